//
// Generated by NVIDIA NVVM Compiler
//
// Compiler Build ID: CL-36424714
// Cuda compilation tools, release 13.0, V13.0.88
// Based on NVVM 20.0.0
//

.version 9.0
.target sm_100
.address_size 64

	// .globl	_Z15SoftmaxWarpImplI24ElementwiseScaleMaskLoadIffbE11DirectStoreIffEfLi2ELi2ELi1ELi2ELb0EL9Algorithm0EEvT_T0_ll
.extern .func __assertfail
(
	.param .b64 __assertfail_param_0,
	.param .b64 __assertfail_param_1,
	.param .b32 __assertfail_param_2,
	.param .b64 __assertfail_param_3,
	.param .b64 __assertfail_param_4
)
;
.global .align 1 .b8 __unnamed_1[347] = {118, 111, 105, 100, 32, 83, 111, 102, 116, 109, 97, 120, 87, 97, 114, 112, 73, 109, 112, 108, 40, 76, 79, 65, 68, 44, 32, 83, 84, 79, 82, 69, 44, 32, 115, 105, 103, 110, 101, 100, 32, 108, 111, 110, 103, 44, 32, 115, 105, 103, 110, 101, 100, 32, 108, 111, 110, 103, 41, 32, 91, 119, 105, 116, 104, 32, 76, 79, 65, 68, 32, 61, 32, 69, 108, 101, 109, 101, 110, 116, 119, 105, 115, 101, 83, 99, 97, 108, 101, 77, 97, 115, 107, 76, 111, 97, 100, 60, 102, 108, 111, 97, 116, 44, 32, 102, 108, 111, 97, 116, 44, 32, 95, 95, 110, 118, 95, 98, 111, 111, 108, 62, 59, 32, 83, 84, 79, 82, 69, 32, 61, 32, 68, 105, 114, 101, 99, 116, 83, 116, 111, 114, 101, 60, 102, 108, 111, 97, 116, 44, 32, 102, 108, 111, 97, 116, 62, 59, 32, 67, 111, 109, 112, 117, 116, 101, 84, 121, 112, 101, 32, 61, 32, 102, 108, 111, 97, 116, 59, 32, 105, 110, 116, 32, 112, 97, 99, 107, 95, 115, 105, 122, 101, 32, 61, 32, 50, 59, 32, 105, 110, 116, 32, 99, 111, 108, 115, 95, 112, 101, 114, 95, 116, 104, 114, 101, 97, 100, 32, 61, 32, 50, 59, 32, 105, 110, 116, 32, 116, 104, 114, 101, 97, 100, 95, 103, 114, 111, 117, 112, 95, 119, 105, 100, 116, 104, 32, 61, 32, 49, 59, 32, 105, 110, 116, 32, 114, 111, 119, 115, 95, 112, 101, 114, 95, 97, 99, 99, 101, 115, 115, 32, 61, 32, 50, 59, 32, 95, 95, 110, 118, 95, 98, 111, 111, 108, 32, 112, 97, 100, 100, 105, 110, 103, 32, 61, 32, 102, 97, 108, 115, 101, 59, 32, 65, 108, 103, 111, 114, 105, 116, 104, 109, 32, 97, 108, 103, 111, 114, 105, 116, 104, 109, 32, 61, 32, 65, 108, 103, 111, 114, 105, 116, 104, 109, 58, 58, 107, 83, 111, 102, 116, 109, 97, 120, 93};
.global .align 1 .b8 __unnamed_2[346] = {118, 111, 105, 100, 32, 83, 111, 102, 116, 109, 97, 120, 87, 97, 114, 112, 73, 109, 112, 108, 40, 76, 79, 65, 68, 44, 32, 83, 84, 79, 82, 69, 44, 32, 115, 105, 103, 110, 101, 100, 32, 108, 111, 110, 103, 44, 32, 115, 105, 103, 110, 101, 100, 32, 108, 111, 110, 103, 41, 32, 91, 119, 105, 116, 104, 32, 76, 79, 65, 68, 32, 61, 32, 69, 108, 101, 109, 101, 110, 116, 119, 105, 115, 101, 83, 99, 97, 108, 101, 77, 97, 115, 107, 76, 111, 97, 100, 60, 102, 108, 111, 97, 116, 44, 32, 102, 108, 111, 97, 116, 44, 32, 95, 95, 110, 118, 95, 98, 111, 111, 108, 62, 59, 32, 83, 84, 79, 82, 69, 32, 61, 32, 68, 105, 114, 101, 99, 116, 83, 116, 111, 114, 101, 60, 102, 108, 111, 97, 116, 44, 32, 102, 108, 111, 97, 116, 62, 59, 32, 67, 111, 109, 112, 117, 116, 101, 84, 121, 112, 101, 32, 61, 32, 102, 108, 111, 97, 116, 59, 32, 105, 110, 116, 32, 112, 97, 99, 107, 95, 115, 105, 122, 101, 32, 61, 32, 50, 59, 32, 105, 110, 116, 32, 99, 111, 108, 115, 95, 112, 101, 114, 95, 116, 104, 114, 101, 97, 100, 32, 61, 32, 50, 59, 32, 105, 110, 116, 32, 116, 104, 114, 101, 97, 100, 95, 103, 114, 111, 117, 112, 95, 119, 105, 100, 116, 104, 32, 61, 32, 49, 59, 32, 105, 110, 116, 32, 114, 111, 119, 115, 95, 112, 101, 114, 95, 97, 99, 99, 101, 115, 115, 32, 61, 32, 50, 59, 32, 95, 95, 110, 118, 95, 98, 111, 111, 108, 32, 112, 97, 100, 100, 105, 110, 103, 32, 61, 32, 116, 114, 117, 101, 59, 32, 65, 108, 103, 111, 114, 105, 116, 104, 109, 32, 97, 108, 103, 111, 114, 105, 116, 104, 109, 32, 61, 32, 65, 108, 103, 111, 114, 105, 116, 104, 109, 58, 58, 107, 83, 111, 102, 116, 109, 97, 120, 93};
.global .align 1 .b8 __unnamed_3[347] = {118, 111, 105, 100, 32, 83, 111, 102, 116, 109, 97, 120, 87, 97, 114, 112, 73, 109, 112, 108, 40, 76, 79, 65, 68, 44, 32, 83, 84, 79, 82, 69, 44, 32, 115, 105, 103, 110, 101, 100, 32, 108, 111, 110, 103, 44, 32, 115, 105, 103, 110, 101, 100, 32, 108, 111, 110, 103, 41, 32, 91, 119, 105, 116, 104, 32, 76, 79, 65, 68, 32, 61, 32, 69, 108, 101, 109, 101, 110, 116, 119, 105, 115, 101, 83, 99, 97, 108, 101, 77, 97, 115, 107, 76, 111, 97, 100, 60, 102, 108, 111, 97, 116, 44, 32, 102, 108, 111, 97, 116, 44, 32, 95, 95, 110, 118, 95, 98, 111, 111, 108, 62, 59, 32, 83, 84, 79, 82, 69, 32, 61, 32, 68, 105, 114, 101, 99, 116, 83, 116, 111, 114, 101, 60, 102, 108, 111, 97, 116, 44, 32, 102, 108, 111, 97, 116, 62, 59, 32, 67, 111, 109, 112, 117, 116, 101, 84, 121, 112, 101, 32, 61, 32, 102, 108, 111, 97, 116, 59, 32, 105, 110, 116, 32, 112, 97, 99, 107, 95, 115, 105, 122, 101, 32, 61, 32, 50, 59, 32, 105, 110, 116, 32, 99, 111, 108, 115, 95, 112, 101, 114, 95, 116, 104, 114, 101, 97, 100, 32, 61, 32, 50, 59, 32, 105, 110, 116, 32, 116, 104, 114, 101, 97, 100, 95, 103, 114, 111, 117, 112, 95, 119, 105, 100, 116, 104, 32, 61, 32, 49, 59, 32, 105, 110, 116, 32, 114, 111, 119, 115, 95, 112, 101, 114, 95, 97, 99, 99, 101, 115, 115, 32, 61, 32, 49, 59, 32, 95, 95, 110, 118, 95, 98, 111, 111, 108, 32, 112, 97, 100, 100, 105, 110, 103, 32, 61, 32, 102, 97, 108, 115, 101, 59, 32, 65, 108, 103, 111, 114, 105, 116, 104, 109, 32, 97, 108, 103, 111, 114, 105, 116, 104, 109, 32, 61, 32, 65, 108, 103, 111, 114, 105, 116, 104, 109, 58, 58, 107, 83, 111, 102, 116, 109, 97, 120, 93};
.global .align 1 .b8 __unnamed_4[346] = {118, 111, 105, 100, 32, 83, 111, 102, 116, 109, 97, 120, 87, 97, 114, 112, 73, 109, 112, 108, 40, 76, 79, 65, 68, 44, 32, 83, 84, 79, 82, 69, 44, 32, 115, 105, 103, 110, 101, 100, 32, 108, 111, 110, 103, 44, 32, 115, 105, 103, 110, 101, 100, 32, 108, 111, 110, 103, 41, 32, 91, 119, 105, 116, 104, 32, 76, 79, 65, 68, 32, 61, 32, 69, 108, 101, 109, 101, 110, 116, 119, 105, 115, 101, 83, 99, 97, 108, 101, 77, 97, 115, 107, 76, 111, 97, 100, 60, 102, 108, 111, 97, 116, 44, 32, 102, 108, 111, 97, 116, 44, 32, 95, 95, 110, 118, 95, 98, 111, 111, 108, 62, 59, 32, 83, 84, 79, 82, 69, 32, 61, 32, 68, 105, 114, 101, 99, 116, 83, 116, 111, 114, 101, 60, 102, 108, 111, 97, 116, 44, 32, 102, 108, 111, 97, 116, 62, 59, 32, 67, 111, 109, 112, 117, 116, 101, 84, 121, 112, 101, 32, 61, 32, 102, 108, 111, 97, 116, 59, 32, 105, 110, 116, 32, 112, 97, 99, 107, 95, 115, 105, 122, 101, 32, 61, 32, 50, 59, 32, 105, 110, 116, 32, 99, 111, 108, 115, 95, 112, 101, 114, 95, 116, 104, 114, 101, 97, 100, 32, 61, 32, 50, 59, 32, 105, 110, 116, 32, 116, 104, 114, 101, 97, 100, 95, 103, 114, 111, 117, 112, 95, 119, 105, 100, 116, 104, 32, 61, 32, 49, 59, 32, 105, 110, 116, 32, 114, 111, 119, 115, 95, 112, 101, 114, 95, 97, 99, 99, 101, 115, 115, 32, 61, 32, 49, 59, 32, 95, 95, 110, 118, 95, 98, 111, 111, 108, 32, 112, 97, 100, 100, 105, 110, 103, 32, 61, 32, 116, 114, 117, 101, 59, 32, 65, 108, 103, 111, 114, 105, 116, 104, 109, 32, 97, 108, 103, 111, 114, 105, 116, 104, 109, 32, 61, 32, 65, 108, 103, 111, 114, 105, 116, 104, 109, 58, 58, 107, 83, 111, 102, 116, 109, 97, 120, 93};
.global .align 1 .b8 __unnamed_5[347] = {118, 111, 105, 100, 32, 83, 111, 102, 116, 109, 97, 120, 87, 97, 114, 112, 73, 109, 112, 108, 40, 76, 79, 65, 68, 44, 32, 83, 84, 79, 82, 69, 44, 32, 115, 105, 103, 110, 101, 100, 32, 108, 111, 110, 103, 44, 32, 115, 105, 103, 110, 101, 100, 32, 108, 111, 110, 103, 41, 32, 91, 119, 105, 116, 104, 32, 76, 79, 65, 68, 32, 61, 32, 69, 108, 101, 109, 101, 110, 116, 119, 105, 115, 101, 83, 99, 97, 108, 101, 77, 97, 115, 107, 76, 111, 97, 100, 60, 102, 108, 111, 97, 116, 44, 32, 102, 108, 111, 97, 116, 44, 32, 95, 95, 110, 118, 95, 98, 111, 111, 108, 62, 59, 32, 83, 84, 79, 82, 69, 32, 61, 32, 68, 105, 114, 101, 99, 116, 83, 116, 111, 114, 101, 60, 102, 108, 111, 97, 116, 44, 32, 102, 108, 111, 97, 116, 62, 59, 32, 67, 111, 109, 112, 117, 116, 101, 84, 121, 112, 101, 32, 61, 32, 102, 108, 111, 97, 116, 59, 32, 105, 110, 116, 32, 112, 97, 99, 107, 95, 115, 105, 122, 101, 32, 61, 32, 50, 59, 32, 105, 110, 116, 32, 99, 111, 108, 115, 95, 112, 101, 114, 95, 116, 104, 114, 101, 97, 100, 32, 61, 32, 50, 59, 32, 105, 110, 116, 32, 116, 104, 114, 101, 97, 100, 95, 103, 114, 111, 117, 112, 95, 119, 105, 100, 116, 104, 32, 61, 32, 50, 59, 32, 105, 110, 116, 32, 114, 111, 119, 115, 95, 112, 101, 114, 95, 97, 99, 99, 101, 115, 115, 32, 61, 32, 50, 59, 32, 95, 95, 110, 118, 95, 98, 111, 111, 108, 32, 112, 97, 100, 100, 105, 110, 103, 32, 61, 32, 102, 97, 108, 115, 101, 59, 32, 65, 108, 103, 111, 114, 105, 116, 104, 109, 32, 97, 108, 103, 111, 114, 105, 116, 104, 109, 32, 61, 32, 65, 108, 103, 111, 114, 105, 116, 104, 109, 58, 58, 107, 83, 111, 102, 116, 109, 97, 120, 93};
.global .align 1 .b8 __unnamed_6[346] = {118, 111, 105, 100, 32, 83, 111, 102, 116, 109, 97, 120, 87, 97, 114, 112, 73, 109, 112, 108, 40, 76, 79, 65, 68, 44, 32, 83, 84, 79, 82, 69, 44, 32, 115, 105, 103, 110, 101, 100, 32, 108, 111, 110, 103, 44, 32, 115, 105, 103, 110, 101, 100, 32, 108, 111, 110, 103, 41, 32, 91, 119, 105, 116, 104, 32, 76, 79, 65, 68, 32, 61, 32, 69, 108, 101, 109, 101, 110, 116, 119, 105, 115, 101, 83, 99, 97, 108, 101, 77, 97, 115, 107, 76, 111, 97, 100, 60, 102, 108, 111, 97, 116, 44, 32, 102, 108, 111, 97, 116, 44, 32, 95, 95, 110, 118, 95, 98, 111, 111, 108, 62, 59, 32, 83, 84, 79, 82, 69, 32, 61, 32, 68, 105, 114, 101, 99, 116, 83, 116, 111, 114, 101, 60, 102, 108, 111, 97, 116, 44, 32, 102, 108, 111, 97, 116, 62, 59, 32, 67, 111, 109, 112, 117, 116, 101, 84, 121, 112, 101, 32, 61, 32, 102, 108, 111, 97, 116, 59, 32, 105, 110, 116, 32, 112, 97, 99, 107, 95, 115, 105, 122, 101, 32, 61, 32, 50, 59, 32, 105, 110, 116, 32, 99, 111, 108, 115, 95, 112, 101, 114, 95, 116, 104, 114, 101, 97, 100, 32, 61, 32, 50, 59, 32, 105, 110, 116, 32, 116, 104, 114, 101, 97, 100, 95, 103, 114, 111, 117, 112, 95, 119, 105, 100, 116, 104, 32, 61, 32, 50, 59, 32, 105, 110, 116, 32, 114, 111, 119, 115, 95, 112, 101, 114, 95, 97, 99, 99, 101, 115, 115, 32, 61, 32, 50, 59, 32, 95, 95, 110, 118, 95, 98, 111, 111, 108, 32, 112, 97, 100, 100, 105, 110, 103, 32, 61, 32, 116, 114, 117, 101, 59, 32, 65, 108, 103, 111, 114, 105, 116, 104, 109, 32, 97, 108, 103, 111, 114, 105, 116, 104, 109, 32, 61, 32, 65, 108, 103, 111, 114, 105, 116, 104, 109, 58, 58, 107, 83, 111, 102, 116, 109, 97, 120, 93};
.global .align 1 .b8 __unnamed_7[347] = {118, 111, 105, 100, 32, 83, 111, 102, 116, 109, 97, 120, 87, 97, 114, 112, 73, 109, 112, 108, 40, 76, 79, 65, 68, 44, 32, 83, 84, 79, 82, 69, 44, 32, 115, 105, 103, 110, 101, 100, 32, 108, 111, 110, 103, 44, 32, 115, 105, 103, 110, 101, 100, 32, 108, 111, 110, 103, 41, 32, 91, 119, 105, 116, 104, 32, 76, 79, 65, 68, 32, 61, 32, 69, 108, 101, 109, 101, 110, 116, 119, 105, 115, 101, 83, 99, 97, 108, 101, 77, 97, 115, 107, 76, 111, 97, 100, 60, 102, 108, 111, 97, 116, 44, 32, 102, 108, 111, 97, 116, 44, 32, 95, 95, 110, 118, 95, 98, 111, 111, 108, 62, 59, 32, 83, 84, 79, 82, 69, 32, 61, 32, 68, 105, 114, 101, 99, 116, 83, 116, 111, 114, 101, 60, 102, 108, 111, 97, 116, 44, 32, 102, 108, 111, 97, 116, 62, 59, 32, 67, 111, 109, 112, 117, 116, 101, 84, 121, 112, 101, 32, 61, 32, 102, 108, 111, 97, 116, 59, 32, 105, 110, 116, 32, 112, 97, 99, 107, 95, 115, 105, 122, 101, 32, 61, 32, 50, 59, 32, 105, 110, 116, 32, 99, 111, 108, 115, 95, 112, 101, 114, 95, 116, 104, 114, 101, 97, 100, 32, 61, 32, 50, 59, 32, 105, 110, 116, 32, 116, 104, 114, 101, 97, 100, 95, 103, 114, 111, 117, 112, 95, 119, 105, 100, 116, 104, 32, 61, 32, 50, 59, 32, 105, 110, 116, 32, 114, 111, 119, 115, 95, 112, 101, 114, 95, 97, 99, 99, 101, 115, 115, 32, 61, 32, 49, 59, 32, 95, 95, 110, 118, 95, 98, 111, 111, 108, 32, 112, 97, 100, 100, 105, 110, 103, 32, 61, 32, 102, 97, 108, 115, 101, 59, 32, 65, 108, 103, 111, 114, 105, 116, 104, 109, 32, 97, 108, 103, 111, 114, 105, 116, 104, 109, 32, 61, 32, 65, 108, 103, 111, 114, 105, 116, 104, 109, 58, 58, 107, 83, 111, 102, 116, 109, 97, 120, 93};
.global .align 1 .b8 __unnamed_8[346] = {118, 111, 105, 100, 32, 83, 111, 102, 116, 109, 97, 120, 87, 97, 114, 112, 73, 109, 112, 108, 40, 76, 79, 65, 68, 44, 32, 83, 84, 79, 82, 69, 44, 32, 115, 105, 103, 110, 101, 100, 32, 108, 111, 110, 103, 44, 32, 115, 105, 103, 110, 101, 100, 32, 108, 111, 110, 103, 41, 32, 91, 119, 105, 116, 104, 32, 76, 79, 65, 68, 32, 61, 32, 69, 108, 101, 109, 101, 110, 116, 119, 105, 115, 101, 83, 99, 97, 108, 101, 77, 97, 115, 107, 76, 111, 97, 100, 60, 102, 108, 111, 97, 116, 44, 32, 102, 108, 111, 97, 116, 44, 32, 95, 95, 110, 118, 95, 98, 111, 111, 108, 62, 59, 32, 83, 84, 79, 82, 69, 32, 61, 32, 68, 105, 114, 101, 99, 116, 83, 116, 111, 114, 101, 60, 102, 108, 111, 97, 116, 44, 32, 102, 108, 111, 97, 116, 62, 59, 32, 67, 111, 109, 112, 117, 116, 101, 84, 121, 112, 101, 32, 61, 32, 102, 108, 111, 97, 116, 59, 32, 105, 110, 116, 32, 112, 97, 99, 107, 95, 115, 105, 122, 101, 32, 61, 32, 50, 59, 32, 105, 110, 116, 32, 99, 111, 108, 115, 95, 112, 101, 114, 95, 116, 104, 114, 101, 97, 100, 32, 61, 32, 50, 59, 32, 105, 110, 116, 32, 116, 104, 114, 101, 97, 100, 95, 103, 114, 111, 117, 112, 95, 119, 105, 100, 116, 104, 32, 61, 32, 50, 59, 32, 105, 110, 116, 32, 114, 111, 119, 115, 95, 112, 101, 114, 95, 97, 99, 99, 101, 115, 115, 32, 61, 32, 49, 59, 32, 95, 95, 110, 118, 95, 98, 111, 111, 108, 32, 112, 97, 100, 100, 105, 110, 103, 32, 61, 32, 116, 114, 117, 101, 59, 32, 65, 108, 103, 111, 114, 105, 116, 104, 109, 32, 97, 108, 103, 111, 114, 105, 116, 104, 109, 32, 61, 32, 65, 108, 103, 111, 114, 105, 116, 104, 109, 58, 58, 107, 83, 111, 102, 116, 109, 97, 120, 93};
.global .align 1 .b8 __unnamed_9[347] = {118, 111, 105, 100, 32, 83, 111, 102, 116, 109, 97, 120, 87, 97, 114, 112, 73, 109, 112, 108, 40, 76, 79, 65, 68, 44, 32, 83, 84, 79, 82, 69, 44, 32, 115, 105, 103, 110, 101, 100, 32, 108, 111, 110, 103, 44, 32, 115, 105, 103, 110, 101, 100, 32, 108, 111, 110, 103, 41, 32, 91, 119, 105, 116, 104, 32, 76, 79, 65, 68, 32, 61, 32, 69, 108, 101, 109, 101, 110, 116, 119, 105, 115, 101, 83, 99, 97, 108, 101, 77, 97, 115, 107, 76, 111, 97, 100, 60, 102, 108, 111, 97, 116, 44, 32, 102, 108, 111, 97, 116, 44, 32, 95, 95, 110, 118, 95, 98, 111, 111, 108, 62, 59, 32, 83, 84, 79, 82, 69, 32, 61, 32, 68, 105, 114, 101, 99, 116, 83, 116, 111, 114, 101, 60, 102, 108, 111, 97, 116, 44, 32, 102, 108, 111, 97, 116, 62, 59, 32, 67, 111, 109, 112, 117, 116, 101, 84, 121, 112, 101, 32, 61, 32, 102, 108, 111, 97, 116, 59, 32, 105, 110, 116, 32, 112, 97, 99, 107, 95, 115, 105, 122, 101, 32, 61, 32, 50, 59, 32, 105, 110, 116, 32, 99, 111, 108, 115, 95, 112, 101, 114, 95, 116, 104, 114, 101, 97, 100, 32, 61, 32, 50, 59, 32, 105, 110, 116, 32, 116, 104, 114, 101, 97, 100, 95, 103, 114, 111, 117, 112, 95, 119, 105, 100, 116, 104, 32, 61, 32, 52, 59, 32, 105, 110, 116, 32, 114, 111, 119, 115, 95, 112, 101, 114, 95, 97, 99, 99, 101, 115, 115, 32, 61, 32, 50, 59, 32, 95, 95, 110, 118, 95, 98, 111, 111, 108, 32, 112, 97, 100, 100, 105, 110, 103, 32, 61, 32, 102, 97, 108, 115, 101, 59, 32, 65, 108, 103, 111, 114, 105, 116, 104, 109, 32, 97, 108, 103, 111, 114, 105, 116, 104, 109, 32, 61, 32, 65, 108, 103, 111, 114, 105, 116, 104, 109, 58, 58, 107, 83, 111, 102, 116, 109, 97, 120, 93};
.global .align 1 .b8 __unnamed_10[346] = {118, 111, 105, 100, 32, 83, 111, 102, 116, 109, 97, 120, 87, 97, 114, 112, 73, 109, 112, 108, 40, 76, 79, 65, 68, 44, 32, 83, 84, 79, 82, 69, 44, 32, 115, 105, 103, 110, 101, 100, 32, 108, 111, 110, 103, 44, 32, 115, 105, 103, 110, 101, 100, 32, 108, 111, 110, 103, 41, 32, 91, 119, 105, 116, 104, 32, 76, 79, 65, 68, 32, 61, 32, 69, 108, 101, 109, 101, 110, 116, 119, 105, 115, 101, 83, 99, 97, 108, 101, 77, 97, 115, 107, 76, 111, 97, 100, 60, 102, 108, 111, 97, 116, 44, 32, 102, 108, 111, 97, 116, 44, 32, 95, 95, 110, 118, 95, 98, 111, 111, 108, 62, 59, 32, 83, 84, 79, 82, 69, 32, 61, 32, 68, 105, 114, 101, 99, 116, 83, 116, 111, 114, 101, 60, 102, 108, 111, 97, 116, 44, 32, 102, 108, 111, 97, 116, 62, 59, 32, 67, 111, 109, 112, 117, 116, 101, 84, 121, 112, 101, 32, 61, 32, 102, 108, 111, 97, 116, 59, 32, 105, 110, 116, 32, 112, 97, 99, 107, 95, 115, 105, 122, 101, 32, 61, 32, 50, 59, 32, 105, 110, 116, 32, 99, 111, 108, 115, 95, 112, 101, 114, 95, 116, 104, 114, 101, 97, 100, 32, 61, 32, 50, 59, 32, 105, 110, 116, 32, 116, 104, 114, 101, 97, 100, 95, 103, 114, 111, 117, 112, 95, 119, 105, 100, 116, 104, 32, 61, 32, 52, 59, 32, 105, 110, 116, 32, 114, 111, 119, 115, 95, 112, 101, 114, 95, 97, 99, 99, 101, 115, 115, 32, 61, 32, 50, 59, 32, 95, 95, 110, 118, 95, 98, 111, 111, 108, 32, 112, 97, 100, 100, 105, 110, 103, 32, 61, 32, 116, 114, 117, 101, 59, 32, 65, 108, 103, 111, 114, 105, 116, 104, 109, 32, 97, 108, 103, 111, 114, 105, 116, 104, 109, 32, 61, 32, 65, 108, 103, 111, 114, 105, 116, 104, 109, 58, 58, 107, 83, 111, 102, 116, 109, 97, 120, 93};
.global .align 1 .b8 __unnamed_11[347] = {118, 111, 105, 100, 32, 83, 111, 102, 116, 109, 97, 120, 87, 97, 114, 112, 73, 109, 112, 108, 40, 76, 79, 65, 68, 44, 32, 83, 84, 79, 82, 69, 44, 32, 115, 105, 103, 110, 101, 100, 32, 108, 111, 110, 103, 44, 32, 115, 105, 103, 110, 101, 100, 32, 108, 111, 110, 103, 41, 32, 91, 119, 105, 116, 104, 32, 76, 79, 65, 68, 32, 61, 32, 69, 108, 101, 109, 101, 110, 116, 119, 105, 115, 101, 83, 99, 97, 108, 101, 77, 97, 115, 107, 76, 111, 97, 100, 60, 102, 108, 111, 97, 116, 44, 32, 102, 108, 111, 97, 116, 44, 32, 95, 95, 110, 118, 95, 98, 111, 111, 108, 62, 59, 32, 83, 84, 79, 82, 69, 32, 61, 32, 68, 105, 114, 101, 99, 116, 83, 116, 111, 114, 101, 60, 102, 108, 111, 97, 116, 44, 32, 102, 108, 111, 97, 116, 62, 59, 32, 67, 111, 109, 112, 117, 116, 101, 84, 121, 112, 101, 32, 61, 32, 102, 108, 111, 97, 116, 59, 32, 105, 110, 116, 32, 112, 97, 99, 107, 95, 115, 105, 122, 101, 32, 61, 32, 50, 59, 32, 105, 110, 116, 32, 99, 111, 108, 115, 95, 112, 101, 114, 95, 116, 104, 114, 101, 97, 100, 32, 61, 32, 50, 59, 32, 105, 110, 116, 32, 116, 104, 114, 101, 97, 100, 95, 103, 114, 111, 117, 112, 95, 119, 105, 100, 116, 104, 32, 61, 32, 52, 59, 32, 105, 110, 116, 32, 114, 111, 119, 115, 95, 112, 101, 114, 95, 97, 99, 99, 101, 115, 115, 32, 61, 32, 49, 59, 32, 95, 95, 110, 118, 95, 98, 111, 111, 108, 32, 112, 97, 100, 100, 105, 110, 103, 32, 61, 32, 102, 97, 108, 115, 101, 59, 32, 65, 108, 103, 111, 114, 105, 116, 104, 109, 32, 97, 108, 103, 111, 114, 105, 116, 104, 109, 32, 61, 32, 65, 108, 103, 111, 114, 105, 116, 104, 109, 58, 58, 107, 83, 111, 102, 116, 109, 97, 120, 93};
.global .align 1 .b8 __unnamed_12[346] = {118, 111, 105, 100, 32, 83, 111, 102, 116, 109, 97, 120, 87, 97, 114, 112, 73, 109, 112, 108, 40, 76, 79, 65, 68, 44, 32, 83, 84, 79, 82, 69, 44, 32, 115, 105, 103, 110, 101, 100, 32, 108, 111, 110, 103, 44, 32, 115, 105, 103, 110, 101, 100, 32, 108, 111, 110, 103, 41, 32, 91, 119, 105, 116, 104, 32, 76, 79, 65, 68, 32, 61, 32, 69, 108, 101, 109, 101, 110, 116, 119, 105, 115, 101, 83, 99, 97, 108, 101, 77, 97, 115, 107, 76, 111, 97, 100, 60, 102, 108, 111, 97, 116, 44, 32, 102, 108, 111, 97, 116, 44, 32, 95, 95, 110, 118, 95, 98, 111, 111, 108, 62, 59, 32, 83, 84, 79, 82, 69, 32, 61, 32, 68, 105, 114, 101, 99, 116, 83, 116, 111, 114, 101, 60, 102, 108, 111, 97, 116, 44, 32, 102, 108, 111, 97, 116, 62, 59, 32, 67, 111, 109, 112, 117, 116, 101, 84, 121, 112, 101, 32, 61, 32, 102, 108, 111, 97, 116, 59, 32, 105, 110, 116, 32, 112, 97, 99, 107, 95, 115, 105, 122, 101, 32, 61, 32, 50, 59, 32, 105, 110, 116, 32, 99, 111, 108, 115, 95, 112, 101, 114, 95, 116, 104, 114, 101, 97, 100, 32, 61, 32, 50, 59, 32, 105, 110, 116, 32, 116, 104, 114, 101, 97, 100, 95, 103, 114, 111, 117, 112, 95, 119, 105, 100, 116, 104, 32, 61, 32, 52, 59, 32, 105, 110, 116, 32, 114, 111, 119, 115, 95, 112, 101, 114, 95, 97, 99, 99, 101, 115, 115, 32, 61, 32, 49, 59, 32, 95, 95, 110, 118, 95, 98, 111, 111, 108, 32, 112, 97, 100, 100, 105, 110, 103, 32, 61, 32, 116, 114, 117, 101, 59, 32, 65, 108, 103, 111, 114, 105, 116, 104, 109, 32, 97, 108, 103, 111, 114, 105, 116, 104, 109, 32, 61, 32, 65, 108, 103, 111, 114, 105, 116, 104, 109, 58, 58, 107, 83, 111, 102, 116, 109, 97, 120, 93};
.global .align 1 .b8 __unnamed_13[347] = {118, 111, 105, 100, 32, 83, 111, 102, 116, 109, 97, 120, 87, 97, 114, 112, 73, 109, 112, 108, 40, 76, 79, 65, 68, 44, 32, 83, 84, 79, 82, 69, 44, 32, 115, 105, 103, 110, 101, 100, 32, 108, 111, 110, 103, 44, 32, 115, 105, 103, 110, 101, 100, 32, 108, 111, 110, 103, 41, 32, 91, 119, 105, 116, 104, 32, 76, 79, 65, 68, 32, 61, 32, 69, 108, 101, 109, 101, 110, 116, 119, 105, 115, 101, 83, 99, 97, 108, 101, 77, 97, 115, 107, 76, 111, 97, 100, 60, 102, 108, 111, 97, 116, 44, 32, 102, 108, 111, 97, 116, 44, 32, 95, 95, 110, 118, 95, 98, 111, 111, 108, 62, 59, 32, 83, 84, 79, 82, 69, 32, 61, 32, 68, 105, 114, 101, 99, 116, 83, 116, 111, 114, 101, 60, 102, 108, 111, 97, 116, 44, 32, 102, 108, 111, 97, 116, 62, 59, 32, 67, 111, 109, 112, 117, 116, 101, 84, 121, 112, 101, 32, 61, 32, 102, 108, 111, 97, 116, 59, 32, 105, 110, 116, 32, 112, 97, 99, 107, 95, 115, 105, 122, 101, 32, 61, 32, 50, 59, 32, 105, 110, 116, 32, 99, 111, 108, 115, 95, 112, 101, 114, 95, 116, 104, 114, 101, 97, 100, 32, 61, 32, 50, 59, 32, 105, 110, 116, 32, 116, 104, 114, 101, 97, 100, 95, 103, 114, 111, 117, 112, 95, 119, 105, 100, 116, 104, 32, 61, 32, 56, 59, 32, 105, 110, 116, 32, 114, 111, 119, 115, 95, 112, 101, 114, 95, 97, 99, 99, 101, 115, 115, 32, 61, 32, 50, 59, 32, 95, 95, 110, 118, 95, 98, 111, 111, 108, 32, 112, 97, 100, 100, 105, 110, 103, 32, 61, 32, 102, 97, 108, 115, 101, 59, 32, 65, 108, 103, 111, 114, 105, 116, 104, 109, 32, 97, 108, 103, 111, 114, 105, 116, 104, 109, 32, 61, 32, 65, 108, 103, 111, 114, 105, 116, 104, 109, 58, 58, 107, 83, 111, 102, 116, 109, 97, 120, 93};
.global .align 1 .b8 __unnamed_14[346] = {118, 111, 105, 100, 32, 83, 111, 102, 116, 109, 97, 120, 87, 97, 114, 112, 73, 109, 112, 108, 40, 76, 79, 65, 68, 44, 32, 83, 84, 79, 82, 69, 44, 32, 115, 105, 103, 110, 101, 100, 32, 108, 111, 110, 103, 44, 32, 115, 105, 103, 110, 101, 100, 32, 108, 111, 110, 103, 41, 32, 91, 119, 105, 116, 104, 32, 76, 79, 65, 68, 32, 61, 32, 69, 108, 101, 109, 101, 110, 116, 119, 105, 115, 101, 83, 99, 97, 108, 101, 77, 97, 115, 107, 76, 111, 97, 100, 60, 102, 108, 111, 97, 116, 44, 32, 102, 108, 111, 97, 116, 44, 32, 95, 95, 110, 118, 95, 98, 111, 111, 108, 62, 59, 32, 83, 84, 79, 82, 69, 32, 61, 32, 68, 105, 114, 101, 99, 116, 83, 116, 111, 114, 101, 60, 102, 108, 111, 97, 116, 44, 32, 102, 108, 111, 97, 116, 62, 59, 32, 67, 111, 109, 112, 117, 116, 101, 84, 121, 112, 101, 32, 61, 32, 102, 108, 111, 97, 116, 59, 32, 105, 110, 116, 32, 112, 97, 99, 107, 95, 115, 105, 122, 101, 32, 61, 32, 50, 59, 32, 105, 110, 116, 32, 99, 111, 108, 115, 95, 112, 101, 114, 95, 116, 104, 114, 101, 97, 100, 32, 61, 32, 50, 59, 32, 105, 110, 116, 32, 116, 104, 114, 101, 97, 100, 95, 103, 114, 111, 117, 112, 95, 119, 105, 100, 116, 104, 32, 61, 32, 56, 59, 32, 105, 110, 116, 32, 114, 111, 119, 115, 95, 112, 101, 114, 95, 97, 99, 99, 101, 115, 115, 32, 61, 32, 50, 59, 32, 95, 95, 110, 118, 95, 98, 111, 111, 108, 32, 112, 97, 100, 100, 105, 110, 103, 32, 61, 32, 116, 114, 117, 101, 59, 32, 65, 108, 103, 111, 114, 105, 116, 104, 109, 32, 97, 108, 103, 111, 114, 105, 116, 104, 109, 32, 61, 32, 65, 108, 103, 111, 114, 105, 116, 104, 109, 58, 58, 107, 83, 111, 102, 116, 109, 97, 120, 93};
.global .align 1 .b8 __unnamed_15[347] = {118, 111, 105, 100, 32, 83, 111, 102, 116, 109, 97, 120, 87, 97, 114, 112, 73, 109, 112, 108, 40, 76, 79, 65, 68, 44, 32, 83, 84, 79, 82, 69, 44, 32, 115, 105, 103, 110, 101, 100, 32, 108, 111, 110, 103, 44, 32, 115, 105, 103, 110, 101, 100, 32, 108, 111, 110, 103, 41, 32, 91, 119, 105, 116, 104, 32, 76, 79, 65, 68, 32, 61, 32, 69, 108, 101, 109, 101, 110, 116, 119, 105, 115, 101, 83, 99, 97, 108, 101, 77, 97, 115, 107, 76, 111, 97, 100, 60, 102, 108, 111, 97, 116, 44, 32, 102, 108, 111, 97, 116, 44, 32, 95, 95, 110, 118, 95, 98, 111, 111, 108, 62, 59, 32, 83, 84, 79, 82, 69, 32, 61, 32, 68, 105, 114, 101, 99, 116, 83, 116, 111, 114, 101, 60, 102, 108, 111, 97, 116, 44, 32, 102, 108, 111, 97, 116, 62, 59, 32, 67, 111, 109, 112, 117, 116, 101, 84, 121, 112, 101, 32, 61, 32, 102, 108, 111, 97, 116, 59, 32, 105, 110, 116, 32, 112, 97, 99, 107, 95, 115, 105, 122, 101, 32, 61, 32, 50, 59, 32, 105, 110, 116, 32, 99, 111, 108, 115, 95, 112, 101, 114, 95, 116, 104, 114, 101, 97, 100, 32, 61, 32, 50, 59, 32, 105, 110, 116, 32, 116, 104, 114, 101, 97, 100, 95, 103, 114, 111, 117, 112, 95, 119, 105, 100, 116, 104, 32, 61, 32, 56, 59, 32, 105, 110, 116, 32, 114, 111, 119, 115, 95, 112, 101, 114, 95, 97, 99, 99, 101, 115, 115, 32, 61, 32, 49, 59, 32, 95, 95, 110, 118, 95, 98, 111, 111, 108, 32, 112, 97, 100, 100, 105, 110, 103, 32, 61, 32, 102, 97, 108, 115, 101, 59, 32, 65, 108, 103, 111, 114, 105, 116, 104, 109, 32, 97, 108, 103, 111, 114, 105, 116, 104, 109, 32, 61, 32, 65, 108, 103, 111, 114, 105, 116, 104, 109, 58, 58, 107, 83, 111, 102, 116, 109, 97, 120, 93};
.global .align 1 .b8 __unnamed_16[346] = {118, 111, 105, 100, 32, 83, 111, 102, 116, 109, 97, 120, 87, 97, 114, 112, 73, 109, 112, 108, 40, 76, 79, 65, 68, 44, 32, 83, 84, 79, 82, 69, 44, 32, 115, 105, 103, 110, 101, 100, 32, 108, 111, 110, 103, 44, 32, 115, 105, 103, 110, 101, 100, 32, 108, 111, 110, 103, 41, 32, 91, 119, 105, 116, 104, 32, 76, 79, 65, 68, 32, 61, 32, 69, 108, 101, 109, 101, 110, 116, 119, 105, 115, 101, 83, 99, 97, 108, 101, 77, 97, 115, 107, 76, 111, 97, 100, 60, 102, 108, 111, 97, 116, 44, 32, 102, 108, 111, 97, 116, 44, 32, 95, 95, 110, 118, 95, 98, 111, 111, 108, 62, 59, 32, 83, 84, 79, 82, 69, 32, 61, 32, 68, 105, 114, 101, 99, 116, 83, 116, 111, 114, 101, 60, 102, 108, 111, 97, 116, 44, 32, 102, 108, 111, 97, 116, 62, 59, 32, 67, 111, 109, 112, 117, 116, 101, 84, 121, 112, 101, 32, 61, 32, 102, 108, 111, 97, 116, 59, 32, 105, 110, 116, 32, 112, 97, 99, 107, 95, 115, 105, 122, 101, 32, 61, 32, 50, 59, 32, 105, 110, 116, 32, 99, 111, 108, 115, 95, 112, 101, 114, 95, 116, 104, 114, 101, 97, 100, 32, 61, 32, 50, 59, 32, 105, 110, 116, 32, 116, 104, 114, 101, 97, 100, 95, 103, 114, 111, 117, 112, 95, 119, 105, 100, 116, 104, 32, 61, 32, 56, 59, 32, 105, 110, 116, 32, 114, 111, 119, 115, 95, 112, 101, 114, 95, 97, 99, 99, 101, 115, 115, 32, 61, 32, 49, 59, 32, 95, 95, 110, 118, 95, 98, 111, 111, 108, 32, 112, 97, 100, 100, 105, 110, 103, 32, 61, 32, 116, 114, 117, 101, 59, 32, 65, 108, 103, 111, 114, 105, 116, 104, 109, 32, 97, 108, 103, 111, 114, 105, 116, 104, 109, 32, 61, 32, 65, 108, 103, 111, 114, 105, 116, 104, 109, 58, 58, 107, 83, 111, 102, 116, 109, 97, 120, 93};
.global .align 1 .b8 __unnamed_17[348] = {118, 111, 105, 100, 32, 83, 111, 102, 116, 109, 97, 120, 87, 97, 114, 112, 73, 109, 112, 108, 40, 76, 79, 65, 68, 44, 32, 83, 84, 79, 82, 69, 44, 32, 115, 105, 103, 110, 101, 100, 32, 108, 111, 110, 103, 44, 32, 115, 105, 103, 110, 101, 100, 32, 108, 111, 110, 103, 41, 32, 91, 119, 105, 116, 104, 32, 76, 79, 65, 68, 32, 61, 32, 69, 108, 101, 109, 101, 110, 116, 119, 105, 115, 101, 83, 99, 97, 108, 101, 77, 97, 115, 107, 76, 111, 97, 100, 60, 102, 108, 111, 97, 116, 44, 32, 102, 108, 111, 97, 116, 44, 32, 95, 95, 110, 118, 95, 98, 111, 111, 108, 62, 59, 32, 83, 84, 79, 82, 69, 32, 61, 32, 68, 105, 114, 101, 99, 116, 83, 116, 111, 114, 101, 60, 102, 108, 111, 97, 116, 44, 32, 102, 108, 111, 97, 116, 62, 59, 32, 67, 111, 109, 112, 117, 116, 101, 84, 121, 112, 101, 32, 61, 32, 102, 108, 111, 97, 116, 59, 32, 105, 110, 116, 32, 112, 97, 99, 107, 95, 115, 105, 122, 101, 32, 61, 32, 50, 59, 32, 105, 110, 116, 32, 99, 111, 108, 115, 95, 112, 101, 114, 95, 116, 104, 114, 101, 97, 100, 32, 61, 32, 50, 59, 32, 105, 110, 116, 32, 116, 104, 114, 101, 97, 100, 95, 103, 114, 111, 117, 112, 95, 119, 105, 100, 116, 104, 32, 61, 32, 49, 54, 59, 32, 105, 110, 116, 32, 114, 111, 119, 115, 95, 112, 101, 114, 95, 97, 99, 99, 101, 115, 115, 32, 61, 32, 50, 59, 32, 95, 95, 110, 118, 95, 98, 111, 111, 108, 32, 112, 97, 100, 100, 105, 110, 103, 32, 61, 32, 102, 97, 108, 115, 101, 59, 32, 65, 108, 103, 111, 114, 105, 116, 104, 109, 32, 97, 108, 103, 111, 114, 105, 116, 104, 109, 32, 61, 32, 65, 108, 103, 111, 114, 105, 116, 104, 109, 58, 58, 107, 83, 111, 102, 116, 109, 97, 120, 93};
.global .align 1 .b8 __unnamed_18[347] = {118, 111, 105, 100, 32, 83, 111, 102, 116, 109, 97, 120, 87, 97, 114, 112, 73, 109, 112, 108, 40, 76, 79, 65, 68, 44, 32, 83, 84, 79, 82, 69, 44, 32, 115, 105, 103, 110, 101, 100, 32, 108, 111, 110, 103, 44, 32, 115, 105, 103, 110, 101, 100, 32, 108, 111, 110, 103, 41, 32, 91, 119, 105, 116, 104, 32, 76, 79, 65, 68, 32, 61, 32, 69, 108, 101, 109, 101, 110, 116, 119, 105, 115, 101, 83, 99, 97, 108, 101, 77, 97, 115, 107, 76, 111, 97, 100, 60, 102, 108, 111, 97, 116, 44, 32, 102, 108, 111, 97, 116, 44, 32, 95, 95, 110, 118, 95, 98, 111, 111, 108, 62, 59, 32, 83, 84, 79, 82, 69, 32, 61, 32, 68, 105, 114, 101, 99, 116, 83, 116, 111, 114, 101, 60, 102, 108, 111, 97, 116, 44, 32, 102, 108, 111, 97, 116, 62, 59, 32, 67, 111, 109, 112, 117, 116, 101, 84, 121, 112, 101, 32, 61, 32, 102, 108, 111, 97, 116, 59, 32, 105, 110, 116, 32, 112, 97, 99, 107, 95, 115, 105, 122, 101, 32, 61, 32, 50, 59, 32, 105, 110, 116, 32, 99, 111, 108, 115, 95, 112, 101, 114, 95, 116, 104, 114, 101, 97, 100, 32, 61, 32, 50, 59, 32, 105, 110, 116, 32, 116, 104, 114, 101, 97, 100, 95, 103, 114, 111, 117, 112, 95, 119, 105, 100, 116, 104, 32, 61, 32, 49, 54, 59, 32, 105, 110, 116, 32, 114, 111, 119, 115, 95, 112, 101, 114, 95, 97, 99, 99, 101, 115, 115, 32, 61, 32, 50, 59, 32, 95, 95, 110, 118, 95, 98, 111, 111, 108, 32, 112, 97, 100, 100, 105, 110, 103, 32, 61, 32, 116, 114, 117, 101, 59, 32, 65, 108, 103, 111, 114, 105, 116, 104, 109, 32, 97, 108, 103, 111, 114, 105, 116, 104, 109, 32, 61, 32, 65, 108, 103, 111, 114, 105, 116, 104, 109, 58, 58, 107, 83, 111, 102, 116, 109, 97, 120, 93};
.global .align 1 .b8 __unnamed_19[348] = {118, 111, 105, 100, 32, 83, 111, 102, 116, 109, 97, 120, 87, 97, 114, 112, 73, 109, 112, 108, 40, 76, 79, 65, 68, 44, 32, 83, 84, 79, 82, 69, 44, 32, 115, 105, 103, 110, 101, 100, 32, 108, 111, 110, 103, 44, 32, 115, 105, 103, 110, 101, 100, 32, 108, 111, 110, 103, 41, 32, 91, 119, 105, 116, 104, 32, 76, 79, 65, 68, 32, 61, 32, 69, 108, 101, 109, 101, 110, 116, 119, 105, 115, 101, 83, 99, 97, 108, 101, 77, 97, 115, 107, 76, 111, 97, 100, 60, 102, 108, 111, 97, 116, 44, 32, 102, 108, 111, 97, 116, 44, 32, 95, 95, 110, 118, 95, 98, 111, 111, 108, 62, 59, 32, 83, 84, 79, 82, 69, 32, 61, 32, 68, 105, 114, 101, 99, 116, 83, 116, 111, 114, 101, 60, 102, 108, 111, 97, 116, 44, 32, 102, 108, 111, 97, 116, 62, 59, 32, 67, 111, 109, 112, 117, 116, 101, 84, 121, 112, 101, 32, 61, 32, 102, 108, 111, 97, 116, 59, 32, 105, 110, 116, 32, 112, 97, 99, 107, 95, 115, 105, 122, 101, 32, 61, 32, 50, 59, 32, 105, 110, 116, 32, 99, 111, 108, 115, 95, 112, 101, 114, 95, 116, 104, 114, 101, 97, 100, 32, 61, 32, 50, 59, 32, 105, 110, 116, 32, 116, 104, 114, 101, 97, 100, 95, 103, 114, 111, 117, 112, 95, 119, 105, 100, 116, 104, 32, 61, 32, 49, 54, 59, 32, 105, 110, 116, 32, 114, 111, 119, 115, 95, 112, 101, 114, 95, 97, 99, 99, 101, 115, 115, 32, 61, 32, 49, 59, 32, 95, 95, 110, 118, 95, 98, 111, 111, 108, 32, 112, 97, 100, 100, 105, 110, 103, 32, 61, 32, 102, 97, 108, 115, 101, 59, 32, 65, 108, 103, 111, 114, 105, 116, 104, 109, 32, 97, 108, 103, 111, 114, 105, 116, 104, 109, 32, 61, 32, 65, 108, 103, 111, 114, 105, 116, 104, 109, 58, 58, 107, 83, 111, 102, 116, 109, 97, 120, 93};
.global .align 1 .b8 __unnamed_20[347] = {118, 111, 105, 100, 32, 83, 111, 102, 116, 109, 97, 120, 87, 97, 114, 112, 73, 109, 112, 108, 40, 76, 79, 65, 68, 44, 32, 83, 84, 79, 82, 69, 44, 32, 115, 105, 103, 110, 101, 100, 32, 108, 111, 110, 103, 44, 32, 115, 105, 103, 110, 101, 100, 32, 108, 111, 110, 103, 41, 32, 91, 119, 105, 116, 104, 32, 76, 79, 65, 68, 32, 61, 32, 69, 108, 101, 109, 101, 110, 116, 119, 105, 115, 101, 83, 99, 97, 108, 101, 77, 97, 115, 107, 76, 111, 97, 100, 60, 102, 108, 111, 97, 116, 44, 32, 102, 108, 111, 97, 116, 44, 32, 95, 95, 110, 118, 95, 98, 111, 111, 108, 62, 59, 32, 83, 84, 79, 82, 69, 32, 61, 32, 68, 105, 114, 101, 99, 116, 83, 116, 111, 114, 101, 60, 102, 108, 111, 97, 116, 44, 32, 102, 108, 111, 97, 116, 62, 59, 32, 67, 111, 109, 112, 117, 116, 101, 84, 121, 112, 101, 32, 61, 32, 102, 108, 111, 97, 116, 59, 32, 105, 110, 116, 32, 112, 97, 99, 107, 95, 115, 105, 122, 101, 32, 61, 32, 50, 59, 32, 105, 110, 116, 32, 99, 111, 108, 115, 95, 112, 101, 114, 95, 116, 104, 114, 101, 97, 100, 32, 61, 32, 50, 59, 32, 105, 110, 116, 32, 116, 104, 114, 101, 97, 100, 95, 103, 114, 111, 117, 112, 95, 119, 105, 100, 116, 104, 32, 61, 32, 49, 54, 59, 32, 105, 110, 116, 32, 114, 111, 119, 115, 95, 112, 101, 114, 95, 97, 99, 99, 101, 115, 115, 32, 61, 32, 49, 59, 32, 95, 95, 110, 118, 95, 98, 111, 111, 108, 32, 112, 97, 100, 100, 105, 110, 103, 32, 61, 32, 116, 114, 117, 101, 59, 32, 65, 108, 103, 111, 114, 105, 116, 104, 109, 32, 97, 108, 103, 111, 114, 105, 116, 104, 109, 32, 61, 32, 65, 108, 103, 111, 114, 105, 116, 104, 109, 58, 58, 107, 83, 111, 102, 116, 109, 97, 120, 93};
.global .align 1 .b8 __unnamed_21[348] = {118, 111, 105, 100, 32, 83, 111, 102, 116, 109, 97, 120, 87, 97, 114, 112, 73, 109, 112, 108, 40, 76, 79, 65, 68, 44, 32, 83, 84, 79, 82, 69, 44, 32, 115, 105, 103, 110, 101, 100, 32, 108, 111, 110, 103, 44, 32, 115, 105, 103, 110, 101, 100, 32, 108, 111, 110, 103, 41, 32, 91, 119, 105, 116, 104, 32, 76, 79, 65, 68, 32, 61, 32, 69, 108, 101, 109, 101, 110, 116, 119, 105, 115, 101, 83, 99, 97, 108, 101, 77, 97, 115, 107, 76, 111, 97, 100, 60, 102, 108, 111, 97, 116, 44, 32, 102, 108, 111, 97, 116, 44, 32, 95, 95, 110, 118, 95, 98, 111, 111, 108, 62, 59, 32, 83, 84, 79, 82, 69, 32, 61, 32, 68, 105, 114, 101, 99, 116, 83, 116, 111, 114, 101, 60, 102, 108, 111, 97, 116, 44, 32, 102, 108, 111, 97, 116, 62, 59, 32, 67, 111, 109, 112, 117, 116, 101, 84, 121, 112, 101, 32, 61, 32, 102, 108, 111, 97, 116, 59, 32, 105, 110, 116, 32, 112, 97, 99, 107, 95, 115, 105, 122, 101, 32, 61, 32, 50, 59, 32, 105, 110, 116, 32, 99, 111, 108, 115, 95, 112, 101, 114, 95, 116, 104, 114, 101, 97, 100, 32, 61, 32, 50, 59, 32, 105, 110, 116, 32, 116, 104, 114, 101, 97, 100, 95, 103, 114, 111, 117, 112, 95, 119, 105, 100, 116, 104, 32, 61, 32, 51, 50, 59, 32, 105, 110, 116, 32, 114, 111, 119, 115, 95, 112, 101, 114, 95, 97, 99, 99, 101, 115, 115, 32, 61, 32, 50, 59, 32, 95, 95, 110, 118, 95, 98, 111, 111, 108, 32, 112, 97, 100, 100, 105, 110, 103, 32, 61, 32, 102, 97, 108, 115, 101, 59, 32, 65, 108, 103, 111, 114, 105, 116, 104, 109, 32, 97, 108, 103, 111, 114, 105, 116, 104, 109, 32, 61, 32, 65, 108, 103, 111, 114, 105, 116, 104, 109, 58, 58, 107, 83, 111, 102, 116, 109, 97, 120, 93};
.global .align 1 .b8 __unnamed_22[347] = {118, 111, 105, 100, 32, 83, 111, 102, 116, 109, 97, 120, 87, 97, 114, 112, 73, 109, 112, 108, 40, 76, 79, 65, 68, 44, 32, 83, 84, 79, 82, 69, 44, 32, 115, 105, 103, 110, 101, 100, 32, 108, 111, 110, 103, 44, 32, 115, 105, 103, 110, 101, 100, 32, 108, 111, 110, 103, 41, 32, 91, 119, 105, 116, 104, 32, 76, 79, 65, 68, 32, 61, 32, 69, 108, 101, 109, 101, 110, 116, 119, 105, 115, 101, 83, 99, 97, 108, 101, 77, 97, 115, 107, 76, 111, 97, 100, 60, 102, 108, 111, 97, 116, 44, 32, 102, 108, 111, 97, 116, 44, 32, 95, 95, 110, 118, 95, 98, 111, 111, 108, 62, 59, 32, 83, 84, 79, 82, 69, 32, 61, 32, 68, 105, 114, 101, 99, 116, 83, 116, 111, 114, 101, 60, 102, 108, 111, 97, 116, 44, 32, 102, 108, 111, 97, 116, 62, 59, 32, 67, 111, 109, 112, 117, 116, 101, 84, 121, 112, 101, 32, 61, 32, 102, 108, 111, 97, 116, 59, 32, 105, 110, 116, 32, 112, 97, 99, 107, 95, 115, 105, 122, 101, 32, 61, 32, 50, 59, 32, 105, 110, 116, 32, 99, 111, 108, 115, 95, 112, 101, 114, 95, 116, 104, 114, 101, 97, 100, 32, 61, 32, 50, 59, 32, 105, 110, 116, 32, 116, 104, 114, 101, 97, 100, 95, 103, 114, 111, 117, 112, 95, 119, 105, 100, 116, 104, 32, 61, 32, 51, 50, 59, 32, 105, 110, 116, 32, 114, 111, 119, 115, 95, 112, 101, 114, 95, 97, 99, 99, 101, 115, 115, 32, 61, 32, 50, 59, 32, 95, 95, 110, 118, 95, 98, 111, 111, 108, 32, 112, 97, 100, 100, 105, 110, 103, 32, 61, 32, 116, 114, 117, 101, 59, 32, 65, 108, 103, 111, 114, 105, 116, 104, 109, 32, 97, 108, 103, 111, 114, 105, 116, 104, 109, 32, 61, 32, 65, 108, 103, 111, 114, 105, 116, 104, 109, 58, 58, 107, 83, 111, 102, 116, 109, 97, 120, 93};
.global .align 1 .b8 __unnamed_23[348] = {118, 111, 105, 100, 32, 83, 111, 102, 116, 109, 97, 120, 87, 97, 114, 112, 73, 109, 112, 108, 40, 76, 79, 65, 68, 44, 32, 83, 84, 79, 82, 69, 44, 32, 115, 105, 103, 110, 101, 100, 32, 108, 111, 110, 103, 44, 32, 115, 105, 103, 110, 101, 100, 32, 108, 111, 110, 103, 41, 32, 91, 119, 105, 116, 104, 32, 76, 79, 65, 68, 32, 61, 32, 69, 108, 101, 109, 101, 110, 116, 119, 105, 115, 101, 83, 99, 97, 108, 101, 77, 97, 115, 107, 76, 111, 97, 100, 60, 102, 108, 111, 97, 116, 44, 32, 102, 108, 111, 97, 116, 44, 32, 95, 95, 110, 118, 95, 98, 111, 111, 108, 62, 59, 32, 83, 84, 79, 82, 69, 32, 61, 32, 68, 105, 114, 101, 99, 116, 83, 116, 111, 114, 101, 60, 102, 108, 111, 97, 116, 44, 32, 102, 108, 111, 97, 116, 62, 59, 32, 67, 111, 109, 112, 117, 116, 101, 84, 121, 112, 101, 32, 61, 32, 102, 108, 111, 97, 116, 59, 32, 105, 110, 116, 32, 112, 97, 99, 107, 95, 115, 105, 122, 101, 32, 61, 32, 50, 59, 32, 105, 110, 116, 32, 99, 111, 108, 115, 95, 112, 101, 114, 95, 116, 104, 114, 101, 97, 100, 32, 61, 32, 50, 59, 32, 105, 110, 116, 32, 116, 104, 114, 101, 97, 100, 95, 103, 114, 111, 117, 112, 95, 119, 105, 100, 116, 104, 32, 61, 32, 51, 50, 59, 32, 105, 110, 116, 32, 114, 111, 119, 115, 95, 112, 101, 114, 95, 97, 99, 99, 101, 115, 115, 32, 61, 32, 49, 59, 32, 95, 95, 110, 118, 95, 98, 111, 111, 108, 32, 112, 97, 100, 100, 105, 110, 103, 32, 61, 32, 102, 97, 108, 115, 101, 59, 32, 65, 108, 103, 111, 114, 105, 116, 104, 109, 32, 97, 108, 103, 111, 114, 105, 116, 104, 109, 32, 61, 32, 65, 108, 103, 111, 114, 105, 116, 104, 109, 58, 58, 107, 83, 111, 102, 116, 109, 97, 120, 93};
.global .align 1 .b8 __unnamed_24[347] = {118, 111, 105, 100, 32, 83, 111, 102, 116, 109, 97, 120, 87, 97, 114, 112, 73, 109, 112, 108, 40, 76, 79, 65, 68, 44, 32, 83, 84, 79, 82, 69, 44, 32, 115, 105, 103, 110, 101, 100, 32, 108, 111, 110, 103, 44, 32, 115, 105, 103, 110, 101, 100, 32, 108, 111, 110, 103, 41, 32, 91, 119, 105, 116, 104, 32, 76, 79, 65, 68, 32, 61, 32, 69, 108, 101, 109, 101, 110, 116, 119, 105, 115, 101, 83, 99, 97, 108, 101, 77, 97, 115, 107, 76, 111, 97, 100, 60, 102, 108, 111, 97, 116, 44, 32, 102, 108, 111, 97, 116, 44, 32, 95, 95, 110, 118, 95, 98, 111, 111, 108, 62, 59, 32, 83, 84, 79, 82, 69, 32, 61, 32, 68, 105, 114, 101, 99, 116, 83, 116, 111, 114, 101, 60, 102, 108, 111, 97, 116, 44, 32, 102, 108, 111, 97, 116, 62, 59, 32, 67, 111, 109, 112, 117, 116, 101, 84, 121, 112, 101, 32, 61, 32, 102, 108, 111, 97, 116, 59, 32, 105, 110, 116, 32, 112, 97, 99, 107, 95, 115, 105, 122, 101, 32, 61, 32, 50, 59, 32, 105, 110, 116, 32, 99, 111, 108, 115, 95, 112, 101, 114, 95, 116, 104, 114, 101, 97, 100, 32, 61, 32, 50, 59, 32, 105, 110, 116, 32, 116, 104, 114, 101, 97, 100, 95, 103, 114, 111, 117, 112, 95, 119, 105, 100, 116, 104, 32, 61, 32, 51, 50, 59, 32, 105, 110, 116, 32, 114, 111, 119, 115, 95, 112, 101, 114, 95, 97, 99, 99, 101, 115, 115, 32, 61, 32, 49, 59, 32, 95, 95, 110, 118, 95, 98, 111, 111, 108, 32, 112, 97, 100, 100, 105, 110, 103, 32, 61, 32, 116, 114, 117, 101, 59, 32, 65, 108, 103, 111, 114, 105, 116, 104, 109, 32, 97, 108, 103, 111, 114, 105, 116, 104, 109, 32, 61, 32, 65, 108, 103, 111, 114, 105, 116, 104, 109, 58, 58, 107, 83, 111, 102, 116, 109, 97, 120, 93};
.global .align 1 .b8 __unnamed_25[348] = {118, 111, 105, 100, 32, 83, 111, 102, 116, 109, 97, 120, 87, 97, 114, 112, 73, 109, 112, 108, 40, 76, 79, 65, 68, 44, 32, 83, 84, 79, 82, 69, 44, 32, 115, 105, 103, 110, 101, 100, 32, 108, 111, 110, 103, 44, 32, 115, 105, 103, 110, 101, 100, 32, 108, 111, 110, 103, 41, 32, 91, 119, 105, 116, 104, 32, 76, 79, 65, 68, 32, 61, 32, 69, 108, 101, 109, 101, 110, 116, 119, 105, 115, 101, 83, 99, 97, 108, 101, 77, 97, 115, 107, 76, 111, 97, 100, 60, 102, 108, 111, 97, 116, 44, 32, 102, 108, 111, 97, 116, 44, 32, 95, 95, 110, 118, 95, 98, 111, 111, 108, 62, 59, 32, 83, 84, 79, 82, 69, 32, 61, 32, 68, 105, 114, 101, 99, 116, 83, 116, 111, 114, 101, 60, 102, 108, 111, 97, 116, 44, 32, 102, 108, 111, 97, 116, 62, 59, 32, 67, 111, 109, 112, 117, 116, 101, 84, 121, 112, 101, 32, 61, 32, 102, 108, 111, 97, 116, 59, 32, 105, 110, 116, 32, 112, 97, 99, 107, 95, 115, 105, 122, 101, 32, 61, 32, 50, 59, 32, 105, 110, 116, 32, 99, 111, 108, 115, 95, 112, 101, 114, 95, 116, 104, 114, 101, 97, 100, 32, 61, 32, 52, 59, 32, 105, 110, 116, 32, 116, 104, 114, 101, 97, 100, 95, 103, 114, 111, 117, 112, 95, 119, 105, 100, 116, 104, 32, 61, 32, 51, 50, 59, 32, 105, 110, 116, 32, 114, 111, 119, 115, 95, 112, 101, 114, 95, 97, 99, 99, 101, 115, 115, 32, 61, 32, 49, 59, 32, 95, 95, 110, 118, 95, 98, 111, 111, 108, 32, 112, 97, 100, 100, 105, 110, 103, 32, 61, 32, 102, 97, 108, 115, 101, 59, 32, 65, 108, 103, 111, 114, 105, 116, 104, 109, 32, 97, 108, 103, 111, 114, 105, 116, 104, 109, 32, 61, 32, 65, 108, 103, 111, 114, 105, 116, 104, 109, 58, 58, 107, 83, 111, 102, 116, 109, 97, 120, 93};
.global .align 1 .b8 __unnamed_26[347] = {118, 111, 105, 100, 32, 83, 111, 102, 116, 109, 97, 120, 87, 97, 114, 112, 73, 109, 112, 108, 40, 76, 79, 65, 68, 44, 32, 83, 84, 79, 82, 69, 44, 32, 115, 105, 103, 110, 101, 100, 32, 108, 111, 110, 103, 44, 32, 115, 105, 103, 110, 101, 100, 32, 108, 111, 110, 103, 41, 32, 91, 119, 105, 116, 104, 32, 76, 79, 65, 68, 32, 61, 32, 69, 108, 101, 109, 101, 110, 116, 119, 105, 115, 101, 83, 99, 97, 108, 101, 77, 97, 115, 107, 76, 111, 97, 100, 60, 102, 108, 111, 97, 116, 44, 32, 102, 108, 111, 97, 116, 44, 32, 95, 95, 110, 118, 95, 98, 111, 111, 108, 62, 59, 32, 83, 84, 79, 82, 69, 32, 61, 32, 68, 105, 114, 101, 99, 116, 83, 116, 111, 114, 101, 60, 102, 108, 111, 97, 116, 44, 32, 102, 108, 111, 97, 116, 62, 59, 32, 67, 111, 109, 112, 117, 116, 101, 84, 121, 112, 101, 32, 61, 32, 102, 108, 111, 97, 116, 59, 32, 105, 110, 116, 32, 112, 97, 99, 107, 95, 115, 105, 122, 101, 32, 61, 32, 50, 59, 32, 105, 110, 116, 32, 99, 111, 108, 115, 95, 112, 101, 114, 95, 116, 104, 114, 101, 97, 100, 32, 61, 32, 52, 59, 32, 105, 110, 116, 32, 116, 104, 114, 101, 97, 100, 95, 103, 114, 111, 117, 112, 95, 119, 105, 100, 116, 104, 32, 61, 32, 51, 50, 59, 32, 105, 110, 116, 32, 114, 111, 119, 115, 95, 112, 101, 114, 95, 97, 99, 99, 101, 115, 115, 32, 61, 32, 49, 59, 32, 95, 95, 110, 118, 95, 98, 111, 111, 108, 32, 112, 97, 100, 100, 105, 110, 103, 32, 61, 32, 116, 114, 117, 101, 59, 32, 65, 108, 103, 111, 114, 105, 116, 104, 109, 32, 97, 108, 103, 111, 114, 105, 116, 104, 109, 32, 61, 32, 65, 108, 103, 111, 114, 105, 116, 104, 109, 58, 58, 107, 83, 111, 102, 116, 109, 97, 120, 93};
.global .align 1 .b8 __unnamed_27[348] = {118, 111, 105, 100, 32, 83, 111, 102, 116, 109, 97, 120, 87, 97, 114, 112, 73, 109, 112, 108, 40, 76, 79, 65, 68, 44, 32, 83, 84, 79, 82, 69, 44, 32, 115, 105, 103, 110, 101, 100, 32, 108, 111, 110, 103, 44, 32, 115, 105, 103, 110, 101, 100, 32, 108, 111, 110, 103, 41, 32, 91, 119, 105, 116, 104, 32, 76, 79, 65, 68, 32, 61, 32, 69, 108, 101, 109, 101, 110, 116, 119, 105, 115, 101, 83, 99, 97, 108, 101, 77, 97, 115, 107, 76, 111, 97, 100, 60, 102, 108, 111, 97, 116, 44, 32, 102, 108, 111, 97, 116, 44, 32, 95, 95, 110, 118, 95, 98, 111, 111, 108, 62, 59, 32, 83, 84, 79, 82, 69, 32, 61, 32, 68, 105, 114, 101, 99, 116, 83, 116, 111, 114, 101, 60, 102, 108, 111, 97, 116, 44, 32, 102, 108, 111, 97, 116, 62, 59, 32, 67, 111, 109, 112, 117, 116, 101, 84, 121, 112, 101, 32, 61, 32, 102, 108, 111, 97, 116, 59, 32, 105, 110, 116, 32, 112, 97, 99, 107, 95, 115, 105, 122, 101, 32, 61, 32, 50, 59, 32, 105, 110, 116, 32, 99, 111, 108, 115, 95, 112, 101, 114, 95, 116, 104, 114, 101, 97, 100, 32, 61, 32, 54, 59, 32, 105, 110, 116, 32, 116, 104, 114, 101, 97, 100, 95, 103, 114, 111, 117, 112, 95, 119, 105, 100, 116, 104, 32, 61, 32, 51, 50, 59, 32, 105, 110, 116, 32, 114, 111, 119, 115, 95, 112, 101, 114, 95, 97, 99, 99, 101, 115, 115, 32, 61, 32, 49, 59, 32, 95, 95, 110, 118, 95, 98, 111, 111, 108, 32, 112, 97, 100, 100, 105, 110, 103, 32, 61, 32, 102, 97, 108, 115, 101, 59, 32, 65, 108, 103, 111, 114, 105, 116, 104, 109, 32, 97, 108, 103, 111, 114, 105, 116, 104, 109, 32, 61, 32, 65, 108, 103, 111, 114, 105, 116, 104, 109, 58, 58, 107, 83, 111, 102, 116, 109, 97, 120, 93};
.global .align 1 .b8 __unnamed_28[347] = {118, 111, 105, 100, 32, 83, 111, 102, 116, 109, 97, 120, 87, 97, 114, 112, 73, 109, 112, 108, 40, 76, 79, 65, 68, 44, 32, 83, 84, 79, 82, 69, 44, 32, 115, 105, 103, 110, 101, 100, 32, 108, 111, 110, 103, 44, 32, 115, 105, 103, 110, 101, 100, 32, 108, 111, 110, 103, 41, 32, 91, 119, 105, 116, 104, 32, 76, 79, 65, 68, 32, 61, 32, 69, 108, 101, 109, 101, 110, 116, 119, 105, 115, 101, 83, 99, 97, 108, 101, 77, 97, 115, 107, 76, 111, 97, 100, 60, 102, 108, 111, 97, 116, 44, 32, 102, 108, 111, 97, 116, 44, 32, 95, 95, 110, 118, 95, 98, 111, 111, 108, 62, 59, 32, 83, 84, 79, 82, 69, 32, 61, 32, 68, 105, 114, 101, 99, 116, 83, 116, 111, 114, 101, 60, 102, 108, 111, 97, 116, 44, 32, 102, 108, 111, 97, 116, 62, 59, 32, 67, 111, 109, 112, 117, 116, 101, 84, 121, 112, 101, 32, 61, 32, 102, 108, 111, 97, 116, 59, 32, 105, 110, 116, 32, 112, 97, 99, 107, 95, 115, 105, 122, 101, 32, 61, 32, 50, 59, 32, 105, 110, 116, 32, 99, 111, 108, 115, 95, 112, 101, 114, 95, 116, 104, 114, 101, 97, 100, 32, 61, 32, 54, 59, 32, 105, 110, 116, 32, 116, 104, 114, 101, 97, 100, 95, 103, 114, 111, 117, 112, 95, 119, 105, 100, 116, 104, 32, 61, 32, 51, 50, 59, 32, 105, 110, 116, 32, 114, 111, 119, 115, 95, 112, 101, 114, 95, 97, 99, 99, 101, 115, 115, 32, 61, 32, 49, 59, 32, 95, 95, 110, 118, 95, 98, 111, 111, 108, 32, 112, 97, 100, 100, 105, 110, 103, 32, 61, 32, 116, 114, 117, 101, 59, 32, 65, 108, 103, 111, 114, 105, 116, 104, 109, 32, 97, 108, 103, 111, 114, 105, 116, 104, 109, 32, 61, 32, 65, 108, 103, 111, 114, 105, 116, 104, 109, 58, 58, 107, 83, 111, 102, 116, 109, 97, 120, 93};
.global .align 1 .b8 __unnamed_29[348] = {118, 111, 105, 100, 32, 83, 111, 102, 116, 109, 97, 120, 87, 97, 114, 112, 73, 109, 112, 108, 40, 76, 79, 65, 68, 44, 32, 83, 84, 79, 82, 69, 44, 32, 115, 105, 103, 110, 101, 100, 32, 108, 111, 110, 103, 44, 32, 115, 105, 103, 110, 101, 100, 32, 108, 111, 110, 103, 41, 32, 91, 119, 105, 116, 104, 32, 76, 79, 65, 68, 32, 61, 32, 69, 108, 101, 109, 101, 110, 116, 119, 105, 115, 101, 83, 99, 97, 108, 101, 77, 97, 115, 107, 76, 111, 97, 100, 60, 102, 108, 111, 97, 116, 44, 32, 102, 108, 111, 97, 116, 44, 32, 95, 95, 110, 118, 95, 98, 111, 111, 108, 62, 59, 32, 83, 84, 79, 82, 69, 32, 61, 32, 68, 105, 114, 101, 99, 116, 83, 116, 111, 114, 101, 60, 102, 108, 111, 97, 116, 44, 32, 102, 108, 111, 97, 116, 62, 59, 32, 67, 111, 109, 112, 117, 116, 101, 84, 121, 112, 101, 32, 61, 32, 102, 108, 111, 97, 116, 59, 32, 105, 110, 116, 32, 112, 97, 99, 107, 95, 115, 105, 122, 101, 32, 61, 32, 50, 59, 32, 105, 110, 116, 32, 99, 111, 108, 115, 95, 112, 101, 114, 95, 116, 104, 114, 101, 97, 100, 32, 61, 32, 56, 59, 32, 105, 110, 116, 32, 116, 104, 114, 101, 97, 100, 95, 103, 114, 111, 117, 112, 95, 119, 105, 100, 116, 104, 32, 61, 32, 51, 50, 59, 32, 105, 110, 116, 32, 114, 111, 119, 115, 95, 112, 101, 114, 95, 97, 99, 99, 101, 115, 115, 32, 61, 32, 49, 59, 32, 95, 95, 110, 118, 95, 98, 111, 111, 108, 32, 112, 97, 100, 100, 105, 110, 103, 32, 61, 32, 102, 97, 108, 115, 101, 59, 32, 65, 108, 103, 111, 114, 105, 116, 104, 109, 32, 97, 108, 103, 111, 114, 105, 116, 104, 109, 32, 61, 32, 65, 108, 103, 111, 114, 105, 116, 104, 109, 58, 58, 107, 83, 111, 102, 116, 109, 97, 120, 93};
.global .align 1 .b8 __unnamed_30[347] = {118, 111, 105, 100, 32, 83, 111, 102, 116, 109, 97, 120, 87, 97, 114, 112, 73, 109, 112, 108, 40, 76, 79, 65, 68, 44, 32, 83, 84, 79, 82, 69, 44, 32, 115, 105, 103, 110, 101, 100, 32, 108, 111, 110, 103, 44, 32, 115, 105, 103, 110, 101, 100, 32, 108, 111, 110, 103, 41, 32, 91, 119, 105, 116, 104, 32, 76, 79, 65, 68, 32, 61, 32, 69, 108, 101, 109, 101, 110, 116, 119, 105, 115, 101, 83, 99, 97, 108, 101, 77, 97, 115, 107, 76, 111, 97, 100, 60, 102, 108, 111, 97, 116, 44, 32, 102, 108, 111, 97, 116, 44, 32, 95, 95, 110, 118, 95, 98, 111, 111, 108, 62, 59, 32, 83, 84, 79, 82, 69, 32, 61, 32, 68, 105, 114, 101, 99, 116, 83, 116, 111, 114, 101, 60, 102, 108, 111, 97, 116, 44, 32, 102, 108, 111, 97, 116, 62, 59, 32, 67, 111, 109, 112, 117, 116, 101, 84, 121, 112, 101, 32, 61, 32, 102, 108, 111, 97, 116, 59, 32, 105, 110, 116, 32, 112, 97, 99, 107, 95, 115, 105, 122, 101, 32, 61, 32, 50, 59, 32, 105, 110, 116, 32, 99, 111, 108, 115, 95, 112, 101, 114, 95, 116, 104, 114, 101, 97, 100, 32, 61, 32, 56, 59, 32, 105, 110, 116, 32, 116, 104, 114, 101, 97, 100, 95, 103, 114, 111, 117, 112, 95, 119, 105, 100, 116, 104, 32, 61, 32, 51, 50, 59, 32, 105, 110, 116, 32, 114, 111, 119, 115, 95, 112, 101, 114, 95, 97, 99, 99, 101, 115, 115, 32, 61, 32, 49, 59, 32, 95, 95, 110, 118, 95, 98, 111, 111, 108, 32, 112, 97, 100, 100, 105, 110, 103, 32, 61, 32, 116, 114, 117, 101, 59, 32, 65, 108, 103, 111, 114, 105, 116, 104, 109, 32, 97, 108, 103, 111, 114, 105, 116, 104, 109, 32, 61, 32, 65, 108, 103, 111, 114, 105, 116, 104, 109, 58, 58, 107, 83, 111, 102, 116, 109, 97, 120, 93};
.global .align 1 .b8 __unnamed_31[349] = {118, 111, 105, 100, 32, 83, 111, 102, 116, 109, 97, 120, 87, 97, 114, 112, 73, 109, 112, 108, 40, 76, 79, 65, 68, 44, 32, 83, 84, 79, 82, 69, 44, 32, 115, 105, 103, 110, 101, 100, 32, 108, 111, 110, 103, 44, 32, 115, 105, 103, 110, 101, 100, 32, 108, 111, 110, 103, 41, 32, 91, 119, 105, 116, 104, 32, 76, 79, 65, 68, 32, 61, 32, 69, 108, 101, 109, 101, 110, 116, 119, 105, 115, 101, 83, 99, 97, 108, 101, 77, 97, 115, 107, 76, 111, 97, 100, 60, 102, 108, 111, 97, 116, 44, 32, 102, 108, 111, 97, 116, 44, 32, 95, 95, 110, 118, 95, 98, 111, 111, 108, 62, 59, 32, 83, 84, 79, 82, 69, 32, 61, 32, 68, 105, 114, 101, 99, 116, 83, 116, 111, 114, 101, 60, 102, 108, 111, 97, 116, 44, 32, 102, 108, 111, 97, 116, 62, 59, 32, 67, 111, 109, 112, 117, 116, 101, 84, 121, 112, 101, 32, 61, 32, 102, 108, 111, 97, 116, 59, 32, 105, 110, 116, 32, 112, 97, 99, 107, 95, 115, 105, 122, 101, 32, 61, 32, 50, 59, 32, 105, 110, 116, 32, 99, 111, 108, 115, 95, 112, 101, 114, 95, 116, 104, 114, 101, 97, 100, 32, 61, 32, 49, 48, 59, 32, 105, 110, 116, 32, 116, 104, 114, 101, 97, 100, 95, 103, 114, 111, 117, 112, 95, 119, 105, 100, 116, 104, 32, 61, 32, 51, 50, 59, 32, 105, 110, 116, 32, 114, 111, 119, 115, 95, 112, 101, 114, 95, 97, 99, 99, 101, 115, 115, 32, 61, 32, 49, 59, 32, 95, 95, 110, 118, 95, 98, 111, 111, 108, 32, 112, 97, 100, 100, 105, 110, 103, 32, 61, 32, 102, 97, 108, 115, 101, 59, 32, 65, 108, 103, 111, 114, 105, 116, 104, 109, 32, 97, 108, 103, 111, 114, 105, 116, 104, 109, 32, 61, 32, 65, 108, 103, 111, 114, 105, 116, 104, 109, 58, 58, 107, 83, 111, 102, 116, 109, 97, 120, 93};
.global .align 1 .b8 __unnamed_32[348] = {118, 111, 105, 100, 32, 83, 111, 102, 116, 109, 97, 120, 87, 97, 114, 112, 73, 109, 112, 108, 40, 76, 79, 65, 68, 44, 32, 83, 84, 79, 82, 69, 44, 32, 115, 105, 103, 110, 101, 100, 32, 108, 111, 110, 103, 44, 32, 115, 105, 103, 110, 101, 100, 32, 108, 111, 110, 103, 41, 32, 91, 119, 105, 116, 104, 32, 76, 79, 65, 68, 32, 61, 32, 69, 108, 101, 109, 101, 110, 116, 119, 105, 115, 101, 83, 99, 97, 108, 101, 77, 97, 115, 107, 76, 111, 97, 100, 60, 102, 108, 111, 97, 116, 44, 32, 102, 108, 111, 97, 116, 44, 32, 95, 95, 110, 118, 95, 98, 111, 111, 108, 62, 59, 32, 83, 84, 79, 82, 69, 32, 61, 32, 68, 105, 114, 101, 99, 116, 83, 116, 111, 114, 101, 60, 102, 108, 111, 97, 116, 44, 32, 102, 108, 111, 97, 116, 62, 59, 32, 67, 111, 109, 112, 117, 116, 101, 84, 121, 112, 101, 32, 61, 32, 102, 108, 111, 97, 116, 59, 32, 105, 110, 116, 32, 112, 97, 99, 107, 95, 115, 105, 122, 101, 32, 61, 32, 50, 59, 32, 105, 110, 116, 32, 99, 111, 108, 115, 95, 112, 101, 114, 95, 116, 104, 114, 101, 97, 100, 32, 61, 32, 49, 48, 59, 32, 105, 110, 116, 32, 116, 104, 114, 101, 97, 100, 95, 103, 114, 111, 117, 112, 95, 119, 105, 100, 116, 104, 32, 61, 32, 51, 50, 59, 32, 105, 110, 116, 32, 114, 111, 119, 115, 95, 112, 101, 114, 95, 97, 99, 99, 101, 115, 115, 32, 61, 32, 49, 59, 32, 95, 95, 110, 118, 95, 98, 111, 111, 108, 32, 112, 97, 100, 100, 105, 110, 103, 32, 61, 32, 116, 114, 117, 101, 59, 32, 65, 108, 103, 111, 114, 105, 116, 104, 109, 32, 97, 108, 103, 111, 114, 105, 116, 104, 109, 32, 61, 32, 65, 108, 103, 111, 114, 105, 116, 104, 109, 58, 58, 107, 83, 111, 102, 116, 109, 97, 120, 93};
.global .align 1 .b8 __unnamed_33[349] = {118, 111, 105, 100, 32, 83, 111, 102, 116, 109, 97, 120, 87, 97, 114, 112, 73, 109, 112, 108, 40, 76, 79, 65, 68, 44, 32, 83, 84, 79, 82, 69, 44, 32, 115, 105, 103, 110, 101, 100, 32, 108, 111, 110, 103, 44, 32, 115, 105, 103, 110, 101, 100, 32, 108, 111, 110, 103, 41, 32, 91, 119, 105, 116, 104, 32, 76, 79, 65, 68, 32, 61, 32, 69, 108, 101, 109, 101, 110, 116, 119, 105, 115, 101, 83, 99, 97, 108, 101, 77, 97, 115, 107, 76, 111, 97, 100, 60, 102, 108, 111, 97, 116, 44, 32, 102, 108, 111, 97, 116, 44, 32, 95, 95, 110, 118, 95, 98, 111, 111, 108, 62, 59, 32, 83, 84, 79, 82, 69, 32, 61, 32, 68, 105, 114, 101, 99, 116, 83, 116, 111, 114, 101, 60, 102, 108, 111, 97, 116, 44, 32, 102, 108, 111, 97, 116, 62, 59, 32, 67, 111, 109, 112, 117, 116, 101, 84, 121, 112, 101, 32, 61, 32, 102, 108, 111, 97, 116, 59, 32, 105, 110, 116, 32, 112, 97, 99, 107, 95, 115, 105, 122, 101, 32, 61, 32, 50, 59, 32, 105, 110, 116, 32, 99, 111, 108, 115, 95, 112, 101, 114, 95, 116, 104, 114, 101, 97, 100, 32, 61, 32, 49, 50, 59, 32, 105, 110, 116, 32, 116, 104, 114, 101, 97, 100, 95, 103, 114, 111, 117, 112, 95, 119, 105, 100, 116, 104, 32, 61, 32, 51, 50, 59, 32, 105, 110, 116, 32, 114, 111, 119, 115, 95, 112, 101, 114, 95, 97, 99, 99, 101, 115, 115, 32, 61, 32, 49, 59, 32, 95, 95, 110, 118, 95, 98, 111, 111, 108, 32, 112, 97, 100, 100, 105, 110, 103, 32, 61, 32, 102, 97, 108, 115, 101, 59, 32, 65, 108, 103, 111, 114, 105, 116, 104, 109, 32, 97, 108, 103, 111, 114, 105, 116, 104, 109, 32, 61, 32, 65, 108, 103, 111, 114, 105, 116, 104, 109, 58, 58, 107, 83, 111, 102, 116, 109, 97, 120, 93};
.global .align 1 .b8 __unnamed_34[348] = {118, 111, 105, 100, 32, 83, 111, 102, 116, 109, 97, 120, 87, 97, 114, 112, 73, 109, 112, 108, 40, 76, 79, 65, 68, 44, 32, 83, 84, 79, 82, 69, 44, 32, 115, 105, 103, 110, 101, 100, 32, 108, 111, 110, 103, 44, 32, 115, 105, 103, 110, 101, 100, 32, 108, 111, 110, 103, 41, 32, 91, 119, 105, 116, 104, 32, 76, 79, 65, 68, 32, 61, 32, 69, 108, 101, 109, 101, 110, 116, 119, 105, 115, 101, 83, 99, 97, 108, 101, 77, 97, 115, 107, 76, 111, 97, 100, 60, 102, 108, 111, 97, 116, 44, 32, 102, 108, 111, 97, 116, 44, 32, 95, 95, 110, 118, 95, 98, 111, 111, 108, 62, 59, 32, 83, 84, 79, 82, 69, 32, 61, 32, 68, 105, 114, 101, 99, 116, 83, 116, 111, 114, 101, 60, 102, 108, 111, 97, 116, 44, 32, 102, 108, 111, 97, 116, 62, 59, 32, 67, 111, 109, 112, 117, 116, 101, 84, 121, 112, 101, 32, 61, 32, 102, 108, 111, 97, 116, 59, 32, 105, 110, 116, 32, 112, 97, 99, 107, 95, 115, 105, 122, 101, 32, 61, 32, 50, 59, 32, 105, 110, 116, 32, 99, 111, 108, 115, 95, 112, 101, 114, 95, 116, 104, 114, 101, 97, 100, 32, 61, 32, 49, 50, 59, 32, 105, 110, 116, 32, 116, 104, 114, 101, 97, 100, 95, 103, 114, 111, 117, 112, 95, 119, 105, 100, 116, 104, 32, 61, 32, 51, 50, 59, 32, 105, 110, 116, 32, 114, 111, 119, 115, 95, 112, 101, 114, 95, 97, 99, 99, 101, 115, 115, 32, 61, 32, 49, 59, 32, 95, 95, 110, 118, 95, 98, 111, 111, 108, 32, 112, 97, 100, 100, 105, 110, 103, 32, 61, 32, 116, 114, 117, 101, 59, 32, 65, 108, 103, 111, 114, 105, 116, 104, 109, 32, 97, 108, 103, 111, 114, 105, 116, 104, 109, 32, 61, 32, 65, 108, 103, 111, 114, 105, 116, 104, 109, 58, 58, 107, 83, 111, 102, 116, 109, 97, 120, 93};
.global .align 1 .b8 __unnamed_35[349] = {118, 111, 105, 100, 32, 83, 111, 102, 116, 109, 97, 120, 87, 97, 114, 112, 73, 109, 112, 108, 40, 76, 79, 65, 68, 44, 32, 83, 84, 79, 82, 69, 44, 32, 115, 105, 103, 110, 101, 100, 32, 108, 111, 110, 103, 44, 32, 115, 105, 103, 110, 101, 100, 32, 108, 111, 110, 103, 41, 32, 91, 119, 105, 116, 104, 32, 76, 79, 65, 68, 32, 61, 32, 69, 108, 101, 109, 101, 110, 116, 119, 105, 115, 101, 83, 99, 97, 108, 101, 77, 97, 115, 107, 76, 111, 97, 100, 60, 102, 108, 111, 97, 116, 44, 32, 102, 108, 111, 97, 116, 44, 32, 95, 95, 110, 118, 95, 98, 111, 111, 108, 62, 59, 32, 83, 84, 79, 82, 69, 32, 61, 32, 68, 105, 114, 101, 99, 116, 83, 116, 111, 114, 101, 60, 102, 108, 111, 97, 116, 44, 32, 102, 108, 111, 97, 116, 62, 59, 32, 67, 111, 109, 112, 117, 116, 101, 84, 121, 112, 101, 32, 61, 32, 102, 108, 111, 97, 116, 59, 32, 105, 110, 116, 32, 112, 97, 99, 107, 95, 115, 105, 122, 101, 32, 61, 32, 50, 59, 32, 105, 110, 116, 32, 99, 111, 108, 115, 95, 112, 101, 114, 95, 116, 104, 114, 101, 97, 100, 32, 61, 32, 49, 52, 59, 32, 105, 110, 116, 32, 116, 104, 114, 101, 97, 100, 95, 103, 114, 111, 117, 112, 95, 119, 105, 100, 116, 104, 32, 61, 32, 51, 50, 59, 32, 105, 110, 116, 32, 114, 111, 119, 115, 95, 112, 101, 114, 95, 97, 99, 99, 101, 115, 115, 32, 61, 32, 49, 59, 32, 95, 95, 110, 118, 95, 98, 111, 111, 108, 32, 112, 97, 100, 100, 105, 110, 103, 32, 61, 32, 102, 97, 108, 115, 101, 59, 32, 65, 108, 103, 111, 114, 105, 116, 104, 109, 32, 97, 108, 103, 111, 114, 105, 116, 104, 109, 32, 61, 32, 65, 108, 103, 111, 114, 105, 116, 104, 109, 58, 58, 107, 83, 111, 102, 116, 109, 97, 120, 93};
.global .align 1 .b8 __unnamed_36[348] = {118, 111, 105, 100, 32, 83, 111, 102, 116, 109, 97, 120, 87, 97, 114, 112, 73, 109, 112, 108, 40, 76, 79, 65, 68, 44, 32, 83, 84, 79, 82, 69, 44, 32, 115, 105, 103, 110, 101, 100, 32, 108, 111, 110, 103, 44, 32, 115, 105, 103, 110, 101, 100, 32, 108, 111, 110, 103, 41, 32, 91, 119, 105, 116, 104, 32, 76, 79, 65, 68, 32, 61, 32, 69, 108, 101, 109, 101, 110, 116, 119, 105, 115, 101, 83, 99, 97, 108, 101, 77, 97, 115, 107, 76, 111, 97, 100, 60, 102, 108, 111, 97, 116, 44, 32, 102, 108, 111, 97, 116, 44, 32, 95, 95, 110, 118, 95, 98, 111, 111, 108, 62, 59, 32, 83, 84, 79, 82, 69, 32, 61, 32, 68, 105, 114, 101, 99, 116, 83, 116, 111, 114, 101, 60, 102, 108, 111, 97, 116, 44, 32, 102, 108, 111, 97, 116, 62, 59, 32, 67, 111, 109, 112, 117, 116, 101, 84, 121, 112, 101, 32, 61, 32, 102, 108, 111, 97, 116, 59, 32, 105, 110, 116, 32, 112, 97, 99, 107, 95, 115, 105, 122, 101, 32, 61, 32, 50, 59, 32, 105, 110, 116, 32, 99, 111, 108, 115, 95, 112, 101, 114, 95, 116, 104, 114, 101, 97, 100, 32, 61, 32, 49, 52, 59, 32, 105, 110, 116, 32, 116, 104, 114, 101, 97, 100, 95, 103, 114, 111, 117, 112, 95, 119, 105, 100, 116, 104, 32, 61, 32, 51, 50, 59, 32, 105, 110, 116, 32, 114, 111, 119, 115, 95, 112, 101, 114, 95, 97, 99, 99, 101, 115, 115, 32, 61, 32, 49, 59, 32, 95, 95, 110, 118, 95, 98, 111, 111, 108, 32, 112, 97, 100, 100, 105, 110, 103, 32, 61, 32, 116, 114, 117, 101, 59, 32, 65, 108, 103, 111, 114, 105, 116, 104, 109, 32, 97, 108, 103, 111, 114, 105, 116, 104, 109, 32, 61, 32, 65, 108, 103, 111, 114, 105, 116, 104, 109, 58, 58, 107, 83, 111, 102, 116, 109, 97, 120, 93};
.global .align 1 .b8 __unnamed_37[349] = {118, 111, 105, 100, 32, 83, 111, 102, 116, 109, 97, 120, 87, 97, 114, 112, 73, 109, 112, 108, 40, 76, 79, 65, 68, 44, 32, 83, 84, 79, 82, 69, 44, 32, 115, 105, 103, 110, 101, 100, 32, 108, 111, 110, 103, 44, 32, 115, 105, 103, 110, 101, 100, 32, 108, 111, 110, 103, 41, 32, 91, 119, 105, 116, 104, 32, 76, 79, 65, 68, 32, 61, 32, 69, 108, 101, 109, 101, 110, 116, 119, 105, 115, 101, 83, 99, 97, 108, 101, 77, 97, 115, 107, 76, 111, 97, 100, 60, 102, 108, 111, 97, 116, 44, 32, 102, 108, 111, 97, 116, 44, 32, 95, 95, 110, 118, 95, 98, 111, 111, 108, 62, 59, 32, 83, 84, 79, 82, 69, 32, 61, 32, 68, 105, 114, 101, 99, 116, 83, 116, 111, 114, 101, 60, 102, 108, 111, 97, 116, 44, 32, 102, 108, 111, 97, 116, 62, 59, 32, 67, 111, 109, 112, 117, 116, 101, 84, 121, 112, 101, 32, 61, 32, 102, 108, 111, 97, 116, 59, 32, 105, 110, 116, 32, 112, 97, 99, 107, 95, 115, 105, 122, 101, 32, 61, 32, 50, 59, 32, 105, 110, 116, 32, 99, 111, 108, 115, 95, 112, 101, 114, 95, 116, 104, 114, 101, 97, 100, 32, 61, 32, 49, 54, 59, 32, 105, 110, 116, 32, 116, 104, 114, 101, 97, 100, 95, 103, 114, 111, 117, 112, 95, 119, 105, 100, 116, 104, 32, 61, 32, 51, 50, 59, 32, 105, 110, 116, 32, 114, 111, 119, 115, 95, 112, 101, 114, 95, 97, 99, 99, 101, 115, 115, 32, 61, 32, 49, 59, 32, 95, 95, 110, 118, 95, 98, 111, 111, 108, 32, 112, 97, 100, 100, 105, 110, 103, 32, 61, 32, 102, 97, 108, 115, 101, 59, 32, 65, 108, 103, 111, 114, 105, 116, 104, 109, 32, 97, 108, 103, 111, 114, 105, 116, 104, 109, 32, 61, 32, 65, 108, 103, 111, 114, 105, 116, 104, 109, 58, 58, 107, 83, 111, 102, 116, 109, 97, 120, 93};
.global .align 1 .b8 __unnamed_38[348] = {118, 111, 105, 100, 32, 83, 111, 102, 116, 109, 97, 120, 87, 97, 114, 112, 73, 109, 112, 108, 40, 76, 79, 65, 68, 44, 32, 83, 84, 79, 82, 69, 44, 32, 115, 105, 103, 110, 101, 100, 32, 108, 111, 110, 103, 44, 32, 115, 105, 103, 110, 101, 100, 32, 108, 111, 110, 103, 41, 32, 91, 119, 105, 116, 104, 32, 76, 79, 65, 68, 32, 61, 32, 69, 108, 101, 109, 101, 110, 116, 119, 105, 115, 101, 83, 99, 97, 108, 101, 77, 97, 115, 107, 76, 111, 97, 100, 60, 102, 108, 111, 97, 116, 44, 32, 102, 108, 111, 97, 116, 44, 32, 95, 95, 110, 118, 95, 98, 111, 111, 108, 62, 59, 32, 83, 84, 79, 82, 69, 32, 61, 32, 68, 105, 114, 101, 99, 116, 83, 116, 111, 114, 101, 60, 102, 108, 111, 97, 116, 44, 32, 102, 108, 111, 97, 116, 62, 59, 32, 67, 111, 109, 112, 117, 116, 101, 84, 121, 112, 101, 32, 61, 32, 102, 108, 111, 97, 116, 59, 32, 105, 110, 116, 32, 112, 97, 99, 107, 95, 115, 105, 122, 101, 32, 61, 32, 50, 59, 32, 105, 110, 116, 32, 99, 111, 108, 115, 95, 112, 101, 114, 95, 116, 104, 114, 101, 97, 100, 32, 61, 32, 49, 54, 59, 32, 105, 110, 116, 32, 116, 104, 114, 101, 97, 100, 95, 103, 114, 111, 117, 112, 95, 119, 105, 100, 116, 104, 32, 61, 32, 51, 50, 59, 32, 105, 110, 116, 32, 114, 111, 119, 115, 95, 112, 101, 114, 95, 97, 99, 99, 101, 115, 115, 32, 61, 32, 49, 59, 32, 95, 95, 110, 118, 95, 98, 111, 111, 108, 32, 112, 97, 100, 100, 105, 110, 103, 32, 61, 32, 116, 114, 117, 101, 59, 32, 65, 108, 103, 111, 114, 105, 116, 104, 109, 32, 97, 108, 103, 111, 114, 105, 116, 104, 109, 32, 61, 32, 65, 108, 103, 111, 114, 105, 116, 104, 109, 58, 58, 107, 83, 111, 102, 116, 109, 97, 120, 93};
.global .align 1 .b8 __unnamed_39[349] = {118, 111, 105, 100, 32, 83, 111, 102, 116, 109, 97, 120, 87, 97, 114, 112, 73, 109, 112, 108, 40, 76, 79, 65, 68, 44, 32, 83, 84, 79, 82, 69, 44, 32, 115, 105, 103, 110, 101, 100, 32, 108, 111, 110, 103, 44, 32, 115, 105, 103, 110, 101, 100, 32, 108, 111, 110, 103, 41, 32, 91, 119, 105, 116, 104, 32, 76, 79, 65, 68, 32, 61, 32, 69, 108, 101, 109, 101, 110, 116, 119, 105, 115, 101, 83, 99, 97, 108, 101, 77, 97, 115, 107, 76, 111, 97, 100, 60, 102, 108, 111, 97, 116, 44, 32, 102, 108, 111, 97, 116, 44, 32, 95, 95, 110, 118, 95, 98, 111, 111, 108, 62, 59, 32, 83, 84, 79, 82, 69, 32, 61, 32, 68, 105, 114, 101, 99, 116, 83, 116, 111, 114, 101, 60, 102, 108, 111, 97, 116, 44, 32, 102, 108, 111, 97, 116, 62, 59, 32, 67, 111, 109, 112, 117, 116, 101, 84, 121, 112, 101, 32, 61, 32, 102, 108, 111, 97, 116, 59, 32, 105, 110, 116, 32, 112, 97, 99, 107, 95, 115, 105, 122, 101, 32, 61, 32, 50, 59, 32, 105, 110, 116, 32, 99, 111, 108, 115, 95, 112, 101, 114, 95, 116, 104, 114, 101, 97, 100, 32, 61, 32, 49, 56, 59, 32, 105, 110, 116, 32, 116, 104, 114, 101, 97, 100, 95, 103, 114, 111, 117, 112, 95, 119, 105, 100, 116, 104, 32, 61, 32, 51, 50, 59, 32, 105, 110, 116, 32, 114, 111, 119, 115, 95, 112, 101, 114, 95, 97, 99, 99, 101, 115, 115, 32, 61, 32, 49, 59, 32, 95, 95, 110, 118, 95, 98, 111, 111, 108, 32, 112, 97, 100, 100, 105, 110, 103, 32, 61, 32, 102, 97, 108, 115, 101, 59, 32, 65, 108, 103, 111, 114, 105, 116, 104, 109, 32, 97, 108, 103, 111, 114, 105, 116, 104, 109, 32, 61, 32, 65, 108, 103, 111, 114, 105, 116, 104, 109, 58, 58, 107, 83, 111, 102, 116, 109, 97, 120, 93};
.global .align 1 .b8 __unnamed_40[348] = {118, 111, 105, 100, 32, 83, 111, 102, 116, 109, 97, 120, 87, 97, 114, 112, 73, 109, 112, 108, 40, 76, 79, 65, 68, 44, 32, 83, 84, 79, 82, 69, 44, 32, 115, 105, 103, 110, 101, 100, 32, 108, 111, 110, 103, 44, 32, 115, 105, 103, 110, 101, 100, 32, 108, 111, 110, 103, 41, 32, 91, 119, 105, 116, 104, 32, 76, 79, 65, 68, 32, 61, 32, 69, 108, 101, 109, 101, 110, 116, 119, 105, 115, 101, 83, 99, 97, 108, 101, 77, 97, 115, 107, 76, 111, 97, 100, 60, 102, 108, 111, 97, 116, 44, 32, 102, 108, 111, 97, 116, 44, 32, 95, 95, 110, 118, 95, 98, 111, 111, 108, 62, 59, 32, 83, 84, 79, 82, 69, 32, 61, 32, 68, 105, 114, 101, 99, 116, 83, 116, 111, 114, 101, 60, 102, 108, 111, 97, 116, 44, 32, 102, 108, 111, 97, 116, 62, 59, 32, 67, 111, 109, 112, 117, 116, 101, 84, 121, 112, 101, 32, 61, 32, 102, 108, 111, 97, 116, 59, 32, 105, 110, 116, 32, 112, 97, 99, 107, 95, 115, 105, 122, 101, 32, 61, 32, 50, 59, 32, 105, 110, 116, 32, 99, 111, 108, 115, 95, 112, 101, 114, 95, 116, 104, 114, 101, 97, 100, 32, 61, 32, 49, 56, 59, 32, 105, 110, 116, 32, 116, 104, 114, 101, 97, 100, 95, 103, 114, 111, 117, 112, 95, 119, 105, 100, 116, 104, 32, 61, 32, 51, 50, 59, 32, 105, 110, 116, 32, 114, 111, 119, 115, 95, 112, 101, 114, 95, 97, 99, 99, 101, 115, 115, 32, 61, 32, 49, 59, 32, 95, 95, 110, 118, 95, 98, 111, 111, 108, 32, 112, 97, 100, 100, 105, 110, 103, 32, 61, 32, 116, 114, 117, 101, 59, 32, 65, 108, 103, 111, 114, 105, 116, 104, 109, 32, 97, 108, 103, 111, 114, 105, 116, 104, 109, 32, 61, 32, 65, 108, 103, 111, 114, 105, 116, 104, 109, 58, 58, 107, 83, 111, 102, 116, 109, 97, 120, 93};
.global .align 1 .b8 __unnamed_41[349] = {118, 111, 105, 100, 32, 83, 111, 102, 116, 109, 97, 120, 87, 97, 114, 112, 73, 109, 112, 108, 40, 76, 79, 65, 68, 44, 32, 83, 84, 79, 82, 69, 44, 32, 115, 105, 103, 110, 101, 100, 32, 108, 111, 110, 103, 44, 32, 115, 105, 103, 110, 101, 100, 32, 108, 111, 110, 103, 41, 32, 91, 119, 105, 116, 104, 32, 76, 79, 65, 68, 32, 61, 32, 69, 108, 101, 109, 101, 110, 116, 119, 105, 115, 101, 83, 99, 97, 108, 101, 77, 97, 115, 107, 76, 111, 97, 100, 60, 102, 108, 111, 97, 116, 44, 32, 102, 108, 111, 97, 116, 44, 32, 95, 95, 110, 118, 95, 98, 111, 111, 108, 62, 59, 32, 83, 84, 79, 82, 69, 32, 61, 32, 68, 105, 114, 101, 99, 116, 83, 116, 111, 114, 101, 60, 102, 108, 111, 97, 116, 44, 32, 102, 108, 111, 97, 116, 62, 59, 32, 67, 111, 109, 112, 117, 116, 101, 84, 121, 112, 101, 32, 61, 32, 102, 108, 111, 97, 116, 59, 32, 105, 110, 116, 32, 112, 97, 99, 107, 95, 115, 105, 122, 101, 32, 61, 32, 50, 59, 32, 105, 110, 116, 32, 99, 111, 108, 115, 95, 112, 101, 114, 95, 116, 104, 114, 101, 97, 100, 32, 61, 32, 50, 48, 59, 32, 105, 110, 116, 32, 116, 104, 114, 101, 97, 100, 95, 103, 114, 111, 117, 112, 95, 119, 105, 100, 116, 104, 32, 61, 32, 51, 50, 59, 32, 105, 110, 116, 32, 114, 111, 119, 115, 95, 112, 101, 114, 95, 97, 99, 99, 101, 115, 115, 32, 61, 32, 49, 59, 32, 95, 95, 110, 118, 95, 98, 111, 111, 108, 32, 112, 97, 100, 100, 105, 110, 103, 32, 61, 32, 102, 97, 108, 115, 101, 59, 32, 65, 108, 103, 111, 114, 105, 116, 104, 109, 32, 97, 108, 103, 111, 114, 105, 116, 104, 109, 32, 61, 32, 65, 108, 103, 111, 114, 105, 116, 104, 109, 58, 58, 107, 83, 111, 102, 116, 109, 97, 120, 93};
.global .align 1 .b8 __unnamed_42[348] = {118, 111, 105, 100, 32, 83, 111, 102, 116, 109, 97, 120, 87, 97, 114, 112, 73, 109, 112, 108, 40, 76, 79, 65, 68, 44, 32, 83, 84, 79, 82, 69, 44, 32, 115, 105, 103, 110, 101, 100, 32, 108, 111, 110, 103, 44, 32, 115, 105, 103, 110, 101, 100, 32, 108, 111, 110, 103, 41, 32, 91, 119, 105, 116, 104, 32, 76, 79, 65, 68, 32, 61, 32, 69, 108, 101, 109, 101, 110, 116, 119, 105, 115, 101, 83, 99, 97, 108, 101, 77, 97, 115, 107, 76, 111, 97, 100, 60, 102, 108, 111, 97, 116, 44, 32, 102, 108, 111, 97, 116, 44, 32, 95, 95, 110, 118, 95, 98, 111, 111, 108, 62, 59, 32, 83, 84, 79, 82, 69, 32, 61, 32, 68, 105, 114, 101, 99, 116, 83, 116, 111, 114, 101, 60, 102, 108, 111, 97, 116, 44, 32, 102, 108, 111, 97, 116, 62, 59, 32, 67, 111, 109, 112, 117, 116, 101, 84, 121, 112, 101, 32, 61, 32, 102, 108, 111, 97, 116, 59, 32, 105, 110, 116, 32, 112, 97, 99, 107, 95, 115, 105, 122, 101, 32, 61, 32, 50, 59, 32, 105, 110, 116, 32, 99, 111, 108, 115, 95, 112, 101, 114, 95, 116, 104, 114, 101, 97, 100, 32, 61, 32, 50, 48, 59, 32, 105, 110, 116, 32, 116, 104, 114, 101, 97, 100, 95, 103, 114, 111, 117, 112, 95, 119, 105, 100, 116, 104, 32, 61, 32, 51, 50, 59, 32, 105, 110, 116, 32, 114, 111, 119, 115, 95, 112, 101, 114, 95, 97, 99, 99, 101, 115, 115, 32, 61, 32, 49, 59, 32, 95, 95, 110, 118, 95, 98, 111, 111, 108, 32, 112, 97, 100, 100, 105, 110, 103, 32, 61, 32, 116, 114, 117, 101, 59, 32, 65, 108, 103, 111, 114, 105, 116, 104, 109, 32, 97, 108, 103, 111, 114, 105, 116, 104, 109, 32, 61, 32, 65, 108, 103, 111, 114, 105, 116, 104, 109, 58, 58, 107, 83, 111, 102, 116, 109, 97, 120, 93};
.global .align 1 .b8 __unnamed_43[349] = {118, 111, 105, 100, 32, 83, 111, 102, 116, 109, 97, 120, 87, 97, 114, 112, 73, 109, 112, 108, 40, 76, 79, 65, 68, 44, 32, 83, 84, 79, 82, 69, 44, 32, 115, 105, 103, 110, 101, 100, 32, 108, 111, 110, 103, 44, 32, 115, 105, 103, 110, 101, 100, 32, 108, 111, 110, 103, 41, 32, 91, 119, 105, 116, 104, 32, 76, 79, 65, 68, 32, 61, 32, 69, 108, 101, 109, 101, 110, 116, 119, 105, 115, 101, 83, 99, 97, 108, 101, 77, 97, 115, 107, 76, 111, 97, 100, 60, 102, 108, 111, 97, 116, 44, 32, 102, 108, 111, 97, 116, 44, 32, 95, 95, 110, 118, 95, 98, 111, 111, 108, 62, 59, 32, 83, 84, 79, 82, 69, 32, 61, 32, 68, 105, 114, 101, 99, 116, 83, 116, 111, 114, 101, 60, 102, 108, 111, 97, 116, 44, 32, 102, 108, 111, 97, 116, 62, 59, 32, 67, 111, 109, 112, 117, 116, 101, 84, 121, 112, 101, 32, 61, 32, 102, 108, 111, 97, 116, 59, 32, 105, 110, 116, 32, 112, 97, 99, 107, 95, 115, 105, 122, 101, 32, 61, 32, 50, 59, 32, 105, 110, 116, 32, 99, 111, 108, 115, 95, 112, 101, 114, 95, 116, 104, 114, 101, 97, 100, 32, 61, 32, 50, 50, 59, 32, 105, 110, 116, 32, 116, 104, 114, 101, 97, 100, 95, 103, 114, 111, 117, 112, 95, 119, 105, 100, 116, 104, 32, 61, 32, 51, 50, 59, 32, 105, 110, 116, 32, 114, 111, 119, 115, 95, 112, 101, 114, 95, 97, 99, 99, 101, 115, 115, 32, 61, 32, 49, 59, 32, 95, 95, 110, 118, 95, 98, 111, 111, 108, 32, 112, 97, 100, 100, 105, 110, 103, 32, 61, 32, 102, 97, 108, 115, 101, 59, 32, 65, 108, 103, 111, 114, 105, 116, 104, 109, 32, 97, 108, 103, 111, 114, 105, 116, 104, 109, 32, 61, 32, 65, 108, 103, 111, 114, 105, 116, 104, 109, 58, 58, 107, 83, 111, 102, 116, 109, 97, 120, 93};
.global .align 1 .b8 __unnamed_44[348] = {118, 111, 105, 100, 32, 83, 111, 102, 116, 109, 97, 120, 87, 97, 114, 112, 73, 109, 112, 108, 40, 76, 79, 65, 68, 44, 32, 83, 84, 79, 82, 69, 44, 32, 115, 105, 103, 110, 101, 100, 32, 108, 111, 110, 103, 44, 32, 115, 105, 103, 110, 101, 100, 32, 108, 111, 110, 103, 41, 32, 91, 119, 105, 116, 104, 32, 76, 79, 65, 68, 32, 61, 32, 69, 108, 101, 109, 101, 110, 116, 119, 105, 115, 101, 83, 99, 97, 108, 101, 77, 97, 115, 107, 76, 111, 97, 100, 60, 102, 108, 111, 97, 116, 44, 32, 102, 108, 111, 97, 116, 44, 32, 95, 95, 110, 118, 95, 98, 111, 111, 108, 62, 59, 32, 83, 84, 79, 82, 69, 32, 61, 32, 68, 105, 114, 101, 99, 116, 83, 116, 111, 114, 101, 60, 102, 108, 111, 97, 116, 44, 32, 102, 108, 111, 97, 116, 62, 59, 32, 67, 111, 109, 112, 117, 116, 101, 84, 121, 112, 101, 32, 61, 32, 102, 108, 111, 97, 116, 59, 32, 105, 110, 116, 32, 112, 97, 99, 107, 95, 115, 105, 122, 101, 32, 61, 32, 50, 59, 32, 105, 110, 116, 32, 99, 111, 108, 115, 95, 112, 101, 114, 95, 116, 104, 114, 101, 97, 100, 32, 61, 32, 50, 50, 59, 32, 105, 110, 116, 32, 116, 104, 114, 101, 97, 100, 95, 103, 114, 111, 117, 112, 95, 119, 105, 100, 116, 104, 32, 61, 32, 51, 50, 59, 32, 105, 110, 116, 32, 114, 111, 119, 115, 95, 112, 101, 114, 95, 97, 99, 99, 101, 115, 115, 32, 61, 32, 49, 59, 32, 95, 95, 110, 118, 95, 98, 111, 111, 108, 32, 112, 97, 100, 100, 105, 110, 103, 32, 61, 32, 116, 114, 117, 101, 59, 32, 65, 108, 103, 111, 114, 105, 116, 104, 109, 32, 97, 108, 103, 111, 114, 105, 116, 104, 109, 32, 61, 32, 65, 108, 103, 111, 114, 105, 116, 104, 109, 58, 58, 107, 83, 111, 102, 116, 109, 97, 120, 93};
.global .align 1 .b8 __unnamed_45[349] = {118, 111, 105, 100, 32, 83, 111, 102, 116, 109, 97, 120, 87, 97, 114, 112, 73, 109, 112, 108, 40, 76, 79, 65, 68, 44, 32, 83, 84, 79, 82, 69, 44, 32, 115, 105, 103, 110, 101, 100, 32, 108, 111, 110, 103, 44, 32, 115, 105, 103, 110, 101, 100, 32, 108, 111, 110, 103, 41, 32, 91, 119, 105, 116, 104, 32, 76, 79, 65, 68, 32, 61, 32, 69, 108, 101, 109, 101, 110, 116, 119, 105, 115, 101, 83, 99, 97, 108, 101, 77, 97, 115, 107, 76, 111, 97, 100, 60, 102, 108, 111, 97, 116, 44, 32, 102, 108, 111, 97, 116, 44, 32, 95, 95, 110, 118, 95, 98, 111, 111, 108, 62, 59, 32, 83, 84, 79, 82, 69, 32, 61, 32, 68, 105, 114, 101, 99, 116, 83, 116, 111, 114, 101, 60, 102, 108, 111, 97, 116, 44, 32, 102, 108, 111, 97, 116, 62, 59, 32, 67, 111, 109, 112, 117, 116, 101, 84, 121, 112, 101, 32, 61, 32, 102, 108, 111, 97, 116, 59, 32, 105, 110, 116, 32, 112, 97, 99, 107, 95, 115, 105, 122, 101, 32, 61, 32, 50, 59, 32, 105, 110, 116, 32, 99, 111, 108, 115, 95, 112, 101, 114, 95, 116, 104, 114, 101, 97, 100, 32, 61, 32, 50, 52, 59, 32, 105, 110, 116, 32, 116, 104, 114, 101, 97, 100, 95, 103, 114, 111, 117, 112, 95, 119, 105, 100, 116, 104, 32, 61, 32, 51, 50, 59, 32, 105, 110, 116, 32, 114, 111, 119, 115, 95, 112, 101, 114, 95, 97, 99, 99, 101, 115, 115, 32, 61, 32, 49, 59, 32, 95, 95, 110, 118, 95, 98, 111, 111, 108, 32, 112, 97, 100, 100, 105, 110, 103, 32, 61, 32, 102, 97, 108, 115, 101, 59, 32, 65, 108, 103, 111, 114, 105, 116, 104, 109, 32, 97, 108, 103, 111, 114, 105, 116, 104, 109, 32, 61, 32, 65, 108, 103, 111, 114, 105, 116, 104, 109, 58, 58, 107, 83, 111, 102, 116, 109, 97, 120, 93};
.global .align 1 .b8 __unnamed_46[348] = {118, 111, 105, 100, 32, 83, 111, 102, 116, 109, 97, 120, 87, 97, 114, 112, 73, 109, 112, 108, 40, 76, 79, 65, 68, 44, 32, 83, 84, 79, 82, 69, 44, 32, 115, 105, 103, 110, 101, 100, 32, 108, 111, 110, 103, 44, 32, 115, 105, 103, 110, 101, 100, 32, 108, 111, 110, 103, 41, 32, 91, 119, 105, 116, 104, 32, 76, 79, 65, 68, 32, 61, 32, 69, 108, 101, 109, 101, 110, 116, 119, 105, 115, 101, 83, 99, 97, 108, 101, 77, 97, 115, 107, 76, 111, 97, 100, 60, 102, 108, 111, 97, 116, 44, 32, 102, 108, 111, 97, 116, 44, 32, 95, 95, 110, 118, 95, 98, 111, 111, 108, 62, 59, 32, 83, 84, 79, 82, 69, 32, 61, 32, 68, 105, 114, 101, 99, 116, 83, 116, 111, 114, 101, 60, 102, 108, 111, 97, 116, 44, 32, 102, 108, 111, 97, 116, 62, 59, 32, 67, 111, 109, 112, 117, 116, 101, 84, 121, 112, 101, 32, 61, 32, 102, 108, 111, 97, 116, 59, 32, 105, 110, 116, 32, 112, 97, 99, 107, 95, 115, 105, 122, 101, 32, 61, 32, 50, 59, 32, 105, 110, 116, 32, 99, 111, 108, 115, 95, 112, 101, 114, 95, 116, 104, 114, 101, 97, 100, 32, 61, 32, 50, 52, 59, 32, 105, 110, 116, 32, 116, 104, 114, 101, 97, 100, 95, 103, 114, 111, 117, 112, 95, 119, 105, 100, 116, 104, 32, 61, 32, 51, 50, 59, 32, 105, 110, 116, 32, 114, 111, 119, 115, 95, 112, 101, 114, 95, 97, 99, 99, 101, 115, 115, 32, 61, 32, 49, 59, 32, 95, 95, 110, 118, 95, 98, 111, 111, 108, 32, 112, 97, 100, 100, 105, 110, 103, 32, 61, 32, 116, 114, 117, 101, 59, 32, 65, 108, 103, 111, 114, 105, 116, 104, 109, 32, 97, 108, 103, 111, 114, 105, 116, 104, 109, 32, 61, 32, 65, 108, 103, 111, 114, 105, 116, 104, 109, 58, 58, 107, 83, 111, 102, 116, 109, 97, 120, 93};
.global .align 1 .b8 __unnamed_47[349] = {118, 111, 105, 100, 32, 83, 111, 102, 116, 109, 97, 120, 87, 97, 114, 112, 73, 109, 112, 108, 40, 76, 79, 65, 68, 44, 32, 83, 84, 79, 82, 69, 44, 32, 115, 105, 103, 110, 101, 100, 32, 108, 111, 110, 103, 44, 32, 115, 105, 103, 110, 101, 100, 32, 108, 111, 110, 103, 41, 32, 91, 119, 105, 116, 104, 32, 76, 79, 65, 68, 32, 61, 32, 69, 108, 101, 109, 101, 110, 116, 119, 105, 115, 101, 83, 99, 97, 108, 101, 77, 97, 115, 107, 76, 111, 97, 100, 60, 102, 108, 111, 97, 116, 44, 32, 102, 108, 111, 97, 116, 44, 32, 95, 95, 110, 118, 95, 98, 111, 111, 108, 62, 59, 32, 83, 84, 79, 82, 69, 32, 61, 32, 68, 105, 114, 101, 99, 116, 83, 116, 111, 114, 101, 60, 102, 108, 111, 97, 116, 44, 32, 102, 108, 111, 97, 116, 62, 59, 32, 67, 111, 109, 112, 117, 116, 101, 84, 121, 112, 101, 32, 61, 32, 102, 108, 111, 97, 116, 59, 32, 105, 110, 116, 32, 112, 97, 99, 107, 95, 115, 105, 122, 101, 32, 61, 32, 50, 59, 32, 105, 110, 116, 32, 99, 111, 108, 115, 95, 112, 101, 114, 95, 116, 104, 114, 101, 97, 100, 32, 61, 32, 50, 54, 59, 32, 105, 110, 116, 32, 116, 104, 114, 101, 97, 100, 95, 103, 114, 111, 117, 112, 95, 119, 105, 100, 116, 104, 32, 61, 32, 51, 50, 59, 32, 105, 110, 116, 32, 114, 111, 119, 115, 95, 112, 101, 114, 95, 97, 99, 99, 101, 115, 115, 32, 61, 32, 49, 59, 32, 95, 95, 110, 118, 95, 98, 111, 111, 108, 32, 112, 97, 100, 100, 105, 110, 103, 32, 61, 32, 102, 97, 108, 115, 101, 59, 32, 65, 108, 103, 111, 114, 105, 116, 104, 109, 32, 97, 108, 103, 111, 114, 105, 116, 104, 109, 32, 61, 32, 65, 108, 103, 111, 114, 105, 116, 104, 109, 58, 58, 107, 83, 111, 102, 116, 109, 97, 120, 93};
.global .align 1 .b8 __unnamed_48[348] = {118, 111, 105, 100, 32, 83, 111, 102, 116, 109, 97, 120, 87, 97, 114, 112, 73, 109, 112, 108, 40, 76, 79, 65, 68, 44, 32, 83, 84, 79, 82, 69, 44, 32, 115, 105, 103, 110, 101, 100, 32, 108, 111, 110, 103, 44, 32, 115, 105, 103, 110, 101, 100, 32, 108, 111, 110, 103, 41, 32, 91, 119, 105, 116, 104, 32, 76, 79, 65, 68, 32, 61, 32, 69, 108, 101, 109, 101, 110, 116, 119, 105, 115, 101, 83, 99, 97, 108, 101, 77, 97, 115, 107, 76, 111, 97, 100, 60, 102, 108, 111, 97, 116, 44, 32, 102, 108, 111, 97, 116, 44, 32, 95, 95, 110, 118, 95, 98, 111, 111, 108, 62, 59, 32, 83, 84, 79, 82, 69, 32, 61, 32, 68, 105, 114, 101, 99, 116, 83, 116, 111, 114, 101, 60, 102, 108, 111, 97, 116, 44, 32, 102, 108, 111, 97, 116, 62, 59, 32, 67, 111, 109, 112, 117, 116, 101, 84, 121, 112, 101, 32, 61, 32, 102, 108, 111, 97, 116, 59, 32, 105, 110, 116, 32, 112, 97, 99, 107, 95, 115, 105, 122, 101, 32, 61, 32, 50, 59, 32, 105, 110, 116, 32, 99, 111, 108, 115, 95, 112, 101, 114, 95, 116, 104, 114, 101, 97, 100, 32, 61, 32, 50, 54, 59, 32, 105, 110, 116, 32, 116, 104, 114, 101, 97, 100, 95, 103, 114, 111, 117, 112, 95, 119, 105, 100, 116, 104, 32, 61, 32, 51, 50, 59, 32, 105, 110, 116, 32, 114, 111, 119, 115, 95, 112, 101, 114, 95, 97, 99, 99, 101, 115, 115, 32, 61, 32, 49, 59, 32, 95, 95, 110, 118, 95, 98, 111, 111, 108, 32, 112, 97, 100, 100, 105, 110, 103, 32, 61, 32, 116, 114, 117, 101, 59, 32, 65, 108, 103, 111, 114, 105, 116, 104, 109, 32, 97, 108, 103, 111, 114, 105, 116, 104, 109, 32, 61, 32, 65, 108, 103, 111, 114, 105, 116, 104, 109, 58, 58, 107, 83, 111, 102, 116, 109, 97, 120, 93};
.global .align 1 .b8 __unnamed_49[349] = {118, 111, 105, 100, 32, 83, 111, 102, 116, 109, 97, 120, 87, 97, 114, 112, 73, 109, 112, 108, 40, 76, 79, 65, 68, 44, 32, 83, 84, 79, 82, 69, 44, 32, 115, 105, 103, 110, 101, 100, 32, 108, 111, 110, 103, 44, 32, 115, 105, 103, 110, 101, 100, 32, 108, 111, 110, 103, 41, 32, 91, 119, 105, 116, 104, 32, 76, 79, 65, 68, 32, 61, 32, 69, 108, 101, 109, 101, 110, 116, 119, 105, 115, 101, 83, 99, 97, 108, 101, 77, 97, 115, 107, 76, 111, 97, 100, 60, 102, 108, 111, 97, 116, 44, 32, 102, 108, 111, 97, 116, 44, 32, 95, 95, 110, 118, 95, 98, 111, 111, 108, 62, 59, 32, 83, 84, 79, 82, 69, 32, 61, 32, 68, 105, 114, 101, 99, 116, 83, 116, 111, 114, 101, 60, 102, 108, 111, 97, 116, 44, 32, 102, 108, 111, 97, 116, 62, 59, 32, 67, 111, 109, 112, 117, 116, 101, 84, 121, 112, 101, 32, 61, 32, 102, 108, 111, 97, 116, 59, 32, 105, 110, 116, 32, 112, 97, 99, 107, 95, 115, 105, 122, 101, 32, 61, 32, 50, 59, 32, 105, 110, 116, 32, 99, 111, 108, 115, 95, 112, 101, 114, 95, 116, 104, 114, 101, 97, 100, 32, 61, 32, 50, 56, 59, 32, 105, 110, 116, 32, 116, 104, 114, 101, 97, 100, 95, 103, 114, 111, 117, 112, 95, 119, 105, 100, 116, 104, 32, 61, 32, 51, 50, 59, 32, 105, 110, 116, 32, 114, 111, 119, 115, 95, 112, 101, 114, 95, 97, 99, 99, 101, 115, 115, 32, 61, 32, 49, 59, 32, 95, 95, 110, 118, 95, 98, 111, 111, 108, 32, 112, 97, 100, 100, 105, 110, 103, 32, 61, 32, 102, 97, 108, 115, 101, 59, 32, 65, 108, 103, 111, 114, 105, 116, 104, 109, 32, 97, 108, 103, 111, 114, 105, 116, 104, 109, 32, 61, 32, 65, 108, 103, 111, 114, 105, 116, 104, 109, 58, 58, 107, 83, 111, 102, 116, 109, 97, 120, 93};
.global .align 1 .b8 __unnamed_50[348] = {118, 111, 105, 100, 32, 83, 111, 102, 116, 109, 97, 120, 87, 97, 114, 112, 73, 109, 112, 108, 40, 76, 79, 65, 68, 44, 32, 83, 84, 79, 82, 69, 44, 32, 115, 105, 103, 110, 101, 100, 32, 108, 111, 110, 103, 44, 32, 115, 105, 103, 110, 101, 100, 32, 108, 111, 110, 103, 41, 32, 91, 119, 105, 116, 104, 32, 76, 79, 65, 68, 32, 61, 32, 69, 108, 101, 109, 101, 110, 116, 119, 105, 115, 101, 83, 99, 97, 108, 101, 77, 97, 115, 107, 76, 111, 97, 100, 60, 102, 108, 111, 97, 116, 44, 32, 102, 108, 111, 97, 116, 44, 32, 95, 95, 110, 118, 95, 98, 111, 111, 108, 62, 59, 32, 83, 84, 79, 82, 69, 32, 61, 32, 68, 105, 114, 101, 99, 116, 83, 116, 111, 114, 101, 60, 102, 108, 111, 97, 116, 44, 32, 102, 108, 111, 97, 116, 62, 59, 32, 67, 111, 109, 112, 117, 116, 101, 84, 121, 112, 101, 32, 61, 32, 102, 108, 111, 97, 116, 59, 32, 105, 110, 116, 32, 112, 97, 99, 107, 95, 115, 105, 122, 101, 32, 61, 32, 50, 59, 32, 105, 110, 116, 32, 99, 111, 108, 115, 95, 112, 101, 114, 95, 116, 104, 114, 101, 97, 100, 32, 61, 32, 50, 56, 59, 32, 105, 110, 116, 32, 116, 104, 114, 101, 97, 100, 95, 103, 114, 111, 117, 112, 95, 119, 105, 100, 116, 104, 32, 61, 32, 51, 50, 59, 32, 105, 110, 116, 32, 114, 111, 119, 115, 95, 112, 101, 114, 95, 97, 99, 99, 101, 115, 115, 32, 61, 32, 49, 59, 32, 95, 95, 110, 118, 95, 98, 111, 111, 108, 32, 112, 97, 100, 100, 105, 110, 103, 32, 61, 32, 116, 114, 117, 101, 59, 32, 65, 108, 103, 111, 114, 105, 116, 104, 109, 32, 97, 108, 103, 111, 114, 105, 116, 104, 109, 32, 61, 32, 65, 108, 103, 111, 114, 105, 116, 104, 109, 58, 58, 107, 83, 111, 102, 116, 109, 97, 120, 93};
.global .align 1 .b8 __unnamed_51[349] = {118, 111, 105, 100, 32, 83, 111, 102, 116, 109, 97, 120, 87, 97, 114, 112, 73, 109, 112, 108, 40, 76, 79, 65, 68, 44, 32, 83, 84, 79, 82, 69, 44, 32, 115, 105, 103, 110, 101, 100, 32, 108, 111, 110, 103, 44, 32, 115, 105, 103, 110, 101, 100, 32, 108, 111, 110, 103, 41, 32, 91, 119, 105, 116, 104, 32, 76, 79, 65, 68, 32, 61, 32, 69, 108, 101, 109, 101, 110, 116, 119, 105, 115, 101, 83, 99, 97, 108, 101, 77, 97, 115, 107, 76, 111, 97, 100, 60, 102, 108, 111, 97, 116, 44, 32, 102, 108, 111, 97, 116, 44, 32, 95, 95, 110, 118, 95, 98, 111, 111, 108, 62, 59, 32, 83, 84, 79, 82, 69, 32, 61, 32, 68, 105, 114, 101, 99, 116, 83, 116, 111, 114, 101, 60, 102, 108, 111, 97, 116, 44, 32, 102, 108, 111, 97, 116, 62, 59, 32, 67, 111, 109, 112, 117, 116, 101, 84, 121, 112, 101, 32, 61, 32, 102, 108, 111, 97, 116, 59, 32, 105, 110, 116, 32, 112, 97, 99, 107, 95, 115, 105, 122, 101, 32, 61, 32, 50, 59, 32, 105, 110, 116, 32, 99, 111, 108, 115, 95, 112, 101, 114, 95, 116, 104, 114, 101, 97, 100, 32, 61, 32, 51, 48, 59, 32, 105, 110, 116, 32, 116, 104, 114, 101, 97, 100, 95, 103, 114, 111, 117, 112, 95, 119, 105, 100, 116, 104, 32, 61, 32, 51, 50, 59, 32, 105, 110, 116, 32, 114, 111, 119, 115, 95, 112, 101, 114, 95, 97, 99, 99, 101, 115, 115, 32, 61, 32, 49, 59, 32, 95, 95, 110, 118, 95, 98, 111, 111, 108, 32, 112, 97, 100, 100, 105, 110, 103, 32, 61, 32, 102, 97, 108, 115, 101, 59, 32, 65, 108, 103, 111, 114, 105, 116, 104, 109, 32, 97, 108, 103, 111, 114, 105, 116, 104, 109, 32, 61, 32, 65, 108, 103, 111, 114, 105, 116, 104, 109, 58, 58, 107, 83, 111, 102, 116, 109, 97, 120, 93};
.global .align 1 .b8 __unnamed_52[348] = {118, 111, 105, 100, 32, 83, 111, 102, 116, 109, 97, 120, 87, 97, 114, 112, 73, 109, 112, 108, 40, 76, 79, 65, 68, 44, 32, 83, 84, 79, 82, 69, 44, 32, 115, 105, 103, 110, 101, 100, 32, 108, 111, 110, 103, 44, 32, 115, 105, 103, 110, 101, 100, 32, 108, 111, 110, 103, 41, 32, 91, 119, 105, 116, 104, 32, 76, 79, 65, 68, 32, 61, 32, 69, 108, 101, 109, 101, 110, 116, 119, 105, 115, 101, 83, 99, 97, 108, 101, 77, 97, 115, 107, 76, 111, 97, 100, 60, 102, 108, 111, 97, 116, 44, 32, 102, 108, 111, 97, 116, 44, 32, 95, 95, 110, 118, 95, 98, 111, 111, 108, 62, 59, 32, 83, 84, 79, 82, 69, 32, 61, 32, 68, 105, 114, 101, 99, 116, 83, 116, 111, 114, 101, 60, 102, 108, 111, 97, 116, 44, 32, 102, 108, 111, 97, 116, 62, 59, 32, 67, 111, 109, 112, 117, 116, 101, 84, 121, 112, 101, 32, 61, 32, 102, 108, 111, 97, 116, 59, 32, 105, 110, 116, 32, 112, 97, 99, 107, 95, 115, 105, 122, 101, 32, 61, 32, 50, 59, 32, 105, 110, 116, 32, 99, 111, 108, 115, 95, 112, 101, 114, 95, 116, 104, 114, 101, 97, 100, 32, 61, 32, 51, 48, 59, 32, 105, 110, 116, 32, 116, 104, 114, 101, 97, 100, 95, 103, 114, 111, 117, 112, 95, 119, 105, 100, 116, 104, 32, 61, 32, 51, 50, 59, 32, 105, 110, 116, 32, 114, 111, 119, 115, 95, 112, 101, 114, 95, 97, 99, 99, 101, 115, 115, 32, 61, 32, 49, 59, 32, 95, 95, 110, 118, 95, 98, 111, 111, 108, 32, 112, 97, 100, 100, 105, 110, 103, 32, 61, 32, 116, 114, 117, 101, 59, 32, 65, 108, 103, 111, 114, 105, 116, 104, 109, 32, 97, 108, 103, 111, 114, 105, 116, 104, 109, 32, 61, 32, 65, 108, 103, 111, 114, 105, 116, 104, 109, 58, 58, 107, 83, 111, 102, 116, 109, 97, 120, 93};
.global .align 1 .b8 __unnamed_53[349] = {118, 111, 105, 100, 32, 83, 111, 102, 116, 109, 97, 120, 87, 97, 114, 112, 73, 109, 112, 108, 40, 76, 79, 65, 68, 44, 32, 83, 84, 79, 82, 69, 44, 32, 115, 105, 103, 110, 101, 100, 32, 108, 111, 110, 103, 44, 32, 115, 105, 103, 110, 101, 100, 32, 108, 111, 110, 103, 41, 32, 91, 119, 105, 116, 104, 32, 76, 79, 65, 68, 32, 61, 32, 69, 108, 101, 109, 101, 110, 116, 119, 105, 115, 101, 83, 99, 97, 108, 101, 77, 97, 115, 107, 76, 111, 97, 100, 60, 102, 108, 111, 97, 116, 44, 32, 102, 108, 111, 97, 116, 44, 32, 95, 95, 110, 118, 95, 98, 111, 111, 108, 62, 59, 32, 83, 84, 79, 82, 69, 32, 61, 32, 68, 105, 114, 101, 99, 116, 83, 116, 111, 114, 101, 60, 102, 108, 111, 97, 116, 44, 32, 102, 108, 111, 97, 116, 62, 59, 32, 67, 111, 109, 112, 117, 116, 101, 84, 121, 112, 101, 32, 61, 32, 102, 108, 111, 97, 116, 59, 32, 105, 110, 116, 32, 112, 97, 99, 107, 95, 115, 105, 122, 101, 32, 61, 32, 50, 59, 32, 105, 110, 116, 32, 99, 111, 108, 115, 95, 112, 101, 114, 95, 116, 104, 114, 101, 97, 100, 32, 61, 32, 51, 50, 59, 32, 105, 110, 116, 32, 116, 104, 114, 101, 97, 100, 95, 103, 114, 111, 117, 112, 95, 119, 105, 100, 116, 104, 32, 61, 32, 51, 50, 59, 32, 105, 110, 116, 32, 114, 111, 119, 115, 95, 112, 101, 114, 95, 97, 99, 99, 101, 115, 115, 32, 61, 32, 49, 59, 32, 95, 95, 110, 118, 95, 98, 111, 111, 108, 32, 112, 97, 100, 100, 105, 110, 103, 32, 61, 32, 102, 97, 108, 115, 101, 59, 32, 65, 108, 103, 111, 114, 105, 116, 104, 109, 32, 97, 108, 103, 111, 114, 105, 116, 104, 109, 32, 61, 32, 65, 108, 103, 111, 114, 105, 116, 104, 109, 58, 58, 107, 83, 111, 102, 116, 109, 97, 120, 93};
.global .align 1 .b8 __unnamed_54[348] = {118, 111, 105, 100, 32, 83, 111, 102, 116, 109, 97, 120, 87, 97, 114, 112, 73, 109, 112, 108, 40, 76, 79, 65, 68, 44, 32, 83, 84, 79, 82, 69, 44, 32, 115, 105, 103, 110, 101, 100, 32, 108, 111, 110, 103, 44, 32, 115, 105, 103, 110, 101, 100, 32, 108, 111, 110, 103, 41, 32, 91, 119, 105, 116, 104, 32, 76, 79, 65, 68, 32, 61, 32, 69, 108, 101, 109, 101, 110, 116, 119, 105, 115, 101, 83, 99, 97, 108, 101, 77, 97, 115, 107, 76, 111, 97, 100, 60, 102, 108, 111, 97, 116, 44, 32, 102, 108, 111, 97, 116, 44, 32, 95, 95, 110, 118, 95, 98, 111, 111, 108, 62, 59, 32, 83, 84, 79, 82, 69, 32, 61, 32, 68, 105, 114, 101, 99, 116, 83, 116, 111, 114, 101, 60, 102, 108, 111, 97, 116, 44, 32, 102, 108, 111, 97, 116, 62, 59, 32, 67, 111, 109, 112, 117, 116, 101, 84, 121, 112, 101, 32, 61, 32, 102, 108, 111, 97, 116, 59, 32, 105, 110, 116, 32, 112, 97, 99, 107, 95, 115, 105, 122, 101, 32, 61, 32, 50, 59, 32, 105, 110, 116, 32, 99, 111, 108, 115, 95, 112, 101, 114, 95, 116, 104, 114, 101, 97, 100, 32, 61, 32, 51, 50, 59, 32, 105, 110, 116, 32, 116, 104, 114, 101, 97, 100, 95, 103, 114, 111, 117, 112, 95, 119, 105, 100, 116, 104, 32, 61, 32, 51, 50, 59, 32, 105, 110, 116, 32, 114, 111, 119, 115, 95, 112, 101, 114, 95, 97, 99, 99, 101, 115, 115, 32, 61, 32, 49, 59, 32, 95, 95, 110, 118, 95, 98, 111, 111, 108, 32, 112, 97, 100, 100, 105, 110, 103, 32, 61, 32, 116, 114, 117, 101, 59, 32, 65, 108, 103, 111, 114, 105, 116, 104, 109, 32, 97, 108, 103, 111, 114, 105, 116, 104, 109, 32, 61, 32, 65, 108, 103, 111, 114, 105, 116, 104, 109, 58, 58, 107, 83, 111, 102, 116, 109, 97, 120, 93};
.global .align 1 .b8 __unnamed_55[347] = {118, 111, 105, 100, 32, 83, 111, 102, 116, 109, 97, 120, 87, 97, 114, 112, 73, 109, 112, 108, 40, 76, 79, 65, 68, 44, 32, 83, 84, 79, 82, 69, 44, 32, 115, 105, 103, 110, 101, 100, 32, 108, 111, 110, 103, 44, 32, 115, 105, 103, 110, 101, 100, 32, 108, 111, 110, 103, 41, 32, 91, 119, 105, 116, 104, 32, 76, 79, 65, 68, 32, 61, 32, 69, 108, 101, 109, 101, 110, 116, 119, 105, 115, 101, 83, 99, 97, 108, 101, 77, 97, 115, 107, 76, 111, 97, 100, 60, 102, 108, 111, 97, 116, 44, 32, 102, 108, 111, 97, 116, 44, 32, 95, 95, 110, 118, 95, 98, 111, 111, 108, 62, 59, 32, 83, 84, 79, 82, 69, 32, 61, 32, 68, 105, 114, 101, 99, 116, 83, 116, 111, 114, 101, 60, 102, 108, 111, 97, 116, 44, 32, 102, 108, 111, 97, 116, 62, 59, 32, 67, 111, 109, 112, 117, 116, 101, 84, 121, 112, 101, 32, 61, 32, 102, 108, 111, 97, 116, 59, 32, 105, 110, 116, 32, 112, 97, 99, 107, 95, 115, 105, 122, 101, 32, 61, 32, 49, 59, 32, 105, 110, 116, 32, 99, 111, 108, 115, 95, 112, 101, 114, 95, 116, 104, 114, 101, 97, 100, 32, 61, 32, 49, 59, 32, 105, 110, 116, 32, 116, 104, 114, 101, 97, 100, 95, 103, 114, 111, 117, 112, 95, 119, 105, 100, 116, 104, 32, 61, 32, 49, 59, 32, 105, 110, 116, 32, 114, 111, 119, 115, 95, 112, 101, 114, 95, 97, 99, 99, 101, 115, 115, 32, 61, 32, 50, 59, 32, 95, 95, 110, 118, 95, 98, 111, 111, 108, 32, 112, 97, 100, 100, 105, 110, 103, 32, 61, 32, 102, 97, 108, 115, 101, 59, 32, 65, 108, 103, 111, 114, 105, 116, 104, 109, 32, 97, 108, 103, 111, 114, 105, 116, 104, 109, 32, 61, 32, 65, 108, 103, 111, 114, 105, 116, 104, 109, 58, 58, 107, 83, 111, 102, 116, 109, 97, 120, 93};
.global .align 1 .b8 __unnamed_56[346] = {118, 111, 105, 100, 32, 83, 111, 102, 116, 109, 97, 120, 87, 97, 114, 112, 73, 109, 112, 108, 40, 76, 79, 65, 68, 44, 32, 83, 84, 79, 82, 69, 44, 32, 115, 105, 103, 110, 101, 100, 32, 108, 111, 110, 103, 44, 32, 115, 105, 103, 110, 101, 100, 32, 108, 111, 110, 103, 41, 32, 91, 119, 105, 116, 104, 32, 76, 79, 65, 68, 32, 61, 32, 69, 108, 101, 109, 101, 110, 116, 119, 105, 115, 101, 83, 99, 97, 108, 101, 77, 97, 115, 107, 76, 111, 97, 100, 60, 102, 108, 111, 97, 116, 44, 32, 102, 108, 111, 97, 116, 44, 32, 95, 95, 110, 118, 95, 98, 111, 111, 108, 62, 59, 32, 83, 84, 79, 82, 69, 32, 61, 32, 68, 105, 114, 101, 99, 116, 83, 116, 111, 114, 101, 60, 102, 108, 111, 97, 116, 44, 32, 102, 108, 111, 97, 116, 62, 59, 32, 67, 111, 109, 112, 117, 116, 101, 84, 121, 112, 101, 32, 61, 32, 102, 108, 111, 97, 116, 59, 32, 105, 110, 116, 32, 112, 97, 99, 107, 95, 115, 105, 122, 101, 32, 61, 32, 49, 59, 32, 105, 110, 116, 32, 99, 111, 108, 115, 95, 112, 101, 114, 95, 116, 104, 114, 101, 97, 100, 32, 61, 32, 49, 59, 32, 105, 110, 116, 32, 116, 104, 114, 101, 97, 100, 95, 103, 114, 111, 117, 112, 95, 119, 105, 100, 116, 104, 32, 61, 32, 49, 59, 32, 105, 110, 116, 32, 114, 111, 119, 115, 95, 112, 101, 114, 95, 97, 99, 99, 101, 115, 115, 32, 61, 32, 50, 59, 32, 95, 95, 110, 118, 95, 98, 111, 111, 108, 32, 112, 97, 100, 100, 105, 110, 103, 32, 61, 32, 116, 114, 117, 101, 59, 32, 65, 108, 103, 111, 114, 105, 116, 104, 109, 32, 97, 108, 103, 111, 114, 105, 116, 104, 109, 32, 61, 32, 65, 108, 103, 111, 114, 105, 116, 104, 109, 58, 58, 107, 83, 111, 102, 116, 109, 97, 120, 93};
.global .align 1 .b8 __unnamed_57[347] = {118, 111, 105, 100, 32, 83, 111, 102, 116, 109, 97, 120, 87, 97, 114, 112, 73, 109, 112, 108, 40, 76, 79, 65, 68, 44, 32, 83, 84, 79, 82, 69, 44, 32, 115, 105, 103, 110, 101, 100, 32, 108, 111, 110, 103, 44, 32, 115, 105, 103, 110, 101, 100, 32, 108, 111, 110, 103, 41, 32, 91, 119, 105, 116, 104, 32, 76, 79, 65, 68, 32, 61, 32, 69, 108, 101, 109, 101, 110, 116, 119, 105, 115, 101, 83, 99, 97, 108, 101, 77, 97, 115, 107, 76, 111, 97, 100, 60, 102, 108, 111, 97, 116, 44, 32, 102, 108, 111, 97, 116, 44, 32, 95, 95, 110, 118, 95, 98, 111, 111, 108, 62, 59, 32, 83, 84, 79, 82, 69, 32, 61, 32, 68, 105, 114, 101, 99, 116, 83, 116, 111, 114, 101, 60, 102, 108, 111, 97, 116, 44, 32, 102, 108, 111, 97, 116, 62, 59, 32, 67, 111, 109, 112, 117, 116, 101, 84, 121, 112, 101, 32, 61, 32, 102, 108, 111, 97, 116, 59, 32, 105, 110, 116, 32, 112, 97, 99, 107, 95, 115, 105, 122, 101, 32, 61, 32, 49, 59, 32, 105, 110, 116, 32, 99, 111, 108, 115, 95, 112, 101, 114, 95, 116, 104, 114, 101, 97, 100, 32, 61, 32, 49, 59, 32, 105, 110, 116, 32, 116, 104, 114, 101, 97, 100, 95, 103, 114, 111, 117, 112, 95, 119, 105, 100, 116, 104, 32, 61, 32, 49, 59, 32, 105, 110, 116, 32, 114, 111, 119, 115, 95, 112, 101, 114, 95, 97, 99, 99, 101, 115, 115, 32, 61, 32, 49, 59, 32, 95, 95, 110, 118, 95, 98, 111, 111, 108, 32, 112, 97, 100, 100, 105, 110, 103, 32, 61, 32, 102, 97, 108, 115, 101, 59, 32, 65, 108, 103, 111, 114, 105, 116, 104, 109, 32, 97, 108, 103, 111, 114, 105, 116, 104, 109, 32, 61, 32, 65, 108, 103, 111, 114, 105, 116, 104, 109, 58, 58, 107, 83, 111, 102, 116, 109, 97, 120, 93};
.global .align 1 .b8 __unnamed_58[346] = {118, 111, 105, 100, 32, 83, 111, 102, 116, 109, 97, 120, 87, 97, 114, 112, 73, 109, 112, 108, 40, 76, 79, 65, 68, 44, 32, 83, 84, 79, 82, 69, 44, 32, 115, 105, 103, 110, 101, 100, 32, 108, 111, 110, 103, 44, 32, 115, 105, 103, 110, 101, 100, 32, 108, 111, 110, 103, 41, 32, 91, 119, 105, 116, 104, 32, 76, 79, 65, 68, 32, 61, 32, 69, 108, 101, 109, 101, 110, 116, 119, 105, 115, 101, 83, 99, 97, 108, 101, 77, 97, 115, 107, 76, 111, 97, 100, 60, 102, 108, 111, 97, 116, 44, 32, 102, 108, 111, 97, 116, 44, 32, 95, 95, 110, 118, 95, 98, 111, 111, 108, 62, 59, 32, 83, 84, 79, 82, 69, 32, 61, 32, 68, 105, 114, 101, 99, 116, 83, 116, 111, 114, 101, 60, 102, 108, 111, 97, 116, 44, 32, 102, 108, 111, 97, 116, 62, 59, 32, 67, 111, 109, 112, 117, 116, 101, 84, 121, 112, 101, 32, 61, 32, 102, 108, 111, 97, 116, 59, 32, 105, 110, 116, 32, 112, 97, 99, 107, 95, 115, 105, 122, 101, 32, 61, 32, 49, 59, 32, 105, 110, 116, 32, 99, 111, 108, 115, 95, 112, 101, 114, 95, 116, 104, 114, 101, 97, 100, 32, 61, 32, 49, 59, 32, 105, 110, 116, 32, 116, 104, 114, 101, 97, 100, 95, 103, 114, 111, 117, 112, 95, 119, 105, 100, 116, 104, 32, 61, 32, 49, 59, 32, 105, 110, 116, 32, 114, 111, 119, 115, 95, 112, 101, 114, 95, 97, 99, 99, 101, 115, 115, 32, 61, 32, 49, 59, 32, 95, 95, 110, 118, 95, 98, 111, 111, 108, 32, 112, 97, 100, 100, 105, 110, 103, 32, 61, 32, 116, 114, 117, 101, 59, 32, 65, 108, 103, 111, 114, 105, 116, 104, 109, 32, 97, 108, 103, 111, 114, 105, 116, 104, 109, 32, 61, 32, 65, 108, 103, 111, 114, 105, 116, 104, 109, 58, 58, 107, 83, 111, 102, 116, 109, 97, 120, 93};
.global .align 1 .b8 __unnamed_59[347] = {118, 111, 105, 100, 32, 83, 111, 102, 116, 109, 97, 120, 87, 97, 114, 112, 73, 109, 112, 108, 40, 76, 79, 65, 68, 44, 32, 83, 84, 79, 82, 69, 44, 32, 115, 105, 103, 110, 101, 100, 32, 108, 111, 110, 103, 44, 32, 115, 105, 103, 110, 101, 100, 32, 108, 111, 110, 103, 41, 32, 91, 119, 105, 116, 104, 32, 76, 79, 65, 68, 32, 61, 32, 69, 108, 101, 109, 101, 110, 116, 119, 105, 115, 101, 83, 99, 97, 108, 101, 77, 97, 115, 107, 76, 111, 97, 100, 60, 102, 108, 111, 97, 116, 44, 32, 102, 108, 111, 97, 116, 44, 32, 95, 95, 110, 118, 95, 98, 111, 111, 108, 62, 59, 32, 83, 84, 79, 82, 69, 32, 61, 32, 68, 105, 114, 101, 99, 116, 83, 116, 111, 114, 101, 60, 102, 108, 111, 97, 116, 44, 32, 102, 108, 111, 97, 116, 62, 59, 32, 67, 111, 109, 112, 117, 116, 101, 84, 121, 112, 101, 32, 61, 32, 102, 108, 111, 97, 116, 59, 32, 105, 110, 116, 32, 112, 97, 99, 107, 95, 115, 105, 122, 101, 32, 61, 32, 49, 59, 32, 105, 110, 116, 32, 99, 111, 108, 115, 95, 112, 101, 114, 95, 116, 104, 114, 101, 97, 100, 32, 61, 32, 49, 59, 32, 105, 110, 116, 32, 116, 104, 114, 101, 97, 100, 95, 103, 114, 111, 117, 112, 95, 119, 105, 100, 116, 104, 32, 61, 32, 50, 59, 32, 105, 110, 116, 32, 114, 111, 119, 115, 95, 112, 101, 114, 95, 97, 99, 99, 101, 115, 115, 32, 61, 32, 50, 59, 32, 95, 95, 110, 118, 95, 98, 111, 111, 108, 32, 112, 97, 100, 100, 105, 110, 103, 32, 61, 32, 102, 97, 108, 115, 101, 59, 32, 65, 108, 103, 111, 114, 105, 116, 104, 109, 32, 97, 108, 103, 111, 114, 105, 116, 104, 109, 32, 61, 32, 65, 108, 103, 111, 114, 105, 116, 104, 109, 58, 58, 107, 83, 111, 102, 116, 109, 97, 120, 93};
.global .align 1 .b8 __unnamed_60[346] = {118, 111, 105, 100, 32, 83, 111, 102, 116, 109, 97, 120, 87, 97, 114, 112, 73, 109, 112, 108, 40, 76, 79, 65, 68, 44, 32, 83, 84, 79, 82, 69, 44, 32, 115, 105, 103, 110, 101, 100, 32, 108, 111, 110, 103, 44, 32, 115, 105, 103, 110, 101, 100, 32, 108, 111, 110, 103, 41, 32, 91, 119, 105, 116, 104, 32, 76, 79, 65, 68, 32, 61, 32, 69, 108, 101, 109, 101, 110, 116, 119, 105, 115, 101, 83, 99, 97, 108, 101, 77, 97, 115, 107, 76, 111, 97, 100, 60, 102, 108, 111, 97, 116, 44, 32, 102, 108, 111, 97, 116, 44, 32, 95, 95, 110, 118, 95, 98, 111, 111, 108, 62, 59, 32, 83, 84, 79, 82, 69, 32, 61, 32, 68, 105, 114, 101, 99, 116, 83, 116, 111, 114, 101, 60, 102, 108, 111, 97, 116, 44, 32, 102, 108, 111, 97, 116, 62, 59, 32, 67, 111, 109, 112, 117, 116, 101, 84, 121, 112, 101, 32, 61, 32, 102, 108, 111, 97, 116, 59, 32, 105, 110, 116, 32, 112, 97, 99, 107, 95, 115, 105, 122, 101, 32, 61, 32, 49, 59, 32, 105, 110, 116, 32, 99, 111, 108, 115, 95, 112, 101, 114, 95, 116, 104, 114, 101, 97, 100, 32, 61, 32, 49, 59, 32, 105, 110, 116, 32, 116, 104, 114, 101, 97, 100, 95, 103, 114, 111, 117, 112, 95, 119, 105, 100, 116, 104, 32, 61, 32, 50, 59, 32, 105, 110, 116, 32, 114, 111, 119, 115, 95, 112, 101, 114, 95, 97, 99, 99, 101, 115, 115, 32, 61, 32, 50, 59, 32, 95, 95, 110, 118, 95, 98, 111, 111, 108, 32, 112, 97, 100, 100, 105, 110, 103, 32, 61, 32, 116, 114, 117, 101, 59, 32, 65, 108, 103, 111, 114, 105, 116, 104, 109, 32, 97, 108, 103, 111, 114, 105, 116, 104, 109, 32, 61, 32, 65, 108, 103, 111, 114, 105, 116, 104, 109, 58, 58, 107, 83, 111, 102, 116, 109, 97, 120, 93};
.global .align 1 .b8 __unnamed_61[347] = {118, 111, 105, 100, 32, 83, 111, 102, 116, 109, 97, 120, 87, 97, 114, 112, 73, 109, 112, 108, 40, 76, 79, 65, 68, 44, 32, 83, 84, 79, 82, 69, 44, 32, 115, 105, 103, 110, 101, 100, 32, 108, 111, 110, 103, 44, 32, 115, 105, 103, 110, 101, 100, 32, 108, 111, 110, 103, 41, 32, 91, 119, 105, 116, 104, 32, 76, 79, 65, 68, 32, 61, 32, 69, 108, 101, 109, 101, 110, 116, 119, 105, 115, 101, 83, 99, 97, 108, 101, 77, 97, 115, 107, 76, 111, 97, 100, 60, 102, 108, 111, 97, 116, 44, 32, 102, 108, 111, 97, 116, 44, 32, 95, 95, 110, 118, 95, 98, 111, 111, 108, 62, 59, 32, 83, 84, 79, 82, 69, 32, 61, 32, 68, 105, 114, 101, 99, 116, 83, 116, 111, 114, 101, 60, 102, 108, 111, 97, 116, 44, 32, 102, 108, 111, 97, 116, 62, 59, 32, 67, 111, 109, 112, 117, 116, 101, 84, 121, 112, 101, 32, 61, 32, 102, 108, 111, 97, 116, 59, 32, 105, 110, 116, 32, 112, 97, 99, 107, 95, 115, 105, 122, 101, 32, 61, 32, 49, 59, 32, 105, 110, 116, 32, 99, 111, 108, 115, 95, 112, 101, 114, 95, 116, 104, 114, 101, 97, 100, 32, 61, 32, 49, 59, 32, 105, 110, 116, 32, 116, 104, 114, 101, 97, 100, 95, 103, 114, 111, 117, 112, 95, 119, 105, 100, 116, 104, 32, 61, 32, 50, 59, 32, 105, 110, 116, 32, 114, 111, 119, 115, 95, 112, 101, 114, 95, 97, 99, 99, 101, 115, 115, 32, 61, 32, 49, 59, 32, 95, 95, 110, 118, 95, 98, 111, 111, 108, 32, 112, 97, 100, 100, 105, 110, 103, 32, 61, 32, 102, 97, 108, 115, 101, 59, 32, 65, 108, 103, 111, 114, 105, 116, 104, 109, 32, 97, 108, 103, 111, 114, 105, 116, 104, 109, 32, 61, 32, 65, 108, 103, 111, 114, 105, 116, 104, 109, 58, 58, 107, 83, 111, 102, 116, 109, 97, 120, 93};
.global .align 1 .b8 __unnamed_62[346] = {118, 111, 105, 100, 32, 83, 111, 102, 116, 109, 97, 120, 87, 97, 114, 112, 73, 109, 112, 108, 40, 76, 79, 65, 68, 44, 32, 83, 84, 79, 82, 69, 44, 32, 115, 105, 103, 110, 101, 100, 32, 108, 111, 110, 103, 44, 32, 115, 105, 103, 110, 101, 100, 32, 108, 111, 110, 103, 41, 32, 91, 119, 105, 116, 104, 32, 76, 79, 65, 68, 32, 61, 32, 69, 108, 101, 109, 101, 110, 116, 119, 105, 115, 101, 83, 99, 97, 108, 101, 77, 97, 115, 107, 76, 111, 97, 100, 60, 102, 108, 111, 97, 116, 44, 32, 102, 108, 111, 97, 116, 44, 32, 95, 95, 110, 118, 95, 98, 111, 111, 108, 62, 59, 32, 83, 84, 79, 82, 69, 32, 61, 32, 68, 105, 114, 101, 99, 116, 83, 116, 111, 114, 101, 60, 102, 108, 111, 97, 116, 44, 32, 102, 108, 111, 97, 116, 62, 59, 32, 67, 111, 109, 112, 117, 116, 101, 84, 121, 112, 101, 32, 61, 32, 102, 108, 111, 97, 116, 59, 32, 105, 110, 116, 32, 112, 97, 99, 107, 95, 115, 105, 122, 101, 32, 61, 32, 49, 59, 32, 105, 110, 116, 32, 99, 111, 108, 115, 95, 112, 101, 114, 95, 116, 104, 114, 101, 97, 100, 32, 61, 32, 49, 59, 32, 105, 110, 116, 32, 116, 104, 114, 101, 97, 100, 95, 103, 114, 111, 117, 112, 95, 119, 105, 100, 116, 104, 32, 61, 32, 50, 59, 32, 105, 110, 116, 32, 114, 111, 119, 115, 95, 112, 101, 114, 95, 97, 99, 99, 101, 115, 115, 32, 61, 32, 49, 59, 32, 95, 95, 110, 118, 95, 98, 111, 111, 108, 32, 112, 97, 100, 100, 105, 110, 103, 32, 61, 32, 116, 114, 117, 101, 59, 32, 65, 108, 103, 111, 114, 105, 116, 104, 109, 32, 97, 108, 103, 111, 114, 105, 116, 104, 109, 32, 61, 32, 65, 108, 103, 111, 114, 105, 116, 104, 109, 58, 58, 107, 83, 111, 102, 116, 109, 97, 120, 93};
.global .align 1 .b8 __unnamed_63[347] = {118, 111, 105, 100, 32, 83, 111, 102, 116, 109, 97, 120, 87, 97, 114, 112, 73, 109, 112, 108, 40, 76, 79, 65, 68, 44, 32, 83, 84, 79, 82, 69, 44, 32, 115, 105, 103, 110, 101, 100, 32, 108, 111, 110, 103, 44, 32, 115, 105, 103, 110, 101, 100, 32, 108, 111, 110, 103, 41, 32, 91, 119, 105, 116, 104, 32, 76, 79, 65, 68, 32, 61, 32, 69, 108, 101, 109, 101, 110, 116, 119, 105, 115, 101, 83, 99, 97, 108, 101, 77, 97, 115, 107, 76, 111, 97, 100, 60, 102, 108, 111, 97, 116, 44, 32, 102, 108, 111, 97, 116, 44, 32, 95, 95, 110, 118, 95, 98, 111, 111, 108, 62, 59, 32, 83, 84, 79, 82, 69, 32, 61, 32, 68, 105, 114, 101, 99, 116, 83, 116, 111, 114, 101, 60, 102, 108, 111, 97, 116, 44, 32, 102, 108, 111, 97, 116, 62, 59, 32, 67, 111, 109, 112, 117, 116, 101, 84, 121, 112, 101, 32, 61, 32, 102, 108, 111, 97, 116, 59, 32, 105, 110, 116, 32, 112, 97, 99, 107, 95, 115, 105, 122, 101, 32, 61, 32, 49, 59, 32, 105, 110, 116, 32, 99, 111, 108, 115, 95, 112, 101, 114, 95, 116, 104, 114, 101, 97, 100, 32, 61, 32, 49, 59, 32, 105, 110, 116, 32, 116, 104, 114, 101, 97, 100, 95, 103, 114, 111, 117, 112, 95, 119, 105, 100, 116, 104, 32, 61, 32, 52, 59, 32, 105, 110, 116, 32, 114, 111, 119, 115, 95, 112, 101, 114, 95, 97, 99, 99, 101, 115, 115, 32, 61, 32, 50, 59, 32, 95, 95, 110, 118, 95, 98, 111, 111, 108, 32, 112, 97, 100, 100, 105, 110, 103, 32, 61, 32, 102, 97, 108, 115, 101, 59, 32, 65, 108, 103, 111, 114, 105, 116, 104, 109, 32, 97, 108, 103, 111, 114, 105, 116, 104, 109, 32, 61, 32, 65, 108, 103, 111, 114, 105, 116, 104, 109, 58, 58, 107, 83, 111, 102, 116, 109, 97, 120, 93};
.global .align 1 .b8 __unnamed_64[346] = {118, 111, 105, 100, 32, 83, 111, 102, 116, 109, 97, 120, 87, 97, 114, 112, 73, 109, 112, 108, 40, 76, 79, 65, 68, 44, 32, 83, 84, 79, 82, 69, 44, 32, 115, 105, 103, 110, 101, 100, 32, 108, 111, 110, 103, 44, 32, 115, 105, 103, 110, 101, 100, 32, 108, 111, 110, 103, 41, 32, 91, 119, 105, 116, 104, 32, 76, 79, 65, 68, 32, 61, 32, 69, 108, 101, 109, 101, 110, 116, 119, 105, 115, 101, 83, 99, 97, 108, 101, 77, 97, 115, 107, 76, 111, 97, 100, 60, 102, 108, 111, 97, 116, 44, 32, 102, 108, 111, 97, 116, 44, 32, 95, 95, 110, 118, 95, 98, 111, 111, 108, 62, 59, 32, 83, 84, 79, 82, 69, 32, 61, 32, 68, 105, 114, 101, 99, 116, 83, 116, 111, 114, 101, 60, 102, 108, 111, 97, 116, 44, 32, 102, 108, 111, 97, 116, 62, 59, 32, 67, 111, 109, 112, 117, 116, 101, 84, 121, 112, 101, 32, 61, 32, 102, 108, 111, 97, 116, 59, 32, 105, 110, 116, 32, 112, 97, 99, 107, 95, 115, 105, 122, 101, 32, 61, 32, 49, 59, 32, 105, 110, 116, 32, 99, 111, 108, 115, 95, 112, 101, 114, 95, 116, 104, 114, 101, 97, 100, 32, 61, 32, 49, 59, 32, 105, 110, 116, 32, 116, 104, 114, 101, 97, 100, 95, 103, 114, 111, 117, 112, 95, 119, 105, 100, 116, 104, 32, 61, 32, 52, 59, 32, 105, 110, 116, 32, 114, 111, 119, 115, 95, 112, 101, 114, 95, 97, 99, 99, 101, 115, 115, 32, 61, 32, 50, 59, 32, 95, 95, 110, 118, 95, 98, 111, 111, 108, 32, 112, 97, 100, 100, 105, 110, 103, 32, 61, 32, 116, 114, 117, 101, 59, 32, 65, 108, 103, 111, 114, 105, 116, 104, 109, 32, 97, 108, 103, 111, 114, 105, 116, 104, 109, 32, 61, 32, 65, 108, 103, 111, 114, 105, 116, 104, 109, 58, 58, 107, 83, 111, 102, 116, 109, 97, 120, 93};
.global .align 1 .b8 __unnamed_65[347] = {118, 111, 105, 100, 32, 83, 111, 102, 116, 109, 97, 120, 87, 97, 114, 112, 73, 109, 112, 108, 40, 76, 79, 65, 68, 44, 32, 83, 84, 79, 82, 69, 44, 32, 115, 105, 103, 110, 101, 100, 32, 108, 111, 110, 103, 44, 32, 115, 105, 103, 110, 101, 100, 32, 108, 111, 110, 103, 41, 32, 91, 119, 105, 116, 104, 32, 76, 79, 65, 68, 32, 61, 32, 69, 108, 101, 109, 101, 110, 116, 119, 105, 115, 101, 83, 99, 97, 108, 101, 77, 97, 115, 107, 76, 111, 97, 100, 60, 102, 108, 111, 97, 116, 44, 32, 102, 108, 111, 97, 116, 44, 32, 95, 95, 110, 118, 95, 98, 111, 111, 108, 62, 59, 32, 83, 84, 79, 82, 69, 32, 61, 32, 68, 105, 114, 101, 99, 116, 83, 116, 111, 114, 101, 60, 102, 108, 111, 97, 116, 44, 32, 102, 108, 111, 97, 116, 62, 59, 32, 67, 111, 109, 112, 117, 116, 101, 84, 121, 112, 101, 32, 61, 32, 102, 108, 111, 97, 116, 59, 32, 105, 110, 116, 32, 112, 97, 99, 107, 95, 115, 105, 122, 101, 32, 61, 32, 49, 59, 32, 105, 110, 116, 32, 99, 111, 108, 115, 95, 112, 101, 114, 95, 116, 104, 114, 101, 97, 100, 32, 61, 32, 49, 59, 32, 105, 110, 116, 32, 116, 104, 114, 101, 97, 100, 95, 103, 114, 111, 117, 112, 95, 119, 105, 100, 116, 104, 32, 61, 32, 52, 59, 32, 105, 110, 116, 32, 114, 111, 119, 115, 95, 112, 101, 114, 95, 97, 99, 99, 101, 115, 115, 32, 61, 32, 49, 59, 32, 95, 95, 110, 118, 95, 98, 111, 111, 108, 32, 112, 97, 100, 100, 105, 110, 103, 32, 61, 32, 102, 97, 108, 115, 101, 59, 32, 65, 108, 103, 111, 114, 105, 116, 104, 109, 32, 97, 108, 103, 111, 114, 105, 116, 104, 109, 32, 61, 32, 65, 108, 103, 111, 114, 105, 116, 104, 109, 58, 58, 107, 83, 111, 102, 116, 109, 97, 120, 93};
.global .align 1 .b8 __unnamed_66[346] = {118, 111, 105, 100, 32, 83, 111, 102, 116, 109, 97, 120, 87, 97, 114, 112, 73, 109, 112, 108, 40, 76, 79, 65, 68, 44, 32, 83, 84, 79, 82, 69, 44, 32, 115, 105, 103, 110, 101, 100, 32, 108, 111, 110, 103, 44, 32, 115, 105, 103, 110, 101, 100, 32, 108, 111, 110, 103, 41, 32, 91, 119, 105, 116, 104, 32, 76, 79, 65, 68, 32, 61, 32, 69, 108, 101, 109, 101, 110, 116, 119, 105, 115, 101, 83, 99, 97, 108, 101, 77, 97, 115, 107, 76, 111, 97, 100, 60, 102, 108, 111, 97, 116, 44, 32, 102, 108, 111, 97, 116, 44, 32, 95, 95, 110, 118, 95, 98, 111, 111, 108, 62, 59, 32, 83, 84, 79, 82, 69, 32, 61, 32, 68, 105, 114, 101, 99, 116, 83, 116, 111, 114, 101, 60, 102, 108, 111, 97, 116, 44, 32, 102, 108, 111, 97, 116, 62, 59, 32, 67, 111, 109, 112, 117, 116, 101, 84, 121, 112, 101, 32, 61, 32, 102, 108, 111, 97, 116, 59, 32, 105, 110, 116, 32, 112, 97, 99, 107, 95, 115, 105, 122, 101, 32, 61, 32, 49, 59, 32, 105, 110, 116, 32, 99, 111, 108, 115, 95, 112, 101, 114, 95, 116, 104, 114, 101, 97, 100, 32, 61, 32, 49, 59, 32, 105, 110, 116, 32, 116, 104, 114, 101, 97, 100, 95, 103, 114, 111, 117, 112, 95, 119, 105, 100, 116, 104, 32, 61, 32, 52, 59, 32, 105, 110, 116, 32, 114, 111, 119, 115, 95, 112, 101, 114, 95, 97, 99, 99, 101, 115, 115, 32, 61, 32, 49, 59, 32, 95, 95, 110, 118, 95, 98, 111, 111, 108, 32, 112, 97, 100, 100, 105, 110, 103, 32, 61, 32, 116, 114, 117, 101, 59, 32, 65, 108, 103, 111, 114, 105, 116, 104, 109, 32, 97, 108, 103, 111, 114, 105, 116, 104, 109, 32, 61, 32, 65, 108, 103, 111, 114, 105, 116, 104, 109, 58, 58, 107, 83, 111, 102, 116, 109, 97, 120, 93};
.global .align 1 .b8 __unnamed_67[347] = {118, 111, 105, 100, 32, 83, 111, 102, 116, 109, 97, 120, 87, 97, 114, 112, 73, 109, 112, 108, 40, 76, 79, 65, 68, 44, 32, 83, 84, 79, 82, 69, 44, 32, 115, 105, 103, 110, 101, 100, 32, 108, 111, 110, 103, 44, 32, 115, 105, 103, 110, 101, 100, 32, 108, 111, 110, 103, 41, 32, 91, 119, 105, 116, 104, 32, 76, 79, 65, 68, 32, 61, 32, 69, 108, 101, 109, 101, 110, 116, 119, 105, 115, 101, 83, 99, 97, 108, 101, 77, 97, 115, 107, 76, 111, 97, 100, 60, 102, 108, 111, 97, 116, 44, 32, 102, 108, 111, 97, 116, 44, 32, 95, 95, 110, 118, 95, 98, 111, 111, 108, 62, 59, 32, 83, 84, 79, 82, 69, 32, 61, 32, 68, 105, 114, 101, 99, 116, 83, 116, 111, 114, 101, 60, 102, 108, 111, 97, 116, 44, 32, 102, 108, 111, 97, 116, 62, 59, 32, 67, 111, 109, 112, 117, 116, 101, 84, 121, 112, 101, 32, 61, 32, 102, 108, 111, 97, 116, 59, 32, 105, 110, 116, 32, 112, 97, 99, 107, 95, 115, 105, 122, 101, 32, 61, 32, 49, 59, 32, 105, 110, 116, 32, 99, 111, 108, 115, 95, 112, 101, 114, 95, 116, 104, 114, 101, 97, 100, 32, 61, 32, 49, 59, 32, 105, 110, 116, 32, 116, 104, 114, 101, 97, 100, 95, 103, 114, 111, 117, 112, 95, 119, 105, 100, 116, 104, 32, 61, 32, 56, 59, 32, 105, 110, 116, 32, 114, 111, 119, 115, 95, 112, 101, 114, 95, 97, 99, 99, 101, 115, 115, 32, 61, 32, 50, 59, 32, 95, 95, 110, 118, 95, 98, 111, 111, 108, 32, 112, 97, 100, 100, 105, 110, 103, 32, 61, 32, 102, 97, 108, 115, 101, 59, 32, 65, 108, 103, 111, 114, 105, 116, 104, 109, 32, 97, 108, 103, 111, 114, 105, 116, 104, 109, 32, 61, 32, 65, 108, 103, 111, 114, 105, 116, 104, 109, 58, 58, 107, 83, 111, 102, 116, 109, 97, 120, 93};
.global .align 1 .b8 __unnamed_68[346] = {118, 111, 105, 100, 32, 83, 111, 102, 116, 109, 97, 120, 87, 97, 114, 112, 73, 109, 112, 108, 40, 76, 79, 65, 68, 44, 32, 83, 84, 79, 82, 69, 44, 32, 115, 105, 103, 110, 101, 100, 32, 108, 111, 110, 103, 44, 32, 115, 105, 103, 110, 101, 100, 32, 108, 111, 110, 103, 41, 32, 91, 119, 105, 116, 104, 32, 76, 79, 65, 68, 32, 61, 32, 69, 108, 101, 109, 101, 110, 116, 119, 105, 115, 101, 83, 99, 97, 108, 101, 77, 97, 115, 107, 76, 111, 97, 100, 60, 102, 108, 111, 97, 116, 44, 32, 102, 108, 111, 97, 116, 44, 32, 95, 95, 110, 118, 95, 98, 111, 111, 108, 62, 59, 32, 83, 84, 79, 82, 69, 32, 61, 32, 68, 105, 114, 101, 99, 116, 83, 116, 111, 114, 101, 60, 102, 108, 111, 97, 116, 44, 32, 102, 108, 111, 97, 116, 62, 59, 32, 67, 111, 109, 112, 117, 116, 101, 84, 121, 112, 101, 32, 61, 32, 102, 108, 111, 97, 116, 59, 32, 105, 110, 116, 32, 112, 97, 99, 107, 95, 115, 105, 122, 101, 32, 61, 32, 49, 59, 32, 105, 110, 116, 32, 99, 111, 108, 115, 95, 112, 101, 114, 95, 116, 104, 114, 101, 97, 100, 32, 61, 32, 49, 59, 32, 105, 110, 116, 32, 116, 104, 114, 101, 97, 100, 95, 103, 114, 111, 117, 112, 95, 119, 105, 100, 116, 104, 32, 61, 32, 56, 59, 32, 105, 110, 116, 32, 114, 111, 119, 115, 95, 112, 101, 114, 95, 97, 99, 99, 101, 115, 115, 32, 61, 32, 50, 59, 32, 95, 95, 110, 118, 95, 98, 111, 111, 108, 32, 112, 97, 100, 100, 105, 110, 103, 32, 61, 32, 116, 114, 117, 101, 59, 32, 65, 108, 103, 111, 114, 105, 116, 104, 109, 32, 97, 108, 103, 111, 114, 105, 116, 104, 109, 32, 61, 32, 65, 108, 103, 111, 114, 105, 116, 104, 109, 58, 58, 107, 83, 111, 102, 116, 109, 97, 120, 93};
.global .align 1 .b8 __unnamed_69[347] = {118, 111, 105, 100, 32, 83, 111, 102, 116, 109, 97, 120, 87, 97, 114, 112, 73, 109, 112, 108, 40, 76, 79, 65, 68, 44, 32, 83, 84, 79, 82, 69, 44, 32, 115, 105, 103, 110, 101, 100, 32, 108, 111, 110, 103, 44, 32, 115, 105, 103, 110, 101, 100, 32, 108, 111, 110, 103, 41, 32, 91, 119, 105, 116, 104, 32, 76, 79, 65, 68, 32, 61, 32, 69, 108, 101, 109, 101, 110, 116, 119, 105, 115, 101, 83, 99, 97, 108, 101, 77, 97, 115, 107, 76, 111, 97, 100, 60, 102, 108, 111, 97, 116, 44, 32, 102, 108, 111, 97, 116, 44, 32, 95, 95, 110, 118, 95, 98, 111, 111, 108, 62, 59, 32, 83, 84, 79, 82, 69, 32, 61, 32, 68, 105, 114, 101, 99, 116, 83, 116, 111, 114, 101, 60, 102, 108, 111, 97, 116, 44, 32, 102, 108, 111, 97, 116, 62, 59, 32, 67, 111, 109, 112, 117, 116, 101, 84, 121, 112, 101, 32, 61, 32, 102, 108, 111, 97, 116, 59, 32, 105, 110, 116, 32, 112, 97, 99, 107, 95, 115, 105, 122, 101, 32, 61, 32, 49, 59, 32, 105, 110, 116, 32, 99, 111, 108, 115, 95, 112, 101, 114, 95, 116, 104, 114, 101, 97, 100, 32, 61, 32, 49, 59, 32, 105, 110, 116, 32, 116, 104, 114, 101, 97, 100, 95, 103, 114, 111, 117, 112, 95, 119, 105, 100, 116, 104, 32, 61, 32, 56, 59, 32, 105, 110, 116, 32, 114, 111, 119, 115, 95, 112, 101, 114, 95, 97, 99, 99, 101, 115, 115, 32, 61, 32, 49, 59, 32, 95, 95, 110, 118, 95, 98, 111, 111, 108, 32, 112, 97, 100, 100, 105, 110, 103, 32, 61, 32, 102, 97, 108, 115, 101, 59, 32, 65, 108, 103, 111, 114, 105, 116, 104, 109, 32, 97, 108, 103, 111, 114, 105, 116, 104, 109, 32, 61, 32, 65, 108, 103, 111, 114, 105, 116, 104, 109, 58, 58, 107, 83, 111, 102, 116, 109, 97, 120, 93};
.global .align 1 .b8 __unnamed_70[346] = {118, 111, 105, 100, 32, 83, 111, 102, 116, 109, 97, 120, 87, 97, 114, 112, 73, 109, 112, 108, 40, 76, 79, 65, 68, 44, 32, 83, 84, 79, 82, 69, 44, 32, 115, 105, 103, 110, 101, 100, 32, 108, 111, 110, 103, 44, 32, 115, 105, 103, 110, 101, 100, 32, 108, 111, 110, 103, 41, 32, 91, 119, 105, 116, 104, 32, 76, 79, 65, 68, 32, 61, 32, 69, 108, 101, 109, 101, 110, 116, 119, 105, 115, 101, 83, 99, 97, 108, 101, 77, 97, 115, 107, 76, 111, 97, 100, 60, 102, 108, 111, 97, 116, 44, 32, 102, 108, 111, 97, 116, 44, 32, 95, 95, 110, 118, 95, 98, 111, 111, 108, 62, 59, 32, 83, 84, 79, 82, 69, 32, 61, 32, 68, 105, 114, 101, 99, 116, 83, 116, 111, 114, 101, 60, 102, 108, 111, 97, 116, 44, 32, 102, 108, 111, 97, 116, 62, 59, 32, 67, 111, 109, 112, 117, 116, 101, 84, 121, 112, 101, 32, 61, 32, 102, 108, 111, 97, 116, 59, 32, 105, 110, 116, 32, 112, 97, 99, 107, 95, 115, 105, 122, 101, 32, 61, 32, 49, 59, 32, 105, 110, 116, 32, 99, 111, 108, 115, 95, 112, 101, 114, 95, 116, 104, 114, 101, 97, 100, 32, 61, 32, 49, 59, 32, 105, 110, 116, 32, 116, 104, 114, 101, 97, 100, 95, 103, 114, 111, 117, 112, 95, 119, 105, 100, 116, 104, 32, 61, 32, 56, 59, 32, 105, 110, 116, 32, 114, 111, 119, 115, 95, 112, 101, 114, 95, 97, 99, 99, 101, 115, 115, 32, 61, 32, 49, 59, 32, 95, 95, 110, 118, 95, 98, 111, 111, 108, 32, 112, 97, 100, 100, 105, 110, 103, 32, 61, 32, 116, 114, 117, 101, 59, 32, 65, 108, 103, 111, 114, 105, 116, 104, 109, 32, 97, 108, 103, 111, 114, 105, 116, 104, 109, 32, 61, 32, 65, 108, 103, 111, 114, 105, 116, 104, 109, 58, 58, 107, 83, 111, 102, 116, 109, 97, 120, 93};
.global .align 1 .b8 __unnamed_71[348] = {118, 111, 105, 100, 32, 83, 111, 102, 116, 109, 97, 120, 87, 97, 114, 112, 73, 109, 112, 108, 40, 76, 79, 65, 68, 44, 32, 83, 84, 79, 82, 69, 44, 32, 115, 105, 103, 110, 101, 100, 32, 108, 111, 110, 103, 44, 32, 115, 105, 103, 110, 101, 100, 32, 108, 111, 110, 103, 41, 32, 91, 119, 105, 116, 104, 32, 76, 79, 65, 68, 32, 61, 32, 69, 108, 101, 109, 101, 110, 116, 119, 105, 115, 101, 83, 99, 97, 108, 101, 77, 97, 115, 107, 76, 111, 97, 100, 60, 102, 108, 111, 97, 116, 44, 32, 102, 108, 111, 97, 116, 44, 32, 95, 95, 110, 118, 95, 98, 111, 111, 108, 62, 59, 32, 83, 84, 79, 82, 69, 32, 61, 32, 68, 105, 114, 101, 99, 116, 83, 116, 111, 114, 101, 60, 102, 108, 111, 97, 116, 44, 32, 102, 108, 111, 97, 116, 62, 59, 32, 67, 111, 109, 112, 117, 116, 101, 84, 121, 112, 101, 32, 61, 32, 102, 108, 111, 97, 116, 59, 32, 105, 110, 116, 32, 112, 97, 99, 107, 95, 115, 105, 122, 101, 32, 61, 32, 49, 59, 32, 105, 110, 116, 32, 99, 111, 108, 115, 95, 112, 101, 114, 95, 116, 104, 114, 101, 97, 100, 32, 61, 32, 49, 59, 32, 105, 110, 116, 32, 116, 104, 114, 101, 97, 100, 95, 103, 114, 111, 117, 112, 95, 119, 105, 100, 116, 104, 32, 61, 32, 49, 54, 59, 32, 105, 110, 116, 32, 114, 111, 119, 115, 95, 112, 101, 114, 95, 97, 99, 99, 101, 115, 115, 32, 61, 32, 50, 59, 32, 95, 95, 110, 118, 95, 98, 111, 111, 108, 32, 112, 97, 100, 100, 105, 110, 103, 32, 61, 32, 102, 97, 108, 115, 101, 59, 32, 65, 108, 103, 111, 114, 105, 116, 104, 109, 32, 97, 108, 103, 111, 114, 105, 116, 104, 109, 32, 61, 32, 65, 108, 103, 111, 114, 105, 116, 104, 109, 58, 58, 107, 83, 111, 102, 116, 109, 97, 120, 93};
.global .align 1 .b8 __unnamed_72[347] = {118, 111, 105, 100, 32, 83, 111, 102, 116, 109, 97, 120, 87, 97, 114, 112, 73, 109, 112, 108, 40, 76, 79, 65, 68, 44, 32, 83, 84, 79, 82, 69, 44, 32, 115, 105, 103, 110, 101, 100, 32, 108, 111, 110, 103, 44, 32, 115, 105, 103, 110, 101, 100, 32, 108, 111, 110, 103, 41, 32, 91, 119, 105, 116, 104, 32, 76, 79, 65, 68, 32, 61, 32, 69, 108, 101, 109, 101, 110, 116, 119, 105, 115, 101, 83, 99, 97, 108, 101, 77, 97, 115, 107, 76, 111, 97, 100, 60, 102, 108, 111, 97, 116, 44, 32, 102, 108, 111, 97, 116, 44, 32, 95, 95, 110, 118, 95, 98, 111, 111, 108, 62, 59, 32, 83, 84, 79, 82, 69, 32, 61, 32, 68, 105, 114, 101, 99, 116, 83, 116, 111, 114, 101, 60, 102, 108, 111, 97, 116, 44, 32, 102, 108, 111, 97, 116, 62, 59, 32, 67, 111, 109, 112, 117, 116, 101, 84, 121, 112, 101, 32, 61, 32, 102, 108, 111, 97, 116, 59, 32, 105, 110, 116, 32, 112, 97, 99, 107, 95, 115, 105, 122, 101, 32, 61, 32, 49, 59, 32, 105, 110, 116, 32, 99, 111, 108, 115, 95, 112, 101, 114, 95, 116, 104, 114, 101, 97, 100, 32, 61, 32, 49, 59, 32, 105, 110, 116, 32, 116, 104, 114, 101, 97, 100, 95, 103, 114, 111, 117, 112, 95, 119, 105, 100, 116, 104, 32, 61, 32, 49, 54, 59, 32, 105, 110, 116, 32, 114, 111, 119, 115, 95, 112, 101, 114, 95, 97, 99, 99, 101, 115, 115, 32, 61, 32, 50, 59, 32, 95, 95, 110, 118, 95, 98, 111, 111, 108, 32, 112, 97, 100, 100, 105, 110, 103, 32, 61, 32, 116, 114, 117, 101, 59, 32, 65, 108, 103, 111, 114, 105, 116, 104, 109, 32, 97, 108, 103, 111, 114, 105, 116, 104, 109, 32, 61, 32, 65, 108, 103, 111, 114, 105, 116, 104, 109, 58, 58, 107, 83, 111, 102, 116, 109, 97, 120, 93};
.global .align 1 .b8 __unnamed_73[348] = {118, 111, 105, 100, 32, 83, 111, 102, 116, 109, 97, 120, 87, 97, 114, 112, 73, 109, 112, 108, 40, 76, 79, 65, 68, 44, 32, 83, 84, 79, 82, 69, 44, 32, 115, 105, 103, 110, 101, 100, 32, 108, 111, 110, 103, 44, 32, 115, 105, 103, 110, 101, 100, 32, 108, 111, 110, 103, 41, 32, 91, 119, 105, 116, 104, 32, 76, 79, 65, 68, 32, 61, 32, 69, 108, 101, 109, 101, 110, 116, 119, 105, 115, 101, 83, 99, 97, 108, 101, 77, 97, 115, 107, 76, 111, 97, 100, 60, 102, 108, 111, 97, 116, 44, 32, 102, 108, 111, 97, 116, 44, 32, 95, 95, 110, 118, 95, 98, 111, 111, 108, 62, 59, 32, 83, 84, 79, 82, 69, 32, 61, 32, 68, 105, 114, 101, 99, 116, 83, 116, 111, 114, 101, 60, 102, 108, 111, 97, 116, 44, 32, 102, 108, 111, 97, 116, 62, 59, 32, 67, 111, 109, 112, 117, 116, 101, 84, 121, 112, 101, 32, 61, 32, 102, 108, 111, 97, 116, 59, 32, 105, 110, 116, 32, 112, 97, 99, 107, 95, 115, 105, 122, 101, 32, 61, 32, 49, 59, 32, 105, 110, 116, 32, 99, 111, 108, 115, 95, 112, 101, 114, 95, 116, 104, 114, 101, 97, 100, 32, 61, 32, 49, 59, 32, 105, 110, 116, 32, 116, 104, 114, 101, 97, 100, 95, 103, 114, 111, 117, 112, 95, 119, 105, 100, 116, 104, 32, 61, 32, 49, 54, 59, 32, 105, 110, 116, 32, 114, 111, 119, 115, 95, 112, 101, 114, 95, 97, 99, 99, 101, 115, 115, 32, 61, 32, 49, 59, 32, 95, 95, 110, 118, 95, 98, 111, 111, 108, 32, 112, 97, 100, 100, 105, 110, 103, 32, 61, 32, 102, 97, 108, 115, 101, 59, 32, 65, 108, 103, 111, 114, 105, 116, 104, 109, 32, 97, 108, 103, 111, 114, 105, 116, 104, 109, 32, 61, 32, 65, 108, 103, 111, 114, 105, 116, 104, 109, 58, 58, 107, 83, 111, 102, 116, 109, 97, 120, 93};
.global .align 1 .b8 __unnamed_74[347] = {118, 111, 105, 100, 32, 83, 111, 102, 116, 109, 97, 120, 87, 97, 114, 112, 73, 109, 112, 108, 40, 76, 79, 65, 68, 44, 32, 83, 84, 79, 82, 69, 44, 32, 115, 105, 103, 110, 101, 100, 32, 108, 111, 110, 103, 44, 32, 115, 105, 103, 110, 101, 100, 32, 108, 111, 110, 103, 41, 32, 91, 119, 105, 116, 104, 32, 76, 79, 65, 68, 32, 61, 32, 69, 108, 101, 109, 101, 110, 116, 119, 105, 115, 101, 83, 99, 97, 108, 101, 77, 97, 115, 107, 76, 111, 97, 100, 60, 102, 108, 111, 97, 116, 44, 32, 102, 108, 111, 97, 116, 44, 32, 95, 95, 110, 118, 95, 98, 111, 111, 108, 62, 59, 32, 83, 84, 79, 82, 69, 32, 61, 32, 68, 105, 114, 101, 99, 116, 83, 116, 111, 114, 101, 60, 102, 108, 111, 97, 116, 44, 32, 102, 108, 111, 97, 116, 62, 59, 32, 67, 111, 109, 112, 117, 116, 101, 84, 121, 112, 101, 32, 61, 32, 102, 108, 111, 97, 116, 59, 32, 105, 110, 116, 32, 112, 97, 99, 107, 95, 115, 105, 122, 101, 32, 61, 32, 49, 59, 32, 105, 110, 116, 32, 99, 111, 108, 115, 95, 112, 101, 114, 95, 116, 104, 114, 101, 97, 100, 32, 61, 32, 49, 59, 32, 105, 110, 116, 32, 116, 104, 114, 101, 97, 100, 95, 103, 114, 111, 117, 112, 95, 119, 105, 100, 116, 104, 32, 61, 32, 49, 54, 59, 32, 105, 110, 116, 32, 114, 111, 119, 115, 95, 112, 101, 114, 95, 97, 99, 99, 101, 115, 115, 32, 61, 32, 49, 59, 32, 95, 95, 110, 118, 95, 98, 111, 111, 108, 32, 112, 97, 100, 100, 105, 110, 103, 32, 61, 32, 116, 114, 117, 101, 59, 32, 65, 108, 103, 111, 114, 105, 116, 104, 109, 32, 97, 108, 103, 111, 114, 105, 116, 104, 109, 32, 61, 32, 65, 108, 103, 111, 114, 105, 116, 104, 109, 58, 58, 107, 83, 111, 102, 116, 109, 97, 120, 93};
.global .align 1 .b8 __unnamed_75[348] = {118, 111, 105, 100, 32, 83, 111, 102, 116, 109, 97, 120, 87, 97, 114, 112, 73, 109, 112, 108, 40, 76, 79, 65, 68, 44, 32, 83, 84, 79, 82, 69, 44, 32, 115, 105, 103, 110, 101, 100, 32, 108, 111, 110, 103, 44, 32, 115, 105, 103, 110, 101, 100, 32, 108, 111, 110, 103, 41, 32, 91, 119, 105, 116, 104, 32, 76, 79, 65, 68, 32, 61, 32, 69, 108, 101, 109, 101, 110, 116, 119, 105, 115, 101, 83, 99, 97, 108, 101, 77, 97, 115, 107, 76, 111, 97, 100, 60, 102, 108, 111, 97, 116, 44, 32, 102, 108, 111, 97, 116, 44, 32, 95, 95, 110, 118, 95, 98, 111, 111, 108, 62, 59, 32, 83, 84, 79, 82, 69, 32, 61, 32, 68, 105, 114, 101, 99, 116, 83, 116, 111, 114, 101, 60, 102, 108, 111, 97, 116, 44, 32, 102, 108, 111, 97, 116, 62, 59, 32, 67, 111, 109, 112, 117, 116, 101, 84, 121, 112, 101, 32, 61, 32, 102, 108, 111, 97, 116, 59, 32, 105, 110, 116, 32, 112, 97, 99, 107, 95, 115, 105, 122, 101, 32, 61, 32, 49, 59, 32, 105, 110, 116, 32, 99, 111, 108, 115, 95, 112, 101, 114, 95, 116, 104, 114, 101, 97, 100, 32, 61, 32, 49, 59, 32, 105, 110, 116, 32, 116, 104, 114, 101, 97, 100, 95, 103, 114, 111, 117, 112, 95, 119, 105, 100, 116, 104, 32, 61, 32, 51, 50, 59, 32, 105, 110, 116, 32, 114, 111, 119, 115, 95, 112, 101, 114, 95, 97, 99, 99, 101, 115, 115, 32, 61, 32, 50, 59, 32, 95, 95, 110, 118, 95, 98, 111, 111, 108, 32, 112, 97, 100, 100, 105, 110, 103, 32, 61, 32, 102, 97, 108, 115, 101, 59, 32, 65, 108, 103, 111, 114, 105, 116, 104, 109, 32, 97, 108, 103, 111, 114, 105, 116, 104, 109, 32, 61, 32, 65, 108, 103, 111, 114, 105, 116, 104, 109, 58, 58, 107, 83, 111, 102, 116, 109, 97, 120, 93};
.global .align 1 .b8 __unnamed_76[347] = {118, 111, 105, 100, 32, 83, 111, 102, 116, 109, 97, 120, 87, 97, 114, 112, 73, 109, 112, 108, 40, 76, 79, 65, 68, 44, 32, 83, 84, 79, 82, 69, 44, 32, 115, 105, 103, 110, 101, 100, 32, 108, 111, 110, 103, 44, 32, 115, 105, 103, 110, 101, 100, 32, 108, 111, 110, 103, 41, 32, 91, 119, 105, 116, 104, 32, 76, 79, 65, 68, 32, 61, 32, 69, 108, 101, 109, 101, 110, 116, 119, 105, 115, 101, 83, 99, 97, 108, 101, 77, 97, 115, 107, 76, 111, 97, 100, 60, 102, 108, 111, 97, 116, 44, 32, 102, 108, 111, 97, 116, 44, 32, 95, 95, 110, 118, 95, 98, 111, 111, 108, 62, 59, 32, 83, 84, 79, 82, 69, 32, 61, 32, 68, 105, 114, 101, 99, 116, 83, 116, 111, 114, 101, 60, 102, 108, 111, 97, 116, 44, 32, 102, 108, 111, 97, 116, 62, 59, 32, 67, 111, 109, 112, 117, 116, 101, 84, 121, 112, 101, 32, 61, 32, 102, 108, 111, 97, 116, 59, 32, 105, 110, 116, 32, 112, 97, 99, 107, 95, 115, 105, 122, 101, 32, 61, 32, 49, 59, 32, 105, 110, 116, 32, 99, 111, 108, 115, 95, 112, 101, 114, 95, 116, 104, 114, 101, 97, 100, 32, 61, 32, 49, 59, 32, 105, 110, 116, 32, 116, 104, 114, 101, 97, 100, 95, 103, 114, 111, 117, 112, 95, 119, 105, 100, 116, 104, 32, 61, 32, 51, 50, 59, 32, 105, 110, 116, 32, 114, 111, 119, 115, 95, 112, 101, 114, 95, 97, 99, 99, 101, 115, 115, 32, 61, 32, 50, 59, 32, 95, 95, 110, 118, 95, 98, 111, 111, 108, 32, 112, 97, 100, 100, 105, 110, 103, 32, 61, 32, 116, 114, 117, 101, 59, 32, 65, 108, 103, 111, 114, 105, 116, 104, 109, 32, 97, 108, 103, 111, 114, 105, 116, 104, 109, 32, 61, 32, 65, 108, 103, 111, 114, 105, 116, 104, 109, 58, 58, 107, 83, 111, 102, 116, 109, 97, 120, 93};
.global .align 1 .b8 __unnamed_77[348] = {118, 111, 105, 100, 32, 83, 111, 102, 116, 109, 97, 120, 87, 97, 114, 112, 73, 109, 112, 108, 40, 76, 79, 65, 68, 44, 32, 83, 84, 79, 82, 69, 44, 32, 115, 105, 103, 110, 101, 100, 32, 108, 111, 110, 103, 44, 32, 115, 105, 103, 110, 101, 100, 32, 108, 111, 110, 103, 41, 32, 91, 119, 105, 116, 104, 32, 76, 79, 65, 68, 32, 61, 32, 69, 108, 101, 109, 101, 110, 116, 119, 105, 115, 101, 83, 99, 97, 108, 101, 77, 97, 115, 107, 76, 111, 97, 100, 60, 102, 108, 111, 97, 116, 44, 32, 102, 108, 111, 97, 116, 44, 32, 95, 95, 110, 118, 95, 98, 111, 111, 108, 62, 59, 32, 83, 84, 79, 82, 69, 32, 61, 32, 68, 105, 114, 101, 99, 116, 83, 116, 111, 114, 101, 60, 102, 108, 111, 97, 116, 44, 32, 102, 108, 111, 97, 116, 62, 59, 32, 67, 111, 109, 112, 117, 116, 101, 84, 121, 112, 101, 32, 61, 32, 102, 108, 111, 97, 116, 59, 32, 105, 110, 116, 32, 112, 97, 99, 107, 95, 115, 105, 122, 101, 32, 61, 32, 49, 59, 32, 105, 110, 116, 32, 99, 111, 108, 115, 95, 112, 101, 114, 95, 116, 104, 114, 101, 97, 100, 32, 61, 32, 49, 59, 32, 105, 110, 116, 32, 116, 104, 114, 101, 97, 100, 95, 103, 114, 111, 117, 112, 95, 119, 105, 100, 116, 104, 32, 61, 32, 51, 50, 59, 32, 105, 110, 116, 32, 114, 111, 119, 115, 95, 112, 101, 114, 95, 97, 99, 99, 101, 115, 115, 32, 61, 32, 49, 59, 32, 95, 95, 110, 118, 95, 98, 111, 111, 108, 32, 112, 97, 100, 100, 105, 110, 103, 32, 61, 32, 102, 97, 108, 115, 101, 59, 32, 65, 108, 103, 111, 114, 105, 116, 104, 109, 32, 97, 108, 103, 111, 114, 105, 116, 104, 109, 32, 61, 32, 65, 108, 103, 111, 114, 105, 116, 104, 109, 58, 58, 107, 83, 111, 102, 116, 109, 97, 120, 93};
.global .align 1 .b8 __unnamed_78[347] = {118, 111, 105, 100, 32, 83, 111, 102, 116, 109, 97, 120, 87, 97, 114, 112, 73, 109, 112, 108, 40, 76, 79, 65, 68, 44, 32, 83, 84, 79, 82, 69, 44, 32, 115, 105, 103, 110, 101, 100, 32, 108, 111, 110, 103, 44, 32, 115, 105, 103, 110, 101, 100, 32, 108, 111, 110, 103, 41, 32, 91, 119, 105, 116, 104, 32, 76, 79, 65, 68, 32, 61, 32, 69, 108, 101, 109, 101, 110, 116, 119, 105, 115, 101, 83, 99, 97, 108, 101, 77, 97, 115, 107, 76, 111, 97, 100, 60, 102, 108, 111, 97, 116, 44, 32, 102, 108, 111, 97, 116, 44, 32, 95, 95, 110, 118, 95, 98, 111, 111, 108, 62, 59, 32, 83, 84, 79, 82, 69, 32, 61, 32, 68, 105, 114, 101, 99, 116, 83, 116, 111, 114, 101, 60, 102, 108, 111, 97, 116, 44, 32, 102, 108, 111, 97, 116, 62, 59, 32, 67, 111, 109, 112, 117, 116, 101, 84, 121, 112, 101, 32, 61, 32, 102, 108, 111, 97, 116, 59, 32, 105, 110, 116, 32, 112, 97, 99, 107, 95, 115, 105, 122, 101, 32, 61, 32, 49, 59, 32, 105, 110, 116, 32, 99, 111, 108, 115, 95, 112, 101, 114, 95, 116, 104, 114, 101, 97, 100, 32, 61, 32, 49, 59, 32, 105, 110, 116, 32, 116, 104, 114, 101, 97, 100, 95, 103, 114, 111, 117, 112, 95, 119, 105, 100, 116, 104, 32, 61, 32, 51, 50, 59, 32, 105, 110, 116, 32, 114, 111, 119, 115, 95, 112, 101, 114, 95, 97, 99, 99, 101, 115, 115, 32, 61, 32, 49, 59, 32, 95, 95, 110, 118, 95, 98, 111, 111, 108, 32, 112, 97, 100, 100, 105, 110, 103, 32, 61, 32, 116, 114, 117, 101, 59, 32, 65, 108, 103, 111, 114, 105, 116, 104, 109, 32, 97, 108, 103, 111, 114, 105, 116, 104, 109, 32, 61, 32, 65, 108, 103, 111, 114, 105, 116, 104, 109, 58, 58, 107, 83, 111, 102, 116, 109, 97, 120, 93};
.global .align 1 .b8 __unnamed_79[348] = {118, 111, 105, 100, 32, 83, 111, 102, 116, 109, 97, 120, 87, 97, 114, 112, 73, 109, 112, 108, 40, 76, 79, 65, 68, 44, 32, 83, 84, 79, 82, 69, 44, 32, 115, 105, 103, 110, 101, 100, 32, 108, 111, 110, 103, 44, 32, 115, 105, 103, 110, 101, 100, 32, 108, 111, 110, 103, 41, 32, 91, 119, 105, 116, 104, 32, 76, 79, 65, 68, 32, 61, 32, 69, 108, 101, 109, 101, 110, 116, 119, 105, 115, 101, 83, 99, 97, 108, 101, 77, 97, 115, 107, 76, 111, 97, 100, 60, 102, 108, 111, 97, 116, 44, 32, 102, 108, 111, 97, 116, 44, 32, 95, 95, 110, 118, 95, 98, 111, 111, 108, 62, 59, 32, 83, 84, 79, 82, 69, 32, 61, 32, 68, 105, 114, 101, 99, 116, 83, 116, 111, 114, 101, 60, 102, 108, 111, 97, 116, 44, 32, 102, 108, 111, 97, 116, 62, 59, 32, 67, 111, 109, 112, 117, 116, 101, 84, 121, 112, 101, 32, 61, 32, 102, 108, 111, 97, 116, 59, 32, 105, 110, 116, 32, 112, 97, 99, 107, 95, 115, 105, 122, 101, 32, 61, 32, 49, 59, 32, 105, 110, 116, 32, 99, 111, 108, 115, 95, 112, 101, 114, 95, 116, 104, 114, 101, 97, 100, 32, 61, 32, 50, 59, 32, 105, 110, 116, 32, 116, 104, 114, 101, 97, 100, 95, 103, 114, 111, 117, 112, 95, 119, 105, 100, 116, 104, 32, 61, 32, 51, 50, 59, 32, 105, 110, 116, 32, 114, 111, 119, 115, 95, 112, 101, 114, 95, 97, 99, 99, 101, 115, 115, 32, 61, 32, 49, 59, 32, 95, 95, 110, 118, 95, 98, 111, 111, 108, 32, 112, 97, 100, 100, 105, 110, 103, 32, 61, 32, 102, 97, 108, 115, 101, 59, 32, 65, 108, 103, 111, 114, 105, 116, 104, 109, 32, 97, 108, 103, 111, 114, 105, 116, 104, 109, 32, 61, 32, 65, 108, 103, 111, 114, 105, 116, 104, 109, 58, 58, 107, 83, 111, 102, 116, 109, 97, 120, 93};
.global .align 1 .b8 __unnamed_80[347] = {118, 111, 105, 100, 32, 83, 111, 102, 116, 109, 97, 120, 87, 97, 114, 112, 73, 109, 112, 108, 40, 76, 79, 65, 68, 44, 32, 83, 84, 79, 82, 69, 44, 32, 115, 105, 103, 110, 101, 100, 32, 108, 111, 110, 103, 44, 32, 115, 105, 103, 110, 101, 100, 32, 108, 111, 110, 103, 41, 32, 91, 119, 105, 116, 104, 32, 76, 79, 65, 68, 32, 61, 32, 69, 108, 101, 109, 101, 110, 116, 119, 105, 115, 101, 83, 99, 97, 108, 101, 77, 97, 115, 107, 76, 111, 97, 100, 60, 102, 108, 111, 97, 116, 44, 32, 102, 108, 111, 97, 116, 44, 32, 95, 95, 110, 118, 95, 98, 111, 111, 108, 62, 59, 32, 83, 84, 79, 82, 69, 32, 61, 32, 68, 105, 114, 101, 99, 116, 83, 116, 111, 114, 101, 60, 102, 108, 111, 97, 116, 44, 32, 102, 108, 111, 97, 116, 62, 59, 32, 67, 111, 109, 112, 117, 116, 101, 84, 121, 112, 101, 32, 61, 32, 102, 108, 111, 97, 116, 59, 32, 105, 110, 116, 32, 112, 97, 99, 107, 95, 115, 105, 122, 101, 32, 61, 32, 49, 59, 32, 105, 110, 116, 32, 99, 111, 108, 115, 95, 112, 101, 114, 95, 116, 104, 114, 101, 97, 100, 32, 61, 32, 50, 59, 32, 105, 110, 116, 32, 116, 104, 114, 101, 97, 100, 95, 103, 114, 111, 117, 112, 95, 119, 105, 100, 116, 104, 32, 61, 32, 51, 50, 59, 32, 105, 110, 116, 32, 114, 111, 119, 115, 95, 112, 101, 114, 95, 97, 99, 99, 101, 115, 115, 32, 61, 32, 49, 59, 32, 95, 95, 110, 118, 95, 98, 111, 111, 108, 32, 112, 97, 100, 100, 105, 110, 103, 32, 61, 32, 116, 114, 117, 101, 59, 32, 65, 108, 103, 111, 114, 105, 116, 104, 109, 32, 97, 108, 103, 111, 114, 105, 116, 104, 109, 32, 61, 32, 65, 108, 103, 111, 114, 105, 116, 104, 109, 58, 58, 107, 83, 111, 102, 116, 109, 97, 120, 93};
.global .align 1 .b8 __unnamed_81[348] = {118, 111, 105, 100, 32, 83, 111, 102, 116, 109, 97, 120, 87, 97, 114, 112, 73, 109, 112, 108, 40, 76, 79, 65, 68, 44, 32, 83, 84, 79, 82, 69, 44, 32, 115, 105, 103, 110, 101, 100, 32, 108, 111, 110, 103, 44, 32, 115, 105, 103, 110, 101, 100, 32, 108, 111, 110, 103, 41, 32, 91, 119, 105, 116, 104, 32, 76, 79, 65, 68, 32, 61, 32, 69, 108, 101, 109, 101, 110, 116, 119, 105, 115, 101, 83, 99, 97, 108, 101, 77, 97, 115, 107, 76, 111, 97, 100, 60, 102, 108, 111, 97, 116, 44, 32, 102, 108, 111, 97, 116, 44, 32, 95, 95, 110, 118, 95, 98, 111, 111, 108, 62, 59, 32, 83, 84, 79, 82, 69, 32, 61, 32, 68, 105, 114, 101, 99, 116, 83, 116, 111, 114, 101, 60, 102, 108, 111, 97, 116, 44, 32, 102, 108, 111, 97, 116, 62, 59, 32, 67, 111, 109, 112, 117, 116, 101, 84, 121, 112, 101, 32, 61, 32, 102, 108, 111, 97, 116, 59, 32, 105, 110, 116, 32, 112, 97, 99, 107, 95, 115, 105, 122, 101, 32, 61, 32, 49, 59, 32, 105, 110, 116, 32, 99, 111, 108, 115, 95, 112, 101, 114, 95, 116, 104, 114, 101, 97, 100, 32, 61, 32, 51, 59, 32, 105, 110, 116, 32, 116, 104, 114, 101, 97, 100, 95, 103, 114, 111, 117, 112, 95, 119, 105, 100, 116, 104, 32, 61, 32, 51, 50, 59, 32, 105, 110, 116, 32, 114, 111, 119, 115, 95, 112, 101, 114, 95, 97, 99, 99, 101, 115, 115, 32, 61, 32, 49, 59, 32, 95, 95, 110, 118, 95, 98, 111, 111, 108, 32, 112, 97, 100, 100, 105, 110, 103, 32, 61, 32, 102, 97, 108, 115, 101, 59, 32, 65, 108, 103, 111, 114, 105, 116, 104, 109, 32, 97, 108, 103, 111, 114, 105, 116, 104, 109, 32, 61, 32, 65, 108, 103, 111, 114, 105, 116, 104, 109, 58, 58, 107, 83, 111, 102, 116, 109, 97, 120, 93};
.global .align 1 .b8 __unnamed_82[347] = {118, 111, 105, 100, 32, 83, 111, 102, 116, 109, 97, 120, 87, 97, 114, 112, 73, 109, 112, 108, 40, 76, 79, 65, 68, 44, 32, 83, 84, 79, 82, 69, 44, 32, 115, 105, 103, 110, 101, 100, 32, 108, 111, 110, 103, 44, 32, 115, 105, 103, 110, 101, 100, 32, 108, 111, 110, 103, 41, 32, 91, 119, 105, 116, 104, 32, 76, 79, 65, 68, 32, 61, 32, 69, 108, 101, 109, 101, 110, 116, 119, 105, 115, 101, 83, 99, 97, 108, 101, 77, 97, 115, 107, 76, 111, 97, 100, 60, 102, 108, 111, 97, 116, 44, 32, 102, 108, 111, 97, 116, 44, 32, 95, 95, 110, 118, 95, 98, 111, 111, 108, 62, 59, 32, 83, 84, 79, 82, 69, 32, 61, 32, 68, 105, 114, 101, 99, 116, 83, 116, 111, 114, 101, 60, 102, 108, 111, 97, 116, 44, 32, 102, 108, 111, 97, 116, 62, 59, 32, 67, 111, 109, 112, 117, 116, 101, 84, 121, 112, 101, 32, 61, 32, 102, 108, 111, 97, 116, 59, 32, 105, 110, 116, 32, 112, 97, 99, 107, 95, 115, 105, 122, 101, 32, 61, 32, 49, 59, 32, 105, 110, 116, 32, 99, 111, 108, 115, 95, 112, 101, 114, 95, 116, 104, 114, 101, 97, 100, 32, 61, 32, 51, 59, 32, 105, 110, 116, 32, 116, 104, 114, 101, 97, 100, 95, 103, 114, 111, 117, 112, 95, 119, 105, 100, 116, 104, 32, 61, 32, 51, 50, 59, 32, 105, 110, 116, 32, 114, 111, 119, 115, 95, 112, 101, 114, 95, 97, 99, 99, 101, 115, 115, 32, 61, 32, 49, 59, 32, 95, 95, 110, 118, 95, 98, 111, 111, 108, 32, 112, 97, 100, 100, 105, 110, 103, 32, 61, 32, 116, 114, 117, 101, 59, 32, 65, 108, 103, 111, 114, 105, 116, 104, 109, 32, 97, 108, 103, 111, 114, 105, 116, 104, 109, 32, 61, 32, 65, 108, 103, 111, 114, 105, 116, 104, 109, 58, 58, 107, 83, 111, 102, 116, 109, 97, 120, 93};
.global .align 1 .b8 __unnamed_83[348] = {118, 111, 105, 100, 32, 83, 111, 102, 116, 109, 97, 120, 87, 97, 114, 112, 73, 109, 112, 108, 40, 76, 79, 65, 68, 44, 32, 83, 84, 79, 82, 69, 44, 32, 115, 105, 103, 110, 101, 100, 32, 108, 111, 110, 103, 44, 32, 115, 105, 103, 110, 101, 100, 32, 108, 111, 110, 103, 41, 32, 91, 119, 105, 116, 104, 32, 76, 79, 65, 68, 32, 61, 32, 69, 108, 101, 109, 101, 110, 116, 119, 105, 115, 101, 83, 99, 97, 108, 101, 77, 97, 115, 107, 76, 111, 97, 100, 60, 102, 108, 111, 97, 116, 44, 32, 102, 108, 111, 97, 116, 44, 32, 95, 95, 110, 118, 95, 98, 111, 111, 108, 62, 59, 32, 83, 84, 79, 82, 69, 32, 61, 32, 68, 105, 114, 101, 99, 116, 83, 116, 111, 114, 101, 60, 102, 108, 111, 97, 116, 44, 32, 102, 108, 111, 97, 116, 62, 59, 32, 67, 111, 109, 112, 117, 116, 101, 84, 121, 112, 101, 32, 61, 32, 102, 108, 111, 97, 116, 59, 32, 105, 110, 116, 32, 112, 97, 99, 107, 95, 115, 105, 122, 101, 32, 61, 32, 49, 59, 32, 105, 110, 116, 32, 99, 111, 108, 115, 95, 112, 101, 114, 95, 116, 104, 114, 101, 97, 100, 32, 61, 32, 52, 59, 32, 105, 110, 116, 32, 116, 104, 114, 101, 97, 100, 95, 103, 114, 111, 117, 112, 95, 119, 105, 100, 116, 104, 32, 61, 32, 51, 50, 59, 32, 105, 110, 116, 32, 114, 111, 119, 115, 95, 112, 101, 114, 95, 97, 99, 99, 101, 115, 115, 32, 61, 32, 49, 59, 32, 95, 95, 110, 118, 95, 98, 111, 111, 108, 32, 112, 97, 100, 100, 105, 110, 103, 32, 61, 32, 102, 97, 108, 115, 101, 59, 32, 65, 108, 103, 111, 114, 105, 116, 104, 109, 32, 97, 108, 103, 111, 114, 105, 116, 104, 109, 32, 61, 32, 65, 108, 103, 111, 114, 105, 116, 104, 109, 58, 58, 107, 83, 111, 102, 116, 109, 97, 120, 93};
.global .align 1 .b8 __unnamed_84[347] = {118, 111, 105, 100, 32, 83, 111, 102, 116, 109, 97, 120, 87, 97, 114, 112, 73, 109, 112, 108, 40, 76, 79, 65, 68, 44, 32, 83, 84, 79, 82, 69, 44, 32, 115, 105, 103, 110, 101, 100, 32, 108, 111, 110, 103, 44, 32, 115, 105, 103, 110, 101, 100, 32, 108, 111, 110, 103, 41, 32, 91, 119, 105, 116, 104, 32, 76, 79, 65, 68, 32, 61, 32, 69, 108, 101, 109, 101, 110, 116, 119, 105, 115, 101, 83, 99, 97, 108, 101, 77, 97, 115, 107, 76, 111, 97, 100, 60, 102, 108, 111, 97, 116, 44, 32, 102, 108, 111, 97, 116, 44, 32, 95, 95, 110, 118, 95, 98, 111, 111, 108, 62, 59, 32, 83, 84, 79, 82, 69, 32, 61, 32, 68, 105, 114, 101, 99, 116, 83, 116, 111, 114, 101, 60, 102, 108, 111, 97, 116, 44, 32, 102, 108, 111, 97, 116, 62, 59, 32, 67, 111, 109, 112, 117, 116, 101, 84, 121, 112, 101, 32, 61, 32, 102, 108, 111, 97, 116, 59, 32, 105, 110, 116, 32, 112, 97, 99, 107, 95, 115, 105, 122, 101, 32, 61, 32, 49, 59, 32, 105, 110, 116, 32, 99, 111, 108, 115, 95, 112, 101, 114, 95, 116, 104, 114, 101, 97, 100, 32, 61, 32, 52, 59, 32, 105, 110, 116, 32, 116, 104, 114, 101, 97, 100, 95, 103, 114, 111, 117, 112, 95, 119, 105, 100, 116, 104, 32, 61, 32, 51, 50, 59, 32, 105, 110, 116, 32, 114, 111, 119, 115, 95, 112, 101, 114, 95, 97, 99, 99, 101, 115, 115, 32, 61, 32, 49, 59, 32, 95, 95, 110, 118, 95, 98, 111, 111, 108, 32, 112, 97, 100, 100, 105, 110, 103, 32, 61, 32, 116, 114, 117, 101, 59, 32, 65, 108, 103, 111, 114, 105, 116, 104, 109, 32, 97, 108, 103, 111, 114, 105, 116, 104, 109, 32, 61, 32, 65, 108, 103, 111, 114, 105, 116, 104, 109, 58, 58, 107, 83, 111, 102, 116, 109, 97, 120, 93};
.global .align 1 .b8 __unnamed_85[348] = {118, 111, 105, 100, 32, 83, 111, 102, 116, 109, 97, 120, 87, 97, 114, 112, 73, 109, 112, 108, 40, 76, 79, 65, 68, 44, 32, 83, 84, 79, 82, 69, 44, 32, 115, 105, 103, 110, 101, 100, 32, 108, 111, 110, 103, 44, 32, 115, 105, 103, 110, 101, 100, 32, 108, 111, 110, 103, 41, 32, 91, 119, 105, 116, 104, 32, 76, 79, 65, 68, 32, 61, 32, 69, 108, 101, 109, 101, 110, 116, 119, 105, 115, 101, 83, 99, 97, 108, 101, 77, 97, 115, 107, 76, 111, 97, 100, 60, 102, 108, 111, 97, 116, 44, 32, 102, 108, 111, 97, 116, 44, 32, 95, 95, 110, 118, 95, 98, 111, 111, 108, 62, 59, 32, 83, 84, 79, 82, 69, 32, 61, 32, 68, 105, 114, 101, 99, 116, 83, 116, 111, 114, 101, 60, 102, 108, 111, 97, 116, 44, 32, 102, 108, 111, 97, 116, 62, 59, 32, 67, 111, 109, 112, 117, 116, 101, 84, 121, 112, 101, 32, 61, 32, 102, 108, 111, 97, 116, 59, 32, 105, 110, 116, 32, 112, 97, 99, 107, 95, 115, 105, 122, 101, 32, 61, 32, 49, 59, 32, 105, 110, 116, 32, 99, 111, 108, 115, 95, 112, 101, 114, 95, 116, 104, 114, 101, 97, 100, 32, 61, 32, 53, 59, 32, 105, 110, 116, 32, 116, 104, 114, 101, 97, 100, 95, 103, 114, 111, 117, 112, 95, 119, 105, 100, 116, 104, 32, 61, 32, 51, 50, 59, 32, 105, 110, 116, 32, 114, 111, 119, 115, 95, 112, 101, 114, 95, 97, 99, 99, 101, 115, 115, 32, 61, 32, 49, 59, 32, 95, 95, 110, 118, 95, 98, 111, 111, 108, 32, 112, 97, 100, 100, 105, 110, 103, 32, 61, 32, 102, 97, 108, 115, 101, 59, 32, 65, 108, 103, 111, 114, 105, 116, 104, 109, 32, 97, 108, 103, 111, 114, 105, 116, 104, 109, 32, 61, 32, 65, 108, 103, 111, 114, 105, 116, 104, 109, 58, 58, 107, 83, 111, 102, 116, 109, 97, 120, 93};
.global .align 1 .b8 __unnamed_86[347] = {118, 111, 105, 100, 32, 83, 111, 102, 116, 109, 97, 120, 87, 97, 114, 112, 73, 109, 112, 108, 40, 76, 79, 65, 68, 44, 32, 83, 84, 79, 82, 69, 44, 32, 115, 105, 103, 110, 101, 100, 32, 108, 111, 110, 103, 44, 32, 115, 105, 103, 110, 101, 100, 32, 108, 111, 110, 103, 41, 32, 91, 119, 105, 116, 104, 32, 76, 79, 65, 68, 32, 61, 32, 69, 108, 101, 109, 101, 110, 116, 119, 105, 115, 101, 83, 99, 97, 108, 101, 77, 97, 115, 107, 76, 111, 97, 100, 60, 102, 108, 111, 97, 116, 44, 32, 102, 108, 111, 97, 116, 44, 32, 95, 95, 110, 118, 95, 98, 111, 111, 108, 62, 59, 32, 83, 84, 79, 82, 69, 32, 61, 32, 68, 105, 114, 101, 99, 116, 83, 116, 111, 114, 101, 60, 102, 108, 111, 97, 116, 44, 32, 102, 108, 111, 97, 116, 62, 59, 32, 67, 111, 109, 112, 117, 116, 101, 84, 121, 112, 101, 32, 61, 32, 102, 108, 111, 97, 116, 59, 32, 105, 110, 116, 32, 112, 97, 99, 107, 95, 115, 105, 122, 101, 32, 61, 32, 49, 59, 32, 105, 110, 116, 32, 99, 111, 108, 115, 95, 112, 101, 114, 95, 116, 104, 114, 101, 97, 100, 32, 61, 32, 53, 59, 32, 105, 110, 116, 32, 116, 104, 114, 101, 97, 100, 95, 103, 114, 111, 117, 112, 95, 119, 105, 100, 116, 104, 32, 61, 32, 51, 50, 59, 32, 105, 110, 116, 32, 114, 111, 119, 115, 95, 112, 101, 114, 95, 97, 99, 99, 101, 115, 115, 32, 61, 32, 49, 59, 32, 95, 95, 110, 118, 95, 98, 111, 111, 108, 32, 112, 97, 100, 100, 105, 110, 103, 32, 61, 32, 116, 114, 117, 101, 59, 32, 65, 108, 103, 111, 114, 105, 116, 104, 109, 32, 97, 108, 103, 111, 114, 105, 116, 104, 109, 32, 61, 32, 65, 108, 103, 111, 114, 105, 116, 104, 109, 58, 58, 107, 83, 111, 102, 116, 109, 97, 120, 93};
.global .align 1 .b8 __unnamed_87[348] = {118, 111, 105, 100, 32, 83, 111, 102, 116, 109, 97, 120, 87, 97, 114, 112, 73, 109, 112, 108, 40, 76, 79, 65, 68, 44, 32, 83, 84, 79, 82, 69, 44, 32, 115, 105, 103, 110, 101, 100, 32, 108, 111, 110, 103, 44, 32, 115, 105, 103, 110, 101, 100, 32, 108, 111, 110, 103, 41, 32, 91, 119, 105, 116, 104, 32, 76, 79, 65, 68, 32, 61, 32, 69, 108, 101, 109, 101, 110, 116, 119, 105, 115, 101, 83, 99, 97, 108, 101, 77, 97, 115, 107, 76, 111, 97, 100, 60, 102, 108, 111, 97, 116, 44, 32, 102, 108, 111, 97, 116, 44, 32, 95, 95, 110, 118, 95, 98, 111, 111, 108, 62, 59, 32, 83, 84, 79, 82, 69, 32, 61, 32, 68, 105, 114, 101, 99, 116, 83, 116, 111, 114, 101, 60, 102, 108, 111, 97, 116, 44, 32, 102, 108, 111, 97, 116, 62, 59, 32, 67, 111, 109, 112, 117, 116, 101, 84, 121, 112, 101, 32, 61, 32, 102, 108, 111, 97, 116, 59, 32, 105, 110, 116, 32, 112, 97, 99, 107, 95, 115, 105, 122, 101, 32, 61, 32, 49, 59, 32, 105, 110, 116, 32, 99, 111, 108, 115, 95, 112, 101, 114, 95, 116, 104, 114, 101, 97, 100, 32, 61, 32, 54, 59, 32, 105, 110, 116, 32, 116, 104, 114, 101, 97, 100, 95, 103, 114, 111, 117, 112, 95, 119, 105, 100, 116, 104, 32, 61, 32, 51, 50, 59, 32, 105, 110, 116, 32, 114, 111, 119, 115, 95, 112, 101, 114, 95, 97, 99, 99, 101, 115, 115, 32, 61, 32, 49, 59, 32, 95, 95, 110, 118, 95, 98, 111, 111, 108, 32, 112, 97, 100, 100, 105, 110, 103, 32, 61, 32, 102, 97, 108, 115, 101, 59, 32, 65, 108, 103, 111, 114, 105, 116, 104, 109, 32, 97, 108, 103, 111, 114, 105, 116, 104, 109, 32, 61, 32, 65, 108, 103, 111, 114, 105, 116, 104, 109, 58, 58, 107, 83, 111, 102, 116, 109, 97, 120, 93};
.global .align 1 .b8 __unnamed_88[347] = {118, 111, 105, 100, 32, 83, 111, 102, 116, 109, 97, 120, 87, 97, 114, 112, 73, 109, 112, 108, 40, 76, 79, 65, 68, 44, 32, 83, 84, 79, 82, 69, 44, 32, 115, 105, 103, 110, 101, 100, 32, 108, 111, 110, 103, 44, 32, 115, 105, 103, 110, 101, 100, 32, 108, 111, 110, 103, 41, 32, 91, 119, 105, 116, 104, 32, 76, 79, 65, 68, 32, 61, 32, 69, 108, 101, 109, 101, 110, 116, 119, 105, 115, 101, 83, 99, 97, 108, 101, 77, 97, 115, 107, 76, 111, 97, 100, 60, 102, 108, 111, 97, 116, 44, 32, 102, 108, 111, 97, 116, 44, 32, 95, 95, 110, 118, 95, 98, 111, 111, 108, 62, 59, 32, 83, 84, 79, 82, 69, 32, 61, 32, 68, 105, 114, 101, 99, 116, 83, 116, 111, 114, 101, 60, 102, 108, 111, 97, 116, 44, 32, 102, 108, 111, 97, 116, 62, 59, 32, 67, 111, 109, 112, 117, 116, 101, 84, 121, 112, 101, 32, 61, 32, 102, 108, 111, 97, 116, 59, 32, 105, 110, 116, 32, 112, 97, 99, 107, 95, 115, 105, 122, 101, 32, 61, 32, 49, 59, 32, 105, 110, 116, 32, 99, 111, 108, 115, 95, 112, 101, 114, 95, 116, 104, 114, 101, 97, 100, 32, 61, 32, 54, 59, 32, 105, 110, 116, 32, 116, 104, 114, 101, 97, 100, 95, 103, 114, 111, 117, 112, 95, 119, 105, 100, 116, 104, 32, 61, 32, 51, 50, 59, 32, 105, 110, 116, 32, 114, 111, 119, 115, 95, 112, 101, 114, 95, 97, 99, 99, 101, 115, 115, 32, 61, 32, 49, 59, 32, 95, 95, 110, 118, 95, 98, 111, 111, 108, 32, 112, 97, 100, 100, 105, 110, 103, 32, 61, 32, 116, 114, 117, 101, 59, 32, 65, 108, 103, 111, 114, 105, 116, 104, 109, 32, 97, 108, 103, 111, 114, 105, 116, 104, 109, 32, 61, 32, 65, 108, 103, 111, 114, 105, 116, 104, 109, 58, 58, 107, 83, 111, 102, 116, 109, 97, 120, 93};
.global .align 1 .b8 __unnamed_89[348] = {118, 111, 105, 100, 32, 83, 111, 102, 116, 109, 97, 120, 87, 97, 114, 112, 73, 109, 112, 108, 40, 76, 79, 65, 68, 44, 32, 83, 84, 79, 82, 69, 44, 32, 115, 105, 103, 110, 101, 100, 32, 108, 111, 110, 103, 44, 32, 115, 105, 103, 110, 101, 100, 32, 108, 111, 110, 103, 41, 32, 91, 119, 105, 116, 104, 32, 76, 79, 65, 68, 32, 61, 32, 69, 108, 101, 109, 101, 110, 116, 119, 105, 115, 101, 83, 99, 97, 108, 101, 77, 97, 115, 107, 76, 111, 97, 100, 60, 102, 108, 111, 97, 116, 44, 32, 102, 108, 111, 97, 116, 44, 32, 95, 95, 110, 118, 95, 98, 111, 111, 108, 62, 59, 32, 83, 84, 79, 82, 69, 32, 61, 32, 68, 105, 114, 101, 99, 116, 83, 116, 111, 114, 101, 60, 102, 108, 111, 97, 116, 44, 32, 102, 108, 111, 97, 116, 62, 59, 32, 67, 111, 109, 112, 117, 116, 101, 84, 121, 112, 101, 32, 61, 32, 102, 108, 111, 97, 116, 59, 32, 105, 110, 116, 32, 112, 97, 99, 107, 95, 115, 105, 122, 101, 32, 61, 32, 49, 59, 32, 105, 110, 116, 32, 99, 111, 108, 115, 95, 112, 101, 114, 95, 116, 104, 114, 101, 97, 100, 32, 61, 32, 55, 59, 32, 105, 110, 116, 32, 116, 104, 114, 101, 97, 100, 95, 103, 114, 111, 117, 112, 95, 119, 105, 100, 116, 104, 32, 61, 32, 51, 50, 59, 32, 105, 110, 116, 32, 114, 111, 119, 115, 95, 112, 101, 114, 95, 97, 99, 99, 101, 115, 115, 32, 61, 32, 49, 59, 32, 95, 95, 110, 118, 95, 98, 111, 111, 108, 32, 112, 97, 100, 100, 105, 110, 103, 32, 61, 32, 102, 97, 108, 115, 101, 59, 32, 65, 108, 103, 111, 114, 105, 116, 104, 109, 32, 97, 108, 103, 111, 114, 105, 116, 104, 109, 32, 61, 32, 65, 108, 103, 111, 114, 105, 116, 104, 109, 58, 58, 107, 83, 111, 102, 116, 109, 97, 120, 93};
.global .align 1 .b8 __unnamed_90[347] = {118, 111, 105, 100, 32, 83, 111, 102, 116, 109, 97, 120, 87, 97, 114, 112, 73, 109, 112, 108, 40, 76, 79, 65, 68, 44, 32, 83, 84, 79, 82, 69, 44, 32, 115, 105, 103, 110, 101, 100, 32, 108, 111, 110, 103, 44, 32, 115, 105, 103, 110, 101, 100, 32, 108, 111, 110, 103, 41, 32, 91, 119, 105, 116, 104, 32, 76, 79, 65, 68, 32, 61, 32, 69, 108, 101, 109, 101, 110, 116, 119, 105, 115, 101, 83, 99, 97, 108, 101, 77, 97, 115, 107, 76, 111, 97, 100, 60, 102, 108, 111, 97, 116, 44, 32, 102, 108, 111, 97, 116, 44, 32, 95, 95, 110, 118, 95, 98, 111, 111, 108, 62, 59, 32, 83, 84, 79, 82, 69, 32, 61, 32, 68, 105, 114, 101, 99, 116, 83, 116, 111, 114, 101, 60, 102, 108, 111, 97, 116, 44, 32, 102, 108, 111, 97, 116, 62, 59, 32, 67, 111, 109, 112, 117, 116, 101, 84, 121, 112, 101, 32, 61, 32, 102, 108, 111, 97, 116, 59, 32, 105, 110, 116, 32, 112, 97, 99, 107, 95, 115, 105, 122, 101, 32, 61, 32, 49, 59, 32, 105, 110, 116, 32, 99, 111, 108, 115, 95, 112, 101, 114, 95, 116, 104, 114, 101, 97, 100, 32, 61, 32, 55, 59, 32, 105, 110, 116, 32, 116, 104, 114, 101, 97, 100, 95, 103, 114, 111, 117, 112, 95, 119, 105, 100, 116, 104, 32, 61, 32, 51, 50, 59, 32, 105, 110, 116, 32, 114, 111, 119, 115, 95, 112, 101, 114, 95, 97, 99, 99, 101, 115, 115, 32, 61, 32, 49, 59, 32, 95, 95, 110, 118, 95, 98, 111, 111, 108, 32, 112, 97, 100, 100, 105, 110, 103, 32, 61, 32, 116, 114, 117, 101, 59, 32, 65, 108, 103, 111, 114, 105, 116, 104, 109, 32, 97, 108, 103, 111, 114, 105, 116, 104, 109, 32, 61, 32, 65, 108, 103, 111, 114, 105, 116, 104, 109, 58, 58, 107, 83, 111, 102, 116, 109, 97, 120, 93};
.global .align 1 .b8 __unnamed_91[348] = {118, 111, 105, 100, 32, 83, 111, 102, 116, 109, 97, 120, 87, 97, 114, 112, 73, 109, 112, 108, 40, 76, 79, 65, 68, 44, 32, 83, 84, 79, 82, 69, 44, 32, 115, 105, 103, 110, 101, 100, 32, 108, 111, 110, 103, 44, 32, 115, 105, 103, 110, 101, 100, 32, 108, 111, 110, 103, 41, 32, 91, 119, 105, 116, 104, 32, 76, 79, 65, 68, 32, 61, 32, 69, 108, 101, 109, 101, 110, 116, 119, 105, 115, 101, 83, 99, 97, 108, 101, 77, 97, 115, 107, 76, 111, 97, 100, 60, 102, 108, 111, 97, 116, 44, 32, 102, 108, 111, 97, 116, 44, 32, 95, 95, 110, 118, 95, 98, 111, 111, 108, 62, 59, 32, 83, 84, 79, 82, 69, 32, 61, 32, 68, 105, 114, 101, 99, 116, 83, 116, 111, 114, 101, 60, 102, 108, 111, 97, 116, 44, 32, 102, 108, 111, 97, 116, 62, 59, 32, 67, 111, 109, 112, 117, 116, 101, 84, 121, 112, 101, 32, 61, 32, 102, 108, 111, 97, 116, 59, 32, 105, 110, 116, 32, 112, 97, 99, 107, 95, 115, 105, 122, 101, 32, 61, 32, 49, 59, 32, 105, 110, 116, 32, 99, 111, 108, 115, 95, 112, 101, 114, 95, 116, 104, 114, 101, 97, 100, 32, 61, 32, 56, 59, 32, 105, 110, 116, 32, 116, 104, 114, 101, 97, 100, 95, 103, 114, 111, 117, 112, 95, 119, 105, 100, 116, 104, 32, 61, 32, 51, 50, 59, 32, 105, 110, 116, 32, 114, 111, 119, 115, 95, 112, 101, 114, 95, 97, 99, 99, 101, 115, 115, 32, 61, 32, 49, 59, 32, 95, 95, 110, 118, 95, 98, 111, 111, 108, 32, 112, 97, 100, 100, 105, 110, 103, 32, 61, 32, 102, 97, 108, 115, 101, 59, 32, 65, 108, 103, 111, 114, 105, 116, 104, 109, 32, 97, 108, 103, 111, 114, 105, 116, 104, 109, 32, 61, 32, 65, 108, 103, 111, 114, 105, 116, 104, 109, 58, 58, 107, 83, 111, 102, 116, 109, 97, 120, 93};
.global .align 1 .b8 __unnamed_92[347] = {118, 111, 105, 100, 32, 83, 111, 102, 116, 109, 97, 120, 87, 97, 114, 112, 73, 109, 112, 108, 40, 76, 79, 65, 68, 44, 32, 83, 84, 79, 82, 69, 44, 32, 115, 105, 103, 110, 101, 100, 32, 108, 111, 110, 103, 44, 32, 115, 105, 103, 110, 101, 100, 32, 108, 111, 110, 103, 41, 32, 91, 119, 105, 116, 104, 32, 76, 79, 65, 68, 32, 61, 32, 69, 108, 101, 109, 101, 110, 116, 119, 105, 115, 101, 83, 99, 97, 108, 101, 77, 97, 115, 107, 76, 111, 97, 100, 60, 102, 108, 111, 97, 116, 44, 32, 102, 108, 111, 97, 116, 44, 32, 95, 95, 110, 118, 95, 98, 111, 111, 108, 62, 59, 32, 83, 84, 79, 82, 69, 32, 61, 32, 68, 105, 114, 101, 99, 116, 83, 116, 111, 114, 101, 60, 102, 108, 111, 97, 116, 44, 32, 102, 108, 111, 97, 116, 62, 59, 32, 67, 111, 109, 112, 117, 116, 101, 84, 121, 112, 101, 32, 61, 32, 102, 108, 111, 97, 116, 59, 32, 105, 110, 116, 32, 112, 97, 99, 107, 95, 115, 105, 122, 101, 32, 61, 32, 49, 59, 32, 105, 110, 116, 32, 99, 111, 108, 115, 95, 112, 101, 114, 95, 116, 104, 114, 101, 97, 100, 32, 61, 32, 56, 59, 32, 105, 110, 116, 32, 116, 104, 114, 101, 97, 100, 95, 103, 114, 111, 117, 112, 95, 119, 105, 100, 116, 104, 32, 61, 32, 51, 50, 59, 32, 105, 110, 116, 32, 114, 111, 119, 115, 95, 112, 101, 114, 95, 97, 99, 99, 101, 115, 115, 32, 61, 32, 49, 59, 32, 95, 95, 110, 118, 95, 98, 111, 111, 108, 32, 112, 97, 100, 100, 105, 110, 103, 32, 61, 32, 116, 114, 117, 101, 59, 32, 65, 108, 103, 111, 114, 105, 116, 104, 109, 32, 97, 108, 103, 111, 114, 105, 116, 104, 109, 32, 61, 32, 65, 108, 103, 111, 114, 105, 116, 104, 109, 58, 58, 107, 83, 111, 102, 116, 109, 97, 120, 93};
.global .align 1 .b8 __unnamed_93[348] = {118, 111, 105, 100, 32, 83, 111, 102, 116, 109, 97, 120, 87, 97, 114, 112, 73, 109, 112, 108, 40, 76, 79, 65, 68, 44, 32, 83, 84, 79, 82, 69, 44, 32, 115, 105, 103, 110, 101, 100, 32, 108, 111, 110, 103, 44, 32, 115, 105, 103, 110, 101, 100, 32, 108, 111, 110, 103, 41, 32, 91, 119, 105, 116, 104, 32, 76, 79, 65, 68, 32, 61, 32, 69, 108, 101, 109, 101, 110, 116, 119, 105, 115, 101, 83, 99, 97, 108, 101, 77, 97, 115, 107, 76, 111, 97, 100, 60, 102, 108, 111, 97, 116, 44, 32, 102, 108, 111, 97, 116, 44, 32, 95, 95, 110, 118, 95, 98, 111, 111, 108, 62, 59, 32, 83, 84, 79, 82, 69, 32, 61, 32, 68, 105, 114, 101, 99, 116, 83, 116, 111, 114, 101, 60, 102, 108, 111, 97, 116, 44, 32, 102, 108, 111, 97, 116, 62, 59, 32, 67, 111, 109, 112, 117, 116, 101, 84, 121, 112, 101, 32, 61, 32, 102, 108, 111, 97, 116, 59, 32, 105, 110, 116, 32, 112, 97, 99, 107, 95, 115, 105, 122, 101, 32, 61, 32, 49, 59, 32, 105, 110, 116, 32, 99, 111, 108, 115, 95, 112, 101, 114, 95, 116, 104, 114, 101, 97, 100, 32, 61, 32, 57, 59, 32, 105, 110, 116, 32, 116, 104, 114, 101, 97, 100, 95, 103, 114, 111, 117, 112, 95, 119, 105, 100, 116, 104, 32, 61, 32, 51, 50, 59, 32, 105, 110, 116, 32, 114, 111, 119, 115, 95, 112, 101, 114, 95, 97, 99, 99, 101, 115, 115, 32, 61, 32, 49, 59, 32, 95, 95, 110, 118, 95, 98, 111, 111, 108, 32, 112, 97, 100, 100, 105, 110, 103, 32, 61, 32, 102, 97, 108, 115, 101, 59, 32, 65, 108, 103, 111, 114, 105, 116, 104, 109, 32, 97, 108, 103, 111, 114, 105, 116, 104, 109, 32, 61, 32, 65, 108, 103, 111, 114, 105, 116, 104, 109, 58, 58, 107, 83, 111, 102, 116, 109, 97, 120, 93};
.global .align 1 .b8 __unnamed_94[347] = {118, 111, 105, 100, 32, 83, 111, 102, 116, 109, 97, 120, 87, 97, 114, 112, 73, 109, 112, 108, 40, 76, 79, 65, 68, 44, 32, 83, 84, 79, 82, 69, 44, 32, 115, 105, 103, 110, 101, 100, 32, 108, 111, 110, 103, 44, 32, 115, 105, 103, 110, 101, 100, 32, 108, 111, 110, 103, 41, 32, 91, 119, 105, 116, 104, 32, 76, 79, 65, 68, 32, 61, 32, 69, 108, 101, 109, 101, 110, 116, 119, 105, 115, 101, 83, 99, 97, 108, 101, 77, 97, 115, 107, 76, 111, 97, 100, 60, 102, 108, 111, 97, 116, 44, 32, 102, 108, 111, 97, 116, 44, 32, 95, 95, 110, 118, 95, 98, 111, 111, 108, 62, 59, 32, 83, 84, 79, 82, 69, 32, 61, 32, 68, 105, 114, 101, 99, 116, 83, 116, 111, 114, 101, 60, 102, 108, 111, 97, 116, 44, 32, 102, 108, 111, 97, 116, 62, 59, 32, 67, 111, 109, 112, 117, 116, 101, 84, 121, 112, 101, 32, 61, 32, 102, 108, 111, 97, 116, 59, 32, 105, 110, 116, 32, 112, 97, 99, 107, 95, 115, 105, 122, 101, 32, 61, 32, 49, 59, 32, 105, 110, 116, 32, 99, 111, 108, 115, 95, 112, 101, 114, 95, 116, 104, 114, 101, 97, 100, 32, 61, 32, 57, 59, 32, 105, 110, 116, 32, 116, 104, 114, 101, 97, 100, 95, 103, 114, 111, 117, 112, 95, 119, 105, 100, 116, 104, 32, 61, 32, 51, 50, 59, 32, 105, 110, 116, 32, 114, 111, 119, 115, 95, 112, 101, 114, 95, 97, 99, 99, 101, 115, 115, 32, 61, 32, 49, 59, 32, 95, 95, 110, 118, 95, 98, 111, 111, 108, 32, 112, 97, 100, 100, 105, 110, 103, 32, 61, 32, 116, 114, 117, 101, 59, 32, 65, 108, 103, 111, 114, 105, 116, 104, 109, 32, 97, 108, 103, 111, 114, 105, 116, 104, 109, 32, 61, 32, 65, 108, 103, 111, 114, 105, 116, 104, 109, 58, 58, 107, 83, 111, 102, 116, 109, 97, 120, 93};
.global .align 1 .b8 __unnamed_95[349] = {118, 111, 105, 100, 32, 83, 111, 102, 116, 109, 97, 120, 87, 97, 114, 112, 73, 109, 112, 108, 40, 76, 79, 65, 68, 44, 32, 83, 84, 79, 82, 69, 44, 32, 115, 105, 103, 110, 101, 100, 32, 108, 111, 110, 103, 44, 32, 115, 105, 103, 110, 101, 100, 32, 108, 111, 110, 103, 41, 32, 91, 119, 105, 116, 104, 32, 76, 79, 65, 68, 32, 61, 32, 69, 108, 101, 109, 101, 110, 116, 119, 105, 115, 101, 83, 99, 97, 108, 101, 77, 97, 115, 107, 76, 111, 97, 100, 60, 102, 108, 111, 97, 116, 44, 32, 102, 108, 111, 97, 116, 44, 32, 95, 95, 110, 118, 95, 98, 111, 111, 108, 62, 59, 32, 83, 84, 79, 82, 69, 32, 61, 32, 68, 105, 114, 101, 99, 116, 83, 116, 111, 114, 101, 60, 102, 108, 111, 97, 116, 44, 32, 102, 108, 111, 97, 116, 62, 59, 32, 67, 111, 109, 112, 117, 116, 101, 84, 121, 112, 101, 32, 61, 32, 102, 108, 111, 97, 116, 59, 32, 105, 110, 116, 32, 112, 97, 99, 107, 95, 115, 105, 122, 101, 32, 61, 32, 49, 59, 32, 105, 110, 116, 32, 99, 111, 108, 115, 95, 112, 101, 114, 95, 116, 104, 114, 101, 97, 100, 32, 61, 32, 49, 48, 59, 32, 105, 110, 116, 32, 116, 104, 114, 101, 97, 100, 95, 103, 114, 111, 117, 112, 95, 119, 105, 100, 116, 104, 32, 61, 32, 51, 50, 59, 32, 105, 110, 116, 32, 114, 111, 119, 115, 95, 112, 101, 114, 95, 97, 99, 99, 101, 115, 115, 32, 61, 32, 49, 59, 32, 95, 95, 110, 118, 95, 98, 111, 111, 108, 32, 112, 97, 100, 100, 105, 110, 103, 32, 61, 32, 102, 97, 108, 115, 101, 59, 32, 65, 108, 103, 111, 114, 105, 116, 104, 109, 32, 97, 108, 103, 111, 114, 105, 116, 104, 109, 32, 61, 32, 65, 108, 103, 111, 114, 105, 116, 104, 109, 58, 58, 107, 83, 111, 102, 116, 109, 97, 120, 93};
.global .align 1 .b8 __unnamed_96[348] = {118, 111, 105, 100, 32, 83, 111, 102, 116, 109, 97, 120, 87, 97, 114, 112, 73, 109, 112, 108, 40, 76, 79, 65, 68, 44, 32, 83, 84, 79, 82, 69, 44, 32, 115, 105, 103, 110, 101, 100, 32, 108, 111, 110, 103, 44, 32, 115, 105, 103, 110, 101, 100, 32, 108, 111, 110, 103, 41, 32, 91, 119, 105, 116, 104, 32, 76, 79, 65, 68, 32, 61, 32, 69, 108, 101, 109, 101, 110, 116, 119, 105, 115, 101, 83, 99, 97, 108, 101, 77, 97, 115, 107, 76, 111, 97, 100, 60, 102, 108, 111, 97, 116, 44, 32, 102, 108, 111, 97, 116, 44, 32, 95, 95, 110, 118, 95, 98, 111, 111, 108, 62, 59, 32, 83, 84, 79, 82, 69, 32, 61, 32, 68, 105, 114, 101, 99, 116, 83, 116, 111, 114, 101, 60, 102, 108, 111, 97, 116, 44, 32, 102, 108, 111, 97, 116, 62, 59, 32, 67, 111, 109, 112, 117, 116, 101, 84, 121, 112, 101, 32, 61, 32, 102, 108, 111, 97, 116, 59, 32, 105, 110, 116, 32, 112, 97, 99, 107, 95, 115, 105, 122, 101, 32, 61, 32, 49, 59, 32, 105, 110, 116, 32, 99, 111, 108, 115, 95, 112, 101, 114, 95, 116, 104, 114, 101, 97, 100, 32, 61, 32, 49, 48, 59, 32, 105, 110, 116, 32, 116, 104, 114, 101, 97, 100, 95, 103, 114, 111, 117, 112, 95, 119, 105, 100, 116, 104, 32, 61, 32, 51, 50, 59, 32, 105, 110, 116, 32, 114, 111, 119, 115, 95, 112, 101, 114, 95, 97, 99, 99, 101, 115, 115, 32, 61, 32, 49, 59, 32, 95, 95, 110, 118, 95, 98, 111, 111, 108, 32, 112, 97, 100, 100, 105, 110, 103, 32, 61, 32, 116, 114, 117, 101, 59, 32, 65, 108, 103, 111, 114, 105, 116, 104, 109, 32, 97, 108, 103, 111, 114, 105, 116, 104, 109, 32, 61, 32, 65, 108, 103, 111, 114, 105, 116, 104, 109, 58, 58, 107, 83, 111, 102, 116, 109, 97, 120, 93};
.global .align 1 .b8 __unnamed_97[349] = {118, 111, 105, 100, 32, 83, 111, 102, 116, 109, 97, 120, 87, 97, 114, 112, 73, 109, 112, 108, 40, 76, 79, 65, 68, 44, 32, 83, 84, 79, 82, 69, 44, 32, 115, 105, 103, 110, 101, 100, 32, 108, 111, 110, 103, 44, 32, 115, 105, 103, 110, 101, 100, 32, 108, 111, 110, 103, 41, 32, 91, 119, 105, 116, 104, 32, 76, 79, 65, 68, 32, 61, 32, 69, 108, 101, 109, 101, 110, 116, 119, 105, 115, 101, 83, 99, 97, 108, 101, 77, 97, 115, 107, 76, 111, 97, 100, 60, 102, 108, 111, 97, 116, 44, 32, 102, 108, 111, 97, 116, 44, 32, 95, 95, 110, 118, 95, 98, 111, 111, 108, 62, 59, 32, 83, 84, 79, 82, 69, 32, 61, 32, 68, 105, 114, 101, 99, 116, 83, 116, 111, 114, 101, 60, 102, 108, 111, 97, 116, 44, 32, 102, 108, 111, 97, 116, 62, 59, 32, 67, 111, 109, 112, 117, 116, 101, 84, 121, 112, 101, 32, 61, 32, 102, 108, 111, 97, 116, 59, 32, 105, 110, 116, 32, 112, 97, 99, 107, 95, 115, 105, 122, 101, 32, 61, 32, 49, 59, 32, 105, 110, 116, 32, 99, 111, 108, 115, 95, 112, 101, 114, 95, 116, 104, 114, 101, 97, 100, 32, 61, 32, 49, 49, 59, 32, 105, 110, 116, 32, 116, 104, 114, 101, 97, 100, 95, 103, 114, 111, 117, 112, 95, 119, 105, 100, 116, 104, 32, 61, 32, 51, 50, 59, 32, 105, 110, 116, 32, 114, 111, 119, 115, 95, 112, 101, 114, 95, 97, 99, 99, 101, 115, 115, 32, 61, 32, 49, 59, 32, 95, 95, 110, 118, 95, 98, 111, 111, 108, 32, 112, 97, 100, 100, 105, 110, 103, 32, 61, 32, 102, 97, 108, 115, 101, 59, 32, 65, 108, 103, 111, 114, 105, 116, 104, 109, 32, 97, 108, 103, 111, 114, 105, 116, 104, 109, 32, 61, 32, 65, 108, 103, 111, 114, 105, 116, 104, 109, 58, 58, 107, 83, 111, 102, 116, 109, 97, 120, 93};
.global .align 1 .b8 __unnamed_98[348] = {118, 111, 105, 100, 32, 83, 111, 102, 116, 109, 97, 120, 87, 97, 114, 112, 73, 109, 112, 108, 40, 76, 79, 65, 68, 44, 32, 83, 84, 79, 82, 69, 44, 32, 115, 105, 103, 110, 101, 100, 32, 108, 111, 110, 103, 44, 32, 115, 105, 103, 110, 101, 100, 32, 108, 111, 110, 103, 41, 32, 91, 119, 105, 116, 104, 32, 76, 79, 65, 68, 32, 61, 32, 69, 108, 101, 109, 101, 110, 116, 119, 105, 115, 101, 83, 99, 97, 108, 101, 77, 97, 115, 107, 76, 111, 97, 100, 60, 102, 108, 111, 97, 116, 44, 32, 102, 108, 111, 97, 116, 44, 32, 95, 95, 110, 118, 95, 98, 111, 111, 108, 62, 59, 32, 83, 84, 79, 82, 69, 32, 61, 32, 68, 105, 114, 101, 99, 116, 83, 116, 111, 114, 101, 60, 102, 108, 111, 97, 116, 44, 32, 102, 108, 111, 97, 116, 62, 59, 32, 67, 111, 109, 112, 117, 116, 101, 84, 121, 112, 101, 32, 61, 32, 102, 108, 111, 97, 116, 59, 32, 105, 110, 116, 32, 112, 97, 99, 107, 95, 115, 105, 122, 101, 32, 61, 32, 49, 59, 32, 105, 110, 116, 32, 99, 111, 108, 115, 95, 112, 101, 114, 95, 116, 104, 114, 101, 97, 100, 32, 61, 32, 49, 49, 59, 32, 105, 110, 116, 32, 116, 104, 114, 101, 97, 100, 95, 103, 114, 111, 117, 112, 95, 119, 105, 100, 116, 104, 32, 61, 32, 51, 50, 59, 32, 105, 110, 116, 32, 114, 111, 119, 115, 95, 112, 101, 114, 95, 97, 99, 99, 101, 115, 115, 32, 61, 32, 49, 59, 32, 95, 95, 110, 118, 95, 98, 111, 111, 108, 32, 112, 97, 100, 100, 105, 110, 103, 32, 61, 32, 116, 114, 117, 101, 59, 32, 65, 108, 103, 111, 114, 105, 116, 104, 109, 32, 97, 108, 103, 111, 114, 105, 116, 104, 109, 32, 61, 32, 65, 108, 103, 111, 114, 105, 116, 104, 109, 58, 58, 107, 83, 111, 102, 116, 109, 97, 120, 93};
.global .align 1 .b8 __unnamed_99[349] = {118, 111, 105, 100, 32, 83, 111, 102, 116, 109, 97, 120, 87, 97, 114, 112, 73, 109, 112, 108, 40, 76, 79, 65, 68, 44, 32, 83, 84, 79, 82, 69, 44, 32, 115, 105, 103, 110, 101, 100, 32, 108, 111, 110, 103, 44, 32, 115, 105, 103, 110, 101, 100, 32, 108, 111, 110, 103, 41, 32, 91, 119, 105, 116, 104, 32, 76, 79, 65, 68, 32, 61, 32, 69, 108, 101, 109, 101, 110, 116, 119, 105, 115, 101, 83, 99, 97, 108, 101, 77, 97, 115, 107, 76, 111, 97, 100, 60, 102, 108, 111, 97, 116, 44, 32, 102, 108, 111, 97, 116, 44, 32, 95, 95, 110, 118, 95, 98, 111, 111, 108, 62, 59, 32, 83, 84, 79, 82, 69, 32, 61, 32, 68, 105, 114, 101, 99, 116, 83, 116, 111, 114, 101, 60, 102, 108, 111, 97, 116, 44, 32, 102, 108, 111, 97, 116, 62, 59, 32, 67, 111, 109, 112, 117, 116, 101, 84, 121, 112, 101, 32, 61, 32, 102, 108, 111, 97, 116, 59, 32, 105, 110, 116, 32, 112, 97, 99, 107, 95, 115, 105, 122, 101, 32, 61, 32, 49, 59, 32, 105, 110, 116, 32, 99, 111, 108, 115, 95, 112, 101, 114, 95, 116, 104, 114, 101, 97, 100, 32, 61, 32, 49, 50, 59, 32, 105, 110, 116, 32, 116, 104, 114, 101, 97, 100, 95, 103, 114, 111, 117, 112, 95, 119, 105, 100, 116, 104, 32, 61, 32, 51, 50, 59, 32, 105, 110, 116, 32, 114, 111, 119, 115, 95, 112, 101, 114, 95, 97, 99, 99, 101, 115, 115, 32, 61, 32, 49, 59, 32, 95, 95, 110, 118, 95, 98, 111, 111, 108, 32, 112, 97, 100, 100, 105, 110, 103, 32, 61, 32, 102, 97, 108, 115, 101, 59, 32, 65, 108, 103, 111, 114, 105, 116, 104, 109, 32, 97, 108, 103, 111, 114, 105, 116, 104, 109, 32, 61, 32, 65, 108, 103, 111, 114, 105, 116, 104, 109, 58, 58, 107, 83, 111, 102, 116, 109, 97, 120, 93};
.global .align 1 .b8 __unnamed_100[348] = {118, 111, 105, 100, 32, 83, 111, 102, 116, 109, 97, 120, 87, 97, 114, 112, 73, 109, 112, 108, 40, 76, 79, 65, 68, 44, 32, 83, 84, 79, 82, 69, 44, 32, 115, 105, 103, 110, 101, 100, 32, 108, 111, 110, 103, 44, 32, 115, 105, 103, 110, 101, 100, 32, 108, 111, 110, 103, 41, 32, 91, 119, 105, 116, 104, 32, 76, 79, 65, 68, 32, 61, 32, 69, 108, 101, 109, 101, 110, 116, 119, 105, 115, 101, 83, 99, 97, 108, 101, 77, 97, 115, 107, 76, 111, 97, 100, 60, 102, 108, 111, 97, 116, 44, 32, 102, 108, 111, 97, 116, 44, 32, 95, 95, 110, 118, 95, 98, 111, 111, 108, 62, 59, 32, 83, 84, 79, 82, 69, 32, 61, 32, 68, 105, 114, 101, 99, 116, 83, 116, 111, 114, 101, 60, 102, 108, 111, 97, 116, 44, 32, 102, 108, 111, 97, 116, 62, 59, 32, 67, 111, 109, 112, 117, 116, 101, 84, 121, 112, 101, 32, 61, 32, 102, 108, 111, 97, 116, 59, 32, 105, 110, 116, 32, 112, 97, 99, 107, 95, 115, 105, 122, 101, 32, 61, 32, 49, 59, 32, 105, 110, 116, 32, 99, 111, 108, 115, 95, 112, 101, 114, 95, 116, 104, 114, 101, 97, 100, 32, 61, 32, 49, 50, 59, 32, 105, 110, 116, 32, 116, 104, 114, 101, 97, 100, 95, 103, 114, 111, 117, 112, 95, 119, 105, 100, 116, 104, 32, 61, 32, 51, 50, 59, 32, 105, 110, 116, 32, 114, 111, 119, 115, 95, 112, 101, 114, 95, 97, 99, 99, 101, 115, 115, 32, 61, 32, 49, 59, 32, 95, 95, 110, 118, 95, 98, 111, 111, 108, 32, 112, 97, 100, 100, 105, 110, 103, 32, 61, 32, 116, 114, 117, 101, 59, 32, 65, 108, 103, 111, 114, 105, 116, 104, 109, 32, 97, 108, 103, 111, 114, 105, 116, 104, 109, 32, 61, 32, 65, 108, 103, 111, 114, 105, 116, 104, 109, 58, 58, 107, 83, 111, 102, 116, 109, 97, 120, 93};
.global .align 1 .b8 __unnamed_101[349] = {118, 111, 105, 100, 32, 83, 111, 102, 116, 109, 97, 120, 87, 97, 114, 112, 73, 109, 112, 108, 40, 76, 79, 65, 68, 44, 32, 83, 84, 79, 82, 69, 44, 32, 115, 105, 103, 110, 101, 100, 32, 108, 111, 110, 103, 44, 32, 115, 105, 103, 110, 101, 100, 32, 108, 111, 110, 103, 41, 32, 91, 119, 105, 116, 104, 32, 76, 79, 65, 68, 32, 61, 32, 69, 108, 101, 109, 101, 110, 116, 119, 105, 115, 101, 83, 99, 97, 108, 101, 77, 97, 115, 107, 76, 111, 97, 100, 60, 102, 108, 111, 97, 116, 44, 32, 102, 108, 111, 97, 116, 44, 32, 95, 95, 110, 118, 95, 98, 111, 111, 108, 62, 59, 32, 83, 84, 79, 82, 69, 32, 61, 32, 68, 105, 114, 101, 99, 116, 83, 116, 111, 114, 101, 60, 102, 108, 111, 97, 116, 44, 32, 102, 108, 111, 97, 116, 62, 59, 32, 67, 111, 109, 112, 117, 116, 101, 84, 121, 112, 101, 32, 61, 32, 102, 108, 111, 97, 116, 59, 32, 105, 110, 116, 32, 112, 97, 99, 107, 95, 115, 105, 122, 101, 32, 61, 32, 49, 59, 32, 105, 110, 116, 32, 99, 111, 108, 115, 95, 112, 101, 114, 95, 116, 104, 114, 101, 97, 100, 32, 61, 32, 49, 51, 59, 32, 105, 110, 116, 32, 116, 104, 114, 101, 97, 100, 95, 103, 114, 111, 117, 112, 95, 119, 105, 100, 116, 104, 32, 61, 32, 51, 50, 59, 32, 105, 110, 116, 32, 114, 111, 119, 115, 95, 112, 101, 114, 95, 97, 99, 99, 101, 115, 115, 32, 61, 32, 49, 59, 32, 95, 95, 110, 118, 95, 98, 111, 111, 108, 32, 112, 97, 100, 100, 105, 110, 103, 32, 61, 32, 102, 97, 108, 115, 101, 59, 32, 65, 108, 103, 111, 114, 105, 116, 104, 109, 32, 97, 108, 103, 111, 114, 105, 116, 104, 109, 32, 61, 32, 65, 108, 103, 111, 114, 105, 116, 104, 109, 58, 58, 107, 83, 111, 102, 116, 109, 97, 120, 93};
.global .align 1 .b8 __unnamed_102[348] = {118, 111, 105, 100, 32, 83, 111, 102, 116, 109, 97, 120, 87, 97, 114, 112, 73, 109, 112, 108, 40, 76, 79, 65, 68, 44, 32, 83, 84, 79, 82, 69, 44, 32, 115, 105, 103, 110, 101, 100, 32, 108, 111, 110, 103, 44, 32, 115, 105, 103, 110, 101, 100, 32, 108, 111, 110, 103, 41, 32, 91, 119, 105, 116, 104, 32, 76, 79, 65, 68, 32, 61, 32, 69, 108, 101, 109, 101, 110, 116, 119, 105, 115, 101, 83, 99, 97, 108, 101, 77, 97, 115, 107, 76, 111, 97, 100, 60, 102, 108, 111, 97, 116, 44, 32, 102, 108, 111, 97, 116, 44, 32, 95, 95, 110, 118, 95, 98, 111, 111, 108, 62, 59, 32, 83, 84, 79, 82, 69, 32, 61, 32, 68, 105, 114, 101, 99, 116, 83, 116, 111, 114, 101, 60, 102, 108, 111, 97, 116, 44, 32, 102, 108, 111, 97, 116, 62, 59, 32, 67, 111, 109, 112, 117, 116, 101, 84, 121, 112, 101, 32, 61, 32, 102, 108, 111, 97, 116, 59, 32, 105, 110, 116, 32, 112, 97, 99, 107, 95, 115, 105, 122, 101, 32, 61, 32, 49, 59, 32, 105, 110, 116, 32, 99, 111, 108, 115, 95, 112, 101, 114, 95, 116, 104, 114, 101, 97, 100, 32, 61, 32, 49, 51, 59, 32, 105, 110, 116, 32, 116, 104, 114, 101, 97, 100, 95, 103, 114, 111, 117, 112, 95, 119, 105, 100, 116, 104, 32, 61, 32, 51, 50, 59, 32, 105, 110, 116, 32, 114, 111, 119, 115, 95, 112, 101, 114, 95, 97, 99, 99, 101, 115, 115, 32, 61, 32, 49, 59, 32, 95, 95, 110, 118, 95, 98, 111, 111, 108, 32, 112, 97, 100, 100, 105, 110, 103, 32, 61, 32, 116, 114, 117, 101, 59, 32, 65, 108, 103, 111, 114, 105, 116, 104, 109, 32, 97, 108, 103, 111, 114, 105, 116, 104, 109, 32, 61, 32, 65, 108, 103, 111, 114, 105, 116, 104, 109, 58, 58, 107, 83, 111, 102, 116, 109, 97, 120, 93};
.global .align 1 .b8 __unnamed_103[349] = {118, 111, 105, 100, 32, 83, 111, 102, 116, 109, 97, 120, 87, 97, 114, 112, 73, 109, 112, 108, 40, 76, 79, 65, 68, 44, 32, 83, 84, 79, 82, 69, 44, 32, 115, 105, 103, 110, 101, 100, 32, 108, 111, 110, 103, 44, 32, 115, 105, 103, 110, 101, 100, 32, 108, 111, 110, 103, 41, 32, 91, 119, 105, 116, 104, 32, 76, 79, 65, 68, 32, 61, 32, 69, 108, 101, 109, 101, 110, 116, 119, 105, 115, 101, 83, 99, 97, 108, 101, 77, 97, 115, 107, 76, 111, 97, 100, 60, 102, 108, 111, 97, 116, 44, 32, 102, 108, 111, 97, 116, 44, 32, 95, 95, 110, 118, 95, 98, 111, 111, 108, 62, 59, 32, 83, 84, 79, 82, 69, 32, 61, 32, 68, 105, 114, 101, 99, 116, 83, 116, 111, 114, 101, 60, 102, 108, 111, 97, 116, 44, 32, 102, 108, 111, 97, 116, 62, 59, 32, 67, 111, 109, 112, 117, 116, 101, 84, 121, 112, 101, 32, 61, 32, 102, 108, 111, 97, 116, 59, 32, 105, 110, 116, 32, 112, 97, 99, 107, 95, 115, 105, 122, 101, 32, 61, 32, 49, 59, 32, 105, 110, 116, 32, 99, 111, 108, 115, 95, 112, 101, 114, 95, 116, 104, 114, 101, 97, 100, 32, 61, 32, 49, 52, 59, 32, 105, 110, 116, 32, 116, 104, 114, 101, 97, 100, 95, 103, 114, 111, 117, 112, 95, 119, 105, 100, 116, 104, 32, 61, 32, 51, 50, 59, 32, 105, 110, 116, 32, 114, 111, 119, 115, 95, 112, 101, 114, 95, 97, 99, 99, 101, 115, 115, 32, 61, 32, 49, 59, 32, 95, 95, 110, 118, 95, 98, 111, 111, 108, 32, 112, 97, 100, 100, 105, 110, 103, 32, 61, 32, 102, 97, 108, 115, 101, 59, 32, 65, 108, 103, 111, 114, 105, 116, 104, 109, 32, 97, 108, 103, 111, 114, 105, 116, 104, 109, 32, 61, 32, 65, 108, 103, 111, 114, 105, 116, 104, 109, 58, 58, 107, 83, 111, 102, 116, 109, 97, 120, 93};
.global .align 1 .b8 __unnamed_104[348] = {118, 111, 105, 100, 32, 83, 111, 102, 116, 109, 97, 120, 87, 97, 114, 112, 73, 109, 112, 108, 40, 76, 79, 65, 68, 44, 32, 83, 84, 79, 82, 69, 44, 32, 115, 105, 103, 110, 101, 100, 32, 108, 111, 110, 103, 44, 32, 115, 105, 103, 110, 101, 100, 32, 108, 111, 110, 103, 41, 32, 91, 119, 105, 116, 104, 32, 76, 79, 65, 68, 32, 61, 32, 69, 108, 101, 109, 101, 110, 116, 119, 105, 115, 101, 83, 99, 97, 108, 101, 77, 97, 115, 107, 76, 111, 97, 100, 60, 102, 108, 111, 97, 116, 44, 32, 102, 108, 111, 97, 116, 44, 32, 95, 95, 110, 118, 95, 98, 111, 111, 108, 62, 59, 32, 83, 84, 79, 82, 69, 32, 61, 32, 68, 105, 114, 101, 99, 116, 83, 116, 111, 114, 101, 60, 102, 108, 111, 97, 116, 44, 32, 102, 108, 111, 97, 116, 62, 59, 32, 67, 111, 109, 112, 117, 116, 101, 84, 121, 112, 101, 32, 61, 32, 102, 108, 111, 97, 116, 59, 32, 105, 110, 116, 32, 112, 97, 99, 107, 95, 115, 105, 122, 101, 32, 61, 32, 49, 59, 32, 105, 110, 116, 32, 99, 111, 108, 115, 95, 112, 101, 114, 95, 116, 104, 114, 101, 97, 100, 32, 61, 32, 49, 52, 59, 32, 105, 110, 116, 32, 116, 104, 114, 101, 97, 100, 95, 103, 114, 111, 117, 112, 95, 119, 105, 100, 116, 104, 32, 61, 32, 51, 50, 59, 32, 105, 110, 116, 32, 114, 111, 119, 115, 95, 112, 101, 114, 95, 97, 99, 99, 101, 115, 115, 32, 61, 32, 49, 59, 32, 95, 95, 110, 118, 95, 98, 111, 111, 108, 32, 112, 97, 100, 100, 105, 110, 103, 32, 61, 32, 116, 114, 117, 101, 59, 32, 65, 108, 103, 111, 114, 105, 116, 104, 109, 32, 97, 108, 103, 111, 114, 105, 116, 104, 109, 32, 61, 32, 65, 108, 103, 111, 114, 105, 116, 104, 109, 58, 58, 107, 83, 111, 102, 116, 109, 97, 120, 93};
.global .align 1 .b8 __unnamed_105[349] = {118, 111, 105, 100, 32, 83, 111, 102, 116, 109, 97, 120, 87, 97, 114, 112, 73, 109, 112, 108, 40, 76, 79, 65, 68, 44, 32, 83, 84, 79, 82, 69, 44, 32, 115, 105, 103, 110, 101, 100, 32, 108, 111, 110, 103, 44, 32, 115, 105, 103, 110, 101, 100, 32, 108, 111, 110, 103, 41, 32, 91, 119, 105, 116, 104, 32, 76, 79, 65, 68, 32, 61, 32, 69, 108, 101, 109, 101, 110, 116, 119, 105, 115, 101, 83, 99, 97, 108, 101, 77, 97, 115, 107, 76, 111, 97, 100, 60, 102, 108, 111, 97, 116, 44, 32, 102, 108, 111, 97, 116, 44, 32, 95, 95, 110, 118, 95, 98, 111, 111, 108, 62, 59, 32, 83, 84, 79, 82, 69, 32, 61, 32, 68, 105, 114, 101, 99, 116, 83, 116, 111, 114, 101, 60, 102, 108, 111, 97, 116, 44, 32, 102, 108, 111, 97, 116, 62, 59, 32, 67, 111, 109, 112, 117, 116, 101, 84, 121, 112, 101, 32, 61, 32, 102, 108, 111, 97, 116, 59, 32, 105, 110, 116, 32, 112, 97, 99, 107, 95, 115, 105, 122, 101, 32, 61, 32, 49, 59, 32, 105, 110, 116, 32, 99, 111, 108, 115, 95, 112, 101, 114, 95, 116, 104, 114, 101, 97, 100, 32, 61, 32, 49, 53, 59, 32, 105, 110, 116, 32, 116, 104, 114, 101, 97, 100, 95, 103, 114, 111, 117, 112, 95, 119, 105, 100, 116, 104, 32, 61, 32, 51, 50, 59, 32, 105, 110, 116, 32, 114, 111, 119, 115, 95, 112, 101, 114, 95, 97, 99, 99, 101, 115, 115, 32, 61, 32, 49, 59, 32, 95, 95, 110, 118, 95, 98, 111, 111, 108, 32, 112, 97, 100, 100, 105, 110, 103, 32, 61, 32, 102, 97, 108, 115, 101, 59, 32, 65, 108, 103, 111, 114, 105, 116, 104, 109, 32, 97, 108, 103, 111, 114, 105, 116, 104, 109, 32, 61, 32, 65, 108, 103, 111, 114, 105, 116, 104, 109, 58, 58, 107, 83, 111, 102, 116, 109, 97, 120, 93};
.global .align 1 .b8 __unnamed_106[348] = {118, 111, 105, 100, 32, 83, 111, 102, 116, 109, 97, 120, 87, 97, 114, 112, 73, 109, 112, 108, 40, 76, 79, 65, 68, 44, 32, 83, 84, 79, 82, 69, 44, 32, 115, 105, 103, 110, 101, 100, 32, 108, 111, 110, 103, 44, 32, 115, 105, 103, 110, 101, 100, 32, 108, 111, 110, 103, 41, 32, 91, 119, 105, 116, 104, 32, 76, 79, 65, 68, 32, 61, 32, 69, 108, 101, 109, 101, 110, 116, 119, 105, 115, 101, 83, 99, 97, 108, 101, 77, 97, 115, 107, 76, 111, 97, 100, 60, 102, 108, 111, 97, 116, 44, 32, 102, 108, 111, 97, 116, 44, 32, 95, 95, 110, 118, 95, 98, 111, 111, 108, 62, 59, 32, 83, 84, 79, 82, 69, 32, 61, 32, 68, 105, 114, 101, 99, 116, 83, 116, 111, 114, 101, 60, 102, 108, 111, 97, 116, 44, 32, 102, 108, 111, 97, 116, 62, 59, 32, 67, 111, 109, 112, 117, 116, 101, 84, 121, 112, 101, 32, 61, 32, 102, 108, 111, 97, 116, 59, 32, 105, 110, 116, 32, 112, 97, 99, 107, 95, 115, 105, 122, 101, 32, 61, 32, 49, 59, 32, 105, 110, 116, 32, 99, 111, 108, 115, 95, 112, 101, 114, 95, 116, 104, 114, 101, 97, 100, 32, 61, 32, 49, 53, 59, 32, 105, 110, 116, 32, 116, 104, 114, 101, 97, 100, 95, 103, 114, 111, 117, 112, 95, 119, 105, 100, 116, 104, 32, 61, 32, 51, 50, 59, 32, 105, 110, 116, 32, 114, 111, 119, 115, 95, 112, 101, 114, 95, 97, 99, 99, 101, 115, 115, 32, 61, 32, 49, 59, 32, 95, 95, 110, 118, 95, 98, 111, 111, 108, 32, 112, 97, 100, 100, 105, 110, 103, 32, 61, 32, 116, 114, 117, 101, 59, 32, 65, 108, 103, 111, 114, 105, 116, 104, 109, 32, 97, 108, 103, 111, 114, 105, 116, 104, 109, 32, 61, 32, 65, 108, 103, 111, 114, 105, 116, 104, 109, 58, 58, 107, 83, 111, 102, 116, 109, 97, 120, 93};
.global .align 1 .b8 __unnamed_107[349] = {118, 111, 105, 100, 32, 83, 111, 102, 116, 109, 97, 120, 87, 97, 114, 112, 73, 109, 112, 108, 40, 76, 79, 65, 68, 44, 32, 83, 84, 79, 82, 69, 44, 32, 115, 105, 103, 110, 101, 100, 32, 108, 111, 110, 103, 44, 32, 115, 105, 103, 110, 101, 100, 32, 108, 111, 110, 103, 41, 32, 91, 119, 105, 116, 104, 32, 76, 79, 65, 68, 32, 61, 32, 69, 108, 101, 109, 101, 110, 116, 119, 105, 115, 101, 83, 99, 97, 108, 101, 77, 97, 115, 107, 76, 111, 97, 100, 60, 102, 108, 111, 97, 116, 44, 32, 102, 108, 111, 97, 116, 44, 32, 95, 95, 110, 118, 95, 98, 111, 111, 108, 62, 59, 32, 83, 84, 79, 82, 69, 32, 61, 32, 68, 105, 114, 101, 99, 116, 83, 116, 111, 114, 101, 60, 102, 108, 111, 97, 116, 44, 32, 102, 108, 111, 97, 116, 62, 59, 32, 67, 111, 109, 112, 117, 116, 101, 84, 121, 112, 101, 32, 61, 32, 102, 108, 111, 97, 116, 59, 32, 105, 110, 116, 32, 112, 97, 99, 107, 95, 115, 105, 122, 101, 32, 61, 32, 49, 59, 32, 105, 110, 116, 32, 99, 111, 108, 115, 95, 112, 101, 114, 95, 116, 104, 114, 101, 97, 100, 32, 61, 32, 49, 54, 59, 32, 105, 110, 116, 32, 116, 104, 114, 101, 97, 100, 95, 103, 114, 111, 117, 112, 95, 119, 105, 100, 116, 104, 32, 61, 32, 51, 50, 59, 32, 105, 110, 116, 32, 114, 111, 119, 115, 95, 112, 101, 114, 95, 97, 99, 99, 101, 115, 115, 32, 61, 32, 49, 59, 32, 95, 95, 110, 118, 95, 98, 111, 111, 108, 32, 112, 97, 100, 100, 105, 110, 103, 32, 61, 32, 102, 97, 108, 115, 101, 59, 32, 65, 108, 103, 111, 114, 105, 116, 104, 109, 32, 97, 108, 103, 111, 114, 105, 116, 104, 109, 32, 61, 32, 65, 108, 103, 111, 114, 105, 116, 104, 109, 58, 58, 107, 83, 111, 102, 116, 109, 97, 120, 93};
.global .align 1 .b8 __unnamed_108[348] = {118, 111, 105, 100, 32, 83, 111, 102, 116, 109, 97, 120, 87, 97, 114, 112, 73, 109, 112, 108, 40, 76, 79, 65, 68, 44, 32, 83, 84, 79, 82, 69, 44, 32, 115, 105, 103, 110, 101, 100, 32, 108, 111, 110, 103, 44, 32, 115, 105, 103, 110, 101, 100, 32, 108, 111, 110, 103, 41, 32, 91, 119, 105, 116, 104, 32, 76, 79, 65, 68, 32, 61, 32, 69, 108, 101, 109, 101, 110, 116, 119, 105, 115, 101, 83, 99, 97, 108, 101, 77, 97, 115, 107, 76, 111, 97, 100, 60, 102, 108, 111, 97, 116, 44, 32, 102, 108, 111, 97, 116, 44, 32, 95, 95, 110, 118, 95, 98, 111, 111, 108, 62, 59, 32, 83, 84, 79, 82, 69, 32, 61, 32, 68, 105, 114, 101, 99, 116, 83, 116, 111, 114, 101, 60, 102, 108, 111, 97, 116, 44, 32, 102, 108, 111, 97, 116, 62, 59, 32, 67, 111, 109, 112, 117, 116, 101, 84, 121, 112, 101, 32, 61, 32, 102, 108, 111, 97, 116, 59, 32, 105, 110, 116, 32, 112, 97, 99, 107, 95, 115, 105, 122, 101, 32, 61, 32, 49, 59, 32, 105, 110, 116, 32, 99, 111, 108, 115, 95, 112, 101, 114, 95, 116, 104, 114, 101, 97, 100, 32, 61, 32, 49, 54, 59, 32, 105, 110, 116, 32, 116, 104, 114, 101, 97, 100, 95, 103, 114, 111, 117, 112, 95, 119, 105, 100, 116, 104, 32, 61, 32, 51, 50, 59, 32, 105, 110, 116, 32, 114, 111, 119, 115, 95, 112, 101, 114, 95, 97, 99, 99, 101, 115, 115, 32, 61, 32, 49, 59, 32, 95, 95, 110, 118, 95, 98, 111, 111, 108, 32, 112, 97, 100, 100, 105, 110, 103, 32, 61, 32, 116, 114, 117, 101, 59, 32, 65, 108, 103, 111, 114, 105, 116, 104, 109, 32, 97, 108, 103, 111, 114, 105, 116, 104, 109, 32, 61, 32, 65, 108, 103, 111, 114, 105, 116, 104, 109, 58, 58, 107, 83, 111, 102, 116, 109, 97, 120, 93};
.global .align 1 .b8 __unnamed_109[349] = {118, 111, 105, 100, 32, 83, 111, 102, 116, 109, 97, 120, 87, 97, 114, 112, 73, 109, 112, 108, 40, 76, 79, 65, 68, 44, 32, 83, 84, 79, 82, 69, 44, 32, 115, 105, 103, 110, 101, 100, 32, 108, 111, 110, 103, 44, 32, 115, 105, 103, 110, 101, 100, 32, 108, 111, 110, 103, 41, 32, 91, 119, 105, 116, 104, 32, 76, 79, 65, 68, 32, 61, 32, 69, 108, 101, 109, 101, 110, 116, 119, 105, 115, 101, 83, 99, 97, 108, 101, 77, 97, 115, 107, 76, 111, 97, 100, 60, 102, 108, 111, 97, 116, 44, 32, 102, 108, 111, 97, 116, 44, 32, 95, 95, 110, 118, 95, 98, 111, 111, 108, 62, 59, 32, 83, 84, 79, 82, 69, 32, 61, 32, 68, 105, 114, 101, 99, 116, 83, 116, 111, 114, 101, 60, 102, 108, 111, 97, 116, 44, 32, 102, 108, 111, 97, 116, 62, 59, 32, 67, 111, 109, 112, 117, 116, 101, 84, 121, 112, 101, 32, 61, 32, 102, 108, 111, 97, 116, 59, 32, 105, 110, 116, 32, 112, 97, 99, 107, 95, 115, 105, 122, 101, 32, 61, 32, 49, 59, 32, 105, 110, 116, 32, 99, 111, 108, 115, 95, 112, 101, 114, 95, 116, 104, 114, 101, 97, 100, 32, 61, 32, 49, 55, 59, 32, 105, 110, 116, 32, 116, 104, 114, 101, 97, 100, 95, 103, 114, 111, 117, 112, 95, 119, 105, 100, 116, 104, 32, 61, 32, 51, 50, 59, 32, 105, 110, 116, 32, 114, 111, 119, 115, 95, 112, 101, 114, 95, 97, 99, 99, 101, 115, 115, 32, 61, 32, 49, 59, 32, 95, 95, 110, 118, 95, 98, 111, 111, 108, 32, 112, 97, 100, 100, 105, 110, 103, 32, 61, 32, 102, 97, 108, 115, 101, 59, 32, 65, 108, 103, 111, 114, 105, 116, 104, 109, 32, 97, 108, 103, 111, 114, 105, 116, 104, 109, 32, 61, 32, 65, 108, 103, 111, 114, 105, 116, 104, 109, 58, 58, 107, 83, 111, 102, 116, 109, 97, 120, 93};
.global .align 1 .b8 __unnamed_110[348] = {118, 111, 105, 100, 32, 83, 111, 102, 116, 109, 97, 120, 87, 97, 114, 112, 73, 109, 112, 108, 40, 76, 79, 65, 68, 44, 32, 83, 84, 79, 82, 69, 44, 32, 115, 105, 103, 110, 101, 100, 32, 108, 111, 110, 103, 44, 32, 115, 105, 103, 110, 101, 100, 32, 108, 111, 110, 103, 41, 32, 91, 119, 105, 116, 104, 32, 76, 79, 65, 68, 32, 61, 32, 69, 108, 101, 109, 101, 110, 116, 119, 105, 115, 101, 83, 99, 97, 108, 101, 77, 97, 115, 107, 76, 111, 97, 100, 60, 102, 108, 111, 97, 116, 44, 32, 102, 108, 111, 97, 116, 44, 32, 95, 95, 110, 118, 95, 98, 111, 111, 108, 62, 59, 32, 83, 84, 79, 82, 69, 32, 61, 32, 68, 105, 114, 101, 99, 116, 83, 116, 111, 114, 101, 60, 102, 108, 111, 97, 116, 44, 32, 102, 108, 111, 97, 116, 62, 59, 32, 67, 111, 109, 112, 117, 116, 101, 84, 121, 112, 101, 32, 61, 32, 102, 108, 111, 97, 116, 59, 32, 105, 110, 116, 32, 112, 97, 99, 107, 95, 115, 105, 122, 101, 32, 61, 32, 49, 59, 32, 105, 110, 116, 32, 99, 111, 108, 115, 95, 112, 101, 114, 95, 116, 104, 114, 101, 97, 100, 32, 61, 32, 49, 55, 59, 32, 105, 110, 116, 32, 116, 104, 114, 101, 97, 100, 95, 103, 114, 111, 117, 112, 95, 119, 105, 100, 116, 104, 32, 61, 32, 51, 50, 59, 32, 105, 110, 116, 32, 114, 111, 119, 115, 95, 112, 101, 114, 95, 97, 99, 99, 101, 115, 115, 32, 61, 32, 49, 59, 32, 95, 95, 110, 118, 95, 98, 111, 111, 108, 32, 112, 97, 100, 100, 105, 110, 103, 32, 61, 32, 116, 114, 117, 101, 59, 32, 65, 108, 103, 111, 114, 105, 116, 104, 109, 32, 97, 108, 103, 111, 114, 105, 116, 104, 109, 32, 61, 32, 65, 108, 103, 111, 114, 105, 116, 104, 109, 58, 58, 107, 83, 111, 102, 116, 109, 97, 120, 93};
.global .align 1 .b8 __unnamed_111[349] = {118, 111, 105, 100, 32, 83, 111, 102, 116, 109, 97, 120, 87, 97, 114, 112, 73, 109, 112, 108, 40, 76, 79, 65, 68, 44, 32, 83, 84, 79, 82, 69, 44, 32, 115, 105, 103, 110, 101, 100, 32, 108, 111, 110, 103, 44, 32, 115, 105, 103, 110, 101, 100, 32, 108, 111, 110, 103, 41, 32, 91, 119, 105, 116, 104, 32, 76, 79, 65, 68, 32, 61, 32, 69, 108, 101, 109, 101, 110, 116, 119, 105, 115, 101, 83, 99, 97, 108, 101, 77, 97, 115, 107, 76, 111, 97, 100, 60, 102, 108, 111, 97, 116, 44, 32, 102, 108, 111, 97, 116, 44, 32, 95, 95, 110, 118, 95, 98, 111, 111, 108, 62, 59, 32, 83, 84, 79, 82, 69, 32, 61, 32, 68, 105, 114, 101, 99, 116, 83, 116, 111, 114, 101, 60, 102, 108, 111, 97, 116, 44, 32, 102, 108, 111, 97, 116, 62, 59, 32, 67, 111, 109, 112, 117, 116, 101, 84, 121, 112, 101, 32, 61, 32, 102, 108, 111, 97, 116, 59, 32, 105, 110, 116, 32, 112, 97, 99, 107, 95, 115, 105, 122, 101, 32, 61, 32, 49, 59, 32, 105, 110, 116, 32, 99, 111, 108, 115, 95, 112, 101, 114, 95, 116, 104, 114, 101, 97, 100, 32, 61, 32, 49, 56, 59, 32, 105, 110, 116, 32, 116, 104, 114, 101, 97, 100, 95, 103, 114, 111, 117, 112, 95, 119, 105, 100, 116, 104, 32, 61, 32, 51, 50, 59, 32, 105, 110, 116, 32, 114, 111, 119, 115, 95, 112, 101, 114, 95, 97, 99, 99, 101, 115, 115, 32, 61, 32, 49, 59, 32, 95, 95, 110, 118, 95, 98, 111, 111, 108, 32, 112, 97, 100, 100, 105, 110, 103, 32, 61, 32, 102, 97, 108, 115, 101, 59, 32, 65, 108, 103, 111, 114, 105, 116, 104, 109, 32, 97, 108, 103, 111, 114, 105, 116, 104, 109, 32, 61, 32, 65, 108, 103, 111, 114, 105, 116, 104, 109, 58, 58, 107, 83, 111, 102, 116, 109, 97, 120, 93};
.global .align 1 .b8 __unnamed_112[348] = {118, 111, 105, 100, 32, 83, 111, 102, 116, 109, 97, 120, 87, 97, 114, 112, 73, 109, 112, 108, 40, 76, 79, 65, 68, 44, 32, 83, 84, 79, 82, 69, 44, 32, 115, 105, 103, 110, 101, 100, 32, 108, 111, 110, 103, 44, 32, 115, 105, 103, 110, 101, 100, 32, 108, 111, 110, 103, 41, 32, 91, 119, 105, 116, 104, 32, 76, 79, 65, 68, 32, 61, 32, 69, 108, 101, 109, 101, 110, 116, 119, 105, 115, 101, 83, 99, 97, 108, 101, 77, 97, 115, 107, 76, 111, 97, 100, 60, 102, 108, 111, 97, 116, 44, 32, 102, 108, 111, 97, 116, 44, 32, 95, 95, 110, 118, 95, 98, 111, 111, 108, 62, 59, 32, 83, 84, 79, 82, 69, 32, 61, 32, 68, 105, 114, 101, 99, 116, 83, 116, 111, 114, 101, 60, 102, 108, 111, 97, 116, 44, 32, 102, 108, 111, 97, 116, 62, 59, 32, 67, 111, 109, 112, 117, 116, 101, 84, 121, 112, 101, 32, 61, 32, 102, 108, 111, 97, 116, 59, 32, 105, 110, 116, 32, 112, 97, 99, 107, 95, 115, 105, 122, 101, 32, 61, 32, 49, 59, 32, 105, 110, 116, 32, 99, 111, 108, 115, 95, 112, 101, 114, 95, 116, 104, 114, 101, 97, 100, 32, 61, 32, 49, 56, 59, 32, 105, 110, 116, 32, 116, 104, 114, 101, 97, 100, 95, 103, 114, 111, 117, 112, 95, 119, 105, 100, 116, 104, 32, 61, 32, 51, 50, 59, 32, 105, 110, 116, 32, 114, 111, 119, 115, 95, 112, 101, 114, 95, 97, 99, 99, 101, 115, 115, 32, 61, 32, 49, 59, 32, 95, 95, 110, 118, 95, 98, 111, 111, 108, 32, 112, 97, 100, 100, 105, 110, 103, 32, 61, 32, 116, 114, 117, 101, 59, 32, 65, 108, 103, 111, 114, 105, 116, 104, 109, 32, 97, 108, 103, 111, 114, 105, 116, 104, 109, 32, 61, 32, 65, 108, 103, 111, 114, 105, 116, 104, 109, 58, 58, 107, 83, 111, 102, 116, 109, 97, 120, 93};
.global .align 1 .b8 __unnamed_113[349] = {118, 111, 105, 100, 32, 83, 111, 102, 116, 109, 97, 120, 87, 97, 114, 112, 73, 109, 112, 108, 40, 76, 79, 65, 68, 44, 32, 83, 84, 79, 82, 69, 44, 32, 115, 105, 103, 110, 101, 100, 32, 108, 111, 110, 103, 44, 32, 115, 105, 103, 110, 101, 100, 32, 108, 111, 110, 103, 41, 32, 91, 119, 105, 116, 104, 32, 76, 79, 65, 68, 32, 61, 32, 69, 108, 101, 109, 101, 110, 116, 119, 105, 115, 101, 83, 99, 97, 108, 101, 77, 97, 115, 107, 76, 111, 97, 100, 60, 102, 108, 111, 97, 116, 44, 32, 102, 108, 111, 97, 116, 44, 32, 95, 95, 110, 118, 95, 98, 111, 111, 108, 62, 59, 32, 83, 84, 79, 82, 69, 32, 61, 32, 68, 105, 114, 101, 99, 116, 83, 116, 111, 114, 101, 60, 102, 108, 111, 97, 116, 44, 32, 102, 108, 111, 97, 116, 62, 59, 32, 67, 111, 109, 112, 117, 116, 101, 84, 121, 112, 101, 32, 61, 32, 102, 108, 111, 97, 116, 59, 32, 105, 110, 116, 32, 112, 97, 99, 107, 95, 115, 105, 122, 101, 32, 61, 32, 49, 59, 32, 105, 110, 116, 32, 99, 111, 108, 115, 95, 112, 101, 114, 95, 116, 104, 114, 101, 97, 100, 32, 61, 32, 49, 57, 59, 32, 105, 110, 116, 32, 116, 104, 114, 101, 97, 100, 95, 103, 114, 111, 117, 112, 95, 119, 105, 100, 116, 104, 32, 61, 32, 51, 50, 59, 32, 105, 110, 116, 32, 114, 111, 119, 115, 95, 112, 101, 114, 95, 97, 99, 99, 101, 115, 115, 32, 61, 32, 49, 59, 32, 95, 95, 110, 118, 95, 98, 111, 111, 108, 32, 112, 97, 100, 100, 105, 110, 103, 32, 61, 32, 102, 97, 108, 115, 101, 59, 32, 65, 108, 103, 111, 114, 105, 116, 104, 109, 32, 97, 108, 103, 111, 114, 105, 116, 104, 109, 32, 61, 32, 65, 108, 103, 111, 114, 105, 116, 104, 109, 58, 58, 107, 83, 111, 102, 116, 109, 97, 120, 93};
.global .align 1 .b8 __unnamed_114[348] = {118, 111, 105, 100, 32, 83, 111, 102, 116, 109, 97, 120, 87, 97, 114, 112, 73, 109, 112, 108, 40, 76, 79, 65, 68, 44, 32, 83, 84, 79, 82, 69, 44, 32, 115, 105, 103, 110, 101, 100, 32, 108, 111, 110, 103, 44, 32, 115, 105, 103, 110, 101, 100, 32, 108, 111, 110, 103, 41, 32, 91, 119, 105, 116, 104, 32, 76, 79, 65, 68, 32, 61, 32, 69, 108, 101, 109, 101, 110, 116, 119, 105, 115, 101, 83, 99, 97, 108, 101, 77, 97, 115, 107, 76, 111, 97, 100, 60, 102, 108, 111, 97, 116, 44, 32, 102, 108, 111, 97, 116, 44, 32, 95, 95, 110, 118, 95, 98, 111, 111, 108, 62, 59, 32, 83, 84, 79, 82, 69, 32, 61, 32, 68, 105, 114, 101, 99, 116, 83, 116, 111, 114, 101, 60, 102, 108, 111, 97, 116, 44, 32, 102, 108, 111, 97, 116, 62, 59, 32, 67, 111, 109, 112, 117, 116, 101, 84, 121, 112, 101, 32, 61, 32, 102, 108, 111, 97, 116, 59, 32, 105, 110, 116, 32, 112, 97, 99, 107, 95, 115, 105, 122, 101, 32, 61, 32, 49, 59, 32, 105, 110, 116, 32, 99, 111, 108, 115, 95, 112, 101, 114, 95, 116, 104, 114, 101, 97, 100, 32, 61, 32, 49, 57, 59, 32, 105, 110, 116, 32, 116, 104, 114, 101, 97, 100, 95, 103, 114, 111, 117, 112, 95, 119, 105, 100, 116, 104, 32, 61, 32, 51, 50, 59, 32, 105, 110, 116, 32, 114, 111, 119, 115, 95, 112, 101, 114, 95, 97, 99, 99, 101, 115, 115, 32, 61, 32, 49, 59, 32, 95, 95, 110, 118, 95, 98, 111, 111, 108, 32, 112, 97, 100, 100, 105, 110, 103, 32, 61, 32, 116, 114, 117, 101, 59, 32, 65, 108, 103, 111, 114, 105, 116, 104, 109, 32, 97, 108, 103, 111, 114, 105, 116, 104, 109, 32, 61, 32, 65, 108, 103, 111, 114, 105, 116, 104, 109, 58, 58, 107, 83, 111, 102, 116, 109, 97, 120, 93};
.global .align 1 .b8 __unnamed_115[349] = {118, 111, 105, 100, 32, 83, 111, 102, 116, 109, 97, 120, 87, 97, 114, 112, 73, 109, 112, 108, 40, 76, 79, 65, 68, 44, 32, 83, 84, 79, 82, 69, 44, 32, 115, 105, 103, 110, 101, 100, 32, 108, 111, 110, 103, 44, 32, 115, 105, 103, 110, 101, 100, 32, 108, 111, 110, 103, 41, 32, 91, 119, 105, 116, 104, 32, 76, 79, 65, 68, 32, 61, 32, 69, 108, 101, 109, 101, 110, 116, 119, 105, 115, 101, 83, 99, 97, 108, 101, 77, 97, 115, 107, 76, 111, 97, 100, 60, 102, 108, 111, 97, 116, 44, 32, 102, 108, 111, 97, 116, 44, 32, 95, 95, 110, 118, 95, 98, 111, 111, 108, 62, 59, 32, 83, 84, 79, 82, 69, 32, 61, 32, 68, 105, 114, 101, 99, 116, 83, 116, 111, 114, 101, 60, 102, 108, 111, 97, 116, 44, 32, 102, 108, 111, 97, 116, 62, 59, 32, 67, 111, 109, 112, 117, 116, 101, 84, 121, 112, 101, 32, 61, 32, 102, 108, 111, 97, 116, 59, 32, 105, 110, 116, 32, 112, 97, 99, 107, 95, 115, 105, 122, 101, 32, 61, 32, 49, 59, 32, 105, 110, 116, 32, 99, 111, 108, 115, 95, 112, 101, 114, 95, 116, 104, 114, 101, 97, 100, 32, 61, 32, 50, 48, 59, 32, 105, 110, 116, 32, 116, 104, 114, 101, 97, 100, 95, 103, 114, 111, 117, 112, 95, 119, 105, 100, 116, 104, 32, 61, 32, 51, 50, 59, 32, 105, 110, 116, 32, 114, 111, 119, 115, 95, 112, 101, 114, 95, 97, 99, 99, 101, 115, 115, 32, 61, 32, 49, 59, 32, 95, 95, 110, 118, 95, 98, 111, 111, 108, 32, 112, 97, 100, 100, 105, 110, 103, 32, 61, 32, 102, 97, 108, 115, 101, 59, 32, 65, 108, 103, 111, 114, 105, 116, 104, 109, 32, 97, 108, 103, 111, 114, 105, 116, 104, 109, 32, 61, 32, 65, 108, 103, 111, 114, 105, 116, 104, 109, 58, 58, 107, 83, 111, 102, 116, 109, 97, 120, 93};
.global .align 1 .b8 __unnamed_116[348] = {118, 111, 105, 100, 32, 83, 111, 102, 116, 109, 97, 120, 87, 97, 114, 112, 73, 109, 112, 108, 40, 76, 79, 65, 68, 44, 32, 83, 84, 79, 82, 69, 44, 32, 115, 105, 103, 110, 101, 100, 32, 108, 111, 110, 103, 44, 32, 115, 105, 103, 110, 101, 100, 32, 108, 111, 110, 103, 41, 32, 91, 119, 105, 116, 104, 32, 76, 79, 65, 68, 32, 61, 32, 69, 108, 101, 109, 101, 110, 116, 119, 105, 115, 101, 83, 99, 97, 108, 101, 77, 97, 115, 107, 76, 111, 97, 100, 60, 102, 108, 111, 97, 116, 44, 32, 102, 108, 111, 97, 116, 44, 32, 95, 95, 110, 118, 95, 98, 111, 111, 108, 62, 59, 32, 83, 84, 79, 82, 69, 32, 61, 32, 68, 105, 114, 101, 99, 116, 83, 116, 111, 114, 101, 60, 102, 108, 111, 97, 116, 44, 32, 102, 108, 111, 97, 116, 62, 59, 32, 67, 111, 109, 112, 117, 116, 101, 84, 121, 112, 101, 32, 61, 32, 102, 108, 111, 97, 116, 59, 32, 105, 110, 116, 32, 112, 97, 99, 107, 95, 115, 105, 122, 101, 32, 61, 32, 49, 59, 32, 105, 110, 116, 32, 99, 111, 108, 115, 95, 112, 101, 114, 95, 116, 104, 114, 101, 97, 100, 32, 61, 32, 50, 48, 59, 32, 105, 110, 116, 32, 116, 104, 114, 101, 97, 100, 95, 103, 114, 111, 117, 112, 95, 119, 105, 100, 116, 104, 32, 61, 32, 51, 50, 59, 32, 105, 110, 116, 32, 114, 111, 119, 115, 95, 112, 101, 114, 95, 97, 99, 99, 101, 115, 115, 32, 61, 32, 49, 59, 32, 95, 95, 110, 118, 95, 98, 111, 111, 108, 32, 112, 97, 100, 100, 105, 110, 103, 32, 61, 32, 116, 114, 117, 101, 59, 32, 65, 108, 103, 111, 114, 105, 116, 104, 109, 32, 97, 108, 103, 111, 114, 105, 116, 104, 109, 32, 61, 32, 65, 108, 103, 111, 114, 105, 116, 104, 109, 58, 58, 107, 83, 111, 102, 116, 109, 97, 120, 93};
.global .align 1 .b8 __unnamed_117[349] = {118, 111, 105, 100, 32, 83, 111, 102, 116, 109, 97, 120, 87, 97, 114, 112, 73, 109, 112, 108, 40, 76, 79, 65, 68, 44, 32, 83, 84, 79, 82, 69, 44, 32, 115, 105, 103, 110, 101, 100, 32, 108, 111, 110, 103, 44, 32, 115, 105, 103, 110, 101, 100, 32, 108, 111, 110, 103, 41, 32, 91, 119, 105, 116, 104, 32, 76, 79, 65, 68, 32, 61, 32, 69, 108, 101, 109, 101, 110, 116, 119, 105, 115, 101, 83, 99, 97, 108, 101, 77, 97, 115, 107, 76, 111, 97, 100, 60, 102, 108, 111, 97, 116, 44, 32, 102, 108, 111, 97, 116, 44, 32, 95, 95, 110, 118, 95, 98, 111, 111, 108, 62, 59, 32, 83, 84, 79, 82, 69, 32, 61, 32, 68, 105, 114, 101, 99, 116, 83, 116, 111, 114, 101, 60, 102, 108, 111, 97, 116, 44, 32, 102, 108, 111, 97, 116, 62, 59, 32, 67, 111, 109, 112, 117, 116, 101, 84, 121, 112, 101, 32, 61, 32, 102, 108, 111, 97, 116, 59, 32, 105, 110, 116, 32, 112, 97, 99, 107, 95, 115, 105, 122, 101, 32, 61, 32, 49, 59, 32, 105, 110, 116, 32, 99, 111, 108, 115, 95, 112, 101, 114, 95, 116, 104, 114, 101, 97, 100, 32, 61, 32, 50, 49, 59, 32, 105, 110, 116, 32, 116, 104, 114, 101, 97, 100, 95, 103, 114, 111, 117, 112, 95, 119, 105, 100, 116, 104, 32, 61, 32, 51, 50, 59, 32, 105, 110, 116, 32, 114, 111, 119, 115, 95, 112, 101, 114, 95, 97, 99, 99, 101, 115, 115, 32, 61, 32, 49, 59, 32, 95, 95, 110, 118, 95, 98, 111, 111, 108, 32, 112, 97, 100, 100, 105, 110, 103, 32, 61, 32, 102, 97, 108, 115, 101, 59, 32, 65, 108, 103, 111, 114, 105, 116, 104, 109, 32, 97, 108, 103, 111, 114, 105, 116, 104, 109, 32, 61, 32, 65, 108, 103, 111, 114, 105, 116, 104, 109, 58, 58, 107, 83, 111, 102, 116, 109, 97, 120, 93};
.global .align 1 .b8 __unnamed_118[348] = {118, 111, 105, 100, 32, 83, 111, 102, 116, 109, 97, 120, 87, 97, 114, 112, 73, 109, 112, 108, 40, 76, 79, 65, 68, 44, 32, 83, 84, 79, 82, 69, 44, 32, 115, 105, 103, 110, 101, 100, 32, 108, 111, 110, 103, 44, 32, 115, 105, 103, 110, 101, 100, 32, 108, 111, 110, 103, 41, 32, 91, 119, 105, 116, 104, 32, 76, 79, 65, 68, 32, 61, 32, 69, 108, 101, 109, 101, 110, 116, 119, 105, 115, 101, 83, 99, 97, 108, 101, 77, 97, 115, 107, 76, 111, 97, 100, 60, 102, 108, 111, 97, 116, 44, 32, 102, 108, 111, 97, 116, 44, 32, 95, 95, 110, 118, 95, 98, 111, 111, 108, 62, 59, 32, 83, 84, 79, 82, 69, 32, 61, 32, 68, 105, 114, 101, 99, 116, 83, 116, 111, 114, 101, 60, 102, 108, 111, 97, 116, 44, 32, 102, 108, 111, 97, 116, 62, 59, 32, 67, 111, 109, 112, 117, 116, 101, 84, 121, 112, 101, 32, 61, 32, 102, 108, 111, 97, 116, 59, 32, 105, 110, 116, 32, 112, 97, 99, 107, 95, 115, 105, 122, 101, 32, 61, 32, 49, 59, 32, 105, 110, 116, 32, 99, 111, 108, 115, 95, 112, 101, 114, 95, 116, 104, 114, 101, 97, 100, 32, 61, 32, 50, 49, 59, 32, 105, 110, 116, 32, 116, 104, 114, 101, 97, 100, 95, 103, 114, 111, 117, 112, 95, 119, 105, 100, 116, 104, 32, 61, 32, 51, 50, 59, 32, 105, 110, 116, 32, 114, 111, 119, 115, 95, 112, 101, 114, 95, 97, 99, 99, 101, 115, 115, 32, 61, 32, 49, 59, 32, 95, 95, 110, 118, 95, 98, 111, 111, 108, 32, 112, 97, 100, 100, 105, 110, 103, 32, 61, 32, 116, 114, 117, 101, 59, 32, 65, 108, 103, 111, 114, 105, 116, 104, 109, 32, 97, 108, 103, 111, 114, 105, 116, 104, 109, 32, 61, 32, 65, 108, 103, 111, 114, 105, 116, 104, 109, 58, 58, 107, 83, 111, 102, 116, 109, 97, 120, 93};
.global .align 1 .b8 __unnamed_119[349] = {118, 111, 105, 100, 32, 83, 111, 102, 116, 109, 97, 120, 87, 97, 114, 112, 73, 109, 112, 108, 40, 76, 79, 65, 68, 44, 32, 83, 84, 79, 82, 69, 44, 32, 115, 105, 103, 110, 101, 100, 32, 108, 111, 110, 103, 44, 32, 115, 105, 103, 110, 101, 100, 32, 108, 111, 110, 103, 41, 32, 91, 119, 105, 116, 104, 32, 76, 79, 65, 68, 32, 61, 32, 69, 108, 101, 109, 101, 110, 116, 119, 105, 115, 101, 83, 99, 97, 108, 101, 77, 97, 115, 107, 76, 111, 97, 100, 60, 102, 108, 111, 97, 116, 44, 32, 102, 108, 111, 97, 116, 44, 32, 95, 95, 110, 118, 95, 98, 111, 111, 108, 62, 59, 32, 83, 84, 79, 82, 69, 32, 61, 32, 68, 105, 114, 101, 99, 116, 83, 116, 111, 114, 101, 60, 102, 108, 111, 97, 116, 44, 32, 102, 108, 111, 97, 116, 62, 59, 32, 67, 111, 109, 112, 117, 116, 101, 84, 121, 112, 101, 32, 61, 32, 102, 108, 111, 97, 116, 59, 32, 105, 110, 116, 32, 112, 97, 99, 107, 95, 115, 105, 122, 101, 32, 61, 32, 49, 59, 32, 105, 110, 116, 32, 99, 111, 108, 115, 95, 112, 101, 114, 95, 116, 104, 114, 101, 97, 100, 32, 61, 32, 50, 50, 59, 32, 105, 110, 116, 32, 116, 104, 114, 101, 97, 100, 95, 103, 114, 111, 117, 112, 95, 119, 105, 100, 116, 104, 32, 61, 32, 51, 50, 59, 32, 105, 110, 116, 32, 114, 111, 119, 115, 95, 112, 101, 114, 95, 97, 99, 99, 101, 115, 115, 32, 61, 32, 49, 59, 32, 95, 95, 110, 118, 95, 98, 111, 111, 108, 32, 112, 97, 100, 100, 105, 110, 103, 32, 61, 32, 102, 97, 108, 115, 101, 59, 32, 65, 108, 103, 111, 114, 105, 116, 104, 109, 32, 97, 108, 103, 111, 114, 105, 116, 104, 109, 32, 61, 32, 65, 108, 103, 111, 114, 105, 116, 104, 109, 58, 58, 107, 83, 111, 102, 116, 109, 97, 120, 93};
.global .align 1 .b8 __unnamed_120[348] = {118, 111, 105, 100, 32, 83, 111, 102, 116, 109, 97, 120, 87, 97, 114, 112, 73, 109, 112, 108, 40, 76, 79, 65, 68, 44, 32, 83, 84, 79, 82, 69, 44, 32, 115, 105, 103, 110, 101, 100, 32, 108, 111, 110, 103, 44, 32, 115, 105, 103, 110, 101, 100, 32, 108, 111, 110, 103, 41, 32, 91, 119, 105, 116, 104, 32, 76, 79, 65, 68, 32, 61, 32, 69, 108, 101, 109, 101, 110, 116, 119, 105, 115, 101, 83, 99, 97, 108, 101, 77, 97, 115, 107, 76, 111, 97, 100, 60, 102, 108, 111, 97, 116, 44, 32, 102, 108, 111, 97, 116, 44, 32, 95, 95, 110, 118, 95, 98, 111, 111, 108, 62, 59, 32, 83, 84, 79, 82, 69, 32, 61, 32, 68, 105, 114, 101, 99, 116, 83, 116, 111, 114, 101, 60, 102, 108, 111, 97, 116, 44, 32, 102, 108, 111, 97, 116, 62, 59, 32, 67, 111, 109, 112, 117, 116, 101, 84, 121, 112, 101, 32, 61, 32, 102, 108, 111, 97, 116, 59, 32, 105, 110, 116, 32, 112, 97, 99, 107, 95, 115, 105, 122, 101, 32, 61, 32, 49, 59, 32, 105, 110, 116, 32, 99, 111, 108, 115, 95, 112, 101, 114, 95, 116, 104, 114, 101, 97, 100, 32, 61, 32, 50, 50, 59, 32, 105, 110, 116, 32, 116, 104, 114, 101, 97, 100, 95, 103, 114, 111, 117, 112, 95, 119, 105, 100, 116, 104, 32, 61, 32, 51, 50, 59, 32, 105, 110, 116, 32, 114, 111, 119, 115, 95, 112, 101, 114, 95, 97, 99, 99, 101, 115, 115, 32, 61, 32, 49, 59, 32, 95, 95, 110, 118, 95, 98, 111, 111, 108, 32, 112, 97, 100, 100, 105, 110, 103, 32, 61, 32, 116, 114, 117, 101, 59, 32, 65, 108, 103, 111, 114, 105, 116, 104, 109, 32, 97, 108, 103, 111, 114, 105, 116, 104, 109, 32, 61, 32, 65, 108, 103, 111, 114, 105, 116, 104, 109, 58, 58, 107, 83, 111, 102, 116, 109, 97, 120, 93};
.global .align 1 .b8 __unnamed_121[349] = {118, 111, 105, 100, 32, 83, 111, 102, 116, 109, 97, 120, 87, 97, 114, 112, 73, 109, 112, 108, 40, 76, 79, 65, 68, 44, 32, 83, 84, 79, 82, 69, 44, 32, 115, 105, 103, 110, 101, 100, 32, 108, 111, 110, 103, 44, 32, 115, 105, 103, 110, 101, 100, 32, 108, 111, 110, 103, 41, 32, 91, 119, 105, 116, 104, 32, 76, 79, 65, 68, 32, 61, 32, 69, 108, 101, 109, 101, 110, 116, 119, 105, 115, 101, 83, 99, 97, 108, 101, 77, 97, 115, 107, 76, 111, 97, 100, 60, 102, 108, 111, 97, 116, 44, 32, 102, 108, 111, 97, 116, 44, 32, 95, 95, 110, 118, 95, 98, 111, 111, 108, 62, 59, 32, 83, 84, 79, 82, 69, 32, 61, 32, 68, 105, 114, 101, 99, 116, 83, 116, 111, 114, 101, 60, 102, 108, 111, 97, 116, 44, 32, 102, 108, 111, 97, 116, 62, 59, 32, 67, 111, 109, 112, 117, 116, 101, 84, 121, 112, 101, 32, 61, 32, 102, 108, 111, 97, 116, 59, 32, 105, 110, 116, 32, 112, 97, 99, 107, 95, 115, 105, 122, 101, 32, 61, 32, 49, 59, 32, 105, 110, 116, 32, 99, 111, 108, 115, 95, 112, 101, 114, 95, 116, 104, 114, 101, 97, 100, 32, 61, 32, 50, 51, 59, 32, 105, 110, 116, 32, 116, 104, 114, 101, 97, 100, 95, 103, 114, 111, 117, 112, 95, 119, 105, 100, 116, 104, 32, 61, 32, 51, 50, 59, 32, 105, 110, 116, 32, 114, 111, 119, 115, 95, 112, 101, 114, 95, 97, 99, 99, 101, 115, 115, 32, 61, 32, 49, 59, 32, 95, 95, 110, 118, 95, 98, 111, 111, 108, 32, 112, 97, 100, 100, 105, 110, 103, 32, 61, 32, 102, 97, 108, 115, 101, 59, 32, 65, 108, 103, 111, 114, 105, 116, 104, 109, 32, 97, 108, 103, 111, 114, 105, 116, 104, 109, 32, 61, 32, 65, 108, 103, 111, 114, 105, 116, 104, 109, 58, 58, 107, 83, 111, 102, 116, 109, 97, 120, 93};
.global .align 1 .b8 __unnamed_122[348] = {118, 111, 105, 100, 32, 83, 111, 102, 116, 109, 97, 120, 87, 97, 114, 112, 73, 109, 112, 108, 40, 76, 79, 65, 68, 44, 32, 83, 84, 79, 82, 69, 44, 32, 115, 105, 103, 110, 101, 100, 32, 108, 111, 110, 103, 44, 32, 115, 105, 103, 110, 101, 100, 32, 108, 111, 110, 103, 41, 32, 91, 119, 105, 116, 104, 32, 76, 79, 65, 68, 32, 61, 32, 69, 108, 101, 109, 101, 110, 116, 119, 105, 115, 101, 83, 99, 97, 108, 101, 77, 97, 115, 107, 76, 111, 97, 100, 60, 102, 108, 111, 97, 116, 44, 32, 102, 108, 111, 97, 116, 44, 32, 95, 95, 110, 118, 95, 98, 111, 111, 108, 62, 59, 32, 83, 84, 79, 82, 69, 32, 61, 32, 68, 105, 114, 101, 99, 116, 83, 116, 111, 114, 101, 60, 102, 108, 111, 97, 116, 44, 32, 102, 108, 111, 97, 116, 62, 59, 32, 67, 111, 109, 112, 117, 116, 101, 84, 121, 112, 101, 32, 61, 32, 102, 108, 111, 97, 116, 59, 32, 105, 110, 116, 32, 112, 97, 99, 107, 95, 115, 105, 122, 101, 32, 61, 32, 49, 59, 32, 105, 110, 116, 32, 99, 111, 108, 115, 95, 112, 101, 114, 95, 116, 104, 114, 101, 97, 100, 32, 61, 32, 50, 51, 59, 32, 105, 110, 116, 32, 116, 104, 114, 101, 97, 100, 95, 103, 114, 111, 117, 112, 95, 119, 105, 100, 116, 104, 32, 61, 32, 51, 50, 59, 32, 105, 110, 116, 32, 114, 111, 119, 115, 95, 112, 101, 114, 95, 97, 99, 99, 101, 115, 115, 32, 61, 32, 49, 59, 32, 95, 95, 110, 118, 95, 98, 111, 111, 108, 32, 112, 97, 100, 100, 105, 110, 103, 32, 61, 32, 116, 114, 117, 101, 59, 32, 65, 108, 103, 111, 114, 105, 116, 104, 109, 32, 97, 108, 103, 111, 114, 105, 116, 104, 109, 32, 61, 32, 65, 108, 103, 111, 114, 105, 116, 104, 109, 58, 58, 107, 83, 111, 102, 116, 109, 97, 120, 93};
.global .align 1 .b8 __unnamed_123[349] = {118, 111, 105, 100, 32, 83, 111, 102, 116, 109, 97, 120, 87, 97, 114, 112, 73, 109, 112, 108, 40, 76, 79, 65, 68, 44, 32, 83, 84, 79, 82, 69, 44, 32, 115, 105, 103, 110, 101, 100, 32, 108, 111, 110, 103, 44, 32, 115, 105, 103, 110, 101, 100, 32, 108, 111, 110, 103, 41, 32, 91, 119, 105, 116, 104, 32, 76, 79, 65, 68, 32, 61, 32, 69, 108, 101, 109, 101, 110, 116, 119, 105, 115, 101, 83, 99, 97, 108, 101, 77, 97, 115, 107, 76, 111, 97, 100, 60, 102, 108, 111, 97, 116, 44, 32, 102, 108, 111, 97, 116, 44, 32, 95, 95, 110, 118, 95, 98, 111, 111, 108, 62, 59, 32, 83, 84, 79, 82, 69, 32, 61, 32, 68, 105, 114, 101, 99, 116, 83, 116, 111, 114, 101, 60, 102, 108, 111, 97, 116, 44, 32, 102, 108, 111, 97, 116, 62, 59, 32, 67, 111, 109, 112, 117, 116, 101, 84, 121, 112, 101, 32, 61, 32, 102, 108, 111, 97, 116, 59, 32, 105, 110, 116, 32, 112, 97, 99, 107, 95, 115, 105, 122, 101, 32, 61, 32, 49, 59, 32, 105, 110, 116, 32, 99, 111, 108, 115, 95, 112, 101, 114, 95, 116, 104, 114, 101, 97, 100, 32, 61, 32, 50, 52, 59, 32, 105, 110, 116, 32, 116, 104, 114, 101, 97, 100, 95, 103, 114, 111, 117, 112, 95, 119, 105, 100, 116, 104, 32, 61, 32, 51, 50, 59, 32, 105, 110, 116, 32, 114, 111, 119, 115, 95, 112, 101, 114, 95, 97, 99, 99, 101, 115, 115, 32, 61, 32, 49, 59, 32, 95, 95, 110, 118, 95, 98, 111, 111, 108, 32, 112, 97, 100, 100, 105, 110, 103, 32, 61, 32, 102, 97, 108, 115, 101, 59, 32, 65, 108, 103, 111, 114, 105, 116, 104, 109, 32, 97, 108, 103, 111, 114, 105, 116, 104, 109, 32, 61, 32, 65, 108, 103, 111, 114, 105, 116, 104, 109, 58, 58, 107, 83, 111, 102, 116, 109, 97, 120, 93};
.global .align 1 .b8 __unnamed_124[348] = {118, 111, 105, 100, 32, 83, 111, 102, 116, 109, 97, 120, 87, 97, 114, 112, 73, 109, 112, 108, 40, 76, 79, 65, 68, 44, 32, 83, 84, 79, 82, 69, 44, 32, 115, 105, 103, 110, 101, 100, 32, 108, 111, 110, 103, 44, 32, 115, 105, 103, 110, 101, 100, 32, 108, 111, 110, 103, 41, 32, 91, 119, 105, 116, 104, 32, 76, 79, 65, 68, 32, 61, 32, 69, 108, 101, 109, 101, 110, 116, 119, 105, 115, 101, 83, 99, 97, 108, 101, 77, 97, 115, 107, 76, 111, 97, 100, 60, 102, 108, 111, 97, 116, 44, 32, 102, 108, 111, 97, 116, 44, 32, 95, 95, 110, 118, 95, 98, 111, 111, 108, 62, 59, 32, 83, 84, 79, 82, 69, 32, 61, 32, 68, 105, 114, 101, 99, 116, 83, 116, 111, 114, 101, 60, 102, 108, 111, 97, 116, 44, 32, 102, 108, 111, 97, 116, 62, 59, 32, 67, 111, 109, 112, 117, 116, 101, 84, 121, 112, 101, 32, 61, 32, 102, 108, 111, 97, 116, 59, 32, 105, 110, 116, 32, 112, 97, 99, 107, 95, 115, 105, 122, 101, 32, 61, 32, 49, 59, 32, 105, 110, 116, 32, 99, 111, 108, 115, 95, 112, 101, 114, 95, 116, 104, 114, 101, 97, 100, 32, 61, 32, 50, 52, 59, 32, 105, 110, 116, 32, 116, 104, 114, 101, 97, 100, 95, 103, 114, 111, 117, 112, 95, 119, 105, 100, 116, 104, 32, 61, 32, 51, 50, 59, 32, 105, 110, 116, 32, 114, 111, 119, 115, 95, 112, 101, 114, 95, 97, 99, 99, 101, 115, 115, 32, 61, 32, 49, 59, 32, 95, 95, 110, 118, 95, 98, 111, 111, 108, 32, 112, 97, 100, 100, 105, 110, 103, 32, 61, 32, 116, 114, 117, 101, 59, 32, 65, 108, 103, 111, 114, 105, 116, 104, 109, 32, 97, 108, 103, 111, 114, 105, 116, 104, 109, 32, 61, 32, 65, 108, 103, 111, 114, 105, 116, 104, 109, 58, 58, 107, 83, 111, 102, 116, 109, 97, 120, 93};
.global .align 1 .b8 __unnamed_125[349] = {118, 111, 105, 100, 32, 83, 111, 102, 116, 109, 97, 120, 87, 97, 114, 112, 73, 109, 112, 108, 40, 76, 79, 65, 68, 44, 32, 83, 84, 79, 82, 69, 44, 32, 115, 105, 103, 110, 101, 100, 32, 108, 111, 110, 103, 44, 32, 115, 105, 103, 110, 101, 100, 32, 108, 111, 110, 103, 41, 32, 91, 119, 105, 116, 104, 32, 76, 79, 65, 68, 32, 61, 32, 69, 108, 101, 109, 101, 110, 116, 119, 105, 115, 101, 83, 99, 97, 108, 101, 77, 97, 115, 107, 76, 111, 97, 100, 60, 102, 108, 111, 97, 116, 44, 32, 102, 108, 111, 97, 116, 44, 32, 95, 95, 110, 118, 95, 98, 111, 111, 108, 62, 59, 32, 83, 84, 79, 82, 69, 32, 61, 32, 68, 105, 114, 101, 99, 116, 83, 116, 111, 114, 101, 60, 102, 108, 111, 97, 116, 44, 32, 102, 108, 111, 97, 116, 62, 59, 32, 67, 111, 109, 112, 117, 116, 101, 84, 121, 112, 101, 32, 61, 32, 102, 108, 111, 97, 116, 59, 32, 105, 110, 116, 32, 112, 97, 99, 107, 95, 115, 105, 122, 101, 32, 61, 32, 49, 59, 32, 105, 110, 116, 32, 99, 111, 108, 115, 95, 112, 101, 114, 95, 116, 104, 114, 101, 97, 100, 32, 61, 32, 50, 53, 59, 32, 105, 110, 116, 32, 116, 104, 114, 101, 97, 100, 95, 103, 114, 111, 117, 112, 95, 119, 105, 100, 116, 104, 32, 61, 32, 51, 50, 59, 32, 105, 110, 116, 32, 114, 111, 119, 115, 95, 112, 101, 114, 95, 97, 99, 99, 101, 115, 115, 32, 61, 32, 49, 59, 32, 95, 95, 110, 118, 95, 98, 111, 111, 108, 32, 112, 97, 100, 100, 105, 110, 103, 32, 61, 32, 102, 97, 108, 115, 101, 59, 32, 65, 108, 103, 111, 114, 105, 116, 104, 109, 32, 97, 108, 103, 111, 114, 105, 116, 104, 109, 32, 61, 32, 65, 108, 103, 111, 114, 105, 116, 104, 109, 58, 58, 107, 83, 111, 102, 116, 109, 97, 120, 93};
.global .align 1 .b8 __unnamed_126[348] = {118, 111, 105, 100, 32, 83, 111, 102, 116, 109, 97, 120, 87, 97, 114, 112, 73, 109, 112, 108, 40, 76, 79, 65, 68, 44, 32, 83, 84, 79, 82, 69, 44, 32, 115, 105, 103, 110, 101, 100, 32, 108, 111, 110, 103, 44, 32, 115, 105, 103, 110, 101, 100, 32, 108, 111, 110, 103, 41, 32, 91, 119, 105, 116, 104, 32, 76, 79, 65, 68, 32, 61, 32, 69, 108, 101, 109, 101, 110, 116, 119, 105, 115, 101, 83, 99, 97, 108, 101, 77, 97, 115, 107, 76, 111, 97, 100, 60, 102, 108, 111, 97, 116, 44, 32, 102, 108, 111, 97, 116, 44, 32, 95, 95, 110, 118, 95, 98, 111, 111, 108, 62, 59, 32, 83, 84, 79, 82, 69, 32, 61, 32, 68, 105, 114, 101, 99, 116, 83, 116, 111, 114, 101, 60, 102, 108, 111, 97, 116, 44, 32, 102, 108, 111, 97, 116, 62, 59, 32, 67, 111, 109, 112, 117, 116, 101, 84, 121, 112, 101, 32, 61, 32, 102, 108, 111, 97, 116, 59, 32, 105, 110, 116, 32, 112, 97, 99, 107, 95, 115, 105, 122, 101, 32, 61, 32, 49, 59, 32, 105, 110, 116, 32, 99, 111, 108, 115, 95, 112, 101, 114, 95, 116, 104, 114, 101, 97, 100, 32, 61, 32, 50, 53, 59, 32, 105, 110, 116, 32, 116, 104, 114, 101, 97, 100, 95, 103, 114, 111, 117, 112, 95, 119, 105, 100, 116, 104, 32, 61, 32, 51, 50, 59, 32, 105, 110, 116, 32, 114, 111, 119, 115, 95, 112, 101, 114, 95, 97, 99, 99, 101, 115, 115, 32, 61, 32, 49, 59, 32, 95, 95, 110, 118, 95, 98, 111, 111, 108, 32, 112, 97, 100, 100, 105, 110, 103, 32, 61, 32, 116, 114, 117, 101, 59, 32, 65, 108, 103, 111, 114, 105, 116, 104, 109, 32, 97, 108, 103, 111, 114, 105, 116, 104, 109, 32, 61, 32, 65, 108, 103, 111, 114, 105, 116, 104, 109, 58, 58, 107, 83, 111, 102, 116, 109, 97, 120, 93};
.global .align 1 .b8 __unnamed_127[349] = {118, 111, 105, 100, 32, 83, 111, 102, 116, 109, 97, 120, 87, 97, 114, 112, 73, 109, 112, 108, 40, 76, 79, 65, 68, 44, 32, 83, 84, 79, 82, 69, 44, 32, 115, 105, 103, 110, 101, 100, 32, 108, 111, 110, 103, 44, 32, 115, 105, 103, 110, 101, 100, 32, 108, 111, 110, 103, 41, 32, 91, 119, 105, 116, 104, 32, 76, 79, 65, 68, 32, 61, 32, 69, 108, 101, 109, 101, 110, 116, 119, 105, 115, 101, 83, 99, 97, 108, 101, 77, 97, 115, 107, 76, 111, 97, 100, 60, 102, 108, 111, 97, 116, 44, 32, 102, 108, 111, 97, 116, 44, 32, 95, 95, 110, 118, 95, 98, 111, 111, 108, 62, 59, 32, 83, 84, 79, 82, 69, 32, 61, 32, 68, 105, 114, 101, 99, 116, 83, 116, 111, 114, 101, 60, 102, 108, 111, 97, 116, 44, 32, 102, 108, 111, 97, 116, 62, 59, 32, 67, 111, 109, 112, 117, 116, 101, 84, 121, 112, 101, 32, 61, 32, 102, 108, 111, 97, 116, 59, 32, 105, 110, 116, 32, 112, 97, 99, 107, 95, 115, 105, 122, 101, 32, 61, 32, 49, 59, 32, 105, 110, 116, 32, 99, 111, 108, 115, 95, 112, 101, 114, 95, 116, 104, 114, 101, 97, 100, 32, 61, 32, 50, 54, 59, 32, 105, 110, 116, 32, 116, 104, 114, 101, 97, 100, 95, 103, 114, 111, 117, 112, 95, 119, 105, 100, 116, 104, 32, 61, 32, 51, 50, 59, 32, 105, 110, 116, 32, 114, 111, 119, 115, 95, 112, 101, 114, 95, 97, 99, 99, 101, 115, 115, 32, 61, 32, 49, 59, 32, 95, 95, 110, 118, 95, 98, 111, 111, 108, 32, 112, 97, 100, 100, 105, 110, 103, 32, 61, 32, 102, 97, 108, 115, 101, 59, 32, 65, 108, 103, 111, 114, 105, 116, 104, 109, 32, 97, 108, 103, 111, 114, 105, 116, 104, 109, 32, 61, 32, 65, 108, 103, 111, 114, 105, 116, 104, 109, 58, 58, 107, 83, 111, 102, 116, 109, 97, 120, 93};
.global .align 1 .b8 __unnamed_128[348] = {118, 111, 105, 100, 32, 83, 111, 102, 116, 109, 97, 120, 87, 97, 114, 112, 73, 109, 112, 108, 40, 76, 79, 65, 68, 44, 32, 83, 84, 79, 82, 69, 44, 32, 115, 105, 103, 110, 101, 100, 32, 108, 111, 110, 103, 44, 32, 115, 105, 103, 110, 101, 100, 32, 108, 111, 110, 103, 41, 32, 91, 119, 105, 116, 104, 32, 76, 79, 65, 68, 32, 61, 32, 69, 108, 101, 109, 101, 110, 116, 119, 105, 115, 101, 83, 99, 97, 108, 101, 77, 97, 115, 107, 76, 111, 97, 100, 60, 102, 108, 111, 97, 116, 44, 32, 102, 108, 111, 97, 116, 44, 32, 95, 95, 110, 118, 95, 98, 111, 111, 108, 62, 59, 32, 83, 84, 79, 82, 69, 32, 61, 32, 68, 105, 114, 101, 99, 116, 83, 116, 111, 114, 101, 60, 102, 108, 111, 97, 116, 44, 32, 102, 108, 111, 97, 116, 62, 59, 32, 67, 111, 109, 112, 117, 116, 101, 84, 121, 112, 101, 32, 61, 32, 102, 108, 111, 97, 116, 59, 32, 105, 110, 116, 32, 112, 97, 99, 107, 95, 115, 105, 122, 101, 32, 61, 32, 49, 59, 32, 105, 110, 116, 32, 99, 111, 108, 115, 95, 112, 101, 114, 95, 116, 104, 114, 101, 97, 100, 32, 61, 32, 50, 54, 59, 32, 105, 110, 116, 32, 116, 104, 114, 101, 97, 100, 95, 103, 114, 111, 117, 112, 95, 119, 105, 100, 116, 104, 32, 61, 32, 51, 50, 59, 32, 105, 110, 116, 32, 114, 111, 119, 115, 95, 112, 101, 114, 95, 97, 99, 99, 101, 115, 115, 32, 61, 32, 49, 59, 32, 95, 95, 110, 118, 95, 98, 111, 111, 108, 32, 112, 97, 100, 100, 105, 110, 103, 32, 61, 32, 116, 114, 117, 101, 59, 32, 65, 108, 103, 111, 114, 105, 116, 104, 109, 32, 97, 108, 103, 111, 114, 105, 116, 104, 109, 32, 61, 32, 65, 108, 103, 111, 114, 105, 116, 104, 109, 58, 58, 107, 83, 111, 102, 116, 109, 97, 120, 93};
.global .align 1 .b8 __unnamed_129[349] = {118, 111, 105, 100, 32, 83, 111, 102, 116, 109, 97, 120, 87, 97, 114, 112, 73, 109, 112, 108, 40, 76, 79, 65, 68, 44, 32, 83, 84, 79, 82, 69, 44, 32, 115, 105, 103, 110, 101, 100, 32, 108, 111, 110, 103, 44, 32, 115, 105, 103, 110, 101, 100, 32, 108, 111, 110, 103, 41, 32, 91, 119, 105, 116, 104, 32, 76, 79, 65, 68, 32, 61, 32, 69, 108, 101, 109, 101, 110, 116, 119, 105, 115, 101, 83, 99, 97, 108, 101, 77, 97, 115, 107, 76, 111, 97, 100, 60, 102, 108, 111, 97, 116, 44, 32, 102, 108, 111, 97, 116, 44, 32, 95, 95, 110, 118, 95, 98, 111, 111, 108, 62, 59, 32, 83, 84, 79, 82, 69, 32, 61, 32, 68, 105, 114, 101, 99, 116, 83, 116, 111, 114, 101, 60, 102, 108, 111, 97, 116, 44, 32, 102, 108, 111, 97, 116, 62, 59, 32, 67, 111, 109, 112, 117, 116, 101, 84, 121, 112, 101, 32, 61, 32, 102, 108, 111, 97, 116, 59, 32, 105, 110, 116, 32, 112, 97, 99, 107, 95, 115, 105, 122, 101, 32, 61, 32, 49, 59, 32, 105, 110, 116, 32, 99, 111, 108, 115, 95, 112, 101, 114, 95, 116, 104, 114, 101, 97, 100, 32, 61, 32, 50, 55, 59, 32, 105, 110, 116, 32, 116, 104, 114, 101, 97, 100, 95, 103, 114, 111, 117, 112, 95, 119, 105, 100, 116, 104, 32, 61, 32, 51, 50, 59, 32, 105, 110, 116, 32, 114, 111, 119, 115, 95, 112, 101, 114, 95, 97, 99, 99, 101, 115, 115, 32, 61, 32, 49, 59, 32, 95, 95, 110, 118, 95, 98, 111, 111, 108, 32, 112, 97, 100, 100, 105, 110, 103, 32, 61, 32, 102, 97, 108, 115, 101, 59, 32, 65, 108, 103, 111, 114, 105, 116, 104, 109, 32, 97, 108, 103, 111, 114, 105, 116, 104, 109, 32, 61, 32, 65, 108, 103, 111, 114, 105, 116, 104, 109, 58, 58, 107, 83, 111, 102, 116, 109, 97, 120, 93};
.global .align 1 .b8 __unnamed_130[348] = {118, 111, 105, 100, 32, 83, 111, 102, 116, 109, 97, 120, 87, 97, 114, 112, 73, 109, 112, 108, 40, 76, 79, 65, 68, 44, 32, 83, 84, 79, 82, 69, 44, 32, 115, 105, 103, 110, 101, 100, 32, 108, 111, 110, 103, 44, 32, 115, 105, 103, 110, 101, 100, 32, 108, 111, 110, 103, 41, 32, 91, 119, 105, 116, 104, 32, 76, 79, 65, 68, 32, 61, 32, 69, 108, 101, 109, 101, 110, 116, 119, 105, 115, 101, 83, 99, 97, 108, 101, 77, 97, 115, 107, 76, 111, 97, 100, 60, 102, 108, 111, 97, 116, 44, 32, 102, 108, 111, 97, 116, 44, 32, 95, 95, 110, 118, 95, 98, 111, 111, 108, 62, 59, 32, 83, 84, 79, 82, 69, 32, 61, 32, 68, 105, 114, 101, 99, 116, 83, 116, 111, 114, 101, 60, 102, 108, 111, 97, 116, 44, 32, 102, 108, 111, 97, 116, 62, 59, 32, 67, 111, 109, 112, 117, 116, 101, 84, 121, 112, 101, 32, 61, 32, 102, 108, 111, 97, 116, 59, 32, 105, 110, 116, 32, 112, 97, 99, 107, 95, 115, 105, 122, 101, 32, 61, 32, 49, 59, 32, 105, 110, 116, 32, 99, 111, 108, 115, 95, 112, 101, 114, 95, 116, 104, 114, 101, 97, 100, 32, 61, 32, 50, 55, 59, 32, 105, 110, 116, 32, 116, 104, 114, 101, 97, 100, 95, 103, 114, 111, 117, 112, 95, 119, 105, 100, 116, 104, 32, 61, 32, 51, 50, 59, 32, 105, 110, 116, 32, 114, 111, 119, 115, 95, 112, 101, 114, 95, 97, 99, 99, 101, 115, 115, 32, 61, 32, 49, 59, 32, 95, 95, 110, 118, 95, 98, 111, 111, 108, 32, 112, 97, 100, 100, 105, 110, 103, 32, 61, 32, 116, 114, 117, 101, 59, 32, 65, 108, 103, 111, 114, 105, 116, 104, 109, 32, 97, 108, 103, 111, 114, 105, 116, 104, 109, 32, 61, 32, 65, 108, 103, 111, 114, 105, 116, 104, 109, 58, 58, 107, 83, 111, 102, 116, 109, 97, 120, 93};
.global .align 1 .b8 __unnamed_131[349] = {118, 111, 105, 100, 32, 83, 111, 102, 116, 109, 97, 120, 87, 97, 114, 112, 73, 109, 112, 108, 40, 76, 79, 65, 68, 44, 32, 83, 84, 79, 82, 69, 44, 32, 115, 105, 103, 110, 101, 100, 32, 108, 111, 110, 103, 44, 32, 115, 105, 103, 110, 101, 100, 32, 108, 111, 110, 103, 41, 32, 91, 119, 105, 116, 104, 32, 76, 79, 65, 68, 32, 61, 32, 69, 108, 101, 109, 101, 110, 116, 119, 105, 115, 101, 83, 99, 97, 108, 101, 77, 97, 115, 107, 76, 111, 97, 100, 60, 102, 108, 111, 97, 116, 44, 32, 102, 108, 111, 97, 116, 44, 32, 95, 95, 110, 118, 95, 98, 111, 111, 108, 62, 59, 32, 83, 84, 79, 82, 69, 32, 61, 32, 68, 105, 114, 101, 99, 116, 83, 116, 111, 114, 101, 60, 102, 108, 111, 97, 116, 44, 32, 102, 108, 111, 97, 116, 62, 59, 32, 67, 111, 109, 112, 117, 116, 101, 84, 121, 112, 101, 32, 61, 32, 102, 108, 111, 97, 116, 59, 32, 105, 110, 116, 32, 112, 97, 99, 107, 95, 115, 105, 122, 101, 32, 61, 32, 49, 59, 32, 105, 110, 116, 32, 99, 111, 108, 115, 95, 112, 101, 114, 95, 116, 104, 114, 101, 97, 100, 32, 61, 32, 50, 56, 59, 32, 105, 110, 116, 32, 116, 104, 114, 101, 97, 100, 95, 103, 114, 111, 117, 112, 95, 119, 105, 100, 116, 104, 32, 61, 32, 51, 50, 59, 32, 105, 110, 116, 32, 114, 111, 119, 115, 95, 112, 101, 114, 95, 97, 99, 99, 101, 115, 115, 32, 61, 32, 49, 59, 32, 95, 95, 110, 118, 95, 98, 111, 111, 108, 32, 112, 97, 100, 100, 105, 110, 103, 32, 61, 32, 102, 97, 108, 115, 101, 59, 32, 65, 108, 103, 111, 114, 105, 116, 104, 109, 32, 97, 108, 103, 111, 114, 105, 116, 104, 109, 32, 61, 32, 65, 108, 103, 111, 114, 105, 116, 104, 109, 58, 58, 107, 83, 111, 102, 116, 109, 97, 120, 93};
.global .align 1 .b8 __unnamed_132[348] = {118, 111, 105, 100, 32, 83, 111, 102, 116, 109, 97, 120, 87, 97, 114, 112, 73, 109, 112, 108, 40, 76, 79, 65, 68, 44, 32, 83, 84, 79, 82, 69, 44, 32, 115, 105, 103, 110, 101, 100, 32, 108, 111, 110, 103, 44, 32, 115, 105, 103, 110, 101, 100, 32, 108, 111, 110, 103, 41, 32, 91, 119, 105, 116, 104, 32, 76, 79, 65, 68, 32, 61, 32, 69, 108, 101, 109, 101, 110, 116, 119, 105, 115, 101, 83, 99, 97, 108, 101, 77, 97, 115, 107, 76, 111, 97, 100, 60, 102, 108, 111, 97, 116, 44, 32, 102, 108, 111, 97, 116, 44, 32, 95, 95, 110, 118, 95, 98, 111, 111, 108, 62, 59, 32, 83, 84, 79, 82, 69, 32, 61, 32, 68, 105, 114, 101, 99, 116, 83, 116, 111, 114, 101, 60, 102, 108, 111, 97, 116, 44, 32, 102, 108, 111, 97, 116, 62, 59, 32, 67, 111, 109, 112, 117, 116, 101, 84, 121, 112, 101, 32, 61, 32, 102, 108, 111, 97, 116, 59, 32, 105, 110, 116, 32, 112, 97, 99, 107, 95, 115, 105, 122, 101, 32, 61, 32, 49, 59, 32, 105, 110, 116, 32, 99, 111, 108, 115, 95, 112, 101, 114, 95, 116, 104, 114, 101, 97, 100, 32, 61, 32, 50, 56, 59, 32, 105, 110, 116, 32, 116, 104, 114, 101, 97, 100, 95, 103, 114, 111, 117, 112, 95, 119, 105, 100, 116, 104, 32, 61, 32, 51, 50, 59, 32, 105, 110, 116, 32, 114, 111, 119, 115, 95, 112, 101, 114, 95, 97, 99, 99, 101, 115, 115, 32, 61, 32, 49, 59, 32, 95, 95, 110, 118, 95, 98, 111, 111, 108, 32, 112, 97, 100, 100, 105, 110, 103, 32, 61, 32, 116, 114, 117, 101, 59, 32, 65, 108, 103, 111, 114, 105, 116, 104, 109, 32, 97, 108, 103, 111, 114, 105, 116, 104, 109, 32, 61, 32, 65, 108, 103, 111, 114, 105, 116, 104, 109, 58, 58, 107, 83, 111, 102, 116, 109, 97, 120, 93};
.global .align 1 .b8 __unnamed_133[349] = {118, 111, 105, 100, 32, 83, 111, 102, 116, 109, 97, 120, 87, 97, 114, 112, 73, 109, 112, 108, 40, 76, 79, 65, 68, 44, 32, 83, 84, 79, 82, 69, 44, 32, 115, 105, 103, 110, 101, 100, 32, 108, 111, 110, 103, 44, 32, 115, 105, 103, 110, 101, 100, 32, 108, 111, 110, 103, 41, 32, 91, 119, 105, 116, 104, 32, 76, 79, 65, 68, 32, 61, 32, 69, 108, 101, 109, 101, 110, 116, 119, 105, 115, 101, 83, 99, 97, 108, 101, 77, 97, 115, 107, 76, 111, 97, 100, 60, 102, 108, 111, 97, 116, 44, 32, 102, 108, 111, 97, 116, 44, 32, 95, 95, 110, 118, 95, 98, 111, 111, 108, 62, 59, 32, 83, 84, 79, 82, 69, 32, 61, 32, 68, 105, 114, 101, 99, 116, 83, 116, 111, 114, 101, 60, 102, 108, 111, 97, 116, 44, 32, 102, 108, 111, 97, 116, 62, 59, 32, 67, 111, 109, 112, 117, 116, 101, 84, 121, 112, 101, 32, 61, 32, 102, 108, 111, 97, 116, 59, 32, 105, 110, 116, 32, 112, 97, 99, 107, 95, 115, 105, 122, 101, 32, 61, 32, 49, 59, 32, 105, 110, 116, 32, 99, 111, 108, 115, 95, 112, 101, 114, 95, 116, 104, 114, 101, 97, 100, 32, 61, 32, 50, 57, 59, 32, 105, 110, 116, 32, 116, 104, 114, 101, 97, 100, 95, 103, 114, 111, 117, 112, 95, 119, 105, 100, 116, 104, 32, 61, 32, 51, 50, 59, 32, 105, 110, 116, 32, 114, 111, 119, 115, 95, 112, 101, 114, 95, 97, 99, 99, 101, 115, 115, 32, 61, 32, 49, 59, 32, 95, 95, 110, 118, 95, 98, 111, 111, 108, 32, 112, 97, 100, 100, 105, 110, 103, 32, 61, 32, 102, 97, 108, 115, 101, 59, 32, 65, 108, 103, 111, 114, 105, 116, 104, 109, 32, 97, 108, 103, 111, 114, 105, 116, 104, 109, 32, 61, 32, 65, 108, 103, 111, 114, 105, 116, 104, 109, 58, 58, 107, 83, 111, 102, 116, 109, 97, 120, 93};
.global .align 1 .b8 __unnamed_134[348] = {118, 111, 105, 100, 32, 83, 111, 102, 116, 109, 97, 120, 87, 97, 114, 112, 73, 109, 112, 108, 40, 76, 79, 65, 68, 44, 32, 83, 84, 79, 82, 69, 44, 32, 115, 105, 103, 110, 101, 100, 32, 108, 111, 110, 103, 44, 32, 115, 105, 103, 110, 101, 100, 32, 108, 111, 110, 103, 41, 32, 91, 119, 105, 116, 104, 32, 76, 79, 65, 68, 32, 61, 32, 69, 108, 101, 109, 101, 110, 116, 119, 105, 115, 101, 83, 99, 97, 108, 101, 77, 97, 115, 107, 76, 111, 97, 100, 60, 102, 108, 111, 97, 116, 44, 32, 102, 108, 111, 97, 116, 44, 32, 95, 95, 110, 118, 95, 98, 111, 111, 108, 62, 59, 32, 83, 84, 79, 82, 69, 32, 61, 32, 68, 105, 114, 101, 99, 116, 83, 116, 111, 114, 101, 60, 102, 108, 111, 97, 116, 44, 32, 102, 108, 111, 97, 116, 62, 59, 32, 67, 111, 109, 112, 117, 116, 101, 84, 121, 112, 101, 32, 61, 32, 102, 108, 111, 97, 116, 59, 32, 105, 110, 116, 32, 112, 97, 99, 107, 95, 115, 105, 122, 101, 32, 61, 32, 49, 59, 32, 105, 110, 116, 32, 99, 111, 108, 115, 95, 112, 101, 114, 95, 116, 104, 114, 101, 97, 100, 32, 61, 32, 50, 57, 59, 32, 105, 110, 116, 32, 116, 104, 114, 101, 97, 100, 95, 103, 114, 111, 117, 112, 95, 119, 105, 100, 116, 104, 32, 61, 32, 51, 50, 59, 32, 105, 110, 116, 32, 114, 111, 119, 115, 95, 112, 101, 114, 95, 97, 99, 99, 101, 115, 115, 32, 61, 32, 49, 59, 32, 95, 95, 110, 118, 95, 98, 111, 111, 108, 32, 112, 97, 100, 100, 105, 110, 103, 32, 61, 32, 116, 114, 117, 101, 59, 32, 65, 108, 103, 111, 114, 105, 116, 104, 109, 32, 97, 108, 103, 111, 114, 105, 116, 104, 109, 32, 61, 32, 65, 108, 103, 111, 114, 105, 116, 104, 109, 58, 58, 107, 83, 111, 102, 116, 109, 97, 120, 93};
.global .align 1 .b8 __unnamed_135[349] = {118, 111, 105, 100, 32, 83, 111, 102, 116, 109, 97, 120, 87, 97, 114, 112, 73, 109, 112, 108, 40, 76, 79, 65, 68, 44, 32, 83, 84, 79, 82, 69, 44, 32, 115, 105, 103, 110, 101, 100, 32, 108, 111, 110, 103, 44, 32, 115, 105, 103, 110, 101, 100, 32, 108, 111, 110, 103, 41, 32, 91, 119, 105, 116, 104, 32, 76, 79, 65, 68, 32, 61, 32, 69, 108, 101, 109, 101, 110, 116, 119, 105, 115, 101, 83, 99, 97, 108, 101, 77, 97, 115, 107, 76, 111, 97, 100, 60, 102, 108, 111, 97, 116, 44, 32, 102, 108, 111, 97, 116, 44, 32, 95, 95, 110, 118, 95, 98, 111, 111, 108, 62, 59, 32, 83, 84, 79, 82, 69, 32, 61, 32, 68, 105, 114, 101, 99, 116, 83, 116, 111, 114, 101, 60, 102, 108, 111, 97, 116, 44, 32, 102, 108, 111, 97, 116, 62, 59, 32, 67, 111, 109, 112, 117, 116, 101, 84, 121, 112, 101, 32, 61, 32, 102, 108, 111, 97, 116, 59, 32, 105, 110, 116, 32, 112, 97, 99, 107, 95, 115, 105, 122, 101, 32, 61, 32, 49, 59, 32, 105, 110, 116, 32, 99, 111, 108, 115, 95, 112, 101, 114, 95, 116, 104, 114, 101, 97, 100, 32, 61, 32, 51, 48, 59, 32, 105, 110, 116, 32, 116, 104, 114, 101, 97, 100, 95, 103, 114, 111, 117, 112, 95, 119, 105, 100, 116, 104, 32, 61, 32, 51, 50, 59, 32, 105, 110, 116, 32, 114, 111, 119, 115, 95, 112, 101, 114, 95, 97, 99, 99, 101, 115, 115, 32, 61, 32, 49, 59, 32, 95, 95, 110, 118, 95, 98, 111, 111, 108, 32, 112, 97, 100, 100, 105, 110, 103, 32, 61, 32, 102, 97, 108, 115, 101, 59, 32, 65, 108, 103, 111, 114, 105, 116, 104, 109, 32, 97, 108, 103, 111, 114, 105, 116, 104, 109, 32, 61, 32, 65, 108, 103, 111, 114, 105, 116, 104, 109, 58, 58, 107, 83, 111, 102, 116, 109, 97, 120, 93};
.global .align 1 .b8 __unnamed_136[348] = {118, 111, 105, 100, 32, 83, 111, 102, 116, 109, 97, 120, 87, 97, 114, 112, 73, 109, 112, 108, 40, 76, 79, 65, 68, 44, 32, 83, 84, 79, 82, 69, 44, 32, 115, 105, 103, 110, 101, 100, 32, 108, 111, 110, 103, 44, 32, 115, 105, 103, 110, 101, 100, 32, 108, 111, 110, 103, 41, 32, 91, 119, 105, 116, 104, 32, 76, 79, 65, 68, 32, 61, 32, 69, 108, 101, 109, 101, 110, 116, 119, 105, 115, 101, 83, 99, 97, 108, 101, 77, 97, 115, 107, 76, 111, 97, 100, 60, 102, 108, 111, 97, 116, 44, 32, 102, 108, 111, 97, 116, 44, 32, 95, 95, 110, 118, 95, 98, 111, 111, 108, 62, 59, 32, 83, 84, 79, 82, 69, 32, 61, 32, 68, 105, 114, 101, 99, 116, 83, 116, 111, 114, 101, 60, 102, 108, 111, 97, 116, 44, 32, 102, 108, 111, 97, 116, 62, 59, 32, 67, 111, 109, 112, 117, 116, 101, 84, 121, 112, 101, 32, 61, 32, 102, 108, 111, 97, 116, 59, 32, 105, 110, 116, 32, 112, 97, 99, 107, 95, 115, 105, 122, 101, 32, 61, 32, 49, 59, 32, 105, 110, 116, 32, 99, 111, 108, 115, 95, 112, 101, 114, 95, 116, 104, 114, 101, 97, 100, 32, 61, 32, 51, 48, 59, 32, 105, 110, 116, 32, 116, 104, 114, 101, 97, 100, 95, 103, 114, 111, 117, 112, 95, 119, 105, 100, 116, 104, 32, 61, 32, 51, 50, 59, 32, 105, 110, 116, 32, 114, 111, 119, 115, 95, 112, 101, 114, 95, 97, 99, 99, 101, 115, 115, 32, 61, 32, 49, 59, 32, 95, 95, 110, 118, 95, 98, 111, 111, 108, 32, 112, 97, 100, 100, 105, 110, 103, 32, 61, 32, 116, 114, 117, 101, 59, 32, 65, 108, 103, 111, 114, 105, 116, 104, 109, 32, 97, 108, 103, 111, 114, 105, 116, 104, 109, 32, 61, 32, 65, 108, 103, 111, 114, 105, 116, 104, 109, 58, 58, 107, 83, 111, 102, 116, 109, 97, 120, 93};
.global .align 1 .b8 __unnamed_137[349] = {118, 111, 105, 100, 32, 83, 111, 102, 116, 109, 97, 120, 87, 97, 114, 112, 73, 109, 112, 108, 40, 76, 79, 65, 68, 44, 32, 83, 84, 79, 82, 69, 44, 32, 115, 105, 103, 110, 101, 100, 32, 108, 111, 110, 103, 44, 32, 115, 105, 103, 110, 101, 100, 32, 108, 111, 110, 103, 41, 32, 91, 119, 105, 116, 104, 32, 76, 79, 65, 68, 32, 61, 32, 69, 108, 101, 109, 101, 110, 116, 119, 105, 115, 101, 83, 99, 97, 108, 101, 77, 97, 115, 107, 76, 111, 97, 100, 60, 102, 108, 111, 97, 116, 44, 32, 102, 108, 111, 97, 116, 44, 32, 95, 95, 110, 118, 95, 98, 111, 111, 108, 62, 59, 32, 83, 84, 79, 82, 69, 32, 61, 32, 68, 105, 114, 101, 99, 116, 83, 116, 111, 114, 101, 60, 102, 108, 111, 97, 116, 44, 32, 102, 108, 111, 97, 116, 62, 59, 32, 67, 111, 109, 112, 117, 116, 101, 84, 121, 112, 101, 32, 61, 32, 102, 108, 111, 97, 116, 59, 32, 105, 110, 116, 32, 112, 97, 99, 107, 95, 115, 105, 122, 101, 32, 61, 32, 49, 59, 32, 105, 110, 116, 32, 99, 111, 108, 115, 95, 112, 101, 114, 95, 116, 104, 114, 101, 97, 100, 32, 61, 32, 51, 49, 59, 32, 105, 110, 116, 32, 116, 104, 114, 101, 97, 100, 95, 103, 114, 111, 117, 112, 95, 119, 105, 100, 116, 104, 32, 61, 32, 51, 50, 59, 32, 105, 110, 116, 32, 114, 111, 119, 115, 95, 112, 101, 114, 95, 97, 99, 99, 101, 115, 115, 32, 61, 32, 49, 59, 32, 95, 95, 110, 118, 95, 98, 111, 111, 108, 32, 112, 97, 100, 100, 105, 110, 103, 32, 61, 32, 102, 97, 108, 115, 101, 59, 32, 65, 108, 103, 111, 114, 105, 116, 104, 109, 32, 97, 108, 103, 111, 114, 105, 116, 104, 109, 32, 61, 32, 65, 108, 103, 111, 114, 105, 116, 104, 109, 58, 58, 107, 83, 111, 102, 116, 109, 97, 120, 93};
.global .align 1 .b8 __unnamed_138[348] = {118, 111, 105, 100, 32, 83, 111, 102, 116, 109, 97, 120, 87, 97, 114, 112, 73, 109, 112, 108, 40, 76, 79, 65, 68, 44, 32, 83, 84, 79, 82, 69, 44, 32, 115, 105, 103, 110, 101, 100, 32, 108, 111, 110, 103, 44, 32, 115, 105, 103, 110, 101, 100, 32, 108, 111, 110, 103, 41, 32, 91, 119, 105, 116, 104, 32, 76, 79, 65, 68, 32, 61, 32, 69, 108, 101, 109, 101, 110, 116, 119, 105, 115, 101, 83, 99, 97, 108, 101, 77, 97, 115, 107, 76, 111, 97, 100, 60, 102, 108, 111, 97, 116, 44, 32, 102, 108, 111, 97, 116, 44, 32, 95, 95, 110, 118, 95, 98, 111, 111, 108, 62, 59, 32, 83, 84, 79, 82, 69, 32, 61, 32, 68, 105, 114, 101, 99, 116, 83, 116, 111, 114, 101, 60, 102, 108, 111, 97, 116, 44, 32, 102, 108, 111, 97, 116, 62, 59, 32, 67, 111, 109, 112, 117, 116, 101, 84, 121, 112, 101, 32, 61, 32, 102, 108, 111, 97, 116, 59, 32, 105, 110, 116, 32, 112, 97, 99, 107, 95, 115, 105, 122, 101, 32, 61, 32, 49, 59, 32, 105, 110, 116, 32, 99, 111, 108, 115, 95, 112, 101, 114, 95, 116, 104, 114, 101, 97, 100, 32, 61, 32, 51, 49, 59, 32, 105, 110, 116, 32, 116, 104, 114, 101, 97, 100, 95, 103, 114, 111, 117, 112, 95, 119, 105, 100, 116, 104, 32, 61, 32, 51, 50, 59, 32, 105, 110, 116, 32, 114, 111, 119, 115, 95, 112, 101, 114, 95, 97, 99, 99, 101, 115, 115, 32, 61, 32, 49, 59, 32, 95, 95, 110, 118, 95, 98, 111, 111, 108, 32, 112, 97, 100, 100, 105, 110, 103, 32, 61, 32, 116, 114, 117, 101, 59, 32, 65, 108, 103, 111, 114, 105, 116, 104, 109, 32, 97, 108, 103, 111, 114, 105, 116, 104, 109, 32, 61, 32, 65, 108, 103, 111, 114, 105, 116, 104, 109, 58, 58, 107, 83, 111, 102, 116, 109, 97, 120, 93};
.global .align 1 .b8 __unnamed_139[349] = {118, 111, 105, 100, 32, 83, 111, 102, 116, 109, 97, 120, 87, 97, 114, 112, 73, 109, 112, 108, 40, 76, 79, 65, 68, 44, 32, 83, 84, 79, 82, 69, 44, 32, 115, 105, 103, 110, 101, 100, 32, 108, 111, 110, 103, 44, 32, 115, 105, 103, 110, 101, 100, 32, 108, 111, 110, 103, 41, 32, 91, 119, 105, 116, 104, 32, 76, 79, 65, 68, 32, 61, 32, 69, 108, 101, 109, 101, 110, 116, 119, 105, 115, 101, 83, 99, 97, 108, 101, 77, 97, 115, 107, 76, 111, 97, 100, 60, 102, 108, 111, 97, 116, 44, 32, 102, 108, 111, 97, 116, 44, 32, 95, 95, 110, 118, 95, 98, 111, 111, 108, 62, 59, 32, 83, 84, 79, 82, 69, 32, 61, 32, 68, 105, 114, 101, 99, 116, 83, 116, 111, 114, 101, 60, 102, 108, 111, 97, 116, 44, 32, 102, 108, 111, 97, 116, 62, 59, 32, 67, 111, 109, 112, 117, 116, 101, 84, 121, 112, 101, 32, 61, 32, 102, 108, 111, 97, 116, 59, 32, 105, 110, 116, 32, 112, 97, 99, 107, 95, 115, 105, 122, 101, 32, 61, 32, 49, 59, 32, 105, 110, 116, 32, 99, 111, 108, 115, 95, 112, 101, 114, 95, 116, 104, 114, 101, 97, 100, 32, 61, 32, 51, 50, 59, 32, 105, 110, 116, 32, 116, 104, 114, 101, 97, 100, 95, 103, 114, 111, 117, 112, 95, 119, 105, 100, 116, 104, 32, 61, 32, 51, 50, 59, 32, 105, 110, 116, 32, 114, 111, 119, 115, 95, 112, 101, 114, 95, 97, 99, 99, 101, 115, 115, 32, 61, 32, 49, 59, 32, 95, 95, 110, 118, 95, 98, 111, 111, 108, 32, 112, 97, 100, 100, 105, 110, 103, 32, 61, 32, 102, 97, 108, 115, 101, 59, 32, 65, 108, 103, 111, 114, 105, 116, 104, 109, 32, 97, 108, 103, 111, 114, 105, 116, 104, 109, 32, 61, 32, 65, 108, 103, 111, 114, 105, 116, 104, 109, 58, 58, 107, 83, 111, 102, 116, 109, 97, 120, 93};
.global .align 1 .b8 __unnamed_140[348] = {118, 111, 105, 100, 32, 83, 111, 102, 116, 109, 97, 120, 87, 97, 114, 112, 73, 109, 112, 108, 40, 76, 79, 65, 68, 44, 32, 83, 84, 79, 82, 69, 44, 32, 115, 105, 103, 110, 101, 100, 32, 108, 111, 110, 103, 44, 32, 115, 105, 103, 110, 101, 100, 32, 108, 111, 110, 103, 41, 32, 91, 119, 105, 116, 104, 32, 76, 79, 65, 68, 32, 61, 32, 69, 108, 101, 109, 101, 110, 116, 119, 105, 115, 101, 83, 99, 97, 108, 101, 77, 97, 115, 107, 76, 111, 97, 100, 60, 102, 108, 111, 97, 116, 44, 32, 102, 108, 111, 97, 116, 44, 32, 95, 95, 110, 118, 95, 98, 111, 111, 108, 62, 59, 32, 83, 84, 79, 82, 69, 32, 61, 32, 68, 105, 114, 101, 99, 116, 83, 116, 111, 114, 101, 60, 102, 108, 111, 97, 116, 44, 32, 102, 108, 111, 97, 116, 62, 59, 32, 67, 111, 109, 112, 117, 116, 101, 84, 121, 112, 101, 32, 61, 32, 102, 108, 111, 97, 116, 59, 32, 105, 110, 116, 32, 112, 97, 99, 107, 95, 115, 105, 122, 101, 32, 61, 32, 49, 59, 32, 105, 110, 116, 32, 99, 111, 108, 115, 95, 112, 101, 114, 95, 116, 104, 114, 101, 97, 100, 32, 61, 32, 51, 50, 59, 32, 105, 110, 116, 32, 116, 104, 114, 101, 97, 100, 95, 103, 114, 111, 117, 112, 95, 119, 105, 100, 116, 104, 32, 61, 32, 51, 50, 59, 32, 105, 110, 116, 32, 114, 111, 119, 115, 95, 112, 101, 114, 95, 97, 99, 99, 101, 115, 115, 32, 61, 32, 49, 59, 32, 95, 95, 110, 118, 95, 98, 111, 111, 108, 32, 112, 97, 100, 100, 105, 110, 103, 32, 61, 32, 116, 114, 117, 101, 59, 32, 65, 108, 103, 111, 114, 105, 116, 104, 109, 32, 97, 108, 103, 111, 114, 105, 116, 104, 109, 32, 61, 32, 65, 108, 103, 111, 114, 105, 116, 104, 109, 58, 58, 107, 83, 111, 102, 116, 109, 97, 120, 93};
.global .align 1 .b8 __unnamed_141[269] = {118, 111, 105, 100, 32, 83, 111, 102, 116, 109, 97, 120, 66, 108, 111, 99, 107, 83, 77, 101, 109, 73, 109, 112, 108, 40, 76, 79, 65, 68, 44, 32, 83, 84, 79, 82, 69, 44, 32, 115, 105, 103, 110, 101, 100, 32, 108, 111, 110, 103, 44, 32, 115, 105, 103, 110, 101, 100, 32, 108, 111, 110, 103, 41, 32, 91, 119, 105, 116, 104, 32, 76, 79, 65, 68, 32, 61, 32, 69, 108, 101, 109, 101, 110, 116, 119, 105, 115, 101, 83, 99, 97, 108, 101, 77, 97, 115, 107, 76, 111, 97, 100, 60, 102, 108, 111, 97, 116, 44, 32, 102, 108, 111, 97, 116, 44, 32, 95, 95, 110, 118, 95, 98, 111, 111, 108, 62, 59, 32, 83, 84, 79, 82, 69, 32, 61, 32, 68, 105, 114, 101, 99, 116, 83, 116, 111, 114, 101, 60, 102, 108, 111, 97, 116, 44, 32, 102, 108, 111, 97, 116, 62, 59, 32, 67, 111, 109, 112, 117, 116, 101, 84, 121, 112, 101, 32, 61, 32, 102, 108, 111, 97, 116, 59, 32, 105, 110, 116, 32, 112, 97, 99, 107, 95, 115, 105, 122, 101, 32, 61, 32, 50, 59, 32, 105, 110, 116, 32, 98, 108, 111, 99, 107, 95, 115, 105, 122, 101, 32, 61, 32, 49, 50, 56, 59, 32, 65, 108, 103, 111, 114, 105, 116, 104, 109, 32, 97, 108, 103, 111, 114, 105, 116, 104, 109, 32, 61, 32, 65, 108, 103, 111, 114, 105, 116, 104, 109, 58, 58, 107, 83, 111, 102, 116, 109, 97, 120, 93};
.shared .align 4 .b8 _ZZ14BlockAllReduceI5MaxOpfLi128EET0_S1_E12temp_storage[24];
.shared .align 4 .f32 _ZZ14BlockAllReduceI5MaxOpfLi128EET0_S1_E16result_broadcast;
.shared .align 4 .b8 _ZZ14BlockAllReduceI5SumOpfLi128EET0_S1_E12temp_storage[24];
.shared .align 4 .f32 _ZZ14BlockAllReduceI5SumOpfLi128EET0_S1_E16result_broadcast;
.global .align 1 .b8 __unnamed_142[270] = {118, 111, 105, 100, 32, 83, 111, 102, 116, 109, 97, 120, 66, 108, 111, 99, 107, 83, 77, 101, 109, 73, 109, 112, 108, 40, 76, 79, 65, 68, 44, 32, 83, 84, 79, 82, 69, 44, 32, 115, 105, 103, 110, 101, 100, 32, 108, 111, 110, 103, 44, 32, 115, 105, 103, 110, 101, 100, 32, 108, 111, 110, 103, 41, 32, 91, 119, 105, 116, 104, 32, 76, 79, 65, 68, 32, 61, 32, 69, 108, 101, 109, 101, 110, 116, 119, 105, 115, 101, 83, 99, 97, 108, 101, 77, 97, 115, 107, 76, 111, 97, 100, 60, 102, 108, 111, 97, 116, 44, 32, 102, 108, 111, 97, 116, 44, 32, 95, 95, 110, 118, 95, 98, 111, 111, 108, 62, 59, 32, 83, 84, 79, 82, 69, 32, 61, 32, 68, 105, 114, 101, 99, 116, 83, 116, 111, 114, 101, 60, 102, 108, 111, 97, 116, 44, 32, 102, 108, 111, 97, 116, 62, 59, 32, 67, 111, 109, 112, 117, 116, 101, 84, 121, 112, 101, 32, 61, 32, 102, 108, 111, 97, 116, 59, 32, 105, 110, 116, 32, 112, 97, 99, 107, 95, 115, 105, 122, 101, 32, 61, 32, 50, 59, 32, 105, 110, 116, 32, 98, 108, 111, 99, 107, 95, 115, 105, 122, 101, 32, 61, 32, 49, 48, 50, 52, 59, 32, 65, 108, 103, 111, 114, 105, 116, 104, 109, 32, 97, 108, 103, 111, 114, 105, 116, 104, 109, 32, 61, 32, 65, 108, 103, 111, 114, 105, 116, 104, 109, 58, 58, 107, 83, 111, 102, 116, 109, 97, 120, 93};
.shared .align 4 .b8 _ZZ14BlockAllReduceI5MaxOpfLi1024EET0_S1_E12temp_storage[164];
.shared .align 4 .f32 _ZZ14BlockAllReduceI5MaxOpfLi1024EET0_S1_E16result_broadcast;
.shared .align 4 .b8 _ZZ14BlockAllReduceI5SumOpfLi1024EET0_S1_E12temp_storage[164];
.shared .align 4 .f32 _ZZ14BlockAllReduceI5SumOpfLi1024EET0_S1_E16result_broadcast;
.global .align 1 .b8 __unnamed_143[269] = {118, 111, 105, 100, 32, 83, 111, 102, 116, 109, 97, 120, 66, 108, 111, 99, 107, 83, 77, 101, 109, 73, 109, 112, 108, 40, 76, 79, 65, 68, 44, 32, 83, 84, 79, 82, 69, 44, 32, 115, 105, 103, 110, 101, 100, 32, 108, 111, 110, 103, 44, 32, 115, 105, 103, 110, 101, 100, 32, 108, 111, 110, 103, 41, 32, 91, 119, 105, 116, 104, 32, 76, 79, 65, 68, 32, 61, 32, 69, 108, 101, 109, 101, 110, 116, 119, 105, 115, 101, 83, 99, 97, 108, 101, 77, 97, 115, 107, 76, 111, 97, 100, 60, 102, 108, 111, 97, 116, 44, 32, 102, 108, 111, 97, 116, 44, 32, 95, 95, 110, 118, 95, 98, 111, 111, 108, 62, 59, 32, 83, 84, 79, 82, 69, 32, 61, 32, 68, 105, 114, 101, 99, 116, 83, 116, 111, 114, 101, 60, 102, 108, 111, 97, 116, 44, 32, 102, 108, 111, 97, 116, 62, 59, 32, 67, 111, 109, 112, 117, 116, 101, 84, 121, 112, 101, 32, 61, 32, 102, 108, 111, 97, 116, 59, 32, 105, 110, 116, 32, 112, 97, 99, 107, 95, 115, 105, 122, 101, 32, 61, 32, 50, 59, 32, 105, 110, 116, 32, 98, 108, 111, 99, 107, 95, 115, 105, 122, 101, 32, 61, 32, 53, 49, 50, 59, 32, 65, 108, 103, 111, 114, 105, 116, 104, 109, 32, 97, 108, 103, 111, 114, 105, 116, 104, 109, 32, 61, 32, 65, 108, 103, 111, 114, 105, 116, 104, 109, 58, 58, 107, 83, 111, 102, 116, 109, 97, 120, 93};
.shared .align 4 .b8 _ZZ14BlockAllReduceI5MaxOpfLi512EET0_S1_E12temp_storage[84];
.shared .align 4 .f32 _ZZ14BlockAllReduceI5MaxOpfLi512EET0_S1_E16result_broadcast;
.shared .align 4 .b8 _ZZ14BlockAllReduceI5SumOpfLi512EET0_S1_E12temp_storage[84];
.shared .align 4 .f32 _ZZ14BlockAllReduceI5SumOpfLi512EET0_S1_E16result_broadcast;
.global .align 1 .b8 __unnamed_144[269] = {118, 111, 105, 100, 32, 83, 111, 102, 116, 109, 97, 120, 66, 108, 111, 99, 107, 83, 77, 101, 109, 73, 109, 112, 108, 40, 76, 79, 65, 68, 44, 32, 83, 84, 79, 82, 69, 44, 32, 115, 105, 103, 110, 101, 100, 32, 108, 111, 110, 103, 44, 32, 115, 105, 103, 110, 101, 100, 32, 108, 111, 110, 103, 41, 32, 91, 119, 105, 116, 104, 32, 76, 79, 65, 68, 32, 61, 32, 69, 108, 101, 109, 101, 110, 116, 119, 105, 115, 101, 83, 99, 97, 108, 101, 77, 97, 115, 107, 76, 111, 97, 100, 60, 102, 108, 111, 97, 116, 44, 32, 102, 108, 111, 97, 116, 44, 32, 95, 95, 110, 118, 95, 98, 111, 111, 108, 62, 59, 32, 83, 84, 79, 82, 69, 32, 61, 32, 68, 105, 114, 101, 99, 116, 83, 116, 111, 114, 101, 60, 102, 108, 111, 97, 116, 44, 32, 102, 108, 111, 97, 116, 62, 59, 32, 67, 111, 109, 112, 117, 116, 101, 84, 121, 112, 101, 32, 61, 32, 102, 108, 111, 97, 116, 59, 32, 105, 110, 116, 32, 112, 97, 99, 107, 95, 115, 105, 122, 101, 32, 61, 32, 50, 59, 32, 105, 110, 116, 32, 98, 108, 111, 99, 107, 95, 115, 105, 122, 101, 32, 61, 32, 50, 53, 54, 59, 32, 65, 108, 103, 111, 114, 105, 116, 104, 109, 32, 97, 108, 103, 111, 114, 105, 116, 104, 109, 32, 61, 32, 65, 108, 103, 111, 114, 105, 116, 104, 109, 58, 58, 107, 83, 111, 102, 116, 109, 97, 120, 93};
.shared .align 4 .b8 _ZZ14BlockAllReduceI5MaxOpfLi256EET0_S1_E12temp_storage[44];
.shared .align 4 .f32 _ZZ14BlockAllReduceI5MaxOpfLi256EET0_S1_E16result_broadcast;
.shared .align 4 .b8 _ZZ14BlockAllReduceI5SumOpfLi256EET0_S1_E12temp_storage[44];
.shared .align 4 .f32 _ZZ14BlockAllReduceI5SumOpfLi256EET0_S1_E16result_broadcast;
.global .align 1 .b8 __unnamed_145[274] = {118, 111, 105, 100, 32, 83, 111, 102, 116, 109, 97, 120, 66, 108, 111, 99, 107, 85, 110, 99, 97, 99, 104, 101, 100, 73, 109, 112, 108, 40, 76, 79, 65, 68, 44, 32, 83, 84, 79, 82, 69, 44, 32, 115, 105, 103, 110, 101, 100, 32, 108, 111, 110, 103, 44, 32, 115, 105, 103, 110, 101, 100, 32, 108, 111, 110, 103, 41, 32, 91, 119, 105, 116, 104, 32, 76, 79, 65, 68, 32, 61, 32, 69, 108, 101, 109, 101, 110, 116, 119, 105, 115, 101, 83, 99, 97, 108, 101, 77, 97, 115, 107, 76, 111, 97, 100, 60, 102, 108, 111, 97, 116, 44, 32, 102, 108, 111, 97, 116, 44, 32, 95, 95, 110, 118, 95, 98, 111, 111, 108, 62, 59, 32, 83, 84, 79, 82, 69, 32, 61, 32, 68, 105, 114, 101, 99, 116, 83, 116, 111, 114, 101, 60, 102, 108, 111, 97, 116, 44, 32, 102, 108, 111, 97, 116, 62, 59, 32, 67, 111, 109, 112, 117, 116, 101, 84, 121, 112, 101, 32, 61, 32, 102, 108, 111, 97, 116, 59, 32, 105, 110, 116, 32, 112, 97, 99, 107, 95, 115, 105, 122, 101, 32, 61, 32, 50, 59, 32, 105, 110, 116, 32, 98, 108, 111, 99, 107, 95, 115, 105, 122, 101, 32, 61, 32, 49, 48, 50, 52, 59, 32, 65, 108, 103, 111, 114, 105, 116, 104, 109, 32, 97, 108, 103, 111, 114, 105, 116, 104, 109, 32, 61, 32, 65, 108, 103, 111, 114, 105, 116, 104, 109, 58, 58, 107, 83, 111, 102, 116, 109, 97, 120, 93};
.global .align 1 .b8 __unnamed_146[362] = {118, 111, 105, 100, 32, 83, 111, 102, 116, 109, 97, 120, 87, 97, 114, 112, 73, 109, 112, 108, 40, 76, 79, 65, 68, 44, 32, 83, 84, 79, 82, 69, 44, 32, 115, 105, 103, 110, 101, 100, 32, 108, 111, 110, 103, 44, 32, 115, 105, 103, 110, 101, 100, 32, 108, 111, 110, 103, 41, 32, 91, 119, 105, 116, 104, 32, 76, 79, 65, 68, 32, 61, 32, 66, 114, 111, 97, 100, 99, 97, 115, 116, 83, 99, 97, 108, 101, 77, 97, 115, 107, 76, 111, 97, 100, 60, 102, 108, 111, 97, 116, 44, 32, 102, 108, 111, 97, 116, 44, 32, 95, 95, 110, 118, 95, 98, 111, 111, 108, 44, 32, 50, 85, 76, 44, 32, 115, 105, 103, 110, 101, 100, 32, 105, 110, 116, 62, 59, 32, 83, 84, 79, 82, 69, 32, 61, 32, 68, 105, 114, 101, 99, 116, 83, 116, 111, 114, 101, 60, 102, 108, 111, 97, 116, 44, 32, 102, 108, 111, 97, 116, 62, 59, 32, 67, 111, 109, 112, 117, 116, 101, 84, 121, 112, 101, 32, 61, 32, 102, 108, 111, 97, 116, 59, 32, 105, 110, 116, 32, 112, 97, 99, 107, 95, 115, 105, 122, 101, 32, 61, 32, 50, 59, 32, 105, 110, 116, 32, 99, 111, 108, 115, 95, 112, 101, 114, 95, 116, 104, 114, 101, 97, 100, 32, 61, 32, 50, 59, 32, 105, 110, 116, 32, 116, 104, 114, 101, 97, 100, 95, 103, 114, 111, 117, 112, 95, 119, 105, 100, 116, 104, 32, 61, 32, 49, 59, 32, 105, 110, 116, 32, 114, 111, 119, 115, 95, 112, 101, 114, 95, 97, 99, 99, 101, 115, 115, 32, 61, 32, 50, 59, 32, 95, 95, 110, 118, 95, 98, 111, 111, 108, 32, 112, 97, 100, 100, 105, 110, 103, 32, 61, 32, 102, 97, 108, 115, 101, 59, 32, 65, 108, 103, 111, 114, 105, 116, 104, 109, 32, 97, 108, 103, 111, 114, 105, 116, 104, 109, 32, 61, 32, 65, 108, 103, 111, 114, 105, 116, 104, 109, 58, 58, 107, 83, 111, 102, 116, 109, 97, 120, 93};
.global .align 1 .b8 __unnamed_147[361] = {118, 111, 105, 100, 32, 83, 111, 102, 116, 109, 97, 120, 87, 97, 114, 112, 73, 109, 112, 108, 40, 76, 79, 65, 68, 44, 32, 83, 84, 79, 82, 69, 44, 32, 115, 105, 103, 110, 101, 100, 32, 108, 111, 110, 103, 44, 32, 115, 105, 103, 110, 101, 100, 32, 108, 111, 110, 103, 41, 32, 91, 119, 105, 116, 104, 32, 76, 79, 65, 68, 32, 61, 32, 66, 114, 111, 97, 100, 99, 97, 115, 116, 83, 99, 97, 108, 101, 77, 97, 115, 107, 76, 111, 97, 100, 60, 102, 108, 111, 97, 116, 44, 32, 102, 108, 111, 97, 116, 44, 32, 95, 95, 110, 118, 95, 98, 111, 111, 108, 44, 32, 50, 85, 76, 44, 32, 115, 105, 103, 110, 101, 100, 32, 105, 110, 116, 62, 59, 32, 83, 84, 79, 82, 69, 32, 61, 32, 68, 105, 114, 101, 99, 116, 83, 116, 111, 114, 101, 60, 102, 108, 111, 97, 116, 44, 32, 102, 108, 111, 97, 116, 62, 59, 32, 67, 111, 109, 112, 117, 116, 101, 84, 121, 112, 101, 32, 61, 32, 102, 108, 111, 97, 116, 59, 32, 105, 110, 116, 32, 112, 97, 99, 107, 95, 115, 105, 122, 101, 32, 61, 32, 50, 59, 32, 105, 110, 116, 32, 99, 111, 108, 115, 95, 112, 101, 114, 95, 116, 104, 114, 101, 97, 100, 32, 61, 32, 50, 59, 32, 105, 110, 116, 32, 116, 104, 114, 101, 97, 100, 95, 103, 114, 111, 117, 112, 95, 119, 105, 100, 116, 104, 32, 61, 32, 49, 59, 32, 105, 110, 116, 32, 114, 111, 119, 115, 95, 112, 101, 114, 95, 97, 99, 99, 101, 115, 115, 32, 61, 32, 50, 59, 32, 95, 95, 110, 118, 95, 98, 111, 111, 108, 32, 112, 97, 100, 100, 105, 110, 103, 32, 61, 32, 116, 114, 117, 101, 59, 32, 65, 108, 103, 111, 114, 105, 116, 104, 109, 32, 97, 108, 103, 111, 114, 105, 116, 104, 109, 32, 61, 32, 65, 108, 103, 111, 114, 105, 116, 104, 109, 58, 58, 107, 83, 111, 102, 116, 109, 97, 120, 93};
.global .align 1 .b8 __unnamed_148[362] = {118, 111, 105, 100, 32, 83, 111, 102, 116, 109, 97, 120, 87, 97, 114, 112, 73, 109, 112, 108, 40, 76, 79, 65, 68, 44, 32, 83, 84, 79, 82, 69, 44, 32, 115, 105, 103, 110, 101, 100, 32, 108, 111, 110, 103, 44, 32, 115, 105, 103, 110, 101, 100, 32, 108, 111, 110, 103, 41, 32, 91, 119, 105, 116, 104, 32, 76, 79, 65, 68, 32, 61, 32, 66, 114, 111, 97, 100, 99, 97, 115, 116, 83, 99, 97, 108, 101, 77, 97, 115, 107, 76, 111, 97, 100, 60, 102, 108, 111, 97, 116, 44, 32, 102, 108, 111, 97, 116, 44, 32, 95, 95, 110, 118, 95, 98, 111, 111, 108, 44, 32, 50, 85, 76, 44, 32, 115, 105, 103, 110, 101, 100, 32, 105, 110, 116, 62, 59, 32, 83, 84, 79, 82, 69, 32, 61, 32, 68, 105, 114, 101, 99, 116, 83, 116, 111, 114, 101, 60, 102, 108, 111, 97, 116, 44, 32, 102, 108, 111, 97, 116, 62, 59, 32, 67, 111, 109, 112, 117, 116, 101, 84, 121, 112, 101, 32, 61, 32, 102, 108, 111, 97, 116, 59, 32, 105, 110, 116, 32, 112, 97, 99, 107, 95, 115, 105, 122, 101, 32, 61, 32, 50, 59, 32, 105, 110, 116, 32, 99, 111, 108, 115, 95, 112, 101, 114, 95, 116, 104, 114, 101, 97, 100, 32, 61, 32, 50, 59, 32, 105, 110, 116, 32, 116, 104, 114, 101, 97, 100, 95, 103, 114, 111, 117, 112, 95, 119, 105, 100, 116, 104, 32, 61, 32, 49, 59, 32, 105, 110, 116, 32, 114, 111, 119, 115, 95, 112, 101, 114, 95, 97, 99, 99, 101, 115, 115, 32, 61, 32, 49, 59, 32, 95, 95, 110, 118, 95, 98, 111, 111, 108, 32, 112, 97, 100, 100, 105, 110, 103, 32, 61, 32, 102, 97, 108, 115, 101, 59, 32, 65, 108, 103, 111, 114, 105, 116, 104, 109, 32, 97, 108, 103, 111, 114, 105, 116, 104, 109, 32, 61, 32, 65, 108, 103, 111, 114, 105, 116, 104, 109, 58, 58, 107, 83, 111, 102, 116, 109, 97, 120, 93};
.global .align 1 .b8 __unnamed_149[361] = {118, 111, 105, 100, 32, 83, 111, 102, 116, 109, 97, 120, 87, 97, 114, 112, 73, 109, 112, 108, 40, 76, 79, 65, 68, 44, 32, 83, 84, 79, 82, 69, 44, 32, 115, 105, 103, 110, 101, 100, 32, 108, 111, 110, 103, 44, 32, 115, 105, 103, 110, 101, 100, 32, 108, 111, 110, 103, 41, 32, 91, 119, 105, 116, 104, 32, 76, 79, 65, 68, 32, 61, 32, 66, 114, 111, 97, 100, 99, 97, 115, 116, 83, 99, 97, 108, 101, 77, 97, 115, 107, 76, 111, 97, 100, 60, 102, 108, 111, 97, 116, 44, 32, 102, 108, 111, 97, 116, 44, 32, 95, 95, 110, 118, 95, 98, 111, 111, 108, 44, 32, 50, 85, 76, 44, 32, 115, 105, 103, 110, 101, 100, 32, 105, 110, 116, 62, 59, 32, 83, 84, 79, 82, 69, 32, 61, 32, 68, 105, 114, 101, 99, 116, 83, 116, 111, 114, 101, 60, 102, 108, 111, 97, 116, 44, 32, 102, 108, 111, 97, 116, 62, 59, 32, 67, 111, 109, 112, 117, 116, 101, 84, 121, 112, 101, 32, 61, 32, 102, 108, 111, 97, 116, 59, 32, 105, 110, 116, 32, 112, 97, 99, 107, 95, 115, 105, 122, 101, 32, 61, 32, 50, 59, 32, 105, 110, 116, 32, 99, 111, 108, 115, 95, 112, 101, 114, 95, 116, 104, 114, 101, 97, 100, 32, 61, 32, 50, 59, 32, 105, 110, 116, 32, 116, 104, 114, 101, 97, 100, 95, 103, 114, 111, 117, 112, 95, 119, 105, 100, 116, 104, 32, 61, 32, 49, 59, 32, 105, 110, 116, 32, 114, 111, 119, 115, 95, 112, 101, 114, 95, 97, 99, 99, 101, 115, 115, 32, 61, 32, 49, 59, 32, 95, 95, 110, 118, 95, 98, 111, 111, 108, 32, 112, 97, 100, 100, 105, 110, 103, 32, 61, 32, 116, 114, 117, 101, 59, 32, 65, 108, 103, 111, 114, 105, 116, 104, 109, 32, 97, 108, 103, 111, 114, 105, 116, 104, 109, 32, 61, 32, 65, 108, 103, 111, 114, 105, 116, 104, 109, 58, 58, 107, 83, 111, 102, 116, 109, 97, 120, 93};
.global .align 1 .b8 __unnamed_150[362] = {118, 111, 105, 100, 32, 83, 111, 102, 116, 109, 97, 120, 87, 97, 114, 112, 73, 109, 112, 108, 40, 76, 79, 65, 68, 44, 32, 83, 84, 79, 82, 69, 44, 32, 115, 105, 103, 110, 101, 100, 32, 108, 111, 110, 103, 44, 32, 115, 105, 103, 110, 101, 100, 32, 108, 111, 110, 103, 41, 32, 91, 119, 105, 116, 104, 32, 76, 79, 65, 68, 32, 61, 32, 66, 114, 111, 97, 100, 99, 97, 115, 116, 83, 99, 97, 108, 101, 77, 97, 115, 107, 76, 111, 97, 100, 60, 102, 108, 111, 97, 116, 44, 32, 102, 108, 111, 97, 116, 44, 32, 95, 95, 110, 118, 95, 98, 111, 111, 108, 44, 32, 50, 85, 76, 44, 32, 115, 105, 103, 110, 101, 100, 32, 105, 110, 116, 62, 59, 32, 83, 84, 79, 82, 69, 32, 61, 32, 68, 105, 114, 101, 99, 116, 83, 116, 111, 114, 101, 60, 102, 108, 111, 97, 116, 44, 32, 102, 108, 111, 97, 116, 62, 59, 32, 67, 111, 109, 112, 117, 116, 101, 84, 121, 112, 101, 32, 61, 32, 102, 108, 111, 97, 116, 59, 32, 105, 110, 116, 32, 112, 97, 99, 107, 95, 115, 105, 122, 101, 32, 61, 32, 50, 59, 32, 105, 110, 116, 32, 99, 111, 108, 115, 95, 112, 101, 114, 95, 116, 104, 114, 101, 97, 100, 32, 61, 32, 50, 59, 32, 105, 110, 116, 32, 116, 104, 114, 101, 97, 100, 95, 103, 114, 111, 117, 112, 95, 119, 105, 100, 116, 104, 32, 61, 32, 50, 59, 32, 105, 110, 116, 32, 114, 111, 119, 115, 95, 112, 101, 114, 95, 97, 99, 99, 101, 115, 115, 32, 61, 32, 50, 59, 32, 95, 95, 110, 118, 95, 98, 111, 111, 108, 32, 112, 97, 100, 100, 105, 110, 103, 32, 61, 32, 102, 97, 108, 115, 101, 59, 32, 65, 108, 103, 111, 114, 105, 116, 104, 109, 32, 97, 108, 103, 111, 114, 105, 116, 104, 109, 32, 61, 32, 65, 108, 103, 111, 114, 105, 116, 104, 109, 58, 58, 107, 83, 111, 102, 116, 109, 97, 120, 93};
.global .align 1 .b8 __unnamed_151[361] = {118, 111, 105, 100, 32, 83, 111, 102, 116, 109, 97, 120, 87, 97, 114, 112, 73, 109, 112, 108, 40, 76, 79, 65, 68, 44, 32, 83, 84, 79, 82, 69, 44, 32, 115, 105, 103, 110, 101, 100, 32, 108, 111, 110, 103, 44, 32, 115, 105, 103, 110, 101, 100, 32, 108, 111, 110, 103, 41, 32, 91, 119, 105, 116, 104, 32, 76, 79, 65, 68, 32, 61, 32, 66, 114, 111, 97, 100, 99, 97, 115, 116, 83, 99, 97, 108, 101, 77, 97, 115, 107, 76, 111, 97, 100, 60, 102, 108, 111, 97, 116, 44, 32, 102, 108, 111, 97, 116, 44, 32, 95, 95, 110, 118, 95, 98, 111, 111, 108, 44, 32, 50, 85, 76, 44, 32, 115, 105, 103, 110, 101, 100, 32, 105, 110, 116, 62, 59, 32, 83, 84, 79, 82, 69, 32, 61, 32, 68, 105, 114, 101, 99, 116, 83, 116, 111, 114, 101, 60, 102, 108, 111, 97, 116, 44, 32, 102, 108, 111, 97, 116, 62, 59, 32, 67, 111, 109, 112, 117, 116, 101, 84, 121, 112, 101, 32, 61, 32, 102, 108, 111, 97, 116, 59, 32, 105, 110, 116, 32, 112, 97, 99, 107, 95, 115, 105, 122, 101, 32, 61, 32, 50, 59, 32, 105, 110, 116, 32, 99, 111, 108, 115, 95, 112, 101, 114, 95, 116, 104, 114, 101, 97, 100, 32, 61, 32, 50, 59, 32, 105, 110, 116, 32, 116, 104, 114, 101, 97, 100, 95, 103, 114, 111, 117, 112, 95, 119, 105, 100, 116, 104, 32, 61, 32, 50, 59, 32, 105, 110, 116, 32, 114, 111, 119, 115, 95, 112, 101, 114, 95, 97, 99, 99, 101, 115, 115, 32, 61, 32, 50, 59, 32, 95, 95, 110, 118, 95, 98, 111, 111, 108, 32, 112, 97, 100, 100, 105, 110, 103, 32, 61, 32, 116, 114, 117, 101, 59, 32, 65, 108, 103, 111, 114, 105, 116, 104, 109, 32, 97, 108, 103, 111, 114, 105, 116, 104, 109, 32, 61, 32, 65, 108, 103, 111, 114, 105, 116, 104, 109, 58, 58, 107, 83, 111, 102, 116, 109, 97, 120, 93};
.global .align 1 .b8 __unnamed_152[362] = {118, 111, 105, 100, 32, 83, 111, 102, 116, 109, 97, 120, 87, 97, 114, 112, 73, 109, 112, 108, 40, 76, 79, 65, 68, 44, 32, 83, 84, 79, 82, 69, 44, 32, 115, 105, 103, 110, 101, 100, 32, 108, 111, 110, 103, 44, 32, 115, 105, 103, 110, 101, 100, 32, 108, 111, 110, 103, 41, 32, 91, 119, 105, 116, 104, 32, 76, 79, 65, 68, 32, 61, 32, 66, 114, 111, 97, 100, 99, 97, 115, 116, 83, 99, 97, 108, 101, 77, 97, 115, 107, 76, 111, 97, 100, 60, 102, 108, 111, 97, 116, 44, 32, 102, 108, 111, 97, 116, 44, 32, 95, 95, 110, 118, 95, 98, 111, 111, 108, 44, 32, 50, 85, 76, 44, 32, 115, 105, 103, 110, 101, 100, 32, 105, 110, 116, 62, 59, 32, 83, 84, 79, 82, 69, 32, 61, 32, 68, 105, 114, 101, 99, 116, 83, 116, 111, 114, 101, 60, 102, 108, 111, 97, 116, 44, 32, 102, 108, 111, 97, 116, 62, 59, 32, 67, 111, 109, 112, 117, 116, 101, 84, 121, 112, 101, 32, 61, 32, 102, 108, 111, 97, 116, 59, 32, 105, 110, 116, 32, 112, 97, 99, 107, 95, 115, 105, 122, 101, 32, 61, 32, 50, 59, 32, 105, 110, 116, 32, 99, 111, 108, 115, 95, 112, 101, 114, 95, 116, 104, 114, 101, 97, 100, 32, 61, 32, 50, 59, 32, 105, 110, 116, 32, 116, 104, 114, 101, 97, 100, 95, 103, 114, 111, 117, 112, 95, 119, 105, 100, 116, 104, 32, 61, 32, 50, 59, 32, 105, 110, 116, 32, 114, 111, 119, 115, 95, 112, 101, 114, 95, 97, 99, 99, 101, 115, 115, 32, 61, 32, 49, 59, 32, 95, 95, 110, 118, 95, 98, 111, 111, 108, 32, 112, 97, 100, 100, 105, 110, 103, 32, 61, 32, 102, 97, 108, 115, 101, 59, 32, 65, 108, 103, 111, 114, 105, 116, 104, 109, 32, 97, 108, 103, 111, 114, 105, 116, 104, 109, 32, 61, 32, 65, 108, 103, 111, 114, 105, 116, 104, 109, 58, 58, 107, 83, 111, 102, 116, 109, 97, 120, 93};
.global .align 1 .b8 __unnamed_153[361] = {118, 111, 105, 100, 32, 83, 111, 102, 116, 109, 97, 120, 87, 97, 114, 112, 73, 109, 112, 108, 40, 76, 79, 65, 68, 44, 32, 83, 84, 79, 82, 69, 44, 32, 115, 105, 103, 110, 101, 100, 32, 108, 111, 110, 103, 44, 32, 115, 105, 103, 110, 101, 100, 32, 108, 111, 110, 103, 41, 32, 91, 119, 105, 116, 104, 32, 76, 79, 65, 68, 32, 61, 32, 66, 114, 111, 97, 100, 99, 97, 115, 116, 83, 99, 97, 108, 101, 77, 97, 115, 107, 76, 111, 97, 100, 60, 102, 108, 111, 97, 116, 44, 32, 102, 108, 111, 97, 116, 44, 32, 95, 95, 110, 118, 95, 98, 111, 111, 108, 44, 32, 50, 85, 76, 44, 32, 115, 105, 103, 110, 101, 100, 32, 105, 110, 116, 62, 59, 32, 83, 84, 79, 82, 69, 32, 61, 32, 68, 105, 114, 101, 99, 116, 83, 116, 111, 114, 101, 60, 102, 108, 111, 97, 116, 44, 32, 102, 108, 111, 97, 116, 62, 59, 32, 67, 111, 109, 112, 117, 116, 101, 84, 121, 112, 101, 32, 61, 32, 102, 108, 111, 97, 116, 59, 32, 105, 110, 116, 32, 112, 97, 99, 107, 95, 115, 105, 122, 101, 32, 61, 32, 50, 59, 32, 105, 110, 116, 32, 99, 111, 108, 115, 95, 112, 101, 114, 95, 116, 104, 114, 101, 97, 100, 32, 61, 32, 50, 59, 32, 105, 110, 116, 32, 116, 104, 114, 101, 97, 100, 95, 103, 114, 111, 117, 112, 95, 119, 105, 100, 116, 104, 32, 61, 32, 50, 59, 32, 105, 110, 116, 32, 114, 111, 119, 115, 95, 112, 101, 114, 95, 97, 99, 99, 101, 115, 115, 32, 61, 32, 49, 59, 32, 95, 95, 110, 118, 95, 98, 111, 111, 108, 32, 112, 97, 100, 100, 105, 110, 103, 32, 61, 32, 116, 114, 117, 101, 59, 32, 65, 108, 103, 111, 114, 105, 116, 104, 109, 32, 97, 108, 103, 111, 114, 105, 116, 104, 109, 32, 61, 32, 65, 108, 103, 111, 114, 105, 116, 104, 109, 58, 58, 107, 83, 111, 102, 116, 109, 97, 120, 93};
.global .align 1 .b8 __unnamed_154[362] = {118, 111, 105, 100, 32, 83, 111, 102, 116, 109, 97, 120, 87, 97, 114, 112, 73, 109, 112, 108, 40, 76, 79, 65, 68, 44, 32, 83, 84, 79, 82, 69, 44, 32, 115, 105, 103, 110, 101, 100, 32, 108, 111, 110, 103, 44, 32, 115, 105, 103, 110, 101, 100, 32, 108, 111, 110, 103, 41, 32, 91, 119, 105, 116, 104, 32, 76, 79, 65, 68, 32, 61, 32, 66, 114, 111, 97, 100, 99, 97, 115, 116, 83, 99, 97, 108, 101, 77, 97, 115, 107, 76, 111, 97, 100, 60, 102, 108, 111, 97, 116, 44, 32, 102, 108, 111, 97, 116, 44, 32, 95, 95, 110, 118, 95, 98, 111, 111, 108, 44, 32, 50, 85, 76, 44, 32, 115, 105, 103, 110, 101, 100, 32, 105, 110, 116, 62, 59, 32, 83, 84, 79, 82, 69, 32, 61, 32, 68, 105, 114, 101, 99, 116, 83, 116, 111, 114, 101, 60, 102, 108, 111, 97, 116, 44, 32, 102, 108, 111, 97, 116, 62, 59, 32, 67, 111, 109, 112, 117, 116, 101, 84, 121, 112, 101, 32, 61, 32, 102, 108, 111, 97, 116, 59, 32, 105, 110, 116, 32, 112, 97, 99, 107, 95, 115, 105, 122, 101, 32, 61, 32, 50, 59, 32, 105, 110, 116, 32, 99, 111, 108, 115, 95, 112, 101, 114, 95, 116, 104, 114, 101, 97, 100, 32, 61, 32, 50, 59, 32, 105, 110, 116, 32, 116, 104, 114, 101, 97, 100, 95, 103, 114, 111, 117, 112, 95, 119, 105, 100, 116, 104, 32, 61, 32, 52, 59, 32, 105, 110, 116, 32, 114, 111, 119, 115, 95, 112, 101, 114, 95, 97, 99, 99, 101, 115, 115, 32, 61, 32, 50, 59, 32, 95, 95, 110, 118, 95, 98, 111, 111, 108, 32, 112, 97, 100, 100, 105, 110, 103, 32, 61, 32, 102, 97, 108, 115, 101, 59, 32, 65, 108, 103, 111, 114, 105, 116, 104, 109, 32, 97, 108, 103, 111, 114, 105, 116, 104, 109, 32, 61, 32, 65, 108, 103, 111, 114, 105, 116, 104, 109, 58, 58, 107, 83, 111, 102, 116, 109, 97, 120, 93};
.global .align 1 .b8 __unnamed_155[361] = {118, 111, 105, 100, 32, 83, 111, 102, 116, 109, 97, 120, 87, 97, 114, 112, 73, 109, 112, 108, 40, 76, 79, 65, 68, 44, 32, 83, 84, 79, 82, 69, 44, 32, 115, 105, 103, 110, 101, 100, 32, 108, 111, 110, 103, 44, 32, 115, 105, 103, 110, 101, 100, 32, 108, 111, 110, 103, 41, 32, 91, 119, 105, 116, 104, 32, 76, 79, 65, 68, 32, 61, 32, 66, 114, 111, 97, 100, 99, 97, 115, 116, 83, 99, 97, 108, 101, 77, 97, 115, 107, 76, 111, 97, 100, 60, 102, 108, 111, 97, 116, 44, 32, 102, 108, 111, 97, 116, 44, 32, 95, 95, 110, 118, 95, 98, 111, 111, 108, 44, 32, 50, 85, 76, 44, 32, 115, 105, 103, 110, 101, 100, 32, 105, 110, 116, 62, 59, 32, 83, 84, 79, 82, 69, 32, 61, 32, 68, 105, 114, 101, 99, 116, 83, 116, 111, 114, 101, 60, 102, 108, 111, 97, 116, 44, 32, 102, 108, 111, 97, 116, 62, 59, 32, 67, 111, 109, 112, 117, 116, 101, 84, 121, 112, 101, 32, 61, 32, 102, 108, 111, 97, 116, 59, 32, 105, 110, 116, 32, 112, 97, 99, 107, 95, 115, 105, 122, 101, 32, 61, 32, 50, 59, 32, 105, 110, 116, 32, 99, 111, 108, 115, 95, 112, 101, 114, 95, 116, 104, 114, 101, 97, 100, 32, 61, 32, 50, 59, 32, 105, 110, 116, 32, 116, 104, 114, 101, 97, 100, 95, 103, 114, 111, 117, 112, 95, 119, 105, 100, 116, 104, 32, 61, 32, 52, 59, 32, 105, 110, 116, 32, 114, 111, 119, 115, 95, 112, 101, 114, 95, 97, 99, 99, 101, 115, 115, 32, 61, 32, 50, 59, 32, 95, 95, 110, 118, 95, 98, 111, 111, 108, 32, 112, 97, 100, 100, 105, 110, 103, 32, 61, 32, 116, 114, 117, 101, 59, 32, 65, 108, 103, 111, 114, 105, 116, 104, 109, 32, 97, 108, 103, 111, 114, 105, 116, 104, 109, 32, 61, 32, 65, 108, 103, 111, 114, 105, 116, 104, 109, 58, 58, 107, 83, 111, 102, 116, 109, 97, 120, 93};
.global .align 1 .b8 __unnamed_156[362] = {118, 111, 105, 100, 32, 83, 111, 102, 116, 109, 97, 120, 87, 97, 114, 112, 73, 109, 112, 108, 40, 76, 79, 65, 68, 44, 32, 83, 84, 79, 82, 69, 44, 32, 115, 105, 103, 110, 101, 100, 32, 108, 111, 110, 103, 44, 32, 115, 105, 103, 110, 101, 100, 32, 108, 111, 110, 103, 41, 32, 91, 119, 105, 116, 104, 32, 76, 79, 65, 68, 32, 61, 32, 66, 114, 111, 97, 100, 99, 97, 115, 116, 83, 99, 97, 108, 101, 77, 97, 115, 107, 76, 111, 97, 100, 60, 102, 108, 111, 97, 116, 44, 32, 102, 108, 111, 97, 116, 44, 32, 95, 95, 110, 118, 95, 98, 111, 111, 108, 44, 32, 50, 85, 76, 44, 32, 115, 105, 103, 110, 101, 100, 32, 105, 110, 116, 62, 59, 32, 83, 84, 79, 82, 69, 32, 61, 32, 68, 105, 114, 101, 99, 116, 83, 116, 111, 114, 101, 60, 102, 108, 111, 97, 116, 44, 32, 102, 108, 111, 97, 116, 62, 59, 32, 67, 111, 109, 112, 117, 116, 101, 84, 121, 112, 101, 32, 61, 32, 102, 108, 111, 97, 116, 59, 32, 105, 110, 116, 32, 112, 97, 99, 107, 95, 115, 105, 122, 101, 32, 61, 32, 50, 59, 32, 105, 110, 116, 32, 99, 111, 108, 115, 95, 112, 101, 114, 95, 116, 104, 114, 101, 97, 100, 32, 61, 32, 50, 59, 32, 105, 110, 116, 32, 116, 104, 114, 101, 97, 100, 95, 103, 114, 111, 117, 112, 95, 119, 105, 100, 116, 104, 32, 61, 32, 52, 59, 32, 105, 110, 116, 32, 114, 111, 119, 115, 95, 112, 101, 114, 95, 97, 99, 99, 101, 115, 115, 32, 61, 32, 49, 59, 32, 95, 95, 110, 118, 95, 98, 111, 111, 108, 32, 112, 97, 100, 100, 105, 110, 103, 32, 61, 32, 102, 97, 108, 115, 101, 59, 32, 65, 108, 103, 111, 114, 105, 116, 104, 109, 32, 97, 108, 103, 111, 114, 105, 116, 104, 109, 32, 61, 32, 65, 108, 103, 111, 114, 105, 116, 104, 109, 58, 58, 107, 83, 111, 102, 116, 109, 97, 120, 93};
.global .align 1 .b8 __unnamed_157[361] = {118, 111, 105, 100, 32, 83, 111, 102, 116, 109, 97, 120, 87, 97, 114, 112, 73, 109, 112, 108, 40, 76, 79, 65, 68, 44, 32, 83, 84, 79, 82, 69, 44, 32, 115, 105, 103, 110, 101, 100, 32, 108, 111, 110, 103, 44, 32, 115, 105, 103, 110, 101, 100, 32, 108, 111, 110, 103, 41, 32, 91, 119, 105, 116, 104, 32, 76, 79, 65, 68, 32, 61, 32, 66, 114, 111, 97, 100, 99, 97, 115, 116, 83, 99, 97, 108, 101, 77, 97, 115, 107, 76, 111, 97, 100, 60, 102, 108, 111, 97, 116, 44, 32, 102, 108, 111, 97, 116, 44, 32, 95, 95, 110, 118, 95, 98, 111, 111, 108, 44, 32, 50, 85, 76, 44, 32, 115, 105, 103, 110, 101, 100, 32, 105, 110, 116, 62, 59, 32, 83, 84, 79, 82, 69, 32, 61, 32, 68, 105, 114, 101, 99, 116, 83, 116, 111, 114, 101, 60, 102, 108, 111, 97, 116, 44, 32, 102, 108, 111, 97, 116, 62, 59, 32, 67, 111, 109, 112, 117, 116, 101, 84, 121, 112, 101, 32, 61, 32, 102, 108, 111, 97, 116, 59, 32, 105, 110, 116, 32, 112, 97, 99, 107, 95, 115, 105, 122, 101, 32, 61, 32, 50, 59, 32, 105, 110, 116, 32, 99, 111, 108, 115, 95, 112, 101, 114, 95, 116, 104, 114, 101, 97, 100, 32, 61, 32, 50, 59, 32, 105, 110, 116, 32, 116, 104, 114, 101, 97, 100, 95, 103, 114, 111, 117, 112, 95, 119, 105, 100, 116, 104, 32, 61, 32, 52, 59, 32, 105, 110, 116, 32, 114, 111, 119, 115, 95, 112, 101, 114, 95, 97, 99, 99, 101, 115, 115, 32, 61, 32, 49, 59, 32, 95, 95, 110, 118, 95, 98, 111, 111, 108, 32, 112, 97, 100, 100, 105, 110, 103, 32, 61, 32, 116, 114, 117, 101, 59, 32, 65, 108, 103, 111, 114, 105, 116, 104, 109, 32, 97, 108, 103, 111, 114, 105, 116, 104, 109, 32, 61, 32, 65, 108, 103, 111, 114, 105, 116, 104, 109, 58, 58, 107, 83, 111, 102, 116, 109, 97, 120, 93};
.global .align 1 .b8 __unnamed_158[362] = {118, 111, 105, 100, 32, 83, 111, 102, 116, 109, 97, 120, 87, 97, 114, 112, 73, 109, 112, 108, 40, 76, 79, 65, 68, 44, 32, 83, 84, 79, 82, 69, 44, 32, 115, 105, 103, 110, 101, 100, 32, 108, 111, 110, 103, 44, 32, 115, 105, 103, 110, 101, 100, 32, 108, 111, 110, 103, 41, 32, 91, 119, 105, 116, 104, 32, 76, 79, 65, 68, 32, 61, 32, 66, 114, 111, 97, 100, 99, 97, 115, 116, 83, 99, 97, 108, 101, 77, 97, 115, 107, 76, 111, 97, 100, 60, 102, 108, 111, 97, 116, 44, 32, 102, 108, 111, 97, 116, 44, 32, 95, 95, 110, 118, 95, 98, 111, 111, 108, 44, 32, 50, 85, 76, 44, 32, 115, 105, 103, 110, 101, 100, 32, 105, 110, 116, 62, 59, 32, 83, 84, 79, 82, 69, 32, 61, 32, 68, 105, 114, 101, 99, 116, 83, 116, 111, 114, 101, 60, 102, 108, 111, 97, 116, 44, 32, 102, 108, 111, 97, 116, 62, 59, 32, 67, 111, 109, 112, 117, 116, 101, 84, 121, 112, 101, 32, 61, 32, 102, 108, 111, 97, 116, 59, 32, 105, 110, 116, 32, 112, 97, 99, 107, 95, 115, 105, 122, 101, 32, 61, 32, 50, 59, 32, 105, 110, 116, 32, 99, 111, 108, 115, 95, 112, 101, 114, 95, 116, 104, 114, 101, 97, 100, 32, 61, 32, 50, 59, 32, 105, 110, 116, 32, 116, 104, 114, 101, 97, 100, 95, 103, 114, 111, 117, 112, 95, 119, 105, 100, 116, 104, 32, 61, 32, 56, 59, 32, 105, 110, 116, 32, 114, 111, 119, 115, 95, 112, 101, 114, 95, 97, 99, 99, 101, 115, 115, 32, 61, 32, 50, 59, 32, 95, 95, 110, 118, 95, 98, 111, 111, 108, 32, 112, 97, 100, 100, 105, 110, 103, 32, 61, 32, 102, 97, 108, 115, 101, 59, 32, 65, 108, 103, 111, 114, 105, 116, 104, 109, 32, 97, 108, 103, 111, 114, 105, 116, 104, 109, 32, 61, 32, 65, 108, 103, 111, 114, 105, 116, 104, 109, 58, 58, 107, 83, 111, 102, 116, 109, 97, 120, 93};
.global .align 1 .b8 __unnamed_159[361] = {118, 111, 105, 100, 32, 83, 111, 102, 116, 109, 97, 120, 87, 97, 114, 112, 73, 109, 112, 108, 40, 76, 79, 65, 68, 44, 32, 83, 84, 79, 82, 69, 44, 32, 115, 105, 103, 110, 101, 100, 32, 108, 111, 110, 103, 44, 32, 115, 105, 103, 110, 101, 100, 32, 108, 111, 110, 103, 41, 32, 91, 119, 105, 116, 104, 32, 76, 79, 65, 68, 32, 61, 32, 66, 114, 111, 97, 100, 99, 97, 115, 116, 83, 99, 97, 108, 101, 77, 97, 115, 107, 76, 111, 97, 100, 60, 102, 108, 111, 97, 116, 44, 32, 102, 108, 111, 97, 116, 44, 32, 95, 95, 110, 118, 95, 98, 111, 111, 108, 44, 32, 50, 85, 76, 44, 32, 115, 105, 103, 110, 101, 100, 32, 105, 110, 116, 62, 59, 32, 83, 84, 79, 82, 69, 32, 61, 32, 68, 105, 114, 101, 99, 116, 83, 116, 111, 114, 101, 60, 102, 108, 111, 97, 116, 44, 32, 102, 108, 111, 97, 116, 62, 59, 32, 67, 111, 109, 112, 117, 116, 101, 84, 121, 112, 101, 32, 61, 32, 102, 108, 111, 97, 116, 59, 32, 105, 110, 116, 32, 112, 97, 99, 107, 95, 115, 105, 122, 101, 32, 61, 32, 50, 59, 32, 105, 110, 116, 32, 99, 111, 108, 115, 95, 112, 101, 114, 95, 116, 104, 114, 101, 97, 100, 32, 61, 32, 50, 59, 32, 105, 110, 116, 32, 116, 104, 114, 101, 97, 100, 95, 103, 114, 111, 117, 112, 95, 119, 105, 100, 116, 104, 32, 61, 32, 56, 59, 32, 105, 110, 116, 32, 114, 111, 119, 115, 95, 112, 101, 114, 95, 97, 99, 99, 101, 115, 115, 32, 61, 32, 50, 59, 32, 95, 95, 110, 118, 95, 98, 111, 111, 108, 32, 112, 97, 100, 100, 105, 110, 103, 32, 61, 32, 116, 114, 117, 101, 59, 32, 65, 108, 103, 111, 114, 105, 116, 104, 109, 32, 97, 108, 103, 111, 114, 105, 116, 104, 109, 32, 61, 32, 65, 108, 103, 111, 114, 105, 116, 104, 109, 58, 58, 107, 83, 111, 102, 116, 109, 97, 120, 93};
.global .align 1 .b8 __unnamed_160[362] = {118, 111, 105, 100, 32, 83, 111, 102, 116, 109, 97, 120, 87, 97, 114, 112, 73, 109, 112, 108, 40, 76, 79, 65, 68, 44, 32, 83, 84, 79, 82, 69, 44, 32, 115, 105, 103, 110, 101, 100, 32, 108, 111, 110, 103, 44, 32, 115, 105, 103, 110, 101, 100, 32, 108, 111, 110, 103, 41, 32, 91, 119, 105, 116, 104, 32, 76, 79, 65, 68, 32, 61, 32, 66, 114, 111, 97, 100, 99, 97, 115, 116, 83, 99, 97, 108, 101, 77, 97, 115, 107, 76, 111, 97, 100, 60, 102, 108, 111, 97, 116, 44, 32, 102, 108, 111, 97, 116, 44, 32, 95, 95, 110, 118, 95, 98, 111, 111, 108, 44, 32, 50, 85, 76, 44, 32, 115, 105, 103, 110, 101, 100, 32, 105, 110, 116, 62, 59, 32, 83, 84, 79, 82, 69, 32, 61, 32, 68, 105, 114, 101, 99, 116, 83, 116, 111, 114, 101, 60, 102, 108, 111, 97, 116, 44, 32, 102, 108, 111, 97, 116, 62, 59, 32, 67, 111, 109, 112, 117, 116, 101, 84, 121, 112, 101, 32, 61, 32, 102, 108, 111, 97, 116, 59, 32, 105, 110, 116, 32, 112, 97, 99, 107, 95, 115, 105, 122, 101, 32, 61, 32, 50, 59, 32, 105, 110, 116, 32, 99, 111, 108, 115, 95, 112, 101, 114, 95, 116, 104, 114, 101, 97, 100, 32, 61, 32, 50, 59, 32, 105, 110, 116, 32, 116, 104, 114, 101, 97, 100, 95, 103, 114, 111, 117, 112, 95, 119, 105, 100, 116, 104, 32, 61, 32, 56, 59, 32, 105, 110, 116, 32, 114, 111, 119, 115, 95, 112, 101, 114, 95, 97, 99, 99, 101, 115, 115, 32, 61, 32, 49, 59, 32, 95, 95, 110, 118, 95, 98, 111, 111, 108, 32, 112, 97, 100, 100, 105, 110, 103, 32, 61, 32, 102, 97, 108, 115, 101, 59, 32, 65, 108, 103, 111, 114, 105, 116, 104, 109, 32, 97, 108, 103, 111, 114, 105, 116, 104, 109, 32, 61, 32, 65, 108, 103, 111, 114, 105, 116, 104, 109, 58, 58, 107, 83, 111, 102, 116, 109, 97, 120, 93};
.global .align 1 .b8 __unnamed_161[361] = {118, 111, 105, 100, 32, 83, 111, 102, 116, 109, 97, 120, 87, 97, 114, 112, 73, 109, 112, 108, 40, 76, 79, 65, 68, 44, 32, 83, 84, 79, 82, 69, 44, 32, 115, 105, 103, 110, 101, 100, 32, 108, 111, 110, 103, 44, 32, 115, 105, 103, 110, 101, 100, 32, 108, 111, 110, 103, 41, 32, 91, 119, 105, 116, 104, 32, 76, 79, 65, 68, 32, 61, 32, 66, 114, 111, 97, 100, 99, 97, 115, 116, 83, 99, 97, 108, 101, 77, 97, 115, 107, 76, 111, 97, 100, 60, 102, 108, 111, 97, 116, 44, 32, 102, 108, 111, 97, 116, 44, 32, 95, 95, 110, 118, 95, 98, 111, 111, 108, 44, 32, 50, 85, 76, 44, 32, 115, 105, 103, 110, 101, 100, 32, 105, 110, 116, 62, 59, 32, 83, 84, 79, 82, 69, 32, 61, 32, 68, 105, 114, 101, 99, 116, 83, 116, 111, 114, 101, 60, 102, 108, 111, 97, 116, 44, 32, 102, 108, 111, 97, 116, 62, 59, 32, 67, 111, 109, 112, 117, 116, 101, 84, 121, 112, 101, 32, 61, 32, 102, 108, 111, 97, 116, 59, 32, 105, 110, 116, 32, 112, 97, 99, 107, 95, 115, 105, 122, 101, 32, 61, 32, 50, 59, 32, 105, 110, 116, 32, 99, 111, 108, 115, 95, 112, 101, 114, 95, 116, 104, 114, 101, 97, 100, 32, 61, 32, 50, 59, 32, 105, 110, 116, 32, 116, 104, 114, 101, 97, 100, 95, 103, 114, 111, 117, 112, 95, 119, 105, 100, 116, 104, 32, 61, 32, 56, 59, 32, 105, 110, 116, 32, 114, 111, 119, 115, 95, 112, 101, 114, 95, 97, 99, 99, 101, 115, 115, 32, 61, 32, 49, 59, 32, 95, 95, 110, 118, 95, 98, 111, 111, 108, 32, 112, 97, 100, 100, 105, 110, 103, 32, 61, 32, 116, 114, 117, 101, 59, 32, 65, 108, 103, 111, 114, 105, 116, 104, 109, 32, 97, 108, 103, 111, 114, 105, 116, 104, 109, 32, 61, 32, 65, 108, 103, 111, 114, 105, 116, 104, 109, 58, 58, 107, 83, 111, 102, 116, 109, 97, 120, 93};
.global .align 1 .b8 __unnamed_162[363] = {118, 111, 105, 100, 32, 83, 111, 102, 116, 109, 97, 120, 87, 97, 114, 112, 73, 109, 112, 108, 40, 76, 79, 65, 68, 44, 32, 83, 84, 79, 82, 69, 44, 32, 115, 105, 103, 110, 101, 100, 32, 108, 111, 110, 103, 44, 32, 115, 105, 103, 110, 101, 100, 32, 108, 111, 110, 103, 41, 32, 91, 119, 105, 116, 104, 32, 76, 79, 65, 68, 32, 61, 32, 66, 114, 111, 97, 100, 99, 97, 115, 116, 83, 99, 97, 108, 101, 77, 97, 115, 107, 76, 111, 97, 100, 60, 102, 108, 111, 97, 116, 44, 32, 102, 108, 111, 97, 116, 44, 32, 95, 95, 110, 118, 95, 98, 111, 111, 108, 44, 32, 50, 85, 76, 44, 32, 115, 105, 103, 110, 101, 100, 32, 105, 110, 116, 62, 59, 32, 83, 84, 79, 82, 69, 32, 61, 32, 68, 105, 114, 101, 99, 116, 83, 116, 111, 114, 101, 60, 102, 108, 111, 97, 116, 44, 32, 102, 108, 111, 97, 116, 62, 59, 32, 67, 111, 109, 112, 117, 116, 101, 84, 121, 112, 101, 32, 61, 32, 102, 108, 111, 97, 116, 59, 32, 105, 110, 116, 32, 112, 97, 99, 107, 95, 115, 105, 122, 101, 32, 61, 32, 50, 59, 32, 105, 110, 116, 32, 99, 111, 108, 115, 95, 112, 101, 114, 95, 116, 104, 114, 101, 97, 100, 32, 61, 32, 50, 59, 32, 105, 110, 116, 32, 116, 104, 114, 101, 97, 100, 95, 103, 114, 111, 117, 112, 95, 119, 105, 100, 116, 104, 32, 61, 32, 49, 54, 59, 32, 105, 110, 116, 32, 114, 111, 119, 115, 95, 112, 101, 114, 95, 97, 99, 99, 101, 115, 115, 32, 61, 32, 50, 59, 32, 95, 95, 110, 118, 95, 98, 111, 111, 108, 32, 112, 97, 100, 100, 105, 110, 103, 32, 61, 32, 102, 97, 108, 115, 101, 59, 32, 65, 108, 103, 111, 114, 105, 116, 104, 109, 32, 97, 108, 103, 111, 114, 105, 116, 104, 109, 32, 61, 32, 65, 108, 103, 111, 114, 105, 116, 104, 109, 58, 58, 107, 83, 111, 102, 116, 109, 97, 120, 93};
.global .align 1 .b8 __unnamed_163[362] = {118, 111, 105, 100, 32, 83, 111, 102, 116, 109, 97, 120, 87, 97, 114, 112, 73, 109, 112, 108, 40, 76, 79, 65, 68, 44, 32, 83, 84, 79, 82, 69, 44, 32, 115, 105, 103, 110, 101, 100, 32, 108, 111, 110, 103, 44, 32, 115, 105, 103, 110, 101, 100, 32, 108, 111, 110, 103, 41, 32, 91, 119, 105, 116, 104, 32, 76, 79, 65, 68, 32, 61, 32, 66, 114, 111, 97, 100, 99, 97, 115, 116, 83, 99, 97, 108, 101, 77, 97, 115, 107, 76, 111, 97, 100, 60, 102, 108, 111, 97, 116, 44, 32, 102, 108, 111, 97, 116, 44, 32, 95, 95, 110, 118, 95, 98, 111, 111, 108, 44, 32, 50, 85, 76, 44, 32, 115, 105, 103, 110, 101, 100, 32, 105, 110, 116, 62, 59, 32, 83, 84, 79, 82, 69, 32, 61, 32, 68, 105, 114, 101, 99, 116, 83, 116, 111, 114, 101, 60, 102, 108, 111, 97, 116, 44, 32, 102, 108, 111, 97, 116, 62, 59, 32, 67, 111, 109, 112, 117, 116, 101, 84, 121, 112, 101, 32, 61, 32, 102, 108, 111, 97, 116, 59, 32, 105, 110, 116, 32, 112, 97, 99, 107, 95, 115, 105, 122, 101, 32, 61, 32, 50, 59, 32, 105, 110, 116, 32, 99, 111, 108, 115, 95, 112, 101, 114, 95, 116, 104, 114, 101, 97, 100, 32, 61, 32, 50, 59, 32, 105, 110, 116, 32, 116, 104, 114, 101, 97, 100, 95, 103, 114, 111, 117, 112, 95, 119, 105, 100, 116, 104, 32, 61, 32, 49, 54, 59, 32, 105, 110, 116, 32, 114, 111, 119, 115, 95, 112, 101, 114, 95, 97, 99, 99, 101, 115, 115, 32, 61, 32, 50, 59, 32, 95, 95, 110, 118, 95, 98, 111, 111, 108, 32, 112, 97, 100, 100, 105, 110, 103, 32, 61, 32, 116, 114, 117, 101, 59, 32, 65, 108, 103, 111, 114, 105, 116, 104, 109, 32, 97, 108, 103, 111, 114, 105, 116, 104, 109, 32, 61, 32, 65, 108, 103, 111, 114, 105, 116, 104, 109, 58, 58, 107, 83, 111, 102, 116, 109, 97, 120, 93};
.global .align 1 .b8 __unnamed_164[363] = {118, 111, 105, 100, 32, 83, 111, 102, 116, 109, 97, 120, 87, 97, 114, 112, 73, 109, 112, 108, 40, 76, 79, 65, 68, 44, 32, 83, 84, 79, 82, 69, 44, 32, 115, 105, 103, 110, 101, 100, 32, 108, 111, 110, 103, 44, 32, 115, 105, 103, 110, 101, 100, 32, 108, 111, 110, 103, 41, 32, 91, 119, 105, 116, 104, 32, 76, 79, 65, 68, 32, 61, 32, 66, 114, 111, 97, 100, 99, 97, 115, 116, 83, 99, 97, 108, 101, 77, 97, 115, 107, 76, 111, 97, 100, 60, 102, 108, 111, 97, 116, 44, 32, 102, 108, 111, 97, 116, 44, 32, 95, 95, 110, 118, 95, 98, 111, 111, 108, 44, 32, 50, 85, 76, 44, 32, 115, 105, 103, 110, 101, 100, 32, 105, 110, 116, 62, 59, 32, 83, 84, 79, 82, 69, 32, 61, 32, 68, 105, 114, 101, 99, 116, 83, 116, 111, 114, 101, 60, 102, 108, 111, 97, 116, 44, 32, 102, 108, 111, 97, 116, 62, 59, 32, 67, 111, 109, 112, 117, 116, 101, 84, 121, 112, 101, 32, 61, 32, 102, 108, 111, 97, 116, 59, 32, 105, 110, 116, 32, 112, 97, 99, 107, 95, 115, 105, 122, 101, 32, 61, 32, 50, 59, 32, 105, 110, 116, 32, 99, 111, 108, 115, 95, 112, 101, 114, 95, 116, 104, 114, 101, 97, 100, 32, 61, 32, 50, 59, 32, 105, 110, 116, 32, 116, 104, 114, 101, 97, 100, 95, 103, 114, 111, 117, 112, 95, 119, 105, 100, 116, 104, 32, 61, 32, 49, 54, 59, 32, 105, 110, 116, 32, 114, 111, 119, 115, 95, 112, 101, 114, 95, 97, 99, 99, 101, 115, 115, 32, 61, 32, 49, 59, 32, 95, 95, 110, 118, 95, 98, 111, 111, 108, 32, 112, 97, 100, 100, 105, 110, 103, 32, 61, 32, 102, 97, 108, 115, 101, 59, 32, 65, 108, 103, 111, 114, 105, 116, 104, 109, 32, 97, 108, 103, 111, 114, 105, 116, 104, 109, 32, 61, 32, 65, 108, 103, 111, 114, 105, 116, 104, 109, 58, 58, 107, 83, 111, 102, 116, 109, 97, 120, 93};
.global .align 1 .b8 __unnamed_165[362] = {118, 111, 105, 100, 32, 83, 111, 102, 116, 109, 97, 120, 87, 97, 114, 112, 73, 109, 112, 108, 40, 76, 79, 65, 68, 44, 32, 83, 84, 79, 82, 69, 44, 32, 115, 105, 103, 110, 101, 100, 32, 108, 111, 110, 103, 44, 32, 115, 105, 103, 110, 101, 100, 32, 108, 111, 110, 103, 41, 32, 91, 119, 105, 116, 104, 32, 76, 79, 65, 68, 32, 61, 32, 66, 114, 111, 97, 100, 99, 97, 115, 116, 83, 99, 97, 108, 101, 77, 97, 115, 107, 76, 111, 97, 100, 60, 102, 108, 111, 97, 116, 44, 32, 102, 108, 111, 97, 116, 44, 32, 95, 95, 110, 118, 95, 98, 111, 111, 108, 44, 32, 50, 85, 76, 44, 32, 115, 105, 103, 110, 101, 100, 32, 105, 110, 116, 62, 59, 32, 83, 84, 79, 82, 69, 32, 61, 32, 68, 105, 114, 101, 99, 116, 83, 116, 111, 114, 101, 60, 102, 108, 111, 97, 116, 44, 32, 102, 108, 111, 97, 116, 62, 59, 32, 67, 111, 109, 112, 117, 116, 101, 84, 121, 112, 101, 32, 61, 32, 102, 108, 111, 97, 116, 59, 32, 105, 110, 116, 32, 112, 97, 99, 107, 95, 115, 105, 122, 101, 32, 61, 32, 50, 59, 32, 105, 110, 116, 32, 99, 111, 108, 115, 95, 112, 101, 114, 95, 116, 104, 114, 101, 97, 100, 32, 61, 32, 50, 59, 32, 105, 110, 116, 32, 116, 104, 114, 101, 97, 100, 95, 103, 114, 111, 117, 112, 95, 119, 105, 100, 116, 104, 32, 61, 32, 49, 54, 59, 32, 105, 110, 116, 32, 114, 111, 119, 115, 95, 112, 101, 114, 95, 97, 99, 99, 101, 115, 115, 32, 61, 32, 49, 59, 32, 95, 95, 110, 118, 95, 98, 111, 111, 108, 32, 112, 97, 100, 100, 105, 110, 103, 32, 61, 32, 116, 114, 117, 101, 59, 32, 65, 108, 103, 111, 114, 105, 116, 104, 109, 32, 97, 108, 103, 111, 114, 105, 116, 104, 109, 32, 61, 32, 65, 108, 103, 111, 114, 105, 116, 104, 109, 58, 58, 107, 83, 111, 102, 116, 109, 97, 120, 93};
.global .align 1 .b8 __unnamed_166[363] = {118, 111, 105, 100, 32, 83, 111, 102, 116, 109, 97, 120, 87, 97, 114, 112, 73, 109, 112, 108, 40, 76, 79, 65, 68, 44, 32, 83, 84, 79, 82, 69, 44, 32, 115, 105, 103, 110, 101, 100, 32, 108, 111, 110, 103, 44, 32, 115, 105, 103, 110, 101, 100, 32, 108, 111, 110, 103, 41, 32, 91, 119, 105, 116, 104, 32, 76, 79, 65, 68, 32, 61, 32, 66, 114, 111, 97, 100, 99, 97, 115, 116, 83, 99, 97, 108, 101, 77, 97, 115, 107, 76, 111, 97, 100, 60, 102, 108, 111, 97, 116, 44, 32, 102, 108, 111, 97, 116, 44, 32, 95, 95, 110, 118, 95, 98, 111, 111, 108, 44, 32, 50, 85, 76, 44, 32, 115, 105, 103, 110, 101, 100, 32, 105, 110, 116, 62, 59, 32, 83, 84, 79, 82, 69, 32, 61, 32, 68, 105, 114, 101, 99, 116, 83, 116, 111, 114, 101, 60, 102, 108, 111, 97, 116, 44, 32, 102, 108, 111, 97, 116, 62, 59, 32, 67, 111, 109, 112, 117, 116, 101, 84, 121, 112, 101, 32, 61, 32, 102, 108, 111, 97, 116, 59, 32, 105, 110, 116, 32, 112, 97, 99, 107, 95, 115, 105, 122, 101, 32, 61, 32, 50, 59, 32, 105, 110, 116, 32, 99, 111, 108, 115, 95, 112, 101, 114, 95, 116, 104, 114, 101, 97, 100, 32, 61, 32, 50, 59, 32, 105, 110, 116, 32, 116, 104, 114, 101, 97, 100, 95, 103, 114, 111, 117, 112, 95, 119, 105, 100, 116, 104, 32, 61, 32, 51, 50, 59, 32, 105, 110, 116, 32, 114, 111, 119, 115, 95, 112, 101, 114, 95, 97, 99, 99, 101, 115, 115, 32, 61, 32, 50, 59, 32, 95, 95, 110, 118, 95, 98, 111, 111, 108, 32, 112, 97, 100, 100, 105, 110, 103, 32, 61, 32, 102, 97, 108, 115, 101, 59, 32, 65, 108, 103, 111, 114, 105, 116, 104, 109, 32, 97, 108, 103, 111, 114, 105, 116, 104, 109, 32, 61, 32, 65, 108, 103, 111, 114, 105, 116, 104, 109, 58, 58, 107, 83, 111, 102, 116, 109, 97, 120, 93};
.global .align 1 .b8 __unnamed_167[362] = {118, 111, 105, 100, 32, 83, 111, 102, 116, 109, 97, 120, 87, 97, 114, 112, 73, 109, 112, 108, 40, 76, 79, 65, 68, 44, 32, 83, 84, 79, 82, 69, 44, 32, 115, 105, 103, 110, 101, 100, 32, 108, 111, 110, 103, 44, 32, 115, 105, 103, 110, 101, 100, 32, 108, 111, 110, 103, 41, 32, 91, 119, 105, 116, 104, 32, 76, 79, 65, 68, 32, 61, 32, 66, 114, 111, 97, 100, 99, 97, 115, 116, 83, 99, 97, 108, 101, 77, 97, 115, 107, 76, 111, 97, 100, 60, 102, 108, 111, 97, 116, 44, 32, 102, 108, 111, 97, 116, 44, 32, 95, 95, 110, 118, 95, 98, 111, 111, 108, 44, 32, 50, 85, 76, 44, 32, 115, 105, 103, 110, 101, 100, 32, 105, 110, 116, 62, 59, 32, 83, 84, 79, 82, 69, 32, 61, 32, 68, 105, 114, 101, 99, 116, 83, 116, 111, 114, 101, 60, 102, 108, 111, 97, 116, 44, 32, 102, 108, 111, 97, 116, 62, 59, 32, 67, 111, 109, 112, 117, 116, 101, 84, 121, 112, 101, 32, 61, 32, 102, 108, 111, 97, 116, 59, 32, 105, 110, 116, 32, 112, 97, 99, 107, 95, 115, 105, 122, 101, 32, 61, 32, 50, 59, 32, 105, 110, 116, 32, 99, 111, 108, 115, 95, 112, 101, 114, 95, 116, 104, 114, 101, 97, 100, 32, 61, 32, 50, 59, 32, 105, 110, 116, 32, 116, 104, 114, 101, 97, 100, 95, 103, 114, 111, 117, 112, 95, 119, 105, 100, 116, 104, 32, 61, 32, 51, 50, 59, 32, 105, 110, 116, 32, 114, 111, 119, 115, 95, 112, 101, 114, 95, 97, 99, 99, 101, 115, 115, 32, 61, 32, 50, 59, 32, 95, 95, 110, 118, 95, 98, 111, 111, 108, 32, 112, 97, 100, 100, 105, 110, 103, 32, 61, 32, 116, 114, 117, 101, 59, 32, 65, 108, 103, 111, 114, 105, 116, 104, 109, 32, 97, 108, 103, 111, 114, 105, 116, 104, 109, 32, 61, 32, 65, 108, 103, 111, 114, 105, 116, 104, 109, 58, 58, 107, 83, 111, 102, 116, 109, 97, 120, 93};
.global .align 1 .b8 __unnamed_168[363] = {118, 111, 105, 100, 32, 83, 111, 102, 116, 109, 97, 120, 87, 97, 114, 112, 73, 109, 112, 108, 40, 76, 79, 65, 68, 44, 32, 83, 84, 79, 82, 69, 44, 32, 115, 105, 103, 110, 101, 100, 32, 108, 111, 110, 103, 44, 32, 115, 105, 103, 110, 101, 100, 32, 108, 111, 110, 103, 41, 32, 91, 119, 105, 116, 104, 32, 76, 79, 65, 68, 32, 61, 32, 66, 114, 111, 97, 100, 99, 97, 115, 116, 83, 99, 97, 108, 101, 77, 97, 115, 107, 76, 111, 97, 100, 60, 102, 108, 111, 97, 116, 44, 32, 102, 108, 111, 97, 116, 44, 32, 95, 95, 110, 118, 95, 98, 111, 111, 108, 44, 32, 50, 85, 76, 44, 32, 115, 105, 103, 110, 101, 100, 32, 105, 110, 116, 62, 59, 32, 83, 84, 79, 82, 69, 32, 61, 32, 68, 105, 114, 101, 99, 116, 83, 116, 111, 114, 101, 60, 102, 108, 111, 97, 116, 44, 32, 102, 108, 111, 97, 116, 62, 59, 32, 67, 111, 109, 112, 117, 116, 101, 84, 121, 112, 101, 32, 61, 32, 102, 108, 111, 97, 116, 59, 32, 105, 110, 116, 32, 112, 97, 99, 107, 95, 115, 105, 122, 101, 32, 61, 32, 50, 59, 32, 105, 110, 116, 32, 99, 111, 108, 115, 95, 112, 101, 114, 95, 116, 104, 114, 101, 97, 100, 32, 61, 32, 50, 59, 32, 105, 110, 116, 32, 116, 104, 114, 101, 97, 100, 95, 103, 114, 111, 117, 112, 95, 119, 105, 100, 116, 104, 32, 61, 32, 51, 50, 59, 32, 105, 110, 116, 32, 114, 111, 119, 115, 95, 112, 101, 114, 95, 97, 99, 99, 101, 115, 115, 32, 61, 32, 49, 59, 32, 95, 95, 110, 118, 95, 98, 111, 111, 108, 32, 112, 97, 100, 100, 105, 110, 103, 32, 61, 32, 102, 97, 108, 115, 101, 59, 32, 65, 108, 103, 111, 114, 105, 116, 104, 109, 32, 97, 108, 103, 111, 114, 105, 116, 104, 109, 32, 61, 32, 65, 108, 103, 111, 114, 105, 116, 104, 109, 58, 58, 107, 83, 111, 102, 116, 109, 97, 120, 93};
.global .align 1 .b8 __unnamed_169[362] = {118, 111, 105, 100, 32, 83, 111, 102, 116, 109, 97, 120, 87, 97, 114, 112, 73, 109, 112, 108, 40, 76, 79, 65, 68, 44, 32, 83, 84, 79, 82, 69, 44, 32, 115, 105, 103, 110, 101, 100, 32, 108, 111, 110, 103, 44, 32, 115, 105, 103, 110, 101, 100, 32, 108, 111, 110, 103, 41, 32, 91, 119, 105, 116, 104, 32, 76, 79, 65, 68, 32, 61, 32, 66, 114, 111, 97, 100, 99, 97, 115, 116, 83, 99, 97, 108, 101, 77, 97, 115, 107, 76, 111, 97, 100, 60, 102, 108, 111, 97, 116, 44, 32, 102, 108, 111, 97, 116, 44, 32, 95, 95, 110, 118, 95, 98, 111, 111, 108, 44, 32, 50, 85, 76, 44, 32, 115, 105, 103, 110, 101, 100, 32, 105, 110, 116, 62, 59, 32, 83, 84, 79, 82, 69, 32, 61, 32, 68, 105, 114, 101, 99, 116, 83, 116, 111, 114, 101, 60, 102, 108, 111, 97, 116, 44, 32, 102, 108, 111, 97, 116, 62, 59, 32, 67, 111, 109, 112, 117, 116, 101, 84, 121, 112, 101, 32, 61, 32, 102, 108, 111, 97, 116, 59, 32, 105, 110, 116, 32, 112, 97, 99, 107, 95, 115, 105, 122, 101, 32, 61, 32, 50, 59, 32, 105, 110, 116, 32, 99, 111, 108, 115, 95, 112, 101, 114, 95, 116, 104, 114, 101, 97, 100, 32, 61, 32, 50, 59, 32, 105, 110, 116, 32, 116, 104, 114, 101, 97, 100, 95, 103, 114, 111, 117, 112, 95, 119, 105, 100, 116, 104, 32, 61, 32, 51, 50, 59, 32, 105, 110, 116, 32, 114, 111, 119, 115, 95, 112, 101, 114, 95, 97, 99, 99, 101, 115, 115, 32, 61, 32, 49, 59, 32, 95, 95, 110, 118, 95, 98, 111, 111, 108, 32, 112, 97, 100, 100, 105, 110, 103, 32, 61, 32, 116, 114, 117, 101, 59, 32, 65, 108, 103, 111, 114, 105, 116, 104, 109, 32, 97, 108, 103, 111, 114, 105, 116, 104, 109, 32, 61, 32, 65, 108, 103, 111, 114, 105, 116, 104, 109, 58, 58, 107, 83, 111, 102, 116, 109, 97, 120, 93};
.global .align 1 .b8 __unnamed_170[363] = {118, 111, 105, 100, 32, 83, 111, 102, 116, 109, 97, 120, 87, 97, 114, 112, 73, 109, 112, 108, 40, 76, 79, 65, 68, 44, 32, 83, 84, 79, 82, 69, 44, 32, 115, 105, 103, 110, 101, 100, 32, 108, 111, 110, 103, 44, 32, 115, 105, 103, 110, 101, 100, 32, 108, 111, 110, 103, 41, 32, 91, 119, 105, 116, 104, 32, 76, 79, 65, 68, 32, 61, 32, 66, 114, 111, 97, 100, 99, 97, 115, 116, 83, 99, 97, 108, 101, 77, 97, 115, 107, 76, 111, 97, 100, 60, 102, 108, 111, 97, 116, 44, 32, 102, 108, 111, 97, 116, 44, 32, 95, 95, 110, 118, 95, 98, 111, 111, 108, 44, 32, 50, 85, 76, 44, 32, 115, 105, 103, 110, 101, 100, 32, 105, 110, 116, 62, 59, 32, 83, 84, 79, 82, 69, 32, 61, 32, 68, 105, 114, 101, 99, 116, 83, 116, 111, 114, 101, 60, 102, 108, 111, 97, 116, 44, 32, 102, 108, 111, 97, 116, 62, 59, 32, 67, 111, 109, 112, 117, 116, 101, 84, 121, 112, 101, 32, 61, 32, 102, 108, 111, 97, 116, 59, 32, 105, 110, 116, 32, 112, 97, 99, 107, 95, 115, 105, 122, 101, 32, 61, 32, 50, 59, 32, 105, 110, 116, 32, 99, 111, 108, 115, 95, 112, 101, 114, 95, 116, 104, 114, 101, 97, 100, 32, 61, 32, 52, 59, 32, 105, 110, 116, 32, 116, 104, 114, 101, 97, 100, 95, 103, 114, 111, 117, 112, 95, 119, 105, 100, 116, 104, 32, 61, 32, 51, 50, 59, 32, 105, 110, 116, 32, 114, 111, 119, 115, 95, 112, 101, 114, 95, 97, 99, 99, 101, 115, 115, 32, 61, 32, 49, 59, 32, 95, 95, 110, 118, 95, 98, 111, 111, 108, 32, 112, 97, 100, 100, 105, 110, 103, 32, 61, 32, 102, 97, 108, 115, 101, 59, 32, 65, 108, 103, 111, 114, 105, 116, 104, 109, 32, 97, 108, 103, 111, 114, 105, 116, 104, 109, 32, 61, 32, 65, 108, 103, 111, 114, 105, 116, 104, 109, 58, 58, 107, 83, 111, 102, 116, 109, 97, 120, 93};
.global .align 1 .b8 __unnamed_171[362] = {118, 111, 105, 100, 32, 83, 111, 102, 116, 109, 97, 120, 87, 97, 114, 112, 73, 109, 112, 108, 40, 76, 79, 65, 68, 44, 32, 83, 84, 79, 82, 69, 44, 32, 115, 105, 103, 110, 101, 100, 32, 108, 111, 110, 103, 44, 32, 115, 105, 103, 110, 101, 100, 32, 108, 111, 110, 103, 41, 32, 91, 119, 105, 116, 104, 32, 76, 79, 65, 68, 32, 61, 32, 66, 114, 111, 97, 100, 99, 97, 115, 116, 83, 99, 97, 108, 101, 77, 97, 115, 107, 76, 111, 97, 100, 60, 102, 108, 111, 97, 116, 44, 32, 102, 108, 111, 97, 116, 44, 32, 95, 95, 110, 118, 95, 98, 111, 111, 108, 44, 32, 50, 85, 76, 44, 32, 115, 105, 103, 110, 101, 100, 32, 105, 110, 116, 62, 59, 32, 83, 84, 79, 82, 69, 32, 61, 32, 68, 105, 114, 101, 99, 116, 83, 116, 111, 114, 101, 60, 102, 108, 111, 97, 116, 44, 32, 102, 108, 111, 97, 116, 62, 59, 32, 67, 111, 109, 112, 117, 116, 101, 84, 121, 112, 101, 32, 61, 32, 102, 108, 111, 97, 116, 59, 32, 105, 110, 116, 32, 112, 97, 99, 107, 95, 115, 105, 122, 101, 32, 61, 32, 50, 59, 32, 105, 110, 116, 32, 99, 111, 108, 115, 95, 112, 101, 114, 95, 116, 104, 114, 101, 97, 100, 32, 61, 32, 52, 59, 32, 105, 110, 116, 32, 116, 104, 114, 101, 97, 100, 95, 103, 114, 111, 117, 112, 95, 119, 105, 100, 116, 104, 32, 61, 32, 51, 50, 59, 32, 105, 110, 116, 32, 114, 111, 119, 115, 95, 112, 101, 114, 95, 97, 99, 99, 101, 115, 115, 32, 61, 32, 49, 59, 32, 95, 95, 110, 118, 95, 98, 111, 111, 108, 32, 112, 97, 100, 100, 105, 110, 103, 32, 61, 32, 116, 114, 117, 101, 59, 32, 65, 108, 103, 111, 114, 105, 116, 104, 109, 32, 97, 108, 103, 111, 114, 105, 116, 104, 109, 32, 61, 32, 65, 108, 103, 111, 114, 105, 116, 104, 109, 58, 58, 107, 83, 111, 102, 116, 109, 97, 120, 93};
.global .align 1 .b8 __unnamed_172[363] = {118, 111, 105, 100, 32, 83, 111, 102, 116, 109, 97, 120, 87, 97, 114, 112, 73, 109, 112, 108, 40, 76, 79, 65, 68, 44, 32, 83, 84, 79, 82, 69, 44, 32, 115, 105, 103, 110, 101, 100, 32, 108, 111, 110, 103, 44, 32, 115, 105, 103, 110, 101, 100, 32, 108, 111, 110, 103, 41, 32, 91, 119, 105, 116, 104, 32, 76, 79, 65, 68, 32, 61, 32, 66, 114, 111, 97, 100, 99, 97, 115, 116, 83, 99, 97, 108, 101, 77, 97, 115, 107, 76, 111, 97, 100, 60, 102, 108, 111, 97, 116, 44, 32, 102, 108, 111, 97, 116, 44, 32, 95, 95, 110, 118, 95, 98, 111, 111, 108, 44, 32, 50, 85, 76, 44, 32, 115, 105, 103, 110, 101, 100, 32, 105, 110, 116, 62, 59, 32, 83, 84, 79, 82, 69, 32, 61, 32, 68, 105, 114, 101, 99, 116, 83, 116, 111, 114, 101, 60, 102, 108, 111, 97, 116, 44, 32, 102, 108, 111, 97, 116, 62, 59, 32, 67, 111, 109, 112, 117, 116, 101, 84, 121, 112, 101, 32, 61, 32, 102, 108, 111, 97, 116, 59, 32, 105, 110, 116, 32, 112, 97, 99, 107, 95, 115, 105, 122, 101, 32, 61, 32, 50, 59, 32, 105, 110, 116, 32, 99, 111, 108, 115, 95, 112, 101, 114, 95, 116, 104, 114, 101, 97, 100, 32, 61, 32, 54, 59, 32, 105, 110, 116, 32, 116, 104, 114, 101, 97, 100, 95, 103, 114, 111, 117, 112, 95, 119, 105, 100, 116, 104, 32, 61, 32, 51, 50, 59, 32, 105, 110, 116, 32, 114, 111, 119, 115, 95, 112, 101, 114, 95, 97, 99, 99, 101, 115, 115, 32, 61, 32, 49, 59, 32, 95, 95, 110, 118, 95, 98, 111, 111, 108, 32, 112, 97, 100, 100, 105, 110, 103, 32, 61, 32, 102, 97, 108, 115, 101, 59, 32, 65, 108, 103, 111, 114, 105, 116, 104, 109, 32, 97, 108, 103, 111, 114, 105, 116, 104, 109, 32, 61, 32, 65, 108, 103, 111, 114, 105, 116, 104, 109, 58, 58, 107, 83, 111, 102, 116, 109, 97, 120, 93};
.global .align 1 .b8 __unnamed_173[362] = {118, 111, 105, 100, 32, 83, 111, 102, 116, 109, 97, 120, 87, 97, 114, 112, 73, 109, 112, 108, 40, 76, 79, 65, 68, 44, 32, 83, 84, 79, 82, 69, 44, 32, 115, 105, 103, 110, 101, 100, 32, 108, 111, 110, 103, 44, 32, 115, 105, 103, 110, 101, 100, 32, 108, 111, 110, 103, 41, 32, 91, 119, 105, 116, 104, 32, 76, 79, 65, 68, 32, 61, 32, 66, 114, 111, 97, 100, 99, 97, 115, 116, 83, 99, 97, 108, 101, 77, 97, 115, 107, 76, 111, 97, 100, 60, 102, 108, 111, 97, 116, 44, 32, 102, 108, 111, 97, 116, 44, 32, 95, 95, 110, 118, 95, 98, 111, 111, 108, 44, 32, 50, 85, 76, 44, 32, 115, 105, 103, 110, 101, 100, 32, 105, 110, 116, 62, 59, 32, 83, 84, 79, 82, 69, 32, 61, 32, 68, 105, 114, 101, 99, 116, 83, 116, 111, 114, 101, 60, 102, 108, 111, 97, 116, 44, 32, 102, 108, 111, 97, 116, 62, 59, 32, 67, 111, 109, 112, 117, 116, 101, 84, 121, 112, 101, 32, 61, 32, 102, 108, 111, 97, 116, 59, 32, 105, 110, 116, 32, 112, 97, 99, 107, 95, 115, 105, 122, 101, 32, 61, 32, 50, 59, 32, 105, 110, 116, 32, 99, 111, 108, 115, 95, 112, 101, 114, 95, 116, 104, 114, 101, 97, 100, 32, 61, 32, 54, 59, 32, 105, 110, 116, 32, 116, 104, 114, 101, 97, 100, 95, 103, 114, 111, 117, 112, 95, 119, 105, 100, 116, 104, 32, 61, 32, 51, 50, 59, 32, 105, 110, 116, 32, 114, 111, 119, 115, 95, 112, 101, 114, 95, 97, 99, 99, 101, 115, 115, 32, 61, 32, 49, 59, 32, 95, 95, 110, 118, 95, 98, 111, 111, 108, 32, 112, 97, 100, 100, 105, 110, 103, 32, 61, 32, 116, 114, 117, 101, 59, 32, 65, 108, 103, 111, 114, 105, 116, 104, 109, 32, 97, 108, 103, 111, 114, 105, 116, 104, 109, 32, 61, 32, 65, 108, 103, 111, 114, 105, 116, 104, 109, 58, 58, 107, 83, 111, 102, 116, 109, 97, 120, 93};
.global .align 1 .b8 __unnamed_174[363] = {118, 111, 105, 100, 32, 83, 111, 102, 116, 109, 97, 120, 87, 97, 114, 112, 73, 109, 112, 108, 40, 76, 79, 65, 68, 44, 32, 83, 84, 79, 82, 69, 44, 32, 115, 105, 103, 110, 101, 100, 32, 108, 111, 110, 103, 44, 32, 115, 105, 103, 110, 101, 100, 32, 108, 111, 110, 103, 41, 32, 91, 119, 105, 116, 104, 32, 76, 79, 65, 68, 32, 61, 32, 66, 114, 111, 97, 100, 99, 97, 115, 116, 83, 99, 97, 108, 101, 77, 97, 115, 107, 76, 111, 97, 100, 60, 102, 108, 111, 97, 116, 44, 32, 102, 108, 111, 97, 116, 44, 32, 95, 95, 110, 118, 95, 98, 111, 111, 108, 44, 32, 50, 85, 76, 44, 32, 115, 105, 103, 110, 101, 100, 32, 105, 110, 116, 62, 59, 32, 83, 84, 79, 82, 69, 32, 61, 32, 68, 105, 114, 101, 99, 116, 83, 116, 111, 114, 101, 60, 102, 108, 111, 97, 116, 44, 32, 102, 108, 111, 97, 116, 62, 59, 32, 67, 111, 109, 112, 117, 116, 101, 84, 121, 112, 101, 32, 61, 32, 102, 108, 111, 97, 116, 59, 32, 105, 110, 116, 32, 112, 97, 99, 107, 95, 115, 105, 122, 101, 32, 61, 32, 50, 59, 32, 105, 110, 116, 32, 99, 111, 108, 115, 95, 112, 101, 114, 95, 116, 104, 114, 101, 97, 100, 32, 61, 32, 56, 59, 32, 105, 110, 116, 32, 116, 104, 114, 101, 97, 100, 95, 103, 114, 111, 117, 112, 95, 119, 105, 100, 116, 104, 32, 61, 32, 51, 50, 59, 32, 105, 110, 116, 32, 114, 111, 119, 115, 95, 112, 101, 114, 95, 97, 99, 99, 101, 115, 115, 32, 61, 32, 49, 59, 32, 95, 95, 110, 118, 95, 98, 111, 111, 108, 32, 112, 97, 100, 100, 105, 110, 103, 32, 61, 32, 102, 97, 108, 115, 101, 59, 32, 65, 108, 103, 111, 114, 105, 116, 104, 109, 32, 97, 108, 103, 111, 114, 105, 116, 104, 109, 32, 61, 32, 65, 108, 103, 111, 114, 105, 116, 104, 109, 58, 58, 107, 83, 111, 102, 116, 109, 97, 120, 93};
.global .align 1 .b8 __unnamed_175[362] = {118, 111, 105, 100, 32, 83, 111, 102, 116, 109, 97, 120, 87, 97, 114, 112, 73, 109, 112, 108, 40, 76, 79, 65, 68, 44, 32, 83, 84, 79, 82, 69, 44, 32, 115, 105, 103, 110, 101, 100, 32, 108, 111, 110, 103, 44, 32, 115, 105, 103, 110, 101, 100, 32, 108, 111, 110, 103, 41, 32, 91, 119, 105, 116, 104, 32, 76, 79, 65, 68, 32, 61, 32, 66, 114, 111, 97, 100, 99, 97, 115, 116, 83, 99, 97, 108, 101, 77, 97, 115, 107, 76, 111, 97, 100, 60, 102, 108, 111, 97, 116, 44, 32, 102, 108, 111, 97, 116, 44, 32, 95, 95, 110, 118, 95, 98, 111, 111, 108, 44, 32, 50, 85, 76, 44, 32, 115, 105, 103, 110, 101, 100, 32, 105, 110, 116, 62, 59, 32, 83, 84, 79, 82, 69, 32, 61, 32, 68, 105, 114, 101, 99, 116, 83, 116, 111, 114, 101, 60, 102, 108, 111, 97, 116, 44, 32, 102, 108, 111, 97, 116, 62, 59, 32, 67, 111, 109, 112, 117, 116, 101, 84, 121, 112, 101, 32, 61, 32, 102, 108, 111, 97, 116, 59, 32, 105, 110, 116, 32, 112, 97, 99, 107, 95, 115, 105, 122, 101, 32, 61, 32, 50, 59, 32, 105, 110, 116, 32, 99, 111, 108, 115, 95, 112, 101, 114, 95, 116, 104, 114, 101, 97, 100, 32, 61, 32, 56, 59, 32, 105, 110, 116, 32, 116, 104, 114, 101, 97, 100, 95, 103, 114, 111, 117, 112, 95, 119, 105, 100, 116, 104, 32, 61, 32, 51, 50, 59, 32, 105, 110, 116, 32, 114, 111, 119, 115, 95, 112, 101, 114, 95, 97, 99, 99, 101, 115, 115, 32, 61, 32, 49, 59, 32, 95, 95, 110, 118, 95, 98, 111, 111, 108, 32, 112, 97, 100, 100, 105, 110, 103, 32, 61, 32, 116, 114, 117, 101, 59, 32, 65, 108, 103, 111, 114, 105, 116, 104, 109, 32, 97, 108, 103, 111, 114, 105, 116, 104, 109, 32, 61, 32, 65, 108, 103, 111, 114, 105, 116, 104, 109, 58, 58, 107, 83, 111, 102, 116, 109, 97, 120, 93};
.global .align 1 .b8 __unnamed_176[364] = {118, 111, 105, 100, 32, 83, 111, 102, 116, 109, 97, 120, 87, 97, 114, 112, 73, 109, 112, 108, 40, 76, 79, 65, 68, 44, 32, 83, 84, 79, 82, 69, 44, 32, 115, 105, 103, 110, 101, 100, 32, 108, 111, 110, 103, 44, 32, 115, 105, 103, 110, 101, 100, 32, 108, 111, 110, 103, 41, 32, 91, 119, 105, 116, 104, 32, 76, 79, 65, 68, 32, 61, 32, 66, 114, 111, 97, 100, 99, 97, 115, 116, 83, 99, 97, 108, 101, 77, 97, 115, 107, 76, 111, 97, 100, 60, 102, 108, 111, 97, 116, 44, 32, 102, 108, 111, 97, 116, 44, 32, 95, 95, 110, 118, 95, 98, 111, 111, 108, 44, 32, 50, 85, 76, 44, 32, 115, 105, 103, 110, 101, 100, 32, 105, 110, 116, 62, 59, 32, 83, 84, 79, 82, 69, 32, 61, 32, 68, 105, 114, 101, 99, 116, 83, 116, 111, 114, 101, 60, 102, 108, 111, 97, 116, 44, 32, 102, 108, 111, 97, 116, 62, 59, 32, 67, 111, 109, 112, 117, 116, 101, 84, 121, 112, 101, 32, 61, 32, 102, 108, 111, 97, 116, 59, 32, 105, 110, 116, 32, 112, 97, 99, 107, 95, 115, 105, 122, 101, 32, 61, 32, 50, 59, 32, 105, 110, 116, 32, 99, 111, 108, 115, 95, 112, 101, 114, 95, 116, 104, 114, 101, 97, 100, 32, 61, 32, 49, 48, 59, 32, 105, 110, 116, 32, 116, 104, 114, 101, 97, 100, 95, 103, 114, 111, 117, 112, 95, 119, 105, 100, 116, 104, 32, 61, 32, 51, 50, 59, 32, 105, 110, 116, 32, 114, 111, 119, 115, 95, 112, 101, 114, 95, 97, 99, 99, 101, 115, 115, 32, 61, 32, 49, 59, 32, 95, 95, 110, 118, 95, 98, 111, 111, 108, 32, 112, 97, 100, 100, 105, 110, 103, 32, 61, 32, 102, 97, 108, 115, 101, 59, 32, 65, 108, 103, 111, 114, 105, 116, 104, 109, 32, 97, 108, 103, 111, 114, 105, 116, 104, 109, 32, 61, 32, 65, 108, 103, 111, 114, 105, 116, 104, 109, 58, 58, 107, 83, 111, 102, 116, 109, 97, 120, 93};
.global .align 1 .b8 __unnamed_177[363] = {118, 111, 105, 100, 32, 83, 111, 102, 116, 109, 97, 120, 87, 97, 114, 112, 73, 109, 112, 108, 40, 76, 79, 65, 68, 44, 32, 83, 84, 79, 82, 69, 44, 32, 115, 105, 103, 110, 101, 100, 32, 108, 111, 110, 103, 44, 32, 115, 105, 103, 110, 101, 100, 32, 108, 111, 110, 103, 41, 32, 91, 119, 105, 116, 104, 32, 76, 79, 65, 68, 32, 61, 32, 66, 114, 111, 97, 100, 99, 97, 115, 116, 83, 99, 97, 108, 101, 77, 97, 115, 107, 76, 111, 97, 100, 60, 102, 108, 111, 97, 116, 44, 32, 102, 108, 111, 97, 116, 44, 32, 95, 95, 110, 118, 95, 98, 111, 111, 108, 44, 32, 50, 85, 76, 44, 32, 115, 105, 103, 110, 101, 100, 32, 105, 110, 116, 62, 59, 32, 83, 84, 79, 82, 69, 32, 61, 32, 68, 105, 114, 101, 99, 116, 83, 116, 111, 114, 101, 60, 102, 108, 111, 97, 116, 44, 32, 102, 108, 111, 97, 116, 62, 59, 32, 67, 111, 109, 112, 117, 116, 101, 84, 121, 112, 101, 32, 61, 32, 102, 108, 111, 97, 116, 59, 32, 105, 110, 116, 32, 112, 97, 99, 107, 95, 115, 105, 122, 101, 32, 61, 32, 50, 59, 32, 105, 110, 116, 32, 99, 111, 108, 115, 95, 112, 101, 114, 95, 116, 104, 114, 101, 97, 100, 32, 61, 32, 49, 48, 59, 32, 105, 110, 116, 32, 116, 104, 114, 101, 97, 100, 95, 103, 114, 111, 117, 112, 95, 119, 105, 100, 116, 104, 32, 61, 32, 51, 50, 59, 32, 105, 110, 116, 32, 114, 111, 119, 115, 95, 112, 101, 114, 95, 97, 99, 99, 101, 115, 115, 32, 61, 32, 49, 59, 32, 95, 95, 110, 118, 95, 98, 111, 111, 108, 32, 112, 97, 100, 100, 105, 110, 103, 32, 61, 32, 116, 114, 117, 101, 59, 32, 65, 108, 103, 111, 114, 105, 116, 104, 109, 32, 97, 108, 103, 111, 114, 105, 116, 104, 109, 32, 61, 32, 65, 108, 103, 111, 114, 105, 116, 104, 109, 58, 58, 107, 83, 111, 102, 116, 109, 97, 120, 93};
.global .align 1 .b8 __unnamed_178[364] = {118, 111, 105, 100, 32, 83, 111, 102, 116, 109, 97, 120, 87, 97, 114, 112, 73, 109, 112, 108, 40, 76, 79, 65, 68, 44, 32, 83, 84, 79, 82, 69, 44, 32, 115, 105, 103, 110, 101, 100, 32, 108, 111, 110, 103, 44, 32, 115, 105, 103, 110, 101, 100, 32, 108, 111, 110, 103, 41, 32, 91, 119, 105, 116, 104, 32, 76, 79, 65, 68, 32, 61, 32, 66, 114, 111, 97, 100, 99, 97, 115, 116, 83, 99, 97, 108, 101, 77, 97, 115, 107, 76, 111, 97, 100, 60, 102, 108, 111, 97, 116, 44, 32, 102, 108, 111, 97, 116, 44, 32, 95, 95, 110, 118, 95, 98, 111, 111, 108, 44, 32, 50, 85, 76, 44, 32, 115, 105, 103, 110, 101, 100, 32, 105, 110, 116, 62, 59, 32, 83, 84, 79, 82, 69, 32, 61, 32, 68, 105, 114, 101, 99, 116, 83, 116, 111, 114, 101, 60, 102, 108, 111, 97, 116, 44, 32, 102, 108, 111, 97, 116, 62, 59, 32, 67, 111, 109, 112, 117, 116, 101, 84, 121, 112, 101, 32, 61, 32, 102, 108, 111, 97, 116, 59, 32, 105, 110, 116, 32, 112, 97, 99, 107, 95, 115, 105, 122, 101, 32, 61, 32, 50, 59, 32, 105, 110, 116, 32, 99, 111, 108, 115, 95, 112, 101, 114, 95, 116, 104, 114, 101, 97, 100, 32, 61, 32, 49, 50, 59, 32, 105, 110, 116, 32, 116, 104, 114, 101, 97, 100, 95, 103, 114, 111, 117, 112, 95, 119, 105, 100, 116, 104, 32, 61, 32, 51, 50, 59, 32, 105, 110, 116, 32, 114, 111, 119, 115, 95, 112, 101, 114, 95, 97, 99, 99, 101, 115, 115, 32, 61, 32, 49, 59, 32, 95, 95, 110, 118, 95, 98, 111, 111, 108, 32, 112, 97, 100, 100, 105, 110, 103, 32, 61, 32, 102, 97, 108, 115, 101, 59, 32, 65, 108, 103, 111, 114, 105, 116, 104, 109, 32, 97, 108, 103, 111, 114, 105, 116, 104, 109, 32, 61, 32, 65, 108, 103, 111, 114, 105, 116, 104, 109, 58, 58, 107, 83, 111, 102, 116, 109, 97, 120, 93};
.global .align 1 .b8 __unnamed_179[363] = {118, 111, 105, 100, 32, 83, 111, 102, 116, 109, 97, 120, 87, 97, 114, 112, 73, 109, 112, 108, 40, 76, 79, 65, 68, 44, 32, 83, 84, 79, 82, 69, 44, 32, 115, 105, 103, 110, 101, 100, 32, 108, 111, 110, 103, 44, 32, 115, 105, 103, 110, 101, 100, 32, 108, 111, 110, 103, 41, 32, 91, 119, 105, 116, 104, 32, 76, 79, 65, 68, 32, 61, 32, 66, 114, 111, 97, 100, 99, 97, 115, 116, 83, 99, 97, 108, 101, 77, 97, 115, 107, 76, 111, 97, 100, 60, 102, 108, 111, 97, 116, 44, 32, 102, 108, 111, 97, 116, 44, 32, 95, 95, 110, 118, 95, 98, 111, 111, 108, 44, 32, 50, 85, 76, 44, 32, 115, 105, 103, 110, 101, 100, 32, 105, 110, 116, 62, 59, 32, 83, 84, 79, 82, 69, 32, 61, 32, 68, 105, 114, 101, 99, 116, 83, 116, 111, 114, 101, 60, 102, 108, 111, 97, 116, 44, 32, 102, 108, 111, 97, 116, 62, 59, 32, 67, 111, 109, 112, 117, 116, 101, 84, 121, 112, 101, 32, 61, 32, 102, 108, 111, 97, 116, 59, 32, 105, 110, 116, 32, 112, 97, 99, 107, 95, 115, 105, 122, 101, 32, 61, 32, 50, 59, 32, 105, 110, 116, 32, 99, 111, 108, 115, 95, 112, 101, 114, 95, 116, 104, 114, 101, 97, 100, 32, 61, 32, 49, 50, 59, 32, 105, 110, 116, 32, 116, 104, 114, 101, 97, 100, 95, 103, 114, 111, 117, 112, 95, 119, 105, 100, 116, 104, 32, 61, 32, 51, 50, 59, 32, 105, 110, 116, 32, 114, 111, 119, 115, 95, 112, 101, 114, 95, 97, 99, 99, 101, 115, 115, 32, 61, 32, 49, 59, 32, 95, 95, 110, 118, 95, 98, 111, 111, 108, 32, 112, 97, 100, 100, 105, 110, 103, 32, 61, 32, 116, 114, 117, 101, 59, 32, 65, 108, 103, 111, 114, 105, 116, 104, 109, 32, 97, 108, 103, 111, 114, 105, 116, 104, 109, 32, 61, 32, 65, 108, 103, 111, 114, 105, 116, 104, 109, 58, 58, 107, 83, 111, 102, 116, 109, 97, 120, 93};
.global .align 1 .b8 __unnamed_180[364] = {118, 111, 105, 100, 32, 83, 111, 102, 116, 109, 97, 120, 87, 97, 114, 112, 73, 109, 112, 108, 40, 76, 79, 65, 68, 44, 32, 83, 84, 79, 82, 69, 44, 32, 115, 105, 103, 110, 101, 100, 32, 108, 111, 110, 103, 44, 32, 115, 105, 103, 110, 101, 100, 32, 108, 111, 110, 103, 41, 32, 91, 119, 105, 116, 104, 32, 76, 79, 65, 68, 32, 61, 32, 66, 114, 111, 97, 100, 99, 97, 115, 116, 83, 99, 97, 108, 101, 77, 97, 115, 107, 76, 111, 97, 100, 60, 102, 108, 111, 97, 116, 44, 32, 102, 108, 111, 97, 116, 44, 32, 95, 95, 110, 118, 95, 98, 111, 111, 108, 44, 32, 50, 85, 76, 44, 32, 115, 105, 103, 110, 101, 100, 32, 105, 110, 116, 62, 59, 32, 83, 84, 79, 82, 69, 32, 61, 32, 68, 105, 114, 101, 99, 116, 83, 116, 111, 114, 101, 60, 102, 108, 111, 97, 116, 44, 32, 102, 108, 111, 97, 116, 62, 59, 32, 67, 111, 109, 112, 117, 116, 101, 84, 121, 112, 101, 32, 61, 32, 102, 108, 111, 97, 116, 59, 32, 105, 110, 116, 32, 112, 97, 99, 107, 95, 115, 105, 122, 101, 32, 61, 32, 50, 59, 32, 105, 110, 116, 32, 99, 111, 108, 115, 95, 112, 101, 114, 95, 116, 104, 114, 101, 97, 100, 32, 61, 32, 49, 52, 59, 32, 105, 110, 116, 32, 116, 104, 114, 101, 97, 100, 95, 103, 114, 111, 117, 112, 95, 119, 105, 100, 116, 104, 32, 61, 32, 51, 50, 59, 32, 105, 110, 116, 32, 114, 111, 119, 115, 95, 112, 101, 114, 95, 97, 99, 99, 101, 115, 115, 32, 61, 32, 49, 59, 32, 95, 95, 110, 118, 95, 98, 111, 111, 108, 32, 112, 97, 100, 100, 105, 110, 103, 32, 61, 32, 102, 97, 108, 115, 101, 59, 32, 65, 108, 103, 111, 114, 105, 116, 104, 109, 32, 97, 108, 103, 111, 114, 105, 116, 104, 109, 32, 61, 32, 65, 108, 103, 111, 114, 105, 116, 104, 109, 58, 58, 107, 83, 111, 102, 116, 109, 97, 120, 93};
.global .align 1 .b8 __unnamed_181[363] = {118, 111, 105, 100, 32, 83, 111, 102, 116, 109, 97, 120, 87, 97, 114, 112, 73, 109, 112, 108, 40, 76, 79, 65, 68, 44, 32, 83, 84, 79, 82, 69, 44, 32, 115, 105, 103, 110, 101, 100, 32, 108, 111, 110, 103, 44, 32, 115, 105, 103, 110, 101, 100, 32, 108, 111, 110, 103, 41, 32, 91, 119, 105, 116, 104, 32, 76, 79, 65, 68, 32, 61, 32, 66, 114, 111, 97, 100, 99, 97, 115, 116, 83, 99, 97, 108, 101, 77, 97, 115, 107, 76, 111, 97, 100, 60, 102, 108, 111, 97, 116, 44, 32, 102, 108, 111, 97, 116, 44, 32, 95, 95, 110, 118, 95, 98, 111, 111, 108, 44, 32, 50, 85, 76, 44, 32, 115, 105, 103, 110, 101, 100, 32, 105, 110, 116, 62, 59, 32, 83, 84, 79, 82, 69, 32, 61, 32, 68, 105, 114, 101, 99, 116, 83, 116, 111, 114, 101, 60, 102, 108, 111, 97, 116, 44, 32, 102, 108, 111, 97, 116, 62, 59, 32, 67, 111, 109, 112, 117, 116, 101, 84, 121, 112, 101, 32, 61, 32, 102, 108, 111, 97, 116, 59, 32, 105, 110, 116, 32, 112, 97, 99, 107, 95, 115, 105, 122, 101, 32, 61, 32, 50, 59, 32, 105, 110, 116, 32, 99, 111, 108, 115, 95, 112, 101, 114, 95, 116, 104, 114, 101, 97, 100, 32, 61, 32, 49, 52, 59, 32, 105, 110, 116, 32, 116, 104, 114, 101, 97, 100, 95, 103, 114, 111, 117, 112, 95, 119, 105, 100, 116, 104, 32, 61, 32, 51, 50, 59, 32, 105, 110, 116, 32, 114, 111, 119, 115, 95, 112, 101, 114, 95, 97, 99, 99, 101, 115, 115, 32, 61, 32, 49, 59, 32, 95, 95, 110, 118, 95, 98, 111, 111, 108, 32, 112, 97, 100, 100, 105, 110, 103, 32, 61, 32, 116, 114, 117, 101, 59, 32, 65, 108, 103, 111, 114, 105, 116, 104, 109, 32, 97, 108, 103, 111, 114, 105, 116, 104, 109, 32, 61, 32, 65, 108, 103, 111, 114, 105, 116, 104, 109, 58, 58, 107, 83, 111, 102, 116, 109, 97, 120, 93};
.global .align 1 .b8 __unnamed_182[364] = {118, 111, 105, 100, 32, 83, 111, 102, 116, 109, 97, 120, 87, 97, 114, 112, 73, 109, 112, 108, 40, 76, 79, 65, 68, 44, 32, 83, 84, 79, 82, 69, 44, 32, 115, 105, 103, 110, 101, 100, 32, 108, 111, 110, 103, 44, 32, 115, 105, 103, 110, 101, 100, 32, 108, 111, 110, 103, 41, 32, 91, 119, 105, 116, 104, 32, 76, 79, 65, 68, 32, 61, 32, 66, 114, 111, 97, 100, 99, 97, 115, 116, 83, 99, 97, 108, 101, 77, 97, 115, 107, 76, 111, 97, 100, 60, 102, 108, 111, 97, 116, 44, 32, 102, 108, 111, 97, 116, 44, 32, 95, 95, 110, 118, 95, 98, 111, 111, 108, 44, 32, 50, 85, 76, 44, 32, 115, 105, 103, 110, 101, 100, 32, 105, 110, 116, 62, 59, 32, 83, 84, 79, 82, 69, 32, 61, 32, 68, 105, 114, 101, 99, 116, 83, 116, 111, 114, 101, 60, 102, 108, 111, 97, 116, 44, 32, 102, 108, 111, 97, 116, 62, 59, 32, 67, 111, 109, 112, 117, 116, 101, 84, 121, 112, 101, 32, 61, 32, 102, 108, 111, 97, 116, 59, 32, 105, 110, 116, 32, 112, 97, 99, 107, 95, 115, 105, 122, 101, 32, 61, 32, 50, 59, 32, 105, 110, 116, 32, 99, 111, 108, 115, 95, 112, 101, 114, 95, 116, 104, 114, 101, 97, 100, 32, 61, 32, 49, 54, 59, 32, 105, 110, 116, 32, 116, 104, 114, 101, 97, 100, 95, 103, 114, 111, 117, 112, 95, 119, 105, 100, 116, 104, 32, 61, 32, 51, 50, 59, 32, 105, 110, 116, 32, 114, 111, 119, 115, 95, 112, 101, 114, 95, 97, 99, 99, 101, 115, 115, 32, 61, 32, 49, 59, 32, 95, 95, 110, 118, 95, 98, 111, 111, 108, 32, 112, 97, 100, 100, 105, 110, 103, 32, 61, 32, 102, 97, 108, 115, 101, 59, 32, 65, 108, 103, 111, 114, 105, 116, 104, 109, 32, 97, 108, 103, 111, 114, 105, 116, 104, 109, 32, 61, 32, 65, 108, 103, 111, 114, 105, 116, 104, 109, 58, 58, 107, 83, 111, 102, 116, 109, 97, 120, 93};
.global .align 1 .b8 __unnamed_183[363] = {118, 111, 105, 100, 32, 83, 111, 102, 116, 109, 97, 120, 87, 97, 114, 112, 73, 109, 112, 108, 40, 76, 79, 65, 68, 44, 32, 83, 84, 79, 82, 69, 44, 32, 115, 105, 103, 110, 101, 100, 32, 108, 111, 110, 103, 44, 32, 115, 105, 103, 110, 101, 100, 32, 108, 111, 110, 103, 41, 32, 91, 119, 105, 116, 104, 32, 76, 79, 65, 68, 32, 61, 32, 66, 114, 111, 97, 100, 99, 97, 115, 116, 83, 99, 97, 108, 101, 77, 97, 115, 107, 76, 111, 97, 100, 60, 102, 108, 111, 97, 116, 44, 32, 102, 108, 111, 97, 116, 44, 32, 95, 95, 110, 118, 95, 98, 111, 111, 108, 44, 32, 50, 85, 76, 44, 32, 115, 105, 103, 110, 101, 100, 32, 105, 110, 116, 62, 59, 32, 83, 84, 79, 82, 69, 32, 61, 32, 68, 105, 114, 101, 99, 116, 83, 116, 111, 114, 101, 60, 102, 108, 111, 97, 116, 44, 32, 102, 108, 111, 97, 116, 62, 59, 32, 67, 111, 109, 112, 117, 116, 101, 84, 121, 112, 101, 32, 61, 32, 102, 108, 111, 97, 116, 59, 32, 105, 110, 116, 32, 112, 97, 99, 107, 95, 115, 105, 122, 101, 32, 61, 32, 50, 59, 32, 105, 110, 116, 32, 99, 111, 108, 115, 95, 112, 101, 114, 95, 116, 104, 114, 101, 97, 100, 32, 61, 32, 49, 54, 59, 32, 105, 110, 116, 32, 116, 104, 114, 101, 97, 100, 95, 103, 114, 111, 117, 112, 95, 119, 105, 100, 116, 104, 32, 61, 32, 51, 50, 59, 32, 105, 110, 116, 32, 114, 111, 119, 115, 95, 112, 101, 114, 95, 97, 99, 99, 101, 115, 115, 32, 61, 32, 49, 59, 32, 95, 95, 110, 118, 95, 98, 111, 111, 108, 32, 112, 97, 100, 100, 105, 110, 103, 32, 61, 32, 116, 114, 117, 101, 59, 32, 65, 108, 103, 111, 114, 105, 116, 104, 109, 32, 97, 108, 103, 111, 114, 105, 116, 104, 109, 32, 61, 32, 65, 108, 103, 111, 114, 105, 116, 104, 109, 58, 58, 107, 83, 111, 102, 116, 109, 97, 120, 93};
.global .align 1 .b8 __unnamed_184[364] = {118, 111, 105, 100, 32, 83, 111, 102, 116, 109, 97, 120, 87, 97, 114, 112, 73, 109, 112, 108, 40, 76, 79, 65, 68, 44, 32, 83, 84, 79, 82, 69, 44, 32, 115, 105, 103, 110, 101, 100, 32, 108, 111, 110, 103, 44, 32, 115, 105, 103, 110, 101, 100, 32, 108, 111, 110, 103, 41, 32, 91, 119, 105, 116, 104, 32, 76, 79, 65, 68, 32, 61, 32, 66, 114, 111, 97, 100, 99, 97, 115, 116, 83, 99, 97, 108, 101, 77, 97, 115, 107, 76, 111, 97, 100, 60, 102, 108, 111, 97, 116, 44, 32, 102, 108, 111, 97, 116, 44, 32, 95, 95, 110, 118, 95, 98, 111, 111, 108, 44, 32, 50, 85, 76, 44, 32, 115, 105, 103, 110, 101, 100, 32, 105, 110, 116, 62, 59, 32, 83, 84, 79, 82, 69, 32, 61, 32, 68, 105, 114, 101, 99, 116, 83, 116, 111, 114, 101, 60, 102, 108, 111, 97, 116, 44, 32, 102, 108, 111, 97, 116, 62, 59, 32, 67, 111, 109, 112, 117, 116, 101, 84, 121, 112, 101, 32, 61, 32, 102, 108, 111, 97, 116, 59, 32, 105, 110, 116, 32, 112, 97, 99, 107, 95, 115, 105, 122, 101, 32, 61, 32, 50, 59, 32, 105, 110, 116, 32, 99, 111, 108, 115, 95, 112, 101, 114, 95, 116, 104, 114, 101, 97, 100, 32, 61, 32, 49, 56, 59, 32, 105, 110, 116, 32, 116, 104, 114, 101, 97, 100, 95, 103, 114, 111, 117, 112, 95, 119, 105, 100, 116, 104, 32, 61, 32, 51, 50, 59, 32, 105, 110, 116, 32, 114, 111, 119, 115, 95, 112, 101, 114, 95, 97, 99, 99, 101, 115, 115, 32, 61, 32, 49, 59, 32, 95, 95, 110, 118, 95, 98, 111, 111, 108, 32, 112, 97, 100, 100, 105, 110, 103, 32, 61, 32, 102, 97, 108, 115, 101, 59, 32, 65, 108, 103, 111, 114, 105, 116, 104, 109, 32, 97, 108, 103, 111, 114, 105, 116, 104, 109, 32, 61, 32, 65, 108, 103, 111, 114, 105, 116, 104, 109, 58, 58, 107, 83, 111, 102, 116, 109, 97, 120, 93};
.global .align 1 .b8 __unnamed_185[363] = {118, 111, 105, 100, 32, 83, 111, 102, 116, 109, 97, 120, 87, 97, 114, 112, 73, 109, 112, 108, 40, 76, 79, 65, 68, 44, 32, 83, 84, 79, 82, 69, 44, 32, 115, 105, 103, 110, 101, 100, 32, 108, 111, 110, 103, 44, 32, 115, 105, 103, 110, 101, 100, 32, 108, 111, 110, 103, 41, 32, 91, 119, 105, 116, 104, 32, 76, 79, 65, 68, 32, 61, 32, 66, 114, 111, 97, 100, 99, 97, 115, 116, 83, 99, 97, 108, 101, 77, 97, 115, 107, 76, 111, 97, 100, 60, 102, 108, 111, 97, 116, 44, 32, 102, 108, 111, 97, 116, 44, 32, 95, 95, 110, 118, 95, 98, 111, 111, 108, 44, 32, 50, 85, 76, 44, 32, 115, 105, 103, 110, 101, 100, 32, 105, 110, 116, 62, 59, 32, 83, 84, 79, 82, 69, 32, 61, 32, 68, 105, 114, 101, 99, 116, 83, 116, 111, 114, 101, 60, 102, 108, 111, 97, 116, 44, 32, 102, 108, 111, 97, 116, 62, 59, 32, 67, 111, 109, 112, 117, 116, 101, 84, 121, 112, 101, 32, 61, 32, 102, 108, 111, 97, 116, 59, 32, 105, 110, 116, 32, 112, 97, 99, 107, 95, 115, 105, 122, 101, 32, 61, 32, 50, 59, 32, 105, 110, 116, 32, 99, 111, 108, 115, 95, 112, 101, 114, 95, 116, 104, 114, 101, 97, 100, 32, 61, 32, 49, 56, 59, 32, 105, 110, 116, 32, 116, 104, 114, 101, 97, 100, 95, 103, 114, 111, 117, 112, 95, 119, 105, 100, 116, 104, 32, 61, 32, 51, 50, 59, 32, 105, 110, 116, 32, 114, 111, 119, 115, 95, 112, 101, 114, 95, 97, 99, 99, 101, 115, 115, 32, 61, 32, 49, 59, 32, 95, 95, 110, 118, 95, 98, 111, 111, 108, 32, 112, 97, 100, 100, 105, 110, 103, 32, 61, 32, 116, 114, 117, 101, 59, 32, 65, 108, 103, 111, 114, 105, 116, 104, 109, 32, 97, 108, 103, 111, 114, 105, 116, 104, 109, 32, 61, 32, 65, 108, 103, 111, 114, 105, 116, 104, 109, 58, 58, 107, 83, 111, 102, 116, 109, 97, 120, 93};
.global .align 1 .b8 __unnamed_186[364] = {118, 111, 105, 100, 32, 83, 111, 102, 116, 109, 97, 120, 87, 97, 114, 112, 73, 109, 112, 108, 40, 76, 79, 65, 68, 44, 32, 83, 84, 79, 82, 69, 44, 32, 115, 105, 103, 110, 101, 100, 32, 108, 111, 110, 103, 44, 32, 115, 105, 103, 110, 101, 100, 32, 108, 111, 110, 103, 41, 32, 91, 119, 105, 116, 104, 32, 76, 79, 65, 68, 32, 61, 32, 66, 114, 111, 97, 100, 99, 97, 115, 116, 83, 99, 97, 108, 101, 77, 97, 115, 107, 76, 111, 97, 100, 60, 102, 108, 111, 97, 116, 44, 32, 102, 108, 111, 97, 116, 44, 32, 95, 95, 110, 118, 95, 98, 111, 111, 108, 44, 32, 50, 85, 76, 44, 32, 115, 105, 103, 110, 101, 100, 32, 105, 110, 116, 62, 59, 32, 83, 84, 79, 82, 69, 32, 61, 32, 68, 105, 114, 101, 99, 116, 83, 116, 111, 114, 101, 60, 102, 108, 111, 97, 116, 44, 32, 102, 108, 111, 97, 116, 62, 59, 32, 67, 111, 109, 112, 117, 116, 101, 84, 121, 112, 101, 32, 61, 32, 102, 108, 111, 97, 116, 59, 32, 105, 110, 116, 32, 112, 97, 99, 107, 95, 115, 105, 122, 101, 32, 61, 32, 50, 59, 32, 105, 110, 116, 32, 99, 111, 108, 115, 95, 112, 101, 114, 95, 116, 104, 114, 101, 97, 100, 32, 61, 32, 50, 48, 59, 32, 105, 110, 116, 32, 116, 104, 114, 101, 97, 100, 95, 103, 114, 111, 117, 112, 95, 119, 105, 100, 116, 104, 32, 61, 32, 51, 50, 59, 32, 105, 110, 116, 32, 114, 111, 119, 115, 95, 112, 101, 114, 95, 97, 99, 99, 101, 115, 115, 32, 61, 32, 49, 59, 32, 95, 95, 110, 118, 95, 98, 111, 111, 108, 32, 112, 97, 100, 100, 105, 110, 103, 32, 61, 32, 102, 97, 108, 115, 101, 59, 32, 65, 108, 103, 111, 114, 105, 116, 104, 109, 32, 97, 108, 103, 111, 114, 105, 116, 104, 109, 32, 61, 32, 65, 108, 103, 111, 114, 105, 116, 104, 109, 58, 58, 107, 83, 111, 102, 116, 109, 97, 120, 93};
.global .align 1 .b8 __unnamed_187[363] = {118, 111, 105, 100, 32, 83, 111, 102, 116, 109, 97, 120, 87, 97, 114, 112, 73, 109, 112, 108, 40, 76, 79, 65, 68, 44, 32, 83, 84, 79, 82, 69, 44, 32, 115, 105, 103, 110, 101, 100, 32, 108, 111, 110, 103, 44, 32, 115, 105, 103, 110, 101, 100, 32, 108, 111, 110, 103, 41, 32, 91, 119, 105, 116, 104, 32, 76, 79, 65, 68, 32, 61, 32, 66, 114, 111, 97, 100, 99, 97, 115, 116, 83, 99, 97, 108, 101, 77, 97, 115, 107, 76, 111, 97, 100, 60, 102, 108, 111, 97, 116, 44, 32, 102, 108, 111, 97, 116, 44, 32, 95, 95, 110, 118, 95, 98, 111, 111, 108, 44, 32, 50, 85, 76, 44, 32, 115, 105, 103, 110, 101, 100, 32, 105, 110, 116, 62, 59, 32, 83, 84, 79, 82, 69, 32, 61, 32, 68, 105, 114, 101, 99, 116, 83, 116, 111, 114, 101, 60, 102, 108, 111, 97, 116, 44, 32, 102, 108, 111, 97, 116, 62, 59, 32, 67, 111, 109, 112, 117, 116, 101, 84, 121, 112, 101, 32, 61, 32, 102, 108, 111, 97, 116, 59, 32, 105, 110, 116, 32, 112, 97, 99, 107, 95, 115, 105, 122, 101, 32, 61, 32, 50, 59, 32, 105, 110, 116, 32, 99, 111, 108, 115, 95, 112, 101, 114, 95, 116, 104, 114, 101, 97, 100, 32, 61, 32, 50, 48, 59, 32, 105, 110, 116, 32, 116, 104, 114, 101, 97, 100, 95, 103, 114, 111, 117, 112, 95, 119, 105, 100, 116, 104, 32, 61, 32, 51, 50, 59, 32, 105, 110, 116, 32, 114, 111, 119, 115, 95, 112, 101, 114, 95, 97, 99, 99, 101, 115, 115, 32, 61, 32, 49, 59, 32, 95, 95, 110, 118, 95, 98, 111, 111, 108, 32, 112, 97, 100, 100, 105, 110, 103, 32, 61, 32, 116, 114, 117, 101, 59, 32, 65, 108, 103, 111, 114, 105, 116, 104, 109, 32, 97, 108, 103, 111, 114, 105, 116, 104, 109, 32, 61, 32, 65, 108, 103, 111, 114, 105, 116, 104, 109, 58, 58, 107, 83, 111, 102, 116, 109, 97, 120, 93};
.global .align 1 .b8 __unnamed_188[364] = {118, 111, 105, 100, 32, 83, 111, 102, 116, 109, 97, 120, 87, 97, 114, 112, 73, 109, 112, 108, 40, 76, 79, 65, 68, 44, 32, 83, 84, 79, 82, 69, 44, 32, 115, 105, 103, 110, 101, 100, 32, 108, 111, 110, 103, 44, 32, 115, 105, 103, 110, 101, 100, 32, 108, 111, 110, 103, 41, 32, 91, 119, 105, 116, 104, 32, 76, 79, 65, 68, 32, 61, 32, 66, 114, 111, 97, 100, 99, 97, 115, 116, 83, 99, 97, 108, 101, 77, 97, 115, 107, 76, 111, 97, 100, 60, 102, 108, 111, 97, 116, 44, 32, 102, 108, 111, 97, 116, 44, 32, 95, 95, 110, 118, 95, 98, 111, 111, 108, 44, 32, 50, 85, 76, 44, 32, 115, 105, 103, 110, 101, 100, 32, 105, 110, 116, 62, 59, 32, 83, 84, 79, 82, 69, 32, 61, 32, 68, 105, 114, 101, 99, 116, 83, 116, 111, 114, 101, 60, 102, 108, 111, 97, 116, 44, 32, 102, 108, 111, 97, 116, 62, 59, 32, 67, 111, 109, 112, 117, 116, 101, 84, 121, 112, 101, 32, 61, 32, 102, 108, 111, 97, 116, 59, 32, 105, 110, 116, 32, 112, 97, 99, 107, 95, 115, 105, 122, 101, 32, 61, 32, 50, 59, 32, 105, 110, 116, 32, 99, 111, 108, 115, 95, 112, 101, 114, 95, 116, 104, 114, 101, 97, 100, 32, 61, 32, 50, 50, 59, 32, 105, 110, 116, 32, 116, 104, 114, 101, 97, 100, 95, 103, 114, 111, 117, 112, 95, 119, 105, 100, 116, 104, 32, 61, 32, 51, 50, 59, 32, 105, 110, 116, 32, 114, 111, 119, 115, 95, 112, 101, 114, 95, 97, 99, 99, 101, 115, 115, 32, 61, 32, 49, 59, 32, 95, 95, 110, 118, 95, 98, 111, 111, 108, 32, 112, 97, 100, 100, 105, 110, 103, 32, 61, 32, 102, 97, 108, 115, 101, 59, 32, 65, 108, 103, 111, 114, 105, 116, 104, 109, 32, 97, 108, 103, 111, 114, 105, 116, 104, 109, 32, 61, 32, 65, 108, 103, 111, 114, 105, 116, 104, 109, 58, 58, 107, 83, 111, 102, 116, 109, 97, 120, 93};
.global .align 1 .b8 __unnamed_189[363] = {118, 111, 105, 100, 32, 83, 111, 102, 116, 109, 97, 120, 87, 97, 114, 112, 73, 109, 112, 108, 40, 76, 79, 65, 68, 44, 32, 83, 84, 79, 82, 69, 44, 32, 115, 105, 103, 110, 101, 100, 32, 108, 111, 110, 103, 44, 32, 115, 105, 103, 110, 101, 100, 32, 108, 111, 110, 103, 41, 32, 91, 119, 105, 116, 104, 32, 76, 79, 65, 68, 32, 61, 32, 66, 114, 111, 97, 100, 99, 97, 115, 116, 83, 99, 97, 108, 101, 77, 97, 115, 107, 76, 111, 97, 100, 60, 102, 108, 111, 97, 116, 44, 32, 102, 108, 111, 97, 116, 44, 32, 95, 95, 110, 118, 95, 98, 111, 111, 108, 44, 32, 50, 85, 76, 44, 32, 115, 105, 103, 110, 101, 100, 32, 105, 110, 116, 62, 59, 32, 83, 84, 79, 82, 69, 32, 61, 32, 68, 105, 114, 101, 99, 116, 83, 116, 111, 114, 101, 60, 102, 108, 111, 97, 116, 44, 32, 102, 108, 111, 97, 116, 62, 59, 32, 67, 111, 109, 112, 117, 116, 101, 84, 121, 112, 101, 32, 61, 32, 102, 108, 111, 97, 116, 59, 32, 105, 110, 116, 32, 112, 97, 99, 107, 95, 115, 105, 122, 101, 32, 61, 32, 50, 59, 32, 105, 110, 116, 32, 99, 111, 108, 115, 95, 112, 101, 114, 95, 116, 104, 114, 101, 97, 100, 32, 61, 32, 50, 50, 59, 32, 105, 110, 116, 32, 116, 104, 114, 101, 97, 100, 95, 103, 114, 111, 117, 112, 95, 119, 105, 100, 116, 104, 32, 61, 32, 51, 50, 59, 32, 105, 110, 116, 32, 114, 111, 119, 115, 95, 112, 101, 114, 95, 97, 99, 99, 101, 115, 115, 32, 61, 32, 49, 59, 32, 95, 95, 110, 118, 95, 98, 111, 111, 108, 32, 112, 97, 100, 100, 105, 110, 103, 32, 61, 32, 116, 114, 117, 101, 59, 32, 65, 108, 103, 111, 114, 105, 116, 104, 109, 32, 97, 108, 103, 111, 114, 105, 116, 104, 109, 32, 61, 32, 65, 108, 103, 111, 114, 105, 116, 104, 109, 58, 58, 107, 83, 111, 102, 116, 109, 97, 120, 93};
.global .align 1 .b8 __unnamed_190[364] = {118, 111, 105, 100, 32, 83, 111, 102, 116, 109, 97, 120, 87, 97, 114, 112, 73, 109, 112, 108, 40, 76, 79, 65, 68, 44, 32, 83, 84, 79, 82, 69, 44, 32, 115, 105, 103, 110, 101, 100, 32, 108, 111, 110, 103, 44, 32, 115, 105, 103, 110, 101, 100, 32, 108, 111, 110, 103, 41, 32, 91, 119, 105, 116, 104, 32, 76, 79, 65, 68, 32, 61, 32, 66, 114, 111, 97, 100, 99, 97, 115, 116, 83, 99, 97, 108, 101, 77, 97, 115, 107, 76, 111, 97, 100, 60, 102, 108, 111, 97, 116, 44, 32, 102, 108, 111, 97, 116, 44, 32, 95, 95, 110, 118, 95, 98, 111, 111, 108, 44, 32, 50, 85, 76, 44, 32, 115, 105, 103, 110, 101, 100, 32, 105, 110, 116, 62, 59, 32, 83, 84, 79, 82, 69, 32, 61, 32, 68, 105, 114, 101, 99, 116, 83, 116, 111, 114, 101, 60, 102, 108, 111, 97, 116, 44, 32, 102, 108, 111, 97, 116, 62, 59, 32, 67, 111, 109, 112, 117, 116, 101, 84, 121, 112, 101, 32, 61, 32, 102, 108, 111, 97, 116, 59, 32, 105, 110, 116, 32, 112, 97, 99, 107, 95, 115, 105, 122, 101, 32, 61, 32, 50, 59, 32, 105, 110, 116, 32, 99, 111, 108, 115, 95, 112, 101, 114, 95, 116, 104, 114, 101, 97, 100, 32, 61, 32, 50, 52, 59, 32, 105, 110, 116, 32, 116, 104, 114, 101, 97, 100, 95, 103, 114, 111, 117, 112, 95, 119, 105, 100, 116, 104, 32, 61, 32, 51, 50, 59, 32, 105, 110, 116, 32, 114, 111, 119, 115, 95, 112, 101, 114, 95, 97, 99, 99, 101, 115, 115, 32, 61, 32, 49, 59, 32, 95, 95, 110, 118, 95, 98, 111, 111, 108, 32, 112, 97, 100, 100, 105, 110, 103, 32, 61, 32, 102, 97, 108, 115, 101, 59, 32, 65, 108, 103, 111, 114, 105, 116, 104, 109, 32, 97, 108, 103, 111, 114, 105, 116, 104, 109, 32, 61, 32, 65, 108, 103, 111, 114, 105, 116, 104, 109, 58, 58, 107, 83, 111, 102, 116, 109, 97, 120, 93};
.global .align 1 .b8 __unnamed_191[363] = {118, 111, 105, 100, 32, 83, 111, 102, 116, 109, 97, 120, 87, 97, 114, 112, 73, 109, 112, 108, 40, 76, 79, 65, 68, 44, 32, 83, 84, 79, 82, 69, 44, 32, 115, 105, 103, 110, 101, 100, 32, 108, 111, 110, 103, 44, 32, 115, 105, 103, 110, 101, 100, 32, 108, 111, 110, 103, 41, 32, 91, 119, 105, 116, 104, 32, 76, 79, 65, 68, 32, 61, 32, 66, 114, 111, 97, 100, 99, 97, 115, 116, 83, 99, 97, 108, 101, 77, 97, 115, 107, 76, 111, 97, 100, 60, 102, 108, 111, 97, 116, 44, 32, 102, 108, 111, 97, 116, 44, 32, 95, 95, 110, 118, 95, 98, 111, 111, 108, 44, 32, 50, 85, 76, 44, 32, 115, 105, 103, 110, 101, 100, 32, 105, 110, 116, 62, 59, 32, 83, 84, 79, 82, 69, 32, 61, 32, 68, 105, 114, 101, 99, 116, 83, 116, 111, 114, 101, 60, 102, 108, 111, 97, 116, 44, 32, 102, 108, 111, 97, 116, 62, 59, 32, 67, 111, 109, 112, 117, 116, 101, 84, 121, 112, 101, 32, 61, 32, 102, 108, 111, 97, 116, 59, 32, 105, 110, 116, 32, 112, 97, 99, 107, 95, 115, 105, 122, 101, 32, 61, 32, 50, 59, 32, 105, 110, 116, 32, 99, 111, 108, 115, 95, 112, 101, 114, 95, 116, 104, 114, 101, 97, 100, 32, 61, 32, 50, 52, 59, 32, 105, 110, 116, 32, 116, 104, 114, 101, 97, 100, 95, 103, 114, 111, 117, 112, 95, 119, 105, 100, 116, 104, 32, 61, 32, 51, 50, 59, 32, 105, 110, 116, 32, 114, 111, 119, 115, 95, 112, 101, 114, 95, 97, 99, 99, 101, 115, 115, 32, 61, 32, 49, 59, 32, 95, 95, 110, 118, 95, 98, 111, 111, 108, 32, 112, 97, 100, 100, 105, 110, 103, 32, 61, 32, 116, 114, 117, 101, 59, 32, 65, 108, 103, 111, 114, 105, 116, 104, 109, 32, 97, 108, 103, 111, 114, 105, 116, 104, 109, 32, 61, 32, 65, 108, 103, 111, 114, 105, 116, 104, 109, 58, 58, 107, 83, 111, 102, 116, 109, 97, 120, 93};
.global .align 1 .b8 __unnamed_192[364] = {118, 111, 105, 100, 32, 83, 111, 102, 116, 109, 97, 120, 87, 97, 114, 112, 73, 109, 112, 108, 40, 76, 79, 65, 68, 44, 32, 83, 84, 79, 82, 69, 44, 32, 115, 105, 103, 110, 101, 100, 32, 108, 111, 110, 103, 44, 32, 115, 105, 103, 110, 101, 100, 32, 108, 111, 110, 103, 41, 32, 91, 119, 105, 116, 104, 32, 76, 79, 65, 68, 32, 61, 32, 66, 114, 111, 97, 100, 99, 97, 115, 116, 83, 99, 97, 108, 101, 77, 97, 115, 107, 76, 111, 97, 100, 60, 102, 108, 111, 97, 116, 44, 32, 102, 108, 111, 97, 116, 44, 32, 95, 95, 110, 118, 95, 98, 111, 111, 108, 44, 32, 50, 85, 76, 44, 32, 115, 105, 103, 110, 101, 100, 32, 105, 110, 116, 62, 59, 32, 83, 84, 79, 82, 69, 32, 61, 32, 68, 105, 114, 101, 99, 116, 83, 116, 111, 114, 101, 60, 102, 108, 111, 97, 116, 44, 32, 102, 108, 111, 97, 116, 62, 59, 32, 67, 111, 109, 112, 117, 116, 101, 84, 121, 112, 101, 32, 61, 32, 102, 108, 111, 97, 116, 59, 32, 105, 110, 116, 32, 112, 97, 99, 107, 95, 115, 105, 122, 101, 32, 61, 32, 50, 59, 32, 105, 110, 116, 32, 99, 111, 108, 115, 95, 112, 101, 114, 95, 116, 104, 114, 101, 97, 100, 32, 61, 32, 50, 54, 59, 32, 105, 110, 116, 32, 116, 104, 114, 101, 97, 100, 95, 103, 114, 111, 117, 112, 95, 119, 105, 100, 116, 104, 32, 61, 32, 51, 50, 59, 32, 105, 110, 116, 32, 114, 111, 119, 115, 95, 112, 101, 114, 95, 97, 99, 99, 101, 115, 115, 32, 61, 32, 49, 59, 32, 95, 95, 110, 118, 95, 98, 111, 111, 108, 32, 112, 97, 100, 100, 105, 110, 103, 32, 61, 32, 102, 97, 108, 115, 101, 59, 32, 65, 108, 103, 111, 114, 105, 116, 104, 109, 32, 97, 108, 103, 111, 114, 105, 116, 104, 109, 32, 61, 32, 65, 108, 103, 111, 114, 105, 116, 104, 109, 58, 58, 107, 83, 111, 102, 116, 109, 97, 120, 93};
.global .align 1 .b8 __unnamed_193[363] = {118, 111, 105, 100, 32, 83, 111, 102, 116, 109, 97, 120, 87, 97, 114, 112, 73, 109, 112, 108, 40, 76, 79, 65, 68, 44, 32, 83, 84, 79, 82, 69, 44, 32, 115, 105, 103, 110, 101, 100, 32, 108, 111, 110, 103, 44, 32, 115, 105, 103, 110, 101, 100, 32, 108, 111, 110, 103, 41, 32, 91, 119, 105, 116, 104, 32, 76, 79, 65, 68, 32, 61, 32, 66, 114, 111, 97, 100, 99, 97, 115, 116, 83, 99, 97, 108, 101, 77, 97, 115, 107, 76, 111, 97, 100, 60, 102, 108, 111, 97, 116, 44, 32, 102, 108, 111, 97, 116, 44, 32, 95, 95, 110, 118, 95, 98, 111, 111, 108, 44, 32, 50, 85, 76, 44, 32, 115, 105, 103, 110, 101, 100, 32, 105, 110, 116, 62, 59, 32, 83, 84, 79, 82, 69, 32, 61, 32, 68, 105, 114, 101, 99, 116, 83, 116, 111, 114, 101, 60, 102, 108, 111, 97, 116, 44, 32, 102, 108, 111, 97, 116, 62, 59, 32, 67, 111, 109, 112, 117, 116, 101, 84, 121, 112, 101, 32, 61, 32, 102, 108, 111, 97, 116, 59, 32, 105, 110, 116, 32, 112, 97, 99, 107, 95, 115, 105, 122, 101, 32, 61, 32, 50, 59, 32, 105, 110, 116, 32, 99, 111, 108, 115, 95, 112, 101, 114, 95, 116, 104, 114, 101, 97, 100, 32, 61, 32, 50, 54, 59, 32, 105, 110, 116, 32, 116, 104, 114, 101, 97, 100, 95, 103, 114, 111, 117, 112, 95, 119, 105, 100, 116, 104, 32, 61, 32, 51, 50, 59, 32, 105, 110, 116, 32, 114, 111, 119, 115, 95, 112, 101, 114, 95, 97, 99, 99, 101, 115, 115, 32, 61, 32, 49, 59, 32, 95, 95, 110, 118, 95, 98, 111, 111, 108, 32, 112, 97, 100, 100, 105, 110, 103, 32, 61, 32, 116, 114, 117, 101, 59, 32, 65, 108, 103, 111, 114, 105, 116, 104, 109, 32, 97, 108, 103, 111, 114, 105, 116, 104, 109, 32, 61, 32, 65, 108, 103, 111, 114, 105, 116, 104, 109, 58, 58, 107, 83, 111, 102, 116, 109, 97, 120, 93};
.global .align 1 .b8 __unnamed_194[364] = {118, 111, 105, 100, 32, 83, 111, 102, 116, 109, 97, 120, 87, 97, 114, 112, 73, 109, 112, 108, 40, 76, 79, 65, 68, 44, 32, 83, 84, 79, 82, 69, 44, 32, 115, 105, 103, 110, 101, 100, 32, 108, 111, 110, 103, 44, 32, 115, 105, 103, 110, 101, 100, 32, 108, 111, 110, 103, 41, 32, 91, 119, 105, 116, 104, 32, 76, 79, 65, 68, 32, 61, 32, 66, 114, 111, 97, 100, 99, 97, 115, 116, 83, 99, 97, 108, 101, 77, 97, 115, 107, 76, 111, 97, 100, 60, 102, 108, 111, 97, 116, 44, 32, 102, 108, 111, 97, 116, 44, 32, 95, 95, 110, 118, 95, 98, 111, 111, 108, 44, 32, 50, 85, 76, 44, 32, 115, 105, 103, 110, 101, 100, 32, 105, 110, 116, 62, 59, 32, 83, 84, 79, 82, 69, 32, 61, 32, 68, 105, 114, 101, 99, 116, 83, 116, 111, 114, 101, 60, 102, 108, 111, 97, 116, 44, 32, 102, 108, 111, 97, 116, 62, 59, 32, 67, 111, 109, 112, 117, 116, 101, 84, 121, 112, 101, 32, 61, 32, 102, 108, 111, 97, 116, 59, 32, 105, 110, 116, 32, 112, 97, 99, 107, 95, 115, 105, 122, 101, 32, 61, 32, 50, 59, 32, 105, 110, 116, 32, 99, 111, 108, 115, 95, 112, 101, 114, 95, 116, 104, 114, 101, 97, 100, 32, 61, 32, 50, 56, 59, 32, 105, 110, 116, 32, 116, 104, 114, 101, 97, 100, 95, 103, 114, 111, 117, 112, 95, 119, 105, 100, 116, 104, 32, 61, 32, 51, 50, 59, 32, 105, 110, 116, 32, 114, 111, 119, 115, 95, 112, 101, 114, 95, 97, 99, 99, 101, 115, 115, 32, 61, 32, 49, 59, 32, 95, 95, 110, 118, 95, 98, 111, 111, 108, 32, 112, 97, 100, 100, 105, 110, 103, 32, 61, 32, 102, 97, 108, 115, 101, 59, 32, 65, 108, 103, 111, 114, 105, 116, 104, 109, 32, 97, 108, 103, 111, 114, 105, 116, 104, 109, 32, 61, 32, 65, 108, 103, 111, 114, 105, 116, 104, 109, 58, 58, 107, 83, 111, 102, 116, 109, 97, 120, 93};
.global .align 1 .b8 __unnamed_195[363] = {118, 111, 105, 100, 32, 83, 111, 102, 116, 109, 97, 120, 87, 97, 114, 112, 73, 109, 112, 108, 40, 76, 79, 65, 68, 44, 32, 83, 84, 79, 82, 69, 44, 32, 115, 105, 103, 110, 101, 100, 32, 108, 111, 110, 103, 44, 32, 115, 105, 103, 110, 101, 100, 32, 108, 111, 110, 103, 41, 32, 91, 119, 105, 116, 104, 32, 76, 79, 65, 68, 32, 61, 32, 66, 114, 111, 97, 100, 99, 97, 115, 116, 83, 99, 97, 108, 101, 77, 97, 115, 107, 76, 111, 97, 100, 60, 102, 108, 111, 97, 116, 44, 32, 102, 108, 111, 97, 116, 44, 32, 95, 95, 110, 118, 95, 98, 111, 111, 108, 44, 32, 50, 85, 76, 44, 32, 115, 105, 103, 110, 101, 100, 32, 105, 110, 116, 62, 59, 32, 83, 84, 79, 82, 69, 32, 61, 32, 68, 105, 114, 101, 99, 116, 83, 116, 111, 114, 101, 60, 102, 108, 111, 97, 116, 44, 32, 102, 108, 111, 97, 116, 62, 59, 32, 67, 111, 109, 112, 117, 116, 101, 84, 121, 112, 101, 32, 61, 32, 102, 108, 111, 97, 116, 59, 32, 105, 110, 116, 32, 112, 97, 99, 107, 95, 115, 105, 122, 101, 32, 61, 32, 50, 59, 32, 105, 110, 116, 32, 99, 111, 108, 115, 95, 112, 101, 114, 95, 116, 104, 114, 101, 97, 100, 32, 61, 32, 50, 56, 59, 32, 105, 110, 116, 32, 116, 104, 114, 101, 97, 100, 95, 103, 114, 111, 117, 112, 95, 119, 105, 100, 116, 104, 32, 61, 32, 51, 50, 59, 32, 105, 110, 116, 32, 114, 111, 119, 115, 95, 112, 101, 114, 95, 97, 99, 99, 101, 115, 115, 32, 61, 32, 49, 59, 32, 95, 95, 110, 118, 95, 98, 111, 111, 108, 32, 112, 97, 100, 100, 105, 110, 103, 32, 61, 32, 116, 114, 117, 101, 59, 32, 65, 108, 103, 111, 114, 105, 116, 104, 109, 32, 97, 108, 103, 111, 114, 105, 116, 104, 109, 32, 61, 32, 65, 108, 103, 111, 114, 105, 116, 104, 109, 58, 58, 107, 83, 111, 102, 116, 109, 97, 120, 93};
.global .align 1 .b8 __unnamed_196[364] = {118, 111, 105, 100, 32, 83, 111, 102, 116, 109, 97, 120, 87, 97, 114, 112, 73, 109, 112, 108, 40, 76, 79, 65, 68, 44, 32, 83, 84, 79, 82, 69, 44, 32, 115, 105, 103, 110, 101, 100, 32, 108, 111, 110, 103, 44, 32, 115, 105, 103, 110, 101, 100, 32, 108, 111, 110, 103, 41, 32, 91, 119, 105, 116, 104, 32, 76, 79, 65, 68, 32, 61, 32, 66, 114, 111, 97, 100, 99, 97, 115, 116, 83, 99, 97, 108, 101, 77, 97, 115, 107, 76, 111, 97, 100, 60, 102, 108, 111, 97, 116, 44, 32, 102, 108, 111, 97, 116, 44, 32, 95, 95, 110, 118, 95, 98, 111, 111, 108, 44, 32, 50, 85, 76, 44, 32, 115, 105, 103, 110, 101, 100, 32, 105, 110, 116, 62, 59, 32, 83, 84, 79, 82, 69, 32, 61, 32, 68, 105, 114, 101, 99, 116, 83, 116, 111, 114, 101, 60, 102, 108, 111, 97, 116, 44, 32, 102, 108, 111, 97, 116, 62, 59, 32, 67, 111, 109, 112, 117, 116, 101, 84, 121, 112, 101, 32, 61, 32, 102, 108, 111, 97, 116, 59, 32, 105, 110, 116, 32, 112, 97, 99, 107, 95, 115, 105, 122, 101, 32, 61, 32, 50, 59, 32, 105, 110, 116, 32, 99, 111, 108, 115, 95, 112, 101, 114, 95, 116, 104, 114, 101, 97, 100, 32, 61, 32, 51, 48, 59, 32, 105, 110, 116, 32, 116, 104, 114, 101, 97, 100, 95, 103, 114, 111, 117, 112, 95, 119, 105, 100, 116, 104, 32, 61, 32, 51, 50, 59, 32, 105, 110, 116, 32, 114, 111, 119, 115, 95, 112, 101, 114, 95, 97, 99, 99, 101, 115, 115, 32, 61, 32, 49, 59, 32, 95, 95, 110, 118, 95, 98, 111, 111, 108, 32, 112, 97, 100, 100, 105, 110, 103, 32, 61, 32, 102, 97, 108, 115, 101, 59, 32, 65, 108, 103, 111, 114, 105, 116, 104, 109, 32, 97, 108, 103, 111, 114, 105, 116, 104, 109, 32, 61, 32, 65, 108, 103, 111, 114, 105, 116, 104, 109, 58, 58, 107, 83, 111, 102, 116, 109, 97, 120, 93};
.global .align 1 .b8 __unnamed_197[363] = {118, 111, 105, 100, 32, 83, 111, 102, 116, 109, 97, 120, 87, 97, 114, 112, 73, 109, 112, 108, 40, 76, 79, 65, 68, 44, 32, 83, 84, 79, 82, 69, 44, 32, 115, 105, 103, 110, 101, 100, 32, 108, 111, 110, 103, 44, 32, 115, 105, 103, 110, 101, 100, 32, 108, 111, 110, 103, 41, 32, 91, 119, 105, 116, 104, 32, 76, 79, 65, 68, 32, 61, 32, 66, 114, 111, 97, 100, 99, 97, 115, 116, 83, 99, 97, 108, 101, 77, 97, 115, 107, 76, 111, 97, 100, 60, 102, 108, 111, 97, 116, 44, 32, 102, 108, 111, 97, 116, 44, 32, 95, 95, 110, 118, 95, 98, 111, 111, 108, 44, 32, 50, 85, 76, 44, 32, 115, 105, 103, 110, 101, 100, 32, 105, 110, 116, 62, 59, 32, 83, 84, 79, 82, 69, 32, 61, 32, 68, 105, 114, 101, 99, 116, 83, 116, 111, 114, 101, 60, 102, 108, 111, 97, 116, 44, 32, 102, 108, 111, 97, 116, 62, 59, 32, 67, 111, 109, 112, 117, 116, 101, 84, 121, 112, 101, 32, 61, 32, 102, 108, 111, 97, 116, 59, 32, 105, 110, 116, 32, 112, 97, 99, 107, 95, 115, 105, 122, 101, 32, 61, 32, 50, 59, 32, 105, 110, 116, 32, 99, 111, 108, 115, 95, 112, 101, 114, 95, 116, 104, 114, 101, 97, 100, 32, 61, 32, 51, 48, 59, 32, 105, 110, 116, 32, 116, 104, 114, 101, 97, 100, 95, 103, 114, 111, 117, 112, 95, 119, 105, 100, 116, 104, 32, 61, 32, 51, 50, 59, 32, 105, 110, 116, 32, 114, 111, 119, 115, 95, 112, 101, 114, 95, 97, 99, 99, 101, 115, 115, 32, 61, 32, 49, 59, 32, 95, 95, 110, 118, 95, 98, 111, 111, 108, 32, 112, 97, 100, 100, 105, 110, 103, 32, 61, 32, 116, 114, 117, 101, 59, 32, 65, 108, 103, 111, 114, 105, 116, 104, 109, 32, 97, 108, 103, 111, 114, 105, 116, 104, 109, 32, 61, 32, 65, 108, 103, 111, 114, 105, 116, 104, 109, 58, 58, 107, 83, 111, 102, 116, 109, 97, 120, 93};
.global .align 1 .b8 __unnamed_198[364] = {118, 111, 105, 100, 32, 83, 111, 102, 116, 109, 97, 120, 87, 97, 114, 112, 73, 109, 112, 108, 40, 76, 79, 65, 68, 44, 32, 83, 84, 79, 82, 69, 44, 32, 115, 105, 103, 110, 101, 100, 32, 108, 111, 110, 103, 44, 32, 115, 105, 103, 110, 101, 100, 32, 108, 111, 110, 103, 41, 32, 91, 119, 105, 116, 104, 32, 76, 79, 65, 68, 32, 61, 32, 66, 114, 111, 97, 100, 99, 97, 115, 116, 83, 99, 97, 108, 101, 77, 97, 115, 107, 76, 111, 97, 100, 60, 102, 108, 111, 97, 116, 44, 32, 102, 108, 111, 97, 116, 44, 32, 95, 95, 110, 118, 95, 98, 111, 111, 108, 44, 32, 50, 85, 76, 44, 32, 115, 105, 103, 110, 101, 100, 32, 105, 110, 116, 62, 59, 32, 83, 84, 79, 82, 69, 32, 61, 32, 68, 105, 114, 101, 99, 116, 83, 116, 111, 114, 101, 60, 102, 108, 111, 97, 116, 44, 32, 102, 108, 111, 97, 116, 62, 59, 32, 67, 111, 109, 112, 117, 116, 101, 84, 121, 112, 101, 32, 61, 32, 102, 108, 111, 97, 116, 59, 32, 105, 110, 116, 32, 112, 97, 99, 107, 95, 115, 105, 122, 101, 32, 61, 32, 50, 59, 32, 105, 110, 116, 32, 99, 111, 108, 115, 95, 112, 101, 114, 95, 116, 104, 114, 101, 97, 100, 32, 61, 32, 51, 50, 59, 32, 105, 110, 116, 32, 116, 104, 114, 101, 97, 100, 95, 103, 114, 111, 117, 112, 95, 119, 105, 100, 116, 104, 32, 61, 32, 51, 50, 59, 32, 105, 110, 116, 32, 114, 111, 119, 115, 95, 112, 101, 114, 95, 97, 99, 99, 101, 115, 115, 32, 61, 32, 49, 59, 32, 95, 95, 110, 118, 95, 98, 111, 111, 108, 32, 112, 97, 100, 100, 105, 110, 103, 32, 61, 32, 102, 97, 108, 115, 101, 59, 32, 65, 108, 103, 111, 114, 105, 116, 104, 109, 32, 97, 108, 103, 111, 114, 105, 116, 104, 109, 32, 61, 32, 65, 108, 103, 111, 114, 105, 116, 104, 109, 58, 58, 107, 83, 111, 102, 116, 109, 97, 120, 93};
.global .align 1 .b8 __unnamed_199[363] = {118, 111, 105, 100, 32, 83, 111, 102, 116, 109, 97, 120, 87, 97, 114, 112, 73, 109, 112, 108, 40, 76, 79, 65, 68, 44, 32, 83, 84, 79, 82, 69, 44, 32, 115, 105, 103, 110, 101, 100, 32, 108, 111, 110, 103, 44, 32, 115, 105, 103, 110, 101, 100, 32, 108, 111, 110, 103, 41, 32, 91, 119, 105, 116, 104, 32, 76, 79, 65, 68, 32, 61, 32, 66, 114, 111, 97, 100, 99, 97, 115, 116, 83, 99, 97, 108, 101, 77, 97, 115, 107, 76, 111, 97, 100, 60, 102, 108, 111, 97, 116, 44, 32, 102, 108, 111, 97, 116, 44, 32, 95, 95, 110, 118, 95, 98, 111, 111, 108, 44, 32, 50, 85, 76, 44, 32, 115, 105, 103, 110, 101, 100, 32, 105, 110, 116, 62, 59, 32, 83, 84, 79, 82, 69, 32, 61, 32, 68, 105, 114, 101, 99, 116, 83, 116, 111, 114, 101, 60, 102, 108, 111, 97, 116, 44, 32, 102, 108, 111, 97, 116, 62, 59, 32, 67, 111, 109, 112, 117, 116, 101, 84, 121, 112, 101, 32, 61, 32, 102, 108, 111, 97, 116, 59, 32, 105, 110, 116, 32, 112, 97, 99, 107, 95, 115, 105, 122, 101, 32, 61, 32, 50, 59, 32, 105, 110, 116, 32, 99, 111, 108, 115, 95, 112, 101, 114, 95, 116, 104, 114, 101, 97, 100, 32, 61, 32, 51, 50, 59, 32, 105, 110, 116, 32, 116, 104, 114, 101, 97, 100, 95, 103, 114, 111, 117, 112, 95, 119, 105, 100, 116, 104, 32, 61, 32, 51, 50, 59, 32, 105, 110, 116, 32, 114, 111, 119, 115, 95, 112, 101, 114, 95, 97, 99, 99, 101, 115, 115, 32, 61, 32, 49, 59, 32, 95, 95, 110, 118, 95, 98, 111, 111, 108, 32, 112, 97, 100, 100, 105, 110, 103, 32, 61, 32, 116, 114, 117, 101, 59, 32, 65, 108, 103, 111, 114, 105, 116, 104, 109, 32, 97, 108, 103, 111, 114, 105, 116, 104, 109, 32, 61, 32, 65, 108, 103, 111, 114, 105, 116, 104, 109, 58, 58, 107, 83, 111, 102, 116, 109, 97, 120, 93};
.global .align 1 .b8 __unnamed_200[362] = {118, 111, 105, 100, 32, 83, 111, 102, 116, 109, 97, 120, 87, 97, 114, 112, 73, 109, 112, 108, 40, 76, 79, 65, 68, 44, 32, 83, 84, 79, 82, 69, 44, 32, 115, 105, 103, 110, 101, 100, 32, 108, 111, 110, 103, 44, 32, 115, 105, 103, 110, 101, 100, 32, 108, 111, 110, 103, 41, 32, 91, 119, 105, 116, 104, 32, 76, 79, 65, 68, 32, 61, 32, 66, 114, 111, 97, 100, 99, 97, 115, 116, 83, 99, 97, 108, 101, 77, 97, 115, 107, 76, 111, 97, 100, 60, 102, 108, 111, 97, 116, 44, 32, 102, 108, 111, 97, 116, 44, 32, 95, 95, 110, 118, 95, 98, 111, 111, 108, 44, 32, 50, 85, 76, 44, 32, 115, 105, 103, 110, 101, 100, 32, 105, 110, 116, 62, 59, 32, 83, 84, 79, 82, 69, 32, 61, 32, 68, 105, 114, 101, 99, 116, 83, 116, 111, 114, 101, 60, 102, 108, 111, 97, 116, 44, 32, 102, 108, 111, 97, 116, 62, 59, 32, 67, 111, 109, 112, 117, 116, 101, 84, 121, 112, 101, 32, 61, 32, 102, 108, 111, 97, 116, 59, 32, 105, 110, 116, 32, 112, 97, 99, 107, 95, 115, 105, 122, 101, 32, 61, 32, 49, 59, 32, 105, 110, 116, 32, 99, 111, 108, 115, 95, 112, 101, 114, 95, 116, 104, 114, 101, 97, 100, 32, 61, 32, 49, 59, 32, 105, 110, 116, 32, 116, 104, 114, 101, 97, 100, 95, 103, 114, 111, 117, 112, 95, 119, 105, 100, 116, 104, 32, 61, 32, 49, 59, 32, 105, 110, 116, 32, 114, 111, 119, 115, 95, 112, 101, 114, 95, 97, 99, 99, 101, 115, 115, 32, 61, 32, 50, 59, 32, 95, 95, 110, 118, 95, 98, 111, 111, 108, 32, 112, 97, 100, 100, 105, 110, 103, 32, 61, 32, 102, 97, 108, 115, 101, 59, 32, 65, 108, 103, 111, 114, 105, 116, 104, 109, 32, 97, 108, 103, 111, 114, 105, 116, 104, 109, 32, 61, 32, 65, 108, 103, 111, 114, 105, 116, 104, 109, 58, 58, 107, 83, 111, 102, 116, 109, 97, 120, 93};
.global .align 1 .b8 __unnamed_201[361] = {118, 111, 105, 100, 32, 83, 111, 102, 116, 109, 97, 120, 87, 97, 114, 112, 73, 109, 112, 108, 40, 76, 79, 65, 68, 44, 32, 83, 84, 79, 82, 69, 44, 32, 115, 105, 103, 110, 101, 100, 32, 108, 111, 110, 103, 44, 32, 115, 105, 103, 110, 101, 100, 32, 108, 111, 110, 103, 41, 32, 91, 119, 105, 116, 104, 32, 76, 79, 65, 68, 32, 61, 32, 66, 114, 111, 97, 100, 99, 97, 115, 116, 83, 99, 97, 108, 101, 77, 97, 115, 107, 76, 111, 97, 100, 60, 102, 108, 111, 97, 116, 44, 32, 102, 108, 111, 97, 116, 44, 32, 95, 95, 110, 118, 95, 98, 111, 111, 108, 44, 32, 50, 85, 76, 44, 32, 115, 105, 103, 110, 101, 100, 32, 105, 110, 116, 62, 59, 32, 83, 84, 79, 82, 69, 32, 61, 32, 68, 105, 114, 101, 99, 116, 83, 116, 111, 114, 101, 60, 102, 108, 111, 97, 116, 44, 32, 102, 108, 111, 97, 116, 62, 59, 32, 67, 111, 109, 112, 117, 116, 101, 84, 121, 112, 101, 32, 61, 32, 102, 108, 111, 97, 116, 59, 32, 105, 110, 116, 32, 112, 97, 99, 107, 95, 115, 105, 122, 101, 32, 61, 32, 49, 59, 32, 105, 110, 116, 32, 99, 111, 108, 115, 95, 112, 101, 114, 95, 116, 104, 114, 101, 97, 100, 32, 61, 32, 49, 59, 32, 105, 110, 116, 32, 116, 104, 114, 101, 97, 100, 95, 103, 114, 111, 117, 112, 95, 119, 105, 100, 116, 104, 32, 61, 32, 49, 59, 32, 105, 110, 116, 32, 114, 111, 119, 115, 95, 112, 101, 114, 95, 97, 99, 99, 101, 115, 115, 32, 61, 32, 50, 59, 32, 95, 95, 110, 118, 95, 98, 111, 111, 108, 32, 112, 97, 100, 100, 105, 110, 103, 32, 61, 32, 116, 114, 117, 101, 59, 32, 65, 108, 103, 111, 114, 105, 116, 104, 109, 32, 97, 108, 103, 111, 114, 105, 116, 104, 109, 32, 61, 32, 65, 108, 103, 111, 114, 105, 116, 104, 109, 58, 58, 107, 83, 111, 102, 116, 109, 97, 120, 93};
.global .align 1 .b8 __unnamed_202[362] = {118, 111, 105, 100, 32, 83, 111, 102, 116, 109, 97, 120, 87, 97, 114, 112, 73, 109, 112, 108, 40, 76, 79, 65, 68, 44, 32, 83, 84, 79, 82, 69, 44, 32, 115, 105, 103, 110, 101, 100, 32, 108, 111, 110, 103, 44, 32, 115, 105, 103, 110, 101, 100, 32, 108, 111, 110, 103, 41, 32, 91, 119, 105, 116, 104, 32, 76, 79, 65, 68, 32, 61, 32, 66, 114, 111, 97, 100, 99, 97, 115, 116, 83, 99, 97, 108, 101, 77, 97, 115, 107, 76, 111, 97, 100, 60, 102, 108, 111, 97, 116, 44, 32, 102, 108, 111, 97, 116, 44, 32, 95, 95, 110, 118, 95, 98, 111, 111, 108, 44, 32, 50, 85, 76, 44, 32, 115, 105, 103, 110, 101, 100, 32, 105, 110, 116, 62, 59, 32, 83, 84, 79, 82, 69, 32, 61, 32, 68, 105, 114, 101, 99, 116, 83, 116, 111, 114, 101, 60, 102, 108, 111, 97, 116, 44, 32, 102, 108, 111, 97, 116, 62, 59, 32, 67, 111, 109, 112, 117, 116, 101, 84, 121, 112, 101, 32, 61, 32, 102, 108, 111, 97, 116, 59, 32, 105, 110, 116, 32, 112, 97, 99, 107, 95, 115, 105, 122, 101, 32, 61, 32, 49, 59, 32, 105, 110, 116, 32, 99, 111, 108, 115, 95, 112, 101, 114, 95, 116, 104, 114, 101, 97, 100, 32, 61, 32, 49, 59, 32, 105, 110, 116, 32, 116, 104, 114, 101, 97, 100, 95, 103, 114, 111, 117, 112, 95, 119, 105, 100, 116, 104, 32, 61, 32, 49, 59, 32, 105, 110, 116, 32, 114, 111, 119, 115, 95, 112, 101, 114, 95, 97, 99, 99, 101, 115, 115, 32, 61, 32, 49, 59, 32, 95, 95, 110, 118, 95, 98, 111, 111, 108, 32, 112, 97, 100, 100, 105, 110, 103, 32, 61, 32, 102, 97, 108, 115, 101, 59, 32, 65, 108, 103, 111, 114, 105, 116, 104, 109, 32, 97, 108, 103, 111, 114, 105, 116, 104, 109, 32, 61, 32, 65, 108, 103, 111, 114, 105, 116, 104, 109, 58, 58, 107, 83, 111, 102, 116, 109, 97, 120, 93};
.global .align 1 .b8 __unnamed_203[361] = {118, 111, 105, 100, 32, 83, 111, 102, 116, 109, 97, 120, 87, 97, 114, 112, 73, 109, 112, 108, 40, 76, 79, 65, 68, 44, 32, 83, 84, 79, 82, 69, 44, 32, 115, 105, 103, 110, 101, 100, 32, 108, 111, 110, 103, 44, 32, 115, 105, 103, 110, 101, 100, 32, 108, 111, 110, 103, 41, 32, 91, 119, 105, 116, 104, 32, 76, 79, 65, 68, 32, 61, 32, 66, 114, 111, 97, 100, 99, 97, 115, 116, 83, 99, 97, 108, 101, 77, 97, 115, 107, 76, 111, 97, 100, 60, 102, 108, 111, 97, 116, 44, 32, 102, 108, 111, 97, 116, 44, 32, 95, 95, 110, 118, 95, 98, 111, 111, 108, 44, 32, 50, 85, 76, 44, 32, 115, 105, 103, 110, 101, 100, 32, 105, 110, 116, 62, 59, 32, 83, 84, 79, 82, 69, 32, 61, 32, 68, 105, 114, 101, 99, 116, 83, 116, 111, 114, 101, 60, 102, 108, 111, 97, 116, 44, 32, 102, 108, 111, 97, 116, 62, 59, 32, 67, 111, 109, 112, 117, 116, 101, 84, 121, 112, 101, 32, 61, 32, 102, 108, 111, 97, 116, 59, 32, 105, 110, 116, 32, 112, 97, 99, 107, 95, 115, 105, 122, 101, 32, 61, 32, 49, 59, 32, 105, 110, 116, 32, 99, 111, 108, 115, 95, 112, 101, 114, 95, 116, 104, 114, 101, 97, 100, 32, 61, 32, 49, 59, 32, 105, 110, 116, 32, 116, 104, 114, 101, 97, 100, 95, 103, 114, 111, 117, 112, 95, 119, 105, 100, 116, 104, 32, 61, 32, 49, 59, 32, 105, 110, 116, 32, 114, 111, 119, 115, 95, 112, 101, 114, 95, 97, 99, 99, 101, 115, 115, 32, 61, 32, 49, 59, 32, 95, 95, 110, 118, 95, 98, 111, 111, 108, 32, 112, 97, 100, 100, 105, 110, 103, 32, 61, 32, 116, 114, 117, 101, 59, 32, 65, 108, 103, 111, 114, 105, 116, 104, 109, 32, 97, 108, 103, 111, 114, 105, 116, 104, 109, 32, 61, 32, 65, 108, 103, 111, 114, 105, 116, 104, 109, 58, 58, 107, 83, 111, 102, 116, 109, 97, 120, 93};
.global .align 1 .b8 __unnamed_204[362] = {118, 111, 105, 100, 32, 83, 111, 102, 116, 109, 97, 120, 87, 97, 114, 112, 73, 109, 112, 108, 40, 76, 79, 65, 68, 44, 32, 83, 84, 79, 82, 69, 44, 32, 115, 105, 103, 110, 101, 100, 32, 108, 111, 110, 103, 44, 32, 115, 105, 103, 110, 101, 100, 32, 108, 111, 110, 103, 41, 32, 91, 119, 105, 116, 104, 32, 76, 79, 65, 68, 32, 61, 32, 66, 114, 111, 97, 100, 99, 97, 115, 116, 83, 99, 97, 108, 101, 77, 97, 115, 107, 76, 111, 97, 100, 60, 102, 108, 111, 97, 116, 44, 32, 102, 108, 111, 97, 116, 44, 32, 95, 95, 110, 118, 95, 98, 111, 111, 108, 44, 32, 50, 85, 76, 44, 32, 115, 105, 103, 110, 101, 100, 32, 105, 110, 116, 62, 59, 32, 83, 84, 79, 82, 69, 32, 61, 32, 68, 105, 114, 101, 99, 116, 83, 116, 111, 114, 101, 60, 102, 108, 111, 97, 116, 44, 32, 102, 108, 111, 97, 116, 62, 59, 32, 67, 111, 109, 112, 117, 116, 101, 84, 121, 112, 101, 32, 61, 32, 102, 108, 111, 97, 116, 59, 32, 105, 110, 116, 32, 112, 97, 99, 107, 95, 115, 105, 122, 101, 32, 61, 32, 49, 59, 32, 105, 110, 116, 32, 99, 111, 108, 115, 95, 112, 101, 114, 95, 116, 104, 114, 101, 97, 100, 32, 61, 32, 49, 59, 32, 105, 110, 116, 32, 116, 104, 114, 101, 97, 100, 95, 103, 114, 111, 117, 112, 95, 119, 105, 100, 116, 104, 32, 61, 32, 50, 59, 32, 105, 110, 116, 32, 114, 111, 119, 115, 95, 112, 101, 114, 95, 97, 99, 99, 101, 115, 115, 32, 61, 32, 50, 59, 32, 95, 95, 110, 118, 95, 98, 111, 111, 108, 32, 112, 97, 100, 100, 105, 110, 103, 32, 61, 32, 102, 97, 108, 115, 101, 59, 32, 65, 108, 103, 111, 114, 105, 116, 104, 109, 32, 97, 108, 103, 111, 114, 105, 116, 104, 109, 32, 61, 32, 65, 108, 103, 111, 114, 105, 116, 104, 109, 58, 58, 107, 83, 111, 102, 116, 109, 97, 120, 93};
.global .align 1 .b8 __unnamed_205[361] = {118, 111, 105, 100, 32, 83, 111, 102, 116, 109, 97, 120, 87, 97, 114, 112, 73, 109, 112, 108, 40, 76, 79, 65, 68, 44, 32, 83, 84, 79, 82, 69, 44, 32, 115, 105, 103, 110, 101, 100, 32, 108, 111, 110, 103, 44, 32, 115, 105, 103, 110, 101, 100, 32, 108, 111, 110, 103, 41, 32, 91, 119, 105, 116, 104, 32, 76, 79, 65, 68, 32, 61, 32, 66, 114, 111, 97, 100, 99, 97, 115, 116, 83, 99, 97, 108, 101, 77, 97, 115, 107, 76, 111, 97, 100, 60, 102, 108, 111, 97, 116, 44, 32, 102, 108, 111, 97, 116, 44, 32, 95, 95, 110, 118, 95, 98, 111, 111, 108, 44, 32, 50, 85, 76, 44, 32, 115, 105, 103, 110, 101, 100, 32, 105, 110, 116, 62, 59, 32, 83, 84, 79, 82, 69, 32, 61, 32, 68, 105, 114, 101, 99, 116, 83, 116, 111, 114, 101, 60, 102, 108, 111, 97, 116, 44, 32, 102, 108, 111, 97, 116, 62, 59, 32, 67, 111, 109, 112, 117, 116, 101, 84, 121, 112, 101, 32, 61, 32, 102, 108, 111, 97, 116, 59, 32, 105, 110, 116, 32, 112, 97, 99, 107, 95, 115, 105, 122, 101, 32, 61, 32, 49, 59, 32, 105, 110, 116, 32, 99, 111, 108, 115, 95, 112, 101, 114, 95, 116, 104, 114, 101, 97, 100, 32, 61, 32, 49, 59, 32, 105, 110, 116, 32, 116, 104, 114, 101, 97, 100, 95, 103, 114, 111, 117, 112, 95, 119, 105, 100, 116, 104, 32, 61, 32, 50, 59, 32, 105, 110, 116, 32, 114, 111, 119, 115, 95, 112, 101, 114, 95, 97, 99, 99, 101, 115, 115, 32, 61, 32, 50, 59, 32, 95, 95, 110, 118, 95, 98, 111, 111, 108, 32, 112, 97, 100, 100, 105, 110, 103, 32, 61, 32, 116, 114, 117, 101, 59, 32, 65, 108, 103, 111, 114, 105, 116, 104, 109, 32, 97, 108, 103, 111, 114, 105, 116, 104, 109, 32, 61, 32, 65, 108, 103, 111, 114, 105, 116, 104, 109, 58, 58, 107, 83, 111, 102, 116, 109, 97, 120, 93};
.global .align 1 .b8 __unnamed_206[362] = {118, 111, 105, 100, 32, 83, 111, 102, 116, 109, 97, 120, 87, 97, 114, 112, 73, 109, 112, 108, 40, 76, 79, 65, 68, 44, 32, 83, 84, 79, 82, 69, 44, 32, 115, 105, 103, 110, 101, 100, 32, 108, 111, 110, 103, 44, 32, 115, 105, 103, 110, 101, 100, 32, 108, 111, 110, 103, 41, 32, 91, 119, 105, 116, 104, 32, 76, 79, 65, 68, 32, 61, 32, 66, 114, 111, 97, 100, 99, 97, 115, 116, 83, 99, 97, 108, 101, 77, 97, 115, 107, 76, 111, 97, 100, 60, 102, 108, 111, 97, 116, 44, 32, 102, 108, 111, 97, 116, 44, 32, 95, 95, 110, 118, 95, 98, 111, 111, 108, 44, 32, 50, 85, 76, 44, 32, 115, 105, 103, 110, 101, 100, 32, 105, 110, 116, 62, 59, 32, 83, 84, 79, 82, 69, 32, 61, 32, 68, 105, 114, 101, 99, 116, 83, 116, 111, 114, 101, 60, 102, 108, 111, 97, 116, 44, 32, 102, 108, 111, 97, 116, 62, 59, 32, 67, 111, 109, 112, 117, 116, 101, 84, 121, 112, 101, 32, 61, 32, 102, 108, 111, 97, 116, 59, 32, 105, 110, 116, 32, 112, 97, 99, 107, 95, 115, 105, 122, 101, 32, 61, 32, 49, 59, 32, 105, 110, 116, 32, 99, 111, 108, 115, 95, 112, 101, 114, 95, 116, 104, 114, 101, 97, 100, 32, 61, 32, 49, 59, 32, 105, 110, 116, 32, 116, 104, 114, 101, 97, 100, 95, 103, 114, 111, 117, 112, 95, 119, 105, 100, 116, 104, 32, 61, 32, 50, 59, 32, 105, 110, 116, 32, 114, 111, 119, 115, 95, 112, 101, 114, 95, 97, 99, 99, 101, 115, 115, 32, 61, 32, 49, 59, 32, 95, 95, 110, 118, 95, 98, 111, 111, 108, 32, 112, 97, 100, 100, 105, 110, 103, 32, 61, 32, 102, 97, 108, 115, 101, 59, 32, 65, 108, 103, 111, 114, 105, 116, 104, 109, 32, 97, 108, 103, 111, 114, 105, 116, 104, 109, 32, 61, 32, 65, 108, 103, 111, 114, 105, 116, 104, 109, 58, 58, 107, 83, 111, 102, 116, 109, 97, 120, 93};
.global .align 1 .b8 __unnamed_207[361] = {118, 111, 105, 100, 32, 83, 111, 102, 116, 109, 97, 120, 87, 97, 114, 112, 73, 109, 112, 108, 40, 76, 79, 65, 68, 44, 32, 83, 84, 79, 82, 69, 44, 32, 115, 105, 103, 110, 101, 100, 32, 108, 111, 110, 103, 44, 32, 115, 105, 103, 110, 101, 100, 32, 108, 111, 110, 103, 41, 32, 91, 119, 105, 116, 104, 32, 76, 79, 65, 68, 32, 61, 32, 66, 114, 111, 97, 100, 99, 97, 115, 116, 83, 99, 97, 108, 101, 77, 97, 115, 107, 76, 111, 97, 100, 60, 102, 108, 111, 97, 116, 44, 32, 102, 108, 111, 97, 116, 44, 32, 95, 95, 110, 118, 95, 98, 111, 111, 108, 44, 32, 50, 85, 76, 44, 32, 115, 105, 103, 110, 101, 100, 32, 105, 110, 116, 62, 59, 32, 83, 84, 79, 82, 69, 32, 61, 32, 68, 105, 114, 101, 99, 116, 83, 116, 111, 114, 101, 60, 102, 108, 111, 97, 116, 44, 32, 102, 108, 111, 97, 116, 62, 59, 32, 67, 111, 109, 112, 117, 116, 101, 84, 121, 112, 101, 32, 61, 32, 102, 108, 111, 97, 116, 59, 32, 105, 110, 116, 32, 112, 97, 99, 107, 95, 115, 105, 122, 101, 32, 61, 32, 49, 59, 32, 105, 110, 116, 32, 99, 111, 108, 115, 95, 112, 101, 114, 95, 116, 104, 114, 101, 97, 100, 32, 61, 32, 49, 59, 32, 105, 110, 116, 32, 116, 104, 114, 101, 97, 100, 95, 103, 114, 111, 117, 112, 95, 119, 105, 100, 116, 104, 32, 61, 32, 50, 59, 32, 105, 110, 116, 32, 114, 111, 119, 115, 95, 112, 101, 114, 95, 97, 99, 99, 101, 115, 115, 32, 61, 32, 49, 59, 32, 95, 95, 110, 118, 95, 98, 111, 111, 108, 32, 112, 97, 100, 100, 105, 110, 103, 32, 61, 32, 116, 114, 117, 101, 59, 32, 65, 108, 103, 111, 114, 105, 116, 104, 109, 32, 97, 108, 103, 111, 114, 105, 116, 104, 109, 32, 61, 32, 65, 108, 103, 111, 114, 105, 116, 104, 109, 58, 58, 107, 83, 111, 102, 116, 109, 97, 120, 93};
.global .align 1 .b8 __unnamed_208[362] = {118, 111, 105, 100, 32, 83, 111, 102, 116, 109, 97, 120, 87, 97, 114, 112, 73, 109, 112, 108, 40, 76, 79, 65, 68, 44, 32, 83, 84, 79, 82, 69, 44, 32, 115, 105, 103, 110, 101, 100, 32, 108, 111, 110, 103, 44, 32, 115, 105, 103, 110, 101, 100, 32, 108, 111, 110, 103, 41, 32, 91, 119, 105, 116, 104, 32, 76, 79, 65, 68, 32, 61, 32, 66, 114, 111, 97, 100, 99, 97, 115, 116, 83, 99, 97, 108, 101, 77, 97, 115, 107, 76, 111, 97, 100, 60, 102, 108, 111, 97, 116, 44, 32, 102, 108, 111, 97, 116, 44, 32, 95, 95, 110, 118, 95, 98, 111, 111, 108, 44, 32, 50, 85, 76, 44, 32, 115, 105, 103, 110, 101, 100, 32, 105, 110, 116, 62, 59, 32, 83, 84, 79, 82, 69, 32, 61, 32, 68, 105, 114, 101, 99, 116, 83, 116, 111, 114, 101, 60, 102, 108, 111, 97, 116, 44, 32, 102, 108, 111, 97, 116, 62, 59, 32, 67, 111, 109, 112, 117, 116, 101, 84, 121, 112, 101, 32, 61, 32, 102, 108, 111, 97, 116, 59, 32, 105, 110, 116, 32, 112, 97, 99, 107, 95, 115, 105, 122, 101, 32, 61, 32, 49, 59, 32, 105, 110, 116, 32, 99, 111, 108, 115, 95, 112, 101, 114, 95, 116, 104, 114, 101, 97, 100, 32, 61, 32, 49, 59, 32, 105, 110, 116, 32, 116, 104, 114, 101, 97, 100, 95, 103, 114, 111, 117, 112, 95, 119, 105, 100, 116, 104, 32, 61, 32, 52, 59, 32, 105, 110, 116, 32, 114, 111, 119, 115, 95, 112, 101, 114, 95, 97, 99, 99, 101, 115, 115, 32, 61, 32, 50, 59, 32, 95, 95, 110, 118, 95, 98, 111, 111, 108, 32, 112, 97, 100, 100, 105, 110, 103, 32, 61, 32, 102, 97, 108, 115, 101, 59, 32, 65, 108, 103, 111, 114, 105, 116, 104, 109, 32, 97, 108, 103, 111, 114, 105, 116, 104, 109, 32, 61, 32, 65, 108, 103, 111, 114, 105, 116, 104, 109, 58, 58, 107, 83, 111, 102, 116, 109, 97, 120, 93};
.global .align 1 .b8 __unnamed_209[361] = {118, 111, 105, 100, 32, 83, 111, 102, 116, 109, 97, 120, 87, 97, 114, 112, 73, 109, 112, 108, 40, 76, 79, 65, 68, 44, 32, 83, 84, 79, 82, 69, 44, 32, 115, 105, 103, 110, 101, 100, 32, 108, 111, 110, 103, 44, 32, 115, 105, 103, 110, 101, 100, 32, 108, 111, 110, 103, 41, 32, 91, 119, 105, 116, 104, 32, 76, 79, 65, 68, 32, 61, 32, 66, 114, 111, 97, 100, 99, 97, 115, 116, 83, 99, 97, 108, 101, 77, 97, 115, 107, 76, 111, 97, 100, 60, 102, 108, 111, 97, 116, 44, 32, 102, 108, 111, 97, 116, 44, 32, 95, 95, 110, 118, 95, 98, 111, 111, 108, 44, 32, 50, 85, 76, 44, 32, 115, 105, 103, 110, 101, 100, 32, 105, 110, 116, 62, 59, 32, 83, 84, 79, 82, 69, 32, 61, 32, 68, 105, 114, 101, 99, 116, 83, 116, 111, 114, 101, 60, 102, 108, 111, 97, 116, 44, 32, 102, 108, 111, 97, 116, 62, 59, 32, 67, 111, 109, 112, 117, 116, 101, 84, 121, 112, 101, 32, 61, 32, 102, 108, 111, 97, 116, 59, 32, 105, 110, 116, 32, 112, 97, 99, 107, 95, 115, 105, 122, 101, 32, 61, 32, 49, 59, 32, 105, 110, 116, 32, 99, 111, 108, 115, 95, 112, 101, 114, 95, 116, 104, 114, 101, 97, 100, 32, 61, 32, 49, 59, 32, 105, 110, 116, 32, 116, 104, 114, 101, 97, 100, 95, 103, 114, 111, 117, 112, 95, 119, 105, 100, 116, 104, 32, 61, 32, 52, 59, 32, 105, 110, 116, 32, 114, 111, 119, 115, 95, 112, 101, 114, 95, 97, 99, 99, 101, 115, 115, 32, 61, 32, 50, 59, 32, 95, 95, 110, 118, 95, 98, 111, 111, 108, 32, 112, 97, 100, 100, 105, 110, 103, 32, 61, 32, 116, 114, 117, 101, 59, 32, 65, 108, 103, 111, 114, 105, 116, 104, 109, 32, 97, 108, 103, 111, 114, 105, 116, 104, 109, 32, 61, 32, 65, 108, 103, 111, 114, 105, 116, 104, 109, 58, 58, 107, 83, 111, 102, 116, 109, 97, 120, 93};
.global .align 1 .b8 __unnamed_210[362] = {118, 111, 105, 100, 32, 83, 111, 102, 116, 109, 97, 120, 87, 97, 114, 112, 73, 109, 112, 108, 40, 76, 79, 65, 68, 44, 32, 83, 84, 79, 82, 69, 44, 32, 115, 105, 103, 110, 101, 100, 32, 108, 111, 110, 103, 44, 32, 115, 105, 103, 110, 101, 100, 32, 108, 111, 110, 103, 41, 32, 91, 119, 105, 116, 104, 32, 76, 79, 65, 68, 32, 61, 32, 66, 114, 111, 97, 100, 99, 97, 115, 116, 83, 99, 97, 108, 101, 77, 97, 115, 107, 76, 111, 97, 100, 60, 102, 108, 111, 97, 116, 44, 32, 102, 108, 111, 97, 116, 44, 32, 95, 95, 110, 118, 95, 98, 111, 111, 108, 44, 32, 50, 85, 76, 44, 32, 115, 105, 103, 110, 101, 100, 32, 105, 110, 116, 62, 59, 32, 83, 84, 79, 82, 69, 32, 61, 32, 68, 105, 114, 101, 99, 116, 83, 116, 111, 114, 101, 60, 102, 108, 111, 97, 116, 44, 32, 102, 108, 111, 97, 116, 62, 59, 32, 67, 111, 109, 112, 117, 116, 101, 84, 121, 112, 101, 32, 61, 32, 102, 108, 111, 97, 116, 59, 32, 105, 110, 116, 32, 112, 97, 99, 107, 95, 115, 105, 122, 101, 32, 61, 32, 49, 59, 32, 105, 110, 116, 32, 99, 111, 108, 115, 95, 112, 101, 114, 95, 116, 104, 114, 101, 97, 100, 32, 61, 32, 49, 59, 32, 105, 110, 116, 32, 116, 104, 114, 101, 97, 100, 95, 103, 114, 111, 117, 112, 95, 119, 105, 100, 116, 104, 32, 61, 32, 52, 59, 32, 105, 110, 116, 32, 114, 111, 119, 115, 95, 112, 101, 114, 95, 97, 99, 99, 101, 115, 115, 32, 61, 32, 49, 59, 32, 95, 95, 110, 118, 95, 98, 111, 111, 108, 32, 112, 97, 100, 100, 105, 110, 103, 32, 61, 32, 102, 97, 108, 115, 101, 59, 32, 65, 108, 103, 111, 114, 105, 116, 104, 109, 32, 97, 108, 103, 111, 114, 105, 116, 104, 109, 32, 61, 32, 65, 108, 103, 111, 114, 105, 116, 104, 109, 58, 58, 107, 83, 111, 102, 116, 109, 97, 120, 93};
.global .align 1 .b8 __unnamed_211[361] = {118, 111, 105, 100, 32, 83, 111, 102, 116, 109, 97, 120, 87, 97, 114, 112, 73, 109, 112, 108, 40, 76, 79, 65, 68, 44, 32, 83, 84, 79, 82, 69, 44, 32, 115, 105, 103, 110, 101, 100, 32, 108, 111, 110, 103, 44, 32, 115, 105, 103, 110, 101, 100, 32, 108, 111, 110, 103, 41, 32, 91, 119, 105, 116, 104, 32, 76, 79, 65, 68, 32, 61, 32, 66, 114, 111, 97, 100, 99, 97, 115, 116, 83, 99, 97, 108, 101, 77, 97, 115, 107, 76, 111, 97, 100, 60, 102, 108, 111, 97, 116, 44, 32, 102, 108, 111, 97, 116, 44, 32, 95, 95, 110, 118, 95, 98, 111, 111, 108, 44, 32, 50, 85, 76, 44, 32, 115, 105, 103, 110, 101, 100, 32, 105, 110, 116, 62, 59, 32, 83, 84, 79, 82, 69, 32, 61, 32, 68, 105, 114, 101, 99, 116, 83, 116, 111, 114, 101, 60, 102, 108, 111, 97, 116, 44, 32, 102, 108, 111, 97, 116, 62, 59, 32, 67, 111, 109, 112, 117, 116, 101, 84, 121, 112, 101, 32, 61, 32, 102, 108, 111, 97, 116, 59, 32, 105, 110, 116, 32, 112, 97, 99, 107, 95, 115, 105, 122, 101, 32, 61, 32, 49, 59, 32, 105, 110, 116, 32, 99, 111, 108, 115, 95, 112, 101, 114, 95, 116, 104, 114, 101, 97, 100, 32, 61, 32, 49, 59, 32, 105, 110, 116, 32, 116, 104, 114, 101, 97, 100, 95, 103, 114, 111, 117, 112, 95, 119, 105, 100, 116, 104, 32, 61, 32, 52, 59, 32, 105, 110, 116, 32, 114, 111, 119, 115, 95, 112, 101, 114, 95, 97, 99, 99, 101, 115, 115, 32, 61, 32, 49, 59, 32, 95, 95, 110, 118, 95, 98, 111, 111, 108, 32, 112, 97, 100, 100, 105, 110, 103, 32, 61, 32, 116, 114, 117, 101, 59, 32, 65, 108, 103, 111, 114, 105, 116, 104, 109, 32, 97, 108, 103, 111, 114, 105, 116, 104, 109, 32, 61, 32, 65, 108, 103, 111, 114, 105, 116, 104, 109, 58, 58, 107, 83, 111, 102, 116, 109, 97, 120, 93};
.global .align 1 .b8 __unnamed_212[362] = {118, 111, 105, 100, 32, 83, 111, 102, 116, 109, 97, 120, 87, 97, 114, 112, 73, 109, 112, 108, 40, 76, 79, 65, 68, 44, 32, 83, 84, 79, 82, 69, 44, 32, 115, 105, 103, 110, 101, 100, 32, 108, 111, 110, 103, 44, 32, 115, 105, 103, 110, 101, 100, 32, 108, 111, 110, 103, 41, 32, 91, 119, 105, 116, 104, 32, 76, 79, 65, 68, 32, 61, 32, 66, 114, 111, 97, 100, 99, 97, 115, 116, 83, 99, 97, 108, 101, 77, 97, 115, 107, 76, 111, 97, 100, 60, 102, 108, 111, 97, 116, 44, 32, 102, 108, 111, 97, 116, 44, 32, 95, 95, 110, 118, 95, 98, 111, 111, 108, 44, 32, 50, 85, 76, 44, 32, 115, 105, 103, 110, 101, 100, 32, 105, 110, 116, 62, 59, 32, 83, 84, 79, 82, 69, 32, 61, 32, 68, 105, 114, 101, 99, 116, 83, 116, 111, 114, 101, 60, 102, 108, 111, 97, 116, 44, 32, 102, 108, 111, 97, 116, 62, 59, 32, 67, 111, 109, 112, 117, 116, 101, 84, 121, 112, 101, 32, 61, 32, 102, 108, 111, 97, 116, 59, 32, 105, 110, 116, 32, 112, 97, 99, 107, 95, 115, 105, 122, 101, 32, 61, 32, 49, 59, 32, 105, 110, 116, 32, 99, 111, 108, 115, 95, 112, 101, 114, 95, 116, 104, 114, 101, 97, 100, 32, 61, 32, 49, 59, 32, 105, 110, 116, 32, 116, 104, 114, 101, 97, 100, 95, 103, 114, 111, 117, 112, 95, 119, 105, 100, 116, 104, 32, 61, 32, 56, 59, 32, 105, 110, 116, 32, 114, 111, 119, 115, 95, 112, 101, 114, 95, 97, 99, 99, 101, 115, 115, 32, 61, 32, 50, 59, 32, 95, 95, 110, 118, 95, 98, 111, 111, 108, 32, 112, 97, 100, 100, 105, 110, 103, 32, 61, 32, 102, 97, 108, 115, 101, 59, 32, 65, 108, 103, 111, 114, 105, 116, 104, 109, 32, 97, 108, 103, 111, 114, 105, 116, 104, 109, 32, 61, 32, 65, 108, 103, 111, 114, 105, 116, 104, 109, 58, 58, 107, 83, 111, 102, 116, 109, 97, 120, 93};
.global .align 1 .b8 __unnamed_213[361] = {118, 111, 105, 100, 32, 83, 111, 102, 116, 109, 97, 120, 87, 97, 114, 112, 73, 109, 112, 108, 40, 76, 79, 65, 68, 44, 32, 83, 84, 79, 82, 69, 44, 32, 115, 105, 103, 110, 101, 100, 32, 108, 111, 110, 103, 44, 32, 115, 105, 103, 110, 101, 100, 32, 108, 111, 110, 103, 41, 32, 91, 119, 105, 116, 104, 32, 76, 79, 65, 68, 32, 61, 32, 66, 114, 111, 97, 100, 99, 97, 115, 116, 83, 99, 97, 108, 101, 77, 97, 115, 107, 76, 111, 97, 100, 60, 102, 108, 111, 97, 116, 44, 32, 102, 108, 111, 97, 116, 44, 32, 95, 95, 110, 118, 95, 98, 111, 111, 108, 44, 32, 50, 85, 76, 44, 32, 115, 105, 103, 110, 101, 100, 32, 105, 110, 116, 62, 59, 32, 83, 84, 79, 82, 69, 32, 61, 32, 68, 105, 114, 101, 99, 116, 83, 116, 111, 114, 101, 60, 102, 108, 111, 97, 116, 44, 32, 102, 108, 111, 97, 116, 62, 59, 32, 67, 111, 109, 112, 117, 116, 101, 84, 121, 112, 101, 32, 61, 32, 102, 108, 111, 97, 116, 59, 32, 105, 110, 116, 32, 112, 97, 99, 107, 95, 115, 105, 122, 101, 32, 61, 32, 49, 59, 32, 105, 110, 116, 32, 99, 111, 108, 115, 95, 112, 101, 114, 95, 116, 104, 114, 101, 97, 100, 32, 61, 32, 49, 59, 32, 105, 110, 116, 32, 116, 104, 114, 101, 97, 100, 95, 103, 114, 111, 117, 112, 95, 119, 105, 100, 116, 104, 32, 61, 32, 56, 59, 32, 105, 110, 116, 32, 114, 111, 119, 115, 95, 112, 101, 114, 95, 97, 99, 99, 101, 115, 115, 32, 61, 32, 50, 59, 32, 95, 95, 110, 118, 95, 98, 111, 111, 108, 32, 112, 97, 100, 100, 105, 110, 103, 32, 61, 32, 116, 114, 117, 101, 59, 32, 65, 108, 103, 111, 114, 105, 116, 104, 109, 32, 97, 108, 103, 111, 114, 105, 116, 104, 109, 32, 61, 32, 65, 108, 103, 111, 114, 105, 116, 104, 109, 58, 58, 107, 83, 111, 102, 116, 109, 97, 120, 93};
.global .align 1 .b8 __unnamed_214[362] = {118, 111, 105, 100, 32, 83, 111, 102, 116, 109, 97, 120, 87, 97, 114, 112, 73, 109, 112, 108, 40, 76, 79, 65, 68, 44, 32, 83, 84, 79, 82, 69, 44, 32, 115, 105, 103, 110, 101, 100, 32, 108, 111, 110, 103, 44, 32, 115, 105, 103, 110, 101, 100, 32, 108, 111, 110, 103, 41, 32, 91, 119, 105, 116, 104, 32, 76, 79, 65, 68, 32, 61, 32, 66, 114, 111, 97, 100, 99, 97, 115, 116, 83, 99, 97, 108, 101, 77, 97, 115, 107, 76, 111, 97, 100, 60, 102, 108, 111, 97, 116, 44, 32, 102, 108, 111, 97, 116, 44, 32, 95, 95, 110, 118, 95, 98, 111, 111, 108, 44, 32, 50, 85, 76, 44, 32, 115, 105, 103, 110, 101, 100, 32, 105, 110, 116, 62, 59, 32, 83, 84, 79, 82, 69, 32, 61, 32, 68, 105, 114, 101, 99, 116, 83, 116, 111, 114, 101, 60, 102, 108, 111, 97, 116, 44, 32, 102, 108, 111, 97, 116, 62, 59, 32, 67, 111, 109, 112, 117, 116, 101, 84, 121, 112, 101, 32, 61, 32, 102, 108, 111, 97, 116, 59, 32, 105, 110, 116, 32, 112, 97, 99, 107, 95, 115, 105, 122, 101, 32, 61, 32, 49, 59, 32, 105, 110, 116, 32, 99, 111, 108, 115, 95, 112, 101, 114, 95, 116, 104, 114, 101, 97, 100, 32, 61, 32, 49, 59, 32, 105, 110, 116, 32, 116, 104, 114, 101, 97, 100, 95, 103, 114, 111, 117, 112, 95, 119, 105, 100, 116, 104, 32, 61, 32, 56, 59, 32, 105, 110, 116, 32, 114, 111, 119, 115, 95, 112, 101, 114, 95, 97, 99, 99, 101, 115, 115, 32, 61, 32, 49, 59, 32, 95, 95, 110, 118, 95, 98, 111, 111, 108, 32, 112, 97, 100, 100, 105, 110, 103, 32, 61, 32, 102, 97, 108, 115, 101, 59, 32, 65, 108, 103, 111, 114, 105, 116, 104, 109, 32, 97, 108, 103, 111, 114, 105, 116, 104, 109, 32, 61, 32, 65, 108, 103, 111, 114, 105, 116, 104, 109, 58, 58, 107, 83, 111, 102, 116, 109, 97, 120, 93};
.global .align 1 .b8 __unnamed_215[361] = {118, 111, 105, 100, 32, 83, 111, 102, 116, 109, 97, 120, 87, 97, 114, 112, 73, 109, 112, 108, 40, 76, 79, 65, 68, 44, 32, 83, 84, 79, 82, 69, 44, 32, 115, 105, 103, 110, 101, 100, 32, 108, 111, 110, 103, 44, 32, 115, 105, 103, 110, 101, 100, 32, 108, 111, 110, 103, 41, 32, 91, 119, 105, 116, 104, 32, 76, 79, 65, 68, 32, 61, 32, 66, 114, 111, 97, 100, 99, 97, 115, 116, 83, 99, 97, 108, 101, 77, 97, 115, 107, 76, 111, 97, 100, 60, 102, 108, 111, 97, 116, 44, 32, 102, 108, 111, 97, 116, 44, 32, 95, 95, 110, 118, 95, 98, 111, 111, 108, 44, 32, 50, 85, 76, 44, 32, 115, 105, 103, 110, 101, 100, 32, 105, 110, 116, 62, 59, 32, 83, 84, 79, 82, 69, 32, 61, 32, 68, 105, 114, 101, 99, 116, 83, 116, 111, 114, 101, 60, 102, 108, 111, 97, 116, 44, 32, 102, 108, 111, 97, 116, 62, 59, 32, 67, 111, 109, 112, 117, 116, 101, 84, 121, 112, 101, 32, 61, 32, 102, 108, 111, 97, 116, 59, 32, 105, 110, 116, 32, 112, 97, 99, 107, 95, 115, 105, 122, 101, 32, 61, 32, 49, 59, 32, 105, 110, 116, 32, 99, 111, 108, 115, 95, 112, 101, 114, 95, 116, 104, 114, 101, 97, 100, 32, 61, 32, 49, 59, 32, 105, 110, 116, 32, 116, 104, 114, 101, 97, 100, 95, 103, 114, 111, 117, 112, 95, 119, 105, 100, 116, 104, 32, 61, 32, 56, 59, 32, 105, 110, 116, 32, 114, 111, 119, 115, 95, 112, 101, 114, 95, 97, 99, 99, 101, 115, 115, 32, 61, 32, 49, 59, 32, 95, 95, 110, 118, 95, 98, 111, 111, 108, 32, 112, 97, 100, 100, 105, 110, 103, 32, 61, 32, 116, 114, 117, 101, 59, 32, 65, 108, 103, 111, 114, 105, 116, 104, 109, 32, 97, 108, 103, 111, 114, 105, 116, 104, 109, 32, 61, 32, 65, 108, 103, 111, 114, 105, 116, 104, 109, 58, 58, 107, 83, 111, 102, 116, 109, 97, 120, 93};
.global .align 1 .b8 __unnamed_216[363] = {118, 111, 105, 100, 32, 83, 111, 102, 116, 109, 97, 120, 87, 97, 114, 112, 73, 109, 112, 108, 40, 76, 79, 65, 68, 44, 32, 83, 84, 79, 82, 69, 44, 32, 115, 105, 103, 110, 101, 100, 32, 108, 111, 110, 103, 44, 32, 115, 105, 103, 110, 101, 100, 32, 108, 111, 110, 103, 41, 32, 91, 119, 105, 116, 104, 32, 76, 79, 65, 68, 32, 61, 32, 66, 114, 111, 97, 100, 99, 97, 115, 116, 83, 99, 97, 108, 101, 77, 97, 115, 107, 76, 111, 97, 100, 60, 102, 108, 111, 97, 116, 44, 32, 102, 108, 111, 97, 116, 44, 32, 95, 95, 110, 118, 95, 98, 111, 111, 108, 44, 32, 50, 85, 76, 44, 32, 115, 105, 103, 110, 101, 100, 32, 105, 110, 116, 62, 59, 32, 83, 84, 79, 82, 69, 32, 61, 32, 68, 105, 114, 101, 99, 116, 83, 116, 111, 114, 101, 60, 102, 108, 111, 97, 116, 44, 32, 102, 108, 111, 97, 116, 62, 59, 32, 67, 111, 109, 112, 117, 116, 101, 84, 121, 112, 101, 32, 61, 32, 102, 108, 111, 97, 116, 59, 32, 105, 110, 116, 32, 112, 97, 99, 107, 95, 115, 105, 122, 101, 32, 61, 32, 49, 59, 32, 105, 110, 116, 32, 99, 111, 108, 115, 95, 112, 101, 114, 95, 116, 104, 114, 101, 97, 100, 32, 61, 32, 49, 59, 32, 105, 110, 116, 32, 116, 104, 114, 101, 97, 100, 95, 103, 114, 111, 117, 112, 95, 119, 105, 100, 116, 104, 32, 61, 32, 49, 54, 59, 32, 105, 110, 116, 32, 114, 111, 119, 115, 95, 112, 101, 114, 95, 97, 99, 99, 101, 115, 115, 32, 61, 32, 50, 59, 32, 95, 95, 110, 118, 95, 98, 111, 111, 108, 32, 112, 97, 100, 100, 105, 110, 103, 32, 61, 32, 102, 97, 108, 115, 101, 59, 32, 65, 108, 103, 111, 114, 105, 116, 104, 109, 32, 97, 108, 103, 111, 114, 105, 116, 104, 109, 32, 61, 32, 65, 108, 103, 111, 114, 105, 116, 104, 109, 58, 58, 107, 83, 111, 102, 116, 109, 97, 120, 93};
.global .align 1 .b8 __unnamed_217[362] = {118, 111, 105, 100, 32, 83, 111, 102, 116, 109, 97, 120, 87, 97, 114, 112, 73, 109, 112, 108, 40, 76, 79, 65, 68, 44, 32, 83, 84, 79, 82, 69, 44, 32, 115, 105, 103, 110, 101, 100, 32, 108, 111, 110, 103, 44, 32, 115, 105, 103, 110, 101, 100, 32, 108, 111, 110, 103, 41, 32, 91, 119, 105, 116, 104, 32, 76, 79, 65, 68, 32, 61, 32, 66, 114, 111, 97, 100, 99, 97, 115, 116, 83, 99, 97, 108, 101, 77, 97, 115, 107, 76, 111, 97, 100, 60, 102, 108, 111, 97, 116, 44, 32, 102, 108, 111, 97, 116, 44, 32, 95, 95, 110, 118, 95, 98, 111, 111, 108, 44, 32, 50, 85, 76, 44, 32, 115, 105, 103, 110, 101, 100, 32, 105, 110, 116, 62, 59, 32, 83, 84, 79, 82, 69, 32, 61, 32, 68, 105, 114, 101, 99, 116, 83, 116, 111, 114, 101, 60, 102, 108, 111, 97, 116, 44, 32, 102, 108, 111, 97, 116, 62, 59, 32, 67, 111, 109, 112, 117, 116, 101, 84, 121, 112, 101, 32, 61, 32, 102, 108, 111, 97, 116, 59, 32, 105, 110, 116, 32, 112, 97, 99, 107, 95, 115, 105, 122, 101, 32, 61, 32, 49, 59, 32, 105, 110, 116, 32, 99, 111, 108, 115, 95, 112, 101, 114, 95, 116, 104, 114, 101, 97, 100, 32, 61, 32, 49, 59, 32, 105, 110, 116, 32, 116, 104, 114, 101, 97, 100, 95, 103, 114, 111, 117, 112, 95, 119, 105, 100, 116, 104, 32, 61, 32, 49, 54, 59, 32, 105, 110, 116, 32, 114, 111, 119, 115, 95, 112, 101, 114, 95, 97, 99, 99, 101, 115, 115, 32, 61, 32, 50, 59, 32, 95, 95, 110, 118, 95, 98, 111, 111, 108, 32, 112, 97, 100, 100, 105, 110, 103, 32, 61, 32, 116, 114, 117, 101, 59, 32, 65, 108, 103, 111, 114, 105, 116, 104, 109, 32, 97, 108, 103, 111, 114, 105, 116, 104, 109, 32, 61, 32, 65, 108, 103, 111, 114, 105, 116, 104, 109, 58, 58, 107, 83, 111, 102, 116, 109, 97, 120, 93};
.global .align 1 .b8 __unnamed_218[363] = {118, 111, 105, 100, 32, 83, 111, 102, 116, 109, 97, 120, 87, 97, 114, 112, 73, 109, 112, 108, 40, 76, 79, 65, 68, 44, 32, 83, 84, 79, 82, 69, 44, 32, 115, 105, 103, 110, 101, 100, 32, 108, 111, 110, 103, 44, 32, 115, 105, 103, 110, 101, 100, 32, 108, 111, 110, 103, 41, 32, 91, 119, 105, 116, 104, 32, 76, 79, 65, 68, 32, 61, 32, 66, 114, 111, 97, 100, 99, 97, 115, 116, 83, 99, 97, 108, 101, 77, 97, 115, 107, 76, 111, 97, 100, 60, 102, 108, 111, 97, 116, 44, 32, 102, 108, 111, 97, 116, 44, 32, 95, 95, 110, 118, 95, 98, 111, 111, 108, 44, 32, 50, 85, 76, 44, 32, 115, 105, 103, 110, 101, 100, 32, 105, 110, 116, 62, 59, 32, 83, 84, 79, 82, 69, 32, 61, 32, 68, 105, 114, 101, 99, 116, 83, 116, 111, 114, 101, 60, 102, 108, 111, 97, 116, 44, 32, 102, 108, 111, 97, 116, 62, 59, 32, 67, 111, 109, 112, 117, 116, 101, 84, 121, 112, 101, 32, 61, 32, 102, 108, 111, 97, 116, 59, 32, 105, 110, 116, 32, 112, 97, 99, 107, 95, 115, 105, 122, 101, 32, 61, 32, 49, 59, 32, 105, 110, 116, 32, 99, 111, 108, 115, 95, 112, 101, 114, 95, 116, 104, 114, 101, 97, 100, 32, 61, 32, 49, 59, 32, 105, 110, 116, 32, 116, 104, 114, 101, 97, 100, 95, 103, 114, 111, 117, 112, 95, 119, 105, 100, 116, 104, 32, 61, 32, 49, 54, 59, 32, 105, 110, 116, 32, 114, 111, 119, 115, 95, 112, 101, 114, 95, 97, 99, 99, 101, 115, 115, 32, 61, 32, 49, 59, 32, 95, 95, 110, 118, 95, 98, 111, 111, 108, 32, 112, 97, 100, 100, 105, 110, 103, 32, 61, 32, 102, 97, 108, 115, 101, 59, 32, 65, 108, 103, 111, 114, 105, 116, 104, 109, 32, 97, 108, 103, 111, 114, 105, 116, 104, 109, 32, 61, 32, 65, 108, 103, 111, 114, 105, 116, 104, 109, 58, 58, 107, 83, 111, 102, 116, 109, 97, 120, 93};
.global .align 1 .b8 __unnamed_219[362] = {118, 111, 105, 100, 32, 83, 111, 102, 116, 109, 97, 120, 87, 97, 114, 112, 73, 109, 112, 108, 40, 76, 79, 65, 68, 44, 32, 83, 84, 79, 82, 69, 44, 32, 115, 105, 103, 110, 101, 100, 32, 108, 111, 110, 103, 44, 32, 115, 105, 103, 110, 101, 100, 32, 108, 111, 110, 103, 41, 32, 91, 119, 105, 116, 104, 32, 76, 79, 65, 68, 32, 61, 32, 66, 114, 111, 97, 100, 99, 97, 115, 116, 83, 99, 97, 108, 101, 77, 97, 115, 107, 76, 111, 97, 100, 60, 102, 108, 111, 97, 116, 44, 32, 102, 108, 111, 97, 116, 44, 32, 95, 95, 110, 118, 95, 98, 111, 111, 108, 44, 32, 50, 85, 76, 44, 32, 115, 105, 103, 110, 101, 100, 32, 105, 110, 116, 62, 59, 32, 83, 84, 79, 82, 69, 32, 61, 32, 68, 105, 114, 101, 99, 116, 83, 116, 111, 114, 101, 60, 102, 108, 111, 97, 116, 44, 32, 102, 108, 111, 97, 116, 62, 59, 32, 67, 111, 109, 112, 117, 116, 101, 84, 121, 112, 101, 32, 61, 32, 102, 108, 111, 97, 116, 59, 32, 105, 110, 116, 32, 112, 97, 99, 107, 95, 115, 105, 122, 101, 32, 61, 32, 49, 59, 32, 105, 110, 116, 32, 99, 111, 108, 115, 95, 112, 101, 114, 95, 116, 104, 114, 101, 97, 100, 32, 61, 32, 49, 59, 32, 105, 110, 116, 32, 116, 104, 114, 101, 97, 100, 95, 103, 114, 111, 117, 112, 95, 119, 105, 100, 116, 104, 32, 61, 32, 49, 54, 59, 32, 105, 110, 116, 32, 114, 111, 119, 115, 95, 112, 101, 114, 95, 97, 99, 99, 101, 115, 115, 32, 61, 32, 49, 59, 32, 95, 95, 110, 118, 95, 98, 111, 111, 108, 32, 112, 97, 100, 100, 105, 110, 103, 32, 61, 32, 116, 114, 117, 101, 59, 32, 65, 108, 103, 111, 114, 105, 116, 104, 109, 32, 97, 108, 103, 111, 114, 105, 116, 104, 109, 32, 61, 32, 65, 108, 103, 111, 114, 105, 116, 104, 109, 58, 58, 107, 83, 111, 102, 116, 109, 97, 120, 93};
.global .align 1 .b8 __unnamed_220[363] = {118, 111, 105, 100, 32, 83, 111, 102, 116, 109, 97, 120, 87, 97, 114, 112, 73, 109, 112, 108, 40, 76, 79, 65, 68, 44, 32, 83, 84, 79, 82, 69, 44, 32, 115, 105, 103, 110, 101, 100, 32, 108, 111, 110, 103, 44, 32, 115, 105, 103, 110, 101, 100, 32, 108, 111, 110, 103, 41, 32, 91, 119, 105, 116, 104, 32, 76, 79, 65, 68, 32, 61, 32, 66, 114, 111, 97, 100, 99, 97, 115, 116, 83, 99, 97, 108, 101, 77, 97, 115, 107, 76, 111, 97, 100, 60, 102, 108, 111, 97, 116, 44, 32, 102, 108, 111, 97, 116, 44, 32, 95, 95, 110, 118, 95, 98, 111, 111, 108, 44, 32, 50, 85, 76, 44, 32, 115, 105, 103, 110, 101, 100, 32, 105, 110, 116, 62, 59, 32, 83, 84, 79, 82, 69, 32, 61, 32, 68, 105, 114, 101, 99, 116, 83, 116, 111, 114, 101, 60, 102, 108, 111, 97, 116, 44, 32, 102, 108, 111, 97, 116, 62, 59, 32, 67, 111, 109, 112, 117, 116, 101, 84, 121, 112, 101, 32, 61, 32, 102, 108, 111, 97, 116, 59, 32, 105, 110, 116, 32, 112, 97, 99, 107, 95, 115, 105, 122, 101, 32, 61, 32, 49, 59, 32, 105, 110, 116, 32, 99, 111, 108, 115, 95, 112, 101, 114, 95, 116, 104, 114, 101, 97, 100, 32, 61, 32, 49, 59, 32, 105, 110, 116, 32, 116, 104, 114, 101, 97, 100, 95, 103, 114, 111, 117, 112, 95, 119, 105, 100, 116, 104, 32, 61, 32, 51, 50, 59, 32, 105, 110, 116, 32, 114, 111, 119, 115, 95, 112, 101, 114, 95, 97, 99, 99, 101, 115, 115, 32, 61, 32, 50, 59, 32, 95, 95, 110, 118, 95, 98, 111, 111, 108, 32, 112, 97, 100, 100, 105, 110, 103, 32, 61, 32, 102, 97, 108, 115, 101, 59, 32, 65, 108, 103, 111, 114, 105, 116, 104, 109, 32, 97, 108, 103, 111, 114, 105, 116, 104, 109, 32, 61, 32, 65, 108, 103, 111, 114, 105, 116, 104, 109, 58, 58, 107, 83, 111, 102, 116, 109, 97, 120, 93};
.global .align 1 .b8 __unnamed_221[362] = {118, 111, 105, 100, 32, 83, 111, 102, 116, 109, 97, 120, 87, 97, 114, 112, 73, 109, 112, 108, 40, 76, 79, 65, 68, 44, 32, 83, 84, 79, 82, 69, 44, 32, 115, 105, 103, 110, 101, 100, 32, 108, 111, 110, 103, 44, 32, 115, 105, 103, 110, 101, 100, 32, 108, 111, 110, 103, 41, 32, 91, 119, 105, 116, 104, 32, 76, 79, 65, 68, 32, 61, 32, 66, 114, 111, 97, 100, 99, 97, 115, 116, 83, 99, 97, 108, 101, 77, 97, 115, 107, 76, 111, 97, 100, 60, 102, 108, 111, 97, 116, 44, 32, 102, 108, 111, 97, 116, 44, 32, 95, 95, 110, 118, 95, 98, 111, 111, 108, 44, 32, 50, 85, 76, 44, 32, 115, 105, 103, 110, 101, 100, 32, 105, 110, 116, 62, 59, 32, 83, 84, 79, 82, 69, 32, 61, 32, 68, 105, 114, 101, 99, 116, 83, 116, 111, 114, 101, 60, 102, 108, 111, 97, 116, 44, 32, 102, 108, 111, 97, 116, 62, 59, 32, 67, 111, 109, 112, 117, 116, 101, 84, 121, 112, 101, 32, 61, 32, 102, 108, 111, 97, 116, 59, 32, 105, 110, 116, 32, 112, 97, 99, 107, 95, 115, 105, 122, 101, 32, 61, 32, 49, 59, 32, 105, 110, 116, 32, 99, 111, 108, 115, 95, 112, 101, 114, 95, 116, 104, 114, 101, 97, 100, 32, 61, 32, 49, 59, 32, 105, 110, 116, 32, 116, 104, 114, 101, 97, 100, 95, 103, 114, 111, 117, 112, 95, 119, 105, 100, 116, 104, 32, 61, 32, 51, 50, 59, 32, 105, 110, 116, 32, 114, 111, 119, 115, 95, 112, 101, 114, 95, 97, 99, 99, 101, 115, 115, 32, 61, 32, 50, 59, 32, 95, 95, 110, 118, 95, 98, 111, 111, 108, 32, 112, 97, 100, 100, 105, 110, 103, 32, 61, 32, 116, 114, 117, 101, 59, 32, 65, 108, 103, 111, 114, 105, 116, 104, 109, 32, 97, 108, 103, 111, 114, 105, 116, 104, 109, 32, 61, 32, 65, 108, 103, 111, 114, 105, 116, 104, 109, 58, 58, 107, 83, 111, 102, 116, 109, 97, 120, 93};
.global .align 1 .b8 __unnamed_222[363] = {118, 111, 105, 100, 32, 83, 111, 102, 116, 109, 97, 120, 87, 97, 114, 112, 73, 109, 112, 108, 40, 76, 79, 65, 68, 44, 32, 83, 84, 79, 82, 69, 44, 32, 115, 105, 103, 110, 101, 100, 32, 108, 111, 110, 103, 44, 32, 115, 105, 103, 110, 101, 100, 32, 108, 111, 110, 103, 41, 32, 91, 119, 105, 116, 104, 32, 76, 79, 65, 68, 32, 61, 32, 66, 114, 111, 97, 100, 99, 97, 115, 116, 83, 99, 97, 108, 101, 77, 97, 115, 107, 76, 111, 97, 100, 60, 102, 108, 111, 97, 116, 44, 32, 102, 108, 111, 97, 116, 44, 32, 95, 95, 110, 118, 95, 98, 111, 111, 108, 44, 32, 50, 85, 76, 44, 32, 115, 105, 103, 110, 101, 100, 32, 105, 110, 116, 62, 59, 32, 83, 84, 79, 82, 69, 32, 61, 32, 68, 105, 114, 101, 99, 116, 83, 116, 111, 114, 101, 60, 102, 108, 111, 97, 116, 44, 32, 102, 108, 111, 97, 116, 62, 59, 32, 67, 111, 109, 112, 117, 116, 101, 84, 121, 112, 101, 32, 61, 32, 102, 108, 111, 97, 116, 59, 32, 105, 110, 116, 32, 112, 97, 99, 107, 95, 115, 105, 122, 101, 32, 61, 32, 49, 59, 32, 105, 110, 116, 32, 99, 111, 108, 115, 95, 112, 101, 114, 95, 116, 104, 114, 101, 97, 100, 32, 61, 32, 49, 59, 32, 105, 110, 116, 32, 116, 104, 114, 101, 97, 100, 95, 103, 114, 111, 117, 112, 95, 119, 105, 100, 116, 104, 32, 61, 32, 51, 50, 59, 32, 105, 110, 116, 32, 114, 111, 119, 115, 95, 112, 101, 114, 95, 97, 99, 99, 101, 115, 115, 32, 61, 32, 49, 59, 32, 95, 95, 110, 118, 95, 98, 111, 111, 108, 32, 112, 97, 100, 100, 105, 110, 103, 32, 61, 32, 102, 97, 108, 115, 101, 59, 32, 65, 108, 103, 111, 114, 105, 116, 104, 109, 32, 97, 108, 103, 111, 114, 105, 116, 104, 109, 32, 61, 32, 65, 108, 103, 111, 114, 105, 116, 104, 109, 58, 58, 107, 83, 111, 102, 116, 109, 97, 120, 93};
.global .align 1 .b8 __unnamed_223[362] = {118, 111, 105, 100, 32, 83, 111, 102, 116, 109, 97, 120, 87, 97, 114, 112, 73, 109, 112, 108, 40, 76, 79, 65, 68, 44, 32, 83, 84, 79, 82, 69, 44, 32, 115, 105, 103, 110, 101, 100, 32, 108, 111, 110, 103, 44, 32, 115, 105, 103, 110, 101, 100, 32, 108, 111, 110, 103, 41, 32, 91, 119, 105, 116, 104, 32, 76, 79, 65, 68, 32, 61, 32, 66, 114, 111, 97, 100, 99, 97, 115, 116, 83, 99, 97, 108, 101, 77, 97, 115, 107, 76, 111, 97, 100, 60, 102, 108, 111, 97, 116, 44, 32, 102, 108, 111, 97, 116, 44, 32, 95, 95, 110, 118, 95, 98, 111, 111, 108, 44, 32, 50, 85, 76, 44, 32, 115, 105, 103, 110, 101, 100, 32, 105, 110, 116, 62, 59, 32, 83, 84, 79, 82, 69, 32, 61, 32, 68, 105, 114, 101, 99, 116, 83, 116, 111, 114, 101, 60, 102, 108, 111, 97, 116, 44, 32, 102, 108, 111, 97, 116, 62, 59, 32, 67, 111, 109, 112, 117, 116, 101, 84, 121, 112, 101, 32, 61, 32, 102, 108, 111, 97, 116, 59, 32, 105, 110, 116, 32, 112, 97, 99, 107, 95, 115, 105, 122, 101, 32, 61, 32, 49, 59, 32, 105, 110, 116, 32, 99, 111, 108, 115, 95, 112, 101, 114, 95, 116, 104, 114, 101, 97, 100, 32, 61, 32, 49, 59, 32, 105, 110, 116, 32, 116, 104, 114, 101, 97, 100, 95, 103, 114, 111, 117, 112, 95, 119, 105, 100, 116, 104, 32, 61, 32, 51, 50, 59, 32, 105, 110, 116, 32, 114, 111, 119, 115, 95, 112, 101, 114, 95, 97, 99, 99, 101, 115, 115, 32, 61, 32, 49, 59, 32, 95, 95, 110, 118, 95, 98, 111, 111, 108, 32, 112, 97, 100, 100, 105, 110, 103, 32, 61, 32, 116, 114, 117, 101, 59, 32, 65, 108, 103, 111, 114, 105, 116, 104, 109, 32, 97, 108, 103, 111, 114, 105, 116, 104, 109, 32, 61, 32, 65, 108, 103, 111, 114, 105, 116, 104, 109, 58, 58, 107, 83, 111, 102, 116, 109, 97, 120, 93};
.global .align 1 .b8 __unnamed_224[363] = {118, 111, 105, 100, 32, 83, 111, 102, 116, 109, 97, 120, 87, 97, 114, 112, 73, 109, 112, 108, 40, 76, 79, 65, 68, 44, 32, 83, 84, 79, 82, 69, 44, 32, 115, 105, 103, 110, 101, 100, 32, 108, 111, 110, 103, 44, 32, 115, 105, 103, 110, 101, 100, 32, 108, 111, 110, 103, 41, 32, 91, 119, 105, 116, 104, 32, 76, 79, 65, 68, 32, 61, 32, 66, 114, 111, 97, 100, 99, 97, 115, 116, 83, 99, 97, 108, 101, 77, 97, 115, 107, 76, 111, 97, 100, 60, 102, 108, 111, 97, 116, 44, 32, 102, 108, 111, 97, 116, 44, 32, 95, 95, 110, 118, 95, 98, 111, 111, 108, 44, 32, 50, 85, 76, 44, 32, 115, 105, 103, 110, 101, 100, 32, 105, 110, 116, 62, 59, 32, 83, 84, 79, 82, 69, 32, 61, 32, 68, 105, 114, 101, 99, 116, 83, 116, 111, 114, 101, 60, 102, 108, 111, 97, 116, 44, 32, 102, 108, 111, 97, 116, 62, 59, 32, 67, 111, 109, 112, 117, 116, 101, 84, 121, 112, 101, 32, 61, 32, 102, 108, 111, 97, 116, 59, 32, 105, 110, 116, 32, 112, 97, 99, 107, 95, 115, 105, 122, 101, 32, 61, 32, 49, 59, 32, 105, 110, 116, 32, 99, 111, 108, 115, 95, 112, 101, 114, 95, 116, 104, 114, 101, 97, 100, 32, 61, 32, 50, 59, 32, 105, 110, 116, 32, 116, 104, 114, 101, 97, 100, 95, 103, 114, 111, 117, 112, 95, 119, 105, 100, 116, 104, 32, 61, 32, 51, 50, 59, 32, 105, 110, 116, 32, 114, 111, 119, 115, 95, 112, 101, 114, 95, 97, 99, 99, 101, 115, 115, 32, 61, 32, 49, 59, 32, 95, 95, 110, 118, 95, 98, 111, 111, 108, 32, 112, 97, 100, 100, 105, 110, 103, 32, 61, 32, 102, 97, 108, 115, 101, 59, 32, 65, 108, 103, 111, 114, 105, 116, 104, 109, 32, 97, 108, 103, 111, 114, 105, 116, 104, 109, 32, 61, 32, 65, 108, 103, 111, 114, 105, 116, 104, 109, 58, 58, 107, 83, 111, 102, 116, 109, 97, 120, 93};
.global .align 1 .b8 __unnamed_225[362] = {118, 111, 105, 100, 32, 83, 111, 102, 116, 109, 97, 120, 87, 97, 114, 112, 73, 109, 112, 108, 40, 76, 79, 65, 68, 44, 32, 83, 84, 79, 82, 69, 44, 32, 115, 105, 103, 110, 101, 100, 32, 108, 111, 110, 103, 44, 32, 115, 105, 103, 110, 101, 100, 32, 108, 111, 110, 103, 41, 32, 91, 119, 105, 116, 104, 32, 76, 79, 65, 68, 32, 61, 32, 66, 114, 111, 97, 100, 99, 97, 115, 116, 83, 99, 97, 108, 101, 77, 97, 115, 107, 76, 111, 97, 100, 60, 102, 108, 111, 97, 116, 44, 32, 102, 108, 111, 97, 116, 44, 32, 95, 95, 110, 118, 95, 98, 111, 111, 108, 44, 32, 50, 85, 76, 44, 32, 115, 105, 103, 110, 101, 100, 32, 105, 110, 116, 62, 59, 32, 83, 84, 79, 82, 69, 32, 61, 32, 68, 105, 114, 101, 99, 116, 83, 116, 111, 114, 101, 60, 102, 108, 111, 97, 116, 44, 32, 102, 108, 111, 97, 116, 62, 59, 32, 67, 111, 109, 112, 117, 116, 101, 84, 121, 112, 101, 32, 61, 32, 102, 108, 111, 97, 116, 59, 32, 105, 110, 116, 32, 112, 97, 99, 107, 95, 115, 105, 122, 101, 32, 61, 32, 49, 59, 32, 105, 110, 116, 32, 99, 111, 108, 115, 95, 112, 101, 114, 95, 116, 104, 114, 101, 97, 100, 32, 61, 32, 50, 59, 32, 105, 110, 116, 32, 116, 104, 114, 101, 97, 100, 95, 103, 114, 111, 117, 112, 95, 119, 105, 100, 116, 104, 32, 61, 32, 51, 50, 59, 32, 105, 110, 116, 32, 114, 111, 119, 115, 95, 112, 101, 114, 95, 97, 99, 99, 101, 115, 115, 32, 61, 32, 49, 59, 32, 95, 95, 110, 118, 95, 98, 111, 111, 108, 32, 112, 97, 100, 100, 105, 110, 103, 32, 61, 32, 116, 114, 117, 101, 59, 32, 65, 108, 103, 111, 114, 105, 116, 104, 109, 32, 97, 108, 103, 111, 114, 105, 116, 104, 109, 32, 61, 32, 65, 108, 103, 111, 114, 105, 116, 104, 109, 58, 58, 107, 83, 111, 102, 116, 109, 97, 120, 93};
.global .align 1 .b8 __unnamed_226[363] = {118, 111, 105, 100, 32, 83, 111, 102, 116, 109, 97, 120, 87, 97, 114, 112, 73, 109, 112, 108, 40, 76, 79, 65, 68, 44, 32, 83, 84, 79, 82, 69, 44, 32, 115, 105, 103, 110, 101, 100, 32, 108, 111, 110, 103, 44, 32, 115, 105, 103, 110, 101, 100, 32, 108, 111, 110, 103, 41, 32, 91, 119, 105, 116, 104, 32, 76, 79, 65, 68, 32, 61, 32, 66, 114, 111, 97, 100, 99, 97, 115, 116, 83, 99, 97, 108, 101, 77, 97, 115, 107, 76, 111, 97, 100, 60, 102, 108, 111, 97, 116, 44, 32, 102, 108, 111, 97, 116, 44, 32, 95, 95, 110, 118, 95, 98, 111, 111, 108, 44, 32, 50, 85, 76, 44, 32, 115, 105, 103, 110, 101, 100, 32, 105, 110, 116, 62, 59, 32, 83, 84, 79, 82, 69, 32, 61, 32, 68, 105, 114, 101, 99, 116, 83, 116, 111, 114, 101, 60, 102, 108, 111, 97, 116, 44, 32, 102, 108, 111, 97, 116, 62, 59, 32, 67, 111, 109, 112, 117, 116, 101, 84, 121, 112, 101, 32, 61, 32, 102, 108, 111, 97, 116, 59, 32, 105, 110, 116, 32, 112, 97, 99, 107, 95, 115, 105, 122, 101, 32, 61, 32, 49, 59, 32, 105, 110, 116, 32, 99, 111, 108, 115, 95, 112, 101, 114, 95, 116, 104, 114, 101, 97, 100, 32, 61, 32, 51, 59, 32, 105, 110, 116, 32, 116, 104, 114, 101, 97, 100, 95, 103, 114, 111, 117, 112, 95, 119, 105, 100, 116, 104, 32, 61, 32, 51, 50, 59, 32, 105, 110, 116, 32, 114, 111, 119, 115, 95, 112, 101, 114, 95, 97, 99, 99, 101, 115, 115, 32, 61, 32, 49, 59, 32, 95, 95, 110, 118, 95, 98, 111, 111, 108, 32, 112, 97, 100, 100, 105, 110, 103, 32, 61, 32, 102, 97, 108, 115, 101, 59, 32, 65, 108, 103, 111, 114, 105, 116, 104, 109, 32, 97, 108, 103, 111, 114, 105, 116, 104, 109, 32, 61, 32, 65, 108, 103, 111, 114, 105, 116, 104, 109, 58, 58, 107, 83, 111, 102, 116, 109, 97, 120, 93};
.global .align 1 .b8 __unnamed_227[362] = {118, 111, 105, 100, 32, 83, 111, 102, 116, 109, 97, 120, 87, 97, 114, 112, 73, 109, 112, 108, 40, 76, 79, 65, 68, 44, 32, 83, 84, 79, 82, 69, 44, 32, 115, 105, 103, 110, 101, 100, 32, 108, 111, 110, 103, 44, 32, 115, 105, 103, 110, 101, 100, 32, 108, 111, 110, 103, 41, 32, 91, 119, 105, 116, 104, 32, 76, 79, 65, 68, 32, 61, 32, 66, 114, 111, 97, 100, 99, 97, 115, 116, 83, 99, 97, 108, 101, 77, 97, 115, 107, 76, 111, 97, 100, 60, 102, 108, 111, 97, 116, 44, 32, 102, 108, 111, 97, 116, 44, 32, 95, 95, 110, 118, 95, 98, 111, 111, 108, 44, 32, 50, 85, 76, 44, 32, 115, 105, 103, 110, 101, 100, 32, 105, 110, 116, 62, 59, 32, 83, 84, 79, 82, 69, 32, 61, 32, 68, 105, 114, 101, 99, 116, 83, 116, 111, 114, 101, 60, 102, 108, 111, 97, 116, 44, 32, 102, 108, 111, 97, 116, 62, 59, 32, 67, 111, 109, 112, 117, 116, 101, 84, 121, 112, 101, 32, 61, 32, 102, 108, 111, 97, 116, 59, 32, 105, 110, 116, 32, 112, 97, 99, 107, 95, 115, 105, 122, 101, 32, 61, 32, 49, 59, 32, 105, 110, 116, 32, 99, 111, 108, 115, 95, 112, 101, 114, 95, 116, 104, 114, 101, 97, 100, 32, 61, 32, 51, 59, 32, 105, 110, 116, 32, 116, 104, 114, 101, 97, 100, 95, 103, 114, 111, 117, 112, 95, 119, 105, 100, 116, 104, 32, 61, 32, 51, 50, 59, 32, 105, 110, 116, 32, 114, 111, 119, 115, 95, 112, 101, 114, 95, 97, 99, 99, 101, 115, 115, 32, 61, 32, 49, 59, 32, 95, 95, 110, 118, 95, 98, 111, 111, 108, 32, 112, 97, 100, 100, 105, 110, 103, 32, 61, 32, 116, 114, 117, 101, 59, 32, 65, 108, 103, 111, 114, 105, 116, 104, 109, 32, 97, 108, 103, 111, 114, 105, 116, 104, 109, 32, 61, 32, 65, 108, 103, 111, 114, 105, 116, 104, 109, 58, 58, 107, 83, 111, 102, 116, 109, 97, 120, 93};
.global .align 1 .b8 __unnamed_228[363] = {118, 111, 105, 100, 32, 83, 111, 102, 116, 109, 97, 120, 87, 97, 114, 112, 73, 109, 112, 108, 40, 76, 79, 65, 68, 44, 32, 83, 84, 79, 82, 69, 44, 32, 115, 105, 103, 110, 101, 100, 32, 108, 111, 110, 103, 44, 32, 115, 105, 103, 110, 101, 100, 32, 108, 111, 110, 103, 41, 32, 91, 119, 105, 116, 104, 32, 76, 79, 65, 68, 32, 61, 32, 66, 114, 111, 97, 100, 99, 97, 115, 116, 83, 99, 97, 108, 101, 77, 97, 115, 107, 76, 111, 97, 100, 60, 102, 108, 111, 97, 116, 44, 32, 102, 108, 111, 97, 116, 44, 32, 95, 95, 110, 118, 95, 98, 111, 111, 108, 44, 32, 50, 85, 76, 44, 32, 115, 105, 103, 110, 101, 100, 32, 105, 110, 116, 62, 59, 32, 83, 84, 79, 82, 69, 32, 61, 32, 68, 105, 114, 101, 99, 116, 83, 116, 111, 114, 101, 60, 102, 108, 111, 97, 116, 44, 32, 102, 108, 111, 97, 116, 62, 59, 32, 67, 111, 109, 112, 117, 116, 101, 84, 121, 112, 101, 32, 61, 32, 102, 108, 111, 97, 116, 59, 32, 105, 110, 116, 32, 112, 97, 99, 107, 95, 115, 105, 122, 101, 32, 61, 32, 49, 59, 32, 105, 110, 116, 32, 99, 111, 108, 115, 95, 112, 101, 114, 95, 116, 104, 114, 101, 97, 100, 32, 61, 32, 52, 59, 32, 105, 110, 116, 32, 116, 104, 114, 101, 97, 100, 95, 103, 114, 111, 117, 112, 95, 119, 105, 100, 116, 104, 32, 61, 32, 51, 50, 59, 32, 105, 110, 116, 32, 114, 111, 119, 115, 95, 112, 101, 114, 95, 97, 99, 99, 101, 115, 115, 32, 61, 32, 49, 59, 32, 95, 95, 110, 118, 95, 98, 111, 111, 108, 32, 112, 97, 100, 100, 105, 110, 103, 32, 61, 32, 102, 97, 108, 115, 101, 59, 32, 65, 108, 103, 111, 114, 105, 116, 104, 109, 32, 97, 108, 103, 111, 114, 105, 116, 104, 109, 32, 61, 32, 65, 108, 103, 111, 114, 105, 116, 104, 109, 58, 58, 107, 83, 111, 102, 116, 109, 97, 120, 93};
.global .align 1 .b8 __unnamed_229[362] = {118, 111, 105, 100, 32, 83, 111, 102, 116, 109, 97, 120, 87, 97, 114, 112, 73, 109, 112, 108, 40, 76, 79, 65, 68, 44, 32, 83, 84, 79, 82, 69, 44, 32, 115, 105, 103, 110, 101, 100, 32, 108, 111, 110, 103, 44, 32, 115, 105, 103, 110, 101, 100, 32, 108, 111, 110, 103, 41, 32, 91, 119, 105, 116, 104, 32, 76, 79, 65, 68, 32, 61, 32, 66, 114, 111, 97, 100, 99, 97, 115, 116, 83, 99, 97, 108, 101, 77, 97, 115, 107, 76, 111, 97, 100, 60, 102, 108, 111, 97, 116, 44, 32, 102, 108, 111, 97, 116, 44, 32, 95, 95, 110, 118, 95, 98, 111, 111, 108, 44, 32, 50, 85, 76, 44, 32, 115, 105, 103, 110, 101, 100, 32, 105, 110, 116, 62, 59, 32, 83, 84, 79, 82, 69, 32, 61, 32, 68, 105, 114, 101, 99, 116, 83, 116, 111, 114, 101, 60, 102, 108, 111, 97, 116, 44, 32, 102, 108, 111, 97, 116, 62, 59, 32, 67, 111, 109, 112, 117, 116, 101, 84, 121, 112, 101, 32, 61, 32, 102, 108, 111, 97, 116, 59, 32, 105, 110, 116, 32, 112, 97, 99, 107, 95, 115, 105, 122, 101, 32, 61, 32, 49, 59, 32, 105, 110, 116, 32, 99, 111, 108, 115, 95, 112, 101, 114, 95, 116, 104, 114, 101, 97, 100, 32, 61, 32, 52, 59, 32, 105, 110, 116, 32, 116, 104, 114, 101, 97, 100, 95, 103, 114, 111, 117, 112, 95, 119, 105, 100, 116, 104, 32, 61, 32, 51, 50, 59, 32, 105, 110, 116, 32, 114, 111, 119, 115, 95, 112, 101, 114, 95, 97, 99, 99, 101, 115, 115, 32, 61, 32, 49, 59, 32, 95, 95, 110, 118, 95, 98, 111, 111, 108, 32, 112, 97, 100, 100, 105, 110, 103, 32, 61, 32, 116, 114, 117, 101, 59, 32, 65, 108, 103, 111, 114, 105, 116, 104, 109, 32, 97, 108, 103, 111, 114, 105, 116, 104, 109, 32, 61, 32, 65, 108, 103, 111, 114, 105, 116, 104, 109, 58, 58, 107, 83, 111, 102, 116, 109, 97, 120, 93};
.global .align 1 .b8 __unnamed_230[363] = {118, 111, 105, 100, 32, 83, 111, 102, 116, 109, 97, 120, 87, 97, 114, 112, 73, 109, 112, 108, 40, 76, 79, 65, 68, 44, 32, 83, 84, 79, 82, 69, 44, 32, 115, 105, 103, 110, 101, 100, 32, 108, 111, 110, 103, 44, 32, 115, 105, 103, 110, 101, 100, 32, 108, 111, 110, 103, 41, 32, 91, 119, 105, 116, 104, 32, 76, 79, 65, 68, 32, 61, 32, 66, 114, 111, 97, 100, 99, 97, 115, 116, 83, 99, 97, 108, 101, 77, 97, 115, 107, 76, 111, 97, 100, 60, 102, 108, 111, 97, 116, 44, 32, 102, 108, 111, 97, 116, 44, 32, 95, 95, 110, 118, 95, 98, 111, 111, 108, 44, 32, 50, 85, 76, 44, 32, 115, 105, 103, 110, 101, 100, 32, 105, 110, 116, 62, 59, 32, 83, 84, 79, 82, 69, 32, 61, 32, 68, 105, 114, 101, 99, 116, 83, 116, 111, 114, 101, 60, 102, 108, 111, 97, 116, 44, 32, 102, 108, 111, 97, 116, 62, 59, 32, 67, 111, 109, 112, 117, 116, 101, 84, 121, 112, 101, 32, 61, 32, 102, 108, 111, 97, 116, 59, 32, 105, 110, 116, 32, 112, 97, 99, 107, 95, 115, 105, 122, 101, 32, 61, 32, 49, 59, 32, 105, 110, 116, 32, 99, 111, 108, 115, 95, 112, 101, 114, 95, 116, 104, 114, 101, 97, 100, 32, 61, 32, 53, 59, 32, 105, 110, 116, 32, 116, 104, 114, 101, 97, 100, 95, 103, 114, 111, 117, 112, 95, 119, 105, 100, 116, 104, 32, 61, 32, 51, 50, 59, 32, 105, 110, 116, 32, 114, 111, 119, 115, 95, 112, 101, 114, 95, 97, 99, 99, 101, 115, 115, 32, 61, 32, 49, 59, 32, 95, 95, 110, 118, 95, 98, 111, 111, 108, 32, 112, 97, 100, 100, 105, 110, 103, 32, 61, 32, 102, 97, 108, 115, 101, 59, 32, 65, 108, 103, 111, 114, 105, 116, 104, 109, 32, 97, 108, 103, 111, 114, 105, 116, 104, 109, 32, 61, 32, 65, 108, 103, 111, 114, 105, 116, 104, 109, 58, 58, 107, 83, 111, 102, 116, 109, 97, 120, 93};
.global .align 1 .b8 __unnamed_231[362] = {118, 111, 105, 100, 32, 83, 111, 102, 116, 109, 97, 120, 87, 97, 114, 112, 73, 109, 112, 108, 40, 76, 79, 65, 68, 44, 32, 83, 84, 79, 82, 69, 44, 32, 115, 105, 103, 110, 101, 100, 32, 108, 111, 110, 103, 44, 32, 115, 105, 103, 110, 101, 100, 32, 108, 111, 110, 103, 41, 32, 91, 119, 105, 116, 104, 32, 76, 79, 65, 68, 32, 61, 32, 66, 114, 111, 97, 100, 99, 97, 115, 116, 83, 99, 97, 108, 101, 77, 97, 115, 107, 76, 111, 97, 100, 60, 102, 108, 111, 97, 116, 44, 32, 102, 108, 111, 97, 116, 44, 32, 95, 95, 110, 118, 95, 98, 111, 111, 108, 44, 32, 50, 85, 76, 44, 32, 115, 105, 103, 110, 101, 100, 32, 105, 110, 116, 62, 59, 32, 83, 84, 79, 82, 69, 32, 61, 32, 68, 105, 114, 101, 99, 116, 83, 116, 111, 114, 101, 60, 102, 108, 111, 97, 116, 44, 32, 102, 108, 111, 97, 116, 62, 59, 32, 67, 111, 109, 112, 117, 116, 101, 84, 121, 112, 101, 32, 61, 32, 102, 108, 111, 97, 116, 59, 32, 105, 110, 116, 32, 112, 97, 99, 107, 95, 115, 105, 122, 101, 32, 61, 32, 49, 59, 32, 105, 110, 116, 32, 99, 111, 108, 115, 95, 112, 101, 114, 95, 116, 104, 114, 101, 97, 100, 32, 61, 32, 53, 59, 32, 105, 110, 116, 32, 116, 104, 114, 101, 97, 100, 95, 103, 114, 111, 117, 112, 95, 119, 105, 100, 116, 104, 32, 61, 32, 51, 50, 59, 32, 105, 110, 116, 32, 114, 111, 119, 115, 95, 112, 101, 114, 95, 97, 99, 99, 101, 115, 115, 32, 61, 32, 49, 59, 32, 95, 95, 110, 118, 95, 98, 111, 111, 108, 32, 112, 97, 100, 100, 105, 110, 103, 32, 61, 32, 116, 114, 117, 101, 59, 32, 65, 108, 103, 111, 114, 105, 116, 104, 109, 32, 97, 108, 103, 111, 114, 105, 116, 104, 109, 32, 61, 32, 65, 108, 103, 111, 114, 105, 116, 104, 109, 58, 58, 107, 83, 111, 102, 116, 109, 97, 120, 93};
.global .align 1 .b8 __unnamed_232[363] = {118, 111, 105, 100, 32, 83, 111, 102, 116, 109, 97, 120, 87, 97, 114, 112, 73, 109, 112, 108, 40, 76, 79, 65, 68, 44, 32, 83, 84, 79, 82, 69, 44, 32, 115, 105, 103, 110, 101, 100, 32, 108, 111, 110, 103, 44, 32, 115, 105, 103, 110, 101, 100, 32, 108, 111, 110, 103, 41, 32, 91, 119, 105, 116, 104, 32, 76, 79, 65, 68, 32, 61, 32, 66, 114, 111, 97, 100, 99, 97, 115, 116, 83, 99, 97, 108, 101, 77, 97, 115, 107, 76, 111, 97, 100, 60, 102, 108, 111, 97, 116, 44, 32, 102, 108, 111, 97, 116, 44, 32, 95, 95, 110, 118, 95, 98, 111, 111, 108, 44, 32, 50, 85, 76, 44, 32, 115, 105, 103, 110, 101, 100, 32, 105, 110, 116, 62, 59, 32, 83, 84, 79, 82, 69, 32, 61, 32, 68, 105, 114, 101, 99, 116, 83, 116, 111, 114, 101, 60, 102, 108, 111, 97, 116, 44, 32, 102, 108, 111, 97, 116, 62, 59, 32, 67, 111, 109, 112, 117, 116, 101, 84, 121, 112, 101, 32, 61, 32, 102, 108, 111, 97, 116, 59, 32, 105, 110, 116, 32, 112, 97, 99, 107, 95, 115, 105, 122, 101, 32, 61, 32, 49, 59, 32, 105, 110, 116, 32, 99, 111, 108, 115, 95, 112, 101, 114, 95, 116, 104, 114, 101, 97, 100, 32, 61, 32, 54, 59, 32, 105, 110, 116, 32, 116, 104, 114, 101, 97, 100, 95, 103, 114, 111, 117, 112, 95, 119, 105, 100, 116, 104, 32, 61, 32, 51, 50, 59, 32, 105, 110, 116, 32, 114, 111, 119, 115, 95, 112, 101, 114, 95, 97, 99, 99, 101, 115, 115, 32, 61, 32, 49, 59, 32, 95, 95, 110, 118, 95, 98, 111, 111, 108, 32, 112, 97, 100, 100, 105, 110, 103, 32, 61, 32, 102, 97, 108, 115, 101, 59, 32, 65, 108, 103, 111, 114, 105, 116, 104, 109, 32, 97, 108, 103, 111, 114, 105, 116, 104, 109, 32, 61, 32, 65, 108, 103, 111, 114, 105, 116, 104, 109, 58, 58, 107, 83, 111, 102, 116, 109, 97, 120, 93};
.global .align 1 .b8 __unnamed_233[362] = {118, 111, 105, 100, 32, 83, 111, 102, 116, 109, 97, 120, 87, 97, 114, 112, 73, 109, 112, 108, 40, 76, 79, 65, 68, 44, 32, 83, 84, 79, 82, 69, 44, 32, 115, 105, 103, 110, 101, 100, 32, 108, 111, 110, 103, 44, 32, 115, 105, 103, 110, 101, 100, 32, 108, 111, 110, 103, 41, 32, 91, 119, 105, 116, 104, 32, 76, 79, 65, 68, 32, 61, 32, 66, 114, 111, 97, 100, 99, 97, 115, 116, 83, 99, 97, 108, 101, 77, 97, 115, 107, 76, 111, 97, 100, 60, 102, 108, 111, 97, 116, 44, 32, 102, 108, 111, 97, 116, 44, 32, 95, 95, 110, 118, 95, 98, 111, 111, 108, 44, 32, 50, 85, 76, 44, 32, 115, 105, 103, 110, 101, 100, 32, 105, 110, 116, 62, 59, 32, 83, 84, 79, 82, 69, 32, 61, 32, 68, 105, 114, 101, 99, 116, 83, 116, 111, 114, 101, 60, 102, 108, 111, 97, 116, 44, 32, 102, 108, 111, 97, 116, 62, 59, 32, 67, 111, 109, 112, 117, 116, 101, 84, 121, 112, 101, 32, 61, 32, 102, 108, 111, 97, 116, 59, 32, 105, 110, 116, 32, 112, 97, 99, 107, 95, 115, 105, 122, 101, 32, 61, 32, 49, 59, 32, 105, 110, 116, 32, 99, 111, 108, 115, 95, 112, 101, 114, 95, 116, 104, 114, 101, 97, 100, 32, 61, 32, 54, 59, 32, 105, 110, 116, 32, 116, 104, 114, 101, 97, 100, 95, 103, 114, 111, 117, 112, 95, 119, 105, 100, 116, 104, 32, 61, 32, 51, 50, 59, 32, 105, 110, 116, 32, 114, 111, 119, 115, 95, 112, 101, 114, 95, 97, 99, 99, 101, 115, 115, 32, 61, 32, 49, 59, 32, 95, 95, 110, 118, 95, 98, 111, 111, 108, 32, 112, 97, 100, 100, 105, 110, 103, 32, 61, 32, 116, 114, 117, 101, 59, 32, 65, 108, 103, 111, 114, 105, 116, 104, 109, 32, 97, 108, 103, 111, 114, 105, 116, 104, 109, 32, 61, 32, 65, 108, 103, 111, 114, 105, 116, 104, 109, 58, 58, 107, 83, 111, 102, 116, 109, 97, 120, 93};
.global .align 1 .b8 __unnamed_234[363] = {118, 111, 105, 100, 32, 83, 111, 102, 116, 109, 97, 120, 87, 97, 114, 112, 73, 109, 112, 108, 40, 76, 79, 65, 68, 44, 32, 83, 84, 79, 82, 69, 44, 32, 115, 105, 103, 110, 101, 100, 32, 108, 111, 110, 103, 44, 32, 115, 105, 103, 110, 101, 100, 32, 108, 111, 110, 103, 41, 32, 91, 119, 105, 116, 104, 32, 76, 79, 65, 68, 32, 61, 32, 66, 114, 111, 97, 100, 99, 97, 115, 116, 83, 99, 97, 108, 101, 77, 97, 115, 107, 76, 111, 97, 100, 60, 102, 108, 111, 97, 116, 44, 32, 102, 108, 111, 97, 116, 44, 32, 95, 95, 110, 118, 95, 98, 111, 111, 108, 44, 32, 50, 85, 76, 44, 32, 115, 105, 103, 110, 101, 100, 32, 105, 110, 116, 62, 59, 32, 83, 84, 79, 82, 69, 32, 61, 32, 68, 105, 114, 101, 99, 116, 83, 116, 111, 114, 101, 60, 102, 108, 111, 97, 116, 44, 32, 102, 108, 111, 97, 116, 62, 59, 32, 67, 111, 109, 112, 117, 116, 101, 84, 121, 112, 101, 32, 61, 32, 102, 108, 111, 97, 116, 59, 32, 105, 110, 116, 32, 112, 97, 99, 107, 95, 115, 105, 122, 101, 32, 61, 32, 49, 59, 32, 105, 110, 116, 32, 99, 111, 108, 115, 95, 112, 101, 114, 95, 116, 104, 114, 101, 97, 100, 32, 61, 32, 55, 59, 32, 105, 110, 116, 32, 116, 104, 114, 101, 97, 100, 95, 103, 114, 111, 117, 112, 95, 119, 105, 100, 116, 104, 32, 61, 32, 51, 50, 59, 32, 105, 110, 116, 32, 114, 111, 119, 115, 95, 112, 101, 114, 95, 97, 99, 99, 101, 115, 115, 32, 61, 32, 49, 59, 32, 95, 95, 110, 118, 95, 98, 111, 111, 108, 32, 112, 97, 100, 100, 105, 110, 103, 32, 61, 32, 102, 97, 108, 115, 101, 59, 32, 65, 108, 103, 111, 114, 105, 116, 104, 109, 32, 97, 108, 103, 111, 114, 105, 116, 104, 109, 32, 61, 32, 65, 108, 103, 111, 114, 105, 116, 104, 109, 58, 58, 107, 83, 111, 102, 116, 109, 97, 120, 93};
.global .align 1 .b8 __unnamed_235[362] = {118, 111, 105, 100, 32, 83, 111, 102, 116, 109, 97, 120, 87, 97, 114, 112, 73, 109, 112, 108, 40, 76, 79, 65, 68, 44, 32, 83, 84, 79, 82, 69, 44, 32, 115, 105, 103, 110, 101, 100, 32, 108, 111, 110, 103, 44, 32, 115, 105, 103, 110, 101, 100, 32, 108, 111, 110, 103, 41, 32, 91, 119, 105, 116, 104, 32, 76, 79, 65, 68, 32, 61, 32, 66, 114, 111, 97, 100, 99, 97, 115, 116, 83, 99, 97, 108, 101, 77, 97, 115, 107, 76, 111, 97, 100, 60, 102, 108, 111, 97, 116, 44, 32, 102, 108, 111, 97, 116, 44, 32, 95, 95, 110, 118, 95, 98, 111, 111, 108, 44, 32, 50, 85, 76, 44, 32, 115, 105, 103, 110, 101, 100, 32, 105, 110, 116, 62, 59, 32, 83, 84, 79, 82, 69, 32, 61, 32, 68, 105, 114, 101, 99, 116, 83, 116, 111, 114, 101, 60, 102, 108, 111, 97, 116, 44, 32, 102, 108, 111, 97, 116, 62, 59, 32, 67, 111, 109, 112, 117, 116, 101, 84, 121, 112, 101, 32, 61, 32, 102, 108, 111, 97, 116, 59, 32, 105, 110, 116, 32, 112, 97, 99, 107, 95, 115, 105, 122, 101, 32, 61, 32, 49, 59, 32, 105, 110, 116, 32, 99, 111, 108, 115, 95, 112, 101, 114, 95, 116, 104, 114, 101, 97, 100, 32, 61, 32, 55, 59, 32, 105, 110, 116, 32, 116, 104, 114, 101, 97, 100, 95, 103, 114, 111, 117, 112, 95, 119, 105, 100, 116, 104, 32, 61, 32, 51, 50, 59, 32, 105, 110, 116, 32, 114, 111, 119, 115, 95, 112, 101, 114, 95, 97, 99, 99, 101, 115, 115, 32, 61, 32, 49, 59, 32, 95, 95, 110, 118, 95, 98, 111, 111, 108, 32, 112, 97, 100, 100, 105, 110, 103, 32, 61, 32, 116, 114, 117, 101, 59, 32, 65, 108, 103, 111, 114, 105, 116, 104, 109, 32, 97, 108, 103, 111, 114, 105, 116, 104, 109, 32, 61, 32, 65, 108, 103, 111, 114, 105, 116, 104, 109, 58, 58, 107, 83, 111, 102, 116, 109, 97, 120, 93};
.global .align 1 .b8 __unnamed_236[363] = {118, 111, 105, 100, 32, 83, 111, 102, 116, 109, 97, 120, 87, 97, 114, 112, 73, 109, 112, 108, 40, 76, 79, 65, 68, 44, 32, 83, 84, 79, 82, 69, 44, 32, 115, 105, 103, 110, 101, 100, 32, 108, 111, 110, 103, 44, 32, 115, 105, 103, 110, 101, 100, 32, 108, 111, 110, 103, 41, 32, 91, 119, 105, 116, 104, 32, 76, 79, 65, 68, 32, 61, 32, 66, 114, 111, 97, 100, 99, 97, 115, 116, 83, 99, 97, 108, 101, 77, 97, 115, 107, 76, 111, 97, 100, 60, 102, 108, 111, 97, 116, 44, 32, 102, 108, 111, 97, 116, 44, 32, 95, 95, 110, 118, 95, 98, 111, 111, 108, 44, 32, 50, 85, 76, 44, 32, 115, 105, 103, 110, 101, 100, 32, 105, 110, 116, 62, 59, 32, 83, 84, 79, 82, 69, 32, 61, 32, 68, 105, 114, 101, 99, 116, 83, 116, 111, 114, 101, 60, 102, 108, 111, 97, 116, 44, 32, 102, 108, 111, 97, 116, 62, 59, 32, 67, 111, 109, 112, 117, 116, 101, 84, 121, 112, 101, 32, 61, 32, 102, 108, 111, 97, 116, 59, 32, 105, 110, 116, 32, 112, 97, 99, 107, 95, 115, 105, 122, 101, 32, 61, 32, 49, 59, 32, 105, 110, 116, 32, 99, 111, 108, 115, 95, 112, 101, 114, 95, 116, 104, 114, 101, 97, 100, 32, 61, 32, 56, 59, 32, 105, 110, 116, 32, 116, 104, 114, 101, 97, 100, 95, 103, 114, 111, 117, 112, 95, 119, 105, 100, 116, 104, 32, 61, 32, 51, 50, 59, 32, 105, 110, 116, 32, 114, 111, 119, 115, 95, 112, 101, 114, 95, 97, 99, 99, 101, 115, 115, 32, 61, 32, 49, 59, 32, 95, 95, 110, 118, 95, 98, 111, 111, 108, 32, 112, 97, 100, 100, 105, 110, 103, 32, 61, 32, 102, 97, 108, 115, 101, 59, 32, 65, 108, 103, 111, 114, 105, 116, 104, 109, 32, 97, 108, 103, 111, 114, 105, 116, 104, 109, 32, 61, 32, 65, 108, 103, 111, 114, 105, 116, 104, 109, 58, 58, 107, 83, 111, 102, 116, 109, 97, 120, 93};
.global .align 1 .b8 __unnamed_237[362] = {118, 111, 105, 100, 32, 83, 111, 102, 116, 109, 97, 120, 87, 97, 114, 112, 73, 109, 112, 108, 40, 76, 79, 65, 68, 44, 32, 83, 84, 79, 82, 69, 44, 32, 115, 105, 103, 110, 101, 100, 32, 108, 111, 110, 103, 44, 32, 115, 105, 103, 110, 101, 100, 32, 108, 111, 110, 103, 41, 32, 91, 119, 105, 116, 104, 32, 76, 79, 65, 68, 32, 61, 32, 66, 114, 111, 97, 100, 99, 97, 115, 116, 83, 99, 97, 108, 101, 77, 97, 115, 107, 76, 111, 97, 100, 60, 102, 108, 111, 97, 116, 44, 32, 102, 108, 111, 97, 116, 44, 32, 95, 95, 110, 118, 95, 98, 111, 111, 108, 44, 32, 50, 85, 76, 44, 32, 115, 105, 103, 110, 101, 100, 32, 105, 110, 116, 62, 59, 32, 83, 84, 79, 82, 69, 32, 61, 32, 68, 105, 114, 101, 99, 116, 83, 116, 111, 114, 101, 60, 102, 108, 111, 97, 116, 44, 32, 102, 108, 111, 97, 116, 62, 59, 32, 67, 111, 109, 112, 117, 116, 101, 84, 121, 112, 101, 32, 61, 32, 102, 108, 111, 97, 116, 59, 32, 105, 110, 116, 32, 112, 97, 99, 107, 95, 115, 105, 122, 101, 32, 61, 32, 49, 59, 32, 105, 110, 116, 32, 99, 111, 108, 115, 95, 112, 101, 114, 95, 116, 104, 114, 101, 97, 100, 32, 61, 32, 56, 59, 32, 105, 110, 116, 32, 116, 104, 114, 101, 97, 100, 95, 103, 114, 111, 117, 112, 95, 119, 105, 100, 116, 104, 32, 61, 32, 51, 50, 59, 32, 105, 110, 116, 32, 114, 111, 119, 115, 95, 112, 101, 114, 95, 97, 99, 99, 101, 115, 115, 32, 61, 32, 49, 59, 32, 95, 95, 110, 118, 95, 98, 111, 111, 108, 32, 112, 97, 100, 100, 105, 110, 103, 32, 61, 32, 116, 114, 117, 101, 59, 32, 65, 108, 103, 111, 114, 105, 116, 104, 109, 32, 97, 108, 103, 111, 114, 105, 116, 104, 109, 32, 61, 32, 65, 108, 103, 111, 114, 105, 116, 104, 109, 58, 58, 107, 83, 111, 102, 116, 109, 97, 120, 93};
.global .align 1 .b8 __unnamed_238[363] = {118, 111, 105, 100, 32, 83, 111, 102, 116, 109, 97, 120, 87, 97, 114, 112, 73, 109, 112, 108, 40, 76, 79, 65, 68, 44, 32, 83, 84, 79, 82, 69, 44, 32, 115, 105, 103, 110, 101, 100, 32, 108, 111, 110, 103, 44, 32, 115, 105, 103, 110, 101, 100, 32, 108, 111, 110, 103, 41, 32, 91, 119, 105, 116, 104, 32, 76, 79, 65, 68, 32, 61, 32, 66, 114, 111, 97, 100, 99, 97, 115, 116, 83, 99, 97, 108, 101, 77, 97, 115, 107, 76, 111, 97, 100, 60, 102, 108, 111, 97, 116, 44, 32, 102, 108, 111, 97, 116, 44, 32, 95, 95, 110, 118, 95, 98, 111, 111, 108, 44, 32, 50, 85, 76, 44, 32, 115, 105, 103, 110, 101, 100, 32, 105, 110, 116, 62, 59, 32, 83, 84, 79, 82, 69, 32, 61, 32, 68, 105, 114, 101, 99, 116, 83, 116, 111, 114, 101, 60, 102, 108, 111, 97, 116, 44, 32, 102, 108, 111, 97, 116, 62, 59, 32, 67, 111, 109, 112, 117, 116, 101, 84, 121, 112, 101, 32, 61, 32, 102, 108, 111, 97, 116, 59, 32, 105, 110, 116, 32, 112, 97, 99, 107, 95, 115, 105, 122, 101, 32, 61, 32, 49, 59, 32, 105, 110, 116, 32, 99, 111, 108, 115, 95, 112, 101, 114, 95, 116, 104, 114, 101, 97, 100, 32, 61, 32, 57, 59, 32, 105, 110, 116, 32, 116, 104, 114, 101, 97, 100, 95, 103, 114, 111, 117, 112, 95, 119, 105, 100, 116, 104, 32, 61, 32, 51, 50, 59, 32, 105, 110, 116, 32, 114, 111, 119, 115, 95, 112, 101, 114, 95, 97, 99, 99, 101, 115, 115, 32, 61, 32, 49, 59, 32, 95, 95, 110, 118, 95, 98, 111, 111, 108, 32, 112, 97, 100, 100, 105, 110, 103, 32, 61, 32, 102, 97, 108, 115, 101, 59, 32, 65, 108, 103, 111, 114, 105, 116, 104, 109, 32, 97, 108, 103, 111, 114, 105, 116, 104, 109, 32, 61, 32, 65, 108, 103, 111, 114, 105, 116, 104, 109, 58, 58, 107, 83, 111, 102, 116, 109, 97, 120, 93};
.global .align 1 .b8 __unnamed_239[362] = {118, 111, 105, 100, 32, 83, 111, 102, 116, 109, 97, 120, 87, 97, 114, 112, 73, 109, 112, 108, 40, 76, 79, 65, 68, 44, 32, 83, 84, 79, 82, 69, 44, 32, 115, 105, 103, 110, 101, 100, 32, 108, 111, 110, 103, 44, 32, 115, 105, 103, 110, 101, 100, 32, 108, 111, 110, 103, 41, 32, 91, 119, 105, 116, 104, 32, 76, 79, 65, 68, 32, 61, 32, 66, 114, 111, 97, 100, 99, 97, 115, 116, 83, 99, 97, 108, 101, 77, 97, 115, 107, 76, 111, 97, 100, 60, 102, 108, 111, 97, 116, 44, 32, 102, 108, 111, 97, 116, 44, 32, 95, 95, 110, 118, 95, 98, 111, 111, 108, 44, 32, 50, 85, 76, 44, 32, 115, 105, 103, 110, 101, 100, 32, 105, 110, 116, 62, 59, 32, 83, 84, 79, 82, 69, 32, 61, 32, 68, 105, 114, 101, 99, 116, 83, 116, 111, 114, 101, 60, 102, 108, 111, 97, 116, 44, 32, 102, 108, 111, 97, 116, 62, 59, 32, 67, 111, 109, 112, 117, 116, 101, 84, 121, 112, 101, 32, 61, 32, 102, 108, 111, 97, 116, 59, 32, 105, 110, 116, 32, 112, 97, 99, 107, 95, 115, 105, 122, 101, 32, 61, 32, 49, 59, 32, 105, 110, 116, 32, 99, 111, 108, 115, 95, 112, 101, 114, 95, 116, 104, 114, 101, 97, 100, 32, 61, 32, 57, 59, 32, 105, 110, 116, 32, 116, 104, 114, 101, 97, 100, 95, 103, 114, 111, 117, 112, 95, 119, 105, 100, 116, 104, 32, 61, 32, 51, 50, 59, 32, 105, 110, 116, 32, 114, 111, 119, 115, 95, 112, 101, 114, 95, 97, 99, 99, 101, 115, 115, 32, 61, 32, 49, 59, 32, 95, 95, 110, 118, 95, 98, 111, 111, 108, 32, 112, 97, 100, 100, 105, 110, 103, 32, 61, 32, 116, 114, 117, 101, 59, 32, 65, 108, 103, 111, 114, 105, 116, 104, 109, 32, 97, 108, 103, 111, 114, 105, 116, 104, 109, 32, 61, 32, 65, 108, 103, 111, 114, 105, 116, 104, 109, 58, 58, 107, 83, 111, 102, 116, 109, 97, 120, 93};
.global .align 1 .b8 __unnamed_240[364] = {118, 111, 105, 100, 32, 83, 111, 102, 116, 109, 97, 120, 87, 97, 114, 112, 73, 109, 112, 108, 40, 76, 79, 65, 68, 44, 32, 83, 84, 79, 82, 69, 44, 32, 115, 105, 103, 110, 101, 100, 32, 108, 111, 110, 103, 44, 32, 115, 105, 103, 110, 101, 100, 32, 108, 111, 110, 103, 41, 32, 91, 119, 105, 116, 104, 32, 76, 79, 65, 68, 32, 61, 32, 66, 114, 111, 97, 100, 99, 97, 115, 116, 83, 99, 97, 108, 101, 77, 97, 115, 107, 76, 111, 97, 100, 60, 102, 108, 111, 97, 116, 44, 32, 102, 108, 111, 97, 116, 44, 32, 95, 95, 110, 118, 95, 98, 111, 111, 108, 44, 32, 50, 85, 76, 44, 32, 115, 105, 103, 110, 101, 100, 32, 105, 110, 116, 62, 59, 32, 83, 84, 79, 82, 69, 32, 61, 32, 68, 105, 114, 101, 99, 116, 83, 116, 111, 114, 101, 60, 102, 108, 111, 97, 116, 44, 32, 102, 108, 111, 97, 116, 62, 59, 32, 67, 111, 109, 112, 117, 116, 101, 84, 121, 112, 101, 32, 61, 32, 102, 108, 111, 97, 116, 59, 32, 105, 110, 116, 32, 112, 97, 99, 107, 95, 115, 105, 122, 101, 32, 61, 32, 49, 59, 32, 105, 110, 116, 32, 99, 111, 108, 115, 95, 112, 101, 114, 95, 116, 104, 114, 101, 97, 100, 32, 61, 32, 49, 48, 59, 32, 105, 110, 116, 32, 116, 104, 114, 101, 97, 100, 95, 103, 114, 111, 117, 112, 95, 119, 105, 100, 116, 104, 32, 61, 32, 51, 50, 59, 32, 105, 110, 116, 32, 114, 111, 119, 115, 95, 112, 101, 114, 95, 97, 99, 99, 101, 115, 115, 32, 61, 32, 49, 59, 32, 95, 95, 110, 118, 95, 98, 111, 111, 108, 32, 112, 97, 100, 100, 105, 110, 103, 32, 61, 32, 102, 97, 108, 115, 101, 59, 32, 65, 108, 103, 111, 114, 105, 116, 104, 109, 32, 97, 108, 103, 111, 114, 105, 116, 104, 109, 32, 61, 32, 65, 108, 103, 111, 114, 105, 116, 104, 109, 58, 58, 107, 83, 111, 102, 116, 109, 97, 120, 93};
.global .align 1 .b8 __unnamed_241[363] = {118, 111, 105, 100, 32, 83, 111, 102, 116, 109, 97, 120, 87, 97, 114, 112, 73, 109, 112, 108, 40, 76, 79, 65, 68, 44, 32, 83, 84, 79, 82, 69, 44, 32, 115, 105, 103, 110, 101, 100, 32, 108, 111, 110, 103, 44, 32, 115, 105, 103, 110, 101, 100, 32, 108, 111, 110, 103, 41, 32, 91, 119, 105, 116, 104, 32, 76, 79, 65, 68, 32, 61, 32, 66, 114, 111, 97, 100, 99, 97, 115, 116, 83, 99, 97, 108, 101, 77, 97, 115, 107, 76, 111, 97, 100, 60, 102, 108, 111, 97, 116, 44, 32, 102, 108, 111, 97, 116, 44, 32, 95, 95, 110, 118, 95, 98, 111, 111, 108, 44, 32, 50, 85, 76, 44, 32, 115, 105, 103, 110, 101, 100, 32, 105, 110, 116, 62, 59, 32, 83, 84, 79, 82, 69, 32, 61, 32, 68, 105, 114, 101, 99, 116, 83, 116, 111, 114, 101, 60, 102, 108, 111, 97, 116, 44, 32, 102, 108, 111, 97, 116, 62, 59, 32, 67, 111, 109, 112, 117, 116, 101, 84, 121, 112, 101, 32, 61, 32, 102, 108, 111, 97, 116, 59, 32, 105, 110, 116, 32, 112, 97, 99, 107, 95, 115, 105, 122, 101, 32, 61, 32, 49, 59, 32, 105, 110, 116, 32, 99, 111, 108, 115, 95, 112, 101, 114, 95, 116, 104, 114, 101, 97, 100, 32, 61, 32, 49, 48, 59, 32, 105, 110, 116, 32, 116, 104, 114, 101, 97, 100, 95, 103, 114, 111, 117, 112, 95, 119, 105, 100, 116, 104, 32, 61, 32, 51, 50, 59, 32, 105, 110, 116, 32, 114, 111, 119, 115, 95, 112, 101, 114, 95, 97, 99, 99, 101, 115, 115, 32, 61, 32, 49, 59, 32, 95, 95, 110, 118, 95, 98, 111, 111, 108, 32, 112, 97, 100, 100, 105, 110, 103, 32, 61, 32, 116, 114, 117, 101, 59, 32, 65, 108, 103, 111, 114, 105, 116, 104, 109, 32, 97, 108, 103, 111, 114, 105, 116, 104, 109, 32, 61, 32, 65, 108, 103, 111, 114, 105, 116, 104, 109, 58, 58, 107, 83, 111, 102, 116, 109, 97, 120, 93};
.global .align 1 .b8 __unnamed_242[364] = {118, 111, 105, 100, 32, 83, 111, 102, 116, 109, 97, 120, 87, 97, 114, 112, 73, 109, 112, 108, 40, 76, 79, 65, 68, 44, 32, 83, 84, 79, 82, 69, 44, 32, 115, 105, 103, 110, 101, 100, 32, 108, 111, 110, 103, 44, 32, 115, 105, 103, 110, 101, 100, 32, 108, 111, 110, 103, 41, 32, 91, 119, 105, 116, 104, 32, 76, 79, 65, 68, 32, 61, 32, 66, 114, 111, 97, 100, 99, 97, 115, 116, 83, 99, 97, 108, 101, 77, 97, 115, 107, 76, 111, 97, 100, 60, 102, 108, 111, 97, 116, 44, 32, 102, 108, 111, 97, 116, 44, 32, 95, 95, 110, 118, 95, 98, 111, 111, 108, 44, 32, 50, 85, 76, 44, 32, 115, 105, 103, 110, 101, 100, 32, 105, 110, 116, 62, 59, 32, 83, 84, 79, 82, 69, 32, 61, 32, 68, 105, 114, 101, 99, 116, 83, 116, 111, 114, 101, 60, 102, 108, 111, 97, 116, 44, 32, 102, 108, 111, 97, 116, 62, 59, 32, 67, 111, 109, 112, 117, 116, 101, 84, 121, 112, 101, 32, 61, 32, 102, 108, 111, 97, 116, 59, 32, 105, 110, 116, 32, 112, 97, 99, 107, 95, 115, 105, 122, 101, 32, 61, 32, 49, 59, 32, 105, 110, 116, 32, 99, 111, 108, 115, 95, 112, 101, 114, 95, 116, 104, 114, 101, 97, 100, 32, 61, 32, 49, 49, 59, 32, 105, 110, 116, 32, 116, 104, 114, 101, 97, 100, 95, 103, 114, 111, 117, 112, 95, 119, 105, 100, 116, 104, 32, 61, 32, 51, 50, 59, 32, 105, 110, 116, 32, 114, 111, 119, 115, 95, 112, 101, 114, 95, 97, 99, 99, 101, 115, 115, 32, 61, 32, 49, 59, 32, 95, 95, 110, 118, 95, 98, 111, 111, 108, 32, 112, 97, 100, 100, 105, 110, 103, 32, 61, 32, 102, 97, 108, 115, 101, 59, 32, 65, 108, 103, 111, 114, 105, 116, 104, 109, 32, 97, 108, 103, 111, 114, 105, 116, 104, 109, 32, 61, 32, 65, 108, 103, 111, 114, 105, 116, 104, 109, 58, 58, 107, 83, 111, 102, 116, 109, 97, 120, 93};
.global .align 1 .b8 __unnamed_243[363] = {118, 111, 105, 100, 32, 83, 111, 102, 116, 109, 97, 120, 87, 97, 114, 112, 73, 109, 112, 108, 40, 76, 79, 65, 68, 44, 32, 83, 84, 79, 82, 69, 44, 32, 115, 105, 103, 110, 101, 100, 32, 108, 111, 110, 103, 44, 32, 115, 105, 103, 110, 101, 100, 32, 108, 111, 110, 103, 41, 32, 91, 119, 105, 116, 104, 32, 76, 79, 65, 68, 32, 61, 32, 66, 114, 111, 97, 100, 99, 97, 115, 116, 83, 99, 97, 108, 101, 77, 97, 115, 107, 76, 111, 97, 100, 60, 102, 108, 111, 97, 116, 44, 32, 102, 108, 111, 97, 116, 44, 32, 95, 95, 110, 118, 95, 98, 111, 111, 108, 44, 32, 50, 85, 76, 44, 32, 115, 105, 103, 110, 101, 100, 32, 105, 110, 116, 62, 59, 32, 83, 84, 79, 82, 69, 32, 61, 32, 68, 105, 114, 101, 99, 116, 83, 116, 111, 114, 101, 60, 102, 108, 111, 97, 116, 44, 32, 102, 108, 111, 97, 116, 62, 59, 32, 67, 111, 109, 112, 117, 116, 101, 84, 121, 112, 101, 32, 61, 32, 102, 108, 111, 97, 116, 59, 32, 105, 110, 116, 32, 112, 97, 99, 107, 95, 115, 105, 122, 101, 32, 61, 32, 49, 59, 32, 105, 110, 116, 32, 99, 111, 108, 115, 95, 112, 101, 114, 95, 116, 104, 114, 101, 97, 100, 32, 61, 32, 49, 49, 59, 32, 105, 110, 116, 32, 116, 104, 114, 101, 97, 100, 95, 103, 114, 111, 117, 112, 95, 119, 105, 100, 116, 104, 32, 61, 32, 51, 50, 59, 32, 105, 110, 116, 32, 114, 111, 119, 115, 95, 112, 101, 114, 95, 97, 99, 99, 101, 115, 115, 32, 61, 32, 49, 59, 32, 95, 95, 110, 118, 95, 98, 111, 111, 108, 32, 112, 97, 100, 100, 105, 110, 103, 32, 61, 32, 116, 114, 117, 101, 59, 32, 65, 108, 103, 111, 114, 105, 116, 104, 109, 32, 97, 108, 103, 111, 114, 105, 116, 104, 109, 32, 61, 32, 65, 108, 103, 111, 114, 105, 116, 104, 109, 58, 58, 107, 83, 111, 102, 116, 109, 97, 120, 93};
.global .align 1 .b8 __unnamed_244[364] = {118, 111, 105, 100, 32, 83, 111, 102, 116, 109, 97, 120, 87, 97, 114, 112, 73, 109, 112, 108, 40, 76, 79, 65, 68, 44, 32, 83, 84, 79, 82, 69, 44, 32, 115, 105, 103, 110, 101, 100, 32, 108, 111, 110, 103, 44, 32, 115, 105, 103, 110, 101, 100, 32, 108, 111, 110, 103, 41, 32, 91, 119, 105, 116, 104, 32, 76, 79, 65, 68, 32, 61, 32, 66, 114, 111, 97, 100, 99, 97, 115, 116, 83, 99, 97, 108, 101, 77, 97, 115, 107, 76, 111, 97, 100, 60, 102, 108, 111, 97, 116, 44, 32, 102, 108, 111, 97, 116, 44, 32, 95, 95, 110, 118, 95, 98, 111, 111, 108, 44, 32, 50, 85, 76, 44, 32, 115, 105, 103, 110, 101, 100, 32, 105, 110, 116, 62, 59, 32, 83, 84, 79, 82, 69, 32, 61, 32, 68, 105, 114, 101, 99, 116, 83, 116, 111, 114, 101, 60, 102, 108, 111, 97, 116, 44, 32, 102, 108, 111, 97, 116, 62, 59, 32, 67, 111, 109, 112, 117, 116, 101, 84, 121, 112, 101, 32, 61, 32, 102, 108, 111, 97, 116, 59, 32, 105, 110, 116, 32, 112, 97, 99, 107, 95, 115, 105, 122, 101, 32, 61, 32, 49, 59, 32, 105, 110, 116, 32, 99, 111, 108, 115, 95, 112, 101, 114, 95, 116, 104, 114, 101, 97, 100, 32, 61, 32, 49, 50, 59, 32, 105, 110, 116, 32, 116, 104, 114, 101, 97, 100, 95, 103, 114, 111, 117, 112, 95, 119, 105, 100, 116, 104, 32, 61, 32, 51, 50, 59, 32, 105, 110, 116, 32, 114, 111, 119, 115, 95, 112, 101, 114, 95, 97, 99, 99, 101, 115, 115, 32, 61, 32, 49, 59, 32, 95, 95, 110, 118, 95, 98, 111, 111, 108, 32, 112, 97, 100, 100, 105, 110, 103, 32, 61, 32, 102, 97, 108, 115, 101, 59, 32, 65, 108, 103, 111, 114, 105, 116, 104, 109, 32, 97, 108, 103, 111, 114, 105, 116, 104, 109, 32, 61, 32, 65, 108, 103, 111, 114, 105, 116, 104, 109, 58, 58, 107, 83, 111, 102, 116, 109, 97, 120, 93};
.global .align 1 .b8 __unnamed_245[363] = {118, 111, 105, 100, 32, 83, 111, 102, 116, 109, 97, 120, 87, 97, 114, 112, 73, 109, 112, 108, 40, 76, 79, 65, 68, 44, 32, 83, 84, 79, 82, 69, 44, 32, 115, 105, 103, 110, 101, 100, 32, 108, 111, 110, 103, 44, 32, 115, 105, 103, 110, 101, 100, 32, 108, 111, 110, 103, 41, 32, 91, 119, 105, 116, 104, 32, 76, 79, 65, 68, 32, 61, 32, 66, 114, 111, 97, 100, 99, 97, 115, 116, 83, 99, 97, 108, 101, 77, 97, 115, 107, 76, 111, 97, 100, 60, 102, 108, 111, 97, 116, 44, 32, 102, 108, 111, 97, 116, 44, 32, 95, 95, 110, 118, 95, 98, 111, 111, 108, 44, 32, 50, 85, 76, 44, 32, 115, 105, 103, 110, 101, 100, 32, 105, 110, 116, 62, 59, 32, 83, 84, 79, 82, 69, 32, 61, 32, 68, 105, 114, 101, 99, 116, 83, 116, 111, 114, 101, 60, 102, 108, 111, 97, 116, 44, 32, 102, 108, 111, 97, 116, 62, 59, 32, 67, 111, 109, 112, 117, 116, 101, 84, 121, 112, 101, 32, 61, 32, 102, 108, 111, 97, 116, 59, 32, 105, 110, 116, 32, 112, 97, 99, 107, 95, 115, 105, 122, 101, 32, 61, 32, 49, 59, 32, 105, 110, 116, 32, 99, 111, 108, 115, 95, 112, 101, 114, 95, 116, 104, 114, 101, 97, 100, 32, 61, 32, 49, 50, 59, 32, 105, 110, 116, 32, 116, 104, 114, 101, 97, 100, 95, 103, 114, 111, 117, 112, 95, 119, 105, 100, 116, 104, 32, 61, 32, 51, 50, 59, 32, 105, 110, 116, 32, 114, 111, 119, 115, 95, 112, 101, 114, 95, 97, 99, 99, 101, 115, 115, 32, 61, 32, 49, 59, 32, 95, 95, 110, 118, 95, 98, 111, 111, 108, 32, 112, 97, 100, 100, 105, 110, 103, 32, 61, 32, 116, 114, 117, 101, 59, 32, 65, 108, 103, 111, 114, 105, 116, 104, 109, 32, 97, 108, 103, 111, 114, 105, 116, 104, 109, 32, 61, 32, 65, 108, 103, 111, 114, 105, 116, 104, 109, 58, 58, 107, 83, 111, 102, 116, 109, 97, 120, 93};
.global .align 1 .b8 __unnamed_246[364] = {118, 111, 105, 100, 32, 83, 111, 102, 116, 109, 97, 120, 87, 97, 114, 112, 73, 109, 112, 108, 40, 76, 79, 65, 68, 44, 32, 83, 84, 79, 82, 69, 44, 32, 115, 105, 103, 110, 101, 100, 32, 108, 111, 110, 103, 44, 32, 115, 105, 103, 110, 101, 100, 32, 108, 111, 110, 103, 41, 32, 91, 119, 105, 116, 104, 32, 76, 79, 65, 68, 32, 61, 32, 66, 114, 111, 97, 100, 99, 97, 115, 116, 83, 99, 97, 108, 101, 77, 97, 115, 107, 76, 111, 97, 100, 60, 102, 108, 111, 97, 116, 44, 32, 102, 108, 111, 97, 116, 44, 32, 95, 95, 110, 118, 95, 98, 111, 111, 108, 44, 32, 50, 85, 76, 44, 32, 115, 105, 103, 110, 101, 100, 32, 105, 110, 116, 62, 59, 32, 83, 84, 79, 82, 69, 32, 61, 32, 68, 105, 114, 101, 99, 116, 83, 116, 111, 114, 101, 60, 102, 108, 111, 97, 116, 44, 32, 102, 108, 111, 97, 116, 62, 59, 32, 67, 111, 109, 112, 117, 116, 101, 84, 121, 112, 101, 32, 61, 32, 102, 108, 111, 97, 116, 59, 32, 105, 110, 116, 32, 112, 97, 99, 107, 95, 115, 105, 122, 101, 32, 61, 32, 49, 59, 32, 105, 110, 116, 32, 99, 111, 108, 115, 95, 112, 101, 114, 95, 116, 104, 114, 101, 97, 100, 32, 61, 32, 49, 51, 59, 32, 105, 110, 116, 32, 116, 104, 114, 101, 97, 100, 95, 103, 114, 111, 117, 112, 95, 119, 105, 100, 116, 104, 32, 61, 32, 51, 50, 59, 32, 105, 110, 116, 32, 114, 111, 119, 115, 95, 112, 101, 114, 95, 97, 99, 99, 101, 115, 115, 32, 61, 32, 49, 59, 32, 95, 95, 110, 118, 95, 98, 111, 111, 108, 32, 112, 97, 100, 100, 105, 110, 103, 32, 61, 32, 102, 97, 108, 115, 101, 59, 32, 65, 108, 103, 111, 114, 105, 116, 104, 109, 32, 97, 108, 103, 111, 114, 105, 116, 104, 109, 32, 61, 32, 65, 108, 103, 111, 114, 105, 116, 104, 109, 58, 58, 107, 83, 111, 102, 116, 109, 97, 120, 93};
.global .align 1 .b8 __unnamed_247[363] = {118, 111, 105, 100, 32, 83, 111, 102, 116, 109, 97, 120, 87, 97, 114, 112, 73, 109, 112, 108, 40, 76, 79, 65, 68, 44, 32, 83, 84, 79, 82, 69, 44, 32, 115, 105, 103, 110, 101, 100, 32, 108, 111, 110, 103, 44, 32, 115, 105, 103, 110, 101, 100, 32, 108, 111, 110, 103, 41, 32, 91, 119, 105, 116, 104, 32, 76, 79, 65, 68, 32, 61, 32, 66, 114, 111, 97, 100, 99, 97, 115, 116, 83, 99, 97, 108, 101, 77, 97, 115, 107, 76, 111, 97, 100, 60, 102, 108, 111, 97, 116, 44, 32, 102, 108, 111, 97, 116, 44, 32, 95, 95, 110, 118, 95, 98, 111, 111, 108, 44, 32, 50, 85, 76, 44, 32, 115, 105, 103, 110, 101, 100, 32, 105, 110, 116, 62, 59, 32, 83, 84, 79, 82, 69, 32, 61, 32, 68, 105, 114, 101, 99, 116, 83, 116, 111, 114, 101, 60, 102, 108, 111, 97, 116, 44, 32, 102, 108, 111, 97, 116, 62, 59, 32, 67, 111, 109, 112, 117, 116, 101, 84, 121, 112, 101, 32, 61, 32, 102, 108, 111, 97, 116, 59, 32, 105, 110, 116, 32, 112, 97, 99, 107, 95, 115, 105, 122, 101, 32, 61, 32, 49, 59, 32, 105, 110, 116, 32, 99, 111, 108, 115, 95, 112, 101, 114, 95, 116, 104, 114, 101, 97, 100, 32, 61, 32, 49, 51, 59, 32, 105, 110, 116, 32, 116, 104, 114, 101, 97, 100, 95, 103, 114, 111, 117, 112, 95, 119, 105, 100, 116, 104, 32, 61, 32, 51, 50, 59, 32, 105, 110, 116, 32, 114, 111, 119, 115, 95, 112, 101, 114, 95, 97, 99, 99, 101, 115, 115, 32, 61, 32, 49, 59, 32, 95, 95, 110, 118, 95, 98, 111, 111, 108, 32, 112, 97, 100, 100, 105, 110, 103, 32, 61, 32, 116, 114, 117, 101, 59, 32, 65, 108, 103, 111, 114, 105, 116, 104, 109, 32, 97, 108, 103, 111, 114, 105, 116, 104, 109, 32, 61, 32, 65, 108, 103, 111, 114, 105, 116, 104, 109, 58, 58, 107, 83, 111, 102, 116, 109, 97, 120, 93};
.global .align 1 .b8 __unnamed_248[364] = {118, 111, 105, 100, 32, 83, 111, 102, 116, 109, 97, 120, 87, 97, 114, 112, 73, 109, 112, 108, 40, 76, 79, 65, 68, 44, 32, 83, 84, 79, 82, 69, 44, 32, 115, 105, 103, 110, 101, 100, 32, 108, 111, 110, 103, 44, 32, 115, 105, 103, 110, 101, 100, 32, 108, 111, 110, 103, 41, 32, 91, 119, 105, 116, 104, 32, 76, 79, 65, 68, 32, 61, 32, 66, 114, 111, 97, 100, 99, 97, 115, 116, 83, 99, 97, 108, 101, 77, 97, 115, 107, 76, 111, 97, 100, 60, 102, 108, 111, 97, 116, 44, 32, 102, 108, 111, 97, 116, 44, 32, 95, 95, 110, 118, 95, 98, 111, 111, 108, 44, 32, 50, 85, 76, 44, 32, 115, 105, 103, 110, 101, 100, 32, 105, 110, 116, 62, 59, 32, 83, 84, 79, 82, 69, 32, 61, 32, 68, 105, 114, 101, 99, 116, 83, 116, 111, 114, 101, 60, 102, 108, 111, 97, 116, 44, 32, 102, 108, 111, 97, 116, 62, 59, 32, 67, 111, 109, 112, 117, 116, 101, 84, 121, 112, 101, 32, 61, 32, 102, 108, 111, 97, 116, 59, 32, 105, 110, 116, 32, 112, 97, 99, 107, 95, 115, 105, 122, 101, 32, 61, 32, 49, 59, 32, 105, 110, 116, 32, 99, 111, 108, 115, 95, 112, 101, 114, 95, 116, 104, 114, 101, 97, 100, 32, 61, 32, 49, 52, 59, 32, 105, 110, 116, 32, 116, 104, 114, 101, 97, 100, 95, 103, 114, 111, 117, 112, 95, 119, 105, 100, 116, 104, 32, 61, 32, 51, 50, 59, 32, 105, 110, 116, 32, 114, 111, 119, 115, 95, 112, 101, 114, 95, 97, 99, 99, 101, 115, 115, 32, 61, 32, 49, 59, 32, 95, 95, 110, 118, 95, 98, 111, 111, 108, 32, 112, 97, 100, 100, 105, 110, 103, 32, 61, 32, 102, 97, 108, 115, 101, 59, 32, 65, 108, 103, 111, 114, 105, 116, 104, 109, 32, 97, 108, 103, 111, 114, 105, 116, 104, 109, 32, 61, 32, 65, 108, 103, 111, 114, 105, 116, 104, 109, 58, 58, 107, 83, 111, 102, 116, 109, 97, 120, 93};
.global .align 1 .b8 __unnamed_249[363] = {118, 111, 105, 100, 32, 83, 111, 102, 116, 109, 97, 120, 87, 97, 114, 112, 73, 109, 112, 108, 40, 76, 79, 65, 68, 44, 32, 83, 84, 79, 82, 69, 44, 32, 115, 105, 103, 110, 101, 100, 32, 108, 111, 110, 103, 44, 32, 115, 105, 103, 110, 101, 100, 32, 108, 111, 110, 103, 41, 32, 91, 119, 105, 116, 104, 32, 76, 79, 65, 68, 32, 61, 32, 66, 114, 111, 97, 100, 99, 97, 115, 116, 83, 99, 97, 108, 101, 77, 97, 115, 107, 76, 111, 97, 100, 60, 102, 108, 111, 97, 116, 44, 32, 102, 108, 111, 97, 116, 44, 32, 95, 95, 110, 118, 95, 98, 111, 111, 108, 44, 32, 50, 85, 76, 44, 32, 115, 105, 103, 110, 101, 100, 32, 105, 110, 116, 62, 59, 32, 83, 84, 79, 82, 69, 32, 61, 32, 68, 105, 114, 101, 99, 116, 83, 116, 111, 114, 101, 60, 102, 108, 111, 97, 116, 44, 32, 102, 108, 111, 97, 116, 62, 59, 32, 67, 111, 109, 112, 117, 116, 101, 84, 121, 112, 101, 32, 61, 32, 102, 108, 111, 97, 116, 59, 32, 105, 110, 116, 32, 112, 97, 99, 107, 95, 115, 105, 122, 101, 32, 61, 32, 49, 59, 32, 105, 110, 116, 32, 99, 111, 108, 115, 95, 112, 101, 114, 95, 116, 104, 114, 101, 97, 100, 32, 61, 32, 49, 52, 59, 32, 105, 110, 116, 32, 116, 104, 114, 101, 97, 100, 95, 103, 114, 111, 117, 112, 95, 119, 105, 100, 116, 104, 32, 61, 32, 51, 50, 59, 32, 105, 110, 116, 32, 114, 111, 119, 115, 95, 112, 101, 114, 95, 97, 99, 99, 101, 115, 115, 32, 61, 32, 49, 59, 32, 95, 95, 110, 118, 95, 98, 111, 111, 108, 32, 112, 97, 100, 100, 105, 110, 103, 32, 61, 32, 116, 114, 117, 101, 59, 32, 65, 108, 103, 111, 114, 105, 116, 104, 109, 32, 97, 108, 103, 111, 114, 105, 116, 104, 109, 32, 61, 32, 65, 108, 103, 111, 114, 105, 116, 104, 109, 58, 58, 107, 83, 111, 102, 116, 109, 97, 120, 93};
.global .align 1 .b8 __unnamed_250[364] = {118, 111, 105, 100, 32, 83, 111, 102, 116, 109, 97, 120, 87, 97, 114, 112, 73, 109, 112, 108, 40, 76, 79, 65, 68, 44, 32, 83, 84, 79, 82, 69, 44, 32, 115, 105, 103, 110, 101, 100, 32, 108, 111, 110, 103, 44, 32, 115, 105, 103, 110, 101, 100, 32, 108, 111, 110, 103, 41, 32, 91, 119, 105, 116, 104, 32, 76, 79, 65, 68, 32, 61, 32, 66, 114, 111, 97, 100, 99, 97, 115, 116, 83, 99, 97, 108, 101, 77, 97, 115, 107, 76, 111, 97, 100, 60, 102, 108, 111, 97, 116, 44, 32, 102, 108, 111, 97, 116, 44, 32, 95, 95, 110, 118, 95, 98, 111, 111, 108, 44, 32, 50, 85, 76, 44, 32, 115, 105, 103, 110, 101, 100, 32, 105, 110, 116, 62, 59, 32, 83, 84, 79, 82, 69, 32, 61, 32, 68, 105, 114, 101, 99, 116, 83, 116, 111, 114, 101, 60, 102, 108, 111, 97, 116, 44, 32, 102, 108, 111, 97, 116, 62, 59, 32, 67, 111, 109, 112, 117, 116, 101, 84, 121, 112, 101, 32, 61, 32, 102, 108, 111, 97, 116, 59, 32, 105, 110, 116, 32, 112, 97, 99, 107, 95, 115, 105, 122, 101, 32, 61, 32, 49, 59, 32, 105, 110, 116, 32, 99, 111, 108, 115, 95, 112, 101, 114, 95, 116, 104, 114, 101, 97, 100, 32, 61, 32, 49, 53, 59, 32, 105, 110, 116, 32, 116, 104, 114, 101, 97, 100, 95, 103, 114, 111, 117, 112, 95, 119, 105, 100, 116, 104, 32, 61, 32, 51, 50, 59, 32, 105, 110, 116, 32, 114, 111, 119, 115, 95, 112, 101, 114, 95, 97, 99, 99, 101, 115, 115, 32, 61, 32, 49, 59, 32, 95, 95, 110, 118, 95, 98, 111, 111, 108, 32, 112, 97, 100, 100, 105, 110, 103, 32, 61, 32, 102, 97, 108, 115, 101, 59, 32, 65, 108, 103, 111, 114, 105, 116, 104, 109, 32, 97, 108, 103, 111, 114, 105, 116, 104, 109, 32, 61, 32, 65, 108, 103, 111, 114, 105, 116, 104, 109, 58, 58, 107, 83, 111, 102, 116, 109, 97, 120, 93};
.global .align 1 .b8 __unnamed_251[363] = {118, 111, 105, 100, 32, 83, 111, 102, 116, 109, 97, 120, 87, 97, 114, 112, 73, 109, 112, 108, 40, 76, 79, 65, 68, 44, 32, 83, 84, 79, 82, 69, 44, 32, 115, 105, 103, 110, 101, 100, 32, 108, 111, 110, 103, 44, 32, 115, 105, 103, 110, 101, 100, 32, 108, 111, 110, 103, 41, 32, 91, 119, 105, 116, 104, 32, 76, 79, 65, 68, 32, 61, 32, 66, 114, 111, 97, 100, 99, 97, 115, 116, 83, 99, 97, 108, 101, 77, 97, 115, 107, 76, 111, 97, 100, 60, 102, 108, 111, 97, 116, 44, 32, 102, 108, 111, 97, 116, 44, 32, 95, 95, 110, 118, 95, 98, 111, 111, 108, 44, 32, 50, 85, 76, 44, 32, 115, 105, 103, 110, 101, 100, 32, 105, 110, 116, 62, 59, 32, 83, 84, 79, 82, 69, 32, 61, 32, 68, 105, 114, 101, 99, 116, 83, 116, 111, 114, 101, 60, 102, 108, 111, 97, 116, 44, 32, 102, 108, 111, 97, 116, 62, 59, 32, 67, 111, 109, 112, 117, 116, 101, 84, 121, 112, 101, 32, 61, 32, 102, 108, 111, 97, 116, 59, 32, 105, 110, 116, 32, 112, 97, 99, 107, 95, 115, 105, 122, 101, 32, 61, 32, 49, 59, 32, 105, 110, 116, 32, 99, 111, 108, 115, 95, 112, 101, 114, 95, 116, 104, 114, 101, 97, 100, 32, 61, 32, 49, 53, 59, 32, 105, 110, 116, 32, 116, 104, 114, 101, 97, 100, 95, 103, 114, 111, 117, 112, 95, 119, 105, 100, 116, 104, 32, 61, 32, 51, 50, 59, 32, 105, 110, 116, 32, 114, 111, 119, 115, 95, 112, 101, 114, 95, 97, 99, 99, 101, 115, 115, 32, 61, 32, 49, 59, 32, 95, 95, 110, 118, 95, 98, 111, 111, 108, 32, 112, 97, 100, 100, 105, 110, 103, 32, 61, 32, 116, 114, 117, 101, 59, 32, 65, 108, 103, 111, 114, 105, 116, 104, 109, 32, 97, 108, 103, 111, 114, 105, 116, 104, 109, 32, 61, 32, 65, 108, 103, 111, 114, 105, 116, 104, 109, 58, 58, 107, 83, 111, 102, 116, 109, 97, 120, 93};
.global .align 1 .b8 __unnamed_252[364] = {118, 111, 105, 100, 32, 83, 111, 102, 116, 109, 97, 120, 87, 97, 114, 112, 73, 109, 112, 108, 40, 76, 79, 65, 68, 44, 32, 83, 84, 79, 82, 69, 44, 32, 115, 105, 103, 110, 101, 100, 32, 108, 111, 110, 103, 44, 32, 115, 105, 103, 110, 101, 100, 32, 108, 111, 110, 103, 41, 32, 91, 119, 105, 116, 104, 32, 76, 79, 65, 68, 32, 61, 32, 66, 114, 111, 97, 100, 99, 97, 115, 116, 83, 99, 97, 108, 101, 77, 97, 115, 107, 76, 111, 97, 100, 60, 102, 108, 111, 97, 116, 44, 32, 102, 108, 111, 97, 116, 44, 32, 95, 95, 110, 118, 95, 98, 111, 111, 108, 44, 32, 50, 85, 76, 44, 32, 115, 105, 103, 110, 101, 100, 32, 105, 110, 116, 62, 59, 32, 83, 84, 79, 82, 69, 32, 61, 32, 68, 105, 114, 101, 99, 116, 83, 116, 111, 114, 101, 60, 102, 108, 111, 97, 116, 44, 32, 102, 108, 111, 97, 116, 62, 59, 32, 67, 111, 109, 112, 117, 116, 101, 84, 121, 112, 101, 32, 61, 32, 102, 108, 111, 97, 116, 59, 32, 105, 110, 116, 32, 112, 97, 99, 107, 95, 115, 105, 122, 101, 32, 61, 32, 49, 59, 32, 105, 110, 116, 32, 99, 111, 108, 115, 95, 112, 101, 114, 95, 116, 104, 114, 101, 97, 100, 32, 61, 32, 49, 54, 59, 32, 105, 110, 116, 32, 116, 104, 114, 101, 97, 100, 95, 103, 114, 111, 117, 112, 95, 119, 105, 100, 116, 104, 32, 61, 32, 51, 50, 59, 32, 105, 110, 116, 32, 114, 111, 119, 115, 95, 112, 101, 114, 95, 97, 99, 99, 101, 115, 115, 32, 61, 32, 49, 59, 32, 95, 95, 110, 118, 95, 98, 111, 111, 108, 32, 112, 97, 100, 100, 105, 110, 103, 32, 61, 32, 102, 97, 108, 115, 101, 59, 32, 65, 108, 103, 111, 114, 105, 116, 104, 109, 32, 97, 108, 103, 111, 114, 105, 116, 104, 109, 32, 61, 32, 65, 108, 103, 111, 114, 105, 116, 104, 109, 58, 58, 107, 83, 111, 102, 116, 109, 97, 120, 93};
.global .align 1 .b8 __unnamed_253[363] = {118, 111, 105, 100, 32, 83, 111, 102, 116, 109, 97, 120, 87, 97, 114, 112, 73, 109, 112, 108, 40, 76, 79, 65, 68, 44, 32, 83, 84, 79, 82, 69, 44, 32, 115, 105, 103, 110, 101, 100, 32, 108, 111, 110, 103, 44, 32, 115, 105, 103, 110, 101, 100, 32, 108, 111, 110, 103, 41, 32, 91, 119, 105, 116, 104, 32, 76, 79, 65, 68, 32, 61, 32, 66, 114, 111, 97, 100, 99, 97, 115, 116, 83, 99, 97, 108, 101, 77, 97, 115, 107, 76, 111, 97, 100, 60, 102, 108, 111, 97, 116, 44, 32, 102, 108, 111, 97, 116, 44, 32, 95, 95, 110, 118, 95, 98, 111, 111, 108, 44, 32, 50, 85, 76, 44, 32, 115, 105, 103, 110, 101, 100, 32, 105, 110, 116, 62, 59, 32, 83, 84, 79, 82, 69, 32, 61, 32, 68, 105, 114, 101, 99, 116, 83, 116, 111, 114, 101, 60, 102, 108, 111, 97, 116, 44, 32, 102, 108, 111, 97, 116, 62, 59, 32, 67, 111, 109, 112, 117, 116, 101, 84, 121, 112, 101, 32, 61, 32, 102, 108, 111, 97, 116, 59, 32, 105, 110, 116, 32, 112, 97, 99, 107, 95, 115, 105, 122, 101, 32, 61, 32, 49, 59, 32, 105, 110, 116, 32, 99, 111, 108, 115, 95, 112, 101, 114, 95, 116, 104, 114, 101, 97, 100, 32, 61, 32, 49, 54, 59, 32, 105, 110, 116, 32, 116, 104, 114, 101, 97, 100, 95, 103, 114, 111, 117, 112, 95, 119, 105, 100, 116, 104, 32, 61, 32, 51, 50, 59, 32, 105, 110, 116, 32, 114, 111, 119, 115, 95, 112, 101, 114, 95, 97, 99, 99, 101, 115, 115, 32, 61, 32, 49, 59, 32, 95, 95, 110, 118, 95, 98, 111, 111, 108, 32, 112, 97, 100, 100, 105, 110, 103, 32, 61, 32, 116, 114, 117, 101, 59, 32, 65, 108, 103, 111, 114, 105, 116, 104, 109, 32, 97, 108, 103, 111, 114, 105, 116, 104, 109, 32, 61, 32, 65, 108, 103, 111, 114, 105, 116, 104, 109, 58, 58, 107, 83, 111, 102, 116, 109, 97, 120, 93};
.global .align 1 .b8 __unnamed_254[364] = {118, 111, 105, 100, 32, 83, 111, 102, 116, 109, 97, 120, 87, 97, 114, 112, 73, 109, 112, 108, 40, 76, 79, 65, 68, 44, 32, 83, 84, 79, 82, 69, 44, 32, 115, 105, 103, 110, 101, 100, 32, 108, 111, 110, 103, 44, 32, 115, 105, 103, 110, 101, 100, 32, 108, 111, 110, 103, 41, 32, 91, 119, 105, 116, 104, 32, 76, 79, 65, 68, 32, 61, 32, 66, 114, 111, 97, 100, 99, 97, 115, 116, 83, 99, 97, 108, 101, 77, 97, 115, 107, 76, 111, 97, 100, 60, 102, 108, 111, 97, 116, 44, 32, 102, 108, 111, 97, 116, 44, 32, 95, 95, 110, 118, 95, 98, 111, 111, 108, 44, 32, 50, 85, 76, 44, 32, 115, 105, 103, 110, 101, 100, 32, 105, 110, 116, 62, 59, 32, 83, 84, 79, 82, 69, 32, 61, 32, 68, 105, 114, 101, 99, 116, 83, 116, 111, 114, 101, 60, 102, 108, 111, 97, 116, 44, 32, 102, 108, 111, 97, 116, 62, 59, 32, 67, 111, 109, 112, 117, 116, 101, 84, 121, 112, 101, 32, 61, 32, 102, 108, 111, 97, 116, 59, 32, 105, 110, 116, 32, 112, 97, 99, 107, 95, 115, 105, 122, 101, 32, 61, 32, 49, 59, 32, 105, 110, 116, 32, 99, 111, 108, 115, 95, 112, 101, 114, 95, 116, 104, 114, 101, 97, 100, 32, 61, 32, 49, 55, 59, 32, 105, 110, 116, 32, 116, 104, 114, 101, 97, 100, 95, 103, 114, 111, 117, 112, 95, 119, 105, 100, 116, 104, 32, 61, 32, 51, 50, 59, 32, 105, 110, 116, 32, 114, 111, 119, 115, 95, 112, 101, 114, 95, 97, 99, 99, 101, 115, 115, 32, 61, 32, 49, 59, 32, 95, 95, 110, 118, 95, 98, 111, 111, 108, 32, 112, 97, 100, 100, 105, 110, 103, 32, 61, 32, 102, 97, 108, 115, 101, 59, 32, 65, 108, 103, 111, 114, 105, 116, 104, 109, 32, 97, 108, 103, 111, 114, 105, 116, 104, 109, 32, 61, 32, 65, 108, 103, 111, 114, 105, 116, 104, 109, 58, 58, 107, 83, 111, 102, 116, 109, 97, 120, 93};
.global .align 1 .b8 __unnamed_255[363] = {118, 111, 105, 100, 32, 83, 111, 102, 116, 109, 97, 120, 87, 97, 114, 112, 73, 109, 112, 108, 40, 76, 79, 65, 68, 44, 32, 83, 84, 79, 82, 69, 44, 32, 115, 105, 103, 110, 101, 100, 32, 108, 111, 110, 103, 44, 32, 115, 105, 103, 110, 101, 100, 32, 108, 111, 110, 103, 41, 32, 91, 119, 105, 116, 104, 32, 76, 79, 65, 68, 32, 61, 32, 66, 114, 111, 97, 100, 99, 97, 115, 116, 83, 99, 97, 108, 101, 77, 97, 115, 107, 76, 111, 97, 100, 60, 102, 108, 111, 97, 116, 44, 32, 102, 108, 111, 97, 116, 44, 32, 95, 95, 110, 118, 95, 98, 111, 111, 108, 44, 32, 50, 85, 76, 44, 32, 115, 105, 103, 110, 101, 100, 32, 105, 110, 116, 62, 59, 32, 83, 84, 79, 82, 69, 32, 61, 32, 68, 105, 114, 101, 99, 116, 83, 116, 111, 114, 101, 60, 102, 108, 111, 97, 116, 44, 32, 102, 108, 111, 97, 116, 62, 59, 32, 67, 111, 109, 112, 117, 116, 101, 84, 121, 112, 101, 32, 61, 32, 102, 108, 111, 97, 116, 59, 32, 105, 110, 116, 32, 112, 97, 99, 107, 95, 115, 105, 122, 101, 32, 61, 32, 49, 59, 32, 105, 110, 116, 32, 99, 111, 108, 115, 95, 112, 101, 114, 95, 116, 104, 114, 101, 97, 100, 32, 61, 32, 49, 55, 59, 32, 105, 110, 116, 32, 116, 104, 114, 101, 97, 100, 95, 103, 114, 111, 117, 112, 95, 119, 105, 100, 116, 104, 32, 61, 32, 51, 50, 59, 32, 105, 110, 116, 32, 114, 111, 119, 115, 95, 112, 101, 114, 95, 97, 99, 99, 101, 115, 115, 32, 61, 32, 49, 59, 32, 95, 95, 110, 118, 95, 98, 111, 111, 108, 32, 112, 97, 100, 100, 105, 110, 103, 32, 61, 32, 116, 114, 117, 101, 59, 32, 65, 108, 103, 111, 114, 105, 116, 104, 109, 32, 97, 108, 103, 111, 114, 105, 116, 104, 109, 32, 61, 32, 65, 108, 103, 111, 114, 105, 116, 104, 109, 58, 58, 107, 83, 111, 102, 116, 109, 97, 120, 93};
.global .align 1 .b8 __unnamed_256[364] = {118, 111, 105, 100, 32, 83, 111, 102, 116, 109, 97, 120, 87, 97, 114, 112, 73, 109, 112, 108, 40, 76, 79, 65, 68, 44, 32, 83, 84, 79, 82, 69, 44, 32, 115, 105, 103, 110, 101, 100, 32, 108, 111, 110, 103, 44, 32, 115, 105, 103, 110, 101, 100, 32, 108, 111, 110, 103, 41, 32, 91, 119, 105, 116, 104, 32, 76, 79, 65, 68, 32, 61, 32, 66, 114, 111, 97, 100, 99, 97, 115, 116, 83, 99, 97, 108, 101, 77, 97, 115, 107, 76, 111, 97, 100, 60, 102, 108, 111, 97, 116, 44, 32, 102, 108, 111, 97, 116, 44, 32, 95, 95, 110, 118, 95, 98, 111, 111, 108, 44, 32, 50, 85, 76, 44, 32, 115, 105, 103, 110, 101, 100, 32, 105, 110, 116, 62, 59, 32, 83, 84, 79, 82, 69, 32, 61, 32, 68, 105, 114, 101, 99, 116, 83, 116, 111, 114, 101, 60, 102, 108, 111, 97, 116, 44, 32, 102, 108, 111, 97, 116, 62, 59, 32, 67, 111, 109, 112, 117, 116, 101, 84, 121, 112, 101, 32, 61, 32, 102, 108, 111, 97, 116, 59, 32, 105, 110, 116, 32, 112, 97, 99, 107, 95, 115, 105, 122, 101, 32, 61, 32, 49, 59, 32, 105, 110, 116, 32, 99, 111, 108, 115, 95, 112, 101, 114, 95, 116, 104, 114, 101, 97, 100, 32, 61, 32, 49, 56, 59, 32, 105, 110, 116, 32, 116, 104, 114, 101, 97, 100, 95, 103, 114, 111, 117, 112, 95, 119, 105, 100, 116, 104, 32, 61, 32, 51, 50, 59, 32, 105, 110, 116, 32, 114, 111, 119, 115, 95, 112, 101, 114, 95, 97, 99, 99, 101, 115, 115, 32, 61, 32, 49, 59, 32, 95, 95, 110, 118, 95, 98, 111, 111, 108, 32, 112, 97, 100, 100, 105, 110, 103, 32, 61, 32, 102, 97, 108, 115, 101, 59, 32, 65, 108, 103, 111, 114, 105, 116, 104, 109, 32, 97, 108, 103, 111, 114, 105, 116, 104, 109, 32, 61, 32, 65, 108, 103, 111, 114, 105, 116, 104, 109, 58, 58, 107, 83, 111, 102, 116, 109, 97, 120, 93};
.global .align 1 .b8 __unnamed_257[363] = {118, 111, 105, 100, 32, 83, 111, 102, 116, 109, 97, 120, 87, 97, 114, 112, 73, 109, 112, 108, 40, 76, 79, 65, 68, 44, 32, 83, 84, 79, 82, 69, 44, 32, 115, 105, 103, 110, 101, 100, 32, 108, 111, 110, 103, 44, 32, 115, 105, 103, 110, 101, 100, 32, 108, 111, 110, 103, 41, 32, 91, 119, 105, 116, 104, 32, 76, 79, 65, 68, 32, 61, 32, 66, 114, 111, 97, 100, 99, 97, 115, 116, 83, 99, 97, 108, 101, 77, 97, 115, 107, 76, 111, 97, 100, 60, 102, 108, 111, 97, 116, 44, 32, 102, 108, 111, 97, 116, 44, 32, 95, 95, 110, 118, 95, 98, 111, 111, 108, 44, 32, 50, 85, 76, 44, 32, 115, 105, 103, 110, 101, 100, 32, 105, 110, 116, 62, 59, 32, 83, 84, 79, 82, 69, 32, 61, 32, 68, 105, 114, 101, 99, 116, 83, 116, 111, 114, 101, 60, 102, 108, 111, 97, 116, 44, 32, 102, 108, 111, 97, 116, 62, 59, 32, 67, 111, 109, 112, 117, 116, 101, 84, 121, 112, 101, 32, 61, 32, 102, 108, 111, 97, 116, 59, 32, 105, 110, 116, 32, 112, 97, 99, 107, 95, 115, 105, 122, 101, 32, 61, 32, 49, 59, 32, 105, 110, 116, 32, 99, 111, 108, 115, 95, 112, 101, 114, 95, 116, 104, 114, 101, 97, 100, 32, 61, 32, 49, 56, 59, 32, 105, 110, 116, 32, 116, 104, 114, 101, 97, 100, 95, 103, 114, 111, 117, 112, 95, 119, 105, 100, 116, 104, 32, 61, 32, 51, 50, 59, 32, 105, 110, 116, 32, 114, 111, 119, 115, 95, 112, 101, 114, 95, 97, 99, 99, 101, 115, 115, 32, 61, 32, 49, 59, 32, 95, 95, 110, 118, 95, 98, 111, 111, 108, 32, 112, 97, 100, 100, 105, 110, 103, 32, 61, 32, 116, 114, 117, 101, 59, 32, 65, 108, 103, 111, 114, 105, 116, 104, 109, 32, 97, 108, 103, 111, 114, 105, 116, 104, 109, 32, 61, 32, 65, 108, 103, 111, 114, 105, 116, 104, 109, 58, 58, 107, 83, 111, 102, 116, 109, 97, 120, 93};
.global .align 1 .b8 __unnamed_258[364] = {118, 111, 105, 100, 32, 83, 111, 102, 116, 109, 97, 120, 87, 97, 114, 112, 73, 109, 112, 108, 40, 76, 79, 65, 68, 44, 32, 83, 84, 79, 82, 69, 44, 32, 115, 105, 103, 110, 101, 100, 32, 108, 111, 110, 103, 44, 32, 115, 105, 103, 110, 101, 100, 32, 108, 111, 110, 103, 41, 32, 91, 119, 105, 116, 104, 32, 76, 79, 65, 68, 32, 61, 32, 66, 114, 111, 97, 100, 99, 97, 115, 116, 83, 99, 97, 108, 101, 77, 97, 115, 107, 76, 111, 97, 100, 60, 102, 108, 111, 97, 116, 44, 32, 102, 108, 111, 97, 116, 44, 32, 95, 95, 110, 118, 95, 98, 111, 111, 108, 44, 32, 50, 85, 76, 44, 32, 115, 105, 103, 110, 101, 100, 32, 105, 110, 116, 62, 59, 32, 83, 84, 79, 82, 69, 32, 61, 32, 68, 105, 114, 101, 99, 116, 83, 116, 111, 114, 101, 60, 102, 108, 111, 97, 116, 44, 32, 102, 108, 111, 97, 116, 62, 59, 32, 67, 111, 109, 112, 117, 116, 101, 84, 121, 112, 101, 32, 61, 32, 102, 108, 111, 97, 116, 59, 32, 105, 110, 116, 32, 112, 97, 99, 107, 95, 115, 105, 122, 101, 32, 61, 32, 49, 59, 32, 105, 110, 116, 32, 99, 111, 108, 115, 95, 112, 101, 114, 95, 116, 104, 114, 101, 97, 100, 32, 61, 32, 49, 57, 59, 32, 105, 110, 116, 32, 116, 104, 114, 101, 97, 100, 95, 103, 114, 111, 117, 112, 95, 119, 105, 100, 116, 104, 32, 61, 32, 51, 50, 59, 32, 105, 110, 116, 32, 114, 111, 119, 115, 95, 112, 101, 114, 95, 97, 99, 99, 101, 115, 115, 32, 61, 32, 49, 59, 32, 95, 95, 110, 118, 95, 98, 111, 111, 108, 32, 112, 97, 100, 100, 105, 110, 103, 32, 61, 32, 102, 97, 108, 115, 101, 59, 32, 65, 108, 103, 111, 114, 105, 116, 104, 109, 32, 97, 108, 103, 111, 114, 105, 116, 104, 109, 32, 61, 32, 65, 108, 103, 111, 114, 105, 116, 104, 109, 58, 58, 107, 83, 111, 102, 116, 109, 97, 120, 93};
.global .align 1 .b8 __unnamed_259[363] = {118, 111, 105, 100, 32, 83, 111, 102, 116, 109, 97, 120, 87, 97, 114, 112, 73, 109, 112, 108, 40, 76, 79, 65, 68, 44, 32, 83, 84, 79, 82, 69, 44, 32, 115, 105, 103, 110, 101, 100, 32, 108, 111, 110, 103, 44, 32, 115, 105, 103, 110, 101, 100, 32, 108, 111, 110, 103, 41, 32, 91, 119, 105, 116, 104, 32, 76, 79, 65, 68, 32, 61, 32, 66, 114, 111, 97, 100, 99, 97, 115, 116, 83, 99, 97, 108, 101, 77, 97, 115, 107, 76, 111, 97, 100, 60, 102, 108, 111, 97, 116, 44, 32, 102, 108, 111, 97, 116, 44, 32, 95, 95, 110, 118, 95, 98, 111, 111, 108, 44, 32, 50, 85, 76, 44, 32, 115, 105, 103, 110, 101, 100, 32, 105, 110, 116, 62, 59, 32, 83, 84, 79, 82, 69, 32, 61, 32, 68, 105, 114, 101, 99, 116, 83, 116, 111, 114, 101, 60, 102, 108, 111, 97, 116, 44, 32, 102, 108, 111, 97, 116, 62, 59, 32, 67, 111, 109, 112, 117, 116, 101, 84, 121, 112, 101, 32, 61, 32, 102, 108, 111, 97, 116, 59, 32, 105, 110, 116, 32, 112, 97, 99, 107, 95, 115, 105, 122, 101, 32, 61, 32, 49, 59, 32, 105, 110, 116, 32, 99, 111, 108, 115, 95, 112, 101, 114, 95, 116, 104, 114, 101, 97, 100, 32, 61, 32, 49, 57, 59, 32, 105, 110, 116, 32, 116, 104, 114, 101, 97, 100, 95, 103, 114, 111, 117, 112, 95, 119, 105, 100, 116, 104, 32, 61, 32, 51, 50, 59, 32, 105, 110, 116, 32, 114, 111, 119, 115, 95, 112, 101, 114, 95, 97, 99, 99, 101, 115, 115, 32, 61, 32, 49, 59, 32, 95, 95, 110, 118, 95, 98, 111, 111, 108, 32, 112, 97, 100, 100, 105, 110, 103, 32, 61, 32, 116, 114, 117, 101, 59, 32, 65, 108, 103, 111, 114, 105, 116, 104, 109, 32, 97, 108, 103, 111, 114, 105, 116, 104, 109, 32, 61, 32, 65, 108, 103, 111, 114, 105, 116, 104, 109, 58, 58, 107, 83, 111, 102, 116, 109, 97, 120, 93};
.global .align 1 .b8 __unnamed_260[364] = {118, 111, 105, 100, 32, 83, 111, 102, 116, 109, 97, 120, 87, 97, 114, 112, 73, 109, 112, 108, 40, 76, 79, 65, 68, 44, 32, 83, 84, 79, 82, 69, 44, 32, 115, 105, 103, 110, 101, 100, 32, 108, 111, 110, 103, 44, 32, 115, 105, 103, 110, 101, 100, 32, 108, 111, 110, 103, 41, 32, 91, 119, 105, 116, 104, 32, 76, 79, 65, 68, 32, 61, 32, 66, 114, 111, 97, 100, 99, 97, 115, 116, 83, 99, 97, 108, 101, 77, 97, 115, 107, 76, 111, 97, 100, 60, 102, 108, 111, 97, 116, 44, 32, 102, 108, 111, 97, 116, 44, 32, 95, 95, 110, 118, 95, 98, 111, 111, 108, 44, 32, 50, 85, 76, 44, 32, 115, 105, 103, 110, 101, 100, 32, 105, 110, 116, 62, 59, 32, 83, 84, 79, 82, 69, 32, 61, 32, 68, 105, 114, 101, 99, 116, 83, 116, 111, 114, 101, 60, 102, 108, 111, 97, 116, 44, 32, 102, 108, 111, 97, 116, 62, 59, 32, 67, 111, 109, 112, 117, 116, 101, 84, 121, 112, 101, 32, 61, 32, 102, 108, 111, 97, 116, 59, 32, 105, 110, 116, 32, 112, 97, 99, 107, 95, 115, 105, 122, 101, 32, 61, 32, 49, 59, 32, 105, 110, 116, 32, 99, 111, 108, 115, 95, 112, 101, 114, 95, 116, 104, 114, 101, 97, 100, 32, 61, 32, 50, 48, 59, 32, 105, 110, 116, 32, 116, 104, 114, 101, 97, 100, 95, 103, 114, 111, 117, 112, 95, 119, 105, 100, 116, 104, 32, 61, 32, 51, 50, 59, 32, 105, 110, 116, 32, 114, 111, 119, 115, 95, 112, 101, 114, 95, 97, 99, 99, 101, 115, 115, 32, 61, 32, 49, 59, 32, 95, 95, 110, 118, 95, 98, 111, 111, 108, 32, 112, 97, 100, 100, 105, 110, 103, 32, 61, 32, 102, 97, 108, 115, 101, 59, 32, 65, 108, 103, 111, 114, 105, 116, 104, 109, 32, 97, 108, 103, 111, 114, 105, 116, 104, 109, 32, 61, 32, 65, 108, 103, 111, 114, 105, 116, 104, 109, 58, 58, 107, 83, 111, 102, 116, 109, 97, 120, 93};
.global .align 1 .b8 __unnamed_261[363] = {118, 111, 105, 100, 32, 83, 111, 102, 116, 109, 97, 120, 87, 97, 114, 112, 73, 109, 112, 108, 40, 76, 79, 65, 68, 44, 32, 83, 84, 79, 82, 69, 44, 32, 115, 105, 103, 110, 101, 100, 32, 108, 111, 110, 103, 44, 32, 115, 105, 103, 110, 101, 100, 32, 108, 111, 110, 103, 41, 32, 91, 119, 105, 116, 104, 32, 76, 79, 65, 68, 32, 61, 32, 66, 114, 111, 97, 100, 99, 97, 115, 116, 83, 99, 97, 108, 101, 77, 97, 115, 107, 76, 111, 97, 100, 60, 102, 108, 111, 97, 116, 44, 32, 102, 108, 111, 97, 116, 44, 32, 95, 95, 110, 118, 95, 98, 111, 111, 108, 44, 32, 50, 85, 76, 44, 32, 115, 105, 103, 110, 101, 100, 32, 105, 110, 116, 62, 59, 32, 83, 84, 79, 82, 69, 32, 61, 32, 68, 105, 114, 101, 99, 116, 83, 116, 111, 114, 101, 60, 102, 108, 111, 97, 116, 44, 32, 102, 108, 111, 97, 116, 62, 59, 32, 67, 111, 109, 112, 117, 116, 101, 84, 121, 112, 101, 32, 61, 32, 102, 108, 111, 97, 116, 59, 32, 105, 110, 116, 32, 112, 97, 99, 107, 95, 115, 105, 122, 101, 32, 61, 32, 49, 59, 32, 105, 110, 116, 32, 99, 111, 108, 115, 95, 112, 101, 114, 95, 116, 104, 114, 101, 97, 100, 32, 61, 32, 50, 48, 59, 32, 105, 110, 116, 32, 116, 104, 114, 101, 97, 100, 95, 103, 114, 111, 117, 112, 95, 119, 105, 100, 116, 104, 32, 61, 32, 51, 50, 59, 32, 105, 110, 116, 32, 114, 111, 119, 115, 95, 112, 101, 114, 95, 97, 99, 99, 101, 115, 115, 32, 61, 32, 49, 59, 32, 95, 95, 110, 118, 95, 98, 111, 111, 108, 32, 112, 97, 100, 100, 105, 110, 103, 32, 61, 32, 116, 114, 117, 101, 59, 32, 65, 108, 103, 111, 114, 105, 116, 104, 109, 32, 97, 108, 103, 111, 114, 105, 116, 104, 109, 32, 61, 32, 65, 108, 103, 111, 114, 105, 116, 104, 109, 58, 58, 107, 83, 111, 102, 116, 109, 97, 120, 93};
.global .align 1 .b8 __unnamed_262[364] = {118, 111, 105, 100, 32, 83, 111, 102, 116, 109, 97, 120, 87, 97, 114, 112, 73, 109, 112, 108, 40, 76, 79, 65, 68, 44, 32, 83, 84, 79, 82, 69, 44, 32, 115, 105, 103, 110, 101, 100, 32, 108, 111, 110, 103, 44, 32, 115, 105, 103, 110, 101, 100, 32, 108, 111, 110, 103, 41, 32, 91, 119, 105, 116, 104, 32, 76, 79, 65, 68, 32, 61, 32, 66, 114, 111, 97, 100, 99, 97, 115, 116, 83, 99, 97, 108, 101, 77, 97, 115, 107, 76, 111, 97, 100, 60, 102, 108, 111, 97, 116, 44, 32, 102, 108, 111, 97, 116, 44, 32, 95, 95, 110, 118, 95, 98, 111, 111, 108, 44, 32, 50, 85, 76, 44, 32, 115, 105, 103, 110, 101, 100, 32, 105, 110, 116, 62, 59, 32, 83, 84, 79, 82, 69, 32, 61, 32, 68, 105, 114, 101, 99, 116, 83, 116, 111, 114, 101, 60, 102, 108, 111, 97, 116, 44, 32, 102, 108, 111, 97, 116, 62, 59, 32, 67, 111, 109, 112, 117, 116, 101, 84, 121, 112, 101, 32, 61, 32, 102, 108, 111, 97, 116, 59, 32, 105, 110, 116, 32, 112, 97, 99, 107, 95, 115, 105, 122, 101, 32, 61, 32, 49, 59, 32, 105, 110, 116, 32, 99, 111, 108, 115, 95, 112, 101, 114, 95, 116, 104, 114, 101, 97, 100, 32, 61, 32, 50, 49, 59, 32, 105, 110, 116, 32, 116, 104, 114, 101, 97, 100, 95, 103, 114, 111, 117, 112, 95, 119, 105, 100, 116, 104, 32, 61, 32, 51, 50, 59, 32, 105, 110, 116, 32, 114, 111, 119, 115, 95, 112, 101, 114, 95, 97, 99, 99, 101, 115, 115, 32, 61, 32, 49, 59, 32, 95, 95, 110, 118, 95, 98, 111, 111, 108, 32, 112, 97, 100, 100, 105, 110, 103, 32, 61, 32, 102, 97, 108, 115, 101, 59, 32, 65, 108, 103, 111, 114, 105, 116, 104, 109, 32, 97, 108, 103, 111, 114, 105, 116, 104, 109, 32, 61, 32, 65, 108, 103, 111, 114, 105, 116, 104, 109, 58, 58, 107, 83, 111, 102, 116, 109, 97, 120, 93};
.global .align 1 .b8 __unnamed_263[363] = {118, 111, 105, 100, 32, 83, 111, 102, 116, 109, 97, 120, 87, 97, 114, 112, 73, 109, 112, 108, 40, 76, 79, 65, 68, 44, 32, 83, 84, 79, 82, 69, 44, 32, 115, 105, 103, 110, 101, 100, 32, 108, 111, 110, 103, 44, 32, 115, 105, 103, 110, 101, 100, 32, 108, 111, 110, 103, 41, 32, 91, 119, 105, 116, 104, 32, 76, 79, 65, 68, 32, 61, 32, 66, 114, 111, 97, 100, 99, 97, 115, 116, 83, 99, 97, 108, 101, 77, 97, 115, 107, 76, 111, 97, 100, 60, 102, 108, 111, 97, 116, 44, 32, 102, 108, 111, 97, 116, 44, 32, 95, 95, 110, 118, 95, 98, 111, 111, 108, 44, 32, 50, 85, 76, 44, 32, 115, 105, 103, 110, 101, 100, 32, 105, 110, 116, 62, 59, 32, 83, 84, 79, 82, 69, 32, 61, 32, 68, 105, 114, 101, 99, 116, 83, 116, 111, 114, 101, 60, 102, 108, 111, 97, 116, 44, 32, 102, 108, 111, 97, 116, 62, 59, 32, 67, 111, 109, 112, 117, 116, 101, 84, 121, 112, 101, 32, 61, 32, 102, 108, 111, 97, 116, 59, 32, 105, 110, 116, 32, 112, 97, 99, 107, 95, 115, 105, 122, 101, 32, 61, 32, 49, 59, 32, 105, 110, 116, 32, 99, 111, 108, 115, 95, 112, 101, 114, 95, 116, 104, 114, 101, 97, 100, 32, 61, 32, 50, 49, 59, 32, 105, 110, 116, 32, 116, 104, 114, 101, 97, 100, 95, 103, 114, 111, 117, 112, 95, 119, 105, 100, 116, 104, 32, 61, 32, 51, 50, 59, 32, 105, 110, 116, 32, 114, 111, 119, 115, 95, 112, 101, 114, 95, 97, 99, 99, 101, 115, 115, 32, 61, 32, 49, 59, 32, 95, 95, 110, 118, 95, 98, 111, 111, 108, 32, 112, 97, 100, 100, 105, 110, 103, 32, 61, 32, 116, 114, 117, 101, 59, 32, 65, 108, 103, 111, 114, 105, 116, 104, 109, 32, 97, 108, 103, 111, 114, 105, 116, 104, 109, 32, 61, 32, 65, 108, 103, 111, 114, 105, 116, 104, 109, 58, 58, 107, 83, 111, 102, 116, 109, 97, 120, 93};
.global .align 1 .b8 __unnamed_264[364] = {118, 111, 105, 100, 32, 83, 111, 102, 116, 109, 97, 120, 87, 97, 114, 112, 73, 109, 112, 108, 40, 76, 79, 65, 68, 44, 32, 83, 84, 79, 82, 69, 44, 32, 115, 105, 103, 110, 101, 100, 32, 108, 111, 110, 103, 44, 32, 115, 105, 103, 110, 101, 100, 32, 108, 111, 110, 103, 41, 32, 91, 119, 105, 116, 104, 32, 76, 79, 65, 68, 32, 61, 32, 66, 114, 111, 97, 100, 99, 97, 115, 116, 83, 99, 97, 108, 101, 77, 97, 115, 107, 76, 111, 97, 100, 60, 102, 108, 111, 97, 116, 44, 32, 102, 108, 111, 97, 116, 44, 32, 95, 95, 110, 118, 95, 98, 111, 111, 108, 44, 32, 50, 85, 76, 44, 32, 115, 105, 103, 110, 101, 100, 32, 105, 110, 116, 62, 59, 32, 83, 84, 79, 82, 69, 32, 61, 32, 68, 105, 114, 101, 99, 116, 83, 116, 111, 114, 101, 60, 102, 108, 111, 97, 116, 44, 32, 102, 108, 111, 97, 116, 62, 59, 32, 67, 111, 109, 112, 117, 116, 101, 84, 121, 112, 101, 32, 61, 32, 102, 108, 111, 97, 116, 59, 32, 105, 110, 116, 32, 112, 97, 99, 107, 95, 115, 105, 122, 101, 32, 61, 32, 49, 59, 32, 105, 110, 116, 32, 99, 111, 108, 115, 95, 112, 101, 114, 95, 116, 104, 114, 101, 97, 100, 32, 61, 32, 50, 50, 59, 32, 105, 110, 116, 32, 116, 104, 114, 101, 97, 100, 95, 103, 114, 111, 117, 112, 95, 119, 105, 100, 116, 104, 32, 61, 32, 51, 50, 59, 32, 105, 110, 116, 32, 114, 111, 119, 115, 95, 112, 101, 114, 95, 97, 99, 99, 101, 115, 115, 32, 61, 32, 49, 59, 32, 95, 95, 110, 118, 95, 98, 111, 111, 108, 32, 112, 97, 100, 100, 105, 110, 103, 32, 61, 32, 102, 97, 108, 115, 101, 59, 32, 65, 108, 103, 111, 114, 105, 116, 104, 109, 32, 97, 108, 103, 111, 114, 105, 116, 104, 109, 32, 61, 32, 65, 108, 103, 111, 114, 105, 116, 104, 109, 58, 58, 107, 83, 111, 102, 116, 109, 97, 120, 93};
.global .align 1 .b8 __unnamed_265[363] = {118, 111, 105, 100, 32, 83, 111, 102, 116, 109, 97, 120, 87, 97, 114, 112, 73, 109, 112, 108, 40, 76, 79, 65, 68, 44, 32, 83, 84, 79, 82, 69, 44, 32, 115, 105, 103, 110, 101, 100, 32, 108, 111, 110, 103, 44, 32, 115, 105, 103, 110, 101, 100, 32, 108, 111, 110, 103, 41, 32, 91, 119, 105, 116, 104, 32, 76, 79, 65, 68, 32, 61, 32, 66, 114, 111, 97, 100, 99, 97, 115, 116, 83, 99, 97, 108, 101, 77, 97, 115, 107, 76, 111, 97, 100, 60, 102, 108, 111, 97, 116, 44, 32, 102, 108, 111, 97, 116, 44, 32, 95, 95, 110, 118, 95, 98, 111, 111, 108, 44, 32, 50, 85, 76, 44, 32, 115, 105, 103, 110, 101, 100, 32, 105, 110, 116, 62, 59, 32, 83, 84, 79, 82, 69, 32, 61, 32, 68, 105, 114, 101, 99, 116, 83, 116, 111, 114, 101, 60, 102, 108, 111, 97, 116, 44, 32, 102, 108, 111, 97, 116, 62, 59, 32, 67, 111, 109, 112, 117, 116, 101, 84, 121, 112, 101, 32, 61, 32, 102, 108, 111, 97, 116, 59, 32, 105, 110, 116, 32, 112, 97, 99, 107, 95, 115, 105, 122, 101, 32, 61, 32, 49, 59, 32, 105, 110, 116, 32, 99, 111, 108, 115, 95, 112, 101, 114, 95, 116, 104, 114, 101, 97, 100, 32, 61, 32, 50, 50, 59, 32, 105, 110, 116, 32, 116, 104, 114, 101, 97, 100, 95, 103, 114, 111, 117, 112, 95, 119, 105, 100, 116, 104, 32, 61, 32, 51, 50, 59, 32, 105, 110, 116, 32, 114, 111, 119, 115, 95, 112, 101, 114, 95, 97, 99, 99, 101, 115, 115, 32, 61, 32, 49, 59, 32, 95, 95, 110, 118, 95, 98, 111, 111, 108, 32, 112, 97, 100, 100, 105, 110, 103, 32, 61, 32, 116, 114, 117, 101, 59, 32, 65, 108, 103, 111, 114, 105, 116, 104, 109, 32, 97, 108, 103, 111, 114, 105, 116, 104, 109, 32, 61, 32, 65, 108, 103, 111, 114, 105, 116, 104, 109, 58, 58, 107, 83, 111, 102, 116, 109, 97, 120, 93};
.global .align 1 .b8 __unnamed_266[364] = {118, 111, 105, 100, 32, 83, 111, 102, 116, 109, 97, 120, 87, 97, 114, 112, 73, 109, 112, 108, 40, 76, 79, 65, 68, 44, 32, 83, 84, 79, 82, 69, 44, 32, 115, 105, 103, 110, 101, 100, 32, 108, 111, 110, 103, 44, 32, 115, 105, 103, 110, 101, 100, 32, 108, 111, 110, 103, 41, 32, 91, 119, 105, 116, 104, 32, 76, 79, 65, 68, 32, 61, 32, 66, 114, 111, 97, 100, 99, 97, 115, 116, 83, 99, 97, 108, 101, 77, 97, 115, 107, 76, 111, 97, 100, 60, 102, 108, 111, 97, 116, 44, 32, 102, 108, 111, 97, 116, 44, 32, 95, 95, 110, 118, 95, 98, 111, 111, 108, 44, 32, 50, 85, 76, 44, 32, 115, 105, 103, 110, 101, 100, 32, 105, 110, 116, 62, 59, 32, 83, 84, 79, 82, 69, 32, 61, 32, 68, 105, 114, 101, 99, 116, 83, 116, 111, 114, 101, 60, 102, 108, 111, 97, 116, 44, 32, 102, 108, 111, 97, 116, 62, 59, 32, 67, 111, 109, 112, 117, 116, 101, 84, 121, 112, 101, 32, 61, 32, 102, 108, 111, 97, 116, 59, 32, 105, 110, 116, 32, 112, 97, 99, 107, 95, 115, 105, 122, 101, 32, 61, 32, 49, 59, 32, 105, 110, 116, 32, 99, 111, 108, 115, 95, 112, 101, 114, 95, 116, 104, 114, 101, 97, 100, 32, 61, 32, 50, 51, 59, 32, 105, 110, 116, 32, 116, 104, 114, 101, 97, 100, 95, 103, 114, 111, 117, 112, 95, 119, 105, 100, 116, 104, 32, 61, 32, 51, 50, 59, 32, 105, 110, 116, 32, 114, 111, 119, 115, 95, 112, 101, 114, 95, 97, 99, 99, 101, 115, 115, 32, 61, 32, 49, 59, 32, 95, 95, 110, 118, 95, 98, 111, 111, 108, 32, 112, 97, 100, 100, 105, 110, 103, 32, 61, 32, 102, 97, 108, 115, 101, 59, 32, 65, 108, 103, 111, 114, 105, 116, 104, 109, 32, 97, 108, 103, 111, 114, 105, 116, 104, 109, 32, 61, 32, 65, 108, 103, 111, 114, 105, 116, 104, 109, 58, 58, 107, 83, 111, 102, 116, 109, 97, 120, 93};
.global .align 1 .b8 __unnamed_267[363] = {118, 111, 105, 100, 32, 83, 111, 102, 116, 109, 97, 120, 87, 97, 114, 112, 73, 109, 112, 108, 40, 76, 79, 65, 68, 44, 32, 83, 84, 79, 82, 69, 44, 32, 115, 105, 103, 110, 101, 100, 32, 108, 111, 110, 103, 44, 32, 115, 105, 103, 110, 101, 100, 32, 108, 111, 110, 103, 41, 32, 91, 119, 105, 116, 104, 32, 76, 79, 65, 68, 32, 61, 32, 66, 114, 111, 97, 100, 99, 97, 115, 116, 83, 99, 97, 108, 101, 77, 97, 115, 107, 76, 111, 97, 100, 60, 102, 108, 111, 97, 116, 44, 32, 102, 108, 111, 97, 116, 44, 32, 95, 95, 110, 118, 95, 98, 111, 111, 108, 44, 32, 50, 85, 76, 44, 32, 115, 105, 103, 110, 101, 100, 32, 105, 110, 116, 62, 59, 32, 83, 84, 79, 82, 69, 32, 61, 32, 68, 105, 114, 101, 99, 116, 83, 116, 111, 114, 101, 60, 102, 108, 111, 97, 116, 44, 32, 102, 108, 111, 97, 116, 62, 59, 32, 67, 111, 109, 112, 117, 116, 101, 84, 121, 112, 101, 32, 61, 32, 102, 108, 111, 97, 116, 59, 32, 105, 110, 116, 32, 112, 97, 99, 107, 95, 115, 105, 122, 101, 32, 61, 32, 49, 59, 32, 105, 110, 116, 32, 99, 111, 108, 115, 95, 112, 101, 114, 95, 116, 104, 114, 101, 97, 100, 32, 61, 32, 50, 51, 59, 32, 105, 110, 116, 32, 116, 104, 114, 101, 97, 100, 95, 103, 114, 111, 117, 112, 95, 119, 105, 100, 116, 104, 32, 61, 32, 51, 50, 59, 32, 105, 110, 116, 32, 114, 111, 119, 115, 95, 112, 101, 114, 95, 97, 99, 99, 101, 115, 115, 32, 61, 32, 49, 59, 32, 95, 95, 110, 118, 95, 98, 111, 111, 108, 32, 112, 97, 100, 100, 105, 110, 103, 32, 61, 32, 116, 114, 117, 101, 59, 32, 65, 108, 103, 111, 114, 105, 116, 104, 109, 32, 97, 108, 103, 111, 114, 105, 116, 104, 109, 32, 61, 32, 65, 108, 103, 111, 114, 105, 116, 104, 109, 58, 58, 107, 83, 111, 102, 116, 109, 97, 120, 93};
.global .align 1 .b8 __unnamed_268[364] = {118, 111, 105, 100, 32, 83, 111, 102, 116, 109, 97, 120, 87, 97, 114, 112, 73, 109, 112, 108, 40, 76, 79, 65, 68, 44, 32, 83, 84, 79, 82, 69, 44, 32, 115, 105, 103, 110, 101, 100, 32, 108, 111, 110, 103, 44, 32, 115, 105, 103, 110, 101, 100, 32, 108, 111, 110, 103, 41, 32, 91, 119, 105, 116, 104, 32, 76, 79, 65, 68, 32, 61, 32, 66, 114, 111, 97, 100, 99, 97, 115, 116, 83, 99, 97, 108, 101, 77, 97, 115, 107, 76, 111, 97, 100, 60, 102, 108, 111, 97, 116, 44, 32, 102, 108, 111, 97, 116, 44, 32, 95, 95, 110, 118, 95, 98, 111, 111, 108, 44, 32, 50, 85, 76, 44, 32, 115, 105, 103, 110, 101, 100, 32, 105, 110, 116, 62, 59, 32, 83, 84, 79, 82, 69, 32, 61, 32, 68, 105, 114, 101, 99, 116, 83, 116, 111, 114, 101, 60, 102, 108, 111, 97, 116, 44, 32, 102, 108, 111, 97, 116, 62, 59, 32, 67, 111, 109, 112, 117, 116, 101, 84, 121, 112, 101, 32, 61, 32, 102, 108, 111, 97, 116, 59, 32, 105, 110, 116, 32, 112, 97, 99, 107, 95, 115, 105, 122, 101, 32, 61, 32, 49, 59, 32, 105, 110, 116, 32, 99, 111, 108, 115, 95, 112, 101, 114, 95, 116, 104, 114, 101, 97, 100, 32, 61, 32, 50, 52, 59, 32, 105, 110, 116, 32, 116, 104, 114, 101, 97, 100, 95, 103, 114, 111, 117, 112, 95, 119, 105, 100, 116, 104, 32, 61, 32, 51, 50, 59, 32, 105, 110, 116, 32, 114, 111, 119, 115, 95, 112, 101, 114, 95, 97, 99, 99, 101, 115, 115, 32, 61, 32, 49, 59, 32, 95, 95, 110, 118, 95, 98, 111, 111, 108, 32, 112, 97, 100, 100, 105, 110, 103, 32, 61, 32, 102, 97, 108, 115, 101, 59, 32, 65, 108, 103, 111, 114, 105, 116, 104, 109, 32, 97, 108, 103, 111, 114, 105, 116, 104, 109, 32, 61, 32, 65, 108, 103, 111, 114, 105, 116, 104, 109, 58, 58, 107, 83, 111, 102, 116, 109, 97, 120, 93};
.global .align 1 .b8 __unnamed_269[363] = {118, 111, 105, 100, 32, 83, 111, 102, 116, 109, 97, 120, 87, 97, 114, 112, 73, 109, 112, 108, 40, 76, 79, 65, 68, 44, 32, 83, 84, 79, 82, 69, 44, 32, 115, 105, 103, 110, 101, 100, 32, 108, 111, 110, 103, 44, 32, 115, 105, 103, 110, 101, 100, 32, 108, 111, 110, 103, 41, 32, 91, 119, 105, 116, 104, 32, 76, 79, 65, 68, 32, 61, 32, 66, 114, 111, 97, 100, 99, 97, 115, 116, 83, 99, 97, 108, 101, 77, 97, 115, 107, 76, 111, 97, 100, 60, 102, 108, 111, 97, 116, 44, 32, 102, 108, 111, 97, 116, 44, 32, 95, 95, 110, 118, 95, 98, 111, 111, 108, 44, 32, 50, 85, 76, 44, 32, 115, 105, 103, 110, 101, 100, 32, 105, 110, 116, 62, 59, 32, 83, 84, 79, 82, 69, 32, 61, 32, 68, 105, 114, 101, 99, 116, 83, 116, 111, 114, 101, 60, 102, 108, 111, 97, 116, 44, 32, 102, 108, 111, 97, 116, 62, 59, 32, 67, 111, 109, 112, 117, 116, 101, 84, 121, 112, 101, 32, 61, 32, 102, 108, 111, 97, 116, 59, 32, 105, 110, 116, 32, 112, 97, 99, 107, 95, 115, 105, 122, 101, 32, 61, 32, 49, 59, 32, 105, 110, 116, 32, 99, 111, 108, 115, 95, 112, 101, 114, 95, 116, 104, 114, 101, 97, 100, 32, 61, 32, 50, 52, 59, 32, 105, 110, 116, 32, 116, 104, 114, 101, 97, 100, 95, 103, 114, 111, 117, 112, 95, 119, 105, 100, 116, 104, 32, 61, 32, 51, 50, 59, 32, 105, 110, 116, 32, 114, 111, 119, 115, 95, 112, 101, 114, 95, 97, 99, 99, 101, 115, 115, 32, 61, 32, 49, 59, 32, 95, 95, 110, 118, 95, 98, 111, 111, 108, 32, 112, 97, 100, 100, 105, 110, 103, 32, 61, 32, 116, 114, 117, 101, 59, 32, 65, 108, 103, 111, 114, 105, 116, 104, 109, 32, 97, 108, 103, 111, 114, 105, 116, 104, 109, 32, 61, 32, 65, 108, 103, 111, 114, 105, 116, 104, 109, 58, 58, 107, 83, 111, 102, 116, 109, 97, 120, 93};
.global .align 1 .b8 __unnamed_270[364] = {118, 111, 105, 100, 32, 83, 111, 102, 116, 109, 97, 120, 87, 97, 114, 112, 73, 109, 112, 108, 40, 76, 79, 65, 68, 44, 32, 83, 84, 79, 82, 69, 44, 32, 115, 105, 103, 110, 101, 100, 32, 108, 111, 110, 103, 44, 32, 115, 105, 103, 110, 101, 100, 32, 108, 111, 110, 103, 41, 32, 91, 119, 105, 116, 104, 32, 76, 79, 65, 68, 32, 61, 32, 66, 114, 111, 97, 100, 99, 97, 115, 116, 83, 99, 97, 108, 101, 77, 97, 115, 107, 76, 111, 97, 100, 60, 102, 108, 111, 97, 116, 44, 32, 102, 108, 111, 97, 116, 44, 32, 95, 95, 110, 118, 95, 98, 111, 111, 108, 44, 32, 50, 85, 76, 44, 32, 115, 105, 103, 110, 101, 100, 32, 105, 110, 116, 62, 59, 32, 83, 84, 79, 82, 69, 32, 61, 32, 68, 105, 114, 101, 99, 116, 83, 116, 111, 114, 101, 60, 102, 108, 111, 97, 116, 44, 32, 102, 108, 111, 97, 116, 62, 59, 32, 67, 111, 109, 112, 117, 116, 101, 84, 121, 112, 101, 32, 61, 32, 102, 108, 111, 97, 116, 59, 32, 105, 110, 116, 32, 112, 97, 99, 107, 95, 115, 105, 122, 101, 32, 61, 32, 49, 59, 32, 105, 110, 116, 32, 99, 111, 108, 115, 95, 112, 101, 114, 95, 116, 104, 114, 101, 97, 100, 32, 61, 32, 50, 53, 59, 32, 105, 110, 116, 32, 116, 104, 114, 101, 97, 100, 95, 103, 114, 111, 117, 112, 95, 119, 105, 100, 116, 104, 32, 61, 32, 51, 50, 59, 32, 105, 110, 116, 32, 114, 111, 119, 115, 95, 112, 101, 114, 95, 97, 99, 99, 101, 115, 115, 32, 61, 32, 49, 59, 32, 95, 95, 110, 118, 95, 98, 111, 111, 108, 32, 112, 97, 100, 100, 105, 110, 103, 32, 61, 32, 102, 97, 108, 115, 101, 59, 32, 65, 108, 103, 111, 114, 105, 116, 104, 109, 32, 97, 108, 103, 111, 114, 105, 116, 104, 109, 32, 61, 32, 65, 108, 103, 111, 114, 105, 116, 104, 109, 58, 58, 107, 83, 111, 102, 116, 109, 97, 120, 93};
.global .align 1 .b8 __unnamed_271[363] = {118, 111, 105, 100, 32, 83, 111, 102, 116, 109, 97, 120, 87, 97, 114, 112, 73, 109, 112, 108, 40, 76, 79, 65, 68, 44, 32, 83, 84, 79, 82, 69, 44, 32, 115, 105, 103, 110, 101, 100, 32, 108, 111, 110, 103, 44, 32, 115, 105, 103, 110, 101, 100, 32, 108, 111, 110, 103, 41, 32, 91, 119, 105, 116, 104, 32, 76, 79, 65, 68, 32, 61, 32, 66, 114, 111, 97, 100, 99, 97, 115, 116, 83, 99, 97, 108, 101, 77, 97, 115, 107, 76, 111, 97, 100, 60, 102, 108, 111, 97, 116, 44, 32, 102, 108, 111, 97, 116, 44, 32, 95, 95, 110, 118, 95, 98, 111, 111, 108, 44, 32, 50, 85, 76, 44, 32, 115, 105, 103, 110, 101, 100, 32, 105, 110, 116, 62, 59, 32, 83, 84, 79, 82, 69, 32, 61, 32, 68, 105, 114, 101, 99, 116, 83, 116, 111, 114, 101, 60, 102, 108, 111, 97, 116, 44, 32, 102, 108, 111, 97, 116, 62, 59, 32, 67, 111, 109, 112, 117, 116, 101, 84, 121, 112, 101, 32, 61, 32, 102, 108, 111, 97, 116, 59, 32, 105, 110, 116, 32, 112, 97, 99, 107, 95, 115, 105, 122, 101, 32, 61, 32, 49, 59, 32, 105, 110, 116, 32, 99, 111, 108, 115, 95, 112, 101, 114, 95, 116, 104, 114, 101, 97, 100, 32, 61, 32, 50, 53, 59, 32, 105, 110, 116, 32, 116, 104, 114, 101, 97, 100, 95, 103, 114, 111, 117, 112, 95, 119, 105, 100, 116, 104, 32, 61, 32, 51, 50, 59, 32, 105, 110, 116, 32, 114, 111, 119, 115, 95, 112, 101, 114, 95, 97, 99, 99, 101, 115, 115, 32, 61, 32, 49, 59, 32, 95, 95, 110, 118, 95, 98, 111, 111, 108, 32, 112, 97, 100, 100, 105, 110, 103, 32, 61, 32, 116, 114, 117, 101, 59, 32, 65, 108, 103, 111, 114, 105, 116, 104, 109, 32, 97, 108, 103, 111, 114, 105, 116, 104, 109, 32, 61, 32, 65, 108, 103, 111, 114, 105, 116, 104, 109, 58, 58, 107, 83, 111, 102, 116, 109, 97, 120, 93};
.global .align 1 .b8 __unnamed_272[364] = {118, 111, 105, 100, 32, 83, 111, 102, 116, 109, 97, 120, 87, 97, 114, 112, 73, 109, 112, 108, 40, 76, 79, 65, 68, 44, 32, 83, 84, 79, 82, 69, 44, 32, 115, 105, 103, 110, 101, 100, 32, 108, 111, 110, 103, 44, 32, 115, 105, 103, 110, 101, 100, 32, 108, 111, 110, 103, 41, 32, 91, 119, 105, 116, 104, 32, 76, 79, 65, 68, 32, 61, 32, 66, 114, 111, 97, 100, 99, 97, 115, 116, 83, 99, 97, 108, 101, 77, 97, 115, 107, 76, 111, 97, 100, 60, 102, 108, 111, 97, 116, 44, 32, 102, 108, 111, 97, 116, 44, 32, 95, 95, 110, 118, 95, 98, 111, 111, 108, 44, 32, 50, 85, 76, 44, 32, 115, 105, 103, 110, 101, 100, 32, 105, 110, 116, 62, 59, 32, 83, 84, 79, 82, 69, 32, 61, 32, 68, 105, 114, 101, 99, 116, 83, 116, 111, 114, 101, 60, 102, 108, 111, 97, 116, 44, 32, 102, 108, 111, 97, 116, 62, 59, 32, 67, 111, 109, 112, 117, 116, 101, 84, 121, 112, 101, 32, 61, 32, 102, 108, 111, 97, 116, 59, 32, 105, 110, 116, 32, 112, 97, 99, 107, 95, 115, 105, 122, 101, 32, 61, 32, 49, 59, 32, 105, 110, 116, 32, 99, 111, 108, 115, 95, 112, 101, 114, 95, 116, 104, 114, 101, 97, 100, 32, 61, 32, 50, 54, 59, 32, 105, 110, 116, 32, 116, 104, 114, 101, 97, 100, 95, 103, 114, 111, 117, 112, 95, 119, 105, 100, 116, 104, 32, 61, 32, 51, 50, 59, 32, 105, 110, 116, 32, 114, 111, 119, 115, 95, 112, 101, 114, 95, 97, 99, 99, 101, 115, 115, 32, 61, 32, 49, 59, 32, 95, 95, 110, 118, 95, 98, 111, 111, 108, 32, 112, 97, 100, 100, 105, 110, 103, 32, 61, 32, 102, 97, 108, 115, 101, 59, 32, 65, 108, 103, 111, 114, 105, 116, 104, 109, 32, 97, 108, 103, 111, 114, 105, 116, 104, 109, 32, 61, 32, 65, 108, 103, 111, 114, 105, 116, 104, 109, 58, 58, 107, 83, 111, 102, 116, 109, 97, 120, 93};
.global .align 1 .b8 __unnamed_273[363] = {118, 111, 105, 100, 32, 83, 111, 102, 116, 109, 97, 120, 87, 97, 114, 112, 73, 109, 112, 108, 40, 76, 79, 65, 68, 44, 32, 83, 84, 79, 82, 69, 44, 32, 115, 105, 103, 110, 101, 100, 32, 108, 111, 110, 103, 44, 32, 115, 105, 103, 110, 101, 100, 32, 108, 111, 110, 103, 41, 32, 91, 119, 105, 116, 104, 32, 76, 79, 65, 68, 32, 61, 32, 66, 114, 111, 97, 100, 99, 97, 115, 116, 83, 99, 97, 108, 101, 77, 97, 115, 107, 76, 111, 97, 100, 60, 102, 108, 111, 97, 116, 44, 32, 102, 108, 111, 97, 116, 44, 32, 95, 95, 110, 118, 95, 98, 111, 111, 108, 44, 32, 50, 85, 76, 44, 32, 115, 105, 103, 110, 101, 100, 32, 105, 110, 116, 62, 59, 32, 83, 84, 79, 82, 69, 32, 61, 32, 68, 105, 114, 101, 99, 116, 83, 116, 111, 114, 101, 60, 102, 108, 111, 97, 116, 44, 32, 102, 108, 111, 97, 116, 62, 59, 32, 67, 111, 109, 112, 117, 116, 101, 84, 121, 112, 101, 32, 61, 32, 102, 108, 111, 97, 116, 59, 32, 105, 110, 116, 32, 112, 97, 99, 107, 95, 115, 105, 122, 101, 32, 61, 32, 49, 59, 32, 105, 110, 116, 32, 99, 111, 108, 115, 95, 112, 101, 114, 95, 116, 104, 114, 101, 97, 100, 32, 61, 32, 50, 54, 59, 32, 105, 110, 116, 32, 116, 104, 114, 101, 97, 100, 95, 103, 114, 111, 117, 112, 95, 119, 105, 100, 116, 104, 32, 61, 32, 51, 50, 59, 32, 105, 110, 116, 32, 114, 111, 119, 115, 95, 112, 101, 114, 95, 97, 99, 99, 101, 115, 115, 32, 61, 32, 49, 59, 32, 95, 95, 110, 118, 95, 98, 111, 111, 108, 32, 112, 97, 100, 100, 105, 110, 103, 32, 61, 32, 116, 114, 117, 101, 59, 32, 65, 108, 103, 111, 114, 105, 116, 104, 109, 32, 97, 108, 103, 111, 114, 105, 116, 104, 109, 32, 61, 32, 65, 108, 103, 111, 114, 105, 116, 104, 109, 58, 58, 107, 83, 111, 102, 116, 109, 97, 120, 93};
.global .align 1 .b8 __unnamed_274[364] = {118, 111, 105, 100, 32, 83, 111, 102, 116, 109, 97, 120, 87, 97, 114, 112, 73, 109, 112, 108, 40, 76, 79, 65, 68, 44, 32, 83, 84, 79, 82, 69, 44, 32, 115, 105, 103, 110, 101, 100, 32, 108, 111, 110, 103, 44, 32, 115, 105, 103, 110, 101, 100, 32, 108, 111, 110, 103, 41, 32, 91, 119, 105, 116, 104, 32, 76, 79, 65, 68, 32, 61, 32, 66, 114, 111, 97, 100, 99, 97, 115, 116, 83, 99, 97, 108, 101, 77, 97, 115, 107, 76, 111, 97, 100, 60, 102, 108, 111, 97, 116, 44, 32, 102, 108, 111, 97, 116, 44, 32, 95, 95, 110, 118, 95, 98, 111, 111, 108, 44, 32, 50, 85, 76, 44, 32, 115, 105, 103, 110, 101, 100, 32, 105, 110, 116, 62, 59, 32, 83, 84, 79, 82, 69, 32, 61, 32, 68, 105, 114, 101, 99, 116, 83, 116, 111, 114, 101, 60, 102, 108, 111, 97, 116, 44, 32, 102, 108, 111, 97, 116, 62, 59, 32, 67, 111, 109, 112, 117, 116, 101, 84, 121, 112, 101, 32, 61, 32, 102, 108, 111, 97, 116, 59, 32, 105, 110, 116, 32, 112, 97, 99, 107, 95, 115, 105, 122, 101, 32, 61, 32, 49, 59, 32, 105, 110, 116, 32, 99, 111, 108, 115, 95, 112, 101, 114, 95, 116, 104, 114, 101, 97, 100, 32, 61, 32, 50, 55, 59, 32, 105, 110, 116, 32, 116, 104, 114, 101, 97, 100, 95, 103, 114, 111, 117, 112, 95, 119, 105, 100, 116, 104, 32, 61, 32, 51, 50, 59, 32, 105, 110, 116, 32, 114, 111, 119, 115, 95, 112, 101, 114, 95, 97, 99, 99, 101, 115, 115, 32, 61, 32, 49, 59, 32, 95, 95, 110, 118, 95, 98, 111, 111, 108, 32, 112, 97, 100, 100, 105, 110, 103, 32, 61, 32, 102, 97, 108, 115, 101, 59, 32, 65, 108, 103, 111, 114, 105, 116, 104, 109, 32, 97, 108, 103, 111, 114, 105, 116, 104, 109, 32, 61, 32, 65, 108, 103, 111, 114, 105, 116, 104, 109, 58, 58, 107, 83, 111, 102, 116, 109, 97, 120, 93};
.global .align 1 .b8 __unnamed_275[363] = {118, 111, 105, 100, 32, 83, 111, 102, 116, 109, 97, 120, 87, 97, 114, 112, 73, 109, 112, 108, 40, 76, 79, 65, 68, 44, 32, 83, 84, 79, 82, 69, 44, 32, 115, 105, 103, 110, 101, 100, 32, 108, 111, 110, 103, 44, 32, 115, 105, 103, 110, 101, 100, 32, 108, 111, 110, 103, 41, 32, 91, 119, 105, 116, 104, 32, 76, 79, 65, 68, 32, 61, 32, 66, 114, 111, 97, 100, 99, 97, 115, 116, 83, 99, 97, 108, 101, 77, 97, 115, 107, 76, 111, 97, 100, 60, 102, 108, 111, 97, 116, 44, 32, 102, 108, 111, 97, 116, 44, 32, 95, 95, 110, 118, 95, 98, 111, 111, 108, 44, 32, 50, 85, 76, 44, 32, 115, 105, 103, 110, 101, 100, 32, 105, 110, 116, 62, 59, 32, 83, 84, 79, 82, 69, 32, 61, 32, 68, 105, 114, 101, 99, 116, 83, 116, 111, 114, 101, 60, 102, 108, 111, 97, 116, 44, 32, 102, 108, 111, 97, 116, 62, 59, 32, 67, 111, 109, 112, 117, 116, 101, 84, 121, 112, 101, 32, 61, 32, 102, 108, 111, 97, 116, 59, 32, 105, 110, 116, 32, 112, 97, 99, 107, 95, 115, 105, 122, 101, 32, 61, 32, 49, 59, 32, 105, 110, 116, 32, 99, 111, 108, 115, 95, 112, 101, 114, 95, 116, 104, 114, 101, 97, 100, 32, 61, 32, 50, 55, 59, 32, 105, 110, 116, 32, 116, 104, 114, 101, 97, 100, 95, 103, 114, 111, 117, 112, 95, 119, 105, 100, 116, 104, 32, 61, 32, 51, 50, 59, 32, 105, 110, 116, 32, 114, 111, 119, 115, 95, 112, 101, 114, 95, 97, 99, 99, 101, 115, 115, 32, 61, 32, 49, 59, 32, 95, 95, 110, 118, 95, 98, 111, 111, 108, 32, 112, 97, 100, 100, 105, 110, 103, 32, 61, 32, 116, 114, 117, 101, 59, 32, 65, 108, 103, 111, 114, 105, 116, 104, 109, 32, 97, 108, 103, 111, 114, 105, 116, 104, 109, 32, 61, 32, 65, 108, 103, 111, 114, 105, 116, 104, 109, 58, 58, 107, 83, 111, 102, 116, 109, 97, 120, 93};
.global .align 1 .b8 __unnamed_276[364] = {118, 111, 105, 100, 32, 83, 111, 102, 116, 109, 97, 120, 87, 97, 114, 112, 73, 109, 112, 108, 40, 76, 79, 65, 68, 44, 32, 83, 84, 79, 82, 69, 44, 32, 115, 105, 103, 110, 101, 100, 32, 108, 111, 110, 103, 44, 32, 115, 105, 103, 110, 101, 100, 32, 108, 111, 110, 103, 41, 32, 91, 119, 105, 116, 104, 32, 76, 79, 65, 68, 32, 61, 32, 66, 114, 111, 97, 100, 99, 97, 115, 116, 83, 99, 97, 108, 101, 77, 97, 115, 107, 76, 111, 97, 100, 60, 102, 108, 111, 97, 116, 44, 32, 102, 108, 111, 97, 116, 44, 32, 95, 95, 110, 118, 95, 98, 111, 111, 108, 44, 32, 50, 85, 76, 44, 32, 115, 105, 103, 110, 101, 100, 32, 105, 110, 116, 62, 59, 32, 83, 84, 79, 82, 69, 32, 61, 32, 68, 105, 114, 101, 99, 116, 83, 116, 111, 114, 101, 60, 102, 108, 111, 97, 116, 44, 32, 102, 108, 111, 97, 116, 62, 59, 32, 67, 111, 109, 112, 117, 116, 101, 84, 121, 112, 101, 32, 61, 32, 102, 108, 111, 97, 116, 59, 32, 105, 110, 116, 32, 112, 97, 99, 107, 95, 115, 105, 122, 101, 32, 61, 32, 49, 59, 32, 105, 110, 116, 32, 99, 111, 108, 115, 95, 112, 101, 114, 95, 116, 104, 114, 101, 97, 100, 32, 61, 32, 50, 56, 59, 32, 105, 110, 116, 32, 116, 104, 114, 101, 97, 100, 95, 103, 114, 111, 117, 112, 95, 119, 105, 100, 116, 104, 32, 61, 32, 51, 50, 59, 32, 105, 110, 116, 32, 114, 111, 119, 115, 95, 112, 101, 114, 95, 97, 99, 99, 101, 115, 115, 32, 61, 32, 49, 59, 32, 95, 95, 110, 118, 95, 98, 111, 111, 108, 32, 112, 97, 100, 100, 105, 110, 103, 32, 61, 32, 102, 97, 108, 115, 101, 59, 32, 65, 108, 103, 111, 114, 105, 116, 104, 109, 32, 97, 108, 103, 111, 114, 105, 116, 104, 109, 32, 61, 32, 65, 108, 103, 111, 114, 105, 116, 104, 109, 58, 58, 107, 83, 111, 102, 116, 109, 97, 120, 93};
.global .align 1 .b8 __unnamed_277[363] = {118, 111, 105, 100, 32, 83, 111, 102, 116, 109, 97, 120, 87, 97, 114, 112, 73, 109, 112, 108, 40, 76, 79, 65, 68, 44, 32, 83, 84, 79, 82, 69, 44, 32, 115, 105, 103, 110, 101, 100, 32, 108, 111, 110, 103, 44, 32, 115, 105, 103, 110, 101, 100, 32, 108, 111, 110, 103, 41, 32, 91, 119, 105, 116, 104, 32, 76, 79, 65, 68, 32, 61, 32, 66, 114, 111, 97, 100, 99, 97, 115, 116, 83, 99, 97, 108, 101, 77, 97, 115, 107, 76, 111, 97, 100, 60, 102, 108, 111, 97, 116, 44, 32, 102, 108, 111, 97, 116, 44, 32, 95, 95, 110, 118, 95, 98, 111, 111, 108, 44, 32, 50, 85, 76, 44, 32, 115, 105, 103, 110, 101, 100, 32, 105, 110, 116, 62, 59, 32, 83, 84, 79, 82, 69, 32, 61, 32, 68, 105, 114, 101, 99, 116, 83, 116, 111, 114, 101, 60, 102, 108, 111, 97, 116, 44, 32, 102, 108, 111, 97, 116, 62, 59, 32, 67, 111, 109, 112, 117, 116, 101, 84, 121, 112, 101, 32, 61, 32, 102, 108, 111, 97, 116, 59, 32, 105, 110, 116, 32, 112, 97, 99, 107, 95, 115, 105, 122, 101, 32, 61, 32, 49, 59, 32, 105, 110, 116, 32, 99, 111, 108, 115, 95, 112, 101, 114, 95, 116, 104, 114, 101, 97, 100, 32, 61, 32, 50, 56, 59, 32, 105, 110, 116, 32, 116, 104, 114, 101, 97, 100, 95, 103, 114, 111, 117, 112, 95, 119, 105, 100, 116, 104, 32, 61, 32, 51, 50, 59, 32, 105, 110, 116, 32, 114, 111, 119, 115, 95, 112, 101, 114, 95, 97, 99, 99, 101, 115, 115, 32, 61, 32, 49, 59, 32, 95, 95, 110, 118, 95, 98, 111, 111, 108, 32, 112, 97, 100, 100, 105, 110, 103, 32, 61, 32, 116, 114, 117, 101, 59, 32, 65, 108, 103, 111, 114, 105, 116, 104, 109, 32, 97, 108, 103, 111, 114, 105, 116, 104, 109, 32, 61, 32, 65, 108, 103, 111, 114, 105, 116, 104, 109, 58, 58, 107, 83, 111, 102, 116, 109, 97, 120, 93};
.global .align 1 .b8 __unnamed_278[364] = {118, 111, 105, 100, 32, 83, 111, 102, 116, 109, 97, 120, 87, 97, 114, 112, 73, 109, 112, 108, 40, 76, 79, 65, 68, 44, 32, 83, 84, 79, 82, 69, 44, 32, 115, 105, 103, 110, 101, 100, 32, 108, 111, 110, 103, 44, 32, 115, 105, 103, 110, 101, 100, 32, 108, 111, 110, 103, 41, 32, 91, 119, 105, 116, 104, 32, 76, 79, 65, 68, 32, 61, 32, 66, 114, 111, 97, 100, 99, 97, 115, 116, 83, 99, 97, 108, 101, 77, 97, 115, 107, 76, 111, 97, 100, 60, 102, 108, 111, 97, 116, 44, 32, 102, 108, 111, 97, 116, 44, 32, 95, 95, 110, 118, 95, 98, 111, 111, 108, 44, 32, 50, 85, 76, 44, 32, 115, 105, 103, 110, 101, 100, 32, 105, 110, 116, 62, 59, 32, 83, 84, 79, 82, 69, 32, 61, 32, 68, 105, 114, 101, 99, 116, 83, 116, 111, 114, 101, 60, 102, 108, 111, 97, 116, 44, 32, 102, 108, 111, 97, 116, 62, 59, 32, 67, 111, 109, 112, 117, 116, 101, 84, 121, 112, 101, 32, 61, 32, 102, 108, 111, 97, 116, 59, 32, 105, 110, 116, 32, 112, 97, 99, 107, 95, 115, 105, 122, 101, 32, 61, 32, 49, 59, 32, 105, 110, 116, 32, 99, 111, 108, 115, 95, 112, 101, 114, 95, 116, 104, 114, 101, 97, 100, 32, 61, 32, 50, 57, 59, 32, 105, 110, 116, 32, 116, 104, 114, 101, 97, 100, 95, 103, 114, 111, 117, 112, 95, 119, 105, 100, 116, 104, 32, 61, 32, 51, 50, 59, 32, 105, 110, 116, 32, 114, 111, 119, 115, 95, 112, 101, 114, 95, 97, 99, 99, 101, 115, 115, 32, 61, 32, 49, 59, 32, 95, 95, 110, 118, 95, 98, 111, 111, 108, 32, 112, 97, 100, 100, 105, 110, 103, 32, 61, 32, 102, 97, 108, 115, 101, 59, 32, 65, 108, 103, 111, 114, 105, 116, 104, 109, 32, 97, 108, 103, 111, 114, 105, 116, 104, 109, 32, 61, 32, 65, 108, 103, 111, 114, 105, 116, 104, 109, 58, 58, 107, 83, 111, 102, 116, 109, 97, 120, 93};
.global .align 1 .b8 __unnamed_279[363] = {118, 111, 105, 100, 32, 83, 111, 102, 116, 109, 97, 120, 87, 97, 114, 112, 73, 109, 112, 108, 40, 76, 79, 65, 68, 44, 32, 83, 84, 79, 82, 69, 44, 32, 115, 105, 103, 110, 101, 100, 32, 108, 111, 110, 103, 44, 32, 115, 105, 103, 110, 101, 100, 32, 108, 111, 110, 103, 41, 32, 91, 119, 105, 116, 104, 32, 76, 79, 65, 68, 32, 61, 32, 66, 114, 111, 97, 100, 99, 97, 115, 116, 83, 99, 97, 108, 101, 77, 97, 115, 107, 76, 111, 97, 100, 60, 102, 108, 111, 97, 116, 44, 32, 102, 108, 111, 97, 116, 44, 32, 95, 95, 110, 118, 95, 98, 111, 111, 108, 44, 32, 50, 85, 76, 44, 32, 115, 105, 103, 110, 101, 100, 32, 105, 110, 116, 62, 59, 32, 83, 84, 79, 82, 69, 32, 61, 32, 68, 105, 114, 101, 99, 116, 83, 116, 111, 114, 101, 60, 102, 108, 111, 97, 116, 44, 32, 102, 108, 111, 97, 116, 62, 59, 32, 67, 111, 109, 112, 117, 116, 101, 84, 121, 112, 101, 32, 61, 32, 102, 108, 111, 97, 116, 59, 32, 105, 110, 116, 32, 112, 97, 99, 107, 95, 115, 105, 122, 101, 32, 61, 32, 49, 59, 32, 105, 110, 116, 32, 99, 111, 108, 115, 95, 112, 101, 114, 95, 116, 104, 114, 101, 97, 100, 32, 61, 32, 50, 57, 59, 32, 105, 110, 116, 32, 116, 104, 114, 101, 97, 100, 95, 103, 114, 111, 117, 112, 95, 119, 105, 100, 116, 104, 32, 61, 32, 51, 50, 59, 32, 105, 110, 116, 32, 114, 111, 119, 115, 95, 112, 101, 114, 95, 97, 99, 99, 101, 115, 115, 32, 61, 32, 49, 59, 32, 95, 95, 110, 118, 95, 98, 111, 111, 108, 32, 112, 97, 100, 100, 105, 110, 103, 32, 61, 32, 116, 114, 117, 101, 59, 32, 65, 108, 103, 111, 114, 105, 116, 104, 109, 32, 97, 108, 103, 111, 114, 105, 116, 104, 109, 32, 61, 32, 65, 108, 103, 111, 114, 105, 116, 104, 109, 58, 58, 107, 83, 111, 102, 116, 109, 97, 120, 93};
.global .align 1 .b8 __unnamed_280[364] = {118, 111, 105, 100, 32, 83, 111, 102, 116, 109, 97, 120, 87, 97, 114, 112, 73, 109, 112, 108, 40, 76, 79, 65, 68, 44, 32, 83, 84, 79, 82, 69, 44, 32, 115, 105, 103, 110, 101, 100, 32, 108, 111, 110, 103, 44, 32, 115, 105, 103, 110, 101, 100, 32, 108, 111, 110, 103, 41, 32, 91, 119, 105, 116, 104, 32, 76, 79, 65, 68, 32, 61, 32, 66, 114, 111, 97, 100, 99, 97, 115, 116, 83, 99, 97, 108, 101, 77, 97, 115, 107, 76, 111, 97, 100, 60, 102, 108, 111, 97, 116, 44, 32, 102, 108, 111, 97, 116, 44, 32, 95, 95, 110, 118, 95, 98, 111, 111, 108, 44, 32, 50, 85, 76, 44, 32, 115, 105, 103, 110, 101, 100, 32, 105, 110, 116, 62, 59, 32, 83, 84, 79, 82, 69, 32, 61, 32, 68, 105, 114, 101, 99, 116, 83, 116, 111, 114, 101, 60, 102, 108, 111, 97, 116, 44, 32, 102, 108, 111, 97, 116, 62, 59, 32, 67, 111, 109, 112, 117, 116, 101, 84, 121, 112, 101, 32, 61, 32, 102, 108, 111, 97, 116, 59, 32, 105, 110, 116, 32, 112, 97, 99, 107, 95, 115, 105, 122, 101, 32, 61, 32, 49, 59, 32, 105, 110, 116, 32, 99, 111, 108, 115, 95, 112, 101, 114, 95, 116, 104, 114, 101, 97, 100, 32, 61, 32, 51, 48, 59, 32, 105, 110, 116, 32, 116, 104, 114, 101, 97, 100, 95, 103, 114, 111, 117, 112, 95, 119, 105, 100, 116, 104, 32, 61, 32, 51, 50, 59, 32, 105, 110, 116, 32, 114, 111, 119, 115, 95, 112, 101, 114, 95, 97, 99, 99, 101, 115, 115, 32, 61, 32, 49, 59, 32, 95, 95, 110, 118, 95, 98, 111, 111, 108, 32, 112, 97, 100, 100, 105, 110, 103, 32, 61, 32, 102, 97, 108, 115, 101, 59, 32, 65, 108, 103, 111, 114, 105, 116, 104, 109, 32, 97, 108, 103, 111, 114, 105, 116, 104, 109, 32, 61, 32, 65, 108, 103, 111, 114, 105, 116, 104, 109, 58, 58, 107, 83, 111, 102, 116, 109, 97, 120, 93};
.global .align 1 .b8 __unnamed_281[363] = {118, 111, 105, 100, 32, 83, 111, 102, 116, 109, 97, 120, 87, 97, 114, 112, 73, 109, 112, 108, 40, 76, 79, 65, 68, 44, 32, 83, 84, 79, 82, 69, 44, 32, 115, 105, 103, 110, 101, 100, 32, 108, 111, 110, 103, 44, 32, 115, 105, 103, 110, 101, 100, 32, 108, 111, 110, 103, 41, 32, 91, 119, 105, 116, 104, 32, 76, 79, 65, 68, 32, 61, 32, 66, 114, 111, 97, 100, 99, 97, 115, 116, 83, 99, 97, 108, 101, 77, 97, 115, 107, 76, 111, 97, 100, 60, 102, 108, 111, 97, 116, 44, 32, 102, 108, 111, 97, 116, 44, 32, 95, 95, 110, 118, 95, 98, 111, 111, 108, 44, 32, 50, 85, 76, 44, 32, 115, 105, 103, 110, 101, 100, 32, 105, 110, 116, 62, 59, 32, 83, 84, 79, 82, 69, 32, 61, 32, 68, 105, 114, 101, 99, 116, 83, 116, 111, 114, 101, 60, 102, 108, 111, 97, 116, 44, 32, 102, 108, 111, 97, 116, 62, 59, 32, 67, 111, 109, 112, 117, 116, 101, 84, 121, 112, 101, 32, 61, 32, 102, 108, 111, 97, 116, 59, 32, 105, 110, 116, 32, 112, 97, 99, 107, 95, 115, 105, 122, 101, 32, 61, 32, 49, 59, 32, 105, 110, 116, 32, 99, 111, 108, 115, 95, 112, 101, 114, 95, 116, 104, 114, 101, 97, 100, 32, 61, 32, 51, 48, 59, 32, 105, 110, 116, 32, 116, 104, 114, 101, 97, 100, 95, 103, 114, 111, 117, 112, 95, 119, 105, 100, 116, 104, 32, 61, 32, 51, 50, 59, 32, 105, 110, 116, 32, 114, 111, 119, 115, 95, 112, 101, 114, 95, 97, 99, 99, 101, 115, 115, 32, 61, 32, 49, 59, 32, 95, 95, 110, 118, 95, 98, 111, 111, 108, 32, 112, 97, 100, 100, 105, 110, 103, 32, 61, 32, 116, 114, 117, 101, 59, 32, 65, 108, 103, 111, 114, 105, 116, 104, 109, 32, 97, 108, 103, 111, 114, 105, 116, 104, 109, 32, 61, 32, 65, 108, 103, 111, 114, 105, 116, 104, 109, 58, 58, 107, 83, 111, 102, 116, 109, 97, 120, 93};
.global .align 1 .b8 __unnamed_282[364] = {118, 111, 105, 100, 32, 83, 111, 102, 116, 109, 97, 120, 87, 97, 114, 112, 73, 109, 112, 108, 40, 76, 79, 65, 68, 44, 32, 83, 84, 79, 82, 69, 44, 32, 115, 105, 103, 110, 101, 100, 32, 108, 111, 110, 103, 44, 32, 115, 105, 103, 110, 101, 100, 32, 108, 111, 110, 103, 41, 32, 91, 119, 105, 116, 104, 32, 76, 79, 65, 68, 32, 61, 32, 66, 114, 111, 97, 100, 99, 97, 115, 116, 83, 99, 97, 108, 101, 77, 97, 115, 107, 76, 111, 97, 100, 60, 102, 108, 111, 97, 116, 44, 32, 102, 108, 111, 97, 116, 44, 32, 95, 95, 110, 118, 95, 98, 111, 111, 108, 44, 32, 50, 85, 76, 44, 32, 115, 105, 103, 110, 101, 100, 32, 105, 110, 116, 62, 59, 32, 83, 84, 79, 82, 69, 32, 61, 32, 68, 105, 114, 101, 99, 116, 83, 116, 111, 114, 101, 60, 102, 108, 111, 97, 116, 44, 32, 102, 108, 111, 97, 116, 62, 59, 32, 67, 111, 109, 112, 117, 116, 101, 84, 121, 112, 101, 32, 61, 32, 102, 108, 111, 97, 116, 59, 32, 105, 110, 116, 32, 112, 97, 99, 107, 95, 115, 105, 122, 101, 32, 61, 32, 49, 59, 32, 105, 110, 116, 32, 99, 111, 108, 115, 95, 112, 101, 114, 95, 116, 104, 114, 101, 97, 100, 32, 61, 32, 51, 49, 59, 32, 105, 110, 116, 32, 116, 104, 114, 101, 97, 100, 95, 103, 114, 111, 117, 112, 95, 119, 105, 100, 116, 104, 32, 61, 32, 51, 50, 59, 32, 105, 110, 116, 32, 114, 111, 119, 115, 95, 112, 101, 114, 95, 97, 99, 99, 101, 115, 115, 32, 61, 32, 49, 59, 32, 95, 95, 110, 118, 95, 98, 111, 111, 108, 32, 112, 97, 100, 100, 105, 110, 103, 32, 61, 32, 102, 97, 108, 115, 101, 59, 32, 65, 108, 103, 111, 114, 105, 116, 104, 109, 32, 97, 108, 103, 111, 114, 105, 116, 104, 109, 32, 61, 32, 65, 108, 103, 111, 114, 105, 116, 104, 109, 58, 58, 107, 83, 111, 102, 116, 109, 97, 120, 93};
.global .align 1 .b8 __unnamed_283[363] = {118, 111, 105, 100, 32, 83, 111, 102, 116, 109, 97, 120, 87, 97, 114, 112, 73, 109, 112, 108, 40, 76, 79, 65, 68, 44, 32, 83, 84, 79, 82, 69, 44, 32, 115, 105, 103, 110, 101, 100, 32, 108, 111, 110, 103, 44, 32, 115, 105, 103, 110, 101, 100, 32, 108, 111, 110, 103, 41, 32, 91, 119, 105, 116, 104, 32, 76, 79, 65, 68, 32, 61, 32, 66, 114, 111, 97, 100, 99, 97, 115, 116, 83, 99, 97, 108, 101, 77, 97, 115, 107, 76, 111, 97, 100, 60, 102, 108, 111, 97, 116, 44, 32, 102, 108, 111, 97, 116, 44, 32, 95, 95, 110, 118, 95, 98, 111, 111, 108, 44, 32, 50, 85, 76, 44, 32, 115, 105, 103, 110, 101, 100, 32, 105, 110, 116, 62, 59, 32, 83, 84, 79, 82, 69, 32, 61, 32, 68, 105, 114, 101, 99, 116, 83, 116, 111, 114, 101, 60, 102, 108, 111, 97, 116, 44, 32, 102, 108, 111, 97, 116, 62, 59, 32, 67, 111, 109, 112, 117, 116, 101, 84, 121, 112, 101, 32, 61, 32, 102, 108, 111, 97, 116, 59, 32, 105, 110, 116, 32, 112, 97, 99, 107, 95, 115, 105, 122, 101, 32, 61, 32, 49, 59, 32, 105, 110, 116, 32, 99, 111, 108, 115, 95, 112, 101, 114, 95, 116, 104, 114, 101, 97, 100, 32, 61, 32, 51, 49, 59, 32, 105, 110, 116, 32, 116, 104, 114, 101, 97, 100, 95, 103, 114, 111, 117, 112, 95, 119, 105, 100, 116, 104, 32, 61, 32, 51, 50, 59, 32, 105, 110, 116, 32, 114, 111, 119, 115, 95, 112, 101, 114, 95, 97, 99, 99, 101, 115, 115, 32, 61, 32, 49, 59, 32, 95, 95, 110, 118, 95, 98, 111, 111, 108, 32, 112, 97, 100, 100, 105, 110, 103, 32, 61, 32, 116, 114, 117, 101, 59, 32, 65, 108, 103, 111, 114, 105, 116, 104, 109, 32, 97, 108, 103, 111, 114, 105, 116, 104, 109, 32, 61, 32, 65, 108, 103, 111, 114, 105, 116, 104, 109, 58, 58, 107, 83, 111, 102, 116, 109, 97, 120, 93};
.global .align 1 .b8 __unnamed_284[364] = {118, 111, 105, 100, 32, 83, 111, 102, 116, 109, 97, 120, 87, 97, 114, 112, 73, 109, 112, 108, 40, 76, 79, 65, 68, 44, 32, 83, 84, 79, 82, 69, 44, 32, 115, 105, 103, 110, 101, 100, 32, 108, 111, 110, 103, 44, 32, 115, 105, 103, 110, 101, 100, 32, 108, 111, 110, 103, 41, 32, 91, 119, 105, 116, 104, 32, 76, 79, 65, 68, 32, 61, 32, 66, 114, 111, 97, 100, 99, 97, 115, 116, 83, 99, 97, 108, 101, 77, 97, 115, 107, 76, 111, 97, 100, 60, 102, 108, 111, 97, 116, 44, 32, 102, 108, 111, 97, 116, 44, 32, 95, 95, 110, 118, 95, 98, 111, 111, 108, 44, 32, 50, 85, 76, 44, 32, 115, 105, 103, 110, 101, 100, 32, 105, 110, 116, 62, 59, 32, 83, 84, 79, 82, 69, 32, 61, 32, 68, 105, 114, 101, 99, 116, 83, 116, 111, 114, 101, 60, 102, 108, 111, 97, 116, 44, 32, 102, 108, 111, 97, 116, 62, 59, 32, 67, 111, 109, 112, 117, 116, 101, 84, 121, 112, 101, 32, 61, 32, 102, 108, 111, 97, 116, 59, 32, 105, 110, 116, 32, 112, 97, 99, 107, 95, 115, 105, 122, 101, 32, 61, 32, 49, 59, 32, 105, 110, 116, 32, 99, 111, 108, 115, 95, 112, 101, 114, 95, 116, 104, 114, 101, 97, 100, 32, 61, 32, 51, 50, 59, 32, 105, 110, 116, 32, 116, 104, 114, 101, 97, 100, 95, 103, 114, 111, 117, 112, 95, 119, 105, 100, 116, 104, 32, 61, 32, 51, 50, 59, 32, 105, 110, 116, 32, 114, 111, 119, 115, 95, 112, 101, 114, 95, 97, 99, 99, 101, 115, 115, 32, 61, 32, 49, 59, 32, 95, 95, 110, 118, 95, 98, 111, 111, 108, 32, 112, 97, 100, 100, 105, 110, 103, 32, 61, 32, 102, 97, 108, 115, 101, 59, 32, 65, 108, 103, 111, 114, 105, 116, 104, 109, 32, 97, 108, 103, 111, 114, 105, 116, 104, 109, 32, 61, 32, 65, 108, 103, 111, 114, 105, 116, 104, 109, 58, 58, 107, 83, 111, 102, 116, 109, 97, 120, 93};
.global .align 1 .b8 __unnamed_285[363] = {118, 111, 105, 100, 32, 83, 111, 102, 116, 109, 97, 120, 87, 97, 114, 112, 73, 109, 112, 108, 40, 76, 79, 65, 68, 44, 32, 83, 84, 79, 82, 69, 44, 32, 115, 105, 103, 110, 101, 100, 32, 108, 111, 110, 103, 44, 32, 115, 105, 103, 110, 101, 100, 32, 108, 111, 110, 103, 41, 32, 91, 119, 105, 116, 104, 32, 76, 79, 65, 68, 32, 61, 32, 66, 114, 111, 97, 100, 99, 97, 115, 116, 83, 99, 97, 108, 101, 77, 97, 115, 107, 76, 111, 97, 100, 60, 102, 108, 111, 97, 116, 44, 32, 102, 108, 111, 97, 116, 44, 32, 95, 95, 110, 118, 95, 98, 111, 111, 108, 44, 32, 50, 85, 76, 44, 32, 115, 105, 103, 110, 101, 100, 32, 105, 110, 116, 62, 59, 32, 83, 84, 79, 82, 69, 32, 61, 32, 68, 105, 114, 101, 99, 116, 83, 116, 111, 114, 101, 60, 102, 108, 111, 97, 116, 44, 32, 102, 108, 111, 97, 116, 62, 59, 32, 67, 111, 109, 112, 117, 116, 101, 84, 121, 112, 101, 32, 61, 32, 102, 108, 111, 97, 116, 59, 32, 105, 110, 116, 32, 112, 97, 99, 107, 95, 115, 105, 122, 101, 32, 61, 32, 49, 59, 32, 105, 110, 116, 32, 99, 111, 108, 115, 95, 112, 101, 114, 95, 116, 104, 114, 101, 97, 100, 32, 61, 32, 51, 50, 59, 32, 105, 110, 116, 32, 116, 104, 114, 101, 97, 100, 95, 103, 114, 111, 117, 112, 95, 119, 105, 100, 116, 104, 32, 61, 32, 51, 50, 59, 32, 105, 110, 116, 32, 114, 111, 119, 115, 95, 112, 101, 114, 95, 97, 99, 99, 101, 115, 115, 32, 61, 32, 49, 59, 32, 95, 95, 110, 118, 95, 98, 111, 111, 108, 32, 112, 97, 100, 100, 105, 110, 103, 32, 61, 32, 116, 114, 117, 101, 59, 32, 65, 108, 103, 111, 114, 105, 116, 104, 109, 32, 97, 108, 103, 111, 114, 105, 116, 104, 109, 32, 61, 32, 65, 108, 103, 111, 114, 105, 116, 104, 109, 58, 58, 107, 83, 111, 102, 116, 109, 97, 120, 93};
.global .align 1 .b8 __unnamed_286[284] = {118, 111, 105, 100, 32, 83, 111, 102, 116, 109, 97, 120, 66, 108, 111, 99, 107, 83, 77, 101, 109, 73, 109, 112, 108, 40, 76, 79, 65, 68, 44, 32, 83, 84, 79, 82, 69, 44, 32, 115, 105, 103, 110, 101, 100, 32, 108, 111, 110, 103, 44, 32, 115, 105, 103, 110, 101, 100, 32, 108, 111, 110, 103, 41, 32, 91, 119, 105, 116, 104, 32, 76, 79, 65, 68, 32, 61, 32, 66, 114, 111, 97, 100, 99, 97, 115, 116, 83, 99, 97, 108, 101, 77, 97, 115, 107, 76, 111, 97, 100, 60, 102, 108, 111, 97, 116, 44, 32, 102, 108, 111, 97, 116, 44, 32, 95, 95, 110, 118, 95, 98, 111, 111, 108, 44, 32, 50, 85, 76, 44, 32, 115, 105, 103, 110, 101, 100, 32, 105, 110, 116, 62, 59, 32, 83, 84, 79, 82, 69, 32, 61, 32, 68, 105, 114, 101, 99, 116, 83, 116, 111, 114, 101, 60, 102, 108, 111, 97, 116, 44, 32, 102, 108, 111, 97, 116, 62, 59, 32, 67, 111, 109, 112, 117, 116, 101, 84, 121, 112, 101, 32, 61, 32, 102, 108, 111, 97, 116, 59, 32, 105, 110, 116, 32, 112, 97, 99, 107, 95, 115, 105, 122, 101, 32, 61, 32, 50, 59, 32, 105, 110, 116, 32, 98, 108, 111, 99, 107, 95, 115, 105, 122, 101, 32, 61, 32, 49, 50, 56, 59, 32, 65, 108, 103, 111, 114, 105, 116, 104, 109, 32, 97, 108, 103, 111, 114, 105, 116, 104, 109, 32, 61, 32, 65, 108, 103, 111, 114, 105, 116, 104, 109, 58, 58, 107, 83, 111, 102, 116, 109, 97, 120, 93};
.global .align 1 .b8 __unnamed_287[285] = {118, 111, 105, 100, 32, 83, 111, 102, 116, 109, 97, 120, 66, 108, 111, 99, 107, 83, 77, 101, 109, 73, 109, 112, 108, 40, 76, 79, 65, 68, 44, 32, 83, 84, 79, 82, 69, 44, 32, 115, 105, 103, 110, 101, 100, 32, 108, 111, 110, 103, 44, 32, 115, 105, 103, 110, 101, 100, 32, 108, 111, 110, 103, 41, 32, 91, 119, 105, 116, 104, 32, 76, 79, 65, 68, 32, 61, 32, 66, 114, 111, 97, 100, 99, 97, 115, 116, 83, 99, 97, 108, 101, 77, 97, 115, 107, 76, 111, 97, 100, 60, 102, 108, 111, 97, 116, 44, 32, 102, 108, 111, 97, 116, 44, 32, 95, 95, 110, 118, 95, 98, 111, 111, 108, 44, 32, 50, 85, 76, 44, 32, 115, 105, 103, 110, 101, 100, 32, 105, 110, 116, 62, 59, 32, 83, 84, 79, 82, 69, 32, 61, 32, 68, 105, 114, 101, 99, 116, 83, 116, 111, 114, 101, 60, 102, 108, 111, 97, 116, 44, 32, 102, 108, 111, 97, 116, 62, 59, 32, 67, 111, 109, 112, 117, 116, 101, 84, 121, 112, 101, 32, 61, 32, 102, 108, 111, 97, 116, 59, 32, 105, 110, 116, 32, 112, 97, 99, 107, 95, 115, 105, 122, 101, 32, 61, 32, 50, 59, 32, 105, 110, 116, 32, 98, 108, 111, 99, 107, 95, 115, 105, 122, 101, 32, 61, 32, 49, 48, 50, 52, 59, 32, 65, 108, 103, 111, 114, 105, 116, 104, 109, 32, 97, 108, 103, 111, 114, 105, 116, 104, 109, 32, 61, 32, 65, 108, 103, 111, 114, 105, 116, 104, 109, 58, 58, 107, 83, 111, 102, 116, 109, 97, 120, 93};
.global .align 1 .b8 __unnamed_288[284] = {118, 111, 105, 100, 32, 83, 111, 102, 116, 109, 97, 120, 66, 108, 111, 99, 107, 83, 77, 101, 109, 73, 109, 112, 108, 40, 76, 79, 65, 68, 44, 32, 83, 84, 79, 82, 69, 44, 32, 115, 105, 103, 110, 101, 100, 32, 108, 111, 110, 103, 44, 32, 115, 105, 103, 110, 101, 100, 32, 108, 111, 110, 103, 41, 32, 91, 119, 105, 116, 104, 32, 76, 79, 65, 68, 32, 61, 32, 66, 114, 111, 97, 100, 99, 97, 115, 116, 83, 99, 97, 108, 101, 77, 97, 115, 107, 76, 111, 97, 100, 60, 102, 108, 111, 97, 116, 44, 32, 102, 108, 111, 97, 116, 44, 32, 95, 95, 110, 118, 95, 98, 111, 111, 108, 44, 32, 50, 85, 76, 44, 32, 115, 105, 103, 110, 101, 100, 32, 105, 110, 116, 62, 59, 32, 83, 84, 79, 82, 69, 32, 61, 32, 68, 105, 114, 101, 99, 116, 83, 116, 111, 114, 101, 60, 102, 108, 111, 97, 116, 44, 32, 102, 108, 111, 97, 116, 62, 59, 32, 67, 111, 109, 112, 117, 116, 101, 84, 121, 112, 101, 32, 61, 32, 102, 108, 111, 97, 116, 59, 32, 105, 110, 116, 32, 112, 97, 99, 107, 95, 115, 105, 122, 101, 32, 61, 32, 50, 59, 32, 105, 110, 116, 32, 98, 108, 111, 99, 107, 95, 115, 105, 122, 101, 32, 61, 32, 53, 49, 50, 59, 32, 65, 108, 103, 111, 114, 105, 116, 104, 109, 32, 97, 108, 103, 111, 114, 105, 116, 104, 109, 32, 61, 32, 65, 108, 103, 111, 114, 105, 116, 104, 109, 58, 58, 107, 83, 111, 102, 116, 109, 97, 120, 93};
.global .align 1 .b8 __unnamed_289[284] = {118, 111, 105, 100, 32, 83, 111, 102, 116, 109, 97, 120, 66, 108, 111, 99, 107, 83, 77, 101, 109, 73, 109, 112, 108, 40, 76, 79, 65, 68, 44, 32, 83, 84, 79, 82, 69, 44, 32, 115, 105, 103, 110, 101, 100, 32, 108, 111, 110, 103, 44, 32, 115, 105, 103, 110, 101, 100, 32, 108, 111, 110, 103, 41, 32, 91, 119, 105, 116, 104, 32, 76, 79, 65, 68, 32, 61, 32, 66, 114, 111, 97, 100, 99, 97, 115, 116, 83, 99, 97, 108, 101, 77, 97, 115, 107, 76, 111, 97, 100, 60, 102, 108, 111, 97, 116, 44, 32, 102, 108, 111, 97, 116, 44, 32, 95, 95, 110, 118, 95, 98, 111, 111, 108, 44, 32, 50, 85, 76, 44, 32, 115, 105, 103, 110, 101, 100, 32, 105, 110, 116, 62, 59, 32, 83, 84, 79, 82, 69, 32, 61, 32, 68, 105, 114, 101, 99, 116, 83, 116, 111, 114, 101, 60, 102, 108, 111, 97, 116, 44, 32, 102, 108, 111, 97, 116, 62, 59, 32, 67, 111, 109, 112, 117, 116, 101, 84, 121, 112, 101, 32, 61, 32, 102, 108, 111, 97, 116, 59, 32, 105, 110, 116, 32, 112, 97, 99, 107, 95, 115, 105, 122, 101, 32, 61, 32, 50, 59, 32, 105, 110, 116, 32, 98, 108, 111, 99, 107, 95, 115, 105, 122, 101, 32, 61, 32, 50, 53, 54, 59, 32, 65, 108, 103, 111, 114, 105, 116, 104, 109, 32, 97, 108, 103, 111, 114, 105, 116, 104, 109, 32, 61, 32, 65, 108, 103, 111, 114, 105, 116, 104, 109, 58, 58, 107, 83, 111, 102, 116, 109, 97, 120, 93};
.global .align 1 .b8 __unnamed_290[289] = {118, 111, 105, 100, 32, 83, 111, 102, 116, 109, 97, 120, 66, 108, 111, 99, 107, 85, 110, 99, 97, 99, 104, 101, 100, 73, 109, 112, 108, 40, 76, 79, 65, 68, 44, 32, 83, 84, 79, 82, 69, 44, 32, 115, 105, 103, 110, 101, 100, 32, 108, 111, 110, 103, 44, 32, 115, 105, 103, 110, 101, 100, 32, 108, 111, 110, 103, 41, 32, 91, 119, 105, 116, 104, 32, 76, 79, 65, 68, 32, 61, 32, 66, 114, 111, 97, 100, 99, 97, 115, 116, 83, 99, 97, 108, 101, 77, 97, 115, 107, 76, 111, 97, 100, 60, 102, 108, 111, 97, 116, 44, 32, 102, 108, 111, 97, 116, 44, 32, 95, 95, 110, 118, 95, 98, 111, 111, 108, 44, 32, 50, 85, 76, 44, 32, 115, 105, 103, 110, 101, 100, 32, 105, 110, 116, 62, 59, 32, 83, 84, 79, 82, 69, 32, 61, 32, 68, 105, 114, 101, 99, 116, 83, 116, 111, 114, 101, 60, 102, 108, 111, 97, 116, 44, 32, 102, 108, 111, 97, 116, 62, 59, 32, 67, 111, 109, 112, 117, 116, 101, 84, 121, 112, 101, 32, 61, 32, 102, 108, 111, 97, 116, 59, 32, 105, 110, 116, 32, 112, 97, 99, 107, 95, 115, 105, 122, 101, 32, 61, 32, 50, 59, 32, 105, 110, 116, 32, 98, 108, 111, 99, 107, 95, 115, 105, 122, 101, 32, 61, 32, 49, 48, 50, 52, 59, 32, 65, 108, 103, 111, 114, 105, 116, 104, 109, 32, 97, 108, 103, 111, 114, 105, 116, 104, 109, 32, 61, 32, 65, 108, 103, 111, 114, 105, 116, 104, 109, 58, 58, 107, 83, 111, 102, 116, 109, 97, 120, 93};
.global .align 1 .b8 __unnamed_291[362] = {118, 111, 105, 100, 32, 83, 111, 102, 116, 109, 97, 120, 87, 97, 114, 112, 73, 109, 112, 108, 40, 76, 79, 65, 68, 44, 32, 83, 84, 79, 82, 69, 44, 32, 115, 105, 103, 110, 101, 100, 32, 108, 111, 110, 103, 44, 32, 115, 105, 103, 110, 101, 100, 32, 108, 111, 110, 103, 41, 32, 91, 119, 105, 116, 104, 32, 76, 79, 65, 68, 32, 61, 32, 66, 114, 111, 97, 100, 99, 97, 115, 116, 83, 99, 97, 108, 101, 77, 97, 115, 107, 76, 111, 97, 100, 60, 102, 108, 111, 97, 116, 44, 32, 102, 108, 111, 97, 116, 44, 32, 95, 95, 110, 118, 95, 98, 111, 111, 108, 44, 32, 51, 85, 76, 44, 32, 115, 105, 103, 110, 101, 100, 32, 105, 110, 116, 62, 59, 32, 83, 84, 79, 82, 69, 32, 61, 32, 68, 105, 114, 101, 99, 116, 83, 116, 111, 114, 101, 60, 102, 108, 111, 97, 116, 44, 32, 102, 108, 111, 97, 116, 62, 59, 32, 67, 111, 109, 112, 117, 116, 101, 84, 121, 112, 101, 32, 61, 32, 102, 108, 111, 97, 116, 59, 32, 105, 110, 116, 32, 112, 97, 99, 107, 95, 115, 105, 122, 101, 32, 61, 32, 50, 59, 32, 105, 110, 116, 32, 99, 111, 108, 115, 95, 112, 101, 114, 95, 116, 104, 114, 101, 97, 100, 32, 61, 32, 50, 59, 32, 105, 110, 116, 32, 116, 104, 114, 101, 97, 100, 95, 103, 114, 111, 117, 112, 95, 119, 105, 100, 116, 104, 32, 61, 32, 49, 59, 32, 105, 110, 116, 32, 114, 111, 119, 115, 95, 112, 101, 114, 95, 97, 99, 99, 101, 115, 115, 32, 61, 32, 50, 59, 32, 95, 95, 110, 118, 95, 98, 111, 111, 108, 32, 112, 97, 100, 100, 105, 110, 103, 32, 61, 32, 102, 97, 108, 115, 101, 59, 32, 65, 108, 103, 111, 114, 105, 116, 104, 109, 32, 97, 108, 103, 111, 114, 105, 116, 104, 109, 32, 61, 32, 65, 108, 103, 111, 114, 105, 116, 104, 109, 58, 58, 107, 83, 111, 102, 116, 109, 97, 120, 93};
.global .align 1 .b8 __unnamed_292[361] = {118, 111, 105, 100, 32, 83, 111, 102, 116, 109, 97, 120, 87, 97, 114, 112, 73, 109, 112, 108, 40, 76, 79, 65, 68, 44, 32, 83, 84, 79, 82, 69, 44, 32, 115, 105, 103, 110, 101, 100, 32, 108, 111, 110, 103, 44, 32, 115, 105, 103, 110, 101, 100, 32, 108, 111, 110, 103, 41, 32, 91, 119, 105, 116, 104, 32, 76, 79, 65, 68, 32, 61, 32, 66, 114, 111, 97, 100, 99, 97, 115, 116, 83, 99, 97, 108, 101, 77, 97, 115, 107, 76, 111, 97, 100, 60, 102, 108, 111, 97, 116, 44, 32, 102, 108, 111, 97, 116, 44, 32, 95, 95, 110, 118, 95, 98, 111, 111, 108, 44, 32, 51, 85, 76, 44, 32, 115, 105, 103, 110, 101, 100, 32, 105, 110, 116, 62, 59, 32, 83, 84, 79, 82, 69, 32, 61, 32, 68, 105, 114, 101, 99, 116, 83, 116, 111, 114, 101, 60, 102, 108, 111, 97, 116, 44, 32, 102, 108, 111, 97, 116, 62, 59, 32, 67, 111, 109, 112, 117, 116, 101, 84, 121, 112, 101, 32, 61, 32, 102, 108, 111, 97, 116, 59, 32, 105, 110, 116, 32, 112, 97, 99, 107, 95, 115, 105, 122, 101, 32, 61, 32, 50, 59, 32, 105, 110, 116, 32, 99, 111, 108, 115, 95, 112, 101, 114, 95, 116, 104, 114, 101, 97, 100, 32, 61, 32, 50, 59, 32, 105, 110, 116, 32, 116, 104, 114, 101, 97, 100, 95, 103, 114, 111, 117, 112, 95, 119, 105, 100, 116, 104, 32, 61, 32, 49, 59, 32, 105, 110, 116, 32, 114, 111, 119, 115, 95, 112, 101, 114, 95, 97, 99, 99, 101, 115, 115, 32, 61, 32, 50, 59, 32, 95, 95, 110, 118, 95, 98, 111, 111, 108, 32, 112, 97, 100, 100, 105, 110, 103, 32, 61, 32, 116, 114, 117, 101, 59, 32, 65, 108, 103, 111, 114, 105, 116, 104, 109, 32, 97, 108, 103, 111, 114, 105, 116, 104, 109, 32, 61, 32, 65, 108, 103, 111, 114, 105, 116, 104, 109, 58, 58, 107, 83, 111, 102, 116, 109, 97, 120, 93};
.global .align 1 .b8 __unnamed_293[362] = {118, 111, 105, 100, 32, 83, 111, 102, 116, 109, 97, 120, 87, 97, 114, 112, 73, 109, 112, 108, 40, 76, 79, 65, 68, 44, 32, 83, 84, 79, 82, 69, 44, 32, 115, 105, 103, 110, 101, 100, 32, 108, 111, 110, 103, 44, 32, 115, 105, 103, 110, 101, 100, 32, 108, 111, 110, 103, 41, 32, 91, 119, 105, 116, 104, 32, 76, 79, 65, 68, 32, 61, 32, 66, 114, 111, 97, 100, 99, 97, 115, 116, 83, 99, 97, 108, 101, 77, 97, 115, 107, 76, 111, 97, 100, 60, 102, 108, 111, 97, 116, 44, 32, 102, 108, 111, 97, 116, 44, 32, 95, 95, 110, 118, 95, 98, 111, 111, 108, 44, 32, 51, 85, 76, 44, 32, 115, 105, 103, 110, 101, 100, 32, 105, 110, 116, 62, 59, 32, 83, 84, 79, 82, 69, 32, 61, 32, 68, 105, 114, 101, 99, 116, 83, 116, 111, 114, 101, 60, 102, 108, 111, 97, 116, 44, 32, 102, 108, 111, 97, 116, 62, 59, 32, 67, 111, 109, 112, 117, 116, 101, 84, 121, 112, 101, 32, 61, 32, 102, 108, 111, 97, 116, 59, 32, 105, 110, 116, 32, 112, 97, 99, 107, 95, 115, 105, 122, 101, 32, 61, 32, 50, 59, 32, 105, 110, 116, 32, 99, 111, 108, 115, 95, 112, 101, 114, 95, 116, 104, 114, 101, 97, 100, 32, 61, 32, 50, 59, 32, 105, 110, 116, 32, 116, 104, 114, 101, 97, 100, 95, 103, 114, 111, 117, 112, 95, 119, 105, 100, 116, 104, 32, 61, 32, 49, 59, 32, 105, 110, 116, 32, 114, 111, 119, 115, 95, 112, 101, 114, 95, 97, 99, 99, 101, 115, 115, 32, 61, 32, 49, 59, 32, 95, 95, 110, 118, 95, 98, 111, 111, 108, 32, 112, 97, 100, 100, 105, 110, 103, 32, 61, 32, 102, 97, 108, 115, 101, 59, 32, 65, 108, 103, 111, 114, 105, 116, 104, 109, 32, 97, 108, 103, 111, 114, 105, 116, 104, 109, 32, 61, 32, 65, 108, 103, 111, 114, 105, 116, 104, 109, 58, 58, 107, 83, 111, 102, 116, 109, 97, 120, 93};
.global .align 1 .b8 __unnamed_294[361] = {118, 111, 105, 100, 32, 83, 111, 102, 116, 109, 97, 120, 87, 97, 114, 112, 73, 109, 112, 108, 40, 76, 79, 65, 68, 44, 32, 83, 84, 79, 82, 69, 44, 32, 115, 105, 103, 110, 101, 100, 32, 108, 111, 110, 103, 44, 32, 115, 105, 103, 110, 101, 100, 32, 108, 111, 110, 103, 41, 32, 91, 119, 105, 116, 104, 32, 76, 79, 65, 68, 32, 61, 32, 66, 114, 111, 97, 100, 99, 97, 115, 116, 83, 99, 97, 108, 101, 77, 97, 115, 107, 76, 111, 97, 100, 60, 102, 108, 111, 97, 116, 44, 32, 102, 108, 111, 97, 116, 44, 32, 95, 95, 110, 118, 95, 98, 111, 111, 108, 44, 32, 51, 85, 76, 44, 32, 115, 105, 103, 110, 101, 100, 32, 105, 110, 116, 62, 59, 32, 83, 84, 79, 82, 69, 32, 61, 32, 68, 105, 114, 101, 99, 116, 83, 116, 111, 114, 101, 60, 102, 108, 111, 97, 116, 44, 32, 102, 108, 111, 97, 116, 62, 59, 32, 67, 111, 109, 112, 117, 116, 101, 84, 121, 112, 101, 32, 61, 32, 102, 108, 111, 97, 116, 59, 32, 105, 110, 116, 32, 112, 97, 99, 107, 95, 115, 105, 122, 101, 32, 61, 32, 50, 59, 32, 105, 110, 116, 32, 99, 111, 108, 115, 95, 112, 101, 114, 95, 116, 104, 114, 101, 97, 100, 32, 61, 32, 50, 59, 32, 105, 110, 116, 32, 116, 104, 114, 101, 97, 100, 95, 103, 114, 111, 117, 112, 95, 119, 105, 100, 116, 104, 32, 61, 32, 49, 59, 32, 105, 110, 116, 32, 114, 111, 119, 115, 95, 112, 101, 114, 95, 97, 99, 99, 101, 115, 115, 32, 61, 32, 49, 59, 32, 95, 95, 110, 118, 95, 98, 111, 111, 108, 32, 112, 97, 100, 100, 105, 110, 103, 32, 61, 32, 116, 114, 117, 101, 59, 32, 65, 108, 103, 111, 114, 105, 116, 104, 109, 32, 97, 108, 103, 111, 114, 105, 116, 104, 109, 32, 61, 32, 65, 108, 103, 111, 114, 105, 116, 104, 109, 58, 58, 107, 83, 111, 102, 116, 109, 97, 120, 93};
.global .align 1 .b8 __unnamed_295[362] = {118, 111, 105, 100, 32, 83, 111, 102, 116, 109, 97, 120, 87, 97, 114, 112, 73, 109, 112, 108, 40, 76, 79, 65, 68, 44, 32, 83, 84, 79, 82, 69, 44, 32, 115, 105, 103, 110, 101, 100, 32, 108, 111, 110, 103, 44, 32, 115, 105, 103, 110, 101, 100, 32, 108, 111, 110, 103, 41, 32, 91, 119, 105, 116, 104, 32, 76, 79, 65, 68, 32, 61, 32, 66, 114, 111, 97, 100, 99, 97, 115, 116, 83, 99, 97, 108, 101, 77, 97, 115, 107, 76, 111, 97, 100, 60, 102, 108, 111, 97, 116, 44, 32, 102, 108, 111, 97, 116, 44, 32, 95, 95, 110, 118, 95, 98, 111, 111, 108, 44, 32, 51, 85, 76, 44, 32, 115, 105, 103, 110, 101, 100, 32, 105, 110, 116, 62, 59, 32, 83, 84, 79, 82, 69, 32, 61, 32, 68, 105, 114, 101, 99, 116, 83, 116, 111, 114, 101, 60, 102, 108, 111, 97, 116, 44, 32, 102, 108, 111, 97, 116, 62, 59, 32, 67, 111, 109, 112, 117, 116, 101, 84, 121, 112, 101, 32, 61, 32, 102, 108, 111, 97, 116, 59, 32, 105, 110, 116, 32, 112, 97, 99, 107, 95, 115, 105, 122, 101, 32, 61, 32, 50, 59, 32, 105, 110, 116, 32, 99, 111, 108, 115, 95, 112, 101, 114, 95, 116, 104, 114, 101, 97, 100, 32, 61, 32, 50, 59, 32, 105, 110, 116, 32, 116, 104, 114, 101, 97, 100, 95, 103, 114, 111, 117, 112, 95, 119, 105, 100, 116, 104, 32, 61, 32, 50, 59, 32, 105, 110, 116, 32, 114, 111, 119, 115, 95, 112, 101, 114, 95, 97, 99, 99, 101, 115, 115, 32, 61, 32, 50, 59, 32, 95, 95, 110, 118, 95, 98, 111, 111, 108, 32, 112, 97, 100, 100, 105, 110, 103, 32, 61, 32, 102, 97, 108, 115, 101, 59, 32, 65, 108, 103, 111, 114, 105, 116, 104, 109, 32, 97, 108, 103, 111, 114, 105, 116, 104, 109, 32, 61, 32, 65, 108, 103, 111, 114, 105, 116, 104, 109, 58, 58, 107, 83, 111, 102, 116, 109, 97, 120, 93};
.global .align 1 .b8 __unnamed_296[361] = {118, 111, 105, 100, 32, 83, 111, 102, 116, 109, 97, 120, 87, 97, 114, 112, 73, 109, 112, 108, 40, 76, 79, 65, 68, 44, 32, 83, 84, 79, 82, 69, 44, 32, 115, 105, 103, 110, 101, 100, 32, 108, 111, 110, 103, 44, 32, 115, 105, 103, 110, 101, 100, 32, 108, 111, 110, 103, 41, 32, 91, 119, 105, 116, 104, 32, 76, 79, 65, 68, 32, 61, 32, 66, 114, 111, 97, 100, 99, 97, 115, 116, 83, 99, 97, 108, 101, 77, 97, 115, 107, 76, 111, 97, 100, 60, 102, 108, 111, 97, 116, 44, 32, 102, 108, 111, 97, 116, 44, 32, 95, 95, 110, 118, 95, 98, 111, 111, 108, 44, 32, 51, 85, 76, 44, 32, 115, 105, 103, 110, 101, 100, 32, 105, 110, 116, 62, 59, 32, 83, 84, 79, 82, 69, 32, 61, 32, 68, 105, 114, 101, 99, 116, 83, 116, 111, 114, 101, 60, 102, 108, 111, 97, 116, 44, 32, 102, 108, 111, 97, 116, 62, 59, 32, 67, 111, 109, 112, 117, 116, 101, 84, 121, 112, 101, 32, 61, 32, 102, 108, 111, 97, 116, 59, 32, 105, 110, 116, 32, 112, 97, 99, 107, 95, 115, 105, 122, 101, 32, 61, 32, 50, 59, 32, 105, 110, 116, 32, 99, 111, 108, 115, 95, 112, 101, 114, 95, 116, 104, 114, 101, 97, 100, 32, 61, 32, 50, 59, 32, 105, 110, 116, 32, 116, 104, 114, 101, 97, 100, 95, 103, 114, 111, 117, 112, 95, 119, 105, 100, 116, 104, 32, 61, 32, 50, 59, 32, 105, 110, 116, 32, 114, 111, 119, 115, 95, 112, 101, 114, 95, 97, 99, 99, 101, 115, 115, 32, 61, 32, 50, 59, 32, 95, 95, 110, 118, 95, 98, 111, 111, 108, 32, 112, 97, 100, 100, 105, 110, 103, 32, 61, 32, 116, 114, 117, 101, 59, 32, 65, 108, 103, 111, 114, 105, 116, 104, 109, 32, 97, 108, 103, 111, 114, 105, 116, 104, 109, 32, 61, 32, 65, 108, 103, 111, 114, 105, 116, 104, 109, 58, 58, 107, 83, 111, 102, 116, 109, 97, 120, 93};
.global .align 1 .b8 __unnamed_297[362] = {118, 111, 105, 100, 32, 83, 111, 102, 116, 109, 97, 120, 87, 97, 114, 112, 73, 109, 112, 108, 40, 76, 79, 65, 68, 44, 32, 83, 84, 79, 82, 69, 44, 32, 115, 105, 103, 110, 101, 100, 32, 108, 111, 110, 103, 44, 32, 115, 105, 103, 110, 101, 100, 32, 108, 111, 110, 103, 41, 32, 91, 119, 105, 116, 104, 32, 76, 79, 65, 68, 32, 61, 32, 66, 114, 111, 97, 100, 99, 97, 115, 116, 83, 99, 97, 108, 101, 77, 97, 115, 107, 76, 111, 97, 100, 60, 102, 108, 111, 97, 116, 44, 32, 102, 108, 111, 97, 116, 44, 32, 95, 95, 110, 118, 95, 98, 111, 111, 108, 44, 32, 51, 85, 76, 44, 32, 115, 105, 103, 110, 101, 100, 32, 105, 110, 116, 62, 59, 32, 83, 84, 79, 82, 69, 32, 61, 32, 68, 105, 114, 101, 99, 116, 83, 116, 111, 114, 101, 60, 102, 108, 111, 97, 116, 44, 32, 102, 108, 111, 97, 116, 62, 59, 32, 67, 111, 109, 112, 117, 116, 101, 84, 121, 112, 101, 32, 61, 32, 102, 108, 111, 97, 116, 59, 32, 105, 110, 116, 32, 112, 97, 99, 107, 95, 115, 105, 122, 101, 32, 61, 32, 50, 59, 32, 105, 110, 116, 32, 99, 111, 108, 115, 95, 112, 101, 114, 95, 116, 104, 114, 101, 97, 100, 32, 61, 32, 50, 59, 32, 105, 110, 116, 32, 116, 104, 114, 101, 97, 100, 95, 103, 114, 111, 117, 112, 95, 119, 105, 100, 116, 104, 32, 61, 32, 50, 59, 32, 105, 110, 116, 32, 114, 111, 119, 115, 95, 112, 101, 114, 95, 97, 99, 99, 101, 115, 115, 32, 61, 32, 49, 59, 32, 95, 95, 110, 118, 95, 98, 111, 111, 108, 32, 112, 97, 100, 100, 105, 110, 103, 32, 61, 32, 102, 97, 108, 115, 101, 59, 32, 65, 108, 103, 111, 114, 105, 116, 104, 109, 32, 97, 108, 103, 111, 114, 105, 116, 104, 109, 32, 61, 32, 65, 108, 103, 111, 114, 105, 116, 104, 109, 58, 58, 107, 83, 111, 102, 116, 109, 97, 120, 93};
.global .align 1 .b8 __unnamed_298[361] = {118, 111, 105, 100, 32, 83, 111, 102, 116, 109, 97, 120, 87, 97, 114, 112, 73, 109, 112, 108, 40, 76, 79, 65, 68, 44, 32, 83, 84, 79, 82, 69, 44, 32, 115, 105, 103, 110, 101, 100, 32, 108, 111, 110, 103, 44, 32, 115, 105, 103, 110, 101, 100, 32, 108, 111, 110, 103, 41, 32, 91, 119, 105, 116, 104, 32, 76, 79, 65, 68, 32, 61, 32, 66, 114, 111, 97, 100, 99, 97, 115, 116, 83, 99, 97, 108, 101, 77, 97, 115, 107, 76, 111, 97, 100, 60, 102, 108, 111, 97, 116, 44, 32, 102, 108, 111, 97, 116, 44, 32, 95, 95, 110, 118, 95, 98, 111, 111, 108, 44, 32, 51, 85, 76, 44, 32, 115, 105, 103, 110, 101, 100, 32, 105, 110, 116, 62, 59, 32, 83, 84, 79, 82, 69, 32, 61, 32, 68, 105, 114, 101, 99, 116, 83, 116, 111, 114, 101, 60, 102, 108, 111, 97, 116, 44, 32, 102, 108, 111, 97, 116, 62, 59, 32, 67, 111, 109, 112, 117, 116, 101, 84, 121, 112, 101, 32, 61, 32, 102, 108, 111, 97, 116, 59, 32, 105, 110, 116, 32, 112, 97, 99, 107, 95, 115, 105, 122, 101, 32, 61, 32, 50, 59, 32, 105, 110, 116, 32, 99, 111, 108, 115, 95, 112, 101, 114, 95, 116, 104, 114, 101, 97, 100, 32, 61, 32, 50, 59, 32, 105, 110, 116, 32, 116, 104, 114, 101, 97, 100, 95, 103, 114, 111, 117, 112, 95, 119, 105, 100, 116, 104, 32, 61, 32, 50, 59, 32, 105, 110, 116, 32, 114, 111, 119, 115, 95, 112, 101, 114, 95, 97, 99, 99, 101, 115, 115, 32, 61, 32, 49, 59, 32, 95, 95, 110, 118, 95, 98, 111, 111, 108, 32, 112, 97, 100, 100, 105, 110, 103, 32, 61, 32, 116, 114, 117, 101, 59, 32, 65, 108, 103, 111, 114, 105, 116, 104, 109, 32, 97, 108, 103, 111, 114, 105, 116, 104, 109, 32, 61, 32, 65, 108, 103, 111, 114, 105, 116, 104, 109, 58, 58, 107, 83, 111, 102, 116, 109, 97, 120, 93};
.global .align 1 .b8 __unnamed_299[362] = {118, 111, 105, 100, 32, 83, 111, 102, 116, 109, 97, 120, 87, 97, 114, 112, 73, 109, 112, 108, 40, 76, 79, 65, 68, 44, 32, 83, 84, 79, 82, 69, 44, 32, 115, 105, 103, 110, 101, 100, 32, 108, 111, 110, 103, 44, 32, 115, 105, 103, 110, 101, 100, 32, 108, 111, 110, 103, 41, 32, 91, 119, 105, 116, 104, 32, 76, 79, 65, 68, 32, 61, 32, 66, 114, 111, 97, 100, 99, 97, 115, 116, 83, 99, 97, 108, 101, 77, 97, 115, 107, 76, 111, 97, 100, 60, 102, 108, 111, 97, 116, 44, 32, 102, 108, 111, 97, 116, 44, 32, 95, 95, 110, 118, 95, 98, 111, 111, 108, 44, 32, 51, 85, 76, 44, 32, 115, 105, 103, 110, 101, 100, 32, 105, 110, 116, 62, 59, 32, 83, 84, 79, 82, 69, 32, 61, 32, 68, 105, 114, 101, 99, 116, 83, 116, 111, 114, 101, 60, 102, 108, 111, 97, 116, 44, 32, 102, 108, 111, 97, 116, 62, 59, 32, 67, 111, 109, 112, 117, 116, 101, 84, 121, 112, 101, 32, 61, 32, 102, 108, 111, 97, 116, 59, 32, 105, 110, 116, 32, 112, 97, 99, 107, 95, 115, 105, 122, 101, 32, 61, 32, 50, 59, 32, 105, 110, 116, 32, 99, 111, 108, 115, 95, 112, 101, 114, 95, 116, 104, 114, 101, 97, 100, 32, 61, 32, 50, 59, 32, 105, 110, 116, 32, 116, 104, 114, 101, 97, 100, 95, 103, 114, 111, 117, 112, 95, 119, 105, 100, 116, 104, 32, 61, 32, 52, 59, 32, 105, 110, 116, 32, 114, 111, 119, 115, 95, 112, 101, 114, 95, 97, 99, 99, 101, 115, 115, 32, 61, 32, 50, 59, 32, 95, 95, 110, 118, 95, 98, 111, 111, 108, 32, 112, 97, 100, 100, 105, 110, 103, 32, 61, 32, 102, 97, 108, 115, 101, 59, 32, 65, 108, 103, 111, 114, 105, 116, 104, 109, 32, 97, 108, 103, 111, 114, 105, 116, 104, 109, 32, 61, 32, 65, 108, 103, 111, 114, 105, 116, 104, 109, 58, 58, 107, 83, 111, 102, 116, 109, 97, 120, 93};
.global .align 1 .b8 __unnamed_300[361] = {118, 111, 105, 100, 32, 83, 111, 102, 116, 109, 97, 120, 87, 97, 114, 112, 73, 109, 112, 108, 40, 76, 79, 65, 68, 44, 32, 83, 84, 79, 82, 69, 44, 32, 115, 105, 103, 110, 101, 100, 32, 108, 111, 110, 103, 44, 32, 115, 105, 103, 110, 101, 100, 32, 108, 111, 110, 103, 41, 32, 91, 119, 105, 116, 104, 32, 76, 79, 65, 68, 32, 61, 32, 66, 114, 111, 97, 100, 99, 97, 115, 116, 83, 99, 97, 108, 101, 77, 97, 115, 107, 76, 111, 97, 100, 60, 102, 108, 111, 97, 116, 44, 32, 102, 108, 111, 97, 116, 44, 32, 95, 95, 110, 118, 95, 98, 111, 111, 108, 44, 32, 51, 85, 76, 44, 32, 115, 105, 103, 110, 101, 100, 32, 105, 110, 116, 62, 59, 32, 83, 84, 79, 82, 69, 32, 61, 32, 68, 105, 114, 101, 99, 116, 83, 116, 111, 114, 101, 60, 102, 108, 111, 97, 116, 44, 32, 102, 108, 111, 97, 116, 62, 59, 32, 67, 111, 109, 112, 117, 116, 101, 84, 121, 112, 101, 32, 61, 32, 102, 108, 111, 97, 116, 59, 32, 105, 110, 116, 32, 112, 97, 99, 107, 95, 115, 105, 122, 101, 32, 61, 32, 50, 59, 32, 105, 110, 116, 32, 99, 111, 108, 115, 95, 112, 101, 114, 95, 116, 104, 114, 101, 97, 100, 32, 61, 32, 50, 59, 32, 105, 110, 116, 32, 116, 104, 114, 101, 97, 100, 95, 103, 114, 111, 117, 112, 95, 119, 105, 100, 116, 104, 32, 61, 32, 52, 59, 32, 105, 110, 116, 32, 114, 111, 119, 115, 95, 112, 101, 114, 95, 97, 99, 99, 101, 115, 115, 32, 61, 32, 50, 59, 32, 95, 95, 110, 118, 95, 98, 111, 111, 108, 32, 112, 97, 100, 100, 105, 110, 103, 32, 61, 32, 116, 114, 117, 101, 59, 32, 65, 108, 103, 111, 114, 105, 116, 104, 109, 32, 97, 108, 103, 111, 114, 105, 116, 104, 109, 32, 61, 32, 65, 108, 103, 111, 114, 105, 116, 104, 109, 58, 58, 107, 83, 111, 102, 116, 109, 97, 120, 93};
.global .align 1 .b8 __unnamed_301[362] = {118, 111, 105, 100, 32, 83, 111, 102, 116, 109, 97, 120, 87, 97, 114, 112, 73, 109, 112, 108, 40, 76, 79, 65, 68, 44, 32, 83, 84, 79, 82, 69, 44, 32, 115, 105, 103, 110, 101, 100, 32, 108, 111, 110, 103, 44, 32, 115, 105, 103, 110, 101, 100, 32, 108, 111, 110, 103, 41, 32, 91, 119, 105, 116, 104, 32, 76, 79, 65, 68, 32, 61, 32, 66, 114, 111, 97, 100, 99, 97, 115, 116, 83, 99, 97, 108, 101, 77, 97, 115, 107, 76, 111, 97, 100, 60, 102, 108, 111, 97, 116, 44, 32, 102, 108, 111, 97, 116, 44, 32, 95, 95, 110, 118, 95, 98, 111, 111, 108, 44, 32, 51, 85, 76, 44, 32, 115, 105, 103, 110, 101, 100, 32, 105, 110, 116, 62, 59, 32, 83, 84, 79, 82, 69, 32, 61, 32, 68, 105, 114, 101, 99, 116, 83, 116, 111, 114, 101, 60, 102, 108, 111, 97, 116, 44, 32, 102, 108, 111, 97, 116, 62, 59, 32, 67, 111, 109, 112, 117, 116, 101, 84, 121, 112, 101, 32, 61, 32, 102, 108, 111, 97, 116, 59, 32, 105, 110, 116, 32, 112, 97, 99, 107, 95, 115, 105, 122, 101, 32, 61, 32, 50, 59, 32, 105, 110, 116, 32, 99, 111, 108, 115, 95, 112, 101, 114, 95, 116, 104, 114, 101, 97, 100, 32, 61, 32, 50, 59, 32, 105, 110, 116, 32, 116, 104, 114, 101, 97, 100, 95, 103, 114, 111, 117, 112, 95, 119, 105, 100, 116, 104, 32, 61, 32, 52, 59, 32, 105, 110, 116, 32, 114, 111, 119, 115, 95, 112, 101, 114, 95, 97, 99, 99, 101, 115, 115, 32, 61, 32, 49, 59, 32, 95, 95, 110, 118, 95, 98, 111, 111, 108, 32, 112, 97, 100, 100, 105, 110, 103, 32, 61, 32, 102, 97, 108, 115, 101, 59, 32, 65, 108, 103, 111, 114, 105, 116, 104, 109, 32, 97, 108, 103, 111, 114, 105, 116, 104, 109, 32, 61, 32, 65, 108, 103, 111, 114, 105, 116, 104, 109, 58, 58, 107, 83, 111, 102, 116, 109, 97, 120, 93};
.global .align 1 .b8 __unnamed_302[361] = {118, 111, 105, 100, 32, 83, 111, 102, 116, 109, 97, 120, 87, 97, 114, 112, 73, 109, 112, 108, 40, 76, 79, 65, 68, 44, 32, 83, 84, 79, 82, 69, 44, 32, 115, 105, 103, 110, 101, 100, 32, 108, 111, 110, 103, 44, 32, 115, 105, 103, 110, 101, 100, 32, 108, 111, 110, 103, 41, 32, 91, 119, 105, 116, 104, 32, 76, 79, 65, 68, 32, 61, 32, 66, 114, 111, 97, 100, 99, 97, 115, 116, 83, 99, 97, 108, 101, 77, 97, 115, 107, 76, 111, 97, 100, 60, 102, 108, 111, 97, 116, 44, 32, 102, 108, 111, 97, 116, 44, 32, 95, 95, 110, 118, 95, 98, 111, 111, 108, 44, 32, 51, 85, 76, 44, 32, 115, 105, 103, 110, 101, 100, 32, 105, 110, 116, 62, 59, 32, 83, 84, 79, 82, 69, 32, 61, 32, 68, 105, 114, 101, 99, 116, 83, 116, 111, 114, 101, 60, 102, 108, 111, 97, 116, 44, 32, 102, 108, 111, 97, 116, 62, 59, 32, 67, 111, 109, 112, 117, 116, 101, 84, 121, 112, 101, 32, 61, 32, 102, 108, 111, 97, 116, 59, 32, 105, 110, 116, 32, 112, 97, 99, 107, 95, 115, 105, 122, 101, 32, 61, 32, 50, 59, 32, 105, 110, 116, 32, 99, 111, 108, 115, 95, 112, 101, 114, 95, 116, 104, 114, 101, 97, 100, 32, 61, 32, 50, 59, 32, 105, 110, 116, 32, 116, 104, 114, 101, 97, 100, 95, 103, 114, 111, 117, 112, 95, 119, 105, 100, 116, 104, 32, 61, 32, 52, 59, 32, 105, 110, 116, 32, 114, 111, 119, 115, 95, 112, 101, 114, 95, 97, 99, 99, 101, 115, 115, 32, 61, 32, 49, 59, 32, 95, 95, 110, 118, 95, 98, 111, 111, 108, 32, 112, 97, 100, 100, 105, 110, 103, 32, 61, 32, 116, 114, 117, 101, 59, 32, 65, 108, 103, 111, 114, 105, 116, 104, 109, 32, 97, 108, 103, 111, 114, 105, 116, 104, 109, 32, 61, 32, 65, 108, 103, 111, 114, 105, 116, 104, 109, 58, 58, 107, 83, 111, 102, 116, 109, 97, 120, 93};
.global .align 1 .b8 __unnamed_303[362] = {118, 111, 105, 100, 32, 83, 111, 102, 116, 109, 97, 120, 87, 97, 114, 112, 73, 109, 112, 108, 40, 76, 79, 65, 68, 44, 32, 83, 84, 79, 82, 69, 44, 32, 115, 105, 103, 110, 101, 100, 32, 108, 111, 110, 103, 44, 32, 115, 105, 103, 110, 101, 100, 32, 108, 111, 110, 103, 41, 32, 91, 119, 105, 116, 104, 32, 76, 79, 65, 68, 32, 61, 32, 66, 114, 111, 97, 100, 99, 97, 115, 116, 83, 99, 97, 108, 101, 77, 97, 115, 107, 76, 111, 97, 100, 60, 102, 108, 111, 97, 116, 44, 32, 102, 108, 111, 97, 116, 44, 32, 95, 95, 110, 118, 95, 98, 111, 111, 108, 44, 32, 51, 85, 76, 44, 32, 115, 105, 103, 110, 101, 100, 32, 105, 110, 116, 62, 59, 32, 83, 84, 79, 82, 69, 32, 61, 32, 68, 105, 114, 101, 99, 116, 83, 116, 111, 114, 101, 60, 102, 108, 111, 97, 116, 44, 32, 102, 108, 111, 97, 116, 62, 59, 32, 67, 111, 109, 112, 117, 116, 101, 84, 121, 112, 101, 32, 61, 32, 102, 108, 111, 97, 116, 59, 32, 105, 110, 116, 32, 112, 97, 99, 107, 95, 115, 105, 122, 101, 32, 61, 32, 50, 59, 32, 105, 110, 116, 32, 99, 111, 108, 115, 95, 112, 101, 114, 95, 116, 104, 114, 101, 97, 100, 32, 61, 32, 50, 59, 32, 105, 110, 116, 32, 116, 104, 114, 101, 97, 100, 95, 103, 114, 111, 117, 112, 95, 119, 105, 100, 116, 104, 32, 61, 32, 56, 59, 32, 105, 110, 116, 32, 114, 111, 119, 115, 95, 112, 101, 114, 95, 97, 99, 99, 101, 115, 115, 32, 61, 32, 50, 59, 32, 95, 95, 110, 118, 95, 98, 111, 111, 108, 32, 112, 97, 100, 100, 105, 110, 103, 32, 61, 32, 102, 97, 108, 115, 101, 59, 32, 65, 108, 103, 111, 114, 105, 116, 104, 109, 32, 97, 108, 103, 111, 114, 105, 116, 104, 109, 32, 61, 32, 65, 108, 103, 111, 114, 105, 116, 104, 109, 58, 58, 107, 83, 111, 102, 116, 109, 97, 120, 93};
.global .align 1 .b8 __unnamed_304[361] = {118, 111, 105, 100, 32, 83, 111, 102, 116, 109, 97, 120, 87, 97, 114, 112, 73, 109, 112, 108, 40, 76, 79, 65, 68, 44, 32, 83, 84, 79, 82, 69, 44, 32, 115, 105, 103, 110, 101, 100, 32, 108, 111, 110, 103, 44, 32, 115, 105, 103, 110, 101, 100, 32, 108, 111, 110, 103, 41, 32, 91, 119, 105, 116, 104, 32, 76, 79, 65, 68, 32, 61, 32, 66, 114, 111, 97, 100, 99, 97, 115, 116, 83, 99, 97, 108, 101, 77, 97, 115, 107, 76, 111, 97, 100, 60, 102, 108, 111, 97, 116, 44, 32, 102, 108, 111, 97, 116, 44, 32, 95, 95, 110, 118, 95, 98, 111, 111, 108, 44, 32, 51, 85, 76, 44, 32, 115, 105, 103, 110, 101, 100, 32, 105, 110, 116, 62, 59, 32, 83, 84, 79, 82, 69, 32, 61, 32, 68, 105, 114, 101, 99, 116, 83, 116, 111, 114, 101, 60, 102, 108, 111, 97, 116, 44, 32, 102, 108, 111, 97, 116, 62, 59, 32, 67, 111, 109, 112, 117, 116, 101, 84, 121, 112, 101, 32, 61, 32, 102, 108, 111, 97, 116, 59, 32, 105, 110, 116, 32, 112, 97, 99, 107, 95, 115, 105, 122, 101, 32, 61, 32, 50, 59, 32, 105, 110, 116, 32, 99, 111, 108, 115, 95, 112, 101, 114, 95, 116, 104, 114, 101, 97, 100, 32, 61, 32, 50, 59, 32, 105, 110, 116, 32, 116, 104, 114, 101, 97, 100, 95, 103, 114, 111, 117, 112, 95, 119, 105, 100, 116, 104, 32, 61, 32, 56, 59, 32, 105, 110, 116, 32, 114, 111, 119, 115, 95, 112, 101, 114, 95, 97, 99, 99, 101, 115, 115, 32, 61, 32, 50, 59, 32, 95, 95, 110, 118, 95, 98, 111, 111, 108, 32, 112, 97, 100, 100, 105, 110, 103, 32, 61, 32, 116, 114, 117, 101, 59, 32, 65, 108, 103, 111, 114, 105, 116, 104, 109, 32, 97, 108, 103, 111, 114, 105, 116, 104, 109, 32, 61, 32, 65, 108, 103, 111, 114, 105, 116, 104, 109, 58, 58, 107, 83, 111, 102, 116, 109, 97, 120, 93};
.global .align 1 .b8 __unnamed_305[362] = {118, 111, 105, 100, 32, 83, 111, 102, 116, 109, 97, 120, 87, 97, 114, 112, 73, 109, 112, 108, 40, 76, 79, 65, 68, 44, 32, 83, 84, 79, 82, 69, 44, 32, 115, 105, 103, 110, 101, 100, 32, 108, 111, 110, 103, 44, 32, 115, 105, 103, 110, 101, 100, 32, 108, 111, 110, 103, 41, 32, 91, 119, 105, 116, 104, 32, 76, 79, 65, 68, 32, 61, 32, 66, 114, 111, 97, 100, 99, 97, 115, 116, 83, 99, 97, 108, 101, 77, 97, 115, 107, 76, 111, 97, 100, 60, 102, 108, 111, 97, 116, 44, 32, 102, 108, 111, 97, 116, 44, 32, 95, 95, 110, 118, 95, 98, 111, 111, 108, 44, 32, 51, 85, 76, 44, 32, 115, 105, 103, 110, 101, 100, 32, 105, 110, 116, 62, 59, 32, 83, 84, 79, 82, 69, 32, 61, 32, 68, 105, 114, 101, 99, 116, 83, 116, 111, 114, 101, 60, 102, 108, 111, 97, 116, 44, 32, 102, 108, 111, 97, 116, 62, 59, 32, 67, 111, 109, 112, 117, 116, 101, 84, 121, 112, 101, 32, 61, 32, 102, 108, 111, 97, 116, 59, 32, 105, 110, 116, 32, 112, 97, 99, 107, 95, 115, 105, 122, 101, 32, 61, 32, 50, 59, 32, 105, 110, 116, 32, 99, 111, 108, 115, 95, 112, 101, 114, 95, 116, 104, 114, 101, 97, 100, 32, 61, 32, 50, 59, 32, 105, 110, 116, 32, 116, 104, 114, 101, 97, 100, 95, 103, 114, 111, 117, 112, 95, 119, 105, 100, 116, 104, 32, 61, 32, 56, 59, 32, 105, 110, 116, 32, 114, 111, 119, 115, 95, 112, 101, 114, 95, 97, 99, 99, 101, 115, 115, 32, 61, 32, 49, 59, 32, 95, 95, 110, 118, 95, 98, 111, 111, 108, 32, 112, 97, 100, 100, 105, 110, 103, 32, 61, 32, 102, 97, 108, 115, 101, 59, 32, 65, 108, 103, 111, 114, 105, 116, 104, 109, 32, 97, 108, 103, 111, 114, 105, 116, 104, 109, 32, 61, 32, 65, 108, 103, 111, 114, 105, 116, 104, 109, 58, 58, 107, 83, 111, 102, 116, 109, 97, 120, 93};
.global .align 1 .b8 __unnamed_306[361] = {118, 111, 105, 100, 32, 83, 111, 102, 116, 109, 97, 120, 87, 97, 114, 112, 73, 109, 112, 108, 40, 76, 79, 65, 68, 44, 32, 83, 84, 79, 82, 69, 44, 32, 115, 105, 103, 110, 101, 100, 32, 108, 111, 110, 103, 44, 32, 115, 105, 103, 110, 101, 100, 32, 108, 111, 110, 103, 41, 32, 91, 119, 105, 116, 104, 32, 76, 79, 65, 68, 32, 61, 32, 66, 114, 111, 97, 100, 99, 97, 115, 116, 83, 99, 97, 108, 101, 77, 97, 115, 107, 76, 111, 97, 100, 60, 102, 108, 111, 97, 116, 44, 32, 102, 108, 111, 97, 116, 44, 32, 95, 95, 110, 118, 95, 98, 111, 111, 108, 44, 32, 51, 85, 76, 44, 32, 115, 105, 103, 110, 101, 100, 32, 105, 110, 116, 62, 59, 32, 83, 84, 79, 82, 69, 32, 61, 32, 68, 105, 114, 101, 99, 116, 83, 116, 111, 114, 101, 60, 102, 108, 111, 97, 116, 44, 32, 102, 108, 111, 97, 116, 62, 59, 32, 67, 111, 109, 112, 117, 116, 101, 84, 121, 112, 101, 32, 61, 32, 102, 108, 111, 97, 116, 59, 32, 105, 110, 116, 32, 112, 97, 99, 107, 95, 115, 105, 122, 101, 32, 61, 32, 50, 59, 32, 105, 110, 116, 32, 99, 111, 108, 115, 95, 112, 101, 114, 95, 116, 104, 114, 101, 97, 100, 32, 61, 32, 50, 59, 32, 105, 110, 116, 32, 116, 104, 114, 101, 97, 100, 95, 103, 114, 111, 117, 112, 95, 119, 105, 100, 116, 104, 32, 61, 32, 56, 59, 32, 105, 110, 116, 32, 114, 111, 119, 115, 95, 112, 101, 114, 95, 97, 99, 99, 101, 115, 115, 32, 61, 32, 49, 59, 32, 95, 95, 110, 118, 95, 98, 111, 111, 108, 32, 112, 97, 100, 100, 105, 110, 103, 32, 61, 32, 116, 114, 117, 101, 59, 32, 65, 108, 103, 111, 114, 105, 116, 104, 109, 32, 97, 108, 103, 111, 114, 105, 116, 104, 109, 32, 61, 32, 65, 108, 103, 111, 114, 105, 116, 104, 109, 58, 58, 107, 83, 111, 102, 116, 109, 97, 120, 93};
.global .align 1 .b8 __unnamed_307[363] = {118, 111, 105, 100, 32, 83, 111, 102, 116, 109, 97, 120, 87, 97, 114, 112, 73, 109, 112, 108, 40, 76, 79, 65, 68, 44, 32, 83, 84, 79, 82, 69, 44, 32, 115, 105, 103, 110, 101, 100, 32, 108, 111, 110, 103, 44, 32, 115, 105, 103, 110, 101, 100, 32, 108, 111, 110, 103, 41, 32, 91, 119, 105, 116, 104, 32, 76, 79, 65, 68, 32, 61, 32, 66, 114, 111, 97, 100, 99, 97, 115, 116, 83, 99, 97, 108, 101, 77, 97, 115, 107, 76, 111, 97, 100, 60, 102, 108, 111, 97, 116, 44, 32, 102, 108, 111, 97, 116, 44, 32, 95, 95, 110, 118, 95, 98, 111, 111, 108, 44, 32, 51, 85, 76, 44, 32, 115, 105, 103, 110, 101, 100, 32, 105, 110, 116, 62, 59, 32, 83, 84, 79, 82, 69, 32, 61, 32, 68, 105, 114, 101, 99, 116, 83, 116, 111, 114, 101, 60, 102, 108, 111, 97, 116, 44, 32, 102, 108, 111, 97, 116, 62, 59, 32, 67, 111, 109, 112, 117, 116, 101, 84, 121, 112, 101, 32, 61, 32, 102, 108, 111, 97, 116, 59, 32, 105, 110, 116, 32, 112, 97, 99, 107, 95, 115, 105, 122, 101, 32, 61, 32, 50, 59, 32, 105, 110, 116, 32, 99, 111, 108, 115, 95, 112, 101, 114, 95, 116, 104, 114, 101, 97, 100, 32, 61, 32, 50, 59, 32, 105, 110, 116, 32, 116, 104, 114, 101, 97, 100, 95, 103, 114, 111, 117, 112, 95, 119, 105, 100, 116, 104, 32, 61, 32, 49, 54, 59, 32, 105, 110, 116, 32, 114, 111, 119, 115, 95, 112, 101, 114, 95, 97, 99, 99, 101, 115, 115, 32, 61, 32, 50, 59, 32, 95, 95, 110, 118, 95, 98, 111, 111, 108, 32, 112, 97, 100, 100, 105, 110, 103, 32, 61, 32, 102, 97, 108, 115, 101, 59, 32, 65, 108, 103, 111, 114, 105, 116, 104, 109, 32, 97, 108, 103, 111, 114, 105, 116, 104, 109, 32, 61, 32, 65, 108, 103, 111, 114, 105, 116, 104, 109, 58, 58, 107, 83, 111, 102, 116, 109, 97, 120, 93};
.global .align 1 .b8 __unnamed_308[362] = {118, 111, 105, 100, 32, 83, 111, 102, 116, 109, 97, 120, 87, 97, 114, 112, 73, 109, 112, 108, 40, 76, 79, 65, 68, 44, 32, 83, 84, 79, 82, 69, 44, 32, 115, 105, 103, 110, 101, 100, 32, 108, 111, 110, 103, 44, 32, 115, 105, 103, 110, 101, 100, 32, 108, 111, 110, 103, 41, 32, 91, 119, 105, 116, 104, 32, 76, 79, 65, 68, 32, 61, 32, 66, 114, 111, 97, 100, 99, 97, 115, 116, 83, 99, 97, 108, 101, 77, 97, 115, 107, 76, 111, 97, 100, 60, 102, 108, 111, 97, 116, 44, 32, 102, 108, 111, 97, 116, 44, 32, 95, 95, 110, 118, 95, 98, 111, 111, 108, 44, 32, 51, 85, 76, 44, 32, 115, 105, 103, 110, 101, 100, 32, 105, 110, 116, 62, 59, 32, 83, 84, 79, 82, 69, 32, 61, 32, 68, 105, 114, 101, 99, 116, 83, 116, 111, 114, 101, 60, 102, 108, 111, 97, 116, 44, 32, 102, 108, 111, 97, 116, 62, 59, 32, 67, 111, 109, 112, 117, 116, 101, 84, 121, 112, 101, 32, 61, 32, 102, 108, 111, 97, 116, 59, 32, 105, 110, 116, 32, 112, 97, 99, 107, 95, 115, 105, 122, 101, 32, 61, 32, 50, 59, 32, 105, 110, 116, 32, 99, 111, 108, 115, 95, 112, 101, 114, 95, 116, 104, 114, 101, 97, 100, 32, 61, 32, 50, 59, 32, 105, 110, 116, 32, 116, 104, 114, 101, 97, 100, 95, 103, 114, 111, 117, 112, 95, 119, 105, 100, 116, 104, 32, 61, 32, 49, 54, 59, 32, 105, 110, 116, 32, 114, 111, 119, 115, 95, 112, 101, 114, 95, 97, 99, 99, 101, 115, 115, 32, 61, 32, 50, 59, 32, 95, 95, 110, 118, 95, 98, 111, 111, 108, 32, 112, 97, 100, 100, 105, 110, 103, 32, 61, 32, 116, 114, 117, 101, 59, 32, 65, 108, 103, 111, 114, 105, 116, 104, 109, 32, 97, 108, 103, 111, 114, 105, 116, 104, 109, 32, 61, 32, 65, 108, 103, 111, 114, 105, 116, 104, 109, 58, 58, 107, 83, 111, 102, 116, 109, 97, 120, 93};
.global .align 1 .b8 __unnamed_309[363] = {118, 111, 105, 100, 32, 83, 111, 102, 116, 109, 97, 120, 87, 97, 114, 112, 73, 109, 112, 108, 40, 76, 79, 65, 68, 44, 32, 83, 84, 79, 82, 69, 44, 32, 115, 105, 103, 110, 101, 100, 32, 108, 111, 110, 103, 44, 32, 115, 105, 103, 110, 101, 100, 32, 108, 111, 110, 103, 41, 32, 91, 119, 105, 116, 104, 32, 76, 79, 65, 68, 32, 61, 32, 66, 114, 111, 97, 100, 99, 97, 115, 116, 83, 99, 97, 108, 101, 77, 97, 115, 107, 76, 111, 97, 100, 60, 102, 108, 111, 97, 116, 44, 32, 102, 108, 111, 97, 116, 44, 32, 95, 95, 110, 118, 95, 98, 111, 111, 108, 44, 32, 51, 85, 76, 44, 32, 115, 105, 103, 110, 101, 100, 32, 105, 110, 116, 62, 59, 32, 83, 84, 79, 82, 69, 32, 61, 32, 68, 105, 114, 101, 99, 116, 83, 116, 111, 114, 101, 60, 102, 108, 111, 97, 116, 44, 32, 102, 108, 111, 97, 116, 62, 59, 32, 67, 111, 109, 112, 117, 116, 101, 84, 121, 112, 101, 32, 61, 32, 102, 108, 111, 97, 116, 59, 32, 105, 110, 116, 32, 112, 97, 99, 107, 95, 115, 105, 122, 101, 32, 61, 32, 50, 59, 32, 105, 110, 116, 32, 99, 111, 108, 115, 95, 112, 101, 114, 95, 116, 104, 114, 101, 97, 100, 32, 61, 32, 50, 59, 32, 105, 110, 116, 32, 116, 104, 114, 101, 97, 100, 95, 103, 114, 111, 117, 112, 95, 119, 105, 100, 116, 104, 32, 61, 32, 49, 54, 59, 32, 105, 110, 116, 32, 114, 111, 119, 115, 95, 112, 101, 114, 95, 97, 99, 99, 101, 115, 115, 32, 61, 32, 49, 59, 32, 95, 95, 110, 118, 95, 98, 111, 111, 108, 32, 112, 97, 100, 100, 105, 110, 103, 32, 61, 32, 102, 97, 108, 115, 101, 59, 32, 65, 108, 103, 111, 114, 105, 116, 104, 109, 32, 97, 108, 103, 111, 114, 105, 116, 104, 109, 32, 61, 32, 65, 108, 103, 111, 114, 105, 116, 104, 109, 58, 58, 107, 83, 111, 102, 116, 109, 97, 120, 93};
.global .align 1 .b8 __unnamed_310[362] = {118, 111, 105, 100, 32, 83, 111, 102, 116, 109, 97, 120, 87, 97, 114, 112, 73, 109, 112, 108, 40, 76, 79, 65, 68, 44, 32, 83, 84, 79, 82, 69, 44, 32, 115, 105, 103, 110, 101, 100, 32, 108, 111, 110, 103, 44, 32, 115, 105, 103, 110, 101, 100, 32, 108, 111, 110, 103, 41, 32, 91, 119, 105, 116, 104, 32, 76, 79, 65, 68, 32, 61, 32, 66, 114, 111, 97, 100, 99, 97, 115, 116, 83, 99, 97, 108, 101, 77, 97, 115, 107, 76, 111, 97, 100, 60, 102, 108, 111, 97, 116, 44, 32, 102, 108, 111, 97, 116, 44, 32, 95, 95, 110, 118, 95, 98, 111, 111, 108, 44, 32, 51, 85, 76, 44, 32, 115, 105, 103, 110, 101, 100, 32, 105, 110, 116, 62, 59, 32, 83, 84, 79, 82, 69, 32, 61, 32, 68, 105, 114, 101, 99, 116, 83, 116, 111, 114, 101, 60, 102, 108, 111, 97, 116, 44, 32, 102, 108, 111, 97, 116, 62, 59, 32, 67, 111, 109, 112, 117, 116, 101, 84, 121, 112, 101, 32, 61, 32, 102, 108, 111, 97, 116, 59, 32, 105, 110, 116, 32, 112, 97, 99, 107, 95, 115, 105, 122, 101, 32, 61, 32, 50, 59, 32, 105, 110, 116, 32, 99, 111, 108, 115, 95, 112, 101, 114, 95, 116, 104, 114, 101, 97, 100, 32, 61, 32, 50, 59, 32, 105, 110, 116, 32, 116, 104, 114, 101, 97, 100, 95, 103, 114, 111, 117, 112, 95, 119, 105, 100, 116, 104, 32, 61, 32, 49, 54, 59, 32, 105, 110, 116, 32, 114, 111, 119, 115, 95, 112, 101, 114, 95, 97, 99, 99, 101, 115, 115, 32, 61, 32, 49, 59, 32, 95, 95, 110, 118, 95, 98, 111, 111, 108, 32, 112, 97, 100, 100, 105, 110, 103, 32, 61, 32, 116, 114, 117, 101, 59, 32, 65, 108, 103, 111, 114, 105, 116, 104, 109, 32, 97, 108, 103, 111, 114, 105, 116, 104, 109, 32, 61, 32, 65, 108, 103, 111, 114, 105, 116, 104, 109, 58, 58, 107, 83, 111, 102, 116, 109, 97, 120, 93};
.global .align 1 .b8 __unnamed_311[363] = {118, 111, 105, 100, 32, 83, 111, 102, 116, 109, 97, 120, 87, 97, 114, 112, 73, 109, 112, 108, 40, 76, 79, 65, 68, 44, 32, 83, 84, 79, 82, 69, 44, 32, 115, 105, 103, 110, 101, 100, 32, 108, 111, 110, 103, 44, 32, 115, 105, 103, 110, 101, 100, 32, 108, 111, 110, 103, 41, 32, 91, 119, 105, 116, 104, 32, 76, 79, 65, 68, 32, 61, 32, 66, 114, 111, 97, 100, 99, 97, 115, 116, 83, 99, 97, 108, 101, 77, 97, 115, 107, 76, 111, 97, 100, 60, 102, 108, 111, 97, 116, 44, 32, 102, 108, 111, 97, 116, 44, 32, 95, 95, 110, 118, 95, 98, 111, 111, 108, 44, 32, 51, 85, 76, 44, 32, 115, 105, 103, 110, 101, 100, 32, 105, 110, 116, 62, 59, 32, 83, 84, 79, 82, 69, 32, 61, 32, 68, 105, 114, 101, 99, 116, 83, 116, 111, 114, 101, 60, 102, 108, 111, 97, 116, 44, 32, 102, 108, 111, 97, 116, 62, 59, 32, 67, 111, 109, 112, 117, 116, 101, 84, 121, 112, 101, 32, 61, 32, 102, 108, 111, 97, 116, 59, 32, 105, 110, 116, 32, 112, 97, 99, 107, 95, 115, 105, 122, 101, 32, 61, 32, 50, 59, 32, 105, 110, 116, 32, 99, 111, 108, 115, 95, 112, 101, 114, 95, 116, 104, 114, 101, 97, 100, 32, 61, 32, 50, 59, 32, 105, 110, 116, 32, 116, 104, 114, 101, 97, 100, 95, 103, 114, 111, 117, 112, 95, 119, 105, 100, 116, 104, 32, 61, 32, 51, 50, 59, 32, 105, 110, 116, 32, 114, 111, 119, 115, 95, 112, 101, 114, 95, 97, 99, 99, 101, 115, 115, 32, 61, 32, 50, 59, 32, 95, 95, 110, 118, 95, 98, 111, 111, 108, 32, 112, 97, 100, 100, 105, 110, 103, 32, 61, 32, 102, 97, 108, 115, 101, 59, 32, 65, 108, 103, 111, 114, 105, 116, 104, 109, 32, 97, 108, 103, 111, 114, 105, 116, 104, 109, 32, 61, 32, 65, 108, 103, 111, 114, 105, 116, 104, 109, 58, 58, 107, 83, 111, 102, 116, 109, 97, 120, 93};
.global .align 1 .b8 __unnamed_312[362] = {118, 111, 105, 100, 32, 83, 111, 102, 116, 109, 97, 120, 87, 97, 114, 112, 73, 109, 112, 108, 40, 76, 79, 65, 68, 44, 32, 83, 84, 79, 82, 69, 44, 32, 115, 105, 103, 110, 101, 100, 32, 108, 111, 110, 103, 44, 32, 115, 105, 103, 110, 101, 100, 32, 108, 111, 110, 103, 41, 32, 91, 119, 105, 116, 104, 32, 76, 79, 65, 68, 32, 61, 32, 66, 114, 111, 97, 100, 99, 97, 115, 116, 83, 99, 97, 108, 101, 77, 97, 115, 107, 76, 111, 97, 100, 60, 102, 108, 111, 97, 116, 44, 32, 102, 108, 111, 97, 116, 44, 32, 95, 95, 110, 118, 95, 98, 111, 111, 108, 44, 32, 51, 85, 76, 44, 32, 115, 105, 103, 110, 101, 100, 32, 105, 110, 116, 62, 59, 32, 83, 84, 79, 82, 69, 32, 61, 32, 68, 105, 114, 101, 99, 116, 83, 116, 111, 114, 101, 60, 102, 108, 111, 97, 116, 44, 32, 102, 108, 111, 97, 116, 62, 59, 32, 67, 111, 109, 112, 117, 116, 101, 84, 121, 112, 101, 32, 61, 32, 102, 108, 111, 97, 116, 59, 32, 105, 110, 116, 32, 112, 97, 99, 107, 95, 115, 105, 122, 101, 32, 61, 32, 50, 59, 32, 105, 110, 116, 32, 99, 111, 108, 115, 95, 112, 101, 114, 95, 116, 104, 114, 101, 97, 100, 32, 61, 32, 50, 59, 32, 105, 110, 116, 32, 116, 104, 114, 101, 97, 100, 95, 103, 114, 111, 117, 112, 95, 119, 105, 100, 116, 104, 32, 61, 32, 51, 50, 59, 32, 105, 110, 116, 32, 114, 111, 119, 115, 95, 112, 101, 114, 95, 97, 99, 99, 101, 115, 115, 32, 61, 32, 50, 59, 32, 95, 95, 110, 118, 95, 98, 111, 111, 108, 32, 112, 97, 100, 100, 105, 110, 103, 32, 61, 32, 116, 114, 117, 101, 59, 32, 65, 108, 103, 111, 114, 105, 116, 104, 109, 32, 97, 108, 103, 111, 114, 105, 116, 104, 109, 32, 61, 32, 65, 108, 103, 111, 114, 105, 116, 104, 109, 58, 58, 107, 83, 111, 102, 116, 109, 97, 120, 93};
.global .align 1 .b8 __unnamed_313[363] = {118, 111, 105, 100, 32, 83, 111, 102, 116, 109, 97, 120, 87, 97, 114, 112, 73, 109, 112, 108, 40, 76, 79, 65, 68, 44, 32, 83, 84, 79, 82, 69, 44, 32, 115, 105, 103, 110, 101, 100, 32, 108, 111, 110, 103, 44, 32, 115, 105, 103, 110, 101, 100, 32, 108, 111, 110, 103, 41, 32, 91, 119, 105, 116, 104, 32, 76, 79, 65, 68, 32, 61, 32, 66, 114, 111, 97, 100, 99, 97, 115, 116, 83, 99, 97, 108, 101, 77, 97, 115, 107, 76, 111, 97, 100, 60, 102, 108, 111, 97, 116, 44, 32, 102, 108, 111, 97, 116, 44, 32, 95, 95, 110, 118, 95, 98, 111, 111, 108, 44, 32, 51, 85, 76, 44, 32, 115, 105, 103, 110, 101, 100, 32, 105, 110, 116, 62, 59, 32, 83, 84, 79, 82, 69, 32, 61, 32, 68, 105, 114, 101, 99, 116, 83, 116, 111, 114, 101, 60, 102, 108, 111, 97, 116, 44, 32, 102, 108, 111, 97, 116, 62, 59, 32, 67, 111, 109, 112, 117, 116, 101, 84, 121, 112, 101, 32, 61, 32, 102, 108, 111, 97, 116, 59, 32, 105, 110, 116, 32, 112, 97, 99, 107, 95, 115, 105, 122, 101, 32, 61, 32, 50, 59, 32, 105, 110, 116, 32, 99, 111, 108, 115, 95, 112, 101, 114, 95, 116, 104, 114, 101, 97, 100, 32, 61, 32, 50, 59, 32, 105, 110, 116, 32, 116, 104, 114, 101, 97, 100, 95, 103, 114, 111, 117, 112, 95, 119, 105, 100, 116, 104, 32, 61, 32, 51, 50, 59, 32, 105, 110, 116, 32, 114, 111, 119, 115, 95, 112, 101, 114, 95, 97, 99, 99, 101, 115, 115, 32, 61, 32, 49, 59, 32, 95, 95, 110, 118, 95, 98, 111, 111, 108, 32, 112, 97, 100, 100, 105, 110, 103, 32, 61, 32, 102, 97, 108, 115, 101, 59, 32, 65, 108, 103, 111, 114, 105, 116, 104, 109, 32, 97, 108, 103, 111, 114, 105, 116, 104, 109, 32, 61, 32, 65, 108, 103, 111, 114, 105, 116, 104, 109, 58, 58, 107, 83, 111, 102, 116, 109, 97, 120, 93};
.global .align 1 .b8 __unnamed_314[362] = {118, 111, 105, 100, 32, 83, 111, 102, 116, 109, 97, 120, 87, 97, 114, 112, 73, 109, 112, 108, 40, 76, 79, 65, 68, 44, 32, 83, 84, 79, 82, 69, 44, 32, 115, 105, 103, 110, 101, 100, 32, 108, 111, 110, 103, 44, 32, 115, 105, 103, 110, 101, 100, 32, 108, 111, 110, 103, 41, 32, 91, 119, 105, 116, 104, 32, 76, 79, 65, 68, 32, 61, 32, 66, 114, 111, 97, 100, 99, 97, 115, 116, 83, 99, 97, 108, 101, 77, 97, 115, 107, 76, 111, 97, 100, 60, 102, 108, 111, 97, 116, 44, 32, 102, 108, 111, 97, 116, 44, 32, 95, 95, 110, 118, 95, 98, 111, 111, 108, 44, 32, 51, 85, 76, 44, 32, 115, 105, 103, 110, 101, 100, 32, 105, 110, 116, 62, 59, 32, 83, 84, 79, 82, 69, 32, 61, 32, 68, 105, 114, 101, 99, 116, 83, 116, 111, 114, 101, 60, 102, 108, 111, 97, 116, 44, 32, 102, 108, 111, 97, 116, 62, 59, 32, 67, 111, 109, 112, 117, 116, 101, 84, 121, 112, 101, 32, 61, 32, 102, 108, 111, 97, 116, 59, 32, 105, 110, 116, 32, 112, 97, 99, 107, 95, 115, 105, 122, 101, 32, 61, 32, 50, 59, 32, 105, 110, 116, 32, 99, 111, 108, 115, 95, 112, 101, 114, 95, 116, 104, 114, 101, 97, 100, 32, 61, 32, 50, 59, 32, 105, 110, 116, 32, 116, 104, 114, 101, 97, 100, 95, 103, 114, 111, 117, 112, 95, 119, 105, 100, 116, 104, 32, 61, 32, 51, 50, 59, 32, 105, 110, 116, 32, 114, 111, 119, 115, 95, 112, 101, 114, 95, 97, 99, 99, 101, 115, 115, 32, 61, 32, 49, 59, 32, 95, 95, 110, 118, 95, 98, 111, 111, 108, 32, 112, 97, 100, 100, 105, 110, 103, 32, 61, 32, 116, 114, 117, 101, 59, 32, 65, 108, 103, 111, 114, 105, 116, 104, 109, 32, 97, 108, 103, 111, 114, 105, 116, 104, 109, 32, 61, 32, 65, 108, 103, 111, 114, 105, 116, 104, 109, 58, 58, 107, 83, 111, 102, 116, 109, 97, 120, 93};
.global .align 1 .b8 __unnamed_315[363] = {118, 111, 105, 100, 32, 83, 111, 102, 116, 109, 97, 120, 87, 97, 114, 112, 73, 109, 112, 108, 40, 76, 79, 65, 68, 44, 32, 83, 84, 79, 82, 69, 44, 32, 115, 105, 103, 110, 101, 100, 32, 108, 111, 110, 103, 44, 32, 115, 105, 103, 110, 101, 100, 32, 108, 111, 110, 103, 41, 32, 91, 119, 105, 116, 104, 32, 76, 79, 65, 68, 32, 61, 32, 66, 114, 111, 97, 100, 99, 97, 115, 116, 83, 99, 97, 108, 101, 77, 97, 115, 107, 76, 111, 97, 100, 60, 102, 108, 111, 97, 116, 44, 32, 102, 108, 111, 97, 116, 44, 32, 95, 95, 110, 118, 95, 98, 111, 111, 108, 44, 32, 51, 85, 76, 44, 32, 115, 105, 103, 110, 101, 100, 32, 105, 110, 116, 62, 59, 32, 83, 84, 79, 82, 69, 32, 61, 32, 68, 105, 114, 101, 99, 116, 83, 116, 111, 114, 101, 60, 102, 108, 111, 97, 116, 44, 32, 102, 108, 111, 97, 116, 62, 59, 32, 67, 111, 109, 112, 117, 116, 101, 84, 121, 112, 101, 32, 61, 32, 102, 108, 111, 97, 116, 59, 32, 105, 110, 116, 32, 112, 97, 99, 107, 95, 115, 105, 122, 101, 32, 61, 32, 50, 59, 32, 105, 110, 116, 32, 99, 111, 108, 115, 95, 112, 101, 114, 95, 116, 104, 114, 101, 97, 100, 32, 61, 32, 52, 59, 32, 105, 110, 116, 32, 116, 104, 114, 101, 97, 100, 95, 103, 114, 111, 117, 112, 95, 119, 105, 100, 116, 104, 32, 61, 32, 51, 50, 59, 32, 105, 110, 116, 32, 114, 111, 119, 115, 95, 112, 101, 114, 95, 97, 99, 99, 101, 115, 115, 32, 61, 32, 49, 59, 32, 95, 95, 110, 118, 95, 98, 111, 111, 108, 32, 112, 97, 100, 100, 105, 110, 103, 32, 61, 32, 102, 97, 108, 115, 101, 59, 32, 65, 108, 103, 111, 114, 105, 116, 104, 109, 32, 97, 108, 103, 111, 114, 105, 116, 104, 109, 32, 61, 32, 65, 108, 103, 111, 114, 105, 116, 104, 109, 58, 58, 107, 83, 111, 102, 116, 109, 97, 120, 93};
.global .align 1 .b8 __unnamed_316[362] = {118, 111, 105, 100, 32, 83, 111, 102, 116, 109, 97, 120, 87, 97, 114, 112, 73, 109, 112, 108, 40, 76, 79, 65, 68, 44, 32, 83, 84, 79, 82, 69, 44, 32, 115, 105, 103, 110, 101, 100, 32, 108, 111, 110, 103, 44, 32, 115, 105, 103, 110, 101, 100, 32, 108, 111, 110, 103, 41, 32, 91, 119, 105, 116, 104, 32, 76, 79, 65, 68, 32, 61, 32, 66, 114, 111, 97, 100, 99, 97, 115, 116, 83, 99, 97, 108, 101, 77, 97, 115, 107, 76, 111, 97, 100, 60, 102, 108, 111, 97, 116, 44, 32, 102, 108, 111, 97, 116, 44, 32, 95, 95, 110, 118, 95, 98, 111, 111, 108, 44, 32, 51, 85, 76, 44, 32, 115, 105, 103, 110, 101, 100, 32, 105, 110, 116, 62, 59, 32, 83, 84, 79, 82, 69, 32, 61, 32, 68, 105, 114, 101, 99, 116, 83, 116, 111, 114, 101, 60, 102, 108, 111, 97, 116, 44, 32, 102, 108, 111, 97, 116, 62, 59, 32, 67, 111, 109, 112, 117, 116, 101, 84, 121, 112, 101, 32, 61, 32, 102, 108, 111, 97, 116, 59, 32, 105, 110, 116, 32, 112, 97, 99, 107, 95, 115, 105, 122, 101, 32, 61, 32, 50, 59, 32, 105, 110, 116, 32, 99, 111, 108, 115, 95, 112, 101, 114, 95, 116, 104, 114, 101, 97, 100, 32, 61, 32, 52, 59, 32, 105, 110, 116, 32, 116, 104, 114, 101, 97, 100, 95, 103, 114, 111, 117, 112, 95, 119, 105, 100, 116, 104, 32, 61, 32, 51, 50, 59, 32, 105, 110, 116, 32, 114, 111, 119, 115, 95, 112, 101, 114, 95, 97, 99, 99, 101, 115, 115, 32, 61, 32, 49, 59, 32, 95, 95, 110, 118, 95, 98, 111, 111, 108, 32, 112, 97, 100, 100, 105, 110, 103, 32, 61, 32, 116, 114, 117, 101, 59, 32, 65, 108, 103, 111, 114, 105, 116, 104, 109, 32, 97, 108, 103, 111, 114, 105, 116, 104, 109, 32, 61, 32, 65, 108, 103, 111, 114, 105, 116, 104, 109, 58, 58, 107, 83, 111, 102, 116, 109, 97, 120, 93};
.global .align 1 .b8 __unnamed_317[363] = {118, 111, 105, 100, 32, 83, 111, 102, 116, 109, 97, 120, 87, 97, 114, 112, 73, 109, 112, 108, 40, 76, 79, 65, 68, 44, 32, 83, 84, 79, 82, 69, 44, 32, 115, 105, 103, 110, 101, 100, 32, 108, 111, 110, 103, 44, 32, 115, 105, 103, 110, 101, 100, 32, 108, 111, 110, 103, 41, 32, 91, 119, 105, 116, 104, 32, 76, 79, 65, 68, 32, 61, 32, 66, 114, 111, 97, 100, 99, 97, 115, 116, 83, 99, 97, 108, 101, 77, 97, 115, 107, 76, 111, 97, 100, 60, 102, 108, 111, 97, 116, 44, 32, 102, 108, 111, 97, 116, 44, 32, 95, 95, 110, 118, 95, 98, 111, 111, 108, 44, 32, 51, 85, 76, 44, 32, 115, 105, 103, 110, 101, 100, 32, 105, 110, 116, 62, 59, 32, 83, 84, 79, 82, 69, 32, 61, 32, 68, 105, 114, 101, 99, 116, 83, 116, 111, 114, 101, 60, 102, 108, 111, 97, 116, 44, 32, 102, 108, 111, 97, 116, 62, 59, 32, 67, 111, 109, 112, 117, 116, 101, 84, 121, 112, 101, 32, 61, 32, 102, 108, 111, 97, 116, 59, 32, 105, 110, 116, 32, 112, 97, 99, 107, 95, 115, 105, 122, 101, 32, 61, 32, 50, 59, 32, 105, 110, 116, 32, 99, 111, 108, 115, 95, 112, 101, 114, 95, 116, 104, 114, 101, 97, 100, 32, 61, 32, 54, 59, 32, 105, 110, 116, 32, 116, 104, 114, 101, 97, 100, 95, 103, 114, 111, 117, 112, 95, 119, 105, 100, 116, 104, 32, 61, 32, 51, 50, 59, 32, 105, 110, 116, 32, 114, 111, 119, 115, 95, 112, 101, 114, 95, 97, 99, 99, 101, 115, 115, 32, 61, 32, 49, 59, 32, 95, 95, 110, 118, 95, 98, 111, 111, 108, 32, 112, 97, 100, 100, 105, 110, 103, 32, 61, 32, 102, 97, 108, 115, 101, 59, 32, 65, 108, 103, 111, 114, 105, 116, 104, 109, 32, 97, 108, 103, 111, 114, 105, 116, 104, 109, 32, 61, 32, 65, 108, 103, 111, 114, 105, 116, 104, 109, 58, 58, 107, 83, 111, 102, 116, 109, 97, 120, 93};
.global .align 1 .b8 __unnamed_318[362] = {118, 111, 105, 100, 32, 83, 111, 102, 116, 109, 97, 120, 87, 97, 114, 112, 73, 109, 112, 108, 40, 76, 79, 65, 68, 44, 32, 83, 84, 79, 82, 69, 44, 32, 115, 105, 103, 110, 101, 100, 32, 108, 111, 110, 103, 44, 32, 115, 105, 103, 110, 101, 100, 32, 108, 111, 110, 103, 41, 32, 91, 119, 105, 116, 104, 32, 76, 79, 65, 68, 32, 61, 32, 66, 114, 111, 97, 100, 99, 97, 115, 116, 83, 99, 97, 108, 101, 77, 97, 115, 107, 76, 111, 97, 100, 60, 102, 108, 111, 97, 116, 44, 32, 102, 108, 111, 97, 116, 44, 32, 95, 95, 110, 118, 95, 98, 111, 111, 108, 44, 32, 51, 85, 76, 44, 32, 115, 105, 103, 110, 101, 100, 32, 105, 110, 116, 62, 59, 32, 83, 84, 79, 82, 69, 32, 61, 32, 68, 105, 114, 101, 99, 116, 83, 116, 111, 114, 101, 60, 102, 108, 111, 97, 116, 44, 32, 102, 108, 111, 97, 116, 62, 59, 32, 67, 111, 109, 112, 117, 116, 101, 84, 121, 112, 101, 32, 61, 32, 102, 108, 111, 97, 116, 59, 32, 105, 110, 116, 32, 112, 97, 99, 107, 95, 115, 105, 122, 101, 32, 61, 32, 50, 59, 32, 105, 110, 116, 32, 99, 111, 108, 115, 95, 112, 101, 114, 95, 116, 104, 114, 101, 97, 100, 32, 61, 32, 54, 59, 32, 105, 110, 116, 32, 116, 104, 114, 101, 97, 100, 95, 103, 114, 111, 117, 112, 95, 119, 105, 100, 116, 104, 32, 61, 32, 51, 50, 59, 32, 105, 110, 116, 32, 114, 111, 119, 115, 95, 112, 101, 114, 95, 97, 99, 99, 101, 115, 115, 32, 61, 32, 49, 59, 32, 95, 95, 110, 118, 95, 98, 111, 111, 108, 32, 112, 97, 100, 100, 105, 110, 103, 32, 61, 32, 116, 114, 117, 101, 59, 32, 65, 108, 103, 111, 114, 105, 116, 104, 109, 32, 97, 108, 103, 111, 114, 105, 116, 104, 109, 32, 61, 32, 65, 108, 103, 111, 114, 105, 116, 104, 109, 58, 58, 107, 83, 111, 102, 116, 109, 97, 120, 93};
.global .align 1 .b8 __unnamed_319[363] = {118, 111, 105, 100, 32, 83, 111, 102, 116, 109, 97, 120, 87, 97, 114, 112, 73, 109, 112, 108, 40, 76, 79, 65, 68, 44, 32, 83, 84, 79, 82, 69, 44, 32, 115, 105, 103, 110, 101, 100, 32, 108, 111, 110, 103, 44, 32, 115, 105, 103, 110, 101, 100, 32, 108, 111, 110, 103, 41, 32, 91, 119, 105, 116, 104, 32, 76, 79, 65, 68, 32, 61, 32, 66, 114, 111, 97, 100, 99, 97, 115, 116, 83, 99, 97, 108, 101, 77, 97, 115, 107, 76, 111, 97, 100, 60, 102, 108, 111, 97, 116, 44, 32, 102, 108, 111, 97, 116, 44, 32, 95, 95, 110, 118, 95, 98, 111, 111, 108, 44, 32, 51, 85, 76, 44, 32, 115, 105, 103, 110, 101, 100, 32, 105, 110, 116, 62, 59, 32, 83, 84, 79, 82, 69, 32, 61, 32, 68, 105, 114, 101, 99, 116, 83, 116, 111, 114, 101, 60, 102, 108, 111, 97, 116, 44, 32, 102, 108, 111, 97, 116, 62, 59, 32, 67, 111, 109, 112, 117, 116, 101, 84, 121, 112, 101, 32, 61, 32, 102, 108, 111, 97, 116, 59, 32, 105, 110, 116, 32, 112, 97, 99, 107, 95, 115, 105, 122, 101, 32, 61, 32, 50, 59, 32, 105, 110, 116, 32, 99, 111, 108, 115, 95, 112, 101, 114, 95, 116, 104, 114, 101, 97, 100, 32, 61, 32, 56, 59, 32, 105, 110, 116, 32, 116, 104, 114, 101, 97, 100, 95, 103, 114, 111, 117, 112, 95, 119, 105, 100, 116, 104, 32, 61, 32, 51, 50, 59, 32, 105, 110, 116, 32, 114, 111, 119, 115, 95, 112, 101, 114, 95, 97, 99, 99, 101, 115, 115, 32, 61, 32, 49, 59, 32, 95, 95, 110, 118, 95, 98, 111, 111, 108, 32, 112, 97, 100, 100, 105, 110, 103, 32, 61, 32, 102, 97, 108, 115, 101, 59, 32, 65, 108, 103, 111, 114, 105, 116, 104, 109, 32, 97, 108, 103, 111, 114, 105, 116, 104, 109, 32, 61, 32, 65, 108, 103, 111, 114, 105, 116, 104, 109, 58, 58, 107, 83, 111, 102, 116, 109, 97, 120, 93};
.global .align 1 .b8 __unnamed_320[362] = {118, 111, 105, 100, 32, 83, 111, 102, 116, 109, 97, 120, 87, 97, 114, 112, 73, 109, 112, 108, 40, 76, 79, 65, 68, 44, 32, 83, 84, 79, 82, 69, 44, 32, 115, 105, 103, 110, 101, 100, 32, 108, 111, 110, 103, 44, 32, 115, 105, 103, 110, 101, 100, 32, 108, 111, 110, 103, 41, 32, 91, 119, 105, 116, 104, 32, 76, 79, 65, 68, 32, 61, 32, 66, 114, 111, 97, 100, 99, 97, 115, 116, 83, 99, 97, 108, 101, 77, 97, 115, 107, 76, 111, 97, 100, 60, 102, 108, 111, 97, 116, 44, 32, 102, 108, 111, 97, 116, 44, 32, 95, 95, 110, 118, 95, 98, 111, 111, 108, 44, 32, 51, 85, 76, 44, 32, 115, 105, 103, 110, 101, 100, 32, 105, 110, 116, 62, 59, 32, 83, 84, 79, 82, 69, 32, 61, 32, 68, 105, 114, 101, 99, 116, 83, 116, 111, 114, 101, 60, 102, 108, 111, 97, 116, 44, 32, 102, 108, 111, 97, 116, 62, 59, 32, 67, 111, 109, 112, 117, 116, 101, 84, 121, 112, 101, 32, 61, 32, 102, 108, 111, 97, 116, 59, 32, 105, 110, 116, 32, 112, 97, 99, 107, 95, 115, 105, 122, 101, 32, 61, 32, 50, 59, 32, 105, 110, 116, 32, 99, 111, 108, 115, 95, 112, 101, 114, 95, 116, 104, 114, 101, 97, 100, 32, 61, 32, 56, 59, 32, 105, 110, 116, 32, 116, 104, 114, 101, 97, 100, 95, 103, 114, 111, 117, 112, 95, 119, 105, 100, 116, 104, 32, 61, 32, 51, 50, 59, 32, 105, 110, 116, 32, 114, 111, 119, 115, 95, 112, 101, 114, 95, 97, 99, 99, 101, 115, 115, 32, 61, 32, 49, 59, 32, 95, 95, 110, 118, 95, 98, 111, 111, 108, 32, 112, 97, 100, 100, 105, 110, 103, 32, 61, 32, 116, 114, 117, 101, 59, 32, 65, 108, 103, 111, 114, 105, 116, 104, 109, 32, 97, 108, 103, 111, 114, 105, 116, 104, 109, 32, 61, 32, 65, 108, 103, 111, 114, 105, 116, 104, 109, 58, 58, 107, 83, 111, 102, 116, 109, 97, 120, 93};
.global .align 1 .b8 __unnamed_321[364] = {118, 111, 105, 100, 32, 83, 111, 102, 116, 109, 97, 120, 87, 97, 114, 112, 73, 109, 112, 108, 40, 76, 79, 65, 68, 44, 32, 83, 84, 79, 82, 69, 44, 32, 115, 105, 103, 110, 101, 100, 32, 108, 111, 110, 103, 44, 32, 115, 105, 103, 110, 101, 100, 32, 108, 111, 110, 103, 41, 32, 91, 119, 105, 116, 104, 32, 76, 79, 65, 68, 32, 61, 32, 66, 114, 111, 97, 100, 99, 97, 115, 116, 83, 99, 97, 108, 101, 77, 97, 115, 107, 76, 111, 97, 100, 60, 102, 108, 111, 97, 116, 44, 32, 102, 108, 111, 97, 116, 44, 32, 95, 95, 110, 118, 95, 98, 111, 111, 108, 44, 32, 51, 85, 76, 44, 32, 115, 105, 103, 110, 101, 100, 32, 105, 110, 116, 62, 59, 32, 83, 84, 79, 82, 69, 32, 61, 32, 68, 105, 114, 101, 99, 116, 83, 116, 111, 114, 101, 60, 102, 108, 111, 97, 116, 44, 32, 102, 108, 111, 97, 116, 62, 59, 32, 67, 111, 109, 112, 117, 116, 101, 84, 121, 112, 101, 32, 61, 32, 102, 108, 111, 97, 116, 59, 32, 105, 110, 116, 32, 112, 97, 99, 107, 95, 115, 105, 122, 101, 32, 61, 32, 50, 59, 32, 105, 110, 116, 32, 99, 111, 108, 115, 95, 112, 101, 114, 95, 116, 104, 114, 101, 97, 100, 32, 61, 32, 49, 48, 59, 32, 105, 110, 116, 32, 116, 104, 114, 101, 97, 100, 95, 103, 114, 111, 117, 112, 95, 119, 105, 100, 116, 104, 32, 61, 32, 51, 50, 59, 32, 105, 110, 116, 32, 114, 111, 119, 115, 95, 112, 101, 114, 95, 97, 99, 99, 101, 115, 115, 32, 61, 32, 49, 59, 32, 95, 95, 110, 118, 95, 98, 111, 111, 108, 32, 112, 97, 100, 100, 105, 110, 103, 32, 61, 32, 102, 97, 108, 115, 101, 59, 32, 65, 108, 103, 111, 114, 105, 116, 104, 109, 32, 97, 108, 103, 111, 114, 105, 116, 104, 109, 32, 61, 32, 65, 108, 103, 111, 114, 105, 116, 104, 109, 58, 58, 107, 83, 111, 102, 116, 109, 97, 120, 93};
.global .align 1 .b8 __unnamed_322[363] = {118, 111, 105, 100, 32, 83, 111, 102, 116, 109, 97, 120, 87, 97, 114, 112, 73, 109, 112, 108, 40, 76, 79, 65, 68, 44, 32, 83, 84, 79, 82, 69, 44, 32, 115, 105, 103, 110, 101, 100, 32, 108, 111, 110, 103, 44, 32, 115, 105, 103, 110, 101, 100, 32, 108, 111, 110, 103, 41, 32, 91, 119, 105, 116, 104, 32, 76, 79, 65, 68, 32, 61, 32, 66, 114, 111, 97, 100, 99, 97, 115, 116, 83, 99, 97, 108, 101, 77, 97, 115, 107, 76, 111, 97, 100, 60, 102, 108, 111, 97, 116, 44, 32, 102, 108, 111, 97, 116, 44, 32, 95, 95, 110, 118, 95, 98, 111, 111, 108, 44, 32, 51, 85, 76, 44, 32, 115, 105, 103, 110, 101, 100, 32, 105, 110, 116, 62, 59, 32, 83, 84, 79, 82, 69, 32, 61, 32, 68, 105, 114, 101, 99, 116, 83, 116, 111, 114, 101, 60, 102, 108, 111, 97, 116, 44, 32, 102, 108, 111, 97, 116, 62, 59, 32, 67, 111, 109, 112, 117, 116, 101, 84, 121, 112, 101, 32, 61, 32, 102, 108, 111, 97, 116, 59, 32, 105, 110, 116, 32, 112, 97, 99, 107, 95, 115, 105, 122, 101, 32, 61, 32, 50, 59, 32, 105, 110, 116, 32, 99, 111, 108, 115, 95, 112, 101, 114, 95, 116, 104, 114, 101, 97, 100, 32, 61, 32, 49, 48, 59, 32, 105, 110, 116, 32, 116, 104, 114, 101, 97, 100, 95, 103, 114, 111, 117, 112, 95, 119, 105, 100, 116, 104, 32, 61, 32, 51, 50, 59, 32, 105, 110, 116, 32, 114, 111, 119, 115, 95, 112, 101, 114, 95, 97, 99, 99, 101, 115, 115, 32, 61, 32, 49, 59, 32, 95, 95, 110, 118, 95, 98, 111, 111, 108, 32, 112, 97, 100, 100, 105, 110, 103, 32, 61, 32, 116, 114, 117, 101, 59, 32, 65, 108, 103, 111, 114, 105, 116, 104, 109, 32, 97, 108, 103, 111, 114, 105, 116, 104, 109, 32, 61, 32, 65, 108, 103, 111, 114, 105, 116, 104, 109, 58, 58, 107, 83, 111, 102, 116, 109, 97, 120, 93};
.global .align 1 .b8 __unnamed_323[364] = {118, 111, 105, 100, 32, 83, 111, 102, 116, 109, 97, 120, 87, 97, 114, 112, 73, 109, 112, 108, 40, 76, 79, 65, 68, 44, 32, 83, 84, 79, 82, 69, 44, 32, 115, 105, 103, 110, 101, 100, 32, 108, 111, 110, 103, 44, 32, 115, 105, 103, 110, 101, 100, 32, 108, 111, 110, 103, 41, 32, 91, 119, 105, 116, 104, 32, 76, 79, 65, 68, 32, 61, 32, 66, 114, 111, 97, 100, 99, 97, 115, 116, 83, 99, 97, 108, 101, 77, 97, 115, 107, 76, 111, 97, 100, 60, 102, 108, 111, 97, 116, 44, 32, 102, 108, 111, 97, 116, 44, 32, 95, 95, 110, 118, 95, 98, 111, 111, 108, 44, 32, 51, 85, 76, 44, 32, 115, 105, 103, 110, 101, 100, 32, 105, 110, 116, 62, 59, 32, 83, 84, 79, 82, 69, 32, 61, 32, 68, 105, 114, 101, 99, 116, 83, 116, 111, 114, 101, 60, 102, 108, 111, 97, 116, 44, 32, 102, 108, 111, 97, 116, 62, 59, 32, 67, 111, 109, 112, 117, 116, 101, 84, 121, 112, 101, 32, 61, 32, 102, 108, 111, 97, 116, 59, 32, 105, 110, 116, 32, 112, 97, 99, 107, 95, 115, 105, 122, 101, 32, 61, 32, 50, 59, 32, 105, 110, 116, 32, 99, 111, 108, 115, 95, 112, 101, 114, 95, 116, 104, 114, 101, 97, 100, 32, 61, 32, 49, 50, 59, 32, 105, 110, 116, 32, 116, 104, 114, 101, 97, 100, 95, 103, 114, 111, 117, 112, 95, 119, 105, 100, 116, 104, 32, 61, 32, 51, 50, 59, 32, 105, 110, 116, 32, 114, 111, 119, 115, 95, 112, 101, 114, 95, 97, 99, 99, 101, 115, 115, 32, 61, 32, 49, 59, 32, 95, 95, 110, 118, 95, 98, 111, 111, 108, 32, 112, 97, 100, 100, 105, 110, 103, 32, 61, 32, 102, 97, 108, 115, 101, 59, 32, 65, 108, 103, 111, 114, 105, 116, 104, 109, 32, 97, 108, 103, 111, 114, 105, 116, 104, 109, 32, 61, 32, 65, 108, 103, 111, 114, 105, 116, 104, 109, 58, 58, 107, 83, 111, 102, 116, 109, 97, 120, 93};
.global .align 1 .b8 __unnamed_324[363] = {118, 111, 105, 100, 32, 83, 111, 102, 116, 109, 97, 120, 87, 97, 114, 112, 73, 109, 112, 108, 40, 76, 79, 65, 68, 44, 32, 83, 84, 79, 82, 69, 44, 32, 115, 105, 103, 110, 101, 100, 32, 108, 111, 110, 103, 44, 32, 115, 105, 103, 110, 101, 100, 32, 108, 111, 110, 103, 41, 32, 91, 119, 105, 116, 104, 32, 76, 79, 65, 68, 32, 61, 32, 66, 114, 111, 97, 100, 99, 97, 115, 116, 83, 99, 97, 108, 101, 77, 97, 115, 107, 76, 111, 97, 100, 60, 102, 108, 111, 97, 116, 44, 32, 102, 108, 111, 97, 116, 44, 32, 95, 95, 110, 118, 95, 98, 111, 111, 108, 44, 32, 51, 85, 76, 44, 32, 115, 105, 103, 110, 101, 100, 32, 105, 110, 116, 62, 59, 32, 83, 84, 79, 82, 69, 32, 61, 32, 68, 105, 114, 101, 99, 116, 83, 116, 111, 114, 101, 60, 102, 108, 111, 97, 116, 44, 32, 102, 108, 111, 97, 116, 62, 59, 32, 67, 111, 109, 112, 117, 116, 101, 84, 121, 112, 101, 32, 61, 32, 102, 108, 111, 97, 116, 59, 32, 105, 110, 116, 32, 112, 97, 99, 107, 95, 115, 105, 122, 101, 32, 61, 32, 50, 59, 32, 105, 110, 116, 32, 99, 111, 108, 115, 95, 112, 101, 114, 95, 116, 104, 114, 101, 97, 100, 32, 61, 32, 49, 50, 59, 32, 105, 110, 116, 32, 116, 104, 114, 101, 97, 100, 95, 103, 114, 111, 117, 112, 95, 119, 105, 100, 116, 104, 32, 61, 32, 51, 50, 59, 32, 105, 110, 116, 32, 114, 111, 119, 115, 95, 112, 101, 114, 95, 97, 99, 99, 101, 115, 115, 32, 61, 32, 49, 59, 32, 95, 95, 110, 118, 95, 98, 111, 111, 108, 32, 112, 97, 100, 100, 105, 110, 103, 32, 61, 32, 116, 114, 117, 101, 59, 32, 65, 108, 103, 111, 114, 105, 116, 104, 109, 32, 97, 108, 103, 111, 114, 105, 116, 104, 109, 32, 61, 32, 65, 108, 103, 111, 114, 105, 116, 104, 109, 58, 58, 107, 83, 111, 102, 116, 109, 97, 120, 93};
.global .align 1 .b8 __unnamed_325[364] = {118, 111, 105, 100, 32, 83, 111, 102, 116, 109, 97, 120, 87, 97, 114, 112, 73, 109, 112, 108, 40, 76, 79, 65, 68, 44, 32, 83, 84, 79, 82, 69, 44, 32, 115, 105, 103, 110, 101, 100, 32, 108, 111, 110, 103, 44, 32, 115, 105, 103, 110, 101, 100, 32, 108, 111, 110, 103, 41, 32, 91, 119, 105, 116, 104, 32, 76, 79, 65, 68, 32, 61, 32, 66, 114, 111, 97, 100, 99, 97, 115, 116, 83, 99, 97, 108, 101, 77, 97, 115, 107, 76, 111, 97, 100, 60, 102, 108, 111, 97, 116, 44, 32, 102, 108, 111, 97, 116, 44, 32, 95, 95, 110, 118, 95, 98, 111, 111, 108, 44, 32, 51, 85, 76, 44, 32, 115, 105, 103, 110, 101, 100, 32, 105, 110, 116, 62, 59, 32, 83, 84, 79, 82, 69, 32, 61, 32, 68, 105, 114, 101, 99, 116, 83, 116, 111, 114, 101, 60, 102, 108, 111, 97, 116, 44, 32, 102, 108, 111, 97, 116, 62, 59, 32, 67, 111, 109, 112, 117, 116, 101, 84, 121, 112, 101, 32, 61, 32, 102, 108, 111, 97, 116, 59, 32, 105, 110, 116, 32, 112, 97, 99, 107, 95, 115, 105, 122, 101, 32, 61, 32, 50, 59, 32, 105, 110, 116, 32, 99, 111, 108, 115, 95, 112, 101, 114, 95, 116, 104, 114, 101, 97, 100, 32, 61, 32, 49, 52, 59, 32, 105, 110, 116, 32, 116, 104, 114, 101, 97, 100, 95, 103, 114, 111, 117, 112, 95, 119, 105, 100, 116, 104, 32, 61, 32, 51, 50, 59, 32, 105, 110, 116, 32, 114, 111, 119, 115, 95, 112, 101, 114, 95, 97, 99, 99, 101, 115, 115, 32, 61, 32, 49, 59, 32, 95, 95, 110, 118, 95, 98, 111, 111, 108, 32, 112, 97, 100, 100, 105, 110, 103, 32, 61, 32, 102, 97, 108, 115, 101, 59, 32, 65, 108, 103, 111, 114, 105, 116, 104, 109, 32, 97, 108, 103, 111, 114, 105, 116, 104, 109, 32, 61, 32, 65, 108, 103, 111, 114, 105, 116, 104, 109, 58, 58, 107, 83, 111, 102, 116, 109, 97, 120, 93};
.global .align 1 .b8 __unnamed_326[363] = {118, 111, 105, 100, 32, 83, 111, 102, 116, 109, 97, 120, 87, 97, 114, 112, 73, 109, 112, 108, 40, 76, 79, 65, 68, 44, 32, 83, 84, 79, 82, 69, 44, 32, 115, 105, 103, 110, 101, 100, 32, 108, 111, 110, 103, 44, 32, 115, 105, 103, 110, 101, 100, 32, 108, 111, 110, 103, 41, 32, 91, 119, 105, 116, 104, 32, 76, 79, 65, 68, 32, 61, 32, 66, 114, 111, 97, 100, 99, 97, 115, 116, 83, 99, 97, 108, 101, 77, 97, 115, 107, 76, 111, 97, 100, 60, 102, 108, 111, 97, 116, 44, 32, 102, 108, 111, 97, 116, 44, 32, 95, 95, 110, 118, 95, 98, 111, 111, 108, 44, 32, 51, 85, 76, 44, 32, 115, 105, 103, 110, 101, 100, 32, 105, 110, 116, 62, 59, 32, 83, 84, 79, 82, 69, 32, 61, 32, 68, 105, 114, 101, 99, 116, 83, 116, 111, 114, 101, 60, 102, 108, 111, 97, 116, 44, 32, 102, 108, 111, 97, 116, 62, 59, 32, 67, 111, 109, 112, 117, 116, 101, 84, 121, 112, 101, 32, 61, 32, 102, 108, 111, 97, 116, 59, 32, 105, 110, 116, 32, 112, 97, 99, 107, 95, 115, 105, 122, 101, 32, 61, 32, 50, 59, 32, 105, 110, 116, 32, 99, 111, 108, 115, 95, 112, 101, 114, 95, 116, 104, 114, 101, 97, 100, 32, 61, 32, 49, 52, 59, 32, 105, 110, 116, 32, 116, 104, 114, 101, 97, 100, 95, 103, 114, 111, 117, 112, 95, 119, 105, 100, 116, 104, 32, 61, 32, 51, 50, 59, 32, 105, 110, 116, 32, 114, 111, 119, 115, 95, 112, 101, 114, 95, 97, 99, 99, 101, 115, 115, 32, 61, 32, 49, 59, 32, 95, 95, 110, 118, 95, 98, 111, 111, 108, 32, 112, 97, 100, 100, 105, 110, 103, 32, 61, 32, 116, 114, 117, 101, 59, 32, 65, 108, 103, 111, 114, 105, 116, 104, 109, 32, 97, 108, 103, 111, 114, 105, 116, 104, 109, 32, 61, 32, 65, 108, 103, 111, 114, 105, 116, 104, 109, 58, 58, 107, 83, 111, 102, 116, 109, 97, 120, 93};
.global .align 1 .b8 __unnamed_327[364] = {118, 111, 105, 100, 32, 83, 111, 102, 116, 109, 97, 120, 87, 97, 114, 112, 73, 109, 112, 108, 40, 76, 79, 65, 68, 44, 32, 83, 84, 79, 82, 69, 44, 32, 115, 105, 103, 110, 101, 100, 32, 108, 111, 110, 103, 44, 32, 115, 105, 103, 110, 101, 100, 32, 108, 111, 110, 103, 41, 32, 91, 119, 105, 116, 104, 32, 76, 79, 65, 68, 32, 61, 32, 66, 114, 111, 97, 100, 99, 97, 115, 116, 83, 99, 97, 108, 101, 77, 97, 115, 107, 76, 111, 97, 100, 60, 102, 108, 111, 97, 116, 44, 32, 102, 108, 111, 97, 116, 44, 32, 95, 95, 110, 118, 95, 98, 111, 111, 108, 44, 32, 51, 85, 76, 44, 32, 115, 105, 103, 110, 101, 100, 32, 105, 110, 116, 62, 59, 32, 83, 84, 79, 82, 69, 32, 61, 32, 68, 105, 114, 101, 99, 116, 83, 116, 111, 114, 101, 60, 102, 108, 111, 97, 116, 44, 32, 102, 108, 111, 97, 116, 62, 59, 32, 67, 111, 109, 112, 117, 116, 101, 84, 121, 112, 101, 32, 61, 32, 102, 108, 111, 97, 116, 59, 32, 105, 110, 116, 32, 112, 97, 99, 107, 95, 115, 105, 122, 101, 32, 61, 32, 50, 59, 32, 105, 110, 116, 32, 99, 111, 108, 115, 95, 112, 101, 114, 95, 116, 104, 114, 101, 97, 100, 32, 61, 32, 49, 54, 59, 32, 105, 110, 116, 32, 116, 104, 114, 101, 97, 100, 95, 103, 114, 111, 117, 112, 95, 119, 105, 100, 116, 104, 32, 61, 32, 51, 50, 59, 32, 105, 110, 116, 32, 114, 111, 119, 115, 95, 112, 101, 114, 95, 97, 99, 99, 101, 115, 115, 32, 61, 32, 49, 59, 32, 95, 95, 110, 118, 95, 98, 111, 111, 108, 32, 112, 97, 100, 100, 105, 110, 103, 32, 61, 32, 102, 97, 108, 115, 101, 59, 32, 65, 108, 103, 111, 114, 105, 116, 104, 109, 32, 97, 108, 103, 111, 114, 105, 116, 104, 109, 32, 61, 32, 65, 108, 103, 111, 114, 105, 116, 104, 109, 58, 58, 107, 83, 111, 102, 116, 109, 97, 120, 93};
.global .align 1 .b8 __unnamed_328[363] = {118, 111, 105, 100, 32, 83, 111, 102, 116, 109, 97, 120, 87, 97, 114, 112, 73, 109, 112, 108, 40, 76, 79, 65, 68, 44, 32, 83, 84, 79, 82, 69, 44, 32, 115, 105, 103, 110, 101, 100, 32, 108, 111, 110, 103, 44, 32, 115, 105, 103, 110, 101, 100, 32, 108, 111, 110, 103, 41, 32, 91, 119, 105, 116, 104, 32, 76, 79, 65, 68, 32, 61, 32, 66, 114, 111, 97, 100, 99, 97, 115, 116, 83, 99, 97, 108, 101, 77, 97, 115, 107, 76, 111, 97, 100, 60, 102, 108, 111, 97, 116, 44, 32, 102, 108, 111, 97, 116, 44, 32, 95, 95, 110, 118, 95, 98, 111, 111, 108, 44, 32, 51, 85, 76, 44, 32, 115, 105, 103, 110, 101, 100, 32, 105, 110, 116, 62, 59, 32, 83, 84, 79, 82, 69, 32, 61, 32, 68, 105, 114, 101, 99, 116, 83, 116, 111, 114, 101, 60, 102, 108, 111, 97, 116, 44, 32, 102, 108, 111, 97, 116, 62, 59, 32, 67, 111, 109, 112, 117, 116, 101, 84, 121, 112, 101, 32, 61, 32, 102, 108, 111, 97, 116, 59, 32, 105, 110, 116, 32, 112, 97, 99, 107, 95, 115, 105, 122, 101, 32, 61, 32, 50, 59, 32, 105, 110, 116, 32, 99, 111, 108, 115, 95, 112, 101, 114, 95, 116, 104, 114, 101, 97, 100, 32, 61, 32, 49, 54, 59, 32, 105, 110, 116, 32, 116, 104, 114, 101, 97, 100, 95, 103, 114, 111, 117, 112, 95, 119, 105, 100, 116, 104, 32, 61, 32, 51, 50, 59, 32, 105, 110, 116, 32, 114, 111, 119, 115, 95, 112, 101, 114, 95, 97, 99, 99, 101, 115, 115, 32, 61, 32, 49, 59, 32, 95, 95, 110, 118, 95, 98, 111, 111, 108, 32, 112, 97, 100, 100, 105, 110, 103, 32, 61, 32, 116, 114, 117, 101, 59, 32, 65, 108, 103, 111, 114, 105, 116, 104, 109, 32, 97, 108, 103, 111, 114, 105, 116, 104, 109, 32, 61, 32, 65, 108, 103, 111, 114, 105, 116, 104, 109, 58, 58, 107, 83, 111, 102, 116, 109, 97, 120, 93};
.global .align 1 .b8 __unnamed_329[364] = {118, 111, 105, 100, 32, 83, 111, 102, 116, 109, 97, 120, 87, 97, 114, 112, 73, 109, 112, 108, 40, 76, 79, 65, 68, 44, 32, 83, 84, 79, 82, 69, 44, 32, 115, 105, 103, 110, 101, 100, 32, 108, 111, 110, 103, 44, 32, 115, 105, 103, 110, 101, 100, 32, 108, 111, 110, 103, 41, 32, 91, 119, 105, 116, 104, 32, 76, 79, 65, 68, 32, 61, 32, 66, 114, 111, 97, 100, 99, 97, 115, 116, 83, 99, 97, 108, 101, 77, 97, 115, 107, 76, 111, 97, 100, 60, 102, 108, 111, 97, 116, 44, 32, 102, 108, 111, 97, 116, 44, 32, 95, 95, 110, 118, 95, 98, 111, 111, 108, 44, 32, 51, 85, 76, 44, 32, 115, 105, 103, 110, 101, 100, 32, 105, 110, 116, 62, 59, 32, 83, 84, 79, 82, 69, 32, 61, 32, 68, 105, 114, 101, 99, 116, 83, 116, 111, 114, 101, 60, 102, 108, 111, 97, 116, 44, 32, 102, 108, 111, 97, 116, 62, 59, 32, 67, 111, 109, 112, 117, 116, 101, 84, 121, 112, 101, 32, 61, 32, 102, 108, 111, 97, 116, 59, 32, 105, 110, 116, 32, 112, 97, 99, 107, 95, 115, 105, 122, 101, 32, 61, 32, 50, 59, 32, 105, 110, 116, 32, 99, 111, 108, 115, 95, 112, 101, 114, 95, 116, 104, 114, 101, 97, 100, 32, 61, 32, 49, 56, 59, 32, 105, 110, 116, 32, 116, 104, 114, 101, 97, 100, 95, 103, 114, 111, 117, 112, 95, 119, 105, 100, 116, 104, 32, 61, 32, 51, 50, 59, 32, 105, 110, 116, 32, 114, 111, 119, 115, 95, 112, 101, 114, 95, 97, 99, 99, 101, 115, 115, 32, 61, 32, 49, 59, 32, 95, 95, 110, 118, 95, 98, 111, 111, 108, 32, 112, 97, 100, 100, 105, 110, 103, 32, 61, 32, 102, 97, 108, 115, 101, 59, 32, 65, 108, 103, 111, 114, 105, 116, 104, 109, 32, 97, 108, 103, 111, 114, 105, 116, 104, 109, 32, 61, 32, 65, 108, 103, 111, 114, 105, 116, 104, 109, 58, 58, 107, 83, 111, 102, 116, 109, 97, 120, 93};
.global .align 1 .b8 __unnamed_330[363] = {118, 111, 105, 100, 32, 83, 111, 102, 116, 109, 97, 120, 87, 97, 114, 112, 73, 109, 112, 108, 40, 76, 79, 65, 68, 44, 32, 83, 84, 79, 82, 69, 44, 32, 115, 105, 103, 110, 101, 100, 32, 108, 111, 110, 103, 44, 32, 115, 105, 103, 110, 101, 100, 32, 108, 111, 110, 103, 41, 32, 91, 119, 105, 116, 104, 32, 76, 79, 65, 68, 32, 61, 32, 66, 114, 111, 97, 100, 99, 97, 115, 116, 83, 99, 97, 108, 101, 77, 97, 115, 107, 76, 111, 97, 100, 60, 102, 108, 111, 97, 116, 44, 32, 102, 108, 111, 97, 116, 44, 32, 95, 95, 110, 118, 95, 98, 111, 111, 108, 44, 32, 51, 85, 76, 44, 32, 115, 105, 103, 110, 101, 100, 32, 105, 110, 116, 62, 59, 32, 83, 84, 79, 82, 69, 32, 61, 32, 68, 105, 114, 101, 99, 116, 83, 116, 111, 114, 101, 60, 102, 108, 111, 97, 116, 44, 32, 102, 108, 111, 97, 116, 62, 59, 32, 67, 111, 109, 112, 117, 116, 101, 84, 121, 112, 101, 32, 61, 32, 102, 108, 111, 97, 116, 59, 32, 105, 110, 116, 32, 112, 97, 99, 107, 95, 115, 105, 122, 101, 32, 61, 32, 50, 59, 32, 105, 110, 116, 32, 99, 111, 108, 115, 95, 112, 101, 114, 95, 116, 104, 114, 101, 97, 100, 32, 61, 32, 49, 56, 59, 32, 105, 110, 116, 32, 116, 104, 114, 101, 97, 100, 95, 103, 114, 111, 117, 112, 95, 119, 105, 100, 116, 104, 32, 61, 32, 51, 50, 59, 32, 105, 110, 116, 32, 114, 111, 119, 115, 95, 112, 101, 114, 95, 97, 99, 99, 101, 115, 115, 32, 61, 32, 49, 59, 32, 95, 95, 110, 118, 95, 98, 111, 111, 108, 32, 112, 97, 100, 100, 105, 110, 103, 32, 61, 32, 116, 114, 117, 101, 59, 32, 65, 108, 103, 111, 114, 105, 116, 104, 109, 32, 97, 108, 103, 111, 114, 105, 116, 104, 109, 32, 61, 32, 65, 108, 103, 111, 114, 105, 116, 104, 109, 58, 58, 107, 83, 111, 102, 116, 109, 97, 120, 93};
.global .align 1 .b8 __unnamed_331[364] = {118, 111, 105, 100, 32, 83, 111, 102, 116, 109, 97, 120, 87, 97, 114, 112, 73, 109, 112, 108, 40, 76, 79, 65, 68, 44, 32, 83, 84, 79, 82, 69, 44, 32, 115, 105, 103, 110, 101, 100, 32, 108, 111, 110, 103, 44, 32, 115, 105, 103, 110, 101, 100, 32, 108, 111, 110, 103, 41, 32, 91, 119, 105, 116, 104, 32, 76, 79, 65, 68, 32, 61, 32, 66, 114, 111, 97, 100, 99, 97, 115, 116, 83, 99, 97, 108, 101, 77, 97, 115, 107, 76, 111, 97, 100, 60, 102, 108, 111, 97, 116, 44, 32, 102, 108, 111, 97, 116, 44, 32, 95, 95, 110, 118, 95, 98, 111, 111, 108, 44, 32, 51, 85, 76, 44, 32, 115, 105, 103, 110, 101, 100, 32, 105, 110, 116, 62, 59, 32, 83, 84, 79, 82, 69, 32, 61, 32, 68, 105, 114, 101, 99, 116, 83, 116, 111, 114, 101, 60, 102, 108, 111, 97, 116, 44, 32, 102, 108, 111, 97, 116, 62, 59, 32, 67, 111, 109, 112, 117, 116, 101, 84, 121, 112, 101, 32, 61, 32, 102, 108, 111, 97, 116, 59, 32, 105, 110, 116, 32, 112, 97, 99, 107, 95, 115, 105, 122, 101, 32, 61, 32, 50, 59, 32, 105, 110, 116, 32, 99, 111, 108, 115, 95, 112, 101, 114, 95, 116, 104, 114, 101, 97, 100, 32, 61, 32, 50, 48, 59, 32, 105, 110, 116, 32, 116, 104, 114, 101, 97, 100, 95, 103, 114, 111, 117, 112, 95, 119, 105, 100, 116, 104, 32, 61, 32, 51, 50, 59, 32, 105, 110, 116, 32, 114, 111, 119, 115, 95, 112, 101, 114, 95, 97, 99, 99, 101, 115, 115, 32, 61, 32, 49, 59, 32, 95, 95, 110, 118, 95, 98, 111, 111, 108, 32, 112, 97, 100, 100, 105, 110, 103, 32, 61, 32, 102, 97, 108, 115, 101, 59, 32, 65, 108, 103, 111, 114, 105, 116, 104, 109, 32, 97, 108, 103, 111, 114, 105, 116, 104, 109, 32, 61, 32, 65, 108, 103, 111, 114, 105, 116, 104, 109, 58, 58, 107, 83, 111, 102, 116, 109, 97, 120, 93};
.global .align 1 .b8 __unnamed_332[363] = {118, 111, 105, 100, 32, 83, 111, 102, 116, 109, 97, 120, 87, 97, 114, 112, 73, 109, 112, 108, 40, 76, 79, 65, 68, 44, 32, 83, 84, 79, 82, 69, 44, 32, 115, 105, 103, 110, 101, 100, 32, 108, 111, 110, 103, 44, 32, 115, 105, 103, 110, 101, 100, 32, 108, 111, 110, 103, 41, 32, 91, 119, 105, 116, 104, 32, 76, 79, 65, 68, 32, 61, 32, 66, 114, 111, 97, 100, 99, 97, 115, 116, 83, 99, 97, 108, 101, 77, 97, 115, 107, 76, 111, 97, 100, 60, 102, 108, 111, 97, 116, 44, 32, 102, 108, 111, 97, 116, 44, 32, 95, 95, 110, 118, 95, 98, 111, 111, 108, 44, 32, 51, 85, 76, 44, 32, 115, 105, 103, 110, 101, 100, 32, 105, 110, 116, 62, 59, 32, 83, 84, 79, 82, 69, 32, 61, 32, 68, 105, 114, 101, 99, 116, 83, 116, 111, 114, 101, 60, 102, 108, 111, 97, 116, 44, 32, 102, 108, 111, 97, 116, 62, 59, 32, 67, 111, 109, 112, 117, 116, 101, 84, 121, 112, 101, 32, 61, 32, 102, 108, 111, 97, 116, 59, 32, 105, 110, 116, 32, 112, 97, 99, 107, 95, 115, 105, 122, 101, 32, 61, 32, 50, 59, 32, 105, 110, 116, 32, 99, 111, 108, 115, 95, 112, 101, 114, 95, 116, 104, 114, 101, 97, 100, 32, 61, 32, 50, 48, 59, 32, 105, 110, 116, 32, 116, 104, 114, 101, 97, 100, 95, 103, 114, 111, 117, 112, 95, 119, 105, 100, 116, 104, 32, 61, 32, 51, 50, 59, 32, 105, 110, 116, 32, 114, 111, 119, 115, 95, 112, 101, 114, 95, 97, 99, 99, 101, 115, 115, 32, 61, 32, 49, 59, 32, 95, 95, 110, 118, 95, 98, 111, 111, 108, 32, 112, 97, 100, 100, 105, 110, 103, 32, 61, 32, 116, 114, 117, 101, 59, 32, 65, 108, 103, 111, 114, 105, 116, 104, 109, 32, 97, 108, 103, 111, 114, 105, 116, 104, 109, 32, 61, 32, 65, 108, 103, 111, 114, 105, 116, 104, 109, 58, 58, 107, 83, 111, 102, 116, 109, 97, 120, 93};
.global .align 1 .b8 __unnamed_333[364] = {118, 111, 105, 100, 32, 83, 111, 102, 116, 109, 97, 120, 87, 97, 114, 112, 73, 109, 112, 108, 40, 76, 79, 65, 68, 44, 32, 83, 84, 79, 82, 69, 44, 32, 115, 105, 103, 110, 101, 100, 32, 108, 111, 110, 103, 44, 32, 115, 105, 103, 110, 101, 100, 32, 108, 111, 110, 103, 41, 32, 91, 119, 105, 116, 104, 32, 76, 79, 65, 68, 32, 61, 32, 66, 114, 111, 97, 100, 99, 97, 115, 116, 83, 99, 97, 108, 101, 77, 97, 115, 107, 76, 111, 97, 100, 60, 102, 108, 111, 97, 116, 44, 32, 102, 108, 111, 97, 116, 44, 32, 95, 95, 110, 118, 95, 98, 111, 111, 108, 44, 32, 51, 85, 76, 44, 32, 115, 105, 103, 110, 101, 100, 32, 105, 110, 116, 62, 59, 32, 83, 84, 79, 82, 69, 32, 61, 32, 68, 105, 114, 101, 99, 116, 83, 116, 111, 114, 101, 60, 102, 108, 111, 97, 116, 44, 32, 102, 108, 111, 97, 116, 62, 59, 32, 67, 111, 109, 112, 117, 116, 101, 84, 121, 112, 101, 32, 61, 32, 102, 108, 111, 97, 116, 59, 32, 105, 110, 116, 32, 112, 97, 99, 107, 95, 115, 105, 122, 101, 32, 61, 32, 50, 59, 32, 105, 110, 116, 32, 99, 111, 108, 115, 95, 112, 101, 114, 95, 116, 104, 114, 101, 97, 100, 32, 61, 32, 50, 50, 59, 32, 105, 110, 116, 32, 116, 104, 114, 101, 97, 100, 95, 103, 114, 111, 117, 112, 95, 119, 105, 100, 116, 104, 32, 61, 32, 51, 50, 59, 32, 105, 110, 116, 32, 114, 111, 119, 115, 95, 112, 101, 114, 95, 97, 99, 99, 101, 115, 115, 32, 61, 32, 49, 59, 32, 95, 95, 110, 118, 95, 98, 111, 111, 108, 32, 112, 97, 100, 100, 105, 110, 103, 32, 61, 32, 102, 97, 108, 115, 101, 59, 32, 65, 108, 103, 111, 114, 105, 116, 104, 109, 32, 97, 108, 103, 111, 114, 105, 116, 104, 109, 32, 61, 32, 65, 108, 103, 111, 114, 105, 116, 104, 109, 58, 58, 107, 83, 111, 102, 116, 109, 97, 120, 93};
.global .align 1 .b8 __unnamed_334[363] = {118, 111, 105, 100, 32, 83, 111, 102, 116, 109, 97, 120, 87, 97, 114, 112, 73, 109, 112, 108, 40, 76, 79, 65, 68, 44, 32, 83, 84, 79, 82, 69, 44, 32, 115, 105, 103, 110, 101, 100, 32, 108, 111, 110, 103, 44, 32, 115, 105, 103, 110, 101, 100, 32, 108, 111, 110, 103, 41, 32, 91, 119, 105, 116, 104, 32, 76, 79, 65, 68, 32, 61, 32, 66, 114, 111, 97, 100, 99, 97, 115, 116, 83, 99, 97, 108, 101, 77, 97, 115, 107, 76, 111, 97, 100, 60, 102, 108, 111, 97, 116, 44, 32, 102, 108, 111, 97, 116, 44, 32, 95, 95, 110, 118, 95, 98, 111, 111, 108, 44, 32, 51, 85, 76, 44, 32, 115, 105, 103, 110, 101, 100, 32, 105, 110, 116, 62, 59, 32, 83, 84, 79, 82, 69, 32, 61, 32, 68, 105, 114, 101, 99, 116, 83, 116, 111, 114, 101, 60, 102, 108, 111, 97, 116, 44, 32, 102, 108, 111, 97, 116, 62, 59, 32, 67, 111, 109, 112, 117, 116, 101, 84, 121, 112, 101, 32, 61, 32, 102, 108, 111, 97, 116, 59, 32, 105, 110, 116, 32, 112, 97, 99, 107, 95, 115, 105, 122, 101, 32, 61, 32, 50, 59, 32, 105, 110, 116, 32, 99, 111, 108, 115, 95, 112, 101, 114, 95, 116, 104, 114, 101, 97, 100, 32, 61, 32, 50, 50, 59, 32, 105, 110, 116, 32, 116, 104, 114, 101, 97, 100, 95, 103, 114, 111, 117, 112, 95, 119, 105, 100, 116, 104, 32, 61, 32, 51, 50, 59, 32, 105, 110, 116, 32, 114, 111, 119, 115, 95, 112, 101, 114, 95, 97, 99, 99, 101, 115, 115, 32, 61, 32, 49, 59, 32, 95, 95, 110, 118, 95, 98, 111, 111, 108, 32, 112, 97, 100, 100, 105, 110, 103, 32, 61, 32, 116, 114, 117, 101, 59, 32, 65, 108, 103, 111, 114, 105, 116, 104, 109, 32, 97, 108, 103, 111, 114, 105, 116, 104, 109, 32, 61, 32, 65, 108, 103, 111, 114, 105, 116, 104, 109, 58, 58, 107, 83, 111, 102, 116, 109, 97, 120, 93};
.global .align 1 .b8 __unnamed_335[364] = {118, 111, 105, 100, 32, 83, 111, 102, 116, 109, 97, 120, 87, 97, 114, 112, 73, 109, 112, 108, 40, 76, 79, 65, 68, 44, 32, 83, 84, 79, 82, 69, 44, 32, 115, 105, 103, 110, 101, 100, 32, 108, 111, 110, 103, 44, 32, 115, 105, 103, 110, 101, 100, 32, 108, 111, 110, 103, 41, 32, 91, 119, 105, 116, 104, 32, 76, 79, 65, 68, 32, 61, 32, 66, 114, 111, 97, 100, 99, 97, 115, 116, 83, 99, 97, 108, 101, 77, 97, 115, 107, 76, 111, 97, 100, 60, 102, 108, 111, 97, 116, 44, 32, 102, 108, 111, 97, 116, 44, 32, 95, 95, 110, 118, 95, 98, 111, 111, 108, 44, 32, 51, 85, 76, 44, 32, 115, 105, 103, 110, 101, 100, 32, 105, 110, 116, 62, 59, 32, 83, 84, 79, 82, 69, 32, 61, 32, 68, 105, 114, 101, 99, 116, 83, 116, 111, 114, 101, 60, 102, 108, 111, 97, 116, 44, 32, 102, 108, 111, 97, 116, 62, 59, 32, 67, 111, 109, 112, 117, 116, 101, 84, 121, 112, 101, 32, 61, 32, 102, 108, 111, 97, 116, 59, 32, 105, 110, 116, 32, 112, 97, 99, 107, 95, 115, 105, 122, 101, 32, 61, 32, 50, 59, 32, 105, 110, 116, 32, 99, 111, 108, 115, 95, 112, 101, 114, 95, 116, 104, 114, 101, 97, 100, 32, 61, 32, 50, 52, 59, 32, 105, 110, 116, 32, 116, 104, 114, 101, 97, 100, 95, 103, 114, 111, 117, 112, 95, 119, 105, 100, 116, 104, 32, 61, 32, 51, 50, 59, 32, 105, 110, 116, 32, 114, 111, 119, 115, 95, 112, 101, 114, 95, 97, 99, 99, 101, 115, 115, 32, 61, 32, 49, 59, 32, 95, 95, 110, 118, 95, 98, 111, 111, 108, 32, 112, 97, 100, 100, 105, 110, 103, 32, 61, 32, 102, 97, 108, 115, 101, 59, 32, 65, 108, 103, 111, 114, 105, 116, 104, 109, 32, 97, 108, 103, 111, 114, 105, 116, 104, 109, 32, 61, 32, 65, 108, 103, 111, 114, 105, 116, 104, 109, 58, 58, 107, 83, 111, 102, 116, 109, 97, 120, 93};
.global .align 1 .b8 __unnamed_336[363] = {118, 111, 105, 100, 32, 83, 111, 102, 116, 109, 97, 120, 87, 97, 114, 112, 73, 109, 112, 108, 40, 76, 79, 65, 68, 44, 32, 83, 84, 79, 82, 69, 44, 32, 115, 105, 103, 110, 101, 100, 32, 108, 111, 110, 103, 44, 32, 115, 105, 103, 110, 101, 100, 32, 108, 111, 110, 103, 41, 32, 91, 119, 105, 116, 104, 32, 76, 79, 65, 68, 32, 61, 32, 66, 114, 111, 97, 100, 99, 97, 115, 116, 83, 99, 97, 108, 101, 77, 97, 115, 107, 76, 111, 97, 100, 60, 102, 108, 111, 97, 116, 44, 32, 102, 108, 111, 97, 116, 44, 32, 95, 95, 110, 118, 95, 98, 111, 111, 108, 44, 32, 51, 85, 76, 44, 32, 115, 105, 103, 110, 101, 100, 32, 105, 110, 116, 62, 59, 32, 83, 84, 79, 82, 69, 32, 61, 32, 68, 105, 114, 101, 99, 116, 83, 116, 111, 114, 101, 60, 102, 108, 111, 97, 116, 44, 32, 102, 108, 111, 97, 116, 62, 59, 32, 67, 111, 109, 112, 117, 116, 101, 84, 121, 112, 101, 32, 61, 32, 102, 108, 111, 97, 116, 59, 32, 105, 110, 116, 32, 112, 97, 99, 107, 95, 115, 105, 122, 101, 32, 61, 32, 50, 59, 32, 105, 110, 116, 32, 99, 111, 108, 115, 95, 112, 101, 114, 95, 116, 104, 114, 101, 97, 100, 32, 61, 32, 50, 52, 59, 32, 105, 110, 116, 32, 116, 104, 114, 101, 97, 100, 95, 103, 114, 111, 117, 112, 95, 119, 105, 100, 116, 104, 32, 61, 32, 51, 50, 59, 32, 105, 110, 116, 32, 114, 111, 119, 115, 95, 112, 101, 114, 95, 97, 99, 99, 101, 115, 115, 32, 61, 32, 49, 59, 32, 95, 95, 110, 118, 95, 98, 111, 111, 108, 32, 112, 97, 100, 100, 105, 110, 103, 32, 61, 32, 116, 114, 117, 101, 59, 32, 65, 108, 103, 111, 114, 105, 116, 104, 109, 32, 97, 108, 103, 111, 114, 105, 116, 104, 109, 32, 61, 32, 65, 108, 103, 111, 114, 105, 116, 104, 109, 58, 58, 107, 83, 111, 102, 116, 109, 97, 120, 93};
.global .align 1 .b8 __unnamed_337[364] = {118, 111, 105, 100, 32, 83, 111, 102, 116, 109, 97, 120, 87, 97, 114, 112, 73, 109, 112, 108, 40, 76, 79, 65, 68, 44, 32, 83, 84, 79, 82, 69, 44, 32, 115, 105, 103, 110, 101, 100, 32, 108, 111, 110, 103, 44, 32, 115, 105, 103, 110, 101, 100, 32, 108, 111, 110, 103, 41, 32, 91, 119, 105, 116, 104, 32, 76, 79, 65, 68, 32, 61, 32, 66, 114, 111, 97, 100, 99, 97, 115, 116, 83, 99, 97, 108, 101, 77, 97, 115, 107, 76, 111, 97, 100, 60, 102, 108, 111, 97, 116, 44, 32, 102, 108, 111, 97, 116, 44, 32, 95, 95, 110, 118, 95, 98, 111, 111, 108, 44, 32, 51, 85, 76, 44, 32, 115, 105, 103, 110, 101, 100, 32, 105, 110, 116, 62, 59, 32, 83, 84, 79, 82, 69, 32, 61, 32, 68, 105, 114, 101, 99, 116, 83, 116, 111, 114, 101, 60, 102, 108, 111, 97, 116, 44, 32, 102, 108, 111, 97, 116, 62, 59, 32, 67, 111, 109, 112, 117, 116, 101, 84, 121, 112, 101, 32, 61, 32, 102, 108, 111, 97, 116, 59, 32, 105, 110, 116, 32, 112, 97, 99, 107, 95, 115, 105, 122, 101, 32, 61, 32, 50, 59, 32, 105, 110, 116, 32, 99, 111, 108, 115, 95, 112, 101, 114, 95, 116, 104, 114, 101, 97, 100, 32, 61, 32, 50, 54, 59, 32, 105, 110, 116, 32, 116, 104, 114, 101, 97, 100, 95, 103, 114, 111, 117, 112, 95, 119, 105, 100, 116, 104, 32, 61, 32, 51, 50, 59, 32, 105, 110, 116, 32, 114, 111, 119, 115, 95, 112, 101, 114, 95, 97, 99, 99, 101, 115, 115, 32, 61, 32, 49, 59, 32, 95, 95, 110, 118, 95, 98, 111, 111, 108, 32, 112, 97, 100, 100, 105, 110, 103, 32, 61, 32, 102, 97, 108, 115, 101, 59, 32, 65, 108, 103, 111, 114, 105, 116, 104, 109, 32, 97, 108, 103, 111, 114, 105, 116, 104, 109, 32, 61, 32, 65, 108, 103, 111, 114, 105, 116, 104, 109, 58, 58, 107, 83, 111, 102, 116, 109, 97, 120, 93};
.global .align 1 .b8 __unnamed_338[363] = {118, 111, 105, 100, 32, 83, 111, 102, 116, 109, 97, 120, 87, 97, 114, 112, 73, 109, 112, 108, 40, 76, 79, 65, 68, 44, 32, 83, 84, 79, 82, 69, 44, 32, 115, 105, 103, 110, 101, 100, 32, 108, 111, 110, 103, 44, 32, 115, 105, 103, 110, 101, 100, 32, 108, 111, 110, 103, 41, 32, 91, 119, 105, 116, 104, 32, 76, 79, 65, 68, 32, 61, 32, 66, 114, 111, 97, 100, 99, 97, 115, 116, 83, 99, 97, 108, 101, 77, 97, 115, 107, 76, 111, 97, 100, 60, 102, 108, 111, 97, 116, 44, 32, 102, 108, 111, 97, 116, 44, 32, 95, 95, 110, 118, 95, 98, 111, 111, 108, 44, 32, 51, 85, 76, 44, 32, 115, 105, 103, 110, 101, 100, 32, 105, 110, 116, 62, 59, 32, 83, 84, 79, 82, 69, 32, 61, 32, 68, 105, 114, 101, 99, 116, 83, 116, 111, 114, 101, 60, 102, 108, 111, 97, 116, 44, 32, 102, 108, 111, 97, 116, 62, 59, 32, 67, 111, 109, 112, 117, 116, 101, 84, 121, 112, 101, 32, 61, 32, 102, 108, 111, 97, 116, 59, 32, 105, 110, 116, 32, 112, 97, 99, 107, 95, 115, 105, 122, 101, 32, 61, 32, 50, 59, 32, 105, 110, 116, 32, 99, 111, 108, 115, 95, 112, 101, 114, 95, 116, 104, 114, 101, 97, 100, 32, 61, 32, 50, 54, 59, 32, 105, 110, 116, 32, 116, 104, 114, 101, 97, 100, 95, 103, 114, 111, 117, 112, 95, 119, 105, 100, 116, 104, 32, 61, 32, 51, 50, 59, 32, 105, 110, 116, 32, 114, 111, 119, 115, 95, 112, 101, 114, 95, 97, 99, 99, 101, 115, 115, 32, 61, 32, 49, 59, 32, 95, 95, 110, 118, 95, 98, 111, 111, 108, 32, 112, 97, 100, 100, 105, 110, 103, 32, 61, 32, 116, 114, 117, 101, 59, 32, 65, 108, 103, 111, 114, 105, 116, 104, 109, 32, 97, 108, 103, 111, 114, 105, 116, 104, 109, 32, 61, 32, 65, 108, 103, 111, 114, 105, 116, 104, 109, 58, 58, 107, 83, 111, 102, 116, 109, 97, 120, 93};
.global .align 1 .b8 __unnamed_339[364] = {118, 111, 105, 100, 32, 83, 111, 102, 116, 109, 97, 120, 87, 97, 114, 112, 73, 109, 112, 108, 40, 76, 79, 65, 68, 44, 32, 83, 84, 79, 82, 69, 44, 32, 115, 105, 103, 110, 101, 100, 32, 108, 111, 110, 103, 44, 32, 115, 105, 103, 110, 101, 100, 32, 108, 111, 110, 103, 41, 32, 91, 119, 105, 116, 104, 32, 76, 79, 65, 68, 32, 61, 32, 66, 114, 111, 97, 100, 99, 97, 115, 116, 83, 99, 97, 108, 101, 77, 97, 115, 107, 76, 111, 97, 100, 60, 102, 108, 111, 97, 116, 44, 32, 102, 108, 111, 97, 116, 44, 32, 95, 95, 110, 118, 95, 98, 111, 111, 108, 44, 32, 51, 85, 76, 44, 32, 115, 105, 103, 110, 101, 100, 32, 105, 110, 116, 62, 59, 32, 83, 84, 79, 82, 69, 32, 61, 32, 68, 105, 114, 101, 99, 116, 83, 116, 111, 114, 101, 60, 102, 108, 111, 97, 116, 44, 32, 102, 108, 111, 97, 116, 62, 59, 32, 67, 111, 109, 112, 117, 116, 101, 84, 121, 112, 101, 32, 61, 32, 102, 108, 111, 97, 116, 59, 32, 105, 110, 116, 32, 112, 97, 99, 107, 95, 115, 105, 122, 101, 32, 61, 32, 50, 59, 32, 105, 110, 116, 32, 99, 111, 108, 115, 95, 112, 101, 114, 95, 116, 104, 114, 101, 97, 100, 32, 61, 32, 50, 56, 59, 32, 105, 110, 116, 32, 116, 104, 114, 101, 97, 100, 95, 103, 114, 111, 117, 112, 95, 119, 105, 100, 116, 104, 32, 61, 32, 51, 50, 59, 32, 105, 110, 116, 32, 114, 111, 119, 115, 95, 112, 101, 114, 95, 97, 99, 99, 101, 115, 115, 32, 61, 32, 49, 59, 32, 95, 95, 110, 118, 95, 98, 111, 111, 108, 32, 112, 97, 100, 100, 105, 110, 103, 32, 61, 32, 102, 97, 108, 115, 101, 59, 32, 65, 108, 103, 111, 114, 105, 116, 104, 109, 32, 97, 108, 103, 111, 114, 105, 116, 104, 109, 32, 61, 32, 65, 108, 103, 111, 114, 105, 116, 104, 109, 58, 58, 107, 83, 111, 102, 116, 109, 97, 120, 93};
.global .align 1 .b8 __unnamed_340[363] = {118, 111, 105, 100, 32, 83, 111, 102, 116, 109, 97, 120, 87, 97, 114, 112, 73, 109, 112, 108, 40, 76, 79, 65, 68, 44, 32, 83, 84, 79, 82, 69, 44, 32, 115, 105, 103, 110, 101, 100, 32, 108, 111, 110, 103, 44, 32, 115, 105, 103, 110, 101, 100, 32, 108, 111, 110, 103, 41, 32, 91, 119, 105, 116, 104, 32, 76, 79, 65, 68, 32, 61, 32, 66, 114, 111, 97, 100, 99, 97, 115, 116, 83, 99, 97, 108, 101, 77, 97, 115, 107, 76, 111, 97, 100, 60, 102, 108, 111, 97, 116, 44, 32, 102, 108, 111, 97, 116, 44, 32, 95, 95, 110, 118, 95, 98, 111, 111, 108, 44, 32, 51, 85, 76, 44, 32, 115, 105, 103, 110, 101, 100, 32, 105, 110, 116, 62, 59, 32, 83, 84, 79, 82, 69, 32, 61, 32, 68, 105, 114, 101, 99, 116, 83, 116, 111, 114, 101, 60, 102, 108, 111, 97, 116, 44, 32, 102, 108, 111, 97, 116, 62, 59, 32, 67, 111, 109, 112, 117, 116, 101, 84, 121, 112, 101, 32, 61, 32, 102, 108, 111, 97, 116, 59, 32, 105, 110, 116, 32, 112, 97, 99, 107, 95, 115, 105, 122, 101, 32, 61, 32, 50, 59, 32, 105, 110, 116, 32, 99, 111, 108, 115, 95, 112, 101, 114, 95, 116, 104, 114, 101, 97, 100, 32, 61, 32, 50, 56, 59, 32, 105, 110, 116, 32, 116, 104, 114, 101, 97, 100, 95, 103, 114, 111, 117, 112, 95, 119, 105, 100, 116, 104, 32, 61, 32, 51, 50, 59, 32, 105, 110, 116, 32, 114, 111, 119, 115, 95, 112, 101, 114, 95, 97, 99, 99, 101, 115, 115, 32, 61, 32, 49, 59, 32, 95, 95, 110, 118, 95, 98, 111, 111, 108, 32, 112, 97, 100, 100, 105, 110, 103, 32, 61, 32, 116, 114, 117, 101, 59, 32, 65, 108, 103, 111, 114, 105, 116, 104, 109, 32, 97, 108, 103, 111, 114, 105, 116, 104, 109, 32, 61, 32, 65, 108, 103, 111, 114, 105, 116, 104, 109, 58, 58, 107, 83, 111, 102, 116, 109, 97, 120, 93};
.global .align 1 .b8 __unnamed_341[364] = {118, 111, 105, 100, 32, 83, 111, 102, 116, 109, 97, 120, 87, 97, 114, 112, 73, 109, 112, 108, 40, 76, 79, 65, 68, 44, 32, 83, 84, 79, 82, 69, 44, 32, 115, 105, 103, 110, 101, 100, 32, 108, 111, 110, 103, 44, 32, 115, 105, 103, 110, 101, 100, 32, 108, 111, 110, 103, 41, 32, 91, 119, 105, 116, 104, 32, 76, 79, 65, 68, 32, 61, 32, 66, 114, 111, 97, 100, 99, 97, 115, 116, 83, 99, 97, 108, 101, 77, 97, 115, 107, 76, 111, 97, 100, 60, 102, 108, 111, 97, 116, 44, 32, 102, 108, 111, 97, 116, 44, 32, 95, 95, 110, 118, 95, 98, 111, 111, 108, 44, 32, 51, 85, 76, 44, 32, 115, 105, 103, 110, 101, 100, 32, 105, 110, 116, 62, 59, 32, 83, 84, 79, 82, 69, 32, 61, 32, 68, 105, 114, 101, 99, 116, 83, 116, 111, 114, 101, 60, 102, 108, 111, 97, 116, 44, 32, 102, 108, 111, 97, 116, 62, 59, 32, 67, 111, 109, 112, 117, 116, 101, 84, 121, 112, 101, 32, 61, 32, 102, 108, 111, 97, 116, 59, 32, 105, 110, 116, 32, 112, 97, 99, 107, 95, 115, 105, 122, 101, 32, 61, 32, 50, 59, 32, 105, 110, 116, 32, 99, 111, 108, 115, 95, 112, 101, 114, 95, 116, 104, 114, 101, 97, 100, 32, 61, 32, 51, 48, 59, 32, 105, 110, 116, 32, 116, 104, 114, 101, 97, 100, 95, 103, 114, 111, 117, 112, 95, 119, 105, 100, 116, 104, 32, 61, 32, 51, 50, 59, 32, 105, 110, 116, 32, 114, 111, 119, 115, 95, 112, 101, 114, 95, 97, 99, 99, 101, 115, 115, 32, 61, 32, 49, 59, 32, 95, 95, 110, 118, 95, 98, 111, 111, 108, 32, 112, 97, 100, 100, 105, 110, 103, 32, 61, 32, 102, 97, 108, 115, 101, 59, 32, 65, 108, 103, 111, 114, 105, 116, 104, 109, 32, 97, 108, 103, 111, 114, 105, 116, 104, 109, 32, 61, 32, 65, 108, 103, 111, 114, 105, 116, 104, 109, 58, 58, 107, 83, 111, 102, 116, 109, 97, 120, 93};
.global .align 1 .b8 __unnamed_342[363] = {118, 111, 105, 100, 32, 83, 111, 102, 116, 109, 97, 120, 87, 97, 114, 112, 73, 109, 112, 108, 40, 76, 79, 65, 68, 44, 32, 83, 84, 79, 82, 69, 44, 32, 115, 105, 103, 110, 101, 100, 32, 108, 111, 110, 103, 44, 32, 115, 105, 103, 110, 101, 100, 32, 108, 111, 110, 103, 41, 32, 91, 119, 105, 116, 104, 32, 76, 79, 65, 68, 32, 61, 32, 66, 114, 111, 97, 100, 99, 97, 115, 116, 83, 99, 97, 108, 101, 77, 97, 115, 107, 76, 111, 97, 100, 60, 102, 108, 111, 97, 116, 44, 32, 102, 108, 111, 97, 116, 44, 32, 95, 95, 110, 118, 95, 98, 111, 111, 108, 44, 32, 51, 85, 76, 44, 32, 115, 105, 103, 110, 101, 100, 32, 105, 110, 116, 62, 59, 32, 83, 84, 79, 82, 69, 32, 61, 32, 68, 105, 114, 101, 99, 116, 83, 116, 111, 114, 101, 60, 102, 108, 111, 97, 116, 44, 32, 102, 108, 111, 97, 116, 62, 59, 32, 67, 111, 109, 112, 117, 116, 101, 84, 121, 112, 101, 32, 61, 32, 102, 108, 111, 97, 116, 59, 32, 105, 110, 116, 32, 112, 97, 99, 107, 95, 115, 105, 122, 101, 32, 61, 32, 50, 59, 32, 105, 110, 116, 32, 99, 111, 108, 115, 95, 112, 101, 114, 95, 116, 104, 114, 101, 97, 100, 32, 61, 32, 51, 48, 59, 32, 105, 110, 116, 32, 116, 104, 114, 101, 97, 100, 95, 103, 114, 111, 117, 112, 95, 119, 105, 100, 116, 104, 32, 61, 32, 51, 50, 59, 32, 105, 110, 116, 32, 114, 111, 119, 115, 95, 112, 101, 114, 95, 97, 99, 99, 101, 115, 115, 32, 61, 32, 49, 59, 32, 95, 95, 110, 118, 95, 98, 111, 111, 108, 32, 112, 97, 100, 100, 105, 110, 103, 32, 61, 32, 116, 114, 117, 101, 59, 32, 65, 108, 103, 111, 114, 105, 116, 104, 109, 32, 97, 108, 103, 111, 114, 105, 116, 104, 109, 32, 61, 32, 65, 108, 103, 111, 114, 105, 116, 104, 109, 58, 58, 107, 83, 111, 102, 116, 109, 97, 120, 93};
.global .align 1 .b8 __unnamed_343[364] = {118, 111, 105, 100, 32, 83, 111, 102, 116, 109, 97, 120, 87, 97, 114, 112, 73, 109, 112, 108, 40, 76, 79, 65, 68, 44, 32, 83, 84, 79, 82, 69, 44, 32, 115, 105, 103, 110, 101, 100, 32, 108, 111, 110, 103, 44, 32, 115, 105, 103, 110, 101, 100, 32, 108, 111, 110, 103, 41, 32, 91, 119, 105, 116, 104, 32, 76, 79, 65, 68, 32, 61, 32, 66, 114, 111, 97, 100, 99, 97, 115, 116, 83, 99, 97, 108, 101, 77, 97, 115, 107, 76, 111, 97, 100, 60, 102, 108, 111, 97, 116, 44, 32, 102, 108, 111, 97, 116, 44, 32, 95, 95, 110, 118, 95, 98, 111, 111, 108, 44, 32, 51, 85, 76, 44, 32, 115, 105, 103, 110, 101, 100, 32, 105, 110, 116, 62, 59, 32, 83, 84, 79, 82, 69, 32, 61, 32, 68, 105, 114, 101, 99, 116, 83, 116, 111, 114, 101, 60, 102, 108, 111, 97, 116, 44, 32, 102, 108, 111, 97, 116, 62, 59, 32, 67, 111, 109, 112, 117, 116, 101, 84, 121, 112, 101, 32, 61, 32, 102, 108, 111, 97, 116, 59, 32, 105, 110, 116, 32, 112, 97, 99, 107, 95, 115, 105, 122, 101, 32, 61, 32, 50, 59, 32, 105, 110, 116, 32, 99, 111, 108, 115, 95, 112, 101, 114, 95, 116, 104, 114, 101, 97, 100, 32, 61, 32, 51, 50, 59, 32, 105, 110, 116, 32, 116, 104, 114, 101, 97, 100, 95, 103, 114, 111, 117, 112, 95, 119, 105, 100, 116, 104, 32, 61, 32, 51, 50, 59, 32, 105, 110, 116, 32, 114, 111, 119, 115, 95, 112, 101, 114, 95, 97, 99, 99, 101, 115, 115, 32, 61, 32, 49, 59, 32, 95, 95, 110, 118, 95, 98, 111, 111, 108, 32, 112, 97, 100, 100, 105, 110, 103, 32, 61, 32, 102, 97, 108, 115, 101, 59, 32, 65, 108, 103, 111, 114, 105, 116, 104, 109, 32, 97, 108, 103, 111, 114, 105, 116, 104, 109, 32, 61, 32, 65, 108, 103, 111, 114, 105, 116, 104, 109, 58, 58, 107, 83, 111, 102, 116, 109, 97, 120, 93};
.global .align 1 .b8 __unnamed_344[363] = {118, 111, 105, 100, 32, 83, 111, 102, 116, 109, 97, 120, 87, 97, 114, 112, 73, 109, 112, 108, 40, 76, 79, 65, 68, 44, 32, 83, 84, 79, 82, 69, 44, 32, 115, 105, 103, 110, 101, 100, 32, 108, 111, 110, 103, 44, 32, 115, 105, 103, 110, 101, 100, 32, 108, 111, 110, 103, 41, 32, 91, 119, 105, 116, 104, 32, 76, 79, 65, 68, 32, 61, 32, 66, 114, 111, 97, 100, 99, 97, 115, 116, 83, 99, 97, 108, 101, 77, 97, 115, 107, 76, 111, 97, 100, 60, 102, 108, 111, 97, 116, 44, 32, 102, 108, 111, 97, 116, 44, 32, 95, 95, 110, 118, 95, 98, 111, 111, 108, 44, 32, 51, 85, 76, 44, 32, 115, 105, 103, 110, 101, 100, 32, 105, 110, 116, 62, 59, 32, 83, 84, 79, 82, 69, 32, 61, 32, 68, 105, 114, 101, 99, 116, 83, 116, 111, 114, 101, 60, 102, 108, 111, 97, 116, 44, 32, 102, 108, 111, 97, 116, 62, 59, 32, 67, 111, 109, 112, 117, 116, 101, 84, 121, 112, 101, 32, 61, 32, 102, 108, 111, 97, 116, 59, 32, 105, 110, 116, 32, 112, 97, 99, 107, 95, 115, 105, 122, 101, 32, 61, 32, 50, 59, 32, 105, 110, 116, 32, 99, 111, 108, 115, 95, 112, 101, 114, 95, 116, 104, 114, 101, 97, 100, 32, 61, 32, 51, 50, 59, 32, 105, 110, 116, 32, 116, 104, 114, 101, 97, 100, 95, 103, 114, 111, 117, 112, 95, 119, 105, 100, 116, 104, 32, 61, 32, 51, 50, 59, 32, 105, 110, 116, 32, 114, 111, 119, 115, 95, 112, 101, 114, 95, 97, 99, 99, 101, 115, 115, 32, 61, 32, 49, 59, 32, 95, 95, 110, 118, 95, 98, 111, 111, 108, 32, 112, 97, 100, 100, 105, 110, 103, 32, 61, 32, 116, 114, 117, 101, 59, 32, 65, 108, 103, 111, 114, 105, 116, 104, 109, 32, 97, 108, 103, 111, 114, 105, 116, 104, 109, 32, 61, 32, 65, 108, 103, 111, 114, 105, 116, 104, 109, 58, 58, 107, 83, 111, 102, 116, 109, 97, 120, 93};
.global .align 1 .b8 __unnamed_345[362] = {118, 111, 105, 100, 32, 83, 111, 102, 116, 109, 97, 120, 87, 97, 114, 112, 73, 109, 112, 108, 40, 76, 79, 65, 68, 44, 32, 83, 84, 79, 82, 69, 44, 32, 115, 105, 103, 110, 101, 100, 32, 108, 111, 110, 103, 44, 32, 115, 105, 103, 110, 101, 100, 32, 108, 111, 110, 103, 41, 32, 91, 119, 105, 116, 104, 32, 76, 79, 65, 68, 32, 61, 32, 66, 114, 111, 97, 100, 99, 97, 115, 116, 83, 99, 97, 108, 101, 77, 97, 115, 107, 76, 111, 97, 100, 60, 102, 108, 111, 97, 116, 44, 32, 102, 108, 111, 97, 116, 44, 32, 95, 95, 110, 118, 95, 98, 111, 111, 108, 44, 32, 51, 85, 76, 44, 32, 115, 105, 103, 110, 101, 100, 32, 105, 110, 116, 62, 59, 32, 83, 84, 79, 82, 69, 32, 61, 32, 68, 105, 114, 101, 99, 116, 83, 116, 111, 114, 101, 60, 102, 108, 111, 97, 116, 44, 32, 102, 108, 111, 97, 116, 62, 59, 32, 67, 111, 109, 112, 117, 116, 101, 84, 121, 112, 101, 32, 61, 32, 102, 108, 111, 97, 116, 59, 32, 105, 110, 116, 32, 112, 97, 99, 107, 95, 115, 105, 122, 101, 32, 61, 32, 49, 59, 32, 105, 110, 116, 32, 99, 111, 108, 115, 95, 112, 101, 114, 95, 116, 104, 114, 101, 97, 100, 32, 61, 32, 49, 59, 32, 105, 110, 116, 32, 116, 104, 114, 101, 97, 100, 95, 103, 114, 111, 117, 112, 95, 119, 105, 100, 116, 104, 32, 61, 32, 49, 59, 32, 105, 110, 116, 32, 114, 111, 119, 115, 95, 112, 101, 114, 95, 97, 99, 99, 101, 115, 115, 32, 61, 32, 50, 59, 32, 95, 95, 110, 118, 95, 98, 111, 111, 108, 32, 112, 97, 100, 100, 105, 110, 103, 32, 61, 32, 102, 97, 108, 115, 101, 59, 32, 65, 108, 103, 111, 114, 105, 116, 104, 109, 32, 97, 108, 103, 111, 114, 105, 116, 104, 109, 32, 61, 32, 65, 108, 103, 111, 114, 105, 116, 104, 109, 58, 58, 107, 83, 111, 102, 116, 109, 97, 120, 93};
.global .align 1 .b8 __unnamed_346[361] = {118, 111, 105, 100, 32, 83, 111, 102, 116, 109, 97, 120, 87, 97, 114, 112, 73, 109, 112, 108, 40, 76, 79, 65, 68, 44, 32, 83, 84, 79, 82, 69, 44, 32, 115, 105, 103, 110, 101, 100, 32, 108, 111, 110, 103, 44, 32, 115, 105, 103, 110, 101, 100, 32, 108, 111, 110, 103, 41, 32, 91, 119, 105, 116, 104, 32, 76, 79, 65, 68, 32, 61, 32, 66, 114, 111, 97, 100, 99, 97, 115, 116, 83, 99, 97, 108, 101, 77, 97, 115, 107, 76, 111, 97, 100, 60, 102, 108, 111, 97, 116, 44, 32, 102, 108, 111, 97, 116, 44, 32, 95, 95, 110, 118, 95, 98, 111, 111, 108, 44, 32, 51, 85, 76, 44, 32, 115, 105, 103, 110, 101, 100, 32, 105, 110, 116, 62, 59, 32, 83, 84, 79, 82, 69, 32, 61, 32, 68, 105, 114, 101, 99, 116, 83, 116, 111, 114, 101, 60, 102, 108, 111, 97, 116, 44, 32, 102, 108, 111, 97, 116, 62, 59, 32, 67, 111, 109, 112, 117, 116, 101, 84, 121, 112, 101, 32, 61, 32, 102, 108, 111, 97, 116, 59, 32, 105, 110, 116, 32, 112, 97, 99, 107, 95, 115, 105, 122, 101, 32, 61, 32, 49, 59, 32, 105, 110, 116, 32, 99, 111, 108, 115, 95, 112, 101, 114, 95, 116, 104, 114, 101, 97, 100, 32, 61, 32, 49, 59, 32, 105, 110, 116, 32, 116, 104, 114, 101, 97, 100, 95, 103, 114, 111, 117, 112, 95, 119, 105, 100, 116, 104, 32, 61, 32, 49, 59, 32, 105, 110, 116, 32, 114, 111, 119, 115, 95, 112, 101, 114, 95, 97, 99, 99, 101, 115, 115, 32, 61, 32, 50, 59, 32, 95, 95, 110, 118, 95, 98, 111, 111, 108, 32, 112, 97, 100, 100, 105, 110, 103, 32, 61, 32, 116, 114, 117, 101, 59, 32, 65, 108, 103, 111, 114, 105, 116, 104, 109, 32, 97, 108, 103, 111, 114, 105, 116, 104, 109, 32, 61, 32, 65, 108, 103, 111, 114, 105, 116, 104, 109, 58, 58, 107, 83, 111, 102, 116, 109, 97, 120, 93};
.global .align 1 .b8 __unnamed_347[362] = {118, 111, 105, 100, 32, 83, 111, 102, 116, 109, 97, 120, 87, 97, 114, 112, 73, 109, 112, 108, 40, 76, 79, 65, 68, 44, 32, 83, 84, 79, 82, 69, 44, 32, 115, 105, 103, 110, 101, 100, 32, 108, 111, 110, 103, 44, 32, 115, 105, 103, 110, 101, 100, 32, 108, 111, 110, 103, 41, 32, 91, 119, 105, 116, 104, 32, 76, 79, 65, 68, 32, 61, 32, 66, 114, 111, 97, 100, 99, 97, 115, 116, 83, 99, 97, 108, 101, 77, 97, 115, 107, 76, 111, 97, 100, 60, 102, 108, 111, 97, 116, 44, 32, 102, 108, 111, 97, 116, 44, 32, 95, 95, 110, 118, 95, 98, 111, 111, 108, 44, 32, 51, 85, 76, 44, 32, 115, 105, 103, 110, 101, 100, 32, 105, 110, 116, 62, 59, 32, 83, 84, 79, 82, 69, 32, 61, 32, 68, 105, 114, 101, 99, 116, 83, 116, 111, 114, 101, 60, 102, 108, 111, 97, 116, 44, 32, 102, 108, 111, 97, 116, 62, 59, 32, 67, 111, 109, 112, 117, 116, 101, 84, 121, 112, 101, 32, 61, 32, 102, 108, 111, 97, 116, 59, 32, 105, 110, 116, 32, 112, 97, 99, 107, 95, 115, 105, 122, 101, 32, 61, 32, 49, 59, 32, 105, 110, 116, 32, 99, 111, 108, 115, 95, 112, 101, 114, 95, 116, 104, 114, 101, 97, 100, 32, 61, 32, 49, 59, 32, 105, 110, 116, 32, 116, 104, 114, 101, 97, 100, 95, 103, 114, 111, 117, 112, 95, 119, 105, 100, 116, 104, 32, 61, 32, 49, 59, 32, 105, 110, 116, 32, 114, 111, 119, 115, 95, 112, 101, 114, 95, 97, 99, 99, 101, 115, 115, 32, 61, 32, 49, 59, 32, 95, 95, 110, 118, 95, 98, 111, 111, 108, 32, 112, 97, 100, 100, 105, 110, 103, 32, 61, 32, 102, 97, 108, 115, 101, 59, 32, 65, 108, 103, 111, 114, 105, 116, 104, 109, 32, 97, 108, 103, 111, 114, 105, 116, 104, 109, 32, 61, 32, 65, 108, 103, 111, 114, 105, 116, 104, 109, 58, 58, 107, 83, 111, 102, 116, 109, 97, 120, 93};
.global .align 1 .b8 __unnamed_348[361] = {118, 111, 105, 100, 32, 83, 111, 102, 116, 109, 97, 120, 87, 97, 114, 112, 73, 109, 112, 108, 40, 76, 79, 65, 68, 44, 32, 83, 84, 79, 82, 69, 44, 32, 115, 105, 103, 110, 101, 100, 32, 108, 111, 110, 103, 44, 32, 115, 105, 103, 110, 101, 100, 32, 108, 111, 110, 103, 41, 32, 91, 119, 105, 116, 104, 32, 76, 79, 65, 68, 32, 61, 32, 66, 114, 111, 97, 100, 99, 97, 115, 116, 83, 99, 97, 108, 101, 77, 97, 115, 107, 76, 111, 97, 100, 60, 102, 108, 111, 97, 116, 44, 32, 102, 108, 111, 97, 116, 44, 32, 95, 95, 110, 118, 95, 98, 111, 111, 108, 44, 32, 51, 85, 76, 44, 32, 115, 105, 103, 110, 101, 100, 32, 105, 110, 116, 62, 59, 32, 83, 84, 79, 82, 69, 32, 61, 32, 68, 105, 114, 101, 99, 116, 83, 116, 111, 114, 101, 60, 102, 108, 111, 97, 116, 44, 32, 102, 108, 111, 97, 116, 62, 59, 32, 67, 111, 109, 112, 117, 116, 101, 84, 121, 112, 101, 32, 61, 32, 102, 108, 111, 97, 116, 59, 32, 105, 110, 116, 32, 112, 97, 99, 107, 95, 115, 105, 122, 101, 32, 61, 32, 49, 59, 32, 105, 110, 116, 32, 99, 111, 108, 115, 95, 112, 101, 114, 95, 116, 104, 114, 101, 97, 100, 32, 61, 32, 49, 59, 32, 105, 110, 116, 32, 116, 104, 114, 101, 97, 100, 95, 103, 114, 111, 117, 112, 95, 119, 105, 100, 116, 104, 32, 61, 32, 49, 59, 32, 105, 110, 116, 32, 114, 111, 119, 115, 95, 112, 101, 114, 95, 97, 99, 99, 101, 115, 115, 32, 61, 32, 49, 59, 32, 95, 95, 110, 118, 95, 98, 111, 111, 108, 32, 112, 97, 100, 100, 105, 110, 103, 32, 61, 32, 116, 114, 117, 101, 59, 32, 65, 108, 103, 111, 114, 105, 116, 104, 109, 32, 97, 108, 103, 111, 114, 105, 116, 104, 109, 32, 61, 32, 65, 108, 103, 111, 114, 105, 116, 104, 109, 58, 58, 107, 83, 111, 102, 116, 109, 97, 120, 93};
.global .align 1 .b8 __unnamed_349[362] = {118, 111, 105, 100, 32, 83, 111, 102, 116, 109, 97, 120, 87, 97, 114, 112, 73, 109, 112, 108, 40, 76, 79, 65, 68, 44, 32, 83, 84, 79, 82, 69, 44, 32, 115, 105, 103, 110, 101, 100, 32, 108, 111, 110, 103, 44, 32, 115, 105, 103, 110, 101, 100, 32, 108, 111, 110, 103, 41, 32, 91, 119, 105, 116, 104, 32, 76, 79, 65, 68, 32, 61, 32, 66, 114, 111, 97, 100, 99, 97, 115, 116, 83, 99, 97, 108, 101, 77, 97, 115, 107, 76, 111, 97, 100, 60, 102, 108, 111, 97, 116, 44, 32, 102, 108, 111, 97, 116, 44, 32, 95, 95, 110, 118, 95, 98, 111, 111, 108, 44, 32, 51, 85, 76, 44, 32, 115, 105, 103, 110, 101, 100, 32, 105, 110, 116, 62, 59, 32, 83, 84, 79, 82, 69, 32, 61, 32, 68, 105, 114, 101, 99, 116, 83, 116, 111, 114, 101, 60, 102, 108, 111, 97, 116, 44, 32, 102, 108, 111, 97, 116, 62, 59, 32, 67, 111, 109, 112, 117, 116, 101, 84, 121, 112, 101, 32, 61, 32, 102, 108, 111, 97, 116, 59, 32, 105, 110, 116, 32, 112, 97, 99, 107, 95, 115, 105, 122, 101, 32, 61, 32, 49, 59, 32, 105, 110, 116, 32, 99, 111, 108, 115, 95, 112, 101, 114, 95, 116, 104, 114, 101, 97, 100, 32, 61, 32, 49, 59, 32, 105, 110, 116, 32, 116, 104, 114, 101, 97, 100, 95, 103, 114, 111, 117, 112, 95, 119, 105, 100, 116, 104, 32, 61, 32, 50, 59, 32, 105, 110, 116, 32, 114, 111, 119, 115, 95, 112, 101, 114, 95, 97, 99, 99, 101, 115, 115, 32, 61, 32, 50, 59, 32, 95, 95, 110, 118, 95, 98, 111, 111, 108, 32, 112, 97, 100, 100, 105, 110, 103, 32, 61, 32, 102, 97, 108, 115, 101, 59, 32, 65, 108, 103, 111, 114, 105, 116, 104, 109, 32, 97, 108, 103, 111, 114, 105, 116, 104, 109, 32, 61, 32, 65, 108, 103, 111, 114, 105, 116, 104, 109, 58, 58, 107, 83, 111, 102, 116, 109, 97, 120, 93};
.global .align 1 .b8 __unnamed_350[361] = {118, 111, 105, 100, 32, 83, 111, 102, 116, 109, 97, 120, 87, 97, 114, 112, 73, 109, 112, 108, 40, 76, 79, 65, 68, 44, 32, 83, 84, 79, 82, 69, 44, 32, 115, 105, 103, 110, 101, 100, 32, 108, 111, 110, 103, 44, 32, 115, 105, 103, 110, 101, 100, 32, 108, 111, 110, 103, 41, 32, 91, 119, 105, 116, 104, 32, 76, 79, 65, 68, 32, 61, 32, 66, 114, 111, 97, 100, 99, 97, 115, 116, 83, 99, 97, 108, 101, 77, 97, 115, 107, 76, 111, 97, 100, 60, 102, 108, 111, 97, 116, 44, 32, 102, 108, 111, 97, 116, 44, 32, 95, 95, 110, 118, 95, 98, 111, 111, 108, 44, 32, 51, 85, 76, 44, 32, 115, 105, 103, 110, 101, 100, 32, 105, 110, 116, 62, 59, 32, 83, 84, 79, 82, 69, 32, 61, 32, 68, 105, 114, 101, 99, 116, 83, 116, 111, 114, 101, 60, 102, 108, 111, 97, 116, 44, 32, 102, 108, 111, 97, 116, 62, 59, 32, 67, 111, 109, 112, 117, 116, 101, 84, 121, 112, 101, 32, 61, 32, 102, 108, 111, 97, 116, 59, 32, 105, 110, 116, 32, 112, 97, 99, 107, 95, 115, 105, 122, 101, 32, 61, 32, 49, 59, 32, 105, 110, 116, 32, 99, 111, 108, 115, 95, 112, 101, 114, 95, 116, 104, 114, 101, 97, 100, 32, 61, 32, 49, 59, 32, 105, 110, 116, 32, 116, 104, 114, 101, 97, 100, 95, 103, 114, 111, 117, 112, 95, 119, 105, 100, 116, 104, 32, 61, 32, 50, 59, 32, 105, 110, 116, 32, 114, 111, 119, 115, 95, 112, 101, 114, 95, 97, 99, 99, 101, 115, 115, 32, 61, 32, 50, 59, 32, 95, 95, 110, 118, 95, 98, 111, 111, 108, 32, 112, 97, 100, 100, 105, 110, 103, 32, 61, 32, 116, 114, 117, 101, 59, 32, 65, 108, 103, 111, 114, 105, 116, 104, 109, 32, 97, 108, 103, 111, 114, 105, 116, 104, 109, 32, 61, 32, 65, 108, 103, 111, 114, 105, 116, 104, 109, 58, 58, 107, 83, 111, 102, 116, 109, 97, 120, 93};
.global .align 1 .b8 __unnamed_351[362] = {118, 111, 105, 100, 32, 83, 111, 102, 116, 109, 97, 120, 87, 97, 114, 112, 73, 109, 112, 108, 40, 76, 79, 65, 68, 44, 32, 83, 84, 79, 82, 69, 44, 32, 115, 105, 103, 110, 101, 100, 32, 108, 111, 110, 103, 44, 32, 115, 105, 103, 110, 101, 100, 32, 108, 111, 110, 103, 41, 32, 91, 119, 105, 116, 104, 32, 76, 79, 65, 68, 32, 61, 32, 66, 114, 111, 97, 100, 99, 97, 115, 116, 83, 99, 97, 108, 101, 77, 97, 115, 107, 76, 111, 97, 100, 60, 102, 108, 111, 97, 116, 44, 32, 102, 108, 111, 97, 116, 44, 32, 95, 95, 110, 118, 95, 98, 111, 111, 108, 44, 32, 51, 85, 76, 44, 32, 115, 105, 103, 110, 101, 100, 32, 105, 110, 116, 62, 59, 32, 83, 84, 79, 82, 69, 32, 61, 32, 68, 105, 114, 101, 99, 116, 83, 116, 111, 114, 101, 60, 102, 108, 111, 97, 116, 44, 32, 102, 108, 111, 97, 116, 62, 59, 32, 67, 111, 109, 112, 117, 116, 101, 84, 121, 112, 101, 32, 61, 32, 102, 108, 111, 97, 116, 59, 32, 105, 110, 116, 32, 112, 97, 99, 107, 95, 115, 105, 122, 101, 32, 61, 32, 49, 59, 32, 105, 110, 116, 32, 99, 111, 108, 115, 95, 112, 101, 114, 95, 116, 104, 114, 101, 97, 100, 32, 61, 32, 49, 59, 32, 105, 110, 116, 32, 116, 104, 114, 101, 97, 100, 95, 103, 114, 111, 117, 112, 95, 119, 105, 100, 116, 104, 32, 61, 32, 50, 59, 32, 105, 110, 116, 32, 114, 111, 119, 115, 95, 112, 101, 114, 95, 97, 99, 99, 101, 115, 115, 32, 61, 32, 49, 59, 32, 95, 95, 110, 118, 95, 98, 111, 111, 108, 32, 112, 97, 100, 100, 105, 110, 103, 32, 61, 32, 102, 97, 108, 115, 101, 59, 32, 65, 108, 103, 111, 114, 105, 116, 104, 109, 32, 97, 108, 103, 111, 114, 105, 116, 104, 109, 32, 61, 32, 65, 108, 103, 111, 114, 105, 116, 104, 109, 58, 58, 107, 83, 111, 102, 116, 109, 97, 120, 93};
.global .align 1 .b8 __unnamed_352[361] = {118, 111, 105, 100, 32, 83, 111, 102, 116, 109, 97, 120, 87, 97, 114, 112, 73, 109, 112, 108, 40, 76, 79, 65, 68, 44, 32, 83, 84, 79, 82, 69, 44, 32, 115, 105, 103, 110, 101, 100, 32, 108, 111, 110, 103, 44, 32, 115, 105, 103, 110, 101, 100, 32, 108, 111, 110, 103, 41, 32, 91, 119, 105, 116, 104, 32, 76, 79, 65, 68, 32, 61, 32, 66, 114, 111, 97, 100, 99, 97, 115, 116, 83, 99, 97, 108, 101, 77, 97, 115, 107, 76, 111, 97, 100, 60, 102, 108, 111, 97, 116, 44, 32, 102, 108, 111, 97, 116, 44, 32, 95, 95, 110, 118, 95, 98, 111, 111, 108, 44, 32, 51, 85, 76, 44, 32, 115, 105, 103, 110, 101, 100, 32, 105, 110, 116, 62, 59, 32, 83, 84, 79, 82, 69, 32, 61, 32, 68, 105, 114, 101, 99, 116, 83, 116, 111, 114, 101, 60, 102, 108, 111, 97, 116, 44, 32, 102, 108, 111, 97, 116, 62, 59, 32, 67, 111, 109, 112, 117, 116, 101, 84, 121, 112, 101, 32, 61, 32, 102, 108, 111, 97, 116, 59, 32, 105, 110, 116, 32, 112, 97, 99, 107, 95, 115, 105, 122, 101, 32, 61, 32, 49, 59, 32, 105, 110, 116, 32, 99, 111, 108, 115, 95, 112, 101, 114, 95, 116, 104, 114, 101, 97, 100, 32, 61, 32, 49, 59, 32, 105, 110, 116, 32, 116, 104, 114, 101, 97, 100, 95, 103, 114, 111, 117, 112, 95, 119, 105, 100, 116, 104, 32, 61, 32, 50, 59, 32, 105, 110, 116, 32, 114, 111, 119, 115, 95, 112, 101, 114, 95, 97, 99, 99, 101, 115, 115, 32, 61, 32, 49, 59, 32, 95, 95, 110, 118, 95, 98, 111, 111, 108, 32, 112, 97, 100, 100, 105, 110, 103, 32, 61, 32, 116, 114, 117, 101, 59, 32, 65, 108, 103, 111, 114, 105, 116, 104, 109, 32, 97, 108, 103, 111, 114, 105, 116, 104, 109, 32, 61, 32, 65, 108, 103, 111, 114, 105, 116, 104, 109, 58, 58, 107, 83, 111, 102, 116, 109, 97, 120, 93};
.global .align 1 .b8 __unnamed_353[362] = {118, 111, 105, 100, 32, 83, 111, 102, 116, 109, 97, 120, 87, 97, 114, 112, 73, 109, 112, 108, 40, 76, 79, 65, 68, 44, 32, 83, 84, 79, 82, 69, 44, 32, 115, 105, 103, 110, 101, 100, 32, 108, 111, 110, 103, 44, 32, 115, 105, 103, 110, 101, 100, 32, 108, 111, 110, 103, 41, 32, 91, 119, 105, 116, 104, 32, 76, 79, 65, 68, 32, 61, 32, 66, 114, 111, 97, 100, 99, 97, 115, 116, 83, 99, 97, 108, 101, 77, 97, 115, 107, 76, 111, 97, 100, 60, 102, 108, 111, 97, 116, 44, 32, 102, 108, 111, 97, 116, 44, 32, 95, 95, 110, 118, 95, 98, 111, 111, 108, 44, 32, 51, 85, 76, 44, 32, 115, 105, 103, 110, 101, 100, 32, 105, 110, 116, 62, 59, 32, 83, 84, 79, 82, 69, 32, 61, 32, 68, 105, 114, 101, 99, 116, 83, 116, 111, 114, 101, 60, 102, 108, 111, 97, 116, 44, 32, 102, 108, 111, 97, 116, 62, 59, 32, 67, 111, 109, 112, 117, 116, 101, 84, 121, 112, 101, 32, 61, 32, 102, 108, 111, 97, 116, 59, 32, 105, 110, 116, 32, 112, 97, 99, 107, 95, 115, 105, 122, 101, 32, 61, 32, 49, 59, 32, 105, 110, 116, 32, 99, 111, 108, 115, 95, 112, 101, 114, 95, 116, 104, 114, 101, 97, 100, 32, 61, 32, 49, 59, 32, 105, 110, 116, 32, 116, 104, 114, 101, 97, 100, 95, 103, 114, 111, 117, 112, 95, 119, 105, 100, 116, 104, 32, 61, 32, 52, 59, 32, 105, 110, 116, 32, 114, 111, 119, 115, 95, 112, 101, 114, 95, 97, 99, 99, 101, 115, 115, 32, 61, 32, 50, 59, 32, 95, 95, 110, 118, 95, 98, 111, 111, 108, 32, 112, 97, 100, 100, 105, 110, 103, 32, 61, 32, 102, 97, 108, 115, 101, 59, 32, 65, 108, 103, 111, 114, 105, 116, 104, 109, 32, 97, 108, 103, 111, 114, 105, 116, 104, 109, 32, 61, 32, 65, 108, 103, 111, 114, 105, 116, 104, 109, 58, 58, 107, 83, 111, 102, 116, 109, 97, 120, 93};
.global .align 1 .b8 __unnamed_354[361] = {118, 111, 105, 100, 32, 83, 111, 102, 116, 109, 97, 120, 87, 97, 114, 112, 73, 109, 112, 108, 40, 76, 79, 65, 68, 44, 32, 83, 84, 79, 82, 69, 44, 32, 115, 105, 103, 110, 101, 100, 32, 108, 111, 110, 103, 44, 32, 115, 105, 103, 110, 101, 100, 32, 108, 111, 110, 103, 41, 32, 91, 119, 105, 116, 104, 32, 76, 79, 65, 68, 32, 61, 32, 66, 114, 111, 97, 100, 99, 97, 115, 116, 83, 99, 97, 108, 101, 77, 97, 115, 107, 76, 111, 97, 100, 60, 102, 108, 111, 97, 116, 44, 32, 102, 108, 111, 97, 116, 44, 32, 95, 95, 110, 118, 95, 98, 111, 111, 108, 44, 32, 51, 85, 76, 44, 32, 115, 105, 103, 110, 101, 100, 32, 105, 110, 116, 62, 59, 32, 83, 84, 79, 82, 69, 32, 61, 32, 68, 105, 114, 101, 99, 116, 83, 116, 111, 114, 101, 60, 102, 108, 111, 97, 116, 44, 32, 102, 108, 111, 97, 116, 62, 59, 32, 67, 111, 109, 112, 117, 116, 101, 84, 121, 112, 101, 32, 61, 32, 102, 108, 111, 97, 116, 59, 32, 105, 110, 116, 32, 112, 97, 99, 107, 95, 115, 105, 122, 101, 32, 61, 32, 49, 59, 32, 105, 110, 116, 32, 99, 111, 108, 115, 95, 112, 101, 114, 95, 116, 104, 114, 101, 97, 100, 32, 61, 32, 49, 59, 32, 105, 110, 116, 32, 116, 104, 114, 101, 97, 100, 95, 103, 114, 111, 117, 112, 95, 119, 105, 100, 116, 104, 32, 61, 32, 52, 59, 32, 105, 110, 116, 32, 114, 111, 119, 115, 95, 112, 101, 114, 95, 97, 99, 99, 101, 115, 115, 32, 61, 32, 50, 59, 32, 95, 95, 110, 118, 95, 98, 111, 111, 108, 32, 112, 97, 100, 100, 105, 110, 103, 32, 61, 32, 116, 114, 117, 101, 59, 32, 65, 108, 103, 111, 114, 105, 116, 104, 109, 32, 97, 108, 103, 111, 114, 105, 116, 104, 109, 32, 61, 32, 65, 108, 103, 111, 114, 105, 116, 104, 109, 58, 58, 107, 83, 111, 102, 116, 109, 97, 120, 93};
.global .align 1 .b8 __unnamed_355[362] = {118, 111, 105, 100, 32, 83, 111, 102, 116, 109, 97, 120, 87, 97, 114, 112, 73, 109, 112, 108, 40, 76, 79, 65, 68, 44, 32, 83, 84, 79, 82, 69, 44, 32, 115, 105, 103, 110, 101, 100, 32, 108, 111, 110, 103, 44, 32, 115, 105, 103, 110, 101, 100, 32, 108, 111, 110, 103, 41, 32, 91, 119, 105, 116, 104, 32, 76, 79, 65, 68, 32, 61, 32, 66, 114, 111, 97, 100, 99, 97, 115, 116, 83, 99, 97, 108, 101, 77, 97, 115, 107, 76, 111, 97, 100, 60, 102, 108, 111, 97, 116, 44, 32, 102, 108, 111, 97, 116, 44, 32, 95, 95, 110, 118, 95, 98, 111, 111, 108, 44, 32, 51, 85, 76, 44, 32, 115, 105, 103, 110, 101, 100, 32, 105, 110, 116, 62, 59, 32, 83, 84, 79, 82, 69, 32, 61, 32, 68, 105, 114, 101, 99, 116, 83, 116, 111, 114, 101, 60, 102, 108, 111, 97, 116, 44, 32, 102, 108, 111, 97, 116, 62, 59, 32, 67, 111, 109, 112, 117, 116, 101, 84, 121, 112, 101, 32, 61, 32, 102, 108, 111, 97, 116, 59, 32, 105, 110, 116, 32, 112, 97, 99, 107, 95, 115, 105, 122, 101, 32, 61, 32, 49, 59, 32, 105, 110, 116, 32, 99, 111, 108, 115, 95, 112, 101, 114, 95, 116, 104, 114, 101, 97, 100, 32, 61, 32, 49, 59, 32, 105, 110, 116, 32, 116, 104, 114, 101, 97, 100, 95, 103, 114, 111, 117, 112, 95, 119, 105, 100, 116, 104, 32, 61, 32, 52, 59, 32, 105, 110, 116, 32, 114, 111, 119, 115, 95, 112, 101, 114, 95, 97, 99, 99, 101, 115, 115, 32, 61, 32, 49, 59, 32, 95, 95, 110, 118, 95, 98, 111, 111, 108, 32, 112, 97, 100, 100, 105, 110, 103, 32, 61, 32, 102, 97, 108, 115, 101, 59, 32, 65, 108, 103, 111, 114, 105, 116, 104, 109, 32, 97, 108, 103, 111, 114, 105, 116, 104, 109, 32, 61, 32, 65, 108, 103, 111, 114, 105, 116, 104, 109, 58, 58, 107, 83, 111, 102, 116, 109, 97, 120, 93};
.global .align 1 .b8 __unnamed_356[361] = {118, 111, 105, 100, 32, 83, 111, 102, 116, 109, 97, 120, 87, 97, 114, 112, 73, 109, 112, 108, 40, 76, 79, 65, 68, 44, 32, 83, 84, 79, 82, 69, 44, 32, 115, 105, 103, 110, 101, 100, 32, 108, 111, 110, 103, 44, 32, 115, 105, 103, 110, 101, 100, 32, 108, 111, 110, 103, 41, 32, 91, 119, 105, 116, 104, 32, 76, 79, 65, 68, 32, 61, 32, 66, 114, 111, 97, 100, 99, 97, 115, 116, 83, 99, 97, 108, 101, 77, 97, 115, 107, 76, 111, 97, 100, 60, 102, 108, 111, 97, 116, 44, 32, 102, 108, 111, 97, 116, 44, 32, 95, 95, 110, 118, 95, 98, 111, 111, 108, 44, 32, 51, 85, 76, 44, 32, 115, 105, 103, 110, 101, 100, 32, 105, 110, 116, 62, 59, 32, 83, 84, 79, 82, 69, 32, 61, 32, 68, 105, 114, 101, 99, 116, 83, 116, 111, 114, 101, 60, 102, 108, 111, 97, 116, 44, 32, 102, 108, 111, 97, 116, 62, 59, 32, 67, 111, 109, 112, 117, 116, 101, 84, 121, 112, 101, 32, 61, 32, 102, 108, 111, 97, 116, 59, 32, 105, 110, 116, 32, 112, 97, 99, 107, 95, 115, 105, 122, 101, 32, 61, 32, 49, 59, 32, 105, 110, 116, 32, 99, 111, 108, 115, 95, 112, 101, 114, 95, 116, 104, 114, 101, 97, 100, 32, 61, 32, 49, 59, 32, 105, 110, 116, 32, 116, 104, 114, 101, 97, 100, 95, 103, 114, 111, 117, 112, 95, 119, 105, 100, 116, 104, 32, 61, 32, 52, 59, 32, 105, 110, 116, 32, 114, 111, 119, 115, 95, 112, 101, 114, 95, 97, 99, 99, 101, 115, 115, 32, 61, 32, 49, 59, 32, 95, 95, 110, 118, 95, 98, 111, 111, 108, 32, 112, 97, 100, 100, 105, 110, 103, 32, 61, 32, 116, 114, 117, 101, 59, 32, 65, 108, 103, 111, 114, 105, 116, 104, 109, 32, 97, 108, 103, 111, 114, 105, 116, 104, 109, 32, 61, 32, 65, 108, 103, 111, 114, 105, 116, 104, 109, 58, 58, 107, 83, 111, 102, 116, 109, 97, 120, 93};
.global .align 1 .b8 __unnamed_357[362] = {118, 111, 105, 100, 32, 83, 111, 102, 116, 109, 97, 120, 87, 97, 114, 112, 73, 109, 112, 108, 40, 76, 79, 65, 68, 44, 32, 83, 84, 79, 82, 69, 44, 32, 115, 105, 103, 110, 101, 100, 32, 108, 111, 110, 103, 44, 32, 115, 105, 103, 110, 101, 100, 32, 108, 111, 110, 103, 41, 32, 91, 119, 105, 116, 104, 32, 76, 79, 65, 68, 32, 61, 32, 66, 114, 111, 97, 100, 99, 97, 115, 116, 83, 99, 97, 108, 101, 77, 97, 115, 107, 76, 111, 97, 100, 60, 102, 108, 111, 97, 116, 44, 32, 102, 108, 111, 97, 116, 44, 32, 95, 95, 110, 118, 95, 98, 111, 111, 108, 44, 32, 51, 85, 76, 44, 32, 115, 105, 103, 110, 101, 100, 32, 105, 110, 116, 62, 59, 32, 83, 84, 79, 82, 69, 32, 61, 32, 68, 105, 114, 101, 99, 116, 83, 116, 111, 114, 101, 60, 102, 108, 111, 97, 116, 44, 32, 102, 108, 111, 97, 116, 62, 59, 32, 67, 111, 109, 112, 117, 116, 101, 84, 121, 112, 101, 32, 61, 32, 102, 108, 111, 97, 116, 59, 32, 105, 110, 116, 32, 112, 97, 99, 107, 95, 115, 105, 122, 101, 32, 61, 32, 49, 59, 32, 105, 110, 116, 32, 99, 111, 108, 115, 95, 112, 101, 114, 95, 116, 104, 114, 101, 97, 100, 32, 61, 32, 49, 59, 32, 105, 110, 116, 32, 116, 104, 114, 101, 97, 100, 95, 103, 114, 111, 117, 112, 95, 119, 105, 100, 116, 104, 32, 61, 32, 56, 59, 32, 105, 110, 116, 32, 114, 111, 119, 115, 95, 112, 101, 114, 95, 97, 99, 99, 101, 115, 115, 32, 61, 32, 50, 59, 32, 95, 95, 110, 118, 95, 98, 111, 111, 108, 32, 112, 97, 100, 100, 105, 110, 103, 32, 61, 32, 102, 97, 108, 115, 101, 59, 32, 65, 108, 103, 111, 114, 105, 116, 104, 109, 32, 97, 108, 103, 111, 114, 105, 116, 104, 109, 32, 61, 32, 65, 108, 103, 111, 114, 105, 116, 104, 109, 58, 58, 107, 83, 111, 102, 116, 109, 97, 120, 93};
.global .align 1 .b8 __unnamed_358[361] = {118, 111, 105, 100, 32, 83, 111, 102, 116, 109, 97, 120, 87, 97, 114, 112, 73, 109, 112, 108, 40, 76, 79, 65, 68, 44, 32, 83, 84, 79, 82, 69, 44, 32, 115, 105, 103, 110, 101, 100, 32, 108, 111, 110, 103, 44, 32, 115, 105, 103, 110, 101, 100, 32, 108, 111, 110, 103, 41, 32, 91, 119, 105, 116, 104, 32, 76, 79, 65, 68, 32, 61, 32, 66, 114, 111, 97, 100, 99, 97, 115, 116, 83, 99, 97, 108, 101, 77, 97, 115, 107, 76, 111, 97, 100, 60, 102, 108, 111, 97, 116, 44, 32, 102, 108, 111, 97, 116, 44, 32, 95, 95, 110, 118, 95, 98, 111, 111, 108, 44, 32, 51, 85, 76, 44, 32, 115, 105, 103, 110, 101, 100, 32, 105, 110, 116, 62, 59, 32, 83, 84, 79, 82, 69, 32, 61, 32, 68, 105, 114, 101, 99, 116, 83, 116, 111, 114, 101, 60, 102, 108, 111, 97, 116, 44, 32, 102, 108, 111, 97, 116, 62, 59, 32, 67, 111, 109, 112, 117, 116, 101, 84, 121, 112, 101, 32, 61, 32, 102, 108, 111, 97, 116, 59, 32, 105, 110, 116, 32, 112, 97, 99, 107, 95, 115, 105, 122, 101, 32, 61, 32, 49, 59, 32, 105, 110, 116, 32, 99, 111, 108, 115, 95, 112, 101, 114, 95, 116, 104, 114, 101, 97, 100, 32, 61, 32, 49, 59, 32, 105, 110, 116, 32, 116, 104, 114, 101, 97, 100, 95, 103, 114, 111, 117, 112, 95, 119, 105, 100, 116, 104, 32, 61, 32, 56, 59, 32, 105, 110, 116, 32, 114, 111, 119, 115, 95, 112, 101, 114, 95, 97, 99, 99, 101, 115, 115, 32, 61, 32, 50, 59, 32, 95, 95, 110, 118, 95, 98, 111, 111, 108, 32, 112, 97, 100, 100, 105, 110, 103, 32, 61, 32, 116, 114, 117, 101, 59, 32, 65, 108, 103, 111, 114, 105, 116, 104, 109, 32, 97, 108, 103, 111, 114, 105, 116, 104, 109, 32, 61, 32, 65, 108, 103, 111, 114, 105, 116, 104, 109, 58, 58, 107, 83, 111, 102, 116, 109, 97, 120, 93};
.global .align 1 .b8 __unnamed_359[362] = {118, 111, 105, 100, 32, 83, 111, 102, 116, 109, 97, 120, 87, 97, 114, 112, 73, 109, 112, 108, 40, 76, 79, 65, 68, 44, 32, 83, 84, 79, 82, 69, 44, 32, 115, 105, 103, 110, 101, 100, 32, 108, 111, 110, 103, 44, 32, 115, 105, 103, 110, 101, 100, 32, 108, 111, 110, 103, 41, 32, 91, 119, 105, 116, 104, 32, 76, 79, 65, 68, 32, 61, 32, 66, 114, 111, 97, 100, 99, 97, 115, 116, 83, 99, 97, 108, 101, 77, 97, 115, 107, 76, 111, 97, 100, 60, 102, 108, 111, 97, 116, 44, 32, 102, 108, 111, 97, 116, 44, 32, 95, 95, 110, 118, 95, 98, 111, 111, 108, 44, 32, 51, 85, 76, 44, 32, 115, 105, 103, 110, 101, 100, 32, 105, 110, 116, 62, 59, 32, 83, 84, 79, 82, 69, 32, 61, 32, 68, 105, 114, 101, 99, 116, 83, 116, 111, 114, 101, 60, 102, 108, 111, 97, 116, 44, 32, 102, 108, 111, 97, 116, 62, 59, 32, 67, 111, 109, 112, 117, 116, 101, 84, 121, 112, 101, 32, 61, 32, 102, 108, 111, 97, 116, 59, 32, 105, 110, 116, 32, 112, 97, 99, 107, 95, 115, 105, 122, 101, 32, 61, 32, 49, 59, 32, 105, 110, 116, 32, 99, 111, 108, 115, 95, 112, 101, 114, 95, 116, 104, 114, 101, 97, 100, 32, 61, 32, 49, 59, 32, 105, 110, 116, 32, 116, 104, 114, 101, 97, 100, 95, 103, 114, 111, 117, 112, 95, 119, 105, 100, 116, 104, 32, 61, 32, 56, 59, 32, 105, 110, 116, 32, 114, 111, 119, 115, 95, 112, 101, 114, 95, 97, 99, 99, 101, 115, 115, 32, 61, 32, 49, 59, 32, 95, 95, 110, 118, 95, 98, 111, 111, 108, 32, 112, 97, 100, 100, 105, 110, 103, 32, 61, 32, 102, 97, 108, 115, 101, 59, 32, 65, 108, 103, 111, 114, 105, 116, 104, 109, 32, 97, 108, 103, 111, 114, 105, 116, 104, 109, 32, 61, 32, 65, 108, 103, 111, 114, 105, 116, 104, 109, 58, 58, 107, 83, 111, 102, 116, 109, 97, 120, 93};
.global .align 1 .b8 __unnamed_360[361] = {118, 111, 105, 100, 32, 83, 111, 102, 116, 109, 97, 120, 87, 97, 114, 112, 73, 109, 112, 108, 40, 76, 79, 65, 68, 44, 32, 83, 84, 79, 82, 69, 44, 32, 115, 105, 103, 110, 101, 100, 32, 108, 111, 110, 103, 44, 32, 115, 105, 103, 110, 101, 100, 32, 108, 111, 110, 103, 41, 32, 91, 119, 105, 116, 104, 32, 76, 79, 65, 68, 32, 61, 32, 66, 114, 111, 97, 100, 99, 97, 115, 116, 83, 99, 97, 108, 101, 77, 97, 115, 107, 76, 111, 97, 100, 60, 102, 108, 111, 97, 116, 44, 32, 102, 108, 111, 97, 116, 44, 32, 95, 95, 110, 118, 95, 98, 111, 111, 108, 44, 32, 51, 85, 76, 44, 32, 115, 105, 103, 110, 101, 100, 32, 105, 110, 116, 62, 59, 32, 83, 84, 79, 82, 69, 32, 61, 32, 68, 105, 114, 101, 99, 116, 83, 116, 111, 114, 101, 60, 102, 108, 111, 97, 116, 44, 32, 102, 108, 111, 97, 116, 62, 59, 32, 67, 111, 109, 112, 117, 116, 101, 84, 121, 112, 101, 32, 61, 32, 102, 108, 111, 97, 116, 59, 32, 105, 110, 116, 32, 112, 97, 99, 107, 95, 115, 105, 122, 101, 32, 61, 32, 49, 59, 32, 105, 110, 116, 32, 99, 111, 108, 115, 95, 112, 101, 114, 95, 116, 104, 114, 101, 97, 100, 32, 61, 32, 49, 59, 32, 105, 110, 116, 32, 116, 104, 114, 101, 97, 100, 95, 103, 114, 111, 117, 112, 95, 119, 105, 100, 116, 104, 32, 61, 32, 56, 59, 32, 105, 110, 116, 32, 114, 111, 119, 115, 95, 112, 101, 114, 95, 97, 99, 99, 101, 115, 115, 32, 61, 32, 49, 59, 32, 95, 95, 110, 118, 95, 98, 111, 111, 108, 32, 112, 97, 100, 100, 105, 110, 103, 32, 61, 32, 116, 114, 117, 101, 59, 32, 65, 108, 103, 111, 114, 105, 116, 104, 109, 32, 97, 108, 103, 111, 114, 105, 116, 104, 109, 32, 61, 32, 65, 108, 103, 111, 114, 105, 116, 104, 109, 58, 58, 107, 83, 111, 102, 116, 109, 97, 120, 93};
.global .align 1 .b8 __unnamed_361[363] = {118, 111, 105, 100, 32, 83, 111, 102, 116, 109, 97, 120, 87, 97, 114, 112, 73, 109, 112, 108, 40, 76, 79, 65, 68, 44, 32, 83, 84, 79, 82, 69, 44, 32, 115, 105, 103, 110, 101, 100, 32, 108, 111, 110, 103, 44, 32, 115, 105, 103, 110, 101, 100, 32, 108, 111, 110, 103, 41, 32, 91, 119, 105, 116, 104, 32, 76, 79, 65, 68, 32, 61, 32, 66, 114, 111, 97, 100, 99, 97, 115, 116, 83, 99, 97, 108, 101, 77, 97, 115, 107, 76, 111, 97, 100, 60, 102, 108, 111, 97, 116, 44, 32, 102, 108, 111, 97, 116, 44, 32, 95, 95, 110, 118, 95, 98, 111, 111, 108, 44, 32, 51, 85, 76, 44, 32, 115, 105, 103, 110, 101, 100, 32, 105, 110, 116, 62, 59, 32, 83, 84, 79, 82, 69, 32, 61, 32, 68, 105, 114, 101, 99, 116, 83, 116, 111, 114, 101, 60, 102, 108, 111, 97, 116, 44, 32, 102, 108, 111, 97, 116, 62, 59, 32, 67, 111, 109, 112, 117, 116, 101, 84, 121, 112, 101, 32, 61, 32, 102, 108, 111, 97, 116, 59, 32, 105, 110, 116, 32, 112, 97, 99, 107, 95, 115, 105, 122, 101, 32, 61, 32, 49, 59, 32, 105, 110, 116, 32, 99, 111, 108, 115, 95, 112, 101, 114, 95, 116, 104, 114, 101, 97, 100, 32, 61, 32, 49, 59, 32, 105, 110, 116, 32, 116, 104, 114, 101, 97, 100, 95, 103, 114, 111, 117, 112, 95, 119, 105, 100, 116, 104, 32, 61, 32, 49, 54, 59, 32, 105, 110, 116, 32, 114, 111, 119, 115, 95, 112, 101, 114, 95, 97, 99, 99, 101, 115, 115, 32, 61, 32, 50, 59, 32, 95, 95, 110, 118, 95, 98, 111, 111, 108, 32, 112, 97, 100, 100, 105, 110, 103, 32, 61, 32, 102, 97, 108, 115, 101, 59, 32, 65, 108, 103, 111, 114, 105, 116, 104, 109, 32, 97, 108, 103, 111, 114, 105, 116, 104, 109, 32, 61, 32, 65, 108, 103, 111, 114, 105, 116, 104, 109, 58, 58, 107, 83, 111, 102, 116, 109, 97, 120, 93};
.global .align 1 .b8 __unnamed_362[362] = {118, 111, 105, 100, 32, 83, 111, 102, 116, 109, 97, 120, 87, 97, 114, 112, 73, 109, 112, 108, 40, 76, 79, 65, 68, 44, 32, 83, 84, 79, 82, 69, 44, 32, 115, 105, 103, 110, 101, 100, 32, 108, 111, 110, 103, 44, 32, 115, 105, 103, 110, 101, 100, 32, 108, 111, 110, 103, 41, 32, 91, 119, 105, 116, 104, 32, 76, 79, 65, 68, 32, 61, 32, 66, 114, 111, 97, 100, 99, 97, 115, 116, 83, 99, 97, 108, 101, 77, 97, 115, 107, 76, 111, 97, 100, 60, 102, 108, 111, 97, 116, 44, 32, 102, 108, 111, 97, 116, 44, 32, 95, 95, 110, 118, 95, 98, 111, 111, 108, 44, 32, 51, 85, 76, 44, 32, 115, 105, 103, 110, 101, 100, 32, 105, 110, 116, 62, 59, 32, 83, 84, 79, 82, 69, 32, 61, 32, 68, 105, 114, 101, 99, 116, 83, 116, 111, 114, 101, 60, 102, 108, 111, 97, 116, 44, 32, 102, 108, 111, 97, 116, 62, 59, 32, 67, 111, 109, 112, 117, 116, 101, 84, 121, 112, 101, 32, 61, 32, 102, 108, 111, 97, 116, 59, 32, 105, 110, 116, 32, 112, 97, 99, 107, 95, 115, 105, 122, 101, 32, 61, 32, 49, 59, 32, 105, 110, 116, 32, 99, 111, 108, 115, 95, 112, 101, 114, 95, 116, 104, 114, 101, 97, 100, 32, 61, 32, 49, 59, 32, 105, 110, 116, 32, 116, 104, 114, 101, 97, 100, 95, 103, 114, 111, 117, 112, 95, 119, 105, 100, 116, 104, 32, 61, 32, 49, 54, 59, 32, 105, 110, 116, 32, 114, 111, 119, 115, 95, 112, 101, 114, 95, 97, 99, 99, 101, 115, 115, 32, 61, 32, 50, 59, 32, 95, 95, 110, 118, 95, 98, 111, 111, 108, 32, 112, 97, 100, 100, 105, 110, 103, 32, 61, 32, 116, 114, 117, 101, 59, 32, 65, 108, 103, 111, 114, 105, 116, 104, 109, 32, 97, 108, 103, 111, 114, 105, 116, 104, 109, 32, 61, 32, 65, 108, 103, 111, 114, 105, 116, 104, 109, 58, 58, 107, 83, 111, 102, 116, 109, 97, 120, 93};
.global .align 1 .b8 __unnamed_363[363] = {118, 111, 105, 100, 32, 83, 111, 102, 116, 109, 97, 120, 87, 97, 114, 112, 73, 109, 112, 108, 40, 76, 79, 65, 68, 44, 32, 83, 84, 79, 82, 69, 44, 32, 115, 105, 103, 110, 101, 100, 32, 108, 111, 110, 103, 44, 32, 115, 105, 103, 110, 101, 100, 32, 108, 111, 110, 103, 41, 32, 91, 119, 105, 116, 104, 32, 76, 79, 65, 68, 32, 61, 32, 66, 114, 111, 97, 100, 99, 97, 115, 116, 83, 99, 97, 108, 101, 77, 97, 115, 107, 76, 111, 97, 100, 60, 102, 108, 111, 97, 116, 44, 32, 102, 108, 111, 97, 116, 44, 32, 95, 95, 110, 118, 95, 98, 111, 111, 108, 44, 32, 51, 85, 76, 44, 32, 115, 105, 103, 110, 101, 100, 32, 105, 110, 116, 62, 59, 32, 83, 84, 79, 82, 69, 32, 61, 32, 68, 105, 114, 101, 99, 116, 83, 116, 111, 114, 101, 60, 102, 108, 111, 97, 116, 44, 32, 102, 108, 111, 97, 116, 62, 59, 32, 67, 111, 109, 112, 117, 116, 101, 84, 121, 112, 101, 32, 61, 32, 102, 108, 111, 97, 116, 59, 32, 105, 110, 116, 32, 112, 97, 99, 107, 95, 115, 105, 122, 101, 32, 61, 32, 49, 59, 32, 105, 110, 116, 32, 99, 111, 108, 115, 95, 112, 101, 114, 95, 116, 104, 114, 101, 97, 100, 32, 61, 32, 49, 59, 32, 105, 110, 116, 32, 116, 104, 114, 101, 97, 100, 95, 103, 114, 111, 117, 112, 95, 119, 105, 100, 116, 104, 32, 61, 32, 49, 54, 59, 32, 105, 110, 116, 32, 114, 111, 119, 115, 95, 112, 101, 114, 95, 97, 99, 99, 101, 115, 115, 32, 61, 32, 49, 59, 32, 95, 95, 110, 118, 95, 98, 111, 111, 108, 32, 112, 97, 100, 100, 105, 110, 103, 32, 61, 32, 102, 97, 108, 115, 101, 59, 32, 65, 108, 103, 111, 114, 105, 116, 104, 109, 32, 97, 108, 103, 111, 114, 105, 116, 104, 109, 32, 61, 32, 65, 108, 103, 111, 114, 105, 116, 104, 109, 58, 58, 107, 83, 111, 102, 116, 109, 97, 120, 93};
.global .align 1 .b8 __unnamed_364[362] = {118, 111, 105, 100, 32, 83, 111, 102, 116, 109, 97, 120, 87, 97, 114, 112, 73, 109, 112, 108, 40, 76, 79, 65, 68, 44, 32, 83, 84, 79, 82, 69, 44, 32, 115, 105, 103, 110, 101, 100, 32, 108, 111, 110, 103, 44, 32, 115, 105, 103, 110, 101, 100, 32, 108, 111, 110, 103, 41, 32, 91, 119, 105, 116, 104, 32, 76, 79, 65, 68, 32, 61, 32, 66, 114, 111, 97, 100, 99, 97, 115, 116, 83, 99, 97, 108, 101, 77, 97, 115, 107, 76, 111, 97, 100, 60, 102, 108, 111, 97, 116, 44, 32, 102, 108, 111, 97, 116, 44, 32, 95, 95, 110, 118, 95, 98, 111, 111, 108, 44, 32, 51, 85, 76, 44, 32, 115, 105, 103, 110, 101, 100, 32, 105, 110, 116, 62, 59, 32, 83, 84, 79, 82, 69, 32, 61, 32, 68, 105, 114, 101, 99, 116, 83, 116, 111, 114, 101, 60, 102, 108, 111, 97, 116, 44, 32, 102, 108, 111, 97, 116, 62, 59, 32, 67, 111, 109, 112, 117, 116, 101, 84, 121, 112, 101, 32, 61, 32, 102, 108, 111, 97, 116, 59, 32, 105, 110, 116, 32, 112, 97, 99, 107, 95, 115, 105, 122, 101, 32, 61, 32, 49, 59, 32, 105, 110, 116, 32, 99, 111, 108, 115, 95, 112, 101, 114, 95, 116, 104, 114, 101, 97, 100, 32, 61, 32, 49, 59, 32, 105, 110, 116, 32, 116, 104, 114, 101, 97, 100, 95, 103, 114, 111, 117, 112, 95, 119, 105, 100, 116, 104, 32, 61, 32, 49, 54, 59, 32, 105, 110, 116, 32, 114, 111, 119, 115, 95, 112, 101, 114, 95, 97, 99, 99, 101, 115, 115, 32, 61, 32, 49, 59, 32, 95, 95, 110, 118, 95, 98, 111, 111, 108, 32, 112, 97, 100, 100, 105, 110, 103, 32, 61, 32, 116, 114, 117, 101, 59, 32, 65, 108, 103, 111, 114, 105, 116, 104, 109, 32, 97, 108, 103, 111, 114, 105, 116, 104, 109, 32, 61, 32, 65, 108, 103, 111, 114, 105, 116, 104, 109, 58, 58, 107, 83, 111, 102, 116, 109, 97, 120, 93};
.global .align 1 .b8 __unnamed_365[363] = {118, 111, 105, 100, 32, 83, 111, 102, 116, 109, 97, 120, 87, 97, 114, 112, 73, 109, 112, 108, 40, 76, 79, 65, 68, 44, 32, 83, 84, 79, 82, 69, 44, 32, 115, 105, 103, 110, 101, 100, 32, 108, 111, 110, 103, 44, 32, 115, 105, 103, 110, 101, 100, 32, 108, 111, 110, 103, 41, 32, 91, 119, 105, 116, 104, 32, 76, 79, 65, 68, 32, 61, 32, 66, 114, 111, 97, 100, 99, 97, 115, 116, 83, 99, 97, 108, 101, 77, 97, 115, 107, 76, 111, 97, 100, 60, 102, 108, 111, 97, 116, 44, 32, 102, 108, 111, 97, 116, 44, 32, 95, 95, 110, 118, 95, 98, 111, 111, 108, 44, 32, 51, 85, 76, 44, 32, 115, 105, 103, 110, 101, 100, 32, 105, 110, 116, 62, 59, 32, 83, 84, 79, 82, 69, 32, 61, 32, 68, 105, 114, 101, 99, 116, 83, 116, 111, 114, 101, 60, 102, 108, 111, 97, 116, 44, 32, 102, 108, 111, 97, 116, 62, 59, 32, 67, 111, 109, 112, 117, 116, 101, 84, 121, 112, 101, 32, 61, 32, 102, 108, 111, 97, 116, 59, 32, 105, 110, 116, 32, 112, 97, 99, 107, 95, 115, 105, 122, 101, 32, 61, 32, 49, 59, 32, 105, 110, 116, 32, 99, 111, 108, 115, 95, 112, 101, 114, 95, 116, 104, 114, 101, 97, 100, 32, 61, 32, 49, 59, 32, 105, 110, 116, 32, 116, 104, 114, 101, 97, 100, 95, 103, 114, 111, 117, 112, 95, 119, 105, 100, 116, 104, 32, 61, 32, 51, 50, 59, 32, 105, 110, 116, 32, 114, 111, 119, 115, 95, 112, 101, 114, 95, 97, 99, 99, 101, 115, 115, 32, 61, 32, 50, 59, 32, 95, 95, 110, 118, 95, 98, 111, 111, 108, 32, 112, 97, 100, 100, 105, 110, 103, 32, 61, 32, 102, 97, 108, 115, 101, 59, 32, 65, 108, 103, 111, 114, 105, 116, 104, 109, 32, 97, 108, 103, 111, 114, 105, 116, 104, 109, 32, 61, 32, 65, 108, 103, 111, 114, 105, 116, 104, 109, 58, 58, 107, 83, 111, 102, 116, 109, 97, 120, 93};
.global .align 1 .b8 __unnamed_366[362] = {118, 111, 105, 100, 32, 83, 111, 102, 116, 109, 97, 120, 87, 97, 114, 112, 73, 109, 112, 108, 40, 76, 79, 65, 68, 44, 32, 83, 84, 79, 82, 69, 44, 32, 115, 105, 103, 110, 101, 100, 32, 108, 111, 110, 103, 44, 32, 115, 105, 103, 110, 101, 100, 32, 108, 111, 110, 103, 41, 32, 91, 119, 105, 116, 104, 32, 76, 79, 65, 68, 32, 61, 32, 66, 114, 111, 97, 100, 99, 97, 115, 116, 83, 99, 97, 108, 101, 77, 97, 115, 107, 76, 111, 97, 100, 60, 102, 108, 111, 97, 116, 44, 32, 102, 108, 111, 97, 116, 44, 32, 95, 95, 110, 118, 95, 98, 111, 111, 108, 44, 32, 51, 85, 76, 44, 32, 115, 105, 103, 110, 101, 100, 32, 105, 110, 116, 62, 59, 32, 83, 84, 79, 82, 69, 32, 61, 32, 68, 105, 114, 101, 99, 116, 83, 116, 111, 114, 101, 60, 102, 108, 111, 97, 116, 44, 32, 102, 108, 111, 97, 116, 62, 59, 32, 67, 111, 109, 112, 117, 116, 101, 84, 121, 112, 101, 32, 61, 32, 102, 108, 111, 97, 116, 59, 32, 105, 110, 116, 32, 112, 97, 99, 107, 95, 115, 105, 122, 101, 32, 61, 32, 49, 59, 32, 105, 110, 116, 32, 99, 111, 108, 115, 95, 112, 101, 114, 95, 116, 104, 114, 101, 97, 100, 32, 61, 32, 49, 59, 32, 105, 110, 116, 32, 116, 104, 114, 101, 97, 100, 95, 103, 114, 111, 117, 112, 95, 119, 105, 100, 116, 104, 32, 61, 32, 51, 50, 59, 32, 105, 110, 116, 32, 114, 111, 119, 115, 95, 112, 101, 114, 95, 97, 99, 99, 101, 115, 115, 32, 61, 32, 50, 59, 32, 95, 95, 110, 118, 95, 98, 111, 111, 108, 32, 112, 97, 100, 100, 105, 110, 103, 32, 61, 32, 116, 114, 117, 101, 59, 32, 65, 108, 103, 111, 114, 105, 116, 104, 109, 32, 97, 108, 103, 111, 114, 105, 116, 104, 109, 32, 61, 32, 65, 108, 103, 111, 114, 105, 116, 104, 109, 58, 58, 107, 83, 111, 102, 116, 109, 97, 120, 93};
.global .align 1 .b8 __unnamed_367[363] = {118, 111, 105, 100, 32, 83, 111, 102, 116, 109, 97, 120, 87, 97, 114, 112, 73, 109, 112, 108, 40, 76, 79, 65, 68, 44, 32, 83, 84, 79, 82, 69, 44, 32, 115, 105, 103, 110, 101, 100, 32, 108, 111, 110, 103, 44, 32, 115, 105, 103, 110, 101, 100, 32, 108, 111, 110, 103, 41, 32, 91, 119, 105, 116, 104, 32, 76, 79, 65, 68, 32, 61, 32, 66, 114, 111, 97, 100, 99, 97, 115, 116, 83, 99, 97, 108, 101, 77, 97, 115, 107, 76, 111, 97, 100, 60, 102, 108, 111, 97, 116, 44, 32, 102, 108, 111, 97, 116, 44, 32, 95, 95, 110, 118, 95, 98, 111, 111, 108, 44, 32, 51, 85, 76, 44, 32, 115, 105, 103, 110, 101, 100, 32, 105, 110, 116, 62, 59, 32, 83, 84, 79, 82, 69, 32, 61, 32, 68, 105, 114, 101, 99, 116, 83, 116, 111, 114, 101, 60, 102, 108, 111, 97, 116, 44, 32, 102, 108, 111, 97, 116, 62, 59, 32, 67, 111, 109, 112, 117, 116, 101, 84, 121, 112, 101, 32, 61, 32, 102, 108, 111, 97, 116, 59, 32, 105, 110, 116, 32, 112, 97, 99, 107, 95, 115, 105, 122, 101, 32, 61, 32, 49, 59, 32, 105, 110, 116, 32, 99, 111, 108, 115, 95, 112, 101, 114, 95, 116, 104, 114, 101, 97, 100, 32, 61, 32, 49, 59, 32, 105, 110, 116, 32, 116, 104, 114, 101, 97, 100, 95, 103, 114, 111, 117, 112, 95, 119, 105, 100, 116, 104, 32, 61, 32, 51, 50, 59, 32, 105, 110, 116, 32, 114, 111, 119, 115, 95, 112, 101, 114, 95, 97, 99, 99, 101, 115, 115, 32, 61, 32, 49, 59, 32, 95, 95, 110, 118, 95, 98, 111, 111, 108, 32, 112, 97, 100, 100, 105, 110, 103, 32, 61, 32, 102, 97, 108, 115, 101, 59, 32, 65, 108, 103, 111, 114, 105, 116, 104, 109, 32, 97, 108, 103, 111, 114, 105, 116, 104, 109, 32, 61, 32, 65, 108, 103, 111, 114, 105, 116, 104, 109, 58, 58, 107, 83, 111, 102, 116, 109, 97, 120, 93};
.global .align 1 .b8 __unnamed_368[362] = {118, 111, 105, 100, 32, 83, 111, 102, 116, 109, 97, 120, 87, 97, 114, 112, 73, 109, 112, 108, 40, 76, 79, 65, 68, 44, 32, 83, 84, 79, 82, 69, 44, 32, 115, 105, 103, 110, 101, 100, 32, 108, 111, 110, 103, 44, 32, 115, 105, 103, 110, 101, 100, 32, 108, 111, 110, 103, 41, 32, 91, 119, 105, 116, 104, 32, 76, 79, 65, 68, 32, 61, 32, 66, 114, 111, 97, 100, 99, 97, 115, 116, 83, 99, 97, 108, 101, 77, 97, 115, 107, 76, 111, 97, 100, 60, 102, 108, 111, 97, 116, 44, 32, 102, 108, 111, 97, 116, 44, 32, 95, 95, 110, 118, 95, 98, 111, 111, 108, 44, 32, 51, 85, 76, 44, 32, 115, 105, 103, 110, 101, 100, 32, 105, 110, 116, 62, 59, 32, 83, 84, 79, 82, 69, 32, 61, 32, 68, 105, 114, 101, 99, 116, 83, 116, 111, 114, 101, 60, 102, 108, 111, 97, 116, 44, 32, 102, 108, 111, 97, 116, 62, 59, 32, 67, 111, 109, 112, 117, 116, 101, 84, 121, 112, 101, 32, 61, 32, 102, 108, 111, 97, 116, 59, 32, 105, 110, 116, 32, 112, 97, 99, 107, 95, 115, 105, 122, 101, 32, 61, 32, 49, 59, 32, 105, 110, 116, 32, 99, 111, 108, 115, 95, 112, 101, 114, 95, 116, 104, 114, 101, 97, 100, 32, 61, 32, 49, 59, 32, 105, 110, 116, 32, 116, 104, 114, 101, 97, 100, 95, 103, 114, 111, 117, 112, 95, 119, 105, 100, 116, 104, 32, 61, 32, 51, 50, 59, 32, 105, 110, 116, 32, 114, 111, 119, 115, 95, 112, 101, 114, 95, 97, 99, 99, 101, 115, 115, 32, 61, 32, 49, 59, 32, 95, 95, 110, 118, 95, 98, 111, 111, 108, 32, 112, 97, 100, 100, 105, 110, 103, 32, 61, 32, 116, 114, 117, 101, 59, 32, 65, 108, 103, 111, 114, 105, 116, 104, 109, 32, 97, 108, 103, 111, 114, 105, 116, 104, 109, 32, 61, 32, 65, 108, 103, 111, 114, 105, 116, 104, 109, 58, 58, 107, 83, 111, 102, 116, 109, 97, 120, 93};
.global .align 1 .b8 __unnamed_369[363] = {118, 111, 105, 100, 32, 83, 111, 102, 116, 109, 97, 120, 87, 97, 114, 112, 73, 109, 112, 108, 40, 76, 79, 65, 68, 44, 32, 83, 84, 79, 82, 69, 44, 32, 115, 105, 103, 110, 101, 100, 32, 108, 111, 110, 103, 44, 32, 115, 105, 103, 110, 101, 100, 32, 108, 111, 110, 103, 41, 32, 91, 119, 105, 116, 104, 32, 76, 79, 65, 68, 32, 61, 32, 66, 114, 111, 97, 100, 99, 97, 115, 116, 83, 99, 97, 108, 101, 77, 97, 115, 107, 76, 111, 97, 100, 60, 102, 108, 111, 97, 116, 44, 32, 102, 108, 111, 97, 116, 44, 32, 95, 95, 110, 118, 95, 98, 111, 111, 108, 44, 32, 51, 85, 76, 44, 32, 115, 105, 103, 110, 101, 100, 32, 105, 110, 116, 62, 59, 32, 83, 84, 79, 82, 69, 32, 61, 32, 68, 105, 114, 101, 99, 116, 83, 116, 111, 114, 101, 60, 102, 108, 111, 97, 116, 44, 32, 102, 108, 111, 97, 116, 62, 59, 32, 67, 111, 109, 112, 117, 116, 101, 84, 121, 112, 101, 32, 61, 32, 102, 108, 111, 97, 116, 59, 32, 105, 110, 116, 32, 112, 97, 99, 107, 95, 115, 105, 122, 101, 32, 61, 32, 49, 59, 32, 105, 110, 116, 32, 99, 111, 108, 115, 95, 112, 101, 114, 95, 116, 104, 114, 101, 97, 100, 32, 61, 32, 50, 59, 32, 105, 110, 116, 32, 116, 104, 114, 101, 97, 100, 95, 103, 114, 111, 117, 112, 95, 119, 105, 100, 116, 104, 32, 61, 32, 51, 50, 59, 32, 105, 110, 116, 32, 114, 111, 119, 115, 95, 112, 101, 114, 95, 97, 99, 99, 101, 115, 115, 32, 61, 32, 49, 59, 32, 95, 95, 110, 118, 95, 98, 111, 111, 108, 32, 112, 97, 100, 100, 105, 110, 103, 32, 61, 32, 102, 97, 108, 115, 101, 59, 32, 65, 108, 103, 111, 114, 105, 116, 104, 109, 32, 97, 108, 103, 111, 114, 105, 116, 104, 109, 32, 61, 32, 65, 108, 103, 111, 114, 105, 116, 104, 109, 58, 58, 107, 83, 111, 102, 116, 109, 97, 120, 93};
.global .align 1 .b8 __unnamed_370[362] = {118, 111, 105, 100, 32, 83, 111, 102, 116, 109, 97, 120, 87, 97, 114, 112, 73, 109, 112, 108, 40, 76, 79, 65, 68, 44, 32, 83, 84, 79, 82, 69, 44, 32, 115, 105, 103, 110, 101, 100, 32, 108, 111, 110, 103, 44, 32, 115, 105, 103, 110, 101, 100, 32, 108, 111, 110, 103, 41, 32, 91, 119, 105, 116, 104, 32, 76, 79, 65, 68, 32, 61, 32, 66, 114, 111, 97, 100, 99, 97, 115, 116, 83, 99, 97, 108, 101, 77, 97, 115, 107, 76, 111, 97, 100, 60, 102, 108, 111, 97, 116, 44, 32, 102, 108, 111, 97, 116, 44, 32, 95, 95, 110, 118, 95, 98, 111, 111, 108, 44, 32, 51, 85, 76, 44, 32, 115, 105, 103, 110, 101, 100, 32, 105, 110, 116, 62, 59, 32, 83, 84, 79, 82, 69, 32, 61, 32, 68, 105, 114, 101, 99, 116, 83, 116, 111, 114, 101, 60, 102, 108, 111, 97, 116, 44, 32, 102, 108, 111, 97, 116, 62, 59, 32, 67, 111, 109, 112, 117, 116, 101, 84, 121, 112, 101, 32, 61, 32, 102, 108, 111, 97, 116, 59, 32, 105, 110, 116, 32, 112, 97, 99, 107, 95, 115, 105, 122, 101, 32, 61, 32, 49, 59, 32, 105, 110, 116, 32, 99, 111, 108, 115, 95, 112, 101, 114, 95, 116, 104, 114, 101, 97, 100, 32, 61, 32, 50, 59, 32, 105, 110, 116, 32, 116, 104, 114, 101, 97, 100, 95, 103, 114, 111, 117, 112, 95, 119, 105, 100, 116, 104, 32, 61, 32, 51, 50, 59, 32, 105, 110, 116, 32, 114, 111, 119, 115, 95, 112, 101, 114, 95, 97, 99, 99, 101, 115, 115, 32, 61, 32, 49, 59, 32, 95, 95, 110, 118, 95, 98, 111, 111, 108, 32, 112, 97, 100, 100, 105, 110, 103, 32, 61, 32, 116, 114, 117, 101, 59, 32, 65, 108, 103, 111, 114, 105, 116, 104, 109, 32, 97, 108, 103, 111, 114, 105, 116, 104, 109, 32, 61, 32, 65, 108, 103, 111, 114, 105, 116, 104, 109, 58, 58, 107, 83, 111, 102, 116, 109, 97, 120, 93};
.global .align 1 .b8 __unnamed_371[363] = {118, 111, 105, 100, 32, 83, 111, 102, 116, 109, 97, 120, 87, 97, 114, 112, 73, 109, 112, 108, 40, 76, 79, 65, 68, 44, 32, 83, 84, 79, 82, 69, 44, 32, 115, 105, 103, 110, 101, 100, 32, 108, 111, 110, 103, 44, 32, 115, 105, 103, 110, 101, 100, 32, 108, 111, 110, 103, 41, 32, 91, 119, 105, 116, 104, 32, 76, 79, 65, 68, 32, 61, 32, 66, 114, 111, 97, 100, 99, 97, 115, 116, 83, 99, 97, 108, 101, 77, 97, 115, 107, 76, 111, 97, 100, 60, 102, 108, 111, 97, 116, 44, 32, 102, 108, 111, 97, 116, 44, 32, 95, 95, 110, 118, 95, 98, 111, 111, 108, 44, 32, 51, 85, 76, 44, 32, 115, 105, 103, 110, 101, 100, 32, 105, 110, 116, 62, 59, 32, 83, 84, 79, 82, 69, 32, 61, 32, 68, 105, 114, 101, 99, 116, 83, 116, 111, 114, 101, 60, 102, 108, 111, 97, 116, 44, 32, 102, 108, 111, 97, 116, 62, 59, 32, 67, 111, 109, 112, 117, 116, 101, 84, 121, 112, 101, 32, 61, 32, 102, 108, 111, 97, 116, 59, 32, 105, 110, 116, 32, 112, 97, 99, 107, 95, 115, 105, 122, 101, 32, 61, 32, 49, 59, 32, 105, 110, 116, 32, 99, 111, 108, 115, 95, 112, 101, 114, 95, 116, 104, 114, 101, 97, 100, 32, 61, 32, 51, 59, 32, 105, 110, 116, 32, 116, 104, 114, 101, 97, 100, 95, 103, 114, 111, 117, 112, 95, 119, 105, 100, 116, 104, 32, 61, 32, 51, 50, 59, 32, 105, 110, 116, 32, 114, 111, 119, 115, 95, 112, 101, 114, 95, 97, 99, 99, 101, 115, 115, 32, 61, 32, 49, 59, 32, 95, 95, 110, 118, 95, 98, 111, 111, 108, 32, 112, 97, 100, 100, 105, 110, 103, 32, 61, 32, 102, 97, 108, 115, 101, 59, 32, 65, 108, 103, 111, 114, 105, 116, 104, 109, 32, 97, 108, 103, 111, 114, 105, 116, 104, 109, 32, 61, 32, 65, 108, 103, 111, 114, 105, 116, 104, 109, 58, 58, 107, 83, 111, 102, 116, 109, 97, 120, 93};
.global .align 1 .b8 __unnamed_372[362] = {118, 111, 105, 100, 32, 83, 111, 102, 116, 109, 97, 120, 87, 97, 114, 112, 73, 109, 112, 108, 40, 76, 79, 65, 68, 44, 32, 83, 84, 79, 82, 69, 44, 32, 115, 105, 103, 110, 101, 100, 32, 108, 111, 110, 103, 44, 32, 115, 105, 103, 110, 101, 100, 32, 108, 111, 110, 103, 41, 32, 91, 119, 105, 116, 104, 32, 76, 79, 65, 68, 32, 61, 32, 66, 114, 111, 97, 100, 99, 97, 115, 116, 83, 99, 97, 108, 101, 77, 97, 115, 107, 76, 111, 97, 100, 60, 102, 108, 111, 97, 116, 44, 32, 102, 108, 111, 97, 116, 44, 32, 95, 95, 110, 118, 95, 98, 111, 111, 108, 44, 32, 51, 85, 76, 44, 32, 115, 105, 103, 110, 101, 100, 32, 105, 110, 116, 62, 59, 32, 83, 84, 79, 82, 69, 32, 61, 32, 68, 105, 114, 101, 99, 116, 83, 116, 111, 114, 101, 60, 102, 108, 111, 97, 116, 44, 32, 102, 108, 111, 97, 116, 62, 59, 32, 67, 111, 109, 112, 117, 116, 101, 84, 121, 112, 101, 32, 61, 32, 102, 108, 111, 97, 116, 59, 32, 105, 110, 116, 32, 112, 97, 99, 107, 95, 115, 105, 122, 101, 32, 61, 32, 49, 59, 32, 105, 110, 116, 32, 99, 111, 108, 115, 95, 112, 101, 114, 95, 116, 104, 114, 101, 97, 100, 32, 61, 32, 51, 59, 32, 105, 110, 116, 32, 116, 104, 114, 101, 97, 100, 95, 103, 114, 111, 117, 112, 95, 119, 105, 100, 116, 104, 32, 61, 32, 51, 50, 59, 32, 105, 110, 116, 32, 114, 111, 119, 115, 95, 112, 101, 114, 95, 97, 99, 99, 101, 115, 115, 32, 61, 32, 49, 59, 32, 95, 95, 110, 118, 95, 98, 111, 111, 108, 32, 112, 97, 100, 100, 105, 110, 103, 32, 61, 32, 116, 114, 117, 101, 59, 32, 65, 108, 103, 111, 114, 105, 116, 104, 109, 32, 97, 108, 103, 111, 114, 105, 116, 104, 109, 32, 61, 32, 65, 108, 103, 111, 114, 105, 116, 104, 109, 58, 58, 107, 83, 111, 102, 116, 109, 97, 120, 93};
.global .align 1 .b8 __unnamed_373[363] = {118, 111, 105, 100, 32, 83, 111, 102, 116, 109, 97, 120, 87, 97, 114, 112, 73, 109, 112, 108, 40, 76, 79, 65, 68, 44, 32, 83, 84, 79, 82, 69, 44, 32, 115, 105, 103, 110, 101, 100, 32, 108, 111, 110, 103, 44, 32, 115, 105, 103, 110, 101, 100, 32, 108, 111, 110, 103, 41, 32, 91, 119, 105, 116, 104, 32, 76, 79, 65, 68, 32, 61, 32, 66, 114, 111, 97, 100, 99, 97, 115, 116, 83, 99, 97, 108, 101, 77, 97, 115, 107, 76, 111, 97, 100, 60, 102, 108, 111, 97, 116, 44, 32, 102, 108, 111, 97, 116, 44, 32, 95, 95, 110, 118, 95, 98, 111, 111, 108, 44, 32, 51, 85, 76, 44, 32, 115, 105, 103, 110, 101, 100, 32, 105, 110, 116, 62, 59, 32, 83, 84, 79, 82, 69, 32, 61, 32, 68, 105, 114, 101, 99, 116, 83, 116, 111, 114, 101, 60, 102, 108, 111, 97, 116, 44, 32, 102, 108, 111, 97, 116, 62, 59, 32, 67, 111, 109, 112, 117, 116, 101, 84, 121, 112, 101, 32, 61, 32, 102, 108, 111, 97, 116, 59, 32, 105, 110, 116, 32, 112, 97, 99, 107, 95, 115, 105, 122, 101, 32, 61, 32, 49, 59, 32, 105, 110, 116, 32, 99, 111, 108, 115, 95, 112, 101, 114, 95, 116, 104, 114, 101, 97, 100, 32, 61, 32, 52, 59, 32, 105, 110, 116, 32, 116, 104, 114, 101, 97, 100, 95, 103, 114, 111, 117, 112, 95, 119, 105, 100, 116, 104, 32, 61, 32, 51, 50, 59, 32, 105, 110, 116, 32, 114, 111, 119, 115, 95, 112, 101, 114, 95, 97, 99, 99, 101, 115, 115, 32, 61, 32, 49, 59, 32, 95, 95, 110, 118, 95, 98, 111, 111, 108, 32, 112, 97, 100, 100, 105, 110, 103, 32, 61, 32, 102, 97, 108, 115, 101, 59, 32, 65, 108, 103, 111, 114, 105, 116, 104, 109, 32, 97, 108, 103, 111, 114, 105, 116, 104, 109, 32, 61, 32, 65, 108, 103, 111, 114, 105, 116, 104, 109, 58, 58, 107, 83, 111, 102, 116, 109, 97, 120, 93};
.global .align 1 .b8 __unnamed_374[362] = {118, 111, 105, 100, 32, 83, 111, 102, 116, 109, 97, 120, 87, 97, 114, 112, 73, 109, 112, 108, 40, 76, 79, 65, 68, 44, 32, 83, 84, 79, 82, 69, 44, 32, 115, 105, 103, 110, 101, 100, 32, 108, 111, 110, 103, 44, 32, 115, 105, 103, 110, 101, 100, 32, 108, 111, 110, 103, 41, 32, 91, 119, 105, 116, 104, 32, 76, 79, 65, 68, 32, 61, 32, 66, 114, 111, 97, 100, 99, 97, 115, 116, 83, 99, 97, 108, 101, 77, 97, 115, 107, 76, 111, 97, 100, 60, 102, 108, 111, 97, 116, 44, 32, 102, 108, 111, 97, 116, 44, 32, 95, 95, 110, 118, 95, 98, 111, 111, 108, 44, 32, 51, 85, 76, 44, 32, 115, 105, 103, 110, 101, 100, 32, 105, 110, 116, 62, 59, 32, 83, 84, 79, 82, 69, 32, 61, 32, 68, 105, 114, 101, 99, 116, 83, 116, 111, 114, 101, 60, 102, 108, 111, 97, 116, 44, 32, 102, 108, 111, 97, 116, 62, 59, 32, 67, 111, 109, 112, 117, 116, 101, 84, 121, 112, 101, 32, 61, 32, 102, 108, 111, 97, 116, 59, 32, 105, 110, 116, 32, 112, 97, 99, 107, 95, 115, 105, 122, 101, 32, 61, 32, 49, 59, 32, 105, 110, 116, 32, 99, 111, 108, 115, 95, 112, 101, 114, 95, 116, 104, 114, 101, 97, 100, 32, 61, 32, 52, 59, 32, 105, 110, 116, 32, 116, 104, 114, 101, 97, 100, 95, 103, 114, 111, 117, 112, 95, 119, 105, 100, 116, 104, 32, 61, 32, 51, 50, 59, 32, 105, 110, 116, 32, 114, 111, 119, 115, 95, 112, 101, 114, 95, 97, 99, 99, 101, 115, 115, 32, 61, 32, 49, 59, 32, 95, 95, 110, 118, 95, 98, 111, 111, 108, 32, 112, 97, 100, 100, 105, 110, 103, 32, 61, 32, 116, 114, 117, 101, 59, 32, 65, 108, 103, 111, 114, 105, 116, 104, 109, 32, 97, 108, 103, 111, 114, 105, 116, 104, 109, 32, 61, 32, 65, 108, 103, 111, 114, 105, 116, 104, 109, 58, 58, 107, 83, 111, 102, 116, 109, 97, 120, 93};
.global .align 1 .b8 __unnamed_375[363] = {118, 111, 105, 100, 32, 83, 111, 102, 116, 109, 97, 120, 87, 97, 114, 112, 73, 109, 112, 108, 40, 76, 79, 65, 68, 44, 32, 83, 84, 79, 82, 69, 44, 32, 115, 105, 103, 110, 101, 100, 32, 108, 111, 110, 103, 44, 32, 115, 105, 103, 110, 101, 100, 32, 108, 111, 110, 103, 41, 32, 91, 119, 105, 116, 104, 32, 76, 79, 65, 68, 32, 61, 32, 66, 114, 111, 97, 100, 99, 97, 115, 116, 83, 99, 97, 108, 101, 77, 97, 115, 107, 76, 111, 97, 100, 60, 102, 108, 111, 97, 116, 44, 32, 102, 108, 111, 97, 116, 44, 32, 95, 95, 110, 118, 95, 98, 111, 111, 108, 44, 32, 51, 85, 76, 44, 32, 115, 105, 103, 110, 101, 100, 32, 105, 110, 116, 62, 59, 32, 83, 84, 79, 82, 69, 32, 61, 32, 68, 105, 114, 101, 99, 116, 83, 116, 111, 114, 101, 60, 102, 108, 111, 97, 116, 44, 32, 102, 108, 111, 97, 116, 62, 59, 32, 67, 111, 109, 112, 117, 116, 101, 84, 121, 112, 101, 32, 61, 32, 102, 108, 111, 97, 116, 59, 32, 105, 110, 116, 32, 112, 97, 99, 107, 95, 115, 105, 122, 101, 32, 61, 32, 49, 59, 32, 105, 110, 116, 32, 99, 111, 108, 115, 95, 112, 101, 114, 95, 116, 104, 114, 101, 97, 100, 32, 61, 32, 53, 59, 32, 105, 110, 116, 32, 116, 104, 114, 101, 97, 100, 95, 103, 114, 111, 117, 112, 95, 119, 105, 100, 116, 104, 32, 61, 32, 51, 50, 59, 32, 105, 110, 116, 32, 114, 111, 119, 115, 95, 112, 101, 114, 95, 97, 99, 99, 101, 115, 115, 32, 61, 32, 49, 59, 32, 95, 95, 110, 118, 95, 98, 111, 111, 108, 32, 112, 97, 100, 100, 105, 110, 103, 32, 61, 32, 102, 97, 108, 115, 101, 59, 32, 65, 108, 103, 111, 114, 105, 116, 104, 109, 32, 97, 108, 103, 111, 114, 105, 116, 104, 109, 32, 61, 32, 65, 108, 103, 111, 114, 105, 116, 104, 109, 58, 58, 107, 83, 111, 102, 116, 109, 97, 120, 93};
.global .align 1 .b8 __unnamed_376[362] = {118, 111, 105, 100, 32, 83, 111, 102, 116, 109, 97, 120, 87, 97, 114, 112, 73, 109, 112, 108, 40, 76, 79, 65, 68, 44, 32, 83, 84, 79, 82, 69, 44, 32, 115, 105, 103, 110, 101, 100, 32, 108, 111, 110, 103, 44, 32, 115, 105, 103, 110, 101, 100, 32, 108, 111, 110, 103, 41, 32, 91, 119, 105, 116, 104, 32, 76, 79, 65, 68, 32, 61, 32, 66, 114, 111, 97, 100, 99, 97, 115, 116, 83, 99, 97, 108, 101, 77, 97, 115, 107, 76, 111, 97, 100, 60, 102, 108, 111, 97, 116, 44, 32, 102, 108, 111, 97, 116, 44, 32, 95, 95, 110, 118, 95, 98, 111, 111, 108, 44, 32, 51, 85, 76, 44, 32, 115, 105, 103, 110, 101, 100, 32, 105, 110, 116, 62, 59, 32, 83, 84, 79, 82, 69, 32, 61, 32, 68, 105, 114, 101, 99, 116, 83, 116, 111, 114, 101, 60, 102, 108, 111, 97, 116, 44, 32, 102, 108, 111, 97, 116, 62, 59, 32, 67, 111, 109, 112, 117, 116, 101, 84, 121, 112, 101, 32, 61, 32, 102, 108, 111, 97, 116, 59, 32, 105, 110, 116, 32, 112, 97, 99, 107, 95, 115, 105, 122, 101, 32, 61, 32, 49, 59, 32, 105, 110, 116, 32, 99, 111, 108, 115, 95, 112, 101, 114, 95, 116, 104, 114, 101, 97, 100, 32, 61, 32, 53, 59, 32, 105, 110, 116, 32, 116, 104, 114, 101, 97, 100, 95, 103, 114, 111, 117, 112, 95, 119, 105, 100, 116, 104, 32, 61, 32, 51, 50, 59, 32, 105, 110, 116, 32, 114, 111, 119, 115, 95, 112, 101, 114, 95, 97, 99, 99, 101, 115, 115, 32, 61, 32, 49, 59, 32, 95, 95, 110, 118, 95, 98, 111, 111, 108, 32, 112, 97, 100, 100, 105, 110, 103, 32, 61, 32, 116, 114, 117, 101, 59, 32, 65, 108, 103, 111, 114, 105, 116, 104, 109, 32, 97, 108, 103, 111, 114, 105, 116, 104, 109, 32, 61, 32, 65, 108, 103, 111, 114, 105, 116, 104, 109, 58, 58, 107, 83, 111, 102, 116, 109, 97, 120, 93};
.global .align 1 .b8 __unnamed_377[363] = {118, 111, 105, 100, 32, 83, 111, 102, 116, 109, 97, 120, 87, 97, 114, 112, 73, 109, 112, 108, 40, 76, 79, 65, 68, 44, 32, 83, 84, 79, 82, 69, 44, 32, 115, 105, 103, 110, 101, 100, 32, 108, 111, 110, 103, 44, 32, 115, 105, 103, 110, 101, 100, 32, 108, 111, 110, 103, 41, 32, 91, 119, 105, 116, 104, 32, 76, 79, 65, 68, 32, 61, 32, 66, 114, 111, 97, 100, 99, 97, 115, 116, 83, 99, 97, 108, 101, 77, 97, 115, 107, 76, 111, 97, 100, 60, 102, 108, 111, 97, 116, 44, 32, 102, 108, 111, 97, 116, 44, 32, 95, 95, 110, 118, 95, 98, 111, 111, 108, 44, 32, 51, 85, 76, 44, 32, 115, 105, 103, 110, 101, 100, 32, 105, 110, 116, 62, 59, 32, 83, 84, 79, 82, 69, 32, 61, 32, 68, 105, 114, 101, 99, 116, 83, 116, 111, 114, 101, 60, 102, 108, 111, 97, 116, 44, 32, 102, 108, 111, 97, 116, 62, 59, 32, 67, 111, 109, 112, 117, 116, 101, 84, 121, 112, 101, 32, 61, 32, 102, 108, 111, 97, 116, 59, 32, 105, 110, 116, 32, 112, 97, 99, 107, 95, 115, 105, 122, 101, 32, 61, 32, 49, 59, 32, 105, 110, 116, 32, 99, 111, 108, 115, 95, 112, 101, 114, 95, 116, 104, 114, 101, 97, 100, 32, 61, 32, 54, 59, 32, 105, 110, 116, 32, 116, 104, 114, 101, 97, 100, 95, 103, 114, 111, 117, 112, 95, 119, 105, 100, 116, 104, 32, 61, 32, 51, 50, 59, 32, 105, 110, 116, 32, 114, 111, 119, 115, 95, 112, 101, 114, 95, 97, 99, 99, 101, 115, 115, 32, 61, 32, 49, 59, 32, 95, 95, 110, 118, 95, 98, 111, 111, 108, 32, 112, 97, 100, 100, 105, 110, 103, 32, 61, 32, 102, 97, 108, 115, 101, 59, 32, 65, 108, 103, 111, 114, 105, 116, 104, 109, 32, 97, 108, 103, 111, 114, 105, 116, 104, 109, 32, 61, 32, 65, 108, 103, 111, 114, 105, 116, 104, 109, 58, 58, 107, 83, 111, 102, 116, 109, 97, 120, 93};
.global .align 1 .b8 __unnamed_378[362] = {118, 111, 105, 100, 32, 83, 111, 102, 116, 109, 97, 120, 87, 97, 114, 112, 73, 109, 112, 108, 40, 76, 79, 65, 68, 44, 32, 83, 84, 79, 82, 69, 44, 32, 115, 105, 103, 110, 101, 100, 32, 108, 111, 110, 103, 44, 32, 115, 105, 103, 110, 101, 100, 32, 108, 111, 110, 103, 41, 32, 91, 119, 105, 116, 104, 32, 76, 79, 65, 68, 32, 61, 32, 66, 114, 111, 97, 100, 99, 97, 115, 116, 83, 99, 97, 108, 101, 77, 97, 115, 107, 76, 111, 97, 100, 60, 102, 108, 111, 97, 116, 44, 32, 102, 108, 111, 97, 116, 44, 32, 95, 95, 110, 118, 95, 98, 111, 111, 108, 44, 32, 51, 85, 76, 44, 32, 115, 105, 103, 110, 101, 100, 32, 105, 110, 116, 62, 59, 32, 83, 84, 79, 82, 69, 32, 61, 32, 68, 105, 114, 101, 99, 116, 83, 116, 111, 114, 101, 60, 102, 108, 111, 97, 116, 44, 32, 102, 108, 111, 97, 116, 62, 59, 32, 67, 111, 109, 112, 117, 116, 101, 84, 121, 112, 101, 32, 61, 32, 102, 108, 111, 97, 116, 59, 32, 105, 110, 116, 32, 112, 97, 99, 107, 95, 115, 105, 122, 101, 32, 61, 32, 49, 59, 32, 105, 110, 116, 32, 99, 111, 108, 115, 95, 112, 101, 114, 95, 116, 104, 114, 101, 97, 100, 32, 61, 32, 54, 59, 32, 105, 110, 116, 32, 116, 104, 114, 101, 97, 100, 95, 103, 114, 111, 117, 112, 95, 119, 105, 100, 116, 104, 32, 61, 32, 51, 50, 59, 32, 105, 110, 116, 32, 114, 111, 119, 115, 95, 112, 101, 114, 95, 97, 99, 99, 101, 115, 115, 32, 61, 32, 49, 59, 32, 95, 95, 110, 118, 95, 98, 111, 111, 108, 32, 112, 97, 100, 100, 105, 110, 103, 32, 61, 32, 116, 114, 117, 101, 59, 32, 65, 108, 103, 111, 114, 105, 116, 104, 109, 32, 97, 108, 103, 111, 114, 105, 116, 104, 109, 32, 61, 32, 65, 108, 103, 111, 114, 105, 116, 104, 109, 58, 58, 107, 83, 111, 102, 116, 109, 97, 120, 93};
.global .align 1 .b8 __unnamed_379[363] = {118, 111, 105, 100, 32, 83, 111, 102, 116, 109, 97, 120, 87, 97, 114, 112, 73, 109, 112, 108, 40, 76, 79, 65, 68, 44, 32, 83, 84, 79, 82, 69, 44, 32, 115, 105, 103, 110, 101, 100, 32, 108, 111, 110, 103, 44, 32, 115, 105, 103, 110, 101, 100, 32, 108, 111, 110, 103, 41, 32, 91, 119, 105, 116, 104, 32, 76, 79, 65, 68, 32, 61, 32, 66, 114, 111, 97, 100, 99, 97, 115, 116, 83, 99, 97, 108, 101, 77, 97, 115, 107, 76, 111, 97, 100, 60, 102, 108, 111, 97, 116, 44, 32, 102, 108, 111, 97, 116, 44, 32, 95, 95, 110, 118, 95, 98, 111, 111, 108, 44, 32, 51, 85, 76, 44, 32, 115, 105, 103, 110, 101, 100, 32, 105, 110, 116, 62, 59, 32, 83, 84, 79, 82, 69, 32, 61, 32, 68, 105, 114, 101, 99, 116, 83, 116, 111, 114, 101, 60, 102, 108, 111, 97, 116, 44, 32, 102, 108, 111, 97, 116, 62, 59, 32, 67, 111, 109, 112, 117, 116, 101, 84, 121, 112, 101, 32, 61, 32, 102, 108, 111, 97, 116, 59, 32, 105, 110, 116, 32, 112, 97, 99, 107, 95, 115, 105, 122, 101, 32, 61, 32, 49, 59, 32, 105, 110, 116, 32, 99, 111, 108, 115, 95, 112, 101, 114, 95, 116, 104, 114, 101, 97, 100, 32, 61, 32, 55, 59, 32, 105, 110, 116, 32, 116, 104, 114, 101, 97, 100, 95, 103, 114, 111, 117, 112, 95, 119, 105, 100, 116, 104, 32, 61, 32, 51, 50, 59, 32, 105, 110, 116, 32, 114, 111, 119, 115, 95, 112, 101, 114, 95, 97, 99, 99, 101, 115, 115, 32, 61, 32, 49, 59, 32, 95, 95, 110, 118, 95, 98, 111, 111, 108, 32, 112, 97, 100, 100, 105, 110, 103, 32, 61, 32, 102, 97, 108, 115, 101, 59, 32, 65, 108, 103, 111, 114, 105, 116, 104, 109, 32, 97, 108, 103, 111, 114, 105, 116, 104, 109, 32, 61, 32, 65, 108, 103, 111, 114, 105, 116, 104, 109, 58, 58, 107, 83, 111, 102, 116, 109, 97, 120, 93};
.global .align 1 .b8 __unnamed_380[362] = {118, 111, 105, 100, 32, 83, 111, 102, 116, 109, 97, 120, 87, 97, 114, 112, 73, 109, 112, 108, 40, 76, 79, 65, 68, 44, 32, 83, 84, 79, 82, 69, 44, 32, 115, 105, 103, 110, 101, 100, 32, 108, 111, 110, 103, 44, 32, 115, 105, 103, 110, 101, 100, 32, 108, 111, 110, 103, 41, 32, 91, 119, 105, 116, 104, 32, 76, 79, 65, 68, 32, 61, 32, 66, 114, 111, 97, 100, 99, 97, 115, 116, 83, 99, 97, 108, 101, 77, 97, 115, 107, 76, 111, 97, 100, 60, 102, 108, 111, 97, 116, 44, 32, 102, 108, 111, 97, 116, 44, 32, 95, 95, 110, 118, 95, 98, 111, 111, 108, 44, 32, 51, 85, 76, 44, 32, 115, 105, 103, 110, 101, 100, 32, 105, 110, 116, 62, 59, 32, 83, 84, 79, 82, 69, 32, 61, 32, 68, 105, 114, 101, 99, 116, 83, 116, 111, 114, 101, 60, 102, 108, 111, 97, 116, 44, 32, 102, 108, 111, 97, 116, 62, 59, 32, 67, 111, 109, 112, 117, 116, 101, 84, 121, 112, 101, 32, 61, 32, 102, 108, 111, 97, 116, 59, 32, 105, 110, 116, 32, 112, 97, 99, 107, 95, 115, 105, 122, 101, 32, 61, 32, 49, 59, 32, 105, 110, 116, 32, 99, 111, 108, 115, 95, 112, 101, 114, 95, 116, 104, 114, 101, 97, 100, 32, 61, 32, 55, 59, 32, 105, 110, 116, 32, 116, 104, 114, 101, 97, 100, 95, 103, 114, 111, 117, 112, 95, 119, 105, 100, 116, 104, 32, 61, 32, 51, 50, 59, 32, 105, 110, 116, 32, 114, 111, 119, 115, 95, 112, 101, 114, 95, 97, 99, 99, 101, 115, 115, 32, 61, 32, 49, 59, 32, 95, 95, 110, 118, 95, 98, 111, 111, 108, 32, 112, 97, 100, 100, 105, 110, 103, 32, 61, 32, 116, 114, 117, 101, 59, 32, 65, 108, 103, 111, 114, 105, 116, 104, 109, 32, 97, 108, 103, 111, 114, 105, 116, 104, 109, 32, 61, 32, 65, 108, 103, 111, 114, 105, 116, 104, 109, 58, 58, 107, 83, 111, 102, 116, 109, 97, 120, 93};
.global .align 1 .b8 __unnamed_381[363] = {118, 111, 105, 100, 32, 83, 111, 102, 116, 109, 97, 120, 87, 97, 114, 112, 73, 109, 112, 108, 40, 76, 79, 65, 68, 44, 32, 83, 84, 79, 82, 69, 44, 32, 115, 105, 103, 110, 101, 100, 32, 108, 111, 110, 103, 44, 32, 115, 105, 103, 110, 101, 100, 32, 108, 111, 110, 103, 41, 32, 91, 119, 105, 116, 104, 32, 76, 79, 65, 68, 32, 61, 32, 66, 114, 111, 97, 100, 99, 97, 115, 116, 83, 99, 97, 108, 101, 77, 97, 115, 107, 76, 111, 97, 100, 60, 102, 108, 111, 97, 116, 44, 32, 102, 108, 111, 97, 116, 44, 32, 95, 95, 110, 118, 95, 98, 111, 111, 108, 44, 32, 51, 85, 76, 44, 32, 115, 105, 103, 110, 101, 100, 32, 105, 110, 116, 62, 59, 32, 83, 84, 79, 82, 69, 32, 61, 32, 68, 105, 114, 101, 99, 116, 83, 116, 111, 114, 101, 60, 102, 108, 111, 97, 116, 44, 32, 102, 108, 111, 97, 116, 62, 59, 32, 67, 111, 109, 112, 117, 116, 101, 84, 121, 112, 101, 32, 61, 32, 102, 108, 111, 97, 116, 59, 32, 105, 110, 116, 32, 112, 97, 99, 107, 95, 115, 105, 122, 101, 32, 61, 32, 49, 59, 32, 105, 110, 116, 32, 99, 111, 108, 115, 95, 112, 101, 114, 95, 116, 104, 114, 101, 97, 100, 32, 61, 32, 56, 59, 32, 105, 110, 116, 32, 116, 104, 114, 101, 97, 100, 95, 103, 114, 111, 117, 112, 95, 119, 105, 100, 116, 104, 32, 61, 32, 51, 50, 59, 32, 105, 110, 116, 32, 114, 111, 119, 115, 95, 112, 101, 114, 95, 97, 99, 99, 101, 115, 115, 32, 61, 32, 49, 59, 32, 95, 95, 110, 118, 95, 98, 111, 111, 108, 32, 112, 97, 100, 100, 105, 110, 103, 32, 61, 32, 102, 97, 108, 115, 101, 59, 32, 65, 108, 103, 111, 114, 105, 116, 104, 109, 32, 97, 108, 103, 111, 114, 105, 116, 104, 109, 32, 61, 32, 65, 108, 103, 111, 114, 105, 116, 104, 109, 58, 58, 107, 83, 111, 102, 116, 109, 97, 120, 93};
.global .align 1 .b8 __unnamed_382[362] = {118, 111, 105, 100, 32, 83, 111, 102, 116, 109, 97, 120, 87, 97, 114, 112, 73, 109, 112, 108, 40, 76, 79, 65, 68, 44, 32, 83, 84, 79, 82, 69, 44, 32, 115, 105, 103, 110, 101, 100, 32, 108, 111, 110, 103, 44, 32, 115, 105, 103, 110, 101, 100, 32, 108, 111, 110, 103, 41, 32, 91, 119, 105, 116, 104, 32, 76, 79, 65, 68, 32, 61, 32, 66, 114, 111, 97, 100, 99, 97, 115, 116, 83, 99, 97, 108, 101, 77, 97, 115, 107, 76, 111, 97, 100, 60, 102, 108, 111, 97, 116, 44, 32, 102, 108, 111, 97, 116, 44, 32, 95, 95, 110, 118, 95, 98, 111, 111, 108, 44, 32, 51, 85, 76, 44, 32, 115, 105, 103, 110, 101, 100, 32, 105, 110, 116, 62, 59, 32, 83, 84, 79, 82, 69, 32, 61, 32, 68, 105, 114, 101, 99, 116, 83, 116, 111, 114, 101, 60, 102, 108, 111, 97, 116, 44, 32, 102, 108, 111, 97, 116, 62, 59, 32, 67, 111, 109, 112, 117, 116, 101, 84, 121, 112, 101, 32, 61, 32, 102, 108, 111, 97, 116, 59, 32, 105, 110, 116, 32, 112, 97, 99, 107, 95, 115, 105, 122, 101, 32, 61, 32, 49, 59, 32, 105, 110, 116, 32, 99, 111, 108, 115, 95, 112, 101, 114, 95, 116, 104, 114, 101, 97, 100, 32, 61, 32, 56, 59, 32, 105, 110, 116, 32, 116, 104, 114, 101, 97, 100, 95, 103, 114, 111, 117, 112, 95, 119, 105, 100, 116, 104, 32, 61, 32, 51, 50, 59, 32, 105, 110, 116, 32, 114, 111, 119, 115, 95, 112, 101, 114, 95, 97, 99, 99, 101, 115, 115, 32, 61, 32, 49, 59, 32, 95, 95, 110, 118, 95, 98, 111, 111, 108, 32, 112, 97, 100, 100, 105, 110, 103, 32, 61, 32, 116, 114, 117, 101, 59, 32, 65, 108, 103, 111, 114, 105, 116, 104, 109, 32, 97, 108, 103, 111, 114, 105, 116, 104, 109, 32, 61, 32, 65, 108, 103, 111, 114, 105, 116, 104, 109, 58, 58, 107, 83, 111, 102, 116, 109, 97, 120, 93};
.global .align 1 .b8 __unnamed_383[363] = {118, 111, 105, 100, 32, 83, 111, 102, 116, 109, 97, 120, 87, 97, 114, 112, 73, 109, 112, 108, 40, 76, 79, 65, 68, 44, 32, 83, 84, 79, 82, 69, 44, 32, 115, 105, 103, 110, 101, 100, 32, 108, 111, 110, 103, 44, 32, 115, 105, 103, 110, 101, 100, 32, 108, 111, 110, 103, 41, 32, 91, 119, 105, 116, 104, 32, 76, 79, 65, 68, 32, 61, 32, 66, 114, 111, 97, 100, 99, 97, 115, 116, 83, 99, 97, 108, 101, 77, 97, 115, 107, 76, 111, 97, 100, 60, 102, 108, 111, 97, 116, 44, 32, 102, 108, 111, 97, 116, 44, 32, 95, 95, 110, 118, 95, 98, 111, 111, 108, 44, 32, 51, 85, 76, 44, 32, 115, 105, 103, 110, 101, 100, 32, 105, 110, 116, 62, 59, 32, 83, 84, 79, 82, 69, 32, 61, 32, 68, 105, 114, 101, 99, 116, 83, 116, 111, 114, 101, 60, 102, 108, 111, 97, 116, 44, 32, 102, 108, 111, 97, 116, 62, 59, 32, 67, 111, 109, 112, 117, 116, 101, 84, 121, 112, 101, 32, 61, 32, 102, 108, 111, 97, 116, 59, 32, 105, 110, 116, 32, 112, 97, 99, 107, 95, 115, 105, 122, 101, 32, 61, 32, 49, 59, 32, 105, 110, 116, 32, 99, 111, 108, 115, 95, 112, 101, 114, 95, 116, 104, 114, 101, 97, 100, 32, 61, 32, 57, 59, 32, 105, 110, 116, 32, 116, 104, 114, 101, 97, 100, 95, 103, 114, 111, 117, 112, 95, 119, 105, 100, 116, 104, 32, 61, 32, 51, 50, 59, 32, 105, 110, 116, 32, 114, 111, 119, 115, 95, 112, 101, 114, 95, 97, 99, 99, 101, 115, 115, 32, 61, 32, 49, 59, 32, 95, 95, 110, 118, 95, 98, 111, 111, 108, 32, 112, 97, 100, 100, 105, 110, 103, 32, 61, 32, 102, 97, 108, 115, 101, 59, 32, 65, 108, 103, 111, 114, 105, 116, 104, 109, 32, 97, 108, 103, 111, 114, 105, 116, 104, 109, 32, 61, 32, 65, 108, 103, 111, 114, 105, 116, 104, 109, 58, 58, 107, 83, 111, 102, 116, 109, 97, 120, 93};
.global .align 1 .b8 __unnamed_384[362] = {118, 111, 105, 100, 32, 83, 111, 102, 116, 109, 97, 120, 87, 97, 114, 112, 73, 109, 112, 108, 40, 76, 79, 65, 68, 44, 32, 83, 84, 79, 82, 69, 44, 32, 115, 105, 103, 110, 101, 100, 32, 108, 111, 110, 103, 44, 32, 115, 105, 103, 110, 101, 100, 32, 108, 111, 110, 103, 41, 32, 91, 119, 105, 116, 104, 32, 76, 79, 65, 68, 32, 61, 32, 66, 114, 111, 97, 100, 99, 97, 115, 116, 83, 99, 97, 108, 101, 77, 97, 115, 107, 76, 111, 97, 100, 60, 102, 108, 111, 97, 116, 44, 32, 102, 108, 111, 97, 116, 44, 32, 95, 95, 110, 118, 95, 98, 111, 111, 108, 44, 32, 51, 85, 76, 44, 32, 115, 105, 103, 110, 101, 100, 32, 105, 110, 116, 62, 59, 32, 83, 84, 79, 82, 69, 32, 61, 32, 68, 105, 114, 101, 99, 116, 83, 116, 111, 114, 101, 60, 102, 108, 111, 97, 116, 44, 32, 102, 108, 111, 97, 116, 62, 59, 32, 67, 111, 109, 112, 117, 116, 101, 84, 121, 112, 101, 32, 61, 32, 102, 108, 111, 97, 116, 59, 32, 105, 110, 116, 32, 112, 97, 99, 107, 95, 115, 105, 122, 101, 32, 61, 32, 49, 59, 32, 105, 110, 116, 32, 99, 111, 108, 115, 95, 112, 101, 114, 95, 116, 104, 114, 101, 97, 100, 32, 61, 32, 57, 59, 32, 105, 110, 116, 32, 116, 104, 114, 101, 97, 100, 95, 103, 114, 111, 117, 112, 95, 119, 105, 100, 116, 104, 32, 61, 32, 51, 50, 59, 32, 105, 110, 116, 32, 114, 111, 119, 115, 95, 112, 101, 114, 95, 97, 99, 99, 101, 115, 115, 32, 61, 32, 49, 59, 32, 95, 95, 110, 118, 95, 98, 111, 111, 108, 32, 112, 97, 100, 100, 105, 110, 103, 32, 61, 32, 116, 114, 117, 101, 59, 32, 65, 108, 103, 111, 114, 105, 116, 104, 109, 32, 97, 108, 103, 111, 114, 105, 116, 104, 109, 32, 61, 32, 65, 108, 103, 111, 114, 105, 116, 104, 109, 58, 58, 107, 83, 111, 102, 116, 109, 97, 120, 93};
.global .align 1 .b8 __unnamed_385[364] = {118, 111, 105, 100, 32, 83, 111, 102, 116, 109, 97, 120, 87, 97, 114, 112, 73, 109, 112, 108, 40, 76, 79, 65, 68, 44, 32, 83, 84, 79, 82, 69, 44, 32, 115, 105, 103, 110, 101, 100, 32, 108, 111, 110, 103, 44, 32, 115, 105, 103, 110, 101, 100, 32, 108, 111, 110, 103, 41, 32, 91, 119, 105, 116, 104, 32, 76, 79, 65, 68, 32, 61, 32, 66, 114, 111, 97, 100, 99, 97, 115, 116, 83, 99, 97, 108, 101, 77, 97, 115, 107, 76, 111, 97, 100, 60, 102, 108, 111, 97, 116, 44, 32, 102, 108, 111, 97, 116, 44, 32, 95, 95, 110, 118, 95, 98, 111, 111, 108, 44, 32, 51, 85, 76, 44, 32, 115, 105, 103, 110, 101, 100, 32, 105, 110, 116, 62, 59, 32, 83, 84, 79, 82, 69, 32, 61, 32, 68, 105, 114, 101, 99, 116, 83, 116, 111, 114, 101, 60, 102, 108, 111, 97, 116, 44, 32, 102, 108, 111, 97, 116, 62, 59, 32, 67, 111, 109, 112, 117, 116, 101, 84, 121, 112, 101, 32, 61, 32, 102, 108, 111, 97, 116, 59, 32, 105, 110, 116, 32, 112, 97, 99, 107, 95, 115, 105, 122, 101, 32, 61, 32, 49, 59, 32, 105, 110, 116, 32, 99, 111, 108, 115, 95, 112, 101, 114, 95, 116, 104, 114, 101, 97, 100, 32, 61, 32, 49, 48, 59, 32, 105, 110, 116, 32, 116, 104, 114, 101, 97, 100, 95, 103, 114, 111, 117, 112, 95, 119, 105, 100, 116, 104, 32, 61, 32, 51, 50, 59, 32, 105, 110, 116, 32, 114, 111, 119, 115, 95, 112, 101, 114, 95, 97, 99, 99, 101, 115, 115, 32, 61, 32, 49, 59, 32, 95, 95, 110, 118, 95, 98, 111, 111, 108, 32, 112, 97, 100, 100, 105, 110, 103, 32, 61, 32, 102, 97, 108, 115, 101, 59, 32, 65, 108, 103, 111, 114, 105, 116, 104, 109, 32, 97, 108, 103, 111, 114, 105, 116, 104, 109, 32, 61, 32, 65, 108, 103, 111, 114, 105, 116, 104, 109, 58, 58, 107, 83, 111, 102, 116, 109, 97, 120, 93};
.global .align 1 .b8 __unnamed_386[363] = {118, 111, 105, 100, 32, 83, 111, 102, 116, 109, 97, 120, 87, 97, 114, 112, 73, 109, 112, 108, 40, 76, 79, 65, 68, 44, 32, 83, 84, 79, 82, 69, 44, 32, 115, 105, 103, 110, 101, 100, 32, 108, 111, 110, 103, 44, 32, 115, 105, 103, 110, 101, 100, 32, 108, 111, 110, 103, 41, 32, 91, 119, 105, 116, 104, 32, 76, 79, 65, 68, 32, 61, 32, 66, 114, 111, 97, 100, 99, 97, 115, 116, 83, 99, 97, 108, 101, 77, 97, 115, 107, 76, 111, 97, 100, 60, 102, 108, 111, 97, 116, 44, 32, 102, 108, 111, 97, 116, 44, 32, 95, 95, 110, 118, 95, 98, 111, 111, 108, 44, 32, 51, 85, 76, 44, 32, 115, 105, 103, 110, 101, 100, 32, 105, 110, 116, 62, 59, 32, 83, 84, 79, 82, 69, 32, 61, 32, 68, 105, 114, 101, 99, 116, 83, 116, 111, 114, 101, 60, 102, 108, 111, 97, 116, 44, 32, 102, 108, 111, 97, 116, 62, 59, 32, 67, 111, 109, 112, 117, 116, 101, 84, 121, 112, 101, 32, 61, 32, 102, 108, 111, 97, 116, 59, 32, 105, 110, 116, 32, 112, 97, 99, 107, 95, 115, 105, 122, 101, 32, 61, 32, 49, 59, 32, 105, 110, 116, 32, 99, 111, 108, 115, 95, 112, 101, 114, 95, 116, 104, 114, 101, 97, 100, 32, 61, 32, 49, 48, 59, 32, 105, 110, 116, 32, 116, 104, 114, 101, 97, 100, 95, 103, 114, 111, 117, 112, 95, 119, 105, 100, 116, 104, 32, 61, 32, 51, 50, 59, 32, 105, 110, 116, 32, 114, 111, 119, 115, 95, 112, 101, 114, 95, 97, 99, 99, 101, 115, 115, 32, 61, 32, 49, 59, 32, 95, 95, 110, 118, 95, 98, 111, 111, 108, 32, 112, 97, 100, 100, 105, 110, 103, 32, 61, 32, 116, 114, 117, 101, 59, 32, 65, 108, 103, 111, 114, 105, 116, 104, 109, 32, 97, 108, 103, 111, 114, 105, 116, 104, 109, 32, 61, 32, 65, 108, 103, 111, 114, 105, 116, 104, 109, 58, 58, 107, 83, 111, 102, 116, 109, 97, 120, 93};
.global .align 1 .b8 __unnamed_387[364] = {118, 111, 105, 100, 32, 83, 111, 102, 116, 109, 97, 120, 87, 97, 114, 112, 73, 109, 112, 108, 40, 76, 79, 65, 68, 44, 32, 83, 84, 79, 82, 69, 44, 32, 115, 105, 103, 110, 101, 100, 32, 108, 111, 110, 103, 44, 32, 115, 105, 103, 110, 101, 100, 32, 108, 111, 110, 103, 41, 32, 91, 119, 105, 116, 104, 32, 76, 79, 65, 68, 32, 61, 32, 66, 114, 111, 97, 100, 99, 97, 115, 116, 83, 99, 97, 108, 101, 77, 97, 115, 107, 76, 111, 97, 100, 60, 102, 108, 111, 97, 116, 44, 32, 102, 108, 111, 97, 116, 44, 32, 95, 95, 110, 118, 95, 98, 111, 111, 108, 44, 32, 51, 85, 76, 44, 32, 115, 105, 103, 110, 101, 100, 32, 105, 110, 116, 62, 59, 32, 83, 84, 79, 82, 69, 32, 61, 32, 68, 105, 114, 101, 99, 116, 83, 116, 111, 114, 101, 60, 102, 108, 111, 97, 116, 44, 32, 102, 108, 111, 97, 116, 62, 59, 32, 67, 111, 109, 112, 117, 116, 101, 84, 121, 112, 101, 32, 61, 32, 102, 108, 111, 97, 116, 59, 32, 105, 110, 116, 32, 112, 97, 99, 107, 95, 115, 105, 122, 101, 32, 61, 32, 49, 59, 32, 105, 110, 116, 32, 99, 111, 108, 115, 95, 112, 101, 114, 95, 116, 104, 114, 101, 97, 100, 32, 61, 32, 49, 49, 59, 32, 105, 110, 116, 32, 116, 104, 114, 101, 97, 100, 95, 103, 114, 111, 117, 112, 95, 119, 105, 100, 116, 104, 32, 61, 32, 51, 50, 59, 32, 105, 110, 116, 32, 114, 111, 119, 115, 95, 112, 101, 114, 95, 97, 99, 99, 101, 115, 115, 32, 61, 32, 49, 59, 32, 95, 95, 110, 118, 95, 98, 111, 111, 108, 32, 112, 97, 100, 100, 105, 110, 103, 32, 61, 32, 102, 97, 108, 115, 101, 59, 32, 65, 108, 103, 111, 114, 105, 116, 104, 109, 32, 97, 108, 103, 111, 114, 105, 116, 104, 109, 32, 61, 32, 65, 108, 103, 111, 114, 105, 116, 104, 109, 58, 58, 107, 83, 111, 102, 116, 109, 97, 120, 93};
.global .align 1 .b8 __unnamed_388[363] = {118, 111, 105, 100, 32, 83, 111, 102, 116, 109, 97, 120, 87, 97, 114, 112, 73, 109, 112, 108, 40, 76, 79, 65, 68, 44, 32, 83, 84, 79, 82, 69, 44, 32, 115, 105, 103, 110, 101, 100, 32, 108, 111, 110, 103, 44, 32, 115, 105, 103, 110, 101, 100, 32, 108, 111, 110, 103, 41, 32, 91, 119, 105, 116, 104, 32, 76, 79, 65, 68, 32, 61, 32, 66, 114, 111, 97, 100, 99, 97, 115, 116, 83, 99, 97, 108, 101, 77, 97, 115, 107, 76, 111, 97, 100, 60, 102, 108, 111, 97, 116, 44, 32, 102, 108, 111, 97, 116, 44, 32, 95, 95, 110, 118, 95, 98, 111, 111, 108, 44, 32, 51, 85, 76, 44, 32, 115, 105, 103, 110, 101, 100, 32, 105, 110, 116, 62, 59, 32, 83, 84, 79, 82, 69, 32, 61, 32, 68, 105, 114, 101, 99, 116, 83, 116, 111, 114, 101, 60, 102, 108, 111, 97, 116, 44, 32, 102, 108, 111, 97, 116, 62, 59, 32, 67, 111, 109, 112, 117, 116, 101, 84, 121, 112, 101, 32, 61, 32, 102, 108, 111, 97, 116, 59, 32, 105, 110, 116, 32, 112, 97, 99, 107, 95, 115, 105, 122, 101, 32, 61, 32, 49, 59, 32, 105, 110, 116, 32, 99, 111, 108, 115, 95, 112, 101, 114, 95, 116, 104, 114, 101, 97, 100, 32, 61, 32, 49, 49, 59, 32, 105, 110, 116, 32, 116, 104, 114, 101, 97, 100, 95, 103, 114, 111, 117, 112, 95, 119, 105, 100, 116, 104, 32, 61, 32, 51, 50, 59, 32, 105, 110, 116, 32, 114, 111, 119, 115, 95, 112, 101, 114, 95, 97, 99, 99, 101, 115, 115, 32, 61, 32, 49, 59, 32, 95, 95, 110, 118, 95, 98, 111, 111, 108, 32, 112, 97, 100, 100, 105, 110, 103, 32, 61, 32, 116, 114, 117, 101, 59, 32, 65, 108, 103, 111, 114, 105, 116, 104, 109, 32, 97, 108, 103, 111, 114, 105, 116, 104, 109, 32, 61, 32, 65, 108, 103, 111, 114, 105, 116, 104, 109, 58, 58, 107, 83, 111, 102, 116, 109, 97, 120, 93};
.global .align 1 .b8 __unnamed_389[364] = {118, 111, 105, 100, 32, 83, 111, 102, 116, 109, 97, 120, 87, 97, 114, 112, 73, 109, 112, 108, 40, 76, 79, 65, 68, 44, 32, 83, 84, 79, 82, 69, 44, 32, 115, 105, 103, 110, 101, 100, 32, 108, 111, 110, 103, 44, 32, 115, 105, 103, 110, 101, 100, 32, 108, 111, 110, 103, 41, 32, 91, 119, 105, 116, 104, 32, 76, 79, 65, 68, 32, 61, 32, 66, 114, 111, 97, 100, 99, 97, 115, 116, 83, 99, 97, 108, 101, 77, 97, 115, 107, 76, 111, 97, 100, 60, 102, 108, 111, 97, 116, 44, 32, 102, 108, 111, 97, 116, 44, 32, 95, 95, 110, 118, 95, 98, 111, 111, 108, 44, 32, 51, 85, 76, 44, 32, 115, 105, 103, 110, 101, 100, 32, 105, 110, 116, 62, 59, 32, 83, 84, 79, 82, 69, 32, 61, 32, 68, 105, 114, 101, 99, 116, 83, 116, 111, 114, 101, 60, 102, 108, 111, 97, 116, 44, 32, 102, 108, 111, 97, 116, 62, 59, 32, 67, 111, 109, 112, 117, 116, 101, 84, 121, 112, 101, 32, 61, 32, 102, 108, 111, 97, 116, 59, 32, 105, 110, 116, 32, 112, 97, 99, 107, 95, 115, 105, 122, 101, 32, 61, 32, 49, 59, 32, 105, 110, 116, 32, 99, 111, 108, 115, 95, 112, 101, 114, 95, 116, 104, 114, 101, 97, 100, 32, 61, 32, 49, 50, 59, 32, 105, 110, 116, 32, 116, 104, 114, 101, 97, 100, 95, 103, 114, 111, 117, 112, 95, 119, 105, 100, 116, 104, 32, 61, 32, 51, 50, 59, 32, 105, 110, 116, 32, 114, 111, 119, 115, 95, 112, 101, 114, 95, 97, 99, 99, 101, 115, 115, 32, 61, 32, 49, 59, 32, 95, 95, 110, 118, 95, 98, 111, 111, 108, 32, 112, 97, 100, 100, 105, 110, 103, 32, 61, 32, 102, 97, 108, 115, 101, 59, 32, 65, 108, 103, 111, 114, 105, 116, 104, 109, 32, 97, 108, 103, 111, 114, 105, 116, 104, 109, 32, 61, 32, 65, 108, 103, 111, 114, 105, 116, 104, 109, 58, 58, 107, 83, 111, 102, 116, 109, 97, 120, 93};
.global .align 1 .b8 __unnamed_390[363] = {118, 111, 105, 100, 32, 83, 111, 102, 116, 109, 97, 120, 87, 97, 114, 112, 73, 109, 112, 108, 40, 76, 79, 65, 68, 44, 32, 83, 84, 79, 82, 69, 44, 32, 115, 105, 103, 110, 101, 100, 32, 108, 111, 110, 103, 44, 32, 115, 105, 103, 110, 101, 100, 32, 108, 111, 110, 103, 41, 32, 91, 119, 105, 116, 104, 32, 76, 79, 65, 68, 32, 61, 32, 66, 114, 111, 97, 100, 99, 97, 115, 116, 83, 99, 97, 108, 101, 77, 97, 115, 107, 76, 111, 97, 100, 60, 102, 108, 111, 97, 116, 44, 32, 102, 108, 111, 97, 116, 44, 32, 95, 95, 110, 118, 95, 98, 111, 111, 108, 44, 32, 51, 85, 76, 44, 32, 115, 105, 103, 110, 101, 100, 32, 105, 110, 116, 62, 59, 32, 83, 84, 79, 82, 69, 32, 61, 32, 68, 105, 114, 101, 99, 116, 83, 116, 111, 114, 101, 60, 102, 108, 111, 97, 116, 44, 32, 102, 108, 111, 97, 116, 62, 59, 32, 67, 111, 109, 112, 117, 116, 101, 84, 121, 112, 101, 32, 61, 32, 102, 108, 111, 97, 116, 59, 32, 105, 110, 116, 32, 112, 97, 99, 107, 95, 115, 105, 122, 101, 32, 61, 32, 49, 59, 32, 105, 110, 116, 32, 99, 111, 108, 115, 95, 112, 101, 114, 95, 116, 104, 114, 101, 97, 100, 32, 61, 32, 49, 50, 59, 32, 105, 110, 116, 32, 116, 104, 114, 101, 97, 100, 95, 103, 114, 111, 117, 112, 95, 119, 105, 100, 116, 104, 32, 61, 32, 51, 50, 59, 32, 105, 110, 116, 32, 114, 111, 119, 115, 95, 112, 101, 114, 95, 97, 99, 99, 101, 115, 115, 32, 61, 32, 49, 59, 32, 95, 95, 110, 118, 95, 98, 111, 111, 108, 32, 112, 97, 100, 100, 105, 110, 103, 32, 61, 32, 116, 114, 117, 101, 59, 32, 65, 108, 103, 111, 114, 105, 116, 104, 109, 32, 97, 108, 103, 111, 114, 105, 116, 104, 109, 32, 61, 32, 65, 108, 103, 111, 114, 105, 116, 104, 109, 58, 58, 107, 83, 111, 102, 116, 109, 97, 120, 93};
.global .align 1 .b8 __unnamed_391[364] = {118, 111, 105, 100, 32, 83, 111, 102, 116, 109, 97, 120, 87, 97, 114, 112, 73, 109, 112, 108, 40, 76, 79, 65, 68, 44, 32, 83, 84, 79, 82, 69, 44, 32, 115, 105, 103, 110, 101, 100, 32, 108, 111, 110, 103, 44, 32, 115, 105, 103, 110, 101, 100, 32, 108, 111, 110, 103, 41, 32, 91, 119, 105, 116, 104, 32, 76, 79, 65, 68, 32, 61, 32, 66, 114, 111, 97, 100, 99, 97, 115, 116, 83, 99, 97, 108, 101, 77, 97, 115, 107, 76, 111, 97, 100, 60, 102, 108, 111, 97, 116, 44, 32, 102, 108, 111, 97, 116, 44, 32, 95, 95, 110, 118, 95, 98, 111, 111, 108, 44, 32, 51, 85, 76, 44, 32, 115, 105, 103, 110, 101, 100, 32, 105, 110, 116, 62, 59, 32, 83, 84, 79, 82, 69, 32, 61, 32, 68, 105, 114, 101, 99, 116, 83, 116, 111, 114, 101, 60, 102, 108, 111, 97, 116, 44, 32, 102, 108, 111, 97, 116, 62, 59, 32, 67, 111, 109, 112, 117, 116, 101, 84, 121, 112, 101, 32, 61, 32, 102, 108, 111, 97, 116, 59, 32, 105, 110, 116, 32, 112, 97, 99, 107, 95, 115, 105, 122, 101, 32, 61, 32, 49, 59, 32, 105, 110, 116, 32, 99, 111, 108, 115, 95, 112, 101, 114, 95, 116, 104, 114, 101, 97, 100, 32, 61, 32, 49, 51, 59, 32, 105, 110, 116, 32, 116, 104, 114, 101, 97, 100, 95, 103, 114, 111, 117, 112, 95, 119, 105, 100, 116, 104, 32, 61, 32, 51, 50, 59, 32, 105, 110, 116, 32, 114, 111, 119, 115, 95, 112, 101, 114, 95, 97, 99, 99, 101, 115, 115, 32, 61, 32, 49, 59, 32, 95, 95, 110, 118, 95, 98, 111, 111, 108, 32, 112, 97, 100, 100, 105, 110, 103, 32, 61, 32, 102, 97, 108, 115, 101, 59, 32, 65, 108, 103, 111, 114, 105, 116, 104, 109, 32, 97, 108, 103, 111, 114, 105, 116, 104, 109, 32, 61, 32, 65, 108, 103, 111, 114, 105, 116, 104, 109, 58, 58, 107, 83, 111, 102, 116, 109, 97, 120, 93};
.global .align 1 .b8 __unnamed_392[363] = {118, 111, 105, 100, 32, 83, 111, 102, 116, 109, 97, 120, 87, 97, 114, 112, 73, 109, 112, 108, 40, 76, 79, 65, 68, 44, 32, 83, 84, 79, 82, 69, 44, 32, 115, 105, 103, 110, 101, 100, 32, 108, 111, 110, 103, 44, 32, 115, 105, 103, 110, 101, 100, 32, 108, 111, 110, 103, 41, 32, 91, 119, 105, 116, 104, 32, 76, 79, 65, 68, 32, 61, 32, 66, 114, 111, 97, 100, 99, 97, 115, 116, 83, 99, 97, 108, 101, 77, 97, 115, 107, 76, 111, 97, 100, 60, 102, 108, 111, 97, 116, 44, 32, 102, 108, 111, 97, 116, 44, 32, 95, 95, 110, 118, 95, 98, 111, 111, 108, 44, 32, 51, 85, 76, 44, 32, 115, 105, 103, 110, 101, 100, 32, 105, 110, 116, 62, 59, 32, 83, 84, 79, 82, 69, 32, 61, 32, 68, 105, 114, 101, 99, 116, 83, 116, 111, 114, 101, 60, 102, 108, 111, 97, 116, 44, 32, 102, 108, 111, 97, 116, 62, 59, 32, 67, 111, 109, 112, 117, 116, 101, 84, 121, 112, 101, 32, 61, 32, 102, 108, 111, 97, 116, 59, 32, 105, 110, 116, 32, 112, 97, 99, 107, 95, 115, 105, 122, 101, 32, 61, 32, 49, 59, 32, 105, 110, 116, 32, 99, 111, 108, 115, 95, 112, 101, 114, 95, 116, 104, 114, 101, 97, 100, 32, 61, 32, 49, 51, 59, 32, 105, 110, 116, 32, 116, 104, 114, 101, 97, 100, 95, 103, 114, 111, 117, 112, 95, 119, 105, 100, 116, 104, 32, 61, 32, 51, 50, 59, 32, 105, 110, 116, 32, 114, 111, 119, 115, 95, 112, 101, 114, 95, 97, 99, 99, 101, 115, 115, 32, 61, 32, 49, 59, 32, 95, 95, 110, 118, 95, 98, 111, 111, 108, 32, 112, 97, 100, 100, 105, 110, 103, 32, 61, 32, 116, 114, 117, 101, 59, 32, 65, 108, 103, 111, 114, 105, 116, 104, 109, 32, 97, 108, 103, 111, 114, 105, 116, 104, 109, 32, 61, 32, 65, 108, 103, 111, 114, 105, 116, 104, 109, 58, 58, 107, 83, 111, 102, 116, 109, 97, 120, 93};
.global .align 1 .b8 __unnamed_393[364] = {118, 111, 105, 100, 32, 83, 111, 102, 116, 109, 97, 120, 87, 97, 114, 112, 73, 109, 112, 108, 40, 76, 79, 65, 68, 44, 32, 83, 84, 79, 82, 69, 44, 32, 115, 105, 103, 110, 101, 100, 32, 108, 111, 110, 103, 44, 32, 115, 105, 103, 110, 101, 100, 32, 108, 111, 110, 103, 41, 32, 91, 119, 105, 116, 104, 32, 76, 79, 65, 68, 32, 61, 32, 66, 114, 111, 97, 100, 99, 97, 115, 116, 83, 99, 97, 108, 101, 77, 97, 115, 107, 76, 111, 97, 100, 60, 102, 108, 111, 97, 116, 44, 32, 102, 108, 111, 97, 116, 44, 32, 95, 95, 110, 118, 95, 98, 111, 111, 108, 44, 32, 51, 85, 76, 44, 32, 115, 105, 103, 110, 101, 100, 32, 105, 110, 116, 62, 59, 32, 83, 84, 79, 82, 69, 32, 61, 32, 68, 105, 114, 101, 99, 116, 83, 116, 111, 114, 101, 60, 102, 108, 111, 97, 116, 44, 32, 102, 108, 111, 97, 116, 62, 59, 32, 67, 111, 109, 112, 117, 116, 101, 84, 121, 112, 101, 32, 61, 32, 102, 108, 111, 97, 116, 59, 32, 105, 110, 116, 32, 112, 97, 99, 107, 95, 115, 105, 122, 101, 32, 61, 32, 49, 59, 32, 105, 110, 116, 32, 99, 111, 108, 115, 95, 112, 101, 114, 95, 116, 104, 114, 101, 97, 100, 32, 61, 32, 49, 52, 59, 32, 105, 110, 116, 32, 116, 104, 114, 101, 97, 100, 95, 103, 114, 111, 117, 112, 95, 119, 105, 100, 116, 104, 32, 61, 32, 51, 50, 59, 32, 105, 110, 116, 32, 114, 111, 119, 115, 95, 112, 101, 114, 95, 97, 99, 99, 101, 115, 115, 32, 61, 32, 49, 59, 32, 95, 95, 110, 118, 95, 98, 111, 111, 108, 32, 112, 97, 100, 100, 105, 110, 103, 32, 61, 32, 102, 97, 108, 115, 101, 59, 32, 65, 108, 103, 111, 114, 105, 116, 104, 109, 32, 97, 108, 103, 111, 114, 105, 116, 104, 109, 32, 61, 32, 65, 108, 103, 111, 114, 105, 116, 104, 109, 58, 58, 107, 83, 111, 102, 116, 109, 97, 120, 93};
.global .align 1 .b8 __unnamed_394[363] = {118, 111, 105, 100, 32, 83, 111, 102, 116, 109, 97, 120, 87, 97, 114, 112, 73, 109, 112, 108, 40, 76, 79, 65, 68, 44, 32, 83, 84, 79, 82, 69, 44, 32, 115, 105, 103, 110, 101, 100, 32, 108, 111, 110, 103, 44, 32, 115, 105, 103, 110, 101, 100, 32, 108, 111, 110, 103, 41, 32, 91, 119, 105, 116, 104, 32, 76, 79, 65, 68, 32, 61, 32, 66, 114, 111, 97, 100, 99, 97, 115, 116, 83, 99, 97, 108, 101, 77, 97, 115, 107, 76, 111, 97, 100, 60, 102, 108, 111, 97, 116, 44, 32, 102, 108, 111, 97, 116, 44, 32, 95, 95, 110, 118, 95, 98, 111, 111, 108, 44, 32, 51, 85, 76, 44, 32, 115, 105, 103, 110, 101, 100, 32, 105, 110, 116, 62, 59, 32, 83, 84, 79, 82, 69, 32, 61, 32, 68, 105, 114, 101, 99, 116, 83, 116, 111, 114, 101, 60, 102, 108, 111, 97, 116, 44, 32, 102, 108, 111, 97, 116, 62, 59, 32, 67, 111, 109, 112, 117, 116, 101, 84, 121, 112, 101, 32, 61, 32, 102, 108, 111, 97, 116, 59, 32, 105, 110, 116, 32, 112, 97, 99, 107, 95, 115, 105, 122, 101, 32, 61, 32, 49, 59, 32, 105, 110, 116, 32, 99, 111, 108, 115, 95, 112, 101, 114, 95, 116, 104, 114, 101, 97, 100, 32, 61, 32, 49, 52, 59, 32, 105, 110, 116, 32, 116, 104, 114, 101, 97, 100, 95, 103, 114, 111, 117, 112, 95, 119, 105, 100, 116, 104, 32, 61, 32, 51, 50, 59, 32, 105, 110, 116, 32, 114, 111, 119, 115, 95, 112, 101, 114, 95, 97, 99, 99, 101, 115, 115, 32, 61, 32, 49, 59, 32, 95, 95, 110, 118, 95, 98, 111, 111, 108, 32, 112, 97, 100, 100, 105, 110, 103, 32, 61, 32, 116, 114, 117, 101, 59, 32, 65, 108, 103, 111, 114, 105, 116, 104, 109, 32, 97, 108, 103, 111, 114, 105, 116, 104, 109, 32, 61, 32, 65, 108, 103, 111, 114, 105, 116, 104, 109, 58, 58, 107, 83, 111, 102, 116, 109, 97, 120, 93};
.global .align 1 .b8 __unnamed_395[364] = {118, 111, 105, 100, 32, 83, 111, 102, 116, 109, 97, 120, 87, 97, 114, 112, 73, 109, 112, 108, 40, 76, 79, 65, 68, 44, 32, 83, 84, 79, 82, 69, 44, 32, 115, 105, 103, 110, 101, 100, 32, 108, 111, 110, 103, 44, 32, 115, 105, 103, 110, 101, 100, 32, 108, 111, 110, 103, 41, 32, 91, 119, 105, 116, 104, 32, 76, 79, 65, 68, 32, 61, 32, 66, 114, 111, 97, 100, 99, 97, 115, 116, 83, 99, 97, 108, 101, 77, 97, 115, 107, 76, 111, 97, 100, 60, 102, 108, 111, 97, 116, 44, 32, 102, 108, 111, 97, 116, 44, 32, 95, 95, 110, 118, 95, 98, 111, 111, 108, 44, 32, 51, 85, 76, 44, 32, 115, 105, 103, 110, 101, 100, 32, 105, 110, 116, 62, 59, 32, 83, 84, 79, 82, 69, 32, 61, 32, 68, 105, 114, 101, 99, 116, 83, 116, 111, 114, 101, 60, 102, 108, 111, 97, 116, 44, 32, 102, 108, 111, 97, 116, 62, 59, 32, 67, 111, 109, 112, 117, 116, 101, 84, 121, 112, 101, 32, 61, 32, 102, 108, 111, 97, 116, 59, 32, 105, 110, 116, 32, 112, 97, 99, 107, 95, 115, 105, 122, 101, 32, 61, 32, 49, 59, 32, 105, 110, 116, 32, 99, 111, 108, 115, 95, 112, 101, 114, 95, 116, 104, 114, 101, 97, 100, 32, 61, 32, 49, 53, 59, 32, 105, 110, 116, 32, 116, 104, 114, 101, 97, 100, 95, 103, 114, 111, 117, 112, 95, 119, 105, 100, 116, 104, 32, 61, 32, 51, 50, 59, 32, 105, 110, 116, 32, 114, 111, 119, 115, 95, 112, 101, 114, 95, 97, 99, 99, 101, 115, 115, 32, 61, 32, 49, 59, 32, 95, 95, 110, 118, 95, 98, 111, 111, 108, 32, 112, 97, 100, 100, 105, 110, 103, 32, 61, 32, 102, 97, 108, 115, 101, 59, 32, 65, 108, 103, 111, 114, 105, 116, 104, 109, 32, 97, 108, 103, 111, 114, 105, 116, 104, 109, 32, 61, 32, 65, 108, 103, 111, 114, 105, 116, 104, 109, 58, 58, 107, 83, 111, 102, 116, 109, 97, 120, 93};
.global .align 1 .b8 __unnamed_396[363] = {118, 111, 105, 100, 32, 83, 111, 102, 116, 109, 97, 120, 87, 97, 114, 112, 73, 109, 112, 108, 40, 76, 79, 65, 68, 44, 32, 83, 84, 79, 82, 69, 44, 32, 115, 105, 103, 110, 101, 100, 32, 108, 111, 110, 103, 44, 32, 115, 105, 103, 110, 101, 100, 32, 108, 111, 110, 103, 41, 32, 91, 119, 105, 116, 104, 32, 76, 79, 65, 68, 32, 61, 32, 66, 114, 111, 97, 100, 99, 97, 115, 116, 83, 99, 97, 108, 101, 77, 97, 115, 107, 76, 111, 97, 100, 60, 102, 108, 111, 97, 116, 44, 32, 102, 108, 111, 97, 116, 44, 32, 95, 95, 110, 118, 95, 98, 111, 111, 108, 44, 32, 51, 85, 76, 44, 32, 115, 105, 103, 110, 101, 100, 32, 105, 110, 116, 62, 59, 32, 83, 84, 79, 82, 69, 32, 61, 32, 68, 105, 114, 101, 99, 116, 83, 116, 111, 114, 101, 60, 102, 108, 111, 97, 116, 44, 32, 102, 108, 111, 97, 116, 62, 59, 32, 67, 111, 109, 112, 117, 116, 101, 84, 121, 112, 101, 32, 61, 32, 102, 108, 111, 97, 116, 59, 32, 105, 110, 116, 32, 112, 97, 99, 107, 95, 115, 105, 122, 101, 32, 61, 32, 49, 59, 32, 105, 110, 116, 32, 99, 111, 108, 115, 95, 112, 101, 114, 95, 116, 104, 114, 101, 97, 100, 32, 61, 32, 49, 53, 59, 32, 105, 110, 116, 32, 116, 104, 114, 101, 97, 100, 95, 103, 114, 111, 117, 112, 95, 119, 105, 100, 116, 104, 32, 61, 32, 51, 50, 59, 32, 105, 110, 116, 32, 114, 111, 119, 115, 95, 112, 101, 114, 95, 97, 99, 99, 101, 115, 115, 32, 61, 32, 49, 59, 32, 95, 95, 110, 118, 95, 98, 111, 111, 108, 32, 112, 97, 100, 100, 105, 110, 103, 32, 61, 32, 116, 114, 117, 101, 59, 32, 65, 108, 103, 111, 114, 105, 116, 104, 109, 32, 97, 108, 103, 111, 114, 105, 116, 104, 109, 32, 61, 32, 65, 108, 103, 111, 114, 105, 116, 104, 109, 58, 58, 107, 83, 111, 102, 116, 109, 97, 120, 93};
.global .align 1 .b8 __unnamed_397[364] = {118, 111, 105, 100, 32, 83, 111, 102, 116, 109, 97, 120, 87, 97, 114, 112, 73, 109, 112, 108, 40, 76, 79, 65, 68, 44, 32, 83, 84, 79, 82, 69, 44, 32, 115, 105, 103, 110, 101, 100, 32, 108, 111, 110, 103, 44, 32, 115, 105, 103, 110, 101, 100, 32, 108, 111, 110, 103, 41, 32, 91, 119, 105, 116, 104, 32, 76, 79, 65, 68, 32, 61, 32, 66, 114, 111, 97, 100, 99, 97, 115, 116, 83, 99, 97, 108, 101, 77, 97, 115, 107, 76, 111, 97, 100, 60, 102, 108, 111, 97, 116, 44, 32, 102, 108, 111, 97, 116, 44, 32, 95, 95, 110, 118, 95, 98, 111, 111, 108, 44, 32, 51, 85, 76, 44, 32, 115, 105, 103, 110, 101, 100, 32, 105, 110, 116, 62, 59, 32, 83, 84, 79, 82, 69, 32, 61, 32, 68, 105, 114, 101, 99, 116, 83, 116, 111, 114, 101, 60, 102, 108, 111, 97, 116, 44, 32, 102, 108, 111, 97, 116, 62, 59, 32, 67, 111, 109, 112, 117, 116, 101, 84, 121, 112, 101, 32, 61, 32, 102, 108, 111, 97, 116, 59, 32, 105, 110, 116, 32, 112, 97, 99, 107, 95, 115, 105, 122, 101, 32, 61, 32, 49, 59, 32, 105, 110, 116, 32, 99, 111, 108, 115, 95, 112, 101, 114, 95, 116, 104, 114, 101, 97, 100, 32, 61, 32, 49, 54, 59, 32, 105, 110, 116, 32, 116, 104, 114, 101, 97, 100, 95, 103, 114, 111, 117, 112, 95, 119, 105, 100, 116, 104, 32, 61, 32, 51, 50, 59, 32, 105, 110, 116, 32, 114, 111, 119, 115, 95, 112, 101, 114, 95, 97, 99, 99, 101, 115, 115, 32, 61, 32, 49, 59, 32, 95, 95, 110, 118, 95, 98, 111, 111, 108, 32, 112, 97, 100, 100, 105, 110, 103, 32, 61, 32, 102, 97, 108, 115, 101, 59, 32, 65, 108, 103, 111, 114, 105, 116, 104, 109, 32, 97, 108, 103, 111, 114, 105, 116, 104, 109, 32, 61, 32, 65, 108, 103, 111, 114, 105, 116, 104, 109, 58, 58, 107, 83, 111, 102, 116, 109, 97, 120, 93};
.global .align 1 .b8 __unnamed_398[363] = {118, 111, 105, 100, 32, 83, 111, 102, 116, 109, 97, 120, 87, 97, 114, 112, 73, 109, 112, 108, 40, 76, 79, 65, 68, 44, 32, 83, 84, 79, 82, 69, 44, 32, 115, 105, 103, 110, 101, 100, 32, 108, 111, 110, 103, 44, 32, 115, 105, 103, 110, 101, 100, 32, 108, 111, 110, 103, 41, 32, 91, 119, 105, 116, 104, 32, 76, 79, 65, 68, 32, 61, 32, 66, 114, 111, 97, 100, 99, 97, 115, 116, 83, 99, 97, 108, 101, 77, 97, 115, 107, 76, 111, 97, 100, 60, 102, 108, 111, 97, 116, 44, 32, 102, 108, 111, 97, 116, 44, 32, 95, 95, 110, 118, 95, 98, 111, 111, 108, 44, 32, 51, 85, 76, 44, 32, 115, 105, 103, 110, 101, 100, 32, 105, 110, 116, 62, 59, 32, 83, 84, 79, 82, 69, 32, 61, 32, 68, 105, 114, 101, 99, 116, 83, 116, 111, 114, 101, 60, 102, 108, 111, 97, 116, 44, 32, 102, 108, 111, 97, 116, 62, 59, 32, 67, 111, 109, 112, 117, 116, 101, 84, 121, 112, 101, 32, 61, 32, 102, 108, 111, 97, 116, 59, 32, 105, 110, 116, 32, 112, 97, 99, 107, 95, 115, 105, 122, 101, 32, 61, 32, 49, 59, 32, 105, 110, 116, 32, 99, 111, 108, 115, 95, 112, 101, 114, 95, 116, 104, 114, 101, 97, 100, 32, 61, 32, 49, 54, 59, 32, 105, 110, 116, 32, 116, 104, 114, 101, 97, 100, 95, 103, 114, 111, 117, 112, 95, 119, 105, 100, 116, 104, 32, 61, 32, 51, 50, 59, 32, 105, 110, 116, 32, 114, 111, 119, 115, 95, 112, 101, 114, 95, 97, 99, 99, 101, 115, 115, 32, 61, 32, 49, 59, 32, 95, 95, 110, 118, 95, 98, 111, 111, 108, 32, 112, 97, 100, 100, 105, 110, 103, 32, 61, 32, 116, 114, 117, 101, 59, 32, 65, 108, 103, 111, 114, 105, 116, 104, 109, 32, 97, 108, 103, 111, 114, 105, 116, 104, 109, 32, 61, 32, 65, 108, 103, 111, 114, 105, 116, 104, 109, 58, 58, 107, 83, 111, 102, 116, 109, 97, 120, 93};
.global .align 1 .b8 __unnamed_399[364] = {118, 111, 105, 100, 32, 83, 111, 102, 116, 109, 97, 120, 87, 97, 114, 112, 73, 109, 112, 108, 40, 76, 79, 65, 68, 44, 32, 83, 84, 79, 82, 69, 44, 32, 115, 105, 103, 110, 101, 100, 32, 108, 111, 110, 103, 44, 32, 115, 105, 103, 110, 101, 100, 32, 108, 111, 110, 103, 41, 32, 91, 119, 105, 116, 104, 32, 76, 79, 65, 68, 32, 61, 32, 66, 114, 111, 97, 100, 99, 97, 115, 116, 83, 99, 97, 108, 101, 77, 97, 115, 107, 76, 111, 97, 100, 60, 102, 108, 111, 97, 116, 44, 32, 102, 108, 111, 97, 116, 44, 32, 95, 95, 110, 118, 95, 98, 111, 111, 108, 44, 32, 51, 85, 76, 44, 32, 115, 105, 103, 110, 101, 100, 32, 105, 110, 116, 62, 59, 32, 83, 84, 79, 82, 69, 32, 61, 32, 68, 105, 114, 101, 99, 116, 83, 116, 111, 114, 101, 60, 102, 108, 111, 97, 116, 44, 32, 102, 108, 111, 97, 116, 62, 59, 32, 67, 111, 109, 112, 117, 116, 101, 84, 121, 112, 101, 32, 61, 32, 102, 108, 111, 97, 116, 59, 32, 105, 110, 116, 32, 112, 97, 99, 107, 95, 115, 105, 122, 101, 32, 61, 32, 49, 59, 32, 105, 110, 116, 32, 99, 111, 108, 115, 95, 112, 101, 114, 95, 116, 104, 114, 101, 97, 100, 32, 61, 32, 49, 55, 59, 32, 105, 110, 116, 32, 116, 104, 114, 101, 97, 100, 95, 103, 114, 111, 117, 112, 95, 119, 105, 100, 116, 104, 32, 61, 32, 51, 50, 59, 32, 105, 110, 116, 32, 114, 111, 119, 115, 95, 112, 101, 114, 95, 97, 99, 99, 101, 115, 115, 32, 61, 32, 49, 59, 32, 95, 95, 110, 118, 95, 98, 111, 111, 108, 32, 112, 97, 100, 100, 105, 110, 103, 32, 61, 32, 102, 97, 108, 115, 101, 59, 32, 65, 108, 103, 111, 114, 105, 116, 104, 109, 32, 97, 108, 103, 111, 114, 105, 116, 104, 109, 32, 61, 32, 65, 108, 103, 111, 114, 105, 116, 104, 109, 58, 58, 107, 83, 111, 102, 116, 109, 97, 120, 93};
.global .align 1 .b8 __unnamed_400[363] = {118, 111, 105, 100, 32, 83, 111, 102, 116, 109, 97, 120, 87, 97, 114, 112, 73, 109, 112, 108, 40, 76, 79, 65, 68, 44, 32, 83, 84, 79, 82, 69, 44, 32, 115, 105, 103, 110, 101, 100, 32, 108, 111, 110, 103, 44, 32, 115, 105, 103, 110, 101, 100, 32, 108, 111, 110, 103, 41, 32, 91, 119, 105, 116, 104, 32, 76, 79, 65, 68, 32, 61, 32, 66, 114, 111, 97, 100, 99, 97, 115, 116, 83, 99, 97, 108, 101, 77, 97, 115, 107, 76, 111, 97, 100, 60, 102, 108, 111, 97, 116, 44, 32, 102, 108, 111, 97, 116, 44, 32, 95, 95, 110, 118, 95, 98, 111, 111, 108, 44, 32, 51, 85, 76, 44, 32, 115, 105, 103, 110, 101, 100, 32, 105, 110, 116, 62, 59, 32, 83, 84, 79, 82, 69, 32, 61, 32, 68, 105, 114, 101, 99, 116, 83, 116, 111, 114, 101, 60, 102, 108, 111, 97, 116, 44, 32, 102, 108, 111, 97, 116, 62, 59, 32, 67, 111, 109, 112, 117, 116, 101, 84, 121, 112, 101, 32, 61, 32, 102, 108, 111, 97, 116, 59, 32, 105, 110, 116, 32, 112, 97, 99, 107, 95, 115, 105, 122, 101, 32, 61, 32, 49, 59, 32, 105, 110, 116, 32, 99, 111, 108, 115, 95, 112, 101, 114, 95, 116, 104, 114, 101, 97, 100, 32, 61, 32, 49, 55, 59, 32, 105, 110, 116, 32, 116, 104, 114, 101, 97, 100, 95, 103, 114, 111, 117, 112, 95, 119, 105, 100, 116, 104, 32, 61, 32, 51, 50, 59, 32, 105, 110, 116, 32, 114, 111, 119, 115, 95, 112, 101, 114, 95, 97, 99, 99, 101, 115, 115, 32, 61, 32, 49, 59, 32, 95, 95, 110, 118, 95, 98, 111, 111, 108, 32, 112, 97, 100, 100, 105, 110, 103, 32, 61, 32, 116, 114, 117, 101, 59, 32, 65, 108, 103, 111, 114, 105, 116, 104, 109, 32, 97, 108, 103, 111, 114, 105, 116, 104, 109, 32, 61, 32, 65, 108, 103, 111, 114, 105, 116, 104, 109, 58, 58, 107, 83, 111, 102, 116, 109, 97, 120, 93};
.global .align 1 .b8 __unnamed_401[364] = {118, 111, 105, 100, 32, 83, 111, 102, 116, 109, 97, 120, 87, 97, 114, 112, 73, 109, 112, 108, 40, 76, 79, 65, 68, 44, 32, 83, 84, 79, 82, 69, 44, 32, 115, 105, 103, 110, 101, 100, 32, 108, 111, 110, 103, 44, 32, 115, 105, 103, 110, 101, 100, 32, 108, 111, 110, 103, 41, 32, 91, 119, 105, 116, 104, 32, 76, 79, 65, 68, 32, 61, 32, 66, 114, 111, 97, 100, 99, 97, 115, 116, 83, 99, 97, 108, 101, 77, 97, 115, 107, 76, 111, 97, 100, 60, 102, 108, 111, 97, 116, 44, 32, 102, 108, 111, 97, 116, 44, 32, 95, 95, 110, 118, 95, 98, 111, 111, 108, 44, 32, 51, 85, 76, 44, 32, 115, 105, 103, 110, 101, 100, 32, 105, 110, 116, 62, 59, 32, 83, 84, 79, 82, 69, 32, 61, 32, 68, 105, 114, 101, 99, 116, 83, 116, 111, 114, 101, 60, 102, 108, 111, 97, 116, 44, 32, 102, 108, 111, 97, 116, 62, 59, 32, 67, 111, 109, 112, 117, 116, 101, 84, 121, 112, 101, 32, 61, 32, 102, 108, 111, 97, 116, 59, 32, 105, 110, 116, 32, 112, 97, 99, 107, 95, 115, 105, 122, 101, 32, 61, 32, 49, 59, 32, 105, 110, 116, 32, 99, 111, 108, 115, 95, 112, 101, 114, 95, 116, 104, 114, 101, 97, 100, 32, 61, 32, 49, 56, 59, 32, 105, 110, 116, 32, 116, 104, 114, 101, 97, 100, 95, 103, 114, 111, 117, 112, 95, 119, 105, 100, 116, 104, 32, 61, 32, 51, 50, 59, 32, 105, 110, 116, 32, 114, 111, 119, 115, 95, 112, 101, 114, 95, 97, 99, 99, 101, 115, 115, 32, 61, 32, 49, 59, 32, 95, 95, 110, 118, 95, 98, 111, 111, 108, 32, 112, 97, 100, 100, 105, 110, 103, 32, 61, 32, 102, 97, 108, 115, 101, 59, 32, 65, 108, 103, 111, 114, 105, 116, 104, 109, 32, 97, 108, 103, 111, 114, 105, 116, 104, 109, 32, 61, 32, 65, 108, 103, 111, 114, 105, 116, 104, 109, 58, 58, 107, 83, 111, 102, 116, 109, 97, 120, 93};
.global .align 1 .b8 __unnamed_402[363] = {118, 111, 105, 100, 32, 83, 111, 102, 116, 109, 97, 120, 87, 97, 114, 112, 73, 109, 112, 108, 40, 76, 79, 65, 68, 44, 32, 83, 84, 79, 82, 69, 44, 32, 115, 105, 103, 110, 101, 100, 32, 108, 111, 110, 103, 44, 32, 115, 105, 103, 110, 101, 100, 32, 108, 111, 110, 103, 41, 32, 91, 119, 105, 116, 104, 32, 76, 79, 65, 68, 32, 61, 32, 66, 114, 111, 97, 100, 99, 97, 115, 116, 83, 99, 97, 108, 101, 77, 97, 115, 107, 76, 111, 97, 100, 60, 102, 108, 111, 97, 116, 44, 32, 102, 108, 111, 97, 116, 44, 32, 95, 95, 110, 118, 95, 98, 111, 111, 108, 44, 32, 51, 85, 76, 44, 32, 115, 105, 103, 110, 101, 100, 32, 105, 110, 116, 62, 59, 32, 83, 84, 79, 82, 69, 32, 61, 32, 68, 105, 114, 101, 99, 116, 83, 116, 111, 114, 101, 60, 102, 108, 111, 97, 116, 44, 32, 102, 108, 111, 97, 116, 62, 59, 32, 67, 111, 109, 112, 117, 116, 101, 84, 121, 112, 101, 32, 61, 32, 102, 108, 111, 97, 116, 59, 32, 105, 110, 116, 32, 112, 97, 99, 107, 95, 115, 105, 122, 101, 32, 61, 32, 49, 59, 32, 105, 110, 116, 32, 99, 111, 108, 115, 95, 112, 101, 114, 95, 116, 104, 114, 101, 97, 100, 32, 61, 32, 49, 56, 59, 32, 105, 110, 116, 32, 116, 104, 114, 101, 97, 100, 95, 103, 114, 111, 117, 112, 95, 119, 105, 100, 116, 104, 32, 61, 32, 51, 50, 59, 32, 105, 110, 116, 32, 114, 111, 119, 115, 95, 112, 101, 114, 95, 97, 99, 99, 101, 115, 115, 32, 61, 32, 49, 59, 32, 95, 95, 110, 118, 95, 98, 111, 111, 108, 32, 112, 97, 100, 100, 105, 110, 103, 32, 61, 32, 116, 114, 117, 101, 59, 32, 65, 108, 103, 111, 114, 105, 116, 104, 109, 32, 97, 108, 103, 111, 114, 105, 116, 104, 109, 32, 61, 32, 65, 108, 103, 111, 114, 105, 116, 104, 109, 58, 58, 107, 83, 111, 102, 116, 109, 97, 120, 93};
.global .align 1 .b8 __unnamed_403[364] = {118, 111, 105, 100, 32, 83, 111, 102, 116, 109, 97, 120, 87, 97, 114, 112, 73, 109, 112, 108, 40, 76, 79, 65, 68, 44, 32, 83, 84, 79, 82, 69, 44, 32, 115, 105, 103, 110, 101, 100, 32, 108, 111, 110, 103, 44, 32, 115, 105, 103, 110, 101, 100, 32, 108, 111, 110, 103, 41, 32, 91, 119, 105, 116, 104, 32, 76, 79, 65, 68, 32, 61, 32, 66, 114, 111, 97, 100, 99, 97, 115, 116, 83, 99, 97, 108, 101, 77, 97, 115, 107, 76, 111, 97, 100, 60, 102, 108, 111, 97, 116, 44, 32, 102, 108, 111, 97, 116, 44, 32, 95, 95, 110, 118, 95, 98, 111, 111, 108, 44, 32, 51, 85, 76, 44, 32, 115, 105, 103, 110, 101, 100, 32, 105, 110, 116, 62, 59, 32, 83, 84, 79, 82, 69, 32, 61, 32, 68, 105, 114, 101, 99, 116, 83, 116, 111, 114, 101, 60, 102, 108, 111, 97, 116, 44, 32, 102, 108, 111, 97, 116, 62, 59, 32, 67, 111, 109, 112, 117, 116, 101, 84, 121, 112, 101, 32, 61, 32, 102, 108, 111, 97, 116, 59, 32, 105, 110, 116, 32, 112, 97, 99, 107, 95, 115, 105, 122, 101, 32, 61, 32, 49, 59, 32, 105, 110, 116, 32, 99, 111, 108, 115, 95, 112, 101, 114, 95, 116, 104, 114, 101, 97, 100, 32, 61, 32, 49, 57, 59, 32, 105, 110, 116, 32, 116, 104, 114, 101, 97, 100, 95, 103, 114, 111, 117, 112, 95, 119, 105, 100, 116, 104, 32, 61, 32, 51, 50, 59, 32, 105, 110, 116, 32, 114, 111, 119, 115, 95, 112, 101, 114, 95, 97, 99, 99, 101, 115, 115, 32, 61, 32, 49, 59, 32, 95, 95, 110, 118, 95, 98, 111, 111, 108, 32, 112, 97, 100, 100, 105, 110, 103, 32, 61, 32, 102, 97, 108, 115, 101, 59, 32, 65, 108, 103, 111, 114, 105, 116, 104, 109, 32, 97, 108, 103, 111, 114, 105, 116, 104, 109, 32, 61, 32, 65, 108, 103, 111, 114, 105, 116, 104, 109, 58, 58, 107, 83, 111, 102, 116, 109, 97, 120, 93};
.global .align 1 .b8 __unnamed_404[363] = {118, 111, 105, 100, 32, 83, 111, 102, 116, 109, 97, 120, 87, 97, 114, 112, 73, 109, 112, 108, 40, 76, 79, 65, 68, 44, 32, 83, 84, 79, 82, 69, 44, 32, 115, 105, 103, 110, 101, 100, 32, 108, 111, 110, 103, 44, 32, 115, 105, 103, 110, 101, 100, 32, 108, 111, 110, 103, 41, 32, 91, 119, 105, 116, 104, 32, 76, 79, 65, 68, 32, 61, 32, 66, 114, 111, 97, 100, 99, 97, 115, 116, 83, 99, 97, 108, 101, 77, 97, 115, 107, 76, 111, 97, 100, 60, 102, 108, 111, 97, 116, 44, 32, 102, 108, 111, 97, 116, 44, 32, 95, 95, 110, 118, 95, 98, 111, 111, 108, 44, 32, 51, 85, 76, 44, 32, 115, 105, 103, 110, 101, 100, 32, 105, 110, 116, 62, 59, 32, 83, 84, 79, 82, 69, 32, 61, 32, 68, 105, 114, 101, 99, 116, 83, 116, 111, 114, 101, 60, 102, 108, 111, 97, 116, 44, 32, 102, 108, 111, 97, 116, 62, 59, 32, 67, 111, 109, 112, 117, 116, 101, 84, 121, 112, 101, 32, 61, 32, 102, 108, 111, 97, 116, 59, 32, 105, 110, 116, 32, 112, 97, 99, 107, 95, 115, 105, 122, 101, 32, 61, 32, 49, 59, 32, 105, 110, 116, 32, 99, 111, 108, 115, 95, 112, 101, 114, 95, 116, 104, 114, 101, 97, 100, 32, 61, 32, 49, 57, 59, 32, 105, 110, 116, 32, 116, 104, 114, 101, 97, 100, 95, 103, 114, 111, 117, 112, 95, 119, 105, 100, 116, 104, 32, 61, 32, 51, 50, 59, 32, 105, 110, 116, 32, 114, 111, 119, 115, 95, 112, 101, 114, 95, 97, 99, 99, 101, 115, 115, 32, 61, 32, 49, 59, 32, 95, 95, 110, 118, 95, 98, 111, 111, 108, 32, 112, 97, 100, 100, 105, 110, 103, 32, 61, 32, 116, 114, 117, 101, 59, 32, 65, 108, 103, 111, 114, 105, 116, 104, 109, 32, 97, 108, 103, 111, 114, 105, 116, 104, 109, 32, 61, 32, 65, 108, 103, 111, 114, 105, 116, 104, 109, 58, 58, 107, 83, 111, 102, 116, 109, 97, 120, 93};
.global .align 1 .b8 __unnamed_405[364] = {118, 111, 105, 100, 32, 83, 111, 102, 116, 109, 97, 120, 87, 97, 114, 112, 73, 109, 112, 108, 40, 76, 79, 65, 68, 44, 32, 83, 84, 79, 82, 69, 44, 32, 115, 105, 103, 110, 101, 100, 32, 108, 111, 110, 103, 44, 32, 115, 105, 103, 110, 101, 100, 32, 108, 111, 110, 103, 41, 32, 91, 119, 105, 116, 104, 32, 76, 79, 65, 68, 32, 61, 32, 66, 114, 111, 97, 100, 99, 97, 115, 116, 83, 99, 97, 108, 101, 77, 97, 115, 107, 76, 111, 97, 100, 60, 102, 108, 111, 97, 116, 44, 32, 102, 108, 111, 97, 116, 44, 32, 95, 95, 110, 118, 95, 98, 111, 111, 108, 44, 32, 51, 85, 76, 44, 32, 115, 105, 103, 110, 101, 100, 32, 105, 110, 116, 62, 59, 32, 83, 84, 79, 82, 69, 32, 61, 32, 68, 105, 114, 101, 99, 116, 83, 116, 111, 114, 101, 60, 102, 108, 111, 97, 116, 44, 32, 102, 108, 111, 97, 116, 62, 59, 32, 67, 111, 109, 112, 117, 116, 101, 84, 121, 112, 101, 32, 61, 32, 102, 108, 111, 97, 116, 59, 32, 105, 110, 116, 32, 112, 97, 99, 107, 95, 115, 105, 122, 101, 32, 61, 32, 49, 59, 32, 105, 110, 116, 32, 99, 111, 108, 115, 95, 112, 101, 114, 95, 116, 104, 114, 101, 97, 100, 32, 61, 32, 50, 48, 59, 32, 105, 110, 116, 32, 116, 104, 114, 101, 97, 100, 95, 103, 114, 111, 117, 112, 95, 119, 105, 100, 116, 104, 32, 61, 32, 51, 50, 59, 32, 105, 110, 116, 32, 114, 111, 119, 115, 95, 112, 101, 114, 95, 97, 99, 99, 101, 115, 115, 32, 61, 32, 49, 59, 32, 95, 95, 110, 118, 95, 98, 111, 111, 108, 32, 112, 97, 100, 100, 105, 110, 103, 32, 61, 32, 102, 97, 108, 115, 101, 59, 32, 65, 108, 103, 111, 114, 105, 116, 104, 109, 32, 97, 108, 103, 111, 114, 105, 116, 104, 109, 32, 61, 32, 65, 108, 103, 111, 114, 105, 116, 104, 109, 58, 58, 107, 83, 111, 102, 116, 109, 97, 120, 93};
.global .align 1 .b8 __unnamed_406[363] = {118, 111, 105, 100, 32, 83, 111, 102, 116, 109, 97, 120, 87, 97, 114, 112, 73, 109, 112, 108, 40, 76, 79, 65, 68, 44, 32, 83, 84, 79, 82, 69, 44, 32, 115, 105, 103, 110, 101, 100, 32, 108, 111, 110, 103, 44, 32, 115, 105, 103, 110, 101, 100, 32, 108, 111, 110, 103, 41, 32, 91, 119, 105, 116, 104, 32, 76, 79, 65, 68, 32, 61, 32, 66, 114, 111, 97, 100, 99, 97, 115, 116, 83, 99, 97, 108, 101, 77, 97, 115, 107, 76, 111, 97, 100, 60, 102, 108, 111, 97, 116, 44, 32, 102, 108, 111, 97, 116, 44, 32, 95, 95, 110, 118, 95, 98, 111, 111, 108, 44, 32, 51, 85, 76, 44, 32, 115, 105, 103, 110, 101, 100, 32, 105, 110, 116, 62, 59, 32, 83, 84, 79, 82, 69, 32, 61, 32, 68, 105, 114, 101, 99, 116, 83, 116, 111, 114, 101, 60, 102, 108, 111, 97, 116, 44, 32, 102, 108, 111, 97, 116, 62, 59, 32, 67, 111, 109, 112, 117, 116, 101, 84, 121, 112, 101, 32, 61, 32, 102, 108, 111, 97, 116, 59, 32, 105, 110, 116, 32, 112, 97, 99, 107, 95, 115, 105, 122, 101, 32, 61, 32, 49, 59, 32, 105, 110, 116, 32, 99, 111, 108, 115, 95, 112, 101, 114, 95, 116, 104, 114, 101, 97, 100, 32, 61, 32, 50, 48, 59, 32, 105, 110, 116, 32, 116, 104, 114, 101, 97, 100, 95, 103, 114, 111, 117, 112, 95, 119, 105, 100, 116, 104, 32, 61, 32, 51, 50, 59, 32, 105, 110, 116, 32, 114, 111, 119, 115, 95, 112, 101, 114, 95, 97, 99, 99, 101, 115, 115, 32, 61, 32, 49, 59, 32, 95, 95, 110, 118, 95, 98, 111, 111, 108, 32, 112, 97, 100, 100, 105, 110, 103, 32, 61, 32, 116, 114, 117, 101, 59, 32, 65, 108, 103, 111, 114, 105, 116, 104, 109, 32, 97, 108, 103, 111, 114, 105, 116, 104, 109, 32, 61, 32, 65, 108, 103, 111, 114, 105, 116, 104, 109, 58, 58, 107, 83, 111, 102, 116, 109, 97, 120, 93};
.global .align 1 .b8 __unnamed_407[364] = {118, 111, 105, 100, 32, 83, 111, 102, 116, 109, 97, 120, 87, 97, 114, 112, 73, 109, 112, 108, 40, 76, 79, 65, 68, 44, 32, 83, 84, 79, 82, 69, 44, 32, 115, 105, 103, 110, 101, 100, 32, 108, 111, 110, 103, 44, 32, 115, 105, 103, 110, 101, 100, 32, 108, 111, 110, 103, 41, 32, 91, 119, 105, 116, 104, 32, 76, 79, 65, 68, 32, 61, 32, 66, 114, 111, 97, 100, 99, 97, 115, 116, 83, 99, 97, 108, 101, 77, 97, 115, 107, 76, 111, 97, 100, 60, 102, 108, 111, 97, 116, 44, 32, 102, 108, 111, 97, 116, 44, 32, 95, 95, 110, 118, 95, 98, 111, 111, 108, 44, 32, 51, 85, 76, 44, 32, 115, 105, 103, 110, 101, 100, 32, 105, 110, 116, 62, 59, 32, 83, 84, 79, 82, 69, 32, 61, 32, 68, 105, 114, 101, 99, 116, 83, 116, 111, 114, 101, 60, 102, 108, 111, 97, 116, 44, 32, 102, 108, 111, 97, 116, 62, 59, 32, 67, 111, 109, 112, 117, 116, 101, 84, 121, 112, 101, 32, 61, 32, 102, 108, 111, 97, 116, 59, 32, 105, 110, 116, 32, 112, 97, 99, 107, 95, 115, 105, 122, 101, 32, 61, 32, 49, 59, 32, 105, 110, 116, 32, 99, 111, 108, 115, 95, 112, 101, 114, 95, 116, 104, 114, 101, 97, 100, 32, 61, 32, 50, 49, 59, 32, 105, 110, 116, 32, 116, 104, 114, 101, 97, 100, 95, 103, 114, 111, 117, 112, 95, 119, 105, 100, 116, 104, 32, 61, 32, 51, 50, 59, 32, 105, 110, 116, 32, 114, 111, 119, 115, 95, 112, 101, 114, 95, 97, 99, 99, 101, 115, 115, 32, 61, 32, 49, 59, 32, 95, 95, 110, 118, 95, 98, 111, 111, 108, 32, 112, 97, 100, 100, 105, 110, 103, 32, 61, 32, 102, 97, 108, 115, 101, 59, 32, 65, 108, 103, 111, 114, 105, 116, 104, 109, 32, 97, 108, 103, 111, 114, 105, 116, 104, 109, 32, 61, 32, 65, 108, 103, 111, 114, 105, 116, 104, 109, 58, 58, 107, 83, 111, 102, 116, 109, 97, 120, 93};
.global .align 1 .b8 __unnamed_408[363] = {118, 111, 105, 100, 32, 83, 111, 102, 116, 109, 97, 120, 87, 97, 114, 112, 73, 109, 112, 108, 40, 76, 79, 65, 68, 44, 32, 83, 84, 79, 82, 69, 44, 32, 115, 105, 103, 110, 101, 100, 32, 108, 111, 110, 103, 44, 32, 115, 105, 103, 110, 101, 100, 32, 108, 111, 110, 103, 41, 32, 91, 119, 105, 116, 104, 32, 76, 79, 65, 68, 32, 61, 32, 66, 114, 111, 97, 100, 99, 97, 115, 116, 83, 99, 97, 108, 101, 77, 97, 115, 107, 76, 111, 97, 100, 60, 102, 108, 111, 97, 116, 44, 32, 102, 108, 111, 97, 116, 44, 32, 95, 95, 110, 118, 95, 98, 111, 111, 108, 44, 32, 51, 85, 76, 44, 32, 115, 105, 103, 110, 101, 100, 32, 105, 110, 116, 62, 59, 32, 83, 84, 79, 82, 69, 32, 61, 32, 68, 105, 114, 101, 99, 116, 83, 116, 111, 114, 101, 60, 102, 108, 111, 97, 116, 44, 32, 102, 108, 111, 97, 116, 62, 59, 32, 67, 111, 109, 112, 117, 116, 101, 84, 121, 112, 101, 32, 61, 32, 102, 108, 111, 97, 116, 59, 32, 105, 110, 116, 32, 112, 97, 99, 107, 95, 115, 105, 122, 101, 32, 61, 32, 49, 59, 32, 105, 110, 116, 32, 99, 111, 108, 115, 95, 112, 101, 114, 95, 116, 104, 114, 101, 97, 100, 32, 61, 32, 50, 49, 59, 32, 105, 110, 116, 32, 116, 104, 114, 101, 97, 100, 95, 103, 114, 111, 117, 112, 95, 119, 105, 100, 116, 104, 32, 61, 32, 51, 50, 59, 32, 105, 110, 116, 32, 114, 111, 119, 115, 95, 112, 101, 114, 95, 97, 99, 99, 101, 115, 115, 32, 61, 32, 49, 59, 32, 95, 95, 110, 118, 95, 98, 111, 111, 108, 32, 112, 97, 100, 100, 105, 110, 103, 32, 61, 32, 116, 114, 117, 101, 59, 32, 65, 108, 103, 111, 114, 105, 116, 104, 109, 32, 97, 108, 103, 111, 114, 105, 116, 104, 109, 32, 61, 32, 65, 108, 103, 111, 114, 105, 116, 104, 109, 58, 58, 107, 83, 111, 102, 116, 109, 97, 120, 93};
.global .align 1 .b8 __unnamed_409[364] = {118, 111, 105, 100, 32, 83, 111, 102, 116, 109, 97, 120, 87, 97, 114, 112, 73, 109, 112, 108, 40, 76, 79, 65, 68, 44, 32, 83, 84, 79, 82, 69, 44, 32, 115, 105, 103, 110, 101, 100, 32, 108, 111, 110, 103, 44, 32, 115, 105, 103, 110, 101, 100, 32, 108, 111, 110, 103, 41, 32, 91, 119, 105, 116, 104, 32, 76, 79, 65, 68, 32, 61, 32, 66, 114, 111, 97, 100, 99, 97, 115, 116, 83, 99, 97, 108, 101, 77, 97, 115, 107, 76, 111, 97, 100, 60, 102, 108, 111, 97, 116, 44, 32, 102, 108, 111, 97, 116, 44, 32, 95, 95, 110, 118, 95, 98, 111, 111, 108, 44, 32, 51, 85, 76, 44, 32, 115, 105, 103, 110, 101, 100, 32, 105, 110, 116, 62, 59, 32, 83, 84, 79, 82, 69, 32, 61, 32, 68, 105, 114, 101, 99, 116, 83, 116, 111, 114, 101, 60, 102, 108, 111, 97, 116, 44, 32, 102, 108, 111, 97, 116, 62, 59, 32, 67, 111, 109, 112, 117, 116, 101, 84, 121, 112, 101, 32, 61, 32, 102, 108, 111, 97, 116, 59, 32, 105, 110, 116, 32, 112, 97, 99, 107, 95, 115, 105, 122, 101, 32, 61, 32, 49, 59, 32, 105, 110, 116, 32, 99, 111, 108, 115, 95, 112, 101, 114, 95, 116, 104, 114, 101, 97, 100, 32, 61, 32, 50, 50, 59, 32, 105, 110, 116, 32, 116, 104, 114, 101, 97, 100, 95, 103, 114, 111, 117, 112, 95, 119, 105, 100, 116, 104, 32, 61, 32, 51, 50, 59, 32, 105, 110, 116, 32, 114, 111, 119, 115, 95, 112, 101, 114, 95, 97, 99, 99, 101, 115, 115, 32, 61, 32, 49, 59, 32, 95, 95, 110, 118, 95, 98, 111, 111, 108, 32, 112, 97, 100, 100, 105, 110, 103, 32, 61, 32, 102, 97, 108, 115, 101, 59, 32, 65, 108, 103, 111, 114, 105, 116, 104, 109, 32, 97, 108, 103, 111, 114, 105, 116, 104, 109, 32, 61, 32, 65, 108, 103, 111, 114, 105, 116, 104, 109, 58, 58, 107, 83, 111, 102, 116, 109, 97, 120, 93};
.global .align 1 .b8 __unnamed_410[363] = {118, 111, 105, 100, 32, 83, 111, 102, 116, 109, 97, 120, 87, 97, 114, 112, 73, 109, 112, 108, 40, 76, 79, 65, 68, 44, 32, 83, 84, 79, 82, 69, 44, 32, 115, 105, 103, 110, 101, 100, 32, 108, 111, 110, 103, 44, 32, 115, 105, 103, 110, 101, 100, 32, 108, 111, 110, 103, 41, 32, 91, 119, 105, 116, 104, 32, 76, 79, 65, 68, 32, 61, 32, 66, 114, 111, 97, 100, 99, 97, 115, 116, 83, 99, 97, 108, 101, 77, 97, 115, 107, 76, 111, 97, 100, 60, 102, 108, 111, 97, 116, 44, 32, 102, 108, 111, 97, 116, 44, 32, 95, 95, 110, 118, 95, 98, 111, 111, 108, 44, 32, 51, 85, 76, 44, 32, 115, 105, 103, 110, 101, 100, 32, 105, 110, 116, 62, 59, 32, 83, 84, 79, 82, 69, 32, 61, 32, 68, 105, 114, 101, 99, 116, 83, 116, 111, 114, 101, 60, 102, 108, 111, 97, 116, 44, 32, 102, 108, 111, 97, 116, 62, 59, 32, 67, 111, 109, 112, 117, 116, 101, 84, 121, 112, 101, 32, 61, 32, 102, 108, 111, 97, 116, 59, 32, 105, 110, 116, 32, 112, 97, 99, 107, 95, 115, 105, 122, 101, 32, 61, 32, 49, 59, 32, 105, 110, 116, 32, 99, 111, 108, 115, 95, 112, 101, 114, 95, 116, 104, 114, 101, 97, 100, 32, 61, 32, 50, 50, 59, 32, 105, 110, 116, 32, 116, 104, 114, 101, 97, 100, 95, 103, 114, 111, 117, 112, 95, 119, 105, 100, 116, 104, 32, 61, 32, 51, 50, 59, 32, 105, 110, 116, 32, 114, 111, 119, 115, 95, 112, 101, 114, 95, 97, 99, 99, 101, 115, 115, 32, 61, 32, 49, 59, 32, 95, 95, 110, 118, 95, 98, 111, 111, 108, 32, 112, 97, 100, 100, 105, 110, 103, 32, 61, 32, 116, 114, 117, 101, 59, 32, 65, 108, 103, 111, 114, 105, 116, 104, 109, 32, 97, 108, 103, 111, 114, 105, 116, 104, 109, 32, 61, 32, 65, 108, 103, 111, 114, 105, 116, 104, 109, 58, 58, 107, 83, 111, 102, 116, 109, 97, 120, 93};
.global .align 1 .b8 __unnamed_411[364] = {118, 111, 105, 100, 32, 83, 111, 102, 116, 109, 97, 120, 87, 97, 114, 112, 73, 109, 112, 108, 40, 76, 79, 65, 68, 44, 32, 83, 84, 79, 82, 69, 44, 32, 115, 105, 103, 110, 101, 100, 32, 108, 111, 110, 103, 44, 32, 115, 105, 103, 110, 101, 100, 32, 108, 111, 110, 103, 41, 32, 91, 119, 105, 116, 104, 32, 76, 79, 65, 68, 32, 61, 32, 66, 114, 111, 97, 100, 99, 97, 115, 116, 83, 99, 97, 108, 101, 77, 97, 115, 107, 76, 111, 97, 100, 60, 102, 108, 111, 97, 116, 44, 32, 102, 108, 111, 97, 116, 44, 32, 95, 95, 110, 118, 95, 98, 111, 111, 108, 44, 32, 51, 85, 76, 44, 32, 115, 105, 103, 110, 101, 100, 32, 105, 110, 116, 62, 59, 32, 83, 84, 79, 82, 69, 32, 61, 32, 68, 105, 114, 101, 99, 116, 83, 116, 111, 114, 101, 60, 102, 108, 111, 97, 116, 44, 32, 102, 108, 111, 97, 116, 62, 59, 32, 67, 111, 109, 112, 117, 116, 101, 84, 121, 112, 101, 32, 61, 32, 102, 108, 111, 97, 116, 59, 32, 105, 110, 116, 32, 112, 97, 99, 107, 95, 115, 105, 122, 101, 32, 61, 32, 49, 59, 32, 105, 110, 116, 32, 99, 111, 108, 115, 95, 112, 101, 114, 95, 116, 104, 114, 101, 97, 100, 32, 61, 32, 50, 51, 59, 32, 105, 110, 116, 32, 116, 104, 114, 101, 97, 100, 95, 103, 114, 111, 117, 112, 95, 119, 105, 100, 116, 104, 32, 61, 32, 51, 50, 59, 32, 105, 110, 116, 32, 114, 111, 119, 115, 95, 112, 101, 114, 95, 97, 99, 99, 101, 115, 115, 32, 61, 32, 49, 59, 32, 95, 95, 110, 118, 95, 98, 111, 111, 108, 32, 112, 97, 100, 100, 105, 110, 103, 32, 61, 32, 102, 97, 108, 115, 101, 59, 32, 65, 108, 103, 111, 114, 105, 116, 104, 109, 32, 97, 108, 103, 111, 114, 105, 116, 104, 109, 32, 61, 32, 65, 108, 103, 111, 114, 105, 116, 104, 109, 58, 58, 107, 83, 111, 102, 116, 109, 97, 120, 93};
.global .align 1 .b8 __unnamed_412[363] = {118, 111, 105, 100, 32, 83, 111, 102, 116, 109, 97, 120, 87, 97, 114, 112, 73, 109, 112, 108, 40, 76, 79, 65, 68, 44, 32, 83, 84, 79, 82, 69, 44, 32, 115, 105, 103, 110, 101, 100, 32, 108, 111, 110, 103, 44, 32, 115, 105, 103, 110, 101, 100, 32, 108, 111, 110, 103, 41, 32, 91, 119, 105, 116, 104, 32, 76, 79, 65, 68, 32, 61, 32, 66, 114, 111, 97, 100, 99, 97, 115, 116, 83, 99, 97, 108, 101, 77, 97, 115, 107, 76, 111, 97, 100, 60, 102, 108, 111, 97, 116, 44, 32, 102, 108, 111, 97, 116, 44, 32, 95, 95, 110, 118, 95, 98, 111, 111, 108, 44, 32, 51, 85, 76, 44, 32, 115, 105, 103, 110, 101, 100, 32, 105, 110, 116, 62, 59, 32, 83, 84, 79, 82, 69, 32, 61, 32, 68, 105, 114, 101, 99, 116, 83, 116, 111, 114, 101, 60, 102, 108, 111, 97, 116, 44, 32, 102, 108, 111, 97, 116, 62, 59, 32, 67, 111, 109, 112, 117, 116, 101, 84, 121, 112, 101, 32, 61, 32, 102, 108, 111, 97, 116, 59, 32, 105, 110, 116, 32, 112, 97, 99, 107, 95, 115, 105, 122, 101, 32, 61, 32, 49, 59, 32, 105, 110, 116, 32, 99, 111, 108, 115, 95, 112, 101, 114, 95, 116, 104, 114, 101, 97, 100, 32, 61, 32, 50, 51, 59, 32, 105, 110, 116, 32, 116, 104, 114, 101, 97, 100, 95, 103, 114, 111, 117, 112, 95, 119, 105, 100, 116, 104, 32, 61, 32, 51, 50, 59, 32, 105, 110, 116, 32, 114, 111, 119, 115, 95, 112, 101, 114, 95, 97, 99, 99, 101, 115, 115, 32, 61, 32, 49, 59, 32, 95, 95, 110, 118, 95, 98, 111, 111, 108, 32, 112, 97, 100, 100, 105, 110, 103, 32, 61, 32, 116, 114, 117, 101, 59, 32, 65, 108, 103, 111, 114, 105, 116, 104, 109, 32, 97, 108, 103, 111, 114, 105, 116, 104, 109, 32, 61, 32, 65, 108, 103, 111, 114, 105, 116, 104, 109, 58, 58, 107, 83, 111, 102, 116, 109, 97, 120, 93};
.global .align 1 .b8 __unnamed_413[364] = {118, 111, 105, 100, 32, 83, 111, 102, 116, 109, 97, 120, 87, 97, 114, 112, 73, 109, 112, 108, 40, 76, 79, 65, 68, 44, 32, 83, 84, 79, 82, 69, 44, 32, 115, 105, 103, 110, 101, 100, 32, 108, 111, 110, 103, 44, 32, 115, 105, 103, 110, 101, 100, 32, 108, 111, 110, 103, 41, 32, 91, 119, 105, 116, 104, 32, 76, 79, 65, 68, 32, 61, 32, 66, 114, 111, 97, 100, 99, 97, 115, 116, 83, 99, 97, 108, 101, 77, 97, 115, 107, 76, 111, 97, 100, 60, 102, 108, 111, 97, 116, 44, 32, 102, 108, 111, 97, 116, 44, 32, 95, 95, 110, 118, 95, 98, 111, 111, 108, 44, 32, 51, 85, 76, 44, 32, 115, 105, 103, 110, 101, 100, 32, 105, 110, 116, 62, 59, 32, 83, 84, 79, 82, 69, 32, 61, 32, 68, 105, 114, 101, 99, 116, 83, 116, 111, 114, 101, 60, 102, 108, 111, 97, 116, 44, 32, 102, 108, 111, 97, 116, 62, 59, 32, 67, 111, 109, 112, 117, 116, 101, 84, 121, 112, 101, 32, 61, 32, 102, 108, 111, 97, 116, 59, 32, 105, 110, 116, 32, 112, 97, 99, 107, 95, 115, 105, 122, 101, 32, 61, 32, 49, 59, 32, 105, 110, 116, 32, 99, 111, 108, 115, 95, 112, 101, 114, 95, 116, 104, 114, 101, 97, 100, 32, 61, 32, 50, 52, 59, 32, 105, 110, 116, 32, 116, 104, 114, 101, 97, 100, 95, 103, 114, 111, 117, 112, 95, 119, 105, 100, 116, 104, 32, 61, 32, 51, 50, 59, 32, 105, 110, 116, 32, 114, 111, 119, 115, 95, 112, 101, 114, 95, 97, 99, 99, 101, 115, 115, 32, 61, 32, 49, 59, 32, 95, 95, 110, 118, 95, 98, 111, 111, 108, 32, 112, 97, 100, 100, 105, 110, 103, 32, 61, 32, 102, 97, 108, 115, 101, 59, 32, 65, 108, 103, 111, 114, 105, 116, 104, 109, 32, 97, 108, 103, 111, 114, 105, 116, 104, 109, 32, 61, 32, 65, 108, 103, 111, 114, 105, 116, 104, 109, 58, 58, 107, 83, 111, 102, 116, 109, 97, 120, 93};
.global .align 1 .b8 __unnamed_414[363] = {118, 111, 105, 100, 32, 83, 111, 102, 116, 109, 97, 120, 87, 97, 114, 112, 73, 109, 112, 108, 40, 76, 79, 65, 68, 44, 32, 83, 84, 79, 82, 69, 44, 32, 115, 105, 103, 110, 101, 100, 32, 108, 111, 110, 103, 44, 32, 115, 105, 103, 110, 101, 100, 32, 108, 111, 110, 103, 41, 32, 91, 119, 105, 116, 104, 32, 76, 79, 65, 68, 32, 61, 32, 66, 114, 111, 97, 100, 99, 97, 115, 116, 83, 99, 97, 108, 101, 77, 97, 115, 107, 76, 111, 97, 100, 60, 102, 108, 111, 97, 116, 44, 32, 102, 108, 111, 97, 116, 44, 32, 95, 95, 110, 118, 95, 98, 111, 111, 108, 44, 32, 51, 85, 76, 44, 32, 115, 105, 103, 110, 101, 100, 32, 105, 110, 116, 62, 59, 32, 83, 84, 79, 82, 69, 32, 61, 32, 68, 105, 114, 101, 99, 116, 83, 116, 111, 114, 101, 60, 102, 108, 111, 97, 116, 44, 32, 102, 108, 111, 97, 116, 62, 59, 32, 67, 111, 109, 112, 117, 116, 101, 84, 121, 112, 101, 32, 61, 32, 102, 108, 111, 97, 116, 59, 32, 105, 110, 116, 32, 112, 97, 99, 107, 95, 115, 105, 122, 101, 32, 61, 32, 49, 59, 32, 105, 110, 116, 32, 99, 111, 108, 115, 95, 112, 101, 114, 95, 116, 104, 114, 101, 97, 100, 32, 61, 32, 50, 52, 59, 32, 105, 110, 116, 32, 116, 104, 114, 101, 97, 100, 95, 103, 114, 111, 117, 112, 95, 119, 105, 100, 116, 104, 32, 61, 32, 51, 50, 59, 32, 105, 110, 116, 32, 114, 111, 119, 115, 95, 112, 101, 114, 95, 97, 99, 99, 101, 115, 115, 32, 61, 32, 49, 59, 32, 95, 95, 110, 118, 95, 98, 111, 111, 108, 32, 112, 97, 100, 100, 105, 110, 103, 32, 61, 32, 116, 114, 117, 101, 59, 32, 65, 108, 103, 111, 114, 105, 116, 104, 109, 32, 97, 108, 103, 111, 114, 105, 116, 104, 109, 32, 61, 32, 65, 108, 103, 111, 114, 105, 116, 104, 109, 58, 58, 107, 83, 111, 102, 116, 109, 97, 120, 93};
.global .align 1 .b8 __unnamed_415[364] = {118, 111, 105, 100, 32, 83, 111, 102, 116, 109, 97, 120, 87, 97, 114, 112, 73, 109, 112, 108, 40, 76, 79, 65, 68, 44, 32, 83, 84, 79, 82, 69, 44, 32, 115, 105, 103, 110, 101, 100, 32, 108, 111, 110, 103, 44, 32, 115, 105, 103, 110, 101, 100, 32, 108, 111, 110, 103, 41, 32, 91, 119, 105, 116, 104, 32, 76, 79, 65, 68, 32, 61, 32, 66, 114, 111, 97, 100, 99, 97, 115, 116, 83, 99, 97, 108, 101, 77, 97, 115, 107, 76, 111, 97, 100, 60, 102, 108, 111, 97, 116, 44, 32, 102, 108, 111, 97, 116, 44, 32, 95, 95, 110, 118, 95, 98, 111, 111, 108, 44, 32, 51, 85, 76, 44, 32, 115, 105, 103, 110, 101, 100, 32, 105, 110, 116, 62, 59, 32, 83, 84, 79, 82, 69, 32, 61, 32, 68, 105, 114, 101, 99, 116, 83, 116, 111, 114, 101, 60, 102, 108, 111, 97, 116, 44, 32, 102, 108, 111, 97, 116, 62, 59, 32, 67, 111, 109, 112, 117, 116, 101, 84, 121, 112, 101, 32, 61, 32, 102, 108, 111, 97, 116, 59, 32, 105, 110, 116, 32, 112, 97, 99, 107, 95, 115, 105, 122, 101, 32, 61, 32, 49, 59, 32, 105, 110, 116, 32, 99, 111, 108, 115, 95, 112, 101, 114, 95, 116, 104, 114, 101, 97, 100, 32, 61, 32, 50, 53, 59, 32, 105, 110, 116, 32, 116, 104, 114, 101, 97, 100, 95, 103, 114, 111, 117, 112, 95, 119, 105, 100, 116, 104, 32, 61, 32, 51, 50, 59, 32, 105, 110, 116, 32, 114, 111, 119, 115, 95, 112, 101, 114, 95, 97, 99, 99, 101, 115, 115, 32, 61, 32, 49, 59, 32, 95, 95, 110, 118, 95, 98, 111, 111, 108, 32, 112, 97, 100, 100, 105, 110, 103, 32, 61, 32, 102, 97, 108, 115, 101, 59, 32, 65, 108, 103, 111, 114, 105, 116, 104, 109, 32, 97, 108, 103, 111, 114, 105, 116, 104, 109, 32, 61, 32, 65, 108, 103, 111, 114, 105, 116, 104, 109, 58, 58, 107, 83, 111, 102, 116, 109, 97, 120, 93};
.global .align 1 .b8 __unnamed_416[363] = {118, 111, 105, 100, 32, 83, 111, 102, 116, 109, 97, 120, 87, 97, 114, 112, 73, 109, 112, 108, 40, 76, 79, 65, 68, 44, 32, 83, 84, 79, 82, 69, 44, 32, 115, 105, 103, 110, 101, 100, 32, 108, 111, 110, 103, 44, 32, 115, 105, 103, 110, 101, 100, 32, 108, 111, 110, 103, 41, 32, 91, 119, 105, 116, 104, 32, 76, 79, 65, 68, 32, 61, 32, 66, 114, 111, 97, 100, 99, 97, 115, 116, 83, 99, 97, 108, 101, 77, 97, 115, 107, 76, 111, 97, 100, 60, 102, 108, 111, 97, 116, 44, 32, 102, 108, 111, 97, 116, 44, 32, 95, 95, 110, 118, 95, 98, 111, 111, 108, 44, 32, 51, 85, 76, 44, 32, 115, 105, 103, 110, 101, 100, 32, 105, 110, 116, 62, 59, 32, 83, 84, 79, 82, 69, 32, 61, 32, 68, 105, 114, 101, 99, 116, 83, 116, 111, 114, 101, 60, 102, 108, 111, 97, 116, 44, 32, 102, 108, 111, 97, 116, 62, 59, 32, 67, 111, 109, 112, 117, 116, 101, 84, 121, 112, 101, 32, 61, 32, 102, 108, 111, 97, 116, 59, 32, 105, 110, 116, 32, 112, 97, 99, 107, 95, 115, 105, 122, 101, 32, 61, 32, 49, 59, 32, 105, 110, 116, 32, 99, 111, 108, 115, 95, 112, 101, 114, 95, 116, 104, 114, 101, 97, 100, 32, 61, 32, 50, 53, 59, 32, 105, 110, 116, 32, 116, 104, 114, 101, 97, 100, 95, 103, 114, 111, 117, 112, 95, 119, 105, 100, 116, 104, 32, 61, 32, 51, 50, 59, 32, 105, 110, 116, 32, 114, 111, 119, 115, 95, 112, 101, 114, 95, 97, 99, 99, 101, 115, 115, 32, 61, 32, 49, 59, 32, 95, 95, 110, 118, 95, 98, 111, 111, 108, 32, 112, 97, 100, 100, 105, 110, 103, 32, 61, 32, 116, 114, 117, 101, 59, 32, 65, 108, 103, 111, 114, 105, 116, 104, 109, 32, 97, 108, 103, 111, 114, 105, 116, 104, 109, 32, 61, 32, 65, 108, 103, 111, 114, 105, 116, 104, 109, 58, 58, 107, 83, 111, 102, 116, 109, 97, 120, 93};
.global .align 1 .b8 __unnamed_417[364] = {118, 111, 105, 100, 32, 83, 111, 102, 116, 109, 97, 120, 87, 97, 114, 112, 73, 109, 112, 108, 40, 76, 79, 65, 68, 44, 32, 83, 84, 79, 82, 69, 44, 32, 115, 105, 103, 110, 101, 100, 32, 108, 111, 110, 103, 44, 32, 115, 105, 103, 110, 101, 100, 32, 108, 111, 110, 103, 41, 32, 91, 119, 105, 116, 104, 32, 76, 79, 65, 68, 32, 61, 32, 66, 114, 111, 97, 100, 99, 97, 115, 116, 83, 99, 97, 108, 101, 77, 97, 115, 107, 76, 111, 97, 100, 60, 102, 108, 111, 97, 116, 44, 32, 102, 108, 111, 97, 116, 44, 32, 95, 95, 110, 118, 95, 98, 111, 111, 108, 44, 32, 51, 85, 76, 44, 32, 115, 105, 103, 110, 101, 100, 32, 105, 110, 116, 62, 59, 32, 83, 84, 79, 82, 69, 32, 61, 32, 68, 105, 114, 101, 99, 116, 83, 116, 111, 114, 101, 60, 102, 108, 111, 97, 116, 44, 32, 102, 108, 111, 97, 116, 62, 59, 32, 67, 111, 109, 112, 117, 116, 101, 84, 121, 112, 101, 32, 61, 32, 102, 108, 111, 97, 116, 59, 32, 105, 110, 116, 32, 112, 97, 99, 107, 95, 115, 105, 122, 101, 32, 61, 32, 49, 59, 32, 105, 110, 116, 32, 99, 111, 108, 115, 95, 112, 101, 114, 95, 116, 104, 114, 101, 97, 100, 32, 61, 32, 50, 54, 59, 32, 105, 110, 116, 32, 116, 104, 114, 101, 97, 100, 95, 103, 114, 111, 117, 112, 95, 119, 105, 100, 116, 104, 32, 61, 32, 51, 50, 59, 32, 105, 110, 116, 32, 114, 111, 119, 115, 95, 112, 101, 114, 95, 97, 99, 99, 101, 115, 115, 32, 61, 32, 49, 59, 32, 95, 95, 110, 118, 95, 98, 111, 111, 108, 32, 112, 97, 100, 100, 105, 110, 103, 32, 61, 32, 102, 97, 108, 115, 101, 59, 32, 65, 108, 103, 111, 114, 105, 116, 104, 109, 32, 97, 108, 103, 111, 114, 105, 116, 104, 109, 32, 61, 32, 65, 108, 103, 111, 114, 105, 116, 104, 109, 58, 58, 107, 83, 111, 102, 116, 109, 97, 120, 93};
.global .align 1 .b8 __unnamed_418[363] = {118, 111, 105, 100, 32, 83, 111, 102, 116, 109, 97, 120, 87, 97, 114, 112, 73, 109, 112, 108, 40, 76, 79, 65, 68, 44, 32, 83, 84, 79, 82, 69, 44, 32, 115, 105, 103, 110, 101, 100, 32, 108, 111, 110, 103, 44, 32, 115, 105, 103, 110, 101, 100, 32, 108, 111, 110, 103, 41, 32, 91, 119, 105, 116, 104, 32, 76, 79, 65, 68, 32, 61, 32, 66, 114, 111, 97, 100, 99, 97, 115, 116, 83, 99, 97, 108, 101, 77, 97, 115, 107, 76, 111, 97, 100, 60, 102, 108, 111, 97, 116, 44, 32, 102, 108, 111, 97, 116, 44, 32, 95, 95, 110, 118, 95, 98, 111, 111, 108, 44, 32, 51, 85, 76, 44, 32, 115, 105, 103, 110, 101, 100, 32, 105, 110, 116, 62, 59, 32, 83, 84, 79, 82, 69, 32, 61, 32, 68, 105, 114, 101, 99, 116, 83, 116, 111, 114, 101, 60, 102, 108, 111, 97, 116, 44, 32, 102, 108, 111, 97, 116, 62, 59, 32, 67, 111, 109, 112, 117, 116, 101, 84, 121, 112, 101, 32, 61, 32, 102, 108, 111, 97, 116, 59, 32, 105, 110, 116, 32, 112, 97, 99, 107, 95, 115, 105, 122, 101, 32, 61, 32, 49, 59, 32, 105, 110, 116, 32, 99, 111, 108, 115, 95, 112, 101, 114, 95, 116, 104, 114, 101, 97, 100, 32, 61, 32, 50, 54, 59, 32, 105, 110, 116, 32, 116, 104, 114, 101, 97, 100, 95, 103, 114, 111, 117, 112, 95, 119, 105, 100, 116, 104, 32, 61, 32, 51, 50, 59, 32, 105, 110, 116, 32, 114, 111, 119, 115, 95, 112, 101, 114, 95, 97, 99, 99, 101, 115, 115, 32, 61, 32, 49, 59, 32, 95, 95, 110, 118, 95, 98, 111, 111, 108, 32, 112, 97, 100, 100, 105, 110, 103, 32, 61, 32, 116, 114, 117, 101, 59, 32, 65, 108, 103, 111, 114, 105, 116, 104, 109, 32, 97, 108, 103, 111, 114, 105, 116, 104, 109, 32, 61, 32, 65, 108, 103, 111, 114, 105, 116, 104, 109, 58, 58, 107, 83, 111, 102, 116, 109, 97, 120, 93};
.global .align 1 .b8 __unnamed_419[364] = {118, 111, 105, 100, 32, 83, 111, 102, 116, 109, 97, 120, 87, 97, 114, 112, 73, 109, 112, 108, 40, 76, 79, 65, 68, 44, 32, 83, 84, 79, 82, 69, 44, 32, 115, 105, 103, 110, 101, 100, 32, 108, 111, 110, 103, 44, 32, 115, 105, 103, 110, 101, 100, 32, 108, 111, 110, 103, 41, 32, 91, 119, 105, 116, 104, 32, 76, 79, 65, 68, 32, 61, 32, 66, 114, 111, 97, 100, 99, 97, 115, 116, 83, 99, 97, 108, 101, 77, 97, 115, 107, 76, 111, 97, 100, 60, 102, 108, 111, 97, 116, 44, 32, 102, 108, 111, 97, 116, 44, 32, 95, 95, 110, 118, 95, 98, 111, 111, 108, 44, 32, 51, 85, 76, 44, 32, 115, 105, 103, 110, 101, 100, 32, 105, 110, 116, 62, 59, 32, 83, 84, 79, 82, 69, 32, 61, 32, 68, 105, 114, 101, 99, 116, 83, 116, 111, 114, 101, 60, 102, 108, 111, 97, 116, 44, 32, 102, 108, 111, 97, 116, 62, 59, 32, 67, 111, 109, 112, 117, 116, 101, 84, 121, 112, 101, 32, 61, 32, 102, 108, 111, 97, 116, 59, 32, 105, 110, 116, 32, 112, 97, 99, 107, 95, 115, 105, 122, 101, 32, 61, 32, 49, 59, 32, 105, 110, 116, 32, 99, 111, 108, 115, 95, 112, 101, 114, 95, 116, 104, 114, 101, 97, 100, 32, 61, 32, 50, 55, 59, 32, 105, 110, 116, 32, 116, 104, 114, 101, 97, 100, 95, 103, 114, 111, 117, 112, 95, 119, 105, 100, 116, 104, 32, 61, 32, 51, 50, 59, 32, 105, 110, 116, 32, 114, 111, 119, 115, 95, 112, 101, 114, 95, 97, 99, 99, 101, 115, 115, 32, 61, 32, 49, 59, 32, 95, 95, 110, 118, 95, 98, 111, 111, 108, 32, 112, 97, 100, 100, 105, 110, 103, 32, 61, 32, 102, 97, 108, 115, 101, 59, 32, 65, 108, 103, 111, 114, 105, 116, 104, 109, 32, 97, 108, 103, 111, 114, 105, 116, 104, 109, 32, 61, 32, 65, 108, 103, 111, 114, 105, 116, 104, 109, 58, 58, 107, 83, 111, 102, 116, 109, 97, 120, 93};
.global .align 1 .b8 __unnamed_420[363] = {118, 111, 105, 100, 32, 83, 111, 102, 116, 109, 97, 120, 87, 97, 114, 112, 73, 109, 112, 108, 40, 76, 79, 65, 68, 44, 32, 83, 84, 79, 82, 69, 44, 32, 115, 105, 103, 110, 101, 100, 32, 108, 111, 110, 103, 44, 32, 115, 105, 103, 110, 101, 100, 32, 108, 111, 110, 103, 41, 32, 91, 119, 105, 116, 104, 32, 76, 79, 65, 68, 32, 61, 32, 66, 114, 111, 97, 100, 99, 97, 115, 116, 83, 99, 97, 108, 101, 77, 97, 115, 107, 76, 111, 97, 100, 60, 102, 108, 111, 97, 116, 44, 32, 102, 108, 111, 97, 116, 44, 32, 95, 95, 110, 118, 95, 98, 111, 111, 108, 44, 32, 51, 85, 76, 44, 32, 115, 105, 103, 110, 101, 100, 32, 105, 110, 116, 62, 59, 32, 83, 84, 79, 82, 69, 32, 61, 32, 68, 105, 114, 101, 99, 116, 83, 116, 111, 114, 101, 60, 102, 108, 111, 97, 116, 44, 32, 102, 108, 111, 97, 116, 62, 59, 32, 67, 111, 109, 112, 117, 116, 101, 84, 121, 112, 101, 32, 61, 32, 102, 108, 111, 97, 116, 59, 32, 105, 110, 116, 32, 112, 97, 99, 107, 95, 115, 105, 122, 101, 32, 61, 32, 49, 59, 32, 105, 110, 116, 32, 99, 111, 108, 115, 95, 112, 101, 114, 95, 116, 104, 114, 101, 97, 100, 32, 61, 32, 50, 55, 59, 32, 105, 110, 116, 32, 116, 104, 114, 101, 97, 100, 95, 103, 114, 111, 117, 112, 95, 119, 105, 100, 116, 104, 32, 61, 32, 51, 50, 59, 32, 105, 110, 116, 32, 114, 111, 119, 115, 95, 112, 101, 114, 95, 97, 99, 99, 101, 115, 115, 32, 61, 32, 49, 59, 32, 95, 95, 110, 118, 95, 98, 111, 111, 108, 32, 112, 97, 100, 100, 105, 110, 103, 32, 61, 32, 116, 114, 117, 101, 59, 32, 65, 108, 103, 111, 114, 105, 116, 104, 109, 32, 97, 108, 103, 111, 114, 105, 116, 104, 109, 32, 61, 32, 65, 108, 103, 111, 114, 105, 116, 104, 109, 58, 58, 107, 83, 111, 102, 116, 109, 97, 120, 93};
.global .align 1 .b8 __unnamed_421[364] = {118, 111, 105, 100, 32, 83, 111, 102, 116, 109, 97, 120, 87, 97, 114, 112, 73, 109, 112, 108, 40, 76, 79, 65, 68, 44, 32, 83, 84, 79, 82, 69, 44, 32, 115, 105, 103, 110, 101, 100, 32, 108, 111, 110, 103, 44, 32, 115, 105, 103, 110, 101, 100, 32, 108, 111, 110, 103, 41, 32, 91, 119, 105, 116, 104, 32, 76, 79, 65, 68, 32, 61, 32, 66, 114, 111, 97, 100, 99, 97, 115, 116, 83, 99, 97, 108, 101, 77, 97, 115, 107, 76, 111, 97, 100, 60, 102, 108, 111, 97, 116, 44, 32, 102, 108, 111, 97, 116, 44, 32, 95, 95, 110, 118, 95, 98, 111, 111, 108, 44, 32, 51, 85, 76, 44, 32, 115, 105, 103, 110, 101, 100, 32, 105, 110, 116, 62, 59, 32, 83, 84, 79, 82, 69, 32, 61, 32, 68, 105, 114, 101, 99, 116, 83, 116, 111, 114, 101, 60, 102, 108, 111, 97, 116, 44, 32, 102, 108, 111, 97, 116, 62, 59, 32, 67, 111, 109, 112, 117, 116, 101, 84, 121, 112, 101, 32, 61, 32, 102, 108, 111, 97, 116, 59, 32, 105, 110, 116, 32, 112, 97, 99, 107, 95, 115, 105, 122, 101, 32, 61, 32, 49, 59, 32, 105, 110, 116, 32, 99, 111, 108, 115, 95, 112, 101, 114, 95, 116, 104, 114, 101, 97, 100, 32, 61, 32, 50, 56, 59, 32, 105, 110, 116, 32, 116, 104, 114, 101, 97, 100, 95, 103, 114, 111, 117, 112, 95, 119, 105, 100, 116, 104, 32, 61, 32, 51, 50, 59, 32, 105, 110, 116, 32, 114, 111, 119, 115, 95, 112, 101, 114, 95, 97, 99, 99, 101, 115, 115, 32, 61, 32, 49, 59, 32, 95, 95, 110, 118, 95, 98, 111, 111, 108, 32, 112, 97, 100, 100, 105, 110, 103, 32, 61, 32, 102, 97, 108, 115, 101, 59, 32, 65, 108, 103, 111, 114, 105, 116, 104, 109, 32, 97, 108, 103, 111, 114, 105, 116, 104, 109, 32, 61, 32, 65, 108, 103, 111, 114, 105, 116, 104, 109, 58, 58, 107, 83, 111, 102, 116, 109, 97, 120, 93};
.global .align 1 .b8 __unnamed_422[363] = {118, 111, 105, 100, 32, 83, 111, 102, 116, 109, 97, 120, 87, 97, 114, 112, 73, 109, 112, 108, 40, 76, 79, 65, 68, 44, 32, 83, 84, 79, 82, 69, 44, 32, 115, 105, 103, 110, 101, 100, 32, 108, 111, 110, 103, 44, 32, 115, 105, 103, 110, 101, 100, 32, 108, 111, 110, 103, 41, 32, 91, 119, 105, 116, 104, 32, 76, 79, 65, 68, 32, 61, 32, 66, 114, 111, 97, 100, 99, 97, 115, 116, 83, 99, 97, 108, 101, 77, 97, 115, 107, 76, 111, 97, 100, 60, 102, 108, 111, 97, 116, 44, 32, 102, 108, 111, 97, 116, 44, 32, 95, 95, 110, 118, 95, 98, 111, 111, 108, 44, 32, 51, 85, 76, 44, 32, 115, 105, 103, 110, 101, 100, 32, 105, 110, 116, 62, 59, 32, 83, 84, 79, 82, 69, 32, 61, 32, 68, 105, 114, 101, 99, 116, 83, 116, 111, 114, 101, 60, 102, 108, 111, 97, 116, 44, 32, 102, 108, 111, 97, 116, 62, 59, 32, 67, 111, 109, 112, 117, 116, 101, 84, 121, 112, 101, 32, 61, 32, 102, 108, 111, 97, 116, 59, 32, 105, 110, 116, 32, 112, 97, 99, 107, 95, 115, 105, 122, 101, 32, 61, 32, 49, 59, 32, 105, 110, 116, 32, 99, 111, 108, 115, 95, 112, 101, 114, 95, 116, 104, 114, 101, 97, 100, 32, 61, 32, 50, 56, 59, 32, 105, 110, 116, 32, 116, 104, 114, 101, 97, 100, 95, 103, 114, 111, 117, 112, 95, 119, 105, 100, 116, 104, 32, 61, 32, 51, 50, 59, 32, 105, 110, 116, 32, 114, 111, 119, 115, 95, 112, 101, 114, 95, 97, 99, 99, 101, 115, 115, 32, 61, 32, 49, 59, 32, 95, 95, 110, 118, 95, 98, 111, 111, 108, 32, 112, 97, 100, 100, 105, 110, 103, 32, 61, 32, 116, 114, 117, 101, 59, 32, 65, 108, 103, 111, 114, 105, 116, 104, 109, 32, 97, 108, 103, 111, 114, 105, 116, 104, 109, 32, 61, 32, 65, 108, 103, 111, 114, 105, 116, 104, 109, 58, 58, 107, 83, 111, 102, 116, 109, 97, 120, 93};
.global .align 1 .b8 __unnamed_423[364] = {118, 111, 105, 100, 32, 83, 111, 102, 116, 109, 97, 120, 87, 97, 114, 112, 73, 109, 112, 108, 40, 76, 79, 65, 68, 44, 32, 83, 84, 79, 82, 69, 44, 32, 115, 105, 103, 110, 101, 100, 32, 108, 111, 110, 103, 44, 32, 115, 105, 103, 110, 101, 100, 32, 108, 111, 110, 103, 41, 32, 91, 119, 105, 116, 104, 32, 76, 79, 65, 68, 32, 61, 32, 66, 114, 111, 97, 100, 99, 97, 115, 116, 83, 99, 97, 108, 101, 77, 97, 115, 107, 76, 111, 97, 100, 60, 102, 108, 111, 97, 116, 44, 32, 102, 108, 111, 97, 116, 44, 32, 95, 95, 110, 118, 95, 98, 111, 111, 108, 44, 32, 51, 85, 76, 44, 32, 115, 105, 103, 110, 101, 100, 32, 105, 110, 116, 62, 59, 32, 83, 84, 79, 82, 69, 32, 61, 32, 68, 105, 114, 101, 99, 116, 83, 116, 111, 114, 101, 60, 102, 108, 111, 97, 116, 44, 32, 102, 108, 111, 97, 116, 62, 59, 32, 67, 111, 109, 112, 117, 116, 101, 84, 121, 112, 101, 32, 61, 32, 102, 108, 111, 97, 116, 59, 32, 105, 110, 116, 32, 112, 97, 99, 107, 95, 115, 105, 122, 101, 32, 61, 32, 49, 59, 32, 105, 110, 116, 32, 99, 111, 108, 115, 95, 112, 101, 114, 95, 116, 104, 114, 101, 97, 100, 32, 61, 32, 50, 57, 59, 32, 105, 110, 116, 32, 116, 104, 114, 101, 97, 100, 95, 103, 114, 111, 117, 112, 95, 119, 105, 100, 116, 104, 32, 61, 32, 51, 50, 59, 32, 105, 110, 116, 32, 114, 111, 119, 115, 95, 112, 101, 114, 95, 97, 99, 99, 101, 115, 115, 32, 61, 32, 49, 59, 32, 95, 95, 110, 118, 95, 98, 111, 111, 108, 32, 112, 97, 100, 100, 105, 110, 103, 32, 61, 32, 102, 97, 108, 115, 101, 59, 32, 65, 108, 103, 111, 114, 105, 116, 104, 109, 32, 97, 108, 103, 111, 114, 105, 116, 104, 109, 32, 61, 32, 65, 108, 103, 111, 114, 105, 116, 104, 109, 58, 58, 107, 83, 111, 102, 116, 109, 97, 120, 93};
.global .align 1 .b8 __unnamed_424[363] = {118, 111, 105, 100, 32, 83, 111, 102, 116, 109, 97, 120, 87, 97, 114, 112, 73, 109, 112, 108, 40, 76, 79, 65, 68, 44, 32, 83, 84, 79, 82, 69, 44, 32, 115, 105, 103, 110, 101, 100, 32, 108, 111, 110, 103, 44, 32, 115, 105, 103, 110, 101, 100, 32, 108, 111, 110, 103, 41, 32, 91, 119, 105, 116, 104, 32, 76, 79, 65, 68, 32, 61, 32, 66, 114, 111, 97, 100, 99, 97, 115, 116, 83, 99, 97, 108, 101, 77, 97, 115, 107, 76, 111, 97, 100, 60, 102, 108, 111, 97, 116, 44, 32, 102, 108, 111, 97, 116, 44, 32, 95, 95, 110, 118, 95, 98, 111, 111, 108, 44, 32, 51, 85, 76, 44, 32, 115, 105, 103, 110, 101, 100, 32, 105, 110, 116, 62, 59, 32, 83, 84, 79, 82, 69, 32, 61, 32, 68, 105, 114, 101, 99, 116, 83, 116, 111, 114, 101, 60, 102, 108, 111, 97, 116, 44, 32, 102, 108, 111, 97, 116, 62, 59, 32, 67, 111, 109, 112, 117, 116, 101, 84, 121, 112, 101, 32, 61, 32, 102, 108, 111, 97, 116, 59, 32, 105, 110, 116, 32, 112, 97, 99, 107, 95, 115, 105, 122, 101, 32, 61, 32, 49, 59, 32, 105, 110, 116, 32, 99, 111, 108, 115, 95, 112, 101, 114, 95, 116, 104, 114, 101, 97, 100, 32, 61, 32, 50, 57, 59, 32, 105, 110, 116, 32, 116, 104, 114, 101, 97, 100, 95, 103, 114, 111, 117, 112, 95, 119, 105, 100, 116, 104, 32, 61, 32, 51, 50, 59, 32, 105, 110, 116, 32, 114, 111, 119, 115, 95, 112, 101, 114, 95, 97, 99, 99, 101, 115, 115, 32, 61, 32, 49, 59, 32, 95, 95, 110, 118, 95, 98, 111, 111, 108, 32, 112, 97, 100, 100, 105, 110, 103, 32, 61, 32, 116, 114, 117, 101, 59, 32, 65, 108, 103, 111, 114, 105, 116, 104, 109, 32, 97, 108, 103, 111, 114, 105, 116, 104, 109, 32, 61, 32, 65, 108, 103, 111, 114, 105, 116, 104, 109, 58, 58, 107, 83, 111, 102, 116, 109, 97, 120, 93};
.global .align 1 .b8 __unnamed_425[364] = {118, 111, 105, 100, 32, 83, 111, 102, 116, 109, 97, 120, 87, 97, 114, 112, 73, 109, 112, 108, 40, 76, 79, 65, 68, 44, 32, 83, 84, 79, 82, 69, 44, 32, 115, 105, 103, 110, 101, 100, 32, 108, 111, 110, 103, 44, 32, 115, 105, 103, 110, 101, 100, 32, 108, 111, 110, 103, 41, 32, 91, 119, 105, 116, 104, 32, 76, 79, 65, 68, 32, 61, 32, 66, 114, 111, 97, 100, 99, 97, 115, 116, 83, 99, 97, 108, 101, 77, 97, 115, 107, 76, 111, 97, 100, 60, 102, 108, 111, 97, 116, 44, 32, 102, 108, 111, 97, 116, 44, 32, 95, 95, 110, 118, 95, 98, 111, 111, 108, 44, 32, 51, 85, 76, 44, 32, 115, 105, 103, 110, 101, 100, 32, 105, 110, 116, 62, 59, 32, 83, 84, 79, 82, 69, 32, 61, 32, 68, 105, 114, 101, 99, 116, 83, 116, 111, 114, 101, 60, 102, 108, 111, 97, 116, 44, 32, 102, 108, 111, 97, 116, 62, 59, 32, 67, 111, 109, 112, 117, 116, 101, 84, 121, 112, 101, 32, 61, 32, 102, 108, 111, 97, 116, 59, 32, 105, 110, 116, 32, 112, 97, 99, 107, 95, 115, 105, 122, 101, 32, 61, 32, 49, 59, 32, 105, 110, 116, 32, 99, 111, 108, 115, 95, 112, 101, 114, 95, 116, 104, 114, 101, 97, 100, 32, 61, 32, 51, 48, 59, 32, 105, 110, 116, 32, 116, 104, 114, 101, 97, 100, 95, 103, 114, 111, 117, 112, 95, 119, 105, 100, 116, 104, 32, 61, 32, 51, 50, 59, 32, 105, 110, 116, 32, 114, 111, 119, 115, 95, 112, 101, 114, 95, 97, 99, 99, 101, 115, 115, 32, 61, 32, 49, 59, 32, 95, 95, 110, 118, 95, 98, 111, 111, 108, 32, 112, 97, 100, 100, 105, 110, 103, 32, 61, 32, 102, 97, 108, 115, 101, 59, 32, 65, 108, 103, 111, 114, 105, 116, 104, 109, 32, 97, 108, 103, 111, 114, 105, 116, 104, 109, 32, 61, 32, 65, 108, 103, 111, 114, 105, 116, 104, 109, 58, 58, 107, 83, 111, 102, 116, 109, 97, 120, 93};
.global .align 1 .b8 __unnamed_426[363] = {118, 111, 105, 100, 32, 83, 111, 102, 116, 109, 97, 120, 87, 97, 114, 112, 73, 109, 112, 108, 40, 76, 79, 65, 68, 44, 32, 83, 84, 79, 82, 69, 44, 32, 115, 105, 103, 110, 101, 100, 32, 108, 111, 110, 103, 44, 32, 115, 105, 103, 110, 101, 100, 32, 108, 111, 110, 103, 41, 32, 91, 119, 105, 116, 104, 32, 76, 79, 65, 68, 32, 61, 32, 66, 114, 111, 97, 100, 99, 97, 115, 116, 83, 99, 97, 108, 101, 77, 97, 115, 107, 76, 111, 97, 100, 60, 102, 108, 111, 97, 116, 44, 32, 102, 108, 111, 97, 116, 44, 32, 95, 95, 110, 118, 95, 98, 111, 111, 108, 44, 32, 51, 85, 76, 44, 32, 115, 105, 103, 110, 101, 100, 32, 105, 110, 116, 62, 59, 32, 83, 84, 79, 82, 69, 32, 61, 32, 68, 105, 114, 101, 99, 116, 83, 116, 111, 114, 101, 60, 102, 108, 111, 97, 116, 44, 32, 102, 108, 111, 97, 116, 62, 59, 32, 67, 111, 109, 112, 117, 116, 101, 84, 121, 112, 101, 32, 61, 32, 102, 108, 111, 97, 116, 59, 32, 105, 110, 116, 32, 112, 97, 99, 107, 95, 115, 105, 122, 101, 32, 61, 32, 49, 59, 32, 105, 110, 116, 32, 99, 111, 108, 115, 95, 112, 101, 114, 95, 116, 104, 114, 101, 97, 100, 32, 61, 32, 51, 48, 59, 32, 105, 110, 116, 32, 116, 104, 114, 101, 97, 100, 95, 103, 114, 111, 117, 112, 95, 119, 105, 100, 116, 104, 32, 61, 32, 51, 50, 59, 32, 105, 110, 116, 32, 114, 111, 119, 115, 95, 112, 101, 114, 95, 97, 99, 99, 101, 115, 115, 32, 61, 32, 49, 59, 32, 95, 95, 110, 118, 95, 98, 111, 111, 108, 32, 112, 97, 100, 100, 105, 110, 103, 32, 61, 32, 116, 114, 117, 101, 59, 32, 65, 108, 103, 111, 114, 105, 116, 104, 109, 32, 97, 108, 103, 111, 114, 105, 116, 104, 109, 32, 61, 32, 65, 108, 103, 111, 114, 105, 116, 104, 109, 58, 58, 107, 83, 111, 102, 116, 109, 97, 120, 93};
.global .align 1 .b8 __unnamed_427[364] = {118, 111, 105, 100, 32, 83, 111, 102, 116, 109, 97, 120, 87, 97, 114, 112, 73, 109, 112, 108, 40, 76, 79, 65, 68, 44, 32, 83, 84, 79, 82, 69, 44, 32, 115, 105, 103, 110, 101, 100, 32, 108, 111, 110, 103, 44, 32, 115, 105, 103, 110, 101, 100, 32, 108, 111, 110, 103, 41, 32, 91, 119, 105, 116, 104, 32, 76, 79, 65, 68, 32, 61, 32, 66, 114, 111, 97, 100, 99, 97, 115, 116, 83, 99, 97, 108, 101, 77, 97, 115, 107, 76, 111, 97, 100, 60, 102, 108, 111, 97, 116, 44, 32, 102, 108, 111, 97, 116, 44, 32, 95, 95, 110, 118, 95, 98, 111, 111, 108, 44, 32, 51, 85, 76, 44, 32, 115, 105, 103, 110, 101, 100, 32, 105, 110, 116, 62, 59, 32, 83, 84, 79, 82, 69, 32, 61, 32, 68, 105, 114, 101, 99, 116, 83, 116, 111, 114, 101, 60, 102, 108, 111, 97, 116, 44, 32, 102, 108, 111, 97, 116, 62, 59, 32, 67, 111, 109, 112, 117, 116, 101, 84, 121, 112, 101, 32, 61, 32, 102, 108, 111, 97, 116, 59, 32, 105, 110, 116, 32, 112, 97, 99, 107, 95, 115, 105, 122, 101, 32, 61, 32, 49, 59, 32, 105, 110, 116, 32, 99, 111, 108, 115, 95, 112, 101, 114, 95, 116, 104, 114, 101, 97, 100, 32, 61, 32, 51, 49, 59, 32, 105, 110, 116, 32, 116, 104, 114, 101, 97, 100, 95, 103, 114, 111, 117, 112, 95, 119, 105, 100, 116, 104, 32, 61, 32, 51, 50, 59, 32, 105, 110, 116, 32, 114, 111, 119, 115, 95, 112, 101, 114, 95, 97, 99, 99, 101, 115, 115, 32, 61, 32, 49, 59, 32, 95, 95, 110, 118, 95, 98, 111, 111, 108, 32, 112, 97, 100, 100, 105, 110, 103, 32, 61, 32, 102, 97, 108, 115, 101, 59, 32, 65, 108, 103, 111, 114, 105, 116, 104, 109, 32, 97, 108, 103, 111, 114, 105, 116, 104, 109, 32, 61, 32, 65, 108, 103, 111, 114, 105, 116, 104, 109, 58, 58, 107, 83, 111, 102, 116, 109, 97, 120, 93};
.global .align 1 .b8 __unnamed_428[363] = {118, 111, 105, 100, 32, 83, 111, 102, 116, 109, 97, 120, 87, 97, 114, 112, 73, 109, 112, 108, 40, 76, 79, 65, 68, 44, 32, 83, 84, 79, 82, 69, 44, 32, 115, 105, 103, 110, 101, 100, 32, 108, 111, 110, 103, 44, 32, 115, 105, 103, 110, 101, 100, 32, 108, 111, 110, 103, 41, 32, 91, 119, 105, 116, 104, 32, 76, 79, 65, 68, 32, 61, 32, 66, 114, 111, 97, 100, 99, 97, 115, 116, 83, 99, 97, 108, 101, 77, 97, 115, 107, 76, 111, 97, 100, 60, 102, 108, 111, 97, 116, 44, 32, 102, 108, 111, 97, 116, 44, 32, 95, 95, 110, 118, 95, 98, 111, 111, 108, 44, 32, 51, 85, 76, 44, 32, 115, 105, 103, 110, 101, 100, 32, 105, 110, 116, 62, 59, 32, 83, 84, 79, 82, 69, 32, 61, 32, 68, 105, 114, 101, 99, 116, 83, 116, 111, 114, 101, 60, 102, 108, 111, 97, 116, 44, 32, 102, 108, 111, 97, 116, 62, 59, 32, 67, 111, 109, 112, 117, 116, 101, 84, 121, 112, 101, 32, 61, 32, 102, 108, 111, 97, 116, 59, 32, 105, 110, 116, 32, 112, 97, 99, 107, 95, 115, 105, 122, 101, 32, 61, 32, 49, 59, 32, 105, 110, 116, 32, 99, 111, 108, 115, 95, 112, 101, 114, 95, 116, 104, 114, 101, 97, 100, 32, 61, 32, 51, 49, 59, 32, 105, 110, 116, 32, 116, 104, 114, 101, 97, 100, 95, 103, 114, 111, 117, 112, 95, 119, 105, 100, 116, 104, 32, 61, 32, 51, 50, 59, 32, 105, 110, 116, 32, 114, 111, 119, 115, 95, 112, 101, 114, 95, 97, 99, 99, 101, 115, 115, 32, 61, 32, 49, 59, 32, 95, 95, 110, 118, 95, 98, 111, 111, 108, 32, 112, 97, 100, 100, 105, 110, 103, 32, 61, 32, 116, 114, 117, 101, 59, 32, 65, 108, 103, 111, 114, 105, 116, 104, 109, 32, 97, 108, 103, 111, 114, 105, 116, 104, 109, 32, 61, 32, 65, 108, 103, 111, 114, 105, 116, 104, 109, 58, 58, 107, 83, 111, 102, 116, 109, 97, 120, 93};
.global .align 1 .b8 __unnamed_429[364] = {118, 111, 105, 100, 32, 83, 111, 102, 116, 109, 97, 120, 87, 97, 114, 112, 73, 109, 112, 108, 40, 76, 79, 65, 68, 44, 32, 83, 84, 79, 82, 69, 44, 32, 115, 105, 103, 110, 101, 100, 32, 108, 111, 110, 103, 44, 32, 115, 105, 103, 110, 101, 100, 32, 108, 111, 110, 103, 41, 32, 91, 119, 105, 116, 104, 32, 76, 79, 65, 68, 32, 61, 32, 66, 114, 111, 97, 100, 99, 97, 115, 116, 83, 99, 97, 108, 101, 77, 97, 115, 107, 76, 111, 97, 100, 60, 102, 108, 111, 97, 116, 44, 32, 102, 108, 111, 97, 116, 44, 32, 95, 95, 110, 118, 95, 98, 111, 111, 108, 44, 32, 51, 85, 76, 44, 32, 115, 105, 103, 110, 101, 100, 32, 105, 110, 116, 62, 59, 32, 83, 84, 79, 82, 69, 32, 61, 32, 68, 105, 114, 101, 99, 116, 83, 116, 111, 114, 101, 60, 102, 108, 111, 97, 116, 44, 32, 102, 108, 111, 97, 116, 62, 59, 32, 67, 111, 109, 112, 117, 116, 101, 84, 121, 112, 101, 32, 61, 32, 102, 108, 111, 97, 116, 59, 32, 105, 110, 116, 32, 112, 97, 99, 107, 95, 115, 105, 122, 101, 32, 61, 32, 49, 59, 32, 105, 110, 116, 32, 99, 111, 108, 115, 95, 112, 101, 114, 95, 116, 104, 114, 101, 97, 100, 32, 61, 32, 51, 50, 59, 32, 105, 110, 116, 32, 116, 104, 114, 101, 97, 100, 95, 103, 114, 111, 117, 112, 95, 119, 105, 100, 116, 104, 32, 61, 32, 51, 50, 59, 32, 105, 110, 116, 32, 114, 111, 119, 115, 95, 112, 101, 114, 95, 97, 99, 99, 101, 115, 115, 32, 61, 32, 49, 59, 32, 95, 95, 110, 118, 95, 98, 111, 111, 108, 32, 112, 97, 100, 100, 105, 110, 103, 32, 61, 32, 102, 97, 108, 115, 101, 59, 32, 65, 108, 103, 111, 114, 105, 116, 104, 109, 32, 97, 108, 103, 111, 114, 105, 116, 104, 109, 32, 61, 32, 65, 108, 103, 111, 114, 105, 116, 104, 109, 58, 58, 107, 83, 111, 102, 116, 109, 97, 120, 93};
.global .align 1 .b8 __unnamed_430[363] = {118, 111, 105, 100, 32, 83, 111, 102, 116, 109, 97, 120, 87, 97, 114, 112, 73, 109, 112, 108, 40, 76, 79, 65, 68, 44, 32, 83, 84, 79, 82, 69, 44, 32, 115, 105, 103, 110, 101, 100, 32, 108, 111, 110, 103, 44, 32, 115, 105, 103, 110, 101, 100, 32, 108, 111, 110, 103, 41, 32, 91, 119, 105, 116, 104, 32, 76, 79, 65, 68, 32, 61, 32, 66, 114, 111, 97, 100, 99, 97, 115, 116, 83, 99, 97, 108, 101, 77, 97, 115, 107, 76, 111, 97, 100, 60, 102, 108, 111, 97, 116, 44, 32, 102, 108, 111, 97, 116, 44, 32, 95, 95, 110, 118, 95, 98, 111, 111, 108, 44, 32, 51, 85, 76, 44, 32, 115, 105, 103, 110, 101, 100, 32, 105, 110, 116, 62, 59, 32, 83, 84, 79, 82, 69, 32, 61, 32, 68, 105, 114, 101, 99, 116, 83, 116, 111, 114, 101, 60, 102, 108, 111, 97, 116, 44, 32, 102, 108, 111, 97, 116, 62, 59, 32, 67, 111, 109, 112, 117, 116, 101, 84, 121, 112, 101, 32, 61, 32, 102, 108, 111, 97, 116, 59, 32, 105, 110, 116, 32, 112, 97, 99, 107, 95, 115, 105, 122, 101, 32, 61, 32, 49, 59, 32, 105, 110, 116, 32, 99, 111, 108, 115, 95, 112, 101, 114, 95, 116, 104, 114, 101, 97, 100, 32, 61, 32, 51, 50, 59, 32, 105, 110, 116, 32, 116, 104, 114, 101, 97, 100, 95, 103, 114, 111, 117, 112, 95, 119, 105, 100, 116, 104, 32, 61, 32, 51, 50, 59, 32, 105, 110, 116, 32, 114, 111, 119, 115, 95, 112, 101, 114, 95, 97, 99, 99, 101, 115, 115, 32, 61, 32, 49, 59, 32, 95, 95, 110, 118, 95, 98, 111, 111, 108, 32, 112, 97, 100, 100, 105, 110, 103, 32, 61, 32, 116, 114, 117, 101, 59, 32, 65, 108, 103, 111, 114, 105, 116, 104, 109, 32, 97, 108, 103, 111, 114, 105, 116, 104, 109, 32, 61, 32, 65, 108, 103, 111, 114, 105, 116, 104, 109, 58, 58, 107, 83, 111, 102, 116, 109, 97, 120, 93};
.global .align 1 .b8 __unnamed_431[284] = {118, 111, 105, 100, 32, 83, 111, 102, 116, 109, 97, 120, 66, 108, 111, 99, 107, 83, 77, 101, 109, 73, 109, 112, 108, 40, 76, 79, 65, 68, 44, 32, 83, 84, 79, 82, 69, 44, 32, 115, 105, 103, 110, 101, 100, 32, 108, 111, 110, 103, 44, 32, 115, 105, 103, 110, 101, 100, 32, 108, 111, 110, 103, 41, 32, 91, 119, 105, 116, 104, 32, 76, 79, 65, 68, 32, 61, 32, 66, 114, 111, 97, 100, 99, 97, 115, 116, 83, 99, 97, 108, 101, 77, 97, 115, 107, 76, 111, 97, 100, 60, 102, 108, 111, 97, 116, 44, 32, 102, 108, 111, 97, 116, 44, 32, 95, 95, 110, 118, 95, 98, 111, 111, 108, 44, 32, 51, 85, 76, 44, 32, 115, 105, 103, 110, 101, 100, 32, 105, 110, 116, 62, 59, 32, 83, 84, 79, 82, 69, 32, 61, 32, 68, 105, 114, 101, 99, 116, 83, 116, 111, 114, 101, 60, 102, 108, 111, 97, 116, 44, 32, 102, 108, 111, 97, 116, 62, 59, 32, 67, 111, 109, 112, 117, 116, 101, 84, 121, 112, 101, 32, 61, 32, 102, 108, 111, 97, 116, 59, 32, 105, 110, 116, 32, 112, 97, 99, 107, 95, 115, 105, 122, 101, 32, 61, 32, 50, 59, 32, 105, 110, 116, 32, 98, 108, 111, 99, 107, 95, 115, 105, 122, 101, 32, 61, 32, 49, 50, 56, 59, 32, 65, 108, 103, 111, 114, 105, 116, 104, 109, 32, 97, 108, 103, 111, 114, 105, 116, 104, 109, 32, 61, 32, 65, 108, 103, 111, 114, 105, 116, 104, 109, 58, 58, 107, 83, 111, 102, 116, 109, 97, 120, 93};
.global .align 1 .b8 __unnamed_432[285] = {118, 111, 105, 100, 32, 83, 111, 102, 116, 109, 97, 120, 66, 108, 111, 99, 107, 83, 77, 101, 109, 73, 109, 112, 108, 40, 76, 79, 65, 68, 44, 32, 83, 84, 79, 82, 69, 44, 32, 115, 105, 103, 110, 101, 100, 32, 108, 111, 110, 103, 44, 32, 115, 105, 103, 110, 101, 100, 32, 108, 111, 110, 103, 41, 32, 91, 119, 105, 116, 104, 32, 76, 79, 65, 68, 32, 61, 32, 66, 114, 111, 97, 100, 99, 97, 115, 116, 83, 99, 97, 108, 101, 77, 97, 115, 107, 76, 111, 97, 100, 60, 102, 108, 111, 97, 116, 44, 32, 102, 108, 111, 97, 116, 44, 32, 95, 95, 110, 118, 95, 98, 111, 111, 108, 44, 32, 51, 85, 76, 44, 32, 115, 105, 103, 110, 101, 100, 32, 105, 110, 116, 62, 59, 32, 83, 84, 79, 82, 69, 32, 61, 32, 68, 105, 114, 101, 99, 116, 83, 116, 111, 114, 101, 60, 102, 108, 111, 97, 116, 44, 32, 102, 108, 111, 97, 116, 62, 59, 32, 67, 111, 109, 112, 117, 116, 101, 84, 121, 112, 101, 32, 61, 32, 102, 108, 111, 97, 116, 59, 32, 105, 110, 116, 32, 112, 97, 99, 107, 95, 115, 105, 122, 101, 32, 61, 32, 50, 59, 32, 105, 110, 116, 32, 98, 108, 111, 99, 107, 95, 115, 105, 122, 101, 32, 61, 32, 49, 48, 50, 52, 59, 32, 65, 108, 103, 111, 114, 105, 116, 104, 109, 32, 97, 108, 103, 111, 114, 105, 116, 104, 109, 32, 61, 32, 65, 108, 103, 111, 114, 105, 116, 104, 109, 58, 58, 107, 83, 111, 102, 116, 109, 97, 120, 93};
.global .align 1 .b8 __unnamed_433[284] = {118, 111, 105, 100, 32, 83, 111, 102, 116, 109, 97, 120, 66, 108, 111, 99, 107, 83, 77, 101, 109, 73, 109, 112, 108, 40, 76, 79, 65, 68, 44, 32, 83, 84, 79, 82, 69, 44, 32, 115, 105, 103, 110, 101, 100, 32, 108, 111, 110, 103, 44, 32, 115, 105, 103, 110, 101, 100, 32, 108, 111, 110, 103, 41, 32, 91, 119, 105, 116, 104, 32, 76, 79, 65, 68, 32, 61, 32, 66, 114, 111, 97, 100, 99, 97, 115, 116, 83, 99, 97, 108, 101, 77, 97, 115, 107, 76, 111, 97, 100, 60, 102, 108, 111, 97, 116, 44, 32, 102, 108, 111, 97, 116, 44, 32, 95, 95, 110, 118, 95, 98, 111, 111, 108, 44, 32, 51, 85, 76, 44, 32, 115, 105, 103, 110, 101, 100, 32, 105, 110, 116, 62, 59, 32, 83, 84, 79, 82, 69, 32, 61, 32, 68, 105, 114, 101, 99, 116, 83, 116, 111, 114, 101, 60, 102, 108, 111, 97, 116, 44, 32, 102, 108, 111, 97, 116, 62, 59, 32, 67, 111, 109, 112, 117, 116, 101, 84, 121, 112, 101, 32, 61, 32, 102, 108, 111, 97, 116, 59, 32, 105, 110, 116, 32, 112, 97, 99, 107, 95, 115, 105, 122, 101, 32, 61, 32, 50, 59, 32, 105, 110, 116, 32, 98, 108, 111, 99, 107, 95, 115, 105, 122, 101, 32, 61, 32, 53, 49, 50, 59, 32, 65, 108, 103, 111, 114, 105, 116, 104, 109, 32, 97, 108, 103, 111, 114, 105, 116, 104, 109, 32, 61, 32, 65, 108, 103, 111, 114, 105, 116, 104, 109, 58, 58, 107, 83, 111, 102, 116, 109, 97, 120, 93};
.global .align 1 .b8 __unnamed_434[284] = {118, 111, 105, 100, 32, 83, 111, 102, 116, 109, 97, 120, 66, 108, 111, 99, 107, 83, 77, 101, 109, 73, 109, 112, 108, 40, 76, 79, 65, 68, 44, 32, 83, 84, 79, 82, 69, 44, 32, 115, 105, 103, 110, 101, 100, 32, 108, 111, 110, 103, 44, 32, 115, 105, 103, 110, 101, 100, 32, 108, 111, 110, 103, 41, 32, 91, 119, 105, 116, 104, 32, 76, 79, 65, 68, 32, 61, 32, 66, 114, 111, 97, 100, 99, 97, 115, 116, 83, 99, 97, 108, 101, 77, 97, 115, 107, 76, 111, 97, 100, 60, 102, 108, 111, 97, 116, 44, 32, 102, 108, 111, 97, 116, 44, 32, 95, 95, 110, 118, 95, 98, 111, 111, 108, 44, 32, 51, 85, 76, 44, 32, 115, 105, 103, 110, 101, 100, 32, 105, 110, 116, 62, 59, 32, 83, 84, 79, 82, 69, 32, 61, 32, 68, 105, 114, 101, 99, 116, 83, 116, 111, 114, 101, 60, 102, 108, 111, 97, 116, 44, 32, 102, 108, 111, 97, 116, 62, 59, 32, 67, 111, 109, 112, 117, 116, 101, 84, 121, 112, 101, 32, 61, 32, 102, 108, 111, 97, 116, 59, 32, 105, 110, 116, 32, 112, 97, 99, 107, 95, 115, 105, 122, 101, 32, 61, 32, 50, 59, 32, 105, 110, 116, 32, 98, 108, 111, 99, 107, 95, 115, 105, 122, 101, 32, 61, 32, 50, 53, 54, 59, 32, 65, 108, 103, 111, 114, 105, 116, 104, 109, 32, 97, 108, 103, 111, 114, 105, 116, 104, 109, 32, 61, 32, 65, 108, 103, 111, 114, 105, 116, 104, 109, 58, 58, 107, 83, 111, 102, 116, 109, 97, 120, 93};
.global .align 1 .b8 __unnamed_435[289] = {118, 111, 105, 100, 32, 83, 111, 102, 116, 109, 97, 120, 66, 108, 111, 99, 107, 85, 110, 99, 97, 99, 104, 101, 100, 73, 109, 112, 108, 40, 76, 79, 65, 68, 44, 32, 83, 84, 79, 82, 69, 44, 32, 115, 105, 103, 110, 101, 100, 32, 108, 111, 110, 103, 44, 32, 115, 105, 103, 110, 101, 100, 32, 108, 111, 110, 103, 41, 32, 91, 119, 105, 116, 104, 32, 76, 79, 65, 68, 32, 61, 32, 66, 114, 111, 97, 100, 99, 97, 115, 116, 83, 99, 97, 108, 101, 77, 97, 115, 107, 76, 111, 97, 100, 60, 102, 108, 111, 97, 116, 44, 32, 102, 108, 111, 97, 116, 44, 32, 95, 95, 110, 118, 95, 98, 111, 111, 108, 44, 32, 51, 85, 76, 44, 32, 115, 105, 103, 110, 101, 100, 32, 105, 110, 116, 62, 59, 32, 83, 84, 79, 82, 69, 32, 61, 32, 68, 105, 114, 101, 99, 116, 83, 116, 111, 114, 101, 60, 102, 108, 111, 97, 116, 44, 32, 102, 108, 111, 97, 116, 62, 59, 32, 67, 111, 109, 112, 117, 116, 101, 84, 121, 112, 101, 32, 61, 32, 102, 108, 111, 97, 116, 59, 32, 105, 110, 116, 32, 112, 97, 99, 107, 95, 115, 105, 122, 101, 32, 61, 32, 50, 59, 32, 105, 110, 116, 32, 98, 108, 111, 99, 107, 95, 115, 105, 122, 101, 32, 61, 32, 49, 48, 50, 52, 59, 32, 65, 108, 103, 111, 114, 105, 116, 104, 109, 32, 97, 108, 103, 111, 114, 105, 116, 104, 109, 32, 61, 32, 65, 108, 103, 111, 114, 105, 116, 104, 109, 58, 58, 107, 83, 111, 102, 116, 109, 97, 120, 93};
.global .align 1 .b8 __unnamed_436[362] = {118, 111, 105, 100, 32, 83, 111, 102, 116, 109, 97, 120, 87, 97, 114, 112, 73, 109, 112, 108, 40, 76, 79, 65, 68, 44, 32, 83, 84, 79, 82, 69, 44, 32, 115, 105, 103, 110, 101, 100, 32, 108, 111, 110, 103, 44, 32, 115, 105, 103, 110, 101, 100, 32, 108, 111, 110, 103, 41, 32, 91, 119, 105, 116, 104, 32, 76, 79, 65, 68, 32, 61, 32, 66, 114, 111, 97, 100, 99, 97, 115, 116, 83, 99, 97, 108, 101, 77, 97, 115, 107, 76, 111, 97, 100, 60, 102, 108, 111, 97, 116, 44, 32, 102, 108, 111, 97, 116, 44, 32, 95, 95, 110, 118, 95, 98, 111, 111, 108, 44, 32, 52, 85, 76, 44, 32, 115, 105, 103, 110, 101, 100, 32, 105, 110, 116, 62, 59, 32, 83, 84, 79, 82, 69, 32, 61, 32, 68, 105, 114, 101, 99, 116, 83, 116, 111, 114, 101, 60, 102, 108, 111, 97, 116, 44, 32, 102, 108, 111, 97, 116, 62, 59, 32, 67, 111, 109, 112, 117, 116, 101, 84, 121, 112, 101, 32, 61, 32, 102, 108, 111, 97, 116, 59, 32, 105, 110, 116, 32, 112, 97, 99, 107, 95, 115, 105, 122, 101, 32, 61, 32, 50, 59, 32, 105, 110, 116, 32, 99, 111, 108, 115, 95, 112, 101, 114, 95, 116, 104, 114, 101, 97, 100, 32, 61, 32, 50, 59, 32, 105, 110, 116, 32, 116, 104, 114, 101, 97, 100, 95, 103, 114, 111, 117, 112, 95, 119, 105, 100, 116, 104, 32, 61, 32, 49, 59, 32, 105, 110, 116, 32, 114, 111, 119, 115, 95, 112, 101, 114, 95, 97, 99, 99, 101, 115, 115, 32, 61, 32, 50, 59, 32, 95, 95, 110, 118, 95, 98, 111, 111, 108, 32, 112, 97, 100, 100, 105, 110, 103, 32, 61, 32, 102, 97, 108, 115, 101, 59, 32, 65, 108, 103, 111, 114, 105, 116, 104, 109, 32, 97, 108, 103, 111, 114, 105, 116, 104, 109, 32, 61, 32, 65, 108, 103, 111, 114, 105, 116, 104, 109, 58, 58, 107, 83, 111, 102, 116, 109, 97, 120, 93};
.global .align 1 .b8 __unnamed_437[361] = {118, 111, 105, 100, 32, 83, 111, 102, 116, 109, 97, 120, 87, 97, 114, 112, 73, 109, 112, 108, 40, 76, 79, 65, 68, 44, 32, 83, 84, 79, 82, 69, 44, 32, 115, 105, 103, 110, 101, 100, 32, 108, 111, 110, 103, 44, 32, 115, 105, 103, 110, 101, 100, 32, 108, 111, 110, 103, 41, 32, 91, 119, 105, 116, 104, 32, 76, 79, 65, 68, 32, 61, 32, 66, 114, 111, 97, 100, 99, 97, 115, 116, 83, 99, 97, 108, 101, 77, 97, 115, 107, 76, 111, 97, 100, 60, 102, 108, 111, 97, 116, 44, 32, 102, 108, 111, 97, 116, 44, 32, 95, 95, 110, 118, 95, 98, 111, 111, 108, 44, 32, 52, 85, 76, 44, 32, 115, 105, 103, 110, 101, 100, 32, 105, 110, 116, 62, 59, 32, 83, 84, 79, 82, 69, 32, 61, 32, 68, 105, 114, 101, 99, 116, 83, 116, 111, 114, 101, 60, 102, 108, 111, 97, 116, 44, 32, 102, 108, 111, 97, 116, 62, 59, 32, 67, 111, 109, 112, 117, 116, 101, 84, 121, 112, 101, 32, 61, 32, 102, 108, 111, 97, 116, 59, 32, 105, 110, 116, 32, 112, 97, 99, 107, 95, 115, 105, 122, 101, 32, 61, 32, 50, 59, 32, 105, 110, 116, 32, 99, 111, 108, 115, 95, 112, 101, 114, 95, 116, 104, 114, 101, 97, 100, 32, 61, 32, 50, 59, 32, 105, 110, 116, 32, 116, 104, 114, 101, 97, 100, 95, 103, 114, 111, 117, 112, 95, 119, 105, 100, 116, 104, 32, 61, 32, 49, 59, 32, 105, 110, 116, 32, 114, 111, 119, 115, 95, 112, 101, 114, 95, 97, 99, 99, 101, 115, 115, 32, 61, 32, 50, 59, 32, 95, 95, 110, 118, 95, 98, 111, 111, 108, 32, 112, 97, 100, 100, 105, 110, 103, 32, 61, 32, 116, 114, 117, 101, 59, 32, 65, 108, 103, 111, 114, 105, 116, 104, 109, 32, 97, 108, 103, 111, 114, 105, 116, 104, 109, 32, 61, 32, 65, 108, 103, 111, 114, 105, 116, 104, 109, 58, 58, 107, 83, 111, 102, 116, 109, 97, 120, 93};
.global .align 1 .b8 __unnamed_438[362] = {118, 111, 105, 100, 32, 83, 111, 102, 116, 109, 97, 120, 87, 97, 114, 112, 73, 109, 112, 108, 40, 76, 79, 65, 68, 44, 32, 83, 84, 79, 82, 69, 44, 32, 115, 105, 103, 110, 101, 100, 32, 108, 111, 110, 103, 44, 32, 115, 105, 103, 110, 101, 100, 32, 108, 111, 110, 103, 41, 32, 91, 119, 105, 116, 104, 32, 76, 79, 65, 68, 32, 61, 32, 66, 114, 111, 97, 100, 99, 97, 115, 116, 83, 99, 97, 108, 101, 77, 97, 115, 107, 76, 111, 97, 100, 60, 102, 108, 111, 97, 116, 44, 32, 102, 108, 111, 97, 116, 44, 32, 95, 95, 110, 118, 95, 98, 111, 111, 108, 44, 32, 52, 85, 76, 44, 32, 115, 105, 103, 110, 101, 100, 32, 105, 110, 116, 62, 59, 32, 83, 84, 79, 82, 69, 32, 61, 32, 68, 105, 114, 101, 99, 116, 83, 116, 111, 114, 101, 60, 102, 108, 111, 97, 116, 44, 32, 102, 108, 111, 97, 116, 62, 59, 32, 67, 111, 109, 112, 117, 116, 101, 84, 121, 112, 101, 32, 61, 32, 102, 108, 111, 97, 116, 59, 32, 105, 110, 116, 32, 112, 97, 99, 107, 95, 115, 105, 122, 101, 32, 61, 32, 50, 59, 32, 105, 110, 116, 32, 99, 111, 108, 115, 95, 112, 101, 114, 95, 116, 104, 114, 101, 97, 100, 32, 61, 32, 50, 59, 32, 105, 110, 116, 32, 116, 104, 114, 101, 97, 100, 95, 103, 114, 111, 117, 112, 95, 119, 105, 100, 116, 104, 32, 61, 32, 49, 59, 32, 105, 110, 116, 32, 114, 111, 119, 115, 95, 112, 101, 114, 95, 97, 99, 99, 101, 115, 115, 32, 61, 32, 49, 59, 32, 95, 95, 110, 118, 95, 98, 111, 111, 108, 32, 112, 97, 100, 100, 105, 110, 103, 32, 61, 32, 102, 97, 108, 115, 101, 59, 32, 65, 108, 103, 111, 114, 105, 116, 104, 109, 32, 97, 108, 103, 111, 114, 105, 116, 104, 109, 32, 61, 32, 65, 108, 103, 111, 114, 105, 116, 104, 109, 58, 58, 107, 83, 111, 102, 116, 109, 97, 120, 93};
.global .align 1 .b8 __unnamed_439[361] = {118, 111, 105, 100, 32, 83, 111, 102, 116, 109, 97, 120, 87, 97, 114, 112, 73, 109, 112, 108, 40, 76, 79, 65, 68, 44, 32, 83, 84, 79, 82, 69, 44, 32, 115, 105, 103, 110, 101, 100, 32, 108, 111, 110, 103, 44, 32, 115, 105, 103, 110, 101, 100, 32, 108, 111, 110, 103, 41, 32, 91, 119, 105, 116, 104, 32, 76, 79, 65, 68, 32, 61, 32, 66, 114, 111, 97, 100, 99, 97, 115, 116, 83, 99, 97, 108, 101, 77, 97, 115, 107, 76, 111, 97, 100, 60, 102, 108, 111, 97, 116, 44, 32, 102, 108, 111, 97, 116, 44, 32, 95, 95, 110, 118, 95, 98, 111, 111, 108, 44, 32, 52, 85, 76, 44, 32, 115, 105, 103, 110, 101, 100, 32, 105, 110, 116, 62, 59, 32, 83, 84, 79, 82, 69, 32, 61, 32, 68, 105, 114, 101, 99, 116, 83, 116, 111, 114, 101, 60, 102, 108, 111, 97, 116, 44, 32, 102, 108, 111, 97, 116, 62, 59, 32, 67, 111, 109, 112, 117, 116, 101, 84, 121, 112, 101, 32, 61, 32, 102, 108, 111, 97, 116, 59, 32, 105, 110, 116, 32, 112, 97, 99, 107, 95, 115, 105, 122, 101, 32, 61, 32, 50, 59, 32, 105, 110, 116, 32, 99, 111, 108, 115, 95, 112, 101, 114, 95, 116, 104, 114, 101, 97, 100, 32, 61, 32, 50, 59, 32, 105, 110, 116, 32, 116, 104, 114, 101, 97, 100, 95, 103, 114, 111, 117, 112, 95, 119, 105, 100, 116, 104, 32, 61, 32, 49, 59, 32, 105, 110, 116, 32, 114, 111, 119, 115, 95, 112, 101, 114, 95, 97, 99, 99, 101, 115, 115, 32, 61, 32, 49, 59, 32, 95, 95, 110, 118, 95, 98, 111, 111, 108, 32, 112, 97, 100, 100, 105, 110, 103, 32, 61, 32, 116, 114, 117, 101, 59, 32, 65, 108, 103, 111, 114, 105, 116, 104, 109, 32, 97, 108, 103, 111, 114, 105, 116, 104, 109, 32, 61, 32, 65, 108, 103, 111, 114, 105, 116, 104, 109, 58, 58, 107, 83, 111, 102, 116, 109, 97, 120, 93};
.global .align 1 .b8 __unnamed_440[362] = {118, 111, 105, 100, 32, 83, 111, 102, 116, 109, 97, 120, 87, 97, 114, 112, 73, 109, 112, 108, 40, 76, 79, 65, 68, 44, 32, 83, 84, 79, 82, 69, 44, 32, 115, 105, 103, 110, 101, 100, 32, 108, 111, 110, 103, 44, 32, 115, 105, 103, 110, 101, 100, 32, 108, 111, 110, 103, 41, 32, 91, 119, 105, 116, 104, 32, 76, 79, 65, 68, 32, 61, 32, 66, 114, 111, 97, 100, 99, 97, 115, 116, 83, 99, 97, 108, 101, 77, 97, 115, 107, 76, 111, 97, 100, 60, 102, 108, 111, 97, 116, 44, 32, 102, 108, 111, 97, 116, 44, 32, 95, 95, 110, 118, 95, 98, 111, 111, 108, 44, 32, 52, 85, 76, 44, 32, 115, 105, 103, 110, 101, 100, 32, 105, 110, 116, 62, 59, 32, 83, 84, 79, 82, 69, 32, 61, 32, 68, 105, 114, 101, 99, 116, 83, 116, 111, 114, 101, 60, 102, 108, 111, 97, 116, 44, 32, 102, 108, 111, 97, 116, 62, 59, 32, 67, 111, 109, 112, 117, 116, 101, 84, 121, 112, 101, 32, 61, 32, 102, 108, 111, 97, 116, 59, 32, 105, 110, 116, 32, 112, 97, 99, 107, 95, 115, 105, 122, 101, 32, 61, 32, 50, 59, 32, 105, 110, 116, 32, 99, 111, 108, 115, 95, 112, 101, 114, 95, 116, 104, 114, 101, 97, 100, 32, 61, 32, 50, 59, 32, 105, 110, 116, 32, 116, 104, 114, 101, 97, 100, 95, 103, 114, 111, 117, 112, 95, 119, 105, 100, 116, 104, 32, 61, 32, 50, 59, 32, 105, 110, 116, 32, 114, 111, 119, 115, 95, 112, 101, 114, 95, 97, 99, 99, 101, 115, 115, 32, 61, 32, 50, 59, 32, 95, 95, 110, 118, 95, 98, 111, 111, 108, 32, 112, 97, 100, 100, 105, 110, 103, 32, 61, 32, 102, 97, 108, 115, 101, 59, 32, 65, 108, 103, 111, 114, 105, 116, 104, 109, 32, 97, 108, 103, 111, 114, 105, 116, 104, 109, 32, 61, 32, 65, 108, 103, 111, 114, 105, 116, 104, 109, 58, 58, 107, 83, 111, 102, 116, 109, 97, 120, 93};
.global .align 1 .b8 __unnamed_441[361] = {118, 111, 105, 100, 32, 83, 111, 102, 116, 109, 97, 120, 87, 97, 114, 112, 73, 109, 112, 108, 40, 76, 79, 65, 68, 44, 32, 83, 84, 79, 82, 69, 44, 32, 115, 105, 103, 110, 101, 100, 32, 108, 111, 110, 103, 44, 32, 115, 105, 103, 110, 101, 100, 32, 108, 111, 110, 103, 41, 32, 91, 119, 105, 116, 104, 32, 76, 79, 65, 68, 32, 61, 32, 66, 114, 111, 97, 100, 99, 97, 115, 116, 83, 99, 97, 108, 101, 77, 97, 115, 107, 76, 111, 97, 100, 60, 102, 108, 111, 97, 116, 44, 32, 102, 108, 111, 97, 116, 44, 32, 95, 95, 110, 118, 95, 98, 111, 111, 108, 44, 32, 52, 85, 76, 44, 32, 115, 105, 103, 110, 101, 100, 32, 105, 110, 116, 62, 59, 32, 83, 84, 79, 82, 69, 32, 61, 32, 68, 105, 114, 101, 99, 116, 83, 116, 111, 114, 101, 60, 102, 108, 111, 97, 116, 44, 32, 102, 108, 111, 97, 116, 62, 59, 32, 67, 111, 109, 112, 117, 116, 101, 84, 121, 112, 101, 32, 61, 32, 102, 108, 111, 97, 116, 59, 32, 105, 110, 116, 32, 112, 97, 99, 107, 95, 115, 105, 122, 101, 32, 61, 32, 50, 59, 32, 105, 110, 116, 32, 99, 111, 108, 115, 95, 112, 101, 114, 95, 116, 104, 114, 101, 97, 100, 32, 61, 32, 50, 59, 32, 105, 110, 116, 32, 116, 104, 114, 101, 97, 100, 95, 103, 114, 111, 117, 112, 95, 119, 105, 100, 116, 104, 32, 61, 32, 50, 59, 32, 105, 110, 116, 32, 114, 111, 119, 115, 95, 112, 101, 114, 95, 97, 99, 99, 101, 115, 115, 32, 61, 32, 50, 59, 32, 95, 95, 110, 118, 95, 98, 111, 111, 108, 32, 112, 97, 100, 100, 105, 110, 103, 32, 61, 32, 116, 114, 117, 101, 59, 32, 65, 108, 103, 111, 114, 105, 116, 104, 109, 32, 97, 108, 103, 111, 114, 105, 116, 104, 109, 32, 61, 32, 65, 108, 103, 111, 114, 105, 116, 104, 109, 58, 58, 107, 83, 111, 102, 116, 109, 97, 120, 93};
.global .align 1 .b8 __unnamed_442[362] = {118, 111, 105, 100, 32, 83, 111, 102, 116, 109, 97, 120, 87, 97, 114, 112, 73, 109, 112, 108, 40, 76, 79, 65, 68, 44, 32, 83, 84, 79, 82, 69, 44, 32, 115, 105, 103, 110, 101, 100, 32, 108, 111, 110, 103, 44, 32, 115, 105, 103, 110, 101, 100, 32, 108, 111, 110, 103, 41, 32, 91, 119, 105, 116, 104, 32, 76, 79, 65, 68, 32, 61, 32, 66, 114, 111, 97, 100, 99, 97, 115, 116, 83, 99, 97, 108, 101, 77, 97, 115, 107, 76, 111, 97, 100, 60, 102, 108, 111, 97, 116, 44, 32, 102, 108, 111, 97, 116, 44, 32, 95, 95, 110, 118, 95, 98, 111, 111, 108, 44, 32, 52, 85, 76, 44, 32, 115, 105, 103, 110, 101, 100, 32, 105, 110, 116, 62, 59, 32, 83, 84, 79, 82, 69, 32, 61, 32, 68, 105, 114, 101, 99, 116, 83, 116, 111, 114, 101, 60, 102, 108, 111, 97, 116, 44, 32, 102, 108, 111, 97, 116, 62, 59, 32, 67, 111, 109, 112, 117, 116, 101, 84, 121, 112, 101, 32, 61, 32, 102, 108, 111, 97, 116, 59, 32, 105, 110, 116, 32, 112, 97, 99, 107, 95, 115, 105, 122, 101, 32, 61, 32, 50, 59, 32, 105, 110, 116, 32, 99, 111, 108, 115, 95, 112, 101, 114, 95, 116, 104, 114, 101, 97, 100, 32, 61, 32, 50, 59, 32, 105, 110, 116, 32, 116, 104, 114, 101, 97, 100, 95, 103, 114, 111, 117, 112, 95, 119, 105, 100, 116, 104, 32, 61, 32, 50, 59, 32, 105, 110, 116, 32, 114, 111, 119, 115, 95, 112, 101, 114, 95, 97, 99, 99, 101, 115, 115, 32, 61, 32, 49, 59, 32, 95, 95, 110, 118, 95, 98, 111, 111, 108, 32, 112, 97, 100, 100, 105, 110, 103, 32, 61, 32, 102, 97, 108, 115, 101, 59, 32, 65, 108, 103, 111, 114, 105, 116, 104, 109, 32, 97, 108, 103, 111, 114, 105, 116, 104, 109, 32, 61, 32, 65, 108, 103, 111, 114, 105, 116, 104, 109, 58, 58, 107, 83, 111, 102, 116, 109, 97, 120, 93};
.global .align 1 .b8 __unnamed_443[361] = {118, 111, 105, 100, 32, 83, 111, 102, 116, 109, 97, 120, 87, 97, 114, 112, 73, 109, 112, 108, 40, 76, 79, 65, 68, 44, 32, 83, 84, 79, 82, 69, 44, 32, 115, 105, 103, 110, 101, 100, 32, 108, 111, 110, 103, 44, 32, 115, 105, 103, 110, 101, 100, 32, 108, 111, 110, 103, 41, 32, 91, 119, 105, 116, 104, 32, 76, 79, 65, 68, 32, 61, 32, 66, 114, 111, 97, 100, 99, 97, 115, 116, 83, 99, 97, 108, 101, 77, 97, 115, 107, 76, 111, 97, 100, 60, 102, 108, 111, 97, 116, 44, 32, 102, 108, 111, 97, 116, 44, 32, 95, 95, 110, 118, 95, 98, 111, 111, 108, 44, 32, 52, 85, 76, 44, 32, 115, 105, 103, 110, 101, 100, 32, 105, 110, 116, 62, 59, 32, 83, 84, 79, 82, 69, 32, 61, 32, 68, 105, 114, 101, 99, 116, 83, 116, 111, 114, 101, 60, 102, 108, 111, 97, 116, 44, 32, 102, 108, 111, 97, 116, 62, 59, 32, 67, 111, 109, 112, 117, 116, 101, 84, 121, 112, 101, 32, 61, 32, 102, 108, 111, 97, 116, 59, 32, 105, 110, 116, 32, 112, 97, 99, 107, 95, 115, 105, 122, 101, 32, 61, 32, 50, 59, 32, 105, 110, 116, 32, 99, 111, 108, 115, 95, 112, 101, 114, 95, 116, 104, 114, 101, 97, 100, 32, 61, 32, 50, 59, 32, 105, 110, 116, 32, 116, 104, 114, 101, 97, 100, 95, 103, 114, 111, 117, 112, 95, 119, 105, 100, 116, 104, 32, 61, 32, 50, 59, 32, 105, 110, 116, 32, 114, 111, 119, 115, 95, 112, 101, 114, 95, 97, 99, 99, 101, 115, 115, 32, 61, 32, 49, 59, 32, 95, 95, 110, 118, 95, 98, 111, 111, 108, 32, 112, 97, 100, 100, 105, 110, 103, 32, 61, 32, 116, 114, 117, 101, 59, 32, 65, 108, 103, 111, 114, 105, 116, 104, 109, 32, 97, 108, 103, 111, 114, 105, 116, 104, 109, 32, 61, 32, 65, 108, 103, 111, 114, 105, 116, 104, 109, 58, 58, 107, 83, 111, 102, 116, 109, 97, 120, 93};
.global .align 1 .b8 __unnamed_444[362] = {118, 111, 105, 100, 32, 83, 111, 102, 116, 109, 97, 120, 87, 97, 114, 112, 73, 109, 112, 108, 40, 76, 79, 65, 68, 44, 32, 83, 84, 79, 82, 69, 44, 32, 115, 105, 103, 110, 101, 100, 32, 108, 111, 110, 103, 44, 32, 115, 105, 103, 110, 101, 100, 32, 108, 111, 110, 103, 41, 32, 91, 119, 105, 116, 104, 32, 76, 79, 65, 68, 32, 61, 32, 66, 114, 111, 97, 100, 99, 97, 115, 116, 83, 99, 97, 108, 101, 77, 97, 115, 107, 76, 111, 97, 100, 60, 102, 108, 111, 97, 116, 44, 32, 102, 108, 111, 97, 116, 44, 32, 95, 95, 110, 118, 95, 98, 111, 111, 108, 44, 32, 52, 85, 76, 44, 32, 115, 105, 103, 110, 101, 100, 32, 105, 110, 116, 62, 59, 32, 83, 84, 79, 82, 69, 32, 61, 32, 68, 105, 114, 101, 99, 116, 83, 116, 111, 114, 101, 60, 102, 108, 111, 97, 116, 44, 32, 102, 108, 111, 97, 116, 62, 59, 32, 67, 111, 109, 112, 117, 116, 101, 84, 121, 112, 101, 32, 61, 32, 102, 108, 111, 97, 116, 59, 32, 105, 110, 116, 32, 112, 97, 99, 107, 95, 115, 105, 122, 101, 32, 61, 32, 50, 59, 32, 105, 110, 116, 32, 99, 111, 108, 115, 95, 112, 101, 114, 95, 116, 104, 114, 101, 97, 100, 32, 61, 32, 50, 59, 32, 105, 110, 116, 32, 116, 104, 114, 101, 97, 100, 95, 103, 114, 111, 117, 112, 95, 119, 105, 100, 116, 104, 32, 61, 32, 52, 59, 32, 105, 110, 116, 32, 114, 111, 119, 115, 95, 112, 101, 114, 95, 97, 99, 99, 101, 115, 115, 32, 61, 32, 50, 59, 32, 95, 95, 110, 118, 95, 98, 111, 111, 108, 32, 112, 97, 100, 100, 105, 110, 103, 32, 61, 32, 102, 97, 108, 115, 101, 59, 32, 65, 108, 103, 111, 114, 105, 116, 104, 109, 32, 97, 108, 103, 111, 114, 105, 116, 104, 109, 32, 61, 32, 65, 108, 103, 111, 114, 105, 116, 104, 109, 58, 58, 107, 83, 111, 102, 116, 109, 97, 120, 93};
.global .align 1 .b8 __unnamed_445[361] = {118, 111, 105, 100, 32, 83, 111, 102, 116, 109, 97, 120, 87, 97, 114, 112, 73, 109, 112, 108, 40, 76, 79, 65, 68, 44, 32, 83, 84, 79, 82, 69, 44, 32, 115, 105, 103, 110, 101, 100, 32, 108, 111, 110, 103, 44, 32, 115, 105, 103, 110, 101, 100, 32, 108, 111, 110, 103, 41, 32, 91, 119, 105, 116, 104, 32, 76, 79, 65, 68, 32, 61, 32, 66, 114, 111, 97, 100, 99, 97, 115, 116, 83, 99, 97, 108, 101, 77, 97, 115, 107, 76, 111, 97, 100, 60, 102, 108, 111, 97, 116, 44, 32, 102, 108, 111, 97, 116, 44, 32, 95, 95, 110, 118, 95, 98, 111, 111, 108, 44, 32, 52, 85, 76, 44, 32, 115, 105, 103, 110, 101, 100, 32, 105, 110, 116, 62, 59, 32, 83, 84, 79, 82, 69, 32, 61, 32, 68, 105, 114, 101, 99, 116, 83, 116, 111, 114, 101, 60, 102, 108, 111, 97, 116, 44, 32, 102, 108, 111, 97, 116, 62, 59, 32, 67, 111, 109, 112, 117, 116, 101, 84, 121, 112, 101, 32, 61, 32, 102, 108, 111, 97, 116, 59, 32, 105, 110, 116, 32, 112, 97, 99, 107, 95, 115, 105, 122, 101, 32, 61, 32, 50, 59, 32, 105, 110, 116, 32, 99, 111, 108, 115, 95, 112, 101, 114, 95, 116, 104, 114, 101, 97, 100, 32, 61, 32, 50, 59, 32, 105, 110, 116, 32, 116, 104, 114, 101, 97, 100, 95, 103, 114, 111, 117, 112, 95, 119, 105, 100, 116, 104, 32, 61, 32, 52, 59, 32, 105, 110, 116, 32, 114, 111, 119, 115, 95, 112, 101, 114, 95, 97, 99, 99, 101, 115, 115, 32, 61, 32, 50, 59, 32, 95, 95, 110, 118, 95, 98, 111, 111, 108, 32, 112, 97, 100, 100, 105, 110, 103, 32, 61, 32, 116, 114, 117, 101, 59, 32, 65, 108, 103, 111, 114, 105, 116, 104, 109, 32, 97, 108, 103, 111, 114, 105, 116, 104, 109, 32, 61, 32, 65, 108, 103, 111, 114, 105, 116, 104, 109, 58, 58, 107, 83, 111, 102, 116, 109, 97, 120, 93};
.global .align 1 .b8 __unnamed_446[362] = {118, 111, 105, 100, 32, 83, 111, 102, 116, 109, 97, 120, 87, 97, 114, 112, 73, 109, 112, 108, 40, 76, 79, 65, 68, 44, 32, 83, 84, 79, 82, 69, 44, 32, 115, 105, 103, 110, 101, 100, 32, 108, 111, 110, 103, 44, 32, 115, 105, 103, 110, 101, 100, 32, 108, 111, 110, 103, 41, 32, 91, 119, 105, 116, 104, 32, 76, 79, 65, 68, 32, 61, 32, 66, 114, 111, 97, 100, 99, 97, 115, 116, 83, 99, 97, 108, 101, 77, 97, 115, 107, 76, 111, 97, 100, 60, 102, 108, 111, 97, 116, 44, 32, 102, 108, 111, 97, 116, 44, 32, 95, 95, 110, 118, 95, 98, 111, 111, 108, 44, 32, 52, 85, 76, 44, 32, 115, 105, 103, 110, 101, 100, 32, 105, 110, 116, 62, 59, 32, 83, 84, 79, 82, 69, 32, 61, 32, 68, 105, 114, 101, 99, 116, 83, 116, 111, 114, 101, 60, 102, 108, 111, 97, 116, 44, 32, 102, 108, 111, 97, 116, 62, 59, 32, 67, 111, 109, 112, 117, 116, 101, 84, 121, 112, 101, 32, 61, 32, 102, 108, 111, 97, 116, 59, 32, 105, 110, 116, 32, 112, 97, 99, 107, 95, 115, 105, 122, 101, 32, 61, 32, 50, 59, 32, 105, 110, 116, 32, 99, 111, 108, 115, 95, 112, 101, 114, 95, 116, 104, 114, 101, 97, 100, 32, 61, 32, 50, 59, 32, 105, 110, 116, 32, 116, 104, 114, 101, 97, 100, 95, 103, 114, 111, 117, 112, 95, 119, 105, 100, 116, 104, 32, 61, 32, 52, 59, 32, 105, 110, 116, 32, 114, 111, 119, 115, 95, 112, 101, 114, 95, 97, 99, 99, 101, 115, 115, 32, 61, 32, 49, 59, 32, 95, 95, 110, 118, 95, 98, 111, 111, 108, 32, 112, 97, 100, 100, 105, 110, 103, 32, 61, 32, 102, 97, 108, 115, 101, 59, 32, 65, 108, 103, 111, 114, 105, 116, 104, 109, 32, 97, 108, 103, 111, 114, 105, 116, 104, 109, 32, 61, 32, 65, 108, 103, 111, 114, 105, 116, 104, 109, 58, 58, 107, 83, 111, 102, 116, 109, 97, 120, 93};
.global .align 1 .b8 __unnamed_447[361] = {118, 111, 105, 100, 32, 83, 111, 102, 116, 109, 97, 120, 87, 97, 114, 112, 73, 109, 112, 108, 40, 76, 79, 65, 68, 44, 32, 83, 84, 79, 82, 69, 44, 32, 115, 105, 103, 110, 101, 100, 32, 108, 111, 110, 103, 44, 32, 115, 105, 103, 110, 101, 100, 32, 108, 111, 110, 103, 41, 32, 91, 119, 105, 116, 104, 32, 76, 79, 65, 68, 32, 61, 32, 66, 114, 111, 97, 100, 99, 97, 115, 116, 83, 99, 97, 108, 101, 77, 97, 115, 107, 76, 111, 97, 100, 60, 102, 108, 111, 97, 116, 44, 32, 102, 108, 111, 97, 116, 44, 32, 95, 95, 110, 118, 95, 98, 111, 111, 108, 44, 32, 52, 85, 76, 44, 32, 115, 105, 103, 110, 101, 100, 32, 105, 110, 116, 62, 59, 32, 83, 84, 79, 82, 69, 32, 61, 32, 68, 105, 114, 101, 99, 116, 83, 116, 111, 114, 101, 60, 102, 108, 111, 97, 116, 44, 32, 102, 108, 111, 97, 116, 62, 59, 32, 67, 111, 109, 112, 117, 116, 101, 84, 121, 112, 101, 32, 61, 32, 102, 108, 111, 97, 116, 59, 32, 105, 110, 116, 32, 112, 97, 99, 107, 95, 115, 105, 122, 101, 32, 61, 32, 50, 59, 32, 105, 110, 116, 32, 99, 111, 108, 115, 95, 112, 101, 114, 95, 116, 104, 114, 101, 97, 100, 32, 61, 32, 50, 59, 32, 105, 110, 116, 32, 116, 104, 114, 101, 97, 100, 95, 103, 114, 111, 117, 112, 95, 119, 105, 100, 116, 104, 32, 61, 32, 52, 59, 32, 105, 110, 116, 32, 114, 111, 119, 115, 95, 112, 101, 114, 95, 97, 99, 99, 101, 115, 115, 32, 61, 32, 49, 59, 32, 95, 95, 110, 118, 95, 98, 111, 111, 108, 32, 112, 97, 100, 100, 105, 110, 103, 32, 61, 32, 116, 114, 117, 101, 59, 32, 65, 108, 103, 111, 114, 105, 116, 104, 109, 32, 97, 108, 103, 111, 114, 105, 116, 104, 109, 32, 61, 32, 65, 108, 103, 111, 114, 105, 116, 104, 109, 58, 58, 107, 83, 111, 102, 116, 109, 97, 120, 93};
.global .align 1 .b8 __unnamed_448[362] = {118, 111, 105, 100, 32, 83, 111, 102, 116, 109, 97, 120, 87, 97, 114, 112, 73, 109, 112, 108, 40, 76, 79, 65, 68, 44, 32, 83, 84, 79, 82, 69, 44, 32, 115, 105, 103, 110, 101, 100, 32, 108, 111, 110, 103, 44, 32, 115, 105, 103, 110, 101, 100, 32, 108, 111, 110, 103, 41, 32, 91, 119, 105, 116, 104, 32, 76, 79, 65, 68, 32, 61, 32, 66, 114, 111, 97, 100, 99, 97, 115, 116, 83, 99, 97, 108, 101, 77, 97, 115, 107, 76, 111, 97, 100, 60, 102, 108, 111, 97, 116, 44, 32, 102, 108, 111, 97, 116, 44, 32, 95, 95, 110, 118, 95, 98, 111, 111, 108, 44, 32, 52, 85, 76, 44, 32, 115, 105, 103, 110, 101, 100, 32, 105, 110, 116, 62, 59, 32, 83, 84, 79, 82, 69, 32, 61, 32, 68, 105, 114, 101, 99, 116, 83, 116, 111, 114, 101, 60, 102, 108, 111, 97, 116, 44, 32, 102, 108, 111, 97, 116, 62, 59, 32, 67, 111, 109, 112, 117, 116, 101, 84, 121, 112, 101, 32, 61, 32, 102, 108, 111, 97, 116, 59, 32, 105, 110, 116, 32, 112, 97, 99, 107, 95, 115, 105, 122, 101, 32, 61, 32, 50, 59, 32, 105, 110, 116, 32, 99, 111, 108, 115, 95, 112, 101, 114, 95, 116, 104, 114, 101, 97, 100, 32, 61, 32, 50, 59, 32, 105, 110, 116, 32, 116, 104, 114, 101, 97, 100, 95, 103, 114, 111, 117, 112, 95, 119, 105, 100, 116, 104, 32, 61, 32, 56, 59, 32, 105, 110, 116, 32, 114, 111, 119, 115, 95, 112, 101, 114, 95, 97, 99, 99, 101, 115, 115, 32, 61, 32, 50, 59, 32, 95, 95, 110, 118, 95, 98, 111, 111, 108, 32, 112, 97, 100, 100, 105, 110, 103, 32, 61, 32, 102, 97, 108, 115, 101, 59, 32, 65, 108, 103, 111, 114, 105, 116, 104, 109, 32, 97, 108, 103, 111, 114, 105, 116, 104, 109, 32, 61, 32, 65, 108, 103, 111, 114, 105, 116, 104, 109, 58, 58, 107, 83, 111, 102, 116, 109, 97, 120, 93};
.global .align 1 .b8 __unnamed_449[361] = {118, 111, 105, 100, 32, 83, 111, 102, 116, 109, 97, 120, 87, 97, 114, 112, 73, 109, 112, 108, 40, 76, 79, 65, 68, 44, 32, 83, 84, 79, 82, 69, 44, 32, 115, 105, 103, 110, 101, 100, 32, 108, 111, 110, 103, 44, 32, 115, 105, 103, 110, 101, 100, 32, 108, 111, 110, 103, 41, 32, 91, 119, 105, 116, 104, 32, 76, 79, 65, 68, 32, 61, 32, 66, 114, 111, 97, 100, 99, 97, 115, 116, 83, 99, 97, 108, 101, 77, 97, 115, 107, 76, 111, 97, 100, 60, 102, 108, 111, 97, 116, 44, 32, 102, 108, 111, 97, 116, 44, 32, 95, 95, 110, 118, 95, 98, 111, 111, 108, 44, 32, 52, 85, 76, 44, 32, 115, 105, 103, 110, 101, 100, 32, 105, 110, 116, 62, 59, 32, 83, 84, 79, 82, 69, 32, 61, 32, 68, 105, 114, 101, 99, 116, 83, 116, 111, 114, 101, 60, 102, 108, 111, 97, 116, 44, 32, 102, 108, 111, 97, 116, 62, 59, 32, 67, 111, 109, 112, 117, 116, 101, 84, 121, 112, 101, 32, 61, 32, 102, 108, 111, 97, 116, 59, 32, 105, 110, 116, 32, 112, 97, 99, 107, 95, 115, 105, 122, 101, 32, 61, 32, 50, 59, 32, 105, 110, 116, 32, 99, 111, 108, 115, 95, 112, 101, 114, 95, 116, 104, 114, 101, 97, 100, 32, 61, 32, 50, 59, 32, 105, 110, 116, 32, 116, 104, 114, 101, 97, 100, 95, 103, 114, 111, 117, 112, 95, 119, 105, 100, 116, 104, 32, 61, 32, 56, 59, 32, 105, 110, 116, 32, 114, 111, 119, 115, 95, 112, 101, 114, 95, 97, 99, 99, 101, 115, 115, 32, 61, 32, 50, 59, 32, 95, 95, 110, 118, 95, 98, 111, 111, 108, 32, 112, 97, 100, 100, 105, 110, 103, 32, 61, 32, 116, 114, 117, 101, 59, 32, 65, 108, 103, 111, 114, 105, 116, 104, 109, 32, 97, 108, 103, 111, 114, 105, 116, 104, 109, 32, 61, 32, 65, 108, 103, 111, 114, 105, 116, 104, 109, 58, 58, 107, 83, 111, 102, 116, 109, 97, 120, 93};
.global .align 1 .b8 __unnamed_450[362] = {118, 111, 105, 100, 32, 83, 111, 102, 116, 109, 97, 120, 87, 97, 114, 112, 73, 109, 112, 108, 40, 76, 79, 65, 68, 44, 32, 83, 84, 79, 82, 69, 44, 32, 115, 105, 103, 110, 101, 100, 32, 108, 111, 110, 103, 44, 32, 115, 105, 103, 110, 101, 100, 32, 108, 111, 110, 103, 41, 32, 91, 119, 105, 116, 104, 32, 76, 79, 65, 68, 32, 61, 32, 66, 114, 111, 97, 100, 99, 97, 115, 116, 83, 99, 97, 108, 101, 77, 97, 115, 107, 76, 111, 97, 100, 60, 102, 108, 111, 97, 116, 44, 32, 102, 108, 111, 97, 116, 44, 32, 95, 95, 110, 118, 95, 98, 111, 111, 108, 44, 32, 52, 85, 76, 44, 32, 115, 105, 103, 110, 101, 100, 32, 105, 110, 116, 62, 59, 32, 83, 84, 79, 82, 69, 32, 61, 32, 68, 105, 114, 101, 99, 116, 83, 116, 111, 114, 101, 60, 102, 108, 111, 97, 116, 44, 32, 102, 108, 111, 97, 116, 62, 59, 32, 67, 111, 109, 112, 117, 116, 101, 84, 121, 112, 101, 32, 61, 32, 102, 108, 111, 97, 116, 59, 32, 105, 110, 116, 32, 112, 97, 99, 107, 95, 115, 105, 122, 101, 32, 61, 32, 50, 59, 32, 105, 110, 116, 32, 99, 111, 108, 115, 95, 112, 101, 114, 95, 116, 104, 114, 101, 97, 100, 32, 61, 32, 50, 59, 32, 105, 110, 116, 32, 116, 104, 114, 101, 97, 100, 95, 103, 114, 111, 117, 112, 95, 119, 105, 100, 116, 104, 32, 61, 32, 56, 59, 32, 105, 110, 116, 32, 114, 111, 119, 115, 95, 112, 101, 114, 95, 97, 99, 99, 101, 115, 115, 32, 61, 32, 49, 59, 32, 95, 95, 110, 118, 95, 98, 111, 111, 108, 32, 112, 97, 100, 100, 105, 110, 103, 32, 61, 32, 102, 97, 108, 115, 101, 59, 32, 65, 108, 103, 111, 114, 105, 116, 104, 109, 32, 97, 108, 103, 111, 114, 105, 116, 104, 109, 32, 61, 32, 65, 108, 103, 111, 114, 105, 116, 104, 109, 58, 58, 107, 83, 111, 102, 116, 109, 97, 120, 93};
.global .align 1 .b8 __unnamed_451[361] = {118, 111, 105, 100, 32, 83, 111, 102, 116, 109, 97, 120, 87, 97, 114, 112, 73, 109, 112, 108, 40, 76, 79, 65, 68, 44, 32, 83, 84, 79, 82, 69, 44, 32, 115, 105, 103, 110, 101, 100, 32, 108, 111, 110, 103, 44, 32, 115, 105, 103, 110, 101, 100, 32, 108, 111, 110, 103, 41, 32, 91, 119, 105, 116, 104, 32, 76, 79, 65, 68, 32, 61, 32, 66, 114, 111, 97, 100, 99, 97, 115, 116, 83, 99, 97, 108, 101, 77, 97, 115, 107, 76, 111, 97, 100, 60, 102, 108, 111, 97, 116, 44, 32, 102, 108, 111, 97, 116, 44, 32, 95, 95, 110, 118, 95, 98, 111, 111, 108, 44, 32, 52, 85, 76, 44, 32, 115, 105, 103, 110, 101, 100, 32, 105, 110, 116, 62, 59, 32, 83, 84, 79, 82, 69, 32, 61, 32, 68, 105, 114, 101, 99, 116, 83, 116, 111, 114, 101, 60, 102, 108, 111, 97, 116, 44, 32, 102, 108, 111, 97, 116, 62, 59, 32, 67, 111, 109, 112, 117, 116, 101, 84, 121, 112, 101, 32, 61, 32, 102, 108, 111, 97, 116, 59, 32, 105, 110, 116, 32, 112, 97, 99, 107, 95, 115, 105, 122, 101, 32, 61, 32, 50, 59, 32, 105, 110, 116, 32, 99, 111, 108, 115, 95, 112, 101, 114, 95, 116, 104, 114, 101, 97, 100, 32, 61, 32, 50, 59, 32, 105, 110, 116, 32, 116, 104, 114, 101, 97, 100, 95, 103, 114, 111, 117, 112, 95, 119, 105, 100, 116, 104, 32, 61, 32, 56, 59, 32, 105, 110, 116, 32, 114, 111, 119, 115, 95, 112, 101, 114, 95, 97, 99, 99, 101, 115, 115, 32, 61, 32, 49, 59, 32, 95, 95, 110, 118, 95, 98, 111, 111, 108, 32, 112, 97, 100, 100, 105, 110, 103, 32, 61, 32, 116, 114, 117, 101, 59, 32, 65, 108, 103, 111, 114, 105, 116, 104, 109, 32, 97, 108, 103, 111, 114, 105, 116, 104, 109, 32, 61, 32, 65, 108, 103, 111, 114, 105, 116, 104, 109, 58, 58, 107, 83, 111, 102, 116, 109, 97, 120, 93};
.global .align 1 .b8 __unnamed_452[363] = {118, 111, 105, 100, 32, 83, 111, 102, 116, 109, 97, 120, 87, 97, 114, 112, 73, 109, 112, 108, 40, 76, 79, 65, 68, 44, 32, 83, 84, 79, 82, 69, 44, 32, 115, 105, 103, 110, 101, 100, 32, 108, 111, 110, 103, 44, 32, 115, 105, 103, 110, 101, 100, 32, 108, 111, 110, 103, 41, 32, 91, 119, 105, 116, 104, 32, 76, 79, 65, 68, 32, 61, 32, 66, 114, 111, 97, 100, 99, 97, 115, 116, 83, 99, 97, 108, 101, 77, 97, 115, 107, 76, 111, 97, 100, 60, 102, 108, 111, 97, 116, 44, 32, 102, 108, 111, 97, 116, 44, 32, 95, 95, 110, 118, 95, 98, 111, 111, 108, 44, 32, 52, 85, 76, 44, 32, 115, 105, 103, 110, 101, 100, 32, 105, 110, 116, 62, 59, 32, 83, 84, 79, 82, 69, 32, 61, 32, 68, 105, 114, 101, 99, 116, 83, 116, 111, 114, 101, 60, 102, 108, 111, 97, 116, 44, 32, 102, 108, 111, 97, 116, 62, 59, 32, 67, 111, 109, 112, 117, 116, 101, 84, 121, 112, 101, 32, 61, 32, 102, 108, 111, 97, 116, 59, 32, 105, 110, 116, 32, 112, 97, 99, 107, 95, 115, 105, 122, 101, 32, 61, 32, 50, 59, 32, 105, 110, 116, 32, 99, 111, 108, 115, 95, 112, 101, 114, 95, 116, 104, 114, 101, 97, 100, 32, 61, 32, 50, 59, 32, 105, 110, 116, 32, 116, 104, 114, 101, 97, 100, 95, 103, 114, 111, 117, 112, 95, 119, 105, 100, 116, 104, 32, 61, 32, 49, 54, 59, 32, 105, 110, 116, 32, 114, 111, 119, 115, 95, 112, 101, 114, 95, 97, 99, 99, 101, 115, 115, 32, 61, 32, 50, 59, 32, 95, 95, 110, 118, 95, 98, 111, 111, 108, 32, 112, 97, 100, 100, 105, 110, 103, 32, 61, 32, 102, 97, 108, 115, 101, 59, 32, 65, 108, 103, 111, 114, 105, 116, 104, 109, 32, 97, 108, 103, 111, 114, 105, 116, 104, 109, 32, 61, 32, 65, 108, 103, 111, 114, 105, 116, 104, 109, 58, 58, 107, 83, 111, 102, 116, 109, 97, 120, 93};
.global .align 1 .b8 __unnamed_453[362] = {118, 111, 105, 100, 32, 83, 111, 102, 116, 109, 97, 120, 87, 97, 114, 112, 73, 109, 112, 108, 40, 76, 79, 65, 68, 44, 32, 83, 84, 79, 82, 69, 44, 32, 115, 105, 103, 110, 101, 100, 32, 108, 111, 110, 103, 44, 32, 115, 105, 103, 110, 101, 100, 32, 108, 111, 110, 103, 41, 32, 91, 119, 105, 116, 104, 32, 76, 79, 65, 68, 32, 61, 32, 66, 114, 111, 97, 100, 99, 97, 115, 116, 83, 99, 97, 108, 101, 77, 97, 115, 107, 76, 111, 97, 100, 60, 102, 108, 111, 97, 116, 44, 32, 102, 108, 111, 97, 116, 44, 32, 95, 95, 110, 118, 95, 98, 111, 111, 108, 44, 32, 52, 85, 76, 44, 32, 115, 105, 103, 110, 101, 100, 32, 105, 110, 116, 62, 59, 32, 83, 84, 79, 82, 69, 32, 61, 32, 68, 105, 114, 101, 99, 116, 83, 116, 111, 114, 101, 60, 102, 108, 111, 97, 116, 44, 32, 102, 108, 111, 97, 116, 62, 59, 32, 67, 111, 109, 112, 117, 116, 101, 84, 121, 112, 101, 32, 61, 32, 102, 108, 111, 97, 116, 59, 32, 105, 110, 116, 32, 112, 97, 99, 107, 95, 115, 105, 122, 101, 32, 61, 32, 50, 59, 32, 105, 110, 116, 32, 99, 111, 108, 115, 95, 112, 101, 114, 95, 116, 104, 114, 101, 97, 100, 32, 61, 32, 50, 59, 32, 105, 110, 116, 32, 116, 104, 114, 101, 97, 100, 95, 103, 114, 111, 117, 112, 95, 119, 105, 100, 116, 104, 32, 61, 32, 49, 54, 59, 32, 105, 110, 116, 32, 114, 111, 119, 115, 95, 112, 101, 114, 95, 97, 99, 99, 101, 115, 115, 32, 61, 32, 50, 59, 32, 95, 95, 110, 118, 95, 98, 111, 111, 108, 32, 112, 97, 100, 100, 105, 110, 103, 32, 61, 32, 116, 114, 117, 101, 59, 32, 65, 108, 103, 111, 114, 105, 116, 104, 109, 32, 97, 108, 103, 111, 114, 105, 116, 104, 109, 32, 61, 32, 65, 108, 103, 111, 114, 105, 116, 104, 109, 58, 58, 107, 83, 111, 102, 116, 109, 97, 120, 93};
.global .align 1 .b8 __unnamed_454[363] = {118, 111, 105, 100, 32, 83, 111, 102, 116, 109, 97, 120, 87, 97, 114, 112, 73, 109, 112, 108, 40, 76, 79, 65, 68, 44, 32, 83, 84, 79, 82, 69, 44, 32, 115, 105, 103, 110, 101, 100, 32, 108, 111, 110, 103, 44, 32, 115, 105, 103, 110, 101, 100, 32, 108, 111, 110, 103, 41, 32, 91, 119, 105, 116, 104, 32, 76, 79, 65, 68, 32, 61, 32, 66, 114, 111, 97, 100, 99, 97, 115, 116, 83, 99, 97, 108, 101, 77, 97, 115, 107, 76, 111, 97, 100, 60, 102, 108, 111, 97, 116, 44, 32, 102, 108, 111, 97, 116, 44, 32, 95, 95, 110, 118, 95, 98, 111, 111, 108, 44, 32, 52, 85, 76, 44, 32, 115, 105, 103, 110, 101, 100, 32, 105, 110, 116, 62, 59, 32, 83, 84, 79, 82, 69, 32, 61, 32, 68, 105, 114, 101, 99, 116, 83, 116, 111, 114, 101, 60, 102, 108, 111, 97, 116, 44, 32, 102, 108, 111, 97, 116, 62, 59, 32, 67, 111, 109, 112, 117, 116, 101, 84, 121, 112, 101, 32, 61, 32, 102, 108, 111, 97, 116, 59, 32, 105, 110, 116, 32, 112, 97, 99, 107, 95, 115, 105, 122, 101, 32, 61, 32, 50, 59, 32, 105, 110, 116, 32, 99, 111, 108, 115, 95, 112, 101, 114, 95, 116, 104, 114, 101, 97, 100, 32, 61, 32, 50, 59, 32, 105, 110, 116, 32, 116, 104, 114, 101, 97, 100, 95, 103, 114, 111, 117, 112, 95, 119, 105, 100, 116, 104, 32, 61, 32, 49, 54, 59, 32, 105, 110, 116, 32, 114, 111, 119, 115, 95, 112, 101, 114, 95, 97, 99, 99, 101, 115, 115, 32, 61, 32, 49, 59, 32, 95, 95, 110, 118, 95, 98, 111, 111, 108, 32, 112, 97, 100, 100, 105, 110, 103, 32, 61, 32, 102, 97, 108, 115, 101, 59, 32, 65, 108, 103, 111, 114, 105, 116, 104, 109, 32, 97, 108, 103, 111, 114, 105, 116, 104, 109, 32, 61, 32, 65, 108, 103, 111, 114, 105, 116, 104, 109, 58, 58, 107, 83, 111, 102, 116, 109, 97, 120, 93};
.global .align 1 .b8 __unnamed_455[362] = {118, 111, 105, 100, 32, 83, 111, 102, 116, 109, 97, 120, 87, 97, 114, 112, 73, 109, 112, 108, 40, 76, 79, 65, 68, 44, 32, 83, 84, 79, 82, 69, 44, 32, 115, 105, 103, 110, 101, 100, 32, 108, 111, 110, 103, 44, 32, 115, 105, 103, 110, 101, 100, 32, 108, 111, 110, 103, 41, 32, 91, 119, 105, 116, 104, 32, 76, 79, 65, 68, 32, 61, 32, 66, 114, 111, 97, 100, 99, 97, 115, 116, 83, 99, 97, 108, 101, 77, 97, 115, 107, 76, 111, 97, 100, 60, 102, 108, 111, 97, 116, 44, 32, 102, 108, 111, 97, 116, 44, 32, 95, 95, 110, 118, 95, 98, 111, 111, 108, 44, 32, 52, 85, 76, 44, 32, 115, 105, 103, 110, 101, 100, 32, 105, 110, 116, 62, 59, 32, 83, 84, 79, 82, 69, 32, 61, 32, 68, 105, 114, 101, 99, 116, 83, 116, 111, 114, 101, 60, 102, 108, 111, 97, 116, 44, 32, 102, 108, 111, 97, 116, 62, 59, 32, 67, 111, 109, 112, 117, 116, 101, 84, 121, 112, 101, 32, 61, 32, 102, 108, 111, 97, 116, 59, 32, 105, 110, 116, 32, 112, 97, 99, 107, 95, 115, 105, 122, 101, 32, 61, 32, 50, 59, 32, 105, 110, 116, 32, 99, 111, 108, 115, 95, 112, 101, 114, 95, 116, 104, 114, 101, 97, 100, 32, 61, 32, 50, 59, 32, 105, 110, 116, 32, 116, 104, 114, 101, 97, 100, 95, 103, 114, 111, 117, 112, 95, 119, 105, 100, 116, 104, 32, 61, 32, 49, 54, 59, 32, 105, 110, 116, 32, 114, 111, 119, 115, 95, 112, 101, 114, 95, 97, 99, 99, 101, 115, 115, 32, 61, 32, 49, 59, 32, 95, 95, 110, 118, 95, 98, 111, 111, 108, 32, 112, 97, 100, 100, 105, 110, 103, 32, 61, 32, 116, 114, 117, 101, 59, 32, 65, 108, 103, 111, 114, 105, 116, 104, 109, 32, 97, 108, 103, 111, 114, 105, 116, 104, 109, 32, 61, 32, 65, 108, 103, 111, 114, 105, 116, 104, 109, 58, 58, 107, 83, 111, 102, 116, 109, 97, 120, 93};
.global .align 1 .b8 __unnamed_456[363] = {118, 111, 105, 100, 32, 83, 111, 102, 116, 109, 97, 120, 87, 97, 114, 112, 73, 109, 112, 108, 40, 76, 79, 65, 68, 44, 32, 83, 84, 79, 82, 69, 44, 32, 115, 105, 103, 110, 101, 100, 32, 108, 111, 110, 103, 44, 32, 115, 105, 103, 110, 101, 100, 32, 108, 111, 110, 103, 41, 32, 91, 119, 105, 116, 104, 32, 76, 79, 65, 68, 32, 61, 32, 66, 114, 111, 97, 100, 99, 97, 115, 116, 83, 99, 97, 108, 101, 77, 97, 115, 107, 76, 111, 97, 100, 60, 102, 108, 111, 97, 116, 44, 32, 102, 108, 111, 97, 116, 44, 32, 95, 95, 110, 118, 95, 98, 111, 111, 108, 44, 32, 52, 85, 76, 44, 32, 115, 105, 103, 110, 101, 100, 32, 105, 110, 116, 62, 59, 32, 83, 84, 79, 82, 69, 32, 61, 32, 68, 105, 114, 101, 99, 116, 83, 116, 111, 114, 101, 60, 102, 108, 111, 97, 116, 44, 32, 102, 108, 111, 97, 116, 62, 59, 32, 67, 111, 109, 112, 117, 116, 101, 84, 121, 112, 101, 32, 61, 32, 102, 108, 111, 97, 116, 59, 32, 105, 110, 116, 32, 112, 97, 99, 107, 95, 115, 105, 122, 101, 32, 61, 32, 50, 59, 32, 105, 110, 116, 32, 99, 111, 108, 115, 95, 112, 101, 114, 95, 116, 104, 114, 101, 97, 100, 32, 61, 32, 50, 59, 32, 105, 110, 116, 32, 116, 104, 114, 101, 97, 100, 95, 103, 114, 111, 117, 112, 95, 119, 105, 100, 116, 104, 32, 61, 32, 51, 50, 59, 32, 105, 110, 116, 32, 114, 111, 119, 115, 95, 112, 101, 114, 95, 97, 99, 99, 101, 115, 115, 32, 61, 32, 50, 59, 32, 95, 95, 110, 118, 95, 98, 111, 111, 108, 32, 112, 97, 100, 100, 105, 110, 103, 32, 61, 32, 102, 97, 108, 115, 101, 59, 32, 65, 108, 103, 111, 114, 105, 116, 104, 109, 32, 97, 108, 103, 111, 114, 105, 116, 104, 109, 32, 61, 32, 65, 108, 103, 111, 114, 105, 116, 104, 109, 58, 58, 107, 83, 111, 102, 116, 109, 97, 120, 93};
.global .align 1 .b8 __unnamed_457[362] = {118, 111, 105, 100, 32, 83, 111, 102, 116, 109, 97, 120, 87, 97, 114, 112, 73, 109, 112, 108, 40, 76, 79, 65, 68, 44, 32, 83, 84, 79, 82, 69, 44, 32, 115, 105, 103, 110, 101, 100, 32, 108, 111, 110, 103, 44, 32, 115, 105, 103, 110, 101, 100, 32, 108, 111, 110, 103, 41, 32, 91, 119, 105, 116, 104, 32, 76, 79, 65, 68, 32, 61, 32, 66, 114, 111, 97, 100, 99, 97, 115, 116, 83, 99, 97, 108, 101, 77, 97, 115, 107, 76, 111, 97, 100, 60, 102, 108, 111, 97, 116, 44, 32, 102, 108, 111, 97, 116, 44, 32, 95, 95, 110, 118, 95, 98, 111, 111, 108, 44, 32, 52, 85, 76, 44, 32, 115, 105, 103, 110, 101, 100, 32, 105, 110, 116, 62, 59, 32, 83, 84, 79, 82, 69, 32, 61, 32, 68, 105, 114, 101, 99, 116, 83, 116, 111, 114, 101, 60, 102, 108, 111, 97, 116, 44, 32, 102, 108, 111, 97, 116, 62, 59, 32, 67, 111, 109, 112, 117, 116, 101, 84, 121, 112, 101, 32, 61, 32, 102, 108, 111, 97, 116, 59, 32, 105, 110, 116, 32, 112, 97, 99, 107, 95, 115, 105, 122, 101, 32, 61, 32, 50, 59, 32, 105, 110, 116, 32, 99, 111, 108, 115, 95, 112, 101, 114, 95, 116, 104, 114, 101, 97, 100, 32, 61, 32, 50, 59, 32, 105, 110, 116, 32, 116, 104, 114, 101, 97, 100, 95, 103, 114, 111, 117, 112, 95, 119, 105, 100, 116, 104, 32, 61, 32, 51, 50, 59, 32, 105, 110, 116, 32, 114, 111, 119, 115, 95, 112, 101, 114, 95, 97, 99, 99, 101, 115, 115, 32, 61, 32, 50, 59, 32, 95, 95, 110, 118, 95, 98, 111, 111, 108, 32, 112, 97, 100, 100, 105, 110, 103, 32, 61, 32, 116, 114, 117, 101, 59, 32, 65, 108, 103, 111, 114, 105, 116, 104, 109, 32, 97, 108, 103, 111, 114, 105, 116, 104, 109, 32, 61, 32, 65, 108, 103, 111, 114, 105, 116, 104, 109, 58, 58, 107, 83, 111, 102, 116, 109, 97, 120, 93};
.global .align 1 .b8 __unnamed_458[363] = {118, 111, 105, 100, 32, 83, 111, 102, 116, 109, 97, 120, 87, 97, 114, 112, 73, 109, 112, 108, 40, 76, 79, 65, 68, 44, 32, 83, 84, 79, 82, 69, 44, 32, 115, 105, 103, 110, 101, 100, 32, 108, 111, 110, 103, 44, 32, 115, 105, 103, 110, 101, 100, 32, 108, 111, 110, 103, 41, 32, 91, 119, 105, 116, 104, 32, 76, 79, 65, 68, 32, 61, 32, 66, 114, 111, 97, 100, 99, 97, 115, 116, 83, 99, 97, 108, 101, 77, 97, 115, 107, 76, 111, 97, 100, 60, 102, 108, 111, 97, 116, 44, 32, 102, 108, 111, 97, 116, 44, 32, 95, 95, 110, 118, 95, 98, 111, 111, 108, 44, 32, 52, 85, 76, 44, 32, 115, 105, 103, 110, 101, 100, 32, 105, 110, 116, 62, 59, 32, 83, 84, 79, 82, 69, 32, 61, 32, 68, 105, 114, 101, 99, 116, 83, 116, 111, 114, 101, 60, 102, 108, 111, 97, 116, 44, 32, 102, 108, 111, 97, 116, 62, 59, 32, 67, 111, 109, 112, 117, 116, 101, 84, 121, 112, 101, 32, 61, 32, 102, 108, 111, 97, 116, 59, 32, 105, 110, 116, 32, 112, 97, 99, 107, 95, 115, 105, 122, 101, 32, 61, 32, 50, 59, 32, 105, 110, 116, 32, 99, 111, 108, 115, 95, 112, 101, 114, 95, 116, 104, 114, 101, 97, 100, 32, 61, 32, 50, 59, 32, 105, 110, 116, 32, 116, 104, 114, 101, 97, 100, 95, 103, 114, 111, 117, 112, 95, 119, 105, 100, 116, 104, 32, 61, 32, 51, 50, 59, 32, 105, 110, 116, 32, 114, 111, 119, 115, 95, 112, 101, 114, 95, 97, 99, 99, 101, 115, 115, 32, 61, 32, 49, 59, 32, 95, 95, 110, 118, 95, 98, 111, 111, 108, 32, 112, 97, 100, 100, 105, 110, 103, 32, 61, 32, 102, 97, 108, 115, 101, 59, 32, 65, 108, 103, 111, 114, 105, 116, 104, 109, 32, 97, 108, 103, 111, 114, 105, 116, 104, 109, 32, 61, 32, 65, 108, 103, 111, 114, 105, 116, 104, 109, 58, 58, 107, 83, 111, 102, 116, 109, 97, 120, 93};
.global .align 1 .b8 __unnamed_459[362] = {118, 111, 105, 100, 32, 83, 111, 102, 116, 109, 97, 120, 87, 97, 114, 112, 73, 109, 112, 108, 40, 76, 79, 65, 68, 44, 32, 83, 84, 79, 82, 69, 44, 32, 115, 105, 103, 110, 101, 100, 32, 108, 111, 110, 103, 44, 32, 115, 105, 103, 110, 101, 100, 32, 108, 111, 110, 103, 41, 32, 91, 119, 105, 116, 104, 32, 76, 79, 65, 68, 32, 61, 32, 66, 114, 111, 97, 100, 99, 97, 115, 116, 83, 99, 97, 108, 101, 77, 97, 115, 107, 76, 111, 97, 100, 60, 102, 108, 111, 97, 116, 44, 32, 102, 108, 111, 97, 116, 44, 32, 95, 95, 110, 118, 95, 98, 111, 111, 108, 44, 32, 52, 85, 76, 44, 32, 115, 105, 103, 110, 101, 100, 32, 105, 110, 116, 62, 59, 32, 83, 84, 79, 82, 69, 32, 61, 32, 68, 105, 114, 101, 99, 116, 83, 116, 111, 114, 101, 60, 102, 108, 111, 97, 116, 44, 32, 102, 108, 111, 97, 116, 62, 59, 32, 67, 111, 109, 112, 117, 116, 101, 84, 121, 112, 101, 32, 61, 32, 102, 108, 111, 97, 116, 59, 32, 105, 110, 116, 32, 112, 97, 99, 107, 95, 115, 105, 122, 101, 32, 61, 32, 50, 59, 32, 105, 110, 116, 32, 99, 111, 108, 115, 95, 112, 101, 114, 95, 116, 104, 114, 101, 97, 100, 32, 61, 32, 50, 59, 32, 105, 110, 116, 32, 116, 104, 114, 101, 97, 100, 95, 103, 114, 111, 117, 112, 95, 119, 105, 100, 116, 104, 32, 61, 32, 51, 50, 59, 32, 105, 110, 116, 32, 114, 111, 119, 115, 95, 112, 101, 114, 95, 97, 99, 99, 101, 115, 115, 32, 61, 32, 49, 59, 32, 95, 95, 110, 118, 95, 98, 111, 111, 108, 32, 112, 97, 100, 100, 105, 110, 103, 32, 61, 32, 116, 114, 117, 101, 59, 32, 65, 108, 103, 111, 114, 105, 116, 104, 109, 32, 97, 108, 103, 111, 114, 105, 116, 104, 109, 32, 61, 32, 65, 108, 103, 111, 114, 105, 116, 104, 109, 58, 58, 107, 83, 111, 102, 116, 109, 97, 120, 93};
.global .align 1 .b8 __unnamed_460[363] = {118, 111, 105, 100, 32, 83, 111, 102, 116, 109, 97, 120, 87, 97, 114, 112, 73, 109, 112, 108, 40, 76, 79, 65, 68, 44, 32, 83, 84, 79, 82, 69, 44, 32, 115, 105, 103, 110, 101, 100, 32, 108, 111, 110, 103, 44, 32, 115, 105, 103, 110, 101, 100, 32, 108, 111, 110, 103, 41, 32, 91, 119, 105, 116, 104, 32, 76, 79, 65, 68, 32, 61, 32, 66, 114, 111, 97, 100, 99, 97, 115, 116, 83, 99, 97, 108, 101, 77, 97, 115, 107, 76, 111, 97, 100, 60, 102, 108, 111, 97, 116, 44, 32, 102, 108, 111, 97, 116, 44, 32, 95, 95, 110, 118, 95, 98, 111, 111, 108, 44, 32, 52, 85, 76, 44, 32, 115, 105, 103, 110, 101, 100, 32, 105, 110, 116, 62, 59, 32, 83, 84, 79, 82, 69, 32, 61, 32, 68, 105, 114, 101, 99, 116, 83, 116, 111, 114, 101, 60, 102, 108, 111, 97, 116, 44, 32, 102, 108, 111, 97, 116, 62, 59, 32, 67, 111, 109, 112, 117, 116, 101, 84, 121, 112, 101, 32, 61, 32, 102, 108, 111, 97, 116, 59, 32, 105, 110, 116, 32, 112, 97, 99, 107, 95, 115, 105, 122, 101, 32, 61, 32, 50, 59, 32, 105, 110, 116, 32, 99, 111, 108, 115, 95, 112, 101, 114, 95, 116, 104, 114, 101, 97, 100, 32, 61, 32, 52, 59, 32, 105, 110, 116, 32, 116, 104, 114, 101, 97, 100, 95, 103, 114, 111, 117, 112, 95, 119, 105, 100, 116, 104, 32, 61, 32, 51, 50, 59, 32, 105, 110, 116, 32, 114, 111, 119, 115, 95, 112, 101, 114, 95, 97, 99, 99, 101, 115, 115, 32, 61, 32, 49, 59, 32, 95, 95, 110, 118, 95, 98, 111, 111, 108, 32, 112, 97, 100, 100, 105, 110, 103, 32, 61, 32, 102, 97, 108, 115, 101, 59, 32, 65, 108, 103, 111, 114, 105, 116, 104, 109, 32, 97, 108, 103, 111, 114, 105, 116, 104, 109, 32, 61, 32, 65, 108, 103, 111, 114, 105, 116, 104, 109, 58, 58, 107, 83, 111, 102, 116, 109, 97, 120, 93};
.global .align 1 .b8 __unnamed_461[362] = {118, 111, 105, 100, 32, 83, 111, 102, 116, 109, 97, 120, 87, 97, 114, 112, 73, 109, 112, 108, 40, 76, 79, 65, 68, 44, 32, 83, 84, 79, 82, 69, 44, 32, 115, 105, 103, 110, 101, 100, 32, 108, 111, 110, 103, 44, 32, 115, 105, 103, 110, 101, 100, 32, 108, 111, 110, 103, 41, 32, 91, 119, 105, 116, 104, 32, 76, 79, 65, 68, 32, 61, 32, 66, 114, 111, 97, 100, 99, 97, 115, 116, 83, 99, 97, 108, 101, 77, 97, 115, 107, 76, 111, 97, 100, 60, 102, 108, 111, 97, 116, 44, 32, 102, 108, 111, 97, 116, 44, 32, 95, 95, 110, 118, 95, 98, 111, 111, 108, 44, 32, 52, 85, 76, 44, 32, 115, 105, 103, 110, 101, 100, 32, 105, 110, 116, 62, 59, 32, 83, 84, 79, 82, 69, 32, 61, 32, 68, 105, 114, 101, 99, 116, 83, 116, 111, 114, 101, 60, 102, 108, 111, 97, 116, 44, 32, 102, 108, 111, 97, 116, 62, 59, 32, 67, 111, 109, 112, 117, 116, 101, 84, 121, 112, 101, 32, 61, 32, 102, 108, 111, 97, 116, 59, 32, 105, 110, 116, 32, 112, 97, 99, 107, 95, 115, 105, 122, 101, 32, 61, 32, 50, 59, 32, 105, 110, 116, 32, 99, 111, 108, 115, 95, 112, 101, 114, 95, 116, 104, 114, 101, 97, 100, 32, 61, 32, 52, 59, 32, 105, 110, 116, 32, 116, 104, 114, 101, 97, 100, 95, 103, 114, 111, 117, 112, 95, 119, 105, 100, 116, 104, 32, 61, 32, 51, 50, 59, 32, 105, 110, 116, 32, 114, 111, 119, 115, 95, 112, 101, 114, 95, 97, 99, 99, 101, 115, 115, 32, 61, 32, 49, 59, 32, 95, 95, 110, 118, 95, 98, 111, 111, 108, 32, 112, 97, 100, 100, 105, 110, 103, 32, 61, 32, 116, 114, 117, 101, 59, 32, 65, 108, 103, 111, 114, 105, 116, 104, 109, 32, 97, 108, 103, 111, 114, 105, 116, 104, 109, 32, 61, 32, 65, 108, 103, 111, 114, 105, 116, 104, 109, 58, 58, 107, 83, 111, 102, 116, 109, 97, 120, 93};
.global .align 1 .b8 __unnamed_462[363] = {118, 111, 105, 100, 32, 83, 111, 102, 116, 109, 97, 120, 87, 97, 114, 112, 73, 109, 112, 108, 40, 76, 79, 65, 68, 44, 32, 83, 84, 79, 82, 69, 44, 32, 115, 105, 103, 110, 101, 100, 32, 108, 111, 110, 103, 44, 32, 115, 105, 103, 110, 101, 100, 32, 108, 111, 110, 103, 41, 32, 91, 119, 105, 116, 104, 32, 76, 79, 65, 68, 32, 61, 32, 66, 114, 111, 97, 100, 99, 97, 115, 116, 83, 99, 97, 108, 101, 77, 97, 115, 107, 76, 111, 97, 100, 60, 102, 108, 111, 97, 116, 44, 32, 102, 108, 111, 97, 116, 44, 32, 95, 95, 110, 118, 95, 98, 111, 111, 108, 44, 32, 52, 85, 76, 44, 32, 115, 105, 103, 110, 101, 100, 32, 105, 110, 116, 62, 59, 32, 83, 84, 79, 82, 69, 32, 61, 32, 68, 105, 114, 101, 99, 116, 83, 116, 111, 114, 101, 60, 102, 108, 111, 97, 116, 44, 32, 102, 108, 111, 97, 116, 62, 59, 32, 67, 111, 109, 112, 117, 116, 101, 84, 121, 112, 101, 32, 61, 32, 102, 108, 111, 97, 116, 59, 32, 105, 110, 116, 32, 112, 97, 99, 107, 95, 115, 105, 122, 101, 32, 61, 32, 50, 59, 32, 105, 110, 116, 32, 99, 111, 108, 115, 95, 112, 101, 114, 95, 116, 104, 114, 101, 97, 100, 32, 61, 32, 54, 59, 32, 105, 110, 116, 32, 116, 104, 114, 101, 97, 100, 95, 103, 114, 111, 117, 112, 95, 119, 105, 100, 116, 104, 32, 61, 32, 51, 50, 59, 32, 105, 110, 116, 32, 114, 111, 119, 115, 95, 112, 101, 114, 95, 97, 99, 99, 101, 115, 115, 32, 61, 32, 49, 59, 32, 95, 95, 110, 118, 95, 98, 111, 111, 108, 32, 112, 97, 100, 100, 105, 110, 103, 32, 61, 32, 102, 97, 108, 115, 101, 59, 32, 65, 108, 103, 111, 114, 105, 116, 104, 109, 32, 97, 108, 103, 111, 114, 105, 116, 104, 109, 32, 61, 32, 65, 108, 103, 111, 114, 105, 116, 104, 109, 58, 58, 107, 83, 111, 102, 116, 109, 97, 120, 93};
.global .align 1 .b8 __unnamed_463[362] = {118, 111, 105, 100, 32, 83, 111, 102, 116, 109, 97, 120, 87, 97, 114, 112, 73, 109, 112, 108, 40, 76, 79, 65, 68, 44, 32, 83, 84, 79, 82, 69, 44, 32, 115, 105, 103, 110, 101, 100, 32, 108, 111, 110, 103, 44, 32, 115, 105, 103, 110, 101, 100, 32, 108, 111, 110, 103, 41, 32, 91, 119, 105, 116, 104, 32, 76, 79, 65, 68, 32, 61, 32, 66, 114, 111, 97, 100, 99, 97, 115, 116, 83, 99, 97, 108, 101, 77, 97, 115, 107, 76, 111, 97, 100, 60, 102, 108, 111, 97, 116, 44, 32, 102, 108, 111, 97, 116, 44, 32, 95, 95, 110, 118, 95, 98, 111, 111, 108, 44, 32, 52, 85, 76, 44, 32, 115, 105, 103, 110, 101, 100, 32, 105, 110, 116, 62, 59, 32, 83, 84, 79, 82, 69, 32, 61, 32, 68, 105, 114, 101, 99, 116, 83, 116, 111, 114, 101, 60, 102, 108, 111, 97, 116, 44, 32, 102, 108, 111, 97, 116, 62, 59, 32, 67, 111, 109, 112, 117, 116, 101, 84, 121, 112, 101, 32, 61, 32, 102, 108, 111, 97, 116, 59, 32, 105, 110, 116, 32, 112, 97, 99, 107, 95, 115, 105, 122, 101, 32, 61, 32, 50, 59, 32, 105, 110, 116, 32, 99, 111, 108, 115, 95, 112, 101, 114, 95, 116, 104, 114, 101, 97, 100, 32, 61, 32, 54, 59, 32, 105, 110, 116, 32, 116, 104, 114, 101, 97, 100, 95, 103, 114, 111, 117, 112, 95, 119, 105, 100, 116, 104, 32, 61, 32, 51, 50, 59, 32, 105, 110, 116, 32, 114, 111, 119, 115, 95, 112, 101, 114, 95, 97, 99, 99, 101, 115, 115, 32, 61, 32, 49, 59, 32, 95, 95, 110, 118, 95, 98, 111, 111, 108, 32, 112, 97, 100, 100, 105, 110, 103, 32, 61, 32, 116, 114, 117, 101, 59, 32, 65, 108, 103, 111, 114, 105, 116, 104, 109, 32, 97, 108, 103, 111, 114, 105, 116, 104, 109, 32, 61, 32, 65, 108, 103, 111, 114, 105, 116, 104, 109, 58, 58, 107, 83, 111, 102, 116, 109, 97, 120, 93};
.global .align 1 .b8 __unnamed_464[363] = {118, 111, 105, 100, 32, 83, 111, 102, 116, 109, 97, 120, 87, 97, 114, 112, 73, 109, 112, 108, 40, 76, 79, 65, 68, 44, 32, 83, 84, 79, 82, 69, 44, 32, 115, 105, 103, 110, 101, 100, 32, 108, 111, 110, 103, 44, 32, 115, 105, 103, 110, 101, 100, 32, 108, 111, 110, 103, 41, 32, 91, 119, 105, 116, 104, 32, 76, 79, 65, 68, 32, 61, 32, 66, 114, 111, 97, 100, 99, 97, 115, 116, 83, 99, 97, 108, 101, 77, 97, 115, 107, 76, 111, 97, 100, 60, 102, 108, 111, 97, 116, 44, 32, 102, 108, 111, 97, 116, 44, 32, 95, 95, 110, 118, 95, 98, 111, 111, 108, 44, 32, 52, 85, 76, 44, 32, 115, 105, 103, 110, 101, 100, 32, 105, 110, 116, 62, 59, 32, 83, 84, 79, 82, 69, 32, 61, 32, 68, 105, 114, 101, 99, 116, 83, 116, 111, 114, 101, 60, 102, 108, 111, 97, 116, 44, 32, 102, 108, 111, 97, 116, 62, 59, 32, 67, 111, 109, 112, 117, 116, 101, 84, 121, 112, 101, 32, 61, 32, 102, 108, 111, 97, 116, 59, 32, 105, 110, 116, 32, 112, 97, 99, 107, 95, 115, 105, 122, 101, 32, 61, 32, 50, 59, 32, 105, 110, 116, 32, 99, 111, 108, 115, 95, 112, 101, 114, 95, 116, 104, 114, 101, 97, 100, 32, 61, 32, 56, 59, 32, 105, 110, 116, 32, 116, 104, 114, 101, 97, 100, 95, 103, 114, 111, 117, 112, 95, 119, 105, 100, 116, 104, 32, 61, 32, 51, 50, 59, 32, 105, 110, 116, 32, 114, 111, 119, 115, 95, 112, 101, 114, 95, 97, 99, 99, 101, 115, 115, 32, 61, 32, 49, 59, 32, 95, 95, 110, 118, 95, 98, 111, 111, 108, 32, 112, 97, 100, 100, 105, 110, 103, 32, 61, 32, 102, 97, 108, 115, 101, 59, 32, 65, 108, 103, 111, 114, 105, 116, 104, 109, 32, 97, 108, 103, 111, 114, 105, 116, 104, 109, 32, 61, 32, 65, 108, 103, 111, 114, 105, 116, 104, 109, 58, 58, 107, 83, 111, 102, 116, 109, 97, 120, 93};
.global .align 1 .b8 __unnamed_465[362] = {118, 111, 105, 100, 32, 83, 111, 102, 116, 109, 97, 120, 87, 97, 114, 112, 73, 109, 112, 108, 40, 76, 79, 65, 68, 44, 32, 83, 84, 79, 82, 69, 44, 32, 115, 105, 103, 110, 101, 100, 32, 108, 111, 110, 103, 44, 32, 115, 105, 103, 110, 101, 100, 32, 108, 111, 110, 103, 41, 32, 91, 119, 105, 116, 104, 32, 76, 79, 65, 68, 32, 61, 32, 66, 114, 111, 97, 100, 99, 97, 115, 116, 83, 99, 97, 108, 101, 77, 97, 115, 107, 76, 111, 97, 100, 60, 102, 108, 111, 97, 116, 44, 32, 102, 108, 111, 97, 116, 44, 32, 95, 95, 110, 118, 95, 98, 111, 111, 108, 44, 32, 52, 85, 76, 44, 32, 115, 105, 103, 110, 101, 100, 32, 105, 110, 116, 62, 59, 32, 83, 84, 79, 82, 69, 32, 61, 32, 68, 105, 114, 101, 99, 116, 83, 116, 111, 114, 101, 60, 102, 108, 111, 97, 116, 44, 32, 102, 108, 111, 97, 116, 62, 59, 32, 67, 111, 109, 112, 117, 116, 101, 84, 121, 112, 101, 32, 61, 32, 102, 108, 111, 97, 116, 59, 32, 105, 110, 116, 32, 112, 97, 99, 107, 95, 115, 105, 122, 101, 32, 61, 32, 50, 59, 32, 105, 110, 116, 32, 99, 111, 108, 115, 95, 112, 101, 114, 95, 116, 104, 114, 101, 97, 100, 32, 61, 32, 56, 59, 32, 105, 110, 116, 32, 116, 104, 114, 101, 97, 100, 95, 103, 114, 111, 117, 112, 95, 119, 105, 100, 116, 104, 32, 61, 32, 51, 50, 59, 32, 105, 110, 116, 32, 114, 111, 119, 115, 95, 112, 101, 114, 95, 97, 99, 99, 101, 115, 115, 32, 61, 32, 49, 59, 32, 95, 95, 110, 118, 95, 98, 111, 111, 108, 32, 112, 97, 100, 100, 105, 110, 103, 32, 61, 32, 116, 114, 117, 101, 59, 32, 65, 108, 103, 111, 114, 105, 116, 104, 109, 32, 97, 108, 103, 111, 114, 105, 116, 104, 109, 32, 61, 32, 65, 108, 103, 111, 114, 105, 116, 104, 109, 58, 58, 107, 83, 111, 102, 116, 109, 97, 120, 93};
.global .align 1 .b8 __unnamed_466[364] = {118, 111, 105, 100, 32, 83, 111, 102, 116, 109, 97, 120, 87, 97, 114, 112, 73, 109, 112, 108, 40, 76, 79, 65, 68, 44, 32, 83, 84, 79, 82, 69, 44, 32, 115, 105, 103, 110, 101, 100, 32, 108, 111, 110, 103, 44, 32, 115, 105, 103, 110, 101, 100, 32, 108, 111, 110, 103, 41, 32, 91, 119, 105, 116, 104, 32, 76, 79, 65, 68, 32, 61, 32, 66, 114, 111, 97, 100, 99, 97, 115, 116, 83, 99, 97, 108, 101, 77, 97, 115, 107, 76, 111, 97, 100, 60, 102, 108, 111, 97, 116, 44, 32, 102, 108, 111, 97, 116, 44, 32, 95, 95, 110, 118, 95, 98, 111, 111, 108, 44, 32, 52, 85, 76, 44, 32, 115, 105, 103, 110, 101, 100, 32, 105, 110, 116, 62, 59, 32, 83, 84, 79, 82, 69, 32, 61, 32, 68, 105, 114, 101, 99, 116, 83, 116, 111, 114, 101, 60, 102, 108, 111, 97, 116, 44, 32, 102, 108, 111, 97, 116, 62, 59, 32, 67, 111, 109, 112, 117, 116, 101, 84, 121, 112, 101, 32, 61, 32, 102, 108, 111, 97, 116, 59, 32, 105, 110, 116, 32, 112, 97, 99, 107, 95, 115, 105, 122, 101, 32, 61, 32, 50, 59, 32, 105, 110, 116, 32, 99, 111, 108, 115, 95, 112, 101, 114, 95, 116, 104, 114, 101, 97, 100, 32, 61, 32, 49, 48, 59, 32, 105, 110, 116, 32, 116, 104, 114, 101, 97, 100, 95, 103, 114, 111, 117, 112, 95, 119, 105, 100, 116, 104, 32, 61, 32, 51, 50, 59, 32, 105, 110, 116, 32, 114, 111, 119, 115, 95, 112, 101, 114, 95, 97, 99, 99, 101, 115, 115, 32, 61, 32, 49, 59, 32, 95, 95, 110, 118, 95, 98, 111, 111, 108, 32, 112, 97, 100, 100, 105, 110, 103, 32, 61, 32, 102, 97, 108, 115, 101, 59, 32, 65, 108, 103, 111, 114, 105, 116, 104, 109, 32, 97, 108, 103, 111, 114, 105, 116, 104, 109, 32, 61, 32, 65, 108, 103, 111, 114, 105, 116, 104, 109, 58, 58, 107, 83, 111, 102, 116, 109, 97, 120, 93};
.global .align 1 .b8 __unnamed_467[363] = {118, 111, 105, 100, 32, 83, 111, 102, 116, 109, 97, 120, 87, 97, 114, 112, 73, 109, 112, 108, 40, 76, 79, 65, 68, 44, 32, 83, 84, 79, 82, 69, 44, 32, 115, 105, 103, 110, 101, 100, 32, 108, 111, 110, 103, 44, 32, 115, 105, 103, 110, 101, 100, 32, 108, 111, 110, 103, 41, 32, 91, 119, 105, 116, 104, 32, 76, 79, 65, 68, 32, 61, 32, 66, 114, 111, 97, 100, 99, 97, 115, 116, 83, 99, 97, 108, 101, 77, 97, 115, 107, 76, 111, 97, 100, 60, 102, 108, 111, 97, 116, 44, 32, 102, 108, 111, 97, 116, 44, 32, 95, 95, 110, 118, 95, 98, 111, 111, 108, 44, 32, 52, 85, 76, 44, 32, 115, 105, 103, 110, 101, 100, 32, 105, 110, 116, 62, 59, 32, 83, 84, 79, 82, 69, 32, 61, 32, 68, 105, 114, 101, 99, 116, 83, 116, 111, 114, 101, 60, 102, 108, 111, 97, 116, 44, 32, 102, 108, 111, 97, 116, 62, 59, 32, 67, 111, 109, 112, 117, 116, 101, 84, 121, 112, 101, 32, 61, 32, 102, 108, 111, 97, 116, 59, 32, 105, 110, 116, 32, 112, 97, 99, 107, 95, 115, 105, 122, 101, 32, 61, 32, 50, 59, 32, 105, 110, 116, 32, 99, 111, 108, 115, 95, 112, 101, 114, 95, 116, 104, 114, 101, 97, 100, 32, 61, 32, 49, 48, 59, 32, 105, 110, 116, 32, 116, 104, 114, 101, 97, 100, 95, 103, 114, 111, 117, 112, 95, 119, 105, 100, 116, 104, 32, 61, 32, 51, 50, 59, 32, 105, 110, 116, 32, 114, 111, 119, 115, 95, 112, 101, 114, 95, 97, 99, 99, 101, 115, 115, 32, 61, 32, 49, 59, 32, 95, 95, 110, 118, 95, 98, 111, 111, 108, 32, 112, 97, 100, 100, 105, 110, 103, 32, 61, 32, 116, 114, 117, 101, 59, 32, 65, 108, 103, 111, 114, 105, 116, 104, 109, 32, 97, 108, 103, 111, 114, 105, 116, 104, 109, 32, 61, 32, 65, 108, 103, 111, 114, 105, 116, 104, 109, 58, 58, 107, 83, 111, 102, 116, 109, 97, 120, 93};
.global .align 1 .b8 __unnamed_468[364] = {118, 111, 105, 100, 32, 83, 111, 102, 116, 109, 97, 120, 87, 97, 114, 112, 73, 109, 112, 108, 40, 76, 79, 65, 68, 44, 32, 83, 84, 79, 82, 69, 44, 32, 115, 105, 103, 110, 101, 100, 32, 108, 111, 110, 103, 44, 32, 115, 105, 103, 110, 101, 100, 32, 108, 111, 110, 103, 41, 32, 91, 119, 105, 116, 104, 32, 76, 79, 65, 68, 32, 61, 32, 66, 114, 111, 97, 100, 99, 97, 115, 116, 83, 99, 97, 108, 101, 77, 97, 115, 107, 76, 111, 97, 100, 60, 102, 108, 111, 97, 116, 44, 32, 102, 108, 111, 97, 116, 44, 32, 95, 95, 110, 118, 95, 98, 111, 111, 108, 44, 32, 52, 85, 76, 44, 32, 115, 105, 103, 110, 101, 100, 32, 105, 110, 116, 62, 59, 32, 83, 84, 79, 82, 69, 32, 61, 32, 68, 105, 114, 101, 99, 116, 83, 116, 111, 114, 101, 60, 102, 108, 111, 97, 116, 44, 32, 102, 108, 111, 97, 116, 62, 59, 32, 67, 111, 109, 112, 117, 116, 101, 84, 121, 112, 101, 32, 61, 32, 102, 108, 111, 97, 116, 59, 32, 105, 110, 116, 32, 112, 97, 99, 107, 95, 115, 105, 122, 101, 32, 61, 32, 50, 59, 32, 105, 110, 116, 32, 99, 111, 108, 115, 95, 112, 101, 114, 95, 116, 104, 114, 101, 97, 100, 32, 61, 32, 49, 50, 59, 32, 105, 110, 116, 32, 116, 104, 114, 101, 97, 100, 95, 103, 114, 111, 117, 112, 95, 119, 105, 100, 116, 104, 32, 61, 32, 51, 50, 59, 32, 105, 110, 116, 32, 114, 111, 119, 115, 95, 112, 101, 114, 95, 97, 99, 99, 101, 115, 115, 32, 61, 32, 49, 59, 32, 95, 95, 110, 118, 95, 98, 111, 111, 108, 32, 112, 97, 100, 100, 105, 110, 103, 32, 61, 32, 102, 97, 108, 115, 101, 59, 32, 65, 108, 103, 111, 114, 105, 116, 104, 109, 32, 97, 108, 103, 111, 114, 105, 116, 104, 109, 32, 61, 32, 65, 108, 103, 111, 114, 105, 116, 104, 109, 58, 58, 107, 83, 111, 102, 116, 109, 97, 120, 93};
.global .align 1 .b8 __unnamed_469[363] = {118, 111, 105, 100, 32, 83, 111, 102, 116, 109, 97, 120, 87, 97, 114, 112, 73, 109, 112, 108, 40, 76, 79, 65, 68, 44, 32, 83, 84, 79, 82, 69, 44, 32, 115, 105, 103, 110, 101, 100, 32, 108, 111, 110, 103, 44, 32, 115, 105, 103, 110, 101, 100, 32, 108, 111, 110, 103, 41, 32, 91, 119, 105, 116, 104, 32, 76, 79, 65, 68, 32, 61, 32, 66, 114, 111, 97, 100, 99, 97, 115, 116, 83, 99, 97, 108, 101, 77, 97, 115, 107, 76, 111, 97, 100, 60, 102, 108, 111, 97, 116, 44, 32, 102, 108, 111, 97, 116, 44, 32, 95, 95, 110, 118, 95, 98, 111, 111, 108, 44, 32, 52, 85, 76, 44, 32, 115, 105, 103, 110, 101, 100, 32, 105, 110, 116, 62, 59, 32, 83, 84, 79, 82, 69, 32, 61, 32, 68, 105, 114, 101, 99, 116, 83, 116, 111, 114, 101, 60, 102, 108, 111, 97, 116, 44, 32, 102, 108, 111, 97, 116, 62, 59, 32, 67, 111, 109, 112, 117, 116, 101, 84, 121, 112, 101, 32, 61, 32, 102, 108, 111, 97, 116, 59, 32, 105, 110, 116, 32, 112, 97, 99, 107, 95, 115, 105, 122, 101, 32, 61, 32, 50, 59, 32, 105, 110, 116, 32, 99, 111, 108, 115, 95, 112, 101, 114, 95, 116, 104, 114, 101, 97, 100, 32, 61, 32, 49, 50, 59, 32, 105, 110, 116, 32, 116, 104, 114, 101, 97, 100, 95, 103, 114, 111, 117, 112, 95, 119, 105, 100, 116, 104, 32, 61, 32, 51, 50, 59, 32, 105, 110, 116, 32, 114, 111, 119, 115, 95, 112, 101, 114, 95, 97, 99, 99, 101, 115, 115, 32, 61, 32, 49, 59, 32, 95, 95, 110, 118, 95, 98, 111, 111, 108, 32, 112, 97, 100, 100, 105, 110, 103, 32, 61, 32, 116, 114, 117, 101, 59, 32, 65, 108, 103, 111, 114, 105, 116, 104, 109, 32, 97, 108, 103, 111, 114, 105, 116, 104, 109, 32, 61, 32, 65, 108, 103, 111, 114, 105, 116, 104, 109, 58, 58, 107, 83, 111, 102, 116, 109, 97, 120, 93};
.global .align 1 .b8 __unnamed_470[364] = {118, 111, 105, 100, 32, 83, 111, 102, 116, 109, 97, 120, 87, 97, 114, 112, 73, 109, 112, 108, 40, 76, 79, 65, 68, 44, 32, 83, 84, 79, 82, 69, 44, 32, 115, 105, 103, 110, 101, 100, 32, 108, 111, 110, 103, 44, 32, 115, 105, 103, 110, 101, 100, 32, 108, 111, 110, 103, 41, 32, 91, 119, 105, 116, 104, 32, 76, 79, 65, 68, 32, 61, 32, 66, 114, 111, 97, 100, 99, 97, 115, 116, 83, 99, 97, 108, 101, 77, 97, 115, 107, 76, 111, 97, 100, 60, 102, 108, 111, 97, 116, 44, 32, 102, 108, 111, 97, 116, 44, 32, 95, 95, 110, 118, 95, 98, 111, 111, 108, 44, 32, 52, 85, 76, 44, 32, 115, 105, 103, 110, 101, 100, 32, 105, 110, 116, 62, 59, 32, 83, 84, 79, 82, 69, 32, 61, 32, 68, 105, 114, 101, 99, 116, 83, 116, 111, 114, 101, 60, 102, 108, 111, 97, 116, 44, 32, 102, 108, 111, 97, 116, 62, 59, 32, 67, 111, 109, 112, 117, 116, 101, 84, 121, 112, 101, 32, 61, 32, 102, 108, 111, 97, 116, 59, 32, 105, 110, 116, 32, 112, 97, 99, 107, 95, 115, 105, 122, 101, 32, 61, 32, 50, 59, 32, 105, 110, 116, 32, 99, 111, 108, 115, 95, 112, 101, 114, 95, 116, 104, 114, 101, 97, 100, 32, 61, 32, 49, 52, 59, 32, 105, 110, 116, 32, 116, 104, 114, 101, 97, 100, 95, 103, 114, 111, 117, 112, 95, 119, 105, 100, 116, 104, 32, 61, 32, 51, 50, 59, 32, 105, 110, 116, 32, 114, 111, 119, 115, 95, 112, 101, 114, 95, 97, 99, 99, 101, 115, 115, 32, 61, 32, 49, 59, 32, 95, 95, 110, 118, 95, 98, 111, 111, 108, 32, 112, 97, 100, 100, 105, 110, 103, 32, 61, 32, 102, 97, 108, 115, 101, 59, 32, 65, 108, 103, 111, 114, 105, 116, 104, 109, 32, 97, 108, 103, 111, 114, 105, 116, 104, 109, 32, 61, 32, 65, 108, 103, 111, 114, 105, 116, 104, 109, 58, 58, 107, 83, 111, 102, 116, 109, 97, 120, 93};
.global .align 1 .b8 __unnamed_471[363] = {118, 111, 105, 100, 32, 83, 111, 102, 116, 109, 97, 120, 87, 97, 114, 112, 73, 109, 112, 108, 40, 76, 79, 65, 68, 44, 32, 83, 84, 79, 82, 69, 44, 32, 115, 105, 103, 110, 101, 100, 32, 108, 111, 110, 103, 44, 32, 115, 105, 103, 110, 101, 100, 32, 108, 111, 110, 103, 41, 32, 91, 119, 105, 116, 104, 32, 76, 79, 65, 68, 32, 61, 32, 66, 114, 111, 97, 100, 99, 97, 115, 116, 83, 99, 97, 108, 101, 77, 97, 115, 107, 76, 111, 97, 100, 60, 102, 108, 111, 97, 116, 44, 32, 102, 108, 111, 97, 116, 44, 32, 95, 95, 110, 118, 95, 98, 111, 111, 108, 44, 32, 52, 85, 76, 44, 32, 115, 105, 103, 110, 101, 100, 32, 105, 110, 116, 62, 59, 32, 83, 84, 79, 82, 69, 32, 61, 32, 68, 105, 114, 101, 99, 116, 83, 116, 111, 114, 101, 60, 102, 108, 111, 97, 116, 44, 32, 102, 108, 111, 97, 116, 62, 59, 32, 67, 111, 109, 112, 117, 116, 101, 84, 121, 112, 101, 32, 61, 32, 102, 108, 111, 97, 116, 59, 32, 105, 110, 116, 32, 112, 97, 99, 107, 95, 115, 105, 122, 101, 32, 61, 32, 50, 59, 32, 105, 110, 116, 32, 99, 111, 108, 115, 95, 112, 101, 114, 95, 116, 104, 114, 101, 97, 100, 32, 61, 32, 49, 52, 59, 32, 105, 110, 116, 32, 116, 104, 114, 101, 97, 100, 95, 103, 114, 111, 117, 112, 95, 119, 105, 100, 116, 104, 32, 61, 32, 51, 50, 59, 32, 105, 110, 116, 32, 114, 111, 119, 115, 95, 112, 101, 114, 95, 97, 99, 99, 101, 115, 115, 32, 61, 32, 49, 59, 32, 95, 95, 110, 118, 95, 98, 111, 111, 108, 32, 112, 97, 100, 100, 105, 110, 103, 32, 61, 32, 116, 114, 117, 101, 59, 32, 65, 108, 103, 111, 114, 105, 116, 104, 109, 32, 97, 108, 103, 111, 114, 105, 116, 104, 109, 32, 61, 32, 65, 108, 103, 111, 114, 105, 116, 104, 109, 58, 58, 107, 83, 111, 102, 116, 109, 97, 120, 93};
.global .align 1 .b8 __unnamed_472[364] = {118, 111, 105, 100, 32, 83, 111, 102, 116, 109, 97, 120, 87, 97, 114, 112, 73, 109, 112, 108, 40, 76, 79, 65, 68, 44, 32, 83, 84, 79, 82, 69, 44, 32, 115, 105, 103, 110, 101, 100, 32, 108, 111, 110, 103, 44, 32, 115, 105, 103, 110, 101, 100, 32, 108, 111, 110, 103, 41, 32, 91, 119, 105, 116, 104, 32, 76, 79, 65, 68, 32, 61, 32, 66, 114, 111, 97, 100, 99, 97, 115, 116, 83, 99, 97, 108, 101, 77, 97, 115, 107, 76, 111, 97, 100, 60, 102, 108, 111, 97, 116, 44, 32, 102, 108, 111, 97, 116, 44, 32, 95, 95, 110, 118, 95, 98, 111, 111, 108, 44, 32, 52, 85, 76, 44, 32, 115, 105, 103, 110, 101, 100, 32, 105, 110, 116, 62, 59, 32, 83, 84, 79, 82, 69, 32, 61, 32, 68, 105, 114, 101, 99, 116, 83, 116, 111, 114, 101, 60, 102, 108, 111, 97, 116, 44, 32, 102, 108, 111, 97, 116, 62, 59, 32, 67, 111, 109, 112, 117, 116, 101, 84, 121, 112, 101, 32, 61, 32, 102, 108, 111, 97, 116, 59, 32, 105, 110, 116, 32, 112, 97, 99, 107, 95, 115, 105, 122, 101, 32, 61, 32, 50, 59, 32, 105, 110, 116, 32, 99, 111, 108, 115, 95, 112, 101, 114, 95, 116, 104, 114, 101, 97, 100, 32, 61, 32, 49, 54, 59, 32, 105, 110, 116, 32, 116, 104, 114, 101, 97, 100, 95, 103, 114, 111, 117, 112, 95, 119, 105, 100, 116, 104, 32, 61, 32, 51, 50, 59, 32, 105, 110, 116, 32, 114, 111, 119, 115, 95, 112, 101, 114, 95, 97, 99, 99, 101, 115, 115, 32, 61, 32, 49, 59, 32, 95, 95, 110, 118, 95, 98, 111, 111, 108, 32, 112, 97, 100, 100, 105, 110, 103, 32, 61, 32, 102, 97, 108, 115, 101, 59, 32, 65, 108, 103, 111, 114, 105, 116, 104, 109, 32, 97, 108, 103, 111, 114, 105, 116, 104, 109, 32, 61, 32, 65, 108, 103, 111, 114, 105, 116, 104, 109, 58, 58, 107, 83, 111, 102, 116, 109, 97, 120, 93};
.global .align 1 .b8 __unnamed_473[363] = {118, 111, 105, 100, 32, 83, 111, 102, 116, 109, 97, 120, 87, 97, 114, 112, 73, 109, 112, 108, 40, 76, 79, 65, 68, 44, 32, 83, 84, 79, 82, 69, 44, 32, 115, 105, 103, 110, 101, 100, 32, 108, 111, 110, 103, 44, 32, 115, 105, 103, 110, 101, 100, 32, 108, 111, 110, 103, 41, 32, 91, 119, 105, 116, 104, 32, 76, 79, 65, 68, 32, 61, 32, 66, 114, 111, 97, 100, 99, 97, 115, 116, 83, 99, 97, 108, 101, 77, 97, 115, 107, 76, 111, 97, 100, 60, 102, 108, 111, 97, 116, 44, 32, 102, 108, 111, 97, 116, 44, 32, 95, 95, 110, 118, 95, 98, 111, 111, 108, 44, 32, 52, 85, 76, 44, 32, 115, 105, 103, 110, 101, 100, 32, 105, 110, 116, 62, 59, 32, 83, 84, 79, 82, 69, 32, 61, 32, 68, 105, 114, 101, 99, 116, 83, 116, 111, 114, 101, 60, 102, 108, 111, 97, 116, 44, 32, 102, 108, 111, 97, 116, 62, 59, 32, 67, 111, 109, 112, 117, 116, 101, 84, 121, 112, 101, 32, 61, 32, 102, 108, 111, 97, 116, 59, 32, 105, 110, 116, 32, 112, 97, 99, 107, 95, 115, 105, 122, 101, 32, 61, 32, 50, 59, 32, 105, 110, 116, 32, 99, 111, 108, 115, 95, 112, 101, 114, 95, 116, 104, 114, 101, 97, 100, 32, 61, 32, 49, 54, 59, 32, 105, 110, 116, 32, 116, 104, 114, 101, 97, 100, 95, 103, 114, 111, 117, 112, 95, 119, 105, 100, 116, 104, 32, 61, 32, 51, 50, 59, 32, 105, 110, 116, 32, 114, 111, 119, 115, 95, 112, 101, 114, 95, 97, 99, 99, 101, 115, 115, 32, 61, 32, 49, 59, 32, 95, 95, 110, 118, 95, 98, 111, 111, 108, 32, 112, 97, 100, 100, 105, 110, 103, 32, 61, 32, 116, 114, 117, 101, 59, 32, 65, 108, 103, 111, 114, 105, 116, 104, 109, 32, 97, 108, 103, 111, 114, 105, 116, 104, 109, 32, 61, 32, 65, 108, 103, 111, 114, 105, 116, 104, 109, 58, 58, 107, 83, 111, 102, 116, 109, 97, 120, 93};
.global .align 1 .b8 __unnamed_474[364] = {118, 111, 105, 100, 32, 83, 111, 102, 116, 109, 97, 120, 87, 97, 114, 112, 73, 109, 112, 108, 40, 76, 79, 65, 68, 44, 32, 83, 84, 79, 82, 69, 44, 32, 115, 105, 103, 110, 101, 100, 32, 108, 111, 110, 103, 44, 32, 115, 105, 103, 110, 101, 100, 32, 108, 111, 110, 103, 41, 32, 91, 119, 105, 116, 104, 32, 76, 79, 65, 68, 32, 61, 32, 66, 114, 111, 97, 100, 99, 97, 115, 116, 83, 99, 97, 108, 101, 77, 97, 115, 107, 76, 111, 97, 100, 60, 102, 108, 111, 97, 116, 44, 32, 102, 108, 111, 97, 116, 44, 32, 95, 95, 110, 118, 95, 98, 111, 111, 108, 44, 32, 52, 85, 76, 44, 32, 115, 105, 103, 110, 101, 100, 32, 105, 110, 116, 62, 59, 32, 83, 84, 79, 82, 69, 32, 61, 32, 68, 105, 114, 101, 99, 116, 83, 116, 111, 114, 101, 60, 102, 108, 111, 97, 116, 44, 32, 102, 108, 111, 97, 116, 62, 59, 32, 67, 111, 109, 112, 117, 116, 101, 84, 121, 112, 101, 32, 61, 32, 102, 108, 111, 97, 116, 59, 32, 105, 110, 116, 32, 112, 97, 99, 107, 95, 115, 105, 122, 101, 32, 61, 32, 50, 59, 32, 105, 110, 116, 32, 99, 111, 108, 115, 95, 112, 101, 114, 95, 116, 104, 114, 101, 97, 100, 32, 61, 32, 49, 56, 59, 32, 105, 110, 116, 32, 116, 104, 114, 101, 97, 100, 95, 103, 114, 111, 117, 112, 95, 119, 105, 100, 116, 104, 32, 61, 32, 51, 50, 59, 32, 105, 110, 116, 32, 114, 111, 119, 115, 95, 112, 101, 114, 95, 97, 99, 99, 101, 115, 115, 32, 61, 32, 49, 59, 32, 95, 95, 110, 118, 95, 98, 111, 111, 108, 32, 112, 97, 100, 100, 105, 110, 103, 32, 61, 32, 102, 97, 108, 115, 101, 59, 32, 65, 108, 103, 111, 114, 105, 116, 104, 109, 32, 97, 108, 103, 111, 114, 105, 116, 104, 109, 32, 61, 32, 65, 108, 103, 111, 114, 105, 116, 104, 109, 58, 58, 107, 83, 111, 102, 116, 109, 97, 120, 93};
.global .align 1 .b8 __unnamed_475[363] = {118, 111, 105, 100, 32, 83, 111, 102, 116, 109, 97, 120, 87, 97, 114, 112, 73, 109, 112, 108, 40, 76, 79, 65, 68, 44, 32, 83, 84, 79, 82, 69, 44, 32, 115, 105, 103, 110, 101, 100, 32, 108, 111, 110, 103, 44, 32, 115, 105, 103, 110, 101, 100, 32, 108, 111, 110, 103, 41, 32, 91, 119, 105, 116, 104, 32, 76, 79, 65, 68, 32, 61, 32, 66, 114, 111, 97, 100, 99, 97, 115, 116, 83, 99, 97, 108, 101, 77, 97, 115, 107, 76, 111, 97, 100, 60, 102, 108, 111, 97, 116, 44, 32, 102, 108, 111, 97, 116, 44, 32, 95, 95, 110, 118, 95, 98, 111, 111, 108, 44, 32, 52, 85, 76, 44, 32, 115, 105, 103, 110, 101, 100, 32, 105, 110, 116, 62, 59, 32, 83, 84, 79, 82, 69, 32, 61, 32, 68, 105, 114, 101, 99, 116, 83, 116, 111, 114, 101, 60, 102, 108, 111, 97, 116, 44, 32, 102, 108, 111, 97, 116, 62, 59, 32, 67, 111, 109, 112, 117, 116, 101, 84, 121, 112, 101, 32, 61, 32, 102, 108, 111, 97, 116, 59, 32, 105, 110, 116, 32, 112, 97, 99, 107, 95, 115, 105, 122, 101, 32, 61, 32, 50, 59, 32, 105, 110, 116, 32, 99, 111, 108, 115, 95, 112, 101, 114, 95, 116, 104, 114, 101, 97, 100, 32, 61, 32, 49, 56, 59, 32, 105, 110, 116, 32, 116, 104, 114, 101, 97, 100, 95, 103, 114, 111, 117, 112, 95, 119, 105, 100, 116, 104, 32, 61, 32, 51, 50, 59, 32, 105, 110, 116, 32, 114, 111, 119, 115, 95, 112, 101, 114, 95, 97, 99, 99, 101, 115, 115, 32, 61, 32, 49, 59, 32, 95, 95, 110, 118, 95, 98, 111, 111, 108, 32, 112, 97, 100, 100, 105, 110, 103, 32, 61, 32, 116, 114, 117, 101, 59, 32, 65, 108, 103, 111, 114, 105, 116, 104, 109, 32, 97, 108, 103, 111, 114, 105, 116, 104, 109, 32, 61, 32, 65, 108, 103, 111, 114, 105, 116, 104, 109, 58, 58, 107, 83, 111, 102, 116, 109, 97, 120, 93};
.global .align 1 .b8 __unnamed_476[364] = {118, 111, 105, 100, 32, 83, 111, 102, 116, 109, 97, 120, 87, 97, 114, 112, 73, 109, 112, 108, 40, 76, 79, 65, 68, 44, 32, 83, 84, 79, 82, 69, 44, 32, 115, 105, 103, 110, 101, 100, 32, 108, 111, 110, 103, 44, 32, 115, 105, 103, 110, 101, 100, 32, 108, 111, 110, 103, 41, 32, 91, 119, 105, 116, 104, 32, 76, 79, 65, 68, 32, 61, 32, 66, 114, 111, 97, 100, 99, 97, 115, 116, 83, 99, 97, 108, 101, 77, 97, 115, 107, 76, 111, 97, 100, 60, 102, 108, 111, 97, 116, 44, 32, 102, 108, 111, 97, 116, 44, 32, 95, 95, 110, 118, 95, 98, 111, 111, 108, 44, 32, 52, 85, 76, 44, 32, 115, 105, 103, 110, 101, 100, 32, 105, 110, 116, 62, 59, 32, 83, 84, 79, 82, 69, 32, 61, 32, 68, 105, 114, 101, 99, 116, 83, 116, 111, 114, 101, 60, 102, 108, 111, 97, 116, 44, 32, 102, 108, 111, 97, 116, 62, 59, 32, 67, 111, 109, 112, 117, 116, 101, 84, 121, 112, 101, 32, 61, 32, 102, 108, 111, 97, 116, 59, 32, 105, 110, 116, 32, 112, 97, 99, 107, 95, 115, 105, 122, 101, 32, 61, 32, 50, 59, 32, 105, 110, 116, 32, 99, 111, 108, 115, 95, 112, 101, 114, 95, 116, 104, 114, 101, 97, 100, 32, 61, 32, 50, 48, 59, 32, 105, 110, 116, 32, 116, 104, 114, 101, 97, 100, 95, 103, 114, 111, 117, 112, 95, 119, 105, 100, 116, 104, 32, 61, 32, 51, 50, 59, 32, 105, 110, 116, 32, 114, 111, 119, 115, 95, 112, 101, 114, 95, 97, 99, 99, 101, 115, 115, 32, 61, 32, 49, 59, 32, 95, 95, 110, 118, 95, 98, 111, 111, 108, 32, 112, 97, 100, 100, 105, 110, 103, 32, 61, 32, 102, 97, 108, 115, 101, 59, 32, 65, 108, 103, 111, 114, 105, 116, 104, 109, 32, 97, 108, 103, 111, 114, 105, 116, 104, 109, 32, 61, 32, 65, 108, 103, 111, 114, 105, 116, 104, 109, 58, 58, 107, 83, 111, 102, 116, 109, 97, 120, 93};
.global .align 1 .b8 __unnamed_477[363] = {118, 111, 105, 100, 32, 83, 111, 102, 116, 109, 97, 120, 87, 97, 114, 112, 73, 109, 112, 108, 40, 76, 79, 65, 68, 44, 32, 83, 84, 79, 82, 69, 44, 32, 115, 105, 103, 110, 101, 100, 32, 108, 111, 110, 103, 44, 32, 115, 105, 103, 110, 101, 100, 32, 108, 111, 110, 103, 41, 32, 91, 119, 105, 116, 104, 32, 76, 79, 65, 68, 32, 61, 32, 66, 114, 111, 97, 100, 99, 97, 115, 116, 83, 99, 97, 108, 101, 77, 97, 115, 107, 76, 111, 97, 100, 60, 102, 108, 111, 97, 116, 44, 32, 102, 108, 111, 97, 116, 44, 32, 95, 95, 110, 118, 95, 98, 111, 111, 108, 44, 32, 52, 85, 76, 44, 32, 115, 105, 103, 110, 101, 100, 32, 105, 110, 116, 62, 59, 32, 83, 84, 79, 82, 69, 32, 61, 32, 68, 105, 114, 101, 99, 116, 83, 116, 111, 114, 101, 60, 102, 108, 111, 97, 116, 44, 32, 102, 108, 111, 97, 116, 62, 59, 32, 67, 111, 109, 112, 117, 116, 101, 84, 121, 112, 101, 32, 61, 32, 102, 108, 111, 97, 116, 59, 32, 105, 110, 116, 32, 112, 97, 99, 107, 95, 115, 105, 122, 101, 32, 61, 32, 50, 59, 32, 105, 110, 116, 32, 99, 111, 108, 115, 95, 112, 101, 114, 95, 116, 104, 114, 101, 97, 100, 32, 61, 32, 50, 48, 59, 32, 105, 110, 116, 32, 116, 104, 114, 101, 97, 100, 95, 103, 114, 111, 117, 112, 95, 119, 105, 100, 116, 104, 32, 61, 32, 51, 50, 59, 32, 105, 110, 116, 32, 114, 111, 119, 115, 95, 112, 101, 114, 95, 97, 99, 99, 101, 115, 115, 32, 61, 32, 49, 59, 32, 95, 95, 110, 118, 95, 98, 111, 111, 108, 32, 112, 97, 100, 100, 105, 110, 103, 32, 61, 32, 116, 114, 117, 101, 59, 32, 65, 108, 103, 111, 114, 105, 116, 104, 109, 32, 97, 108, 103, 111, 114, 105, 116, 104, 109, 32, 61, 32, 65, 108, 103, 111, 114, 105, 116, 104, 109, 58, 58, 107, 83, 111, 102, 116, 109, 97, 120, 93};
.global .align 1 .b8 __unnamed_478[364] = {118, 111, 105, 100, 32, 83, 111, 102, 116, 109, 97, 120, 87, 97, 114, 112, 73, 109, 112, 108, 40, 76, 79, 65, 68, 44, 32, 83, 84, 79, 82, 69, 44, 32, 115, 105, 103, 110, 101, 100, 32, 108, 111, 110, 103, 44, 32, 115, 105, 103, 110, 101, 100, 32, 108, 111, 110, 103, 41, 32, 91, 119, 105, 116, 104, 32, 76, 79, 65, 68, 32, 61, 32, 66, 114, 111, 97, 100, 99, 97, 115, 116, 83, 99, 97, 108, 101, 77, 97, 115, 107, 76, 111, 97, 100, 60, 102, 108, 111, 97, 116, 44, 32, 102, 108, 111, 97, 116, 44, 32, 95, 95, 110, 118, 95, 98, 111, 111, 108, 44, 32, 52, 85, 76, 44, 32, 115, 105, 103, 110, 101, 100, 32, 105, 110, 116, 62, 59, 32, 83, 84, 79, 82, 69, 32, 61, 32, 68, 105, 114, 101, 99, 116, 83, 116, 111, 114, 101, 60, 102, 108, 111, 97, 116, 44, 32, 102, 108, 111, 97, 116, 62, 59, 32, 67, 111, 109, 112, 117, 116, 101, 84, 121, 112, 101, 32, 61, 32, 102, 108, 111, 97, 116, 59, 32, 105, 110, 116, 32, 112, 97, 99, 107, 95, 115, 105, 122, 101, 32, 61, 32, 50, 59, 32, 105, 110, 116, 32, 99, 111, 108, 115, 95, 112, 101, 114, 95, 116, 104, 114, 101, 97, 100, 32, 61, 32, 50, 50, 59, 32, 105, 110, 116, 32, 116, 104, 114, 101, 97, 100, 95, 103, 114, 111, 117, 112, 95, 119, 105, 100, 116, 104, 32, 61, 32, 51, 50, 59, 32, 105, 110, 116, 32, 114, 111, 119, 115, 95, 112, 101, 114, 95, 97, 99, 99, 101, 115, 115, 32, 61, 32, 49, 59, 32, 95, 95, 110, 118, 95, 98, 111, 111, 108, 32, 112, 97, 100, 100, 105, 110, 103, 32, 61, 32, 102, 97, 108, 115, 101, 59, 32, 65, 108, 103, 111, 114, 105, 116, 104, 109, 32, 97, 108, 103, 111, 114, 105, 116, 104, 109, 32, 61, 32, 65, 108, 103, 111, 114, 105, 116, 104, 109, 58, 58, 107, 83, 111, 102, 116, 109, 97, 120, 93};
.global .align 1 .b8 __unnamed_479[363] = {118, 111, 105, 100, 32, 83, 111, 102, 116, 109, 97, 120, 87, 97, 114, 112, 73, 109, 112, 108, 40, 76, 79, 65, 68, 44, 32, 83, 84, 79, 82, 69, 44, 32, 115, 105, 103, 110, 101, 100, 32, 108, 111, 110, 103, 44, 32, 115, 105, 103, 110, 101, 100, 32, 108, 111, 110, 103, 41, 32, 91, 119, 105, 116, 104, 32, 76, 79, 65, 68, 32, 61, 32, 66, 114, 111, 97, 100, 99, 97, 115, 116, 83, 99, 97, 108, 101, 77, 97, 115, 107, 76, 111, 97, 100, 60, 102, 108, 111, 97, 116, 44, 32, 102, 108, 111, 97, 116, 44, 32, 95, 95, 110, 118, 95, 98, 111, 111, 108, 44, 32, 52, 85, 76, 44, 32, 115, 105, 103, 110, 101, 100, 32, 105, 110, 116, 62, 59, 32, 83, 84, 79, 82, 69, 32, 61, 32, 68, 105, 114, 101, 99, 116, 83, 116, 111, 114, 101, 60, 102, 108, 111, 97, 116, 44, 32, 102, 108, 111, 97, 116, 62, 59, 32, 67, 111, 109, 112, 117, 116, 101, 84, 121, 112, 101, 32, 61, 32, 102, 108, 111, 97, 116, 59, 32, 105, 110, 116, 32, 112, 97, 99, 107, 95, 115, 105, 122, 101, 32, 61, 32, 50, 59, 32, 105, 110, 116, 32, 99, 111, 108, 115, 95, 112, 101, 114, 95, 116, 104, 114, 101, 97, 100, 32, 61, 32, 50, 50, 59, 32, 105, 110, 116, 32, 116, 104, 114, 101, 97, 100, 95, 103, 114, 111, 117, 112, 95, 119, 105, 100, 116, 104, 32, 61, 32, 51, 50, 59, 32, 105, 110, 116, 32, 114, 111, 119, 115, 95, 112, 101, 114, 95, 97, 99, 99, 101, 115, 115, 32, 61, 32, 49, 59, 32, 95, 95, 110, 118, 95, 98, 111, 111, 108, 32, 112, 97, 100, 100, 105, 110, 103, 32, 61, 32, 116, 114, 117, 101, 59, 32, 65, 108, 103, 111, 114, 105, 116, 104, 109, 32, 97, 108, 103, 111, 114, 105, 116, 104, 109, 32, 61, 32, 65, 108, 103, 111, 114, 105, 116, 104, 109, 58, 58, 107, 83, 111, 102, 116, 109, 97, 120, 93};
.global .align 1 .b8 __unnamed_480[364] = {118, 111, 105, 100, 32, 83, 111, 102, 116, 109, 97, 120, 87, 97, 114, 112, 73, 109, 112, 108, 40, 76, 79, 65, 68, 44, 32, 83, 84, 79, 82, 69, 44, 32, 115, 105, 103, 110, 101, 100, 32, 108, 111, 110, 103, 44, 32, 115, 105, 103, 110, 101, 100, 32, 108, 111, 110, 103, 41, 32, 91, 119, 105, 116, 104, 32, 76, 79, 65, 68, 32, 61, 32, 66, 114, 111, 97, 100, 99, 97, 115, 116, 83, 99, 97, 108, 101, 77, 97, 115, 107, 76, 111, 97, 100, 60, 102, 108, 111, 97, 116, 44, 32, 102, 108, 111, 97, 116, 44, 32, 95, 95, 110, 118, 95, 98, 111, 111, 108, 44, 32, 52, 85, 76, 44, 32, 115, 105, 103, 110, 101, 100, 32, 105, 110, 116, 62, 59, 32, 83, 84, 79, 82, 69, 32, 61, 32, 68, 105, 114, 101, 99, 116, 83, 116, 111, 114, 101, 60, 102, 108, 111, 97, 116, 44, 32, 102, 108, 111, 97, 116, 62, 59, 32, 67, 111, 109, 112, 117, 116, 101, 84, 121, 112, 101, 32, 61, 32, 102, 108, 111, 97, 116, 59, 32, 105, 110, 116, 32, 112, 97, 99, 107, 95, 115, 105, 122, 101, 32, 61, 32, 50, 59, 32, 105, 110, 116, 32, 99, 111, 108, 115, 95, 112, 101, 114, 95, 116, 104, 114, 101, 97, 100, 32, 61, 32, 50, 52, 59, 32, 105, 110, 116, 32, 116, 104, 114, 101, 97, 100, 95, 103, 114, 111, 117, 112, 95, 119, 105, 100, 116, 104, 32, 61, 32, 51, 50, 59, 32, 105, 110, 116, 32, 114, 111, 119, 115, 95, 112, 101, 114, 95, 97, 99, 99, 101, 115, 115, 32, 61, 32, 49, 59, 32, 95, 95, 110, 118, 95, 98, 111, 111, 108, 32, 112, 97, 100, 100, 105, 110, 103, 32, 61, 32, 102, 97, 108, 115, 101, 59, 32, 65, 108, 103, 111, 114, 105, 116, 104, 109, 32, 97, 108, 103, 111, 114, 105, 116, 104, 109, 32, 61, 32, 65, 108, 103, 111, 114, 105, 116, 104, 109, 58, 58, 107, 83, 111, 102, 116, 109, 97, 120, 93};
.global .align 1 .b8 __unnamed_481[363] = {118, 111, 105, 100, 32, 83, 111, 102, 116, 109, 97, 120, 87, 97, 114, 112, 73, 109, 112, 108, 40, 76, 79, 65, 68, 44, 32, 83, 84, 79, 82, 69, 44, 32, 115, 105, 103, 110, 101, 100, 32, 108, 111, 110, 103, 44, 32, 115, 105, 103, 110, 101, 100, 32, 108, 111, 110, 103, 41, 32, 91, 119, 105, 116, 104, 32, 76, 79, 65, 68, 32, 61, 32, 66, 114, 111, 97, 100, 99, 97, 115, 116, 83, 99, 97, 108, 101, 77, 97, 115, 107, 76, 111, 97, 100, 60, 102, 108, 111, 97, 116, 44, 32, 102, 108, 111, 97, 116, 44, 32, 95, 95, 110, 118, 95, 98, 111, 111, 108, 44, 32, 52, 85, 76, 44, 32, 115, 105, 103, 110, 101, 100, 32, 105, 110, 116, 62, 59, 32, 83, 84, 79, 82, 69, 32, 61, 32, 68, 105, 114, 101, 99, 116, 83, 116, 111, 114, 101, 60, 102, 108, 111, 97, 116, 44, 32, 102, 108, 111, 97, 116, 62, 59, 32, 67, 111, 109, 112, 117, 116, 101, 84, 121, 112, 101, 32, 61, 32, 102, 108, 111, 97, 116, 59, 32, 105, 110, 116, 32, 112, 97, 99, 107, 95, 115, 105, 122, 101, 32, 61, 32, 50, 59, 32, 105, 110, 116, 32, 99, 111, 108, 115, 95, 112, 101, 114, 95, 116, 104, 114, 101, 97, 100, 32, 61, 32, 50, 52, 59, 32, 105, 110, 116, 32, 116, 104, 114, 101, 97, 100, 95, 103, 114, 111, 117, 112, 95, 119, 105, 100, 116, 104, 32, 61, 32, 51, 50, 59, 32, 105, 110, 116, 32, 114, 111, 119, 115, 95, 112, 101, 114, 95, 97, 99, 99, 101, 115, 115, 32, 61, 32, 49, 59, 32, 95, 95, 110, 118, 95, 98, 111, 111, 108, 32, 112, 97, 100, 100, 105, 110, 103, 32, 61, 32, 116, 114, 117, 101, 59, 32, 65, 108, 103, 111, 114, 105, 116, 104, 109, 32, 97, 108, 103, 111, 114, 105, 116, 104, 109, 32, 61, 32, 65, 108, 103, 111, 114, 105, 116, 104, 109, 58, 58, 107, 83, 111, 102, 116, 109, 97, 120, 93};
.global .align 1 .b8 __unnamed_482[364] = {118, 111, 105, 100, 32, 83, 111, 102, 116, 109, 97, 120, 87, 97, 114, 112, 73, 109, 112, 108, 40, 76, 79, 65, 68, 44, 32, 83, 84, 79, 82, 69, 44, 32, 115, 105, 103, 110, 101, 100, 32, 108, 111, 110, 103, 44, 32, 115, 105, 103, 110, 101, 100, 32, 108, 111, 110, 103, 41, 32, 91, 119, 105, 116, 104, 32, 76, 79, 65, 68, 32, 61, 32, 66, 114, 111, 97, 100, 99, 97, 115, 116, 83, 99, 97, 108, 101, 77, 97, 115, 107, 76, 111, 97, 100, 60, 102, 108, 111, 97, 116, 44, 32, 102, 108, 111, 97, 116, 44, 32, 95, 95, 110, 118, 95, 98, 111, 111, 108, 44, 32, 52, 85, 76, 44, 32, 115, 105, 103, 110, 101, 100, 32, 105, 110, 116, 62, 59, 32, 83, 84, 79, 82, 69, 32, 61, 32, 68, 105, 114, 101, 99, 116, 83, 116, 111, 114, 101, 60, 102, 108, 111, 97, 116, 44, 32, 102, 108, 111, 97, 116, 62, 59, 32, 67, 111, 109, 112, 117, 116, 101, 84, 121, 112, 101, 32, 61, 32, 102, 108, 111, 97, 116, 59, 32, 105, 110, 116, 32, 112, 97, 99, 107, 95, 115, 105, 122, 101, 32, 61, 32, 50, 59, 32, 105, 110, 116, 32, 99, 111, 108, 115, 95, 112, 101, 114, 95, 116, 104, 114, 101, 97, 100, 32, 61, 32, 50, 54, 59, 32, 105, 110, 116, 32, 116, 104, 114, 101, 97, 100, 95, 103, 114, 111, 117, 112, 95, 119, 105, 100, 116, 104, 32, 61, 32, 51, 50, 59, 32, 105, 110, 116, 32, 114, 111, 119, 115, 95, 112, 101, 114, 95, 97, 99, 99, 101, 115, 115, 32, 61, 32, 49, 59, 32, 95, 95, 110, 118, 95, 98, 111, 111, 108, 32, 112, 97, 100, 100, 105, 110, 103, 32, 61, 32, 102, 97, 108, 115, 101, 59, 32, 65, 108, 103, 111, 114, 105, 116, 104, 109, 32, 97, 108, 103, 111, 114, 105, 116, 104, 109, 32, 61, 32, 65, 108, 103, 111, 114, 105, 116, 104, 109, 58, 58, 107, 83, 111, 102, 116, 109, 97, 120, 93};
.global .align 1 .b8 __unnamed_483[363] = {118, 111, 105, 100, 32, 83, 111, 102, 116, 109, 97, 120, 87, 97, 114, 112, 73, 109, 112, 108, 40, 76, 79, 65, 68, 44, 32, 83, 84, 79, 82, 69, 44, 32, 115, 105, 103, 110, 101, 100, 32, 108, 111, 110, 103, 44, 32, 115, 105, 103, 110, 101, 100, 32, 108, 111, 110, 103, 41, 32, 91, 119, 105, 116, 104, 32, 76, 79, 65, 68, 32, 61, 32, 66, 114, 111, 97, 100, 99, 97, 115, 116, 83, 99, 97, 108, 101, 77, 97, 115, 107, 76, 111, 97, 100, 60, 102, 108, 111, 97, 116, 44, 32, 102, 108, 111, 97, 116, 44, 32, 95, 95, 110, 118, 95, 98, 111, 111, 108, 44, 32, 52, 85, 76, 44, 32, 115, 105, 103, 110, 101, 100, 32, 105, 110, 116, 62, 59, 32, 83, 84, 79, 82, 69, 32, 61, 32, 68, 105, 114, 101, 99, 116, 83, 116, 111, 114, 101, 60, 102, 108, 111, 97, 116, 44, 32, 102, 108, 111, 97, 116, 62, 59, 32, 67, 111, 109, 112, 117, 116, 101, 84, 121, 112, 101, 32, 61, 32, 102, 108, 111, 97, 116, 59, 32, 105, 110, 116, 32, 112, 97, 99, 107, 95, 115, 105, 122, 101, 32, 61, 32, 50, 59, 32, 105, 110, 116, 32, 99, 111, 108, 115, 95, 112, 101, 114, 95, 116, 104, 114, 101, 97, 100, 32, 61, 32, 50, 54, 59, 32, 105, 110, 116, 32, 116, 104, 114, 101, 97, 100, 95, 103, 114, 111, 117, 112, 95, 119, 105, 100, 116, 104, 32, 61, 32, 51, 50, 59, 32, 105, 110, 116, 32, 114, 111, 119, 115, 95, 112, 101, 114, 95, 97, 99, 99, 101, 115, 115, 32, 61, 32, 49, 59, 32, 95, 95, 110, 118, 95, 98, 111, 111, 108, 32, 112, 97, 100, 100, 105, 110, 103, 32, 61, 32, 116, 114, 117, 101, 59, 32, 65, 108, 103, 111, 114, 105, 116, 104, 109, 32, 97, 108, 103, 111, 114, 105, 116, 104, 109, 32, 61, 32, 65, 108, 103, 111, 114, 105, 116, 104, 109, 58, 58, 107, 83, 111, 102, 116, 109, 97, 120, 93};
.global .align 1 .b8 __unnamed_484[364] = {118, 111, 105, 100, 32, 83, 111, 102, 116, 109, 97, 120, 87, 97, 114, 112, 73, 109, 112, 108, 40, 76, 79, 65, 68, 44, 32, 83, 84, 79, 82, 69, 44, 32, 115, 105, 103, 110, 101, 100, 32, 108, 111, 110, 103, 44, 32, 115, 105, 103, 110, 101, 100, 32, 108, 111, 110, 103, 41, 32, 91, 119, 105, 116, 104, 32, 76, 79, 65, 68, 32, 61, 32, 66, 114, 111, 97, 100, 99, 97, 115, 116, 83, 99, 97, 108, 101, 77, 97, 115, 107, 76, 111, 97, 100, 60, 102, 108, 111, 97, 116, 44, 32, 102, 108, 111, 97, 116, 44, 32, 95, 95, 110, 118, 95, 98, 111, 111, 108, 44, 32, 52, 85, 76, 44, 32, 115, 105, 103, 110, 101, 100, 32, 105, 110, 116, 62, 59, 32, 83, 84, 79, 82, 69, 32, 61, 32, 68, 105, 114, 101, 99, 116, 83, 116, 111, 114, 101, 60, 102, 108, 111, 97, 116, 44, 32, 102, 108, 111, 97, 116, 62, 59, 32, 67, 111, 109, 112, 117, 116, 101, 84, 121, 112, 101, 32, 61, 32, 102, 108, 111, 97, 116, 59, 32, 105, 110, 116, 32, 112, 97, 99, 107, 95, 115, 105, 122, 101, 32, 61, 32, 50, 59, 32, 105, 110, 116, 32, 99, 111, 108, 115, 95, 112, 101, 114, 95, 116, 104, 114, 101, 97, 100, 32, 61, 32, 50, 56, 59, 32, 105, 110, 116, 32, 116, 104, 114, 101, 97, 100, 95, 103, 114, 111, 117, 112, 95, 119, 105, 100, 116, 104, 32, 61, 32, 51, 50, 59, 32, 105, 110, 116, 32, 114, 111, 119, 115, 95, 112, 101, 114, 95, 97, 99, 99, 101, 115, 115, 32, 61, 32, 49, 59, 32, 95, 95, 110, 118, 95, 98, 111, 111, 108, 32, 112, 97, 100, 100, 105, 110, 103, 32, 61, 32, 102, 97, 108, 115, 101, 59, 32, 65, 108, 103, 111, 114, 105, 116, 104, 109, 32, 97, 108, 103, 111, 114, 105, 116, 104, 109, 32, 61, 32, 65, 108, 103, 111, 114, 105, 116, 104, 109, 58, 58, 107, 83, 111, 102, 116, 109, 97, 120, 93};
.global .align 1 .b8 __unnamed_485[363] = {118, 111, 105, 100, 32, 83, 111, 102, 116, 109, 97, 120, 87, 97, 114, 112, 73, 109, 112, 108, 40, 76, 79, 65, 68, 44, 32, 83, 84, 79, 82, 69, 44, 32, 115, 105, 103, 110, 101, 100, 32, 108, 111, 110, 103, 44, 32, 115, 105, 103, 110, 101, 100, 32, 108, 111, 110, 103, 41, 32, 91, 119, 105, 116, 104, 32, 76, 79, 65, 68, 32, 61, 32, 66, 114, 111, 97, 100, 99, 97, 115, 116, 83, 99, 97, 108, 101, 77, 97, 115, 107, 76, 111, 97, 100, 60, 102, 108, 111, 97, 116, 44, 32, 102, 108, 111, 97, 116, 44, 32, 95, 95, 110, 118, 95, 98, 111, 111, 108, 44, 32, 52, 85, 76, 44, 32, 115, 105, 103, 110, 101, 100, 32, 105, 110, 116, 62, 59, 32, 83, 84, 79, 82, 69, 32, 61, 32, 68, 105, 114, 101, 99, 116, 83, 116, 111, 114, 101, 60, 102, 108, 111, 97, 116, 44, 32, 102, 108, 111, 97, 116, 62, 59, 32, 67, 111, 109, 112, 117, 116, 101, 84, 121, 112, 101, 32, 61, 32, 102, 108, 111, 97, 116, 59, 32, 105, 110, 116, 32, 112, 97, 99, 107, 95, 115, 105, 122, 101, 32, 61, 32, 50, 59, 32, 105, 110, 116, 32, 99, 111, 108, 115, 95, 112, 101, 114, 95, 116, 104, 114, 101, 97, 100, 32, 61, 32, 50, 56, 59, 32, 105, 110, 116, 32, 116, 104, 114, 101, 97, 100, 95, 103, 114, 111, 117, 112, 95, 119, 105, 100, 116, 104, 32, 61, 32, 51, 50, 59, 32, 105, 110, 116, 32, 114, 111, 119, 115, 95, 112, 101, 114, 95, 97, 99, 99, 101, 115, 115, 32, 61, 32, 49, 59, 32, 95, 95, 110, 118, 95, 98, 111, 111, 108, 32, 112, 97, 100, 100, 105, 110, 103, 32, 61, 32, 116, 114, 117, 101, 59, 32, 65, 108, 103, 111, 114, 105, 116, 104, 109, 32, 97, 108, 103, 111, 114, 105, 116, 104, 109, 32, 61, 32, 65, 108, 103, 111, 114, 105, 116, 104, 109, 58, 58, 107, 83, 111, 102, 116, 109, 97, 120, 93};
.global .align 1 .b8 __unnamed_486[364] = {118, 111, 105, 100, 32, 83, 111, 102, 116, 109, 97, 120, 87, 97, 114, 112, 73, 109, 112, 108, 40, 76, 79, 65, 68, 44, 32, 83, 84, 79, 82, 69, 44, 32, 115, 105, 103, 110, 101, 100, 32, 108, 111, 110, 103, 44, 32, 115, 105, 103, 110, 101, 100, 32, 108, 111, 110, 103, 41, 32, 91, 119, 105, 116, 104, 32, 76, 79, 65, 68, 32, 61, 32, 66, 114, 111, 97, 100, 99, 97, 115, 116, 83, 99, 97, 108, 101, 77, 97, 115, 107, 76, 111, 97, 100, 60, 102, 108, 111, 97, 116, 44, 32, 102, 108, 111, 97, 116, 44, 32, 95, 95, 110, 118, 95, 98, 111, 111, 108, 44, 32, 52, 85, 76, 44, 32, 115, 105, 103, 110, 101, 100, 32, 105, 110, 116, 62, 59, 32, 83, 84, 79, 82, 69, 32, 61, 32, 68, 105, 114, 101, 99, 116, 83, 116, 111, 114, 101, 60, 102, 108, 111, 97, 116, 44, 32, 102, 108, 111, 97, 116, 62, 59, 32, 67, 111, 109, 112, 117, 116, 101, 84, 121, 112, 101, 32, 61, 32, 102, 108, 111, 97, 116, 59, 32, 105, 110, 116, 32, 112, 97, 99, 107, 95, 115, 105, 122, 101, 32, 61, 32, 50, 59, 32, 105, 110, 116, 32, 99, 111, 108, 115, 95, 112, 101, 114, 95, 116, 104, 114, 101, 97, 100, 32, 61, 32, 51, 48, 59, 32, 105, 110, 116, 32, 116, 104, 114, 101, 97, 100, 95, 103, 114, 111, 117, 112, 95, 119, 105, 100, 116, 104, 32, 61, 32, 51, 50, 59, 32, 105, 110, 116, 32, 114, 111, 119, 115, 95, 112, 101, 114, 95, 97, 99, 99, 101, 115, 115, 32, 61, 32, 49, 59, 32, 95, 95, 110, 118, 95, 98, 111, 111, 108, 32, 112, 97, 100, 100, 105, 110, 103, 32, 61, 32, 102, 97, 108, 115, 101, 59, 32, 65, 108, 103, 111, 114, 105, 116, 104, 109, 32, 97, 108, 103, 111, 114, 105, 116, 104, 109, 32, 61, 32, 65, 108, 103, 111, 114, 105, 116, 104, 109, 58, 58, 107, 83, 111, 102, 116, 109, 97, 120, 93};
.global .align 1 .b8 __unnamed_487[363] = {118, 111, 105, 100, 32, 83, 111, 102, 116, 109, 97, 120, 87, 97, 114, 112, 73, 109, 112, 108, 40, 76, 79, 65, 68, 44, 32, 83, 84, 79, 82, 69, 44, 32, 115, 105, 103, 110, 101, 100, 32, 108, 111, 110, 103, 44, 32, 115, 105, 103, 110, 101, 100, 32, 108, 111, 110, 103, 41, 32, 91, 119, 105, 116, 104, 32, 76, 79, 65, 68, 32, 61, 32, 66, 114, 111, 97, 100, 99, 97, 115, 116, 83, 99, 97, 108, 101, 77, 97, 115, 107, 76, 111, 97, 100, 60, 102, 108, 111, 97, 116, 44, 32, 102, 108, 111, 97, 116, 44, 32, 95, 95, 110, 118, 95, 98, 111, 111, 108, 44, 32, 52, 85, 76, 44, 32, 115, 105, 103, 110, 101, 100, 32, 105, 110, 116, 62, 59, 32, 83, 84, 79, 82, 69, 32, 61, 32, 68, 105, 114, 101, 99, 116, 83, 116, 111, 114, 101, 60, 102, 108, 111, 97, 116, 44, 32, 102, 108, 111, 97, 116, 62, 59, 32, 67, 111, 109, 112, 117, 116, 101, 84, 121, 112, 101, 32, 61, 32, 102, 108, 111, 97, 116, 59, 32, 105, 110, 116, 32, 112, 97, 99, 107, 95, 115, 105, 122, 101, 32, 61, 32, 50, 59, 32, 105, 110, 116, 32, 99, 111, 108, 115, 95, 112, 101, 114, 95, 116, 104, 114, 101, 97, 100, 32, 61, 32, 51, 48, 59, 32, 105, 110, 116, 32, 116, 104, 114, 101, 97, 100, 95, 103, 114, 111, 117, 112, 95, 119, 105, 100, 116, 104, 32, 61, 32, 51, 50, 59, 32, 105, 110, 116, 32, 114, 111, 119, 115, 95, 112, 101, 114, 95, 97, 99, 99, 101, 115, 115, 32, 61, 32, 49, 59, 32, 95, 95, 110, 118, 95, 98, 111, 111, 108, 32, 112, 97, 100, 100, 105, 110, 103, 32, 61, 32, 116, 114, 117, 101, 59, 32, 65, 108, 103, 111, 114, 105, 116, 104, 109, 32, 97, 108, 103, 111, 114, 105, 116, 104, 109, 32, 61, 32, 65, 108, 103, 111, 114, 105, 116, 104, 109, 58, 58, 107, 83, 111, 102, 116, 109, 97, 120, 93};
.global .align 1 .b8 __unnamed_488[364] = {118, 111, 105, 100, 32, 83, 111, 102, 116, 109, 97, 120, 87, 97, 114, 112, 73, 109, 112, 108, 40, 76, 79, 65, 68, 44, 32, 83, 84, 79, 82, 69, 44, 32, 115, 105, 103, 110, 101, 100, 32, 108, 111, 110, 103, 44, 32, 115, 105, 103, 110, 101, 100, 32, 108, 111, 110, 103, 41, 32, 91, 119, 105, 116, 104, 32, 76, 79, 65, 68, 32, 61, 32, 66, 114, 111, 97, 100, 99, 97, 115, 116, 83, 99, 97, 108, 101, 77, 97, 115, 107, 76, 111, 97, 100, 60, 102, 108, 111, 97, 116, 44, 32, 102, 108, 111, 97, 116, 44, 32, 95, 95, 110, 118, 95, 98, 111, 111, 108, 44, 32, 52, 85, 76, 44, 32, 115, 105, 103, 110, 101, 100, 32, 105, 110, 116, 62, 59, 32, 83, 84, 79, 82, 69, 32, 61, 32, 68, 105, 114, 101, 99, 116, 83, 116, 111, 114, 101, 60, 102, 108, 111, 97, 116, 44, 32, 102, 108, 111, 97, 116, 62, 59, 32, 67, 111, 109, 112, 117, 116, 101, 84, 121, 112, 101, 32, 61, 32, 102, 108, 111, 97, 116, 59, 32, 105, 110, 116, 32, 112, 97, 99, 107, 95, 115, 105, 122, 101, 32, 61, 32, 50, 59, 32, 105, 110, 116, 32, 99, 111, 108, 115, 95, 112, 101, 114, 95, 116, 104, 114, 101, 97, 100, 32, 61, 32, 51, 50, 59, 32, 105, 110, 116, 32, 116, 104, 114, 101, 97, 100, 95, 103, 114, 111, 117, 112, 95, 119, 105, 100, 116, 104, 32, 61, 32, 51, 50, 59, 32, 105, 110, 116, 32, 114, 111, 119, 115, 95, 112, 101, 114, 95, 97, 99, 99, 101, 115, 115, 32, 61, 32, 49, 59, 32, 95, 95, 110, 118, 95, 98, 111, 111, 108, 32, 112, 97, 100, 100, 105, 110, 103, 32, 61, 32, 102, 97, 108, 115, 101, 59, 32, 65, 108, 103, 111, 114, 105, 116, 104, 109, 32, 97, 108, 103, 111, 114, 105, 116, 104, 109, 32, 61, 32, 65, 108, 103, 111, 114, 105, 116, 104, 109, 58, 58, 107, 83, 111, 102, 116, 109, 97, 120, 93};
.global .align 1 .b8 __unnamed_489[363] = {118, 111, 105, 100, 32, 83, 111, 102, 116, 109, 97, 120, 87, 97, 114, 112, 73, 109, 112, 108, 40, 76, 79, 65, 68, 44, 32, 83, 84, 79, 82, 69, 44, 32, 115, 105, 103, 110, 101, 100, 32, 108, 111, 110, 103, 44, 32, 115, 105, 103, 110, 101, 100, 32, 108, 111, 110, 103, 41, 32, 91, 119, 105, 116, 104, 32, 76, 79, 65, 68, 32, 61, 32, 66, 114, 111, 97, 100, 99, 97, 115, 116, 83, 99, 97, 108, 101, 77, 97, 115, 107, 76, 111, 97, 100, 60, 102, 108, 111, 97, 116, 44, 32, 102, 108, 111, 97, 116, 44, 32, 95, 95, 110, 118, 95, 98, 111, 111, 108, 44, 32, 52, 85, 76, 44, 32, 115, 105, 103, 110, 101, 100, 32, 105, 110, 116, 62, 59, 32, 83, 84, 79, 82, 69, 32, 61, 32, 68, 105, 114, 101, 99, 116, 83, 116, 111, 114, 101, 60, 102, 108, 111, 97, 116, 44, 32, 102, 108, 111, 97, 116, 62, 59, 32, 67, 111, 109, 112, 117, 116, 101, 84, 121, 112, 101, 32, 61, 32, 102, 108, 111, 97, 116, 59, 32, 105, 110, 116, 32, 112, 97, 99, 107, 95, 115, 105, 122, 101, 32, 61, 32, 50, 59, 32, 105, 110, 116, 32, 99, 111, 108, 115, 95, 112, 101, 114, 95, 116, 104, 114, 101, 97, 100, 32, 61, 32, 51, 50, 59, 32, 105, 110, 116, 32, 116, 104, 114, 101, 97, 100, 95, 103, 114, 111, 117, 112, 95, 119, 105, 100, 116, 104, 32, 61, 32, 51, 50, 59, 32, 105, 110, 116, 32, 114, 111, 119, 115, 95, 112, 101, 114, 95, 97, 99, 99, 101, 115, 115, 32, 61, 32, 49, 59, 32, 95, 95, 110, 118, 95, 98, 111, 111, 108, 32, 112, 97, 100, 100, 105, 110, 103, 32, 61, 32, 116, 114, 117, 101, 59, 32, 65, 108, 103, 111, 114, 105, 116, 104, 109, 32, 97, 108, 103, 111, 114, 105, 116, 104, 109, 32, 61, 32, 65, 108, 103, 111, 114, 105, 116, 104, 109, 58, 58, 107, 83, 111, 102, 116, 109, 97, 120, 93};
.global .align 1 .b8 __unnamed_490[362] = {118, 111, 105, 100, 32, 83, 111, 102, 116, 109, 97, 120, 87, 97, 114, 112, 73, 109, 112, 108, 40, 76, 79, 65, 68, 44, 32, 83, 84, 79, 82, 69, 44, 32, 115, 105, 103, 110, 101, 100, 32, 108, 111, 110, 103, 44, 32, 115, 105, 103, 110, 101, 100, 32, 108, 111, 110, 103, 41, 32, 91, 119, 105, 116, 104, 32, 76, 79, 65, 68, 32, 61, 32, 66, 114, 111, 97, 100, 99, 97, 115, 116, 83, 99, 97, 108, 101, 77, 97, 115, 107, 76, 111, 97, 100, 60, 102, 108, 111, 97, 116, 44, 32, 102, 108, 111, 97, 116, 44, 32, 95, 95, 110, 118, 95, 98, 111, 111, 108, 44, 32, 52, 85, 76, 44, 32, 115, 105, 103, 110, 101, 100, 32, 105, 110, 116, 62, 59, 32, 83, 84, 79, 82, 69, 32, 61, 32, 68, 105, 114, 101, 99, 116, 83, 116, 111, 114, 101, 60, 102, 108, 111, 97, 116, 44, 32, 102, 108, 111, 97, 116, 62, 59, 32, 67, 111, 109, 112, 117, 116, 101, 84, 121, 112, 101, 32, 61, 32, 102, 108, 111, 97, 116, 59, 32, 105, 110, 116, 32, 112, 97, 99, 107, 95, 115, 105, 122, 101, 32, 61, 32, 49, 59, 32, 105, 110, 116, 32, 99, 111, 108, 115, 95, 112, 101, 114, 95, 116, 104, 114, 101, 97, 100, 32, 61, 32, 49, 59, 32, 105, 110, 116, 32, 116, 104, 114, 101, 97, 100, 95, 103, 114, 111, 117, 112, 95, 119, 105, 100, 116, 104, 32, 61, 32, 49, 59, 32, 105, 110, 116, 32, 114, 111, 119, 115, 95, 112, 101, 114, 95, 97, 99, 99, 101, 115, 115, 32, 61, 32, 50, 59, 32, 95, 95, 110, 118, 95, 98, 111, 111, 108, 32, 112, 97, 100, 100, 105, 110, 103, 32, 61, 32, 102, 97, 108, 115, 101, 59, 32, 65, 108, 103, 111, 114, 105, 116, 104, 109, 32, 97, 108, 103, 111, 114, 105, 116, 104, 109, 32, 61, 32, 65, 108, 103, 111, 114, 105, 116, 104, 109, 58, 58, 107, 83, 111, 102, 116, 109, 97, 120, 93};
.global .align 1 .b8 __unnamed_491[361] = {118, 111, 105, 100, 32, 83, 111, 102, 116, 109, 97, 120, 87, 97, 114, 112, 73, 109, 112, 108, 40, 76, 79, 65, 68, 44, 32, 83, 84, 79, 82, 69, 44, 32, 115, 105, 103, 110, 101, 100, 32, 108, 111, 110, 103, 44, 32, 115, 105, 103, 110, 101, 100, 32, 108, 111, 110, 103, 41, 32, 91, 119, 105, 116, 104, 32, 76, 79, 65, 68, 32, 61, 32, 66, 114, 111, 97, 100, 99, 97, 115, 116, 83, 99, 97, 108, 101, 77, 97, 115, 107, 76, 111, 97, 100, 60, 102, 108, 111, 97, 116, 44, 32, 102, 108, 111, 97, 116, 44, 32, 95, 95, 110, 118, 95, 98, 111, 111, 108, 44, 32, 52, 85, 76, 44, 32, 115, 105, 103, 110, 101, 100, 32, 105, 110, 116, 62, 59, 32, 83, 84, 79, 82, 69, 32, 61, 32, 68, 105, 114, 101, 99, 116, 83, 116, 111, 114, 101, 60, 102, 108, 111, 97, 116, 44, 32, 102, 108, 111, 97, 116, 62, 59, 32, 67, 111, 109, 112, 117, 116, 101, 84, 121, 112, 101, 32, 61, 32, 102, 108, 111, 97, 116, 59, 32, 105, 110, 116, 32, 112, 97, 99, 107, 95, 115, 105, 122, 101, 32, 61, 32, 49, 59, 32, 105, 110, 116, 32, 99, 111, 108, 115, 95, 112, 101, 114, 95, 116, 104, 114, 101, 97, 100, 32, 61, 32, 49, 59, 32, 105, 110, 116, 32, 116, 104, 114, 101, 97, 100, 95, 103, 114, 111, 117, 112, 95, 119, 105, 100, 116, 104, 32, 61, 32, 49, 59, 32, 105, 110, 116, 32, 114, 111, 119, 115, 95, 112, 101, 114, 95, 97, 99, 99, 101, 115, 115, 32, 61, 32, 50, 59, 32, 95, 95, 110, 118, 95, 98, 111, 111, 108, 32, 112, 97, 100, 100, 105, 110, 103, 32, 61, 32, 116, 114, 117, 101, 59, 32, 65, 108, 103, 111, 114, 105, 116, 104, 109, 32, 97, 108, 103, 111, 114, 105, 116, 104, 109, 32, 61, 32, 65, 108, 103, 111, 114, 105, 116, 104, 109, 58, 58, 107, 83, 111, 102, 116, 109, 97, 120, 93};
.global .align 1 .b8 __unnamed_492[362] = {118, 111, 105, 100, 32, 83, 111, 102, 116, 109, 97, 120, 87, 97, 114, 112, 73, 109, 112, 108, 40, 76, 79, 65, 68, 44, 32, 83, 84, 79, 82, 69, 44, 32, 115, 105, 103, 110, 101, 100, 32, 108, 111, 110, 103, 44, 32, 115, 105, 103, 110, 101, 100, 32, 108, 111, 110, 103, 41, 32, 91, 119, 105, 116, 104, 32, 76, 79, 65, 68, 32, 61, 32, 66, 114, 111, 97, 100, 99, 97, 115, 116, 83, 99, 97, 108, 101, 77, 97, 115, 107, 76, 111, 97, 100, 60, 102, 108, 111, 97, 116, 44, 32, 102, 108, 111, 97, 116, 44, 32, 95, 95, 110, 118, 95, 98, 111, 111, 108, 44, 32, 52, 85, 76, 44, 32, 115, 105, 103, 110, 101, 100, 32, 105, 110, 116, 62, 59, 32, 83, 84, 79, 82, 69, 32, 61, 32, 68, 105, 114, 101, 99, 116, 83, 116, 111, 114, 101, 60, 102, 108, 111, 97, 116, 44, 32, 102, 108, 111, 97, 116, 62, 59, 32, 67, 111, 109, 112, 117, 116, 101, 84, 121, 112, 101, 32, 61, 32, 102, 108, 111, 97, 116, 59, 32, 105, 110, 116, 32, 112, 97, 99, 107, 95, 115, 105, 122, 101, 32, 61, 32, 49, 59, 32, 105, 110, 116, 32, 99, 111, 108, 115, 95, 112, 101, 114, 95, 116, 104, 114, 101, 97, 100, 32, 61, 32, 49, 59, 32, 105, 110, 116, 32, 116, 104, 114, 101, 97, 100, 95, 103, 114, 111, 117, 112, 95, 119, 105, 100, 116, 104, 32, 61, 32, 49, 59, 32, 105, 110, 116, 32, 114, 111, 119, 115, 95, 112, 101, 114, 95, 97, 99, 99, 101, 115, 115, 32, 61, 32, 49, 59, 32, 95, 95, 110, 118, 95, 98, 111, 111, 108, 32, 112, 97, 100, 100, 105, 110, 103, 32, 61, 32, 102, 97, 108, 115, 101, 59, 32, 65, 108, 103, 111, 114, 105, 116, 104, 109, 32, 97, 108, 103, 111, 114, 105, 116, 104, 109, 32, 61, 32, 65, 108, 103, 111, 114, 105, 116, 104, 109, 58, 58, 107, 83, 111, 102, 116, 109, 97, 120, 93};
.global .align 1 .b8 __unnamed_493[361] = {118, 111, 105, 100, 32, 83, 111, 102, 116, 109, 97, 120, 87, 97, 114, 112, 73, 109, 112, 108, 40, 76, 79, 65, 68, 44, 32, 83, 84, 79, 82, 69, 44, 32, 115, 105, 103, 110, 101, 100, 32, 108, 111, 110, 103, 44, 32, 115, 105, 103, 110, 101, 100, 32, 108, 111, 110, 103, 41, 32, 91, 119, 105, 116, 104, 32, 76, 79, 65, 68, 32, 61, 32, 66, 114, 111, 97, 100, 99, 97, 115, 116, 83, 99, 97, 108, 101, 77, 97, 115, 107, 76, 111, 97, 100, 60, 102, 108, 111, 97, 116, 44, 32, 102, 108, 111, 97, 116, 44, 32, 95, 95, 110, 118, 95, 98, 111, 111, 108, 44, 32, 52, 85, 76, 44, 32, 115, 105, 103, 110, 101, 100, 32, 105, 110, 116, 62, 59, 32, 83, 84, 79, 82, 69, 32, 61, 32, 68, 105, 114, 101, 99, 116, 83, 116, 111, 114, 101, 60, 102, 108, 111, 97, 116, 44, 32, 102, 108, 111, 97, 116, 62, 59, 32, 67, 111, 109, 112, 117, 116, 101, 84, 121, 112, 101, 32, 61, 32, 102, 108, 111, 97, 116, 59, 32, 105, 110, 116, 32, 112, 97, 99, 107, 95, 115, 105, 122, 101, 32, 61, 32, 49, 59, 32, 105, 110, 116, 32, 99, 111, 108, 115, 95, 112, 101, 114, 95, 116, 104, 114, 101, 97, 100, 32, 61, 32, 49, 59, 32, 105, 110, 116, 32, 116, 104, 114, 101, 97, 100, 95, 103, 114, 111, 117, 112, 95, 119, 105, 100, 116, 104, 32, 61, 32, 49, 59, 32, 105, 110, 116, 32, 114, 111, 119, 115, 95, 112, 101, 114, 95, 97, 99, 99, 101, 115, 115, 32, 61, 32, 49, 59, 32, 95, 95, 110, 118, 95, 98, 111, 111, 108, 32, 112, 97, 100, 100, 105, 110, 103, 32, 61, 32, 116, 114, 117, 101, 59, 32, 65, 108, 103, 111, 114, 105, 116, 104, 109, 32, 97, 108, 103, 111, 114, 105, 116, 104, 109, 32, 61, 32, 65, 108, 103, 111, 114, 105, 116, 104, 109, 58, 58, 107, 83, 111, 102, 116, 109, 97, 120, 93};
.global .align 1 .b8 __unnamed_494[362] = {118, 111, 105, 100, 32, 83, 111, 102, 116, 109, 97, 120, 87, 97, 114, 112, 73, 109, 112, 108, 40, 76, 79, 65, 68, 44, 32, 83, 84, 79, 82, 69, 44, 32, 115, 105, 103, 110, 101, 100, 32, 108, 111, 110, 103, 44, 32, 115, 105, 103, 110, 101, 100, 32, 108, 111, 110, 103, 41, 32, 91, 119, 105, 116, 104, 32, 76, 79, 65, 68, 32, 61, 32, 66, 114, 111, 97, 100, 99, 97, 115, 116, 83, 99, 97, 108, 101, 77, 97, 115, 107, 76, 111, 97, 100, 60, 102, 108, 111, 97, 116, 44, 32, 102, 108, 111, 97, 116, 44, 32, 95, 95, 110, 118, 95, 98, 111, 111, 108, 44, 32, 52, 85, 76, 44, 32, 115, 105, 103, 110, 101, 100, 32, 105, 110, 116, 62, 59, 32, 83, 84, 79, 82, 69, 32, 61, 32, 68, 105, 114, 101, 99, 116, 83, 116, 111, 114, 101, 60, 102, 108, 111, 97, 116, 44, 32, 102, 108, 111, 97, 116, 62, 59, 32, 67, 111, 109, 112, 117, 116, 101, 84, 121, 112, 101, 32, 61, 32, 102, 108, 111, 97, 116, 59, 32, 105, 110, 116, 32, 112, 97, 99, 107, 95, 115, 105, 122, 101, 32, 61, 32, 49, 59, 32, 105, 110, 116, 32, 99, 111, 108, 115, 95, 112, 101, 114, 95, 116, 104, 114, 101, 97, 100, 32, 61, 32, 49, 59, 32, 105, 110, 116, 32, 116, 104, 114, 101, 97, 100, 95, 103, 114, 111, 117, 112, 95, 119, 105, 100, 116, 104, 32, 61, 32, 50, 59, 32, 105, 110, 116, 32, 114, 111, 119, 115, 95, 112, 101, 114, 95, 97, 99, 99, 101, 115, 115, 32, 61, 32, 50, 59, 32, 95, 95, 110, 118, 95, 98, 111, 111, 108, 32, 112, 97, 100, 100, 105, 110, 103, 32, 61, 32, 102, 97, 108, 115, 101, 59, 32, 65, 108, 103, 111, 114, 105, 116, 104, 109, 32, 97, 108, 103, 111, 114, 105, 116, 104, 109, 32, 61, 32, 65, 108, 103, 111, 114, 105, 116, 104, 109, 58, 58, 107, 83, 111, 102, 116, 109, 97, 120, 93};
.global .align 1 .b8 __unnamed_495[361] = {118, 111, 105, 100, 32, 83, 111, 102, 116, 109, 97, 120, 87, 97, 114, 112, 73, 109, 112, 108, 40, 76, 79, 65, 68, 44, 32, 83, 84, 79, 82, 69, 44, 32, 115, 105, 103, 110, 101, 100, 32, 108, 111, 110, 103, 44, 32, 115, 105, 103, 110, 101, 100, 32, 108, 111, 110, 103, 41, 32, 91, 119, 105, 116, 104, 32, 76, 79, 65, 68, 32, 61, 32, 66, 114, 111, 97, 100, 99, 97, 115, 116, 83, 99, 97, 108, 101, 77, 97, 115, 107, 76, 111, 97, 100, 60, 102, 108, 111, 97, 116, 44, 32, 102, 108, 111, 97, 116, 44, 32, 95, 95, 110, 118, 95, 98, 111, 111, 108, 44, 32, 52, 85, 76, 44, 32, 115, 105, 103, 110, 101, 100, 32, 105, 110, 116, 62, 59, 32, 83, 84, 79, 82, 69, 32, 61, 32, 68, 105, 114, 101, 99, 116, 83, 116, 111, 114, 101, 60, 102, 108, 111, 97, 116, 44, 32, 102, 108, 111, 97, 116, 62, 59, 32, 67, 111, 109, 112, 117, 116, 101, 84, 121, 112, 101, 32, 61, 32, 102, 108, 111, 97, 116, 59, 32, 105, 110, 116, 32, 112, 97, 99, 107, 95, 115, 105, 122, 101, 32, 61, 32, 49, 59, 32, 105, 110, 116, 32, 99, 111, 108, 115, 95, 112, 101, 114, 95, 116, 104, 114, 101, 97, 100, 32, 61, 32, 49, 59, 32, 105, 110, 116, 32, 116, 104, 114, 101, 97, 100, 95, 103, 114, 111, 117, 112, 95, 119, 105, 100, 116, 104, 32, 61, 32, 50, 59, 32, 105, 110, 116, 32, 114, 111, 119, 115, 95, 112, 101, 114, 95, 97, 99, 99, 101, 115, 115, 32, 61, 32, 50, 59, 32, 95, 95, 110, 118, 95, 98, 111, 111, 108, 32, 112, 97, 100, 100, 105, 110, 103, 32, 61, 32, 116, 114, 117, 101, 59, 32, 65, 108, 103, 111, 114, 105, 116, 104, 109, 32, 97, 108, 103, 111, 114, 105, 116, 104, 109, 32, 61, 32, 65, 108, 103, 111, 114, 105, 116, 104, 109, 58, 58, 107, 83, 111, 102, 116, 109, 97, 120, 93};
.global .align 1 .b8 __unnamed_496[362] = {118, 111, 105, 100, 32, 83, 111, 102, 116, 109, 97, 120, 87, 97, 114, 112, 73, 109, 112, 108, 40, 76, 79, 65, 68, 44, 32, 83, 84, 79, 82, 69, 44, 32, 115, 105, 103, 110, 101, 100, 32, 108, 111, 110, 103, 44, 32, 115, 105, 103, 110, 101, 100, 32, 108, 111, 110, 103, 41, 32, 91, 119, 105, 116, 104, 32, 76, 79, 65, 68, 32, 61, 32, 66, 114, 111, 97, 100, 99, 97, 115, 116, 83, 99, 97, 108, 101, 77, 97, 115, 107, 76, 111, 97, 100, 60, 102, 108, 111, 97, 116, 44, 32, 102, 108, 111, 97, 116, 44, 32, 95, 95, 110, 118, 95, 98, 111, 111, 108, 44, 32, 52, 85, 76, 44, 32, 115, 105, 103, 110, 101, 100, 32, 105, 110, 116, 62, 59, 32, 83, 84, 79, 82, 69, 32, 61, 32, 68, 105, 114, 101, 99, 116, 83, 116, 111, 114, 101, 60, 102, 108, 111, 97, 116, 44, 32, 102, 108, 111, 97, 116, 62, 59, 32, 67, 111, 109, 112, 117, 116, 101, 84, 121, 112, 101, 32, 61, 32, 102, 108, 111, 97, 116, 59, 32, 105, 110, 116, 32, 112, 97, 99, 107, 95, 115, 105, 122, 101, 32, 61, 32, 49, 59, 32, 105, 110, 116, 32, 99, 111, 108, 115, 95, 112, 101, 114, 95, 116, 104, 114, 101, 97, 100, 32, 61, 32, 49, 59, 32, 105, 110, 116, 32, 116, 104, 114, 101, 97, 100, 95, 103, 114, 111, 117, 112, 95, 119, 105, 100, 116, 104, 32, 61, 32, 50, 59, 32, 105, 110, 116, 32, 114, 111, 119, 115, 95, 112, 101, 114, 95, 97, 99, 99, 101, 115, 115, 32, 61, 32, 49, 59, 32, 95, 95, 110, 118, 95, 98, 111, 111, 108, 32, 112, 97, 100, 100, 105, 110, 103, 32, 61, 32, 102, 97, 108, 115, 101, 59, 32, 65, 108, 103, 111, 114, 105, 116, 104, 109, 32, 97, 108, 103, 111, 114, 105, 116, 104, 109, 32, 61, 32, 65, 108, 103, 111, 114, 105, 116, 104, 109, 58, 58, 107, 83, 111, 102, 116, 109, 97, 120, 93};
.global .align 1 .b8 __unnamed_497[361] = {118, 111, 105, 100, 32, 83, 111, 102, 116, 109, 97, 120, 87, 97, 114, 112, 73, 109, 112, 108, 40, 76, 79, 65, 68, 44, 32, 83, 84, 79, 82, 69, 44, 32, 115, 105, 103, 110, 101, 100, 32, 108, 111, 110, 103, 44, 32, 115, 105, 103, 110, 101, 100, 32, 108, 111, 110, 103, 41, 32, 91, 119, 105, 116, 104, 32, 76, 79, 65, 68, 32, 61, 32, 66, 114, 111, 97, 100, 99, 97, 115, 116, 83, 99, 97, 108, 101, 77, 97, 115, 107, 76, 111, 97, 100, 60, 102, 108, 111, 97, 116, 44, 32, 102, 108, 111, 97, 116, 44, 32, 95, 95, 110, 118, 95, 98, 111, 111, 108, 44, 32, 52, 85, 76, 44, 32, 115, 105, 103, 110, 101, 100, 32, 105, 110, 116, 62, 59, 32, 83, 84, 79, 82, 69, 32, 61, 32, 68, 105, 114, 101, 99, 116, 83, 116, 111, 114, 101, 60, 102, 108, 111, 97, 116, 44, 32, 102, 108, 111, 97, 116, 62, 59, 32, 67, 111, 109, 112, 117, 116, 101, 84, 121, 112, 101, 32, 61, 32, 102, 108, 111, 97, 116, 59, 32, 105, 110, 116, 32, 112, 97, 99, 107, 95, 115, 105, 122, 101, 32, 61, 32, 49, 59, 32, 105, 110, 116, 32, 99, 111, 108, 115, 95, 112, 101, 114, 95, 116, 104, 114, 101, 97, 100, 32, 61, 32, 49, 59, 32, 105, 110, 116, 32, 116, 104, 114, 101, 97, 100, 95, 103, 114, 111, 117, 112, 95, 119, 105, 100, 116, 104, 32, 61, 32, 50, 59, 32, 105, 110, 116, 32, 114, 111, 119, 115, 95, 112, 101, 114, 95, 97, 99, 99, 101, 115, 115, 32, 61, 32, 49, 59, 32, 95, 95, 110, 118, 95, 98, 111, 111, 108, 32, 112, 97, 100, 100, 105, 110, 103, 32, 61, 32, 116, 114, 117, 101, 59, 32, 65, 108, 103, 111, 114, 105, 116, 104, 109, 32, 97, 108, 103, 111, 114, 105, 116, 104, 109, 32, 61, 32, 65, 108, 103, 111, 114, 105, 116, 104, 109, 58, 58, 107, 83, 111, 102, 116, 109, 97, 120, 93};
.global .align 1 .b8 __unnamed_498[362] = {118, 111, 105, 100, 32, 83, 111, 102, 116, 109, 97, 120, 87, 97, 114, 112, 73, 109, 112, 108, 40, 76, 79, 65, 68, 44, 32, 83, 84, 79, 82, 69, 44, 32, 115, 105, 103, 110, 101, 100, 32, 108, 111, 110, 103, 44, 32, 115, 105, 103, 110, 101, 100, 32, 108, 111, 110, 103, 41, 32, 91, 119, 105, 116, 104, 32, 76, 79, 65, 68, 32, 61, 32, 66, 114, 111, 97, 100, 99, 97, 115, 116, 83, 99, 97, 108, 101, 77, 97, 115, 107, 76, 111, 97, 100, 60, 102, 108, 111, 97, 116, 44, 32, 102, 108, 111, 97, 116, 44, 32, 95, 95, 110, 118, 95, 98, 111, 111, 108, 44, 32, 52, 85, 76, 44, 32, 115, 105, 103, 110, 101, 100, 32, 105, 110, 116, 62, 59, 32, 83, 84, 79, 82, 69, 32, 61, 32, 68, 105, 114, 101, 99, 116, 83, 116, 111, 114, 101, 60, 102, 108, 111, 97, 116, 44, 32, 102, 108, 111, 97, 116, 62, 59, 32, 67, 111, 109, 112, 117, 116, 101, 84, 121, 112, 101, 32, 61, 32, 102, 108, 111, 97, 116, 59, 32, 105, 110, 116, 32, 112, 97, 99, 107, 95, 115, 105, 122, 101, 32, 61, 32, 49, 59, 32, 105, 110, 116, 32, 99, 111, 108, 115, 95, 112, 101, 114, 95, 116, 104, 114, 101, 97, 100, 32, 61, 32, 49, 59, 32, 105, 110, 116, 32, 116, 104, 114, 101, 97, 100, 95, 103, 114, 111, 117, 112, 95, 119, 105, 100, 116, 104, 32, 61, 32, 52, 59, 32, 105, 110, 116, 32, 114, 111, 119, 115, 95, 112, 101, 114, 95, 97, 99, 99, 101, 115, 115, 32, 61, 32, 50, 59, 32, 95, 95, 110, 118, 95, 98, 111, 111, 108, 32, 112, 97, 100, 100, 105, 110, 103, 32, 61, 32, 102, 97, 108, 115, 101, 59, 32, 65, 108, 103, 111, 114, 105, 116, 104, 109, 32, 97, 108, 103, 111, 114, 105, 116, 104, 109, 32, 61, 32, 65, 108, 103, 111, 114, 105, 116, 104, 109, 58, 58, 107, 83, 111, 102, 116, 109, 97, 120, 93};
.global .align 1 .b8 __unnamed_499[361] = {118, 111, 105, 100, 32, 83, 111, 102, 116, 109, 97, 120, 87, 97, 114, 112, 73, 109, 112, 108, 40, 76, 79, 65, 68, 44, 32, 83, 84, 79, 82, 69, 44, 32, 115, 105, 103, 110, 101, 100, 32, 108, 111, 110, 103, 44, 32, 115, 105, 103, 110, 101, 100, 32, 108, 111, 110, 103, 41, 32, 91, 119, 105, 116, 104, 32, 76, 79, 65, 68, 32, 61, 32, 66, 114, 111, 97, 100, 99, 97, 115, 116, 83, 99, 97, 108, 101, 77, 97, 115, 107, 76, 111, 97, 100, 60, 102, 108, 111, 97, 116, 44, 32, 102, 108, 111, 97, 116, 44, 32, 95, 95, 110, 118, 95, 98, 111, 111, 108, 44, 32, 52, 85, 76, 44, 32, 115, 105, 103, 110, 101, 100, 32, 105, 110, 116, 62, 59, 32, 83, 84, 79, 82, 69, 32, 61, 32, 68, 105, 114, 101, 99, 116, 83, 116, 111, 114, 101, 60, 102, 108, 111, 97, 116, 44, 32, 102, 108, 111, 97, 116, 62, 59, 32, 67, 111, 109, 112, 117, 116, 101, 84, 121, 112, 101, 32, 61, 32, 102, 108, 111, 97, 116, 59, 32, 105, 110, 116, 32, 112, 97, 99, 107, 95, 115, 105, 122, 101, 32, 61, 32, 49, 59, 32, 105, 110, 116, 32, 99, 111, 108, 115, 95, 112, 101, 114, 95, 116, 104, 114, 101, 97, 100, 32, 61, 32, 49, 59, 32, 105, 110, 116, 32, 116, 104, 114, 101, 97, 100, 95, 103, 114, 111, 117, 112, 95, 119, 105, 100, 116, 104, 32, 61, 32, 52, 59, 32, 105, 110, 116, 32, 114, 111, 119, 115, 95, 112, 101, 114, 95, 97, 99, 99, 101, 115, 115, 32, 61, 32, 50, 59, 32, 95, 95, 110, 118, 95, 98, 111, 111, 108, 32, 112, 97, 100, 100, 105, 110, 103, 32, 61, 32, 116, 114, 117, 101, 59, 32, 65, 108, 103, 111, 114, 105, 116, 104, 109, 32, 97, 108, 103, 111, 114, 105, 116, 104, 109, 32, 61, 32, 65, 108, 103, 111, 114, 105, 116, 104, 109, 58, 58, 107, 83, 111, 102, 116, 109, 97, 120, 93};
.global .align 1 .b8 __unnamed_500[362] = {118, 111, 105, 100, 32, 83, 111, 102, 116, 109, 97, 120, 87, 97, 114, 112, 73, 109, 112, 108, 40, 76, 79, 65, 68, 44, 32, 83, 84, 79, 82, 69, 44, 32, 115, 105, 103, 110, 101, 100, 32, 108, 111, 110, 103, 44, 32, 115, 105, 103, 110, 101, 100, 32, 108, 111, 110, 103, 41, 32, 91, 119, 105, 116, 104, 32, 76, 79, 65, 68, 32, 61, 32, 66, 114, 111, 97, 100, 99, 97, 115, 116, 83, 99, 97, 108, 101, 77, 97, 115, 107, 76, 111, 97, 100, 60, 102, 108, 111, 97, 116, 44, 32, 102, 108, 111, 97, 116, 44, 32, 95, 95, 110, 118, 95, 98, 111, 111, 108, 44, 32, 52, 85, 76, 44, 32, 115, 105, 103, 110, 101, 100, 32, 105, 110, 116, 62, 59, 32, 83, 84, 79, 82, 69, 32, 61, 32, 68, 105, 114, 101, 99, 116, 83, 116, 111, 114, 101, 60, 102, 108, 111, 97, 116, 44, 32, 102, 108, 111, 97, 116, 62, 59, 32, 67, 111, 109, 112, 117, 116, 101, 84, 121, 112, 101, 32, 61, 32, 102, 108, 111, 97, 116, 59, 32, 105, 110, 116, 32, 112, 97, 99, 107, 95, 115, 105, 122, 101, 32, 61, 32, 49, 59, 32, 105, 110, 116, 32, 99, 111, 108, 115, 95, 112, 101, 114, 95, 116, 104, 114, 101, 97, 100, 32, 61, 32, 49, 59, 32, 105, 110, 116, 32, 116, 104, 114, 101, 97, 100, 95, 103, 114, 111, 117, 112, 95, 119, 105, 100, 116, 104, 32, 61, 32, 52, 59, 32, 105, 110, 116, 32, 114, 111, 119, 115, 95, 112, 101, 114, 95, 97, 99, 99, 101, 115, 115, 32, 61, 32, 49, 59, 32, 95, 95, 110, 118, 95, 98, 111, 111, 108, 32, 112, 97, 100, 100, 105, 110, 103, 32, 61, 32, 102, 97, 108, 115, 101, 59, 32, 65, 108, 103, 111, 114, 105, 116, 104, 109, 32, 97, 108, 103, 111, 114, 105, 116, 104, 109, 32, 61, 32, 65, 108, 103, 111, 114, 105, 116, 104, 109, 58, 58, 107, 83, 111, 102, 116, 109, 97, 120, 93};
.global .align 1 .b8 __unnamed_501[361] = {118, 111, 105, 100, 32, 83, 111, 102, 116, 109, 97, 120, 87, 97, 114, 112, 73, 109, 112, 108, 40, 76, 79, 65, 68, 44, 32, 83, 84, 79, 82, 69, 44, 32, 115, 105, 103, 110, 101, 100, 32, 108, 111, 110, 103, 44, 32, 115, 105, 103, 110, 101, 100, 32, 108, 111, 110, 103, 41, 32, 91, 119, 105, 116, 104, 32, 76, 79, 65, 68, 32, 61, 32, 66, 114, 111, 97, 100, 99, 97, 115, 116, 83, 99, 97, 108, 101, 77, 97, 115, 107, 76, 111, 97, 100, 60, 102, 108, 111, 97, 116, 44, 32, 102, 108, 111, 97, 116, 44, 32, 95, 95, 110, 118, 95, 98, 111, 111, 108, 44, 32, 52, 85, 76, 44, 32, 115, 105, 103, 110, 101, 100, 32, 105, 110, 116, 62, 59, 32, 83, 84, 79, 82, 69, 32, 61, 32, 68, 105, 114, 101, 99, 116, 83, 116, 111, 114, 101, 60, 102, 108, 111, 97, 116, 44, 32, 102, 108, 111, 97, 116, 62, 59, 32, 67, 111, 109, 112, 117, 116, 101, 84, 121, 112, 101, 32, 61, 32, 102, 108, 111, 97, 116, 59, 32, 105, 110, 116, 32, 112, 97, 99, 107, 95, 115, 105, 122, 101, 32, 61, 32, 49, 59, 32, 105, 110, 116, 32, 99, 111, 108, 115, 95, 112, 101, 114, 95, 116, 104, 114, 101, 97, 100, 32, 61, 32, 49, 59, 32, 105, 110, 116, 32, 116, 104, 114, 101, 97, 100, 95, 103, 114, 111, 117, 112, 95, 119, 105, 100, 116, 104, 32, 61, 32, 52, 59, 32, 105, 110, 116, 32, 114, 111, 119, 115, 95, 112, 101, 114, 95, 97, 99, 99, 101, 115, 115, 32, 61, 32, 49, 59, 32, 95, 95, 110, 118, 95, 98, 111, 111, 108, 32, 112, 97, 100, 100, 105, 110, 103, 32, 61, 32, 116, 114, 117, 101, 59, 32, 65, 108, 103, 111, 114, 105, 116, 104, 109, 32, 97, 108, 103, 111, 114, 105, 116, 104, 109, 32, 61, 32, 65, 108, 103, 111, 114, 105, 116, 104, 109, 58, 58, 107, 83, 111, 102, 116, 109, 97, 120, 93};
.global .align 1 .b8 __unnamed_502[362] = {118, 111, 105, 100, 32, 83, 111, 102, 116, 109, 97, 120, 87, 97, 114, 112, 73, 109, 112, 108, 40, 76, 79, 65, 68, 44, 32, 83, 84, 79, 82, 69, 44, 32, 115, 105, 103, 110, 101, 100, 32, 108, 111, 110, 103, 44, 32, 115, 105, 103, 110, 101, 100, 32, 108, 111, 110, 103, 41, 32, 91, 119, 105, 116, 104, 32, 76, 79, 65, 68, 32, 61, 32, 66, 114, 111, 97, 100, 99, 97, 115, 116, 83, 99, 97, 108, 101, 77, 97, 115, 107, 76, 111, 97, 100, 60, 102, 108, 111, 97, 116, 44, 32, 102, 108, 111, 97, 116, 44, 32, 95, 95, 110, 118, 95, 98, 111, 111, 108, 44, 32, 52, 85, 76, 44, 32, 115, 105, 103, 110, 101, 100, 32, 105, 110, 116, 62, 59, 32, 83, 84, 79, 82, 69, 32, 61, 32, 68, 105, 114, 101, 99, 116, 83, 116, 111, 114, 101, 60, 102, 108, 111, 97, 116, 44, 32, 102, 108, 111, 97, 116, 62, 59, 32, 67, 111, 109, 112, 117, 116, 101, 84, 121, 112, 101, 32, 61, 32, 102, 108, 111, 97, 116, 59, 32, 105, 110, 116, 32, 112, 97, 99, 107, 95, 115, 105, 122, 101, 32, 61, 32, 49, 59, 32, 105, 110, 116, 32, 99, 111, 108, 115, 95, 112, 101, 114, 95, 116, 104, 114, 101, 97, 100, 32, 61, 32, 49, 59, 32, 105, 110, 116, 32, 116, 104, 114, 101, 97, 100, 95, 103, 114, 111, 117, 112, 95, 119, 105, 100, 116, 104, 32, 61, 32, 56, 59, 32, 105, 110, 116, 32, 114, 111, 119, 115, 95, 112, 101, 114, 95, 97, 99, 99, 101, 115, 115, 32, 61, 32, 50, 59, 32, 95, 95, 110, 118, 95, 98, 111, 111, 108, 32, 112, 97, 100, 100, 105, 110, 103, 32, 61, 32, 102, 97, 108, 115, 101, 59, 32, 65, 108, 103, 111, 114, 105, 116, 104, 109, 32, 97, 108, 103, 111, 114, 105, 116, 104, 109, 32, 61, 32, 65, 108, 103, 111, 114, 105, 116, 104, 109, 58, 58, 107, 83, 111, 102, 116, 109, 97, 120, 93};
.global .align 1 .b8 __unnamed_503[361] = {118, 111, 105, 100, 32, 83, 111, 102, 116, 109, 97, 120, 87, 97, 114, 112, 73, 109, 112, 108, 40, 76, 79, 65, 68, 44, 32, 83, 84, 79, 82, 69, 44, 32, 115, 105, 103, 110, 101, 100, 32, 108, 111, 110, 103, 44, 32, 115, 105, 103, 110, 101, 100, 32, 108, 111, 110, 103, 41, 32, 91, 119, 105, 116, 104, 32, 76, 79, 65, 68, 32, 61, 32, 66, 114, 111, 97, 100, 99, 97, 115, 116, 83, 99, 97, 108, 101, 77, 97, 115, 107, 76, 111, 97, 100, 60, 102, 108, 111, 97, 116, 44, 32, 102, 108, 111, 97, 116, 44, 32, 95, 95, 110, 118, 95, 98, 111, 111, 108, 44, 32, 52, 85, 76, 44, 32, 115, 105, 103, 110, 101, 100, 32, 105, 110, 116, 62, 59, 32, 83, 84, 79, 82, 69, 32, 61, 32, 68, 105, 114, 101, 99, 116, 83, 116, 111, 114, 101, 60, 102, 108, 111, 97, 116, 44, 32, 102, 108, 111, 97, 116, 62, 59, 32, 67, 111, 109, 112, 117, 116, 101, 84, 121, 112, 101, 32, 61, 32, 102, 108, 111, 97, 116, 59, 32, 105, 110, 116, 32, 112, 97, 99, 107, 95, 115, 105, 122, 101, 32, 61, 32, 49, 59, 32, 105, 110, 116, 32, 99, 111, 108, 115, 95, 112, 101, 114, 95, 116, 104, 114, 101, 97, 100, 32, 61, 32, 49, 59, 32, 105, 110, 116, 32, 116, 104, 114, 101, 97, 100, 95, 103, 114, 111, 117, 112, 95, 119, 105, 100, 116, 104, 32, 61, 32, 56, 59, 32, 105, 110, 116, 32, 114, 111, 119, 115, 95, 112, 101, 114, 95, 97, 99, 99, 101, 115, 115, 32, 61, 32, 50, 59, 32, 95, 95, 110, 118, 95, 98, 111, 111, 108, 32, 112, 97, 100, 100, 105, 110, 103, 32, 61, 32, 116, 114, 117, 101, 59, 32, 65, 108, 103, 111, 114, 105, 116, 104, 109, 32, 97, 108, 103, 111, 114, 105, 116, 104, 109, 32, 61, 32, 65, 108, 103, 111, 114, 105, 116, 104, 109, 58, 58, 107, 83, 111, 102, 116, 109, 97, 120, 93};
.global .align 1 .b8 __unnamed_504[362] = {118, 111, 105, 100, 32, 83, 111, 102, 116, 109, 97, 120, 87, 97, 114, 112, 73, 109, 112, 108, 40, 76, 79, 65, 68, 44, 32, 83, 84, 79, 82, 69, 44, 32, 115, 105, 103, 110, 101, 100, 32, 108, 111, 110, 103, 44, 32, 115, 105, 103, 110, 101, 100, 32, 108, 111, 110, 103, 41, 32, 91, 119, 105, 116, 104, 32, 76, 79, 65, 68, 32, 61, 32, 66, 114, 111, 97, 100, 99, 97, 115, 116, 83, 99, 97, 108, 101, 77, 97, 115, 107, 76, 111, 97, 100, 60, 102, 108, 111, 97, 116, 44, 32, 102, 108, 111, 97, 116, 44, 32, 95, 95, 110, 118, 95, 98, 111, 111, 108, 44, 32, 52, 85, 76, 44, 32, 115, 105, 103, 110, 101, 100, 32, 105, 110, 116, 62, 59, 32, 83, 84, 79, 82, 69, 32, 61, 32, 68, 105, 114, 101, 99, 116, 83, 116, 111, 114, 101, 60, 102, 108, 111, 97, 116, 44, 32, 102, 108, 111, 97, 116, 62, 59, 32, 67, 111, 109, 112, 117, 116, 101, 84, 121, 112, 101, 32, 61, 32, 102, 108, 111, 97, 116, 59, 32, 105, 110, 116, 32, 112, 97, 99, 107, 95, 115, 105, 122, 101, 32, 61, 32, 49, 59, 32, 105, 110, 116, 32, 99, 111, 108, 115, 95, 112, 101, 114, 95, 116, 104, 114, 101, 97, 100, 32, 61, 32, 49, 59, 32, 105, 110, 116, 32, 116, 104, 114, 101, 97, 100, 95, 103, 114, 111, 117, 112, 95, 119, 105, 100, 116, 104, 32, 61, 32, 56, 59, 32, 105, 110, 116, 32, 114, 111, 119, 115, 95, 112, 101, 114, 95, 97, 99, 99, 101, 115, 115, 32, 61, 32, 49, 59, 32, 95, 95, 110, 118, 95, 98, 111, 111, 108, 32, 112, 97, 100, 100, 105, 110, 103, 32, 61, 32, 102, 97, 108, 115, 101, 59, 32, 65, 108, 103, 111, 114, 105, 116, 104, 109, 32, 97, 108, 103, 111, 114, 105, 116, 104, 109, 32, 61, 32, 65, 108, 103, 111, 114, 105, 116, 104, 109, 58, 58, 107, 83, 111, 102, 116, 109, 97, 120, 93};
.global .align 1 .b8 __unnamed_505[361] = {118, 111, 105, 100, 32, 83, 111, 102, 116, 109, 97, 120, 87, 97, 114, 112, 73, 109, 112, 108, 40, 76, 79, 65, 68, 44, 32, 83, 84, 79, 82, 69, 44, 32, 115, 105, 103, 110, 101, 100, 32, 108, 111, 110, 103, 44, 32, 115, 105, 103, 110, 101, 100, 32, 108, 111, 110, 103, 41, 32, 91, 119, 105, 116, 104, 32, 76, 79, 65, 68, 32, 61, 32, 66, 114, 111, 97, 100, 99, 97, 115, 116, 83, 99, 97, 108, 101, 77, 97, 115, 107, 76, 111, 97, 100, 60, 102, 108, 111, 97, 116, 44, 32, 102, 108, 111, 97, 116, 44, 32, 95, 95, 110, 118, 95, 98, 111, 111, 108, 44, 32, 52, 85, 76, 44, 32, 115, 105, 103, 110, 101, 100, 32, 105, 110, 116, 62, 59, 32, 83, 84, 79, 82, 69, 32, 61, 32, 68, 105, 114, 101, 99, 116, 83, 116, 111, 114, 101, 60, 102, 108, 111, 97, 116, 44, 32, 102, 108, 111, 97, 116, 62, 59, 32, 67, 111, 109, 112, 117, 116, 101, 84, 121, 112, 101, 32, 61, 32, 102, 108, 111, 97, 116, 59, 32, 105, 110, 116, 32, 112, 97, 99, 107, 95, 115, 105, 122, 101, 32, 61, 32, 49, 59, 32, 105, 110, 116, 32, 99, 111, 108, 115, 95, 112, 101, 114, 95, 116, 104, 114, 101, 97, 100, 32, 61, 32, 49, 59, 32, 105, 110, 116, 32, 116, 104, 114, 101, 97, 100, 95, 103, 114, 111, 117, 112, 95, 119, 105, 100, 116, 104, 32, 61, 32, 56, 59, 32, 105, 110, 116, 32, 114, 111, 119, 115, 95, 112, 101, 114, 95, 97, 99, 99, 101, 115, 115, 32, 61, 32, 49, 59, 32, 95, 95, 110, 118, 95, 98, 111, 111, 108, 32, 112, 97, 100, 100, 105, 110, 103, 32, 61, 32, 116, 114, 117, 101, 59, 32, 65, 108, 103, 111, 114, 105, 116, 104, 109, 32, 97, 108, 103, 111, 114, 105, 116, 104, 109, 32, 61, 32, 65, 108, 103, 111, 114, 105, 116, 104, 109, 58, 58, 107, 83, 111, 102, 116, 109, 97, 120, 93};
.global .align 1 .b8 __unnamed_506[363] = {118, 111, 105, 100, 32, 83, 111, 102, 116, 109, 97, 120, 87, 97, 114, 112, 73, 109, 112, 108, 40, 76, 79, 65, 68, 44, 32, 83, 84, 79, 82, 69, 44, 32, 115, 105, 103, 110, 101, 100, 32, 108, 111, 110, 103, 44, 32, 115, 105, 103, 110, 101, 100, 32, 108, 111, 110, 103, 41, 32, 91, 119, 105, 116, 104, 32, 76, 79, 65, 68, 32, 61, 32, 66, 114, 111, 97, 100, 99, 97, 115, 116, 83, 99, 97, 108, 101, 77, 97, 115, 107, 76, 111, 97, 100, 60, 102, 108, 111, 97, 116, 44, 32, 102, 108, 111, 97, 116, 44, 32, 95, 95, 110, 118, 95, 98, 111, 111, 108, 44, 32, 52, 85, 76, 44, 32, 115, 105, 103, 110, 101, 100, 32, 105, 110, 116, 62, 59, 32, 83, 84, 79, 82, 69, 32, 61, 32, 68, 105, 114, 101, 99, 116, 83, 116, 111, 114, 101, 60, 102, 108, 111, 97, 116, 44, 32, 102, 108, 111, 97, 116, 62, 59, 32, 67, 111, 109, 112, 117, 116, 101, 84, 121, 112, 101, 32, 61, 32, 102, 108, 111, 97, 116, 59, 32, 105, 110, 116, 32, 112, 97, 99, 107, 95, 115, 105, 122, 101, 32, 61, 32, 49, 59, 32, 105, 110, 116, 32, 99, 111, 108, 115, 95, 112, 101, 114, 95, 116, 104, 114, 101, 97, 100, 32, 61, 32, 49, 59, 32, 105, 110, 116, 32, 116, 104, 114, 101, 97, 100, 95, 103, 114, 111, 117, 112, 95, 119, 105, 100, 116, 104, 32, 61, 32, 49, 54, 59, 32, 105, 110, 116, 32, 114, 111, 119, 115, 95, 112, 101, 114, 95, 97, 99, 99, 101, 115, 115, 32, 61, 32, 50, 59, 32, 95, 95, 110, 118, 95, 98, 111, 111, 108, 32, 112, 97, 100, 100, 105, 110, 103, 32, 61, 32, 102, 97, 108, 115, 101, 59, 32, 65, 108, 103, 111, 114, 105, 116, 104, 109, 32, 97, 108, 103, 111, 114, 105, 116, 104, 109, 32, 61, 32, 65, 108, 103, 111, 114, 105, 116, 104, 109, 58, 58, 107, 83, 111, 102, 116, 109, 97, 120, 93};
.global .align 1 .b8 __unnamed_507[362] = {118, 111, 105, 100, 32, 83, 111, 102, 116, 109, 97, 120, 87, 97, 114, 112, 73, 109, 112, 108, 40, 76, 79, 65, 68, 44, 32, 83, 84, 79, 82, 69, 44, 32, 115, 105, 103, 110, 101, 100, 32, 108, 111, 110, 103, 44, 32, 115, 105, 103, 110, 101, 100, 32, 108, 111, 110, 103, 41, 32, 91, 119, 105, 116, 104, 32, 76, 79, 65, 68, 32, 61, 32, 66, 114, 111, 97, 100, 99, 97, 115, 116, 83, 99, 97, 108, 101, 77, 97, 115, 107, 76, 111, 97, 100, 60, 102, 108, 111, 97, 116, 44, 32, 102, 108, 111, 97, 116, 44, 32, 95, 95, 110, 118, 95, 98, 111, 111, 108, 44, 32, 52, 85, 76, 44, 32, 115, 105, 103, 110, 101, 100, 32, 105, 110, 116, 62, 59, 32, 83, 84, 79, 82, 69, 32, 61, 32, 68, 105, 114, 101, 99, 116, 83, 116, 111, 114, 101, 60, 102, 108, 111, 97, 116, 44, 32, 102, 108, 111, 97, 116, 62, 59, 32, 67, 111, 109, 112, 117, 116, 101, 84, 121, 112, 101, 32, 61, 32, 102, 108, 111, 97, 116, 59, 32, 105, 110, 116, 32, 112, 97, 99, 107, 95, 115, 105, 122, 101, 32, 61, 32, 49, 59, 32, 105, 110, 116, 32, 99, 111, 108, 115, 95, 112, 101, 114, 95, 116, 104, 114, 101, 97, 100, 32, 61, 32, 49, 59, 32, 105, 110, 116, 32, 116, 104, 114, 101, 97, 100, 95, 103, 114, 111, 117, 112, 95, 119, 105, 100, 116, 104, 32, 61, 32, 49, 54, 59, 32, 105, 110, 116, 32, 114, 111, 119, 115, 95, 112, 101, 114, 95, 97, 99, 99, 101, 115, 115, 32, 61, 32, 50, 59, 32, 95, 95, 110, 118, 95, 98, 111, 111, 108, 32, 112, 97, 100, 100, 105, 110, 103, 32, 61, 32, 116, 114, 117, 101, 59, 32, 65, 108, 103, 111, 114, 105, 116, 104, 109, 32, 97, 108, 103, 111, 114, 105, 116, 104, 109, 32, 61, 32, 65, 108, 103, 111, 114, 105, 116, 104, 109, 58, 58, 107, 83, 111, 102, 116, 109, 97, 120, 93};
.global .align 1 .b8 __unnamed_508[363] = {118, 111, 105, 100, 32, 83, 111, 102, 116, 109, 97, 120, 87, 97, 114, 112, 73, 109, 112, 108, 40, 76, 79, 65, 68, 44, 32, 83, 84, 79, 82, 69, 44, 32, 115, 105, 103, 110, 101, 100, 32, 108, 111, 110, 103, 44, 32, 115, 105, 103, 110, 101, 100, 32, 108, 111, 110, 103, 41, 32, 91, 119, 105, 116, 104, 32, 76, 79, 65, 68, 32, 61, 32, 66, 114, 111, 97, 100, 99, 97, 115, 116, 83, 99, 97, 108, 101, 77, 97, 115, 107, 76, 111, 97, 100, 60, 102, 108, 111, 97, 116, 44, 32, 102, 108, 111, 97, 116, 44, 32, 95, 95, 110, 118, 95, 98, 111, 111, 108, 44, 32, 52, 85, 76, 44, 32, 115, 105, 103, 110, 101, 100, 32, 105, 110, 116, 62, 59, 32, 83, 84, 79, 82, 69, 32, 61, 32, 68, 105, 114, 101, 99, 116, 83, 116, 111, 114, 101, 60, 102, 108, 111, 97, 116, 44, 32, 102, 108, 111, 97, 116, 62, 59, 32, 67, 111, 109, 112, 117, 116, 101, 84, 121, 112, 101, 32, 61, 32, 102, 108, 111, 97, 116, 59, 32, 105, 110, 116, 32, 112, 97, 99, 107, 95, 115, 105, 122, 101, 32, 61, 32, 49, 59, 32, 105, 110, 116, 32, 99, 111, 108, 115, 95, 112, 101, 114, 95, 116, 104, 114, 101, 97, 100, 32, 61, 32, 49, 59, 32, 105, 110, 116, 32, 116, 104, 114, 101, 97, 100, 95, 103, 114, 111, 117, 112, 95, 119, 105, 100, 116, 104, 32, 61, 32, 49, 54, 59, 32, 105, 110, 116, 32, 114, 111, 119, 115, 95, 112, 101, 114, 95, 97, 99, 99, 101, 115, 115, 32, 61, 32, 49, 59, 32, 95, 95, 110, 118, 95, 98, 111, 111, 108, 32, 112, 97, 100, 100, 105, 110, 103, 32, 61, 32, 102, 97, 108, 115, 101, 59, 32, 65, 108, 103, 111, 114, 105, 116, 104, 109, 32, 97, 108, 103, 111, 114, 105, 116, 104, 109, 32, 61, 32, 65, 108, 103, 111, 114, 105, 116, 104, 109, 58, 58, 107, 83, 111, 102, 116, 109, 97, 120, 93};
.global .align 1 .b8 __unnamed_509[362] = {118, 111, 105, 100, 32, 83, 111, 102, 116, 109, 97, 120, 87, 97, 114, 112, 73, 109, 112, 108, 40, 76, 79, 65, 68, 44, 32, 83, 84, 79, 82, 69, 44, 32, 115, 105, 103, 110, 101, 100, 32, 108, 111, 110, 103, 44, 32, 115, 105, 103, 110, 101, 100, 32, 108, 111, 110, 103, 41, 32, 91, 119, 105, 116, 104, 32, 76, 79, 65, 68, 32, 61, 32, 66, 114, 111, 97, 100, 99, 97, 115, 116, 83, 99, 97, 108, 101, 77, 97, 115, 107, 76, 111, 97, 100, 60, 102, 108, 111, 97, 116, 44, 32, 102, 108, 111, 97, 116, 44, 32, 95, 95, 110, 118, 95, 98, 111, 111, 108, 44, 32, 52, 85, 76, 44, 32, 115, 105, 103, 110, 101, 100, 32, 105, 110, 116, 62, 59, 32, 83, 84, 79, 82, 69, 32, 61, 32, 68, 105, 114, 101, 99, 116, 83, 116, 111, 114, 101, 60, 102, 108, 111, 97, 116, 44, 32, 102, 108, 111, 97, 116, 62, 59, 32, 67, 111, 109, 112, 117, 116, 101, 84, 121, 112, 101, 32, 61, 32, 102, 108, 111, 97, 116, 59, 32, 105, 110, 116, 32, 112, 97, 99, 107, 95, 115, 105, 122, 101, 32, 61, 32, 49, 59, 32, 105, 110, 116, 32, 99, 111, 108, 115, 95, 112, 101, 114, 95, 116, 104, 114, 101, 97, 100, 32, 61, 32, 49, 59, 32, 105, 110, 116, 32, 116, 104, 114, 101, 97, 100, 95, 103, 114, 111, 117, 112, 95, 119, 105, 100, 116, 104, 32, 61, 32, 49, 54, 59, 32, 105, 110, 116, 32, 114, 111, 119, 115, 95, 112, 101, 114, 95, 97, 99, 99, 101, 115, 115, 32, 61, 32, 49, 59, 32, 95, 95, 110, 118, 95, 98, 111, 111, 108, 32, 112, 97, 100, 100, 105, 110, 103, 32, 61, 32, 116, 114, 117, 101, 59, 32, 65, 108, 103, 111, 114, 105, 116, 104, 109, 32, 97, 108, 103, 111, 114, 105, 116, 104, 109, 32, 61, 32, 65, 108, 103, 111, 114, 105, 116, 104, 109, 58, 58, 107, 83, 111, 102, 116, 109, 97, 120, 93};
.global .align 1 .b8 __unnamed_510[363] = {118, 111, 105, 100, 32, 83, 111, 102, 116, 109, 97, 120, 87, 97, 114, 112, 73, 109, 112, 108, 40, 76, 79, 65, 68, 44, 32, 83, 84, 79, 82, 69, 44, 32, 115, 105, 103, 110, 101, 100, 32, 108, 111, 110, 103, 44, 32, 115, 105, 103, 110, 101, 100, 32, 108, 111, 110, 103, 41, 32, 91, 119, 105, 116, 104, 32, 76, 79, 65, 68, 32, 61, 32, 66, 114, 111, 97, 100, 99, 97, 115, 116, 83, 99, 97, 108, 101, 77, 97, 115, 107, 76, 111, 97, 100, 60, 102, 108, 111, 97, 116, 44, 32, 102, 108, 111, 97, 116, 44, 32, 95, 95, 110, 118, 95, 98, 111, 111, 108, 44, 32, 52, 85, 76, 44, 32, 115, 105, 103, 110, 101, 100, 32, 105, 110, 116, 62, 59, 32, 83, 84, 79, 82, 69, 32, 61, 32, 68, 105, 114, 101, 99, 116, 83, 116, 111, 114, 101, 60, 102, 108, 111, 97, 116, 44, 32, 102, 108, 111, 97, 116, 62, 59, 32, 67, 111, 109, 112, 117, 116, 101, 84, 121, 112, 101, 32, 61, 32, 102, 108, 111, 97, 116, 59, 32, 105, 110, 116, 32, 112, 97, 99, 107, 95, 115, 105, 122, 101, 32, 61, 32, 49, 59, 32, 105, 110, 116, 32, 99, 111, 108, 115, 95, 112, 101, 114, 95, 116, 104, 114, 101, 97, 100, 32, 61, 32, 49, 59, 32, 105, 110, 116, 32, 116, 104, 114, 101, 97, 100, 95, 103, 114, 111, 117, 112, 95, 119, 105, 100, 116, 104, 32, 61, 32, 51, 50, 59, 32, 105, 110, 116, 32, 114, 111, 119, 115, 95, 112, 101, 114, 95, 97, 99, 99, 101, 115, 115, 32, 61, 32, 50, 59, 32, 95, 95, 110, 118, 95, 98, 111, 111, 108, 32, 112, 97, 100, 100, 105, 110, 103, 32, 61, 32, 102, 97, 108, 115, 101, 59, 32, 65, 108, 103, 111, 114, 105, 116, 104, 109, 32, 97, 108, 103, 111, 114, 105, 116, 104, 109, 32, 61, 32, 65, 108, 103, 111, 114, 105, 116, 104, 109, 58, 58, 107, 83, 111, 102, 116, 109, 97, 120, 93};
.global .align 1 .b8 __unnamed_511[362] = {118, 111, 105, 100, 32, 83, 111, 102, 116, 109, 97, 120, 87, 97, 114, 112, 73, 109, 112, 108, 40, 76, 79, 65, 68, 44, 32, 83, 84, 79, 82, 69, 44, 32, 115, 105, 103, 110, 101, 100, 32, 108, 111, 110, 103, 44, 32, 115, 105, 103, 110, 101, 100, 32, 108, 111, 110, 103, 41, 32, 91, 119, 105, 116, 104, 32, 76, 79, 65, 68, 32, 61, 32, 66, 114, 111, 97, 100, 99, 97, 115, 116, 83, 99, 97, 108, 101, 77, 97, 115, 107, 76, 111, 97, 100, 60, 102, 108, 111, 97, 116, 44, 32, 102, 108, 111, 97, 116, 44, 32, 95, 95, 110, 118, 95, 98, 111, 111, 108, 44, 32, 52, 85, 76, 44, 32, 115, 105, 103, 110, 101, 100, 32, 105, 110, 116, 62, 59, 32, 83, 84, 79, 82, 69, 32, 61, 32, 68, 105, 114, 101, 99, 116, 83, 116, 111, 114, 101, 60, 102, 108, 111, 97, 116, 44, 32, 102, 108, 111, 97, 116, 62, 59, 32, 67, 111, 109, 112, 117, 116, 101, 84, 121, 112, 101, 32, 61, 32, 102, 108, 111, 97, 116, 59, 32, 105, 110, 116, 32, 112, 97, 99, 107, 95, 115, 105, 122, 101, 32, 61, 32, 49, 59, 32, 105, 110, 116, 32, 99, 111, 108, 115, 95, 112, 101, 114, 95, 116, 104, 114, 101, 97, 100, 32, 61, 32, 49, 59, 32, 105, 110, 116, 32, 116, 104, 114, 101, 97, 100, 95, 103, 114, 111, 117, 112, 95, 119, 105, 100, 116, 104, 32, 61, 32, 51, 50, 59, 32, 105, 110, 116, 32, 114, 111, 119, 115, 95, 112, 101, 114, 95, 97, 99, 99, 101, 115, 115, 32, 61, 32, 50, 59, 32, 95, 95, 110, 118, 95, 98, 111, 111, 108, 32, 112, 97, 100, 100, 105, 110, 103, 32, 61, 32, 116, 114, 117, 101, 59, 32, 65, 108, 103, 111, 114, 105, 116, 104, 109, 32, 97, 108, 103, 111, 114, 105, 116, 104, 109, 32, 61, 32, 65, 108, 103, 111, 114, 105, 116, 104, 109, 58, 58, 107, 83, 111, 102, 116, 109, 97, 120, 93};
.global .align 1 .b8 __unnamed_512[363] = {118, 111, 105, 100, 32, 83, 111, 102, 116, 109, 97, 120, 87, 97, 114, 112, 73, 109, 112, 108, 40, 76, 79, 65, 68, 44, 32, 83, 84, 79, 82, 69, 44, 32, 115, 105, 103, 110, 101, 100, 32, 108, 111, 110, 103, 44, 32, 115, 105, 103, 110, 101, 100, 32, 108, 111, 110, 103, 41, 32, 91, 119, 105, 116, 104, 32, 76, 79, 65, 68, 32, 61, 32, 66, 114, 111, 97, 100, 99, 97, 115, 116, 83, 99, 97, 108, 101, 77, 97, 115, 107, 76, 111, 97, 100, 60, 102, 108, 111, 97, 116, 44, 32, 102, 108, 111, 97, 116, 44, 32, 95, 95, 110, 118, 95, 98, 111, 111, 108, 44, 32, 52, 85, 76, 44, 32, 115, 105, 103, 110, 101, 100, 32, 105, 110, 116, 62, 59, 32, 83, 84, 79, 82, 69, 32, 61, 32, 68, 105, 114, 101, 99, 116, 83, 116, 111, 114, 101, 60, 102, 108, 111, 97, 116, 44, 32, 102, 108, 111, 97, 116, 62, 59, 32, 67, 111, 109, 112, 117, 116, 101, 84, 121, 112, 101, 32, 61, 32, 102, 108, 111, 97, 116, 59, 32, 105, 110, 116, 32, 112, 97, 99, 107, 95, 115, 105, 122, 101, 32, 61, 32, 49, 59, 32, 105, 110, 116, 32, 99, 111, 108, 115, 95, 112, 101, 114, 95, 116, 104, 114, 101, 97, 100, 32, 61, 32, 49, 59, 32, 105, 110, 116, 32, 116, 104, 114, 101, 97, 100, 95, 103, 114, 111, 117, 112, 95, 119, 105, 100, 116, 104, 32, 61, 32, 51, 50, 59, 32, 105, 110, 116, 32, 114, 111, 119, 115, 95, 112, 101, 114, 95, 97, 99, 99, 101, 115, 115, 32, 61, 32, 49, 59, 32, 95, 95, 110, 118, 95, 98, 111, 111, 108, 32, 112, 97, 100, 100, 105, 110, 103, 32, 61, 32, 102, 97, 108, 115, 101, 59, 32, 65, 108, 103, 111, 114, 105, 116, 104, 109, 32, 97, 108, 103, 111, 114, 105, 116, 104, 109, 32, 61, 32, 65, 108, 103, 111, 114, 105, 116, 104, 109, 58, 58, 107, 83, 111, 102, 116, 109, 97, 120, 93};
.global .align 1 .b8 __unnamed_513[362] = {118, 111, 105, 100, 32, 83, 111, 102, 116, 109, 97, 120, 87, 97, 114, 112, 73, 109, 112, 108, 40, 76, 79, 65, 68, 44, 32, 83, 84, 79, 82, 69, 44, 32, 115, 105, 103, 110, 101, 100, 32, 108, 111, 110, 103, 44, 32, 115, 105, 103, 110, 101, 100, 32, 108, 111, 110, 103, 41, 32, 91, 119, 105, 116, 104, 32, 76, 79, 65, 68, 32, 61, 32, 66, 114, 111, 97, 100, 99, 97, 115, 116, 83, 99, 97, 108, 101, 77, 97, 115, 107, 76, 111, 97, 100, 60, 102, 108, 111, 97, 116, 44, 32, 102, 108, 111, 97, 116, 44, 32, 95, 95, 110, 118, 95, 98, 111, 111, 108, 44, 32, 52, 85, 76, 44, 32, 115, 105, 103, 110, 101, 100, 32, 105, 110, 116, 62, 59, 32, 83, 84, 79, 82, 69, 32, 61, 32, 68, 105, 114, 101, 99, 116, 83, 116, 111, 114, 101, 60, 102, 108, 111, 97, 116, 44, 32, 102, 108, 111, 97, 116, 62, 59, 32, 67, 111, 109, 112, 117, 116, 101, 84, 121, 112, 101, 32, 61, 32, 102, 108, 111, 97, 116, 59, 32, 105, 110, 116, 32, 112, 97, 99, 107, 95, 115, 105, 122, 101, 32, 61, 32, 49, 59, 32, 105, 110, 116, 32, 99, 111, 108, 115, 95, 112, 101, 114, 95, 116, 104, 114, 101, 97, 100, 32, 61, 32, 49, 59, 32, 105, 110, 116, 32, 116, 104, 114, 101, 97, 100, 95, 103, 114, 111, 117, 112, 95, 119, 105, 100, 116, 104, 32, 61, 32, 51, 50, 59, 32, 105, 110, 116, 32, 114, 111, 119, 115, 95, 112, 101, 114, 95, 97, 99, 99, 101, 115, 115, 32, 61, 32, 49, 59, 32, 95, 95, 110, 118, 95, 98, 111, 111, 108, 32, 112, 97, 100, 100, 105, 110, 103, 32, 61, 32, 116, 114, 117, 101, 59, 32, 65, 108, 103, 111, 114, 105, 116, 104, 109, 32, 97, 108, 103, 111, 114, 105, 116, 104, 109, 32, 61, 32, 65, 108, 103, 111, 114, 105, 116, 104, 109, 58, 58, 107, 83, 111, 102, 116, 109, 97, 120, 93};
.global .align 1 .b8 __unnamed_514[363] = {118, 111, 105, 100, 32, 83, 111, 102, 116, 109, 97, 120, 87, 97, 114, 112, 73, 109, 112, 108, 40, 76, 79, 65, 68, 44, 32, 83, 84, 79, 82, 69, 44, 32, 115, 105, 103, 110, 101, 100, 32, 108, 111, 110, 103, 44, 32, 115, 105, 103, 110, 101, 100, 32, 108, 111, 110, 103, 41, 32, 91, 119, 105, 116, 104, 32, 76, 79, 65, 68, 32, 61, 32, 66, 114, 111, 97, 100, 99, 97, 115, 116, 83, 99, 97, 108, 101, 77, 97, 115, 107, 76, 111, 97, 100, 60, 102, 108, 111, 97, 116, 44, 32, 102, 108, 111, 97, 116, 44, 32, 95, 95, 110, 118, 95, 98, 111, 111, 108, 44, 32, 52, 85, 76, 44, 32, 115, 105, 103, 110, 101, 100, 32, 105, 110, 116, 62, 59, 32, 83, 84, 79, 82, 69, 32, 61, 32, 68, 105, 114, 101, 99, 116, 83, 116, 111, 114, 101, 60, 102, 108, 111, 97, 116, 44, 32, 102, 108, 111, 97, 116, 62, 59, 32, 67, 111, 109, 112, 117, 116, 101, 84, 121, 112, 101, 32, 61, 32, 102, 108, 111, 97, 116, 59, 32, 105, 110, 116, 32, 112, 97, 99, 107, 95, 115, 105, 122, 101, 32, 61, 32, 49, 59, 32, 105, 110, 116, 32, 99, 111, 108, 115, 95, 112, 101, 114, 95, 116, 104, 114, 101, 97, 100, 32, 61, 32, 50, 59, 32, 105, 110, 116, 32, 116, 104, 114, 101, 97, 100, 95, 103, 114, 111, 117, 112, 95, 119, 105, 100, 116, 104, 32, 61, 32, 51, 50, 59, 32, 105, 110, 116, 32, 114, 111, 119, 115, 95, 112, 101, 114, 95, 97, 99, 99, 101, 115, 115, 32, 61, 32, 49, 59, 32, 95, 95, 110, 118, 95, 98, 111, 111, 108, 32, 112, 97, 100, 100, 105, 110, 103, 32, 61, 32, 102, 97, 108, 115, 101, 59, 32, 65, 108, 103, 111, 114, 105, 116, 104, 109, 32, 97, 108, 103, 111, 114, 105, 116, 104, 109, 32, 61, 32, 65, 108, 103, 111, 114, 105, 116, 104, 109, 58, 58, 107, 83, 111, 102, 116, 109, 97, 120, 93};
.global .align 1 .b8 __unnamed_515[362] = {118, 111, 105, 100, 32, 83, 111, 102, 116, 109, 97, 120, 87, 97, 114, 112, 73, 109, 112, 108, 40, 76, 79, 65, 68, 44, 32, 83, 84, 79, 82, 69, 44, 32, 115, 105, 103, 110, 101, 100, 32, 108, 111, 110, 103, 44, 32, 115, 105, 103, 110, 101, 100, 32, 108, 111, 110, 103, 41, 32, 91, 119, 105, 116, 104, 32, 76, 79, 65, 68, 32, 61, 32, 66, 114, 111, 97, 100, 99, 97, 115, 116, 83, 99, 97, 108, 101, 77, 97, 115, 107, 76, 111, 97, 100, 60, 102, 108, 111, 97, 116, 44, 32, 102, 108, 111, 97, 116, 44, 32, 95, 95, 110, 118, 95, 98, 111, 111, 108, 44, 32, 52, 85, 76, 44, 32, 115, 105, 103, 110, 101, 100, 32, 105, 110, 116, 62, 59, 32, 83, 84, 79, 82, 69, 32, 61, 32, 68, 105, 114, 101, 99, 116, 83, 116, 111, 114, 101, 60, 102, 108, 111, 97, 116, 44, 32, 102, 108, 111, 97, 116, 62, 59, 32, 67, 111, 109, 112, 117, 116, 101, 84, 121, 112, 101, 32, 61, 32, 102, 108, 111, 97, 116, 59, 32, 105, 110, 116, 32, 112, 97, 99, 107, 95, 115, 105, 122, 101, 32, 61, 32, 49, 59, 32, 105, 110, 116, 32, 99, 111, 108, 115, 95, 112, 101, 114, 95, 116, 104, 114, 101, 97, 100, 32, 61, 32, 50, 59, 32, 105, 110, 116, 32, 116, 104, 114, 101, 97, 100, 95, 103, 114, 111, 117, 112, 95, 119, 105, 100, 116, 104, 32, 61, 32, 51, 50, 59, 32, 105, 110, 116, 32, 114, 111, 119, 115, 95, 112, 101, 114, 95, 97, 99, 99, 101, 115, 115, 32, 61, 32, 49, 59, 32, 95, 95, 110, 118, 95, 98, 111, 111, 108, 32, 112, 97, 100, 100, 105, 110, 103, 32, 61, 32, 116, 114, 117, 101, 59, 32, 65, 108, 103, 111, 114, 105, 116, 104, 109, 32, 97, 108, 103, 111, 114, 105, 116, 104, 109, 32, 61, 32, 65, 108, 103, 111, 114, 105, 116, 104, 109, 58, 58, 107, 83, 111, 102, 116, 109, 97, 120, 93};
.global .align 1 .b8 __unnamed_516[363] = {118, 111, 105, 100, 32, 83, 111, 102, 116, 109, 97, 120, 87, 97, 114, 112, 73, 109, 112, 108, 40, 76, 79, 65, 68, 44, 32, 83, 84, 79, 82, 69, 44, 32, 115, 105, 103, 110, 101, 100, 32, 108, 111, 110, 103, 44, 32, 115, 105, 103, 110, 101, 100, 32, 108, 111, 110, 103, 41, 32, 91, 119, 105, 116, 104, 32, 76, 79, 65, 68, 32, 61, 32, 66, 114, 111, 97, 100, 99, 97, 115, 116, 83, 99, 97, 108, 101, 77, 97, 115, 107, 76, 111, 97, 100, 60, 102, 108, 111, 97, 116, 44, 32, 102, 108, 111, 97, 116, 44, 32, 95, 95, 110, 118, 95, 98, 111, 111, 108, 44, 32, 52, 85, 76, 44, 32, 115, 105, 103, 110, 101, 100, 32, 105, 110, 116, 62, 59, 32, 83, 84, 79, 82, 69, 32, 61, 32, 68, 105, 114, 101, 99, 116, 83, 116, 111, 114, 101, 60, 102, 108, 111, 97, 116, 44, 32, 102, 108, 111, 97, 116, 62, 59, 32, 67, 111, 109, 112, 117, 116, 101, 84, 121, 112, 101, 32, 61, 32, 102, 108, 111, 97, 116, 59, 32, 105, 110, 116, 32, 112, 97, 99, 107, 95, 115, 105, 122, 101, 32, 61, 32, 49, 59, 32, 105, 110, 116, 32, 99, 111, 108, 115, 95, 112, 101, 114, 95, 116, 104, 114, 101, 97, 100, 32, 61, 32, 51, 59, 32, 105, 110, 116, 32, 116, 104, 114, 101, 97, 100, 95, 103, 114, 111, 117, 112, 95, 119, 105, 100, 116, 104, 32, 61, 32, 51, 50, 59, 32, 105, 110, 116, 32, 114, 111, 119, 115, 95, 112, 101, 114, 95, 97, 99, 99, 101, 115, 115, 32, 61, 32, 49, 59, 32, 95, 95, 110, 118, 95, 98, 111, 111, 108, 32, 112, 97, 100, 100, 105, 110, 103, 32, 61, 32, 102, 97, 108, 115, 101, 59, 32, 65, 108, 103, 111, 114, 105, 116, 104, 109, 32, 97, 108, 103, 111, 114, 105, 116, 104, 109, 32, 61, 32, 65, 108, 103, 111, 114, 105, 116, 104, 109, 58, 58, 107, 83, 111, 102, 116, 109, 97, 120, 93};
.global .align 1 .b8 __unnamed_517[362] = {118, 111, 105, 100, 32, 83, 111, 102, 116, 109, 97, 120, 87, 97, 114, 112, 73, 109, 112, 108, 40, 76, 79, 65, 68, 44, 32, 83, 84, 79, 82, 69, 44, 32, 115, 105, 103, 110, 101, 100, 32, 108, 111, 110, 103, 44, 32, 115, 105, 103, 110, 101, 100, 32, 108, 111, 110, 103, 41, 32, 91, 119, 105, 116, 104, 32, 76, 79, 65, 68, 32, 61, 32, 66, 114, 111, 97, 100, 99, 97, 115, 116, 83, 99, 97, 108, 101, 77, 97, 115, 107, 76, 111, 97, 100, 60, 102, 108, 111, 97, 116, 44, 32, 102, 108, 111, 97, 116, 44, 32, 95, 95, 110, 118, 95, 98, 111, 111, 108, 44, 32, 52, 85, 76, 44, 32, 115, 105, 103, 110, 101, 100, 32, 105, 110, 116, 62, 59, 32, 83, 84, 79, 82, 69, 32, 61, 32, 68, 105, 114, 101, 99, 116, 83, 116, 111, 114, 101, 60, 102, 108, 111, 97, 116, 44, 32, 102, 108, 111, 97, 116, 62, 59, 32, 67, 111, 109, 112, 117, 116, 101, 84, 121, 112, 101, 32, 61, 32, 102, 108, 111, 97, 116, 59, 32, 105, 110, 116, 32, 112, 97, 99, 107, 95, 115, 105, 122, 101, 32, 61, 32, 49, 59, 32, 105, 110, 116, 32, 99, 111, 108, 115, 95, 112, 101, 114, 95, 116, 104, 114, 101, 97, 100, 32, 61, 32, 51, 59, 32, 105, 110, 116, 32, 116, 104, 114, 101, 97, 100, 95, 103, 114, 111, 117, 112, 95, 119, 105, 100, 116, 104, 32, 61, 32, 51, 50, 59, 32, 105, 110, 116, 32, 114, 111, 119, 115, 95, 112, 101, 114, 95, 97, 99, 99, 101, 115, 115, 32, 61, 32, 49, 59, 32, 95, 95, 110, 118, 95, 98, 111, 111, 108, 32, 112, 97, 100, 100, 105, 110, 103, 32, 61, 32, 116, 114, 117, 101, 59, 32, 65, 108, 103, 111, 114, 105, 116, 104, 109, 32, 97, 108, 103, 111, 114, 105, 116, 104, 109, 32, 61, 32, 65, 108, 103, 111, 114, 105, 116, 104, 109, 58, 58, 107, 83, 111, 102, 116, 109, 97, 120, 93};
.global .align 1 .b8 __unnamed_518[363] = {118, 111, 105, 100, 32, 83, 111, 102, 116, 109, 97, 120, 87, 97, 114, 112, 73, 109, 112, 108, 40, 76, 79, 65, 68, 44, 32, 83, 84, 79, 82, 69, 44, 32, 115, 105, 103, 110, 101, 100, 32, 108, 111, 110, 103, 44, 32, 115, 105, 103, 110, 101, 100, 32, 108, 111, 110, 103, 41, 32, 91, 119, 105, 116, 104, 32, 76, 79, 65, 68, 32, 61, 32, 66, 114, 111, 97, 100, 99, 97, 115, 116, 83, 99, 97, 108, 101, 77, 97, 115, 107, 76, 111, 97, 100, 60, 102, 108, 111, 97, 116, 44, 32, 102, 108, 111, 97, 116, 44, 32, 95, 95, 110, 118, 95, 98, 111, 111, 108, 44, 32, 52, 85, 76, 44, 32, 115, 105, 103, 110, 101, 100, 32, 105, 110, 116, 62, 59, 32, 83, 84, 79, 82, 69, 32, 61, 32, 68, 105, 114, 101, 99, 116, 83, 116, 111, 114, 101, 60, 102, 108, 111, 97, 116, 44, 32, 102, 108, 111, 97, 116, 62, 59, 32, 67, 111, 109, 112, 117, 116, 101, 84, 121, 112, 101, 32, 61, 32, 102, 108, 111, 97, 116, 59, 32, 105, 110, 116, 32, 112, 97, 99, 107, 95, 115, 105, 122, 101, 32, 61, 32, 49, 59, 32, 105, 110, 116, 32, 99, 111, 108, 115, 95, 112, 101, 114, 95, 116, 104, 114, 101, 97, 100, 32, 61, 32, 52, 59, 32, 105, 110, 116, 32, 116, 104, 114, 101, 97, 100, 95, 103, 114, 111, 117, 112, 95, 119, 105, 100, 116, 104, 32, 61, 32, 51, 50, 59, 32, 105, 110, 116, 32, 114, 111, 119, 115, 95, 112, 101, 114, 95, 97, 99, 99, 101, 115, 115, 32, 61, 32, 49, 59, 32, 95, 95, 110, 118, 95, 98, 111, 111, 108, 32, 112, 97, 100, 100, 105, 110, 103, 32, 61, 32, 102, 97, 108, 115, 101, 59, 32, 65, 108, 103, 111, 114, 105, 116, 104, 109, 32, 97, 108, 103, 111, 114, 105, 116, 104, 109, 32, 61, 32, 65, 108, 103, 111, 114, 105, 116, 104, 109, 58, 58, 107, 83, 111, 102, 116, 109, 97, 120, 93};
.global .align 1 .b8 __unnamed_519[362] = {118, 111, 105, 100, 32, 83, 111, 102, 116, 109, 97, 120, 87, 97, 114, 112, 73, 109, 112, 108, 40, 76, 79, 65, 68, 44, 32, 83, 84, 79, 82, 69, 44, 32, 115, 105, 103, 110, 101, 100, 32, 108, 111, 110, 103, 44, 32, 115, 105, 103, 110, 101, 100, 32, 108, 111, 110, 103, 41, 32, 91, 119, 105, 116, 104, 32, 76, 79, 65, 68, 32, 61, 32, 66, 114, 111, 97, 100, 99, 97, 115, 116, 83, 99, 97, 108, 101, 77, 97, 115, 107, 76, 111, 97, 100, 60, 102, 108, 111, 97, 116, 44, 32, 102, 108, 111, 97, 116, 44, 32, 95, 95, 110, 118, 95, 98, 111, 111, 108, 44, 32, 52, 85, 76, 44, 32, 115, 105, 103, 110, 101, 100, 32, 105, 110, 116, 62, 59, 32, 83, 84, 79, 82, 69, 32, 61, 32, 68, 105, 114, 101, 99, 116, 83, 116, 111, 114, 101, 60, 102, 108, 111, 97, 116, 44, 32, 102, 108, 111, 97, 116, 62, 59, 32, 67, 111, 109, 112, 117, 116, 101, 84, 121, 112, 101, 32, 61, 32, 102, 108, 111, 97, 116, 59, 32, 105, 110, 116, 32, 112, 97, 99, 107, 95, 115, 105, 122, 101, 32, 61, 32, 49, 59, 32, 105, 110, 116, 32, 99, 111, 108, 115, 95, 112, 101, 114, 95, 116, 104, 114, 101, 97, 100, 32, 61, 32, 52, 59, 32, 105, 110, 116, 32, 116, 104, 114, 101, 97, 100, 95, 103, 114, 111, 117, 112, 95, 119, 105, 100, 116, 104, 32, 61, 32, 51, 50, 59, 32, 105, 110, 116, 32, 114, 111, 119, 115, 95, 112, 101, 114, 95, 97, 99, 99, 101, 115, 115, 32, 61, 32, 49, 59, 32, 95, 95, 110, 118, 95, 98, 111, 111, 108, 32, 112, 97, 100, 100, 105, 110, 103, 32, 61, 32, 116, 114, 117, 101, 59, 32, 65, 108, 103, 111, 114, 105, 116, 104, 109, 32, 97, 108, 103, 111, 114, 105, 116, 104, 109, 32, 61, 32, 65, 108, 103, 111, 114, 105, 116, 104, 109, 58, 58, 107, 83, 111, 102, 116, 109, 97, 120, 93};
.global .align 1 .b8 __unnamed_520[363] = {118, 111, 105, 100, 32, 83, 111, 102, 116, 109, 97, 120, 87, 97, 114, 112, 73, 109, 112, 108, 40, 76, 79, 65, 68, 44, 32, 83, 84, 79, 82, 69, 44, 32, 115, 105, 103, 110, 101, 100, 32, 108, 111, 110, 103, 44, 32, 115, 105, 103, 110, 101, 100, 32, 108, 111, 110, 103, 41, 32, 91, 119, 105, 116, 104, 32, 76, 79, 65, 68, 32, 61, 32, 66, 114, 111, 97, 100, 99, 97, 115, 116, 83, 99, 97, 108, 101, 77, 97, 115, 107, 76, 111, 97, 100, 60, 102, 108, 111, 97, 116, 44, 32, 102, 108, 111, 97, 116, 44, 32, 95, 95, 110, 118, 95, 98, 111, 111, 108, 44, 32, 52, 85, 76, 44, 32, 115, 105, 103, 110, 101, 100, 32, 105, 110, 116, 62, 59, 32, 83, 84, 79, 82, 69, 32, 61, 32, 68, 105, 114, 101, 99, 116, 83, 116, 111, 114, 101, 60, 102, 108, 111, 97, 116, 44, 32, 102, 108, 111, 97, 116, 62, 59, 32, 67, 111, 109, 112, 117, 116, 101, 84, 121, 112, 101, 32, 61, 32, 102, 108, 111, 97, 116, 59, 32, 105, 110, 116, 32, 112, 97, 99, 107, 95, 115, 105, 122, 101, 32, 61, 32, 49, 59, 32, 105, 110, 116, 32, 99, 111, 108, 115, 95, 112, 101, 114, 95, 116, 104, 114, 101, 97, 100, 32, 61, 32, 53, 59, 32, 105, 110, 116, 32, 116, 104, 114, 101, 97, 100, 95, 103, 114, 111, 117, 112, 95, 119, 105, 100, 116, 104, 32, 61, 32, 51, 50, 59, 32, 105, 110, 116, 32, 114, 111, 119, 115, 95, 112, 101, 114, 95, 97, 99, 99, 101, 115, 115, 32, 61, 32, 49, 59, 32, 95, 95, 110, 118, 95, 98, 111, 111, 108, 32, 112, 97, 100, 100, 105, 110, 103, 32, 61, 32, 102, 97, 108, 115, 101, 59, 32, 65, 108, 103, 111, 114, 105, 116, 104, 109, 32, 97, 108, 103, 111, 114, 105, 116, 104, 109, 32, 61, 32, 65, 108, 103, 111, 114, 105, 116, 104, 109, 58, 58, 107, 83, 111, 102, 116, 109, 97, 120, 93};
.global .align 1 .b8 __unnamed_521[362] = {118, 111, 105, 100, 32, 83, 111, 102, 116, 109, 97, 120, 87, 97, 114, 112, 73, 109, 112, 108, 40, 76, 79, 65, 68, 44, 32, 83, 84, 79, 82, 69, 44, 32, 115, 105, 103, 110, 101, 100, 32, 108, 111, 110, 103, 44, 32, 115, 105, 103, 110, 101, 100, 32, 108, 111, 110, 103, 41, 32, 91, 119, 105, 116, 104, 32, 76, 79, 65, 68, 32, 61, 32, 66, 114, 111, 97, 100, 99, 97, 115, 116, 83, 99, 97, 108, 101, 77, 97, 115, 107, 76, 111, 97, 100, 60, 102, 108, 111, 97, 116, 44, 32, 102, 108, 111, 97, 116, 44, 32, 95, 95, 110, 118, 95, 98, 111, 111, 108, 44, 32, 52, 85, 76, 44, 32, 115, 105, 103, 110, 101, 100, 32, 105, 110, 116, 62, 59, 32, 83, 84, 79, 82, 69, 32, 61, 32, 68, 105, 114, 101, 99, 116, 83, 116, 111, 114, 101, 60, 102, 108, 111, 97, 116, 44, 32, 102, 108, 111, 97, 116, 62, 59, 32, 67, 111, 109, 112, 117, 116, 101, 84, 121, 112, 101, 32, 61, 32, 102, 108, 111, 97, 116, 59, 32, 105, 110, 116, 32, 112, 97, 99, 107, 95, 115, 105, 122, 101, 32, 61, 32, 49, 59, 32, 105, 110, 116, 32, 99, 111, 108, 115, 95, 112, 101, 114, 95, 116, 104, 114, 101, 97, 100, 32, 61, 32, 53, 59, 32, 105, 110, 116, 32, 116, 104, 114, 101, 97, 100, 95, 103, 114, 111, 117, 112, 95, 119, 105, 100, 116, 104, 32, 61, 32, 51, 50, 59, 32, 105, 110, 116, 32, 114, 111, 119, 115, 95, 112, 101, 114, 95, 97, 99, 99, 101, 115, 115, 32, 61, 32, 49, 59, 32, 95, 95, 110, 118, 95, 98, 111, 111, 108, 32, 112, 97, 100, 100, 105, 110, 103, 32, 61, 32, 116, 114, 117, 101, 59, 32, 65, 108, 103, 111, 114, 105, 116, 104, 109, 32, 97, 108, 103, 111, 114, 105, 116, 104, 109, 32, 61, 32, 65, 108, 103, 111, 114, 105, 116, 104, 109, 58, 58, 107, 83, 111, 102, 116, 109, 97, 120, 93};
.global .align 1 .b8 __unnamed_522[363] = {118, 111, 105, 100, 32, 83, 111, 102, 116, 109, 97, 120, 87, 97, 114, 112, 73, 109, 112, 108, 40, 76, 79, 65, 68, 44, 32, 83, 84, 79, 82, 69, 44, 32, 115, 105, 103, 110, 101, 100, 32, 108, 111, 110, 103, 44, 32, 115, 105, 103, 110, 101, 100, 32, 108, 111, 110, 103, 41, 32, 91, 119, 105, 116, 104, 32, 76, 79, 65, 68, 32, 61, 32, 66, 114, 111, 97, 100, 99, 97, 115, 116, 83, 99, 97, 108, 101, 77, 97, 115, 107, 76, 111, 97, 100, 60, 102, 108, 111, 97, 116, 44, 32, 102, 108, 111, 97, 116, 44, 32, 95, 95, 110, 118, 95, 98, 111, 111, 108, 44, 32, 52, 85, 76, 44, 32, 115, 105, 103, 110, 101, 100, 32, 105, 110, 116, 62, 59, 32, 83, 84, 79, 82, 69, 32, 61, 32, 68, 105, 114, 101, 99, 116, 83, 116, 111, 114, 101, 60, 102, 108, 111, 97, 116, 44, 32, 102, 108, 111, 97, 116, 62, 59, 32, 67, 111, 109, 112, 117, 116, 101, 84, 121, 112, 101, 32, 61, 32, 102, 108, 111, 97, 116, 59, 32, 105, 110, 116, 32, 112, 97, 99, 107, 95, 115, 105, 122, 101, 32, 61, 32, 49, 59, 32, 105, 110, 116, 32, 99, 111, 108, 115, 95, 112, 101, 114, 95, 116, 104, 114, 101, 97, 100, 32, 61, 32, 54, 59, 32, 105, 110, 116, 32, 116, 104, 114, 101, 97, 100, 95, 103, 114, 111, 117, 112, 95, 119, 105, 100, 116, 104, 32, 61, 32, 51, 50, 59, 32, 105, 110, 116, 32, 114, 111, 119, 115, 95, 112, 101, 114, 95, 97, 99, 99, 101, 115, 115, 32, 61, 32, 49, 59, 32, 95, 95, 110, 118, 95, 98, 111, 111, 108, 32, 112, 97, 100, 100, 105, 110, 103, 32, 61, 32, 102, 97, 108, 115, 101, 59, 32, 65, 108, 103, 111, 114, 105, 116, 104, 109, 32, 97, 108, 103, 111, 114, 105, 116, 104, 109, 32, 61, 32, 65, 108, 103, 111, 114, 105, 116, 104, 109, 58, 58, 107, 83, 111, 102, 116, 109, 97, 120, 93};
.global .align 1 .b8 __unnamed_523[362] = {118, 111, 105, 100, 32, 83, 111, 102, 116, 109, 97, 120, 87, 97, 114, 112, 73, 109, 112, 108, 40, 76, 79, 65, 68, 44, 32, 83, 84, 79, 82, 69, 44, 32, 115, 105, 103, 110, 101, 100, 32, 108, 111, 110, 103, 44, 32, 115, 105, 103, 110, 101, 100, 32, 108, 111, 110, 103, 41, 32, 91, 119, 105, 116, 104, 32, 76, 79, 65, 68, 32, 61, 32, 66, 114, 111, 97, 100, 99, 97, 115, 116, 83, 99, 97, 108, 101, 77, 97, 115, 107, 76, 111, 97, 100, 60, 102, 108, 111, 97, 116, 44, 32, 102, 108, 111, 97, 116, 44, 32, 95, 95, 110, 118, 95, 98, 111, 111, 108, 44, 32, 52, 85, 76, 44, 32, 115, 105, 103, 110, 101, 100, 32, 105, 110, 116, 62, 59, 32, 83, 84, 79, 82, 69, 32, 61, 32, 68, 105, 114, 101, 99, 116, 83, 116, 111, 114, 101, 60, 102, 108, 111, 97, 116, 44, 32, 102, 108, 111, 97, 116, 62, 59, 32, 67, 111, 109, 112, 117, 116, 101, 84, 121, 112, 101, 32, 61, 32, 102, 108, 111, 97, 116, 59, 32, 105, 110, 116, 32, 112, 97, 99, 107, 95, 115, 105, 122, 101, 32, 61, 32, 49, 59, 32, 105, 110, 116, 32, 99, 111, 108, 115, 95, 112, 101, 114, 95, 116, 104, 114, 101, 97, 100, 32, 61, 32, 54, 59, 32, 105, 110, 116, 32, 116, 104, 114, 101, 97, 100, 95, 103, 114, 111, 117, 112, 95, 119, 105, 100, 116, 104, 32, 61, 32, 51, 50, 59, 32, 105, 110, 116, 32, 114, 111, 119, 115, 95, 112, 101, 114, 95, 97, 99, 99, 101, 115, 115, 32, 61, 32, 49, 59, 32, 95, 95, 110, 118, 95, 98, 111, 111, 108, 32, 112, 97, 100, 100, 105, 110, 103, 32, 61, 32, 116, 114, 117, 101, 59, 32, 65, 108, 103, 111, 114, 105, 116, 104, 109, 32, 97, 108, 103, 111, 114, 105, 116, 104, 109, 32, 61, 32, 65, 108, 103, 111, 114, 105, 116, 104, 109, 58, 58, 107, 83, 111, 102, 116, 109, 97, 120, 93};
.global .align 1 .b8 __unnamed_524[363] = {118, 111, 105, 100, 32, 83, 111, 102, 116, 109, 97, 120, 87, 97, 114, 112, 73, 109, 112, 108, 40, 76, 79, 65, 68, 44, 32, 83, 84, 79, 82, 69, 44, 32, 115, 105, 103, 110, 101, 100, 32, 108, 111, 110, 103, 44, 32, 115, 105, 103, 110, 101, 100, 32, 108, 111, 110, 103, 41, 32, 91, 119, 105, 116, 104, 32, 76, 79, 65, 68, 32, 61, 32, 66, 114, 111, 97, 100, 99, 97, 115, 116, 83, 99, 97, 108, 101, 77, 97, 115, 107, 76, 111, 97, 100, 60, 102, 108, 111, 97, 116, 44, 32, 102, 108, 111, 97, 116, 44, 32, 95, 95, 110, 118, 95, 98, 111, 111, 108, 44, 32, 52, 85, 76, 44, 32, 115, 105, 103, 110, 101, 100, 32, 105, 110, 116, 62, 59, 32, 83, 84, 79, 82, 69, 32, 61, 32, 68, 105, 114, 101, 99, 116, 83, 116, 111, 114, 101, 60, 102, 108, 111, 97, 116, 44, 32, 102, 108, 111, 97, 116, 62, 59, 32, 67, 111, 109, 112, 117, 116, 101, 84, 121, 112, 101, 32, 61, 32, 102, 108, 111, 97, 116, 59, 32, 105, 110, 116, 32, 112, 97, 99, 107, 95, 115, 105, 122, 101, 32, 61, 32, 49, 59, 32, 105, 110, 116, 32, 99, 111, 108, 115, 95, 112, 101, 114, 95, 116, 104, 114, 101, 97, 100, 32, 61, 32, 55, 59, 32, 105, 110, 116, 32, 116, 104, 114, 101, 97, 100, 95, 103, 114, 111, 117, 112, 95, 119, 105, 100, 116, 104, 32, 61, 32, 51, 50, 59, 32, 105, 110, 116, 32, 114, 111, 119, 115, 95, 112, 101, 114, 95, 97, 99, 99, 101, 115, 115, 32, 61, 32, 49, 59, 32, 95, 95, 110, 118, 95, 98, 111, 111, 108, 32, 112, 97, 100, 100, 105, 110, 103, 32, 61, 32, 102, 97, 108, 115, 101, 59, 32, 65, 108, 103, 111, 114, 105, 116, 104, 109, 32, 97, 108, 103, 111, 114, 105, 116, 104, 109, 32, 61, 32, 65, 108, 103, 111, 114, 105, 116, 104, 109, 58, 58, 107, 83, 111, 102, 116, 109, 97, 120, 93};
.global .align 1 .b8 __unnamed_525[362] = {118, 111, 105, 100, 32, 83, 111, 102, 116, 109, 97, 120, 87, 97, 114, 112, 73, 109, 112, 108, 40, 76, 79, 65, 68, 44, 32, 83, 84, 79, 82, 69, 44, 32, 115, 105, 103, 110, 101, 100, 32, 108, 111, 110, 103, 44, 32, 115, 105, 103, 110, 101, 100, 32, 108, 111, 110, 103, 41, 32, 91, 119, 105, 116, 104, 32, 76, 79, 65, 68, 32, 61, 32, 66, 114, 111, 97, 100, 99, 97, 115, 116, 83, 99, 97, 108, 101, 77, 97, 115, 107, 76, 111, 97, 100, 60, 102, 108, 111, 97, 116, 44, 32, 102, 108, 111, 97, 116, 44, 32, 95, 95, 110, 118, 95, 98, 111, 111, 108, 44, 32, 52, 85, 76, 44, 32, 115, 105, 103, 110, 101, 100, 32, 105, 110, 116, 62, 59, 32, 83, 84, 79, 82, 69, 32, 61, 32, 68, 105, 114, 101, 99, 116, 83, 116, 111, 114, 101, 60, 102, 108, 111, 97, 116, 44, 32, 102, 108, 111, 97, 116, 62, 59, 32, 67, 111, 109, 112, 117, 116, 101, 84, 121, 112, 101, 32, 61, 32, 102, 108, 111, 97, 116, 59, 32, 105, 110, 116, 32, 112, 97, 99, 107, 95, 115, 105, 122, 101, 32, 61, 32, 49, 59, 32, 105, 110, 116, 32, 99, 111, 108, 115, 95, 112, 101, 114, 95, 116, 104, 114, 101, 97, 100, 32, 61, 32, 55, 59, 32, 105, 110, 116, 32, 116, 104, 114, 101, 97, 100, 95, 103, 114, 111, 117, 112, 95, 119, 105, 100, 116, 104, 32, 61, 32, 51, 50, 59, 32, 105, 110, 116, 32, 114, 111, 119, 115, 95, 112, 101, 114, 95, 97, 99, 99, 101, 115, 115, 32, 61, 32, 49, 59, 32, 95, 95, 110, 118, 95, 98, 111, 111, 108, 32, 112, 97, 100, 100, 105, 110, 103, 32, 61, 32, 116, 114, 117, 101, 59, 32, 65, 108, 103, 111, 114, 105, 116, 104, 109, 32, 97, 108, 103, 111, 114, 105, 116, 104, 109, 32, 61, 32, 65, 108, 103, 111, 114, 105, 116, 104, 109, 58, 58, 107, 83, 111, 102, 116, 109, 97, 120, 93};
.global .align 1 .b8 __unnamed_526[363] = {118, 111, 105, 100, 32, 83, 111, 102, 116, 109, 97, 120, 87, 97, 114, 112, 73, 109, 112, 108, 40, 76, 79, 65, 68, 44, 32, 83, 84, 79, 82, 69, 44, 32, 115, 105, 103, 110, 101, 100, 32, 108, 111, 110, 103, 44, 32, 115, 105, 103, 110, 101, 100, 32, 108, 111, 110, 103, 41, 32, 91, 119, 105, 116, 104, 32, 76, 79, 65, 68, 32, 61, 32, 66, 114, 111, 97, 100, 99, 97, 115, 116, 83, 99, 97, 108, 101, 77, 97, 115, 107, 76, 111, 97, 100, 60, 102, 108, 111, 97, 116, 44, 32, 102, 108, 111, 97, 116, 44, 32, 95, 95, 110, 118, 95, 98, 111, 111, 108, 44, 32, 52, 85, 76, 44, 32, 115, 105, 103, 110, 101, 100, 32, 105, 110, 116, 62, 59, 32, 83, 84, 79, 82, 69, 32, 61, 32, 68, 105, 114, 101, 99, 116, 83, 116, 111, 114, 101, 60, 102, 108, 111, 97, 116, 44, 32, 102, 108, 111, 97, 116, 62, 59, 32, 67, 111, 109, 112, 117, 116, 101, 84, 121, 112, 101, 32, 61, 32, 102, 108, 111, 97, 116, 59, 32, 105, 110, 116, 32, 112, 97, 99, 107, 95, 115, 105, 122, 101, 32, 61, 32, 49, 59, 32, 105, 110, 116, 32, 99, 111, 108, 115, 95, 112, 101, 114, 95, 116, 104, 114, 101, 97, 100, 32, 61, 32, 56, 59, 32, 105, 110, 116, 32, 116, 104, 114, 101, 97, 100, 95, 103, 114, 111, 117, 112, 95, 119, 105, 100, 116, 104, 32, 61, 32, 51, 50, 59, 32, 105, 110, 116, 32, 114, 111, 119, 115, 95, 112, 101, 114, 95, 97, 99, 99, 101, 115, 115, 32, 61, 32, 49, 59, 32, 95, 95, 110, 118, 95, 98, 111, 111, 108, 32, 112, 97, 100, 100, 105, 110, 103, 32, 61, 32, 102, 97, 108, 115, 101, 59, 32, 65, 108, 103, 111, 114, 105, 116, 104, 109, 32, 97, 108, 103, 111, 114, 105, 116, 104, 109, 32, 61, 32, 65, 108, 103, 111, 114, 105, 116, 104, 109, 58, 58, 107, 83, 111, 102, 116, 109, 97, 120, 93};
.global .align 1 .b8 __unnamed_527[362] = {118, 111, 105, 100, 32, 83, 111, 102, 116, 109, 97, 120, 87, 97, 114, 112, 73, 109, 112, 108, 40, 76, 79, 65, 68, 44, 32, 83, 84, 79, 82, 69, 44, 32, 115, 105, 103, 110, 101, 100, 32, 108, 111, 110, 103, 44, 32, 115, 105, 103, 110, 101, 100, 32, 108, 111, 110, 103, 41, 32, 91, 119, 105, 116, 104, 32, 76, 79, 65, 68, 32, 61, 32, 66, 114, 111, 97, 100, 99, 97, 115, 116, 83, 99, 97, 108, 101, 77, 97, 115, 107, 76, 111, 97, 100, 60, 102, 108, 111, 97, 116, 44, 32, 102, 108, 111, 97, 116, 44, 32, 95, 95, 110, 118, 95, 98, 111, 111, 108, 44, 32, 52, 85, 76, 44, 32, 115, 105, 103, 110, 101, 100, 32, 105, 110, 116, 62, 59, 32, 83, 84, 79, 82, 69, 32, 61, 32, 68, 105, 114, 101, 99, 116, 83, 116, 111, 114, 101, 60, 102, 108, 111, 97, 116, 44, 32, 102, 108, 111, 97, 116, 62, 59, 32, 67, 111, 109, 112, 117, 116, 101, 84, 121, 112, 101, 32, 61, 32, 102, 108, 111, 97, 116, 59, 32, 105, 110, 116, 32, 112, 97, 99, 107, 95, 115, 105, 122, 101, 32, 61, 32, 49, 59, 32, 105, 110, 116, 32, 99, 111, 108, 115, 95, 112, 101, 114, 95, 116, 104, 114, 101, 97, 100, 32, 61, 32, 56, 59, 32, 105, 110, 116, 32, 116, 104, 114, 101, 97, 100, 95, 103, 114, 111, 117, 112, 95, 119, 105, 100, 116, 104, 32, 61, 32, 51, 50, 59, 32, 105, 110, 116, 32, 114, 111, 119, 115, 95, 112, 101, 114, 95, 97, 99, 99, 101, 115, 115, 32, 61, 32, 49, 59, 32, 95, 95, 110, 118, 95, 98, 111, 111, 108, 32, 112, 97, 100, 100, 105, 110, 103, 32, 61, 32, 116, 114, 117, 101, 59, 32, 65, 108, 103, 111, 114, 105, 116, 104, 109, 32, 97, 108, 103, 111, 114, 105, 116, 104, 109, 32, 61, 32, 65, 108, 103, 111, 114, 105, 116, 104, 109, 58, 58, 107, 83, 111, 102, 116, 109, 97, 120, 93};
.global .align 1 .b8 __unnamed_528[363] = {118, 111, 105, 100, 32, 83, 111, 102, 116, 109, 97, 120, 87, 97, 114, 112, 73, 109, 112, 108, 40, 76, 79, 65, 68, 44, 32, 83, 84, 79, 82, 69, 44, 32, 115, 105, 103, 110, 101, 100, 32, 108, 111, 110, 103, 44, 32, 115, 105, 103, 110, 101, 100, 32, 108, 111, 110, 103, 41, 32, 91, 119, 105, 116, 104, 32, 76, 79, 65, 68, 32, 61, 32, 66, 114, 111, 97, 100, 99, 97, 115, 116, 83, 99, 97, 108, 101, 77, 97, 115, 107, 76, 111, 97, 100, 60, 102, 108, 111, 97, 116, 44, 32, 102, 108, 111, 97, 116, 44, 32, 95, 95, 110, 118, 95, 98, 111, 111, 108, 44, 32, 52, 85, 76, 44, 32, 115, 105, 103, 110, 101, 100, 32, 105, 110, 116, 62, 59, 32, 83, 84, 79, 82, 69, 32, 61, 32, 68, 105, 114, 101, 99, 116, 83, 116, 111, 114, 101, 60, 102, 108, 111, 97, 116, 44, 32, 102, 108, 111, 97, 116, 62, 59, 32, 67, 111, 109, 112, 117, 116, 101, 84, 121, 112, 101, 32, 61, 32, 102, 108, 111, 97, 116, 59, 32, 105, 110, 116, 32, 112, 97, 99, 107, 95, 115, 105, 122, 101, 32, 61, 32, 49, 59, 32, 105, 110, 116, 32, 99, 111, 108, 115, 95, 112, 101, 114, 95, 116, 104, 114, 101, 97, 100, 32, 61, 32, 57, 59, 32, 105, 110, 116, 32, 116, 104, 114, 101, 97, 100, 95, 103, 114, 111, 117, 112, 95, 119, 105, 100, 116, 104, 32, 61, 32, 51, 50, 59, 32, 105, 110, 116, 32, 114, 111, 119, 115, 95, 112, 101, 114, 95, 97, 99, 99, 101, 115, 115, 32, 61, 32, 49, 59, 32, 95, 95, 110, 118, 95, 98, 111, 111, 108, 32, 112, 97, 100, 100, 105, 110, 103, 32, 61, 32, 102, 97, 108, 115, 101, 59, 32, 65, 108, 103, 111, 114, 105, 116, 104, 109, 32, 97, 108, 103, 111, 114, 105, 116, 104, 109, 32, 61, 32, 65, 108, 103, 111, 114, 105, 116, 104, 109, 58, 58, 107, 83, 111, 102, 116, 109, 97, 120, 93};
.global .align 1 .b8 __unnamed_529[362] = {118, 111, 105, 100, 32, 83, 111, 102, 116, 109, 97, 120, 87, 97, 114, 112, 73, 109, 112, 108, 40, 76, 79, 65, 68, 44, 32, 83, 84, 79, 82, 69, 44, 32, 115, 105, 103, 110, 101, 100, 32, 108, 111, 110, 103, 44, 32, 115, 105, 103, 110, 101, 100, 32, 108, 111, 110, 103, 41, 32, 91, 119, 105, 116, 104, 32, 76, 79, 65, 68, 32, 61, 32, 66, 114, 111, 97, 100, 99, 97, 115, 116, 83, 99, 97, 108, 101, 77, 97, 115, 107, 76, 111, 97, 100, 60, 102, 108, 111, 97, 116, 44, 32, 102, 108, 111, 97, 116, 44, 32, 95, 95, 110, 118, 95, 98, 111, 111, 108, 44, 32, 52, 85, 76, 44, 32, 115, 105, 103, 110, 101, 100, 32, 105, 110, 116, 62, 59, 32, 83, 84, 79, 82, 69, 32, 61, 32, 68, 105, 114, 101, 99, 116, 83, 116, 111, 114, 101, 60, 102, 108, 111, 97, 116, 44, 32, 102, 108, 111, 97, 116, 62, 59, 32, 67, 111, 109, 112, 117, 116, 101, 84, 121, 112, 101, 32, 61, 32, 102, 108, 111, 97, 116, 59, 32, 105, 110, 116, 32, 112, 97, 99, 107, 95, 115, 105, 122, 101, 32, 61, 32, 49, 59, 32, 105, 110, 116, 32, 99, 111, 108, 115, 95, 112, 101, 114, 95, 116, 104, 114, 101, 97, 100, 32, 61, 32, 57, 59, 32, 105, 110, 116, 32, 116, 104, 114, 101, 97, 100, 95, 103, 114, 111, 117, 112, 95, 119, 105, 100, 116, 104, 32, 61, 32, 51, 50, 59, 32, 105, 110, 116, 32, 114, 111, 119, 115, 95, 112, 101, 114, 95, 97, 99, 99, 101, 115, 115, 32, 61, 32, 49, 59, 32, 95, 95, 110, 118, 95, 98, 111, 111, 108, 32, 112, 97, 100, 100, 105, 110, 103, 32, 61, 32, 116, 114, 117, 101, 59, 32, 65, 108, 103, 111, 114, 105, 116, 104, 109, 32, 97, 108, 103, 111, 114, 105, 116, 104, 109, 32, 61, 32, 65, 108, 103, 111, 114, 105, 116, 104, 109, 58, 58, 107, 83, 111, 102, 116, 109, 97, 120, 93};
.global .align 1 .b8 __unnamed_530[364] = {118, 111, 105, 100, 32, 83, 111, 102, 116, 109, 97, 120, 87, 97, 114, 112, 73, 109, 112, 108, 40, 76, 79, 65, 68, 44, 32, 83, 84, 79, 82, 69, 44, 32, 115, 105, 103, 110, 101, 100, 32, 108, 111, 110, 103, 44, 32, 115, 105, 103, 110, 101, 100, 32, 108, 111, 110, 103, 41, 32, 91, 119, 105, 116, 104, 32, 76, 79, 65, 68, 32, 61, 32, 66, 114, 111, 97, 100, 99, 97, 115, 116, 83, 99, 97, 108, 101, 77, 97, 115, 107, 76, 111, 97, 100, 60, 102, 108, 111, 97, 116, 44, 32, 102, 108, 111, 97, 116, 44, 32, 95, 95, 110, 118, 95, 98, 111, 111, 108, 44, 32, 52, 85, 76, 44, 32, 115, 105, 103, 110, 101, 100, 32, 105, 110, 116, 62, 59, 32, 83, 84, 79, 82, 69, 32, 61, 32, 68, 105, 114, 101, 99, 116, 83, 116, 111, 114, 101, 60, 102, 108, 111, 97, 116, 44, 32, 102, 108, 111, 97, 116, 62, 59, 32, 67, 111, 109, 112, 117, 116, 101, 84, 121, 112, 101, 32, 61, 32, 102, 108, 111, 97, 116, 59, 32, 105, 110, 116, 32, 112, 97, 99, 107, 95, 115, 105, 122, 101, 32, 61, 32, 49, 59, 32, 105, 110, 116, 32, 99, 111, 108, 115, 95, 112, 101, 114, 95, 116, 104, 114, 101, 97, 100, 32, 61, 32, 49, 48, 59, 32, 105, 110, 116, 32, 116, 104, 114, 101, 97, 100, 95, 103, 114, 111, 117, 112, 95, 119, 105, 100, 116, 104, 32, 61, 32, 51, 50, 59, 32, 105, 110, 116, 32, 114, 111, 119, 115, 95, 112, 101, 114, 95, 97, 99, 99, 101, 115, 115, 32, 61, 32, 49, 59, 32, 95, 95, 110, 118, 95, 98, 111, 111, 108, 32, 112, 97, 100, 100, 105, 110, 103, 32, 61, 32, 102, 97, 108, 115, 101, 59, 32, 65, 108, 103, 111, 114, 105, 116, 104, 109, 32, 97, 108, 103, 111, 114, 105, 116, 104, 109, 32, 61, 32, 65, 108, 103, 111, 114, 105, 116, 104, 109, 58, 58, 107, 83, 111, 102, 116, 109, 97, 120, 93};
.global .align 1 .b8 __unnamed_531[363] = {118, 111, 105, 100, 32, 83, 111, 102, 116, 109, 97, 120, 87, 97, 114, 112, 73, 109, 112, 108, 40, 76, 79, 65, 68, 44, 32, 83, 84, 79, 82, 69, 44, 32, 115, 105, 103, 110, 101, 100, 32, 108, 111, 110, 103, 44, 32, 115, 105, 103, 110, 101, 100, 32, 108, 111, 110, 103, 41, 32, 91, 119, 105, 116, 104, 32, 76, 79, 65, 68, 32, 61, 32, 66, 114, 111, 97, 100, 99, 97, 115, 116, 83, 99, 97, 108, 101, 77, 97, 115, 107, 76, 111, 97, 100, 60, 102, 108, 111, 97, 116, 44, 32, 102, 108, 111, 97, 116, 44, 32, 95, 95, 110, 118, 95, 98, 111, 111, 108, 44, 32, 52, 85, 76, 44, 32, 115, 105, 103, 110, 101, 100, 32, 105, 110, 116, 62, 59, 32, 83, 84, 79, 82, 69, 32, 61, 32, 68, 105, 114, 101, 99, 116, 83, 116, 111, 114, 101, 60, 102, 108, 111, 97, 116, 44, 32, 102, 108, 111, 97, 116, 62, 59, 32, 67, 111, 109, 112, 117, 116, 101, 84, 121, 112, 101, 32, 61, 32, 102, 108, 111, 97, 116, 59, 32, 105, 110, 116, 32, 112, 97, 99, 107, 95, 115, 105, 122, 101, 32, 61, 32, 49, 59, 32, 105, 110, 116, 32, 99, 111, 108, 115, 95, 112, 101, 114, 95, 116, 104, 114, 101, 97, 100, 32, 61, 32, 49, 48, 59, 32, 105, 110, 116, 32, 116, 104, 114, 101, 97, 100, 95, 103, 114, 111, 117, 112, 95, 119, 105, 100, 116, 104, 32, 61, 32, 51, 50, 59, 32, 105, 110, 116, 32, 114, 111, 119, 115, 95, 112, 101, 114, 95, 97, 99, 99, 101, 115, 115, 32, 61, 32, 49, 59, 32, 95, 95, 110, 118, 95, 98, 111, 111, 108, 32, 112, 97, 100, 100, 105, 110, 103, 32, 61, 32, 116, 114, 117, 101, 59, 32, 65, 108, 103, 111, 114, 105, 116, 104, 109, 32, 97, 108, 103, 111, 114, 105, 116, 104, 109, 32, 61, 32, 65, 108, 103, 111, 114, 105, 116, 104, 109, 58, 58, 107, 83, 111, 102, 116, 109, 97, 120, 93};
.global .align 1 .b8 __unnamed_532[364] = {118, 111, 105, 100, 32, 83, 111, 102, 116, 109, 97, 120, 87, 97, 114, 112, 73, 109, 112, 108, 40, 76, 79, 65, 68, 44, 32, 83, 84, 79, 82, 69, 44, 32, 115, 105, 103, 110, 101, 100, 32, 108, 111, 110, 103, 44, 32, 115, 105, 103, 110, 101, 100, 32, 108, 111, 110, 103, 41, 32, 91, 119, 105, 116, 104, 32, 76, 79, 65, 68, 32, 61, 32, 66, 114, 111, 97, 100, 99, 97, 115, 116, 83, 99, 97, 108, 101, 77, 97, 115, 107, 76, 111, 97, 100, 60, 102, 108, 111, 97, 116, 44, 32, 102, 108, 111, 97, 116, 44, 32, 95, 95, 110, 118, 95, 98, 111, 111, 108, 44, 32, 52, 85, 76, 44, 32, 115, 105, 103, 110, 101, 100, 32, 105, 110, 116, 62, 59, 32, 83, 84, 79, 82, 69, 32, 61, 32, 68, 105, 114, 101, 99, 116, 83, 116, 111, 114, 101, 60, 102, 108, 111, 97, 116, 44, 32, 102, 108, 111, 97, 116, 62, 59, 32, 67, 111, 109, 112, 117, 116, 101, 84, 121, 112, 101, 32, 61, 32, 102, 108, 111, 97, 116, 59, 32, 105, 110, 116, 32, 112, 97, 99, 107, 95, 115, 105, 122, 101, 32, 61, 32, 49, 59, 32, 105, 110, 116, 32, 99, 111, 108, 115, 95, 112, 101, 114, 95, 116, 104, 114, 101, 97, 100, 32, 61, 32, 49, 49, 59, 32, 105, 110, 116, 32, 116, 104, 114, 101, 97, 100, 95, 103, 114, 111, 117, 112, 95, 119, 105, 100, 116, 104, 32, 61, 32, 51, 50, 59, 32, 105, 110, 116, 32, 114, 111, 119, 115, 95, 112, 101, 114, 95, 97, 99, 99, 101, 115, 115, 32, 61, 32, 49, 59, 32, 95, 95, 110, 118, 95, 98, 111, 111, 108, 32, 112, 97, 100, 100, 105, 110, 103, 32, 61, 32, 102, 97, 108, 115, 101, 59, 32, 65, 108, 103, 111, 114, 105, 116, 104, 109, 32, 97, 108, 103, 111, 114, 105, 116, 104, 109, 32, 61, 32, 65, 108, 103, 111, 114, 105, 116, 104, 109, 58, 58, 107, 83, 111, 102, 116, 109, 97, 120, 93};
.global .align 1 .b8 __unnamed_533[363] = {118, 111, 105, 100, 32, 83, 111, 102, 116, 109, 97, 120, 87, 97, 114, 112, 73, 109, 112, 108, 40, 76, 79, 65, 68, 44, 32, 83, 84, 79, 82, 69, 44, 32, 115, 105, 103, 110, 101, 100, 32, 108, 111, 110, 103, 44, 32, 115, 105, 103, 110, 101, 100, 32, 108, 111, 110, 103, 41, 32, 91, 119, 105, 116, 104, 32, 76, 79, 65, 68, 32, 61, 32, 66, 114, 111, 97, 100, 99, 97, 115, 116, 83, 99, 97, 108, 101, 77, 97, 115, 107, 76, 111, 97, 100, 60, 102, 108, 111, 97, 116, 44, 32, 102, 108, 111, 97, 116, 44, 32, 95, 95, 110, 118, 95, 98, 111, 111, 108, 44, 32, 52, 85, 76, 44, 32, 115, 105, 103, 110, 101, 100, 32, 105, 110, 116, 62, 59, 32, 83, 84, 79, 82, 69, 32, 61, 32, 68, 105, 114, 101, 99, 116, 83, 116, 111, 114, 101, 60, 102, 108, 111, 97, 116, 44, 32, 102, 108, 111, 97, 116, 62, 59, 32, 67, 111, 109, 112, 117, 116, 101, 84, 121, 112, 101, 32, 61, 32, 102, 108, 111, 97, 116, 59, 32, 105, 110, 116, 32, 112, 97, 99, 107, 95, 115, 105, 122, 101, 32, 61, 32, 49, 59, 32, 105, 110, 116, 32, 99, 111, 108, 115, 95, 112, 101, 114, 95, 116, 104, 114, 101, 97, 100, 32, 61, 32, 49, 49, 59, 32, 105, 110, 116, 32, 116, 104, 114, 101, 97, 100, 95, 103, 114, 111, 117, 112, 95, 119, 105, 100, 116, 104, 32, 61, 32, 51, 50, 59, 32, 105, 110, 116, 32, 114, 111, 119, 115, 95, 112, 101, 114, 95, 97, 99, 99, 101, 115, 115, 32, 61, 32, 49, 59, 32, 95, 95, 110, 118, 95, 98, 111, 111, 108, 32, 112, 97, 100, 100, 105, 110, 103, 32, 61, 32, 116, 114, 117, 101, 59, 32, 65, 108, 103, 111, 114, 105, 116, 104, 109, 32, 97, 108, 103, 111, 114, 105, 116, 104, 109, 32, 61, 32, 65, 108, 103, 111, 114, 105, 116, 104, 109, 58, 58, 107, 83, 111, 102, 116, 109, 97, 120, 93};
.global .align 1 .b8 __unnamed_534[364] = {118, 111, 105, 100, 32, 83, 111, 102, 116, 109, 97, 120, 87, 97, 114, 112, 73, 109, 112, 108, 40, 76, 79, 65, 68, 44, 32, 83, 84, 79, 82, 69, 44, 32, 115, 105, 103, 110, 101, 100, 32, 108, 111, 110, 103, 44, 32, 115, 105, 103, 110, 101, 100, 32, 108, 111, 110, 103, 41, 32, 91, 119, 105, 116, 104, 32, 76, 79, 65, 68, 32, 61, 32, 66, 114, 111, 97, 100, 99, 97, 115, 116, 83, 99, 97, 108, 101, 77, 97, 115, 107, 76, 111, 97, 100, 60, 102, 108, 111, 97, 116, 44, 32, 102, 108, 111, 97, 116, 44, 32, 95, 95, 110, 118, 95, 98, 111, 111, 108, 44, 32, 52, 85, 76, 44, 32, 115, 105, 103, 110, 101, 100, 32, 105, 110, 116, 62, 59, 32, 83, 84, 79, 82, 69, 32, 61, 32, 68, 105, 114, 101, 99, 116, 83, 116, 111, 114, 101, 60, 102, 108, 111, 97, 116, 44, 32, 102, 108, 111, 97, 116, 62, 59, 32, 67, 111, 109, 112, 117, 116, 101, 84, 121, 112, 101, 32, 61, 32, 102, 108, 111, 97, 116, 59, 32, 105, 110, 116, 32, 112, 97, 99, 107, 95, 115, 105, 122, 101, 32, 61, 32, 49, 59, 32, 105, 110, 116, 32, 99, 111, 108, 115, 95, 112, 101, 114, 95, 116, 104, 114, 101, 97, 100, 32, 61, 32, 49, 50, 59, 32, 105, 110, 116, 32, 116, 104, 114, 101, 97, 100, 95, 103, 114, 111, 117, 112, 95, 119, 105, 100, 116, 104, 32, 61, 32, 51, 50, 59, 32, 105, 110, 116, 32, 114, 111, 119, 115, 95, 112, 101, 114, 95, 97, 99, 99, 101, 115, 115, 32, 61, 32, 49, 59, 32, 95, 95, 110, 118, 95, 98, 111, 111, 108, 32, 112, 97, 100, 100, 105, 110, 103, 32, 61, 32, 102, 97, 108, 115, 101, 59, 32, 65, 108, 103, 111, 114, 105, 116, 104, 109, 32, 97, 108, 103, 111, 114, 105, 116, 104, 109, 32, 61, 32, 65, 108, 103, 111, 114, 105, 116, 104, 109, 58, 58, 107, 83, 111, 102, 116, 109, 97, 120, 93};
.global .align 1 .b8 __unnamed_535[363] = {118, 111, 105, 100, 32, 83, 111, 102, 116, 109, 97, 120, 87, 97, 114, 112, 73, 109, 112, 108, 40, 76, 79, 65, 68, 44, 32, 83, 84, 79, 82, 69, 44, 32, 115, 105, 103, 110, 101, 100, 32, 108, 111, 110, 103, 44, 32, 115, 105, 103, 110, 101, 100, 32, 108, 111, 110, 103, 41, 32, 91, 119, 105, 116, 104, 32, 76, 79, 65, 68, 32, 61, 32, 66, 114, 111, 97, 100, 99, 97, 115, 116, 83, 99, 97, 108, 101, 77, 97, 115, 107, 76, 111, 97, 100, 60, 102, 108, 111, 97, 116, 44, 32, 102, 108, 111, 97, 116, 44, 32, 95, 95, 110, 118, 95, 98, 111, 111, 108, 44, 32, 52, 85, 76, 44, 32, 115, 105, 103, 110, 101, 100, 32, 105, 110, 116, 62, 59, 32, 83, 84, 79, 82, 69, 32, 61, 32, 68, 105, 114, 101, 99, 116, 83, 116, 111, 114, 101, 60, 102, 108, 111, 97, 116, 44, 32, 102, 108, 111, 97, 116, 62, 59, 32, 67, 111, 109, 112, 117, 116, 101, 84, 121, 112, 101, 32, 61, 32, 102, 108, 111, 97, 116, 59, 32, 105, 110, 116, 32, 112, 97, 99, 107, 95, 115, 105, 122, 101, 32, 61, 32, 49, 59, 32, 105, 110, 116, 32, 99, 111, 108, 115, 95, 112, 101, 114, 95, 116, 104, 114, 101, 97, 100, 32, 61, 32, 49, 50, 59, 32, 105, 110, 116, 32, 116, 104, 114, 101, 97, 100, 95, 103, 114, 111, 117, 112, 95, 119, 105, 100, 116, 104, 32, 61, 32, 51, 50, 59, 32, 105, 110, 116, 32, 114, 111, 119, 115, 95, 112, 101, 114, 95, 97, 99, 99, 101, 115, 115, 32, 61, 32, 49, 59, 32, 95, 95, 110, 118, 95, 98, 111, 111, 108, 32, 112, 97, 100, 100, 105, 110, 103, 32, 61, 32, 116, 114, 117, 101, 59, 32, 65, 108, 103, 111, 114, 105, 116, 104, 109, 32, 97, 108, 103, 111, 114, 105, 116, 104, 109, 32, 61, 32, 65, 108, 103, 111, 114, 105, 116, 104, 109, 58, 58, 107, 83, 111, 102, 116, 109, 97, 120, 93};
.global .align 1 .b8 __unnamed_536[364] = {118, 111, 105, 100, 32, 83, 111, 102, 116, 109, 97, 120, 87, 97, 114, 112, 73, 109, 112, 108, 40, 76, 79, 65, 68, 44, 32, 83, 84, 79, 82, 69, 44, 32, 115, 105, 103, 110, 101, 100, 32, 108, 111, 110, 103, 44, 32, 115, 105, 103, 110, 101, 100, 32, 108, 111, 110, 103, 41, 32, 91, 119, 105, 116, 104, 32, 76, 79, 65, 68, 32, 61, 32, 66, 114, 111, 97, 100, 99, 97, 115, 116, 83, 99, 97, 108, 101, 77, 97, 115, 107, 76, 111, 97, 100, 60, 102, 108, 111, 97, 116, 44, 32, 102, 108, 111, 97, 116, 44, 32, 95, 95, 110, 118, 95, 98, 111, 111, 108, 44, 32, 52, 85, 76, 44, 32, 115, 105, 103, 110, 101, 100, 32, 105, 110, 116, 62, 59, 32, 83, 84, 79, 82, 69, 32, 61, 32, 68, 105, 114, 101, 99, 116, 83, 116, 111, 114, 101, 60, 102, 108, 111, 97, 116, 44, 32, 102, 108, 111, 97, 116, 62, 59, 32, 67, 111, 109, 112, 117, 116, 101, 84, 121, 112, 101, 32, 61, 32, 102, 108, 111, 97, 116, 59, 32, 105, 110, 116, 32, 112, 97, 99, 107, 95, 115, 105, 122, 101, 32, 61, 32, 49, 59, 32, 105, 110, 116, 32, 99, 111, 108, 115, 95, 112, 101, 114, 95, 116, 104, 114, 101, 97, 100, 32, 61, 32, 49, 51, 59, 32, 105, 110, 116, 32, 116, 104, 114, 101, 97, 100, 95, 103, 114, 111, 117, 112, 95, 119, 105, 100, 116, 104, 32, 61, 32, 51, 50, 59, 32, 105, 110, 116, 32, 114, 111, 119, 115, 95, 112, 101, 114, 95, 97, 99, 99, 101, 115, 115, 32, 61, 32, 49, 59, 32, 95, 95, 110, 118, 95, 98, 111, 111, 108, 32, 112, 97, 100, 100, 105, 110, 103, 32, 61, 32, 102, 97, 108, 115, 101, 59, 32, 65, 108, 103, 111, 114, 105, 116, 104, 109, 32, 97, 108, 103, 111, 114, 105, 116, 104, 109, 32, 61, 32, 65, 108, 103, 111, 114, 105, 116, 104, 109, 58, 58, 107, 83, 111, 102, 116, 109, 97, 120, 93};
.global .align 1 .b8 __unnamed_537[363] = {118, 111, 105, 100, 32, 83, 111, 102, 116, 109, 97, 120, 87, 97, 114, 112, 73, 109, 112, 108, 40, 76, 79, 65, 68, 44, 32, 83, 84, 79, 82, 69, 44, 32, 115, 105, 103, 110, 101, 100, 32, 108, 111, 110, 103, 44, 32, 115, 105, 103, 110, 101, 100, 32, 108, 111, 110, 103, 41, 32, 91, 119, 105, 116, 104, 32, 76, 79, 65, 68, 32, 61, 32, 66, 114, 111, 97, 100, 99, 97, 115, 116, 83, 99, 97, 108, 101, 77, 97, 115, 107, 76, 111, 97, 100, 60, 102, 108, 111, 97, 116, 44, 32, 102, 108, 111, 97, 116, 44, 32, 95, 95, 110, 118, 95, 98, 111, 111, 108, 44, 32, 52, 85, 76, 44, 32, 115, 105, 103, 110, 101, 100, 32, 105, 110, 116, 62, 59, 32, 83, 84, 79, 82, 69, 32, 61, 32, 68, 105, 114, 101, 99, 116, 83, 116, 111, 114, 101, 60, 102, 108, 111, 97, 116, 44, 32, 102, 108, 111, 97, 116, 62, 59, 32, 67, 111, 109, 112, 117, 116, 101, 84, 121, 112, 101, 32, 61, 32, 102, 108, 111, 97, 116, 59, 32, 105, 110, 116, 32, 112, 97, 99, 107, 95, 115, 105, 122, 101, 32, 61, 32, 49, 59, 32, 105, 110, 116, 32, 99, 111, 108, 115, 95, 112, 101, 114, 95, 116, 104, 114, 101, 97, 100, 32, 61, 32, 49, 51, 59, 32, 105, 110, 116, 32, 116, 104, 114, 101, 97, 100, 95, 103, 114, 111, 117, 112, 95, 119, 105, 100, 116, 104, 32, 61, 32, 51, 50, 59, 32, 105, 110, 116, 32, 114, 111, 119, 115, 95, 112, 101, 114, 95, 97, 99, 99, 101, 115, 115, 32, 61, 32, 49, 59, 32, 95, 95, 110, 118, 95, 98, 111, 111, 108, 32, 112, 97, 100, 100, 105, 110, 103, 32, 61, 32, 116, 114, 117, 101, 59, 32, 65, 108, 103, 111, 114, 105, 116, 104, 109, 32, 97, 108, 103, 111, 114, 105, 116, 104, 109, 32, 61, 32, 65, 108, 103, 111, 114, 105, 116, 104, 109, 58, 58, 107, 83, 111, 102, 116, 109, 97, 120, 93};
.global .align 1 .b8 __unnamed_538[364] = {118, 111, 105, 100, 32, 83, 111, 102, 116, 109, 97, 120, 87, 97, 114, 112, 73, 109, 112, 108, 40, 76, 79, 65, 68, 44, 32, 83, 84, 79, 82, 69, 44, 32, 115, 105, 103, 110, 101, 100, 32, 108, 111, 110, 103, 44, 32, 115, 105, 103, 110, 101, 100, 32, 108, 111, 110, 103, 41, 32, 91, 119, 105, 116, 104, 32, 76, 79, 65, 68, 32, 61, 32, 66, 114, 111, 97, 100, 99, 97, 115, 116, 83, 99, 97, 108, 101, 77, 97, 115, 107, 76, 111, 97, 100, 60, 102, 108, 111, 97, 116, 44, 32, 102, 108, 111, 97, 116, 44, 32, 95, 95, 110, 118, 95, 98, 111, 111, 108, 44, 32, 52, 85, 76, 44, 32, 115, 105, 103, 110, 101, 100, 32, 105, 110, 116, 62, 59, 32, 83, 84, 79, 82, 69, 32, 61, 32, 68, 105, 114, 101, 99, 116, 83, 116, 111, 114, 101, 60, 102, 108, 111, 97, 116, 44, 32, 102, 108, 111, 97, 116, 62, 59, 32, 67, 111, 109, 112, 117, 116, 101, 84, 121, 112, 101, 32, 61, 32, 102, 108, 111, 97, 116, 59, 32, 105, 110, 116, 32, 112, 97, 99, 107, 95, 115, 105, 122, 101, 32, 61, 32, 49, 59, 32, 105, 110, 116, 32, 99, 111, 108, 115, 95, 112, 101, 114, 95, 116, 104, 114, 101, 97, 100, 32, 61, 32, 49, 52, 59, 32, 105, 110, 116, 32, 116, 104, 114, 101, 97, 100, 95, 103, 114, 111, 117, 112, 95, 119, 105, 100, 116, 104, 32, 61, 32, 51, 50, 59, 32, 105, 110, 116, 32, 114, 111, 119, 115, 95, 112, 101, 114, 95, 97, 99, 99, 101, 115, 115, 32, 61, 32, 49, 59, 32, 95, 95, 110, 118, 95, 98, 111, 111, 108, 32, 112, 97, 100, 100, 105, 110, 103, 32, 61, 32, 102, 97, 108, 115, 101, 59, 32, 65, 108, 103, 111, 114, 105, 116, 104, 109, 32, 97, 108, 103, 111, 114, 105, 116, 104, 109, 32, 61, 32, 65, 108, 103, 111, 114, 105, 116, 104, 109, 58, 58, 107, 83, 111, 102, 116, 109, 97, 120, 93};
.global .align 1 .b8 __unnamed_539[363] = {118, 111, 105, 100, 32, 83, 111, 102, 116, 109, 97, 120, 87, 97, 114, 112, 73, 109, 112, 108, 40, 76, 79, 65, 68, 44, 32, 83, 84, 79, 82, 69, 44, 32, 115, 105, 103, 110, 101, 100, 32, 108, 111, 110, 103, 44, 32, 115, 105, 103, 110, 101, 100, 32, 108, 111, 110, 103, 41, 32, 91, 119, 105, 116, 104, 32, 76, 79, 65, 68, 32, 61, 32, 66, 114, 111, 97, 100, 99, 97, 115, 116, 83, 99, 97, 108, 101, 77, 97, 115, 107, 76, 111, 97, 100, 60, 102, 108, 111, 97, 116, 44, 32, 102, 108, 111, 97, 116, 44, 32, 95, 95, 110, 118, 95, 98, 111, 111, 108, 44, 32, 52, 85, 76, 44, 32, 115, 105, 103, 110, 101, 100, 32, 105, 110, 116, 62, 59, 32, 83, 84, 79, 82, 69, 32, 61, 32, 68, 105, 114, 101, 99, 116, 83, 116, 111, 114, 101, 60, 102, 108, 111, 97, 116, 44, 32, 102, 108, 111, 97, 116, 62, 59, 32, 67, 111, 109, 112, 117, 116, 101, 84, 121, 112, 101, 32, 61, 32, 102, 108, 111, 97, 116, 59, 32, 105, 110, 116, 32, 112, 97, 99, 107, 95, 115, 105, 122, 101, 32, 61, 32, 49, 59, 32, 105, 110, 116, 32, 99, 111, 108, 115, 95, 112, 101, 114, 95, 116, 104, 114, 101, 97, 100, 32, 61, 32, 49, 52, 59, 32, 105, 110, 116, 32, 116, 104, 114, 101, 97, 100, 95, 103, 114, 111, 117, 112, 95, 119, 105, 100, 116, 104, 32, 61, 32, 51, 50, 59, 32, 105, 110, 116, 32, 114, 111, 119, 115, 95, 112, 101, 114, 95, 97, 99, 99, 101, 115, 115, 32, 61, 32, 49, 59, 32, 95, 95, 110, 118, 95, 98, 111, 111, 108, 32, 112, 97, 100, 100, 105, 110, 103, 32, 61, 32, 116, 114, 117, 101, 59, 32, 65, 108, 103, 111, 114, 105, 116, 104, 109, 32, 97, 108, 103, 111, 114, 105, 116, 104, 109, 32, 61, 32, 65, 108, 103, 111, 114, 105, 116, 104, 109, 58, 58, 107, 83, 111, 102, 116, 109, 97, 120, 93};
.global .align 1 .b8 __unnamed_540[364] = {118, 111, 105, 100, 32, 83, 111, 102, 116, 109, 97, 120, 87, 97, 114, 112, 73, 109, 112, 108, 40, 76, 79, 65, 68, 44, 32, 83, 84, 79, 82, 69, 44, 32, 115, 105, 103, 110, 101, 100, 32, 108, 111, 110, 103, 44, 32, 115, 105, 103, 110, 101, 100, 32, 108, 111, 110, 103, 41, 32, 91, 119, 105, 116, 104, 32, 76, 79, 65, 68, 32, 61, 32, 66, 114, 111, 97, 100, 99, 97, 115, 116, 83, 99, 97, 108, 101, 77, 97, 115, 107, 76, 111, 97, 100, 60, 102, 108, 111, 97, 116, 44, 32, 102, 108, 111, 97, 116, 44, 32, 95, 95, 110, 118, 95, 98, 111, 111, 108, 44, 32, 52, 85, 76, 44, 32, 115, 105, 103, 110, 101, 100, 32, 105, 110, 116, 62, 59, 32, 83, 84, 79, 82, 69, 32, 61, 32, 68, 105, 114, 101, 99, 116, 83, 116, 111, 114, 101, 60, 102, 108, 111, 97, 116, 44, 32, 102, 108, 111, 97, 116, 62, 59, 32, 67, 111, 109, 112, 117, 116, 101, 84, 121, 112, 101, 32, 61, 32, 102, 108, 111, 97, 116, 59, 32, 105, 110, 116, 32, 112, 97, 99, 107, 95, 115, 105, 122, 101, 32, 61, 32, 49, 59, 32, 105, 110, 116, 32, 99, 111, 108, 115, 95, 112, 101, 114, 95, 116, 104, 114, 101, 97, 100, 32, 61, 32, 49, 53, 59, 32, 105, 110, 116, 32, 116, 104, 114, 101, 97, 100, 95, 103, 114, 111, 117, 112, 95, 119, 105, 100, 116, 104, 32, 61, 32, 51, 50, 59, 32, 105, 110, 116, 32, 114, 111, 119, 115, 95, 112, 101, 114, 95, 97, 99, 99, 101, 115, 115, 32, 61, 32, 49, 59, 32, 95, 95, 110, 118, 95, 98, 111, 111, 108, 32, 112, 97, 100, 100, 105, 110, 103, 32, 61, 32, 102, 97, 108, 115, 101, 59, 32, 65, 108, 103, 111, 114, 105, 116, 104, 109, 32, 97, 108, 103, 111, 114, 105, 116, 104, 109, 32, 61, 32, 65, 108, 103, 111, 114, 105, 116, 104, 109, 58, 58, 107, 83, 111, 102, 116, 109, 97, 120, 93};
.global .align 1 .b8 __unnamed_541[363] = {118, 111, 105, 100, 32, 83, 111, 102, 116, 109, 97, 120, 87, 97, 114, 112, 73, 109, 112, 108, 40, 76, 79, 65, 68, 44, 32, 83, 84, 79, 82, 69, 44, 32, 115, 105, 103, 110, 101, 100, 32, 108, 111, 110, 103, 44, 32, 115, 105, 103, 110, 101, 100, 32, 108, 111, 110, 103, 41, 32, 91, 119, 105, 116, 104, 32, 76, 79, 65, 68, 32, 61, 32, 66, 114, 111, 97, 100, 99, 97, 115, 116, 83, 99, 97, 108, 101, 77, 97, 115, 107, 76, 111, 97, 100, 60, 102, 108, 111, 97, 116, 44, 32, 102, 108, 111, 97, 116, 44, 32, 95, 95, 110, 118, 95, 98, 111, 111, 108, 44, 32, 52, 85, 76, 44, 32, 115, 105, 103, 110, 101, 100, 32, 105, 110, 116, 62, 59, 32, 83, 84, 79, 82, 69, 32, 61, 32, 68, 105, 114, 101, 99, 116, 83, 116, 111, 114, 101, 60, 102, 108, 111, 97, 116, 44, 32, 102, 108, 111, 97, 116, 62, 59, 32, 67, 111, 109, 112, 117, 116, 101, 84, 121, 112, 101, 32, 61, 32, 102, 108, 111, 97, 116, 59, 32, 105, 110, 116, 32, 112, 97, 99, 107, 95, 115, 105, 122, 101, 32, 61, 32, 49, 59, 32, 105, 110, 116, 32, 99, 111, 108, 115, 95, 112, 101, 114, 95, 116, 104, 114, 101, 97, 100, 32, 61, 32, 49, 53, 59, 32, 105, 110, 116, 32, 116, 104, 114, 101, 97, 100, 95, 103, 114, 111, 117, 112, 95, 119, 105, 100, 116, 104, 32, 61, 32, 51, 50, 59, 32, 105, 110, 116, 32, 114, 111, 119, 115, 95, 112, 101, 114, 95, 97, 99, 99, 101, 115, 115, 32, 61, 32, 49, 59, 32, 95, 95, 110, 118, 95, 98, 111, 111, 108, 32, 112, 97, 100, 100, 105, 110, 103, 32, 61, 32, 116, 114, 117, 101, 59, 32, 65, 108, 103, 111, 114, 105, 116, 104, 109, 32, 97, 108, 103, 111, 114, 105, 116, 104, 109, 32, 61, 32, 65, 108, 103, 111, 114, 105, 116, 104, 109, 58, 58, 107, 83, 111, 102, 116, 109, 97, 120, 93};
.global .align 1 .b8 __unnamed_542[364] = {118, 111, 105, 100, 32, 83, 111, 102, 116, 109, 97, 120, 87, 97, 114, 112, 73, 109, 112, 108, 40, 76, 79, 65, 68, 44, 32, 83, 84, 79, 82, 69, 44, 32, 115, 105, 103, 110, 101, 100, 32, 108, 111, 110, 103, 44, 32, 115, 105, 103, 110, 101, 100, 32, 108, 111, 110, 103, 41, 32, 91, 119, 105, 116, 104, 32, 76, 79, 65, 68, 32, 61, 32, 66, 114, 111, 97, 100, 99, 97, 115, 116, 83, 99, 97, 108, 101, 77, 97, 115, 107, 76, 111, 97, 100, 60, 102, 108, 111, 97, 116, 44, 32, 102, 108, 111, 97, 116, 44, 32, 95, 95, 110, 118, 95, 98, 111, 111, 108, 44, 32, 52, 85, 76, 44, 32, 115, 105, 103, 110, 101, 100, 32, 105, 110, 116, 62, 59, 32, 83, 84, 79, 82, 69, 32, 61, 32, 68, 105, 114, 101, 99, 116, 83, 116, 111, 114, 101, 60, 102, 108, 111, 97, 116, 44, 32, 102, 108, 111, 97, 116, 62, 59, 32, 67, 111, 109, 112, 117, 116, 101, 84, 121, 112, 101, 32, 61, 32, 102, 108, 111, 97, 116, 59, 32, 105, 110, 116, 32, 112, 97, 99, 107, 95, 115, 105, 122, 101, 32, 61, 32, 49, 59, 32, 105, 110, 116, 32, 99, 111, 108, 115, 95, 112, 101, 114, 95, 116, 104, 114, 101, 97, 100, 32, 61, 32, 49, 54, 59, 32, 105, 110, 116, 32, 116, 104, 114, 101, 97, 100, 95, 103, 114, 111, 117, 112, 95, 119, 105, 100, 116, 104, 32, 61, 32, 51, 50, 59, 32, 105, 110, 116, 32, 114, 111, 119, 115, 95, 112, 101, 114, 95, 97, 99, 99, 101, 115, 115, 32, 61, 32, 49, 59, 32, 95, 95, 110, 118, 95, 98, 111, 111, 108, 32, 112, 97, 100, 100, 105, 110, 103, 32, 61, 32, 102, 97, 108, 115, 101, 59, 32, 65, 108, 103, 111, 114, 105, 116, 104, 109, 32, 97, 108, 103, 111, 114, 105, 116, 104, 109, 32, 61, 32, 65, 108, 103, 111, 114, 105, 116, 104, 109, 58, 58, 107, 83, 111, 102, 116, 109, 97, 120, 93};
.global .align 1 .b8 __unnamed_543[363] = {118, 111, 105, 100, 32, 83, 111, 102, 116, 109, 97, 120, 87, 97, 114, 112, 73, 109, 112, 108, 40, 76, 79, 65, 68, 44, 32, 83, 84, 79, 82, 69, 44, 32, 115, 105, 103, 110, 101, 100, 32, 108, 111, 110, 103, 44, 32, 115, 105, 103, 110, 101, 100, 32, 108, 111, 110, 103, 41, 32, 91, 119, 105, 116, 104, 32, 76, 79, 65, 68, 32, 61, 32, 66, 114, 111, 97, 100, 99, 97, 115, 116, 83, 99, 97, 108, 101, 77, 97, 115, 107, 76, 111, 97, 100, 60, 102, 108, 111, 97, 116, 44, 32, 102, 108, 111, 97, 116, 44, 32, 95, 95, 110, 118, 95, 98, 111, 111, 108, 44, 32, 52, 85, 76, 44, 32, 115, 105, 103, 110, 101, 100, 32, 105, 110, 116, 62, 59, 32, 83, 84, 79, 82, 69, 32, 61, 32, 68, 105, 114, 101, 99, 116, 83, 116, 111, 114, 101, 60, 102, 108, 111, 97, 116, 44, 32, 102, 108, 111, 97, 116, 62, 59, 32, 67, 111, 109, 112, 117, 116, 101, 84, 121, 112, 101, 32, 61, 32, 102, 108, 111, 97, 116, 59, 32, 105, 110, 116, 32, 112, 97, 99, 107, 95, 115, 105, 122, 101, 32, 61, 32, 49, 59, 32, 105, 110, 116, 32, 99, 111, 108, 115, 95, 112, 101, 114, 95, 116, 104, 114, 101, 97, 100, 32, 61, 32, 49, 54, 59, 32, 105, 110, 116, 32, 116, 104, 114, 101, 97, 100, 95, 103, 114, 111, 117, 112, 95, 119, 105, 100, 116, 104, 32, 61, 32, 51, 50, 59, 32, 105, 110, 116, 32, 114, 111, 119, 115, 95, 112, 101, 114, 95, 97, 99, 99, 101, 115, 115, 32, 61, 32, 49, 59, 32, 95, 95, 110, 118, 95, 98, 111, 111, 108, 32, 112, 97, 100, 100, 105, 110, 103, 32, 61, 32, 116, 114, 117, 101, 59, 32, 65, 108, 103, 111, 114, 105, 116, 104, 109, 32, 97, 108, 103, 111, 114, 105, 116, 104, 109, 32, 61, 32, 65, 108, 103, 111, 114, 105, 116, 104, 109, 58, 58, 107, 83, 111, 102, 116, 109, 97, 120, 93};
.global .align 1 .b8 __unnamed_544[364] = {118, 111, 105, 100, 32, 83, 111, 102, 116, 109, 97, 120, 87, 97, 114, 112, 73, 109, 112, 108, 40, 76, 79, 65, 68, 44, 32, 83, 84, 79, 82, 69, 44, 32, 115, 105, 103, 110, 101, 100, 32, 108, 111, 110, 103, 44, 32, 115, 105, 103, 110, 101, 100, 32, 108, 111, 110, 103, 41, 32, 91, 119, 105, 116, 104, 32, 76, 79, 65, 68, 32, 61, 32, 66, 114, 111, 97, 100, 99, 97, 115, 116, 83, 99, 97, 108, 101, 77, 97, 115, 107, 76, 111, 97, 100, 60, 102, 108, 111, 97, 116, 44, 32, 102, 108, 111, 97, 116, 44, 32, 95, 95, 110, 118, 95, 98, 111, 111, 108, 44, 32, 52, 85, 76, 44, 32, 115, 105, 103, 110, 101, 100, 32, 105, 110, 116, 62, 59, 32, 83, 84, 79, 82, 69, 32, 61, 32, 68, 105, 114, 101, 99, 116, 83, 116, 111, 114, 101, 60, 102, 108, 111, 97, 116, 44, 32, 102, 108, 111, 97, 116, 62, 59, 32, 67, 111, 109, 112, 117, 116, 101, 84, 121, 112, 101, 32, 61, 32, 102, 108, 111, 97, 116, 59, 32, 105, 110, 116, 32, 112, 97, 99, 107, 95, 115, 105, 122, 101, 32, 61, 32, 49, 59, 32, 105, 110, 116, 32, 99, 111, 108, 115, 95, 112, 101, 114, 95, 116, 104, 114, 101, 97, 100, 32, 61, 32, 49, 55, 59, 32, 105, 110, 116, 32, 116, 104, 114, 101, 97, 100, 95, 103, 114, 111, 117, 112, 95, 119, 105, 100, 116, 104, 32, 61, 32, 51, 50, 59, 32, 105, 110, 116, 32, 114, 111, 119, 115, 95, 112, 101, 114, 95, 97, 99, 99, 101, 115, 115, 32, 61, 32, 49, 59, 32, 95, 95, 110, 118, 95, 98, 111, 111, 108, 32, 112, 97, 100, 100, 105, 110, 103, 32, 61, 32, 102, 97, 108, 115, 101, 59, 32, 65, 108, 103, 111, 114, 105, 116, 104, 109, 32, 97, 108, 103, 111, 114, 105, 116, 104, 109, 32, 61, 32, 65, 108, 103, 111, 114, 105, 116, 104, 109, 58, 58, 107, 83, 111, 102, 116, 109, 97, 120, 93};
.global .align 1 .b8 __unnamed_545[363] = {118, 111, 105, 100, 32, 83, 111, 102, 116, 109, 97, 120, 87, 97, 114, 112, 73, 109, 112, 108, 40, 76, 79, 65, 68, 44, 32, 83, 84, 79, 82, 69, 44, 32, 115, 105, 103, 110, 101, 100, 32, 108, 111, 110, 103, 44, 32, 115, 105, 103, 110, 101, 100, 32, 108, 111, 110, 103, 41, 32, 91, 119, 105, 116, 104, 32, 76, 79, 65, 68, 32, 61, 32, 66, 114, 111, 97, 100, 99, 97, 115, 116, 83, 99, 97, 108, 101, 77, 97, 115, 107, 76, 111, 97, 100, 60, 102, 108, 111, 97, 116, 44, 32, 102, 108, 111, 97, 116, 44, 32, 95, 95, 110, 118, 95, 98, 111, 111, 108, 44, 32, 52, 85, 76, 44, 32, 115, 105, 103, 110, 101, 100, 32, 105, 110, 116, 62, 59, 32, 83, 84, 79, 82, 69, 32, 61, 32, 68, 105, 114, 101, 99, 116, 83, 116, 111, 114, 101, 60, 102, 108, 111, 97, 116, 44, 32, 102, 108, 111, 97, 116, 62, 59, 32, 67, 111, 109, 112, 117, 116, 101, 84, 121, 112, 101, 32, 61, 32, 102, 108, 111, 97, 116, 59, 32, 105, 110, 116, 32, 112, 97, 99, 107, 95, 115, 105, 122, 101, 32, 61, 32, 49, 59, 32, 105, 110, 116, 32, 99, 111, 108, 115, 95, 112, 101, 114, 95, 116, 104, 114, 101, 97, 100, 32, 61, 32, 49, 55, 59, 32, 105, 110, 116, 32, 116, 104, 114, 101, 97, 100, 95, 103, 114, 111, 117, 112, 95, 119, 105, 100, 116, 104, 32, 61, 32, 51, 50, 59, 32, 105, 110, 116, 32, 114, 111, 119, 115, 95, 112, 101, 114, 95, 97, 99, 99, 101, 115, 115, 32, 61, 32, 49, 59, 32, 95, 95, 110, 118, 95, 98, 111, 111, 108, 32, 112, 97, 100, 100, 105, 110, 103, 32, 61, 32, 116, 114, 117, 101, 59, 32, 65, 108, 103, 111, 114, 105, 116, 104, 109, 32, 97, 108, 103, 111, 114, 105, 116, 104, 109, 32, 61, 32, 65, 108, 103, 111, 114, 105, 116, 104, 109, 58, 58, 107, 83, 111, 102, 116, 109, 97, 120, 93};
.global .align 1 .b8 __unnamed_546[364] = {118, 111, 105, 100, 32, 83, 111, 102, 116, 109, 97, 120, 87, 97, 114, 112, 73, 109, 112, 108, 40, 76, 79, 65, 68, 44, 32, 83, 84, 79, 82, 69, 44, 32, 115, 105, 103, 110, 101, 100, 32, 108, 111, 110, 103, 44, 32, 115, 105, 103, 110, 101, 100, 32, 108, 111, 110, 103, 41, 32, 91, 119, 105, 116, 104, 32, 76, 79, 65, 68, 32, 61, 32, 66, 114, 111, 97, 100, 99, 97, 115, 116, 83, 99, 97, 108, 101, 77, 97, 115, 107, 76, 111, 97, 100, 60, 102, 108, 111, 97, 116, 44, 32, 102, 108, 111, 97, 116, 44, 32, 95, 95, 110, 118, 95, 98, 111, 111, 108, 44, 32, 52, 85, 76, 44, 32, 115, 105, 103, 110, 101, 100, 32, 105, 110, 116, 62, 59, 32, 83, 84, 79, 82, 69, 32, 61, 32, 68, 105, 114, 101, 99, 116, 83, 116, 111, 114, 101, 60, 102, 108, 111, 97, 116, 44, 32, 102, 108, 111, 97, 116, 62, 59, 32, 67, 111, 109, 112, 117, 116, 101, 84, 121, 112, 101, 32, 61, 32, 102, 108, 111, 97, 116, 59, 32, 105, 110, 116, 32, 112, 97, 99, 107, 95, 115, 105, 122, 101, 32, 61, 32, 49, 59, 32, 105, 110, 116, 32, 99, 111, 108, 115, 95, 112, 101, 114, 95, 116, 104, 114, 101, 97, 100, 32, 61, 32, 49, 56, 59, 32, 105, 110, 116, 32, 116, 104, 114, 101, 97, 100, 95, 103, 114, 111, 117, 112, 95, 119, 105, 100, 116, 104, 32, 61, 32, 51, 50, 59, 32, 105, 110, 116, 32, 114, 111, 119, 115, 95, 112, 101, 114, 95, 97, 99, 99, 101, 115, 115, 32, 61, 32, 49, 59, 32, 95, 95, 110, 118, 95, 98, 111, 111, 108, 32, 112, 97, 100, 100, 105, 110, 103, 32, 61, 32, 102, 97, 108, 115, 101, 59, 32, 65, 108, 103, 111, 114, 105, 116, 104, 109, 32, 97, 108, 103, 111, 114, 105, 116, 104, 109, 32, 61, 32, 65, 108, 103, 111, 114, 105, 116, 104, 109, 58, 58, 107, 83, 111, 102, 116, 109, 97, 120, 93};
.global .align 1 .b8 __unnamed_547[363] = {118, 111, 105, 100, 32, 83, 111, 102, 116, 109, 97, 120, 87, 97, 114, 112, 73, 109, 112, 108, 40, 76, 79, 65, 68, 44, 32, 83, 84, 79, 82, 69, 44, 32, 115, 105, 103, 110, 101, 100, 32, 108, 111, 110, 103, 44, 32, 115, 105, 103, 110, 101, 100, 32, 108, 111, 110, 103, 41, 32, 91, 119, 105, 116, 104, 32, 76, 79, 65, 68, 32, 61, 32, 66, 114, 111, 97, 100, 99, 97, 115, 116, 83, 99, 97, 108, 101, 77, 97, 115, 107, 76, 111, 97, 100, 60, 102, 108, 111, 97, 116, 44, 32, 102, 108, 111, 97, 116, 44, 32, 95, 95, 110, 118, 95, 98, 111, 111, 108, 44, 32, 52, 85, 76, 44, 32, 115, 105, 103, 110, 101, 100, 32, 105, 110, 116, 62, 59, 32, 83, 84, 79, 82, 69, 32, 61, 32, 68, 105, 114, 101, 99, 116, 83, 116, 111, 114, 101, 60, 102, 108, 111, 97, 116, 44, 32, 102, 108, 111, 97, 116, 62, 59, 32, 67, 111, 109, 112, 117, 116, 101, 84, 121, 112, 101, 32, 61, 32, 102, 108, 111, 97, 116, 59, 32, 105, 110, 116, 32, 112, 97, 99, 107, 95, 115, 105, 122, 101, 32, 61, 32, 49, 59, 32, 105, 110, 116, 32, 99, 111, 108, 115, 95, 112, 101, 114, 95, 116, 104, 114, 101, 97, 100, 32, 61, 32, 49, 56, 59, 32, 105, 110, 116, 32, 116, 104, 114, 101, 97, 100, 95, 103, 114, 111, 117, 112, 95, 119, 105, 100, 116, 104, 32, 61, 32, 51, 50, 59, 32, 105, 110, 116, 32, 114, 111, 119, 115, 95, 112, 101, 114, 95, 97, 99, 99, 101, 115, 115, 32, 61, 32, 49, 59, 32, 95, 95, 110, 118, 95, 98, 111, 111, 108, 32, 112, 97, 100, 100, 105, 110, 103, 32, 61, 32, 116, 114, 117, 101, 59, 32, 65, 108, 103, 111, 114, 105, 116, 104, 109, 32, 97, 108, 103, 111, 114, 105, 116, 104, 109, 32, 61, 32, 65, 108, 103, 111, 114, 105, 116, 104, 109, 58, 58, 107, 83, 111, 102, 116, 109, 97, 120, 93};
.global .align 1 .b8 __unnamed_548[364] = {118, 111, 105, 100, 32, 83, 111, 102, 116, 109, 97, 120, 87, 97, 114, 112, 73, 109, 112, 108, 40, 76, 79, 65, 68, 44, 32, 83, 84, 79, 82, 69, 44, 32, 115, 105, 103, 110, 101, 100, 32, 108, 111, 110, 103, 44, 32, 115, 105, 103, 110, 101, 100, 32, 108, 111, 110, 103, 41, 32, 91, 119, 105, 116, 104, 32, 76, 79, 65, 68, 32, 61, 32, 66, 114, 111, 97, 100, 99, 97, 115, 116, 83, 99, 97, 108, 101, 77, 97, 115, 107, 76, 111, 97, 100, 60, 102, 108, 111, 97, 116, 44, 32, 102, 108, 111, 97, 116, 44, 32, 95, 95, 110, 118, 95, 98, 111, 111, 108, 44, 32, 52, 85, 76, 44, 32, 115, 105, 103, 110, 101, 100, 32, 105, 110, 116, 62, 59, 32, 83, 84, 79, 82, 69, 32, 61, 32, 68, 105, 114, 101, 99, 116, 83, 116, 111, 114, 101, 60, 102, 108, 111, 97, 116, 44, 32, 102, 108, 111, 97, 116, 62, 59, 32, 67, 111, 109, 112, 117, 116, 101, 84, 121, 112, 101, 32, 61, 32, 102, 108, 111, 97, 116, 59, 32, 105, 110, 116, 32, 112, 97, 99, 107, 95, 115, 105, 122, 101, 32, 61, 32, 49, 59, 32, 105, 110, 116, 32, 99, 111, 108, 115, 95, 112, 101, 114, 95, 116, 104, 114, 101, 97, 100, 32, 61, 32, 49, 57, 59, 32, 105, 110, 116, 32, 116, 104, 114, 101, 97, 100, 95, 103, 114, 111, 117, 112, 95, 119, 105, 100, 116, 104, 32, 61, 32, 51, 50, 59, 32, 105, 110, 116, 32, 114, 111, 119, 115, 95, 112, 101, 114, 95, 97, 99, 99, 101, 115, 115, 32, 61, 32, 49, 59, 32, 95, 95, 110, 118, 95, 98, 111, 111, 108, 32, 112, 97, 100, 100, 105, 110, 103, 32, 61, 32, 102, 97, 108, 115, 101, 59, 32, 65, 108, 103, 111, 114, 105, 116, 104, 109, 32, 97, 108, 103, 111, 114, 105, 116, 104, 109, 32, 61, 32, 65, 108, 103, 111, 114, 105, 116, 104, 109, 58, 58, 107, 83, 111, 102, 116, 109, 97, 120, 93};
.global .align 1 .b8 __unnamed_549[363] = {118, 111, 105, 100, 32, 83, 111, 102, 116, 109, 97, 120, 87, 97, 114, 112, 73, 109, 112, 108, 40, 76, 79, 65, 68, 44, 32, 83, 84, 79, 82, 69, 44, 32, 115, 105, 103, 110, 101, 100, 32, 108, 111, 110, 103, 44, 32, 115, 105, 103, 110, 101, 100, 32, 108, 111, 110, 103, 41, 32, 91, 119, 105, 116, 104, 32, 76, 79, 65, 68, 32, 61, 32, 66, 114, 111, 97, 100, 99, 97, 115, 116, 83, 99, 97, 108, 101, 77, 97, 115, 107, 76, 111, 97, 100, 60, 102, 108, 111, 97, 116, 44, 32, 102, 108, 111, 97, 116, 44, 32, 95, 95, 110, 118, 95, 98, 111, 111, 108, 44, 32, 52, 85, 76, 44, 32, 115, 105, 103, 110, 101, 100, 32, 105, 110, 116, 62, 59, 32, 83, 84, 79, 82, 69, 32, 61, 32, 68, 105, 114, 101, 99, 116, 83, 116, 111, 114, 101, 60, 102, 108, 111, 97, 116, 44, 32, 102, 108, 111, 97, 116, 62, 59, 32, 67, 111, 109, 112, 117, 116, 101, 84, 121, 112, 101, 32, 61, 32, 102, 108, 111, 97, 116, 59, 32, 105, 110, 116, 32, 112, 97, 99, 107, 95, 115, 105, 122, 101, 32, 61, 32, 49, 59, 32, 105, 110, 116, 32, 99, 111, 108, 115, 95, 112, 101, 114, 95, 116, 104, 114, 101, 97, 100, 32, 61, 32, 49, 57, 59, 32, 105, 110, 116, 32, 116, 104, 114, 101, 97, 100, 95, 103, 114, 111, 117, 112, 95, 119, 105, 100, 116, 104, 32, 61, 32, 51, 50, 59, 32, 105, 110, 116, 32, 114, 111, 119, 115, 95, 112, 101, 114, 95, 97, 99, 99, 101, 115, 115, 32, 61, 32, 49, 59, 32, 95, 95, 110, 118, 95, 98, 111, 111, 108, 32, 112, 97, 100, 100, 105, 110, 103, 32, 61, 32, 116, 114, 117, 101, 59, 32, 65, 108, 103, 111, 114, 105, 116, 104, 109, 32, 97, 108, 103, 111, 114, 105, 116, 104, 109, 32, 61, 32, 65, 108, 103, 111, 114, 105, 116, 104, 109, 58, 58, 107, 83, 111, 102, 116, 109, 97, 120, 93};
.global .align 1 .b8 __unnamed_550[364] = {118, 111, 105, 100, 32, 83, 111, 102, 116, 109, 97, 120, 87, 97, 114, 112, 73, 109, 112, 108, 40, 76, 79, 65, 68, 44, 32, 83, 84, 79, 82, 69, 44, 32, 115, 105, 103, 110, 101, 100, 32, 108, 111, 110, 103, 44, 32, 115, 105, 103, 110, 101, 100, 32, 108, 111, 110, 103, 41, 32, 91, 119, 105, 116, 104, 32, 76, 79, 65, 68, 32, 61, 32, 66, 114, 111, 97, 100, 99, 97, 115, 116, 83, 99, 97, 108, 101, 77, 97, 115, 107, 76, 111, 97, 100, 60, 102, 108, 111, 97, 116, 44, 32, 102, 108, 111, 97, 116, 44, 32, 95, 95, 110, 118, 95, 98, 111, 111, 108, 44, 32, 52, 85, 76, 44, 32, 115, 105, 103, 110, 101, 100, 32, 105, 110, 116, 62, 59, 32, 83, 84, 79, 82, 69, 32, 61, 32, 68, 105, 114, 101, 99, 116, 83, 116, 111, 114, 101, 60, 102, 108, 111, 97, 116, 44, 32, 102, 108, 111, 97, 116, 62, 59, 32, 67, 111, 109, 112, 117, 116, 101, 84, 121, 112, 101, 32, 61, 32, 102, 108, 111, 97, 116, 59, 32, 105, 110, 116, 32, 112, 97, 99, 107, 95, 115, 105, 122, 101, 32, 61, 32, 49, 59, 32, 105, 110, 116, 32, 99, 111, 108, 115, 95, 112, 101, 114, 95, 116, 104, 114, 101, 97, 100, 32, 61, 32, 50, 48, 59, 32, 105, 110, 116, 32, 116, 104, 114, 101, 97, 100, 95, 103, 114, 111, 117, 112, 95, 119, 105, 100, 116, 104, 32, 61, 32, 51, 50, 59, 32, 105, 110, 116, 32, 114, 111, 119, 115, 95, 112, 101, 114, 95, 97, 99, 99, 101, 115, 115, 32, 61, 32, 49, 59, 32, 95, 95, 110, 118, 95, 98, 111, 111, 108, 32, 112, 97, 100, 100, 105, 110, 103, 32, 61, 32, 102, 97, 108, 115, 101, 59, 32, 65, 108, 103, 111, 114, 105, 116, 104, 109, 32, 97, 108, 103, 111, 114, 105, 116, 104, 109, 32, 61, 32, 65, 108, 103, 111, 114, 105, 116, 104, 109, 58, 58, 107, 83, 111, 102, 116, 109, 97, 120, 93};
.global .align 1 .b8 __unnamed_551[363] = {118, 111, 105, 100, 32, 83, 111, 102, 116, 109, 97, 120, 87, 97, 114, 112, 73, 109, 112, 108, 40, 76, 79, 65, 68, 44, 32, 83, 84, 79, 82, 69, 44, 32, 115, 105, 103, 110, 101, 100, 32, 108, 111, 110, 103, 44, 32, 115, 105, 103, 110, 101, 100, 32, 108, 111, 110, 103, 41, 32, 91, 119, 105, 116, 104, 32, 76, 79, 65, 68, 32, 61, 32, 66, 114, 111, 97, 100, 99, 97, 115, 116, 83, 99, 97, 108, 101, 77, 97, 115, 107, 76, 111, 97, 100, 60, 102, 108, 111, 97, 116, 44, 32, 102, 108, 111, 97, 116, 44, 32, 95, 95, 110, 118, 95, 98, 111, 111, 108, 44, 32, 52, 85, 76, 44, 32, 115, 105, 103, 110, 101, 100, 32, 105, 110, 116, 62, 59, 32, 83, 84, 79, 82, 69, 32, 61, 32, 68, 105, 114, 101, 99, 116, 83, 116, 111, 114, 101, 60, 102, 108, 111, 97, 116, 44, 32, 102, 108, 111, 97, 116, 62, 59, 32, 67, 111, 109, 112, 117, 116, 101, 84, 121, 112, 101, 32, 61, 32, 102, 108, 111, 97, 116, 59, 32, 105, 110, 116, 32, 112, 97, 99, 107, 95, 115, 105, 122, 101, 32, 61, 32, 49, 59, 32, 105, 110, 116, 32, 99, 111, 108, 115, 95, 112, 101, 114, 95, 116, 104, 114, 101, 97, 100, 32, 61, 32, 50, 48, 59, 32, 105, 110, 116, 32, 116, 104, 114, 101, 97, 100, 95, 103, 114, 111, 117, 112, 95, 119, 105, 100, 116, 104, 32, 61, 32, 51, 50, 59, 32, 105, 110, 116, 32, 114, 111, 119, 115, 95, 112, 101, 114, 95, 97, 99, 99, 101, 115, 115, 32, 61, 32, 49, 59, 32, 95, 95, 110, 118, 95, 98, 111, 111, 108, 32, 112, 97, 100, 100, 105, 110, 103, 32, 61, 32, 116, 114, 117, 101, 59, 32, 65, 108, 103, 111, 114, 105, 116, 104, 109, 32, 97, 108, 103, 111, 114, 105, 116, 104, 109, 32, 61, 32, 65, 108, 103, 111, 114, 105, 116, 104, 109, 58, 58, 107, 83, 111, 102, 116, 109, 97, 120, 93};
.global .align 1 .b8 __unnamed_552[364] = {118, 111, 105, 100, 32, 83, 111, 102, 116, 109, 97, 120, 87, 97, 114, 112, 73, 109, 112, 108, 40, 76, 79, 65, 68, 44, 32, 83, 84, 79, 82, 69, 44, 32, 115, 105, 103, 110, 101, 100, 32, 108, 111, 110, 103, 44, 32, 115, 105, 103, 110, 101, 100, 32, 108, 111, 110, 103, 41, 32, 91, 119, 105, 116, 104, 32, 76, 79, 65, 68, 32, 61, 32, 66, 114, 111, 97, 100, 99, 97, 115, 116, 83, 99, 97, 108, 101, 77, 97, 115, 107, 76, 111, 97, 100, 60, 102, 108, 111, 97, 116, 44, 32, 102, 108, 111, 97, 116, 44, 32, 95, 95, 110, 118, 95, 98, 111, 111, 108, 44, 32, 52, 85, 76, 44, 32, 115, 105, 103, 110, 101, 100, 32, 105, 110, 116, 62, 59, 32, 83, 84, 79, 82, 69, 32, 61, 32, 68, 105, 114, 101, 99, 116, 83, 116, 111, 114, 101, 60, 102, 108, 111, 97, 116, 44, 32, 102, 108, 111, 97, 116, 62, 59, 32, 67, 111, 109, 112, 117, 116, 101, 84, 121, 112, 101, 32, 61, 32, 102, 108, 111, 97, 116, 59, 32, 105, 110, 116, 32, 112, 97, 99, 107, 95, 115, 105, 122, 101, 32, 61, 32, 49, 59, 32, 105, 110, 116, 32, 99, 111, 108, 115, 95, 112, 101, 114, 95, 116, 104, 114, 101, 97, 100, 32, 61, 32, 50, 49, 59, 32, 105, 110, 116, 32, 116, 104, 114, 101, 97, 100, 95, 103, 114, 111, 117, 112, 95, 119, 105, 100, 116, 104, 32, 61, 32, 51, 50, 59, 32, 105, 110, 116, 32, 114, 111, 119, 115, 95, 112, 101, 114, 95, 97, 99, 99, 101, 115, 115, 32, 61, 32, 49, 59, 32, 95, 95, 110, 118, 95, 98, 111, 111, 108, 32, 112, 97, 100, 100, 105, 110, 103, 32, 61, 32, 102, 97, 108, 115, 101, 59, 32, 65, 108, 103, 111, 114, 105, 116, 104, 109, 32, 97, 108, 103, 111, 114, 105, 116, 104, 109, 32, 61, 32, 65, 108, 103, 111, 114, 105, 116, 104, 109, 58, 58, 107, 83, 111, 102, 116, 109, 97, 120, 93};
.global .align 1 .b8 __unnamed_553[363] = {118, 111, 105, 100, 32, 83, 111, 102, 116, 109, 97, 120, 87, 97, 114, 112, 73, 109, 112, 108, 40, 76, 79, 65, 68, 44, 32, 83, 84, 79, 82, 69, 44, 32, 115, 105, 103, 110, 101, 100, 32, 108, 111, 110, 103, 44, 32, 115, 105, 103, 110, 101, 100, 32, 108, 111, 110, 103, 41, 32, 91, 119, 105, 116, 104, 32, 76, 79, 65, 68, 32, 61, 32, 66, 114, 111, 97, 100, 99, 97, 115, 116, 83, 99, 97, 108, 101, 77, 97, 115, 107, 76, 111, 97, 100, 60, 102, 108, 111, 97, 116, 44, 32, 102, 108, 111, 97, 116, 44, 32, 95, 95, 110, 118, 95, 98, 111, 111, 108, 44, 32, 52, 85, 76, 44, 32, 115, 105, 103, 110, 101, 100, 32, 105, 110, 116, 62, 59, 32, 83, 84, 79, 82, 69, 32, 61, 32, 68, 105, 114, 101, 99, 116, 83, 116, 111, 114, 101, 60, 102, 108, 111, 97, 116, 44, 32, 102, 108, 111, 97, 116, 62, 59, 32, 67, 111, 109, 112, 117, 116, 101, 84, 121, 112, 101, 32, 61, 32, 102, 108, 111, 97, 116, 59, 32, 105, 110, 116, 32, 112, 97, 99, 107, 95, 115, 105, 122, 101, 32, 61, 32, 49, 59, 32, 105, 110, 116, 32, 99, 111, 108, 115, 95, 112, 101, 114, 95, 116, 104, 114, 101, 97, 100, 32, 61, 32, 50, 49, 59, 32, 105, 110, 116, 32, 116, 104, 114, 101, 97, 100, 95, 103, 114, 111, 117, 112, 95, 119, 105, 100, 116, 104, 32, 61, 32, 51, 50, 59, 32, 105, 110, 116, 32, 114, 111, 119, 115, 95, 112, 101, 114, 95, 97, 99, 99, 101, 115, 115, 32, 61, 32, 49, 59, 32, 95, 95, 110, 118, 95, 98, 111, 111, 108, 32, 112, 97, 100, 100, 105, 110, 103, 32, 61, 32, 116, 114, 117, 101, 59, 32, 65, 108, 103, 111, 114, 105, 116, 104, 109, 32, 97, 108, 103, 111, 114, 105, 116, 104, 109, 32, 61, 32, 65, 108, 103, 111, 114, 105, 116, 104, 109, 58, 58, 107, 83, 111, 102, 116, 109, 97, 120, 93};
.global .align 1 .b8 __unnamed_554[364] = {118, 111, 105, 100, 32, 83, 111, 102, 116, 109, 97, 120, 87, 97, 114, 112, 73, 109, 112, 108, 40, 76, 79, 65, 68, 44, 32, 83, 84, 79, 82, 69, 44, 32, 115, 105, 103, 110, 101, 100, 32, 108, 111, 110, 103, 44, 32, 115, 105, 103, 110, 101, 100, 32, 108, 111, 110, 103, 41, 32, 91, 119, 105, 116, 104, 32, 76, 79, 65, 68, 32, 61, 32, 66, 114, 111, 97, 100, 99, 97, 115, 116, 83, 99, 97, 108, 101, 77, 97, 115, 107, 76, 111, 97, 100, 60, 102, 108, 111, 97, 116, 44, 32, 102, 108, 111, 97, 116, 44, 32, 95, 95, 110, 118, 95, 98, 111, 111, 108, 44, 32, 52, 85, 76, 44, 32, 115, 105, 103, 110, 101, 100, 32, 105, 110, 116, 62, 59, 32, 83, 84, 79, 82, 69, 32, 61, 32, 68, 105, 114, 101, 99, 116, 83, 116, 111, 114, 101, 60, 102, 108, 111, 97, 116, 44, 32, 102, 108, 111, 97, 116, 62, 59, 32, 67, 111, 109, 112, 117, 116, 101, 84, 121, 112, 101, 32, 61, 32, 102, 108, 111, 97, 116, 59, 32, 105, 110, 116, 32, 112, 97, 99, 107, 95, 115, 105, 122, 101, 32, 61, 32, 49, 59, 32, 105, 110, 116, 32, 99, 111, 108, 115, 95, 112, 101, 114, 95, 116, 104, 114, 101, 97, 100, 32, 61, 32, 50, 50, 59, 32, 105, 110, 116, 32, 116, 104, 114, 101, 97, 100, 95, 103, 114, 111, 117, 112, 95, 119, 105, 100, 116, 104, 32, 61, 32, 51, 50, 59, 32, 105, 110, 116, 32, 114, 111, 119, 115, 95, 112, 101, 114, 95, 97, 99, 99, 101, 115, 115, 32, 61, 32, 49, 59, 32, 95, 95, 110, 118, 95, 98, 111, 111, 108, 32, 112, 97, 100, 100, 105, 110, 103, 32, 61, 32, 102, 97, 108, 115, 101, 59, 32, 65, 108, 103, 111, 114, 105, 116, 104, 109, 32, 97, 108, 103, 111, 114, 105, 116, 104, 109, 32, 61, 32, 65, 108, 103, 111, 114, 105, 116, 104, 109, 58, 58, 107, 83, 111, 102, 116, 109, 97, 120, 93};
.global .align 1 .b8 __unnamed_555[363] = {118, 111, 105, 100, 32, 83, 111, 102, 116, 109, 97, 120, 87, 97, 114, 112, 73, 109, 112, 108, 40, 76, 79, 65, 68, 44, 32, 83, 84, 79, 82, 69, 44, 32, 115, 105, 103, 110, 101, 100, 32, 108, 111, 110, 103, 44, 32, 115, 105, 103, 110, 101, 100, 32, 108, 111, 110, 103, 41, 32, 91, 119, 105, 116, 104, 32, 76, 79, 65, 68, 32, 61, 32, 66, 114, 111, 97, 100, 99, 97, 115, 116, 83, 99, 97, 108, 101, 77, 97, 115, 107, 76, 111, 97, 100, 60, 102, 108, 111, 97, 116, 44, 32, 102, 108, 111, 97, 116, 44, 32, 95, 95, 110, 118, 95, 98, 111, 111, 108, 44, 32, 52, 85, 76, 44, 32, 115, 105, 103, 110, 101, 100, 32, 105, 110, 116, 62, 59, 32, 83, 84, 79, 82, 69, 32, 61, 32, 68, 105, 114, 101, 99, 116, 83, 116, 111, 114, 101, 60, 102, 108, 111, 97, 116, 44, 32, 102, 108, 111, 97, 116, 62, 59, 32, 67, 111, 109, 112, 117, 116, 101, 84, 121, 112, 101, 32, 61, 32, 102, 108, 111, 97, 116, 59, 32, 105, 110, 116, 32, 112, 97, 99, 107, 95, 115, 105, 122, 101, 32, 61, 32, 49, 59, 32, 105, 110, 116, 32, 99, 111, 108, 115, 95, 112, 101, 114, 95, 116, 104, 114, 101, 97, 100, 32, 61, 32, 50, 50, 59, 32, 105, 110, 116, 32, 116, 104, 114, 101, 97, 100, 95, 103, 114, 111, 117, 112, 95, 119, 105, 100, 116, 104, 32, 61, 32, 51, 50, 59, 32, 105, 110, 116, 32, 114, 111, 119, 115, 95, 112, 101, 114, 95, 97, 99, 99, 101, 115, 115, 32, 61, 32, 49, 59, 32, 95, 95, 110, 118, 95, 98, 111, 111, 108, 32, 112, 97, 100, 100, 105, 110, 103, 32, 61, 32, 116, 114, 117, 101, 59, 32, 65, 108, 103, 111, 114, 105, 116, 104, 109, 32, 97, 108, 103, 111, 114, 105, 116, 104, 109, 32, 61, 32, 65, 108, 103, 111, 114, 105, 116, 104, 109, 58, 58, 107, 83, 111, 102, 116, 109, 97, 120, 93};
.global .align 1 .b8 __unnamed_556[364] = {118, 111, 105, 100, 32, 83, 111, 102, 116, 109, 97, 120, 87, 97, 114, 112, 73, 109, 112, 108, 40, 76, 79, 65, 68, 44, 32, 83, 84, 79, 82, 69, 44, 32, 115, 105, 103, 110, 101, 100, 32, 108, 111, 110, 103, 44, 32, 115, 105, 103, 110, 101, 100, 32, 108, 111, 110, 103, 41, 32, 91, 119, 105, 116, 104, 32, 76, 79, 65, 68, 32, 61, 32, 66, 114, 111, 97, 100, 99, 97, 115, 116, 83, 99, 97, 108, 101, 77, 97, 115, 107, 76, 111, 97, 100, 60, 102, 108, 111, 97, 116, 44, 32, 102, 108, 111, 97, 116, 44, 32, 95, 95, 110, 118, 95, 98, 111, 111, 108, 44, 32, 52, 85, 76, 44, 32, 115, 105, 103, 110, 101, 100, 32, 105, 110, 116, 62, 59, 32, 83, 84, 79, 82, 69, 32, 61, 32, 68, 105, 114, 101, 99, 116, 83, 116, 111, 114, 101, 60, 102, 108, 111, 97, 116, 44, 32, 102, 108, 111, 97, 116, 62, 59, 32, 67, 111, 109, 112, 117, 116, 101, 84, 121, 112, 101, 32, 61, 32, 102, 108, 111, 97, 116, 59, 32, 105, 110, 116, 32, 112, 97, 99, 107, 95, 115, 105, 122, 101, 32, 61, 32, 49, 59, 32, 105, 110, 116, 32, 99, 111, 108, 115, 95, 112, 101, 114, 95, 116, 104, 114, 101, 97, 100, 32, 61, 32, 50, 51, 59, 32, 105, 110, 116, 32, 116, 104, 114, 101, 97, 100, 95, 103, 114, 111, 117, 112, 95, 119, 105, 100, 116, 104, 32, 61, 32, 51, 50, 59, 32, 105, 110, 116, 32, 114, 111, 119, 115, 95, 112, 101, 114, 95, 97, 99, 99, 101, 115, 115, 32, 61, 32, 49, 59, 32, 95, 95, 110, 118, 95, 98, 111, 111, 108, 32, 112, 97, 100, 100, 105, 110, 103, 32, 61, 32, 102, 97, 108, 115, 101, 59, 32, 65, 108, 103, 111, 114, 105, 116, 104, 109, 32, 97, 108, 103, 111, 114, 105, 116, 104, 109, 32, 61, 32, 65, 108, 103, 111, 114, 105, 116, 104, 109, 58, 58, 107, 83, 111, 102, 116, 109, 97, 120, 93};
.global .align 1 .b8 __unnamed_557[363] = {118, 111, 105, 100, 32, 83, 111, 102, 116, 109, 97, 120, 87, 97, 114, 112, 73, 109, 112, 108, 40, 76, 79, 65, 68, 44, 32, 83, 84, 79, 82, 69, 44, 32, 115, 105, 103, 110, 101, 100, 32, 108, 111, 110, 103, 44, 32, 115, 105, 103, 110, 101, 100, 32, 108, 111, 110, 103, 41, 32, 91, 119, 105, 116, 104, 32, 76, 79, 65, 68, 32, 61, 32, 66, 114, 111, 97, 100, 99, 97, 115, 116, 83, 99, 97, 108, 101, 77, 97, 115, 107, 76, 111, 97, 100, 60, 102, 108, 111, 97, 116, 44, 32, 102, 108, 111, 97, 116, 44, 32, 95, 95, 110, 118, 95, 98, 111, 111, 108, 44, 32, 52, 85, 76, 44, 32, 115, 105, 103, 110, 101, 100, 32, 105, 110, 116, 62, 59, 32, 83, 84, 79, 82, 69, 32, 61, 32, 68, 105, 114, 101, 99, 116, 83, 116, 111, 114, 101, 60, 102, 108, 111, 97, 116, 44, 32, 102, 108, 111, 97, 116, 62, 59, 32, 67, 111, 109, 112, 117, 116, 101, 84, 121, 112, 101, 32, 61, 32, 102, 108, 111, 97, 116, 59, 32, 105, 110, 116, 32, 112, 97, 99, 107, 95, 115, 105, 122, 101, 32, 61, 32, 49, 59, 32, 105, 110, 116, 32, 99, 111, 108, 115, 95, 112, 101, 114, 95, 116, 104, 114, 101, 97, 100, 32, 61, 32, 50, 51, 59, 32, 105, 110, 116, 32, 116, 104, 114, 101, 97, 100, 95, 103, 114, 111, 117, 112, 95, 119, 105, 100, 116, 104, 32, 61, 32, 51, 50, 59, 32, 105, 110, 116, 32, 114, 111, 119, 115, 95, 112, 101, 114, 95, 97, 99, 99, 101, 115, 115, 32, 61, 32, 49, 59, 32, 95, 95, 110, 118, 95, 98, 111, 111, 108, 32, 112, 97, 100, 100, 105, 110, 103, 32, 61, 32, 116, 114, 117, 101, 59, 32, 65, 108, 103, 111, 114, 105, 116, 104, 109, 32, 97, 108, 103, 111, 114, 105, 116, 104, 109, 32, 61, 32, 65, 108, 103, 111, 114, 105, 116, 104, 109, 58, 58, 107, 83, 111, 102, 116, 109, 97, 120, 93};
.global .align 1 .b8 __unnamed_558[364] = {118, 111, 105, 100, 32, 83, 111, 102, 116, 109, 97, 120, 87, 97, 114, 112, 73, 109, 112, 108, 40, 76, 79, 65, 68, 44, 32, 83, 84, 79, 82, 69, 44, 32, 115, 105, 103, 110, 101, 100, 32, 108, 111, 110, 103, 44, 32, 115, 105, 103, 110, 101, 100, 32, 108, 111, 110, 103, 41, 32, 91, 119, 105, 116, 104, 32, 76, 79, 65, 68, 32, 61, 32, 66, 114, 111, 97, 100, 99, 97, 115, 116, 83, 99, 97, 108, 101, 77, 97, 115, 107, 76, 111, 97, 100, 60, 102, 108, 111, 97, 116, 44, 32, 102, 108, 111, 97, 116, 44, 32, 95, 95, 110, 118, 95, 98, 111, 111, 108, 44, 32, 52, 85, 76, 44, 32, 115, 105, 103, 110, 101, 100, 32, 105, 110, 116, 62, 59, 32, 83, 84, 79, 82, 69, 32, 61, 32, 68, 105, 114, 101, 99, 116, 83, 116, 111, 114, 101, 60, 102, 108, 111, 97, 116, 44, 32, 102, 108, 111, 97, 116, 62, 59, 32, 67, 111, 109, 112, 117, 116, 101, 84, 121, 112, 101, 32, 61, 32, 102, 108, 111, 97, 116, 59, 32, 105, 110, 116, 32, 112, 97, 99, 107, 95, 115, 105, 122, 101, 32, 61, 32, 49, 59, 32, 105, 110, 116, 32, 99, 111, 108, 115, 95, 112, 101, 114, 95, 116, 104, 114, 101, 97, 100, 32, 61, 32, 50, 52, 59, 32, 105, 110, 116, 32, 116, 104, 114, 101, 97, 100, 95, 103, 114, 111, 117, 112, 95, 119, 105, 100, 116, 104, 32, 61, 32, 51, 50, 59, 32, 105, 110, 116, 32, 114, 111, 119, 115, 95, 112, 101, 114, 95, 97, 99, 99, 101, 115, 115, 32, 61, 32, 49, 59, 32, 95, 95, 110, 118, 95, 98, 111, 111, 108, 32, 112, 97, 100, 100, 105, 110, 103, 32, 61, 32, 102, 97, 108, 115, 101, 59, 32, 65, 108, 103, 111, 114, 105, 116, 104, 109, 32, 97, 108, 103, 111, 114, 105, 116, 104, 109, 32, 61, 32, 65, 108, 103, 111, 114, 105, 116, 104, 109, 58, 58, 107, 83, 111, 102, 116, 109, 97, 120, 93};
.global .align 1 .b8 __unnamed_559[363] = {118, 111, 105, 100, 32, 83, 111, 102, 116, 109, 97, 120, 87, 97, 114, 112, 73, 109, 112, 108, 40, 76, 79, 65, 68, 44, 32, 83, 84, 79, 82, 69, 44, 32, 115, 105, 103, 110, 101, 100, 32, 108, 111, 110, 103, 44, 32, 115, 105, 103, 110, 101, 100, 32, 108, 111, 110, 103, 41, 32, 91, 119, 105, 116, 104, 32, 76, 79, 65, 68, 32, 61, 32, 66, 114, 111, 97, 100, 99, 97, 115, 116, 83, 99, 97, 108, 101, 77, 97, 115, 107, 76, 111, 97, 100, 60, 102, 108, 111, 97, 116, 44, 32, 102, 108, 111, 97, 116, 44, 32, 95, 95, 110, 118, 95, 98, 111, 111, 108, 44, 32, 52, 85, 76, 44, 32, 115, 105, 103, 110, 101, 100, 32, 105, 110, 116, 62, 59, 32, 83, 84, 79, 82, 69, 32, 61, 32, 68, 105, 114, 101, 99, 116, 83, 116, 111, 114, 101, 60, 102, 108, 111, 97, 116, 44, 32, 102, 108, 111, 97, 116, 62, 59, 32, 67, 111, 109, 112, 117, 116, 101, 84, 121, 112, 101, 32, 61, 32, 102, 108, 111, 97, 116, 59, 32, 105, 110, 116, 32, 112, 97, 99, 107, 95, 115, 105, 122, 101, 32, 61, 32, 49, 59, 32, 105, 110, 116, 32, 99, 111, 108, 115, 95, 112, 101, 114, 95, 116, 104, 114, 101, 97, 100, 32, 61, 32, 50, 52, 59, 32, 105, 110, 116, 32, 116, 104, 114, 101, 97, 100, 95, 103, 114, 111, 117, 112, 95, 119, 105, 100, 116, 104, 32, 61, 32, 51, 50, 59, 32, 105, 110, 116, 32, 114, 111, 119, 115, 95, 112, 101, 114, 95, 97, 99, 99, 101, 115, 115, 32, 61, 32, 49, 59, 32, 95, 95, 110, 118, 95, 98, 111, 111, 108, 32, 112, 97, 100, 100, 105, 110, 103, 32, 61, 32, 116, 114, 117, 101, 59, 32, 65, 108, 103, 111, 114, 105, 116, 104, 109, 32, 97, 108, 103, 111, 114, 105, 116, 104, 109, 32, 61, 32, 65, 108, 103, 111, 114, 105, 116, 104, 109, 58, 58, 107, 83, 111, 102, 116, 109, 97, 120, 93};
.global .align 1 .b8 __unnamed_560[364] = {118, 111, 105, 100, 32, 83, 111, 102, 116, 109, 97, 120, 87, 97, 114, 112, 73, 109, 112, 108, 40, 76, 79, 65, 68, 44, 32, 83, 84, 79, 82, 69, 44, 32, 115, 105, 103, 110, 101, 100, 32, 108, 111, 110, 103, 44, 32, 115, 105, 103, 110, 101, 100, 32, 108, 111, 110, 103, 41, 32, 91, 119, 105, 116, 104, 32, 76, 79, 65, 68, 32, 61, 32, 66, 114, 111, 97, 100, 99, 97, 115, 116, 83, 99, 97, 108, 101, 77, 97, 115, 107, 76, 111, 97, 100, 60, 102, 108, 111, 97, 116, 44, 32, 102, 108, 111, 97, 116, 44, 32, 95, 95, 110, 118, 95, 98, 111, 111, 108, 44, 32, 52, 85, 76, 44, 32, 115, 105, 103, 110, 101, 100, 32, 105, 110, 116, 62, 59, 32, 83, 84, 79, 82, 69, 32, 61, 32, 68, 105, 114, 101, 99, 116, 83, 116, 111, 114, 101, 60, 102, 108, 111, 97, 116, 44, 32, 102, 108, 111, 97, 116, 62, 59, 32, 67, 111, 109, 112, 117, 116, 101, 84, 121, 112, 101, 32, 61, 32, 102, 108, 111, 97, 116, 59, 32, 105, 110, 116, 32, 112, 97, 99, 107, 95, 115, 105, 122, 101, 32, 61, 32, 49, 59, 32, 105, 110, 116, 32, 99, 111, 108, 115, 95, 112, 101, 114, 95, 116, 104, 114, 101, 97, 100, 32, 61, 32, 50, 53, 59, 32, 105, 110, 116, 32, 116, 104, 114, 101, 97, 100, 95, 103, 114, 111, 117, 112, 95, 119, 105, 100, 116, 104, 32, 61, 32, 51, 50, 59, 32, 105, 110, 116, 32, 114, 111, 119, 115, 95, 112, 101, 114, 95, 97, 99, 99, 101, 115, 115, 32, 61, 32, 49, 59, 32, 95, 95, 110, 118, 95, 98, 111, 111, 108, 32, 112, 97, 100, 100, 105, 110, 103, 32, 61, 32, 102, 97, 108, 115, 101, 59, 32, 65, 108, 103, 111, 114, 105, 116, 104, 109, 32, 97, 108, 103, 111, 114, 105, 116, 104, 109, 32, 61, 32, 65, 108, 103, 111, 114, 105, 116, 104, 109, 58, 58, 107, 83, 111, 102, 116, 109, 97, 120, 93};
.global .align 1 .b8 __unnamed_561[363] = {118, 111, 105, 100, 32, 83, 111, 102, 116, 109, 97, 120, 87, 97, 114, 112, 73, 109, 112, 108, 40, 76, 79, 65, 68, 44, 32, 83, 84, 79, 82, 69, 44, 32, 115, 105, 103, 110, 101, 100, 32, 108, 111, 110, 103, 44, 32, 115, 105, 103, 110, 101, 100, 32, 108, 111, 110, 103, 41, 32, 91, 119, 105, 116, 104, 32, 76, 79, 65, 68, 32, 61, 32, 66, 114, 111, 97, 100, 99, 97, 115, 116, 83, 99, 97, 108, 101, 77, 97, 115, 107, 76, 111, 97, 100, 60, 102, 108, 111, 97, 116, 44, 32, 102, 108, 111, 97, 116, 44, 32, 95, 95, 110, 118, 95, 98, 111, 111, 108, 44, 32, 52, 85, 76, 44, 32, 115, 105, 103, 110, 101, 100, 32, 105, 110, 116, 62, 59, 32, 83, 84, 79, 82, 69, 32, 61, 32, 68, 105, 114, 101, 99, 116, 83, 116, 111, 114, 101, 60, 102, 108, 111, 97, 116, 44, 32, 102, 108, 111, 97, 116, 62, 59, 32, 67, 111, 109, 112, 117, 116, 101, 84, 121, 112, 101, 32, 61, 32, 102, 108, 111, 97, 116, 59, 32, 105, 110, 116, 32, 112, 97, 99, 107, 95, 115, 105, 122, 101, 32, 61, 32, 49, 59, 32, 105, 110, 116, 32, 99, 111, 108, 115, 95, 112, 101, 114, 95, 116, 104, 114, 101, 97, 100, 32, 61, 32, 50, 53, 59, 32, 105, 110, 116, 32, 116, 104, 114, 101, 97, 100, 95, 103, 114, 111, 117, 112, 95, 119, 105, 100, 116, 104, 32, 61, 32, 51, 50, 59, 32, 105, 110, 116, 32, 114, 111, 119, 115, 95, 112, 101, 114, 95, 97, 99, 99, 101, 115, 115, 32, 61, 32, 49, 59, 32, 95, 95, 110, 118, 95, 98, 111, 111, 108, 32, 112, 97, 100, 100, 105, 110, 103, 32, 61, 32, 116, 114, 117, 101, 59, 32, 65, 108, 103, 111, 114, 105, 116, 104, 109, 32, 97, 108, 103, 111, 114, 105, 116, 104, 109, 32, 61, 32, 65, 108, 103, 111, 114, 105, 116, 104, 109, 58, 58, 107, 83, 111, 102, 116, 109, 97, 120, 93};
.global .align 1 .b8 __unnamed_562[364] = {118, 111, 105, 100, 32, 83, 111, 102, 116, 109, 97, 120, 87, 97, 114, 112, 73, 109, 112, 108, 40, 76, 79, 65, 68, 44, 32, 83, 84, 79, 82, 69, 44, 32, 115, 105, 103, 110, 101, 100, 32, 108, 111, 110, 103, 44, 32, 115, 105, 103, 110, 101, 100, 32, 108, 111, 110, 103, 41, 32, 91, 119, 105, 116, 104, 32, 76, 79, 65, 68, 32, 61, 32, 66, 114, 111, 97, 100, 99, 97, 115, 116, 83, 99, 97, 108, 101, 77, 97, 115, 107, 76, 111, 97, 100, 60, 102, 108, 111, 97, 116, 44, 32, 102, 108, 111, 97, 116, 44, 32, 95, 95, 110, 118, 95, 98, 111, 111, 108, 44, 32, 52, 85, 76, 44, 32, 115, 105, 103, 110, 101, 100, 32, 105, 110, 116, 62, 59, 32, 83, 84, 79, 82, 69, 32, 61, 32, 68, 105, 114, 101, 99, 116, 83, 116, 111, 114, 101, 60, 102, 108, 111, 97, 116, 44, 32, 102, 108, 111, 97, 116, 62, 59, 32, 67, 111, 109, 112, 117, 116, 101, 84, 121, 112, 101, 32, 61, 32, 102, 108, 111, 97, 116, 59, 32, 105, 110, 116, 32, 112, 97, 99, 107, 95, 115, 105, 122, 101, 32, 61, 32, 49, 59, 32, 105, 110, 116, 32, 99, 111, 108, 115, 95, 112, 101, 114, 95, 116, 104, 114, 101, 97, 100, 32, 61, 32, 50, 54, 59, 32, 105, 110, 116, 32, 116, 104, 114, 101, 97, 100, 95, 103, 114, 111, 117, 112, 95, 119, 105, 100, 116, 104, 32, 61, 32, 51, 50, 59, 32, 105, 110, 116, 32, 114, 111, 119, 115, 95, 112, 101, 114, 95, 97, 99, 99, 101, 115, 115, 32, 61, 32, 49, 59, 32, 95, 95, 110, 118, 95, 98, 111, 111, 108, 32, 112, 97, 100, 100, 105, 110, 103, 32, 61, 32, 102, 97, 108, 115, 101, 59, 32, 65, 108, 103, 111, 114, 105, 116, 104, 109, 32, 97, 108, 103, 111, 114, 105, 116, 104, 109, 32, 61, 32, 65, 108, 103, 111, 114, 105, 116, 104, 109, 58, 58, 107, 83, 111, 102, 116, 109, 97, 120, 93};
.global .align 1 .b8 __unnamed_563[363] = {118, 111, 105, 100, 32, 83, 111, 102, 116, 109, 97, 120, 87, 97, 114, 112, 73, 109, 112, 108, 40, 76, 79, 65, 68, 44, 32, 83, 84, 79, 82, 69, 44, 32, 115, 105, 103, 110, 101, 100, 32, 108, 111, 110, 103, 44, 32, 115, 105, 103, 110, 101, 100, 32, 108, 111, 110, 103, 41, 32, 91, 119, 105, 116, 104, 32, 76, 79, 65, 68, 32, 61, 32, 66, 114, 111, 97, 100, 99, 97, 115, 116, 83, 99, 97, 108, 101, 77, 97, 115, 107, 76, 111, 97, 100, 60, 102, 108, 111, 97, 116, 44, 32, 102, 108, 111, 97, 116, 44, 32, 95, 95, 110, 118, 95, 98, 111, 111, 108, 44, 32, 52, 85, 76, 44, 32, 115, 105, 103, 110, 101, 100, 32, 105, 110, 116, 62, 59, 32, 83, 84, 79, 82, 69, 32, 61, 32, 68, 105, 114, 101, 99, 116, 83, 116, 111, 114, 101, 60, 102, 108, 111, 97, 116, 44, 32, 102, 108, 111, 97, 116, 62, 59, 32, 67, 111, 109, 112, 117, 116, 101, 84, 121, 112, 101, 32, 61, 32, 102, 108, 111, 97, 116, 59, 32, 105, 110, 116, 32, 112, 97, 99, 107, 95, 115, 105, 122, 101, 32, 61, 32, 49, 59, 32, 105, 110, 116, 32, 99, 111, 108, 115, 95, 112, 101, 114, 95, 116, 104, 114, 101, 97, 100, 32, 61, 32, 50, 54, 59, 32, 105, 110, 116, 32, 116, 104, 114, 101, 97, 100, 95, 103, 114, 111, 117, 112, 95, 119, 105, 100, 116, 104, 32, 61, 32, 51, 50, 59, 32, 105, 110, 116, 32, 114, 111, 119, 115, 95, 112, 101, 114, 95, 97, 99, 99, 101, 115, 115, 32, 61, 32, 49, 59, 32, 95, 95, 110, 118, 95, 98, 111, 111, 108, 32, 112, 97, 100, 100, 105, 110, 103, 32, 61, 32, 116, 114, 117, 101, 59, 32, 65, 108, 103, 111, 114, 105, 116, 104, 109, 32, 97, 108, 103, 111, 114, 105, 116, 104, 109, 32, 61, 32, 65, 108, 103, 111, 114, 105, 116, 104, 109, 58, 58, 107, 83, 111, 102, 116, 109, 97, 120, 93};
.global .align 1 .b8 __unnamed_564[364] = {118, 111, 105, 100, 32, 83, 111, 102, 116, 109, 97, 120, 87, 97, 114, 112, 73, 109, 112, 108, 40, 76, 79, 65, 68, 44, 32, 83, 84, 79, 82, 69, 44, 32, 115, 105, 103, 110, 101, 100, 32, 108, 111, 110, 103, 44, 32, 115, 105, 103, 110, 101, 100, 32, 108, 111, 110, 103, 41, 32, 91, 119, 105, 116, 104, 32, 76, 79, 65, 68, 32, 61, 32, 66, 114, 111, 97, 100, 99, 97, 115, 116, 83, 99, 97, 108, 101, 77, 97, 115, 107, 76, 111, 97, 100, 60, 102, 108, 111, 97, 116, 44, 32, 102, 108, 111, 97, 116, 44, 32, 95, 95, 110, 118, 95, 98, 111, 111, 108, 44, 32, 52, 85, 76, 44, 32, 115, 105, 103, 110, 101, 100, 32, 105, 110, 116, 62, 59, 32, 83, 84, 79, 82, 69, 32, 61, 32, 68, 105, 114, 101, 99, 116, 83, 116, 111, 114, 101, 60, 102, 108, 111, 97, 116, 44, 32, 102, 108, 111, 97, 116, 62, 59, 32, 67, 111, 109, 112, 117, 116, 101, 84, 121, 112, 101, 32, 61, 32, 102, 108, 111, 97, 116, 59, 32, 105, 110, 116, 32, 112, 97, 99, 107, 95, 115, 105, 122, 101, 32, 61, 32, 49, 59, 32, 105, 110, 116, 32, 99, 111, 108, 115, 95, 112, 101, 114, 95, 116, 104, 114, 101, 97, 100, 32, 61, 32, 50, 55, 59, 32, 105, 110, 116, 32, 116, 104, 114, 101, 97, 100, 95, 103, 114, 111, 117, 112, 95, 119, 105, 100, 116, 104, 32, 61, 32, 51, 50, 59, 32, 105, 110, 116, 32, 114, 111, 119, 115, 95, 112, 101, 114, 95, 97, 99, 99, 101, 115, 115, 32, 61, 32, 49, 59, 32, 95, 95, 110, 118, 95, 98, 111, 111, 108, 32, 112, 97, 100, 100, 105, 110, 103, 32, 61, 32, 102, 97, 108, 115, 101, 59, 32, 65, 108, 103, 111, 114, 105, 116, 104, 109, 32, 97, 108, 103, 111, 114, 105, 116, 104, 109, 32, 61, 32, 65, 108, 103, 111, 114, 105, 116, 104, 109, 58, 58, 107, 83, 111, 102, 116, 109, 97, 120, 93};
.global .align 1 .b8 __unnamed_565[363] = {118, 111, 105, 100, 32, 83, 111, 102, 116, 109, 97, 120, 87, 97, 114, 112, 73, 109, 112, 108, 40, 76, 79, 65, 68, 44, 32, 83, 84, 79, 82, 69, 44, 32, 115, 105, 103, 110, 101, 100, 32, 108, 111, 110, 103, 44, 32, 115, 105, 103, 110, 101, 100, 32, 108, 111, 110, 103, 41, 32, 91, 119, 105, 116, 104, 32, 76, 79, 65, 68, 32, 61, 32, 66, 114, 111, 97, 100, 99, 97, 115, 116, 83, 99, 97, 108, 101, 77, 97, 115, 107, 76, 111, 97, 100, 60, 102, 108, 111, 97, 116, 44, 32, 102, 108, 111, 97, 116, 44, 32, 95, 95, 110, 118, 95, 98, 111, 111, 108, 44, 32, 52, 85, 76, 44, 32, 115, 105, 103, 110, 101, 100, 32, 105, 110, 116, 62, 59, 32, 83, 84, 79, 82, 69, 32, 61, 32, 68, 105, 114, 101, 99, 116, 83, 116, 111, 114, 101, 60, 102, 108, 111, 97, 116, 44, 32, 102, 108, 111, 97, 116, 62, 59, 32, 67, 111, 109, 112, 117, 116, 101, 84, 121, 112, 101, 32, 61, 32, 102, 108, 111, 97, 116, 59, 32, 105, 110, 116, 32, 112, 97, 99, 107, 95, 115, 105, 122, 101, 32, 61, 32, 49, 59, 32, 105, 110, 116, 32, 99, 111, 108, 115, 95, 112, 101, 114, 95, 116, 104, 114, 101, 97, 100, 32, 61, 32, 50, 55, 59, 32, 105, 110, 116, 32, 116, 104, 114, 101, 97, 100, 95, 103, 114, 111, 117, 112, 95, 119, 105, 100, 116, 104, 32, 61, 32, 51, 50, 59, 32, 105, 110, 116, 32, 114, 111, 119, 115, 95, 112, 101, 114, 95, 97, 99, 99, 101, 115, 115, 32, 61, 32, 49, 59, 32, 95, 95, 110, 118, 95, 98, 111, 111, 108, 32, 112, 97, 100, 100, 105, 110, 103, 32, 61, 32, 116, 114, 117, 101, 59, 32, 65, 108, 103, 111, 114, 105, 116, 104, 109, 32, 97, 108, 103, 111, 114, 105, 116, 104, 109, 32, 61, 32, 65, 108, 103, 111, 114, 105, 116, 104, 109, 58, 58, 107, 83, 111, 102, 116, 109, 97, 120, 93};
.global .align 1 .b8 __unnamed_566[364] = {118, 111, 105, 100, 32, 83, 111, 102, 116, 109, 97, 120, 87, 97, 114, 112, 73, 109, 112, 108, 40, 76, 79, 65, 68, 44, 32, 83, 84, 79, 82, 69, 44, 32, 115, 105, 103, 110, 101, 100, 32, 108, 111, 110, 103, 44, 32, 115, 105, 103, 110, 101, 100, 32, 108, 111, 110, 103, 41, 32, 91, 119, 105, 116, 104, 32, 76, 79, 65, 68, 32, 61, 32, 66, 114, 111, 97, 100, 99, 97, 115, 116, 83, 99, 97, 108, 101, 77, 97, 115, 107, 76, 111, 97, 100, 60, 102, 108, 111, 97, 116, 44, 32, 102, 108, 111, 97, 116, 44, 32, 95, 95, 110, 118, 95, 98, 111, 111, 108, 44, 32, 52, 85, 76, 44, 32, 115, 105, 103, 110, 101, 100, 32, 105, 110, 116, 62, 59, 32, 83, 84, 79, 82, 69, 32, 61, 32, 68, 105, 114, 101, 99, 116, 83, 116, 111, 114, 101, 60, 102, 108, 111, 97, 116, 44, 32, 102, 108, 111, 97, 116, 62, 59, 32, 67, 111, 109, 112, 117, 116, 101, 84, 121, 112, 101, 32, 61, 32, 102, 108, 111, 97, 116, 59, 32, 105, 110, 116, 32, 112, 97, 99, 107, 95, 115, 105, 122, 101, 32, 61, 32, 49, 59, 32, 105, 110, 116, 32, 99, 111, 108, 115, 95, 112, 101, 114, 95, 116, 104, 114, 101, 97, 100, 32, 61, 32, 50, 56, 59, 32, 105, 110, 116, 32, 116, 104, 114, 101, 97, 100, 95, 103, 114, 111, 117, 112, 95, 119, 105, 100, 116, 104, 32, 61, 32, 51, 50, 59, 32, 105, 110, 116, 32, 114, 111, 119, 115, 95, 112, 101, 114, 95, 97, 99, 99, 101, 115, 115, 32, 61, 32, 49, 59, 32, 95, 95, 110, 118, 95, 98, 111, 111, 108, 32, 112, 97, 100, 100, 105, 110, 103, 32, 61, 32, 102, 97, 108, 115, 101, 59, 32, 65, 108, 103, 111, 114, 105, 116, 104, 109, 32, 97, 108, 103, 111, 114, 105, 116, 104, 109, 32, 61, 32, 65, 108, 103, 111, 114, 105, 116, 104, 109, 58, 58, 107, 83, 111, 102, 116, 109, 97, 120, 93};
.global .align 1 .b8 __unnamed_567[363] = {118, 111, 105, 100, 32, 83, 111, 102, 116, 109, 97, 120, 87, 97, 114, 112, 73, 109, 112, 108, 40, 76, 79, 65, 68, 44, 32, 83, 84, 79, 82, 69, 44, 32, 115, 105, 103, 110, 101, 100, 32, 108, 111, 110, 103, 44, 32, 115, 105, 103, 110, 101, 100, 32, 108, 111, 110, 103, 41, 32, 91, 119, 105, 116, 104, 32, 76, 79, 65, 68, 32, 61, 32, 66, 114, 111, 97, 100, 99, 97, 115, 116, 83, 99, 97, 108, 101, 77, 97, 115, 107, 76, 111, 97, 100, 60, 102, 108, 111, 97, 116, 44, 32, 102, 108, 111, 97, 116, 44, 32, 95, 95, 110, 118, 95, 98, 111, 111, 108, 44, 32, 52, 85, 76, 44, 32, 115, 105, 103, 110, 101, 100, 32, 105, 110, 116, 62, 59, 32, 83, 84, 79, 82, 69, 32, 61, 32, 68, 105, 114, 101, 99, 116, 83, 116, 111, 114, 101, 60, 102, 108, 111, 97, 116, 44, 32, 102, 108, 111, 97, 116, 62, 59, 32, 67, 111, 109, 112, 117, 116, 101, 84, 121, 112, 101, 32, 61, 32, 102, 108, 111, 97, 116, 59, 32, 105, 110, 116, 32, 112, 97, 99, 107, 95, 115, 105, 122, 101, 32, 61, 32, 49, 59, 32, 105, 110, 116, 32, 99, 111, 108, 115, 95, 112, 101, 114, 95, 116, 104, 114, 101, 97, 100, 32, 61, 32, 50, 56, 59, 32, 105, 110, 116, 32, 116, 104, 114, 101, 97, 100, 95, 103, 114, 111, 117, 112, 95, 119, 105, 100, 116, 104, 32, 61, 32, 51, 50, 59, 32, 105, 110, 116, 32, 114, 111, 119, 115, 95, 112, 101, 114, 95, 97, 99, 99, 101, 115, 115, 32, 61, 32, 49, 59, 32, 95, 95, 110, 118, 95, 98, 111, 111, 108, 32, 112, 97, 100, 100, 105, 110, 103, 32, 61, 32, 116, 114, 117, 101, 59, 32, 65, 108, 103, 111, 114, 105, 116, 104, 109, 32, 97, 108, 103, 111, 114, 105, 116, 104, 109, 32, 61, 32, 65, 108, 103, 111, 114, 105, 116, 104, 109, 58, 58, 107, 83, 111, 102, 116, 109, 97, 120, 93};
.global .align 1 .b8 __unnamed_568[364] = {118, 111, 105, 100, 32, 83, 111, 102, 116, 109, 97, 120, 87, 97, 114, 112, 73, 109, 112, 108, 40, 76, 79, 65, 68, 44, 32, 83, 84, 79, 82, 69, 44, 32, 115, 105, 103, 110, 101, 100, 32, 108, 111, 110, 103, 44, 32, 115, 105, 103, 110, 101, 100, 32, 108, 111, 110, 103, 41, 32, 91, 119, 105, 116, 104, 32, 76, 79, 65, 68, 32, 61, 32, 66, 114, 111, 97, 100, 99, 97, 115, 116, 83, 99, 97, 108, 101, 77, 97, 115, 107, 76, 111, 97, 100, 60, 102, 108, 111, 97, 116, 44, 32, 102, 108, 111, 97, 116, 44, 32, 95, 95, 110, 118, 95, 98, 111, 111, 108, 44, 32, 52, 85, 76, 44, 32, 115, 105, 103, 110, 101, 100, 32, 105, 110, 116, 62, 59, 32, 83, 84, 79, 82, 69, 32, 61, 32, 68, 105, 114, 101, 99, 116, 83, 116, 111, 114, 101, 60, 102, 108, 111, 97, 116, 44, 32, 102, 108, 111, 97, 116, 62, 59, 32, 67, 111, 109, 112, 117, 116, 101, 84, 121, 112, 101, 32, 61, 32, 102, 108, 111, 97, 116, 59, 32, 105, 110, 116, 32, 112, 97, 99, 107, 95, 115, 105, 122, 101, 32, 61, 32, 49, 59, 32, 105, 110, 116, 32, 99, 111, 108, 115, 95, 112, 101, 114, 95, 116, 104, 114, 101, 97, 100, 32, 61, 32, 50, 57, 59, 32, 105, 110, 116, 32, 116, 104, 114, 101, 97, 100, 95, 103, 114, 111, 117, 112, 95, 119, 105, 100, 116, 104, 32, 61, 32, 51, 50, 59, 32, 105, 110, 116, 32, 114, 111, 119, 115, 95, 112, 101, 114, 95, 97, 99, 99, 101, 115, 115, 32, 61, 32, 49, 59, 32, 95, 95, 110, 118, 95, 98, 111, 111, 108, 32, 112, 97, 100, 100, 105, 110, 103, 32, 61, 32, 102, 97, 108, 115, 101, 59, 32, 65, 108, 103, 111, 114, 105, 116, 104, 109, 32, 97, 108, 103, 111, 114, 105, 116, 104, 109, 32, 61, 32, 65, 108, 103, 111, 114, 105, 116, 104, 109, 58, 58, 107, 83, 111, 102, 116, 109, 97, 120, 93};
.global .align 1 .b8 __unnamed_569[363] = {118, 111, 105, 100, 32, 83, 111, 102, 116, 109, 97, 120, 87, 97, 114, 112, 73, 109, 112, 108, 40, 76, 79, 65, 68, 44, 32, 83, 84, 79, 82, 69, 44, 32, 115, 105, 103, 110, 101, 100, 32, 108, 111, 110, 103, 44, 32, 115, 105, 103, 110, 101, 100, 32, 108, 111, 110, 103, 41, 32, 91, 119, 105, 116, 104, 32, 76, 79, 65, 68, 32, 61, 32, 66, 114, 111, 97, 100, 99, 97, 115, 116, 83, 99, 97, 108, 101, 77, 97, 115, 107, 76, 111, 97, 100, 60, 102, 108, 111, 97, 116, 44, 32, 102, 108, 111, 97, 116, 44, 32, 95, 95, 110, 118, 95, 98, 111, 111, 108, 44, 32, 52, 85, 76, 44, 32, 115, 105, 103, 110, 101, 100, 32, 105, 110, 116, 62, 59, 32, 83, 84, 79, 82, 69, 32, 61, 32, 68, 105, 114, 101, 99, 116, 83, 116, 111, 114, 101, 60, 102, 108, 111, 97, 116, 44, 32, 102, 108, 111, 97, 116, 62, 59, 32, 67, 111, 109, 112, 117, 116, 101, 84, 121, 112, 101, 32, 61, 32, 102, 108, 111, 97, 116, 59, 32, 105, 110, 116, 32, 112, 97, 99, 107, 95, 115, 105, 122, 101, 32, 61, 32, 49, 59, 32, 105, 110, 116, 32, 99, 111, 108, 115, 95, 112, 101, 114, 95, 116, 104, 114, 101, 97, 100, 32, 61, 32, 50, 57, 59, 32, 105, 110, 116, 32, 116, 104, 114, 101, 97, 100, 95, 103, 114, 111, 117, 112, 95, 119, 105, 100, 116, 104, 32, 61, 32, 51, 50, 59, 32, 105, 110, 116, 32, 114, 111, 119, 115, 95, 112, 101, 114, 95, 97, 99, 99, 101, 115, 115, 32, 61, 32, 49, 59, 32, 95, 95, 110, 118, 95, 98, 111, 111, 108, 32, 112, 97, 100, 100, 105, 110, 103, 32, 61, 32, 116, 114, 117, 101, 59, 32, 65, 108, 103, 111, 114, 105, 116, 104, 109, 32, 97, 108, 103, 111, 114, 105, 116, 104, 109, 32, 61, 32, 65, 108, 103, 111, 114, 105, 116, 104, 109, 58, 58, 107, 83, 111, 102, 116, 109, 97, 120, 93};
.global .align 1 .b8 __unnamed_570[364] = {118, 111, 105, 100, 32, 83, 111, 102, 116, 109, 97, 120, 87, 97, 114, 112, 73, 109, 112, 108, 40, 76, 79, 65, 68, 44, 32, 83, 84, 79, 82, 69, 44, 32, 115, 105, 103, 110, 101, 100, 32, 108, 111, 110, 103, 44, 32, 115, 105, 103, 110, 101, 100, 32, 108, 111, 110, 103, 41, 32, 91, 119, 105, 116, 104, 32, 76, 79, 65, 68, 32, 61, 32, 66, 114, 111, 97, 100, 99, 97, 115, 116, 83, 99, 97, 108, 101, 77, 97, 115, 107, 76, 111, 97, 100, 60, 102, 108, 111, 97, 116, 44, 32, 102, 108, 111, 97, 116, 44, 32, 95, 95, 110, 118, 95, 98, 111, 111, 108, 44, 32, 52, 85, 76, 44, 32, 115, 105, 103, 110, 101, 100, 32, 105, 110, 116, 62, 59, 32, 83, 84, 79, 82, 69, 32, 61, 32, 68, 105, 114, 101, 99, 116, 83, 116, 111, 114, 101, 60, 102, 108, 111, 97, 116, 44, 32, 102, 108, 111, 97, 116, 62, 59, 32, 67, 111, 109, 112, 117, 116, 101, 84, 121, 112, 101, 32, 61, 32, 102, 108, 111, 97, 116, 59, 32, 105, 110, 116, 32, 112, 97, 99, 107, 95, 115, 105, 122, 101, 32, 61, 32, 49, 59, 32, 105, 110, 116, 32, 99, 111, 108, 115, 95, 112, 101, 114, 95, 116, 104, 114, 101, 97, 100, 32, 61, 32, 51, 48, 59, 32, 105, 110, 116, 32, 116, 104, 114, 101, 97, 100, 95, 103, 114, 111, 117, 112, 95, 119, 105, 100, 116, 104, 32, 61, 32, 51, 50, 59, 32, 105, 110, 116, 32, 114, 111, 119, 115, 95, 112, 101, 114, 95, 97, 99, 99, 101, 115, 115, 32, 61, 32, 49, 59, 32, 95, 95, 110, 118, 95, 98, 111, 111, 108, 32, 112, 97, 100, 100, 105, 110, 103, 32, 61, 32, 102, 97, 108, 115, 101, 59, 32, 65, 108, 103, 111, 114, 105, 116, 104, 109, 32, 97, 108, 103, 111, 114, 105, 116, 104, 109, 32, 61, 32, 65, 108, 103, 111, 114, 105, 116, 104, 109, 58, 58, 107, 83, 111, 102, 116, 109, 97, 120, 93};
.global .align 1 .b8 __unnamed_571[363] = {118, 111, 105, 100, 32, 83, 111, 102, 116, 109, 97, 120, 87, 97, 114, 112, 73, 109, 112, 108, 40, 76, 79, 65, 68, 44, 32, 83, 84, 79, 82, 69, 44, 32, 115, 105, 103, 110, 101, 100, 32, 108, 111, 110, 103, 44, 32, 115, 105, 103, 110, 101, 100, 32, 108, 111, 110, 103, 41, 32, 91, 119, 105, 116, 104, 32, 76, 79, 65, 68, 32, 61, 32, 66, 114, 111, 97, 100, 99, 97, 115, 116, 83, 99, 97, 108, 101, 77, 97, 115, 107, 76, 111, 97, 100, 60, 102, 108, 111, 97, 116, 44, 32, 102, 108, 111, 97, 116, 44, 32, 95, 95, 110, 118, 95, 98, 111, 111, 108, 44, 32, 52, 85, 76, 44, 32, 115, 105, 103, 110, 101, 100, 32, 105, 110, 116, 62, 59, 32, 83, 84, 79, 82, 69, 32, 61, 32, 68, 105, 114, 101, 99, 116, 83, 116, 111, 114, 101, 60, 102, 108, 111, 97, 116, 44, 32, 102, 108, 111, 97, 116, 62, 59, 32, 67, 111, 109, 112, 117, 116, 101, 84, 121, 112, 101, 32, 61, 32, 102, 108, 111, 97, 116, 59, 32, 105, 110, 116, 32, 112, 97, 99, 107, 95, 115, 105, 122, 101, 32, 61, 32, 49, 59, 32, 105, 110, 116, 32, 99, 111, 108, 115, 95, 112, 101, 114, 95, 116, 104, 114, 101, 97, 100, 32, 61, 32, 51, 48, 59, 32, 105, 110, 116, 32, 116, 104, 114, 101, 97, 100, 95, 103, 114, 111, 117, 112, 95, 119, 105, 100, 116, 104, 32, 61, 32, 51, 50, 59, 32, 105, 110, 116, 32, 114, 111, 119, 115, 95, 112, 101, 114, 95, 97, 99, 99, 101, 115, 115, 32, 61, 32, 49, 59, 32, 95, 95, 110, 118, 95, 98, 111, 111, 108, 32, 112, 97, 100, 100, 105, 110, 103, 32, 61, 32, 116, 114, 117, 101, 59, 32, 65, 108, 103, 111, 114, 105, 116, 104, 109, 32, 97, 108, 103, 111, 114, 105, 116, 104, 109, 32, 61, 32, 65, 108, 103, 111, 114, 105, 116, 104, 109, 58, 58, 107, 83, 111, 102, 116, 109, 97, 120, 93};
.global .align 1 .b8 __unnamed_572[364] = {118, 111, 105, 100, 32, 83, 111, 102, 116, 109, 97, 120, 87, 97, 114, 112, 73, 109, 112, 108, 40, 76, 79, 65, 68, 44, 32, 83, 84, 79, 82, 69, 44, 32, 115, 105, 103, 110, 101, 100, 32, 108, 111, 110, 103, 44, 32, 115, 105, 103, 110, 101, 100, 32, 108, 111, 110, 103, 41, 32, 91, 119, 105, 116, 104, 32, 76, 79, 65, 68, 32, 61, 32, 66, 114, 111, 97, 100, 99, 97, 115, 116, 83, 99, 97, 108, 101, 77, 97, 115, 107, 76, 111, 97, 100, 60, 102, 108, 111, 97, 116, 44, 32, 102, 108, 111, 97, 116, 44, 32, 95, 95, 110, 118, 95, 98, 111, 111, 108, 44, 32, 52, 85, 76, 44, 32, 115, 105, 103, 110, 101, 100, 32, 105, 110, 116, 62, 59, 32, 83, 84, 79, 82, 69, 32, 61, 32, 68, 105, 114, 101, 99, 116, 83, 116, 111, 114, 101, 60, 102, 108, 111, 97, 116, 44, 32, 102, 108, 111, 97, 116, 62, 59, 32, 67, 111, 109, 112, 117, 116, 101, 84, 121, 112, 101, 32, 61, 32, 102, 108, 111, 97, 116, 59, 32, 105, 110, 116, 32, 112, 97, 99, 107, 95, 115, 105, 122, 101, 32, 61, 32, 49, 59, 32, 105, 110, 116, 32, 99, 111, 108, 115, 95, 112, 101, 114, 95, 116, 104, 114, 101, 97, 100, 32, 61, 32, 51, 49, 59, 32, 105, 110, 116, 32, 116, 104, 114, 101, 97, 100, 95, 103, 114, 111, 117, 112, 95, 119, 105, 100, 116, 104, 32, 61, 32, 51, 50, 59, 32, 105, 110, 116, 32, 114, 111, 119, 115, 95, 112, 101, 114, 95, 97, 99, 99, 101, 115, 115, 32, 61, 32, 49, 59, 32, 95, 95, 110, 118, 95, 98, 111, 111, 108, 32, 112, 97, 100, 100, 105, 110, 103, 32, 61, 32, 102, 97, 108, 115, 101, 59, 32, 65, 108, 103, 111, 114, 105, 116, 104, 109, 32, 97, 108, 103, 111, 114, 105, 116, 104, 109, 32, 61, 32, 65, 108, 103, 111, 114, 105, 116, 104, 109, 58, 58, 107, 83, 111, 102, 116, 109, 97, 120, 93};
.global .align 1 .b8 __unnamed_573[363] = {118, 111, 105, 100, 32, 83, 111, 102, 116, 109, 97, 120, 87, 97, 114, 112, 73, 109, 112, 108, 40, 76, 79, 65, 68, 44, 32, 83, 84, 79, 82, 69, 44, 32, 115, 105, 103, 110, 101, 100, 32, 108, 111, 110, 103, 44, 32, 115, 105, 103, 110, 101, 100, 32, 108, 111, 110, 103, 41, 32, 91, 119, 105, 116, 104, 32, 76, 79, 65, 68, 32, 61, 32, 66, 114, 111, 97, 100, 99, 97, 115, 116, 83, 99, 97, 108, 101, 77, 97, 115, 107, 76, 111, 97, 100, 60, 102, 108, 111, 97, 116, 44, 32, 102, 108, 111, 97, 116, 44, 32, 95, 95, 110, 118, 95, 98, 111, 111, 108, 44, 32, 52, 85, 76, 44, 32, 115, 105, 103, 110, 101, 100, 32, 105, 110, 116, 62, 59, 32, 83, 84, 79, 82, 69, 32, 61, 32, 68, 105, 114, 101, 99, 116, 83, 116, 111, 114, 101, 60, 102, 108, 111, 97, 116, 44, 32, 102, 108, 111, 97, 116, 62, 59, 32, 67, 111, 109, 112, 117, 116, 101, 84, 121, 112, 101, 32, 61, 32, 102, 108, 111, 97, 116, 59, 32, 105, 110, 116, 32, 112, 97, 99, 107, 95, 115, 105, 122, 101, 32, 61, 32, 49, 59, 32, 105, 110, 116, 32, 99, 111, 108, 115, 95, 112, 101, 114, 95, 116, 104, 114, 101, 97, 100, 32, 61, 32, 51, 49, 59, 32, 105, 110, 116, 32, 116, 104, 114, 101, 97, 100, 95, 103, 114, 111, 117, 112, 95, 119, 105, 100, 116, 104, 32, 61, 32, 51, 50, 59, 32, 105, 110, 116, 32, 114, 111, 119, 115, 95, 112, 101, 114, 95, 97, 99, 99, 101, 115, 115, 32, 61, 32, 49, 59, 32, 95, 95, 110, 118, 95, 98, 111, 111, 108, 32, 112, 97, 100, 100, 105, 110, 103, 32, 61, 32, 116, 114, 117, 101, 59, 32, 65, 108, 103, 111, 114, 105, 116, 104, 109, 32, 97, 108, 103, 111, 114, 105, 116, 104, 109, 32, 61, 32, 65, 108, 103, 111, 114, 105, 116, 104, 109, 58, 58, 107, 83, 111, 102, 116, 109, 97, 120, 93};
.global .align 1 .b8 __unnamed_574[364] = {118, 111, 105, 100, 32, 83, 111, 102, 116, 109, 97, 120, 87, 97, 114, 112, 73, 109, 112, 108, 40, 76, 79, 65, 68, 44, 32, 83, 84, 79, 82, 69, 44, 32, 115, 105, 103, 110, 101, 100, 32, 108, 111, 110, 103, 44, 32, 115, 105, 103, 110, 101, 100, 32, 108, 111, 110, 103, 41, 32, 91, 119, 105, 116, 104, 32, 76, 79, 65, 68, 32, 61, 32, 66, 114, 111, 97, 100, 99, 97, 115, 116, 83, 99, 97, 108, 101, 77, 97, 115, 107, 76, 111, 97, 100, 60, 102, 108, 111, 97, 116, 44, 32, 102, 108, 111, 97, 116, 44, 32, 95, 95, 110, 118, 95, 98, 111, 111, 108, 44, 32, 52, 85, 76, 44, 32, 115, 105, 103, 110, 101, 100, 32, 105, 110, 116, 62, 59, 32, 83, 84, 79, 82, 69, 32, 61, 32, 68, 105, 114, 101, 99, 116, 83, 116, 111, 114, 101, 60, 102, 108, 111, 97, 116, 44, 32, 102, 108, 111, 97, 116, 62, 59, 32, 67, 111, 109, 112, 117, 116, 101, 84, 121, 112, 101, 32, 61, 32, 102, 108, 111, 97, 116, 59, 32, 105, 110, 116, 32, 112, 97, 99, 107, 95, 115, 105, 122, 101, 32, 61, 32, 49, 59, 32, 105, 110, 116, 32, 99, 111, 108, 115, 95, 112, 101, 114, 95, 116, 104, 114, 101, 97, 100, 32, 61, 32, 51, 50, 59, 32, 105, 110, 116, 32, 116, 104, 114, 101, 97, 100, 95, 103, 114, 111, 117, 112, 95, 119, 105, 100, 116, 104, 32, 61, 32, 51, 50, 59, 32, 105, 110, 116, 32, 114, 111, 119, 115, 95, 112, 101, 114, 95, 97, 99, 99, 101, 115, 115, 32, 61, 32, 49, 59, 32, 95, 95, 110, 118, 95, 98, 111, 111, 108, 32, 112, 97, 100, 100, 105, 110, 103, 32, 61, 32, 102, 97, 108, 115, 101, 59, 32, 65, 108, 103, 111, 114, 105, 116, 104, 109, 32, 97, 108, 103, 111, 114, 105, 116, 104, 109, 32, 61, 32, 65, 108, 103, 111, 114, 105, 116, 104, 109, 58, 58, 107, 83, 111, 102, 116, 109, 97, 120, 93};
.global .align 1 .b8 __unnamed_575[363] = {118, 111, 105, 100, 32, 83, 111, 102, 116, 109, 97, 120, 87, 97, 114, 112, 73, 109, 112, 108, 40, 76, 79, 65, 68, 44, 32, 83, 84, 79, 82, 69, 44, 32, 115, 105, 103, 110, 101, 100, 32, 108, 111, 110, 103, 44, 32, 115, 105, 103, 110, 101, 100, 32, 108, 111, 110, 103, 41, 32, 91, 119, 105, 116, 104, 32, 76, 79, 65, 68, 32, 61, 32, 66, 114, 111, 97, 100, 99, 97, 115, 116, 83, 99, 97, 108, 101, 77, 97, 115, 107, 76, 111, 97, 100, 60, 102, 108, 111, 97, 116, 44, 32, 102, 108, 111, 97, 116, 44, 32, 95, 95, 110, 118, 95, 98, 111, 111, 108, 44, 32, 52, 85, 76, 44, 32, 115, 105, 103, 110, 101, 100, 32, 105, 110, 116, 62, 59, 32, 83, 84, 79, 82, 69, 32, 61, 32, 68, 105, 114, 101, 99, 116, 83, 116, 111, 114, 101, 60, 102, 108, 111, 97, 116, 44, 32, 102, 108, 111, 97, 116, 62, 59, 32, 67, 111, 109, 112, 117, 116, 101, 84, 121, 112, 101, 32, 61, 32, 102, 108, 111, 97, 116, 59, 32, 105, 110, 116, 32, 112, 97, 99, 107, 95, 115, 105, 122, 101, 32, 61, 32, 49, 59, 32, 105, 110, 116, 32, 99, 111, 108, 115, 95, 112, 101, 114, 95, 116, 104, 114, 101, 97, 100, 32, 61, 32, 51, 50, 59, 32, 105, 110, 116, 32, 116, 104, 114, 101, 97, 100, 95, 103, 114, 111, 117, 112, 95, 119, 105, 100, 116, 104, 32, 61, 32, 51, 50, 59, 32, 105, 110, 116, 32, 114, 111, 119, 115, 95, 112, 101, 114, 95, 97, 99, 99, 101, 115, 115, 32, 61, 32, 49, 59, 32, 95, 95, 110, 118, 95, 98, 111, 111, 108, 32, 112, 97, 100, 100, 105, 110, 103, 32, 61, 32, 116, 114, 117, 101, 59, 32, 65, 108, 103, 111, 114, 105, 116, 104, 109, 32, 97, 108, 103, 111, 114, 105, 116, 104, 109, 32, 61, 32, 65, 108, 103, 111, 114, 105, 116, 104, 109, 58, 58, 107, 83, 111, 102, 116, 109, 97, 120, 93};
.global .align 1 .b8 __unnamed_576[284] = {118, 111, 105, 100, 32, 83, 111, 102, 116, 109, 97, 120, 66, 108, 111, 99, 107, 83, 77, 101, 109, 73, 109, 112, 108, 40, 76, 79, 65, 68, 44, 32, 83, 84, 79, 82, 69, 44, 32, 115, 105, 103, 110, 101, 100, 32, 108, 111, 110, 103, 44, 32, 115, 105, 103, 110, 101, 100, 32, 108, 111, 110, 103, 41, 32, 91, 119, 105, 116, 104, 32, 76, 79, 65, 68, 32, 61, 32, 66, 114, 111, 97, 100, 99, 97, 115, 116, 83, 99, 97, 108, 101, 77, 97, 115, 107, 76, 111, 97, 100, 60, 102, 108, 111, 97, 116, 44, 32, 102, 108, 111, 97, 116, 44, 32, 95, 95, 110, 118, 95, 98, 111, 111, 108, 44, 32, 52, 85, 76, 44, 32, 115, 105, 103, 110, 101, 100, 32, 105, 110, 116, 62, 59, 32, 83, 84, 79, 82, 69, 32, 61, 32, 68, 105, 114, 101, 99, 116, 83, 116, 111, 114, 101, 60, 102, 108, 111, 97, 116, 44, 32, 102, 108, 111, 97, 116, 62, 59, 32, 67, 111, 109, 112, 117, 116, 101, 84, 121, 112, 101, 32, 61, 32, 102, 108, 111, 97, 116, 59, 32, 105, 110, 116, 32, 112, 97, 99, 107, 95, 115, 105, 122, 101, 32, 61, 32, 50, 59, 32, 105, 110, 116, 32, 98, 108, 111, 99, 107, 95, 115, 105, 122, 101, 32, 61, 32, 49, 50, 56, 59, 32, 65, 108, 103, 111, 114, 105, 116, 104, 109, 32, 97, 108, 103, 111, 114, 105, 116, 104, 109, 32, 61, 32, 65, 108, 103, 111, 114, 105, 116, 104, 109, 58, 58, 107, 83, 111, 102, 116, 109, 97, 120, 93};
.global .align 1 .b8 __unnamed_577[285] = {118, 111, 105, 100, 32, 83, 111, 102, 116, 109, 97, 120, 66, 108, 111, 99, 107, 83, 77, 101, 109, 73, 109, 112, 108, 40, 76, 79, 65, 68, 44, 32, 83, 84, 79, 82, 69, 44, 32, 115, 105, 103, 110, 101, 100, 32, 108, 111, 110, 103, 44, 32, 115, 105, 103, 110, 101, 100, 32, 108, 111, 110, 103, 41, 32, 91, 119, 105, 116, 104, 32, 76, 79, 65, 68, 32, 61, 32, 66, 114, 111, 97, 100, 99, 97, 115, 116, 83, 99, 97, 108, 101, 77, 97, 115, 107, 76, 111, 97, 100, 60, 102, 108, 111, 97, 116, 44, 32, 102, 108, 111, 97, 116, 44, 32, 95, 95, 110, 118, 95, 98, 111, 111, 108, 44, 32, 52, 85, 76, 44, 32, 115, 105, 103, 110, 101, 100, 32, 105, 110, 116, 62, 59, 32, 83, 84, 79, 82, 69, 32, 61, 32, 68, 105, 114, 101, 99, 116, 83, 116, 111, 114, 101, 60, 102, 108, 111, 97, 116, 44, 32, 102, 108, 111, 97, 116, 62, 59, 32, 67, 111, 109, 112, 117, 116, 101, 84, 121, 112, 101, 32, 61, 32, 102, 108, 111, 97, 116, 59, 32, 105, 110, 116, 32, 112, 97, 99, 107, 95, 115, 105, 122, 101, 32, 61, 32, 50, 59, 32, 105, 110, 116, 32, 98, 108, 111, 99, 107, 95, 115, 105, 122, 101, 32, 61, 32, 49, 48, 50, 52, 59, 32, 65, 108, 103, 111, 114, 105, 116, 104, 109, 32, 97, 108, 103, 111, 114, 105, 116, 104, 109, 32, 61, 32, 65, 108, 103, 111, 114, 105, 116, 104, 109, 58, 58, 107, 83, 111, 102, 116, 109, 97, 120, 93};
.global .align 1 .b8 __unnamed_578[284] = {118, 111, 105, 100, 32, 83, 111, 102, 116, 109, 97, 120, 66, 108, 111, 99, 107, 83, 77, 101, 109, 73, 109, 112, 108, 40, 76, 79, 65, 68, 44, 32, 83, 84, 79, 82, 69, 44, 32, 115, 105, 103, 110, 101, 100, 32, 108, 111, 110, 103, 44, 32, 115, 105, 103, 110, 101, 100, 32, 108, 111, 110, 103, 41, 32, 91, 119, 105, 116, 104, 32, 76, 79, 65, 68, 32, 61, 32, 66, 114, 111, 97, 100, 99, 97, 115, 116, 83, 99, 97, 108, 101, 77, 97, 115, 107, 76, 111, 97, 100, 60, 102, 108, 111, 97, 116, 44, 32, 102, 108, 111, 97, 116, 44, 32, 95, 95, 110, 118, 95, 98, 111, 111, 108, 44, 32, 52, 85, 76, 44, 32, 115, 105, 103, 110, 101, 100, 32, 105, 110, 116, 62, 59, 32, 83, 84, 79, 82, 69, 32, 61, 32, 68, 105, 114, 101, 99, 116, 83, 116, 111, 114, 101, 60, 102, 108, 111, 97, 116, 44, 32, 102, 108, 111, 97, 116, 62, 59, 32, 67, 111, 109, 112, 117, 116, 101, 84, 121, 112, 101, 32, 61, 32, 102, 108, 111, 97, 116, 59, 32, 105, 110, 116, 32, 112, 97, 99, 107, 95, 115, 105, 122, 101, 32, 61, 32, 50, 59, 32, 105, 110, 116, 32, 98, 108, 111, 99, 107, 95, 115, 105, 122, 101, 32, 61, 32, 53, 49, 50, 59, 32, 65, 108, 103, 111, 114, 105, 116, 104, 109, 32, 97, 108, 103, 111, 114, 105, 116, 104, 109, 32, 61, 32, 65, 108, 103, 111, 114, 105, 116, 104, 109, 58, 58, 107, 83, 111, 102, 116, 109, 97, 120, 93};
.global .align 1 .b8 __unnamed_579[284] = {118, 111, 105, 100, 32, 83, 111, 102, 116, 109, 97, 120, 66, 108, 111, 99, 107, 83, 77, 101, 109, 73, 109, 112, 108, 40, 76, 79, 65, 68, 44, 32, 83, 84, 79, 82, 69, 44, 32, 115, 105, 103, 110, 101, 100, 32, 108, 111, 110, 103, 44, 32, 115, 105, 103, 110, 101, 100, 32, 108, 111, 110, 103, 41, 32, 91, 119, 105, 116, 104, 32, 76, 79, 65, 68, 32, 61, 32, 66, 114, 111, 97, 100, 99, 97, 115, 116, 83, 99, 97, 108, 101, 77, 97, 115, 107, 76, 111, 97, 100, 60, 102, 108, 111, 97, 116, 44, 32, 102, 108, 111, 97, 116, 44, 32, 95, 95, 110, 118, 95, 98, 111, 111, 108, 44, 32, 52, 85, 76, 44, 32, 115, 105, 103, 110, 101, 100, 32, 105, 110, 116, 62, 59, 32, 83, 84, 79, 82, 69, 32, 61, 32, 68, 105, 114, 101, 99, 116, 83, 116, 111, 114, 101, 60, 102, 108, 111, 97, 116, 44, 32, 102, 108, 111, 97, 116, 62, 59, 32, 67, 111, 109, 112, 117, 116, 101, 84, 121, 112, 101, 32, 61, 32, 102, 108, 111, 97, 116, 59, 32, 105, 110, 116, 32, 112, 97, 99, 107, 95, 115, 105, 122, 101, 32, 61, 32, 50, 59, 32, 105, 110, 116, 32, 98, 108, 111, 99, 107, 95, 115, 105, 122, 101, 32, 61, 32, 50, 53, 54, 59, 32, 65, 108, 103, 111, 114, 105, 116, 104, 109, 32, 97, 108, 103, 111, 114, 105, 116, 104, 109, 32, 61, 32, 65, 108, 103, 111, 114, 105, 116, 104, 109, 58, 58, 107, 83, 111, 102, 116, 109, 97, 120, 93};
.global .align 1 .b8 __unnamed_580[289] = {118, 111, 105, 100, 32, 83, 111, 102, 116, 109, 97, 120, 66, 108, 111, 99, 107, 85, 110, 99, 97, 99, 104, 101, 100, 73, 109, 112, 108, 40, 76, 79, 65, 68, 44, 32, 83, 84, 79, 82, 69, 44, 32, 115, 105, 103, 110, 101, 100, 32, 108, 111, 110, 103, 44, 32, 115, 105, 103, 110, 101, 100, 32, 108, 111, 110, 103, 41, 32, 91, 119, 105, 116, 104, 32, 76, 79, 65, 68, 32, 61, 32, 66, 114, 111, 97, 100, 99, 97, 115, 116, 83, 99, 97, 108, 101, 77, 97, 115, 107, 76, 111, 97, 100, 60, 102, 108, 111, 97, 116, 44, 32, 102, 108, 111, 97, 116, 44, 32, 95, 95, 110, 118, 95, 98, 111, 111, 108, 44, 32, 52, 85, 76, 44, 32, 115, 105, 103, 110, 101, 100, 32, 105, 110, 116, 62, 59, 32, 83, 84, 79, 82, 69, 32, 61, 32, 68, 105, 114, 101, 99, 116, 83, 116, 111, 114, 101, 60, 102, 108, 111, 97, 116, 44, 32, 102, 108, 111, 97, 116, 62, 59, 32, 67, 111, 109, 112, 117, 116, 101, 84, 121, 112, 101, 32, 61, 32, 102, 108, 111, 97, 116, 59, 32, 105, 110, 116, 32, 112, 97, 99, 107, 95, 115, 105, 122, 101, 32, 61, 32, 50, 59, 32, 105, 110, 116, 32, 98, 108, 111, 99, 107, 95, 115, 105, 122, 101, 32, 61, 32, 49, 48, 50, 52, 59, 32, 65, 108, 103, 111, 114, 105, 116, 104, 109, 32, 97, 108, 103, 111, 114, 105, 116, 104, 109, 32, 61, 32, 65, 108, 103, 111, 114, 105, 116, 104, 109, 58, 58, 107, 83, 111, 102, 116, 109, 97, 120, 93};
.global .align 1 .b8 _ZN30_INTERNAL_0c8858f4_4_k_cu_main4cuda3std3__45__cpo5beginE[1];
.global .align 1 .b8 _ZN30_INTERNAL_0c8858f4_4_k_cu_main4cuda3std3__45__cpo3endE[1];
.global .align 1 .b8 _ZN30_INTERNAL_0c8858f4_4_k_cu_main4cuda3std3__45__cpo6cbeginE[1];
.global .align 1 .b8 _ZN30_INTERNAL_0c8858f4_4_k_cu_main4cuda3std3__45__cpo4cendE[1];
.global .align 1 .b8 _ZN30_INTERNAL_0c8858f4_4_k_cu_main4cuda3std3__45__cpo6rbeginE[1];
.global .align 1 .b8 _ZN30_INTERNAL_0c8858f4_4_k_cu_main4cuda3std3__45__cpo4rendE[1];
.global .align 1 .b8 _ZN30_INTERNAL_0c8858f4_4_k_cu_main4cuda3std3__45__cpo7crbeginE[1];
.global .align 1 .b8 _ZN30_INTERNAL_0c8858f4_4_k_cu_main4cuda3std3__45__cpo5crendE[1];
.global .align 1 .b8 _ZN30_INTERNAL_0c8858f4_4_k_cu_main4cuda3std3__432_GLOBAL__N__0c8858f4_4_k_cu_main6ignoreE[1];
.global .align 1 .b8 _ZN30_INTERNAL_0c8858f4_4_k_cu_main4cuda3std3__419piecewise_constructE[1];
.global .align 1 .b8 _ZN30_INTERNAL_0c8858f4_4_k_cu_main4cuda3std3__48in_placeE[1];
.global .align 1 .b8 _ZN30_INTERNAL_0c8858f4_4_k_cu_main4cuda3std3__420unreachable_sentinelE[1];
.global .align 1 .b8 _ZN30_INTERNAL_0c8858f4_4_k_cu_main4cuda3std3__47nulloptE[1];
.global .align 1 .b8 _ZN30_INTERNAL_0c8858f4_4_k_cu_main4cuda3std3__48unexpectE[1];
.global .align 1 .b8 _ZN30_INTERNAL_0c8858f4_4_k_cu_main4cuda3std6ranges3__45__cpo4swapE[1];
.global .align 1 .b8 _ZN30_INTERNAL_0c8858f4_4_k_cu_main4cuda3std6ranges3__45__cpo9iter_moveE[1];
.global .align 1 .b8 _ZN30_INTERNAL_0c8858f4_4_k_cu_main4cuda3std6ranges3__45__cpo5beginE[1];
.global .align 1 .b8 _ZN30_INTERNAL_0c8858f4_4_k_cu_main4cuda3std6ranges3__45__cpo3endE[1];
.global .align 1 .b8 _ZN30_INTERNAL_0c8858f4_4_k_cu_main4cuda3std6ranges3__45__cpo6cbeginE[1];
.global .align 1 .b8 _ZN30_INTERNAL_0c8858f4_4_k_cu_main4cuda3std6ranges3__45__cpo4cendE[1];
.global .align 1 .b8 _ZN30_INTERNAL_0c8858f4_4_k_cu_main4cuda3std6ranges3__45__cpo7advanceE[1];
.global .align 1 .b8 _ZN30_INTERNAL_0c8858f4_4_k_cu_main4cuda3std6ranges3__45__cpo9iter_swapE[1];
.global .align 1 .b8 _ZN30_INTERNAL_0c8858f4_4_k_cu_main4cuda3std6ranges3__45__cpo4nextE[1];
.global .align 1 .b8 _ZN30_INTERNAL_0c8858f4_4_k_cu_main4cuda3std6ranges3__45__cpo4prevE[1];
.global .align 1 .b8 _ZN30_INTERNAL_0c8858f4_4_k_cu_main4cuda3std6ranges3__45__cpo4dataE[1];
.global .align 1 .b8 _ZN30_INTERNAL_0c8858f4_4_k_cu_main4cuda3std6ranges3__45__cpo5cdataE[1];
.global .align 1 .b8 _ZN30_INTERNAL_0c8858f4_4_k_cu_main4cuda3std6ranges3__45__cpo4sizeE[1];
.global .align 1 .b8 _ZN30_INTERNAL_0c8858f4_4_k_cu_main4cuda3std6ranges3__45__cpo5ssizeE[1];
.global .align 1 .b8 _ZN30_INTERNAL_0c8858f4_4_k_cu_main4cuda3std6ranges3__45__cpo8distanceE[1];
.global .align 1 .b8 _ZN30_INTERNAL_0c8858f4_4_k_cu_main6thrust24THRUST_300001_SM_1000_NS6system6detail10sequential3seqE[1];
.global .align 1 .b8 _ZN30_INTERNAL_0c8858f4_4_k_cu_main6thrust24THRUST_300001_SM_1000_NS12placeholders2_1E[1];
.global .align 1 .b8 _ZN30_INTERNAL_0c8858f4_4_k_cu_main6thrust24THRUST_300001_SM_1000_NS12placeholders2_2E[1];
.global .align 1 .b8 _ZN30_INTERNAL_0c8858f4_4_k_cu_main6thrust24THRUST_300001_SM_1000_NS12placeholders2_3E[1];
.global .align 1 .b8 _ZN30_INTERNAL_0c8858f4_4_k_cu_main6thrust24THRUST_300001_SM_1000_NS12placeholders2_4E[1];
.global .align 1 .b8 _ZN30_INTERNAL_0c8858f4_4_k_cu_main6thrust24THRUST_300001_SM_1000_NS12placeholders2_5E[1];
.global .align 1 .b8 _ZN30_INTERNAL_0c8858f4_4_k_cu_main6thrust24THRUST_300001_SM_1000_NS12placeholders2_6E[1];
.global .align 1 .b8 _ZN30_INTERNAL_0c8858f4_4_k_cu_main6thrust24THRUST_300001_SM_1000_NS12placeholders2_7E[1];
.global .align 1 .b8 _ZN30_INTERNAL_0c8858f4_4_k_cu_main6thrust24THRUST_300001_SM_1000_NS12placeholders2_8E[1];
.global .align 1 .b8 _ZN30_INTERNAL_0c8858f4_4_k_cu_main6thrust24THRUST_300001_SM_1000_NS12placeholders2_9E[1];
.global .align 1 .b8 _ZN30_INTERNAL_0c8858f4_4_k_cu_main6thrust24THRUST_300001_SM_1000_NS12placeholders3_10E[1];
.global .align 1 .b8 $str[45] = {99, 111, 108, 115, 32, 60, 61, 32, 99, 111, 108, 115, 95, 112, 101, 114, 95, 116, 104, 114, 101, 97, 100, 32, 42, 32, 116, 104, 114, 101, 97, 100, 95, 103, 114, 111, 117, 112, 95, 119, 105, 100, 116, 104};
.global .align 1 .b8 $str$1[27] = {47, 116, 109, 112, 47, 115, 97, 115, 115, 95, 99, 117, 95, 116, 114, 114, 50, 107, 113, 117, 112, 47, 107, 46, 99, 117};
.extern .shared .align 16 .b8 shared_buf[];
.global .align 1 .b8 $str$2[22] = {99, 111, 108, 115, 32, 37, 32, 112, 97, 99, 107, 95, 115, 105, 122, 101, 32, 61, 61, 32, 48};

.visible .entry _Z15SoftmaxWarpImplI24ElementwiseScaleMaskLoadIffbE11DirectStoreIffEfLi2ELi2ELi1ELi2ELb0EL9Algorithm0EEvT_T0_ll(
	.param .align 8 .b8 _Z15SoftmaxWarpImplI24ElementwiseScaleMaskLoadIffbE11DirectStoreIffEfLi2ELi2ELi1ELi2ELb0EL9Algorithm0EEvT_T0_ll_param_0[32],
	.param .align 8 .b8 _Z15SoftmaxWarpImplI24ElementwiseScaleMaskLoadIffbE11DirectStoreIffEfLi2ELi2ELi1ELi2ELb0EL9Algorithm0EEvT_T0_ll_param_1[16],
	.param .u64 _Z15SoftmaxWarpImplI24ElementwiseScaleMaskLoadIffbE11DirectStoreIffEfLi2ELi2ELi1ELi2ELb0EL9Algorithm0EEvT_T0_ll_param_2,
	.param .u64 _Z15SoftmaxWarpImplI24ElementwiseScaleMaskLoadIffbE11DirectStoreIffEfLi2ELi2ELi1ELi2ELb0EL9Algorithm0EEvT_T0_ll_param_3
)
{
	.reg .pred 	%p<8>;
	.reg .b16 	%rs<5>;
	.reg .b32 	%r<19>;
	.reg .b32 	%f<75>;
	.reg .b64 	%rd<44>;

	ld.param.v2.f32 	{%f2, %f1}, [_Z15SoftmaxWarpImplI24ElementwiseScaleMaskLoadIffbE11DirectStoreIffEfLi2ELi2ELi1ELi2ELb0EL9Algorithm0EEvT_T0_ll_param_0+24];
	ld.param.u64 	%rd3, [_Z15SoftmaxWarpImplI24ElementwiseScaleMaskLoadIffbE11DirectStoreIffEfLi2ELi2ELi1ELi2ELb0EL9Algorithm0EEvT_T0_ll_param_0+16];
	ld.param.u64 	%rd4, [_Z15SoftmaxWarpImplI24ElementwiseScaleMaskLoadIffbE11DirectStoreIffEfLi2ELi2ELi1ELi2ELb0EL9Algorithm0EEvT_T0_ll_param_1];
	ld.param.u64 	%rd5, [_Z15SoftmaxWarpImplI24ElementwiseScaleMaskLoadIffbE11DirectStoreIffEfLi2ELi2ELi1ELi2ELb0EL9Algorithm0EEvT_T0_ll_param_1+8];
	ld.param.u64 	%rd16, [_Z15SoftmaxWarpImplI24ElementwiseScaleMaskLoadIffbE11DirectStoreIffEfLi2ELi2ELi1ELi2ELb0EL9Algorithm0EEvT_T0_ll_param_0+8];
	ld.param.u64 	%rd17, [_Z15SoftmaxWarpImplI24ElementwiseScaleMaskLoadIffbE11DirectStoreIffEfLi2ELi2ELi1ELi2ELb0EL9Algorithm0EEvT_T0_ll_param_0];
	ld.param.u64 	%rd15, [_Z15SoftmaxWarpImplI24ElementwiseScaleMaskLoadIffbE11DirectStoreIffEfLi2ELi2ELi1ELi2ELb0EL9Algorithm0EEvT_T0_ll_param_2];
	ld.param.u64 	%rd18, [_Z15SoftmaxWarpImplI24ElementwiseScaleMaskLoadIffbE11DirectStoreIffEfLi2ELi2ELi1ELi2ELb0EL9Algorithm0EEvT_T0_ll_param_3];
	cvta.to.global.u64 	%rd1, %rd17;
	cvta.to.global.u64 	%rd2, %rd16;
	setp.lt.s64 	%p1, %rd18, 3;
	@%p1 bra 	$L__BB0_2;
	mov.u64 	%rd19, $str;
	cvta.global.u64 	%rd20, %rd19;
	mov.u64 	%rd21, $str$1;
	cvta.global.u64 	%rd22, %rd21;
	mov.u64 	%rd23, __unnamed_1;
	cvta.global.u64 	%rd24, %rd23;
	{ // callseq 0, 0
	.param .b64 param0;
	st.param.b64 	[param0], %rd20;
	.param .b64 param1;
	st.param.b64 	[param1], %rd22;
	.param .b32 param2;
	st.param.b32 	[param2], 254;
	.param .b64 param3;
	st.param.b64 	[param3], %rd24;
	.param .b64 param4;
	st.param.b64 	[param4], 1;
	call.uni 
	__assertfail, 
	(
	param0, 
	param1, 
	param2, 
	param3, 
	param4
	);
	} // callseq 0
$L__BB0_2:
	mov.u32 	%r2, %ctaid.x;
	mov.u32 	%r3, %ntid.y;
	mov.u32 	%r4, %tid.y;
	mad.lo.s32 	%r5, %r2, %r3, %r4;
	mov.u32 	%r6, %nctaid.x;
	mul.lo.s32 	%r7, %r3, %r6;
	shl.b32 	%r1, %r7, 1;
	shl.b32 	%r8, %r5, 1;
	cvt.s64.s32 	%rd43, %r8;
	setp.le.s64 	%p2, %rd15, %rd43;
	@%p2 bra 	$L__BB0_9;
	cvta.to.global.u64 	%rd7, %rd4;
	mov.u32 	%r9, %tid.x;
	shl.b32 	%r10, %r9, 1;
	cvt.u64.u32 	%rd8, %r10;
	cvt.s64.s32 	%rd9, %r1;
$L__BB0_4:
	mad.lo.s64 	%rd11, %rd43, %rd3, %rd8;
	shl.b64 	%rd25, %rd11, 2;
	add.s64 	%rd12, %rd1, %rd25;
	ld.global.f32 	%f9, [%rd12];
	add.s64 	%rd26, %rd2, %rd11;
	ld.global.v2.u8 	{%rs1, %rs2}, [%rd26];
	setp.eq.s16 	%p3, %rs1, 0;
	mul.f32 	%f10, %f1, %f9;
	selp.f32 	%f3, %f2, %f10, %p3;
	setp.eq.s16 	%p4, %rs2, 0;
	mov.f32 	%f73, %f2;
	@%p4 bra 	$L__BB0_6;
	ld.global.f32 	%f11, [%rd12+4];
	mul.f32 	%f73, %f1, %f11;
$L__BB0_6:
	add.s64 	%rd27, %rd11, %rd3;
	shr.u64 	%rd28, %rd27, 63;
	add.s64 	%rd29, %rd27, %rd28;
	shl.b64 	%rd30, %rd29, 2;
	and.b64  	%rd31, %rd30, -8;
	add.s64 	%rd13, %rd1, %rd31;
	ld.global.f32 	%f12, [%rd13];
	and.b64  	%rd32, %rd29, -2;
	add.s64 	%rd33, %rd2, %rd32;
	ld.global.v2.u8 	{%rs3, %rs4}, [%rd33];
	setp.eq.s16 	%p5, %rs3, 0;
	mul.f32 	%f13, %f1, %f12;
	selp.f32 	%f6, %f2, %f13, %p5;
	setp.eq.s16 	%p6, %rs4, 0;
	mov.f32 	%f74, %f2;
	@%p6 bra 	$L__BB0_8;
	ld.global.f32 	%f14, [%rd13+4];
	mul.f32 	%f74, %f1, %f14;
$L__BB0_8:
	max.f32 	%f15, %f3, 0fFF800000;
	max.f32 	%f16, %f15, %f73;
	max.f32 	%f17, %f6, 0fFF800000;
	max.f32 	%f18, %f17, %f74;
	sub.f32 	%f19, %f3, %f16;
	fma.rn.f32 	%f20, %f19, 0f3BBB989D, 0f3F000000;
	cvt.sat.f32.f32 	%f21, %f20;
	mov.f32 	%f22, 0f4B400001;
	mov.f32 	%f23, 0f437C0000;
	fma.rm.f32 	%f24, %f21, %f23, %f22;
	add.f32 	%f25, %f24, 0fCB40007F;
	neg.f32 	%f26, %f25;
	fma.rn.f32 	%f27, %f19, 0f3FB8AA3B, %f26;
	fma.rn.f32 	%f28, %f19, 0f32A57060, %f27;
	mov.b32 	%r11, %f24;
	shl.b32 	%r12, %r11, 23;
	mov.b32 	%f29, %r12;
	ex2.approx.ftz.f32 	%f30, %f28;
	mul.f32 	%f31, %f30, %f29;
	add.f32 	%f32, %f31, 0f00000000;
	sub.f32 	%f33, %f73, %f16;
	fma.rn.f32 	%f34, %f33, 0f3BBB989D, 0f3F000000;
	cvt.sat.f32.f32 	%f35, %f34;
	fma.rm.f32 	%f36, %f35, %f23, %f22;
	add.f32 	%f37, %f36, 0fCB40007F;
	neg.f32 	%f38, %f37;
	fma.rn.f32 	%f39, %f33, 0f3FB8AA3B, %f38;
	fma.rn.f32 	%f40, %f33, 0f32A57060, %f39;
	mov.b32 	%r13, %f36;
	shl.b32 	%r14, %r13, 23;
	mov.b32 	%f41, %r14;
	ex2.approx.ftz.f32 	%f42, %f40;
	mul.f32 	%f43, %f42, %f41;
	add.f32 	%f44, %f32, %f43;
	sub.f32 	%f45, %f6, %f18;
	fma.rn.f32 	%f46, %f45, 0f3BBB989D, 0f3F000000;
	cvt.sat.f32.f32 	%f47, %f46;
	fma.rm.f32 	%f48, %f47, %f23, %f22;
	add.f32 	%f49, %f48, 0fCB40007F;
	neg.f32 	%f50, %f49;
	fma.rn.f32 	%f51, %f45, 0f3FB8AA3B, %f50;
	fma.rn.f32 	%f52, %f45, 0f32A57060, %f51;
	mov.b32 	%r15, %f48;
	shl.b32 	%r16, %r15, 23;
	mov.b32 	%f53, %r16;
	ex2.approx.ftz.f32 	%f54, %f52;
	mul.f32 	%f55, %f54, %f53;
	add.f32 	%f56, %f55, 0f00000000;
	sub.f32 	%f57, %f74, %f18;
	fma.rn.f32 	%f58, %f57, 0f3BBB989D, 0f3F000000;
	cvt.sat.f32.f32 	%f59, %f58;
	fma.rm.f32 	%f60, %f59, %f23, %f22;
	add.f32 	%f61, %f60, 0fCB40007F;
	neg.f32 	%f62, %f61;
	fma.rn.f32 	%f63, %f57, 0f3FB8AA3B, %f62;
	fma.rn.f32 	%f64, %f57, 0f32A57060, %f63;
	mov.b32 	%r17, %f60;
	shl.b32 	%r18, %r17, 23;
	mov.b32 	%f65, %r18;
	ex2.approx.ftz.f32 	%f66, %f64;
	mul.f32 	%f67, %f66, %f65;
	add.f32 	%f68, %f56, %f67;
	div.rn.f32 	%f69, %f31, %f44;
	div.rn.f32 	%f70, %f43, %f44;
	mad.lo.s64 	%rd34, %rd43, %rd5, %rd8;
	shl.b64 	%rd35, %rd34, 2;
	add.s64 	%rd36, %rd7, %rd35;
	st.global.v2.f32 	[%rd36], {%f69, %f70};
	div.rn.f32 	%f71, %f55, %f68;
	div.rn.f32 	%f72, %f67, %f68;
	add.s64 	%rd37, %rd34, %rd5;
	shr.u64 	%rd38, %rd37, 63;
	add.s64 	%rd39, %rd37, %rd38;
	shl.b64 	%rd40, %rd39, 2;
	and.b64  	%rd41, %rd40, -8;
	add.s64 	%rd42, %rd7, %rd41;
	st.global.v2.f32 	[%rd42], {%f71, %f72};
	add.s64 	%rd43, %rd43, %rd9;
	setp.lt.s64 	%p7, %rd43, %rd15;
	@%p7 bra 	$L__BB0_4;
$L__BB0_9:
	ret;

}
	// .globl	_Z15SoftmaxWarpImplI24ElementwiseScaleMaskLoadIffbE11DirectStoreIffEfLi2ELi2ELi1ELi2ELb1EL9Algorithm0EEvT_T0_ll
.visible .entry _Z15SoftmaxWarpImplI24ElementwiseScaleMaskLoadIffbE11DirectStoreIffEfLi2ELi2ELi1ELi2ELb1EL9Algorithm0EEvT_T0_ll(
	.param .align 8 .b8 _Z15SoftmaxWarpImplI24ElementwiseScaleMaskLoadIffbE11DirectStoreIffEfLi2ELi2ELi1ELi2ELb1EL9Algorithm0EEvT_T0_ll_param_0[32],
	.param .align 8 .b8 _Z15SoftmaxWarpImplI24ElementwiseScaleMaskLoadIffbE11DirectStoreIffEfLi2ELi2ELi1ELi2ELb1EL9Algorithm0EEvT_T0_ll_param_1[16],
	.param .u64 _Z15SoftmaxWarpImplI24ElementwiseScaleMaskLoadIffbE11DirectStoreIffEfLi2ELi2ELi1ELi2ELb1EL9Algorithm0EEvT_T0_ll_param_2,
	.param .u64 _Z15SoftmaxWarpImplI24ElementwiseScaleMaskLoadIffbE11DirectStoreIffEfLi2ELi2ELi1ELi2ELb1EL9Algorithm0EEvT_T0_ll_param_3
)
{
	.reg .pred 	%p<12>;
	.reg .b16 	%rs<5>;
	.reg .b32 	%r<19>;
	.reg .b32 	%f<89>;
	.reg .b64 	%rd<46>;

	ld.param.v2.f32 	{%f2, %f1}, [_Z15SoftmaxWarpImplI24ElementwiseScaleMaskLoadIffbE11DirectStoreIffEfLi2ELi2ELi1ELi2ELb1EL9Algorithm0EEvT_T0_ll_param_0+24];
	ld.param.u64 	%rd3, [_Z15SoftmaxWarpImplI24ElementwiseScaleMaskLoadIffbE11DirectStoreIffEfLi2ELi2ELi1ELi2ELb1EL9Algorithm0EEvT_T0_ll_param_0+16];
	ld.param.u64 	%rd5, [_Z15SoftmaxWarpImplI24ElementwiseScaleMaskLoadIffbE11DirectStoreIffEfLi2ELi2ELi1ELi2ELb1EL9Algorithm0EEvT_T0_ll_param_1+8];
	ld.param.u64 	%rd15, [_Z15SoftmaxWarpImplI24ElementwiseScaleMaskLoadIffbE11DirectStoreIffEfLi2ELi2ELi1ELi2ELb1EL9Algorithm0EEvT_T0_ll_param_1];
	ld.param.u64 	%rd16, [_Z15SoftmaxWarpImplI24ElementwiseScaleMaskLoadIffbE11DirectStoreIffEfLi2ELi2ELi1ELi2ELb1EL9Algorithm0EEvT_T0_ll_param_0+8];
	ld.param.u64 	%rd17, [_Z15SoftmaxWarpImplI24ElementwiseScaleMaskLoadIffbE11DirectStoreIffEfLi2ELi2ELi1ELi2ELb1EL9Algorithm0EEvT_T0_ll_param_0];
	ld.param.u64 	%rd13, [_Z15SoftmaxWarpImplI24ElementwiseScaleMaskLoadIffbE11DirectStoreIffEfLi2ELi2ELi1ELi2ELb1EL9Algorithm0EEvT_T0_ll_param_2];
	ld.param.u64 	%rd14, [_Z15SoftmaxWarpImplI24ElementwiseScaleMaskLoadIffbE11DirectStoreIffEfLi2ELi2ELi1ELi2ELb1EL9Algorithm0EEvT_T0_ll_param_3];
	cvta.to.global.u64 	%rd1, %rd17;
	cvta.to.global.u64 	%rd2, %rd16;
	cvta.to.global.u64 	%rd4, %rd15;
	setp.lt.s64 	%p1, %rd14, 3;
	@%p1 bra 	$L__BB1_2;
	mov.u64 	%rd18, $str;
	cvta.global.u64 	%rd19, %rd18;
	mov.u64 	%rd20, $str$1;
	cvta.global.u64 	%rd21, %rd20;
	mov.u64 	%rd22, __unnamed_2;
	cvta.global.u64 	%rd23, %rd22;
	{ // callseq 1, 0
	.param .b64 param0;
	st.param.b64 	[param0], %rd19;
	.param .b64 param1;
	st.param.b64 	[param1], %rd21;
	.param .b32 param2;
	st.param.b32 	[param2], 254;
	.param .b64 param3;
	st.param.b64 	[param3], %rd23;
	.param .b64 param4;
	st.param.b64 	[param4], 1;
	call.uni 
	__assertfail, 
	(
	param0, 
	param1, 
	param2, 
	param3, 
	param4
	);
	} // callseq 1
$L__BB1_2:
	mov.u32 	%r2, %ctaid.x;
	mov.u32 	%r3, %ntid.y;
	mov.u32 	%r4, %tid.y;
	mad.lo.s32 	%r5, %r2, %r3, %r4;
	mov.u32 	%r6, %nctaid.x;
	mul.lo.s32 	%r7, %r3, %r6;
	shl.b32 	%r1, %r7, 1;
	shl.b32 	%r8, %r5, 1;
	cvt.s64.s32 	%rd45, %r8;
	setp.le.s64 	%p2, %rd13, %rd45;
	@%p2 bra 	$L__BB1_17;
	mov.u32 	%r9, %tid.x;
	shl.b32 	%r10, %r9, 1;
	cvt.u64.u32 	%rd7, %r10;
	cvt.s64.s32 	%rd8, %r1;
$L__BB1_4:
	setp.le.s64 	%p3, %rd14, %rd7;
	mov.f32 	%f82, 0fFF800000;
	mov.f32 	%f83, %f82;
	mov.f32 	%f84, %f82;
	@%p3 bra 	$L__BB1_8;
	mad.lo.s64 	%rd24, %rd45, %rd3, %rd7;
	shl.b64 	%rd25, %rd24, 2;
	add.s64 	%rd10, %rd1, %rd25;
	ld.global.f32 	%f25, [%rd10];
	add.s64 	%rd26, %rd2, %rd24;
	ld.global.v2.u8 	{%rs1, %rs2}, [%rd26];
	setp.eq.s16 	%p4, %rs1, 0;
	mul.f32 	%f26, %f1, %f25;
	selp.f32 	%f83, %f2, %f26, %p4;
	setp.eq.s16 	%p5, %rs2, 0;
	mov.f32 	%f82, %f2;
	@%p5 bra 	$L__BB1_7;
	ld.global.f32 	%f27, [%rd10+4];
	mul.f32 	%f82, %f1, %f27;
$L__BB1_7:
	max.f32 	%f28, %f83, 0fFF800000;
	max.f32 	%f84, %f28, %f82;
$L__BB1_8:
	mov.f32 	%f86, 0fFF800000;
	mov.f32 	%f87, %f86;
	mov.f32 	%f88, %f86;
	@%p3 bra 	$L__BB1_12;
	mad.lo.s64 	%rd27, %rd3, %rd45, %rd3;
	add.s64 	%rd28, %rd27, %rd7;
	shr.u64 	%rd29, %rd28, 63;
	add.s64 	%rd30, %rd28, %rd29;
	shl.b64 	%rd31, %rd30, 2;
	and.b64  	%rd32, %rd31, -8;
	add.s64 	%rd11, %rd1, %rd32;
	ld.global.f32 	%f30, [%rd11];
	and.b64  	%rd33, %rd30, -2;
	add.s64 	%rd34, %rd2, %rd33;
	ld.global.v2.u8 	{%rs3, %rs4}, [%rd34];
	setp.eq.s16 	%p7, %rs3, 0;
	mul.f32 	%f31, %f1, %f30;
	selp.f32 	%f87, %f2, %f31, %p7;
	setp.eq.s16 	%p8, %rs4, 0;
	mov.f32 	%f86, %f2;
	@%p8 bra 	$L__BB1_11;
	ld.global.f32 	%f32, [%rd11+4];
	mul.f32 	%f86, %f1, %f32;
$L__BB1_11:
	max.f32 	%f33, %f87, 0fFF800000;
	max.f32 	%f88, %f33, %f86;
$L__BB1_12:
	sub.f32 	%f34, %f83, %f84;
	fma.rn.f32 	%f35, %f34, 0f3BBB989D, 0f3F000000;
	cvt.sat.f32.f32 	%f36, %f35;
	mov.f32 	%f37, 0f4B400001;
	mov.f32 	%f38, 0f437C0000;
	fma.rm.f32 	%f39, %f36, %f38, %f37;
	add.f32 	%f40, %f39, 0fCB40007F;
	neg.f32 	%f41, %f40;
	fma.rn.f32 	%f42, %f34, 0f3FB8AA3B, %f41;
	fma.rn.f32 	%f43, %f34, 0f32A57060, %f42;
	mov.b32 	%r11, %f39;
	shl.b32 	%r12, %r11, 23;
	mov.b32 	%f44, %r12;
	ex2.approx.ftz.f32 	%f45, %f43;
	mul.f32 	%f46, %f45, %f44;
	add.f32 	%f47, %f46, 0f00000000;
	sub.f32 	%f48, %f82, %f84;
	fma.rn.f32 	%f49, %f48, 0f3BBB989D, 0f3F000000;
	cvt.sat.f32.f32 	%f50, %f49;
	fma.rm.f32 	%f51, %f50, %f38, %f37;
	add.f32 	%f52, %f51, 0fCB40007F;
	neg.f32 	%f53, %f52;
	fma.rn.f32 	%f54, %f48, 0f3FB8AA3B, %f53;
	fma.rn.f32 	%f55, %f48, 0f32A57060, %f54;
	mov.b32 	%r13, %f51;
	shl.b32 	%r14, %r13, 23;
	mov.b32 	%f56, %r14;
	ex2.approx.ftz.f32 	%f57, %f55;
	mul.f32 	%f58, %f57, %f56;
	add.f32 	%f59, %f47, %f58;
	sub.f32 	%f60, %f87, %f88;
	fma.rn.f32 	%f61, %f60, 0f3BBB989D, 0f3F000000;
	cvt.sat.f32.f32 	%f62, %f61;
	fma.rm.f32 	%f63, %f62, %f38, %f37;
	add.f32 	%f64, %f63, 0fCB40007F;
	neg.f32 	%f65, %f64;
	fma.rn.f32 	%f66, %f60, 0f3FB8AA3B, %f65;
	fma.rn.f32 	%f67, %f60, 0f32A57060, %f66;
	mov.b32 	%r15, %f63;
	shl.b32 	%r16, %r15, 23;
	mov.b32 	%f68, %r16;
	ex2.approx.ftz.f32 	%f69, %f67;
	mul.f32 	%f17, %f69, %f68;
	add.f32 	%f70, %f17, 0f00000000;
	sub.f32 	%f71, %f86, %f88;
	fma.rn.f32 	%f72, %f71, 0f3BBB989D, 0f3F000000;
	cvt.sat.f32.f32 	%f73, %f72;
	fma.rm.f32 	%f74, %f73, %f38, %f37;
	add.f32 	%f75, %f74, 0fCB40007F;
	neg.f32 	%f76, %f75;
	fma.rn.f32 	%f77, %f71, 0f3FB8AA3B, %f76;
	fma.rn.f32 	%f78, %f71, 0f32A57060, %f77;
	mov.b32 	%r17, %f74;
	shl.b32 	%r18, %r17, 23;
	mov.b32 	%f79, %r18;
	ex2.approx.ftz.f32 	%f80, %f78;
	mul.f32 	%f18, %f80, %f79;
	add.f32 	%f19, %f70, %f18;
	div.rn.f32 	%f20, %f46, %f59;
	div.rn.f32 	%f21, %f58, %f59;
	@%p3 bra 	$L__BB1_14;
	mad.lo.s64 	%rd35, %rd45, %rd5, %rd7;
	shl.b64 	%rd36, %rd35, 2;
	add.s64 	%rd37, %rd4, %rd36;
	st.global.v2.f32 	[%rd37], {%f20, %f21};
$L__BB1_14:
	div.rn.f32 	%f22, %f17, %f19;
	div.rn.f32 	%f23, %f18, %f19;
	@%p3 bra 	$L__BB1_16;
	mad.lo.s64 	%rd38, %rd5, %rd45, %rd5;
	add.s64 	%rd39, %rd38, %rd7;
	shr.u64 	%rd40, %rd39, 63;
	add.s64 	%rd41, %rd39, %rd40;
	shl.b64 	%rd42, %rd41, 2;
	and.b64  	%rd43, %rd42, -8;
	add.s64 	%rd44, %rd4, %rd43;
	st.global.v2.f32 	[%rd44], {%f22, %f23};
$L__BB1_16:
	add.s64 	%rd45, %rd45, %rd8;
	setp.lt.s64 	%p11, %rd45, %rd13;
	@%p11 bra 	$L__BB1_4;
$L__BB1_17:
	ret;

}
	// .globl	_Z15SoftmaxWarpImplI24ElementwiseScaleMaskLoadIffbE11DirectStoreIffEfLi2ELi2ELi1ELi1ELb0EL9Algorithm0EEvT_T0_ll
.visible .entry _Z15SoftmaxWarpImplI24ElementwiseScaleMaskLoadIffbE11DirectStoreIffEfLi2ELi2ELi1ELi1ELb0EL9Algorithm0EEvT_T0_ll(
	.param .align 8 .b8 _Z15SoftmaxWarpImplI24ElementwiseScaleMaskLoadIffbE11DirectStoreIffEfLi2ELi2ELi1ELi1ELb0EL9Algorithm0EEvT_T0_ll_param_0[32],
	.param .align 8 .b8 _Z15SoftmaxWarpImplI24ElementwiseScaleMaskLoadIffbE11DirectStoreIffEfLi2ELi2ELi1ELi1ELb0EL9Algorithm0EEvT_T0_ll_param_1[16],
	.param .u64 _Z15SoftmaxWarpImplI24ElementwiseScaleMaskLoadIffbE11DirectStoreIffEfLi2ELi2ELi1ELi1ELb0EL9Algorithm0EEvT_T0_ll_param_2,
	.param .u64 _Z15SoftmaxWarpImplI24ElementwiseScaleMaskLoadIffbE11DirectStoreIffEfLi2ELi2ELi1ELi1ELb0EL9Algorithm0EEvT_T0_ll_param_3
)
{
	.reg .pred 	%p<14>;
	.reg .b16 	%rs<7>;
	.reg .b32 	%r<24>;
	.reg .b32 	%f<114>;
	.reg .b64 	%rd<81>;

	ld.param.v2.f32 	{%f2, %f1}, [_Z15SoftmaxWarpImplI24ElementwiseScaleMaskLoadIffbE11DirectStoreIffEfLi2ELi2ELi1ELi1ELb0EL9Algorithm0EEvT_T0_ll_param_0+24];
	ld.param.u64 	%rd3, [_Z15SoftmaxWarpImplI24ElementwiseScaleMaskLoadIffbE11DirectStoreIffEfLi2ELi2ELi1ELi1ELb0EL9Algorithm0EEvT_T0_ll_param_0+16];
	ld.param.u64 	%rd5, [_Z15SoftmaxWarpImplI24ElementwiseScaleMaskLoadIffbE11DirectStoreIffEfLi2ELi2ELi1ELi1ELb0EL9Algorithm0EEvT_T0_ll_param_1+8];
	ld.param.u64 	%rd24, [_Z15SoftmaxWarpImplI24ElementwiseScaleMaskLoadIffbE11DirectStoreIffEfLi2ELi2ELi1ELi1ELb0EL9Algorithm0EEvT_T0_ll_param_1];
	ld.param.u64 	%rd25, [_Z15SoftmaxWarpImplI24ElementwiseScaleMaskLoadIffbE11DirectStoreIffEfLi2ELi2ELi1ELi1ELb0EL9Algorithm0EEvT_T0_ll_param_0+8];
	ld.param.u64 	%rd26, [_Z15SoftmaxWarpImplI24ElementwiseScaleMaskLoadIffbE11DirectStoreIffEfLi2ELi2ELi1ELi1ELb0EL9Algorithm0EEvT_T0_ll_param_0];
	ld.param.u64 	%rd23, [_Z15SoftmaxWarpImplI24ElementwiseScaleMaskLoadIffbE11DirectStoreIffEfLi2ELi2ELi1ELi1ELb0EL9Algorithm0EEvT_T0_ll_param_2];
	ld.param.u64 	%rd27, [_Z15SoftmaxWarpImplI24ElementwiseScaleMaskLoadIffbE11DirectStoreIffEfLi2ELi2ELi1ELi1ELb0EL9Algorithm0EEvT_T0_ll_param_3];
	cvta.to.global.u64 	%rd1, %rd26;
	cvta.to.global.u64 	%rd2, %rd25;
	cvta.to.global.u64 	%rd4, %rd24;
	setp.lt.s64 	%p1, %rd27, 3;
	@%p1 bra 	$L__BB2_2;
	mov.u64 	%rd28, $str;
	cvta.global.u64 	%rd29, %rd28;
	mov.u64 	%rd30, $str$1;
	cvta.global.u64 	%rd31, %rd30;
	mov.u64 	%rd32, __unnamed_3;
	cvta.global.u64 	%rd33, %rd32;
	{ // callseq 2, 0
	.param .b64 param0;
	st.param.b64 	[param0], %rd29;
	.param .b64 param1;
	st.param.b64 	[param1], %rd31;
	.param .b32 param2;
	st.param.b32 	[param2], 254;
	.param .b64 param3;
	st.param.b64 	[param3], %rd33;
	.param .b64 param4;
	st.param.b64 	[param4], 1;
	call.uni 
	__assertfail, 
	(
	param0, 
	param1, 
	param2, 
	param3, 
	param4
	);
	} // callseq 2
$L__BB2_2:
	mov.u32 	%r1, %ctaid.x;
	mov.u32 	%r2, %ntid.y;
	mov.u32 	%r3, %tid.y;
	mad.lo.s32 	%r4, %r1, %r2, %r3;
	mov.u32 	%r5, %nctaid.x;
	mul.lo.s32 	%r6, %r5, %r2;
	cvt.s64.s32 	%rd6, %r6;
	cvt.s64.s32 	%rd80, %r4;
	setp.le.s64 	%p2, %rd23, %rd80;
	@%p2 bra 	$L__BB2_16;
	mov.u32 	%r7, %tid.x;
	shl.b32 	%r8, %r7, 1;
	cvt.u64.u32 	%rd8, %r8;
	add.s64 	%rd9, %rd6, %rd80;
	max.s64 	%rd34, %rd23, %rd9;
	setp.lt.s64 	%p3, %rd9, %rd23;
	selp.u64 	%rd10, 1, 0, %p3;
	add.s64 	%rd35, %rd9, %rd10;
	sub.s64 	%rd11, %rd34, %rd35;
	or.b64  	%rd36, %rd11, %rd6;
	and.b64  	%rd37, %rd36, -4294967296;
	setp.ne.s64 	%p4, %rd37, 0;
	@%p4 bra 	$L__BB2_5;
	cvt.u32.u64 	%r9, %rd6;
	cvt.u32.u64 	%r10, %rd11;
	div.u32 	%r11, %r10, %r9;
	cvt.u64.u32 	%rd78, %r11;
	bra.uni 	$L__BB2_6;
$L__BB2_5:
	div.u64 	%rd78, %rd11, %rd6;
$L__BB2_6:
	add.s64 	%rd15, %rd78, %rd10;
	and.b64  	%rd38, %rd15, 1;
	setp.eq.b64 	%p5, %rd38, 1;
	@%p5 bra 	$L__BB2_10;
	mad.lo.s64 	%rd39, %rd3, %rd80, %rd8;
	shr.u64 	%rd40, %rd39, 63;
	add.s64 	%rd41, %rd39, %rd40;
	shl.b64 	%rd42, %rd41, 2;
	and.b64  	%rd43, %rd42, -8;
	add.s64 	%rd16, %rd1, %rd43;
	ld.global.f32 	%f12, [%rd16];
	and.b64  	%rd44, %rd41, -2;
	add.s64 	%rd45, %rd2, %rd44;
	ld.global.v2.u8 	{%rs1, %rs2}, [%rd45];
	setp.eq.s16 	%p6, %rs1, 0;
	mul.f32 	%f13, %f1, %f12;
	selp.f32 	%f3, %f2, %f13, %p6;
	setp.eq.s16 	%p7, %rs2, 0;
	mov.f32 	%f111, %f2;
	@%p7 bra 	$L__BB2_9;
	ld.global.f32 	%f14, [%rd16+4];
	mul.f32 	%f111, %f1, %f14;
$L__BB2_9:
	max.f32 	%f15, %f3, 0fFF800000;
	max.f32 	%f16, %f15, %f111;
	sub.f32 	%f17, %f3, %f16;
	fma.rn.f32 	%f18, %f17, 0f3BBB989D, 0f3F000000;
	cvt.sat.f32.f32 	%f19, %f18;
	mov.f32 	%f20, 0f4B400001;
	mov.f32 	%f21, 0f437C0000;
	fma.rm.f32 	%f22, %f19, %f21, %f20;
	add.f32 	%f23, %f22, 0fCB40007F;
	neg.f32 	%f24, %f23;
	fma.rn.f32 	%f25, %f17, 0f3FB8AA3B, %f24;
	fma.rn.f32 	%f26, %f17, 0f32A57060, %f25;
	mov.b32 	%r12, %f22;
	shl.b32 	%r13, %r12, 23;
	mov.b32 	%f27, %r13;
	ex2.approx.ftz.f32 	%f28, %f26;
	mul.f32 	%f29, %f28, %f27;
	add.f32 	%f30, %f29, 0f00000000;
	sub.f32 	%f31, %f111, %f16;
	fma.rn.f32 	%f32, %f31, 0f3BBB989D, 0f3F000000;
	cvt.sat.f32.f32 	%f33, %f32;
	fma.rm.f32 	%f34, %f33, %f21, %f20;
	add.f32 	%f35, %f34, 0fCB40007F;
	neg.f32 	%f36, %f35;
	fma.rn.f32 	%f37, %f31, 0f3FB8AA3B, %f36;
	fma.rn.f32 	%f38, %f31, 0f32A57060, %f37;
	mov.b32 	%r14, %f34;
	shl.b32 	%r15, %r14, 23;
	mov.b32 	%f39, %r15;
	ex2.approx.ftz.f32 	%f40, %f38;
	mul.f32 	%f41, %f40, %f39;
	add.f32 	%f42, %f30, %f41;
	div.rn.f32 	%f43, %f29, %f42;
	div.rn.f32 	%f44, %f41, %f42;
	mad.lo.s64 	%rd46, %rd5, %rd80, %rd8;
	shr.u64 	%rd47, %rd46, 63;
	add.s64 	%rd48, %rd46, %rd47;
	shl.b64 	%rd49, %rd48, 2;
	and.b64  	%rd50, %rd49, -8;
	add.s64 	%rd51, %rd4, %rd50;
	st.global.v2.f32 	[%rd51], {%f43, %f44};
	mov.u64 	%rd80, %rd9;
$L__BB2_10:
	setp.eq.s64 	%p8, %rd15, 0;
	@%p8 bra 	$L__BB2_16;
$L__BB2_11:
	mad.lo.s64 	%rd52, %rd80, %rd3, %rd8;
	shr.u64 	%rd53, %rd52, 63;
	add.s64 	%rd54, %rd52, %rd53;
	shl.b64 	%rd55, %rd54, 2;
	and.b64  	%rd56, %rd55, -8;
	add.s64 	%rd19, %rd1, %rd56;
	ld.global.f32 	%f45, [%rd19];
	and.b64  	%rd57, %rd54, -2;
	add.s64 	%rd58, %rd2, %rd57;
	ld.global.v2.u8 	{%rs3, %rs4}, [%rd58];
	setp.eq.s16 	%p9, %rs3, 0;
	mul.f32 	%f46, %f1, %f45;
	selp.f32 	%f6, %f2, %f46, %p9;
	setp.eq.s16 	%p10, %rs4, 0;
	mov.f32 	%f112, %f2;
	@%p10 bra 	$L__BB2_13;
	ld.global.f32 	%f47, [%rd19+4];
	mul.f32 	%f112, %f1, %f47;
$L__BB2_13:
	max.f32 	%f48, %f6, 0fFF800000;
	max.f32 	%f49, %f48, %f112;
	sub.f32 	%f50, %f6, %f49;
	fma.rn.f32 	%f51, %f50, 0f3BBB989D, 0f3F000000;
	cvt.sat.f32.f32 	%f52, %f51;
	mov.f32 	%f53, 0f4B400001;
	mov.f32 	%f54, 0f437C0000;
	fma.rm.f32 	%f55, %f52, %f54, %f53;
	add.f32 	%f56, %f55, 0fCB40007F;
	neg.f32 	%f57, %f56;
	fma.rn.f32 	%f58, %f50, 0f3FB8AA3B, %f57;
	fma.rn.f32 	%f59, %f50, 0f32A57060, %f58;
	mov.b32 	%r16, %f55;
	shl.b32 	%r17, %r16, 23;
	mov.b32 	%f60, %r17;
	ex2.approx.ftz.f32 	%f61, %f59;
	mul.f32 	%f62, %f61, %f60;
	add.f32 	%f63, %f62, 0f00000000;
	sub.f32 	%f64, %f112, %f49;
	fma.rn.f32 	%f65, %f64, 0f3BBB989D, 0f3F000000;
	cvt.sat.f32.f32 	%f66, %f65;
	fma.rm.f32 	%f67, %f66, %f54, %f53;
	add.f32 	%f68, %f67, 0fCB40007F;
	neg.f32 	%f69, %f68;
	fma.rn.f32 	%f70, %f64, 0f3FB8AA3B, %f69;
	fma.rn.f32 	%f71, %f64, 0f32A57060, %f70;
	mov.b32 	%r18, %f67;
	shl.b32 	%r19, %r18, 23;
	mov.b32 	%f72, %r19;
	ex2.approx.ftz.f32 	%f73, %f71;
	mul.f32 	%f74, %f73, %f72;
	add.f32 	%f75, %f63, %f74;
	div.rn.f32 	%f76, %f62, %f75;
	div.rn.f32 	%f77, %f74, %f75;
	mad.lo.s64 	%rd59, %rd80, %rd5, %rd8;
	shr.u64 	%rd60, %rd59, 63;
	add.s64 	%rd61, %rd59, %rd60;
	shl.b64 	%rd62, %rd61, 2;
	and.b64  	%rd63, %rd62, -8;
	add.s64 	%rd64, %rd4, %rd63;
	st.global.v2.f32 	[%rd64], {%f76, %f77};
	add.s64 	%rd20, %rd80, %rd6;
	mad.lo.s64 	%rd65, %rd20, %rd3, %rd8;
	shr.u64 	%rd66, %rd65, 63;
	add.s64 	%rd67, %rd65, %rd66;
	shl.b64 	%rd68, %rd67, 2;
	and.b64  	%rd69, %rd68, -8;
	add.s64 	%rd21, %rd1, %rd69;
	ld.global.f32 	%f78, [%rd21];
	and.b64  	%rd70, %rd67, -2;
	add.s64 	%rd71, %rd2, %rd70;
	ld.global.v2.u8 	{%rs5, %rs6}, [%rd71];
	setp.eq.s16 	%p11, %rs5, 0;
	mul.f32 	%f79, %f1, %f78;
	selp.f32 	%f9, %f2, %f79, %p11;
	setp.eq.s16 	%p12, %rs6, 0;
	mov.f32 	%f113, %f2;
	@%p12 bra 	$L__BB2_15;
	ld.global.f32 	%f80, [%rd21+4];
	mul.f32 	%f113, %f1, %f80;
$L__BB2_15:
	max.f32 	%f81, %f9, 0fFF800000;
	max.f32 	%f82, %f81, %f113;
	sub.f32 	%f83, %f9, %f82;
	fma.rn.f32 	%f84, %f83, 0f3BBB989D, 0f3F000000;
	cvt.sat.f32.f32 	%f85, %f84;
	mov.f32 	%f86, 0f4B400001;
	mov.f32 	%f87, 0f437C0000;
	fma.rm.f32 	%f88, %f85, %f87, %f86;
	add.f32 	%f89, %f88, 0fCB40007F;
	neg.f32 	%f90, %f89;
	fma.rn.f32 	%f91, %f83, 0f3FB8AA3B, %f90;
	fma.rn.f32 	%f92, %f83, 0f32A57060, %f91;
	mov.b32 	%r20, %f88;
	shl.b32 	%r21, %r20, 23;
	mov.b32 	%f93, %r21;
	ex2.approx.ftz.f32 	%f94, %f92;
	mul.f32 	%f95, %f94, %f93;
	add.f32 	%f96, %f95, 0f00000000;
	sub.f32 	%f97, %f113, %f82;
	fma.rn.f32 	%f98, %f97, 0f3BBB989D, 0f3F000000;
	cvt.sat.f32.f32 	%f99, %f98;
	fma.rm.f32 	%f100, %f99, %f87, %f86;
	add.f32 	%f101, %f100, 0fCB40007F;
	neg.f32 	%f102, %f101;
	fma.rn.f32 	%f103, %f97, 0f3FB8AA3B, %f102;
	fma.rn.f32 	%f104, %f97, 0f32A57060, %f103;
	mov.b32 	%r22, %f100;
	shl.b32 	%r23, %r22, 23;
	mov.b32 	%f105, %r23;
	ex2.approx.ftz.f32 	%f106, %f104;
	mul.f32 	%f107, %f106, %f105;
	add.f32 	%f108, %f96, %f107;
	div.rn.f32 	%f109, %f95, %f108;
	div.rn.f32 	%f110, %f107, %f108;
	mad.lo.s64 	%rd72, %rd20, %rd5, %rd8;
	shr.u64 	%rd73, %rd72, 63;
	add.s64 	%rd74, %rd72, %rd73;
	shl.b64 	%rd75, %rd74, 2;
	and.b64  	%rd76, %rd75, -8;
	add.s64 	%rd77, %rd4, %rd76;
	st.global.v2.f32 	[%rd77], {%f109, %f110};
	add.s64 	%rd80, %rd20, %rd6;
	setp.lt.s64 	%p13, %rd80, %rd23;
	@%p13 bra 	$L__BB2_11;
$L__BB2_16:
	ret;

}
	// .globl	_Z15SoftmaxWarpImplI24ElementwiseScaleMaskLoadIffbE11DirectStoreIffEfLi2ELi2ELi1ELi1ELb1EL9Algorithm0EEvT_T0_ll
.visible .entry _Z15SoftmaxWarpImplI24ElementwiseScaleMaskLoadIffbE11DirectStoreIffEfLi2ELi2ELi1ELi1ELb1EL9Algorithm0EEvT_T0_ll(
	.param .align 8 .b8 _Z15SoftmaxWarpImplI24ElementwiseScaleMaskLoadIffbE11DirectStoreIffEfLi2ELi2ELi1ELi1ELb1EL9Algorithm0EEvT_T0_ll_param_0[32],
	.param .align 8 .b8 _Z15SoftmaxWarpImplI24ElementwiseScaleMaskLoadIffbE11DirectStoreIffEfLi2ELi2ELi1ELi1ELb1EL9Algorithm0EEvT_T0_ll_param_1[16],
	.param .u64 _Z15SoftmaxWarpImplI24ElementwiseScaleMaskLoadIffbE11DirectStoreIffEfLi2ELi2ELi1ELi1ELb1EL9Algorithm0EEvT_T0_ll_param_2,
	.param .u64 _Z15SoftmaxWarpImplI24ElementwiseScaleMaskLoadIffbE11DirectStoreIffEfLi2ELi2ELi1ELi1ELb1EL9Algorithm0EEvT_T0_ll_param_3
)
{
	.reg .pred 	%p<20>;
	.reg .b16 	%rs<7>;
	.reg .b32 	%r<24>;
	.reg .b32 	%f<137>;
	.reg .b64 	%rd<81>;

	ld.param.v2.f32 	{%f30, %f31}, [_Z15SoftmaxWarpImplI24ElementwiseScaleMaskLoadIffbE11DirectStoreIffEfLi2ELi2ELi1ELi1ELb1EL9Algorithm0EEvT_T0_ll_param_0+24];
	ld.param.u64 	%rd24, [_Z15SoftmaxWarpImplI24ElementwiseScaleMaskLoadIffbE11DirectStoreIffEfLi2ELi2ELi1ELi1ELb1EL9Algorithm0EEvT_T0_ll_param_0+16];
	ld.param.u64 	%rd4, [_Z15SoftmaxWarpImplI24ElementwiseScaleMaskLoadIffbE11DirectStoreIffEfLi2ELi2ELi1ELi1ELb1EL9Algorithm0EEvT_T0_ll_param_1+8];
	ld.param.u64 	%rd27, [_Z15SoftmaxWarpImplI24ElementwiseScaleMaskLoadIffbE11DirectStoreIffEfLi2ELi2ELi1ELi1ELb1EL9Algorithm0EEvT_T0_ll_param_1];
	ld.param.u64 	%rd23, [_Z15SoftmaxWarpImplI24ElementwiseScaleMaskLoadIffbE11DirectStoreIffEfLi2ELi2ELi1ELi1ELb1EL9Algorithm0EEvT_T0_ll_param_0+8];
	ld.param.u64 	%rd22, [_Z15SoftmaxWarpImplI24ElementwiseScaleMaskLoadIffbE11DirectStoreIffEfLi2ELi2ELi1ELi1ELb1EL9Algorithm0EEvT_T0_ll_param_0];
	ld.param.u64 	%rd25, [_Z15SoftmaxWarpImplI24ElementwiseScaleMaskLoadIffbE11DirectStoreIffEfLi2ELi2ELi1ELi1ELb1EL9Algorithm0EEvT_T0_ll_param_2];
	ld.param.u64 	%rd26, [_Z15SoftmaxWarpImplI24ElementwiseScaleMaskLoadIffbE11DirectStoreIffEfLi2ELi2ELi1ELi1ELb1EL9Algorithm0EEvT_T0_ll_param_3];
	cvta.to.global.u64 	%rd1, %rd22;
	cvta.to.global.u64 	%rd2, %rd23;
	cvta.to.global.u64 	%rd3, %rd27;
	setp.lt.s64 	%p1, %rd26, 3;
	@%p1 bra 	$L__BB3_2;
	mov.u64 	%rd28, $str;
	cvta.global.u64 	%rd29, %rd28;
	mov.u64 	%rd30, $str$1;
	cvta.global.u64 	%rd31, %rd30;
	mov.u64 	%rd32, __unnamed_4;
	cvta.global.u64 	%rd33, %rd32;
	{ // callseq 3, 0
	.param .b64 param0;
	st.param.b64 	[param0], %rd29;
	.param .b64 param1;
	st.param.b64 	[param1], %rd31;
	.param .b32 param2;
	st.param.b32 	[param2], 254;
	.param .b64 param3;
	st.param.b64 	[param3], %rd33;
	.param .b64 param4;
	st.param.b64 	[param4], 1;
	call.uni 
	__assertfail, 
	(
	param0, 
	param1, 
	param2, 
	param3, 
	param4
	);
	} // callseq 3
$L__BB3_2:
	mov.u32 	%r1, %ctaid.x;
	mov.u32 	%r2, %ntid.y;
	mov.u32 	%r3, %tid.y;
	mad.lo.s32 	%r4, %r1, %r2, %r3;
	mov.u32 	%r5, %nctaid.x;
	mul.lo.s32 	%r6, %r5, %r2;
	cvt.s64.s32 	%rd5, %r6;
	cvt.s64.s32 	%rd6, %r4;
	setp.le.s64 	%p2, %rd25, %rd6;
	@%p2 bra 	$L__BB3_27;
	mov.u32 	%r7, %tid.x;
	shl.b32 	%r8, %r7, 1;
	cvt.u64.u32 	%rd7, %r8;
	add.s64 	%rd8, %rd5, %rd6;
	max.s64 	%rd34, %rd25, %rd8;
	setp.lt.s64 	%p3, %rd8, %rd25;
	selp.u64 	%rd9, 1, 0, %p3;
	add.s64 	%rd35, %rd8, %rd9;
	sub.s64 	%rd10, %rd34, %rd35;
	or.b64  	%rd36, %rd10, %rd5;
	and.b64  	%rd37, %rd36, -4294967296;
	setp.ne.s64 	%p4, %rd37, 0;
	@%p4 bra 	$L__BB3_5;
	cvt.u32.u64 	%r9, %rd5;
	cvt.u32.u64 	%r10, %rd10;
	div.u32 	%r11, %r10, %r9;
	cvt.u64.u32 	%rd78, %r11;
	bra.uni 	$L__BB3_6;
$L__BB3_5:
	div.u64 	%rd78, %rd10, %rd5;
$L__BB3_6:
	add.s64 	%rd14, %rd78, %rd9;
	and.b64  	%rd38, %rd14, 1;
	setp.eq.b64 	%p5, %rd38, 1;
	mov.u64 	%rd80, %rd6;
	@%p5 bra 	$L__BB3_13;
	setp.le.s64 	%p6, %rd26, %rd7;
	mov.f32 	%f126, 0fFF800000;
	mov.f32 	%f127, %f126;
	mov.f32 	%f128, %f126;
	@%p6 bra 	$L__BB3_11;
	mad.lo.s64 	%rd39, %rd24, %rd6, %rd7;
	shr.u64 	%rd40, %rd39, 63;
	add.s64 	%rd41, %rd39, %rd40;
	shl.b64 	%rd42, %rd41, 2;
	and.b64  	%rd43, %rd42, -8;
	add.s64 	%rd15, %rd1, %rd43;
	ld.global.f32 	%f33, [%rd15];
	and.b64  	%rd44, %rd41, -2;
	add.s64 	%rd45, %rd2, %rd44;
	ld.global.v2.u8 	{%rs1, %rs2}, [%rd45];
	setp.eq.s16 	%p7, %rs1, 0;
	mul.f32 	%f34, %f31, %f33;
	selp.f32 	%f127, %f30, %f34, %p7;
	setp.eq.s16 	%p8, %rs2, 0;
	mov.f32 	%f126, %f30;
	@%p8 bra 	$L__BB3_10;
	ld.global.f32 	%f35, [%rd15+4];
	mul.f32 	%f126, %f31, %f35;
$L__BB3_10:
	max.f32 	%f36, %f127, 0fFF800000;
	max.f32 	%f128, %f36, %f126;
$L__BB3_11:
	sub.f32 	%f37, %f127, %f128;
	fma.rn.f32 	%f38, %f37, 0f3BBB989D, 0f3F000000;
	cvt.sat.f32.f32 	%f39, %f38;
	mov.f32 	%f40, 0f4B400001;
	mov.f32 	%f41, 0f437C0000;
	fma.rm.f32 	%f42, %f39, %f41, %f40;
	add.f32 	%f43, %f42, 0fCB40007F;
	neg.f32 	%f44, %f43;
	fma.rn.f32 	%f45, %f37, 0f3FB8AA3B, %f44;
	fma.rn.f32 	%f46, %f37, 0f32A57060, %f45;
	mov.b32 	%r12, %f42;
	shl.b32 	%r13, %r12, 23;
	mov.b32 	%f47, %r13;
	ex2.approx.ftz.f32 	%f48, %f46;
	mul.f32 	%f49, %f48, %f47;
	add.f32 	%f50, %f49, 0f00000000;
	sub.f32 	%f51, %f126, %f128;
	fma.rn.f32 	%f52, %f51, 0f3BBB989D, 0f3F000000;
	cvt.sat.f32.f32 	%f53, %f52;
	fma.rm.f32 	%f54, %f53, %f41, %f40;
	add.f32 	%f55, %f54, 0fCB40007F;
	neg.f32 	%f56, %f55;
	fma.rn.f32 	%f57, %f51, 0f3FB8AA3B, %f56;
	fma.rn.f32 	%f58, %f51, 0f32A57060, %f57;
	mov.b32 	%r14, %f54;
	shl.b32 	%r15, %r14, 23;
	mov.b32 	%f59, %r15;
	ex2.approx.ftz.f32 	%f60, %f58;
	mul.f32 	%f61, %f60, %f59;
	add.f32 	%f62, %f50, %f61;
	div.rn.f32 	%f10, %f49, %f62;
	div.rn.f32 	%f11, %f61, %f62;
	mov.u64 	%rd80, %rd8;
	@%p6 bra 	$L__BB3_13;
	mad.lo.s64 	%rd46, %rd4, %rd6, %rd7;
	shr.u64 	%rd47, %rd46, 63;
	add.s64 	%rd48, %rd46, %rd47;
	shl.b64 	%rd49, %rd48, 2;
	and.b64  	%rd50, %rd49, -8;
	add.s64 	%rd51, %rd3, %rd50;
	st.global.v2.f32 	[%rd51], {%f10, %f11};
$L__BB3_13:
	setp.eq.s64 	%p10, %rd14, 0;
	@%p10 bra 	$L__BB3_27;
$L__BB3_14:
	setp.le.s64 	%p11, %rd26, %rd7;
	mov.f32 	%f130, 0fFF800000;
	mov.f32 	%f131, %f130;
	mov.f32 	%f132, %f130;
	@%p11 bra 	$L__BB3_18;
	mad.lo.s64 	%rd52, %rd80, %rd24, %rd7;
	shr.u64 	%rd53, %rd52, 63;
	add.s64 	%rd54, %rd52, %rd53;
	shl.b64 	%rd55, %rd54, 2;
	and.b64  	%rd56, %rd55, -8;
	add.s64 	%rd18, %rd1, %rd56;
	ld.global.f32 	%f64, [%rd18];
	and.b64  	%rd57, %rd54, -2;
	add.s64 	%rd58, %rd2, %rd57;
	ld.global.v2.u8 	{%rs3, %rs4}, [%rd58];
	setp.eq.s16 	%p12, %rs3, 0;
	mul.f32 	%f65, %f31, %f64;
	selp.f32 	%f131, %f30, %f65, %p12;
	setp.eq.s16 	%p13, %rs4, 0;
	mov.f32 	%f130, %f30;
	@%p13 bra 	$L__BB3_17;
	ld.global.f32 	%f66, [%rd18+4];
	mul.f32 	%f130, %f31, %f66;
$L__BB3_17:
	max.f32 	%f67, %f131, 0fFF800000;
	max.f32 	%f132, %f67, %f130;
$L__BB3_18:
	sub.f32 	%f68, %f131, %f132;
	fma.rn.f32 	%f69, %f68, 0f3BBB989D, 0f3F000000;
	cvt.sat.f32.f32 	%f70, %f69;
	mov.f32 	%f71, 0f4B400001;
	mov.f32 	%f72, 0f437C0000;
	fma.rm.f32 	%f73, %f70, %f72, %f71;
	add.f32 	%f74, %f73, 0fCB40007F;
	neg.f32 	%f75, %f74;
	fma.rn.f32 	%f76, %f68, 0f3FB8AA3B, %f75;
	fma.rn.f32 	%f77, %f68, 0f32A57060, %f76;
	mov.b32 	%r16, %f73;
	shl.b32 	%r17, %r16, 23;
	mov.b32 	%f78, %r17;
	ex2.approx.ftz.f32 	%f79, %f77;
	mul.f32 	%f80, %f79, %f78;
	add.f32 	%f81, %f80, 0f00000000;
	sub.f32 	%f82, %f130, %f132;
	fma.rn.f32 	%f83, %f82, 0f3BBB989D, 0f3F000000;
	cvt.sat.f32.f32 	%f84, %f83;
	fma.rm.f32 	%f85, %f84, %f72, %f71;
	add.f32 	%f86, %f85, 0fCB40007F;
	neg.f32 	%f87, %f86;
	fma.rn.f32 	%f88, %f82, 0f3FB8AA3B, %f87;
	fma.rn.f32 	%f89, %f82, 0f32A57060, %f88;
	mov.b32 	%r18, %f85;
	shl.b32 	%r19, %r18, 23;
	mov.b32 	%f90, %r19;
	ex2.approx.ftz.f32 	%f91, %f89;
	mul.f32 	%f92, %f91, %f90;
	add.f32 	%f93, %f81, %f92;
	div.rn.f32 	%f19, %f80, %f93;
	div.rn.f32 	%f20, %f92, %f93;
	@%p11 bra 	$L__BB3_20;
	mad.lo.s64 	%rd59, %rd80, %rd4, %rd7;
	shr.u64 	%rd60, %rd59, 63;
	add.s64 	%rd61, %rd59, %rd60;
	shl.b64 	%rd62, %rd61, 2;
	and.b64  	%rd63, %rd62, -8;
	add.s64 	%rd64, %rd3, %rd63;
	st.global.v2.f32 	[%rd64], {%f19, %f20};
$L__BB3_20:
	setp.le.s64 	%p15, %rd26, %rd7;
	add.s64 	%rd19, %rd80, %rd5;
	mov.f32 	%f134, 0fFF800000;
	mov.f32 	%f135, %f134;
	mov.f32 	%f136, %f134;
	@%p15 bra 	$L__BB3_24;
	mad.lo.s64 	%rd65, %rd19, %rd24, %rd7;
	shr.u64 	%rd66, %rd65, 63;
	add.s64 	%rd67, %rd65, %rd66;
	shl.b64 	%rd68, %rd67, 2;
	and.b64  	%rd69, %rd68, -8;
	add.s64 	%rd20, %rd1, %rd69;
	ld.global.f32 	%f95, [%rd20];
	and.b64  	%rd70, %rd67, -2;
	add.s64 	%rd71, %rd2, %rd70;
	ld.global.v2.u8 	{%rs5, %rs6}, [%rd71];
	setp.eq.s16 	%p16, %rs5, 0;
	mul.f32 	%f96, %f31, %f95;
	selp.f32 	%f135, %f30, %f96, %p16;
	setp.eq.s16 	%p17, %rs6, 0;
	mov.f32 	%f134, %f30;
	@%p17 bra 	$L__BB3_23;
	ld.global.f32 	%f97, [%rd20+4];
	mul.f32 	%f134, %f31, %f97;
$L__BB3_23:
	max.f32 	%f98, %f135, 0fFF800000;
	max.f32 	%f136, %f98, %f134;
$L__BB3_24:
	sub.f32 	%f99, %f135, %f136;
	fma.rn.f32 	%f100, %f99, 0f3BBB989D, 0f3F000000;
	cvt.sat.f32.f32 	%f101, %f100;
	mov.f32 	%f102, 0f4B400001;
	mov.f32 	%f103, 0f437C0000;
	fma.rm.f32 	%f104, %f101, %f103, %f102;
	add.f32 	%f105, %f104, 0fCB40007F;
	neg.f32 	%f106, %f105;
	fma.rn.f32 	%f107, %f99, 0f3FB8AA3B, %f106;
	fma.rn.f32 	%f108, %f99, 0f32A57060, %f107;
	mov.b32 	%r20, %f104;
	shl.b32 	%r21, %r20, 23;
	mov.b32 	%f109, %r21;
	ex2.approx.ftz.f32 	%f110, %f108;
	mul.f32 	%f111, %f110, %f109;
	add.f32 	%f112, %f111, 0f00000000;
	sub.f32 	%f113, %f134, %f136;
	fma.rn.f32 	%f114, %f113, 0f3BBB989D, 0f3F000000;
	cvt.sat.f32.f32 	%f115, %f114;
	fma.rm.f32 	%f116, %f115, %f103, %f102;
	add.f32 	%f117, %f116, 0fCB40007F;
	neg.f32 	%f118, %f117;
	fma.rn.f32 	%f119, %f113, 0f3FB8AA3B, %f118;
	fma.rn.f32 	%f120, %f113, 0f32A57060, %f119;
	mov.b32 	%r22, %f116;
	shl.b32 	%r23, %r22, 23;
	mov.b32 	%f121, %r23;
	ex2.approx.ftz.f32 	%f122, %f120;
	mul.f32 	%f123, %f122, %f121;
	add.f32 	%f124, %f112, %f123;
	div.rn.f32 	%f28, %f111, %f124;
	div.rn.f32 	%f29, %f123, %f124;
	@%p15 bra 	$L__BB3_26;
	mad.lo.s64 	%rd72, %rd19, %rd4, %rd7;
	shr.u64 	%rd73, %rd72, 63;
	add.s64 	%rd74, %rd72, %rd73;
	shl.b64 	%rd75, %rd74, 2;
	and.b64  	%rd76, %rd75, -8;
	add.s64 	%rd77, %rd3, %rd76;
	st.global.v2.f32 	[%rd77], {%f28, %f29};
$L__BB3_26:
	add.s64 	%rd80, %rd19, %rd5;
	setp.lt.s64 	%p19, %rd80, %rd25;
	@%p19 bra 	$L__BB3_14;
$L__BB3_27:
	ret;

}
	// .globl	_Z15SoftmaxWarpImplI24ElementwiseScaleMaskLoadIffbE11DirectStoreIffEfLi2ELi2ELi2ELi2ELb0EL9Algorithm0EEvT_T0_ll
.visible .entry _Z15SoftmaxWarpImplI24ElementwiseScaleMaskLoadIffbE11DirectStoreIffEfLi2ELi2ELi2ELi2ELb0EL9Algorithm0EEvT_T0_ll(
	.param .align 8 .b8 _Z15SoftmaxWarpImplI24ElementwiseScaleMaskLoadIffbE11DirectStoreIffEfLi2ELi2ELi2ELi2ELb0EL9Algorithm0EEvT_T0_ll_param_0[32],
	.param .align 8 .b8 _Z15SoftmaxWarpImplI24ElementwiseScaleMaskLoadIffbE11DirectStoreIffEfLi2ELi2ELi2ELi2ELb0EL9Algorithm0EEvT_T0_ll_param_1[16],
	.param .u64 _Z15SoftmaxWarpImplI24ElementwiseScaleMaskLoadIffbE11DirectStoreIffEfLi2ELi2ELi2ELi2ELb0EL9Algorithm0EEvT_T0_ll_param_2,
	.param .u64 _Z15SoftmaxWarpImplI24ElementwiseScaleMaskLoadIffbE11DirectStoreIffEfLi2ELi2ELi2ELi2ELb0EL9Algorithm0EEvT_T0_ll_param_3
)
{
	.reg .pred 	%p<12>;
	.reg .b16 	%rs<5>;
	.reg .b32 	%r<27>;
	.reg .b32 	%f<83>;
	.reg .b64 	%rd<44>;

	ld.param.v2.f32 	{%f2, %f1}, [_Z15SoftmaxWarpImplI24ElementwiseScaleMaskLoadIffbE11DirectStoreIffEfLi2ELi2ELi2ELi2ELb0EL9Algorithm0EEvT_T0_ll_param_0+24];
	ld.param.u64 	%rd3, [_Z15SoftmaxWarpImplI24ElementwiseScaleMaskLoadIffbE11DirectStoreIffEfLi2ELi2ELi2ELi2ELb0EL9Algorithm0EEvT_T0_ll_param_0+16];
	ld.param.u64 	%rd4, [_Z15SoftmaxWarpImplI24ElementwiseScaleMaskLoadIffbE11DirectStoreIffEfLi2ELi2ELi2ELi2ELb0EL9Algorithm0EEvT_T0_ll_param_1];
	ld.param.u64 	%rd5, [_Z15SoftmaxWarpImplI24ElementwiseScaleMaskLoadIffbE11DirectStoreIffEfLi2ELi2ELi2ELi2ELb0EL9Algorithm0EEvT_T0_ll_param_1+8];
	ld.param.u64 	%rd16, [_Z15SoftmaxWarpImplI24ElementwiseScaleMaskLoadIffbE11DirectStoreIffEfLi2ELi2ELi2ELi2ELb0EL9Algorithm0EEvT_T0_ll_param_0+8];
	ld.param.u64 	%rd17, [_Z15SoftmaxWarpImplI24ElementwiseScaleMaskLoadIffbE11DirectStoreIffEfLi2ELi2ELi2ELi2ELb0EL9Algorithm0EEvT_T0_ll_param_0];
	ld.param.u64 	%rd15, [_Z15SoftmaxWarpImplI24ElementwiseScaleMaskLoadIffbE11DirectStoreIffEfLi2ELi2ELi2ELi2ELb0EL9Algorithm0EEvT_T0_ll_param_2];
	ld.param.u64 	%rd18, [_Z15SoftmaxWarpImplI24ElementwiseScaleMaskLoadIffbE11DirectStoreIffEfLi2ELi2ELi2ELi2ELb0EL9Algorithm0EEvT_T0_ll_param_3];
	cvta.to.global.u64 	%rd1, %rd17;
	cvta.to.global.u64 	%rd2, %rd16;
	setp.lt.s64 	%p1, %rd18, 5;
	@%p1 bra 	$L__BB4_2;
	mov.u64 	%rd19, $str;
	cvta.global.u64 	%rd20, %rd19;
	mov.u64 	%rd21, $str$1;
	cvta.global.u64 	%rd22, %rd21;
	mov.u64 	%rd23, __unnamed_5;
	cvta.global.u64 	%rd24, %rd23;
	{ // callseq 4, 0
	.param .b64 param0;
	st.param.b64 	[param0], %rd20;
	.param .b64 param1;
	st.param.b64 	[param1], %rd22;
	.param .b32 param2;
	st.param.b32 	[param2], 254;
	.param .b64 param3;
	st.param.b64 	[param3], %rd24;
	.param .b64 param4;
	st.param.b64 	[param4], 1;
	call.uni 
	__assertfail, 
	(
	param0, 
	param1, 
	param2, 
	param3, 
	param4
	);
	} // callseq 4
$L__BB4_2:
	mov.u32 	%r2, %ctaid.x;
	mov.u32 	%r3, %ntid.y;
	mov.u32 	%r4, %tid.y;
	mad.lo.s32 	%r5, %r2, %r3, %r4;
	mov.u32 	%r6, %nctaid.x;
	mul.lo.s32 	%r7, %r3, %r6;
	shl.b32 	%r1, %r7, 1;
	shl.b32 	%r8, %r5, 1;
	cvt.s64.s32 	%rd43, %r8;
	setp.le.s64 	%p2, %rd15, %rd43;
	@%p2 bra 	$L__BB4_9;
	cvta.to.global.u64 	%rd7, %rd4;
	mov.u32 	%r9, %tid.x;
	shl.b32 	%r10, %r9, 1;
	cvt.u64.u32 	%rd8, %r10;
	cvt.s64.s32 	%rd9, %r1;
$L__BB4_4:
	mad.lo.s64 	%rd11, %rd43, %rd3, %rd8;
	shl.b64 	%rd25, %rd11, 2;
	add.s64 	%rd12, %rd1, %rd25;
	ld.global.f32 	%f9, [%rd12];
	add.s64 	%rd26, %rd2, %rd11;
	ld.global.v2.u8 	{%rs1, %rs2}, [%rd26];
	setp.eq.s16 	%p3, %rs1, 0;
	mul.f32 	%f10, %f1, %f9;
	selp.f32 	%f3, %f2, %f10, %p3;
	setp.eq.s16 	%p4, %rs2, 0;
	mov.f32 	%f81, %f2;
	@%p4 bra 	$L__BB4_6;
	ld.global.f32 	%f11, [%rd12+4];
	mul.f32 	%f81, %f1, %f11;
$L__BB4_6:
	add.s64 	%rd27, %rd11, %rd3;
	shr.u64 	%rd28, %rd27, 63;
	add.s64 	%rd29, %rd27, %rd28;
	shl.b64 	%rd30, %rd29, 2;
	and.b64  	%rd31, %rd30, -8;
	add.s64 	%rd13, %rd1, %rd31;
	ld.global.f32 	%f12, [%rd13];
	and.b64  	%rd32, %rd29, -2;
	add.s64 	%rd33, %rd2, %rd32;
	ld.global.v2.u8 	{%rs3, %rs4}, [%rd33];
	setp.eq.s16 	%p5, %rs3, 0;
	mul.f32 	%f13, %f1, %f12;
	selp.f32 	%f6, %f2, %f13, %p5;
	setp.eq.s16 	%p6, %rs4, 0;
	mov.f32 	%f82, %f2;
	@%p6 bra 	$L__BB4_8;
	ld.global.f32 	%f14, [%rd13+4];
	mul.f32 	%f82, %f1, %f14;
$L__BB4_8:
	max.f32 	%f15, %f3, 0fFF800000;
	max.f32 	%f16, %f15, %f81;
	max.f32 	%f17, %f6, 0fFF800000;
	max.f32 	%f18, %f17, %f82;
	mov.b32 	%r11, %f16;
	shfl.sync.bfly.b32	%r12|%p7, %r11, 1, 31, -1;
	mov.b32 	%f19, %r12;
	max.f32 	%f20, %f16, %f19;
	mov.b32 	%r13, %f18;
	shfl.sync.bfly.b32	%r14|%p8, %r13, 1, 31, -1;
	mov.b32 	%f21, %r14;
	max.f32 	%f22, %f18, %f21;
	sub.f32 	%f23, %f3, %f20;
	fma.rn.f32 	%f24, %f23, 0f3BBB989D, 0f3F000000;
	cvt.sat.f32.f32 	%f25, %f24;
	mov.f32 	%f26, 0f4B400001;
	mov.f32 	%f27, 0f437C0000;
	fma.rm.f32 	%f28, %f25, %f27, %f26;
	add.f32 	%f29, %f28, 0fCB40007F;
	neg.f32 	%f30, %f29;
	fma.rn.f32 	%f31, %f23, 0f3FB8AA3B, %f30;
	fma.rn.f32 	%f32, %f23, 0f32A57060, %f31;
	mov.b32 	%r15, %f28;
	shl.b32 	%r16, %r15, 23;
	mov.b32 	%f33, %r16;
	ex2.approx.ftz.f32 	%f34, %f32;
	mul.f32 	%f35, %f34, %f33;
	add.f32 	%f36, %f35, 0f00000000;
	sub.f32 	%f37, %f81, %f20;
	fma.rn.f32 	%f38, %f37, 0f3BBB989D, 0f3F000000;
	cvt.sat.f32.f32 	%f39, %f38;
	fma.rm.f32 	%f40, %f39, %f27, %f26;
	add.f32 	%f41, %f40, 0fCB40007F;
	neg.f32 	%f42, %f41;
	fma.rn.f32 	%f43, %f37, 0f3FB8AA3B, %f42;
	fma.rn.f32 	%f44, %f37, 0f32A57060, %f43;
	mov.b32 	%r17, %f40;
	shl.b32 	%r18, %r17, 23;
	mov.b32 	%f45, %r18;
	ex2.approx.ftz.f32 	%f46, %f44;
	mul.f32 	%f47, %f46, %f45;
	add.f32 	%f48, %f36, %f47;
	sub.f32 	%f49, %f6, %f22;
	fma.rn.f32 	%f50, %f49, 0f3BBB989D, 0f3F000000;
	cvt.sat.f32.f32 	%f51, %f50;
	fma.rm.f32 	%f52, %f51, %f27, %f26;
	add.f32 	%f53, %f52, 0fCB40007F;
	neg.f32 	%f54, %f53;
	fma.rn.f32 	%f55, %f49, 0f3FB8AA3B, %f54;
	fma.rn.f32 	%f56, %f49, 0f32A57060, %f55;
	mov.b32 	%r19, %f52;
	shl.b32 	%r20, %r19, 23;
	mov.b32 	%f57, %r20;
	ex2.approx.ftz.f32 	%f58, %f56;
	mul.f32 	%f59, %f58, %f57;
	add.f32 	%f60, %f59, 0f00000000;
	sub.f32 	%f61, %f82, %f22;
	fma.rn.f32 	%f62, %f61, 0f3BBB989D, 0f3F000000;
	cvt.sat.f32.f32 	%f63, %f62;
	fma.rm.f32 	%f64, %f63, %f27, %f26;
	add.f32 	%f65, %f64, 0fCB40007F;
	neg.f32 	%f66, %f65;
	fma.rn.f32 	%f67, %f61, 0f3FB8AA3B, %f66;
	fma.rn.f32 	%f68, %f61, 0f32A57060, %f67;
	mov.b32 	%r21, %f64;
	shl.b32 	%r22, %r21, 23;
	mov.b32 	%f69, %r22;
	ex2.approx.ftz.f32 	%f70, %f68;
	mul.f32 	%f71, %f70, %f69;
	add.f32 	%f72, %f60, %f71;
	mov.b32 	%r23, %f48;
	shfl.sync.bfly.b32	%r24|%p9, %r23, 1, 31, -1;
	mov.b32 	%f73, %r24;
	add.f32 	%f74, %f48, %f73;
	mov.b32 	%r25, %f72;
	shfl.sync.bfly.b32	%r26|%p10, %r25, 1, 31, -1;
	mov.b32 	%f75, %r26;
	add.f32 	%f76, %f72, %f75;
	div.rn.f32 	%f77, %f35, %f74;
	div.rn.f32 	%f78, %f47, %f74;
	mad.lo.s64 	%rd34, %rd43, %rd5, %rd8;
	shl.b64 	%rd35, %rd34, 2;
	add.s64 	%rd36, %rd7, %rd35;
	st.global.v2.f32 	[%rd36], {%f77, %f78};
	div.rn.f32 	%f79, %f59, %f76;
	div.rn.f32 	%f80, %f71, %f76;
	add.s64 	%rd37, %rd34, %rd5;
	shr.u64 	%rd38, %rd37, 63;
	add.s64 	%rd39, %rd37, %rd38;
	shl.b64 	%rd40, %rd39, 2;
	and.b64  	%rd41, %rd40, -8;
	add.s64 	%rd42, %rd7, %rd41;
	st.global.v2.f32 	[%rd42], {%f79, %f80};
	add.s64 	%rd43, %rd43, %rd9;
	setp.lt.s64 	%p11, %rd43, %rd15;
	@%p11 bra 	$L__BB4_4;
$L__BB4_9:
	ret;

}
	// .globl	_Z15SoftmaxWarpImplI24ElementwiseScaleMaskLoadIffbE11DirectStoreIffEfLi2ELi2ELi2ELi2ELb1EL9Algorithm0EEvT_T0_ll
.visible .entry _Z15SoftmaxWarpImplI24ElementwiseScaleMaskLoadIffbE11DirectStoreIffEfLi2ELi2ELi2ELi2ELb1EL9Algorithm0EEvT_T0_ll(
	.param .align 8 .b8 _Z15SoftmaxWarpImplI24ElementwiseScaleMaskLoadIffbE11DirectStoreIffEfLi2ELi2ELi2ELi2ELb1EL9Algorithm0EEvT_T0_ll_param_0[32],
	.param .align 8 .b8 _Z15SoftmaxWarpImplI24ElementwiseScaleMaskLoadIffbE11DirectStoreIffEfLi2ELi2ELi2ELi2ELb1EL9Algorithm0EEvT_T0_ll_param_1[16],
	.param .u64 _Z15SoftmaxWarpImplI24ElementwiseScaleMaskLoadIffbE11DirectStoreIffEfLi2ELi2ELi2ELi2ELb1EL9Algorithm0EEvT_T0_ll_param_2,
	.param .u64 _Z15SoftmaxWarpImplI24ElementwiseScaleMaskLoadIffbE11DirectStoreIffEfLi2ELi2ELi2ELi2ELb1EL9Algorithm0EEvT_T0_ll_param_3
)
{
	.reg .pred 	%p<16>;
	.reg .b16 	%rs<5>;
	.reg .b32 	%r<27>;
	.reg .b32 	%f<97>;
	.reg .b64 	%rd<46>;

	ld.param.v2.f32 	{%f2, %f1}, [_Z15SoftmaxWarpImplI24ElementwiseScaleMaskLoadIffbE11DirectStoreIffEfLi2ELi2ELi2ELi2ELb1EL9Algorithm0EEvT_T0_ll_param_0+24];
	ld.param.u64 	%rd3, [_Z15SoftmaxWarpImplI24ElementwiseScaleMaskLoadIffbE11DirectStoreIffEfLi2ELi2ELi2ELi2ELb1EL9Algorithm0EEvT_T0_ll_param_0+16];
	ld.param.u64 	%rd5, [_Z15SoftmaxWarpImplI24ElementwiseScaleMaskLoadIffbE11DirectStoreIffEfLi2ELi2ELi2ELi2ELb1EL9Algorithm0EEvT_T0_ll_param_1+8];
	ld.param.u64 	%rd15, [_Z15SoftmaxWarpImplI24ElementwiseScaleMaskLoadIffbE11DirectStoreIffEfLi2ELi2ELi2ELi2ELb1EL9Algorithm0EEvT_T0_ll_param_1];
	ld.param.u64 	%rd16, [_Z15SoftmaxWarpImplI24ElementwiseScaleMaskLoadIffbE11DirectStoreIffEfLi2ELi2ELi2ELi2ELb1EL9Algorithm0EEvT_T0_ll_param_0+8];
	ld.param.u64 	%rd17, [_Z15SoftmaxWarpImplI24ElementwiseScaleMaskLoadIffbE11DirectStoreIffEfLi2ELi2ELi2ELi2ELb1EL9Algorithm0EEvT_T0_ll_param_0];
	ld.param.u64 	%rd13, [_Z15SoftmaxWarpImplI24ElementwiseScaleMaskLoadIffbE11DirectStoreIffEfLi2ELi2ELi2ELi2ELb1EL9Algorithm0EEvT_T0_ll_param_2];
	ld.param.u64 	%rd14, [_Z15SoftmaxWarpImplI24ElementwiseScaleMaskLoadIffbE11DirectStoreIffEfLi2ELi2ELi2ELi2ELb1EL9Algorithm0EEvT_T0_ll_param_3];
	cvta.to.global.u64 	%rd1, %rd17;
	cvta.to.global.u64 	%rd2, %rd16;
	cvta.to.global.u64 	%rd4, %rd15;
	setp.lt.s64 	%p1, %rd14, 5;
	@%p1 bra 	$L__BB5_2;
	mov.u64 	%rd18, $str;
	cvta.global.u64 	%rd19, %rd18;
	mov.u64 	%rd20, $str$1;
	cvta.global.u64 	%rd21, %rd20;
	mov.u64 	%rd22, __unnamed_6;
	cvta.global.u64 	%rd23, %rd22;
	{ // callseq 5, 0
	.param .b64 param0;
	st.param.b64 	[param0], %rd19;
	.param .b64 param1;
	st.param.b64 	[param1], %rd21;
	.param .b32 param2;
	st.param.b32 	[param2], 254;
	.param .b64 param3;
	st.param.b64 	[param3], %rd23;
	.param .b64 param4;
	st.param.b64 	[param4], 1;
	call.uni 
	__assertfail, 
	(
	param0, 
	param1, 
	param2, 
	param3, 
	param4
	);
	} // callseq 5
$L__BB5_2:
	mov.u32 	%r2, %ctaid.x;
	mov.u32 	%r3, %ntid.y;
	mov.u32 	%r4, %tid.y;
	mad.lo.s32 	%r5, %r2, %r3, %r4;
	mov.u32 	%r6, %nctaid.x;
	mul.lo.s32 	%r7, %r3, %r6;
	shl.b32 	%r1, %r7, 1;
	shl.b32 	%r8, %r5, 1;
	cvt.s64.s32 	%rd45, %r8;
	setp.le.s64 	%p2, %rd13, %rd45;
	@%p2 bra 	$L__BB5_17;
	mov.u32 	%r9, %tid.x;
	shl.b32 	%r10, %r9, 1;
	cvt.u64.u32 	%rd7, %r10;
	cvt.s64.s32 	%rd8, %r1;
$L__BB5_4:
	setp.le.s64 	%p3, %rd14, %rd7;
	mov.f32 	%f90, 0fFF800000;
	mov.f32 	%f91, %f90;
	mov.f32 	%f92, %f90;
	@%p3 bra 	$L__BB5_8;
	mad.lo.s64 	%rd24, %rd45, %rd3, %rd7;
	shl.b64 	%rd25, %rd24, 2;
	add.s64 	%rd10, %rd1, %rd25;
	ld.global.f32 	%f25, [%rd10];
	add.s64 	%rd26, %rd2, %rd24;
	ld.global.v2.u8 	{%rs1, %rs2}, [%rd26];
	setp.eq.s16 	%p4, %rs1, 0;
	mul.f32 	%f26, %f1, %f25;
	selp.f32 	%f91, %f2, %f26, %p4;
	setp.eq.s16 	%p5, %rs2, 0;
	mov.f32 	%f90, %f2;
	@%p5 bra 	$L__BB5_7;
	ld.global.f32 	%f27, [%rd10+4];
	mul.f32 	%f90, %f1, %f27;
$L__BB5_7:
	max.f32 	%f28, %f91, 0fFF800000;
	max.f32 	%f92, %f28, %f90;
$L__BB5_8:
	mov.f32 	%f94, 0fFF800000;
	mov.f32 	%f95, %f94;
	mov.f32 	%f96, %f94;
	@%p3 bra 	$L__BB5_12;
	mad.lo.s64 	%rd27, %rd3, %rd45, %rd3;
	add.s64 	%rd28, %rd27, %rd7;
	shr.u64 	%rd29, %rd28, 63;
	add.s64 	%rd30, %rd28, %rd29;
	shl.b64 	%rd31, %rd30, 2;
	and.b64  	%rd32, %rd31, -8;
	add.s64 	%rd11, %rd1, %rd32;
	ld.global.f32 	%f30, [%rd11];
	and.b64  	%rd33, %rd30, -2;
	add.s64 	%rd34, %rd2, %rd33;
	ld.global.v2.u8 	{%rs3, %rs4}, [%rd34];
	setp.eq.s16 	%p7, %rs3, 0;
	mul.f32 	%f31, %f1, %f30;
	selp.f32 	%f95, %f2, %f31, %p7;
	setp.eq.s16 	%p8, %rs4, 0;
	mov.f32 	%f94, %f2;
	@%p8 bra 	$L__BB5_11;
	ld.global.f32 	%f32, [%rd11+4];
	mul.f32 	%f94, %f1, %f32;
$L__BB5_11:
	max.f32 	%f33, %f95, 0fFF800000;
	max.f32 	%f96, %f33, %f94;
$L__BB5_12:
	mov.b32 	%r11, %f92;
	shfl.sync.bfly.b32	%r12|%p10, %r11, 1, 31, -1;
	mov.b32 	%f34, %r12;
	max.f32 	%f35, %f92, %f34;
	mov.b32 	%r13, %f96;
	shfl.sync.bfly.b32	%r14|%p11, %r13, 1, 31, -1;
	mov.b32 	%f36, %r14;
	max.f32 	%f37, %f96, %f36;
	sub.f32 	%f38, %f91, %f35;
	fma.rn.f32 	%f39, %f38, 0f3BBB989D, 0f3F000000;
	cvt.sat.f32.f32 	%f40, %f39;
	mov.f32 	%f41, 0f4B400001;
	mov.f32 	%f42, 0f437C0000;
	fma.rm.f32 	%f43, %f40, %f42, %f41;
	add.f32 	%f44, %f43, 0fCB40007F;
	neg.f32 	%f45, %f44;
	fma.rn.f32 	%f46, %f38, 0f3FB8AA3B, %f45;
	fma.rn.f32 	%f47, %f38, 0f32A57060, %f46;
	mov.b32 	%r15, %f43;
	shl.b32 	%r16, %r15, 23;
	mov.b32 	%f48, %r16;
	ex2.approx.ftz.f32 	%f49, %f47;
	mul.f32 	%f50, %f49, %f48;
	add.f32 	%f51, %f50, 0f00000000;
	sub.f32 	%f52, %f90, %f35;
	fma.rn.f32 	%f53, %f52, 0f3BBB989D, 0f3F000000;
	cvt.sat.f32.f32 	%f54, %f53;
	fma.rm.f32 	%f55, %f54, %f42, %f41;
	add.f32 	%f56, %f55, 0fCB40007F;
	neg.f32 	%f57, %f56;
	fma.rn.f32 	%f58, %f52, 0f3FB8AA3B, %f57;
	fma.rn.f32 	%f59, %f52, 0f32A57060, %f58;
	mov.b32 	%r17, %f55;
	shl.b32 	%r18, %r17, 23;
	mov.b32 	%f60, %r18;
	ex2.approx.ftz.f32 	%f61, %f59;
	mul.f32 	%f62, %f61, %f60;
	add.f32 	%f63, %f51, %f62;
	sub.f32 	%f64, %f95, %f37;
	fma.rn.f32 	%f65, %f64, 0f3BBB989D, 0f3F000000;
	cvt.sat.f32.f32 	%f66, %f65;
	fma.rm.f32 	%f67, %f66, %f42, %f41;
	add.f32 	%f68, %f67, 0fCB40007F;
	neg.f32 	%f69, %f68;
	fma.rn.f32 	%f70, %f64, 0f3FB8AA3B, %f69;
	fma.rn.f32 	%f71, %f64, 0f32A57060, %f70;
	mov.b32 	%r19, %f67;
	shl.b32 	%r20, %r19, 23;
	mov.b32 	%f72, %r20;
	ex2.approx.ftz.f32 	%f73, %f71;
	mul.f32 	%f17, %f73, %f72;
	add.f32 	%f74, %f17, 0f00000000;
	sub.f32 	%f75, %f94, %f37;
	fma.rn.f32 	%f76, %f75, 0f3BBB989D, 0f3F000000;
	cvt.sat.f32.f32 	%f77, %f76;
	fma.rm.f32 	%f78, %f77, %f42, %f41;
	add.f32 	%f79, %f78, 0fCB40007F;
	neg.f32 	%f80, %f79;
	fma.rn.f32 	%f81, %f75, 0f3FB8AA3B, %f80;
	fma.rn.f32 	%f82, %f75, 0f32A57060, %f81;
	mov.b32 	%r21, %f78;
	shl.b32 	%r22, %r21, 23;
	mov.b32 	%f83, %r22;
	ex2.approx.ftz.f32 	%f84, %f82;
	mul.f32 	%f18, %f84, %f83;
	add.f32 	%f85, %f74, %f18;
	mov.b32 	%r23, %f63;
	shfl.sync.bfly.b32	%r24|%p12, %r23, 1, 31, -1;
	mov.b32 	%f86, %r24;
	add.f32 	%f87, %f63, %f86;
	mov.b32 	%r25, %f85;
	shfl.sync.bfly.b32	%r26|%p13, %r25, 1, 31, -1;
	mov.b32 	%f88, %r26;
	add.f32 	%f19, %f85, %f88;
	div.rn.f32 	%f20, %f50, %f87;
	div.rn.f32 	%f21, %f62, %f87;
	@%p3 bra 	$L__BB5_14;
	mad.lo.s64 	%rd35, %rd45, %rd5, %rd7;
	shl.b64 	%rd36, %rd35, 2;
	add.s64 	%rd37, %rd4, %rd36;
	st.global.v2.f32 	[%rd37], {%f20, %f21};
$L__BB5_14:
	div.rn.f32 	%f22, %f17, %f19;
	div.rn.f32 	%f23, %f18, %f19;
	@%p3 bra 	$L__BB5_16;
	mad.lo.s64 	%rd38, %rd5, %rd45, %rd5;
	add.s64 	%rd39, %rd38, %rd7;
	shr.u64 	%rd40, %rd39, 63;
	add.s64 	%rd41, %rd39, %rd40;
	shl.b64 	%rd42, %rd41, 2;
	and.b64  	%rd43, %rd42, -8;
	add.s64 	%rd44, %rd4, %rd43;
	st.global.v2.f32 	[%rd44], {%f22, %f23};
$L__BB5_16:
	add.s64 	%rd45, %rd45, %rd8;
	setp.lt.s64 	%p15, %rd45, %rd13;
	@%p15 bra 	$L__BB5_4;
$L__BB5_17:
	ret;

}
	// .globl	_Z15SoftmaxWarpImplI24ElementwiseScaleMaskLoadIffbE11DirectStoreIffEfLi2ELi2ELi2ELi1ELb0EL9Algorithm0EEvT_T0_ll
.visible .entry _Z15SoftmaxWarpImplI24ElementwiseScaleMaskLoadIffbE11DirectStoreIffEfLi2ELi2ELi2ELi1ELb0EL9Algorithm0EEvT_T0_ll(
	.param .align 8 .b8 _Z15SoftmaxWarpImplI24ElementwiseScaleMaskLoadIffbE11DirectStoreIffEfLi2ELi2ELi2ELi1ELb0EL9Algorithm0EEvT_T0_ll_param_0[32],
	.param .align 8 .b8 _Z15SoftmaxWarpImplI24ElementwiseScaleMaskLoadIffbE11DirectStoreIffEfLi2ELi2ELi2ELi1ELb0EL9Algorithm0EEvT_T0_ll_param_1[16],
	.param .u64 _Z15SoftmaxWarpImplI24ElementwiseScaleMaskLoadIffbE11DirectStoreIffEfLi2ELi2ELi2ELi1ELb0EL9Algorithm0EEvT_T0_ll_param_2,
	.param .u64 _Z15SoftmaxWarpImplI24ElementwiseScaleMaskLoadIffbE11DirectStoreIffEfLi2ELi2ELi2ELi1ELb0EL9Algorithm0EEvT_T0_ll_param_3
)
{
	.reg .pred 	%p<20>;
	.reg .b16 	%rs<7>;
	.reg .b32 	%r<36>;
	.reg .b32 	%f<126>;
	.reg .b64 	%rd<81>;

	ld.param.v2.f32 	{%f2, %f1}, [_Z15SoftmaxWarpImplI24ElementwiseScaleMaskLoadIffbE11DirectStoreIffEfLi2ELi2ELi2ELi1ELb0EL9Algorithm0EEvT_T0_ll_param_0+24];
	ld.param.u64 	%rd3, [_Z15SoftmaxWarpImplI24ElementwiseScaleMaskLoadIffbE11DirectStoreIffEfLi2ELi2ELi2ELi1ELb0EL9Algorithm0EEvT_T0_ll_param_0+16];
	ld.param.u64 	%rd5, [_Z15SoftmaxWarpImplI24ElementwiseScaleMaskLoadIffbE11DirectStoreIffEfLi2ELi2ELi2ELi1ELb0EL9Algorithm0EEvT_T0_ll_param_1+8];
	ld.param.u64 	%rd24, [_Z15SoftmaxWarpImplI24ElementwiseScaleMaskLoadIffbE11DirectStoreIffEfLi2ELi2ELi2ELi1ELb0EL9Algorithm0EEvT_T0_ll_param_1];
	ld.param.u64 	%rd25, [_Z15SoftmaxWarpImplI24ElementwiseScaleMaskLoadIffbE11DirectStoreIffEfLi2ELi2ELi2ELi1ELb0EL9Algorithm0EEvT_T0_ll_param_0+8];
	ld.param.u64 	%rd26, [_Z15SoftmaxWarpImplI24ElementwiseScaleMaskLoadIffbE11DirectStoreIffEfLi2ELi2ELi2ELi1ELb0EL9Algorithm0EEvT_T0_ll_param_0];
	ld.param.u64 	%rd23, [_Z15SoftmaxWarpImplI24ElementwiseScaleMaskLoadIffbE11DirectStoreIffEfLi2ELi2ELi2ELi1ELb0EL9Algorithm0EEvT_T0_ll_param_2];
	ld.param.u64 	%rd27, [_Z15SoftmaxWarpImplI24ElementwiseScaleMaskLoadIffbE11DirectStoreIffEfLi2ELi2ELi2ELi1ELb0EL9Algorithm0EEvT_T0_ll_param_3];
	cvta.to.global.u64 	%rd1, %rd26;
	cvta.to.global.u64 	%rd2, %rd25;
	cvta.to.global.u64 	%rd4, %rd24;
	setp.lt.s64 	%p1, %rd27, 5;
	@%p1 bra 	$L__BB6_2;
	mov.u64 	%rd28, $str;
	cvta.global.u64 	%rd29, %rd28;
	mov.u64 	%rd30, $str$1;
	cvta.global.u64 	%rd31, %rd30;
	mov.u64 	%rd32, __unnamed_7;
	cvta.global.u64 	%rd33, %rd32;
	{ // callseq 6, 0
	.param .b64 param0;
	st.param.b64 	[param0], %rd29;
	.param .b64 param1;
	st.param.b64 	[param1], %rd31;
	.param .b32 param2;
	st.param.b32 	[param2], 254;
	.param .b64 param3;
	st.param.b64 	[param3], %rd33;
	.param .b64 param4;
	st.param.b64 	[param4], 1;
	call.uni 
	__assertfail, 
	(
	param0, 
	param1, 
	param2, 
	param3, 
	param4
	);
	} // callseq 6
$L__BB6_2:
	mov.u32 	%r1, %ctaid.x;
	mov.u32 	%r2, %ntid.y;
	mov.u32 	%r3, %tid.y;
	mad.lo.s32 	%r4, %r1, %r2, %r3;
	mov.u32 	%r5, %nctaid.x;
	mul.lo.s32 	%r6, %r5, %r2;
	cvt.s64.s32 	%rd6, %r6;
	cvt.s64.s32 	%rd80, %r4;
	setp.le.s64 	%p2, %rd23, %rd80;
	@%p2 bra 	$L__BB6_16;
	mov.u32 	%r7, %tid.x;
	shl.b32 	%r8, %r7, 1;
	cvt.u64.u32 	%rd8, %r8;
	add.s64 	%rd9, %rd6, %rd80;
	max.s64 	%rd34, %rd23, %rd9;
	setp.lt.s64 	%p3, %rd9, %rd23;
	selp.u64 	%rd10, 1, 0, %p3;
	add.s64 	%rd35, %rd9, %rd10;
	sub.s64 	%rd11, %rd34, %rd35;
	or.b64  	%rd36, %rd11, %rd6;
	and.b64  	%rd37, %rd36, -4294967296;
	setp.ne.s64 	%p4, %rd37, 0;
	@%p4 bra 	$L__BB6_5;
	cvt.u32.u64 	%r9, %rd6;
	cvt.u32.u64 	%r10, %rd11;
	div.u32 	%r11, %r10, %r9;
	cvt.u64.u32 	%rd78, %r11;
	bra.uni 	$L__BB6_6;
$L__BB6_5:
	div.u64 	%rd78, %rd11, %rd6;
$L__BB6_6:
	add.s64 	%rd15, %rd78, %rd10;
	and.b64  	%rd38, %rd15, 1;
	setp.eq.b64 	%p5, %rd38, 1;
	@%p5 bra 	$L__BB6_10;
	mad.lo.s64 	%rd39, %rd3, %rd80, %rd8;
	shr.u64 	%rd40, %rd39, 63;
	add.s64 	%rd41, %rd39, %rd40;
	shl.b64 	%rd42, %rd41, 2;
	and.b64  	%rd43, %rd42, -8;
	add.s64 	%rd16, %rd1, %rd43;
	ld.global.f32 	%f12, [%rd16];
	and.b64  	%rd44, %rd41, -2;
	add.s64 	%rd45, %rd2, %rd44;
	ld.global.v2.u8 	{%rs1, %rs2}, [%rd45];
	setp.eq.s16 	%p6, %rs1, 0;
	mul.f32 	%f13, %f1, %f12;
	selp.f32 	%f3, %f2, %f13, %p6;
	setp.eq.s16 	%p7, %rs2, 0;
	mov.f32 	%f123, %f2;
	@%p7 bra 	$L__BB6_9;
	ld.global.f32 	%f14, [%rd16+4];
	mul.f32 	%f123, %f1, %f14;
$L__BB6_9:
	max.f32 	%f15, %f3, 0fFF800000;
	max.f32 	%f16, %f15, %f123;
	mov.b32 	%r12, %f16;
	shfl.sync.bfly.b32	%r13|%p8, %r12, 1, 31, -1;
	mov.b32 	%f17, %r13;
	max.f32 	%f18, %f16, %f17;
	sub.f32 	%f19, %f3, %f18;
	fma.rn.f32 	%f20, %f19, 0f3BBB989D, 0f3F000000;
	cvt.sat.f32.f32 	%f21, %f20;
	mov.f32 	%f22, 0f4B400001;
	mov.f32 	%f23, 0f437C0000;
	fma.rm.f32 	%f24, %f21, %f23, %f22;
	add.f32 	%f25, %f24, 0fCB40007F;
	neg.f32 	%f26, %f25;
	fma.rn.f32 	%f27, %f19, 0f3FB8AA3B, %f26;
	fma.rn.f32 	%f28, %f19, 0f32A57060, %f27;
	mov.b32 	%r14, %f24;
	shl.b32 	%r15, %r14, 23;
	mov.b32 	%f29, %r15;
	ex2.approx.ftz.f32 	%f30, %f28;
	mul.f32 	%f31, %f30, %f29;
	add.f32 	%f32, %f31, 0f00000000;
	sub.f32 	%f33, %f123, %f18;
	fma.rn.f32 	%f34, %f33, 0f3BBB989D, 0f3F000000;
	cvt.sat.f32.f32 	%f35, %f34;
	fma.rm.f32 	%f36, %f35, %f23, %f22;
	add.f32 	%f37, %f36, 0fCB40007F;
	neg.f32 	%f38, %f37;
	fma.rn.f32 	%f39, %f33, 0f3FB8AA3B, %f38;
	fma.rn.f32 	%f40, %f33, 0f32A57060, %f39;
	mov.b32 	%r16, %f36;
	shl.b32 	%r17, %r16, 23;
	mov.b32 	%f41, %r17;
	ex2.approx.ftz.f32 	%f42, %f40;
	mul.f32 	%f43, %f42, %f41;
	add.f32 	%f44, %f32, %f43;
	mov.b32 	%r18, %f44;
	shfl.sync.bfly.b32	%r19|%p9, %r18, 1, 31, -1;
	mov.b32 	%f45, %r19;
	add.f32 	%f46, %f44, %f45;
	div.rn.f32 	%f47, %f31, %f46;
	div.rn.f32 	%f48, %f43, %f46;
	mad.lo.s64 	%rd46, %rd5, %rd80, %rd8;
	shr.u64 	%rd47, %rd46, 63;
	add.s64 	%rd48, %rd46, %rd47;
	shl.b64 	%rd49, %rd48, 2;
	and.b64  	%rd50, %rd49, -8;
	add.s64 	%rd51, %rd4, %rd50;
	st.global.v2.f32 	[%rd51], {%f47, %f48};
	mov.u64 	%rd80, %rd9;
$L__BB6_10:
	setp.eq.s64 	%p10, %rd15, 0;
	@%p10 bra 	$L__BB6_16;
$L__BB6_11:
	mad.lo.s64 	%rd52, %rd80, %rd3, %rd8;
	shr.u64 	%rd53, %rd52, 63;
	add.s64 	%rd54, %rd52, %rd53;
	shl.b64 	%rd55, %rd54, 2;
	and.b64  	%rd56, %rd55, -8;
	add.s64 	%rd19, %rd1, %rd56;
	ld.global.f32 	%f49, [%rd19];
	and.b64  	%rd57, %rd54, -2;
	add.s64 	%rd58, %rd2, %rd57;
	ld.global.v2.u8 	{%rs3, %rs4}, [%rd58];
	setp.eq.s16 	%p11, %rs3, 0;
	mul.f32 	%f50, %f1, %f49;
	selp.f32 	%f6, %f2, %f50, %p11;
	setp.eq.s16 	%p12, %rs4, 0;
	mov.f32 	%f124, %f2;
	@%p12 bra 	$L__BB6_13;
	ld.global.f32 	%f51, [%rd19+4];
	mul.f32 	%f124, %f1, %f51;
$L__BB6_13:
	max.f32 	%f52, %f6, 0fFF800000;
	max.f32 	%f53, %f52, %f124;
	mov.b32 	%r20, %f53;
	shfl.sync.bfly.b32	%r21|%p13, %r20, 1, 31, -1;
	mov.b32 	%f54, %r21;
	max.f32 	%f55, %f53, %f54;
	sub.f32 	%f56, %f6, %f55;
	fma.rn.f32 	%f57, %f56, 0f3BBB989D, 0f3F000000;
	cvt.sat.f32.f32 	%f58, %f57;
	mov.f32 	%f59, 0f4B400001;
	mov.f32 	%f60, 0f437C0000;
	fma.rm.f32 	%f61, %f58, %f60, %f59;
	add.f32 	%f62, %f61, 0fCB40007F;
	neg.f32 	%f63, %f62;
	fma.rn.f32 	%f64, %f56, 0f3FB8AA3B, %f63;
	fma.rn.f32 	%f65, %f56, 0f32A57060, %f64;
	mov.b32 	%r22, %f61;
	shl.b32 	%r23, %r22, 23;
	mov.b32 	%f66, %r23;
	ex2.approx.ftz.f32 	%f67, %f65;
	mul.f32 	%f68, %f67, %f66;
	add.f32 	%f69, %f68, 0f00000000;
	sub.f32 	%f70, %f124, %f55;
	fma.rn.f32 	%f71, %f70, 0f3BBB989D, 0f3F000000;
	cvt.sat.f32.f32 	%f72, %f71;
	fma.rm.f32 	%f73, %f72, %f60, %f59;
	add.f32 	%f74, %f73, 0fCB40007F;
	neg.f32 	%f75, %f74;
	fma.rn.f32 	%f76, %f70, 0f3FB8AA3B, %f75;
	fma.rn.f32 	%f77, %f70, 0f32A57060, %f76;
	mov.b32 	%r24, %f73;
	shl.b32 	%r25, %r24, 23;
	mov.b32 	%f78, %r25;
	ex2.approx.ftz.f32 	%f79, %f77;
	mul.f32 	%f80, %f79, %f78;
	add.f32 	%f81, %f69, %f80;
	mov.b32 	%r26, %f81;
	shfl.sync.bfly.b32	%r27|%p14, %r26, 1, 31, -1;
	mov.b32 	%f82, %r27;
	add.f32 	%f83, %f81, %f82;
	div.rn.f32 	%f84, %f68, %f83;
	div.rn.f32 	%f85, %f80, %f83;
	mad.lo.s64 	%rd59, %rd80, %rd5, %rd8;
	shr.u64 	%rd60, %rd59, 63;
	add.s64 	%rd61, %rd59, %rd60;
	shl.b64 	%rd62, %rd61, 2;
	and.b64  	%rd63, %rd62, -8;
	add.s64 	%rd64, %rd4, %rd63;
	st.global.v2.f32 	[%rd64], {%f84, %f85};
	add.s64 	%rd20, %rd80, %rd6;
	mad.lo.s64 	%rd65, %rd20, %rd3, %rd8;
	shr.u64 	%rd66, %rd65, 63;
	add.s64 	%rd67, %rd65, %rd66;
	shl.b64 	%rd68, %rd67, 2;
	and.b64  	%rd69, %rd68, -8;
	add.s64 	%rd21, %rd1, %rd69;
	ld.global.f32 	%f86, [%rd21];
	and.b64  	%rd70, %rd67, -2;
	add.s64 	%rd71, %rd2, %rd70;
	ld.global.v2.u8 	{%rs5, %rs6}, [%rd71];
	setp.eq.s16 	%p15, %rs5, 0;
	mul.f32 	%f87, %f1, %f86;
	selp.f32 	%f9, %f2, %f87, %p15;
	setp.eq.s16 	%p16, %rs6, 0;
	mov.f32 	%f125, %f2;
	@%p16 bra 	$L__BB6_15;
	ld.global.f32 	%f88, [%rd21+4];
	mul.f32 	%f125, %f1, %f88;
$L__BB6_15:
	max.f32 	%f89, %f9, 0fFF800000;
	max.f32 	%f90, %f89, %f125;
	mov.b32 	%r28, %f90;
	shfl.sync.bfly.b32	%r29|%p17, %r28, 1, 31, -1;
	mov.b32 	%f91, %r29;
	max.f32 	%f92, %f90, %f91;
	sub.f32 	%f93, %f9, %f92;
	fma.rn.f32 	%f94, %f93, 0f3BBB989D, 0f3F000000;
	cvt.sat.f32.f32 	%f95, %f94;
	mov.f32 	%f96, 0f4B400001;
	mov.f32 	%f97, 0f437C0000;
	fma.rm.f32 	%f98, %f95, %f97, %f96;
	add.f32 	%f99, %f98, 0fCB40007F;
	neg.f32 	%f100, %f99;
	fma.rn.f32 	%f101, %f93, 0f3FB8AA3B, %f100;
	fma.rn.f32 	%f102, %f93, 0f32A57060, %f101;
	mov.b32 	%r30, %f98;
	shl.b32 	%r31, %r30, 23;
	mov.b32 	%f103, %r31;
	ex2.approx.ftz.f32 	%f104, %f102;
	mul.f32 	%f105, %f104, %f103;
	add.f32 	%f106, %f105, 0f00000000;
	sub.f32 	%f107, %f125, %f92;
	fma.rn.f32 	%f108, %f107, 0f3BBB989D, 0f3F000000;
	cvt.sat.f32.f32 	%f109, %f108;
	fma.rm.f32 	%f110, %f109, %f97, %f96;
	add.f32 	%f111, %f110, 0fCB40007F;
	neg.f32 	%f112, %f111;
	fma.rn.f32 	%f113, %f107, 0f3FB8AA3B, %f112;
	fma.rn.f32 	%f114, %f107, 0f32A57060, %f113;
	mov.b32 	%r32, %f110;
	shl.b32 	%r33, %r32, 23;
	mov.b32 	%f115, %r33;
	ex2.approx.ftz.f32 	%f116, %f114;
	mul.f32 	%f117, %f116, %f115;
	add.f32 	%f118, %f106, %f117;
	mov.b32 	%r34, %f118;
	shfl.sync.bfly.b32	%r35|%p18, %r34, 1, 31, -1;
	mov.b32 	%f119, %r35;
	add.f32 	%f120, %f118, %f119;
	div.rn.f32 	%f121, %f105, %f120;
	div.rn.f32 	%f122, %f117, %f120;
	mad.lo.s64 	%rd72, %rd20, %rd5, %rd8;
	shr.u64 	%rd73, %rd72, 63;
	add.s64 	%rd74, %rd72, %rd73;
	shl.b64 	%rd75, %rd74, 2;
	and.b64  	%rd76, %rd75, -8;
	add.s64 	%rd77, %rd4, %rd76;
	st.global.v2.f32 	[%rd77], {%f121, %f122};
	add.s64 	%rd80, %rd20, %rd6;
	setp.lt.s64 	%p19, %rd80, %rd23;
	@%p19 bra 	$L__BB6_11;
$L__BB6_16:
	ret;

}
	// .globl	_Z15SoftmaxWarpImplI24ElementwiseScaleMaskLoadIffbE11DirectStoreIffEfLi2ELi2ELi2ELi1ELb1EL9Algorithm0EEvT_T0_ll
.visible .entry _Z15SoftmaxWarpImplI24ElementwiseScaleMaskLoadIffbE11DirectStoreIffEfLi2ELi2ELi2ELi1ELb1EL9Algorithm0EEvT_T0_ll(
	.param .align 8 .b8 _Z15SoftmaxWarpImplI24ElementwiseScaleMaskLoadIffbE11DirectStoreIffEfLi2ELi2ELi2ELi1ELb1EL9Algorithm0EEvT_T0_ll_param_0[32],
	.param .align 8 .b8 _Z15SoftmaxWarpImplI24ElementwiseScaleMaskLoadIffbE11DirectStoreIffEfLi2ELi2ELi2ELi1ELb1EL9Algorithm0EEvT_T0_ll_param_1[16],
	.param .u64 _Z15SoftmaxWarpImplI24ElementwiseScaleMaskLoadIffbE11DirectStoreIffEfLi2ELi2ELi2ELi1ELb1EL9Algorithm0EEvT_T0_ll_param_2,
	.param .u64 _Z15SoftmaxWarpImplI24ElementwiseScaleMaskLoadIffbE11DirectStoreIffEfLi2ELi2ELi2ELi1ELb1EL9Algorithm0EEvT_T0_ll_param_3
)
{
	.reg .pred 	%p<26>;
	.reg .b16 	%rs<7>;
	.reg .b32 	%r<36>;
	.reg .b32 	%f<149>;
	.reg .b64 	%rd<81>;

	ld.param.v2.f32 	{%f30, %f31}, [_Z15SoftmaxWarpImplI24ElementwiseScaleMaskLoadIffbE11DirectStoreIffEfLi2ELi2ELi2ELi1ELb1EL9Algorithm0EEvT_T0_ll_param_0+24];
	ld.param.u64 	%rd24, [_Z15SoftmaxWarpImplI24ElementwiseScaleMaskLoadIffbE11DirectStoreIffEfLi2ELi2ELi2ELi1ELb1EL9Algorithm0EEvT_T0_ll_param_0+16];
	ld.param.u64 	%rd4, [_Z15SoftmaxWarpImplI24ElementwiseScaleMaskLoadIffbE11DirectStoreIffEfLi2ELi2ELi2ELi1ELb1EL9Algorithm0EEvT_T0_ll_param_1+8];
	ld.param.u64 	%rd27, [_Z15SoftmaxWarpImplI24ElementwiseScaleMaskLoadIffbE11DirectStoreIffEfLi2ELi2ELi2ELi1ELb1EL9Algorithm0EEvT_T0_ll_param_1];
	ld.param.u64 	%rd23, [_Z15SoftmaxWarpImplI24ElementwiseScaleMaskLoadIffbE11DirectStoreIffEfLi2ELi2ELi2ELi1ELb1EL9Algorithm0EEvT_T0_ll_param_0+8];
	ld.param.u64 	%rd22, [_Z15SoftmaxWarpImplI24ElementwiseScaleMaskLoadIffbE11DirectStoreIffEfLi2ELi2ELi2ELi1ELb1EL9Algorithm0EEvT_T0_ll_param_0];
	ld.param.u64 	%rd25, [_Z15SoftmaxWarpImplI24ElementwiseScaleMaskLoadIffbE11DirectStoreIffEfLi2ELi2ELi2ELi1ELb1EL9Algorithm0EEvT_T0_ll_param_2];
	ld.param.u64 	%rd26, [_Z15SoftmaxWarpImplI24ElementwiseScaleMaskLoadIffbE11DirectStoreIffEfLi2ELi2ELi2ELi1ELb1EL9Algorithm0EEvT_T0_ll_param_3];
	cvta.to.global.u64 	%rd1, %rd22;
	cvta.to.global.u64 	%rd2, %rd23;
	cvta.to.global.u64 	%rd3, %rd27;
	setp.lt.s64 	%p1, %rd26, 5;
	@%p1 bra 	$L__BB7_2;
	mov.u64 	%rd28, $str;
	cvta.global.u64 	%rd29, %rd28;
	mov.u64 	%rd30, $str$1;
	cvta.global.u64 	%rd31, %rd30;
	mov.u64 	%rd32, __unnamed_8;
	cvta.global.u64 	%rd33, %rd32;
	{ // callseq 7, 0
	.param .b64 param0;
	st.param.b64 	[param0], %rd29;
	.param .b64 param1;
	st.param.b64 	[param1], %rd31;
	.param .b32 param2;
	st.param.b32 	[param2], 254;
	.param .b64 param3;
	st.param.b64 	[param3], %rd33;
	.param .b64 param4;
	st.param.b64 	[param4], 1;
	call.uni 
	__assertfail, 
	(
	param0, 
	param1, 
	param2, 
	param3, 
	param4
	);
	} // callseq 7
$L__BB7_2:
	mov.u32 	%r1, %ctaid.x;
	mov.u32 	%r2, %ntid.y;
	mov.u32 	%r3, %tid.y;
	mad.lo.s32 	%r4, %r1, %r2, %r3;
	mov.u32 	%r5, %nctaid.x;
	mul.lo.s32 	%r6, %r5, %r2;
	cvt.s64.s32 	%rd5, %r6;
	cvt.s64.s32 	%rd6, %r4;
	setp.le.s64 	%p2, %rd25, %rd6;
	@%p2 bra 	$L__BB7_27;
	mov.u32 	%r7, %tid.x;
	shl.b32 	%r8, %r7, 1;
	cvt.u64.u32 	%rd7, %r8;
	add.s64 	%rd8, %rd5, %rd6;
	max.s64 	%rd34, %rd25, %rd8;
	setp.lt.s64 	%p3, %rd8, %rd25;
	selp.u64 	%rd9, 1, 0, %p3;
	add.s64 	%rd35, %rd8, %rd9;
	sub.s64 	%rd10, %rd34, %rd35;
	or.b64  	%rd36, %rd10, %rd5;
	and.b64  	%rd37, %rd36, -4294967296;
	setp.ne.s64 	%p4, %rd37, 0;
	@%p4 bra 	$L__BB7_5;
	cvt.u32.u64 	%r9, %rd5;
	cvt.u32.u64 	%r10, %rd10;
	div.u32 	%r11, %r10, %r9;
	cvt.u64.u32 	%rd78, %r11;
	bra.uni 	$L__BB7_6;
$L__BB7_5:
	div.u64 	%rd78, %rd10, %rd5;
$L__BB7_6:
	add.s64 	%rd14, %rd78, %rd9;
	and.b64  	%rd38, %rd14, 1;
	setp.eq.b64 	%p5, %rd38, 1;
	mov.u64 	%rd80, %rd6;
	@%p5 bra 	$L__BB7_13;
	setp.le.s64 	%p6, %rd26, %rd7;
	mov.f32 	%f138, 0fFF800000;
	mov.f32 	%f139, %f138;
	mov.f32 	%f140, %f138;
	@%p6 bra 	$L__BB7_11;
	mad.lo.s64 	%rd39, %rd24, %rd6, %rd7;
	shr.u64 	%rd40, %rd39, 63;
	add.s64 	%rd41, %rd39, %rd40;
	shl.b64 	%rd42, %rd41, 2;
	and.b64  	%rd43, %rd42, -8;
	add.s64 	%rd15, %rd1, %rd43;
	ld.global.f32 	%f33, [%rd15];
	and.b64  	%rd44, %rd41, -2;
	add.s64 	%rd45, %rd2, %rd44;
	ld.global.v2.u8 	{%rs1, %rs2}, [%rd45];
	setp.eq.s16 	%p7, %rs1, 0;
	mul.f32 	%f34, %f31, %f33;
	selp.f32 	%f139, %f30, %f34, %p7;
	setp.eq.s16 	%p8, %rs2, 0;
	mov.f32 	%f138, %f30;
	@%p8 bra 	$L__BB7_10;
	ld.global.f32 	%f35, [%rd15+4];
	mul.f32 	%f138, %f31, %f35;
$L__BB7_10:
	max.f32 	%f36, %f139, 0fFF800000;
	max.f32 	%f140, %f36, %f138;
$L__BB7_11:
	mov.b32 	%r12, %f140;
	shfl.sync.bfly.b32	%r13|%p10, %r12, 1, 31, -1;
	mov.b32 	%f37, %r13;
	max.f32 	%f38, %f140, %f37;
	sub.f32 	%f39, %f139, %f38;
	fma.rn.f32 	%f40, %f39, 0f3BBB989D, 0f3F000000;
	cvt.sat.f32.f32 	%f41, %f40;
	mov.f32 	%f42, 0f4B400001;
	mov.f32 	%f43, 0f437C0000;
	fma.rm.f32 	%f44, %f41, %f43, %f42;
	add.f32 	%f45, %f44, 0fCB40007F;
	neg.f32 	%f46, %f45;
	fma.rn.f32 	%f47, %f39, 0f3FB8AA3B, %f46;
	fma.rn.f32 	%f48, %f39, 0f32A57060, %f47;
	mov.b32 	%r14, %f44;
	shl.b32 	%r15, %r14, 23;
	mov.b32 	%f49, %r15;
	ex2.approx.ftz.f32 	%f50, %f48;
	mul.f32 	%f51, %f50, %f49;
	add.f32 	%f52, %f51, 0f00000000;
	sub.f32 	%f53, %f138, %f38;
	fma.rn.f32 	%f54, %f53, 0f3BBB989D, 0f3F000000;
	cvt.sat.f32.f32 	%f55, %f54;
	fma.rm.f32 	%f56, %f55, %f43, %f42;
	add.f32 	%f57, %f56, 0fCB40007F;
	neg.f32 	%f58, %f57;
	fma.rn.f32 	%f59, %f53, 0f3FB8AA3B, %f58;
	fma.rn.f32 	%f60, %f53, 0f32A57060, %f59;
	mov.b32 	%r16, %f56;
	shl.b32 	%r17, %r16, 23;
	mov.b32 	%f61, %r17;
	ex2.approx.ftz.f32 	%f62, %f60;
	mul.f32 	%f63, %f62, %f61;
	add.f32 	%f64, %f52, %f63;
	mov.b32 	%r18, %f64;
	shfl.sync.bfly.b32	%r19|%p11, %r18, 1, 31, -1;
	mov.b32 	%f65, %r19;
	add.f32 	%f66, %f64, %f65;
	div.rn.f32 	%f10, %f51, %f66;
	div.rn.f32 	%f11, %f63, %f66;
	mov.u64 	%rd80, %rd8;
	@%p6 bra 	$L__BB7_13;
	mad.lo.s64 	%rd46, %rd4, %rd6, %rd7;
	shr.u64 	%rd47, %rd46, 63;
	add.s64 	%rd48, %rd46, %rd47;
	shl.b64 	%rd49, %rd48, 2;
	and.b64  	%rd50, %rd49, -8;
	add.s64 	%rd51, %rd3, %rd50;
	st.global.v2.f32 	[%rd51], {%f10, %f11};
$L__BB7_13:
	setp.eq.s64 	%p12, %rd14, 0;
	@%p12 bra 	$L__BB7_27;
$L__BB7_14:
	setp.le.s64 	%p13, %rd26, %rd7;
	mov.f32 	%f142, 0fFF800000;
	mov.f32 	%f143, %f142;
	mov.f32 	%f144, %f142;
	@%p13 bra 	$L__BB7_18;
	mad.lo.s64 	%rd52, %rd80, %rd24, %rd7;
	shr.u64 	%rd53, %rd52, 63;
	add.s64 	%rd54, %rd52, %rd53;
	shl.b64 	%rd55, %rd54, 2;
	and.b64  	%rd56, %rd55, -8;
	add.s64 	%rd18, %rd1, %rd56;
	ld.global.f32 	%f68, [%rd18];
	and.b64  	%rd57, %rd54, -2;
	add.s64 	%rd58, %rd2, %rd57;
	ld.global.v2.u8 	{%rs3, %rs4}, [%rd58];
	setp.eq.s16 	%p14, %rs3, 0;
	mul.f32 	%f69, %f31, %f68;
	selp.f32 	%f143, %f30, %f69, %p14;
	setp.eq.s16 	%p15, %rs4, 0;
	mov.f32 	%f142, %f30;
	@%p15 bra 	$L__BB7_17;
	ld.global.f32 	%f70, [%rd18+4];
	mul.f32 	%f142, %f31, %f70;
$L__BB7_17:
	max.f32 	%f71, %f143, 0fFF800000;
	max.f32 	%f144, %f71, %f142;
$L__BB7_18:
	mov.b32 	%r20, %f144;
	shfl.sync.bfly.b32	%r21|%p17, %r20, 1, 31, -1;
	mov.b32 	%f72, %r21;
	max.f32 	%f73, %f144, %f72;
	sub.f32 	%f74, %f143, %f73;
	fma.rn.f32 	%f75, %f74, 0f3BBB989D, 0f3F000000;
	cvt.sat.f32.f32 	%f76, %f75;
	mov.f32 	%f77, 0f4B400001;
	mov.f32 	%f78, 0f437C0000;
	fma.rm.f32 	%f79, %f76, %f78, %f77;
	add.f32 	%f80, %f79, 0fCB40007F;
	neg.f32 	%f81, %f80;
	fma.rn.f32 	%f82, %f74, 0f3FB8AA3B, %f81;
	fma.rn.f32 	%f83, %f74, 0f32A57060, %f82;
	mov.b32 	%r22, %f79;
	shl.b32 	%r23, %r22, 23;
	mov.b32 	%f84, %r23;
	ex2.approx.ftz.f32 	%f85, %f83;
	mul.f32 	%f86, %f85, %f84;
	add.f32 	%f87, %f86, 0f00000000;
	sub.f32 	%f88, %f142, %f73;
	fma.rn.f32 	%f89, %f88, 0f3BBB989D, 0f3F000000;
	cvt.sat.f32.f32 	%f90, %f89;
	fma.rm.f32 	%f91, %f90, %f78, %f77;
	add.f32 	%f92, %f91, 0fCB40007F;
	neg.f32 	%f93, %f92;
	fma.rn.f32 	%f94, %f88, 0f3FB8AA3B, %f93;
	fma.rn.f32 	%f95, %f88, 0f32A57060, %f94;
	mov.b32 	%r24, %f91;
	shl.b32 	%r25, %r24, 23;
	mov.b32 	%f96, %r25;
	ex2.approx.ftz.f32 	%f97, %f95;
	mul.f32 	%f98, %f97, %f96;
	add.f32 	%f99, %f87, %f98;
	mov.b32 	%r26, %f99;
	shfl.sync.bfly.b32	%r27|%p18, %r26, 1, 31, -1;
	mov.b32 	%f100, %r27;
	add.f32 	%f101, %f99, %f100;
	div.rn.f32 	%f19, %f86, %f101;
	div.rn.f32 	%f20, %f98, %f101;
	@%p13 bra 	$L__BB7_20;
	mad.lo.s64 	%rd59, %rd80, %rd4, %rd7;
	shr.u64 	%rd60, %rd59, 63;
	add.s64 	%rd61, %rd59, %rd60;
	shl.b64 	%rd62, %rd61, 2;
	and.b64  	%rd63, %rd62, -8;
	add.s64 	%rd64, %rd3, %rd63;
	st.global.v2.f32 	[%rd64], {%f19, %f20};
$L__BB7_20:
	setp.le.s64 	%p19, %rd26, %rd7;
	add.s64 	%rd19, %rd80, %rd5;
	mov.f32 	%f146, 0fFF800000;
	mov.f32 	%f147, %f146;
	mov.f32 	%f148, %f146;
	@%p19 bra 	$L__BB7_24;
	mad.lo.s64 	%rd65, %rd19, %rd24, %rd7;
	shr.u64 	%rd66, %rd65, 63;
	add.s64 	%rd67, %rd65, %rd66;
	shl.b64 	%rd68, %rd67, 2;
	and.b64  	%rd69, %rd68, -8;
	add.s64 	%rd20, %rd1, %rd69;
	ld.global.f32 	%f103, [%rd20];
	and.b64  	%rd70, %rd67, -2;
	add.s64 	%rd71, %rd2, %rd70;
	ld.global.v2.u8 	{%rs5, %rs6}, [%rd71];
	setp.eq.s16 	%p20, %rs5, 0;
	mul.f32 	%f104, %f31, %f103;
	selp.f32 	%f147, %f30, %f104, %p20;
	setp.eq.s16 	%p21, %rs6, 0;
	mov.f32 	%f146, %f30;
	@%p21 bra 	$L__BB7_23;
	ld.global.f32 	%f105, [%rd20+4];
	mul.f32 	%f146, %f31, %f105;
$L__BB7_23:
	max.f32 	%f106, %f147, 0fFF800000;
	max.f32 	%f148, %f106, %f146;
$L__BB7_24:
	mov.b32 	%r28, %f148;
	shfl.sync.bfly.b32	%r29|%p23, %r28, 1, 31, -1;
	mov.b32 	%f107, %r29;
	max.f32 	%f108, %f148, %f107;
	sub.f32 	%f109, %f147, %f108;
	fma.rn.f32 	%f110, %f109, 0f3BBB989D, 0f3F000000;
	cvt.sat.f32.f32 	%f111, %f110;
	mov.f32 	%f112, 0f4B400001;
	mov.f32 	%f113, 0f437C0000;
	fma.rm.f32 	%f114, %f111, %f113, %f112;
	add.f32 	%f115, %f114, 0fCB40007F;
	neg.f32 	%f116, %f115;
	fma.rn.f32 	%f117, %f109, 0f3FB8AA3B, %f116;
	fma.rn.f32 	%f118, %f109, 0f32A57060, %f117;
	mov.b32 	%r30, %f114;
	shl.b32 	%r31, %r30, 23;
	mov.b32 	%f119, %r31;
	ex2.approx.ftz.f32 	%f120, %f118;
	mul.f32 	%f121, %f120, %f119;
	add.f32 	%f122, %f121, 0f00000000;
	sub.f32 	%f123, %f146, %f108;
	fma.rn.f32 	%f124, %f123, 0f3BBB989D, 0f3F000000;
	cvt.sat.f32.f32 	%f125, %f124;
	fma.rm.f32 	%f126, %f125, %f113, %f112;
	add.f32 	%f127, %f126, 0fCB40007F;
	neg.f32 	%f128, %f127;
	fma.rn.f32 	%f129, %f123, 0f3FB8AA3B, %f128;
	fma.rn.f32 	%f130, %f123, 0f32A57060, %f129;
	mov.b32 	%r32, %f126;
	shl.b32 	%r33, %r32, 23;
	mov.b32 	%f131, %r33;
	ex2.approx.ftz.f32 	%f132, %f130;
	mul.f32 	%f133, %f132, %f131;
	add.f32 	%f134, %f122, %f133;
	mov.b32 	%r34, %f134;
	shfl.sync.bfly.b32	%r35|%p24, %r34, 1, 31, -1;
	mov.b32 	%f135, %r35;
	add.f32 	%f136, %f134, %f135;
	div.rn.f32 	%f28, %f121, %f136;
	div.rn.f32 	%f29, %f133, %f136;
	@%p19 bra 	$L__BB7_26;
	mad.lo.s64 	%rd72, %rd19, %rd4, %rd7;
	shr.u64 	%rd73, %rd72, 63;
	add.s64 	%rd74, %rd72, %rd73;
	shl.b64 	%rd75, %rd74, 2;
	and.b64  	%rd76, %rd75, -8;
	add.s64 	%rd77, %rd3, %rd76;
	st.global.v2.f32 	[%rd77], {%f28, %f29};
$L__BB7_26:
	add.s64 	%rd80, %rd19, %rd5;
	setp.lt.s64 	%p25, %rd80, %rd25;
	@%p25 bra 	$L__BB7_14;
$L__BB7_27:
	ret;

}
	// .globl	_Z15SoftmaxWarpImplI24ElementwiseScaleMaskLoadIffbE11DirectStoreIffEfLi2ELi2ELi4ELi2ELb0EL9Algorithm0EEvT_T0_ll
.visible .entry _Z15SoftmaxWarpImplI24ElementwiseScaleMaskLoadIffbE11DirectStoreIffEfLi2ELi2ELi4ELi2ELb0EL9Algorithm0EEvT_T0_ll(
	.param .align 8 .b8 _Z15SoftmaxWarpImplI24ElementwiseScaleMaskLoadIffbE11DirectStoreIffEfLi2ELi2ELi4ELi2ELb0EL9Algorithm0EEvT_T0_ll_param_0[32],
	.param .align 8 .b8 _Z15SoftmaxWarpImplI24ElementwiseScaleMaskLoadIffbE11DirectStoreIffEfLi2ELi2ELi4ELi2ELb0EL9Algorithm0EEvT_T0_ll_param_1[16],
	.param .u64 _Z15SoftmaxWarpImplI24ElementwiseScaleMaskLoadIffbE11DirectStoreIffEfLi2ELi2ELi4ELi2ELb0EL9Algorithm0EEvT_T0_ll_param_2,
	.param .u64 _Z15SoftmaxWarpImplI24ElementwiseScaleMaskLoadIffbE11DirectStoreIffEfLi2ELi2ELi4ELi2ELb0EL9Algorithm0EEvT_T0_ll_param_3
)
{
	.reg .pred 	%p<16>;
	.reg .b16 	%rs<5>;
	.reg .b32 	%r<35>;
	.reg .b32 	%f<91>;
	.reg .b64 	%rd<44>;

	ld.param.v2.f32 	{%f2, %f1}, [_Z15SoftmaxWarpImplI24ElementwiseScaleMaskLoadIffbE11DirectStoreIffEfLi2ELi2ELi4ELi2ELb0EL9Algorithm0EEvT_T0_ll_param_0+24];
	ld.param.u64 	%rd3, [_Z15SoftmaxWarpImplI24ElementwiseScaleMaskLoadIffbE11DirectStoreIffEfLi2ELi2ELi4ELi2ELb0EL9Algorithm0EEvT_T0_ll_param_0+16];
	ld.param.u64 	%rd4, [_Z15SoftmaxWarpImplI24ElementwiseScaleMaskLoadIffbE11DirectStoreIffEfLi2ELi2ELi4ELi2ELb0EL9Algorithm0EEvT_T0_ll_param_1];
	ld.param.u64 	%rd5, [_Z15SoftmaxWarpImplI24ElementwiseScaleMaskLoadIffbE11DirectStoreIffEfLi2ELi2ELi4ELi2ELb0EL9Algorithm0EEvT_T0_ll_param_1+8];
	ld.param.u64 	%rd16, [_Z15SoftmaxWarpImplI24ElementwiseScaleMaskLoadIffbE11DirectStoreIffEfLi2ELi2ELi4ELi2ELb0EL9Algorithm0EEvT_T0_ll_param_0+8];
	ld.param.u64 	%rd17, [_Z15SoftmaxWarpImplI24ElementwiseScaleMaskLoadIffbE11DirectStoreIffEfLi2ELi2ELi4ELi2ELb0EL9Algorithm0EEvT_T0_ll_param_0];
	ld.param.u64 	%rd15, [_Z15SoftmaxWarpImplI24ElementwiseScaleMaskLoadIffbE11DirectStoreIffEfLi2ELi2ELi4ELi2ELb0EL9Algorithm0EEvT_T0_ll_param_2];
	ld.param.u64 	%rd18, [_Z15SoftmaxWarpImplI24ElementwiseScaleMaskLoadIffbE11DirectStoreIffEfLi2ELi2ELi4ELi2ELb0EL9Algorithm0EEvT_T0_ll_param_3];
	cvta.to.global.u64 	%rd1, %rd17;
	cvta.to.global.u64 	%rd2, %rd16;
	setp.lt.s64 	%p1, %rd18, 9;
	@%p1 bra 	$L__BB8_2;
	mov.u64 	%rd19, $str;
	cvta.global.u64 	%rd20, %rd19;
	mov.u64 	%rd21, $str$1;
	cvta.global.u64 	%rd22, %rd21;
	mov.u64 	%rd23, __unnamed_9;
	cvta.global.u64 	%rd24, %rd23;
	{ // callseq 8, 0
	.param .b64 param0;
	st.param.b64 	[param0], %rd20;
	.param .b64 param1;
	st.param.b64 	[param1], %rd22;
	.param .b32 param2;
	st.param.b32 	[param2], 254;
	.param .b64 param3;
	st.param.b64 	[param3], %rd24;
	.param .b64 param4;
	st.param.b64 	[param4], 1;
	call.uni 
	__assertfail, 
	(
	param0, 
	param1, 
	param2, 
	param3, 
	param4
	);
	} // callseq 8
$L__BB8_2:
	mov.u32 	%r2, %ctaid.x;
	mov.u32 	%r3, %ntid.y;
	mov.u32 	%r4, %tid.y;
	mad.lo.s32 	%r5, %r2, %r3, %r4;
	mov.u32 	%r6, %nctaid.x;
	mul.lo.s32 	%r7, %r3, %r6;
	shl.b32 	%r1, %r7, 1;
	shl.b32 	%r8, %r5, 1;
	cvt.s64.s32 	%rd43, %r8;
	setp.le.s64 	%p2, %rd15, %rd43;
	@%p2 bra 	$L__BB8_9;
	cvta.to.global.u64 	%rd7, %rd4;
	mov.u32 	%r9, %tid.x;
	shl.b32 	%r10, %r9, 1;
	cvt.u64.u32 	%rd8, %r10;
	cvt.s64.s32 	%rd9, %r1;
$L__BB8_4:
	mad.lo.s64 	%rd11, %rd43, %rd3, %rd8;
	shl.b64 	%rd25, %rd11, 2;
	add.s64 	%rd12, %rd1, %rd25;
	ld.global.f32 	%f9, [%rd12];
	add.s64 	%rd26, %rd2, %rd11;
	ld.global.v2.u8 	{%rs1, %rs2}, [%rd26];
	setp.eq.s16 	%p3, %rs1, 0;
	mul.f32 	%f10, %f1, %f9;
	selp.f32 	%f3, %f2, %f10, %p3;
	setp.eq.s16 	%p4, %rs2, 0;
	mov.f32 	%f89, %f2;
	@%p4 bra 	$L__BB8_6;
	ld.global.f32 	%f11, [%rd12+4];
	mul.f32 	%f89, %f1, %f11;
$L__BB8_6:
	add.s64 	%rd27, %rd11, %rd3;
	shr.u64 	%rd28, %rd27, 63;
	add.s64 	%rd29, %rd27, %rd28;
	shl.b64 	%rd30, %rd29, 2;
	and.b64  	%rd31, %rd30, -8;
	add.s64 	%rd13, %rd1, %rd31;
	ld.global.f32 	%f12, [%rd13];
	and.b64  	%rd32, %rd29, -2;
	add.s64 	%rd33, %rd2, %rd32;
	ld.global.v2.u8 	{%rs3, %rs4}, [%rd33];
	setp.eq.s16 	%p5, %rs3, 0;
	mul.f32 	%f13, %f1, %f12;
	selp.f32 	%f6, %f2, %f13, %p5;
	setp.eq.s16 	%p6, %rs4, 0;
	mov.f32 	%f90, %f2;
	@%p6 bra 	$L__BB8_8;
	ld.global.f32 	%f14, [%rd13+4];
	mul.f32 	%f90, %f1, %f14;
$L__BB8_8:
	max.f32 	%f15, %f3, 0fFF800000;
	max.f32 	%f16, %f15, %f89;
	max.f32 	%f17, %f6, 0fFF800000;
	max.f32 	%f18, %f17, %f90;
	mov.b32 	%r11, %f16;
	shfl.sync.bfly.b32	%r12|%p7, %r11, 2, 31, -1;
	mov.b32 	%f19, %r12;
	max.f32 	%f20, %f16, %f19;
	mov.b32 	%r13, %f20;
	shfl.sync.bfly.b32	%r14|%p8, %r13, 1, 31, -1;
	mov.b32 	%f21, %r14;
	max.f32 	%f22, %f20, %f21;
	mov.b32 	%r15, %f18;
	shfl.sync.bfly.b32	%r16|%p9, %r15, 2, 31, -1;
	mov.b32 	%f23, %r16;
	max.f32 	%f24, %f18, %f23;
	mov.b32 	%r17, %f24;
	shfl.sync.bfly.b32	%r18|%p10, %r17, 1, 31, -1;
	mov.b32 	%f25, %r18;
	max.f32 	%f26, %f24, %f25;
	sub.f32 	%f27, %f3, %f22;
	fma.rn.f32 	%f28, %f27, 0f3BBB989D, 0f3F000000;
	cvt.sat.f32.f32 	%f29, %f28;
	mov.f32 	%f30, 0f4B400001;
	mov.f32 	%f31, 0f437C0000;
	fma.rm.f32 	%f32, %f29, %f31, %f30;
	add.f32 	%f33, %f32, 0fCB40007F;
	neg.f32 	%f34, %f33;
	fma.rn.f32 	%f35, %f27, 0f3FB8AA3B, %f34;
	fma.rn.f32 	%f36, %f27, 0f32A57060, %f35;
	mov.b32 	%r19, %f32;
	shl.b32 	%r20, %r19, 23;
	mov.b32 	%f37, %r20;
	ex2.approx.ftz.f32 	%f38, %f36;
	mul.f32 	%f39, %f38, %f37;
	add.f32 	%f40, %f39, 0f00000000;
	sub.f32 	%f41, %f89, %f22;
	fma.rn.f32 	%f42, %f41, 0f3BBB989D, 0f3F000000;
	cvt.sat.f32.f32 	%f43, %f42;
	fma.rm.f32 	%f44, %f43, %f31, %f30;
	add.f32 	%f45, %f44, 0fCB40007F;
	neg.f32 	%f46, %f45;
	fma.rn.f32 	%f47, %f41, 0f3FB8AA3B, %f46;
	fma.rn.f32 	%f48, %f41, 0f32A57060, %f47;
	mov.b32 	%r21, %f44;
	shl.b32 	%r22, %r21, 23;
	mov.b32 	%f49, %r22;
	ex2.approx.ftz.f32 	%f50, %f48;
	mul.f32 	%f51, %f50, %f49;
	add.f32 	%f52, %f40, %f51;
	sub.f32 	%f53, %f6, %f26;
	fma.rn.f32 	%f54, %f53, 0f3BBB989D, 0f3F000000;
	cvt.sat.f32.f32 	%f55, %f54;
	fma.rm.f32 	%f56, %f55, %f31, %f30;
	add.f32 	%f57, %f56, 0fCB40007F;
	neg.f32 	%f58, %f57;
	fma.rn.f32 	%f59, %f53, 0f3FB8AA3B, %f58;
	fma.rn.f32 	%f60, %f53, 0f32A57060, %f59;
	mov.b32 	%r23, %f56;
	shl.b32 	%r24, %r23, 23;
	mov.b32 	%f61, %r24;
	ex2.approx.ftz.f32 	%f62, %f60;
	mul.f32 	%f63, %f62, %f61;
	add.f32 	%f64, %f63, 0f00000000;
	sub.f32 	%f65, %f90, %f26;
	fma.rn.f32 	%f66, %f65, 0f3BBB989D, 0f3F000000;
	cvt.sat.f32.f32 	%f67, %f66;
	fma.rm.f32 	%f68, %f67, %f31, %f30;
	add.f32 	%f69, %f68, 0fCB40007F;
	neg.f32 	%f70, %f69;
	fma.rn.f32 	%f71, %f65, 0f3FB8AA3B, %f70;
	fma.rn.f32 	%f72, %f65, 0f32A57060, %f71;
	mov.b32 	%r25, %f68;
	shl.b32 	%r26, %r25, 23;
	mov.b32 	%f73, %r26;
	ex2.approx.ftz.f32 	%f74, %f72;
	mul.f32 	%f75, %f74, %f73;
	add.f32 	%f76, %f64, %f75;
	mov.b32 	%r27, %f52;
	shfl.sync.bfly.b32	%r28|%p11, %r27, 2, 31, -1;
	mov.b32 	%f77, %r28;
	add.f32 	%f78, %f52, %f77;
	mov.b32 	%r29, %f78;
	shfl.sync.bfly.b32	%r30|%p12, %r29, 1, 31, -1;
	mov.b32 	%f79, %r30;
	add.f32 	%f80, %f78, %f79;
	mov.b32 	%r31, %f76;
	shfl.sync.bfly.b32	%r32|%p13, %r31, 2, 31, -1;
	mov.b32 	%f81, %r32;
	add.f32 	%f82, %f76, %f81;
	mov.b32 	%r33, %f82;
	shfl.sync.bfly.b32	%r34|%p14, %r33, 1, 31, -1;
	mov.b32 	%f83, %r34;
	add.f32 	%f84, %f82, %f83;
	div.rn.f32 	%f85, %f39, %f80;
	div.rn.f32 	%f86, %f51, %f80;
	mad.lo.s64 	%rd34, %rd43, %rd5, %rd8;
	shl.b64 	%rd35, %rd34, 2;
	add.s64 	%rd36, %rd7, %rd35;
	st.global.v2.f32 	[%rd36], {%f85, %f86};
	div.rn.f32 	%f87, %f63, %f84;
	div.rn.f32 	%f88, %f75, %f84;
	add.s64 	%rd37, %rd34, %rd5;
	shr.u64 	%rd38, %rd37, 63;
	add.s64 	%rd39, %rd37, %rd38;
	shl.b64 	%rd40, %rd39, 2;
	and.b64  	%rd41, %rd40, -8;
	add.s64 	%rd42, %rd7, %rd41;
	st.global.v2.f32 	[%rd42], {%f87, %f88};
	add.s64 	%rd43, %rd43, %rd9;
	setp.lt.s64 	%p15, %rd43, %rd15;
	@%p15 bra 	$L__BB8_4;
$L__BB8_9:
	ret;

}
	// .globl	_Z15SoftmaxWarpImplI24ElementwiseScaleMaskLoadIffbE11DirectStoreIffEfLi2ELi2ELi4ELi2ELb1EL9Algorithm0EEvT_T0_ll
.visible .entry _Z15SoftmaxWarpImplI24ElementwiseScaleMaskLoadIffbE11DirectStoreIffEfLi2ELi2ELi4ELi2ELb1EL9Algorithm0EEvT_T0_ll(
	.param .align 8 .b8 _Z15SoftmaxWarpImplI24ElementwiseScaleMaskLoadIffbE11DirectStoreIffEfLi2ELi2ELi4ELi2ELb1EL9Algorithm0EEvT_T0_ll_param_0[32],
	.param .align 8 .b8 _Z15SoftmaxWarpImplI24ElementwiseScaleMaskLoadIffbE11DirectStoreIffEfLi2ELi2ELi4ELi2ELb1EL9Algorithm0EEvT_T0_ll_param_1[16],
	.param .u64 _Z15SoftmaxWarpImplI24ElementwiseScaleMaskLoadIffbE11DirectStoreIffEfLi2ELi2ELi4ELi2ELb1EL9Algorithm0EEvT_T0_ll_param_2,
	.param .u64 _Z15SoftmaxWarpImplI24ElementwiseScaleMaskLoadIffbE11DirectStoreIffEfLi2ELi2ELi4ELi2ELb1EL9Algorithm0EEvT_T0_ll_param_3
)
{
	.reg .pred 	%p<20>;
	.reg .b16 	%rs<5>;
	.reg .b32 	%r<35>;
	.reg .b32 	%f<105>;
	.reg .b64 	%rd<46>;

	ld.param.v2.f32 	{%f2, %f1}, [_Z15SoftmaxWarpImplI24ElementwiseScaleMaskLoadIffbE11DirectStoreIffEfLi2ELi2ELi4ELi2ELb1EL9Algorithm0EEvT_T0_ll_param_0+24];
	ld.param.u64 	%rd3, [_Z15SoftmaxWarpImplI24ElementwiseScaleMaskLoadIffbE11DirectStoreIffEfLi2ELi2ELi4ELi2ELb1EL9Algorithm0EEvT_T0_ll_param_0+16];
	ld.param.u64 	%rd5, [_Z15SoftmaxWarpImplI24ElementwiseScaleMaskLoadIffbE11DirectStoreIffEfLi2ELi2ELi4ELi2ELb1EL9Algorithm0EEvT_T0_ll_param_1+8];
	ld.param.u64 	%rd15, [_Z15SoftmaxWarpImplI24ElementwiseScaleMaskLoadIffbE11DirectStoreIffEfLi2ELi2ELi4ELi2ELb1EL9Algorithm0EEvT_T0_ll_param_1];
	ld.param.u64 	%rd16, [_Z15SoftmaxWarpImplI24ElementwiseScaleMaskLoadIffbE11DirectStoreIffEfLi2ELi2ELi4ELi2ELb1EL9Algorithm0EEvT_T0_ll_param_0+8];
	ld.param.u64 	%rd17, [_Z15SoftmaxWarpImplI24ElementwiseScaleMaskLoadIffbE11DirectStoreIffEfLi2ELi2ELi4ELi2ELb1EL9Algorithm0EEvT_T0_ll_param_0];
	ld.param.u64 	%rd13, [_Z15SoftmaxWarpImplI24ElementwiseScaleMaskLoadIffbE11DirectStoreIffEfLi2ELi2ELi4ELi2ELb1EL9Algorithm0EEvT_T0_ll_param_2];
	ld.param.u64 	%rd14, [_Z15SoftmaxWarpImplI24ElementwiseScaleMaskLoadIffbE11DirectStoreIffEfLi2ELi2ELi4ELi2ELb1EL9Algorithm0EEvT_T0_ll_param_3];
	cvta.to.global.u64 	%rd1, %rd17;
	cvta.to.global.u64 	%rd2, %rd16;
	cvta.to.global.u64 	%rd4, %rd15;
	setp.lt.s64 	%p1, %rd14, 9;
	@%p1 bra 	$L__BB9_2;
	mov.u64 	%rd18, $str;
	cvta.global.u64 	%rd19, %rd18;
	mov.u64 	%rd20, $str$1;
	cvta.global.u64 	%rd21, %rd20;
	mov.u64 	%rd22, __unnamed_10;
	cvta.global.u64 	%rd23, %rd22;
	{ // callseq 9, 0
	.param .b64 param0;
	st.param.b64 	[param0], %rd19;
	.param .b64 param1;
	st.param.b64 	[param1], %rd21;
	.param .b32 param2;
	st.param.b32 	[param2], 254;
	.param .b64 param3;
	st.param.b64 	[param3], %rd23;
	.param .b64 param4;
	st.param.b64 	[param4], 1;
	call.uni 
	__assertfail, 
	(
	param0, 
	param1, 
	param2, 
	param3, 
	param4
	);
	} // callseq 9
$L__BB9_2:
	mov.u32 	%r2, %ctaid.x;
	mov.u32 	%r3, %ntid.y;
	mov.u32 	%r4, %tid.y;
	mad.lo.s32 	%r5, %r2, %r3, %r4;
	mov.u32 	%r6, %nctaid.x;
	mul.lo.s32 	%r7, %r3, %r6;
	shl.b32 	%r1, %r7, 1;
	shl.b32 	%r8, %r5, 1;
	cvt.s64.s32 	%rd45, %r8;
	setp.le.s64 	%p2, %rd13, %rd45;
	@%p2 bra 	$L__BB9_17;
	mov.u32 	%r9, %tid.x;
	shl.b32 	%r10, %r9, 1;
	cvt.u64.u32 	%rd7, %r10;
	cvt.s64.s32 	%rd8, %r1;
$L__BB9_4:
	setp.le.s64 	%p3, %rd14, %rd7;
	mov.f32 	%f98, 0fFF800000;
	mov.f32 	%f99, %f98;
	mov.f32 	%f100, %f98;
	@%p3 bra 	$L__BB9_8;
	mad.lo.s64 	%rd24, %rd45, %rd3, %rd7;
	shl.b64 	%rd25, %rd24, 2;
	add.s64 	%rd10, %rd1, %rd25;
	ld.global.f32 	%f25, [%rd10];
	add.s64 	%rd26, %rd2, %rd24;
	ld.global.v2.u8 	{%rs1, %rs2}, [%rd26];
	setp.eq.s16 	%p4, %rs1, 0;
	mul.f32 	%f26, %f1, %f25;
	selp.f32 	%f99, %f2, %f26, %p4;
	setp.eq.s16 	%p5, %rs2, 0;
	mov.f32 	%f98, %f2;
	@%p5 bra 	$L__BB9_7;
	ld.global.f32 	%f27, [%rd10+4];
	mul.f32 	%f98, %f1, %f27;
$L__BB9_7:
	max.f32 	%f28, %f99, 0fFF800000;
	max.f32 	%f100, %f28, %f98;
$L__BB9_8:
	mov.f32 	%f102, 0fFF800000;
	mov.f32 	%f103, %f102;
	mov.f32 	%f104, %f102;
	@%p3 bra 	$L__BB9_12;
	mad.lo.s64 	%rd27, %rd3, %rd45, %rd3;
	add.s64 	%rd28, %rd27, %rd7;
	shr.u64 	%rd29, %rd28, 63;
	add.s64 	%rd30, %rd28, %rd29;
	shl.b64 	%rd31, %rd30, 2;
	and.b64  	%rd32, %rd31, -8;
	add.s64 	%rd11, %rd1, %rd32;
	ld.global.f32 	%f30, [%rd11];
	and.b64  	%rd33, %rd30, -2;
	add.s64 	%rd34, %rd2, %rd33;
	ld.global.v2.u8 	{%rs3, %rs4}, [%rd34];
	setp.eq.s16 	%p7, %rs3, 0;
	mul.f32 	%f31, %f1, %f30;
	selp.f32 	%f103, %f2, %f31, %p7;
	setp.eq.s16 	%p8, %rs4, 0;
	mov.f32 	%f102, %f2;
	@%p8 bra 	$L__BB9_11;
	ld.global.f32 	%f32, [%rd11+4];
	mul.f32 	%f102, %f1, %f32;
$L__BB9_11:
	max.f32 	%f33, %f103, 0fFF800000;
	max.f32 	%f104, %f33, %f102;
$L__BB9_12:
	setp.le.s64 	%p9, %rd14, %rd7;
	mov.b32 	%r11, %f100;
	shfl.sync.bfly.b32	%r12|%p10, %r11, 2, 31, -1;
	mov.b32 	%f34, %r12;
	max.f32 	%f35, %f100, %f34;
	mov.b32 	%r13, %f35;
	shfl.sync.bfly.b32	%r14|%p11, %r13, 1, 31, -1;
	mov.b32 	%f36, %r14;
	max.f32 	%f37, %f35, %f36;
	mov.b32 	%r15, %f104;
	shfl.sync.bfly.b32	%r16|%p12, %r15, 2, 31, -1;
	mov.b32 	%f38, %r16;
	max.f32 	%f39, %f104, %f38;
	mov.b32 	%r17, %f39;
	shfl.sync.bfly.b32	%r18|%p13, %r17, 1, 31, -1;
	mov.b32 	%f40, %r18;
	max.f32 	%f41, %f39, %f40;
	sub.f32 	%f42, %f99, %f37;
	fma.rn.f32 	%f43, %f42, 0f3BBB989D, 0f3F000000;
	cvt.sat.f32.f32 	%f44, %f43;
	mov.f32 	%f45, 0f4B400001;
	mov.f32 	%f46, 0f437C0000;
	fma.rm.f32 	%f47, %f44, %f46, %f45;
	add.f32 	%f48, %f47, 0fCB40007F;
	neg.f32 	%f49, %f48;
	fma.rn.f32 	%f50, %f42, 0f3FB8AA3B, %f49;
	fma.rn.f32 	%f51, %f42, 0f32A57060, %f50;
	mov.b32 	%r19, %f47;
	shl.b32 	%r20, %r19, 23;
	mov.b32 	%f52, %r20;
	ex2.approx.ftz.f32 	%f53, %f51;
	mul.f32 	%f54, %f53, %f52;
	add.f32 	%f55, %f54, 0f00000000;
	sub.f32 	%f56, %f98, %f37;
	fma.rn.f32 	%f57, %f56, 0f3BBB989D, 0f3F000000;
	cvt.sat.f32.f32 	%f58, %f57;
	fma.rm.f32 	%f59, %f58, %f46, %f45;
	add.f32 	%f60, %f59, 0fCB40007F;
	neg.f32 	%f61, %f60;
	fma.rn.f32 	%f62, %f56, 0f3FB8AA3B, %f61;
	fma.rn.f32 	%f63, %f56, 0f32A57060, %f62;
	mov.b32 	%r21, %f59;
	shl.b32 	%r22, %r21, 23;
	mov.b32 	%f64, %r22;
	ex2.approx.ftz.f32 	%f65, %f63;
	mul.f32 	%f66, %f65, %f64;
	add.f32 	%f67, %f55, %f66;
	sub.f32 	%f68, %f103, %f41;
	fma.rn.f32 	%f69, %f68, 0f3BBB989D, 0f3F000000;
	cvt.sat.f32.f32 	%f70, %f69;
	fma.rm.f32 	%f71, %f70, %f46, %f45;
	add.f32 	%f72, %f71, 0fCB40007F;
	neg.f32 	%f73, %f72;
	fma.rn.f32 	%f74, %f68, 0f3FB8AA3B, %f73;
	fma.rn.f32 	%f75, %f68, 0f32A57060, %f74;
	mov.b32 	%r23, %f71;
	shl.b32 	%r24, %r23, 23;
	mov.b32 	%f76, %r24;
	ex2.approx.ftz.f32 	%f77, %f75;
	mul.f32 	%f17, %f77, %f76;
	add.f32 	%f78, %f17, 0f00000000;
	sub.f32 	%f79, %f102, %f41;
	fma.rn.f32 	%f80, %f79, 0f3BBB989D, 0f3F000000;
	cvt.sat.f32.f32 	%f81, %f80;
	fma.rm.f32 	%f82, %f81, %f46, %f45;
	add.f32 	%f83, %f82, 0fCB40007F;
	neg.f32 	%f84, %f83;
	fma.rn.f32 	%f85, %f79, 0f3FB8AA3B, %f84;
	fma.rn.f32 	%f86, %f79, 0f32A57060, %f85;
	mov.b32 	%r25, %f82;
	shl.b32 	%r26, %r25, 23;
	mov.b32 	%f87, %r26;
	ex2.approx.ftz.f32 	%f88, %f86;
	mul.f32 	%f18, %f88, %f87;
	add.f32 	%f89, %f78, %f18;
	mov.b32 	%r27, %f67;
	shfl.sync.bfly.b32	%r28|%p14, %r27, 2, 31, -1;
	mov.b32 	%f90, %r28;
	add.f32 	%f91, %f67, %f90;
	mov.b32 	%r29, %f91;
	shfl.sync.bfly.b32	%r30|%p15, %r29, 1, 31, -1;
	mov.b32 	%f92, %r30;
	add.f32 	%f93, %f91, %f92;
	mov.b32 	%r31, %f89;
	shfl.sync.bfly.b32	%r32|%p16, %r31, 2, 31, -1;
	mov.b32 	%f94, %r32;
	add.f32 	%f95, %f89, %f94;
	mov.b32 	%r33, %f95;
	shfl.sync.bfly.b32	%r34|%p17, %r33, 1, 31, -1;
	mov.b32 	%f96, %r34;
	add.f32 	%f19, %f95, %f96;
	div.rn.f32 	%f20, %f54, %f93;
	div.rn.f32 	%f21, %f66, %f93;
	@%p9 bra 	$L__BB9_14;
	mad.lo.s64 	%rd35, %rd45, %rd5, %rd7;
	shl.b64 	%rd36, %rd35, 2;
	add.s64 	%rd37, %rd4, %rd36;
	st.global.v2.f32 	[%rd37], {%f20, %f21};
$L__BB9_14:
	div.rn.f32 	%f22, %f17, %f19;
	div.rn.f32 	%f23, %f18, %f19;
	@%p9 bra 	$L__BB9_16;
	mad.lo.s64 	%rd38, %rd5, %rd45, %rd5;
	add.s64 	%rd39, %rd38, %rd7;
	shr.u64 	%rd40, %rd39, 63;
	add.s64 	%rd41, %rd39, %rd40;
	shl.b64 	%rd42, %rd41, 2;
	and.b64  	%rd43, %rd42, -8;
	add.s64 	%rd44, %rd4, %rd43;
	st.global.v2.f32 	[%rd44], {%f22, %f23};
$L__BB9_16:
	add.s64 	%rd45, %rd45, %rd8;
	setp.lt.s64 	%p19, %rd45, %rd13;
	@%p19 bra 	$L__BB9_4;
$L__BB9_17:
	ret;

}
	// .globl	_Z15SoftmaxWarpImplI24ElementwiseScaleMaskLoadIffbE11DirectStoreIffEfLi2ELi2ELi4ELi1ELb0EL9Algorithm0EEvT_T0_ll
.visible .entry _Z15SoftmaxWarpImplI24ElementwiseScaleMaskLoadIffbE11DirectStoreIffEfLi2ELi2ELi4ELi1ELb0EL9Algorithm0EEvT_T0_ll(
	.param .align 8 .b8 _Z15SoftmaxWarpImplI24ElementwiseScaleMaskLoadIffbE11DirectStoreIffEfLi2ELi2ELi4ELi1ELb0EL9Algorithm0EEvT_T0_ll_param_0[32],
	.param .align 8 .b8 _Z15SoftmaxWarpImplI24ElementwiseScaleMaskLoadIffbE11DirectStoreIffEfLi2ELi2ELi4ELi1ELb0EL9Algorithm0EEvT_T0_ll_param_1[16],
	.param .u64 _Z15SoftmaxWarpImplI24ElementwiseScaleMaskLoadIffbE11DirectStoreIffEfLi2ELi2ELi4ELi1ELb0EL9Algorithm0EEvT_T0_ll_param_2,
	.param .u64 _Z15SoftmaxWarpImplI24ElementwiseScaleMaskLoadIffbE11DirectStoreIffEfLi2ELi2ELi4ELi1ELb0EL9Algorithm0EEvT_T0_ll_param_3
)
{
	.reg .pred 	%p<10>;
	.reg .b16 	%rs<3>;
	.reg .b32 	%r<21>;
	.reg .b32 	%f<48>;
	.reg .b64 	%rd<37>;

	ld.param.u64 	%rd1, [_Z15SoftmaxWarpImplI24ElementwiseScaleMaskLoadIffbE11DirectStoreIffEfLi2ELi2ELi4ELi1ELb0EL9Algorithm0EEvT_T0_ll_param_0];
	ld.param.u64 	%rd2, [_Z15SoftmaxWarpImplI24ElementwiseScaleMaskLoadIffbE11DirectStoreIffEfLi2ELi2ELi4ELi1ELb0EL9Algorithm0EEvT_T0_ll_param_0+8];
	ld.param.u64 	%rd3, [_Z15SoftmaxWarpImplI24ElementwiseScaleMaskLoadIffbE11DirectStoreIffEfLi2ELi2ELi4ELi1ELb0EL9Algorithm0EEvT_T0_ll_param_0+16];
	ld.param.v2.f32 	{%f2, %f1}, [_Z15SoftmaxWarpImplI24ElementwiseScaleMaskLoadIffbE11DirectStoreIffEfLi2ELi2ELi4ELi1ELb0EL9Algorithm0EEvT_T0_ll_param_0+24];
	ld.param.u64 	%rd4, [_Z15SoftmaxWarpImplI24ElementwiseScaleMaskLoadIffbE11DirectStoreIffEfLi2ELi2ELi4ELi1ELb0EL9Algorithm0EEvT_T0_ll_param_1];
	ld.param.u64 	%rd5, [_Z15SoftmaxWarpImplI24ElementwiseScaleMaskLoadIffbE11DirectStoreIffEfLi2ELi2ELi4ELi1ELb0EL9Algorithm0EEvT_T0_ll_param_1+8];
	ld.param.u64 	%rd15, [_Z15SoftmaxWarpImplI24ElementwiseScaleMaskLoadIffbE11DirectStoreIffEfLi2ELi2ELi4ELi1ELb0EL9Algorithm0EEvT_T0_ll_param_2];
	ld.param.u64 	%rd16, [_Z15SoftmaxWarpImplI24ElementwiseScaleMaskLoadIffbE11DirectStoreIffEfLi2ELi2ELi4ELi1ELb0EL9Algorithm0EEvT_T0_ll_param_3];
	setp.lt.s64 	%p1, %rd16, 9;
	@%p1 bra 	$L__BB10_2;
	mov.u64 	%rd17, $str;
	cvta.global.u64 	%rd18, %rd17;
	mov.u64 	%rd19, $str$1;
	cvta.global.u64 	%rd20, %rd19;
	mov.u64 	%rd21, __unnamed_11;
	cvta.global.u64 	%rd22, %rd21;
	{ // callseq 10, 0
	.param .b64 param0;
	st.param.b64 	[param0], %rd18;
	.param .b64 param1;
	st.param.b64 	[param1], %rd20;
	.param .b32 param2;
	st.param.b32 	[param2], 254;
	.param .b64 param3;
	st.param.b64 	[param3], %rd22;
	.param .b64 param4;
	st.param.b64 	[param4], 1;
	call.uni 
	__assertfail, 
	(
	param0, 
	param1, 
	param2, 
	param3, 
	param4
	);
	} // callseq 10
$L__BB10_2:
	mov.u32 	%r2, %ctaid.x;
	mov.u32 	%r3, %ntid.y;
	mov.u32 	%r4, %tid.y;
	mad.lo.s32 	%r5, %r2, %r3, %r4;
	mov.u32 	%r6, %nctaid.x;
	mul.lo.s32 	%r1, %r6, %r3;
	cvt.s64.s32 	%rd36, %r5;
	setp.le.s64 	%p2, %rd15, %rd36;
	@%p2 bra 	$L__BB10_7;
	mov.u32 	%r7, %tid.x;
	shl.b32 	%r8, %r7, 1;
	cvt.u64.u32 	%rd7, %r8;
	cvta.to.global.u64 	%rd8, %rd4;
	cvta.to.global.u64 	%rd9, %rd2;
	cvta.to.global.u64 	%rd10, %rd1;
	cvt.s64.s32 	%rd11, %r1;
$L__BB10_4:
	mad.lo.s64 	%rd23, %rd36, %rd3, %rd7;
	shr.u64 	%rd24, %rd23, 63;
	add.s64 	%rd25, %rd23, %rd24;
	shl.b64 	%rd26, %rd25, 2;
	and.b64  	%rd27, %rd26, -8;
	add.s64 	%rd13, %rd10, %rd27;
	ld.global.f32 	%f6, [%rd13];
	and.b64  	%rd28, %rd25, -2;
	add.s64 	%rd29, %rd9, %rd28;
	ld.global.v2.u8 	{%rs1, %rs2}, [%rd29];
	setp.eq.s16 	%p3, %rs1, 0;
	mul.f32 	%f7, %f1, %f6;
	selp.f32 	%f3, %f2, %f7, %p3;
	setp.eq.s16 	%p4, %rs2, 0;
	mov.f32 	%f47, %f2;
	@%p4 bra 	$L__BB10_6;
	ld.global.f32 	%f8, [%rd13+4];
	mul.f32 	%f47, %f1, %f8;
$L__BB10_6:
	max.f32 	%f9, %f3, 0fFF800000;
	max.f32 	%f10, %f9, %f47;
	mov.b32 	%r9, %f10;
	shfl.sync.bfly.b32	%r10|%p5, %r9, 2, 31, -1;
	mov.b32 	%f11, %r10;
	max.f32 	%f12, %f10, %f11;
	mov.b32 	%r11, %f12;
	shfl.sync.bfly.b32	%r12|%p6, %r11, 1, 31, -1;
	mov.b32 	%f13, %r12;
	max.f32 	%f14, %f12, %f13;
	sub.f32 	%f15, %f3, %f14;
	fma.rn.f32 	%f16, %f15, 0f3BBB989D, 0f3F000000;
	cvt.sat.f32.f32 	%f17, %f16;
	mov.f32 	%f18, 0f4B400001;
	mov.f32 	%f19, 0f437C0000;
	fma.rm.f32 	%f20, %f17, %f19, %f18;
	add.f32 	%f21, %f20, 0fCB40007F;
	neg.f32 	%f22, %f21;
	fma.rn.f32 	%f23, %f15, 0f3FB8AA3B, %f22;
	fma.rn.f32 	%f24, %f15, 0f32A57060, %f23;
	mov.b32 	%r13, %f20;
	shl.b32 	%r14, %r13, 23;
	mov.b32 	%f25, %r14;
	ex2.approx.ftz.f32 	%f26, %f24;
	mul.f32 	%f27, %f26, %f25;
	add.f32 	%f28, %f27, 0f00000000;
	sub.f32 	%f29, %f47, %f14;
	fma.rn.f32 	%f30, %f29, 0f3BBB989D, 0f3F000000;
	cvt.sat.f32.f32 	%f31, %f30;
	fma.rm.f32 	%f32, %f31, %f19, %f18;
	add.f32 	%f33, %f32, 0fCB40007F;
	neg.f32 	%f34, %f33;
	fma.rn.f32 	%f35, %f29, 0f3FB8AA3B, %f34;
	fma.rn.f32 	%f36, %f29, 0f32A57060, %f35;
	mov.b32 	%r15, %f32;
	shl.b32 	%r16, %r15, 23;
	mov.b32 	%f37, %r16;
	ex2.approx.ftz.f32 	%f38, %f36;
	mul.f32 	%f39, %f38, %f37;
	add.f32 	%f40, %f28, %f39;
	mov.b32 	%r17, %f40;
	shfl.sync.bfly.b32	%r18|%p7, %r17, 2, 31, -1;
	mov.b32 	%f41, %r18;
	add.f32 	%f42, %f40, %f41;
	mov.b32 	%r19, %f42;
	shfl.sync.bfly.b32	%r20|%p8, %r19, 1, 31, -1;
	mov.b32 	%f43, %r20;
	add.f32 	%f44, %f42, %f43;
	div.rn.f32 	%f45, %f27, %f44;
	div.rn.f32 	%f46, %f39, %f44;
	mad.lo.s64 	%rd30, %rd36, %rd5, %rd7;
	shr.u64 	%rd31, %rd30, 63;
	add.s64 	%rd32, %rd30, %rd31;
	shl.b64 	%rd33, %rd32, 2;
	and.b64  	%rd34, %rd33, -8;
	add.s64 	%rd35, %rd8, %rd34;
	st.global.v2.f32 	[%rd35], {%f45, %f46};
	add.s64 	%rd36, %rd36, %rd11;
	setp.lt.s64 	%p9, %rd36, %rd15;
	@%p9 bra 	$L__BB10_4;
$L__BB10_7:
	ret;

}
	// .globl	_Z15SoftmaxWarpImplI24ElementwiseScaleMaskLoadIffbE11DirectStoreIffEfLi2ELi2ELi4ELi1ELb1EL9Algorithm0EEvT_T0_ll
.visible .entry _Z15SoftmaxWarpImplI24ElementwiseScaleMaskLoadIffbE11DirectStoreIffEfLi2ELi2ELi4ELi1ELb1EL9Algorithm0EEvT_T0_ll(
	.param .align 8 .b8 _Z15SoftmaxWarpImplI24ElementwiseScaleMaskLoadIffbE11DirectStoreIffEfLi2ELi2ELi4ELi1ELb1EL9Algorithm0EEvT_T0_ll_param_0[32],
	.param .align 8 .b8 _Z15SoftmaxWarpImplI24ElementwiseScaleMaskLoadIffbE11DirectStoreIffEfLi2ELi2ELi4ELi1ELb1EL9Algorithm0EEvT_T0_ll_param_1[16],
	.param .u64 _Z15SoftmaxWarpImplI24ElementwiseScaleMaskLoadIffbE11DirectStoreIffEfLi2ELi2ELi4ELi1ELb1EL9Algorithm0EEvT_T0_ll_param_2,
	.param .u64 _Z15SoftmaxWarpImplI24ElementwiseScaleMaskLoadIffbE11DirectStoreIffEfLi2ELi2ELi4ELi1ELb1EL9Algorithm0EEvT_T0_ll_param_3
)
{
	.reg .pred 	%p<12>;
	.reg .b16 	%rs<3>;
	.reg .b32 	%r<21>;
	.reg .b32 	%f<55>;
	.reg .b64 	%rd<37>;

	ld.param.u64 	%rd1, [_Z15SoftmaxWarpImplI24ElementwiseScaleMaskLoadIffbE11DirectStoreIffEfLi2ELi2ELi4ELi1ELb1EL9Algorithm0EEvT_T0_ll_param_0];
	ld.param.u64 	%rd2, [_Z15SoftmaxWarpImplI24ElementwiseScaleMaskLoadIffbE11DirectStoreIffEfLi2ELi2ELi4ELi1ELb1EL9Algorithm0EEvT_T0_ll_param_0+8];
	ld.param.u64 	%rd3, [_Z15SoftmaxWarpImplI24ElementwiseScaleMaskLoadIffbE11DirectStoreIffEfLi2ELi2ELi4ELi1ELb1EL9Algorithm0EEvT_T0_ll_param_0+16];
	ld.param.v2.f32 	{%f2, %f1}, [_Z15SoftmaxWarpImplI24ElementwiseScaleMaskLoadIffbE11DirectStoreIffEfLi2ELi2ELi4ELi1ELb1EL9Algorithm0EEvT_T0_ll_param_0+24];
	ld.param.u64 	%rd4, [_Z15SoftmaxWarpImplI24ElementwiseScaleMaskLoadIffbE11DirectStoreIffEfLi2ELi2ELi4ELi1ELb1EL9Algorithm0EEvT_T0_ll_param_1];
	ld.param.u64 	%rd5, [_Z15SoftmaxWarpImplI24ElementwiseScaleMaskLoadIffbE11DirectStoreIffEfLi2ELi2ELi4ELi1ELb1EL9Algorithm0EEvT_T0_ll_param_1+8];
	ld.param.u64 	%rd15, [_Z15SoftmaxWarpImplI24ElementwiseScaleMaskLoadIffbE11DirectStoreIffEfLi2ELi2ELi4ELi1ELb1EL9Algorithm0EEvT_T0_ll_param_2];
	ld.param.u64 	%rd16, [_Z15SoftmaxWarpImplI24ElementwiseScaleMaskLoadIffbE11DirectStoreIffEfLi2ELi2ELi4ELi1ELb1EL9Algorithm0EEvT_T0_ll_param_3];
	setp.lt.s64 	%p1, %rd16, 9;
	@%p1 bra 	$L__BB11_2;
	mov.u64 	%rd17, $str;
	cvta.global.u64 	%rd18, %rd17;
	mov.u64 	%rd19, $str$1;
	cvta.global.u64 	%rd20, %rd19;
	mov.u64 	%rd21, __unnamed_12;
	cvta.global.u64 	%rd22, %rd21;
	{ // callseq 11, 0
	.param .b64 param0;
	st.param.b64 	[param0], %rd18;
	.param .b64 param1;
	st.param.b64 	[param1], %rd20;
	.param .b32 param2;
	st.param.b32 	[param2], 254;
	.param .b64 param3;
	st.param.b64 	[param3], %rd22;
	.param .b64 param4;
	st.param.b64 	[param4], 1;
	call.uni 
	__assertfail, 
	(
	param0, 
	param1, 
	param2, 
	param3, 
	param4
	);
	} // callseq 11
$L__BB11_2:
	mov.u32 	%r2, %ctaid.x;
	mov.u32 	%r3, %ntid.y;
	mov.u32 	%r4, %tid.y;
	mad.lo.s32 	%r5, %r2, %r3, %r4;
	mov.u32 	%r6, %nctaid.x;
	mul.lo.s32 	%r1, %r6, %r3;
	cvt.s64.s32 	%rd36, %r5;
	setp.le.s64 	%p2, %rd15, %rd36;
	@%p2 bra 	$L__BB11_11;
	mov.u32 	%r7, %tid.x;
	shl.b32 	%r8, %r7, 1;
	cvt.u64.u32 	%rd7, %r8;
	cvta.to.global.u64 	%rd8, %rd4;
	cvta.to.global.u64 	%rd9, %rd2;
	cvta.to.global.u64 	%rd10, %rd1;
	cvt.s64.s32 	%rd11, %r1;
$L__BB11_4:
	setp.le.s64 	%p3, %rd16, %rd7;
	mov.f32 	%f52, 0fFF800000;
	mov.f32 	%f53, %f52;
	mov.f32 	%f54, %f52;
	@%p3 bra 	$L__BB11_8;
	mad.lo.s64 	%rd23, %rd36, %rd3, %rd7;
	shr.u64 	%rd24, %rd23, 63;
	add.s64 	%rd25, %rd23, %rd24;
	shl.b64 	%rd26, %rd25, 2;
	and.b64  	%rd27, %rd26, -8;
	add.s64 	%rd13, %rd10, %rd27;
	ld.global.f32 	%f13, [%rd13];
	and.b64  	%rd28, %rd25, -2;
	add.s64 	%rd29, %rd9, %rd28;
	ld.global.v2.u8 	{%rs1, %rs2}, [%rd29];
	setp.eq.s16 	%p4, %rs1, 0;
	mul.f32 	%f14, %f1, %f13;
	selp.f32 	%f53, %f2, %f14, %p4;
	setp.eq.s16 	%p5, %rs2, 0;
	mov.f32 	%f52, %f2;
	@%p5 bra 	$L__BB11_7;
	ld.global.f32 	%f15, [%rd13+4];
	mul.f32 	%f52, %f1, %f15;
$L__BB11_7:
	max.f32 	%f16, %f53, 0fFF800000;
	max.f32 	%f54, %f16, %f52;
$L__BB11_8:
	mov.b32 	%r9, %f54;
	shfl.sync.bfly.b32	%r10|%p7, %r9, 2, 31, -1;
	mov.b32 	%f17, %r10;
	max.f32 	%f18, %f54, %f17;
	mov.b32 	%r11, %f18;
	shfl.sync.bfly.b32	%r12|%p8, %r11, 1, 31, -1;
	mov.b32 	%f19, %r12;
	max.f32 	%f20, %f18, %f19;
	sub.f32 	%f21, %f53, %f20;
	fma.rn.f32 	%f22, %f21, 0f3BBB989D, 0f3F000000;
	cvt.sat.f32.f32 	%f23, %f22;
	mov.f32 	%f24, 0f4B400001;
	mov.f32 	%f25, 0f437C0000;
	fma.rm.f32 	%f26, %f23, %f25, %f24;
	add.f32 	%f27, %f26, 0fCB40007F;
	neg.f32 	%f28, %f27;
	fma.rn.f32 	%f29, %f21, 0f3FB8AA3B, %f28;
	fma.rn.f32 	%f30, %f21, 0f32A57060, %f29;
	mov.b32 	%r13, %f26;
	shl.b32 	%r14, %r13, 23;
	mov.b32 	%f31, %r14;
	ex2.approx.ftz.f32 	%f32, %f30;
	mul.f32 	%f33, %f32, %f31;
	add.f32 	%f34, %f33, 0f00000000;
	sub.f32 	%f35, %f52, %f20;
	fma.rn.f32 	%f36, %f35, 0f3BBB989D, 0f3F000000;
	cvt.sat.f32.f32 	%f37, %f36;
	fma.rm.f32 	%f38, %f37, %f25, %f24;
	add.f32 	%f39, %f38, 0fCB40007F;
	neg.f32 	%f40, %f39;
	fma.rn.f32 	%f41, %f35, 0f3FB8AA3B, %f40;
	fma.rn.f32 	%f42, %f35, 0f32A57060, %f41;
	mov.b32 	%r15, %f38;
	shl.b32 	%r16, %r15, 23;
	mov.b32 	%f43, %r16;
	ex2.approx.ftz.f32 	%f44, %f42;
	mul.f32 	%f45, %f44, %f43;
	add.f32 	%f46, %f34, %f45;
	mov.b32 	%r17, %f46;
	shfl.sync.bfly.b32	%r18|%p9, %r17, 2, 31, -1;
	mov.b32 	%f47, %r18;
	add.f32 	%f48, %f46, %f47;
	mov.b32 	%r19, %f48;
	shfl.sync.bfly.b32	%r20|%p10, %r19, 1, 31, -1;
	mov.b32 	%f49, %r20;
	add.f32 	%f50, %f48, %f49;
	div.rn.f32 	%f10, %f33, %f50;
	div.rn.f32 	%f11, %f45, %f50;
	@%p3 bra 	$L__BB11_10;
	mad.lo.s64 	%rd30, %rd36, %rd5, %rd7;
	shr.u64 	%rd31, %rd30, 63;
	add.s64 	%rd32, %rd30, %rd31;
	shl.b64 	%rd33, %rd32, 2;
	and.b64  	%rd34, %rd33, -8;
	add.s64 	%rd35, %rd8, %rd34;
	st.global.v2.f32 	[%rd35], {%f10, %f11};
$L__BB11_10:
	add.s64 	%rd36, %rd36, %rd11;
	setp.lt.s64 	%p11, %rd36, %rd15;
	@%p11 bra 	$L__BB11_4;
$L__BB11_11:
	ret;

}
	// .globl	_Z15SoftmaxWarpImplI24ElementwiseScaleMaskLoadIffbE11DirectStoreIffEfLi2ELi2ELi8ELi2ELb0EL9Algorithm0EEvT_T0_ll
.visible .entry _Z15SoftmaxWarpImplI24ElementwiseScaleMaskLoadIffbE11DirectStoreIffEfLi2ELi2ELi8ELi2ELb0EL9Algorithm0EEvT_T0_ll(
	.param .align 8 .b8 _Z15SoftmaxWarpImplI24ElementwiseScaleMaskLoadIffbE11DirectStoreIffEfLi2ELi2ELi8ELi2ELb0EL9Algorithm0EEvT_T0_ll_param_0[32],
	.param .align 8 .b8 _Z15SoftmaxWarpImplI24ElementwiseScaleMaskLoadIffbE11DirectStoreIffEfLi2ELi2ELi8ELi2ELb0EL9Algorithm0EEvT_T0_ll_param_1[16],
	.param .u64 _Z15SoftmaxWarpImplI24ElementwiseScaleMaskLoadIffbE11DirectStoreIffEfLi2ELi2ELi8ELi2ELb0EL9Algorithm0EEvT_T0_ll_param_2,
	.param .u64 _Z15SoftmaxWarpImplI24ElementwiseScaleMaskLoadIffbE11DirectStoreIffEfLi2ELi2ELi8ELi2ELb0EL9Algorithm0EEvT_T0_ll_param_3
)
{
	.reg .pred 	%p<20>;
	.reg .b16 	%rs<5>;
	.reg .b32 	%r<43>;
	.reg .b32 	%f<99>;
	.reg .b64 	%rd<44>;

	ld.param.v2.f32 	{%f2, %f1}, [_Z15SoftmaxWarpImplI24ElementwiseScaleMaskLoadIffbE11DirectStoreIffEfLi2ELi2ELi8ELi2ELb0EL9Algorithm0EEvT_T0_ll_param_0+24];
	ld.param.u64 	%rd3, [_Z15SoftmaxWarpImplI24ElementwiseScaleMaskLoadIffbE11DirectStoreIffEfLi2ELi2ELi8ELi2ELb0EL9Algorithm0EEvT_T0_ll_param_0+16];
	ld.param.u64 	%rd4, [_Z15SoftmaxWarpImplI24ElementwiseScaleMaskLoadIffbE11DirectStoreIffEfLi2ELi2ELi8ELi2ELb0EL9Algorithm0EEvT_T0_ll_param_1];
	ld.param.u64 	%rd5, [_Z15SoftmaxWarpImplI24ElementwiseScaleMaskLoadIffbE11DirectStoreIffEfLi2ELi2ELi8ELi2ELb0EL9Algorithm0EEvT_T0_ll_param_1+8];
	ld.param.u64 	%rd16, [_Z15SoftmaxWarpImplI24ElementwiseScaleMaskLoadIffbE11DirectStoreIffEfLi2ELi2ELi8ELi2ELb0EL9Algorithm0EEvT_T0_ll_param_0+8];
	ld.param.u64 	%rd17, [_Z15SoftmaxWarpImplI24ElementwiseScaleMaskLoadIffbE11DirectStoreIffEfLi2ELi2ELi8ELi2ELb0EL9Algorithm0EEvT_T0_ll_param_0];
	ld.param.u64 	%rd15, [_Z15SoftmaxWarpImplI24ElementwiseScaleMaskLoadIffbE11DirectStoreIffEfLi2ELi2ELi8ELi2ELb0EL9Algorithm0EEvT_T0_ll_param_2];
	ld.param.u64 	%rd18, [_Z15SoftmaxWarpImplI24ElementwiseScaleMaskLoadIffbE11DirectStoreIffEfLi2ELi2ELi8ELi2ELb0EL9Algorithm0EEvT_T0_ll_param_3];
	cvta.to.global.u64 	%rd1, %rd17;
	cvta.to.global.u64 	%rd2, %rd16;
	setp.lt.s64 	%p1, %rd18, 17;
	@%p1 bra 	$L__BB12_2;
	mov.u64 	%rd19, $str;
	cvta.global.u64 	%rd20, %rd19;
	mov.u64 	%rd21, $str$1;
	cvta.global.u64 	%rd22, %rd21;
	mov.u64 	%rd23, __unnamed_13;
	cvta.global.u64 	%rd24, %rd23;
	{ // callseq 12, 0
	.param .b64 param0;
	st.param.b64 	[param0], %rd20;
	.param .b64 param1;
	st.param.b64 	[param1], %rd22;
	.param .b32 param2;
	st.param.b32 	[param2], 254;
	.param .b64 param3;
	st.param.b64 	[param3], %rd24;
	.param .b64 param4;
	st.param.b64 	[param4], 1;
	call.uni 
	__assertfail, 
	(
	param0, 
	param1, 
	param2, 
	param3, 
	param4
	);
	} // callseq 12
$L__BB12_2:
	mov.u32 	%r2, %ctaid.x;
	mov.u32 	%r3, %ntid.y;
	mov.u32 	%r4, %tid.y;
	mad.lo.s32 	%r5, %r2, %r3, %r4;
	mov.u32 	%r6, %nctaid.x;
	mul.lo.s32 	%r7, %r3, %r6;
	shl.b32 	%r1, %r7, 1;
	shl.b32 	%r8, %r5, 1;
	cvt.s64.s32 	%rd43, %r8;
	setp.le.s64 	%p2, %rd15, %rd43;
	@%p2 bra 	$L__BB12_9;
	cvta.to.global.u64 	%rd7, %rd4;
	mov.u32 	%r9, %tid.x;
	shl.b32 	%r10, %r9, 1;
	cvt.u64.u32 	%rd8, %r10;
	cvt.s64.s32 	%rd9, %r1;
$L__BB12_4:
	mad.lo.s64 	%rd11, %rd43, %rd3, %rd8;
	shl.b64 	%rd25, %rd11, 2;
	add.s64 	%rd12, %rd1, %rd25;
	ld.global.f32 	%f9, [%rd12];
	add.s64 	%rd26, %rd2, %rd11;
	ld.global.v2.u8 	{%rs1, %rs2}, [%rd26];
	setp.eq.s16 	%p3, %rs1, 0;
	mul.f32 	%f10, %f1, %f9;
	selp.f32 	%f3, %f2, %f10, %p3;
	setp.eq.s16 	%p4, %rs2, 0;
	mov.f32 	%f97, %f2;
	@%p4 bra 	$L__BB12_6;
	ld.global.f32 	%f11, [%rd12+4];
	mul.f32 	%f97, %f1, %f11;
$L__BB12_6:
	add.s64 	%rd27, %rd11, %rd3;
	shr.u64 	%rd28, %rd27, 63;
	add.s64 	%rd29, %rd27, %rd28;
	shl.b64 	%rd30, %rd29, 2;
	and.b64  	%rd31, %rd30, -8;
	add.s64 	%rd13, %rd1, %rd31;
	ld.global.f32 	%f12, [%rd13];
	and.b64  	%rd32, %rd29, -2;
	add.s64 	%rd33, %rd2, %rd32;
	ld.global.v2.u8 	{%rs3, %rs4}, [%rd33];
	setp.eq.s16 	%p5, %rs3, 0;
	mul.f32 	%f13, %f1, %f12;
	selp.f32 	%f6, %f2, %f13, %p5;
	setp.eq.s16 	%p6, %rs4, 0;
	mov.f32 	%f98, %f2;
	@%p6 bra 	$L__BB12_8;
	ld.global.f32 	%f14, [%rd13+4];
	mul.f32 	%f98, %f1, %f14;
$L__BB12_8:
	max.f32 	%f15, %f3, 0fFF800000;
	max.f32 	%f16, %f15, %f97;
	max.f32 	%f17, %f6, 0fFF800000;
	max.f32 	%f18, %f17, %f98;
	mov.b32 	%r11, %f16;
	shfl.sync.bfly.b32	%r12|%p7, %r11, 4, 31, -1;
	mov.b32 	%f19, %r12;
	max.f32 	%f20, %f16, %f19;
	mov.b32 	%r13, %f20;
	shfl.sync.bfly.b32	%r14|%p8, %r13, 2, 31, -1;
	mov.b32 	%f21, %r14;
	max.f32 	%f22, %f20, %f21;
	mov.b32 	%r15, %f22;
	shfl.sync.bfly.b32	%r16|%p9, %r15, 1, 31, -1;
	mov.b32 	%f23, %r16;
	max.f32 	%f24, %f22, %f23;
	mov.b32 	%r17, %f18;
	shfl.sync.bfly.b32	%r18|%p10, %r17, 4, 31, -1;
	mov.b32 	%f25, %r18;
	max.f32 	%f26, %f18, %f25;
	mov.b32 	%r19, %f26;
	shfl.sync.bfly.b32	%r20|%p11, %r19, 2, 31, -1;
	mov.b32 	%f27, %r20;
	max.f32 	%f28, %f26, %f27;
	mov.b32 	%r21, %f28;
	shfl.sync.bfly.b32	%r22|%p12, %r21, 1, 31, -1;
	mov.b32 	%f29, %r22;
	max.f32 	%f30, %f28, %f29;
	sub.f32 	%f31, %f3, %f24;
	fma.rn.f32 	%f32, %f31, 0f3BBB989D, 0f3F000000;
	cvt.sat.f32.f32 	%f33, %f32;
	mov.f32 	%f34, 0f4B400001;
	mov.f32 	%f35, 0f437C0000;
	fma.rm.f32 	%f36, %f33, %f35, %f34;
	add.f32 	%f37, %f36, 0fCB40007F;
	neg.f32 	%f38, %f37;
	fma.rn.f32 	%f39, %f31, 0f3FB8AA3B, %f38;
	fma.rn.f32 	%f40, %f31, 0f32A57060, %f39;
	mov.b32 	%r23, %f36;
	shl.b32 	%r24, %r23, 23;
	mov.b32 	%f41, %r24;
	ex2.approx.ftz.f32 	%f42, %f40;
	mul.f32 	%f43, %f42, %f41;
	add.f32 	%f44, %f43, 0f00000000;
	sub.f32 	%f45, %f97, %f24;
	fma.rn.f32 	%f46, %f45, 0f3BBB989D, 0f3F000000;
	cvt.sat.f32.f32 	%f47, %f46;
	fma.rm.f32 	%f48, %f47, %f35, %f34;
	add.f32 	%f49, %f48, 0fCB40007F;
	neg.f32 	%f50, %f49;
	fma.rn.f32 	%f51, %f45, 0f3FB8AA3B, %f50;
	fma.rn.f32 	%f52, %f45, 0f32A57060, %f51;
	mov.b32 	%r25, %f48;
	shl.b32 	%r26, %r25, 23;
	mov.b32 	%f53, %r26;
	ex2.approx.ftz.f32 	%f54, %f52;
	mul.f32 	%f55, %f54, %f53;
	add.f32 	%f56, %f44, %f55;
	sub.f32 	%f57, %f6, %f30;
	fma.rn.f32 	%f58, %f57, 0f3BBB989D, 0f3F000000;
	cvt.sat.f32.f32 	%f59, %f58;
	fma.rm.f32 	%f60, %f59, %f35, %f34;
	add.f32 	%f61, %f60, 0fCB40007F;
	neg.f32 	%f62, %f61;
	fma.rn.f32 	%f63, %f57, 0f3FB8AA3B, %f62;
	fma.rn.f32 	%f64, %f57, 0f32A57060, %f63;
	mov.b32 	%r27, %f60;
	shl.b32 	%r28, %r27, 23;
	mov.b32 	%f65, %r28;
	ex2.approx.ftz.f32 	%f66, %f64;
	mul.f32 	%f67, %f66, %f65;
	add.f32 	%f68, %f67, 0f00000000;
	sub.f32 	%f69, %f98, %f30;
	fma.rn.f32 	%f70, %f69, 0f3BBB989D, 0f3F000000;
	cvt.sat.f32.f32 	%f71, %f70;
	fma.rm.f32 	%f72, %f71, %f35, %f34;
	add.f32 	%f73, %f72, 0fCB40007F;
	neg.f32 	%f74, %f73;
	fma.rn.f32 	%f75, %f69, 0f3FB8AA3B, %f74;
	fma.rn.f32 	%f76, %f69, 0f32A57060, %f75;
	mov.b32 	%r29, %f72;
	shl.b32 	%r30, %r29, 23;
	mov.b32 	%f77, %r30;
	ex2.approx.ftz.f32 	%f78, %f76;
	mul.f32 	%f79, %f78, %f77;
	add.f32 	%f80, %f68, %f79;
	mov.b32 	%r31, %f56;
	shfl.sync.bfly.b32	%r32|%p13, %r31, 4, 31, -1;
	mov.b32 	%f81, %r32;
	add.f32 	%f82, %f56, %f81;
	mov.b32 	%r33, %f82;
	shfl.sync.bfly.b32	%r34|%p14, %r33, 2, 31, -1;
	mov.b32 	%f83, %r34;
	add.f32 	%f84, %f82, %f83;
	mov.b32 	%r35, %f84;
	shfl.sync.bfly.b32	%r36|%p15, %r35, 1, 31, -1;
	mov.b32 	%f85, %r36;
	add.f32 	%f86, %f84, %f85;
	mov.b32 	%r37, %f80;
	shfl.sync.bfly.b32	%r38|%p16, %r37, 4, 31, -1;
	mov.b32 	%f87, %r38;
	add.f32 	%f88, %f80, %f87;
	mov.b32 	%r39, %f88;
	shfl.sync.bfly.b32	%r40|%p17, %r39, 2, 31, -1;
	mov.b32 	%f89, %r40;
	add.f32 	%f90, %f88, %f89;
	mov.b32 	%r41, %f90;
	shfl.sync.bfly.b32	%r42|%p18, %r41, 1, 31, -1;
	mov.b32 	%f91, %r42;
	add.f32 	%f92, %f90, %f91;
	div.rn.f32 	%f93, %f43, %f86;
	div.rn.f32 	%f94, %f55, %f86;
	mad.lo.s64 	%rd34, %rd43, %rd5, %rd8;
	shl.b64 	%rd35, %rd34, 2;
	add.s64 	%rd36, %rd7, %rd35;
	st.global.v2.f32 	[%rd36], {%f93, %f94};
	div.rn.f32 	%f95, %f67, %f92;
	div.rn.f32 	%f96, %f79, %f92;
	add.s64 	%rd37, %rd34, %rd5;
	shr.u64 	%rd38, %rd37, 63;
	add.s64 	%rd39, %rd37, %rd38;
	shl.b64 	%rd40, %rd39, 2;
	and.b64  	%rd41, %rd40, -8;
	add.s64 	%rd42, %rd7, %rd41;
	st.global.v2.f32 	[%rd42], {%f95, %f96};
	add.s64 	%rd43, %rd43, %rd9;
	setp.lt.s64 	%p19, %rd43, %rd15;
	@%p19 bra 	$L__BB12_4;
$L__BB12_9:
	ret;

}
	// .globl	_Z15SoftmaxWarpImplI24ElementwiseScaleMaskLoadIffbE11DirectStoreIffEfLi2ELi2ELi8ELi2ELb1EL9Algorithm0EEvT_T0_ll
.visible .entry _Z15SoftmaxWarpImplI24ElementwiseScaleMaskLoadIffbE11DirectStoreIffEfLi2ELi2ELi8ELi2ELb1EL9Algorithm0EEvT_T0_ll(
	.param .align 8 .b8 _Z15SoftmaxWarpImplI24ElementwiseScaleMaskLoadIffbE11DirectStoreIffEfLi2ELi2ELi8ELi2ELb1EL9Algorithm0EEvT_T0_ll_param_0[32],
	.param .align 8 .b8 _Z15SoftmaxWarpImplI24ElementwiseScaleMaskLoadIffbE11DirectStoreIffEfLi2ELi2ELi8ELi2ELb1EL9Algorithm0EEvT_T0_ll_param_1[16],
	.param .u64 _Z15SoftmaxWarpImplI24ElementwiseScaleMaskLoadIffbE11DirectStoreIffEfLi2ELi2ELi8ELi2ELb1EL9Algorithm0EEvT_T0_ll_param_2,
	.param .u64 _Z15SoftmaxWarpImplI24ElementwiseScaleMaskLoadIffbE11DirectStoreIffEfLi2ELi2ELi8ELi2ELb1EL9Algorithm0EEvT_T0_ll_param_3
)
{
	.reg .pred 	%p<24>;
	.reg .b16 	%rs<5>;
	.reg .b32 	%r<43>;
	.reg .b32 	%f<113>;
	.reg .b64 	%rd<46>;

	ld.param.v2.f32 	{%f2, %f1}, [_Z15SoftmaxWarpImplI24ElementwiseScaleMaskLoadIffbE11DirectStoreIffEfLi2ELi2ELi8ELi2ELb1EL9Algorithm0EEvT_T0_ll_param_0+24];
	ld.param.u64 	%rd3, [_Z15SoftmaxWarpImplI24ElementwiseScaleMaskLoadIffbE11DirectStoreIffEfLi2ELi2ELi8ELi2ELb1EL9Algorithm0EEvT_T0_ll_param_0+16];
	ld.param.u64 	%rd5, [_Z15SoftmaxWarpImplI24ElementwiseScaleMaskLoadIffbE11DirectStoreIffEfLi2ELi2ELi8ELi2ELb1EL9Algorithm0EEvT_T0_ll_param_1+8];
	ld.param.u64 	%rd15, [_Z15SoftmaxWarpImplI24ElementwiseScaleMaskLoadIffbE11DirectStoreIffEfLi2ELi2ELi8ELi2ELb1EL9Algorithm0EEvT_T0_ll_param_1];
	ld.param.u64 	%rd16, [_Z15SoftmaxWarpImplI24ElementwiseScaleMaskLoadIffbE11DirectStoreIffEfLi2ELi2ELi8ELi2ELb1EL9Algorithm0EEvT_T0_ll_param_0+8];
	ld.param.u64 	%rd17, [_Z15SoftmaxWarpImplI24ElementwiseScaleMaskLoadIffbE11DirectStoreIffEfLi2ELi2ELi8ELi2ELb1EL9Algorithm0EEvT_T0_ll_param_0];
	ld.param.u64 	%rd13, [_Z15SoftmaxWarpImplI24ElementwiseScaleMaskLoadIffbE11DirectStoreIffEfLi2ELi2ELi8ELi2ELb1EL9Algorithm0EEvT_T0_ll_param_2];
	ld.param.u64 	%rd14, [_Z15SoftmaxWarpImplI24ElementwiseScaleMaskLoadIffbE11DirectStoreIffEfLi2ELi2ELi8ELi2ELb1EL9Algorithm0EEvT_T0_ll_param_3];
	cvta.to.global.u64 	%rd1, %rd17;
	cvta.to.global.u64 	%rd2, %rd16;
	cvta.to.global.u64 	%rd4, %rd15;
	setp.lt.s64 	%p1, %rd14, 17;
	@%p1 bra 	$L__BB13_2;
	mov.u64 	%rd18, $str;
	cvta.global.u64 	%rd19, %rd18;
	mov.u64 	%rd20, $str$1;
	cvta.global.u64 	%rd21, %rd20;
	mov.u64 	%rd22, __unnamed_14;
	cvta.global.u64 	%rd23, %rd22;
	{ // callseq 13, 0
	.param .b64 param0;
	st.param.b64 	[param0], %rd19;
	.param .b64 param1;
	st.param.b64 	[param1], %rd21;
	.param .b32 param2;
	st.param.b32 	[param2], 254;
	.param .b64 param3;
	st.param.b64 	[param3], %rd23;
	.param .b64 param4;
	st.param.b64 	[param4], 1;
	call.uni 
	__assertfail, 
	(
	param0, 
	param1, 
	param2, 
	param3, 
	param4
	);
	} // callseq 13
$L__BB13_2:
	mov.u32 	%r2, %ctaid.x;
	mov.u32 	%r3, %ntid.y;
	mov.u32 	%r4, %tid.y;
	mad.lo.s32 	%r5, %r2, %r3, %r4;
	mov.u32 	%r6, %nctaid.x;
	mul.lo.s32 	%r7, %r3, %r6;
	shl.b32 	%r1, %r7, 1;
	shl.b32 	%r8, %r5, 1;
	cvt.s64.s32 	%rd45, %r8;
	setp.le.s64 	%p2, %rd13, %rd45;
	@%p2 bra 	$L__BB13_17;
	mov.u32 	%r9, %tid.x;
	shl.b32 	%r10, %r9, 1;
	cvt.u64.u32 	%rd7, %r10;
	cvt.s64.s32 	%rd8, %r1;
$L__BB13_4:
	setp.le.s64 	%p3, %rd14, %rd7;
	mov.f32 	%f106, 0fFF800000;
	mov.f32 	%f107, %f106;
	mov.f32 	%f108, %f106;
	@%p3 bra 	$L__BB13_8;
	mad.lo.s64 	%rd24, %rd45, %rd3, %rd7;
	shl.b64 	%rd25, %rd24, 2;
	add.s64 	%rd10, %rd1, %rd25;
	ld.global.f32 	%f25, [%rd10];
	add.s64 	%rd26, %rd2, %rd24;
	ld.global.v2.u8 	{%rs1, %rs2}, [%rd26];
	setp.eq.s16 	%p4, %rs1, 0;
	mul.f32 	%f26, %f1, %f25;
	selp.f32 	%f107, %f2, %f26, %p4;
	setp.eq.s16 	%p5, %rs2, 0;
	mov.f32 	%f106, %f2;
	@%p5 bra 	$L__BB13_7;
	ld.global.f32 	%f27, [%rd10+4];
	mul.f32 	%f106, %f1, %f27;
$L__BB13_7:
	max.f32 	%f28, %f107, 0fFF800000;
	max.f32 	%f108, %f28, %f106;
$L__BB13_8:
	mov.f32 	%f110, 0fFF800000;
	mov.f32 	%f111, %f110;
	mov.f32 	%f112, %f110;
	@%p3 bra 	$L__BB13_12;
	mad.lo.s64 	%rd27, %rd3, %rd45, %rd3;
	add.s64 	%rd28, %rd27, %rd7;
	shr.u64 	%rd29, %rd28, 63;
	add.s64 	%rd30, %rd28, %rd29;
	shl.b64 	%rd31, %rd30, 2;
	and.b64  	%rd32, %rd31, -8;
	add.s64 	%rd11, %rd1, %rd32;
	ld.global.f32 	%f30, [%rd11];
	and.b64  	%rd33, %rd30, -2;
	add.s64 	%rd34, %rd2, %rd33;
	ld.global.v2.u8 	{%rs3, %rs4}, [%rd34];
	setp.eq.s16 	%p7, %rs3, 0;
	mul.f32 	%f31, %f1, %f30;
	selp.f32 	%f111, %f2, %f31, %p7;
	setp.eq.s16 	%p8, %rs4, 0;
	mov.f32 	%f110, %f2;
	@%p8 bra 	$L__BB13_11;
	ld.global.f32 	%f32, [%rd11+4];
	mul.f32 	%f110, %f1, %f32;
$L__BB13_11:
	max.f32 	%f33, %f111, 0fFF800000;
	max.f32 	%f112, %f33, %f110;
$L__BB13_12:
	setp.le.s64 	%p9, %rd14, %rd7;
	mov.b32 	%r11, %f108;
	shfl.sync.bfly.b32	%r12|%p10, %r11, 4, 31, -1;
	mov.b32 	%f34, %r12;
	max.f32 	%f35, %f108, %f34;
	mov.b32 	%r13, %f35;
	shfl.sync.bfly.b32	%r14|%p11, %r13, 2, 31, -1;
	mov.b32 	%f36, %r14;
	max.f32 	%f37, %f35, %f36;
	mov.b32 	%r15, %f37;
	shfl.sync.bfly.b32	%r16|%p12, %r15, 1, 31, -1;
	mov.b32 	%f38, %r16;
	max.f32 	%f39, %f37, %f38;
	mov.b32 	%r17, %f112;
	shfl.sync.bfly.b32	%r18|%p13, %r17, 4, 31, -1;
	mov.b32 	%f40, %r18;
	max.f32 	%f41, %f112, %f40;
	mov.b32 	%r19, %f41;
	shfl.sync.bfly.b32	%r20|%p14, %r19, 2, 31, -1;
	mov.b32 	%f42, %r20;
	max.f32 	%f43, %f41, %f42;
	mov.b32 	%r21, %f43;
	shfl.sync.bfly.b32	%r22|%p15, %r21, 1, 31, -1;
	mov.b32 	%f44, %r22;
	max.f32 	%f45, %f43, %f44;
	sub.f32 	%f46, %f107, %f39;
	fma.rn.f32 	%f47, %f46, 0f3BBB989D, 0f3F000000;
	cvt.sat.f32.f32 	%f48, %f47;
	mov.f32 	%f49, 0f4B400001;
	mov.f32 	%f50, 0f437C0000;
	fma.rm.f32 	%f51, %f48, %f50, %f49;
	add.f32 	%f52, %f51, 0fCB40007F;
	neg.f32 	%f53, %f52;
	fma.rn.f32 	%f54, %f46, 0f3FB8AA3B, %f53;
	fma.rn.f32 	%f55, %f46, 0f32A57060, %f54;
	mov.b32 	%r23, %f51;
	shl.b32 	%r24, %r23, 23;
	mov.b32 	%f56, %r24;
	ex2.approx.ftz.f32 	%f57, %f55;
	mul.f32 	%f58, %f57, %f56;
	add.f32 	%f59, %f58, 0f00000000;
	sub.f32 	%f60, %f106, %f39;
	fma.rn.f32 	%f61, %f60, 0f3BBB989D, 0f3F000000;
	cvt.sat.f32.f32 	%f62, %f61;
	fma.rm.f32 	%f63, %f62, %f50, %f49;
	add.f32 	%f64, %f63, 0fCB40007F;
	neg.f32 	%f65, %f64;
	fma.rn.f32 	%f66, %f60, 0f3FB8AA3B, %f65;
	fma.rn.f32 	%f67, %f60, 0f32A57060, %f66;
	mov.b32 	%r25, %f63;
	shl.b32 	%r26, %r25, 23;
	mov.b32 	%f68, %r26;
	ex2.approx.ftz.f32 	%f69, %f67;
	mul.f32 	%f70, %f69, %f68;
	add.f32 	%f71, %f59, %f70;
	sub.f32 	%f72, %f111, %f45;
	fma.rn.f32 	%f73, %f72, 0f3BBB989D, 0f3F000000;
	cvt.sat.f32.f32 	%f74, %f73;
	fma.rm.f32 	%f75, %f74, %f50, %f49;
	add.f32 	%f76, %f75, 0fCB40007F;
	neg.f32 	%f77, %f76;
	fma.rn.f32 	%f78, %f72, 0f3FB8AA3B, %f77;
	fma.rn.f32 	%f79, %f72, 0f32A57060, %f78;
	mov.b32 	%r27, %f75;
	shl.b32 	%r28, %r27, 23;
	mov.b32 	%f80, %r28;
	ex2.approx.ftz.f32 	%f81, %f79;
	mul.f32 	%f17, %f81, %f80;
	add.f32 	%f82, %f17, 0f00000000;
	sub.f32 	%f83, %f110, %f45;
	fma.rn.f32 	%f84, %f83, 0f3BBB989D, 0f3F000000;
	cvt.sat.f32.f32 	%f85, %f84;
	fma.rm.f32 	%f86, %f85, %f50, %f49;
	add.f32 	%f87, %f86, 0fCB40007F;
	neg.f32 	%f88, %f87;
	fma.rn.f32 	%f89, %f83, 0f3FB8AA3B, %f88;
	fma.rn.f32 	%f90, %f83, 0f32A57060, %f89;
	mov.b32 	%r29, %f86;
	shl.b32 	%r30, %r29, 23;
	mov.b32 	%f91, %r30;
	ex2.approx.ftz.f32 	%f92, %f90;
	mul.f32 	%f18, %f92, %f91;
	add.f32 	%f93, %f82, %f18;
	mov.b32 	%r31, %f71;
	shfl.sync.bfly.b32	%r32|%p16, %r31, 4, 31, -1;
	mov.b32 	%f94, %r32;
	add.f32 	%f95, %f71, %f94;
	mov.b32 	%r33, %f95;
	shfl.sync.bfly.b32	%r34|%p17, %r33, 2, 31, -1;
	mov.b32 	%f96, %r34;
	add.f32 	%f97, %f95, %f96;
	mov.b32 	%r35, %f97;
	shfl.sync.bfly.b32	%r36|%p18, %r35, 1, 31, -1;
	mov.b32 	%f98, %r36;
	add.f32 	%f99, %f97, %f98;
	mov.b32 	%r37, %f93;
	shfl.sync.bfly.b32	%r38|%p19, %r37, 4, 31, -1;
	mov.b32 	%f100, %r38;
	add.f32 	%f101, %f93, %f100;
	mov.b32 	%r39, %f101;
	shfl.sync.bfly.b32	%r40|%p20, %r39, 2, 31, -1;
	mov.b32 	%f102, %r40;
	add.f32 	%f103, %f101, %f102;
	mov.b32 	%r41, %f103;
	shfl.sync.bfly.b32	%r42|%p21, %r41, 1, 31, -1;
	mov.b32 	%f104, %r42;
	add.f32 	%f19, %f103, %f104;
	div.rn.f32 	%f20, %f58, %f99;
	div.rn.f32 	%f21, %f70, %f99;
	@%p9 bra 	$L__BB13_14;
	mad.lo.s64 	%rd35, %rd45, %rd5, %rd7;
	shl.b64 	%rd36, %rd35, 2;
	add.s64 	%rd37, %rd4, %rd36;
	st.global.v2.f32 	[%rd37], {%f20, %f21};
$L__BB13_14:
	div.rn.f32 	%f22, %f17, %f19;
	div.rn.f32 	%f23, %f18, %f19;
	@%p9 bra 	$L__BB13_16;
	mad.lo.s64 	%rd38, %rd5, %rd45, %rd5;
	add.s64 	%rd39, %rd38, %rd7;
	shr.u64 	%rd40, %rd39, 63;
	add.s64 	%rd41, %rd39, %rd40;
	shl.b64 	%rd42, %rd41, 2;
	and.b64  	%rd43, %rd42, -8;
	add.s64 	%rd44, %rd4, %rd43;
	st.global.v2.f32 	[%rd44], {%f22, %f23};
$L__BB13_16:
	add.s64 	%rd45, %rd45, %rd8;
	setp.lt.s64 	%p23, %rd45, %rd13;
	@%p23 bra 	$L__BB13_4;
$L__BB13_17:
	ret;

}
	// .globl	_Z15SoftmaxWarpImplI24ElementwiseScaleMaskLoadIffbE11DirectStoreIffEfLi2ELi2ELi8ELi1ELb0EL9Algorithm0EEvT_T0_ll
.visible .entry _Z15SoftmaxWarpImplI24ElementwiseScaleMaskLoadIffbE11DirectStoreIffEfLi2ELi2ELi8ELi1ELb0EL9Algorithm0EEvT_T0_ll(
	.param .align 8 .b8 _Z15SoftmaxWarpImplI24ElementwiseScaleMaskLoadIffbE11DirectStoreIffEfLi2ELi2ELi8ELi1ELb0EL9Algorithm0EEvT_T0_ll_param_0[32],
	.param .align 8 .b8 _Z15SoftmaxWarpImplI24ElementwiseScaleMaskLoadIffbE11DirectStoreIffEfLi2ELi2ELi8ELi1ELb0EL9Algorithm0EEvT_T0_ll_param_1[16],
	.param .u64 _Z15SoftmaxWarpImplI24ElementwiseScaleMaskLoadIffbE11DirectStoreIffEfLi2ELi2ELi8ELi1ELb0EL9Algorithm0EEvT_T0_ll_param_2,
	.param .u64 _Z15SoftmaxWarpImplI24ElementwiseScaleMaskLoadIffbE11DirectStoreIffEfLi2ELi2ELi8ELi1ELb0EL9Algorithm0EEvT_T0_ll_param_3
)
{
	.reg .pred 	%p<12>;
	.reg .b16 	%rs<3>;
	.reg .b32 	%r<25>;
	.reg .b32 	%f<52>;
	.reg .b64 	%rd<37>;

	ld.param.u64 	%rd1, [_Z15SoftmaxWarpImplI24ElementwiseScaleMaskLoadIffbE11DirectStoreIffEfLi2ELi2ELi8ELi1ELb0EL9Algorithm0EEvT_T0_ll_param_0];
	ld.param.u64 	%rd2, [_Z15SoftmaxWarpImplI24ElementwiseScaleMaskLoadIffbE11DirectStoreIffEfLi2ELi2ELi8ELi1ELb0EL9Algorithm0EEvT_T0_ll_param_0+8];
	ld.param.u64 	%rd3, [_Z15SoftmaxWarpImplI24ElementwiseScaleMaskLoadIffbE11DirectStoreIffEfLi2ELi2ELi8ELi1ELb0EL9Algorithm0EEvT_T0_ll_param_0+16];
	ld.param.v2.f32 	{%f2, %f1}, [_Z15SoftmaxWarpImplI24ElementwiseScaleMaskLoadIffbE11DirectStoreIffEfLi2ELi2ELi8ELi1ELb0EL9Algorithm0EEvT_T0_ll_param_0+24];
	ld.param.u64 	%rd4, [_Z15SoftmaxWarpImplI24ElementwiseScaleMaskLoadIffbE11DirectStoreIffEfLi2ELi2ELi8ELi1ELb0EL9Algorithm0EEvT_T0_ll_param_1];
	ld.param.u64 	%rd5, [_Z15SoftmaxWarpImplI24ElementwiseScaleMaskLoadIffbE11DirectStoreIffEfLi2ELi2ELi8ELi1ELb0EL9Algorithm0EEvT_T0_ll_param_1+8];
	ld.param.u64 	%rd15, [_Z15SoftmaxWarpImplI24ElementwiseScaleMaskLoadIffbE11DirectStoreIffEfLi2ELi2ELi8ELi1ELb0EL9Algorithm0EEvT_T0_ll_param_2];
	ld.param.u64 	%rd16, [_Z15SoftmaxWarpImplI24ElementwiseScaleMaskLoadIffbE11DirectStoreIffEfLi2ELi2ELi8ELi1ELb0EL9Algorithm0EEvT_T0_ll_param_3];
	setp.lt.s64 	%p1, %rd16, 17;
	@%p1 bra 	$L__BB14_2;
	mov.u64 	%rd17, $str;
	cvta.global.u64 	%rd18, %rd17;
	mov.u64 	%rd19, $str$1;
	cvta.global.u64 	%rd20, %rd19;
	mov.u64 	%rd21, __unnamed_15;
	cvta.global.u64 	%rd22, %rd21;
	{ // callseq 14, 0
	.param .b64 param0;
	st.param.b64 	[param0], %rd18;
	.param .b64 param1;
	st.param.b64 	[param1], %rd20;
	.param .b32 param2;
	st.param.b32 	[param2], 254;
	.param .b64 param3;
	st.param.b64 	[param3], %rd22;
	.param .b64 param4;
	st.param.b64 	[param4], 1;
	call.uni 
	__assertfail, 
	(
	param0, 
	param1, 
	param2, 
	param3, 
	param4
	);
	} // callseq 14
$L__BB14_2:
	mov.u32 	%r2, %ctaid.x;
	mov.u32 	%r3, %ntid.y;
	mov.u32 	%r4, %tid.y;
	mad.lo.s32 	%r5, %r2, %r3, %r4;
	mov.u32 	%r6, %nctaid.x;
	mul.lo.s32 	%r1, %r6, %r3;
	cvt.s64.s32 	%rd36, %r5;
	setp.le.s64 	%p2, %rd15, %rd36;
	@%p2 bra 	$L__BB14_7;
	mov.u32 	%r7, %tid.x;
	shl.b32 	%r8, %r7, 1;
	cvt.u64.u32 	%rd7, %r8;
	cvta.to.global.u64 	%rd8, %rd4;
	cvta.to.global.u64 	%rd9, %rd2;
	cvta.to.global.u64 	%rd10, %rd1;
	cvt.s64.s32 	%rd11, %r1;
$L__BB14_4:
	mad.lo.s64 	%rd23, %rd36, %rd3, %rd7;
	shr.u64 	%rd24, %rd23, 63;
	add.s64 	%rd25, %rd23, %rd24;
	shl.b64 	%rd26, %rd25, 2;
	and.b64  	%rd27, %rd26, -8;
	add.s64 	%rd13, %rd10, %rd27;
	ld.global.f32 	%f6, [%rd13];
	and.b64  	%rd28, %rd25, -2;
	add.s64 	%rd29, %rd9, %rd28;
	ld.global.v2.u8 	{%rs1, %rs2}, [%rd29];
	setp.eq.s16 	%p3, %rs1, 0;
	mul.f32 	%f7, %f1, %f6;
	selp.f32 	%f3, %f2, %f7, %p3;
	setp.eq.s16 	%p4, %rs2, 0;
	mov.f32 	%f51, %f2;
	@%p4 bra 	$L__BB14_6;
	ld.global.f32 	%f8, [%rd13+4];
	mul.f32 	%f51, %f1, %f8;
$L__BB14_6:
	max.f32 	%f9, %f3, 0fFF800000;
	max.f32 	%f10, %f9, %f51;
	mov.b32 	%r9, %f10;
	shfl.sync.bfly.b32	%r10|%p5, %r9, 4, 31, -1;
	mov.b32 	%f11, %r10;
	max.f32 	%f12, %f10, %f11;
	mov.b32 	%r11, %f12;
	shfl.sync.bfly.b32	%r12|%p6, %r11, 2, 31, -1;
	mov.b32 	%f13, %r12;
	max.f32 	%f14, %f12, %f13;
	mov.b32 	%r13, %f14;
	shfl.sync.bfly.b32	%r14|%p7, %r13, 1, 31, -1;
	mov.b32 	%f15, %r14;
	max.f32 	%f16, %f14, %f15;
	sub.f32 	%f17, %f3, %f16;
	fma.rn.f32 	%f18, %f17, 0f3BBB989D, 0f3F000000;
	cvt.sat.f32.f32 	%f19, %f18;
	mov.f32 	%f20, 0f4B400001;
	mov.f32 	%f21, 0f437C0000;
	fma.rm.f32 	%f22, %f19, %f21, %f20;
	add.f32 	%f23, %f22, 0fCB40007F;
	neg.f32 	%f24, %f23;
	fma.rn.f32 	%f25, %f17, 0f3FB8AA3B, %f24;
	fma.rn.f32 	%f26, %f17, 0f32A57060, %f25;
	mov.b32 	%r15, %f22;
	shl.b32 	%r16, %r15, 23;
	mov.b32 	%f27, %r16;
	ex2.approx.ftz.f32 	%f28, %f26;
	mul.f32 	%f29, %f28, %f27;
	add.f32 	%f30, %f29, 0f00000000;
	sub.f32 	%f31, %f51, %f16;
	fma.rn.f32 	%f32, %f31, 0f3BBB989D, 0f3F000000;
	cvt.sat.f32.f32 	%f33, %f32;
	fma.rm.f32 	%f34, %f33, %f21, %f20;
	add.f32 	%f35, %f34, 0fCB40007F;
	neg.f32 	%f36, %f35;
	fma.rn.f32 	%f37, %f31, 0f3FB8AA3B, %f36;
	fma.rn.f32 	%f38, %f31, 0f32A57060, %f37;
	mov.b32 	%r17, %f34;
	shl.b32 	%r18, %r17, 23;
	mov.b32 	%f39, %r18;
	ex2.approx.ftz.f32 	%f40, %f38;
	mul.f32 	%f41, %f40, %f39;
	add.f32 	%f42, %f30, %f41;
	mov.b32 	%r19, %f42;
	shfl.sync.bfly.b32	%r20|%p8, %r19, 4, 31, -1;
	mov.b32 	%f43, %r20;
	add.f32 	%f44, %f42, %f43;
	mov.b32 	%r21, %f44;
	shfl.sync.bfly.b32	%r22|%p9, %r21, 2, 31, -1;
	mov.b32 	%f45, %r22;
	add.f32 	%f46, %f44, %f45;
	mov.b32 	%r23, %f46;
	shfl.sync.bfly.b32	%r24|%p10, %r23, 1, 31, -1;
	mov.b32 	%f47, %r24;
	add.f32 	%f48, %f46, %f47;
	div.rn.f32 	%f49, %f29, %f48;
	div.rn.f32 	%f50, %f41, %f48;
	mad.lo.s64 	%rd30, %rd36, %rd5, %rd7;
	shr.u64 	%rd31, %rd30, 63;
	add.s64 	%rd32, %rd30, %rd31;
	shl.b64 	%rd33, %rd32, 2;
	and.b64  	%rd34, %rd33, -8;
	add.s64 	%rd35, %rd8, %rd34;
	st.global.v2.f32 	[%rd35], {%f49, %f50};
	add.s64 	%rd36, %rd36, %rd11;
	setp.lt.s64 	%p11, %rd36, %rd15;
	@%p11 bra 	$L__BB14_4;
$L__BB14_7:
	ret;

}
	// .globl	_Z15SoftmaxWarpImplI24ElementwiseScaleMaskLoadIffbE11DirectStoreIffEfLi2ELi2ELi8ELi1ELb1EL9Algorithm0EEvT_T0_ll
.visible .entry _Z15SoftmaxWarpImplI24ElementwiseScaleMaskLoadIffbE11DirectStoreIffEfLi2ELi2ELi8ELi1ELb1EL9Algorithm0EEvT_T0_ll(
	.param .align 8 .b8 _Z15SoftmaxWarpImplI24ElementwiseScaleMaskLoadIffbE11DirectStoreIffEfLi2ELi2ELi8ELi1ELb1EL9Algorithm0EEvT_T0_ll_param_0[32],
	.param .align 8 .b8 _Z15SoftmaxWarpImplI24ElementwiseScaleMaskLoadIffbE11DirectStoreIffEfLi2ELi2ELi8ELi1ELb1EL9Algorithm0EEvT_T0_ll_param_1[16],
	.param .u64 _Z15SoftmaxWarpImplI24ElementwiseScaleMaskLoadIffbE11DirectStoreIffEfLi2ELi2ELi8ELi1ELb1EL9Algorithm0EEvT_T0_ll_param_2,
	.param .u64 _Z15SoftmaxWarpImplI24ElementwiseScaleMaskLoadIffbE11DirectStoreIffEfLi2ELi2ELi8ELi1ELb1EL9Algorithm0EEvT_T0_ll_param_3
)
{
	.reg .pred 	%p<14>;
	.reg .b16 	%rs<3>;
	.reg .b32 	%r<25>;
	.reg .b32 	%f<59>;
	.reg .b64 	%rd<37>;

	ld.param.u64 	%rd1, [_Z15SoftmaxWarpImplI24ElementwiseScaleMaskLoadIffbE11DirectStoreIffEfLi2ELi2ELi8ELi1ELb1EL9Algorithm0EEvT_T0_ll_param_0];
	ld.param.u64 	%rd2, [_Z15SoftmaxWarpImplI24ElementwiseScaleMaskLoadIffbE11DirectStoreIffEfLi2ELi2ELi8ELi1ELb1EL9Algorithm0EEvT_T0_ll_param_0+8];
	ld.param.u64 	%rd3, [_Z15SoftmaxWarpImplI24ElementwiseScaleMaskLoadIffbE11DirectStoreIffEfLi2ELi2ELi8ELi1ELb1EL9Algorithm0EEvT_T0_ll_param_0+16];
	ld.param.v2.f32 	{%f2, %f1}, [_Z15SoftmaxWarpImplI24ElementwiseScaleMaskLoadIffbE11DirectStoreIffEfLi2ELi2ELi8ELi1ELb1EL9Algorithm0EEvT_T0_ll_param_0+24];
	ld.param.u64 	%rd4, [_Z15SoftmaxWarpImplI24ElementwiseScaleMaskLoadIffbE11DirectStoreIffEfLi2ELi2ELi8ELi1ELb1EL9Algorithm0EEvT_T0_ll_param_1];
	ld.param.u64 	%rd5, [_Z15SoftmaxWarpImplI24ElementwiseScaleMaskLoadIffbE11DirectStoreIffEfLi2ELi2ELi8ELi1ELb1EL9Algorithm0EEvT_T0_ll_param_1+8];
	ld.param.u64 	%rd15, [_Z15SoftmaxWarpImplI24ElementwiseScaleMaskLoadIffbE11DirectStoreIffEfLi2ELi2ELi8ELi1ELb1EL9Algorithm0EEvT_T0_ll_param_2];
	ld.param.u64 	%rd16, [_Z15SoftmaxWarpImplI24ElementwiseScaleMaskLoadIffbE11DirectStoreIffEfLi2ELi2ELi8ELi1ELb1EL9Algorithm0EEvT_T0_ll_param_3];
	setp.lt.s64 	%p1, %rd16, 17;
	@%p1 bra 	$L__BB15_2;
	mov.u64 	%rd17, $str;
	cvta.global.u64 	%rd18, %rd17;
	mov.u64 	%rd19, $str$1;
	cvta.global.u64 	%rd20, %rd19;
	mov.u64 	%rd21, __unnamed_16;
	cvta.global.u64 	%rd22, %rd21;
	{ // callseq 15, 0
	.param .b64 param0;
	st.param.b64 	[param0], %rd18;
	.param .b64 param1;
	st.param.b64 	[param1], %rd20;
	.param .b32 param2;
	st.param.b32 	[param2], 254;
	.param .b64 param3;
	st.param.b64 	[param3], %rd22;
	.param .b64 param4;
	st.param.b64 	[param4], 1;
	call.uni 
	__assertfail, 
	(
	param0, 
	param1, 
	param2, 
	param3, 
	param4
	);
	} // callseq 15
$L__BB15_2:
	mov.u32 	%r2, %ctaid.x;
	mov.u32 	%r3, %ntid.y;
	mov.u32 	%r4, %tid.y;
	mad.lo.s32 	%r5, %r2, %r3, %r4;
	mov.u32 	%r6, %nctaid.x;
	mul.lo.s32 	%r1, %r6, %r3;
	cvt.s64.s32 	%rd36, %r5;
	setp.le.s64 	%p2, %rd15, %rd36;
	@%p2 bra 	$L__BB15_11;
	mov.u32 	%r7, %tid.x;
	shl.b32 	%r8, %r7, 1;
	cvt.u64.u32 	%rd7, %r8;
	cvta.to.global.u64 	%rd8, %rd4;
	cvta.to.global.u64 	%rd9, %rd2;
	cvta.to.global.u64 	%rd10, %rd1;
	cvt.s64.s32 	%rd11, %r1;
$L__BB15_4:
	setp.le.s64 	%p3, %rd16, %rd7;
	mov.f32 	%f56, 0fFF800000;
	mov.f32 	%f57, %f56;
	mov.f32 	%f58, %f56;
	@%p3 bra 	$L__BB15_8;
	mad.lo.s64 	%rd23, %rd36, %rd3, %rd7;
	shr.u64 	%rd24, %rd23, 63;
	add.s64 	%rd25, %rd23, %rd24;
	shl.b64 	%rd26, %rd25, 2;
	and.b64  	%rd27, %rd26, -8;
	add.s64 	%rd13, %rd10, %rd27;
	ld.global.f32 	%f13, [%rd13];
	and.b64  	%rd28, %rd25, -2;
	add.s64 	%rd29, %rd9, %rd28;
	ld.global.v2.u8 	{%rs1, %rs2}, [%rd29];
	setp.eq.s16 	%p4, %rs1, 0;
	mul.f32 	%f14, %f1, %f13;
	selp.f32 	%f57, %f2, %f14, %p4;
	setp.eq.s16 	%p5, %rs2, 0;
	mov.f32 	%f56, %f2;
	@%p5 bra 	$L__BB15_7;
	ld.global.f32 	%f15, [%rd13+4];
	mul.f32 	%f56, %f1, %f15;
$L__BB15_7:
	max.f32 	%f16, %f57, 0fFF800000;
	max.f32 	%f58, %f16, %f56;
$L__BB15_8:
	setp.le.s64 	%p6, %rd16, %rd7;
	mov.b32 	%r9, %f58;
	shfl.sync.bfly.b32	%r10|%p7, %r9, 4, 31, -1;
	mov.b32 	%f17, %r10;
	max.f32 	%f18, %f58, %f17;
	mov.b32 	%r11, %f18;
	shfl.sync.bfly.b32	%r12|%p8, %r11, 2, 31, -1;
	mov.b32 	%f19, %r12;
	max.f32 	%f20, %f18, %f19;
	mov.b32 	%r13, %f20;
	shfl.sync.bfly.b32	%r14|%p9, %r13, 1, 31, -1;
	mov.b32 	%f21, %r14;
	max.f32 	%f22, %f20, %f21;
	sub.f32 	%f23, %f57, %f22;
	fma.rn.f32 	%f24, %f23, 0f3BBB989D, 0f3F000000;
	cvt.sat.f32.f32 	%f25, %f24;
	mov.f32 	%f26, 0f4B400001;
	mov.f32 	%f27, 0f437C0000;
	fma.rm.f32 	%f28, %f25, %f27, %f26;
	add.f32 	%f29, %f28, 0fCB40007F;
	neg.f32 	%f30, %f29;
	fma.rn.f32 	%f31, %f23, 0f3FB8AA3B, %f30;
	fma.rn.f32 	%f32, %f23, 0f32A57060, %f31;
	mov.b32 	%r15, %f28;
	shl.b32 	%r16, %r15, 23;
	mov.b32 	%f33, %r16;
	ex2.approx.ftz.f32 	%f34, %f32;
	mul.f32 	%f35, %f34, %f33;
	add.f32 	%f36, %f35, 0f00000000;
	sub.f32 	%f37, %f56, %f22;
	fma.rn.f32 	%f38, %f37, 0f3BBB989D, 0f3F000000;
	cvt.sat.f32.f32 	%f39, %f38;
	fma.rm.f32 	%f40, %f39, %f27, %f26;
	add.f32 	%f41, %f40, 0fCB40007F;
	neg.f32 	%f42, %f41;
	fma.rn.f32 	%f43, %f37, 0f3FB8AA3B, %f42;
	fma.rn.f32 	%f44, %f37, 0f32A57060, %f43;
	mov.b32 	%r17, %f40;
	shl.b32 	%r18, %r17, 23;
	mov.b32 	%f45, %r18;
	ex2.approx.ftz.f32 	%f46, %f44;
	mul.f32 	%f47, %f46, %f45;
	add.f32 	%f48, %f36, %f47;
	mov.b32 	%r19, %f48;
	shfl.sync.bfly.b32	%r20|%p10, %r19, 4, 31, -1;
	mov.b32 	%f49, %r20;
	add.f32 	%f50, %f48, %f49;
	mov.b32 	%r21, %f50;
	shfl.sync.bfly.b32	%r22|%p11, %r21, 2, 31, -1;
	mov.b32 	%f51, %r22;
	add.f32 	%f52, %f50, %f51;
	mov.b32 	%r23, %f52;
	shfl.sync.bfly.b32	%r24|%p12, %r23, 1, 31, -1;
	mov.b32 	%f53, %r24;
	add.f32 	%f54, %f52, %f53;
	div.rn.f32 	%f10, %f35, %f54;
	div.rn.f32 	%f11, %f47, %f54;
	@%p6 bra 	$L__BB15_10;
	mad.lo.s64 	%rd30, %rd36, %rd5, %rd7;
	shr.u64 	%rd31, %rd30, 63;
	add.s64 	%rd32, %rd30, %rd31;
	shl.b64 	%rd33, %rd32, 2;
	and.b64  	%rd34, %rd33, -8;
	add.s64 	%rd35, %rd8, %rd34;
	st.global.v2.f32 	[%rd35], {%f10, %f11};
$L__BB15_10:
	add.s64 	%rd36, %rd36, %rd11;
	setp.lt.s64 	%p13, %rd36, %rd15;
	@%p13 bra 	$L__BB15_4;
$L__BB15_11:
	ret;

}
	// .globl	_Z15SoftmaxWarpImplI24ElementwiseScaleMaskLoadIffbE11DirectStoreIffEfLi2ELi2ELi16ELi2ELb0EL9Algorithm0EEvT_T0_ll
.visible .entry _Z15SoftmaxWarpImplI24ElementwiseScaleMaskLoadIffbE11DirectStoreIffEfLi2ELi2ELi16ELi2ELb0EL9Algorithm0EEvT_T0_ll(
	.param .align 8 .b8 _Z15SoftmaxWarpImplI24ElementwiseScaleMaskLoadIffbE11DirectStoreIffEfLi2ELi2ELi16ELi2ELb0EL9Algorithm0EEvT_T0_ll_param_0[32],
	.param .align 8 .b8 _Z15SoftmaxWarpImplI24ElementwiseScaleMaskLoadIffbE11DirectStoreIffEfLi2ELi2ELi16ELi2ELb0EL9Algorithm0EEvT_T0_ll_param_1[16],
	.param .u64 _Z15SoftmaxWarpImplI24ElementwiseScaleMaskLoadIffbE11DirectStoreIffEfLi2ELi2ELi16ELi2ELb0EL9Algorithm0EEvT_T0_ll_param_2,
	.param .u64 _Z15SoftmaxWarpImplI24ElementwiseScaleMaskLoadIffbE11DirectStoreIffEfLi2ELi2ELi16ELi2ELb0EL9Algorithm0EEvT_T0_ll_param_3
)
{
	.reg .pred 	%p<24>;
	.reg .b16 	%rs<5>;
	.reg .b32 	%r<51>;
	.reg .b32 	%f<107>;
	.reg .b64 	%rd<44>;

	ld.param.v2.f32 	{%f2, %f1}, [_Z15SoftmaxWarpImplI24ElementwiseScaleMaskLoadIffbE11DirectStoreIffEfLi2ELi2ELi16ELi2ELb0EL9Algorithm0EEvT_T0_ll_param_0+24];
	ld.param.u64 	%rd3, [_Z15SoftmaxWarpImplI24ElementwiseScaleMaskLoadIffbE11DirectStoreIffEfLi2ELi2ELi16ELi2ELb0EL9Algorithm0EEvT_T0_ll_param_0+16];
	ld.param.u64 	%rd4, [_Z15SoftmaxWarpImplI24ElementwiseScaleMaskLoadIffbE11DirectStoreIffEfLi2ELi2ELi16ELi2ELb0EL9Algorithm0EEvT_T0_ll_param_1];
	ld.param.u64 	%rd5, [_Z15SoftmaxWarpImplI24ElementwiseScaleMaskLoadIffbE11DirectStoreIffEfLi2ELi2ELi16ELi2ELb0EL9Algorithm0EEvT_T0_ll_param_1+8];
	ld.param.u64 	%rd16, [_Z15SoftmaxWarpImplI24ElementwiseScaleMaskLoadIffbE11DirectStoreIffEfLi2ELi2ELi16ELi2ELb0EL9Algorithm0EEvT_T0_ll_param_0+8];
	ld.param.u64 	%rd17, [_Z15SoftmaxWarpImplI24ElementwiseScaleMaskLoadIffbE11DirectStoreIffEfLi2ELi2ELi16ELi2ELb0EL9Algorithm0EEvT_T0_ll_param_0];
	ld.param.u64 	%rd15, [_Z15SoftmaxWarpImplI24ElementwiseScaleMaskLoadIffbE11DirectStoreIffEfLi2ELi2ELi16ELi2ELb0EL9Algorithm0EEvT_T0_ll_param_2];
	ld.param.u64 	%rd18, [_Z15SoftmaxWarpImplI24ElementwiseScaleMaskLoadIffbE11DirectStoreIffEfLi2ELi2ELi16ELi2ELb0EL9Algorithm0EEvT_T0_ll_param_3];
	cvta.to.global.u64 	%rd1, %rd17;
	cvta.to.global.u64 	%rd2, %rd16;
	setp.lt.s64 	%p1, %rd18, 33;
	@%p1 bra 	$L__BB16_2;
	mov.u64 	%rd19, $str;
	cvta.global.u64 	%rd20, %rd19;
	mov.u64 	%rd21, $str$1;
	cvta.global.u64 	%rd22, %rd21;
	mov.u64 	%rd23, __unnamed_17;
	cvta.global.u64 	%rd24, %rd23;
	{ // callseq 16, 0
	.param .b64 param0;
	st.param.b64 	[param0], %rd20;
	.param .b64 param1;
	st.param.b64 	[param1], %rd22;
	.param .b32 param2;
	st.param.b32 	[param2], 254;
	.param .b64 param3;
	st.param.b64 	[param3], %rd24;
	.param .b64 param4;
	st.param.b64 	[param4], 1;
	call.uni 
	__assertfail, 
	(
	param0, 
	param1, 
	param2, 
	param3, 
	param4
	);
	} // callseq 16
$L__BB16_2:
	mov.u32 	%r2, %ctaid.x;
	mov.u32 	%r3, %ntid.y;
	mov.u32 	%r4, %tid.y;
	mad.lo.s32 	%r5, %r2, %r3, %r4;
	mov.u32 	%r6, %nctaid.x;
	mul.lo.s32 	%r7, %r3, %r6;
	shl.b32 	%r1, %r7, 1;
	shl.b32 	%r8, %r5, 1;
	cvt.s64.s32 	%rd43, %r8;
	setp.le.s64 	%p2, %rd15, %rd43;
	@%p2 bra 	$L__BB16_9;
	cvta.to.global.u64 	%rd7, %rd4;
	mov.u32 	%r9, %tid.x;
	shl.b32 	%r10, %r9, 1;
	cvt.u64.u32 	%rd8, %r10;
	cvt.s64.s32 	%rd9, %r1;
$L__BB16_4:
	mad.lo.s64 	%rd11, %rd43, %rd3, %rd8;
	shl.b64 	%rd25, %rd11, 2;
	add.s64 	%rd12, %rd1, %rd25;
	ld.global.f32 	%f9, [%rd12];
	add.s64 	%rd26, %rd2, %rd11;
	ld.global.v2.u8 	{%rs1, %rs2}, [%rd26];
	setp.eq.s16 	%p3, %rs1, 0;
	mul.f32 	%f10, %f1, %f9;
	selp.f32 	%f3, %f2, %f10, %p3;
	setp.eq.s16 	%p4, %rs2, 0;
	mov.f32 	%f105, %f2;
	@%p4 bra 	$L__BB16_6;
	ld.global.f32 	%f11, [%rd12+4];
	mul.f32 	%f105, %f1, %f11;
$L__BB16_6:
	add.s64 	%rd27, %rd11, %rd3;
	shr.u64 	%rd28, %rd27, 63;
	add.s64 	%rd29, %rd27, %rd28;
	shl.b64 	%rd30, %rd29, 2;
	and.b64  	%rd31, %rd30, -8;
	add.s64 	%rd13, %rd1, %rd31;
	ld.global.f32 	%f12, [%rd13];
	and.b64  	%rd32, %rd29, -2;
	add.s64 	%rd33, %rd2, %rd32;
	ld.global.v2.u8 	{%rs3, %rs4}, [%rd33];
	setp.eq.s16 	%p5, %rs3, 0;
	mul.f32 	%f13, %f1, %f12;
	selp.f32 	%f6, %f2, %f13, %p5;
	setp.eq.s16 	%p6, %rs4, 0;
	mov.f32 	%f106, %f2;
	@%p6 bra 	$L__BB16_8;
	ld.global.f32 	%f14, [%rd13+4];
	mul.f32 	%f106, %f1, %f14;
$L__BB16_8:
	max.f32 	%f15, %f3, 0fFF800000;
	max.f32 	%f16, %f15, %f105;
	max.f32 	%f17, %f6, 0fFF800000;
	max.f32 	%f18, %f17, %f106;
	mov.b32 	%r11, %f16;
	shfl.sync.bfly.b32	%r12|%p7, %r11, 8, 31, -1;
	mov.b32 	%f19, %r12;
	max.f32 	%f20, %f16, %f19;
	mov.b32 	%r13, %f20;
	shfl.sync.bfly.b32	%r14|%p8, %r13, 4, 31, -1;
	mov.b32 	%f21, %r14;
	max.f32 	%f22, %f20, %f21;
	mov.b32 	%r15, %f22;
	shfl.sync.bfly.b32	%r16|%p9, %r15, 2, 31, -1;
	mov.b32 	%f23, %r16;
	max.f32 	%f24, %f22, %f23;
	mov.b32 	%r17, %f24;
	shfl.sync.bfly.b32	%r18|%p10, %r17, 1, 31, -1;
	mov.b32 	%f25, %r18;
	max.f32 	%f26, %f24, %f25;
	mov.b32 	%r19, %f18;
	shfl.sync.bfly.b32	%r20|%p11, %r19, 8, 31, -1;
	mov.b32 	%f27, %r20;
	max.f32 	%f28, %f18, %f27;
	mov.b32 	%r21, %f28;
	shfl.sync.bfly.b32	%r22|%p12, %r21, 4, 31, -1;
	mov.b32 	%f29, %r22;
	max.f32 	%f30, %f28, %f29;
	mov.b32 	%r23, %f30;
	shfl.sync.bfly.b32	%r24|%p13, %r23, 2, 31, -1;
	mov.b32 	%f31, %r24;
	max.f32 	%f32, %f30, %f31;
	mov.b32 	%r25, %f32;
	shfl.sync.bfly.b32	%r26|%p14, %r25, 1, 31, -1;
	mov.b32 	%f33, %r26;
	max.f32 	%f34, %f32, %f33;
	sub.f32 	%f35, %f3, %f26;
	fma.rn.f32 	%f36, %f35, 0f3BBB989D, 0f3F000000;
	cvt.sat.f32.f32 	%f37, %f36;
	mov.f32 	%f38, 0f4B400001;
	mov.f32 	%f39, 0f437C0000;
	fma.rm.f32 	%f40, %f37, %f39, %f38;
	add.f32 	%f41, %f40, 0fCB40007F;
	neg.f32 	%f42, %f41;
	fma.rn.f32 	%f43, %f35, 0f3FB8AA3B, %f42;
	fma.rn.f32 	%f44, %f35, 0f32A57060, %f43;
	mov.b32 	%r27, %f40;
	shl.b32 	%r28, %r27, 23;
	mov.b32 	%f45, %r28;
	ex2.approx.ftz.f32 	%f46, %f44;
	mul.f32 	%f47, %f46, %f45;
	add.f32 	%f48, %f47, 0f00000000;
	sub.f32 	%f49, %f105, %f26;
	fma.rn.f32 	%f50, %f49, 0f3BBB989D, 0f3F000000;
	cvt.sat.f32.f32 	%f51, %f50;
	fma.rm.f32 	%f52, %f51, %f39, %f38;
	add.f32 	%f53, %f52, 0fCB40007F;
	neg.f32 	%f54, %f53;
	fma.rn.f32 	%f55, %f49, 0f3FB8AA3B, %f54;
	fma.rn.f32 	%f56, %f49, 0f32A57060, %f55;
	mov.b32 	%r29, %f52;
	shl.b32 	%r30, %r29, 23;
	mov.b32 	%f57, %r30;
	ex2.approx.ftz.f32 	%f58, %f56;
	mul.f32 	%f59, %f58, %f57;
	add.f32 	%f60, %f48, %f59;
	sub.f32 	%f61, %f6, %f34;
	fma.rn.f32 	%f62, %f61, 0f3BBB989D, 0f3F000000;
	cvt.sat.f32.f32 	%f63, %f62;
	fma.rm.f32 	%f64, %f63, %f39, %f38;
	add.f32 	%f65, %f64, 0fCB40007F;
	neg.f32 	%f66, %f65;
	fma.rn.f32 	%f67, %f61, 0f3FB8AA3B, %f66;
	fma.rn.f32 	%f68, %f61, 0f32A57060, %f67;
	mov.b32 	%r31, %f64;
	shl.b32 	%r32, %r31, 23;
	mov.b32 	%f69, %r32;
	ex2.approx.ftz.f32 	%f70, %f68;
	mul.f32 	%f71, %f70, %f69;
	add.f32 	%f72, %f71, 0f00000000;
	sub.f32 	%f73, %f106, %f34;
	fma.rn.f32 	%f74, %f73, 0f3BBB989D, 0f3F000000;
	cvt.sat.f32.f32 	%f75, %f74;
	fma.rm.f32 	%f76, %f75, %f39, %f38;
	add.f32 	%f77, %f76, 0fCB40007F;
	neg.f32 	%f78, %f77;
	fma.rn.f32 	%f79, %f73, 0f3FB8AA3B, %f78;
	fma.rn.f32 	%f80, %f73, 0f32A57060, %f79;
	mov.b32 	%r33, %f76;
	shl.b32 	%r34, %r33, 23;
	mov.b32 	%f81, %r34;
	ex2.approx.ftz.f32 	%f82, %f80;
	mul.f32 	%f83, %f82, %f81;
	add.f32 	%f84, %f72, %f83;
	mov.b32 	%r35, %f60;
	shfl.sync.bfly.b32	%r36|%p15, %r35, 8, 31, -1;
	mov.b32 	%f85, %r36;
	add.f32 	%f86, %f60, %f85;
	mov.b32 	%r37, %f86;
	shfl.sync.bfly.b32	%r38|%p16, %r37, 4, 31, -1;
	mov.b32 	%f87, %r38;
	add.f32 	%f88, %f86, %f87;
	mov.b32 	%r39, %f88;
	shfl.sync.bfly.b32	%r40|%p17, %r39, 2, 31, -1;
	mov.b32 	%f89, %r40;
	add.f32 	%f90, %f88, %f89;
	mov.b32 	%r41, %f90;
	shfl.sync.bfly.b32	%r42|%p18, %r41, 1, 31, -1;
	mov.b32 	%f91, %r42;
	add.f32 	%f92, %f90, %f91;
	mov.b32 	%r43, %f84;
	shfl.sync.bfly.b32	%r44|%p19, %r43, 8, 31, -1;
	mov.b32 	%f93, %r44;
	add.f32 	%f94, %f84, %f93;
	mov.b32 	%r45, %f94;
	shfl.sync.bfly.b32	%r46|%p20, %r45, 4, 31, -1;
	mov.b32 	%f95, %r46;
	add.f32 	%f96, %f94, %f95;
	mov.b32 	%r47, %f96;
	shfl.sync.bfly.b32	%r48|%p21, %r47, 2, 31, -1;
	mov.b32 	%f97, %r48;
	add.f32 	%f98, %f96, %f97;
	mov.b32 	%r49, %f98;
	shfl.sync.bfly.b32	%r50|%p22, %r49, 1, 31, -1;
	mov.b32 	%f99, %r50;
	add.f32 	%f100, %f98, %f99;
	div.rn.f32 	%f101, %f47, %f92;
	div.rn.f32 	%f102, %f59, %f92;
	mad.lo.s64 	%rd34, %rd43, %rd5, %rd8;
	shl.b64 	%rd35, %rd34, 2;
	add.s64 	%rd36, %rd7, %rd35;
	st.global.v2.f32 	[%rd36], {%f101, %f102};
	div.rn.f32 	%f103, %f71, %f100;
	div.rn.f32 	%f104, %f83, %f100;
	add.s64 	%rd37, %rd34, %rd5;
	shr.u64 	%rd38, %rd37, 63;
	add.s64 	%rd39, %rd37, %rd38;
	shl.b64 	%rd40, %rd39, 2;
	and.b64  	%rd41, %rd40, -8;
	add.s64 	%rd42, %rd7, %rd41;
	st.global.v2.f32 	[%rd42], {%f103, %f104};
	add.s64 	%rd43, %rd43, %rd9;
	setp.lt.s64 	%p23, %rd43, %rd15;
	@%p23 bra 	$L__BB16_4;
$L__BB16_9:
	ret;

}
	// .globl	_Z15SoftmaxWarpImplI24ElementwiseScaleMaskLoadIffbE11DirectStoreIffEfLi2ELi2ELi16ELi2ELb1EL9Algorithm0EEvT_T0_ll
.visible .entry _Z15SoftmaxWarpImplI24ElementwiseScaleMaskLoadIffbE11DirectStoreIffEfLi2ELi2ELi16ELi2ELb1EL9Algorithm0EEvT_T0_ll(
	.param .align 8 .b8 _Z15SoftmaxWarpImplI24ElementwiseScaleMaskLoadIffbE11DirectStoreIffEfLi2ELi2ELi16ELi2ELb1EL9Algorithm0EEvT_T0_ll_param_0[32],
	.param .align 8 .b8 _Z15SoftmaxWarpImplI24ElementwiseScaleMaskLoadIffbE11DirectStoreIffEfLi2ELi2ELi16ELi2ELb1EL9Algorithm0EEvT_T0_ll_param_1[16],
	.param .u64 _Z15SoftmaxWarpImplI24ElementwiseScaleMaskLoadIffbE11DirectStoreIffEfLi2ELi2ELi16ELi2ELb1EL9Algorithm0EEvT_T0_ll_param_2,
	.param .u64 _Z15SoftmaxWarpImplI24ElementwiseScaleMaskLoadIffbE11DirectStoreIffEfLi2ELi2ELi16ELi2ELb1EL9Algorithm0EEvT_T0_ll_param_3
)
{
	.reg .pred 	%p<28>;
	.reg .b16 	%rs<5>;
	.reg .b32 	%r<51>;
	.reg .b32 	%f<121>;
	.reg .b64 	%rd<46>;

	ld.param.v2.f32 	{%f2, %f1}, [_Z15SoftmaxWarpImplI24ElementwiseScaleMaskLoadIffbE11DirectStoreIffEfLi2ELi2ELi16ELi2ELb1EL9Algorithm0EEvT_T0_ll_param_0+24];
	ld.param.u64 	%rd3, [_Z15SoftmaxWarpImplI24ElementwiseScaleMaskLoadIffbE11DirectStoreIffEfLi2ELi2ELi16ELi2ELb1EL9Algorithm0EEvT_T0_ll_param_0+16];
	ld.param.u64 	%rd5, [_Z15SoftmaxWarpImplI24ElementwiseScaleMaskLoadIffbE11DirectStoreIffEfLi2ELi2ELi16ELi2ELb1EL9Algorithm0EEvT_T0_ll_param_1+8];
	ld.param.u64 	%rd15, [_Z15SoftmaxWarpImplI24ElementwiseScaleMaskLoadIffbE11DirectStoreIffEfLi2ELi2ELi16ELi2ELb1EL9Algorithm0EEvT_T0_ll_param_1];
	ld.param.u64 	%rd16, [_Z15SoftmaxWarpImplI24ElementwiseScaleMaskLoadIffbE11DirectStoreIffEfLi2ELi2ELi16ELi2ELb1EL9Algorithm0EEvT_T0_ll_param_0+8];
	ld.param.u64 	%rd17, [_Z15SoftmaxWarpImplI24ElementwiseScaleMaskLoadIffbE11DirectStoreIffEfLi2ELi2ELi16ELi2ELb1EL9Algorithm0EEvT_T0_ll_param_0];
	ld.param.u64 	%rd13, [_Z15SoftmaxWarpImplI24ElementwiseScaleMaskLoadIffbE11DirectStoreIffEfLi2ELi2ELi16ELi2ELb1EL9Algorithm0EEvT_T0_ll_param_2];
	ld.param.u64 	%rd14, [_Z15SoftmaxWarpImplI24ElementwiseScaleMaskLoadIffbE11DirectStoreIffEfLi2ELi2ELi16ELi2ELb1EL9Algorithm0EEvT_T0_ll_param_3];
	cvta.to.global.u64 	%rd1, %rd17;
	cvta.to.global.u64 	%rd2, %rd16;
	cvta.to.global.u64 	%rd4, %rd15;
	setp.lt.s64 	%p1, %rd14, 33;
	@%p1 bra 	$L__BB17_2;
	mov.u64 	%rd18, $str;
	cvta.global.u64 	%rd19, %rd18;
	mov.u64 	%rd20, $str$1;
	cvta.global.u64 	%rd21, %rd20;
	mov.u64 	%rd22, __unnamed_18;
	cvta.global.u64 	%rd23, %rd22;
	{ // callseq 17, 0
	.param .b64 param0;
	st.param.b64 	[param0], %rd19;
	.param .b64 param1;
	st.param.b64 	[param1], %rd21;
	.param .b32 param2;
	st.param.b32 	[param2], 254;
	.param .b64 param3;
	st.param.b64 	[param3], %rd23;
	.param .b64 param4;
	st.param.b64 	[param4], 1;
	call.uni 
	__assertfail, 
	(
	param0, 
	param1, 
	param2, 
	param3, 
	param4
	);
	} // callseq 17
$L__BB17_2:
	mov.u32 	%r2, %ctaid.x;
	mov.u32 	%r3, %ntid.y;
	mov.u32 	%r4, %tid.y;
	mad.lo.s32 	%r5, %r2, %r3, %r4;
	mov.u32 	%r6, %nctaid.x;
	mul.lo.s32 	%r7, %r3, %r6;
	shl.b32 	%r1, %r7, 1;
	shl.b32 	%r8, %r5, 1;
	cvt.s64.s32 	%rd45, %r8;
	setp.le.s64 	%p2, %rd13, %rd45;
	@%p2 bra 	$L__BB17_17;
	mov.u32 	%r9, %tid.x;
	shl.b32 	%r10, %r9, 1;
	cvt.u64.u32 	%rd7, %r10;
	cvt.s64.s32 	%rd8, %r1;
$L__BB17_4:
	setp.le.s64 	%p3, %rd14, %rd7;
	mov.f32 	%f114, 0fFF800000;
	mov.f32 	%f115, %f114;
	mov.f32 	%f116, %f114;
	@%p3 bra 	$L__BB17_8;
	mad.lo.s64 	%rd24, %rd45, %rd3, %rd7;
	shl.b64 	%rd25, %rd24, 2;
	add.s64 	%rd10, %rd1, %rd25;
	ld.global.f32 	%f25, [%rd10];
	add.s64 	%rd26, %rd2, %rd24;
	ld.global.v2.u8 	{%rs1, %rs2}, [%rd26];
	setp.eq.s16 	%p4, %rs1, 0;
	mul.f32 	%f26, %f1, %f25;
	selp.f32 	%f115, %f2, %f26, %p4;
	setp.eq.s16 	%p5, %rs2, 0;
	mov.f32 	%f114, %f2;
	@%p5 bra 	$L__BB17_7;
	ld.global.f32 	%f27, [%rd10+4];
	mul.f32 	%f114, %f1, %f27;
$L__BB17_7:
	max.f32 	%f28, %f115, 0fFF800000;
	max.f32 	%f116, %f28, %f114;
$L__BB17_8:
	mov.f32 	%f118, 0fFF800000;
	mov.f32 	%f119, %f118;
	mov.f32 	%f120, %f118;
	@%p3 bra 	$L__BB17_12;
	mad.lo.s64 	%rd27, %rd3, %rd45, %rd3;
	add.s64 	%rd28, %rd27, %rd7;
	shr.u64 	%rd29, %rd28, 63;
	add.s64 	%rd30, %rd28, %rd29;
	shl.b64 	%rd31, %rd30, 2;
	and.b64  	%rd32, %rd31, -8;
	add.s64 	%rd11, %rd1, %rd32;
	ld.global.f32 	%f30, [%rd11];
	and.b64  	%rd33, %rd30, -2;
	add.s64 	%rd34, %rd2, %rd33;
	ld.global.v2.u8 	{%rs3, %rs4}, [%rd34];
	setp.eq.s16 	%p7, %rs3, 0;
	mul.f32 	%f31, %f1, %f30;
	selp.f32 	%f119, %f2, %f31, %p7;
	setp.eq.s16 	%p8, %rs4, 0;
	mov.f32 	%f118, %f2;
	@%p8 bra 	$L__BB17_11;
	ld.global.f32 	%f32, [%rd11+4];
	mul.f32 	%f118, %f1, %f32;
$L__BB17_11:
	max.f32 	%f33, %f119, 0fFF800000;
	max.f32 	%f120, %f33, %f118;
$L__BB17_12:
	setp.le.s64 	%p9, %rd14, %rd7;
	mov.b32 	%r11, %f116;
	shfl.sync.bfly.b32	%r12|%p10, %r11, 8, 31, -1;
	mov.b32 	%f34, %r12;
	max.f32 	%f35, %f116, %f34;
	mov.b32 	%r13, %f35;
	shfl.sync.bfly.b32	%r14|%p11, %r13, 4, 31, -1;
	mov.b32 	%f36, %r14;
	max.f32 	%f37, %f35, %f36;
	mov.b32 	%r15, %f37;
	shfl.sync.bfly.b32	%r16|%p12, %r15, 2, 31, -1;
	mov.b32 	%f38, %r16;
	max.f32 	%f39, %f37, %f38;
	mov.b32 	%r17, %f39;
	shfl.sync.bfly.b32	%r18|%p13, %r17, 1, 31, -1;
	mov.b32 	%f40, %r18;
	max.f32 	%f41, %f39, %f40;
	mov.b32 	%r19, %f120;
	shfl.sync.bfly.b32	%r20|%p14, %r19, 8, 31, -1;
	mov.b32 	%f42, %r20;
	max.f32 	%f43, %f120, %f42;
	mov.b32 	%r21, %f43;
	shfl.sync.bfly.b32	%r22|%p15, %r21, 4, 31, -1;
	mov.b32 	%f44, %r22;
	max.f32 	%f45, %f43, %f44;
	mov.b32 	%r23, %f45;
	shfl.sync.bfly.b32	%r24|%p16, %r23, 2, 31, -1;
	mov.b32 	%f46, %r24;
	max.f32 	%f47, %f45, %f46;
	mov.b32 	%r25, %f47;
	shfl.sync.bfly.b32	%r26|%p17, %r25, 1, 31, -1;
	mov.b32 	%f48, %r26;
	max.f32 	%f49, %f47, %f48;
	sub.f32 	%f50, %f115, %f41;
	fma.rn.f32 	%f51, %f50, 0f3BBB989D, 0f3F000000;
	cvt.sat.f32.f32 	%f52, %f51;
	mov.f32 	%f53, 0f4B400001;
	mov.f32 	%f54, 0f437C0000;
	fma.rm.f32 	%f55, %f52, %f54, %f53;
	add.f32 	%f56, %f55, 0fCB40007F;
	neg.f32 	%f57, %f56;
	fma.rn.f32 	%f58, %f50, 0f3FB8AA3B, %f57;
	fma.rn.f32 	%f59, %f50, 0f32A57060, %f58;
	mov.b32 	%r27, %f55;
	shl.b32 	%r28, %r27, 23;
	mov.b32 	%f60, %r28;
	ex2.approx.ftz.f32 	%f61, %f59;
	mul.f32 	%f62, %f61, %f60;
	add.f32 	%f63, %f62, 0f00000000;
	sub.f32 	%f64, %f114, %f41;
	fma.rn.f32 	%f65, %f64, 0f3BBB989D, 0f3F000000;
	cvt.sat.f32.f32 	%f66, %f65;
	fma.rm.f32 	%f67, %f66, %f54, %f53;
	add.f32 	%f68, %f67, 0fCB40007F;
	neg.f32 	%f69, %f68;
	fma.rn.f32 	%f70, %f64, 0f3FB8AA3B, %f69;
	fma.rn.f32 	%f71, %f64, 0f32A57060, %f70;
	mov.b32 	%r29, %f67;
	shl.b32 	%r30, %r29, 23;
	mov.b32 	%f72, %r30;
	ex2.approx.ftz.f32 	%f73, %f71;
	mul.f32 	%f74, %f73, %f72;
	add.f32 	%f75, %f63, %f74;
	sub.f32 	%f76, %f119, %f49;
	fma.rn.f32 	%f77, %f76, 0f3BBB989D, 0f3F000000;
	cvt.sat.f32.f32 	%f78, %f77;
	fma.rm.f32 	%f79, %f78, %f54, %f53;
	add.f32 	%f80, %f79, 0fCB40007F;
	neg.f32 	%f81, %f80;
	fma.rn.f32 	%f82, %f76, 0f3FB8AA3B, %f81;
	fma.rn.f32 	%f83, %f76, 0f32A57060, %f82;
	mov.b32 	%r31, %f79;
	shl.b32 	%r32, %r31, 23;
	mov.b32 	%f84, %r32;
	ex2.approx.ftz.f32 	%f85, %f83;
	mul.f32 	%f17, %f85, %f84;
	add.f32 	%f86, %f17, 0f00000000;
	sub.f32 	%f87, %f118, %f49;
	fma.rn.f32 	%f88, %f87, 0f3BBB989D, 0f3F000000;
	cvt.sat.f32.f32 	%f89, %f88;
	fma.rm.f32 	%f90, %f89, %f54, %f53;
	add.f32 	%f91, %f90, 0fCB40007F;
	neg.f32 	%f92, %f91;
	fma.rn.f32 	%f93, %f87, 0f3FB8AA3B, %f92;
	fma.rn.f32 	%f94, %f87, 0f32A57060, %f93;
	mov.b32 	%r33, %f90;
	shl.b32 	%r34, %r33, 23;
	mov.b32 	%f95, %r34;
	ex2.approx.ftz.f32 	%f96, %f94;
	mul.f32 	%f18, %f96, %f95;
	add.f32 	%f97, %f86, %f18;
	mov.b32 	%r35, %f75;
	shfl.sync.bfly.b32	%r36|%p18, %r35, 8, 31, -1;
	mov.b32 	%f98, %r36;
	add.f32 	%f99, %f75, %f98;
	mov.b32 	%r37, %f99;
	shfl.sync.bfly.b32	%r38|%p19, %r37, 4, 31, -1;
	mov.b32 	%f100, %r38;
	add.f32 	%f101, %f99, %f100;
	mov.b32 	%r39, %f101;
	shfl.sync.bfly.b32	%r40|%p20, %r39, 2, 31, -1;
	mov.b32 	%f102, %r40;
	add.f32 	%f103, %f101, %f102;
	mov.b32 	%r41, %f103;
	shfl.sync.bfly.b32	%r42|%p21, %r41, 1, 31, -1;
	mov.b32 	%f104, %r42;
	add.f32 	%f105, %f103, %f104;
	mov.b32 	%r43, %f97;
	shfl.sync.bfly.b32	%r44|%p22, %r43, 8, 31, -1;
	mov.b32 	%f106, %r44;
	add.f32 	%f107, %f97, %f106;
	mov.b32 	%r45, %f107;
	shfl.sync.bfly.b32	%r46|%p23, %r45, 4, 31, -1;
	mov.b32 	%f108, %r46;
	add.f32 	%f109, %f107, %f108;
	mov.b32 	%r47, %f109;
	shfl.sync.bfly.b32	%r48|%p24, %r47, 2, 31, -1;
	mov.b32 	%f110, %r48;
	add.f32 	%f111, %f109, %f110;
	mov.b32 	%r49, %f111;
	shfl.sync.bfly.b32	%r50|%p25, %r49, 1, 31, -1;
	mov.b32 	%f112, %r50;
	add.f32 	%f19, %f111, %f112;
	div.rn.f32 	%f20, %f62, %f105;
	div.rn.f32 	%f21, %f74, %f105;
	@%p9 bra 	$L__BB17_14;
	mad.lo.s64 	%rd35, %rd45, %rd5, %rd7;
	shl.b64 	%rd36, %rd35, 2;
	add.s64 	%rd37, %rd4, %rd36;
	st.global.v2.f32 	[%rd37], {%f20, %f21};
$L__BB17_14:
	div.rn.f32 	%f22, %f17, %f19;
	div.rn.f32 	%f23, %f18, %f19;
	@%p9 bra 	$L__BB17_16;
	mad.lo.s64 	%rd38, %rd5, %rd45, %rd5;
	add.s64 	%rd39, %rd38, %rd7;
	shr.u64 	%rd40, %rd39, 63;
	add.s64 	%rd41, %rd39, %rd40;
	shl.b64 	%rd42, %rd41, 2;
	and.b64  	%rd43, %rd42, -8;
	add.s64 	%rd44, %rd4, %rd43;
	st.global.v2.f32 	[%rd44], {%f22, %f23};
$L__BB17_16:
	add.s64 	%rd45, %rd45, %rd8;
	setp.lt.s64 	%p27, %rd45, %rd13;
	@%p27 bra 	$L__BB17_4;
$L__BB17_17:
	ret;

}
	// .globl	_Z15SoftmaxWarpImplI24ElementwiseScaleMaskLoadIffbE11DirectStoreIffEfLi2ELi2ELi16ELi1ELb0EL9Algorithm0EEvT_T0_ll
.visible .entry _Z15SoftmaxWarpImplI24ElementwiseScaleMaskLoadIffbE11DirectStoreIffEfLi2ELi2ELi16ELi1ELb0EL9Algorithm0EEvT_T0_ll(
	.param .align 8 .b8 _Z15SoftmaxWarpImplI24ElementwiseScaleMaskLoadIffbE11DirectStoreIffEfLi2ELi2ELi16ELi1ELb0EL9Algorithm0EEvT_T0_ll_param_0[32],
	.param .align 8 .b8 _Z15SoftmaxWarpImplI24ElementwiseScaleMaskLoadIffbE11DirectStoreIffEfLi2ELi2ELi16ELi1ELb0EL9Algorithm0EEvT_T0_ll_param_1[16],
	.param .u64 _Z15SoftmaxWarpImplI24ElementwiseScaleMaskLoadIffbE11DirectStoreIffEfLi2ELi2ELi16ELi1ELb0EL9Algorithm0EEvT_T0_ll_param_2,
	.param .u64 _Z15SoftmaxWarpImplI24ElementwiseScaleMaskLoadIffbE11DirectStoreIffEfLi2ELi2ELi16ELi1ELb0EL9Algorithm0EEvT_T0_ll_param_3
)
{
	.reg .pred 	%p<14>;
	.reg .b16 	%rs<3>;
	.reg .b32 	%r<29>;
	.reg .b32 	%f<56>;
	.reg .b64 	%rd<37>;

	ld.param.u64 	%rd1, [_Z15SoftmaxWarpImplI24ElementwiseScaleMaskLoadIffbE11DirectStoreIffEfLi2ELi2ELi16ELi1ELb0EL9Algorithm0EEvT_T0_ll_param_0];
	ld.param.u64 	%rd2, [_Z15SoftmaxWarpImplI24ElementwiseScaleMaskLoadIffbE11DirectStoreIffEfLi2ELi2ELi16ELi1ELb0EL9Algorithm0EEvT_T0_ll_param_0+8];
	ld.param.u64 	%rd3, [_Z15SoftmaxWarpImplI24ElementwiseScaleMaskLoadIffbE11DirectStoreIffEfLi2ELi2ELi16ELi1ELb0EL9Algorithm0EEvT_T0_ll_param_0+16];
	ld.param.v2.f32 	{%f2, %f1}, [_Z15SoftmaxWarpImplI24ElementwiseScaleMaskLoadIffbE11DirectStoreIffEfLi2ELi2ELi16ELi1ELb0EL9Algorithm0EEvT_T0_ll_param_0+24];
	ld.param.u64 	%rd4, [_Z15SoftmaxWarpImplI24ElementwiseScaleMaskLoadIffbE11DirectStoreIffEfLi2ELi2ELi16ELi1ELb0EL9Algorithm0EEvT_T0_ll_param_1];
	ld.param.u64 	%rd5, [_Z15SoftmaxWarpImplI24ElementwiseScaleMaskLoadIffbE11DirectStoreIffEfLi2ELi2ELi16ELi1ELb0EL9Algorithm0EEvT_T0_ll_param_1+8];
	ld.param.u64 	%rd15, [_Z15SoftmaxWarpImplI24ElementwiseScaleMaskLoadIffbE11DirectStoreIffEfLi2ELi2ELi16ELi1ELb0EL9Algorithm0EEvT_T0_ll_param_2];
	ld.param.u64 	%rd16, [_Z15SoftmaxWarpImplI24ElementwiseScaleMaskLoadIffbE11DirectStoreIffEfLi2ELi2ELi16ELi1ELb0EL9Algorithm0EEvT_T0_ll_param_3];
	setp.lt.s64 	%p1, %rd16, 33;
	@%p1 bra 	$L__BB18_2;
	mov.u64 	%rd17, $str;
	cvta.global.u64 	%rd18, %rd17;
	mov.u64 	%rd19, $str$1;
	cvta.global.u64 	%rd20, %rd19;
	mov.u64 	%rd21, __unnamed_19;
	cvta.global.u64 	%rd22, %rd21;
	{ // callseq 18, 0
	.param .b64 param0;
	st.param.b64 	[param0], %rd18;
	.param .b64 param1;
	st.param.b64 	[param1], %rd20;
	.param .b32 param2;
	st.param.b32 	[param2], 254;
	.param .b64 param3;
	st.param.b64 	[param3], %rd22;
	.param .b64 param4;
	st.param.b64 	[param4], 1;
	call.uni 
	__assertfail, 
	(
	param0, 
	param1, 
	param2, 
	param3, 
	param4
	);
	} // callseq 18
$L__BB18_2:
	mov.u32 	%r2, %ctaid.x;
	mov.u32 	%r3, %ntid.y;
	mov.u32 	%r4, %tid.y;
	mad.lo.s32 	%r5, %r2, %r3, %r4;
	mov.u32 	%r6, %nctaid.x;
	mul.lo.s32 	%r1, %r6, %r3;
	cvt.s64.s32 	%rd36, %r5;
	setp.le.s64 	%p2, %rd15, %rd36;
	@%p2 bra 	$L__BB18_7;
	mov.u32 	%r7, %tid.x;
	shl.b32 	%r8, %r7, 1;
	cvt.u64.u32 	%rd7, %r8;
	cvta.to.global.u64 	%rd8, %rd4;
	cvta.to.global.u64 	%rd9, %rd2;
	cvta.to.global.u64 	%rd10, %rd1;
	cvt.s64.s32 	%rd11, %r1;
$L__BB18_4:
	mad.lo.s64 	%rd23, %rd36, %rd3, %rd7;
	shr.u64 	%rd24, %rd23, 63;
	add.s64 	%rd25, %rd23, %rd24;
	shl.b64 	%rd26, %rd25, 2;
	and.b64  	%rd27, %rd26, -8;
	add.s64 	%rd13, %rd10, %rd27;
	ld.global.f32 	%f6, [%rd13];
	and.b64  	%rd28, %rd25, -2;
	add.s64 	%rd29, %rd9, %rd28;
	ld.global.v2.u8 	{%rs1, %rs2}, [%rd29];
	setp.eq.s16 	%p3, %rs1, 0;
	mul.f32 	%f7, %f1, %f6;
	selp.f32 	%f3, %f2, %f7, %p3;
	setp.eq.s16 	%p4, %rs2, 0;
	mov.f32 	%f55, %f2;
	@%p4 bra 	$L__BB18_6;
	ld.global.f32 	%f8, [%rd13+4];
	mul.f32 	%f55, %f1, %f8;
$L__BB18_6:
	max.f32 	%f9, %f3, 0fFF800000;
	max.f32 	%f10, %f9, %f55;
	mov.b32 	%r9, %f10;
	shfl.sync.bfly.b32	%r10|%p5, %r9, 8, 31, -1;
	mov.b32 	%f11, %r10;
	max.f32 	%f12, %f10, %f11;
	mov.b32 	%r11, %f12;
	shfl.sync.bfly.b32	%r12|%p6, %r11, 4, 31, -1;
	mov.b32 	%f13, %r12;
	max.f32 	%f14, %f12, %f13;
	mov.b32 	%r13, %f14;
	shfl.sync.bfly.b32	%r14|%p7, %r13, 2, 31, -1;
	mov.b32 	%f15, %r14;
	max.f32 	%f16, %f14, %f15;
	mov.b32 	%r15, %f16;
	shfl.sync.bfly.b32	%r16|%p8, %r15, 1, 31, -1;
	mov.b32 	%f17, %r16;
	max.f32 	%f18, %f16, %f17;
	sub.f32 	%f19, %f3, %f18;
	fma.rn.f32 	%f20, %f19, 0f3BBB989D, 0f3F000000;
	cvt.sat.f32.f32 	%f21, %f20;
	mov.f32 	%f22, 0f4B400001;
	mov.f32 	%f23, 0f437C0000;
	fma.rm.f32 	%f24, %f21, %f23, %f22;
	add.f32 	%f25, %f24, 0fCB40007F;
	neg.f32 	%f26, %f25;
	fma.rn.f32 	%f27, %f19, 0f3FB8AA3B, %f26;
	fma.rn.f32 	%f28, %f19, 0f32A57060, %f27;
	mov.b32 	%r17, %f24;
	shl.b32 	%r18, %r17, 23;
	mov.b32 	%f29, %r18;
	ex2.approx.ftz.f32 	%f30, %f28;
	mul.f32 	%f31, %f30, %f29;
	add.f32 	%f32, %f31, 0f00000000;
	sub.f32 	%f33, %f55, %f18;
	fma.rn.f32 	%f34, %f33, 0f3BBB989D, 0f3F000000;
	cvt.sat.f32.f32 	%f35, %f34;
	fma.rm.f32 	%f36, %f35, %f23, %f22;
	add.f32 	%f37, %f36, 0fCB40007F;
	neg.f32 	%f38, %f37;
	fma.rn.f32 	%f39, %f33, 0f3FB8AA3B, %f38;
	fma.rn.f32 	%f40, %f33, 0f32A57060, %f39;
	mov.b32 	%r19, %f36;
	shl.b32 	%r20, %r19, 23;
	mov.b32 	%f41, %r20;
	ex2.approx.ftz.f32 	%f42, %f40;
	mul.f32 	%f43, %f42, %f41;
	add.f32 	%f44, %f32, %f43;
	mov.b32 	%r21, %f44;
	shfl.sync.bfly.b32	%r22|%p9, %r21, 8, 31, -1;
	mov.b32 	%f45, %r22;
	add.f32 	%f46, %f44, %f45;
	mov.b32 	%r23, %f46;
	shfl.sync.bfly.b32	%r24|%p10, %r23, 4, 31, -1;
	mov.b32 	%f47, %r24;
	add.f32 	%f48, %f46, %f47;
	mov.b32 	%r25, %f48;
	shfl.sync.bfly.b32	%r26|%p11, %r25, 2, 31, -1;
	mov.b32 	%f49, %r26;
	add.f32 	%f50, %f48, %f49;
	mov.b32 	%r27, %f50;
	shfl.sync.bfly.b32	%r28|%p12, %r27, 1, 31, -1;
	mov.b32 	%f51, %r28;
	add.f32 	%f52, %f50, %f51;
	div.rn.f32 	%f53, %f31, %f52;
	div.rn.f32 	%f54, %f43, %f52;
	mad.lo.s64 	%rd30, %rd36, %rd5, %rd7;
	shr.u64 	%rd31, %rd30, 63;
	add.s64 	%rd32, %rd30, %rd31;
	shl.b64 	%rd33, %rd32, 2;
	and.b64  	%rd34, %rd33, -8;
	add.s64 	%rd35, %rd8, %rd34;
	st.global.v2.f32 	[%rd35], {%f53, %f54};
	add.s64 	%rd36, %rd36, %rd11;
	setp.lt.s64 	%p13, %rd36, %rd15;
	@%p13 bra 	$L__BB18_4;
$L__BB18_7:
	ret;

}
	// .globl	_Z15SoftmaxWarpImplI24ElementwiseScaleMaskLoadIffbE11DirectStoreIffEfLi2ELi2ELi16ELi1ELb1EL9Algorithm0EEvT_T0_ll
.visible .entry _Z15SoftmaxWarpImplI24ElementwiseScaleMaskLoadIffbE11DirectStoreIffEfLi2ELi2ELi16ELi1ELb1EL9Algorithm0EEvT_T0_ll(
	.param .align 8 .b8 _Z15SoftmaxWarpImplI24ElementwiseScaleMaskLoadIffbE11DirectStoreIffEfLi2ELi2ELi16ELi1ELb1EL9Algorithm0EEvT_T0_ll_param_0[32],
	.param .align 8 .b8 _Z15SoftmaxWarpImplI24ElementwiseScaleMaskLoadIffbE11DirectStoreIffEfLi2ELi2ELi16ELi1ELb1EL9Algorithm0EEvT_T0_ll_param_1[16],
	.param .u64 _Z15SoftmaxWarpImplI24ElementwiseScaleMaskLoadIffbE11DirectStoreIffEfLi2ELi2ELi16ELi1ELb1EL9Algorithm0EEvT_T0_ll_param_2,
	.param .u64 _Z15SoftmaxWarpImplI24ElementwiseScaleMaskLoadIffbE11DirectStoreIffEfLi2ELi2ELi16ELi1ELb1EL9Algorithm0EEvT_T0_ll_param_3
)
{
	.reg .pred 	%p<16>;
	.reg .b16 	%rs<3>;
	.reg .b32 	%r<29>;
	.reg .b32 	%f<63>;
	.reg .b64 	%rd<37>;

	ld.param.u64 	%rd1, [_Z15SoftmaxWarpImplI24ElementwiseScaleMaskLoadIffbE11DirectStoreIffEfLi2ELi2ELi16ELi1ELb1EL9Algorithm0EEvT_T0_ll_param_0];
	ld.param.u64 	%rd2, [_Z15SoftmaxWarpImplI24ElementwiseScaleMaskLoadIffbE11DirectStoreIffEfLi2ELi2ELi16ELi1ELb1EL9Algorithm0EEvT_T0_ll_param_0+8];
	ld.param.u64 	%rd3, [_Z15SoftmaxWarpImplI24ElementwiseScaleMaskLoadIffbE11DirectStoreIffEfLi2ELi2ELi16ELi1ELb1EL9Algorithm0EEvT_T0_ll_param_0+16];
	ld.param.v2.f32 	{%f2, %f1}, [_Z15SoftmaxWarpImplI24ElementwiseScaleMaskLoadIffbE11DirectStoreIffEfLi2ELi2ELi16ELi1ELb1EL9Algorithm0EEvT_T0_ll_param_0+24];
	ld.param.u64 	%rd4, [_Z15SoftmaxWarpImplI24ElementwiseScaleMaskLoadIffbE11DirectStoreIffEfLi2ELi2ELi16ELi1ELb1EL9Algorithm0EEvT_T0_ll_param_1];
	ld.param.u64 	%rd5, [_Z15SoftmaxWarpImplI24ElementwiseScaleMaskLoadIffbE11DirectStoreIffEfLi2ELi2ELi16ELi1ELb1EL9Algorithm0EEvT_T0_ll_param_1+8];
	ld.param.u64 	%rd15, [_Z15SoftmaxWarpImplI24ElementwiseScaleMaskLoadIffbE11DirectStoreIffEfLi2ELi2ELi16ELi1ELb1EL9Algorithm0EEvT_T0_ll_param_2];
	ld.param.u64 	%rd16, [_Z15SoftmaxWarpImplI24ElementwiseScaleMaskLoadIffbE11DirectStoreIffEfLi2ELi2ELi16ELi1ELb1EL9Algorithm0EEvT_T0_ll_param_3];
	setp.lt.s64 	%p1, %rd16, 33;
	@%p1 bra 	$L__BB19_2;
	mov.u64 	%rd17, $str;
	cvta.global.u64 	%rd18, %rd17;
	mov.u64 	%rd19, $str$1;
	cvta.global.u64 	%rd20, %rd19;
	mov.u64 	%rd21, __unnamed_20;
	cvta.global.u64 	%rd22, %rd21;
	{ // callseq 19, 0
	.param .b64 param0;
	st.param.b64 	[param0], %rd18;
	.param .b64 param1;
	st.param.b64 	[param1], %rd20;
	.param .b32 param2;
	st.param.b32 	[param2], 254;
	.param .b64 param3;
	st.param.b64 	[param3], %rd22;
	.param .b64 param4;
	st.param.b64 	[param4], 1;
	call.uni 
	__assertfail, 
	(
	param0, 
	param1, 
	param2, 
	param3, 
	param4
	);
	} // callseq 19
$L__BB19_2:
	mov.u32 	%r2, %ctaid.x;
	mov.u32 	%r3, %ntid.y;
	mov.u32 	%r4, %tid.y;
	mad.lo.s32 	%r5, %r2, %r3, %r4;
	mov.u32 	%r6, %nctaid.x;
	mul.lo.s32 	%r1, %r6, %r3;
	cvt.s64.s32 	%rd36, %r5;
	setp.le.s64 	%p2, %rd15, %rd36;
	@%p2 bra 	$L__BB19_11;
	mov.u32 	%r7, %tid.x;
	shl.b32 	%r8, %r7, 1;
	cvt.u64.u32 	%rd7, %r8;
	cvta.to.global.u64 	%rd8, %rd4;
	cvta.to.global.u64 	%rd9, %rd2;
	cvta.to.global.u64 	%rd10, %rd1;
	cvt.s64.s32 	%rd11, %r1;
$L__BB19_4:
	setp.le.s64 	%p3, %rd16, %rd7;
	mov.f32 	%f60, 0fFF800000;
	mov.f32 	%f61, %f60;
	mov.f32 	%f62, %f60;
	@%p3 bra 	$L__BB19_8;
	mad.lo.s64 	%rd23, %rd36, %rd3, %rd7;
	shr.u64 	%rd24, %rd23, 63;
	add.s64 	%rd25, %rd23, %rd24;
	shl.b64 	%rd26, %rd25, 2;
	and.b64  	%rd27, %rd26, -8;
	add.s64 	%rd13, %rd10, %rd27;
	ld.global.f32 	%f13, [%rd13];
	and.b64  	%rd28, %rd25, -2;
	add.s64 	%rd29, %rd9, %rd28;
	ld.global.v2.u8 	{%rs1, %rs2}, [%rd29];
	setp.eq.s16 	%p4, %rs1, 0;
	mul.f32 	%f14, %f1, %f13;
	selp.f32 	%f61, %f2, %f14, %p4;
	setp.eq.s16 	%p5, %rs2, 0;
	mov.f32 	%f60, %f2;
	@%p5 bra 	$L__BB19_7;
	ld.global.f32 	%f15, [%rd13+4];
	mul.f32 	%f60, %f1, %f15;
$L__BB19_7:
	max.f32 	%f16, %f61, 0fFF800000;
	max.f32 	%f62, %f16, %f60;
$L__BB19_8:
	setp.le.s64 	%p6, %rd16, %rd7;
	mov.b32 	%r9, %f62;
	shfl.sync.bfly.b32	%r10|%p7, %r9, 8, 31, -1;
	mov.b32 	%f17, %r10;
	max.f32 	%f18, %f62, %f17;
	mov.b32 	%r11, %f18;
	shfl.sync.bfly.b32	%r12|%p8, %r11, 4, 31, -1;
	mov.b32 	%f19, %r12;
	max.f32 	%f20, %f18, %f19;
	mov.b32 	%r13, %f20;
	shfl.sync.bfly.b32	%r14|%p9, %r13, 2, 31, -1;
	mov.b32 	%f21, %r14;
	max.f32 	%f22, %f20, %f21;
	mov.b32 	%r15, %f22;
	shfl.sync.bfly.b32	%r16|%p10, %r15, 1, 31, -1;
	mov.b32 	%f23, %r16;
	max.f32 	%f24, %f22, %f23;
	sub.f32 	%f25, %f61, %f24;
	fma.rn.f32 	%f26, %f25, 0f3BBB989D, 0f3F000000;
	cvt.sat.f32.f32 	%f27, %f26;
	mov.f32 	%f28, 0f4B400001;
	mov.f32 	%f29, 0f437C0000;
	fma.rm.f32 	%f30, %f27, %f29, %f28;
	add.f32 	%f31, %f30, 0fCB40007F;
	neg.f32 	%f32, %f31;
	fma.rn.f32 	%f33, %f25, 0f3FB8AA3B, %f32;
	fma.rn.f32 	%f34, %f25, 0f32A57060, %f33;
	mov.b32 	%r17, %f30;
	shl.b32 	%r18, %r17, 23;
	mov.b32 	%f35, %r18;
	ex2.approx.ftz.f32 	%f36, %f34;
	mul.f32 	%f37, %f36, %f35;
	add.f32 	%f38, %f37, 0f00000000;
	sub.f32 	%f39, %f60, %f24;
	fma.rn.f32 	%f40, %f39, 0f3BBB989D, 0f3F000000;
	cvt.sat.f32.f32 	%f41, %f40;
	fma.rm.f32 	%f42, %f41, %f29, %f28;
	add.f32 	%f43, %f42, 0fCB40007F;
	neg.f32 	%f44, %f43;
	fma.rn.f32 	%f45, %f39, 0f3FB8AA3B, %f44;
	fma.rn.f32 	%f46, %f39, 0f32A57060, %f45;
	mov.b32 	%r19, %f42;
	shl.b32 	%r20, %r19, 23;
	mov.b32 	%f47, %r20;
	ex2.approx.ftz.f32 	%f48, %f46;
	mul.f32 	%f49, %f48, %f47;
	add.f32 	%f50, %f38, %f49;
	mov.b32 	%r21, %f50;
	shfl.sync.bfly.b32	%r22|%p11, %r21, 8, 31, -1;
	mov.b32 	%f51, %r22;
	add.f32 	%f52, %f50, %f51;
	mov.b32 	%r23, %f52;
	shfl.sync.bfly.b32	%r24|%p12, %r23, 4, 31, -1;
	mov.b32 	%f53, %r24;
	add.f32 	%f54, %f52, %f53;
	mov.b32 	%r25, %f54;
	shfl.sync.bfly.b32	%r26|%p13, %r25, 2, 31, -1;
	mov.b32 	%f55, %r26;
	add.f32 	%f56, %f54, %f55;
	mov.b32 	%r27, %f56;
	shfl.sync.bfly.b32	%r28|%p14, %r27, 1, 31, -1;
	mov.b32 	%f57, %r28;
	add.f32 	%f58, %f56, %f57;
	div.rn.f32 	%f10, %f37, %f58;
	div.rn.f32 	%f11, %f49, %f58;
	@%p6 bra 	$L__BB19_10;
	mad.lo.s64 	%rd30, %rd36, %rd5, %rd7;
	shr.u64 	%rd31, %rd30, 63;
	add.s64 	%rd32, %rd30, %rd31;
	shl.b64 	%rd33, %rd32, 2;
	and.b64  	%rd34, %rd33, -8;
	add.s64 	%rd35, %rd8, %rd34;
	st.global.v2.f32 	[%rd35], {%f10, %f11};
$L__BB19_10:
	add.s64 	%rd36, %rd36, %rd11;
	setp.lt.s64 	%p15, %rd36, %rd15;
	@%p15 bra 	$L__BB19_4;
$L__BB19_11:
	ret;

}
	// .globl	_Z15SoftmaxWarpImplI24ElementwiseScaleMaskLoadIffbE11DirectStoreIffEfLi2ELi2ELi32ELi2ELb0EL9Algorithm0EEvT_T0_ll
.visible .entry _Z15SoftmaxWarpImplI24ElementwiseScaleMaskLoadIffbE11DirectStoreIffEfLi2ELi2ELi32ELi2ELb0EL9Algorithm0EEvT_T0_ll(
	.param .align 8 .b8 _Z15SoftmaxWarpImplI24ElementwiseScaleMaskLoadIffbE11DirectStoreIffEfLi2ELi2ELi32ELi2ELb0EL9Algorithm0EEvT_T0_ll_param_0[32],
	.param .align 8 .b8 _Z15SoftmaxWarpImplI24ElementwiseScaleMaskLoadIffbE11DirectStoreIffEfLi2ELi2ELi32ELi2ELb0EL9Algorithm0EEvT_T0_ll_param_1[16],
	.param .u64 _Z15SoftmaxWarpImplI24ElementwiseScaleMaskLoadIffbE11DirectStoreIffEfLi2ELi2ELi32ELi2ELb0EL9Algorithm0EEvT_T0_ll_param_2,
	.param .u64 _Z15SoftmaxWarpImplI24ElementwiseScaleMaskLoadIffbE11DirectStoreIffEfLi2ELi2ELi32ELi2ELb0EL9Algorithm0EEvT_T0_ll_param_3
)
{
	.reg .pred 	%p<28>;
	.reg .b16 	%rs<5>;
	.reg .b32 	%r<59>;
	.reg .b32 	%f<115>;
	.reg .b64 	%rd<44>;

	ld.param.v2.f32 	{%f2, %f1}, [_Z15SoftmaxWarpImplI24ElementwiseScaleMaskLoadIffbE11DirectStoreIffEfLi2ELi2ELi32ELi2ELb0EL9Algorithm0EEvT_T0_ll_param_0+24];
	ld.param.u64 	%rd3, [_Z15SoftmaxWarpImplI24ElementwiseScaleMaskLoadIffbE11DirectStoreIffEfLi2ELi2ELi32ELi2ELb0EL9Algorithm0EEvT_T0_ll_param_0+16];
	ld.param.u64 	%rd4, [_Z15SoftmaxWarpImplI24ElementwiseScaleMaskLoadIffbE11DirectStoreIffEfLi2ELi2ELi32ELi2ELb0EL9Algorithm0EEvT_T0_ll_param_1];
	ld.param.u64 	%rd5, [_Z15SoftmaxWarpImplI24ElementwiseScaleMaskLoadIffbE11DirectStoreIffEfLi2ELi2ELi32ELi2ELb0EL9Algorithm0EEvT_T0_ll_param_1+8];
	ld.param.u64 	%rd16, [_Z15SoftmaxWarpImplI24ElementwiseScaleMaskLoadIffbE11DirectStoreIffEfLi2ELi2ELi32ELi2ELb0EL9Algorithm0EEvT_T0_ll_param_0+8];
	ld.param.u64 	%rd17, [_Z15SoftmaxWarpImplI24ElementwiseScaleMaskLoadIffbE11DirectStoreIffEfLi2ELi2ELi32ELi2ELb0EL9Algorithm0EEvT_T0_ll_param_0];
	ld.param.u64 	%rd15, [_Z15SoftmaxWarpImplI24ElementwiseScaleMaskLoadIffbE11DirectStoreIffEfLi2ELi2ELi32ELi2ELb0EL9Algorithm0EEvT_T0_ll_param_2];
	ld.param.u64 	%rd18, [_Z15SoftmaxWarpImplI24ElementwiseScaleMaskLoadIffbE11DirectStoreIffEfLi2ELi2ELi32ELi2ELb0EL9Algorithm0EEvT_T0_ll_param_3];
	cvta.to.global.u64 	%rd1, %rd17;
	cvta.to.global.u64 	%rd2, %rd16;
	setp.lt.s64 	%p1, %rd18, 65;
	@%p1 bra 	$L__BB20_2;
	mov.u64 	%rd19, $str;
	cvta.global.u64 	%rd20, %rd19;
	mov.u64 	%rd21, $str$1;
	cvta.global.u64 	%rd22, %rd21;
	mov.u64 	%rd23, __unnamed_21;
	cvta.global.u64 	%rd24, %rd23;
	{ // callseq 20, 0
	.param .b64 param0;
	st.param.b64 	[param0], %rd20;
	.param .b64 param1;
	st.param.b64 	[param1], %rd22;
	.param .b32 param2;
	st.param.b32 	[param2], 254;
	.param .b64 param3;
	st.param.b64 	[param3], %rd24;
	.param .b64 param4;
	st.param.b64 	[param4], 1;
	call.uni 
	__assertfail, 
	(
	param0, 
	param1, 
	param2, 
	param3, 
	param4
	);
	} // callseq 20
$L__BB20_2:
	mov.u32 	%r2, %ctaid.x;
	mov.u32 	%r3, %ntid.y;
	mov.u32 	%r4, %tid.y;
	mad.lo.s32 	%r5, %r2, %r3, %r4;
	mov.u32 	%r6, %nctaid.x;
	mul.lo.s32 	%r7, %r3, %r6;
	shl.b32 	%r1, %r7, 1;
	shl.b32 	%r8, %r5, 1;
	cvt.s64.s32 	%rd43, %r8;
	setp.le.s64 	%p2, %rd15, %rd43;
	@%p2 bra 	$L__BB20_9;
	cvta.to.global.u64 	%rd7, %rd4;
	mov.u32 	%r9, %tid.x;
	shl.b32 	%r10, %r9, 1;
	cvt.u64.u32 	%rd8, %r10;
	cvt.s64.s32 	%rd9, %r1;
$L__BB20_4:
	mad.lo.s64 	%rd11, %rd43, %rd3, %rd8;
	shl.b64 	%rd25, %rd11, 2;
	add.s64 	%rd12, %rd1, %rd25;
	ld.global.f32 	%f9, [%rd12];
	add.s64 	%rd26, %rd2, %rd11;
	ld.global.v2.u8 	{%rs1, %rs2}, [%rd26];
	setp.eq.s16 	%p3, %rs1, 0;
	mul.f32 	%f10, %f1, %f9;
	selp.f32 	%f3, %f2, %f10, %p3;
	setp.eq.s16 	%p4, %rs2, 0;
	mov.f32 	%f113, %f2;
	@%p4 bra 	$L__BB20_6;
	ld.global.f32 	%f11, [%rd12+4];
	mul.f32 	%f113, %f1, %f11;
$L__BB20_6:
	add.s64 	%rd27, %rd11, %rd3;
	shr.u64 	%rd28, %rd27, 63;
	add.s64 	%rd29, %rd27, %rd28;
	shl.b64 	%rd30, %rd29, 2;
	and.b64  	%rd31, %rd30, -8;
	add.s64 	%rd13, %rd1, %rd31;
	ld.global.f32 	%f12, [%rd13];
	and.b64  	%rd32, %rd29, -2;
	add.s64 	%rd33, %rd2, %rd32;
	ld.global.v2.u8 	{%rs3, %rs4}, [%rd33];
	setp.eq.s16 	%p5, %rs3, 0;
	mul.f32 	%f13, %f1, %f12;
	selp.f32 	%f6, %f2, %f13, %p5;
	setp.eq.s16 	%p6, %rs4, 0;
	mov.f32 	%f114, %f2;
	@%p6 bra 	$L__BB20_8;
	ld.global.f32 	%f14, [%rd13+4];
	mul.f32 	%f114, %f1, %f14;
$L__BB20_8:
	max.f32 	%f15, %f3, 0fFF800000;
	max.f32 	%f16, %f15, %f113;
	max.f32 	%f17, %f6, 0fFF800000;
	max.f32 	%f18, %f17, %f114;
	mov.b32 	%r11, %f16;
	shfl.sync.bfly.b32	%r12|%p7, %r11, 16, 31, -1;
	mov.b32 	%f19, %r12;
	max.f32 	%f20, %f16, %f19;
	mov.b32 	%r13, %f20;
	shfl.sync.bfly.b32	%r14|%p8, %r13, 8, 31, -1;
	mov.b32 	%f21, %r14;
	max.f32 	%f22, %f20, %f21;
	mov.b32 	%r15, %f22;
	shfl.sync.bfly.b32	%r16|%p9, %r15, 4, 31, -1;
	mov.b32 	%f23, %r16;
	max.f32 	%f24, %f22, %f23;
	mov.b32 	%r17, %f24;
	shfl.sync.bfly.b32	%r18|%p10, %r17, 2, 31, -1;
	mov.b32 	%f25, %r18;
	max.f32 	%f26, %f24, %f25;
	mov.b32 	%r19, %f26;
	shfl.sync.bfly.b32	%r20|%p11, %r19, 1, 31, -1;
	mov.b32 	%f27, %r20;
	max.f32 	%f28, %f26, %f27;
	mov.b32 	%r21, %f18;
	shfl.sync.bfly.b32	%r22|%p12, %r21, 16, 31, -1;
	mov.b32 	%f29, %r22;
	max.f32 	%f30, %f18, %f29;
	mov.b32 	%r23, %f30;
	shfl.sync.bfly.b32	%r24|%p13, %r23, 8, 31, -1;
	mov.b32 	%f31, %r24;
	max.f32 	%f32, %f30, %f31;
	mov.b32 	%r25, %f32;
	shfl.sync.bfly.b32	%r26|%p14, %r25, 4, 31, -1;
	mov.b32 	%f33, %r26;
	max.f32 	%f34, %f32, %f33;
	mov.b32 	%r27, %f34;
	shfl.sync.bfly.b32	%r28|%p15, %r27, 2, 31, -1;
	mov.b32 	%f35, %r28;
	max.f32 	%f36, %f34, %f35;
	mov.b32 	%r29, %f36;
	shfl.sync.bfly.b32	%r30|%p16, %r29, 1, 31, -1;
	mov.b32 	%f37, %r30;
	max.f32 	%f38, %f36, %f37;
	sub.f32 	%f39, %f3, %f28;
	fma.rn.f32 	%f40, %f39, 0f3BBB989D, 0f3F000000;
	cvt.sat.f32.f32 	%f41, %f40;
	mov.f32 	%f42, 0f4B400001;
	mov.f32 	%f43, 0f437C0000;
	fma.rm.f32 	%f44, %f41, %f43, %f42;
	add.f32 	%f45, %f44, 0fCB40007F;
	neg.f32 	%f46, %f45;
	fma.rn.f32 	%f47, %f39, 0f3FB8AA3B, %f46;
	fma.rn.f32 	%f48, %f39, 0f32A57060, %f47;
	mov.b32 	%r31, %f44;
	shl.b32 	%r32, %r31, 23;
	mov.b32 	%f49, %r32;
	ex2.approx.ftz.f32 	%f50, %f48;
	mul.f32 	%f51, %f50, %f49;
	add.f32 	%f52, %f51, 0f00000000;
	sub.f32 	%f53, %f113, %f28;
	fma.rn.f32 	%f54, %f53, 0f3BBB989D, 0f3F000000;
	cvt.sat.f32.f32 	%f55, %f54;
	fma.rm.f32 	%f56, %f55, %f43, %f42;
	add.f32 	%f57, %f56, 0fCB40007F;
	neg.f32 	%f58, %f57;
	fma.rn.f32 	%f59, %f53, 0f3FB8AA3B, %f58;
	fma.rn.f32 	%f60, %f53, 0f32A57060, %f59;
	mov.b32 	%r33, %f56;
	shl.b32 	%r34, %r33, 23;
	mov.b32 	%f61, %r34;
	ex2.approx.ftz.f32 	%f62, %f60;
	mul.f32 	%f63, %f62, %f61;
	add.f32 	%f64, %f52, %f63;
	sub.f32 	%f65, %f6, %f38;
	fma.rn.f32 	%f66, %f65, 0f3BBB989D, 0f3F000000;
	cvt.sat.f32.f32 	%f67, %f66;
	fma.rm.f32 	%f68, %f67, %f43, %f42;
	add.f32 	%f69, %f68, 0fCB40007F;
	neg.f32 	%f70, %f69;
	fma.rn.f32 	%f71, %f65, 0f3FB8AA3B, %f70;
	fma.rn.f32 	%f72, %f65, 0f32A57060, %f71;
	mov.b32 	%r35, %f68;
	shl.b32 	%r36, %r35, 23;
	mov.b32 	%f73, %r36;
	ex2.approx.ftz.f32 	%f74, %f72;
	mul.f32 	%f75, %f74, %f73;
	add.f32 	%f76, %f75, 0f00000000;
	sub.f32 	%f77, %f114, %f38;
	fma.rn.f32 	%f78, %f77, 0f3BBB989D, 0f3F000000;
	cvt.sat.f32.f32 	%f79, %f78;
	fma.rm.f32 	%f80, %f79, %f43, %f42;
	add.f32 	%f81, %f80, 0fCB40007F;
	neg.f32 	%f82, %f81;
	fma.rn.f32 	%f83, %f77, 0f3FB8AA3B, %f82;
	fma.rn.f32 	%f84, %f77, 0f32A57060, %f83;
	mov.b32 	%r37, %f80;
	shl.b32 	%r38, %r37, 23;
	mov.b32 	%f85, %r38;
	ex2.approx.ftz.f32 	%f86, %f84;
	mul.f32 	%f87, %f86, %f85;
	add.f32 	%f88, %f76, %f87;
	mov.b32 	%r39, %f64;
	shfl.sync.bfly.b32	%r40|%p17, %r39, 16, 31, -1;
	mov.b32 	%f89, %r40;
	add.f32 	%f90, %f64, %f89;
	mov.b32 	%r41, %f90;
	shfl.sync.bfly.b32	%r42|%p18, %r41, 8, 31, -1;
	mov.b32 	%f91, %r42;
	add.f32 	%f92, %f90, %f91;
	mov.b32 	%r43, %f92;
	shfl.sync.bfly.b32	%r44|%p19, %r43, 4, 31, -1;
	mov.b32 	%f93, %r44;
	add.f32 	%f94, %f92, %f93;
	mov.b32 	%r45, %f94;
	shfl.sync.bfly.b32	%r46|%p20, %r45, 2, 31, -1;
	mov.b32 	%f95, %r46;
	add.f32 	%f96, %f94, %f95;
	mov.b32 	%r47, %f96;
	shfl.sync.bfly.b32	%r48|%p21, %r47, 1, 31, -1;
	mov.b32 	%f97, %r48;
	add.f32 	%f98, %f96, %f97;
	mov.b32 	%r49, %f88;
	shfl.sync.bfly.b32	%r50|%p22, %r49, 16, 31, -1;
	mov.b32 	%f99, %r50;
	add.f32 	%f100, %f88, %f99;
	mov.b32 	%r51, %f100;
	shfl.sync.bfly.b32	%r52|%p23, %r51, 8, 31, -1;
	mov.b32 	%f101, %r52;
	add.f32 	%f102, %f100, %f101;
	mov.b32 	%r53, %f102;
	shfl.sync.bfly.b32	%r54|%p24, %r53, 4, 31, -1;
	mov.b32 	%f103, %r54;
	add.f32 	%f104, %f102, %f103;
	mov.b32 	%r55, %f104;
	shfl.sync.bfly.b32	%r56|%p25, %r55, 2, 31, -1;
	mov.b32 	%f105, %r56;
	add.f32 	%f106, %f104, %f105;
	mov.b32 	%r57, %f106;
	shfl.sync.bfly.b32	%r58|%p26, %r57, 1, 31, -1;
	mov.b32 	%f107, %r58;
	add.f32 	%f108, %f106, %f107;
	div.rn.f32 	%f109, %f51, %f98;
	div.rn.f32 	%f110, %f63, %f98;
	mad.lo.s64 	%rd34, %rd43, %rd5, %rd8;
	shl.b64 	%rd35, %rd34, 2;
	add.s64 	%rd36, %rd7, %rd35;
	st.global.v2.f32 	[%rd36], {%f109, %f110};
	div.rn.f32 	%f111, %f75, %f108;
	div.rn.f32 	%f112, %f87, %f108;
	add.s64 	%rd37, %rd34, %rd5;
	shr.u64 	%rd38, %rd37, 63;
	add.s64 	%rd39, %rd37, %rd38;
	shl.b64 	%rd40, %rd39, 2;
	and.b64  	%rd41, %rd40, -8;
	add.s64 	%rd42, %rd7, %rd41;
	st.global.v2.f32 	[%rd42], {%f111, %f112};
	add.s64 	%rd43, %rd43, %rd9;
	setp.lt.s64 	%p27, %rd43, %rd15;
	@%p27 bra 	$L__BB20_4;
$L__BB20_9:
	ret;

}
	// .globl	_Z15SoftmaxWarpImplI24ElementwiseScaleMaskLoadIffbE11DirectStoreIffEfLi2ELi2ELi32ELi2ELb1EL9Algorithm0EEvT_T0_ll
.visible .entry _Z15SoftmaxWarpImplI24ElementwiseScaleMaskLoadIffbE11DirectStoreIffEfLi2ELi2ELi32ELi2ELb1EL9Algorithm0EEvT_T0_ll(
	.param .align 8 .b8 _Z15SoftmaxWarpImplI24ElementwiseScaleMaskLoadIffbE11DirectStoreIffEfLi2ELi2ELi32ELi2ELb1EL9Algorithm0EEvT_T0_ll_param_0[32],
	.param .align 8 .b8 _Z15SoftmaxWarpImplI24ElementwiseScaleMaskLoadIffbE11DirectStoreIffEfLi2ELi2ELi32ELi2ELb1EL9Algorithm0EEvT_T0_ll_param_1[16],
	.param .u64 _Z15SoftmaxWarpImplI24ElementwiseScaleMaskLoadIffbE11DirectStoreIffEfLi2ELi2ELi32ELi2ELb1EL9Algorithm0EEvT_T0_ll_param_2,
	.param .u64 _Z15SoftmaxWarpImplI24ElementwiseScaleMaskLoadIffbE11DirectStoreIffEfLi2ELi2ELi32ELi2ELb1EL9Algorithm0EEvT_T0_ll_param_3
)
{
	.reg .pred 	%p<32>;
	.reg .b16 	%rs<5>;
	.reg .b32 	%r<59>;
	.reg .b32 	%f<129>;
	.reg .b64 	%rd<46>;

	ld.param.v2.f32 	{%f2, %f1}, [_Z15SoftmaxWarpImplI24ElementwiseScaleMaskLoadIffbE11DirectStoreIffEfLi2ELi2ELi32ELi2ELb1EL9Algorithm0EEvT_T0_ll_param_0+24];
	ld.param.u64 	%rd3, [_Z15SoftmaxWarpImplI24ElementwiseScaleMaskLoadIffbE11DirectStoreIffEfLi2ELi2ELi32ELi2ELb1EL9Algorithm0EEvT_T0_ll_param_0+16];
	ld.param.u64 	%rd5, [_Z15SoftmaxWarpImplI24ElementwiseScaleMaskLoadIffbE11DirectStoreIffEfLi2ELi2ELi32ELi2ELb1EL9Algorithm0EEvT_T0_ll_param_1+8];
	ld.param.u64 	%rd15, [_Z15SoftmaxWarpImplI24ElementwiseScaleMaskLoadIffbE11DirectStoreIffEfLi2ELi2ELi32ELi2ELb1EL9Algorithm0EEvT_T0_ll_param_1];
	ld.param.u64 	%rd16, [_Z15SoftmaxWarpImplI24ElementwiseScaleMaskLoadIffbE11DirectStoreIffEfLi2ELi2ELi32ELi2ELb1EL9Algorithm0EEvT_T0_ll_param_0+8];
	ld.param.u64 	%rd17, [_Z15SoftmaxWarpImplI24ElementwiseScaleMaskLoadIffbE11DirectStoreIffEfLi2ELi2ELi32ELi2ELb1EL9Algorithm0EEvT_T0_ll_param_0];
	ld.param.u64 	%rd13, [_Z15SoftmaxWarpImplI24ElementwiseScaleMaskLoadIffbE11DirectStoreIffEfLi2ELi2ELi32ELi2ELb1EL9Algorithm0EEvT_T0_ll_param_2];
	ld.param.u64 	%rd14, [_Z15SoftmaxWarpImplI24ElementwiseScaleMaskLoadIffbE11DirectStoreIffEfLi2ELi2ELi32ELi2ELb1EL9Algorithm0EEvT_T0_ll_param_3];
	cvta.to.global.u64 	%rd1, %rd17;
	cvta.to.global.u64 	%rd2, %rd16;
	cvta.to.global.u64 	%rd4, %rd15;
	setp.lt.s64 	%p1, %rd14, 65;
	@%p1 bra 	$L__BB21_2;
	mov.u64 	%rd18, $str;
	cvta.global.u64 	%rd19, %rd18;
	mov.u64 	%rd20, $str$1;
	cvta.global.u64 	%rd21, %rd20;
	mov.u64 	%rd22, __unnamed_22;
	cvta.global.u64 	%rd23, %rd22;
	{ // callseq 21, 0
	.param .b64 param0;
	st.param.b64 	[param0], %rd19;
	.param .b64 param1;
	st.param.b64 	[param1], %rd21;
	.param .b32 param2;
	st.param.b32 	[param2], 254;
	.param .b64 param3;
	st.param.b64 	[param3], %rd23;
	.param .b64 param4;
	st.param.b64 	[param4], 1;
	call.uni 
	__assertfail, 
	(
	param0, 
	param1, 
	param2, 
	param3, 
	param4
	);
	} // callseq 21
$L__BB21_2:
	mov.u32 	%r2, %ctaid.x;
	mov.u32 	%r3, %ntid.y;
	mov.u32 	%r4, %tid.y;
	mad.lo.s32 	%r5, %r2, %r3, %r4;
	mov.u32 	%r6, %nctaid.x;
	mul.lo.s32 	%r7, %r3, %r6;
	shl.b32 	%r1, %r7, 1;
	shl.b32 	%r8, %r5, 1;
	cvt.s64.s32 	%rd45, %r8;
	setp.le.s64 	%p2, %rd13, %rd45;
	@%p2 bra 	$L__BB21_17;
	mov.u32 	%r9, %tid.x;
	shl.b32 	%r10, %r9, 1;
	cvt.u64.u32 	%rd7, %r10;
	cvt.s64.s32 	%rd8, %r1;
$L__BB21_4:
	setp.le.s64 	%p3, %rd14, %rd7;
	mov.f32 	%f122, 0fFF800000;
	mov.f32 	%f123, %f122;
	mov.f32 	%f124, %f122;
	@%p3 bra 	$L__BB21_8;
	mad.lo.s64 	%rd24, %rd45, %rd3, %rd7;
	shl.b64 	%rd25, %rd24, 2;
	add.s64 	%rd10, %rd1, %rd25;
	ld.global.f32 	%f25, [%rd10];
	add.s64 	%rd26, %rd2, %rd24;
	ld.global.v2.u8 	{%rs1, %rs2}, [%rd26];
	setp.eq.s16 	%p4, %rs1, 0;
	mul.f32 	%f26, %f1, %f25;
	selp.f32 	%f123, %f2, %f26, %p4;
	setp.eq.s16 	%p5, %rs2, 0;
	mov.f32 	%f122, %f2;
	@%p5 bra 	$L__BB21_7;
	ld.global.f32 	%f27, [%rd10+4];
	mul.f32 	%f122, %f1, %f27;
$L__BB21_7:
	max.f32 	%f28, %f123, 0fFF800000;
	max.f32 	%f124, %f28, %f122;
$L__BB21_8:
	mov.f32 	%f126, 0fFF800000;
	mov.f32 	%f127, %f126;
	mov.f32 	%f128, %f126;
	@%p3 bra 	$L__BB21_12;
	mad.lo.s64 	%rd27, %rd3, %rd45, %rd3;
	add.s64 	%rd28, %rd27, %rd7;
	shr.u64 	%rd29, %rd28, 63;
	add.s64 	%rd30, %rd28, %rd29;
	shl.b64 	%rd31, %rd30, 2;
	and.b64  	%rd32, %rd31, -8;
	add.s64 	%rd11, %rd1, %rd32;
	ld.global.f32 	%f30, [%rd11];
	and.b64  	%rd33, %rd30, -2;
	add.s64 	%rd34, %rd2, %rd33;
	ld.global.v2.u8 	{%rs3, %rs4}, [%rd34];
	setp.eq.s16 	%p7, %rs3, 0;
	mul.f32 	%f31, %f1, %f30;
	selp.f32 	%f127, %f2, %f31, %p7;
	setp.eq.s16 	%p8, %rs4, 0;
	mov.f32 	%f126, %f2;
	@%p8 bra 	$L__BB21_11;
	ld.global.f32 	%f32, [%rd11+4];
	mul.f32 	%f126, %f1, %f32;
$L__BB21_11:
	max.f32 	%f33, %f127, 0fFF800000;
	max.f32 	%f128, %f33, %f126;
$L__BB21_12:
	setp.le.s64 	%p9, %rd14, %rd7;
	mov.b32 	%r11, %f124;
	shfl.sync.bfly.b32	%r12|%p10, %r11, 16, 31, -1;
	mov.b32 	%f34, %r12;
	max.f32 	%f35, %f124, %f34;
	mov.b32 	%r13, %f35;
	shfl.sync.bfly.b32	%r14|%p11, %r13, 8, 31, -1;
	mov.b32 	%f36, %r14;
	max.f32 	%f37, %f35, %f36;
	mov.b32 	%r15, %f37;
	shfl.sync.bfly.b32	%r16|%p12, %r15, 4, 31, -1;
	mov.b32 	%f38, %r16;
	max.f32 	%f39, %f37, %f38;
	mov.b32 	%r17, %f39;
	shfl.sync.bfly.b32	%r18|%p13, %r17, 2, 31, -1;
	mov.b32 	%f40, %r18;
	max.f32 	%f41, %f39, %f40;
	mov.b32 	%r19, %f41;
	shfl.sync.bfly.b32	%r20|%p14, %r19, 1, 31, -1;
	mov.b32 	%f42, %r20;
	max.f32 	%f43, %f41, %f42;
	mov.b32 	%r21, %f128;
	shfl.sync.bfly.b32	%r22|%p15, %r21, 16, 31, -1;
	mov.b32 	%f44, %r22;
	max.f32 	%f45, %f128, %f44;
	mov.b32 	%r23, %f45;
	shfl.sync.bfly.b32	%r24|%p16, %r23, 8, 31, -1;
	mov.b32 	%f46, %r24;
	max.f32 	%f47, %f45, %f46;
	mov.b32 	%r25, %f47;
	shfl.sync.bfly.b32	%r26|%p17, %r25, 4, 31, -1;
	mov.b32 	%f48, %r26;
	max.f32 	%f49, %f47, %f48;
	mov.b32 	%r27, %f49;
	shfl.sync.bfly.b32	%r28|%p18, %r27, 2, 31, -1;
	mov.b32 	%f50, %r28;
	max.f32 	%f51, %f49, %f50;
	mov.b32 	%r29, %f51;
	shfl.sync.bfly.b32	%r30|%p19, %r29, 1, 31, -1;
	mov.b32 	%f52, %r30;
	max.f32 	%f53, %f51, %f52;
	sub.f32 	%f54, %f123, %f43;
	fma.rn.f32 	%f55, %f54, 0f3BBB989D, 0f3F000000;
	cvt.sat.f32.f32 	%f56, %f55;
	mov.f32 	%f57, 0f4B400001;
	mov.f32 	%f58, 0f437C0000;
	fma.rm.f32 	%f59, %f56, %f58, %f57;
	add.f32 	%f60, %f59, 0fCB40007F;
	neg.f32 	%f61, %f60;
	fma.rn.f32 	%f62, %f54, 0f3FB8AA3B, %f61;
	fma.rn.f32 	%f63, %f54, 0f32A57060, %f62;
	mov.b32 	%r31, %f59;
	shl.b32 	%r32, %r31, 23;
	mov.b32 	%f64, %r32;
	ex2.approx.ftz.f32 	%f65, %f63;
	mul.f32 	%f66, %f65, %f64;
	add.f32 	%f67, %f66, 0f00000000;
	sub.f32 	%f68, %f122, %f43;
	fma.rn.f32 	%f69, %f68, 0f3BBB989D, 0f3F000000;
	cvt.sat.f32.f32 	%f70, %f69;
	fma.rm.f32 	%f71, %f70, %f58, %f57;
	add.f32 	%f72, %f71, 0fCB40007F;
	neg.f32 	%f73, %f72;
	fma.rn.f32 	%f74, %f68, 0f3FB8AA3B, %f73;
	fma.rn.f32 	%f75, %f68, 0f32A57060, %f74;
	mov.b32 	%r33, %f71;
	shl.b32 	%r34, %r33, 23;
	mov.b32 	%f76, %r34;
	ex2.approx.ftz.f32 	%f77, %f75;
	mul.f32 	%f78, %f77, %f76;
	add.f32 	%f79, %f67, %f78;
	sub.f32 	%f80, %f127, %f53;
	fma.rn.f32 	%f81, %f80, 0f3BBB989D, 0f3F000000;
	cvt.sat.f32.f32 	%f82, %f81;
	fma.rm.f32 	%f83, %f82, %f58, %f57;
	add.f32 	%f84, %f83, 0fCB40007F;
	neg.f32 	%f85, %f84;
	fma.rn.f32 	%f86, %f80, 0f3FB8AA3B, %f85;
	fma.rn.f32 	%f87, %f80, 0f32A57060, %f86;
	mov.b32 	%r35, %f83;
	shl.b32 	%r36, %r35, 23;
	mov.b32 	%f88, %r36;
	ex2.approx.ftz.f32 	%f89, %f87;
	mul.f32 	%f17, %f89, %f88;
	add.f32 	%f90, %f17, 0f00000000;
	sub.f32 	%f91, %f126, %f53;
	fma.rn.f32 	%f92, %f91, 0f3BBB989D, 0f3F000000;
	cvt.sat.f32.f32 	%f93, %f92;
	fma.rm.f32 	%f94, %f93, %f58, %f57;
	add.f32 	%f95, %f94, 0fCB40007F;
	neg.f32 	%f96, %f95;
	fma.rn.f32 	%f97, %f91, 0f3FB8AA3B, %f96;
	fma.rn.f32 	%f98, %f91, 0f32A57060, %f97;
	mov.b32 	%r37, %f94;
	shl.b32 	%r38, %r37, 23;
	mov.b32 	%f99, %r38;
	ex2.approx.ftz.f32 	%f100, %f98;
	mul.f32 	%f18, %f100, %f99;
	add.f32 	%f101, %f90, %f18;
	mov.b32 	%r39, %f79;
	shfl.sync.bfly.b32	%r40|%p20, %r39, 16, 31, -1;
	mov.b32 	%f102, %r40;
	add.f32 	%f103, %f79, %f102;
	mov.b32 	%r41, %f103;
	shfl.sync.bfly.b32	%r42|%p21, %r41, 8, 31, -1;
	mov.b32 	%f104, %r42;
	add.f32 	%f105, %f103, %f104;
	mov.b32 	%r43, %f105;
	shfl.sync.bfly.b32	%r44|%p22, %r43, 4, 31, -1;
	mov.b32 	%f106, %r44;
	add.f32 	%f107, %f105, %f106;
	mov.b32 	%r45, %f107;
	shfl.sync.bfly.b32	%r46|%p23, %r45, 2, 31, -1;
	mov.b32 	%f108, %r46;
	add.f32 	%f109, %f107, %f108;
	mov.b32 	%r47, %f109;
	shfl.sync.bfly.b32	%r48|%p24, %r47, 1, 31, -1;
	mov.b32 	%f110, %r48;
	add.f32 	%f111, %f109, %f110;
	mov.b32 	%r49, %f101;
	shfl.sync.bfly.b32	%r50|%p25, %r49, 16, 31, -1;
	mov.b32 	%f112, %r50;
	add.f32 	%f113, %f101, %f112;
	mov.b32 	%r51, %f113;
	shfl.sync.bfly.b32	%r52|%p26, %r51, 8, 31, -1;
	mov.b32 	%f114, %r52;
	add.f32 	%f115, %f113, %f114;
	mov.b32 	%r53, %f115;
	shfl.sync.bfly.b32	%r54|%p27, %r53, 4, 31, -1;
	mov.b32 	%f116, %r54;
	add.f32 	%f117, %f115, %f116;
	mov.b32 	%r55, %f117;
	shfl.sync.bfly.b32	%r56|%p28, %r55, 2, 31, -1;
	mov.b32 	%f118, %r56;
	add.f32 	%f119, %f117, %f118;
	mov.b32 	%r57, %f119;
	shfl.sync.bfly.b32	%r58|%p29, %r57, 1, 31, -1;
	mov.b32 	%f120, %r58;
	add.f32 	%f19, %f119, %f120;
	div.rn.f32 	%f20, %f66, %f111;
	div.rn.f32 	%f21, %f78, %f111;
	@%p9 bra 	$L__BB21_14;
	mad.lo.s64 	%rd35, %rd45, %rd5, %rd7;
	shl.b64 	%rd36, %rd35, 2;
	add.s64 	%rd37, %rd4, %rd36;
	st.global.v2.f32 	[%rd37], {%f20, %f21};
$L__BB21_14:
	div.rn.f32 	%f22, %f17, %f19;
	div.rn.f32 	%f23, %f18, %f19;
	@%p9 bra 	$L__BB21_16;
	mad.lo.s64 	%rd38, %rd5, %rd45, %rd5;
	add.s64 	%rd39, %rd38, %rd7;
	shr.u64 	%rd40, %rd39, 63;
	add.s64 	%rd41, %rd39, %rd40;
	shl.b64 	%rd42, %rd41, 2;
	and.b64  	%rd43, %rd42, -8;
	add.s64 	%rd44, %rd4, %rd43;
	st.global.v2.f32 	[%rd44], {%f22, %f23};
$L__BB21_16:
	add.s64 	%rd45, %rd45, %rd8;
	setp.lt.s64 	%p31, %rd45, %rd13;
	@%p31 bra 	$L__BB21_4;
$L__BB21_17:
	ret;

}
	// .globl	_Z15SoftmaxWarpImplI24ElementwiseScaleMaskLoadIffbE11DirectStoreIffEfLi2ELi2ELi32ELi1ELb0EL9Algorithm0EEvT_T0_ll
.visible .entry _Z15SoftmaxWarpImplI24ElementwiseScaleMaskLoadIffbE11DirectStoreIffEfLi2ELi2ELi32ELi1ELb0EL9Algorithm0EEvT_T0_ll(
	.param .align 8 .b8 _Z15SoftmaxWarpImplI24ElementwiseScaleMaskLoadIffbE11DirectStoreIffEfLi2ELi2ELi32ELi1ELb0EL9Algorithm0EEvT_T0_ll_param_0[32],
	.param .align 8 .b8 _Z15SoftmaxWarpImplI24ElementwiseScaleMaskLoadIffbE11DirectStoreIffEfLi2ELi2ELi32ELi1ELb0EL9Algorithm0EEvT_T0_ll_param_1[16],
	.param .u64 _Z15SoftmaxWarpImplI24ElementwiseScaleMaskLoadIffbE11DirectStoreIffEfLi2ELi2ELi32ELi1ELb0EL9Algorithm0EEvT_T0_ll_param_2,
	.param .u64 _Z15SoftmaxWarpImplI24ElementwiseScaleMaskLoadIffbE11DirectStoreIffEfLi2ELi2ELi32ELi1ELb0EL9Algorithm0EEvT_T0_ll_param_3
)
{
	.reg .pred 	%p<16>;
	.reg .b16 	%rs<3>;
	.reg .b32 	%r<33>;
	.reg .b32 	%f<60>;
	.reg .b64 	%rd<37>;

	ld.param.u64 	%rd1, [_Z15SoftmaxWarpImplI24ElementwiseScaleMaskLoadIffbE11DirectStoreIffEfLi2ELi2ELi32ELi1ELb0EL9Algorithm0EEvT_T0_ll_param_0];
	ld.param.u64 	%rd2, [_Z15SoftmaxWarpImplI24ElementwiseScaleMaskLoadIffbE11DirectStoreIffEfLi2ELi2ELi32ELi1ELb0EL9Algorithm0EEvT_T0_ll_param_0+8];
	ld.param.u64 	%rd3, [_Z15SoftmaxWarpImplI24ElementwiseScaleMaskLoadIffbE11DirectStoreIffEfLi2ELi2ELi32ELi1ELb0EL9Algorithm0EEvT_T0_ll_param_0+16];
	ld.param.v2.f32 	{%f2, %f1}, [_Z15SoftmaxWarpImplI24ElementwiseScaleMaskLoadIffbE11DirectStoreIffEfLi2ELi2ELi32ELi1ELb0EL9Algorithm0EEvT_T0_ll_param_0+24];
	ld.param.u64 	%rd4, [_Z15SoftmaxWarpImplI24ElementwiseScaleMaskLoadIffbE11DirectStoreIffEfLi2ELi2ELi32ELi1ELb0EL9Algorithm0EEvT_T0_ll_param_1];
	ld.param.u64 	%rd5, [_Z15SoftmaxWarpImplI24ElementwiseScaleMaskLoadIffbE11DirectStoreIffEfLi2ELi2ELi32ELi1ELb0EL9Algorithm0EEvT_T0_ll_param_1+8];
	ld.param.u64 	%rd15, [_Z15SoftmaxWarpImplI24ElementwiseScaleMaskLoadIffbE11DirectStoreIffEfLi2ELi2ELi32ELi1ELb0EL9Algorithm0EEvT_T0_ll_param_2];
	ld.param.u64 	%rd16, [_Z15SoftmaxWarpImplI24ElementwiseScaleMaskLoadIffbE11DirectStoreIffEfLi2ELi2ELi32ELi1ELb0EL9Algorithm0EEvT_T0_ll_param_3];
	setp.lt.s64 	%p1, %rd16, 65;
	@%p1 bra 	$L__BB22_2;
	mov.u64 	%rd17, $str;
	cvta.global.u64 	%rd18, %rd17;
	mov.u64 	%rd19, $str$1;
	cvta.global.u64 	%rd20, %rd19;
	mov.u64 	%rd21, __unnamed_23;
	cvta.global.u64 	%rd22, %rd21;
	{ // callseq 22, 0
	.param .b64 param0;
	st.param.b64 	[param0], %rd18;
	.param .b64 param1;
	st.param.b64 	[param1], %rd20;
	.param .b32 param2;
	st.param.b32 	[param2], 254;
	.param .b64 param3;
	st.param.b64 	[param3], %rd22;
	.param .b64 param4;
	st.param.b64 	[param4], 1;
	call.uni 
	__assertfail, 
	(
	param0, 
	param1, 
	param2, 
	param3, 
	param4
	);
	} // callseq 22
$L__BB22_2:
	mov.u32 	%r2, %ctaid.x;
	mov.u32 	%r3, %ntid.y;
	mov.u32 	%r4, %tid.y;
	mad.lo.s32 	%r5, %r2, %r3, %r4;
	mov.u32 	%r6, %nctaid.x;
	mul.lo.s32 	%r1, %r6, %r3;
	cvt.s64.s32 	%rd36, %r5;
	setp.le.s64 	%p2, %rd15, %rd36;
	@%p2 bra 	$L__BB22_7;
	mov.u32 	%r7, %tid.x;
	shl.b32 	%r8, %r7, 1;
	cvt.u64.u32 	%rd7, %r8;
	cvta.to.global.u64 	%rd8, %rd4;
	cvta.to.global.u64 	%rd9, %rd2;
	cvta.to.global.u64 	%rd10, %rd1;
	cvt.s64.s32 	%rd11, %r1;
$L__BB22_4:
	mad.lo.s64 	%rd23, %rd36, %rd3, %rd7;
	shr.u64 	%rd24, %rd23, 63;
	add.s64 	%rd25, %rd23, %rd24;
	shl.b64 	%rd26, %rd25, 2;
	and.b64  	%rd27, %rd26, -8;
	add.s64 	%rd13, %rd10, %rd27;
	ld.global.f32 	%f6, [%rd13];
	and.b64  	%rd28, %rd25, -2;
	add.s64 	%rd29, %rd9, %rd28;
	ld.global.v2.u8 	{%rs1, %rs2}, [%rd29];
	setp.eq.s16 	%p3, %rs1, 0;
	mul.f32 	%f7, %f1, %f6;
	selp.f32 	%f3, %f2, %f7, %p3;
	setp.eq.s16 	%p4, %rs2, 0;
	mov.f32 	%f59, %f2;
	@%p4 bra 	$L__BB22_6;
	ld.global.f32 	%f8, [%rd13+4];
	mul.f32 	%f59, %f1, %f8;
$L__BB22_6:
	max.f32 	%f9, %f3, 0fFF800000;
	max.f32 	%f10, %f9, %f59;
	mov.b32 	%r9, %f10;
	shfl.sync.bfly.b32	%r10|%p5, %r9, 16, 31, -1;
	mov.b32 	%f11, %r10;
	max.f32 	%f12, %f10, %f11;
	mov.b32 	%r11, %f12;
	shfl.sync.bfly.b32	%r12|%p6, %r11, 8, 31, -1;
	mov.b32 	%f13, %r12;
	max.f32 	%f14, %f12, %f13;
	mov.b32 	%r13, %f14;
	shfl.sync.bfly.b32	%r14|%p7, %r13, 4, 31, -1;
	mov.b32 	%f15, %r14;
	max.f32 	%f16, %f14, %f15;
	mov.b32 	%r15, %f16;
	shfl.sync.bfly.b32	%r16|%p8, %r15, 2, 31, -1;
	mov.b32 	%f17, %r16;
	max.f32 	%f18, %f16, %f17;
	mov.b32 	%r17, %f18;
	shfl.sync.bfly.b32	%r18|%p9, %r17, 1, 31, -1;
	mov.b32 	%f19, %r18;
	max.f32 	%f20, %f18, %f19;
	sub.f32 	%f21, %f3, %f20;
	fma.rn.f32 	%f22, %f21, 0f3BBB989D, 0f3F000000;
	cvt.sat.f32.f32 	%f23, %f22;
	mov.f32 	%f24, 0f4B400001;
	mov.f32 	%f25, 0f437C0000;
	fma.rm.f32 	%f26, %f23, %f25, %f24;
	add.f32 	%f27, %f26, 0fCB40007F;
	neg.f32 	%f28, %f27;
	fma.rn.f32 	%f29, %f21, 0f3FB8AA3B, %f28;
	fma.rn.f32 	%f30, %f21, 0f32A57060, %f29;
	mov.b32 	%r19, %f26;
	shl.b32 	%r20, %r19, 23;
	mov.b32 	%f31, %r20;
	ex2.approx.ftz.f32 	%f32, %f30;
	mul.f32 	%f33, %f32, %f31;
	add.f32 	%f34, %f33, 0f00000000;
	sub.f32 	%f35, %f59, %f20;
	fma.rn.f32 	%f36, %f35, 0f3BBB989D, 0f3F000000;
	cvt.sat.f32.f32 	%f37, %f36;
	fma.rm.f32 	%f38, %f37, %f25, %f24;
	add.f32 	%f39, %f38, 0fCB40007F;
	neg.f32 	%f40, %f39;
	fma.rn.f32 	%f41, %f35, 0f3FB8AA3B, %f40;
	fma.rn.f32 	%f42, %f35, 0f32A57060, %f41;
	mov.b32 	%r21, %f38;
	shl.b32 	%r22, %r21, 23;
	mov.b32 	%f43, %r22;
	ex2.approx.ftz.f32 	%f44, %f42;
	mul.f32 	%f45, %f44, %f43;
	add.f32 	%f46, %f34, %f45;
	mov.b32 	%r23, %f46;
	shfl.sync.bfly.b32	%r24|%p10, %r23, 16, 31, -1;
	mov.b32 	%f47, %r24;
	add.f32 	%f48, %f46, %f47;
	mov.b32 	%r25, %f48;
	shfl.sync.bfly.b32	%r26|%p11, %r25, 8, 31, -1;
	mov.b32 	%f49, %r26;
	add.f32 	%f50, %f48, %f49;
	mov.b32 	%r27, %f50;
	shfl.sync.bfly.b32	%r28|%p12, %r27, 4, 31, -1;
	mov.b32 	%f51, %r28;
	add.f32 	%f52, %f50, %f51;
	mov.b32 	%r29, %f52;
	shfl.sync.bfly.b32	%r30|%p13, %r29, 2, 31, -1;
	mov.b32 	%f53, %r30;
	add.f32 	%f54, %f52, %f53;
	mov.b32 	%r31, %f54;
	shfl.sync.bfly.b32	%r32|%p14, %r31, 1, 31, -1;
	mov.b32 	%f55, %r32;
	add.f32 	%f56, %f54, %f55;
	div.rn.f32 	%f57, %f33, %f56;
	div.rn.f32 	%f58, %f45, %f56;
	mad.lo.s64 	%rd30, %rd36, %rd5, %rd7;
	shr.u64 	%rd31, %rd30, 63;
	add.s64 	%rd32, %rd30, %rd31;
	shl.b64 	%rd33, %rd32, 2;
	and.b64  	%rd34, %rd33, -8;
	add.s64 	%rd35, %rd8, %rd34;
	st.global.v2.f32 	[%rd35], {%f57, %f58};
	add.s64 	%rd36, %rd36, %rd11;
	setp.lt.s64 	%p15, %rd36, %rd15;
	@%p15 bra 	$L__BB22_4;
$L__BB22_7:
	ret;

}
	// .globl	_Z15SoftmaxWarpImplI24ElementwiseScaleMaskLoadIffbE11DirectStoreIffEfLi2ELi2ELi32ELi1ELb1EL9Algorithm0EEvT_T0_ll
.visible .entry _Z15SoftmaxWarpImplI24ElementwiseScaleMaskLoadIffbE11DirectStoreIffEfLi2ELi2ELi32ELi1ELb1EL9Algorithm0EEvT_T0_ll(
	.param .align 8 .b8 _Z15SoftmaxWarpImplI24ElementwiseScaleMaskLoadIffbE11DirectStoreIffEfLi2ELi2ELi32ELi1ELb1EL9Algorithm0EEvT_T0_ll_param_0[32],
	.param .align 8 .b8 _Z15SoftmaxWarpImplI24ElementwiseScaleMaskLoadIffbE11DirectStoreIffEfLi2ELi2ELi32ELi1ELb1EL9Algorithm0EEvT_T0_ll_param_1[16],
	.param .u64 _Z15SoftmaxWarpImplI24ElementwiseScaleMaskLoadIffbE11DirectStoreIffEfLi2ELi2ELi32ELi1ELb1EL9Algorithm0EEvT_T0_ll_param_2,
	.param .u64 _Z15SoftmaxWarpImplI24ElementwiseScaleMaskLoadIffbE11DirectStoreIffEfLi2ELi2ELi32ELi1ELb1EL9Algorithm0EEvT_T0_ll_param_3
)
{
	.reg .pred 	%p<18>;
	.reg .b16 	%rs<3>;
	.reg .b32 	%r<33>;
	.reg .b32 	%f<67>;
	.reg .b64 	%rd<37>;

	ld.param.u64 	%rd1, [_Z15SoftmaxWarpImplI24ElementwiseScaleMaskLoadIffbE11DirectStoreIffEfLi2ELi2ELi32ELi1ELb1EL9Algorithm0EEvT_T0_ll_param_0];
	ld.param.u64 	%rd2, [_Z15SoftmaxWarpImplI24ElementwiseScaleMaskLoadIffbE11DirectStoreIffEfLi2ELi2ELi32ELi1ELb1EL9Algorithm0EEvT_T0_ll_param_0+8];
	ld.param.u64 	%rd3, [_Z15SoftmaxWarpImplI24ElementwiseScaleMaskLoadIffbE11DirectStoreIffEfLi2ELi2ELi32ELi1ELb1EL9Algorithm0EEvT_T0_ll_param_0+16];
	ld.param.v2.f32 	{%f2, %f1}, [_Z15SoftmaxWarpImplI24ElementwiseScaleMaskLoadIffbE11DirectStoreIffEfLi2ELi2ELi32ELi1ELb1EL9Algorithm0EEvT_T0_ll_param_0+24];
	ld.param.u64 	%rd4, [_Z15SoftmaxWarpImplI24ElementwiseScaleMaskLoadIffbE11DirectStoreIffEfLi2ELi2ELi32ELi1ELb1EL9Algorithm0EEvT_T0_ll_param_1];
	ld.param.u64 	%rd5, [_Z15SoftmaxWarpImplI24ElementwiseScaleMaskLoadIffbE11DirectStoreIffEfLi2ELi2ELi32ELi1ELb1EL9Algorithm0EEvT_T0_ll_param_1+8];
	ld.param.u64 	%rd15, [_Z15SoftmaxWarpImplI24ElementwiseScaleMaskLoadIffbE11DirectStoreIffEfLi2ELi2ELi32ELi1ELb1EL9Algorithm0EEvT_T0_ll_param_2];
	ld.param.u64 	%rd16, [_Z15SoftmaxWarpImplI24ElementwiseScaleMaskLoadIffbE11DirectStoreIffEfLi2ELi2ELi32ELi1ELb1EL9Algorithm0EEvT_T0_ll_param_3];
	setp.lt.s64 	%p1, %rd16, 65;
	@%p1 bra 	$L__BB23_2;
	mov.u64 	%rd17, $str;
	cvta.global.u64 	%rd18, %rd17;
	mov.u64 	%rd19, $str$1;
	cvta.global.u64 	%rd20, %rd19;
	mov.u64 	%rd21, __unnamed_24;
	cvta.global.u64 	%rd22, %rd21;
	{ // callseq 23, 0
	.param .b64 param0;
	st.param.b64 	[param0], %rd18;
	.param .b64 param1;
	st.param.b64 	[param1], %rd20;
	.param .b32 param2;
	st.param.b32 	[param2], 254;
	.param .b64 param3;
	st.param.b64 	[param3], %rd22;
	.param .b64 param4;
	st.param.b64 	[param4], 1;
	call.uni 
	__assertfail, 
	(
	param0, 
	param1, 
	param2, 
	param3, 
	param4
	);
	} // callseq 23
$L__BB23_2:
	mov.u32 	%r2, %ctaid.x;
	mov.u32 	%r3, %ntid.y;
	mov.u32 	%r4, %tid.y;
	mad.lo.s32 	%r5, %r2, %r3, %r4;
	mov.u32 	%r6, %nctaid.x;
	mul.lo.s32 	%r1, %r6, %r3;
	cvt.s64.s32 	%rd36, %r5;
	setp.le.s64 	%p2, %rd15, %rd36;
	@%p2 bra 	$L__BB23_11;
	mov.u32 	%r7, %tid.x;
	shl.b32 	%r8, %r7, 1;
	cvt.u64.u32 	%rd7, %r8;
	cvta.to.global.u64 	%rd8, %rd4;
	cvta.to.global.u64 	%rd9, %rd2;
	cvta.to.global.u64 	%rd10, %rd1;
	cvt.s64.s32 	%rd11, %r1;
$L__BB23_4:
	setp.le.s64 	%p3, %rd16, %rd7;
	mov.f32 	%f64, 0fFF800000;
	mov.f32 	%f65, %f64;
	mov.f32 	%f66, %f64;
	@%p3 bra 	$L__BB23_8;
	mad.lo.s64 	%rd23, %rd36, %rd3, %rd7;
	shr.u64 	%rd24, %rd23, 63;
	add.s64 	%rd25, %rd23, %rd24;
	shl.b64 	%rd26, %rd25, 2;
	and.b64  	%rd27, %rd26, -8;
	add.s64 	%rd13, %rd10, %rd27;
	ld.global.f32 	%f13, [%rd13];
	and.b64  	%rd28, %rd25, -2;
	add.s64 	%rd29, %rd9, %rd28;
	ld.global.v2.u8 	{%rs1, %rs2}, [%rd29];
	setp.eq.s16 	%p4, %rs1, 0;
	mul.f32 	%f14, %f1, %f13;
	selp.f32 	%f65, %f2, %f14, %p4;
	setp.eq.s16 	%p5, %rs2, 0;
	mov.f32 	%f64, %f2;
	@%p5 bra 	$L__BB23_7;
	ld.global.f32 	%f15, [%rd13+4];
	mul.f32 	%f64, %f1, %f15;
$L__BB23_7:
	max.f32 	%f16, %f65, 0fFF800000;
	max.f32 	%f66, %f16, %f64;
$L__BB23_8:
	setp.le.s64 	%p6, %rd16, %rd7;
	mov.b32 	%r9, %f66;
	shfl.sync.bfly.b32	%r10|%p7, %r9, 16, 31, -1;
	mov.b32 	%f17, %r10;
	max.f32 	%f18, %f66, %f17;
	mov.b32 	%r11, %f18;
	shfl.sync.bfly.b32	%r12|%p8, %r11, 8, 31, -1;
	mov.b32 	%f19, %r12;
	max.f32 	%f20, %f18, %f19;
	mov.b32 	%r13, %f20;
	shfl.sync.bfly.b32	%r14|%p9, %r13, 4, 31, -1;
	mov.b32 	%f21, %r14;
	max.f32 	%f22, %f20, %f21;
	mov.b32 	%r15, %f22;
	shfl.sync.bfly.b32	%r16|%p10, %r15, 2, 31, -1;
	mov.b32 	%f23, %r16;
	max.f32 	%f24, %f22, %f23;
	mov.b32 	%r17, %f24;
	shfl.sync.bfly.b32	%r18|%p11, %r17, 1, 31, -1;
	mov.b32 	%f25, %r18;
	max.f32 	%f26, %f24, %f25;
	sub.f32 	%f27, %f65, %f26;
	fma.rn.f32 	%f28, %f27, 0f3BBB989D, 0f3F000000;
	cvt.sat.f32.f32 	%f29, %f28;
	mov.f32 	%f30, 0f4B400001;
	mov.f32 	%f31, 0f437C0000;
	fma.rm.f32 	%f32, %f29, %f31, %f30;
	add.f32 	%f33, %f32, 0fCB40007F;
	neg.f32 	%f34, %f33;
	fma.rn.f32 	%f35, %f27, 0f3FB8AA3B, %f34;
	fma.rn.f32 	%f36, %f27, 0f32A57060, %f35;
	mov.b32 	%r19, %f32;
	shl.b32 	%r20, %r19, 23;
	mov.b32 	%f37, %r20;
	ex2.approx.ftz.f32 	%f38, %f36;
	mul.f32 	%f39, %f38, %f37;
	add.f32 	%f40, %f39, 0f00000000;
	sub.f32 	%f41, %f64, %f26;
	fma.rn.f32 	%f42, %f41, 0f3BBB989D, 0f3F000000;
	cvt.sat.f32.f32 	%f43, %f42;
	fma.rm.f32 	%f44, %f43, %f31, %f30;
	add.f32 	%f45, %f44, 0fCB40007F;
	neg.f32 	%f46, %f45;
	fma.rn.f32 	%f47, %f41, 0f3FB8AA3B, %f46;
	fma.rn.f32 	%f48, %f41, 0f32A57060, %f47;
	mov.b32 	%r21, %f44;
	shl.b32 	%r22, %r21, 23;
	mov.b32 	%f49, %r22;
	ex2.approx.ftz.f32 	%f50, %f48;
	mul.f32 	%f51, %f50, %f49;
	add.f32 	%f52, %f40, %f51;
	mov.b32 	%r23, %f52;
	shfl.sync.bfly.b32	%r24|%p12, %r23, 16, 31, -1;
	mov.b32 	%f53, %r24;
	add.f32 	%f54, %f52, %f53;
	mov.b32 	%r25, %f54;
	shfl.sync.bfly.b32	%r26|%p13, %r25, 8, 31, -1;
	mov.b32 	%f55, %r26;
	add.f32 	%f56, %f54, %f55;
	mov.b32 	%r27, %f56;
	shfl.sync.bfly.b32	%r28|%p14, %r27, 4, 31, -1;
	mov.b32 	%f57, %r28;
	add.f32 	%f58, %f56, %f57;
	mov.b32 	%r29, %f58;
	shfl.sync.bfly.b32	%r30|%p15, %r29, 2, 31, -1;
	mov.b32 	%f59, %r30;
	add.f32 	%f60, %f58, %f59;
	mov.b32 	%r31, %f60;
	shfl.sync.bfly.b32	%r32|%p16, %r31, 1, 31, -1;
	mov.b32 	%f61, %r32;
	add.f32 	%f62, %f60, %f61;
	div.rn.f32 	%f10, %f39, %f62;
	div.rn.f32 	%f11, %f51, %f62;
	@%p6 bra 	$L__BB23_10;
	mad.lo.s64 	%rd30, %rd36, %rd5, %rd7;
	shr.u64 	%rd31, %rd30, 63;
	add.s64 	%rd32, %rd30, %rd31;
	shl.b64 	%rd33, %rd32, 2;
	and.b64  	%rd34, %rd33, -8;
	add.s64 	%rd35, %rd8, %rd34;
	st.global.v2.f32 	[%rd35], {%f10, %f11};
$L__BB23_10:
	add.s64 	%rd36, %rd36, %rd11;
	setp.lt.s64 	%p17, %rd36, %rd15;
	@%p17 bra 	$L__BB23_4;
$L__BB23_11:
	ret;

}
	// .globl	_Z15SoftmaxWarpImplI24ElementwiseScaleMaskLoadIffbE11DirectStoreIffEfLi2ELi4ELi32ELi1ELb0EL9Algorithm0EEvT_T0_ll
.visible .entry _Z15SoftmaxWarpImplI24ElementwiseScaleMaskLoadIffbE11DirectStoreIffEfLi2ELi4ELi32ELi1ELb0EL9Algorithm0EEvT_T0_ll(
	.param .align 8 .b8 _Z15SoftmaxWarpImplI24ElementwiseScaleMaskLoadIffbE11DirectStoreIffEfLi2ELi4ELi32ELi1ELb0EL9Algorithm0EEvT_T0_ll_param_0[32],
	.param .align 8 .b8 _Z15SoftmaxWarpImplI24ElementwiseScaleMaskLoadIffbE11DirectStoreIffEfLi2ELi4ELi32ELi1ELb0EL9Algorithm0EEvT_T0_ll_param_1[16],
	.param .u64 _Z15SoftmaxWarpImplI24ElementwiseScaleMaskLoadIffbE11DirectStoreIffEfLi2ELi4ELi32ELi1ELb0EL9Algorithm0EEvT_T0_ll_param_2,
	.param .u64 _Z15SoftmaxWarpImplI24ElementwiseScaleMaskLoadIffbE11DirectStoreIffEfLi2ELi4ELi32ELi1ELb0EL9Algorithm0EEvT_T0_ll_param_3
)
{
	.reg .pred 	%p<18>;
	.reg .b16 	%rs<5>;
	.reg .b32 	%r<37>;
	.reg .b32 	%f<95>;
	.reg .b64 	%rd<51>;

	ld.param.u64 	%rd3, [_Z15SoftmaxWarpImplI24ElementwiseScaleMaskLoadIffbE11DirectStoreIffEfLi2ELi4ELi32ELi1ELb0EL9Algorithm0EEvT_T0_ll_param_0+16];
	ld.param.v2.f32 	{%f2, %f1}, [_Z15SoftmaxWarpImplI24ElementwiseScaleMaskLoadIffbE11DirectStoreIffEfLi2ELi4ELi32ELi1ELb0EL9Algorithm0EEvT_T0_ll_param_0+24];
	ld.param.u64 	%rd4, [_Z15SoftmaxWarpImplI24ElementwiseScaleMaskLoadIffbE11DirectStoreIffEfLi2ELi4ELi32ELi1ELb0EL9Algorithm0EEvT_T0_ll_param_1];
	ld.param.u64 	%rd5, [_Z15SoftmaxWarpImplI24ElementwiseScaleMaskLoadIffbE11DirectStoreIffEfLi2ELi4ELi32ELi1ELb0EL9Algorithm0EEvT_T0_ll_param_1+8];
	ld.param.u64 	%rd16, [_Z15SoftmaxWarpImplI24ElementwiseScaleMaskLoadIffbE11DirectStoreIffEfLi2ELi4ELi32ELi1ELb0EL9Algorithm0EEvT_T0_ll_param_0+8];
	ld.param.u64 	%rd17, [_Z15SoftmaxWarpImplI24ElementwiseScaleMaskLoadIffbE11DirectStoreIffEfLi2ELi4ELi32ELi1ELb0EL9Algorithm0EEvT_T0_ll_param_0];
	ld.param.u64 	%rd15, [_Z15SoftmaxWarpImplI24ElementwiseScaleMaskLoadIffbE11DirectStoreIffEfLi2ELi4ELi32ELi1ELb0EL9Algorithm0EEvT_T0_ll_param_2];
	ld.param.u64 	%rd18, [_Z15SoftmaxWarpImplI24ElementwiseScaleMaskLoadIffbE11DirectStoreIffEfLi2ELi4ELi32ELi1ELb0EL9Algorithm0EEvT_T0_ll_param_3];
	cvta.to.global.u64 	%rd1, %rd17;
	cvta.to.global.u64 	%rd2, %rd16;
	setp.lt.s64 	%p1, %rd18, 129;
	@%p1 bra 	$L__BB24_2;
	mov.u64 	%rd19, $str;
	cvta.global.u64 	%rd20, %rd19;
	mov.u64 	%rd21, $str$1;
	cvta.global.u64 	%rd22, %rd21;
	mov.u64 	%rd23, __unnamed_25;
	cvta.global.u64 	%rd24, %rd23;
	{ // callseq 24, 0
	.param .b64 param0;
	st.param.b64 	[param0], %rd20;
	.param .b64 param1;
	st.param.b64 	[param1], %rd22;
	.param .b32 param2;
	st.param.b32 	[param2], 254;
	.param .b64 param3;
	st.param.b64 	[param3], %rd24;
	.param .b64 param4;
	st.param.b64 	[param4], 1;
	call.uni 
	__assertfail, 
	(
	param0, 
	param1, 
	param2, 
	param3, 
	param4
	);
	} // callseq 24
$L__BB24_2:
	mov.u32 	%r2, %ctaid.x;
	mov.u32 	%r3, %ntid.y;
	mov.u32 	%r4, %tid.y;
	mad.lo.s32 	%r5, %r2, %r3, %r4;
	mov.u32 	%r6, %nctaid.x;
	mul.lo.s32 	%r1, %r6, %r3;
	cvt.s64.s32 	%rd50, %r5;
	setp.le.s64 	%p2, %rd15, %rd50;
	@%p2 bra 	$L__BB24_9;
	cvta.to.global.u64 	%rd7, %rd4;
	mov.u32 	%r7, %tid.x;
	shl.b32 	%r8, %r7, 1;
	cvt.u64.u32 	%rd8, %r8;
	cvt.s64.s32 	%rd9, %r1;
$L__BB24_4:
	mad.lo.s64 	%rd11, %rd50, %rd3, %rd8;
	shr.u64 	%rd25, %rd11, 63;
	add.s64 	%rd26, %rd11, %rd25;
	shl.b64 	%rd27, %rd26, 2;
	and.b64  	%rd28, %rd27, -8;
	add.s64 	%rd12, %rd1, %rd28;
	ld.global.f32 	%f9, [%rd12];
	and.b64  	%rd29, %rd26, -2;
	add.s64 	%rd30, %rd2, %rd29;
	ld.global.v2.u8 	{%rs1, %rs2}, [%rd30];
	setp.eq.s16 	%p3, %rs1, 0;
	mul.f32 	%f10, %f1, %f9;
	selp.f32 	%f3, %f2, %f10, %p3;
	setp.eq.s16 	%p4, %rs2, 0;
	mov.f32 	%f93, %f2;
	@%p4 bra 	$L__BB24_6;
	ld.global.f32 	%f11, [%rd12+4];
	mul.f32 	%f93, %f1, %f11;
$L__BB24_6:
	add.s64 	%rd31, %rd11, 64;
	shr.u64 	%rd32, %rd31, 63;
	add.s64 	%rd33, %rd31, %rd32;
	shl.b64 	%rd34, %rd33, 2;
	and.b64  	%rd35, %rd34, -8;
	add.s64 	%rd13, %rd1, %rd35;
	ld.global.f32 	%f12, [%rd13];
	and.b64  	%rd36, %rd33, -2;
	add.s64 	%rd37, %rd2, %rd36;
	ld.global.v2.u8 	{%rs3, %rs4}, [%rd37];
	setp.eq.s16 	%p5, %rs3, 0;
	mul.f32 	%f13, %f1, %f12;
	selp.f32 	%f6, %f2, %f13, %p5;
	setp.eq.s16 	%p6, %rs4, 0;
	mov.f32 	%f94, %f2;
	@%p6 bra 	$L__BB24_8;
	ld.global.f32 	%f14, [%rd13+4];
	mul.f32 	%f94, %f1, %f14;
$L__BB24_8:
	max.f32 	%f15, %f3, 0fFF800000;
	max.f32 	%f16, %f15, %f93;
	max.f32 	%f17, %f16, %f6;
	max.f32 	%f18, %f17, %f94;
	mov.b32 	%r9, %f18;
	shfl.sync.bfly.b32	%r10|%p7, %r9, 16, 31, -1;
	mov.b32 	%f19, %r10;
	max.f32 	%f20, %f18, %f19;
	mov.b32 	%r11, %f20;
	shfl.sync.bfly.b32	%r12|%p8, %r11, 8, 31, -1;
	mov.b32 	%f21, %r12;
	max.f32 	%f22, %f20, %f21;
	mov.b32 	%r13, %f22;
	shfl.sync.bfly.b32	%r14|%p9, %r13, 4, 31, -1;
	mov.b32 	%f23, %r14;
	max.f32 	%f24, %f22, %f23;
	mov.b32 	%r15, %f24;
	shfl.sync.bfly.b32	%r16|%p10, %r15, 2, 31, -1;
	mov.b32 	%f25, %r16;
	max.f32 	%f26, %f24, %f25;
	mov.b32 	%r17, %f26;
	shfl.sync.bfly.b32	%r18|%p11, %r17, 1, 31, -1;
	mov.b32 	%f27, %r18;
	max.f32 	%f28, %f26, %f27;
	sub.f32 	%f29, %f3, %f28;
	fma.rn.f32 	%f30, %f29, 0f3BBB989D, 0f3F000000;
	cvt.sat.f32.f32 	%f31, %f30;
	mov.f32 	%f32, 0f4B400001;
	mov.f32 	%f33, 0f437C0000;
	fma.rm.f32 	%f34, %f31, %f33, %f32;
	add.f32 	%f35, %f34, 0fCB40007F;
	neg.f32 	%f36, %f35;
	fma.rn.f32 	%f37, %f29, 0f3FB8AA3B, %f36;
	fma.rn.f32 	%f38, %f29, 0f32A57060, %f37;
	mov.b32 	%r19, %f34;
	shl.b32 	%r20, %r19, 23;
	mov.b32 	%f39, %r20;
	ex2.approx.ftz.f32 	%f40, %f38;
	mul.f32 	%f41, %f40, %f39;
	add.f32 	%f42, %f41, 0f00000000;
	sub.f32 	%f43, %f93, %f28;
	fma.rn.f32 	%f44, %f43, 0f3BBB989D, 0f3F000000;
	cvt.sat.f32.f32 	%f45, %f44;
	fma.rm.f32 	%f46, %f45, %f33, %f32;
	add.f32 	%f47, %f46, 0fCB40007F;
	neg.f32 	%f48, %f47;
	fma.rn.f32 	%f49, %f43, 0f3FB8AA3B, %f48;
	fma.rn.f32 	%f50, %f43, 0f32A57060, %f49;
	mov.b32 	%r21, %f46;
	shl.b32 	%r22, %r21, 23;
	mov.b32 	%f51, %r22;
	ex2.approx.ftz.f32 	%f52, %f50;
	mul.f32 	%f53, %f52, %f51;
	add.f32 	%f54, %f42, %f53;
	sub.f32 	%f55, %f6, %f28;
	fma.rn.f32 	%f56, %f55, 0f3BBB989D, 0f3F000000;
	cvt.sat.f32.f32 	%f57, %f56;
	fma.rm.f32 	%f58, %f57, %f33, %f32;
	add.f32 	%f59, %f58, 0fCB40007F;
	neg.f32 	%f60, %f59;
	fma.rn.f32 	%f61, %f55, 0f3FB8AA3B, %f60;
	fma.rn.f32 	%f62, %f55, 0f32A57060, %f61;
	mov.b32 	%r23, %f58;
	shl.b32 	%r24, %r23, 23;
	mov.b32 	%f63, %r24;
	ex2.approx.ftz.f32 	%f64, %f62;
	mul.f32 	%f65, %f64, %f63;
	add.f32 	%f66, %f54, %f65;
	sub.f32 	%f67, %f94, %f28;
	fma.rn.f32 	%f68, %f67, 0f3BBB989D, 0f3F000000;
	cvt.sat.f32.f32 	%f69, %f68;
	fma.rm.f32 	%f70, %f69, %f33, %f32;
	add.f32 	%f71, %f70, 0fCB40007F;
	neg.f32 	%f72, %f71;
	fma.rn.f32 	%f73, %f67, 0f3FB8AA3B, %f72;
	fma.rn.f32 	%f74, %f67, 0f32A57060, %f73;
	mov.b32 	%r25, %f70;
	shl.b32 	%r26, %r25, 23;
	mov.b32 	%f75, %r26;
	ex2.approx.ftz.f32 	%f76, %f74;
	mul.f32 	%f77, %f76, %f75;
	add.f32 	%f78, %f66, %f77;
	mov.b32 	%r27, %f78;
	shfl.sync.bfly.b32	%r28|%p12, %r27, 16, 31, -1;
	mov.b32 	%f79, %r28;
	add.f32 	%f80, %f78, %f79;
	mov.b32 	%r29, %f80;
	shfl.sync.bfly.b32	%r30|%p13, %r29, 8, 31, -1;
	mov.b32 	%f81, %r30;
	add.f32 	%f82, %f80, %f81;
	mov.b32 	%r31, %f82;
	shfl.sync.bfly.b32	%r32|%p14, %r31, 4, 31, -1;
	mov.b32 	%f83, %r32;
	add.f32 	%f84, %f82, %f83;
	mov.b32 	%r33, %f84;
	shfl.sync.bfly.b32	%r34|%p15, %r33, 2, 31, -1;
	mov.b32 	%f85, %r34;
	add.f32 	%f86, %f84, %f85;
	mov.b32 	%r35, %f86;
	shfl.sync.bfly.b32	%r36|%p16, %r35, 1, 31, -1;
	mov.b32 	%f87, %r36;
	add.f32 	%f88, %f86, %f87;
	div.rn.f32 	%f89, %f41, %f88;
	div.rn.f32 	%f90, %f53, %f88;
	div.rn.f32 	%f91, %f65, %f88;
	div.rn.f32 	%f92, %f77, %f88;
	mad.lo.s64 	%rd38, %rd50, %rd5, %rd8;
	shr.u64 	%rd39, %rd38, 63;
	add.s64 	%rd40, %rd38, %rd39;
	shl.b64 	%rd41, %rd40, 2;
	and.b64  	%rd42, %rd41, -8;
	add.s64 	%rd43, %rd7, %rd42;
	st.global.v2.f32 	[%rd43], {%f89, %f90};
	add.s64 	%rd44, %rd38, 64;
	shr.u64 	%rd45, %rd44, 63;
	add.s64 	%rd46, %rd44, %rd45;
	shl.b64 	%rd47, %rd46, 2;
	and.b64  	%rd48, %rd47, -8;
	add.s64 	%rd49, %rd7, %rd48;
	st.global.v2.f32 	[%rd49], {%f91, %f92};
	add.s64 	%rd50, %rd50, %rd9;
	setp.lt.s64 	%p17, %rd50, %rd15;
	@%p17 bra 	$L__BB24_4;
$L__BB24_9:
	ret;

}
	// .globl	_Z15SoftmaxWarpImplI24ElementwiseScaleMaskLoadIffbE11DirectStoreIffEfLi2ELi4ELi32ELi1ELb1EL9Algorithm0EEvT_T0_ll
.visible .entry _Z15SoftmaxWarpImplI24ElementwiseScaleMaskLoadIffbE11DirectStoreIffEfLi2ELi4ELi32ELi1ELb1EL9Algorithm0EEvT_T0_ll(
	.param .align 8 .b8 _Z15SoftmaxWarpImplI24ElementwiseScaleMaskLoadIffbE11DirectStoreIffEfLi2ELi4ELi32ELi1ELb1EL9Algorithm0EEvT_T0_ll_param_0[32],
	.param .align 8 .b8 _Z15SoftmaxWarpImplI24ElementwiseScaleMaskLoadIffbE11DirectStoreIffEfLi2ELi4ELi32ELi1ELb1EL9Algorithm0EEvT_T0_ll_param_1[16],
	.param .u64 _Z15SoftmaxWarpImplI24ElementwiseScaleMaskLoadIffbE11DirectStoreIffEfLi2ELi4ELi32ELi1ELb1EL9Algorithm0EEvT_T0_ll_param_2,
	.param .u64 _Z15SoftmaxWarpImplI24ElementwiseScaleMaskLoadIffbE11DirectStoreIffEfLi2ELi4ELi32ELi1ELb1EL9Algorithm0EEvT_T0_ll_param_3
)
{
	.reg .pred 	%p<22>;
	.reg .b16 	%rs<5>;
	.reg .b32 	%r<38>;
	.reg .b32 	%f<111>;
	.reg .b64 	%rd<54>;

	ld.param.v2.f32 	{%f21, %f22}, [_Z15SoftmaxWarpImplI24ElementwiseScaleMaskLoadIffbE11DirectStoreIffEfLi2ELi4ELi32ELi1ELb1EL9Algorithm0EEvT_T0_ll_param_0+24];
	ld.param.u64 	%rd17, [_Z15SoftmaxWarpImplI24ElementwiseScaleMaskLoadIffbE11DirectStoreIffEfLi2ELi4ELi32ELi1ELb1EL9Algorithm0EEvT_T0_ll_param_0+16];
	ld.param.u64 	%rd4, [_Z15SoftmaxWarpImplI24ElementwiseScaleMaskLoadIffbE11DirectStoreIffEfLi2ELi4ELi32ELi1ELb1EL9Algorithm0EEvT_T0_ll_param_1+8];
	ld.param.u64 	%rd20, [_Z15SoftmaxWarpImplI24ElementwiseScaleMaskLoadIffbE11DirectStoreIffEfLi2ELi4ELi32ELi1ELb1EL9Algorithm0EEvT_T0_ll_param_1];
	ld.param.u64 	%rd16, [_Z15SoftmaxWarpImplI24ElementwiseScaleMaskLoadIffbE11DirectStoreIffEfLi2ELi4ELi32ELi1ELb1EL9Algorithm0EEvT_T0_ll_param_0+8];
	ld.param.u64 	%rd15, [_Z15SoftmaxWarpImplI24ElementwiseScaleMaskLoadIffbE11DirectStoreIffEfLi2ELi4ELi32ELi1ELb1EL9Algorithm0EEvT_T0_ll_param_0];
	ld.param.u64 	%rd18, [_Z15SoftmaxWarpImplI24ElementwiseScaleMaskLoadIffbE11DirectStoreIffEfLi2ELi4ELi32ELi1ELb1EL9Algorithm0EEvT_T0_ll_param_2];
	ld.param.u64 	%rd19, [_Z15SoftmaxWarpImplI24ElementwiseScaleMaskLoadIffbE11DirectStoreIffEfLi2ELi4ELi32ELi1ELb1EL9Algorithm0EEvT_T0_ll_param_3];
	cvta.to.global.u64 	%rd1, %rd15;
	cvta.to.global.u64 	%rd2, %rd16;
	cvta.to.global.u64 	%rd3, %rd20;
	setp.lt.s64 	%p1, %rd19, 129;
	@%p1 bra 	$L__BB25_2;
	mov.u64 	%rd21, $str;
	cvta.global.u64 	%rd22, %rd21;
	mov.u64 	%rd23, $str$1;
	cvta.global.u64 	%rd24, %rd23;
	mov.u64 	%rd25, __unnamed_26;
	cvta.global.u64 	%rd26, %rd25;
	{ // callseq 25, 0
	.param .b64 param0;
	st.param.b64 	[param0], %rd22;
	.param .b64 param1;
	st.param.b64 	[param1], %rd24;
	.param .b32 param2;
	st.param.b32 	[param2], 254;
	.param .b64 param3;
	st.param.b64 	[param3], %rd26;
	.param .b64 param4;
	st.param.b64 	[param4], 1;
	call.uni 
	__assertfail, 
	(
	param0, 
	param1, 
	param2, 
	param3, 
	param4
	);
	} // callseq 25
$L__BB25_2:
	mov.u32 	%r2, %ctaid.x;
	mov.u32 	%r3, %ntid.y;
	mov.u32 	%r4, %tid.y;
	mad.lo.s32 	%r5, %r2, %r3, %r4;
	mov.u32 	%r6, %nctaid.x;
	mul.lo.s32 	%r1, %r6, %r3;
	cvt.s64.s32 	%rd53, %r5;
	setp.le.s64 	%p2, %rd18, %rd53;
	@%p2 bra 	$L__BB25_17;
	mov.u32 	%r7, %tid.x;
	shl.b32 	%r8, %r7, 1;
	cvt.u64.u32 	%rd6, %r8;
	add.s32 	%r9, %r8, 64;
	cvt.u64.u32 	%rd7, %r9;
	cvt.s64.s32 	%rd8, %r1;
$L__BB25_4:
	setp.le.s64 	%p3, %rd19, %rd6;
	mul.lo.s64 	%rd10, %rd53, %rd17;
	mov.f32 	%f104, 0fFF800000;
	mov.f32 	%f105, %f104;
	mov.f32 	%f110, %f104;
	@%p3 bra 	$L__BB25_8;
	add.s64 	%rd27, %rd10, %rd6;
	shr.u64 	%rd28, %rd27, 63;
	add.s64 	%rd29, %rd27, %rd28;
	shl.b64 	%rd30, %rd29, 2;
	and.b64  	%rd31, %rd30, -8;
	add.s64 	%rd11, %rd1, %rd31;
	ld.global.f32 	%f24, [%rd11];
	and.b64  	%rd32, %rd29, -2;
	add.s64 	%rd33, %rd2, %rd32;
	ld.global.v2.u8 	{%rs1, %rs2}, [%rd33];
	setp.eq.s16 	%p4, %rs1, 0;
	mul.f32 	%f25, %f22, %f24;
	selp.f32 	%f105, %f21, %f25, %p4;
	setp.eq.s16 	%p5, %rs2, 0;
	mov.f32 	%f104, %f21;
	@%p5 bra 	$L__BB25_7;
	ld.global.f32 	%f26, [%rd11+4];
	mul.f32 	%f104, %f22, %f26;
$L__BB25_7:
	max.f32 	%f27, %f105, 0fFF800000;
	max.f32 	%f110, %f27, %f104;
$L__BB25_8:
	setp.le.s64 	%p6, %rd19, %rd7;
	mov.f32 	%f108, 0fFF800000;
	mov.f32 	%f109, %f108;
	@%p6 bra 	$L__BB25_12;
	add.s64 	%rd34, %rd10, %rd7;
	shr.u64 	%rd35, %rd34, 63;
	add.s64 	%rd36, %rd34, %rd35;
	shl.b64 	%rd37, %rd36, 2;
	and.b64  	%rd38, %rd37, -8;
	add.s64 	%rd12, %rd1, %rd38;
	ld.global.f32 	%f29, [%rd12];
	and.b64  	%rd39, %rd36, -2;
	add.s64 	%rd40, %rd2, %rd39;
	ld.global.v2.u8 	{%rs3, %rs4}, [%rd40];
	setp.eq.s16 	%p7, %rs3, 0;
	mul.f32 	%f30, %f22, %f29;
	selp.f32 	%f109, %f21, %f30, %p7;
	setp.eq.s16 	%p8, %rs4, 0;
	mov.f32 	%f108, %f21;
	@%p8 bra 	$L__BB25_11;
	ld.global.f32 	%f31, [%rd12+4];
	mul.f32 	%f108, %f22, %f31;
$L__BB25_11:
	max.f32 	%f32, %f110, %f109;
	max.f32 	%f110, %f32, %f108;
$L__BB25_12:
	setp.le.s64 	%p9, %rd19, %rd6;
	mov.b32 	%r10, %f110;
	shfl.sync.bfly.b32	%r11|%p10, %r10, 16, 31, -1;
	mov.b32 	%f33, %r11;
	max.f32 	%f34, %f110, %f33;
	mov.b32 	%r12, %f34;
	shfl.sync.bfly.b32	%r13|%p11, %r12, 8, 31, -1;
	mov.b32 	%f35, %r13;
	max.f32 	%f36, %f34, %f35;
	mov.b32 	%r14, %f36;
	shfl.sync.bfly.b32	%r15|%p12, %r14, 4, 31, -1;
	mov.b32 	%f37, %r15;
	max.f32 	%f38, %f36, %f37;
	mov.b32 	%r16, %f38;
	shfl.sync.bfly.b32	%r17|%p13, %r16, 2, 31, -1;
	mov.b32 	%f39, %r17;
	max.f32 	%f40, %f38, %f39;
	mov.b32 	%r18, %f40;
	shfl.sync.bfly.b32	%r19|%p14, %r18, 1, 31, -1;
	mov.b32 	%f41, %r19;
	max.f32 	%f42, %f40, %f41;
	sub.f32 	%f43, %f105, %f42;
	fma.rn.f32 	%f44, %f43, 0f3BBB989D, 0f3F000000;
	cvt.sat.f32.f32 	%f45, %f44;
	mov.f32 	%f46, 0f4B400001;
	mov.f32 	%f47, 0f437C0000;
	fma.rm.f32 	%f48, %f45, %f47, %f46;
	add.f32 	%f49, %f48, 0fCB40007F;
	neg.f32 	%f50, %f49;
	fma.rn.f32 	%f51, %f43, 0f3FB8AA3B, %f50;
	fma.rn.f32 	%f52, %f43, 0f32A57060, %f51;
	mov.b32 	%r20, %f48;
	shl.b32 	%r21, %r20, 23;
	mov.b32 	%f53, %r21;
	ex2.approx.ftz.f32 	%f54, %f52;
	mul.f32 	%f55, %f54, %f53;
	add.f32 	%f56, %f55, 0f00000000;
	sub.f32 	%f57, %f104, %f42;
	fma.rn.f32 	%f58, %f57, 0f3BBB989D, 0f3F000000;
	cvt.sat.f32.f32 	%f59, %f58;
	fma.rm.f32 	%f60, %f59, %f47, %f46;
	add.f32 	%f61, %f60, 0fCB40007F;
	neg.f32 	%f62, %f61;
	fma.rn.f32 	%f63, %f57, 0f3FB8AA3B, %f62;
	fma.rn.f32 	%f64, %f57, 0f32A57060, %f63;
	mov.b32 	%r22, %f60;
	shl.b32 	%r23, %r22, 23;
	mov.b32 	%f65, %r23;
	ex2.approx.ftz.f32 	%f66, %f64;
	mul.f32 	%f67, %f66, %f65;
	add.f32 	%f68, %f56, %f67;
	sub.f32 	%f69, %f109, %f42;
	fma.rn.f32 	%f70, %f69, 0f3BBB989D, 0f3F000000;
	cvt.sat.f32.f32 	%f71, %f70;
	fma.rm.f32 	%f72, %f71, %f47, %f46;
	add.f32 	%f73, %f72, 0fCB40007F;
	neg.f32 	%f74, %f73;
	fma.rn.f32 	%f75, %f69, 0f3FB8AA3B, %f74;
	fma.rn.f32 	%f76, %f69, 0f32A57060, %f75;
	mov.b32 	%r24, %f72;
	shl.b32 	%r25, %r24, 23;
	mov.b32 	%f77, %r25;
	ex2.approx.ftz.f32 	%f78, %f76;
	mul.f32 	%f79, %f78, %f77;
	add.f32 	%f80, %f68, %f79;
	sub.f32 	%f81, %f108, %f42;
	fma.rn.f32 	%f82, %f81, 0f3BBB989D, 0f3F000000;
	cvt.sat.f32.f32 	%f83, %f82;
	fma.rm.f32 	%f84, %f83, %f47, %f46;
	add.f32 	%f85, %f84, 0fCB40007F;
	neg.f32 	%f86, %f85;
	fma.rn.f32 	%f87, %f81, 0f3FB8AA3B, %f86;
	fma.rn.f32 	%f88, %f81, 0f32A57060, %f87;
	mov.b32 	%r26, %f84;
	shl.b32 	%r27, %r26, 23;
	mov.b32 	%f89, %r27;
	ex2.approx.ftz.f32 	%f90, %f88;
	mul.f32 	%f91, %f90, %f89;
	add.f32 	%f92, %f80, %f91;
	mov.b32 	%r28, %f92;
	shfl.sync.bfly.b32	%r29|%p15, %r28, 16, 31, -1;
	mov.b32 	%f93, %r29;
	add.f32 	%f94, %f92, %f93;
	mov.b32 	%r30, %f94;
	shfl.sync.bfly.b32	%r31|%p16, %r30, 8, 31, -1;
	mov.b32 	%f95, %r31;
	add.f32 	%f96, %f94, %f95;
	mov.b32 	%r32, %f96;
	shfl.sync.bfly.b32	%r33|%p17, %r32, 4, 31, -1;
	mov.b32 	%f97, %r33;
	add.f32 	%f98, %f96, %f97;
	mov.b32 	%r34, %f98;
	shfl.sync.bfly.b32	%r35|%p18, %r34, 2, 31, -1;
	mov.b32 	%f99, %r35;
	add.f32 	%f100, %f98, %f99;
	mov.b32 	%r36, %f100;
	shfl.sync.bfly.b32	%r37|%p19, %r36, 1, 31, -1;
	mov.b32 	%f101, %r37;
	add.f32 	%f102, %f100, %f101;
	div.rn.f32 	%f17, %f55, %f102;
	div.rn.f32 	%f18, %f67, %f102;
	div.rn.f32 	%f19, %f79, %f102;
	div.rn.f32 	%f20, %f91, %f102;
	mul.lo.s64 	%rd13, %rd53, %rd4;
	@%p9 bra 	$L__BB25_14;
	add.s64 	%rd41, %rd13, %rd6;
	shr.u64 	%rd42, %rd41, 63;
	add.s64 	%rd43, %rd41, %rd42;
	shl.b64 	%rd44, %rd43, 2;
	and.b64  	%rd45, %rd44, -8;
	add.s64 	%rd46, %rd3, %rd45;
	st.global.v2.f32 	[%rd46], {%f17, %f18};
$L__BB25_14:
	setp.le.s64 	%p20, %rd19, %rd7;
	@%p20 bra 	$L__BB25_16;
	add.s64 	%rd47, %rd13, %rd7;
	shr.u64 	%rd48, %rd47, 63;
	add.s64 	%rd49, %rd47, %rd48;
	shl.b64 	%rd50, %rd49, 2;
	and.b64  	%rd51, %rd50, -8;
	add.s64 	%rd52, %rd3, %rd51;
	st.global.v2.f32 	[%rd52], {%f19, %f20};
$L__BB25_16:
	add.s64 	%rd53, %rd53, %rd8;
	setp.lt.s64 	%p21, %rd53, %rd18;
	@%p21 bra 	$L__BB25_4;
$L__BB25_17:
	ret;

}
	// .globl	_Z15SoftmaxWarpImplI24ElementwiseScaleMaskLoadIffbE11DirectStoreIffEfLi2ELi6ELi32ELi1ELb0EL9Algorithm0EEvT_T0_ll
.visible .entry _Z15SoftmaxWarpImplI24ElementwiseScaleMaskLoadIffbE11DirectStoreIffEfLi2ELi6ELi32ELi1ELb0EL9Algorithm0EEvT_T0_ll(
	.param .align 8 .b8 _Z15SoftmaxWarpImplI24ElementwiseScaleMaskLoadIffbE11DirectStoreIffEfLi2ELi6ELi32ELi1ELb0EL9Algorithm0EEvT_T0_ll_param_0[32],
	.param .align 8 .b8 _Z15SoftmaxWarpImplI24ElementwiseScaleMaskLoadIffbE11DirectStoreIffEfLi2ELi6ELi32ELi1ELb0EL9Algorithm0EEvT_T0_ll_param_1[16],
	.param .u64 _Z15SoftmaxWarpImplI24ElementwiseScaleMaskLoadIffbE11DirectStoreIffEfLi2ELi6ELi32ELi1ELb0EL9Algorithm0EEvT_T0_ll_param_2,
	.param .u64 _Z15SoftmaxWarpImplI24ElementwiseScaleMaskLoadIffbE11DirectStoreIffEfLi2ELi6ELi32ELi1ELb0EL9Algorithm0EEvT_T0_ll_param_3
)
{
	.reg .pred 	%p<20>;
	.reg .b16 	%rs<7>;
	.reg .b32 	%r<41>;
	.reg .b32 	%f<130>;
	.reg .b64 	%rd<65>;

	ld.param.u64 	%rd3, [_Z15SoftmaxWarpImplI24ElementwiseScaleMaskLoadIffbE11DirectStoreIffEfLi2ELi6ELi32ELi1ELb0EL9Algorithm0EEvT_T0_ll_param_0+16];
	ld.param.v2.f32 	{%f2, %f1}, [_Z15SoftmaxWarpImplI24ElementwiseScaleMaskLoadIffbE11DirectStoreIffEfLi2ELi6ELi32ELi1ELb0EL9Algorithm0EEvT_T0_ll_param_0+24];
	ld.param.u64 	%rd4, [_Z15SoftmaxWarpImplI24ElementwiseScaleMaskLoadIffbE11DirectStoreIffEfLi2ELi6ELi32ELi1ELb0EL9Algorithm0EEvT_T0_ll_param_1];
	ld.param.u64 	%rd5, [_Z15SoftmaxWarpImplI24ElementwiseScaleMaskLoadIffbE11DirectStoreIffEfLi2ELi6ELi32ELi1ELb0EL9Algorithm0EEvT_T0_ll_param_1+8];
	ld.param.u64 	%rd17, [_Z15SoftmaxWarpImplI24ElementwiseScaleMaskLoadIffbE11DirectStoreIffEfLi2ELi6ELi32ELi1ELb0EL9Algorithm0EEvT_T0_ll_param_0+8];
	ld.param.u64 	%rd18, [_Z15SoftmaxWarpImplI24ElementwiseScaleMaskLoadIffbE11DirectStoreIffEfLi2ELi6ELi32ELi1ELb0EL9Algorithm0EEvT_T0_ll_param_0];
	ld.param.u64 	%rd16, [_Z15SoftmaxWarpImplI24ElementwiseScaleMaskLoadIffbE11DirectStoreIffEfLi2ELi6ELi32ELi1ELb0EL9Algorithm0EEvT_T0_ll_param_2];
	ld.param.u64 	%rd19, [_Z15SoftmaxWarpImplI24ElementwiseScaleMaskLoadIffbE11DirectStoreIffEfLi2ELi6ELi32ELi1ELb0EL9Algorithm0EEvT_T0_ll_param_3];
	cvta.to.global.u64 	%rd1, %rd18;
	cvta.to.global.u64 	%rd2, %rd17;
	setp.lt.s64 	%p1, %rd19, 193;
	@%p1 bra 	$L__BB26_2;
	mov.u64 	%rd20, $str;
	cvta.global.u64 	%rd21, %rd20;
	mov.u64 	%rd22, $str$1;
	cvta.global.u64 	%rd23, %rd22;
	mov.u64 	%rd24, __unnamed_27;
	cvta.global.u64 	%rd25, %rd24;
	{ // callseq 26, 0
	.param .b64 param0;
	st.param.b64 	[param0], %rd21;
	.param .b64 param1;
	st.param.b64 	[param1], %rd23;
	.param .b32 param2;
	st.param.b32 	[param2], 254;
	.param .b64 param3;
	st.param.b64 	[param3], %rd25;
	.param .b64 param4;
	st.param.b64 	[param4], 1;
	call.uni 
	__assertfail, 
	(
	param0, 
	param1, 
	param2, 
	param3, 
	param4
	);
	} // callseq 26
$L__BB26_2:
	mov.u32 	%r2, %ctaid.x;
	mov.u32 	%r3, %ntid.y;
	mov.u32 	%r4, %tid.y;
	mad.lo.s32 	%r5, %r2, %r3, %r4;
	mov.u32 	%r6, %nctaid.x;
	mul.lo.s32 	%r1, %r6, %r3;
	cvt.s64.s32 	%rd64, %r5;
	setp.le.s64 	%p2, %rd16, %rd64;
	@%p2 bra 	$L__BB26_11;
	cvta.to.global.u64 	%rd7, %rd4;
	mov.u32 	%r7, %tid.x;
	shl.b32 	%r8, %r7, 1;
	cvt.u64.u32 	%rd8, %r8;
	cvt.s64.s32 	%rd9, %r1;
$L__BB26_4:
	mad.lo.s64 	%rd11, %rd64, %rd3, %rd8;
	shr.u64 	%rd26, %rd11, 63;
	add.s64 	%rd27, %rd11, %rd26;
	shl.b64 	%rd28, %rd27, 2;
	and.b64  	%rd29, %rd28, -8;
	add.s64 	%rd12, %rd1, %rd29;
	ld.global.f32 	%f12, [%rd12];
	and.b64  	%rd30, %rd27, -2;
	add.s64 	%rd31, %rd2, %rd30;
	ld.global.v2.u8 	{%rs1, %rs2}, [%rd31];
	setp.eq.s16 	%p3, %rs1, 0;
	mul.f32 	%f13, %f1, %f12;
	selp.f32 	%f3, %f2, %f13, %p3;
	setp.eq.s16 	%p4, %rs2, 0;
	mov.f32 	%f127, %f2;
	@%p4 bra 	$L__BB26_6;
	ld.global.f32 	%f14, [%rd12+4];
	mul.f32 	%f127, %f1, %f14;
$L__BB26_6:
	add.s64 	%rd32, %rd11, 64;
	shr.u64 	%rd33, %rd32, 63;
	add.s64 	%rd34, %rd32, %rd33;
	shl.b64 	%rd35, %rd34, 2;
	and.b64  	%rd36, %rd35, -8;
	add.s64 	%rd13, %rd1, %rd36;
	ld.global.f32 	%f15, [%rd13];
	and.b64  	%rd37, %rd34, -2;
	add.s64 	%rd38, %rd2, %rd37;
	ld.global.v2.u8 	{%rs3, %rs4}, [%rd38];
	setp.eq.s16 	%p5, %rs3, 0;
	mul.f32 	%f16, %f1, %f15;
	selp.f32 	%f6, %f2, %f16, %p5;
	setp.eq.s16 	%p6, %rs4, 0;
	mov.f32 	%f128, %f2;
	@%p6 bra 	$L__BB26_8;
	ld.global.f32 	%f17, [%rd13+4];
	mul.f32 	%f128, %f1, %f17;
$L__BB26_8:
	add.s64 	%rd39, %rd11, 128;
	shr.u64 	%rd40, %rd39, 63;
	add.s64 	%rd41, %rd39, %rd40;
	shl.b64 	%rd42, %rd41, 2;
	and.b64  	%rd43, %rd42, -8;
	add.s64 	%rd14, %rd1, %rd43;
	ld.global.f32 	%f18, [%rd14];
	and.b64  	%rd44, %rd41, -2;
	add.s64 	%rd45, %rd2, %rd44;
	ld.global.v2.u8 	{%rs5, %rs6}, [%rd45];
	setp.eq.s16 	%p7, %rs5, 0;
	mul.f32 	%f19, %f1, %f18;
	selp.f32 	%f9, %f2, %f19, %p7;
	setp.eq.s16 	%p8, %rs6, 0;
	mov.f32 	%f129, %f2;
	@%p8 bra 	$L__BB26_10;
	ld.global.f32 	%f20, [%rd14+4];
	mul.f32 	%f129, %f1, %f20;
$L__BB26_10:
	max.f32 	%f21, %f3, 0fFF800000;
	max.f32 	%f22, %f21, %f127;
	max.f32 	%f23, %f22, %f6;
	max.f32 	%f24, %f23, %f128;
	max.f32 	%f25, %f24, %f9;
	max.f32 	%f26, %f25, %f129;
	mov.b32 	%r9, %f26;
	shfl.sync.bfly.b32	%r10|%p9, %r9, 16, 31, -1;
	mov.b32 	%f27, %r10;
	max.f32 	%f28, %f26, %f27;
	mov.b32 	%r11, %f28;
	shfl.sync.bfly.b32	%r12|%p10, %r11, 8, 31, -1;
	mov.b32 	%f29, %r12;
	max.f32 	%f30, %f28, %f29;
	mov.b32 	%r13, %f30;
	shfl.sync.bfly.b32	%r14|%p11, %r13, 4, 31, -1;
	mov.b32 	%f31, %r14;
	max.f32 	%f32, %f30, %f31;
	mov.b32 	%r15, %f32;
	shfl.sync.bfly.b32	%r16|%p12, %r15, 2, 31, -1;
	mov.b32 	%f33, %r16;
	max.f32 	%f34, %f32, %f33;
	mov.b32 	%r17, %f34;
	shfl.sync.bfly.b32	%r18|%p13, %r17, 1, 31, -1;
	mov.b32 	%f35, %r18;
	max.f32 	%f36, %f34, %f35;
	sub.f32 	%f37, %f3, %f36;
	fma.rn.f32 	%f38, %f37, 0f3BBB989D, 0f3F000000;
	cvt.sat.f32.f32 	%f39, %f38;
	mov.f32 	%f40, 0f4B400001;
	mov.f32 	%f41, 0f437C0000;
	fma.rm.f32 	%f42, %f39, %f41, %f40;
	add.f32 	%f43, %f42, 0fCB40007F;
	neg.f32 	%f44, %f43;
	fma.rn.f32 	%f45, %f37, 0f3FB8AA3B, %f44;
	fma.rn.f32 	%f46, %f37, 0f32A57060, %f45;
	mov.b32 	%r19, %f42;
	shl.b32 	%r20, %r19, 23;
	mov.b32 	%f47, %r20;
	ex2.approx.ftz.f32 	%f48, %f46;
	mul.f32 	%f49, %f48, %f47;
	add.f32 	%f50, %f49, 0f00000000;
	sub.f32 	%f51, %f127, %f36;
	fma.rn.f32 	%f52, %f51, 0f3BBB989D, 0f3F000000;
	cvt.sat.f32.f32 	%f53, %f52;
	fma.rm.f32 	%f54, %f53, %f41, %f40;
	add.f32 	%f55, %f54, 0fCB40007F;
	neg.f32 	%f56, %f55;
	fma.rn.f32 	%f57, %f51, 0f3FB8AA3B, %f56;
	fma.rn.f32 	%f58, %f51, 0f32A57060, %f57;
	mov.b32 	%r21, %f54;
	shl.b32 	%r22, %r21, 23;
	mov.b32 	%f59, %r22;
	ex2.approx.ftz.f32 	%f60, %f58;
	mul.f32 	%f61, %f60, %f59;
	add.f32 	%f62, %f50, %f61;
	sub.f32 	%f63, %f6, %f36;
	fma.rn.f32 	%f64, %f63, 0f3BBB989D, 0f3F000000;
	cvt.sat.f32.f32 	%f65, %f64;
	fma.rm.f32 	%f66, %f65, %f41, %f40;
	add.f32 	%f67, %f66, 0fCB40007F;
	neg.f32 	%f68, %f67;
	fma.rn.f32 	%f69, %f63, 0f3FB8AA3B, %f68;
	fma.rn.f32 	%f70, %f63, 0f32A57060, %f69;
	mov.b32 	%r23, %f66;
	shl.b32 	%r24, %r23, 23;
	mov.b32 	%f71, %r24;
	ex2.approx.ftz.f32 	%f72, %f70;
	mul.f32 	%f73, %f72, %f71;
	add.f32 	%f74, %f62, %f73;
	sub.f32 	%f75, %f128, %f36;
	fma.rn.f32 	%f76, %f75, 0f3BBB989D, 0f3F000000;
	cvt.sat.f32.f32 	%f77, %f76;
	fma.rm.f32 	%f78, %f77, %f41, %f40;
	add.f32 	%f79, %f78, 0fCB40007F;
	neg.f32 	%f80, %f79;
	fma.rn.f32 	%f81, %f75, 0f3FB8AA3B, %f80;
	fma.rn.f32 	%f82, %f75, 0f32A57060, %f81;
	mov.b32 	%r25, %f78;
	shl.b32 	%r26, %r25, 23;
	mov.b32 	%f83, %r26;
	ex2.approx.ftz.f32 	%f84, %f82;
	mul.f32 	%f85, %f84, %f83;
	add.f32 	%f86, %f74, %f85;
	sub.f32 	%f87, %f9, %f36;
	fma.rn.f32 	%f88, %f87, 0f3BBB989D, 0f3F000000;
	cvt.sat.f32.f32 	%f89, %f88;
	fma.rm.f32 	%f90, %f89, %f41, %f40;
	add.f32 	%f91, %f90, 0fCB40007F;
	neg.f32 	%f92, %f91;
	fma.rn.f32 	%f93, %f87, 0f3FB8AA3B, %f92;
	fma.rn.f32 	%f94, %f87, 0f32A57060, %f93;
	mov.b32 	%r27, %f90;
	shl.b32 	%r28, %r27, 23;
	mov.b32 	%f95, %r28;
	ex2.approx.ftz.f32 	%f96, %f94;
	mul.f32 	%f97, %f96, %f95;
	add.f32 	%f98, %f86, %f97;
	sub.f32 	%f99, %f129, %f36;
	fma.rn.f32 	%f100, %f99, 0f3BBB989D, 0f3F000000;
	cvt.sat.f32.f32 	%f101, %f100;
	fma.rm.f32 	%f102, %f101, %f41, %f40;
	add.f32 	%f103, %f102, 0fCB40007F;
	neg.f32 	%f104, %f103;
	fma.rn.f32 	%f105, %f99, 0f3FB8AA3B, %f104;
	fma.rn.f32 	%f106, %f99, 0f32A57060, %f105;
	mov.b32 	%r29, %f102;
	shl.b32 	%r30, %r29, 23;
	mov.b32 	%f107, %r30;
	ex2.approx.ftz.f32 	%f108, %f106;
	mul.f32 	%f109, %f108, %f107;
	add.f32 	%f110, %f98, %f109;
	mov.b32 	%r31, %f110;
	shfl.sync.bfly.b32	%r32|%p14, %r31, 16, 31, -1;
	mov.b32 	%f111, %r32;
	add.f32 	%f112, %f110, %f111;
	mov.b32 	%r33, %f112;
	shfl.sync.bfly.b32	%r34|%p15, %r33, 8, 31, -1;
	mov.b32 	%f113, %r34;
	add.f32 	%f114, %f112, %f113;
	mov.b32 	%r35, %f114;
	shfl.sync.bfly.b32	%r36|%p16, %r35, 4, 31, -1;
	mov.b32 	%f115, %r36;
	add.f32 	%f116, %f114, %f115;
	mov.b32 	%r37, %f116;
	shfl.sync.bfly.b32	%r38|%p17, %r37, 2, 31, -1;
	mov.b32 	%f117, %r38;
	add.f32 	%f118, %f116, %f117;
	mov.b32 	%r39, %f118;
	shfl.sync.bfly.b32	%r40|%p18, %r39, 1, 31, -1;
	mov.b32 	%f119, %r40;
	add.f32 	%f120, %f118, %f119;
	div.rn.f32 	%f121, %f49, %f120;
	div.rn.f32 	%f122, %f61, %f120;
	div.rn.f32 	%f123, %f73, %f120;
	div.rn.f32 	%f124, %f85, %f120;
	div.rn.f32 	%f125, %f97, %f120;
	div.rn.f32 	%f126, %f109, %f120;
	mad.lo.s64 	%rd46, %rd64, %rd5, %rd8;
	shr.u64 	%rd47, %rd46, 63;
	add.s64 	%rd48, %rd46, %rd47;
	shl.b64 	%rd49, %rd48, 2;
	and.b64  	%rd50, %rd49, -8;
	add.s64 	%rd51, %rd7, %rd50;
	st.global.v2.f32 	[%rd51], {%f121, %f122};
	add.s64 	%rd52, %rd46, 64;
	shr.u64 	%rd53, %rd52, 63;
	add.s64 	%rd54, %rd52, %rd53;
	shl.b64 	%rd55, %rd54, 2;
	and.b64  	%rd56, %rd55, -8;
	add.s64 	%rd57, %rd7, %rd56;
	st.global.v2.f32 	[%rd57], {%f123, %f124};
	add.s64 	%rd58, %rd46, 128;
	shr.u64 	%rd59, %rd58, 63;
	add.s64 	%rd60, %rd58, %rd59;
	shl.b64 	%rd61, %rd60, 2;
	and.b64  	%rd62, %rd61, -8;
	add.s64 	%rd63, %rd7, %rd62;
	st.global.v2.f32 	[%rd63], {%f125, %f126};
	add.s64 	%rd64, %rd64, %rd9;
	setp.lt.s64 	%p19, %rd64, %rd16;
	@%p19 bra 	$L__BB26_4;
$L__BB26_11:
	ret;

}
	// .globl	_Z15SoftmaxWarpImplI24ElementwiseScaleMaskLoadIffbE11DirectStoreIffEfLi2ELi6ELi32ELi1ELb1EL9Algorithm0EEvT_T0_ll
.visible .entry _Z15SoftmaxWarpImplI24ElementwiseScaleMaskLoadIffbE11DirectStoreIffEfLi2ELi6ELi32ELi1ELb1EL9Algorithm0EEvT_T0_ll(
	.param .align 8 .b8 _Z15SoftmaxWarpImplI24ElementwiseScaleMaskLoadIffbE11DirectStoreIffEfLi2ELi6ELi32ELi1ELb1EL9Algorithm0EEvT_T0_ll_param_0[32],
	.param .align 8 .b8 _Z15SoftmaxWarpImplI24ElementwiseScaleMaskLoadIffbE11DirectStoreIffEfLi2ELi6ELi32ELi1ELb1EL9Algorithm0EEvT_T0_ll_param_1[16],
	.param .u64 _Z15SoftmaxWarpImplI24ElementwiseScaleMaskLoadIffbE11DirectStoreIffEfLi2ELi6ELi32ELi1ELb1EL9Algorithm0EEvT_T0_ll_param_2,
	.param .u64 _Z15SoftmaxWarpImplI24ElementwiseScaleMaskLoadIffbE11DirectStoreIffEfLi2ELi6ELi32ELi1ELb1EL9Algorithm0EEvT_T0_ll_param_3
)
{
	.reg .pred 	%p<26>;
	.reg .b16 	%rs<7>;
	.reg .b32 	%r<43>;
	.reg .b32 	%f<155>;
	.reg .b64 	%rd<71>;

	ld.param.u64 	%rd19, [_Z15SoftmaxWarpImplI24ElementwiseScaleMaskLoadIffbE11DirectStoreIffEfLi2ELi6ELi32ELi1ELb1EL9Algorithm0EEvT_T0_ll_param_1+8];
	ld.param.v2.f32 	{%f32, %f33}, [_Z15SoftmaxWarpImplI24ElementwiseScaleMaskLoadIffbE11DirectStoreIffEfLi2ELi6ELi32ELi1ELb1EL9Algorithm0EEvT_T0_ll_param_0+24];
	ld.param.u64 	%rd17, [_Z15SoftmaxWarpImplI24ElementwiseScaleMaskLoadIffbE11DirectStoreIffEfLi2ELi6ELi32ELi1ELb1EL9Algorithm0EEvT_T0_ll_param_0+16];
	ld.param.u64 	%rd16, [_Z15SoftmaxWarpImplI24ElementwiseScaleMaskLoadIffbE11DirectStoreIffEfLi2ELi6ELi32ELi1ELb1EL9Algorithm0EEvT_T0_ll_param_0+8];
	ld.param.u64 	%rd18, [_Z15SoftmaxWarpImplI24ElementwiseScaleMaskLoadIffbE11DirectStoreIffEfLi2ELi6ELi32ELi1ELb1EL9Algorithm0EEvT_T0_ll_param_1];
	ld.param.u64 	%rd15, [_Z15SoftmaxWarpImplI24ElementwiseScaleMaskLoadIffbE11DirectStoreIffEfLi2ELi6ELi32ELi1ELb1EL9Algorithm0EEvT_T0_ll_param_0];
	ld.param.u64 	%rd20, [_Z15SoftmaxWarpImplI24ElementwiseScaleMaskLoadIffbE11DirectStoreIffEfLi2ELi6ELi32ELi1ELb1EL9Algorithm0EEvT_T0_ll_param_2];
	ld.param.u64 	%rd21, [_Z15SoftmaxWarpImplI24ElementwiseScaleMaskLoadIffbE11DirectStoreIffEfLi2ELi6ELi32ELi1ELb1EL9Algorithm0EEvT_T0_ll_param_3];
	cvta.to.global.u64 	%rd1, %rd15;
	cvta.to.global.u64 	%rd2, %rd18;
	setp.lt.s64 	%p1, %rd21, 193;
	@%p1 bra 	$L__BB27_2;
	mov.u64 	%rd22, $str;
	cvta.global.u64 	%rd23, %rd22;
	mov.u64 	%rd24, $str$1;
	cvta.global.u64 	%rd25, %rd24;
	mov.u64 	%rd26, __unnamed_28;
	cvta.global.u64 	%rd27, %rd26;
	{ // callseq 27, 0
	.param .b64 param0;
	st.param.b64 	[param0], %rd23;
	.param .b64 param1;
	st.param.b64 	[param1], %rd25;
	.param .b32 param2;
	st.param.b32 	[param2], 254;
	.param .b64 param3;
	st.param.b64 	[param3], %rd27;
	.param .b64 param4;
	st.param.b64 	[param4], 1;
	call.uni 
	__assertfail, 
	(
	param0, 
	param1, 
	param2, 
	param3, 
	param4
	);
	} // callseq 27
$L__BB27_2:
	mov.u32 	%r2, %ctaid.x;
	mov.u32 	%r3, %ntid.y;
	mov.u32 	%r4, %tid.y;
	mad.lo.s32 	%r5, %r2, %r3, %r4;
	mov.u32 	%r6, %nctaid.x;
	mul.lo.s32 	%r1, %r6, %r3;
	cvt.s64.s32 	%rd70, %r5;
	setp.le.s64 	%p2, %rd20, %rd70;
	@%p2 bra 	$L__BB27_23;
	mov.u32 	%r7, %tid.x;
	shl.b32 	%r8, %r7, 1;
	cvt.u64.u32 	%rd4, %r8;
	add.s32 	%r9, %r8, 64;
	cvt.u64.u32 	%rd5, %r9;
	add.s32 	%r10, %r8, 128;
	cvt.u64.u32 	%rd6, %r10;
	cvt.s64.s32 	%rd7, %r1;
$L__BB27_4:
	setp.le.s64 	%p3, %rd21, %rd4;
	mul.lo.s64 	%rd9, %rd70, %rd17;
	mov.f32 	%f144, 0fFF800000;
	mov.f32 	%f145, %f144;
	mov.f32 	%f150, %f144;
	@%p3 bra 	$L__BB27_8;
	add.s64 	%rd28, %rd9, %rd4;
	shr.u64 	%rd29, %rd28, 63;
	add.s64 	%rd30, %rd28, %rd29;
	shl.b64 	%rd31, %rd30, 2;
	and.b64  	%rd32, %rd31, -8;
	add.s64 	%rd10, %rd1, %rd32;
	ld.global.f32 	%f35, [%rd10];
	cvta.to.global.u64 	%rd33, %rd16;
	and.b64  	%rd34, %rd30, -2;
	add.s64 	%rd35, %rd33, %rd34;
	ld.global.v2.u8 	{%rs1, %rs2}, [%rd35];
	setp.eq.s16 	%p4, %rs1, 0;
	mul.f32 	%f36, %f33, %f35;
	selp.f32 	%f145, %f32, %f36, %p4;
	setp.eq.s16 	%p5, %rs2, 0;
	mov.f32 	%f144, %f32;
	@%p5 bra 	$L__BB27_7;
	ld.global.f32 	%f37, [%rd10+4];
	mul.f32 	%f144, %f33, %f37;
$L__BB27_7:
	max.f32 	%f38, %f145, 0fFF800000;
	max.f32 	%f150, %f38, %f144;
$L__BB27_8:
	setp.le.s64 	%p6, %rd21, %rd5;
	mov.f32 	%f148, 0fFF800000;
	mov.f32 	%f149, %f148;
	@%p6 bra 	$L__BB27_12;
	add.s64 	%rd36, %rd9, %rd5;
	shr.u64 	%rd37, %rd36, 63;
	add.s64 	%rd38, %rd36, %rd37;
	shl.b64 	%rd39, %rd38, 2;
	and.b64  	%rd40, %rd39, -8;
	add.s64 	%rd11, %rd1, %rd40;
	ld.global.f32 	%f40, [%rd11];
	cvta.to.global.u64 	%rd41, %rd16;
	and.b64  	%rd42, %rd38, -2;
	add.s64 	%rd43, %rd41, %rd42;
	ld.global.v2.u8 	{%rs3, %rs4}, [%rd43];
	setp.eq.s16 	%p7, %rs3, 0;
	mul.f32 	%f41, %f33, %f40;
	selp.f32 	%f149, %f32, %f41, %p7;
	setp.eq.s16 	%p8, %rs4, 0;
	mov.f32 	%f148, %f32;
	@%p8 bra 	$L__BB27_11;
	ld.global.f32 	%f42, [%rd11+4];
	mul.f32 	%f148, %f33, %f42;
$L__BB27_11:
	max.f32 	%f43, %f150, %f149;
	max.f32 	%f150, %f43, %f148;
$L__BB27_12:
	setp.le.s64 	%p9, %rd21, %rd6;
	mov.f32 	%f152, 0fFF800000;
	mov.f32 	%f153, %f152;
	@%p9 bra 	$L__BB27_16;
	add.s64 	%rd44, %rd9, %rd6;
	shr.u64 	%rd45, %rd44, 63;
	add.s64 	%rd46, %rd44, %rd45;
	shl.b64 	%rd47, %rd46, 2;
	and.b64  	%rd48, %rd47, -8;
	add.s64 	%rd12, %rd1, %rd48;
	ld.global.f32 	%f45, [%rd12];
	cvta.to.global.u64 	%rd49, %rd16;
	and.b64  	%rd50, %rd46, -2;
	add.s64 	%rd51, %rd49, %rd50;
	ld.global.v2.u8 	{%rs5, %rs6}, [%rd51];
	setp.eq.s16 	%p10, %rs5, 0;
	mul.f32 	%f46, %f33, %f45;
	selp.f32 	%f153, %f32, %f46, %p10;
	setp.eq.s16 	%p11, %rs6, 0;
	mov.f32 	%f152, %f32;
	@%p11 bra 	$L__BB27_15;
	ld.global.f32 	%f47, [%rd12+4];
	mul.f32 	%f152, %f33, %f47;
$L__BB27_15:
	max.f32 	%f48, %f150, %f153;
	max.f32 	%f150, %f48, %f152;
$L__BB27_16:
	setp.le.s64 	%p12, %rd21, %rd4;
	mov.b32 	%r11, %f150;
	shfl.sync.bfly.b32	%r12|%p13, %r11, 16, 31, -1;
	mov.b32 	%f49, %r12;
	max.f32 	%f50, %f150, %f49;
	mov.b32 	%r13, %f50;
	shfl.sync.bfly.b32	%r14|%p14, %r13, 8, 31, -1;
	mov.b32 	%f51, %r14;
	max.f32 	%f52, %f50, %f51;
	mov.b32 	%r15, %f52;
	shfl.sync.bfly.b32	%r16|%p15, %r15, 4, 31, -1;
	mov.b32 	%f53, %r16;
	max.f32 	%f54, %f52, %f53;
	mov.b32 	%r17, %f54;
	shfl.sync.bfly.b32	%r18|%p16, %r17, 2, 31, -1;
	mov.b32 	%f55, %r18;
	max.f32 	%f56, %f54, %f55;
	mov.b32 	%r19, %f56;
	shfl.sync.bfly.b32	%r20|%p17, %r19, 1, 31, -1;
	mov.b32 	%f57, %r20;
	max.f32 	%f58, %f56, %f57;
	sub.f32 	%f59, %f145, %f58;
	fma.rn.f32 	%f60, %f59, 0f3BBB989D, 0f3F000000;
	cvt.sat.f32.f32 	%f61, %f60;
	mov.f32 	%f62, 0f4B400001;
	mov.f32 	%f63, 0f437C0000;
	fma.rm.f32 	%f64, %f61, %f63, %f62;
	add.f32 	%f65, %f64, 0fCB40007F;
	neg.f32 	%f66, %f65;
	fma.rn.f32 	%f67, %f59, 0f3FB8AA3B, %f66;
	fma.rn.f32 	%f68, %f59, 0f32A57060, %f67;
	mov.b32 	%r21, %f64;
	shl.b32 	%r22, %r21, 23;
	mov.b32 	%f69, %r22;
	ex2.approx.ftz.f32 	%f70, %f68;
	mul.f32 	%f71, %f70, %f69;
	add.f32 	%f72, %f71, 0f00000000;
	sub.f32 	%f73, %f144, %f58;
	fma.rn.f32 	%f74, %f73, 0f3BBB989D, 0f3F000000;
	cvt.sat.f32.f32 	%f75, %f74;
	fma.rm.f32 	%f76, %f75, %f63, %f62;
	add.f32 	%f77, %f76, 0fCB40007F;
	neg.f32 	%f78, %f77;
	fma.rn.f32 	%f79, %f73, 0f3FB8AA3B, %f78;
	fma.rn.f32 	%f80, %f73, 0f32A57060, %f79;
	mov.b32 	%r23, %f76;
	shl.b32 	%r24, %r23, 23;
	mov.b32 	%f81, %r24;
	ex2.approx.ftz.f32 	%f82, %f80;
	mul.f32 	%f83, %f82, %f81;
	add.f32 	%f84, %f72, %f83;
	sub.f32 	%f85, %f149, %f58;
	fma.rn.f32 	%f86, %f85, 0f3BBB989D, 0f3F000000;
	cvt.sat.f32.f32 	%f87, %f86;
	fma.rm.f32 	%f88, %f87, %f63, %f62;
	add.f32 	%f89, %f88, 0fCB40007F;
	neg.f32 	%f90, %f89;
	fma.rn.f32 	%f91, %f85, 0f3FB8AA3B, %f90;
	fma.rn.f32 	%f92, %f85, 0f32A57060, %f91;
	mov.b32 	%r25, %f88;
	shl.b32 	%r26, %r25, 23;
	mov.b32 	%f93, %r26;
	ex2.approx.ftz.f32 	%f94, %f92;
	mul.f32 	%f95, %f94, %f93;
	add.f32 	%f96, %f84, %f95;
	sub.f32 	%f97, %f148, %f58;
	fma.rn.f32 	%f98, %f97, 0f3BBB989D, 0f3F000000;
	cvt.sat.f32.f32 	%f99, %f98;
	fma.rm.f32 	%f100, %f99, %f63, %f62;
	add.f32 	%f101, %f100, 0fCB40007F;
	neg.f32 	%f102, %f101;
	fma.rn.f32 	%f103, %f97, 0f3FB8AA3B, %f102;
	fma.rn.f32 	%f104, %f97, 0f32A57060, %f103;
	mov.b32 	%r27, %f100;
	shl.b32 	%r28, %r27, 23;
	mov.b32 	%f105, %r28;
	ex2.approx.ftz.f32 	%f106, %f104;
	mul.f32 	%f107, %f106, %f105;
	add.f32 	%f108, %f96, %f107;
	sub.f32 	%f109, %f153, %f58;
	fma.rn.f32 	%f110, %f109, 0f3BBB989D, 0f3F000000;
	cvt.sat.f32.f32 	%f111, %f110;
	fma.rm.f32 	%f112, %f111, %f63, %f62;
	add.f32 	%f113, %f112, 0fCB40007F;
	neg.f32 	%f114, %f113;
	fma.rn.f32 	%f115, %f109, 0f3FB8AA3B, %f114;
	fma.rn.f32 	%f116, %f109, 0f32A57060, %f115;
	mov.b32 	%r29, %f112;
	shl.b32 	%r30, %r29, 23;
	mov.b32 	%f117, %r30;
	ex2.approx.ftz.f32 	%f118, %f116;
	mul.f32 	%f119, %f118, %f117;
	add.f32 	%f120, %f108, %f119;
	sub.f32 	%f121, %f152, %f58;
	fma.rn.f32 	%f122, %f121, 0f3BBB989D, 0f3F000000;
	cvt.sat.f32.f32 	%f123, %f122;
	fma.rm.f32 	%f124, %f123, %f63, %f62;
	add.f32 	%f125, %f124, 0fCB40007F;
	neg.f32 	%f126, %f125;
	fma.rn.f32 	%f127, %f121, 0f3FB8AA3B, %f126;
	fma.rn.f32 	%f128, %f121, 0f32A57060, %f127;
	mov.b32 	%r31, %f124;
	shl.b32 	%r32, %r31, 23;
	mov.b32 	%f129, %r32;
	ex2.approx.ftz.f32 	%f130, %f128;
	mul.f32 	%f131, %f130, %f129;
	add.f32 	%f132, %f120, %f131;
	mov.b32 	%r33, %f132;
	shfl.sync.bfly.b32	%r34|%p18, %r33, 16, 31, -1;
	mov.b32 	%f133, %r34;
	add.f32 	%f134, %f132, %f133;
	mov.b32 	%r35, %f134;
	shfl.sync.bfly.b32	%r36|%p19, %r35, 8, 31, -1;
	mov.b32 	%f135, %r36;
	add.f32 	%f136, %f134, %f135;
	mov.b32 	%r37, %f136;
	shfl.sync.bfly.b32	%r38|%p20, %r37, 4, 31, -1;
	mov.b32 	%f137, %r38;
	add.f32 	%f138, %f136, %f137;
	mov.b32 	%r39, %f138;
	shfl.sync.bfly.b32	%r40|%p21, %r39, 2, 31, -1;
	mov.b32 	%f139, %r40;
	add.f32 	%f140, %f138, %f139;
	mov.b32 	%r41, %f140;
	shfl.sync.bfly.b32	%r42|%p22, %r41, 1, 31, -1;
	mov.b32 	%f141, %r42;
	add.f32 	%f142, %f140, %f141;
	div.rn.f32 	%f26, %f71, %f142;
	div.rn.f32 	%f27, %f83, %f142;
	div.rn.f32 	%f28, %f95, %f142;
	div.rn.f32 	%f29, %f107, %f142;
	div.rn.f32 	%f30, %f119, %f142;
	div.rn.f32 	%f31, %f131, %f142;
	mul.lo.s64 	%rd13, %rd70, %rd19;
	@%p12 bra 	$L__BB27_18;
	add.s64 	%rd52, %rd13, %rd4;
	shr.u64 	%rd53, %rd52, 63;
	add.s64 	%rd54, %rd52, %rd53;
	shl.b64 	%rd55, %rd54, 2;
	and.b64  	%rd56, %rd55, -8;
	add.s64 	%rd57, %rd2, %rd56;
	st.global.v2.f32 	[%rd57], {%f26, %f27};
$L__BB27_18:
	setp.le.s64 	%p23, %rd21, %rd5;
	@%p23 bra 	$L__BB27_20;
	add.s64 	%rd58, %rd13, %rd5;
	shr.u64 	%rd59, %rd58, 63;
	add.s64 	%rd60, %rd58, %rd59;
	shl.b64 	%rd61, %rd60, 2;
	and.b64  	%rd62, %rd61, -8;
	add.s64 	%rd63, %rd2, %rd62;
	st.global.v2.f32 	[%rd63], {%f28, %f29};
$L__BB27_20:
	setp.le.s64 	%p24, %rd21, %rd6;
	@%p24 bra 	$L__BB27_22;
	add.s64 	%rd64, %rd13, %rd6;
	shr.u64 	%rd65, %rd64, 63;
	add.s64 	%rd66, %rd64, %rd65;
	shl.b64 	%rd67, %rd66, 2;
	and.b64  	%rd68, %rd67, -8;
	add.s64 	%rd69, %rd2, %rd68;
	st.global.v2.f32 	[%rd69], {%f30, %f31};
$L__BB27_22:
	add.s64 	%rd70, %rd70, %rd7;
	setp.lt.s64 	%p25, %rd70, %rd20;
	@%p25 bra 	$L__BB27_4;
$L__BB27_23:
	ret;

}
	// .globl	_Z15SoftmaxWarpImplI24ElementwiseScaleMaskLoadIffbE11DirectStoreIffEfLi2ELi8ELi32ELi1ELb0EL9Algorithm0EEvT_T0_ll
.visible .entry _Z15SoftmaxWarpImplI24ElementwiseScaleMaskLoadIffbE11DirectStoreIffEfLi2ELi8ELi32ELi1ELb0EL9Algorithm0EEvT_T0_ll(
	.param .align 8 .b8 _Z15SoftmaxWarpImplI24ElementwiseScaleMaskLoadIffbE11DirectStoreIffEfLi2ELi8ELi32ELi1ELb0EL9Algorithm0EEvT_T0_ll_param_0[32],
	.param .align 8 .b8 _Z15SoftmaxWarpImplI24ElementwiseScaleMaskLoadIffbE11DirectStoreIffEfLi2ELi8ELi32ELi1ELb0EL9Algorithm0EEvT_T0_ll_param_1[16],
	.param .u64 _Z15SoftmaxWarpImplI24ElementwiseScaleMaskLoadIffbE11DirectStoreIffEfLi2ELi8ELi32ELi1ELb0EL9Algorithm0EEvT_T0_ll_param_2,
	.param .u64 _Z15SoftmaxWarpImplI24ElementwiseScaleMaskLoadIffbE11DirectStoreIffEfLi2ELi8ELi32ELi1ELb0EL9Algorithm0EEvT_T0_ll_param_3
)
{
	.reg .pred 	%p<22>;
	.reg .b16 	%rs<9>;
	.reg .b32 	%r<45>;
	.reg .b32 	%f<167>;
	.reg .b64 	%rd<79>;

	ld.param.v2.f32 	{%f15, %f16}, [_Z15SoftmaxWarpImplI24ElementwiseScaleMaskLoadIffbE11DirectStoreIffEfLi2ELi8ELi32ELi1ELb0EL9Algorithm0EEvT_T0_ll_param_0+24];
	ld.param.u64 	%rd18, [_Z15SoftmaxWarpImplI24ElementwiseScaleMaskLoadIffbE11DirectStoreIffEfLi2ELi8ELi32ELi1ELb0EL9Algorithm0EEvT_T0_ll_param_0+16];
	ld.param.u64 	%rd3, [_Z15SoftmaxWarpImplI24ElementwiseScaleMaskLoadIffbE11DirectStoreIffEfLi2ELi8ELi32ELi1ELb0EL9Algorithm0EEvT_T0_ll_param_1];
	ld.param.u64 	%rd4, [_Z15SoftmaxWarpImplI24ElementwiseScaleMaskLoadIffbE11DirectStoreIffEfLi2ELi8ELi32ELi1ELb0EL9Algorithm0EEvT_T0_ll_param_1+8];
	ld.param.u64 	%rd17, [_Z15SoftmaxWarpImplI24ElementwiseScaleMaskLoadIffbE11DirectStoreIffEfLi2ELi8ELi32ELi1ELb0EL9Algorithm0EEvT_T0_ll_param_0+8];
	ld.param.u64 	%rd16, [_Z15SoftmaxWarpImplI24ElementwiseScaleMaskLoadIffbE11DirectStoreIffEfLi2ELi8ELi32ELi1ELb0EL9Algorithm0EEvT_T0_ll_param_0];
	ld.param.u64 	%rd19, [_Z15SoftmaxWarpImplI24ElementwiseScaleMaskLoadIffbE11DirectStoreIffEfLi2ELi8ELi32ELi1ELb0EL9Algorithm0EEvT_T0_ll_param_2];
	ld.param.u64 	%rd20, [_Z15SoftmaxWarpImplI24ElementwiseScaleMaskLoadIffbE11DirectStoreIffEfLi2ELi8ELi32ELi1ELb0EL9Algorithm0EEvT_T0_ll_param_3];
	cvta.to.global.u64 	%rd1, %rd16;
	cvta.to.global.u64 	%rd2, %rd17;
	setp.lt.s64 	%p1, %rd20, 257;
	@%p1 bra 	$L__BB28_2;
	mov.u64 	%rd21, $str;
	cvta.global.u64 	%rd22, %rd21;
	mov.u64 	%rd23, $str$1;
	cvta.global.u64 	%rd24, %rd23;
	mov.u64 	%rd25, __unnamed_29;
	cvta.global.u64 	%rd26, %rd25;
	{ // callseq 28, 0
	.param .b64 param0;
	st.param.b64 	[param0], %rd22;
	.param .b64 param1;
	st.param.b64 	[param1], %rd24;
	.param .b32 param2;
	st.param.b32 	[param2], 254;
	.param .b64 param3;
	st.param.b64 	[param3], %rd26;
	.param .b64 param4;
	st.param.b64 	[param4], 1;
	call.uni 
	__assertfail, 
	(
	param0, 
	param1, 
	param2, 
	param3, 
	param4
	);
	} // callseq 28
$L__BB28_2:
	mov.u32 	%r2, %ctaid.x;
	mov.u32 	%r3, %ntid.y;
	mov.u32 	%r4, %tid.y;
	mad.lo.s32 	%r5, %r2, %r3, %r4;
	mov.u32 	%r6, %nctaid.x;
	mul.lo.s32 	%r1, %r6, %r3;
	cvt.s64.s32 	%rd78, %r5;
	setp.le.s64 	%p2, %rd19, %rd78;
	@%p2 bra 	$L__BB28_13;
	cvta.to.global.u64 	%rd6, %rd3;
	mov.u32 	%r7, %tid.x;
	shl.b32 	%r8, %r7, 1;
	cvt.u64.u32 	%rd7, %r8;
	cvt.s64.s32 	%rd8, %r1;
$L__BB28_4:
	mad.lo.s64 	%rd10, %rd78, %rd18, %rd7;
	shr.u64 	%rd27, %rd10, 63;
	add.s64 	%rd28, %rd10, %rd27;
	shl.b64 	%rd29, %rd28, 2;
	and.b64  	%rd30, %rd29, -8;
	add.s64 	%rd11, %rd1, %rd30;
	ld.global.f32 	%f17, [%rd11];
	and.b64  	%rd31, %rd28, -2;
	add.s64 	%rd32, %rd2, %rd31;
	ld.global.v2.u8 	{%rs1, %rs2}, [%rd32];
	setp.eq.s16 	%p3, %rs1, 0;
	mul.f32 	%f18, %f16, %f17;
	selp.f32 	%f3, %f15, %f18, %p3;
	setp.eq.s16 	%p4, %rs2, 0;
	mov.f32 	%f163, %f15;
	@%p4 bra 	$L__BB28_6;
	ld.global.f32 	%f19, [%rd11+4];
	mul.f32 	%f163, %f16, %f19;
$L__BB28_6:
	add.s64 	%rd33, %rd10, 64;
	shr.u64 	%rd34, %rd33, 63;
	add.s64 	%rd35, %rd33, %rd34;
	shl.b64 	%rd36, %rd35, 2;
	and.b64  	%rd37, %rd36, -8;
	add.s64 	%rd12, %rd1, %rd37;
	ld.global.f32 	%f20, [%rd12];
	and.b64  	%rd38, %rd35, -2;
	add.s64 	%rd39, %rd2, %rd38;
	ld.global.v2.u8 	{%rs3, %rs4}, [%rd39];
	setp.eq.s16 	%p5, %rs3, 0;
	mul.f32 	%f21, %f16, %f20;
	selp.f32 	%f6, %f15, %f21, %p5;
	setp.eq.s16 	%p6, %rs4, 0;
	mov.f32 	%f164, %f15;
	@%p6 bra 	$L__BB28_8;
	ld.global.f32 	%f22, [%rd12+4];
	mul.f32 	%f164, %f16, %f22;
$L__BB28_8:
	add.s64 	%rd40, %rd10, 128;
	shr.u64 	%rd41, %rd40, 63;
	add.s64 	%rd42, %rd40, %rd41;
	shl.b64 	%rd43, %rd42, 2;
	and.b64  	%rd44, %rd43, -8;
	add.s64 	%rd13, %rd1, %rd44;
	ld.global.f32 	%f23, [%rd13];
	and.b64  	%rd45, %rd42, -2;
	add.s64 	%rd46, %rd2, %rd45;
	ld.global.v2.u8 	{%rs5, %rs6}, [%rd46];
	setp.eq.s16 	%p7, %rs5, 0;
	mul.f32 	%f24, %f16, %f23;
	selp.f32 	%f9, %f15, %f24, %p7;
	setp.eq.s16 	%p8, %rs6, 0;
	mov.f32 	%f165, %f15;
	@%p8 bra 	$L__BB28_10;
	ld.global.f32 	%f25, [%rd13+4];
	mul.f32 	%f165, %f16, %f25;
$L__BB28_10:
	add.s64 	%rd47, %rd10, 192;
	shr.u64 	%rd48, %rd47, 63;
	add.s64 	%rd49, %rd47, %rd48;
	shl.b64 	%rd50, %rd49, 2;
	and.b64  	%rd51, %rd50, -8;
	add.s64 	%rd14, %rd1, %rd51;
	ld.global.f32 	%f26, [%rd14];
	and.b64  	%rd52, %rd49, -2;
	add.s64 	%rd53, %rd2, %rd52;
	ld.global.v2.u8 	{%rs7, %rs8}, [%rd53];
	setp.eq.s16 	%p9, %rs7, 0;
	mul.f32 	%f27, %f16, %f26;
	selp.f32 	%f12, %f15, %f27, %p9;
	setp.eq.s16 	%p10, %rs8, 0;
	mov.f32 	%f166, %f15;
	@%p10 bra 	$L__BB28_12;
	ld.global.f32 	%f28, [%rd14+4];
	mul.f32 	%f166, %f16, %f28;
$L__BB28_12:
	max.f32 	%f29, %f3, 0fFF800000;
	max.f32 	%f30, %f29, %f163;
	max.f32 	%f31, %f30, %f6;
	max.f32 	%f32, %f31, %f164;
	max.f32 	%f33, %f32, %f9;
	max.f32 	%f34, %f33, %f165;
	max.f32 	%f35, %f34, %f12;
	max.f32 	%f36, %f35, %f166;
	mov.b32 	%r9, %f36;
	shfl.sync.bfly.b32	%r10|%p11, %r9, 16, 31, -1;
	mov.b32 	%f37, %r10;
	max.f32 	%f38, %f36, %f37;
	mov.b32 	%r11, %f38;
	shfl.sync.bfly.b32	%r12|%p12, %r11, 8, 31, -1;
	mov.b32 	%f39, %r12;
	max.f32 	%f40, %f38, %f39;
	mov.b32 	%r13, %f40;
	shfl.sync.bfly.b32	%r14|%p13, %r13, 4, 31, -1;
	mov.b32 	%f41, %r14;
	max.f32 	%f42, %f40, %f41;
	mov.b32 	%r15, %f42;
	shfl.sync.bfly.b32	%r16|%p14, %r15, 2, 31, -1;
	mov.b32 	%f43, %r16;
	max.f32 	%f44, %f42, %f43;
	mov.b32 	%r17, %f44;
	shfl.sync.bfly.b32	%r18|%p15, %r17, 1, 31, -1;
	mov.b32 	%f45, %r18;
	max.f32 	%f46, %f44, %f45;
	sub.f32 	%f47, %f3, %f46;
	fma.rn.f32 	%f48, %f47, 0f3BBB989D, 0f3F000000;
	cvt.sat.f32.f32 	%f49, %f48;
	mov.f32 	%f50, 0f4B400001;
	mov.f32 	%f51, 0f437C0000;
	fma.rm.f32 	%f52, %f49, %f51, %f50;
	add.f32 	%f53, %f52, 0fCB40007F;
	neg.f32 	%f54, %f53;
	fma.rn.f32 	%f55, %f47, 0f3FB8AA3B, %f54;
	fma.rn.f32 	%f56, %f47, 0f32A57060, %f55;
	mov.b32 	%r19, %f52;
	shl.b32 	%r20, %r19, 23;
	mov.b32 	%f57, %r20;
	ex2.approx.ftz.f32 	%f58, %f56;
	mul.f32 	%f59, %f58, %f57;
	add.f32 	%f60, %f59, 0f00000000;
	sub.f32 	%f61, %f163, %f46;
	fma.rn.f32 	%f62, %f61, 0f3BBB989D, 0f3F000000;
	cvt.sat.f32.f32 	%f63, %f62;
	fma.rm.f32 	%f64, %f63, %f51, %f50;
	add.f32 	%f65, %f64, 0fCB40007F;
	neg.f32 	%f66, %f65;
	fma.rn.f32 	%f67, %f61, 0f3FB8AA3B, %f66;
	fma.rn.f32 	%f68, %f61, 0f32A57060, %f67;
	mov.b32 	%r21, %f64;
	shl.b32 	%r22, %r21, 23;
	mov.b32 	%f69, %r22;
	ex2.approx.ftz.f32 	%f70, %f68;
	mul.f32 	%f71, %f70, %f69;
	add.f32 	%f72, %f60, %f71;
	sub.f32 	%f73, %f6, %f46;
	fma.rn.f32 	%f74, %f73, 0f3BBB989D, 0f3F000000;
	cvt.sat.f32.f32 	%f75, %f74;
	fma.rm.f32 	%f76, %f75, %f51, %f50;
	add.f32 	%f77, %f76, 0fCB40007F;
	neg.f32 	%f78, %f77;
	fma.rn.f32 	%f79, %f73, 0f3FB8AA3B, %f78;
	fma.rn.f32 	%f80, %f73, 0f32A57060, %f79;
	mov.b32 	%r23, %f76;
	shl.b32 	%r24, %r23, 23;
	mov.b32 	%f81, %r24;
	ex2.approx.ftz.f32 	%f82, %f80;
	mul.f32 	%f83, %f82, %f81;
	add.f32 	%f84, %f72, %f83;
	sub.f32 	%f85, %f164, %f46;
	fma.rn.f32 	%f86, %f85, 0f3BBB989D, 0f3F000000;
	cvt.sat.f32.f32 	%f87, %f86;
	fma.rm.f32 	%f88, %f87, %f51, %f50;
	add.f32 	%f89, %f88, 0fCB40007F;
	neg.f32 	%f90, %f89;
	fma.rn.f32 	%f91, %f85, 0f3FB8AA3B, %f90;
	fma.rn.f32 	%f92, %f85, 0f32A57060, %f91;
	mov.b32 	%r25, %f88;
	shl.b32 	%r26, %r25, 23;
	mov.b32 	%f93, %r26;
	ex2.approx.ftz.f32 	%f94, %f92;
	mul.f32 	%f95, %f94, %f93;
	add.f32 	%f96, %f84, %f95;
	sub.f32 	%f97, %f9, %f46;
	fma.rn.f32 	%f98, %f97, 0f3BBB989D, 0f3F000000;
	cvt.sat.f32.f32 	%f99, %f98;
	fma.rm.f32 	%f100, %f99, %f51, %f50;
	add.f32 	%f101, %f100, 0fCB40007F;
	neg.f32 	%f102, %f101;
	fma.rn.f32 	%f103, %f97, 0f3FB8AA3B, %f102;
	fma.rn.f32 	%f104, %f97, 0f32A57060, %f103;
	mov.b32 	%r27, %f100;
	shl.b32 	%r28, %r27, 23;
	mov.b32 	%f105, %r28;
	ex2.approx.ftz.f32 	%f106, %f104;
	mul.f32 	%f107, %f106, %f105;
	add.f32 	%f108, %f96, %f107;
	sub.f32 	%f109, %f165, %f46;
	fma.rn.f32 	%f110, %f109, 0f3BBB989D, 0f3F000000;
	cvt.sat.f32.f32 	%f111, %f110;
	fma.rm.f32 	%f112, %f111, %f51, %f50;
	add.f32 	%f113, %f112, 0fCB40007F;
	neg.f32 	%f114, %f113;
	fma.rn.f32 	%f115, %f109, 0f3FB8AA3B, %f114;
	fma.rn.f32 	%f116, %f109, 0f32A57060, %f115;
	mov.b32 	%r29, %f112;
	shl.b32 	%r30, %r29, 23;
	mov.b32 	%f117, %r30;
	ex2.approx.ftz.f32 	%f118, %f116;
	mul.f32 	%f119, %f118, %f117;
	add.f32 	%f120, %f108, %f119;
	sub.f32 	%f121, %f12, %f46;
	fma.rn.f32 	%f122, %f121, 0f3BBB989D, 0f3F000000;
	cvt.sat.f32.f32 	%f123, %f122;
	fma.rm.f32 	%f124, %f123, %f51, %f50;
	add.f32 	%f125, %f124, 0fCB40007F;
	neg.f32 	%f126, %f125;
	fma.rn.f32 	%f127, %f121, 0f3FB8AA3B, %f126;
	fma.rn.f32 	%f128, %f121, 0f32A57060, %f127;
	mov.b32 	%r31, %f124;
	shl.b32 	%r32, %r31, 23;
	mov.b32 	%f129, %r32;
	ex2.approx.ftz.f32 	%f130, %f128;
	mul.f32 	%f131, %f130, %f129;
	add.f32 	%f132, %f120, %f131;
	sub.f32 	%f133, %f166, %f46;
	fma.rn.f32 	%f134, %f133, 0f3BBB989D, 0f3F000000;
	cvt.sat.f32.f32 	%f135, %f134;
	fma.rm.f32 	%f136, %f135, %f51, %f50;
	add.f32 	%f137, %f136, 0fCB40007F;
	neg.f32 	%f138, %f137;
	fma.rn.f32 	%f139, %f133, 0f3FB8AA3B, %f138;
	fma.rn.f32 	%f140, %f133, 0f32A57060, %f139;
	mov.b32 	%r33, %f136;
	shl.b32 	%r34, %r33, 23;
	mov.b32 	%f141, %r34;
	ex2.approx.ftz.f32 	%f142, %f140;
	mul.f32 	%f143, %f142, %f141;
	add.f32 	%f144, %f132, %f143;
	mov.b32 	%r35, %f144;
	shfl.sync.bfly.b32	%r36|%p16, %r35, 16, 31, -1;
	mov.b32 	%f145, %r36;
	add.f32 	%f146, %f144, %f145;
	mov.b32 	%r37, %f146;
	shfl.sync.bfly.b32	%r38|%p17, %r37, 8, 31, -1;
	mov.b32 	%f147, %r38;
	add.f32 	%f148, %f146, %f147;
	mov.b32 	%r39, %f148;
	shfl.sync.bfly.b32	%r40|%p18, %r39, 4, 31, -1;
	mov.b32 	%f149, %r40;
	add.f32 	%f150, %f148, %f149;
	mov.b32 	%r41, %f150;
	shfl.sync.bfly.b32	%r42|%p19, %r41, 2, 31, -1;
	mov.b32 	%f151, %r42;
	add.f32 	%f152, %f150, %f151;
	mov.b32 	%r43, %f152;
	shfl.sync.bfly.b32	%r44|%p20, %r43, 1, 31, -1;
	mov.b32 	%f153, %r44;
	add.f32 	%f154, %f152, %f153;
	div.rn.f32 	%f155, %f59, %f154;
	div.rn.f32 	%f156, %f71, %f154;
	div.rn.f32 	%f157, %f83, %f154;
	div.rn.f32 	%f158, %f95, %f154;
	div.rn.f32 	%f159, %f107, %f154;
	div.rn.f32 	%f160, %f119, %f154;
	div.rn.f32 	%f161, %f131, %f154;
	div.rn.f32 	%f162, %f143, %f154;
	mad.lo.s64 	%rd54, %rd78, %rd4, %rd7;
	shr.u64 	%rd55, %rd54, 63;
	add.s64 	%rd56, %rd54, %rd55;
	shl.b64 	%rd57, %rd56, 2;
	and.b64  	%rd58, %rd57, -8;
	add.s64 	%rd59, %rd6, %rd58;
	st.global.v2.f32 	[%rd59], {%f155, %f156};
	add.s64 	%rd60, %rd54, 64;
	shr.u64 	%rd61, %rd60, 63;
	add.s64 	%rd62, %rd60, %rd61;
	shl.b64 	%rd63, %rd62, 2;
	and.b64  	%rd64, %rd63, -8;
	add.s64 	%rd65, %rd6, %rd64;
	st.global.v2.f32 	[%rd65], {%f157, %f158};
	add.s64 	%rd66, %rd54, 128;
	shr.u64 	%rd67, %rd66, 63;
	add.s64 	%rd68, %rd66, %rd67;
	shl.b64 	%rd69, %rd68, 2;
	and.b64  	%rd70, %rd69, -8;
	add.s64 	%rd71, %rd6, %rd70;
	st.global.v2.f32 	[%rd71], {%f159, %f160};
	add.s64 	%rd72, %rd54, 192;
	shr.u64 	%rd73, %rd72, 63;
	add.s64 	%rd74, %rd72, %rd73;
	shl.b64 	%rd75, %rd74, 2;
	and.b64  	%rd76, %rd75, -8;
	add.s64 	%rd77, %rd6, %rd76;
	st.global.v2.f32 	[%rd77], {%f161, %f162};
	add.s64 	%rd78, %rd78, %rd8;
	setp.lt.s64 	%p21, %rd78, %rd19;
	@%p21 bra 	$L__BB28_4;
$L__BB28_13:
	ret;

}
	// .globl	_Z15SoftmaxWarpImplI24ElementwiseScaleMaskLoadIffbE11DirectStoreIffEfLi2ELi8ELi32ELi1ELb1EL9Algorithm0EEvT_T0_ll
.visible .entry _Z15SoftmaxWarpImplI24ElementwiseScaleMaskLoadIffbE11DirectStoreIffEfLi2ELi8ELi32ELi1ELb1EL9Algorithm0EEvT_T0_ll(
	.param .align 8 .b8 _Z15SoftmaxWarpImplI24ElementwiseScaleMaskLoadIffbE11DirectStoreIffEfLi2ELi8ELi32ELi1ELb1EL9Algorithm0EEvT_T0_ll_param_0[32],
	.param .align 8 .b8 _Z15SoftmaxWarpImplI24ElementwiseScaleMaskLoadIffbE11DirectStoreIffEfLi2ELi8ELi32ELi1ELb1EL9Algorithm0EEvT_T0_ll_param_1[16],
	.param .u64 _Z15SoftmaxWarpImplI24ElementwiseScaleMaskLoadIffbE11DirectStoreIffEfLi2ELi8ELi32ELi1ELb1EL9Algorithm0EEvT_T0_ll_param_2,
	.param .u64 _Z15SoftmaxWarpImplI24ElementwiseScaleMaskLoadIffbE11DirectStoreIffEfLi2ELi8ELi32ELi1ELb1EL9Algorithm0EEvT_T0_ll_param_3
)
{
	.reg .pred 	%p<30>;
	.reg .b16 	%rs<9>;
	.reg .b32 	%r<48>;
	.reg .b32 	%f<195>;
	.reg .b64 	%rd<84>;

	ld.param.v2.f32 	{%f39, %f40}, [_Z15SoftmaxWarpImplI24ElementwiseScaleMaskLoadIffbE11DirectStoreIffEfLi2ELi8ELi32ELi1ELb1EL9Algorithm0EEvT_T0_ll_param_0+24];
	ld.param.u64 	%rd21, [_Z15SoftmaxWarpImplI24ElementwiseScaleMaskLoadIffbE11DirectStoreIffEfLi2ELi8ELi32ELi1ELb1EL9Algorithm0EEvT_T0_ll_param_0+16];
	ld.param.u64 	%rd4, [_Z15SoftmaxWarpImplI24ElementwiseScaleMaskLoadIffbE11DirectStoreIffEfLi2ELi8ELi32ELi1ELb1EL9Algorithm0EEvT_T0_ll_param_1+8];
	ld.param.u64 	%rd24, [_Z15SoftmaxWarpImplI24ElementwiseScaleMaskLoadIffbE11DirectStoreIffEfLi2ELi8ELi32ELi1ELb1EL9Algorithm0EEvT_T0_ll_param_1];
	ld.param.u64 	%rd20, [_Z15SoftmaxWarpImplI24ElementwiseScaleMaskLoadIffbE11DirectStoreIffEfLi2ELi8ELi32ELi1ELb1EL9Algorithm0EEvT_T0_ll_param_0+8];
	ld.param.u64 	%rd19, [_Z15SoftmaxWarpImplI24ElementwiseScaleMaskLoadIffbE11DirectStoreIffEfLi2ELi8ELi32ELi1ELb1EL9Algorithm0EEvT_T0_ll_param_0];
	ld.param.u64 	%rd22, [_Z15SoftmaxWarpImplI24ElementwiseScaleMaskLoadIffbE11DirectStoreIffEfLi2ELi8ELi32ELi1ELb1EL9Algorithm0EEvT_T0_ll_param_2];
	ld.param.u64 	%rd23, [_Z15SoftmaxWarpImplI24ElementwiseScaleMaskLoadIffbE11DirectStoreIffEfLi2ELi8ELi32ELi1ELb1EL9Algorithm0EEvT_T0_ll_param_3];
	cvta.to.global.u64 	%rd1, %rd19;
	cvta.to.global.u64 	%rd2, %rd20;
	cvta.to.global.u64 	%rd3, %rd24;
	setp.lt.s64 	%p1, %rd23, 257;
	@%p1 bra 	$L__BB29_2;
	mov.u64 	%rd25, $str;
	cvta.global.u64 	%rd26, %rd25;
	mov.u64 	%rd27, $str$1;
	cvta.global.u64 	%rd28, %rd27;
	mov.u64 	%rd29, __unnamed_30;
	cvta.global.u64 	%rd30, %rd29;
	{ // callseq 29, 0
	.param .b64 param0;
	st.param.b64 	[param0], %rd26;
	.param .b64 param1;
	st.param.b64 	[param1], %rd28;
	.param .b32 param2;
	st.param.b32 	[param2], 254;
	.param .b64 param3;
	st.param.b64 	[param3], %rd30;
	.param .b64 param4;
	st.param.b64 	[param4], 1;
	call.uni 
	__assertfail, 
	(
	param0, 
	param1, 
	param2, 
	param3, 
	param4
	);
	} // callseq 29
$L__BB29_2:
	mov.u32 	%r2, %ctaid.x;
	mov.u32 	%r3, %ntid.y;
	mov.u32 	%r4, %tid.y;
	mad.lo.s32 	%r5, %r2, %r3, %r4;
	mov.u32 	%r6, %nctaid.x;
	mul.lo.s32 	%r1, %r6, %r3;
	cvt.s64.s32 	%rd83, %r5;
	setp.le.s64 	%p2, %rd22, %rd83;
	@%p2 bra 	$L__BB29_29;
	mov.u32 	%r7, %tid.x;
	shl.b32 	%r8, %r7, 1;
	cvt.u64.u32 	%rd6, %r8;
	add.s32 	%r9, %r8, 64;
	cvt.u64.u32 	%rd7, %r9;
	add.s32 	%r10, %r8, 128;
	cvt.u64.u32 	%rd8, %r10;
	add.s32 	%r11, %r8, 192;
	cvt.u64.u32 	%rd9, %r11;
	cvt.s64.s32 	%rd10, %r1;
$L__BB29_4:
	setp.le.s64 	%p3, %rd23, %rd6;
	mul.lo.s64 	%rd12, %rd83, %rd21;
	mov.f32 	%f180, 0fFF800000;
	mov.f32 	%f181, %f180;
	mov.f32 	%f186, %f180;
	@%p3 bra 	$L__BB29_8;
	add.s64 	%rd31, %rd12, %rd6;
	shr.u64 	%rd32, %rd31, 63;
	add.s64 	%rd33, %rd31, %rd32;
	shl.b64 	%rd34, %rd33, 2;
	and.b64  	%rd35, %rd34, -8;
	add.s64 	%rd13, %rd1, %rd35;
	ld.global.f32 	%f42, [%rd13];
	and.b64  	%rd36, %rd33, -2;
	add.s64 	%rd37, %rd2, %rd36;
	ld.global.v2.u8 	{%rs1, %rs2}, [%rd37];
	setp.eq.s16 	%p4, %rs1, 0;
	mul.f32 	%f43, %f40, %f42;
	selp.f32 	%f181, %f39, %f43, %p4;
	setp.eq.s16 	%p5, %rs2, 0;
	mov.f32 	%f180, %f39;
	@%p5 bra 	$L__BB29_7;
	ld.global.f32 	%f44, [%rd13+4];
	mul.f32 	%f180, %f40, %f44;
$L__BB29_7:
	max.f32 	%f45, %f181, 0fFF800000;
	max.f32 	%f186, %f45, %f180;
$L__BB29_8:
	setp.le.s64 	%p6, %rd23, %rd7;
	mov.f32 	%f184, 0fFF800000;
	mov.f32 	%f185, %f184;
	@%p6 bra 	$L__BB29_12;
	add.s64 	%rd38, %rd12, %rd7;
	shr.u64 	%rd39, %rd38, 63;
	add.s64 	%rd40, %rd38, %rd39;
	shl.b64 	%rd41, %rd40, 2;
	and.b64  	%rd42, %rd41, -8;
	add.s64 	%rd14, %rd1, %rd42;
	ld.global.f32 	%f47, [%rd14];
	and.b64  	%rd43, %rd40, -2;
	add.s64 	%rd44, %rd2, %rd43;
	ld.global.v2.u8 	{%rs3, %rs4}, [%rd44];
	setp.eq.s16 	%p7, %rs3, 0;
	mul.f32 	%f48, %f40, %f47;
	selp.f32 	%f185, %f39, %f48, %p7;
	setp.eq.s16 	%p8, %rs4, 0;
	mov.f32 	%f184, %f39;
	@%p8 bra 	$L__BB29_11;
	ld.global.f32 	%f49, [%rd14+4];
	mul.f32 	%f184, %f40, %f49;
$L__BB29_11:
	max.f32 	%f50, %f186, %f185;
	max.f32 	%f186, %f50, %f184;
$L__BB29_12:
	setp.le.s64 	%p9, %rd23, %rd8;
	mov.f32 	%f188, 0fFF800000;
	mov.f32 	%f189, %f188;
	@%p9 bra 	$L__BB29_16;
	add.s64 	%rd45, %rd12, %rd8;
	shr.u64 	%rd46, %rd45, 63;
	add.s64 	%rd47, %rd45, %rd46;
	shl.b64 	%rd48, %rd47, 2;
	and.b64  	%rd49, %rd48, -8;
	add.s64 	%rd15, %rd1, %rd49;
	ld.global.f32 	%f52, [%rd15];
	and.b64  	%rd50, %rd47, -2;
	add.s64 	%rd51, %rd2, %rd50;
	ld.global.v2.u8 	{%rs5, %rs6}, [%rd51];
	setp.eq.s16 	%p10, %rs5, 0;
	mul.f32 	%f53, %f40, %f52;
	selp.f32 	%f189, %f39, %f53, %p10;
	setp.eq.s16 	%p11, %rs6, 0;
	mov.f32 	%f188, %f39;
	@%p11 bra 	$L__BB29_15;
	ld.global.f32 	%f54, [%rd15+4];
	mul.f32 	%f188, %f40, %f54;
$L__BB29_15:
	max.f32 	%f55, %f186, %f189;
	max.f32 	%f186, %f55, %f188;
$L__BB29_16:
	setp.le.s64 	%p12, %rd23, %rd9;
	mov.f32 	%f192, 0fFF800000;
	mov.f32 	%f193, %f192;
	@%p12 bra 	$L__BB29_20;
	add.s64 	%rd52, %rd12, %rd9;
	shr.u64 	%rd53, %rd52, 63;
	add.s64 	%rd54, %rd52, %rd53;
	shl.b64 	%rd55, %rd54, 2;
	and.b64  	%rd56, %rd55, -8;
	add.s64 	%rd16, %rd1, %rd56;
	ld.global.f32 	%f57, [%rd16];
	and.b64  	%rd57, %rd54, -2;
	add.s64 	%rd58, %rd2, %rd57;
	ld.global.v2.u8 	{%rs7, %rs8}, [%rd58];
	setp.eq.s16 	%p13, %rs7, 0;
	mul.f32 	%f58, %f40, %f57;
	selp.f32 	%f193, %f39, %f58, %p13;
	setp.eq.s16 	%p14, %rs8, 0;
	mov.f32 	%f192, %f39;
	@%p14 bra 	$L__BB29_19;
	ld.global.f32 	%f59, [%rd16+4];
	mul.f32 	%f192, %f40, %f59;
$L__BB29_19:
	max.f32 	%f60, %f186, %f193;
	max.f32 	%f186, %f60, %f192;
$L__BB29_20:
	setp.le.s64 	%p15, %rd23, %rd6;
	mov.b32 	%r12, %f186;
	shfl.sync.bfly.b32	%r13|%p16, %r12, 16, 31, -1;
	mov.b32 	%f61, %r13;
	max.f32 	%f62, %f186, %f61;
	mov.b32 	%r14, %f62;
	shfl.sync.bfly.b32	%r15|%p17, %r14, 8, 31, -1;
	mov.b32 	%f63, %r15;
	max.f32 	%f64, %f62, %f63;
	mov.b32 	%r16, %f64;
	shfl.sync.bfly.b32	%r17|%p18, %r16, 4, 31, -1;
	mov.b32 	%f65, %r17;
	max.f32 	%f66, %f64, %f65;
	mov.b32 	%r18, %f66;
	shfl.sync.bfly.b32	%r19|%p19, %r18, 2, 31, -1;
	mov.b32 	%f67, %r19;
	max.f32 	%f68, %f66, %f67;
	mov.b32 	%r20, %f68;
	shfl.sync.bfly.b32	%r21|%p20, %r20, 1, 31, -1;
	mov.b32 	%f69, %r21;
	max.f32 	%f70, %f68, %f69;
	sub.f32 	%f71, %f181, %f70;
	fma.rn.f32 	%f72, %f71, 0f3BBB989D, 0f3F000000;
	cvt.sat.f32.f32 	%f73, %f72;
	mov.f32 	%f74, 0f4B400001;
	mov.f32 	%f75, 0f437C0000;
	fma.rm.f32 	%f76, %f73, %f75, %f74;
	add.f32 	%f77, %f76, 0fCB40007F;
	neg.f32 	%f78, %f77;
	fma.rn.f32 	%f79, %f71, 0f3FB8AA3B, %f78;
	fma.rn.f32 	%f80, %f71, 0f32A57060, %f79;
	mov.b32 	%r22, %f76;
	shl.b32 	%r23, %r22, 23;
	mov.b32 	%f81, %r23;
	ex2.approx.ftz.f32 	%f82, %f80;
	mul.f32 	%f83, %f82, %f81;
	add.f32 	%f84, %f83, 0f00000000;
	sub.f32 	%f85, %f180, %f70;
	fma.rn.f32 	%f86, %f85, 0f3BBB989D, 0f3F000000;
	cvt.sat.f32.f32 	%f87, %f86;
	fma.rm.f32 	%f88, %f87, %f75, %f74;
	add.f32 	%f89, %f88, 0fCB40007F;
	neg.f32 	%f90, %f89;
	fma.rn.f32 	%f91, %f85, 0f3FB8AA3B, %f90;
	fma.rn.f32 	%f92, %f85, 0f32A57060, %f91;
	mov.b32 	%r24, %f88;
	shl.b32 	%r25, %r24, 23;
	mov.b32 	%f93, %r25;
	ex2.approx.ftz.f32 	%f94, %f92;
	mul.f32 	%f95, %f94, %f93;
	add.f32 	%f96, %f84, %f95;
	sub.f32 	%f97, %f185, %f70;
	fma.rn.f32 	%f98, %f97, 0f3BBB989D, 0f3F000000;
	cvt.sat.f32.f32 	%f99, %f98;
	fma.rm.f32 	%f100, %f99, %f75, %f74;
	add.f32 	%f101, %f100, 0fCB40007F;
	neg.f32 	%f102, %f101;
	fma.rn.f32 	%f103, %f97, 0f3FB8AA3B, %f102;
	fma.rn.f32 	%f104, %f97, 0f32A57060, %f103;
	mov.b32 	%r26, %f100;
	shl.b32 	%r27, %r26, 23;
	mov.b32 	%f105, %r27;
	ex2.approx.ftz.f32 	%f106, %f104;
	mul.f32 	%f107, %f106, %f105;
	add.f32 	%f108, %f96, %f107;
	sub.f32 	%f109, %f184, %f70;
	fma.rn.f32 	%f110, %f109, 0f3BBB989D, 0f3F000000;
	cvt.sat.f32.f32 	%f111, %f110;
	fma.rm.f32 	%f112, %f111, %f75, %f74;
	add.f32 	%f113, %f112, 0fCB40007F;
	neg.f32 	%f114, %f113;
	fma.rn.f32 	%f115, %f109, 0f3FB8AA3B, %f114;
	fma.rn.f32 	%f116, %f109, 0f32A57060, %f115;
	mov.b32 	%r28, %f112;
	shl.b32 	%r29, %r28, 23;
	mov.b32 	%f117, %r29;
	ex2.approx.ftz.f32 	%f118, %f116;
	mul.f32 	%f119, %f118, %f117;
	add.f32 	%f120, %f108, %f119;
	sub.f32 	%f121, %f189, %f70;
	fma.rn.f32 	%f122, %f121, 0f3BBB989D, 0f3F000000;
	cvt.sat.f32.f32 	%f123, %f122;
	fma.rm.f32 	%f124, %f123, %f75, %f74;
	add.f32 	%f125, %f124, 0fCB40007F;
	neg.f32 	%f126, %f125;
	fma.rn.f32 	%f127, %f121, 0f3FB8AA3B, %f126;
	fma.rn.f32 	%f128, %f121, 0f32A57060, %f127;
	mov.b32 	%r30, %f124;
	shl.b32 	%r31, %r30, 23;
	mov.b32 	%f129, %r31;
	ex2.approx.ftz.f32 	%f130, %f128;
	mul.f32 	%f131, %f130, %f129;
	add.f32 	%f132, %f120, %f131;
	sub.f32 	%f133, %f188, %f70;
	fma.rn.f32 	%f134, %f133, 0f3BBB989D, 0f3F000000;
	cvt.sat.f32.f32 	%f135, %f134;
	fma.rm.f32 	%f136, %f135, %f75, %f74;
	add.f32 	%f137, %f136, 0fCB40007F;
	neg.f32 	%f138, %f137;
	fma.rn.f32 	%f139, %f133, 0f3FB8AA3B, %f138;
	fma.rn.f32 	%f140, %f133, 0f32A57060, %f139;
	mov.b32 	%r32, %f136;
	shl.b32 	%r33, %r32, 23;
	mov.b32 	%f141, %r33;
	ex2.approx.ftz.f32 	%f142, %f140;
	mul.f32 	%f143, %f142, %f141;
	add.f32 	%f144, %f132, %f143;
	sub.f32 	%f145, %f193, %f70;
	fma.rn.f32 	%f146, %f145, 0f3BBB989D, 0f3F000000;
	cvt.sat.f32.f32 	%f147, %f146;
	fma.rm.f32 	%f148, %f147, %f75, %f74;
	add.f32 	%f149, %f148, 0fCB40007F;
	neg.f32 	%f150, %f149;
	fma.rn.f32 	%f151, %f145, 0f3FB8AA3B, %f150;
	fma.rn.f32 	%f152, %f145, 0f32A57060, %f151;
	mov.b32 	%r34, %f148;
	shl.b32 	%r35, %r34, 23;
	mov.b32 	%f153, %r35;
	ex2.approx.ftz.f32 	%f154, %f152;
	mul.f32 	%f155, %f154, %f153;
	add.f32 	%f156, %f144, %f155;
	sub.f32 	%f157, %f192, %f70;
	fma.rn.f32 	%f158, %f157, 0f3BBB989D, 0f3F000000;
	cvt.sat.f32.f32 	%f159, %f158;
	fma.rm.f32 	%f160, %f159, %f75, %f74;
	add.f32 	%f161, %f160, 0fCB40007F;
	neg.f32 	%f162, %f161;
	fma.rn.f32 	%f163, %f157, 0f3FB8AA3B, %f162;
	fma.rn.f32 	%f164, %f157, 0f32A57060, %f163;
	mov.b32 	%r36, %f160;
	shl.b32 	%r37, %r36, 23;
	mov.b32 	%f165, %r37;
	ex2.approx.ftz.f32 	%f166, %f164;
	mul.f32 	%f167, %f166, %f165;
	add.f32 	%f168, %f156, %f167;
	mov.b32 	%r38, %f168;
	shfl.sync.bfly.b32	%r39|%p21, %r38, 16, 31, -1;
	mov.b32 	%f169, %r39;
	add.f32 	%f170, %f168, %f169;
	mov.b32 	%r40, %f170;
	shfl.sync.bfly.b32	%r41|%p22, %r40, 8, 31, -1;
	mov.b32 	%f171, %r41;
	add.f32 	%f172, %f170, %f171;
	mov.b32 	%r42, %f172;
	shfl.sync.bfly.b32	%r43|%p23, %r42, 4, 31, -1;
	mov.b32 	%f173, %r43;
	add.f32 	%f174, %f172, %f173;
	mov.b32 	%r44, %f174;
	shfl.sync.bfly.b32	%r45|%p24, %r44, 2, 31, -1;
	mov.b32 	%f175, %r45;
	add.f32 	%f176, %f174, %f175;
	mov.b32 	%r46, %f176;
	shfl.sync.bfly.b32	%r47|%p25, %r46, 1, 31, -1;
	mov.b32 	%f177, %r47;
	add.f32 	%f178, %f176, %f177;
	div.rn.f32 	%f31, %f83, %f178;
	div.rn.f32 	%f32, %f95, %f178;
	div.rn.f32 	%f33, %f107, %f178;
	div.rn.f32 	%f34, %f119, %f178;
	div.rn.f32 	%f35, %f131, %f178;
	div.rn.f32 	%f36, %f143, %f178;
	div.rn.f32 	%f37, %f155, %f178;
	div.rn.f32 	%f38, %f167, %f178;
	mul.lo.s64 	%rd17, %rd83, %rd4;
	@%p15 bra 	$L__BB29_22;
	add.s64 	%rd59, %rd17, %rd6;
	shr.u64 	%rd60, %rd59, 63;
	add.s64 	%rd61, %rd59, %rd60;
	shl.b64 	%rd62, %rd61, 2;
	and.b64  	%rd63, %rd62, -8;
	add.s64 	%rd64, %rd3, %rd63;
	st.global.v2.f32 	[%rd64], {%f31, %f32};
$L__BB29_22:
	setp.le.s64 	%p26, %rd23, %rd7;
	@%p26 bra 	$L__BB29_24;
	add.s64 	%rd65, %rd17, %rd7;
	shr.u64 	%rd66, %rd65, 63;
	add.s64 	%rd67, %rd65, %rd66;
	shl.b64 	%rd68, %rd67, 2;
	and.b64  	%rd69, %rd68, -8;
	add.s64 	%rd70, %rd3, %rd69;
	st.global.v2.f32 	[%rd70], {%f33, %f34};
$L__BB29_24:
	setp.le.s64 	%p27, %rd23, %rd8;
	@%p27 bra 	$L__BB29_26;
	add.s64 	%rd71, %rd17, %rd8;
	shr.u64 	%rd72, %rd71, 63;
	add.s64 	%rd73, %rd71, %rd72;
	shl.b64 	%rd74, %rd73, 2;
	and.b64  	%rd75, %rd74, -8;
	add.s64 	%rd76, %rd3, %rd75;
	st.global.v2.f32 	[%rd76], {%f35, %f36};
$L__BB29_26:
	setp.le.s64 	%p28, %rd23, %rd9;
	@%p28 bra 	$L__BB29_28;
	add.s64 	%rd77, %rd17, %rd9;
	shr.u64 	%rd78, %rd77, 63;
	add.s64 	%rd79, %rd77, %rd78;
	shl.b64 	%rd80, %rd79, 2;
	and.b64  	%rd81, %rd80, -8;
	add.s64 	%rd82, %rd3, %rd81;
	st.global.v2.f32 	[%rd82], {%f37, %f38};
$L__BB29_28:
	add.s64 	%rd83, %rd83, %rd10;
	setp.lt.s64 	%p29, %rd83, %rd22;
	@%p29 bra 	$L__BB29_4;
$L__BB29_29:
	ret;

}
	// .globl	_Z15SoftmaxWarpImplI24ElementwiseScaleMaskLoadIffbE11DirectStoreIffEfLi2ELi10ELi32ELi1ELb0EL9Algorithm0EEvT_T0_ll
.visible .entry _Z15SoftmaxWarpImplI24ElementwiseScaleMaskLoadIffbE11DirectStoreIffEfLi2ELi10ELi32ELi1ELb0EL9Algorithm0EEvT_T0_ll(
	.param .align 8 .b8 _Z15SoftmaxWarpImplI24ElementwiseScaleMaskLoadIffbE11DirectStoreIffEfLi2ELi10ELi32ELi1ELb0EL9Algorithm0EEvT_T0_ll_param_0[32],
	.param .align 8 .b8 _Z15SoftmaxWarpImplI24ElementwiseScaleMaskLoadIffbE11DirectStoreIffEfLi2ELi10ELi32ELi1ELb0EL9Algorithm0EEvT_T0_ll_param_1[16],
	.param .u64 _Z15SoftmaxWarpImplI24ElementwiseScaleMaskLoadIffbE11DirectStoreIffEfLi2ELi10ELi32ELi1ELb0EL9Algorithm0EEvT_T0_ll_param_2,
	.param .u64 _Z15SoftmaxWarpImplI24ElementwiseScaleMaskLoadIffbE11DirectStoreIffEfLi2ELi10ELi32ELi1ELb0EL9Algorithm0EEvT_T0_ll_param_3
)
{
	.reg .pred 	%p<24>;
	.reg .b16 	%rs<11>;
	.reg .b32 	%r<49>;
	.reg .b32 	%f<202>;
	.reg .b64 	%rd<94>;

	ld.param.u64 	%rd20, [_Z15SoftmaxWarpImplI24ElementwiseScaleMaskLoadIffbE11DirectStoreIffEfLi2ELi10ELi32ELi1ELb0EL9Algorithm0EEvT_T0_ll_param_1+8];
	ld.param.u64 	%rd19, [_Z15SoftmaxWarpImplI24ElementwiseScaleMaskLoadIffbE11DirectStoreIffEfLi2ELi10ELi32ELi1ELb0EL9Algorithm0EEvT_T0_ll_param_1];
	ld.param.v2.f32 	{%f18, %f19}, [_Z15SoftmaxWarpImplI24ElementwiseScaleMaskLoadIffbE11DirectStoreIffEfLi2ELi10ELi32ELi1ELb0EL9Algorithm0EEvT_T0_ll_param_0+24];
	ld.param.u64 	%rd18, [_Z15SoftmaxWarpImplI24ElementwiseScaleMaskLoadIffbE11DirectStoreIffEfLi2ELi10ELi32ELi1ELb0EL9Algorithm0EEvT_T0_ll_param_0+16];
	ld.param.u64 	%rd17, [_Z15SoftmaxWarpImplI24ElementwiseScaleMaskLoadIffbE11DirectStoreIffEfLi2ELi10ELi32ELi1ELb0EL9Algorithm0EEvT_T0_ll_param_0+8];
	ld.param.u64 	%rd16, [_Z15SoftmaxWarpImplI24ElementwiseScaleMaskLoadIffbE11DirectStoreIffEfLi2ELi10ELi32ELi1ELb0EL9Algorithm0EEvT_T0_ll_param_0];
	ld.param.u64 	%rd21, [_Z15SoftmaxWarpImplI24ElementwiseScaleMaskLoadIffbE11DirectStoreIffEfLi2ELi10ELi32ELi1ELb0EL9Algorithm0EEvT_T0_ll_param_2];
	ld.param.u64 	%rd22, [_Z15SoftmaxWarpImplI24ElementwiseScaleMaskLoadIffbE11DirectStoreIffEfLi2ELi10ELi32ELi1ELb0EL9Algorithm0EEvT_T0_ll_param_3];
	cvta.to.global.u64 	%rd1, %rd16;
	cvta.to.global.u64 	%rd2, %rd17;
	setp.lt.s64 	%p1, %rd22, 321;
	@%p1 bra 	$L__BB30_2;
	mov.u64 	%rd23, $str;
	cvta.global.u64 	%rd24, %rd23;
	mov.u64 	%rd25, $str$1;
	cvta.global.u64 	%rd26, %rd25;
	mov.u64 	%rd27, __unnamed_31;
	cvta.global.u64 	%rd28, %rd27;
	{ // callseq 30, 0
	.param .b64 param0;
	st.param.b64 	[param0], %rd24;
	.param .b64 param1;
	st.param.b64 	[param1], %rd26;
	.param .b32 param2;
	st.param.b32 	[param2], 254;
	.param .b64 param3;
	st.param.b64 	[param3], %rd28;
	.param .b64 param4;
	st.param.b64 	[param4], 1;
	call.uni 
	__assertfail, 
	(
	param0, 
	param1, 
	param2, 
	param3, 
	param4
	);
	} // callseq 30
$L__BB30_2:
	mov.u32 	%r2, %ctaid.x;
	mov.u32 	%r3, %ntid.y;
	mov.u32 	%r4, %tid.y;
	mad.lo.s32 	%r5, %r2, %r3, %r4;
	mov.u32 	%r6, %nctaid.x;
	mul.lo.s32 	%r1, %r6, %r3;
	cvt.s64.s32 	%rd93, %r5;
	setp.le.s64 	%p2, %rd21, %rd93;
	@%p2 bra 	$L__BB30_15;
	cvta.to.global.u64 	%rd5, %rd19;
	mov.u32 	%r7, %tid.x;
	shl.b32 	%r8, %r7, 1;
	cvt.u64.u32 	%rd6, %r8;
	cvt.s64.s32 	%rd7, %r1;
$L__BB30_4:
	mad.lo.s64 	%rd9, %rd93, %rd18, %rd6;
	shr.u64 	%rd29, %rd9, 63;
	add.s64 	%rd30, %rd9, %rd29;
	shl.b64 	%rd31, %rd30, 2;
	and.b64  	%rd32, %rd31, -8;
	add.s64 	%rd10, %rd1, %rd32;
	ld.global.f32 	%f20, [%rd10];
	and.b64  	%rd33, %rd30, -2;
	add.s64 	%rd34, %rd2, %rd33;
	ld.global.v2.u8 	{%rs1, %rs2}, [%rd34];
	setp.eq.s16 	%p3, %rs1, 0;
	mul.f32 	%f21, %f19, %f20;
	selp.f32 	%f3, %f18, %f21, %p3;
	setp.eq.s16 	%p4, %rs2, 0;
	mov.f32 	%f197, %f18;
	@%p4 bra 	$L__BB30_6;
	ld.global.f32 	%f22, [%rd10+4];
	mul.f32 	%f197, %f19, %f22;
$L__BB30_6:
	add.s64 	%rd35, %rd9, 64;
	shr.u64 	%rd36, %rd35, 63;
	add.s64 	%rd37, %rd35, %rd36;
	shl.b64 	%rd38, %rd37, 2;
	and.b64  	%rd39, %rd38, -8;
	add.s64 	%rd11, %rd1, %rd39;
	ld.global.f32 	%f23, [%rd11];
	and.b64  	%rd40, %rd37, -2;
	add.s64 	%rd41, %rd2, %rd40;
	ld.global.v2.u8 	{%rs3, %rs4}, [%rd41];
	setp.eq.s16 	%p5, %rs3, 0;
	mul.f32 	%f24, %f19, %f23;
	selp.f32 	%f6, %f18, %f24, %p5;
	setp.eq.s16 	%p6, %rs4, 0;
	mov.f32 	%f198, %f18;
	@%p6 bra 	$L__BB30_8;
	ld.global.f32 	%f25, [%rd11+4];
	mul.f32 	%f198, %f19, %f25;
$L__BB30_8:
	add.s64 	%rd42, %rd9, 128;
	shr.u64 	%rd43, %rd42, 63;
	add.s64 	%rd44, %rd42, %rd43;
	shl.b64 	%rd45, %rd44, 2;
	and.b64  	%rd46, %rd45, -8;
	add.s64 	%rd12, %rd1, %rd46;
	ld.global.f32 	%f26, [%rd12];
	and.b64  	%rd47, %rd44, -2;
	add.s64 	%rd48, %rd2, %rd47;
	ld.global.v2.u8 	{%rs5, %rs6}, [%rd48];
	setp.eq.s16 	%p7, %rs5, 0;
	mul.f32 	%f27, %f19, %f26;
	selp.f32 	%f9, %f18, %f27, %p7;
	setp.eq.s16 	%p8, %rs6, 0;
	mov.f32 	%f199, %f18;
	@%p8 bra 	$L__BB30_10;
	ld.global.f32 	%f28, [%rd12+4];
	mul.f32 	%f199, %f19, %f28;
$L__BB30_10:
	add.s64 	%rd49, %rd9, 192;
	shr.u64 	%rd50, %rd49, 63;
	add.s64 	%rd51, %rd49, %rd50;
	shl.b64 	%rd52, %rd51, 2;
	and.b64  	%rd53, %rd52, -8;
	add.s64 	%rd13, %rd1, %rd53;
	ld.global.f32 	%f29, [%rd13];
	and.b64  	%rd54, %rd51, -2;
	add.s64 	%rd55, %rd2, %rd54;
	ld.global.v2.u8 	{%rs7, %rs8}, [%rd55];
	setp.eq.s16 	%p9, %rs7, 0;
	mul.f32 	%f30, %f19, %f29;
	selp.f32 	%f12, %f18, %f30, %p9;
	setp.eq.s16 	%p10, %rs8, 0;
	mov.f32 	%f200, %f18;
	@%p10 bra 	$L__BB30_12;
	ld.global.f32 	%f31, [%rd13+4];
	mul.f32 	%f200, %f19, %f31;
$L__BB30_12:
	add.s64 	%rd56, %rd9, 256;
	shr.u64 	%rd57, %rd56, 63;
	add.s64 	%rd58, %rd56, %rd57;
	shl.b64 	%rd59, %rd58, 2;
	and.b64  	%rd60, %rd59, -8;
	add.s64 	%rd14, %rd1, %rd60;
	ld.global.f32 	%f32, [%rd14];
	and.b64  	%rd61, %rd58, -2;
	add.s64 	%rd62, %rd2, %rd61;
	ld.global.v2.u8 	{%rs9, %rs10}, [%rd62];
	setp.eq.s16 	%p11, %rs9, 0;
	mul.f32 	%f33, %f19, %f32;
	selp.f32 	%f15, %f18, %f33, %p11;
	setp.eq.s16 	%p12, %rs10, 0;
	mov.f32 	%f201, %f18;
	@%p12 bra 	$L__BB30_14;
	ld.global.f32 	%f34, [%rd14+4];
	mul.f32 	%f201, %f19, %f34;
$L__BB30_14:
	max.f32 	%f35, %f3, 0fFF800000;
	max.f32 	%f36, %f35, %f197;
	max.f32 	%f37, %f36, %f6;
	max.f32 	%f38, %f37, %f198;
	max.f32 	%f39, %f38, %f9;
	max.f32 	%f40, %f39, %f199;
	max.f32 	%f41, %f40, %f12;
	max.f32 	%f42, %f41, %f200;
	max.f32 	%f43, %f42, %f15;
	max.f32 	%f44, %f43, %f201;
	mov.b32 	%r9, %f44;
	shfl.sync.bfly.b32	%r10|%p13, %r9, 16, 31, -1;
	mov.b32 	%f45, %r10;
	max.f32 	%f46, %f44, %f45;
	mov.b32 	%r11, %f46;
	shfl.sync.bfly.b32	%r12|%p14, %r11, 8, 31, -1;
	mov.b32 	%f47, %r12;
	max.f32 	%f48, %f46, %f47;
	mov.b32 	%r13, %f48;
	shfl.sync.bfly.b32	%r14|%p15, %r13, 4, 31, -1;
	mov.b32 	%f49, %r14;
	max.f32 	%f50, %f48, %f49;
	mov.b32 	%r15, %f50;
	shfl.sync.bfly.b32	%r16|%p16, %r15, 2, 31, -1;
	mov.b32 	%f51, %r16;
	max.f32 	%f52, %f50, %f51;
	mov.b32 	%r17, %f52;
	shfl.sync.bfly.b32	%r18|%p17, %r17, 1, 31, -1;
	mov.b32 	%f53, %r18;
	max.f32 	%f54, %f52, %f53;
	sub.f32 	%f55, %f3, %f54;
	fma.rn.f32 	%f56, %f55, 0f3BBB989D, 0f3F000000;
	cvt.sat.f32.f32 	%f57, %f56;
	mov.f32 	%f58, 0f4B400001;
	mov.f32 	%f59, 0f437C0000;
	fma.rm.f32 	%f60, %f57, %f59, %f58;
	add.f32 	%f61, %f60, 0fCB40007F;
	neg.f32 	%f62, %f61;
	fma.rn.f32 	%f63, %f55, 0f3FB8AA3B, %f62;
	fma.rn.f32 	%f64, %f55, 0f32A57060, %f63;
	mov.b32 	%r19, %f60;
	shl.b32 	%r20, %r19, 23;
	mov.b32 	%f65, %r20;
	ex2.approx.ftz.f32 	%f66, %f64;
	mul.f32 	%f67, %f66, %f65;
	add.f32 	%f68, %f67, 0f00000000;
	sub.f32 	%f69, %f197, %f54;
	fma.rn.f32 	%f70, %f69, 0f3BBB989D, 0f3F000000;
	cvt.sat.f32.f32 	%f71, %f70;
	fma.rm.f32 	%f72, %f71, %f59, %f58;
	add.f32 	%f73, %f72, 0fCB40007F;
	neg.f32 	%f74, %f73;
	fma.rn.f32 	%f75, %f69, 0f3FB8AA3B, %f74;
	fma.rn.f32 	%f76, %f69, 0f32A57060, %f75;
	mov.b32 	%r21, %f72;
	shl.b32 	%r22, %r21, 23;
	mov.b32 	%f77, %r22;
	ex2.approx.ftz.f32 	%f78, %f76;
	mul.f32 	%f79, %f78, %f77;
	add.f32 	%f80, %f68, %f79;
	sub.f32 	%f81, %f6, %f54;
	fma.rn.f32 	%f82, %f81, 0f3BBB989D, 0f3F000000;
	cvt.sat.f32.f32 	%f83, %f82;
	fma.rm.f32 	%f84, %f83, %f59, %f58;
	add.f32 	%f85, %f84, 0fCB40007F;
	neg.f32 	%f86, %f85;
	fma.rn.f32 	%f87, %f81, 0f3FB8AA3B, %f86;
	fma.rn.f32 	%f88, %f81, 0f32A57060, %f87;
	mov.b32 	%r23, %f84;
	shl.b32 	%r24, %r23, 23;
	mov.b32 	%f89, %r24;
	ex2.approx.ftz.f32 	%f90, %f88;
	mul.f32 	%f91, %f90, %f89;
	add.f32 	%f92, %f80, %f91;
	sub.f32 	%f93, %f198, %f54;
	fma.rn.f32 	%f94, %f93, 0f3BBB989D, 0f3F000000;
	cvt.sat.f32.f32 	%f95, %f94;
	fma.rm.f32 	%f96, %f95, %f59, %f58;
	add.f32 	%f97, %f96, 0fCB40007F;
	neg.f32 	%f98, %f97;
	fma.rn.f32 	%f99, %f93, 0f3FB8AA3B, %f98;
	fma.rn.f32 	%f100, %f93, 0f32A57060, %f99;
	mov.b32 	%r25, %f96;
	shl.b32 	%r26, %r25, 23;
	mov.b32 	%f101, %r26;
	ex2.approx.ftz.f32 	%f102, %f100;
	mul.f32 	%f103, %f102, %f101;
	add.f32 	%f104, %f92, %f103;
	sub.f32 	%f105, %f9, %f54;
	fma.rn.f32 	%f106, %f105, 0f3BBB989D, 0f3F000000;
	cvt.sat.f32.f32 	%f107, %f106;
	fma.rm.f32 	%f108, %f107, %f59, %f58;
	add.f32 	%f109, %f108, 0fCB40007F;
	neg.f32 	%f110, %f109;
	fma.rn.f32 	%f111, %f105, 0f3FB8AA3B, %f110;
	fma.rn.f32 	%f112, %f105, 0f32A57060, %f111;
	mov.b32 	%r27, %f108;
	shl.b32 	%r28, %r27, 23;
	mov.b32 	%f113, %r28;
	ex2.approx.ftz.f32 	%f114, %f112;
	mul.f32 	%f115, %f114, %f113;
	add.f32 	%f116, %f104, %f115;
	sub.f32 	%f117, %f199, %f54;
	fma.rn.f32 	%f118, %f117, 0f3BBB989D, 0f3F000000;
	cvt.sat.f32.f32 	%f119, %f118;
	fma.rm.f32 	%f120, %f119, %f59, %f58;
	add.f32 	%f121, %f120, 0fCB40007F;
	neg.f32 	%f122, %f121;
	fma.rn.f32 	%f123, %f117, 0f3FB8AA3B, %f122;
	fma.rn.f32 	%f124, %f117, 0f32A57060, %f123;
	mov.b32 	%r29, %f120;
	shl.b32 	%r30, %r29, 23;
	mov.b32 	%f125, %r30;
	ex2.approx.ftz.f32 	%f126, %f124;
	mul.f32 	%f127, %f126, %f125;
	add.f32 	%f128, %f116, %f127;
	sub.f32 	%f129, %f12, %f54;
	fma.rn.f32 	%f130, %f129, 0f3BBB989D, 0f3F000000;
	cvt.sat.f32.f32 	%f131, %f130;
	fma.rm.f32 	%f132, %f131, %f59, %f58;
	add.f32 	%f133, %f132, 0fCB40007F;
	neg.f32 	%f134, %f133;
	fma.rn.f32 	%f135, %f129, 0f3FB8AA3B, %f134;
	fma.rn.f32 	%f136, %f129, 0f32A57060, %f135;
	mov.b32 	%r31, %f132;
	shl.b32 	%r32, %r31, 23;
	mov.b32 	%f137, %r32;
	ex2.approx.ftz.f32 	%f138, %f136;
	mul.f32 	%f139, %f138, %f137;
	add.f32 	%f140, %f128, %f139;
	sub.f32 	%f141, %f200, %f54;
	fma.rn.f32 	%f142, %f141, 0f3BBB989D, 0f3F000000;
	cvt.sat.f32.f32 	%f143, %f142;
	fma.rm.f32 	%f144, %f143, %f59, %f58;
	add.f32 	%f145, %f144, 0fCB40007F;
	neg.f32 	%f146, %f145;
	fma.rn.f32 	%f147, %f141, 0f3FB8AA3B, %f146;
	fma.rn.f32 	%f148, %f141, 0f32A57060, %f147;
	mov.b32 	%r33, %f144;
	shl.b32 	%r34, %r33, 23;
	mov.b32 	%f149, %r34;
	ex2.approx.ftz.f32 	%f150, %f148;
	mul.f32 	%f151, %f150, %f149;
	add.f32 	%f152, %f140, %f151;
	sub.f32 	%f153, %f15, %f54;
	fma.rn.f32 	%f154, %f153, 0f3BBB989D, 0f3F000000;
	cvt.sat.f32.f32 	%f155, %f154;
	fma.rm.f32 	%f156, %f155, %f59, %f58;
	add.f32 	%f157, %f156, 0fCB40007F;
	neg.f32 	%f158, %f157;
	fma.rn.f32 	%f159, %f153, 0f3FB8AA3B, %f158;
	fma.rn.f32 	%f160, %f153, 0f32A57060, %f159;
	mov.b32 	%r35, %f156;
	shl.b32 	%r36, %r35, 23;
	mov.b32 	%f161, %r36;
	ex2.approx.ftz.f32 	%f162, %f160;
	mul.f32 	%f163, %f162, %f161;
	add.f32 	%f164, %f152, %f163;
	sub.f32 	%f165, %f201, %f54;
	fma.rn.f32 	%f166, %f165, 0f3BBB989D, 0f3F000000;
	cvt.sat.f32.f32 	%f167, %f166;
	fma.rm.f32 	%f168, %f167, %f59, %f58;
	add.f32 	%f169, %f168, 0fCB40007F;
	neg.f32 	%f170, %f169;
	fma.rn.f32 	%f171, %f165, 0f3FB8AA3B, %f170;
	fma.rn.f32 	%f172, %f165, 0f32A57060, %f171;
	mov.b32 	%r37, %f168;
	shl.b32 	%r38, %r37, 23;
	mov.b32 	%f173, %r38;
	ex2.approx.ftz.f32 	%f174, %f172;
	mul.f32 	%f175, %f174, %f173;
	add.f32 	%f176, %f164, %f175;
	mov.b32 	%r39, %f176;
	shfl.sync.bfly.b32	%r40|%p18, %r39, 16, 31, -1;
	mov.b32 	%f177, %r40;
	add.f32 	%f178, %f176, %f177;
	mov.b32 	%r41, %f178;
	shfl.sync.bfly.b32	%r42|%p19, %r41, 8, 31, -1;
	mov.b32 	%f179, %r42;
	add.f32 	%f180, %f178, %f179;
	mov.b32 	%r43, %f180;
	shfl.sync.bfly.b32	%r44|%p20, %r43, 4, 31, -1;
	mov.b32 	%f181, %r44;
	add.f32 	%f182, %f180, %f181;
	mov.b32 	%r45, %f182;
	shfl.sync.bfly.b32	%r46|%p21, %r45, 2, 31, -1;
	mov.b32 	%f183, %r46;
	add.f32 	%f184, %f182, %f183;
	mov.b32 	%r47, %f184;
	shfl.sync.bfly.b32	%r48|%p22, %r47, 1, 31, -1;
	mov.b32 	%f185, %r48;
	add.f32 	%f186, %f184, %f185;
	div.rn.f32 	%f187, %f67, %f186;
	div.rn.f32 	%f188, %f79, %f186;
	div.rn.f32 	%f189, %f91, %f186;
	div.rn.f32 	%f190, %f103, %f186;
	div.rn.f32 	%f191, %f115, %f186;
	div.rn.f32 	%f192, %f127, %f186;
	div.rn.f32 	%f193, %f139, %f186;
	div.rn.f32 	%f194, %f151, %f186;
	div.rn.f32 	%f195, %f163, %f186;
	div.rn.f32 	%f196, %f175, %f186;
	mad.lo.s64 	%rd63, %rd93, %rd20, %rd6;
	shr.u64 	%rd64, %rd63, 63;
	add.s64 	%rd65, %rd63, %rd64;
	shl.b64 	%rd66, %rd65, 2;
	and.b64  	%rd67, %rd66, -8;
	add.s64 	%rd68, %rd5, %rd67;
	st.global.v2.f32 	[%rd68], {%f187, %f188};
	add.s64 	%rd69, %rd63, 64;
	shr.u64 	%rd70, %rd69, 63;
	add.s64 	%rd71, %rd69, %rd70;
	shl.b64 	%rd72, %rd71, 2;
	and.b64  	%rd73, %rd72, -8;
	add.s64 	%rd74, %rd5, %rd73;
	st.global.v2.f32 	[%rd74], {%f189, %f190};
	add.s64 	%rd75, %rd63, 128;
	shr.u64 	%rd76, %rd75, 63;
	add.s64 	%rd77, %rd75, %rd76;
	shl.b64 	%rd78, %rd77, 2;
	and.b64  	%rd79, %rd78, -8;
	add.s64 	%rd80, %rd5, %rd79;
	st.global.v2.f32 	[%rd80], {%f191, %f192};
	add.s64 	%rd81, %rd63, 192;
	shr.u64 	%rd82, %rd81, 63;
	add.s64 	%rd83, %rd81, %rd82;
	shl.b64 	%rd84, %rd83, 2;
	and.b64  	%rd85, %rd84, -8;
	add.s64 	%rd86, %rd5, %rd85;
	st.global.v2.f32 	[%rd86], {%f193, %f194};
	add.s64 	%rd87, %rd63, 256;
	shr.u64 	%rd88, %rd87, 63;
	add.s64 	%rd89, %rd87, %rd88;
	shl.b64 	%rd90, %rd89, 2;
	and.b64  	%rd91, %rd90, -8;
	add.s64 	%rd92, %rd5, %rd91;
	st.global.v2.f32 	[%rd92], {%f195, %f196};
	add.s64 	%rd93, %rd93, %rd7;
	setp.lt.s64 	%p23, %rd93, %rd21;
	@%p23 bra 	$L__BB30_4;
$L__BB30_15:
	ret;

}
	// .globl	_Z15SoftmaxWarpImplI24ElementwiseScaleMaskLoadIffbE11DirectStoreIffEfLi2ELi10ELi32ELi1ELb1EL9Algorithm0EEvT_T0_ll
.visible .entry _Z15SoftmaxWarpImplI24ElementwiseScaleMaskLoadIffbE11DirectStoreIffEfLi2ELi10ELi32ELi1ELb1EL9Algorithm0EEvT_T0_ll(
	.param .align 8 .b8 _Z15SoftmaxWarpImplI24ElementwiseScaleMaskLoadIffbE11DirectStoreIffEfLi2ELi10ELi32ELi1ELb1EL9Algorithm0EEvT_T0_ll_param_0[32],
	.param .align 8 .b8 _Z15SoftmaxWarpImplI24ElementwiseScaleMaskLoadIffbE11DirectStoreIffEfLi2ELi10ELi32ELi1ELb1EL9Algorithm0EEvT_T0_ll_param_1[16],
	.param .u64 _Z15SoftmaxWarpImplI24ElementwiseScaleMaskLoadIffbE11DirectStoreIffEfLi2ELi10ELi32ELi1ELb1EL9Algorithm0EEvT_T0_ll_param_2,
	.param .u64 _Z15SoftmaxWarpImplI24ElementwiseScaleMaskLoadIffbE11DirectStoreIffEfLi2ELi10ELi32ELi1ELb1EL9Algorithm0EEvT_T0_ll_param_3
)
{
	.reg .pred 	%p<34>;
	.reg .b16 	%rs<11>;
	.reg .b32 	%r<53>;
	.reg .b32 	%f<241>;
	.reg .b64 	%rd<103>;

	ld.param.u64 	%rd23, [_Z15SoftmaxWarpImplI24ElementwiseScaleMaskLoadIffbE11DirectStoreIffEfLi2ELi10ELi32ELi1ELb1EL9Algorithm0EEvT_T0_ll_param_1+8];
	ld.param.v2.f32 	{%f52, %f53}, [_Z15SoftmaxWarpImplI24ElementwiseScaleMaskLoadIffbE11DirectStoreIffEfLi2ELi10ELi32ELi1ELb1EL9Algorithm0EEvT_T0_ll_param_0+24];
	ld.param.u64 	%rd21, [_Z15SoftmaxWarpImplI24ElementwiseScaleMaskLoadIffbE11DirectStoreIffEfLi2ELi10ELi32ELi1ELb1EL9Algorithm0EEvT_T0_ll_param_0+16];
	ld.param.u64 	%rd19, [_Z15SoftmaxWarpImplI24ElementwiseScaleMaskLoadIffbE11DirectStoreIffEfLi2ELi10ELi32ELi1ELb1EL9Algorithm0EEvT_T0_ll_param_0];
	ld.param.u64 	%rd22, [_Z15SoftmaxWarpImplI24ElementwiseScaleMaskLoadIffbE11DirectStoreIffEfLi2ELi10ELi32ELi1ELb1EL9Algorithm0EEvT_T0_ll_param_1];
	ld.param.u64 	%rd20, [_Z15SoftmaxWarpImplI24ElementwiseScaleMaskLoadIffbE11DirectStoreIffEfLi2ELi10ELi32ELi1ELb1EL9Algorithm0EEvT_T0_ll_param_0+8];
	ld.param.u64 	%rd24, [_Z15SoftmaxWarpImplI24ElementwiseScaleMaskLoadIffbE11DirectStoreIffEfLi2ELi10ELi32ELi1ELb1EL9Algorithm0EEvT_T0_ll_param_2];
	ld.param.u64 	%rd25, [_Z15SoftmaxWarpImplI24ElementwiseScaleMaskLoadIffbE11DirectStoreIffEfLi2ELi10ELi32ELi1ELb1EL9Algorithm0EEvT_T0_ll_param_3];
	cvta.to.global.u64 	%rd1, %rd20;
	cvta.to.global.u64 	%rd2, %rd22;
	setp.lt.s64 	%p1, %rd25, 321;
	@%p1 bra 	$L__BB31_2;
	mov.u64 	%rd26, $str;
	cvta.global.u64 	%rd27, %rd26;
	mov.u64 	%rd28, $str$1;
	cvta.global.u64 	%rd29, %rd28;
	mov.u64 	%rd30, __unnamed_32;
	cvta.global.u64 	%rd31, %rd30;
	{ // callseq 31, 0
	.param .b64 param0;
	st.param.b64 	[param0], %rd27;
	.param .b64 param1;
	st.param.b64 	[param1], %rd29;
	.param .b32 param2;
	st.param.b32 	[param2], 254;
	.param .b64 param3;
	st.param.b64 	[param3], %rd31;
	.param .b64 param4;
	st.param.b64 	[param4], 1;
	call.uni 
	__assertfail, 
	(
	param0, 
	param1, 
	param2, 
	param3, 
	param4
	);
	} // callseq 31
$L__BB31_2:
	mov.u32 	%r2, %ctaid.x;
	mov.u32 	%r3, %ntid.y;
	mov.u32 	%r4, %tid.y;
	mad.lo.s32 	%r5, %r2, %r3, %r4;
	mov.u32 	%r6, %nctaid.x;
	mul.lo.s32 	%r1, %r6, %r3;
	cvt.s64.s32 	%rd102, %r5;
	setp.le.s64 	%p2, %rd24, %rd102;
	@%p2 bra 	$L__BB31_35;
	mov.u32 	%r7, %tid.x;
	shl.b32 	%r8, %r7, 1;
	cvt.u64.u32 	%rd4, %r8;
	add.s32 	%r9, %r8, 64;
	cvt.u64.u32 	%rd5, %r9;
	add.s32 	%r10, %r8, 128;
	cvt.u64.u32 	%rd6, %r10;
	add.s32 	%r11, %r8, 192;
	cvt.u64.u32 	%rd7, %r11;
	add.s32 	%r12, %r8, 256;
	cvt.u64.u32 	%rd8, %r12;
	cvt.s64.s32 	%rd9, %r1;
$L__BB31_4:
	setp.le.s64 	%p3, %rd25, %rd4;
	mul.lo.s64 	%rd11, %rd102, %rd21;
	mov.f32 	%f222, 0fFF800000;
	mov.f32 	%f223, %f222;
	mov.f32 	%f228, %f222;
	@%p3 bra 	$L__BB31_8;
	add.s64 	%rd32, %rd11, %rd4;
	shr.u64 	%rd33, %rd32, 63;
	add.s64 	%rd34, %rd32, %rd33;
	cvta.to.global.u64 	%rd35, %rd19;
	shl.b64 	%rd36, %rd34, 2;
	and.b64  	%rd37, %rd36, -8;
	add.s64 	%rd12, %rd35, %rd37;
	ld.global.f32 	%f55, [%rd12];
	and.b64  	%rd38, %rd34, -2;
	add.s64 	%rd39, %rd1, %rd38;
	ld.global.v2.u8 	{%rs1, %rs2}, [%rd39];
	setp.eq.s16 	%p4, %rs1, 0;
	mul.f32 	%f56, %f53, %f55;
	selp.f32 	%f223, %f52, %f56, %p4;
	setp.eq.s16 	%p5, %rs2, 0;
	mov.f32 	%f222, %f52;
	@%p5 bra 	$L__BB31_7;
	ld.global.f32 	%f57, [%rd12+4];
	mul.f32 	%f222, %f53, %f57;
$L__BB31_7:
	max.f32 	%f58, %f223, 0fFF800000;
	max.f32 	%f228, %f58, %f222;
$L__BB31_8:
	setp.le.s64 	%p6, %rd25, %rd5;
	mov.f32 	%f226, 0fFF800000;
	mov.f32 	%f227, %f226;
	@%p6 bra 	$L__BB31_12;
	add.s64 	%rd40, %rd11, %rd5;
	shr.u64 	%rd41, %rd40, 63;
	add.s64 	%rd42, %rd40, %rd41;
	cvta.to.global.u64 	%rd43, %rd19;
	shl.b64 	%rd44, %rd42, 2;
	and.b64  	%rd45, %rd44, -8;
	add.s64 	%rd13, %rd43, %rd45;
	ld.global.f32 	%f60, [%rd13];
	and.b64  	%rd46, %rd42, -2;
	add.s64 	%rd47, %rd1, %rd46;
	ld.global.v2.u8 	{%rs3, %rs4}, [%rd47];
	setp.eq.s16 	%p7, %rs3, 0;
	mul.f32 	%f61, %f53, %f60;
	selp.f32 	%f227, %f52, %f61, %p7;
	setp.eq.s16 	%p8, %rs4, 0;
	mov.f32 	%f226, %f52;
	@%p8 bra 	$L__BB31_11;
	ld.global.f32 	%f62, [%rd13+4];
	mul.f32 	%f226, %f53, %f62;
$L__BB31_11:
	max.f32 	%f63, %f228, %f227;
	max.f32 	%f228, %f63, %f226;
$L__BB31_12:
	setp.le.s64 	%p9, %rd25, %rd6;
	mov.f32 	%f230, 0fFF800000;
	mov.f32 	%f231, %f230;
	@%p9 bra 	$L__BB31_16;
	add.s64 	%rd48, %rd11, %rd6;
	shr.u64 	%rd49, %rd48, 63;
	add.s64 	%rd50, %rd48, %rd49;
	cvta.to.global.u64 	%rd51, %rd19;
	shl.b64 	%rd52, %rd50, 2;
	and.b64  	%rd53, %rd52, -8;
	add.s64 	%rd14, %rd51, %rd53;
	ld.global.f32 	%f65, [%rd14];
	and.b64  	%rd54, %rd50, -2;
	add.s64 	%rd55, %rd1, %rd54;
	ld.global.v2.u8 	{%rs5, %rs6}, [%rd55];
	setp.eq.s16 	%p10, %rs5, 0;
	mul.f32 	%f66, %f53, %f65;
	selp.f32 	%f231, %f52, %f66, %p10;
	setp.eq.s16 	%p11, %rs6, 0;
	mov.f32 	%f230, %f52;
	@%p11 bra 	$L__BB31_15;
	ld.global.f32 	%f67, [%rd14+4];
	mul.f32 	%f230, %f53, %f67;
$L__BB31_15:
	max.f32 	%f68, %f228, %f231;
	max.f32 	%f228, %f68, %f230;
$L__BB31_16:
	setp.le.s64 	%p12, %rd25, %rd7;
	mov.f32 	%f234, 0fFF800000;
	mov.f32 	%f235, %f234;
	@%p12 bra 	$L__BB31_20;
	add.s64 	%rd56, %rd11, %rd7;
	shr.u64 	%rd57, %rd56, 63;
	add.s64 	%rd58, %rd56, %rd57;
	cvta.to.global.u64 	%rd59, %rd19;
	shl.b64 	%rd60, %rd58, 2;
	and.b64  	%rd61, %rd60, -8;
	add.s64 	%rd15, %rd59, %rd61;
	ld.global.f32 	%f70, [%rd15];
	and.b64  	%rd62, %rd58, -2;
	add.s64 	%rd63, %rd1, %rd62;
	ld.global.v2.u8 	{%rs7, %rs8}, [%rd63];
	setp.eq.s16 	%p13, %rs7, 0;
	mul.f32 	%f71, %f53, %f70;
	selp.f32 	%f235, %f52, %f71, %p13;
	setp.eq.s16 	%p14, %rs8, 0;
	mov.f32 	%f234, %f52;
	@%p14 bra 	$L__BB31_19;
	ld.global.f32 	%f72, [%rd15+4];
	mul.f32 	%f234, %f53, %f72;
$L__BB31_19:
	max.f32 	%f73, %f228, %f235;
	max.f32 	%f228, %f73, %f234;
$L__BB31_20:
	setp.le.s64 	%p15, %rd25, %rd8;
	mov.f32 	%f238, 0fFF800000;
	mov.f32 	%f239, %f238;
	@%p15 bra 	$L__BB31_24;
	add.s64 	%rd64, %rd11, %rd8;
	shr.u64 	%rd65, %rd64, 63;
	add.s64 	%rd66, %rd64, %rd65;
	cvta.to.global.u64 	%rd67, %rd19;
	shl.b64 	%rd68, %rd66, 2;
	and.b64  	%rd69, %rd68, -8;
	add.s64 	%rd16, %rd67, %rd69;
	ld.global.f32 	%f75, [%rd16];
	and.b64  	%rd70, %rd66, -2;
	add.s64 	%rd71, %rd1, %rd70;
	ld.global.v2.u8 	{%rs9, %rs10}, [%rd71];
	setp.eq.s16 	%p16, %rs9, 0;
	mul.f32 	%f76, %f53, %f75;
	selp.f32 	%f239, %f52, %f76, %p16;
	setp.eq.s16 	%p17, %rs10, 0;
	mov.f32 	%f238, %f52;
	@%p17 bra 	$L__BB31_23;
	ld.global.f32 	%f77, [%rd16+4];
	mul.f32 	%f238, %f53, %f77;
$L__BB31_23:
	max.f32 	%f78, %f228, %f239;
	max.f32 	%f228, %f78, %f238;
$L__BB31_24:
	setp.le.s64 	%p18, %rd25, %rd4;
	mov.b32 	%r13, %f228;
	shfl.sync.bfly.b32	%r14|%p19, %r13, 16, 31, -1;
	mov.b32 	%f79, %r14;
	max.f32 	%f80, %f228, %f79;
	mov.b32 	%r15, %f80;
	shfl.sync.bfly.b32	%r16|%p20, %r15, 8, 31, -1;
	mov.b32 	%f81, %r16;
	max.f32 	%f82, %f80, %f81;
	mov.b32 	%r17, %f82;
	shfl.sync.bfly.b32	%r18|%p21, %r17, 4, 31, -1;
	mov.b32 	%f83, %r18;
	max.f32 	%f84, %f82, %f83;
	mov.b32 	%r19, %f84;
	shfl.sync.bfly.b32	%r20|%p22, %r19, 2, 31, -1;
	mov.b32 	%f85, %r20;
	max.f32 	%f86, %f84, %f85;
	mov.b32 	%r21, %f86;
	shfl.sync.bfly.b32	%r22|%p23, %r21, 1, 31, -1;
	mov.b32 	%f87, %r22;
	max.f32 	%f88, %f86, %f87;
	sub.f32 	%f89, %f223, %f88;
	fma.rn.f32 	%f90, %f89, 0f3BBB989D, 0f3F000000;
	cvt.sat.f32.f32 	%f91, %f90;
	mov.f32 	%f92, 0f4B400001;
	mov.f32 	%f93, 0f437C0000;
	fma.rm.f32 	%f94, %f91, %f93, %f92;
	add.f32 	%f95, %f94, 0fCB40007F;
	neg.f32 	%f96, %f95;
	fma.rn.f32 	%f97, %f89, 0f3FB8AA3B, %f96;
	fma.rn.f32 	%f98, %f89, 0f32A57060, %f97;
	mov.b32 	%r23, %f94;
	shl.b32 	%r24, %r23, 23;
	mov.b32 	%f99, %r24;
	ex2.approx.ftz.f32 	%f100, %f98;
	mul.f32 	%f101, %f100, %f99;
	add.f32 	%f102, %f101, 0f00000000;
	sub.f32 	%f103, %f222, %f88;
	fma.rn.f32 	%f104, %f103, 0f3BBB989D, 0f3F000000;
	cvt.sat.f32.f32 	%f105, %f104;
	fma.rm.f32 	%f106, %f105, %f93, %f92;
	add.f32 	%f107, %f106, 0fCB40007F;
	neg.f32 	%f108, %f107;
	fma.rn.f32 	%f109, %f103, 0f3FB8AA3B, %f108;
	fma.rn.f32 	%f110, %f103, 0f32A57060, %f109;
	mov.b32 	%r25, %f106;
	shl.b32 	%r26, %r25, 23;
	mov.b32 	%f111, %r26;
	ex2.approx.ftz.f32 	%f112, %f110;
	mul.f32 	%f113, %f112, %f111;
	add.f32 	%f114, %f102, %f113;
	sub.f32 	%f115, %f227, %f88;
	fma.rn.f32 	%f116, %f115, 0f3BBB989D, 0f3F000000;
	cvt.sat.f32.f32 	%f117, %f116;
	fma.rm.f32 	%f118, %f117, %f93, %f92;
	add.f32 	%f119, %f118, 0fCB40007F;
	neg.f32 	%f120, %f119;
	fma.rn.f32 	%f121, %f115, 0f3FB8AA3B, %f120;
	fma.rn.f32 	%f122, %f115, 0f32A57060, %f121;
	mov.b32 	%r27, %f118;
	shl.b32 	%r28, %r27, 23;
	mov.b32 	%f123, %r28;
	ex2.approx.ftz.f32 	%f124, %f122;
	mul.f32 	%f125, %f124, %f123;
	add.f32 	%f126, %f114, %f125;
	sub.f32 	%f127, %f226, %f88;
	fma.rn.f32 	%f128, %f127, 0f3BBB989D, 0f3F000000;
	cvt.sat.f32.f32 	%f129, %f128;
	fma.rm.f32 	%f130, %f129, %f93, %f92;
	add.f32 	%f131, %f130, 0fCB40007F;
	neg.f32 	%f132, %f131;
	fma.rn.f32 	%f133, %f127, 0f3FB8AA3B, %f132;
	fma.rn.f32 	%f134, %f127, 0f32A57060, %f133;
	mov.b32 	%r29, %f130;
	shl.b32 	%r30, %r29, 23;
	mov.b32 	%f135, %r30;
	ex2.approx.ftz.f32 	%f136, %f134;
	mul.f32 	%f137, %f136, %f135;
	add.f32 	%f138, %f126, %f137;
	sub.f32 	%f139, %f231, %f88;
	fma.rn.f32 	%f140, %f139, 0f3BBB989D, 0f3F000000;
	cvt.sat.f32.f32 	%f141, %f140;
	fma.rm.f32 	%f142, %f141, %f93, %f92;
	add.f32 	%f143, %f142, 0fCB40007F;
	neg.f32 	%f144, %f143;
	fma.rn.f32 	%f145, %f139, 0f3FB8AA3B, %f144;
	fma.rn.f32 	%f146, %f139, 0f32A57060, %f145;
	mov.b32 	%r31, %f142;
	shl.b32 	%r32, %r31, 23;
	mov.b32 	%f147, %r32;
	ex2.approx.ftz.f32 	%f148, %f146;
	mul.f32 	%f149, %f148, %f147;
	add.f32 	%f150, %f138, %f149;
	sub.f32 	%f151, %f230, %f88;
	fma.rn.f32 	%f152, %f151, 0f3BBB989D, 0f3F000000;
	cvt.sat.f32.f32 	%f153, %f152;
	fma.rm.f32 	%f154, %f153, %f93, %f92;
	add.f32 	%f155, %f154, 0fCB40007F;
	neg.f32 	%f156, %f155;
	fma.rn.f32 	%f157, %f151, 0f3FB8AA3B, %f156;
	fma.rn.f32 	%f158, %f151, 0f32A57060, %f157;
	mov.b32 	%r33, %f154;
	shl.b32 	%r34, %r33, 23;
	mov.b32 	%f159, %r34;
	ex2.approx.ftz.f32 	%f160, %f158;
	mul.f32 	%f161, %f160, %f159;
	add.f32 	%f162, %f150, %f161;
	sub.f32 	%f163, %f235, %f88;
	fma.rn.f32 	%f164, %f163, 0f3BBB989D, 0f3F000000;
	cvt.sat.f32.f32 	%f165, %f164;
	fma.rm.f32 	%f166, %f165, %f93, %f92;
	add.f32 	%f167, %f166, 0fCB40007F;
	neg.f32 	%f168, %f167;
	fma.rn.f32 	%f169, %f163, 0f3FB8AA3B, %f168;
	fma.rn.f32 	%f170, %f163, 0f32A57060, %f169;
	mov.b32 	%r35, %f166;
	shl.b32 	%r36, %r35, 23;
	mov.b32 	%f171, %r36;
	ex2.approx.ftz.f32 	%f172, %f170;
	mul.f32 	%f173, %f172, %f171;
	add.f32 	%f174, %f162, %f173;
	sub.f32 	%f175, %f234, %f88;
	fma.rn.f32 	%f176, %f175, 0f3BBB989D, 0f3F000000;
	cvt.sat.f32.f32 	%f177, %f176;
	fma.rm.f32 	%f178, %f177, %f93, %f92;
	add.f32 	%f179, %f178, 0fCB40007F;
	neg.f32 	%f180, %f179;
	fma.rn.f32 	%f181, %f175, 0f3FB8AA3B, %f180;
	fma.rn.f32 	%f182, %f175, 0f32A57060, %f181;
	mov.b32 	%r37, %f178;
	shl.b32 	%r38, %r37, 23;
	mov.b32 	%f183, %r38;
	ex2.approx.ftz.f32 	%f184, %f182;
	mul.f32 	%f185, %f184, %f183;
	add.f32 	%f186, %f174, %f185;
	sub.f32 	%f187, %f239, %f88;
	fma.rn.f32 	%f188, %f187, 0f3BBB989D, 0f3F000000;
	cvt.sat.f32.f32 	%f189, %f188;
	fma.rm.f32 	%f190, %f189, %f93, %f92;
	add.f32 	%f191, %f190, 0fCB40007F;
	neg.f32 	%f192, %f191;
	fma.rn.f32 	%f193, %f187, 0f3FB8AA3B, %f192;
	fma.rn.f32 	%f194, %f187, 0f32A57060, %f193;
	mov.b32 	%r39, %f190;
	shl.b32 	%r40, %r39, 23;
	mov.b32 	%f195, %r40;
	ex2.approx.ftz.f32 	%f196, %f194;
	mul.f32 	%f197, %f196, %f195;
	add.f32 	%f198, %f186, %f197;
	sub.f32 	%f199, %f238, %f88;
	fma.rn.f32 	%f200, %f199, 0f3BBB989D, 0f3F000000;
	cvt.sat.f32.f32 	%f201, %f200;
	fma.rm.f32 	%f202, %f201, %f93, %f92;
	add.f32 	%f203, %f202, 0fCB40007F;
	neg.f32 	%f204, %f203;
	fma.rn.f32 	%f205, %f199, 0f3FB8AA3B, %f204;
	fma.rn.f32 	%f206, %f199, 0f32A57060, %f205;
	mov.b32 	%r41, %f202;
	shl.b32 	%r42, %r41, 23;
	mov.b32 	%f207, %r42;
	ex2.approx.ftz.f32 	%f208, %f206;
	mul.f32 	%f209, %f208, %f207;
	add.f32 	%f210, %f198, %f209;
	mov.b32 	%r43, %f210;
	shfl.sync.bfly.b32	%r44|%p24, %r43, 16, 31, -1;
	mov.b32 	%f211, %r44;
	add.f32 	%f212, %f210, %f211;
	mov.b32 	%r45, %f212;
	shfl.sync.bfly.b32	%r46|%p25, %r45, 8, 31, -1;
	mov.b32 	%f213, %r46;
	add.f32 	%f214, %f212, %f213;
	mov.b32 	%r47, %f214;
	shfl.sync.bfly.b32	%r48|%p26, %r47, 4, 31, -1;
	mov.b32 	%f215, %r48;
	add.f32 	%f216, %f214, %f215;
	mov.b32 	%r49, %f216;
	shfl.sync.bfly.b32	%r50|%p27, %r49, 2, 31, -1;
	mov.b32 	%f217, %r50;
	add.f32 	%f218, %f216, %f217;
	mov.b32 	%r51, %f218;
	shfl.sync.bfly.b32	%r52|%p28, %r51, 1, 31, -1;
	mov.b32 	%f219, %r52;
	add.f32 	%f220, %f218, %f219;
	div.rn.f32 	%f42, %f101, %f220;
	div.rn.f32 	%f43, %f113, %f220;
	div.rn.f32 	%f44, %f125, %f220;
	div.rn.f32 	%f45, %f137, %f220;
	div.rn.f32 	%f46, %f149, %f220;
	div.rn.f32 	%f47, %f161, %f220;
	div.rn.f32 	%f48, %f173, %f220;
	div.rn.f32 	%f49, %f185, %f220;
	div.rn.f32 	%f50, %f197, %f220;
	div.rn.f32 	%f51, %f209, %f220;
	mul.lo.s64 	%rd17, %rd102, %rd23;
	@%p18 bra 	$L__BB31_26;
	add.s64 	%rd72, %rd17, %rd4;
	shr.u64 	%rd73, %rd72, 63;
	add.s64 	%rd74, %rd72, %rd73;
	shl.b64 	%rd75, %rd74, 2;
	and.b64  	%rd76, %rd75, -8;
	add.s64 	%rd77, %rd2, %rd76;
	st.global.v2.f32 	[%rd77], {%f42, %f43};
$L__BB31_26:
	setp.le.s64 	%p29, %rd25, %rd5;
	@%p29 bra 	$L__BB31_28;
	add.s64 	%rd78, %rd17, %rd5;
	shr.u64 	%rd79, %rd78, 63;
	add.s64 	%rd80, %rd78, %rd79;
	shl.b64 	%rd81, %rd80, 2;
	and.b64  	%rd82, %rd81, -8;
	add.s64 	%rd83, %rd2, %rd82;
	st.global.v2.f32 	[%rd83], {%f44, %f45};
$L__BB31_28:
	setp.le.s64 	%p30, %rd25, %rd6;
	@%p30 bra 	$L__BB31_30;
	add.s64 	%rd84, %rd17, %rd6;
	shr.u64 	%rd85, %rd84, 63;
	add.s64 	%rd86, %rd84, %rd85;
	shl.b64 	%rd87, %rd86, 2;
	and.b64  	%rd88, %rd87, -8;
	add.s64 	%rd89, %rd2, %rd88;
	st.global.v2.f32 	[%rd89], {%f46, %f47};
$L__BB31_30:
	setp.le.s64 	%p31, %rd25, %rd7;
	@%p31 bra 	$L__BB31_32;
	add.s64 	%rd90, %rd17, %rd7;
	shr.u64 	%rd91, %rd90, 63;
	add.s64 	%rd92, %rd90, %rd91;
	shl.b64 	%rd93, %rd92, 2;
	and.b64  	%rd94, %rd93, -8;
	add.s64 	%rd95, %rd2, %rd94;
	st.global.v2.f32 	[%rd95], {%f48, %f49};
$L__BB31_32:
	setp.le.s64 	%p32, %rd25, %rd8;
	@%p32 bra 	$L__BB31_34;
	add.s64 	%rd96, %rd17, %rd8;
	shr.u64 	%rd97, %rd96, 63;
	add.s64 	%rd98, %rd96, %rd97;
	shl.b64 	%rd99, %rd98, 2;
	and.b64  	%rd100, %rd99, -8;
	add.s64 	%rd101, %rd2, %rd100;
	st.global.v2.f32 	[%rd101], {%f50, %f51};
$L__BB31_34:
	add.s64 	%rd102, %rd102, %rd9;
	setp.lt.s64 	%p33, %rd102, %rd24;
	@%p33 bra 	$L__BB31_4;
$L__BB31_35:
	ret;

}
	// .globl	_Z15SoftmaxWarpImplI24ElementwiseScaleMaskLoadIffbE11DirectStoreIffEfLi2ELi12ELi32ELi1ELb0EL9Algorithm0EEvT_T0_ll
.visible .entry _Z15SoftmaxWarpImplI24ElementwiseScaleMaskLoadIffbE11DirectStoreIffEfLi2ELi12ELi32ELi1ELb0EL9Algorithm0EEvT_T0_ll(
	.param .align 8 .b8 _Z15SoftmaxWarpImplI24ElementwiseScaleMaskLoadIffbE11DirectStoreIffEfLi2ELi12ELi32ELi1ELb0EL9Algorithm0EEvT_T0_ll_param_0[32],
	.param .align 8 .b8 _Z15SoftmaxWarpImplI24ElementwiseScaleMaskLoadIffbE11DirectStoreIffEfLi2ELi12ELi32ELi1ELb0EL9Algorithm0EEvT_T0_ll_param_1[16],
	.param .u64 _Z15SoftmaxWarpImplI24ElementwiseScaleMaskLoadIffbE11DirectStoreIffEfLi2ELi12ELi32ELi1ELb0EL9Algorithm0EEvT_T0_ll_param_2,
	.param .u64 _Z15SoftmaxWarpImplI24ElementwiseScaleMaskLoadIffbE11DirectStoreIffEfLi2ELi12ELi32ELi1ELb0EL9Algorithm0EEvT_T0_ll_param_3
)
{
	.reg .pred 	%p<26>;
	.reg .b16 	%rs<13>;
	.reg .b32 	%r<53>;
	.reg .b32 	%f<237>;
	.reg .b64 	%rd<107>;

	ld.param.u64 	%rd19, [_Z15SoftmaxWarpImplI24ElementwiseScaleMaskLoadIffbE11DirectStoreIffEfLi2ELi12ELi32ELi1ELb0EL9Algorithm0EEvT_T0_ll_param_1+8];
	ld.param.u64 	%rd18, [_Z15SoftmaxWarpImplI24ElementwiseScaleMaskLoadIffbE11DirectStoreIffEfLi2ELi12ELi32ELi1ELb0EL9Algorithm0EEvT_T0_ll_param_1];
	ld.param.v2.f32 	{%f21, %f22}, [_Z15SoftmaxWarpImplI24ElementwiseScaleMaskLoadIffbE11DirectStoreIffEfLi2ELi12ELi32ELi1ELb0EL9Algorithm0EEvT_T0_ll_param_0+24];
	ld.param.u64 	%rd17, [_Z15SoftmaxWarpImplI24ElementwiseScaleMaskLoadIffbE11DirectStoreIffEfLi2ELi12ELi32ELi1ELb0EL9Algorithm0EEvT_T0_ll_param_0+16];
	ld.param.u64 	%rd16, [_Z15SoftmaxWarpImplI24ElementwiseScaleMaskLoadIffbE11DirectStoreIffEfLi2ELi12ELi32ELi1ELb0EL9Algorithm0EEvT_T0_ll_param_0+8];
	ld.param.u64 	%rd15, [_Z15SoftmaxWarpImplI24ElementwiseScaleMaskLoadIffbE11DirectStoreIffEfLi2ELi12ELi32ELi1ELb0EL9Algorithm0EEvT_T0_ll_param_0];
	ld.param.u64 	%rd20, [_Z15SoftmaxWarpImplI24ElementwiseScaleMaskLoadIffbE11DirectStoreIffEfLi2ELi12ELi32ELi1ELb0EL9Algorithm0EEvT_T0_ll_param_2];
	ld.param.u64 	%rd21, [_Z15SoftmaxWarpImplI24ElementwiseScaleMaskLoadIffbE11DirectStoreIffEfLi2ELi12ELi32ELi1ELb0EL9Algorithm0EEvT_T0_ll_param_3];
	cvta.to.global.u64 	%rd1, %rd15;
	cvta.to.global.u64 	%rd2, %rd16;
	setp.lt.s64 	%p1, %rd21, 385;
	@%p1 bra 	$L__BB32_2;
	mov.u64 	%rd22, $str;
	cvta.global.u64 	%rd23, %rd22;
	mov.u64 	%rd24, $str$1;
	cvta.global.u64 	%rd25, %rd24;
	mov.u64 	%rd26, __unnamed_33;
	cvta.global.u64 	%rd27, %rd26;
	{ // callseq 32, 0
	.param .b64 param0;
	st.param.b64 	[param0], %rd23;
	.param .b64 param1;
	st.param.b64 	[param1], %rd25;
	.param .b32 param2;
	st.param.b32 	[param2], 254;
	.param .b64 param3;
	st.param.b64 	[param3], %rd27;
	.param .b64 param4;
	st.param.b64 	[param4], 1;
	call.uni 
	__assertfail, 
	(
	param0, 
	param1, 
	param2, 
	param3, 
	param4
	);
	} // callseq 32
$L__BB32_2:
	mov.u32 	%r2, %ctaid.x;
	mov.u32 	%r3, %ntid.y;
	mov.u32 	%r4, %tid.y;
	mad.lo.s32 	%r5, %r2, %r3, %r4;
	mov.u32 	%r6, %nctaid.x;
	mul.lo.s32 	%r1, %r6, %r3;
	cvt.s64.s32 	%rd106, %r5;
	setp.le.s64 	%p2, %rd20, %rd106;
	@%p2 bra 	$L__BB32_17;
	mov.u32 	%r7, %tid.x;
	shl.b32 	%r8, %r7, 1;
	cvt.u64.u32 	%rd4, %r8;
	cvt.s64.s32 	%rd5, %r1;
$L__BB32_4:
	mad.lo.s64 	%rd7, %rd106, %rd17, %rd4;
	shr.u64 	%rd28, %rd7, 63;
	add.s64 	%rd29, %rd7, %rd28;
	shl.b64 	%rd30, %rd29, 2;
	and.b64  	%rd31, %rd30, -8;
	add.s64 	%rd8, %rd1, %rd31;
	ld.global.f32 	%f23, [%rd8];
	and.b64  	%rd32, %rd29, -2;
	add.s64 	%rd33, %rd2, %rd32;
	ld.global.v2.u8 	{%rs1, %rs2}, [%rd33];
	setp.eq.s16 	%p3, %rs1, 0;
	mul.f32 	%f24, %f22, %f23;
	selp.f32 	%f3, %f21, %f24, %p3;
	setp.eq.s16 	%p4, %rs2, 0;
	mov.f32 	%f231, %f21;
	@%p4 bra 	$L__BB32_6;
	ld.global.f32 	%f25, [%rd8+4];
	mul.f32 	%f231, %f22, %f25;
$L__BB32_6:
	add.s64 	%rd34, %rd7, 64;
	shr.u64 	%rd35, %rd34, 63;
	add.s64 	%rd36, %rd34, %rd35;
	shl.b64 	%rd37, %rd36, 2;
	and.b64  	%rd38, %rd37, -8;
	add.s64 	%rd9, %rd1, %rd38;
	ld.global.f32 	%f26, [%rd9];
	and.b64  	%rd39, %rd36, -2;
	add.s64 	%rd40, %rd2, %rd39;
	ld.global.v2.u8 	{%rs3, %rs4}, [%rd40];
	setp.eq.s16 	%p5, %rs3, 0;
	mul.f32 	%f27, %f22, %f26;
	selp.f32 	%f6, %f21, %f27, %p5;
	setp.eq.s16 	%p6, %rs4, 0;
	mov.f32 	%f232, %f21;
	@%p6 bra 	$L__BB32_8;
	ld.global.f32 	%f28, [%rd9+4];
	mul.f32 	%f232, %f22, %f28;
$L__BB32_8:
	add.s64 	%rd41, %rd7, 128;
	shr.u64 	%rd42, %rd41, 63;
	add.s64 	%rd43, %rd41, %rd42;
	shl.b64 	%rd44, %rd43, 2;
	and.b64  	%rd45, %rd44, -8;
	add.s64 	%rd10, %rd1, %rd45;
	ld.global.f32 	%f29, [%rd10];
	and.b64  	%rd46, %rd43, -2;
	add.s64 	%rd47, %rd2, %rd46;
	ld.global.v2.u8 	{%rs5, %rs6}, [%rd47];
	setp.eq.s16 	%p7, %rs5, 0;
	mul.f32 	%f30, %f22, %f29;
	selp.f32 	%f9, %f21, %f30, %p7;
	setp.eq.s16 	%p8, %rs6, 0;
	mov.f32 	%f233, %f21;
	@%p8 bra 	$L__BB32_10;
	ld.global.f32 	%f31, [%rd10+4];
	mul.f32 	%f233, %f22, %f31;
$L__BB32_10:
	add.s64 	%rd48, %rd7, 192;
	shr.u64 	%rd49, %rd48, 63;
	add.s64 	%rd50, %rd48, %rd49;
	shl.b64 	%rd51, %rd50, 2;
	and.b64  	%rd52, %rd51, -8;
	add.s64 	%rd11, %rd1, %rd52;
	ld.global.f32 	%f32, [%rd11];
	and.b64  	%rd53, %rd50, -2;
	add.s64 	%rd54, %rd2, %rd53;
	ld.global.v2.u8 	{%rs7, %rs8}, [%rd54];
	setp.eq.s16 	%p9, %rs7, 0;
	mul.f32 	%f33, %f22, %f32;
	selp.f32 	%f12, %f21, %f33, %p9;
	setp.eq.s16 	%p10, %rs8, 0;
	mov.f32 	%f234, %f21;
	@%p10 bra 	$L__BB32_12;
	ld.global.f32 	%f34, [%rd11+4];
	mul.f32 	%f234, %f22, %f34;
$L__BB32_12:
	add.s64 	%rd55, %rd7, 256;
	shr.u64 	%rd56, %rd55, 63;
	add.s64 	%rd57, %rd55, %rd56;
	shl.b64 	%rd58, %rd57, 2;
	and.b64  	%rd59, %rd58, -8;
	add.s64 	%rd12, %rd1, %rd59;
	ld.global.f32 	%f35, [%rd12];
	and.b64  	%rd60, %rd57, -2;
	add.s64 	%rd61, %rd2, %rd60;
	ld.global.v2.u8 	{%rs9, %rs10}, [%rd61];
	setp.eq.s16 	%p11, %rs9, 0;
	mul.f32 	%f36, %f22, %f35;
	selp.f32 	%f15, %f21, %f36, %p11;
	setp.eq.s16 	%p12, %rs10, 0;
	mov.f32 	%f235, %f21;
	@%p12 bra 	$L__BB32_14;
	ld.global.f32 	%f37, [%rd12+4];
	mul.f32 	%f235, %f22, %f37;
$L__BB32_14:
	add.s64 	%rd62, %rd7, 320;
	shr.u64 	%rd63, %rd62, 63;
	add.s64 	%rd64, %rd62, %rd63;
	shl.b64 	%rd65, %rd64, 2;
	and.b64  	%rd66, %rd65, -8;
	add.s64 	%rd13, %rd1, %rd66;
	ld.global.f32 	%f38, [%rd13];
	and.b64  	%rd67, %rd64, -2;
	add.s64 	%rd68, %rd2, %rd67;
	ld.global.v2.u8 	{%rs11, %rs12}, [%rd68];
	setp.eq.s16 	%p13, %rs11, 0;
	mul.f32 	%f39, %f22, %f38;
	selp.f32 	%f18, %f21, %f39, %p13;
	setp.eq.s16 	%p14, %rs12, 0;
	mov.f32 	%f236, %f21;
	@%p14 bra 	$L__BB32_16;
	ld.global.f32 	%f40, [%rd13+4];
	mul.f32 	%f236, %f22, %f40;
$L__BB32_16:
	max.f32 	%f41, %f3, 0fFF800000;
	max.f32 	%f42, %f41, %f231;
	max.f32 	%f43, %f42, %f6;
	max.f32 	%f44, %f43, %f232;
	max.f32 	%f45, %f44, %f9;
	max.f32 	%f46, %f45, %f233;
	max.f32 	%f47, %f46, %f12;
	max.f32 	%f48, %f47, %f234;
	max.f32 	%f49, %f48, %f15;
	max.f32 	%f50, %f49, %f235;
	max.f32 	%f51, %f50, %f18;
	max.f32 	%f52, %f51, %f236;
	mov.b32 	%r9, %f52;
	shfl.sync.bfly.b32	%r10|%p15, %r9, 16, 31, -1;
	mov.b32 	%f53, %r10;
	max.f32 	%f54, %f52, %f53;
	mov.b32 	%r11, %f54;
	shfl.sync.bfly.b32	%r12|%p16, %r11, 8, 31, -1;
	mov.b32 	%f55, %r12;
	max.f32 	%f56, %f54, %f55;
	mov.b32 	%r13, %f56;
	shfl.sync.bfly.b32	%r14|%p17, %r13, 4, 31, -1;
	mov.b32 	%f57, %r14;
	max.f32 	%f58, %f56, %f57;
	mov.b32 	%r15, %f58;
	shfl.sync.bfly.b32	%r16|%p18, %r15, 2, 31, -1;
	mov.b32 	%f59, %r16;
	max.f32 	%f60, %f58, %f59;
	mov.b32 	%r17, %f60;
	shfl.sync.bfly.b32	%r18|%p19, %r17, 1, 31, -1;
	mov.b32 	%f61, %r18;
	max.f32 	%f62, %f60, %f61;
	sub.f32 	%f63, %f3, %f62;
	fma.rn.f32 	%f64, %f63, 0f3BBB989D, 0f3F000000;
	cvt.sat.f32.f32 	%f65, %f64;
	mov.f32 	%f66, 0f4B400001;
	mov.f32 	%f67, 0f437C0000;
	fma.rm.f32 	%f68, %f65, %f67, %f66;
	add.f32 	%f69, %f68, 0fCB40007F;
	neg.f32 	%f70, %f69;
	fma.rn.f32 	%f71, %f63, 0f3FB8AA3B, %f70;
	fma.rn.f32 	%f72, %f63, 0f32A57060, %f71;
	mov.b32 	%r19, %f68;
	shl.b32 	%r20, %r19, 23;
	mov.b32 	%f73, %r20;
	ex2.approx.ftz.f32 	%f74, %f72;
	mul.f32 	%f75, %f74, %f73;
	add.f32 	%f76, %f75, 0f00000000;
	sub.f32 	%f77, %f231, %f62;
	fma.rn.f32 	%f78, %f77, 0f3BBB989D, 0f3F000000;
	cvt.sat.f32.f32 	%f79, %f78;
	fma.rm.f32 	%f80, %f79, %f67, %f66;
	add.f32 	%f81, %f80, 0fCB40007F;
	neg.f32 	%f82, %f81;
	fma.rn.f32 	%f83, %f77, 0f3FB8AA3B, %f82;
	fma.rn.f32 	%f84, %f77, 0f32A57060, %f83;
	mov.b32 	%r21, %f80;
	shl.b32 	%r22, %r21, 23;
	mov.b32 	%f85, %r22;
	ex2.approx.ftz.f32 	%f86, %f84;
	mul.f32 	%f87, %f86, %f85;
	add.f32 	%f88, %f76, %f87;
	sub.f32 	%f89, %f6, %f62;
	fma.rn.f32 	%f90, %f89, 0f3BBB989D, 0f3F000000;
	cvt.sat.f32.f32 	%f91, %f90;
	fma.rm.f32 	%f92, %f91, %f67, %f66;
	add.f32 	%f93, %f92, 0fCB40007F;
	neg.f32 	%f94, %f93;
	fma.rn.f32 	%f95, %f89, 0f3FB8AA3B, %f94;
	fma.rn.f32 	%f96, %f89, 0f32A57060, %f95;
	mov.b32 	%r23, %f92;
	shl.b32 	%r24, %r23, 23;
	mov.b32 	%f97, %r24;
	ex2.approx.ftz.f32 	%f98, %f96;
	mul.f32 	%f99, %f98, %f97;
	add.f32 	%f100, %f88, %f99;
	sub.f32 	%f101, %f232, %f62;
	fma.rn.f32 	%f102, %f101, 0f3BBB989D, 0f3F000000;
	cvt.sat.f32.f32 	%f103, %f102;
	fma.rm.f32 	%f104, %f103, %f67, %f66;
	add.f32 	%f105, %f104, 0fCB40007F;
	neg.f32 	%f106, %f105;
	fma.rn.f32 	%f107, %f101, 0f3FB8AA3B, %f106;
	fma.rn.f32 	%f108, %f101, 0f32A57060, %f107;
	mov.b32 	%r25, %f104;
	shl.b32 	%r26, %r25, 23;
	mov.b32 	%f109, %r26;
	ex2.approx.ftz.f32 	%f110, %f108;
	mul.f32 	%f111, %f110, %f109;
	add.f32 	%f112, %f100, %f111;
	sub.f32 	%f113, %f9, %f62;
	fma.rn.f32 	%f114, %f113, 0f3BBB989D, 0f3F000000;
	cvt.sat.f32.f32 	%f115, %f114;
	fma.rm.f32 	%f116, %f115, %f67, %f66;
	add.f32 	%f117, %f116, 0fCB40007F;
	neg.f32 	%f118, %f117;
	fma.rn.f32 	%f119, %f113, 0f3FB8AA3B, %f118;
	fma.rn.f32 	%f120, %f113, 0f32A57060, %f119;
	mov.b32 	%r27, %f116;
	shl.b32 	%r28, %r27, 23;
	mov.b32 	%f121, %r28;
	ex2.approx.ftz.f32 	%f122, %f120;
	mul.f32 	%f123, %f122, %f121;
	add.f32 	%f124, %f112, %f123;
	sub.f32 	%f125, %f233, %f62;
	fma.rn.f32 	%f126, %f125, 0f3BBB989D, 0f3F000000;
	cvt.sat.f32.f32 	%f127, %f126;
	fma.rm.f32 	%f128, %f127, %f67, %f66;
	add.f32 	%f129, %f128, 0fCB40007F;
	neg.f32 	%f130, %f129;
	fma.rn.f32 	%f131, %f125, 0f3FB8AA3B, %f130;
	fma.rn.f32 	%f132, %f125, 0f32A57060, %f131;
	mov.b32 	%r29, %f128;
	shl.b32 	%r30, %r29, 23;
	mov.b32 	%f133, %r30;
	ex2.approx.ftz.f32 	%f134, %f132;
	mul.f32 	%f135, %f134, %f133;
	add.f32 	%f136, %f124, %f135;
	sub.f32 	%f137, %f12, %f62;
	fma.rn.f32 	%f138, %f137, 0f3BBB989D, 0f3F000000;
	cvt.sat.f32.f32 	%f139, %f138;
	fma.rm.f32 	%f140, %f139, %f67, %f66;
	add.f32 	%f141, %f140, 0fCB40007F;
	neg.f32 	%f142, %f141;
	fma.rn.f32 	%f143, %f137, 0f3FB8AA3B, %f142;
	fma.rn.f32 	%f144, %f137, 0f32A57060, %f143;
	mov.b32 	%r31, %f140;
	shl.b32 	%r32, %r31, 23;
	mov.b32 	%f145, %r32;
	ex2.approx.ftz.f32 	%f146, %f144;
	mul.f32 	%f147, %f146, %f145;
	add.f32 	%f148, %f136, %f147;
	sub.f32 	%f149, %f234, %f62;
	fma.rn.f32 	%f150, %f149, 0f3BBB989D, 0f3F000000;
	cvt.sat.f32.f32 	%f151, %f150;
	fma.rm.f32 	%f152, %f151, %f67, %f66;
	add.f32 	%f153, %f152, 0fCB40007F;
	neg.f32 	%f154, %f153;
	fma.rn.f32 	%f155, %f149, 0f3FB8AA3B, %f154;
	fma.rn.f32 	%f156, %f149, 0f32A57060, %f155;
	mov.b32 	%r33, %f152;
	shl.b32 	%r34, %r33, 23;
	mov.b32 	%f157, %r34;
	ex2.approx.ftz.f32 	%f158, %f156;
	mul.f32 	%f159, %f158, %f157;
	add.f32 	%f160, %f148, %f159;
	sub.f32 	%f161, %f15, %f62;
	fma.rn.f32 	%f162, %f161, 0f3BBB989D, 0f3F000000;
	cvt.sat.f32.f32 	%f163, %f162;
	fma.rm.f32 	%f164, %f163, %f67, %f66;
	add.f32 	%f165, %f164, 0fCB40007F;
	neg.f32 	%f166, %f165;
	fma.rn.f32 	%f167, %f161, 0f3FB8AA3B, %f166;
	fma.rn.f32 	%f168, %f161, 0f32A57060, %f167;
	mov.b32 	%r35, %f164;
	shl.b32 	%r36, %r35, 23;
	mov.b32 	%f169, %r36;
	ex2.approx.ftz.f32 	%f170, %f168;
	mul.f32 	%f171, %f170, %f169;
	add.f32 	%f172, %f160, %f171;
	sub.f32 	%f173, %f235, %f62;
	fma.rn.f32 	%f174, %f173, 0f3BBB989D, 0f3F000000;
	cvt.sat.f32.f32 	%f175, %f174;
	fma.rm.f32 	%f176, %f175, %f67, %f66;
	add.f32 	%f177, %f176, 0fCB40007F;
	neg.f32 	%f178, %f177;
	fma.rn.f32 	%f179, %f173, 0f3FB8AA3B, %f178;
	fma.rn.f32 	%f180, %f173, 0f32A57060, %f179;
	mov.b32 	%r37, %f176;
	shl.b32 	%r38, %r37, 23;
	mov.b32 	%f181, %r38;
	ex2.approx.ftz.f32 	%f182, %f180;
	mul.f32 	%f183, %f182, %f181;
	add.f32 	%f184, %f172, %f183;
	sub.f32 	%f185, %f18, %f62;
	fma.rn.f32 	%f186, %f185, 0f3BBB989D, 0f3F000000;
	cvt.sat.f32.f32 	%f187, %f186;
	fma.rm.f32 	%f188, %f187, %f67, %f66;
	add.f32 	%f189, %f188, 0fCB40007F;
	neg.f32 	%f190, %f189;
	fma.rn.f32 	%f191, %f185, 0f3FB8AA3B, %f190;
	fma.rn.f32 	%f192, %f185, 0f32A57060, %f191;
	mov.b32 	%r39, %f188;
	shl.b32 	%r40, %r39, 23;
	mov.b32 	%f193, %r40;
	ex2.approx.ftz.f32 	%f194, %f192;
	mul.f32 	%f195, %f194, %f193;
	add.f32 	%f196, %f184, %f195;
	sub.f32 	%f197, %f236, %f62;
	fma.rn.f32 	%f198, %f197, 0f3BBB989D, 0f3F000000;
	cvt.sat.f32.f32 	%f199, %f198;
	fma.rm.f32 	%f200, %f199, %f67, %f66;
	add.f32 	%f201, %f200, 0fCB40007F;
	neg.f32 	%f202, %f201;
	fma.rn.f32 	%f203, %f197, 0f3FB8AA3B, %f202;
	fma.rn.f32 	%f204, %f197, 0f32A57060, %f203;
	mov.b32 	%r41, %f200;
	shl.b32 	%r42, %r41, 23;
	mov.b32 	%f205, %r42;
	ex2.approx.ftz.f32 	%f206, %f204;
	mul.f32 	%f207, %f206, %f205;
	add.f32 	%f208, %f196, %f207;
	mov.b32 	%r43, %f208;
	shfl.sync.bfly.b32	%r44|%p20, %r43, 16, 31, -1;
	mov.b32 	%f209, %r44;
	add.f32 	%f210, %f208, %f209;
	mov.b32 	%r45, %f210;
	shfl.sync.bfly.b32	%r46|%p21, %r45, 8, 31, -1;
	mov.b32 	%f211, %r46;
	add.f32 	%f212, %f210, %f211;
	mov.b32 	%r47, %f212;
	shfl.sync.bfly.b32	%r48|%p22, %r47, 4, 31, -1;
	mov.b32 	%f213, %r48;
	add.f32 	%f214, %f212, %f213;
	mov.b32 	%r49, %f214;
	shfl.sync.bfly.b32	%r50|%p23, %r49, 2, 31, -1;
	mov.b32 	%f215, %r50;
	add.f32 	%f216, %f214, %f215;
	mov.b32 	%r51, %f216;
	shfl.sync.bfly.b32	%r52|%p24, %r51, 1, 31, -1;
	mov.b32 	%f217, %r52;
	add.f32 	%f218, %f216, %f217;
	div.rn.f32 	%f219, %f75, %f218;
	div.rn.f32 	%f220, %f87, %f218;
	div.rn.f32 	%f221, %f99, %f218;
	div.rn.f32 	%f222, %f111, %f218;
	div.rn.f32 	%f223, %f123, %f218;
	div.rn.f32 	%f224, %f135, %f218;
	div.rn.f32 	%f225, %f147, %f218;
	div.rn.f32 	%f226, %f159, %f218;
	div.rn.f32 	%f227, %f171, %f218;
	div.rn.f32 	%f228, %f183, %f218;
	div.rn.f32 	%f229, %f195, %f218;
	div.rn.f32 	%f230, %f207, %f218;
	mad.lo.s64 	%rd69, %rd106, %rd19, %rd4;
	shr.u64 	%rd70, %rd69, 63;
	add.s64 	%rd71, %rd69, %rd70;
	cvta.to.global.u64 	%rd72, %rd18;
	shl.b64 	%rd73, %rd71, 2;
	and.b64  	%rd74, %rd73, -8;
	add.s64 	%rd75, %rd72, %rd74;
	st.global.v2.f32 	[%rd75], {%f219, %f220};
	add.s64 	%rd76, %rd69, 64;
	shr.u64 	%rd77, %rd76, 63;
	add.s64 	%rd78, %rd76, %rd77;
	shl.b64 	%rd79, %rd78, 2;
	and.b64  	%rd80, %rd79, -8;
	add.s64 	%rd81, %rd72, %rd80;
	st.global.v2.f32 	[%rd81], {%f221, %f222};
	add.s64 	%rd82, %rd69, 128;
	shr.u64 	%rd83, %rd82, 63;
	add.s64 	%rd84, %rd82, %rd83;
	shl.b64 	%rd85, %rd84, 2;
	and.b64  	%rd86, %rd85, -8;
	add.s64 	%rd87, %rd72, %rd86;
	st.global.v2.f32 	[%rd87], {%f223, %f224};
	add.s64 	%rd88, %rd69, 192;
	shr.u64 	%rd89, %rd88, 63;
	add.s64 	%rd90, %rd88, %rd89;
	shl.b64 	%rd91, %rd90, 2;
	and.b64  	%rd92, %rd91, -8;
	add.s64 	%rd93, %rd72, %rd92;
	st.global.v2.f32 	[%rd93], {%f225, %f226};
	add.s64 	%rd94, %rd69, 256;
	shr.u64 	%rd95, %rd94, 63;
	add.s64 	%rd96, %rd94, %rd95;
	shl.b64 	%rd97, %rd96, 2;
	and.b64  	%rd98, %rd97, -8;
	add.s64 	%rd99, %rd72, %rd98;
	st.global.v2.f32 	[%rd99], {%f227, %f228};
	add.s64 	%rd100, %rd69, 320;
	shr.u64 	%rd101, %rd100, 63;
	add.s64 	%rd102, %rd100, %rd101;
	shl.b64 	%rd103, %rd102, 2;
	and.b64  	%rd104, %rd103, -8;
	add.s64 	%rd105, %rd72, %rd104;
	st.global.v2.f32 	[%rd105], {%f229, %f230};
	add.s64 	%rd106, %rd106, %rd5;
	setp.lt.s64 	%p25, %rd106, %rd20;
	@%p25 bra 	$L__BB32_4;
$L__BB32_17:
	ret;

}
	// .globl	_Z15SoftmaxWarpImplI24ElementwiseScaleMaskLoadIffbE11DirectStoreIffEfLi2ELi12ELi32ELi1ELb1EL9Algorithm0EEvT_T0_ll
.visible .entry _Z15SoftmaxWarpImplI24ElementwiseScaleMaskLoadIffbE11DirectStoreIffEfLi2ELi12ELi32ELi1ELb1EL9Algorithm0EEvT_T0_ll(
	.param .align 8 .b8 _Z15SoftmaxWarpImplI24ElementwiseScaleMaskLoadIffbE11DirectStoreIffEfLi2ELi12ELi32ELi1ELb1EL9Algorithm0EEvT_T0_ll_param_0[32],
	.param .align 8 .b8 _Z15SoftmaxWarpImplI24ElementwiseScaleMaskLoadIffbE11DirectStoreIffEfLi2ELi12ELi32ELi1ELb1EL9Algorithm0EEvT_T0_ll_param_1[16],
	.param .u64 _Z15SoftmaxWarpImplI24ElementwiseScaleMaskLoadIffbE11DirectStoreIffEfLi2ELi12ELi32ELi1ELb1EL9Algorithm0EEvT_T0_ll_param_2,
	.param .u64 _Z15SoftmaxWarpImplI24ElementwiseScaleMaskLoadIffbE11DirectStoreIffEfLi2ELi12ELi32ELi1ELb1EL9Algorithm0EEvT_T0_ll_param_3
)
{
	.reg .pred 	%p<38>;
	.reg .b16 	%rs<13>;
	.reg .b32 	%r<58>;
	.reg .b32 	%f<279>;
	.reg .b64 	%rd<114>;

	ld.param.v2.f32 	{%f57, %f58}, [_Z15SoftmaxWarpImplI24ElementwiseScaleMaskLoadIffbE11DirectStoreIffEfLi2ELi12ELi32ELi1ELb1EL9Algorithm0EEvT_T0_ll_param_0+24];
	ld.param.u64 	%rd25, [_Z15SoftmaxWarpImplI24ElementwiseScaleMaskLoadIffbE11DirectStoreIffEfLi2ELi12ELi32ELi1ELb1EL9Algorithm0EEvT_T0_ll_param_0+16];
	ld.param.u64 	%rd4, [_Z15SoftmaxWarpImplI24ElementwiseScaleMaskLoadIffbE11DirectStoreIffEfLi2ELi12ELi32ELi1ELb1EL9Algorithm0EEvT_T0_ll_param_1+8];
	ld.param.u64 	%rd28, [_Z15SoftmaxWarpImplI24ElementwiseScaleMaskLoadIffbE11DirectStoreIffEfLi2ELi12ELi32ELi1ELb1EL9Algorithm0EEvT_T0_ll_param_1];
	ld.param.u64 	%rd24, [_Z15SoftmaxWarpImplI24ElementwiseScaleMaskLoadIffbE11DirectStoreIffEfLi2ELi12ELi32ELi1ELb1EL9Algorithm0EEvT_T0_ll_param_0+8];
	ld.param.u64 	%rd23, [_Z15SoftmaxWarpImplI24ElementwiseScaleMaskLoadIffbE11DirectStoreIffEfLi2ELi12ELi32ELi1ELb1EL9Algorithm0EEvT_T0_ll_param_0];
	ld.param.u64 	%rd26, [_Z15SoftmaxWarpImplI24ElementwiseScaleMaskLoadIffbE11DirectStoreIffEfLi2ELi12ELi32ELi1ELb1EL9Algorithm0EEvT_T0_ll_param_2];
	ld.param.u64 	%rd27, [_Z15SoftmaxWarpImplI24ElementwiseScaleMaskLoadIffbE11DirectStoreIffEfLi2ELi12ELi32ELi1ELb1EL9Algorithm0EEvT_T0_ll_param_3];
	cvta.to.global.u64 	%rd1, %rd23;
	cvta.to.global.u64 	%rd2, %rd24;
	cvta.to.global.u64 	%rd3, %rd28;
	setp.lt.s64 	%p1, %rd27, 385;
	@%p1 bra 	$L__BB33_2;
	mov.u64 	%rd29, $str;
	cvta.global.u64 	%rd30, %rd29;
	mov.u64 	%rd31, $str$1;
	cvta.global.u64 	%rd32, %rd31;
	mov.u64 	%rd33, __unnamed_34;
	cvta.global.u64 	%rd34, %rd33;
	{ // callseq 33, 0
	.param .b64 param0;
	st.param.b64 	[param0], %rd30;
	.param .b64 param1;
	st.param.b64 	[param1], %rd32;
	.param .b32 param2;
	st.param.b32 	[param2], 254;
	.param .b64 param3;
	st.param.b64 	[param3], %rd34;
	.param .b64 param4;
	st.param.b64 	[param4], 1;
	call.uni 
	__assertfail, 
	(
	param0, 
	param1, 
	param2, 
	param3, 
	param4
	);
	} // callseq 33
$L__BB33_2:
	mov.u32 	%r2, %ctaid.x;
	mov.u32 	%r3, %ntid.y;
	mov.u32 	%r4, %tid.y;
	mad.lo.s32 	%r5, %r2, %r3, %r4;
	mov.u32 	%r6, %nctaid.x;
	mul.lo.s32 	%r1, %r6, %r3;
	cvt.s64.s32 	%rd113, %r5;
	setp.le.s64 	%p2, %rd26, %rd113;
	@%p2 bra 	$L__BB33_41;
	mov.u32 	%r7, %tid.x;
	shl.b32 	%r8, %r7, 1;
	cvt.u64.u32 	%rd6, %r8;
	add.s32 	%r9, %r8, 64;
	cvt.u64.u32 	%rd7, %r9;
	add.s32 	%r10, %r8, 128;
	cvt.u64.u32 	%rd8, %r10;
	add.s32 	%r11, %r8, 192;
	cvt.u64.u32 	%rd9, %r11;
	add.s32 	%r12, %r8, 256;
	cvt.u64.u32 	%rd10, %r12;
	add.s32 	%r13, %r8, 320;
	cvt.u64.u32 	%rd11, %r13;
	cvt.s64.s32 	%rd12, %r1;
$L__BB33_4:
	setp.le.s64 	%p3, %rd27, %rd6;
	mul.lo.s64 	%rd14, %rd113, %rd25;
	mov.f32 	%f256, 0fFF800000;
	mov.f32 	%f257, %f256;
	mov.f32 	%f262, %f256;
	@%p3 bra 	$L__BB33_8;
	add.s64 	%rd35, %rd14, %rd6;
	shr.u64 	%rd36, %rd35, 63;
	add.s64 	%rd37, %rd35, %rd36;
	shl.b64 	%rd38, %rd37, 2;
	and.b64  	%rd39, %rd38, -8;
	add.s64 	%rd15, %rd1, %rd39;
	ld.global.f32 	%f60, [%rd15];
	and.b64  	%rd40, %rd37, -2;
	add.s64 	%rd41, %rd2, %rd40;
	ld.global.v2.u8 	{%rs1, %rs2}, [%rd41];
	setp.eq.s16 	%p4, %rs1, 0;
	mul.f32 	%f61, %f58, %f60;
	selp.f32 	%f257, %f57, %f61, %p4;
	setp.eq.s16 	%p5, %rs2, 0;
	mov.f32 	%f256, %f57;
	@%p5 bra 	$L__BB33_7;
	ld.global.f32 	%f62, [%rd15+4];
	mul.f32 	%f256, %f58, %f62;
$L__BB33_7:
	max.f32 	%f63, %f257, 0fFF800000;
	max.f32 	%f262, %f63, %f256;
$L__BB33_8:
	setp.le.s64 	%p6, %rd27, %rd7;
	mov.f32 	%f260, 0fFF800000;
	mov.f32 	%f261, %f260;
	@%p6 bra 	$L__BB33_12;
	add.s64 	%rd42, %rd14, %rd7;
	shr.u64 	%rd43, %rd42, 63;
	add.s64 	%rd44, %rd42, %rd43;
	shl.b64 	%rd45, %rd44, 2;
	and.b64  	%rd46, %rd45, -8;
	add.s64 	%rd16, %rd1, %rd46;
	ld.global.f32 	%f65, [%rd16];
	and.b64  	%rd47, %rd44, -2;
	add.s64 	%rd48, %rd2, %rd47;
	ld.global.v2.u8 	{%rs3, %rs4}, [%rd48];
	setp.eq.s16 	%p7, %rs3, 0;
	mul.f32 	%f66, %f58, %f65;
	selp.f32 	%f261, %f57, %f66, %p7;
	setp.eq.s16 	%p8, %rs4, 0;
	mov.f32 	%f260, %f57;
	@%p8 bra 	$L__BB33_11;
	ld.global.f32 	%f67, [%rd16+4];
	mul.f32 	%f260, %f58, %f67;
$L__BB33_11:
	max.f32 	%f68, %f262, %f261;
	max.f32 	%f262, %f68, %f260;
$L__BB33_12:
	setp.le.s64 	%p9, %rd27, %rd8;
	mov.f32 	%f264, 0fFF800000;
	mov.f32 	%f265, %f264;
	@%p9 bra 	$L__BB33_16;
	add.s64 	%rd49, %rd14, %rd8;
	shr.u64 	%rd50, %rd49, 63;
	add.s64 	%rd51, %rd49, %rd50;
	shl.b64 	%rd52, %rd51, 2;
	and.b64  	%rd53, %rd52, -8;
	add.s64 	%rd17, %rd1, %rd53;
	ld.global.f32 	%f70, [%rd17];
	and.b64  	%rd54, %rd51, -2;
	add.s64 	%rd55, %rd2, %rd54;
	ld.global.v2.u8 	{%rs5, %rs6}, [%rd55];
	setp.eq.s16 	%p10, %rs5, 0;
	mul.f32 	%f71, %f58, %f70;
	selp.f32 	%f265, %f57, %f71, %p10;
	setp.eq.s16 	%p11, %rs6, 0;
	mov.f32 	%f264, %f57;
	@%p11 bra 	$L__BB33_15;
	ld.global.f32 	%f72, [%rd17+4];
	mul.f32 	%f264, %f58, %f72;
$L__BB33_15:
	max.f32 	%f73, %f262, %f265;
	max.f32 	%f262, %f73, %f264;
$L__BB33_16:
	setp.le.s64 	%p12, %rd27, %rd9;
	mov.f32 	%f268, 0fFF800000;
	mov.f32 	%f269, %f268;
	@%p12 bra 	$L__BB33_20;
	add.s64 	%rd56, %rd14, %rd9;
	shr.u64 	%rd57, %rd56, 63;
	add.s64 	%rd58, %rd56, %rd57;
	shl.b64 	%rd59, %rd58, 2;
	and.b64  	%rd60, %rd59, -8;
	add.s64 	%rd18, %rd1, %rd60;
	ld.global.f32 	%f75, [%rd18];
	and.b64  	%rd61, %rd58, -2;
	add.s64 	%rd62, %rd2, %rd61;
	ld.global.v2.u8 	{%rs7, %rs8}, [%rd62];
	setp.eq.s16 	%p13, %rs7, 0;
	mul.f32 	%f76, %f58, %f75;
	selp.f32 	%f269, %f57, %f76, %p13;
	setp.eq.s16 	%p14, %rs8, 0;
	mov.f32 	%f268, %f57;
	@%p14 bra 	$L__BB33_19;
	ld.global.f32 	%f77, [%rd18+4];
	mul.f32 	%f268, %f58, %f77;
$L__BB33_19:
	max.f32 	%f78, %f262, %f269;
	max.f32 	%f262, %f78, %f268;
$L__BB33_20:
	setp.le.s64 	%p15, %rd27, %rd10;
	mov.f32 	%f272, 0fFF800000;
	mov.f32 	%f273, %f272;
	@%p15 bra 	$L__BB33_24;
	add.s64 	%rd63, %rd14, %rd10;
	shr.u64 	%rd64, %rd63, 63;
	add.s64 	%rd65, %rd63, %rd64;
	shl.b64 	%rd66, %rd65, 2;
	and.b64  	%rd67, %rd66, -8;
	add.s64 	%rd19, %rd1, %rd67;
	ld.global.f32 	%f80, [%rd19];
	and.b64  	%rd68, %rd65, -2;
	add.s64 	%rd69, %rd2, %rd68;
	ld.global.v2.u8 	{%rs9, %rs10}, [%rd69];
	setp.eq.s16 	%p16, %rs9, 0;
	mul.f32 	%f81, %f58, %f80;
	selp.f32 	%f273, %f57, %f81, %p16;
	setp.eq.s16 	%p17, %rs10, 0;
	mov.f32 	%f272, %f57;
	@%p17 bra 	$L__BB33_23;
	ld.global.f32 	%f82, [%rd19+4];
	mul.f32 	%f272, %f58, %f82;
$L__BB33_23:
	max.f32 	%f83, %f262, %f273;
	max.f32 	%f262, %f83, %f272;
$L__BB33_24:
	setp.le.s64 	%p18, %rd27, %rd11;
	mov.f32 	%f276, 0fFF800000;
	mov.f32 	%f277, %f276;
	@%p18 bra 	$L__BB33_28;
	add.s64 	%rd70, %rd14, %rd11;
	shr.u64 	%rd71, %rd70, 63;
	add.s64 	%rd72, %rd70, %rd71;
	shl.b64 	%rd73, %rd72, 2;
	and.b64  	%rd74, %rd73, -8;
	add.s64 	%rd20, %rd1, %rd74;
	ld.global.f32 	%f85, [%rd20];
	and.b64  	%rd75, %rd72, -2;
	add.s64 	%rd76, %rd2, %rd75;
	ld.global.v2.u8 	{%rs11, %rs12}, [%rd76];
	setp.eq.s16 	%p19, %rs11, 0;
	mul.f32 	%f86, %f58, %f85;
	selp.f32 	%f277, %f57, %f86, %p19;
	setp.eq.s16 	%p20, %rs12, 0;
	mov.f32 	%f276, %f57;
	@%p20 bra 	$L__BB33_27;
	ld.global.f32 	%f87, [%rd20+4];
	mul.f32 	%f276, %f58, %f87;
$L__BB33_27:
	max.f32 	%f88, %f262, %f277;
	max.f32 	%f262, %f88, %f276;
$L__BB33_28:
	setp.le.s64 	%p21, %rd27, %rd6;
	mov.b32 	%r14, %f262;
	shfl.sync.bfly.b32	%r15|%p22, %r14, 16, 31, -1;
	mov.b32 	%f89, %r15;
	max.f32 	%f90, %f262, %f89;
	mov.b32 	%r16, %f90;
	shfl.sync.bfly.b32	%r17|%p23, %r16, 8, 31, -1;
	mov.b32 	%f91, %r17;
	max.f32 	%f92, %f90, %f91;
	mov.b32 	%r18, %f92;
	shfl.sync.bfly.b32	%r19|%p24, %r18, 4, 31, -1;
	mov.b32 	%f93, %r19;
	max.f32 	%f94, %f92, %f93;
	mov.b32 	%r20, %f94;
	shfl.sync.bfly.b32	%r21|%p25, %r20, 2, 31, -1;
	mov.b32 	%f95, %r21;
	max.f32 	%f96, %f94, %f95;
	mov.b32 	%r22, %f96;
	shfl.sync.bfly.b32	%r23|%p26, %r22, 1, 31, -1;
	mov.b32 	%f97, %r23;
	max.f32 	%f98, %f96, %f97;
	sub.f32 	%f99, %f257, %f98;
	fma.rn.f32 	%f100, %f99, 0f3BBB989D, 0f3F000000;
	cvt.sat.f32.f32 	%f101, %f100;
	mov.f32 	%f102, 0f4B400001;
	mov.f32 	%f103, 0f437C0000;
	fma.rm.f32 	%f104, %f101, %f103, %f102;
	add.f32 	%f105, %f104, 0fCB40007F;
	neg.f32 	%f106, %f105;
	fma.rn.f32 	%f107, %f99, 0f3FB8AA3B, %f106;
	fma.rn.f32 	%f108, %f99, 0f32A57060, %f107;
	mov.b32 	%r24, %f104;
	shl.b32 	%r25, %r24, 23;
	mov.b32 	%f109, %r25;
	ex2.approx.ftz.f32 	%f110, %f108;
	mul.f32 	%f111, %f110, %f109;
	add.f32 	%f112, %f111, 0f00000000;
	sub.f32 	%f113, %f256, %f98;
	fma.rn.f32 	%f114, %f113, 0f3BBB989D, 0f3F000000;
	cvt.sat.f32.f32 	%f115, %f114;
	fma.rm.f32 	%f116, %f115, %f103, %f102;
	add.f32 	%f117, %f116, 0fCB40007F;
	neg.f32 	%f118, %f117;
	fma.rn.f32 	%f119, %f113, 0f3FB8AA3B, %f118;
	fma.rn.f32 	%f120, %f113, 0f32A57060, %f119;
	mov.b32 	%r26, %f116;
	shl.b32 	%r27, %r26, 23;
	mov.b32 	%f121, %r27;
	ex2.approx.ftz.f32 	%f122, %f120;
	mul.f32 	%f123, %f122, %f121;
	add.f32 	%f124, %f112, %f123;
	sub.f32 	%f125, %f261, %f98;
	fma.rn.f32 	%f126, %f125, 0f3BBB989D, 0f3F000000;
	cvt.sat.f32.f32 	%f127, %f126;
	fma.rm.f32 	%f128, %f127, %f103, %f102;
	add.f32 	%f129, %f128, 0fCB40007F;
	neg.f32 	%f130, %f129;
	fma.rn.f32 	%f131, %f125, 0f3FB8AA3B, %f130;
	fma.rn.f32 	%f132, %f125, 0f32A57060, %f131;
	mov.b32 	%r28, %f128;
	shl.b32 	%r29, %r28, 23;
	mov.b32 	%f133, %r29;
	ex2.approx.ftz.f32 	%f134, %f132;
	mul.f32 	%f135, %f134, %f133;
	add.f32 	%f136, %f124, %f135;
	sub.f32 	%f137, %f260, %f98;
	fma.rn.f32 	%f138, %f137, 0f3BBB989D, 0f3F000000;
	cvt.sat.f32.f32 	%f139, %f138;
	fma.rm.f32 	%f140, %f139, %f103, %f102;
	add.f32 	%f141, %f140, 0fCB40007F;
	neg.f32 	%f142, %f141;
	fma.rn.f32 	%f143, %f137, 0f3FB8AA3B, %f142;
	fma.rn.f32 	%f144, %f137, 0f32A57060, %f143;
	mov.b32 	%r30, %f140;
	shl.b32 	%r31, %r30, 23;
	mov.b32 	%f145, %r31;
	ex2.approx.ftz.f32 	%f146, %f144;
	mul.f32 	%f147, %f146, %f145;
	add.f32 	%f148, %f136, %f147;
	sub.f32 	%f149, %f265, %f98;
	fma.rn.f32 	%f150, %f149, 0f3BBB989D, 0f3F000000;
	cvt.sat.f32.f32 	%f151, %f150;
	fma.rm.f32 	%f152, %f151, %f103, %f102;
	add.f32 	%f153, %f152, 0fCB40007F;
	neg.f32 	%f154, %f153;
	fma.rn.f32 	%f155, %f149, 0f3FB8AA3B, %f154;
	fma.rn.f32 	%f156, %f149, 0f32A57060, %f155;
	mov.b32 	%r32, %f152;
	shl.b32 	%r33, %r32, 23;
	mov.b32 	%f157, %r33;
	ex2.approx.ftz.f32 	%f158, %f156;
	mul.f32 	%f159, %f158, %f157;
	add.f32 	%f160, %f148, %f159;
	sub.f32 	%f161, %f264, %f98;
	fma.rn.f32 	%f162, %f161, 0f3BBB989D, 0f3F000000;
	cvt.sat.f32.f32 	%f163, %f162;
	fma.rm.f32 	%f164, %f163, %f103, %f102;
	add.f32 	%f165, %f164, 0fCB40007F;
	neg.f32 	%f166, %f165;
	fma.rn.f32 	%f167, %f161, 0f3FB8AA3B, %f166;
	fma.rn.f32 	%f168, %f161, 0f32A57060, %f167;
	mov.b32 	%r34, %f164;
	shl.b32 	%r35, %r34, 23;
	mov.b32 	%f169, %r35;
	ex2.approx.ftz.f32 	%f170, %f168;
	mul.f32 	%f171, %f170, %f169;
	add.f32 	%f172, %f160, %f171;
	sub.f32 	%f173, %f269, %f98;
	fma.rn.f32 	%f174, %f173, 0f3BBB989D, 0f3F000000;
	cvt.sat.f32.f32 	%f175, %f174;
	fma.rm.f32 	%f176, %f175, %f103, %f102;
	add.f32 	%f177, %f176, 0fCB40007F;
	neg.f32 	%f178, %f177;
	fma.rn.f32 	%f179, %f173, 0f3FB8AA3B, %f178;
	fma.rn.f32 	%f180, %f173, 0f32A57060, %f179;
	mov.b32 	%r36, %f176;
	shl.b32 	%r37, %r36, 23;
	mov.b32 	%f181, %r37;
	ex2.approx.ftz.f32 	%f182, %f180;
	mul.f32 	%f183, %f182, %f181;
	add.f32 	%f184, %f172, %f183;
	sub.f32 	%f185, %f268, %f98;
	fma.rn.f32 	%f186, %f185, 0f3BBB989D, 0f3F000000;
	cvt.sat.f32.f32 	%f187, %f186;
	fma.rm.f32 	%f188, %f187, %f103, %f102;
	add.f32 	%f189, %f188, 0fCB40007F;
	neg.f32 	%f190, %f189;
	fma.rn.f32 	%f191, %f185, 0f3FB8AA3B, %f190;
	fma.rn.f32 	%f192, %f185, 0f32A57060, %f191;
	mov.b32 	%r38, %f188;
	shl.b32 	%r39, %r38, 23;
	mov.b32 	%f193, %r39;
	ex2.approx.ftz.f32 	%f194, %f192;
	mul.f32 	%f195, %f194, %f193;
	add.f32 	%f196, %f184, %f195;
	sub.f32 	%f197, %f273, %f98;
	fma.rn.f32 	%f198, %f197, 0f3BBB989D, 0f3F000000;
	cvt.sat.f32.f32 	%f199, %f198;
	fma.rm.f32 	%f200, %f199, %f103, %f102;
	add.f32 	%f201, %f200, 0fCB40007F;
	neg.f32 	%f202, %f201;
	fma.rn.f32 	%f203, %f197, 0f3FB8AA3B, %f202;
	fma.rn.f32 	%f204, %f197, 0f32A57060, %f203;
	mov.b32 	%r40, %f200;
	shl.b32 	%r41, %r40, 23;
	mov.b32 	%f205, %r41;
	ex2.approx.ftz.f32 	%f206, %f204;
	mul.f32 	%f207, %f206, %f205;
	add.f32 	%f208, %f196, %f207;
	sub.f32 	%f209, %f272, %f98;
	fma.rn.f32 	%f210, %f209, 0f3BBB989D, 0f3F000000;
	cvt.sat.f32.f32 	%f211, %f210;
	fma.rm.f32 	%f212, %f211, %f103, %f102;
	add.f32 	%f213, %f212, 0fCB40007F;
	neg.f32 	%f214, %f213;
	fma.rn.f32 	%f215, %f209, 0f3FB8AA3B, %f214;
	fma.rn.f32 	%f216, %f209, 0f32A57060, %f215;
	mov.b32 	%r42, %f212;
	shl.b32 	%r43, %r42, 23;
	mov.b32 	%f217, %r43;
	ex2.approx.ftz.f32 	%f218, %f216;
	mul.f32 	%f219, %f218, %f217;
	add.f32 	%f220, %f208, %f219;
	sub.f32 	%f221, %f277, %f98;
	fma.rn.f32 	%f222, %f221, 0f3BBB989D, 0f3F000000;
	cvt.sat.f32.f32 	%f223, %f222;
	fma.rm.f32 	%f224, %f223, %f103, %f102;
	add.f32 	%f225, %f224, 0fCB40007F;
	neg.f32 	%f226, %f225;
	fma.rn.f32 	%f227, %f221, 0f3FB8AA3B, %f226;
	fma.rn.f32 	%f228, %f221, 0f32A57060, %f227;
	mov.b32 	%r44, %f224;
	shl.b32 	%r45, %r44, 23;
	mov.b32 	%f229, %r45;
	ex2.approx.ftz.f32 	%f230, %f228;
	mul.f32 	%f231, %f230, %f229;
	add.f32 	%f232, %f220, %f231;
	sub.f32 	%f233, %f276, %f98;
	fma.rn.f32 	%f234, %f233, 0f3BBB989D, 0f3F000000;
	cvt.sat.f32.f32 	%f235, %f234;
	fma.rm.f32 	%f236, %f235, %f103, %f102;
	add.f32 	%f237, %f236, 0fCB40007F;
	neg.f32 	%f238, %f237;
	fma.rn.f32 	%f239, %f233, 0f3FB8AA3B, %f238;
	fma.rn.f32 	%f240, %f233, 0f32A57060, %f239;
	mov.b32 	%r46, %f236;
	shl.b32 	%r47, %r46, 23;
	mov.b32 	%f241, %r47;
	ex2.approx.ftz.f32 	%f242, %f240;
	mul.f32 	%f243, %f242, %f241;
	add.f32 	%f244, %f232, %f243;
	mov.b32 	%r48, %f244;
	shfl.sync.bfly.b32	%r49|%p27, %r48, 16, 31, -1;
	mov.b32 	%f245, %r49;
	add.f32 	%f246, %f244, %f245;
	mov.b32 	%r50, %f246;
	shfl.sync.bfly.b32	%r51|%p28, %r50, 8, 31, -1;
	mov.b32 	%f247, %r51;
	add.f32 	%f248, %f246, %f247;
	mov.b32 	%r52, %f248;
	shfl.sync.bfly.b32	%r53|%p29, %r52, 4, 31, -1;
	mov.b32 	%f249, %r53;
	add.f32 	%f250, %f248, %f249;
	mov.b32 	%r54, %f250;
	shfl.sync.bfly.b32	%r55|%p30, %r54, 2, 31, -1;
	mov.b32 	%f251, %r55;
	add.f32 	%f252, %f250, %f251;
	mov.b32 	%r56, %f252;
	shfl.sync.bfly.b32	%r57|%p31, %r56, 1, 31, -1;
	mov.b32 	%f253, %r57;
	add.f32 	%f254, %f252, %f253;
	div.rn.f32 	%f45, %f111, %f254;
	div.rn.f32 	%f46, %f123, %f254;
	div.rn.f32 	%f47, %f135, %f254;
	div.rn.f32 	%f48, %f147, %f254;
	div.rn.f32 	%f49, %f159, %f254;
	div.rn.f32 	%f50, %f171, %f254;
	div.rn.f32 	%f51, %f183, %f254;
	div.rn.f32 	%f52, %f195, %f254;
	div.rn.f32 	%f53, %f207, %f254;
	div.rn.f32 	%f54, %f219, %f254;
	div.rn.f32 	%f55, %f231, %f254;
	div.rn.f32 	%f56, %f243, %f254;
	mul.lo.s64 	%rd21, %rd113, %rd4;
	@%p21 bra 	$L__BB33_30;
	add.s64 	%rd77, %rd21, %rd6;
	shr.u64 	%rd78, %rd77, 63;
	add.s64 	%rd79, %rd77, %rd78;
	shl.b64 	%rd80, %rd79, 2;
	and.b64  	%rd81, %rd80, -8;
	add.s64 	%rd82, %rd3, %rd81;
	st.global.v2.f32 	[%rd82], {%f45, %f46};
$L__BB33_30:
	setp.le.s64 	%p32, %rd27, %rd7;
	@%p32 bra 	$L__BB33_32;
	add.s64 	%rd83, %rd21, %rd7;
	shr.u64 	%rd84, %rd83, 63;
	add.s64 	%rd85, %rd83, %rd84;
	shl.b64 	%rd86, %rd85, 2;
	and.b64  	%rd87, %rd86, -8;
	add.s64 	%rd88, %rd3, %rd87;
	st.global.v2.f32 	[%rd88], {%f47, %f48};
$L__BB33_32:
	setp.le.s64 	%p33, %rd27, %rd8;
	@%p33 bra 	$L__BB33_34;
	add.s64 	%rd89, %rd21, %rd8;
	shr.u64 	%rd90, %rd89, 63;
	add.s64 	%rd91, %rd89, %rd90;
	shl.b64 	%rd92, %rd91, 2;
	and.b64  	%rd93, %rd92, -8;
	add.s64 	%rd94, %rd3, %rd93;
	st.global.v2.f32 	[%rd94], {%f49, %f50};
$L__BB33_34:
	setp.le.s64 	%p34, %rd27, %rd9;
	@%p34 bra 	$L__BB33_36;
	add.s64 	%rd95, %rd21, %rd9;
	shr.u64 	%rd96, %rd95, 63;
	add.s64 	%rd97, %rd95, %rd96;
	shl.b64 	%rd98, %rd97, 2;
	and.b64  	%rd99, %rd98, -8;
	add.s64 	%rd100, %rd3, %rd99;
	st.global.v2.f32 	[%rd100], {%f51, %f52};
$L__BB33_36:
	setp.le.s64 	%p35, %rd27, %rd10;
	@%p35 bra 	$L__BB33_38;
	add.s64 	%rd101, %rd21, %rd10;
	shr.u64 	%rd102, %rd101, 63;
	add.s64 	%rd103, %rd101, %rd102;
	shl.b64 	%rd104, %rd103, 2;
	and.b64  	%rd105, %rd104, -8;
	add.s64 	%rd106, %rd3, %rd105;
	st.global.v2.f32 	[%rd106], {%f53, %f54};
$L__BB33_38:
	setp.le.s64 	%p36, %rd27, %rd11;
	@%p36 bra 	$L__BB33_40;
	add.s64 	%rd107, %rd21, %rd11;
	shr.u64 	%rd108, %rd107, 63;
	add.s64 	%rd109, %rd107, %rd108;
	shl.b64 	%rd110, %rd109, 2;
	and.b64  	%rd111, %rd110, -8;
	add.s64 	%rd112, %rd3, %rd111;
	st.global.v2.f32 	[%rd112], {%f55, %f56};
$L__BB33_40:
	add.s64 	%rd113, %rd113, %rd12;
	setp.lt.s64 	%p37, %rd113, %rd26;
	@%p37 bra 	$L__BB33_4;
$L__BB33_41:
	ret;

}
	// .globl	_Z15SoftmaxWarpImplI24ElementwiseScaleMaskLoadIffbE11DirectStoreIffEfLi2ELi14ELi32ELi1ELb0EL9Algorithm0EEvT_T0_ll
.visible .entry _Z15SoftmaxWarpImplI24ElementwiseScaleMaskLoadIffbE11DirectStoreIffEfLi2ELi14ELi32ELi1ELb0EL9Algorithm0EEvT_T0_ll(
	.param .align 8 .b8 _Z15SoftmaxWarpImplI24ElementwiseScaleMaskLoadIffbE11DirectStoreIffEfLi2ELi14ELi32ELi1ELb0EL9Algorithm0EEvT_T0_ll_param_0[32],
	.param .align 8 .b8 _Z15SoftmaxWarpImplI24ElementwiseScaleMaskLoadIffbE11DirectStoreIffEfLi2ELi14ELi32ELi1ELb0EL9Algorithm0EEvT_T0_ll_param_1[16],
	.param .u64 _Z15SoftmaxWarpImplI24ElementwiseScaleMaskLoadIffbE11DirectStoreIffEfLi2ELi14ELi32ELi1ELb0EL9Algorithm0EEvT_T0_ll_param_2,
	.param .u64 _Z15SoftmaxWarpImplI24ElementwiseScaleMaskLoadIffbE11DirectStoreIffEfLi2ELi14ELi32ELi1ELb0EL9Algorithm0EEvT_T0_ll_param_3
)
{
	.reg .pred 	%p<28>;
	.reg .b16 	%rs<15>;
	.reg .b32 	%r<57>;
	.reg .b32 	%f<272>;
	.reg .b64 	%rd<123>;

	ld.param.u64 	%rd20, [_Z15SoftmaxWarpImplI24ElementwiseScaleMaskLoadIffbE11DirectStoreIffEfLi2ELi14ELi32ELi1ELb0EL9Algorithm0EEvT_T0_ll_param_1+8];
	ld.param.u64 	%rd19, [_Z15SoftmaxWarpImplI24ElementwiseScaleMaskLoadIffbE11DirectStoreIffEfLi2ELi14ELi32ELi1ELb0EL9Algorithm0EEvT_T0_ll_param_1];
	ld.param.v2.f32 	{%f24, %f25}, [_Z15SoftmaxWarpImplI24ElementwiseScaleMaskLoadIffbE11DirectStoreIffEfLi2ELi14ELi32ELi1ELb0EL9Algorithm0EEvT_T0_ll_param_0+24];
	ld.param.u64 	%rd18, [_Z15SoftmaxWarpImplI24ElementwiseScaleMaskLoadIffbE11DirectStoreIffEfLi2ELi14ELi32ELi1ELb0EL9Algorithm0EEvT_T0_ll_param_0+16];
	ld.param.u64 	%rd17, [_Z15SoftmaxWarpImplI24ElementwiseScaleMaskLoadIffbE11DirectStoreIffEfLi2ELi14ELi32ELi1ELb0EL9Algorithm0EEvT_T0_ll_param_0+8];
	ld.param.u64 	%rd16, [_Z15SoftmaxWarpImplI24ElementwiseScaleMaskLoadIffbE11DirectStoreIffEfLi2ELi14ELi32ELi1ELb0EL9Algorithm0EEvT_T0_ll_param_0];
	ld.param.u64 	%rd22, [_Z15SoftmaxWarpImplI24ElementwiseScaleMaskLoadIffbE11DirectStoreIffEfLi2ELi14ELi32ELi1ELb0EL9Algorithm0EEvT_T0_ll_param_3];
	cvta.to.global.u64 	%rd1, %rd16;
	cvta.to.global.u64 	%rd2, %rd17;
	setp.lt.s64 	%p1, %rd22, 449;
	@%p1 bra 	$L__BB34_2;
	mov.u64 	%rd23, $str;
	cvta.global.u64 	%rd24, %rd23;
	mov.u64 	%rd25, $str$1;
	cvta.global.u64 	%rd26, %rd25;
	mov.u64 	%rd27, __unnamed_35;
	cvta.global.u64 	%rd28, %rd27;
	{ // callseq 34, 0
	.param .b64 param0;
	st.param.b64 	[param0], %rd24;
	.param .b64 param1;
	st.param.b64 	[param1], %rd26;
	.param .b32 param2;
	st.param.b32 	[param2], 254;
	.param .b64 param3;
	st.param.b64 	[param3], %rd28;
	.param .b64 param4;
	st.param.b64 	[param4], 1;
	call.uni 
	__assertfail, 
	(
	param0, 
	param1, 
	param2, 
	param3, 
	param4
	);
	} // callseq 34
$L__BB34_2:
	ld.param.u64 	%rd120, [_Z15SoftmaxWarpImplI24ElementwiseScaleMaskLoadIffbE11DirectStoreIffEfLi2ELi14ELi32ELi1ELb0EL9Algorithm0EEvT_T0_ll_param_2];
	mov.u32 	%r2, %ctaid.x;
	mov.u32 	%r3, %ntid.y;
	mov.u32 	%r4, %tid.y;
	mad.lo.s32 	%r5, %r2, %r3, %r4;
	mov.u32 	%r6, %nctaid.x;
	mul.lo.s32 	%r1, %r6, %r3;
	cvt.s64.s32 	%rd122, %r5;
	setp.le.s64 	%p2, %rd120, %rd122;
	@%p2 bra 	$L__BB34_19;
	mov.u32 	%r7, %tid.x;
	shl.b32 	%r8, %r7, 1;
	cvt.u64.u32 	%rd4, %r8;
	cvt.s64.s32 	%rd5, %r1;
$L__BB34_4:
	mad.lo.s64 	%rd7, %rd122, %rd18, %rd4;
	shr.u64 	%rd29, %rd7, 63;
	add.s64 	%rd30, %rd7, %rd29;
	shl.b64 	%rd31, %rd30, 2;
	and.b64  	%rd32, %rd31, -8;
	add.s64 	%rd8, %rd1, %rd32;
	ld.global.f32 	%f26, [%rd8];
	and.b64  	%rd33, %rd30, -2;
	add.s64 	%rd34, %rd2, %rd33;
	ld.global.v2.u8 	{%rs1, %rs2}, [%rd34];
	setp.eq.s16 	%p3, %rs1, 0;
	mul.f32 	%f27, %f25, %f26;
	selp.f32 	%f3, %f24, %f27, %p3;
	setp.eq.s16 	%p4, %rs2, 0;
	mov.f32 	%f265, %f24;
	@%p4 bra 	$L__BB34_6;
	ld.global.f32 	%f28, [%rd8+4];
	mul.f32 	%f265, %f25, %f28;
$L__BB34_6:
	add.s64 	%rd35, %rd7, 64;
	shr.u64 	%rd36, %rd35, 63;
	add.s64 	%rd37, %rd35, %rd36;
	shl.b64 	%rd38, %rd37, 2;
	and.b64  	%rd39, %rd38, -8;
	add.s64 	%rd9, %rd1, %rd39;
	ld.global.f32 	%f29, [%rd9];
	and.b64  	%rd40, %rd37, -2;
	add.s64 	%rd41, %rd2, %rd40;
	ld.global.v2.u8 	{%rs3, %rs4}, [%rd41];
	setp.eq.s16 	%p5, %rs3, 0;
	mul.f32 	%f30, %f25, %f29;
	selp.f32 	%f6, %f24, %f30, %p5;
	setp.eq.s16 	%p6, %rs4, 0;
	mov.f32 	%f266, %f24;
	@%p6 bra 	$L__BB34_8;
	ld.global.f32 	%f31, [%rd9+4];
	mul.f32 	%f266, %f25, %f31;
$L__BB34_8:
	add.s64 	%rd42, %rd7, 128;
	shr.u64 	%rd43, %rd42, 63;
	add.s64 	%rd44, %rd42, %rd43;
	shl.b64 	%rd45, %rd44, 2;
	and.b64  	%rd46, %rd45, -8;
	add.s64 	%rd10, %rd1, %rd46;
	ld.global.f32 	%f32, [%rd10];
	and.b64  	%rd47, %rd44, -2;
	add.s64 	%rd48, %rd2, %rd47;
	ld.global.v2.u8 	{%rs5, %rs6}, [%rd48];
	setp.eq.s16 	%p7, %rs5, 0;
	mul.f32 	%f33, %f25, %f32;
	selp.f32 	%f9, %f24, %f33, %p7;
	setp.eq.s16 	%p8, %rs6, 0;
	mov.f32 	%f267, %f24;
	@%p8 bra 	$L__BB34_10;
	ld.global.f32 	%f34, [%rd10+4];
	mul.f32 	%f267, %f25, %f34;
$L__BB34_10:
	add.s64 	%rd49, %rd7, 192;
	shr.u64 	%rd50, %rd49, 63;
	add.s64 	%rd51, %rd49, %rd50;
	shl.b64 	%rd52, %rd51, 2;
	and.b64  	%rd53, %rd52, -8;
	add.s64 	%rd11, %rd1, %rd53;
	ld.global.f32 	%f35, [%rd11];
	and.b64  	%rd54, %rd51, -2;
	add.s64 	%rd55, %rd2, %rd54;
	ld.global.v2.u8 	{%rs7, %rs8}, [%rd55];
	setp.eq.s16 	%p9, %rs7, 0;
	mul.f32 	%f36, %f25, %f35;
	selp.f32 	%f12, %f24, %f36, %p9;
	setp.eq.s16 	%p10, %rs8, 0;
	mov.f32 	%f268, %f24;
	@%p10 bra 	$L__BB34_12;
	ld.global.f32 	%f37, [%rd11+4];
	mul.f32 	%f268, %f25, %f37;
$L__BB34_12:
	add.s64 	%rd56, %rd7, 256;
	shr.u64 	%rd57, %rd56, 63;
	add.s64 	%rd58, %rd56, %rd57;
	shl.b64 	%rd59, %rd58, 2;
	and.b64  	%rd60, %rd59, -8;
	add.s64 	%rd12, %rd1, %rd60;
	ld.global.f32 	%f38, [%rd12];
	and.b64  	%rd61, %rd58, -2;
	add.s64 	%rd62, %rd2, %rd61;
	ld.global.v2.u8 	{%rs9, %rs10}, [%rd62];
	setp.eq.s16 	%p11, %rs9, 0;
	mul.f32 	%f39, %f25, %f38;
	selp.f32 	%f15, %f24, %f39, %p11;
	setp.eq.s16 	%p12, %rs10, 0;
	mov.f32 	%f269, %f24;
	@%p12 bra 	$L__BB34_14;
	ld.global.f32 	%f40, [%rd12+4];
	mul.f32 	%f269, %f25, %f40;
$L__BB34_14:
	add.s64 	%rd63, %rd7, 320;
	shr.u64 	%rd64, %rd63, 63;
	add.s64 	%rd65, %rd63, %rd64;
	shl.b64 	%rd66, %rd65, 2;
	and.b64  	%rd67, %rd66, -8;
	add.s64 	%rd13, %rd1, %rd67;
	ld.global.f32 	%f41, [%rd13];
	and.b64  	%rd68, %rd65, -2;
	add.s64 	%rd69, %rd2, %rd68;
	ld.global.v2.u8 	{%rs11, %rs12}, [%rd69];
	setp.eq.s16 	%p13, %rs11, 0;
	mul.f32 	%f42, %f25, %f41;
	selp.f32 	%f18, %f24, %f42, %p13;
	setp.eq.s16 	%p14, %rs12, 0;
	mov.f32 	%f270, %f24;
	@%p14 bra 	$L__BB34_16;
	ld.global.f32 	%f43, [%rd13+4];
	mul.f32 	%f270, %f25, %f43;
$L__BB34_16:
	add.s64 	%rd70, %rd7, 384;
	shr.u64 	%rd71, %rd70, 63;
	add.s64 	%rd72, %rd70, %rd71;
	shl.b64 	%rd73, %rd72, 2;
	and.b64  	%rd74, %rd73, -8;
	add.s64 	%rd14, %rd1, %rd74;
	ld.global.f32 	%f44, [%rd14];
	and.b64  	%rd75, %rd72, -2;
	add.s64 	%rd76, %rd2, %rd75;
	ld.global.v2.u8 	{%rs13, %rs14}, [%rd76];
	setp.eq.s16 	%p15, %rs13, 0;
	mul.f32 	%f45, %f25, %f44;
	selp.f32 	%f21, %f24, %f45, %p15;
	setp.eq.s16 	%p16, %rs14, 0;
	mov.f32 	%f271, %f24;
	@%p16 bra 	$L__BB34_18;
	ld.global.f32 	%f46, [%rd14+4];
	mul.f32 	%f271, %f25, %f46;
$L__BB34_18:
	ld.param.u64 	%rd121, [_Z15SoftmaxWarpImplI24ElementwiseScaleMaskLoadIffbE11DirectStoreIffEfLi2ELi14ELi32ELi1ELb0EL9Algorithm0EEvT_T0_ll_param_2];
	max.f32 	%f47, %f3, 0fFF800000;
	max.f32 	%f48, %f47, %f265;
	max.f32 	%f49, %f48, %f6;
	max.f32 	%f50, %f49, %f266;
	max.f32 	%f51, %f50, %f9;
	max.f32 	%f52, %f51, %f267;
	max.f32 	%f53, %f52, %f12;
	max.f32 	%f54, %f53, %f268;
	max.f32 	%f55, %f54, %f15;
	max.f32 	%f56, %f55, %f269;
	max.f32 	%f57, %f56, %f18;
	max.f32 	%f58, %f57, %f270;
	max.f32 	%f59, %f58, %f21;
	max.f32 	%f60, %f59, %f271;
	mov.b32 	%r9, %f60;
	shfl.sync.bfly.b32	%r10|%p17, %r9, 16, 31, -1;
	mov.b32 	%f61, %r10;
	max.f32 	%f62, %f60, %f61;
	mov.b32 	%r11, %f62;
	shfl.sync.bfly.b32	%r12|%p18, %r11, 8, 31, -1;
	mov.b32 	%f63, %r12;
	max.f32 	%f64, %f62, %f63;
	mov.b32 	%r13, %f64;
	shfl.sync.bfly.b32	%r14|%p19, %r13, 4, 31, -1;
	mov.b32 	%f65, %r14;
	max.f32 	%f66, %f64, %f65;
	mov.b32 	%r15, %f66;
	shfl.sync.bfly.b32	%r16|%p20, %r15, 2, 31, -1;
	mov.b32 	%f67, %r16;
	max.f32 	%f68, %f66, %f67;
	mov.b32 	%r17, %f68;
	shfl.sync.bfly.b32	%r18|%p21, %r17, 1, 31, -1;
	mov.b32 	%f69, %r18;
	max.f32 	%f70, %f68, %f69;
	sub.f32 	%f71, %f3, %f70;
	fma.rn.f32 	%f72, %f71, 0f3BBB989D, 0f3F000000;
	cvt.sat.f32.f32 	%f73, %f72;
	mov.f32 	%f74, 0f4B400001;
	mov.f32 	%f75, 0f437C0000;
	fma.rm.f32 	%f76, %f73, %f75, %f74;
	add.f32 	%f77, %f76, 0fCB40007F;
	neg.f32 	%f78, %f77;
	fma.rn.f32 	%f79, %f71, 0f3FB8AA3B, %f78;
	fma.rn.f32 	%f80, %f71, 0f32A57060, %f79;
	mov.b32 	%r19, %f76;
	shl.b32 	%r20, %r19, 23;
	mov.b32 	%f81, %r20;
	ex2.approx.ftz.f32 	%f82, %f80;
	mul.f32 	%f83, %f82, %f81;
	add.f32 	%f84, %f83, 0f00000000;
	sub.f32 	%f85, %f265, %f70;
	fma.rn.f32 	%f86, %f85, 0f3BBB989D, 0f3F000000;
	cvt.sat.f32.f32 	%f87, %f86;
	fma.rm.f32 	%f88, %f87, %f75, %f74;
	add.f32 	%f89, %f88, 0fCB40007F;
	neg.f32 	%f90, %f89;
	fma.rn.f32 	%f91, %f85, 0f3FB8AA3B, %f90;
	fma.rn.f32 	%f92, %f85, 0f32A57060, %f91;
	mov.b32 	%r21, %f88;
	shl.b32 	%r22, %r21, 23;
	mov.b32 	%f93, %r22;
	ex2.approx.ftz.f32 	%f94, %f92;
	mul.f32 	%f95, %f94, %f93;
	add.f32 	%f96, %f84, %f95;
	sub.f32 	%f97, %f6, %f70;
	fma.rn.f32 	%f98, %f97, 0f3BBB989D, 0f3F000000;
	cvt.sat.f32.f32 	%f99, %f98;
	fma.rm.f32 	%f100, %f99, %f75, %f74;
	add.f32 	%f101, %f100, 0fCB40007F;
	neg.f32 	%f102, %f101;
	fma.rn.f32 	%f103, %f97, 0f3FB8AA3B, %f102;
	fma.rn.f32 	%f104, %f97, 0f32A57060, %f103;
	mov.b32 	%r23, %f100;
	shl.b32 	%r24, %r23, 23;
	mov.b32 	%f105, %r24;
	ex2.approx.ftz.f32 	%f106, %f104;
	mul.f32 	%f107, %f106, %f105;
	add.f32 	%f108, %f96, %f107;
	sub.f32 	%f109, %f266, %f70;
	fma.rn.f32 	%f110, %f109, 0f3BBB989D, 0f3F000000;
	cvt.sat.f32.f32 	%f111, %f110;
	fma.rm.f32 	%f112, %f111, %f75, %f74;
	add.f32 	%f113, %f112, 0fCB40007F;
	neg.f32 	%f114, %f113;
	fma.rn.f32 	%f115, %f109, 0f3FB8AA3B, %f114;
	fma.rn.f32 	%f116, %f109, 0f32A57060, %f115;
	mov.b32 	%r25, %f112;
	shl.b32 	%r26, %r25, 23;
	mov.b32 	%f117, %r26;
	ex2.approx.ftz.f32 	%f118, %f116;
	mul.f32 	%f119, %f118, %f117;
	add.f32 	%f120, %f108, %f119;
	sub.f32 	%f121, %f9, %f70;
	fma.rn.f32 	%f122, %f121, 0f3BBB989D, 0f3F000000;
	cvt.sat.f32.f32 	%f123, %f122;
	fma.rm.f32 	%f124, %f123, %f75, %f74;
	add.f32 	%f125, %f124, 0fCB40007F;
	neg.f32 	%f126, %f125;
	fma.rn.f32 	%f127, %f121, 0f3FB8AA3B, %f126;
	fma.rn.f32 	%f128, %f121, 0f32A57060, %f127;
	mov.b32 	%r27, %f124;
	shl.b32 	%r28, %r27, 23;
	mov.b32 	%f129, %r28;
	ex2.approx.ftz.f32 	%f130, %f128;
	mul.f32 	%f131, %f130, %f129;
	add.f32 	%f132, %f120, %f131;
	sub.f32 	%f133, %f267, %f70;
	fma.rn.f32 	%f134, %f133, 0f3BBB989D, 0f3F000000;
	cvt.sat.f32.f32 	%f135, %f134;
	fma.rm.f32 	%f136, %f135, %f75, %f74;
	add.f32 	%f137, %f136, 0fCB40007F;
	neg.f32 	%f138, %f137;
	fma.rn.f32 	%f139, %f133, 0f3FB8AA3B, %f138;
	fma.rn.f32 	%f140, %f133, 0f32A57060, %f139;
	mov.b32 	%r29, %f136;
	shl.b32 	%r30, %r29, 23;
	mov.b32 	%f141, %r30;
	ex2.approx.ftz.f32 	%f142, %f140;
	mul.f32 	%f143, %f142, %f141;
	add.f32 	%f144, %f132, %f143;
	sub.f32 	%f145, %f12, %f70;
	fma.rn.f32 	%f146, %f145, 0f3BBB989D, 0f3F000000;
	cvt.sat.f32.f32 	%f147, %f146;
	fma.rm.f32 	%f148, %f147, %f75, %f74;
	add.f32 	%f149, %f148, 0fCB40007F;
	neg.f32 	%f150, %f149;
	fma.rn.f32 	%f151, %f145, 0f3FB8AA3B, %f150;
	fma.rn.f32 	%f152, %f145, 0f32A57060, %f151;
	mov.b32 	%r31, %f148;
	shl.b32 	%r32, %r31, 23;
	mov.b32 	%f153, %r32;
	ex2.approx.ftz.f32 	%f154, %f152;
	mul.f32 	%f155, %f154, %f153;
	add.f32 	%f156, %f144, %f155;
	sub.f32 	%f157, %f268, %f70;
	fma.rn.f32 	%f158, %f157, 0f3BBB989D, 0f3F000000;
	cvt.sat.f32.f32 	%f159, %f158;
	fma.rm.f32 	%f160, %f159, %f75, %f74;
	add.f32 	%f161, %f160, 0fCB40007F;
	neg.f32 	%f162, %f161;
	fma.rn.f32 	%f163, %f157, 0f3FB8AA3B, %f162;
	fma.rn.f32 	%f164, %f157, 0f32A57060, %f163;
	mov.b32 	%r33, %f160;
	shl.b32 	%r34, %r33, 23;
	mov.b32 	%f165, %r34;
	ex2.approx.ftz.f32 	%f166, %f164;
	mul.f32 	%f167, %f166, %f165;
	add.f32 	%f168, %f156, %f167;
	sub.f32 	%f169, %f15, %f70;
	fma.rn.f32 	%f170, %f169, 0f3BBB989D, 0f3F000000;
	cvt.sat.f32.f32 	%f171, %f170;
	fma.rm.f32 	%f172, %f171, %f75, %f74;
	add.f32 	%f173, %f172, 0fCB40007F;
	neg.f32 	%f174, %f173;
	fma.rn.f32 	%f175, %f169, 0f3FB8AA3B, %f174;
	fma.rn.f32 	%f176, %f169, 0f32A57060, %f175;
	mov.b32 	%r35, %f172;
	shl.b32 	%r36, %r35, 23;
	mov.b32 	%f177, %r36;
	ex2.approx.ftz.f32 	%f178, %f176;
	mul.f32 	%f179, %f178, %f177;
	add.f32 	%f180, %f168, %f179;
	sub.f32 	%f181, %f269, %f70;
	fma.rn.f32 	%f182, %f181, 0f3BBB989D, 0f3F000000;
	cvt.sat.f32.f32 	%f183, %f182;
	fma.rm.f32 	%f184, %f183, %f75, %f74;
	add.f32 	%f185, %f184, 0fCB40007F;
	neg.f32 	%f186, %f185;
	fma.rn.f32 	%f187, %f181, 0f3FB8AA3B, %f186;
	fma.rn.f32 	%f188, %f181, 0f32A57060, %f187;
	mov.b32 	%r37, %f184;
	shl.b32 	%r38, %r37, 23;
	mov.b32 	%f189, %r38;
	ex2.approx.ftz.f32 	%f190, %f188;
	mul.f32 	%f191, %f190, %f189;
	add.f32 	%f192, %f180, %f191;
	sub.f32 	%f193, %f18, %f70;
	fma.rn.f32 	%f194, %f193, 0f3BBB989D, 0f3F000000;
	cvt.sat.f32.f32 	%f195, %f194;
	fma.rm.f32 	%f196, %f195, %f75, %f74;
	add.f32 	%f197, %f196, 0fCB40007F;
	neg.f32 	%f198, %f197;
	fma.rn.f32 	%f199, %f193, 0f3FB8AA3B, %f198;
	fma.rn.f32 	%f200, %f193, 0f32A57060, %f199;
	mov.b32 	%r39, %f196;
	shl.b32 	%r40, %r39, 23;
	mov.b32 	%f201, %r40;
	ex2.approx.ftz.f32 	%f202, %f200;
	mul.f32 	%f203, %f202, %f201;
	add.f32 	%f204, %f192, %f203;
	sub.f32 	%f205, %f270, %f70;
	fma.rn.f32 	%f206, %f205, 0f3BBB989D, 0f3F000000;
	cvt.sat.f32.f32 	%f207, %f206;
	fma.rm.f32 	%f208, %f207, %f75, %f74;
	add.f32 	%f209, %f208, 0fCB40007F;
	neg.f32 	%f210, %f209;
	fma.rn.f32 	%f211, %f205, 0f3FB8AA3B, %f210;
	fma.rn.f32 	%f212, %f205, 0f32A57060, %f211;
	mov.b32 	%r41, %f208;
	shl.b32 	%r42, %r41, 23;
	mov.b32 	%f213, %r42;
	ex2.approx.ftz.f32 	%f214, %f212;
	mul.f32 	%f215, %f214, %f213;
	add.f32 	%f216, %f204, %f215;
	sub.f32 	%f217, %f21, %f70;
	fma.rn.f32 	%f218, %f217, 0f3BBB989D, 0f3F000000;
	cvt.sat.f32.f32 	%f219, %f218;
	fma.rm.f32 	%f220, %f219, %f75, %f74;
	add.f32 	%f221, %f220, 0fCB40007F;
	neg.f32 	%f222, %f221;
	fma.rn.f32 	%f223, %f217, 0f3FB8AA3B, %f222;
	fma.rn.f32 	%f224, %f217, 0f32A57060, %f223;
	mov.b32 	%r43, %f220;
	shl.b32 	%r44, %r43, 23;
	mov.b32 	%f225, %r44;
	ex2.approx.ftz.f32 	%f226, %f224;
	mul.f32 	%f227, %f226, %f225;
	add.f32 	%f228, %f216, %f227;
	sub.f32 	%f229, %f271, %f70;
	fma.rn.f32 	%f230, %f229, 0f3BBB989D, 0f3F000000;
	cvt.sat.f32.f32 	%f231, %f230;
	fma.rm.f32 	%f232, %f231, %f75, %f74;
	add.f32 	%f233, %f232, 0fCB40007F;
	neg.f32 	%f234, %f233;
	fma.rn.f32 	%f235, %f229, 0f3FB8AA3B, %f234;
	fma.rn.f32 	%f236, %f229, 0f32A57060, %f235;
	mov.b32 	%r45, %f232;
	shl.b32 	%r46, %r45, 23;
	mov.b32 	%f237, %r46;
	ex2.approx.ftz.f32 	%f238, %f236;
	mul.f32 	%f239, %f238, %f237;
	add.f32 	%f240, %f228, %f239;
	mov.b32 	%r47, %f240;
	shfl.sync.bfly.b32	%r48|%p22, %r47, 16, 31, -1;
	mov.b32 	%f241, %r48;
	add.f32 	%f242, %f240, %f241;
	mov.b32 	%r49, %f242;
	shfl.sync.bfly.b32	%r50|%p23, %r49, 8, 31, -1;
	mov.b32 	%f243, %r50;
	add.f32 	%f244, %f242, %f243;
	mov.b32 	%r51, %f244;
	shfl.sync.bfly.b32	%r52|%p24, %r51, 4, 31, -1;
	mov.b32 	%f245, %r52;
	add.f32 	%f246, %f244, %f245;
	mov.b32 	%r53, %f246;
	shfl.sync.bfly.b32	%r54|%p25, %r53, 2, 31, -1;
	mov.b32 	%f247, %r54;
	add.f32 	%f248, %f246, %f247;
	mov.b32 	%r55, %f248;
	shfl.sync.bfly.b32	%r56|%p26, %r55, 1, 31, -1;
	mov.b32 	%f249, %r56;
	add.f32 	%f250, %f248, %f249;
	div.rn.f32 	%f251, %f83, %f250;
	div.rn.f32 	%f252, %f95, %f250;
	div.rn.f32 	%f253, %f107, %f250;
	div.rn.f32 	%f254, %f119, %f250;
	div.rn.f32 	%f255, %f131, %f250;
	div.rn.f32 	%f256, %f143, %f250;
	div.rn.f32 	%f257, %f155, %f250;
	div.rn.f32 	%f258, %f167, %f250;
	div.rn.f32 	%f259, %f179, %f250;
	div.rn.f32 	%f260, %f191, %f250;
	div.rn.f32 	%f261, %f203, %f250;
	div.rn.f32 	%f262, %f215, %f250;
	div.rn.f32 	%f263, %f227, %f250;
	div.rn.f32 	%f264, %f239, %f250;
	mad.lo.s64 	%rd77, %rd122, %rd20, %rd4;
	shr.u64 	%rd78, %rd77, 63;
	add.s64 	%rd79, %rd77, %rd78;
	cvta.to.global.u64 	%rd80, %rd19;
	shl.b64 	%rd81, %rd79, 2;
	and.b64  	%rd82, %rd81, -8;
	add.s64 	%rd83, %rd80, %rd82;
	st.global.v2.f32 	[%rd83], {%f251, %f252};
	add.s64 	%rd84, %rd77, 64;
	shr.u64 	%rd85, %rd84, 63;
	add.s64 	%rd86, %rd84, %rd85;
	shl.b64 	%rd87, %rd86, 2;
	and.b64  	%rd88, %rd87, -8;
	add.s64 	%rd89, %rd80, %rd88;
	st.global.v2.f32 	[%rd89], {%f253, %f254};
	add.s64 	%rd90, %rd77, 128;
	shr.u64 	%rd91, %rd90, 63;
	add.s64 	%rd92, %rd90, %rd91;
	shl.b64 	%rd93, %rd92, 2;
	and.b64  	%rd94, %rd93, -8;
	add.s64 	%rd95, %rd80, %rd94;
	st.global.v2.f32 	[%rd95], {%f255, %f256};
	add.s64 	%rd96, %rd77, 192;
	shr.u64 	%rd97, %rd96, 63;
	add.s64 	%rd98, %rd96, %rd97;
	shl.b64 	%rd99, %rd98, 2;
	and.b64  	%rd100, %rd99, -8;
	add.s64 	%rd101, %rd80, %rd100;
	st.global.v2.f32 	[%rd101], {%f257, %f258};
	add.s64 	%rd102, %rd77, 256;
	shr.u64 	%rd103, %rd102, 63;
	add.s64 	%rd104, %rd102, %rd103;
	shl.b64 	%rd105, %rd104, 2;
	and.b64  	%rd106, %rd105, -8;
	add.s64 	%rd107, %rd80, %rd106;
	st.global.v2.f32 	[%rd107], {%f259, %f260};
	add.s64 	%rd108, %rd77, 320;
	shr.u64 	%rd109, %rd108, 63;
	add.s64 	%rd110, %rd108, %rd109;
	shl.b64 	%rd111, %rd110, 2;
	and.b64  	%rd112, %rd111, -8;
	add.s64 	%rd113, %rd80, %rd112;
	st.global.v2.f32 	[%rd113], {%f261, %f262};
	add.s64 	%rd114, %rd77, 384;
	shr.u64 	%rd115, %rd114, 63;
	add.s64 	%rd116, %rd114, %rd115;
	shl.b64 	%rd117, %rd116, 2;
	and.b64  	%rd118, %rd117, -8;
	add.s64 	%rd119, %rd80, %rd118;
	st.global.v2.f32 	[%rd119], {%f263, %f264};
	add.s64 	%rd122, %rd122, %rd5;
	setp.lt.s64 	%p27, %rd122, %rd121;
	@%p27 bra 	$L__BB34_4;
$L__BB34_19:
	ret;

}
	// .globl	_Z15SoftmaxWarpImplI24ElementwiseScaleMaskLoadIffbE11DirectStoreIffEfLi2ELi14ELi32ELi1ELb1EL9Algorithm0EEvT_T0_ll
.visible .entry _Z15SoftmaxWarpImplI24ElementwiseScaleMaskLoadIffbE11DirectStoreIffEfLi2ELi14ELi32ELi1ELb1EL9Algorithm0EEvT_T0_ll(
	.param .align 8 .b8 _Z15SoftmaxWarpImplI24ElementwiseScaleMaskLoadIffbE11DirectStoreIffEfLi2ELi14ELi32ELi1ELb1EL9Algorithm0EEvT_T0_ll_param_0[32],
	.param .align 8 .b8 _Z15SoftmaxWarpImplI24ElementwiseScaleMaskLoadIffbE11DirectStoreIffEfLi2ELi14ELi32ELi1ELb1EL9Algorithm0EEvT_T0_ll_param_1[16],
	.param .u64 _Z15SoftmaxWarpImplI24ElementwiseScaleMaskLoadIffbE11DirectStoreIffEfLi2ELi14ELi32ELi1ELb1EL9Algorithm0EEvT_T0_ll_param_2,
	.param .u64 _Z15SoftmaxWarpImplI24ElementwiseScaleMaskLoadIffbE11DirectStoreIffEfLi2ELi14ELi32ELi1ELb1EL9Algorithm0EEvT_T0_ll_param_3
)
{
	.reg .pred 	%p<42>;
	.reg .b16 	%rs<15>;
	.reg .b32 	%r<63>;
	.reg .b32 	%f<321>;
	.reg .b64 	%rd<131>;

	ld.param.u64 	%rd28, [_Z15SoftmaxWarpImplI24ElementwiseScaleMaskLoadIffbE11DirectStoreIffEfLi2ELi14ELi32ELi1ELb1EL9Algorithm0EEvT_T0_ll_param_1+8];
	ld.param.v2.f32 	{%f66, %f67}, [_Z15SoftmaxWarpImplI24ElementwiseScaleMaskLoadIffbE11DirectStoreIffEfLi2ELi14ELi32ELi1ELb1EL9Algorithm0EEvT_T0_ll_param_0+24];
	ld.param.u64 	%rd26, [_Z15SoftmaxWarpImplI24ElementwiseScaleMaskLoadIffbE11DirectStoreIffEfLi2ELi14ELi32ELi1ELb1EL9Algorithm0EEvT_T0_ll_param_0+16];
	ld.param.u64 	%rd27, [_Z15SoftmaxWarpImplI24ElementwiseScaleMaskLoadIffbE11DirectStoreIffEfLi2ELi14ELi32ELi1ELb1EL9Algorithm0EEvT_T0_ll_param_1];
	ld.param.u64 	%rd25, [_Z15SoftmaxWarpImplI24ElementwiseScaleMaskLoadIffbE11DirectStoreIffEfLi2ELi14ELi32ELi1ELb1EL9Algorithm0EEvT_T0_ll_param_0+8];
	ld.param.u64 	%rd24, [_Z15SoftmaxWarpImplI24ElementwiseScaleMaskLoadIffbE11DirectStoreIffEfLi2ELi14ELi32ELi1ELb1EL9Algorithm0EEvT_T0_ll_param_0];
	ld.param.u64 	%rd30, [_Z15SoftmaxWarpImplI24ElementwiseScaleMaskLoadIffbE11DirectStoreIffEfLi2ELi14ELi32ELi1ELb1EL9Algorithm0EEvT_T0_ll_param_3];
	cvta.to.global.u64 	%rd1, %rd24;
	cvta.to.global.u64 	%rd2, %rd25;
	cvta.to.global.u64 	%rd3, %rd27;
	setp.lt.s64 	%p1, %rd30, 449;
	@%p1 bra 	$L__BB35_2;
	mov.u64 	%rd31, $str;
	cvta.global.u64 	%rd32, %rd31;
	mov.u64 	%rd33, $str$1;
	cvta.global.u64 	%rd34, %rd33;
	mov.u64 	%rd35, __unnamed_36;
	cvta.global.u64 	%rd36, %rd35;
	{ // callseq 35, 0
	.param .b64 param0;
	st.param.b64 	[param0], %rd32;
	.param .b64 param1;
	st.param.b64 	[param1], %rd34;
	.param .b32 param2;
	st.param.b32 	[param2], 254;
	.param .b64 param3;
	st.param.b64 	[param3], %rd36;
	.param .b64 param4;
	st.param.b64 	[param4], 1;
	call.uni 
	__assertfail, 
	(
	param0, 
	param1, 
	param2, 
	param3, 
	param4
	);
	} // callseq 35
$L__BB35_2:
	ld.param.u64 	%rd128, [_Z15SoftmaxWarpImplI24ElementwiseScaleMaskLoadIffbE11DirectStoreIffEfLi2ELi14ELi32ELi1ELb1EL9Algorithm0EEvT_T0_ll_param_2];
	mov.u32 	%r2, %ctaid.x;
	mov.u32 	%r3, %ntid.y;
	mov.u32 	%r4, %tid.y;
	mad.lo.s32 	%r5, %r2, %r3, %r4;
	mov.u32 	%r6, %nctaid.x;
	mul.lo.s32 	%r1, %r6, %r3;
	cvt.s64.s32 	%rd130, %r5;
	setp.le.s64 	%p2, %rd128, %rd130;
	@%p2 bra 	$L__BB35_47;
	mov.u32 	%r7, %tid.x;
	shl.b32 	%r8, %r7, 1;
	cvt.u64.u32 	%rd5, %r8;
	add.s32 	%r9, %r8, 64;
	cvt.u64.u32 	%rd6, %r9;
	add.s32 	%r10, %r8, 128;
	cvt.u64.u32 	%rd7, %r10;
	add.s32 	%r11, %r8, 192;
	cvt.u64.u32 	%rd8, %r11;
	add.s32 	%r12, %r8, 256;
	cvt.u64.u32 	%rd9, %r12;
	add.s32 	%r13, %r8, 320;
	cvt.u64.u32 	%rd10, %r13;
	add.s32 	%r14, %r8, 384;
	cvt.u64.u32 	%rd11, %r14;
	cvt.s64.s32 	%rd12, %r1;
$L__BB35_4:
	setp.le.s64 	%p3, %rd30, %rd5;
	mul.lo.s64 	%rd14, %rd130, %rd26;
	mov.f32 	%f294, 0fFF800000;
	mov.f32 	%f295, %f294;
	mov.f32 	%f300, %f294;
	@%p3 bra 	$L__BB35_8;
	add.s64 	%rd37, %rd14, %rd5;
	shr.u64 	%rd38, %rd37, 63;
	add.s64 	%rd39, %rd37, %rd38;
	shl.b64 	%rd40, %rd39, 2;
	and.b64  	%rd41, %rd40, -8;
	add.s64 	%rd15, %rd1, %rd41;
	ld.global.f32 	%f69, [%rd15];
	and.b64  	%rd42, %rd39, -2;
	add.s64 	%rd43, %rd2, %rd42;
	ld.global.v2.u8 	{%rs1, %rs2}, [%rd43];
	setp.eq.s16 	%p4, %rs1, 0;
	mul.f32 	%f70, %f67, %f69;
	selp.f32 	%f295, %f66, %f70, %p4;
	setp.eq.s16 	%p5, %rs2, 0;
	mov.f32 	%f294, %f66;
	@%p5 bra 	$L__BB35_7;
	ld.global.f32 	%f71, [%rd15+4];
	mul.f32 	%f294, %f67, %f71;
$L__BB35_7:
	max.f32 	%f72, %f295, 0fFF800000;
	max.f32 	%f300, %f72, %f294;
$L__BB35_8:
	setp.le.s64 	%p6, %rd30, %rd6;
	mov.f32 	%f298, 0fFF800000;
	mov.f32 	%f299, %f298;
	@%p6 bra 	$L__BB35_12;
	add.s64 	%rd44, %rd14, %rd6;
	shr.u64 	%rd45, %rd44, 63;
	add.s64 	%rd46, %rd44, %rd45;
	shl.b64 	%rd47, %rd46, 2;
	and.b64  	%rd48, %rd47, -8;
	add.s64 	%rd16, %rd1, %rd48;
	ld.global.f32 	%f74, [%rd16];
	and.b64  	%rd49, %rd46, -2;
	add.s64 	%rd50, %rd2, %rd49;
	ld.global.v2.u8 	{%rs3, %rs4}, [%rd50];
	setp.eq.s16 	%p7, %rs3, 0;
	mul.f32 	%f75, %f67, %f74;
	selp.f32 	%f299, %f66, %f75, %p7;
	setp.eq.s16 	%p8, %rs4, 0;
	mov.f32 	%f298, %f66;
	@%p8 bra 	$L__BB35_11;
	ld.global.f32 	%f76, [%rd16+4];
	mul.f32 	%f298, %f67, %f76;
$L__BB35_11:
	max.f32 	%f77, %f300, %f299;
	max.f32 	%f300, %f77, %f298;
$L__BB35_12:
	setp.le.s64 	%p9, %rd30, %rd7;
	mov.f32 	%f302, 0fFF800000;
	mov.f32 	%f303, %f302;
	@%p9 bra 	$L__BB35_16;
	add.s64 	%rd51, %rd14, %rd7;
	shr.u64 	%rd52, %rd51, 63;
	add.s64 	%rd53, %rd51, %rd52;
	shl.b64 	%rd54, %rd53, 2;
	and.b64  	%rd55, %rd54, -8;
	add.s64 	%rd17, %rd1, %rd55;
	ld.global.f32 	%f79, [%rd17];
	and.b64  	%rd56, %rd53, -2;
	add.s64 	%rd57, %rd2, %rd56;
	ld.global.v2.u8 	{%rs5, %rs6}, [%rd57];
	setp.eq.s16 	%p10, %rs5, 0;
	mul.f32 	%f80, %f67, %f79;
	selp.f32 	%f303, %f66, %f80, %p10;
	setp.eq.s16 	%p11, %rs6, 0;
	mov.f32 	%f302, %f66;
	@%p11 bra 	$L__BB35_15;
	ld.global.f32 	%f81, [%rd17+4];
	mul.f32 	%f302, %f67, %f81;
$L__BB35_15:
	max.f32 	%f82, %f300, %f303;
	max.f32 	%f300, %f82, %f302;
$L__BB35_16:
	setp.le.s64 	%p12, %rd30, %rd8;
	mov.f32 	%f306, 0fFF800000;
	mov.f32 	%f307, %f306;
	@%p12 bra 	$L__BB35_20;
	add.s64 	%rd58, %rd14, %rd8;
	shr.u64 	%rd59, %rd58, 63;
	add.s64 	%rd60, %rd58, %rd59;
	shl.b64 	%rd61, %rd60, 2;
	and.b64  	%rd62, %rd61, -8;
	add.s64 	%rd18, %rd1, %rd62;
	ld.global.f32 	%f84, [%rd18];
	and.b64  	%rd63, %rd60, -2;
	add.s64 	%rd64, %rd2, %rd63;
	ld.global.v2.u8 	{%rs7, %rs8}, [%rd64];
	setp.eq.s16 	%p13, %rs7, 0;
	mul.f32 	%f85, %f67, %f84;
	selp.f32 	%f307, %f66, %f85, %p13;
	setp.eq.s16 	%p14, %rs8, 0;
	mov.f32 	%f306, %f66;
	@%p14 bra 	$L__BB35_19;
	ld.global.f32 	%f86, [%rd18+4];
	mul.f32 	%f306, %f67, %f86;
$L__BB35_19:
	max.f32 	%f87, %f300, %f307;
	max.f32 	%f300, %f87, %f306;
$L__BB35_20:
	setp.le.s64 	%p15, %rd30, %rd9;
	mov.f32 	%f310, 0fFF800000;
	mov.f32 	%f311, %f310;
	@%p15 bra 	$L__BB35_24;
	add.s64 	%rd65, %rd14, %rd9;
	shr.u64 	%rd66, %rd65, 63;
	add.s64 	%rd67, %rd65, %rd66;
	shl.b64 	%rd68, %rd67, 2;
	and.b64  	%rd69, %rd68, -8;
	add.s64 	%rd19, %rd1, %rd69;
	ld.global.f32 	%f89, [%rd19];
	and.b64  	%rd70, %rd67, -2;
	add.s64 	%rd71, %rd2, %rd70;
	ld.global.v2.u8 	{%rs9, %rs10}, [%rd71];
	setp.eq.s16 	%p16, %rs9, 0;
	mul.f32 	%f90, %f67, %f89;
	selp.f32 	%f311, %f66, %f90, %p16;
	setp.eq.s16 	%p17, %rs10, 0;
	mov.f32 	%f310, %f66;
	@%p17 bra 	$L__BB35_23;
	ld.global.f32 	%f91, [%rd19+4];
	mul.f32 	%f310, %f67, %f91;
$L__BB35_23:
	max.f32 	%f92, %f300, %f311;
	max.f32 	%f300, %f92, %f310;
$L__BB35_24:
	setp.le.s64 	%p18, %rd30, %rd10;
	mov.f32 	%f314, 0fFF800000;
	mov.f32 	%f315, %f314;
	@%p18 bra 	$L__BB35_28;
	add.s64 	%rd72, %rd14, %rd10;
	shr.u64 	%rd73, %rd72, 63;
	add.s64 	%rd74, %rd72, %rd73;
	shl.b64 	%rd75, %rd74, 2;
	and.b64  	%rd76, %rd75, -8;
	add.s64 	%rd20, %rd1, %rd76;
	ld.global.f32 	%f94, [%rd20];
	and.b64  	%rd77, %rd74, -2;
	add.s64 	%rd78, %rd2, %rd77;
	ld.global.v2.u8 	{%rs11, %rs12}, [%rd78];
	setp.eq.s16 	%p19, %rs11, 0;
	mul.f32 	%f95, %f67, %f94;
	selp.f32 	%f315, %f66, %f95, %p19;
	setp.eq.s16 	%p20, %rs12, 0;
	mov.f32 	%f314, %f66;
	@%p20 bra 	$L__BB35_27;
	ld.global.f32 	%f96, [%rd20+4];
	mul.f32 	%f314, %f67, %f96;
$L__BB35_27:
	max.f32 	%f97, %f300, %f315;
	max.f32 	%f300, %f97, %f314;
$L__BB35_28:
	setp.le.s64 	%p21, %rd30, %rd11;
	mov.f32 	%f318, 0fFF800000;
	mov.f32 	%f319, %f318;
	@%p21 bra 	$L__BB35_32;
	add.s64 	%rd79, %rd14, %rd11;
	shr.u64 	%rd80, %rd79, 63;
	add.s64 	%rd81, %rd79, %rd80;
	shl.b64 	%rd82, %rd81, 2;
	and.b64  	%rd83, %rd82, -8;
	add.s64 	%rd21, %rd1, %rd83;
	ld.global.f32 	%f99, [%rd21];
	and.b64  	%rd84, %rd81, -2;
	add.s64 	%rd85, %rd2, %rd84;
	ld.global.v2.u8 	{%rs13, %rs14}, [%rd85];
	setp.eq.s16 	%p22, %rs13, 0;
	mul.f32 	%f100, %f67, %f99;
	selp.f32 	%f319, %f66, %f100, %p22;
	setp.eq.s16 	%p23, %rs14, 0;
	mov.f32 	%f318, %f66;
	@%p23 bra 	$L__BB35_31;
	ld.global.f32 	%f101, [%rd21+4];
	mul.f32 	%f318, %f67, %f101;
$L__BB35_31:
	max.f32 	%f102, %f300, %f319;
	max.f32 	%f300, %f102, %f318;
$L__BB35_32:
	setp.le.s64 	%p24, %rd30, %rd5;
	mov.b32 	%r15, %f300;
	shfl.sync.bfly.b32	%r16|%p25, %r15, 16, 31, -1;
	mov.b32 	%f103, %r16;
	max.f32 	%f104, %f300, %f103;
	mov.b32 	%r17, %f104;
	shfl.sync.bfly.b32	%r18|%p26, %r17, 8, 31, -1;
	mov.b32 	%f105, %r18;
	max.f32 	%f106, %f104, %f105;
	mov.b32 	%r19, %f106;
	shfl.sync.bfly.b32	%r20|%p27, %r19, 4, 31, -1;
	mov.b32 	%f107, %r20;
	max.f32 	%f108, %f106, %f107;
	mov.b32 	%r21, %f108;
	shfl.sync.bfly.b32	%r22|%p28, %r21, 2, 31, -1;
	mov.b32 	%f109, %r22;
	max.f32 	%f110, %f108, %f109;
	mov.b32 	%r23, %f110;
	shfl.sync.bfly.b32	%r24|%p29, %r23, 1, 31, -1;
	mov.b32 	%f111, %r24;
	max.f32 	%f112, %f110, %f111;
	sub.f32 	%f113, %f295, %f112;
	fma.rn.f32 	%f114, %f113, 0f3BBB989D, 0f3F000000;
	cvt.sat.f32.f32 	%f115, %f114;
	mov.f32 	%f116, 0f4B400001;
	mov.f32 	%f117, 0f437C0000;
	fma.rm.f32 	%f118, %f115, %f117, %f116;
	add.f32 	%f119, %f118, 0fCB40007F;
	neg.f32 	%f120, %f119;
	fma.rn.f32 	%f121, %f113, 0f3FB8AA3B, %f120;
	fma.rn.f32 	%f122, %f113, 0f32A57060, %f121;
	mov.b32 	%r25, %f118;
	shl.b32 	%r26, %r25, 23;
	mov.b32 	%f123, %r26;
	ex2.approx.ftz.f32 	%f124, %f122;
	mul.f32 	%f125, %f124, %f123;
	add.f32 	%f126, %f125, 0f00000000;
	sub.f32 	%f127, %f294, %f112;
	fma.rn.f32 	%f128, %f127, 0f3BBB989D, 0f3F000000;
	cvt.sat.f32.f32 	%f129, %f128;
	fma.rm.f32 	%f130, %f129, %f117, %f116;
	add.f32 	%f131, %f130, 0fCB40007F;
	neg.f32 	%f132, %f131;
	fma.rn.f32 	%f133, %f127, 0f3FB8AA3B, %f132;
	fma.rn.f32 	%f134, %f127, 0f32A57060, %f133;
	mov.b32 	%r27, %f130;
	shl.b32 	%r28, %r27, 23;
	mov.b32 	%f135, %r28;
	ex2.approx.ftz.f32 	%f136, %f134;
	mul.f32 	%f137, %f136, %f135;
	add.f32 	%f138, %f126, %f137;
	sub.f32 	%f139, %f299, %f112;
	fma.rn.f32 	%f140, %f139, 0f3BBB989D, 0f3F000000;
	cvt.sat.f32.f32 	%f141, %f140;
	fma.rm.f32 	%f142, %f141, %f117, %f116;
	add.f32 	%f143, %f142, 0fCB40007F;
	neg.f32 	%f144, %f143;
	fma.rn.f32 	%f145, %f139, 0f3FB8AA3B, %f144;
	fma.rn.f32 	%f146, %f139, 0f32A57060, %f145;
	mov.b32 	%r29, %f142;
	shl.b32 	%r30, %r29, 23;
	mov.b32 	%f147, %r30;
	ex2.approx.ftz.f32 	%f148, %f146;
	mul.f32 	%f149, %f148, %f147;
	add.f32 	%f150, %f138, %f149;
	sub.f32 	%f151, %f298, %f112;
	fma.rn.f32 	%f152, %f151, 0f3BBB989D, 0f3F000000;
	cvt.sat.f32.f32 	%f153, %f152;
	fma.rm.f32 	%f154, %f153, %f117, %f116;
	add.f32 	%f155, %f154, 0fCB40007F;
	neg.f32 	%f156, %f155;
	fma.rn.f32 	%f157, %f151, 0f3FB8AA3B, %f156;
	fma.rn.f32 	%f158, %f151, 0f32A57060, %f157;
	mov.b32 	%r31, %f154;
	shl.b32 	%r32, %r31, 23;
	mov.b32 	%f159, %r32;
	ex2.approx.ftz.f32 	%f160, %f158;
	mul.f32 	%f161, %f160, %f159;
	add.f32 	%f162, %f150, %f161;
	sub.f32 	%f163, %f303, %f112;
	fma.rn.f32 	%f164, %f163, 0f3BBB989D, 0f3F000000;
	cvt.sat.f32.f32 	%f165, %f164;
	fma.rm.f32 	%f166, %f165, %f117, %f116;
	add.f32 	%f167, %f166, 0fCB40007F;
	neg.f32 	%f168, %f167;
	fma.rn.f32 	%f169, %f163, 0f3FB8AA3B, %f168;
	fma.rn.f32 	%f170, %f163, 0f32A57060, %f169;
	mov.b32 	%r33, %f166;
	shl.b32 	%r34, %r33, 23;
	mov.b32 	%f171, %r34;
	ex2.approx.ftz.f32 	%f172, %f170;
	mul.f32 	%f173, %f172, %f171;
	add.f32 	%f174, %f162, %f173;
	sub.f32 	%f175, %f302, %f112;
	fma.rn.f32 	%f176, %f175, 0f3BBB989D, 0f3F000000;
	cvt.sat.f32.f32 	%f177, %f176;
	fma.rm.f32 	%f178, %f177, %f117, %f116;
	add.f32 	%f179, %f178, 0fCB40007F;
	neg.f32 	%f180, %f179;
	fma.rn.f32 	%f181, %f175, 0f3FB8AA3B, %f180;
	fma.rn.f32 	%f182, %f175, 0f32A57060, %f181;
	mov.b32 	%r35, %f178;
	shl.b32 	%r36, %r35, 23;
	mov.b32 	%f183, %r36;
	ex2.approx.ftz.f32 	%f184, %f182;
	mul.f32 	%f185, %f184, %f183;
	add.f32 	%f186, %f174, %f185;
	sub.f32 	%f187, %f307, %f112;
	fma.rn.f32 	%f188, %f187, 0f3BBB989D, 0f3F000000;
	cvt.sat.f32.f32 	%f189, %f188;
	fma.rm.f32 	%f190, %f189, %f117, %f116;
	add.f32 	%f191, %f190, 0fCB40007F;
	neg.f32 	%f192, %f191;
	fma.rn.f32 	%f193, %f187, 0f3FB8AA3B, %f192;
	fma.rn.f32 	%f194, %f187, 0f32A57060, %f193;
	mov.b32 	%r37, %f190;
	shl.b32 	%r38, %r37, 23;
	mov.b32 	%f195, %r38;
	ex2.approx.ftz.f32 	%f196, %f194;
	mul.f32 	%f197, %f196, %f195;
	add.f32 	%f198, %f186, %f197;
	sub.f32 	%f199, %f306, %f112;
	fma.rn.f32 	%f200, %f199, 0f3BBB989D, 0f3F000000;
	cvt.sat.f32.f32 	%f201, %f200;
	fma.rm.f32 	%f202, %f201, %f117, %f116;
	add.f32 	%f203, %f202, 0fCB40007F;
	neg.f32 	%f204, %f203;
	fma.rn.f32 	%f205, %f199, 0f3FB8AA3B, %f204;
	fma.rn.f32 	%f206, %f199, 0f32A57060, %f205;
	mov.b32 	%r39, %f202;
	shl.b32 	%r40, %r39, 23;
	mov.b32 	%f207, %r40;
	ex2.approx.ftz.f32 	%f208, %f206;
	mul.f32 	%f209, %f208, %f207;
	add.f32 	%f210, %f198, %f209;
	sub.f32 	%f211, %f311, %f112;
	fma.rn.f32 	%f212, %f211, 0f3BBB989D, 0f3F000000;
	cvt.sat.f32.f32 	%f213, %f212;
	fma.rm.f32 	%f214, %f213, %f117, %f116;
	add.f32 	%f215, %f214, 0fCB40007F;
	neg.f32 	%f216, %f215;
	fma.rn.f32 	%f217, %f211, 0f3FB8AA3B, %f216;
	fma.rn.f32 	%f218, %f211, 0f32A57060, %f217;
	mov.b32 	%r41, %f214;
	shl.b32 	%r42, %r41, 23;
	mov.b32 	%f219, %r42;
	ex2.approx.ftz.f32 	%f220, %f218;
	mul.f32 	%f221, %f220, %f219;
	add.f32 	%f222, %f210, %f221;
	sub.f32 	%f223, %f310, %f112;
	fma.rn.f32 	%f224, %f223, 0f3BBB989D, 0f3F000000;
	cvt.sat.f32.f32 	%f225, %f224;
	fma.rm.f32 	%f226, %f225, %f117, %f116;
	add.f32 	%f227, %f226, 0fCB40007F;
	neg.f32 	%f228, %f227;
	fma.rn.f32 	%f229, %f223, 0f3FB8AA3B, %f228;
	fma.rn.f32 	%f230, %f223, 0f32A57060, %f229;
	mov.b32 	%r43, %f226;
	shl.b32 	%r44, %r43, 23;
	mov.b32 	%f231, %r44;
	ex2.approx.ftz.f32 	%f232, %f230;
	mul.f32 	%f233, %f232, %f231;
	add.f32 	%f234, %f222, %f233;
	sub.f32 	%f235, %f315, %f112;
	fma.rn.f32 	%f236, %f235, 0f3BBB989D, 0f3F000000;
	cvt.sat.f32.f32 	%f237, %f236;
	fma.rm.f32 	%f238, %f237, %f117, %f116;
	add.f32 	%f239, %f238, 0fCB40007F;
	neg.f32 	%f240, %f239;
	fma.rn.f32 	%f241, %f235, 0f3FB8AA3B, %f240;
	fma.rn.f32 	%f242, %f235, 0f32A57060, %f241;
	mov.b32 	%r45, %f238;
	shl.b32 	%r46, %r45, 23;
	mov.b32 	%f243, %r46;
	ex2.approx.ftz.f32 	%f244, %f242;
	mul.f32 	%f245, %f244, %f243;
	add.f32 	%f246, %f234, %f245;
	sub.f32 	%f247, %f314, %f112;
	fma.rn.f32 	%f248, %f247, 0f3BBB989D, 0f3F000000;
	cvt.sat.f32.f32 	%f249, %f248;
	fma.rm.f32 	%f250, %f249, %f117, %f116;
	add.f32 	%f251, %f250, 0fCB40007F;
	neg.f32 	%f252, %f251;
	fma.rn.f32 	%f253, %f247, 0f3FB8AA3B, %f252;
	fma.rn.f32 	%f254, %f247, 0f32A57060, %f253;
	mov.b32 	%r47, %f250;
	shl.b32 	%r48, %r47, 23;
	mov.b32 	%f255, %r48;
	ex2.approx.ftz.f32 	%f256, %f254;
	mul.f32 	%f257, %f256, %f255;
	add.f32 	%f258, %f246, %f257;
	sub.f32 	%f259, %f319, %f112;
	fma.rn.f32 	%f260, %f259, 0f3BBB989D, 0f3F000000;
	cvt.sat.f32.f32 	%f261, %f260;
	fma.rm.f32 	%f262, %f261, %f117, %f116;
	add.f32 	%f263, %f262, 0fCB40007F;
	neg.f32 	%f264, %f263;
	fma.rn.f32 	%f265, %f259, 0f3FB8AA3B, %f264;
	fma.rn.f32 	%f266, %f259, 0f32A57060, %f265;
	mov.b32 	%r49, %f262;
	shl.b32 	%r50, %r49, 23;
	mov.b32 	%f267, %r50;
	ex2.approx.ftz.f32 	%f268, %f266;
	mul.f32 	%f269, %f268, %f267;
	add.f32 	%f270, %f258, %f269;
	sub.f32 	%f271, %f318, %f112;
	fma.rn.f32 	%f272, %f271, 0f3BBB989D, 0f3F000000;
	cvt.sat.f32.f32 	%f273, %f272;
	fma.rm.f32 	%f274, %f273, %f117, %f116;
	add.f32 	%f275, %f274, 0fCB40007F;
	neg.f32 	%f276, %f275;
	fma.rn.f32 	%f277, %f271, 0f3FB8AA3B, %f276;
	fma.rn.f32 	%f278, %f271, 0f32A57060, %f277;
	mov.b32 	%r51, %f274;
	shl.b32 	%r52, %r51, 23;
	mov.b32 	%f279, %r52;
	ex2.approx.ftz.f32 	%f280, %f278;
	mul.f32 	%f281, %f280, %f279;
	add.f32 	%f282, %f270, %f281;
	mov.b32 	%r53, %f282;
	shfl.sync.bfly.b32	%r54|%p30, %r53, 16, 31, -1;
	mov.b32 	%f283, %r54;
	add.f32 	%f284, %f282, %f283;
	mov.b32 	%r55, %f284;
	shfl.sync.bfly.b32	%r56|%p31, %r55, 8, 31, -1;
	mov.b32 	%f285, %r56;
	add.f32 	%f286, %f284, %f285;
	mov.b32 	%r57, %f286;
	shfl.sync.bfly.b32	%r58|%p32, %r57, 4, 31, -1;
	mov.b32 	%f287, %r58;
	add.f32 	%f288, %f286, %f287;
	mov.b32 	%r59, %f288;
	shfl.sync.bfly.b32	%r60|%p33, %r59, 2, 31, -1;
	mov.b32 	%f289, %r60;
	add.f32 	%f290, %f288, %f289;
	mov.b32 	%r61, %f290;
	shfl.sync.bfly.b32	%r62|%p34, %r61, 1, 31, -1;
	mov.b32 	%f291, %r62;
	add.f32 	%f292, %f290, %f291;
	div.rn.f32 	%f52, %f125, %f292;
	div.rn.f32 	%f53, %f137, %f292;
	div.rn.f32 	%f54, %f149, %f292;
	div.rn.f32 	%f55, %f161, %f292;
	div.rn.f32 	%f56, %f173, %f292;
	div.rn.f32 	%f57, %f185, %f292;
	div.rn.f32 	%f58, %f197, %f292;
	div.rn.f32 	%f59, %f209, %f292;
	div.rn.f32 	%f60, %f221, %f292;
	div.rn.f32 	%f61, %f233, %f292;
	div.rn.f32 	%f62, %f245, %f292;
	div.rn.f32 	%f63, %f257, %f292;
	div.rn.f32 	%f64, %f269, %f292;
	div.rn.f32 	%f65, %f281, %f292;
	mul.lo.s64 	%rd22, %rd130, %rd28;
	@%p24 bra 	$L__BB35_34;
	add.s64 	%rd86, %rd22, %rd5;
	shr.u64 	%rd87, %rd86, 63;
	add.s64 	%rd88, %rd86, %rd87;
	shl.b64 	%rd89, %rd88, 2;
	and.b64  	%rd90, %rd89, -8;
	add.s64 	%rd91, %rd3, %rd90;
	st.global.v2.f32 	[%rd91], {%f52, %f53};
$L__BB35_34:
	setp.le.s64 	%p35, %rd30, %rd6;
	@%p35 bra 	$L__BB35_36;
	add.s64 	%rd92, %rd22, %rd6;
	shr.u64 	%rd93, %rd92, 63;
	add.s64 	%rd94, %rd92, %rd93;
	shl.b64 	%rd95, %rd94, 2;
	and.b64  	%rd96, %rd95, -8;
	add.s64 	%rd97, %rd3, %rd96;
	st.global.v2.f32 	[%rd97], {%f54, %f55};
$L__BB35_36:
	setp.le.s64 	%p36, %rd30, %rd7;
	@%p36 bra 	$L__BB35_38;
	add.s64 	%rd98, %rd22, %rd7;
	shr.u64 	%rd99, %rd98, 63;
	add.s64 	%rd100, %rd98, %rd99;
	shl.b64 	%rd101, %rd100, 2;
	and.b64  	%rd102, %rd101, -8;
	add.s64 	%rd103, %rd3, %rd102;
	st.global.v2.f32 	[%rd103], {%f56, %f57};
$L__BB35_38:
	setp.le.s64 	%p37, %rd30, %rd8;
	@%p37 bra 	$L__BB35_40;
	add.s64 	%rd104, %rd22, %rd8;
	shr.u64 	%rd105, %rd104, 63;
	add.s64 	%rd106, %rd104, %rd105;
	shl.b64 	%rd107, %rd106, 2;
	and.b64  	%rd108, %rd107, -8;
	add.s64 	%rd109, %rd3, %rd108;
	st.global.v2.f32 	[%rd109], {%f58, %f59};
$L__BB35_40:
	setp.le.s64 	%p38, %rd30, %rd9;
	@%p38 bra 	$L__BB35_42;
	add.s64 	%rd110, %rd22, %rd9;
	shr.u64 	%rd111, %rd110, 63;
	add.s64 	%rd112, %rd110, %rd111;
	shl.b64 	%rd113, %rd112, 2;
	and.b64  	%rd114, %rd113, -8;
	add.s64 	%rd115, %rd3, %rd114;
	st.global.v2.f32 	[%rd115], {%f60, %f61};
$L__BB35_42:
	setp.le.s64 	%p39, %rd30, %rd10;
	@%p39 bra 	$L__BB35_44;
	add.s64 	%rd116, %rd22, %rd10;
	shr.u64 	%rd117, %rd116, 63;
	add.s64 	%rd118, %rd116, %rd117;
	shl.b64 	%rd119, %rd118, 2;
	and.b64  	%rd120, %rd119, -8;
	add.s64 	%rd121, %rd3, %rd120;
	st.global.v2.f32 	[%rd121], {%f62, %f63};
$L__BB35_44:
	setp.le.s64 	%p40, %rd30, %rd11;
	@%p40 bra 	$L__BB35_46;
	add.s64 	%rd122, %rd22, %rd11;
	shr.u64 	%rd123, %rd122, 63;
	add.s64 	%rd124, %rd122, %rd123;
	shl.b64 	%rd125, %rd124, 2;
	and.b64  	%rd126, %rd125, -8;
	add.s64 	%rd127, %rd3, %rd126;
	st.global.v2.f32 	[%rd127], {%f64, %f65};
$L__BB35_46:
	ld.param.u64 	%rd129, [_Z15SoftmaxWarpImplI24ElementwiseScaleMaskLoadIffbE11DirectStoreIffEfLi2ELi14ELi32ELi1ELb1EL9Algorithm0EEvT_T0_ll_param_2];
	add.s64 	%rd130, %rd130, %rd12;
	setp.lt.s64 	%p41, %rd130, %rd129;
	@%p41 bra 	$L__BB35_4;
$L__BB35_47:
	ret;

}
	// .globl	_Z15SoftmaxWarpImplI24ElementwiseScaleMaskLoadIffbE11DirectStoreIffEfLi2ELi16ELi32ELi1ELb0EL9Algorithm0EEvT_T0_ll
.visible .entry _Z15SoftmaxWarpImplI24ElementwiseScaleMaskLoadIffbE11DirectStoreIffEfLi2ELi16ELi32ELi1ELb0EL9Algorithm0EEvT_T0_ll(
	.param .align 8 .b8 _Z15SoftmaxWarpImplI24ElementwiseScaleMaskLoadIffbE11DirectStoreIffEfLi2ELi16ELi32ELi1ELb0EL9Algorithm0EEvT_T0_ll_param_0[32],
	.param .align 8 .b8 _Z15SoftmaxWarpImplI24ElementwiseScaleMaskLoadIffbE11DirectStoreIffEfLi2ELi16ELi32ELi1ELb0EL9Algorithm0EEvT_T0_ll_param_1[16],
	.param .u64 _Z15SoftmaxWarpImplI24ElementwiseScaleMaskLoadIffbE11DirectStoreIffEfLi2ELi16ELi32ELi1ELb0EL9Algorithm0EEvT_T0_ll_param_2,
	.param .u64 _Z15SoftmaxWarpImplI24ElementwiseScaleMaskLoadIffbE11DirectStoreIffEfLi2ELi16ELi32ELi1ELb0EL9Algorithm0EEvT_T0_ll_param_3
)
{
	.reg .pred 	%p<30>;
	.reg .b16 	%rs<17>;
	.reg .b32 	%r<61>;
	.reg .b32 	%f<307>;
	.reg .b64 	%rd<135>;

	ld.param.v2.f32 	{%f27, %f28}, [_Z15SoftmaxWarpImplI24ElementwiseScaleMaskLoadIffbE11DirectStoreIffEfLi2ELi16ELi32ELi1ELb0EL9Algorithm0EEvT_T0_ll_param_0+24];
	ld.param.u64 	%rd22, [_Z15SoftmaxWarpImplI24ElementwiseScaleMaskLoadIffbE11DirectStoreIffEfLi2ELi16ELi32ELi1ELb0EL9Algorithm0EEvT_T0_ll_param_0+16];
	ld.param.u64 	%rd3, [_Z15SoftmaxWarpImplI24ElementwiseScaleMaskLoadIffbE11DirectStoreIffEfLi2ELi16ELi32ELi1ELb0EL9Algorithm0EEvT_T0_ll_param_1];
	ld.param.u64 	%rd4, [_Z15SoftmaxWarpImplI24ElementwiseScaleMaskLoadIffbE11DirectStoreIffEfLi2ELi16ELi32ELi1ELb0EL9Algorithm0EEvT_T0_ll_param_1+8];
	ld.param.u64 	%rd21, [_Z15SoftmaxWarpImplI24ElementwiseScaleMaskLoadIffbE11DirectStoreIffEfLi2ELi16ELi32ELi1ELb0EL9Algorithm0EEvT_T0_ll_param_0+8];
	ld.param.u64 	%rd20, [_Z15SoftmaxWarpImplI24ElementwiseScaleMaskLoadIffbE11DirectStoreIffEfLi2ELi16ELi32ELi1ELb0EL9Algorithm0EEvT_T0_ll_param_0];
	ld.param.u64 	%rd23, [_Z15SoftmaxWarpImplI24ElementwiseScaleMaskLoadIffbE11DirectStoreIffEfLi2ELi16ELi32ELi1ELb0EL9Algorithm0EEvT_T0_ll_param_2];
	ld.param.u64 	%rd24, [_Z15SoftmaxWarpImplI24ElementwiseScaleMaskLoadIffbE11DirectStoreIffEfLi2ELi16ELi32ELi1ELb0EL9Algorithm0EEvT_T0_ll_param_3];
	cvta.to.global.u64 	%rd1, %rd20;
	cvta.to.global.u64 	%rd2, %rd21;
	setp.lt.s64 	%p1, %rd24, 513;
	@%p1 bra 	$L__BB36_2;
	mov.u64 	%rd25, $str;
	cvta.global.u64 	%rd26, %rd25;
	mov.u64 	%rd27, $str$1;
	cvta.global.u64 	%rd28, %rd27;
	mov.u64 	%rd29, __unnamed_37;
	cvta.global.u64 	%rd30, %rd29;
	{ // callseq 36, 0
	.param .b64 param0;
	st.param.b64 	[param0], %rd26;
	.param .b64 param1;
	st.param.b64 	[param1], %rd28;
	.param .b32 param2;
	st.param.b32 	[param2], 254;
	.param .b64 param3;
	st.param.b64 	[param3], %rd30;
	.param .b64 param4;
	st.param.b64 	[param4], 1;
	call.uni 
	__assertfail, 
	(
	param0, 
	param1, 
	param2, 
	param3, 
	param4
	);
	} // callseq 36
$L__BB36_2:
	mov.u32 	%r2, %ctaid.x;
	mov.u32 	%r3, %ntid.y;
	mov.u32 	%r4, %tid.y;
	mad.lo.s32 	%r5, %r2, %r3, %r4;
	mov.u32 	%r6, %nctaid.x;
	mul.lo.s32 	%r1, %r6, %r3;
	cvt.s64.s32 	%rd134, %r5;
	setp.le.s64 	%p2, %rd23, %rd134;
	@%p2 bra 	$L__BB36_21;
	cvta.to.global.u64 	%rd6, %rd3;
	mov.u32 	%r7, %tid.x;
	shl.b32 	%r8, %r7, 1;
	cvt.u64.u32 	%rd7, %r8;
	cvt.s64.s32 	%rd8, %r1;
$L__BB36_4:
	mad.lo.s64 	%rd10, %rd134, %rd22, %rd7;
	shr.u64 	%rd31, %rd10, 63;
	add.s64 	%rd32, %rd10, %rd31;
	shl.b64 	%rd33, %rd32, 2;
	and.b64  	%rd34, %rd33, -8;
	add.s64 	%rd11, %rd1, %rd34;
	ld.global.f32 	%f29, [%rd11];
	and.b64  	%rd35, %rd32, -2;
	add.s64 	%rd36, %rd2, %rd35;
	ld.global.v2.u8 	{%rs1, %rs2}, [%rd36];
	setp.eq.s16 	%p3, %rs1, 0;
	mul.f32 	%f30, %f28, %f29;
	selp.f32 	%f3, %f27, %f30, %p3;
	setp.eq.s16 	%p4, %rs2, 0;
	mov.f32 	%f299, %f27;
	@%p4 bra 	$L__BB36_6;
	ld.global.f32 	%f31, [%rd11+4];
	mul.f32 	%f299, %f28, %f31;
$L__BB36_6:
	add.s64 	%rd37, %rd10, 64;
	shr.u64 	%rd38, %rd37, 63;
	add.s64 	%rd39, %rd37, %rd38;
	shl.b64 	%rd40, %rd39, 2;
	and.b64  	%rd41, %rd40, -8;
	add.s64 	%rd12, %rd1, %rd41;
	ld.global.f32 	%f32, [%rd12];
	and.b64  	%rd42, %rd39, -2;
	add.s64 	%rd43, %rd2, %rd42;
	ld.global.v2.u8 	{%rs3, %rs4}, [%rd43];
	setp.eq.s16 	%p5, %rs3, 0;
	mul.f32 	%f33, %f28, %f32;
	selp.f32 	%f6, %f27, %f33, %p5;
	setp.eq.s16 	%p6, %rs4, 0;
	mov.f32 	%f300, %f27;
	@%p6 bra 	$L__BB36_8;
	ld.global.f32 	%f34, [%rd12+4];
	mul.f32 	%f300, %f28, %f34;
$L__BB36_8:
	add.s64 	%rd44, %rd10, 128;
	shr.u64 	%rd45, %rd44, 63;
	add.s64 	%rd46, %rd44, %rd45;
	shl.b64 	%rd47, %rd46, 2;
	and.b64  	%rd48, %rd47, -8;
	add.s64 	%rd13, %rd1, %rd48;
	ld.global.f32 	%f35, [%rd13];
	and.b64  	%rd49, %rd46, -2;
	add.s64 	%rd50, %rd2, %rd49;
	ld.global.v2.u8 	{%rs5, %rs6}, [%rd50];
	setp.eq.s16 	%p7, %rs5, 0;
	mul.f32 	%f36, %f28, %f35;
	selp.f32 	%f9, %f27, %f36, %p7;
	setp.eq.s16 	%p8, %rs6, 0;
	mov.f32 	%f301, %f27;
	@%p8 bra 	$L__BB36_10;
	ld.global.f32 	%f37, [%rd13+4];
	mul.f32 	%f301, %f28, %f37;
$L__BB36_10:
	add.s64 	%rd51, %rd10, 192;
	shr.u64 	%rd52, %rd51, 63;
	add.s64 	%rd53, %rd51, %rd52;
	shl.b64 	%rd54, %rd53, 2;
	and.b64  	%rd55, %rd54, -8;
	add.s64 	%rd14, %rd1, %rd55;
	ld.global.f32 	%f38, [%rd14];
	and.b64  	%rd56, %rd53, -2;
	add.s64 	%rd57, %rd2, %rd56;
	ld.global.v2.u8 	{%rs7, %rs8}, [%rd57];
	setp.eq.s16 	%p9, %rs7, 0;
	mul.f32 	%f39, %f28, %f38;
	selp.f32 	%f12, %f27, %f39, %p9;
	setp.eq.s16 	%p10, %rs8, 0;
	mov.f32 	%f302, %f27;
	@%p10 bra 	$L__BB36_12;
	ld.global.f32 	%f40, [%rd14+4];
	mul.f32 	%f302, %f28, %f40;
$L__BB36_12:
	add.s64 	%rd58, %rd10, 256;
	shr.u64 	%rd59, %rd58, 63;
	add.s64 	%rd60, %rd58, %rd59;
	shl.b64 	%rd61, %rd60, 2;
	and.b64  	%rd62, %rd61, -8;
	add.s64 	%rd15, %rd1, %rd62;
	ld.global.f32 	%f41, [%rd15];
	and.b64  	%rd63, %rd60, -2;
	add.s64 	%rd64, %rd2, %rd63;
	ld.global.v2.u8 	{%rs9, %rs10}, [%rd64];
	setp.eq.s16 	%p11, %rs9, 0;
	mul.f32 	%f42, %f28, %f41;
	selp.f32 	%f15, %f27, %f42, %p11;
	setp.eq.s16 	%p12, %rs10, 0;
	mov.f32 	%f303, %f27;
	@%p12 bra 	$L__BB36_14;
	ld.global.f32 	%f43, [%rd15+4];
	mul.f32 	%f303, %f28, %f43;
$L__BB36_14:
	add.s64 	%rd65, %rd10, 320;
	shr.u64 	%rd66, %rd65, 63;
	add.s64 	%rd67, %rd65, %rd66;
	shl.b64 	%rd68, %rd67, 2;
	and.b64  	%rd69, %rd68, -8;
	add.s64 	%rd16, %rd1, %rd69;
	ld.global.f32 	%f44, [%rd16];
	and.b64  	%rd70, %rd67, -2;
	add.s64 	%rd71, %rd2, %rd70;
	ld.global.v2.u8 	{%rs11, %rs12}, [%rd71];
	setp.eq.s16 	%p13, %rs11, 0;
	mul.f32 	%f45, %f28, %f44;
	selp.f32 	%f18, %f27, %f45, %p13;
	setp.eq.s16 	%p14, %rs12, 0;
	mov.f32 	%f304, %f27;
	@%p14 bra 	$L__BB36_16;
	ld.global.f32 	%f46, [%rd16+4];
	mul.f32 	%f304, %f28, %f46;
$L__BB36_16:
	add.s64 	%rd72, %rd10, 384;
	shr.u64 	%rd73, %rd72, 63;
	add.s64 	%rd74, %rd72, %rd73;
	shl.b64 	%rd75, %rd74, 2;
	and.b64  	%rd76, %rd75, -8;
	add.s64 	%rd17, %rd1, %rd76;
	ld.global.f32 	%f47, [%rd17];
	and.b64  	%rd77, %rd74, -2;
	add.s64 	%rd78, %rd2, %rd77;
	ld.global.v2.u8 	{%rs13, %rs14}, [%rd78];
	setp.eq.s16 	%p15, %rs13, 0;
	mul.f32 	%f48, %f28, %f47;
	selp.f32 	%f21, %f27, %f48, %p15;
	setp.eq.s16 	%p16, %rs14, 0;
	mov.f32 	%f305, %f27;
	@%p16 bra 	$L__BB36_18;
	ld.global.f32 	%f49, [%rd17+4];
	mul.f32 	%f305, %f28, %f49;
$L__BB36_18:
	add.s64 	%rd79, %rd10, 448;
	shr.u64 	%rd80, %rd79, 63;
	add.s64 	%rd81, %rd79, %rd80;
	shl.b64 	%rd82, %rd81, 2;
	and.b64  	%rd83, %rd82, -8;
	add.s64 	%rd18, %rd1, %rd83;
	ld.global.f32 	%f50, [%rd18];
	and.b64  	%rd84, %rd81, -2;
	add.s64 	%rd85, %rd2, %rd84;
	ld.global.v2.u8 	{%rs15, %rs16}, [%rd85];
	setp.eq.s16 	%p17, %rs15, 0;
	mul.f32 	%f51, %f28, %f50;
	selp.f32 	%f24, %f27, %f51, %p17;
	setp.eq.s16 	%p18, %rs16, 0;
	mov.f32 	%f306, %f27;
	@%p18 bra 	$L__BB36_20;
	ld.global.f32 	%f52, [%rd18+4];
	mul.f32 	%f306, %f28, %f52;
$L__BB36_20:
	max.f32 	%f53, %f3, 0fFF800000;
	max.f32 	%f54, %f53, %f299;
	max.f32 	%f55, %f54, %f6;
	max.f32 	%f56, %f55, %f300;
	max.f32 	%f57, %f56, %f9;
	max.f32 	%f58, %f57, %f301;
	max.f32 	%f59, %f58, %f12;
	max.f32 	%f60, %f59, %f302;
	max.f32 	%f61, %f60, %f15;
	max.f32 	%f62, %f61, %f303;
	max.f32 	%f63, %f62, %f18;
	max.f32 	%f64, %f63, %f304;
	max.f32 	%f65, %f64, %f21;
	max.f32 	%f66, %f65, %f305;
	max.f32 	%f67, %f66, %f24;
	max.f32 	%f68, %f67, %f306;
	mov.b32 	%r9, %f68;
	shfl.sync.bfly.b32	%r10|%p19, %r9, 16, 31, -1;
	mov.b32 	%f69, %r10;
	max.f32 	%f70, %f68, %f69;
	mov.b32 	%r11, %f70;
	shfl.sync.bfly.b32	%r12|%p20, %r11, 8, 31, -1;
	mov.b32 	%f71, %r12;
	max.f32 	%f72, %f70, %f71;
	mov.b32 	%r13, %f72;
	shfl.sync.bfly.b32	%r14|%p21, %r13, 4, 31, -1;
	mov.b32 	%f73, %r14;
	max.f32 	%f74, %f72, %f73;
	mov.b32 	%r15, %f74;
	shfl.sync.bfly.b32	%r16|%p22, %r15, 2, 31, -1;
	mov.b32 	%f75, %r16;
	max.f32 	%f76, %f74, %f75;
	mov.b32 	%r17, %f76;
	shfl.sync.bfly.b32	%r18|%p23, %r17, 1, 31, -1;
	mov.b32 	%f77, %r18;
	max.f32 	%f78, %f76, %f77;
	sub.f32 	%f79, %f3, %f78;
	fma.rn.f32 	%f80, %f79, 0f3BBB989D, 0f3F000000;
	cvt.sat.f32.f32 	%f81, %f80;
	mov.f32 	%f82, 0f4B400001;
	mov.f32 	%f83, 0f437C0000;
	fma.rm.f32 	%f84, %f81, %f83, %f82;
	add.f32 	%f85, %f84, 0fCB40007F;
	neg.f32 	%f86, %f85;
	fma.rn.f32 	%f87, %f79, 0f3FB8AA3B, %f86;
	fma.rn.f32 	%f88, %f79, 0f32A57060, %f87;
	mov.b32 	%r19, %f84;
	shl.b32 	%r20, %r19, 23;
	mov.b32 	%f89, %r20;
	ex2.approx.ftz.f32 	%f90, %f88;
	mul.f32 	%f91, %f90, %f89;
	add.f32 	%f92, %f91, 0f00000000;
	sub.f32 	%f93, %f299, %f78;
	fma.rn.f32 	%f94, %f93, 0f3BBB989D, 0f3F000000;
	cvt.sat.f32.f32 	%f95, %f94;
	fma.rm.f32 	%f96, %f95, %f83, %f82;
	add.f32 	%f97, %f96, 0fCB40007F;
	neg.f32 	%f98, %f97;
	fma.rn.f32 	%f99, %f93, 0f3FB8AA3B, %f98;
	fma.rn.f32 	%f100, %f93, 0f32A57060, %f99;
	mov.b32 	%r21, %f96;
	shl.b32 	%r22, %r21, 23;
	mov.b32 	%f101, %r22;
	ex2.approx.ftz.f32 	%f102, %f100;
	mul.f32 	%f103, %f102, %f101;
	add.f32 	%f104, %f92, %f103;
	sub.f32 	%f105, %f6, %f78;
	fma.rn.f32 	%f106, %f105, 0f3BBB989D, 0f3F000000;
	cvt.sat.f32.f32 	%f107, %f106;
	fma.rm.f32 	%f108, %f107, %f83, %f82;
	add.f32 	%f109, %f108, 0fCB40007F;
	neg.f32 	%f110, %f109;
	fma.rn.f32 	%f111, %f105, 0f3FB8AA3B, %f110;
	fma.rn.f32 	%f112, %f105, 0f32A57060, %f111;
	mov.b32 	%r23, %f108;
	shl.b32 	%r24, %r23, 23;
	mov.b32 	%f113, %r24;
	ex2.approx.ftz.f32 	%f114, %f112;
	mul.f32 	%f115, %f114, %f113;
	add.f32 	%f116, %f104, %f115;
	sub.f32 	%f117, %f300, %f78;
	fma.rn.f32 	%f118, %f117, 0f3BBB989D, 0f3F000000;
	cvt.sat.f32.f32 	%f119, %f118;
	fma.rm.f32 	%f120, %f119, %f83, %f82;
	add.f32 	%f121, %f120, 0fCB40007F;
	neg.f32 	%f122, %f121;
	fma.rn.f32 	%f123, %f117, 0f3FB8AA3B, %f122;
	fma.rn.f32 	%f124, %f117, 0f32A57060, %f123;
	mov.b32 	%r25, %f120;
	shl.b32 	%r26, %r25, 23;
	mov.b32 	%f125, %r26;
	ex2.approx.ftz.f32 	%f126, %f124;
	mul.f32 	%f127, %f126, %f125;
	add.f32 	%f128, %f116, %f127;
	sub.f32 	%f129, %f9, %f78;
	fma.rn.f32 	%f130, %f129, 0f3BBB989D, 0f3F000000;
	cvt.sat.f32.f32 	%f131, %f130;
	fma.rm.f32 	%f132, %f131, %f83, %f82;
	add.f32 	%f133, %f132, 0fCB40007F;
	neg.f32 	%f134, %f133;
	fma.rn.f32 	%f135, %f129, 0f3FB8AA3B, %f134;
	fma.rn.f32 	%f136, %f129, 0f32A57060, %f135;
	mov.b32 	%r27, %f132;
	shl.b32 	%r28, %r27, 23;
	mov.b32 	%f137, %r28;
	ex2.approx.ftz.f32 	%f138, %f136;
	mul.f32 	%f139, %f138, %f137;
	add.f32 	%f140, %f128, %f139;
	sub.f32 	%f141, %f301, %f78;
	fma.rn.f32 	%f142, %f141, 0f3BBB989D, 0f3F000000;
	cvt.sat.f32.f32 	%f143, %f142;
	fma.rm.f32 	%f144, %f143, %f83, %f82;
	add.f32 	%f145, %f144, 0fCB40007F;
	neg.f32 	%f146, %f145;
	fma.rn.f32 	%f147, %f141, 0f3FB8AA3B, %f146;
	fma.rn.f32 	%f148, %f141, 0f32A57060, %f147;
	mov.b32 	%r29, %f144;
	shl.b32 	%r30, %r29, 23;
	mov.b32 	%f149, %r30;
	ex2.approx.ftz.f32 	%f150, %f148;
	mul.f32 	%f151, %f150, %f149;
	add.f32 	%f152, %f140, %f151;
	sub.f32 	%f153, %f12, %f78;
	fma.rn.f32 	%f154, %f153, 0f3BBB989D, 0f3F000000;
	cvt.sat.f32.f32 	%f155, %f154;
	fma.rm.f32 	%f156, %f155, %f83, %f82;
	add.f32 	%f157, %f156, 0fCB40007F;
	neg.f32 	%f158, %f157;
	fma.rn.f32 	%f159, %f153, 0f3FB8AA3B, %f158;
	fma.rn.f32 	%f160, %f153, 0f32A57060, %f159;
	mov.b32 	%r31, %f156;
	shl.b32 	%r32, %r31, 23;
	mov.b32 	%f161, %r32;
	ex2.approx.ftz.f32 	%f162, %f160;
	mul.f32 	%f163, %f162, %f161;
	add.f32 	%f164, %f152, %f163;
	sub.f32 	%f165, %f302, %f78;
	fma.rn.f32 	%f166, %f165, 0f3BBB989D, 0f3F000000;
	cvt.sat.f32.f32 	%f167, %f166;
	fma.rm.f32 	%f168, %f167, %f83, %f82;
	add.f32 	%f169, %f168, 0fCB40007F;
	neg.f32 	%f170, %f169;
	fma.rn.f32 	%f171, %f165, 0f3FB8AA3B, %f170;
	fma.rn.f32 	%f172, %f165, 0f32A57060, %f171;
	mov.b32 	%r33, %f168;
	shl.b32 	%r34, %r33, 23;
	mov.b32 	%f173, %r34;
	ex2.approx.ftz.f32 	%f174, %f172;
	mul.f32 	%f175, %f174, %f173;
	add.f32 	%f176, %f164, %f175;
	sub.f32 	%f177, %f15, %f78;
	fma.rn.f32 	%f178, %f177, 0f3BBB989D, 0f3F000000;
	cvt.sat.f32.f32 	%f179, %f178;
	fma.rm.f32 	%f180, %f179, %f83, %f82;
	add.f32 	%f181, %f180, 0fCB40007F;
	neg.f32 	%f182, %f181;
	fma.rn.f32 	%f183, %f177, 0f3FB8AA3B, %f182;
	fma.rn.f32 	%f184, %f177, 0f32A57060, %f183;
	mov.b32 	%r35, %f180;
	shl.b32 	%r36, %r35, 23;
	mov.b32 	%f185, %r36;
	ex2.approx.ftz.f32 	%f186, %f184;
	mul.f32 	%f187, %f186, %f185;
	add.f32 	%f188, %f176, %f187;
	sub.f32 	%f189, %f303, %f78;
	fma.rn.f32 	%f190, %f189, 0f3BBB989D, 0f3F000000;
	cvt.sat.f32.f32 	%f191, %f190;
	fma.rm.f32 	%f192, %f191, %f83, %f82;
	add.f32 	%f193, %f192, 0fCB40007F;
	neg.f32 	%f194, %f193;
	fma.rn.f32 	%f195, %f189, 0f3FB8AA3B, %f194;
	fma.rn.f32 	%f196, %f189, 0f32A57060, %f195;
	mov.b32 	%r37, %f192;
	shl.b32 	%r38, %r37, 23;
	mov.b32 	%f197, %r38;
	ex2.approx.ftz.f32 	%f198, %f196;
	mul.f32 	%f199, %f198, %f197;
	add.f32 	%f200, %f188, %f199;
	sub.f32 	%f201, %f18, %f78;
	fma.rn.f32 	%f202, %f201, 0f3BBB989D, 0f3F000000;
	cvt.sat.f32.f32 	%f203, %f202;
	fma.rm.f32 	%f204, %f203, %f83, %f82;
	add.f32 	%f205, %f204, 0fCB40007F;
	neg.f32 	%f206, %f205;
	fma.rn.f32 	%f207, %f201, 0f3FB8AA3B, %f206;
	fma.rn.f32 	%f208, %f201, 0f32A57060, %f207;
	mov.b32 	%r39, %f204;
	shl.b32 	%r40, %r39, 23;
	mov.b32 	%f209, %r40;
	ex2.approx.ftz.f32 	%f210, %f208;
	mul.f32 	%f211, %f210, %f209;
	add.f32 	%f212, %f200, %f211;
	sub.f32 	%f213, %f304, %f78;
	fma.rn.f32 	%f214, %f213, 0f3BBB989D, 0f3F000000;
	cvt.sat.f32.f32 	%f215, %f214;
	fma.rm.f32 	%f216, %f215, %f83, %f82;
	add.f32 	%f217, %f216, 0fCB40007F;
	neg.f32 	%f218, %f217;
	fma.rn.f32 	%f219, %f213, 0f3FB8AA3B, %f218;
	fma.rn.f32 	%f220, %f213, 0f32A57060, %f219;
	mov.b32 	%r41, %f216;
	shl.b32 	%r42, %r41, 23;
	mov.b32 	%f221, %r42;
	ex2.approx.ftz.f32 	%f222, %f220;
	mul.f32 	%f223, %f222, %f221;
	add.f32 	%f224, %f212, %f223;
	sub.f32 	%f225, %f21, %f78;
	fma.rn.f32 	%f226, %f225, 0f3BBB989D, 0f3F000000;
	cvt.sat.f32.f32 	%f227, %f226;
	fma.rm.f32 	%f228, %f227, %f83, %f82;
	add.f32 	%f229, %f228, 0fCB40007F;
	neg.f32 	%f230, %f229;
	fma.rn.f32 	%f231, %f225, 0f3FB8AA3B, %f230;
	fma.rn.f32 	%f232, %f225, 0f32A57060, %f231;
	mov.b32 	%r43, %f228;
	shl.b32 	%r44, %r43, 23;
	mov.b32 	%f233, %r44;
	ex2.approx.ftz.f32 	%f234, %f232;
	mul.f32 	%f235, %f234, %f233;
	add.f32 	%f236, %f224, %f235;
	sub.f32 	%f237, %f305, %f78;
	fma.rn.f32 	%f238, %f237, 0f3BBB989D, 0f3F000000;
	cvt.sat.f32.f32 	%f239, %f238;
	fma.rm.f32 	%f240, %f239, %f83, %f82;
	add.f32 	%f241, %f240, 0fCB40007F;
	neg.f32 	%f242, %f241;
	fma.rn.f32 	%f243, %f237, 0f3FB8AA3B, %f242;
	fma.rn.f32 	%f244, %f237, 0f32A57060, %f243;
	mov.b32 	%r45, %f240;
	shl.b32 	%r46, %r45, 23;
	mov.b32 	%f245, %r46;
	ex2.approx.ftz.f32 	%f246, %f244;
	mul.f32 	%f247, %f246, %f245;
	add.f32 	%f248, %f236, %f247;
	sub.f32 	%f249, %f24, %f78;
	fma.rn.f32 	%f250, %f249, 0f3BBB989D, 0f3F000000;
	cvt.sat.f32.f32 	%f251, %f250;
	fma.rm.f32 	%f252, %f251, %f83, %f82;
	add.f32 	%f253, %f252, 0fCB40007F;
	neg.f32 	%f254, %f253;
	fma.rn.f32 	%f255, %f249, 0f3FB8AA3B, %f254;
	fma.rn.f32 	%f256, %f249, 0f32A57060, %f255;
	mov.b32 	%r47, %f252;
	shl.b32 	%r48, %r47, 23;
	mov.b32 	%f257, %r48;
	ex2.approx.ftz.f32 	%f258, %f256;
	mul.f32 	%f259, %f258, %f257;
	add.f32 	%f260, %f248, %f259;
	sub.f32 	%f261, %f306, %f78;
	fma.rn.f32 	%f262, %f261, 0f3BBB989D, 0f3F000000;
	cvt.sat.f32.f32 	%f263, %f262;
	fma.rm.f32 	%f264, %f263, %f83, %f82;
	add.f32 	%f265, %f264, 0fCB40007F;
	neg.f32 	%f266, %f265;
	fma.rn.f32 	%f267, %f261, 0f3FB8AA3B, %f266;
	fma.rn.f32 	%f268, %f261, 0f32A57060, %f267;
	mov.b32 	%r49, %f264;
	shl.b32 	%r50, %r49, 23;
	mov.b32 	%f269, %r50;
	ex2.approx.ftz.f32 	%f270, %f268;
	mul.f32 	%f271, %f270, %f269;
	add.f32 	%f272, %f260, %f271;
	mov.b32 	%r51, %f272;
	shfl.sync.bfly.b32	%r52|%p24, %r51, 16, 31, -1;
	mov.b32 	%f273, %r52;
	add.f32 	%f274, %f272, %f273;
	mov.b32 	%r53, %f274;
	shfl.sync.bfly.b32	%r54|%p25, %r53, 8, 31, -1;
	mov.b32 	%f275, %r54;
	add.f32 	%f276, %f274, %f275;
	mov.b32 	%r55, %f276;
	shfl.sync.bfly.b32	%r56|%p26, %r55, 4, 31, -1;
	mov.b32 	%f277, %r56;
	add.f32 	%f278, %f276, %f277;
	mov.b32 	%r57, %f278;
	shfl.sync.bfly.b32	%r58|%p27, %r57, 2, 31, -1;
	mov.b32 	%f279, %r58;
	add.f32 	%f280, %f278, %f279;
	mov.b32 	%r59, %f280;
	shfl.sync.bfly.b32	%r60|%p28, %r59, 1, 31, -1;
	mov.b32 	%f281, %r60;
	add.f32 	%f282, %f280, %f281;
	div.rn.f32 	%f283, %f91, %f282;
	div.rn.f32 	%f284, %f103, %f282;
	div.rn.f32 	%f285, %f115, %f282;
	div.rn.f32 	%f286, %f127, %f282;
	div.rn.f32 	%f287, %f139, %f282;
	div.rn.f32 	%f288, %f151, %f282;
	div.rn.f32 	%f289, %f163, %f282;
	div.rn.f32 	%f290, %f175, %f282;
	div.rn.f32 	%f291, %f187, %f282;
	div.rn.f32 	%f292, %f199, %f282;
	div.rn.f32 	%f293, %f211, %f282;
	div.rn.f32 	%f294, %f223, %f282;
	div.rn.f32 	%f295, %f235, %f282;
	div.rn.f32 	%f296, %f247, %f282;
	div.rn.f32 	%f297, %f259, %f282;
	div.rn.f32 	%f298, %f271, %f282;
	mad.lo.s64 	%rd86, %rd134, %rd4, %rd7;
	shr.u64 	%rd87, %rd86, 63;
	add.s64 	%rd88, %rd86, %rd87;
	shl.b64 	%rd89, %rd88, 2;
	and.b64  	%rd90, %rd89, -8;
	add.s64 	%rd91, %rd6, %rd90;
	st.global.v2.f32 	[%rd91], {%f283, %f284};
	add.s64 	%rd92, %rd86, 64;
	shr.u64 	%rd93, %rd92, 63;
	add.s64 	%rd94, %rd92, %rd93;
	shl.b64 	%rd95, %rd94, 2;
	and.b64  	%rd96, %rd95, -8;
	add.s64 	%rd97, %rd6, %rd96;
	st.global.v2.f32 	[%rd97], {%f285, %f286};
	add.s64 	%rd98, %rd86, 128;
	shr.u64 	%rd99, %rd98, 63;
	add.s64 	%rd100, %rd98, %rd99;
	shl.b64 	%rd101, %rd100, 2;
	and.b64  	%rd102, %rd101, -8;
	add.s64 	%rd103, %rd6, %rd102;
	st.global.v2.f32 	[%rd103], {%f287, %f288};
	add.s64 	%rd104, %rd86, 192;
	shr.u64 	%rd105, %rd104, 63;
	add.s64 	%rd106, %rd104, %rd105;
	shl.b64 	%rd107, %rd106, 2;
	and.b64  	%rd108, %rd107, -8;
	add.s64 	%rd109, %rd6, %rd108;
	st.global.v2.f32 	[%rd109], {%f289, %f290};
	add.s64 	%rd110, %rd86, 256;
	shr.u64 	%rd111, %rd110, 63;
	add.s64 	%rd112, %rd110, %rd111;
	shl.b64 	%rd113, %rd112, 2;
	and.b64  	%rd114, %rd113, -8;
	add.s64 	%rd115, %rd6, %rd114;
	st.global.v2.f32 	[%rd115], {%f291, %f292};
	add.s64 	%rd116, %rd86, 320;
	shr.u64 	%rd117, %rd116, 63;
	add.s64 	%rd118, %rd116, %rd117;
	shl.b64 	%rd119, %rd118, 2;
	and.b64  	%rd120, %rd119, -8;
	add.s64 	%rd121, %rd6, %rd120;
	st.global.v2.f32 	[%rd121], {%f293, %f294};
	add.s64 	%rd122, %rd86, 384;
	shr.u64 	%rd123, %rd122, 63;
	add.s64 	%rd124, %rd122, %rd123;
	shl.b64 	%rd125, %rd124, 2;
	and.b64  	%rd126, %rd125, -8;
	add.s64 	%rd127, %rd6, %rd126;
	st.global.v2.f32 	[%rd127], {%f295, %f296};
	add.s64 	%rd128, %rd86, 448;
	shr.u64 	%rd129, %rd128, 63;
	add.s64 	%rd130, %rd128, %rd129;
	shl.b64 	%rd131, %rd130, 2;
	and.b64  	%rd132, %rd131, -8;
	add.s64 	%rd133, %rd6, %rd132;
	st.global.v2.f32 	[%rd133], {%f297, %f298};
	add.s64 	%rd134, %rd134, %rd8;
	setp.lt.s64 	%p29, %rd134, %rd23;
	@%p29 bra 	$L__BB36_4;
$L__BB36_21:
	ret;

}
	// .globl	_Z15SoftmaxWarpImplI24ElementwiseScaleMaskLoadIffbE11DirectStoreIffEfLi2ELi16ELi32ELi1ELb1EL9Algorithm0EEvT_T0_ll
.visible .entry _Z15SoftmaxWarpImplI24ElementwiseScaleMaskLoadIffbE11DirectStoreIffEfLi2ELi16ELi32ELi1ELb1EL9Algorithm0EEvT_T0_ll(
	.param .align 8 .b8 _Z15SoftmaxWarpImplI24ElementwiseScaleMaskLoadIffbE11DirectStoreIffEfLi2ELi16ELi32ELi1ELb1EL9Algorithm0EEvT_T0_ll_param_0[32],
	.param .align 8 .b8 _Z15SoftmaxWarpImplI24ElementwiseScaleMaskLoadIffbE11DirectStoreIffEfLi2ELi16ELi32ELi1ELb1EL9Algorithm0EEvT_T0_ll_param_1[16],
	.param .u64 _Z15SoftmaxWarpImplI24ElementwiseScaleMaskLoadIffbE11DirectStoreIffEfLi2ELi16ELi32ELi1ELb1EL9Algorithm0EEvT_T0_ll_param_2,
	.param .u64 _Z15SoftmaxWarpImplI24ElementwiseScaleMaskLoadIffbE11DirectStoreIffEfLi2ELi16ELi32ELi1ELb1EL9Algorithm0EEvT_T0_ll_param_3
)
{
	.reg .pred 	%p<46>;
	.reg .b16 	%rs<17>;
	.reg .b32 	%r<69>;
	.reg .b32 	%f<368>;
	.reg .b64 	%rd<150>;

	ld.param.u64 	%rd29, [_Z15SoftmaxWarpImplI24ElementwiseScaleMaskLoadIffbE11DirectStoreIffEfLi2ELi16ELi32ELi1ELb1EL9Algorithm0EEvT_T0_ll_param_1+8];
	ld.param.v2.f32 	{%f80, %f81}, [_Z15SoftmaxWarpImplI24ElementwiseScaleMaskLoadIffbE11DirectStoreIffEfLi2ELi16ELi32ELi1ELb1EL9Algorithm0EEvT_T0_ll_param_0+24];
	ld.param.u64 	%rd27, [_Z15SoftmaxWarpImplI24ElementwiseScaleMaskLoadIffbE11DirectStoreIffEfLi2ELi16ELi32ELi1ELb1EL9Algorithm0EEvT_T0_ll_param_0+16];
	ld.param.u64 	%rd26, [_Z15SoftmaxWarpImplI24ElementwiseScaleMaskLoadIffbE11DirectStoreIffEfLi2ELi16ELi32ELi1ELb1EL9Algorithm0EEvT_T0_ll_param_0+8];
	ld.param.u64 	%rd28, [_Z15SoftmaxWarpImplI24ElementwiseScaleMaskLoadIffbE11DirectStoreIffEfLi2ELi16ELi32ELi1ELb1EL9Algorithm0EEvT_T0_ll_param_1];
	ld.param.u64 	%rd25, [_Z15SoftmaxWarpImplI24ElementwiseScaleMaskLoadIffbE11DirectStoreIffEfLi2ELi16ELi32ELi1ELb1EL9Algorithm0EEvT_T0_ll_param_0];
	ld.param.u64 	%rd31, [_Z15SoftmaxWarpImplI24ElementwiseScaleMaskLoadIffbE11DirectStoreIffEfLi2ELi16ELi32ELi1ELb1EL9Algorithm0EEvT_T0_ll_param_3];
	cvta.to.global.u64 	%rd1, %rd25;
	cvta.to.global.u64 	%rd2, %rd28;
	setp.lt.s64 	%p1, %rd31, 513;
	@%p1 bra 	$L__BB37_2;
	mov.u64 	%rd32, $str;
	cvta.global.u64 	%rd33, %rd32;
	mov.u64 	%rd34, $str$1;
	cvta.global.u64 	%rd35, %rd34;
	mov.u64 	%rd36, __unnamed_38;
	cvta.global.u64 	%rd37, %rd36;
	{ // callseq 37, 0
	.param .b64 param0;
	st.param.b64 	[param0], %rd33;
	.param .b64 param1;
	st.param.b64 	[param1], %rd35;
	.param .b32 param2;
	st.param.b32 	[param2], 254;
	.param .b64 param3;
	st.param.b64 	[param3], %rd37;
	.param .b64 param4;
	st.param.b64 	[param4], 1;
	call.uni 
	__assertfail, 
	(
	param0, 
	param1, 
	param2, 
	param3, 
	param4
	);
	} // callseq 37
$L__BB37_2:
	ld.param.u64 	%rd147, [_Z15SoftmaxWarpImplI24ElementwiseScaleMaskLoadIffbE11DirectStoreIffEfLi2ELi16ELi32ELi1ELb1EL9Algorithm0EEvT_T0_ll_param_2];
	mov.u32 	%r1, %ctaid.x;
	mov.u32 	%r2, %ntid.y;
	mov.u32 	%r3, %tid.y;
	mad.lo.s32 	%r4, %r1, %r2, %r3;
	cvt.s64.s32 	%rd149, %r4;
	setp.le.s64 	%p2, %rd147, %rd149;
	@%p2 bra 	$L__BB37_53;
	mov.u32 	%r5, %tid.x;
	shl.b32 	%r6, %r5, 1;
	cvt.u64.u32 	%rd4, %r6;
	add.s32 	%r7, %r6, 64;
	cvt.u64.u32 	%rd5, %r7;
	add.s32 	%r8, %r6, 128;
	cvt.u64.u32 	%rd6, %r8;
	add.s32 	%r9, %r6, 192;
	cvt.u64.u32 	%rd7, %r9;
	add.s32 	%r10, %r6, 256;
	cvt.u64.u32 	%rd8, %r10;
	add.s32 	%r11, %r6, 320;
	cvt.u64.u32 	%rd9, %r11;
	add.s32 	%r12, %r6, 384;
	cvt.u64.u32 	%rd10, %r12;
	add.s32 	%r13, %r6, 448;
	cvt.u64.u32 	%rd11, %r13;
	mov.u32 	%r66, %nctaid.x;
	mul.lo.s32 	%r68, %r66, %r2;
$L__BB37_4:
	cvta.to.global.u64 	%rd13, %rd26;
	setp.le.s64 	%p3, %rd31, %rd4;
	mul.lo.s64 	%rd14, %rd149, %rd27;
	mov.f32 	%f337, 0fFF800000;
	mov.f32 	%f338, %f337;
	mov.f32 	%f343, %f337;
	@%p3 bra 	$L__BB37_8;
	add.s64 	%rd38, %rd14, %rd4;
	shr.u64 	%rd39, %rd38, 63;
	add.s64 	%rd40, %rd38, %rd39;
	shl.b64 	%rd41, %rd40, 2;
	and.b64  	%rd42, %rd41, -8;
	add.s64 	%rd15, %rd1, %rd42;
	ld.global.f32 	%f83, [%rd15];
	and.b64  	%rd43, %rd40, -2;
	add.s64 	%rd44, %rd13, %rd43;
	ld.global.v2.u8 	{%rs1, %rs2}, [%rd44];
	setp.eq.s16 	%p4, %rs1, 0;
	mul.f32 	%f84, %f81, %f83;
	selp.f32 	%f338, %f80, %f84, %p4;
	setp.eq.s16 	%p5, %rs2, 0;
	mov.f32 	%f337, %f80;
	@%p5 bra 	$L__BB37_7;
	ld.global.f32 	%f85, [%rd15+4];
	mul.f32 	%f337, %f81, %f85;
$L__BB37_7:
	max.f32 	%f86, %f338, 0fFF800000;
	max.f32 	%f343, %f86, %f337;
$L__BB37_8:
	setp.le.s64 	%p6, %rd31, %rd5;
	mov.f32 	%f341, 0fFF800000;
	mov.f32 	%f342, %f341;
	@%p6 bra 	$L__BB37_12;
	add.s64 	%rd45, %rd14, %rd5;
	shr.u64 	%rd46, %rd45, 63;
	add.s64 	%rd47, %rd45, %rd46;
	shl.b64 	%rd48, %rd47, 2;
	and.b64  	%rd49, %rd48, -8;
	add.s64 	%rd16, %rd1, %rd49;
	ld.global.f32 	%f88, [%rd16];
	and.b64  	%rd50, %rd47, -2;
	add.s64 	%rd51, %rd13, %rd50;
	ld.global.v2.u8 	{%rs3, %rs4}, [%rd51];
	setp.eq.s16 	%p7, %rs3, 0;
	mul.f32 	%f89, %f81, %f88;
	selp.f32 	%f342, %f80, %f89, %p7;
	setp.eq.s16 	%p8, %rs4, 0;
	mov.f32 	%f341, %f80;
	@%p8 bra 	$L__BB37_11;
	ld.global.f32 	%f90, [%rd16+4];
	mul.f32 	%f341, %f81, %f90;
$L__BB37_11:
	max.f32 	%f91, %f343, %f342;
	max.f32 	%f343, %f91, %f341;
$L__BB37_12:
	setp.le.s64 	%p9, %rd31, %rd6;
	mov.f32 	%f345, 0fFF800000;
	mov.f32 	%f346, %f345;
	@%p9 bra 	$L__BB37_16;
	add.s64 	%rd52, %rd14, %rd6;
	shr.u64 	%rd53, %rd52, 63;
	add.s64 	%rd54, %rd52, %rd53;
	shl.b64 	%rd55, %rd54, 2;
	and.b64  	%rd56, %rd55, -8;
	add.s64 	%rd17, %rd1, %rd56;
	ld.global.f32 	%f93, [%rd17];
	and.b64  	%rd57, %rd54, -2;
	add.s64 	%rd58, %rd13, %rd57;
	ld.global.v2.u8 	{%rs5, %rs6}, [%rd58];
	setp.eq.s16 	%p10, %rs5, 0;
	mul.f32 	%f94, %f81, %f93;
	selp.f32 	%f346, %f80, %f94, %p10;
	setp.eq.s16 	%p11, %rs6, 0;
	mov.f32 	%f345, %f80;
	@%p11 bra 	$L__BB37_15;
	ld.global.f32 	%f95, [%rd17+4];
	mul.f32 	%f345, %f81, %f95;
$L__BB37_15:
	max.f32 	%f96, %f343, %f346;
	max.f32 	%f343, %f96, %f345;
$L__BB37_16:
	setp.le.s64 	%p12, %rd31, %rd7;
	mov.f32 	%f349, 0fFF800000;
	mov.f32 	%f350, %f349;
	@%p12 bra 	$L__BB37_20;
	add.s64 	%rd59, %rd14, %rd7;
	shr.u64 	%rd60, %rd59, 63;
	add.s64 	%rd61, %rd59, %rd60;
	shl.b64 	%rd62, %rd61, 2;
	and.b64  	%rd63, %rd62, -8;
	add.s64 	%rd18, %rd1, %rd63;
	ld.global.f32 	%f98, [%rd18];
	and.b64  	%rd64, %rd61, -2;
	add.s64 	%rd65, %rd13, %rd64;
	ld.global.v2.u8 	{%rs7, %rs8}, [%rd65];
	setp.eq.s16 	%p13, %rs7, 0;
	mul.f32 	%f99, %f81, %f98;
	selp.f32 	%f350, %f80, %f99, %p13;
	setp.eq.s16 	%p14, %rs8, 0;
	mov.f32 	%f349, %f80;
	@%p14 bra 	$L__BB37_19;
	ld.global.f32 	%f100, [%rd18+4];
	mul.f32 	%f349, %f81, %f100;
$L__BB37_19:
	max.f32 	%f101, %f343, %f350;
	max.f32 	%f343, %f101, %f349;
$L__BB37_20:
	setp.le.s64 	%p15, %rd31, %rd8;
	mov.f32 	%f353, 0fFF800000;
	mov.f32 	%f354, %f353;
	@%p15 bra 	$L__BB37_24;
	add.s64 	%rd66, %rd14, %rd8;
	shr.u64 	%rd67, %rd66, 63;
	add.s64 	%rd68, %rd66, %rd67;
	shl.b64 	%rd69, %rd68, 2;
	and.b64  	%rd70, %rd69, -8;
	add.s64 	%rd19, %rd1, %rd70;
	ld.global.f32 	%f103, [%rd19];
	cvta.to.global.u64 	%rd71, %rd26;
	and.b64  	%rd72, %rd68, -2;
	add.s64 	%rd73, %rd71, %rd72;
	ld.global.v2.u8 	{%rs9, %rs10}, [%rd73];
	setp.eq.s16 	%p16, %rs9, 0;
	mul.f32 	%f104, %f81, %f103;
	selp.f32 	%f354, %f80, %f104, %p16;
	setp.eq.s16 	%p17, %rs10, 0;
	mov.f32 	%f353, %f80;
	@%p17 bra 	$L__BB37_23;
	ld.global.f32 	%f105, [%rd19+4];
	mul.f32 	%f353, %f81, %f105;
$L__BB37_23:
	max.f32 	%f106, %f343, %f354;
	max.f32 	%f343, %f106, %f353;
$L__BB37_24:
	setp.le.s64 	%p18, %rd31, %rd9;
	mov.f32 	%f357, 0fFF800000;
	mov.f32 	%f358, %f357;
	@%p18 bra 	$L__BB37_28;
	add.s64 	%rd74, %rd14, %rd9;
	shr.u64 	%rd75, %rd74, 63;
	add.s64 	%rd76, %rd74, %rd75;
	shl.b64 	%rd77, %rd76, 2;
	and.b64  	%rd78, %rd77, -8;
	add.s64 	%rd20, %rd1, %rd78;
	ld.global.f32 	%f108, [%rd20];
	cvta.to.global.u64 	%rd79, %rd26;
	and.b64  	%rd80, %rd76, -2;
	add.s64 	%rd81, %rd79, %rd80;
	ld.global.v2.u8 	{%rs11, %rs12}, [%rd81];
	setp.eq.s16 	%p19, %rs11, 0;
	mul.f32 	%f109, %f81, %f108;
	selp.f32 	%f358, %f80, %f109, %p19;
	setp.eq.s16 	%p20, %rs12, 0;
	mov.f32 	%f357, %f80;
	@%p20 bra 	$L__BB37_27;
	ld.global.f32 	%f110, [%rd20+4];
	mul.f32 	%f357, %f81, %f110;
$L__BB37_27:
	max.f32 	%f111, %f343, %f358;
	max.f32 	%f343, %f111, %f357;
$L__BB37_28:
	setp.le.s64 	%p21, %rd31, %rd10;
	mov.f32 	%f361, 0fFF800000;
	mov.f32 	%f362, %f361;
	@%p21 bra 	$L__BB37_32;
	add.s64 	%rd82, %rd14, %rd10;
	shr.u64 	%rd83, %rd82, 63;
	add.s64 	%rd84, %rd82, %rd83;
	shl.b64 	%rd85, %rd84, 2;
	and.b64  	%rd86, %rd85, -8;
	add.s64 	%rd21, %rd1, %rd86;
	ld.global.f32 	%f113, [%rd21];
	cvta.to.global.u64 	%rd87, %rd26;
	and.b64  	%rd88, %rd84, -2;
	add.s64 	%rd89, %rd87, %rd88;
	ld.global.v2.u8 	{%rs13, %rs14}, [%rd89];
	setp.eq.s16 	%p22, %rs13, 0;
	mul.f32 	%f114, %f81, %f113;
	selp.f32 	%f362, %f80, %f114, %p22;
	setp.eq.s16 	%p23, %rs14, 0;
	mov.f32 	%f361, %f80;
	@%p23 bra 	$L__BB37_31;
	ld.global.f32 	%f115, [%rd21+4];
	mul.f32 	%f361, %f81, %f115;
$L__BB37_31:
	max.f32 	%f116, %f343, %f362;
	max.f32 	%f343, %f116, %f361;
$L__BB37_32:
	setp.le.s64 	%p24, %rd31, %rd11;
	mov.f32 	%f365, 0fFF800000;
	mov.f32 	%f366, %f365;
	@%p24 bra 	$L__BB37_36;
	add.s64 	%rd90, %rd14, %rd11;
	shr.u64 	%rd91, %rd90, 63;
	add.s64 	%rd92, %rd90, %rd91;
	shl.b64 	%rd93, %rd92, 2;
	and.b64  	%rd94, %rd93, -8;
	add.s64 	%rd22, %rd1, %rd94;
	ld.global.f32 	%f118, [%rd22];
	cvta.to.global.u64 	%rd95, %rd26;
	and.b64  	%rd96, %rd92, -2;
	add.s64 	%rd97, %rd95, %rd96;
	ld.global.v2.u8 	{%rs15, %rs16}, [%rd97];
	setp.eq.s16 	%p25, %rs15, 0;
	mul.f32 	%f119, %f81, %f118;
	selp.f32 	%f366, %f80, %f119, %p25;
	setp.eq.s16 	%p26, %rs16, 0;
	mov.f32 	%f365, %f80;
	@%p26 bra 	$L__BB37_35;
	ld.global.f32 	%f120, [%rd22+4];
	mul.f32 	%f365, %f81, %f120;
$L__BB37_35:
	max.f32 	%f121, %f343, %f366;
	max.f32 	%f343, %f121, %f365;
$L__BB37_36:
	setp.le.s64 	%p27, %rd31, %rd4;
	mov.b32 	%r14, %f343;
	shfl.sync.bfly.b32	%r15|%p28, %r14, 16, 31, -1;
	mov.b32 	%f122, %r15;
	max.f32 	%f123, %f343, %f122;
	mov.b32 	%r16, %f123;
	shfl.sync.bfly.b32	%r17|%p29, %r16, 8, 31, -1;
	mov.b32 	%f124, %r17;
	max.f32 	%f125, %f123, %f124;
	mov.b32 	%r18, %f125;
	shfl.sync.bfly.b32	%r19|%p30, %r18, 4, 31, -1;
	mov.b32 	%f126, %r19;
	max.f32 	%f127, %f125, %f126;
	mov.b32 	%r20, %f127;
	shfl.sync.bfly.b32	%r21|%p31, %r20, 2, 31, -1;
	mov.b32 	%f128, %r21;
	max.f32 	%f129, %f127, %f128;
	mov.b32 	%r22, %f129;
	shfl.sync.bfly.b32	%r23|%p32, %r22, 1, 31, -1;
	mov.b32 	%f130, %r23;
	max.f32 	%f131, %f129, %f130;
	sub.f32 	%f132, %f338, %f131;
	fma.rn.f32 	%f133, %f132, 0f3BBB989D, 0f3F000000;
	cvt.sat.f32.f32 	%f134, %f133;
	mov.f32 	%f135, 0f4B400001;
	mov.f32 	%f136, 0f437C0000;
	fma.rm.f32 	%f137, %f134, %f136, %f135;
	add.f32 	%f138, %f137, 0fCB40007F;
	neg.f32 	%f139, %f138;
	fma.rn.f32 	%f140, %f132, 0f3FB8AA3B, %f139;
	fma.rn.f32 	%f141, %f132, 0f32A57060, %f140;
	mov.b32 	%r24, %f137;
	shl.b32 	%r25, %r24, 23;
	mov.b32 	%f142, %r25;
	ex2.approx.ftz.f32 	%f143, %f141;
	mul.f32 	%f144, %f143, %f142;
	add.f32 	%f145, %f144, 0f00000000;
	sub.f32 	%f146, %f337, %f131;
	fma.rn.f32 	%f147, %f146, 0f3BBB989D, 0f3F000000;
	cvt.sat.f32.f32 	%f148, %f147;
	fma.rm.f32 	%f149, %f148, %f136, %f135;
	add.f32 	%f150, %f149, 0fCB40007F;
	neg.f32 	%f151, %f150;
	fma.rn.f32 	%f152, %f146, 0f3FB8AA3B, %f151;
	fma.rn.f32 	%f153, %f146, 0f32A57060, %f152;
	mov.b32 	%r26, %f149;
	shl.b32 	%r27, %r26, 23;
	mov.b32 	%f154, %r27;
	ex2.approx.ftz.f32 	%f155, %f153;
	mul.f32 	%f156, %f155, %f154;
	add.f32 	%f157, %f145, %f156;
	sub.f32 	%f158, %f342, %f131;
	fma.rn.f32 	%f159, %f158, 0f3BBB989D, 0f3F000000;
	cvt.sat.f32.f32 	%f160, %f159;
	fma.rm.f32 	%f161, %f160, %f136, %f135;
	add.f32 	%f162, %f161, 0fCB40007F;
	neg.f32 	%f163, %f162;
	fma.rn.f32 	%f164, %f158, 0f3FB8AA3B, %f163;
	fma.rn.f32 	%f165, %f158, 0f32A57060, %f164;
	mov.b32 	%r28, %f161;
	shl.b32 	%r29, %r28, 23;
	mov.b32 	%f166, %r29;
	ex2.approx.ftz.f32 	%f167, %f165;
	mul.f32 	%f168, %f167, %f166;
	add.f32 	%f169, %f157, %f168;
	sub.f32 	%f170, %f341, %f131;
	fma.rn.f32 	%f171, %f170, 0f3BBB989D, 0f3F000000;
	cvt.sat.f32.f32 	%f172, %f171;
	fma.rm.f32 	%f173, %f172, %f136, %f135;
	add.f32 	%f174, %f173, 0fCB40007F;
	neg.f32 	%f175, %f174;
	fma.rn.f32 	%f176, %f170, 0f3FB8AA3B, %f175;
	fma.rn.f32 	%f177, %f170, 0f32A57060, %f176;
	mov.b32 	%r30, %f173;
	shl.b32 	%r31, %r30, 23;
	mov.b32 	%f178, %r31;
	ex2.approx.ftz.f32 	%f179, %f177;
	mul.f32 	%f180, %f179, %f178;
	add.f32 	%f181, %f169, %f180;
	sub.f32 	%f182, %f346, %f131;
	fma.rn.f32 	%f183, %f182, 0f3BBB989D, 0f3F000000;
	cvt.sat.f32.f32 	%f184, %f183;
	fma.rm.f32 	%f185, %f184, %f136, %f135;
	add.f32 	%f186, %f185, 0fCB40007F;
	neg.f32 	%f187, %f186;
	fma.rn.f32 	%f188, %f182, 0f3FB8AA3B, %f187;
	fma.rn.f32 	%f189, %f182, 0f32A57060, %f188;
	mov.b32 	%r32, %f185;
	shl.b32 	%r33, %r32, 23;
	mov.b32 	%f190, %r33;
	ex2.approx.ftz.f32 	%f191, %f189;
	mul.f32 	%f192, %f191, %f190;
	add.f32 	%f193, %f181, %f192;
	sub.f32 	%f194, %f345, %f131;
	fma.rn.f32 	%f195, %f194, 0f3BBB989D, 0f3F000000;
	cvt.sat.f32.f32 	%f196, %f195;
	fma.rm.f32 	%f197, %f196, %f136, %f135;
	add.f32 	%f198, %f197, 0fCB40007F;
	neg.f32 	%f199, %f198;
	fma.rn.f32 	%f200, %f194, 0f3FB8AA3B, %f199;
	fma.rn.f32 	%f201, %f194, 0f32A57060, %f200;
	mov.b32 	%r34, %f197;
	shl.b32 	%r35, %r34, 23;
	mov.b32 	%f202, %r35;
	ex2.approx.ftz.f32 	%f203, %f201;
	mul.f32 	%f204, %f203, %f202;
	add.f32 	%f205, %f193, %f204;
	sub.f32 	%f206, %f350, %f131;
	fma.rn.f32 	%f207, %f206, 0f3BBB989D, 0f3F000000;
	cvt.sat.f32.f32 	%f208, %f207;
	fma.rm.f32 	%f209, %f208, %f136, %f135;
	add.f32 	%f210, %f209, 0fCB40007F;
	neg.f32 	%f211, %f210;
	fma.rn.f32 	%f212, %f206, 0f3FB8AA3B, %f211;
	fma.rn.f32 	%f213, %f206, 0f32A57060, %f212;
	mov.b32 	%r36, %f209;
	shl.b32 	%r37, %r36, 23;
	mov.b32 	%f214, %r37;
	ex2.approx.ftz.f32 	%f215, %f213;
	mul.f32 	%f216, %f215, %f214;
	add.f32 	%f217, %f205, %f216;
	sub.f32 	%f218, %f349, %f131;
	fma.rn.f32 	%f219, %f218, 0f3BBB989D, 0f3F000000;
	cvt.sat.f32.f32 	%f220, %f219;
	fma.rm.f32 	%f221, %f220, %f136, %f135;
	add.f32 	%f222, %f221, 0fCB40007F;
	neg.f32 	%f223, %f222;
	fma.rn.f32 	%f224, %f218, 0f3FB8AA3B, %f223;
	fma.rn.f32 	%f225, %f218, 0f32A57060, %f224;
	mov.b32 	%r38, %f221;
	shl.b32 	%r39, %r38, 23;
	mov.b32 	%f226, %r39;
	ex2.approx.ftz.f32 	%f227, %f225;
	mul.f32 	%f228, %f227, %f226;
	add.f32 	%f229, %f217, %f228;
	sub.f32 	%f230, %f354, %f131;
	fma.rn.f32 	%f231, %f230, 0f3BBB989D, 0f3F000000;
	cvt.sat.f32.f32 	%f232, %f231;
	fma.rm.f32 	%f233, %f232, %f136, %f135;
	add.f32 	%f234, %f233, 0fCB40007F;
	neg.f32 	%f235, %f234;
	fma.rn.f32 	%f236, %f230, 0f3FB8AA3B, %f235;
	fma.rn.f32 	%f237, %f230, 0f32A57060, %f236;
	mov.b32 	%r40, %f233;
	shl.b32 	%r41, %r40, 23;
	mov.b32 	%f238, %r41;
	ex2.approx.ftz.f32 	%f239, %f237;
	mul.f32 	%f240, %f239, %f238;
	add.f32 	%f241, %f229, %f240;
	sub.f32 	%f242, %f353, %f131;
	fma.rn.f32 	%f243, %f242, 0f3BBB989D, 0f3F000000;
	cvt.sat.f32.f32 	%f244, %f243;
	fma.rm.f32 	%f245, %f244, %f136, %f135;
	add.f32 	%f246, %f245, 0fCB40007F;
	neg.f32 	%f247, %f246;
	fma.rn.f32 	%f248, %f242, 0f3FB8AA3B, %f247;
	fma.rn.f32 	%f249, %f242, 0f32A57060, %f248;
	mov.b32 	%r42, %f245;
	shl.b32 	%r43, %r42, 23;
	mov.b32 	%f250, %r43;
	ex2.approx.ftz.f32 	%f251, %f249;
	mul.f32 	%f252, %f251, %f250;
	add.f32 	%f253, %f241, %f252;
	sub.f32 	%f254, %f358, %f131;
	fma.rn.f32 	%f255, %f254, 0f3BBB989D, 0f3F000000;
	cvt.sat.f32.f32 	%f256, %f255;
	fma.rm.f32 	%f257, %f256, %f136, %f135;
	add.f32 	%f258, %f257, 0fCB40007F;
	neg.f32 	%f259, %f258;
	fma.rn.f32 	%f260, %f254, 0f3FB8AA3B, %f259;
	fma.rn.f32 	%f261, %f254, 0f32A57060, %f260;
	mov.b32 	%r44, %f257;
	shl.b32 	%r45, %r44, 23;
	mov.b32 	%f262, %r45;
	ex2.approx.ftz.f32 	%f263, %f261;
	mul.f32 	%f264, %f263, %f262;
	add.f32 	%f265, %f253, %f264;
	sub.f32 	%f266, %f357, %f131;
	fma.rn.f32 	%f267, %f266, 0f3BBB989D, 0f3F000000;
	cvt.sat.f32.f32 	%f268, %f267;
	fma.rm.f32 	%f269, %f268, %f136, %f135;
	add.f32 	%f270, %f269, 0fCB40007F;
	neg.f32 	%f271, %f270;
	fma.rn.f32 	%f272, %f266, 0f3FB8AA3B, %f271;
	fma.rn.f32 	%f273, %f266, 0f32A57060, %f272;
	mov.b32 	%r46, %f269;
	shl.b32 	%r47, %r46, 23;
	mov.b32 	%f274, %r47;
	ex2.approx.ftz.f32 	%f275, %f273;
	mul.f32 	%f276, %f275, %f274;
	add.f32 	%f277, %f265, %f276;
	sub.f32 	%f278, %f362, %f131;
	fma.rn.f32 	%f279, %f278, 0f3BBB989D, 0f3F000000;
	cvt.sat.f32.f32 	%f280, %f279;
	fma.rm.f32 	%f281, %f280, %f136, %f135;
	add.f32 	%f282, %f281, 0fCB40007F;
	neg.f32 	%f283, %f282;
	fma.rn.f32 	%f284, %f278, 0f3FB8AA3B, %f283;
	fma.rn.f32 	%f285, %f278, 0f32A57060, %f284;
	mov.b32 	%r48, %f281;
	shl.b32 	%r49, %r48, 23;
	mov.b32 	%f286, %r49;
	ex2.approx.ftz.f32 	%f287, %f285;
	mul.f32 	%f288, %f287, %f286;
	add.f32 	%f289, %f277, %f288;
	sub.f32 	%f290, %f361, %f131;
	fma.rn.f32 	%f291, %f290, 0f3BBB989D, 0f3F000000;
	cvt.sat.f32.f32 	%f292, %f291;
	fma.rm.f32 	%f293, %f292, %f136, %f135;
	add.f32 	%f294, %f293, 0fCB40007F;
	neg.f32 	%f295, %f294;
	fma.rn.f32 	%f296, %f290, 0f3FB8AA3B, %f295;
	fma.rn.f32 	%f297, %f290, 0f32A57060, %f296;
	mov.b32 	%r50, %f293;
	shl.b32 	%r51, %r50, 23;
	mov.b32 	%f298, %r51;
	ex2.approx.ftz.f32 	%f299, %f297;
	mul.f32 	%f300, %f299, %f298;
	add.f32 	%f301, %f289, %f300;
	sub.f32 	%f302, %f366, %f131;
	fma.rn.f32 	%f303, %f302, 0f3BBB989D, 0f3F000000;
	cvt.sat.f32.f32 	%f304, %f303;
	fma.rm.f32 	%f305, %f304, %f136, %f135;
	add.f32 	%f306, %f305, 0fCB40007F;
	neg.f32 	%f307, %f306;
	fma.rn.f32 	%f308, %f302, 0f3FB8AA3B, %f307;
	fma.rn.f32 	%f309, %f302, 0f32A57060, %f308;
	mov.b32 	%r52, %f305;
	shl.b32 	%r53, %r52, 23;
	mov.b32 	%f310, %r53;
	ex2.approx.ftz.f32 	%f311, %f309;
	mul.f32 	%f312, %f311, %f310;
	add.f32 	%f313, %f301, %f312;
	sub.f32 	%f314, %f365, %f131;
	fma.rn.f32 	%f315, %f314, 0f3BBB989D, 0f3F000000;
	cvt.sat.f32.f32 	%f316, %f315;
	fma.rm.f32 	%f317, %f316, %f136, %f135;
	add.f32 	%f318, %f317, 0fCB40007F;
	neg.f32 	%f319, %f318;
	fma.rn.f32 	%f320, %f314, 0f3FB8AA3B, %f319;
	fma.rn.f32 	%f321, %f314, 0f32A57060, %f320;
	mov.b32 	%r54, %f317;
	shl.b32 	%r55, %r54, 23;
	mov.b32 	%f322, %r55;
	ex2.approx.ftz.f32 	%f323, %f321;
	mul.f32 	%f324, %f323, %f322;
	add.f32 	%f325, %f313, %f324;
	mov.b32 	%r56, %f325;
	shfl.sync.bfly.b32	%r57|%p33, %r56, 16, 31, -1;
	mov.b32 	%f326, %r57;
	add.f32 	%f327, %f325, %f326;
	mov.b32 	%r58, %f327;
	shfl.sync.bfly.b32	%r59|%p34, %r58, 8, 31, -1;
	mov.b32 	%f328, %r59;
	add.f32 	%f329, %f327, %f328;
	mov.b32 	%r60, %f329;
	shfl.sync.bfly.b32	%r61|%p35, %r60, 4, 31, -1;
	mov.b32 	%f330, %r61;
	add.f32 	%f331, %f329, %f330;
	mov.b32 	%r62, %f331;
	shfl.sync.bfly.b32	%r63|%p36, %r62, 2, 31, -1;
	mov.b32 	%f332, %r63;
	add.f32 	%f333, %f331, %f332;
	mov.b32 	%r64, %f333;
	shfl.sync.bfly.b32	%r65|%p37, %r64, 1, 31, -1;
	mov.b32 	%f334, %r65;
	add.f32 	%f335, %f333, %f334;
	div.rn.f32 	%f64, %f144, %f335;
	div.rn.f32 	%f65, %f156, %f335;
	div.rn.f32 	%f66, %f168, %f335;
	div.rn.f32 	%f67, %f180, %f335;
	div.rn.f32 	%f68, %f192, %f335;
	div.rn.f32 	%f69, %f204, %f335;
	div.rn.f32 	%f70, %f216, %f335;
	div.rn.f32 	%f71, %f228, %f335;
	div.rn.f32 	%f72, %f240, %f335;
	div.rn.f32 	%f73, %f252, %f335;
	div.rn.f32 	%f74, %f264, %f335;
	div.rn.f32 	%f75, %f276, %f335;
	div.rn.f32 	%f76, %f288, %f335;
	div.rn.f32 	%f77, %f300, %f335;
	div.rn.f32 	%f78, %f312, %f335;
	div.rn.f32 	%f79, %f324, %f335;
	mul.lo.s64 	%rd23, %rd149, %rd29;
	@%p27 bra 	$L__BB37_38;
	add.s64 	%rd98, %rd23, %rd4;
	shr.u64 	%rd99, %rd98, 63;
	add.s64 	%rd100, %rd98, %rd99;
	shl.b64 	%rd101, %rd100, 2;
	and.b64  	%rd102, %rd101, -8;
	add.s64 	%rd103, %rd2, %rd102;
	st.global.v2.f32 	[%rd103], {%f64, %f65};
$L__BB37_38:
	setp.le.s64 	%p38, %rd31, %rd5;
	@%p38 bra 	$L__BB37_40;
	add.s64 	%rd104, %rd23, %rd5;
	shr.u64 	%rd105, %rd104, 63;
	add.s64 	%rd106, %rd104, %rd105;
	shl.b64 	%rd107, %rd106, 2;
	and.b64  	%rd108, %rd107, -8;
	add.s64 	%rd109, %rd2, %rd108;
	st.global.v2.f32 	[%rd109], {%f66, %f67};
$L__BB37_40:
	setp.le.s64 	%p39, %rd31, %rd6;
	@%p39 bra 	$L__BB37_42;
	add.s64 	%rd110, %rd23, %rd6;
	shr.u64 	%rd111, %rd110, 63;
	add.s64 	%rd112, %rd110, %rd111;
	shl.b64 	%rd113, %rd112, 2;
	and.b64  	%rd114, %rd113, -8;
	add.s64 	%rd115, %rd2, %rd114;
	st.global.v2.f32 	[%rd115], {%f68, %f69};
$L__BB37_42:
	setp.le.s64 	%p40, %rd31, %rd7;
	@%p40 bra 	$L__BB37_44;
	add.s64 	%rd116, %rd23, %rd7;
	shr.u64 	%rd117, %rd116, 63;
	add.s64 	%rd118, %rd116, %rd117;
	shl.b64 	%rd119, %rd118, 2;
	and.b64  	%rd120, %rd119, -8;
	add.s64 	%rd121, %rd2, %rd120;
	st.global.v2.f32 	[%rd121], {%f70, %f71};
$L__BB37_44:
	setp.le.s64 	%p41, %rd31, %rd8;
	@%p41 bra 	$L__BB37_46;
	add.s64 	%rd122, %rd23, %rd8;
	shr.u64 	%rd123, %rd122, 63;
	add.s64 	%rd124, %rd122, %rd123;
	shl.b64 	%rd125, %rd124, 2;
	and.b64  	%rd126, %rd125, -8;
	add.s64 	%rd127, %rd2, %rd126;
	st.global.v2.f32 	[%rd127], {%f72, %f73};
$L__BB37_46:
	setp.le.s64 	%p42, %rd31, %rd9;
	@%p42 bra 	$L__BB37_48;
	add.s64 	%rd128, %rd23, %rd9;
	shr.u64 	%rd129, %rd128, 63;
	add.s64 	%rd130, %rd128, %rd129;
	shl.b64 	%rd131, %rd130, 2;
	and.b64  	%rd132, %rd131, -8;
	add.s64 	%rd133, %rd2, %rd132;
	st.global.v2.f32 	[%rd133], {%f74, %f75};
$L__BB37_48:
	setp.le.s64 	%p43, %rd31, %rd10;
	@%p43 bra 	$L__BB37_50;
	add.s64 	%rd134, %rd23, %rd10;
	shr.u64 	%rd135, %rd134, 63;
	add.s64 	%rd136, %rd134, %rd135;
	shl.b64 	%rd137, %rd136, 2;
	and.b64  	%rd138, %rd137, -8;
	add.s64 	%rd139, %rd2, %rd138;
	st.global.v2.f32 	[%rd139], {%f76, %f77};
$L__BB37_50:
	setp.le.s64 	%p44, %rd31, %rd11;
	@%p44 bra 	$L__BB37_52;
	add.s64 	%rd140, %rd23, %rd11;
	shr.u64 	%rd141, %rd140, 63;
	add.s64 	%rd142, %rd140, %rd141;
	shl.b64 	%rd143, %rd142, 2;
	and.b64  	%rd144, %rd143, -8;
	add.s64 	%rd145, %rd2, %rd144;
	st.global.v2.f32 	[%rd145], {%f78, %f79};
$L__BB37_52:
	ld.param.u64 	%rd148, [_Z15SoftmaxWarpImplI24ElementwiseScaleMaskLoadIffbE11DirectStoreIffEfLi2ELi16ELi32ELi1ELb1EL9Algorithm0EEvT_T0_ll_param_2];
	cvt.s64.s32 	%rd146, %r68;
	add.s64 	%rd149, %rd149, %rd146;
	setp.lt.s64 	%p45, %rd149, %rd148;
	@%p45 bra 	$L__BB37_4;
$L__BB37_53:
	ret;

}
	// .globl	_Z15SoftmaxWarpImplI24ElementwiseScaleMaskLoadIffbE11DirectStoreIffEfLi2ELi18ELi32ELi1ELb0EL9Algorithm0EEvT_T0_ll
.visible .entry _Z15SoftmaxWarpImplI24ElementwiseScaleMaskLoadIffbE11DirectStoreIffEfLi2ELi18ELi32ELi1ELb0EL9Algorithm0EEvT_T0_ll(
	.param .align 8 .b8 _Z15SoftmaxWarpImplI24ElementwiseScaleMaskLoadIffbE11DirectStoreIffEfLi2ELi18ELi32ELi1ELb0EL9Algorithm0EEvT_T0_ll_param_0[32],
	.param .align 8 .b8 _Z15SoftmaxWarpImplI24ElementwiseScaleMaskLoadIffbE11DirectStoreIffEfLi2ELi18ELi32ELi1ELb0EL9Algorithm0EEvT_T0_ll_param_1[16],
	.param .u64 _Z15SoftmaxWarpImplI24ElementwiseScaleMaskLoadIffbE11DirectStoreIffEfLi2ELi18ELi32ELi1ELb0EL9Algorithm0EEvT_T0_ll_param_2,
	.param .u64 _Z15SoftmaxWarpImplI24ElementwiseScaleMaskLoadIffbE11DirectStoreIffEfLi2ELi18ELi32ELi1ELb0EL9Algorithm0EEvT_T0_ll_param_3
)
{
	.reg .pred 	%p<32>;
	.reg .b16 	%rs<19>;
	.reg .b32 	%r<65>;
	.reg .b32 	%f<342>;
	.reg .b64 	%rd<150>;

	ld.param.u64 	%rd24, [_Z15SoftmaxWarpImplI24ElementwiseScaleMaskLoadIffbE11DirectStoreIffEfLi2ELi18ELi32ELi1ELb0EL9Algorithm0EEvT_T0_ll_param_1+8];
	ld.param.u64 	%rd23, [_Z15SoftmaxWarpImplI24ElementwiseScaleMaskLoadIffbE11DirectStoreIffEfLi2ELi18ELi32ELi1ELb0EL9Algorithm0EEvT_T0_ll_param_1];
	ld.param.v2.f32 	{%f30, %f31}, [_Z15SoftmaxWarpImplI24ElementwiseScaleMaskLoadIffbE11DirectStoreIffEfLi2ELi18ELi32ELi1ELb0EL9Algorithm0EEvT_T0_ll_param_0+24];
	ld.param.u64 	%rd22, [_Z15SoftmaxWarpImplI24ElementwiseScaleMaskLoadIffbE11DirectStoreIffEfLi2ELi18ELi32ELi1ELb0EL9Algorithm0EEvT_T0_ll_param_0+16];
	ld.param.u64 	%rd21, [_Z15SoftmaxWarpImplI24ElementwiseScaleMaskLoadIffbE11DirectStoreIffEfLi2ELi18ELi32ELi1ELb0EL9Algorithm0EEvT_T0_ll_param_0+8];
	ld.param.u64 	%rd20, [_Z15SoftmaxWarpImplI24ElementwiseScaleMaskLoadIffbE11DirectStoreIffEfLi2ELi18ELi32ELi1ELb0EL9Algorithm0EEvT_T0_ll_param_0];
	ld.param.u64 	%rd25, [_Z15SoftmaxWarpImplI24ElementwiseScaleMaskLoadIffbE11DirectStoreIffEfLi2ELi18ELi32ELi1ELb0EL9Algorithm0EEvT_T0_ll_param_2];
	ld.param.u64 	%rd26, [_Z15SoftmaxWarpImplI24ElementwiseScaleMaskLoadIffbE11DirectStoreIffEfLi2ELi18ELi32ELi1ELb0EL9Algorithm0EEvT_T0_ll_param_3];
	cvta.to.global.u64 	%rd1, %rd20;
	cvta.to.global.u64 	%rd2, %rd21;
	setp.lt.s64 	%p1, %rd26, 577;
	@%p1 bra 	$L__BB38_2;
	mov.u64 	%rd27, $str;
	cvta.global.u64 	%rd28, %rd27;
	mov.u64 	%rd29, $str$1;
	cvta.global.u64 	%rd30, %rd29;
	mov.u64 	%rd31, __unnamed_39;
	cvta.global.u64 	%rd32, %rd31;
	{ // callseq 38, 0
	.param .b64 param0;
	st.param.b64 	[param0], %rd28;
	.param .b64 param1;
	st.param.b64 	[param1], %rd30;
	.param .b32 param2;
	st.param.b32 	[param2], 254;
	.param .b64 param3;
	st.param.b64 	[param3], %rd32;
	.param .b64 param4;
	st.param.b64 	[param4], 1;
	call.uni 
	__assertfail, 
	(
	param0, 
	param1, 
	param2, 
	param3, 
	param4
	);
	} // callseq 38
$L__BB38_2:
	mov.u32 	%r2, %ctaid.x;
	mov.u32 	%r3, %ntid.y;
	mov.u32 	%r4, %tid.y;
	mad.lo.s32 	%r5, %r2, %r3, %r4;
	mov.u32 	%r6, %nctaid.x;
	mul.lo.s32 	%r1, %r6, %r3;
	cvt.s64.s32 	%rd149, %r5;
	setp.le.s64 	%p2, %rd25, %rd149;
	@%p2 bra 	$L__BB38_23;
	cvta.to.global.u64 	%rd5, %rd23;
	mov.u32 	%r7, %tid.x;
	shl.b32 	%r8, %r7, 1;
	cvt.u64.u32 	%rd6, %r8;
	cvt.s64.s32 	%rd7, %r1;
$L__BB38_4:
	mad.lo.s64 	%rd9, %rd149, %rd22, %rd6;
	shr.u64 	%rd33, %rd9, 63;
	add.s64 	%rd34, %rd9, %rd33;
	shl.b64 	%rd35, %rd34, 2;
	and.b64  	%rd36, %rd35, -8;
	add.s64 	%rd10, %rd1, %rd36;
	ld.global.f32 	%f32, [%rd10];
	and.b64  	%rd37, %rd34, -2;
	add.s64 	%rd38, %rd2, %rd37;
	ld.global.v2.u8 	{%rs1, %rs2}, [%rd38];
	setp.eq.s16 	%p3, %rs1, 0;
	mul.f32 	%f33, %f31, %f32;
	selp.f32 	%f3, %f30, %f33, %p3;
	setp.eq.s16 	%p4, %rs2, 0;
	mov.f32 	%f333, %f30;
	@%p4 bra 	$L__BB38_6;
	ld.global.f32 	%f34, [%rd10+4];
	mul.f32 	%f333, %f31, %f34;
$L__BB38_6:
	add.s64 	%rd39, %rd9, 64;
	shr.u64 	%rd40, %rd39, 63;
	add.s64 	%rd41, %rd39, %rd40;
	shl.b64 	%rd42, %rd41, 2;
	and.b64  	%rd43, %rd42, -8;
	add.s64 	%rd11, %rd1, %rd43;
	ld.global.f32 	%f35, [%rd11];
	and.b64  	%rd44, %rd41, -2;
	add.s64 	%rd45, %rd2, %rd44;
	ld.global.v2.u8 	{%rs3, %rs4}, [%rd45];
	setp.eq.s16 	%p5, %rs3, 0;
	mul.f32 	%f36, %f31, %f35;
	selp.f32 	%f6, %f30, %f36, %p5;
	setp.eq.s16 	%p6, %rs4, 0;
	mov.f32 	%f334, %f30;
	@%p6 bra 	$L__BB38_8;
	ld.global.f32 	%f37, [%rd11+4];
	mul.f32 	%f334, %f31, %f37;
$L__BB38_8:
	add.s64 	%rd46, %rd9, 128;
	shr.u64 	%rd47, %rd46, 63;
	add.s64 	%rd48, %rd46, %rd47;
	shl.b64 	%rd49, %rd48, 2;
	and.b64  	%rd50, %rd49, -8;
	add.s64 	%rd12, %rd1, %rd50;
	ld.global.f32 	%f38, [%rd12];
	and.b64  	%rd51, %rd48, -2;
	add.s64 	%rd52, %rd2, %rd51;
	ld.global.v2.u8 	{%rs5, %rs6}, [%rd52];
	setp.eq.s16 	%p7, %rs5, 0;
	mul.f32 	%f39, %f31, %f38;
	selp.f32 	%f9, %f30, %f39, %p7;
	setp.eq.s16 	%p8, %rs6, 0;
	mov.f32 	%f335, %f30;
	@%p8 bra 	$L__BB38_10;
	ld.global.f32 	%f40, [%rd12+4];
	mul.f32 	%f335, %f31, %f40;
$L__BB38_10:
	add.s64 	%rd53, %rd9, 192;
	shr.u64 	%rd54, %rd53, 63;
	add.s64 	%rd55, %rd53, %rd54;
	shl.b64 	%rd56, %rd55, 2;
	and.b64  	%rd57, %rd56, -8;
	add.s64 	%rd13, %rd1, %rd57;
	ld.global.f32 	%f41, [%rd13];
	and.b64  	%rd58, %rd55, -2;
	add.s64 	%rd59, %rd2, %rd58;
	ld.global.v2.u8 	{%rs7, %rs8}, [%rd59];
	setp.eq.s16 	%p9, %rs7, 0;
	mul.f32 	%f42, %f31, %f41;
	selp.f32 	%f12, %f30, %f42, %p9;
	setp.eq.s16 	%p10, %rs8, 0;
	mov.f32 	%f336, %f30;
	@%p10 bra 	$L__BB38_12;
	ld.global.f32 	%f43, [%rd13+4];
	mul.f32 	%f336, %f31, %f43;
$L__BB38_12:
	add.s64 	%rd60, %rd9, 256;
	shr.u64 	%rd61, %rd60, 63;
	add.s64 	%rd62, %rd60, %rd61;
	shl.b64 	%rd63, %rd62, 2;
	and.b64  	%rd64, %rd63, -8;
	add.s64 	%rd14, %rd1, %rd64;
	ld.global.f32 	%f44, [%rd14];
	and.b64  	%rd65, %rd62, -2;
	add.s64 	%rd66, %rd2, %rd65;
	ld.global.v2.u8 	{%rs9, %rs10}, [%rd66];
	setp.eq.s16 	%p11, %rs9, 0;
	mul.f32 	%f45, %f31, %f44;
	selp.f32 	%f15, %f30, %f45, %p11;
	setp.eq.s16 	%p12, %rs10, 0;
	mov.f32 	%f337, %f30;
	@%p12 bra 	$L__BB38_14;
	ld.global.f32 	%f46, [%rd14+4];
	mul.f32 	%f337, %f31, %f46;
$L__BB38_14:
	add.s64 	%rd67, %rd9, 320;
	shr.u64 	%rd68, %rd67, 63;
	add.s64 	%rd69, %rd67, %rd68;
	shl.b64 	%rd70, %rd69, 2;
	and.b64  	%rd71, %rd70, -8;
	add.s64 	%rd15, %rd1, %rd71;
	ld.global.f32 	%f47, [%rd15];
	and.b64  	%rd72, %rd69, -2;
	add.s64 	%rd73, %rd2, %rd72;
	ld.global.v2.u8 	{%rs11, %rs12}, [%rd73];
	setp.eq.s16 	%p13, %rs11, 0;
	mul.f32 	%f48, %f31, %f47;
	selp.f32 	%f18, %f30, %f48, %p13;
	setp.eq.s16 	%p14, %rs12, 0;
	mov.f32 	%f338, %f30;
	@%p14 bra 	$L__BB38_16;
	ld.global.f32 	%f49, [%rd15+4];
	mul.f32 	%f338, %f31, %f49;
$L__BB38_16:
	add.s64 	%rd74, %rd9, 384;
	shr.u64 	%rd75, %rd74, 63;
	add.s64 	%rd76, %rd74, %rd75;
	shl.b64 	%rd77, %rd76, 2;
	and.b64  	%rd78, %rd77, -8;
	add.s64 	%rd16, %rd1, %rd78;
	ld.global.f32 	%f50, [%rd16];
	and.b64  	%rd79, %rd76, -2;
	add.s64 	%rd80, %rd2, %rd79;
	ld.global.v2.u8 	{%rs13, %rs14}, [%rd80];
	setp.eq.s16 	%p15, %rs13, 0;
	mul.f32 	%f51, %f31, %f50;
	selp.f32 	%f21, %f30, %f51, %p15;
	setp.eq.s16 	%p16, %rs14, 0;
	mov.f32 	%f339, %f30;
	@%p16 bra 	$L__BB38_18;
	ld.global.f32 	%f52, [%rd16+4];
	mul.f32 	%f339, %f31, %f52;
$L__BB38_18:
	add.s64 	%rd81, %rd9, 448;
	shr.u64 	%rd82, %rd81, 63;
	add.s64 	%rd83, %rd81, %rd82;
	shl.b64 	%rd84, %rd83, 2;
	and.b64  	%rd85, %rd84, -8;
	add.s64 	%rd17, %rd1, %rd85;
	ld.global.f32 	%f53, [%rd17];
	and.b64  	%rd86, %rd83, -2;
	add.s64 	%rd87, %rd2, %rd86;
	ld.global.v2.u8 	{%rs15, %rs16}, [%rd87];
	setp.eq.s16 	%p17, %rs15, 0;
	mul.f32 	%f54, %f31, %f53;
	selp.f32 	%f24, %f30, %f54, %p17;
	setp.eq.s16 	%p18, %rs16, 0;
	mov.f32 	%f340, %f30;
	@%p18 bra 	$L__BB38_20;
	ld.global.f32 	%f55, [%rd17+4];
	mul.f32 	%f340, %f31, %f55;
$L__BB38_20:
	add.s64 	%rd88, %rd9, 512;
	shr.u64 	%rd89, %rd88, 63;
	add.s64 	%rd90, %rd88, %rd89;
	shl.b64 	%rd91, %rd90, 2;
	and.b64  	%rd92, %rd91, -8;
	add.s64 	%rd18, %rd1, %rd92;
	ld.global.f32 	%f56, [%rd18];
	and.b64  	%rd93, %rd90, -2;
	add.s64 	%rd94, %rd2, %rd93;
	ld.global.v2.u8 	{%rs17, %rs18}, [%rd94];
	setp.eq.s16 	%p19, %rs17, 0;
	mul.f32 	%f57, %f31, %f56;
	selp.f32 	%f27, %f30, %f57, %p19;
	setp.eq.s16 	%p20, %rs18, 0;
	mov.f32 	%f341, %f30;
	@%p20 bra 	$L__BB38_22;
	ld.global.f32 	%f58, [%rd18+4];
	mul.f32 	%f341, %f31, %f58;
$L__BB38_22:
	max.f32 	%f59, %f3, 0fFF800000;
	max.f32 	%f60, %f59, %f333;
	max.f32 	%f61, %f60, %f6;
	max.f32 	%f62, %f61, %f334;
	max.f32 	%f63, %f62, %f9;
	max.f32 	%f64, %f63, %f335;
	max.f32 	%f65, %f64, %f12;
	max.f32 	%f66, %f65, %f336;
	max.f32 	%f67, %f66, %f15;
	max.f32 	%f68, %f67, %f337;
	max.f32 	%f69, %f68, %f18;
	max.f32 	%f70, %f69, %f338;
	max.f32 	%f71, %f70, %f21;
	max.f32 	%f72, %f71, %f339;
	max.f32 	%f73, %f72, %f24;
	max.f32 	%f74, %f73, %f340;
	max.f32 	%f75, %f74, %f27;
	max.f32 	%f76, %f75, %f341;
	mov.b32 	%r9, %f76;
	shfl.sync.bfly.b32	%r10|%p21, %r9, 16, 31, -1;
	mov.b32 	%f77, %r10;
	max.f32 	%f78, %f76, %f77;
	mov.b32 	%r11, %f78;
	shfl.sync.bfly.b32	%r12|%p22, %r11, 8, 31, -1;
	mov.b32 	%f79, %r12;
	max.f32 	%f80, %f78, %f79;
	mov.b32 	%r13, %f80;
	shfl.sync.bfly.b32	%r14|%p23, %r13, 4, 31, -1;
	mov.b32 	%f81, %r14;
	max.f32 	%f82, %f80, %f81;
	mov.b32 	%r15, %f82;
	shfl.sync.bfly.b32	%r16|%p24, %r15, 2, 31, -1;
	mov.b32 	%f83, %r16;
	max.f32 	%f84, %f82, %f83;
	mov.b32 	%r17, %f84;
	shfl.sync.bfly.b32	%r18|%p25, %r17, 1, 31, -1;
	mov.b32 	%f85, %r18;
	max.f32 	%f86, %f84, %f85;
	sub.f32 	%f87, %f3, %f86;
	fma.rn.f32 	%f88, %f87, 0f3BBB989D, 0f3F000000;
	cvt.sat.f32.f32 	%f89, %f88;
	mov.f32 	%f90, 0f4B400001;
	mov.f32 	%f91, 0f437C0000;
	fma.rm.f32 	%f92, %f89, %f91, %f90;
	add.f32 	%f93, %f92, 0fCB40007F;
	neg.f32 	%f94, %f93;
	fma.rn.f32 	%f95, %f87, 0f3FB8AA3B, %f94;
	fma.rn.f32 	%f96, %f87, 0f32A57060, %f95;
	mov.b32 	%r19, %f92;
	shl.b32 	%r20, %r19, 23;
	mov.b32 	%f97, %r20;
	ex2.approx.ftz.f32 	%f98, %f96;
	mul.f32 	%f99, %f98, %f97;
	add.f32 	%f100, %f99, 0f00000000;
	sub.f32 	%f101, %f333, %f86;
	fma.rn.f32 	%f102, %f101, 0f3BBB989D, 0f3F000000;
	cvt.sat.f32.f32 	%f103, %f102;
	fma.rm.f32 	%f104, %f103, %f91, %f90;
	add.f32 	%f105, %f104, 0fCB40007F;
	neg.f32 	%f106, %f105;
	fma.rn.f32 	%f107, %f101, 0f3FB8AA3B, %f106;
	fma.rn.f32 	%f108, %f101, 0f32A57060, %f107;
	mov.b32 	%r21, %f104;
	shl.b32 	%r22, %r21, 23;
	mov.b32 	%f109, %r22;
	ex2.approx.ftz.f32 	%f110, %f108;
	mul.f32 	%f111, %f110, %f109;
	add.f32 	%f112, %f100, %f111;
	sub.f32 	%f113, %f6, %f86;
	fma.rn.f32 	%f114, %f113, 0f3BBB989D, 0f3F000000;
	cvt.sat.f32.f32 	%f115, %f114;
	fma.rm.f32 	%f116, %f115, %f91, %f90;
	add.f32 	%f117, %f116, 0fCB40007F;
	neg.f32 	%f118, %f117;
	fma.rn.f32 	%f119, %f113, 0f3FB8AA3B, %f118;
	fma.rn.f32 	%f120, %f113, 0f32A57060, %f119;
	mov.b32 	%r23, %f116;
	shl.b32 	%r24, %r23, 23;
	mov.b32 	%f121, %r24;
	ex2.approx.ftz.f32 	%f122, %f120;
	mul.f32 	%f123, %f122, %f121;
	add.f32 	%f124, %f112, %f123;
	sub.f32 	%f125, %f334, %f86;
	fma.rn.f32 	%f126, %f125, 0f3BBB989D, 0f3F000000;
	cvt.sat.f32.f32 	%f127, %f126;
	fma.rm.f32 	%f128, %f127, %f91, %f90;
	add.f32 	%f129, %f128, 0fCB40007F;
	neg.f32 	%f130, %f129;
	fma.rn.f32 	%f131, %f125, 0f3FB8AA3B, %f130;
	fma.rn.f32 	%f132, %f125, 0f32A57060, %f131;
	mov.b32 	%r25, %f128;
	shl.b32 	%r26, %r25, 23;
	mov.b32 	%f133, %r26;
	ex2.approx.ftz.f32 	%f134, %f132;
	mul.f32 	%f135, %f134, %f133;
	add.f32 	%f136, %f124, %f135;
	sub.f32 	%f137, %f9, %f86;
	fma.rn.f32 	%f138, %f137, 0f3BBB989D, 0f3F000000;
	cvt.sat.f32.f32 	%f139, %f138;
	fma.rm.f32 	%f140, %f139, %f91, %f90;
	add.f32 	%f141, %f140, 0fCB40007F;
	neg.f32 	%f142, %f141;
	fma.rn.f32 	%f143, %f137, 0f3FB8AA3B, %f142;
	fma.rn.f32 	%f144, %f137, 0f32A57060, %f143;
	mov.b32 	%r27, %f140;
	shl.b32 	%r28, %r27, 23;
	mov.b32 	%f145, %r28;
	ex2.approx.ftz.f32 	%f146, %f144;
	mul.f32 	%f147, %f146, %f145;
	add.f32 	%f148, %f136, %f147;
	sub.f32 	%f149, %f335, %f86;
	fma.rn.f32 	%f150, %f149, 0f3BBB989D, 0f3F000000;
	cvt.sat.f32.f32 	%f151, %f150;
	fma.rm.f32 	%f152, %f151, %f91, %f90;
	add.f32 	%f153, %f152, 0fCB40007F;
	neg.f32 	%f154, %f153;
	fma.rn.f32 	%f155, %f149, 0f3FB8AA3B, %f154;
	fma.rn.f32 	%f156, %f149, 0f32A57060, %f155;
	mov.b32 	%r29, %f152;
	shl.b32 	%r30, %r29, 23;
	mov.b32 	%f157, %r30;
	ex2.approx.ftz.f32 	%f158, %f156;
	mul.f32 	%f159, %f158, %f157;
	add.f32 	%f160, %f148, %f159;
	sub.f32 	%f161, %f12, %f86;
	fma.rn.f32 	%f162, %f161, 0f3BBB989D, 0f3F000000;
	cvt.sat.f32.f32 	%f163, %f162;
	fma.rm.f32 	%f164, %f163, %f91, %f90;
	add.f32 	%f165, %f164, 0fCB40007F;
	neg.f32 	%f166, %f165;
	fma.rn.f32 	%f167, %f161, 0f3FB8AA3B, %f166;
	fma.rn.f32 	%f168, %f161, 0f32A57060, %f167;
	mov.b32 	%r31, %f164;
	shl.b32 	%r32, %r31, 23;
	mov.b32 	%f169, %r32;
	ex2.approx.ftz.f32 	%f170, %f168;
	mul.f32 	%f171, %f170, %f169;
	add.f32 	%f172, %f160, %f171;
	sub.f32 	%f173, %f336, %f86;
	fma.rn.f32 	%f174, %f173, 0f3BBB989D, 0f3F000000;
	cvt.sat.f32.f32 	%f175, %f174;
	fma.rm.f32 	%f176, %f175, %f91, %f90;
	add.f32 	%f177, %f176, 0fCB40007F;
	neg.f32 	%f178, %f177;
	fma.rn.f32 	%f179, %f173, 0f3FB8AA3B, %f178;
	fma.rn.f32 	%f180, %f173, 0f32A57060, %f179;
	mov.b32 	%r33, %f176;
	shl.b32 	%r34, %r33, 23;
	mov.b32 	%f181, %r34;
	ex2.approx.ftz.f32 	%f182, %f180;
	mul.f32 	%f183, %f182, %f181;
	add.f32 	%f184, %f172, %f183;
	sub.f32 	%f185, %f15, %f86;
	fma.rn.f32 	%f186, %f185, 0f3BBB989D, 0f3F000000;
	cvt.sat.f32.f32 	%f187, %f186;
	fma.rm.f32 	%f188, %f187, %f91, %f90;
	add.f32 	%f189, %f188, 0fCB40007F;
	neg.f32 	%f190, %f189;
	fma.rn.f32 	%f191, %f185, 0f3FB8AA3B, %f190;
	fma.rn.f32 	%f192, %f185, 0f32A57060, %f191;
	mov.b32 	%r35, %f188;
	shl.b32 	%r36, %r35, 23;
	mov.b32 	%f193, %r36;
	ex2.approx.ftz.f32 	%f194, %f192;
	mul.f32 	%f195, %f194, %f193;
	add.f32 	%f196, %f184, %f195;
	sub.f32 	%f197, %f337, %f86;
	fma.rn.f32 	%f198, %f197, 0f3BBB989D, 0f3F000000;
	cvt.sat.f32.f32 	%f199, %f198;
	fma.rm.f32 	%f200, %f199, %f91, %f90;
	add.f32 	%f201, %f200, 0fCB40007F;
	neg.f32 	%f202, %f201;
	fma.rn.f32 	%f203, %f197, 0f3FB8AA3B, %f202;
	fma.rn.f32 	%f204, %f197, 0f32A57060, %f203;
	mov.b32 	%r37, %f200;
	shl.b32 	%r38, %r37, 23;
	mov.b32 	%f205, %r38;
	ex2.approx.ftz.f32 	%f206, %f204;
	mul.f32 	%f207, %f206, %f205;
	add.f32 	%f208, %f196, %f207;
	sub.f32 	%f209, %f18, %f86;
	fma.rn.f32 	%f210, %f209, 0f3BBB989D, 0f3F000000;
	cvt.sat.f32.f32 	%f211, %f210;
	fma.rm.f32 	%f212, %f211, %f91, %f90;
	add.f32 	%f213, %f212, 0fCB40007F;
	neg.f32 	%f214, %f213;
	fma.rn.f32 	%f215, %f209, 0f3FB8AA3B, %f214;
	fma.rn.f32 	%f216, %f209, 0f32A57060, %f215;
	mov.b32 	%r39, %f212;
	shl.b32 	%r40, %r39, 23;
	mov.b32 	%f217, %r40;
	ex2.approx.ftz.f32 	%f218, %f216;
	mul.f32 	%f219, %f218, %f217;
	add.f32 	%f220, %f208, %f219;
	sub.f32 	%f221, %f338, %f86;
	fma.rn.f32 	%f222, %f221, 0f3BBB989D, 0f3F000000;
	cvt.sat.f32.f32 	%f223, %f222;
	fma.rm.f32 	%f224, %f223, %f91, %f90;
	add.f32 	%f225, %f224, 0fCB40007F;
	neg.f32 	%f226, %f225;
	fma.rn.f32 	%f227, %f221, 0f3FB8AA3B, %f226;
	fma.rn.f32 	%f228, %f221, 0f32A57060, %f227;
	mov.b32 	%r41, %f224;
	shl.b32 	%r42, %r41, 23;
	mov.b32 	%f229, %r42;
	ex2.approx.ftz.f32 	%f230, %f228;
	mul.f32 	%f231, %f230, %f229;
	add.f32 	%f232, %f220, %f231;
	sub.f32 	%f233, %f21, %f86;
	fma.rn.f32 	%f234, %f233, 0f3BBB989D, 0f3F000000;
	cvt.sat.f32.f32 	%f235, %f234;
	fma.rm.f32 	%f236, %f235, %f91, %f90;
	add.f32 	%f237, %f236, 0fCB40007F;
	neg.f32 	%f238, %f237;
	fma.rn.f32 	%f239, %f233, 0f3FB8AA3B, %f238;
	fma.rn.f32 	%f240, %f233, 0f32A57060, %f239;
	mov.b32 	%r43, %f236;
	shl.b32 	%r44, %r43, 23;
	mov.b32 	%f241, %r44;
	ex2.approx.ftz.f32 	%f242, %f240;
	mul.f32 	%f243, %f242, %f241;
	add.f32 	%f244, %f232, %f243;
	sub.f32 	%f245, %f339, %f86;
	fma.rn.f32 	%f246, %f245, 0f3BBB989D, 0f3F000000;
	cvt.sat.f32.f32 	%f247, %f246;
	fma.rm.f32 	%f248, %f247, %f91, %f90;
	add.f32 	%f249, %f248, 0fCB40007F;
	neg.f32 	%f250, %f249;
	fma.rn.f32 	%f251, %f245, 0f3FB8AA3B, %f250;
	fma.rn.f32 	%f252, %f245, 0f32A57060, %f251;
	mov.b32 	%r45, %f248;
	shl.b32 	%r46, %r45, 23;
	mov.b32 	%f253, %r46;
	ex2.approx.ftz.f32 	%f254, %f252;
	mul.f32 	%f255, %f254, %f253;
	add.f32 	%f256, %f244, %f255;
	sub.f32 	%f257, %f24, %f86;
	fma.rn.f32 	%f258, %f257, 0f3BBB989D, 0f3F000000;
	cvt.sat.f32.f32 	%f259, %f258;
	fma.rm.f32 	%f260, %f259, %f91, %f90;
	add.f32 	%f261, %f260, 0fCB40007F;
	neg.f32 	%f262, %f261;
	fma.rn.f32 	%f263, %f257, 0f3FB8AA3B, %f262;
	fma.rn.f32 	%f264, %f257, 0f32A57060, %f263;
	mov.b32 	%r47, %f260;
	shl.b32 	%r48, %r47, 23;
	mov.b32 	%f265, %r48;
	ex2.approx.ftz.f32 	%f266, %f264;
	mul.f32 	%f267, %f266, %f265;
	add.f32 	%f268, %f256, %f267;
	sub.f32 	%f269, %f340, %f86;
	fma.rn.f32 	%f270, %f269, 0f3BBB989D, 0f3F000000;
	cvt.sat.f32.f32 	%f271, %f270;
	fma.rm.f32 	%f272, %f271, %f91, %f90;
	add.f32 	%f273, %f272, 0fCB40007F;
	neg.f32 	%f274, %f273;
	fma.rn.f32 	%f275, %f269, 0f3FB8AA3B, %f274;
	fma.rn.f32 	%f276, %f269, 0f32A57060, %f275;
	mov.b32 	%r49, %f272;
	shl.b32 	%r50, %r49, 23;
	mov.b32 	%f277, %r50;
	ex2.approx.ftz.f32 	%f278, %f276;
	mul.f32 	%f279, %f278, %f277;
	add.f32 	%f280, %f268, %f279;
	sub.f32 	%f281, %f27, %f86;
	fma.rn.f32 	%f282, %f281, 0f3BBB989D, 0f3F000000;
	cvt.sat.f32.f32 	%f283, %f282;
	fma.rm.f32 	%f284, %f283, %f91, %f90;
	add.f32 	%f285, %f284, 0fCB40007F;
	neg.f32 	%f286, %f285;
	fma.rn.f32 	%f287, %f281, 0f3FB8AA3B, %f286;
	fma.rn.f32 	%f288, %f281, 0f32A57060, %f287;
	mov.b32 	%r51, %f284;
	shl.b32 	%r52, %r51, 23;
	mov.b32 	%f289, %r52;
	ex2.approx.ftz.f32 	%f290, %f288;
	mul.f32 	%f291, %f290, %f289;
	add.f32 	%f292, %f280, %f291;
	sub.f32 	%f293, %f341, %f86;
	fma.rn.f32 	%f294, %f293, 0f3BBB989D, 0f3F000000;
	cvt.sat.f32.f32 	%f295, %f294;
	fma.rm.f32 	%f296, %f295, %f91, %f90;
	add.f32 	%f297, %f296, 0fCB40007F;
	neg.f32 	%f298, %f297;
	fma.rn.f32 	%f299, %f293, 0f3FB8AA3B, %f298;
	fma.rn.f32 	%f300, %f293, 0f32A57060, %f299;
	mov.b32 	%r53, %f296;
	shl.b32 	%r54, %r53, 23;
	mov.b32 	%f301, %r54;
	ex2.approx.ftz.f32 	%f302, %f300;
	mul.f32 	%f303, %f302, %f301;
	add.f32 	%f304, %f292, %f303;
	mov.b32 	%r55, %f304;
	shfl.sync.bfly.b32	%r56|%p26, %r55, 16, 31, -1;
	mov.b32 	%f305, %r56;
	add.f32 	%f306, %f304, %f305;
	mov.b32 	%r57, %f306;
	shfl.sync.bfly.b32	%r58|%p27, %r57, 8, 31, -1;
	mov.b32 	%f307, %r58;
	add.f32 	%f308, %f306, %f307;
	mov.b32 	%r59, %f308;
	shfl.sync.bfly.b32	%r60|%p28, %r59, 4, 31, -1;
	mov.b32 	%f309, %r60;
	add.f32 	%f310, %f308, %f309;
	mov.b32 	%r61, %f310;
	shfl.sync.bfly.b32	%r62|%p29, %r61, 2, 31, -1;
	mov.b32 	%f311, %r62;
	add.f32 	%f312, %f310, %f311;
	mov.b32 	%r63, %f312;
	shfl.sync.bfly.b32	%r64|%p30, %r63, 1, 31, -1;
	mov.b32 	%f313, %r64;
	add.f32 	%f314, %f312, %f313;
	div.rn.f32 	%f315, %f99, %f314;
	div.rn.f32 	%f316, %f111, %f314;
	div.rn.f32 	%f317, %f123, %f314;
	div.rn.f32 	%f318, %f135, %f314;
	div.rn.f32 	%f319, %f147, %f314;
	div.rn.f32 	%f320, %f159, %f314;
	div.rn.f32 	%f321, %f171, %f314;
	div.rn.f32 	%f322, %f183, %f314;
	div.rn.f32 	%f323, %f195, %f314;
	div.rn.f32 	%f324, %f207, %f314;
	div.rn.f32 	%f325, %f219, %f314;
	div.rn.f32 	%f326, %f231, %f314;
	div.rn.f32 	%f327, %f243, %f314;
	div.rn.f32 	%f328, %f255, %f314;
	div.rn.f32 	%f329, %f267, %f314;
	div.rn.f32 	%f330, %f279, %f314;
	div.rn.f32 	%f331, %f291, %f314;
	div.rn.f32 	%f332, %f303, %f314;
	mad.lo.s64 	%rd95, %rd149, %rd24, %rd6;
	shr.u64 	%rd96, %rd95, 63;
	add.s64 	%rd97, %rd95, %rd96;
	shl.b64 	%rd98, %rd97, 2;
	and.b64  	%rd99, %rd98, -8;
	add.s64 	%rd100, %rd5, %rd99;
	st.global.v2.f32 	[%rd100], {%f315, %f316};
	add.s64 	%rd101, %rd95, 64;
	shr.u64 	%rd102, %rd101, 63;
	add.s64 	%rd103, %rd101, %rd102;
	shl.b64 	%rd104, %rd103, 2;
	and.b64  	%rd105, %rd104, -8;
	add.s64 	%rd106, %rd5, %rd105;
	st.global.v2.f32 	[%rd106], {%f317, %f318};
	add.s64 	%rd107, %rd95, 128;
	shr.u64 	%rd108, %rd107, 63;
	add.s64 	%rd109, %rd107, %rd108;
	shl.b64 	%rd110, %rd109, 2;
	and.b64  	%rd111, %rd110, -8;
	add.s64 	%rd112, %rd5, %rd111;
	st.global.v2.f32 	[%rd112], {%f319, %f320};
	add.s64 	%rd113, %rd95, 192;
	shr.u64 	%rd114, %rd113, 63;
	add.s64 	%rd115, %rd113, %rd114;
	shl.b64 	%rd116, %rd115, 2;
	and.b64  	%rd117, %rd116, -8;
	add.s64 	%rd118, %rd5, %rd117;
	st.global.v2.f32 	[%rd118], {%f321, %f322};
	add.s64 	%rd119, %rd95, 256;
	shr.u64 	%rd120, %rd119, 63;
	add.s64 	%rd121, %rd119, %rd120;
	shl.b64 	%rd122, %rd121, 2;
	and.b64  	%rd123, %rd122, -8;
	add.s64 	%rd124, %rd5, %rd123;
	st.global.v2.f32 	[%rd124], {%f323, %f324};
	add.s64 	%rd125, %rd95, 320;
	shr.u64 	%rd126, %rd125, 63;
	add.s64 	%rd127, %rd125, %rd126;
	shl.b64 	%rd128, %rd127, 2;
	and.b64  	%rd129, %rd128, -8;
	add.s64 	%rd130, %rd5, %rd129;
	st.global.v2.f32 	[%rd130], {%f325, %f326};
	add.s64 	%rd131, %rd95, 384;
	shr.u64 	%rd132, %rd131, 63;
	add.s64 	%rd133, %rd131, %rd132;
	shl.b64 	%rd134, %rd133, 2;
	and.b64  	%rd135, %rd134, -8;
	add.s64 	%rd136, %rd5, %rd135;
	st.global.v2.f32 	[%rd136], {%f327, %f328};
	add.s64 	%rd137, %rd95, 448;
	shr.u64 	%rd138, %rd137, 63;
	add.s64 	%rd139, %rd137, %rd138;
	shl.b64 	%rd140, %rd139, 2;
	and.b64  	%rd141, %rd140, -8;
	add.s64 	%rd142, %rd5, %rd141;
	st.global.v2.f32 	[%rd142], {%f329, %f330};
	add.s64 	%rd143, %rd95, 512;
	shr.u64 	%rd144, %rd143, 63;
	add.s64 	%rd145, %rd143, %rd144;
	shl.b64 	%rd146, %rd145, 2;
	and.b64  	%rd147, %rd146, -8;
	add.s64 	%rd148, %rd5, %rd147;
	st.global.v2.f32 	[%rd148], {%f331, %f332};
	add.s64 	%rd149, %rd149, %rd7;
	setp.lt.s64 	%p31, %rd149, %rd25;
	@%p31 bra 	$L__BB38_4;
$L__BB38_23:
	ret;

}
	// .globl	_Z15SoftmaxWarpImplI24ElementwiseScaleMaskLoadIffbE11DirectStoreIffEfLi2ELi18ELi32ELi1ELb1EL9Algorithm0EEvT_T0_ll
.visible .entry _Z15SoftmaxWarpImplI24ElementwiseScaleMaskLoadIffbE11DirectStoreIffEfLi2ELi18ELi32ELi1ELb1EL9Algorithm0EEvT_T0_ll(
	.param .align 8 .b8 _Z15SoftmaxWarpImplI24ElementwiseScaleMaskLoadIffbE11DirectStoreIffEfLi2ELi18ELi32ELi1ELb1EL9Algorithm0EEvT_T0_ll_param_0[32],
	.param .align 8 .b8 _Z15SoftmaxWarpImplI24ElementwiseScaleMaskLoadIffbE11DirectStoreIffEfLi2ELi18ELi32ELi1ELb1EL9Algorithm0EEvT_T0_ll_param_1[16],
	.param .u64 _Z15SoftmaxWarpImplI24ElementwiseScaleMaskLoadIffbE11DirectStoreIffEfLi2ELi18ELi32ELi1ELb1EL9Algorithm0EEvT_T0_ll_param_2,
	.param .u64 _Z15SoftmaxWarpImplI24ElementwiseScaleMaskLoadIffbE11DirectStoreIffEfLi2ELi18ELi32ELi1ELb1EL9Algorithm0EEvT_T0_ll_param_3
)
{
	.reg .pred 	%p<50>;
	.reg .b16 	%rs<19>;
	.reg .b32 	%r<74>;
	.reg .b32 	%f<412>;
	.reg .b64 	%rd<175>;

	ld.param.u64 	%rd31, [_Z15SoftmaxWarpImplI24ElementwiseScaleMaskLoadIffbE11DirectStoreIffEfLi2ELi18ELi32ELi1ELb1EL9Algorithm0EEvT_T0_ll_param_1+8];
	ld.param.u64 	%rd30, [_Z15SoftmaxWarpImplI24ElementwiseScaleMaskLoadIffbE11DirectStoreIffEfLi2ELi18ELi32ELi1ELb1EL9Algorithm0EEvT_T0_ll_param_1];
	ld.param.v2.f32 	{%f91, %f92}, [_Z15SoftmaxWarpImplI24ElementwiseScaleMaskLoadIffbE11DirectStoreIffEfLi2ELi18ELi32ELi1ELb1EL9Algorithm0EEvT_T0_ll_param_0+24];
	ld.param.u64 	%rd29, [_Z15SoftmaxWarpImplI24ElementwiseScaleMaskLoadIffbE11DirectStoreIffEfLi2ELi18ELi32ELi1ELb1EL9Algorithm0EEvT_T0_ll_param_0+16];
	ld.param.u64 	%rd28, [_Z15SoftmaxWarpImplI24ElementwiseScaleMaskLoadIffbE11DirectStoreIffEfLi2ELi18ELi32ELi1ELb1EL9Algorithm0EEvT_T0_ll_param_0+8];
	ld.param.u64 	%rd27, [_Z15SoftmaxWarpImplI24ElementwiseScaleMaskLoadIffbE11DirectStoreIffEfLi2ELi18ELi32ELi1ELb1EL9Algorithm0EEvT_T0_ll_param_0];
	ld.param.u64 	%rd33, [_Z15SoftmaxWarpImplI24ElementwiseScaleMaskLoadIffbE11DirectStoreIffEfLi2ELi18ELi32ELi1ELb1EL9Algorithm0EEvT_T0_ll_param_3];
	setp.lt.s64 	%p1, %rd33, 577;
	@%p1 bra 	$L__BB39_2;
	mov.u64 	%rd34, $str;
	cvta.global.u64 	%rd35, %rd34;
	mov.u64 	%rd36, $str$1;
	cvta.global.u64 	%rd37, %rd36;
	mov.u64 	%rd38, __unnamed_40;
	cvta.global.u64 	%rd39, %rd38;
	{ // callseq 39, 0
	.param .b64 param0;
	st.param.b64 	[param0], %rd35;
	.param .b64 param1;
	st.param.b64 	[param1], %rd37;
	.param .b32 param2;
	st.param.b32 	[param2], 254;
	.param .b64 param3;
	st.param.b64 	[param3], %rd39;
	.param .b64 param4;
	st.param.b64 	[param4], 1;
	call.uni 
	__assertfail, 
	(
	param0, 
	param1, 
	param2, 
	param3, 
	param4
	);
	} // callseq 39
$L__BB39_2:
	ld.param.u64 	%rd172, [_Z15SoftmaxWarpImplI24ElementwiseScaleMaskLoadIffbE11DirectStoreIffEfLi2ELi18ELi32ELi1ELb1EL9Algorithm0EEvT_T0_ll_param_2];
	mov.u32 	%r1, %ctaid.x;
	mov.u32 	%r2, %ntid.y;
	mov.u32 	%r3, %tid.y;
	mad.lo.s32 	%r4, %r1, %r2, %r3;
	cvt.s64.s32 	%rd174, %r4;
	setp.le.s64 	%p2, %rd172, %rd174;
	@%p2 bra 	$L__BB39_59;
	mov.u32 	%r5, %tid.x;
	shl.b32 	%r6, %r5, 1;
	cvt.u64.u32 	%rd2, %r6;
	add.s32 	%r7, %r6, 64;
	cvt.u64.u32 	%rd3, %r7;
	add.s32 	%r8, %r6, 128;
	cvt.u64.u32 	%rd4, %r8;
	add.s32 	%r9, %r6, 192;
	cvt.u64.u32 	%rd5, %r9;
	add.s32 	%r10, %r6, 256;
	cvt.u64.u32 	%rd6, %r10;
	add.s32 	%r11, %r6, 320;
	cvt.u64.u32 	%rd7, %r11;
	add.s32 	%r12, %r6, 384;
	cvt.u64.u32 	%rd8, %r12;
	add.s32 	%r13, %r6, 448;
	cvt.u64.u32 	%rd9, %r13;
	add.s32 	%r14, %r6, 512;
	cvt.u64.u32 	%rd10, %r14;
	mov.u32 	%r71, %nctaid.x;
	mul.lo.s32 	%r73, %r71, %r2;
$L__BB39_4:
	cvta.to.global.u64 	%rd12, %rd27;
	cvta.to.global.u64 	%rd13, %rd28;
	setp.le.s64 	%p3, %rd33, %rd2;
	mul.lo.s64 	%rd14, %rd174, %rd29;
	mov.f32 	%f377, 0fFF800000;
	mov.f32 	%f378, %f377;
	mov.f32 	%f383, %f377;
	@%p3 bra 	$L__BB39_8;
	add.s64 	%rd40, %rd14, %rd2;
	shr.u64 	%rd41, %rd40, 63;
	add.s64 	%rd42, %rd40, %rd41;
	shl.b64 	%rd43, %rd42, 2;
	and.b64  	%rd44, %rd43, -8;
	add.s64 	%rd15, %rd12, %rd44;
	ld.global.f32 	%f94, [%rd15];
	and.b64  	%rd45, %rd42, -2;
	add.s64 	%rd46, %rd13, %rd45;
	ld.global.v2.u8 	{%rs1, %rs2}, [%rd46];
	setp.eq.s16 	%p4, %rs1, 0;
	mul.f32 	%f95, %f92, %f94;
	selp.f32 	%f378, %f91, %f95, %p4;
	setp.eq.s16 	%p5, %rs2, 0;
	mov.f32 	%f377, %f91;
	@%p5 bra 	$L__BB39_7;
	ld.global.f32 	%f96, [%rd15+4];
	mul.f32 	%f377, %f92, %f96;
$L__BB39_7:
	max.f32 	%f97, %f378, 0fFF800000;
	max.f32 	%f383, %f97, %f377;
$L__BB39_8:
	setp.le.s64 	%p6, %rd33, %rd3;
	mov.f32 	%f381, 0fFF800000;
	mov.f32 	%f382, %f381;
	@%p6 bra 	$L__BB39_12;
	add.s64 	%rd47, %rd14, %rd3;
	shr.u64 	%rd48, %rd47, 63;
	add.s64 	%rd49, %rd47, %rd48;
	shl.b64 	%rd50, %rd49, 2;
	and.b64  	%rd51, %rd50, -8;
	add.s64 	%rd16, %rd12, %rd51;
	ld.global.f32 	%f99, [%rd16];
	and.b64  	%rd52, %rd49, -2;
	add.s64 	%rd53, %rd13, %rd52;
	ld.global.v2.u8 	{%rs3, %rs4}, [%rd53];
	setp.eq.s16 	%p7, %rs3, 0;
	mul.f32 	%f100, %f92, %f99;
	selp.f32 	%f382, %f91, %f100, %p7;
	setp.eq.s16 	%p8, %rs4, 0;
	mov.f32 	%f381, %f91;
	@%p8 bra 	$L__BB39_11;
	ld.global.f32 	%f101, [%rd16+4];
	mul.f32 	%f381, %f92, %f101;
$L__BB39_11:
	max.f32 	%f102, %f383, %f382;
	max.f32 	%f383, %f102, %f381;
$L__BB39_12:
	setp.le.s64 	%p9, %rd33, %rd4;
	mov.f32 	%f385, 0fFF800000;
	mov.f32 	%f386, %f385;
	@%p9 bra 	$L__BB39_16;
	add.s64 	%rd54, %rd14, %rd4;
	shr.u64 	%rd55, %rd54, 63;
	add.s64 	%rd56, %rd54, %rd55;
	shl.b64 	%rd57, %rd56, 2;
	and.b64  	%rd58, %rd57, -8;
	add.s64 	%rd17, %rd12, %rd58;
	ld.global.f32 	%f104, [%rd17];
	and.b64  	%rd59, %rd56, -2;
	add.s64 	%rd60, %rd13, %rd59;
	ld.global.v2.u8 	{%rs5, %rs6}, [%rd60];
	setp.eq.s16 	%p10, %rs5, 0;
	mul.f32 	%f105, %f92, %f104;
	selp.f32 	%f386, %f91, %f105, %p10;
	setp.eq.s16 	%p11, %rs6, 0;
	mov.f32 	%f385, %f91;
	@%p11 bra 	$L__BB39_15;
	ld.global.f32 	%f106, [%rd17+4];
	mul.f32 	%f385, %f92, %f106;
$L__BB39_15:
	max.f32 	%f107, %f383, %f386;
	max.f32 	%f383, %f107, %f385;
$L__BB39_16:
	setp.le.s64 	%p12, %rd33, %rd5;
	mov.f32 	%f389, 0fFF800000;
	mov.f32 	%f390, %f389;
	@%p12 bra 	$L__BB39_20;
	add.s64 	%rd61, %rd14, %rd5;
	shr.u64 	%rd62, %rd61, 63;
	add.s64 	%rd63, %rd61, %rd62;
	shl.b64 	%rd64, %rd63, 2;
	and.b64  	%rd65, %rd64, -8;
	add.s64 	%rd18, %rd12, %rd65;
	ld.global.f32 	%f109, [%rd18];
	cvta.to.global.u64 	%rd66, %rd28;
	and.b64  	%rd67, %rd63, -2;
	add.s64 	%rd68, %rd66, %rd67;
	ld.global.v2.u8 	{%rs7, %rs8}, [%rd68];
	setp.eq.s16 	%p13, %rs7, 0;
	mul.f32 	%f110, %f92, %f109;
	selp.f32 	%f390, %f91, %f110, %p13;
	setp.eq.s16 	%p14, %rs8, 0;
	mov.f32 	%f389, %f91;
	@%p14 bra 	$L__BB39_19;
	ld.global.f32 	%f111, [%rd18+4];
	mul.f32 	%f389, %f92, %f111;
$L__BB39_19:
	max.f32 	%f112, %f383, %f390;
	max.f32 	%f383, %f112, %f389;
$L__BB39_20:
	setp.le.s64 	%p15, %rd33, %rd6;
	mov.f32 	%f393, 0fFF800000;
	mov.f32 	%f394, %f393;
	@%p15 bra 	$L__BB39_24;
	add.s64 	%rd69, %rd14, %rd6;
	shr.u64 	%rd70, %rd69, 63;
	add.s64 	%rd71, %rd69, %rd70;
	cvta.to.global.u64 	%rd72, %rd27;
	shl.b64 	%rd73, %rd71, 2;
	and.b64  	%rd74, %rd73, -8;
	add.s64 	%rd19, %rd72, %rd74;
	ld.global.f32 	%f114, [%rd19];
	cvta.to.global.u64 	%rd75, %rd28;
	and.b64  	%rd76, %rd71, -2;
	add.s64 	%rd77, %rd75, %rd76;
	ld.global.v2.u8 	{%rs9, %rs10}, [%rd77];
	setp.eq.s16 	%p16, %rs9, 0;
	mul.f32 	%f115, %f92, %f114;
	selp.f32 	%f394, %f91, %f115, %p16;
	setp.eq.s16 	%p17, %rs10, 0;
	mov.f32 	%f393, %f91;
	@%p17 bra 	$L__BB39_23;
	ld.global.f32 	%f116, [%rd19+4];
	mul.f32 	%f393, %f92, %f116;
$L__BB39_23:
	max.f32 	%f117, %f383, %f394;
	max.f32 	%f383, %f117, %f393;
$L__BB39_24:
	setp.le.s64 	%p18, %rd33, %rd7;
	mov.f32 	%f397, 0fFF800000;
	mov.f32 	%f398, %f397;
	@%p18 bra 	$L__BB39_28;
	add.s64 	%rd78, %rd14, %rd7;
	shr.u64 	%rd79, %rd78, 63;
	add.s64 	%rd80, %rd78, %rd79;
	cvta.to.global.u64 	%rd81, %rd27;
	shl.b64 	%rd82, %rd80, 2;
	and.b64  	%rd83, %rd82, -8;
	add.s64 	%rd20, %rd81, %rd83;
	ld.global.f32 	%f119, [%rd20];
	cvta.to.global.u64 	%rd84, %rd28;
	and.b64  	%rd85, %rd80, -2;
	add.s64 	%rd86, %rd84, %rd85;
	ld.global.v2.u8 	{%rs11, %rs12}, [%rd86];
	setp.eq.s16 	%p19, %rs11, 0;
	mul.f32 	%f120, %f92, %f119;
	selp.f32 	%f398, %f91, %f120, %p19;
	setp.eq.s16 	%p20, %rs12, 0;
	mov.f32 	%f397, %f91;
	@%p20 bra 	$L__BB39_27;
	ld.global.f32 	%f121, [%rd20+4];
	mul.f32 	%f397, %f92, %f121;
$L__BB39_27:
	max.f32 	%f122, %f383, %f398;
	max.f32 	%f383, %f122, %f397;
$L__BB39_28:
	setp.le.s64 	%p21, %rd33, %rd8;
	mov.f32 	%f401, 0fFF800000;
	mov.f32 	%f402, %f401;
	@%p21 bra 	$L__BB39_32;
	add.s64 	%rd87, %rd14, %rd8;
	shr.u64 	%rd88, %rd87, 63;
	add.s64 	%rd89, %rd87, %rd88;
	cvta.to.global.u64 	%rd90, %rd27;
	shl.b64 	%rd91, %rd89, 2;
	and.b64  	%rd92, %rd91, -8;
	add.s64 	%rd21, %rd90, %rd92;
	ld.global.f32 	%f124, [%rd21];
	cvta.to.global.u64 	%rd93, %rd28;
	and.b64  	%rd94, %rd89, -2;
	add.s64 	%rd95, %rd93, %rd94;
	ld.global.v2.u8 	{%rs13, %rs14}, [%rd95];
	setp.eq.s16 	%p22, %rs13, 0;
	mul.f32 	%f125, %f92, %f124;
	selp.f32 	%f402, %f91, %f125, %p22;
	setp.eq.s16 	%p23, %rs14, 0;
	mov.f32 	%f401, %f91;
	@%p23 bra 	$L__BB39_31;
	ld.global.f32 	%f126, [%rd21+4];
	mul.f32 	%f401, %f92, %f126;
$L__BB39_31:
	max.f32 	%f127, %f383, %f402;
	max.f32 	%f383, %f127, %f401;
$L__BB39_32:
	setp.le.s64 	%p24, %rd33, %rd9;
	mov.f32 	%f405, 0fFF800000;
	mov.f32 	%f406, %f405;
	@%p24 bra 	$L__BB39_36;
	add.s64 	%rd96, %rd14, %rd9;
	shr.u64 	%rd97, %rd96, 63;
	add.s64 	%rd98, %rd96, %rd97;
	cvta.to.global.u64 	%rd99, %rd27;
	shl.b64 	%rd100, %rd98, 2;
	and.b64  	%rd101, %rd100, -8;
	add.s64 	%rd22, %rd99, %rd101;
	ld.global.f32 	%f129, [%rd22];
	cvta.to.global.u64 	%rd102, %rd28;
	and.b64  	%rd103, %rd98, -2;
	add.s64 	%rd104, %rd102, %rd103;
	ld.global.v2.u8 	{%rs15, %rs16}, [%rd104];
	setp.eq.s16 	%p25, %rs15, 0;
	mul.f32 	%f130, %f92, %f129;
	selp.f32 	%f406, %f91, %f130, %p25;
	setp.eq.s16 	%p26, %rs16, 0;
	mov.f32 	%f405, %f91;
	@%p26 bra 	$L__BB39_35;
	ld.global.f32 	%f131, [%rd22+4];
	mul.f32 	%f405, %f92, %f131;
$L__BB39_35:
	max.f32 	%f132, %f383, %f406;
	max.f32 	%f383, %f132, %f405;
$L__BB39_36:
	setp.le.s64 	%p27, %rd33, %rd10;
	mov.f32 	%f409, 0fFF800000;
	mov.f32 	%f410, %f409;
	@%p27 bra 	$L__BB39_40;
	add.s64 	%rd105, %rd14, %rd10;
	shr.u64 	%rd106, %rd105, 63;
	add.s64 	%rd107, %rd105, %rd106;
	cvta.to.global.u64 	%rd108, %rd27;
	shl.b64 	%rd109, %rd107, 2;
	and.b64  	%rd110, %rd109, -8;
	add.s64 	%rd23, %rd108, %rd110;
	ld.global.f32 	%f134, [%rd23];
	cvta.to.global.u64 	%rd111, %rd28;
	and.b64  	%rd112, %rd107, -2;
	add.s64 	%rd113, %rd111, %rd112;
	ld.global.v2.u8 	{%rs17, %rs18}, [%rd113];
	setp.eq.s16 	%p28, %rs17, 0;
	mul.f32 	%f135, %f92, %f134;
	selp.f32 	%f410, %f91, %f135, %p28;
	setp.eq.s16 	%p29, %rs18, 0;
	mov.f32 	%f409, %f91;
	@%p29 bra 	$L__BB39_39;
	ld.global.f32 	%f136, [%rd23+4];
	mul.f32 	%f409, %f92, %f136;
$L__BB39_39:
	max.f32 	%f137, %f383, %f410;
	max.f32 	%f383, %f137, %f409;
$L__BB39_40:
	setp.le.s64 	%p30, %rd33, %rd2;
	mov.b32 	%r15, %f383;
	shfl.sync.bfly.b32	%r16|%p31, %r15, 16, 31, -1;
	mov.b32 	%f138, %r16;
	max.f32 	%f139, %f383, %f138;
	mov.b32 	%r17, %f139;
	shfl.sync.bfly.b32	%r18|%p32, %r17, 8, 31, -1;
	mov.b32 	%f140, %r18;
	max.f32 	%f141, %f139, %f140;
	mov.b32 	%r19, %f141;
	shfl.sync.bfly.b32	%r20|%p33, %r19, 4, 31, -1;
	mov.b32 	%f142, %r20;
	max.f32 	%f143, %f141, %f142;
	mov.b32 	%r21, %f143;
	shfl.sync.bfly.b32	%r22|%p34, %r21, 2, 31, -1;
	mov.b32 	%f144, %r22;
	max.f32 	%f145, %f143, %f144;
	mov.b32 	%r23, %f145;
	shfl.sync.bfly.b32	%r24|%p35, %r23, 1, 31, -1;
	mov.b32 	%f146, %r24;
	max.f32 	%f147, %f145, %f146;
	sub.f32 	%f148, %f378, %f147;
	fma.rn.f32 	%f149, %f148, 0f3BBB989D, 0f3F000000;
	cvt.sat.f32.f32 	%f150, %f149;
	mov.f32 	%f151, 0f4B400001;
	mov.f32 	%f152, 0f437C0000;
	fma.rm.f32 	%f153, %f150, %f152, %f151;
	add.f32 	%f154, %f153, 0fCB40007F;
	neg.f32 	%f155, %f154;
	fma.rn.f32 	%f156, %f148, 0f3FB8AA3B, %f155;
	fma.rn.f32 	%f157, %f148, 0f32A57060, %f156;
	mov.b32 	%r25, %f153;
	shl.b32 	%r26, %r25, 23;
	mov.b32 	%f158, %r26;
	ex2.approx.ftz.f32 	%f159, %f157;
	mul.f32 	%f160, %f159, %f158;
	add.f32 	%f161, %f160, 0f00000000;
	sub.f32 	%f162, %f377, %f147;
	fma.rn.f32 	%f163, %f162, 0f3BBB989D, 0f3F000000;
	cvt.sat.f32.f32 	%f164, %f163;
	fma.rm.f32 	%f165, %f164, %f152, %f151;
	add.f32 	%f166, %f165, 0fCB40007F;
	neg.f32 	%f167, %f166;
	fma.rn.f32 	%f168, %f162, 0f3FB8AA3B, %f167;
	fma.rn.f32 	%f169, %f162, 0f32A57060, %f168;
	mov.b32 	%r27, %f165;
	shl.b32 	%r28, %r27, 23;
	mov.b32 	%f170, %r28;
	ex2.approx.ftz.f32 	%f171, %f169;
	mul.f32 	%f172, %f171, %f170;
	add.f32 	%f173, %f161, %f172;
	sub.f32 	%f174, %f382, %f147;
	fma.rn.f32 	%f175, %f174, 0f3BBB989D, 0f3F000000;
	cvt.sat.f32.f32 	%f176, %f175;
	fma.rm.f32 	%f177, %f176, %f152, %f151;
	add.f32 	%f178, %f177, 0fCB40007F;
	neg.f32 	%f179, %f178;
	fma.rn.f32 	%f180, %f174, 0f3FB8AA3B, %f179;
	fma.rn.f32 	%f181, %f174, 0f32A57060, %f180;
	mov.b32 	%r29, %f177;
	shl.b32 	%r30, %r29, 23;
	mov.b32 	%f182, %r30;
	ex2.approx.ftz.f32 	%f183, %f181;
	mul.f32 	%f184, %f183, %f182;
	add.f32 	%f185, %f173, %f184;
	sub.f32 	%f186, %f381, %f147;
	fma.rn.f32 	%f187, %f186, 0f3BBB989D, 0f3F000000;
	cvt.sat.f32.f32 	%f188, %f187;
	fma.rm.f32 	%f189, %f188, %f152, %f151;
	add.f32 	%f190, %f189, 0fCB40007F;
	neg.f32 	%f191, %f190;
	fma.rn.f32 	%f192, %f186, 0f3FB8AA3B, %f191;
	fma.rn.f32 	%f193, %f186, 0f32A57060, %f192;
	mov.b32 	%r31, %f189;
	shl.b32 	%r32, %r31, 23;
	mov.b32 	%f194, %r32;
	ex2.approx.ftz.f32 	%f195, %f193;
	mul.f32 	%f196, %f195, %f194;
	add.f32 	%f197, %f185, %f196;
	sub.f32 	%f198, %f386, %f147;
	fma.rn.f32 	%f199, %f198, 0f3BBB989D, 0f3F000000;
	cvt.sat.f32.f32 	%f200, %f199;
	fma.rm.f32 	%f201, %f200, %f152, %f151;
	add.f32 	%f202, %f201, 0fCB40007F;
	neg.f32 	%f203, %f202;
	fma.rn.f32 	%f204, %f198, 0f3FB8AA3B, %f203;
	fma.rn.f32 	%f205, %f198, 0f32A57060, %f204;
	mov.b32 	%r33, %f201;
	shl.b32 	%r34, %r33, 23;
	mov.b32 	%f206, %r34;
	ex2.approx.ftz.f32 	%f207, %f205;
	mul.f32 	%f208, %f207, %f206;
	add.f32 	%f209, %f197, %f208;
	sub.f32 	%f210, %f385, %f147;
	fma.rn.f32 	%f211, %f210, 0f3BBB989D, 0f3F000000;
	cvt.sat.f32.f32 	%f212, %f211;
	fma.rm.f32 	%f213, %f212, %f152, %f151;
	add.f32 	%f214, %f213, 0fCB40007F;
	neg.f32 	%f215, %f214;
	fma.rn.f32 	%f216, %f210, 0f3FB8AA3B, %f215;
	fma.rn.f32 	%f217, %f210, 0f32A57060, %f216;
	mov.b32 	%r35, %f213;
	shl.b32 	%r36, %r35, 23;
	mov.b32 	%f218, %r36;
	ex2.approx.ftz.f32 	%f219, %f217;
	mul.f32 	%f220, %f219, %f218;
	add.f32 	%f221, %f209, %f220;
	sub.f32 	%f222, %f390, %f147;
	fma.rn.f32 	%f223, %f222, 0f3BBB989D, 0f3F000000;
	cvt.sat.f32.f32 	%f224, %f223;
	fma.rm.f32 	%f225, %f224, %f152, %f151;
	add.f32 	%f226, %f225, 0fCB40007F;
	neg.f32 	%f227, %f226;
	fma.rn.f32 	%f228, %f222, 0f3FB8AA3B, %f227;
	fma.rn.f32 	%f229, %f222, 0f32A57060, %f228;
	mov.b32 	%r37, %f225;
	shl.b32 	%r38, %r37, 23;
	mov.b32 	%f230, %r38;
	ex2.approx.ftz.f32 	%f231, %f229;
	mul.f32 	%f232, %f231, %f230;
	add.f32 	%f233, %f221, %f232;
	sub.f32 	%f234, %f389, %f147;
	fma.rn.f32 	%f235, %f234, 0f3BBB989D, 0f3F000000;
	cvt.sat.f32.f32 	%f236, %f235;
	fma.rm.f32 	%f237, %f236, %f152, %f151;
	add.f32 	%f238, %f237, 0fCB40007F;
	neg.f32 	%f239, %f238;
	fma.rn.f32 	%f240, %f234, 0f3FB8AA3B, %f239;
	fma.rn.f32 	%f241, %f234, 0f32A57060, %f240;
	mov.b32 	%r39, %f237;
	shl.b32 	%r40, %r39, 23;
	mov.b32 	%f242, %r40;
	ex2.approx.ftz.f32 	%f243, %f241;
	mul.f32 	%f244, %f243, %f242;
	add.f32 	%f245, %f233, %f244;
	sub.f32 	%f246, %f394, %f147;
	fma.rn.f32 	%f247, %f246, 0f3BBB989D, 0f3F000000;
	cvt.sat.f32.f32 	%f248, %f247;
	fma.rm.f32 	%f249, %f248, %f152, %f151;
	add.f32 	%f250, %f249, 0fCB40007F;
	neg.f32 	%f251, %f250;
	fma.rn.f32 	%f252, %f246, 0f3FB8AA3B, %f251;
	fma.rn.f32 	%f253, %f246, 0f32A57060, %f252;
	mov.b32 	%r41, %f249;
	shl.b32 	%r42, %r41, 23;
	mov.b32 	%f254, %r42;
	ex2.approx.ftz.f32 	%f255, %f253;
	mul.f32 	%f256, %f255, %f254;
	add.f32 	%f257, %f245, %f256;
	sub.f32 	%f258, %f393, %f147;
	fma.rn.f32 	%f259, %f258, 0f3BBB989D, 0f3F000000;
	cvt.sat.f32.f32 	%f260, %f259;
	fma.rm.f32 	%f261, %f260, %f152, %f151;
	add.f32 	%f262, %f261, 0fCB40007F;
	neg.f32 	%f263, %f262;
	fma.rn.f32 	%f264, %f258, 0f3FB8AA3B, %f263;
	fma.rn.f32 	%f265, %f258, 0f32A57060, %f264;
	mov.b32 	%r43, %f261;
	shl.b32 	%r44, %r43, 23;
	mov.b32 	%f266, %r44;
	ex2.approx.ftz.f32 	%f267, %f265;
	mul.f32 	%f268, %f267, %f266;
	add.f32 	%f269, %f257, %f268;
	sub.f32 	%f270, %f398, %f147;
	fma.rn.f32 	%f271, %f270, 0f3BBB989D, 0f3F000000;
	cvt.sat.f32.f32 	%f272, %f271;
	fma.rm.f32 	%f273, %f272, %f152, %f151;
	add.f32 	%f274, %f273, 0fCB40007F;
	neg.f32 	%f275, %f274;
	fma.rn.f32 	%f276, %f270, 0f3FB8AA3B, %f275;
	fma.rn.f32 	%f277, %f270, 0f32A57060, %f276;
	mov.b32 	%r45, %f273;
	shl.b32 	%r46, %r45, 23;
	mov.b32 	%f278, %r46;
	ex2.approx.ftz.f32 	%f279, %f277;
	mul.f32 	%f280, %f279, %f278;
	add.f32 	%f281, %f269, %f280;
	sub.f32 	%f282, %f397, %f147;
	fma.rn.f32 	%f283, %f282, 0f3BBB989D, 0f3F000000;
	cvt.sat.f32.f32 	%f284, %f283;
	fma.rm.f32 	%f285, %f284, %f152, %f151;
	add.f32 	%f286, %f285, 0fCB40007F;
	neg.f32 	%f287, %f286;
	fma.rn.f32 	%f288, %f282, 0f3FB8AA3B, %f287;
	fma.rn.f32 	%f289, %f282, 0f32A57060, %f288;
	mov.b32 	%r47, %f285;
	shl.b32 	%r48, %r47, 23;
	mov.b32 	%f290, %r48;
	ex2.approx.ftz.f32 	%f291, %f289;
	mul.f32 	%f292, %f291, %f290;
	add.f32 	%f293, %f281, %f292;
	sub.f32 	%f294, %f402, %f147;
	fma.rn.f32 	%f295, %f294, 0f3BBB989D, 0f3F000000;
	cvt.sat.f32.f32 	%f296, %f295;
	fma.rm.f32 	%f297, %f296, %f152, %f151;
	add.f32 	%f298, %f297, 0fCB40007F;
	neg.f32 	%f299, %f298;
	fma.rn.f32 	%f300, %f294, 0f3FB8AA3B, %f299;
	fma.rn.f32 	%f301, %f294, 0f32A57060, %f300;
	mov.b32 	%r49, %f297;
	shl.b32 	%r50, %r49, 23;
	mov.b32 	%f302, %r50;
	ex2.approx.ftz.f32 	%f303, %f301;
	mul.f32 	%f304, %f303, %f302;
	add.f32 	%f305, %f293, %f304;
	sub.f32 	%f306, %f401, %f147;
	fma.rn.f32 	%f307, %f306, 0f3BBB989D, 0f3F000000;
	cvt.sat.f32.f32 	%f308, %f307;
	fma.rm.f32 	%f309, %f308, %f152, %f151;
	add.f32 	%f310, %f309, 0fCB40007F;
	neg.f32 	%f311, %f310;
	fma.rn.f32 	%f312, %f306, 0f3FB8AA3B, %f311;
	fma.rn.f32 	%f313, %f306, 0f32A57060, %f312;
	mov.b32 	%r51, %f309;
	shl.b32 	%r52, %r51, 23;
	mov.b32 	%f314, %r52;
	ex2.approx.ftz.f32 	%f315, %f313;
	mul.f32 	%f316, %f315, %f314;
	add.f32 	%f317, %f305, %f316;
	sub.f32 	%f318, %f406, %f147;
	fma.rn.f32 	%f319, %f318, 0f3BBB989D, 0f3F000000;
	cvt.sat.f32.f32 	%f320, %f319;
	fma.rm.f32 	%f321, %f320, %f152, %f151;
	add.f32 	%f322, %f321, 0fCB40007F;
	neg.f32 	%f323, %f322;
	fma.rn.f32 	%f324, %f318, 0f3FB8AA3B, %f323;
	fma.rn.f32 	%f325, %f318, 0f32A57060, %f324;
	mov.b32 	%r53, %f321;
	shl.b32 	%r54, %r53, 23;
	mov.b32 	%f326, %r54;
	ex2.approx.ftz.f32 	%f327, %f325;
	mul.f32 	%f328, %f327, %f326;
	add.f32 	%f329, %f317, %f328;
	sub.f32 	%f330, %f405, %f147;
	fma.rn.f32 	%f331, %f330, 0f3BBB989D, 0f3F000000;
	cvt.sat.f32.f32 	%f332, %f331;
	fma.rm.f32 	%f333, %f332, %f152, %f151;
	add.f32 	%f334, %f333, 0fCB40007F;
	neg.f32 	%f335, %f334;
	fma.rn.f32 	%f336, %f330, 0f3FB8AA3B, %f335;
	fma.rn.f32 	%f337, %f330, 0f32A57060, %f336;
	mov.b32 	%r55, %f333;
	shl.b32 	%r56, %r55, 23;
	mov.b32 	%f338, %r56;
	ex2.approx.ftz.f32 	%f339, %f337;
	mul.f32 	%f340, %f339, %f338;
	add.f32 	%f341, %f329, %f340;
	sub.f32 	%f342, %f410, %f147;
	fma.rn.f32 	%f343, %f342, 0f3BBB989D, 0f3F000000;
	cvt.sat.f32.f32 	%f344, %f343;
	fma.rm.f32 	%f345, %f344, %f152, %f151;
	add.f32 	%f346, %f345, 0fCB40007F;
	neg.f32 	%f347, %f346;
	fma.rn.f32 	%f348, %f342, 0f3FB8AA3B, %f347;
	fma.rn.f32 	%f349, %f342, 0f32A57060, %f348;
	mov.b32 	%r57, %f345;
	shl.b32 	%r58, %r57, 23;
	mov.b32 	%f350, %r58;
	ex2.approx.ftz.f32 	%f351, %f349;
	mul.f32 	%f352, %f351, %f350;
	add.f32 	%f353, %f341, %f352;
	sub.f32 	%f354, %f409, %f147;
	fma.rn.f32 	%f355, %f354, 0f3BBB989D, 0f3F000000;
	cvt.sat.f32.f32 	%f356, %f355;
	fma.rm.f32 	%f357, %f356, %f152, %f151;
	add.f32 	%f358, %f357, 0fCB40007F;
	neg.f32 	%f359, %f358;
	fma.rn.f32 	%f360, %f354, 0f3FB8AA3B, %f359;
	fma.rn.f32 	%f361, %f354, 0f32A57060, %f360;
	mov.b32 	%r59, %f357;
	shl.b32 	%r60, %r59, 23;
	mov.b32 	%f362, %r60;
	ex2.approx.ftz.f32 	%f363, %f361;
	mul.f32 	%f364, %f363, %f362;
	add.f32 	%f365, %f353, %f364;
	mov.b32 	%r61, %f365;
	shfl.sync.bfly.b32	%r62|%p36, %r61, 16, 31, -1;
	mov.b32 	%f366, %r62;
	add.f32 	%f367, %f365, %f366;
	mov.b32 	%r63, %f367;
	shfl.sync.bfly.b32	%r64|%p37, %r63, 8, 31, -1;
	mov.b32 	%f368, %r64;
	add.f32 	%f369, %f367, %f368;
	mov.b32 	%r65, %f369;
	shfl.sync.bfly.b32	%r66|%p38, %r65, 4, 31, -1;
	mov.b32 	%f370, %r66;
	add.f32 	%f371, %f369, %f370;
	mov.b32 	%r67, %f371;
	shfl.sync.bfly.b32	%r68|%p39, %r67, 2, 31, -1;
	mov.b32 	%f372, %r68;
	add.f32 	%f373, %f371, %f372;
	mov.b32 	%r69, %f373;
	shfl.sync.bfly.b32	%r70|%p40, %r69, 1, 31, -1;
	mov.b32 	%f374, %r70;
	add.f32 	%f375, %f373, %f374;
	div.rn.f32 	%f73, %f160, %f375;
	div.rn.f32 	%f74, %f172, %f375;
	div.rn.f32 	%f75, %f184, %f375;
	div.rn.f32 	%f76, %f196, %f375;
	div.rn.f32 	%f77, %f208, %f375;
	div.rn.f32 	%f78, %f220, %f375;
	div.rn.f32 	%f79, %f232, %f375;
	div.rn.f32 	%f80, %f244, %f375;
	div.rn.f32 	%f81, %f256, %f375;
	div.rn.f32 	%f82, %f268, %f375;
	div.rn.f32 	%f83, %f280, %f375;
	div.rn.f32 	%f84, %f292, %f375;
	div.rn.f32 	%f85, %f304, %f375;
	div.rn.f32 	%f86, %f316, %f375;
	div.rn.f32 	%f87, %f328, %f375;
	div.rn.f32 	%f88, %f340, %f375;
	div.rn.f32 	%f89, %f352, %f375;
	div.rn.f32 	%f90, %f364, %f375;
	mul.lo.s64 	%rd24, %rd174, %rd31;
	@%p30 bra 	$L__BB39_42;
	add.s64 	%rd114, %rd24, %rd2;
	shr.u64 	%rd115, %rd114, 63;
	add.s64 	%rd116, %rd114, %rd115;
	cvta.to.global.u64 	%rd117, %rd30;
	shl.b64 	%rd118, %rd116, 2;
	and.b64  	%rd119, %rd118, -8;
	add.s64 	%rd120, %rd117, %rd119;
	st.global.v2.f32 	[%rd120], {%f73, %f74};
$L__BB39_42:
	setp.le.s64 	%p41, %rd33, %rd3;
	@%p41 bra 	$L__BB39_44;
	add.s64 	%rd121, %rd24, %rd3;
	shr.u64 	%rd122, %rd121, 63;
	add.s64 	%rd123, %rd121, %rd122;
	cvta.to.global.u64 	%rd124, %rd30;
	shl.b64 	%rd125, %rd123, 2;
	and.b64  	%rd126, %rd125, -8;
	add.s64 	%rd127, %rd124, %rd126;
	st.global.v2.f32 	[%rd127], {%f75, %f76};
$L__BB39_44:
	setp.le.s64 	%p42, %rd33, %rd4;
	@%p42 bra 	$L__BB39_46;
	add.s64 	%rd128, %rd24, %rd4;
	shr.u64 	%rd129, %rd128, 63;
	add.s64 	%rd130, %rd128, %rd129;
	cvta.to.global.u64 	%rd131, %rd30;
	shl.b64 	%rd132, %rd130, 2;
	and.b64  	%rd133, %rd132, -8;
	add.s64 	%rd134, %rd131, %rd133;
	st.global.v2.f32 	[%rd134], {%f77, %f78};
$L__BB39_46:
	cvta.to.global.u64 	%rd25, %rd30;
	setp.le.s64 	%p43, %rd33, %rd5;
	@%p43 bra 	$L__BB39_48;
	add.s64 	%rd135, %rd24, %rd5;
	shr.u64 	%rd136, %rd135, 63;
	add.s64 	%rd137, %rd135, %rd136;
	shl.b64 	%rd138, %rd137, 2;
	and.b64  	%rd139, %rd138, -8;
	add.s64 	%rd140, %rd25, %rd139;
	st.global.v2.f32 	[%rd140], {%f79, %f80};
$L__BB39_48:
	setp.le.s64 	%p44, %rd33, %rd6;
	@%p44 bra 	$L__BB39_50;
	add.s64 	%rd141, %rd24, %rd6;
	shr.u64 	%rd142, %rd141, 63;
	add.s64 	%rd143, %rd141, %rd142;
	shl.b64 	%rd144, %rd143, 2;
	and.b64  	%rd145, %rd144, -8;
	add.s64 	%rd146, %rd25, %rd145;
	st.global.v2.f32 	[%rd146], {%f81, %f82};
$L__BB39_50:
	setp.le.s64 	%p45, %rd33, %rd7;
	@%p45 bra 	$L__BB39_52;
	add.s64 	%rd147, %rd24, %rd7;
	shr.u64 	%rd148, %rd147, 63;
	add.s64 	%rd149, %rd147, %rd148;
	shl.b64 	%rd150, %rd149, 2;
	and.b64  	%rd151, %rd150, -8;
	add.s64 	%rd152, %rd25, %rd151;
	st.global.v2.f32 	[%rd152], {%f83, %f84};
$L__BB39_52:
	setp.le.s64 	%p46, %rd33, %rd8;
	@%p46 bra 	$L__BB39_54;
	add.s64 	%rd153, %rd24, %rd8;
	shr.u64 	%rd154, %rd153, 63;
	add.s64 	%rd155, %rd153, %rd154;
	shl.b64 	%rd156, %rd155, 2;
	and.b64  	%rd157, %rd156, -8;
	add.s64 	%rd158, %rd25, %rd157;
	st.global.v2.f32 	[%rd158], {%f85, %f86};
$L__BB39_54:
	setp.le.s64 	%p47, %rd33, %rd9;
	@%p47 bra 	$L__BB39_56;
	add.s64 	%rd159, %rd24, %rd9;
	shr.u64 	%rd160, %rd159, 63;
	add.s64 	%rd161, %rd159, %rd160;
	shl.b64 	%rd162, %rd161, 2;
	and.b64  	%rd163, %rd162, -8;
	add.s64 	%rd164, %rd25, %rd163;
	st.global.v2.f32 	[%rd164], {%f87, %f88};
$L__BB39_56:
	setp.le.s64 	%p48, %rd33, %rd10;
	@%p48 bra 	$L__BB39_58;
	add.s64 	%rd165, %rd24, %rd10;
	shr.u64 	%rd166, %rd165, 63;
	add.s64 	%rd167, %rd165, %rd166;
	shl.b64 	%rd168, %rd167, 2;
	and.b64  	%rd169, %rd168, -8;
	add.s64 	%rd170, %rd25, %rd169;
	st.global.v2.f32 	[%rd170], {%f89, %f90};
$L__BB39_58:
	ld.param.u64 	%rd173, [_Z15SoftmaxWarpImplI24ElementwiseScaleMaskLoadIffbE11DirectStoreIffEfLi2ELi18ELi32ELi1ELb1EL9Algorithm0EEvT_T0_ll_param_2];
	cvt.s64.s32 	%rd171, %r73;
	add.s64 	%rd174, %rd174, %rd171;
	setp.lt.s64 	%p49, %rd174, %rd173;
	@%p49 bra 	$L__BB39_4;
$L__BB39_59:
	ret;

}
	// .globl	_Z15SoftmaxWarpImplI24ElementwiseScaleMaskLoadIffbE11DirectStoreIffEfLi2ELi20ELi32ELi1ELb0EL9Algorithm0EEvT_T0_ll
.visible .entry _Z15SoftmaxWarpImplI24ElementwiseScaleMaskLoadIffbE11DirectStoreIffEfLi2ELi20ELi32ELi1ELb0EL9Algorithm0EEvT_T0_ll(
	.param .align 8 .b8 _Z15SoftmaxWarpImplI24ElementwiseScaleMaskLoadIffbE11DirectStoreIffEfLi2ELi20ELi32ELi1ELb0EL9Algorithm0EEvT_T0_ll_param_0[32],
	.param .align 8 .b8 _Z15SoftmaxWarpImplI24ElementwiseScaleMaskLoadIffbE11DirectStoreIffEfLi2ELi20ELi32ELi1ELb0EL9Algorithm0EEvT_T0_ll_param_1[16],
	.param .u64 _Z15SoftmaxWarpImplI24ElementwiseScaleMaskLoadIffbE11DirectStoreIffEfLi2ELi20ELi32ELi1ELb0EL9Algorithm0EEvT_T0_ll_param_2,
	.param .u64 _Z15SoftmaxWarpImplI24ElementwiseScaleMaskLoadIffbE11DirectStoreIffEfLi2ELi20ELi32ELi1ELb0EL9Algorithm0EEvT_T0_ll_param_3
)
{
	.reg .pred 	%p<34>;
	.reg .b16 	%rs<21>;
	.reg .b32 	%r<69>;
	.reg .b32 	%f<377>;
	.reg .b64 	%rd<163>;

	ld.param.u64 	%rd23, [_Z15SoftmaxWarpImplI24ElementwiseScaleMaskLoadIffbE11DirectStoreIffEfLi2ELi20ELi32ELi1ELb0EL9Algorithm0EEvT_T0_ll_param_1+8];
	ld.param.u64 	%rd22, [_Z15SoftmaxWarpImplI24ElementwiseScaleMaskLoadIffbE11DirectStoreIffEfLi2ELi20ELi32ELi1ELb0EL9Algorithm0EEvT_T0_ll_param_1];
	ld.param.v2.f32 	{%f33, %f34}, [_Z15SoftmaxWarpImplI24ElementwiseScaleMaskLoadIffbE11DirectStoreIffEfLi2ELi20ELi32ELi1ELb0EL9Algorithm0EEvT_T0_ll_param_0+24];
	ld.param.u64 	%rd21, [_Z15SoftmaxWarpImplI24ElementwiseScaleMaskLoadIffbE11DirectStoreIffEfLi2ELi20ELi32ELi1ELb0EL9Algorithm0EEvT_T0_ll_param_0+16];
	ld.param.u64 	%rd20, [_Z15SoftmaxWarpImplI24ElementwiseScaleMaskLoadIffbE11DirectStoreIffEfLi2ELi20ELi32ELi1ELb0EL9Algorithm0EEvT_T0_ll_param_0+8];
	ld.param.u64 	%rd19, [_Z15SoftmaxWarpImplI24ElementwiseScaleMaskLoadIffbE11DirectStoreIffEfLi2ELi20ELi32ELi1ELb0EL9Algorithm0EEvT_T0_ll_param_0];
	ld.param.u64 	%rd24, [_Z15SoftmaxWarpImplI24ElementwiseScaleMaskLoadIffbE11DirectStoreIffEfLi2ELi20ELi32ELi1ELb0EL9Algorithm0EEvT_T0_ll_param_2];
	ld.param.u64 	%rd25, [_Z15SoftmaxWarpImplI24ElementwiseScaleMaskLoadIffbE11DirectStoreIffEfLi2ELi20ELi32ELi1ELb0EL9Algorithm0EEvT_T0_ll_param_3];
	cvta.to.global.u64 	%rd1, %rd19;
	cvta.to.global.u64 	%rd2, %rd20;
	setp.lt.s64 	%p1, %rd25, 641;
	@%p1 bra 	$L__BB40_2;
	mov.u64 	%rd26, $str;
	cvta.global.u64 	%rd27, %rd26;
	mov.u64 	%rd28, $str$1;
	cvta.global.u64 	%rd29, %rd28;
	mov.u64 	%rd30, __unnamed_41;
	cvta.global.u64 	%rd31, %rd30;
	{ // callseq 40, 0
	.param .b64 param0;
	st.param.b64 	[param0], %rd27;
	.param .b64 param1;
	st.param.b64 	[param1], %rd29;
	.param .b32 param2;
	st.param.b32 	[param2], 254;
	.param .b64 param3;
	st.param.b64 	[param3], %rd31;
	.param .b64 param4;
	st.param.b64 	[param4], 1;
	call.uni 
	__assertfail, 
	(
	param0, 
	param1, 
	param2, 
	param3, 
	param4
	);
	} // callseq 40
$L__BB40_2:
	mov.u32 	%r2, %ctaid.x;
	mov.u32 	%r3, %ntid.y;
	mov.u32 	%r4, %tid.y;
	mad.lo.s32 	%r5, %r2, %r3, %r4;
	mov.u32 	%r6, %nctaid.x;
	mul.lo.s32 	%r1, %r6, %r3;
	cvt.s64.s32 	%rd162, %r5;
	setp.le.s64 	%p2, %rd24, %rd162;
	@%p2 bra 	$L__BB40_25;
	mov.u32 	%r7, %tid.x;
	shl.b32 	%r8, %r7, 1;
	cvt.u64.u32 	%rd4, %r8;
	cvt.s64.s32 	%rd5, %r1;
$L__BB40_4:
	mad.lo.s64 	%rd7, %rd162, %rd21, %rd4;
	shr.u64 	%rd32, %rd7, 63;
	add.s64 	%rd33, %rd7, %rd32;
	shl.b64 	%rd34, %rd33, 2;
	and.b64  	%rd35, %rd34, -8;
	add.s64 	%rd8, %rd1, %rd35;
	ld.global.f32 	%f35, [%rd8];
	and.b64  	%rd36, %rd33, -2;
	add.s64 	%rd37, %rd2, %rd36;
	ld.global.v2.u8 	{%rs1, %rs2}, [%rd37];
	setp.eq.s16 	%p3, %rs1, 0;
	mul.f32 	%f36, %f34, %f35;
	selp.f32 	%f3, %f33, %f36, %p3;
	setp.eq.s16 	%p4, %rs2, 0;
	mov.f32 	%f367, %f33;
	@%p4 bra 	$L__BB40_6;
	ld.global.f32 	%f37, [%rd8+4];
	mul.f32 	%f367, %f34, %f37;
$L__BB40_6:
	add.s64 	%rd38, %rd7, 64;
	shr.u64 	%rd39, %rd38, 63;
	add.s64 	%rd40, %rd38, %rd39;
	shl.b64 	%rd41, %rd40, 2;
	and.b64  	%rd42, %rd41, -8;
	add.s64 	%rd9, %rd1, %rd42;
	ld.global.f32 	%f38, [%rd9];
	and.b64  	%rd43, %rd40, -2;
	add.s64 	%rd44, %rd2, %rd43;
	ld.global.v2.u8 	{%rs3, %rs4}, [%rd44];
	setp.eq.s16 	%p5, %rs3, 0;
	mul.f32 	%f39, %f34, %f38;
	selp.f32 	%f6, %f33, %f39, %p5;
	setp.eq.s16 	%p6, %rs4, 0;
	mov.f32 	%f368, %f33;
	@%p6 bra 	$L__BB40_8;
	ld.global.f32 	%f40, [%rd9+4];
	mul.f32 	%f368, %f34, %f40;
$L__BB40_8:
	add.s64 	%rd45, %rd7, 128;
	shr.u64 	%rd46, %rd45, 63;
	add.s64 	%rd47, %rd45, %rd46;
	shl.b64 	%rd48, %rd47, 2;
	and.b64  	%rd49, %rd48, -8;
	add.s64 	%rd10, %rd1, %rd49;
	ld.global.f32 	%f41, [%rd10];
	and.b64  	%rd50, %rd47, -2;
	add.s64 	%rd51, %rd2, %rd50;
	ld.global.v2.u8 	{%rs5, %rs6}, [%rd51];
	setp.eq.s16 	%p7, %rs5, 0;
	mul.f32 	%f42, %f34, %f41;
	selp.f32 	%f9, %f33, %f42, %p7;
	setp.eq.s16 	%p8, %rs6, 0;
	mov.f32 	%f369, %f33;
	@%p8 bra 	$L__BB40_10;
	ld.global.f32 	%f43, [%rd10+4];
	mul.f32 	%f369, %f34, %f43;
$L__BB40_10:
	add.s64 	%rd52, %rd7, 192;
	shr.u64 	%rd53, %rd52, 63;
	add.s64 	%rd54, %rd52, %rd53;
	shl.b64 	%rd55, %rd54, 2;
	and.b64  	%rd56, %rd55, -8;
	add.s64 	%rd11, %rd1, %rd56;
	ld.global.f32 	%f44, [%rd11];
	and.b64  	%rd57, %rd54, -2;
	add.s64 	%rd58, %rd2, %rd57;
	ld.global.v2.u8 	{%rs7, %rs8}, [%rd58];
	setp.eq.s16 	%p9, %rs7, 0;
	mul.f32 	%f45, %f34, %f44;
	selp.f32 	%f12, %f33, %f45, %p9;
	setp.eq.s16 	%p10, %rs8, 0;
	mov.f32 	%f370, %f33;
	@%p10 bra 	$L__BB40_12;
	ld.global.f32 	%f46, [%rd11+4];
	mul.f32 	%f370, %f34, %f46;
$L__BB40_12:
	add.s64 	%rd59, %rd7, 256;
	shr.u64 	%rd60, %rd59, 63;
	add.s64 	%rd61, %rd59, %rd60;
	shl.b64 	%rd62, %rd61, 2;
	and.b64  	%rd63, %rd62, -8;
	add.s64 	%rd12, %rd1, %rd63;
	ld.global.f32 	%f47, [%rd12];
	and.b64  	%rd64, %rd61, -2;
	add.s64 	%rd65, %rd2, %rd64;
	ld.global.v2.u8 	{%rs9, %rs10}, [%rd65];
	setp.eq.s16 	%p11, %rs9, 0;
	mul.f32 	%f48, %f34, %f47;
	selp.f32 	%f15, %f33, %f48, %p11;
	setp.eq.s16 	%p12, %rs10, 0;
	mov.f32 	%f371, %f33;
	@%p12 bra 	$L__BB40_14;
	ld.global.f32 	%f49, [%rd12+4];
	mul.f32 	%f371, %f34, %f49;
$L__BB40_14:
	add.s64 	%rd66, %rd7, 320;
	shr.u64 	%rd67, %rd66, 63;
	add.s64 	%rd68, %rd66, %rd67;
	shl.b64 	%rd69, %rd68, 2;
	and.b64  	%rd70, %rd69, -8;
	add.s64 	%rd13, %rd1, %rd70;
	ld.global.f32 	%f50, [%rd13];
	and.b64  	%rd71, %rd68, -2;
	add.s64 	%rd72, %rd2, %rd71;
	ld.global.v2.u8 	{%rs11, %rs12}, [%rd72];
	setp.eq.s16 	%p13, %rs11, 0;
	mul.f32 	%f51, %f34, %f50;
	selp.f32 	%f18, %f33, %f51, %p13;
	setp.eq.s16 	%p14, %rs12, 0;
	mov.f32 	%f372, %f33;
	@%p14 bra 	$L__BB40_16;
	ld.global.f32 	%f52, [%rd13+4];
	mul.f32 	%f372, %f34, %f52;
$L__BB40_16:
	add.s64 	%rd73, %rd7, 384;
	shr.u64 	%rd74, %rd73, 63;
	add.s64 	%rd75, %rd73, %rd74;
	shl.b64 	%rd76, %rd75, 2;
	and.b64  	%rd77, %rd76, -8;
	add.s64 	%rd14, %rd1, %rd77;
	ld.global.f32 	%f53, [%rd14];
	and.b64  	%rd78, %rd75, -2;
	add.s64 	%rd79, %rd2, %rd78;
	ld.global.v2.u8 	{%rs13, %rs14}, [%rd79];
	setp.eq.s16 	%p15, %rs13, 0;
	mul.f32 	%f54, %f34, %f53;
	selp.f32 	%f21, %f33, %f54, %p15;
	setp.eq.s16 	%p16, %rs14, 0;
	mov.f32 	%f373, %f33;
	@%p16 bra 	$L__BB40_18;
	ld.global.f32 	%f55, [%rd14+4];
	mul.f32 	%f373, %f34, %f55;
$L__BB40_18:
	add.s64 	%rd80, %rd7, 448;
	shr.u64 	%rd81, %rd80, 63;
	add.s64 	%rd82, %rd80, %rd81;
	shl.b64 	%rd83, %rd82, 2;
	and.b64  	%rd84, %rd83, -8;
	add.s64 	%rd15, %rd1, %rd84;
	ld.global.f32 	%f56, [%rd15];
	and.b64  	%rd85, %rd82, -2;
	add.s64 	%rd86, %rd2, %rd85;
	ld.global.v2.u8 	{%rs15, %rs16}, [%rd86];
	setp.eq.s16 	%p17, %rs15, 0;
	mul.f32 	%f57, %f34, %f56;
	selp.f32 	%f24, %f33, %f57, %p17;
	setp.eq.s16 	%p18, %rs16, 0;
	mov.f32 	%f374, %f33;
	@%p18 bra 	$L__BB40_20;
	ld.global.f32 	%f58, [%rd15+4];
	mul.f32 	%f374, %f34, %f58;
$L__BB40_20:
	add.s64 	%rd87, %rd7, 512;
	shr.u64 	%rd88, %rd87, 63;
	add.s64 	%rd89, %rd87, %rd88;
	shl.b64 	%rd90, %rd89, 2;
	and.b64  	%rd91, %rd90, -8;
	add.s64 	%rd16, %rd1, %rd91;
	ld.global.f32 	%f59, [%rd16];
	and.b64  	%rd92, %rd89, -2;
	add.s64 	%rd93, %rd2, %rd92;
	ld.global.v2.u8 	{%rs17, %rs18}, [%rd93];
	setp.eq.s16 	%p19, %rs17, 0;
	mul.f32 	%f60, %f34, %f59;
	selp.f32 	%f27, %f33, %f60, %p19;
	setp.eq.s16 	%p20, %rs18, 0;
	mov.f32 	%f375, %f33;
	@%p20 bra 	$L__BB40_22;
	ld.global.f32 	%f61, [%rd16+4];
	mul.f32 	%f375, %f34, %f61;
$L__BB40_22:
	add.s64 	%rd94, %rd7, 576;
	shr.u64 	%rd95, %rd94, 63;
	add.s64 	%rd96, %rd94, %rd95;
	shl.b64 	%rd97, %rd96, 2;
	and.b64  	%rd98, %rd97, -8;
	add.s64 	%rd17, %rd1, %rd98;
	ld.global.f32 	%f62, [%rd17];
	and.b64  	%rd99, %rd96, -2;
	add.s64 	%rd100, %rd2, %rd99;
	ld.global.v2.u8 	{%rs19, %rs20}, [%rd100];
	setp.eq.s16 	%p21, %rs19, 0;
	mul.f32 	%f63, %f34, %f62;
	selp.f32 	%f30, %f33, %f63, %p21;
	setp.eq.s16 	%p22, %rs20, 0;
	mov.f32 	%f376, %f33;
	@%p22 bra 	$L__BB40_24;
	ld.global.f32 	%f64, [%rd17+4];
	mul.f32 	%f376, %f34, %f64;
$L__BB40_24:
	max.f32 	%f65, %f3, 0fFF800000;
	max.f32 	%f66, %f65, %f367;
	max.f32 	%f67, %f66, %f6;
	max.f32 	%f68, %f67, %f368;
	max.f32 	%f69, %f68, %f9;
	max.f32 	%f70, %f69, %f369;
	max.f32 	%f71, %f70, %f12;
	max.f32 	%f72, %f71, %f370;
	max.f32 	%f73, %f72, %f15;
	max.f32 	%f74, %f73, %f371;
	max.f32 	%f75, %f74, %f18;
	max.f32 	%f76, %f75, %f372;
	max.f32 	%f77, %f76, %f21;
	max.f32 	%f78, %f77, %f373;
	max.f32 	%f79, %f78, %f24;
	max.f32 	%f80, %f79, %f374;
	max.f32 	%f81, %f80, %f27;
	max.f32 	%f82, %f81, %f375;
	max.f32 	%f83, %f82, %f30;
	max.f32 	%f84, %f83, %f376;
	mov.b32 	%r9, %f84;
	shfl.sync.bfly.b32	%r10|%p23, %r9, 16, 31, -1;
	mov.b32 	%f85, %r10;
	max.f32 	%f86, %f84, %f85;
	mov.b32 	%r11, %f86;
	shfl.sync.bfly.b32	%r12|%p24, %r11, 8, 31, -1;
	mov.b32 	%f87, %r12;
	max.f32 	%f88, %f86, %f87;
	mov.b32 	%r13, %f88;
	shfl.sync.bfly.b32	%r14|%p25, %r13, 4, 31, -1;
	mov.b32 	%f89, %r14;
	max.f32 	%f90, %f88, %f89;
	mov.b32 	%r15, %f90;
	shfl.sync.bfly.b32	%r16|%p26, %r15, 2, 31, -1;
	mov.b32 	%f91, %r16;
	max.f32 	%f92, %f90, %f91;
	mov.b32 	%r17, %f92;
	shfl.sync.bfly.b32	%r18|%p27, %r17, 1, 31, -1;
	mov.b32 	%f93, %r18;
	max.f32 	%f94, %f92, %f93;
	sub.f32 	%f95, %f3, %f94;
	fma.rn.f32 	%f96, %f95, 0f3BBB989D, 0f3F000000;
	cvt.sat.f32.f32 	%f97, %f96;
	mov.f32 	%f98, 0f4B400001;
	mov.f32 	%f99, 0f437C0000;
	fma.rm.f32 	%f100, %f97, %f99, %f98;
	add.f32 	%f101, %f100, 0fCB40007F;
	neg.f32 	%f102, %f101;
	fma.rn.f32 	%f103, %f95, 0f3FB8AA3B, %f102;
	fma.rn.f32 	%f104, %f95, 0f32A57060, %f103;
	mov.b32 	%r19, %f100;
	shl.b32 	%r20, %r19, 23;
	mov.b32 	%f105, %r20;
	ex2.approx.ftz.f32 	%f106, %f104;
	mul.f32 	%f107, %f106, %f105;
	add.f32 	%f108, %f107, 0f00000000;
	sub.f32 	%f109, %f367, %f94;
	fma.rn.f32 	%f110, %f109, 0f3BBB989D, 0f3F000000;
	cvt.sat.f32.f32 	%f111, %f110;
	fma.rm.f32 	%f112, %f111, %f99, %f98;
	add.f32 	%f113, %f112, 0fCB40007F;
	neg.f32 	%f114, %f113;
	fma.rn.f32 	%f115, %f109, 0f3FB8AA3B, %f114;
	fma.rn.f32 	%f116, %f109, 0f32A57060, %f115;
	mov.b32 	%r21, %f112;
	shl.b32 	%r22, %r21, 23;
	mov.b32 	%f117, %r22;
	ex2.approx.ftz.f32 	%f118, %f116;
	mul.f32 	%f119, %f118, %f117;
	add.f32 	%f120, %f108, %f119;
	sub.f32 	%f121, %f6, %f94;
	fma.rn.f32 	%f122, %f121, 0f3BBB989D, 0f3F000000;
	cvt.sat.f32.f32 	%f123, %f122;
	fma.rm.f32 	%f124, %f123, %f99, %f98;
	add.f32 	%f125, %f124, 0fCB40007F;
	neg.f32 	%f126, %f125;
	fma.rn.f32 	%f127, %f121, 0f3FB8AA3B, %f126;
	fma.rn.f32 	%f128, %f121, 0f32A57060, %f127;
	mov.b32 	%r23, %f124;
	shl.b32 	%r24, %r23, 23;
	mov.b32 	%f129, %r24;
	ex2.approx.ftz.f32 	%f130, %f128;
	mul.f32 	%f131, %f130, %f129;
	add.f32 	%f132, %f120, %f131;
	sub.f32 	%f133, %f368, %f94;
	fma.rn.f32 	%f134, %f133, 0f3BBB989D, 0f3F000000;
	cvt.sat.f32.f32 	%f135, %f134;
	fma.rm.f32 	%f136, %f135, %f99, %f98;
	add.f32 	%f137, %f136, 0fCB40007F;
	neg.f32 	%f138, %f137;
	fma.rn.f32 	%f139, %f133, 0f3FB8AA3B, %f138;
	fma.rn.f32 	%f140, %f133, 0f32A57060, %f139;
	mov.b32 	%r25, %f136;
	shl.b32 	%r26, %r25, 23;
	mov.b32 	%f141, %r26;
	ex2.approx.ftz.f32 	%f142, %f140;
	mul.f32 	%f143, %f142, %f141;
	add.f32 	%f144, %f132, %f143;
	sub.f32 	%f145, %f9, %f94;
	fma.rn.f32 	%f146, %f145, 0f3BBB989D, 0f3F000000;
	cvt.sat.f32.f32 	%f147, %f146;
	fma.rm.f32 	%f148, %f147, %f99, %f98;
	add.f32 	%f149, %f148, 0fCB40007F;
	neg.f32 	%f150, %f149;
	fma.rn.f32 	%f151, %f145, 0f3FB8AA3B, %f150;
	fma.rn.f32 	%f152, %f145, 0f32A57060, %f151;
	mov.b32 	%r27, %f148;
	shl.b32 	%r28, %r27, 23;
	mov.b32 	%f153, %r28;
	ex2.approx.ftz.f32 	%f154, %f152;
	mul.f32 	%f155, %f154, %f153;
	add.f32 	%f156, %f144, %f155;
	sub.f32 	%f157, %f369, %f94;
	fma.rn.f32 	%f158, %f157, 0f3BBB989D, 0f3F000000;
	cvt.sat.f32.f32 	%f159, %f158;
	fma.rm.f32 	%f160, %f159, %f99, %f98;
	add.f32 	%f161, %f160, 0fCB40007F;
	neg.f32 	%f162, %f161;
	fma.rn.f32 	%f163, %f157, 0f3FB8AA3B, %f162;
	fma.rn.f32 	%f164, %f157, 0f32A57060, %f163;
	mov.b32 	%r29, %f160;
	shl.b32 	%r30, %r29, 23;
	mov.b32 	%f165, %r30;
	ex2.approx.ftz.f32 	%f166, %f164;
	mul.f32 	%f167, %f166, %f165;
	add.f32 	%f168, %f156, %f167;
	sub.f32 	%f169, %f12, %f94;
	fma.rn.f32 	%f170, %f169, 0f3BBB989D, 0f3F000000;
	cvt.sat.f32.f32 	%f171, %f170;
	fma.rm.f32 	%f172, %f171, %f99, %f98;
	add.f32 	%f173, %f172, 0fCB40007F;
	neg.f32 	%f174, %f173;
	fma.rn.f32 	%f175, %f169, 0f3FB8AA3B, %f174;
	fma.rn.f32 	%f176, %f169, 0f32A57060, %f175;
	mov.b32 	%r31, %f172;
	shl.b32 	%r32, %r31, 23;
	mov.b32 	%f177, %r32;
	ex2.approx.ftz.f32 	%f178, %f176;
	mul.f32 	%f179, %f178, %f177;
	add.f32 	%f180, %f168, %f179;
	sub.f32 	%f181, %f370, %f94;
	fma.rn.f32 	%f182, %f181, 0f3BBB989D, 0f3F000000;
	cvt.sat.f32.f32 	%f183, %f182;
	fma.rm.f32 	%f184, %f183, %f99, %f98;
	add.f32 	%f185, %f184, 0fCB40007F;
	neg.f32 	%f186, %f185;
	fma.rn.f32 	%f187, %f181, 0f3FB8AA3B, %f186;
	fma.rn.f32 	%f188, %f181, 0f32A57060, %f187;
	mov.b32 	%r33, %f184;
	shl.b32 	%r34, %r33, 23;
	mov.b32 	%f189, %r34;
	ex2.approx.ftz.f32 	%f190, %f188;
	mul.f32 	%f191, %f190, %f189;
	add.f32 	%f192, %f180, %f191;
	sub.f32 	%f193, %f15, %f94;
	fma.rn.f32 	%f194, %f193, 0f3BBB989D, 0f3F000000;
	cvt.sat.f32.f32 	%f195, %f194;
	fma.rm.f32 	%f196, %f195, %f99, %f98;
	add.f32 	%f197, %f196, 0fCB40007F;
	neg.f32 	%f198, %f197;
	fma.rn.f32 	%f199, %f193, 0f3FB8AA3B, %f198;
	fma.rn.f32 	%f200, %f193, 0f32A57060, %f199;
	mov.b32 	%r35, %f196;
	shl.b32 	%r36, %r35, 23;
	mov.b32 	%f201, %r36;
	ex2.approx.ftz.f32 	%f202, %f200;
	mul.f32 	%f203, %f202, %f201;
	add.f32 	%f204, %f192, %f203;
	sub.f32 	%f205, %f371, %f94;
	fma.rn.f32 	%f206, %f205, 0f3BBB989D, 0f3F000000;
	cvt.sat.f32.f32 	%f207, %f206;
	fma.rm.f32 	%f208, %f207, %f99, %f98;
	add.f32 	%f209, %f208, 0fCB40007F;
	neg.f32 	%f210, %f209;
	fma.rn.f32 	%f211, %f205, 0f3FB8AA3B, %f210;
	fma.rn.f32 	%f212, %f205, 0f32A57060, %f211;
	mov.b32 	%r37, %f208;
	shl.b32 	%r38, %r37, 23;
	mov.b32 	%f213, %r38;
	ex2.approx.ftz.f32 	%f214, %f212;
	mul.f32 	%f215, %f214, %f213;
	add.f32 	%f216, %f204, %f215;
	sub.f32 	%f217, %f18, %f94;
	fma.rn.f32 	%f218, %f217, 0f3BBB989D, 0f3F000000;
	cvt.sat.f32.f32 	%f219, %f218;
	fma.rm.f32 	%f220, %f219, %f99, %f98;
	add.f32 	%f221, %f220, 0fCB40007F;
	neg.f32 	%f222, %f221;
	fma.rn.f32 	%f223, %f217, 0f3FB8AA3B, %f222;
	fma.rn.f32 	%f224, %f217, 0f32A57060, %f223;
	mov.b32 	%r39, %f220;
	shl.b32 	%r40, %r39, 23;
	mov.b32 	%f225, %r40;
	ex2.approx.ftz.f32 	%f226, %f224;
	mul.f32 	%f227, %f226, %f225;
	add.f32 	%f228, %f216, %f227;
	sub.f32 	%f229, %f372, %f94;
	fma.rn.f32 	%f230, %f229, 0f3BBB989D, 0f3F000000;
	cvt.sat.f32.f32 	%f231, %f230;
	fma.rm.f32 	%f232, %f231, %f99, %f98;
	add.f32 	%f233, %f232, 0fCB40007F;
	neg.f32 	%f234, %f233;
	fma.rn.f32 	%f235, %f229, 0f3FB8AA3B, %f234;
	fma.rn.f32 	%f236, %f229, 0f32A57060, %f235;
	mov.b32 	%r41, %f232;
	shl.b32 	%r42, %r41, 23;
	mov.b32 	%f237, %r42;
	ex2.approx.ftz.f32 	%f238, %f236;
	mul.f32 	%f239, %f238, %f237;
	add.f32 	%f240, %f228, %f239;
	sub.f32 	%f241, %f21, %f94;
	fma.rn.f32 	%f242, %f241, 0f3BBB989D, 0f3F000000;
	cvt.sat.f32.f32 	%f243, %f242;
	fma.rm.f32 	%f244, %f243, %f99, %f98;
	add.f32 	%f245, %f244, 0fCB40007F;
	neg.f32 	%f246, %f245;
	fma.rn.f32 	%f247, %f241, 0f3FB8AA3B, %f246;
	fma.rn.f32 	%f248, %f241, 0f32A57060, %f247;
	mov.b32 	%r43, %f244;
	shl.b32 	%r44, %r43, 23;
	mov.b32 	%f249, %r44;
	ex2.approx.ftz.f32 	%f250, %f248;
	mul.f32 	%f251, %f250, %f249;
	add.f32 	%f252, %f240, %f251;
	sub.f32 	%f253, %f373, %f94;
	fma.rn.f32 	%f254, %f253, 0f3BBB989D, 0f3F000000;
	cvt.sat.f32.f32 	%f255, %f254;
	fma.rm.f32 	%f256, %f255, %f99, %f98;
	add.f32 	%f257, %f256, 0fCB40007F;
	neg.f32 	%f258, %f257;
	fma.rn.f32 	%f259, %f253, 0f3FB8AA3B, %f258;
	fma.rn.f32 	%f260, %f253, 0f32A57060, %f259;
	mov.b32 	%r45, %f256;
	shl.b32 	%r46, %r45, 23;
	mov.b32 	%f261, %r46;
	ex2.approx.ftz.f32 	%f262, %f260;
	mul.f32 	%f263, %f262, %f261;
	add.f32 	%f264, %f252, %f263;
	sub.f32 	%f265, %f24, %f94;
	fma.rn.f32 	%f266, %f265, 0f3BBB989D, 0f3F000000;
	cvt.sat.f32.f32 	%f267, %f266;
	fma.rm.f32 	%f268, %f267, %f99, %f98;
	add.f32 	%f269, %f268, 0fCB40007F;
	neg.f32 	%f270, %f269;
	fma.rn.f32 	%f271, %f265, 0f3FB8AA3B, %f270;
	fma.rn.f32 	%f272, %f265, 0f32A57060, %f271;
	mov.b32 	%r47, %f268;
	shl.b32 	%r48, %r47, 23;
	mov.b32 	%f273, %r48;
	ex2.approx.ftz.f32 	%f274, %f272;
	mul.f32 	%f275, %f274, %f273;
	add.f32 	%f276, %f264, %f275;
	sub.f32 	%f277, %f374, %f94;
	fma.rn.f32 	%f278, %f277, 0f3BBB989D, 0f3F000000;
	cvt.sat.f32.f32 	%f279, %f278;
	fma.rm.f32 	%f280, %f279, %f99, %f98;
	add.f32 	%f281, %f280, 0fCB40007F;
	neg.f32 	%f282, %f281;
	fma.rn.f32 	%f283, %f277, 0f3FB8AA3B, %f282;
	fma.rn.f32 	%f284, %f277, 0f32A57060, %f283;
	mov.b32 	%r49, %f280;
	shl.b32 	%r50, %r49, 23;
	mov.b32 	%f285, %r50;
	ex2.approx.ftz.f32 	%f286, %f284;
	mul.f32 	%f287, %f286, %f285;
	add.f32 	%f288, %f276, %f287;
	sub.f32 	%f289, %f27, %f94;
	fma.rn.f32 	%f290, %f289, 0f3BBB989D, 0f3F000000;
	cvt.sat.f32.f32 	%f291, %f290;
	fma.rm.f32 	%f292, %f291, %f99, %f98;
	add.f32 	%f293, %f292, 0fCB40007F;
	neg.f32 	%f294, %f293;
	fma.rn.f32 	%f295, %f289, 0f3FB8AA3B, %f294;
	fma.rn.f32 	%f296, %f289, 0f32A57060, %f295;
	mov.b32 	%r51, %f292;
	shl.b32 	%r52, %r51, 23;
	mov.b32 	%f297, %r52;
	ex2.approx.ftz.f32 	%f298, %f296;
	mul.f32 	%f299, %f298, %f297;
	add.f32 	%f300, %f288, %f299;
	sub.f32 	%f301, %f375, %f94;
	fma.rn.f32 	%f302, %f301, 0f3BBB989D, 0f3F000000;
	cvt.sat.f32.f32 	%f303, %f302;
	fma.rm.f32 	%f304, %f303, %f99, %f98;
	add.f32 	%f305, %f304, 0fCB40007F;
	neg.f32 	%f306, %f305;
	fma.rn.f32 	%f307, %f301, 0f3FB8AA3B, %f306;
	fma.rn.f32 	%f308, %f301, 0f32A57060, %f307;
	mov.b32 	%r53, %f304;
	shl.b32 	%r54, %r53, 23;
	mov.b32 	%f309, %r54;
	ex2.approx.ftz.f32 	%f310, %f308;
	mul.f32 	%f311, %f310, %f309;
	add.f32 	%f312, %f300, %f311;
	sub.f32 	%f313, %f30, %f94;
	fma.rn.f32 	%f314, %f313, 0f3BBB989D, 0f3F000000;
	cvt.sat.f32.f32 	%f315, %f314;
	fma.rm.f32 	%f316, %f315, %f99, %f98;
	add.f32 	%f317, %f316, 0fCB40007F;
	neg.f32 	%f318, %f317;
	fma.rn.f32 	%f319, %f313, 0f3FB8AA3B, %f318;
	fma.rn.f32 	%f320, %f313, 0f32A57060, %f319;
	mov.b32 	%r55, %f316;
	shl.b32 	%r56, %r55, 23;
	mov.b32 	%f321, %r56;
	ex2.approx.ftz.f32 	%f322, %f320;
	mul.f32 	%f323, %f322, %f321;
	add.f32 	%f324, %f312, %f323;
	sub.f32 	%f325, %f376, %f94;
	fma.rn.f32 	%f326, %f325, 0f3BBB989D, 0f3F000000;
	cvt.sat.f32.f32 	%f327, %f326;
	fma.rm.f32 	%f328, %f327, %f99, %f98;
	add.f32 	%f329, %f328, 0fCB40007F;
	neg.f32 	%f330, %f329;
	fma.rn.f32 	%f331, %f325, 0f3FB8AA3B, %f330;
	fma.rn.f32 	%f332, %f325, 0f32A57060, %f331;
	mov.b32 	%r57, %f328;
	shl.b32 	%r58, %r57, 23;
	mov.b32 	%f333, %r58;
	ex2.approx.ftz.f32 	%f334, %f332;
	mul.f32 	%f335, %f334, %f333;
	add.f32 	%f336, %f324, %f335;
	mov.b32 	%r59, %f336;
	shfl.sync.bfly.b32	%r60|%p28, %r59, 16, 31, -1;
	mov.b32 	%f337, %r60;
	add.f32 	%f338, %f336, %f337;
	mov.b32 	%r61, %f338;
	shfl.sync.bfly.b32	%r62|%p29, %r61, 8, 31, -1;
	mov.b32 	%f339, %r62;
	add.f32 	%f340, %f338, %f339;
	mov.b32 	%r63, %f340;
	shfl.sync.bfly.b32	%r64|%p30, %r63, 4, 31, -1;
	mov.b32 	%f341, %r64;
	add.f32 	%f342, %f340, %f341;
	mov.b32 	%r65, %f342;
	shfl.sync.bfly.b32	%r66|%p31, %r65, 2, 31, -1;
	mov.b32 	%f343, %r66;
	add.f32 	%f344, %f342, %f343;
	mov.b32 	%r67, %f344;
	shfl.sync.bfly.b32	%r68|%p32, %r67, 1, 31, -1;
	mov.b32 	%f345, %r68;
	add.f32 	%f346, %f344, %f345;
	div.rn.f32 	%f347, %f107, %f346;
	div.rn.f32 	%f348, %f119, %f346;
	div.rn.f32 	%f349, %f131, %f346;
	div.rn.f32 	%f350, %f143, %f346;
	div.rn.f32 	%f351, %f155, %f346;
	div.rn.f32 	%f352, %f167, %f346;
	div.rn.f32 	%f353, %f179, %f346;
	div.rn.f32 	%f354, %f191, %f346;
	div.rn.f32 	%f355, %f203, %f346;
	div.rn.f32 	%f356, %f215, %f346;
	div.rn.f32 	%f357, %f227, %f346;
	div.rn.f32 	%f358, %f239, %f346;
	div.rn.f32 	%f359, %f251, %f346;
	div.rn.f32 	%f360, %f263, %f346;
	div.rn.f32 	%f361, %f275, %f346;
	div.rn.f32 	%f362, %f287, %f346;
	div.rn.f32 	%f363, %f299, %f346;
	div.rn.f32 	%f364, %f311, %f346;
	div.rn.f32 	%f365, %f323, %f346;
	div.rn.f32 	%f366, %f335, %f346;
	mad.lo.s64 	%rd101, %rd162, %rd23, %rd4;
	shr.u64 	%rd102, %rd101, 63;
	add.s64 	%rd103, %rd101, %rd102;
	cvta.to.global.u64 	%rd104, %rd22;
	shl.b64 	%rd105, %rd103, 2;
	and.b64  	%rd106, %rd105, -8;
	add.s64 	%rd107, %rd104, %rd106;
	st.global.v2.f32 	[%rd107], {%f347, %f348};
	add.s64 	%rd108, %rd101, 64;
	shr.u64 	%rd109, %rd108, 63;
	add.s64 	%rd110, %rd108, %rd109;
	shl.b64 	%rd111, %rd110, 2;
	and.b64  	%rd112, %rd111, -8;
	add.s64 	%rd113, %rd104, %rd112;
	st.global.v2.f32 	[%rd113], {%f349, %f350};
	add.s64 	%rd114, %rd101, 128;
	shr.u64 	%rd115, %rd114, 63;
	add.s64 	%rd116, %rd114, %rd115;
	shl.b64 	%rd117, %rd116, 2;
	and.b64  	%rd118, %rd117, -8;
	add.s64 	%rd119, %rd104, %rd118;
	st.global.v2.f32 	[%rd119], {%f351, %f352};
	add.s64 	%rd120, %rd101, 192;
	shr.u64 	%rd121, %rd120, 63;
	add.s64 	%rd122, %rd120, %rd121;
	shl.b64 	%rd123, %rd122, 2;
	and.b64  	%rd124, %rd123, -8;
	add.s64 	%rd125, %rd104, %rd124;
	st.global.v2.f32 	[%rd125], {%f353, %f354};
	add.s64 	%rd126, %rd101, 256;
	shr.u64 	%rd127, %rd126, 63;
	add.s64 	%rd128, %rd126, %rd127;
	shl.b64 	%rd129, %rd128, 2;
	and.b64  	%rd130, %rd129, -8;
	add.s64 	%rd131, %rd104, %rd130;
	st.global.v2.f32 	[%rd131], {%f355, %f356};
	add.s64 	%rd132, %rd101, 320;
	shr.u64 	%rd133, %rd132, 63;
	add.s64 	%rd134, %rd132, %rd133;
	shl.b64 	%rd135, %rd134, 2;
	and.b64  	%rd136, %rd135, -8;
	add.s64 	%rd137, %rd104, %rd136;
	st.global.v2.f32 	[%rd137], {%f357, %f358};
	add.s64 	%rd138, %rd101, 384;
	shr.u64 	%rd139, %rd138, 63;
	add.s64 	%rd140, %rd138, %rd139;
	shl.b64 	%rd141, %rd140, 2;
	and.b64  	%rd142, %rd141, -8;
	add.s64 	%rd143, %rd104, %rd142;
	st.global.v2.f32 	[%rd143], {%f359, %f360};
	add.s64 	%rd144, %rd101, 448;
	shr.u64 	%rd145, %rd144, 63;
	add.s64 	%rd146, %rd144, %rd145;
	shl.b64 	%rd147, %rd146, 2;
	and.b64  	%rd148, %rd147, -8;
	add.s64 	%rd149, %rd104, %rd148;
	st.global.v2.f32 	[%rd149], {%f361, %f362};
	add.s64 	%rd150, %rd101, 512;
	shr.u64 	%rd151, %rd150, 63;
	add.s64 	%rd152, %rd150, %rd151;
	shl.b64 	%rd153, %rd152, 2;
	and.b64  	%rd154, %rd153, -8;
	add.s64 	%rd155, %rd104, %rd154;
	st.global.v2.f32 	[%rd155], {%f363, %f364};
	add.s64 	%rd156, %rd101, 576;
	shr.u64 	%rd157, %rd156, 63;
	add.s64 	%rd158, %rd156, %rd157;
	shl.b64 	%rd159, %rd158, 2;
	and.b64  	%rd160, %rd159, -8;
	add.s64 	%rd161, %rd104, %rd160;
	st.global.v2.f32 	[%rd161], {%f365, %f366};
	add.s64 	%rd162, %rd162, %rd5;
	setp.lt.s64 	%p33, %rd162, %rd24;
	@%p33 bra 	$L__BB40_4;
$L__BB40_25:
	ret;

}
	// .globl	_Z15SoftmaxWarpImplI24ElementwiseScaleMaskLoadIffbE11DirectStoreIffEfLi2ELi20ELi32ELi1ELb1EL9Algorithm0EEvT_T0_ll
.visible .entry _Z15SoftmaxWarpImplI24ElementwiseScaleMaskLoadIffbE11DirectStoreIffEfLi2ELi20ELi32ELi1ELb1EL9Algorithm0EEvT_T0_ll(
	.param .align 8 .b8 _Z15SoftmaxWarpImplI24ElementwiseScaleMaskLoadIffbE11DirectStoreIffEfLi2ELi20ELi32ELi1ELb1EL9Algorithm0EEvT_T0_ll_param_0[32],
	.param .align 8 .b8 _Z15SoftmaxWarpImplI24ElementwiseScaleMaskLoadIffbE11DirectStoreIffEfLi2ELi20ELi32ELi1ELb1EL9Algorithm0EEvT_T0_ll_param_1[16],
	.param .u64 _Z15SoftmaxWarpImplI24ElementwiseScaleMaskLoadIffbE11DirectStoreIffEfLi2ELi20ELi32ELi1ELb1EL9Algorithm0EEvT_T0_ll_param_2,
	.param .u64 _Z15SoftmaxWarpImplI24ElementwiseScaleMaskLoadIffbE11DirectStoreIffEfLi2ELi20ELi32ELi1ELb1EL9Algorithm0EEvT_T0_ll_param_3
)
{
	.reg .pred 	%p<54>;
	.reg .b16 	%rs<21>;
	.reg .b32 	%r<78>;
	.reg .b32 	%f<447>;
	.reg .b64 	%rd<174>;

	ld.param.v2.f32 	{%f93, %f94}, [_Z15SoftmaxWarpImplI24ElementwiseScaleMaskLoadIffbE11DirectStoreIffEfLi2ELi20ELi32ELi1ELb1EL9Algorithm0EEvT_T0_ll_param_0+24];
	ld.param.u64 	%rd33, [_Z15SoftmaxWarpImplI24ElementwiseScaleMaskLoadIffbE11DirectStoreIffEfLi2ELi20ELi32ELi1ELb1EL9Algorithm0EEvT_T0_ll_param_0+16];
	ld.param.u64 	%rd4, [_Z15SoftmaxWarpImplI24ElementwiseScaleMaskLoadIffbE11DirectStoreIffEfLi2ELi20ELi32ELi1ELb1EL9Algorithm0EEvT_T0_ll_param_1+8];
	ld.param.u64 	%rd36, [_Z15SoftmaxWarpImplI24ElementwiseScaleMaskLoadIffbE11DirectStoreIffEfLi2ELi20ELi32ELi1ELb1EL9Algorithm0EEvT_T0_ll_param_1];
	ld.param.u64 	%rd32, [_Z15SoftmaxWarpImplI24ElementwiseScaleMaskLoadIffbE11DirectStoreIffEfLi2ELi20ELi32ELi1ELb1EL9Algorithm0EEvT_T0_ll_param_0+8];
	ld.param.u64 	%rd31, [_Z15SoftmaxWarpImplI24ElementwiseScaleMaskLoadIffbE11DirectStoreIffEfLi2ELi20ELi32ELi1ELb1EL9Algorithm0EEvT_T0_ll_param_0];
	ld.param.u64 	%rd34, [_Z15SoftmaxWarpImplI24ElementwiseScaleMaskLoadIffbE11DirectStoreIffEfLi2ELi20ELi32ELi1ELb1EL9Algorithm0EEvT_T0_ll_param_2];
	ld.param.u64 	%rd35, [_Z15SoftmaxWarpImplI24ElementwiseScaleMaskLoadIffbE11DirectStoreIffEfLi2ELi20ELi32ELi1ELb1EL9Algorithm0EEvT_T0_ll_param_3];
	cvta.to.global.u64 	%rd1, %rd31;
	cvta.to.global.u64 	%rd2, %rd32;
	cvta.to.global.u64 	%rd3, %rd36;
	setp.lt.s64 	%p1, %rd35, 641;
	@%p1 bra 	$L__BB41_2;
	mov.u64 	%rd37, $str;
	cvta.global.u64 	%rd38, %rd37;
	mov.u64 	%rd39, $str$1;
	cvta.global.u64 	%rd40, %rd39;
	mov.u64 	%rd41, __unnamed_42;
	cvta.global.u64 	%rd42, %rd41;
	{ // callseq 41, 0
	.param .b64 param0;
	st.param.b64 	[param0], %rd38;
	.param .b64 param1;
	st.param.b64 	[param1], %rd40;
	.param .b32 param2;
	st.param.b32 	[param2], 254;
	.param .b64 param3;
	st.param.b64 	[param3], %rd42;
	.param .b64 param4;
	st.param.b64 	[param4], 1;
	call.uni 
	__assertfail, 
	(
	param0, 
	param1, 
	param2, 
	param3, 
	param4
	);
	} // callseq 41
$L__BB41_2:
	mov.u32 	%r2, %ctaid.x;
	mov.u32 	%r3, %ntid.y;
	mov.u32 	%r4, %tid.y;
	mad.lo.s32 	%r5, %r2, %r3, %r4;
	mov.u32 	%r6, %nctaid.x;
	mul.lo.s32 	%r1, %r6, %r3;
	cvt.s64.s32 	%rd173, %r5;
	setp.le.s64 	%p2, %rd34, %rd173;
	@%p2 bra 	$L__BB41_65;
	mov.u32 	%r7, %tid.x;
	shl.b32 	%r8, %r7, 1;
	cvt.u64.u32 	%rd6, %r8;
	add.s32 	%r9, %r8, 64;
	cvt.u64.u32 	%rd7, %r9;
	add.s32 	%r10, %r8, 128;
	cvt.u64.u32 	%rd8, %r10;
	add.s32 	%r11, %r8, 192;
	cvt.u64.u32 	%rd9, %r11;
	add.s32 	%r12, %r8, 256;
	cvt.u64.u32 	%rd10, %r12;
	add.s32 	%r13, %r8, 320;
	cvt.u64.u32 	%rd11, %r13;
	add.s32 	%r14, %r8, 384;
	cvt.u64.u32 	%rd12, %r14;
	add.s32 	%r15, %r8, 448;
	cvt.u64.u32 	%rd13, %r15;
	add.s32 	%r16, %r8, 512;
	cvt.u64.u32 	%rd14, %r16;
	add.s32 	%r17, %r8, 576;
	cvt.u64.u32 	%rd15, %r17;
	cvt.s64.s32 	%rd16, %r1;
$L__BB41_4:
	setp.le.s64 	%p3, %rd35, %rd6;
	mul.lo.s64 	%rd18, %rd173, %rd33;
	mov.f32 	%f408, 0fFF800000;
	mov.f32 	%f409, %f408;
	mov.f32 	%f414, %f408;
	@%p3 bra 	$L__BB41_8;
	add.s64 	%rd43, %rd18, %rd6;
	shr.u64 	%rd44, %rd43, 63;
	add.s64 	%rd45, %rd43, %rd44;
	shl.b64 	%rd46, %rd45, 2;
	and.b64  	%rd47, %rd46, -8;
	add.s64 	%rd19, %rd1, %rd47;
	ld.global.f32 	%f96, [%rd19];
	and.b64  	%rd48, %rd45, -2;
	add.s64 	%rd49, %rd2, %rd48;
	ld.global.v2.u8 	{%rs1, %rs2}, [%rd49];
	setp.eq.s16 	%p4, %rs1, 0;
	mul.f32 	%f97, %f94, %f96;
	selp.f32 	%f409, %f93, %f97, %p4;
	setp.eq.s16 	%p5, %rs2, 0;
	mov.f32 	%f408, %f93;
	@%p5 bra 	$L__BB41_7;
	ld.global.f32 	%f98, [%rd19+4];
	mul.f32 	%f408, %f94, %f98;
$L__BB41_7:
	max.f32 	%f99, %f409, 0fFF800000;
	max.f32 	%f414, %f99, %f408;
$L__BB41_8:
	setp.le.s64 	%p6, %rd35, %rd7;
	mov.f32 	%f412, 0fFF800000;
	mov.f32 	%f413, %f412;
	@%p6 bra 	$L__BB41_12;
	add.s64 	%rd50, %rd18, %rd7;
	shr.u64 	%rd51, %rd50, 63;
	add.s64 	%rd52, %rd50, %rd51;
	shl.b64 	%rd53, %rd52, 2;
	and.b64  	%rd54, %rd53, -8;
	add.s64 	%rd20, %rd1, %rd54;
	ld.global.f32 	%f101, [%rd20];
	and.b64  	%rd55, %rd52, -2;
	add.s64 	%rd56, %rd2, %rd55;
	ld.global.v2.u8 	{%rs3, %rs4}, [%rd56];
	setp.eq.s16 	%p7, %rs3, 0;
	mul.f32 	%f102, %f94, %f101;
	selp.f32 	%f413, %f93, %f102, %p7;
	setp.eq.s16 	%p8, %rs4, 0;
	mov.f32 	%f412, %f93;
	@%p8 bra 	$L__BB41_11;
	ld.global.f32 	%f103, [%rd20+4];
	mul.f32 	%f412, %f94, %f103;
$L__BB41_11:
	max.f32 	%f104, %f414, %f413;
	max.f32 	%f414, %f104, %f412;
$L__BB41_12:
	setp.le.s64 	%p9, %rd35, %rd8;
	mov.f32 	%f416, 0fFF800000;
	mov.f32 	%f417, %f416;
	@%p9 bra 	$L__BB41_16;
	add.s64 	%rd57, %rd18, %rd8;
	shr.u64 	%rd58, %rd57, 63;
	add.s64 	%rd59, %rd57, %rd58;
	shl.b64 	%rd60, %rd59, 2;
	and.b64  	%rd61, %rd60, -8;
	add.s64 	%rd21, %rd1, %rd61;
	ld.global.f32 	%f106, [%rd21];
	and.b64  	%rd62, %rd59, -2;
	add.s64 	%rd63, %rd2, %rd62;
	ld.global.v2.u8 	{%rs5, %rs6}, [%rd63];
	setp.eq.s16 	%p10, %rs5, 0;
	mul.f32 	%f107, %f94, %f106;
	selp.f32 	%f417, %f93, %f107, %p10;
	setp.eq.s16 	%p11, %rs6, 0;
	mov.f32 	%f416, %f93;
	@%p11 bra 	$L__BB41_15;
	ld.global.f32 	%f108, [%rd21+4];
	mul.f32 	%f416, %f94, %f108;
$L__BB41_15:
	max.f32 	%f109, %f414, %f417;
	max.f32 	%f414, %f109, %f416;
$L__BB41_16:
	setp.le.s64 	%p12, %rd35, %rd9;
	mov.f32 	%f420, 0fFF800000;
	mov.f32 	%f421, %f420;
	@%p12 bra 	$L__BB41_20;
	add.s64 	%rd64, %rd18, %rd9;
	shr.u64 	%rd65, %rd64, 63;
	add.s64 	%rd66, %rd64, %rd65;
	shl.b64 	%rd67, %rd66, 2;
	and.b64  	%rd68, %rd67, -8;
	add.s64 	%rd22, %rd1, %rd68;
	ld.global.f32 	%f111, [%rd22];
	and.b64  	%rd69, %rd66, -2;
	add.s64 	%rd70, %rd2, %rd69;
	ld.global.v2.u8 	{%rs7, %rs8}, [%rd70];
	setp.eq.s16 	%p13, %rs7, 0;
	mul.f32 	%f112, %f94, %f111;
	selp.f32 	%f421, %f93, %f112, %p13;
	setp.eq.s16 	%p14, %rs8, 0;
	mov.f32 	%f420, %f93;
	@%p14 bra 	$L__BB41_19;
	ld.global.f32 	%f113, [%rd22+4];
	mul.f32 	%f420, %f94, %f113;
$L__BB41_19:
	max.f32 	%f114, %f414, %f421;
	max.f32 	%f414, %f114, %f420;
$L__BB41_20:
	setp.le.s64 	%p15, %rd35, %rd10;
	mov.f32 	%f424, 0fFF800000;
	mov.f32 	%f425, %f424;
	@%p15 bra 	$L__BB41_24;
	add.s64 	%rd71, %rd18, %rd10;
	shr.u64 	%rd72, %rd71, 63;
	add.s64 	%rd73, %rd71, %rd72;
	shl.b64 	%rd74, %rd73, 2;
	and.b64  	%rd75, %rd74, -8;
	add.s64 	%rd23, %rd1, %rd75;
	ld.global.f32 	%f116, [%rd23];
	and.b64  	%rd76, %rd73, -2;
	add.s64 	%rd77, %rd2, %rd76;
	ld.global.v2.u8 	{%rs9, %rs10}, [%rd77];
	setp.eq.s16 	%p16, %rs9, 0;
	mul.f32 	%f117, %f94, %f116;
	selp.f32 	%f425, %f93, %f117, %p16;
	setp.eq.s16 	%p17, %rs10, 0;
	mov.f32 	%f424, %f93;
	@%p17 bra 	$L__BB41_23;
	ld.global.f32 	%f118, [%rd23+4];
	mul.f32 	%f424, %f94, %f118;
$L__BB41_23:
	max.f32 	%f119, %f414, %f425;
	max.f32 	%f414, %f119, %f424;
$L__BB41_24:
	setp.le.s64 	%p18, %rd35, %rd11;
	mov.f32 	%f428, 0fFF800000;
	mov.f32 	%f429, %f428;
	@%p18 bra 	$L__BB41_28;
	add.s64 	%rd78, %rd18, %rd11;
	shr.u64 	%rd79, %rd78, 63;
	add.s64 	%rd80, %rd78, %rd79;
	shl.b64 	%rd81, %rd80, 2;
	and.b64  	%rd82, %rd81, -8;
	add.s64 	%rd24, %rd1, %rd82;
	ld.global.f32 	%f121, [%rd24];
	and.b64  	%rd83, %rd80, -2;
	add.s64 	%rd84, %rd2, %rd83;
	ld.global.v2.u8 	{%rs11, %rs12}, [%rd84];
	setp.eq.s16 	%p19, %rs11, 0;
	mul.f32 	%f122, %f94, %f121;
	selp.f32 	%f429, %f93, %f122, %p19;
	setp.eq.s16 	%p20, %rs12, 0;
	mov.f32 	%f428, %f93;
	@%p20 bra 	$L__BB41_27;
	ld.global.f32 	%f123, [%rd24+4];
	mul.f32 	%f428, %f94, %f123;
$L__BB41_27:
	max.f32 	%f124, %f414, %f429;
	max.f32 	%f414, %f124, %f428;
$L__BB41_28:
	setp.le.s64 	%p21, %rd35, %rd12;
	mov.f32 	%f432, 0fFF800000;
	mov.f32 	%f433, %f432;
	@%p21 bra 	$L__BB41_32;
	add.s64 	%rd85, %rd18, %rd12;
	shr.u64 	%rd86, %rd85, 63;
	add.s64 	%rd87, %rd85, %rd86;
	shl.b64 	%rd88, %rd87, 2;
	and.b64  	%rd89, %rd88, -8;
	add.s64 	%rd25, %rd1, %rd89;
	ld.global.f32 	%f126, [%rd25];
	and.b64  	%rd90, %rd87, -2;
	add.s64 	%rd91, %rd2, %rd90;
	ld.global.v2.u8 	{%rs13, %rs14}, [%rd91];
	setp.eq.s16 	%p22, %rs13, 0;
	mul.f32 	%f127, %f94, %f126;
	selp.f32 	%f433, %f93, %f127, %p22;
	setp.eq.s16 	%p23, %rs14, 0;
	mov.f32 	%f432, %f93;
	@%p23 bra 	$L__BB41_31;
	ld.global.f32 	%f128, [%rd25+4];
	mul.f32 	%f432, %f94, %f128;
$L__BB41_31:
	max.f32 	%f129, %f414, %f433;
	max.f32 	%f414, %f129, %f432;
$L__BB41_32:
	setp.le.s64 	%p24, %rd35, %rd13;
	mov.f32 	%f436, 0fFF800000;
	mov.f32 	%f437, %f436;
	@%p24 bra 	$L__BB41_36;
	add.s64 	%rd92, %rd18, %rd13;
	shr.u64 	%rd93, %rd92, 63;
	add.s64 	%rd94, %rd92, %rd93;
	shl.b64 	%rd95, %rd94, 2;
	and.b64  	%rd96, %rd95, -8;
	add.s64 	%rd26, %rd1, %rd96;
	ld.global.f32 	%f131, [%rd26];
	and.b64  	%rd97, %rd94, -2;
	add.s64 	%rd98, %rd2, %rd97;
	ld.global.v2.u8 	{%rs15, %rs16}, [%rd98];
	setp.eq.s16 	%p25, %rs15, 0;
	mul.f32 	%f132, %f94, %f131;
	selp.f32 	%f437, %f93, %f132, %p25;
	setp.eq.s16 	%p26, %rs16, 0;
	mov.f32 	%f436, %f93;
	@%p26 bra 	$L__BB41_35;
	ld.global.f32 	%f133, [%rd26+4];
	mul.f32 	%f436, %f94, %f133;
$L__BB41_35:
	max.f32 	%f134, %f414, %f437;
	max.f32 	%f414, %f134, %f436;
$L__BB41_36:
	setp.le.s64 	%p27, %rd35, %rd14;
	mov.f32 	%f440, 0fFF800000;
	mov.f32 	%f441, %f440;
	@%p27 bra 	$L__BB41_40;
	add.s64 	%rd99, %rd18, %rd14;
	shr.u64 	%rd100, %rd99, 63;
	add.s64 	%rd101, %rd99, %rd100;
	shl.b64 	%rd102, %rd101, 2;
	and.b64  	%rd103, %rd102, -8;
	add.s64 	%rd27, %rd1, %rd103;
	ld.global.f32 	%f136, [%rd27];
	and.b64  	%rd104, %rd101, -2;
	add.s64 	%rd105, %rd2, %rd104;
	ld.global.v2.u8 	{%rs17, %rs18}, [%rd105];
	setp.eq.s16 	%p28, %rs17, 0;
	mul.f32 	%f137, %f94, %f136;
	selp.f32 	%f441, %f93, %f137, %p28;
	setp.eq.s16 	%p29, %rs18, 0;
	mov.f32 	%f440, %f93;
	@%p29 bra 	$L__BB41_39;
	ld.global.f32 	%f138, [%rd27+4];
	mul.f32 	%f440, %f94, %f138;
$L__BB41_39:
	max.f32 	%f139, %f414, %f441;
	max.f32 	%f414, %f139, %f440;
$L__BB41_40:
	setp.le.s64 	%p30, %rd35, %rd15;
	mov.f32 	%f444, 0fFF800000;
	mov.f32 	%f445, %f444;
	@%p30 bra 	$L__BB41_44;
	add.s64 	%rd106, %rd18, %rd15;
	shr.u64 	%rd107, %rd106, 63;
	add.s64 	%rd108, %rd106, %rd107;
	shl.b64 	%rd109, %rd108, 2;
	and.b64  	%rd110, %rd109, -8;
	add.s64 	%rd28, %rd1, %rd110;
	ld.global.f32 	%f141, [%rd28];
	and.b64  	%rd111, %rd108, -2;
	add.s64 	%rd112, %rd2, %rd111;
	ld.global.v2.u8 	{%rs19, %rs20}, [%rd112];
	setp.eq.s16 	%p31, %rs19, 0;
	mul.f32 	%f142, %f94, %f141;
	selp.f32 	%f445, %f93, %f142, %p31;
	setp.eq.s16 	%p32, %rs20, 0;
	mov.f32 	%f444, %f93;
	@%p32 bra 	$L__BB41_43;
	ld.global.f32 	%f143, [%rd28+4];
	mul.f32 	%f444, %f94, %f143;
$L__BB41_43:
	max.f32 	%f144, %f414, %f445;
	max.f32 	%f414, %f144, %f444;
$L__BB41_44:
	setp.le.s64 	%p33, %rd35, %rd6;
	mov.b32 	%r18, %f414;
	shfl.sync.bfly.b32	%r19|%p34, %r18, 16, 31, -1;
	mov.b32 	%f145, %r19;
	max.f32 	%f146, %f414, %f145;
	mov.b32 	%r20, %f146;
	shfl.sync.bfly.b32	%r21|%p35, %r20, 8, 31, -1;
	mov.b32 	%f147, %r21;
	max.f32 	%f148, %f146, %f147;
	mov.b32 	%r22, %f148;
	shfl.sync.bfly.b32	%r23|%p36, %r22, 4, 31, -1;
	mov.b32 	%f149, %r23;
	max.f32 	%f150, %f148, %f149;
	mov.b32 	%r24, %f150;
	shfl.sync.bfly.b32	%r25|%p37, %r24, 2, 31, -1;
	mov.b32 	%f151, %r25;
	max.f32 	%f152, %f150, %f151;
	mov.b32 	%r26, %f152;
	shfl.sync.bfly.b32	%r27|%p38, %r26, 1, 31, -1;
	mov.b32 	%f153, %r27;
	max.f32 	%f154, %f152, %f153;
	sub.f32 	%f155, %f409, %f154;
	fma.rn.f32 	%f156, %f155, 0f3BBB989D, 0f3F000000;
	cvt.sat.f32.f32 	%f157, %f156;
	mov.f32 	%f158, 0f4B400001;
	mov.f32 	%f159, 0f437C0000;
	fma.rm.f32 	%f160, %f157, %f159, %f158;
	add.f32 	%f161, %f160, 0fCB40007F;
	neg.f32 	%f162, %f161;
	fma.rn.f32 	%f163, %f155, 0f3FB8AA3B, %f162;
	fma.rn.f32 	%f164, %f155, 0f32A57060, %f163;
	mov.b32 	%r28, %f160;
	shl.b32 	%r29, %r28, 23;
	mov.b32 	%f165, %r29;
	ex2.approx.ftz.f32 	%f166, %f164;
	mul.f32 	%f167, %f166, %f165;
	add.f32 	%f168, %f167, 0f00000000;
	sub.f32 	%f169, %f408, %f154;
	fma.rn.f32 	%f170, %f169, 0f3BBB989D, 0f3F000000;
	cvt.sat.f32.f32 	%f171, %f170;
	fma.rm.f32 	%f172, %f171, %f159, %f158;
	add.f32 	%f173, %f172, 0fCB40007F;
	neg.f32 	%f174, %f173;
	fma.rn.f32 	%f175, %f169, 0f3FB8AA3B, %f174;
	fma.rn.f32 	%f176, %f169, 0f32A57060, %f175;
	mov.b32 	%r30, %f172;
	shl.b32 	%r31, %r30, 23;
	mov.b32 	%f177, %r31;
	ex2.approx.ftz.f32 	%f178, %f176;
	mul.f32 	%f179, %f178, %f177;
	add.f32 	%f180, %f168, %f179;
	sub.f32 	%f181, %f413, %f154;
	fma.rn.f32 	%f182, %f181, 0f3BBB989D, 0f3F000000;
	cvt.sat.f32.f32 	%f183, %f182;
	fma.rm.f32 	%f184, %f183, %f159, %f158;
	add.f32 	%f185, %f184, 0fCB40007F;
	neg.f32 	%f186, %f185;
	fma.rn.f32 	%f187, %f181, 0f3FB8AA3B, %f186;
	fma.rn.f32 	%f188, %f181, 0f32A57060, %f187;
	mov.b32 	%r32, %f184;
	shl.b32 	%r33, %r32, 23;
	mov.b32 	%f189, %r33;
	ex2.approx.ftz.f32 	%f190, %f188;
	mul.f32 	%f191, %f190, %f189;
	add.f32 	%f192, %f180, %f191;
	sub.f32 	%f193, %f412, %f154;
	fma.rn.f32 	%f194, %f193, 0f3BBB989D, 0f3F000000;
	cvt.sat.f32.f32 	%f195, %f194;
	fma.rm.f32 	%f196, %f195, %f159, %f158;
	add.f32 	%f197, %f196, 0fCB40007F;
	neg.f32 	%f198, %f197;
	fma.rn.f32 	%f199, %f193, 0f3FB8AA3B, %f198;
	fma.rn.f32 	%f200, %f193, 0f32A57060, %f199;
	mov.b32 	%r34, %f196;
	shl.b32 	%r35, %r34, 23;
	mov.b32 	%f201, %r35;
	ex2.approx.ftz.f32 	%f202, %f200;
	mul.f32 	%f203, %f202, %f201;
	add.f32 	%f204, %f192, %f203;
	sub.f32 	%f205, %f417, %f154;
	fma.rn.f32 	%f206, %f205, 0f3BBB989D, 0f3F000000;
	cvt.sat.f32.f32 	%f207, %f206;
	fma.rm.f32 	%f208, %f207, %f159, %f158;
	add.f32 	%f209, %f208, 0fCB40007F;
	neg.f32 	%f210, %f209;
	fma.rn.f32 	%f211, %f205, 0f3FB8AA3B, %f210;
	fma.rn.f32 	%f212, %f205, 0f32A57060, %f211;
	mov.b32 	%r36, %f208;
	shl.b32 	%r37, %r36, 23;
	mov.b32 	%f213, %r37;
	ex2.approx.ftz.f32 	%f214, %f212;
	mul.f32 	%f215, %f214, %f213;
	add.f32 	%f216, %f204, %f215;
	sub.f32 	%f217, %f416, %f154;
	fma.rn.f32 	%f218, %f217, 0f3BBB989D, 0f3F000000;
	cvt.sat.f32.f32 	%f219, %f218;
	fma.rm.f32 	%f220, %f219, %f159, %f158;
	add.f32 	%f221, %f220, 0fCB40007F;
	neg.f32 	%f222, %f221;
	fma.rn.f32 	%f223, %f217, 0f3FB8AA3B, %f222;
	fma.rn.f32 	%f224, %f217, 0f32A57060, %f223;
	mov.b32 	%r38, %f220;
	shl.b32 	%r39, %r38, 23;
	mov.b32 	%f225, %r39;
	ex2.approx.ftz.f32 	%f226, %f224;
	mul.f32 	%f227, %f226, %f225;
	add.f32 	%f228, %f216, %f227;
	sub.f32 	%f229, %f421, %f154;
	fma.rn.f32 	%f230, %f229, 0f3BBB989D, 0f3F000000;
	cvt.sat.f32.f32 	%f231, %f230;
	fma.rm.f32 	%f232, %f231, %f159, %f158;
	add.f32 	%f233, %f232, 0fCB40007F;
	neg.f32 	%f234, %f233;
	fma.rn.f32 	%f235, %f229, 0f3FB8AA3B, %f234;
	fma.rn.f32 	%f236, %f229, 0f32A57060, %f235;
	mov.b32 	%r40, %f232;
	shl.b32 	%r41, %r40, 23;
	mov.b32 	%f237, %r41;
	ex2.approx.ftz.f32 	%f238, %f236;
	mul.f32 	%f239, %f238, %f237;
	add.f32 	%f240, %f228, %f239;
	sub.f32 	%f241, %f420, %f154;
	fma.rn.f32 	%f242, %f241, 0f3BBB989D, 0f3F000000;
	cvt.sat.f32.f32 	%f243, %f242;
	fma.rm.f32 	%f244, %f243, %f159, %f158;
	add.f32 	%f245, %f244, 0fCB40007F;
	neg.f32 	%f246, %f245;
	fma.rn.f32 	%f247, %f241, 0f3FB8AA3B, %f246;
	fma.rn.f32 	%f248, %f241, 0f32A57060, %f247;
	mov.b32 	%r42, %f244;
	shl.b32 	%r43, %r42, 23;
	mov.b32 	%f249, %r43;
	ex2.approx.ftz.f32 	%f250, %f248;
	mul.f32 	%f251, %f250, %f249;
	add.f32 	%f252, %f240, %f251;
	sub.f32 	%f253, %f425, %f154;
	fma.rn.f32 	%f254, %f253, 0f3BBB989D, 0f3F000000;
	cvt.sat.f32.f32 	%f255, %f254;
	fma.rm.f32 	%f256, %f255, %f159, %f158;
	add.f32 	%f257, %f256, 0fCB40007F;
	neg.f32 	%f258, %f257;
	fma.rn.f32 	%f259, %f253, 0f3FB8AA3B, %f258;
	fma.rn.f32 	%f260, %f253, 0f32A57060, %f259;
	mov.b32 	%r44, %f256;
	shl.b32 	%r45, %r44, 23;
	mov.b32 	%f261, %r45;
	ex2.approx.ftz.f32 	%f262, %f260;
	mul.f32 	%f263, %f262, %f261;
	add.f32 	%f264, %f252, %f263;
	sub.f32 	%f265, %f424, %f154;
	fma.rn.f32 	%f266, %f265, 0f3BBB989D, 0f3F000000;
	cvt.sat.f32.f32 	%f267, %f266;
	fma.rm.f32 	%f268, %f267, %f159, %f158;
	add.f32 	%f269, %f268, 0fCB40007F;
	neg.f32 	%f270, %f269;
	fma.rn.f32 	%f271, %f265, 0f3FB8AA3B, %f270;
	fma.rn.f32 	%f272, %f265, 0f32A57060, %f271;
	mov.b32 	%r46, %f268;
	shl.b32 	%r47, %r46, 23;
	mov.b32 	%f273, %r47;
	ex2.approx.ftz.f32 	%f274, %f272;
	mul.f32 	%f275, %f274, %f273;
	add.f32 	%f276, %f264, %f275;
	sub.f32 	%f277, %f429, %f154;
	fma.rn.f32 	%f278, %f277, 0f3BBB989D, 0f3F000000;
	cvt.sat.f32.f32 	%f279, %f278;
	fma.rm.f32 	%f280, %f279, %f159, %f158;
	add.f32 	%f281, %f280, 0fCB40007F;
	neg.f32 	%f282, %f281;
	fma.rn.f32 	%f283, %f277, 0f3FB8AA3B, %f282;
	fma.rn.f32 	%f284, %f277, 0f32A57060, %f283;
	mov.b32 	%r48, %f280;
	shl.b32 	%r49, %r48, 23;
	mov.b32 	%f285, %r49;
	ex2.approx.ftz.f32 	%f286, %f284;
	mul.f32 	%f287, %f286, %f285;
	add.f32 	%f288, %f276, %f287;
	sub.f32 	%f289, %f428, %f154;
	fma.rn.f32 	%f290, %f289, 0f3BBB989D, 0f3F000000;
	cvt.sat.f32.f32 	%f291, %f290;
	fma.rm.f32 	%f292, %f291, %f159, %f158;
	add.f32 	%f293, %f292, 0fCB40007F;
	neg.f32 	%f294, %f293;
	fma.rn.f32 	%f295, %f289, 0f3FB8AA3B, %f294;
	fma.rn.f32 	%f296, %f289, 0f32A57060, %f295;
	mov.b32 	%r50, %f292;
	shl.b32 	%r51, %r50, 23;
	mov.b32 	%f297, %r51;
	ex2.approx.ftz.f32 	%f298, %f296;
	mul.f32 	%f299, %f298, %f297;
	add.f32 	%f300, %f288, %f299;
	sub.f32 	%f301, %f433, %f154;
	fma.rn.f32 	%f302, %f301, 0f3BBB989D, 0f3F000000;
	cvt.sat.f32.f32 	%f303, %f302;
	fma.rm.f32 	%f304, %f303, %f159, %f158;
	add.f32 	%f305, %f304, 0fCB40007F;
	neg.f32 	%f306, %f305;
	fma.rn.f32 	%f307, %f301, 0f3FB8AA3B, %f306;
	fma.rn.f32 	%f308, %f301, 0f32A57060, %f307;
	mov.b32 	%r52, %f304;
	shl.b32 	%r53, %r52, 23;
	mov.b32 	%f309, %r53;
	ex2.approx.ftz.f32 	%f310, %f308;
	mul.f32 	%f311, %f310, %f309;
	add.f32 	%f312, %f300, %f311;
	sub.f32 	%f313, %f432, %f154;
	fma.rn.f32 	%f314, %f313, 0f3BBB989D, 0f3F000000;
	cvt.sat.f32.f32 	%f315, %f314;
	fma.rm.f32 	%f316, %f315, %f159, %f158;
	add.f32 	%f317, %f316, 0fCB40007F;
	neg.f32 	%f318, %f317;
	fma.rn.f32 	%f319, %f313, 0f3FB8AA3B, %f318;
	fma.rn.f32 	%f320, %f313, 0f32A57060, %f319;
	mov.b32 	%r54, %f316;
	shl.b32 	%r55, %r54, 23;
	mov.b32 	%f321, %r55;
	ex2.approx.ftz.f32 	%f322, %f320;
	mul.f32 	%f323, %f322, %f321;
	add.f32 	%f324, %f312, %f323;
	sub.f32 	%f325, %f437, %f154;
	fma.rn.f32 	%f326, %f325, 0f3BBB989D, 0f3F000000;
	cvt.sat.f32.f32 	%f327, %f326;
	fma.rm.f32 	%f328, %f327, %f159, %f158;
	add.f32 	%f329, %f328, 0fCB40007F;
	neg.f32 	%f330, %f329;
	fma.rn.f32 	%f331, %f325, 0f3FB8AA3B, %f330;
	fma.rn.f32 	%f332, %f325, 0f32A57060, %f331;
	mov.b32 	%r56, %f328;
	shl.b32 	%r57, %r56, 23;
	mov.b32 	%f333, %r57;
	ex2.approx.ftz.f32 	%f334, %f332;
	mul.f32 	%f335, %f334, %f333;
	add.f32 	%f336, %f324, %f335;
	sub.f32 	%f337, %f436, %f154;
	fma.rn.f32 	%f338, %f337, 0f3BBB989D, 0f3F000000;
	cvt.sat.f32.f32 	%f339, %f338;
	fma.rm.f32 	%f340, %f339, %f159, %f158;
	add.f32 	%f341, %f340, 0fCB40007F;
	neg.f32 	%f342, %f341;
	fma.rn.f32 	%f343, %f337, 0f3FB8AA3B, %f342;
	fma.rn.f32 	%f344, %f337, 0f32A57060, %f343;
	mov.b32 	%r58, %f340;
	shl.b32 	%r59, %r58, 23;
	mov.b32 	%f345, %r59;
	ex2.approx.ftz.f32 	%f346, %f344;
	mul.f32 	%f347, %f346, %f345;
	add.f32 	%f348, %f336, %f347;
	sub.f32 	%f349, %f441, %f154;
	fma.rn.f32 	%f350, %f349, 0f3BBB989D, 0f3F000000;
	cvt.sat.f32.f32 	%f351, %f350;
	fma.rm.f32 	%f352, %f351, %f159, %f158;
	add.f32 	%f353, %f352, 0fCB40007F;
	neg.f32 	%f354, %f353;
	fma.rn.f32 	%f355, %f349, 0f3FB8AA3B, %f354;
	fma.rn.f32 	%f356, %f349, 0f32A57060, %f355;
	mov.b32 	%r60, %f352;
	shl.b32 	%r61, %r60, 23;
	mov.b32 	%f357, %r61;
	ex2.approx.ftz.f32 	%f358, %f356;
	mul.f32 	%f359, %f358, %f357;
	add.f32 	%f360, %f348, %f359;
	sub.f32 	%f361, %f440, %f154;
	fma.rn.f32 	%f362, %f361, 0f3BBB989D, 0f3F000000;
	cvt.sat.f32.f32 	%f363, %f362;
	fma.rm.f32 	%f364, %f363, %f159, %f158;
	add.f32 	%f365, %f364, 0fCB40007F;
	neg.f32 	%f366, %f365;
	fma.rn.f32 	%f367, %f361, 0f3FB8AA3B, %f366;
	fma.rn.f32 	%f368, %f361, 0f32A57060, %f367;
	mov.b32 	%r62, %f364;
	shl.b32 	%r63, %r62, 23;
	mov.b32 	%f369, %r63;
	ex2.approx.ftz.f32 	%f370, %f368;
	mul.f32 	%f371, %f370, %f369;
	add.f32 	%f372, %f360, %f371;
	sub.f32 	%f373, %f445, %f154;
	fma.rn.f32 	%f374, %f373, 0f3BBB989D, 0f3F000000;
	cvt.sat.f32.f32 	%f375, %f374;
	fma.rm.f32 	%f376, %f375, %f159, %f158;
	add.f32 	%f377, %f376, 0fCB40007F;
	neg.f32 	%f378, %f377;
	fma.rn.f32 	%f379, %f373, 0f3FB8AA3B, %f378;
	fma.rn.f32 	%f380, %f373, 0f32A57060, %f379;
	mov.b32 	%r64, %f376;
	shl.b32 	%r65, %r64, 23;
	mov.b32 	%f381, %r65;
	ex2.approx.ftz.f32 	%f382, %f380;
	mul.f32 	%f383, %f382, %f381;
	add.f32 	%f384, %f372, %f383;
	sub.f32 	%f385, %f444, %f154;
	fma.rn.f32 	%f386, %f385, 0f3BBB989D, 0f3F000000;
	cvt.sat.f32.f32 	%f387, %f386;
	fma.rm.f32 	%f388, %f387, %f159, %f158;
	add.f32 	%f389, %f388, 0fCB40007F;
	neg.f32 	%f390, %f389;
	fma.rn.f32 	%f391, %f385, 0f3FB8AA3B, %f390;
	fma.rn.f32 	%f392, %f385, 0f32A57060, %f391;
	mov.b32 	%r66, %f388;
	shl.b32 	%r67, %r66, 23;
	mov.b32 	%f393, %r67;
	ex2.approx.ftz.f32 	%f394, %f392;
	mul.f32 	%f395, %f394, %f393;
	add.f32 	%f396, %f384, %f395;
	mov.b32 	%r68, %f396;
	shfl.sync.bfly.b32	%r69|%p39, %r68, 16, 31, -1;
	mov.b32 	%f397, %r69;
	add.f32 	%f398, %f396, %f397;
	mov.b32 	%r70, %f398;
	shfl.sync.bfly.b32	%r71|%p40, %r70, 8, 31, -1;
	mov.b32 	%f399, %r71;
	add.f32 	%f400, %f398, %f399;
	mov.b32 	%r72, %f400;
	shfl.sync.bfly.b32	%r73|%p41, %r72, 4, 31, -1;
	mov.b32 	%f401, %r73;
	add.f32 	%f402, %f400, %f401;
	mov.b32 	%r74, %f402;
	shfl.sync.bfly.b32	%r75|%p42, %r74, 2, 31, -1;
	mov.b32 	%f403, %r75;
	add.f32 	%f404, %f402, %f403;
	mov.b32 	%r76, %f404;
	shfl.sync.bfly.b32	%r77|%p43, %r76, 1, 31, -1;
	mov.b32 	%f405, %r77;
	add.f32 	%f406, %f404, %f405;
	div.rn.f32 	%f73, %f167, %f406;
	div.rn.f32 	%f74, %f179, %f406;
	div.rn.f32 	%f75, %f191, %f406;
	div.rn.f32 	%f76, %f203, %f406;
	div.rn.f32 	%f77, %f215, %f406;
	div.rn.f32 	%f78, %f227, %f406;
	div.rn.f32 	%f79, %f239, %f406;
	div.rn.f32 	%f80, %f251, %f406;
	div.rn.f32 	%f81, %f263, %f406;
	div.rn.f32 	%f82, %f275, %f406;
	div.rn.f32 	%f83, %f287, %f406;
	div.rn.f32 	%f84, %f299, %f406;
	div.rn.f32 	%f85, %f311, %f406;
	div.rn.f32 	%f86, %f323, %f406;
	div.rn.f32 	%f87, %f335, %f406;
	div.rn.f32 	%f88, %f347, %f406;
	div.rn.f32 	%f89, %f359, %f406;
	div.rn.f32 	%f90, %f371, %f406;
	div.rn.f32 	%f91, %f383, %f406;
	div.rn.f32 	%f92, %f395, %f406;
	mul.lo.s64 	%rd29, %rd173, %rd4;
	@%p33 bra 	$L__BB41_46;
	add.s64 	%rd113, %rd29, %rd6;
	shr.u64 	%rd114, %rd113, 63;
	add.s64 	%rd115, %rd113, %rd114;
	shl.b64 	%rd116, %rd115, 2;
	and.b64  	%rd117, %rd116, -8;
	add.s64 	%rd118, %rd3, %rd117;
	st.global.v2.f32 	[%rd118], {%f73, %f74};
$L__BB41_46:
	setp.le.s64 	%p44, %rd35, %rd7;
	@%p44 bra 	$L__BB41_48;
	add.s64 	%rd119, %rd29, %rd7;
	shr.u64 	%rd120, %rd119, 63;
	add.s64 	%rd121, %rd119, %rd120;
	shl.b64 	%rd122, %rd121, 2;
	and.b64  	%rd123, %rd122, -8;
	add.s64 	%rd124, %rd3, %rd123;
	st.global.v2.f32 	[%rd124], {%f75, %f76};
$L__BB41_48:
	setp.le.s64 	%p45, %rd35, %rd8;
	@%p45 bra 	$L__BB41_50;
	add.s64 	%rd125, %rd29, %rd8;
	shr.u64 	%rd126, %rd125, 63;
	add.s64 	%rd127, %rd125, %rd126;
	shl.b64 	%rd128, %rd127, 2;
	and.b64  	%rd129, %rd128, -8;
	add.s64 	%rd130, %rd3, %rd129;
	st.global.v2.f32 	[%rd130], {%f77, %f78};
$L__BB41_50:
	setp.le.s64 	%p46, %rd35, %rd9;
	@%p46 bra 	$L__BB41_52;
	add.s64 	%rd131, %rd29, %rd9;
	shr.u64 	%rd132, %rd131, 63;
	add.s64 	%rd133, %rd131, %rd132;
	shl.b64 	%rd134, %rd133, 2;
	and.b64  	%rd135, %rd134, -8;
	add.s64 	%rd136, %rd3, %rd135;
	st.global.v2.f32 	[%rd136], {%f79, %f80};
$L__BB41_52:
	setp.le.s64 	%p47, %rd35, %rd10;
	@%p47 bra 	$L__BB41_54;
	add.s64 	%rd137, %rd29, %rd10;
	shr.u64 	%rd138, %rd137, 63;
	add.s64 	%rd139, %rd137, %rd138;
	shl.b64 	%rd140, %rd139, 2;
	and.b64  	%rd141, %rd140, -8;
	add.s64 	%rd142, %rd3, %rd141;
	st.global.v2.f32 	[%rd142], {%f81, %f82};
$L__BB41_54:
	setp.le.s64 	%p48, %rd35, %rd11;
	@%p48 bra 	$L__BB41_56;
	add.s64 	%rd143, %rd29, %rd11;
	shr.u64 	%rd144, %rd143, 63;
	add.s64 	%rd145, %rd143, %rd144;
	shl.b64 	%rd146, %rd145, 2;
	and.b64  	%rd147, %rd146, -8;
	add.s64 	%rd148, %rd3, %rd147;
	st.global.v2.f32 	[%rd148], {%f83, %f84};
$L__BB41_56:
	setp.le.s64 	%p49, %rd35, %rd12;
	@%p49 bra 	$L__BB41_58;
	add.s64 	%rd149, %rd29, %rd12;
	shr.u64 	%rd150, %rd149, 63;
	add.s64 	%rd151, %rd149, %rd150;
	shl.b64 	%rd152, %rd151, 2;
	and.b64  	%rd153, %rd152, -8;
	add.s64 	%rd154, %rd3, %rd153;
	st.global.v2.f32 	[%rd154], {%f85, %f86};
$L__BB41_58:
	setp.le.s64 	%p50, %rd35, %rd13;
	@%p50 bra 	$L__BB41_60;
	add.s64 	%rd155, %rd29, %rd13;
	shr.u64 	%rd156, %rd155, 63;
	add.s64 	%rd157, %rd155, %rd156;
	shl.b64 	%rd158, %rd157, 2;
	and.b64  	%rd159, %rd158, -8;
	add.s64 	%rd160, %rd3, %rd159;
	st.global.v2.f32 	[%rd160], {%f87, %f88};
$L__BB41_60:
	setp.le.s64 	%p51, %rd35, %rd14;
	@%p51 bra 	$L__BB41_62;
	add.s64 	%rd161, %rd29, %rd14;
	shr.u64 	%rd162, %rd161, 63;
	add.s64 	%rd163, %rd161, %rd162;
	shl.b64 	%rd164, %rd163, 2;
	and.b64  	%rd165, %rd164, -8;
	add.s64 	%rd166, %rd3, %rd165;
	st.global.v2.f32 	[%rd166], {%f89, %f90};
$L__BB41_62:
	setp.le.s64 	%p52, %rd35, %rd15;
	@%p52 bra 	$L__BB41_64;
	add.s64 	%rd167, %rd29, %rd15;
	shr.u64 	%rd168, %rd167, 63;
	add.s64 	%rd169, %rd167, %rd168;
	shl.b64 	%rd170, %rd169, 2;
	and.b64  	%rd171, %rd170, -8;
	add.s64 	%rd172, %rd3, %rd171;
	st.global.v2.f32 	[%rd172], {%f91, %f92};
$L__BB41_64:
	add.s64 	%rd173, %rd173, %rd16;
	setp.lt.s64 	%p53, %rd173, %rd34;
	@%p53 bra 	$L__BB41_4;
$L__BB41_65:
	ret;

}
	// .globl	_Z15SoftmaxWarpImplI24ElementwiseScaleMaskLoadIffbE11DirectStoreIffEfLi2ELi22ELi32ELi1ELb0EL9Algorithm0EEvT_T0_ll
.visible .entry _Z15SoftmaxWarpImplI24ElementwiseScaleMaskLoadIffbE11DirectStoreIffEfLi2ELi22ELi32ELi1ELb0EL9Algorithm0EEvT_T0_ll(
	.param .align 8 .b8 _Z15SoftmaxWarpImplI24ElementwiseScaleMaskLoadIffbE11DirectStoreIffEfLi2ELi22ELi32ELi1ELb0EL9Algorithm0EEvT_T0_ll_param_0[32],
	.param .align 8 .b8 _Z15SoftmaxWarpImplI24ElementwiseScaleMaskLoadIffbE11DirectStoreIffEfLi2ELi22ELi32ELi1ELb0EL9Algorithm0EEvT_T0_ll_param_1[16],
	.param .u64 _Z15SoftmaxWarpImplI24ElementwiseScaleMaskLoadIffbE11DirectStoreIffEfLi2ELi22ELi32ELi1ELb0EL9Algorithm0EEvT_T0_ll_param_2,
	.param .u64 _Z15SoftmaxWarpImplI24ElementwiseScaleMaskLoadIffbE11DirectStoreIffEfLi2ELi22ELi32ELi1ELb0EL9Algorithm0EEvT_T0_ll_param_3
)
{
	.reg .pred 	%p<36>;
	.reg .b16 	%rs<23>;
	.reg .b32 	%r<73>;
	.reg .b32 	%f<412>;
	.reg .b64 	%rd<179>;

	ld.param.u64 	%rd24, [_Z15SoftmaxWarpImplI24ElementwiseScaleMaskLoadIffbE11DirectStoreIffEfLi2ELi22ELi32ELi1ELb0EL9Algorithm0EEvT_T0_ll_param_1+8];
	ld.param.u64 	%rd23, [_Z15SoftmaxWarpImplI24ElementwiseScaleMaskLoadIffbE11DirectStoreIffEfLi2ELi22ELi32ELi1ELb0EL9Algorithm0EEvT_T0_ll_param_1];
	ld.param.v2.f32 	{%f36, %f37}, [_Z15SoftmaxWarpImplI24ElementwiseScaleMaskLoadIffbE11DirectStoreIffEfLi2ELi22ELi32ELi1ELb0EL9Algorithm0EEvT_T0_ll_param_0+24];
	ld.param.u64 	%rd22, [_Z15SoftmaxWarpImplI24ElementwiseScaleMaskLoadIffbE11DirectStoreIffEfLi2ELi22ELi32ELi1ELb0EL9Algorithm0EEvT_T0_ll_param_0+16];
	ld.param.u64 	%rd21, [_Z15SoftmaxWarpImplI24ElementwiseScaleMaskLoadIffbE11DirectStoreIffEfLi2ELi22ELi32ELi1ELb0EL9Algorithm0EEvT_T0_ll_param_0+8];
	ld.param.u64 	%rd20, [_Z15SoftmaxWarpImplI24ElementwiseScaleMaskLoadIffbE11DirectStoreIffEfLi2ELi22ELi32ELi1ELb0EL9Algorithm0EEvT_T0_ll_param_0];
	ld.param.u64 	%rd26, [_Z15SoftmaxWarpImplI24ElementwiseScaleMaskLoadIffbE11DirectStoreIffEfLi2ELi22ELi32ELi1ELb0EL9Algorithm0EEvT_T0_ll_param_3];
	cvta.to.global.u64 	%rd1, %rd20;
	cvta.to.global.u64 	%rd2, %rd21;
	setp.lt.s64 	%p1, %rd26, 705;
	@%p1 bra 	$L__BB42_2;
	mov.u64 	%rd27, $str;
	cvta.global.u64 	%rd28, %rd27;
	mov.u64 	%rd29, $str$1;
	cvta.global.u64 	%rd30, %rd29;
	mov.u64 	%rd31, __unnamed_43;
	cvta.global.u64 	%rd32, %rd31;
	{ // callseq 42, 0
	.param .b64 param0;
	st.param.b64 	[param0], %rd28;
	.param .b64 param1;
	st.param.b64 	[param1], %rd30;
	.param .b32 param2;
	st.param.b32 	[param2], 254;
	.param .b64 param3;
	st.param.b64 	[param3], %rd32;
	.param .b64 param4;
	st.param.b64 	[param4], 1;
	call.uni 
	__assertfail, 
	(
	param0, 
	param1, 
	param2, 
	param3, 
	param4
	);
	} // callseq 42
$L__BB42_2:
	ld.param.u64 	%rd176, [_Z15SoftmaxWarpImplI24ElementwiseScaleMaskLoadIffbE11DirectStoreIffEfLi2ELi22ELi32ELi1ELb0EL9Algorithm0EEvT_T0_ll_param_2];
	mov.u32 	%r2, %ctaid.x;
	mov.u32 	%r3, %ntid.y;
	mov.u32 	%r4, %tid.y;
	mad.lo.s32 	%r5, %r2, %r3, %r4;
	mov.u32 	%r6, %nctaid.x;
	mul.lo.s32 	%r1, %r6, %r3;
	cvt.s64.s32 	%rd178, %r5;
	setp.le.s64 	%p2, %rd176, %rd178;
	@%p2 bra 	$L__BB42_27;
	mov.u32 	%r7, %tid.x;
	shl.b32 	%r8, %r7, 1;
	cvt.u64.u32 	%rd4, %r8;
	cvt.s64.s32 	%rd5, %r1;
$L__BB42_4:
	mad.lo.s64 	%rd7, %rd178, %rd22, %rd4;
	shr.u64 	%rd33, %rd7, 63;
	add.s64 	%rd34, %rd7, %rd33;
	shl.b64 	%rd35, %rd34, 2;
	and.b64  	%rd36, %rd35, -8;
	add.s64 	%rd8, %rd1, %rd36;
	ld.global.f32 	%f38, [%rd8];
	and.b64  	%rd37, %rd34, -2;
	add.s64 	%rd38, %rd2, %rd37;
	ld.global.v2.u8 	{%rs1, %rs2}, [%rd38];
	setp.eq.s16 	%p3, %rs1, 0;
	mul.f32 	%f39, %f37, %f38;
	selp.f32 	%f3, %f36, %f39, %p3;
	setp.eq.s16 	%p4, %rs2, 0;
	mov.f32 	%f401, %f36;
	@%p4 bra 	$L__BB42_6;
	ld.global.f32 	%f40, [%rd8+4];
	mul.f32 	%f401, %f37, %f40;
$L__BB42_6:
	add.s64 	%rd39, %rd7, 64;
	shr.u64 	%rd40, %rd39, 63;
	add.s64 	%rd41, %rd39, %rd40;
	shl.b64 	%rd42, %rd41, 2;
	and.b64  	%rd43, %rd42, -8;
	add.s64 	%rd9, %rd1, %rd43;
	ld.global.f32 	%f41, [%rd9];
	and.b64  	%rd44, %rd41, -2;
	add.s64 	%rd45, %rd2, %rd44;
	ld.global.v2.u8 	{%rs3, %rs4}, [%rd45];
	setp.eq.s16 	%p5, %rs3, 0;
	mul.f32 	%f42, %f37, %f41;
	selp.f32 	%f6, %f36, %f42, %p5;
	setp.eq.s16 	%p6, %rs4, 0;
	mov.f32 	%f402, %f36;
	@%p6 bra 	$L__BB42_8;
	ld.global.f32 	%f43, [%rd9+4];
	mul.f32 	%f402, %f37, %f43;
$L__BB42_8:
	add.s64 	%rd46, %rd7, 128;
	shr.u64 	%rd47, %rd46, 63;
	add.s64 	%rd48, %rd46, %rd47;
	shl.b64 	%rd49, %rd48, 2;
	and.b64  	%rd50, %rd49, -8;
	add.s64 	%rd10, %rd1, %rd50;
	ld.global.f32 	%f44, [%rd10];
	and.b64  	%rd51, %rd48, -2;
	add.s64 	%rd52, %rd2, %rd51;
	ld.global.v2.u8 	{%rs5, %rs6}, [%rd52];
	setp.eq.s16 	%p7, %rs5, 0;
	mul.f32 	%f45, %f37, %f44;
	selp.f32 	%f9, %f36, %f45, %p7;
	setp.eq.s16 	%p8, %rs6, 0;
	mov.f32 	%f403, %f36;
	@%p8 bra 	$L__BB42_10;
	ld.global.f32 	%f46, [%rd10+4];
	mul.f32 	%f403, %f37, %f46;
$L__BB42_10:
	add.s64 	%rd53, %rd7, 192;
	shr.u64 	%rd54, %rd53, 63;
	add.s64 	%rd55, %rd53, %rd54;
	shl.b64 	%rd56, %rd55, 2;
	and.b64  	%rd57, %rd56, -8;
	add.s64 	%rd11, %rd1, %rd57;
	ld.global.f32 	%f47, [%rd11];
	and.b64  	%rd58, %rd55, -2;
	add.s64 	%rd59, %rd2, %rd58;
	ld.global.v2.u8 	{%rs7, %rs8}, [%rd59];
	setp.eq.s16 	%p9, %rs7, 0;
	mul.f32 	%f48, %f37, %f47;
	selp.f32 	%f12, %f36, %f48, %p9;
	setp.eq.s16 	%p10, %rs8, 0;
	mov.f32 	%f404, %f36;
	@%p10 bra 	$L__BB42_12;
	ld.global.f32 	%f49, [%rd11+4];
	mul.f32 	%f404, %f37, %f49;
$L__BB42_12:
	add.s64 	%rd60, %rd7, 256;
	shr.u64 	%rd61, %rd60, 63;
	add.s64 	%rd62, %rd60, %rd61;
	shl.b64 	%rd63, %rd62, 2;
	and.b64  	%rd64, %rd63, -8;
	add.s64 	%rd12, %rd1, %rd64;
	ld.global.f32 	%f50, [%rd12];
	and.b64  	%rd65, %rd62, -2;
	add.s64 	%rd66, %rd2, %rd65;
	ld.global.v2.u8 	{%rs9, %rs10}, [%rd66];
	setp.eq.s16 	%p11, %rs9, 0;
	mul.f32 	%f51, %f37, %f50;
	selp.f32 	%f15, %f36, %f51, %p11;
	setp.eq.s16 	%p12, %rs10, 0;
	mov.f32 	%f405, %f36;
	@%p12 bra 	$L__BB42_14;
	ld.global.f32 	%f52, [%rd12+4];
	mul.f32 	%f405, %f37, %f52;
$L__BB42_14:
	add.s64 	%rd67, %rd7, 320;
	shr.u64 	%rd68, %rd67, 63;
	add.s64 	%rd69, %rd67, %rd68;
	shl.b64 	%rd70, %rd69, 2;
	and.b64  	%rd71, %rd70, -8;
	add.s64 	%rd13, %rd1, %rd71;
	ld.global.f32 	%f53, [%rd13];
	and.b64  	%rd72, %rd69, -2;
	add.s64 	%rd73, %rd2, %rd72;
	ld.global.v2.u8 	{%rs11, %rs12}, [%rd73];
	setp.eq.s16 	%p13, %rs11, 0;
	mul.f32 	%f54, %f37, %f53;
	selp.f32 	%f18, %f36, %f54, %p13;
	setp.eq.s16 	%p14, %rs12, 0;
	mov.f32 	%f406, %f36;
	@%p14 bra 	$L__BB42_16;
	ld.global.f32 	%f55, [%rd13+4];
	mul.f32 	%f406, %f37, %f55;
$L__BB42_16:
	add.s64 	%rd74, %rd7, 384;
	shr.u64 	%rd75, %rd74, 63;
	add.s64 	%rd76, %rd74, %rd75;
	shl.b64 	%rd77, %rd76, 2;
	and.b64  	%rd78, %rd77, -8;
	add.s64 	%rd14, %rd1, %rd78;
	ld.global.f32 	%f56, [%rd14];
	and.b64  	%rd79, %rd76, -2;
	add.s64 	%rd80, %rd2, %rd79;
	ld.global.v2.u8 	{%rs13, %rs14}, [%rd80];
	setp.eq.s16 	%p15, %rs13, 0;
	mul.f32 	%f57, %f37, %f56;
	selp.f32 	%f21, %f36, %f57, %p15;
	setp.eq.s16 	%p16, %rs14, 0;
	mov.f32 	%f407, %f36;
	@%p16 bra 	$L__BB42_18;
	ld.global.f32 	%f58, [%rd14+4];
	mul.f32 	%f407, %f37, %f58;
$L__BB42_18:
	add.s64 	%rd81, %rd7, 448;
	shr.u64 	%rd82, %rd81, 63;
	add.s64 	%rd83, %rd81, %rd82;
	shl.b64 	%rd84, %rd83, 2;
	and.b64  	%rd85, %rd84, -8;
	add.s64 	%rd15, %rd1, %rd85;
	ld.global.f32 	%f59, [%rd15];
	and.b64  	%rd86, %rd83, -2;
	add.s64 	%rd87, %rd2, %rd86;
	ld.global.v2.u8 	{%rs15, %rs16}, [%rd87];
	setp.eq.s16 	%p17, %rs15, 0;
	mul.f32 	%f60, %f37, %f59;
	selp.f32 	%f24, %f36, %f60, %p17;
	setp.eq.s16 	%p18, %rs16, 0;
	mov.f32 	%f408, %f36;
	@%p18 bra 	$L__BB42_20;
	ld.global.f32 	%f61, [%rd15+4];
	mul.f32 	%f408, %f37, %f61;
$L__BB42_20:
	add.s64 	%rd88, %rd7, 512;
	shr.u64 	%rd89, %rd88, 63;
	add.s64 	%rd90, %rd88, %rd89;
	shl.b64 	%rd91, %rd90, 2;
	and.b64  	%rd92, %rd91, -8;
	add.s64 	%rd16, %rd1, %rd92;
	ld.global.f32 	%f62, [%rd16];
	and.b64  	%rd93, %rd90, -2;
	add.s64 	%rd94, %rd2, %rd93;
	ld.global.v2.u8 	{%rs17, %rs18}, [%rd94];
	setp.eq.s16 	%p19, %rs17, 0;
	mul.f32 	%f63, %f37, %f62;
	selp.f32 	%f27, %f36, %f63, %p19;
	setp.eq.s16 	%p20, %rs18, 0;
	mov.f32 	%f409, %f36;
	@%p20 bra 	$L__BB42_22;
	ld.global.f32 	%f64, [%rd16+4];
	mul.f32 	%f409, %f37, %f64;
$L__BB42_22:
	add.s64 	%rd95, %rd7, 576;
	shr.u64 	%rd96, %rd95, 63;
	add.s64 	%rd97, %rd95, %rd96;
	shl.b64 	%rd98, %rd97, 2;
	and.b64  	%rd99, %rd98, -8;
	add.s64 	%rd17, %rd1, %rd99;
	ld.global.f32 	%f65, [%rd17];
	and.b64  	%rd100, %rd97, -2;
	add.s64 	%rd101, %rd2, %rd100;
	ld.global.v2.u8 	{%rs19, %rs20}, [%rd101];
	setp.eq.s16 	%p21, %rs19, 0;
	mul.f32 	%f66, %f37, %f65;
	selp.f32 	%f30, %f36, %f66, %p21;
	setp.eq.s16 	%p22, %rs20, 0;
	mov.f32 	%f410, %f36;
	@%p22 bra 	$L__BB42_24;
	ld.global.f32 	%f67, [%rd17+4];
	mul.f32 	%f410, %f37, %f67;
$L__BB42_24:
	add.s64 	%rd102, %rd7, 640;
	shr.u64 	%rd103, %rd102, 63;
	add.s64 	%rd104, %rd102, %rd103;
	shl.b64 	%rd105, %rd104, 2;
	and.b64  	%rd106, %rd105, -8;
	add.s64 	%rd18, %rd1, %rd106;
	ld.global.f32 	%f68, [%rd18];
	and.b64  	%rd107, %rd104, -2;
	add.s64 	%rd108, %rd2, %rd107;
	ld.global.v2.u8 	{%rs21, %rs22}, [%rd108];
	setp.eq.s16 	%p23, %rs21, 0;
	mul.f32 	%f69, %f37, %f68;
	selp.f32 	%f33, %f36, %f69, %p23;
	setp.eq.s16 	%p24, %rs22, 0;
	mov.f32 	%f411, %f36;
	@%p24 bra 	$L__BB42_26;
	ld.global.f32 	%f70, [%rd18+4];
	mul.f32 	%f411, %f37, %f70;
$L__BB42_26:
	ld.param.u64 	%rd177, [_Z15SoftmaxWarpImplI24ElementwiseScaleMaskLoadIffbE11DirectStoreIffEfLi2ELi22ELi32ELi1ELb0EL9Algorithm0EEvT_T0_ll_param_2];
	max.f32 	%f71, %f3, 0fFF800000;
	max.f32 	%f72, %f71, %f401;
	max.f32 	%f73, %f72, %f6;
	max.f32 	%f74, %f73, %f402;
	max.f32 	%f75, %f74, %f9;
	max.f32 	%f76, %f75, %f403;
	max.f32 	%f77, %f76, %f12;
	max.f32 	%f78, %f77, %f404;
	max.f32 	%f79, %f78, %f15;
	max.f32 	%f80, %f79, %f405;
	max.f32 	%f81, %f80, %f18;
	max.f32 	%f82, %f81, %f406;
	max.f32 	%f83, %f82, %f21;
	max.f32 	%f84, %f83, %f407;
	max.f32 	%f85, %f84, %f24;
	max.f32 	%f86, %f85, %f408;
	max.f32 	%f87, %f86, %f27;
	max.f32 	%f88, %f87, %f409;
	max.f32 	%f89, %f88, %f30;
	max.f32 	%f90, %f89, %f410;
	max.f32 	%f91, %f90, %f33;
	max.f32 	%f92, %f91, %f411;
	mov.b32 	%r9, %f92;
	shfl.sync.bfly.b32	%r10|%p25, %r9, 16, 31, -1;
	mov.b32 	%f93, %r10;
	max.f32 	%f94, %f92, %f93;
	mov.b32 	%r11, %f94;
	shfl.sync.bfly.b32	%r12|%p26, %r11, 8, 31, -1;
	mov.b32 	%f95, %r12;
	max.f32 	%f96, %f94, %f95;
	mov.b32 	%r13, %f96;
	shfl.sync.bfly.b32	%r14|%p27, %r13, 4, 31, -1;
	mov.b32 	%f97, %r14;
	max.f32 	%f98, %f96, %f97;
	mov.b32 	%r15, %f98;
	shfl.sync.bfly.b32	%r16|%p28, %r15, 2, 31, -1;
	mov.b32 	%f99, %r16;
	max.f32 	%f100, %f98, %f99;
	mov.b32 	%r17, %f100;
	shfl.sync.bfly.b32	%r18|%p29, %r17, 1, 31, -1;
	mov.b32 	%f101, %r18;
	max.f32 	%f102, %f100, %f101;
	sub.f32 	%f103, %f3, %f102;
	fma.rn.f32 	%f104, %f103, 0f3BBB989D, 0f3F000000;
	cvt.sat.f32.f32 	%f105, %f104;
	mov.f32 	%f106, 0f4B400001;
	mov.f32 	%f107, 0f437C0000;
	fma.rm.f32 	%f108, %f105, %f107, %f106;
	add.f32 	%f109, %f108, 0fCB40007F;
	neg.f32 	%f110, %f109;
	fma.rn.f32 	%f111, %f103, 0f3FB8AA3B, %f110;
	fma.rn.f32 	%f112, %f103, 0f32A57060, %f111;
	mov.b32 	%r19, %f108;
	shl.b32 	%r20, %r19, 23;
	mov.b32 	%f113, %r20;
	ex2.approx.ftz.f32 	%f114, %f112;
	mul.f32 	%f115, %f114, %f113;
	add.f32 	%f116, %f115, 0f00000000;
	sub.f32 	%f117, %f401, %f102;
	fma.rn.f32 	%f118, %f117, 0f3BBB989D, 0f3F000000;
	cvt.sat.f32.f32 	%f119, %f118;
	fma.rm.f32 	%f120, %f119, %f107, %f106;
	add.f32 	%f121, %f120, 0fCB40007F;
	neg.f32 	%f122, %f121;
	fma.rn.f32 	%f123, %f117, 0f3FB8AA3B, %f122;
	fma.rn.f32 	%f124, %f117, 0f32A57060, %f123;
	mov.b32 	%r21, %f120;
	shl.b32 	%r22, %r21, 23;
	mov.b32 	%f125, %r22;
	ex2.approx.ftz.f32 	%f126, %f124;
	mul.f32 	%f127, %f126, %f125;
	add.f32 	%f128, %f116, %f127;
	sub.f32 	%f129, %f6, %f102;
	fma.rn.f32 	%f130, %f129, 0f3BBB989D, 0f3F000000;
	cvt.sat.f32.f32 	%f131, %f130;
	fma.rm.f32 	%f132, %f131, %f107, %f106;
	add.f32 	%f133, %f132, 0fCB40007F;
	neg.f32 	%f134, %f133;
	fma.rn.f32 	%f135, %f129, 0f3FB8AA3B, %f134;
	fma.rn.f32 	%f136, %f129, 0f32A57060, %f135;
	mov.b32 	%r23, %f132;
	shl.b32 	%r24, %r23, 23;
	mov.b32 	%f137, %r24;
	ex2.approx.ftz.f32 	%f138, %f136;
	mul.f32 	%f139, %f138, %f137;
	add.f32 	%f140, %f128, %f139;
	sub.f32 	%f141, %f402, %f102;
	fma.rn.f32 	%f142, %f141, 0f3BBB989D, 0f3F000000;
	cvt.sat.f32.f32 	%f143, %f142;
	fma.rm.f32 	%f144, %f143, %f107, %f106;
	add.f32 	%f145, %f144, 0fCB40007F;
	neg.f32 	%f146, %f145;
	fma.rn.f32 	%f147, %f141, 0f3FB8AA3B, %f146;
	fma.rn.f32 	%f148, %f141, 0f32A57060, %f147;
	mov.b32 	%r25, %f144;
	shl.b32 	%r26, %r25, 23;
	mov.b32 	%f149, %r26;
	ex2.approx.ftz.f32 	%f150, %f148;
	mul.f32 	%f151, %f150, %f149;
	add.f32 	%f152, %f140, %f151;
	sub.f32 	%f153, %f9, %f102;
	fma.rn.f32 	%f154, %f153, 0f3BBB989D, 0f3F000000;
	cvt.sat.f32.f32 	%f155, %f154;
	fma.rm.f32 	%f156, %f155, %f107, %f106;
	add.f32 	%f157, %f156, 0fCB40007F;
	neg.f32 	%f158, %f157;
	fma.rn.f32 	%f159, %f153, 0f3FB8AA3B, %f158;
	fma.rn.f32 	%f160, %f153, 0f32A57060, %f159;
	mov.b32 	%r27, %f156;
	shl.b32 	%r28, %r27, 23;
	mov.b32 	%f161, %r28;
	ex2.approx.ftz.f32 	%f162, %f160;
	mul.f32 	%f163, %f162, %f161;
	add.f32 	%f164, %f152, %f163;
	sub.f32 	%f165, %f403, %f102;
	fma.rn.f32 	%f166, %f165, 0f3BBB989D, 0f3F000000;
	cvt.sat.f32.f32 	%f167, %f166;
	fma.rm.f32 	%f168, %f167, %f107, %f106;
	add.f32 	%f169, %f168, 0fCB40007F;
	neg.f32 	%f170, %f169;
	fma.rn.f32 	%f171, %f165, 0f3FB8AA3B, %f170;
	fma.rn.f32 	%f172, %f165, 0f32A57060, %f171;
	mov.b32 	%r29, %f168;
	shl.b32 	%r30, %r29, 23;
	mov.b32 	%f173, %r30;
	ex2.approx.ftz.f32 	%f174, %f172;
	mul.f32 	%f175, %f174, %f173;
	add.f32 	%f176, %f164, %f175;
	sub.f32 	%f177, %f12, %f102;
	fma.rn.f32 	%f178, %f177, 0f3BBB989D, 0f3F000000;
	cvt.sat.f32.f32 	%f179, %f178;
	fma.rm.f32 	%f180, %f179, %f107, %f106;
	add.f32 	%f181, %f180, 0fCB40007F;
	neg.f32 	%f182, %f181;
	fma.rn.f32 	%f183, %f177, 0f3FB8AA3B, %f182;
	fma.rn.f32 	%f184, %f177, 0f32A57060, %f183;
	mov.b32 	%r31, %f180;
	shl.b32 	%r32, %r31, 23;
	mov.b32 	%f185, %r32;
	ex2.approx.ftz.f32 	%f186, %f184;
	mul.f32 	%f187, %f186, %f185;
	add.f32 	%f188, %f176, %f187;
	sub.f32 	%f189, %f404, %f102;
	fma.rn.f32 	%f190, %f189, 0f3BBB989D, 0f3F000000;
	cvt.sat.f32.f32 	%f191, %f190;
	fma.rm.f32 	%f192, %f191, %f107, %f106;
	add.f32 	%f193, %f192, 0fCB40007F;
	neg.f32 	%f194, %f193;
	fma.rn.f32 	%f195, %f189, 0f3FB8AA3B, %f194;
	fma.rn.f32 	%f196, %f189, 0f32A57060, %f195;
	mov.b32 	%r33, %f192;
	shl.b32 	%r34, %r33, 23;
	mov.b32 	%f197, %r34;
	ex2.approx.ftz.f32 	%f198, %f196;
	mul.f32 	%f199, %f198, %f197;
	add.f32 	%f200, %f188, %f199;
	sub.f32 	%f201, %f15, %f102;
	fma.rn.f32 	%f202, %f201, 0f3BBB989D, 0f3F000000;
	cvt.sat.f32.f32 	%f203, %f202;
	fma.rm.f32 	%f204, %f203, %f107, %f106;
	add.f32 	%f205, %f204, 0fCB40007F;
	neg.f32 	%f206, %f205;
	fma.rn.f32 	%f207, %f201, 0f3FB8AA3B, %f206;
	fma.rn.f32 	%f208, %f201, 0f32A57060, %f207;
	mov.b32 	%r35, %f204;
	shl.b32 	%r36, %r35, 23;
	mov.b32 	%f209, %r36;
	ex2.approx.ftz.f32 	%f210, %f208;
	mul.f32 	%f211, %f210, %f209;
	add.f32 	%f212, %f200, %f211;
	sub.f32 	%f213, %f405, %f102;
	fma.rn.f32 	%f214, %f213, 0f3BBB989D, 0f3F000000;
	cvt.sat.f32.f32 	%f215, %f214;
	fma.rm.f32 	%f216, %f215, %f107, %f106;
	add.f32 	%f217, %f216, 0fCB40007F;
	neg.f32 	%f218, %f217;
	fma.rn.f32 	%f219, %f213, 0f3FB8AA3B, %f218;
	fma.rn.f32 	%f220, %f213, 0f32A57060, %f219;
	mov.b32 	%r37, %f216;
	shl.b32 	%r38, %r37, 23;
	mov.b32 	%f221, %r38;
	ex2.approx.ftz.f32 	%f222, %f220;
	mul.f32 	%f223, %f222, %f221;
	add.f32 	%f224, %f212, %f223;
	sub.f32 	%f225, %f18, %f102;
	fma.rn.f32 	%f226, %f225, 0f3BBB989D, 0f3F000000;
	cvt.sat.f32.f32 	%f227, %f226;
	fma.rm.f32 	%f228, %f227, %f107, %f106;
	add.f32 	%f229, %f228, 0fCB40007F;
	neg.f32 	%f230, %f229;
	fma.rn.f32 	%f231, %f225, 0f3FB8AA3B, %f230;
	fma.rn.f32 	%f232, %f225, 0f32A57060, %f231;
	mov.b32 	%r39, %f228;
	shl.b32 	%r40, %r39, 23;
	mov.b32 	%f233, %r40;
	ex2.approx.ftz.f32 	%f234, %f232;
	mul.f32 	%f235, %f234, %f233;
	add.f32 	%f236, %f224, %f235;
	sub.f32 	%f237, %f406, %f102;
	fma.rn.f32 	%f238, %f237, 0f3BBB989D, 0f3F000000;
	cvt.sat.f32.f32 	%f239, %f238;
	fma.rm.f32 	%f240, %f239, %f107, %f106;
	add.f32 	%f241, %f240, 0fCB40007F;
	neg.f32 	%f242, %f241;
	fma.rn.f32 	%f243, %f237, 0f3FB8AA3B, %f242;
	fma.rn.f32 	%f244, %f237, 0f32A57060, %f243;
	mov.b32 	%r41, %f240;
	shl.b32 	%r42, %r41, 23;
	mov.b32 	%f245, %r42;
	ex2.approx.ftz.f32 	%f246, %f244;
	mul.f32 	%f247, %f246, %f245;
	add.f32 	%f248, %f236, %f247;
	sub.f32 	%f249, %f21, %f102;
	fma.rn.f32 	%f250, %f249, 0f3BBB989D, 0f3F000000;
	cvt.sat.f32.f32 	%f251, %f250;
	fma.rm.f32 	%f252, %f251, %f107, %f106;
	add.f32 	%f253, %f252, 0fCB40007F;
	neg.f32 	%f254, %f253;
	fma.rn.f32 	%f255, %f249, 0f3FB8AA3B, %f254;
	fma.rn.f32 	%f256, %f249, 0f32A57060, %f255;
	mov.b32 	%r43, %f252;
	shl.b32 	%r44, %r43, 23;
	mov.b32 	%f257, %r44;
	ex2.approx.ftz.f32 	%f258, %f256;
	mul.f32 	%f259, %f258, %f257;
	add.f32 	%f260, %f248, %f259;
	sub.f32 	%f261, %f407, %f102;
	fma.rn.f32 	%f262, %f261, 0f3BBB989D, 0f3F000000;
	cvt.sat.f32.f32 	%f263, %f262;
	fma.rm.f32 	%f264, %f263, %f107, %f106;
	add.f32 	%f265, %f264, 0fCB40007F;
	neg.f32 	%f266, %f265;
	fma.rn.f32 	%f267, %f261, 0f3FB8AA3B, %f266;
	fma.rn.f32 	%f268, %f261, 0f32A57060, %f267;
	mov.b32 	%r45, %f264;
	shl.b32 	%r46, %r45, 23;
	mov.b32 	%f269, %r46;
	ex2.approx.ftz.f32 	%f270, %f268;
	mul.f32 	%f271, %f270, %f269;
	add.f32 	%f272, %f260, %f271;
	sub.f32 	%f273, %f24, %f102;
	fma.rn.f32 	%f274, %f273, 0f3BBB989D, 0f3F000000;
	cvt.sat.f32.f32 	%f275, %f274;
	fma.rm.f32 	%f276, %f275, %f107, %f106;
	add.f32 	%f277, %f276, 0fCB40007F;
	neg.f32 	%f278, %f277;
	fma.rn.f32 	%f279, %f273, 0f3FB8AA3B, %f278;
	fma.rn.f32 	%f280, %f273, 0f32A57060, %f279;
	mov.b32 	%r47, %f276;
	shl.b32 	%r48, %r47, 23;
	mov.b32 	%f281, %r48;
	ex2.approx.ftz.f32 	%f282, %f280;
	mul.f32 	%f283, %f282, %f281;
	add.f32 	%f284, %f272, %f283;
	sub.f32 	%f285, %f408, %f102;
	fma.rn.f32 	%f286, %f285, 0f3BBB989D, 0f3F000000;
	cvt.sat.f32.f32 	%f287, %f286;
	fma.rm.f32 	%f288, %f287, %f107, %f106;
	add.f32 	%f289, %f288, 0fCB40007F;
	neg.f32 	%f290, %f289;
	fma.rn.f32 	%f291, %f285, 0f3FB8AA3B, %f290;
	fma.rn.f32 	%f292, %f285, 0f32A57060, %f291;
	mov.b32 	%r49, %f288;
	shl.b32 	%r50, %r49, 23;
	mov.b32 	%f293, %r50;
	ex2.approx.ftz.f32 	%f294, %f292;
	mul.f32 	%f295, %f294, %f293;
	add.f32 	%f296, %f284, %f295;
	sub.f32 	%f297, %f27, %f102;
	fma.rn.f32 	%f298, %f297, 0f3BBB989D, 0f3F000000;
	cvt.sat.f32.f32 	%f299, %f298;
	fma.rm.f32 	%f300, %f299, %f107, %f106;
	add.f32 	%f301, %f300, 0fCB40007F;
	neg.f32 	%f302, %f301;
	fma.rn.f32 	%f303, %f297, 0f3FB8AA3B, %f302;
	fma.rn.f32 	%f304, %f297, 0f32A57060, %f303;
	mov.b32 	%r51, %f300;
	shl.b32 	%r52, %r51, 23;
	mov.b32 	%f305, %r52;
	ex2.approx.ftz.f32 	%f306, %f304;
	mul.f32 	%f307, %f306, %f305;
	add.f32 	%f308, %f296, %f307;
	sub.f32 	%f309, %f409, %f102;
	fma.rn.f32 	%f310, %f309, 0f3BBB989D, 0f3F000000;
	cvt.sat.f32.f32 	%f311, %f310;
	fma.rm.f32 	%f312, %f311, %f107, %f106;
	add.f32 	%f313, %f312, 0fCB40007F;
	neg.f32 	%f314, %f313;
	fma.rn.f32 	%f315, %f309, 0f3FB8AA3B, %f314;
	fma.rn.f32 	%f316, %f309, 0f32A57060, %f315;
	mov.b32 	%r53, %f312;
	shl.b32 	%r54, %r53, 23;
	mov.b32 	%f317, %r54;
	ex2.approx.ftz.f32 	%f318, %f316;
	mul.f32 	%f319, %f318, %f317;
	add.f32 	%f320, %f308, %f319;
	sub.f32 	%f321, %f30, %f102;
	fma.rn.f32 	%f322, %f321, 0f3BBB989D, 0f3F000000;
	cvt.sat.f32.f32 	%f323, %f322;
	fma.rm.f32 	%f324, %f323, %f107, %f106;
	add.f32 	%f325, %f324, 0fCB40007F;
	neg.f32 	%f326, %f325;
	fma.rn.f32 	%f327, %f321, 0f3FB8AA3B, %f326;
	fma.rn.f32 	%f328, %f321, 0f32A57060, %f327;
	mov.b32 	%r55, %f324;
	shl.b32 	%r56, %r55, 23;
	mov.b32 	%f329, %r56;
	ex2.approx.ftz.f32 	%f330, %f328;
	mul.f32 	%f331, %f330, %f329;
	add.f32 	%f332, %f320, %f331;
	sub.f32 	%f333, %f410, %f102;
	fma.rn.f32 	%f334, %f333, 0f3BBB989D, 0f3F000000;
	cvt.sat.f32.f32 	%f335, %f334;
	fma.rm.f32 	%f336, %f335, %f107, %f106;
	add.f32 	%f337, %f336, 0fCB40007F;
	neg.f32 	%f338, %f337;
	fma.rn.f32 	%f339, %f333, 0f3FB8AA3B, %f338;
	fma.rn.f32 	%f340, %f333, 0f32A57060, %f339;
	mov.b32 	%r57, %f336;
	shl.b32 	%r58, %r57, 23;
	mov.b32 	%f341, %r58;
	ex2.approx.ftz.f32 	%f342, %f340;
	mul.f32 	%f343, %f342, %f341;
	add.f32 	%f344, %f332, %f343;
	sub.f32 	%f345, %f33, %f102;
	fma.rn.f32 	%f346, %f345, 0f3BBB989D, 0f3F000000;
	cvt.sat.f32.f32 	%f347, %f346;
	fma.rm.f32 	%f348, %f347, %f107, %f106;
	add.f32 	%f349, %f348, 0fCB40007F;
	neg.f32 	%f350, %f349;
	fma.rn.f32 	%f351, %f345, 0f3FB8AA3B, %f350;
	fma.rn.f32 	%f352, %f345, 0f32A57060, %f351;
	mov.b32 	%r59, %f348;
	shl.b32 	%r60, %r59, 23;
	mov.b32 	%f353, %r60;
	ex2.approx.ftz.f32 	%f354, %f352;
	mul.f32 	%f355, %f354, %f353;
	add.f32 	%f356, %f344, %f355;
	sub.f32 	%f357, %f411, %f102;
	fma.rn.f32 	%f358, %f357, 0f3BBB989D, 0f3F000000;
	cvt.sat.f32.f32 	%f359, %f358;
	fma.rm.f32 	%f360, %f359, %f107, %f106;
	add.f32 	%f361, %f360, 0fCB40007F;
	neg.f32 	%f362, %f361;
	fma.rn.f32 	%f363, %f357, 0f3FB8AA3B, %f362;
	fma.rn.f32 	%f364, %f357, 0f32A57060, %f363;
	mov.b32 	%r61, %f360;
	shl.b32 	%r62, %r61, 23;
	mov.b32 	%f365, %r62;
	ex2.approx.ftz.f32 	%f366, %f364;
	mul.f32 	%f367, %f366, %f365;
	add.f32 	%f368, %f356, %f367;
	mov.b32 	%r63, %f368;
	shfl.sync.bfly.b32	%r64|%p30, %r63, 16, 31, -1;
	mov.b32 	%f369, %r64;
	add.f32 	%f370, %f368, %f369;
	mov.b32 	%r65, %f370;
	shfl.sync.bfly.b32	%r66|%p31, %r65, 8, 31, -1;
	mov.b32 	%f371, %r66;
	add.f32 	%f372, %f370, %f371;
	mov.b32 	%r67, %f372;
	shfl.sync.bfly.b32	%r68|%p32, %r67, 4, 31, -1;
	mov.b32 	%f373, %r68;
	add.f32 	%f374, %f372, %f373;
	mov.b32 	%r69, %f374;
	shfl.sync.bfly.b32	%r70|%p33, %r69, 2, 31, -1;
	mov.b32 	%f375, %r70;
	add.f32 	%f376, %f374, %f375;
	mov.b32 	%r71, %f376;
	shfl.sync.bfly.b32	%r72|%p34, %r71, 1, 31, -1;
	mov.b32 	%f377, %r72;
	add.f32 	%f378, %f376, %f377;
	div.rn.f32 	%f379, %f115, %f378;
	div.rn.f32 	%f380, %f127, %f378;
	div.rn.f32 	%f381, %f139, %f378;
	div.rn.f32 	%f382, %f151, %f378;
	div.rn.f32 	%f383, %f163, %f378;
	div.rn.f32 	%f384, %f175, %f378;
	div.rn.f32 	%f385, %f187, %f378;
	div.rn.f32 	%f386, %f199, %f378;
	div.rn.f32 	%f387, %f211, %f378;
	div.rn.f32 	%f388, %f223, %f378;
	div.rn.f32 	%f389, %f235, %f378;
	div.rn.f32 	%f390, %f247, %f378;
	div.rn.f32 	%f391, %f259, %f378;
	div.rn.f32 	%f392, %f271, %f378;
	div.rn.f32 	%f393, %f283, %f378;
	div.rn.f32 	%f394, %f295, %f378;
	div.rn.f32 	%f395, %f307, %f378;
	div.rn.f32 	%f396, %f319, %f378;
	div.rn.f32 	%f397, %f331, %f378;
	div.rn.f32 	%f398, %f343, %f378;
	div.rn.f32 	%f399, %f355, %f378;
	div.rn.f32 	%f400, %f367, %f378;
	mad.lo.s64 	%rd109, %rd178, %rd24, %rd4;
	shr.u64 	%rd110, %rd109, 63;
	add.s64 	%rd111, %rd109, %rd110;
	cvta.to.global.u64 	%rd112, %rd23;
	shl.b64 	%rd113, %rd111, 2;
	and.b64  	%rd114, %rd113, -8;
	add.s64 	%rd115, %rd112, %rd114;
	st.global.v2.f32 	[%rd115], {%f379, %f380};
	add.s64 	%rd116, %rd109, 64;
	shr.u64 	%rd117, %rd116, 63;
	add.s64 	%rd118, %rd116, %rd117;
	shl.b64 	%rd119, %rd118, 2;
	and.b64  	%rd120, %rd119, -8;
	add.s64 	%rd121, %rd112, %rd120;
	st.global.v2.f32 	[%rd121], {%f381, %f382};
	add.s64 	%rd122, %rd109, 128;
	shr.u64 	%rd123, %rd122, 63;
	add.s64 	%rd124, %rd122, %rd123;
	shl.b64 	%rd125, %rd124, 2;
	and.b64  	%rd126, %rd125, -8;
	add.s64 	%rd127, %rd112, %rd126;
	st.global.v2.f32 	[%rd127], {%f383, %f384};
	add.s64 	%rd128, %rd109, 192;
	shr.u64 	%rd129, %rd128, 63;
	add.s64 	%rd130, %rd128, %rd129;
	shl.b64 	%rd131, %rd130, 2;
	and.b64  	%rd132, %rd131, -8;
	add.s64 	%rd133, %rd112, %rd132;
	st.global.v2.f32 	[%rd133], {%f385, %f386};
	add.s64 	%rd134, %rd109, 256;
	shr.u64 	%rd135, %rd134, 63;
	add.s64 	%rd136, %rd134, %rd135;
	shl.b64 	%rd137, %rd136, 2;
	and.b64  	%rd138, %rd137, -8;
	add.s64 	%rd139, %rd112, %rd138;
	st.global.v2.f32 	[%rd139], {%f387, %f388};
	add.s64 	%rd140, %rd109, 320;
	shr.u64 	%rd141, %rd140, 63;
	add.s64 	%rd142, %rd140, %rd141;
	shl.b64 	%rd143, %rd142, 2;
	and.b64  	%rd144, %rd143, -8;
	add.s64 	%rd145, %rd112, %rd144;
	st.global.v2.f32 	[%rd145], {%f389, %f390};
	add.s64 	%rd146, %rd109, 384;
	shr.u64 	%rd147, %rd146, 63;
	add.s64 	%rd148, %rd146, %rd147;
	shl.b64 	%rd149, %rd148, 2;
	and.b64  	%rd150, %rd149, -8;
	add.s64 	%rd151, %rd112, %rd150;
	st.global.v2.f32 	[%rd151], {%f391, %f392};
	add.s64 	%rd152, %rd109, 448;
	shr.u64 	%rd153, %rd152, 63;
	add.s64 	%rd154, %rd152, %rd153;
	shl.b64 	%rd155, %rd154, 2;
	and.b64  	%rd156, %rd155, -8;
	add.s64 	%rd157, %rd112, %rd156;
	st.global.v2.f32 	[%rd157], {%f393, %f394};
	add.s64 	%rd158, %rd109, 512;
	shr.u64 	%rd159, %rd158, 63;
	add.s64 	%rd160, %rd158, %rd159;
	shl.b64 	%rd161, %rd160, 2;
	and.b64  	%rd162, %rd161, -8;
	add.s64 	%rd163, %rd112, %rd162;
	st.global.v2.f32 	[%rd163], {%f395, %f396};
	add.s64 	%rd164, %rd109, 576;
	shr.u64 	%rd165, %rd164, 63;
	add.s64 	%rd166, %rd164, %rd165;
	shl.b64 	%rd167, %rd166, 2;
	and.b64  	%rd168, %rd167, -8;
	add.s64 	%rd169, %rd112, %rd168;
	st.global.v2.f32 	[%rd169], {%f397, %f398};
	add.s64 	%rd170, %rd109, 640;
	shr.u64 	%rd171, %rd170, 63;
	add.s64 	%rd172, %rd170, %rd171;
	shl.b64 	%rd173, %rd172, 2;
	and.b64  	%rd174, %rd173, -8;
	add.s64 	%rd175, %rd112, %rd174;
	st.global.v2.f32 	[%rd175], {%f399, %f400};
	add.s64 	%rd178, %rd178, %rd5;
	setp.lt.s64 	%p35, %rd178, %rd177;
	@%p35 bra 	$L__BB42_4;
$L__BB42_27:
	ret;

}
	// .globl	_Z15SoftmaxWarpImplI24ElementwiseScaleMaskLoadIffbE11DirectStoreIffEfLi2ELi22ELi32ELi1ELb1EL9Algorithm0EEvT_T0_ll
.visible .entry _Z15SoftmaxWarpImplI24ElementwiseScaleMaskLoadIffbE11DirectStoreIffEfLi2ELi22ELi32ELi1ELb1EL9Algorithm0EEvT_T0_ll(
	.param .align 8 .b8 _Z15SoftmaxWarpImplI24ElementwiseScaleMaskLoadIffbE11DirectStoreIffEfLi2ELi22ELi32ELi1ELb1EL9Algorithm0EEvT_T0_ll_param_0[32],
	.param .align 8 .b8 _Z15SoftmaxWarpImplI24ElementwiseScaleMaskLoadIffbE11DirectStoreIffEfLi2ELi22ELi32ELi1ELb1EL9Algorithm0EEvT_T0_ll_param_1[16],
	.param .u64 _Z15SoftmaxWarpImplI24ElementwiseScaleMaskLoadIffbE11DirectStoreIffEfLi2ELi22ELi32ELi1ELb1EL9Algorithm0EEvT_T0_ll_param_2,
	.param .u64 _Z15SoftmaxWarpImplI24ElementwiseScaleMaskLoadIffbE11DirectStoreIffEfLi2ELi22ELi32ELi1ELb1EL9Algorithm0EEvT_T0_ll_param_3
)
{
	.reg .pred 	%p<58>;
	.reg .b16 	%rs<23>;
	.reg .b32 	%r<83>;
	.reg .b32 	%f<489>;
	.reg .b64 	%rd<191>;

	ld.param.u64 	%rd36, [_Z15SoftmaxWarpImplI24ElementwiseScaleMaskLoadIffbE11DirectStoreIffEfLi2ELi22ELi32ELi1ELb1EL9Algorithm0EEvT_T0_ll_param_1+8];
	ld.param.v2.f32 	{%f102, %f103}, [_Z15SoftmaxWarpImplI24ElementwiseScaleMaskLoadIffbE11DirectStoreIffEfLi2ELi22ELi32ELi1ELb1EL9Algorithm0EEvT_T0_ll_param_0+24];
	ld.param.u64 	%rd34, [_Z15SoftmaxWarpImplI24ElementwiseScaleMaskLoadIffbE11DirectStoreIffEfLi2ELi22ELi32ELi1ELb1EL9Algorithm0EEvT_T0_ll_param_0+16];
	ld.param.u64 	%rd35, [_Z15SoftmaxWarpImplI24ElementwiseScaleMaskLoadIffbE11DirectStoreIffEfLi2ELi22ELi32ELi1ELb1EL9Algorithm0EEvT_T0_ll_param_1];
	ld.param.u64 	%rd33, [_Z15SoftmaxWarpImplI24ElementwiseScaleMaskLoadIffbE11DirectStoreIffEfLi2ELi22ELi32ELi1ELb1EL9Algorithm0EEvT_T0_ll_param_0+8];
	ld.param.u64 	%rd32, [_Z15SoftmaxWarpImplI24ElementwiseScaleMaskLoadIffbE11DirectStoreIffEfLi2ELi22ELi32ELi1ELb1EL9Algorithm0EEvT_T0_ll_param_0];
	ld.param.u64 	%rd38, [_Z15SoftmaxWarpImplI24ElementwiseScaleMaskLoadIffbE11DirectStoreIffEfLi2ELi22ELi32ELi1ELb1EL9Algorithm0EEvT_T0_ll_param_3];
	cvta.to.global.u64 	%rd1, %rd32;
	cvta.to.global.u64 	%rd2, %rd33;
	cvta.to.global.u64 	%rd3, %rd35;
	setp.lt.s64 	%p1, %rd38, 705;
	@%p1 bra 	$L__BB43_2;
	mov.u64 	%rd39, $str;
	cvta.global.u64 	%rd40, %rd39;
	mov.u64 	%rd41, $str$1;
	cvta.global.u64 	%rd42, %rd41;
	mov.u64 	%rd43, __unnamed_44;
	cvta.global.u64 	%rd44, %rd43;
	{ // callseq 43, 0
	.param .b64 param0;
	st.param.b64 	[param0], %rd40;
	.param .b64 param1;
	st.param.b64 	[param1], %rd42;
	.param .b32 param2;
	st.param.b32 	[param2], 254;
	.param .b64 param3;
	st.param.b64 	[param3], %rd44;
	.param .b64 param4;
	st.param.b64 	[param4], 1;
	call.uni 
	__assertfail, 
	(
	param0, 
	param1, 
	param2, 
	param3, 
	param4
	);
	} // callseq 43
$L__BB43_2:
	ld.param.u64 	%rd188, [_Z15SoftmaxWarpImplI24ElementwiseScaleMaskLoadIffbE11DirectStoreIffEfLi2ELi22ELi32ELi1ELb1EL9Algorithm0EEvT_T0_ll_param_2];
	mov.u32 	%r2, %ctaid.x;
	mov.u32 	%r3, %ntid.y;
	mov.u32 	%r4, %tid.y;
	mad.lo.s32 	%r5, %r2, %r3, %r4;
	mov.u32 	%r6, %nctaid.x;
	mul.lo.s32 	%r1, %r6, %r3;
	cvt.s64.s32 	%rd190, %r5;
	setp.le.s64 	%p2, %rd188, %rd190;
	@%p2 bra 	$L__BB43_71;
	mov.u32 	%r7, %tid.x;
	shl.b32 	%r8, %r7, 1;
	cvt.u64.u32 	%rd5, %r8;
	add.s32 	%r9, %r8, 64;
	cvt.u64.u32 	%rd6, %r9;
	add.s32 	%r10, %r8, 128;
	cvt.u64.u32 	%rd7, %r10;
	add.s32 	%r11, %r8, 192;
	cvt.u64.u32 	%rd8, %r11;
	add.s32 	%r12, %r8, 256;
	cvt.u64.u32 	%rd9, %r12;
	add.s32 	%r13, %r8, 320;
	cvt.u64.u32 	%rd10, %r13;
	add.s32 	%r14, %r8, 384;
	cvt.u64.u32 	%rd11, %r14;
	add.s32 	%r15, %r8, 448;
	cvt.u64.u32 	%rd12, %r15;
	add.s32 	%r16, %r8, 512;
	cvt.u64.u32 	%rd13, %r16;
	add.s32 	%r17, %r8, 576;
	cvt.u64.u32 	%rd14, %r17;
	add.s32 	%r18, %r8, 640;
	cvt.u64.u32 	%rd15, %r18;
	cvt.s64.s32 	%rd16, %r1;
$L__BB43_4:
	setp.le.s64 	%p3, %rd38, %rd5;
	mul.lo.s64 	%rd18, %rd190, %rd34;
	mov.f32 	%f446, 0fFF800000;
	mov.f32 	%f447, %f446;
	mov.f32 	%f452, %f446;
	@%p3 bra 	$L__BB43_8;
	add.s64 	%rd45, %rd18, %rd5;
	shr.u64 	%rd46, %rd45, 63;
	add.s64 	%rd47, %rd45, %rd46;
	shl.b64 	%rd48, %rd47, 2;
	and.b64  	%rd49, %rd48, -8;
	add.s64 	%rd19, %rd1, %rd49;
	ld.global.f32 	%f105, [%rd19];
	and.b64  	%rd50, %rd47, -2;
	add.s64 	%rd51, %rd2, %rd50;
	ld.global.v2.u8 	{%rs1, %rs2}, [%rd51];
	setp.eq.s16 	%p4, %rs1, 0;
	mul.f32 	%f106, %f103, %f105;
	selp.f32 	%f447, %f102, %f106, %p4;
	setp.eq.s16 	%p5, %rs2, 0;
	mov.f32 	%f446, %f102;
	@%p5 bra 	$L__BB43_7;
	ld.global.f32 	%f107, [%rd19+4];
	mul.f32 	%f446, %f103, %f107;
$L__BB43_7:
	max.f32 	%f108, %f447, 0fFF800000;
	max.f32 	%f452, %f108, %f446;
$L__BB43_8:
	setp.le.s64 	%p6, %rd38, %rd6;
	mov.f32 	%f450, 0fFF800000;
	mov.f32 	%f451, %f450;
	@%p6 bra 	$L__BB43_12;
	add.s64 	%rd52, %rd18, %rd6;
	shr.u64 	%rd53, %rd52, 63;
	add.s64 	%rd54, %rd52, %rd53;
	shl.b64 	%rd55, %rd54, 2;
	and.b64  	%rd56, %rd55, -8;
	add.s64 	%rd20, %rd1, %rd56;
	ld.global.f32 	%f110, [%rd20];
	and.b64  	%rd57, %rd54, -2;
	add.s64 	%rd58, %rd2, %rd57;
	ld.global.v2.u8 	{%rs3, %rs4}, [%rd58];
	setp.eq.s16 	%p7, %rs3, 0;
	mul.f32 	%f111, %f103, %f110;
	selp.f32 	%f451, %f102, %f111, %p7;
	setp.eq.s16 	%p8, %rs4, 0;
	mov.f32 	%f450, %f102;
	@%p8 bra 	$L__BB43_11;
	ld.global.f32 	%f112, [%rd20+4];
	mul.f32 	%f450, %f103, %f112;
$L__BB43_11:
	max.f32 	%f113, %f452, %f451;
	max.f32 	%f452, %f113, %f450;
$L__BB43_12:
	setp.le.s64 	%p9, %rd38, %rd7;
	mov.f32 	%f454, 0fFF800000;
	mov.f32 	%f455, %f454;
	@%p9 bra 	$L__BB43_16;
	add.s64 	%rd59, %rd18, %rd7;
	shr.u64 	%rd60, %rd59, 63;
	add.s64 	%rd61, %rd59, %rd60;
	shl.b64 	%rd62, %rd61, 2;
	and.b64  	%rd63, %rd62, -8;
	add.s64 	%rd21, %rd1, %rd63;
	ld.global.f32 	%f115, [%rd21];
	and.b64  	%rd64, %rd61, -2;
	add.s64 	%rd65, %rd2, %rd64;
	ld.global.v2.u8 	{%rs5, %rs6}, [%rd65];
	setp.eq.s16 	%p10, %rs5, 0;
	mul.f32 	%f116, %f103, %f115;
	selp.f32 	%f455, %f102, %f116, %p10;
	setp.eq.s16 	%p11, %rs6, 0;
	mov.f32 	%f454, %f102;
	@%p11 bra 	$L__BB43_15;
	ld.global.f32 	%f117, [%rd21+4];
	mul.f32 	%f454, %f103, %f117;
$L__BB43_15:
	max.f32 	%f118, %f452, %f455;
	max.f32 	%f452, %f118, %f454;
$L__BB43_16:
	setp.le.s64 	%p12, %rd38, %rd8;
	mov.f32 	%f458, 0fFF800000;
	mov.f32 	%f459, %f458;
	@%p12 bra 	$L__BB43_20;
	add.s64 	%rd66, %rd18, %rd8;
	shr.u64 	%rd67, %rd66, 63;
	add.s64 	%rd68, %rd66, %rd67;
	shl.b64 	%rd69, %rd68, 2;
	and.b64  	%rd70, %rd69, -8;
	add.s64 	%rd22, %rd1, %rd70;
	ld.global.f32 	%f120, [%rd22];
	and.b64  	%rd71, %rd68, -2;
	add.s64 	%rd72, %rd2, %rd71;
	ld.global.v2.u8 	{%rs7, %rs8}, [%rd72];
	setp.eq.s16 	%p13, %rs7, 0;
	mul.f32 	%f121, %f103, %f120;
	selp.f32 	%f459, %f102, %f121, %p13;
	setp.eq.s16 	%p14, %rs8, 0;
	mov.f32 	%f458, %f102;
	@%p14 bra 	$L__BB43_19;
	ld.global.f32 	%f122, [%rd22+4];
	mul.f32 	%f458, %f103, %f122;
$L__BB43_19:
	max.f32 	%f123, %f452, %f459;
	max.f32 	%f452, %f123, %f458;
$L__BB43_20:
	setp.le.s64 	%p15, %rd38, %rd9;
	mov.f32 	%f462, 0fFF800000;
	mov.f32 	%f463, %f462;
	@%p15 bra 	$L__BB43_24;
	add.s64 	%rd73, %rd18, %rd9;
	shr.u64 	%rd74, %rd73, 63;
	add.s64 	%rd75, %rd73, %rd74;
	shl.b64 	%rd76, %rd75, 2;
	and.b64  	%rd77, %rd76, -8;
	add.s64 	%rd23, %rd1, %rd77;
	ld.global.f32 	%f125, [%rd23];
	and.b64  	%rd78, %rd75, -2;
	add.s64 	%rd79, %rd2, %rd78;
	ld.global.v2.u8 	{%rs9, %rs10}, [%rd79];
	setp.eq.s16 	%p16, %rs9, 0;
	mul.f32 	%f126, %f103, %f125;
	selp.f32 	%f463, %f102, %f126, %p16;
	setp.eq.s16 	%p17, %rs10, 0;
	mov.f32 	%f462, %f102;
	@%p17 bra 	$L__BB43_23;
	ld.global.f32 	%f127, [%rd23+4];
	mul.f32 	%f462, %f103, %f127;
$L__BB43_23:
	max.f32 	%f128, %f452, %f463;
	max.f32 	%f452, %f128, %f462;
$L__BB43_24:
	setp.le.s64 	%p18, %rd38, %rd10;
	mov.f32 	%f466, 0fFF800000;
	mov.f32 	%f467, %f466;
	@%p18 bra 	$L__BB43_28;
	add.s64 	%rd80, %rd18, %rd10;
	shr.u64 	%rd81, %rd80, 63;
	add.s64 	%rd82, %rd80, %rd81;
	shl.b64 	%rd83, %rd82, 2;
	and.b64  	%rd84, %rd83, -8;
	add.s64 	%rd24, %rd1, %rd84;
	ld.global.f32 	%f130, [%rd24];
	and.b64  	%rd85, %rd82, -2;
	add.s64 	%rd86, %rd2, %rd85;
	ld.global.v2.u8 	{%rs11, %rs12}, [%rd86];
	setp.eq.s16 	%p19, %rs11, 0;
	mul.f32 	%f131, %f103, %f130;
	selp.f32 	%f467, %f102, %f131, %p19;
	setp.eq.s16 	%p20, %rs12, 0;
	mov.f32 	%f466, %f102;
	@%p20 bra 	$L__BB43_27;
	ld.global.f32 	%f132, [%rd24+4];
	mul.f32 	%f466, %f103, %f132;
$L__BB43_27:
	max.f32 	%f133, %f452, %f467;
	max.f32 	%f452, %f133, %f466;
$L__BB43_28:
	setp.le.s64 	%p21, %rd38, %rd11;
	mov.f32 	%f470, 0fFF800000;
	mov.f32 	%f471, %f470;
	@%p21 bra 	$L__BB43_32;
	add.s64 	%rd87, %rd18, %rd11;
	shr.u64 	%rd88, %rd87, 63;
	add.s64 	%rd89, %rd87, %rd88;
	shl.b64 	%rd90, %rd89, 2;
	and.b64  	%rd91, %rd90, -8;
	add.s64 	%rd25, %rd1, %rd91;
	ld.global.f32 	%f135, [%rd25];
	and.b64  	%rd92, %rd89, -2;
	add.s64 	%rd93, %rd2, %rd92;
	ld.global.v2.u8 	{%rs13, %rs14}, [%rd93];
	setp.eq.s16 	%p22, %rs13, 0;
	mul.f32 	%f136, %f103, %f135;
	selp.f32 	%f471, %f102, %f136, %p22;
	setp.eq.s16 	%p23, %rs14, 0;
	mov.f32 	%f470, %f102;
	@%p23 bra 	$L__BB43_31;
	ld.global.f32 	%f137, [%rd25+4];
	mul.f32 	%f470, %f103, %f137;
$L__BB43_31:
	max.f32 	%f138, %f452, %f471;
	max.f32 	%f452, %f138, %f470;
$L__BB43_32:
	setp.le.s64 	%p24, %rd38, %rd12;
	mov.f32 	%f474, 0fFF800000;
	mov.f32 	%f475, %f474;
	@%p24 bra 	$L__BB43_36;
	add.s64 	%rd94, %rd18, %rd12;
	shr.u64 	%rd95, %rd94, 63;
	add.s64 	%rd96, %rd94, %rd95;
	shl.b64 	%rd97, %rd96, 2;
	and.b64  	%rd98, %rd97, -8;
	add.s64 	%rd26, %rd1, %rd98;
	ld.global.f32 	%f140, [%rd26];
	and.b64  	%rd99, %rd96, -2;
	add.s64 	%rd100, %rd2, %rd99;
	ld.global.v2.u8 	{%rs15, %rs16}, [%rd100];
	setp.eq.s16 	%p25, %rs15, 0;
	mul.f32 	%f141, %f103, %f140;
	selp.f32 	%f475, %f102, %f141, %p25;
	setp.eq.s16 	%p26, %rs16, 0;
	mov.f32 	%f474, %f102;
	@%p26 bra 	$L__BB43_35;
	ld.global.f32 	%f142, [%rd26+4];
	mul.f32 	%f474, %f103, %f142;
$L__BB43_35:
	max.f32 	%f143, %f452, %f475;
	max.f32 	%f452, %f143, %f474;
$L__BB43_36:
	setp.le.s64 	%p27, %rd38, %rd13;
	mov.f32 	%f478, 0fFF800000;
	mov.f32 	%f479, %f478;
	@%p27 bra 	$L__BB43_40;
	add.s64 	%rd101, %rd18, %rd13;
	shr.u64 	%rd102, %rd101, 63;
	add.s64 	%rd103, %rd101, %rd102;
	shl.b64 	%rd104, %rd103, 2;
	and.b64  	%rd105, %rd104, -8;
	add.s64 	%rd27, %rd1, %rd105;
	ld.global.f32 	%f145, [%rd27];
	and.b64  	%rd106, %rd103, -2;
	add.s64 	%rd107, %rd2, %rd106;
	ld.global.v2.u8 	{%rs17, %rs18}, [%rd107];
	setp.eq.s16 	%p28, %rs17, 0;
	mul.f32 	%f146, %f103, %f145;
	selp.f32 	%f479, %f102, %f146, %p28;
	setp.eq.s16 	%p29, %rs18, 0;
	mov.f32 	%f478, %f102;
	@%p29 bra 	$L__BB43_39;
	ld.global.f32 	%f147, [%rd27+4];
	mul.f32 	%f478, %f103, %f147;
$L__BB43_39:
	max.f32 	%f148, %f452, %f479;
	max.f32 	%f452, %f148, %f478;
$L__BB43_40:
	setp.le.s64 	%p30, %rd38, %rd14;
	mov.f32 	%f482, 0fFF800000;
	mov.f32 	%f483, %f482;
	@%p30 bra 	$L__BB43_44;
	add.s64 	%rd108, %rd18, %rd14;
	shr.u64 	%rd109, %rd108, 63;
	add.s64 	%rd110, %rd108, %rd109;
	shl.b64 	%rd111, %rd110, 2;
	and.b64  	%rd112, %rd111, -8;
	add.s64 	%rd28, %rd1, %rd112;
	ld.global.f32 	%f150, [%rd28];
	and.b64  	%rd113, %rd110, -2;
	add.s64 	%rd114, %rd2, %rd113;
	ld.global.v2.u8 	{%rs19, %rs20}, [%rd114];
	setp.eq.s16 	%p31, %rs19, 0;
	mul.f32 	%f151, %f103, %f150;
	selp.f32 	%f483, %f102, %f151, %p31;
	setp.eq.s16 	%p32, %rs20, 0;
	mov.f32 	%f482, %f102;
	@%p32 bra 	$L__BB43_43;
	ld.global.f32 	%f152, [%rd28+4];
	mul.f32 	%f482, %f103, %f152;
$L__BB43_43:
	max.f32 	%f153, %f452, %f483;
	max.f32 	%f452, %f153, %f482;
$L__BB43_44:
	setp.le.s64 	%p33, %rd38, %rd15;
	mov.f32 	%f486, 0fFF800000;
	mov.f32 	%f487, %f486;
	@%p33 bra 	$L__BB43_48;
	add.s64 	%rd115, %rd18, %rd15;
	shr.u64 	%rd116, %rd115, 63;
	add.s64 	%rd117, %rd115, %rd116;
	shl.b64 	%rd118, %rd117, 2;
	and.b64  	%rd119, %rd118, -8;
	add.s64 	%rd29, %rd1, %rd119;
	ld.global.f32 	%f155, [%rd29];
	and.b64  	%rd120, %rd117, -2;
	add.s64 	%rd121, %rd2, %rd120;
	ld.global.v2.u8 	{%rs21, %rs22}, [%rd121];
	setp.eq.s16 	%p34, %rs21, 0;
	mul.f32 	%f156, %f103, %f155;
	selp.f32 	%f487, %f102, %f156, %p34;
	setp.eq.s16 	%p35, %rs22, 0;
	mov.f32 	%f486, %f102;
	@%p35 bra 	$L__BB43_47;
	ld.global.f32 	%f157, [%rd29+4];
	mul.f32 	%f486, %f103, %f157;
$L__BB43_47:
	max.f32 	%f158, %f452, %f487;
	max.f32 	%f452, %f158, %f486;
$L__BB43_48:
	setp.le.s64 	%p36, %rd38, %rd5;
	mov.b32 	%r19, %f452;
	shfl.sync.bfly.b32	%r20|%p37, %r19, 16, 31, -1;
	mov.b32 	%f159, %r20;
	max.f32 	%f160, %f452, %f159;
	mov.b32 	%r21, %f160;
	shfl.sync.bfly.b32	%r22|%p38, %r21, 8, 31, -1;
	mov.b32 	%f161, %r22;
	max.f32 	%f162, %f160, %f161;
	mov.b32 	%r23, %f162;
	shfl.sync.bfly.b32	%r24|%p39, %r23, 4, 31, -1;
	mov.b32 	%f163, %r24;
	max.f32 	%f164, %f162, %f163;
	mov.b32 	%r25, %f164;
	shfl.sync.bfly.b32	%r26|%p40, %r25, 2, 31, -1;
	mov.b32 	%f165, %r26;
	max.f32 	%f166, %f164, %f165;
	mov.b32 	%r27, %f166;
	shfl.sync.bfly.b32	%r28|%p41, %r27, 1, 31, -1;
	mov.b32 	%f167, %r28;
	max.f32 	%f168, %f166, %f167;
	sub.f32 	%f169, %f447, %f168;
	fma.rn.f32 	%f170, %f169, 0f3BBB989D, 0f3F000000;
	cvt.sat.f32.f32 	%f171, %f170;
	mov.f32 	%f172, 0f4B400001;
	mov.f32 	%f173, 0f437C0000;
	fma.rm.f32 	%f174, %f171, %f173, %f172;
	add.f32 	%f175, %f174, 0fCB40007F;
	neg.f32 	%f176, %f175;
	fma.rn.f32 	%f177, %f169, 0f3FB8AA3B, %f176;
	fma.rn.f32 	%f178, %f169, 0f32A57060, %f177;
	mov.b32 	%r29, %f174;
	shl.b32 	%r30, %r29, 23;
	mov.b32 	%f179, %r30;
	ex2.approx.ftz.f32 	%f180, %f178;
	mul.f32 	%f181, %f180, %f179;
	add.f32 	%f182, %f181, 0f00000000;
	sub.f32 	%f183, %f446, %f168;
	fma.rn.f32 	%f184, %f183, 0f3BBB989D, 0f3F000000;
	cvt.sat.f32.f32 	%f185, %f184;
	fma.rm.f32 	%f186, %f185, %f173, %f172;
	add.f32 	%f187, %f186, 0fCB40007F;
	neg.f32 	%f188, %f187;
	fma.rn.f32 	%f189, %f183, 0f3FB8AA3B, %f188;
	fma.rn.f32 	%f190, %f183, 0f32A57060, %f189;
	mov.b32 	%r31, %f186;
	shl.b32 	%r32, %r31, 23;
	mov.b32 	%f191, %r32;
	ex2.approx.ftz.f32 	%f192, %f190;
	mul.f32 	%f193, %f192, %f191;
	add.f32 	%f194, %f182, %f193;
	sub.f32 	%f195, %f451, %f168;
	fma.rn.f32 	%f196, %f195, 0f3BBB989D, 0f3F000000;
	cvt.sat.f32.f32 	%f197, %f196;
	fma.rm.f32 	%f198, %f197, %f173, %f172;
	add.f32 	%f199, %f198, 0fCB40007F;
	neg.f32 	%f200, %f199;
	fma.rn.f32 	%f201, %f195, 0f3FB8AA3B, %f200;
	fma.rn.f32 	%f202, %f195, 0f32A57060, %f201;
	mov.b32 	%r33, %f198;
	shl.b32 	%r34, %r33, 23;
	mov.b32 	%f203, %r34;
	ex2.approx.ftz.f32 	%f204, %f202;
	mul.f32 	%f205, %f204, %f203;
	add.f32 	%f206, %f194, %f205;
	sub.f32 	%f207, %f450, %f168;
	fma.rn.f32 	%f208, %f207, 0f3BBB989D, 0f3F000000;
	cvt.sat.f32.f32 	%f209, %f208;
	fma.rm.f32 	%f210, %f209, %f173, %f172;
	add.f32 	%f211, %f210, 0fCB40007F;
	neg.f32 	%f212, %f211;
	fma.rn.f32 	%f213, %f207, 0f3FB8AA3B, %f212;
	fma.rn.f32 	%f214, %f207, 0f32A57060, %f213;
	mov.b32 	%r35, %f210;
	shl.b32 	%r36, %r35, 23;
	mov.b32 	%f215, %r36;
	ex2.approx.ftz.f32 	%f216, %f214;
	mul.f32 	%f217, %f216, %f215;
	add.f32 	%f218, %f206, %f217;
	sub.f32 	%f219, %f455, %f168;
	fma.rn.f32 	%f220, %f219, 0f3BBB989D, 0f3F000000;
	cvt.sat.f32.f32 	%f221, %f220;
	fma.rm.f32 	%f222, %f221, %f173, %f172;
	add.f32 	%f223, %f222, 0fCB40007F;
	neg.f32 	%f224, %f223;
	fma.rn.f32 	%f225, %f219, 0f3FB8AA3B, %f224;
	fma.rn.f32 	%f226, %f219, 0f32A57060, %f225;
	mov.b32 	%r37, %f222;
	shl.b32 	%r38, %r37, 23;
	mov.b32 	%f227, %r38;
	ex2.approx.ftz.f32 	%f228, %f226;
	mul.f32 	%f229, %f228, %f227;
	add.f32 	%f230, %f218, %f229;
	sub.f32 	%f231, %f454, %f168;
	fma.rn.f32 	%f232, %f231, 0f3BBB989D, 0f3F000000;
	cvt.sat.f32.f32 	%f233, %f232;
	fma.rm.f32 	%f234, %f233, %f173, %f172;
	add.f32 	%f235, %f234, 0fCB40007F;
	neg.f32 	%f236, %f235;
	fma.rn.f32 	%f237, %f231, 0f3FB8AA3B, %f236;
	fma.rn.f32 	%f238, %f231, 0f32A57060, %f237;
	mov.b32 	%r39, %f234;
	shl.b32 	%r40, %r39, 23;
	mov.b32 	%f239, %r40;
	ex2.approx.ftz.f32 	%f240, %f238;
	mul.f32 	%f241, %f240, %f239;
	add.f32 	%f242, %f230, %f241;
	sub.f32 	%f243, %f459, %f168;
	fma.rn.f32 	%f244, %f243, 0f3BBB989D, 0f3F000000;
	cvt.sat.f32.f32 	%f245, %f244;
	fma.rm.f32 	%f246, %f245, %f173, %f172;
	add.f32 	%f247, %f246, 0fCB40007F;
	neg.f32 	%f248, %f247;
	fma.rn.f32 	%f249, %f243, 0f3FB8AA3B, %f248;
	fma.rn.f32 	%f250, %f243, 0f32A57060, %f249;
	mov.b32 	%r41, %f246;
	shl.b32 	%r42, %r41, 23;
	mov.b32 	%f251, %r42;
	ex2.approx.ftz.f32 	%f252, %f250;
	mul.f32 	%f253, %f252, %f251;
	add.f32 	%f254, %f242, %f253;
	sub.f32 	%f255, %f458, %f168;
	fma.rn.f32 	%f256, %f255, 0f3BBB989D, 0f3F000000;
	cvt.sat.f32.f32 	%f257, %f256;
	fma.rm.f32 	%f258, %f257, %f173, %f172;
	add.f32 	%f259, %f258, 0fCB40007F;
	neg.f32 	%f260, %f259;
	fma.rn.f32 	%f261, %f255, 0f3FB8AA3B, %f260;
	fma.rn.f32 	%f262, %f255, 0f32A57060, %f261;
	mov.b32 	%r43, %f258;
	shl.b32 	%r44, %r43, 23;
	mov.b32 	%f263, %r44;
	ex2.approx.ftz.f32 	%f264, %f262;
	mul.f32 	%f265, %f264, %f263;
	add.f32 	%f266, %f254, %f265;
	sub.f32 	%f267, %f463, %f168;
	fma.rn.f32 	%f268, %f267, 0f3BBB989D, 0f3F000000;
	cvt.sat.f32.f32 	%f269, %f268;
	fma.rm.f32 	%f270, %f269, %f173, %f172;
	add.f32 	%f271, %f270, 0fCB40007F;
	neg.f32 	%f272, %f271;
	fma.rn.f32 	%f273, %f267, 0f3FB8AA3B, %f272;
	fma.rn.f32 	%f274, %f267, 0f32A57060, %f273;
	mov.b32 	%r45, %f270;
	shl.b32 	%r46, %r45, 23;
	mov.b32 	%f275, %r46;
	ex2.approx.ftz.f32 	%f276, %f274;
	mul.f32 	%f277, %f276, %f275;
	add.f32 	%f278, %f266, %f277;
	sub.f32 	%f279, %f462, %f168;
	fma.rn.f32 	%f280, %f279, 0f3BBB989D, 0f3F000000;
	cvt.sat.f32.f32 	%f281, %f280;
	fma.rm.f32 	%f282, %f281, %f173, %f172;
	add.f32 	%f283, %f282, 0fCB40007F;
	neg.f32 	%f284, %f283;
	fma.rn.f32 	%f285, %f279, 0f3FB8AA3B, %f284;
	fma.rn.f32 	%f286, %f279, 0f32A57060, %f285;
	mov.b32 	%r47, %f282;
	shl.b32 	%r48, %r47, 23;
	mov.b32 	%f287, %r48;
	ex2.approx.ftz.f32 	%f288, %f286;
	mul.f32 	%f289, %f288, %f287;
	add.f32 	%f290, %f278, %f289;
	sub.f32 	%f291, %f467, %f168;
	fma.rn.f32 	%f292, %f291, 0f3BBB989D, 0f3F000000;
	cvt.sat.f32.f32 	%f293, %f292;
	fma.rm.f32 	%f294, %f293, %f173, %f172;
	add.f32 	%f295, %f294, 0fCB40007F;
	neg.f32 	%f296, %f295;
	fma.rn.f32 	%f297, %f291, 0f3FB8AA3B, %f296;
	fma.rn.f32 	%f298, %f291, 0f32A57060, %f297;
	mov.b32 	%r49, %f294;
	shl.b32 	%r50, %r49, 23;
	mov.b32 	%f299, %r50;
	ex2.approx.ftz.f32 	%f300, %f298;
	mul.f32 	%f301, %f300, %f299;
	add.f32 	%f302, %f290, %f301;
	sub.f32 	%f303, %f466, %f168;
	fma.rn.f32 	%f304, %f303, 0f3BBB989D, 0f3F000000;
	cvt.sat.f32.f32 	%f305, %f304;
	fma.rm.f32 	%f306, %f305, %f173, %f172;
	add.f32 	%f307, %f306, 0fCB40007F;
	neg.f32 	%f308, %f307;
	fma.rn.f32 	%f309, %f303, 0f3FB8AA3B, %f308;
	fma.rn.f32 	%f310, %f303, 0f32A57060, %f309;
	mov.b32 	%r51, %f306;
	shl.b32 	%r52, %r51, 23;
	mov.b32 	%f311, %r52;
	ex2.approx.ftz.f32 	%f312, %f310;
	mul.f32 	%f313, %f312, %f311;
	add.f32 	%f314, %f302, %f313;
	sub.f32 	%f315, %f471, %f168;
	fma.rn.f32 	%f316, %f315, 0f3BBB989D, 0f3F000000;
	cvt.sat.f32.f32 	%f317, %f316;
	fma.rm.f32 	%f318, %f317, %f173, %f172;
	add.f32 	%f319, %f318, 0fCB40007F;
	neg.f32 	%f320, %f319;
	fma.rn.f32 	%f321, %f315, 0f3FB8AA3B, %f320;
	fma.rn.f32 	%f322, %f315, 0f32A57060, %f321;
	mov.b32 	%r53, %f318;
	shl.b32 	%r54, %r53, 23;
	mov.b32 	%f323, %r54;
	ex2.approx.ftz.f32 	%f324, %f322;
	mul.f32 	%f325, %f324, %f323;
	add.f32 	%f326, %f314, %f325;
	sub.f32 	%f327, %f470, %f168;
	fma.rn.f32 	%f328, %f327, 0f3BBB989D, 0f3F000000;
	cvt.sat.f32.f32 	%f329, %f328;
	fma.rm.f32 	%f330, %f329, %f173, %f172;
	add.f32 	%f331, %f330, 0fCB40007F;
	neg.f32 	%f332, %f331;
	fma.rn.f32 	%f333, %f327, 0f3FB8AA3B, %f332;
	fma.rn.f32 	%f334, %f327, 0f32A57060, %f333;
	mov.b32 	%r55, %f330;
	shl.b32 	%r56, %r55, 23;
	mov.b32 	%f335, %r56;
	ex2.approx.ftz.f32 	%f336, %f334;
	mul.f32 	%f337, %f336, %f335;
	add.f32 	%f338, %f326, %f337;
	sub.f32 	%f339, %f475, %f168;
	fma.rn.f32 	%f340, %f339, 0f3BBB989D, 0f3F000000;
	cvt.sat.f32.f32 	%f341, %f340;
	fma.rm.f32 	%f342, %f341, %f173, %f172;
	add.f32 	%f343, %f342, 0fCB40007F;
	neg.f32 	%f344, %f343;
	fma.rn.f32 	%f345, %f339, 0f3FB8AA3B, %f344;
	fma.rn.f32 	%f346, %f339, 0f32A57060, %f345;
	mov.b32 	%r57, %f342;
	shl.b32 	%r58, %r57, 23;
	mov.b32 	%f347, %r58;
	ex2.approx.ftz.f32 	%f348, %f346;
	mul.f32 	%f349, %f348, %f347;
	add.f32 	%f350, %f338, %f349;
	sub.f32 	%f351, %f474, %f168;
	fma.rn.f32 	%f352, %f351, 0f3BBB989D, 0f3F000000;
	cvt.sat.f32.f32 	%f353, %f352;
	fma.rm.f32 	%f354, %f353, %f173, %f172;
	add.f32 	%f355, %f354, 0fCB40007F;
	neg.f32 	%f356, %f355;
	fma.rn.f32 	%f357, %f351, 0f3FB8AA3B, %f356;
	fma.rn.f32 	%f358, %f351, 0f32A57060, %f357;
	mov.b32 	%r59, %f354;
	shl.b32 	%r60, %r59, 23;
	mov.b32 	%f359, %r60;
	ex2.approx.ftz.f32 	%f360, %f358;
	mul.f32 	%f361, %f360, %f359;
	add.f32 	%f362, %f350, %f361;
	sub.f32 	%f363, %f479, %f168;
	fma.rn.f32 	%f364, %f363, 0f3BBB989D, 0f3F000000;
	cvt.sat.f32.f32 	%f365, %f364;
	fma.rm.f32 	%f366, %f365, %f173, %f172;
	add.f32 	%f367, %f366, 0fCB40007F;
	neg.f32 	%f368, %f367;
	fma.rn.f32 	%f369, %f363, 0f3FB8AA3B, %f368;
	fma.rn.f32 	%f370, %f363, 0f32A57060, %f369;
	mov.b32 	%r61, %f366;
	shl.b32 	%r62, %r61, 23;
	mov.b32 	%f371, %r62;
	ex2.approx.ftz.f32 	%f372, %f370;
	mul.f32 	%f373, %f372, %f371;
	add.f32 	%f374, %f362, %f373;
	sub.f32 	%f375, %f478, %f168;
	fma.rn.f32 	%f376, %f375, 0f3BBB989D, 0f3F000000;
	cvt.sat.f32.f32 	%f377, %f376;
	fma.rm.f32 	%f378, %f377, %f173, %f172;
	add.f32 	%f379, %f378, 0fCB40007F;
	neg.f32 	%f380, %f379;
	fma.rn.f32 	%f381, %f375, 0f3FB8AA3B, %f380;
	fma.rn.f32 	%f382, %f375, 0f32A57060, %f381;
	mov.b32 	%r63, %f378;
	shl.b32 	%r64, %r63, 23;
	mov.b32 	%f383, %r64;
	ex2.approx.ftz.f32 	%f384, %f382;
	mul.f32 	%f385, %f384, %f383;
	add.f32 	%f386, %f374, %f385;
	sub.f32 	%f387, %f483, %f168;
	fma.rn.f32 	%f388, %f387, 0f3BBB989D, 0f3F000000;
	cvt.sat.f32.f32 	%f389, %f388;
	fma.rm.f32 	%f390, %f389, %f173, %f172;
	add.f32 	%f391, %f390, 0fCB40007F;
	neg.f32 	%f392, %f391;
	fma.rn.f32 	%f393, %f387, 0f3FB8AA3B, %f392;
	fma.rn.f32 	%f394, %f387, 0f32A57060, %f393;
	mov.b32 	%r65, %f390;
	shl.b32 	%r66, %r65, 23;
	mov.b32 	%f395, %r66;
	ex2.approx.ftz.f32 	%f396, %f394;
	mul.f32 	%f397, %f396, %f395;
	add.f32 	%f398, %f386, %f397;
	sub.f32 	%f399, %f482, %f168;
	fma.rn.f32 	%f400, %f399, 0f3BBB989D, 0f3F000000;
	cvt.sat.f32.f32 	%f401, %f400;
	fma.rm.f32 	%f402, %f401, %f173, %f172;
	add.f32 	%f403, %f402, 0fCB40007F;
	neg.f32 	%f404, %f403;
	fma.rn.f32 	%f405, %f399, 0f3FB8AA3B, %f404;
	fma.rn.f32 	%f406, %f399, 0f32A57060, %f405;
	mov.b32 	%r67, %f402;
	shl.b32 	%r68, %r67, 23;
	mov.b32 	%f407, %r68;
	ex2.approx.ftz.f32 	%f408, %f406;
	mul.f32 	%f409, %f408, %f407;
	add.f32 	%f410, %f398, %f409;
	sub.f32 	%f411, %f487, %f168;
	fma.rn.f32 	%f412, %f411, 0f3BBB989D, 0f3F000000;
	cvt.sat.f32.f32 	%f413, %f412;
	fma.rm.f32 	%f414, %f413, %f173, %f172;
	add.f32 	%f415, %f414, 0fCB40007F;
	neg.f32 	%f416, %f415;
	fma.rn.f32 	%f417, %f411, 0f3FB8AA3B, %f416;
	fma.rn.f32 	%f418, %f411, 0f32A57060, %f417;
	mov.b32 	%r69, %f414;
	shl.b32 	%r70, %r69, 23;
	mov.b32 	%f419, %r70;
	ex2.approx.ftz.f32 	%f420, %f418;
	mul.f32 	%f421, %f420, %f419;
	add.f32 	%f422, %f410, %f421;
	sub.f32 	%f423, %f486, %f168;
	fma.rn.f32 	%f424, %f423, 0f3BBB989D, 0f3F000000;
	cvt.sat.f32.f32 	%f425, %f424;
	fma.rm.f32 	%f426, %f425, %f173, %f172;
	add.f32 	%f427, %f426, 0fCB40007F;
	neg.f32 	%f428, %f427;
	fma.rn.f32 	%f429, %f423, 0f3FB8AA3B, %f428;
	fma.rn.f32 	%f430, %f423, 0f32A57060, %f429;
	mov.b32 	%r71, %f426;
	shl.b32 	%r72, %r71, 23;
	mov.b32 	%f431, %r72;
	ex2.approx.ftz.f32 	%f432, %f430;
	mul.f32 	%f433, %f432, %f431;
	add.f32 	%f434, %f422, %f433;
	mov.b32 	%r73, %f434;
	shfl.sync.bfly.b32	%r74|%p42, %r73, 16, 31, -1;
	mov.b32 	%f435, %r74;
	add.f32 	%f436, %f434, %f435;
	mov.b32 	%r75, %f436;
	shfl.sync.bfly.b32	%r76|%p43, %r75, 8, 31, -1;
	mov.b32 	%f437, %r76;
	add.f32 	%f438, %f436, %f437;
	mov.b32 	%r77, %f438;
	shfl.sync.bfly.b32	%r78|%p44, %r77, 4, 31, -1;
	mov.b32 	%f439, %r78;
	add.f32 	%f440, %f438, %f439;
	mov.b32 	%r79, %f440;
	shfl.sync.bfly.b32	%r80|%p45, %r79, 2, 31, -1;
	mov.b32 	%f441, %r80;
	add.f32 	%f442, %f440, %f441;
	mov.b32 	%r81, %f442;
	shfl.sync.bfly.b32	%r82|%p46, %r81, 1, 31, -1;
	mov.b32 	%f443, %r82;
	add.f32 	%f444, %f442, %f443;
	div.rn.f32 	%f80, %f181, %f444;
	div.rn.f32 	%f81, %f193, %f444;
	div.rn.f32 	%f82, %f205, %f444;
	div.rn.f32 	%f83, %f217, %f444;
	div.rn.f32 	%f84, %f229, %f444;
	div.rn.f32 	%f85, %f241, %f444;
	div.rn.f32 	%f86, %f253, %f444;
	div.rn.f32 	%f87, %f265, %f444;
	div.rn.f32 	%f88, %f277, %f444;
	div.rn.f32 	%f89, %f289, %f444;
	div.rn.f32 	%f90, %f301, %f444;
	div.rn.f32 	%f91, %f313, %f444;
	div.rn.f32 	%f92, %f325, %f444;
	div.rn.f32 	%f93, %f337, %f444;
	div.rn.f32 	%f94, %f349, %f444;
	div.rn.f32 	%f95, %f361, %f444;
	div.rn.f32 	%f96, %f373, %f444;
	div.rn.f32 	%f97, %f385, %f444;
	div.rn.f32 	%f98, %f397, %f444;
	div.rn.f32 	%f99, %f409, %f444;
	div.rn.f32 	%f100, %f421, %f444;
	div.rn.f32 	%f101, %f433, %f444;
	mul.lo.s64 	%rd30, %rd190, %rd36;
	@%p36 bra 	$L__BB43_50;
	add.s64 	%rd122, %rd30, %rd5;
	shr.u64 	%rd123, %rd122, 63;
	add.s64 	%rd124, %rd122, %rd123;
	shl.b64 	%rd125, %rd124, 2;
	and.b64  	%rd126, %rd125, -8;
	add.s64 	%rd127, %rd3, %rd126;
	st.global.v2.f32 	[%rd127], {%f80, %f81};
$L__BB43_50:
	setp.le.s64 	%p47, %rd38, %rd6;
	@%p47 bra 	$L__BB43_52;
	add.s64 	%rd128, %rd30, %rd6;
	shr.u64 	%rd129, %rd128, 63;
	add.s64 	%rd130, %rd128, %rd129;
	shl.b64 	%rd131, %rd130, 2;
	and.b64  	%rd132, %rd131, -8;
	add.s64 	%rd133, %rd3, %rd132;
	st.global.v2.f32 	[%rd133], {%f82, %f83};
$L__BB43_52:
	setp.le.s64 	%p48, %rd38, %rd7;
	@%p48 bra 	$L__BB43_54;
	add.s64 	%rd134, %rd30, %rd7;
	shr.u64 	%rd135, %rd134, 63;
	add.s64 	%rd136, %rd134, %rd135;
	shl.b64 	%rd137, %rd136, 2;
	and.b64  	%rd138, %rd137, -8;
	add.s64 	%rd139, %rd3, %rd138;
	st.global.v2.f32 	[%rd139], {%f84, %f85};
$L__BB43_54:
	setp.le.s64 	%p49, %rd38, %rd8;
	@%p49 bra 	$L__BB43_56;
	add.s64 	%rd140, %rd30, %rd8;
	shr.u64 	%rd141, %rd140, 63;
	add.s64 	%rd142, %rd140, %rd141;
	shl.b64 	%rd143, %rd142, 2;
	and.b64  	%rd144, %rd143, -8;
	add.s64 	%rd145, %rd3, %rd144;
	st.global.v2.f32 	[%rd145], {%f86, %f87};
$L__BB43_56:
	setp.le.s64 	%p50, %rd38, %rd9;
	@%p50 bra 	$L__BB43_58;
	add.s64 	%rd146, %rd30, %rd9;
	shr.u64 	%rd147, %rd146, 63;
	add.s64 	%rd148, %rd146, %rd147;
	shl.b64 	%rd149, %rd148, 2;
	and.b64  	%rd150, %rd149, -8;
	add.s64 	%rd151, %rd3, %rd150;
	st.global.v2.f32 	[%rd151], {%f88, %f89};
$L__BB43_58:
	setp.le.s64 	%p51, %rd38, %rd10;
	@%p51 bra 	$L__BB43_60;
	add.s64 	%rd152, %rd30, %rd10;
	shr.u64 	%rd153, %rd152, 63;
	add.s64 	%rd154, %rd152, %rd153;
	shl.b64 	%rd155, %rd154, 2;
	and.b64  	%rd156, %rd155, -8;
	add.s64 	%rd157, %rd3, %rd156;
	st.global.v2.f32 	[%rd157], {%f90, %f91};
$L__BB43_60:
	setp.le.s64 	%p52, %rd38, %rd11;
	@%p52 bra 	$L__BB43_62;
	add.s64 	%rd158, %rd30, %rd11;
	shr.u64 	%rd159, %rd158, 63;
	add.s64 	%rd160, %rd158, %rd159;
	shl.b64 	%rd161, %rd160, 2;
	and.b64  	%rd162, %rd161, -8;
	add.s64 	%rd163, %rd3, %rd162;
	st.global.v2.f32 	[%rd163], {%f92, %f93};
$L__BB43_62:
	setp.le.s64 	%p53, %rd38, %rd12;
	@%p53 bra 	$L__BB43_64;
	add.s64 	%rd164, %rd30, %rd12;
	shr.u64 	%rd165, %rd164, 63;
	add.s64 	%rd166, %rd164, %rd165;
	shl.b64 	%rd167, %rd166, 2;
	and.b64  	%rd168, %rd167, -8;
	add.s64 	%rd169, %rd3, %rd168;
	st.global.v2.f32 	[%rd169], {%f94, %f95};
$L__BB43_64:
	setp.le.s64 	%p54, %rd38, %rd13;
	@%p54 bra 	$L__BB43_66;
	add.s64 	%rd170, %rd30, %rd13;
	shr.u64 	%rd171, %rd170, 63;
	add.s64 	%rd172, %rd170, %rd171;
	shl.b64 	%rd173, %rd172, 2;
	and.b64  	%rd174, %rd173, -8;
	add.s64 	%rd175, %rd3, %rd174;
	st.global.v2.f32 	[%rd175], {%f96, %f97};
$L__BB43_66:
	setp.le.s64 	%p55, %rd38, %rd14;
	@%p55 bra 	$L__BB43_68;
	add.s64 	%rd176, %rd30, %rd14;
	shr.u64 	%rd177, %rd176, 63;
	add.s64 	%rd178, %rd176, %rd177;
	shl.b64 	%rd179, %rd178, 2;
	and.b64  	%rd180, %rd179, -8;
	add.s64 	%rd181, %rd3, %rd180;
	st.global.v2.f32 	[%rd181], {%f98, %f99};
$L__BB43_68:
	setp.le.s64 	%p56, %rd38, %rd15;
	@%p56 bra 	$L__BB43_70;
	add.s64 	%rd182, %rd30, %rd15;
	shr.u64 	%rd183, %rd182, 63;
	add.s64 	%rd184, %rd182, %rd183;
	shl.b64 	%rd185, %rd184, 2;
	and.b64  	%rd186, %rd185, -8;
	add.s64 	%rd187, %rd3, %rd186;
	st.global.v2.f32 	[%rd187], {%f100, %f101};
$L__BB43_70:
	ld.param.u64 	%rd189, [_Z15SoftmaxWarpImplI24ElementwiseScaleMaskLoadIffbE11DirectStoreIffEfLi2ELi22ELi32ELi1ELb1EL9Algorithm0EEvT_T0_ll_param_2];
	add.s64 	%rd190, %rd190, %rd16;
	setp.lt.s64 	%p57, %rd190, %rd189;
	@%p57 bra 	$L__BB43_4;
$L__BB43_71:
	ret;

}
	// .globl	_Z15SoftmaxWarpImplI24ElementwiseScaleMaskLoadIffbE11DirectStoreIffEfLi2ELi24ELi32ELi1ELb0EL9Algorithm0EEvT_T0_ll
.visible .entry _Z15SoftmaxWarpImplI24ElementwiseScaleMaskLoadIffbE11DirectStoreIffEfLi2ELi24ELi32ELi1ELb0EL9Algorithm0EEvT_T0_ll(
	.param .align 8 .b8 _Z15SoftmaxWarpImplI24ElementwiseScaleMaskLoadIffbE11DirectStoreIffEfLi2ELi24ELi32ELi1ELb0EL9Algorithm0EEvT_T0_ll_param_0[32],
	.param .align 8 .b8 _Z15SoftmaxWarpImplI24ElementwiseScaleMaskLoadIffbE11DirectStoreIffEfLi2ELi24ELi32ELi1ELb0EL9Algorithm0EEvT_T0_ll_param_1[16],
	.param .u64 _Z15SoftmaxWarpImplI24ElementwiseScaleMaskLoadIffbE11DirectStoreIffEfLi2ELi24ELi32ELi1ELb0EL9Algorithm0EEvT_T0_ll_param_2,
	.param .u64 _Z15SoftmaxWarpImplI24ElementwiseScaleMaskLoadIffbE11DirectStoreIffEfLi2ELi24ELi32ELi1ELb0EL9Algorithm0EEvT_T0_ll_param_3
)
{
	.reg .pred 	%p<38>;
	.reg .b16 	%rs<25>;
	.reg .b32 	%r<77>;
	.reg .b32 	%f<447>;
	.reg .b64 	%rd<191>;

	ld.param.v2.f32 	{%f39, %f40}, [_Z15SoftmaxWarpImplI24ElementwiseScaleMaskLoadIffbE11DirectStoreIffEfLi2ELi24ELi32ELi1ELb0EL9Algorithm0EEvT_T0_ll_param_0+24];
	ld.param.u64 	%rd26, [_Z15SoftmaxWarpImplI24ElementwiseScaleMaskLoadIffbE11DirectStoreIffEfLi2ELi24ELi32ELi1ELb0EL9Algorithm0EEvT_T0_ll_param_0+16];
	ld.param.u64 	%rd3, [_Z15SoftmaxWarpImplI24ElementwiseScaleMaskLoadIffbE11DirectStoreIffEfLi2ELi24ELi32ELi1ELb0EL9Algorithm0EEvT_T0_ll_param_1];
	ld.param.u64 	%rd4, [_Z15SoftmaxWarpImplI24ElementwiseScaleMaskLoadIffbE11DirectStoreIffEfLi2ELi24ELi32ELi1ELb0EL9Algorithm0EEvT_T0_ll_param_1+8];
	ld.param.u64 	%rd25, [_Z15SoftmaxWarpImplI24ElementwiseScaleMaskLoadIffbE11DirectStoreIffEfLi2ELi24ELi32ELi1ELb0EL9Algorithm0EEvT_T0_ll_param_0+8];
	ld.param.u64 	%rd24, [_Z15SoftmaxWarpImplI24ElementwiseScaleMaskLoadIffbE11DirectStoreIffEfLi2ELi24ELi32ELi1ELb0EL9Algorithm0EEvT_T0_ll_param_0];
	ld.param.u64 	%rd27, [_Z15SoftmaxWarpImplI24ElementwiseScaleMaskLoadIffbE11DirectStoreIffEfLi2ELi24ELi32ELi1ELb0EL9Algorithm0EEvT_T0_ll_param_2];
	ld.param.u64 	%rd28, [_Z15SoftmaxWarpImplI24ElementwiseScaleMaskLoadIffbE11DirectStoreIffEfLi2ELi24ELi32ELi1ELb0EL9Algorithm0EEvT_T0_ll_param_3];
	cvta.to.global.u64 	%rd1, %rd24;
	cvta.to.global.u64 	%rd2, %rd25;
	setp.lt.s64 	%p1, %rd28, 769;
	@%p1 bra 	$L__BB44_2;
	mov.u64 	%rd29, $str;
	cvta.global.u64 	%rd30, %rd29;
	mov.u64 	%rd31, $str$1;
	cvta.global.u64 	%rd32, %rd31;
	mov.u64 	%rd33, __unnamed_45;
	cvta.global.u64 	%rd34, %rd33;
	{ // callseq 44, 0
	.param .b64 param0;
	st.param.b64 	[param0], %rd30;
	.param .b64 param1;
	st.param.b64 	[param1], %rd32;
	.param .b32 param2;
	st.param.b32 	[param2], 254;
	.param .b64 param3;
	st.param.b64 	[param3], %rd34;
	.param .b64 param4;
	st.param.b64 	[param4], 1;
	call.uni 
	__assertfail, 
	(
	param0, 
	param1, 
	param2, 
	param3, 
	param4
	);
	} // callseq 44
$L__BB44_2:
	mov.u32 	%r2, %ctaid.x;
	mov.u32 	%r3, %ntid.y;
	mov.u32 	%r4, %tid.y;
	mad.lo.s32 	%r5, %r2, %r3, %r4;
	mov.u32 	%r6, %nctaid.x;
	mul.lo.s32 	%r1, %r6, %r3;
	cvt.s64.s32 	%rd190, %r5;
	setp.le.s64 	%p2, %rd27, %rd190;
	@%p2 bra 	$L__BB44_29;
	cvta.to.global.u64 	%rd6, %rd3;
	mov.u32 	%r7, %tid.x;
	shl.b32 	%r8, %r7, 1;
	cvt.u64.u32 	%rd7, %r8;
	cvt.s64.s32 	%rd8, %r1;
$L__BB44_4:
	mad.lo.s64 	%rd10, %rd190, %rd26, %rd7;
	shr.u64 	%rd35, %rd10, 63;
	add.s64 	%rd36, %rd10, %rd35;
	shl.b64 	%rd37, %rd36, 2;
	and.b64  	%rd38, %rd37, -8;
	add.s64 	%rd11, %rd1, %rd38;
	ld.global.f32 	%f41, [%rd11];
	and.b64  	%rd39, %rd36, -2;
	add.s64 	%rd40, %rd2, %rd39;
	ld.global.v2.u8 	{%rs1, %rs2}, [%rd40];
	setp.eq.s16 	%p3, %rs1, 0;
	mul.f32 	%f42, %f40, %f41;
	selp.f32 	%f3, %f39, %f42, %p3;
	setp.eq.s16 	%p4, %rs2, 0;
	mov.f32 	%f435, %f39;
	@%p4 bra 	$L__BB44_6;
	ld.global.f32 	%f43, [%rd11+4];
	mul.f32 	%f435, %f40, %f43;
$L__BB44_6:
	add.s64 	%rd41, %rd10, 64;
	shr.u64 	%rd42, %rd41, 63;
	add.s64 	%rd43, %rd41, %rd42;
	shl.b64 	%rd44, %rd43, 2;
	and.b64  	%rd45, %rd44, -8;
	add.s64 	%rd12, %rd1, %rd45;
	ld.global.f32 	%f44, [%rd12];
	and.b64  	%rd46, %rd43, -2;
	add.s64 	%rd47, %rd2, %rd46;
	ld.global.v2.u8 	{%rs3, %rs4}, [%rd47];
	setp.eq.s16 	%p5, %rs3, 0;
	mul.f32 	%f45, %f40, %f44;
	selp.f32 	%f6, %f39, %f45, %p5;
	setp.eq.s16 	%p6, %rs4, 0;
	mov.f32 	%f436, %f39;
	@%p6 bra 	$L__BB44_8;
	ld.global.f32 	%f46, [%rd12+4];
	mul.f32 	%f436, %f40, %f46;
$L__BB44_8:
	add.s64 	%rd48, %rd10, 128;
	shr.u64 	%rd49, %rd48, 63;
	add.s64 	%rd50, %rd48, %rd49;
	shl.b64 	%rd51, %rd50, 2;
	and.b64  	%rd52, %rd51, -8;
	add.s64 	%rd13, %rd1, %rd52;
	ld.global.f32 	%f47, [%rd13];
	and.b64  	%rd53, %rd50, -2;
	add.s64 	%rd54, %rd2, %rd53;
	ld.global.v2.u8 	{%rs5, %rs6}, [%rd54];
	setp.eq.s16 	%p7, %rs5, 0;
	mul.f32 	%f48, %f40, %f47;
	selp.f32 	%f9, %f39, %f48, %p7;
	setp.eq.s16 	%p8, %rs6, 0;
	mov.f32 	%f437, %f39;
	@%p8 bra 	$L__BB44_10;
	ld.global.f32 	%f49, [%rd13+4];
	mul.f32 	%f437, %f40, %f49;
$L__BB44_10:
	add.s64 	%rd55, %rd10, 192;
	shr.u64 	%rd56, %rd55, 63;
	add.s64 	%rd57, %rd55, %rd56;
	shl.b64 	%rd58, %rd57, 2;
	and.b64  	%rd59, %rd58, -8;
	add.s64 	%rd14, %rd1, %rd59;
	ld.global.f32 	%f50, [%rd14];
	and.b64  	%rd60, %rd57, -2;
	add.s64 	%rd61, %rd2, %rd60;
	ld.global.v2.u8 	{%rs7, %rs8}, [%rd61];
	setp.eq.s16 	%p9, %rs7, 0;
	mul.f32 	%f51, %f40, %f50;
	selp.f32 	%f12, %f39, %f51, %p9;
	setp.eq.s16 	%p10, %rs8, 0;
	mov.f32 	%f438, %f39;
	@%p10 bra 	$L__BB44_12;
	ld.global.f32 	%f52, [%rd14+4];
	mul.f32 	%f438, %f40, %f52;
$L__BB44_12:
	add.s64 	%rd62, %rd10, 256;
	shr.u64 	%rd63, %rd62, 63;
	add.s64 	%rd64, %rd62, %rd63;
	shl.b64 	%rd65, %rd64, 2;
	and.b64  	%rd66, %rd65, -8;
	add.s64 	%rd15, %rd1, %rd66;
	ld.global.f32 	%f53, [%rd15];
	and.b64  	%rd67, %rd64, -2;
	add.s64 	%rd68, %rd2, %rd67;
	ld.global.v2.u8 	{%rs9, %rs10}, [%rd68];
	setp.eq.s16 	%p11, %rs9, 0;
	mul.f32 	%f54, %f40, %f53;
	selp.f32 	%f15, %f39, %f54, %p11;
	setp.eq.s16 	%p12, %rs10, 0;
	mov.f32 	%f439, %f39;
	@%p12 bra 	$L__BB44_14;
	ld.global.f32 	%f55, [%rd15+4];
	mul.f32 	%f439, %f40, %f55;
$L__BB44_14:
	add.s64 	%rd69, %rd10, 320;
	shr.u64 	%rd70, %rd69, 63;
	add.s64 	%rd71, %rd69, %rd70;
	shl.b64 	%rd72, %rd71, 2;
	and.b64  	%rd73, %rd72, -8;
	add.s64 	%rd16, %rd1, %rd73;
	ld.global.f32 	%f56, [%rd16];
	and.b64  	%rd74, %rd71, -2;
	add.s64 	%rd75, %rd2, %rd74;
	ld.global.v2.u8 	{%rs11, %rs12}, [%rd75];
	setp.eq.s16 	%p13, %rs11, 0;
	mul.f32 	%f57, %f40, %f56;
	selp.f32 	%f18, %f39, %f57, %p13;
	setp.eq.s16 	%p14, %rs12, 0;
	mov.f32 	%f440, %f39;
	@%p14 bra 	$L__BB44_16;
	ld.global.f32 	%f58, [%rd16+4];
	mul.f32 	%f440, %f40, %f58;
$L__BB44_16:
	add.s64 	%rd76, %rd10, 384;
	shr.u64 	%rd77, %rd76, 63;
	add.s64 	%rd78, %rd76, %rd77;
	shl.b64 	%rd79, %rd78, 2;
	and.b64  	%rd80, %rd79, -8;
	add.s64 	%rd17, %rd1, %rd80;
	ld.global.f32 	%f59, [%rd17];
	and.b64  	%rd81, %rd78, -2;
	add.s64 	%rd82, %rd2, %rd81;
	ld.global.v2.u8 	{%rs13, %rs14}, [%rd82];
	setp.eq.s16 	%p15, %rs13, 0;
	mul.f32 	%f60, %f40, %f59;
	selp.f32 	%f21, %f39, %f60, %p15;
	setp.eq.s16 	%p16, %rs14, 0;
	mov.f32 	%f441, %f39;
	@%p16 bra 	$L__BB44_18;
	ld.global.f32 	%f61, [%rd17+4];
	mul.f32 	%f441, %f40, %f61;
$L__BB44_18:
	add.s64 	%rd83, %rd10, 448;
	shr.u64 	%rd84, %rd83, 63;
	add.s64 	%rd85, %rd83, %rd84;
	shl.b64 	%rd86, %rd85, 2;
	and.b64  	%rd87, %rd86, -8;
	add.s64 	%rd18, %rd1, %rd87;
	ld.global.f32 	%f62, [%rd18];
	and.b64  	%rd88, %rd85, -2;
	add.s64 	%rd89, %rd2, %rd88;
	ld.global.v2.u8 	{%rs15, %rs16}, [%rd89];
	setp.eq.s16 	%p17, %rs15, 0;
	mul.f32 	%f63, %f40, %f62;
	selp.f32 	%f24, %f39, %f63, %p17;
	setp.eq.s16 	%p18, %rs16, 0;
	mov.f32 	%f442, %f39;
	@%p18 bra 	$L__BB44_20;
	ld.global.f32 	%f64, [%rd18+4];
	mul.f32 	%f442, %f40, %f64;
$L__BB44_20:
	add.s64 	%rd90, %rd10, 512;
	shr.u64 	%rd91, %rd90, 63;
	add.s64 	%rd92, %rd90, %rd91;
	shl.b64 	%rd93, %rd92, 2;
	and.b64  	%rd94, %rd93, -8;
	add.s64 	%rd19, %rd1, %rd94;
	ld.global.f32 	%f65, [%rd19];
	and.b64  	%rd95, %rd92, -2;
	add.s64 	%rd96, %rd2, %rd95;
	ld.global.v2.u8 	{%rs17, %rs18}, [%rd96];
	setp.eq.s16 	%p19, %rs17, 0;
	mul.f32 	%f66, %f40, %f65;
	selp.f32 	%f27, %f39, %f66, %p19;
	setp.eq.s16 	%p20, %rs18, 0;
	mov.f32 	%f443, %f39;
	@%p20 bra 	$L__BB44_22;
	ld.global.f32 	%f67, [%rd19+4];
	mul.f32 	%f443, %f40, %f67;
$L__BB44_22:
	add.s64 	%rd97, %rd10, 576;
	shr.u64 	%rd98, %rd97, 63;
	add.s64 	%rd99, %rd97, %rd98;
	shl.b64 	%rd100, %rd99, 2;
	and.b64  	%rd101, %rd100, -8;
	add.s64 	%rd20, %rd1, %rd101;
	ld.global.f32 	%f68, [%rd20];
	and.b64  	%rd102, %rd99, -2;
	add.s64 	%rd103, %rd2, %rd102;
	ld.global.v2.u8 	{%rs19, %rs20}, [%rd103];
	setp.eq.s16 	%p21, %rs19, 0;
	mul.f32 	%f69, %f40, %f68;
	selp.f32 	%f30, %f39, %f69, %p21;
	setp.eq.s16 	%p22, %rs20, 0;
	mov.f32 	%f444, %f39;
	@%p22 bra 	$L__BB44_24;
	ld.global.f32 	%f70, [%rd20+4];
	mul.f32 	%f444, %f40, %f70;
$L__BB44_24:
	add.s64 	%rd104, %rd10, 640;
	shr.u64 	%rd105, %rd104, 63;
	add.s64 	%rd106, %rd104, %rd105;
	shl.b64 	%rd107, %rd106, 2;
	and.b64  	%rd108, %rd107, -8;
	add.s64 	%rd21, %rd1, %rd108;
	ld.global.f32 	%f71, [%rd21];
	and.b64  	%rd109, %rd106, -2;
	add.s64 	%rd110, %rd2, %rd109;
	ld.global.v2.u8 	{%rs21, %rs22}, [%rd110];
	setp.eq.s16 	%p23, %rs21, 0;
	mul.f32 	%f72, %f40, %f71;
	selp.f32 	%f33, %f39, %f72, %p23;
	setp.eq.s16 	%p24, %rs22, 0;
	mov.f32 	%f445, %f39;
	@%p24 bra 	$L__BB44_26;
	ld.global.f32 	%f73, [%rd21+4];
	mul.f32 	%f445, %f40, %f73;
$L__BB44_26:
	add.s64 	%rd111, %rd10, 704;
	shr.u64 	%rd112, %rd111, 63;
	add.s64 	%rd113, %rd111, %rd112;
	shl.b64 	%rd114, %rd113, 2;
	and.b64  	%rd115, %rd114, -8;
	add.s64 	%rd22, %rd1, %rd115;
	ld.global.f32 	%f74, [%rd22];
	and.b64  	%rd116, %rd113, -2;
	add.s64 	%rd117, %rd2, %rd116;
	ld.global.v2.u8 	{%rs23, %rs24}, [%rd117];
	setp.eq.s16 	%p25, %rs23, 0;
	mul.f32 	%f75, %f40, %f74;
	selp.f32 	%f36, %f39, %f75, %p25;
	setp.eq.s16 	%p26, %rs24, 0;
	mov.f32 	%f446, %f39;
	@%p26 bra 	$L__BB44_28;
	ld.global.f32 	%f76, [%rd22+4];
	mul.f32 	%f446, %f40, %f76;
$L__BB44_28:
	max.f32 	%f77, %f3, 0fFF800000;
	max.f32 	%f78, %f77, %f435;
	max.f32 	%f79, %f78, %f6;
	max.f32 	%f80, %f79, %f436;
	max.f32 	%f81, %f80, %f9;
	max.f32 	%f82, %f81, %f437;
	max.f32 	%f83, %f82, %f12;
	max.f32 	%f84, %f83, %f438;
	max.f32 	%f85, %f84, %f15;
	max.f32 	%f86, %f85, %f439;
	max.f32 	%f87, %f86, %f18;
	max.f32 	%f88, %f87, %f440;
	max.f32 	%f89, %f88, %f21;
	max.f32 	%f90, %f89, %f441;
	max.f32 	%f91, %f90, %f24;
	max.f32 	%f92, %f91, %f442;
	max.f32 	%f93, %f92, %f27;
	max.f32 	%f94, %f93, %f443;
	max.f32 	%f95, %f94, %f30;
	max.f32 	%f96, %f95, %f444;
	max.f32 	%f97, %f96, %f33;
	max.f32 	%f98, %f97, %f445;
	max.f32 	%f99, %f98, %f36;
	max.f32 	%f100, %f99, %f446;
	mov.b32 	%r9, %f100;
	shfl.sync.bfly.b32	%r10|%p27, %r9, 16, 31, -1;
	mov.b32 	%f101, %r10;
	max.f32 	%f102, %f100, %f101;
	mov.b32 	%r11, %f102;
	shfl.sync.bfly.b32	%r12|%p28, %r11, 8, 31, -1;
	mov.b32 	%f103, %r12;
	max.f32 	%f104, %f102, %f103;
	mov.b32 	%r13, %f104;
	shfl.sync.bfly.b32	%r14|%p29, %r13, 4, 31, -1;
	mov.b32 	%f105, %r14;
	max.f32 	%f106, %f104, %f105;
	mov.b32 	%r15, %f106;
	shfl.sync.bfly.b32	%r16|%p30, %r15, 2, 31, -1;
	mov.b32 	%f107, %r16;
	max.f32 	%f108, %f106, %f107;
	mov.b32 	%r17, %f108;
	shfl.sync.bfly.b32	%r18|%p31, %r17, 1, 31, -1;
	mov.b32 	%f109, %r18;
	max.f32 	%f110, %f108, %f109;
	sub.f32 	%f111, %f3, %f110;
	fma.rn.f32 	%f112, %f111, 0f3BBB989D, 0f3F000000;
	cvt.sat.f32.f32 	%f113, %f112;
	mov.f32 	%f114, 0f4B400001;
	mov.f32 	%f115, 0f437C0000;
	fma.rm.f32 	%f116, %f113, %f115, %f114;
	add.f32 	%f117, %f116, 0fCB40007F;
	neg.f32 	%f118, %f117;
	fma.rn.f32 	%f119, %f111, 0f3FB8AA3B, %f118;
	fma.rn.f32 	%f120, %f111, 0f32A57060, %f119;
	mov.b32 	%r19, %f116;
	shl.b32 	%r20, %r19, 23;
	mov.b32 	%f121, %r20;
	ex2.approx.ftz.f32 	%f122, %f120;
	mul.f32 	%f123, %f122, %f121;
	add.f32 	%f124, %f123, 0f00000000;
	sub.f32 	%f125, %f435, %f110;
	fma.rn.f32 	%f126, %f125, 0f3BBB989D, 0f3F000000;
	cvt.sat.f32.f32 	%f127, %f126;
	fma.rm.f32 	%f128, %f127, %f115, %f114;
	add.f32 	%f129, %f128, 0fCB40007F;
	neg.f32 	%f130, %f129;
	fma.rn.f32 	%f131, %f125, 0f3FB8AA3B, %f130;
	fma.rn.f32 	%f132, %f125, 0f32A57060, %f131;
	mov.b32 	%r21, %f128;
	shl.b32 	%r22, %r21, 23;
	mov.b32 	%f133, %r22;
	ex2.approx.ftz.f32 	%f134, %f132;
	mul.f32 	%f135, %f134, %f133;
	add.f32 	%f136, %f124, %f135;
	sub.f32 	%f137, %f6, %f110;
	fma.rn.f32 	%f138, %f137, 0f3BBB989D, 0f3F000000;
	cvt.sat.f32.f32 	%f139, %f138;
	fma.rm.f32 	%f140, %f139, %f115, %f114;
	add.f32 	%f141, %f140, 0fCB40007F;
	neg.f32 	%f142, %f141;
	fma.rn.f32 	%f143, %f137, 0f3FB8AA3B, %f142;
	fma.rn.f32 	%f144, %f137, 0f32A57060, %f143;
	mov.b32 	%r23, %f140;
	shl.b32 	%r24, %r23, 23;
	mov.b32 	%f145, %r24;
	ex2.approx.ftz.f32 	%f146, %f144;
	mul.f32 	%f147, %f146, %f145;
	add.f32 	%f148, %f136, %f147;
	sub.f32 	%f149, %f436, %f110;
	fma.rn.f32 	%f150, %f149, 0f3BBB989D, 0f3F000000;
	cvt.sat.f32.f32 	%f151, %f150;
	fma.rm.f32 	%f152, %f151, %f115, %f114;
	add.f32 	%f153, %f152, 0fCB40007F;
	neg.f32 	%f154, %f153;
	fma.rn.f32 	%f155, %f149, 0f3FB8AA3B, %f154;
	fma.rn.f32 	%f156, %f149, 0f32A57060, %f155;
	mov.b32 	%r25, %f152;
	shl.b32 	%r26, %r25, 23;
	mov.b32 	%f157, %r26;
	ex2.approx.ftz.f32 	%f158, %f156;
	mul.f32 	%f159, %f158, %f157;
	add.f32 	%f160, %f148, %f159;
	sub.f32 	%f161, %f9, %f110;
	fma.rn.f32 	%f162, %f161, 0f3BBB989D, 0f3F000000;
	cvt.sat.f32.f32 	%f163, %f162;
	fma.rm.f32 	%f164, %f163, %f115, %f114;
	add.f32 	%f165, %f164, 0fCB40007F;
	neg.f32 	%f166, %f165;
	fma.rn.f32 	%f167, %f161, 0f3FB8AA3B, %f166;
	fma.rn.f32 	%f168, %f161, 0f32A57060, %f167;
	mov.b32 	%r27, %f164;
	shl.b32 	%r28, %r27, 23;
	mov.b32 	%f169, %r28;
	ex2.approx.ftz.f32 	%f170, %f168;
	mul.f32 	%f171, %f170, %f169;
	add.f32 	%f172, %f160, %f171;
	sub.f32 	%f173, %f437, %f110;
	fma.rn.f32 	%f174, %f173, 0f3BBB989D, 0f3F000000;
	cvt.sat.f32.f32 	%f175, %f174;
	fma.rm.f32 	%f176, %f175, %f115, %f114;
	add.f32 	%f177, %f176, 0fCB40007F;
	neg.f32 	%f178, %f177;
	fma.rn.f32 	%f179, %f173, 0f3FB8AA3B, %f178;
	fma.rn.f32 	%f180, %f173, 0f32A57060, %f179;
	mov.b32 	%r29, %f176;
	shl.b32 	%r30, %r29, 23;
	mov.b32 	%f181, %r30;
	ex2.approx.ftz.f32 	%f182, %f180;
	mul.f32 	%f183, %f182, %f181;
	add.f32 	%f184, %f172, %f183;
	sub.f32 	%f185, %f12, %f110;
	fma.rn.f32 	%f186, %f185, 0f3BBB989D, 0f3F000000;
	cvt.sat.f32.f32 	%f187, %f186;
	fma.rm.f32 	%f188, %f187, %f115, %f114;
	add.f32 	%f189, %f188, 0fCB40007F;
	neg.f32 	%f190, %f189;
	fma.rn.f32 	%f191, %f185, 0f3FB8AA3B, %f190;
	fma.rn.f32 	%f192, %f185, 0f32A57060, %f191;
	mov.b32 	%r31, %f188;
	shl.b32 	%r32, %r31, 23;
	mov.b32 	%f193, %r32;
	ex2.approx.ftz.f32 	%f194, %f192;
	mul.f32 	%f195, %f194, %f193;
	add.f32 	%f196, %f184, %f195;
	sub.f32 	%f197, %f438, %f110;
	fma.rn.f32 	%f198, %f197, 0f3BBB989D, 0f3F000000;
	cvt.sat.f32.f32 	%f199, %f198;
	fma.rm.f32 	%f200, %f199, %f115, %f114;
	add.f32 	%f201, %f200, 0fCB40007F;
	neg.f32 	%f202, %f201;
	fma.rn.f32 	%f203, %f197, 0f3FB8AA3B, %f202;
	fma.rn.f32 	%f204, %f197, 0f32A57060, %f203;
	mov.b32 	%r33, %f200;
	shl.b32 	%r34, %r33, 23;
	mov.b32 	%f205, %r34;
	ex2.approx.ftz.f32 	%f206, %f204;
	mul.f32 	%f207, %f206, %f205;
	add.f32 	%f208, %f196, %f207;
	sub.f32 	%f209, %f15, %f110;
	fma.rn.f32 	%f210, %f209, 0f3BBB989D, 0f3F000000;
	cvt.sat.f32.f32 	%f211, %f210;
	fma.rm.f32 	%f212, %f211, %f115, %f114;
	add.f32 	%f213, %f212, 0fCB40007F;
	neg.f32 	%f214, %f213;
	fma.rn.f32 	%f215, %f209, 0f3FB8AA3B, %f214;
	fma.rn.f32 	%f216, %f209, 0f32A57060, %f215;
	mov.b32 	%r35, %f212;
	shl.b32 	%r36, %r35, 23;
	mov.b32 	%f217, %r36;
	ex2.approx.ftz.f32 	%f218, %f216;
	mul.f32 	%f219, %f218, %f217;
	add.f32 	%f220, %f208, %f219;
	sub.f32 	%f221, %f439, %f110;
	fma.rn.f32 	%f222, %f221, 0f3BBB989D, 0f3F000000;
	cvt.sat.f32.f32 	%f223, %f222;
	fma.rm.f32 	%f224, %f223, %f115, %f114;
	add.f32 	%f225, %f224, 0fCB40007F;
	neg.f32 	%f226, %f225;
	fma.rn.f32 	%f227, %f221, 0f3FB8AA3B, %f226;
	fma.rn.f32 	%f228, %f221, 0f32A57060, %f227;
	mov.b32 	%r37, %f224;
	shl.b32 	%r38, %r37, 23;
	mov.b32 	%f229, %r38;
	ex2.approx.ftz.f32 	%f230, %f228;
	mul.f32 	%f231, %f230, %f229;
	add.f32 	%f232, %f220, %f231;
	sub.f32 	%f233, %f18, %f110;
	fma.rn.f32 	%f234, %f233, 0f3BBB989D, 0f3F000000;
	cvt.sat.f32.f32 	%f235, %f234;
	fma.rm.f32 	%f236, %f235, %f115, %f114;
	add.f32 	%f237, %f236, 0fCB40007F;
	neg.f32 	%f238, %f237;
	fma.rn.f32 	%f239, %f233, 0f3FB8AA3B, %f238;
	fma.rn.f32 	%f240, %f233, 0f32A57060, %f239;
	mov.b32 	%r39, %f236;
	shl.b32 	%r40, %r39, 23;
	mov.b32 	%f241, %r40;
	ex2.approx.ftz.f32 	%f242, %f240;
	mul.f32 	%f243, %f242, %f241;
	add.f32 	%f244, %f232, %f243;
	sub.f32 	%f245, %f440, %f110;
	fma.rn.f32 	%f246, %f245, 0f3BBB989D, 0f3F000000;
	cvt.sat.f32.f32 	%f247, %f246;
	fma.rm.f32 	%f248, %f247, %f115, %f114;
	add.f32 	%f249, %f248, 0fCB40007F;
	neg.f32 	%f250, %f249;
	fma.rn.f32 	%f251, %f245, 0f3FB8AA3B, %f250;
	fma.rn.f32 	%f252, %f245, 0f32A57060, %f251;
	mov.b32 	%r41, %f248;
	shl.b32 	%r42, %r41, 23;
	mov.b32 	%f253, %r42;
	ex2.approx.ftz.f32 	%f254, %f252;
	mul.f32 	%f255, %f254, %f253;
	add.f32 	%f256, %f244, %f255;
	sub.f32 	%f257, %f21, %f110;
	fma.rn.f32 	%f258, %f257, 0f3BBB989D, 0f3F000000;
	cvt.sat.f32.f32 	%f259, %f258;
	fma.rm.f32 	%f260, %f259, %f115, %f114;
	add.f32 	%f261, %f260, 0fCB40007F;
	neg.f32 	%f262, %f261;
	fma.rn.f32 	%f263, %f257, 0f3FB8AA3B, %f262;
	fma.rn.f32 	%f264, %f257, 0f32A57060, %f263;
	mov.b32 	%r43, %f260;
	shl.b32 	%r44, %r43, 23;
	mov.b32 	%f265, %r44;
	ex2.approx.ftz.f32 	%f266, %f264;
	mul.f32 	%f267, %f266, %f265;
	add.f32 	%f268, %f256, %f267;
	sub.f32 	%f269, %f441, %f110;
	fma.rn.f32 	%f270, %f269, 0f3BBB989D, 0f3F000000;
	cvt.sat.f32.f32 	%f271, %f270;
	fma.rm.f32 	%f272, %f271, %f115, %f114;
	add.f32 	%f273, %f272, 0fCB40007F;
	neg.f32 	%f274, %f273;
	fma.rn.f32 	%f275, %f269, 0f3FB8AA3B, %f274;
	fma.rn.f32 	%f276, %f269, 0f32A57060, %f275;
	mov.b32 	%r45, %f272;
	shl.b32 	%r46, %r45, 23;
	mov.b32 	%f277, %r46;
	ex2.approx.ftz.f32 	%f278, %f276;
	mul.f32 	%f279, %f278, %f277;
	add.f32 	%f280, %f268, %f279;
	sub.f32 	%f281, %f24, %f110;
	fma.rn.f32 	%f282, %f281, 0f3BBB989D, 0f3F000000;
	cvt.sat.f32.f32 	%f283, %f282;
	fma.rm.f32 	%f284, %f283, %f115, %f114;
	add.f32 	%f285, %f284, 0fCB40007F;
	neg.f32 	%f286, %f285;
	fma.rn.f32 	%f287, %f281, 0f3FB8AA3B, %f286;
	fma.rn.f32 	%f288, %f281, 0f32A57060, %f287;
	mov.b32 	%r47, %f284;
	shl.b32 	%r48, %r47, 23;
	mov.b32 	%f289, %r48;
	ex2.approx.ftz.f32 	%f290, %f288;
	mul.f32 	%f291, %f290, %f289;
	add.f32 	%f292, %f280, %f291;
	sub.f32 	%f293, %f442, %f110;
	fma.rn.f32 	%f294, %f293, 0f3BBB989D, 0f3F000000;
	cvt.sat.f32.f32 	%f295, %f294;
	fma.rm.f32 	%f296, %f295, %f115, %f114;
	add.f32 	%f297, %f296, 0fCB40007F;
	neg.f32 	%f298, %f297;
	fma.rn.f32 	%f299, %f293, 0f3FB8AA3B, %f298;
	fma.rn.f32 	%f300, %f293, 0f32A57060, %f299;
	mov.b32 	%r49, %f296;
	shl.b32 	%r50, %r49, 23;
	mov.b32 	%f301, %r50;
	ex2.approx.ftz.f32 	%f302, %f300;
	mul.f32 	%f303, %f302, %f301;
	add.f32 	%f304, %f292, %f303;
	sub.f32 	%f305, %f27, %f110;
	fma.rn.f32 	%f306, %f305, 0f3BBB989D, 0f3F000000;
	cvt.sat.f32.f32 	%f307, %f306;
	fma.rm.f32 	%f308, %f307, %f115, %f114;
	add.f32 	%f309, %f308, 0fCB40007F;
	neg.f32 	%f310, %f309;
	fma.rn.f32 	%f311, %f305, 0f3FB8AA3B, %f310;
	fma.rn.f32 	%f312, %f305, 0f32A57060, %f311;
	mov.b32 	%r51, %f308;
	shl.b32 	%r52, %r51, 23;
	mov.b32 	%f313, %r52;
	ex2.approx.ftz.f32 	%f314, %f312;
	mul.f32 	%f315, %f314, %f313;
	add.f32 	%f316, %f304, %f315;
	sub.f32 	%f317, %f443, %f110;
	fma.rn.f32 	%f318, %f317, 0f3BBB989D, 0f3F000000;
	cvt.sat.f32.f32 	%f319, %f318;
	fma.rm.f32 	%f320, %f319, %f115, %f114;
	add.f32 	%f321, %f320, 0fCB40007F;
	neg.f32 	%f322, %f321;
	fma.rn.f32 	%f323, %f317, 0f3FB8AA3B, %f322;
	fma.rn.f32 	%f324, %f317, 0f32A57060, %f323;
	mov.b32 	%r53, %f320;
	shl.b32 	%r54, %r53, 23;
	mov.b32 	%f325, %r54;
	ex2.approx.ftz.f32 	%f326, %f324;
	mul.f32 	%f327, %f326, %f325;
	add.f32 	%f328, %f316, %f327;
	sub.f32 	%f329, %f30, %f110;
	fma.rn.f32 	%f330, %f329, 0f3BBB989D, 0f3F000000;
	cvt.sat.f32.f32 	%f331, %f330;
	fma.rm.f32 	%f332, %f331, %f115, %f114;
	add.f32 	%f333, %f332, 0fCB40007F;
	neg.f32 	%f334, %f333;
	fma.rn.f32 	%f335, %f329, 0f3FB8AA3B, %f334;
	fma.rn.f32 	%f336, %f329, 0f32A57060, %f335;
	mov.b32 	%r55, %f332;
	shl.b32 	%r56, %r55, 23;
	mov.b32 	%f337, %r56;
	ex2.approx.ftz.f32 	%f338, %f336;
	mul.f32 	%f339, %f338, %f337;
	add.f32 	%f340, %f328, %f339;
	sub.f32 	%f341, %f444, %f110;
	fma.rn.f32 	%f342, %f341, 0f3BBB989D, 0f3F000000;
	cvt.sat.f32.f32 	%f343, %f342;
	fma.rm.f32 	%f344, %f343, %f115, %f114;
	add.f32 	%f345, %f344, 0fCB40007F;
	neg.f32 	%f346, %f345;
	fma.rn.f32 	%f347, %f341, 0f3FB8AA3B, %f346;
	fma.rn.f32 	%f348, %f341, 0f32A57060, %f347;
	mov.b32 	%r57, %f344;
	shl.b32 	%r58, %r57, 23;
	mov.b32 	%f349, %r58;
	ex2.approx.ftz.f32 	%f350, %f348;
	mul.f32 	%f351, %f350, %f349;
	add.f32 	%f352, %f340, %f351;
	sub.f32 	%f353, %f33, %f110;
	fma.rn.f32 	%f354, %f353, 0f3BBB989D, 0f3F000000;
	cvt.sat.f32.f32 	%f355, %f354;
	fma.rm.f32 	%f356, %f355, %f115, %f114;
	add.f32 	%f357, %f356, 0fCB40007F;
	neg.f32 	%f358, %f357;
	fma.rn.f32 	%f359, %f353, 0f3FB8AA3B, %f358;
	fma.rn.f32 	%f360, %f353, 0f32A57060, %f359;
	mov.b32 	%r59, %f356;
	shl.b32 	%r60, %r59, 23;
	mov.b32 	%f361, %r60;
	ex2.approx.ftz.f32 	%f362, %f360;
	mul.f32 	%f363, %f362, %f361;
	add.f32 	%f364, %f352, %f363;
	sub.f32 	%f365, %f445, %f110;
	fma.rn.f32 	%f366, %f365, 0f3BBB989D, 0f3F000000;
	cvt.sat.f32.f32 	%f367, %f366;
	fma.rm.f32 	%f368, %f367, %f115, %f114;
	add.f32 	%f369, %f368, 0fCB40007F;
	neg.f32 	%f370, %f369;
	fma.rn.f32 	%f371, %f365, 0f3FB8AA3B, %f370;
	fma.rn.f32 	%f372, %f365, 0f32A57060, %f371;
	mov.b32 	%r61, %f368;
	shl.b32 	%r62, %r61, 23;
	mov.b32 	%f373, %r62;
	ex2.approx.ftz.f32 	%f374, %f372;
	mul.f32 	%f375, %f374, %f373;
	add.f32 	%f376, %f364, %f375;
	sub.f32 	%f377, %f36, %f110;
	fma.rn.f32 	%f378, %f377, 0f3BBB989D, 0f3F000000;
	cvt.sat.f32.f32 	%f379, %f378;
	fma.rm.f32 	%f380, %f379, %f115, %f114;
	add.f32 	%f381, %f380, 0fCB40007F;
	neg.f32 	%f382, %f381;
	fma.rn.f32 	%f383, %f377, 0f3FB8AA3B, %f382;
	fma.rn.f32 	%f384, %f377, 0f32A57060, %f383;
	mov.b32 	%r63, %f380;
	shl.b32 	%r64, %r63, 23;
	mov.b32 	%f385, %r64;
	ex2.approx.ftz.f32 	%f386, %f384;
	mul.f32 	%f387, %f386, %f385;
	add.f32 	%f388, %f376, %f387;
	sub.f32 	%f389, %f446, %f110;
	fma.rn.f32 	%f390, %f389, 0f3BBB989D, 0f3F000000;
	cvt.sat.f32.f32 	%f391, %f390;
	fma.rm.f32 	%f392, %f391, %f115, %f114;
	add.f32 	%f393, %f392, 0fCB40007F;
	neg.f32 	%f394, %f393;
	fma.rn.f32 	%f395, %f389, 0f3FB8AA3B, %f394;
	fma.rn.f32 	%f396, %f389, 0f32A57060, %f395;
	mov.b32 	%r65, %f392;
	shl.b32 	%r66, %r65, 23;
	mov.b32 	%f397, %r66;
	ex2.approx.ftz.f32 	%f398, %f396;
	mul.f32 	%f399, %f398, %f397;
	add.f32 	%f400, %f388, %f399;
	mov.b32 	%r67, %f400;
	shfl.sync.bfly.b32	%r68|%p32, %r67, 16, 31, -1;
	mov.b32 	%f401, %r68;
	add.f32 	%f402, %f400, %f401;
	mov.b32 	%r69, %f402;
	shfl.sync.bfly.b32	%r70|%p33, %r69, 8, 31, -1;
	mov.b32 	%f403, %r70;
	add.f32 	%f404, %f402, %f403;
	mov.b32 	%r71, %f404;
	shfl.sync.bfly.b32	%r72|%p34, %r71, 4, 31, -1;
	mov.b32 	%f405, %r72;
	add.f32 	%f406, %f404, %f405;
	mov.b32 	%r73, %f406;
	shfl.sync.bfly.b32	%r74|%p35, %r73, 2, 31, -1;
	mov.b32 	%f407, %r74;
	add.f32 	%f408, %f406, %f407;
	mov.b32 	%r75, %f408;
	shfl.sync.bfly.b32	%r76|%p36, %r75, 1, 31, -1;
	mov.b32 	%f409, %r76;
	add.f32 	%f410, %f408, %f409;
	div.rn.f32 	%f411, %f123, %f410;
	div.rn.f32 	%f412, %f135, %f410;
	div.rn.f32 	%f413, %f147, %f410;
	div.rn.f32 	%f414, %f159, %f410;
	div.rn.f32 	%f415, %f171, %f410;
	div.rn.f32 	%f416, %f183, %f410;
	div.rn.f32 	%f417, %f195, %f410;
	div.rn.f32 	%f418, %f207, %f410;
	div.rn.f32 	%f419, %f219, %f410;
	div.rn.f32 	%f420, %f231, %f410;
	div.rn.f32 	%f421, %f243, %f410;
	div.rn.f32 	%f422, %f255, %f410;
	div.rn.f32 	%f423, %f267, %f410;
	div.rn.f32 	%f424, %f279, %f410;
	div.rn.f32 	%f425, %f291, %f410;
	div.rn.f32 	%f426, %f303, %f410;
	div.rn.f32 	%f427, %f315, %f410;
	div.rn.f32 	%f428, %f327, %f410;
	div.rn.f32 	%f429, %f339, %f410;
	div.rn.f32 	%f430, %f351, %f410;
	div.rn.f32 	%f431, %f363, %f410;
	div.rn.f32 	%f432, %f375, %f410;
	div.rn.f32 	%f433, %f387, %f410;
	div.rn.f32 	%f434, %f399, %f410;
	mad.lo.s64 	%rd118, %rd190, %rd4, %rd7;
	shr.u64 	%rd119, %rd118, 63;
	add.s64 	%rd120, %rd118, %rd119;
	shl.b64 	%rd121, %rd120, 2;
	and.b64  	%rd122, %rd121, -8;
	add.s64 	%rd123, %rd6, %rd122;
	st.global.v2.f32 	[%rd123], {%f411, %f412};
	add.s64 	%rd124, %rd118, 64;
	shr.u64 	%rd125, %rd124, 63;
	add.s64 	%rd126, %rd124, %rd125;
	shl.b64 	%rd127, %rd126, 2;
	and.b64  	%rd128, %rd127, -8;
	add.s64 	%rd129, %rd6, %rd128;
	st.global.v2.f32 	[%rd129], {%f413, %f414};
	add.s64 	%rd130, %rd118, 128;
	shr.u64 	%rd131, %rd130, 63;
	add.s64 	%rd132, %rd130, %rd131;
	shl.b64 	%rd133, %rd132, 2;
	and.b64  	%rd134, %rd133, -8;
	add.s64 	%rd135, %rd6, %rd134;
	st.global.v2.f32 	[%rd135], {%f415, %f416};
	add.s64 	%rd136, %rd118, 192;
	shr.u64 	%rd137, %rd136, 63;
	add.s64 	%rd138, %rd136, %rd137;
	shl.b64 	%rd139, %rd138, 2;
	and.b64  	%rd140, %rd139, -8;
	add.s64 	%rd141, %rd6, %rd140;
	st.global.v2.f32 	[%rd141], {%f417, %f418};
	add.s64 	%rd142, %rd118, 256;
	shr.u64 	%rd143, %rd142, 63;
	add.s64 	%rd144, %rd142, %rd143;
	shl.b64 	%rd145, %rd144, 2;
	and.b64  	%rd146, %rd145, -8;
	add.s64 	%rd147, %rd6, %rd146;
	st.global.v2.f32 	[%rd147], {%f419, %f420};
	add.s64 	%rd148, %rd118, 320;
	shr.u64 	%rd149, %rd148, 63;
	add.s64 	%rd150, %rd148, %rd149;
	shl.b64 	%rd151, %rd150, 2;
	and.b64  	%rd152, %rd151, -8;
	add.s64 	%rd153, %rd6, %rd152;
	st.global.v2.f32 	[%rd153], {%f421, %f422};
	add.s64 	%rd154, %rd118, 384;
	shr.u64 	%rd155, %rd154, 63;
	add.s64 	%rd156, %rd154, %rd155;
	shl.b64 	%rd157, %rd156, 2;
	and.b64  	%rd158, %rd157, -8;
	add.s64 	%rd159, %rd6, %rd158;
	st.global.v2.f32 	[%rd159], {%f423, %f424};
	add.s64 	%rd160, %rd118, 448;
	shr.u64 	%rd161, %rd160, 63;
	add.s64 	%rd162, %rd160, %rd161;
	shl.b64 	%rd163, %rd162, 2;
	and.b64  	%rd164, %rd163, -8;
	add.s64 	%rd165, %rd6, %rd164;
	st.global.v2.f32 	[%rd165], {%f425, %f426};
	add.s64 	%rd166, %rd118, 512;
	shr.u64 	%rd167, %rd166, 63;
	add.s64 	%rd168, %rd166, %rd167;
	shl.b64 	%rd169, %rd168, 2;
	and.b64  	%rd170, %rd169, -8;
	add.s64 	%rd171, %rd6, %rd170;
	st.global.v2.f32 	[%rd171], {%f427, %f428};
	add.s64 	%rd172, %rd118, 576;
	shr.u64 	%rd173, %rd172, 63;
	add.s64 	%rd174, %rd172, %rd173;
	shl.b64 	%rd175, %rd174, 2;
	and.b64  	%rd176, %rd175, -8;
	add.s64 	%rd177, %rd6, %rd176;
	st.global.v2.f32 	[%rd177], {%f429, %f430};
	add.s64 	%rd178, %rd118, 640;
	shr.u64 	%rd179, %rd178, 63;
	add.s64 	%rd180, %rd178, %rd179;
	shl.b64 	%rd181, %rd180, 2;
	and.b64  	%rd182, %rd181, -8;
	add.s64 	%rd183, %rd6, %rd182;
	st.global.v2.f32 	[%rd183], {%f431, %f432};
	add.s64 	%rd184, %rd118, 704;
	shr.u64 	%rd185, %rd184, 63;
	add.s64 	%rd186, %rd184, %rd185;
	shl.b64 	%rd187, %rd186, 2;
	and.b64  	%rd188, %rd187, -8;
	add.s64 	%rd189, %rd6, %rd188;
	st.global.v2.f32 	[%rd189], {%f433, %f434};
	add.s64 	%rd190, %rd190, %rd8;
	setp.lt.s64 	%p37, %rd190, %rd27;
	@%p37 bra 	$L__BB44_4;
$L__BB44_29:
	ret;

}
	// .globl	_Z15SoftmaxWarpImplI24ElementwiseScaleMaskLoadIffbE11DirectStoreIffEfLi2ELi24ELi32ELi1ELb1EL9Algorithm0EEvT_T0_ll
.visible .entry _Z15SoftmaxWarpImplI24ElementwiseScaleMaskLoadIffbE11DirectStoreIffEfLi2ELi24ELi32ELi1ELb1EL9Algorithm0EEvT_T0_ll(
	.param .align 8 .b8 _Z15SoftmaxWarpImplI24ElementwiseScaleMaskLoadIffbE11DirectStoreIffEfLi2ELi24ELi32ELi1ELb1EL9Algorithm0EEvT_T0_ll_param_0[32],
	.param .align 8 .b8 _Z15SoftmaxWarpImplI24ElementwiseScaleMaskLoadIffbE11DirectStoreIffEfLi2ELi24ELi32ELi1ELb1EL9Algorithm0EEvT_T0_ll_param_1[16],
	.param .u64 _Z15SoftmaxWarpImplI24ElementwiseScaleMaskLoadIffbE11DirectStoreIffEfLi2ELi24ELi32ELi1ELb1EL9Algorithm0EEvT_T0_ll_param_2,
	.param .u64 _Z15SoftmaxWarpImplI24ElementwiseScaleMaskLoadIffbE11DirectStoreIffEfLi2ELi24ELi32ELi1ELb1EL9Algorithm0EEvT_T0_ll_param_3
)
{
	.reg .pred 	%p<62>;
	.reg .b16 	%rs<25>;
	.reg .b32 	%r<89>;
	.reg .b32 	%f<537>;
	.reg .b64 	%rd<211>;

	ld.param.u64 	%rd37, [_Z15SoftmaxWarpImplI24ElementwiseScaleMaskLoadIffbE11DirectStoreIffEfLi2ELi24ELi32ELi1ELb1EL9Algorithm0EEvT_T0_ll_param_1+8];
	ld.param.v2.f32 	{%f117, %f118}, [_Z15SoftmaxWarpImplI24ElementwiseScaleMaskLoadIffbE11DirectStoreIffEfLi2ELi24ELi32ELi1ELb1EL9Algorithm0EEvT_T0_ll_param_0+24];
	ld.param.u64 	%rd35, [_Z15SoftmaxWarpImplI24ElementwiseScaleMaskLoadIffbE11DirectStoreIffEfLi2ELi24ELi32ELi1ELb1EL9Algorithm0EEvT_T0_ll_param_0+16];
	ld.param.u64 	%rd34, [_Z15SoftmaxWarpImplI24ElementwiseScaleMaskLoadIffbE11DirectStoreIffEfLi2ELi24ELi32ELi1ELb1EL9Algorithm0EEvT_T0_ll_param_0+8];
	ld.param.u64 	%rd36, [_Z15SoftmaxWarpImplI24ElementwiseScaleMaskLoadIffbE11DirectStoreIffEfLi2ELi24ELi32ELi1ELb1EL9Algorithm0EEvT_T0_ll_param_1];
	ld.param.u64 	%rd33, [_Z15SoftmaxWarpImplI24ElementwiseScaleMaskLoadIffbE11DirectStoreIffEfLi2ELi24ELi32ELi1ELb1EL9Algorithm0EEvT_T0_ll_param_0];
	ld.param.u64 	%rd39, [_Z15SoftmaxWarpImplI24ElementwiseScaleMaskLoadIffbE11DirectStoreIffEfLi2ELi24ELi32ELi1ELb1EL9Algorithm0EEvT_T0_ll_param_3];
	cvta.to.global.u64 	%rd1, %rd33;
	cvta.to.global.u64 	%rd2, %rd36;
	setp.lt.s64 	%p1, %rd39, 769;
	@%p1 bra 	$L__BB45_2;
	mov.u64 	%rd40, $str;
	cvta.global.u64 	%rd41, %rd40;
	mov.u64 	%rd42, $str$1;
	cvta.global.u64 	%rd43, %rd42;
	mov.u64 	%rd44, __unnamed_46;
	cvta.global.u64 	%rd45, %rd44;
	{ // callseq 45, 0
	.param .b64 param0;
	st.param.b64 	[param0], %rd41;
	.param .b64 param1;
	st.param.b64 	[param1], %rd43;
	.param .b32 param2;
	st.param.b32 	[param2], 254;
	.param .b64 param3;
	st.param.b64 	[param3], %rd45;
	.param .b64 param4;
	st.param.b64 	[param4], 1;
	call.uni 
	__assertfail, 
	(
	param0, 
	param1, 
	param2, 
	param3, 
	param4
	);
	} // callseq 45
$L__BB45_2:
	ld.param.u64 	%rd208, [_Z15SoftmaxWarpImplI24ElementwiseScaleMaskLoadIffbE11DirectStoreIffEfLi2ELi24ELi32ELi1ELb1EL9Algorithm0EEvT_T0_ll_param_2];
	mov.u32 	%r1, %ctaid.x;
	mov.u32 	%r2, %ntid.y;
	mov.u32 	%r3, %tid.y;
	mad.lo.s32 	%r4, %r1, %r2, %r3;
	cvt.s64.s32 	%rd210, %r4;
	setp.le.s64 	%p2, %rd208, %rd210;
	@%p2 bra 	$L__BB45_77;
	mov.u32 	%r5, %tid.x;
	shl.b32 	%r6, %r5, 1;
	cvt.u64.u32 	%rd4, %r6;
	add.s32 	%r7, %r6, 64;
	cvt.u64.u32 	%rd5, %r7;
	add.s32 	%r8, %r6, 128;
	cvt.u64.u32 	%rd6, %r8;
	add.s32 	%r9, %r6, 192;
	cvt.u64.u32 	%rd7, %r9;
	add.s32 	%r10, %r6, 256;
	cvt.u64.u32 	%rd8, %r10;
	add.s32 	%r11, %r6, 320;
	cvt.u64.u32 	%rd9, %r11;
	add.s32 	%r12, %r6, 384;
	cvt.u64.u32 	%rd10, %r12;
	add.s32 	%r13, %r6, 448;
	cvt.u64.u32 	%rd11, %r13;
	add.s32 	%r14, %r6, 512;
	cvt.u64.u32 	%rd12, %r14;
	add.s32 	%r15, %r6, 576;
	cvt.u64.u32 	%rd13, %r15;
	add.s32 	%r16, %r6, 640;
	cvt.u64.u32 	%rd14, %r16;
	add.s32 	%r17, %r6, 704;
	cvt.u64.u32 	%rd15, %r17;
	mov.u32 	%r86, %nctaid.x;
	mul.lo.s32 	%r88, %r86, %r2;
$L__BB45_4:
	cvta.to.global.u64 	%rd17, %rd34;
	setp.le.s64 	%p3, %rd39, %rd4;
	mul.lo.s64 	%rd18, %rd210, %rd35;
	mov.f32 	%f490, 0fFF800000;
	mov.f32 	%f491, %f490;
	mov.f32 	%f496, %f490;
	@%p3 bra 	$L__BB45_8;
	add.s64 	%rd46, %rd18, %rd4;
	shr.u64 	%rd47, %rd46, 63;
	add.s64 	%rd48, %rd46, %rd47;
	shl.b64 	%rd49, %rd48, 2;
	and.b64  	%rd50, %rd49, -8;
	add.s64 	%rd19, %rd1, %rd50;
	ld.global.f32 	%f120, [%rd19];
	and.b64  	%rd51, %rd48, -2;
	add.s64 	%rd52, %rd17, %rd51;
	ld.global.v2.u8 	{%rs1, %rs2}, [%rd52];
	setp.eq.s16 	%p4, %rs1, 0;
	mul.f32 	%f121, %f118, %f120;
	selp.f32 	%f491, %f117, %f121, %p4;
	setp.eq.s16 	%p5, %rs2, 0;
	mov.f32 	%f490, %f117;
	@%p5 bra 	$L__BB45_7;
	ld.global.f32 	%f122, [%rd19+4];
	mul.f32 	%f490, %f118, %f122;
$L__BB45_7:
	max.f32 	%f123, %f491, 0fFF800000;
	max.f32 	%f496, %f123, %f490;
$L__BB45_8:
	setp.le.s64 	%p6, %rd39, %rd5;
	mov.f32 	%f494, 0fFF800000;
	mov.f32 	%f495, %f494;
	@%p6 bra 	$L__BB45_12;
	add.s64 	%rd53, %rd18, %rd5;
	shr.u64 	%rd54, %rd53, 63;
	add.s64 	%rd55, %rd53, %rd54;
	shl.b64 	%rd56, %rd55, 2;
	and.b64  	%rd57, %rd56, -8;
	add.s64 	%rd20, %rd1, %rd57;
	ld.global.f32 	%f125, [%rd20];
	and.b64  	%rd58, %rd55, -2;
	add.s64 	%rd59, %rd17, %rd58;
	ld.global.v2.u8 	{%rs3, %rs4}, [%rd59];
	setp.eq.s16 	%p7, %rs3, 0;
	mul.f32 	%f126, %f118, %f125;
	selp.f32 	%f495, %f117, %f126, %p7;
	setp.eq.s16 	%p8, %rs4, 0;
	mov.f32 	%f494, %f117;
	@%p8 bra 	$L__BB45_11;
	ld.global.f32 	%f127, [%rd20+4];
	mul.f32 	%f494, %f118, %f127;
$L__BB45_11:
	max.f32 	%f128, %f496, %f495;
	max.f32 	%f496, %f128, %f494;
$L__BB45_12:
	setp.le.s64 	%p9, %rd39, %rd6;
	mov.f32 	%f498, 0fFF800000;
	mov.f32 	%f499, %f498;
	@%p9 bra 	$L__BB45_16;
	add.s64 	%rd60, %rd18, %rd6;
	shr.u64 	%rd61, %rd60, 63;
	add.s64 	%rd62, %rd60, %rd61;
	shl.b64 	%rd63, %rd62, 2;
	and.b64  	%rd64, %rd63, -8;
	add.s64 	%rd21, %rd1, %rd64;
	ld.global.f32 	%f130, [%rd21];
	and.b64  	%rd65, %rd62, -2;
	add.s64 	%rd66, %rd17, %rd65;
	ld.global.v2.u8 	{%rs5, %rs6}, [%rd66];
	setp.eq.s16 	%p10, %rs5, 0;
	mul.f32 	%f131, %f118, %f130;
	selp.f32 	%f499, %f117, %f131, %p10;
	setp.eq.s16 	%p11, %rs6, 0;
	mov.f32 	%f498, %f117;
	@%p11 bra 	$L__BB45_15;
	ld.global.f32 	%f132, [%rd21+4];
	mul.f32 	%f498, %f118, %f132;
$L__BB45_15:
	max.f32 	%f133, %f496, %f499;
	max.f32 	%f496, %f133, %f498;
$L__BB45_16:
	setp.le.s64 	%p12, %rd39, %rd7;
	mov.f32 	%f502, 0fFF800000;
	mov.f32 	%f503, %f502;
	@%p12 bra 	$L__BB45_20;
	add.s64 	%rd67, %rd18, %rd7;
	shr.u64 	%rd68, %rd67, 63;
	add.s64 	%rd69, %rd67, %rd68;
	shl.b64 	%rd70, %rd69, 2;
	and.b64  	%rd71, %rd70, -8;
	add.s64 	%rd22, %rd1, %rd71;
	ld.global.f32 	%f135, [%rd22];
	and.b64  	%rd72, %rd69, -2;
	add.s64 	%rd73, %rd17, %rd72;
	ld.global.v2.u8 	{%rs7, %rs8}, [%rd73];
	setp.eq.s16 	%p13, %rs7, 0;
	mul.f32 	%f136, %f118, %f135;
	selp.f32 	%f503, %f117, %f136, %p13;
	setp.eq.s16 	%p14, %rs8, 0;
	mov.f32 	%f502, %f117;
	@%p14 bra 	$L__BB45_19;
	ld.global.f32 	%f137, [%rd22+4];
	mul.f32 	%f502, %f118, %f137;
$L__BB45_19:
	max.f32 	%f138, %f496, %f503;
	max.f32 	%f496, %f138, %f502;
$L__BB45_20:
	setp.le.s64 	%p15, %rd39, %rd8;
	mov.f32 	%f506, 0fFF800000;
	mov.f32 	%f507, %f506;
	@%p15 bra 	$L__BB45_24;
	add.s64 	%rd74, %rd18, %rd8;
	shr.u64 	%rd75, %rd74, 63;
	add.s64 	%rd76, %rd74, %rd75;
	shl.b64 	%rd77, %rd76, 2;
	and.b64  	%rd78, %rd77, -8;
	add.s64 	%rd23, %rd1, %rd78;
	ld.global.f32 	%f140, [%rd23];
	and.b64  	%rd79, %rd76, -2;
	add.s64 	%rd80, %rd17, %rd79;
	ld.global.v2.u8 	{%rs9, %rs10}, [%rd80];
	setp.eq.s16 	%p16, %rs9, 0;
	mul.f32 	%f141, %f118, %f140;
	selp.f32 	%f507, %f117, %f141, %p16;
	setp.eq.s16 	%p17, %rs10, 0;
	mov.f32 	%f506, %f117;
	@%p17 bra 	$L__BB45_23;
	ld.global.f32 	%f142, [%rd23+4];
	mul.f32 	%f506, %f118, %f142;
$L__BB45_23:
	max.f32 	%f143, %f496, %f507;
	max.f32 	%f496, %f143, %f506;
$L__BB45_24:
	setp.le.s64 	%p18, %rd39, %rd9;
	mov.f32 	%f510, 0fFF800000;
	mov.f32 	%f511, %f510;
	@%p18 bra 	$L__BB45_28;
	add.s64 	%rd81, %rd18, %rd9;
	shr.u64 	%rd82, %rd81, 63;
	add.s64 	%rd83, %rd81, %rd82;
	shl.b64 	%rd84, %rd83, 2;
	and.b64  	%rd85, %rd84, -8;
	add.s64 	%rd24, %rd1, %rd85;
	ld.global.f32 	%f145, [%rd24];
	and.b64  	%rd86, %rd83, -2;
	add.s64 	%rd87, %rd17, %rd86;
	ld.global.v2.u8 	{%rs11, %rs12}, [%rd87];
	setp.eq.s16 	%p19, %rs11, 0;
	mul.f32 	%f146, %f118, %f145;
	selp.f32 	%f511, %f117, %f146, %p19;
	setp.eq.s16 	%p20, %rs12, 0;
	mov.f32 	%f510, %f117;
	@%p20 bra 	$L__BB45_27;
	ld.global.f32 	%f147, [%rd24+4];
	mul.f32 	%f510, %f118, %f147;
$L__BB45_27:
	max.f32 	%f148, %f496, %f511;
	max.f32 	%f496, %f148, %f510;
$L__BB45_28:
	setp.le.s64 	%p21, %rd39, %rd10;
	mov.f32 	%f514, 0fFF800000;
	mov.f32 	%f515, %f514;
	@%p21 bra 	$L__BB45_32;
	add.s64 	%rd88, %rd18, %rd10;
	shr.u64 	%rd89, %rd88, 63;
	add.s64 	%rd90, %rd88, %rd89;
	shl.b64 	%rd91, %rd90, 2;
	and.b64  	%rd92, %rd91, -8;
	add.s64 	%rd25, %rd1, %rd92;
	ld.global.f32 	%f150, [%rd25];
	and.b64  	%rd93, %rd90, -2;
	add.s64 	%rd94, %rd17, %rd93;
	ld.global.v2.u8 	{%rs13, %rs14}, [%rd94];
	setp.eq.s16 	%p22, %rs13, 0;
	mul.f32 	%f151, %f118, %f150;
	selp.f32 	%f515, %f117, %f151, %p22;
	setp.eq.s16 	%p23, %rs14, 0;
	mov.f32 	%f514, %f117;
	@%p23 bra 	$L__BB45_31;
	ld.global.f32 	%f152, [%rd25+4];
	mul.f32 	%f514, %f118, %f152;
$L__BB45_31:
	max.f32 	%f153, %f496, %f515;
	max.f32 	%f496, %f153, %f514;
$L__BB45_32:
	setp.le.s64 	%p24, %rd39, %rd11;
	mov.f32 	%f518, 0fFF800000;
	mov.f32 	%f519, %f518;
	@%p24 bra 	$L__BB45_36;
	add.s64 	%rd95, %rd18, %rd11;
	shr.u64 	%rd96, %rd95, 63;
	add.s64 	%rd97, %rd95, %rd96;
	shl.b64 	%rd98, %rd97, 2;
	and.b64  	%rd99, %rd98, -8;
	add.s64 	%rd26, %rd1, %rd99;
	ld.global.f32 	%f155, [%rd26];
	cvta.to.global.u64 	%rd100, %rd34;
	and.b64  	%rd101, %rd97, -2;
	add.s64 	%rd102, %rd100, %rd101;
	ld.global.v2.u8 	{%rs15, %rs16}, [%rd102];
	setp.eq.s16 	%p25, %rs15, 0;
	mul.f32 	%f156, %f118, %f155;
	selp.f32 	%f519, %f117, %f156, %p25;
	setp.eq.s16 	%p26, %rs16, 0;
	mov.f32 	%f518, %f117;
	@%p26 bra 	$L__BB45_35;
	ld.global.f32 	%f157, [%rd26+4];
	mul.f32 	%f518, %f118, %f157;
$L__BB45_35:
	max.f32 	%f158, %f496, %f519;
	max.f32 	%f496, %f158, %f518;
$L__BB45_36:
	setp.le.s64 	%p27, %rd39, %rd12;
	mov.f32 	%f522, 0fFF800000;
	mov.f32 	%f523, %f522;
	@%p27 bra 	$L__BB45_40;
	add.s64 	%rd103, %rd18, %rd12;
	shr.u64 	%rd104, %rd103, 63;
	add.s64 	%rd105, %rd103, %rd104;
	shl.b64 	%rd106, %rd105, 2;
	and.b64  	%rd107, %rd106, -8;
	add.s64 	%rd27, %rd1, %rd107;
	ld.global.f32 	%f160, [%rd27];
	cvta.to.global.u64 	%rd108, %rd34;
	and.b64  	%rd109, %rd105, -2;
	add.s64 	%rd110, %rd108, %rd109;
	ld.global.v2.u8 	{%rs17, %rs18}, [%rd110];
	setp.eq.s16 	%p28, %rs17, 0;
	mul.f32 	%f161, %f118, %f160;
	selp.f32 	%f523, %f117, %f161, %p28;
	setp.eq.s16 	%p29, %rs18, 0;
	mov.f32 	%f522, %f117;
	@%p29 bra 	$L__BB45_39;
	ld.global.f32 	%f162, [%rd27+4];
	mul.f32 	%f522, %f118, %f162;
$L__BB45_39:
	max.f32 	%f163, %f496, %f523;
	max.f32 	%f496, %f163, %f522;
$L__BB45_40:
	setp.le.s64 	%p30, %rd39, %rd13;
	mov.f32 	%f526, 0fFF800000;
	mov.f32 	%f527, %f526;
	@%p30 bra 	$L__BB45_44;
	add.s64 	%rd111, %rd18, %rd13;
	shr.u64 	%rd112, %rd111, 63;
	add.s64 	%rd113, %rd111, %rd112;
	shl.b64 	%rd114, %rd113, 2;
	and.b64  	%rd115, %rd114, -8;
	add.s64 	%rd28, %rd1, %rd115;
	ld.global.f32 	%f165, [%rd28];
	cvta.to.global.u64 	%rd116, %rd34;
	and.b64  	%rd117, %rd113, -2;
	add.s64 	%rd118, %rd116, %rd117;
	ld.global.v2.u8 	{%rs19, %rs20}, [%rd118];
	setp.eq.s16 	%p31, %rs19, 0;
	mul.f32 	%f166, %f118, %f165;
	selp.f32 	%f527, %f117, %f166, %p31;
	setp.eq.s16 	%p32, %rs20, 0;
	mov.f32 	%f526, %f117;
	@%p32 bra 	$L__BB45_43;
	ld.global.f32 	%f167, [%rd28+4];
	mul.f32 	%f526, %f118, %f167;
$L__BB45_43:
	max.f32 	%f168, %f496, %f527;
	max.f32 	%f496, %f168, %f526;
$L__BB45_44:
	setp.le.s64 	%p33, %rd39, %rd14;
	mov.f32 	%f530, 0fFF800000;
	mov.f32 	%f531, %f530;
	@%p33 bra 	$L__BB45_48;
	add.s64 	%rd119, %rd18, %rd14;
	shr.u64 	%rd120, %rd119, 63;
	add.s64 	%rd121, %rd119, %rd120;
	shl.b64 	%rd122, %rd121, 2;
	and.b64  	%rd123, %rd122, -8;
	add.s64 	%rd29, %rd1, %rd123;
	ld.global.f32 	%f170, [%rd29];
	cvta.to.global.u64 	%rd124, %rd34;
	and.b64  	%rd125, %rd121, -2;
	add.s64 	%rd126, %rd124, %rd125;
	ld.global.v2.u8 	{%rs21, %rs22}, [%rd126];
	setp.eq.s16 	%p34, %rs21, 0;
	mul.f32 	%f171, %f118, %f170;
	selp.f32 	%f531, %f117, %f171, %p34;
	setp.eq.s16 	%p35, %rs22, 0;
	mov.f32 	%f530, %f117;
	@%p35 bra 	$L__BB45_47;
	ld.global.f32 	%f172, [%rd29+4];
	mul.f32 	%f530, %f118, %f172;
$L__BB45_47:
	max.f32 	%f173, %f496, %f531;
	max.f32 	%f496, %f173, %f530;
$L__BB45_48:
	setp.le.s64 	%p36, %rd39, %rd15;
	mov.f32 	%f534, 0fFF800000;
	mov.f32 	%f535, %f534;
	@%p36 bra 	$L__BB45_52;
	add.s64 	%rd127, %rd18, %rd15;
	shr.u64 	%rd128, %rd127, 63;
	add.s64 	%rd129, %rd127, %rd128;
	shl.b64 	%rd130, %rd129, 2;
	and.b64  	%rd131, %rd130, -8;
	add.s64 	%rd30, %rd1, %rd131;
	ld.global.f32 	%f175, [%rd30];
	cvta.to.global.u64 	%rd132, %rd34;
	and.b64  	%rd133, %rd129, -2;
	add.s64 	%rd134, %rd132, %rd133;
	ld.global.v2.u8 	{%rs23, %rs24}, [%rd134];
	setp.eq.s16 	%p37, %rs23, 0;
	mul.f32 	%f176, %f118, %f175;
	selp.f32 	%f535, %f117, %f176, %p37;
	setp.eq.s16 	%p38, %rs24, 0;
	mov.f32 	%f534, %f117;
	@%p38 bra 	$L__BB45_51;
	ld.global.f32 	%f177, [%rd30+4];
	mul.f32 	%f534, %f118, %f177;
$L__BB45_51:
	max.f32 	%f178, %f496, %f535;
	max.f32 	%f496, %f178, %f534;
$L__BB45_52:
	setp.le.s64 	%p39, %rd39, %rd4;
	mov.b32 	%r18, %f496;
	shfl.sync.bfly.b32	%r19|%p40, %r18, 16, 31, -1;
	mov.b32 	%f179, %r19;
	max.f32 	%f180, %f496, %f179;
	mov.b32 	%r20, %f180;
	shfl.sync.bfly.b32	%r21|%p41, %r20, 8, 31, -1;
	mov.b32 	%f181, %r21;
	max.f32 	%f182, %f180, %f181;
	mov.b32 	%r22, %f182;
	shfl.sync.bfly.b32	%r23|%p42, %r22, 4, 31, -1;
	mov.b32 	%f183, %r23;
	max.f32 	%f184, %f182, %f183;
	mov.b32 	%r24, %f184;
	shfl.sync.bfly.b32	%r25|%p43, %r24, 2, 31, -1;
	mov.b32 	%f185, %r25;
	max.f32 	%f186, %f184, %f185;
	mov.b32 	%r26, %f186;
	shfl.sync.bfly.b32	%r27|%p44, %r26, 1, 31, -1;
	mov.b32 	%f187, %r27;
	max.f32 	%f188, %f186, %f187;
	sub.f32 	%f189, %f491, %f188;
	fma.rn.f32 	%f190, %f189, 0f3BBB989D, 0f3F000000;
	cvt.sat.f32.f32 	%f191, %f190;
	mov.f32 	%f192, 0f4B400001;
	mov.f32 	%f193, 0f437C0000;
	fma.rm.f32 	%f194, %f191, %f193, %f192;
	add.f32 	%f195, %f194, 0fCB40007F;
	neg.f32 	%f196, %f195;
	fma.rn.f32 	%f197, %f189, 0f3FB8AA3B, %f196;
	fma.rn.f32 	%f198, %f189, 0f32A57060, %f197;
	mov.b32 	%r28, %f194;
	shl.b32 	%r29, %r28, 23;
	mov.b32 	%f199, %r29;
	ex2.approx.ftz.f32 	%f200, %f198;
	mul.f32 	%f201, %f200, %f199;
	add.f32 	%f202, %f201, 0f00000000;
	sub.f32 	%f203, %f490, %f188;
	fma.rn.f32 	%f204, %f203, 0f3BBB989D, 0f3F000000;
	cvt.sat.f32.f32 	%f205, %f204;
	fma.rm.f32 	%f206, %f205, %f193, %f192;
	add.f32 	%f207, %f206, 0fCB40007F;
	neg.f32 	%f208, %f207;
	fma.rn.f32 	%f209, %f203, 0f3FB8AA3B, %f208;
	fma.rn.f32 	%f210, %f203, 0f32A57060, %f209;
	mov.b32 	%r30, %f206;
	shl.b32 	%r31, %r30, 23;
	mov.b32 	%f211, %r31;
	ex2.approx.ftz.f32 	%f212, %f210;
	mul.f32 	%f213, %f212, %f211;
	add.f32 	%f214, %f202, %f213;
	sub.f32 	%f215, %f495, %f188;
	fma.rn.f32 	%f216, %f215, 0f3BBB989D, 0f3F000000;
	cvt.sat.f32.f32 	%f217, %f216;
	fma.rm.f32 	%f218, %f217, %f193, %f192;
	add.f32 	%f219, %f218, 0fCB40007F;
	neg.f32 	%f220, %f219;
	fma.rn.f32 	%f221, %f215, 0f3FB8AA3B, %f220;
	fma.rn.f32 	%f222, %f215, 0f32A57060, %f221;
	mov.b32 	%r32, %f218;
	shl.b32 	%r33, %r32, 23;
	mov.b32 	%f223, %r33;
	ex2.approx.ftz.f32 	%f224, %f222;
	mul.f32 	%f225, %f224, %f223;
	add.f32 	%f226, %f214, %f225;
	sub.f32 	%f227, %f494, %f188;
	fma.rn.f32 	%f228, %f227, 0f3BBB989D, 0f3F000000;
	cvt.sat.f32.f32 	%f229, %f228;
	fma.rm.f32 	%f230, %f229, %f193, %f192;
	add.f32 	%f231, %f230, 0fCB40007F;
	neg.f32 	%f232, %f231;
	fma.rn.f32 	%f233, %f227, 0f3FB8AA3B, %f232;
	fma.rn.f32 	%f234, %f227, 0f32A57060, %f233;
	mov.b32 	%r34, %f230;
	shl.b32 	%r35, %r34, 23;
	mov.b32 	%f235, %r35;
	ex2.approx.ftz.f32 	%f236, %f234;
	mul.f32 	%f237, %f236, %f235;
	add.f32 	%f238, %f226, %f237;
	sub.f32 	%f239, %f499, %f188;
	fma.rn.f32 	%f240, %f239, 0f3BBB989D, 0f3F000000;
	cvt.sat.f32.f32 	%f241, %f240;
	fma.rm.f32 	%f242, %f241, %f193, %f192;
	add.f32 	%f243, %f242, 0fCB40007F;
	neg.f32 	%f244, %f243;
	fma.rn.f32 	%f245, %f239, 0f3FB8AA3B, %f244;
	fma.rn.f32 	%f246, %f239, 0f32A57060, %f245;
	mov.b32 	%r36, %f242;
	shl.b32 	%r37, %r36, 23;
	mov.b32 	%f247, %r37;
	ex2.approx.ftz.f32 	%f248, %f246;
	mul.f32 	%f249, %f248, %f247;
	add.f32 	%f250, %f238, %f249;
	sub.f32 	%f251, %f498, %f188;
	fma.rn.f32 	%f252, %f251, 0f3BBB989D, 0f3F000000;
	cvt.sat.f32.f32 	%f253, %f252;
	fma.rm.f32 	%f254, %f253, %f193, %f192;
	add.f32 	%f255, %f254, 0fCB40007F;
	neg.f32 	%f256, %f255;
	fma.rn.f32 	%f257, %f251, 0f3FB8AA3B, %f256;
	fma.rn.f32 	%f258, %f251, 0f32A57060, %f257;
	mov.b32 	%r38, %f254;
	shl.b32 	%r39, %r38, 23;
	mov.b32 	%f259, %r39;
	ex2.approx.ftz.f32 	%f260, %f258;
	mul.f32 	%f261, %f260, %f259;
	add.f32 	%f262, %f250, %f261;
	sub.f32 	%f263, %f503, %f188;
	fma.rn.f32 	%f264, %f263, 0f3BBB989D, 0f3F000000;
	cvt.sat.f32.f32 	%f265, %f264;
	fma.rm.f32 	%f266, %f265, %f193, %f192;
	add.f32 	%f267, %f266, 0fCB40007F;
	neg.f32 	%f268, %f267;
	fma.rn.f32 	%f269, %f263, 0f3FB8AA3B, %f268;
	fma.rn.f32 	%f270, %f263, 0f32A57060, %f269;
	mov.b32 	%r40, %f266;
	shl.b32 	%r41, %r40, 23;
	mov.b32 	%f271, %r41;
	ex2.approx.ftz.f32 	%f272, %f270;
	mul.f32 	%f273, %f272, %f271;
	add.f32 	%f274, %f262, %f273;
	sub.f32 	%f275, %f502, %f188;
	fma.rn.f32 	%f276, %f275, 0f3BBB989D, 0f3F000000;
	cvt.sat.f32.f32 	%f277, %f276;
	fma.rm.f32 	%f278, %f277, %f193, %f192;
	add.f32 	%f279, %f278, 0fCB40007F;
	neg.f32 	%f280, %f279;
	fma.rn.f32 	%f281, %f275, 0f3FB8AA3B, %f280;
	fma.rn.f32 	%f282, %f275, 0f32A57060, %f281;
	mov.b32 	%r42, %f278;
	shl.b32 	%r43, %r42, 23;
	mov.b32 	%f283, %r43;
	ex2.approx.ftz.f32 	%f284, %f282;
	mul.f32 	%f285, %f284, %f283;
	add.f32 	%f286, %f274, %f285;
	sub.f32 	%f287, %f507, %f188;
	fma.rn.f32 	%f288, %f287, 0f3BBB989D, 0f3F000000;
	cvt.sat.f32.f32 	%f289, %f288;
	fma.rm.f32 	%f290, %f289, %f193, %f192;
	add.f32 	%f291, %f290, 0fCB40007F;
	neg.f32 	%f292, %f291;
	fma.rn.f32 	%f293, %f287, 0f3FB8AA3B, %f292;
	fma.rn.f32 	%f294, %f287, 0f32A57060, %f293;
	mov.b32 	%r44, %f290;
	shl.b32 	%r45, %r44, 23;
	mov.b32 	%f295, %r45;
	ex2.approx.ftz.f32 	%f296, %f294;
	mul.f32 	%f297, %f296, %f295;
	add.f32 	%f298, %f286, %f297;
	sub.f32 	%f299, %f506, %f188;
	fma.rn.f32 	%f300, %f299, 0f3BBB989D, 0f3F000000;
	cvt.sat.f32.f32 	%f301, %f300;
	fma.rm.f32 	%f302, %f301, %f193, %f192;
	add.f32 	%f303, %f302, 0fCB40007F;
	neg.f32 	%f304, %f303;
	fma.rn.f32 	%f305, %f299, 0f3FB8AA3B, %f304;
	fma.rn.f32 	%f306, %f299, 0f32A57060, %f305;
	mov.b32 	%r46, %f302;
	shl.b32 	%r47, %r46, 23;
	mov.b32 	%f307, %r47;
	ex2.approx.ftz.f32 	%f308, %f306;
	mul.f32 	%f309, %f308, %f307;
	add.f32 	%f310, %f298, %f309;
	sub.f32 	%f311, %f511, %f188;
	fma.rn.f32 	%f312, %f311, 0f3BBB989D, 0f3F000000;
	cvt.sat.f32.f32 	%f313, %f312;
	fma.rm.f32 	%f314, %f313, %f193, %f192;
	add.f32 	%f315, %f314, 0fCB40007F;
	neg.f32 	%f316, %f315;
	fma.rn.f32 	%f317, %f311, 0f3FB8AA3B, %f316;
	fma.rn.f32 	%f318, %f311, 0f32A57060, %f317;
	mov.b32 	%r48, %f314;
	shl.b32 	%r49, %r48, 23;
	mov.b32 	%f319, %r49;
	ex2.approx.ftz.f32 	%f320, %f318;
	mul.f32 	%f321, %f320, %f319;
	add.f32 	%f322, %f310, %f321;
	sub.f32 	%f323, %f510, %f188;
	fma.rn.f32 	%f324, %f323, 0f3BBB989D, 0f3F000000;
	cvt.sat.f32.f32 	%f325, %f324;
	fma.rm.f32 	%f326, %f325, %f193, %f192;
	add.f32 	%f327, %f326, 0fCB40007F;
	neg.f32 	%f328, %f327;
	fma.rn.f32 	%f329, %f323, 0f3FB8AA3B, %f328;
	fma.rn.f32 	%f330, %f323, 0f32A57060, %f329;
	mov.b32 	%r50, %f326;
	shl.b32 	%r51, %r50, 23;
	mov.b32 	%f331, %r51;
	ex2.approx.ftz.f32 	%f332, %f330;
	mul.f32 	%f333, %f332, %f331;
	add.f32 	%f334, %f322, %f333;
	sub.f32 	%f335, %f515, %f188;
	fma.rn.f32 	%f336, %f335, 0f3BBB989D, 0f3F000000;
	cvt.sat.f32.f32 	%f337, %f336;
	fma.rm.f32 	%f338, %f337, %f193, %f192;
	add.f32 	%f339, %f338, 0fCB40007F;
	neg.f32 	%f340, %f339;
	fma.rn.f32 	%f341, %f335, 0f3FB8AA3B, %f340;
	fma.rn.f32 	%f342, %f335, 0f32A57060, %f341;
	mov.b32 	%r52, %f338;
	shl.b32 	%r53, %r52, 23;
	mov.b32 	%f343, %r53;
	ex2.approx.ftz.f32 	%f344, %f342;
	mul.f32 	%f345, %f344, %f343;
	add.f32 	%f346, %f334, %f345;
	sub.f32 	%f347, %f514, %f188;
	fma.rn.f32 	%f348, %f347, 0f3BBB989D, 0f3F000000;
	cvt.sat.f32.f32 	%f349, %f348;
	fma.rm.f32 	%f350, %f349, %f193, %f192;
	add.f32 	%f351, %f350, 0fCB40007F;
	neg.f32 	%f352, %f351;
	fma.rn.f32 	%f353, %f347, 0f3FB8AA3B, %f352;
	fma.rn.f32 	%f354, %f347, 0f32A57060, %f353;
	mov.b32 	%r54, %f350;
	shl.b32 	%r55, %r54, 23;
	mov.b32 	%f355, %r55;
	ex2.approx.ftz.f32 	%f356, %f354;
	mul.f32 	%f357, %f356, %f355;
	add.f32 	%f358, %f346, %f357;
	sub.f32 	%f359, %f519, %f188;
	fma.rn.f32 	%f360, %f359, 0f3BBB989D, 0f3F000000;
	cvt.sat.f32.f32 	%f361, %f360;
	fma.rm.f32 	%f362, %f361, %f193, %f192;
	add.f32 	%f363, %f362, 0fCB40007F;
	neg.f32 	%f364, %f363;
	fma.rn.f32 	%f365, %f359, 0f3FB8AA3B, %f364;
	fma.rn.f32 	%f366, %f359, 0f32A57060, %f365;
	mov.b32 	%r56, %f362;
	shl.b32 	%r57, %r56, 23;
	mov.b32 	%f367, %r57;
	ex2.approx.ftz.f32 	%f368, %f366;
	mul.f32 	%f369, %f368, %f367;
	add.f32 	%f370, %f358, %f369;
	sub.f32 	%f371, %f518, %f188;
	fma.rn.f32 	%f372, %f371, 0f3BBB989D, 0f3F000000;
	cvt.sat.f32.f32 	%f373, %f372;
	fma.rm.f32 	%f374, %f373, %f193, %f192;
	add.f32 	%f375, %f374, 0fCB40007F;
	neg.f32 	%f376, %f375;
	fma.rn.f32 	%f377, %f371, 0f3FB8AA3B, %f376;
	fma.rn.f32 	%f378, %f371, 0f32A57060, %f377;
	mov.b32 	%r58, %f374;
	shl.b32 	%r59, %r58, 23;
	mov.b32 	%f379, %r59;
	ex2.approx.ftz.f32 	%f380, %f378;
	mul.f32 	%f381, %f380, %f379;
	add.f32 	%f382, %f370, %f381;
	sub.f32 	%f383, %f523, %f188;
	fma.rn.f32 	%f384, %f383, 0f3BBB989D, 0f3F000000;
	cvt.sat.f32.f32 	%f385, %f384;
	fma.rm.f32 	%f386, %f385, %f193, %f192;
	add.f32 	%f387, %f386, 0fCB40007F;
	neg.f32 	%f388, %f387;
	fma.rn.f32 	%f389, %f383, 0f3FB8AA3B, %f388;
	fma.rn.f32 	%f390, %f383, 0f32A57060, %f389;
	mov.b32 	%r60, %f386;
	shl.b32 	%r61, %r60, 23;
	mov.b32 	%f391, %r61;
	ex2.approx.ftz.f32 	%f392, %f390;
	mul.f32 	%f393, %f392, %f391;
	add.f32 	%f394, %f382, %f393;
	sub.f32 	%f395, %f522, %f188;
	fma.rn.f32 	%f396, %f395, 0f3BBB989D, 0f3F000000;
	cvt.sat.f32.f32 	%f397, %f396;
	fma.rm.f32 	%f398, %f397, %f193, %f192;
	add.f32 	%f399, %f398, 0fCB40007F;
	neg.f32 	%f400, %f399;
	fma.rn.f32 	%f401, %f395, 0f3FB8AA3B, %f400;
	fma.rn.f32 	%f402, %f395, 0f32A57060, %f401;
	mov.b32 	%r62, %f398;
	shl.b32 	%r63, %r62, 23;
	mov.b32 	%f403, %r63;
	ex2.approx.ftz.f32 	%f404, %f402;
	mul.f32 	%f405, %f404, %f403;
	add.f32 	%f406, %f394, %f405;
	sub.f32 	%f407, %f527, %f188;
	fma.rn.f32 	%f408, %f407, 0f3BBB989D, 0f3F000000;
	cvt.sat.f32.f32 	%f409, %f408;
	fma.rm.f32 	%f410, %f409, %f193, %f192;
	add.f32 	%f411, %f410, 0fCB40007F;
	neg.f32 	%f412, %f411;
	fma.rn.f32 	%f413, %f407, 0f3FB8AA3B, %f412;
	fma.rn.f32 	%f414, %f407, 0f32A57060, %f413;
	mov.b32 	%r64, %f410;
	shl.b32 	%r65, %r64, 23;
	mov.b32 	%f415, %r65;
	ex2.approx.ftz.f32 	%f416, %f414;
	mul.f32 	%f417, %f416, %f415;
	add.f32 	%f418, %f406, %f417;
	sub.f32 	%f419, %f526, %f188;
	fma.rn.f32 	%f420, %f419, 0f3BBB989D, 0f3F000000;
	cvt.sat.f32.f32 	%f421, %f420;
	fma.rm.f32 	%f422, %f421, %f193, %f192;
	add.f32 	%f423, %f422, 0fCB40007F;
	neg.f32 	%f424, %f423;
	fma.rn.f32 	%f425, %f419, 0f3FB8AA3B, %f424;
	fma.rn.f32 	%f426, %f419, 0f32A57060, %f425;
	mov.b32 	%r66, %f422;
	shl.b32 	%r67, %r66, 23;
	mov.b32 	%f427, %r67;
	ex2.approx.ftz.f32 	%f428, %f426;
	mul.f32 	%f429, %f428, %f427;
	add.f32 	%f430, %f418, %f429;
	sub.f32 	%f431, %f531, %f188;
	fma.rn.f32 	%f432, %f431, 0f3BBB989D, 0f3F000000;
	cvt.sat.f32.f32 	%f433, %f432;
	fma.rm.f32 	%f434, %f433, %f193, %f192;
	add.f32 	%f435, %f434, 0fCB40007F;
	neg.f32 	%f436, %f435;
	fma.rn.f32 	%f437, %f431, 0f3FB8AA3B, %f436;
	fma.rn.f32 	%f438, %f431, 0f32A57060, %f437;
	mov.b32 	%r68, %f434;
	shl.b32 	%r69, %r68, 23;
	mov.b32 	%f439, %r69;
	ex2.approx.ftz.f32 	%f440, %f438;
	mul.f32 	%f441, %f440, %f439;
	add.f32 	%f442, %f430, %f441;
	sub.f32 	%f443, %f530, %f188;
	fma.rn.f32 	%f444, %f443, 0f3BBB989D, 0f3F000000;
	cvt.sat.f32.f32 	%f445, %f444;
	fma.rm.f32 	%f446, %f445, %f193, %f192;
	add.f32 	%f447, %f446, 0fCB40007F;
	neg.f32 	%f448, %f447;
	fma.rn.f32 	%f449, %f443, 0f3FB8AA3B, %f448;
	fma.rn.f32 	%f450, %f443, 0f32A57060, %f449;
	mov.b32 	%r70, %f446;
	shl.b32 	%r71, %r70, 23;
	mov.b32 	%f451, %r71;
	ex2.approx.ftz.f32 	%f452, %f450;
	mul.f32 	%f453, %f452, %f451;
	add.f32 	%f454, %f442, %f453;
	sub.f32 	%f455, %f535, %f188;
	fma.rn.f32 	%f456, %f455, 0f3BBB989D, 0f3F000000;
	cvt.sat.f32.f32 	%f457, %f456;
	fma.rm.f32 	%f458, %f457, %f193, %f192;
	add.f32 	%f459, %f458, 0fCB40007F;
	neg.f32 	%f460, %f459;
	fma.rn.f32 	%f461, %f455, 0f3FB8AA3B, %f460;
	fma.rn.f32 	%f462, %f455, 0f32A57060, %f461;
	mov.b32 	%r72, %f458;
	shl.b32 	%r73, %r72, 23;
	mov.b32 	%f463, %r73;
	ex2.approx.ftz.f32 	%f464, %f462;
	mul.f32 	%f465, %f464, %f463;
	add.f32 	%f466, %f454, %f465;
	sub.f32 	%f467, %f534, %f188;
	fma.rn.f32 	%f468, %f467, 0f3BBB989D, 0f3F000000;
	cvt.sat.f32.f32 	%f469, %f468;
	fma.rm.f32 	%f470, %f469, %f193, %f192;
	add.f32 	%f471, %f470, 0fCB40007F;
	neg.f32 	%f472, %f471;
	fma.rn.f32 	%f473, %f467, 0f3FB8AA3B, %f472;
	fma.rn.f32 	%f474, %f467, 0f32A57060, %f473;
	mov.b32 	%r74, %f470;
	shl.b32 	%r75, %r74, 23;
	mov.b32 	%f475, %r75;
	ex2.approx.ftz.f32 	%f476, %f474;
	mul.f32 	%f477, %f476, %f475;
	add.f32 	%f478, %f466, %f477;
	mov.b32 	%r76, %f478;
	shfl.sync.bfly.b32	%r77|%p45, %r76, 16, 31, -1;
	mov.b32 	%f479, %r77;
	add.f32 	%f480, %f478, %f479;
	mov.b32 	%r78, %f480;
	shfl.sync.bfly.b32	%r79|%p46, %r78, 8, 31, -1;
	mov.b32 	%f481, %r79;
	add.f32 	%f482, %f480, %f481;
	mov.b32 	%r80, %f482;
	shfl.sync.bfly.b32	%r81|%p47, %r80, 4, 31, -1;
	mov.b32 	%f483, %r81;
	add.f32 	%f484, %f482, %f483;
	mov.b32 	%r82, %f484;
	shfl.sync.bfly.b32	%r83|%p48, %r82, 2, 31, -1;
	mov.b32 	%f485, %r83;
	add.f32 	%f486, %f484, %f485;
	mov.b32 	%r84, %f486;
	shfl.sync.bfly.b32	%r85|%p49, %r84, 1, 31, -1;
	mov.b32 	%f487, %r85;
	add.f32 	%f488, %f486, %f487;
	div.rn.f32 	%f93, %f201, %f488;
	div.rn.f32 	%f94, %f213, %f488;
	div.rn.f32 	%f95, %f225, %f488;
	div.rn.f32 	%f96, %f237, %f488;
	div.rn.f32 	%f97, %f249, %f488;
	div.rn.f32 	%f98, %f261, %f488;
	div.rn.f32 	%f99, %f273, %f488;
	div.rn.f32 	%f100, %f285, %f488;
	div.rn.f32 	%f101, %f297, %f488;
	div.rn.f32 	%f102, %f309, %f488;
	div.rn.f32 	%f103, %f321, %f488;
	div.rn.f32 	%f104, %f333, %f488;
	div.rn.f32 	%f105, %f345, %f488;
	div.rn.f32 	%f106, %f357, %f488;
	div.rn.f32 	%f107, %f369, %f488;
	div.rn.f32 	%f108, %f381, %f488;
	div.rn.f32 	%f109, %f393, %f488;
	div.rn.f32 	%f110, %f405, %f488;
	div.rn.f32 	%f111, %f417, %f488;
	div.rn.f32 	%f112, %f429, %f488;
	div.rn.f32 	%f113, %f441, %f488;
	div.rn.f32 	%f114, %f453, %f488;
	div.rn.f32 	%f115, %f465, %f488;
	div.rn.f32 	%f116, %f477, %f488;
	mul.lo.s64 	%rd31, %rd210, %rd37;
	@%p39 bra 	$L__BB45_54;
	add.s64 	%rd135, %rd31, %rd4;
	shr.u64 	%rd136, %rd135, 63;
	add.s64 	%rd137, %rd135, %rd136;
	shl.b64 	%rd138, %rd137, 2;
	and.b64  	%rd139, %rd138, -8;
	add.s64 	%rd140, %rd2, %rd139;
	st.global.v2.f32 	[%rd140], {%f93, %f94};
$L__BB45_54:
	setp.le.s64 	%p50, %rd39, %rd5;
	@%p50 bra 	$L__BB45_56;
	add.s64 	%rd141, %rd31, %rd5;
	shr.u64 	%rd142, %rd141, 63;
	add.s64 	%rd143, %rd141, %rd142;
	shl.b64 	%rd144, %rd143, 2;
	and.b64  	%rd145, %rd144, -8;
	add.s64 	%rd146, %rd2, %rd145;
	st.global.v2.f32 	[%rd146], {%f95, %f96};
$L__BB45_56:
	setp.le.s64 	%p51, %rd39, %rd6;
	@%p51 bra 	$L__BB45_58;
	add.s64 	%rd147, %rd31, %rd6;
	shr.u64 	%rd148, %rd147, 63;
	add.s64 	%rd149, %rd147, %rd148;
	shl.b64 	%rd150, %rd149, 2;
	and.b64  	%rd151, %rd150, -8;
	add.s64 	%rd152, %rd2, %rd151;
	st.global.v2.f32 	[%rd152], {%f97, %f98};
$L__BB45_58:
	setp.le.s64 	%p52, %rd39, %rd7;
	@%p52 bra 	$L__BB45_60;
	add.s64 	%rd153, %rd31, %rd7;
	shr.u64 	%rd154, %rd153, 63;
	add.s64 	%rd155, %rd153, %rd154;
	shl.b64 	%rd156, %rd155, 2;
	and.b64  	%rd157, %rd156, -8;
	add.s64 	%rd158, %rd2, %rd157;
	st.global.v2.f32 	[%rd158], {%f99, %f100};
$L__BB45_60:
	setp.le.s64 	%p53, %rd39, %rd8;
	@%p53 bra 	$L__BB45_62;
	add.s64 	%rd159, %rd31, %rd8;
	shr.u64 	%rd160, %rd159, 63;
	add.s64 	%rd161, %rd159, %rd160;
	shl.b64 	%rd162, %rd161, 2;
	and.b64  	%rd163, %rd162, -8;
	add.s64 	%rd164, %rd2, %rd163;
	st.global.v2.f32 	[%rd164], {%f101, %f102};
$L__BB45_62:
	setp.le.s64 	%p54, %rd39, %rd9;
	@%p54 bra 	$L__BB45_64;
	add.s64 	%rd165, %rd31, %rd9;
	shr.u64 	%rd166, %rd165, 63;
	add.s64 	%rd167, %rd165, %rd166;
	shl.b64 	%rd168, %rd167, 2;
	and.b64  	%rd169, %rd168, -8;
	add.s64 	%rd170, %rd2, %rd169;
	st.global.v2.f32 	[%rd170], {%f103, %f104};
$L__BB45_64:
	setp.le.s64 	%p55, %rd39, %rd10;
	@%p55 bra 	$L__BB45_66;
	add.s64 	%rd171, %rd31, %rd10;
	shr.u64 	%rd172, %rd171, 63;
	add.s64 	%rd173, %rd171, %rd172;
	shl.b64 	%rd174, %rd173, 2;
	and.b64  	%rd175, %rd174, -8;
	add.s64 	%rd176, %rd2, %rd175;
	st.global.v2.f32 	[%rd176], {%f105, %f106};
$L__BB45_66:
	setp.le.s64 	%p56, %rd39, %rd11;
	@%p56 bra 	$L__BB45_68;
	add.s64 	%rd177, %rd31, %rd11;
	shr.u64 	%rd178, %rd177, 63;
	add.s64 	%rd179, %rd177, %rd178;
	shl.b64 	%rd180, %rd179, 2;
	and.b64  	%rd181, %rd180, -8;
	add.s64 	%rd182, %rd2, %rd181;
	st.global.v2.f32 	[%rd182], {%f107, %f108};
$L__BB45_68:
	setp.le.s64 	%p57, %rd39, %rd12;
	@%p57 bra 	$L__BB45_70;
	add.s64 	%rd183, %rd31, %rd12;
	shr.u64 	%rd184, %rd183, 63;
	add.s64 	%rd185, %rd183, %rd184;
	shl.b64 	%rd186, %rd185, 2;
	and.b64  	%rd187, %rd186, -8;
	add.s64 	%rd188, %rd2, %rd187;
	st.global.v2.f32 	[%rd188], {%f109, %f110};
$L__BB45_70:
	setp.le.s64 	%p58, %rd39, %rd13;
	@%p58 bra 	$L__BB45_72;
	add.s64 	%rd189, %rd31, %rd13;
	shr.u64 	%rd190, %rd189, 63;
	add.s64 	%rd191, %rd189, %rd190;
	shl.b64 	%rd192, %rd191, 2;
	and.b64  	%rd193, %rd192, -8;
	add.s64 	%rd194, %rd2, %rd193;
	st.global.v2.f32 	[%rd194], {%f111, %f112};
$L__BB45_72:
	setp.le.s64 	%p59, %rd39, %rd14;
	@%p59 bra 	$L__BB45_74;
	add.s64 	%rd195, %rd31, %rd14;
	shr.u64 	%rd196, %rd195, 63;
	add.s64 	%rd197, %rd195, %rd196;
	shl.b64 	%rd198, %rd197, 2;
	and.b64  	%rd199, %rd198, -8;
	add.s64 	%rd200, %rd2, %rd199;
	st.global.v2.f32 	[%rd200], {%f113, %f114};
$L__BB45_74:
	setp.le.s64 	%p60, %rd39, %rd15;
	@%p60 bra 	$L__BB45_76;
	add.s64 	%rd201, %rd31, %rd15;
	shr.u64 	%rd202, %rd201, 63;
	add.s64 	%rd203, %rd201, %rd202;
	shl.b64 	%rd204, %rd203, 2;
	and.b64  	%rd205, %rd204, -8;
	add.s64 	%rd206, %rd2, %rd205;
	st.global.v2.f32 	[%rd206], {%f115, %f116};
$L__BB45_76:
	ld.param.u64 	%rd209, [_Z15SoftmaxWarpImplI24ElementwiseScaleMaskLoadIffbE11DirectStoreIffEfLi2ELi24ELi32ELi1ELb1EL9Algorithm0EEvT_T0_ll_param_2];
	cvt.s64.s32 	%rd207, %r88;
	add.s64 	%rd210, %rd210, %rd207;
	setp.lt.s64 	%p61, %rd210, %rd209;
	@%p61 bra 	$L__BB45_4;
$L__BB45_77:
	ret;

}
	// .globl	_Z15SoftmaxWarpImplI24ElementwiseScaleMaskLoadIffbE11DirectStoreIffEfLi2ELi26ELi32ELi1ELb0EL9Algorithm0EEvT_T0_ll
.visible .entry _Z15SoftmaxWarpImplI24ElementwiseScaleMaskLoadIffbE11DirectStoreIffEfLi2ELi26ELi32ELi1ELb0EL9Algorithm0EEvT_T0_ll(
	.param .align 8 .b8 _Z15SoftmaxWarpImplI24ElementwiseScaleMaskLoadIffbE11DirectStoreIffEfLi2ELi26ELi32ELi1ELb0EL9Algorithm0EEvT_T0_ll_param_0[32],
	.param .align 8 .b8 _Z15SoftmaxWarpImplI24ElementwiseScaleMaskLoadIffbE11DirectStoreIffEfLi2ELi26ELi32ELi1ELb0EL9Algorithm0EEvT_T0_ll_param_1[16],
	.param .u64 _Z15SoftmaxWarpImplI24ElementwiseScaleMaskLoadIffbE11DirectStoreIffEfLi2ELi26ELi32ELi1ELb0EL9Algorithm0EEvT_T0_ll_param_2,
	.param .u64 _Z15SoftmaxWarpImplI24ElementwiseScaleMaskLoadIffbE11DirectStoreIffEfLi2ELi26ELi32ELi1ELb0EL9Algorithm0EEvT_T0_ll_param_3
)
{
	.reg .pred 	%p<40>;
	.reg .b16 	%rs<27>;
	.reg .b32 	%r<81>;
	.reg .b32 	%f<482>;
	.reg .b64 	%rd<206>;

	ld.param.u64 	%rd28, [_Z15SoftmaxWarpImplI24ElementwiseScaleMaskLoadIffbE11DirectStoreIffEfLi2ELi26ELi32ELi1ELb0EL9Algorithm0EEvT_T0_ll_param_1+8];
	ld.param.u64 	%rd27, [_Z15SoftmaxWarpImplI24ElementwiseScaleMaskLoadIffbE11DirectStoreIffEfLi2ELi26ELi32ELi1ELb0EL9Algorithm0EEvT_T0_ll_param_1];
	ld.param.v2.f32 	{%f42, %f43}, [_Z15SoftmaxWarpImplI24ElementwiseScaleMaskLoadIffbE11DirectStoreIffEfLi2ELi26ELi32ELi1ELb0EL9Algorithm0EEvT_T0_ll_param_0+24];
	ld.param.u64 	%rd26, [_Z15SoftmaxWarpImplI24ElementwiseScaleMaskLoadIffbE11DirectStoreIffEfLi2ELi26ELi32ELi1ELb0EL9Algorithm0EEvT_T0_ll_param_0+16];
	ld.param.u64 	%rd25, [_Z15SoftmaxWarpImplI24ElementwiseScaleMaskLoadIffbE11DirectStoreIffEfLi2ELi26ELi32ELi1ELb0EL9Algorithm0EEvT_T0_ll_param_0+8];
	ld.param.u64 	%rd24, [_Z15SoftmaxWarpImplI24ElementwiseScaleMaskLoadIffbE11DirectStoreIffEfLi2ELi26ELi32ELi1ELb0EL9Algorithm0EEvT_T0_ll_param_0];
	ld.param.u64 	%rd29, [_Z15SoftmaxWarpImplI24ElementwiseScaleMaskLoadIffbE11DirectStoreIffEfLi2ELi26ELi32ELi1ELb0EL9Algorithm0EEvT_T0_ll_param_2];
	ld.param.u64 	%rd30, [_Z15SoftmaxWarpImplI24ElementwiseScaleMaskLoadIffbE11DirectStoreIffEfLi2ELi26ELi32ELi1ELb0EL9Algorithm0EEvT_T0_ll_param_3];
	cvta.to.global.u64 	%rd1, %rd24;
	cvta.to.global.u64 	%rd2, %rd25;
	setp.lt.s64 	%p1, %rd30, 833;
	@%p1 bra 	$L__BB46_2;
	mov.u64 	%rd31, $str;
	cvta.global.u64 	%rd32, %rd31;
	mov.u64 	%rd33, $str$1;
	cvta.global.u64 	%rd34, %rd33;
	mov.u64 	%rd35, __unnamed_47;
	cvta.global.u64 	%rd36, %rd35;
	{ // callseq 46, 0
	.param .b64 param0;
	st.param.b64 	[param0], %rd32;
	.param .b64 param1;
	st.param.b64 	[param1], %rd34;
	.param .b32 param2;
	st.param.b32 	[param2], 254;
	.param .b64 param3;
	st.param.b64 	[param3], %rd36;
	.param .b64 param4;
	st.param.b64 	[param4], 1;
	call.uni 
	__assertfail, 
	(
	param0, 
	param1, 
	param2, 
	param3, 
	param4
	);
	} // callseq 46
$L__BB46_2:
	mov.u32 	%r2, %ctaid.x;
	mov.u32 	%r3, %ntid.y;
	mov.u32 	%r4, %tid.y;
	mad.lo.s32 	%r5, %r2, %r3, %r4;
	mov.u32 	%r6, %nctaid.x;
	mul.lo.s32 	%r1, %r6, %r3;
	cvt.s64.s32 	%rd205, %r5;
	setp.le.s64 	%p2, %rd29, %rd205;
	@%p2 bra 	$L__BB46_31;
	cvta.to.global.u64 	%rd5, %rd27;
	mov.u32 	%r7, %tid.x;
	shl.b32 	%r8, %r7, 1;
	cvt.u64.u32 	%rd6, %r8;
	cvt.s64.s32 	%rd7, %r1;
$L__BB46_4:
	mad.lo.s64 	%rd9, %rd205, %rd26, %rd6;
	shr.u64 	%rd37, %rd9, 63;
	add.s64 	%rd38, %rd9, %rd37;
	shl.b64 	%rd39, %rd38, 2;
	and.b64  	%rd40, %rd39, -8;
	add.s64 	%rd10, %rd1, %rd40;
	ld.global.f32 	%f44, [%rd10];
	and.b64  	%rd41, %rd38, -2;
	add.s64 	%rd42, %rd2, %rd41;
	ld.global.v2.u8 	{%rs1, %rs2}, [%rd42];
	setp.eq.s16 	%p3, %rs1, 0;
	mul.f32 	%f45, %f43, %f44;
	selp.f32 	%f3, %f42, %f45, %p3;
	setp.eq.s16 	%p4, %rs2, 0;
	mov.f32 	%f469, %f42;
	@%p4 bra 	$L__BB46_6;
	ld.global.f32 	%f46, [%rd10+4];
	mul.f32 	%f469, %f43, %f46;
$L__BB46_6:
	add.s64 	%rd43, %rd9, 64;
	shr.u64 	%rd44, %rd43, 63;
	add.s64 	%rd45, %rd43, %rd44;
	shl.b64 	%rd46, %rd45, 2;
	and.b64  	%rd47, %rd46, -8;
	add.s64 	%rd11, %rd1, %rd47;
	ld.global.f32 	%f47, [%rd11];
	and.b64  	%rd48, %rd45, -2;
	add.s64 	%rd49, %rd2, %rd48;
	ld.global.v2.u8 	{%rs3, %rs4}, [%rd49];
	setp.eq.s16 	%p5, %rs3, 0;
	mul.f32 	%f48, %f43, %f47;
	selp.f32 	%f6, %f42, %f48, %p5;
	setp.eq.s16 	%p6, %rs4, 0;
	mov.f32 	%f470, %f42;
	@%p6 bra 	$L__BB46_8;
	ld.global.f32 	%f49, [%rd11+4];
	mul.f32 	%f470, %f43, %f49;
$L__BB46_8:
	add.s64 	%rd50, %rd9, 128;
	shr.u64 	%rd51, %rd50, 63;
	add.s64 	%rd52, %rd50, %rd51;
	shl.b64 	%rd53, %rd52, 2;
	and.b64  	%rd54, %rd53, -8;
	add.s64 	%rd12, %rd1, %rd54;
	ld.global.f32 	%f50, [%rd12];
	and.b64  	%rd55, %rd52, -2;
	add.s64 	%rd56, %rd2, %rd55;
	ld.global.v2.u8 	{%rs5, %rs6}, [%rd56];
	setp.eq.s16 	%p7, %rs5, 0;
	mul.f32 	%f51, %f43, %f50;
	selp.f32 	%f9, %f42, %f51, %p7;
	setp.eq.s16 	%p8, %rs6, 0;
	mov.f32 	%f471, %f42;
	@%p8 bra 	$L__BB46_10;
	ld.global.f32 	%f52, [%rd12+4];
	mul.f32 	%f471, %f43, %f52;
$L__BB46_10:
	add.s64 	%rd57, %rd9, 192;
	shr.u64 	%rd58, %rd57, 63;
	add.s64 	%rd59, %rd57, %rd58;
	shl.b64 	%rd60, %rd59, 2;
	and.b64  	%rd61, %rd60, -8;
	add.s64 	%rd13, %rd1, %rd61;
	ld.global.f32 	%f53, [%rd13];
	and.b64  	%rd62, %rd59, -2;
	add.s64 	%rd63, %rd2, %rd62;
	ld.global.v2.u8 	{%rs7, %rs8}, [%rd63];
	setp.eq.s16 	%p9, %rs7, 0;
	mul.f32 	%f54, %f43, %f53;
	selp.f32 	%f12, %f42, %f54, %p9;
	setp.eq.s16 	%p10, %rs8, 0;
	mov.f32 	%f472, %f42;
	@%p10 bra 	$L__BB46_12;
	ld.global.f32 	%f55, [%rd13+4];
	mul.f32 	%f472, %f43, %f55;
$L__BB46_12:
	add.s64 	%rd64, %rd9, 256;
	shr.u64 	%rd65, %rd64, 63;
	add.s64 	%rd66, %rd64, %rd65;
	shl.b64 	%rd67, %rd66, 2;
	and.b64  	%rd68, %rd67, -8;
	add.s64 	%rd14, %rd1, %rd68;
	ld.global.f32 	%f56, [%rd14];
	and.b64  	%rd69, %rd66, -2;
	add.s64 	%rd70, %rd2, %rd69;
	ld.global.v2.u8 	{%rs9, %rs10}, [%rd70];
	setp.eq.s16 	%p11, %rs9, 0;
	mul.f32 	%f57, %f43, %f56;
	selp.f32 	%f15, %f42, %f57, %p11;
	setp.eq.s16 	%p12, %rs10, 0;
	mov.f32 	%f473, %f42;
	@%p12 bra 	$L__BB46_14;
	ld.global.f32 	%f58, [%rd14+4];
	mul.f32 	%f473, %f43, %f58;
$L__BB46_14:
	add.s64 	%rd71, %rd9, 320;
	shr.u64 	%rd72, %rd71, 63;
	add.s64 	%rd73, %rd71, %rd72;
	shl.b64 	%rd74, %rd73, 2;
	and.b64  	%rd75, %rd74, -8;
	add.s64 	%rd15, %rd1, %rd75;
	ld.global.f32 	%f59, [%rd15];
	and.b64  	%rd76, %rd73, -2;
	add.s64 	%rd77, %rd2, %rd76;
	ld.global.v2.u8 	{%rs11, %rs12}, [%rd77];
	setp.eq.s16 	%p13, %rs11, 0;
	mul.f32 	%f60, %f43, %f59;
	selp.f32 	%f18, %f42, %f60, %p13;
	setp.eq.s16 	%p14, %rs12, 0;
	mov.f32 	%f474, %f42;
	@%p14 bra 	$L__BB46_16;
	ld.global.f32 	%f61, [%rd15+4];
	mul.f32 	%f474, %f43, %f61;
$L__BB46_16:
	add.s64 	%rd78, %rd9, 384;
	shr.u64 	%rd79, %rd78, 63;
	add.s64 	%rd80, %rd78, %rd79;
	shl.b64 	%rd81, %rd80, 2;
	and.b64  	%rd82, %rd81, -8;
	add.s64 	%rd16, %rd1, %rd82;
	ld.global.f32 	%f62, [%rd16];
	and.b64  	%rd83, %rd80, -2;
	add.s64 	%rd84, %rd2, %rd83;
	ld.global.v2.u8 	{%rs13, %rs14}, [%rd84];
	setp.eq.s16 	%p15, %rs13, 0;
	mul.f32 	%f63, %f43, %f62;
	selp.f32 	%f21, %f42, %f63, %p15;
	setp.eq.s16 	%p16, %rs14, 0;
	mov.f32 	%f475, %f42;
	@%p16 bra 	$L__BB46_18;
	ld.global.f32 	%f64, [%rd16+4];
	mul.f32 	%f475, %f43, %f64;
$L__BB46_18:
	add.s64 	%rd85, %rd9, 448;
	shr.u64 	%rd86, %rd85, 63;
	add.s64 	%rd87, %rd85, %rd86;
	shl.b64 	%rd88, %rd87, 2;
	and.b64  	%rd89, %rd88, -8;
	add.s64 	%rd17, %rd1, %rd89;
	ld.global.f32 	%f65, [%rd17];
	and.b64  	%rd90, %rd87, -2;
	add.s64 	%rd91, %rd2, %rd90;
	ld.global.v2.u8 	{%rs15, %rs16}, [%rd91];
	setp.eq.s16 	%p17, %rs15, 0;
	mul.f32 	%f66, %f43, %f65;
	selp.f32 	%f24, %f42, %f66, %p17;
	setp.eq.s16 	%p18, %rs16, 0;
	mov.f32 	%f476, %f42;
	@%p18 bra 	$L__BB46_20;
	ld.global.f32 	%f67, [%rd17+4];
	mul.f32 	%f476, %f43, %f67;
$L__BB46_20:
	add.s64 	%rd92, %rd9, 512;
	shr.u64 	%rd93, %rd92, 63;
	add.s64 	%rd94, %rd92, %rd93;
	shl.b64 	%rd95, %rd94, 2;
	and.b64  	%rd96, %rd95, -8;
	add.s64 	%rd18, %rd1, %rd96;
	ld.global.f32 	%f68, [%rd18];
	and.b64  	%rd97, %rd94, -2;
	add.s64 	%rd98, %rd2, %rd97;
	ld.global.v2.u8 	{%rs17, %rs18}, [%rd98];
	setp.eq.s16 	%p19, %rs17, 0;
	mul.f32 	%f69, %f43, %f68;
	selp.f32 	%f27, %f42, %f69, %p19;
	setp.eq.s16 	%p20, %rs18, 0;
	mov.f32 	%f477, %f42;
	@%p20 bra 	$L__BB46_22;
	ld.global.f32 	%f70, [%rd18+4];
	mul.f32 	%f477, %f43, %f70;
$L__BB46_22:
	add.s64 	%rd99, %rd9, 576;
	shr.u64 	%rd100, %rd99, 63;
	add.s64 	%rd101, %rd99, %rd100;
	shl.b64 	%rd102, %rd101, 2;
	and.b64  	%rd103, %rd102, -8;
	add.s64 	%rd19, %rd1, %rd103;
	ld.global.f32 	%f71, [%rd19];
	and.b64  	%rd104, %rd101, -2;
	add.s64 	%rd105, %rd2, %rd104;
	ld.global.v2.u8 	{%rs19, %rs20}, [%rd105];
	setp.eq.s16 	%p21, %rs19, 0;
	mul.f32 	%f72, %f43, %f71;
	selp.f32 	%f30, %f42, %f72, %p21;
	setp.eq.s16 	%p22, %rs20, 0;
	mov.f32 	%f478, %f42;
	@%p22 bra 	$L__BB46_24;
	ld.global.f32 	%f73, [%rd19+4];
	mul.f32 	%f478, %f43, %f73;
$L__BB46_24:
	add.s64 	%rd106, %rd9, 640;
	shr.u64 	%rd107, %rd106, 63;
	add.s64 	%rd108, %rd106, %rd107;
	shl.b64 	%rd109, %rd108, 2;
	and.b64  	%rd110, %rd109, -8;
	add.s64 	%rd20, %rd1, %rd110;
	ld.global.f32 	%f74, [%rd20];
	and.b64  	%rd111, %rd108, -2;
	add.s64 	%rd112, %rd2, %rd111;
	ld.global.v2.u8 	{%rs21, %rs22}, [%rd112];
	setp.eq.s16 	%p23, %rs21, 0;
	mul.f32 	%f75, %f43, %f74;
	selp.f32 	%f33, %f42, %f75, %p23;
	setp.eq.s16 	%p24, %rs22, 0;
	mov.f32 	%f479, %f42;
	@%p24 bra 	$L__BB46_26;
	ld.global.f32 	%f76, [%rd20+4];
	mul.f32 	%f479, %f43, %f76;
$L__BB46_26:
	add.s64 	%rd113, %rd9, 704;
	shr.u64 	%rd114, %rd113, 63;
	add.s64 	%rd115, %rd113, %rd114;
	shl.b64 	%rd116, %rd115, 2;
	and.b64  	%rd117, %rd116, -8;
	add.s64 	%rd21, %rd1, %rd117;
	ld.global.f32 	%f77, [%rd21];
	and.b64  	%rd118, %rd115, -2;
	add.s64 	%rd119, %rd2, %rd118;
	ld.global.v2.u8 	{%rs23, %rs24}, [%rd119];
	setp.eq.s16 	%p25, %rs23, 0;
	mul.f32 	%f78, %f43, %f77;
	selp.f32 	%f36, %f42, %f78, %p25;
	setp.eq.s16 	%p26, %rs24, 0;
	mov.f32 	%f480, %f42;
	@%p26 bra 	$L__BB46_28;
	ld.global.f32 	%f79, [%rd21+4];
	mul.f32 	%f480, %f43, %f79;
$L__BB46_28:
	add.s64 	%rd120, %rd9, 768;
	shr.u64 	%rd121, %rd120, 63;
	add.s64 	%rd122, %rd120, %rd121;
	shl.b64 	%rd123, %rd122, 2;
	and.b64  	%rd124, %rd123, -8;
	add.s64 	%rd22, %rd1, %rd124;
	ld.global.f32 	%f80, [%rd22];
	and.b64  	%rd125, %rd122, -2;
	add.s64 	%rd126, %rd2, %rd125;
	ld.global.v2.u8 	{%rs25, %rs26}, [%rd126];
	setp.eq.s16 	%p27, %rs25, 0;
	mul.f32 	%f81, %f43, %f80;
	selp.f32 	%f39, %f42, %f81, %p27;
	setp.eq.s16 	%p28, %rs26, 0;
	mov.f32 	%f481, %f42;
	@%p28 bra 	$L__BB46_30;
	ld.global.f32 	%f82, [%rd22+4];
	mul.f32 	%f481, %f43, %f82;
$L__BB46_30:
	max.f32 	%f83, %f3, 0fFF800000;
	max.f32 	%f84, %f83, %f469;
	max.f32 	%f85, %f84, %f6;
	max.f32 	%f86, %f85, %f470;
	max.f32 	%f87, %f86, %f9;
	max.f32 	%f88, %f87, %f471;
	max.f32 	%f89, %f88, %f12;
	max.f32 	%f90, %f89, %f472;
	max.f32 	%f91, %f90, %f15;
	max.f32 	%f92, %f91, %f473;
	max.f32 	%f93, %f92, %f18;
	max.f32 	%f94, %f93, %f474;
	max.f32 	%f95, %f94, %f21;
	max.f32 	%f96, %f95, %f475;
	max.f32 	%f97, %f96, %f24;
	max.f32 	%f98, %f97, %f476;
	max.f32 	%f99, %f98, %f27;
	max.f32 	%f100, %f99, %f477;
	max.f32 	%f101, %f100, %f30;
	max.f32 	%f102, %f101, %f478;
	max.f32 	%f103, %f102, %f33;
	max.f32 	%f104, %f103, %f479;
	max.f32 	%f105, %f104, %f36;
	max.f32 	%f106, %f105, %f480;
	max.f32 	%f107, %f106, %f39;
	max.f32 	%f108, %f107, %f481;
	mov.b32 	%r9, %f108;
	shfl.sync.bfly.b32	%r10|%p29, %r9, 16, 31, -1;
	mov.b32 	%f109, %r10;
	max.f32 	%f110, %f108, %f109;
	mov.b32 	%r11, %f110;
	shfl.sync.bfly.b32	%r12|%p30, %r11, 8, 31, -1;
	mov.b32 	%f111, %r12;
	max.f32 	%f112, %f110, %f111;
	mov.b32 	%r13, %f112;
	shfl.sync.bfly.b32	%r14|%p31, %r13, 4, 31, -1;
	mov.b32 	%f113, %r14;
	max.f32 	%f114, %f112, %f113;
	mov.b32 	%r15, %f114;
	shfl.sync.bfly.b32	%r16|%p32, %r15, 2, 31, -1;
	mov.b32 	%f115, %r16;
	max.f32 	%f116, %f114, %f115;
	mov.b32 	%r17, %f116;
	shfl.sync.bfly.b32	%r18|%p33, %r17, 1, 31, -1;
	mov.b32 	%f117, %r18;
	max.f32 	%f118, %f116, %f117;
	sub.f32 	%f119, %f3, %f118;
	fma.rn.f32 	%f120, %f119, 0f3BBB989D, 0f3F000000;
	cvt.sat.f32.f32 	%f121, %f120;
	mov.f32 	%f122, 0f4B400001;
	mov.f32 	%f123, 0f437C0000;
	fma.rm.f32 	%f124, %f121, %f123, %f122;
	add.f32 	%f125, %f124, 0fCB40007F;
	neg.f32 	%f126, %f125;
	fma.rn.f32 	%f127, %f119, 0f3FB8AA3B, %f126;
	fma.rn.f32 	%f128, %f119, 0f32A57060, %f127;
	mov.b32 	%r19, %f124;
	shl.b32 	%r20, %r19, 23;
	mov.b32 	%f129, %r20;
	ex2.approx.ftz.f32 	%f130, %f128;
	mul.f32 	%f131, %f130, %f129;
	add.f32 	%f132, %f131, 0f00000000;
	sub.f32 	%f133, %f469, %f118;
	fma.rn.f32 	%f134, %f133, 0f3BBB989D, 0f3F000000;
	cvt.sat.f32.f32 	%f135, %f134;
	fma.rm.f32 	%f136, %f135, %f123, %f122;
	add.f32 	%f137, %f136, 0fCB40007F;
	neg.f32 	%f138, %f137;
	fma.rn.f32 	%f139, %f133, 0f3FB8AA3B, %f138;
	fma.rn.f32 	%f140, %f133, 0f32A57060, %f139;
	mov.b32 	%r21, %f136;
	shl.b32 	%r22, %r21, 23;
	mov.b32 	%f141, %r22;
	ex2.approx.ftz.f32 	%f142, %f140;
	mul.f32 	%f143, %f142, %f141;
	add.f32 	%f144, %f132, %f143;
	sub.f32 	%f145, %f6, %f118;
	fma.rn.f32 	%f146, %f145, 0f3BBB989D, 0f3F000000;
	cvt.sat.f32.f32 	%f147, %f146;
	fma.rm.f32 	%f148, %f147, %f123, %f122;
	add.f32 	%f149, %f148, 0fCB40007F;
	neg.f32 	%f150, %f149;
	fma.rn.f32 	%f151, %f145, 0f3FB8AA3B, %f150;
	fma.rn.f32 	%f152, %f145, 0f32A57060, %f151;
	mov.b32 	%r23, %f148;
	shl.b32 	%r24, %r23, 23;
	mov.b32 	%f153, %r24;
	ex2.approx.ftz.f32 	%f154, %f152;
	mul.f32 	%f155, %f154, %f153;
	add.f32 	%f156, %f144, %f155;
	sub.f32 	%f157, %f470, %f118;
	fma.rn.f32 	%f158, %f157, 0f3BBB989D, 0f3F000000;
	cvt.sat.f32.f32 	%f159, %f158;
	fma.rm.f32 	%f160, %f159, %f123, %f122;
	add.f32 	%f161, %f160, 0fCB40007F;
	neg.f32 	%f162, %f161;
	fma.rn.f32 	%f163, %f157, 0f3FB8AA3B, %f162;
	fma.rn.f32 	%f164, %f157, 0f32A57060, %f163;
	mov.b32 	%r25, %f160;
	shl.b32 	%r26, %r25, 23;
	mov.b32 	%f165, %r26;
	ex2.approx.ftz.f32 	%f166, %f164;
	mul.f32 	%f167, %f166, %f165;
	add.f32 	%f168, %f156, %f167;
	sub.f32 	%f169, %f9, %f118;
	fma.rn.f32 	%f170, %f169, 0f3BBB989D, 0f3F000000;
	cvt.sat.f32.f32 	%f171, %f170;
	fma.rm.f32 	%f172, %f171, %f123, %f122;
	add.f32 	%f173, %f172, 0fCB40007F;
	neg.f32 	%f174, %f173;
	fma.rn.f32 	%f175, %f169, 0f3FB8AA3B, %f174;
	fma.rn.f32 	%f176, %f169, 0f32A57060, %f175;
	mov.b32 	%r27, %f172;
	shl.b32 	%r28, %r27, 23;
	mov.b32 	%f177, %r28;
	ex2.approx.ftz.f32 	%f178, %f176;
	mul.f32 	%f179, %f178, %f177;
	add.f32 	%f180, %f168, %f179;
	sub.f32 	%f181, %f471, %f118;
	fma.rn.f32 	%f182, %f181, 0f3BBB989D, 0f3F000000;
	cvt.sat.f32.f32 	%f183, %f182;
	fma.rm.f32 	%f184, %f183, %f123, %f122;
	add.f32 	%f185, %f184, 0fCB40007F;
	neg.f32 	%f186, %f185;
	fma.rn.f32 	%f187, %f181, 0f3FB8AA3B, %f186;
	fma.rn.f32 	%f188, %f181, 0f32A57060, %f187;
	mov.b32 	%r29, %f184;
	shl.b32 	%r30, %r29, 23;
	mov.b32 	%f189, %r30;
	ex2.approx.ftz.f32 	%f190, %f188;
	mul.f32 	%f191, %f190, %f189;
	add.f32 	%f192, %f180, %f191;
	sub.f32 	%f193, %f12, %f118;
	fma.rn.f32 	%f194, %f193, 0f3BBB989D, 0f3F000000;
	cvt.sat.f32.f32 	%f195, %f194;
	fma.rm.f32 	%f196, %f195, %f123, %f122;
	add.f32 	%f197, %f196, 0fCB40007F;
	neg.f32 	%f198, %f197;
	fma.rn.f32 	%f199, %f193, 0f3FB8AA3B, %f198;
	fma.rn.f32 	%f200, %f193, 0f32A57060, %f199;
	mov.b32 	%r31, %f196;
	shl.b32 	%r32, %r31, 23;
	mov.b32 	%f201, %r32;
	ex2.approx.ftz.f32 	%f202, %f200;
	mul.f32 	%f203, %f202, %f201;
	add.f32 	%f204, %f192, %f203;
	sub.f32 	%f205, %f472, %f118;
	fma.rn.f32 	%f206, %f205, 0f3BBB989D, 0f3F000000;
	cvt.sat.f32.f32 	%f207, %f206;
	fma.rm.f32 	%f208, %f207, %f123, %f122;
	add.f32 	%f209, %f208, 0fCB40007F;
	neg.f32 	%f210, %f209;
	fma.rn.f32 	%f211, %f205, 0f3FB8AA3B, %f210;
	fma.rn.f32 	%f212, %f205, 0f32A57060, %f211;
	mov.b32 	%r33, %f208;
	shl.b32 	%r34, %r33, 23;
	mov.b32 	%f213, %r34;
	ex2.approx.ftz.f32 	%f214, %f212;
	mul.f32 	%f215, %f214, %f213;
	add.f32 	%f216, %f204, %f215;
	sub.f32 	%f217, %f15, %f118;
	fma.rn.f32 	%f218, %f217, 0f3BBB989D, 0f3F000000;
	cvt.sat.f32.f32 	%f219, %f218;
	fma.rm.f32 	%f220, %f219, %f123, %f122;
	add.f32 	%f221, %f220, 0fCB40007F;
	neg.f32 	%f222, %f221;
	fma.rn.f32 	%f223, %f217, 0f3FB8AA3B, %f222;
	fma.rn.f32 	%f224, %f217, 0f32A57060, %f223;
	mov.b32 	%r35, %f220;
	shl.b32 	%r36, %r35, 23;
	mov.b32 	%f225, %r36;
	ex2.approx.ftz.f32 	%f226, %f224;
	mul.f32 	%f227, %f226, %f225;
	add.f32 	%f228, %f216, %f227;
	sub.f32 	%f229, %f473, %f118;
	fma.rn.f32 	%f230, %f229, 0f3BBB989D, 0f3F000000;
	cvt.sat.f32.f32 	%f231, %f230;
	fma.rm.f32 	%f232, %f231, %f123, %f122;
	add.f32 	%f233, %f232, 0fCB40007F;
	neg.f32 	%f234, %f233;
	fma.rn.f32 	%f235, %f229, 0f3FB8AA3B, %f234;
	fma.rn.f32 	%f236, %f229, 0f32A57060, %f235;
	mov.b32 	%r37, %f232;
	shl.b32 	%r38, %r37, 23;
	mov.b32 	%f237, %r38;
	ex2.approx.ftz.f32 	%f238, %f236;
	mul.f32 	%f239, %f238, %f237;
	add.f32 	%f240, %f228, %f239;
	sub.f32 	%f241, %f18, %f118;
	fma.rn.f32 	%f242, %f241, 0f3BBB989D, 0f3F000000;
	cvt.sat.f32.f32 	%f243, %f242;
	fma.rm.f32 	%f244, %f243, %f123, %f122;
	add.f32 	%f245, %f244, 0fCB40007F;
	neg.f32 	%f246, %f245;
	fma.rn.f32 	%f247, %f241, 0f3FB8AA3B, %f246;
	fma.rn.f32 	%f248, %f241, 0f32A57060, %f247;
	mov.b32 	%r39, %f244;
	shl.b32 	%r40, %r39, 23;
	mov.b32 	%f249, %r40;
	ex2.approx.ftz.f32 	%f250, %f248;
	mul.f32 	%f251, %f250, %f249;
	add.f32 	%f252, %f240, %f251;
	sub.f32 	%f253, %f474, %f118;
	fma.rn.f32 	%f254, %f253, 0f3BBB989D, 0f3F000000;
	cvt.sat.f32.f32 	%f255, %f254;
	fma.rm.f32 	%f256, %f255, %f123, %f122;
	add.f32 	%f257, %f256, 0fCB40007F;
	neg.f32 	%f258, %f257;
	fma.rn.f32 	%f259, %f253, 0f3FB8AA3B, %f258;
	fma.rn.f32 	%f260, %f253, 0f32A57060, %f259;
	mov.b32 	%r41, %f256;
	shl.b32 	%r42, %r41, 23;
	mov.b32 	%f261, %r42;
	ex2.approx.ftz.f32 	%f262, %f260;
	mul.f32 	%f263, %f262, %f261;
	add.f32 	%f264, %f252, %f263;
	sub.f32 	%f265, %f21, %f118;
	fma.rn.f32 	%f266, %f265, 0f3BBB989D, 0f3F000000;
	cvt.sat.f32.f32 	%f267, %f266;
	fma.rm.f32 	%f268, %f267, %f123, %f122;
	add.f32 	%f269, %f268, 0fCB40007F;
	neg.f32 	%f270, %f269;
	fma.rn.f32 	%f271, %f265, 0f3FB8AA3B, %f270;
	fma.rn.f32 	%f272, %f265, 0f32A57060, %f271;
	mov.b32 	%r43, %f268;
	shl.b32 	%r44, %r43, 23;
	mov.b32 	%f273, %r44;
	ex2.approx.ftz.f32 	%f274, %f272;
	mul.f32 	%f275, %f274, %f273;
	add.f32 	%f276, %f264, %f275;
	sub.f32 	%f277, %f475, %f118;
	fma.rn.f32 	%f278, %f277, 0f3BBB989D, 0f3F000000;
	cvt.sat.f32.f32 	%f279, %f278;
	fma.rm.f32 	%f280, %f279, %f123, %f122;
	add.f32 	%f281, %f280, 0fCB40007F;
	neg.f32 	%f282, %f281;
	fma.rn.f32 	%f283, %f277, 0f3FB8AA3B, %f282;
	fma.rn.f32 	%f284, %f277, 0f32A57060, %f283;
	mov.b32 	%r45, %f280;
	shl.b32 	%r46, %r45, 23;
	mov.b32 	%f285, %r46;
	ex2.approx.ftz.f32 	%f286, %f284;
	mul.f32 	%f287, %f286, %f285;
	add.f32 	%f288, %f276, %f287;
	sub.f32 	%f289, %f24, %f118;
	fma.rn.f32 	%f290, %f289, 0f3BBB989D, 0f3F000000;
	cvt.sat.f32.f32 	%f291, %f290;
	fma.rm.f32 	%f292, %f291, %f123, %f122;
	add.f32 	%f293, %f292, 0fCB40007F;
	neg.f32 	%f294, %f293;
	fma.rn.f32 	%f295, %f289, 0f3FB8AA3B, %f294;
	fma.rn.f32 	%f296, %f289, 0f32A57060, %f295;
	mov.b32 	%r47, %f292;
	shl.b32 	%r48, %r47, 23;
	mov.b32 	%f297, %r48;
	ex2.approx.ftz.f32 	%f298, %f296;
	mul.f32 	%f299, %f298, %f297;
	add.f32 	%f300, %f288, %f299;
	sub.f32 	%f301, %f476, %f118;
	fma.rn.f32 	%f302, %f301, 0f3BBB989D, 0f3F000000;
	cvt.sat.f32.f32 	%f303, %f302;
	fma.rm.f32 	%f304, %f303, %f123, %f122;
	add.f32 	%f305, %f304, 0fCB40007F;
	neg.f32 	%f306, %f305;
	fma.rn.f32 	%f307, %f301, 0f3FB8AA3B, %f306;
	fma.rn.f32 	%f308, %f301, 0f32A57060, %f307;
	mov.b32 	%r49, %f304;
	shl.b32 	%r50, %r49, 23;
	mov.b32 	%f309, %r50;
	ex2.approx.ftz.f32 	%f310, %f308;
	mul.f32 	%f311, %f310, %f309;
	add.f32 	%f312, %f300, %f311;
	sub.f32 	%f313, %f27, %f118;
	fma.rn.f32 	%f314, %f313, 0f3BBB989D, 0f3F000000;
	cvt.sat.f32.f32 	%f315, %f314;
	fma.rm.f32 	%f316, %f315, %f123, %f122;
	add.f32 	%f317, %f316, 0fCB40007F;
	neg.f32 	%f318, %f317;
	fma.rn.f32 	%f319, %f313, 0f3FB8AA3B, %f318;
	fma.rn.f32 	%f320, %f313, 0f32A57060, %f319;
	mov.b32 	%r51, %f316;
	shl.b32 	%r52, %r51, 23;
	mov.b32 	%f321, %r52;
	ex2.approx.ftz.f32 	%f322, %f320;
	mul.f32 	%f323, %f322, %f321;
	add.f32 	%f324, %f312, %f323;
	sub.f32 	%f325, %f477, %f118;
	fma.rn.f32 	%f326, %f325, 0f3BBB989D, 0f3F000000;
	cvt.sat.f32.f32 	%f327, %f326;
	fma.rm.f32 	%f328, %f327, %f123, %f122;
	add.f32 	%f329, %f328, 0fCB40007F;
	neg.f32 	%f330, %f329;
	fma.rn.f32 	%f331, %f325, 0f3FB8AA3B, %f330;
	fma.rn.f32 	%f332, %f325, 0f32A57060, %f331;
	mov.b32 	%r53, %f328;
	shl.b32 	%r54, %r53, 23;
	mov.b32 	%f333, %r54;
	ex2.approx.ftz.f32 	%f334, %f332;
	mul.f32 	%f335, %f334, %f333;
	add.f32 	%f336, %f324, %f335;
	sub.f32 	%f337, %f30, %f118;
	fma.rn.f32 	%f338, %f337, 0f3BBB989D, 0f3F000000;
	cvt.sat.f32.f32 	%f339, %f338;
	fma.rm.f32 	%f340, %f339, %f123, %f122;
	add.f32 	%f341, %f340, 0fCB40007F;
	neg.f32 	%f342, %f341;
	fma.rn.f32 	%f343, %f337, 0f3FB8AA3B, %f342;
	fma.rn.f32 	%f344, %f337, 0f32A57060, %f343;
	mov.b32 	%r55, %f340;
	shl.b32 	%r56, %r55, 23;
	mov.b32 	%f345, %r56;
	ex2.approx.ftz.f32 	%f346, %f344;
	mul.f32 	%f347, %f346, %f345;
	add.f32 	%f348, %f336, %f347;
	sub.f32 	%f349, %f478, %f118;
	fma.rn.f32 	%f350, %f349, 0f3BBB989D, 0f3F000000;
	cvt.sat.f32.f32 	%f351, %f350;
	fma.rm.f32 	%f352, %f351, %f123, %f122;
	add.f32 	%f353, %f352, 0fCB40007F;
	neg.f32 	%f354, %f353;
	fma.rn.f32 	%f355, %f349, 0f3FB8AA3B, %f354;
	fma.rn.f32 	%f356, %f349, 0f32A57060, %f355;
	mov.b32 	%r57, %f352;
	shl.b32 	%r58, %r57, 23;
	mov.b32 	%f357, %r58;
	ex2.approx.ftz.f32 	%f358, %f356;
	mul.f32 	%f359, %f358, %f357;
	add.f32 	%f360, %f348, %f359;
	sub.f32 	%f361, %f33, %f118;
	fma.rn.f32 	%f362, %f361, 0f3BBB989D, 0f3F000000;
	cvt.sat.f32.f32 	%f363, %f362;
	fma.rm.f32 	%f364, %f363, %f123, %f122;
	add.f32 	%f365, %f364, 0fCB40007F;
	neg.f32 	%f366, %f365;
	fma.rn.f32 	%f367, %f361, 0f3FB8AA3B, %f366;
	fma.rn.f32 	%f368, %f361, 0f32A57060, %f367;
	mov.b32 	%r59, %f364;
	shl.b32 	%r60, %r59, 23;
	mov.b32 	%f369, %r60;
	ex2.approx.ftz.f32 	%f370, %f368;
	mul.f32 	%f371, %f370, %f369;
	add.f32 	%f372, %f360, %f371;
	sub.f32 	%f373, %f479, %f118;
	fma.rn.f32 	%f374, %f373, 0f3BBB989D, 0f3F000000;
	cvt.sat.f32.f32 	%f375, %f374;
	fma.rm.f32 	%f376, %f375, %f123, %f122;
	add.f32 	%f377, %f376, 0fCB40007F;
	neg.f32 	%f378, %f377;
	fma.rn.f32 	%f379, %f373, 0f3FB8AA3B, %f378;
	fma.rn.f32 	%f380, %f373, 0f32A57060, %f379;
	mov.b32 	%r61, %f376;
	shl.b32 	%r62, %r61, 23;
	mov.b32 	%f381, %r62;
	ex2.approx.ftz.f32 	%f382, %f380;
	mul.f32 	%f383, %f382, %f381;
	add.f32 	%f384, %f372, %f383;
	sub.f32 	%f385, %f36, %f118;
	fma.rn.f32 	%f386, %f385, 0f3BBB989D, 0f3F000000;
	cvt.sat.f32.f32 	%f387, %f386;
	fma.rm.f32 	%f388, %f387, %f123, %f122;
	add.f32 	%f389, %f388, 0fCB40007F;
	neg.f32 	%f390, %f389;
	fma.rn.f32 	%f391, %f385, 0f3FB8AA3B, %f390;
	fma.rn.f32 	%f392, %f385, 0f32A57060, %f391;
	mov.b32 	%r63, %f388;
	shl.b32 	%r64, %r63, 23;
	mov.b32 	%f393, %r64;
	ex2.approx.ftz.f32 	%f394, %f392;
	mul.f32 	%f395, %f394, %f393;
	add.f32 	%f396, %f384, %f395;
	sub.f32 	%f397, %f480, %f118;
	fma.rn.f32 	%f398, %f397, 0f3BBB989D, 0f3F000000;
	cvt.sat.f32.f32 	%f399, %f398;
	fma.rm.f32 	%f400, %f399, %f123, %f122;
	add.f32 	%f401, %f400, 0fCB40007F;
	neg.f32 	%f402, %f401;
	fma.rn.f32 	%f403, %f397, 0f3FB8AA3B, %f402;
	fma.rn.f32 	%f404, %f397, 0f32A57060, %f403;
	mov.b32 	%r65, %f400;
	shl.b32 	%r66, %r65, 23;
	mov.b32 	%f405, %r66;
	ex2.approx.ftz.f32 	%f406, %f404;
	mul.f32 	%f407, %f406, %f405;
	add.f32 	%f408, %f396, %f407;
	sub.f32 	%f409, %f39, %f118;
	fma.rn.f32 	%f410, %f409, 0f3BBB989D, 0f3F000000;
	cvt.sat.f32.f32 	%f411, %f410;
	fma.rm.f32 	%f412, %f411, %f123, %f122;
	add.f32 	%f413, %f412, 0fCB40007F;
	neg.f32 	%f414, %f413;
	fma.rn.f32 	%f415, %f409, 0f3FB8AA3B, %f414;
	fma.rn.f32 	%f416, %f409, 0f32A57060, %f415;
	mov.b32 	%r67, %f412;
	shl.b32 	%r68, %r67, 23;
	mov.b32 	%f417, %r68;
	ex2.approx.ftz.f32 	%f418, %f416;
	mul.f32 	%f419, %f418, %f417;
	add.f32 	%f420, %f408, %f419;
	sub.f32 	%f421, %f481, %f118;
	fma.rn.f32 	%f422, %f421, 0f3BBB989D, 0f3F000000;
	cvt.sat.f32.f32 	%f423, %f422;
	fma.rm.f32 	%f424, %f423, %f123, %f122;
	add.f32 	%f425, %f424, 0fCB40007F;
	neg.f32 	%f426, %f425;
	fma.rn.f32 	%f427, %f421, 0f3FB8AA3B, %f426;
	fma.rn.f32 	%f428, %f421, 0f32A57060, %f427;
	mov.b32 	%r69, %f424;
	shl.b32 	%r70, %r69, 23;
	mov.b32 	%f429, %r70;
	ex2.approx.ftz.f32 	%f430, %f428;
	mul.f32 	%f431, %f430, %f429;
	add.f32 	%f432, %f420, %f431;
	mov.b32 	%r71, %f432;
	shfl.sync.bfly.b32	%r72|%p34, %r71, 16, 31, -1;
	mov.b32 	%f433, %r72;
	add.f32 	%f434, %f432, %f433;
	mov.b32 	%r73, %f434;
	shfl.sync.bfly.b32	%r74|%p35, %r73, 8, 31, -1;
	mov.b32 	%f435, %r74;
	add.f32 	%f436, %f434, %f435;
	mov.b32 	%r75, %f436;
	shfl.sync.bfly.b32	%r76|%p36, %r75, 4, 31, -1;
	mov.b32 	%f437, %r76;
	add.f32 	%f438, %f436, %f437;
	mov.b32 	%r77, %f438;
	shfl.sync.bfly.b32	%r78|%p37, %r77, 2, 31, -1;
	mov.b32 	%f439, %r78;
	add.f32 	%f440, %f438, %f439;
	mov.b32 	%r79, %f440;
	shfl.sync.bfly.b32	%r80|%p38, %r79, 1, 31, -1;
	mov.b32 	%f441, %r80;
	add.f32 	%f442, %f440, %f441;
	div.rn.f32 	%f443, %f131, %f442;
	div.rn.f32 	%f444, %f143, %f442;
	div.rn.f32 	%f445, %f155, %f442;
	div.rn.f32 	%f446, %f167, %f442;
	div.rn.f32 	%f447, %f179, %f442;
	div.rn.f32 	%f448, %f191, %f442;
	div.rn.f32 	%f449, %f203, %f442;
	div.rn.f32 	%f450, %f215, %f442;
	div.rn.f32 	%f451, %f227, %f442;
	div.rn.f32 	%f452, %f239, %f442;
	div.rn.f32 	%f453, %f251, %f442;
	div.rn.f32 	%f454, %f263, %f442;
	div.rn.f32 	%f455, %f275, %f442;
	div.rn.f32 	%f456, %f287, %f442;
	div.rn.f32 	%f457, %f299, %f442;
	div.rn.f32 	%f458, %f311, %f442;
	div.rn.f32 	%f459, %f323, %f442;
	div.rn.f32 	%f460, %f335, %f442;
	div.rn.f32 	%f461, %f347, %f442;
	div.rn.f32 	%f462, %f359, %f442;
	div.rn.f32 	%f463, %f371, %f442;
	div.rn.f32 	%f464, %f383, %f442;
	div.rn.f32 	%f465, %f395, %f442;
	div.rn.f32 	%f466, %f407, %f442;
	div.rn.f32 	%f467, %f419, %f442;
	div.rn.f32 	%f468, %f431, %f442;
	mad.lo.s64 	%rd127, %rd205, %rd28, %rd6;
	shr.u64 	%rd128, %rd127, 63;
	add.s64 	%rd129, %rd127, %rd128;
	shl.b64 	%rd130, %rd129, 2;
	and.b64  	%rd131, %rd130, -8;
	add.s64 	%rd132, %rd5, %rd131;
	st.global.v2.f32 	[%rd132], {%f443, %f444};
	add.s64 	%rd133, %rd127, 64;
	shr.u64 	%rd134, %rd133, 63;
	add.s64 	%rd135, %rd133, %rd134;
	shl.b64 	%rd136, %rd135, 2;
	and.b64  	%rd137, %rd136, -8;
	add.s64 	%rd138, %rd5, %rd137;
	st.global.v2.f32 	[%rd138], {%f445, %f446};
	add.s64 	%rd139, %rd127, 128;
	shr.u64 	%rd140, %rd139, 63;
	add.s64 	%rd141, %rd139, %rd140;
	shl.b64 	%rd142, %rd141, 2;
	and.b64  	%rd143, %rd142, -8;
	add.s64 	%rd144, %rd5, %rd143;
	st.global.v2.f32 	[%rd144], {%f447, %f448};
	add.s64 	%rd145, %rd127, 192;
	shr.u64 	%rd146, %rd145, 63;
	add.s64 	%rd147, %rd145, %rd146;
	shl.b64 	%rd148, %rd147, 2;
	and.b64  	%rd149, %rd148, -8;
	add.s64 	%rd150, %rd5, %rd149;
	st.global.v2.f32 	[%rd150], {%f449, %f450};
	add.s64 	%rd151, %rd127, 256;
	shr.u64 	%rd152, %rd151, 63;
	add.s64 	%rd153, %rd151, %rd152;
	shl.b64 	%rd154, %rd153, 2;
	and.b64  	%rd155, %rd154, -8;
	add.s64 	%rd156, %rd5, %rd155;
	st.global.v2.f32 	[%rd156], {%f451, %f452};
	add.s64 	%rd157, %rd127, 320;
	shr.u64 	%rd158, %rd157, 63;
	add.s64 	%rd159, %rd157, %rd158;
	shl.b64 	%rd160, %rd159, 2;
	and.b64  	%rd161, %rd160, -8;
	add.s64 	%rd162, %rd5, %rd161;
	st.global.v2.f32 	[%rd162], {%f453, %f454};
	add.s64 	%rd163, %rd127, 384;
	shr.u64 	%rd164, %rd163, 63;
	add.s64 	%rd165, %rd163, %rd164;
	shl.b64 	%rd166, %rd165, 2;
	and.b64  	%rd167, %rd166, -8;
	add.s64 	%rd168, %rd5, %rd167;
	st.global.v2.f32 	[%rd168], {%f455, %f456};
	add.s64 	%rd169, %rd127, 448;
	shr.u64 	%rd170, %rd169, 63;
	add.s64 	%rd171, %rd169, %rd170;
	shl.b64 	%rd172, %rd171, 2;
	and.b64  	%rd173, %rd172, -8;
	add.s64 	%rd174, %rd5, %rd173;
	st.global.v2.f32 	[%rd174], {%f457, %f458};
	add.s64 	%rd175, %rd127, 512;
	shr.u64 	%rd176, %rd175, 63;
	add.s64 	%rd177, %rd175, %rd176;
	shl.b64 	%rd178, %rd177, 2;
	and.b64  	%rd179, %rd178, -8;
	add.s64 	%rd180, %rd5, %rd179;
	st.global.v2.f32 	[%rd180], {%f459, %f460};
	add.s64 	%rd181, %rd127, 576;
	shr.u64 	%rd182, %rd181, 63;
	add.s64 	%rd183, %rd181, %rd182;
	shl.b64 	%rd184, %rd183, 2;
	and.b64  	%rd185, %rd184, -8;
	add.s64 	%rd186, %rd5, %rd185;
	st.global.v2.f32 	[%rd186], {%f461, %f462};
	add.s64 	%rd187, %rd127, 640;
	shr.u64 	%rd188, %rd187, 63;
	add.s64 	%rd189, %rd187, %rd188;
	shl.b64 	%rd190, %rd189, 2;
	and.b64  	%rd191, %rd190, -8;
	add.s64 	%rd192, %rd5, %rd191;
	st.global.v2.f32 	[%rd192], {%f463, %f464};
	add.s64 	%rd193, %rd127, 704;
	shr.u64 	%rd194, %rd193, 63;
	add.s64 	%rd195, %rd193, %rd194;
	shl.b64 	%rd196, %rd195, 2;
	and.b64  	%rd197, %rd196, -8;
	add.s64 	%rd198, %rd5, %rd197;
	st.global.v2.f32 	[%rd198], {%f465, %f466};
	add.s64 	%rd199, %rd127, 768;
	shr.u64 	%rd200, %rd199, 63;
	add.s64 	%rd201, %rd199, %rd200;
	shl.b64 	%rd202, %rd201, 2;
	and.b64  	%rd203, %rd202, -8;
	add.s64 	%rd204, %rd5, %rd203;
	st.global.v2.f32 	[%rd204], {%f467, %f468};
	add.s64 	%rd205, %rd205, %rd7;
	setp.lt.s64 	%p39, %rd205, %rd29;
	@%p39 bra 	$L__BB46_4;
$L__BB46_31:
	ret;

}
	// .globl	_Z15SoftmaxWarpImplI24ElementwiseScaleMaskLoadIffbE11DirectStoreIffEfLi2ELi26ELi32ELi1ELb1EL9Algorithm0EEvT_T0_ll
.visible .entry _Z15SoftmaxWarpImplI24ElementwiseScaleMaskLoadIffbE11DirectStoreIffEfLi2ELi26ELi32ELi1ELb1EL9Algorithm0EEvT_T0_ll(
	.param .align 8 .b8 _Z15SoftmaxWarpImplI24ElementwiseScaleMaskLoadIffbE11DirectStoreIffEfLi2ELi26ELi32ELi1ELb1EL9Algorithm0EEvT_T0_ll_param_0[32],
	.param .align 8 .b8 _Z15SoftmaxWarpImplI24ElementwiseScaleMaskLoadIffbE11DirectStoreIffEfLi2ELi26ELi32ELi1ELb1EL9Algorithm0EEvT_T0_ll_param_1[16],
	.param .u64 _Z15SoftmaxWarpImplI24ElementwiseScaleMaskLoadIffbE11DirectStoreIffEfLi2ELi26ELi32ELi1ELb1EL9Algorithm0EEvT_T0_ll_param_2,
	.param .u64 _Z15SoftmaxWarpImplI24ElementwiseScaleMaskLoadIffbE11DirectStoreIffEfLi2ELi26ELi32ELi1ELb1EL9Algorithm0EEvT_T0_ll_param_3
)
{
	.reg .pred 	%p<66>;
	.reg .b16 	%rs<27>;
	.reg .b32 	%r<94>;
	.reg .b32 	%f<581>;
	.reg .b64 	%rd<238>;

	ld.param.u64 	%rd39, [_Z15SoftmaxWarpImplI24ElementwiseScaleMaskLoadIffbE11DirectStoreIffEfLi2ELi26ELi32ELi1ELb1EL9Algorithm0EEvT_T0_ll_param_1+8];
	ld.param.u64 	%rd38, [_Z15SoftmaxWarpImplI24ElementwiseScaleMaskLoadIffbE11DirectStoreIffEfLi2ELi26ELi32ELi1ELb1EL9Algorithm0EEvT_T0_ll_param_1];
	ld.param.v2.f32 	{%f128, %f129}, [_Z15SoftmaxWarpImplI24ElementwiseScaleMaskLoadIffbE11DirectStoreIffEfLi2ELi26ELi32ELi1ELb1EL9Algorithm0EEvT_T0_ll_param_0+24];
	ld.param.u64 	%rd37, [_Z15SoftmaxWarpImplI24ElementwiseScaleMaskLoadIffbE11DirectStoreIffEfLi2ELi26ELi32ELi1ELb1EL9Algorithm0EEvT_T0_ll_param_0+16];
	ld.param.u64 	%rd36, [_Z15SoftmaxWarpImplI24ElementwiseScaleMaskLoadIffbE11DirectStoreIffEfLi2ELi26ELi32ELi1ELb1EL9Algorithm0EEvT_T0_ll_param_0+8];
	ld.param.u64 	%rd35, [_Z15SoftmaxWarpImplI24ElementwiseScaleMaskLoadIffbE11DirectStoreIffEfLi2ELi26ELi32ELi1ELb1EL9Algorithm0EEvT_T0_ll_param_0];
	ld.param.u64 	%rd41, [_Z15SoftmaxWarpImplI24ElementwiseScaleMaskLoadIffbE11DirectStoreIffEfLi2ELi26ELi32ELi1ELb1EL9Algorithm0EEvT_T0_ll_param_3];
	setp.lt.s64 	%p1, %rd41, 833;
	@%p1 bra 	$L__BB47_2;
	mov.u64 	%rd42, $str;
	cvta.global.u64 	%rd43, %rd42;
	mov.u64 	%rd44, $str$1;
	cvta.global.u64 	%rd45, %rd44;
	mov.u64 	%rd46, __unnamed_48;
	cvta.global.u64 	%rd47, %rd46;
	{ // callseq 47, 0
	.param .b64 param0;
	st.param.b64 	[param0], %rd43;
	.param .b64 param1;
	st.param.b64 	[param1], %rd45;
	.param .b32 param2;
	st.param.b32 	[param2], 254;
	.param .b64 param3;
	st.param.b64 	[param3], %rd47;
	.param .b64 param4;
	st.param.b64 	[param4], 1;
	call.uni 
	__assertfail, 
	(
	param0, 
	param1, 
	param2, 
	param3, 
	param4
	);
	} // callseq 47
$L__BB47_2:
	ld.param.u64 	%rd235, [_Z15SoftmaxWarpImplI24ElementwiseScaleMaskLoadIffbE11DirectStoreIffEfLi2ELi26ELi32ELi1ELb1EL9Algorithm0EEvT_T0_ll_param_2];
	mov.u32 	%r1, %ctaid.x;
	mov.u32 	%r2, %ntid.y;
	mov.u32 	%r3, %tid.y;
	mad.lo.s32 	%r4, %r1, %r2, %r3;
	cvt.s64.s32 	%rd237, %r4;
	setp.le.s64 	%p2, %rd235, %rd237;
	@%p2 bra 	$L__BB47_83;
	mov.u32 	%r5, %tid.x;
	shl.b32 	%r6, %r5, 1;
	cvt.u64.u32 	%rd2, %r6;
	add.s32 	%r7, %r6, 64;
	cvt.u64.u32 	%rd3, %r7;
	add.s32 	%r8, %r6, 128;
	cvt.u64.u32 	%rd4, %r8;
	add.s32 	%r9, %r6, 192;
	cvt.u64.u32 	%rd5, %r9;
	add.s32 	%r10, %r6, 256;
	cvt.u64.u32 	%rd6, %r10;
	add.s32 	%r11, %r6, 320;
	cvt.u64.u32 	%rd7, %r11;
	add.s32 	%r12, %r6, 384;
	cvt.u64.u32 	%rd8, %r12;
	add.s32 	%r13, %r6, 448;
	cvt.u64.u32 	%rd9, %r13;
	add.s32 	%r14, %r6, 512;
	cvt.u64.u32 	%rd10, %r14;
	add.s32 	%r15, %r6, 576;
	cvt.u64.u32 	%rd11, %r15;
	add.s32 	%r16, %r6, 640;
	cvt.u64.u32 	%rd12, %r16;
	add.s32 	%r17, %r6, 704;
	cvt.u64.u32 	%rd13, %r17;
	add.s32 	%r18, %r6, 768;
	cvt.u64.u32 	%rd14, %r18;
	mov.u32 	%r91, %nctaid.x;
	mul.lo.s32 	%r93, %r91, %r2;
$L__BB47_4:
	cvta.to.global.u64 	%rd16, %rd35;
	cvta.to.global.u64 	%rd17, %rd36;
	setp.le.s64 	%p3, %rd41, %rd2;
	mul.lo.s64 	%rd18, %rd237, %rd37;
	mov.f32 	%f530, 0fFF800000;
	mov.f32 	%f531, %f530;
	mov.f32 	%f536, %f530;
	@%p3 bra 	$L__BB47_8;
	add.s64 	%rd48, %rd18, %rd2;
	shr.u64 	%rd49, %rd48, 63;
	add.s64 	%rd50, %rd48, %rd49;
	shl.b64 	%rd51, %rd50, 2;
	and.b64  	%rd52, %rd51, -8;
	add.s64 	%rd19, %rd16, %rd52;
	ld.global.f32 	%f131, [%rd19];
	and.b64  	%rd53, %rd50, -2;
	add.s64 	%rd54, %rd17, %rd53;
	ld.global.v2.u8 	{%rs1, %rs2}, [%rd54];
	setp.eq.s16 	%p4, %rs1, 0;
	mul.f32 	%f132, %f129, %f131;
	selp.f32 	%f531, %f128, %f132, %p4;
	setp.eq.s16 	%p5, %rs2, 0;
	mov.f32 	%f530, %f128;
	@%p5 bra 	$L__BB47_7;
	ld.global.f32 	%f133, [%rd19+4];
	mul.f32 	%f530, %f129, %f133;
$L__BB47_7:
	max.f32 	%f134, %f531, 0fFF800000;
	max.f32 	%f536, %f134, %f530;
$L__BB47_8:
	setp.le.s64 	%p6, %rd41, %rd3;
	mov.f32 	%f534, 0fFF800000;
	mov.f32 	%f535, %f534;
	@%p6 bra 	$L__BB47_12;
	add.s64 	%rd55, %rd18, %rd3;
	shr.u64 	%rd56, %rd55, 63;
	add.s64 	%rd57, %rd55, %rd56;
	shl.b64 	%rd58, %rd57, 2;
	and.b64  	%rd59, %rd58, -8;
	add.s64 	%rd20, %rd16, %rd59;
	ld.global.f32 	%f136, [%rd20];
	and.b64  	%rd60, %rd57, -2;
	add.s64 	%rd61, %rd17, %rd60;
	ld.global.v2.u8 	{%rs3, %rs4}, [%rd61];
	setp.eq.s16 	%p7, %rs3, 0;
	mul.f32 	%f137, %f129, %f136;
	selp.f32 	%f535, %f128, %f137, %p7;
	setp.eq.s16 	%p8, %rs4, 0;
	mov.f32 	%f534, %f128;
	@%p8 bra 	$L__BB47_11;
	ld.global.f32 	%f138, [%rd20+4];
	mul.f32 	%f534, %f129, %f138;
$L__BB47_11:
	max.f32 	%f139, %f536, %f535;
	max.f32 	%f536, %f139, %f534;
$L__BB47_12:
	setp.le.s64 	%p9, %rd41, %rd4;
	mov.f32 	%f538, 0fFF800000;
	mov.f32 	%f539, %f538;
	@%p9 bra 	$L__BB47_16;
	add.s64 	%rd62, %rd18, %rd4;
	shr.u64 	%rd63, %rd62, 63;
	add.s64 	%rd64, %rd62, %rd63;
	shl.b64 	%rd65, %rd64, 2;
	and.b64  	%rd66, %rd65, -8;
	add.s64 	%rd21, %rd16, %rd66;
	ld.global.f32 	%f141, [%rd21];
	and.b64  	%rd67, %rd64, -2;
	add.s64 	%rd68, %rd17, %rd67;
	ld.global.v2.u8 	{%rs5, %rs6}, [%rd68];
	setp.eq.s16 	%p10, %rs5, 0;
	mul.f32 	%f142, %f129, %f141;
	selp.f32 	%f539, %f128, %f142, %p10;
	setp.eq.s16 	%p11, %rs6, 0;
	mov.f32 	%f538, %f128;
	@%p11 bra 	$L__BB47_15;
	ld.global.f32 	%f143, [%rd21+4];
	mul.f32 	%f538, %f129, %f143;
$L__BB47_15:
	max.f32 	%f144, %f536, %f539;
	max.f32 	%f536, %f144, %f538;
$L__BB47_16:
	setp.le.s64 	%p12, %rd41, %rd5;
	mov.f32 	%f542, 0fFF800000;
	mov.f32 	%f543, %f542;
	@%p12 bra 	$L__BB47_20;
	add.s64 	%rd69, %rd18, %rd5;
	shr.u64 	%rd70, %rd69, 63;
	add.s64 	%rd71, %rd69, %rd70;
	shl.b64 	%rd72, %rd71, 2;
	and.b64  	%rd73, %rd72, -8;
	add.s64 	%rd22, %rd16, %rd73;
	ld.global.f32 	%f146, [%rd22];
	and.b64  	%rd74, %rd71, -2;
	add.s64 	%rd75, %rd17, %rd74;
	ld.global.v2.u8 	{%rs7, %rs8}, [%rd75];
	setp.eq.s16 	%p13, %rs7, 0;
	mul.f32 	%f147, %f129, %f146;
	selp.f32 	%f543, %f128, %f147, %p13;
	setp.eq.s16 	%p14, %rs8, 0;
	mov.f32 	%f542, %f128;
	@%p14 bra 	$L__BB47_19;
	ld.global.f32 	%f148, [%rd22+4];
	mul.f32 	%f542, %f129, %f148;
$L__BB47_19:
	max.f32 	%f149, %f536, %f543;
	max.f32 	%f536, %f149, %f542;
$L__BB47_20:
	setp.le.s64 	%p15, %rd41, %rd6;
	mov.f32 	%f546, 0fFF800000;
	mov.f32 	%f547, %f546;
	@%p15 bra 	$L__BB47_24;
	add.s64 	%rd76, %rd18, %rd6;
	shr.u64 	%rd77, %rd76, 63;
	add.s64 	%rd78, %rd76, %rd77;
	shl.b64 	%rd79, %rd78, 2;
	and.b64  	%rd80, %rd79, -8;
	add.s64 	%rd23, %rd16, %rd80;
	ld.global.f32 	%f151, [%rd23];
	and.b64  	%rd81, %rd78, -2;
	add.s64 	%rd82, %rd17, %rd81;
	ld.global.v2.u8 	{%rs9, %rs10}, [%rd82];
	setp.eq.s16 	%p16, %rs9, 0;
	mul.f32 	%f152, %f129, %f151;
	selp.f32 	%f547, %f128, %f152, %p16;
	setp.eq.s16 	%p17, %rs10, 0;
	mov.f32 	%f546, %f128;
	@%p17 bra 	$L__BB47_23;
	ld.global.f32 	%f153, [%rd23+4];
	mul.f32 	%f546, %f129, %f153;
$L__BB47_23:
	max.f32 	%f154, %f536, %f547;
	max.f32 	%f536, %f154, %f546;
$L__BB47_24:
	setp.le.s64 	%p18, %rd41, %rd7;
	mov.f32 	%f550, 0fFF800000;
	mov.f32 	%f551, %f550;
	@%p18 bra 	$L__BB47_28;
	add.s64 	%rd83, %rd18, %rd7;
	shr.u64 	%rd84, %rd83, 63;
	add.s64 	%rd85, %rd83, %rd84;
	shl.b64 	%rd86, %rd85, 2;
	and.b64  	%rd87, %rd86, -8;
	add.s64 	%rd24, %rd16, %rd87;
	ld.global.f32 	%f156, [%rd24];
	and.b64  	%rd88, %rd85, -2;
	add.s64 	%rd89, %rd17, %rd88;
	ld.global.v2.u8 	{%rs11, %rs12}, [%rd89];
	setp.eq.s16 	%p19, %rs11, 0;
	mul.f32 	%f157, %f129, %f156;
	selp.f32 	%f551, %f128, %f157, %p19;
	setp.eq.s16 	%p20, %rs12, 0;
	mov.f32 	%f550, %f128;
	@%p20 bra 	$L__BB47_27;
	ld.global.f32 	%f158, [%rd24+4];
	mul.f32 	%f550, %f129, %f158;
$L__BB47_27:
	max.f32 	%f159, %f536, %f551;
	max.f32 	%f536, %f159, %f550;
$L__BB47_28:
	setp.le.s64 	%p21, %rd41, %rd8;
	mov.f32 	%f554, 0fFF800000;
	mov.f32 	%f555, %f554;
	@%p21 bra 	$L__BB47_32;
	add.s64 	%rd90, %rd18, %rd8;
	shr.u64 	%rd91, %rd90, 63;
	add.s64 	%rd92, %rd90, %rd91;
	shl.b64 	%rd93, %rd92, 2;
	and.b64  	%rd94, %rd93, -8;
	add.s64 	%rd25, %rd16, %rd94;
	ld.global.f32 	%f161, [%rd25];
	cvta.to.global.u64 	%rd95, %rd36;
	and.b64  	%rd96, %rd92, -2;
	add.s64 	%rd97, %rd95, %rd96;
	ld.global.v2.u8 	{%rs13, %rs14}, [%rd97];
	setp.eq.s16 	%p22, %rs13, 0;
	mul.f32 	%f162, %f129, %f161;
	selp.f32 	%f555, %f128, %f162, %p22;
	setp.eq.s16 	%p23, %rs14, 0;
	mov.f32 	%f554, %f128;
	@%p23 bra 	$L__BB47_31;
	ld.global.f32 	%f163, [%rd25+4];
	mul.f32 	%f554, %f129, %f163;
$L__BB47_31:
	max.f32 	%f164, %f536, %f555;
	max.f32 	%f536, %f164, %f554;
$L__BB47_32:
	setp.le.s64 	%p24, %rd41, %rd9;
	mov.f32 	%f558, 0fFF800000;
	mov.f32 	%f559, %f558;
	@%p24 bra 	$L__BB47_36;
	add.s64 	%rd98, %rd18, %rd9;
	shr.u64 	%rd99, %rd98, 63;
	add.s64 	%rd100, %rd98, %rd99;
	cvta.to.global.u64 	%rd101, %rd35;
	shl.b64 	%rd102, %rd100, 2;
	and.b64  	%rd103, %rd102, -8;
	add.s64 	%rd26, %rd101, %rd103;
	ld.global.f32 	%f166, [%rd26];
	cvta.to.global.u64 	%rd104, %rd36;
	and.b64  	%rd105, %rd100, -2;
	add.s64 	%rd106, %rd104, %rd105;
	ld.global.v2.u8 	{%rs15, %rs16}, [%rd106];
	setp.eq.s16 	%p25, %rs15, 0;
	mul.f32 	%f167, %f129, %f166;
	selp.f32 	%f559, %f128, %f167, %p25;
	setp.eq.s16 	%p26, %rs16, 0;
	mov.f32 	%f558, %f128;
	@%p26 bra 	$L__BB47_35;
	ld.global.f32 	%f168, [%rd26+4];
	mul.f32 	%f558, %f129, %f168;
$L__BB47_35:
	max.f32 	%f169, %f536, %f559;
	max.f32 	%f536, %f169, %f558;
$L__BB47_36:
	setp.le.s64 	%p27, %rd41, %rd10;
	mov.f32 	%f562, 0fFF800000;
	mov.f32 	%f563, %f562;
	@%p27 bra 	$L__BB47_40;
	add.s64 	%rd107, %rd18, %rd10;
	shr.u64 	%rd108, %rd107, 63;
	add.s64 	%rd109, %rd107, %rd108;
	cvta.to.global.u64 	%rd110, %rd35;
	shl.b64 	%rd111, %rd109, 2;
	and.b64  	%rd112, %rd111, -8;
	add.s64 	%rd27, %rd110, %rd112;
	ld.global.f32 	%f171, [%rd27];
	cvta.to.global.u64 	%rd113, %rd36;
	and.b64  	%rd114, %rd109, -2;
	add.s64 	%rd115, %rd113, %rd114;
	ld.global.v2.u8 	{%rs17, %rs18}, [%rd115];
	setp.eq.s16 	%p28, %rs17, 0;
	mul.f32 	%f172, %f129, %f171;
	selp.f32 	%f563, %f128, %f172, %p28;
	setp.eq.s16 	%p29, %rs18, 0;
	mov.f32 	%f562, %f128;
	@%p29 bra 	$L__BB47_39;
	ld.global.f32 	%f173, [%rd27+4];
	mul.f32 	%f562, %f129, %f173;
$L__BB47_39:
	max.f32 	%f174, %f536, %f563;
	max.f32 	%f536, %f174, %f562;
$L__BB47_40:
	setp.le.s64 	%p30, %rd41, %rd11;
	mov.f32 	%f566, 0fFF800000;
	mov.f32 	%f567, %f566;
	@%p30 bra 	$L__BB47_44;
	add.s64 	%rd116, %rd18, %rd11;
	shr.u64 	%rd117, %rd116, 63;
	add.s64 	%rd118, %rd116, %rd117;
	cvta.to.global.u64 	%rd119, %rd35;
	shl.b64 	%rd120, %rd118, 2;
	and.b64  	%rd121, %rd120, -8;
	add.s64 	%rd28, %rd119, %rd121;
	ld.global.f32 	%f176, [%rd28];
	cvta.to.global.u64 	%rd122, %rd36;
	and.b64  	%rd123, %rd118, -2;
	add.s64 	%rd124, %rd122, %rd123;
	ld.global.v2.u8 	{%rs19, %rs20}, [%rd124];
	setp.eq.s16 	%p31, %rs19, 0;
	mul.f32 	%f177, %f129, %f176;
	selp.f32 	%f567, %f128, %f177, %p31;
	setp.eq.s16 	%p32, %rs20, 0;
	mov.f32 	%f566, %f128;
	@%p32 bra 	$L__BB47_43;
	ld.global.f32 	%f178, [%rd28+4];
	mul.f32 	%f566, %f129, %f178;
$L__BB47_43:
	max.f32 	%f179, %f536, %f567;
	max.f32 	%f536, %f179, %f566;
$L__BB47_44:
	setp.le.s64 	%p33, %rd41, %rd12;
	mov.f32 	%f570, 0fFF800000;
	mov.f32 	%f571, %f570;
	@%p33 bra 	$L__BB47_48;
	add.s64 	%rd125, %rd18, %rd12;
	shr.u64 	%rd126, %rd125, 63;
	add.s64 	%rd127, %rd125, %rd126;
	cvta.to.global.u64 	%rd128, %rd35;
	shl.b64 	%rd129, %rd127, 2;
	and.b64  	%rd130, %rd129, -8;
	add.s64 	%rd29, %rd128, %rd130;
	ld.global.f32 	%f181, [%rd29];
	cvta.to.global.u64 	%rd131, %rd36;
	and.b64  	%rd132, %rd127, -2;
	add.s64 	%rd133, %rd131, %rd132;
	ld.global.v2.u8 	{%rs21, %rs22}, [%rd133];
	setp.eq.s16 	%p34, %rs21, 0;
	mul.f32 	%f182, %f129, %f181;
	selp.f32 	%f571, %f128, %f182, %p34;
	setp.eq.s16 	%p35, %rs22, 0;
	mov.f32 	%f570, %f128;
	@%p35 bra 	$L__BB47_47;
	ld.global.f32 	%f183, [%rd29+4];
	mul.f32 	%f570, %f129, %f183;
$L__BB47_47:
	max.f32 	%f184, %f536, %f571;
	max.f32 	%f536, %f184, %f570;
$L__BB47_48:
	setp.le.s64 	%p36, %rd41, %rd13;
	mov.f32 	%f574, 0fFF800000;
	mov.f32 	%f575, %f574;
	@%p36 bra 	$L__BB47_52;
	add.s64 	%rd134, %rd18, %rd13;
	shr.u64 	%rd135, %rd134, 63;
	add.s64 	%rd136, %rd134, %rd135;
	cvta.to.global.u64 	%rd137, %rd35;
	shl.b64 	%rd138, %rd136, 2;
	and.b64  	%rd139, %rd138, -8;
	add.s64 	%rd30, %rd137, %rd139;
	ld.global.f32 	%f186, [%rd30];
	cvta.to.global.u64 	%rd140, %rd36;
	and.b64  	%rd141, %rd136, -2;
	add.s64 	%rd142, %rd140, %rd141;
	ld.global.v2.u8 	{%rs23, %rs24}, [%rd142];
	setp.eq.s16 	%p37, %rs23, 0;
	mul.f32 	%f187, %f129, %f186;
	selp.f32 	%f575, %f128, %f187, %p37;
	setp.eq.s16 	%p38, %rs24, 0;
	mov.f32 	%f574, %f128;
	@%p38 bra 	$L__BB47_51;
	ld.global.f32 	%f188, [%rd30+4];
	mul.f32 	%f574, %f129, %f188;
$L__BB47_51:
	max.f32 	%f189, %f536, %f575;
	max.f32 	%f536, %f189, %f574;
$L__BB47_52:
	setp.le.s64 	%p39, %rd41, %rd14;
	mov.f32 	%f578, 0fFF800000;
	mov.f32 	%f579, %f578;
	@%p39 bra 	$L__BB47_56;
	add.s64 	%rd143, %rd18, %rd14;
	shr.u64 	%rd144, %rd143, 63;
	add.s64 	%rd145, %rd143, %rd144;
	cvta.to.global.u64 	%rd146, %rd35;
	shl.b64 	%rd147, %rd145, 2;
	and.b64  	%rd148, %rd147, -8;
	add.s64 	%rd31, %rd146, %rd148;
	ld.global.f32 	%f191, [%rd31];
	cvta.to.global.u64 	%rd149, %rd36;
	and.b64  	%rd150, %rd145, -2;
	add.s64 	%rd151, %rd149, %rd150;
	ld.global.v2.u8 	{%rs25, %rs26}, [%rd151];
	setp.eq.s16 	%p40, %rs25, 0;
	mul.f32 	%f192, %f129, %f191;
	selp.f32 	%f579, %f128, %f192, %p40;
	setp.eq.s16 	%p41, %rs26, 0;
	mov.f32 	%f578, %f128;
	@%p41 bra 	$L__BB47_55;
	ld.global.f32 	%f193, [%rd31+4];
	mul.f32 	%f578, %f129, %f193;
$L__BB47_55:
	max.f32 	%f194, %f536, %f579;
	max.f32 	%f536, %f194, %f578;
$L__BB47_56:
	setp.le.s64 	%p42, %rd41, %rd2;
	mov.b32 	%r19, %f536;
	shfl.sync.bfly.b32	%r20|%p43, %r19, 16, 31, -1;
	mov.b32 	%f195, %r20;
	max.f32 	%f196, %f536, %f195;
	mov.b32 	%r21, %f196;
	shfl.sync.bfly.b32	%r22|%p44, %r21, 8, 31, -1;
	mov.b32 	%f197, %r22;
	max.f32 	%f198, %f196, %f197;
	mov.b32 	%r23, %f198;
	shfl.sync.bfly.b32	%r24|%p45, %r23, 4, 31, -1;
	mov.b32 	%f199, %r24;
	max.f32 	%f200, %f198, %f199;
	mov.b32 	%r25, %f200;
	shfl.sync.bfly.b32	%r26|%p46, %r25, 2, 31, -1;
	mov.b32 	%f201, %r26;
	max.f32 	%f202, %f200, %f201;
	mov.b32 	%r27, %f202;
	shfl.sync.bfly.b32	%r28|%p47, %r27, 1, 31, -1;
	mov.b32 	%f203, %r28;
	max.f32 	%f204, %f202, %f203;
	sub.f32 	%f205, %f531, %f204;
	fma.rn.f32 	%f206, %f205, 0f3BBB989D, 0f3F000000;
	cvt.sat.f32.f32 	%f207, %f206;
	mov.f32 	%f208, 0f4B400001;
	mov.f32 	%f209, 0f437C0000;
	fma.rm.f32 	%f210, %f207, %f209, %f208;
	add.f32 	%f211, %f210, 0fCB40007F;
	neg.f32 	%f212, %f211;
	fma.rn.f32 	%f213, %f205, 0f3FB8AA3B, %f212;
	fma.rn.f32 	%f214, %f205, 0f32A57060, %f213;
	mov.b32 	%r29, %f210;
	shl.b32 	%r30, %r29, 23;
	mov.b32 	%f215, %r30;
	ex2.approx.ftz.f32 	%f216, %f214;
	mul.f32 	%f217, %f216, %f215;
	add.f32 	%f218, %f217, 0f00000000;
	sub.f32 	%f219, %f530, %f204;
	fma.rn.f32 	%f220, %f219, 0f3BBB989D, 0f3F000000;
	cvt.sat.f32.f32 	%f221, %f220;
	fma.rm.f32 	%f222, %f221, %f209, %f208;
	add.f32 	%f223, %f222, 0fCB40007F;
	neg.f32 	%f224, %f223;
	fma.rn.f32 	%f225, %f219, 0f3FB8AA3B, %f224;
	fma.rn.f32 	%f226, %f219, 0f32A57060, %f225;
	mov.b32 	%r31, %f222;
	shl.b32 	%r32, %r31, 23;
	mov.b32 	%f227, %r32;
	ex2.approx.ftz.f32 	%f228, %f226;
	mul.f32 	%f229, %f228, %f227;
	add.f32 	%f230, %f218, %f229;
	sub.f32 	%f231, %f535, %f204;
	fma.rn.f32 	%f232, %f231, 0f3BBB989D, 0f3F000000;
	cvt.sat.f32.f32 	%f233, %f232;
	fma.rm.f32 	%f234, %f233, %f209, %f208;
	add.f32 	%f235, %f234, 0fCB40007F;
	neg.f32 	%f236, %f235;
	fma.rn.f32 	%f237, %f231, 0f3FB8AA3B, %f236;
	fma.rn.f32 	%f238, %f231, 0f32A57060, %f237;
	mov.b32 	%r33, %f234;
	shl.b32 	%r34, %r33, 23;
	mov.b32 	%f239, %r34;
	ex2.approx.ftz.f32 	%f240, %f238;
	mul.f32 	%f241, %f240, %f239;
	add.f32 	%f242, %f230, %f241;
	sub.f32 	%f243, %f534, %f204;
	fma.rn.f32 	%f244, %f243, 0f3BBB989D, 0f3F000000;
	cvt.sat.f32.f32 	%f245, %f244;
	fma.rm.f32 	%f246, %f245, %f209, %f208;
	add.f32 	%f247, %f246, 0fCB40007F;
	neg.f32 	%f248, %f247;
	fma.rn.f32 	%f249, %f243, 0f3FB8AA3B, %f248;
	fma.rn.f32 	%f250, %f243, 0f32A57060, %f249;
	mov.b32 	%r35, %f246;
	shl.b32 	%r36, %r35, 23;
	mov.b32 	%f251, %r36;
	ex2.approx.ftz.f32 	%f252, %f250;
	mul.f32 	%f253, %f252, %f251;
	add.f32 	%f254, %f242, %f253;
	sub.f32 	%f255, %f539, %f204;
	fma.rn.f32 	%f256, %f255, 0f3BBB989D, 0f3F000000;
	cvt.sat.f32.f32 	%f257, %f256;
	fma.rm.f32 	%f258, %f257, %f209, %f208;
	add.f32 	%f259, %f258, 0fCB40007F;
	neg.f32 	%f260, %f259;
	fma.rn.f32 	%f261, %f255, 0f3FB8AA3B, %f260;
	fma.rn.f32 	%f262, %f255, 0f32A57060, %f261;
	mov.b32 	%r37, %f258;
	shl.b32 	%r38, %r37, 23;
	mov.b32 	%f263, %r38;
	ex2.approx.ftz.f32 	%f264, %f262;
	mul.f32 	%f265, %f264, %f263;
	add.f32 	%f266, %f254, %f265;
	sub.f32 	%f267, %f538, %f204;
	fma.rn.f32 	%f268, %f267, 0f3BBB989D, 0f3F000000;
	cvt.sat.f32.f32 	%f269, %f268;
	fma.rm.f32 	%f270, %f269, %f209, %f208;
	add.f32 	%f271, %f270, 0fCB40007F;
	neg.f32 	%f272, %f271;
	fma.rn.f32 	%f273, %f267, 0f3FB8AA3B, %f272;
	fma.rn.f32 	%f274, %f267, 0f32A57060, %f273;
	mov.b32 	%r39, %f270;
	shl.b32 	%r40, %r39, 23;
	mov.b32 	%f275, %r40;
	ex2.approx.ftz.f32 	%f276, %f274;
	mul.f32 	%f277, %f276, %f275;
	add.f32 	%f278, %f266, %f277;
	sub.f32 	%f279, %f543, %f204;
	fma.rn.f32 	%f280, %f279, 0f3BBB989D, 0f3F000000;
	cvt.sat.f32.f32 	%f281, %f280;
	fma.rm.f32 	%f282, %f281, %f209, %f208;
	add.f32 	%f283, %f282, 0fCB40007F;
	neg.f32 	%f284, %f283;
	fma.rn.f32 	%f285, %f279, 0f3FB8AA3B, %f284;
	fma.rn.f32 	%f286, %f279, 0f32A57060, %f285;
	mov.b32 	%r41, %f282;
	shl.b32 	%r42, %r41, 23;
	mov.b32 	%f287, %r42;
	ex2.approx.ftz.f32 	%f288, %f286;
	mul.f32 	%f289, %f288, %f287;
	add.f32 	%f290, %f278, %f289;
	sub.f32 	%f291, %f542, %f204;
	fma.rn.f32 	%f292, %f291, 0f3BBB989D, 0f3F000000;
	cvt.sat.f32.f32 	%f293, %f292;
	fma.rm.f32 	%f294, %f293, %f209, %f208;
	add.f32 	%f295, %f294, 0fCB40007F;
	neg.f32 	%f296, %f295;
	fma.rn.f32 	%f297, %f291, 0f3FB8AA3B, %f296;
	fma.rn.f32 	%f298, %f291, 0f32A57060, %f297;
	mov.b32 	%r43, %f294;
	shl.b32 	%r44, %r43, 23;
	mov.b32 	%f299, %r44;
	ex2.approx.ftz.f32 	%f300, %f298;
	mul.f32 	%f301, %f300, %f299;
	add.f32 	%f302, %f290, %f301;
	sub.f32 	%f303, %f547, %f204;
	fma.rn.f32 	%f304, %f303, 0f3BBB989D, 0f3F000000;
	cvt.sat.f32.f32 	%f305, %f304;
	fma.rm.f32 	%f306, %f305, %f209, %f208;
	add.f32 	%f307, %f306, 0fCB40007F;
	neg.f32 	%f308, %f307;
	fma.rn.f32 	%f309, %f303, 0f3FB8AA3B, %f308;
	fma.rn.f32 	%f310, %f303, 0f32A57060, %f309;
	mov.b32 	%r45, %f306;
	shl.b32 	%r46, %r45, 23;
	mov.b32 	%f311, %r46;
	ex2.approx.ftz.f32 	%f312, %f310;
	mul.f32 	%f313, %f312, %f311;
	add.f32 	%f314, %f302, %f313;
	sub.f32 	%f315, %f546, %f204;
	fma.rn.f32 	%f316, %f315, 0f3BBB989D, 0f3F000000;
	cvt.sat.f32.f32 	%f317, %f316;
	fma.rm.f32 	%f318, %f317, %f209, %f208;
	add.f32 	%f319, %f318, 0fCB40007F;
	neg.f32 	%f320, %f319;
	fma.rn.f32 	%f321, %f315, 0f3FB8AA3B, %f320;
	fma.rn.f32 	%f322, %f315, 0f32A57060, %f321;
	mov.b32 	%r47, %f318;
	shl.b32 	%r48, %r47, 23;
	mov.b32 	%f323, %r48;
	ex2.approx.ftz.f32 	%f324, %f322;
	mul.f32 	%f325, %f324, %f323;
	add.f32 	%f326, %f314, %f325;
	sub.f32 	%f327, %f551, %f204;
	fma.rn.f32 	%f328, %f327, 0f3BBB989D, 0f3F000000;
	cvt.sat.f32.f32 	%f329, %f328;
	fma.rm.f32 	%f330, %f329, %f209, %f208;
	add.f32 	%f331, %f330, 0fCB40007F;
	neg.f32 	%f332, %f331;
	fma.rn.f32 	%f333, %f327, 0f3FB8AA3B, %f332;
	fma.rn.f32 	%f334, %f327, 0f32A57060, %f333;
	mov.b32 	%r49, %f330;
	shl.b32 	%r50, %r49, 23;
	mov.b32 	%f335, %r50;
	ex2.approx.ftz.f32 	%f336, %f334;
	mul.f32 	%f337, %f336, %f335;
	add.f32 	%f338, %f326, %f337;
	sub.f32 	%f339, %f550, %f204;
	fma.rn.f32 	%f340, %f339, 0f3BBB989D, 0f3F000000;
	cvt.sat.f32.f32 	%f341, %f340;
	fma.rm.f32 	%f342, %f341, %f209, %f208;
	add.f32 	%f343, %f342, 0fCB40007F;
	neg.f32 	%f344, %f343;
	fma.rn.f32 	%f345, %f339, 0f3FB8AA3B, %f344;
	fma.rn.f32 	%f346, %f339, 0f32A57060, %f345;
	mov.b32 	%r51, %f342;
	shl.b32 	%r52, %r51, 23;
	mov.b32 	%f347, %r52;
	ex2.approx.ftz.f32 	%f348, %f346;
	mul.f32 	%f349, %f348, %f347;
	add.f32 	%f350, %f338, %f349;
	sub.f32 	%f351, %f555, %f204;
	fma.rn.f32 	%f352, %f351, 0f3BBB989D, 0f3F000000;
	cvt.sat.f32.f32 	%f353, %f352;
	fma.rm.f32 	%f354, %f353, %f209, %f208;
	add.f32 	%f355, %f354, 0fCB40007F;
	neg.f32 	%f356, %f355;
	fma.rn.f32 	%f357, %f351, 0f3FB8AA3B, %f356;
	fma.rn.f32 	%f358, %f351, 0f32A57060, %f357;
	mov.b32 	%r53, %f354;
	shl.b32 	%r54, %r53, 23;
	mov.b32 	%f359, %r54;
	ex2.approx.ftz.f32 	%f360, %f358;
	mul.f32 	%f361, %f360, %f359;
	add.f32 	%f362, %f350, %f361;
	sub.f32 	%f363, %f554, %f204;
	fma.rn.f32 	%f364, %f363, 0f3BBB989D, 0f3F000000;
	cvt.sat.f32.f32 	%f365, %f364;
	fma.rm.f32 	%f366, %f365, %f209, %f208;
	add.f32 	%f367, %f366, 0fCB40007F;
	neg.f32 	%f368, %f367;
	fma.rn.f32 	%f369, %f363, 0f3FB8AA3B, %f368;
	fma.rn.f32 	%f370, %f363, 0f32A57060, %f369;
	mov.b32 	%r55, %f366;
	shl.b32 	%r56, %r55, 23;
	mov.b32 	%f371, %r56;
	ex2.approx.ftz.f32 	%f372, %f370;
	mul.f32 	%f373, %f372, %f371;
	add.f32 	%f374, %f362, %f373;
	sub.f32 	%f375, %f559, %f204;
	fma.rn.f32 	%f376, %f375, 0f3BBB989D, 0f3F000000;
	cvt.sat.f32.f32 	%f377, %f376;
	fma.rm.f32 	%f378, %f377, %f209, %f208;
	add.f32 	%f379, %f378, 0fCB40007F;
	neg.f32 	%f380, %f379;
	fma.rn.f32 	%f381, %f375, 0f3FB8AA3B, %f380;
	fma.rn.f32 	%f382, %f375, 0f32A57060, %f381;
	mov.b32 	%r57, %f378;
	shl.b32 	%r58, %r57, 23;
	mov.b32 	%f383, %r58;
	ex2.approx.ftz.f32 	%f384, %f382;
	mul.f32 	%f385, %f384, %f383;
	add.f32 	%f386, %f374, %f385;
	sub.f32 	%f387, %f558, %f204;
	fma.rn.f32 	%f388, %f387, 0f3BBB989D, 0f3F000000;
	cvt.sat.f32.f32 	%f389, %f388;
	fma.rm.f32 	%f390, %f389, %f209, %f208;
	add.f32 	%f391, %f390, 0fCB40007F;
	neg.f32 	%f392, %f391;
	fma.rn.f32 	%f393, %f387, 0f3FB8AA3B, %f392;
	fma.rn.f32 	%f394, %f387, 0f32A57060, %f393;
	mov.b32 	%r59, %f390;
	shl.b32 	%r60, %r59, 23;
	mov.b32 	%f395, %r60;
	ex2.approx.ftz.f32 	%f396, %f394;
	mul.f32 	%f397, %f396, %f395;
	add.f32 	%f398, %f386, %f397;
	sub.f32 	%f399, %f563, %f204;
	fma.rn.f32 	%f400, %f399, 0f3BBB989D, 0f3F000000;
	cvt.sat.f32.f32 	%f401, %f400;
	fma.rm.f32 	%f402, %f401, %f209, %f208;
	add.f32 	%f403, %f402, 0fCB40007F;
	neg.f32 	%f404, %f403;
	fma.rn.f32 	%f405, %f399, 0f3FB8AA3B, %f404;
	fma.rn.f32 	%f406, %f399, 0f32A57060, %f405;
	mov.b32 	%r61, %f402;
	shl.b32 	%r62, %r61, 23;
	mov.b32 	%f407, %r62;
	ex2.approx.ftz.f32 	%f408, %f406;
	mul.f32 	%f409, %f408, %f407;
	add.f32 	%f410, %f398, %f409;
	sub.f32 	%f411, %f562, %f204;
	fma.rn.f32 	%f412, %f411, 0f3BBB989D, 0f3F000000;
	cvt.sat.f32.f32 	%f413, %f412;
	fma.rm.f32 	%f414, %f413, %f209, %f208;
	add.f32 	%f415, %f414, 0fCB40007F;
	neg.f32 	%f416, %f415;
	fma.rn.f32 	%f417, %f411, 0f3FB8AA3B, %f416;
	fma.rn.f32 	%f418, %f411, 0f32A57060, %f417;
	mov.b32 	%r63, %f414;
	shl.b32 	%r64, %r63, 23;
	mov.b32 	%f419, %r64;
	ex2.approx.ftz.f32 	%f420, %f418;
	mul.f32 	%f421, %f420, %f419;
	add.f32 	%f422, %f410, %f421;
	sub.f32 	%f423, %f567, %f204;
	fma.rn.f32 	%f424, %f423, 0f3BBB989D, 0f3F000000;
	cvt.sat.f32.f32 	%f425, %f424;
	fma.rm.f32 	%f426, %f425, %f209, %f208;
	add.f32 	%f427, %f426, 0fCB40007F;
	neg.f32 	%f428, %f427;
	fma.rn.f32 	%f429, %f423, 0f3FB8AA3B, %f428;
	fma.rn.f32 	%f430, %f423, 0f32A57060, %f429;
	mov.b32 	%r65, %f426;
	shl.b32 	%r66, %r65, 23;
	mov.b32 	%f431, %r66;
	ex2.approx.ftz.f32 	%f432, %f430;
	mul.f32 	%f433, %f432, %f431;
	add.f32 	%f434, %f422, %f433;
	sub.f32 	%f435, %f566, %f204;
	fma.rn.f32 	%f436, %f435, 0f3BBB989D, 0f3F000000;
	cvt.sat.f32.f32 	%f437, %f436;
	fma.rm.f32 	%f438, %f437, %f209, %f208;
	add.f32 	%f439, %f438, 0fCB40007F;
	neg.f32 	%f440, %f439;
	fma.rn.f32 	%f441, %f435, 0f3FB8AA3B, %f440;
	fma.rn.f32 	%f442, %f435, 0f32A57060, %f441;
	mov.b32 	%r67, %f438;
	shl.b32 	%r68, %r67, 23;
	mov.b32 	%f443, %r68;
	ex2.approx.ftz.f32 	%f444, %f442;
	mul.f32 	%f445, %f444, %f443;
	add.f32 	%f446, %f434, %f445;
	sub.f32 	%f447, %f571, %f204;
	fma.rn.f32 	%f448, %f447, 0f3BBB989D, 0f3F000000;
	cvt.sat.f32.f32 	%f449, %f448;
	fma.rm.f32 	%f450, %f449, %f209, %f208;
	add.f32 	%f451, %f450, 0fCB40007F;
	neg.f32 	%f452, %f451;
	fma.rn.f32 	%f453, %f447, 0f3FB8AA3B, %f452;
	fma.rn.f32 	%f454, %f447, 0f32A57060, %f453;
	mov.b32 	%r69, %f450;
	shl.b32 	%r70, %r69, 23;
	mov.b32 	%f455, %r70;
	ex2.approx.ftz.f32 	%f456, %f454;
	mul.f32 	%f457, %f456, %f455;
	add.f32 	%f458, %f446, %f457;
	sub.f32 	%f459, %f570, %f204;
	fma.rn.f32 	%f460, %f459, 0f3BBB989D, 0f3F000000;
	cvt.sat.f32.f32 	%f461, %f460;
	fma.rm.f32 	%f462, %f461, %f209, %f208;
	add.f32 	%f463, %f462, 0fCB40007F;
	neg.f32 	%f464, %f463;
	fma.rn.f32 	%f465, %f459, 0f3FB8AA3B, %f464;
	fma.rn.f32 	%f466, %f459, 0f32A57060, %f465;
	mov.b32 	%r71, %f462;
	shl.b32 	%r72, %r71, 23;
	mov.b32 	%f467, %r72;
	ex2.approx.ftz.f32 	%f468, %f466;
	mul.f32 	%f469, %f468, %f467;
	add.f32 	%f470, %f458, %f469;
	sub.f32 	%f471, %f575, %f204;
	fma.rn.f32 	%f472, %f471, 0f3BBB989D, 0f3F000000;
	cvt.sat.f32.f32 	%f473, %f472;
	fma.rm.f32 	%f474, %f473, %f209, %f208;
	add.f32 	%f475, %f474, 0fCB40007F;
	neg.f32 	%f476, %f475;
	fma.rn.f32 	%f477, %f471, 0f3FB8AA3B, %f476;
	fma.rn.f32 	%f478, %f471, 0f32A57060, %f477;
	mov.b32 	%r73, %f474;
	shl.b32 	%r74, %r73, 23;
	mov.b32 	%f479, %r74;
	ex2.approx.ftz.f32 	%f480, %f478;
	mul.f32 	%f481, %f480, %f479;
	add.f32 	%f482, %f470, %f481;
	sub.f32 	%f483, %f574, %f204;
	fma.rn.f32 	%f484, %f483, 0f3BBB989D, 0f3F000000;
	cvt.sat.f32.f32 	%f485, %f484;
	fma.rm.f32 	%f486, %f485, %f209, %f208;
	add.f32 	%f487, %f486, 0fCB40007F;
	neg.f32 	%f488, %f487;
	fma.rn.f32 	%f489, %f483, 0f3FB8AA3B, %f488;
	fma.rn.f32 	%f490, %f483, 0f32A57060, %f489;
	mov.b32 	%r75, %f486;
	shl.b32 	%r76, %r75, 23;
	mov.b32 	%f491, %r76;
	ex2.approx.ftz.f32 	%f492, %f490;
	mul.f32 	%f493, %f492, %f491;
	add.f32 	%f494, %f482, %f493;
	sub.f32 	%f495, %f579, %f204;
	fma.rn.f32 	%f496, %f495, 0f3BBB989D, 0f3F000000;
	cvt.sat.f32.f32 	%f497, %f496;
	fma.rm.f32 	%f498, %f497, %f209, %f208;
	add.f32 	%f499, %f498, 0fCB40007F;
	neg.f32 	%f500, %f499;
	fma.rn.f32 	%f501, %f495, 0f3FB8AA3B, %f500;
	fma.rn.f32 	%f502, %f495, 0f32A57060, %f501;
	mov.b32 	%r77, %f498;
	shl.b32 	%r78, %r77, 23;
	mov.b32 	%f503, %r78;
	ex2.approx.ftz.f32 	%f504, %f502;
	mul.f32 	%f505, %f504, %f503;
	add.f32 	%f506, %f494, %f505;
	sub.f32 	%f507, %f578, %f204;
	fma.rn.f32 	%f508, %f507, 0f3BBB989D, 0f3F000000;
	cvt.sat.f32.f32 	%f509, %f508;
	fma.rm.f32 	%f510, %f509, %f209, %f208;
	add.f32 	%f511, %f510, 0fCB40007F;
	neg.f32 	%f512, %f511;
	fma.rn.f32 	%f513, %f507, 0f3FB8AA3B, %f512;
	fma.rn.f32 	%f514, %f507, 0f32A57060, %f513;
	mov.b32 	%r79, %f510;
	shl.b32 	%r80, %r79, 23;
	mov.b32 	%f515, %r80;
	ex2.approx.ftz.f32 	%f516, %f514;
	mul.f32 	%f517, %f516, %f515;
	add.f32 	%f518, %f506, %f517;
	mov.b32 	%r81, %f518;
	shfl.sync.bfly.b32	%r82|%p48, %r81, 16, 31, -1;
	mov.b32 	%f519, %r82;
	add.f32 	%f520, %f518, %f519;
	mov.b32 	%r83, %f520;
	shfl.sync.bfly.b32	%r84|%p49, %r83, 8, 31, -1;
	mov.b32 	%f521, %r84;
	add.f32 	%f522, %f520, %f521;
	mov.b32 	%r85, %f522;
	shfl.sync.bfly.b32	%r86|%p50, %r85, 4, 31, -1;
	mov.b32 	%f523, %r86;
	add.f32 	%f524, %f522, %f523;
	mov.b32 	%r87, %f524;
	shfl.sync.bfly.b32	%r88|%p51, %r87, 2, 31, -1;
	mov.b32 	%f525, %r88;
	add.f32 	%f526, %f524, %f525;
	mov.b32 	%r89, %f526;
	shfl.sync.bfly.b32	%r90|%p52, %r89, 1, 31, -1;
	mov.b32 	%f527, %r90;
	add.f32 	%f528, %f526, %f527;
	div.rn.f32 	%f102, %f217, %f528;
	div.rn.f32 	%f103, %f229, %f528;
	div.rn.f32 	%f104, %f241, %f528;
	div.rn.f32 	%f105, %f253, %f528;
	div.rn.f32 	%f106, %f265, %f528;
	div.rn.f32 	%f107, %f277, %f528;
	div.rn.f32 	%f108, %f289, %f528;
	div.rn.f32 	%f109, %f301, %f528;
	div.rn.f32 	%f110, %f313, %f528;
	div.rn.f32 	%f111, %f325, %f528;
	div.rn.f32 	%f112, %f337, %f528;
	div.rn.f32 	%f113, %f349, %f528;
	div.rn.f32 	%f114, %f361, %f528;
	div.rn.f32 	%f115, %f373, %f528;
	div.rn.f32 	%f116, %f385, %f528;
	div.rn.f32 	%f117, %f397, %f528;
	div.rn.f32 	%f118, %f409, %f528;
	div.rn.f32 	%f119, %f421, %f528;
	div.rn.f32 	%f120, %f433, %f528;
	div.rn.f32 	%f121, %f445, %f528;
	div.rn.f32 	%f122, %f457, %f528;
	div.rn.f32 	%f123, %f469, %f528;
	div.rn.f32 	%f124, %f481, %f528;
	div.rn.f32 	%f125, %f493, %f528;
	div.rn.f32 	%f126, %f505, %f528;
	div.rn.f32 	%f127, %f517, %f528;
	mul.lo.s64 	%rd32, %rd237, %rd39;
	@%p42 bra 	$L__BB47_58;
	add.s64 	%rd152, %rd32, %rd2;
	shr.u64 	%rd153, %rd152, 63;
	add.s64 	%rd154, %rd152, %rd153;
	cvta.to.global.u64 	%rd155, %rd38;
	shl.b64 	%rd156, %rd154, 2;
	and.b64  	%rd157, %rd156, -8;
	add.s64 	%rd158, %rd155, %rd157;
	st.global.v2.f32 	[%rd158], {%f102, %f103};
$L__BB47_58:
	setp.le.s64 	%p53, %rd41, %rd3;
	@%p53 bra 	$L__BB47_60;
	add.s64 	%rd159, %rd32, %rd3;
	shr.u64 	%rd160, %rd159, 63;
	add.s64 	%rd161, %rd159, %rd160;
	cvta.to.global.u64 	%rd162, %rd38;
	shl.b64 	%rd163, %rd161, 2;
	and.b64  	%rd164, %rd163, -8;
	add.s64 	%rd165, %rd162, %rd164;
	st.global.v2.f32 	[%rd165], {%f104, %f105};
$L__BB47_60:
	setp.le.s64 	%p54, %rd41, %rd4;
	@%p54 bra 	$L__BB47_62;
	add.s64 	%rd166, %rd32, %rd4;
	shr.u64 	%rd167, %rd166, 63;
	add.s64 	%rd168, %rd166, %rd167;
	cvta.to.global.u64 	%rd169, %rd38;
	shl.b64 	%rd170, %rd168, 2;
	and.b64  	%rd171, %rd170, -8;
	add.s64 	%rd172, %rd169, %rd171;
	st.global.v2.f32 	[%rd172], {%f106, %f107};
$L__BB47_62:
	setp.le.s64 	%p55, %rd41, %rd5;
	@%p55 bra 	$L__BB47_64;
	add.s64 	%rd173, %rd32, %rd5;
	shr.u64 	%rd174, %rd173, 63;
	add.s64 	%rd175, %rd173, %rd174;
	cvta.to.global.u64 	%rd176, %rd38;
	shl.b64 	%rd177, %rd175, 2;
	and.b64  	%rd178, %rd177, -8;
	add.s64 	%rd179, %rd176, %rd178;
	st.global.v2.f32 	[%rd179], {%f108, %f109};
$L__BB47_64:
	cvta.to.global.u64 	%rd33, %rd38;
	setp.le.s64 	%p56, %rd41, %rd6;
	@%p56 bra 	$L__BB47_66;
	add.s64 	%rd180, %rd32, %rd6;
	shr.u64 	%rd181, %rd180, 63;
	add.s64 	%rd182, %rd180, %rd181;
	shl.b64 	%rd183, %rd182, 2;
	and.b64  	%rd184, %rd183, -8;
	add.s64 	%rd185, %rd33, %rd184;
	st.global.v2.f32 	[%rd185], {%f110, %f111};
$L__BB47_66:
	setp.le.s64 	%p57, %rd41, %rd7;
	@%p57 bra 	$L__BB47_68;
	add.s64 	%rd186, %rd32, %rd7;
	shr.u64 	%rd187, %rd186, 63;
	add.s64 	%rd188, %rd186, %rd187;
	shl.b64 	%rd189, %rd188, 2;
	and.b64  	%rd190, %rd189, -8;
	add.s64 	%rd191, %rd33, %rd190;
	st.global.v2.f32 	[%rd191], {%f112, %f113};
$L__BB47_68:
	setp.le.s64 	%p58, %rd41, %rd8;
	@%p58 bra 	$L__BB47_70;
	add.s64 	%rd192, %rd32, %rd8;
	shr.u64 	%rd193, %rd192, 63;
	add.s64 	%rd194, %rd192, %rd193;
	shl.b64 	%rd195, %rd194, 2;
	and.b64  	%rd196, %rd195, -8;
	add.s64 	%rd197, %rd33, %rd196;
	st.global.v2.f32 	[%rd197], {%f114, %f115};
$L__BB47_70:
	setp.le.s64 	%p59, %rd41, %rd9;
	@%p59 bra 	$L__BB47_72;
	add.s64 	%rd198, %rd32, %rd9;
	shr.u64 	%rd199, %rd198, 63;
	add.s64 	%rd200, %rd198, %rd199;
	shl.b64 	%rd201, %rd200, 2;
	and.b64  	%rd202, %rd201, -8;
	add.s64 	%rd203, %rd33, %rd202;
	st.global.v2.f32 	[%rd203], {%f116, %f117};
$L__BB47_72:
	setp.le.s64 	%p60, %rd41, %rd10;
	@%p60 bra 	$L__BB47_74;
	add.s64 	%rd204, %rd32, %rd10;
	shr.u64 	%rd205, %rd204, 63;
	add.s64 	%rd206, %rd204, %rd205;
	shl.b64 	%rd207, %rd206, 2;
	and.b64  	%rd208, %rd207, -8;
	add.s64 	%rd209, %rd33, %rd208;
	st.global.v2.f32 	[%rd209], {%f118, %f119};
$L__BB47_74:
	setp.le.s64 	%p61, %rd41, %rd11;
	@%p61 bra 	$L__BB47_76;
	add.s64 	%rd210, %rd32, %rd11;
	shr.u64 	%rd211, %rd210, 63;
	add.s64 	%rd212, %rd210, %rd211;
	shl.b64 	%rd213, %rd212, 2;
	and.b64  	%rd214, %rd213, -8;
	add.s64 	%rd215, %rd33, %rd214;
	st.global.v2.f32 	[%rd215], {%f120, %f121};
$L__BB47_76:
	setp.le.s64 	%p62, %rd41, %rd12;
	@%p62 bra 	$L__BB47_78;
	add.s64 	%rd216, %rd32, %rd12;
	shr.u64 	%rd217, %rd216, 63;
	add.s64 	%rd218, %rd216, %rd217;
	shl.b64 	%rd219, %rd218, 2;
	and.b64  	%rd220, %rd219, -8;
	add.s64 	%rd221, %rd33, %rd220;
	st.global.v2.f32 	[%rd221], {%f122, %f123};
$L__BB47_78:
	setp.le.s64 	%p63, %rd41, %rd13;
	@%p63 bra 	$L__BB47_80;
	add.s64 	%rd222, %rd32, %rd13;
	shr.u64 	%rd223, %rd222, 63;
	add.s64 	%rd224, %rd222, %rd223;
	shl.b64 	%rd225, %rd224, 2;
	and.b64  	%rd226, %rd225, -8;
	add.s64 	%rd227, %rd33, %rd226;
	st.global.v2.f32 	[%rd227], {%f124, %f125};
$L__BB47_80:
	setp.le.s64 	%p64, %rd41, %rd14;
	@%p64 bra 	$L__BB47_82;
	add.s64 	%rd228, %rd32, %rd14;
	shr.u64 	%rd229, %rd228, 63;
	add.s64 	%rd230, %rd228, %rd229;
	shl.b64 	%rd231, %rd230, 2;
	and.b64  	%rd232, %rd231, -8;
	add.s64 	%rd233, %rd33, %rd232;
	st.global.v2.f32 	[%rd233], {%f126, %f127};
$L__BB47_82:
	ld.param.u64 	%rd236, [_Z15SoftmaxWarpImplI24ElementwiseScaleMaskLoadIffbE11DirectStoreIffEfLi2ELi26ELi32ELi1ELb1EL9Algorithm0EEvT_T0_ll_param_2];
	cvt.s64.s32 	%rd234, %r93;
	add.s64 	%rd237, %rd237, %rd234;
	setp.lt.s64 	%p65, %rd237, %rd236;
	@%p65 bra 	$L__BB47_4;
$L__BB47_83:
	ret;

}
	// .globl	_Z15SoftmaxWarpImplI24ElementwiseScaleMaskLoadIffbE11DirectStoreIffEfLi2ELi28ELi32ELi1ELb0EL9Algorithm0EEvT_T0_ll
.visible .entry _Z15SoftmaxWarpImplI24ElementwiseScaleMaskLoadIffbE11DirectStoreIffEfLi2ELi28ELi32ELi1ELb0EL9Algorithm0EEvT_T0_ll(
	.param .align 8 .b8 _Z15SoftmaxWarpImplI24ElementwiseScaleMaskLoadIffbE11DirectStoreIffEfLi2ELi28ELi32ELi1ELb0EL9Algorithm0EEvT_T0_ll_param_0[32],
	.param .align 8 .b8 _Z15SoftmaxWarpImplI24ElementwiseScaleMaskLoadIffbE11DirectStoreIffEfLi2ELi28ELi32ELi1ELb0EL9Algorithm0EEvT_T0_ll_param_1[16],
	.param .u64 _Z15SoftmaxWarpImplI24ElementwiseScaleMaskLoadIffbE11DirectStoreIffEfLi2ELi28ELi32ELi1ELb0EL9Algorithm0EEvT_T0_ll_param_2,
	.param .u64 _Z15SoftmaxWarpImplI24ElementwiseScaleMaskLoadIffbE11DirectStoreIffEfLi2ELi28ELi32ELi1ELb0EL9Algorithm0EEvT_T0_ll_param_3
)
{
	.reg .pred 	%p<42>;
	.reg .b16 	%rs<29>;
	.reg .b32 	%r<85>;
	.reg .b32 	%f<517>;
	.reg .b64 	%rd<219>;

	ld.param.u64 	%rd27, [_Z15SoftmaxWarpImplI24ElementwiseScaleMaskLoadIffbE11DirectStoreIffEfLi2ELi28ELi32ELi1ELb0EL9Algorithm0EEvT_T0_ll_param_1+8];
	ld.param.u64 	%rd26, [_Z15SoftmaxWarpImplI24ElementwiseScaleMaskLoadIffbE11DirectStoreIffEfLi2ELi28ELi32ELi1ELb0EL9Algorithm0EEvT_T0_ll_param_1];
	ld.param.v2.f32 	{%f45, %f46}, [_Z15SoftmaxWarpImplI24ElementwiseScaleMaskLoadIffbE11DirectStoreIffEfLi2ELi28ELi32ELi1ELb0EL9Algorithm0EEvT_T0_ll_param_0+24];
	ld.param.u64 	%rd25, [_Z15SoftmaxWarpImplI24ElementwiseScaleMaskLoadIffbE11DirectStoreIffEfLi2ELi28ELi32ELi1ELb0EL9Algorithm0EEvT_T0_ll_param_0+16];
	ld.param.u64 	%rd24, [_Z15SoftmaxWarpImplI24ElementwiseScaleMaskLoadIffbE11DirectStoreIffEfLi2ELi28ELi32ELi1ELb0EL9Algorithm0EEvT_T0_ll_param_0+8];
	ld.param.u64 	%rd23, [_Z15SoftmaxWarpImplI24ElementwiseScaleMaskLoadIffbE11DirectStoreIffEfLi2ELi28ELi32ELi1ELb0EL9Algorithm0EEvT_T0_ll_param_0];
	ld.param.u64 	%rd28, [_Z15SoftmaxWarpImplI24ElementwiseScaleMaskLoadIffbE11DirectStoreIffEfLi2ELi28ELi32ELi1ELb0EL9Algorithm0EEvT_T0_ll_param_2];
	ld.param.u64 	%rd29, [_Z15SoftmaxWarpImplI24ElementwiseScaleMaskLoadIffbE11DirectStoreIffEfLi2ELi28ELi32ELi1ELb0EL9Algorithm0EEvT_T0_ll_param_3];
	cvta.to.global.u64 	%rd1, %rd23;
	cvta.to.global.u64 	%rd2, %rd24;
	setp.lt.s64 	%p1, %rd29, 897;
	@%p1 bra 	$L__BB48_2;
	mov.u64 	%rd30, $str;
	cvta.global.u64 	%rd31, %rd30;
	mov.u64 	%rd32, $str$1;
	cvta.global.u64 	%rd33, %rd32;
	mov.u64 	%rd34, __unnamed_49;
	cvta.global.u64 	%rd35, %rd34;
	{ // callseq 48, 0
	.param .b64 param0;
	st.param.b64 	[param0], %rd31;
	.param .b64 param1;
	st.param.b64 	[param1], %rd33;
	.param .b32 param2;
	st.param.b32 	[param2], 254;
	.param .b64 param3;
	st.param.b64 	[param3], %rd35;
	.param .b64 param4;
	st.param.b64 	[param4], 1;
	call.uni 
	__assertfail, 
	(
	param0, 
	param1, 
	param2, 
	param3, 
	param4
	);
	} // callseq 48
$L__BB48_2:
	mov.u32 	%r2, %ctaid.x;
	mov.u32 	%r3, %ntid.y;
	mov.u32 	%r4, %tid.y;
	mad.lo.s32 	%r5, %r2, %r3, %r4;
	mov.u32 	%r6, %nctaid.x;
	mul.lo.s32 	%r1, %r6, %r3;
	cvt.s64.s32 	%rd218, %r5;
	setp.le.s64 	%p2, %rd28, %rd218;
	@%p2 bra 	$L__BB48_33;
	mov.u32 	%r7, %tid.x;
	shl.b32 	%r8, %r7, 1;
	cvt.u64.u32 	%rd4, %r8;
	cvt.s64.s32 	%rd5, %r1;
$L__BB48_4:
	mad.lo.s64 	%rd7, %rd218, %rd25, %rd4;
	shr.u64 	%rd36, %rd7, 63;
	add.s64 	%rd37, %rd7, %rd36;
	shl.b64 	%rd38, %rd37, 2;
	and.b64  	%rd39, %rd38, -8;
	add.s64 	%rd8, %rd1, %rd39;
	ld.global.f32 	%f47, [%rd8];
	and.b64  	%rd40, %rd37, -2;
	add.s64 	%rd41, %rd2, %rd40;
	ld.global.v2.u8 	{%rs1, %rs2}, [%rd41];
	setp.eq.s16 	%p3, %rs1, 0;
	mul.f32 	%f48, %f46, %f47;
	selp.f32 	%f3, %f45, %f48, %p3;
	setp.eq.s16 	%p4, %rs2, 0;
	mov.f32 	%f503, %f45;
	@%p4 bra 	$L__BB48_6;
	ld.global.f32 	%f49, [%rd8+4];
	mul.f32 	%f503, %f46, %f49;
$L__BB48_6:
	add.s64 	%rd42, %rd7, 64;
	shr.u64 	%rd43, %rd42, 63;
	add.s64 	%rd44, %rd42, %rd43;
	shl.b64 	%rd45, %rd44, 2;
	and.b64  	%rd46, %rd45, -8;
	add.s64 	%rd9, %rd1, %rd46;
	ld.global.f32 	%f50, [%rd9];
	and.b64  	%rd47, %rd44, -2;
	add.s64 	%rd48, %rd2, %rd47;
	ld.global.v2.u8 	{%rs3, %rs4}, [%rd48];
	setp.eq.s16 	%p5, %rs3, 0;
	mul.f32 	%f51, %f46, %f50;
	selp.f32 	%f6, %f45, %f51, %p5;
	setp.eq.s16 	%p6, %rs4, 0;
	mov.f32 	%f504, %f45;
	@%p6 bra 	$L__BB48_8;
	ld.global.f32 	%f52, [%rd9+4];
	mul.f32 	%f504, %f46, %f52;
$L__BB48_8:
	add.s64 	%rd49, %rd7, 128;
	shr.u64 	%rd50, %rd49, 63;
	add.s64 	%rd51, %rd49, %rd50;
	shl.b64 	%rd52, %rd51, 2;
	and.b64  	%rd53, %rd52, -8;
	add.s64 	%rd10, %rd1, %rd53;
	ld.global.f32 	%f53, [%rd10];
	and.b64  	%rd54, %rd51, -2;
	add.s64 	%rd55, %rd2, %rd54;
	ld.global.v2.u8 	{%rs5, %rs6}, [%rd55];
	setp.eq.s16 	%p7, %rs5, 0;
	mul.f32 	%f54, %f46, %f53;
	selp.f32 	%f9, %f45, %f54, %p7;
	setp.eq.s16 	%p8, %rs6, 0;
	mov.f32 	%f505, %f45;
	@%p8 bra 	$L__BB48_10;
	ld.global.f32 	%f55, [%rd10+4];
	mul.f32 	%f505, %f46, %f55;
$L__BB48_10:
	add.s64 	%rd56, %rd7, 192;
	shr.u64 	%rd57, %rd56, 63;
	add.s64 	%rd58, %rd56, %rd57;
	shl.b64 	%rd59, %rd58, 2;
	and.b64  	%rd60, %rd59, -8;
	add.s64 	%rd11, %rd1, %rd60;
	ld.global.f32 	%f56, [%rd11];
	and.b64  	%rd61, %rd58, -2;
	add.s64 	%rd62, %rd2, %rd61;
	ld.global.v2.u8 	{%rs7, %rs8}, [%rd62];
	setp.eq.s16 	%p9, %rs7, 0;
	mul.f32 	%f57, %f46, %f56;
	selp.f32 	%f12, %f45, %f57, %p9;
	setp.eq.s16 	%p10, %rs8, 0;
	mov.f32 	%f506, %f45;
	@%p10 bra 	$L__BB48_12;
	ld.global.f32 	%f58, [%rd11+4];
	mul.f32 	%f506, %f46, %f58;
$L__BB48_12:
	add.s64 	%rd63, %rd7, 256;
	shr.u64 	%rd64, %rd63, 63;
	add.s64 	%rd65, %rd63, %rd64;
	shl.b64 	%rd66, %rd65, 2;
	and.b64  	%rd67, %rd66, -8;
	add.s64 	%rd12, %rd1, %rd67;
	ld.global.f32 	%f59, [%rd12];
	and.b64  	%rd68, %rd65, -2;
	add.s64 	%rd69, %rd2, %rd68;
	ld.global.v2.u8 	{%rs9, %rs10}, [%rd69];
	setp.eq.s16 	%p11, %rs9, 0;
	mul.f32 	%f60, %f46, %f59;
	selp.f32 	%f15, %f45, %f60, %p11;
	setp.eq.s16 	%p12, %rs10, 0;
	mov.f32 	%f507, %f45;
	@%p12 bra 	$L__BB48_14;
	ld.global.f32 	%f61, [%rd12+4];
	mul.f32 	%f507, %f46, %f61;
$L__BB48_14:
	add.s64 	%rd70, %rd7, 320;
	shr.u64 	%rd71, %rd70, 63;
	add.s64 	%rd72, %rd70, %rd71;
	shl.b64 	%rd73, %rd72, 2;
	and.b64  	%rd74, %rd73, -8;
	add.s64 	%rd13, %rd1, %rd74;
	ld.global.f32 	%f62, [%rd13];
	and.b64  	%rd75, %rd72, -2;
	add.s64 	%rd76, %rd2, %rd75;
	ld.global.v2.u8 	{%rs11, %rs12}, [%rd76];
	setp.eq.s16 	%p13, %rs11, 0;
	mul.f32 	%f63, %f46, %f62;
	selp.f32 	%f18, %f45, %f63, %p13;
	setp.eq.s16 	%p14, %rs12, 0;
	mov.f32 	%f508, %f45;
	@%p14 bra 	$L__BB48_16;
	ld.global.f32 	%f64, [%rd13+4];
	mul.f32 	%f508, %f46, %f64;
$L__BB48_16:
	add.s64 	%rd77, %rd7, 384;
	shr.u64 	%rd78, %rd77, 63;
	add.s64 	%rd79, %rd77, %rd78;
	shl.b64 	%rd80, %rd79, 2;
	and.b64  	%rd81, %rd80, -8;
	add.s64 	%rd14, %rd1, %rd81;
	ld.global.f32 	%f65, [%rd14];
	and.b64  	%rd82, %rd79, -2;
	add.s64 	%rd83, %rd2, %rd82;
	ld.global.v2.u8 	{%rs13, %rs14}, [%rd83];
	setp.eq.s16 	%p15, %rs13, 0;
	mul.f32 	%f66, %f46, %f65;
	selp.f32 	%f21, %f45, %f66, %p15;
	setp.eq.s16 	%p16, %rs14, 0;
	mov.f32 	%f509, %f45;
	@%p16 bra 	$L__BB48_18;
	ld.global.f32 	%f67, [%rd14+4];
	mul.f32 	%f509, %f46, %f67;
$L__BB48_18:
	add.s64 	%rd84, %rd7, 448;
	shr.u64 	%rd85, %rd84, 63;
	add.s64 	%rd86, %rd84, %rd85;
	shl.b64 	%rd87, %rd86, 2;
	and.b64  	%rd88, %rd87, -8;
	add.s64 	%rd15, %rd1, %rd88;
	ld.global.f32 	%f68, [%rd15];
	and.b64  	%rd89, %rd86, -2;
	add.s64 	%rd90, %rd2, %rd89;
	ld.global.v2.u8 	{%rs15, %rs16}, [%rd90];
	setp.eq.s16 	%p17, %rs15, 0;
	mul.f32 	%f69, %f46, %f68;
	selp.f32 	%f24, %f45, %f69, %p17;
	setp.eq.s16 	%p18, %rs16, 0;
	mov.f32 	%f510, %f45;
	@%p18 bra 	$L__BB48_20;
	ld.global.f32 	%f70, [%rd15+4];
	mul.f32 	%f510, %f46, %f70;
$L__BB48_20:
	add.s64 	%rd91, %rd7, 512;
	shr.u64 	%rd92, %rd91, 63;
	add.s64 	%rd93, %rd91, %rd92;
	shl.b64 	%rd94, %rd93, 2;
	and.b64  	%rd95, %rd94, -8;
	add.s64 	%rd16, %rd1, %rd95;
	ld.global.f32 	%f71, [%rd16];
	and.b64  	%rd96, %rd93, -2;
	add.s64 	%rd97, %rd2, %rd96;
	ld.global.v2.u8 	{%rs17, %rs18}, [%rd97];
	setp.eq.s16 	%p19, %rs17, 0;
	mul.f32 	%f72, %f46, %f71;
	selp.f32 	%f27, %f45, %f72, %p19;
	setp.eq.s16 	%p20, %rs18, 0;
	mov.f32 	%f511, %f45;
	@%p20 bra 	$L__BB48_22;
	ld.global.f32 	%f73, [%rd16+4];
	mul.f32 	%f511, %f46, %f73;
$L__BB48_22:
	add.s64 	%rd98, %rd7, 576;
	shr.u64 	%rd99, %rd98, 63;
	add.s64 	%rd100, %rd98, %rd99;
	shl.b64 	%rd101, %rd100, 2;
	and.b64  	%rd102, %rd101, -8;
	add.s64 	%rd17, %rd1, %rd102;
	ld.global.f32 	%f74, [%rd17];
	and.b64  	%rd103, %rd100, -2;
	add.s64 	%rd104, %rd2, %rd103;
	ld.global.v2.u8 	{%rs19, %rs20}, [%rd104];
	setp.eq.s16 	%p21, %rs19, 0;
	mul.f32 	%f75, %f46, %f74;
	selp.f32 	%f30, %f45, %f75, %p21;
	setp.eq.s16 	%p22, %rs20, 0;
	mov.f32 	%f512, %f45;
	@%p22 bra 	$L__BB48_24;
	ld.global.f32 	%f76, [%rd17+4];
	mul.f32 	%f512, %f46, %f76;
$L__BB48_24:
	add.s64 	%rd105, %rd7, 640;
	shr.u64 	%rd106, %rd105, 63;
	add.s64 	%rd107, %rd105, %rd106;
	shl.b64 	%rd108, %rd107, 2;
	and.b64  	%rd109, %rd108, -8;
	add.s64 	%rd18, %rd1, %rd109;
	ld.global.f32 	%f77, [%rd18];
	and.b64  	%rd110, %rd107, -2;
	add.s64 	%rd111, %rd2, %rd110;
	ld.global.v2.u8 	{%rs21, %rs22}, [%rd111];
	setp.eq.s16 	%p23, %rs21, 0;
	mul.f32 	%f78, %f46, %f77;
	selp.f32 	%f33, %f45, %f78, %p23;
	setp.eq.s16 	%p24, %rs22, 0;
	mov.f32 	%f513, %f45;
	@%p24 bra 	$L__BB48_26;
	ld.global.f32 	%f79, [%rd18+4];
	mul.f32 	%f513, %f46, %f79;
$L__BB48_26:
	add.s64 	%rd112, %rd7, 704;
	shr.u64 	%rd113, %rd112, 63;
	add.s64 	%rd114, %rd112, %rd113;
	shl.b64 	%rd115, %rd114, 2;
	and.b64  	%rd116, %rd115, -8;
	add.s64 	%rd19, %rd1, %rd116;
	ld.global.f32 	%f80, [%rd19];
	and.b64  	%rd117, %rd114, -2;
	add.s64 	%rd118, %rd2, %rd117;
	ld.global.v2.u8 	{%rs23, %rs24}, [%rd118];
	setp.eq.s16 	%p25, %rs23, 0;
	mul.f32 	%f81, %f46, %f80;
	selp.f32 	%f36, %f45, %f81, %p25;
	setp.eq.s16 	%p26, %rs24, 0;
	mov.f32 	%f514, %f45;
	@%p26 bra 	$L__BB48_28;
	ld.global.f32 	%f82, [%rd19+4];
	mul.f32 	%f514, %f46, %f82;
$L__BB48_28:
	add.s64 	%rd119, %rd7, 768;
	shr.u64 	%rd120, %rd119, 63;
	add.s64 	%rd121, %rd119, %rd120;
	shl.b64 	%rd122, %rd121, 2;
	and.b64  	%rd123, %rd122, -8;
	add.s64 	%rd20, %rd1, %rd123;
	ld.global.f32 	%f83, [%rd20];
	and.b64  	%rd124, %rd121, -2;
	add.s64 	%rd125, %rd2, %rd124;
	ld.global.v2.u8 	{%rs25, %rs26}, [%rd125];
	setp.eq.s16 	%p27, %rs25, 0;
	mul.f32 	%f84, %f46, %f83;
	selp.f32 	%f39, %f45, %f84, %p27;
	setp.eq.s16 	%p28, %rs26, 0;
	mov.f32 	%f515, %f45;
	@%p28 bra 	$L__BB48_30;
	ld.global.f32 	%f85, [%rd20+4];
	mul.f32 	%f515, %f46, %f85;
$L__BB48_30:
	add.s64 	%rd126, %rd7, 832;
	shr.u64 	%rd127, %rd126, 63;
	add.s64 	%rd128, %rd126, %rd127;
	shl.b64 	%rd129, %rd128, 2;
	and.b64  	%rd130, %rd129, -8;
	add.s64 	%rd21, %rd1, %rd130;
	ld.global.f32 	%f86, [%rd21];
	and.b64  	%rd131, %rd128, -2;
	add.s64 	%rd132, %rd2, %rd131;
	ld.global.v2.u8 	{%rs27, %rs28}, [%rd132];
	setp.eq.s16 	%p29, %rs27, 0;
	mul.f32 	%f87, %f46, %f86;
	selp.f32 	%f42, %f45, %f87, %p29;
	setp.eq.s16 	%p30, %rs28, 0;
	mov.f32 	%f516, %f45;
	@%p30 bra 	$L__BB48_32;
	ld.global.f32 	%f88, [%rd21+4];
	mul.f32 	%f516, %f46, %f88;
$L__BB48_32:
	max.f32 	%f89, %f3, 0fFF800000;
	max.f32 	%f90, %f89, %f503;
	max.f32 	%f91, %f90, %f6;
	max.f32 	%f92, %f91, %f504;
	max.f32 	%f93, %f92, %f9;
	max.f32 	%f94, %f93, %f505;
	max.f32 	%f95, %f94, %f12;
	max.f32 	%f96, %f95, %f506;
	max.f32 	%f97, %f96, %f15;
	max.f32 	%f98, %f97, %f507;
	max.f32 	%f99, %f98, %f18;
	max.f32 	%f100, %f99, %f508;
	max.f32 	%f101, %f100, %f21;
	max.f32 	%f102, %f101, %f509;
	max.f32 	%f103, %f102, %f24;
	max.f32 	%f104, %f103, %f510;
	max.f32 	%f105, %f104, %f27;
	max.f32 	%f106, %f105, %f511;
	max.f32 	%f107, %f106, %f30;
	max.f32 	%f108, %f107, %f512;
	max.f32 	%f109, %f108, %f33;
	max.f32 	%f110, %f109, %f513;
	max.f32 	%f111, %f110, %f36;
	max.f32 	%f112, %f111, %f514;
	max.f32 	%f113, %f112, %f39;
	max.f32 	%f114, %f113, %f515;
	max.f32 	%f115, %f114, %f42;
	max.f32 	%f116, %f115, %f516;
	mov.b32 	%r9, %f116;
	shfl.sync.bfly.b32	%r10|%p31, %r9, 16, 31, -1;
	mov.b32 	%f117, %r10;
	max.f32 	%f118, %f116, %f117;
	mov.b32 	%r11, %f118;
	shfl.sync.bfly.b32	%r12|%p32, %r11, 8, 31, -1;
	mov.b32 	%f119, %r12;
	max.f32 	%f120, %f118, %f119;
	mov.b32 	%r13, %f120;
	shfl.sync.bfly.b32	%r14|%p33, %r13, 4, 31, -1;
	mov.b32 	%f121, %r14;
	max.f32 	%f122, %f120, %f121;
	mov.b32 	%r15, %f122;
	shfl.sync.bfly.b32	%r16|%p34, %r15, 2, 31, -1;
	mov.b32 	%f123, %r16;
	max.f32 	%f124, %f122, %f123;
	mov.b32 	%r17, %f124;
	shfl.sync.bfly.b32	%r18|%p35, %r17, 1, 31, -1;
	mov.b32 	%f125, %r18;
	max.f32 	%f126, %f124, %f125;
	sub.f32 	%f127, %f3, %f126;
	fma.rn.f32 	%f128, %f127, 0f3BBB989D, 0f3F000000;
	cvt.sat.f32.f32 	%f129, %f128;
	mov.f32 	%f130, 0f4B400001;
	mov.f32 	%f131, 0f437C0000;
	fma.rm.f32 	%f132, %f129, %f131, %f130;
	add.f32 	%f133, %f132, 0fCB40007F;
	neg.f32 	%f134, %f133;
	fma.rn.f32 	%f135, %f127, 0f3FB8AA3B, %f134;
	fma.rn.f32 	%f136, %f127, 0f32A57060, %f135;
	mov.b32 	%r19, %f132;
	shl.b32 	%r20, %r19, 23;
	mov.b32 	%f137, %r20;
	ex2.approx.ftz.f32 	%f138, %f136;
	mul.f32 	%f139, %f138, %f137;
	add.f32 	%f140, %f139, 0f00000000;
	sub.f32 	%f141, %f503, %f126;
	fma.rn.f32 	%f142, %f141, 0f3BBB989D, 0f3F000000;
	cvt.sat.f32.f32 	%f143, %f142;
	fma.rm.f32 	%f144, %f143, %f131, %f130;
	add.f32 	%f145, %f144, 0fCB40007F;
	neg.f32 	%f146, %f145;
	fma.rn.f32 	%f147, %f141, 0f3FB8AA3B, %f146;
	fma.rn.f32 	%f148, %f141, 0f32A57060, %f147;
	mov.b32 	%r21, %f144;
	shl.b32 	%r22, %r21, 23;
	mov.b32 	%f149, %r22;
	ex2.approx.ftz.f32 	%f150, %f148;
	mul.f32 	%f151, %f150, %f149;
	add.f32 	%f152, %f140, %f151;
	sub.f32 	%f153, %f6, %f126;
	fma.rn.f32 	%f154, %f153, 0f3BBB989D, 0f3F000000;
	cvt.sat.f32.f32 	%f155, %f154;
	fma.rm.f32 	%f156, %f155, %f131, %f130;
	add.f32 	%f157, %f156, 0fCB40007F;
	neg.f32 	%f158, %f157;
	fma.rn.f32 	%f159, %f153, 0f3FB8AA3B, %f158;
	fma.rn.f32 	%f160, %f153, 0f32A57060, %f159;
	mov.b32 	%r23, %f156;
	shl.b32 	%r24, %r23, 23;
	mov.b32 	%f161, %r24;
	ex2.approx.ftz.f32 	%f162, %f160;
	mul.f32 	%f163, %f162, %f161;
	add.f32 	%f164, %f152, %f163;
	sub.f32 	%f165, %f504, %f126;
	fma.rn.f32 	%f166, %f165, 0f3BBB989D, 0f3F000000;
	cvt.sat.f32.f32 	%f167, %f166;
	fma.rm.f32 	%f168, %f167, %f131, %f130;
	add.f32 	%f169, %f168, 0fCB40007F;
	neg.f32 	%f170, %f169;
	fma.rn.f32 	%f171, %f165, 0f3FB8AA3B, %f170;
	fma.rn.f32 	%f172, %f165, 0f32A57060, %f171;
	mov.b32 	%r25, %f168;
	shl.b32 	%r26, %r25, 23;
	mov.b32 	%f173, %r26;
	ex2.approx.ftz.f32 	%f174, %f172;
	mul.f32 	%f175, %f174, %f173;
	add.f32 	%f176, %f164, %f175;
	sub.f32 	%f177, %f9, %f126;
	fma.rn.f32 	%f178, %f177, 0f3BBB989D, 0f3F000000;
	cvt.sat.f32.f32 	%f179, %f178;
	fma.rm.f32 	%f180, %f179, %f131, %f130;
	add.f32 	%f181, %f180, 0fCB40007F;
	neg.f32 	%f182, %f181;
	fma.rn.f32 	%f183, %f177, 0f3FB8AA3B, %f182;
	fma.rn.f32 	%f184, %f177, 0f32A57060, %f183;
	mov.b32 	%r27, %f180;
	shl.b32 	%r28, %r27, 23;
	mov.b32 	%f185, %r28;
	ex2.approx.ftz.f32 	%f186, %f184;
	mul.f32 	%f187, %f186, %f185;
	add.f32 	%f188, %f176, %f187;
	sub.f32 	%f189, %f505, %f126;
	fma.rn.f32 	%f190, %f189, 0f3BBB989D, 0f3F000000;
	cvt.sat.f32.f32 	%f191, %f190;
	fma.rm.f32 	%f192, %f191, %f131, %f130;
	add.f32 	%f193, %f192, 0fCB40007F;
	neg.f32 	%f194, %f193;
	fma.rn.f32 	%f195, %f189, 0f3FB8AA3B, %f194;
	fma.rn.f32 	%f196, %f189, 0f32A57060, %f195;
	mov.b32 	%r29, %f192;
	shl.b32 	%r30, %r29, 23;
	mov.b32 	%f197, %r30;
	ex2.approx.ftz.f32 	%f198, %f196;
	mul.f32 	%f199, %f198, %f197;
	add.f32 	%f200, %f188, %f199;
	sub.f32 	%f201, %f12, %f126;
	fma.rn.f32 	%f202, %f201, 0f3BBB989D, 0f3F000000;
	cvt.sat.f32.f32 	%f203, %f202;
	fma.rm.f32 	%f204, %f203, %f131, %f130;
	add.f32 	%f205, %f204, 0fCB40007F;
	neg.f32 	%f206, %f205;
	fma.rn.f32 	%f207, %f201, 0f3FB8AA3B, %f206;
	fma.rn.f32 	%f208, %f201, 0f32A57060, %f207;
	mov.b32 	%r31, %f204;
	shl.b32 	%r32, %r31, 23;
	mov.b32 	%f209, %r32;
	ex2.approx.ftz.f32 	%f210, %f208;
	mul.f32 	%f211, %f210, %f209;
	add.f32 	%f212, %f200, %f211;
	sub.f32 	%f213, %f506, %f126;
	fma.rn.f32 	%f214, %f213, 0f3BBB989D, 0f3F000000;
	cvt.sat.f32.f32 	%f215, %f214;
	fma.rm.f32 	%f216, %f215, %f131, %f130;
	add.f32 	%f217, %f216, 0fCB40007F;
	neg.f32 	%f218, %f217;
	fma.rn.f32 	%f219, %f213, 0f3FB8AA3B, %f218;
	fma.rn.f32 	%f220, %f213, 0f32A57060, %f219;
	mov.b32 	%r33, %f216;
	shl.b32 	%r34, %r33, 23;
	mov.b32 	%f221, %r34;
	ex2.approx.ftz.f32 	%f222, %f220;
	mul.f32 	%f223, %f222, %f221;
	add.f32 	%f224, %f212, %f223;
	sub.f32 	%f225, %f15, %f126;
	fma.rn.f32 	%f226, %f225, 0f3BBB989D, 0f3F000000;
	cvt.sat.f32.f32 	%f227, %f226;
	fma.rm.f32 	%f228, %f227, %f131, %f130;
	add.f32 	%f229, %f228, 0fCB40007F;
	neg.f32 	%f230, %f229;
	fma.rn.f32 	%f231, %f225, 0f3FB8AA3B, %f230;
	fma.rn.f32 	%f232, %f225, 0f32A57060, %f231;
	mov.b32 	%r35, %f228;
	shl.b32 	%r36, %r35, 23;
	mov.b32 	%f233, %r36;
	ex2.approx.ftz.f32 	%f234, %f232;
	mul.f32 	%f235, %f234, %f233;
	add.f32 	%f236, %f224, %f235;
	sub.f32 	%f237, %f507, %f126;
	fma.rn.f32 	%f238, %f237, 0f3BBB989D, 0f3F000000;
	cvt.sat.f32.f32 	%f239, %f238;
	fma.rm.f32 	%f240, %f239, %f131, %f130;
	add.f32 	%f241, %f240, 0fCB40007F;
	neg.f32 	%f242, %f241;
	fma.rn.f32 	%f243, %f237, 0f3FB8AA3B, %f242;
	fma.rn.f32 	%f244, %f237, 0f32A57060, %f243;
	mov.b32 	%r37, %f240;
	shl.b32 	%r38, %r37, 23;
	mov.b32 	%f245, %r38;
	ex2.approx.ftz.f32 	%f246, %f244;
	mul.f32 	%f247, %f246, %f245;
	add.f32 	%f248, %f236, %f247;
	sub.f32 	%f249, %f18, %f126;
	fma.rn.f32 	%f250, %f249, 0f3BBB989D, 0f3F000000;
	cvt.sat.f32.f32 	%f251, %f250;
	fma.rm.f32 	%f252, %f251, %f131, %f130;
	add.f32 	%f253, %f252, 0fCB40007F;
	neg.f32 	%f254, %f253;
	fma.rn.f32 	%f255, %f249, 0f3FB8AA3B, %f254;
	fma.rn.f32 	%f256, %f249, 0f32A57060, %f255;
	mov.b32 	%r39, %f252;
	shl.b32 	%r40, %r39, 23;
	mov.b32 	%f257, %r40;
	ex2.approx.ftz.f32 	%f258, %f256;
	mul.f32 	%f259, %f258, %f257;
	add.f32 	%f260, %f248, %f259;
	sub.f32 	%f261, %f508, %f126;
	fma.rn.f32 	%f262, %f261, 0f3BBB989D, 0f3F000000;
	cvt.sat.f32.f32 	%f263, %f262;
	fma.rm.f32 	%f264, %f263, %f131, %f130;
	add.f32 	%f265, %f264, 0fCB40007F;
	neg.f32 	%f266, %f265;
	fma.rn.f32 	%f267, %f261, 0f3FB8AA3B, %f266;
	fma.rn.f32 	%f268, %f261, 0f32A57060, %f267;
	mov.b32 	%r41, %f264;
	shl.b32 	%r42, %r41, 23;
	mov.b32 	%f269, %r42;
	ex2.approx.ftz.f32 	%f270, %f268;
	mul.f32 	%f271, %f270, %f269;
	add.f32 	%f272, %f260, %f271;
	sub.f32 	%f273, %f21, %f126;
	fma.rn.f32 	%f274, %f273, 0f3BBB989D, 0f3F000000;
	cvt.sat.f32.f32 	%f275, %f274;
	fma.rm.f32 	%f276, %f275, %f131, %f130;
	add.f32 	%f277, %f276, 0fCB40007F;
	neg.f32 	%f278, %f277;
	fma.rn.f32 	%f279, %f273, 0f3FB8AA3B, %f278;
	fma.rn.f32 	%f280, %f273, 0f32A57060, %f279;
	mov.b32 	%r43, %f276;
	shl.b32 	%r44, %r43, 23;
	mov.b32 	%f281, %r44;
	ex2.approx.ftz.f32 	%f282, %f280;
	mul.f32 	%f283, %f282, %f281;
	add.f32 	%f284, %f272, %f283;
	sub.f32 	%f285, %f509, %f126;
	fma.rn.f32 	%f286, %f285, 0f3BBB989D, 0f3F000000;
	cvt.sat.f32.f32 	%f287, %f286;
	fma.rm.f32 	%f288, %f287, %f131, %f130;
	add.f32 	%f289, %f288, 0fCB40007F;
	neg.f32 	%f290, %f289;
	fma.rn.f32 	%f291, %f285, 0f3FB8AA3B, %f290;
	fma.rn.f32 	%f292, %f285, 0f32A57060, %f291;
	mov.b32 	%r45, %f288;
	shl.b32 	%r46, %r45, 23;
	mov.b32 	%f293, %r46;
	ex2.approx.ftz.f32 	%f294, %f292;
	mul.f32 	%f295, %f294, %f293;
	add.f32 	%f296, %f284, %f295;
	sub.f32 	%f297, %f24, %f126;
	fma.rn.f32 	%f298, %f297, 0f3BBB989D, 0f3F000000;
	cvt.sat.f32.f32 	%f299, %f298;
	fma.rm.f32 	%f300, %f299, %f131, %f130;
	add.f32 	%f301, %f300, 0fCB40007F;
	neg.f32 	%f302, %f301;
	fma.rn.f32 	%f303, %f297, 0f3FB8AA3B, %f302;
	fma.rn.f32 	%f304, %f297, 0f32A57060, %f303;
	mov.b32 	%r47, %f300;
	shl.b32 	%r48, %r47, 23;
	mov.b32 	%f305, %r48;
	ex2.approx.ftz.f32 	%f306, %f304;
	mul.f32 	%f307, %f306, %f305;
	add.f32 	%f308, %f296, %f307;
	sub.f32 	%f309, %f510, %f126;
	fma.rn.f32 	%f310, %f309, 0f3BBB989D, 0f3F000000;
	cvt.sat.f32.f32 	%f311, %f310;
	fma.rm.f32 	%f312, %f311, %f131, %f130;
	add.f32 	%f313, %f312, 0fCB40007F;
	neg.f32 	%f314, %f313;
	fma.rn.f32 	%f315, %f309, 0f3FB8AA3B, %f314;
	fma.rn.f32 	%f316, %f309, 0f32A57060, %f315;
	mov.b32 	%r49, %f312;
	shl.b32 	%r50, %r49, 23;
	mov.b32 	%f317, %r50;
	ex2.approx.ftz.f32 	%f318, %f316;
	mul.f32 	%f319, %f318, %f317;
	add.f32 	%f320, %f308, %f319;
	sub.f32 	%f321, %f27, %f126;
	fma.rn.f32 	%f322, %f321, 0f3BBB989D, 0f3F000000;
	cvt.sat.f32.f32 	%f323, %f322;
	fma.rm.f32 	%f324, %f323, %f131, %f130;
	add.f32 	%f325, %f324, 0fCB40007F;
	neg.f32 	%f326, %f325;
	fma.rn.f32 	%f327, %f321, 0f3FB8AA3B, %f326;
	fma.rn.f32 	%f328, %f321, 0f32A57060, %f327;
	mov.b32 	%r51, %f324;
	shl.b32 	%r52, %r51, 23;
	mov.b32 	%f329, %r52;
	ex2.approx.ftz.f32 	%f330, %f328;
	mul.f32 	%f331, %f330, %f329;
	add.f32 	%f332, %f320, %f331;
	sub.f32 	%f333, %f511, %f126;
	fma.rn.f32 	%f334, %f333, 0f3BBB989D, 0f3F000000;
	cvt.sat.f32.f32 	%f335, %f334;
	fma.rm.f32 	%f336, %f335, %f131, %f130;
	add.f32 	%f337, %f336, 0fCB40007F;
	neg.f32 	%f338, %f337;
	fma.rn.f32 	%f339, %f333, 0f3FB8AA3B, %f338;
	fma.rn.f32 	%f340, %f333, 0f32A57060, %f339;
	mov.b32 	%r53, %f336;
	shl.b32 	%r54, %r53, 23;
	mov.b32 	%f341, %r54;
	ex2.approx.ftz.f32 	%f342, %f340;
	mul.f32 	%f343, %f342, %f341;
	add.f32 	%f344, %f332, %f343;
	sub.f32 	%f345, %f30, %f126;
	fma.rn.f32 	%f346, %f345, 0f3BBB989D, 0f3F000000;
	cvt.sat.f32.f32 	%f347, %f346;
	fma.rm.f32 	%f348, %f347, %f131, %f130;
	add.f32 	%f349, %f348, 0fCB40007F;
	neg.f32 	%f350, %f349;
	fma.rn.f32 	%f351, %f345, 0f3FB8AA3B, %f350;
	fma.rn.f32 	%f352, %f345, 0f32A57060, %f351;
	mov.b32 	%r55, %f348;
	shl.b32 	%r56, %r55, 23;
	mov.b32 	%f353, %r56;
	ex2.approx.ftz.f32 	%f354, %f352;
	mul.f32 	%f355, %f354, %f353;
	add.f32 	%f356, %f344, %f355;
	sub.f32 	%f357, %f512, %f126;
	fma.rn.f32 	%f358, %f357, 0f3BBB989D, 0f3F000000;
	cvt.sat.f32.f32 	%f359, %f358;
	fma.rm.f32 	%f360, %f359, %f131, %f130;
	add.f32 	%f361, %f360, 0fCB40007F;
	neg.f32 	%f362, %f361;
	fma.rn.f32 	%f363, %f357, 0f3FB8AA3B, %f362;
	fma.rn.f32 	%f364, %f357, 0f32A57060, %f363;
	mov.b32 	%r57, %f360;
	shl.b32 	%r58, %r57, 23;
	mov.b32 	%f365, %r58;
	ex2.approx.ftz.f32 	%f366, %f364;
	mul.f32 	%f367, %f366, %f365;
	add.f32 	%f368, %f356, %f367;
	sub.f32 	%f369, %f33, %f126;
	fma.rn.f32 	%f370, %f369, 0f3BBB989D, 0f3F000000;
	cvt.sat.f32.f32 	%f371, %f370;
	fma.rm.f32 	%f372, %f371, %f131, %f130;
	add.f32 	%f373, %f372, 0fCB40007F;
	neg.f32 	%f374, %f373;
	fma.rn.f32 	%f375, %f369, 0f3FB8AA3B, %f374;
	fma.rn.f32 	%f376, %f369, 0f32A57060, %f375;
	mov.b32 	%r59, %f372;
	shl.b32 	%r60, %r59, 23;
	mov.b32 	%f377, %r60;
	ex2.approx.ftz.f32 	%f378, %f376;
	mul.f32 	%f379, %f378, %f377;
	add.f32 	%f380, %f368, %f379;
	sub.f32 	%f381, %f513, %f126;
	fma.rn.f32 	%f382, %f381, 0f3BBB989D, 0f3F000000;
	cvt.sat.f32.f32 	%f383, %f382;
	fma.rm.f32 	%f384, %f383, %f131, %f130;
	add.f32 	%f385, %f384, 0fCB40007F;
	neg.f32 	%f386, %f385;
	fma.rn.f32 	%f387, %f381, 0f3FB8AA3B, %f386;
	fma.rn.f32 	%f388, %f381, 0f32A57060, %f387;
	mov.b32 	%r61, %f384;
	shl.b32 	%r62, %r61, 23;
	mov.b32 	%f389, %r62;
	ex2.approx.ftz.f32 	%f390, %f388;
	mul.f32 	%f391, %f390, %f389;
	add.f32 	%f392, %f380, %f391;
	sub.f32 	%f393, %f36, %f126;
	fma.rn.f32 	%f394, %f393, 0f3BBB989D, 0f3F000000;
	cvt.sat.f32.f32 	%f395, %f394;
	fma.rm.f32 	%f396, %f395, %f131, %f130;
	add.f32 	%f397, %f396, 0fCB40007F;
	neg.f32 	%f398, %f397;
	fma.rn.f32 	%f399, %f393, 0f3FB8AA3B, %f398;
	fma.rn.f32 	%f400, %f393, 0f32A57060, %f399;
	mov.b32 	%r63, %f396;
	shl.b32 	%r64, %r63, 23;
	mov.b32 	%f401, %r64;
	ex2.approx.ftz.f32 	%f402, %f400;
	mul.f32 	%f403, %f402, %f401;
	add.f32 	%f404, %f392, %f403;
	sub.f32 	%f405, %f514, %f126;
	fma.rn.f32 	%f406, %f405, 0f3BBB989D, 0f3F000000;
	cvt.sat.f32.f32 	%f407, %f406;
	fma.rm.f32 	%f408, %f407, %f131, %f130;
	add.f32 	%f409, %f408, 0fCB40007F;
	neg.f32 	%f410, %f409;
	fma.rn.f32 	%f411, %f405, 0f3FB8AA3B, %f410;
	fma.rn.f32 	%f412, %f405, 0f32A57060, %f411;
	mov.b32 	%r65, %f408;
	shl.b32 	%r66, %r65, 23;
	mov.b32 	%f413, %r66;
	ex2.approx.ftz.f32 	%f414, %f412;
	mul.f32 	%f415, %f414, %f413;
	add.f32 	%f416, %f404, %f415;
	sub.f32 	%f417, %f39, %f126;
	fma.rn.f32 	%f418, %f417, 0f3BBB989D, 0f3F000000;
	cvt.sat.f32.f32 	%f419, %f418;
	fma.rm.f32 	%f420, %f419, %f131, %f130;
	add.f32 	%f421, %f420, 0fCB40007F;
	neg.f32 	%f422, %f421;
	fma.rn.f32 	%f423, %f417, 0f3FB8AA3B, %f422;
	fma.rn.f32 	%f424, %f417, 0f32A57060, %f423;
	mov.b32 	%r67, %f420;
	shl.b32 	%r68, %r67, 23;
	mov.b32 	%f425, %r68;
	ex2.approx.ftz.f32 	%f426, %f424;
	mul.f32 	%f427, %f426, %f425;
	add.f32 	%f428, %f416, %f427;
	sub.f32 	%f429, %f515, %f126;
	fma.rn.f32 	%f430, %f429, 0f3BBB989D, 0f3F000000;
	cvt.sat.f32.f32 	%f431, %f430;
	fma.rm.f32 	%f432, %f431, %f131, %f130;
	add.f32 	%f433, %f432, 0fCB40007F;
	neg.f32 	%f434, %f433;
	fma.rn.f32 	%f435, %f429, 0f3FB8AA3B, %f434;
	fma.rn.f32 	%f436, %f429, 0f32A57060, %f435;
	mov.b32 	%r69, %f432;
	shl.b32 	%r70, %r69, 23;
	mov.b32 	%f437, %r70;
	ex2.approx.ftz.f32 	%f438, %f436;
	mul.f32 	%f439, %f438, %f437;
	add.f32 	%f440, %f428, %f439;
	sub.f32 	%f441, %f42, %f126;
	fma.rn.f32 	%f442, %f441, 0f3BBB989D, 0f3F000000;
	cvt.sat.f32.f32 	%f443, %f442;
	fma.rm.f32 	%f444, %f443, %f131, %f130;
	add.f32 	%f445, %f444, 0fCB40007F;
	neg.f32 	%f446, %f445;
	fma.rn.f32 	%f447, %f441, 0f3FB8AA3B, %f446;
	fma.rn.f32 	%f448, %f441, 0f32A57060, %f447;
	mov.b32 	%r71, %f444;
	shl.b32 	%r72, %r71, 23;
	mov.b32 	%f449, %r72;
	ex2.approx.ftz.f32 	%f450, %f448;
	mul.f32 	%f451, %f450, %f449;
	add.f32 	%f452, %f440, %f451;
	sub.f32 	%f453, %f516, %f126;
	fma.rn.f32 	%f454, %f453, 0f3BBB989D, 0f3F000000;
	cvt.sat.f32.f32 	%f455, %f454;
	fma.rm.f32 	%f456, %f455, %f131, %f130;
	add.f32 	%f457, %f456, 0fCB40007F;
	neg.f32 	%f458, %f457;
	fma.rn.f32 	%f459, %f453, 0f3FB8AA3B, %f458;
	fma.rn.f32 	%f460, %f453, 0f32A57060, %f459;
	mov.b32 	%r73, %f456;
	shl.b32 	%r74, %r73, 23;
	mov.b32 	%f461, %r74;
	ex2.approx.ftz.f32 	%f462, %f460;
	mul.f32 	%f463, %f462, %f461;
	add.f32 	%f464, %f452, %f463;
	mov.b32 	%r75, %f464;
	shfl.sync.bfly.b32	%r76|%p36, %r75, 16, 31, -1;
	mov.b32 	%f465, %r76;
	add.f32 	%f466, %f464, %f465;
	mov.b32 	%r77, %f466;
	shfl.sync.bfly.b32	%r78|%p37, %r77, 8, 31, -1;
	mov.b32 	%f467, %r78;
	add.f32 	%f468, %f466, %f467;
	mov.b32 	%r79, %f468;
	shfl.sync.bfly.b32	%r80|%p38, %r79, 4, 31, -1;
	mov.b32 	%f469, %r80;
	add.f32 	%f470, %f468, %f469;
	mov.b32 	%r81, %f470;
	shfl.sync.bfly.b32	%r82|%p39, %r81, 2, 31, -1;
	mov.b32 	%f471, %r82;
	add.f32 	%f472, %f470, %f471;
	mov.b32 	%r83, %f472;
	shfl.sync.bfly.b32	%r84|%p40, %r83, 1, 31, -1;
	mov.b32 	%f473, %r84;
	add.f32 	%f474, %f472, %f473;
	div.rn.f32 	%f475, %f139, %f474;
	div.rn.f32 	%f476, %f151, %f474;
	div.rn.f32 	%f477, %f163, %f474;
	div.rn.f32 	%f478, %f175, %f474;
	div.rn.f32 	%f479, %f187, %f474;
	div.rn.f32 	%f480, %f199, %f474;
	div.rn.f32 	%f481, %f211, %f474;
	div.rn.f32 	%f482, %f223, %f474;
	div.rn.f32 	%f483, %f235, %f474;
	div.rn.f32 	%f484, %f247, %f474;
	div.rn.f32 	%f485, %f259, %f474;
	div.rn.f32 	%f486, %f271, %f474;
	div.rn.f32 	%f487, %f283, %f474;
	div.rn.f32 	%f488, %f295, %f474;
	div.rn.f32 	%f489, %f307, %f474;
	div.rn.f32 	%f490, %f319, %f474;
	div.rn.f32 	%f491, %f331, %f474;
	div.rn.f32 	%f492, %f343, %f474;
	div.rn.f32 	%f493, %f355, %f474;
	div.rn.f32 	%f494, %f367, %f474;
	div.rn.f32 	%f495, %f379, %f474;
	div.rn.f32 	%f496, %f391, %f474;
	div.rn.f32 	%f497, %f403, %f474;
	div.rn.f32 	%f498, %f415, %f474;
	div.rn.f32 	%f499, %f427, %f474;
	div.rn.f32 	%f500, %f439, %f474;
	div.rn.f32 	%f501, %f451, %f474;
	div.rn.f32 	%f502, %f463, %f474;
	mad.lo.s64 	%rd133, %rd218, %rd27, %rd4;
	shr.u64 	%rd134, %rd133, 63;
	add.s64 	%rd135, %rd133, %rd134;
	cvta.to.global.u64 	%rd136, %rd26;
	shl.b64 	%rd137, %rd135, 2;
	and.b64  	%rd138, %rd137, -8;
	add.s64 	%rd139, %rd136, %rd138;
	st.global.v2.f32 	[%rd139], {%f475, %f476};
	add.s64 	%rd140, %rd133, 64;
	shr.u64 	%rd141, %rd140, 63;
	add.s64 	%rd142, %rd140, %rd141;
	shl.b64 	%rd143, %rd142, 2;
	and.b64  	%rd144, %rd143, -8;
	add.s64 	%rd145, %rd136, %rd144;
	st.global.v2.f32 	[%rd145], {%f477, %f478};
	add.s64 	%rd146, %rd133, 128;
	shr.u64 	%rd147, %rd146, 63;
	add.s64 	%rd148, %rd146, %rd147;
	shl.b64 	%rd149, %rd148, 2;
	and.b64  	%rd150, %rd149, -8;
	add.s64 	%rd151, %rd136, %rd150;
	st.global.v2.f32 	[%rd151], {%f479, %f480};
	add.s64 	%rd152, %rd133, 192;
	shr.u64 	%rd153, %rd152, 63;
	add.s64 	%rd154, %rd152, %rd153;
	shl.b64 	%rd155, %rd154, 2;
	and.b64  	%rd156, %rd155, -8;
	add.s64 	%rd157, %rd136, %rd156;
	st.global.v2.f32 	[%rd157], {%f481, %f482};
	add.s64 	%rd158, %rd133, 256;
	shr.u64 	%rd159, %rd158, 63;
	add.s64 	%rd160, %rd158, %rd159;
	shl.b64 	%rd161, %rd160, 2;
	and.b64  	%rd162, %rd161, -8;
	add.s64 	%rd163, %rd136, %rd162;
	st.global.v2.f32 	[%rd163], {%f483, %f484};
	add.s64 	%rd164, %rd133, 320;
	shr.u64 	%rd165, %rd164, 63;
	add.s64 	%rd166, %rd164, %rd165;
	shl.b64 	%rd167, %rd166, 2;
	and.b64  	%rd168, %rd167, -8;
	add.s64 	%rd169, %rd136, %rd168;
	st.global.v2.f32 	[%rd169], {%f485, %f486};
	add.s64 	%rd170, %rd133, 384;
	shr.u64 	%rd171, %rd170, 63;
	add.s64 	%rd172, %rd170, %rd171;
	shl.b64 	%rd173, %rd172, 2;
	and.b64  	%rd174, %rd173, -8;
	add.s64 	%rd175, %rd136, %rd174;
	st.global.v2.f32 	[%rd175], {%f487, %f488};
	add.s64 	%rd176, %rd133, 448;
	shr.u64 	%rd177, %rd176, 63;
	add.s64 	%rd178, %rd176, %rd177;
	shl.b64 	%rd179, %rd178, 2;
	and.b64  	%rd180, %rd179, -8;
	add.s64 	%rd181, %rd136, %rd180;
	st.global.v2.f32 	[%rd181], {%f489, %f490};
	add.s64 	%rd182, %rd133, 512;
	shr.u64 	%rd183, %rd182, 63;
	add.s64 	%rd184, %rd182, %rd183;
	shl.b64 	%rd185, %rd184, 2;
	and.b64  	%rd186, %rd185, -8;
	add.s64 	%rd187, %rd136, %rd186;
	st.global.v2.f32 	[%rd187], {%f491, %f492};
	add.s64 	%rd188, %rd133, 576;
	shr.u64 	%rd189, %rd188, 63;
	add.s64 	%rd190, %rd188, %rd189;
	shl.b64 	%rd191, %rd190, 2;
	and.b64  	%rd192, %rd191, -8;
	add.s64 	%rd193, %rd136, %rd192;
	st.global.v2.f32 	[%rd193], {%f493, %f494};
	add.s64 	%rd194, %rd133, 640;
	shr.u64 	%rd195, %rd194, 63;
	add.s64 	%rd196, %rd194, %rd195;
	shl.b64 	%rd197, %rd196, 2;
	and.b64  	%rd198, %rd197, -8;
	add.s64 	%rd199, %rd136, %rd198;
	st.global.v2.f32 	[%rd199], {%f495, %f496};
	add.s64 	%rd200, %rd133, 704;
	shr.u64 	%rd201, %rd200, 63;
	add.s64 	%rd202, %rd200, %rd201;
	shl.b64 	%rd203, %rd202, 2;
	and.b64  	%rd204, %rd203, -8;
	add.s64 	%rd205, %rd136, %rd204;
	st.global.v2.f32 	[%rd205], {%f497, %f498};
	add.s64 	%rd206, %rd133, 768;
	shr.u64 	%rd207, %rd206, 63;
	add.s64 	%rd208, %rd206, %rd207;
	shl.b64 	%rd209, %rd208, 2;
	and.b64  	%rd210, %rd209, -8;
	add.s64 	%rd211, %rd136, %rd210;
	st.global.v2.f32 	[%rd211], {%f499, %f500};
	add.s64 	%rd212, %rd133, 832;
	shr.u64 	%rd213, %rd212, 63;
	add.s64 	%rd214, %rd212, %rd213;
	shl.b64 	%rd215, %rd214, 2;
	and.b64  	%rd216, %rd215, -8;
	add.s64 	%rd217, %rd136, %rd216;
	st.global.v2.f32 	[%rd217], {%f501, %f502};
	add.s64 	%rd218, %rd218, %rd5;
	setp.lt.s64 	%p41, %rd218, %rd28;
	@%p41 bra 	$L__BB48_4;
$L__BB48_33:
	ret;

}
	// .globl	_Z15SoftmaxWarpImplI24ElementwiseScaleMaskLoadIffbE11DirectStoreIffEfLi2ELi28ELi32ELi1ELb1EL9Algorithm0EEvT_T0_ll
.visible .entry _Z15SoftmaxWarpImplI24ElementwiseScaleMaskLoadIffbE11DirectStoreIffEfLi2ELi28ELi32ELi1ELb1EL9Algorithm0EEvT_T0_ll(
	.param .align 8 .b8 _Z15SoftmaxWarpImplI24ElementwiseScaleMaskLoadIffbE11DirectStoreIffEfLi2ELi28ELi32ELi1ELb1EL9Algorithm0EEvT_T0_ll_param_0[32],
	.param .align 8 .b8 _Z15SoftmaxWarpImplI24ElementwiseScaleMaskLoadIffbE11DirectStoreIffEfLi2ELi28ELi32ELi1ELb1EL9Algorithm0EEvT_T0_ll_param_1[16],
	.param .u64 _Z15SoftmaxWarpImplI24ElementwiseScaleMaskLoadIffbE11DirectStoreIffEfLi2ELi28ELi32ELi1ELb1EL9Algorithm0EEvT_T0_ll_param_2,
	.param .u64 _Z15SoftmaxWarpImplI24ElementwiseScaleMaskLoadIffbE11DirectStoreIffEfLi2ELi28ELi32ELi1ELb1EL9Algorithm0EEvT_T0_ll_param_3
)
{
	.reg .pred 	%p<70>;
	.reg .b16 	%rs<29>;
	.reg .b32 	%r<98>;
	.reg .b32 	%f<615>;
	.reg .b64 	%rd<234>;

	ld.param.v2.f32 	{%f129, %f130}, [_Z15SoftmaxWarpImplI24ElementwiseScaleMaskLoadIffbE11DirectStoreIffEfLi2ELi28ELi32ELi1ELb1EL9Algorithm0EEvT_T0_ll_param_0+24];
	ld.param.u64 	%rd41, [_Z15SoftmaxWarpImplI24ElementwiseScaleMaskLoadIffbE11DirectStoreIffEfLi2ELi28ELi32ELi1ELb1EL9Algorithm0EEvT_T0_ll_param_0+16];
	ld.param.u64 	%rd4, [_Z15SoftmaxWarpImplI24ElementwiseScaleMaskLoadIffbE11DirectStoreIffEfLi2ELi28ELi32ELi1ELb1EL9Algorithm0EEvT_T0_ll_param_1+8];
	ld.param.u64 	%rd44, [_Z15SoftmaxWarpImplI24ElementwiseScaleMaskLoadIffbE11DirectStoreIffEfLi2ELi28ELi32ELi1ELb1EL9Algorithm0EEvT_T0_ll_param_1];
	ld.param.u64 	%rd40, [_Z15SoftmaxWarpImplI24ElementwiseScaleMaskLoadIffbE11DirectStoreIffEfLi2ELi28ELi32ELi1ELb1EL9Algorithm0EEvT_T0_ll_param_0+8];
	ld.param.u64 	%rd39, [_Z15SoftmaxWarpImplI24ElementwiseScaleMaskLoadIffbE11DirectStoreIffEfLi2ELi28ELi32ELi1ELb1EL9Algorithm0EEvT_T0_ll_param_0];
	ld.param.u64 	%rd42, [_Z15SoftmaxWarpImplI24ElementwiseScaleMaskLoadIffbE11DirectStoreIffEfLi2ELi28ELi32ELi1ELb1EL9Algorithm0EEvT_T0_ll_param_2];
	ld.param.u64 	%rd43, [_Z15SoftmaxWarpImplI24ElementwiseScaleMaskLoadIffbE11DirectStoreIffEfLi2ELi28ELi32ELi1ELb1EL9Algorithm0EEvT_T0_ll_param_3];
	cvta.to.global.u64 	%rd1, %rd39;
	cvta.to.global.u64 	%rd2, %rd40;
	cvta.to.global.u64 	%rd3, %rd44;
	setp.lt.s64 	%p1, %rd43, 897;
	@%p1 bra 	$L__BB49_2;
	mov.u64 	%rd45, $str;
	cvta.global.u64 	%rd46, %rd45;
	mov.u64 	%rd47, $str$1;
	cvta.global.u64 	%rd48, %rd47;
	mov.u64 	%rd49, __unnamed_50;
	cvta.global.u64 	%rd50, %rd49;
	{ // callseq 49, 0
	.param .b64 param0;
	st.param.b64 	[param0], %rd46;
	.param .b64 param1;
	st.param.b64 	[param1], %rd48;
	.param .b32 param2;
	st.param.b32 	[param2], 254;
	.param .b64 param3;
	st.param.b64 	[param3], %rd50;
	.param .b64 param4;
	st.param.b64 	[param4], 1;
	call.uni 
	__assertfail, 
	(
	param0, 
	param1, 
	param2, 
	param3, 
	param4
	);
	} // callseq 49
$L__BB49_2:
	mov.u32 	%r2, %ctaid.x;
	mov.u32 	%r3, %ntid.y;
	mov.u32 	%r4, %tid.y;
	mad.lo.s32 	%r5, %r2, %r3, %r4;
	mov.u32 	%r6, %nctaid.x;
	mul.lo.s32 	%r1, %r6, %r3;
	cvt.s64.s32 	%rd233, %r5;
	setp.le.s64 	%p2, %rd42, %rd233;
	@%p2 bra 	$L__BB49_89;
	mov.u32 	%r7, %tid.x;
	shl.b32 	%r8, %r7, 1;
	cvt.u64.u32 	%rd6, %r8;
	add.s32 	%r9, %r8, 64;
	cvt.u64.u32 	%rd7, %r9;
	add.s32 	%r10, %r8, 128;
	cvt.u64.u32 	%rd8, %r10;
	add.s32 	%r11, %r8, 192;
	cvt.u64.u32 	%rd9, %r11;
	add.s32 	%r12, %r8, 256;
	cvt.u64.u32 	%rd10, %r12;
	add.s32 	%r13, %r8, 320;
	cvt.u64.u32 	%rd11, %r13;
	add.s32 	%r14, %r8, 384;
	cvt.u64.u32 	%rd12, %r14;
	add.s32 	%r15, %r8, 448;
	cvt.u64.u32 	%rd13, %r15;
	add.s32 	%r16, %r8, 512;
	cvt.u64.u32 	%rd14, %r16;
	add.s32 	%r17, %r8, 576;
	cvt.u64.u32 	%rd15, %r17;
	add.s32 	%r18, %r8, 640;
	cvt.u64.u32 	%rd16, %r18;
	add.s32 	%r19, %r8, 704;
	cvt.u64.u32 	%rd17, %r19;
	add.s32 	%r20, %r8, 768;
	cvt.u64.u32 	%rd18, %r20;
	add.s32 	%r21, %r8, 832;
	cvt.u64.u32 	%rd19, %r21;
	cvt.s64.s32 	%rd20, %r1;
$L__BB49_4:
	setp.le.s64 	%p3, %rd43, %rd6;
	mul.lo.s64 	%rd22, %rd233, %rd41;
	mov.f32 	%f560, 0fFF800000;
	mov.f32 	%f561, %f560;
	mov.f32 	%f566, %f560;
	@%p3 bra 	$L__BB49_8;
	add.s64 	%rd51, %rd22, %rd6;
	shr.u64 	%rd52, %rd51, 63;
	add.s64 	%rd53, %rd51, %rd52;
	shl.b64 	%rd54, %rd53, 2;
	and.b64  	%rd55, %rd54, -8;
	add.s64 	%rd23, %rd1, %rd55;
	ld.global.f32 	%f132, [%rd23];
	and.b64  	%rd56, %rd53, -2;
	add.s64 	%rd57, %rd2, %rd56;
	ld.global.v2.u8 	{%rs1, %rs2}, [%rd57];
	setp.eq.s16 	%p4, %rs1, 0;
	mul.f32 	%f133, %f130, %f132;
	selp.f32 	%f561, %f129, %f133, %p4;
	setp.eq.s16 	%p5, %rs2, 0;
	mov.f32 	%f560, %f129;
	@%p5 bra 	$L__BB49_7;
	ld.global.f32 	%f134, [%rd23+4];
	mul.f32 	%f560, %f130, %f134;
$L__BB49_7:
	max.f32 	%f135, %f561, 0fFF800000;
	max.f32 	%f566, %f135, %f560;
$L__BB49_8:
	setp.le.s64 	%p6, %rd43, %rd7;
	mov.f32 	%f564, 0fFF800000;
	mov.f32 	%f565, %f564;
	@%p6 bra 	$L__BB49_12;
	add.s64 	%rd58, %rd22, %rd7;
	shr.u64 	%rd59, %rd58, 63;
	add.s64 	%rd60, %rd58, %rd59;
	shl.b64 	%rd61, %rd60, 2;
	and.b64  	%rd62, %rd61, -8;
	add.s64 	%rd24, %rd1, %rd62;
	ld.global.f32 	%f137, [%rd24];
	and.b64  	%rd63, %rd60, -2;
	add.s64 	%rd64, %rd2, %rd63;
	ld.global.v2.u8 	{%rs3, %rs4}, [%rd64];
	setp.eq.s16 	%p7, %rs3, 0;
	mul.f32 	%f138, %f130, %f137;
	selp.f32 	%f565, %f129, %f138, %p7;
	setp.eq.s16 	%p8, %rs4, 0;
	mov.f32 	%f564, %f129;
	@%p8 bra 	$L__BB49_11;
	ld.global.f32 	%f139, [%rd24+4];
	mul.f32 	%f564, %f130, %f139;
$L__BB49_11:
	max.f32 	%f140, %f566, %f565;
	max.f32 	%f566, %f140, %f564;
$L__BB49_12:
	setp.le.s64 	%p9, %rd43, %rd8;
	mov.f32 	%f568, 0fFF800000;
	mov.f32 	%f569, %f568;
	@%p9 bra 	$L__BB49_16;
	add.s64 	%rd65, %rd22, %rd8;
	shr.u64 	%rd66, %rd65, 63;
	add.s64 	%rd67, %rd65, %rd66;
	shl.b64 	%rd68, %rd67, 2;
	and.b64  	%rd69, %rd68, -8;
	add.s64 	%rd25, %rd1, %rd69;
	ld.global.f32 	%f142, [%rd25];
	and.b64  	%rd70, %rd67, -2;
	add.s64 	%rd71, %rd2, %rd70;
	ld.global.v2.u8 	{%rs5, %rs6}, [%rd71];
	setp.eq.s16 	%p10, %rs5, 0;
	mul.f32 	%f143, %f130, %f142;
	selp.f32 	%f569, %f129, %f143, %p10;
	setp.eq.s16 	%p11, %rs6, 0;
	mov.f32 	%f568, %f129;
	@%p11 bra 	$L__BB49_15;
	ld.global.f32 	%f144, [%rd25+4];
	mul.f32 	%f568, %f130, %f144;
$L__BB49_15:
	max.f32 	%f145, %f566, %f569;
	max.f32 	%f566, %f145, %f568;
$L__BB49_16:
	setp.le.s64 	%p12, %rd43, %rd9;
	mov.f32 	%f572, 0fFF800000;
	mov.f32 	%f573, %f572;
	@%p12 bra 	$L__BB49_20;
	add.s64 	%rd72, %rd22, %rd9;
	shr.u64 	%rd73, %rd72, 63;
	add.s64 	%rd74, %rd72, %rd73;
	shl.b64 	%rd75, %rd74, 2;
	and.b64  	%rd76, %rd75, -8;
	add.s64 	%rd26, %rd1, %rd76;
	ld.global.f32 	%f147, [%rd26];
	and.b64  	%rd77, %rd74, -2;
	add.s64 	%rd78, %rd2, %rd77;
	ld.global.v2.u8 	{%rs7, %rs8}, [%rd78];
	setp.eq.s16 	%p13, %rs7, 0;
	mul.f32 	%f148, %f130, %f147;
	selp.f32 	%f573, %f129, %f148, %p13;
	setp.eq.s16 	%p14, %rs8, 0;
	mov.f32 	%f572, %f129;
	@%p14 bra 	$L__BB49_19;
	ld.global.f32 	%f149, [%rd26+4];
	mul.f32 	%f572, %f130, %f149;
$L__BB49_19:
	max.f32 	%f150, %f566, %f573;
	max.f32 	%f566, %f150, %f572;
$L__BB49_20:
	setp.le.s64 	%p15, %rd43, %rd10;
	mov.f32 	%f576, 0fFF800000;
	mov.f32 	%f577, %f576;
	@%p15 bra 	$L__BB49_24;
	add.s64 	%rd79, %rd22, %rd10;
	shr.u64 	%rd80, %rd79, 63;
	add.s64 	%rd81, %rd79, %rd80;
	shl.b64 	%rd82, %rd81, 2;
	and.b64  	%rd83, %rd82, -8;
	add.s64 	%rd27, %rd1, %rd83;
	ld.global.f32 	%f152, [%rd27];
	and.b64  	%rd84, %rd81, -2;
	add.s64 	%rd85, %rd2, %rd84;
	ld.global.v2.u8 	{%rs9, %rs10}, [%rd85];
	setp.eq.s16 	%p16, %rs9, 0;
	mul.f32 	%f153, %f130, %f152;
	selp.f32 	%f577, %f129, %f153, %p16;
	setp.eq.s16 	%p17, %rs10, 0;
	mov.f32 	%f576, %f129;
	@%p17 bra 	$L__BB49_23;
	ld.global.f32 	%f154, [%rd27+4];
	mul.f32 	%f576, %f130, %f154;
$L__BB49_23:
	max.f32 	%f155, %f566, %f577;
	max.f32 	%f566, %f155, %f576;
$L__BB49_24:
	setp.le.s64 	%p18, %rd43, %rd11;
	mov.f32 	%f580, 0fFF800000;
	mov.f32 	%f581, %f580;
	@%p18 bra 	$L__BB49_28;
	add.s64 	%rd86, %rd22, %rd11;
	shr.u64 	%rd87, %rd86, 63;
	add.s64 	%rd88, %rd86, %rd87;
	shl.b64 	%rd89, %rd88, 2;
	and.b64  	%rd90, %rd89, -8;
	add.s64 	%rd28, %rd1, %rd90;
	ld.global.f32 	%f157, [%rd28];
	and.b64  	%rd91, %rd88, -2;
	add.s64 	%rd92, %rd2, %rd91;
	ld.global.v2.u8 	{%rs11, %rs12}, [%rd92];
	setp.eq.s16 	%p19, %rs11, 0;
	mul.f32 	%f158, %f130, %f157;
	selp.f32 	%f581, %f129, %f158, %p19;
	setp.eq.s16 	%p20, %rs12, 0;
	mov.f32 	%f580, %f129;
	@%p20 bra 	$L__BB49_27;
	ld.global.f32 	%f159, [%rd28+4];
	mul.f32 	%f580, %f130, %f159;
$L__BB49_27:
	max.f32 	%f160, %f566, %f581;
	max.f32 	%f566, %f160, %f580;
$L__BB49_28:
	setp.le.s64 	%p21, %rd43, %rd12;
	mov.f32 	%f584, 0fFF800000;
	mov.f32 	%f585, %f584;
	@%p21 bra 	$L__BB49_32;
	add.s64 	%rd93, %rd22, %rd12;
	shr.u64 	%rd94, %rd93, 63;
	add.s64 	%rd95, %rd93, %rd94;
	shl.b64 	%rd96, %rd95, 2;
	and.b64  	%rd97, %rd96, -8;
	add.s64 	%rd29, %rd1, %rd97;
	ld.global.f32 	%f162, [%rd29];
	and.b64  	%rd98, %rd95, -2;
	add.s64 	%rd99, %rd2, %rd98;
	ld.global.v2.u8 	{%rs13, %rs14}, [%rd99];
	setp.eq.s16 	%p22, %rs13, 0;
	mul.f32 	%f163, %f130, %f162;
	selp.f32 	%f585, %f129, %f163, %p22;
	setp.eq.s16 	%p23, %rs14, 0;
	mov.f32 	%f584, %f129;
	@%p23 bra 	$L__BB49_31;
	ld.global.f32 	%f164, [%rd29+4];
	mul.f32 	%f584, %f130, %f164;
$L__BB49_31:
	max.f32 	%f165, %f566, %f585;
	max.f32 	%f566, %f165, %f584;
$L__BB49_32:
	setp.le.s64 	%p24, %rd43, %rd13;
	mov.f32 	%f588, 0fFF800000;
	mov.f32 	%f589, %f588;
	@%p24 bra 	$L__BB49_36;
	add.s64 	%rd100, %rd22, %rd13;
	shr.u64 	%rd101, %rd100, 63;
	add.s64 	%rd102, %rd100, %rd101;
	shl.b64 	%rd103, %rd102, 2;
	and.b64  	%rd104, %rd103, -8;
	add.s64 	%rd30, %rd1, %rd104;
	ld.global.f32 	%f167, [%rd30];
	and.b64  	%rd105, %rd102, -2;
	add.s64 	%rd106, %rd2, %rd105;
	ld.global.v2.u8 	{%rs15, %rs16}, [%rd106];
	setp.eq.s16 	%p25, %rs15, 0;
	mul.f32 	%f168, %f130, %f167;
	selp.f32 	%f589, %f129, %f168, %p25;
	setp.eq.s16 	%p26, %rs16, 0;
	mov.f32 	%f588, %f129;
	@%p26 bra 	$L__BB49_35;
	ld.global.f32 	%f169, [%rd30+4];
	mul.f32 	%f588, %f130, %f169;
$L__BB49_35:
	max.f32 	%f170, %f566, %f589;
	max.f32 	%f566, %f170, %f588;
$L__BB49_36:
	setp.le.s64 	%p27, %rd43, %rd14;
	mov.f32 	%f592, 0fFF800000;
	mov.f32 	%f593, %f592;
	@%p27 bra 	$L__BB49_40;
	add.s64 	%rd107, %rd22, %rd14;
	shr.u64 	%rd108, %rd107, 63;
	add.s64 	%rd109, %rd107, %rd108;
	shl.b64 	%rd110, %rd109, 2;
	and.b64  	%rd111, %rd110, -8;
	add.s64 	%rd31, %rd1, %rd111;
	ld.global.f32 	%f172, [%rd31];
	and.b64  	%rd112, %rd109, -2;
	add.s64 	%rd113, %rd2, %rd112;
	ld.global.v2.u8 	{%rs17, %rs18}, [%rd113];
	setp.eq.s16 	%p28, %rs17, 0;
	mul.f32 	%f173, %f130, %f172;
	selp.f32 	%f593, %f129, %f173, %p28;
	setp.eq.s16 	%p29, %rs18, 0;
	mov.f32 	%f592, %f129;
	@%p29 bra 	$L__BB49_39;
	ld.global.f32 	%f174, [%rd31+4];
	mul.f32 	%f592, %f130, %f174;
$L__BB49_39:
	max.f32 	%f175, %f566, %f593;
	max.f32 	%f566, %f175, %f592;
$L__BB49_40:
	setp.le.s64 	%p30, %rd43, %rd15;
	mov.f32 	%f596, 0fFF800000;
	mov.f32 	%f597, %f596;
	@%p30 bra 	$L__BB49_44;
	add.s64 	%rd114, %rd22, %rd15;
	shr.u64 	%rd115, %rd114, 63;
	add.s64 	%rd116, %rd114, %rd115;
	shl.b64 	%rd117, %rd116, 2;
	and.b64  	%rd118, %rd117, -8;
	add.s64 	%rd32, %rd1, %rd118;
	ld.global.f32 	%f177, [%rd32];
	and.b64  	%rd119, %rd116, -2;
	add.s64 	%rd120, %rd2, %rd119;
	ld.global.v2.u8 	{%rs19, %rs20}, [%rd120];
	setp.eq.s16 	%p31, %rs19, 0;
	mul.f32 	%f178, %f130, %f177;
	selp.f32 	%f597, %f129, %f178, %p31;
	setp.eq.s16 	%p32, %rs20, 0;
	mov.f32 	%f596, %f129;
	@%p32 bra 	$L__BB49_43;
	ld.global.f32 	%f179, [%rd32+4];
	mul.f32 	%f596, %f130, %f179;
$L__BB49_43:
	max.f32 	%f180, %f566, %f597;
	max.f32 	%f566, %f180, %f596;
$L__BB49_44:
	setp.le.s64 	%p33, %rd43, %rd16;
	mov.f32 	%f600, 0fFF800000;
	mov.f32 	%f601, %f600;
	@%p33 bra 	$L__BB49_48;
	add.s64 	%rd121, %rd22, %rd16;
	shr.u64 	%rd122, %rd121, 63;
	add.s64 	%rd123, %rd121, %rd122;
	shl.b64 	%rd124, %rd123, 2;
	and.b64  	%rd125, %rd124, -8;
	add.s64 	%rd33, %rd1, %rd125;
	ld.global.f32 	%f182, [%rd33];
	and.b64  	%rd126, %rd123, -2;
	add.s64 	%rd127, %rd2, %rd126;
	ld.global.v2.u8 	{%rs21, %rs22}, [%rd127];
	setp.eq.s16 	%p34, %rs21, 0;
	mul.f32 	%f183, %f130, %f182;
	selp.f32 	%f601, %f129, %f183, %p34;
	setp.eq.s16 	%p35, %rs22, 0;
	mov.f32 	%f600, %f129;
	@%p35 bra 	$L__BB49_47;
	ld.global.f32 	%f184, [%rd33+4];
	mul.f32 	%f600, %f130, %f184;
$L__BB49_47:
	max.f32 	%f185, %f566, %f601;
	max.f32 	%f566, %f185, %f600;
$L__BB49_48:
	setp.le.s64 	%p36, %rd43, %rd17;
	mov.f32 	%f604, 0fFF800000;
	mov.f32 	%f605, %f604;
	@%p36 bra 	$L__BB49_52;
	add.s64 	%rd128, %rd22, %rd17;
	shr.u64 	%rd129, %rd128, 63;
	add.s64 	%rd130, %rd128, %rd129;
	shl.b64 	%rd131, %rd130, 2;
	and.b64  	%rd132, %rd131, -8;
	add.s64 	%rd34, %rd1, %rd132;
	ld.global.f32 	%f187, [%rd34];
	and.b64  	%rd133, %rd130, -2;
	add.s64 	%rd134, %rd2, %rd133;
	ld.global.v2.u8 	{%rs23, %rs24}, [%rd134];
	setp.eq.s16 	%p37, %rs23, 0;
	mul.f32 	%f188, %f130, %f187;
	selp.f32 	%f605, %f129, %f188, %p37;
	setp.eq.s16 	%p38, %rs24, 0;
	mov.f32 	%f604, %f129;
	@%p38 bra 	$L__BB49_51;
	ld.global.f32 	%f189, [%rd34+4];
	mul.f32 	%f604, %f130, %f189;
$L__BB49_51:
	max.f32 	%f190, %f566, %f605;
	max.f32 	%f566, %f190, %f604;
$L__BB49_52:
	setp.le.s64 	%p39, %rd43, %rd18;
	mov.f32 	%f608, 0fFF800000;
	mov.f32 	%f609, %f608;
	@%p39 bra 	$L__BB49_56;
	add.s64 	%rd135, %rd22, %rd18;
	shr.u64 	%rd136, %rd135, 63;
	add.s64 	%rd137, %rd135, %rd136;
	shl.b64 	%rd138, %rd137, 2;
	and.b64  	%rd139, %rd138, -8;
	add.s64 	%rd35, %rd1, %rd139;
	ld.global.f32 	%f192, [%rd35];
	and.b64  	%rd140, %rd137, -2;
	add.s64 	%rd141, %rd2, %rd140;
	ld.global.v2.u8 	{%rs25, %rs26}, [%rd141];
	setp.eq.s16 	%p40, %rs25, 0;
	mul.f32 	%f193, %f130, %f192;
	selp.f32 	%f609, %f129, %f193, %p40;
	setp.eq.s16 	%p41, %rs26, 0;
	mov.f32 	%f608, %f129;
	@%p41 bra 	$L__BB49_55;
	ld.global.f32 	%f194, [%rd35+4];
	mul.f32 	%f608, %f130, %f194;
$L__BB49_55:
	max.f32 	%f195, %f566, %f609;
	max.f32 	%f566, %f195, %f608;
$L__BB49_56:
	setp.le.s64 	%p42, %rd43, %rd19;
	mov.f32 	%f612, 0fFF800000;
	mov.f32 	%f613, %f612;
	@%p42 bra 	$L__BB49_60;
	add.s64 	%rd142, %rd22, %rd19;
	shr.u64 	%rd143, %rd142, 63;
	add.s64 	%rd144, %rd142, %rd143;
	shl.b64 	%rd145, %rd144, 2;
	and.b64  	%rd146, %rd145, -8;
	add.s64 	%rd36, %rd1, %rd146;
	ld.global.f32 	%f197, [%rd36];
	and.b64  	%rd147, %rd144, -2;
	add.s64 	%rd148, %rd2, %rd147;
	ld.global.v2.u8 	{%rs27, %rs28}, [%rd148];
	setp.eq.s16 	%p43, %rs27, 0;
	mul.f32 	%f198, %f130, %f197;
	selp.f32 	%f613, %f129, %f198, %p43;
	setp.eq.s16 	%p44, %rs28, 0;
	mov.f32 	%f612, %f129;
	@%p44 bra 	$L__BB49_59;
	ld.global.f32 	%f199, [%rd36+4];
	mul.f32 	%f612, %f130, %f199;
$L__BB49_59:
	max.f32 	%f200, %f566, %f613;
	max.f32 	%f566, %f200, %f612;
$L__BB49_60:
	setp.le.s64 	%p45, %rd43, %rd6;
	mov.b32 	%r22, %f566;
	shfl.sync.bfly.b32	%r23|%p46, %r22, 16, 31, -1;
	mov.b32 	%f201, %r23;
	max.f32 	%f202, %f566, %f201;
	mov.b32 	%r24, %f202;
	shfl.sync.bfly.b32	%r25|%p47, %r24, 8, 31, -1;
	mov.b32 	%f203, %r25;
	max.f32 	%f204, %f202, %f203;
	mov.b32 	%r26, %f204;
	shfl.sync.bfly.b32	%r27|%p48, %r26, 4, 31, -1;
	mov.b32 	%f205, %r27;
	max.f32 	%f206, %f204, %f205;
	mov.b32 	%r28, %f206;
	shfl.sync.bfly.b32	%r29|%p49, %r28, 2, 31, -1;
	mov.b32 	%f207, %r29;
	max.f32 	%f208, %f206, %f207;
	mov.b32 	%r30, %f208;
	shfl.sync.bfly.b32	%r31|%p50, %r30, 1, 31, -1;
	mov.b32 	%f209, %r31;
	max.f32 	%f210, %f208, %f209;
	sub.f32 	%f211, %f561, %f210;
	fma.rn.f32 	%f212, %f211, 0f3BBB989D, 0f3F000000;
	cvt.sat.f32.f32 	%f213, %f212;
	mov.f32 	%f214, 0f4B400001;
	mov.f32 	%f215, 0f437C0000;
	fma.rm.f32 	%f216, %f213, %f215, %f214;
	add.f32 	%f217, %f216, 0fCB40007F;
	neg.f32 	%f218, %f217;
	fma.rn.f32 	%f219, %f211, 0f3FB8AA3B, %f218;
	fma.rn.f32 	%f220, %f211, 0f32A57060, %f219;
	mov.b32 	%r32, %f216;
	shl.b32 	%r33, %r32, 23;
	mov.b32 	%f221, %r33;
	ex2.approx.ftz.f32 	%f222, %f220;
	mul.f32 	%f223, %f222, %f221;
	add.f32 	%f224, %f223, 0f00000000;
	sub.f32 	%f225, %f560, %f210;
	fma.rn.f32 	%f226, %f225, 0f3BBB989D, 0f3F000000;
	cvt.sat.f32.f32 	%f227, %f226;
	fma.rm.f32 	%f228, %f227, %f215, %f214;
	add.f32 	%f229, %f228, 0fCB40007F;
	neg.f32 	%f230, %f229;
	fma.rn.f32 	%f231, %f225, 0f3FB8AA3B, %f230;
	fma.rn.f32 	%f232, %f225, 0f32A57060, %f231;
	mov.b32 	%r34, %f228;
	shl.b32 	%r35, %r34, 23;
	mov.b32 	%f233, %r35;
	ex2.approx.ftz.f32 	%f234, %f232;
	mul.f32 	%f235, %f234, %f233;
	add.f32 	%f236, %f224, %f235;
	sub.f32 	%f237, %f565, %f210;
	fma.rn.f32 	%f238, %f237, 0f3BBB989D, 0f3F000000;
	cvt.sat.f32.f32 	%f239, %f238;
	fma.rm.f32 	%f240, %f239, %f215, %f214;
	add.f32 	%f241, %f240, 0fCB40007F;
	neg.f32 	%f242, %f241;
	fma.rn.f32 	%f243, %f237, 0f3FB8AA3B, %f242;
	fma.rn.f32 	%f244, %f237, 0f32A57060, %f243;
	mov.b32 	%r36, %f240;
	shl.b32 	%r37, %r36, 23;
	mov.b32 	%f245, %r37;
	ex2.approx.ftz.f32 	%f246, %f244;
	mul.f32 	%f247, %f246, %f245;
	add.f32 	%f248, %f236, %f247;
	sub.f32 	%f249, %f564, %f210;
	fma.rn.f32 	%f250, %f249, 0f3BBB989D, 0f3F000000;
	cvt.sat.f32.f32 	%f251, %f250;
	fma.rm.f32 	%f252, %f251, %f215, %f214;
	add.f32 	%f253, %f252, 0fCB40007F;
	neg.f32 	%f254, %f253;
	fma.rn.f32 	%f255, %f249, 0f3FB8AA3B, %f254;
	fma.rn.f32 	%f256, %f249, 0f32A57060, %f255;
	mov.b32 	%r38, %f252;
	shl.b32 	%r39, %r38, 23;
	mov.b32 	%f257, %r39;
	ex2.approx.ftz.f32 	%f258, %f256;
	mul.f32 	%f259, %f258, %f257;
	add.f32 	%f260, %f248, %f259;
	sub.f32 	%f261, %f569, %f210;
	fma.rn.f32 	%f262, %f261, 0f3BBB989D, 0f3F000000;
	cvt.sat.f32.f32 	%f263, %f262;
	fma.rm.f32 	%f264, %f263, %f215, %f214;
	add.f32 	%f265, %f264, 0fCB40007F;
	neg.f32 	%f266, %f265;
	fma.rn.f32 	%f267, %f261, 0f3FB8AA3B, %f266;
	fma.rn.f32 	%f268, %f261, 0f32A57060, %f267;
	mov.b32 	%r40, %f264;
	shl.b32 	%r41, %r40, 23;
	mov.b32 	%f269, %r41;
	ex2.approx.ftz.f32 	%f270, %f268;
	mul.f32 	%f271, %f270, %f269;
	add.f32 	%f272, %f260, %f271;
	sub.f32 	%f273, %f568, %f210;
	fma.rn.f32 	%f274, %f273, 0f3BBB989D, 0f3F000000;
	cvt.sat.f32.f32 	%f275, %f274;
	fma.rm.f32 	%f276, %f275, %f215, %f214;
	add.f32 	%f277, %f276, 0fCB40007F;
	neg.f32 	%f278, %f277;
	fma.rn.f32 	%f279, %f273, 0f3FB8AA3B, %f278;
	fma.rn.f32 	%f280, %f273, 0f32A57060, %f279;
	mov.b32 	%r42, %f276;
	shl.b32 	%r43, %r42, 23;
	mov.b32 	%f281, %r43;
	ex2.approx.ftz.f32 	%f282, %f280;
	mul.f32 	%f283, %f282, %f281;
	add.f32 	%f284, %f272, %f283;
	sub.f32 	%f285, %f573, %f210;
	fma.rn.f32 	%f286, %f285, 0f3BBB989D, 0f3F000000;
	cvt.sat.f32.f32 	%f287, %f286;
	fma.rm.f32 	%f288, %f287, %f215, %f214;
	add.f32 	%f289, %f288, 0fCB40007F;
	neg.f32 	%f290, %f289;
	fma.rn.f32 	%f291, %f285, 0f3FB8AA3B, %f290;
	fma.rn.f32 	%f292, %f285, 0f32A57060, %f291;
	mov.b32 	%r44, %f288;
	shl.b32 	%r45, %r44, 23;
	mov.b32 	%f293, %r45;
	ex2.approx.ftz.f32 	%f294, %f292;
	mul.f32 	%f295, %f294, %f293;
	add.f32 	%f296, %f284, %f295;
	sub.f32 	%f297, %f572, %f210;
	fma.rn.f32 	%f298, %f297, 0f3BBB989D, 0f3F000000;
	cvt.sat.f32.f32 	%f299, %f298;
	fma.rm.f32 	%f300, %f299, %f215, %f214;
	add.f32 	%f301, %f300, 0fCB40007F;
	neg.f32 	%f302, %f301;
	fma.rn.f32 	%f303, %f297, 0f3FB8AA3B, %f302;
	fma.rn.f32 	%f304, %f297, 0f32A57060, %f303;
	mov.b32 	%r46, %f300;
	shl.b32 	%r47, %r46, 23;
	mov.b32 	%f305, %r47;
	ex2.approx.ftz.f32 	%f306, %f304;
	mul.f32 	%f307, %f306, %f305;
	add.f32 	%f308, %f296, %f307;
	sub.f32 	%f309, %f577, %f210;
	fma.rn.f32 	%f310, %f309, 0f3BBB989D, 0f3F000000;
	cvt.sat.f32.f32 	%f311, %f310;
	fma.rm.f32 	%f312, %f311, %f215, %f214;
	add.f32 	%f313, %f312, 0fCB40007F;
	neg.f32 	%f314, %f313;
	fma.rn.f32 	%f315, %f309, 0f3FB8AA3B, %f314;
	fma.rn.f32 	%f316, %f309, 0f32A57060, %f315;
	mov.b32 	%r48, %f312;
	shl.b32 	%r49, %r48, 23;
	mov.b32 	%f317, %r49;
	ex2.approx.ftz.f32 	%f318, %f316;
	mul.f32 	%f319, %f318, %f317;
	add.f32 	%f320, %f308, %f319;
	sub.f32 	%f321, %f576, %f210;
	fma.rn.f32 	%f322, %f321, 0f3BBB989D, 0f3F000000;
	cvt.sat.f32.f32 	%f323, %f322;
	fma.rm.f32 	%f324, %f323, %f215, %f214;
	add.f32 	%f325, %f324, 0fCB40007F;
	neg.f32 	%f326, %f325;
	fma.rn.f32 	%f327, %f321, 0f3FB8AA3B, %f326;
	fma.rn.f32 	%f328, %f321, 0f32A57060, %f327;
	mov.b32 	%r50, %f324;
	shl.b32 	%r51, %r50, 23;
	mov.b32 	%f329, %r51;
	ex2.approx.ftz.f32 	%f330, %f328;
	mul.f32 	%f331, %f330, %f329;
	add.f32 	%f332, %f320, %f331;
	sub.f32 	%f333, %f581, %f210;
	fma.rn.f32 	%f334, %f333, 0f3BBB989D, 0f3F000000;
	cvt.sat.f32.f32 	%f335, %f334;
	fma.rm.f32 	%f336, %f335, %f215, %f214;
	add.f32 	%f337, %f336, 0fCB40007F;
	neg.f32 	%f338, %f337;
	fma.rn.f32 	%f339, %f333, 0f3FB8AA3B, %f338;
	fma.rn.f32 	%f340, %f333, 0f32A57060, %f339;
	mov.b32 	%r52, %f336;
	shl.b32 	%r53, %r52, 23;
	mov.b32 	%f341, %r53;
	ex2.approx.ftz.f32 	%f342, %f340;
	mul.f32 	%f343, %f342, %f341;
	add.f32 	%f344, %f332, %f343;
	sub.f32 	%f345, %f580, %f210;
	fma.rn.f32 	%f346, %f345, 0f3BBB989D, 0f3F000000;
	cvt.sat.f32.f32 	%f347, %f346;
	fma.rm.f32 	%f348, %f347, %f215, %f214;
	add.f32 	%f349, %f348, 0fCB40007F;
	neg.f32 	%f350, %f349;
	fma.rn.f32 	%f351, %f345, 0f3FB8AA3B, %f350;
	fma.rn.f32 	%f352, %f345, 0f32A57060, %f351;
	mov.b32 	%r54, %f348;
	shl.b32 	%r55, %r54, 23;
	mov.b32 	%f353, %r55;
	ex2.approx.ftz.f32 	%f354, %f352;
	mul.f32 	%f355, %f354, %f353;
	add.f32 	%f356, %f344, %f355;
	sub.f32 	%f357, %f585, %f210;
	fma.rn.f32 	%f358, %f357, 0f3BBB989D, 0f3F000000;
	cvt.sat.f32.f32 	%f359, %f358;
	fma.rm.f32 	%f360, %f359, %f215, %f214;
	add.f32 	%f361, %f360, 0fCB40007F;
	neg.f32 	%f362, %f361;
	fma.rn.f32 	%f363, %f357, 0f3FB8AA3B, %f362;
	fma.rn.f32 	%f364, %f357, 0f32A57060, %f363;
	mov.b32 	%r56, %f360;
	shl.b32 	%r57, %r56, 23;
	mov.b32 	%f365, %r57;
	ex2.approx.ftz.f32 	%f366, %f364;
	mul.f32 	%f367, %f366, %f365;
	add.f32 	%f368, %f356, %f367;
	sub.f32 	%f369, %f584, %f210;
	fma.rn.f32 	%f370, %f369, 0f3BBB989D, 0f3F000000;
	cvt.sat.f32.f32 	%f371, %f370;
	fma.rm.f32 	%f372, %f371, %f215, %f214;
	add.f32 	%f373, %f372, 0fCB40007F;
	neg.f32 	%f374, %f373;
	fma.rn.f32 	%f375, %f369, 0f3FB8AA3B, %f374;
	fma.rn.f32 	%f376, %f369, 0f32A57060, %f375;
	mov.b32 	%r58, %f372;
	shl.b32 	%r59, %r58, 23;
	mov.b32 	%f377, %r59;
	ex2.approx.ftz.f32 	%f378, %f376;
	mul.f32 	%f379, %f378, %f377;
	add.f32 	%f380, %f368, %f379;
	sub.f32 	%f381, %f589, %f210;
	fma.rn.f32 	%f382, %f381, 0f3BBB989D, 0f3F000000;
	cvt.sat.f32.f32 	%f383, %f382;
	fma.rm.f32 	%f384, %f383, %f215, %f214;
	add.f32 	%f385, %f384, 0fCB40007F;
	neg.f32 	%f386, %f385;
	fma.rn.f32 	%f387, %f381, 0f3FB8AA3B, %f386;
	fma.rn.f32 	%f388, %f381, 0f32A57060, %f387;
	mov.b32 	%r60, %f384;
	shl.b32 	%r61, %r60, 23;
	mov.b32 	%f389, %r61;
	ex2.approx.ftz.f32 	%f390, %f388;
	mul.f32 	%f391, %f390, %f389;
	add.f32 	%f392, %f380, %f391;
	sub.f32 	%f393, %f588, %f210;
	fma.rn.f32 	%f394, %f393, 0f3BBB989D, 0f3F000000;
	cvt.sat.f32.f32 	%f395, %f394;
	fma.rm.f32 	%f396, %f395, %f215, %f214;
	add.f32 	%f397, %f396, 0fCB40007F;
	neg.f32 	%f398, %f397;
	fma.rn.f32 	%f399, %f393, 0f3FB8AA3B, %f398;
	fma.rn.f32 	%f400, %f393, 0f32A57060, %f399;
	mov.b32 	%r62, %f396;
	shl.b32 	%r63, %r62, 23;
	mov.b32 	%f401, %r63;
	ex2.approx.ftz.f32 	%f402, %f400;
	mul.f32 	%f403, %f402, %f401;
	add.f32 	%f404, %f392, %f403;
	sub.f32 	%f405, %f593, %f210;
	fma.rn.f32 	%f406, %f405, 0f3BBB989D, 0f3F000000;
	cvt.sat.f32.f32 	%f407, %f406;
	fma.rm.f32 	%f408, %f407, %f215, %f214;
	add.f32 	%f409, %f408, 0fCB40007F;
	neg.f32 	%f410, %f409;
	fma.rn.f32 	%f411, %f405, 0f3FB8AA3B, %f410;
	fma.rn.f32 	%f412, %f405, 0f32A57060, %f411;
	mov.b32 	%r64, %f408;
	shl.b32 	%r65, %r64, 23;
	mov.b32 	%f413, %r65;
	ex2.approx.ftz.f32 	%f414, %f412;
	mul.f32 	%f415, %f414, %f413;
	add.f32 	%f416, %f404, %f415;
	sub.f32 	%f417, %f592, %f210;
	fma.rn.f32 	%f418, %f417, 0f3BBB989D, 0f3F000000;
	cvt.sat.f32.f32 	%f419, %f418;
	fma.rm.f32 	%f420, %f419, %f215, %f214;
	add.f32 	%f421, %f420, 0fCB40007F;
	neg.f32 	%f422, %f421;
	fma.rn.f32 	%f423, %f417, 0f3FB8AA3B, %f422;
	fma.rn.f32 	%f424, %f417, 0f32A57060, %f423;
	mov.b32 	%r66, %f420;
	shl.b32 	%r67, %r66, 23;
	mov.b32 	%f425, %r67;
	ex2.approx.ftz.f32 	%f426, %f424;
	mul.f32 	%f427, %f426, %f425;
	add.f32 	%f428, %f416, %f427;
	sub.f32 	%f429, %f597, %f210;
	fma.rn.f32 	%f430, %f429, 0f3BBB989D, 0f3F000000;
	cvt.sat.f32.f32 	%f431, %f430;
	fma.rm.f32 	%f432, %f431, %f215, %f214;
	add.f32 	%f433, %f432, 0fCB40007F;
	neg.f32 	%f434, %f433;
	fma.rn.f32 	%f435, %f429, 0f3FB8AA3B, %f434;
	fma.rn.f32 	%f436, %f429, 0f32A57060, %f435;
	mov.b32 	%r68, %f432;
	shl.b32 	%r69, %r68, 23;
	mov.b32 	%f437, %r69;
	ex2.approx.ftz.f32 	%f438, %f436;
	mul.f32 	%f439, %f438, %f437;
	add.f32 	%f440, %f428, %f439;
	sub.f32 	%f441, %f596, %f210;
	fma.rn.f32 	%f442, %f441, 0f3BBB989D, 0f3F000000;
	cvt.sat.f32.f32 	%f443, %f442;
	fma.rm.f32 	%f444, %f443, %f215, %f214;
	add.f32 	%f445, %f444, 0fCB40007F;
	neg.f32 	%f446, %f445;
	fma.rn.f32 	%f447, %f441, 0f3FB8AA3B, %f446;
	fma.rn.f32 	%f448, %f441, 0f32A57060, %f447;
	mov.b32 	%r70, %f444;
	shl.b32 	%r71, %r70, 23;
	mov.b32 	%f449, %r71;
	ex2.approx.ftz.f32 	%f450, %f448;
	mul.f32 	%f451, %f450, %f449;
	add.f32 	%f452, %f440, %f451;
	sub.f32 	%f453, %f601, %f210;
	fma.rn.f32 	%f454, %f453, 0f3BBB989D, 0f3F000000;
	cvt.sat.f32.f32 	%f455, %f454;
	fma.rm.f32 	%f456, %f455, %f215, %f214;
	add.f32 	%f457, %f456, 0fCB40007F;
	neg.f32 	%f458, %f457;
	fma.rn.f32 	%f459, %f453, 0f3FB8AA3B, %f458;
	fma.rn.f32 	%f460, %f453, 0f32A57060, %f459;
	mov.b32 	%r72, %f456;
	shl.b32 	%r73, %r72, 23;
	mov.b32 	%f461, %r73;
	ex2.approx.ftz.f32 	%f462, %f460;
	mul.f32 	%f463, %f462, %f461;
	add.f32 	%f464, %f452, %f463;
	sub.f32 	%f465, %f600, %f210;
	fma.rn.f32 	%f466, %f465, 0f3BBB989D, 0f3F000000;
	cvt.sat.f32.f32 	%f467, %f466;
	fma.rm.f32 	%f468, %f467, %f215, %f214;
	add.f32 	%f469, %f468, 0fCB40007F;
	neg.f32 	%f470, %f469;
	fma.rn.f32 	%f471, %f465, 0f3FB8AA3B, %f470;
	fma.rn.f32 	%f472, %f465, 0f32A57060, %f471;
	mov.b32 	%r74, %f468;
	shl.b32 	%r75, %r74, 23;
	mov.b32 	%f473, %r75;
	ex2.approx.ftz.f32 	%f474, %f472;
	mul.f32 	%f475, %f474, %f473;
	add.f32 	%f476, %f464, %f475;
	sub.f32 	%f477, %f605, %f210;
	fma.rn.f32 	%f478, %f477, 0f3BBB989D, 0f3F000000;
	cvt.sat.f32.f32 	%f479, %f478;
	fma.rm.f32 	%f480, %f479, %f215, %f214;
	add.f32 	%f481, %f480, 0fCB40007F;
	neg.f32 	%f482, %f481;
	fma.rn.f32 	%f483, %f477, 0f3FB8AA3B, %f482;
	fma.rn.f32 	%f484, %f477, 0f32A57060, %f483;
	mov.b32 	%r76, %f480;
	shl.b32 	%r77, %r76, 23;
	mov.b32 	%f485, %r77;
	ex2.approx.ftz.f32 	%f486, %f484;
	mul.f32 	%f487, %f486, %f485;
	add.f32 	%f488, %f476, %f487;
	sub.f32 	%f489, %f604, %f210;
	fma.rn.f32 	%f490, %f489, 0f3BBB989D, 0f3F000000;
	cvt.sat.f32.f32 	%f491, %f490;
	fma.rm.f32 	%f492, %f491, %f215, %f214;
	add.f32 	%f493, %f492, 0fCB40007F;
	neg.f32 	%f494, %f493;
	fma.rn.f32 	%f495, %f489, 0f3FB8AA3B, %f494;
	fma.rn.f32 	%f496, %f489, 0f32A57060, %f495;
	mov.b32 	%r78, %f492;
	shl.b32 	%r79, %r78, 23;
	mov.b32 	%f497, %r79;
	ex2.approx.ftz.f32 	%f498, %f496;
	mul.f32 	%f499, %f498, %f497;
	add.f32 	%f500, %f488, %f499;
	sub.f32 	%f501, %f609, %f210;
	fma.rn.f32 	%f502, %f501, 0f3BBB989D, 0f3F000000;
	cvt.sat.f32.f32 	%f503, %f502;
	fma.rm.f32 	%f504, %f503, %f215, %f214;
	add.f32 	%f505, %f504, 0fCB40007F;
	neg.f32 	%f506, %f505;
	fma.rn.f32 	%f507, %f501, 0f3FB8AA3B, %f506;
	fma.rn.f32 	%f508, %f501, 0f32A57060, %f507;
	mov.b32 	%r80, %f504;
	shl.b32 	%r81, %r80, 23;
	mov.b32 	%f509, %r81;
	ex2.approx.ftz.f32 	%f510, %f508;
	mul.f32 	%f511, %f510, %f509;
	add.f32 	%f512, %f500, %f511;
	sub.f32 	%f513, %f608, %f210;
	fma.rn.f32 	%f514, %f513, 0f3BBB989D, 0f3F000000;
	cvt.sat.f32.f32 	%f515, %f514;
	fma.rm.f32 	%f516, %f515, %f215, %f214;
	add.f32 	%f517, %f516, 0fCB40007F;
	neg.f32 	%f518, %f517;
	fma.rn.f32 	%f519, %f513, 0f3FB8AA3B, %f518;
	fma.rn.f32 	%f520, %f513, 0f32A57060, %f519;
	mov.b32 	%r82, %f516;
	shl.b32 	%r83, %r82, 23;
	mov.b32 	%f521, %r83;
	ex2.approx.ftz.f32 	%f522, %f520;
	mul.f32 	%f523, %f522, %f521;
	add.f32 	%f524, %f512, %f523;
	sub.f32 	%f525, %f613, %f210;
	fma.rn.f32 	%f526, %f525, 0f3BBB989D, 0f3F000000;
	cvt.sat.f32.f32 	%f527, %f526;
	fma.rm.f32 	%f528, %f527, %f215, %f214;
	add.f32 	%f529, %f528, 0fCB40007F;
	neg.f32 	%f530, %f529;
	fma.rn.f32 	%f531, %f525, 0f3FB8AA3B, %f530;
	fma.rn.f32 	%f532, %f525, 0f32A57060, %f531;
	mov.b32 	%r84, %f528;
	shl.b32 	%r85, %r84, 23;
	mov.b32 	%f533, %r85;
	ex2.approx.ftz.f32 	%f534, %f532;
	mul.f32 	%f535, %f534, %f533;
	add.f32 	%f536, %f524, %f535;
	sub.f32 	%f537, %f612, %f210;
	fma.rn.f32 	%f538, %f537, 0f3BBB989D, 0f3F000000;
	cvt.sat.f32.f32 	%f539, %f538;
	fma.rm.f32 	%f540, %f539, %f215, %f214;
	add.f32 	%f541, %f540, 0fCB40007F;
	neg.f32 	%f542, %f541;
	fma.rn.f32 	%f543, %f537, 0f3FB8AA3B, %f542;
	fma.rn.f32 	%f544, %f537, 0f32A57060, %f543;
	mov.b32 	%r86, %f540;
	shl.b32 	%r87, %r86, 23;
	mov.b32 	%f545, %r87;
	ex2.approx.ftz.f32 	%f546, %f544;
	mul.f32 	%f547, %f546, %f545;
	add.f32 	%f548, %f536, %f547;
	mov.b32 	%r88, %f548;
	shfl.sync.bfly.b32	%r89|%p51, %r88, 16, 31, -1;
	mov.b32 	%f549, %r89;
	add.f32 	%f550, %f548, %f549;
	mov.b32 	%r90, %f550;
	shfl.sync.bfly.b32	%r91|%p52, %r90, 8, 31, -1;
	mov.b32 	%f551, %r91;
	add.f32 	%f552, %f550, %f551;
	mov.b32 	%r92, %f552;
	shfl.sync.bfly.b32	%r93|%p53, %r92, 4, 31, -1;
	mov.b32 	%f553, %r93;
	add.f32 	%f554, %f552, %f553;
	mov.b32 	%r94, %f554;
	shfl.sync.bfly.b32	%r95|%p54, %r94, 2, 31, -1;
	mov.b32 	%f555, %r95;
	add.f32 	%f556, %f554, %f555;
	mov.b32 	%r96, %f556;
	shfl.sync.bfly.b32	%r97|%p55, %r96, 1, 31, -1;
	mov.b32 	%f557, %r97;
	add.f32 	%f558, %f556, %f557;
	div.rn.f32 	%f101, %f223, %f558;
	div.rn.f32 	%f102, %f235, %f558;
	div.rn.f32 	%f103, %f247, %f558;
	div.rn.f32 	%f104, %f259, %f558;
	div.rn.f32 	%f105, %f271, %f558;
	div.rn.f32 	%f106, %f283, %f558;
	div.rn.f32 	%f107, %f295, %f558;
	div.rn.f32 	%f108, %f307, %f558;
	div.rn.f32 	%f109, %f319, %f558;
	div.rn.f32 	%f110, %f331, %f558;
	div.rn.f32 	%f111, %f343, %f558;
	div.rn.f32 	%f112, %f355, %f558;
	div.rn.f32 	%f113, %f367, %f558;
	div.rn.f32 	%f114, %f379, %f558;
	div.rn.f32 	%f115, %f391, %f558;
	div.rn.f32 	%f116, %f403, %f558;
	div.rn.f32 	%f117, %f415, %f558;
	div.rn.f32 	%f118, %f427, %f558;
	div.rn.f32 	%f119, %f439, %f558;
	div.rn.f32 	%f120, %f451, %f558;
	div.rn.f32 	%f121, %f463, %f558;
	div.rn.f32 	%f122, %f475, %f558;
	div.rn.f32 	%f123, %f487, %f558;
	div.rn.f32 	%f124, %f499, %f558;
	div.rn.f32 	%f125, %f511, %f558;
	div.rn.f32 	%f126, %f523, %f558;
	div.rn.f32 	%f127, %f535, %f558;
	div.rn.f32 	%f128, %f547, %f558;
	mul.lo.s64 	%rd37, %rd233, %rd4;
	@%p45 bra 	$L__BB49_62;
	add.s64 	%rd149, %rd37, %rd6;
	shr.u64 	%rd150, %rd149, 63;
	add.s64 	%rd151, %rd149, %rd150;
	shl.b64 	%rd152, %rd151, 2;
	and.b64  	%rd153, %rd152, -8;
	add.s64 	%rd154, %rd3, %rd153;
	st.global.v2.f32 	[%rd154], {%f101, %f102};
$L__BB49_62:
	setp.le.s64 	%p56, %rd43, %rd7;
	@%p56 bra 	$L__BB49_64;
	add.s64 	%rd155, %rd37, %rd7;
	shr.u64 	%rd156, %rd155, 63;
	add.s64 	%rd157, %rd155, %rd156;
	shl.b64 	%rd158, %rd157, 2;
	and.b64  	%rd159, %rd158, -8;
	add.s64 	%rd160, %rd3, %rd159;
	st.global.v2.f32 	[%rd160], {%f103, %f104};
$L__BB49_64:
	setp.le.s64 	%p57, %rd43, %rd8;
	@%p57 bra 	$L__BB49_66;
	add.s64 	%rd161, %rd37, %rd8;
	shr.u64 	%rd162, %rd161, 63;
	add.s64 	%rd163, %rd161, %rd162;
	shl.b64 	%rd164, %rd163, 2;
	and.b64  	%rd165, %rd164, -8;
	add.s64 	%rd166, %rd3, %rd165;
	st.global.v2.f32 	[%rd166], {%f105, %f106};
$L__BB49_66:
	setp.le.s64 	%p58, %rd43, %rd9;
	@%p58 bra 	$L__BB49_68;
	add.s64 	%rd167, %rd37, %rd9;
	shr.u64 	%rd168, %rd167, 63;
	add.s64 	%rd169, %rd167, %rd168;
	shl.b64 	%rd170, %rd169, 2;
	and.b64  	%rd171, %rd170, -8;
	add.s64 	%rd172, %rd3, %rd171;
	st.global.v2.f32 	[%rd172], {%f107, %f108};
$L__BB49_68:
	setp.le.s64 	%p59, %rd43, %rd10;
	@%p59 bra 	$L__BB49_70;
	add.s64 	%rd173, %rd37, %rd10;
	shr.u64 	%rd174, %rd173, 63;
	add.s64 	%rd175, %rd173, %rd174;
	shl.b64 	%rd176, %rd175, 2;
	and.b64  	%rd177, %rd176, -8;
	add.s64 	%rd178, %rd3, %rd177;
	st.global.v2.f32 	[%rd178], {%f109, %f110};
$L__BB49_70:
	setp.le.s64 	%p60, %rd43, %rd11;
	@%p60 bra 	$L__BB49_72;
	add.s64 	%rd179, %rd37, %rd11;
	shr.u64 	%rd180, %rd179, 63;
	add.s64 	%rd181, %rd179, %rd180;
	shl.b64 	%rd182, %rd181, 2;
	and.b64  	%rd183, %rd182, -8;
	add.s64 	%rd184, %rd3, %rd183;
	st.global.v2.f32 	[%rd184], {%f111, %f112};
$L__BB49_72:
	setp.le.s64 	%p61, %rd43, %rd12;
	@%p61 bra 	$L__BB49_74;
	add.s64 	%rd185, %rd37, %rd12;
	shr.u64 	%rd186, %rd185, 63;
	add.s64 	%rd187, %rd185, %rd186;
	shl.b64 	%rd188, %rd187, 2;
	and.b64  	%rd189, %rd188, -8;
	add.s64 	%rd190, %rd3, %rd189;
	st.global.v2.f32 	[%rd190], {%f113, %f114};
$L__BB49_74:
	setp.le.s64 	%p62, %rd43, %rd13;
	@%p62 bra 	$L__BB49_76;
	add.s64 	%rd191, %rd37, %rd13;
	shr.u64 	%rd192, %rd191, 63;
	add.s64 	%rd193, %rd191, %rd192;
	shl.b64 	%rd194, %rd193, 2;
	and.b64  	%rd195, %rd194, -8;
	add.s64 	%rd196, %rd3, %rd195;
	st.global.v2.f32 	[%rd196], {%f115, %f116};
$L__BB49_76:
	setp.le.s64 	%p63, %rd43, %rd14;
	@%p63 bra 	$L__BB49_78;
	add.s64 	%rd197, %rd37, %rd14;
	shr.u64 	%rd198, %rd197, 63;
	add.s64 	%rd199, %rd197, %rd198;
	shl.b64 	%rd200, %rd199, 2;
	and.b64  	%rd201, %rd200, -8;
	add.s64 	%rd202, %rd3, %rd201;
	st.global.v2.f32 	[%rd202], {%f117, %f118};
$L__BB49_78:
	setp.le.s64 	%p64, %rd43, %rd15;
	@%p64 bra 	$L__BB49_80;
	add.s64 	%rd203, %rd37, %rd15;
	shr.u64 	%rd204, %rd203, 63;
	add.s64 	%rd205, %rd203, %rd204;
	shl.b64 	%rd206, %rd205, 2;
	and.b64  	%rd207, %rd206, -8;
	add.s64 	%rd208, %rd3, %rd207;
	st.global.v2.f32 	[%rd208], {%f119, %f120};
$L__BB49_80:
	setp.le.s64 	%p65, %rd43, %rd16;
	@%p65 bra 	$L__BB49_82;
	add.s64 	%rd209, %rd37, %rd16;
	shr.u64 	%rd210, %rd209, 63;
	add.s64 	%rd211, %rd209, %rd210;
	shl.b64 	%rd212, %rd211, 2;
	and.b64  	%rd213, %rd212, -8;
	add.s64 	%rd214, %rd3, %rd213;
	st.global.v2.f32 	[%rd214], {%f121, %f122};
$L__BB49_82:
	setp.le.s64 	%p66, %rd43, %rd17;
	@%p66 bra 	$L__BB49_84;
	add.s64 	%rd215, %rd37, %rd17;
	shr.u64 	%rd216, %rd215, 63;
	add.s64 	%rd217, %rd215, %rd216;
	shl.b64 	%rd218, %rd217, 2;
	and.b64  	%rd219, %rd218, -8;
	add.s64 	%rd220, %rd3, %rd219;
	st.global.v2.f32 	[%rd220], {%f123, %f124};
$L__BB49_84:
	setp.le.s64 	%p67, %rd43, %rd18;
	@%p67 bra 	$L__BB49_86;
	add.s64 	%rd221, %rd37, %rd18;
	shr.u64 	%rd222, %rd221, 63;
	add.s64 	%rd223, %rd221, %rd222;
	shl.b64 	%rd224, %rd223, 2;
	and.b64  	%rd225, %rd224, -8;
	add.s64 	%rd226, %rd3, %rd225;
	st.global.v2.f32 	[%rd226], {%f125, %f126};
$L__BB49_86:
	setp.le.s64 	%p68, %rd43, %rd19;
	@%p68 bra 	$L__BB49_88;
	add.s64 	%rd227, %rd37, %rd19;
	shr.u64 	%rd228, %rd227, 63;
	add.s64 	%rd229, %rd227, %rd228;
	shl.b64 	%rd230, %rd229, 2;
	and.b64  	%rd231, %rd230, -8;
	add.s64 	%rd232, %rd3, %rd231;
	st.global.v2.f32 	[%rd232], {%f127, %f128};
$L__BB49_88:
	add.s64 	%rd233, %rd233, %rd20;
	setp.lt.s64 	%p69, %rd233, %rd42;
	@%p69 bra 	$L__BB49_4;
$L__BB49_89:
	ret;

}
	// .globl	_Z15SoftmaxWarpImplI24ElementwiseScaleMaskLoadIffbE11DirectStoreIffEfLi2ELi30ELi32ELi1ELb0EL9Algorithm0EEvT_T0_ll
.visible .entry _Z15SoftmaxWarpImplI24ElementwiseScaleMaskLoadIffbE11DirectStoreIffEfLi2ELi30ELi32ELi1ELb0EL9Algorithm0EEvT_T0_ll(
	.param .align 8 .b8 _Z15SoftmaxWarpImplI24ElementwiseScaleMaskLoadIffbE11DirectStoreIffEfLi2ELi30ELi32ELi1ELb0EL9Algorithm0EEvT_T0_ll_param_0[32],
	.param .align 8 .b8 _Z15SoftmaxWarpImplI24ElementwiseScaleMaskLoadIffbE11DirectStoreIffEfLi2ELi30ELi32ELi1ELb0EL9Algorithm0EEvT_T0_ll_param_1[16],
	.param .u64 _Z15SoftmaxWarpImplI24ElementwiseScaleMaskLoadIffbE11DirectStoreIffEfLi2ELi30ELi32ELi1ELb0EL9Algorithm0EEvT_T0_ll_param_2,
	.param .u64 _Z15SoftmaxWarpImplI24ElementwiseScaleMaskLoadIffbE11DirectStoreIffEfLi2ELi30ELi32ELi1ELb0EL9Algorithm0EEvT_T0_ll_param_3
)
{
	.reg .pred 	%p<44>;
	.reg .b16 	%rs<31>;
	.reg .b32 	%r<89>;
	.reg .b32 	%f<552>;
	.reg .b64 	%rd<235>;

	ld.param.u64 	%rd28, [_Z15SoftmaxWarpImplI24ElementwiseScaleMaskLoadIffbE11DirectStoreIffEfLi2ELi30ELi32ELi1ELb0EL9Algorithm0EEvT_T0_ll_param_1+8];
	ld.param.u64 	%rd27, [_Z15SoftmaxWarpImplI24ElementwiseScaleMaskLoadIffbE11DirectStoreIffEfLi2ELi30ELi32ELi1ELb0EL9Algorithm0EEvT_T0_ll_param_1];
	ld.param.v2.f32 	{%f48, %f49}, [_Z15SoftmaxWarpImplI24ElementwiseScaleMaskLoadIffbE11DirectStoreIffEfLi2ELi30ELi32ELi1ELb0EL9Algorithm0EEvT_T0_ll_param_0+24];
	ld.param.u64 	%rd26, [_Z15SoftmaxWarpImplI24ElementwiseScaleMaskLoadIffbE11DirectStoreIffEfLi2ELi30ELi32ELi1ELb0EL9Algorithm0EEvT_T0_ll_param_0+16];
	ld.param.u64 	%rd25, [_Z15SoftmaxWarpImplI24ElementwiseScaleMaskLoadIffbE11DirectStoreIffEfLi2ELi30ELi32ELi1ELb0EL9Algorithm0EEvT_T0_ll_param_0+8];
	ld.param.u64 	%rd24, [_Z15SoftmaxWarpImplI24ElementwiseScaleMaskLoadIffbE11DirectStoreIffEfLi2ELi30ELi32ELi1ELb0EL9Algorithm0EEvT_T0_ll_param_0];
	ld.param.u64 	%rd30, [_Z15SoftmaxWarpImplI24ElementwiseScaleMaskLoadIffbE11DirectStoreIffEfLi2ELi30ELi32ELi1ELb0EL9Algorithm0EEvT_T0_ll_param_3];
	cvta.to.global.u64 	%rd1, %rd24;
	cvta.to.global.u64 	%rd2, %rd25;
	setp.lt.s64 	%p1, %rd30, 961;
	@%p1 bra 	$L__BB50_2;
	mov.u64 	%rd31, $str;
	cvta.global.u64 	%rd32, %rd31;
	mov.u64 	%rd33, $str$1;
	cvta.global.u64 	%rd34, %rd33;
	mov.u64 	%rd35, __unnamed_51;
	cvta.global.u64 	%rd36, %rd35;
	{ // callseq 50, 0
	.param .b64 param0;
	st.param.b64 	[param0], %rd32;
	.param .b64 param1;
	st.param.b64 	[param1], %rd34;
	.param .b32 param2;
	st.param.b32 	[param2], 254;
	.param .b64 param3;
	st.param.b64 	[param3], %rd36;
	.param .b64 param4;
	st.param.b64 	[param4], 1;
	call.uni 
	__assertfail, 
	(
	param0, 
	param1, 
	param2, 
	param3, 
	param4
	);
	} // callseq 50
$L__BB50_2:
	ld.param.u64 	%rd232, [_Z15SoftmaxWarpImplI24ElementwiseScaleMaskLoadIffbE11DirectStoreIffEfLi2ELi30ELi32ELi1ELb0EL9Algorithm0EEvT_T0_ll_param_2];
	mov.u32 	%r2, %ctaid.x;
	mov.u32 	%r3, %ntid.y;
	mov.u32 	%r4, %tid.y;
	mad.lo.s32 	%r5, %r2, %r3, %r4;
	mov.u32 	%r6, %nctaid.x;
	mul.lo.s32 	%r1, %r6, %r3;
	cvt.s64.s32 	%rd234, %r5;
	setp.le.s64 	%p2, %rd232, %rd234;
	@%p2 bra 	$L__BB50_35;
	mov.u32 	%r7, %tid.x;
	shl.b32 	%r8, %r7, 1;
	cvt.u64.u32 	%rd4, %r8;
	cvt.s64.s32 	%rd5, %r1;
$L__BB50_4:
	mad.lo.s64 	%rd7, %rd234, %rd26, %rd4;
	shr.u64 	%rd37, %rd7, 63;
	add.s64 	%rd38, %rd7, %rd37;
	shl.b64 	%rd39, %rd38, 2;
	and.b64  	%rd40, %rd39, -8;
	add.s64 	%rd8, %rd1, %rd40;
	ld.global.f32 	%f50, [%rd8];
	and.b64  	%rd41, %rd38, -2;
	add.s64 	%rd42, %rd2, %rd41;
	ld.global.v2.u8 	{%rs1, %rs2}, [%rd42];
	setp.eq.s16 	%p3, %rs1, 0;
	mul.f32 	%f51, %f49, %f50;
	selp.f32 	%f3, %f48, %f51, %p3;
	setp.eq.s16 	%p4, %rs2, 0;
	mov.f32 	%f537, %f48;
	@%p4 bra 	$L__BB50_6;
	ld.global.f32 	%f52, [%rd8+4];
	mul.f32 	%f537, %f49, %f52;
$L__BB50_6:
	add.s64 	%rd43, %rd7, 64;
	shr.u64 	%rd44, %rd43, 63;
	add.s64 	%rd45, %rd43, %rd44;
	shl.b64 	%rd46, %rd45, 2;
	and.b64  	%rd47, %rd46, -8;
	add.s64 	%rd9, %rd1, %rd47;
	ld.global.f32 	%f53, [%rd9];
	and.b64  	%rd48, %rd45, -2;
	add.s64 	%rd49, %rd2, %rd48;
	ld.global.v2.u8 	{%rs3, %rs4}, [%rd49];
	setp.eq.s16 	%p5, %rs3, 0;
	mul.f32 	%f54, %f49, %f53;
	selp.f32 	%f6, %f48, %f54, %p5;
	setp.eq.s16 	%p6, %rs4, 0;
	mov.f32 	%f538, %f48;
	@%p6 bra 	$L__BB50_8;
	ld.global.f32 	%f55, [%rd9+4];
	mul.f32 	%f538, %f49, %f55;
$L__BB50_8:
	add.s64 	%rd50, %rd7, 128;
	shr.u64 	%rd51, %rd50, 63;
	add.s64 	%rd52, %rd50, %rd51;
	shl.b64 	%rd53, %rd52, 2;
	and.b64  	%rd54, %rd53, -8;
	add.s64 	%rd10, %rd1, %rd54;
	ld.global.f32 	%f56, [%rd10];
	and.b64  	%rd55, %rd52, -2;
	add.s64 	%rd56, %rd2, %rd55;
	ld.global.v2.u8 	{%rs5, %rs6}, [%rd56];
	setp.eq.s16 	%p7, %rs5, 0;
	mul.f32 	%f57, %f49, %f56;
	selp.f32 	%f9, %f48, %f57, %p7;
	setp.eq.s16 	%p8, %rs6, 0;
	mov.f32 	%f539, %f48;
	@%p8 bra 	$L__BB50_10;
	ld.global.f32 	%f58, [%rd10+4];
	mul.f32 	%f539, %f49, %f58;
$L__BB50_10:
	add.s64 	%rd57, %rd7, 192;
	shr.u64 	%rd58, %rd57, 63;
	add.s64 	%rd59, %rd57, %rd58;
	shl.b64 	%rd60, %rd59, 2;
	and.b64  	%rd61, %rd60, -8;
	add.s64 	%rd11, %rd1, %rd61;
	ld.global.f32 	%f59, [%rd11];
	and.b64  	%rd62, %rd59, -2;
	add.s64 	%rd63, %rd2, %rd62;
	ld.global.v2.u8 	{%rs7, %rs8}, [%rd63];
	setp.eq.s16 	%p9, %rs7, 0;
	mul.f32 	%f60, %f49, %f59;
	selp.f32 	%f12, %f48, %f60, %p9;
	setp.eq.s16 	%p10, %rs8, 0;
	mov.f32 	%f540, %f48;
	@%p10 bra 	$L__BB50_12;
	ld.global.f32 	%f61, [%rd11+4];
	mul.f32 	%f540, %f49, %f61;
$L__BB50_12:
	add.s64 	%rd64, %rd7, 256;
	shr.u64 	%rd65, %rd64, 63;
	add.s64 	%rd66, %rd64, %rd65;
	shl.b64 	%rd67, %rd66, 2;
	and.b64  	%rd68, %rd67, -8;
	add.s64 	%rd12, %rd1, %rd68;
	ld.global.f32 	%f62, [%rd12];
	and.b64  	%rd69, %rd66, -2;
	add.s64 	%rd70, %rd2, %rd69;
	ld.global.v2.u8 	{%rs9, %rs10}, [%rd70];
	setp.eq.s16 	%p11, %rs9, 0;
	mul.f32 	%f63, %f49, %f62;
	selp.f32 	%f15, %f48, %f63, %p11;
	setp.eq.s16 	%p12, %rs10, 0;
	mov.f32 	%f541, %f48;
	@%p12 bra 	$L__BB50_14;
	ld.global.f32 	%f64, [%rd12+4];
	mul.f32 	%f541, %f49, %f64;
$L__BB50_14:
	add.s64 	%rd71, %rd7, 320;
	shr.u64 	%rd72, %rd71, 63;
	add.s64 	%rd73, %rd71, %rd72;
	shl.b64 	%rd74, %rd73, 2;
	and.b64  	%rd75, %rd74, -8;
	add.s64 	%rd13, %rd1, %rd75;
	ld.global.f32 	%f65, [%rd13];
	and.b64  	%rd76, %rd73, -2;
	add.s64 	%rd77, %rd2, %rd76;
	ld.global.v2.u8 	{%rs11, %rs12}, [%rd77];
	setp.eq.s16 	%p13, %rs11, 0;
	mul.f32 	%f66, %f49, %f65;
	selp.f32 	%f18, %f48, %f66, %p13;
	setp.eq.s16 	%p14, %rs12, 0;
	mov.f32 	%f542, %f48;
	@%p14 bra 	$L__BB50_16;
	ld.global.f32 	%f67, [%rd13+4];
	mul.f32 	%f542, %f49, %f67;
$L__BB50_16:
	add.s64 	%rd78, %rd7, 384;
	shr.u64 	%rd79, %rd78, 63;
	add.s64 	%rd80, %rd78, %rd79;
	shl.b64 	%rd81, %rd80, 2;
	and.b64  	%rd82, %rd81, -8;
	add.s64 	%rd14, %rd1, %rd82;
	ld.global.f32 	%f68, [%rd14];
	and.b64  	%rd83, %rd80, -2;
	add.s64 	%rd84, %rd2, %rd83;
	ld.global.v2.u8 	{%rs13, %rs14}, [%rd84];
	setp.eq.s16 	%p15, %rs13, 0;
	mul.f32 	%f69, %f49, %f68;
	selp.f32 	%f21, %f48, %f69, %p15;
	setp.eq.s16 	%p16, %rs14, 0;
	mov.f32 	%f543, %f48;
	@%p16 bra 	$L__BB50_18;
	ld.global.f32 	%f70, [%rd14+4];
	mul.f32 	%f543, %f49, %f70;
$L__BB50_18:
	add.s64 	%rd85, %rd7, 448;
	shr.u64 	%rd86, %rd85, 63;
	add.s64 	%rd87, %rd85, %rd86;
	shl.b64 	%rd88, %rd87, 2;
	and.b64  	%rd89, %rd88, -8;
	add.s64 	%rd15, %rd1, %rd89;
	ld.global.f32 	%f71, [%rd15];
	and.b64  	%rd90, %rd87, -2;
	add.s64 	%rd91, %rd2, %rd90;
	ld.global.v2.u8 	{%rs15, %rs16}, [%rd91];
	setp.eq.s16 	%p17, %rs15, 0;
	mul.f32 	%f72, %f49, %f71;
	selp.f32 	%f24, %f48, %f72, %p17;
	setp.eq.s16 	%p18, %rs16, 0;
	mov.f32 	%f544, %f48;
	@%p18 bra 	$L__BB50_20;
	ld.global.f32 	%f73, [%rd15+4];
	mul.f32 	%f544, %f49, %f73;
$L__BB50_20:
	add.s64 	%rd92, %rd7, 512;
	shr.u64 	%rd93, %rd92, 63;
	add.s64 	%rd94, %rd92, %rd93;
	shl.b64 	%rd95, %rd94, 2;
	and.b64  	%rd96, %rd95, -8;
	add.s64 	%rd16, %rd1, %rd96;
	ld.global.f32 	%f74, [%rd16];
	and.b64  	%rd97, %rd94, -2;
	add.s64 	%rd98, %rd2, %rd97;
	ld.global.v2.u8 	{%rs17, %rs18}, [%rd98];
	setp.eq.s16 	%p19, %rs17, 0;
	mul.f32 	%f75, %f49, %f74;
	selp.f32 	%f27, %f48, %f75, %p19;
	setp.eq.s16 	%p20, %rs18, 0;
	mov.f32 	%f545, %f48;
	@%p20 bra 	$L__BB50_22;
	ld.global.f32 	%f76, [%rd16+4];
	mul.f32 	%f545, %f49, %f76;
$L__BB50_22:
	add.s64 	%rd99, %rd7, 576;
	shr.u64 	%rd100, %rd99, 63;
	add.s64 	%rd101, %rd99, %rd100;
	shl.b64 	%rd102, %rd101, 2;
	and.b64  	%rd103, %rd102, -8;
	add.s64 	%rd17, %rd1, %rd103;
	ld.global.f32 	%f77, [%rd17];
	and.b64  	%rd104, %rd101, -2;
	add.s64 	%rd105, %rd2, %rd104;
	ld.global.v2.u8 	{%rs19, %rs20}, [%rd105];
	setp.eq.s16 	%p21, %rs19, 0;
	mul.f32 	%f78, %f49, %f77;
	selp.f32 	%f30, %f48, %f78, %p21;
	setp.eq.s16 	%p22, %rs20, 0;
	mov.f32 	%f546, %f48;
	@%p22 bra 	$L__BB50_24;
	ld.global.f32 	%f79, [%rd17+4];
	mul.f32 	%f546, %f49, %f79;
$L__BB50_24:
	add.s64 	%rd106, %rd7, 640;
	shr.u64 	%rd107, %rd106, 63;
	add.s64 	%rd108, %rd106, %rd107;
	shl.b64 	%rd109, %rd108, 2;
	and.b64  	%rd110, %rd109, -8;
	add.s64 	%rd18, %rd1, %rd110;
	ld.global.f32 	%f80, [%rd18];
	and.b64  	%rd111, %rd108, -2;
	add.s64 	%rd112, %rd2, %rd111;
	ld.global.v2.u8 	{%rs21, %rs22}, [%rd112];
	setp.eq.s16 	%p23, %rs21, 0;
	mul.f32 	%f81, %f49, %f80;
	selp.f32 	%f33, %f48, %f81, %p23;
	setp.eq.s16 	%p24, %rs22, 0;
	mov.f32 	%f547, %f48;
	@%p24 bra 	$L__BB50_26;
	ld.global.f32 	%f82, [%rd18+4];
	mul.f32 	%f547, %f49, %f82;
$L__BB50_26:
	add.s64 	%rd113, %rd7, 704;
	shr.u64 	%rd114, %rd113, 63;
	add.s64 	%rd115, %rd113, %rd114;
	shl.b64 	%rd116, %rd115, 2;
	and.b64  	%rd117, %rd116, -8;
	add.s64 	%rd19, %rd1, %rd117;
	ld.global.f32 	%f83, [%rd19];
	and.b64  	%rd118, %rd115, -2;
	add.s64 	%rd119, %rd2, %rd118;
	ld.global.v2.u8 	{%rs23, %rs24}, [%rd119];
	setp.eq.s16 	%p25, %rs23, 0;
	mul.f32 	%f84, %f49, %f83;
	selp.f32 	%f36, %f48, %f84, %p25;
	setp.eq.s16 	%p26, %rs24, 0;
	mov.f32 	%f548, %f48;
	@%p26 bra 	$L__BB50_28;
	ld.global.f32 	%f85, [%rd19+4];
	mul.f32 	%f548, %f49, %f85;
$L__BB50_28:
	add.s64 	%rd120, %rd7, 768;
	shr.u64 	%rd121, %rd120, 63;
	add.s64 	%rd122, %rd120, %rd121;
	shl.b64 	%rd123, %rd122, 2;
	and.b64  	%rd124, %rd123, -8;
	add.s64 	%rd20, %rd1, %rd124;
	ld.global.f32 	%f86, [%rd20];
	and.b64  	%rd125, %rd122, -2;
	add.s64 	%rd126, %rd2, %rd125;
	ld.global.v2.u8 	{%rs25, %rs26}, [%rd126];
	setp.eq.s16 	%p27, %rs25, 0;
	mul.f32 	%f87, %f49, %f86;
	selp.f32 	%f39, %f48, %f87, %p27;
	setp.eq.s16 	%p28, %rs26, 0;
	mov.f32 	%f549, %f48;
	@%p28 bra 	$L__BB50_30;
	ld.global.f32 	%f88, [%rd20+4];
	mul.f32 	%f549, %f49, %f88;
$L__BB50_30:
	add.s64 	%rd127, %rd7, 832;
	shr.u64 	%rd128, %rd127, 63;
	add.s64 	%rd129, %rd127, %rd128;
	shl.b64 	%rd130, %rd129, 2;
	and.b64  	%rd131, %rd130, -8;
	add.s64 	%rd21, %rd1, %rd131;
	ld.global.f32 	%f89, [%rd21];
	and.b64  	%rd132, %rd129, -2;
	add.s64 	%rd133, %rd2, %rd132;
	ld.global.v2.u8 	{%rs27, %rs28}, [%rd133];
	setp.eq.s16 	%p29, %rs27, 0;
	mul.f32 	%f90, %f49, %f89;
	selp.f32 	%f42, %f48, %f90, %p29;
	setp.eq.s16 	%p30, %rs28, 0;
	mov.f32 	%f550, %f48;
	@%p30 bra 	$L__BB50_32;
	ld.global.f32 	%f91, [%rd21+4];
	mul.f32 	%f550, %f49, %f91;
$L__BB50_32:
	add.s64 	%rd134, %rd7, 896;
	shr.u64 	%rd135, %rd134, 63;
	add.s64 	%rd136, %rd134, %rd135;
	shl.b64 	%rd137, %rd136, 2;
	and.b64  	%rd138, %rd137, -8;
	add.s64 	%rd22, %rd1, %rd138;
	ld.global.f32 	%f92, [%rd22];
	and.b64  	%rd139, %rd136, -2;
	add.s64 	%rd140, %rd2, %rd139;
	ld.global.v2.u8 	{%rs29, %rs30}, [%rd140];
	setp.eq.s16 	%p31, %rs29, 0;
	mul.f32 	%f93, %f49, %f92;
	selp.f32 	%f45, %f48, %f93, %p31;
	setp.eq.s16 	%p32, %rs30, 0;
	mov.f32 	%f551, %f48;
	@%p32 bra 	$L__BB50_34;
	ld.global.f32 	%f94, [%rd22+4];
	mul.f32 	%f551, %f49, %f94;
$L__BB50_34:
	ld.param.u64 	%rd233, [_Z15SoftmaxWarpImplI24ElementwiseScaleMaskLoadIffbE11DirectStoreIffEfLi2ELi30ELi32ELi1ELb0EL9Algorithm0EEvT_T0_ll_param_2];
	max.f32 	%f95, %f3, 0fFF800000;
	max.f32 	%f96, %f95, %f537;
	max.f32 	%f97, %f96, %f6;
	max.f32 	%f98, %f97, %f538;
	max.f32 	%f99, %f98, %f9;
	max.f32 	%f100, %f99, %f539;
	max.f32 	%f101, %f100, %f12;
	max.f32 	%f102, %f101, %f540;
	max.f32 	%f103, %f102, %f15;
	max.f32 	%f104, %f103, %f541;
	max.f32 	%f105, %f104, %f18;
	max.f32 	%f106, %f105, %f542;
	max.f32 	%f107, %f106, %f21;
	max.f32 	%f108, %f107, %f543;
	max.f32 	%f109, %f108, %f24;
	max.f32 	%f110, %f109, %f544;
	max.f32 	%f111, %f110, %f27;
	max.f32 	%f112, %f111, %f545;
	max.f32 	%f113, %f112, %f30;
	max.f32 	%f114, %f113, %f546;
	max.f32 	%f115, %f114, %f33;
	max.f32 	%f116, %f115, %f547;
	max.f32 	%f117, %f116, %f36;
	max.f32 	%f118, %f117, %f548;
	max.f32 	%f119, %f118, %f39;
	max.f32 	%f120, %f119, %f549;
	max.f32 	%f121, %f120, %f42;
	max.f32 	%f122, %f121, %f550;
	max.f32 	%f123, %f122, %f45;
	max.f32 	%f124, %f123, %f551;
	mov.b32 	%r9, %f124;
	shfl.sync.bfly.b32	%r10|%p33, %r9, 16, 31, -1;
	mov.b32 	%f125, %r10;
	max.f32 	%f126, %f124, %f125;
	mov.b32 	%r11, %f126;
	shfl.sync.bfly.b32	%r12|%p34, %r11, 8, 31, -1;
	mov.b32 	%f127, %r12;
	max.f32 	%f128, %f126, %f127;
	mov.b32 	%r13, %f128;
	shfl.sync.bfly.b32	%r14|%p35, %r13, 4, 31, -1;
	mov.b32 	%f129, %r14;
	max.f32 	%f130, %f128, %f129;
	mov.b32 	%r15, %f130;
	shfl.sync.bfly.b32	%r16|%p36, %r15, 2, 31, -1;
	mov.b32 	%f131, %r16;
	max.f32 	%f132, %f130, %f131;
	mov.b32 	%r17, %f132;
	shfl.sync.bfly.b32	%r18|%p37, %r17, 1, 31, -1;
	mov.b32 	%f133, %r18;
	max.f32 	%f134, %f132, %f133;
	sub.f32 	%f135, %f3, %f134;
	fma.rn.f32 	%f136, %f135, 0f3BBB989D, 0f3F000000;
	cvt.sat.f32.f32 	%f137, %f136;
	mov.f32 	%f138, 0f4B400001;
	mov.f32 	%f139, 0f437C0000;
	fma.rm.f32 	%f140, %f137, %f139, %f138;
	add.f32 	%f141, %f140, 0fCB40007F;
	neg.f32 	%f142, %f141;
	fma.rn.f32 	%f143, %f135, 0f3FB8AA3B, %f142;
	fma.rn.f32 	%f144, %f135, 0f32A57060, %f143;
	mov.b32 	%r19, %f140;
	shl.b32 	%r20, %r19, 23;
	mov.b32 	%f145, %r20;
	ex2.approx.ftz.f32 	%f146, %f144;
	mul.f32 	%f147, %f146, %f145;
	add.f32 	%f148, %f147, 0f00000000;
	sub.f32 	%f149, %f537, %f134;
	fma.rn.f32 	%f150, %f149, 0f3BBB989D, 0f3F000000;
	cvt.sat.f32.f32 	%f151, %f150;
	fma.rm.f32 	%f152, %f151, %f139, %f138;
	add.f32 	%f153, %f152, 0fCB40007F;
	neg.f32 	%f154, %f153;
	fma.rn.f32 	%f155, %f149, 0f3FB8AA3B, %f154;
	fma.rn.f32 	%f156, %f149, 0f32A57060, %f155;
	mov.b32 	%r21, %f152;
	shl.b32 	%r22, %r21, 23;
	mov.b32 	%f157, %r22;
	ex2.approx.ftz.f32 	%f158, %f156;
	mul.f32 	%f159, %f158, %f157;
	add.f32 	%f160, %f148, %f159;
	sub.f32 	%f161, %f6, %f134;
	fma.rn.f32 	%f162, %f161, 0f3BBB989D, 0f3F000000;
	cvt.sat.f32.f32 	%f163, %f162;
	fma.rm.f32 	%f164, %f163, %f139, %f138;
	add.f32 	%f165, %f164, 0fCB40007F;
	neg.f32 	%f166, %f165;
	fma.rn.f32 	%f167, %f161, 0f3FB8AA3B, %f166;
	fma.rn.f32 	%f168, %f161, 0f32A57060, %f167;
	mov.b32 	%r23, %f164;
	shl.b32 	%r24, %r23, 23;
	mov.b32 	%f169, %r24;
	ex2.approx.ftz.f32 	%f170, %f168;
	mul.f32 	%f171, %f170, %f169;
	add.f32 	%f172, %f160, %f171;
	sub.f32 	%f173, %f538, %f134;
	fma.rn.f32 	%f174, %f173, 0f3BBB989D, 0f3F000000;
	cvt.sat.f32.f32 	%f175, %f174;
	fma.rm.f32 	%f176, %f175, %f139, %f138;
	add.f32 	%f177, %f176, 0fCB40007F;
	neg.f32 	%f178, %f177;
	fma.rn.f32 	%f179, %f173, 0f3FB8AA3B, %f178;
	fma.rn.f32 	%f180, %f173, 0f32A57060, %f179;
	mov.b32 	%r25, %f176;
	shl.b32 	%r26, %r25, 23;
	mov.b32 	%f181, %r26;
	ex2.approx.ftz.f32 	%f182, %f180;
	mul.f32 	%f183, %f182, %f181;
	add.f32 	%f184, %f172, %f183;
	sub.f32 	%f185, %f9, %f134;
	fma.rn.f32 	%f186, %f185, 0f3BBB989D, 0f3F000000;
	cvt.sat.f32.f32 	%f187, %f186;
	fma.rm.f32 	%f188, %f187, %f139, %f138;
	add.f32 	%f189, %f188, 0fCB40007F;
	neg.f32 	%f190, %f189;
	fma.rn.f32 	%f191, %f185, 0f3FB8AA3B, %f190;
	fma.rn.f32 	%f192, %f185, 0f32A57060, %f191;
	mov.b32 	%r27, %f188;
	shl.b32 	%r28, %r27, 23;
	mov.b32 	%f193, %r28;
	ex2.approx.ftz.f32 	%f194, %f192;
	mul.f32 	%f195, %f194, %f193;
	add.f32 	%f196, %f184, %f195;
	sub.f32 	%f197, %f539, %f134;
	fma.rn.f32 	%f198, %f197, 0f3BBB989D, 0f3F000000;
	cvt.sat.f32.f32 	%f199, %f198;
	fma.rm.f32 	%f200, %f199, %f139, %f138;
	add.f32 	%f201, %f200, 0fCB40007F;
	neg.f32 	%f202, %f201;
	fma.rn.f32 	%f203, %f197, 0f3FB8AA3B, %f202;
	fma.rn.f32 	%f204, %f197, 0f32A57060, %f203;
	mov.b32 	%r29, %f200;
	shl.b32 	%r30, %r29, 23;
	mov.b32 	%f205, %r30;
	ex2.approx.ftz.f32 	%f206, %f204;
	mul.f32 	%f207, %f206, %f205;
	add.f32 	%f208, %f196, %f207;
	sub.f32 	%f209, %f12, %f134;
	fma.rn.f32 	%f210, %f209, 0f3BBB989D, 0f3F000000;
	cvt.sat.f32.f32 	%f211, %f210;
	fma.rm.f32 	%f212, %f211, %f139, %f138;
	add.f32 	%f213, %f212, 0fCB40007F;
	neg.f32 	%f214, %f213;
	fma.rn.f32 	%f215, %f209, 0f3FB8AA3B, %f214;
	fma.rn.f32 	%f216, %f209, 0f32A57060, %f215;
	mov.b32 	%r31, %f212;
	shl.b32 	%r32, %r31, 23;
	mov.b32 	%f217, %r32;
	ex2.approx.ftz.f32 	%f218, %f216;
	mul.f32 	%f219, %f218, %f217;
	add.f32 	%f220, %f208, %f219;
	sub.f32 	%f221, %f540, %f134;
	fma.rn.f32 	%f222, %f221, 0f3BBB989D, 0f3F000000;
	cvt.sat.f32.f32 	%f223, %f222;
	fma.rm.f32 	%f224, %f223, %f139, %f138;
	add.f32 	%f225, %f224, 0fCB40007F;
	neg.f32 	%f226, %f225;
	fma.rn.f32 	%f227, %f221, 0f3FB8AA3B, %f226;
	fma.rn.f32 	%f228, %f221, 0f32A57060, %f227;
	mov.b32 	%r33, %f224;
	shl.b32 	%r34, %r33, 23;
	mov.b32 	%f229, %r34;
	ex2.approx.ftz.f32 	%f230, %f228;
	mul.f32 	%f231, %f230, %f229;
	add.f32 	%f232, %f220, %f231;
	sub.f32 	%f233, %f15, %f134;
	fma.rn.f32 	%f234, %f233, 0f3BBB989D, 0f3F000000;
	cvt.sat.f32.f32 	%f235, %f234;
	fma.rm.f32 	%f236, %f235, %f139, %f138;
	add.f32 	%f237, %f236, 0fCB40007F;
	neg.f32 	%f238, %f237;
	fma.rn.f32 	%f239, %f233, 0f3FB8AA3B, %f238;
	fma.rn.f32 	%f240, %f233, 0f32A57060, %f239;
	mov.b32 	%r35, %f236;
	shl.b32 	%r36, %r35, 23;
	mov.b32 	%f241, %r36;
	ex2.approx.ftz.f32 	%f242, %f240;
	mul.f32 	%f243, %f242, %f241;
	add.f32 	%f244, %f232, %f243;
	sub.f32 	%f245, %f541, %f134;
	fma.rn.f32 	%f246, %f245, 0f3BBB989D, 0f3F000000;
	cvt.sat.f32.f32 	%f247, %f246;
	fma.rm.f32 	%f248, %f247, %f139, %f138;
	add.f32 	%f249, %f248, 0fCB40007F;
	neg.f32 	%f250, %f249;
	fma.rn.f32 	%f251, %f245, 0f3FB8AA3B, %f250;
	fma.rn.f32 	%f252, %f245, 0f32A57060, %f251;
	mov.b32 	%r37, %f248;
	shl.b32 	%r38, %r37, 23;
	mov.b32 	%f253, %r38;
	ex2.approx.ftz.f32 	%f254, %f252;
	mul.f32 	%f255, %f254, %f253;
	add.f32 	%f256, %f244, %f255;
	sub.f32 	%f257, %f18, %f134;
	fma.rn.f32 	%f258, %f257, 0f3BBB989D, 0f3F000000;
	cvt.sat.f32.f32 	%f259, %f258;
	fma.rm.f32 	%f260, %f259, %f139, %f138;
	add.f32 	%f261, %f260, 0fCB40007F;
	neg.f32 	%f262, %f261;
	fma.rn.f32 	%f263, %f257, 0f3FB8AA3B, %f262;
	fma.rn.f32 	%f264, %f257, 0f32A57060, %f263;
	mov.b32 	%r39, %f260;
	shl.b32 	%r40, %r39, 23;
	mov.b32 	%f265, %r40;
	ex2.approx.ftz.f32 	%f266, %f264;
	mul.f32 	%f267, %f266, %f265;
	add.f32 	%f268, %f256, %f267;
	sub.f32 	%f269, %f542, %f134;
	fma.rn.f32 	%f270, %f269, 0f3BBB989D, 0f3F000000;
	cvt.sat.f32.f32 	%f271, %f270;
	fma.rm.f32 	%f272, %f271, %f139, %f138;
	add.f32 	%f273, %f272, 0fCB40007F;
	neg.f32 	%f274, %f273;
	fma.rn.f32 	%f275, %f269, 0f3FB8AA3B, %f274;
	fma.rn.f32 	%f276, %f269, 0f32A57060, %f275;
	mov.b32 	%r41, %f272;
	shl.b32 	%r42, %r41, 23;
	mov.b32 	%f277, %r42;
	ex2.approx.ftz.f32 	%f278, %f276;
	mul.f32 	%f279, %f278, %f277;
	add.f32 	%f280, %f268, %f279;
	sub.f32 	%f281, %f21, %f134;
	fma.rn.f32 	%f282, %f281, 0f3BBB989D, 0f3F000000;
	cvt.sat.f32.f32 	%f283, %f282;
	fma.rm.f32 	%f284, %f283, %f139, %f138;
	add.f32 	%f285, %f284, 0fCB40007F;
	neg.f32 	%f286, %f285;
	fma.rn.f32 	%f287, %f281, 0f3FB8AA3B, %f286;
	fma.rn.f32 	%f288, %f281, 0f32A57060, %f287;
	mov.b32 	%r43, %f284;
	shl.b32 	%r44, %r43, 23;
	mov.b32 	%f289, %r44;
	ex2.approx.ftz.f32 	%f290, %f288;
	mul.f32 	%f291, %f290, %f289;
	add.f32 	%f292, %f280, %f291;
	sub.f32 	%f293, %f543, %f134;
	fma.rn.f32 	%f294, %f293, 0f3BBB989D, 0f3F000000;
	cvt.sat.f32.f32 	%f295, %f294;
	fma.rm.f32 	%f296, %f295, %f139, %f138;
	add.f32 	%f297, %f296, 0fCB40007F;
	neg.f32 	%f298, %f297;
	fma.rn.f32 	%f299, %f293, 0f3FB8AA3B, %f298;
	fma.rn.f32 	%f300, %f293, 0f32A57060, %f299;
	mov.b32 	%r45, %f296;
	shl.b32 	%r46, %r45, 23;
	mov.b32 	%f301, %r46;
	ex2.approx.ftz.f32 	%f302, %f300;
	mul.f32 	%f303, %f302, %f301;
	add.f32 	%f304, %f292, %f303;
	sub.f32 	%f305, %f24, %f134;
	fma.rn.f32 	%f306, %f305, 0f3BBB989D, 0f3F000000;
	cvt.sat.f32.f32 	%f307, %f306;
	fma.rm.f32 	%f308, %f307, %f139, %f138;
	add.f32 	%f309, %f308, 0fCB40007F;
	neg.f32 	%f310, %f309;
	fma.rn.f32 	%f311, %f305, 0f3FB8AA3B, %f310;
	fma.rn.f32 	%f312, %f305, 0f32A57060, %f311;
	mov.b32 	%r47, %f308;
	shl.b32 	%r48, %r47, 23;
	mov.b32 	%f313, %r48;
	ex2.approx.ftz.f32 	%f314, %f312;
	mul.f32 	%f315, %f314, %f313;
	add.f32 	%f316, %f304, %f315;
	sub.f32 	%f317, %f544, %f134;
	fma.rn.f32 	%f318, %f317, 0f3BBB989D, 0f3F000000;
	cvt.sat.f32.f32 	%f319, %f318;
	fma.rm.f32 	%f320, %f319, %f139, %f138;
	add.f32 	%f321, %f320, 0fCB40007F;
	neg.f32 	%f322, %f321;
	fma.rn.f32 	%f323, %f317, 0f3FB8AA3B, %f322;
	fma.rn.f32 	%f324, %f317, 0f32A57060, %f323;
	mov.b32 	%r49, %f320;
	shl.b32 	%r50, %r49, 23;
	mov.b32 	%f325, %r50;
	ex2.approx.ftz.f32 	%f326, %f324;
	mul.f32 	%f327, %f326, %f325;
	add.f32 	%f328, %f316, %f327;
	sub.f32 	%f329, %f27, %f134;
	fma.rn.f32 	%f330, %f329, 0f3BBB989D, 0f3F000000;
	cvt.sat.f32.f32 	%f331, %f330;
	fma.rm.f32 	%f332, %f331, %f139, %f138;
	add.f32 	%f333, %f332, 0fCB40007F;
	neg.f32 	%f334, %f333;
	fma.rn.f32 	%f335, %f329, 0f3FB8AA3B, %f334;
	fma.rn.f32 	%f336, %f329, 0f32A57060, %f335;
	mov.b32 	%r51, %f332;
	shl.b32 	%r52, %r51, 23;
	mov.b32 	%f337, %r52;
	ex2.approx.ftz.f32 	%f338, %f336;
	mul.f32 	%f339, %f338, %f337;
	add.f32 	%f340, %f328, %f339;
	sub.f32 	%f341, %f545, %f134;
	fma.rn.f32 	%f342, %f341, 0f3BBB989D, 0f3F000000;
	cvt.sat.f32.f32 	%f343, %f342;
	fma.rm.f32 	%f344, %f343, %f139, %f138;
	add.f32 	%f345, %f344, 0fCB40007F;
	neg.f32 	%f346, %f345;
	fma.rn.f32 	%f347, %f341, 0f3FB8AA3B, %f346;
	fma.rn.f32 	%f348, %f341, 0f32A57060, %f347;
	mov.b32 	%r53, %f344;
	shl.b32 	%r54, %r53, 23;
	mov.b32 	%f349, %r54;
	ex2.approx.ftz.f32 	%f350, %f348;
	mul.f32 	%f351, %f350, %f349;
	add.f32 	%f352, %f340, %f351;
	sub.f32 	%f353, %f30, %f134;
	fma.rn.f32 	%f354, %f353, 0f3BBB989D, 0f3F000000;
	cvt.sat.f32.f32 	%f355, %f354;
	fma.rm.f32 	%f356, %f355, %f139, %f138;
	add.f32 	%f357, %f356, 0fCB40007F;
	neg.f32 	%f358, %f357;
	fma.rn.f32 	%f359, %f353, 0f3FB8AA3B, %f358;
	fma.rn.f32 	%f360, %f353, 0f32A57060, %f359;
	mov.b32 	%r55, %f356;
	shl.b32 	%r56, %r55, 23;
	mov.b32 	%f361, %r56;
	ex2.approx.ftz.f32 	%f362, %f360;
	mul.f32 	%f363, %f362, %f361;
	add.f32 	%f364, %f352, %f363;
	sub.f32 	%f365, %f546, %f134;
	fma.rn.f32 	%f366, %f365, 0f3BBB989D, 0f3F000000;
	cvt.sat.f32.f32 	%f367, %f366;
	fma.rm.f32 	%f368, %f367, %f139, %f138;
	add.f32 	%f369, %f368, 0fCB40007F;
	neg.f32 	%f370, %f369;
	fma.rn.f32 	%f371, %f365, 0f3FB8AA3B, %f370;
	fma.rn.f32 	%f372, %f365, 0f32A57060, %f371;
	mov.b32 	%r57, %f368;
	shl.b32 	%r58, %r57, 23;
	mov.b32 	%f373, %r58;
	ex2.approx.ftz.f32 	%f374, %f372;
	mul.f32 	%f375, %f374, %f373;
	add.f32 	%f376, %f364, %f375;
	sub.f32 	%f377, %f33, %f134;
	fma.rn.f32 	%f378, %f377, 0f3BBB989D, 0f3F000000;
	cvt.sat.f32.f32 	%f379, %f378;
	fma.rm.f32 	%f380, %f379, %f139, %f138;
	add.f32 	%f381, %f380, 0fCB40007F;
	neg.f32 	%f382, %f381;
	fma.rn.f32 	%f383, %f377, 0f3FB8AA3B, %f382;
	fma.rn.f32 	%f384, %f377, 0f32A57060, %f383;
	mov.b32 	%r59, %f380;
	shl.b32 	%r60, %r59, 23;
	mov.b32 	%f385, %r60;
	ex2.approx.ftz.f32 	%f386, %f384;
	mul.f32 	%f387, %f386, %f385;
	add.f32 	%f388, %f376, %f387;
	sub.f32 	%f389, %f547, %f134;
	fma.rn.f32 	%f390, %f389, 0f3BBB989D, 0f3F000000;
	cvt.sat.f32.f32 	%f391, %f390;
	fma.rm.f32 	%f392, %f391, %f139, %f138;
	add.f32 	%f393, %f392, 0fCB40007F;
	neg.f32 	%f394, %f393;
	fma.rn.f32 	%f395, %f389, 0f3FB8AA3B, %f394;
	fma.rn.f32 	%f396, %f389, 0f32A57060, %f395;
	mov.b32 	%r61, %f392;
	shl.b32 	%r62, %r61, 23;
	mov.b32 	%f397, %r62;
	ex2.approx.ftz.f32 	%f398, %f396;
	mul.f32 	%f399, %f398, %f397;
	add.f32 	%f400, %f388, %f399;
	sub.f32 	%f401, %f36, %f134;
	fma.rn.f32 	%f402, %f401, 0f3BBB989D, 0f3F000000;
	cvt.sat.f32.f32 	%f403, %f402;
	fma.rm.f32 	%f404, %f403, %f139, %f138;
	add.f32 	%f405, %f404, 0fCB40007F;
	neg.f32 	%f406, %f405;
	fma.rn.f32 	%f407, %f401, 0f3FB8AA3B, %f406;
	fma.rn.f32 	%f408, %f401, 0f32A57060, %f407;
	mov.b32 	%r63, %f404;
	shl.b32 	%r64, %r63, 23;
	mov.b32 	%f409, %r64;
	ex2.approx.ftz.f32 	%f410, %f408;
	mul.f32 	%f411, %f410, %f409;
	add.f32 	%f412, %f400, %f411;
	sub.f32 	%f413, %f548, %f134;
	fma.rn.f32 	%f414, %f413, 0f3BBB989D, 0f3F000000;
	cvt.sat.f32.f32 	%f415, %f414;
	fma.rm.f32 	%f416, %f415, %f139, %f138;
	add.f32 	%f417, %f416, 0fCB40007F;
	neg.f32 	%f418, %f417;
	fma.rn.f32 	%f419, %f413, 0f3FB8AA3B, %f418;
	fma.rn.f32 	%f420, %f413, 0f32A57060, %f419;
	mov.b32 	%r65, %f416;
	shl.b32 	%r66, %r65, 23;
	mov.b32 	%f421, %r66;
	ex2.approx.ftz.f32 	%f422, %f420;
	mul.f32 	%f423, %f422, %f421;
	add.f32 	%f424, %f412, %f423;
	sub.f32 	%f425, %f39, %f134;
	fma.rn.f32 	%f426, %f425, 0f3BBB989D, 0f3F000000;
	cvt.sat.f32.f32 	%f427, %f426;
	fma.rm.f32 	%f428, %f427, %f139, %f138;
	add.f32 	%f429, %f428, 0fCB40007F;
	neg.f32 	%f430, %f429;
	fma.rn.f32 	%f431, %f425, 0f3FB8AA3B, %f430;
	fma.rn.f32 	%f432, %f425, 0f32A57060, %f431;
	mov.b32 	%r67, %f428;
	shl.b32 	%r68, %r67, 23;
	mov.b32 	%f433, %r68;
	ex2.approx.ftz.f32 	%f434, %f432;
	mul.f32 	%f435, %f434, %f433;
	add.f32 	%f436, %f424, %f435;
	sub.f32 	%f437, %f549, %f134;
	fma.rn.f32 	%f438, %f437, 0f3BBB989D, 0f3F000000;
	cvt.sat.f32.f32 	%f439, %f438;
	fma.rm.f32 	%f440, %f439, %f139, %f138;
	add.f32 	%f441, %f440, 0fCB40007F;
	neg.f32 	%f442, %f441;
	fma.rn.f32 	%f443, %f437, 0f3FB8AA3B, %f442;
	fma.rn.f32 	%f444, %f437, 0f32A57060, %f443;
	mov.b32 	%r69, %f440;
	shl.b32 	%r70, %r69, 23;
	mov.b32 	%f445, %r70;
	ex2.approx.ftz.f32 	%f446, %f444;
	mul.f32 	%f447, %f446, %f445;
	add.f32 	%f448, %f436, %f447;
	sub.f32 	%f449, %f42, %f134;
	fma.rn.f32 	%f450, %f449, 0f3BBB989D, 0f3F000000;
	cvt.sat.f32.f32 	%f451, %f450;
	fma.rm.f32 	%f452, %f451, %f139, %f138;
	add.f32 	%f453, %f452, 0fCB40007F;
	neg.f32 	%f454, %f453;
	fma.rn.f32 	%f455, %f449, 0f3FB8AA3B, %f454;
	fma.rn.f32 	%f456, %f449, 0f32A57060, %f455;
	mov.b32 	%r71, %f452;
	shl.b32 	%r72, %r71, 23;
	mov.b32 	%f457, %r72;
	ex2.approx.ftz.f32 	%f458, %f456;
	mul.f32 	%f459, %f458, %f457;
	add.f32 	%f460, %f448, %f459;
	sub.f32 	%f461, %f550, %f134;
	fma.rn.f32 	%f462, %f461, 0f3BBB989D, 0f3F000000;
	cvt.sat.f32.f32 	%f463, %f462;
	fma.rm.f32 	%f464, %f463, %f139, %f138;
	add.f32 	%f465, %f464, 0fCB40007F;
	neg.f32 	%f466, %f465;
	fma.rn.f32 	%f467, %f461, 0f3FB8AA3B, %f466;
	fma.rn.f32 	%f468, %f461, 0f32A57060, %f467;
	mov.b32 	%r73, %f464;
	shl.b32 	%r74, %r73, 23;
	mov.b32 	%f469, %r74;
	ex2.approx.ftz.f32 	%f470, %f468;
	mul.f32 	%f471, %f470, %f469;
	add.f32 	%f472, %f460, %f471;
	sub.f32 	%f473, %f45, %f134;
	fma.rn.f32 	%f474, %f473, 0f3BBB989D, 0f3F000000;
	cvt.sat.f32.f32 	%f475, %f474;
	fma.rm.f32 	%f476, %f475, %f139, %f138;
	add.f32 	%f477, %f476, 0fCB40007F;
	neg.f32 	%f478, %f477;
	fma.rn.f32 	%f479, %f473, 0f3FB8AA3B, %f478;
	fma.rn.f32 	%f480, %f473, 0f32A57060, %f479;
	mov.b32 	%r75, %f476;
	shl.b32 	%r76, %r75, 23;
	mov.b32 	%f481, %r76;
	ex2.approx.ftz.f32 	%f482, %f480;
	mul.f32 	%f483, %f482, %f481;
	add.f32 	%f484, %f472, %f483;
	sub.f32 	%f485, %f551, %f134;
	fma.rn.f32 	%f486, %f485, 0f3BBB989D, 0f3F000000;
	cvt.sat.f32.f32 	%f487, %f486;
	fma.rm.f32 	%f488, %f487, %f139, %f138;
	add.f32 	%f489, %f488, 0fCB40007F;
	neg.f32 	%f490, %f489;
	fma.rn.f32 	%f491, %f485, 0f3FB8AA3B, %f490;
	fma.rn.f32 	%f492, %f485, 0f32A57060, %f491;
	mov.b32 	%r77, %f488;
	shl.b32 	%r78, %r77, 23;
	mov.b32 	%f493, %r78;
	ex2.approx.ftz.f32 	%f494, %f492;
	mul.f32 	%f495, %f494, %f493;
	add.f32 	%f496, %f484, %f495;
	mov.b32 	%r79, %f496;
	shfl.sync.bfly.b32	%r80|%p38, %r79, 16, 31, -1;
	mov.b32 	%f497, %r80;
	add.f32 	%f498, %f496, %f497;
	mov.b32 	%r81, %f498;
	shfl.sync.bfly.b32	%r82|%p39, %r81, 8, 31, -1;
	mov.b32 	%f499, %r82;
	add.f32 	%f500, %f498, %f499;
	mov.b32 	%r83, %f500;
	shfl.sync.bfly.b32	%r84|%p40, %r83, 4, 31, -1;
	mov.b32 	%f501, %r84;
	add.f32 	%f502, %f500, %f501;
	mov.b32 	%r85, %f502;
	shfl.sync.bfly.b32	%r86|%p41, %r85, 2, 31, -1;
	mov.b32 	%f503, %r86;
	add.f32 	%f504, %f502, %f503;
	mov.b32 	%r87, %f504;
	shfl.sync.bfly.b32	%r88|%p42, %r87, 1, 31, -1;
	mov.b32 	%f505, %r88;
	add.f32 	%f506, %f504, %f505;
	div.rn.f32 	%f507, %f147, %f506;
	div.rn.f32 	%f508, %f159, %f506;
	div.rn.f32 	%f509, %f171, %f506;
	div.rn.f32 	%f510, %f183, %f506;
	div.rn.f32 	%f511, %f195, %f506;
	div.rn.f32 	%f512, %f207, %f506;
	div.rn.f32 	%f513, %f219, %f506;
	div.rn.f32 	%f514, %f231, %f506;
	div.rn.f32 	%f515, %f243, %f506;
	div.rn.f32 	%f516, %f255, %f506;
	div.rn.f32 	%f517, %f267, %f506;
	div.rn.f32 	%f518, %f279, %f506;
	div.rn.f32 	%f519, %f291, %f506;
	div.rn.f32 	%f520, %f303, %f506;
	div.rn.f32 	%f521, %f315, %f506;
	div.rn.f32 	%f522, %f327, %f506;
	div.rn.f32 	%f523, %f339, %f506;
	div.rn.f32 	%f524, %f351, %f506;
	div.rn.f32 	%f525, %f363, %f506;
	div.rn.f32 	%f526, %f375, %f506;
	div.rn.f32 	%f527, %f387, %f506;
	div.rn.f32 	%f528, %f399, %f506;
	div.rn.f32 	%f529, %f411, %f506;
	div.rn.f32 	%f530, %f423, %f506;
	div.rn.f32 	%f531, %f435, %f506;
	div.rn.f32 	%f532, %f447, %f506;
	div.rn.f32 	%f533, %f459, %f506;
	div.rn.f32 	%f534, %f471, %f506;
	div.rn.f32 	%f535, %f483, %f506;
	div.rn.f32 	%f536, %f495, %f506;
	mad.lo.s64 	%rd141, %rd234, %rd28, %rd4;
	shr.u64 	%rd142, %rd141, 63;
	add.s64 	%rd143, %rd141, %rd142;
	cvta.to.global.u64 	%rd144, %rd27;
	shl.b64 	%rd145, %rd143, 2;
	and.b64  	%rd146, %rd145, -8;
	add.s64 	%rd147, %rd144, %rd146;
	st.global.v2.f32 	[%rd147], {%f507, %f508};
	add.s64 	%rd148, %rd141, 64;
	shr.u64 	%rd149, %rd148, 63;
	add.s64 	%rd150, %rd148, %rd149;
	shl.b64 	%rd151, %rd150, 2;
	and.b64  	%rd152, %rd151, -8;
	add.s64 	%rd153, %rd144, %rd152;
	st.global.v2.f32 	[%rd153], {%f509, %f510};
	add.s64 	%rd154, %rd141, 128;
	shr.u64 	%rd155, %rd154, 63;
	add.s64 	%rd156, %rd154, %rd155;
	shl.b64 	%rd157, %rd156, 2;
	and.b64  	%rd158, %rd157, -8;
	add.s64 	%rd159, %rd144, %rd158;
	st.global.v2.f32 	[%rd159], {%f511, %f512};
	add.s64 	%rd160, %rd141, 192;
	shr.u64 	%rd161, %rd160, 63;
	add.s64 	%rd162, %rd160, %rd161;
	shl.b64 	%rd163, %rd162, 2;
	and.b64  	%rd164, %rd163, -8;
	add.s64 	%rd165, %rd144, %rd164;
	st.global.v2.f32 	[%rd165], {%f513, %f514};
	add.s64 	%rd166, %rd141, 256;
	shr.u64 	%rd167, %rd166, 63;
	add.s64 	%rd168, %rd166, %rd167;
	shl.b64 	%rd169, %rd168, 2;
	and.b64  	%rd170, %rd169, -8;
	add.s64 	%rd171, %rd144, %rd170;
	st.global.v2.f32 	[%rd171], {%f515, %f516};
	add.s64 	%rd172, %rd141, 320;
	shr.u64 	%rd173, %rd172, 63;
	add.s64 	%rd174, %rd172, %rd173;
	shl.b64 	%rd175, %rd174, 2;
	and.b64  	%rd176, %rd175, -8;
	add.s64 	%rd177, %rd144, %rd176;
	st.global.v2.f32 	[%rd177], {%f517, %f518};
	add.s64 	%rd178, %rd141, 384;
	shr.u64 	%rd179, %rd178, 63;
	add.s64 	%rd180, %rd178, %rd179;
	shl.b64 	%rd181, %rd180, 2;
	and.b64  	%rd182, %rd181, -8;
	add.s64 	%rd183, %rd144, %rd182;
	st.global.v2.f32 	[%rd183], {%f519, %f520};
	add.s64 	%rd184, %rd141, 448;
	shr.u64 	%rd185, %rd184, 63;
	add.s64 	%rd186, %rd184, %rd185;
	shl.b64 	%rd187, %rd186, 2;
	and.b64  	%rd188, %rd187, -8;
	add.s64 	%rd189, %rd144, %rd188;
	st.global.v2.f32 	[%rd189], {%f521, %f522};
	add.s64 	%rd190, %rd141, 512;
	shr.u64 	%rd191, %rd190, 63;
	add.s64 	%rd192, %rd190, %rd191;
	shl.b64 	%rd193, %rd192, 2;
	and.b64  	%rd194, %rd193, -8;
	add.s64 	%rd195, %rd144, %rd194;
	st.global.v2.f32 	[%rd195], {%f523, %f524};
	add.s64 	%rd196, %rd141, 576;
	shr.u64 	%rd197, %rd196, 63;
	add.s64 	%rd198, %rd196, %rd197;
	shl.b64 	%rd199, %rd198, 2;
	and.b64  	%rd200, %rd199, -8;
	add.s64 	%rd201, %rd144, %rd200;
	st.global.v2.f32 	[%rd201], {%f525, %f526};
	add.s64 	%rd202, %rd141, 640;
	shr.u64 	%rd203, %rd202, 63;
	add.s64 	%rd204, %rd202, %rd203;
	shl.b64 	%rd205, %rd204, 2;
	and.b64  	%rd206, %rd205, -8;
	add.s64 	%rd207, %rd144, %rd206;
	st.global.v2.f32 	[%rd207], {%f527, %f528};
	add.s64 	%rd208, %rd141, 704;
	shr.u64 	%rd209, %rd208, 63;
	add.s64 	%rd210, %rd208, %rd209;
	shl.b64 	%rd211, %rd210, 2;
	and.b64  	%rd212, %rd211, -8;
	add.s64 	%rd213, %rd144, %rd212;
	st.global.v2.f32 	[%rd213], {%f529, %f530};
	add.s64 	%rd214, %rd141, 768;
	shr.u64 	%rd215, %rd214, 63;
	add.s64 	%rd216, %rd214, %rd215;
	shl.b64 	%rd217, %rd216, 2;
	and.b64  	%rd218, %rd217, -8;
	add.s64 	%rd219, %rd144, %rd218;
	st.global.v2.f32 	[%rd219], {%f531, %f532};
	add.s64 	%rd220, %rd141, 832;
	shr.u64 	%rd221, %rd220, 63;
	add.s64 	%rd222, %rd220, %rd221;
	shl.b64 	%rd223, %rd222, 2;
	and.b64  	%rd224, %rd223, -8;
	add.s64 	%rd225, %rd144, %rd224;
	st.global.v2.f32 	[%rd225], {%f533, %f534};
	add.s64 	%rd226, %rd141, 896;
	shr.u64 	%rd227, %rd226, 63;
	add.s64 	%rd228, %rd226, %rd227;
	shl.b64 	%rd229, %rd228, 2;
	and.b64  	%rd230, %rd229, -8;
	add.s64 	%rd231, %rd144, %rd230;
	st.global.v2.f32 	[%rd231], {%f535, %f536};
	add.s64 	%rd234, %rd234, %rd5;
	setp.lt.s64 	%p43, %rd234, %rd233;
	@%p43 bra 	$L__BB50_4;
$L__BB50_35:
	ret;

}
	// .globl	_Z15SoftmaxWarpImplI24ElementwiseScaleMaskLoadIffbE11DirectStoreIffEfLi2ELi30ELi32ELi1ELb1EL9Algorithm0EEvT_T0_ll
.visible .entry _Z15SoftmaxWarpImplI24ElementwiseScaleMaskLoadIffbE11DirectStoreIffEfLi2ELi30ELi32ELi1ELb1EL9Algorithm0EEvT_T0_ll(
	.param .align 8 .b8 _Z15SoftmaxWarpImplI24ElementwiseScaleMaskLoadIffbE11DirectStoreIffEfLi2ELi30ELi32ELi1ELb1EL9Algorithm0EEvT_T0_ll_param_0[32],
	.param .align 8 .b8 _Z15SoftmaxWarpImplI24ElementwiseScaleMaskLoadIffbE11DirectStoreIffEfLi2ELi30ELi32ELi1ELb1EL9Algorithm0EEvT_T0_ll_param_1[16],
	.param .u64 _Z15SoftmaxWarpImplI24ElementwiseScaleMaskLoadIffbE11DirectStoreIffEfLi2ELi30ELi32ELi1ELb1EL9Algorithm0EEvT_T0_ll_param_2,
	.param .u64 _Z15SoftmaxWarpImplI24ElementwiseScaleMaskLoadIffbE11DirectStoreIffEfLi2ELi30ELi32ELi1ELb1EL9Algorithm0EEvT_T0_ll_param_3
)
{
	.reg .pred 	%p<74>;
	.reg .b16 	%rs<31>;
	.reg .b32 	%r<103>;
	.reg .b32 	%f<657>;
	.reg .b64 	%rd<251>;

	ld.param.u64 	%rd44, [_Z15SoftmaxWarpImplI24ElementwiseScaleMaskLoadIffbE11DirectStoreIffEfLi2ELi30ELi32ELi1ELb1EL9Algorithm0EEvT_T0_ll_param_1+8];
	ld.param.v2.f32 	{%f138, %f139}, [_Z15SoftmaxWarpImplI24ElementwiseScaleMaskLoadIffbE11DirectStoreIffEfLi2ELi30ELi32ELi1ELb1EL9Algorithm0EEvT_T0_ll_param_0+24];
	ld.param.u64 	%rd42, [_Z15SoftmaxWarpImplI24ElementwiseScaleMaskLoadIffbE11DirectStoreIffEfLi2ELi30ELi32ELi1ELb1EL9Algorithm0EEvT_T0_ll_param_0+16];
	ld.param.u64 	%rd43, [_Z15SoftmaxWarpImplI24ElementwiseScaleMaskLoadIffbE11DirectStoreIffEfLi2ELi30ELi32ELi1ELb1EL9Algorithm0EEvT_T0_ll_param_1];
	ld.param.u64 	%rd41, [_Z15SoftmaxWarpImplI24ElementwiseScaleMaskLoadIffbE11DirectStoreIffEfLi2ELi30ELi32ELi1ELb1EL9Algorithm0EEvT_T0_ll_param_0+8];
	ld.param.u64 	%rd40, [_Z15SoftmaxWarpImplI24ElementwiseScaleMaskLoadIffbE11DirectStoreIffEfLi2ELi30ELi32ELi1ELb1EL9Algorithm0EEvT_T0_ll_param_0];
	ld.param.u64 	%rd46, [_Z15SoftmaxWarpImplI24ElementwiseScaleMaskLoadIffbE11DirectStoreIffEfLi2ELi30ELi32ELi1ELb1EL9Algorithm0EEvT_T0_ll_param_3];
	cvta.to.global.u64 	%rd1, %rd40;
	cvta.to.global.u64 	%rd2, %rd41;
	cvta.to.global.u64 	%rd3, %rd43;
	setp.lt.s64 	%p1, %rd46, 961;
	@%p1 bra 	$L__BB51_2;
	mov.u64 	%rd47, $str;
	cvta.global.u64 	%rd48, %rd47;
	mov.u64 	%rd49, $str$1;
	cvta.global.u64 	%rd50, %rd49;
	mov.u64 	%rd51, __unnamed_52;
	cvta.global.u64 	%rd52, %rd51;
	{ // callseq 51, 0
	.param .b64 param0;
	st.param.b64 	[param0], %rd48;
	.param .b64 param1;
	st.param.b64 	[param1], %rd50;
	.param .b32 param2;
	st.param.b32 	[param2], 254;
	.param .b64 param3;
	st.param.b64 	[param3], %rd52;
	.param .b64 param4;
	st.param.b64 	[param4], 1;
	call.uni 
	__assertfail, 
	(
	param0, 
	param1, 
	param2, 
	param3, 
	param4
	);
	} // callseq 51
$L__BB51_2:
	ld.param.u64 	%rd248, [_Z15SoftmaxWarpImplI24ElementwiseScaleMaskLoadIffbE11DirectStoreIffEfLi2ELi30ELi32ELi1ELb1EL9Algorithm0EEvT_T0_ll_param_2];
	mov.u32 	%r2, %ctaid.x;
	mov.u32 	%r3, %ntid.y;
	mov.u32 	%r4, %tid.y;
	mad.lo.s32 	%r5, %r2, %r3, %r4;
	mov.u32 	%r6, %nctaid.x;
	mul.lo.s32 	%r1, %r6, %r3;
	cvt.s64.s32 	%rd250, %r5;
	setp.le.s64 	%p2, %rd248, %rd250;
	@%p2 bra 	$L__BB51_95;
	mov.u32 	%r7, %tid.x;
	shl.b32 	%r8, %r7, 1;
	cvt.u64.u32 	%rd5, %r8;
	add.s32 	%r9, %r8, 64;
	cvt.u64.u32 	%rd6, %r9;
	add.s32 	%r10, %r8, 128;
	cvt.u64.u32 	%rd7, %r10;
	add.s32 	%r11, %r8, 192;
	cvt.u64.u32 	%rd8, %r11;
	add.s32 	%r12, %r8, 256;
	cvt.u64.u32 	%rd9, %r12;
	add.s32 	%r13, %r8, 320;
	cvt.u64.u32 	%rd10, %r13;
	add.s32 	%r14, %r8, 384;
	cvt.u64.u32 	%rd11, %r14;
	add.s32 	%r15, %r8, 448;
	cvt.u64.u32 	%rd12, %r15;
	add.s32 	%r16, %r8, 512;
	cvt.u64.u32 	%rd13, %r16;
	add.s32 	%r17, %r8, 576;
	cvt.u64.u32 	%rd14, %r17;
	add.s32 	%r18, %r8, 640;
	cvt.u64.u32 	%rd15, %r18;
	add.s32 	%r19, %r8, 704;
	cvt.u64.u32 	%rd16, %r19;
	add.s32 	%r20, %r8, 768;
	cvt.u64.u32 	%rd17, %r20;
	add.s32 	%r21, %r8, 832;
	cvt.u64.u32 	%rd18, %r21;
	add.s32 	%r22, %r8, 896;
	cvt.u64.u32 	%rd19, %r22;
	cvt.s64.s32 	%rd20, %r1;
$L__BB51_4:
	setp.le.s64 	%p3, %rd46, %rd5;
	mul.lo.s64 	%rd22, %rd250, %rd42;
	mov.f32 	%f598, 0fFF800000;
	mov.f32 	%f599, %f598;
	mov.f32 	%f604, %f598;
	@%p3 bra 	$L__BB51_8;
	add.s64 	%rd53, %rd22, %rd5;
	shr.u64 	%rd54, %rd53, 63;
	add.s64 	%rd55, %rd53, %rd54;
	shl.b64 	%rd56, %rd55, 2;
	and.b64  	%rd57, %rd56, -8;
	add.s64 	%rd23, %rd1, %rd57;
	ld.global.f32 	%f141, [%rd23];
	and.b64  	%rd58, %rd55, -2;
	add.s64 	%rd59, %rd2, %rd58;
	ld.global.v2.u8 	{%rs1, %rs2}, [%rd59];
	setp.eq.s16 	%p4, %rs1, 0;
	mul.f32 	%f142, %f139, %f141;
	selp.f32 	%f599, %f138, %f142, %p4;
	setp.eq.s16 	%p5, %rs2, 0;
	mov.f32 	%f598, %f138;
	@%p5 bra 	$L__BB51_7;
	ld.global.f32 	%f143, [%rd23+4];
	mul.f32 	%f598, %f139, %f143;
$L__BB51_7:
	max.f32 	%f144, %f599, 0fFF800000;
	max.f32 	%f604, %f144, %f598;
$L__BB51_8:
	setp.le.s64 	%p6, %rd46, %rd6;
	mov.f32 	%f602, 0fFF800000;
	mov.f32 	%f603, %f602;
	@%p6 bra 	$L__BB51_12;
	add.s64 	%rd60, %rd22, %rd6;
	shr.u64 	%rd61, %rd60, 63;
	add.s64 	%rd62, %rd60, %rd61;
	shl.b64 	%rd63, %rd62, 2;
	and.b64  	%rd64, %rd63, -8;
	add.s64 	%rd24, %rd1, %rd64;
	ld.global.f32 	%f146, [%rd24];
	and.b64  	%rd65, %rd62, -2;
	add.s64 	%rd66, %rd2, %rd65;
	ld.global.v2.u8 	{%rs3, %rs4}, [%rd66];
	setp.eq.s16 	%p7, %rs3, 0;
	mul.f32 	%f147, %f139, %f146;
	selp.f32 	%f603, %f138, %f147, %p7;
	setp.eq.s16 	%p8, %rs4, 0;
	mov.f32 	%f602, %f138;
	@%p8 bra 	$L__BB51_11;
	ld.global.f32 	%f148, [%rd24+4];
	mul.f32 	%f602, %f139, %f148;
$L__BB51_11:
	max.f32 	%f149, %f604, %f603;
	max.f32 	%f604, %f149, %f602;
$L__BB51_12:
	setp.le.s64 	%p9, %rd46, %rd7;
	mov.f32 	%f606, 0fFF800000;
	mov.f32 	%f607, %f606;
	@%p9 bra 	$L__BB51_16;
	add.s64 	%rd67, %rd22, %rd7;
	shr.u64 	%rd68, %rd67, 63;
	add.s64 	%rd69, %rd67, %rd68;
	shl.b64 	%rd70, %rd69, 2;
	and.b64  	%rd71, %rd70, -8;
	add.s64 	%rd25, %rd1, %rd71;
	ld.global.f32 	%f151, [%rd25];
	and.b64  	%rd72, %rd69, -2;
	add.s64 	%rd73, %rd2, %rd72;
	ld.global.v2.u8 	{%rs5, %rs6}, [%rd73];
	setp.eq.s16 	%p10, %rs5, 0;
	mul.f32 	%f152, %f139, %f151;
	selp.f32 	%f607, %f138, %f152, %p10;
	setp.eq.s16 	%p11, %rs6, 0;
	mov.f32 	%f606, %f138;
	@%p11 bra 	$L__BB51_15;
	ld.global.f32 	%f153, [%rd25+4];
	mul.f32 	%f606, %f139, %f153;
$L__BB51_15:
	max.f32 	%f154, %f604, %f607;
	max.f32 	%f604, %f154, %f606;
$L__BB51_16:
	setp.le.s64 	%p12, %rd46, %rd8;
	mov.f32 	%f610, 0fFF800000;
	mov.f32 	%f611, %f610;
	@%p12 bra 	$L__BB51_20;
	add.s64 	%rd74, %rd22, %rd8;
	shr.u64 	%rd75, %rd74, 63;
	add.s64 	%rd76, %rd74, %rd75;
	shl.b64 	%rd77, %rd76, 2;
	and.b64  	%rd78, %rd77, -8;
	add.s64 	%rd26, %rd1, %rd78;
	ld.global.f32 	%f156, [%rd26];
	and.b64  	%rd79, %rd76, -2;
	add.s64 	%rd80, %rd2, %rd79;
	ld.global.v2.u8 	{%rs7, %rs8}, [%rd80];
	setp.eq.s16 	%p13, %rs7, 0;
	mul.f32 	%f157, %f139, %f156;
	selp.f32 	%f611, %f138, %f157, %p13;
	setp.eq.s16 	%p14, %rs8, 0;
	mov.f32 	%f610, %f138;
	@%p14 bra 	$L__BB51_19;
	ld.global.f32 	%f158, [%rd26+4];
	mul.f32 	%f610, %f139, %f158;
$L__BB51_19:
	max.f32 	%f159, %f604, %f611;
	max.f32 	%f604, %f159, %f610;
$L__BB51_20:
	setp.le.s64 	%p15, %rd46, %rd9;
	mov.f32 	%f614, 0fFF800000;
	mov.f32 	%f615, %f614;
	@%p15 bra 	$L__BB51_24;
	add.s64 	%rd81, %rd22, %rd9;
	shr.u64 	%rd82, %rd81, 63;
	add.s64 	%rd83, %rd81, %rd82;
	shl.b64 	%rd84, %rd83, 2;
	and.b64  	%rd85, %rd84, -8;
	add.s64 	%rd27, %rd1, %rd85;
	ld.global.f32 	%f161, [%rd27];
	and.b64  	%rd86, %rd83, -2;
	add.s64 	%rd87, %rd2, %rd86;
	ld.global.v2.u8 	{%rs9, %rs10}, [%rd87];
	setp.eq.s16 	%p16, %rs9, 0;
	mul.f32 	%f162, %f139, %f161;
	selp.f32 	%f615, %f138, %f162, %p16;
	setp.eq.s16 	%p17, %rs10, 0;
	mov.f32 	%f614, %f138;
	@%p17 bra 	$L__BB51_23;
	ld.global.f32 	%f163, [%rd27+4];
	mul.f32 	%f614, %f139, %f163;
$L__BB51_23:
	max.f32 	%f164, %f604, %f615;
	max.f32 	%f604, %f164, %f614;
$L__BB51_24:
	setp.le.s64 	%p18, %rd46, %rd10;
	mov.f32 	%f618, 0fFF800000;
	mov.f32 	%f619, %f618;
	@%p18 bra 	$L__BB51_28;
	add.s64 	%rd88, %rd22, %rd10;
	shr.u64 	%rd89, %rd88, 63;
	add.s64 	%rd90, %rd88, %rd89;
	shl.b64 	%rd91, %rd90, 2;
	and.b64  	%rd92, %rd91, -8;
	add.s64 	%rd28, %rd1, %rd92;
	ld.global.f32 	%f166, [%rd28];
	and.b64  	%rd93, %rd90, -2;
	add.s64 	%rd94, %rd2, %rd93;
	ld.global.v2.u8 	{%rs11, %rs12}, [%rd94];
	setp.eq.s16 	%p19, %rs11, 0;
	mul.f32 	%f167, %f139, %f166;
	selp.f32 	%f619, %f138, %f167, %p19;
	setp.eq.s16 	%p20, %rs12, 0;
	mov.f32 	%f618, %f138;
	@%p20 bra 	$L__BB51_27;
	ld.global.f32 	%f168, [%rd28+4];
	mul.f32 	%f618, %f139, %f168;
$L__BB51_27:
	max.f32 	%f169, %f604, %f619;
	max.f32 	%f604, %f169, %f618;
$L__BB51_28:
	setp.le.s64 	%p21, %rd46, %rd11;
	mov.f32 	%f622, 0fFF800000;
	mov.f32 	%f623, %f622;
	@%p21 bra 	$L__BB51_32;
	add.s64 	%rd95, %rd22, %rd11;
	shr.u64 	%rd96, %rd95, 63;
	add.s64 	%rd97, %rd95, %rd96;
	shl.b64 	%rd98, %rd97, 2;
	and.b64  	%rd99, %rd98, -8;
	add.s64 	%rd29, %rd1, %rd99;
	ld.global.f32 	%f171, [%rd29];
	and.b64  	%rd100, %rd97, -2;
	add.s64 	%rd101, %rd2, %rd100;
	ld.global.v2.u8 	{%rs13, %rs14}, [%rd101];
	setp.eq.s16 	%p22, %rs13, 0;
	mul.f32 	%f172, %f139, %f171;
	selp.f32 	%f623, %f138, %f172, %p22;
	setp.eq.s16 	%p23, %rs14, 0;
	mov.f32 	%f622, %f138;
	@%p23 bra 	$L__BB51_31;
	ld.global.f32 	%f173, [%rd29+4];
	mul.f32 	%f622, %f139, %f173;
$L__BB51_31:
	max.f32 	%f174, %f604, %f623;
	max.f32 	%f604, %f174, %f622;
$L__BB51_32:
	setp.le.s64 	%p24, %rd46, %rd12;
	mov.f32 	%f626, 0fFF800000;
	mov.f32 	%f627, %f626;
	@%p24 bra 	$L__BB51_36;
	add.s64 	%rd102, %rd22, %rd12;
	shr.u64 	%rd103, %rd102, 63;
	add.s64 	%rd104, %rd102, %rd103;
	shl.b64 	%rd105, %rd104, 2;
	and.b64  	%rd106, %rd105, -8;
	add.s64 	%rd30, %rd1, %rd106;
	ld.global.f32 	%f176, [%rd30];
	and.b64  	%rd107, %rd104, -2;
	add.s64 	%rd108, %rd2, %rd107;
	ld.global.v2.u8 	{%rs15, %rs16}, [%rd108];
	setp.eq.s16 	%p25, %rs15, 0;
	mul.f32 	%f177, %f139, %f176;
	selp.f32 	%f627, %f138, %f177, %p25;
	setp.eq.s16 	%p26, %rs16, 0;
	mov.f32 	%f626, %f138;
	@%p26 bra 	$L__BB51_35;
	ld.global.f32 	%f178, [%rd30+4];
	mul.f32 	%f626, %f139, %f178;
$L__BB51_35:
	max.f32 	%f179, %f604, %f627;
	max.f32 	%f604, %f179, %f626;
$L__BB51_36:
	setp.le.s64 	%p27, %rd46, %rd13;
	mov.f32 	%f630, 0fFF800000;
	mov.f32 	%f631, %f630;
	@%p27 bra 	$L__BB51_40;
	add.s64 	%rd109, %rd22, %rd13;
	shr.u64 	%rd110, %rd109, 63;
	add.s64 	%rd111, %rd109, %rd110;
	shl.b64 	%rd112, %rd111, 2;
	and.b64  	%rd113, %rd112, -8;
	add.s64 	%rd31, %rd1, %rd113;
	ld.global.f32 	%f181, [%rd31];
	and.b64  	%rd114, %rd111, -2;
	add.s64 	%rd115, %rd2, %rd114;
	ld.global.v2.u8 	{%rs17, %rs18}, [%rd115];
	setp.eq.s16 	%p28, %rs17, 0;
	mul.f32 	%f182, %f139, %f181;
	selp.f32 	%f631, %f138, %f182, %p28;
	setp.eq.s16 	%p29, %rs18, 0;
	mov.f32 	%f630, %f138;
	@%p29 bra 	$L__BB51_39;
	ld.global.f32 	%f183, [%rd31+4];
	mul.f32 	%f630, %f139, %f183;
$L__BB51_39:
	max.f32 	%f184, %f604, %f631;
	max.f32 	%f604, %f184, %f630;
$L__BB51_40:
	setp.le.s64 	%p30, %rd46, %rd14;
	mov.f32 	%f634, 0fFF800000;
	mov.f32 	%f635, %f634;
	@%p30 bra 	$L__BB51_44;
	add.s64 	%rd116, %rd22, %rd14;
	shr.u64 	%rd117, %rd116, 63;
	add.s64 	%rd118, %rd116, %rd117;
	shl.b64 	%rd119, %rd118, 2;
	and.b64  	%rd120, %rd119, -8;
	add.s64 	%rd32, %rd1, %rd120;
	ld.global.f32 	%f186, [%rd32];
	and.b64  	%rd121, %rd118, -2;
	add.s64 	%rd122, %rd2, %rd121;
	ld.global.v2.u8 	{%rs19, %rs20}, [%rd122];
	setp.eq.s16 	%p31, %rs19, 0;
	mul.f32 	%f187, %f139, %f186;
	selp.f32 	%f635, %f138, %f187, %p31;
	setp.eq.s16 	%p32, %rs20, 0;
	mov.f32 	%f634, %f138;
	@%p32 bra 	$L__BB51_43;
	ld.global.f32 	%f188, [%rd32+4];
	mul.f32 	%f634, %f139, %f188;
$L__BB51_43:
	max.f32 	%f189, %f604, %f635;
	max.f32 	%f604, %f189, %f634;
$L__BB51_44:
	setp.le.s64 	%p33, %rd46, %rd15;
	mov.f32 	%f638, 0fFF800000;
	mov.f32 	%f639, %f638;
	@%p33 bra 	$L__BB51_48;
	add.s64 	%rd123, %rd22, %rd15;
	shr.u64 	%rd124, %rd123, 63;
	add.s64 	%rd125, %rd123, %rd124;
	shl.b64 	%rd126, %rd125, 2;
	and.b64  	%rd127, %rd126, -8;
	add.s64 	%rd33, %rd1, %rd127;
	ld.global.f32 	%f191, [%rd33];
	and.b64  	%rd128, %rd125, -2;
	add.s64 	%rd129, %rd2, %rd128;
	ld.global.v2.u8 	{%rs21, %rs22}, [%rd129];
	setp.eq.s16 	%p34, %rs21, 0;
	mul.f32 	%f192, %f139, %f191;
	selp.f32 	%f639, %f138, %f192, %p34;
	setp.eq.s16 	%p35, %rs22, 0;
	mov.f32 	%f638, %f138;
	@%p35 bra 	$L__BB51_47;
	ld.global.f32 	%f193, [%rd33+4];
	mul.f32 	%f638, %f139, %f193;
$L__BB51_47:
	max.f32 	%f194, %f604, %f639;
	max.f32 	%f604, %f194, %f638;
$L__BB51_48:
	setp.le.s64 	%p36, %rd46, %rd16;
	mov.f32 	%f642, 0fFF800000;
	mov.f32 	%f643, %f642;
	@%p36 bra 	$L__BB51_52;
	add.s64 	%rd130, %rd22, %rd16;
	shr.u64 	%rd131, %rd130, 63;
	add.s64 	%rd132, %rd130, %rd131;
	shl.b64 	%rd133, %rd132, 2;
	and.b64  	%rd134, %rd133, -8;
	add.s64 	%rd34, %rd1, %rd134;
	ld.global.f32 	%f196, [%rd34];
	and.b64  	%rd135, %rd132, -2;
	add.s64 	%rd136, %rd2, %rd135;
	ld.global.v2.u8 	{%rs23, %rs24}, [%rd136];
	setp.eq.s16 	%p37, %rs23, 0;
	mul.f32 	%f197, %f139, %f196;
	selp.f32 	%f643, %f138, %f197, %p37;
	setp.eq.s16 	%p38, %rs24, 0;
	mov.f32 	%f642, %f138;
	@%p38 bra 	$L__BB51_51;
	ld.global.f32 	%f198, [%rd34+4];
	mul.f32 	%f642, %f139, %f198;
$L__BB51_51:
	max.f32 	%f199, %f604, %f643;
	max.f32 	%f604, %f199, %f642;
$L__BB51_52:
	setp.le.s64 	%p39, %rd46, %rd17;
	mov.f32 	%f646, 0fFF800000;
	mov.f32 	%f647, %f646;
	@%p39 bra 	$L__BB51_56;
	add.s64 	%rd137, %rd22, %rd17;
	shr.u64 	%rd138, %rd137, 63;
	add.s64 	%rd139, %rd137, %rd138;
	shl.b64 	%rd140, %rd139, 2;
	and.b64  	%rd141, %rd140, -8;
	add.s64 	%rd35, %rd1, %rd141;
	ld.global.f32 	%f201, [%rd35];
	and.b64  	%rd142, %rd139, -2;
	add.s64 	%rd143, %rd2, %rd142;
	ld.global.v2.u8 	{%rs25, %rs26}, [%rd143];
	setp.eq.s16 	%p40, %rs25, 0;
	mul.f32 	%f202, %f139, %f201;
	selp.f32 	%f647, %f138, %f202, %p40;
	setp.eq.s16 	%p41, %rs26, 0;
	mov.f32 	%f646, %f138;
	@%p41 bra 	$L__BB51_55;
	ld.global.f32 	%f203, [%rd35+4];
	mul.f32 	%f646, %f139, %f203;
$L__BB51_55:
	max.f32 	%f204, %f604, %f647;
	max.f32 	%f604, %f204, %f646;
$L__BB51_56:
	setp.le.s64 	%p42, %rd46, %rd18;
	mov.f32 	%f650, 0fFF800000;
	mov.f32 	%f651, %f650;
	@%p42 bra 	$L__BB51_60;
	add.s64 	%rd144, %rd22, %rd18;
	shr.u64 	%rd145, %rd144, 63;
	add.s64 	%rd146, %rd144, %rd145;
	shl.b64 	%rd147, %rd146, 2;
	and.b64  	%rd148, %rd147, -8;
	add.s64 	%rd36, %rd1, %rd148;
	ld.global.f32 	%f206, [%rd36];
	and.b64  	%rd149, %rd146, -2;
	add.s64 	%rd150, %rd2, %rd149;
	ld.global.v2.u8 	{%rs27, %rs28}, [%rd150];
	setp.eq.s16 	%p43, %rs27, 0;
	mul.f32 	%f207, %f139, %f206;
	selp.f32 	%f651, %f138, %f207, %p43;
	setp.eq.s16 	%p44, %rs28, 0;
	mov.f32 	%f650, %f138;
	@%p44 bra 	$L__BB51_59;
	ld.global.f32 	%f208, [%rd36+4];
	mul.f32 	%f650, %f139, %f208;
$L__BB51_59:
	max.f32 	%f209, %f604, %f651;
	max.f32 	%f604, %f209, %f650;
$L__BB51_60:
	setp.le.s64 	%p45, %rd46, %rd19;
	mov.f32 	%f654, 0fFF800000;
	mov.f32 	%f655, %f654;
	@%p45 bra 	$L__BB51_64;
	add.s64 	%rd151, %rd22, %rd19;
	shr.u64 	%rd152, %rd151, 63;
	add.s64 	%rd153, %rd151, %rd152;
	shl.b64 	%rd154, %rd153, 2;
	and.b64  	%rd155, %rd154, -8;
	add.s64 	%rd37, %rd1, %rd155;
	ld.global.f32 	%f211, [%rd37];
	and.b64  	%rd156, %rd153, -2;
	add.s64 	%rd157, %rd2, %rd156;
	ld.global.v2.u8 	{%rs29, %rs30}, [%rd157];
	setp.eq.s16 	%p46, %rs29, 0;
	mul.f32 	%f212, %f139, %f211;
	selp.f32 	%f655, %f138, %f212, %p46;
	setp.eq.s16 	%p47, %rs30, 0;
	mov.f32 	%f654, %f138;
	@%p47 bra 	$L__BB51_63;
	ld.global.f32 	%f213, [%rd37+4];
	mul.f32 	%f654, %f139, %f213;
$L__BB51_63:
	max.f32 	%f214, %f604, %f655;
	max.f32 	%f604, %f214, %f654;
$L__BB51_64:
	setp.le.s64 	%p48, %rd46, %rd5;
	mov.b32 	%r23, %f604;
	shfl.sync.bfly.b32	%r24|%p49, %r23, 16, 31, -1;
	mov.b32 	%f215, %r24;
	max.f32 	%f216, %f604, %f215;
	mov.b32 	%r25, %f216;
	shfl.sync.bfly.b32	%r26|%p50, %r25, 8, 31, -1;
	mov.b32 	%f217, %r26;
	max.f32 	%f218, %f216, %f217;
	mov.b32 	%r27, %f218;
	shfl.sync.bfly.b32	%r28|%p51, %r27, 4, 31, -1;
	mov.b32 	%f219, %r28;
	max.f32 	%f220, %f218, %f219;
	mov.b32 	%r29, %f220;
	shfl.sync.bfly.b32	%r30|%p52, %r29, 2, 31, -1;
	mov.b32 	%f221, %r30;
	max.f32 	%f222, %f220, %f221;
	mov.b32 	%r31, %f222;
	shfl.sync.bfly.b32	%r32|%p53, %r31, 1, 31, -1;
	mov.b32 	%f223, %r32;
	max.f32 	%f224, %f222, %f223;
	sub.f32 	%f225, %f599, %f224;
	fma.rn.f32 	%f226, %f225, 0f3BBB989D, 0f3F000000;
	cvt.sat.f32.f32 	%f227, %f226;
	mov.f32 	%f228, 0f4B400001;
	mov.f32 	%f229, 0f437C0000;
	fma.rm.f32 	%f230, %f227, %f229, %f228;
	add.f32 	%f231, %f230, 0fCB40007F;
	neg.f32 	%f232, %f231;
	fma.rn.f32 	%f233, %f225, 0f3FB8AA3B, %f232;
	fma.rn.f32 	%f234, %f225, 0f32A57060, %f233;
	mov.b32 	%r33, %f230;
	shl.b32 	%r34, %r33, 23;
	mov.b32 	%f235, %r34;
	ex2.approx.ftz.f32 	%f236, %f234;
	mul.f32 	%f237, %f236, %f235;
	add.f32 	%f238, %f237, 0f00000000;
	sub.f32 	%f239, %f598, %f224;
	fma.rn.f32 	%f240, %f239, 0f3BBB989D, 0f3F000000;
	cvt.sat.f32.f32 	%f241, %f240;
	fma.rm.f32 	%f242, %f241, %f229, %f228;
	add.f32 	%f243, %f242, 0fCB40007F;
	neg.f32 	%f244, %f243;
	fma.rn.f32 	%f245, %f239, 0f3FB8AA3B, %f244;
	fma.rn.f32 	%f246, %f239, 0f32A57060, %f245;
	mov.b32 	%r35, %f242;
	shl.b32 	%r36, %r35, 23;
	mov.b32 	%f247, %r36;
	ex2.approx.ftz.f32 	%f248, %f246;
	mul.f32 	%f249, %f248, %f247;
	add.f32 	%f250, %f238, %f249;
	sub.f32 	%f251, %f603, %f224;
	fma.rn.f32 	%f252, %f251, 0f3BBB989D, 0f3F000000;
	cvt.sat.f32.f32 	%f253, %f252;
	fma.rm.f32 	%f254, %f253, %f229, %f228;
	add.f32 	%f255, %f254, 0fCB40007F;
	neg.f32 	%f256, %f255;
	fma.rn.f32 	%f257, %f251, 0f3FB8AA3B, %f256;
	fma.rn.f32 	%f258, %f251, 0f32A57060, %f257;
	mov.b32 	%r37, %f254;
	shl.b32 	%r38, %r37, 23;
	mov.b32 	%f259, %r38;
	ex2.approx.ftz.f32 	%f260, %f258;
	mul.f32 	%f261, %f260, %f259;
	add.f32 	%f262, %f250, %f261;
	sub.f32 	%f263, %f602, %f224;
	fma.rn.f32 	%f264, %f263, 0f3BBB989D, 0f3F000000;
	cvt.sat.f32.f32 	%f265, %f264;
	fma.rm.f32 	%f266, %f265, %f229, %f228;
	add.f32 	%f267, %f266, 0fCB40007F;
	neg.f32 	%f268, %f267;
	fma.rn.f32 	%f269, %f263, 0f3FB8AA3B, %f268;
	fma.rn.f32 	%f270, %f263, 0f32A57060, %f269;
	mov.b32 	%r39, %f266;
	shl.b32 	%r40, %r39, 23;
	mov.b32 	%f271, %r40;
	ex2.approx.ftz.f32 	%f272, %f270;
	mul.f32 	%f273, %f272, %f271;
	add.f32 	%f274, %f262, %f273;
	sub.f32 	%f275, %f607, %f224;
	fma.rn.f32 	%f276, %f275, 0f3BBB989D, 0f3F000000;
	cvt.sat.f32.f32 	%f277, %f276;
	fma.rm.f32 	%f278, %f277, %f229, %f228;
	add.f32 	%f279, %f278, 0fCB40007F;
	neg.f32 	%f280, %f279;
	fma.rn.f32 	%f281, %f275, 0f3FB8AA3B, %f280;
	fma.rn.f32 	%f282, %f275, 0f32A57060, %f281;
	mov.b32 	%r41, %f278;
	shl.b32 	%r42, %r41, 23;
	mov.b32 	%f283, %r42;
	ex2.approx.ftz.f32 	%f284, %f282;
	mul.f32 	%f285, %f284, %f283;
	add.f32 	%f286, %f274, %f285;
	sub.f32 	%f287, %f606, %f224;
	fma.rn.f32 	%f288, %f287, 0f3BBB989D, 0f3F000000;
	cvt.sat.f32.f32 	%f289, %f288;
	fma.rm.f32 	%f290, %f289, %f229, %f228;
	add.f32 	%f291, %f290, 0fCB40007F;
	neg.f32 	%f292, %f291;
	fma.rn.f32 	%f293, %f287, 0f3FB8AA3B, %f292;
	fma.rn.f32 	%f294, %f287, 0f32A57060, %f293;
	mov.b32 	%r43, %f290;
	shl.b32 	%r44, %r43, 23;
	mov.b32 	%f295, %r44;
	ex2.approx.ftz.f32 	%f296, %f294;
	mul.f32 	%f297, %f296, %f295;
	add.f32 	%f298, %f286, %f297;
	sub.f32 	%f299, %f611, %f224;
	fma.rn.f32 	%f300, %f299, 0f3BBB989D, 0f3F000000;
	cvt.sat.f32.f32 	%f301, %f300;
	fma.rm.f32 	%f302, %f301, %f229, %f228;
	add.f32 	%f303, %f302, 0fCB40007F;
	neg.f32 	%f304, %f303;
	fma.rn.f32 	%f305, %f299, 0f3FB8AA3B, %f304;
	fma.rn.f32 	%f306, %f299, 0f32A57060, %f305;
	mov.b32 	%r45, %f302;
	shl.b32 	%r46, %r45, 23;
	mov.b32 	%f307, %r46;
	ex2.approx.ftz.f32 	%f308, %f306;
	mul.f32 	%f309, %f308, %f307;
	add.f32 	%f310, %f298, %f309;
	sub.f32 	%f311, %f610, %f224;
	fma.rn.f32 	%f312, %f311, 0f3BBB989D, 0f3F000000;
	cvt.sat.f32.f32 	%f313, %f312;
	fma.rm.f32 	%f314, %f313, %f229, %f228;
	add.f32 	%f315, %f314, 0fCB40007F;
	neg.f32 	%f316, %f315;
	fma.rn.f32 	%f317, %f311, 0f3FB8AA3B, %f316;
	fma.rn.f32 	%f318, %f311, 0f32A57060, %f317;
	mov.b32 	%r47, %f314;
	shl.b32 	%r48, %r47, 23;
	mov.b32 	%f319, %r48;
	ex2.approx.ftz.f32 	%f320, %f318;
	mul.f32 	%f321, %f320, %f319;
	add.f32 	%f322, %f310, %f321;
	sub.f32 	%f323, %f615, %f224;
	fma.rn.f32 	%f324, %f323, 0f3BBB989D, 0f3F000000;
	cvt.sat.f32.f32 	%f325, %f324;
	fma.rm.f32 	%f326, %f325, %f229, %f228;
	add.f32 	%f327, %f326, 0fCB40007F;
	neg.f32 	%f328, %f327;
	fma.rn.f32 	%f329, %f323, 0f3FB8AA3B, %f328;
	fma.rn.f32 	%f330, %f323, 0f32A57060, %f329;
	mov.b32 	%r49, %f326;
	shl.b32 	%r50, %r49, 23;
	mov.b32 	%f331, %r50;
	ex2.approx.ftz.f32 	%f332, %f330;
	mul.f32 	%f333, %f332, %f331;
	add.f32 	%f334, %f322, %f333;
	sub.f32 	%f335, %f614, %f224;
	fma.rn.f32 	%f336, %f335, 0f3BBB989D, 0f3F000000;
	cvt.sat.f32.f32 	%f337, %f336;
	fma.rm.f32 	%f338, %f337, %f229, %f228;
	add.f32 	%f339, %f338, 0fCB40007F;
	neg.f32 	%f340, %f339;
	fma.rn.f32 	%f341, %f335, 0f3FB8AA3B, %f340;
	fma.rn.f32 	%f342, %f335, 0f32A57060, %f341;
	mov.b32 	%r51, %f338;
	shl.b32 	%r52, %r51, 23;
	mov.b32 	%f343, %r52;
	ex2.approx.ftz.f32 	%f344, %f342;
	mul.f32 	%f345, %f344, %f343;
	add.f32 	%f346, %f334, %f345;
	sub.f32 	%f347, %f619, %f224;
	fma.rn.f32 	%f348, %f347, 0f3BBB989D, 0f3F000000;
	cvt.sat.f32.f32 	%f349, %f348;
	fma.rm.f32 	%f350, %f349, %f229, %f228;
	add.f32 	%f351, %f350, 0fCB40007F;
	neg.f32 	%f352, %f351;
	fma.rn.f32 	%f353, %f347, 0f3FB8AA3B, %f352;
	fma.rn.f32 	%f354, %f347, 0f32A57060, %f353;
	mov.b32 	%r53, %f350;
	shl.b32 	%r54, %r53, 23;
	mov.b32 	%f355, %r54;
	ex2.approx.ftz.f32 	%f356, %f354;
	mul.f32 	%f357, %f356, %f355;
	add.f32 	%f358, %f346, %f357;
	sub.f32 	%f359, %f618, %f224;
	fma.rn.f32 	%f360, %f359, 0f3BBB989D, 0f3F000000;
	cvt.sat.f32.f32 	%f361, %f360;
	fma.rm.f32 	%f362, %f361, %f229, %f228;
	add.f32 	%f363, %f362, 0fCB40007F;
	neg.f32 	%f364, %f363;
	fma.rn.f32 	%f365, %f359, 0f3FB8AA3B, %f364;
	fma.rn.f32 	%f366, %f359, 0f32A57060, %f365;
	mov.b32 	%r55, %f362;
	shl.b32 	%r56, %r55, 23;
	mov.b32 	%f367, %r56;
	ex2.approx.ftz.f32 	%f368, %f366;
	mul.f32 	%f369, %f368, %f367;
	add.f32 	%f370, %f358, %f369;
	sub.f32 	%f371, %f623, %f224;
	fma.rn.f32 	%f372, %f371, 0f3BBB989D, 0f3F000000;
	cvt.sat.f32.f32 	%f373, %f372;
	fma.rm.f32 	%f374, %f373, %f229, %f228;
	add.f32 	%f375, %f374, 0fCB40007F;
	neg.f32 	%f376, %f375;
	fma.rn.f32 	%f377, %f371, 0f3FB8AA3B, %f376;
	fma.rn.f32 	%f378, %f371, 0f32A57060, %f377;
	mov.b32 	%r57, %f374;
	shl.b32 	%r58, %r57, 23;
	mov.b32 	%f379, %r58;
	ex2.approx.ftz.f32 	%f380, %f378;
	mul.f32 	%f381, %f380, %f379;
	add.f32 	%f382, %f370, %f381;
	sub.f32 	%f383, %f622, %f224;
	fma.rn.f32 	%f384, %f383, 0f3BBB989D, 0f3F000000;
	cvt.sat.f32.f32 	%f385, %f384;
	fma.rm.f32 	%f386, %f385, %f229, %f228;
	add.f32 	%f387, %f386, 0fCB40007F;
	neg.f32 	%f388, %f387;
	fma.rn.f32 	%f389, %f383, 0f3FB8AA3B, %f388;
	fma.rn.f32 	%f390, %f383, 0f32A57060, %f389;
	mov.b32 	%r59, %f386;
	shl.b32 	%r60, %r59, 23;
	mov.b32 	%f391, %r60;
	ex2.approx.ftz.f32 	%f392, %f390;
	mul.f32 	%f393, %f392, %f391;
	add.f32 	%f394, %f382, %f393;
	sub.f32 	%f395, %f627, %f224;
	fma.rn.f32 	%f396, %f395, 0f3BBB989D, 0f3F000000;
	cvt.sat.f32.f32 	%f397, %f396;
	fma.rm.f32 	%f398, %f397, %f229, %f228;
	add.f32 	%f399, %f398, 0fCB40007F;
	neg.f32 	%f400, %f399;
	fma.rn.f32 	%f401, %f395, 0f3FB8AA3B, %f400;
	fma.rn.f32 	%f402, %f395, 0f32A57060, %f401;
	mov.b32 	%r61, %f398;
	shl.b32 	%r62, %r61, 23;
	mov.b32 	%f403, %r62;
	ex2.approx.ftz.f32 	%f404, %f402;
	mul.f32 	%f405, %f404, %f403;
	add.f32 	%f406, %f394, %f405;
	sub.f32 	%f407, %f626, %f224;
	fma.rn.f32 	%f408, %f407, 0f3BBB989D, 0f3F000000;
	cvt.sat.f32.f32 	%f409, %f408;
	fma.rm.f32 	%f410, %f409, %f229, %f228;
	add.f32 	%f411, %f410, 0fCB40007F;
	neg.f32 	%f412, %f411;
	fma.rn.f32 	%f413, %f407, 0f3FB8AA3B, %f412;
	fma.rn.f32 	%f414, %f407, 0f32A57060, %f413;
	mov.b32 	%r63, %f410;
	shl.b32 	%r64, %r63, 23;
	mov.b32 	%f415, %r64;
	ex2.approx.ftz.f32 	%f416, %f414;
	mul.f32 	%f417, %f416, %f415;
	add.f32 	%f418, %f406, %f417;
	sub.f32 	%f419, %f631, %f224;
	fma.rn.f32 	%f420, %f419, 0f3BBB989D, 0f3F000000;
	cvt.sat.f32.f32 	%f421, %f420;
	fma.rm.f32 	%f422, %f421, %f229, %f228;
	add.f32 	%f423, %f422, 0fCB40007F;
	neg.f32 	%f424, %f423;
	fma.rn.f32 	%f425, %f419, 0f3FB8AA3B, %f424;
	fma.rn.f32 	%f426, %f419, 0f32A57060, %f425;
	mov.b32 	%r65, %f422;
	shl.b32 	%r66, %r65, 23;
	mov.b32 	%f427, %r66;
	ex2.approx.ftz.f32 	%f428, %f426;
	mul.f32 	%f429, %f428, %f427;
	add.f32 	%f430, %f418, %f429;
	sub.f32 	%f431, %f630, %f224;
	fma.rn.f32 	%f432, %f431, 0f3BBB989D, 0f3F000000;
	cvt.sat.f32.f32 	%f433, %f432;
	fma.rm.f32 	%f434, %f433, %f229, %f228;
	add.f32 	%f435, %f434, 0fCB40007F;
	neg.f32 	%f436, %f435;
	fma.rn.f32 	%f437, %f431, 0f3FB8AA3B, %f436;
	fma.rn.f32 	%f438, %f431, 0f32A57060, %f437;
	mov.b32 	%r67, %f434;
	shl.b32 	%r68, %r67, 23;
	mov.b32 	%f439, %r68;
	ex2.approx.ftz.f32 	%f440, %f438;
	mul.f32 	%f441, %f440, %f439;
	add.f32 	%f442, %f430, %f441;
	sub.f32 	%f443, %f635, %f224;
	fma.rn.f32 	%f444, %f443, 0f3BBB989D, 0f3F000000;
	cvt.sat.f32.f32 	%f445, %f444;
	fma.rm.f32 	%f446, %f445, %f229, %f228;
	add.f32 	%f447, %f446, 0fCB40007F;
	neg.f32 	%f448, %f447;
	fma.rn.f32 	%f449, %f443, 0f3FB8AA3B, %f448;
	fma.rn.f32 	%f450, %f443, 0f32A57060, %f449;
	mov.b32 	%r69, %f446;
	shl.b32 	%r70, %r69, 23;
	mov.b32 	%f451, %r70;
	ex2.approx.ftz.f32 	%f452, %f450;
	mul.f32 	%f453, %f452, %f451;
	add.f32 	%f454, %f442, %f453;
	sub.f32 	%f455, %f634, %f224;
	fma.rn.f32 	%f456, %f455, 0f3BBB989D, 0f3F000000;
	cvt.sat.f32.f32 	%f457, %f456;
	fma.rm.f32 	%f458, %f457, %f229, %f228;
	add.f32 	%f459, %f458, 0fCB40007F;
	neg.f32 	%f460, %f459;
	fma.rn.f32 	%f461, %f455, 0f3FB8AA3B, %f460;
	fma.rn.f32 	%f462, %f455, 0f32A57060, %f461;
	mov.b32 	%r71, %f458;
	shl.b32 	%r72, %r71, 23;
	mov.b32 	%f463, %r72;
	ex2.approx.ftz.f32 	%f464, %f462;
	mul.f32 	%f465, %f464, %f463;
	add.f32 	%f466, %f454, %f465;
	sub.f32 	%f467, %f639, %f224;
	fma.rn.f32 	%f468, %f467, 0f3BBB989D, 0f3F000000;
	cvt.sat.f32.f32 	%f469, %f468;
	fma.rm.f32 	%f470, %f469, %f229, %f228;
	add.f32 	%f471, %f470, 0fCB40007F;
	neg.f32 	%f472, %f471;
	fma.rn.f32 	%f473, %f467, 0f3FB8AA3B, %f472;
	fma.rn.f32 	%f474, %f467, 0f32A57060, %f473;
	mov.b32 	%r73, %f470;
	shl.b32 	%r74, %r73, 23;
	mov.b32 	%f475, %r74;
	ex2.approx.ftz.f32 	%f476, %f474;
	mul.f32 	%f477, %f476, %f475;
	add.f32 	%f478, %f466, %f477;
	sub.f32 	%f479, %f638, %f224;
	fma.rn.f32 	%f480, %f479, 0f3BBB989D, 0f3F000000;
	cvt.sat.f32.f32 	%f481, %f480;
	fma.rm.f32 	%f482, %f481, %f229, %f228;
	add.f32 	%f483, %f482, 0fCB40007F;
	neg.f32 	%f484, %f483;
	fma.rn.f32 	%f485, %f479, 0f3FB8AA3B, %f484;
	fma.rn.f32 	%f486, %f479, 0f32A57060, %f485;
	mov.b32 	%r75, %f482;
	shl.b32 	%r76, %r75, 23;
	mov.b32 	%f487, %r76;
	ex2.approx.ftz.f32 	%f488, %f486;
	mul.f32 	%f489, %f488, %f487;
	add.f32 	%f490, %f478, %f489;
	sub.f32 	%f491, %f643, %f224;
	fma.rn.f32 	%f492, %f491, 0f3BBB989D, 0f3F000000;
	cvt.sat.f32.f32 	%f493, %f492;
	fma.rm.f32 	%f494, %f493, %f229, %f228;
	add.f32 	%f495, %f494, 0fCB40007F;
	neg.f32 	%f496, %f495;
	fma.rn.f32 	%f497, %f491, 0f3FB8AA3B, %f496;
	fma.rn.f32 	%f498, %f491, 0f32A57060, %f497;
	mov.b32 	%r77, %f494;
	shl.b32 	%r78, %r77, 23;
	mov.b32 	%f499, %r78;
	ex2.approx.ftz.f32 	%f500, %f498;
	mul.f32 	%f501, %f500, %f499;
	add.f32 	%f502, %f490, %f501;
	sub.f32 	%f503, %f642, %f224;
	fma.rn.f32 	%f504, %f503, 0f3BBB989D, 0f3F000000;
	cvt.sat.f32.f32 	%f505, %f504;
	fma.rm.f32 	%f506, %f505, %f229, %f228;
	add.f32 	%f507, %f506, 0fCB40007F;
	neg.f32 	%f508, %f507;
	fma.rn.f32 	%f509, %f503, 0f3FB8AA3B, %f508;
	fma.rn.f32 	%f510, %f503, 0f32A57060, %f509;
	mov.b32 	%r79, %f506;
	shl.b32 	%r80, %r79, 23;
	mov.b32 	%f511, %r80;
	ex2.approx.ftz.f32 	%f512, %f510;
	mul.f32 	%f513, %f512, %f511;
	add.f32 	%f514, %f502, %f513;
	sub.f32 	%f515, %f647, %f224;
	fma.rn.f32 	%f516, %f515, 0f3BBB989D, 0f3F000000;
	cvt.sat.f32.f32 	%f517, %f516;
	fma.rm.f32 	%f518, %f517, %f229, %f228;
	add.f32 	%f519, %f518, 0fCB40007F;
	neg.f32 	%f520, %f519;
	fma.rn.f32 	%f521, %f515, 0f3FB8AA3B, %f520;
	fma.rn.f32 	%f522, %f515, 0f32A57060, %f521;
	mov.b32 	%r81, %f518;
	shl.b32 	%r82, %r81, 23;
	mov.b32 	%f523, %r82;
	ex2.approx.ftz.f32 	%f524, %f522;
	mul.f32 	%f525, %f524, %f523;
	add.f32 	%f526, %f514, %f525;
	sub.f32 	%f527, %f646, %f224;
	fma.rn.f32 	%f528, %f527, 0f3BBB989D, 0f3F000000;
	cvt.sat.f32.f32 	%f529, %f528;
	fma.rm.f32 	%f530, %f529, %f229, %f228;
	add.f32 	%f531, %f530, 0fCB40007F;
	neg.f32 	%f532, %f531;
	fma.rn.f32 	%f533, %f527, 0f3FB8AA3B, %f532;
	fma.rn.f32 	%f534, %f527, 0f32A57060, %f533;
	mov.b32 	%r83, %f530;
	shl.b32 	%r84, %r83, 23;
	mov.b32 	%f535, %r84;
	ex2.approx.ftz.f32 	%f536, %f534;
	mul.f32 	%f537, %f536, %f535;
	add.f32 	%f538, %f526, %f537;
	sub.f32 	%f539, %f651, %f224;
	fma.rn.f32 	%f540, %f539, 0f3BBB989D, 0f3F000000;
	cvt.sat.f32.f32 	%f541, %f540;
	fma.rm.f32 	%f542, %f541, %f229, %f228;
	add.f32 	%f543, %f542, 0fCB40007F;
	neg.f32 	%f544, %f543;
	fma.rn.f32 	%f545, %f539, 0f3FB8AA3B, %f544;
	fma.rn.f32 	%f546, %f539, 0f32A57060, %f545;
	mov.b32 	%r85, %f542;
	shl.b32 	%r86, %r85, 23;
	mov.b32 	%f547, %r86;
	ex2.approx.ftz.f32 	%f548, %f546;
	mul.f32 	%f549, %f548, %f547;
	add.f32 	%f550, %f538, %f549;
	sub.f32 	%f551, %f650, %f224;
	fma.rn.f32 	%f552, %f551, 0f3BBB989D, 0f3F000000;
	cvt.sat.f32.f32 	%f553, %f552;
	fma.rm.f32 	%f554, %f553, %f229, %f228;
	add.f32 	%f555, %f554, 0fCB40007F;
	neg.f32 	%f556, %f555;
	fma.rn.f32 	%f557, %f551, 0f3FB8AA3B, %f556;
	fma.rn.f32 	%f558, %f551, 0f32A57060, %f557;
	mov.b32 	%r87, %f554;
	shl.b32 	%r88, %r87, 23;
	mov.b32 	%f559, %r88;
	ex2.approx.ftz.f32 	%f560, %f558;
	mul.f32 	%f561, %f560, %f559;
	add.f32 	%f562, %f550, %f561;
	sub.f32 	%f563, %f655, %f224;
	fma.rn.f32 	%f564, %f563, 0f3BBB989D, 0f3F000000;
	cvt.sat.f32.f32 	%f565, %f564;
	fma.rm.f32 	%f566, %f565, %f229, %f228;
	add.f32 	%f567, %f566, 0fCB40007F;
	neg.f32 	%f568, %f567;
	fma.rn.f32 	%f569, %f563, 0f3FB8AA3B, %f568;
	fma.rn.f32 	%f570, %f563, 0f32A57060, %f569;
	mov.b32 	%r89, %f566;
	shl.b32 	%r90, %r89, 23;
	mov.b32 	%f571, %r90;
	ex2.approx.ftz.f32 	%f572, %f570;
	mul.f32 	%f573, %f572, %f571;
	add.f32 	%f574, %f562, %f573;
	sub.f32 	%f575, %f654, %f224;
	fma.rn.f32 	%f576, %f575, 0f3BBB989D, 0f3F000000;
	cvt.sat.f32.f32 	%f577, %f576;
	fma.rm.f32 	%f578, %f577, %f229, %f228;
	add.f32 	%f579, %f578, 0fCB40007F;
	neg.f32 	%f580, %f579;
	fma.rn.f32 	%f581, %f575, 0f3FB8AA3B, %f580;
	fma.rn.f32 	%f582, %f575, 0f32A57060, %f581;
	mov.b32 	%r91, %f578;
	shl.b32 	%r92, %r91, 23;
	mov.b32 	%f583, %r92;
	ex2.approx.ftz.f32 	%f584, %f582;
	mul.f32 	%f585, %f584, %f583;
	add.f32 	%f586, %f574, %f585;
	mov.b32 	%r93, %f586;
	shfl.sync.bfly.b32	%r94|%p54, %r93, 16, 31, -1;
	mov.b32 	%f587, %r94;
	add.f32 	%f588, %f586, %f587;
	mov.b32 	%r95, %f588;
	shfl.sync.bfly.b32	%r96|%p55, %r95, 8, 31, -1;
	mov.b32 	%f589, %r96;
	add.f32 	%f590, %f588, %f589;
	mov.b32 	%r97, %f590;
	shfl.sync.bfly.b32	%r98|%p56, %r97, 4, 31, -1;
	mov.b32 	%f591, %r98;
	add.f32 	%f592, %f590, %f591;
	mov.b32 	%r99, %f592;
	shfl.sync.bfly.b32	%r100|%p57, %r99, 2, 31, -1;
	mov.b32 	%f593, %r100;
	add.f32 	%f594, %f592, %f593;
	mov.b32 	%r101, %f594;
	shfl.sync.bfly.b32	%r102|%p58, %r101, 1, 31, -1;
	mov.b32 	%f595, %r102;
	add.f32 	%f596, %f594, %f595;
	div.rn.f32 	%f108, %f237, %f596;
	div.rn.f32 	%f109, %f249, %f596;
	div.rn.f32 	%f110, %f261, %f596;
	div.rn.f32 	%f111, %f273, %f596;
	div.rn.f32 	%f112, %f285, %f596;
	div.rn.f32 	%f113, %f297, %f596;
	div.rn.f32 	%f114, %f309, %f596;
	div.rn.f32 	%f115, %f321, %f596;
	div.rn.f32 	%f116, %f333, %f596;
	div.rn.f32 	%f117, %f345, %f596;
	div.rn.f32 	%f118, %f357, %f596;
	div.rn.f32 	%f119, %f369, %f596;
	div.rn.f32 	%f120, %f381, %f596;
	div.rn.f32 	%f121, %f393, %f596;
	div.rn.f32 	%f122, %f405, %f596;
	div.rn.f32 	%f123, %f417, %f596;
	div.rn.f32 	%f124, %f429, %f596;
	div.rn.f32 	%f125, %f441, %f596;
	div.rn.f32 	%f126, %f453, %f596;
	div.rn.f32 	%f127, %f465, %f596;
	div.rn.f32 	%f128, %f477, %f596;
	div.rn.f32 	%f129, %f489, %f596;
	div.rn.f32 	%f130, %f501, %f596;
	div.rn.f32 	%f131, %f513, %f596;
	div.rn.f32 	%f132, %f525, %f596;
	div.rn.f32 	%f133, %f537, %f596;
	div.rn.f32 	%f134, %f549, %f596;
	div.rn.f32 	%f135, %f561, %f596;
	div.rn.f32 	%f136, %f573, %f596;
	div.rn.f32 	%f137, %f585, %f596;
	mul.lo.s64 	%rd38, %rd250, %rd44;
	@%p48 bra 	$L__BB51_66;
	add.s64 	%rd158, %rd38, %rd5;
	shr.u64 	%rd159, %rd158, 63;
	add.s64 	%rd160, %rd158, %rd159;
	shl.b64 	%rd161, %rd160, 2;
	and.b64  	%rd162, %rd161, -8;
	add.s64 	%rd163, %rd3, %rd162;
	st.global.v2.f32 	[%rd163], {%f108, %f109};
$L__BB51_66:
	setp.le.s64 	%p59, %rd46, %rd6;
	@%p59 bra 	$L__BB51_68;
	add.s64 	%rd164, %rd38, %rd6;
	shr.u64 	%rd165, %rd164, 63;
	add.s64 	%rd166, %rd164, %rd165;
	shl.b64 	%rd167, %rd166, 2;
	and.b64  	%rd168, %rd167, -8;
	add.s64 	%rd169, %rd3, %rd168;
	st.global.v2.f32 	[%rd169], {%f110, %f111};
$L__BB51_68:
	setp.le.s64 	%p60, %rd46, %rd7;
	@%p60 bra 	$L__BB51_70;
	add.s64 	%rd170, %rd38, %rd7;
	shr.u64 	%rd171, %rd170, 63;
	add.s64 	%rd172, %rd170, %rd171;
	shl.b64 	%rd173, %rd172, 2;
	and.b64  	%rd174, %rd173, -8;
	add.s64 	%rd175, %rd3, %rd174;
	st.global.v2.f32 	[%rd175], {%f112, %f113};
$L__BB51_70:
	setp.le.s64 	%p61, %rd46, %rd8;
	@%p61 bra 	$L__BB51_72;
	add.s64 	%rd176, %rd38, %rd8;
	shr.u64 	%rd177, %rd176, 63;
	add.s64 	%rd178, %rd176, %rd177;
	shl.b64 	%rd179, %rd178, 2;
	and.b64  	%rd180, %rd179, -8;
	add.s64 	%rd181, %rd3, %rd180;
	st.global.v2.f32 	[%rd181], {%f114, %f115};
$L__BB51_72:
	setp.le.s64 	%p62, %rd46, %rd9;
	@%p62 bra 	$L__BB51_74;
	add.s64 	%rd182, %rd38, %rd9;
	shr.u64 	%rd183, %rd182, 63;
	add.s64 	%rd184, %rd182, %rd183;
	shl.b64 	%rd185, %rd184, 2;
	and.b64  	%rd186, %rd185, -8;
	add.s64 	%rd187, %rd3, %rd186;
	st.global.v2.f32 	[%rd187], {%f116, %f117};
$L__BB51_74:
	setp.le.s64 	%p63, %rd46, %rd10;
	@%p63 bra 	$L__BB51_76;
	add.s64 	%rd188, %rd38, %rd10;
	shr.u64 	%rd189, %rd188, 63;
	add.s64 	%rd190, %rd188, %rd189;
	shl.b64 	%rd191, %rd190, 2;
	and.b64  	%rd192, %rd191, -8;
	add.s64 	%rd193, %rd3, %rd192;
	st.global.v2.f32 	[%rd193], {%f118, %f119};
$L__BB51_76:
	setp.le.s64 	%p64, %rd46, %rd11;
	@%p64 bra 	$L__BB51_78;
	add.s64 	%rd194, %rd38, %rd11;
	shr.u64 	%rd195, %rd194, 63;
	add.s64 	%rd196, %rd194, %rd195;
	shl.b64 	%rd197, %rd196, 2;
	and.b64  	%rd198, %rd197, -8;
	add.s64 	%rd199, %rd3, %rd198;
	st.global.v2.f32 	[%rd199], {%f120, %f121};
$L__BB51_78:
	setp.le.s64 	%p65, %rd46, %rd12;
	@%p65 bra 	$L__BB51_80;
	add.s64 	%rd200, %rd38, %rd12;
	shr.u64 	%rd201, %rd200, 63;
	add.s64 	%rd202, %rd200, %rd201;
	shl.b64 	%rd203, %rd202, 2;
	and.b64  	%rd204, %rd203, -8;
	add.s64 	%rd205, %rd3, %rd204;
	st.global.v2.f32 	[%rd205], {%f122, %f123};
$L__BB51_80:
	setp.le.s64 	%p66, %rd46, %rd13;
	@%p66 bra 	$L__BB51_82;
	add.s64 	%rd206, %rd38, %rd13;
	shr.u64 	%rd207, %rd206, 63;
	add.s64 	%rd208, %rd206, %rd207;
	shl.b64 	%rd209, %rd208, 2;
	and.b64  	%rd210, %rd209, -8;
	add.s64 	%rd211, %rd3, %rd210;
	st.global.v2.f32 	[%rd211], {%f124, %f125};
$L__BB51_82:
	setp.le.s64 	%p67, %rd46, %rd14;
	@%p67 bra 	$L__BB51_84;
	add.s64 	%rd212, %rd38, %rd14;
	shr.u64 	%rd213, %rd212, 63;
	add.s64 	%rd214, %rd212, %rd213;
	shl.b64 	%rd215, %rd214, 2;
	and.b64  	%rd216, %rd215, -8;
	add.s64 	%rd217, %rd3, %rd216;
	st.global.v2.f32 	[%rd217], {%f126, %f127};
$L__BB51_84:
	setp.le.s64 	%p68, %rd46, %rd15;
	@%p68 bra 	$L__BB51_86;
	add.s64 	%rd218, %rd38, %rd15;
	shr.u64 	%rd219, %rd218, 63;
	add.s64 	%rd220, %rd218, %rd219;
	shl.b64 	%rd221, %rd220, 2;
	and.b64  	%rd222, %rd221, -8;
	add.s64 	%rd223, %rd3, %rd222;
	st.global.v2.f32 	[%rd223], {%f128, %f129};
$L__BB51_86:
	setp.le.s64 	%p69, %rd46, %rd16;
	@%p69 bra 	$L__BB51_88;
	add.s64 	%rd224, %rd38, %rd16;
	shr.u64 	%rd225, %rd224, 63;
	add.s64 	%rd226, %rd224, %rd225;
	shl.b64 	%rd227, %rd226, 2;
	and.b64  	%rd228, %rd227, -8;
	add.s64 	%rd229, %rd3, %rd228;
	st.global.v2.f32 	[%rd229], {%f130, %f131};
$L__BB51_88:
	setp.le.s64 	%p70, %rd46, %rd17;
	@%p70 bra 	$L__BB51_90;
	add.s64 	%rd230, %rd38, %rd17;
	shr.u64 	%rd231, %rd230, 63;
	add.s64 	%rd232, %rd230, %rd231;
	shl.b64 	%rd233, %rd232, 2;
	and.b64  	%rd234, %rd233, -8;
	add.s64 	%rd235, %rd3, %rd234;
	st.global.v2.f32 	[%rd235], {%f132, %f133};
$L__BB51_90:
	setp.le.s64 	%p71, %rd46, %rd18;
	@%p71 bra 	$L__BB51_92;
	add.s64 	%rd236, %rd38, %rd18;
	shr.u64 	%rd237, %rd236, 63;
	add.s64 	%rd238, %rd236, %rd237;
	shl.b64 	%rd239, %rd238, 2;
	and.b64  	%rd240, %rd239, -8;
	add.s64 	%rd241, %rd3, %rd240;
	st.global.v2.f32 	[%rd241], {%f134, %f135};
$L__BB51_92:
	setp.le.s64 	%p72, %rd46, %rd19;
	@%p72 bra 	$L__BB51_94;
	add.s64 	%rd242, %rd38, %rd19;
	shr.u64 	%rd243, %rd242, 63;
	add.s64 	%rd244, %rd242, %rd243;
	shl.b64 	%rd245, %rd244, 2;
	and.b64  	%rd246, %rd245, -8;
	add.s64 	%rd247, %rd3, %rd246;
	st.global.v2.f32 	[%rd247], {%f136, %f137};
$L__BB51_94:
	ld.param.u64 	%rd249, [_Z15SoftmaxWarpImplI24ElementwiseScaleMaskLoadIffbE11DirectStoreIffEfLi2ELi30ELi32ELi1ELb1EL9Algorithm0EEvT_T0_ll_param_2];
	add.s64 	%rd250, %rd250, %rd20;
	setp.lt.s64 	%p73, %rd250, %rd249;
	@%p73 bra 	$L__BB51_4;
$L__BB51_95:
	ret;

}
	// .globl	_Z15SoftmaxWarpImplI24ElementwiseScaleMaskLoadIffbE11DirectStoreIffEfLi2ELi32ELi32ELi1ELb0EL9Algorithm0EEvT_T0_ll
.visible .entry _Z15SoftmaxWarpImplI24ElementwiseScaleMaskLoadIffbE11DirectStoreIffEfLi2ELi32ELi32ELi1ELb0EL9Algorithm0EEvT_T0_ll(
	.param .align 8 .b8 _Z15SoftmaxWarpImplI24ElementwiseScaleMaskLoadIffbE11DirectStoreIffEfLi2ELi32ELi32ELi1ELb0EL9Algorithm0EEvT_T0_ll_param_0[32],
	.param .align 8 .b8 _Z15SoftmaxWarpImplI24ElementwiseScaleMaskLoadIffbE11DirectStoreIffEfLi2ELi32ELi32ELi1ELb0EL9Algorithm0EEvT_T0_ll_param_1[16],
	.param .u64 _Z15SoftmaxWarpImplI24ElementwiseScaleMaskLoadIffbE11DirectStoreIffEfLi2ELi32ELi32ELi1ELb0EL9Algorithm0EEvT_T0_ll_param_2,
	.param .u64 _Z15SoftmaxWarpImplI24ElementwiseScaleMaskLoadIffbE11DirectStoreIffEfLi2ELi32ELi32ELi1ELb0EL9Algorithm0EEvT_T0_ll_param_3
)
{
	.reg .pred 	%p<46>;
	.reg .b16 	%rs<33>;
	.reg .b32 	%r<94>;
	.reg .b32 	%f<587>;
	.reg .b64 	%rd<249>;

	ld.param.u64 	%rd28, [_Z15SoftmaxWarpImplI24ElementwiseScaleMaskLoadIffbE11DirectStoreIffEfLi2ELi32ELi32ELi1ELb0EL9Algorithm0EEvT_T0_ll_param_1+8];
	ld.param.u64 	%rd27, [_Z15SoftmaxWarpImplI24ElementwiseScaleMaskLoadIffbE11DirectStoreIffEfLi2ELi32ELi32ELi1ELb0EL9Algorithm0EEvT_T0_ll_param_1];
	ld.param.v2.f32 	{%f51, %f52}, [_Z15SoftmaxWarpImplI24ElementwiseScaleMaskLoadIffbE11DirectStoreIffEfLi2ELi32ELi32ELi1ELb0EL9Algorithm0EEvT_T0_ll_param_0+24];
	ld.param.u64 	%rd26, [_Z15SoftmaxWarpImplI24ElementwiseScaleMaskLoadIffbE11DirectStoreIffEfLi2ELi32ELi32ELi1ELb0EL9Algorithm0EEvT_T0_ll_param_0+16];
	ld.param.u64 	%rd25, [_Z15SoftmaxWarpImplI24ElementwiseScaleMaskLoadIffbE11DirectStoreIffEfLi2ELi32ELi32ELi1ELb0EL9Algorithm0EEvT_T0_ll_param_0+8];
	ld.param.u64 	%rd24, [_Z15SoftmaxWarpImplI24ElementwiseScaleMaskLoadIffbE11DirectStoreIffEfLi2ELi32ELi32ELi1ELb0EL9Algorithm0EEvT_T0_ll_param_0];
	ld.param.u64 	%rd30, [_Z15SoftmaxWarpImplI24ElementwiseScaleMaskLoadIffbE11DirectStoreIffEfLi2ELi32ELi32ELi1ELb0EL9Algorithm0EEvT_T0_ll_param_3];
	cvta.to.global.u64 	%rd1, %rd24;
	cvta.to.global.u64 	%rd2, %rd25;
	setp.lt.s64 	%p1, %rd30, 1025;
	@%p1 bra 	$L__BB52_2;
	mov.u64 	%rd31, $str;
	cvta.global.u64 	%rd32, %rd31;
	mov.u64 	%rd33, $str$1;
	cvta.global.u64 	%rd34, %rd33;
	mov.u64 	%rd35, __unnamed_53;
	cvta.global.u64 	%rd36, %rd35;
	{ // callseq 52, 0
	.param .b64 param0;
	st.param.b64 	[param0], %rd32;
	.param .b64 param1;
	st.param.b64 	[param1], %rd34;
	.param .b32 param2;
	st.param.b32 	[param2], 254;
	.param .b64 param3;
	st.param.b64 	[param3], %rd36;
	.param .b64 param4;
	st.param.b64 	[param4], 1;
	call.uni 
	__assertfail, 
	(
	param0, 
	param1, 
	param2, 
	param3, 
	param4
	);
	} // callseq 52
$L__BB52_2:
	ld.param.u64 	%rd246, [_Z15SoftmaxWarpImplI24ElementwiseScaleMaskLoadIffbE11DirectStoreIffEfLi2ELi32ELi32ELi1ELb0EL9Algorithm0EEvT_T0_ll_param_2];
	mov.u32 	%r1, %ctaid.x;
	mov.u32 	%r2, %ntid.y;
	mov.u32 	%r3, %tid.y;
	mad.lo.s32 	%r4, %r1, %r2, %r3;
	cvt.s64.s32 	%rd248, %r4;
	setp.le.s64 	%p2, %rd246, %rd248;
	@%p2 bra 	$L__BB52_37;
	mov.u32 	%r5, %tid.x;
	shl.b32 	%r6, %r5, 1;
	cvt.u64.u32 	%rd4, %r6;
	mov.u32 	%r91, %nctaid.x;
	mul.lo.s32 	%r93, %r91, %r2;
$L__BB52_4:
	mad.lo.s64 	%rd6, %rd248, %rd26, %rd4;
	shr.u64 	%rd37, %rd6, 63;
	add.s64 	%rd38, %rd6, %rd37;
	shl.b64 	%rd39, %rd38, 2;
	and.b64  	%rd40, %rd39, -8;
	add.s64 	%rd7, %rd1, %rd40;
	ld.global.f32 	%f53, [%rd7];
	and.b64  	%rd41, %rd38, -2;
	add.s64 	%rd42, %rd2, %rd41;
	ld.global.v2.u8 	{%rs1, %rs2}, [%rd42];
	setp.eq.s16 	%p3, %rs1, 0;
	mul.f32 	%f54, %f52, %f53;
	selp.f32 	%f3, %f51, %f54, %p3;
	setp.eq.s16 	%p4, %rs2, 0;
	mov.f32 	%f571, %f51;
	@%p4 bra 	$L__BB52_6;
	ld.global.f32 	%f55, [%rd7+4];
	mul.f32 	%f571, %f52, %f55;
$L__BB52_6:
	add.s64 	%rd43, %rd6, 64;
	shr.u64 	%rd44, %rd43, 63;
	add.s64 	%rd45, %rd43, %rd44;
	shl.b64 	%rd46, %rd45, 2;
	and.b64  	%rd47, %rd46, -8;
	add.s64 	%rd8, %rd1, %rd47;
	ld.global.f32 	%f56, [%rd8];
	and.b64  	%rd48, %rd45, -2;
	add.s64 	%rd49, %rd2, %rd48;
	ld.global.v2.u8 	{%rs3, %rs4}, [%rd49];
	setp.eq.s16 	%p5, %rs3, 0;
	mul.f32 	%f57, %f52, %f56;
	selp.f32 	%f6, %f51, %f57, %p5;
	setp.eq.s16 	%p6, %rs4, 0;
	mov.f32 	%f572, %f51;
	@%p6 bra 	$L__BB52_8;
	ld.global.f32 	%f58, [%rd8+4];
	mul.f32 	%f572, %f52, %f58;
$L__BB52_8:
	add.s64 	%rd50, %rd6, 128;
	shr.u64 	%rd51, %rd50, 63;
	add.s64 	%rd52, %rd50, %rd51;
	shl.b64 	%rd53, %rd52, 2;
	and.b64  	%rd54, %rd53, -8;
	add.s64 	%rd9, %rd1, %rd54;
	ld.global.f32 	%f59, [%rd9];
	and.b64  	%rd55, %rd52, -2;
	add.s64 	%rd56, %rd2, %rd55;
	ld.global.v2.u8 	{%rs5, %rs6}, [%rd56];
	setp.eq.s16 	%p7, %rs5, 0;
	mul.f32 	%f60, %f52, %f59;
	selp.f32 	%f9, %f51, %f60, %p7;
	setp.eq.s16 	%p8, %rs6, 0;
	mov.f32 	%f573, %f51;
	@%p8 bra 	$L__BB52_10;
	ld.global.f32 	%f61, [%rd9+4];
	mul.f32 	%f573, %f52, %f61;
$L__BB52_10:
	add.s64 	%rd57, %rd6, 192;
	shr.u64 	%rd58, %rd57, 63;
	add.s64 	%rd59, %rd57, %rd58;
	shl.b64 	%rd60, %rd59, 2;
	and.b64  	%rd61, %rd60, -8;
	add.s64 	%rd10, %rd1, %rd61;
	ld.global.f32 	%f62, [%rd10];
	and.b64  	%rd62, %rd59, -2;
	add.s64 	%rd63, %rd2, %rd62;
	ld.global.v2.u8 	{%rs7, %rs8}, [%rd63];
	setp.eq.s16 	%p9, %rs7, 0;
	mul.f32 	%f63, %f52, %f62;
	selp.f32 	%f12, %f51, %f63, %p9;
	setp.eq.s16 	%p10, %rs8, 0;
	mov.f32 	%f574, %f51;
	@%p10 bra 	$L__BB52_12;
	ld.global.f32 	%f64, [%rd10+4];
	mul.f32 	%f574, %f52, %f64;
$L__BB52_12:
	add.s64 	%rd64, %rd6, 256;
	shr.u64 	%rd65, %rd64, 63;
	add.s64 	%rd66, %rd64, %rd65;
	shl.b64 	%rd67, %rd66, 2;
	and.b64  	%rd68, %rd67, -8;
	add.s64 	%rd11, %rd1, %rd68;
	ld.global.f32 	%f65, [%rd11];
	and.b64  	%rd69, %rd66, -2;
	add.s64 	%rd70, %rd2, %rd69;
	ld.global.v2.u8 	{%rs9, %rs10}, [%rd70];
	setp.eq.s16 	%p11, %rs9, 0;
	mul.f32 	%f66, %f52, %f65;
	selp.f32 	%f15, %f51, %f66, %p11;
	setp.eq.s16 	%p12, %rs10, 0;
	mov.f32 	%f575, %f51;
	@%p12 bra 	$L__BB52_14;
	ld.global.f32 	%f67, [%rd11+4];
	mul.f32 	%f575, %f52, %f67;
$L__BB52_14:
	add.s64 	%rd71, %rd6, 320;
	shr.u64 	%rd72, %rd71, 63;
	add.s64 	%rd73, %rd71, %rd72;
	shl.b64 	%rd74, %rd73, 2;
	and.b64  	%rd75, %rd74, -8;
	add.s64 	%rd12, %rd1, %rd75;
	ld.global.f32 	%f68, [%rd12];
	and.b64  	%rd76, %rd73, -2;
	add.s64 	%rd77, %rd2, %rd76;
	ld.global.v2.u8 	{%rs11, %rs12}, [%rd77];
	setp.eq.s16 	%p13, %rs11, 0;
	mul.f32 	%f69, %f52, %f68;
	selp.f32 	%f18, %f51, %f69, %p13;
	setp.eq.s16 	%p14, %rs12, 0;
	mov.f32 	%f576, %f51;
	@%p14 bra 	$L__BB52_16;
	ld.global.f32 	%f70, [%rd12+4];
	mul.f32 	%f576, %f52, %f70;
$L__BB52_16:
	add.s64 	%rd78, %rd6, 384;
	shr.u64 	%rd79, %rd78, 63;
	add.s64 	%rd80, %rd78, %rd79;
	shl.b64 	%rd81, %rd80, 2;
	and.b64  	%rd82, %rd81, -8;
	add.s64 	%rd13, %rd1, %rd82;
	ld.global.f32 	%f71, [%rd13];
	and.b64  	%rd83, %rd80, -2;
	add.s64 	%rd84, %rd2, %rd83;
	ld.global.v2.u8 	{%rs13, %rs14}, [%rd84];
	setp.eq.s16 	%p15, %rs13, 0;
	mul.f32 	%f72, %f52, %f71;
	selp.f32 	%f21, %f51, %f72, %p15;
	setp.eq.s16 	%p16, %rs14, 0;
	mov.f32 	%f577, %f51;
	@%p16 bra 	$L__BB52_18;
	ld.global.f32 	%f73, [%rd13+4];
	mul.f32 	%f577, %f52, %f73;
$L__BB52_18:
	add.s64 	%rd85, %rd6, 448;
	shr.u64 	%rd86, %rd85, 63;
	add.s64 	%rd87, %rd85, %rd86;
	shl.b64 	%rd88, %rd87, 2;
	and.b64  	%rd89, %rd88, -8;
	add.s64 	%rd14, %rd1, %rd89;
	ld.global.f32 	%f74, [%rd14];
	and.b64  	%rd90, %rd87, -2;
	add.s64 	%rd91, %rd2, %rd90;
	ld.global.v2.u8 	{%rs15, %rs16}, [%rd91];
	setp.eq.s16 	%p17, %rs15, 0;
	mul.f32 	%f75, %f52, %f74;
	selp.f32 	%f24, %f51, %f75, %p17;
	setp.eq.s16 	%p18, %rs16, 0;
	mov.f32 	%f578, %f51;
	@%p18 bra 	$L__BB52_20;
	ld.global.f32 	%f76, [%rd14+4];
	mul.f32 	%f578, %f52, %f76;
$L__BB52_20:
	add.s64 	%rd92, %rd6, 512;
	shr.u64 	%rd93, %rd92, 63;
	add.s64 	%rd94, %rd92, %rd93;
	shl.b64 	%rd95, %rd94, 2;
	and.b64  	%rd96, %rd95, -8;
	add.s64 	%rd15, %rd1, %rd96;
	ld.global.f32 	%f77, [%rd15];
	and.b64  	%rd97, %rd94, -2;
	add.s64 	%rd98, %rd2, %rd97;
	ld.global.v2.u8 	{%rs17, %rs18}, [%rd98];
	setp.eq.s16 	%p19, %rs17, 0;
	mul.f32 	%f78, %f52, %f77;
	selp.f32 	%f27, %f51, %f78, %p19;
	setp.eq.s16 	%p20, %rs18, 0;
	mov.f32 	%f579, %f51;
	@%p20 bra 	$L__BB52_22;
	ld.global.f32 	%f79, [%rd15+4];
	mul.f32 	%f579, %f52, %f79;
$L__BB52_22:
	add.s64 	%rd99, %rd6, 576;
	shr.u64 	%rd100, %rd99, 63;
	add.s64 	%rd101, %rd99, %rd100;
	shl.b64 	%rd102, %rd101, 2;
	and.b64  	%rd103, %rd102, -8;
	add.s64 	%rd16, %rd1, %rd103;
	ld.global.f32 	%f80, [%rd16];
	and.b64  	%rd104, %rd101, -2;
	add.s64 	%rd105, %rd2, %rd104;
	ld.global.v2.u8 	{%rs19, %rs20}, [%rd105];
	setp.eq.s16 	%p21, %rs19, 0;
	mul.f32 	%f81, %f52, %f80;
	selp.f32 	%f30, %f51, %f81, %p21;
	setp.eq.s16 	%p22, %rs20, 0;
	mov.f32 	%f580, %f51;
	@%p22 bra 	$L__BB52_24;
	ld.global.f32 	%f82, [%rd16+4];
	mul.f32 	%f580, %f52, %f82;
$L__BB52_24:
	add.s64 	%rd106, %rd6, 640;
	shr.u64 	%rd107, %rd106, 63;
	add.s64 	%rd108, %rd106, %rd107;
	shl.b64 	%rd109, %rd108, 2;
	and.b64  	%rd110, %rd109, -8;
	add.s64 	%rd17, %rd1, %rd110;
	ld.global.f32 	%f83, [%rd17];
	and.b64  	%rd111, %rd108, -2;
	add.s64 	%rd112, %rd2, %rd111;
	ld.global.v2.u8 	{%rs21, %rs22}, [%rd112];
	setp.eq.s16 	%p23, %rs21, 0;
	mul.f32 	%f84, %f52, %f83;
	selp.f32 	%f33, %f51, %f84, %p23;
	setp.eq.s16 	%p24, %rs22, 0;
	mov.f32 	%f581, %f51;
	@%p24 bra 	$L__BB52_26;
	ld.global.f32 	%f85, [%rd17+4];
	mul.f32 	%f581, %f52, %f85;
$L__BB52_26:
	add.s64 	%rd113, %rd6, 704;
	shr.u64 	%rd114, %rd113, 63;
	add.s64 	%rd115, %rd113, %rd114;
	shl.b64 	%rd116, %rd115, 2;
	and.b64  	%rd117, %rd116, -8;
	add.s64 	%rd18, %rd1, %rd117;
	ld.global.f32 	%f86, [%rd18];
	and.b64  	%rd118, %rd115, -2;
	add.s64 	%rd119, %rd2, %rd118;
	ld.global.v2.u8 	{%rs23, %rs24}, [%rd119];
	setp.eq.s16 	%p25, %rs23, 0;
	mul.f32 	%f87, %f52, %f86;
	selp.f32 	%f36, %f51, %f87, %p25;
	setp.eq.s16 	%p26, %rs24, 0;
	mov.f32 	%f582, %f51;
	@%p26 bra 	$L__BB52_28;
	ld.global.f32 	%f88, [%rd18+4];
	mul.f32 	%f582, %f52, %f88;
$L__BB52_28:
	add.s64 	%rd120, %rd6, 768;
	shr.u64 	%rd121, %rd120, 63;
	add.s64 	%rd122, %rd120, %rd121;
	shl.b64 	%rd123, %rd122, 2;
	and.b64  	%rd124, %rd123, -8;
	add.s64 	%rd19, %rd1, %rd124;
	ld.global.f32 	%f89, [%rd19];
	and.b64  	%rd125, %rd122, -2;
	add.s64 	%rd126, %rd2, %rd125;
	ld.global.v2.u8 	{%rs25, %rs26}, [%rd126];
	setp.eq.s16 	%p27, %rs25, 0;
	mul.f32 	%f90, %f52, %f89;
	selp.f32 	%f39, %f51, %f90, %p27;
	setp.eq.s16 	%p28, %rs26, 0;
	mov.f32 	%f583, %f51;
	@%p28 bra 	$L__BB52_30;
	ld.global.f32 	%f91, [%rd19+4];
	mul.f32 	%f583, %f52, %f91;
$L__BB52_30:
	add.s64 	%rd127, %rd6, 832;
	shr.u64 	%rd128, %rd127, 63;
	add.s64 	%rd129, %rd127, %rd128;
	shl.b64 	%rd130, %rd129, 2;
	and.b64  	%rd131, %rd130, -8;
	add.s64 	%rd20, %rd1, %rd131;
	ld.global.f32 	%f92, [%rd20];
	and.b64  	%rd132, %rd129, -2;
	add.s64 	%rd133, %rd2, %rd132;
	ld.global.v2.u8 	{%rs27, %rs28}, [%rd133];
	setp.eq.s16 	%p29, %rs27, 0;
	mul.f32 	%f93, %f52, %f92;
	selp.f32 	%f42, %f51, %f93, %p29;
	setp.eq.s16 	%p30, %rs28, 0;
	mov.f32 	%f584, %f51;
	@%p30 bra 	$L__BB52_32;
	ld.global.f32 	%f94, [%rd20+4];
	mul.f32 	%f584, %f52, %f94;
$L__BB52_32:
	add.s64 	%rd134, %rd6, 896;
	shr.u64 	%rd135, %rd134, 63;
	add.s64 	%rd136, %rd134, %rd135;
	shl.b64 	%rd137, %rd136, 2;
	and.b64  	%rd138, %rd137, -8;
	add.s64 	%rd21, %rd1, %rd138;
	ld.global.f32 	%f95, [%rd21];
	and.b64  	%rd139, %rd136, -2;
	add.s64 	%rd140, %rd2, %rd139;
	ld.global.v2.u8 	{%rs29, %rs30}, [%rd140];
	setp.eq.s16 	%p31, %rs29, 0;
	mul.f32 	%f96, %f52, %f95;
	selp.f32 	%f45, %f51, %f96, %p31;
	setp.eq.s16 	%p32, %rs30, 0;
	mov.f32 	%f585, %f51;
	@%p32 bra 	$L__BB52_34;
	ld.global.f32 	%f97, [%rd21+4];
	mul.f32 	%f585, %f52, %f97;
$L__BB52_34:
	add.s64 	%rd141, %rd6, 960;
	shr.u64 	%rd142, %rd141, 63;
	add.s64 	%rd143, %rd141, %rd142;
	shl.b64 	%rd144, %rd143, 2;
	and.b64  	%rd145, %rd144, -8;
	add.s64 	%rd22, %rd1, %rd145;
	ld.global.f32 	%f98, [%rd22];
	and.b64  	%rd146, %rd143, -2;
	add.s64 	%rd147, %rd2, %rd146;
	ld.global.v2.u8 	{%rs31, %rs32}, [%rd147];
	setp.eq.s16 	%p33, %rs31, 0;
	mul.f32 	%f99, %f52, %f98;
	selp.f32 	%f48, %f51, %f99, %p33;
	setp.eq.s16 	%p34, %rs32, 0;
	mov.f32 	%f586, %f51;
	@%p34 bra 	$L__BB52_36;
	ld.global.f32 	%f100, [%rd22+4];
	mul.f32 	%f586, %f52, %f100;
$L__BB52_36:
	ld.param.u64 	%rd247, [_Z15SoftmaxWarpImplI24ElementwiseScaleMaskLoadIffbE11DirectStoreIffEfLi2ELi32ELi32ELi1ELb0EL9Algorithm0EEvT_T0_ll_param_2];
	max.f32 	%f101, %f3, 0fFF800000;
	max.f32 	%f102, %f101, %f571;
	max.f32 	%f103, %f102, %f6;
	max.f32 	%f104, %f103, %f572;
	max.f32 	%f105, %f104, %f9;
	max.f32 	%f106, %f105, %f573;
	max.f32 	%f107, %f106, %f12;
	max.f32 	%f108, %f107, %f574;
	max.f32 	%f109, %f108, %f15;
	max.f32 	%f110, %f109, %f575;
	max.f32 	%f111, %f110, %f18;
	max.f32 	%f112, %f111, %f576;
	max.f32 	%f113, %f112, %f21;
	max.f32 	%f114, %f113, %f577;
	max.f32 	%f115, %f114, %f24;
	max.f32 	%f116, %f115, %f578;
	max.f32 	%f117, %f116, %f27;
	max.f32 	%f118, %f117, %f579;
	max.f32 	%f119, %f118, %f30;
	max.f32 	%f120, %f119, %f580;
	max.f32 	%f121, %f120, %f33;
	max.f32 	%f122, %f121, %f581;
	max.f32 	%f123, %f122, %f36;
	max.f32 	%f124, %f123, %f582;
	max.f32 	%f125, %f124, %f39;
	max.f32 	%f126, %f125, %f583;
	max.f32 	%f127, %f126, %f42;
	max.f32 	%f128, %f127, %f584;
	max.f32 	%f129, %f128, %f45;
	max.f32 	%f130, %f129, %f585;
	max.f32 	%f131, %f130, %f48;
	max.f32 	%f132, %f131, %f586;
	mov.b32 	%r7, %f132;
	shfl.sync.bfly.b32	%r8|%p35, %r7, 16, 31, -1;
	mov.b32 	%f133, %r8;
	max.f32 	%f134, %f132, %f133;
	mov.b32 	%r9, %f134;
	shfl.sync.bfly.b32	%r10|%p36, %r9, 8, 31, -1;
	mov.b32 	%f135, %r10;
	max.f32 	%f136, %f134, %f135;
	mov.b32 	%r11, %f136;
	shfl.sync.bfly.b32	%r12|%p37, %r11, 4, 31, -1;
	mov.b32 	%f137, %r12;
	max.f32 	%f138, %f136, %f137;
	mov.b32 	%r13, %f138;
	shfl.sync.bfly.b32	%r14|%p38, %r13, 2, 31, -1;
	mov.b32 	%f139, %r14;
	max.f32 	%f140, %f138, %f139;
	mov.b32 	%r15, %f140;
	shfl.sync.bfly.b32	%r16|%p39, %r15, 1, 31, -1;
	mov.b32 	%f141, %r16;
	max.f32 	%f142, %f140, %f141;
	sub.f32 	%f143, %f3, %f142;
	fma.rn.f32 	%f144, %f143, 0f3BBB989D, 0f3F000000;
	cvt.sat.f32.f32 	%f145, %f144;
	mov.f32 	%f146, 0f4B400001;
	mov.f32 	%f147, 0f437C0000;
	fma.rm.f32 	%f148, %f145, %f147, %f146;
	add.f32 	%f149, %f148, 0fCB40007F;
	neg.f32 	%f150, %f149;
	fma.rn.f32 	%f151, %f143, 0f3FB8AA3B, %f150;
	fma.rn.f32 	%f152, %f143, 0f32A57060, %f151;
	mov.b32 	%r17, %f148;
	shl.b32 	%r18, %r17, 23;
	mov.b32 	%f153, %r18;
	ex2.approx.ftz.f32 	%f154, %f152;
	mul.f32 	%f155, %f154, %f153;
	add.f32 	%f156, %f155, 0f00000000;
	sub.f32 	%f157, %f571, %f142;
	fma.rn.f32 	%f158, %f157, 0f3BBB989D, 0f3F000000;
	cvt.sat.f32.f32 	%f159, %f158;
	fma.rm.f32 	%f160, %f159, %f147, %f146;
	add.f32 	%f161, %f160, 0fCB40007F;
	neg.f32 	%f162, %f161;
	fma.rn.f32 	%f163, %f157, 0f3FB8AA3B, %f162;
	fma.rn.f32 	%f164, %f157, 0f32A57060, %f163;
	mov.b32 	%r19, %f160;
	shl.b32 	%r20, %r19, 23;
	mov.b32 	%f165, %r20;
	ex2.approx.ftz.f32 	%f166, %f164;
	mul.f32 	%f167, %f166, %f165;
	add.f32 	%f168, %f156, %f167;
	sub.f32 	%f169, %f6, %f142;
	fma.rn.f32 	%f170, %f169, 0f3BBB989D, 0f3F000000;
	cvt.sat.f32.f32 	%f171, %f170;
	fma.rm.f32 	%f172, %f171, %f147, %f146;
	add.f32 	%f173, %f172, 0fCB40007F;
	neg.f32 	%f174, %f173;
	fma.rn.f32 	%f175, %f169, 0f3FB8AA3B, %f174;
	fma.rn.f32 	%f176, %f169, 0f32A57060, %f175;
	mov.b32 	%r21, %f172;
	shl.b32 	%r22, %r21, 23;
	mov.b32 	%f177, %r22;
	ex2.approx.ftz.f32 	%f178, %f176;
	mul.f32 	%f179, %f178, %f177;
	add.f32 	%f180, %f168, %f179;
	sub.f32 	%f181, %f572, %f142;
	fma.rn.f32 	%f182, %f181, 0f3BBB989D, 0f3F000000;
	cvt.sat.f32.f32 	%f183, %f182;
	fma.rm.f32 	%f184, %f183, %f147, %f146;
	add.f32 	%f185, %f184, 0fCB40007F;
	neg.f32 	%f186, %f185;
	fma.rn.f32 	%f187, %f181, 0f3FB8AA3B, %f186;
	fma.rn.f32 	%f188, %f181, 0f32A57060, %f187;
	mov.b32 	%r23, %f184;
	shl.b32 	%r24, %r23, 23;
	mov.b32 	%f189, %r24;
	ex2.approx.ftz.f32 	%f190, %f188;
	mul.f32 	%f191, %f190, %f189;
	add.f32 	%f192, %f180, %f191;
	sub.f32 	%f193, %f9, %f142;
	fma.rn.f32 	%f194, %f193, 0f3BBB989D, 0f3F000000;
	cvt.sat.f32.f32 	%f195, %f194;
	fma.rm.f32 	%f196, %f195, %f147, %f146;
	add.f32 	%f197, %f196, 0fCB40007F;
	neg.f32 	%f198, %f197;
	fma.rn.f32 	%f199, %f193, 0f3FB8AA3B, %f198;
	fma.rn.f32 	%f200, %f193, 0f32A57060, %f199;
	mov.b32 	%r25, %f196;
	shl.b32 	%r26, %r25, 23;
	mov.b32 	%f201, %r26;
	ex2.approx.ftz.f32 	%f202, %f200;
	mul.f32 	%f203, %f202, %f201;
	add.f32 	%f204, %f192, %f203;
	sub.f32 	%f205, %f573, %f142;
	fma.rn.f32 	%f206, %f205, 0f3BBB989D, 0f3F000000;
	cvt.sat.f32.f32 	%f207, %f206;
	fma.rm.f32 	%f208, %f207, %f147, %f146;
	add.f32 	%f209, %f208, 0fCB40007F;
	neg.f32 	%f210, %f209;
	fma.rn.f32 	%f211, %f205, 0f3FB8AA3B, %f210;
	fma.rn.f32 	%f212, %f205, 0f32A57060, %f211;
	mov.b32 	%r27, %f208;
	shl.b32 	%r28, %r27, 23;
	mov.b32 	%f213, %r28;
	ex2.approx.ftz.f32 	%f214, %f212;
	mul.f32 	%f215, %f214, %f213;
	add.f32 	%f216, %f204, %f215;
	sub.f32 	%f217, %f12, %f142;
	fma.rn.f32 	%f218, %f217, 0f3BBB989D, 0f3F000000;
	cvt.sat.f32.f32 	%f219, %f218;
	fma.rm.f32 	%f220, %f219, %f147, %f146;
	add.f32 	%f221, %f220, 0fCB40007F;
	neg.f32 	%f222, %f221;
	fma.rn.f32 	%f223, %f217, 0f3FB8AA3B, %f222;
	fma.rn.f32 	%f224, %f217, 0f32A57060, %f223;
	mov.b32 	%r29, %f220;
	shl.b32 	%r30, %r29, 23;
	mov.b32 	%f225, %r30;
	ex2.approx.ftz.f32 	%f226, %f224;
	mul.f32 	%f227, %f226, %f225;
	add.f32 	%f228, %f216, %f227;
	sub.f32 	%f229, %f574, %f142;
	fma.rn.f32 	%f230, %f229, 0f3BBB989D, 0f3F000000;
	cvt.sat.f32.f32 	%f231, %f230;
	fma.rm.f32 	%f232, %f231, %f147, %f146;
	add.f32 	%f233, %f232, 0fCB40007F;
	neg.f32 	%f234, %f233;
	fma.rn.f32 	%f235, %f229, 0f3FB8AA3B, %f234;
	fma.rn.f32 	%f236, %f229, 0f32A57060, %f235;
	mov.b32 	%r31, %f232;
	shl.b32 	%r32, %r31, 23;
	mov.b32 	%f237, %r32;
	ex2.approx.ftz.f32 	%f238, %f236;
	mul.f32 	%f239, %f238, %f237;
	add.f32 	%f240, %f228, %f239;
	sub.f32 	%f241, %f15, %f142;
	fma.rn.f32 	%f242, %f241, 0f3BBB989D, 0f3F000000;
	cvt.sat.f32.f32 	%f243, %f242;
	fma.rm.f32 	%f244, %f243, %f147, %f146;
	add.f32 	%f245, %f244, 0fCB40007F;
	neg.f32 	%f246, %f245;
	fma.rn.f32 	%f247, %f241, 0f3FB8AA3B, %f246;
	fma.rn.f32 	%f248, %f241, 0f32A57060, %f247;
	mov.b32 	%r33, %f244;
	shl.b32 	%r34, %r33, 23;
	mov.b32 	%f249, %r34;
	ex2.approx.ftz.f32 	%f250, %f248;
	mul.f32 	%f251, %f250, %f249;
	add.f32 	%f252, %f240, %f251;
	sub.f32 	%f253, %f575, %f142;
	fma.rn.f32 	%f254, %f253, 0f3BBB989D, 0f3F000000;
	cvt.sat.f32.f32 	%f255, %f254;
	fma.rm.f32 	%f256, %f255, %f147, %f146;
	add.f32 	%f257, %f256, 0fCB40007F;
	neg.f32 	%f258, %f257;
	fma.rn.f32 	%f259, %f253, 0f3FB8AA3B, %f258;
	fma.rn.f32 	%f260, %f253, 0f32A57060, %f259;
	mov.b32 	%r35, %f256;
	shl.b32 	%r36, %r35, 23;
	mov.b32 	%f261, %r36;
	ex2.approx.ftz.f32 	%f262, %f260;
	mul.f32 	%f263, %f262, %f261;
	add.f32 	%f264, %f252, %f263;
	sub.f32 	%f265, %f18, %f142;
	fma.rn.f32 	%f266, %f265, 0f3BBB989D, 0f3F000000;
	cvt.sat.f32.f32 	%f267, %f266;
	fma.rm.f32 	%f268, %f267, %f147, %f146;
	add.f32 	%f269, %f268, 0fCB40007F;
	neg.f32 	%f270, %f269;
	fma.rn.f32 	%f271, %f265, 0f3FB8AA3B, %f270;
	fma.rn.f32 	%f272, %f265, 0f32A57060, %f271;
	mov.b32 	%r37, %f268;
	shl.b32 	%r38, %r37, 23;
	mov.b32 	%f273, %r38;
	ex2.approx.ftz.f32 	%f274, %f272;
	mul.f32 	%f275, %f274, %f273;
	add.f32 	%f276, %f264, %f275;
	sub.f32 	%f277, %f576, %f142;
	fma.rn.f32 	%f278, %f277, 0f3BBB989D, 0f3F000000;
	cvt.sat.f32.f32 	%f279, %f278;
	fma.rm.f32 	%f280, %f279, %f147, %f146;
	add.f32 	%f281, %f280, 0fCB40007F;
	neg.f32 	%f282, %f281;
	fma.rn.f32 	%f283, %f277, 0f3FB8AA3B, %f282;
	fma.rn.f32 	%f284, %f277, 0f32A57060, %f283;
	mov.b32 	%r39, %f280;
	shl.b32 	%r40, %r39, 23;
	mov.b32 	%f285, %r40;
	ex2.approx.ftz.f32 	%f286, %f284;
	mul.f32 	%f287, %f286, %f285;
	add.f32 	%f288, %f276, %f287;
	sub.f32 	%f289, %f21, %f142;
	fma.rn.f32 	%f290, %f289, 0f3BBB989D, 0f3F000000;
	cvt.sat.f32.f32 	%f291, %f290;
	fma.rm.f32 	%f292, %f291, %f147, %f146;
	add.f32 	%f293, %f292, 0fCB40007F;
	neg.f32 	%f294, %f293;
	fma.rn.f32 	%f295, %f289, 0f3FB8AA3B, %f294;
	fma.rn.f32 	%f296, %f289, 0f32A57060, %f295;
	mov.b32 	%r41, %f292;
	shl.b32 	%r42, %r41, 23;
	mov.b32 	%f297, %r42;
	ex2.approx.ftz.f32 	%f298, %f296;
	mul.f32 	%f299, %f298, %f297;
	add.f32 	%f300, %f288, %f299;
	sub.f32 	%f301, %f577, %f142;
	fma.rn.f32 	%f302, %f301, 0f3BBB989D, 0f3F000000;
	cvt.sat.f32.f32 	%f303, %f302;
	fma.rm.f32 	%f304, %f303, %f147, %f146;
	add.f32 	%f305, %f304, 0fCB40007F;
	neg.f32 	%f306, %f305;
	fma.rn.f32 	%f307, %f301, 0f3FB8AA3B, %f306;
	fma.rn.f32 	%f308, %f301, 0f32A57060, %f307;
	mov.b32 	%r43, %f304;
	shl.b32 	%r44, %r43, 23;
	mov.b32 	%f309, %r44;
	ex2.approx.ftz.f32 	%f310, %f308;
	mul.f32 	%f311, %f310, %f309;
	add.f32 	%f312, %f300, %f311;
	sub.f32 	%f313, %f24, %f142;
	fma.rn.f32 	%f314, %f313, 0f3BBB989D, 0f3F000000;
	cvt.sat.f32.f32 	%f315, %f314;
	fma.rm.f32 	%f316, %f315, %f147, %f146;
	add.f32 	%f317, %f316, 0fCB40007F;
	neg.f32 	%f318, %f317;
	fma.rn.f32 	%f319, %f313, 0f3FB8AA3B, %f318;
	fma.rn.f32 	%f320, %f313, 0f32A57060, %f319;
	mov.b32 	%r45, %f316;
	shl.b32 	%r46, %r45, 23;
	mov.b32 	%f321, %r46;
	ex2.approx.ftz.f32 	%f322, %f320;
	mul.f32 	%f323, %f322, %f321;
	add.f32 	%f324, %f312, %f323;
	sub.f32 	%f325, %f578, %f142;
	fma.rn.f32 	%f326, %f325, 0f3BBB989D, 0f3F000000;
	cvt.sat.f32.f32 	%f327, %f326;
	fma.rm.f32 	%f328, %f327, %f147, %f146;
	add.f32 	%f329, %f328, 0fCB40007F;
	neg.f32 	%f330, %f329;
	fma.rn.f32 	%f331, %f325, 0f3FB8AA3B, %f330;
	fma.rn.f32 	%f332, %f325, 0f32A57060, %f331;
	mov.b32 	%r47, %f328;
	shl.b32 	%r48, %r47, 23;
	mov.b32 	%f333, %r48;
	ex2.approx.ftz.f32 	%f334, %f332;
	mul.f32 	%f335, %f334, %f333;
	add.f32 	%f336, %f324, %f335;
	sub.f32 	%f337, %f27, %f142;
	fma.rn.f32 	%f338, %f337, 0f3BBB989D, 0f3F000000;
	cvt.sat.f32.f32 	%f339, %f338;
	fma.rm.f32 	%f340, %f339, %f147, %f146;
	add.f32 	%f341, %f340, 0fCB40007F;
	neg.f32 	%f342, %f341;
	fma.rn.f32 	%f343, %f337, 0f3FB8AA3B, %f342;
	fma.rn.f32 	%f344, %f337, 0f32A57060, %f343;
	mov.b32 	%r49, %f340;
	shl.b32 	%r50, %r49, 23;
	mov.b32 	%f345, %r50;
	ex2.approx.ftz.f32 	%f346, %f344;
	mul.f32 	%f347, %f346, %f345;
	add.f32 	%f348, %f336, %f347;
	sub.f32 	%f349, %f579, %f142;
	fma.rn.f32 	%f350, %f349, 0f3BBB989D, 0f3F000000;
	cvt.sat.f32.f32 	%f351, %f350;
	fma.rm.f32 	%f352, %f351, %f147, %f146;
	add.f32 	%f353, %f352, 0fCB40007F;
	neg.f32 	%f354, %f353;
	fma.rn.f32 	%f355, %f349, 0f3FB8AA3B, %f354;
	fma.rn.f32 	%f356, %f349, 0f32A57060, %f355;
	mov.b32 	%r51, %f352;
	shl.b32 	%r52, %r51, 23;
	mov.b32 	%f357, %r52;
	ex2.approx.ftz.f32 	%f358, %f356;
	mul.f32 	%f359, %f358, %f357;
	add.f32 	%f360, %f348, %f359;
	sub.f32 	%f361, %f30, %f142;
	fma.rn.f32 	%f362, %f361, 0f3BBB989D, 0f3F000000;
	cvt.sat.f32.f32 	%f363, %f362;
	fma.rm.f32 	%f364, %f363, %f147, %f146;
	add.f32 	%f365, %f364, 0fCB40007F;
	neg.f32 	%f366, %f365;
	fma.rn.f32 	%f367, %f361, 0f3FB8AA3B, %f366;
	fma.rn.f32 	%f368, %f361, 0f32A57060, %f367;
	mov.b32 	%r53, %f364;
	shl.b32 	%r54, %r53, 23;
	mov.b32 	%f369, %r54;
	ex2.approx.ftz.f32 	%f370, %f368;
	mul.f32 	%f371, %f370, %f369;
	add.f32 	%f372, %f360, %f371;
	sub.f32 	%f373, %f580, %f142;
	fma.rn.f32 	%f374, %f373, 0f3BBB989D, 0f3F000000;
	cvt.sat.f32.f32 	%f375, %f374;
	fma.rm.f32 	%f376, %f375, %f147, %f146;
	add.f32 	%f377, %f376, 0fCB40007F;
	neg.f32 	%f378, %f377;
	fma.rn.f32 	%f379, %f373, 0f3FB8AA3B, %f378;
	fma.rn.f32 	%f380, %f373, 0f32A57060, %f379;
	mov.b32 	%r55, %f376;
	shl.b32 	%r56, %r55, 23;
	mov.b32 	%f381, %r56;
	ex2.approx.ftz.f32 	%f382, %f380;
	mul.f32 	%f383, %f382, %f381;
	add.f32 	%f384, %f372, %f383;
	sub.f32 	%f385, %f33, %f142;
	fma.rn.f32 	%f386, %f385, 0f3BBB989D, 0f3F000000;
	cvt.sat.f32.f32 	%f387, %f386;
	fma.rm.f32 	%f388, %f387, %f147, %f146;
	add.f32 	%f389, %f388, 0fCB40007F;
	neg.f32 	%f390, %f389;
	fma.rn.f32 	%f391, %f385, 0f3FB8AA3B, %f390;
	fma.rn.f32 	%f392, %f385, 0f32A57060, %f391;
	mov.b32 	%r57, %f388;
	shl.b32 	%r58, %r57, 23;
	mov.b32 	%f393, %r58;
	ex2.approx.ftz.f32 	%f394, %f392;
	mul.f32 	%f395, %f394, %f393;
	add.f32 	%f396, %f384, %f395;
	sub.f32 	%f397, %f581, %f142;
	fma.rn.f32 	%f398, %f397, 0f3BBB989D, 0f3F000000;
	cvt.sat.f32.f32 	%f399, %f398;
	fma.rm.f32 	%f400, %f399, %f147, %f146;
	add.f32 	%f401, %f400, 0fCB40007F;
	neg.f32 	%f402, %f401;
	fma.rn.f32 	%f403, %f397, 0f3FB8AA3B, %f402;
	fma.rn.f32 	%f404, %f397, 0f32A57060, %f403;
	mov.b32 	%r59, %f400;
	shl.b32 	%r60, %r59, 23;
	mov.b32 	%f405, %r60;
	ex2.approx.ftz.f32 	%f406, %f404;
	mul.f32 	%f407, %f406, %f405;
	add.f32 	%f408, %f396, %f407;
	sub.f32 	%f409, %f36, %f142;
	fma.rn.f32 	%f410, %f409, 0f3BBB989D, 0f3F000000;
	cvt.sat.f32.f32 	%f411, %f410;
	fma.rm.f32 	%f412, %f411, %f147, %f146;
	add.f32 	%f413, %f412, 0fCB40007F;
	neg.f32 	%f414, %f413;
	fma.rn.f32 	%f415, %f409, 0f3FB8AA3B, %f414;
	fma.rn.f32 	%f416, %f409, 0f32A57060, %f415;
	mov.b32 	%r61, %f412;
	shl.b32 	%r62, %r61, 23;
	mov.b32 	%f417, %r62;
	ex2.approx.ftz.f32 	%f418, %f416;
	mul.f32 	%f419, %f418, %f417;
	add.f32 	%f420, %f408, %f419;
	sub.f32 	%f421, %f582, %f142;
	fma.rn.f32 	%f422, %f421, 0f3BBB989D, 0f3F000000;
	cvt.sat.f32.f32 	%f423, %f422;
	fma.rm.f32 	%f424, %f423, %f147, %f146;
	add.f32 	%f425, %f424, 0fCB40007F;
	neg.f32 	%f426, %f425;
	fma.rn.f32 	%f427, %f421, 0f3FB8AA3B, %f426;
	fma.rn.f32 	%f428, %f421, 0f32A57060, %f427;
	mov.b32 	%r63, %f424;
	shl.b32 	%r64, %r63, 23;
	mov.b32 	%f429, %r64;
	ex2.approx.ftz.f32 	%f430, %f428;
	mul.f32 	%f431, %f430, %f429;
	add.f32 	%f432, %f420, %f431;
	sub.f32 	%f433, %f39, %f142;
	fma.rn.f32 	%f434, %f433, 0f3BBB989D, 0f3F000000;
	cvt.sat.f32.f32 	%f435, %f434;
	fma.rm.f32 	%f436, %f435, %f147, %f146;
	add.f32 	%f437, %f436, 0fCB40007F;
	neg.f32 	%f438, %f437;
	fma.rn.f32 	%f439, %f433, 0f3FB8AA3B, %f438;
	fma.rn.f32 	%f440, %f433, 0f32A57060, %f439;
	mov.b32 	%r65, %f436;
	shl.b32 	%r66, %r65, 23;
	mov.b32 	%f441, %r66;
	ex2.approx.ftz.f32 	%f442, %f440;
	mul.f32 	%f443, %f442, %f441;
	add.f32 	%f444, %f432, %f443;
	sub.f32 	%f445, %f583, %f142;
	fma.rn.f32 	%f446, %f445, 0f3BBB989D, 0f3F000000;
	cvt.sat.f32.f32 	%f447, %f446;
	fma.rm.f32 	%f448, %f447, %f147, %f146;
	add.f32 	%f449, %f448, 0fCB40007F;
	neg.f32 	%f450, %f449;
	fma.rn.f32 	%f451, %f445, 0f3FB8AA3B, %f450;
	fma.rn.f32 	%f452, %f445, 0f32A57060, %f451;
	mov.b32 	%r67, %f448;
	shl.b32 	%r68, %r67, 23;
	mov.b32 	%f453, %r68;
	ex2.approx.ftz.f32 	%f454, %f452;
	mul.f32 	%f455, %f454, %f453;
	add.f32 	%f456, %f444, %f455;
	sub.f32 	%f457, %f42, %f142;
	fma.rn.f32 	%f458, %f457, 0f3BBB989D, 0f3F000000;
	cvt.sat.f32.f32 	%f459, %f458;
	fma.rm.f32 	%f460, %f459, %f147, %f146;
	add.f32 	%f461, %f460, 0fCB40007F;
	neg.f32 	%f462, %f461;
	fma.rn.f32 	%f463, %f457, 0f3FB8AA3B, %f462;
	fma.rn.f32 	%f464, %f457, 0f32A57060, %f463;
	mov.b32 	%r69, %f460;
	shl.b32 	%r70, %r69, 23;
	mov.b32 	%f465, %r70;
	ex2.approx.ftz.f32 	%f466, %f464;
	mul.f32 	%f467, %f466, %f465;
	add.f32 	%f468, %f456, %f467;
	sub.f32 	%f469, %f584, %f142;
	fma.rn.f32 	%f470, %f469, 0f3BBB989D, 0f3F000000;
	cvt.sat.f32.f32 	%f471, %f470;
	fma.rm.f32 	%f472, %f471, %f147, %f146;
	add.f32 	%f473, %f472, 0fCB40007F;
	neg.f32 	%f474, %f473;
	fma.rn.f32 	%f475, %f469, 0f3FB8AA3B, %f474;
	fma.rn.f32 	%f476, %f469, 0f32A57060, %f475;
	mov.b32 	%r71, %f472;
	shl.b32 	%r72, %r71, 23;
	mov.b32 	%f477, %r72;
	ex2.approx.ftz.f32 	%f478, %f476;
	mul.f32 	%f479, %f478, %f477;
	add.f32 	%f480, %f468, %f479;
	sub.f32 	%f481, %f45, %f142;
	fma.rn.f32 	%f482, %f481, 0f3BBB989D, 0f3F000000;
	cvt.sat.f32.f32 	%f483, %f482;
	fma.rm.f32 	%f484, %f483, %f147, %f146;
	add.f32 	%f485, %f484, 0fCB40007F;
	neg.f32 	%f486, %f485;
	fma.rn.f32 	%f487, %f481, 0f3FB8AA3B, %f486;
	fma.rn.f32 	%f488, %f481, 0f32A57060, %f487;
	mov.b32 	%r73, %f484;
	shl.b32 	%r74, %r73, 23;
	mov.b32 	%f489, %r74;
	ex2.approx.ftz.f32 	%f490, %f488;
	mul.f32 	%f491, %f490, %f489;
	add.f32 	%f492, %f480, %f491;
	sub.f32 	%f493, %f585, %f142;
	fma.rn.f32 	%f494, %f493, 0f3BBB989D, 0f3F000000;
	cvt.sat.f32.f32 	%f495, %f494;
	fma.rm.f32 	%f496, %f495, %f147, %f146;
	add.f32 	%f497, %f496, 0fCB40007F;
	neg.f32 	%f498, %f497;
	fma.rn.f32 	%f499, %f493, 0f3FB8AA3B, %f498;
	fma.rn.f32 	%f500, %f493, 0f32A57060, %f499;
	mov.b32 	%r75, %f496;
	shl.b32 	%r76, %r75, 23;
	mov.b32 	%f501, %r76;
	ex2.approx.ftz.f32 	%f502, %f500;
	mul.f32 	%f503, %f502, %f501;
	add.f32 	%f504, %f492, %f503;
	sub.f32 	%f505, %f48, %f142;
	fma.rn.f32 	%f506, %f505, 0f3BBB989D, 0f3F000000;
	cvt.sat.f32.f32 	%f507, %f506;
	fma.rm.f32 	%f508, %f507, %f147, %f146;
	add.f32 	%f509, %f508, 0fCB40007F;
	neg.f32 	%f510, %f509;
	fma.rn.f32 	%f511, %f505, 0f3FB8AA3B, %f510;
	fma.rn.f32 	%f512, %f505, 0f32A57060, %f511;
	mov.b32 	%r77, %f508;
	shl.b32 	%r78, %r77, 23;
	mov.b32 	%f513, %r78;
	ex2.approx.ftz.f32 	%f514, %f512;
	mul.f32 	%f515, %f514, %f513;
	add.f32 	%f516, %f504, %f515;
	sub.f32 	%f517, %f586, %f142;
	fma.rn.f32 	%f518, %f517, 0f3BBB989D, 0f3F000000;
	cvt.sat.f32.f32 	%f519, %f518;
	fma.rm.f32 	%f520, %f519, %f147, %f146;
	add.f32 	%f521, %f520, 0fCB40007F;
	neg.f32 	%f522, %f521;
	fma.rn.f32 	%f523, %f517, 0f3FB8AA3B, %f522;
	fma.rn.f32 	%f524, %f517, 0f32A57060, %f523;
	mov.b32 	%r79, %f520;
	shl.b32 	%r80, %r79, 23;
	mov.b32 	%f525, %r80;
	ex2.approx.ftz.f32 	%f526, %f524;
	mul.f32 	%f527, %f526, %f525;
	add.f32 	%f528, %f516, %f527;
	mov.b32 	%r81, %f528;
	shfl.sync.bfly.b32	%r82|%p40, %r81, 16, 31, -1;
	mov.b32 	%f529, %r82;
	add.f32 	%f530, %f528, %f529;
	mov.b32 	%r83, %f530;
	shfl.sync.bfly.b32	%r84|%p41, %r83, 8, 31, -1;
	mov.b32 	%f531, %r84;
	add.f32 	%f532, %f530, %f531;
	mov.b32 	%r85, %f532;
	shfl.sync.bfly.b32	%r86|%p42, %r85, 4, 31, -1;
	mov.b32 	%f533, %r86;
	add.f32 	%f534, %f532, %f533;
	mov.b32 	%r87, %f534;
	shfl.sync.bfly.b32	%r88|%p43, %r87, 2, 31, -1;
	mov.b32 	%f535, %r88;
	add.f32 	%f536, %f534, %f535;
	mov.b32 	%r89, %f536;
	shfl.sync.bfly.b32	%r90|%p44, %r89, 1, 31, -1;
	mov.b32 	%f537, %r90;
	add.f32 	%f538, %f536, %f537;
	div.rn.f32 	%f539, %f155, %f538;
	div.rn.f32 	%f540, %f167, %f538;
	div.rn.f32 	%f541, %f179, %f538;
	div.rn.f32 	%f542, %f191, %f538;
	div.rn.f32 	%f543, %f203, %f538;
	div.rn.f32 	%f544, %f215, %f538;
	div.rn.f32 	%f545, %f227, %f538;
	div.rn.f32 	%f546, %f239, %f538;
	div.rn.f32 	%f547, %f251, %f538;
	div.rn.f32 	%f548, %f263, %f538;
	div.rn.f32 	%f549, %f275, %f538;
	div.rn.f32 	%f550, %f287, %f538;
	div.rn.f32 	%f551, %f299, %f538;
	div.rn.f32 	%f552, %f311, %f538;
	div.rn.f32 	%f553, %f323, %f538;
	div.rn.f32 	%f554, %f335, %f538;
	div.rn.f32 	%f555, %f347, %f538;
	div.rn.f32 	%f556, %f359, %f538;
	div.rn.f32 	%f557, %f371, %f538;
	div.rn.f32 	%f558, %f383, %f538;
	div.rn.f32 	%f559, %f395, %f538;
	div.rn.f32 	%f560, %f407, %f538;
	div.rn.f32 	%f561, %f419, %f538;
	div.rn.f32 	%f562, %f431, %f538;
	div.rn.f32 	%f563, %f443, %f538;
	div.rn.f32 	%f564, %f455, %f538;
	div.rn.f32 	%f565, %f467, %f538;
	div.rn.f32 	%f566, %f479, %f538;
	div.rn.f32 	%f567, %f491, %f538;
	div.rn.f32 	%f568, %f503, %f538;
	div.rn.f32 	%f569, %f515, %f538;
	div.rn.f32 	%f570, %f527, %f538;
	mad.lo.s64 	%rd148, %rd248, %rd28, %rd4;
	shr.u64 	%rd149, %rd148, 63;
	add.s64 	%rd150, %rd148, %rd149;
	cvta.to.global.u64 	%rd151, %rd27;
	shl.b64 	%rd152, %rd150, 2;
	and.b64  	%rd153, %rd152, -8;
	add.s64 	%rd154, %rd151, %rd153;
	st.global.v2.f32 	[%rd154], {%f539, %f540};
	add.s64 	%rd155, %rd148, 64;
	shr.u64 	%rd156, %rd155, 63;
	add.s64 	%rd157, %rd155, %rd156;
	shl.b64 	%rd158, %rd157, 2;
	and.b64  	%rd159, %rd158, -8;
	add.s64 	%rd160, %rd151, %rd159;
	st.global.v2.f32 	[%rd160], {%f541, %f542};
	add.s64 	%rd161, %rd148, 128;
	shr.u64 	%rd162, %rd161, 63;
	add.s64 	%rd163, %rd161, %rd162;
	shl.b64 	%rd164, %rd163, 2;
	and.b64  	%rd165, %rd164, -8;
	add.s64 	%rd166, %rd151, %rd165;
	st.global.v2.f32 	[%rd166], {%f543, %f544};
	add.s64 	%rd167, %rd148, 192;
	shr.u64 	%rd168, %rd167, 63;
	add.s64 	%rd169, %rd167, %rd168;
	shl.b64 	%rd170, %rd169, 2;
	and.b64  	%rd171, %rd170, -8;
	add.s64 	%rd172, %rd151, %rd171;
	st.global.v2.f32 	[%rd172], {%f545, %f546};
	add.s64 	%rd173, %rd148, 256;
	shr.u64 	%rd174, %rd173, 63;
	add.s64 	%rd175, %rd173, %rd174;
	shl.b64 	%rd176, %rd175, 2;
	and.b64  	%rd177, %rd176, -8;
	add.s64 	%rd178, %rd151, %rd177;
	st.global.v2.f32 	[%rd178], {%f547, %f548};
	add.s64 	%rd179, %rd148, 320;
	shr.u64 	%rd180, %rd179, 63;
	add.s64 	%rd181, %rd179, %rd180;
	shl.b64 	%rd182, %rd181, 2;
	and.b64  	%rd183, %rd182, -8;
	add.s64 	%rd184, %rd151, %rd183;
	st.global.v2.f32 	[%rd184], {%f549, %f550};
	add.s64 	%rd185, %rd148, 384;
	shr.u64 	%rd186, %rd185, 63;
	add.s64 	%rd187, %rd185, %rd186;
	shl.b64 	%rd188, %rd187, 2;
	and.b64  	%rd189, %rd188, -8;
	add.s64 	%rd190, %rd151, %rd189;
	st.global.v2.f32 	[%rd190], {%f551, %f552};
	add.s64 	%rd191, %rd148, 448;
	shr.u64 	%rd192, %rd191, 63;
	add.s64 	%rd193, %rd191, %rd192;
	shl.b64 	%rd194, %rd193, 2;
	and.b64  	%rd195, %rd194, -8;
	add.s64 	%rd196, %rd151, %rd195;
	st.global.v2.f32 	[%rd196], {%f553, %f554};
	add.s64 	%rd197, %rd148, 512;
	shr.u64 	%rd198, %rd197, 63;
	add.s64 	%rd199, %rd197, %rd198;
	shl.b64 	%rd200, %rd199, 2;
	and.b64  	%rd201, %rd200, -8;
	add.s64 	%rd202, %rd151, %rd201;
	st.global.v2.f32 	[%rd202], {%f555, %f556};
	add.s64 	%rd203, %rd148, 576;
	shr.u64 	%rd204, %rd203, 63;
	add.s64 	%rd205, %rd203, %rd204;
	shl.b64 	%rd206, %rd205, 2;
	and.b64  	%rd207, %rd206, -8;
	add.s64 	%rd208, %rd151, %rd207;
	st.global.v2.f32 	[%rd208], {%f557, %f558};
	add.s64 	%rd209, %rd148, 640;
	shr.u64 	%rd210, %rd209, 63;
	add.s64 	%rd211, %rd209, %rd210;
	shl.b64 	%rd212, %rd211, 2;
	and.b64  	%rd213, %rd212, -8;
	add.s64 	%rd214, %rd151, %rd213;
	st.global.v2.f32 	[%rd214], {%f559, %f560};
	add.s64 	%rd215, %rd148, 704;
	shr.u64 	%rd216, %rd215, 63;
	add.s64 	%rd217, %rd215, %rd216;
	shl.b64 	%rd218, %rd217, 2;
	and.b64  	%rd219, %rd218, -8;
	add.s64 	%rd220, %rd151, %rd219;
	st.global.v2.f32 	[%rd220], {%f561, %f562};
	add.s64 	%rd221, %rd148, 768;
	shr.u64 	%rd222, %rd221, 63;
	add.s64 	%rd223, %rd221, %rd222;
	shl.b64 	%rd224, %rd223, 2;
	and.b64  	%rd225, %rd224, -8;
	add.s64 	%rd226, %rd151, %rd225;
	st.global.v2.f32 	[%rd226], {%f563, %f564};
	add.s64 	%rd227, %rd148, 832;
	shr.u64 	%rd228, %rd227, 63;
	add.s64 	%rd229, %rd227, %rd228;
	shl.b64 	%rd230, %rd229, 2;
	and.b64  	%rd231, %rd230, -8;
	add.s64 	%rd232, %rd151, %rd231;
	st.global.v2.f32 	[%rd232], {%f565, %f566};
	add.s64 	%rd233, %rd148, 896;
	shr.u64 	%rd234, %rd233, 63;
	add.s64 	%rd235, %rd233, %rd234;
	shl.b64 	%rd236, %rd235, 2;
	and.b64  	%rd237, %rd236, -8;
	add.s64 	%rd238, %rd151, %rd237;
	st.global.v2.f32 	[%rd238], {%f567, %f568};
	add.s64 	%rd239, %rd148, 960;
	shr.u64 	%rd240, %rd239, 63;
	add.s64 	%rd241, %rd239, %rd240;
	shl.b64 	%rd242, %rd241, 2;
	and.b64  	%rd243, %rd242, -8;
	add.s64 	%rd244, %rd151, %rd243;
	st.global.v2.f32 	[%rd244], {%f569, %f570};
	cvt.s64.s32 	%rd245, %r93;
	add.s64 	%rd248, %rd248, %rd245;
	setp.lt.s64 	%p45, %rd248, %rd247;
	@%p45 bra 	$L__BB52_4;
$L__BB52_37:
	ret;

}
	// .globl	_Z15SoftmaxWarpImplI24ElementwiseScaleMaskLoadIffbE11DirectStoreIffEfLi2ELi32ELi32ELi1ELb1EL9Algorithm0EEvT_T0_ll
.visible .entry _Z15SoftmaxWarpImplI24ElementwiseScaleMaskLoadIffbE11DirectStoreIffEfLi2ELi32ELi32ELi1ELb1EL9Algorithm0EEvT_T0_ll(
	.param .align 8 .b8 _Z15SoftmaxWarpImplI24ElementwiseScaleMaskLoadIffbE11DirectStoreIffEfLi2ELi32ELi32ELi1ELb1EL9Algorithm0EEvT_T0_ll_param_0[32],
	.param .align 8 .b8 _Z15SoftmaxWarpImplI24ElementwiseScaleMaskLoadIffbE11DirectStoreIffEfLi2ELi32ELi32ELi1ELb1EL9Algorithm0EEvT_T0_ll_param_1[16],
	.param .u64 _Z15SoftmaxWarpImplI24ElementwiseScaleMaskLoadIffbE11DirectStoreIffEfLi2ELi32ELi32ELi1ELb1EL9Algorithm0EEvT_T0_ll_param_2,
	.param .u64 _Z15SoftmaxWarpImplI24ElementwiseScaleMaskLoadIffbE11DirectStoreIffEfLi2ELi32ELi32ELi1ELb1EL9Algorithm0EEvT_T0_ll_param_3
)
{
	.reg .pred 	%p<78>;
	.reg .b16 	%rs<33>;
	.reg .b32 	%r<115>;
	.reg .b32 	%f<705>;
	.reg .b64 	%rd<268>;

	ld.param.u64 	%rd45, [_Z15SoftmaxWarpImplI24ElementwiseScaleMaskLoadIffbE11DirectStoreIffEfLi2ELi32ELi32ELi1ELb1EL9Algorithm0EEvT_T0_ll_param_1+8];
	ld.param.v2.f32 	{%f153, %f154}, [_Z15SoftmaxWarpImplI24ElementwiseScaleMaskLoadIffbE11DirectStoreIffEfLi2ELi32ELi32ELi1ELb1EL9Algorithm0EEvT_T0_ll_param_0+24];
	ld.param.u64 	%rd43, [_Z15SoftmaxWarpImplI24ElementwiseScaleMaskLoadIffbE11DirectStoreIffEfLi2ELi32ELi32ELi1ELb1EL9Algorithm0EEvT_T0_ll_param_0+16];
	ld.param.u64 	%rd44, [_Z15SoftmaxWarpImplI24ElementwiseScaleMaskLoadIffbE11DirectStoreIffEfLi2ELi32ELi32ELi1ELb1EL9Algorithm0EEvT_T0_ll_param_1];
	ld.param.u64 	%rd42, [_Z15SoftmaxWarpImplI24ElementwiseScaleMaskLoadIffbE11DirectStoreIffEfLi2ELi32ELi32ELi1ELb1EL9Algorithm0EEvT_T0_ll_param_0+8];
	ld.param.u64 	%rd41, [_Z15SoftmaxWarpImplI24ElementwiseScaleMaskLoadIffbE11DirectStoreIffEfLi2ELi32ELi32ELi1ELb1EL9Algorithm0EEvT_T0_ll_param_0];
	ld.param.u64 	%rd47, [_Z15SoftmaxWarpImplI24ElementwiseScaleMaskLoadIffbE11DirectStoreIffEfLi2ELi32ELi32ELi1ELb1EL9Algorithm0EEvT_T0_ll_param_3];
	cvta.to.global.u64 	%rd1, %rd41;
	cvta.to.global.u64 	%rd2, %rd42;
	cvta.to.global.u64 	%rd3, %rd44;
	setp.lt.s64 	%p1, %rd47, 1025;
	@%p1 bra 	$L__BB53_2;
	mov.u64 	%rd48, $str;
	cvta.global.u64 	%rd49, %rd48;
	mov.u64 	%rd50, $str$1;
	cvta.global.u64 	%rd51, %rd50;
	mov.u64 	%rd52, __unnamed_54;
	cvta.global.u64 	%rd53, %rd52;
	{ // callseq 53, 0
	.param .b64 param0;
	st.param.b64 	[param0], %rd49;
	.param .b64 param1;
	st.param.b64 	[param1], %rd51;
	.param .b32 param2;
	st.param.b32 	[param2], 254;
	.param .b64 param3;
	st.param.b64 	[param3], %rd53;
	.param .b64 param4;
	st.param.b64 	[param4], 1;
	call.uni 
	__assertfail, 
	(
	param0, 
	param1, 
	param2, 
	param3, 
	param4
	);
	} // callseq 53
$L__BB53_2:
	ld.param.u64 	%rd265, [_Z15SoftmaxWarpImplI24ElementwiseScaleMaskLoadIffbE11DirectStoreIffEfLi2ELi32ELi32ELi1ELb1EL9Algorithm0EEvT_T0_ll_param_2];
	mov.u32 	%r1, %ctaid.x;
	mov.u32 	%r2, %ntid.y;
	mov.u32 	%r3, %tid.y;
	mad.lo.s32 	%r4, %r1, %r2, %r3;
	cvt.s64.s32 	%rd267, %r4;
	setp.le.s64 	%p2, %rd265, %rd267;
	@%p2 bra 	$L__BB53_101;
	mov.u32 	%r5, %tid.x;
	shl.b32 	%r6, %r5, 1;
	add.s32 	%r7, %r6, 64;
	cvt.u64.u32 	%rd5, %r7;
	add.s32 	%r8, %r6, 128;
	cvt.u64.u32 	%rd6, %r8;
	add.s32 	%r9, %r6, 192;
	cvt.u64.u32 	%rd7, %r9;
	add.s32 	%r10, %r6, 256;
	cvt.u64.u32 	%rd8, %r10;
	add.s32 	%r11, %r6, 320;
	cvt.u64.u32 	%rd9, %r11;
	add.s32 	%r12, %r6, 384;
	cvt.u64.u32 	%rd10, %r12;
	add.s32 	%r13, %r6, 448;
	cvt.u64.u32 	%rd11, %r13;
	add.s32 	%r14, %r6, 512;
	cvt.u64.u32 	%rd12, %r14;
	add.s32 	%r15, %r6, 576;
	cvt.u64.u32 	%rd13, %r15;
	add.s32 	%r16, %r6, 640;
	cvt.u64.u32 	%rd14, %r16;
	add.s32 	%r17, %r6, 704;
	cvt.u64.u32 	%rd15, %r17;
	add.s32 	%r18, %r6, 768;
	cvt.u64.u32 	%rd16, %r18;
	add.s32 	%r19, %r6, 832;
	cvt.u64.u32 	%rd17, %r19;
	add.s32 	%r20, %r6, 896;
	cvt.u64.u32 	%rd18, %r20;
	add.s32 	%r21, %r6, 960;
	cvt.u64.u32 	%rd19, %r21;
	mov.u32 	%r112, %nctaid.x;
	mul.lo.s32 	%r114, %r112, %r2;
$L__BB53_4:
	cvt.u64.u32 	%rd21, %r6;
	setp.le.s64 	%p3, %rd47, %rd21;
	mul.lo.s64 	%rd22, %rd267, %rd43;
	mov.f32 	%f642, 0fFF800000;
	mov.f32 	%f643, %f642;
	mov.f32 	%f648, %f642;
	@%p3 bra 	$L__BB53_8;
	add.s64 	%rd54, %rd22, %rd21;
	shr.u64 	%rd55, %rd54, 63;
	add.s64 	%rd56, %rd54, %rd55;
	shl.b64 	%rd57, %rd56, 2;
	and.b64  	%rd58, %rd57, -8;
	add.s64 	%rd23, %rd1, %rd58;
	ld.global.f32 	%f156, [%rd23];
	and.b64  	%rd59, %rd56, -2;
	add.s64 	%rd60, %rd2, %rd59;
	ld.global.v2.u8 	{%rs1, %rs2}, [%rd60];
	setp.eq.s16 	%p4, %rs1, 0;
	mul.f32 	%f157, %f154, %f156;
	selp.f32 	%f643, %f153, %f157, %p4;
	setp.eq.s16 	%p5, %rs2, 0;
	mov.f32 	%f642, %f153;
	@%p5 bra 	$L__BB53_7;
	ld.global.f32 	%f158, [%rd23+4];
	mul.f32 	%f642, %f154, %f158;
$L__BB53_7:
	max.f32 	%f159, %f643, 0fFF800000;
	max.f32 	%f648, %f159, %f642;
$L__BB53_8:
	setp.le.s64 	%p6, %rd47, %rd5;
	mov.f32 	%f646, 0fFF800000;
	mov.f32 	%f647, %f646;
	@%p6 bra 	$L__BB53_12;
	add.s64 	%rd61, %rd22, %rd5;
	shr.u64 	%rd62, %rd61, 63;
	add.s64 	%rd63, %rd61, %rd62;
	shl.b64 	%rd64, %rd63, 2;
	and.b64  	%rd65, %rd64, -8;
	add.s64 	%rd24, %rd1, %rd65;
	ld.global.f32 	%f161, [%rd24];
	and.b64  	%rd66, %rd63, -2;
	add.s64 	%rd67, %rd2, %rd66;
	ld.global.v2.u8 	{%rs3, %rs4}, [%rd67];
	setp.eq.s16 	%p7, %rs3, 0;
	mul.f32 	%f162, %f154, %f161;
	selp.f32 	%f647, %f153, %f162, %p7;
	setp.eq.s16 	%p8, %rs4, 0;
	mov.f32 	%f646, %f153;
	@%p8 bra 	$L__BB53_11;
	ld.global.f32 	%f163, [%rd24+4];
	mul.f32 	%f646, %f154, %f163;
$L__BB53_11:
	max.f32 	%f164, %f648, %f647;
	max.f32 	%f648, %f164, %f646;
$L__BB53_12:
	setp.le.s64 	%p9, %rd47, %rd6;
	mov.f32 	%f650, 0fFF800000;
	mov.f32 	%f651, %f650;
	@%p9 bra 	$L__BB53_16;
	add.s64 	%rd68, %rd22, %rd6;
	shr.u64 	%rd69, %rd68, 63;
	add.s64 	%rd70, %rd68, %rd69;
	shl.b64 	%rd71, %rd70, 2;
	and.b64  	%rd72, %rd71, -8;
	add.s64 	%rd25, %rd1, %rd72;
	ld.global.f32 	%f166, [%rd25];
	and.b64  	%rd73, %rd70, -2;
	add.s64 	%rd74, %rd2, %rd73;
	ld.global.v2.u8 	{%rs5, %rs6}, [%rd74];
	setp.eq.s16 	%p10, %rs5, 0;
	mul.f32 	%f167, %f154, %f166;
	selp.f32 	%f651, %f153, %f167, %p10;
	setp.eq.s16 	%p11, %rs6, 0;
	mov.f32 	%f650, %f153;
	@%p11 bra 	$L__BB53_15;
	ld.global.f32 	%f168, [%rd25+4];
	mul.f32 	%f650, %f154, %f168;
$L__BB53_15:
	max.f32 	%f169, %f648, %f651;
	max.f32 	%f648, %f169, %f650;
$L__BB53_16:
	setp.le.s64 	%p12, %rd47, %rd7;
	mov.f32 	%f654, 0fFF800000;
	mov.f32 	%f655, %f654;
	@%p12 bra 	$L__BB53_20;
	add.s64 	%rd75, %rd22, %rd7;
	shr.u64 	%rd76, %rd75, 63;
	add.s64 	%rd77, %rd75, %rd76;
	shl.b64 	%rd78, %rd77, 2;
	and.b64  	%rd79, %rd78, -8;
	add.s64 	%rd26, %rd1, %rd79;
	ld.global.f32 	%f171, [%rd26];
	and.b64  	%rd80, %rd77, -2;
	add.s64 	%rd81, %rd2, %rd80;
	ld.global.v2.u8 	{%rs7, %rs8}, [%rd81];
	setp.eq.s16 	%p13, %rs7, 0;
	mul.f32 	%f172, %f154, %f171;
	selp.f32 	%f655, %f153, %f172, %p13;
	setp.eq.s16 	%p14, %rs8, 0;
	mov.f32 	%f654, %f153;
	@%p14 bra 	$L__BB53_19;
	ld.global.f32 	%f173, [%rd26+4];
	mul.f32 	%f654, %f154, %f173;
$L__BB53_19:
	max.f32 	%f174, %f648, %f655;
	max.f32 	%f648, %f174, %f654;
$L__BB53_20:
	setp.le.s64 	%p15, %rd47, %rd8;
	mov.f32 	%f658, 0fFF800000;
	mov.f32 	%f659, %f658;
	@%p15 bra 	$L__BB53_24;
	add.s64 	%rd82, %rd22, %rd8;
	shr.u64 	%rd83, %rd82, 63;
	add.s64 	%rd84, %rd82, %rd83;
	shl.b64 	%rd85, %rd84, 2;
	and.b64  	%rd86, %rd85, -8;
	add.s64 	%rd27, %rd1, %rd86;
	ld.global.f32 	%f176, [%rd27];
	and.b64  	%rd87, %rd84, -2;
	add.s64 	%rd88, %rd2, %rd87;
	ld.global.v2.u8 	{%rs9, %rs10}, [%rd88];
	setp.eq.s16 	%p16, %rs9, 0;
	mul.f32 	%f177, %f154, %f176;
	selp.f32 	%f659, %f153, %f177, %p16;
	setp.eq.s16 	%p17, %rs10, 0;
	mov.f32 	%f658, %f153;
	@%p17 bra 	$L__BB53_23;
	ld.global.f32 	%f178, [%rd27+4];
	mul.f32 	%f658, %f154, %f178;
$L__BB53_23:
	max.f32 	%f179, %f648, %f659;
	max.f32 	%f648, %f179, %f658;
$L__BB53_24:
	setp.le.s64 	%p18, %rd47, %rd9;
	mov.f32 	%f662, 0fFF800000;
	mov.f32 	%f663, %f662;
	@%p18 bra 	$L__BB53_28;
	add.s64 	%rd89, %rd22, %rd9;
	shr.u64 	%rd90, %rd89, 63;
	add.s64 	%rd91, %rd89, %rd90;
	shl.b64 	%rd92, %rd91, 2;
	and.b64  	%rd93, %rd92, -8;
	add.s64 	%rd28, %rd1, %rd93;
	ld.global.f32 	%f181, [%rd28];
	and.b64  	%rd94, %rd91, -2;
	add.s64 	%rd95, %rd2, %rd94;
	ld.global.v2.u8 	{%rs11, %rs12}, [%rd95];
	setp.eq.s16 	%p19, %rs11, 0;
	mul.f32 	%f182, %f154, %f181;
	selp.f32 	%f663, %f153, %f182, %p19;
	setp.eq.s16 	%p20, %rs12, 0;
	mov.f32 	%f662, %f153;
	@%p20 bra 	$L__BB53_27;
	ld.global.f32 	%f183, [%rd28+4];
	mul.f32 	%f662, %f154, %f183;
$L__BB53_27:
	max.f32 	%f184, %f648, %f663;
	max.f32 	%f648, %f184, %f662;
$L__BB53_28:
	setp.le.s64 	%p21, %rd47, %rd10;
	mov.f32 	%f666, 0fFF800000;
	mov.f32 	%f667, %f666;
	@%p21 bra 	$L__BB53_32;
	add.s64 	%rd96, %rd22, %rd10;
	shr.u64 	%rd97, %rd96, 63;
	add.s64 	%rd98, %rd96, %rd97;
	shl.b64 	%rd99, %rd98, 2;
	and.b64  	%rd100, %rd99, -8;
	add.s64 	%rd29, %rd1, %rd100;
	ld.global.f32 	%f186, [%rd29];
	and.b64  	%rd101, %rd98, -2;
	add.s64 	%rd102, %rd2, %rd101;
	ld.global.v2.u8 	{%rs13, %rs14}, [%rd102];
	setp.eq.s16 	%p22, %rs13, 0;
	mul.f32 	%f187, %f154, %f186;
	selp.f32 	%f667, %f153, %f187, %p22;
	setp.eq.s16 	%p23, %rs14, 0;
	mov.f32 	%f666, %f153;
	@%p23 bra 	$L__BB53_31;
	ld.global.f32 	%f188, [%rd29+4];
	mul.f32 	%f666, %f154, %f188;
$L__BB53_31:
	max.f32 	%f189, %f648, %f667;
	max.f32 	%f648, %f189, %f666;
$L__BB53_32:
	setp.le.s64 	%p24, %rd47, %rd11;
	mov.f32 	%f670, 0fFF800000;
	mov.f32 	%f671, %f670;
	@%p24 bra 	$L__BB53_36;
	add.s64 	%rd103, %rd22, %rd11;
	shr.u64 	%rd104, %rd103, 63;
	add.s64 	%rd105, %rd103, %rd104;
	shl.b64 	%rd106, %rd105, 2;
	and.b64  	%rd107, %rd106, -8;
	add.s64 	%rd30, %rd1, %rd107;
	ld.global.f32 	%f191, [%rd30];
	and.b64  	%rd108, %rd105, -2;
	add.s64 	%rd109, %rd2, %rd108;
	ld.global.v2.u8 	{%rs15, %rs16}, [%rd109];
	setp.eq.s16 	%p25, %rs15, 0;
	mul.f32 	%f192, %f154, %f191;
	selp.f32 	%f671, %f153, %f192, %p25;
	setp.eq.s16 	%p26, %rs16, 0;
	mov.f32 	%f670, %f153;
	@%p26 bra 	$L__BB53_35;
	ld.global.f32 	%f193, [%rd30+4];
	mul.f32 	%f670, %f154, %f193;
$L__BB53_35:
	max.f32 	%f194, %f648, %f671;
	max.f32 	%f648, %f194, %f670;
$L__BB53_36:
	setp.le.s64 	%p27, %rd47, %rd12;
	mov.f32 	%f674, 0fFF800000;
	mov.f32 	%f675, %f674;
	@%p27 bra 	$L__BB53_40;
	add.s64 	%rd110, %rd22, %rd12;
	shr.u64 	%rd111, %rd110, 63;
	add.s64 	%rd112, %rd110, %rd111;
	shl.b64 	%rd113, %rd112, 2;
	and.b64  	%rd114, %rd113, -8;
	add.s64 	%rd31, %rd1, %rd114;
	ld.global.f32 	%f196, [%rd31];
	and.b64  	%rd115, %rd112, -2;
	add.s64 	%rd116, %rd2, %rd115;
	ld.global.v2.u8 	{%rs17, %rs18}, [%rd116];
	setp.eq.s16 	%p28, %rs17, 0;
	mul.f32 	%f197, %f154, %f196;
	selp.f32 	%f675, %f153, %f197, %p28;
	setp.eq.s16 	%p29, %rs18, 0;
	mov.f32 	%f674, %f153;
	@%p29 bra 	$L__BB53_39;
	ld.global.f32 	%f198, [%rd31+4];
	mul.f32 	%f674, %f154, %f198;
$L__BB53_39:
	max.f32 	%f199, %f648, %f675;
	max.f32 	%f648, %f199, %f674;
$L__BB53_40:
	setp.le.s64 	%p30, %rd47, %rd13;
	mov.f32 	%f678, 0fFF800000;
	mov.f32 	%f679, %f678;
	@%p30 bra 	$L__BB53_44;
	add.s64 	%rd117, %rd22, %rd13;
	shr.u64 	%rd118, %rd117, 63;
	add.s64 	%rd119, %rd117, %rd118;
	shl.b64 	%rd120, %rd119, 2;
	and.b64  	%rd121, %rd120, -8;
	add.s64 	%rd32, %rd1, %rd121;
	ld.global.f32 	%f201, [%rd32];
	and.b64  	%rd122, %rd119, -2;
	add.s64 	%rd123, %rd2, %rd122;
	ld.global.v2.u8 	{%rs19, %rs20}, [%rd123];
	setp.eq.s16 	%p31, %rs19, 0;
	mul.f32 	%f202, %f154, %f201;
	selp.f32 	%f679, %f153, %f202, %p31;
	setp.eq.s16 	%p32, %rs20, 0;
	mov.f32 	%f678, %f153;
	@%p32 bra 	$L__BB53_43;
	ld.global.f32 	%f203, [%rd32+4];
	mul.f32 	%f678, %f154, %f203;
$L__BB53_43:
	max.f32 	%f204, %f648, %f679;
	max.f32 	%f648, %f204, %f678;
$L__BB53_44:
	setp.le.s64 	%p33, %rd47, %rd14;
	mov.f32 	%f682, 0fFF800000;
	mov.f32 	%f683, %f682;
	@%p33 bra 	$L__BB53_48;
	add.s64 	%rd124, %rd22, %rd14;
	shr.u64 	%rd125, %rd124, 63;
	add.s64 	%rd126, %rd124, %rd125;
	shl.b64 	%rd127, %rd126, 2;
	and.b64  	%rd128, %rd127, -8;
	add.s64 	%rd33, %rd1, %rd128;
	ld.global.f32 	%f206, [%rd33];
	and.b64  	%rd129, %rd126, -2;
	add.s64 	%rd130, %rd2, %rd129;
	ld.global.v2.u8 	{%rs21, %rs22}, [%rd130];
	setp.eq.s16 	%p34, %rs21, 0;
	mul.f32 	%f207, %f154, %f206;
	selp.f32 	%f683, %f153, %f207, %p34;
	setp.eq.s16 	%p35, %rs22, 0;
	mov.f32 	%f682, %f153;
	@%p35 bra 	$L__BB53_47;
	ld.global.f32 	%f208, [%rd33+4];
	mul.f32 	%f682, %f154, %f208;
$L__BB53_47:
	max.f32 	%f209, %f648, %f683;
	max.f32 	%f648, %f209, %f682;
$L__BB53_48:
	setp.le.s64 	%p36, %rd47, %rd15;
	mov.f32 	%f686, 0fFF800000;
	mov.f32 	%f687, %f686;
	@%p36 bra 	$L__BB53_52;
	add.s64 	%rd131, %rd22, %rd15;
	shr.u64 	%rd132, %rd131, 63;
	add.s64 	%rd133, %rd131, %rd132;
	shl.b64 	%rd134, %rd133, 2;
	and.b64  	%rd135, %rd134, -8;
	add.s64 	%rd34, %rd1, %rd135;
	ld.global.f32 	%f211, [%rd34];
	and.b64  	%rd136, %rd133, -2;
	add.s64 	%rd137, %rd2, %rd136;
	ld.global.v2.u8 	{%rs23, %rs24}, [%rd137];
	setp.eq.s16 	%p37, %rs23, 0;
	mul.f32 	%f212, %f154, %f211;
	selp.f32 	%f687, %f153, %f212, %p37;
	setp.eq.s16 	%p38, %rs24, 0;
	mov.f32 	%f686, %f153;
	@%p38 bra 	$L__BB53_51;
	ld.global.f32 	%f213, [%rd34+4];
	mul.f32 	%f686, %f154, %f213;
$L__BB53_51:
	max.f32 	%f214, %f648, %f687;
	max.f32 	%f648, %f214, %f686;
$L__BB53_52:
	setp.le.s64 	%p39, %rd47, %rd16;
	mov.f32 	%f690, 0fFF800000;
	mov.f32 	%f691, %f690;
	@%p39 bra 	$L__BB53_56;
	add.s64 	%rd138, %rd22, %rd16;
	shr.u64 	%rd139, %rd138, 63;
	add.s64 	%rd140, %rd138, %rd139;
	shl.b64 	%rd141, %rd140, 2;
	and.b64  	%rd142, %rd141, -8;
	add.s64 	%rd35, %rd1, %rd142;
	ld.global.f32 	%f216, [%rd35];
	and.b64  	%rd143, %rd140, -2;
	add.s64 	%rd144, %rd2, %rd143;
	ld.global.v2.u8 	{%rs25, %rs26}, [%rd144];
	setp.eq.s16 	%p40, %rs25, 0;
	mul.f32 	%f217, %f154, %f216;
	selp.f32 	%f691, %f153, %f217, %p40;
	setp.eq.s16 	%p41, %rs26, 0;
	mov.f32 	%f690, %f153;
	@%p41 bra 	$L__BB53_55;
	ld.global.f32 	%f218, [%rd35+4];
	mul.f32 	%f690, %f154, %f218;
$L__BB53_55:
	max.f32 	%f219, %f648, %f691;
	max.f32 	%f648, %f219, %f690;
$L__BB53_56:
	setp.le.s64 	%p42, %rd47, %rd17;
	mov.f32 	%f694, 0fFF800000;
	mov.f32 	%f695, %f694;
	@%p42 bra 	$L__BB53_60;
	add.s64 	%rd145, %rd22, %rd17;
	shr.u64 	%rd146, %rd145, 63;
	add.s64 	%rd147, %rd145, %rd146;
	shl.b64 	%rd148, %rd147, 2;
	and.b64  	%rd149, %rd148, -8;
	add.s64 	%rd36, %rd1, %rd149;
	ld.global.f32 	%f221, [%rd36];
	and.b64  	%rd150, %rd147, -2;
	add.s64 	%rd151, %rd2, %rd150;
	ld.global.v2.u8 	{%rs27, %rs28}, [%rd151];
	setp.eq.s16 	%p43, %rs27, 0;
	mul.f32 	%f222, %f154, %f221;
	selp.f32 	%f695, %f153, %f222, %p43;
	setp.eq.s16 	%p44, %rs28, 0;
	mov.f32 	%f694, %f153;
	@%p44 bra 	$L__BB53_59;
	ld.global.f32 	%f223, [%rd36+4];
	mul.f32 	%f694, %f154, %f223;
$L__BB53_59:
	max.f32 	%f224, %f648, %f695;
	max.f32 	%f648, %f224, %f694;
$L__BB53_60:
	setp.le.s64 	%p45, %rd47, %rd18;
	mov.f32 	%f698, 0fFF800000;
	mov.f32 	%f699, %f698;
	@%p45 bra 	$L__BB53_64;
	add.s64 	%rd152, %rd22, %rd18;
	shr.u64 	%rd153, %rd152, 63;
	add.s64 	%rd154, %rd152, %rd153;
	shl.b64 	%rd155, %rd154, 2;
	and.b64  	%rd156, %rd155, -8;
	add.s64 	%rd37, %rd1, %rd156;
	ld.global.f32 	%f226, [%rd37];
	and.b64  	%rd157, %rd154, -2;
	add.s64 	%rd158, %rd2, %rd157;
	ld.global.v2.u8 	{%rs29, %rs30}, [%rd158];
	setp.eq.s16 	%p46, %rs29, 0;
	mul.f32 	%f227, %f154, %f226;
	selp.f32 	%f699, %f153, %f227, %p46;
	setp.eq.s16 	%p47, %rs30, 0;
	mov.f32 	%f698, %f153;
	@%p47 bra 	$L__BB53_63;
	ld.global.f32 	%f228, [%rd37+4];
	mul.f32 	%f698, %f154, %f228;
$L__BB53_63:
	max.f32 	%f229, %f648, %f699;
	max.f32 	%f648, %f229, %f698;
$L__BB53_64:
	setp.le.s64 	%p48, %rd47, %rd19;
	mov.f32 	%f702, 0fFF800000;
	mov.f32 	%f703, %f702;
	@%p48 bra 	$L__BB53_68;
	add.s64 	%rd159, %rd22, %rd19;
	shr.u64 	%rd160, %rd159, 63;
	add.s64 	%rd161, %rd159, %rd160;
	shl.b64 	%rd162, %rd161, 2;
	and.b64  	%rd163, %rd162, -8;
	add.s64 	%rd38, %rd1, %rd163;
	ld.global.f32 	%f231, [%rd38];
	and.b64  	%rd164, %rd161, -2;
	add.s64 	%rd165, %rd2, %rd164;
	ld.global.v2.u8 	{%rs31, %rs32}, [%rd165];
	setp.eq.s16 	%p49, %rs31, 0;
	mul.f32 	%f232, %f154, %f231;
	selp.f32 	%f703, %f153, %f232, %p49;
	setp.eq.s16 	%p50, %rs32, 0;
	mov.f32 	%f702, %f153;
	@%p50 bra 	$L__BB53_67;
	ld.global.f32 	%f233, [%rd38+4];
	mul.f32 	%f702, %f154, %f233;
$L__BB53_67:
	max.f32 	%f234, %f648, %f703;
	max.f32 	%f648, %f234, %f702;
$L__BB53_68:
	cvt.u64.u32 	%rd166, %r6;
	setp.le.s64 	%p51, %rd47, %rd166;
	mov.b32 	%r26, %f648;
	shfl.sync.bfly.b32	%r27|%p52, %r26, 16, 31, -1;
	mov.b32 	%f235, %r27;
	max.f32 	%f236, %f648, %f235;
	mov.b32 	%r28, %f236;
	shfl.sync.bfly.b32	%r29|%p53, %r28, 8, 31, -1;
	mov.b32 	%f237, %r29;
	max.f32 	%f238, %f236, %f237;
	mov.b32 	%r30, %f238;
	shfl.sync.bfly.b32	%r31|%p54, %r30, 4, 31, -1;
	mov.b32 	%f239, %r31;
	max.f32 	%f240, %f238, %f239;
	mov.b32 	%r32, %f240;
	shfl.sync.bfly.b32	%r33|%p55, %r32, 2, 31, -1;
	mov.b32 	%f241, %r33;
	max.f32 	%f242, %f240, %f241;
	mov.b32 	%r34, %f242;
	shfl.sync.bfly.b32	%r35|%p56, %r34, 1, 31, -1;
	mov.b32 	%f243, %r35;
	max.f32 	%f244, %f242, %f243;
	sub.f32 	%f245, %f643, %f244;
	fma.rn.f32 	%f246, %f245, 0f3BBB989D, 0f3F000000;
	cvt.sat.f32.f32 	%f247, %f246;
	mov.f32 	%f248, 0f4B400001;
	mov.f32 	%f249, 0f437C0000;
	fma.rm.f32 	%f250, %f247, %f249, %f248;
	add.f32 	%f251, %f250, 0fCB40007F;
	neg.f32 	%f252, %f251;
	fma.rn.f32 	%f253, %f245, 0f3FB8AA3B, %f252;
	fma.rn.f32 	%f254, %f245, 0f32A57060, %f253;
	mov.b32 	%r36, %f250;
	shl.b32 	%r37, %r36, 23;
	mov.b32 	%f255, %r37;
	ex2.approx.ftz.f32 	%f256, %f254;
	mul.f32 	%f257, %f256, %f255;
	add.f32 	%f258, %f257, 0f00000000;
	sub.f32 	%f259, %f642, %f244;
	fma.rn.f32 	%f260, %f259, 0f3BBB989D, 0f3F000000;
	cvt.sat.f32.f32 	%f261, %f260;
	fma.rm.f32 	%f262, %f261, %f249, %f248;
	add.f32 	%f263, %f262, 0fCB40007F;
	neg.f32 	%f264, %f263;
	fma.rn.f32 	%f265, %f259, 0f3FB8AA3B, %f264;
	fma.rn.f32 	%f266, %f259, 0f32A57060, %f265;
	mov.b32 	%r38, %f262;
	shl.b32 	%r39, %r38, 23;
	mov.b32 	%f267, %r39;
	ex2.approx.ftz.f32 	%f268, %f266;
	mul.f32 	%f269, %f268, %f267;
	add.f32 	%f270, %f258, %f269;
	sub.f32 	%f271, %f647, %f244;
	fma.rn.f32 	%f272, %f271, 0f3BBB989D, 0f3F000000;
	cvt.sat.f32.f32 	%f273, %f272;
	fma.rm.f32 	%f274, %f273, %f249, %f248;
	add.f32 	%f275, %f274, 0fCB40007F;
	neg.f32 	%f276, %f275;
	fma.rn.f32 	%f277, %f271, 0f3FB8AA3B, %f276;
	fma.rn.f32 	%f278, %f271, 0f32A57060, %f277;
	mov.b32 	%r40, %f274;
	shl.b32 	%r41, %r40, 23;
	mov.b32 	%f279, %r41;
	ex2.approx.ftz.f32 	%f280, %f278;
	mul.f32 	%f281, %f280, %f279;
	add.f32 	%f282, %f270, %f281;
	sub.f32 	%f283, %f646, %f244;
	fma.rn.f32 	%f284, %f283, 0f3BBB989D, 0f3F000000;
	cvt.sat.f32.f32 	%f285, %f284;
	fma.rm.f32 	%f286, %f285, %f249, %f248;
	add.f32 	%f287, %f286, 0fCB40007F;
	neg.f32 	%f288, %f287;
	fma.rn.f32 	%f289, %f283, 0f3FB8AA3B, %f288;
	fma.rn.f32 	%f290, %f283, 0f32A57060, %f289;
	mov.b32 	%r42, %f286;
	shl.b32 	%r43, %r42, 23;
	mov.b32 	%f291, %r43;
	ex2.approx.ftz.f32 	%f292, %f290;
	mul.f32 	%f293, %f292, %f291;
	add.f32 	%f294, %f282, %f293;
	sub.f32 	%f295, %f651, %f244;
	fma.rn.f32 	%f296, %f295, 0f3BBB989D, 0f3F000000;
	cvt.sat.f32.f32 	%f297, %f296;
	fma.rm.f32 	%f298, %f297, %f249, %f248;
	add.f32 	%f299, %f298, 0fCB40007F;
	neg.f32 	%f300, %f299;
	fma.rn.f32 	%f301, %f295, 0f3FB8AA3B, %f300;
	fma.rn.f32 	%f302, %f295, 0f32A57060, %f301;
	mov.b32 	%r44, %f298;
	shl.b32 	%r45, %r44, 23;
	mov.b32 	%f303, %r45;
	ex2.approx.ftz.f32 	%f304, %f302;
	mul.f32 	%f305, %f304, %f303;
	add.f32 	%f306, %f294, %f305;
	sub.f32 	%f307, %f650, %f244;
	fma.rn.f32 	%f308, %f307, 0f3BBB989D, 0f3F000000;
	cvt.sat.f32.f32 	%f309, %f308;
	fma.rm.f32 	%f310, %f309, %f249, %f248;
	add.f32 	%f311, %f310, 0fCB40007F;
	neg.f32 	%f312, %f311;
	fma.rn.f32 	%f313, %f307, 0f3FB8AA3B, %f312;
	fma.rn.f32 	%f314, %f307, 0f32A57060, %f313;
	mov.b32 	%r46, %f310;
	shl.b32 	%r47, %r46, 23;
	mov.b32 	%f315, %r47;
	ex2.approx.ftz.f32 	%f316, %f314;
	mul.f32 	%f317, %f316, %f315;
	add.f32 	%f318, %f306, %f317;
	sub.f32 	%f319, %f655, %f244;
	fma.rn.f32 	%f320, %f319, 0f3BBB989D, 0f3F000000;
	cvt.sat.f32.f32 	%f321, %f320;
	fma.rm.f32 	%f322, %f321, %f249, %f248;
	add.f32 	%f323, %f322, 0fCB40007F;
	neg.f32 	%f324, %f323;
	fma.rn.f32 	%f325, %f319, 0f3FB8AA3B, %f324;
	fma.rn.f32 	%f326, %f319, 0f32A57060, %f325;
	mov.b32 	%r48, %f322;
	shl.b32 	%r49, %r48, 23;
	mov.b32 	%f327, %r49;
	ex2.approx.ftz.f32 	%f328, %f326;
	mul.f32 	%f329, %f328, %f327;
	add.f32 	%f330, %f318, %f329;
	sub.f32 	%f331, %f654, %f244;
	fma.rn.f32 	%f332, %f331, 0f3BBB989D, 0f3F000000;
	cvt.sat.f32.f32 	%f333, %f332;
	fma.rm.f32 	%f334, %f333, %f249, %f248;
	add.f32 	%f335, %f334, 0fCB40007F;
	neg.f32 	%f336, %f335;
	fma.rn.f32 	%f337, %f331, 0f3FB8AA3B, %f336;
	fma.rn.f32 	%f338, %f331, 0f32A57060, %f337;
	mov.b32 	%r50, %f334;
	shl.b32 	%r51, %r50, 23;
	mov.b32 	%f339, %r51;
	ex2.approx.ftz.f32 	%f340, %f338;
	mul.f32 	%f341, %f340, %f339;
	add.f32 	%f342, %f330, %f341;
	sub.f32 	%f343, %f659, %f244;
	fma.rn.f32 	%f344, %f343, 0f3BBB989D, 0f3F000000;
	cvt.sat.f32.f32 	%f345, %f344;
	fma.rm.f32 	%f346, %f345, %f249, %f248;
	add.f32 	%f347, %f346, 0fCB40007F;
	neg.f32 	%f348, %f347;
	fma.rn.f32 	%f349, %f343, 0f3FB8AA3B, %f348;
	fma.rn.f32 	%f350, %f343, 0f32A57060, %f349;
	mov.b32 	%r52, %f346;
	shl.b32 	%r53, %r52, 23;
	mov.b32 	%f351, %r53;
	ex2.approx.ftz.f32 	%f352, %f350;
	mul.f32 	%f353, %f352, %f351;
	add.f32 	%f354, %f342, %f353;
	sub.f32 	%f355, %f658, %f244;
	fma.rn.f32 	%f356, %f355, 0f3BBB989D, 0f3F000000;
	cvt.sat.f32.f32 	%f357, %f356;
	fma.rm.f32 	%f358, %f357, %f249, %f248;
	add.f32 	%f359, %f358, 0fCB40007F;
	neg.f32 	%f360, %f359;
	fma.rn.f32 	%f361, %f355, 0f3FB8AA3B, %f360;
	fma.rn.f32 	%f362, %f355, 0f32A57060, %f361;
	mov.b32 	%r54, %f358;
	shl.b32 	%r55, %r54, 23;
	mov.b32 	%f363, %r55;
	ex2.approx.ftz.f32 	%f364, %f362;
	mul.f32 	%f365, %f364, %f363;
	add.f32 	%f366, %f354, %f365;
	sub.f32 	%f367, %f663, %f244;
	fma.rn.f32 	%f368, %f367, 0f3BBB989D, 0f3F000000;
	cvt.sat.f32.f32 	%f369, %f368;
	fma.rm.f32 	%f370, %f369, %f249, %f248;
	add.f32 	%f371, %f370, 0fCB40007F;
	neg.f32 	%f372, %f371;
	fma.rn.f32 	%f373, %f367, 0f3FB8AA3B, %f372;
	fma.rn.f32 	%f374, %f367, 0f32A57060, %f373;
	mov.b32 	%r56, %f370;
	shl.b32 	%r57, %r56, 23;
	mov.b32 	%f375, %r57;
	ex2.approx.ftz.f32 	%f376, %f374;
	mul.f32 	%f377, %f376, %f375;
	add.f32 	%f378, %f366, %f377;
	sub.f32 	%f379, %f662, %f244;
	fma.rn.f32 	%f380, %f379, 0f3BBB989D, 0f3F000000;
	cvt.sat.f32.f32 	%f381, %f380;
	fma.rm.f32 	%f382, %f381, %f249, %f248;
	add.f32 	%f383, %f382, 0fCB40007F;
	neg.f32 	%f384, %f383;
	fma.rn.f32 	%f385, %f379, 0f3FB8AA3B, %f384;
	fma.rn.f32 	%f386, %f379, 0f32A57060, %f385;
	mov.b32 	%r58, %f382;
	shl.b32 	%r59, %r58, 23;
	mov.b32 	%f387, %r59;
	ex2.approx.ftz.f32 	%f388, %f386;
	mul.f32 	%f389, %f388, %f387;
	add.f32 	%f390, %f378, %f389;
	sub.f32 	%f391, %f667, %f244;
	fma.rn.f32 	%f392, %f391, 0f3BBB989D, 0f3F000000;
	cvt.sat.f32.f32 	%f393, %f392;
	fma.rm.f32 	%f394, %f393, %f249, %f248;
	add.f32 	%f395, %f394, 0fCB40007F;
	neg.f32 	%f396, %f395;
	fma.rn.f32 	%f397, %f391, 0f3FB8AA3B, %f396;
	fma.rn.f32 	%f398, %f391, 0f32A57060, %f397;
	mov.b32 	%r60, %f394;
	shl.b32 	%r61, %r60, 23;
	mov.b32 	%f399, %r61;
	ex2.approx.ftz.f32 	%f400, %f398;
	mul.f32 	%f401, %f400, %f399;
	add.f32 	%f402, %f390, %f401;
	sub.f32 	%f403, %f666, %f244;
	fma.rn.f32 	%f404, %f403, 0f3BBB989D, 0f3F000000;
	cvt.sat.f32.f32 	%f405, %f404;
	fma.rm.f32 	%f406, %f405, %f249, %f248;
	add.f32 	%f407, %f406, 0fCB40007F;
	neg.f32 	%f408, %f407;
	fma.rn.f32 	%f409, %f403, 0f3FB8AA3B, %f408;
	fma.rn.f32 	%f410, %f403, 0f32A57060, %f409;
	mov.b32 	%r62, %f406;
	shl.b32 	%r63, %r62, 23;
	mov.b32 	%f411, %r63;
	ex2.approx.ftz.f32 	%f412, %f410;
	mul.f32 	%f413, %f412, %f411;
	add.f32 	%f414, %f402, %f413;
	sub.f32 	%f415, %f671, %f244;
	fma.rn.f32 	%f416, %f415, 0f3BBB989D, 0f3F000000;
	cvt.sat.f32.f32 	%f417, %f416;
	fma.rm.f32 	%f418, %f417, %f249, %f248;
	add.f32 	%f419, %f418, 0fCB40007F;
	neg.f32 	%f420, %f419;
	fma.rn.f32 	%f421, %f415, 0f3FB8AA3B, %f420;
	fma.rn.f32 	%f422, %f415, 0f32A57060, %f421;
	mov.b32 	%r64, %f418;
	shl.b32 	%r65, %r64, 23;
	mov.b32 	%f423, %r65;
	ex2.approx.ftz.f32 	%f424, %f422;
	mul.f32 	%f425, %f424, %f423;
	add.f32 	%f426, %f414, %f425;
	sub.f32 	%f427, %f670, %f244;
	fma.rn.f32 	%f428, %f427, 0f3BBB989D, 0f3F000000;
	cvt.sat.f32.f32 	%f429, %f428;
	fma.rm.f32 	%f430, %f429, %f249, %f248;
	add.f32 	%f431, %f430, 0fCB40007F;
	neg.f32 	%f432, %f431;
	fma.rn.f32 	%f433, %f427, 0f3FB8AA3B, %f432;
	fma.rn.f32 	%f434, %f427, 0f32A57060, %f433;
	mov.b32 	%r66, %f430;
	shl.b32 	%r67, %r66, 23;
	mov.b32 	%f435, %r67;
	ex2.approx.ftz.f32 	%f436, %f434;
	mul.f32 	%f437, %f436, %f435;
	add.f32 	%f438, %f426, %f437;
	sub.f32 	%f439, %f675, %f244;
	fma.rn.f32 	%f440, %f439, 0f3BBB989D, 0f3F000000;
	cvt.sat.f32.f32 	%f441, %f440;
	fma.rm.f32 	%f442, %f441, %f249, %f248;
	add.f32 	%f443, %f442, 0fCB40007F;
	neg.f32 	%f444, %f443;
	fma.rn.f32 	%f445, %f439, 0f3FB8AA3B, %f444;
	fma.rn.f32 	%f446, %f439, 0f32A57060, %f445;
	mov.b32 	%r68, %f442;
	shl.b32 	%r69, %r68, 23;
	mov.b32 	%f447, %r69;
	ex2.approx.ftz.f32 	%f448, %f446;
	mul.f32 	%f449, %f448, %f447;
	add.f32 	%f450, %f438, %f449;
	sub.f32 	%f451, %f674, %f244;
	fma.rn.f32 	%f452, %f451, 0f3BBB989D, 0f3F000000;
	cvt.sat.f32.f32 	%f453, %f452;
	fma.rm.f32 	%f454, %f453, %f249, %f248;
	add.f32 	%f455, %f454, 0fCB40007F;
	neg.f32 	%f456, %f455;
	fma.rn.f32 	%f457, %f451, 0f3FB8AA3B, %f456;
	fma.rn.f32 	%f458, %f451, 0f32A57060, %f457;
	mov.b32 	%r70, %f454;
	shl.b32 	%r71, %r70, 23;
	mov.b32 	%f459, %r71;
	ex2.approx.ftz.f32 	%f460, %f458;
	mul.f32 	%f461, %f460, %f459;
	add.f32 	%f462, %f450, %f461;
	sub.f32 	%f463, %f679, %f244;
	fma.rn.f32 	%f464, %f463, 0f3BBB989D, 0f3F000000;
	cvt.sat.f32.f32 	%f465, %f464;
	fma.rm.f32 	%f466, %f465, %f249, %f248;
	add.f32 	%f467, %f466, 0fCB40007F;
	neg.f32 	%f468, %f467;
	fma.rn.f32 	%f469, %f463, 0f3FB8AA3B, %f468;
	fma.rn.f32 	%f470, %f463, 0f32A57060, %f469;
	mov.b32 	%r72, %f466;
	shl.b32 	%r73, %r72, 23;
	mov.b32 	%f471, %r73;
	ex2.approx.ftz.f32 	%f472, %f470;
	mul.f32 	%f473, %f472, %f471;
	add.f32 	%f474, %f462, %f473;
	sub.f32 	%f475, %f678, %f244;
	fma.rn.f32 	%f476, %f475, 0f3BBB989D, 0f3F000000;
	cvt.sat.f32.f32 	%f477, %f476;
	fma.rm.f32 	%f478, %f477, %f249, %f248;
	add.f32 	%f479, %f478, 0fCB40007F;
	neg.f32 	%f480, %f479;
	fma.rn.f32 	%f481, %f475, 0f3FB8AA3B, %f480;
	fma.rn.f32 	%f482, %f475, 0f32A57060, %f481;
	mov.b32 	%r74, %f478;
	shl.b32 	%r75, %r74, 23;
	mov.b32 	%f483, %r75;
	ex2.approx.ftz.f32 	%f484, %f482;
	mul.f32 	%f485, %f484, %f483;
	add.f32 	%f486, %f474, %f485;
	sub.f32 	%f487, %f683, %f244;
	fma.rn.f32 	%f488, %f487, 0f3BBB989D, 0f3F000000;
	cvt.sat.f32.f32 	%f489, %f488;
	fma.rm.f32 	%f490, %f489, %f249, %f248;
	add.f32 	%f491, %f490, 0fCB40007F;
	neg.f32 	%f492, %f491;
	fma.rn.f32 	%f493, %f487, 0f3FB8AA3B, %f492;
	fma.rn.f32 	%f494, %f487, 0f32A57060, %f493;
	mov.b32 	%r76, %f490;
	shl.b32 	%r77, %r76, 23;
	mov.b32 	%f495, %r77;
	ex2.approx.ftz.f32 	%f496, %f494;
	mul.f32 	%f497, %f496, %f495;
	add.f32 	%f498, %f486, %f497;
	sub.f32 	%f499, %f682, %f244;
	fma.rn.f32 	%f500, %f499, 0f3BBB989D, 0f3F000000;
	cvt.sat.f32.f32 	%f501, %f500;
	fma.rm.f32 	%f502, %f501, %f249, %f248;
	add.f32 	%f503, %f502, 0fCB40007F;
	neg.f32 	%f504, %f503;
	fma.rn.f32 	%f505, %f499, 0f3FB8AA3B, %f504;
	fma.rn.f32 	%f506, %f499, 0f32A57060, %f505;
	mov.b32 	%r78, %f502;
	shl.b32 	%r79, %r78, 23;
	mov.b32 	%f507, %r79;
	ex2.approx.ftz.f32 	%f508, %f506;
	mul.f32 	%f509, %f508, %f507;
	add.f32 	%f510, %f498, %f509;
	sub.f32 	%f511, %f687, %f244;
	fma.rn.f32 	%f512, %f511, 0f3BBB989D, 0f3F000000;
	cvt.sat.f32.f32 	%f513, %f512;
	fma.rm.f32 	%f514, %f513, %f249, %f248;
	add.f32 	%f515, %f514, 0fCB40007F;
	neg.f32 	%f516, %f515;
	fma.rn.f32 	%f517, %f511, 0f3FB8AA3B, %f516;
	fma.rn.f32 	%f518, %f511, 0f32A57060, %f517;
	mov.b32 	%r80, %f514;
	shl.b32 	%r81, %r80, 23;
	mov.b32 	%f519, %r81;
	ex2.approx.ftz.f32 	%f520, %f518;
	mul.f32 	%f521, %f520, %f519;
	add.f32 	%f522, %f510, %f521;
	sub.f32 	%f523, %f686, %f244;
	fma.rn.f32 	%f524, %f523, 0f3BBB989D, 0f3F000000;
	cvt.sat.f32.f32 	%f525, %f524;
	fma.rm.f32 	%f526, %f525, %f249, %f248;
	add.f32 	%f527, %f526, 0fCB40007F;
	neg.f32 	%f528, %f527;
	fma.rn.f32 	%f529, %f523, 0f3FB8AA3B, %f528;
	fma.rn.f32 	%f530, %f523, 0f32A57060, %f529;
	mov.b32 	%r82, %f526;
	shl.b32 	%r83, %r82, 23;
	mov.b32 	%f531, %r83;
	ex2.approx.ftz.f32 	%f532, %f530;
	mul.f32 	%f533, %f532, %f531;
	add.f32 	%f534, %f522, %f533;
	sub.f32 	%f535, %f691, %f244;
	fma.rn.f32 	%f536, %f535, 0f3BBB989D, 0f3F000000;
	cvt.sat.f32.f32 	%f537, %f536;
	fma.rm.f32 	%f538, %f537, %f249, %f248;
	add.f32 	%f539, %f538, 0fCB40007F;
	neg.f32 	%f540, %f539;
	fma.rn.f32 	%f541, %f535, 0f3FB8AA3B, %f540;
	fma.rn.f32 	%f542, %f535, 0f32A57060, %f541;
	mov.b32 	%r84, %f538;
	shl.b32 	%r85, %r84, 23;
	mov.b32 	%f543, %r85;
	ex2.approx.ftz.f32 	%f544, %f542;
	mul.f32 	%f545, %f544, %f543;
	add.f32 	%f546, %f534, %f545;
	sub.f32 	%f547, %f690, %f244;
	fma.rn.f32 	%f548, %f547, 0f3BBB989D, 0f3F000000;
	cvt.sat.f32.f32 	%f549, %f548;
	fma.rm.f32 	%f550, %f549, %f249, %f248;
	add.f32 	%f551, %f550, 0fCB40007F;
	neg.f32 	%f552, %f551;
	fma.rn.f32 	%f553, %f547, 0f3FB8AA3B, %f552;
	fma.rn.f32 	%f554, %f547, 0f32A57060, %f553;
	mov.b32 	%r86, %f550;
	shl.b32 	%r87, %r86, 23;
	mov.b32 	%f555, %r87;
	ex2.approx.ftz.f32 	%f556, %f554;
	mul.f32 	%f557, %f556, %f555;
	add.f32 	%f558, %f546, %f557;
	sub.f32 	%f559, %f695, %f244;
	fma.rn.f32 	%f560, %f559, 0f3BBB989D, 0f3F000000;
	cvt.sat.f32.f32 	%f561, %f560;
	fma.rm.f32 	%f562, %f561, %f249, %f248;
	add.f32 	%f563, %f562, 0fCB40007F;
	neg.f32 	%f564, %f563;
	fma.rn.f32 	%f565, %f559, 0f3FB8AA3B, %f564;
	fma.rn.f32 	%f566, %f559, 0f32A57060, %f565;
	mov.b32 	%r88, %f562;
	shl.b32 	%r89, %r88, 23;
	mov.b32 	%f567, %r89;
	ex2.approx.ftz.f32 	%f568, %f566;
	mul.f32 	%f569, %f568, %f567;
	add.f32 	%f570, %f558, %f569;
	sub.f32 	%f571, %f694, %f244;
	fma.rn.f32 	%f572, %f571, 0f3BBB989D, 0f3F000000;
	cvt.sat.f32.f32 	%f573, %f572;
	fma.rm.f32 	%f574, %f573, %f249, %f248;
	add.f32 	%f575, %f574, 0fCB40007F;
	neg.f32 	%f576, %f575;
	fma.rn.f32 	%f577, %f571, 0f3FB8AA3B, %f576;
	fma.rn.f32 	%f578, %f571, 0f32A57060, %f577;
	mov.b32 	%r90, %f574;
	shl.b32 	%r91, %r90, 23;
	mov.b32 	%f579, %r91;
	ex2.approx.ftz.f32 	%f580, %f578;
	mul.f32 	%f581, %f580, %f579;
	add.f32 	%f582, %f570, %f581;
	sub.f32 	%f583, %f699, %f244;
	fma.rn.f32 	%f584, %f583, 0f3BBB989D, 0f3F000000;
	cvt.sat.f32.f32 	%f585, %f584;
	fma.rm.f32 	%f586, %f585, %f249, %f248;
	add.f32 	%f587, %f586, 0fCB40007F;
	neg.f32 	%f588, %f587;
	fma.rn.f32 	%f589, %f583, 0f3FB8AA3B, %f588;
	fma.rn.f32 	%f590, %f583, 0f32A57060, %f589;
	mov.b32 	%r92, %f586;
	shl.b32 	%r93, %r92, 23;
	mov.b32 	%f591, %r93;
	ex2.approx.ftz.f32 	%f592, %f590;
	mul.f32 	%f593, %f592, %f591;
	add.f32 	%f594, %f582, %f593;
	sub.f32 	%f595, %f698, %f244;
	fma.rn.f32 	%f596, %f595, 0f3BBB989D, 0f3F000000;
	cvt.sat.f32.f32 	%f597, %f596;
	fma.rm.f32 	%f598, %f597, %f249, %f248;
	add.f32 	%f599, %f598, 0fCB40007F;
	neg.f32 	%f600, %f599;
	fma.rn.f32 	%f601, %f595, 0f3FB8AA3B, %f600;
	fma.rn.f32 	%f602, %f595, 0f32A57060, %f601;
	mov.b32 	%r94, %f598;
	shl.b32 	%r95, %r94, 23;
	mov.b32 	%f603, %r95;
	ex2.approx.ftz.f32 	%f604, %f602;
	mul.f32 	%f605, %f604, %f603;
	add.f32 	%f606, %f594, %f605;
	sub.f32 	%f607, %f703, %f244;
	fma.rn.f32 	%f608, %f607, 0f3BBB989D, 0f3F000000;
	cvt.sat.f32.f32 	%f609, %f608;
	fma.rm.f32 	%f610, %f609, %f249, %f248;
	add.f32 	%f611, %f610, 0fCB40007F;
	neg.f32 	%f612, %f611;
	fma.rn.f32 	%f613, %f607, 0f3FB8AA3B, %f612;
	fma.rn.f32 	%f614, %f607, 0f32A57060, %f613;
	mov.b32 	%r96, %f610;
	shl.b32 	%r97, %r96, 23;
	mov.b32 	%f615, %r97;
	ex2.approx.ftz.f32 	%f616, %f614;
	mul.f32 	%f617, %f616, %f615;
	add.f32 	%f618, %f606, %f617;
	sub.f32 	%f619, %f702, %f244;
	fma.rn.f32 	%f620, %f619, 0f3BBB989D, 0f3F000000;
	cvt.sat.f32.f32 	%f621, %f620;
	fma.rm.f32 	%f622, %f621, %f249, %f248;
	add.f32 	%f623, %f622, 0fCB40007F;
	neg.f32 	%f624, %f623;
	fma.rn.f32 	%f625, %f619, 0f3FB8AA3B, %f624;
	fma.rn.f32 	%f626, %f619, 0f32A57060, %f625;
	mov.b32 	%r98, %f622;
	shl.b32 	%r99, %r98, 23;
	mov.b32 	%f627, %r99;
	ex2.approx.ftz.f32 	%f628, %f626;
	mul.f32 	%f629, %f628, %f627;
	add.f32 	%f630, %f618, %f629;
	mov.b32 	%r100, %f630;
	shfl.sync.bfly.b32	%r101|%p57, %r100, 16, 31, -1;
	mov.b32 	%f631, %r101;
	add.f32 	%f632, %f630, %f631;
	mov.b32 	%r102, %f632;
	shfl.sync.bfly.b32	%r103|%p58, %r102, 8, 31, -1;
	mov.b32 	%f633, %r103;
	add.f32 	%f634, %f632, %f633;
	mov.b32 	%r104, %f634;
	shfl.sync.bfly.b32	%r105|%p59, %r104, 4, 31, -1;
	mov.b32 	%f635, %r105;
	add.f32 	%f636, %f634, %f635;
	mov.b32 	%r106, %f636;
	shfl.sync.bfly.b32	%r107|%p60, %r106, 2, 31, -1;
	mov.b32 	%f637, %r107;
	add.f32 	%f638, %f636, %f637;
	mov.b32 	%r108, %f638;
	shfl.sync.bfly.b32	%r109|%p61, %r108, 1, 31, -1;
	mov.b32 	%f639, %r109;
	add.f32 	%f640, %f638, %f639;
	div.rn.f32 	%f121, %f257, %f640;
	div.rn.f32 	%f122, %f269, %f640;
	div.rn.f32 	%f123, %f281, %f640;
	div.rn.f32 	%f124, %f293, %f640;
	div.rn.f32 	%f125, %f305, %f640;
	div.rn.f32 	%f126, %f317, %f640;
	div.rn.f32 	%f127, %f329, %f640;
	div.rn.f32 	%f128, %f341, %f640;
	div.rn.f32 	%f129, %f353, %f640;
	div.rn.f32 	%f130, %f365, %f640;
	div.rn.f32 	%f131, %f377, %f640;
	div.rn.f32 	%f132, %f389, %f640;
	div.rn.f32 	%f133, %f401, %f640;
	div.rn.f32 	%f134, %f413, %f640;
	div.rn.f32 	%f135, %f425, %f640;
	div.rn.f32 	%f136, %f437, %f640;
	div.rn.f32 	%f137, %f449, %f640;
	div.rn.f32 	%f138, %f461, %f640;
	div.rn.f32 	%f139, %f473, %f640;
	div.rn.f32 	%f140, %f485, %f640;
	div.rn.f32 	%f141, %f497, %f640;
	div.rn.f32 	%f142, %f509, %f640;
	div.rn.f32 	%f143, %f521, %f640;
	div.rn.f32 	%f144, %f533, %f640;
	div.rn.f32 	%f145, %f545, %f640;
	div.rn.f32 	%f146, %f557, %f640;
	div.rn.f32 	%f147, %f569, %f640;
	div.rn.f32 	%f148, %f581, %f640;
	div.rn.f32 	%f149, %f593, %f640;
	div.rn.f32 	%f150, %f605, %f640;
	div.rn.f32 	%f151, %f617, %f640;
	div.rn.f32 	%f152, %f629, %f640;
	mul.lo.s64 	%rd39, %rd267, %rd45;
	@%p51 bra 	$L__BB53_70;
	cvt.u64.u32 	%rd167, %r6;
	add.s64 	%rd168, %rd39, %rd167;
	shr.u64 	%rd169, %rd168, 63;
	add.s64 	%rd170, %rd168, %rd169;
	shl.b64 	%rd171, %rd170, 2;
	and.b64  	%rd172, %rd171, -8;
	add.s64 	%rd173, %rd3, %rd172;
	st.global.v2.f32 	[%rd173], {%f121, %f122};
$L__BB53_70:
	setp.le.s64 	%p62, %rd47, %rd5;
	@%p62 bra 	$L__BB53_72;
	add.s64 	%rd174, %rd39, %rd5;
	shr.u64 	%rd175, %rd174, 63;
	add.s64 	%rd176, %rd174, %rd175;
	shl.b64 	%rd177, %rd176, 2;
	and.b64  	%rd178, %rd177, -8;
	add.s64 	%rd179, %rd3, %rd178;
	st.global.v2.f32 	[%rd179], {%f123, %f124};
$L__BB53_72:
	setp.le.s64 	%p63, %rd47, %rd6;
	@%p63 bra 	$L__BB53_74;
	add.s64 	%rd180, %rd39, %rd6;
	shr.u64 	%rd181, %rd180, 63;
	add.s64 	%rd182, %rd180, %rd181;
	shl.b64 	%rd183, %rd182, 2;
	and.b64  	%rd184, %rd183, -8;
	add.s64 	%rd185, %rd3, %rd184;
	st.global.v2.f32 	[%rd185], {%f125, %f126};
$L__BB53_74:
	setp.le.s64 	%p64, %rd47, %rd7;
	@%p64 bra 	$L__BB53_76;
	add.s64 	%rd186, %rd39, %rd7;
	shr.u64 	%rd187, %rd186, 63;
	add.s64 	%rd188, %rd186, %rd187;
	shl.b64 	%rd189, %rd188, 2;
	and.b64  	%rd190, %rd189, -8;
	add.s64 	%rd191, %rd3, %rd190;
	st.global.v2.f32 	[%rd191], {%f127, %f128};
$L__BB53_76:
	setp.le.s64 	%p65, %rd47, %rd8;
	@%p65 bra 	$L__BB53_78;
	add.s64 	%rd192, %rd39, %rd8;
	shr.u64 	%rd193, %rd192, 63;
	add.s64 	%rd194, %rd192, %rd193;
	shl.b64 	%rd195, %rd194, 2;
	and.b64  	%rd196, %rd195, -8;
	add.s64 	%rd197, %rd3, %rd196;
	st.global.v2.f32 	[%rd197], {%f129, %f130};
$L__BB53_78:
	setp.le.s64 	%p66, %rd47, %rd9;
	@%p66 bra 	$L__BB53_80;
	add.s64 	%rd198, %rd39, %rd9;
	shr.u64 	%rd199, %rd198, 63;
	add.s64 	%rd200, %rd198, %rd199;
	shl.b64 	%rd201, %rd200, 2;
	and.b64  	%rd202, %rd201, -8;
	add.s64 	%rd203, %rd3, %rd202;
	st.global.v2.f32 	[%rd203], {%f131, %f132};
$L__BB53_80:
	setp.le.s64 	%p67, %rd47, %rd10;
	@%p67 bra 	$L__BB53_82;
	add.s64 	%rd204, %rd39, %rd10;
	shr.u64 	%rd205, %rd204, 63;
	add.s64 	%rd206, %rd204, %rd205;
	shl.b64 	%rd207, %rd206, 2;
	and.b64  	%rd208, %rd207, -8;
	add.s64 	%rd209, %rd3, %rd208;
	st.global.v2.f32 	[%rd209], {%f133, %f134};
$L__BB53_82:
	setp.le.s64 	%p68, %rd47, %rd11;
	@%p68 bra 	$L__BB53_84;
	add.s64 	%rd210, %rd39, %rd11;
	shr.u64 	%rd211, %rd210, 63;
	add.s64 	%rd212, %rd210, %rd211;
	shl.b64 	%rd213, %rd212, 2;
	and.b64  	%rd214, %rd213, -8;
	add.s64 	%rd215, %rd3, %rd214;
	st.global.v2.f32 	[%rd215], {%f135, %f136};
$L__BB53_84:
	setp.le.s64 	%p69, %rd47, %rd12;
	@%p69 bra 	$L__BB53_86;
	add.s64 	%rd216, %rd39, %rd12;
	shr.u64 	%rd217, %rd216, 63;
	add.s64 	%rd218, %rd216, %rd217;
	shl.b64 	%rd219, %rd218, 2;
	and.b64  	%rd220, %rd219, -8;
	add.s64 	%rd221, %rd3, %rd220;
	st.global.v2.f32 	[%rd221], {%f137, %f138};
$L__BB53_86:
	setp.le.s64 	%p70, %rd47, %rd13;
	@%p70 bra 	$L__BB53_88;
	add.s64 	%rd222, %rd39, %rd13;
	shr.u64 	%rd223, %rd222, 63;
	add.s64 	%rd224, %rd222, %rd223;
	shl.b64 	%rd225, %rd224, 2;
	and.b64  	%rd226, %rd225, -8;
	add.s64 	%rd227, %rd3, %rd226;
	st.global.v2.f32 	[%rd227], {%f139, %f140};
$L__BB53_88:
	setp.le.s64 	%p71, %rd47, %rd14;
	@%p71 bra 	$L__BB53_90;
	add.s64 	%rd228, %rd39, %rd14;
	shr.u64 	%rd229, %rd228, 63;
	add.s64 	%rd230, %rd228, %rd229;
	shl.b64 	%rd231, %rd230, 2;
	and.b64  	%rd232, %rd231, -8;
	add.s64 	%rd233, %rd3, %rd232;
	st.global.v2.f32 	[%rd233], {%f141, %f142};
$L__BB53_90:
	setp.le.s64 	%p72, %rd47, %rd15;
	@%p72 bra 	$L__BB53_92;
	add.s64 	%rd234, %rd39, %rd15;
	shr.u64 	%rd235, %rd234, 63;
	add.s64 	%rd236, %rd234, %rd235;
	shl.b64 	%rd237, %rd236, 2;
	and.b64  	%rd238, %rd237, -8;
	add.s64 	%rd239, %rd3, %rd238;
	st.global.v2.f32 	[%rd239], {%f143, %f144};
$L__BB53_92:
	setp.le.s64 	%p73, %rd47, %rd16;
	@%p73 bra 	$L__BB53_94;
	add.s64 	%rd240, %rd39, %rd16;
	shr.u64 	%rd241, %rd240, 63;
	add.s64 	%rd242, %rd240, %rd241;
	shl.b64 	%rd243, %rd242, 2;
	and.b64  	%rd244, %rd243, -8;
	add.s64 	%rd245, %rd3, %rd244;
	st.global.v2.f32 	[%rd245], {%f145, %f146};
$L__BB53_94:
	setp.le.s64 	%p74, %rd47, %rd17;
	@%p74 bra 	$L__BB53_96;
	add.s64 	%rd246, %rd39, %rd17;
	shr.u64 	%rd247, %rd246, 63;
	add.s64 	%rd248, %rd246, %rd247;
	shl.b64 	%rd249, %rd248, 2;
	and.b64  	%rd250, %rd249, -8;
	add.s64 	%rd251, %rd3, %rd250;
	st.global.v2.f32 	[%rd251], {%f147, %f148};
$L__BB53_96:
	setp.le.s64 	%p75, %rd47, %rd18;
	@%p75 bra 	$L__BB53_98;
	add.s64 	%rd252, %rd39, %rd18;
	shr.u64 	%rd253, %rd252, 63;
	add.s64 	%rd254, %rd252, %rd253;
	shl.b64 	%rd255, %rd254, 2;
	and.b64  	%rd256, %rd255, -8;
	add.s64 	%rd257, %rd3, %rd256;
	st.global.v2.f32 	[%rd257], {%f149, %f150};
$L__BB53_98:
	setp.le.s64 	%p76, %rd47, %rd19;
	@%p76 bra 	$L__BB53_100;
	add.s64 	%rd258, %rd39, %rd19;
	shr.u64 	%rd259, %rd258, 63;
	add.s64 	%rd260, %rd258, %rd259;
	shl.b64 	%rd261, %rd260, 2;
	and.b64  	%rd262, %rd261, -8;
	add.s64 	%rd263, %rd3, %rd262;
	st.global.v2.f32 	[%rd263], {%f151, %f152};
$L__BB53_100:
	ld.param.u64 	%rd266, [_Z15SoftmaxWarpImplI24ElementwiseScaleMaskLoadIffbE11DirectStoreIffEfLi2ELi32ELi32ELi1ELb1EL9Algorithm0EEvT_T0_ll_param_2];
	cvt.s64.s32 	%rd264, %r114;
	add.s64 	%rd267, %rd267, %rd264;
	setp.lt.s64 	%p77, %rd267, %rd266;
	@%p77 bra 	$L__BB53_4;
$L__BB53_101:
	ret;

}
	// .globl	_Z15SoftmaxWarpImplI24ElementwiseScaleMaskLoadIffbE11DirectStoreIffEfLi1ELi1ELi1ELi2ELb0EL9Algorithm0EEvT_T0_ll
.visible .entry _Z15SoftmaxWarpImplI24ElementwiseScaleMaskLoadIffbE11DirectStoreIffEfLi1ELi1ELi1ELi2ELb0EL9Algorithm0EEvT_T0_ll(
	.param .align 8 .b8 _Z15SoftmaxWarpImplI24ElementwiseScaleMaskLoadIffbE11DirectStoreIffEfLi1ELi1ELi1ELi2ELb0EL9Algorithm0EEvT_T0_ll_param_0[32],
	.param .align 8 .b8 _Z15SoftmaxWarpImplI24ElementwiseScaleMaskLoadIffbE11DirectStoreIffEfLi1ELi1ELi1ELi2ELb0EL9Algorithm0EEvT_T0_ll_param_1[16],
	.param .u64 _Z15SoftmaxWarpImplI24ElementwiseScaleMaskLoadIffbE11DirectStoreIffEfLi1ELi1ELi1ELi2ELb0EL9Algorithm0EEvT_T0_ll_param_2,
	.param .u64 _Z15SoftmaxWarpImplI24ElementwiseScaleMaskLoadIffbE11DirectStoreIffEfLi1ELi1ELi1ELi2ELb0EL9Algorithm0EEvT_T0_ll_param_3
)
{
	.reg .pred 	%p<14>;
	.reg .b16 	%rs<7>;
	.reg .b32 	%r<25>;
	.reg .b32 	%f<111>;
	.reg .b64 	%rd<73>;

	ld.param.v2.f32 	{%f3, %f4}, [_Z15SoftmaxWarpImplI24ElementwiseScaleMaskLoadIffbE11DirectStoreIffEfLi1ELi1ELi1ELi2ELb0EL9Algorithm0EEvT_T0_ll_param_0+24];
	ld.param.u64 	%rd20, [_Z15SoftmaxWarpImplI24ElementwiseScaleMaskLoadIffbE11DirectStoreIffEfLi1ELi1ELi1ELi2ELb0EL9Algorithm0EEvT_T0_ll_param_0+16];
	ld.param.u64 	%rd4, [_Z15SoftmaxWarpImplI24ElementwiseScaleMaskLoadIffbE11DirectStoreIffEfLi1ELi1ELi1ELi2ELb0EL9Algorithm0EEvT_T0_ll_param_1+8];
	ld.param.u64 	%rd22, [_Z15SoftmaxWarpImplI24ElementwiseScaleMaskLoadIffbE11DirectStoreIffEfLi1ELi1ELi1ELi2ELb0EL9Algorithm0EEvT_T0_ll_param_1];
	ld.param.u64 	%rd19, [_Z15SoftmaxWarpImplI24ElementwiseScaleMaskLoadIffbE11DirectStoreIffEfLi1ELi1ELi1ELi2ELb0EL9Algorithm0EEvT_T0_ll_param_0+8];
	ld.param.u64 	%rd18, [_Z15SoftmaxWarpImplI24ElementwiseScaleMaskLoadIffbE11DirectStoreIffEfLi1ELi1ELi1ELi2ELb0EL9Algorithm0EEvT_T0_ll_param_0];
	ld.param.u64 	%rd21, [_Z15SoftmaxWarpImplI24ElementwiseScaleMaskLoadIffbE11DirectStoreIffEfLi1ELi1ELi1ELi2ELb0EL9Algorithm0EEvT_T0_ll_param_2];
	ld.param.u64 	%rd23, [_Z15SoftmaxWarpImplI24ElementwiseScaleMaskLoadIffbE11DirectStoreIffEfLi1ELi1ELi1ELi2ELb0EL9Algorithm0EEvT_T0_ll_param_3];
	cvta.to.global.u64 	%rd1, %rd18;
	cvta.to.global.u64 	%rd2, %rd19;
	cvta.to.global.u64 	%rd3, %rd22;
	setp.lt.s64 	%p1, %rd23, 2;
	@%p1 bra 	$L__BB54_2;
	mov.u64 	%rd24, $str;
	cvta.global.u64 	%rd25, %rd24;
	mov.u64 	%rd26, $str$1;
	cvta.global.u64 	%rd27, %rd26;
	mov.u64 	%rd28, __unnamed_55;
	cvta.global.u64 	%rd29, %rd28;
	{ // callseq 54, 0
	.param .b64 param0;
	st.param.b64 	[param0], %rd25;
	.param .b64 param1;
	st.param.b64 	[param1], %rd27;
	.param .b32 param2;
	st.param.b32 	[param2], 254;
	.param .b64 param3;
	st.param.b64 	[param3], %rd29;
	.param .b64 param4;
	st.param.b64 	[param4], 1;
	call.uni 
	__assertfail, 
	(
	param0, 
	param1, 
	param2, 
	param3, 
	param4
	);
	} // callseq 54
$L__BB54_2:
	mov.u32 	%r1, %ctaid.x;
	mov.u32 	%r2, %ntid.y;
	mov.u32 	%r3, %tid.y;
	mad.lo.s32 	%r4, %r1, %r2, %r3;
	mov.u32 	%r5, %nctaid.x;
	mul.lo.s32 	%r6, %r2, %r5;
	shl.b32 	%r7, %r6, 1;
	cvt.s64.s32 	%rd5, %r7;
	shl.b32 	%r8, %r4, 1;
	cvt.s64.s32 	%rd72, %r8;
	setp.le.s64 	%p2, %rd21, %rd72;
	@%p2 bra 	$L__BB54_11;
	mov.u32 	%r9, %tid.x;
	cvt.u64.u32 	%rd7, %r9;
	add.s64 	%rd8, %rd5, %rd72;
	max.s64 	%rd30, %rd21, %rd8;
	setp.lt.s64 	%p3, %rd8, %rd21;
	selp.u64 	%rd9, 1, 0, %p3;
	add.s64 	%rd31, %rd8, %rd9;
	sub.s64 	%rd10, %rd30, %rd31;
	or.b64  	%rd32, %rd10, %rd5;
	and.b64  	%rd33, %rd32, -4294967296;
	setp.ne.s64 	%p4, %rd33, 0;
	@%p4 bra 	$L__BB54_5;
	cvt.u32.u64 	%r10, %rd5;
	cvt.u32.u64 	%r11, %rd10;
	div.u32 	%r12, %r11, %r10;
	cvt.u64.u32 	%rd70, %r12;
	bra.uni 	$L__BB54_6;
$L__BB54_5:
	div.u64 	%rd70, %rd10, %rd5;
$L__BB54_6:
	add.s64 	%rd14, %rd70, %rd9;
	and.b64  	%rd34, %rd14, 1;
	setp.eq.b64 	%p5, %rd34, 1;
	@%p5 bra 	$L__BB54_8;
	mad.lo.s64 	%rd35, %rd20, %rd72, %rd7;
	shl.b64 	%rd36, %rd35, 2;
	add.s64 	%rd37, %rd1, %rd36;
	ld.global.f32 	%f5, [%rd37];
	add.s64 	%rd38, %rd2, %rd35;
	ld.global.u8 	%rs1, [%rd38];
	setp.eq.s16 	%p6, %rs1, 0;
	mul.f32 	%f6, %f4, %f5;
	selp.f32 	%f7, %f3, %f6, %p6;
	max.f32 	%f8, %f7, 0fFF800000;
	shl.b64 	%rd39, %rd20, 2;
	add.s64 	%rd40, %rd37, %rd39;
	ld.global.f32 	%f9, [%rd40];
	add.s64 	%rd41, %rd38, %rd20;
	ld.global.u8 	%rs2, [%rd41];
	setp.eq.s16 	%p7, %rs2, 0;
	mul.f32 	%f10, %f4, %f9;
	selp.f32 	%f11, %f3, %f10, %p7;
	max.f32 	%f12, %f11, 0fFF800000;
	sub.f32 	%f13, %f7, %f8;
	fma.rn.f32 	%f14, %f13, 0f3BBB989D, 0f3F000000;
	cvt.sat.f32.f32 	%f15, %f14;
	mov.f32 	%f16, 0f4B400001;
	mov.f32 	%f17, 0f437C0000;
	fma.rm.f32 	%f18, %f15, %f17, %f16;
	add.f32 	%f19, %f18, 0fCB40007F;
	neg.f32 	%f20, %f19;
	fma.rn.f32 	%f21, %f13, 0f3FB8AA3B, %f20;
	fma.rn.f32 	%f22, %f13, 0f32A57060, %f21;
	mov.b32 	%r13, %f18;
	shl.b32 	%r14, %r13, 23;
	mov.b32 	%f23, %r14;
	ex2.approx.ftz.f32 	%f24, %f22;
	mul.f32 	%f25, %f24, %f23;
	add.f32 	%f26, %f25, 0f00000000;
	sub.f32 	%f27, %f11, %f12;
	fma.rn.f32 	%f28, %f27, 0f3BBB989D, 0f3F000000;
	cvt.sat.f32.f32 	%f29, %f28;
	fma.rm.f32 	%f30, %f29, %f17, %f16;
	add.f32 	%f31, %f30, 0fCB40007F;
	neg.f32 	%f32, %f31;
	fma.rn.f32 	%f33, %f27, 0f3FB8AA3B, %f32;
	fma.rn.f32 	%f34, %f27, 0f32A57060, %f33;
	mov.b32 	%r15, %f30;
	shl.b32 	%r16, %r15, 23;
	mov.b32 	%f35, %r16;
	ex2.approx.ftz.f32 	%f36, %f34;
	mul.f32 	%f37, %f36, %f35;
	add.f32 	%f38, %f37, 0f00000000;
	div.rn.f32 	%f39, %f25, %f26;
	mad.lo.s64 	%rd42, %rd4, %rd72, %rd7;
	shl.b64 	%rd43, %rd42, 2;
	add.s64 	%rd44, %rd3, %rd43;
	st.global.f32 	[%rd44], %f39;
	div.rn.f32 	%f40, %f37, %f38;
	shl.b64 	%rd45, %rd4, 2;
	add.s64 	%rd46, %rd44, %rd45;
	st.global.f32 	[%rd46], %f40;
	mov.u64 	%rd72, %rd8;
$L__BB54_8:
	setp.eq.s64 	%p8, %rd14, 0;
	@%p8 bra 	$L__BB54_11;
	shl.b64 	%rd51, %rd20, 2;
	shl.b64 	%rd57, %rd4, 2;
$L__BB54_10:
	mad.lo.s64 	%rd47, %rd72, %rd20, %rd7;
	shl.b64 	%rd48, %rd47, 2;
	add.s64 	%rd49, %rd1, %rd48;
	ld.global.f32 	%f41, [%rd49];
	add.s64 	%rd50, %rd2, %rd47;
	ld.global.u8 	%rs3, [%rd50];
	setp.eq.s16 	%p9, %rs3, 0;
	mul.f32 	%f42, %f4, %f41;
	selp.f32 	%f43, %f3, %f42, %p9;
	max.f32 	%f44, %f43, 0fFF800000;
	add.s64 	%rd52, %rd49, %rd51;
	ld.global.f32 	%f45, [%rd52];
	add.s64 	%rd53, %rd50, %rd20;
	ld.global.u8 	%rs4, [%rd53];
	setp.eq.s16 	%p10, %rs4, 0;
	mul.f32 	%f46, %f4, %f45;
	selp.f32 	%f47, %f3, %f46, %p10;
	max.f32 	%f48, %f47, 0fFF800000;
	sub.f32 	%f49, %f43, %f44;
	fma.rn.f32 	%f50, %f49, 0f3BBB989D, 0f3F000000;
	cvt.sat.f32.f32 	%f51, %f50;
	mov.f32 	%f52, 0f4B400001;
	mov.f32 	%f53, 0f437C0000;
	fma.rm.f32 	%f54, %f51, %f53, %f52;
	add.f32 	%f55, %f54, 0fCB40007F;
	neg.f32 	%f56, %f55;
	fma.rn.f32 	%f57, %f49, 0f3FB8AA3B, %f56;
	fma.rn.f32 	%f58, %f49, 0f32A57060, %f57;
	mov.b32 	%r17, %f54;
	shl.b32 	%r18, %r17, 23;
	mov.b32 	%f59, %r18;
	ex2.approx.ftz.f32 	%f60, %f58;
	mul.f32 	%f61, %f60, %f59;
	add.f32 	%f62, %f61, 0f00000000;
	sub.f32 	%f63, %f47, %f48;
	fma.rn.f32 	%f64, %f63, 0f3BBB989D, 0f3F000000;
	cvt.sat.f32.f32 	%f65, %f64;
	fma.rm.f32 	%f66, %f65, %f53, %f52;
	add.f32 	%f67, %f66, 0fCB40007F;
	neg.f32 	%f68, %f67;
	fma.rn.f32 	%f69, %f63, 0f3FB8AA3B, %f68;
	fma.rn.f32 	%f70, %f63, 0f32A57060, %f69;
	mov.b32 	%r19, %f66;
	shl.b32 	%r20, %r19, 23;
	mov.b32 	%f71, %r20;
	ex2.approx.ftz.f32 	%f72, %f70;
	mul.f32 	%f73, %f72, %f71;
	add.f32 	%f74, %f73, 0f00000000;
	div.rn.f32 	%f75, %f61, %f62;
	mad.lo.s64 	%rd54, %rd72, %rd4, %rd7;
	shl.b64 	%rd55, %rd54, 2;
	add.s64 	%rd56, %rd3, %rd55;
	st.global.f32 	[%rd56], %f75;
	div.rn.f32 	%f76, %f73, %f74;
	add.s64 	%rd58, %rd56, %rd57;
	st.global.f32 	[%rd58], %f76;
	add.s64 	%rd59, %rd72, %rd5;
	mad.lo.s64 	%rd60, %rd59, %rd20, %rd7;
	shl.b64 	%rd61, %rd60, 2;
	add.s64 	%rd62, %rd1, %rd61;
	ld.global.f32 	%f77, [%rd62];
	add.s64 	%rd63, %rd2, %rd60;
	ld.global.u8 	%rs5, [%rd63];
	setp.eq.s16 	%p11, %rs5, 0;
	mul.f32 	%f78, %f4, %f77;
	selp.f32 	%f79, %f3, %f78, %p11;
	max.f32 	%f80, %f79, 0fFF800000;
	add.s64 	%rd64, %rd62, %rd51;
	ld.global.f32 	%f81, [%rd64];
	add.s64 	%rd65, %rd63, %rd20;
	ld.global.u8 	%rs6, [%rd65];
	setp.eq.s16 	%p12, %rs6, 0;
	mul.f32 	%f82, %f4, %f81;
	selp.f32 	%f83, %f3, %f82, %p12;
	max.f32 	%f84, %f83, 0fFF800000;
	sub.f32 	%f85, %f79, %f80;
	fma.rn.f32 	%f86, %f85, 0f3BBB989D, 0f3F000000;
	cvt.sat.f32.f32 	%f87, %f86;
	fma.rm.f32 	%f88, %f87, %f53, %f52;
	add.f32 	%f89, %f88, 0fCB40007F;
	neg.f32 	%f90, %f89;
	fma.rn.f32 	%f91, %f85, 0f3FB8AA3B, %f90;
	fma.rn.f32 	%f92, %f85, 0f32A57060, %f91;
	mov.b32 	%r21, %f88;
	shl.b32 	%r22, %r21, 23;
	mov.b32 	%f93, %r22;
	ex2.approx.ftz.f32 	%f94, %f92;
	mul.f32 	%f95, %f94, %f93;
	add.f32 	%f96, %f95, 0f00000000;
	sub.f32 	%f97, %f83, %f84;
	fma.rn.f32 	%f98, %f97, 0f3BBB989D, 0f3F000000;
	cvt.sat.f32.f32 	%f99, %f98;
	fma.rm.f32 	%f100, %f99, %f53, %f52;
	add.f32 	%f101, %f100, 0fCB40007F;
	neg.f32 	%f102, %f101;
	fma.rn.f32 	%f103, %f97, 0f3FB8AA3B, %f102;
	fma.rn.f32 	%f104, %f97, 0f32A57060, %f103;
	mov.b32 	%r23, %f100;
	shl.b32 	%r24, %r23, 23;
	mov.b32 	%f105, %r24;
	ex2.approx.ftz.f32 	%f106, %f104;
	mul.f32 	%f107, %f106, %f105;
	add.f32 	%f108, %f107, 0f00000000;
	div.rn.f32 	%f109, %f95, %f96;
	mad.lo.s64 	%rd66, %rd59, %rd4, %rd7;
	shl.b64 	%rd67, %rd66, 2;
	add.s64 	%rd68, %rd3, %rd67;
	st.global.f32 	[%rd68], %f109;
	div.rn.f32 	%f110, %f107, %f108;
	add.s64 	%rd69, %rd68, %rd57;
	st.global.f32 	[%rd69], %f110;
	add.s64 	%rd72, %rd59, %rd5;
	setp.lt.s64 	%p13, %rd72, %rd21;
	@%p13 bra 	$L__BB54_10;
$L__BB54_11:
	ret;

}
	// .globl	_Z15SoftmaxWarpImplI24ElementwiseScaleMaskLoadIffbE11DirectStoreIffEfLi1ELi1ELi1ELi2ELb1EL9Algorithm0EEvT_T0_ll
.visible .entry _Z15SoftmaxWarpImplI24ElementwiseScaleMaskLoadIffbE11DirectStoreIffEfLi1ELi1ELi1ELi2ELb1EL9Algorithm0EEvT_T0_ll(
	.param .align 8 .b8 _Z15SoftmaxWarpImplI24ElementwiseScaleMaskLoadIffbE11DirectStoreIffEfLi1ELi1ELi1ELi2ELb1EL9Algorithm0EEvT_T0_ll_param_0[32],
	.param .align 8 .b8 _Z15SoftmaxWarpImplI24ElementwiseScaleMaskLoadIffbE11DirectStoreIffEfLi1ELi1ELi1ELi2ELb1EL9Algorithm0EEvT_T0_ll_param_1[16],
	.param .u64 _Z15SoftmaxWarpImplI24ElementwiseScaleMaskLoadIffbE11DirectStoreIffEfLi1ELi1ELi1ELi2ELb1EL9Algorithm0EEvT_T0_ll_param_2,
	.param .u64 _Z15SoftmaxWarpImplI24ElementwiseScaleMaskLoadIffbE11DirectStoreIffEfLi1ELi1ELi1ELi2ELb1EL9Algorithm0EEvT_T0_ll_param_3
)
{
	.reg .pred 	%p<26>;
	.reg .b16 	%rs<7>;
	.reg .b32 	%r<25>;
	.reg .b32 	%f<143>;
	.reg .b64 	%rd<87>;

	ld.param.v2.f32 	{%f38, %f39}, [_Z15SoftmaxWarpImplI24ElementwiseScaleMaskLoadIffbE11DirectStoreIffEfLi1ELi1ELi1ELi2ELb1EL9Algorithm0EEvT_T0_ll_param_0+24];
	ld.param.u64 	%rd21, [_Z15SoftmaxWarpImplI24ElementwiseScaleMaskLoadIffbE11DirectStoreIffEfLi1ELi1ELi1ELi2ELb1EL9Algorithm0EEvT_T0_ll_param_0+16];
	ld.param.u64 	%rd4, [_Z15SoftmaxWarpImplI24ElementwiseScaleMaskLoadIffbE11DirectStoreIffEfLi1ELi1ELi1ELi2ELb1EL9Algorithm0EEvT_T0_ll_param_1+8];
	ld.param.u64 	%rd24, [_Z15SoftmaxWarpImplI24ElementwiseScaleMaskLoadIffbE11DirectStoreIffEfLi1ELi1ELi1ELi2ELb1EL9Algorithm0EEvT_T0_ll_param_1];
	ld.param.u64 	%rd20, [_Z15SoftmaxWarpImplI24ElementwiseScaleMaskLoadIffbE11DirectStoreIffEfLi1ELi1ELi1ELi2ELb1EL9Algorithm0EEvT_T0_ll_param_0+8];
	ld.param.u64 	%rd19, [_Z15SoftmaxWarpImplI24ElementwiseScaleMaskLoadIffbE11DirectStoreIffEfLi1ELi1ELi1ELi2ELb1EL9Algorithm0EEvT_T0_ll_param_0];
	ld.param.u64 	%rd22, [_Z15SoftmaxWarpImplI24ElementwiseScaleMaskLoadIffbE11DirectStoreIffEfLi1ELi1ELi1ELi2ELb1EL9Algorithm0EEvT_T0_ll_param_2];
	ld.param.u64 	%rd23, [_Z15SoftmaxWarpImplI24ElementwiseScaleMaskLoadIffbE11DirectStoreIffEfLi1ELi1ELi1ELi2ELb1EL9Algorithm0EEvT_T0_ll_param_3];
	cvta.to.global.u64 	%rd1, %rd19;
	cvta.to.global.u64 	%rd2, %rd20;
	cvta.to.global.u64 	%rd3, %rd24;
	setp.lt.s64 	%p1, %rd23, 2;
	@%p1 bra 	$L__BB55_2;
	mov.u64 	%rd25, $str;
	cvta.global.u64 	%rd26, %rd25;
	mov.u64 	%rd27, $str$1;
	cvta.global.u64 	%rd28, %rd27;
	mov.u64 	%rd29, __unnamed_56;
	cvta.global.u64 	%rd30, %rd29;
	{ // callseq 55, 0
	.param .b64 param0;
	st.param.b64 	[param0], %rd26;
	.param .b64 param1;
	st.param.b64 	[param1], %rd28;
	.param .b32 param2;
	st.param.b32 	[param2], 254;
	.param .b64 param3;
	st.param.b64 	[param3], %rd30;
	.param .b64 param4;
	st.param.b64 	[param4], 1;
	call.uni 
	__assertfail, 
	(
	param0, 
	param1, 
	param2, 
	param3, 
	param4
	);
	} // callseq 55
$L__BB55_2:
	mov.u32 	%r1, %ctaid.x;
	mov.u32 	%r2, %ntid.y;
	mov.u32 	%r3, %tid.y;
	mad.lo.s32 	%r4, %r1, %r2, %r3;
	mov.u32 	%r5, %nctaid.x;
	mul.lo.s32 	%r6, %r2, %r5;
	shl.b32 	%r7, %r6, 1;
	cvt.s64.s32 	%rd5, %r7;
	shl.b32 	%r8, %r4, 1;
	cvt.s64.s32 	%rd6, %r8;
	setp.le.s64 	%p2, %rd22, %rd6;
	@%p2 bra 	$L__BB55_33;
	mov.u32 	%r9, %tid.x;
	cvt.u64.u32 	%rd7, %r9;
	add.s64 	%rd8, %rd5, %rd6;
	max.s64 	%rd31, %rd22, %rd8;
	setp.lt.s64 	%p3, %rd8, %rd22;
	selp.u64 	%rd9, 1, 0, %p3;
	add.s64 	%rd32, %rd8, %rd9;
	sub.s64 	%rd10, %rd31, %rd32;
	or.b64  	%rd33, %rd10, %rd5;
	and.b64  	%rd34, %rd33, -4294967296;
	setp.ne.s64 	%p4, %rd34, 0;
	@%p4 bra 	$L__BB55_5;
	cvt.u32.u64 	%r10, %rd5;
	cvt.u32.u64 	%r11, %rd10;
	div.u32 	%r12, %r11, %r10;
	cvt.u64.u32 	%rd84, %r12;
	bra.uni 	$L__BB55_6;
$L__BB55_5:
	div.u64 	%rd84, %rd10, %rd5;
$L__BB55_6:
	add.s64 	%rd14, %rd84, %rd9;
	and.b64  	%rd35, %rd14, 1;
	setp.eq.b64 	%p5, %rd35, 1;
	mov.u64 	%rd86, %rd6;
	@%p5 bra 	$L__BB55_15;
	setp.le.s64 	%p6, %rd23, %rd7;
	mov.f32 	%f131, 0fFF800000;
	mov.f32 	%f132, %f131;
	@%p6 bra 	$L__BB55_9;
	mad.lo.s64 	%rd36, %rd21, %rd6, %rd7;
	shl.b64 	%rd37, %rd36, 2;
	add.s64 	%rd38, %rd1, %rd37;
	ld.global.f32 	%f41, [%rd38];
	add.s64 	%rd39, %rd2, %rd36;
	ld.global.u8 	%rs1, [%rd39];
	setp.eq.s16 	%p7, %rs1, 0;
	mul.f32 	%f42, %f39, %f41;
	selp.f32 	%f131, %f38, %f42, %p7;
	max.f32 	%f132, %f131, 0fFF800000;
$L__BB55_9:
	mov.f32 	%f133, 0fFF800000;
	mov.f32 	%f134, %f133;
	@%p6 bra 	$L__BB55_11;
	mad.lo.s64 	%rd40, %rd21, %rd6, %rd21;
	add.s64 	%rd41, %rd40, %rd7;
	shl.b64 	%rd42, %rd41, 2;
	add.s64 	%rd43, %rd1, %rd42;
	ld.global.f32 	%f44, [%rd43];
	add.s64 	%rd44, %rd2, %rd41;
	ld.global.u8 	%rs2, [%rd44];
	setp.eq.s16 	%p9, %rs2, 0;
	mul.f32 	%f45, %f39, %f44;
	selp.f32 	%f133, %f38, %f45, %p9;
	max.f32 	%f134, %f133, 0fFF800000;
$L__BB55_11:
	sub.f32 	%f46, %f131, %f132;
	fma.rn.f32 	%f47, %f46, 0f3BBB989D, 0f3F000000;
	cvt.sat.f32.f32 	%f48, %f47;
	mov.f32 	%f49, 0f4B400001;
	mov.f32 	%f50, 0f437C0000;
	fma.rm.f32 	%f51, %f48, %f50, %f49;
	add.f32 	%f52, %f51, 0fCB40007F;
	neg.f32 	%f53, %f52;
	fma.rn.f32 	%f54, %f46, 0f3FB8AA3B, %f53;
	fma.rn.f32 	%f55, %f46, 0f32A57060, %f54;
	mov.b32 	%r13, %f51;
	shl.b32 	%r14, %r13, 23;
	mov.b32 	%f56, %r14;
	ex2.approx.ftz.f32 	%f57, %f55;
	mul.f32 	%f58, %f57, %f56;
	add.f32 	%f59, %f58, 0f00000000;
	sub.f32 	%f60, %f133, %f134;
	fma.rn.f32 	%f61, %f60, 0f3BBB989D, 0f3F000000;
	cvt.sat.f32.f32 	%f62, %f61;
	fma.rm.f32 	%f63, %f62, %f50, %f49;
	add.f32 	%f64, %f63, 0fCB40007F;
	neg.f32 	%f65, %f64;
	fma.rn.f32 	%f66, %f60, 0f3FB8AA3B, %f65;
	fma.rn.f32 	%f67, %f60, 0f32A57060, %f66;
	mov.b32 	%r15, %f63;
	shl.b32 	%r16, %r15, 23;
	mov.b32 	%f68, %r16;
	ex2.approx.ftz.f32 	%f69, %f67;
	mul.f32 	%f11, %f69, %f68;
	div.rn.f32 	%f12, %f58, %f59;
	@%p6 bra 	$L__BB55_13;
	mad.lo.s64 	%rd45, %rd4, %rd6, %rd7;
	shl.b64 	%rd46, %rd45, 2;
	add.s64 	%rd47, %rd3, %rd46;
	st.global.f32 	[%rd47], %f12;
$L__BB55_13:
	add.f32 	%f70, %f11, 0f00000000;
	div.rn.f32 	%f13, %f11, %f70;
	mov.u64 	%rd86, %rd8;
	@%p6 bra 	$L__BB55_15;
	mad.lo.s64 	%rd48, %rd4, %rd6, %rd4;
	add.s64 	%rd49, %rd48, %rd7;
	shl.b64 	%rd50, %rd49, 2;
	add.s64 	%rd51, %rd3, %rd50;
	st.global.f32 	[%rd51], %f13;
$L__BB55_15:
	setp.eq.s64 	%p12, %rd14, 0;
	@%p12 bra 	$L__BB55_33;
$L__BB55_16:
	setp.le.s64 	%p13, %rd23, %rd7;
	mov.f32 	%f135, 0fFF800000;
	mov.f32 	%f136, %f135;
	@%p13 bra 	$L__BB55_18;
	mad.lo.s64 	%rd52, %rd86, %rd21, %rd7;
	shl.b64 	%rd53, %rd52, 2;
	add.s64 	%rd54, %rd1, %rd53;
	ld.global.f32 	%f72, [%rd54];
	add.s64 	%rd55, %rd2, %rd52;
	ld.global.u8 	%rs3, [%rd55];
	setp.eq.s16 	%p14, %rs3, 0;
	mul.f32 	%f73, %f39, %f72;
	selp.f32 	%f135, %f38, %f73, %p14;
	max.f32 	%f136, %f135, 0fFF800000;
$L__BB55_18:
	setp.le.s64 	%p15, %rd23, %rd7;
	mov.f32 	%f137, 0fFF800000;
	mov.f32 	%f138, %f137;
	@%p15 bra 	$L__BB55_20;
	mad.lo.s64 	%rd56, %rd21, %rd86, %rd21;
	add.s64 	%rd57, %rd56, %rd7;
	shl.b64 	%rd58, %rd57, 2;
	add.s64 	%rd59, %rd1, %rd58;
	ld.global.f32 	%f75, [%rd59];
	add.s64 	%rd60, %rd2, %rd57;
	ld.global.u8 	%rs4, [%rd60];
	setp.eq.s16 	%p16, %rs4, 0;
	mul.f32 	%f76, %f39, %f75;
	selp.f32 	%f137, %f38, %f76, %p16;
	max.f32 	%f138, %f137, 0fFF800000;
$L__BB55_20:
	sub.f32 	%f77, %f135, %f136;
	fma.rn.f32 	%f78, %f77, 0f3BBB989D, 0f3F000000;
	cvt.sat.f32.f32 	%f79, %f78;
	mov.f32 	%f80, 0f4B400001;
	mov.f32 	%f81, 0f437C0000;
	fma.rm.f32 	%f82, %f79, %f81, %f80;
	add.f32 	%f83, %f82, 0fCB40007F;
	neg.f32 	%f84, %f83;
	fma.rn.f32 	%f85, %f77, 0f3FB8AA3B, %f84;
	fma.rn.f32 	%f86, %f77, 0f32A57060, %f85;
	mov.b32 	%r17, %f82;
	shl.b32 	%r18, %r17, 23;
	mov.b32 	%f87, %r18;
	ex2.approx.ftz.f32 	%f88, %f86;
	mul.f32 	%f89, %f88, %f87;
	add.f32 	%f90, %f89, 0f00000000;
	sub.f32 	%f91, %f137, %f138;
	fma.rn.f32 	%f92, %f91, 0f3BBB989D, 0f3F000000;
	cvt.sat.f32.f32 	%f93, %f92;
	fma.rm.f32 	%f94, %f93, %f81, %f80;
	add.f32 	%f95, %f94, 0fCB40007F;
	neg.f32 	%f96, %f95;
	fma.rn.f32 	%f97, %f91, 0f3FB8AA3B, %f96;
	fma.rn.f32 	%f98, %f91, 0f32A57060, %f97;
	mov.b32 	%r19, %f94;
	shl.b32 	%r20, %r19, 23;
	mov.b32 	%f99, %r20;
	ex2.approx.ftz.f32 	%f100, %f98;
	mul.f32 	%f22, %f100, %f99;
	add.f32 	%f23, %f22, 0f00000000;
	div.rn.f32 	%f24, %f89, %f90;
	@%p15 bra 	$L__BB55_22;
	mad.lo.s64 	%rd61, %rd86, %rd4, %rd7;
	shl.b64 	%rd62, %rd61, 2;
	add.s64 	%rd63, %rd3, %rd62;
	st.global.f32 	[%rd63], %f24;
$L__BB55_22:
	setp.le.s64 	%p18, %rd23, %rd7;
	div.rn.f32 	%f25, %f22, %f23;
	@%p18 bra 	$L__BB55_24;
	mad.lo.s64 	%rd64, %rd4, %rd86, %rd4;
	add.s64 	%rd65, %rd64, %rd7;
	shl.b64 	%rd66, %rd65, 2;
	add.s64 	%rd67, %rd3, %rd66;
	st.global.f32 	[%rd67], %f25;
$L__BB55_24:
	setp.le.s64 	%p19, %rd23, %rd7;
	add.s64 	%rd17, %rd86, %rd5;
	mov.f32 	%f139, 0fFF800000;
	mov.f32 	%f140, %f139;
	@%p19 bra 	$L__BB55_26;
	mad.lo.s64 	%rd68, %rd17, %rd21, %rd7;
	shl.b64 	%rd69, %rd68, 2;
	add.s64 	%rd70, %rd1, %rd69;
	ld.global.f32 	%f102, [%rd70];
	add.s64 	%rd71, %rd2, %rd68;
	ld.global.u8 	%rs5, [%rd71];
	setp.eq.s16 	%p20, %rs5, 0;
	mul.f32 	%f103, %f39, %f102;
	selp.f32 	%f139, %f38, %f103, %p20;
	max.f32 	%f140, %f139, 0fFF800000;
$L__BB55_26:
	setp.le.s64 	%p21, %rd23, %rd7;
	mov.f32 	%f141, 0fFF800000;
	mov.f32 	%f142, %f141;
	@%p21 bra 	$L__BB55_28;
	mad.lo.s64 	%rd72, %rd21, %rd17, %rd21;
	add.s64 	%rd73, %rd72, %rd7;
	shl.b64 	%rd74, %rd73, 2;
	add.s64 	%rd75, %rd1, %rd74;
	ld.global.f32 	%f105, [%rd75];
	add.s64 	%rd76, %rd2, %rd73;
	ld.global.u8 	%rs6, [%rd76];
	setp.eq.s16 	%p22, %rs6, 0;
	mul.f32 	%f106, %f39, %f105;
	selp.f32 	%f141, %f38, %f106, %p22;
	max.f32 	%f142, %f141, 0fFF800000;
$L__BB55_28:
	sub.f32 	%f107, %f139, %f140;
	fma.rn.f32 	%f108, %f107, 0f3BBB989D, 0f3F000000;
	cvt.sat.f32.f32 	%f109, %f108;
	mov.f32 	%f110, 0f4B400001;
	mov.f32 	%f111, 0f437C0000;
	fma.rm.f32 	%f112, %f109, %f111, %f110;
	add.f32 	%f113, %f112, 0fCB40007F;
	neg.f32 	%f114, %f113;
	fma.rn.f32 	%f115, %f107, 0f3FB8AA3B, %f114;
	fma.rn.f32 	%f116, %f107, 0f32A57060, %f115;
	mov.b32 	%r21, %f112;
	shl.b32 	%r22, %r21, 23;
	mov.b32 	%f117, %r22;
	ex2.approx.ftz.f32 	%f118, %f116;
	mul.f32 	%f119, %f118, %f117;
	add.f32 	%f120, %f119, 0f00000000;
	sub.f32 	%f121, %f141, %f142;
	fma.rn.f32 	%f122, %f121, 0f3BBB989D, 0f3F000000;
	cvt.sat.f32.f32 	%f123, %f122;
	fma.rm.f32 	%f124, %f123, %f111, %f110;
	add.f32 	%f125, %f124, 0fCB40007F;
	neg.f32 	%f126, %f125;
	fma.rn.f32 	%f127, %f121, 0f3FB8AA3B, %f126;
	fma.rn.f32 	%f128, %f121, 0f32A57060, %f127;
	mov.b32 	%r23, %f124;
	shl.b32 	%r24, %r23, 23;
	mov.b32 	%f129, %r24;
	ex2.approx.ftz.f32 	%f130, %f128;
	mul.f32 	%f34, %f130, %f129;
	add.f32 	%f35, %f34, 0f00000000;
	div.rn.f32 	%f36, %f119, %f120;
	@%p21 bra 	$L__BB55_30;
	mad.lo.s64 	%rd77, %rd17, %rd4, %rd7;
	shl.b64 	%rd78, %rd77, 2;
	add.s64 	%rd79, %rd3, %rd78;
	st.global.f32 	[%rd79], %f36;
$L__BB55_30:
	setp.le.s64 	%p24, %rd23, %rd7;
	div.rn.f32 	%f37, %f34, %f35;
	@%p24 bra 	$L__BB55_32;
	mad.lo.s64 	%rd80, %rd4, %rd17, %rd4;
	add.s64 	%rd81, %rd80, %rd7;
	shl.b64 	%rd82, %rd81, 2;
	add.s64 	%rd83, %rd3, %rd82;
	st.global.f32 	[%rd83], %f37;
$L__BB55_32:
	add.s64 	%rd86, %rd17, %rd5;
	setp.lt.s64 	%p25, %rd86, %rd22;
	@%p25 bra 	$L__BB55_16;
$L__BB55_33:
	ret;

}
	// .globl	_Z15SoftmaxWarpImplI24ElementwiseScaleMaskLoadIffbE11DirectStoreIffEfLi1ELi1ELi1ELi1ELb0EL9Algorithm0EEvT_T0_ll
.visible .entry _Z15SoftmaxWarpImplI24ElementwiseScaleMaskLoadIffbE11DirectStoreIffEfLi1ELi1ELi1ELi1ELb0EL9Algorithm0EEvT_T0_ll(
	.param .align 8 .b8 _Z15SoftmaxWarpImplI24ElementwiseScaleMaskLoadIffbE11DirectStoreIffEfLi1ELi1ELi1ELi1ELb0EL9Algorithm0EEvT_T0_ll_param_0[32],
	.param .align 8 .b8 _Z15SoftmaxWarpImplI24ElementwiseScaleMaskLoadIffbE11DirectStoreIffEfLi1ELi1ELi1ELi1ELb0EL9Algorithm0EEvT_T0_ll_param_1[16],
	.param .u64 _Z15SoftmaxWarpImplI24ElementwiseScaleMaskLoadIffbE11DirectStoreIffEfLi1ELi1ELi1ELi1ELb0EL9Algorithm0EEvT_T0_ll_param_2,
	.param .u64 _Z15SoftmaxWarpImplI24ElementwiseScaleMaskLoadIffbE11DirectStoreIffEfLi1ELi1ELi1ELi1ELb0EL9Algorithm0EEvT_T0_ll_param_3
)
{
	.reg .pred 	%p<14>;
	.reg .b16 	%rs<6>;
	.reg .b32 	%r<21>;
	.reg .b32 	%f<92>;
	.reg .b64 	%rd<97>;

	ld.param.u64 	%rd35, [_Z15SoftmaxWarpImplI24ElementwiseScaleMaskLoadIffbE11DirectStoreIffEfLi1ELi1ELi1ELi1ELb0EL9Algorithm0EEvT_T0_ll_param_1+8];
	ld.param.v2.f32 	{%f1, %f2}, [_Z15SoftmaxWarpImplI24ElementwiseScaleMaskLoadIffbE11DirectStoreIffEfLi1ELi1ELi1ELi1ELb0EL9Algorithm0EEvT_T0_ll_param_0+24];
	ld.param.u64 	%rd33, [_Z15SoftmaxWarpImplI24ElementwiseScaleMaskLoadIffbE11DirectStoreIffEfLi1ELi1ELi1ELi1ELb0EL9Algorithm0EEvT_T0_ll_param_0+16];
	ld.param.u64 	%rd34, [_Z15SoftmaxWarpImplI24ElementwiseScaleMaskLoadIffbE11DirectStoreIffEfLi1ELi1ELi1ELi1ELb0EL9Algorithm0EEvT_T0_ll_param_1];
	ld.param.u64 	%rd32, [_Z15SoftmaxWarpImplI24ElementwiseScaleMaskLoadIffbE11DirectStoreIffEfLi1ELi1ELi1ELi1ELb0EL9Algorithm0EEvT_T0_ll_param_0+8];
	ld.param.u64 	%rd31, [_Z15SoftmaxWarpImplI24ElementwiseScaleMaskLoadIffbE11DirectStoreIffEfLi1ELi1ELi1ELi1ELb0EL9Algorithm0EEvT_T0_ll_param_0];
	ld.param.u64 	%rd36, [_Z15SoftmaxWarpImplI24ElementwiseScaleMaskLoadIffbE11DirectStoreIffEfLi1ELi1ELi1ELi1ELb0EL9Algorithm0EEvT_T0_ll_param_2];
	ld.param.u64 	%rd37, [_Z15SoftmaxWarpImplI24ElementwiseScaleMaskLoadIffbE11DirectStoreIffEfLi1ELi1ELi1ELi1ELb0EL9Algorithm0EEvT_T0_ll_param_3];
	cvta.to.global.u64 	%rd1, %rd31;
	cvta.to.global.u64 	%rd2, %rd32;
	cvta.to.global.u64 	%rd3, %rd34;
	setp.lt.s64 	%p1, %rd37, 2;
	@%p1 bra 	$L__BB56_2;
	mov.u64 	%rd38, $str;
	cvta.global.u64 	%rd39, %rd38;
	mov.u64 	%rd40, $str$1;
	cvta.global.u64 	%rd41, %rd40;
	mov.u64 	%rd42, __unnamed_57;
	cvta.global.u64 	%rd43, %rd42;
	{ // callseq 56, 0
	.param .b64 param0;
	st.param.b64 	[param0], %rd39;
	.param .b64 param1;
	st.param.b64 	[param1], %rd41;
	.param .b32 param2;
	st.param.b32 	[param2], 254;
	.param .b64 param3;
	st.param.b64 	[param3], %rd43;
	.param .b64 param4;
	st.param.b64 	[param4], 1;
	call.uni 
	__assertfail, 
	(
	param0, 
	param1, 
	param2, 
	param3, 
	param4
	);
	} // callseq 56
$L__BB56_2:
	mov.u32 	%r1, %ctaid.x;
	mov.u32 	%r2, %ntid.y;
	mov.u32 	%r3, %tid.y;
	mad.lo.s32 	%r4, %r1, %r2, %r3;
	mov.u32 	%r5, %nctaid.x;
	mul.lo.s32 	%r6, %r5, %r2;
	cvt.s64.s32 	%rd4, %r6;
	cvt.s64.s32 	%rd95, %r4;
	setp.le.s64 	%p2, %rd36, %rd95;
	@%p2 bra 	$L__BB56_11;
	mov.u32 	%r7, %tid.x;
	cvt.u64.u32 	%rd6, %r7;
	add.s64 	%rd44, %rd4, %rd95;
	max.s64 	%rd45, %rd36, %rd44;
	setp.lt.s64 	%p3, %rd44, %rd36;
	selp.u64 	%rd7, 1, 0, %p3;
	add.s64 	%rd46, %rd44, %rd7;
	sub.s64 	%rd8, %rd45, %rd46;
	or.b64  	%rd47, %rd8, %rd4;
	and.b64  	%rd48, %rd47, -4294967296;
	setp.ne.s64 	%p4, %rd48, 0;
	@%p4 bra 	$L__BB56_5;
	cvt.u32.u64 	%r8, %rd4;
	cvt.u32.u64 	%r9, %rd8;
	div.u32 	%r10, %r9, %r8;
	cvt.u64.u32 	%rd89, %r10;
	bra.uni 	$L__BB56_6;
$L__BB56_5:
	div.u64 	%rd89, %rd8, %rd4;
$L__BB56_6:
	add.s64 	%rd12, %rd89, %rd7;
	and.b64  	%rd49, %rd12, 3;
	setp.eq.s64 	%p5, %rd49, 3;
	@%p5 bra 	$L__BB56_9;
	mad.lo.s64 	%rd50, %rd35, %rd95, %rd6;
	shl.b64 	%rd51, %rd50, 2;
	add.s64 	%rd93, %rd3, %rd51;
	mad.lo.s64 	%rd52, %rd33, %rd95, %rd6;
	add.s64 	%rd92, %rd2, %rd52;
	mul.lo.s64 	%rd15, %rd33, %rd4;
	shl.b64 	%rd53, %rd52, 2;
	add.s64 	%rd91, %rd1, %rd53;
	add.s64 	%rd54, %rd12, 1;
	and.b64  	%rd90, %rd54, 3;
$L__BB56_8:
	.pragma "nounroll";
	ld.global.f32 	%f3, [%rd91];
	ld.global.u8 	%rs1, [%rd92];
	setp.eq.s16 	%p6, %rs1, 0;
	mul.f32 	%f4, %f2, %f3;
	selp.f32 	%f5, %f1, %f4, %p6;
	max.f32 	%f6, %f5, 0fFF800000;
	sub.f32 	%f7, %f5, %f6;
	fma.rn.f32 	%f8, %f7, 0f3BBB989D, 0f3F000000;
	cvt.sat.f32.f32 	%f9, %f8;
	mov.f32 	%f10, 0f4B400001;
	mov.f32 	%f11, 0f437C0000;
	fma.rm.f32 	%f12, %f9, %f11, %f10;
	add.f32 	%f13, %f12, 0fCB40007F;
	neg.f32 	%f14, %f13;
	fma.rn.f32 	%f15, %f7, 0f3FB8AA3B, %f14;
	fma.rn.f32 	%f16, %f7, 0f32A57060, %f15;
	mov.b32 	%r11, %f12;
	shl.b32 	%r12, %r11, 23;
	mov.b32 	%f17, %r12;
	ex2.approx.ftz.f32 	%f18, %f16;
	mul.f32 	%f19, %f18, %f17;
	add.f32 	%f20, %f19, 0f00000000;
	div.rn.f32 	%f21, %f19, %f20;
	st.global.f32 	[%rd93], %f21;
	add.s64 	%rd95, %rd95, %rd4;
	mul.lo.s64 	%rd55, %rd35, %rd4;
	shl.b64 	%rd56, %rd55, 2;
	add.s64 	%rd93, %rd93, %rd56;
	add.s64 	%rd92, %rd92, %rd15;
	shl.b64 	%rd57, %rd15, 2;
	add.s64 	%rd91, %rd91, %rd57;
	add.s64 	%rd90, %rd90, -1;
	setp.ne.s64 	%p7, %rd90, 0;
	@%p7 bra 	$L__BB56_8;
$L__BB56_9:
	setp.lt.u64 	%p8, %rd12, 3;
	@%p8 bra 	$L__BB56_11;
$L__BB56_10:
	mad.lo.s64 	%rd58, %rd95, %rd33, %rd6;
	shl.b64 	%rd59, %rd58, 2;
	add.s64 	%rd60, %rd1, %rd59;
	ld.global.f32 	%f22, [%rd60];
	add.s64 	%rd61, %rd2, %rd58;
	ld.global.u8 	%rs2, [%rd61];
	setp.eq.s16 	%p9, %rs2, 0;
	mul.f32 	%f23, %f2, %f22;
	selp.f32 	%f24, %f1, %f23, %p9;
	max.f32 	%f25, %f24, 0fFF800000;
	sub.f32 	%f26, %f24, %f25;
	fma.rn.f32 	%f27, %f26, 0f3BBB989D, 0f3F000000;
	cvt.sat.f32.f32 	%f28, %f27;
	mov.f32 	%f29, 0f4B400001;
	mov.f32 	%f30, 0f437C0000;
	fma.rm.f32 	%f31, %f28, %f30, %f29;
	add.f32 	%f32, %f31, 0fCB40007F;
	neg.f32 	%f33, %f32;
	fma.rn.f32 	%f34, %f26, 0f3FB8AA3B, %f33;
	fma.rn.f32 	%f35, %f26, 0f32A57060, %f34;
	mov.b32 	%r13, %f31;
	shl.b32 	%r14, %r13, 23;
	mov.b32 	%f36, %r14;
	ex2.approx.ftz.f32 	%f37, %f35;
	mul.f32 	%f38, %f37, %f36;
	add.f32 	%f39, %f38, 0f00000000;
	div.rn.f32 	%f40, %f38, %f39;
	mad.lo.s64 	%rd62, %rd95, %rd35, %rd6;
	shl.b64 	%rd63, %rd62, 2;
	add.s64 	%rd64, %rd3, %rd63;
	st.global.f32 	[%rd64], %f40;
	add.s64 	%rd65, %rd95, %rd4;
	mad.lo.s64 	%rd66, %rd65, %rd33, %rd6;
	shl.b64 	%rd67, %rd66, 2;
	add.s64 	%rd68, %rd1, %rd67;
	ld.global.f32 	%f41, [%rd68];
	add.s64 	%rd69, %rd2, %rd66;
	ld.global.u8 	%rs3, [%rd69];
	setp.eq.s16 	%p10, %rs3, 0;
	mul.f32 	%f42, %f2, %f41;
	selp.f32 	%f43, %f1, %f42, %p10;
	max.f32 	%f44, %f43, 0fFF800000;
	sub.f32 	%f45, %f43, %f44;
	fma.rn.f32 	%f46, %f45, 0f3BBB989D, 0f3F000000;
	cvt.sat.f32.f32 	%f47, %f46;
	fma.rm.f32 	%f48, %f47, %f30, %f29;
	add.f32 	%f49, %f48, 0fCB40007F;
	neg.f32 	%f50, %f49;
	fma.rn.f32 	%f51, %f45, 0f3FB8AA3B, %f50;
	fma.rn.f32 	%f52, %f45, 0f32A57060, %f51;
	mov.b32 	%r15, %f48;
	shl.b32 	%r16, %r15, 23;
	mov.b32 	%f53, %r16;
	ex2.approx.ftz.f32 	%f54, %f52;
	mul.f32 	%f55, %f54, %f53;
	add.f32 	%f56, %f55, 0f00000000;
	div.rn.f32 	%f57, %f55, %f56;
	mad.lo.s64 	%rd70, %rd65, %rd35, %rd6;
	shl.b64 	%rd71, %rd70, 2;
	add.s64 	%rd72, %rd3, %rd71;
	st.global.f32 	[%rd72], %f57;
	add.s64 	%rd73, %rd65, %rd4;
	mad.lo.s64 	%rd74, %rd73, %rd33, %rd6;
	shl.b64 	%rd75, %rd74, 2;
	add.s64 	%rd76, %rd1, %rd75;
	ld.global.f32 	%f58, [%rd76];
	add.s64 	%rd77, %rd2, %rd74;
	ld.global.u8 	%rs4, [%rd77];
	setp.eq.s16 	%p11, %rs4, 0;
	mul.f32 	%f59, %f2, %f58;
	selp.f32 	%f60, %f1, %f59, %p11;
	max.f32 	%f61, %f60, 0fFF800000;
	sub.f32 	%f62, %f60, %f61;
	fma.rn.f32 	%f63, %f62, 0f3BBB989D, 0f3F000000;
	cvt.sat.f32.f32 	%f64, %f63;
	fma.rm.f32 	%f65, %f64, %f30, %f29;
	add.f32 	%f66, %f65, 0fCB40007F;
	neg.f32 	%f67, %f66;
	fma.rn.f32 	%f68, %f62, 0f3FB8AA3B, %f67;
	fma.rn.f32 	%f69, %f62, 0f32A57060, %f68;
	mov.b32 	%r17, %f65;
	shl.b32 	%r18, %r17, 23;
	mov.b32 	%f70, %r18;
	ex2.approx.ftz.f32 	%f71, %f69;
	mul.f32 	%f72, %f71, %f70;
	add.f32 	%f73, %f72, 0f00000000;
	div.rn.f32 	%f74, %f72, %f73;
	mad.lo.s64 	%rd78, %rd73, %rd35, %rd6;
	shl.b64 	%rd79, %rd78, 2;
	add.s64 	%rd80, %rd3, %rd79;
	st.global.f32 	[%rd80], %f74;
	add.s64 	%rd81, %rd73, %rd4;
	mad.lo.s64 	%rd82, %rd81, %rd33, %rd6;
	shl.b64 	%rd83, %rd82, 2;
	add.s64 	%rd84, %rd1, %rd83;
	ld.global.f32 	%f75, [%rd84];
	add.s64 	%rd85, %rd2, %rd82;
	ld.global.u8 	%rs5, [%rd85];
	setp.eq.s16 	%p12, %rs5, 0;
	mul.f32 	%f76, %f2, %f75;
	selp.f32 	%f77, %f1, %f76, %p12;
	max.f32 	%f78, %f77, 0fFF800000;
	sub.f32 	%f79, %f77, %f78;
	fma.rn.f32 	%f80, %f79, 0f3BBB989D, 0f3F000000;
	cvt.sat.f32.f32 	%f81, %f80;
	fma.rm.f32 	%f82, %f81, %f30, %f29;
	add.f32 	%f83, %f82, 0fCB40007F;
	neg.f32 	%f84, %f83;
	fma.rn.f32 	%f85, %f79, 0f3FB8AA3B, %f84;
	fma.rn.f32 	%f86, %f79, 0f32A57060, %f85;
	mov.b32 	%r19, %f82;
	shl.b32 	%r20, %r19, 23;
	mov.b32 	%f87, %r20;
	ex2.approx.ftz.f32 	%f88, %f86;
	mul.f32 	%f89, %f88, %f87;
	add.f32 	%f90, %f89, 0f00000000;
	div.rn.f32 	%f91, %f89, %f90;
	mad.lo.s64 	%rd86, %rd81, %rd35, %rd6;
	shl.b64 	%rd87, %rd86, 2;
	add.s64 	%rd88, %rd3, %rd87;
	st.global.f32 	[%rd88], %f91;
	add.s64 	%rd95, %rd81, %rd4;
	setp.lt.s64 	%p13, %rd95, %rd36;
	@%p13 bra 	$L__BB56_10;
$L__BB56_11:
	ret;

}
	// .globl	_Z15SoftmaxWarpImplI24ElementwiseScaleMaskLoadIffbE11DirectStoreIffEfLi1ELi1ELi1ELi1ELb1EL9Algorithm0EEvT_T0_ll
.visible .entry _Z15SoftmaxWarpImplI24ElementwiseScaleMaskLoadIffbE11DirectStoreIffEfLi1ELi1ELi1ELi1ELb1EL9Algorithm0EEvT_T0_ll(
	.param .align 8 .b8 _Z15SoftmaxWarpImplI24ElementwiseScaleMaskLoadIffbE11DirectStoreIffEfLi1ELi1ELi1ELi1ELb1EL9Algorithm0EEvT_T0_ll_param_0[32],
	.param .align 8 .b8 _Z15SoftmaxWarpImplI24ElementwiseScaleMaskLoadIffbE11DirectStoreIffEfLi1ELi1ELi1ELi1ELb1EL9Algorithm0EEvT_T0_ll_param_1[16],
	.param .u64 _Z15SoftmaxWarpImplI24ElementwiseScaleMaskLoadIffbE11DirectStoreIffEfLi1ELi1ELi1ELi1ELb1EL9Algorithm0EEvT_T0_ll_param_2,
	.param .u64 _Z15SoftmaxWarpImplI24ElementwiseScaleMaskLoadIffbE11DirectStoreIffEfLi1ELi1ELi1ELi1ELb1EL9Algorithm0EEvT_T0_ll_param_3
)
{
	.reg .pred 	%p<24>;
	.reg .b16 	%rs<6>;
	.reg .b32 	%r<21>;
	.reg .b32 	%f<123>;
	.reg .b64 	%rd<97>;

	ld.param.v2.f32 	{%f2, %f1}, [_Z15SoftmaxWarpImplI24ElementwiseScaleMaskLoadIffbE11DirectStoreIffEfLi1ELi1ELi1ELi1ELb1EL9Algorithm0EEvT_T0_ll_param_0+24];
	ld.param.u64 	%rd3, [_Z15SoftmaxWarpImplI24ElementwiseScaleMaskLoadIffbE11DirectStoreIffEfLi1ELi1ELi1ELi1ELb1EL9Algorithm0EEvT_T0_ll_param_0+16];
	ld.param.u64 	%rd5, [_Z15SoftmaxWarpImplI24ElementwiseScaleMaskLoadIffbE11DirectStoreIffEfLi1ELi1ELi1ELi1ELb1EL9Algorithm0EEvT_T0_ll_param_1+8];
	ld.param.u64 	%rd39, [_Z15SoftmaxWarpImplI24ElementwiseScaleMaskLoadIffbE11DirectStoreIffEfLi1ELi1ELi1ELi1ELb1EL9Algorithm0EEvT_T0_ll_param_1];
	ld.param.u64 	%rd40, [_Z15SoftmaxWarpImplI24ElementwiseScaleMaskLoadIffbE11DirectStoreIffEfLi1ELi1ELi1ELi1ELb1EL9Algorithm0EEvT_T0_ll_param_0+8];
	ld.param.u64 	%rd41, [_Z15SoftmaxWarpImplI24ElementwiseScaleMaskLoadIffbE11DirectStoreIffEfLi1ELi1ELi1ELi1ELb1EL9Algorithm0EEvT_T0_ll_param_0];
	ld.param.u64 	%rd37, [_Z15SoftmaxWarpImplI24ElementwiseScaleMaskLoadIffbE11DirectStoreIffEfLi1ELi1ELi1ELi1ELb1EL9Algorithm0EEvT_T0_ll_param_2];
	ld.param.u64 	%rd38, [_Z15SoftmaxWarpImplI24ElementwiseScaleMaskLoadIffbE11DirectStoreIffEfLi1ELi1ELi1ELi1ELb1EL9Algorithm0EEvT_T0_ll_param_3];
	cvta.to.global.u64 	%rd1, %rd41;
	cvta.to.global.u64 	%rd2, %rd40;
	cvta.to.global.u64 	%rd4, %rd39;
	setp.lt.s64 	%p1, %rd38, 2;
	@%p1 bra 	$L__BB57_2;
	mov.u64 	%rd42, $str;
	cvta.global.u64 	%rd43, %rd42;
	mov.u64 	%rd44, $str$1;
	cvta.global.u64 	%rd45, %rd44;
	mov.u64 	%rd46, __unnamed_58;
	cvta.global.u64 	%rd47, %rd46;
	{ // callseq 57, 0
	.param .b64 param0;
	st.param.b64 	[param0], %rd43;
	.param .b64 param1;
	st.param.b64 	[param1], %rd45;
	.param .b32 param2;
	st.param.b32 	[param2], 254;
	.param .b64 param3;
	st.param.b64 	[param3], %rd47;
	.param .b64 param4;
	st.param.b64 	[param4], 1;
	call.uni 
	__assertfail, 
	(
	param0, 
	param1, 
	param2, 
	param3, 
	param4
	);
	} // callseq 57
$L__BB57_2:
	mov.u32 	%r1, %ctaid.x;
	mov.u32 	%r2, %ntid.y;
	mov.u32 	%r3, %tid.y;
	mad.lo.s32 	%r4, %r1, %r2, %r3;
	mov.u32 	%r5, %nctaid.x;
	mul.lo.s32 	%r6, %r5, %r2;
	cvt.s64.s32 	%rd6, %r6;
	cvt.s64.s32 	%rd95, %r4;
	setp.le.s64 	%p2, %rd37, %rd95;
	@%p2 bra 	$L__BB57_31;
	mov.u32 	%r7, %tid.x;
	cvt.u64.u32 	%rd8, %r7;
	add.s64 	%rd48, %rd6, %rd95;
	max.s64 	%rd49, %rd37, %rd48;
	setp.lt.s64 	%p3, %rd48, %rd37;
	selp.u64 	%rd9, 1, 0, %p3;
	add.s64 	%rd50, %rd48, %rd9;
	sub.s64 	%rd10, %rd49, %rd50;
	or.b64  	%rd51, %rd10, %rd6;
	and.b64  	%rd52, %rd51, -4294967296;
	setp.ne.s64 	%p4, %rd52, 0;
	@%p4 bra 	$L__BB57_5;
	cvt.u32.u64 	%r8, %rd6;
	cvt.u32.u64 	%r9, %rd10;
	div.u32 	%r10, %r9, %r8;
	cvt.u64.u32 	%rd89, %r10;
	bra.uni 	$L__BB57_6;
$L__BB57_5:
	div.u64 	%rd89, %rd10, %rd6;
$L__BB57_6:
	add.s64 	%rd14, %rd89, %rd9;
	and.b64  	%rd53, %rd14, 3;
	setp.eq.s64 	%p5, %rd53, 3;
	@%p5 bra 	$L__BB57_13;
	mad.lo.s64 	%rd54, %rd5, %rd95, %rd8;
	shl.b64 	%rd55, %rd54, 2;
	add.s64 	%rd93, %rd4, %rd55;
	mul.lo.s64 	%rd56, %rd5, %rd6;
	shl.b64 	%rd16, %rd56, 2;
	mad.lo.s64 	%rd57, %rd3, %rd95, %rd8;
	add.s64 	%rd92, %rd2, %rd57;
	mul.lo.s64 	%rd18, %rd3, %rd6;
	shl.b64 	%rd58, %rd57, 2;
	add.s64 	%rd91, %rd1, %rd58;
	add.s64 	%rd59, %rd14, 1;
	and.b64  	%rd90, %rd59, 3;
$L__BB57_8:
	.pragma "nounroll";
	setp.le.s64 	%p6, %rd38, %rd8;
	mov.f32 	%f113, 0fFF800000;
	mov.f32 	%f114, %f113;
	@%p6 bra 	$L__BB57_10;
	ld.global.f32 	%f29, [%rd91];
	ld.global.u8 	%rs1, [%rd92];
	setp.eq.s16 	%p7, %rs1, 0;
	mul.f32 	%f30, %f1, %f29;
	selp.f32 	%f113, %f2, %f30, %p7;
	max.f32 	%f114, %f113, 0fFF800000;
$L__BB57_10:
	sub.f32 	%f31, %f113, %f114;
	fma.rn.f32 	%f32, %f31, 0f3BBB989D, 0f3F000000;
	cvt.sat.f32.f32 	%f33, %f32;
	mov.f32 	%f34, 0f4B400001;
	mov.f32 	%f35, 0f437C0000;
	fma.rm.f32 	%f36, %f33, %f35, %f34;
	add.f32 	%f37, %f36, 0fCB40007F;
	neg.f32 	%f38, %f37;
	fma.rn.f32 	%f39, %f31, 0f3FB8AA3B, %f38;
	fma.rn.f32 	%f40, %f31, 0f32A57060, %f39;
	mov.b32 	%r11, %f36;
	shl.b32 	%r12, %r11, 23;
	mov.b32 	%f41, %r12;
	ex2.approx.ftz.f32 	%f42, %f40;
	mul.f32 	%f43, %f42, %f41;
	add.f32 	%f44, %f43, 0f00000000;
	div.rn.f32 	%f7, %f43, %f44;
	@%p6 bra 	$L__BB57_12;
	st.global.f32 	[%rd93], %f7;
$L__BB57_12:
	add.s64 	%rd95, %rd95, %rd6;
	add.s64 	%rd93, %rd93, %rd16;
	add.s64 	%rd92, %rd92, %rd18;
	shl.b64 	%rd60, %rd18, 2;
	add.s64 	%rd91, %rd91, %rd60;
	add.s64 	%rd90, %rd90, -1;
	setp.ne.s64 	%p9, %rd90, 0;
	@%p9 bra 	$L__BB57_8;
$L__BB57_13:
	setp.lt.u64 	%p10, %rd14, 3;
	@%p10 bra 	$L__BB57_31;
$L__BB57_14:
	setp.le.s64 	%p11, %rd38, %rd8;
	mov.f32 	%f115, 0fFF800000;
	mov.f32 	%f116, %f115;
	@%p11 bra 	$L__BB57_16;
	mad.lo.s64 	%rd61, %rd95, %rd3, %rd8;
	shl.b64 	%rd62, %rd61, 2;
	add.s64 	%rd63, %rd1, %rd62;
	ld.global.f32 	%f46, [%rd63];
	add.s64 	%rd64, %rd2, %rd61;
	ld.global.u8 	%rs2, [%rd64];
	setp.eq.s16 	%p12, %rs2, 0;
	mul.f32 	%f47, %f1, %f46;
	selp.f32 	%f115, %f2, %f47, %p12;
	max.f32 	%f116, %f115, 0fFF800000;
$L__BB57_16:
	sub.f32 	%f48, %f115, %f116;
	fma.rn.f32 	%f49, %f48, 0f3BBB989D, 0f3F000000;
	cvt.sat.f32.f32 	%f50, %f49;
	mov.f32 	%f51, 0f4B400001;
	mov.f32 	%f52, 0f437C0000;
	fma.rm.f32 	%f53, %f50, %f52, %f51;
	add.f32 	%f54, %f53, 0fCB40007F;
	neg.f32 	%f55, %f54;
	fma.rn.f32 	%f56, %f48, 0f3FB8AA3B, %f55;
	fma.rn.f32 	%f57, %f48, 0f32A57060, %f56;
	mov.b32 	%r13, %f53;
	shl.b32 	%r14, %r13, 23;
	mov.b32 	%f58, %r14;
	ex2.approx.ftz.f32 	%f59, %f57;
	mul.f32 	%f60, %f59, %f58;
	add.f32 	%f61, %f60, 0f00000000;
	div.rn.f32 	%f12, %f60, %f61;
	@%p11 bra 	$L__BB57_18;
	mad.lo.s64 	%rd65, %rd95, %rd5, %rd8;
	shl.b64 	%rd66, %rd65, 2;
	add.s64 	%rd67, %rd4, %rd66;
	st.global.f32 	[%rd67], %f12;
$L__BB57_18:
	setp.le.s64 	%p14, %rd38, %rd8;
	add.s64 	%rd33, %rd95, %rd6;
	mov.f32 	%f117, 0fFF800000;
	mov.f32 	%f118, %f117;
	@%p14 bra 	$L__BB57_20;
	mad.lo.s64 	%rd68, %rd33, %rd3, %rd8;
	shl.b64 	%rd69, %rd68, 2;
	add.s64 	%rd70, %rd1, %rd69;
	ld.global.f32 	%f63, [%rd70];
	add.s64 	%rd71, %rd2, %rd68;
	ld.global.u8 	%rs3, [%rd71];
	setp.eq.s16 	%p15, %rs3, 0;
	mul.f32 	%f64, %f1, %f63;
	selp.f32 	%f117, %f2, %f64, %p15;
	max.f32 	%f118, %f117, 0fFF800000;
$L__BB57_20:
	sub.f32 	%f65, %f117, %f118;
	fma.rn.f32 	%f66, %f65, 0f3BBB989D, 0f3F000000;
	cvt.sat.f32.f32 	%f67, %f66;
	mov.f32 	%f68, 0f4B400001;
	mov.f32 	%f69, 0f437C0000;
	fma.rm.f32 	%f70, %f67, %f69, %f68;
	add.f32 	%f71, %f70, 0fCB40007F;
	neg.f32 	%f72, %f71;
	fma.rn.f32 	%f73, %f65, 0f3FB8AA3B, %f72;
	fma.rn.f32 	%f74, %f65, 0f32A57060, %f73;
	mov.b32 	%r15, %f70;
	shl.b32 	%r16, %r15, 23;
	mov.b32 	%f75, %r16;
	ex2.approx.ftz.f32 	%f76, %f74;
	mul.f32 	%f77, %f76, %f75;
	add.f32 	%f78, %f77, 0f00000000;
	div.rn.f32 	%f17, %f77, %f78;
	@%p14 bra 	$L__BB57_22;
	mad.lo.s64 	%rd72, %rd33, %rd5, %rd8;
	shl.b64 	%rd73, %rd72, 2;
	add.s64 	%rd74, %rd4, %rd73;
	st.global.f32 	[%rd74], %f17;
$L__BB57_22:
	setp.le.s64 	%p17, %rd38, %rd8;
	add.s64 	%rd34, %rd33, %rd6;
	mov.f32 	%f119, 0fFF800000;
	mov.f32 	%f120, %f119;
	@%p17 bra 	$L__BB57_24;
	mad.lo.s64 	%rd75, %rd34, %rd3, %rd8;
	shl.b64 	%rd76, %rd75, 2;
	add.s64 	%rd77, %rd1, %rd76;
	ld.global.f32 	%f80, [%rd77];
	add.s64 	%rd78, %rd2, %rd75;
	ld.global.u8 	%rs4, [%rd78];
	setp.eq.s16 	%p18, %rs4, 0;
	mul.f32 	%f81, %f1, %f80;
	selp.f32 	%f119, %f2, %f81, %p18;
	max.f32 	%f120, %f119, 0fFF800000;
$L__BB57_24:
	sub.f32 	%f82, %f119, %f120;
	fma.rn.f32 	%f83, %f82, 0f3BBB989D, 0f3F000000;
	cvt.sat.f32.f32 	%f84, %f83;
	mov.f32 	%f85, 0f4B400001;
	mov.f32 	%f86, 0f437C0000;
	fma.rm.f32 	%f87, %f84, %f86, %f85;
	add.f32 	%f88, %f87, 0fCB40007F;
	neg.f32 	%f89, %f88;
	fma.rn.f32 	%f90, %f82, 0f3FB8AA3B, %f89;
	fma.rn.f32 	%f91, %f82, 0f32A57060, %f90;
	mov.b32 	%r17, %f87;
	shl.b32 	%r18, %r17, 23;
	mov.b32 	%f92, %r18;
	ex2.approx.ftz.f32 	%f93, %f91;
	mul.f32 	%f94, %f93, %f92;
	add.f32 	%f95, %f94, 0f00000000;
	div.rn.f32 	%f22, %f94, %f95;
	@%p17 bra 	$L__BB57_26;
	mad.lo.s64 	%rd79, %rd34, %rd5, %rd8;
	shl.b64 	%rd80, %rd79, 2;
	add.s64 	%rd81, %rd4, %rd80;
	st.global.f32 	[%rd81], %f22;
$L__BB57_26:
	setp.le.s64 	%p20, %rd38, %rd8;
	add.s64 	%rd35, %rd34, %rd6;
	mov.f32 	%f121, 0fFF800000;
	mov.f32 	%f122, %f121;
	@%p20 bra 	$L__BB57_28;
	mad.lo.s64 	%rd82, %rd35, %rd3, %rd8;
	shl.b64 	%rd83, %rd82, 2;
	add.s64 	%rd84, %rd1, %rd83;
	ld.global.f32 	%f97, [%rd84];
	add.s64 	%rd85, %rd2, %rd82;
	ld.global.u8 	%rs5, [%rd85];
	setp.eq.s16 	%p21, %rs5, 0;
	mul.f32 	%f98, %f1, %f97;
	selp.f32 	%f121, %f2, %f98, %p21;
	max.f32 	%f122, %f121, 0fFF800000;
$L__BB57_28:
	sub.f32 	%f99, %f121, %f122;
	fma.rn.f32 	%f100, %f99, 0f3BBB989D, 0f3F000000;
	cvt.sat.f32.f32 	%f101, %f100;
	mov.f32 	%f102, 0f4B400001;
	mov.f32 	%f103, 0f437C0000;
	fma.rm.f32 	%f104, %f101, %f103, %f102;
	add.f32 	%f105, %f104, 0fCB40007F;
	neg.f32 	%f106, %f105;
	fma.rn.f32 	%f107, %f99, 0f3FB8AA3B, %f106;
	fma.rn.f32 	%f108, %f99, 0f32A57060, %f107;
	mov.b32 	%r19, %f104;
	shl.b32 	%r20, %r19, 23;
	mov.b32 	%f109, %r20;
	ex2.approx.ftz.f32 	%f110, %f108;
	mul.f32 	%f111, %f110, %f109;
	add.f32 	%f112, %f111, 0f00000000;
	div.rn.f32 	%f27, %f111, %f112;
	@%p20 bra 	$L__BB57_30;
	mad.lo.s64 	%rd86, %rd35, %rd5, %rd8;
	shl.b64 	%rd87, %rd86, 2;
	add.s64 	%rd88, %rd4, %rd87;
	st.global.f32 	[%rd88], %f27;
$L__BB57_30:
	add.s64 	%rd95, %rd35, %rd6;
	setp.lt.s64 	%p23, %rd95, %rd37;
	@%p23 bra 	$L__BB57_14;
$L__BB57_31:
	ret;

}
	// .globl	_Z15SoftmaxWarpImplI24ElementwiseScaleMaskLoadIffbE11DirectStoreIffEfLi1ELi1ELi2ELi2ELb0EL9Algorithm0EEvT_T0_ll
.visible .entry _Z15SoftmaxWarpImplI24ElementwiseScaleMaskLoadIffbE11DirectStoreIffEfLi1ELi1ELi2ELi2ELb0EL9Algorithm0EEvT_T0_ll(
	.param .align 8 .b8 _Z15SoftmaxWarpImplI24ElementwiseScaleMaskLoadIffbE11DirectStoreIffEfLi1ELi1ELi2ELi2ELb0EL9Algorithm0EEvT_T0_ll_param_0[32],
	.param .align 8 .b8 _Z15SoftmaxWarpImplI24ElementwiseScaleMaskLoadIffbE11DirectStoreIffEfLi1ELi1ELi2ELi2ELb0EL9Algorithm0EEvT_T0_ll_param_1[16],
	.param .u64 _Z15SoftmaxWarpImplI24ElementwiseScaleMaskLoadIffbE11DirectStoreIffEfLi1ELi1ELi2ELi2ELb0EL9Algorithm0EEvT_T0_ll_param_2,
	.param .u64 _Z15SoftmaxWarpImplI24ElementwiseScaleMaskLoadIffbE11DirectStoreIffEfLi1ELi1ELi2ELi2ELb0EL9Algorithm0EEvT_T0_ll_param_3
)
{
	.reg .pred 	%p<10>;
	.reg .b16 	%rs<3>;
	.reg .b32 	%r<22>;
	.reg .b32 	%f<47>;
	.reg .b64 	%rd<35>;

	ld.param.u64 	%rd1, [_Z15SoftmaxWarpImplI24ElementwiseScaleMaskLoadIffbE11DirectStoreIffEfLi1ELi1ELi2ELi2ELb0EL9Algorithm0EEvT_T0_ll_param_0];
	ld.param.u64 	%rd2, [_Z15SoftmaxWarpImplI24ElementwiseScaleMaskLoadIffbE11DirectStoreIffEfLi1ELi1ELi2ELi2ELb0EL9Algorithm0EEvT_T0_ll_param_0+8];
	ld.param.v2.f32 	{%f2, %f1}, [_Z15SoftmaxWarpImplI24ElementwiseScaleMaskLoadIffbE11DirectStoreIffEfLi1ELi1ELi2ELi2ELb0EL9Algorithm0EEvT_T0_ll_param_0+24];
	ld.param.u64 	%rd3, [_Z15SoftmaxWarpImplI24ElementwiseScaleMaskLoadIffbE11DirectStoreIffEfLi1ELi1ELi2ELi2ELb0EL9Algorithm0EEvT_T0_ll_param_0+16];
	ld.param.u64 	%rd4, [_Z15SoftmaxWarpImplI24ElementwiseScaleMaskLoadIffbE11DirectStoreIffEfLi1ELi1ELi2ELi2ELb0EL9Algorithm0EEvT_T0_ll_param_1];
	ld.param.u64 	%rd5, [_Z15SoftmaxWarpImplI24ElementwiseScaleMaskLoadIffbE11DirectStoreIffEfLi1ELi1ELi2ELi2ELb0EL9Algorithm0EEvT_T0_ll_param_1+8];
	ld.param.u64 	%rd14, [_Z15SoftmaxWarpImplI24ElementwiseScaleMaskLoadIffbE11DirectStoreIffEfLi1ELi1ELi2ELi2ELb0EL9Algorithm0EEvT_T0_ll_param_2];
	ld.param.u64 	%rd15, [_Z15SoftmaxWarpImplI24ElementwiseScaleMaskLoadIffbE11DirectStoreIffEfLi1ELi1ELi2ELi2ELb0EL9Algorithm0EEvT_T0_ll_param_3];
	setp.lt.s64 	%p1, %rd15, 3;
	@%p1 bra 	$L__BB58_2;
	mov.u64 	%rd16, $str;
	cvta.global.u64 	%rd17, %rd16;
	mov.u64 	%rd18, $str$1;
	cvta.global.u64 	%rd19, %rd18;
	mov.u64 	%rd20, __unnamed_59;
	cvta.global.u64 	%rd21, %rd20;
	{ // callseq 58, 0
	.param .b64 param0;
	st.param.b64 	[param0], %rd17;
	.param .b64 param1;
	st.param.b64 	[param1], %rd19;
	.param .b32 param2;
	st.param.b32 	[param2], 254;
	.param .b64 param3;
	st.param.b64 	[param3], %rd21;
	.param .b64 param4;
	st.param.b64 	[param4], 1;
	call.uni 
	__assertfail, 
	(
	param0, 
	param1, 
	param2, 
	param3, 
	param4
	);
	} // callseq 58
$L__BB58_2:
	mov.u32 	%r2, %ctaid.x;
	mov.u32 	%r3, %ntid.y;
	mov.u32 	%r4, %tid.y;
	mad.lo.s32 	%r5, %r2, %r3, %r4;
	mov.u32 	%r6, %nctaid.x;
	mul.lo.s32 	%r7, %r3, %r6;
	shl.b32 	%r1, %r7, 1;
	shl.b32 	%r8, %r5, 1;
	cvt.s64.s32 	%rd34, %r8;
	setp.le.s64 	%p2, %rd14, %rd34;
	@%p2 bra 	$L__BB58_5;
	mov.u32 	%r9, %tid.x;
	cvt.u64.u32 	%rd7, %r9;
	cvta.to.global.u64 	%rd8, %rd4;
	cvta.to.global.u64 	%rd9, %rd2;
	cvta.to.global.u64 	%rd10, %rd1;
	cvt.s64.s32 	%rd11, %r1;
$L__BB58_4:
	mad.lo.s64 	%rd22, %rd34, %rd3, %rd7;
	shl.b64 	%rd23, %rd22, 2;
	add.s64 	%rd24, %rd10, %rd23;
	ld.global.f32 	%f3, [%rd24];
	add.s64 	%rd25, %rd9, %rd22;
	ld.global.u8 	%rs1, [%rd25];
	setp.eq.s16 	%p3, %rs1, 0;
	mul.f32 	%f4, %f1, %f3;
	selp.f32 	%f5, %f2, %f4, %p3;
	max.f32 	%f6, %f5, 0fFF800000;
	shl.b64 	%rd26, %rd3, 2;
	add.s64 	%rd27, %rd24, %rd26;
	ld.global.f32 	%f7, [%rd27];
	add.s64 	%rd28, %rd25, %rd3;
	ld.global.u8 	%rs2, [%rd28];
	setp.eq.s16 	%p4, %rs2, 0;
	mul.f32 	%f8, %f1, %f7;
	selp.f32 	%f9, %f2, %f8, %p4;
	max.f32 	%f10, %f9, 0fFF800000;
	mov.b32 	%r10, %f6;
	shfl.sync.bfly.b32	%r11|%p5, %r10, 1, 31, -1;
	mov.b32 	%f11, %r11;
	max.f32 	%f12, %f6, %f11;
	mov.b32 	%r12, %f10;
	shfl.sync.bfly.b32	%r13|%p6, %r12, 1, 31, -1;
	mov.b32 	%f13, %r13;
	max.f32 	%f14, %f10, %f13;
	sub.f32 	%f15, %f5, %f12;
	fma.rn.f32 	%f16, %f15, 0f3BBB989D, 0f3F000000;
	cvt.sat.f32.f32 	%f17, %f16;
	mov.f32 	%f18, 0f4B400001;
	mov.f32 	%f19, 0f437C0000;
	fma.rm.f32 	%f20, %f17, %f19, %f18;
	add.f32 	%f21, %f20, 0fCB40007F;
	neg.f32 	%f22, %f21;
	fma.rn.f32 	%f23, %f15, 0f3FB8AA3B, %f22;
	fma.rn.f32 	%f24, %f15, 0f32A57060, %f23;
	mov.b32 	%r14, %f20;
	shl.b32 	%r15, %r14, 23;
	mov.b32 	%f25, %r15;
	ex2.approx.ftz.f32 	%f26, %f24;
	mul.f32 	%f27, %f26, %f25;
	add.f32 	%f28, %f27, 0f00000000;
	sub.f32 	%f29, %f9, %f14;
	fma.rn.f32 	%f30, %f29, 0f3BBB989D, 0f3F000000;
	cvt.sat.f32.f32 	%f31, %f30;
	fma.rm.f32 	%f32, %f31, %f19, %f18;
	add.f32 	%f33, %f32, 0fCB40007F;
	neg.f32 	%f34, %f33;
	fma.rn.f32 	%f35, %f29, 0f3FB8AA3B, %f34;
	fma.rn.f32 	%f36, %f29, 0f32A57060, %f35;
	mov.b32 	%r16, %f32;
	shl.b32 	%r17, %r16, 23;
	mov.b32 	%f37, %r17;
	ex2.approx.ftz.f32 	%f38, %f36;
	mul.f32 	%f39, %f38, %f37;
	add.f32 	%f40, %f39, 0f00000000;
	mov.b32 	%r18, %f28;
	shfl.sync.bfly.b32	%r19|%p7, %r18, 1, 31, -1;
	mov.b32 	%f41, %r19;
	add.f32 	%f42, %f28, %f41;
	mov.b32 	%r20, %f40;
	shfl.sync.bfly.b32	%r21|%p8, %r20, 1, 31, -1;
	mov.b32 	%f43, %r21;
	add.f32 	%f44, %f40, %f43;
	div.rn.f32 	%f45, %f27, %f42;
	mad.lo.s64 	%rd29, %rd34, %rd5, %rd7;
	shl.b64 	%rd30, %rd29, 2;
	add.s64 	%rd31, %rd8, %rd30;
	st.global.f32 	[%rd31], %f45;
	div.rn.f32 	%f46, %f39, %f44;
	shl.b64 	%rd32, %rd5, 2;
	add.s64 	%rd33, %rd31, %rd32;
	st.global.f32 	[%rd33], %f46;
	add.s64 	%rd34, %rd34, %rd11;
	setp.lt.s64 	%p9, %rd34, %rd14;
	@%p9 bra 	$L__BB58_4;
$L__BB58_5:
	ret;

}
	// .globl	_Z15SoftmaxWarpImplI24ElementwiseScaleMaskLoadIffbE11DirectStoreIffEfLi1ELi1ELi2ELi2ELb1EL9Algorithm0EEvT_T0_ll
.visible .entry _Z15SoftmaxWarpImplI24ElementwiseScaleMaskLoadIffbE11DirectStoreIffEfLi1ELi1ELi2ELi2ELb1EL9Algorithm0EEvT_T0_ll(
	.param .align 8 .b8 _Z15SoftmaxWarpImplI24ElementwiseScaleMaskLoadIffbE11DirectStoreIffEfLi1ELi1ELi2ELi2ELb1EL9Algorithm0EEvT_T0_ll_param_0[32],
	.param .align 8 .b8 _Z15SoftmaxWarpImplI24ElementwiseScaleMaskLoadIffbE11DirectStoreIffEfLi1ELi1ELi2ELi2ELb1EL9Algorithm0EEvT_T0_ll_param_1[16],
	.param .u64 _Z15SoftmaxWarpImplI24ElementwiseScaleMaskLoadIffbE11DirectStoreIffEfLi1ELi1ELi2ELi2ELb1EL9Algorithm0EEvT_T0_ll_param_2,
	.param .u64 _Z15SoftmaxWarpImplI24ElementwiseScaleMaskLoadIffbE11DirectStoreIffEfLi1ELi1ELi2ELi2ELb1EL9Algorithm0EEvT_T0_ll_param_3
)
{
	.reg .pred 	%p<14>;
	.reg .b16 	%rs<3>;
	.reg .b32 	%r<22>;
	.reg .b32 	%f<57>;
	.reg .b64 	%rd<39>;

	ld.param.v2.f32 	{%f2, %f1}, [_Z15SoftmaxWarpImplI24ElementwiseScaleMaskLoadIffbE11DirectStoreIffEfLi1ELi1ELi2ELi2ELb1EL9Algorithm0EEvT_T0_ll_param_0+24];
	ld.param.u64 	%rd3, [_Z15SoftmaxWarpImplI24ElementwiseScaleMaskLoadIffbE11DirectStoreIffEfLi1ELi1ELi2ELi2ELb1EL9Algorithm0EEvT_T0_ll_param_0+16];
	ld.param.u64 	%rd5, [_Z15SoftmaxWarpImplI24ElementwiseScaleMaskLoadIffbE11DirectStoreIffEfLi1ELi1ELi2ELi2ELb1EL9Algorithm0EEvT_T0_ll_param_1+8];
	ld.param.u64 	%rd13, [_Z15SoftmaxWarpImplI24ElementwiseScaleMaskLoadIffbE11DirectStoreIffEfLi1ELi1ELi2ELi2ELb1EL9Algorithm0EEvT_T0_ll_param_1];
	ld.param.u64 	%rd14, [_Z15SoftmaxWarpImplI24ElementwiseScaleMaskLoadIffbE11DirectStoreIffEfLi1ELi1ELi2ELi2ELb1EL9Algorithm0EEvT_T0_ll_param_0+8];
	ld.param.u64 	%rd15, [_Z15SoftmaxWarpImplI24ElementwiseScaleMaskLoadIffbE11DirectStoreIffEfLi1ELi1ELi2ELi2ELb1EL9Algorithm0EEvT_T0_ll_param_0];
	ld.param.u64 	%rd11, [_Z15SoftmaxWarpImplI24ElementwiseScaleMaskLoadIffbE11DirectStoreIffEfLi1ELi1ELi2ELi2ELb1EL9Algorithm0EEvT_T0_ll_param_2];
	ld.param.u64 	%rd12, [_Z15SoftmaxWarpImplI24ElementwiseScaleMaskLoadIffbE11DirectStoreIffEfLi1ELi1ELi2ELi2ELb1EL9Algorithm0EEvT_T0_ll_param_3];
	cvta.to.global.u64 	%rd1, %rd15;
	cvta.to.global.u64 	%rd2, %rd14;
	cvta.to.global.u64 	%rd4, %rd13;
	setp.lt.s64 	%p1, %rd12, 3;
	@%p1 bra 	$L__BB59_2;
	mov.u64 	%rd16, $str;
	cvta.global.u64 	%rd17, %rd16;
	mov.u64 	%rd18, $str$1;
	cvta.global.u64 	%rd19, %rd18;
	mov.u64 	%rd20, __unnamed_60;
	cvta.global.u64 	%rd21, %rd20;
	{ // callseq 59, 0
	.param .b64 param0;
	st.param.b64 	[param0], %rd17;
	.param .b64 param1;
	st.param.b64 	[param1], %rd19;
	.param .b32 param2;
	st.param.b32 	[param2], 254;
	.param .b64 param3;
	st.param.b64 	[param3], %rd21;
	.param .b64 param4;
	st.param.b64 	[param4], 1;
	call.uni 
	__assertfail, 
	(
	param0, 
	param1, 
	param2, 
	param3, 
	param4
	);
	} // callseq 59
$L__BB59_2:
	mov.u32 	%r2, %ctaid.x;
	mov.u32 	%r3, %ntid.y;
	mov.u32 	%r4, %tid.y;
	mad.lo.s32 	%r5, %r2, %r3, %r4;
	mov.u32 	%r6, %nctaid.x;
	mul.lo.s32 	%r7, %r3, %r6;
	shl.b32 	%r1, %r7, 1;
	shl.b32 	%r8, %r5, 1;
	cvt.s64.s32 	%rd38, %r8;
	setp.le.s64 	%p2, %rd11, %rd38;
	@%p2 bra 	$L__BB59_13;
	mov.u32 	%r9, %tid.x;
	cvt.u64.u32 	%rd7, %r9;
	cvt.s64.s32 	%rd8, %r1;
$L__BB59_4:
	setp.le.s64 	%p3, %rd12, %rd7;
	mov.f32 	%f53, 0fFF800000;
	mov.f32 	%f54, %f53;
	@%p3 bra 	$L__BB59_6;
	mad.lo.s64 	%rd22, %rd38, %rd3, %rd7;
	shl.b64 	%rd23, %rd22, 2;
	add.s64 	%rd24, %rd1, %rd23;
	ld.global.f32 	%f16, [%rd24];
	add.s64 	%rd25, %rd2, %rd22;
	ld.global.u8 	%rs1, [%rd25];
	setp.eq.s16 	%p4, %rs1, 0;
	mul.f32 	%f17, %f1, %f16;
	selp.f32 	%f54, %f2, %f17, %p4;
	max.f32 	%f53, %f54, 0fFF800000;
$L__BB59_6:
	setp.le.s64 	%p5, %rd12, %rd7;
	mov.f32 	%f55, 0fFF800000;
	mov.f32 	%f56, %f55;
	@%p5 bra 	$L__BB59_8;
	mad.lo.s64 	%rd26, %rd3, %rd38, %rd3;
	add.s64 	%rd27, %rd26, %rd7;
	shl.b64 	%rd28, %rd27, 2;
	add.s64 	%rd29, %rd1, %rd28;
	ld.global.f32 	%f19, [%rd29];
	add.s64 	%rd30, %rd2, %rd27;
	ld.global.u8 	%rs2, [%rd30];
	setp.eq.s16 	%p6, %rs2, 0;
	mul.f32 	%f20, %f1, %f19;
	selp.f32 	%f56, %f2, %f20, %p6;
	max.f32 	%f55, %f56, 0fFF800000;
$L__BB59_8:
	mov.b32 	%r10, %f53;
	shfl.sync.bfly.b32	%r11|%p8, %r10, 1, 31, -1;
	mov.b32 	%f21, %r11;
	max.f32 	%f22, %f53, %f21;
	mov.b32 	%r12, %f55;
	shfl.sync.bfly.b32	%r13|%p9, %r12, 1, 31, -1;
	mov.b32 	%f23, %r13;
	max.f32 	%f24, %f55, %f23;
	sub.f32 	%f25, %f54, %f22;
	fma.rn.f32 	%f26, %f25, 0f3BBB989D, 0f3F000000;
	cvt.sat.f32.f32 	%f27, %f26;
	mov.f32 	%f28, 0f4B400001;
	mov.f32 	%f29, 0f437C0000;
	fma.rm.f32 	%f30, %f27, %f29, %f28;
	add.f32 	%f31, %f30, 0fCB40007F;
	neg.f32 	%f32, %f31;
	fma.rn.f32 	%f33, %f25, 0f3FB8AA3B, %f32;
	fma.rn.f32 	%f34, %f25, 0f32A57060, %f33;
	mov.b32 	%r14, %f30;
	shl.b32 	%r15, %r14, 23;
	mov.b32 	%f35, %r15;
	ex2.approx.ftz.f32 	%f36, %f34;
	mul.f32 	%f37, %f36, %f35;
	add.f32 	%f38, %f37, 0f00000000;
	sub.f32 	%f39, %f56, %f24;
	fma.rn.f32 	%f40, %f39, 0f3BBB989D, 0f3F000000;
	cvt.sat.f32.f32 	%f41, %f40;
	fma.rm.f32 	%f42, %f41, %f29, %f28;
	add.f32 	%f43, %f42, 0fCB40007F;
	neg.f32 	%f44, %f43;
	fma.rn.f32 	%f45, %f39, 0f3FB8AA3B, %f44;
	fma.rn.f32 	%f46, %f39, 0f32A57060, %f45;
	mov.b32 	%r16, %f42;
	shl.b32 	%r17, %r16, 23;
	mov.b32 	%f47, %r17;
	ex2.approx.ftz.f32 	%f48, %f46;
	mul.f32 	%f11, %f48, %f47;
	add.f32 	%f49, %f11, 0f00000000;
	mov.b32 	%r18, %f38;
	shfl.sync.bfly.b32	%r19|%p10, %r18, 1, 31, -1;
	mov.b32 	%f50, %r19;
	add.f32 	%f51, %f38, %f50;
	mov.b32 	%r20, %f49;
	shfl.sync.bfly.b32	%r21|%p11, %r20, 1, 31, -1;
	mov.b32 	%f52, %r21;
	add.f32 	%f12, %f49, %f52;
	div.rn.f32 	%f13, %f37, %f51;
	@%p5 bra 	$L__BB59_10;
	mad.lo.s64 	%rd31, %rd38, %rd5, %rd7;
	shl.b64 	%rd32, %rd31, 2;
	add.s64 	%rd33, %rd4, %rd32;
	st.global.f32 	[%rd33], %f13;
$L__BB59_10:
	setp.le.s64 	%p12, %rd12, %rd7;
	div.rn.f32 	%f14, %f11, %f12;
	@%p12 bra 	$L__BB59_12;
	mad.lo.s64 	%rd34, %rd5, %rd38, %rd5;
	add.s64 	%rd35, %rd34, %rd7;
	shl.b64 	%rd36, %rd35, 2;
	add.s64 	%rd37, %rd4, %rd36;
	st.global.f32 	[%rd37], %f14;
$L__BB59_12:
	add.s64 	%rd38, %rd38, %rd8;
	setp.lt.s64 	%p13, %rd38, %rd11;
	@%p13 bra 	$L__BB59_4;
$L__BB59_13:
	ret;

}
	// .globl	_Z15SoftmaxWarpImplI24ElementwiseScaleMaskLoadIffbE11DirectStoreIffEfLi1ELi1ELi2ELi1ELb0EL9Algorithm0EEvT_T0_ll
.visible .entry _Z15SoftmaxWarpImplI24ElementwiseScaleMaskLoadIffbE11DirectStoreIffEfLi1ELi1ELi2ELi1ELb0EL9Algorithm0EEvT_T0_ll(
	.param .align 8 .b8 _Z15SoftmaxWarpImplI24ElementwiseScaleMaskLoadIffbE11DirectStoreIffEfLi1ELi1ELi2ELi1ELb0EL9Algorithm0EEvT_T0_ll_param_0[32],
	.param .align 8 .b8 _Z15SoftmaxWarpImplI24ElementwiseScaleMaskLoadIffbE11DirectStoreIffEfLi1ELi1ELi2ELi1ELb0EL9Algorithm0EEvT_T0_ll_param_1[16],
	.param .u64 _Z15SoftmaxWarpImplI24ElementwiseScaleMaskLoadIffbE11DirectStoreIffEfLi1ELi1ELi2ELi1ELb0EL9Algorithm0EEvT_T0_ll_param_2,
	.param .u64 _Z15SoftmaxWarpImplI24ElementwiseScaleMaskLoadIffbE11DirectStoreIffEfLi1ELi1ELi2ELi1ELb0EL9Algorithm0EEvT_T0_ll_param_3
)
{
	.reg .pred 	%p<7>;
	.reg .b16 	%rs<2>;
	.reg .b32 	%r<14>;
	.reg .b32 	%f<26>;
	.reg .b64 	%rd<30>;

	ld.param.u64 	%rd1, [_Z15SoftmaxWarpImplI24ElementwiseScaleMaskLoadIffbE11DirectStoreIffEfLi1ELi1ELi2ELi1ELb0EL9Algorithm0EEvT_T0_ll_param_0];
	ld.param.u64 	%rd2, [_Z15SoftmaxWarpImplI24ElementwiseScaleMaskLoadIffbE11DirectStoreIffEfLi1ELi1ELi2ELi1ELb0EL9Algorithm0EEvT_T0_ll_param_0+8];
	ld.param.u64 	%rd3, [_Z15SoftmaxWarpImplI24ElementwiseScaleMaskLoadIffbE11DirectStoreIffEfLi1ELi1ELi2ELi1ELb0EL9Algorithm0EEvT_T0_ll_param_0+16];
	ld.param.v2.f32 	{%f1, %f2}, [_Z15SoftmaxWarpImplI24ElementwiseScaleMaskLoadIffbE11DirectStoreIffEfLi1ELi1ELi2ELi1ELb0EL9Algorithm0EEvT_T0_ll_param_0+24];
	ld.param.u64 	%rd4, [_Z15SoftmaxWarpImplI24ElementwiseScaleMaskLoadIffbE11DirectStoreIffEfLi1ELi1ELi2ELi1ELb0EL9Algorithm0EEvT_T0_ll_param_1];
	ld.param.u64 	%rd5, [_Z15SoftmaxWarpImplI24ElementwiseScaleMaskLoadIffbE11DirectStoreIffEfLi1ELi1ELi2ELi1ELb0EL9Algorithm0EEvT_T0_ll_param_1+8];
	ld.param.u64 	%rd14, [_Z15SoftmaxWarpImplI24ElementwiseScaleMaskLoadIffbE11DirectStoreIffEfLi1ELi1ELi2ELi1ELb0EL9Algorithm0EEvT_T0_ll_param_2];
	ld.param.u64 	%rd15, [_Z15SoftmaxWarpImplI24ElementwiseScaleMaskLoadIffbE11DirectStoreIffEfLi1ELi1ELi2ELi1ELb0EL9Algorithm0EEvT_T0_ll_param_3];
	setp.lt.s64 	%p1, %rd15, 3;
	@%p1 bra 	$L__BB60_2;
	mov.u64 	%rd16, $str;
	cvta.global.u64 	%rd17, %rd16;
	mov.u64 	%rd18, $str$1;
	cvta.global.u64 	%rd19, %rd18;
	mov.u64 	%rd20, __unnamed_61;
	cvta.global.u64 	%rd21, %rd20;
	{ // callseq 60, 0
	.param .b64 param0;
	st.param.b64 	[param0], %rd17;
	.param .b64 param1;
	st.param.b64 	[param1], %rd19;
	.param .b32 param2;
	st.param.b32 	[param2], 254;
	.param .b64 param3;
	st.param.b64 	[param3], %rd21;
	.param .b64 param4;
	st.param.b64 	[param4], 1;
	call.uni 
	__assertfail, 
	(
	param0, 
	param1, 
	param2, 
	param3, 
	param4
	);
	} // callseq 60
$L__BB60_2:
	mov.u32 	%r2, %ctaid.x;
	mov.u32 	%r3, %ntid.y;
	mov.u32 	%r4, %tid.y;
	mad.lo.s32 	%r5, %r2, %r3, %r4;
	mov.u32 	%r6, %nctaid.x;
	mul.lo.s32 	%r1, %r6, %r3;
	cvt.s64.s32 	%rd29, %r5;
	setp.le.s64 	%p2, %rd14, %rd29;
	@%p2 bra 	$L__BB60_5;
	mov.u32 	%r7, %tid.x;
	cvt.u64.u32 	%rd7, %r7;
	cvta.to.global.u64 	%rd8, %rd4;
	cvta.to.global.u64 	%rd9, %rd2;
	cvta.to.global.u64 	%rd10, %rd1;
	cvt.s64.s32 	%rd11, %r1;
$L__BB60_4:
	mad.lo.s64 	%rd22, %rd29, %rd3, %rd7;
	shl.b64 	%rd23, %rd22, 2;
	add.s64 	%rd24, %rd10, %rd23;
	ld.global.f32 	%f3, [%rd24];
	add.s64 	%rd25, %rd9, %rd22;
	ld.global.u8 	%rs1, [%rd25];
	setp.eq.s16 	%p3, %rs1, 0;
	mul.f32 	%f4, %f2, %f3;
	selp.f32 	%f5, %f1, %f4, %p3;
	max.f32 	%f6, %f5, 0fFF800000;
	mov.b32 	%r8, %f6;
	shfl.sync.bfly.b32	%r9|%p4, %r8, 1, 31, -1;
	mov.b32 	%f7, %r9;
	max.f32 	%f8, %f6, %f7;
	sub.f32 	%f9, %f5, %f8;
	fma.rn.f32 	%f10, %f9, 0f3BBB989D, 0f3F000000;
	cvt.sat.f32.f32 	%f11, %f10;
	mov.f32 	%f12, 0f4B400001;
	mov.f32 	%f13, 0f437C0000;
	fma.rm.f32 	%f14, %f11, %f13, %f12;
	add.f32 	%f15, %f14, 0fCB40007F;
	neg.f32 	%f16, %f15;
	fma.rn.f32 	%f17, %f9, 0f3FB8AA3B, %f16;
	fma.rn.f32 	%f18, %f9, 0f32A57060, %f17;
	mov.b32 	%r10, %f14;
	shl.b32 	%r11, %r10, 23;
	mov.b32 	%f19, %r11;
	ex2.approx.ftz.f32 	%f20, %f18;
	mul.f32 	%f21, %f20, %f19;
	add.f32 	%f22, %f21, 0f00000000;
	mov.b32 	%r12, %f22;
	shfl.sync.bfly.b32	%r13|%p5, %r12, 1, 31, -1;
	mov.b32 	%f23, %r13;
	add.f32 	%f24, %f22, %f23;
	div.rn.f32 	%f25, %f21, %f24;
	mad.lo.s64 	%rd26, %rd29, %rd5, %rd7;
	shl.b64 	%rd27, %rd26, 2;
	add.s64 	%rd28, %rd8, %rd27;
	st.global.f32 	[%rd28], %f25;
	add.s64 	%rd29, %rd29, %rd11;
	setp.lt.s64 	%p6, %rd29, %rd14;
	@%p6 bra 	$L__BB60_4;
$L__BB60_5:
	ret;

}
	// .globl	_Z15SoftmaxWarpImplI24ElementwiseScaleMaskLoadIffbE11DirectStoreIffEfLi1ELi1ELi2ELi1ELb1EL9Algorithm0EEvT_T0_ll
.visible .entry _Z15SoftmaxWarpImplI24ElementwiseScaleMaskLoadIffbE11DirectStoreIffEfLi1ELi1ELi2ELi1ELb1EL9Algorithm0EEvT_T0_ll(
	.param .align 8 .b8 _Z15SoftmaxWarpImplI24ElementwiseScaleMaskLoadIffbE11DirectStoreIffEfLi1ELi1ELi2ELi1ELb1EL9Algorithm0EEvT_T0_ll_param_0[32],
	.param .align 8 .b8 _Z15SoftmaxWarpImplI24ElementwiseScaleMaskLoadIffbE11DirectStoreIffEfLi1ELi1ELi2ELi1ELb1EL9Algorithm0EEvT_T0_ll_param_1[16],
	.param .u64 _Z15SoftmaxWarpImplI24ElementwiseScaleMaskLoadIffbE11DirectStoreIffEfLi1ELi1ELi2ELi1ELb1EL9Algorithm0EEvT_T0_ll_param_2,
	.param .u64 _Z15SoftmaxWarpImplI24ElementwiseScaleMaskLoadIffbE11DirectStoreIffEfLi1ELi1ELi2ELi1ELb1EL9Algorithm0EEvT_T0_ll_param_3
)
{
	.reg .pred 	%p<9>;
	.reg .b16 	%rs<2>;
	.reg .b32 	%r<14>;
	.reg .b32 	%f<31>;
	.reg .b64 	%rd<30>;

	ld.param.u64 	%rd1, [_Z15SoftmaxWarpImplI24ElementwiseScaleMaskLoadIffbE11DirectStoreIffEfLi1ELi1ELi2ELi1ELb1EL9Algorithm0EEvT_T0_ll_param_0];
	ld.param.u64 	%rd2, [_Z15SoftmaxWarpImplI24ElementwiseScaleMaskLoadIffbE11DirectStoreIffEfLi1ELi1ELi2ELi1ELb1EL9Algorithm0EEvT_T0_ll_param_0+8];
	ld.param.u64 	%rd3, [_Z15SoftmaxWarpImplI24ElementwiseScaleMaskLoadIffbE11DirectStoreIffEfLi1ELi1ELi2ELi1ELb1EL9Algorithm0EEvT_T0_ll_param_0+16];
	ld.param.v2.f32 	{%f1, %f2}, [_Z15SoftmaxWarpImplI24ElementwiseScaleMaskLoadIffbE11DirectStoreIffEfLi1ELi1ELi2ELi1ELb1EL9Algorithm0EEvT_T0_ll_param_0+24];
	ld.param.u64 	%rd4, [_Z15SoftmaxWarpImplI24ElementwiseScaleMaskLoadIffbE11DirectStoreIffEfLi1ELi1ELi2ELi1ELb1EL9Algorithm0EEvT_T0_ll_param_1];
	ld.param.u64 	%rd5, [_Z15SoftmaxWarpImplI24ElementwiseScaleMaskLoadIffbE11DirectStoreIffEfLi1ELi1ELi2ELi1ELb1EL9Algorithm0EEvT_T0_ll_param_1+8];
	ld.param.u64 	%rd14, [_Z15SoftmaxWarpImplI24ElementwiseScaleMaskLoadIffbE11DirectStoreIffEfLi1ELi1ELi2ELi1ELb1EL9Algorithm0EEvT_T0_ll_param_2];
	ld.param.u64 	%rd15, [_Z15SoftmaxWarpImplI24ElementwiseScaleMaskLoadIffbE11DirectStoreIffEfLi1ELi1ELi2ELi1ELb1EL9Algorithm0EEvT_T0_ll_param_3];
	setp.lt.s64 	%p1, %rd15, 3;
	@%p1 bra 	$L__BB61_2;
	mov.u64 	%rd16, $str;
	cvta.global.u64 	%rd17, %rd16;
	mov.u64 	%rd18, $str$1;
	cvta.global.u64 	%rd19, %rd18;
	mov.u64 	%rd20, __unnamed_62;
	cvta.global.u64 	%rd21, %rd20;
	{ // callseq 61, 0
	.param .b64 param0;
	st.param.b64 	[param0], %rd17;
	.param .b64 param1;
	st.param.b64 	[param1], %rd19;
	.param .b32 param2;
	st.param.b32 	[param2], 254;
	.param .b64 param3;
	st.param.b64 	[param3], %rd21;
	.param .b64 param4;
	st.param.b64 	[param4], 1;
	call.uni 
	__assertfail, 
	(
	param0, 
	param1, 
	param2, 
	param3, 
	param4
	);
	} // callseq 61
$L__BB61_2:
	mov.u32 	%r2, %ctaid.x;
	mov.u32 	%r3, %ntid.y;
	mov.u32 	%r4, %tid.y;
	mad.lo.s32 	%r5, %r2, %r3, %r4;
	mov.u32 	%r6, %nctaid.x;
	mul.lo.s32 	%r1, %r6, %r3;
	cvt.s64.s32 	%rd29, %r5;
	setp.le.s64 	%p2, %rd14, %rd29;
	@%p2 bra 	$L__BB61_9;
	mov.u32 	%r7, %tid.x;
	cvt.u64.u32 	%rd7, %r7;
	cvta.to.global.u64 	%rd8, %rd4;
	cvta.to.global.u64 	%rd9, %rd2;
	cvta.to.global.u64 	%rd10, %rd1;
	cvt.s64.s32 	%rd11, %r1;
$L__BB61_4:
	setp.le.s64 	%p3, %rd15, %rd7;
	mov.f32 	%f29, 0fFF800000;
	mov.f32 	%f30, %f29;
	@%p3 bra 	$L__BB61_6;
	mad.lo.s64 	%rd22, %rd29, %rd3, %rd7;
	shl.b64 	%rd23, %rd22, 2;
	add.s64 	%rd24, %rd10, %rd23;
	ld.global.f32 	%f9, [%rd24];
	add.s64 	%rd25, %rd9, %rd22;
	ld.global.u8 	%rs1, [%rd25];
	setp.eq.s16 	%p4, %rs1, 0;
	mul.f32 	%f10, %f2, %f9;
	selp.f32 	%f29, %f1, %f10, %p4;
	max.f32 	%f30, %f29, 0fFF800000;
$L__BB61_6:
	mov.b32 	%r8, %f30;
	shfl.sync.bfly.b32	%r9|%p6, %r8, 1, 31, -1;
	mov.b32 	%f11, %r9;
	max.f32 	%f12, %f30, %f11;
	sub.f32 	%f13, %f29, %f12;
	fma.rn.f32 	%f14, %f13, 0f3BBB989D, 0f3F000000;
	cvt.sat.f32.f32 	%f15, %f14;
	mov.f32 	%f16, 0f4B400001;
	mov.f32 	%f17, 0f437C0000;
	fma.rm.f32 	%f18, %f15, %f17, %f16;
	add.f32 	%f19, %f18, 0fCB40007F;
	neg.f32 	%f20, %f19;
	fma.rn.f32 	%f21, %f13, 0f3FB8AA3B, %f20;
	fma.rn.f32 	%f22, %f13, 0f32A57060, %f21;
	mov.b32 	%r10, %f18;
	shl.b32 	%r11, %r10, 23;
	mov.b32 	%f23, %r11;
	ex2.approx.ftz.f32 	%f24, %f22;
	mul.f32 	%f25, %f24, %f23;
	add.f32 	%f26, %f25, 0f00000000;
	mov.b32 	%r12, %f26;
	shfl.sync.bfly.b32	%r13|%p7, %r12, 1, 31, -1;
	mov.b32 	%f27, %r13;
	add.f32 	%f28, %f26, %f27;
	div.rn.f32 	%f7, %f25, %f28;
	@%p3 bra 	$L__BB61_8;
	mad.lo.s64 	%rd26, %rd29, %rd5, %rd7;
	shl.b64 	%rd27, %rd26, 2;
	add.s64 	%rd28, %rd8, %rd27;
	st.global.f32 	[%rd28], %f7;
$L__BB61_8:
	add.s64 	%rd29, %rd29, %rd11;
	setp.lt.s64 	%p8, %rd29, %rd14;
	@%p8 bra 	$L__BB61_4;
$L__BB61_9:
	ret;

}
	// .globl	_Z15SoftmaxWarpImplI24ElementwiseScaleMaskLoadIffbE11DirectStoreIffEfLi1ELi1ELi4ELi2ELb0EL9Algorithm0EEvT_T0_ll
.visible .entry _Z15SoftmaxWarpImplI24ElementwiseScaleMaskLoadIffbE11DirectStoreIffEfLi1ELi1ELi4ELi2ELb0EL9Algorithm0EEvT_T0_ll(
	.param .align 8 .b8 _Z15SoftmaxWarpImplI24ElementwiseScaleMaskLoadIffbE11DirectStoreIffEfLi1ELi1ELi4ELi2ELb0EL9Algorithm0EEvT_T0_ll_param_0[32],
	.param .align 8 .b8 _Z15SoftmaxWarpImplI24ElementwiseScaleMaskLoadIffbE11DirectStoreIffEfLi1ELi1ELi4ELi2ELb0EL9Algorithm0EEvT_T0_ll_param_1[16],
	.param .u64 _Z15SoftmaxWarpImplI24ElementwiseScaleMaskLoadIffbE11DirectStoreIffEfLi1ELi1ELi4ELi2ELb0EL9Algorithm0EEvT_T0_ll_param_2,
	.param .u64 _Z15SoftmaxWarpImplI24ElementwiseScaleMaskLoadIffbE11DirectStoreIffEfLi1ELi1ELi4ELi2ELb0EL9Algorithm0EEvT_T0_ll_param_3
)
{
	.reg .pred 	%p<14>;
	.reg .b16 	%rs<3>;
	.reg .b32 	%r<30>;
	.reg .b32 	%f<55>;
	.reg .b64 	%rd<35>;

	ld.param.u64 	%rd1, [_Z15SoftmaxWarpImplI24ElementwiseScaleMaskLoadIffbE11DirectStoreIffEfLi1ELi1ELi4ELi2ELb0EL9Algorithm0EEvT_T0_ll_param_0];
	ld.param.u64 	%rd2, [_Z15SoftmaxWarpImplI24ElementwiseScaleMaskLoadIffbE11DirectStoreIffEfLi1ELi1ELi4ELi2ELb0EL9Algorithm0EEvT_T0_ll_param_0+8];
	ld.param.v2.f32 	{%f2, %f1}, [_Z15SoftmaxWarpImplI24ElementwiseScaleMaskLoadIffbE11DirectStoreIffEfLi1ELi1ELi4ELi2ELb0EL9Algorithm0EEvT_T0_ll_param_0+24];
	ld.param.u64 	%rd3, [_Z15SoftmaxWarpImplI24ElementwiseScaleMaskLoadIffbE11DirectStoreIffEfLi1ELi1ELi4ELi2ELb0EL9Algorithm0EEvT_T0_ll_param_0+16];
	ld.param.u64 	%rd4, [_Z15SoftmaxWarpImplI24ElementwiseScaleMaskLoadIffbE11DirectStoreIffEfLi1ELi1ELi4ELi2ELb0EL9Algorithm0EEvT_T0_ll_param_1];
	ld.param.u64 	%rd5, [_Z15SoftmaxWarpImplI24ElementwiseScaleMaskLoadIffbE11DirectStoreIffEfLi1ELi1ELi4ELi2ELb0EL9Algorithm0EEvT_T0_ll_param_1+8];
	ld.param.u64 	%rd14, [_Z15SoftmaxWarpImplI24ElementwiseScaleMaskLoadIffbE11DirectStoreIffEfLi1ELi1ELi4ELi2ELb0EL9Algorithm0EEvT_T0_ll_param_2];
	ld.param.u64 	%rd15, [_Z15SoftmaxWarpImplI24ElementwiseScaleMaskLoadIffbE11DirectStoreIffEfLi1ELi1ELi4ELi2ELb0EL9Algorithm0EEvT_T0_ll_param_3];
	setp.lt.s64 	%p1, %rd15, 5;
	@%p1 bra 	$L__BB62_2;
	mov.u64 	%rd16, $str;
	cvta.global.u64 	%rd17, %rd16;
	mov.u64 	%rd18, $str$1;
	cvta.global.u64 	%rd19, %rd18;
	mov.u64 	%rd20, __unnamed_63;
	cvta.global.u64 	%rd21, %rd20;
	{ // callseq 62, 0
	.param .b64 param0;
	st.param.b64 	[param0], %rd17;
	.param .b64 param1;
	st.param.b64 	[param1], %rd19;
	.param .b32 param2;
	st.param.b32 	[param2], 254;
	.param .b64 param3;
	st.param.b64 	[param3], %rd21;
	.param .b64 param4;
	st.param.b64 	[param4], 1;
	call.uni 
	__assertfail, 
	(
	param0, 
	param1, 
	param2, 
	param3, 
	param4
	);
	} // callseq 62
$L__BB62_2:
	mov.u32 	%r2, %ctaid.x;
	mov.u32 	%r3, %ntid.y;
	mov.u32 	%r4, %tid.y;
	mad.lo.s32 	%r5, %r2, %r3, %r4;
	mov.u32 	%r6, %nctaid.x;
	mul.lo.s32 	%r7, %r3, %r6;
	shl.b32 	%r1, %r7, 1;
	shl.b32 	%r8, %r5, 1;
	cvt.s64.s32 	%rd34, %r8;
	setp.le.s64 	%p2, %rd14, %rd34;
	@%p2 bra 	$L__BB62_5;
	mov.u32 	%r9, %tid.x;
	cvt.u64.u32 	%rd7, %r9;
	cvta.to.global.u64 	%rd8, %rd4;
	cvta.to.global.u64 	%rd9, %rd2;
	cvta.to.global.u64 	%rd10, %rd1;
	cvt.s64.s32 	%rd11, %r1;
$L__BB62_4:
	mad.lo.s64 	%rd22, %rd34, %rd3, %rd7;
	shl.b64 	%rd23, %rd22, 2;
	add.s64 	%rd24, %rd10, %rd23;
	ld.global.f32 	%f3, [%rd24];
	add.s64 	%rd25, %rd9, %rd22;
	ld.global.u8 	%rs1, [%rd25];
	setp.eq.s16 	%p3, %rs1, 0;
	mul.f32 	%f4, %f1, %f3;
	selp.f32 	%f5, %f2, %f4, %p3;
	max.f32 	%f6, %f5, 0fFF800000;
	shl.b64 	%rd26, %rd3, 2;
	add.s64 	%rd27, %rd24, %rd26;
	ld.global.f32 	%f7, [%rd27];
	add.s64 	%rd28, %rd25, %rd3;
	ld.global.u8 	%rs2, [%rd28];
	setp.eq.s16 	%p4, %rs2, 0;
	mul.f32 	%f8, %f1, %f7;
	selp.f32 	%f9, %f2, %f8, %p4;
	max.f32 	%f10, %f9, 0fFF800000;
	mov.b32 	%r10, %f6;
	shfl.sync.bfly.b32	%r11|%p5, %r10, 2, 31, -1;
	mov.b32 	%f11, %r11;
	max.f32 	%f12, %f6, %f11;
	mov.b32 	%r12, %f12;
	shfl.sync.bfly.b32	%r13|%p6, %r12, 1, 31, -1;
	mov.b32 	%f13, %r13;
	max.f32 	%f14, %f12, %f13;
	mov.b32 	%r14, %f10;
	shfl.sync.bfly.b32	%r15|%p7, %r14, 2, 31, -1;
	mov.b32 	%f15, %r15;
	max.f32 	%f16, %f10, %f15;
	mov.b32 	%r16, %f16;
	shfl.sync.bfly.b32	%r17|%p8, %r16, 1, 31, -1;
	mov.b32 	%f17, %r17;
	max.f32 	%f18, %f16, %f17;
	sub.f32 	%f19, %f5, %f14;
	fma.rn.f32 	%f20, %f19, 0f3BBB989D, 0f3F000000;
	cvt.sat.f32.f32 	%f21, %f20;
	mov.f32 	%f22, 0f4B400001;
	mov.f32 	%f23, 0f437C0000;
	fma.rm.f32 	%f24, %f21, %f23, %f22;
	add.f32 	%f25, %f24, 0fCB40007F;
	neg.f32 	%f26, %f25;
	fma.rn.f32 	%f27, %f19, 0f3FB8AA3B, %f26;
	fma.rn.f32 	%f28, %f19, 0f32A57060, %f27;
	mov.b32 	%r18, %f24;
	shl.b32 	%r19, %r18, 23;
	mov.b32 	%f29, %r19;
	ex2.approx.ftz.f32 	%f30, %f28;
	mul.f32 	%f31, %f30, %f29;
	add.f32 	%f32, %f31, 0f00000000;
	sub.f32 	%f33, %f9, %f18;
	fma.rn.f32 	%f34, %f33, 0f3BBB989D, 0f3F000000;
	cvt.sat.f32.f32 	%f35, %f34;
	fma.rm.f32 	%f36, %f35, %f23, %f22;
	add.f32 	%f37, %f36, 0fCB40007F;
	neg.f32 	%f38, %f37;
	fma.rn.f32 	%f39, %f33, 0f3FB8AA3B, %f38;
	fma.rn.f32 	%f40, %f33, 0f32A57060, %f39;
	mov.b32 	%r20, %f36;
	shl.b32 	%r21, %r20, 23;
	mov.b32 	%f41, %r21;
	ex2.approx.ftz.f32 	%f42, %f40;
	mul.f32 	%f43, %f42, %f41;
	add.f32 	%f44, %f43, 0f00000000;
	mov.b32 	%r22, %f32;
	shfl.sync.bfly.b32	%r23|%p9, %r22, 2, 31, -1;
	mov.b32 	%f45, %r23;
	add.f32 	%f46, %f32, %f45;
	mov.b32 	%r24, %f46;
	shfl.sync.bfly.b32	%r25|%p10, %r24, 1, 31, -1;
	mov.b32 	%f47, %r25;
	add.f32 	%f48, %f46, %f47;
	mov.b32 	%r26, %f44;
	shfl.sync.bfly.b32	%r27|%p11, %r26, 2, 31, -1;
	mov.b32 	%f49, %r27;
	add.f32 	%f50, %f44, %f49;
	mov.b32 	%r28, %f50;
	shfl.sync.bfly.b32	%r29|%p12, %r28, 1, 31, -1;
	mov.b32 	%f51, %r29;
	add.f32 	%f52, %f50, %f51;
	div.rn.f32 	%f53, %f31, %f48;
	mad.lo.s64 	%rd29, %rd34, %rd5, %rd7;
	shl.b64 	%rd30, %rd29, 2;
	add.s64 	%rd31, %rd8, %rd30;
	st.global.f32 	[%rd31], %f53;
	div.rn.f32 	%f54, %f43, %f52;
	shl.b64 	%rd32, %rd5, 2;
	add.s64 	%rd33, %rd31, %rd32;
	st.global.f32 	[%rd33], %f54;
	add.s64 	%rd34, %rd34, %rd11;
	setp.lt.s64 	%p13, %rd34, %rd14;
	@%p13 bra 	$L__BB62_4;
$L__BB62_5:
	ret;

}
	// .globl	_Z15SoftmaxWarpImplI24ElementwiseScaleMaskLoadIffbE11DirectStoreIffEfLi1ELi1ELi4ELi2ELb1EL9Algorithm0EEvT_T0_ll
.visible .entry _Z15SoftmaxWarpImplI24ElementwiseScaleMaskLoadIffbE11DirectStoreIffEfLi1ELi1ELi4ELi2ELb1EL9Algorithm0EEvT_T0_ll(
	.param .align 8 .b8 _Z15SoftmaxWarpImplI24ElementwiseScaleMaskLoadIffbE11DirectStoreIffEfLi1ELi1ELi4ELi2ELb1EL9Algorithm0EEvT_T0_ll_param_0[32],
	.param .align 8 .b8 _Z15SoftmaxWarpImplI24ElementwiseScaleMaskLoadIffbE11DirectStoreIffEfLi1ELi1ELi4ELi2ELb1EL9Algorithm0EEvT_T0_ll_param_1[16],
	.param .u64 _Z15SoftmaxWarpImplI24ElementwiseScaleMaskLoadIffbE11DirectStoreIffEfLi1ELi1ELi4ELi2ELb1EL9Algorithm0EEvT_T0_ll_param_2,
	.param .u64 _Z15SoftmaxWarpImplI24ElementwiseScaleMaskLoadIffbE11DirectStoreIffEfLi1ELi1ELi4ELi2ELb1EL9Algorithm0EEvT_T0_ll_param_3
)
{
	.reg .pred 	%p<18>;
	.reg .b16 	%rs<3>;
	.reg .b32 	%r<30>;
	.reg .b32 	%f<65>;
	.reg .b64 	%rd<39>;

	ld.param.v2.f32 	{%f2, %f1}, [_Z15SoftmaxWarpImplI24ElementwiseScaleMaskLoadIffbE11DirectStoreIffEfLi1ELi1ELi4ELi2ELb1EL9Algorithm0EEvT_T0_ll_param_0+24];
	ld.param.u64 	%rd3, [_Z15SoftmaxWarpImplI24ElementwiseScaleMaskLoadIffbE11DirectStoreIffEfLi1ELi1ELi4ELi2ELb1EL9Algorithm0EEvT_T0_ll_param_0+16];
	ld.param.u64 	%rd5, [_Z15SoftmaxWarpImplI24ElementwiseScaleMaskLoadIffbE11DirectStoreIffEfLi1ELi1ELi4ELi2ELb1EL9Algorithm0EEvT_T0_ll_param_1+8];
	ld.param.u64 	%rd13, [_Z15SoftmaxWarpImplI24ElementwiseScaleMaskLoadIffbE11DirectStoreIffEfLi1ELi1ELi4ELi2ELb1EL9Algorithm0EEvT_T0_ll_param_1];
	ld.param.u64 	%rd14, [_Z15SoftmaxWarpImplI24ElementwiseScaleMaskLoadIffbE11DirectStoreIffEfLi1ELi1ELi4ELi2ELb1EL9Algorithm0EEvT_T0_ll_param_0+8];
	ld.param.u64 	%rd15, [_Z15SoftmaxWarpImplI24ElementwiseScaleMaskLoadIffbE11DirectStoreIffEfLi1ELi1ELi4ELi2ELb1EL9Algorithm0EEvT_T0_ll_param_0];
	ld.param.u64 	%rd11, [_Z15SoftmaxWarpImplI24ElementwiseScaleMaskLoadIffbE11DirectStoreIffEfLi1ELi1ELi4ELi2ELb1EL9Algorithm0EEvT_T0_ll_param_2];
	ld.param.u64 	%rd12, [_Z15SoftmaxWarpImplI24ElementwiseScaleMaskLoadIffbE11DirectStoreIffEfLi1ELi1ELi4ELi2ELb1EL9Algorithm0EEvT_T0_ll_param_3];
	cvta.to.global.u64 	%rd1, %rd15;
	cvta.to.global.u64 	%rd2, %rd14;
	cvta.to.global.u64 	%rd4, %rd13;
	setp.lt.s64 	%p1, %rd12, 5;
	@%p1 bra 	$L__BB63_2;
	mov.u64 	%rd16, $str;
	cvta.global.u64 	%rd17, %rd16;
	mov.u64 	%rd18, $str$1;
	cvta.global.u64 	%rd19, %rd18;
	mov.u64 	%rd20, __unnamed_64;
	cvta.global.u64 	%rd21, %rd20;
	{ // callseq 63, 0
	.param .b64 param0;
	st.param.b64 	[param0], %rd17;
	.param .b64 param1;
	st.param.b64 	[param1], %rd19;
	.param .b32 param2;
	st.param.b32 	[param2], 254;
	.param .b64 param3;
	st.param.b64 	[param3], %rd21;
	.param .b64 param4;
	st.param.b64 	[param4], 1;
	call.uni 
	__assertfail, 
	(
	param0, 
	param1, 
	param2, 
	param3, 
	param4
	);
	} // callseq 63
$L__BB63_2:
	mov.u32 	%r2, %ctaid.x;
	mov.u32 	%r3, %ntid.y;
	mov.u32 	%r4, %tid.y;
	mad.lo.s32 	%r5, %r2, %r3, %r4;
	mov.u32 	%r6, %nctaid.x;
	mul.lo.s32 	%r7, %r3, %r6;
	shl.b32 	%r1, %r7, 1;
	shl.b32 	%r8, %r5, 1;
	cvt.s64.s32 	%rd38, %r8;
	setp.le.s64 	%p2, %rd11, %rd38;
	@%p2 bra 	$L__BB63_13;
	mov.u32 	%r9, %tid.x;
	cvt.u64.u32 	%rd7, %r9;
	cvt.s64.s32 	%rd8, %r1;
$L__BB63_4:
	setp.le.s64 	%p3, %rd12, %rd7;
	mov.f32 	%f61, 0fFF800000;
	mov.f32 	%f62, %f61;
	@%p3 bra 	$L__BB63_6;
	mad.lo.s64 	%rd22, %rd38, %rd3, %rd7;
	shl.b64 	%rd23, %rd22, 2;
	add.s64 	%rd24, %rd1, %rd23;
	ld.global.f32 	%f16, [%rd24];
	add.s64 	%rd25, %rd2, %rd22;
	ld.global.u8 	%rs1, [%rd25];
	setp.eq.s16 	%p4, %rs1, 0;
	mul.f32 	%f17, %f1, %f16;
	selp.f32 	%f62, %f2, %f17, %p4;
	max.f32 	%f61, %f62, 0fFF800000;
$L__BB63_6:
	setp.le.s64 	%p5, %rd12, %rd7;
	mov.f32 	%f63, 0fFF800000;
	mov.f32 	%f64, %f63;
	@%p5 bra 	$L__BB63_8;
	mad.lo.s64 	%rd26, %rd3, %rd38, %rd3;
	add.s64 	%rd27, %rd26, %rd7;
	shl.b64 	%rd28, %rd27, 2;
	add.s64 	%rd29, %rd1, %rd28;
	ld.global.f32 	%f19, [%rd29];
	add.s64 	%rd30, %rd2, %rd27;
	ld.global.u8 	%rs2, [%rd30];
	setp.eq.s16 	%p6, %rs2, 0;
	mul.f32 	%f20, %f1, %f19;
	selp.f32 	%f64, %f2, %f20, %p6;
	max.f32 	%f63, %f64, 0fFF800000;
$L__BB63_8:
	setp.le.s64 	%p7, %rd12, %rd7;
	mov.b32 	%r10, %f61;
	shfl.sync.bfly.b32	%r11|%p8, %r10, 2, 31, -1;
	mov.b32 	%f21, %r11;
	max.f32 	%f22, %f61, %f21;
	mov.b32 	%r12, %f22;
	shfl.sync.bfly.b32	%r13|%p9, %r12, 1, 31, -1;
	mov.b32 	%f23, %r13;
	max.f32 	%f24, %f22, %f23;
	mov.b32 	%r14, %f63;
	shfl.sync.bfly.b32	%r15|%p10, %r14, 2, 31, -1;
	mov.b32 	%f25, %r15;
	max.f32 	%f26, %f63, %f25;
	mov.b32 	%r16, %f26;
	shfl.sync.bfly.b32	%r17|%p11, %r16, 1, 31, -1;
	mov.b32 	%f27, %r17;
	max.f32 	%f28, %f26, %f27;
	sub.f32 	%f29, %f62, %f24;
	fma.rn.f32 	%f30, %f29, 0f3BBB989D, 0f3F000000;
	cvt.sat.f32.f32 	%f31, %f30;
	mov.f32 	%f32, 0f4B400001;
	mov.f32 	%f33, 0f437C0000;
	fma.rm.f32 	%f34, %f31, %f33, %f32;
	add.f32 	%f35, %f34, 0fCB40007F;
	neg.f32 	%f36, %f35;
	fma.rn.f32 	%f37, %f29, 0f3FB8AA3B, %f36;
	fma.rn.f32 	%f38, %f29, 0f32A57060, %f37;
	mov.b32 	%r18, %f34;
	shl.b32 	%r19, %r18, 23;
	mov.b32 	%f39, %r19;
	ex2.approx.ftz.f32 	%f40, %f38;
	mul.f32 	%f41, %f40, %f39;
	add.f32 	%f42, %f41, 0f00000000;
	sub.f32 	%f43, %f64, %f28;
	fma.rn.f32 	%f44, %f43, 0f3BBB989D, 0f3F000000;
	cvt.sat.f32.f32 	%f45, %f44;
	fma.rm.f32 	%f46, %f45, %f33, %f32;
	add.f32 	%f47, %f46, 0fCB40007F;
	neg.f32 	%f48, %f47;
	fma.rn.f32 	%f49, %f43, 0f3FB8AA3B, %f48;
	fma.rn.f32 	%f50, %f43, 0f32A57060, %f49;
	mov.b32 	%r20, %f46;
	shl.b32 	%r21, %r20, 23;
	mov.b32 	%f51, %r21;
	ex2.approx.ftz.f32 	%f52, %f50;
	mul.f32 	%f11, %f52, %f51;
	add.f32 	%f53, %f11, 0f00000000;
	mov.b32 	%r22, %f42;
	shfl.sync.bfly.b32	%r23|%p12, %r22, 2, 31, -1;
	mov.b32 	%f54, %r23;
	add.f32 	%f55, %f42, %f54;
	mov.b32 	%r24, %f55;
	shfl.sync.bfly.b32	%r25|%p13, %r24, 1, 31, -1;
	mov.b32 	%f56, %r25;
	add.f32 	%f57, %f55, %f56;
	mov.b32 	%r26, %f53;
	shfl.sync.bfly.b32	%r27|%p14, %r26, 2, 31, -1;
	mov.b32 	%f58, %r27;
	add.f32 	%f59, %f53, %f58;
	mov.b32 	%r28, %f59;
	shfl.sync.bfly.b32	%r29|%p15, %r28, 1, 31, -1;
	mov.b32 	%f60, %r29;
	add.f32 	%f12, %f59, %f60;
	div.rn.f32 	%f13, %f41, %f57;
	@%p7 bra 	$L__BB63_10;
	mad.lo.s64 	%rd31, %rd38, %rd5, %rd7;
	shl.b64 	%rd32, %rd31, 2;
	add.s64 	%rd33, %rd4, %rd32;
	st.global.f32 	[%rd33], %f13;
$L__BB63_10:
	setp.le.s64 	%p16, %rd12, %rd7;
	div.rn.f32 	%f14, %f11, %f12;
	@%p16 bra 	$L__BB63_12;
	mad.lo.s64 	%rd34, %rd5, %rd38, %rd5;
	add.s64 	%rd35, %rd34, %rd7;
	shl.b64 	%rd36, %rd35, 2;
	add.s64 	%rd37, %rd4, %rd36;
	st.global.f32 	[%rd37], %f14;
$L__BB63_12:
	add.s64 	%rd38, %rd38, %rd8;
	setp.lt.s64 	%p17, %rd38, %rd11;
	@%p17 bra 	$L__BB63_4;
$L__BB63_13:
	ret;

}
	// .globl	_Z15SoftmaxWarpImplI24ElementwiseScaleMaskLoadIffbE11DirectStoreIffEfLi1ELi1ELi4ELi1ELb0EL9Algorithm0EEvT_T0_ll
.visible .entry _Z15SoftmaxWarpImplI24ElementwiseScaleMaskLoadIffbE11DirectStoreIffEfLi1ELi1ELi4ELi1ELb0EL9Algorithm0EEvT_T0_ll(
	.param .align 8 .b8 _Z15SoftmaxWarpImplI24ElementwiseScaleMaskLoadIffbE11DirectStoreIffEfLi1ELi1ELi4ELi1ELb0EL9Algorithm0EEvT_T0_ll_param_0[32],
	.param .align 8 .b8 _Z15SoftmaxWarpImplI24ElementwiseScaleMaskLoadIffbE11DirectStoreIffEfLi1ELi1ELi4ELi1ELb0EL9Algorithm0EEvT_T0_ll_param_1[16],
	.param .u64 _Z15SoftmaxWarpImplI24ElementwiseScaleMaskLoadIffbE11DirectStoreIffEfLi1ELi1ELi4ELi1ELb0EL9Algorithm0EEvT_T0_ll_param_2,
	.param .u64 _Z15SoftmaxWarpImplI24ElementwiseScaleMaskLoadIffbE11DirectStoreIffEfLi1ELi1ELi4ELi1ELb0EL9Algorithm0EEvT_T0_ll_param_3
)
{
	.reg .pred 	%p<23>;
	.reg .b16 	%rs<4>;
	.reg .b32 	%r<41>;
	.reg .b32 	%f<82>;
	.reg .b64 	%rd<60>;

	ld.param.v2.f32 	{%f2, %f1}, [_Z15SoftmaxWarpImplI24ElementwiseScaleMaskLoadIffbE11DirectStoreIffEfLi1ELi1ELi4ELi1ELb0EL9Algorithm0EEvT_T0_ll_param_0+24];
	ld.param.u64 	%rd3, [_Z15SoftmaxWarpImplI24ElementwiseScaleMaskLoadIffbE11DirectStoreIffEfLi1ELi1ELi4ELi1ELb0EL9Algorithm0EEvT_T0_ll_param_0+16];
	ld.param.u64 	%rd5, [_Z15SoftmaxWarpImplI24ElementwiseScaleMaskLoadIffbE11DirectStoreIffEfLi1ELi1ELi4ELi1ELb0EL9Algorithm0EEvT_T0_ll_param_1+8];
	ld.param.u64 	%rd20, [_Z15SoftmaxWarpImplI24ElementwiseScaleMaskLoadIffbE11DirectStoreIffEfLi1ELi1ELi4ELi1ELb0EL9Algorithm0EEvT_T0_ll_param_1];
	ld.param.u64 	%rd21, [_Z15SoftmaxWarpImplI24ElementwiseScaleMaskLoadIffbE11DirectStoreIffEfLi1ELi1ELi4ELi1ELb0EL9Algorithm0EEvT_T0_ll_param_0+8];
	ld.param.u64 	%rd22, [_Z15SoftmaxWarpImplI24ElementwiseScaleMaskLoadIffbE11DirectStoreIffEfLi1ELi1ELi4ELi1ELb0EL9Algorithm0EEvT_T0_ll_param_0];
	ld.param.u64 	%rd19, [_Z15SoftmaxWarpImplI24ElementwiseScaleMaskLoadIffbE11DirectStoreIffEfLi1ELi1ELi4ELi1ELb0EL9Algorithm0EEvT_T0_ll_param_2];
	ld.param.u64 	%rd23, [_Z15SoftmaxWarpImplI24ElementwiseScaleMaskLoadIffbE11DirectStoreIffEfLi1ELi1ELi4ELi1ELb0EL9Algorithm0EEvT_T0_ll_param_3];
	cvta.to.global.u64 	%rd1, %rd22;
	cvta.to.global.u64 	%rd2, %rd21;
	cvta.to.global.u64 	%rd4, %rd20;
	setp.lt.s64 	%p1, %rd23, 5;
	@%p1 bra 	$L__BB64_2;
	mov.u64 	%rd24, $str;
	cvta.global.u64 	%rd25, %rd24;
	mov.u64 	%rd26, $str$1;
	cvta.global.u64 	%rd27, %rd26;
	mov.u64 	%rd28, __unnamed_65;
	cvta.global.u64 	%rd29, %rd28;
	{ // callseq 64, 0
	.param .b64 param0;
	st.param.b64 	[param0], %rd25;
	.param .b64 param1;
	st.param.b64 	[param1], %rd27;
	.param .b32 param2;
	st.param.b32 	[param2], 254;
	.param .b64 param3;
	st.param.b64 	[param3], %rd29;
	.param .b64 param4;
	st.param.b64 	[param4], 1;
	call.uni 
	__assertfail, 
	(
	param0, 
	param1, 
	param2, 
	param3, 
	param4
	);
	} // callseq 64
$L__BB64_2:
	mov.u32 	%r1, %ctaid.x;
	mov.u32 	%r2, %ntid.y;
	mov.u32 	%r3, %tid.y;
	mad.lo.s32 	%r4, %r1, %r2, %r3;
	mov.u32 	%r5, %nctaid.x;
	mul.lo.s32 	%r6, %r5, %r2;
	cvt.s64.s32 	%rd6, %r6;
	cvt.s64.s32 	%rd59, %r4;
	setp.le.s64 	%p2, %rd19, %rd59;
	@%p2 bra 	$L__BB64_10;
	mov.u32 	%r7, %tid.x;
	cvt.u64.u32 	%rd8, %r7;
	add.s64 	%rd9, %rd6, %rd59;
	max.s64 	%rd30, %rd19, %rd9;
	setp.lt.s64 	%p3, %rd9, %rd19;
	selp.u64 	%rd10, 1, 0, %p3;
	add.s64 	%rd31, %rd9, %rd10;
	sub.s64 	%rd11, %rd30, %rd31;
	or.b64  	%rd32, %rd11, %rd6;
	and.b64  	%rd33, %rd32, -4294967296;
	setp.ne.s64 	%p4, %rd33, 0;
	@%p4 bra 	$L__BB64_5;
	cvt.u32.u64 	%r8, %rd6;
	cvt.u32.u64 	%r9, %rd11;
	div.u32 	%r10, %r9, %r8;
	cvt.u64.u32 	%rd57, %r10;
	bra.uni 	$L__BB64_6;
$L__BB64_5:
	div.u64 	%rd57, %rd11, %rd6;
$L__BB64_6:
	add.s64 	%rd15, %rd57, %rd10;
	and.b64  	%rd34, %rd15, 1;
	setp.eq.b64 	%p5, %rd34, 1;
	@%p5 bra 	$L__BB64_8;
	mad.lo.s64 	%rd35, %rd3, %rd59, %rd8;
	shl.b64 	%rd36, %rd35, 2;
	add.s64 	%rd37, %rd1, %rd36;
	ld.global.f32 	%f3, [%rd37];
	add.s64 	%rd38, %rd2, %rd35;
	ld.global.u8 	%rs1, [%rd38];
	setp.eq.s16 	%p6, %rs1, 0;
	mul.f32 	%f4, %f1, %f3;
	selp.f32 	%f5, %f2, %f4, %p6;
	max.f32 	%f6, %f5, 0fFF800000;
	mov.b32 	%r11, %f6;
	shfl.sync.bfly.b32	%r12|%p7, %r11, 2, 31, -1;
	mov.b32 	%f7, %r12;
	max.f32 	%f8, %f6, %f7;
	mov.b32 	%r13, %f8;
	shfl.sync.bfly.b32	%r14|%p8, %r13, 1, 31, -1;
	mov.b32 	%f9, %r14;
	max.f32 	%f10, %f8, %f9;
	sub.f32 	%f11, %f5, %f10;
	fma.rn.f32 	%f12, %f11, 0f3BBB989D, 0f3F000000;
	cvt.sat.f32.f32 	%f13, %f12;
	mov.f32 	%f14, 0f4B400001;
	mov.f32 	%f15, 0f437C0000;
	fma.rm.f32 	%f16, %f13, %f15, %f14;
	add.f32 	%f17, %f16, 0fCB40007F;
	neg.f32 	%f18, %f17;
	fma.rn.f32 	%f19, %f11, 0f3FB8AA3B, %f18;
	fma.rn.f32 	%f20, %f11, 0f32A57060, %f19;
	mov.b32 	%r15, %f16;
	shl.b32 	%r16, %r15, 23;
	mov.b32 	%f21, %r16;
	ex2.approx.ftz.f32 	%f22, %f20;
	mul.f32 	%f23, %f22, %f21;
	add.f32 	%f24, %f23, 0f00000000;
	mov.b32 	%r17, %f24;
	shfl.sync.bfly.b32	%r18|%p9, %r17, 2, 31, -1;
	mov.b32 	%f25, %r18;
	add.f32 	%f26, %f24, %f25;
	mov.b32 	%r19, %f26;
	shfl.sync.bfly.b32	%r20|%p10, %r19, 1, 31, -1;
	mov.b32 	%f27, %r20;
	add.f32 	%f28, %f26, %f27;
	div.rn.f32 	%f29, %f23, %f28;
	mad.lo.s64 	%rd39, %rd5, %rd59, %rd8;
	shl.b64 	%rd40, %rd39, 2;
	add.s64 	%rd41, %rd4, %rd40;
	st.global.f32 	[%rd41], %f29;
	mov.u64 	%rd59, %rd9;
$L__BB64_8:
	setp.eq.s64 	%p11, %rd15, 0;
	@%p11 bra 	$L__BB64_10;
$L__BB64_9:
	mad.lo.s64 	%rd42, %rd59, %rd3, %rd8;
	shl.b64 	%rd43, %rd42, 2;
	add.s64 	%rd44, %rd1, %rd43;
	ld.global.f32 	%f30, [%rd44];
	add.s64 	%rd45, %rd2, %rd42;
	ld.global.u8 	%rs2, [%rd45];
	setp.eq.s16 	%p12, %rs2, 0;
	mul.f32 	%f31, %f1, %f30;
	selp.f32 	%f32, %f2, %f31, %p12;
	max.f32 	%f33, %f32, 0fFF800000;
	mov.b32 	%r21, %f33;
	shfl.sync.bfly.b32	%r22|%p13, %r21, 2, 31, -1;
	mov.b32 	%f34, %r22;
	max.f32 	%f35, %f33, %f34;
	mov.b32 	%r23, %f35;
	shfl.sync.bfly.b32	%r24|%p14, %r23, 1, 31, -1;
	mov.b32 	%f36, %r24;
	max.f32 	%f37, %f35, %f36;
	sub.f32 	%f38, %f32, %f37;
	fma.rn.f32 	%f39, %f38, 0f3BBB989D, 0f3F000000;
	cvt.sat.f32.f32 	%f40, %f39;
	mov.f32 	%f41, 0f4B400001;
	mov.f32 	%f42, 0f437C0000;
	fma.rm.f32 	%f43, %f40, %f42, %f41;
	add.f32 	%f44, %f43, 0fCB40007F;
	neg.f32 	%f45, %f44;
	fma.rn.f32 	%f46, %f38, 0f3FB8AA3B, %f45;
	fma.rn.f32 	%f47, %f38, 0f32A57060, %f46;
	mov.b32 	%r25, %f43;
	shl.b32 	%r26, %r25, 23;
	mov.b32 	%f48, %r26;
	ex2.approx.ftz.f32 	%f49, %f47;
	mul.f32 	%f50, %f49, %f48;
	add.f32 	%f51, %f50, 0f00000000;
	mov.b32 	%r27, %f51;
	shfl.sync.bfly.b32	%r28|%p15, %r27, 2, 31, -1;
	mov.b32 	%f52, %r28;
	add.f32 	%f53, %f51, %f52;
	mov.b32 	%r29, %f53;
	shfl.sync.bfly.b32	%r30|%p16, %r29, 1, 31, -1;
	mov.b32 	%f54, %r30;
	add.f32 	%f55, %f53, %f54;
	div.rn.f32 	%f56, %f50, %f55;
	mad.lo.s64 	%rd46, %rd59, %rd5, %rd8;
	shl.b64 	%rd47, %rd46, 2;
	add.s64 	%rd48, %rd4, %rd47;
	st.global.f32 	[%rd48], %f56;
	add.s64 	%rd49, %rd59, %rd6;
	mad.lo.s64 	%rd50, %rd49, %rd3, %rd8;
	shl.b64 	%rd51, %rd50, 2;
	add.s64 	%rd52, %rd1, %rd51;
	ld.global.f32 	%f57, [%rd52];
	add.s64 	%rd53, %rd2, %rd50;
	ld.global.u8 	%rs3, [%rd53];
	setp.eq.s16 	%p17, %rs3, 0;
	mul.f32 	%f58, %f1, %f57;
	selp.f32 	%f59, %f2, %f58, %p17;
	max.f32 	%f60, %f59, 0fFF800000;
	mov.b32 	%r31, %f60;
	shfl.sync.bfly.b32	%r32|%p18, %r31, 2, 31, -1;
	mov.b32 	%f61, %r32;
	max.f32 	%f62, %f60, %f61;
	mov.b32 	%r33, %f62;
	shfl.sync.bfly.b32	%r34|%p19, %r33, 1, 31, -1;
	mov.b32 	%f63, %r34;
	max.f32 	%f64, %f62, %f63;
	sub.f32 	%f65, %f59, %f64;
	fma.rn.f32 	%f66, %f65, 0f3BBB989D, 0f3F000000;
	cvt.sat.f32.f32 	%f67, %f66;
	fma.rm.f32 	%f68, %f67, %f42, %f41;
	add.f32 	%f69, %f68, 0fCB40007F;
	neg.f32 	%f70, %f69;
	fma.rn.f32 	%f71, %f65, 0f3FB8AA3B, %f70;
	fma.rn.f32 	%f72, %f65, 0f32A57060, %f71;
	mov.b32 	%r35, %f68;
	shl.b32 	%r36, %r35, 23;
	mov.b32 	%f73, %r36;
	ex2.approx.ftz.f32 	%f74, %f72;
	mul.f32 	%f75, %f74, %f73;
	add.f32 	%f76, %f75, 0f00000000;
	mov.b32 	%r37, %f76;
	shfl.sync.bfly.b32	%r38|%p20, %r37, 2, 31, -1;
	mov.b32 	%f77, %r38;
	add.f32 	%f78, %f76, %f77;
	mov.b32 	%r39, %f78;
	shfl.sync.bfly.b32	%r40|%p21, %r39, 1, 31, -1;
	mov.b32 	%f79, %r40;
	add.f32 	%f80, %f78, %f79;
	div.rn.f32 	%f81, %f75, %f80;
	mad.lo.s64 	%rd54, %rd49, %rd5, %rd8;
	shl.b64 	%rd55, %rd54, 2;
	add.s64 	%rd56, %rd4, %rd55;
	st.global.f32 	[%rd56], %f81;
	add.s64 	%rd59, %rd49, %rd6;
	setp.lt.s64 	%p22, %rd59, %rd19;
	@%p22 bra 	$L__BB64_9;
$L__BB64_10:
	ret;

}
	// .globl	_Z15SoftmaxWarpImplI24ElementwiseScaleMaskLoadIffbE11DirectStoreIffEfLi1ELi1ELi4ELi1ELb1EL9Algorithm0EEvT_T0_ll
.visible .entry _Z15SoftmaxWarpImplI24ElementwiseScaleMaskLoadIffbE11DirectStoreIffEfLi1ELi1ELi4ELi1ELb1EL9Algorithm0EEvT_T0_ll(
	.param .align 8 .b8 _Z15SoftmaxWarpImplI24ElementwiseScaleMaskLoadIffbE11DirectStoreIffEfLi1ELi1ELi4ELi1ELb1EL9Algorithm0EEvT_T0_ll_param_0[32],
	.param .align 8 .b8 _Z15SoftmaxWarpImplI24ElementwiseScaleMaskLoadIffbE11DirectStoreIffEfLi1ELi1ELi4ELi1ELb1EL9Algorithm0EEvT_T0_ll_param_1[16],
	.param .u64 _Z15SoftmaxWarpImplI24ElementwiseScaleMaskLoadIffbE11DirectStoreIffEfLi1ELi1ELi4ELi1ELb1EL9Algorithm0EEvT_T0_ll_param_2,
	.param .u64 _Z15SoftmaxWarpImplI24ElementwiseScaleMaskLoadIffbE11DirectStoreIffEfLi1ELi1ELi4ELi1ELb1EL9Algorithm0EEvT_T0_ll_param_3
)
{
	.reg .pred 	%p<29>;
	.reg .b16 	%rs<4>;
	.reg .b32 	%r<41>;
	.reg .b32 	%f<99>;
	.reg .b64 	%rd<60>;

	ld.param.v2.f32 	{%f2, %f1}, [_Z15SoftmaxWarpImplI24ElementwiseScaleMaskLoadIffbE11DirectStoreIffEfLi1ELi1ELi4ELi1ELb1EL9Algorithm0EEvT_T0_ll_param_0+24];
	ld.param.u64 	%rd3, [_Z15SoftmaxWarpImplI24ElementwiseScaleMaskLoadIffbE11DirectStoreIffEfLi1ELi1ELi4ELi1ELb1EL9Algorithm0EEvT_T0_ll_param_0+16];
	ld.param.u64 	%rd5, [_Z15SoftmaxWarpImplI24ElementwiseScaleMaskLoadIffbE11DirectStoreIffEfLi1ELi1ELi4ELi1ELb1EL9Algorithm0EEvT_T0_ll_param_1+8];
	ld.param.u64 	%rd22, [_Z15SoftmaxWarpImplI24ElementwiseScaleMaskLoadIffbE11DirectStoreIffEfLi1ELi1ELi4ELi1ELb1EL9Algorithm0EEvT_T0_ll_param_1];
	ld.param.u64 	%rd23, [_Z15SoftmaxWarpImplI24ElementwiseScaleMaskLoadIffbE11DirectStoreIffEfLi1ELi1ELi4ELi1ELb1EL9Algorithm0EEvT_T0_ll_param_0+8];
	ld.param.u64 	%rd24, [_Z15SoftmaxWarpImplI24ElementwiseScaleMaskLoadIffbE11DirectStoreIffEfLi1ELi1ELi4ELi1ELb1EL9Algorithm0EEvT_T0_ll_param_0];
	ld.param.u64 	%rd20, [_Z15SoftmaxWarpImplI24ElementwiseScaleMaskLoadIffbE11DirectStoreIffEfLi1ELi1ELi4ELi1ELb1EL9Algorithm0EEvT_T0_ll_param_2];
	ld.param.u64 	%rd21, [_Z15SoftmaxWarpImplI24ElementwiseScaleMaskLoadIffbE11DirectStoreIffEfLi1ELi1ELi4ELi1ELb1EL9Algorithm0EEvT_T0_ll_param_3];
	cvta.to.global.u64 	%rd1, %rd24;
	cvta.to.global.u64 	%rd2, %rd23;
	cvta.to.global.u64 	%rd4, %rd22;
	setp.lt.s64 	%p1, %rd21, 5;
	@%p1 bra 	$L__BB65_2;
	mov.u64 	%rd25, $str;
	cvta.global.u64 	%rd26, %rd25;
	mov.u64 	%rd27, $str$1;
	cvta.global.u64 	%rd28, %rd27;
	mov.u64 	%rd29, __unnamed_66;
	cvta.global.u64 	%rd30, %rd29;
	{ // callseq 65, 0
	.param .b64 param0;
	st.param.b64 	[param0], %rd26;
	.param .b64 param1;
	st.param.b64 	[param1], %rd28;
	.param .b32 param2;
	st.param.b32 	[param2], 254;
	.param .b64 param3;
	st.param.b64 	[param3], %rd30;
	.param .b64 param4;
	st.param.b64 	[param4], 1;
	call.uni 
	__assertfail, 
	(
	param0, 
	param1, 
	param2, 
	param3, 
	param4
	);
	} // callseq 65
$L__BB65_2:
	mov.u32 	%r1, %ctaid.x;
	mov.u32 	%r2, %ntid.y;
	mov.u32 	%r3, %tid.y;
	mad.lo.s32 	%r4, %r1, %r2, %r3;
	mov.u32 	%r5, %nctaid.x;
	mul.lo.s32 	%r6, %r5, %r2;
	cvt.s64.s32 	%rd6, %r6;
	cvt.s64.s32 	%rd7, %r4;
	setp.le.s64 	%p2, %rd20, %rd7;
	@%p2 bra 	$L__BB65_21;
	mov.u32 	%r7, %tid.x;
	cvt.u64.u32 	%rd8, %r7;
	add.s64 	%rd9, %rd6, %rd7;
	max.s64 	%rd31, %rd20, %rd9;
	setp.lt.s64 	%p3, %rd9, %rd20;
	selp.u64 	%rd10, 1, 0, %p3;
	add.s64 	%rd32, %rd9, %rd10;
	sub.s64 	%rd11, %rd31, %rd32;
	or.b64  	%rd33, %rd11, %rd6;
	and.b64  	%rd34, %rd33, -4294967296;
	setp.ne.s64 	%p4, %rd34, 0;
	@%p4 bra 	$L__BB65_5;
	cvt.u32.u64 	%r8, %rd6;
	cvt.u32.u64 	%r9, %rd11;
	div.u32 	%r10, %r9, %r8;
	cvt.u64.u32 	%rd57, %r10;
	bra.uni 	$L__BB65_6;
$L__BB65_5:
	div.u64 	%rd57, %rd11, %rd6;
$L__BB65_6:
	add.s64 	%rd15, %rd57, %rd10;
	and.b64  	%rd35, %rd15, 1;
	setp.eq.b64 	%p5, %rd35, 1;
	mov.u64 	%rd59, %rd7;
	@%p5 bra 	$L__BB65_11;
	setp.le.s64 	%p6, %rd21, %rd8;
	mov.f32 	%f93, 0fFF800000;
	mov.f32 	%f94, %f93;
	@%p6 bra 	$L__BB65_9;
	mad.lo.s64 	%rd36, %rd3, %rd7, %rd8;
	shl.b64 	%rd37, %rd36, 2;
	add.s64 	%rd38, %rd1, %rd37;
	ld.global.f32 	%f19, [%rd38];
	add.s64 	%rd39, %rd2, %rd36;
	ld.global.u8 	%rs1, [%rd39];
	setp.eq.s16 	%p7, %rs1, 0;
	mul.f32 	%f20, %f1, %f19;
	selp.f32 	%f93, %f2, %f20, %p7;
	max.f32 	%f94, %f93, 0fFF800000;
$L__BB65_9:
	mov.b32 	%r11, %f94;
	shfl.sync.bfly.b32	%r12|%p9, %r11, 2, 31, -1;
	mov.b32 	%f21, %r12;
	max.f32 	%f22, %f94, %f21;
	mov.b32 	%r13, %f22;
	shfl.sync.bfly.b32	%r14|%p10, %r13, 1, 31, -1;
	mov.b32 	%f23, %r14;
	max.f32 	%f24, %f22, %f23;
	sub.f32 	%f25, %f93, %f24;
	fma.rn.f32 	%f26, %f25, 0f3BBB989D, 0f3F000000;
	cvt.sat.f32.f32 	%f27, %f26;
	mov.f32 	%f28, 0f4B400001;
	mov.f32 	%f29, 0f437C0000;
	fma.rm.f32 	%f30, %f27, %f29, %f28;
	add.f32 	%f31, %f30, 0fCB40007F;
	neg.f32 	%f32, %f31;
	fma.rn.f32 	%f33, %f25, 0f3FB8AA3B, %f32;
	fma.rn.f32 	%f34, %f25, 0f32A57060, %f33;
	mov.b32 	%r15, %f30;
	shl.b32 	%r16, %r15, 23;
	mov.b32 	%f35, %r16;
	ex2.approx.ftz.f32 	%f36, %f34;
	mul.f32 	%f37, %f36, %f35;
	add.f32 	%f38, %f37, 0f00000000;
	mov.b32 	%r17, %f38;
	shfl.sync.bfly.b32	%r18|%p11, %r17, 2, 31, -1;
	mov.b32 	%f39, %r18;
	add.f32 	%f40, %f38, %f39;
	mov.b32 	%r19, %f40;
	shfl.sync.bfly.b32	%r20|%p12, %r19, 1, 31, -1;
	mov.b32 	%f41, %r20;
	add.f32 	%f42, %f40, %f41;
	div.rn.f32 	%f7, %f37, %f42;
	mov.u64 	%rd59, %rd9;
	@%p6 bra 	$L__BB65_11;
	mad.lo.s64 	%rd40, %rd5, %rd7, %rd8;
	shl.b64 	%rd41, %rd40, 2;
	add.s64 	%rd42, %rd4, %rd41;
	st.global.f32 	[%rd42], %f7;
$L__BB65_11:
	setp.eq.s64 	%p13, %rd15, 0;
	@%p13 bra 	$L__BB65_21;
$L__BB65_12:
	setp.le.s64 	%p14, %rd21, %rd8;
	mov.f32 	%f95, 0fFF800000;
	mov.f32 	%f96, %f95;
	@%p14 bra 	$L__BB65_14;
	mad.lo.s64 	%rd43, %rd59, %rd3, %rd8;
	shl.b64 	%rd44, %rd43, 2;
	add.s64 	%rd45, %rd1, %rd44;
	ld.global.f32 	%f44, [%rd45];
	add.s64 	%rd46, %rd2, %rd43;
	ld.global.u8 	%rs2, [%rd46];
	setp.eq.s16 	%p15, %rs2, 0;
	mul.f32 	%f45, %f1, %f44;
	selp.f32 	%f95, %f2, %f45, %p15;
	max.f32 	%f96, %f95, 0fFF800000;
$L__BB65_14:
	mov.b32 	%r21, %f96;
	shfl.sync.bfly.b32	%r22|%p17, %r21, 2, 31, -1;
	mov.b32 	%f46, %r22;
	max.f32 	%f47, %f96, %f46;
	mov.b32 	%r23, %f47;
	shfl.sync.bfly.b32	%r24|%p18, %r23, 1, 31, -1;
	mov.b32 	%f48, %r24;
	max.f32 	%f49, %f47, %f48;
	sub.f32 	%f50, %f95, %f49;
	fma.rn.f32 	%f51, %f50, 0f3BBB989D, 0f3F000000;
	cvt.sat.f32.f32 	%f52, %f51;
	mov.f32 	%f53, 0f4B400001;
	mov.f32 	%f54, 0f437C0000;
	fma.rm.f32 	%f55, %f52, %f54, %f53;
	add.f32 	%f56, %f55, 0fCB40007F;
	neg.f32 	%f57, %f56;
	fma.rn.f32 	%f58, %f50, 0f3FB8AA3B, %f57;
	fma.rn.f32 	%f59, %f50, 0f32A57060, %f58;
	mov.b32 	%r25, %f55;
	shl.b32 	%r26, %r25, 23;
	mov.b32 	%f60, %r26;
	ex2.approx.ftz.f32 	%f61, %f59;
	mul.f32 	%f62, %f61, %f60;
	add.f32 	%f63, %f62, 0f00000000;
	mov.b32 	%r27, %f63;
	shfl.sync.bfly.b32	%r28|%p19, %r27, 2, 31, -1;
	mov.b32 	%f64, %r28;
	add.f32 	%f65, %f63, %f64;
	mov.b32 	%r29, %f65;
	shfl.sync.bfly.b32	%r30|%p20, %r29, 1, 31, -1;
	mov.b32 	%f66, %r30;
	add.f32 	%f67, %f65, %f66;
	div.rn.f32 	%f12, %f62, %f67;
	@%p14 bra 	$L__BB65_16;
	mad.lo.s64 	%rd47, %rd59, %rd5, %rd8;
	shl.b64 	%rd48, %rd47, 2;
	add.s64 	%rd49, %rd4, %rd48;
	st.global.f32 	[%rd49], %f12;
$L__BB65_16:
	setp.le.s64 	%p21, %rd21, %rd8;
	add.s64 	%rd18, %rd59, %rd6;
	mov.f32 	%f97, 0fFF800000;
	mov.f32 	%f98, %f97;
	@%p21 bra 	$L__BB65_18;
	mad.lo.s64 	%rd50, %rd18, %rd3, %rd8;
	shl.b64 	%rd51, %rd50, 2;
	add.s64 	%rd52, %rd1, %rd51;
	ld.global.f32 	%f69, [%rd52];
	add.s64 	%rd53, %rd2, %rd50;
	ld.global.u8 	%rs3, [%rd53];
	setp.eq.s16 	%p22, %rs3, 0;
	mul.f32 	%f70, %f1, %f69;
	selp.f32 	%f97, %f2, %f70, %p22;
	max.f32 	%f98, %f97, 0fFF800000;
$L__BB65_18:
	mov.b32 	%r31, %f98;
	shfl.sync.bfly.b32	%r32|%p24, %r31, 2, 31, -1;
	mov.b32 	%f71, %r32;
	max.f32 	%f72, %f98, %f71;
	mov.b32 	%r33, %f72;
	shfl.sync.bfly.b32	%r34|%p25, %r33, 1, 31, -1;
	mov.b32 	%f73, %r34;
	max.f32 	%f74, %f72, %f73;
	sub.f32 	%f75, %f97, %f74;
	fma.rn.f32 	%f76, %f75, 0f3BBB989D, 0f3F000000;
	cvt.sat.f32.f32 	%f77, %f76;
	mov.f32 	%f78, 0f4B400001;
	mov.f32 	%f79, 0f437C0000;
	fma.rm.f32 	%f80, %f77, %f79, %f78;
	add.f32 	%f81, %f80, 0fCB40007F;
	neg.f32 	%f82, %f81;
	fma.rn.f32 	%f83, %f75, 0f3FB8AA3B, %f82;
	fma.rn.f32 	%f84, %f75, 0f32A57060, %f83;
	mov.b32 	%r35, %f80;
	shl.b32 	%r36, %r35, 23;
	mov.b32 	%f85, %r36;
	ex2.approx.ftz.f32 	%f86, %f84;
	mul.f32 	%f87, %f86, %f85;
	add.f32 	%f88, %f87, 0f00000000;
	mov.b32 	%r37, %f88;
	shfl.sync.bfly.b32	%r38|%p26, %r37, 2, 31, -1;
	mov.b32 	%f89, %r38;
	add.f32 	%f90, %f88, %f89;
	mov.b32 	%r39, %f90;
	shfl.sync.bfly.b32	%r40|%p27, %r39, 1, 31, -1;
	mov.b32 	%f91, %r40;
	add.f32 	%f92, %f90, %f91;
	div.rn.f32 	%f17, %f87, %f92;
	@%p21 bra 	$L__BB65_20;
	mad.lo.s64 	%rd54, %rd18, %rd5, %rd8;
	shl.b64 	%rd55, %rd54, 2;
	add.s64 	%rd56, %rd4, %rd55;
	st.global.f32 	[%rd56], %f17;
$L__BB65_20:
	add.s64 	%rd59, %rd18, %rd6;
	setp.lt.s64 	%p28, %rd59, %rd20;
	@%p28 bra 	$L__BB65_12;
$L__BB65_21:
	ret;

}
	// .globl	_Z15SoftmaxWarpImplI24ElementwiseScaleMaskLoadIffbE11DirectStoreIffEfLi1ELi1ELi8ELi2ELb0EL9Algorithm0EEvT_T0_ll
.visible .entry _Z15SoftmaxWarpImplI24ElementwiseScaleMaskLoadIffbE11DirectStoreIffEfLi1ELi1ELi8ELi2ELb0EL9Algorithm0EEvT_T0_ll(
	.param .align 8 .b8 _Z15SoftmaxWarpImplI24ElementwiseScaleMaskLoadIffbE11DirectStoreIffEfLi1ELi1ELi8ELi2ELb0EL9Algorithm0EEvT_T0_ll_param_0[32],
	.param .align 8 .b8 _Z15SoftmaxWarpImplI24ElementwiseScaleMaskLoadIffbE11DirectStoreIffEfLi1ELi1ELi8ELi2ELb0EL9Algorithm0EEvT_T0_ll_param_1[16],
	.param .u64 _Z15SoftmaxWarpImplI24ElementwiseScaleMaskLoadIffbE11DirectStoreIffEfLi1ELi1ELi8ELi2ELb0EL9Algorithm0EEvT_T0_ll_param_2,
	.param .u64 _Z15SoftmaxWarpImplI24ElementwiseScaleMaskLoadIffbE11DirectStoreIffEfLi1ELi1ELi8ELi2ELb0EL9Algorithm0EEvT_T0_ll_param_3
)
{
	.reg .pred 	%p<18>;
	.reg .b16 	%rs<3>;
	.reg .b32 	%r<38>;
	.reg .b32 	%f<63>;
	.reg .b64 	%rd<35>;

	ld.param.u64 	%rd1, [_Z15SoftmaxWarpImplI24ElementwiseScaleMaskLoadIffbE11DirectStoreIffEfLi1ELi1ELi8ELi2ELb0EL9Algorithm0EEvT_T0_ll_param_0];
	ld.param.u64 	%rd2, [_Z15SoftmaxWarpImplI24ElementwiseScaleMaskLoadIffbE11DirectStoreIffEfLi1ELi1ELi8ELi2ELb0EL9Algorithm0EEvT_T0_ll_param_0+8];
	ld.param.v2.f32 	{%f2, %f1}, [_Z15SoftmaxWarpImplI24ElementwiseScaleMaskLoadIffbE11DirectStoreIffEfLi1ELi1ELi8ELi2ELb0EL9Algorithm0EEvT_T0_ll_param_0+24];
	ld.param.u64 	%rd3, [_Z15SoftmaxWarpImplI24ElementwiseScaleMaskLoadIffbE11DirectStoreIffEfLi1ELi1ELi8ELi2ELb0EL9Algorithm0EEvT_T0_ll_param_0+16];
	ld.param.u64 	%rd4, [_Z15SoftmaxWarpImplI24ElementwiseScaleMaskLoadIffbE11DirectStoreIffEfLi1ELi1ELi8ELi2ELb0EL9Algorithm0EEvT_T0_ll_param_1];
	ld.param.u64 	%rd5, [_Z15SoftmaxWarpImplI24ElementwiseScaleMaskLoadIffbE11DirectStoreIffEfLi1ELi1ELi8ELi2ELb0EL9Algorithm0EEvT_T0_ll_param_1+8];
	ld.param.u64 	%rd14, [_Z15SoftmaxWarpImplI24ElementwiseScaleMaskLoadIffbE11DirectStoreIffEfLi1ELi1ELi8ELi2ELb0EL9Algorithm0EEvT_T0_ll_param_2];
	ld.param.u64 	%rd15, [_Z15SoftmaxWarpImplI24ElementwiseScaleMaskLoadIffbE11DirectStoreIffEfLi1ELi1ELi8ELi2ELb0EL9Algorithm0EEvT_T0_ll_param_3];
	setp.lt.s64 	%p1, %rd15, 9;
	@%p1 bra 	$L__BB66_2;
	mov.u64 	%rd16, $str;
	cvta.global.u64 	%rd17, %rd16;
	mov.u64 	%rd18, $str$1;
	cvta.global.u64 	%rd19, %rd18;
	mov.u64 	%rd20, __unnamed_67;
	cvta.global.u64 	%rd21, %rd20;
	{ // callseq 66, 0
	.param .b64 param0;
	st.param.b64 	[param0], %rd17;
	.param .b64 param1;
	st.param.b64 	[param1], %rd19;
	.param .b32 param2;
	st.param.b32 	[param2], 254;
	.param .b64 param3;
	st.param.b64 	[param3], %rd21;
	.param .b64 param4;
	st.param.b64 	[param4], 1;
	call.uni 
	__assertfail, 
	(
	param0, 
	param1, 
	param2, 
	param3, 
	param4
	);
	} // callseq 66
$L__BB66_2:
	mov.u32 	%r2, %ctaid.x;
	mov.u32 	%r3, %ntid.y;
	mov.u32 	%r4, %tid.y;
	mad.lo.s32 	%r5, %r2, %r3, %r4;
	mov.u32 	%r6, %nctaid.x;
	mul.lo.s32 	%r7, %r3, %r6;
	shl.b32 	%r1, %r7, 1;
	shl.b32 	%r8, %r5, 1;
	cvt.s64.s32 	%rd34, %r8;
	setp.le.s64 	%p2, %rd14, %rd34;
	@%p2 bra 	$L__BB66_5;
	mov.u32 	%r9, %tid.x;
	cvt.u64.u32 	%rd7, %r9;
	cvta.to.global.u64 	%rd8, %rd4;
	cvta.to.global.u64 	%rd9, %rd2;
	cvta.to.global.u64 	%rd10, %rd1;
	cvt.s64.s32 	%rd11, %r1;
$L__BB66_4:
	mad.lo.s64 	%rd22, %rd34, %rd3, %rd7;
	shl.b64 	%rd23, %rd22, 2;
	add.s64 	%rd24, %rd10, %rd23;
	ld.global.f32 	%f3, [%rd24];
	add.s64 	%rd25, %rd9, %rd22;
	ld.global.u8 	%rs1, [%rd25];
	setp.eq.s16 	%p3, %rs1, 0;
	mul.f32 	%f4, %f1, %f3;
	selp.f32 	%f5, %f2, %f4, %p3;
	max.f32 	%f6, %f5, 0fFF800000;
	shl.b64 	%rd26, %rd3, 2;
	add.s64 	%rd27, %rd24, %rd26;
	ld.global.f32 	%f7, [%rd27];
	add.s64 	%rd28, %rd25, %rd3;
	ld.global.u8 	%rs2, [%rd28];
	setp.eq.s16 	%p4, %rs2, 0;
	mul.f32 	%f8, %f1, %f7;
	selp.f32 	%f9, %f2, %f8, %p4;
	max.f32 	%f10, %f9, 0fFF800000;
	mov.b32 	%r10, %f6;
	shfl.sync.bfly.b32	%r11|%p5, %r10, 4, 31, -1;
	mov.b32 	%f11, %r11;
	max.f32 	%f12, %f6, %f11;
	mov.b32 	%r12, %f12;
	shfl.sync.bfly.b32	%r13|%p6, %r12, 2, 31, -1;
	mov.b32 	%f13, %r13;
	max.f32 	%f14, %f12, %f13;
	mov.b32 	%r14, %f14;
	shfl.sync.bfly.b32	%r15|%p7, %r14, 1, 31, -1;
	mov.b32 	%f15, %r15;
	max.f32 	%f16, %f14, %f15;
	mov.b32 	%r16, %f10;
	shfl.sync.bfly.b32	%r17|%p8, %r16, 4, 31, -1;
	mov.b32 	%f17, %r17;
	max.f32 	%f18, %f10, %f17;
	mov.b32 	%r18, %f18;
	shfl.sync.bfly.b32	%r19|%p9, %r18, 2, 31, -1;
	mov.b32 	%f19, %r19;
	max.f32 	%f20, %f18, %f19;
	mov.b32 	%r20, %f20;
	shfl.sync.bfly.b32	%r21|%p10, %r20, 1, 31, -1;
	mov.b32 	%f21, %r21;
	max.f32 	%f22, %f20, %f21;
	sub.f32 	%f23, %f5, %f16;
	fma.rn.f32 	%f24, %f23, 0f3BBB989D, 0f3F000000;
	cvt.sat.f32.f32 	%f25, %f24;
	mov.f32 	%f26, 0f4B400001;
	mov.f32 	%f27, 0f437C0000;
	fma.rm.f32 	%f28, %f25, %f27, %f26;
	add.f32 	%f29, %f28, 0fCB40007F;
	neg.f32 	%f30, %f29;
	fma.rn.f32 	%f31, %f23, 0f3FB8AA3B, %f30;
	fma.rn.f32 	%f32, %f23, 0f32A57060, %f31;
	mov.b32 	%r22, %f28;
	shl.b32 	%r23, %r22, 23;
	mov.b32 	%f33, %r23;
	ex2.approx.ftz.f32 	%f34, %f32;
	mul.f32 	%f35, %f34, %f33;
	add.f32 	%f36, %f35, 0f00000000;
	sub.f32 	%f37, %f9, %f22;
	fma.rn.f32 	%f38, %f37, 0f3BBB989D, 0f3F000000;
	cvt.sat.f32.f32 	%f39, %f38;
	fma.rm.f32 	%f40, %f39, %f27, %f26;
	add.f32 	%f41, %f40, 0fCB40007F;
	neg.f32 	%f42, %f41;
	fma.rn.f32 	%f43, %f37, 0f3FB8AA3B, %f42;
	fma.rn.f32 	%f44, %f37, 0f32A57060, %f43;
	mov.b32 	%r24, %f40;
	shl.b32 	%r25, %r24, 23;
	mov.b32 	%f45, %r25;
	ex2.approx.ftz.f32 	%f46, %f44;
	mul.f32 	%f47, %f46, %f45;
	add.f32 	%f48, %f47, 0f00000000;
	mov.b32 	%r26, %f36;
	shfl.sync.bfly.b32	%r27|%p11, %r26, 4, 31, -1;
	mov.b32 	%f49, %r27;
	add.f32 	%f50, %f36, %f49;
	mov.b32 	%r28, %f50;
	shfl.sync.bfly.b32	%r29|%p12, %r28, 2, 31, -1;
	mov.b32 	%f51, %r29;
	add.f32 	%f52, %f50, %f51;
	mov.b32 	%r30, %f52;
	shfl.sync.bfly.b32	%r31|%p13, %r30, 1, 31, -1;
	mov.b32 	%f53, %r31;
	add.f32 	%f54, %f52, %f53;
	mov.b32 	%r32, %f48;
	shfl.sync.bfly.b32	%r33|%p14, %r32, 4, 31, -1;
	mov.b32 	%f55, %r33;
	add.f32 	%f56, %f48, %f55;
	mov.b32 	%r34, %f56;
	shfl.sync.bfly.b32	%r35|%p15, %r34, 2, 31, -1;
	mov.b32 	%f57, %r35;
	add.f32 	%f58, %f56, %f57;
	mov.b32 	%r36, %f58;
	shfl.sync.bfly.b32	%r37|%p16, %r36, 1, 31, -1;
	mov.b32 	%f59, %r37;
	add.f32 	%f60, %f58, %f59;
	div.rn.f32 	%f61, %f35, %f54;
	mad.lo.s64 	%rd29, %rd34, %rd5, %rd7;
	shl.b64 	%rd30, %rd29, 2;
	add.s64 	%rd31, %rd8, %rd30;
	st.global.f32 	[%rd31], %f61;
	div.rn.f32 	%f62, %f47, %f60;
	shl.b64 	%rd32, %rd5, 2;
	add.s64 	%rd33, %rd31, %rd32;
	st.global.f32 	[%rd33], %f62;
	add.s64 	%rd34, %rd34, %rd11;
	setp.lt.s64 	%p17, %rd34, %rd14;
	@%p17 bra 	$L__BB66_4;
$L__BB66_5:
	ret;

}
	// .globl	_Z15SoftmaxWarpImplI24ElementwiseScaleMaskLoadIffbE11DirectStoreIffEfLi1ELi1ELi8ELi2ELb1EL9Algorithm0EEvT_T0_ll
.visible .entry _Z15SoftmaxWarpImplI24ElementwiseScaleMaskLoadIffbE11DirectStoreIffEfLi1ELi1ELi8ELi2ELb1EL9Algorithm0EEvT_T0_ll(
	.param .align 8 .b8 _Z15SoftmaxWarpImplI24ElementwiseScaleMaskLoadIffbE11DirectStoreIffEfLi1ELi1ELi8ELi2ELb1EL9Algorithm0EEvT_T0_ll_param_0[32],
	.param .align 8 .b8 _Z15SoftmaxWarpImplI24ElementwiseScaleMaskLoadIffbE11DirectStoreIffEfLi1ELi1ELi8ELi2ELb1EL9Algorithm0EEvT_T0_ll_param_1[16],
	.param .u64 _Z15SoftmaxWarpImplI24ElementwiseScaleMaskLoadIffbE11DirectStoreIffEfLi1ELi1ELi8ELi2ELb1EL9Algorithm0EEvT_T0_ll_param_2,
	.param .u64 _Z15SoftmaxWarpImplI24ElementwiseScaleMaskLoadIffbE11DirectStoreIffEfLi1ELi1ELi8ELi2ELb1EL9Algorithm0EEvT_T0_ll_param_3
)
{
	.reg .pred 	%p<22>;
	.reg .b16 	%rs<3>;
	.reg .b32 	%r<38>;
	.reg .b32 	%f<73>;
	.reg .b64 	%rd<39>;

	ld.param.v2.f32 	{%f2, %f1}, [_Z15SoftmaxWarpImplI24ElementwiseScaleMaskLoadIffbE11DirectStoreIffEfLi1ELi1ELi8ELi2ELb1EL9Algorithm0EEvT_T0_ll_param_0+24];
	ld.param.u64 	%rd3, [_Z15SoftmaxWarpImplI24ElementwiseScaleMaskLoadIffbE11DirectStoreIffEfLi1ELi1ELi8ELi2ELb1EL9Algorithm0EEvT_T0_ll_param_0+16];
	ld.param.u64 	%rd5, [_Z15SoftmaxWarpImplI24ElementwiseScaleMaskLoadIffbE11DirectStoreIffEfLi1ELi1ELi8ELi2ELb1EL9Algorithm0EEvT_T0_ll_param_1+8];
	ld.param.u64 	%rd13, [_Z15SoftmaxWarpImplI24ElementwiseScaleMaskLoadIffbE11DirectStoreIffEfLi1ELi1ELi8ELi2ELb1EL9Algorithm0EEvT_T0_ll_param_1];
	ld.param.u64 	%rd14, [_Z15SoftmaxWarpImplI24ElementwiseScaleMaskLoadIffbE11DirectStoreIffEfLi1ELi1ELi8ELi2ELb1EL9Algorithm0EEvT_T0_ll_param_0+8];
	ld.param.u64 	%rd15, [_Z15SoftmaxWarpImplI24ElementwiseScaleMaskLoadIffbE11DirectStoreIffEfLi1ELi1ELi8ELi2ELb1EL9Algorithm0EEvT_T0_ll_param_0];
	ld.param.u64 	%rd11, [_Z15SoftmaxWarpImplI24ElementwiseScaleMaskLoadIffbE11DirectStoreIffEfLi1ELi1ELi8ELi2ELb1EL9Algorithm0EEvT_T0_ll_param_2];
	ld.param.u64 	%rd12, [_Z15SoftmaxWarpImplI24ElementwiseScaleMaskLoadIffbE11DirectStoreIffEfLi1ELi1ELi8ELi2ELb1EL9Algorithm0EEvT_T0_ll_param_3];
	cvta.to.global.u64 	%rd1, %rd15;
	cvta.to.global.u64 	%rd2, %rd14;
	cvta.to.global.u64 	%rd4, %rd13;
	setp.lt.s64 	%p1, %rd12, 9;
	@%p1 bra 	$L__BB67_2;
	mov.u64 	%rd16, $str;
	cvta.global.u64 	%rd17, %rd16;
	mov.u64 	%rd18, $str$1;
	cvta.global.u64 	%rd19, %rd18;
	mov.u64 	%rd20, __unnamed_68;
	cvta.global.u64 	%rd21, %rd20;
	{ // callseq 67, 0
	.param .b64 param0;
	st.param.b64 	[param0], %rd17;
	.param .b64 param1;
	st.param.b64 	[param1], %rd19;
	.param .b32 param2;
	st.param.b32 	[param2], 254;
	.param .b64 param3;
	st.param.b64 	[param3], %rd21;
	.param .b64 param4;
	st.param.b64 	[param4], 1;
	call.uni 
	__assertfail, 
	(
	param0, 
	param1, 
	param2, 
	param3, 
	param4
	);
	} // callseq 67
$L__BB67_2:
	mov.u32 	%r2, %ctaid.x;
	mov.u32 	%r3, %ntid.y;
	mov.u32 	%r4, %tid.y;
	mad.lo.s32 	%r5, %r2, %r3, %r4;
	mov.u32 	%r6, %nctaid.x;
	mul.lo.s32 	%r7, %r3, %r6;
	shl.b32 	%r1, %r7, 1;
	shl.b32 	%r8, %r5, 1;
	cvt.s64.s32 	%rd38, %r8;
	setp.le.s64 	%p2, %rd11, %rd38;
	@%p2 bra 	$L__BB67_13;
	mov.u32 	%r9, %tid.x;
	cvt.u64.u32 	%rd7, %r9;
	cvt.s64.s32 	%rd8, %r1;
$L__BB67_4:
	setp.le.s64 	%p3, %rd12, %rd7;
	mov.f32 	%f69, 0fFF800000;
	mov.f32 	%f70, %f69;
	@%p3 bra 	$L__BB67_6;
	mad.lo.s64 	%rd22, %rd38, %rd3, %rd7;
	shl.b64 	%rd23, %rd22, 2;
	add.s64 	%rd24, %rd1, %rd23;
	ld.global.f32 	%f16, [%rd24];
	add.s64 	%rd25, %rd2, %rd22;
	ld.global.u8 	%rs1, [%rd25];
	setp.eq.s16 	%p4, %rs1, 0;
	mul.f32 	%f17, %f1, %f16;
	selp.f32 	%f70, %f2, %f17, %p4;
	max.f32 	%f69, %f70, 0fFF800000;
$L__BB67_6:
	setp.le.s64 	%p5, %rd12, %rd7;
	mov.f32 	%f71, 0fFF800000;
	mov.f32 	%f72, %f71;
	@%p5 bra 	$L__BB67_8;
	mad.lo.s64 	%rd26, %rd3, %rd38, %rd3;
	add.s64 	%rd27, %rd26, %rd7;
	shl.b64 	%rd28, %rd27, 2;
	add.s64 	%rd29, %rd1, %rd28;
	ld.global.f32 	%f19, [%rd29];
	add.s64 	%rd30, %rd2, %rd27;
	ld.global.u8 	%rs2, [%rd30];
	setp.eq.s16 	%p6, %rs2, 0;
	mul.f32 	%f20, %f1, %f19;
	selp.f32 	%f72, %f2, %f20, %p6;
	max.f32 	%f71, %f72, 0fFF800000;
$L__BB67_8:
	setp.le.s64 	%p7, %rd12, %rd7;
	mov.b32 	%r10, %f69;
	shfl.sync.bfly.b32	%r11|%p8, %r10, 4, 31, -1;
	mov.b32 	%f21, %r11;
	max.f32 	%f22, %f69, %f21;
	mov.b32 	%r12, %f22;
	shfl.sync.bfly.b32	%r13|%p9, %r12, 2, 31, -1;
	mov.b32 	%f23, %r13;
	max.f32 	%f24, %f22, %f23;
	mov.b32 	%r14, %f24;
	shfl.sync.bfly.b32	%r15|%p10, %r14, 1, 31, -1;
	mov.b32 	%f25, %r15;
	max.f32 	%f26, %f24, %f25;
	mov.b32 	%r16, %f71;
	shfl.sync.bfly.b32	%r17|%p11, %r16, 4, 31, -1;
	mov.b32 	%f27, %r17;
	max.f32 	%f28, %f71, %f27;
	mov.b32 	%r18, %f28;
	shfl.sync.bfly.b32	%r19|%p12, %r18, 2, 31, -1;
	mov.b32 	%f29, %r19;
	max.f32 	%f30, %f28, %f29;
	mov.b32 	%r20, %f30;
	shfl.sync.bfly.b32	%r21|%p13, %r20, 1, 31, -1;
	mov.b32 	%f31, %r21;
	max.f32 	%f32, %f30, %f31;
	sub.f32 	%f33, %f70, %f26;
	fma.rn.f32 	%f34, %f33, 0f3BBB989D, 0f3F000000;
	cvt.sat.f32.f32 	%f35, %f34;
	mov.f32 	%f36, 0f4B400001;
	mov.f32 	%f37, 0f437C0000;
	fma.rm.f32 	%f38, %f35, %f37, %f36;
	add.f32 	%f39, %f38, 0fCB40007F;
	neg.f32 	%f40, %f39;
	fma.rn.f32 	%f41, %f33, 0f3FB8AA3B, %f40;
	fma.rn.f32 	%f42, %f33, 0f32A57060, %f41;
	mov.b32 	%r22, %f38;
	shl.b32 	%r23, %r22, 23;
	mov.b32 	%f43, %r23;
	ex2.approx.ftz.f32 	%f44, %f42;
	mul.f32 	%f45, %f44, %f43;
	add.f32 	%f46, %f45, 0f00000000;
	sub.f32 	%f47, %f72, %f32;
	fma.rn.f32 	%f48, %f47, 0f3BBB989D, 0f3F000000;
	cvt.sat.f32.f32 	%f49, %f48;
	fma.rm.f32 	%f50, %f49, %f37, %f36;
	add.f32 	%f51, %f50, 0fCB40007F;
	neg.f32 	%f52, %f51;
	fma.rn.f32 	%f53, %f47, 0f3FB8AA3B, %f52;
	fma.rn.f32 	%f54, %f47, 0f32A57060, %f53;
	mov.b32 	%r24, %f50;
	shl.b32 	%r25, %r24, 23;
	mov.b32 	%f55, %r25;
	ex2.approx.ftz.f32 	%f56, %f54;
	mul.f32 	%f11, %f56, %f55;
	add.f32 	%f57, %f11, 0f00000000;
	mov.b32 	%r26, %f46;
	shfl.sync.bfly.b32	%r27|%p14, %r26, 4, 31, -1;
	mov.b32 	%f58, %r27;
	add.f32 	%f59, %f46, %f58;
	mov.b32 	%r28, %f59;
	shfl.sync.bfly.b32	%r29|%p15, %r28, 2, 31, -1;
	mov.b32 	%f60, %r29;
	add.f32 	%f61, %f59, %f60;
	mov.b32 	%r30, %f61;
	shfl.sync.bfly.b32	%r31|%p16, %r30, 1, 31, -1;
	mov.b32 	%f62, %r31;
	add.f32 	%f63, %f61, %f62;
	mov.b32 	%r32, %f57;
	shfl.sync.bfly.b32	%r33|%p17, %r32, 4, 31, -1;
	mov.b32 	%f64, %r33;
	add.f32 	%f65, %f57, %f64;
	mov.b32 	%r34, %f65;
	shfl.sync.bfly.b32	%r35|%p18, %r34, 2, 31, -1;
	mov.b32 	%f66, %r35;
	add.f32 	%f67, %f65, %f66;
	mov.b32 	%r36, %f67;
	shfl.sync.bfly.b32	%r37|%p19, %r36, 1, 31, -1;
	mov.b32 	%f68, %r37;
	add.f32 	%f12, %f67, %f68;
	div.rn.f32 	%f13, %f45, %f63;
	@%p7 bra 	$L__BB67_10;
	mad.lo.s64 	%rd31, %rd38, %rd5, %rd7;
	shl.b64 	%rd32, %rd31, 2;
	add.s64 	%rd33, %rd4, %rd32;
	st.global.f32 	[%rd33], %f13;
$L__BB67_10:
	setp.le.s64 	%p20, %rd12, %rd7;
	div.rn.f32 	%f14, %f11, %f12;
	@%p20 bra 	$L__BB67_12;
	mad.lo.s64 	%rd34, %rd5, %rd38, %rd5;
	add.s64 	%rd35, %rd34, %rd7;
	shl.b64 	%rd36, %rd35, 2;
	add.s64 	%rd37, %rd4, %rd36;
	st.global.f32 	[%rd37], %f14;
$L__BB67_12:
	add.s64 	%rd38, %rd38, %rd8;
	setp.lt.s64 	%p21, %rd38, %rd11;
	@%p21 bra 	$L__BB67_4;
$L__BB67_13:
	ret;

}
	// .globl	_Z15SoftmaxWarpImplI24ElementwiseScaleMaskLoadIffbE11DirectStoreIffEfLi1ELi1ELi8ELi1ELb0EL9Algorithm0EEvT_T0_ll
.visible .entry _Z15SoftmaxWarpImplI24ElementwiseScaleMaskLoadIffbE11DirectStoreIffEfLi1ELi1ELi8ELi1ELb0EL9Algorithm0EEvT_T0_ll(
	.param .align 8 .b8 _Z15SoftmaxWarpImplI24ElementwiseScaleMaskLoadIffbE11DirectStoreIffEfLi1ELi1ELi8ELi1ELb0EL9Algorithm0EEvT_T0_ll_param_0[32],
	.param .align 8 .b8 _Z15SoftmaxWarpImplI24ElementwiseScaleMaskLoadIffbE11DirectStoreIffEfLi1ELi1ELi8ELi1ELb0EL9Algorithm0EEvT_T0_ll_param_1[16],
	.param .u64 _Z15SoftmaxWarpImplI24ElementwiseScaleMaskLoadIffbE11DirectStoreIffEfLi1ELi1ELi8ELi1ELb0EL9Algorithm0EEvT_T0_ll_param_2,
	.param .u64 _Z15SoftmaxWarpImplI24ElementwiseScaleMaskLoadIffbE11DirectStoreIffEfLi1ELi1ELi8ELi1ELb0EL9Algorithm0EEvT_T0_ll_param_3
)
{
	.reg .pred 	%p<29>;
	.reg .b16 	%rs<4>;
	.reg .b32 	%r<53>;
	.reg .b32 	%f<94>;
	.reg .b64 	%rd<60>;

	ld.param.v2.f32 	{%f2, %f1}, [_Z15SoftmaxWarpImplI24ElementwiseScaleMaskLoadIffbE11DirectStoreIffEfLi1ELi1ELi8ELi1ELb0EL9Algorithm0EEvT_T0_ll_param_0+24];
	ld.param.u64 	%rd3, [_Z15SoftmaxWarpImplI24ElementwiseScaleMaskLoadIffbE11DirectStoreIffEfLi1ELi1ELi8ELi1ELb0EL9Algorithm0EEvT_T0_ll_param_0+16];
	ld.param.u64 	%rd5, [_Z15SoftmaxWarpImplI24ElementwiseScaleMaskLoadIffbE11DirectStoreIffEfLi1ELi1ELi8ELi1ELb0EL9Algorithm0EEvT_T0_ll_param_1+8];
	ld.param.u64 	%rd20, [_Z15SoftmaxWarpImplI24ElementwiseScaleMaskLoadIffbE11DirectStoreIffEfLi1ELi1ELi8ELi1ELb0EL9Algorithm0EEvT_T0_ll_param_1];
	ld.param.u64 	%rd21, [_Z15SoftmaxWarpImplI24ElementwiseScaleMaskLoadIffbE11DirectStoreIffEfLi1ELi1ELi8ELi1ELb0EL9Algorithm0EEvT_T0_ll_param_0+8];
	ld.param.u64 	%rd22, [_Z15SoftmaxWarpImplI24ElementwiseScaleMaskLoadIffbE11DirectStoreIffEfLi1ELi1ELi8ELi1ELb0EL9Algorithm0EEvT_T0_ll_param_0];
	ld.param.u64 	%rd19, [_Z15SoftmaxWarpImplI24ElementwiseScaleMaskLoadIffbE11DirectStoreIffEfLi1ELi1ELi8ELi1ELb0EL9Algorithm0EEvT_T0_ll_param_2];
	ld.param.u64 	%rd23, [_Z15SoftmaxWarpImplI24ElementwiseScaleMaskLoadIffbE11DirectStoreIffEfLi1ELi1ELi8ELi1ELb0EL9Algorithm0EEvT_T0_ll_param_3];
	cvta.to.global.u64 	%rd1, %rd22;
	cvta.to.global.u64 	%rd2, %rd21;
	cvta.to.global.u64 	%rd4, %rd20;
	setp.lt.s64 	%p1, %rd23, 9;
	@%p1 bra 	$L__BB68_2;
	mov.u64 	%rd24, $str;
	cvta.global.u64 	%rd25, %rd24;
	mov.u64 	%rd26, $str$1;
	cvta.global.u64 	%rd27, %rd26;
	mov.u64 	%rd28, __unnamed_69;
	cvta.global.u64 	%rd29, %rd28;
	{ // callseq 68, 0
	.param .b64 param0;
	st.param.b64 	[param0], %rd25;
	.param .b64 param1;
	st.param.b64 	[param1], %rd27;
	.param .b32 param2;
	st.param.b32 	[param2], 254;
	.param .b64 param3;
	st.param.b64 	[param3], %rd29;
	.param .b64 param4;
	st.param.b64 	[param4], 1;
	call.uni 
	__assertfail, 
	(
	param0, 
	param1, 
	param2, 
	param3, 
	param4
	);
	} // callseq 68
$L__BB68_2:
	mov.u32 	%r1, %ctaid.x;
	mov.u32 	%r2, %ntid.y;
	mov.u32 	%r3, %tid.y;
	mad.lo.s32 	%r4, %r1, %r2, %r3;
	mov.u32 	%r5, %nctaid.x;
	mul.lo.s32 	%r6, %r5, %r2;
	cvt.s64.s32 	%rd6, %r6;
	cvt.s64.s32 	%rd59, %r4;
	setp.le.s64 	%p2, %rd19, %rd59;
	@%p2 bra 	$L__BB68_10;
	mov.u32 	%r7, %tid.x;
	cvt.u64.u32 	%rd8, %r7;
	add.s64 	%rd9, %rd6, %rd59;
	max.s64 	%rd30, %rd19, %rd9;
	setp.lt.s64 	%p3, %rd9, %rd19;
	selp.u64 	%rd10, 1, 0, %p3;
	add.s64 	%rd31, %rd9, %rd10;
	sub.s64 	%rd11, %rd30, %rd31;
	or.b64  	%rd32, %rd11, %rd6;
	and.b64  	%rd33, %rd32, -4294967296;
	setp.ne.s64 	%p4, %rd33, 0;
	@%p4 bra 	$L__BB68_5;
	cvt.u32.u64 	%r8, %rd6;
	cvt.u32.u64 	%r9, %rd11;
	div.u32 	%r10, %r9, %r8;
	cvt.u64.u32 	%rd57, %r10;
	bra.uni 	$L__BB68_6;
$L__BB68_5:
	div.u64 	%rd57, %rd11, %rd6;
$L__BB68_6:
	add.s64 	%rd15, %rd57, %rd10;
	and.b64  	%rd34, %rd15, 1;
	setp.eq.b64 	%p5, %rd34, 1;
	@%p5 bra 	$L__BB68_8;
	mad.lo.s64 	%rd35, %rd3, %rd59, %rd8;
	shl.b64 	%rd36, %rd35, 2;
	add.s64 	%rd37, %rd1, %rd36;
	ld.global.f32 	%f3, [%rd37];
	add.s64 	%rd38, %rd2, %rd35;
	ld.global.u8 	%rs1, [%rd38];
	setp.eq.s16 	%p6, %rs1, 0;
	mul.f32 	%f4, %f1, %f3;
	selp.f32 	%f5, %f2, %f4, %p6;
	max.f32 	%f6, %f5, 0fFF800000;
	mov.b32 	%r11, %f6;
	shfl.sync.bfly.b32	%r12|%p7, %r11, 4, 31, -1;
	mov.b32 	%f7, %r12;
	max.f32 	%f8, %f6, %f7;
	mov.b32 	%r13, %f8;
	shfl.sync.bfly.b32	%r14|%p8, %r13, 2, 31, -1;
	mov.b32 	%f9, %r14;
	max.f32 	%f10, %f8, %f9;
	mov.b32 	%r15, %f10;
	shfl.sync.bfly.b32	%r16|%p9, %r15, 1, 31, -1;
	mov.b32 	%f11, %r16;
	max.f32 	%f12, %f10, %f11;
	sub.f32 	%f13, %f5, %f12;
	fma.rn.f32 	%f14, %f13, 0f3BBB989D, 0f3F000000;
	cvt.sat.f32.f32 	%f15, %f14;
	mov.f32 	%f16, 0f4B400001;
	mov.f32 	%f17, 0f437C0000;
	fma.rm.f32 	%f18, %f15, %f17, %f16;
	add.f32 	%f19, %f18, 0fCB40007F;
	neg.f32 	%f20, %f19;
	fma.rn.f32 	%f21, %f13, 0f3FB8AA3B, %f20;
	fma.rn.f32 	%f22, %f13, 0f32A57060, %f21;
	mov.b32 	%r17, %f18;
	shl.b32 	%r18, %r17, 23;
	mov.b32 	%f23, %r18;
	ex2.approx.ftz.f32 	%f24, %f22;
	mul.f32 	%f25, %f24, %f23;
	add.f32 	%f26, %f25, 0f00000000;
	mov.b32 	%r19, %f26;
	shfl.sync.bfly.b32	%r20|%p10, %r19, 4, 31, -1;
	mov.b32 	%f27, %r20;
	add.f32 	%f28, %f26, %f27;
	mov.b32 	%r21, %f28;
	shfl.sync.bfly.b32	%r22|%p11, %r21, 2, 31, -1;
	mov.b32 	%f29, %r22;
	add.f32 	%f30, %f28, %f29;
	mov.b32 	%r23, %f30;
	shfl.sync.bfly.b32	%r24|%p12, %r23, 1, 31, -1;
	mov.b32 	%f31, %r24;
	add.f32 	%f32, %f30, %f31;
	div.rn.f32 	%f33, %f25, %f32;
	mad.lo.s64 	%rd39, %rd5, %rd59, %rd8;
	shl.b64 	%rd40, %rd39, 2;
	add.s64 	%rd41, %rd4, %rd40;
	st.global.f32 	[%rd41], %f33;
	mov.u64 	%rd59, %rd9;
$L__BB68_8:
	setp.eq.s64 	%p13, %rd15, 0;
	@%p13 bra 	$L__BB68_10;
$L__BB68_9:
	mad.lo.s64 	%rd42, %rd59, %rd3, %rd8;
	shl.b64 	%rd43, %rd42, 2;
	add.s64 	%rd44, %rd1, %rd43;
	ld.global.f32 	%f34, [%rd44];
	add.s64 	%rd45, %rd2, %rd42;
	ld.global.u8 	%rs2, [%rd45];
	setp.eq.s16 	%p14, %rs2, 0;
	mul.f32 	%f35, %f1, %f34;
	selp.f32 	%f36, %f2, %f35, %p14;
	max.f32 	%f37, %f36, 0fFF800000;
	mov.b32 	%r25, %f37;
	shfl.sync.bfly.b32	%r26|%p15, %r25, 4, 31, -1;
	mov.b32 	%f38, %r26;
	max.f32 	%f39, %f37, %f38;
	mov.b32 	%r27, %f39;
	shfl.sync.bfly.b32	%r28|%p16, %r27, 2, 31, -1;
	mov.b32 	%f40, %r28;
	max.f32 	%f41, %f39, %f40;
	mov.b32 	%r29, %f41;
	shfl.sync.bfly.b32	%r30|%p17, %r29, 1, 31, -1;
	mov.b32 	%f42, %r30;
	max.f32 	%f43, %f41, %f42;
	sub.f32 	%f44, %f36, %f43;
	fma.rn.f32 	%f45, %f44, 0f3BBB989D, 0f3F000000;
	cvt.sat.f32.f32 	%f46, %f45;
	mov.f32 	%f47, 0f4B400001;
	mov.f32 	%f48, 0f437C0000;
	fma.rm.f32 	%f49, %f46, %f48, %f47;
	add.f32 	%f50, %f49, 0fCB40007F;
	neg.f32 	%f51, %f50;
	fma.rn.f32 	%f52, %f44, 0f3FB8AA3B, %f51;
	fma.rn.f32 	%f53, %f44, 0f32A57060, %f52;
	mov.b32 	%r31, %f49;
	shl.b32 	%r32, %r31, 23;
	mov.b32 	%f54, %r32;
	ex2.approx.ftz.f32 	%f55, %f53;
	mul.f32 	%f56, %f55, %f54;
	add.f32 	%f57, %f56, 0f00000000;
	mov.b32 	%r33, %f57;
	shfl.sync.bfly.b32	%r34|%p18, %r33, 4, 31, -1;
	mov.b32 	%f58, %r34;
	add.f32 	%f59, %f57, %f58;
	mov.b32 	%r35, %f59;
	shfl.sync.bfly.b32	%r36|%p19, %r35, 2, 31, -1;
	mov.b32 	%f60, %r36;
	add.f32 	%f61, %f59, %f60;
	mov.b32 	%r37, %f61;
	shfl.sync.bfly.b32	%r38|%p20, %r37, 1, 31, -1;
	mov.b32 	%f62, %r38;
	add.f32 	%f63, %f61, %f62;
	div.rn.f32 	%f64, %f56, %f63;
	mad.lo.s64 	%rd46, %rd59, %rd5, %rd8;
	shl.b64 	%rd47, %rd46, 2;
	add.s64 	%rd48, %rd4, %rd47;
	st.global.f32 	[%rd48], %f64;
	add.s64 	%rd49, %rd59, %rd6;
	mad.lo.s64 	%rd50, %rd49, %rd3, %rd8;
	shl.b64 	%rd51, %rd50, 2;
	add.s64 	%rd52, %rd1, %rd51;
	ld.global.f32 	%f65, [%rd52];
	add.s64 	%rd53, %rd2, %rd50;
	ld.global.u8 	%rs3, [%rd53];
	setp.eq.s16 	%p21, %rs3, 0;
	mul.f32 	%f66, %f1, %f65;
	selp.f32 	%f67, %f2, %f66, %p21;
	max.f32 	%f68, %f67, 0fFF800000;
	mov.b32 	%r39, %f68;
	shfl.sync.bfly.b32	%r40|%p22, %r39, 4, 31, -1;
	mov.b32 	%f69, %r40;
	max.f32 	%f70, %f68, %f69;
	mov.b32 	%r41, %f70;
	shfl.sync.bfly.b32	%r42|%p23, %r41, 2, 31, -1;
	mov.b32 	%f71, %r42;
	max.f32 	%f72, %f70, %f71;
	mov.b32 	%r43, %f72;
	shfl.sync.bfly.b32	%r44|%p24, %r43, 1, 31, -1;
	mov.b32 	%f73, %r44;
	max.f32 	%f74, %f72, %f73;
	sub.f32 	%f75, %f67, %f74;
	fma.rn.f32 	%f76, %f75, 0f3BBB989D, 0f3F000000;
	cvt.sat.f32.f32 	%f77, %f76;
	fma.rm.f32 	%f78, %f77, %f48, %f47;
	add.f32 	%f79, %f78, 0fCB40007F;
	neg.f32 	%f80, %f79;
	fma.rn.f32 	%f81, %f75, 0f3FB8AA3B, %f80;
	fma.rn.f32 	%f82, %f75, 0f32A57060, %f81;
	mov.b32 	%r45, %f78;
	shl.b32 	%r46, %r45, 23;
	mov.b32 	%f83, %r46;
	ex2.approx.ftz.f32 	%f84, %f82;
	mul.f32 	%f85, %f84, %f83;
	add.f32 	%f86, %f85, 0f00000000;
	mov.b32 	%r47, %f86;
	shfl.sync.bfly.b32	%r48|%p25, %r47, 4, 31, -1;
	mov.b32 	%f87, %r48;
	add.f32 	%f88, %f86, %f87;
	mov.b32 	%r49, %f88;
	shfl.sync.bfly.b32	%r50|%p26, %r49, 2, 31, -1;
	mov.b32 	%f89, %r50;
	add.f32 	%f90, %f88, %f89;
	mov.b32 	%r51, %f90;
	shfl.sync.bfly.b32	%r52|%p27, %r51, 1, 31, -1;
	mov.b32 	%f91, %r52;
	add.f32 	%f92, %f90, %f91;
	div.rn.f32 	%f93, %f85, %f92;
	mad.lo.s64 	%rd54, %rd49, %rd5, %rd8;
	shl.b64 	%rd55, %rd54, 2;
	add.s64 	%rd56, %rd4, %rd55;
	st.global.f32 	[%rd56], %f93;
	add.s64 	%rd59, %rd49, %rd6;
	setp.lt.s64 	%p28, %rd59, %rd19;
	@%p28 bra 	$L__BB68_9;
$L__BB68_10:
	ret;

}
	// .globl	_Z15SoftmaxWarpImplI24ElementwiseScaleMaskLoadIffbE11DirectStoreIffEfLi1ELi1ELi8ELi1ELb1EL9Algorithm0EEvT_T0_ll
.visible .entry _Z15SoftmaxWarpImplI24ElementwiseScaleMaskLoadIffbE11DirectStoreIffEfLi1ELi1ELi8ELi1ELb1EL9Algorithm0EEvT_T0_ll(
	.param .align 8 .b8 _Z15SoftmaxWarpImplI24ElementwiseScaleMaskLoadIffbE11DirectStoreIffEfLi1ELi1ELi8ELi1ELb1EL9Algorithm0EEvT_T0_ll_param_0[32],
	.param .align 8 .b8 _Z15SoftmaxWarpImplI24ElementwiseScaleMaskLoadIffbE11DirectStoreIffEfLi1ELi1ELi8ELi1ELb1EL9Algorithm0EEvT_T0_ll_param_1[16],
	.param .u64 _Z15SoftmaxWarpImplI24ElementwiseScaleMaskLoadIffbE11DirectStoreIffEfLi1ELi1ELi8ELi1ELb1EL9Algorithm0EEvT_T0_ll_param_2,
	.param .u64 _Z15SoftmaxWarpImplI24ElementwiseScaleMaskLoadIffbE11DirectStoreIffEfLi1ELi1ELi8ELi1ELb1EL9Algorithm0EEvT_T0_ll_param_3
)
{
	.reg .pred 	%p<35>;
	.reg .b16 	%rs<4>;
	.reg .b32 	%r<53>;
	.reg .b32 	%f<111>;
	.reg .b64 	%rd<60>;

	ld.param.v2.f32 	{%f2, %f1}, [_Z15SoftmaxWarpImplI24ElementwiseScaleMaskLoadIffbE11DirectStoreIffEfLi1ELi1ELi8ELi1ELb1EL9Algorithm0EEvT_T0_ll_param_0+24];
	ld.param.u64 	%rd3, [_Z15SoftmaxWarpImplI24ElementwiseScaleMaskLoadIffbE11DirectStoreIffEfLi1ELi1ELi8ELi1ELb1EL9Algorithm0EEvT_T0_ll_param_0+16];
	ld.param.u64 	%rd5, [_Z15SoftmaxWarpImplI24ElementwiseScaleMaskLoadIffbE11DirectStoreIffEfLi1ELi1ELi8ELi1ELb1EL9Algorithm0EEvT_T0_ll_param_1+8];
	ld.param.u64 	%rd22, [_Z15SoftmaxWarpImplI24ElementwiseScaleMaskLoadIffbE11DirectStoreIffEfLi1ELi1ELi8ELi1ELb1EL9Algorithm0EEvT_T0_ll_param_1];
	ld.param.u64 	%rd23, [_Z15SoftmaxWarpImplI24ElementwiseScaleMaskLoadIffbE11DirectStoreIffEfLi1ELi1ELi8ELi1ELb1EL9Algorithm0EEvT_T0_ll_param_0+8];
	ld.param.u64 	%rd24, [_Z15SoftmaxWarpImplI24ElementwiseScaleMaskLoadIffbE11DirectStoreIffEfLi1ELi1ELi8ELi1ELb1EL9Algorithm0EEvT_T0_ll_param_0];
	ld.param.u64 	%rd20, [_Z15SoftmaxWarpImplI24ElementwiseScaleMaskLoadIffbE11DirectStoreIffEfLi1ELi1ELi8ELi1ELb1EL9Algorithm0EEvT_T0_ll_param_2];
	ld.param.u64 	%rd21, [_Z15SoftmaxWarpImplI24ElementwiseScaleMaskLoadIffbE11DirectStoreIffEfLi1ELi1ELi8ELi1ELb1EL9Algorithm0EEvT_T0_ll_param_3];
	cvta.to.global.u64 	%rd1, %rd24;
	cvta.to.global.u64 	%rd2, %rd23;
	cvta.to.global.u64 	%rd4, %rd22;
	setp.lt.s64 	%p1, %rd21, 9;
	@%p1 bra 	$L__BB69_2;
	mov.u64 	%rd25, $str;
	cvta.global.u64 	%rd26, %rd25;
	mov.u64 	%rd27, $str$1;
	cvta.global.u64 	%rd28, %rd27;
	mov.u64 	%rd29, __unnamed_70;
	cvta.global.u64 	%rd30, %rd29;
	{ // callseq 69, 0
	.param .b64 param0;
	st.param.b64 	[param0], %rd26;
	.param .b64 param1;
	st.param.b64 	[param1], %rd28;
	.param .b32 param2;
	st.param.b32 	[param2], 254;
	.param .b64 param3;
	st.param.b64 	[param3], %rd30;
	.param .b64 param4;
	st.param.b64 	[param4], 1;
	call.uni 
	__assertfail, 
	(
	param0, 
	param1, 
	param2, 
	param3, 
	param4
	);
	} // callseq 69
$L__BB69_2:
	mov.u32 	%r1, %ctaid.x;
	mov.u32 	%r2, %ntid.y;
	mov.u32 	%r3, %tid.y;
	mad.lo.s32 	%r4, %r1, %r2, %r3;
	mov.u32 	%r5, %nctaid.x;
	mul.lo.s32 	%r6, %r5, %r2;
	cvt.s64.s32 	%rd6, %r6;
	cvt.s64.s32 	%rd7, %r4;
	setp.le.s64 	%p2, %rd20, %rd7;
	@%p2 bra 	$L__BB69_21;
	mov.u32 	%r7, %tid.x;
	cvt.u64.u32 	%rd8, %r7;
	add.s64 	%rd9, %rd6, %rd7;
	max.s64 	%rd31, %rd20, %rd9;
	setp.lt.s64 	%p3, %rd9, %rd20;
	selp.u64 	%rd10, 1, 0, %p3;
	add.s64 	%rd32, %rd9, %rd10;
	sub.s64 	%rd11, %rd31, %rd32;
	or.b64  	%rd33, %rd11, %rd6;
	and.b64  	%rd34, %rd33, -4294967296;
	setp.ne.s64 	%p4, %rd34, 0;
	@%p4 bra 	$L__BB69_5;
	cvt.u32.u64 	%r8, %rd6;
	cvt.u32.u64 	%r9, %rd11;
	div.u32 	%r10, %r9, %r8;
	cvt.u64.u32 	%rd57, %r10;
	bra.uni 	$L__BB69_6;
$L__BB69_5:
	div.u64 	%rd57, %rd11, %rd6;
$L__BB69_6:
	add.s64 	%rd15, %rd57, %rd10;
	and.b64  	%rd35, %rd15, 1;
	setp.eq.b64 	%p5, %rd35, 1;
	mov.u64 	%rd59, %rd7;
	@%p5 bra 	$L__BB69_11;
	setp.le.s64 	%p6, %rd21, %rd8;
	mov.f32 	%f105, 0fFF800000;
	mov.f32 	%f106, %f105;
	@%p6 bra 	$L__BB69_9;
	mad.lo.s64 	%rd36, %rd3, %rd7, %rd8;
	shl.b64 	%rd37, %rd36, 2;
	add.s64 	%rd38, %rd1, %rd37;
	ld.global.f32 	%f19, [%rd38];
	add.s64 	%rd39, %rd2, %rd36;
	ld.global.u8 	%rs1, [%rd39];
	setp.eq.s16 	%p7, %rs1, 0;
	mul.f32 	%f20, %f1, %f19;
	selp.f32 	%f105, %f2, %f20, %p7;
	max.f32 	%f106, %f105, 0fFF800000;
$L__BB69_9:
	setp.le.s64 	%p8, %rd21, %rd8;
	mov.b32 	%r11, %f106;
	shfl.sync.bfly.b32	%r12|%p9, %r11, 4, 31, -1;
	mov.b32 	%f21, %r12;
	max.f32 	%f22, %f106, %f21;
	mov.b32 	%r13, %f22;
	shfl.sync.bfly.b32	%r14|%p10, %r13, 2, 31, -1;
	mov.b32 	%f23, %r14;
	max.f32 	%f24, %f22, %f23;
	mov.b32 	%r15, %f24;
	shfl.sync.bfly.b32	%r16|%p11, %r15, 1, 31, -1;
	mov.b32 	%f25, %r16;
	max.f32 	%f26, %f24, %f25;
	sub.f32 	%f27, %f105, %f26;
	fma.rn.f32 	%f28, %f27, 0f3BBB989D, 0f3F000000;
	cvt.sat.f32.f32 	%f29, %f28;
	mov.f32 	%f30, 0f4B400001;
	mov.f32 	%f31, 0f437C0000;
	fma.rm.f32 	%f32, %f29, %f31, %f30;
	add.f32 	%f33, %f32, 0fCB40007F;
	neg.f32 	%f34, %f33;
	fma.rn.f32 	%f35, %f27, 0f3FB8AA3B, %f34;
	fma.rn.f32 	%f36, %f27, 0f32A57060, %f35;
	mov.b32 	%r17, %f32;
	shl.b32 	%r18, %r17, 23;
	mov.b32 	%f37, %r18;
	ex2.approx.ftz.f32 	%f38, %f36;
	mul.f32 	%f39, %f38, %f37;
	add.f32 	%f40, %f39, 0f00000000;
	mov.b32 	%r19, %f40;
	shfl.sync.bfly.b32	%r20|%p12, %r19, 4, 31, -1;
	mov.b32 	%f41, %r20;
	add.f32 	%f42, %f40, %f41;
	mov.b32 	%r21, %f42;
	shfl.sync.bfly.b32	%r22|%p13, %r21, 2, 31, -1;
	mov.b32 	%f43, %r22;
	add.f32 	%f44, %f42, %f43;
	mov.b32 	%r23, %f44;
	shfl.sync.bfly.b32	%r24|%p14, %r23, 1, 31, -1;
	mov.b32 	%f45, %r24;
	add.f32 	%f46, %f44, %f45;
	div.rn.f32 	%f7, %f39, %f46;
	mov.u64 	%rd59, %rd9;
	@%p8 bra 	$L__BB69_11;
	mad.lo.s64 	%rd40, %rd5, %rd7, %rd8;
	shl.b64 	%rd41, %rd40, 2;
	add.s64 	%rd42, %rd4, %rd41;
	st.global.f32 	[%rd42], %f7;
$L__BB69_11:
	setp.eq.s64 	%p15, %rd15, 0;
	@%p15 bra 	$L__BB69_21;
$L__BB69_12:
	setp.le.s64 	%p16, %rd21, %rd8;
	mov.f32 	%f107, 0fFF800000;
	mov.f32 	%f108, %f107;
	@%p16 bra 	$L__BB69_14;
	mad.lo.s64 	%rd43, %rd59, %rd3, %rd8;
	shl.b64 	%rd44, %rd43, 2;
	add.s64 	%rd45, %rd1, %rd44;
	ld.global.f32 	%f48, [%rd45];
	add.s64 	%rd46, %rd2, %rd43;
	ld.global.u8 	%rs2, [%rd46];
	setp.eq.s16 	%p17, %rs2, 0;
	mul.f32 	%f49, %f1, %f48;
	selp.f32 	%f107, %f2, %f49, %p17;
	max.f32 	%f108, %f107, 0fFF800000;
$L__BB69_14:
	setp.le.s64 	%p18, %rd21, %rd8;
	mov.b32 	%r25, %f108;
	shfl.sync.bfly.b32	%r26|%p19, %r25, 4, 31, -1;
	mov.b32 	%f50, %r26;
	max.f32 	%f51, %f108, %f50;
	mov.b32 	%r27, %f51;
	shfl.sync.bfly.b32	%r28|%p20, %r27, 2, 31, -1;
	mov.b32 	%f52, %r28;
	max.f32 	%f53, %f51, %f52;
	mov.b32 	%r29, %f53;
	shfl.sync.bfly.b32	%r30|%p21, %r29, 1, 31, -1;
	mov.b32 	%f54, %r30;
	max.f32 	%f55, %f53, %f54;
	sub.f32 	%f56, %f107, %f55;
	fma.rn.f32 	%f57, %f56, 0f3BBB989D, 0f3F000000;
	cvt.sat.f32.f32 	%f58, %f57;
	mov.f32 	%f59, 0f4B400001;
	mov.f32 	%f60, 0f437C0000;
	fma.rm.f32 	%f61, %f58, %f60, %f59;
	add.f32 	%f62, %f61, 0fCB40007F;
	neg.f32 	%f63, %f62;
	fma.rn.f32 	%f64, %f56, 0f3FB8AA3B, %f63;
	fma.rn.f32 	%f65, %f56, 0f32A57060, %f64;
	mov.b32 	%r31, %f61;
	shl.b32 	%r32, %r31, 23;
	mov.b32 	%f66, %r32;
	ex2.approx.ftz.f32 	%f67, %f65;
	mul.f32 	%f68, %f67, %f66;
	add.f32 	%f69, %f68, 0f00000000;
	mov.b32 	%r33, %f69;
	shfl.sync.bfly.b32	%r34|%p22, %r33, 4, 31, -1;
	mov.b32 	%f70, %r34;
	add.f32 	%f71, %f69, %f70;
	mov.b32 	%r35, %f71;
	shfl.sync.bfly.b32	%r36|%p23, %r35, 2, 31, -1;
	mov.b32 	%f72, %r36;
	add.f32 	%f73, %f71, %f72;
	mov.b32 	%r37, %f73;
	shfl.sync.bfly.b32	%r38|%p24, %r37, 1, 31, -1;
	mov.b32 	%f74, %r38;
	add.f32 	%f75, %f73, %f74;
	div.rn.f32 	%f12, %f68, %f75;
	@%p18 bra 	$L__BB69_16;
	mad.lo.s64 	%rd47, %rd59, %rd5, %rd8;
	shl.b64 	%rd48, %rd47, 2;
	add.s64 	%rd49, %rd4, %rd48;
	st.global.f32 	[%rd49], %f12;
$L__BB69_16:
	setp.le.s64 	%p25, %rd21, %rd8;
	add.s64 	%rd18, %rd59, %rd6;
	mov.f32 	%f109, 0fFF800000;
	mov.f32 	%f110, %f109;
	@%p25 bra 	$L__BB69_18;
	mad.lo.s64 	%rd50, %rd18, %rd3, %rd8;
	shl.b64 	%rd51, %rd50, 2;
	add.s64 	%rd52, %rd1, %rd51;
	ld.global.f32 	%f77, [%rd52];
	add.s64 	%rd53, %rd2, %rd50;
	ld.global.u8 	%rs3, [%rd53];
	setp.eq.s16 	%p26, %rs3, 0;
	mul.f32 	%f78, %f1, %f77;
	selp.f32 	%f109, %f2, %f78, %p26;
	max.f32 	%f110, %f109, 0fFF800000;
$L__BB69_18:
	setp.le.s64 	%p27, %rd21, %rd8;
	mov.b32 	%r39, %f110;
	shfl.sync.bfly.b32	%r40|%p28, %r39, 4, 31, -1;
	mov.b32 	%f79, %r40;
	max.f32 	%f80, %f110, %f79;
	mov.b32 	%r41, %f80;
	shfl.sync.bfly.b32	%r42|%p29, %r41, 2, 31, -1;
	mov.b32 	%f81, %r42;
	max.f32 	%f82, %f80, %f81;
	mov.b32 	%r43, %f82;
	shfl.sync.bfly.b32	%r44|%p30, %r43, 1, 31, -1;
	mov.b32 	%f83, %r44;
	max.f32 	%f84, %f82, %f83;
	sub.f32 	%f85, %f109, %f84;
	fma.rn.f32 	%f86, %f85, 0f3BBB989D, 0f3F000000;
	cvt.sat.f32.f32 	%f87, %f86;
	mov.f32 	%f88, 0f4B400001;
	mov.f32 	%f89, 0f437C0000;
	fma.rm.f32 	%f90, %f87, %f89, %f88;
	add.f32 	%f91, %f90, 0fCB40007F;
	neg.f32 	%f92, %f91;
	fma.rn.f32 	%f93, %f85, 0f3FB8AA3B, %f92;
	fma.rn.f32 	%f94, %f85, 0f32A57060, %f93;
	mov.b32 	%r45, %f90;
	shl.b32 	%r46, %r45, 23;
	mov.b32 	%f95, %r46;
	ex2.approx.ftz.f32 	%f96, %f94;
	mul.f32 	%f97, %f96, %f95;
	add.f32 	%f98, %f97, 0f00000000;
	mov.b32 	%r47, %f98;
	shfl.sync.bfly.b32	%r48|%p31, %r47, 4, 31, -1;
	mov.b32 	%f99, %r48;
	add.f32 	%f100, %f98, %f99;
	mov.b32 	%r49, %f100;
	shfl.sync.bfly.b32	%r50|%p32, %r49, 2, 31, -1;
	mov.b32 	%f101, %r50;
	add.f32 	%f102, %f100, %f101;
	mov.b32 	%r51, %f102;
	shfl.sync.bfly.b32	%r52|%p33, %r51, 1, 31, -1;
	mov.b32 	%f103, %r52;
	add.f32 	%f104, %f102, %f103;
	div.rn.f32 	%f17, %f97, %f104;
	@%p27 bra 	$L__BB69_20;
	mad.lo.s64 	%rd54, %rd18, %rd5, %rd8;
	shl.b64 	%rd55, %rd54, 2;
	add.s64 	%rd56, %rd4, %rd55;
	st.global.f32 	[%rd56], %f17;
$L__BB69_20:
	add.s64 	%rd59, %rd18, %rd6;
	setp.lt.s64 	%p34, %rd59, %rd20;
	@%p34 bra 	$L__BB69_12;
$L__BB69_21:
	ret;

}
	// .globl	_Z15SoftmaxWarpImplI24ElementwiseScaleMaskLoadIffbE11DirectStoreIffEfLi1ELi1ELi16ELi2ELb0EL9Algorithm0EEvT_T0_ll
.visible .entry _Z15SoftmaxWarpImplI24ElementwiseScaleMaskLoadIffbE11DirectStoreIffEfLi1ELi1ELi16ELi2ELb0EL9Algorithm0EEvT_T0_ll(
	.param .align 8 .b8 _Z15SoftmaxWarpImplI24ElementwiseScaleMaskLoadIffbE11DirectStoreIffEfLi1ELi1ELi16ELi2ELb0EL9Algorithm0EEvT_T0_ll_param_0[32],
	.param .align 8 .b8 _Z15SoftmaxWarpImplI24ElementwiseScaleMaskLoadIffbE11DirectStoreIffEfLi1ELi1ELi16ELi2ELb0EL9Algorithm0EEvT_T0_ll_param_1[16],
	.param .u64 _Z15SoftmaxWarpImplI24ElementwiseScaleMaskLoadIffbE11DirectStoreIffEfLi1ELi1ELi16ELi2ELb0EL9Algorithm0EEvT_T0_ll_param_2,
	.param .u64 _Z15SoftmaxWarpImplI24ElementwiseScaleMaskLoadIffbE11DirectStoreIffEfLi1ELi1ELi16ELi2ELb0EL9Algorithm0EEvT_T0_ll_param_3
)
{
	.reg .pred 	%p<22>;
	.reg .b16 	%rs<3>;
	.reg .b32 	%r<46>;
	.reg .b32 	%f<71>;
	.reg .b64 	%rd<35>;

	ld.param.u64 	%rd1, [_Z15SoftmaxWarpImplI24ElementwiseScaleMaskLoadIffbE11DirectStoreIffEfLi1ELi1ELi16ELi2ELb0EL9Algorithm0EEvT_T0_ll_param_0];
	ld.param.u64 	%rd2, [_Z15SoftmaxWarpImplI24ElementwiseScaleMaskLoadIffbE11DirectStoreIffEfLi1ELi1ELi16ELi2ELb0EL9Algorithm0EEvT_T0_ll_param_0+8];
	ld.param.v2.f32 	{%f2, %f1}, [_Z15SoftmaxWarpImplI24ElementwiseScaleMaskLoadIffbE11DirectStoreIffEfLi1ELi1ELi16ELi2ELb0EL9Algorithm0EEvT_T0_ll_param_0+24];
	ld.param.u64 	%rd3, [_Z15SoftmaxWarpImplI24ElementwiseScaleMaskLoadIffbE11DirectStoreIffEfLi1ELi1ELi16ELi2ELb0EL9Algorithm0EEvT_T0_ll_param_0+16];
	ld.param.u64 	%rd4, [_Z15SoftmaxWarpImplI24ElementwiseScaleMaskLoadIffbE11DirectStoreIffEfLi1ELi1ELi16ELi2ELb0EL9Algorithm0EEvT_T0_ll_param_1];
	ld.param.u64 	%rd5, [_Z15SoftmaxWarpImplI24ElementwiseScaleMaskLoadIffbE11DirectStoreIffEfLi1ELi1ELi16ELi2ELb0EL9Algorithm0EEvT_T0_ll_param_1+8];
	ld.param.u64 	%rd14, [_Z15SoftmaxWarpImplI24ElementwiseScaleMaskLoadIffbE11DirectStoreIffEfLi1ELi1ELi16ELi2ELb0EL9Algorithm0EEvT_T0_ll_param_2];
	ld.param.u64 	%rd15, [_Z15SoftmaxWarpImplI24ElementwiseScaleMaskLoadIffbE11DirectStoreIffEfLi1ELi1ELi16ELi2ELb0EL9Algorithm0EEvT_T0_ll_param_3];
	setp.lt.s64 	%p1, %rd15, 17;
	@%p1 bra 	$L__BB70_2;
	mov.u64 	%rd16, $str;
	cvta.global.u64 	%rd17, %rd16;
	mov.u64 	%rd18, $str$1;
	cvta.global.u64 	%rd19, %rd18;
	mov.u64 	%rd20, __unnamed_71;
	cvta.global.u64 	%rd21, %rd20;
	{ // callseq 70, 0
	.param .b64 param0;
	st.param.b64 	[param0], %rd17;
	.param .b64 param1;
	st.param.b64 	[param1], %rd19;
	.param .b32 param2;
	st.param.b32 	[param2], 254;
	.param .b64 param3;
	st.param.b64 	[param3], %rd21;
	.param .b64 param4;
	st.param.b64 	[param4], 1;
	call.uni 
	__assertfail, 
	(
	param0, 
	param1, 
	param2, 
	param3, 
	param4
	);
	} // callseq 70
$L__BB70_2:
	mov.u32 	%r2, %ctaid.x;
	mov.u32 	%r3, %ntid.y;
	mov.u32 	%r4, %tid.y;
	mad.lo.s32 	%r5, %r2, %r3, %r4;
	mov.u32 	%r6, %nctaid.x;
	mul.lo.s32 	%r7, %r3, %r6;
	shl.b32 	%r1, %r7, 1;
	shl.b32 	%r8, %r5, 1;
	cvt.s64.s32 	%rd34, %r8;
	setp.le.s64 	%p2, %rd14, %rd34;
	@%p2 bra 	$L__BB70_5;
	mov.u32 	%r9, %tid.x;
	cvt.u64.u32 	%rd7, %r9;
	cvta.to.global.u64 	%rd8, %rd4;
	cvta.to.global.u64 	%rd9, %rd2;
	cvta.to.global.u64 	%rd10, %rd1;
	cvt.s64.s32 	%rd11, %r1;
$L__BB70_4:
	mad.lo.s64 	%rd22, %rd34, %rd3, %rd7;
	shl.b64 	%rd23, %rd22, 2;
	add.s64 	%rd24, %rd10, %rd23;
	ld.global.f32 	%f3, [%rd24];
	add.s64 	%rd25, %rd9, %rd22;
	ld.global.u8 	%rs1, [%rd25];
	setp.eq.s16 	%p3, %rs1, 0;
	mul.f32 	%f4, %f1, %f3;
	selp.f32 	%f5, %f2, %f4, %p3;
	max.f32 	%f6, %f5, 0fFF800000;
	shl.b64 	%rd26, %rd3, 2;
	add.s64 	%rd27, %rd24, %rd26;
	ld.global.f32 	%f7, [%rd27];
	add.s64 	%rd28, %rd25, %rd3;
	ld.global.u8 	%rs2, [%rd28];
	setp.eq.s16 	%p4, %rs2, 0;
	mul.f32 	%f8, %f1, %f7;
	selp.f32 	%f9, %f2, %f8, %p4;
	max.f32 	%f10, %f9, 0fFF800000;
	mov.b32 	%r10, %f6;
	shfl.sync.bfly.b32	%r11|%p5, %r10, 8, 31, -1;
	mov.b32 	%f11, %r11;
	max.f32 	%f12, %f6, %f11;
	mov.b32 	%r12, %f12;
	shfl.sync.bfly.b32	%r13|%p6, %r12, 4, 31, -1;
	mov.b32 	%f13, %r13;
	max.f32 	%f14, %f12, %f13;
	mov.b32 	%r14, %f14;
	shfl.sync.bfly.b32	%r15|%p7, %r14, 2, 31, -1;
	mov.b32 	%f15, %r15;
	max.f32 	%f16, %f14, %f15;
	mov.b32 	%r16, %f16;
	shfl.sync.bfly.b32	%r17|%p8, %r16, 1, 31, -1;
	mov.b32 	%f17, %r17;
	max.f32 	%f18, %f16, %f17;
	mov.b32 	%r18, %f10;
	shfl.sync.bfly.b32	%r19|%p9, %r18, 8, 31, -1;
	mov.b32 	%f19, %r19;
	max.f32 	%f20, %f10, %f19;
	mov.b32 	%r20, %f20;
	shfl.sync.bfly.b32	%r21|%p10, %r20, 4, 31, -1;
	mov.b32 	%f21, %r21;
	max.f32 	%f22, %f20, %f21;
	mov.b32 	%r22, %f22;
	shfl.sync.bfly.b32	%r23|%p11, %r22, 2, 31, -1;
	mov.b32 	%f23, %r23;
	max.f32 	%f24, %f22, %f23;
	mov.b32 	%r24, %f24;
	shfl.sync.bfly.b32	%r25|%p12, %r24, 1, 31, -1;
	mov.b32 	%f25, %r25;
	max.f32 	%f26, %f24, %f25;
	sub.f32 	%f27, %f5, %f18;
	fma.rn.f32 	%f28, %f27, 0f3BBB989D, 0f3F000000;
	cvt.sat.f32.f32 	%f29, %f28;
	mov.f32 	%f30, 0f4B400001;
	mov.f32 	%f31, 0f437C0000;
	fma.rm.f32 	%f32, %f29, %f31, %f30;
	add.f32 	%f33, %f32, 0fCB40007F;
	neg.f32 	%f34, %f33;
	fma.rn.f32 	%f35, %f27, 0f3FB8AA3B, %f34;
	fma.rn.f32 	%f36, %f27, 0f32A57060, %f35;
	mov.b32 	%r26, %f32;
	shl.b32 	%r27, %r26, 23;
	mov.b32 	%f37, %r27;
	ex2.approx.ftz.f32 	%f38, %f36;
	mul.f32 	%f39, %f38, %f37;
	add.f32 	%f40, %f39, 0f00000000;
	sub.f32 	%f41, %f9, %f26;
	fma.rn.f32 	%f42, %f41, 0f3BBB989D, 0f3F000000;
	cvt.sat.f32.f32 	%f43, %f42;
	fma.rm.f32 	%f44, %f43, %f31, %f30;
	add.f32 	%f45, %f44, 0fCB40007F;
	neg.f32 	%f46, %f45;
	fma.rn.f32 	%f47, %f41, 0f3FB8AA3B, %f46;
	fma.rn.f32 	%f48, %f41, 0f32A57060, %f47;
	mov.b32 	%r28, %f44;
	shl.b32 	%r29, %r28, 23;
	mov.b32 	%f49, %r29;
	ex2.approx.ftz.f32 	%f50, %f48;
	mul.f32 	%f51, %f50, %f49;
	add.f32 	%f52, %f51, 0f00000000;
	mov.b32 	%r30, %f40;
	shfl.sync.bfly.b32	%r31|%p13, %r30, 8, 31, -1;
	mov.b32 	%f53, %r31;
	add.f32 	%f54, %f40, %f53;
	mov.b32 	%r32, %f54;
	shfl.sync.bfly.b32	%r33|%p14, %r32, 4, 31, -1;
	mov.b32 	%f55, %r33;
	add.f32 	%f56, %f54, %f55;
	mov.b32 	%r34, %f56;
	shfl.sync.bfly.b32	%r35|%p15, %r34, 2, 31, -1;
	mov.b32 	%f57, %r35;
	add.f32 	%f58, %f56, %f57;
	mov.b32 	%r36, %f58;
	shfl.sync.bfly.b32	%r37|%p16, %r36, 1, 31, -1;
	mov.b32 	%f59, %r37;
	add.f32 	%f60, %f58, %f59;
	mov.b32 	%r38, %f52;
	shfl.sync.bfly.b32	%r39|%p17, %r38, 8, 31, -1;
	mov.b32 	%f61, %r39;
	add.f32 	%f62, %f52, %f61;
	mov.b32 	%r40, %f62;
	shfl.sync.bfly.b32	%r41|%p18, %r40, 4, 31, -1;
	mov.b32 	%f63, %r41;
	add.f32 	%f64, %f62, %f63;
	mov.b32 	%r42, %f64;
	shfl.sync.bfly.b32	%r43|%p19, %r42, 2, 31, -1;
	mov.b32 	%f65, %r43;
	add.f32 	%f66, %f64, %f65;
	mov.b32 	%r44, %f66;
	shfl.sync.bfly.b32	%r45|%p20, %r44, 1, 31, -1;
	mov.b32 	%f67, %r45;
	add.f32 	%f68, %f66, %f67;
	div.rn.f32 	%f69, %f39, %f60;
	mad.lo.s64 	%rd29, %rd34, %rd5, %rd7;
	shl.b64 	%rd30, %rd29, 2;
	add.s64 	%rd31, %rd8, %rd30;
	st.global.f32 	[%rd31], %f69;
	div.rn.f32 	%f70, %f51, %f68;
	shl.b64 	%rd32, %rd5, 2;
	add.s64 	%rd33, %rd31, %rd32;
	st.global.f32 	[%rd33], %f70;
	add.s64 	%rd34, %rd34, %rd11;
	setp.lt.s64 	%p21, %rd34, %rd14;
	@%p21 bra 	$L__BB70_4;
$L__BB70_5:
	ret;

}
	// .globl	_Z15SoftmaxWarpImplI24ElementwiseScaleMaskLoadIffbE11DirectStoreIffEfLi1ELi1ELi16ELi2ELb1EL9Algorithm0EEvT_T0_ll
.visible .entry _Z15SoftmaxWarpImplI24ElementwiseScaleMaskLoadIffbE11DirectStoreIffEfLi1ELi1ELi16ELi2ELb1EL9Algorithm0EEvT_T0_ll(
	.param .align 8 .b8 _Z15SoftmaxWarpImplI24ElementwiseScaleMaskLoadIffbE11DirectStoreIffEfLi1ELi1ELi16ELi2ELb1EL9Algorithm0EEvT_T0_ll_param_0[32],
	.param .align 8 .b8 _Z15SoftmaxWarpImplI24ElementwiseScaleMaskLoadIffbE11DirectStoreIffEfLi1ELi1ELi16ELi2ELb1EL9Algorithm0EEvT_T0_ll_param_1[16],
	.param .u64 _Z15SoftmaxWarpImplI24ElementwiseScaleMaskLoadIffbE11DirectStoreIffEfLi1ELi1ELi16ELi2ELb1EL9Algorithm0EEvT_T0_ll_param_2,
	.param .u64 _Z15SoftmaxWarpImplI24ElementwiseScaleMaskLoadIffbE11DirectStoreIffEfLi1ELi1ELi16ELi2ELb1EL9Algorithm0EEvT_T0_ll_param_3
)
{
	.reg .pred 	%p<26>;
	.reg .b16 	%rs<3>;
	.reg .b32 	%r<46>;
	.reg .b32 	%f<81>;
	.reg .b64 	%rd<39>;

	ld.param.v2.f32 	{%f2, %f1}, [_Z15SoftmaxWarpImplI24ElementwiseScaleMaskLoadIffbE11DirectStoreIffEfLi1ELi1ELi16ELi2ELb1EL9Algorithm0EEvT_T0_ll_param_0+24];
	ld.param.u64 	%rd3, [_Z15SoftmaxWarpImplI24ElementwiseScaleMaskLoadIffbE11DirectStoreIffEfLi1ELi1ELi16ELi2ELb1EL9Algorithm0EEvT_T0_ll_param_0+16];
	ld.param.u64 	%rd5, [_Z15SoftmaxWarpImplI24ElementwiseScaleMaskLoadIffbE11DirectStoreIffEfLi1ELi1ELi16ELi2ELb1EL9Algorithm0EEvT_T0_ll_param_1+8];
	ld.param.u64 	%rd13, [_Z15SoftmaxWarpImplI24ElementwiseScaleMaskLoadIffbE11DirectStoreIffEfLi1ELi1ELi16ELi2ELb1EL9Algorithm0EEvT_T0_ll_param_1];
	ld.param.u64 	%rd14, [_Z15SoftmaxWarpImplI24ElementwiseScaleMaskLoadIffbE11DirectStoreIffEfLi1ELi1ELi16ELi2ELb1EL9Algorithm0EEvT_T0_ll_param_0+8];
	ld.param.u64 	%rd15, [_Z15SoftmaxWarpImplI24ElementwiseScaleMaskLoadIffbE11DirectStoreIffEfLi1ELi1ELi16ELi2ELb1EL9Algorithm0EEvT_T0_ll_param_0];
	ld.param.u64 	%rd11, [_Z15SoftmaxWarpImplI24ElementwiseScaleMaskLoadIffbE11DirectStoreIffEfLi1ELi1ELi16ELi2ELb1EL9Algorithm0EEvT_T0_ll_param_2];
	ld.param.u64 	%rd12, [_Z15SoftmaxWarpImplI24ElementwiseScaleMaskLoadIffbE11DirectStoreIffEfLi1ELi1ELi16ELi2ELb1EL9Algorithm0EEvT_T0_ll_param_3];
	cvta.to.global.u64 	%rd1, %rd15;
	cvta.to.global.u64 	%rd2, %rd14;
	cvta.to.global.u64 	%rd4, %rd13;
	setp.lt.s64 	%p1, %rd12, 17;
	@%p1 bra 	$L__BB71_2;
	mov.u64 	%rd16, $str;
	cvta.global.u64 	%rd17, %rd16;
	mov.u64 	%rd18, $str$1;
	cvta.global.u64 	%rd19, %rd18;
	mov.u64 	%rd20, __unnamed_72;
	cvta.global.u64 	%rd21, %rd20;
	{ // callseq 71, 0
	.param .b64 param0;
	st.param.b64 	[param0], %rd17;
	.param .b64 param1;
	st.param.b64 	[param1], %rd19;
	.param .b32 param2;
	st.param.b32 	[param2], 254;
	.param .b64 param3;
	st.param.b64 	[param3], %rd21;
	.param .b64 param4;
	st.param.b64 	[param4], 1;
	call.uni 
	__assertfail, 
	(
	param0, 
	param1, 
	param2, 
	param3, 
	param4
	);
	} // callseq 71
$L__BB71_2:
	mov.u32 	%r2, %ctaid.x;
	mov.u32 	%r3, %ntid.y;
	mov.u32 	%r4, %tid.y;
	mad.lo.s32 	%r5, %r2, %r3, %r4;
	mov.u32 	%r6, %nctaid.x;
	mul.lo.s32 	%r7, %r3, %r6;
	shl.b32 	%r1, %r7, 1;
	shl.b32 	%r8, %r5, 1;
	cvt.s64.s32 	%rd38, %r8;
	setp.le.s64 	%p2, %rd11, %rd38;
	@%p2 bra 	$L__BB71_13;
	mov.u32 	%r9, %tid.x;
	cvt.u64.u32 	%rd7, %r9;
	cvt.s64.s32 	%rd8, %r1;
$L__BB71_4:
	setp.le.s64 	%p3, %rd12, %rd7;
	mov.f32 	%f77, 0fFF800000;
	mov.f32 	%f78, %f77;
	@%p3 bra 	$L__BB71_6;
	mad.lo.s64 	%rd22, %rd38, %rd3, %rd7;
	shl.b64 	%rd23, %rd22, 2;
	add.s64 	%rd24, %rd1, %rd23;
	ld.global.f32 	%f16, [%rd24];
	add.s64 	%rd25, %rd2, %rd22;
	ld.global.u8 	%rs1, [%rd25];
	setp.eq.s16 	%p4, %rs1, 0;
	mul.f32 	%f17, %f1, %f16;
	selp.f32 	%f78, %f2, %f17, %p4;
	max.f32 	%f77, %f78, 0fFF800000;
$L__BB71_6:
	setp.le.s64 	%p5, %rd12, %rd7;
	mov.f32 	%f79, 0fFF800000;
	mov.f32 	%f80, %f79;
	@%p5 bra 	$L__BB71_8;
	mad.lo.s64 	%rd26, %rd3, %rd38, %rd3;
	add.s64 	%rd27, %rd26, %rd7;
	shl.b64 	%rd28, %rd27, 2;
	add.s64 	%rd29, %rd1, %rd28;
	ld.global.f32 	%f19, [%rd29];
	add.s64 	%rd30, %rd2, %rd27;
	ld.global.u8 	%rs2, [%rd30];
	setp.eq.s16 	%p6, %rs2, 0;
	mul.f32 	%f20, %f1, %f19;
	selp.f32 	%f80, %f2, %f20, %p6;
	max.f32 	%f79, %f80, 0fFF800000;
$L__BB71_8:
	setp.le.s64 	%p7, %rd12, %rd7;
	mov.b32 	%r10, %f77;
	shfl.sync.bfly.b32	%r11|%p8, %r10, 8, 31, -1;
	mov.b32 	%f21, %r11;
	max.f32 	%f22, %f77, %f21;
	mov.b32 	%r12, %f22;
	shfl.sync.bfly.b32	%r13|%p9, %r12, 4, 31, -1;
	mov.b32 	%f23, %r13;
	max.f32 	%f24, %f22, %f23;
	mov.b32 	%r14, %f24;
	shfl.sync.bfly.b32	%r15|%p10, %r14, 2, 31, -1;
	mov.b32 	%f25, %r15;
	max.f32 	%f26, %f24, %f25;
	mov.b32 	%r16, %f26;
	shfl.sync.bfly.b32	%r17|%p11, %r16, 1, 31, -1;
	mov.b32 	%f27, %r17;
	max.f32 	%f28, %f26, %f27;
	mov.b32 	%r18, %f79;
	shfl.sync.bfly.b32	%r19|%p12, %r18, 8, 31, -1;
	mov.b32 	%f29, %r19;
	max.f32 	%f30, %f79, %f29;
	mov.b32 	%r20, %f30;
	shfl.sync.bfly.b32	%r21|%p13, %r20, 4, 31, -1;
	mov.b32 	%f31, %r21;
	max.f32 	%f32, %f30, %f31;
	mov.b32 	%r22, %f32;
	shfl.sync.bfly.b32	%r23|%p14, %r22, 2, 31, -1;
	mov.b32 	%f33, %r23;
	max.f32 	%f34, %f32, %f33;
	mov.b32 	%r24, %f34;
	shfl.sync.bfly.b32	%r25|%p15, %r24, 1, 31, -1;
	mov.b32 	%f35, %r25;
	max.f32 	%f36, %f34, %f35;
	sub.f32 	%f37, %f78, %f28;
	fma.rn.f32 	%f38, %f37, 0f3BBB989D, 0f3F000000;
	cvt.sat.f32.f32 	%f39, %f38;
	mov.f32 	%f40, 0f4B400001;
	mov.f32 	%f41, 0f437C0000;
	fma.rm.f32 	%f42, %f39, %f41, %f40;
	add.f32 	%f43, %f42, 0fCB40007F;
	neg.f32 	%f44, %f43;
	fma.rn.f32 	%f45, %f37, 0f3FB8AA3B, %f44;
	fma.rn.f32 	%f46, %f37, 0f32A57060, %f45;
	mov.b32 	%r26, %f42;
	shl.b32 	%r27, %r26, 23;
	mov.b32 	%f47, %r27;
	ex2.approx.ftz.f32 	%f48, %f46;
	mul.f32 	%f49, %f48, %f47;
	add.f32 	%f50, %f49, 0f00000000;
	sub.f32 	%f51, %f80, %f36;
	fma.rn.f32 	%f52, %f51, 0f3BBB989D, 0f3F000000;
	cvt.sat.f32.f32 	%f53, %f52;
	fma.rm.f32 	%f54, %f53, %f41, %f40;
	add.f32 	%f55, %f54, 0fCB40007F;
	neg.f32 	%f56, %f55;
	fma.rn.f32 	%f57, %f51, 0f3FB8AA3B, %f56;
	fma.rn.f32 	%f58, %f51, 0f32A57060, %f57;
	mov.b32 	%r28, %f54;
	shl.b32 	%r29, %r28, 23;
	mov.b32 	%f59, %r29;
	ex2.approx.ftz.f32 	%f60, %f58;
	mul.f32 	%f11, %f60, %f59;
	add.f32 	%f61, %f11, 0f00000000;
	mov.b32 	%r30, %f50;
	shfl.sync.bfly.b32	%r31|%p16, %r30, 8, 31, -1;
	mov.b32 	%f62, %r31;
	add.f32 	%f63, %f50, %f62;
	mov.b32 	%r32, %f63;
	shfl.sync.bfly.b32	%r33|%p17, %r32, 4, 31, -1;
	mov.b32 	%f64, %r33;
	add.f32 	%f65, %f63, %f64;
	mov.b32 	%r34, %f65;
	shfl.sync.bfly.b32	%r35|%p18, %r34, 2, 31, -1;
	mov.b32 	%f66, %r35;
	add.f32 	%f67, %f65, %f66;
	mov.b32 	%r36, %f67;
	shfl.sync.bfly.b32	%r37|%p19, %r36, 1, 31, -1;
	mov.b32 	%f68, %r37;
	add.f32 	%f69, %f67, %f68;
	mov.b32 	%r38, %f61;
	shfl.sync.bfly.b32	%r39|%p20, %r38, 8, 31, -1;
	mov.b32 	%f70, %r39;
	add.f32 	%f71, %f61, %f70;
	mov.b32 	%r40, %f71;
	shfl.sync.bfly.b32	%r41|%p21, %r40, 4, 31, -1;
	mov.b32 	%f72, %r41;
	add.f32 	%f73, %f71, %f72;
	mov.b32 	%r42, %f73;
	shfl.sync.bfly.b32	%r43|%p22, %r42, 2, 31, -1;
	mov.b32 	%f74, %r43;
	add.f32 	%f75, %f73, %f74;
	mov.b32 	%r44, %f75;
	shfl.sync.bfly.b32	%r45|%p23, %r44, 1, 31, -1;
	mov.b32 	%f76, %r45;
	add.f32 	%f12, %f75, %f76;
	div.rn.f32 	%f13, %f49, %f69;
	@%p7 bra 	$L__BB71_10;
	mad.lo.s64 	%rd31, %rd38, %rd5, %rd7;
	shl.b64 	%rd32, %rd31, 2;
	add.s64 	%rd33, %rd4, %rd32;
	st.global.f32 	[%rd33], %f13;
$L__BB71_10:
	setp.le.s64 	%p24, %rd12, %rd7;
	div.rn.f32 	%f14, %f11, %f12;
	@%p24 bra 	$L__BB71_12;
	mad.lo.s64 	%rd34, %rd5, %rd38, %rd5;
	add.s64 	%rd35, %rd34, %rd7;
	shl.b64 	%rd36, %rd35, 2;
	add.s64 	%rd37, %rd4, %rd36;
	st.global.f32 	[%rd37], %f14;
$L__BB71_12:
	add.s64 	%rd38, %rd38, %rd8;
	setp.lt.s64 	%p25, %rd38, %rd11;
	@%p25 bra 	$L__BB71_4;
$L__BB71_13:
	ret;

}
	// .globl	_Z15SoftmaxWarpImplI24ElementwiseScaleMaskLoadIffbE11DirectStoreIffEfLi1ELi1ELi16ELi1ELb0EL9Algorithm0EEvT_T0_ll
.visible .entry _Z15SoftmaxWarpImplI24ElementwiseScaleMaskLoadIffbE11DirectStoreIffEfLi1ELi1ELi16ELi1ELb0EL9Algorithm0EEvT_T0_ll(
	.param .align 8 .b8 _Z15SoftmaxWarpImplI24ElementwiseScaleMaskLoadIffbE11DirectStoreIffEfLi1ELi1ELi16ELi1ELb0EL9Algorithm0EEvT_T0_ll_param_0[32],
	.param .align 8 .b8 _Z15SoftmaxWarpImplI24ElementwiseScaleMaskLoadIffbE11DirectStoreIffEfLi1ELi1ELi16ELi1ELb0EL9Algorithm0EEvT_T0_ll_param_1[16],
	.param .u64 _Z15SoftmaxWarpImplI24ElementwiseScaleMaskLoadIffbE11DirectStoreIffEfLi1ELi1ELi16ELi1ELb0EL9Algorithm0EEvT_T0_ll_param_2,
	.param .u64 _Z15SoftmaxWarpImplI24ElementwiseScaleMaskLoadIffbE11DirectStoreIffEfLi1ELi1ELi16ELi1ELb0EL9Algorithm0EEvT_T0_ll_param_3
)
{
	.reg .pred 	%p<35>;
	.reg .b16 	%rs<4>;
	.reg .b32 	%r<65>;
	.reg .b32 	%f<106>;
	.reg .b64 	%rd<60>;

	ld.param.v2.f32 	{%f2, %f1}, [_Z15SoftmaxWarpImplI24ElementwiseScaleMaskLoadIffbE11DirectStoreIffEfLi1ELi1ELi16ELi1ELb0EL9Algorithm0EEvT_T0_ll_param_0+24];
	ld.param.u64 	%rd3, [_Z15SoftmaxWarpImplI24ElementwiseScaleMaskLoadIffbE11DirectStoreIffEfLi1ELi1ELi16ELi1ELb0EL9Algorithm0EEvT_T0_ll_param_0+16];
	ld.param.u64 	%rd5, [_Z15SoftmaxWarpImplI24ElementwiseScaleMaskLoadIffbE11DirectStoreIffEfLi1ELi1ELi16ELi1ELb0EL9Algorithm0EEvT_T0_ll_param_1+8];
	ld.param.u64 	%rd20, [_Z15SoftmaxWarpImplI24ElementwiseScaleMaskLoadIffbE11DirectStoreIffEfLi1ELi1ELi16ELi1ELb0EL9Algorithm0EEvT_T0_ll_param_1];
	ld.param.u64 	%rd21, [_Z15SoftmaxWarpImplI24ElementwiseScaleMaskLoadIffbE11DirectStoreIffEfLi1ELi1ELi16ELi1ELb0EL9Algorithm0EEvT_T0_ll_param_0+8];
	ld.param.u64 	%rd22, [_Z15SoftmaxWarpImplI24ElementwiseScaleMaskLoadIffbE11DirectStoreIffEfLi1ELi1ELi16ELi1ELb0EL9Algorithm0EEvT_T0_ll_param_0];
	ld.param.u64 	%rd19, [_Z15SoftmaxWarpImplI24ElementwiseScaleMaskLoadIffbE11DirectStoreIffEfLi1ELi1ELi16ELi1ELb0EL9Algorithm0EEvT_T0_ll_param_2];
	ld.param.u64 	%rd23, [_Z15SoftmaxWarpImplI24ElementwiseScaleMaskLoadIffbE11DirectStoreIffEfLi1ELi1ELi16ELi1ELb0EL9Algorithm0EEvT_T0_ll_param_3];
	cvta.to.global.u64 	%rd1, %rd22;
	cvta.to.global.u64 	%rd2, %rd21;
	cvta.to.global.u64 	%rd4, %rd20;
	setp.lt.s64 	%p1, %rd23, 17;
	@%p1 bra 	$L__BB72_2;
	mov.u64 	%rd24, $str;
	cvta.global.u64 	%rd25, %rd24;
	mov.u64 	%rd26, $str$1;
	cvta.global.u64 	%rd27, %rd26;
	mov.u64 	%rd28, __unnamed_73;
	cvta.global.u64 	%rd29, %rd28;
	{ // callseq 72, 0
	.param .b64 param0;
	st.param.b64 	[param0], %rd25;
	.param .b64 param1;
	st.param.b64 	[param1], %rd27;
	.param .b32 param2;
	st.param.b32 	[param2], 254;
	.param .b64 param3;
	st.param.b64 	[param3], %rd29;
	.param .b64 param4;
	st.param.b64 	[param4], 1;
	call.uni 
	__assertfail, 
	(
	param0, 
	param1, 
	param2, 
	param3, 
	param4
	);
	} // callseq 72
$L__BB72_2:
	mov.u32 	%r1, %ctaid.x;
	mov.u32 	%r2, %ntid.y;
	mov.u32 	%r3, %tid.y;
	mad.lo.s32 	%r4, %r1, %r2, %r3;
	mov.u32 	%r5, %nctaid.x;
	mul.lo.s32 	%r6, %r5, %r2;
	cvt.s64.s32 	%rd6, %r6;
	cvt.s64.s32 	%rd59, %r4;
	setp.le.s64 	%p2, %rd19, %rd59;
	@%p2 bra 	$L__BB72_10;
	mov.u32 	%r7, %tid.x;
	cvt.u64.u32 	%rd8, %r7;
	add.s64 	%rd9, %rd6, %rd59;
	max.s64 	%rd30, %rd19, %rd9;
	setp.lt.s64 	%p3, %rd9, %rd19;
	selp.u64 	%rd10, 1, 0, %p3;
	add.s64 	%rd31, %rd9, %rd10;
	sub.s64 	%rd11, %rd30, %rd31;
	or.b64  	%rd32, %rd11, %rd6;
	and.b64  	%rd33, %rd32, -4294967296;
	setp.ne.s64 	%p4, %rd33, 0;
	@%p4 bra 	$L__BB72_5;
	cvt.u32.u64 	%r8, %rd6;
	cvt.u32.u64 	%r9, %rd11;
	div.u32 	%r10, %r9, %r8;
	cvt.u64.u32 	%rd57, %r10;
	bra.uni 	$L__BB72_6;
$L__BB72_5:
	div.u64 	%rd57, %rd11, %rd6;
$L__BB72_6:
	add.s64 	%rd15, %rd57, %rd10;
	and.b64  	%rd34, %rd15, 1;
	setp.eq.b64 	%p5, %rd34, 1;
	@%p5 bra 	$L__BB72_8;
	mad.lo.s64 	%rd35, %rd3, %rd59, %rd8;
	shl.b64 	%rd36, %rd35, 2;
	add.s64 	%rd37, %rd1, %rd36;
	ld.global.f32 	%f3, [%rd37];
	add.s64 	%rd38, %rd2, %rd35;
	ld.global.u8 	%rs1, [%rd38];
	setp.eq.s16 	%p6, %rs1, 0;
	mul.f32 	%f4, %f1, %f3;
	selp.f32 	%f5, %f2, %f4, %p6;
	max.f32 	%f6, %f5, 0fFF800000;
	mov.b32 	%r11, %f6;
	shfl.sync.bfly.b32	%r12|%p7, %r11, 8, 31, -1;
	mov.b32 	%f7, %r12;
	max.f32 	%f8, %f6, %f7;
	mov.b32 	%r13, %f8;
	shfl.sync.bfly.b32	%r14|%p8, %r13, 4, 31, -1;
	mov.b32 	%f9, %r14;
	max.f32 	%f10, %f8, %f9;
	mov.b32 	%r15, %f10;
	shfl.sync.bfly.b32	%r16|%p9, %r15, 2, 31, -1;
	mov.b32 	%f11, %r16;
	max.f32 	%f12, %f10, %f11;
	mov.b32 	%r17, %f12;
	shfl.sync.bfly.b32	%r18|%p10, %r17, 1, 31, -1;
	mov.b32 	%f13, %r18;
	max.f32 	%f14, %f12, %f13;
	sub.f32 	%f15, %f5, %f14;
	fma.rn.f32 	%f16, %f15, 0f3BBB989D, 0f3F000000;
	cvt.sat.f32.f32 	%f17, %f16;
	mov.f32 	%f18, 0f4B400001;
	mov.f32 	%f19, 0f437C0000;
	fma.rm.f32 	%f20, %f17, %f19, %f18;
	add.f32 	%f21, %f20, 0fCB40007F;
	neg.f32 	%f22, %f21;
	fma.rn.f32 	%f23, %f15, 0f3FB8AA3B, %f22;
	fma.rn.f32 	%f24, %f15, 0f32A57060, %f23;
	mov.b32 	%r19, %f20;
	shl.b32 	%r20, %r19, 23;
	mov.b32 	%f25, %r20;
	ex2.approx.ftz.f32 	%f26, %f24;
	mul.f32 	%f27, %f26, %f25;
	add.f32 	%f28, %f27, 0f00000000;
	mov.b32 	%r21, %f28;
	shfl.sync.bfly.b32	%r22|%p11, %r21, 8, 31, -1;
	mov.b32 	%f29, %r22;
	add.f32 	%f30, %f28, %f29;
	mov.b32 	%r23, %f30;
	shfl.sync.bfly.b32	%r24|%p12, %r23, 4, 31, -1;
	mov.b32 	%f31, %r24;
	add.f32 	%f32, %f30, %f31;
	mov.b32 	%r25, %f32;
	shfl.sync.bfly.b32	%r26|%p13, %r25, 2, 31, -1;
	mov.b32 	%f33, %r26;
	add.f32 	%f34, %f32, %f33;
	mov.b32 	%r27, %f34;
	shfl.sync.bfly.b32	%r28|%p14, %r27, 1, 31, -1;
	mov.b32 	%f35, %r28;
	add.f32 	%f36, %f34, %f35;
	div.rn.f32 	%f37, %f27, %f36;
	mad.lo.s64 	%rd39, %rd5, %rd59, %rd8;
	shl.b64 	%rd40, %rd39, 2;
	add.s64 	%rd41, %rd4, %rd40;
	st.global.f32 	[%rd41], %f37;
	mov.u64 	%rd59, %rd9;
$L__BB72_8:
	setp.eq.s64 	%p15, %rd15, 0;
	@%p15 bra 	$L__BB72_10;
$L__BB72_9:
	mad.lo.s64 	%rd42, %rd59, %rd3, %rd8;
	shl.b64 	%rd43, %rd42, 2;
	add.s64 	%rd44, %rd1, %rd43;
	ld.global.f32 	%f38, [%rd44];
	add.s64 	%rd45, %rd2, %rd42;
	ld.global.u8 	%rs2, [%rd45];
	setp.eq.s16 	%p16, %rs2, 0;
	mul.f32 	%f39, %f1, %f38;
	selp.f32 	%f40, %f2, %f39, %p16;
	max.f32 	%f41, %f40, 0fFF800000;
	mov.b32 	%r29, %f41;
	shfl.sync.bfly.b32	%r30|%p17, %r29, 8, 31, -1;
	mov.b32 	%f42, %r30;
	max.f32 	%f43, %f41, %f42;
	mov.b32 	%r31, %f43;
	shfl.sync.bfly.b32	%r32|%p18, %r31, 4, 31, -1;
	mov.b32 	%f44, %r32;
	max.f32 	%f45, %f43, %f44;
	mov.b32 	%r33, %f45;
	shfl.sync.bfly.b32	%r34|%p19, %r33, 2, 31, -1;
	mov.b32 	%f46, %r34;
	max.f32 	%f47, %f45, %f46;
	mov.b32 	%r35, %f47;
	shfl.sync.bfly.b32	%r36|%p20, %r35, 1, 31, -1;
	mov.b32 	%f48, %r36;
	max.f32 	%f49, %f47, %f48;
	sub.f32 	%f50, %f40, %f49;
	fma.rn.f32 	%f51, %f50, 0f3BBB989D, 0f3F000000;
	cvt.sat.f32.f32 	%f52, %f51;
	mov.f32 	%f53, 0f4B400001;
	mov.f32 	%f54, 0f437C0000;
	fma.rm.f32 	%f55, %f52, %f54, %f53;
	add.f32 	%f56, %f55, 0fCB40007F;
	neg.f32 	%f57, %f56;
	fma.rn.f32 	%f58, %f50, 0f3FB8AA3B, %f57;
	fma.rn.f32 	%f59, %f50, 0f32A57060, %f58;
	mov.b32 	%r37, %f55;
	shl.b32 	%r38, %r37, 23;
	mov.b32 	%f60, %r38;
	ex2.approx.ftz.f32 	%f61, %f59;
	mul.f32 	%f62, %f61, %f60;
	add.f32 	%f63, %f62, 0f00000000;
	mov.b32 	%r39, %f63;
	shfl.sync.bfly.b32	%r40|%p21, %r39, 8, 31, -1;
	mov.b32 	%f64, %r40;
	add.f32 	%f65, %f63, %f64;
	mov.b32 	%r41, %f65;
	shfl.sync.bfly.b32	%r42|%p22, %r41, 4, 31, -1;
	mov.b32 	%f66, %r42;
	add.f32 	%f67, %f65, %f66;
	mov.b32 	%r43, %f67;
	shfl.sync.bfly.b32	%r44|%p23, %r43, 2, 31, -1;
	mov.b32 	%f68, %r44;
	add.f32 	%f69, %f67, %f68;
	mov.b32 	%r45, %f69;
	shfl.sync.bfly.b32	%r46|%p24, %r45, 1, 31, -1;
	mov.b32 	%f70, %r46;
	add.f32 	%f71, %f69, %f70;
	div.rn.f32 	%f72, %f62, %f71;
	mad.lo.s64 	%rd46, %rd59, %rd5, %rd8;
	shl.b64 	%rd47, %rd46, 2;
	add.s64 	%rd48, %rd4, %rd47;
	st.global.f32 	[%rd48], %f72;
	add.s64 	%rd49, %rd59, %rd6;
	mad.lo.s64 	%rd50, %rd49, %rd3, %rd8;
	shl.b64 	%rd51, %rd50, 2;
	add.s64 	%rd52, %rd1, %rd51;
	ld.global.f32 	%f73, [%rd52];
	add.s64 	%rd53, %rd2, %rd50;
	ld.global.u8 	%rs3, [%rd53];
	setp.eq.s16 	%p25, %rs3, 0;
	mul.f32 	%f74, %f1, %f73;
	selp.f32 	%f75, %f2, %f74, %p25;
	max.f32 	%f76, %f75, 0fFF800000;
	mov.b32 	%r47, %f76;
	shfl.sync.bfly.b32	%r48|%p26, %r47, 8, 31, -1;
	mov.b32 	%f77, %r48;
	max.f32 	%f78, %f76, %f77;
	mov.b32 	%r49, %f78;
	shfl.sync.bfly.b32	%r50|%p27, %r49, 4, 31, -1;
	mov.b32 	%f79, %r50;
	max.f32 	%f80, %f78, %f79;
	mov.b32 	%r51, %f80;
	shfl.sync.bfly.b32	%r52|%p28, %r51, 2, 31, -1;
	mov.b32 	%f81, %r52;
	max.f32 	%f82, %f80, %f81;
	mov.b32 	%r53, %f82;
	shfl.sync.bfly.b32	%r54|%p29, %r53, 1, 31, -1;
	mov.b32 	%f83, %r54;
	max.f32 	%f84, %f82, %f83;
	sub.f32 	%f85, %f75, %f84;
	fma.rn.f32 	%f86, %f85, 0f3BBB989D, 0f3F000000;
	cvt.sat.f32.f32 	%f87, %f86;
	fma.rm.f32 	%f88, %f87, %f54, %f53;
	add.f32 	%f89, %f88, 0fCB40007F;
	neg.f32 	%f90, %f89;
	fma.rn.f32 	%f91, %f85, 0f3FB8AA3B, %f90;
	fma.rn.f32 	%f92, %f85, 0f32A57060, %f91;
	mov.b32 	%r55, %f88;
	shl.b32 	%r56, %r55, 23;
	mov.b32 	%f93, %r56;
	ex2.approx.ftz.f32 	%f94, %f92;
	mul.f32 	%f95, %f94, %f93;
	add.f32 	%f96, %f95, 0f00000000;
	mov.b32 	%r57, %f96;
	shfl.sync.bfly.b32	%r58|%p30, %r57, 8, 31, -1;
	mov.b32 	%f97, %r58;
	add.f32 	%f98, %f96, %f97;
	mov.b32 	%r59, %f98;
	shfl.sync.bfly.b32	%r60|%p31, %r59, 4, 31, -1;
	mov.b32 	%f99, %r60;
	add.f32 	%f100, %f98, %f99;
	mov.b32 	%r61, %f100;
	shfl.sync.bfly.b32	%r62|%p32, %r61, 2, 31, -1;
	mov.b32 	%f101, %r62;
	add.f32 	%f102, %f100, %f101;
	mov.b32 	%r63, %f102;
	shfl.sync.bfly.b32	%r64|%p33, %r63, 1, 31, -1;
	mov.b32 	%f103, %r64;
	add.f32 	%f104, %f102, %f103;
	div.rn.f32 	%f105, %f95, %f104;
	mad.lo.s64 	%rd54, %rd49, %rd5, %rd8;
	shl.b64 	%rd55, %rd54, 2;
	add.s64 	%rd56, %rd4, %rd55;
	st.global.f32 	[%rd56], %f105;
	add.s64 	%rd59, %rd49, %rd6;
	setp.lt.s64 	%p34, %rd59, %rd19;
	@%p34 bra 	$L__BB72_9;
$L__BB72_10:
	ret;

}
	// .globl	_Z15SoftmaxWarpImplI24ElementwiseScaleMaskLoadIffbE11DirectStoreIffEfLi1ELi1ELi16ELi1ELb1EL9Algorithm0EEvT_T0_ll
.visible .entry _Z15SoftmaxWarpImplI24ElementwiseScaleMaskLoadIffbE11DirectStoreIffEfLi1ELi1ELi16ELi1ELb1EL9Algorithm0EEvT_T0_ll(
	.param .align 8 .b8 _Z15SoftmaxWarpImplI24ElementwiseScaleMaskLoadIffbE11DirectStoreIffEfLi1ELi1ELi16ELi1ELb1EL9Algorithm0EEvT_T0_ll_param_0[32],
	.param .align 8 .b8 _Z15SoftmaxWarpImplI24ElementwiseScaleMaskLoadIffbE11DirectStoreIffEfLi1ELi1ELi16ELi1ELb1EL9Algorithm0EEvT_T0_ll_param_1[16],
	.param .u64 _Z15SoftmaxWarpImplI24ElementwiseScaleMaskLoadIffbE11DirectStoreIffEfLi1ELi1ELi16ELi1ELb1EL9Algorithm0EEvT_T0_ll_param_2,
	.param .u64 _Z15SoftmaxWarpImplI24ElementwiseScaleMaskLoadIffbE11DirectStoreIffEfLi1ELi1ELi16ELi1ELb1EL9Algorithm0EEvT_T0_ll_param_3
)
{
	.reg .pred 	%p<41>;
	.reg .b16 	%rs<4>;
	.reg .b32 	%r<65>;
	.reg .b32 	%f<123>;
	.reg .b64 	%rd<60>;

	ld.param.v2.f32 	{%f2, %f1}, [_Z15SoftmaxWarpImplI24ElementwiseScaleMaskLoadIffbE11DirectStoreIffEfLi1ELi1ELi16ELi1ELb1EL9Algorithm0EEvT_T0_ll_param_0+24];
	ld.param.u64 	%rd3, [_Z15SoftmaxWarpImplI24ElementwiseScaleMaskLoadIffbE11DirectStoreIffEfLi1ELi1ELi16ELi1ELb1EL9Algorithm0EEvT_T0_ll_param_0+16];
	ld.param.u64 	%rd5, [_Z15SoftmaxWarpImplI24ElementwiseScaleMaskLoadIffbE11DirectStoreIffEfLi1ELi1ELi16ELi1ELb1EL9Algorithm0EEvT_T0_ll_param_1+8];
	ld.param.u64 	%rd22, [_Z15SoftmaxWarpImplI24ElementwiseScaleMaskLoadIffbE11DirectStoreIffEfLi1ELi1ELi16ELi1ELb1EL9Algorithm0EEvT_T0_ll_param_1];
	ld.param.u64 	%rd23, [_Z15SoftmaxWarpImplI24ElementwiseScaleMaskLoadIffbE11DirectStoreIffEfLi1ELi1ELi16ELi1ELb1EL9Algorithm0EEvT_T0_ll_param_0+8];
	ld.param.u64 	%rd24, [_Z15SoftmaxWarpImplI24ElementwiseScaleMaskLoadIffbE11DirectStoreIffEfLi1ELi1ELi16ELi1ELb1EL9Algorithm0EEvT_T0_ll_param_0];
	ld.param.u64 	%rd20, [_Z15SoftmaxWarpImplI24ElementwiseScaleMaskLoadIffbE11DirectStoreIffEfLi1ELi1ELi16ELi1ELb1EL9Algorithm0EEvT_T0_ll_param_2];
	ld.param.u64 	%rd21, [_Z15SoftmaxWarpImplI24ElementwiseScaleMaskLoadIffbE11DirectStoreIffEfLi1ELi1ELi16ELi1ELb1EL9Algorithm0EEvT_T0_ll_param_3];
	cvta.to.global.u64 	%rd1, %rd24;
	cvta.to.global.u64 	%rd2, %rd23;
	cvta.to.global.u64 	%rd4, %rd22;
	setp.lt.s64 	%p1, %rd21, 17;
	@%p1 bra 	$L__BB73_2;
	mov.u64 	%rd25, $str;
	cvta.global.u64 	%rd26, %rd25;
	mov.u64 	%rd27, $str$1;
	cvta.global.u64 	%rd28, %rd27;
	mov.u64 	%rd29, __unnamed_74;
	cvta.global.u64 	%rd30, %rd29;
	{ // callseq 73, 0
	.param .b64 param0;
	st.param.b64 	[param0], %rd26;
	.param .b64 param1;
	st.param.b64 	[param1], %rd28;
	.param .b32 param2;
	st.param.b32 	[param2], 254;
	.param .b64 param3;
	st.param.b64 	[param3], %rd30;
	.param .b64 param4;
	st.param.b64 	[param4], 1;
	call.uni 
	__assertfail, 
	(
	param0, 
	param1, 
	param2, 
	param3, 
	param4
	);
	} // callseq 73
$L__BB73_2:
	mov.u32 	%r1, %ctaid.x;
	mov.u32 	%r2, %ntid.y;
	mov.u32 	%r3, %tid.y;
	mad.lo.s32 	%r4, %r1, %r2, %r3;
	mov.u32 	%r5, %nctaid.x;
	mul.lo.s32 	%r6, %r5, %r2;
	cvt.s64.s32 	%rd6, %r6;
	cvt.s64.s32 	%rd7, %r4;
	setp.le.s64 	%p2, %rd20, %rd7;
	@%p2 bra 	$L__BB73_21;
	mov.u32 	%r7, %tid.x;
	cvt.u64.u32 	%rd8, %r7;
	add.s64 	%rd9, %rd6, %rd7;
	max.s64 	%rd31, %rd20, %rd9;
	setp.lt.s64 	%p3, %rd9, %rd20;
	selp.u64 	%rd10, 1, 0, %p3;
	add.s64 	%rd32, %rd9, %rd10;
	sub.s64 	%rd11, %rd31, %rd32;
	or.b64  	%rd33, %rd11, %rd6;
	and.b64  	%rd34, %rd33, -4294967296;
	setp.ne.s64 	%p4, %rd34, 0;
	@%p4 bra 	$L__BB73_5;
	cvt.u32.u64 	%r8, %rd6;
	cvt.u32.u64 	%r9, %rd11;
	div.u32 	%r10, %r9, %r8;
	cvt.u64.u32 	%rd57, %r10;
	bra.uni 	$L__BB73_6;
$L__BB73_5:
	div.u64 	%rd57, %rd11, %rd6;
$L__BB73_6:
	add.s64 	%rd15, %rd57, %rd10;
	and.b64  	%rd35, %rd15, 1;
	setp.eq.b64 	%p5, %rd35, 1;
	mov.u64 	%rd59, %rd7;
	@%p5 bra 	$L__BB73_11;
	setp.le.s64 	%p6, %rd21, %rd8;
	mov.f32 	%f117, 0fFF800000;
	mov.f32 	%f118, %f117;
	@%p6 bra 	$L__BB73_9;
	mad.lo.s64 	%rd36, %rd3, %rd7, %rd8;
	shl.b64 	%rd37, %rd36, 2;
	add.s64 	%rd38, %rd1, %rd37;
	ld.global.f32 	%f19, [%rd38];
	add.s64 	%rd39, %rd2, %rd36;
	ld.global.u8 	%rs1, [%rd39];
	setp.eq.s16 	%p7, %rs1, 0;
	mul.f32 	%f20, %f1, %f19;
	selp.f32 	%f117, %f2, %f20, %p7;
	max.f32 	%f118, %f117, 0fFF800000;
$L__BB73_9:
	setp.le.s64 	%p8, %rd21, %rd8;
	mov.b32 	%r11, %f118;
	shfl.sync.bfly.b32	%r12|%p9, %r11, 8, 31, -1;
	mov.b32 	%f21, %r12;
	max.f32 	%f22, %f118, %f21;
	mov.b32 	%r13, %f22;
	shfl.sync.bfly.b32	%r14|%p10, %r13, 4, 31, -1;
	mov.b32 	%f23, %r14;
	max.f32 	%f24, %f22, %f23;
	mov.b32 	%r15, %f24;
	shfl.sync.bfly.b32	%r16|%p11, %r15, 2, 31, -1;
	mov.b32 	%f25, %r16;
	max.f32 	%f26, %f24, %f25;
	mov.b32 	%r17, %f26;
	shfl.sync.bfly.b32	%r18|%p12, %r17, 1, 31, -1;
	mov.b32 	%f27, %r18;
	max.f32 	%f28, %f26, %f27;
	sub.f32 	%f29, %f117, %f28;
	fma.rn.f32 	%f30, %f29, 0f3BBB989D, 0f3F000000;
	cvt.sat.f32.f32 	%f31, %f30;
	mov.f32 	%f32, 0f4B400001;
	mov.f32 	%f33, 0f437C0000;
	fma.rm.f32 	%f34, %f31, %f33, %f32;
	add.f32 	%f35, %f34, 0fCB40007F;
	neg.f32 	%f36, %f35;
	fma.rn.f32 	%f37, %f29, 0f3FB8AA3B, %f36;
	fma.rn.f32 	%f38, %f29, 0f32A57060, %f37;
	mov.b32 	%r19, %f34;
	shl.b32 	%r20, %r19, 23;
	mov.b32 	%f39, %r20;
	ex2.approx.ftz.f32 	%f40, %f38;
	mul.f32 	%f41, %f40, %f39;
	add.f32 	%f42, %f41, 0f00000000;
	mov.b32 	%r21, %f42;
	shfl.sync.bfly.b32	%r22|%p13, %r21, 8, 31, -1;
	mov.b32 	%f43, %r22;
	add.f32 	%f44, %f42, %f43;
	mov.b32 	%r23, %f44;
	shfl.sync.bfly.b32	%r24|%p14, %r23, 4, 31, -1;
	mov.b32 	%f45, %r24;
	add.f32 	%f46, %f44, %f45;
	mov.b32 	%r25, %f46;
	shfl.sync.bfly.b32	%r26|%p15, %r25, 2, 31, -1;
	mov.b32 	%f47, %r26;
	add.f32 	%f48, %f46, %f47;
	mov.b32 	%r27, %f48;
	shfl.sync.bfly.b32	%r28|%p16, %r27, 1, 31, -1;
	mov.b32 	%f49, %r28;
	add.f32 	%f50, %f48, %f49;
	div.rn.f32 	%f7, %f41, %f50;
	mov.u64 	%rd59, %rd9;
	@%p8 bra 	$L__BB73_11;
	mad.lo.s64 	%rd40, %rd5, %rd7, %rd8;
	shl.b64 	%rd41, %rd40, 2;
	add.s64 	%rd42, %rd4, %rd41;
	st.global.f32 	[%rd42], %f7;
$L__BB73_11:
	setp.eq.s64 	%p17, %rd15, 0;
	@%p17 bra 	$L__BB73_21;
$L__BB73_12:
	setp.le.s64 	%p18, %rd21, %rd8;
	mov.f32 	%f119, 0fFF800000;
	mov.f32 	%f120, %f119;
	@%p18 bra 	$L__BB73_14;
	mad.lo.s64 	%rd43, %rd59, %rd3, %rd8;
	shl.b64 	%rd44, %rd43, 2;
	add.s64 	%rd45, %rd1, %rd44;
	ld.global.f32 	%f52, [%rd45];
	add.s64 	%rd46, %rd2, %rd43;
	ld.global.u8 	%rs2, [%rd46];
	setp.eq.s16 	%p19, %rs2, 0;
	mul.f32 	%f53, %f1, %f52;
	selp.f32 	%f119, %f2, %f53, %p19;
	max.f32 	%f120, %f119, 0fFF800000;
$L__BB73_14:
	setp.le.s64 	%p20, %rd21, %rd8;
	mov.b32 	%r29, %f120;
	shfl.sync.bfly.b32	%r30|%p21, %r29, 8, 31, -1;
	mov.b32 	%f54, %r30;
	max.f32 	%f55, %f120, %f54;
	mov.b32 	%r31, %f55;
	shfl.sync.bfly.b32	%r32|%p22, %r31, 4, 31, -1;
	mov.b32 	%f56, %r32;
	max.f32 	%f57, %f55, %f56;
	mov.b32 	%r33, %f57;
	shfl.sync.bfly.b32	%r34|%p23, %r33, 2, 31, -1;
	mov.b32 	%f58, %r34;
	max.f32 	%f59, %f57, %f58;
	mov.b32 	%r35, %f59;
	shfl.sync.bfly.b32	%r36|%p24, %r35, 1, 31, -1;
	mov.b32 	%f60, %r36;
	max.f32 	%f61, %f59, %f60;
	sub.f32 	%f62, %f119, %f61;
	fma.rn.f32 	%f63, %f62, 0f3BBB989D, 0f3F000000;
	cvt.sat.f32.f32 	%f64, %f63;
	mov.f32 	%f65, 0f4B400001;
	mov.f32 	%f66, 0f437C0000;
	fma.rm.f32 	%f67, %f64, %f66, %f65;
	add.f32 	%f68, %f67, 0fCB40007F;
	neg.f32 	%f69, %f68;
	fma.rn.f32 	%f70, %f62, 0f3FB8AA3B, %f69;
	fma.rn.f32 	%f71, %f62, 0f32A57060, %f70;
	mov.b32 	%r37, %f67;
	shl.b32 	%r38, %r37, 23;
	mov.b32 	%f72, %r38;
	ex2.approx.ftz.f32 	%f73, %f71;
	mul.f32 	%f74, %f73, %f72;
	add.f32 	%f75, %f74, 0f00000000;
	mov.b32 	%r39, %f75;
	shfl.sync.bfly.b32	%r40|%p25, %r39, 8, 31, -1;
	mov.b32 	%f76, %r40;
	add.f32 	%f77, %f75, %f76;
	mov.b32 	%r41, %f77;
	shfl.sync.bfly.b32	%r42|%p26, %r41, 4, 31, -1;
	mov.b32 	%f78, %r42;
	add.f32 	%f79, %f77, %f78;
	mov.b32 	%r43, %f79;
	shfl.sync.bfly.b32	%r44|%p27, %r43, 2, 31, -1;
	mov.b32 	%f80, %r44;
	add.f32 	%f81, %f79, %f80;
	mov.b32 	%r45, %f81;
	shfl.sync.bfly.b32	%r46|%p28, %r45, 1, 31, -1;
	mov.b32 	%f82, %r46;
	add.f32 	%f83, %f81, %f82;
	div.rn.f32 	%f12, %f74, %f83;
	@%p20 bra 	$L__BB73_16;
	mad.lo.s64 	%rd47, %rd59, %rd5, %rd8;
	shl.b64 	%rd48, %rd47, 2;
	add.s64 	%rd49, %rd4, %rd48;
	st.global.f32 	[%rd49], %f12;
$L__BB73_16:
	setp.le.s64 	%p29, %rd21, %rd8;
	add.s64 	%rd18, %rd59, %rd6;
	mov.f32 	%f121, 0fFF800000;
	mov.f32 	%f122, %f121;
	@%p29 bra 	$L__BB73_18;
	mad.lo.s64 	%rd50, %rd18, %rd3, %rd8;
	shl.b64 	%rd51, %rd50, 2;
	add.s64 	%rd52, %rd1, %rd51;
	ld.global.f32 	%f85, [%rd52];
	add.s64 	%rd53, %rd2, %rd50;
	ld.global.u8 	%rs3, [%rd53];
	setp.eq.s16 	%p30, %rs3, 0;
	mul.f32 	%f86, %f1, %f85;
	selp.f32 	%f121, %f2, %f86, %p30;
	max.f32 	%f122, %f121, 0fFF800000;
$L__BB73_18:
	setp.le.s64 	%p31, %rd21, %rd8;
	mov.b32 	%r47, %f122;
	shfl.sync.bfly.b32	%r48|%p32, %r47, 8, 31, -1;
	mov.b32 	%f87, %r48;
	max.f32 	%f88, %f122, %f87;
	mov.b32 	%r49, %f88;
	shfl.sync.bfly.b32	%r50|%p33, %r49, 4, 31, -1;
	mov.b32 	%f89, %r50;
	max.f32 	%f90, %f88, %f89;
	mov.b32 	%r51, %f90;
	shfl.sync.bfly.b32	%r52|%p34, %r51, 2, 31, -1;
	mov.b32 	%f91, %r52;
	max.f32 	%f92, %f90, %f91;
	mov.b32 	%r53, %f92;
	shfl.sync.bfly.b32	%r54|%p35, %r53, 1, 31, -1;
	mov.b32 	%f93, %r54;
	max.f32 	%f94, %f92, %f93;
	sub.f32 	%f95, %f121, %f94;
	fma.rn.f32 	%f96, %f95, 0f3BBB989D, 0f3F000000;
	cvt.sat.f32.f32 	%f97, %f96;
	mov.f32 	%f98, 0f4B400001;
	mov.f32 	%f99, 0f437C0000;
	fma.rm.f32 	%f100, %f97, %f99, %f98;
	add.f32 	%f101, %f100, 0fCB40007F;
	neg.f32 	%f102, %f101;
	fma.rn.f32 	%f103, %f95, 0f3FB8AA3B, %f102;
	fma.rn.f32 	%f104, %f95, 0f32A57060, %f103;
	mov.b32 	%r55, %f100;
	shl.b32 	%r56, %r55, 23;
	mov.b32 	%f105, %r56;
	ex2.approx.ftz.f32 	%f106, %f104;
	mul.f32 	%f107, %f106, %f105;
	add.f32 	%f108, %f107, 0f00000000;
	mov.b32 	%r57, %f108;
	shfl.sync.bfly.b32	%r58|%p36, %r57, 8, 31, -1;
	mov.b32 	%f109, %r58;
	add.f32 	%f110, %f108, %f109;
	mov.b32 	%r59, %f110;
	shfl.sync.bfly.b32	%r60|%p37, %r59, 4, 31, -1;
	mov.b32 	%f111, %r60;
	add.f32 	%f112, %f110, %f111;
	mov.b32 	%r61, %f112;
	shfl.sync.bfly.b32	%r62|%p38, %r61, 2, 31, -1;
	mov.b32 	%f113, %r62;
	add.f32 	%f114, %f112, %f113;
	mov.b32 	%r63, %f114;
	shfl.sync.bfly.b32	%r64|%p39, %r63, 1, 31, -1;
	mov.b32 	%f115, %r64;
	add.f32 	%f116, %f114, %f115;
	div.rn.f32 	%f17, %f107, %f116;
	@%p31 bra 	$L__BB73_20;
	mad.lo.s64 	%rd54, %rd18, %rd5, %rd8;
	shl.b64 	%rd55, %rd54, 2;
	add.s64 	%rd56, %rd4, %rd55;
	st.global.f32 	[%rd56], %f17;
$L__BB73_20:
	add.s64 	%rd59, %rd18, %rd6;
	setp.lt.s64 	%p40, %rd59, %rd20;
	@%p40 bra 	$L__BB73_12;
$L__BB73_21:
	ret;

}
	// .globl	_Z15SoftmaxWarpImplI24ElementwiseScaleMaskLoadIffbE11DirectStoreIffEfLi1ELi1ELi32ELi2ELb0EL9Algorithm0EEvT_T0_ll
.visible .entry _Z15SoftmaxWarpImplI24ElementwiseScaleMaskLoadIffbE11DirectStoreIffEfLi1ELi1ELi32ELi2ELb0EL9Algorithm0EEvT_T0_ll(
	.param .align 8 .b8 _Z15SoftmaxWarpImplI24ElementwiseScaleMaskLoadIffbE11DirectStoreIffEfLi1ELi1ELi32ELi2ELb0EL9Algorithm0EEvT_T0_ll_param_0[32],
	.param .align 8 .b8 _Z15SoftmaxWarpImplI24ElementwiseScaleMaskLoadIffbE11DirectStoreIffEfLi1ELi1ELi32ELi2ELb0EL9Algorithm0EEvT_T0_ll_param_1[16],
	.param .u64 _Z15SoftmaxWarpImplI24ElementwiseScaleMaskLoadIffbE11DirectStoreIffEfLi1ELi1ELi32ELi2ELb0EL9Algorithm0EEvT_T0_ll_param_2,
	.param .u64 _Z15SoftmaxWarpImplI24ElementwiseScaleMaskLoadIffbE11DirectStoreIffEfLi1ELi1ELi32ELi2ELb0EL9Algorithm0EEvT_T0_ll_param_3
)
{
	.reg .pred 	%p<26>;
	.reg .b16 	%rs<3>;
	.reg .b32 	%r<54>;
	.reg .b32 	%f<79>;
	.reg .b64 	%rd<35>;

	ld.param.u64 	%rd1, [_Z15SoftmaxWarpImplI24ElementwiseScaleMaskLoadIffbE11DirectStoreIffEfLi1ELi1ELi32ELi2ELb0EL9Algorithm0EEvT_T0_ll_param_0];
	ld.param.u64 	%rd2, [_Z15SoftmaxWarpImplI24ElementwiseScaleMaskLoadIffbE11DirectStoreIffEfLi1ELi1ELi32ELi2ELb0EL9Algorithm0EEvT_T0_ll_param_0+8];
	ld.param.v2.f32 	{%f2, %f1}, [_Z15SoftmaxWarpImplI24ElementwiseScaleMaskLoadIffbE11DirectStoreIffEfLi1ELi1ELi32ELi2ELb0EL9Algorithm0EEvT_T0_ll_param_0+24];
	ld.param.u64 	%rd3, [_Z15SoftmaxWarpImplI24ElementwiseScaleMaskLoadIffbE11DirectStoreIffEfLi1ELi1ELi32ELi2ELb0EL9Algorithm0EEvT_T0_ll_param_0+16];
	ld.param.u64 	%rd4, [_Z15SoftmaxWarpImplI24ElementwiseScaleMaskLoadIffbE11DirectStoreIffEfLi1ELi1ELi32ELi2ELb0EL9Algorithm0EEvT_T0_ll_param_1];
	ld.param.u64 	%rd5, [_Z15SoftmaxWarpImplI24ElementwiseScaleMaskLoadIffbE11DirectStoreIffEfLi1ELi1ELi32ELi2ELb0EL9Algorithm0EEvT_T0_ll_param_1+8];
	ld.param.u64 	%rd14, [_Z15SoftmaxWarpImplI24ElementwiseScaleMaskLoadIffbE11DirectStoreIffEfLi1ELi1ELi32ELi2ELb0EL9Algorithm0EEvT_T0_ll_param_2];
	ld.param.u64 	%rd15, [_Z15SoftmaxWarpImplI24ElementwiseScaleMaskLoadIffbE11DirectStoreIffEfLi1ELi1ELi32ELi2ELb0EL9Algorithm0EEvT_T0_ll_param_3];
	setp.lt.s64 	%p1, %rd15, 33;
	@%p1 bra 	$L__BB74_2;
	mov.u64 	%rd16, $str;
	cvta.global.u64 	%rd17, %rd16;
	mov.u64 	%rd18, $str$1;
	cvta.global.u64 	%rd19, %rd18;
	mov.u64 	%rd20, __unnamed_75;
	cvta.global.u64 	%rd21, %rd20;
	{ // callseq 74, 0
	.param .b64 param0;
	st.param.b64 	[param0], %rd17;
	.param .b64 param1;
	st.param.b64 	[param1], %rd19;
	.param .b32 param2;
	st.param.b32 	[param2], 254;
	.param .b64 param3;
	st.param.b64 	[param3], %rd21;
	.param .b64 param4;
	st.param.b64 	[param4], 1;
	call.uni 
	__assertfail, 
	(
	param0, 
	param1, 
	param2, 
	param3, 
	param4
	);
	} // callseq 74
$L__BB74_2:
	mov.u32 	%r2, %ctaid.x;
	mov.u32 	%r3, %ntid.y;
	mov.u32 	%r4, %tid.y;
	mad.lo.s32 	%r5, %r2, %r3, %r4;
	mov.u32 	%r6, %nctaid.x;
	mul.lo.s32 	%r7, %r3, %r6;
	shl.b32 	%r1, %r7, 1;
	shl.b32 	%r8, %r5, 1;
	cvt.s64.s32 	%rd34, %r8;
	setp.le.s64 	%p2, %rd14, %rd34;
	@%p2 bra 	$L__BB74_5;
	mov.u32 	%r9, %tid.x;
	cvt.u64.u32 	%rd7, %r9;
	cvta.to.global.u64 	%rd8, %rd4;
	cvta.to.global.u64 	%rd9, %rd2;
	cvta.to.global.u64 	%rd10, %rd1;
	cvt.s64.s32 	%rd11, %r1;
$L__BB74_4:
	mad.lo.s64 	%rd22, %rd34, %rd3, %rd7;
	shl.b64 	%rd23, %rd22, 2;
	add.s64 	%rd24, %rd10, %rd23;
	ld.global.f32 	%f3, [%rd24];
	add.s64 	%rd25, %rd9, %rd22;
	ld.global.u8 	%rs1, [%rd25];
	setp.eq.s16 	%p3, %rs1, 0;
	mul.f32 	%f4, %f1, %f3;
	selp.f32 	%f5, %f2, %f4, %p3;
	max.f32 	%f6, %f5, 0fFF800000;
	shl.b64 	%rd26, %rd3, 2;
	add.s64 	%rd27, %rd24, %rd26;
	ld.global.f32 	%f7, [%rd27];
	add.s64 	%rd28, %rd25, %rd3;
	ld.global.u8 	%rs2, [%rd28];
	setp.eq.s16 	%p4, %rs2, 0;
	mul.f32 	%f8, %f1, %f7;
	selp.f32 	%f9, %f2, %f8, %p4;
	max.f32 	%f10, %f9, 0fFF800000;
	mov.b32 	%r10, %f6;
	shfl.sync.bfly.b32	%r11|%p5, %r10, 16, 31, -1;
	mov.b32 	%f11, %r11;
	max.f32 	%f12, %f6, %f11;
	mov.b32 	%r12, %f12;
	shfl.sync.bfly.b32	%r13|%p6, %r12, 8, 31, -1;
	mov.b32 	%f13, %r13;
	max.f32 	%f14, %f12, %f13;
	mov.b32 	%r14, %f14;
	shfl.sync.bfly.b32	%r15|%p7, %r14, 4, 31, -1;
	mov.b32 	%f15, %r15;
	max.f32 	%f16, %f14, %f15;
	mov.b32 	%r16, %f16;
	shfl.sync.bfly.b32	%r17|%p8, %r16, 2, 31, -1;
	mov.b32 	%f17, %r17;
	max.f32 	%f18, %f16, %f17;
	mov.b32 	%r18, %f18;
	shfl.sync.bfly.b32	%r19|%p9, %r18, 1, 31, -1;
	mov.b32 	%f19, %r19;
	max.f32 	%f20, %f18, %f19;
	mov.b32 	%r20, %f10;
	shfl.sync.bfly.b32	%r21|%p10, %r20, 16, 31, -1;
	mov.b32 	%f21, %r21;
	max.f32 	%f22, %f10, %f21;
	mov.b32 	%r22, %f22;
	shfl.sync.bfly.b32	%r23|%p11, %r22, 8, 31, -1;
	mov.b32 	%f23, %r23;
	max.f32 	%f24, %f22, %f23;
	mov.b32 	%r24, %f24;
	shfl.sync.bfly.b32	%r25|%p12, %r24, 4, 31, -1;
	mov.b32 	%f25, %r25;
	max.f32 	%f26, %f24, %f25;
	mov.b32 	%r26, %f26;
	shfl.sync.bfly.b32	%r27|%p13, %r26, 2, 31, -1;
	mov.b32 	%f27, %r27;
	max.f32 	%f28, %f26, %f27;
	mov.b32 	%r28, %f28;
	shfl.sync.bfly.b32	%r29|%p14, %r28, 1, 31, -1;
	mov.b32 	%f29, %r29;
	max.f32 	%f30, %f28, %f29;
	sub.f32 	%f31, %f5, %f20;
	fma.rn.f32 	%f32, %f31, 0f3BBB989D, 0f3F000000;
	cvt.sat.f32.f32 	%f33, %f32;
	mov.f32 	%f34, 0f4B400001;
	mov.f32 	%f35, 0f437C0000;
	fma.rm.f32 	%f36, %f33, %f35, %f34;
	add.f32 	%f37, %f36, 0fCB40007F;
	neg.f32 	%f38, %f37;
	fma.rn.f32 	%f39, %f31, 0f3FB8AA3B, %f38;
	fma.rn.f32 	%f40, %f31, 0f32A57060, %f39;
	mov.b32 	%r30, %f36;
	shl.b32 	%r31, %r30, 23;
	mov.b32 	%f41, %r31;
	ex2.approx.ftz.f32 	%f42, %f40;
	mul.f32 	%f43, %f42, %f41;
	add.f32 	%f44, %f43, 0f00000000;
	sub.f32 	%f45, %f9, %f30;
	fma.rn.f32 	%f46, %f45, 0f3BBB989D, 0f3F000000;
	cvt.sat.f32.f32 	%f47, %f46;
	fma.rm.f32 	%f48, %f47, %f35, %f34;
	add.f32 	%f49, %f48, 0fCB40007F;
	neg.f32 	%f50, %f49;
	fma.rn.f32 	%f51, %f45, 0f3FB8AA3B, %f50;
	fma.rn.f32 	%f52, %f45, 0f32A57060, %f51;
	mov.b32 	%r32, %f48;
	shl.b32 	%r33, %r32, 23;
	mov.b32 	%f53, %r33;
	ex2.approx.ftz.f32 	%f54, %f52;
	mul.f32 	%f55, %f54, %f53;
	add.f32 	%f56, %f55, 0f00000000;
	mov.b32 	%r34, %f44;
	shfl.sync.bfly.b32	%r35|%p15, %r34, 16, 31, -1;
	mov.b32 	%f57, %r35;
	add.f32 	%f58, %f44, %f57;
	mov.b32 	%r36, %f58;
	shfl.sync.bfly.b32	%r37|%p16, %r36, 8, 31, -1;
	mov.b32 	%f59, %r37;
	add.f32 	%f60, %f58, %f59;
	mov.b32 	%r38, %f60;
	shfl.sync.bfly.b32	%r39|%p17, %r38, 4, 31, -1;
	mov.b32 	%f61, %r39;
	add.f32 	%f62, %f60, %f61;
	mov.b32 	%r40, %f62;
	shfl.sync.bfly.b32	%r41|%p18, %r40, 2, 31, -1;
	mov.b32 	%f63, %r41;
	add.f32 	%f64, %f62, %f63;
	mov.b32 	%r42, %f64;
	shfl.sync.bfly.b32	%r43|%p19, %r42, 1, 31, -1;
	mov.b32 	%f65, %r43;
	add.f32 	%f66, %f64, %f65;
	mov.b32 	%r44, %f56;
	shfl.sync.bfly.b32	%r45|%p20, %r44, 16, 31, -1;
	mov.b32 	%f67, %r45;
	add.f32 	%f68, %f56, %f67;
	mov.b32 	%r46, %f68;
	shfl.sync.bfly.b32	%r47|%p21, %r46, 8, 31, -1;
	mov.b32 	%f69, %r47;
	add.f32 	%f70, %f68, %f69;
	mov.b32 	%r48, %f70;
	shfl.sync.bfly.b32	%r49|%p22, %r48, 4, 31, -1;
	mov.b32 	%f71, %r49;
	add.f32 	%f72, %f70, %f71;
	mov.b32 	%r50, %f72;
	shfl.sync.bfly.b32	%r51|%p23, %r50, 2, 31, -1;
	mov.b32 	%f73, %r51;
	add.f32 	%f74, %f72, %f73;
	mov.b32 	%r52, %f74;
	shfl.sync.bfly.b32	%r53|%p24, %r52, 1, 31, -1;
	mov.b32 	%f75, %r53;
	add.f32 	%f76, %f74, %f75;
	div.rn.f32 	%f77, %f43, %f66;
	mad.lo.s64 	%rd29, %rd34, %rd5, %rd7;
	shl.b64 	%rd30, %rd29, 2;
	add.s64 	%rd31, %rd8, %rd30;
	st.global.f32 	[%rd31], %f77;
	div.rn.f32 	%f78, %f55, %f76;
	shl.b64 	%rd32, %rd5, 2;
	add.s64 	%rd33, %rd31, %rd32;
	st.global.f32 	[%rd33], %f78;
	add.s64 	%rd34, %rd34, %rd11;
	setp.lt.s64 	%p25, %rd34, %rd14;
	@%p25 bra 	$L__BB74_4;
$L__BB74_5:
	ret;

}
	// .globl	_Z15SoftmaxWarpImplI24ElementwiseScaleMaskLoadIffbE11DirectStoreIffEfLi1ELi1ELi32ELi2ELb1EL9Algorithm0EEvT_T0_ll
.visible .entry _Z15SoftmaxWarpImplI24ElementwiseScaleMaskLoadIffbE11DirectStoreIffEfLi1ELi1ELi32ELi2ELb1EL9Algorithm0EEvT_T0_ll(
	.param .align 8 .b8 _Z15SoftmaxWarpImplI24ElementwiseScaleMaskLoadIffbE11DirectStoreIffEfLi1ELi1ELi32ELi2ELb1EL9Algorithm0EEvT_T0_ll_param_0[32],
	.param .align 8 .b8 _Z15SoftmaxWarpImplI24ElementwiseScaleMaskLoadIffbE11DirectStoreIffEfLi1ELi1ELi32ELi2ELb1EL9Algorithm0EEvT_T0_ll_param_1[16],
	.param .u64 _Z15SoftmaxWarpImplI24ElementwiseScaleMaskLoadIffbE11DirectStoreIffEfLi1ELi1ELi32ELi2ELb1EL9Algorithm0EEvT_T0_ll_param_2,
	.param .u64 _Z15SoftmaxWarpImplI24ElementwiseScaleMaskLoadIffbE11DirectStoreIffEfLi1ELi1ELi32ELi2ELb1EL9Algorithm0EEvT_T0_ll_param_3
)
{
	.reg .pred 	%p<30>;
	.reg .b16 	%rs<3>;
	.reg .b32 	%r<54>;
	.reg .b32 	%f<89>;
	.reg .b64 	%rd<39>;

	ld.param.v2.f32 	{%f2, %f1}, [_Z15SoftmaxWarpImplI24ElementwiseScaleMaskLoadIffbE11DirectStoreIffEfLi1ELi1ELi32ELi2ELb1EL9Algorithm0EEvT_T0_ll_param_0+24];
	ld.param.u64 	%rd3, [_Z15SoftmaxWarpImplI24ElementwiseScaleMaskLoadIffbE11DirectStoreIffEfLi1ELi1ELi32ELi2ELb1EL9Algorithm0EEvT_T0_ll_param_0+16];
	ld.param.u64 	%rd5, [_Z15SoftmaxWarpImplI24ElementwiseScaleMaskLoadIffbE11DirectStoreIffEfLi1ELi1ELi32ELi2ELb1EL9Algorithm0EEvT_T0_ll_param_1+8];
	ld.param.u64 	%rd13, [_Z15SoftmaxWarpImplI24ElementwiseScaleMaskLoadIffbE11DirectStoreIffEfLi1ELi1ELi32ELi2ELb1EL9Algorithm0EEvT_T0_ll_param_1];
	ld.param.u64 	%rd14, [_Z15SoftmaxWarpImplI24ElementwiseScaleMaskLoadIffbE11DirectStoreIffEfLi1ELi1ELi32ELi2ELb1EL9Algorithm0EEvT_T0_ll_param_0+8];
	ld.param.u64 	%rd15, [_Z15SoftmaxWarpImplI24ElementwiseScaleMaskLoadIffbE11DirectStoreIffEfLi1ELi1ELi32ELi2ELb1EL9Algorithm0EEvT_T0_ll_param_0];
	ld.param.u64 	%rd11, [_Z15SoftmaxWarpImplI24ElementwiseScaleMaskLoadIffbE11DirectStoreIffEfLi1ELi1ELi32ELi2ELb1EL9Algorithm0EEvT_T0_ll_param_2];
	ld.param.u64 	%rd12, [_Z15SoftmaxWarpImplI24ElementwiseScaleMaskLoadIffbE11DirectStoreIffEfLi1ELi1ELi32ELi2ELb1EL9Algorithm0EEvT_T0_ll_param_3];
	cvta.to.global.u64 	%rd1, %rd15;
	cvta.to.global.u64 	%rd2, %rd14;
	cvta.to.global.u64 	%rd4, %rd13;
	setp.lt.s64 	%p1, %rd12, 33;
	@%p1 bra 	$L__BB75_2;
	mov.u64 	%rd16, $str;
	cvta.global.u64 	%rd17, %rd16;
	mov.u64 	%rd18, $str$1;
	cvta.global.u64 	%rd19, %rd18;
	mov.u64 	%rd20, __unnamed_76;
	cvta.global.u64 	%rd21, %rd20;
	{ // callseq 75, 0
	.param .b64 param0;
	st.param.b64 	[param0], %rd17;
	.param .b64 param1;
	st.param.b64 	[param1], %rd19;
	.param .b32 param2;
	st.param.b32 	[param2], 254;
	.param .b64 param3;
	st.param.b64 	[param3], %rd21;
	.param .b64 param4;
	st.param.b64 	[param4], 1;
	call.uni 
	__assertfail, 
	(
	param0, 
	param1, 
	param2, 
	param3, 
	param4
	);
	} // callseq 75
$L__BB75_2:
	mov.u32 	%r2, %ctaid.x;
	mov.u32 	%r3, %ntid.y;
	mov.u32 	%r4, %tid.y;
	mad.lo.s32 	%r5, %r2, %r3, %r4;
	mov.u32 	%r6, %nctaid.x;
	mul.lo.s32 	%r7, %r3, %r6;
	shl.b32 	%r1, %r7, 1;
	shl.b32 	%r8, %r5, 1;
	cvt.s64.s32 	%rd38, %r8;
	setp.le.s64 	%p2, %rd11, %rd38;
	@%p2 bra 	$L__BB75_13;
	mov.u32 	%r9, %tid.x;
	cvt.u64.u32 	%rd7, %r9;
	cvt.s64.s32 	%rd8, %r1;
$L__BB75_4:
	setp.le.s64 	%p3, %rd12, %rd7;
	mov.f32 	%f85, 0fFF800000;
	mov.f32 	%f86, %f85;
	@%p3 bra 	$L__BB75_6;
	mad.lo.s64 	%rd22, %rd38, %rd3, %rd7;
	shl.b64 	%rd23, %rd22, 2;
	add.s64 	%rd24, %rd1, %rd23;
	ld.global.f32 	%f16, [%rd24];
	add.s64 	%rd25, %rd2, %rd22;
	ld.global.u8 	%rs1, [%rd25];
	setp.eq.s16 	%p4, %rs1, 0;
	mul.f32 	%f17, %f1, %f16;
	selp.f32 	%f86, %f2, %f17, %p4;
	max.f32 	%f85, %f86, 0fFF800000;
$L__BB75_6:
	setp.le.s64 	%p5, %rd12, %rd7;
	mov.f32 	%f87, 0fFF800000;
	mov.f32 	%f88, %f87;
	@%p5 bra 	$L__BB75_8;
	mad.lo.s64 	%rd26, %rd3, %rd38, %rd3;
	add.s64 	%rd27, %rd26, %rd7;
	shl.b64 	%rd28, %rd27, 2;
	add.s64 	%rd29, %rd1, %rd28;
	ld.global.f32 	%f19, [%rd29];
	add.s64 	%rd30, %rd2, %rd27;
	ld.global.u8 	%rs2, [%rd30];
	setp.eq.s16 	%p6, %rs2, 0;
	mul.f32 	%f20, %f1, %f19;
	selp.f32 	%f88, %f2, %f20, %p6;
	max.f32 	%f87, %f88, 0fFF800000;
$L__BB75_8:
	setp.le.s64 	%p7, %rd12, %rd7;
	mov.b32 	%r10, %f85;
	shfl.sync.bfly.b32	%r11|%p8, %r10, 16, 31, -1;
	mov.b32 	%f21, %r11;
	max.f32 	%f22, %f85, %f21;
	mov.b32 	%r12, %f22;
	shfl.sync.bfly.b32	%r13|%p9, %r12, 8, 31, -1;
	mov.b32 	%f23, %r13;
	max.f32 	%f24, %f22, %f23;
	mov.b32 	%r14, %f24;
	shfl.sync.bfly.b32	%r15|%p10, %r14, 4, 31, -1;
	mov.b32 	%f25, %r15;
	max.f32 	%f26, %f24, %f25;
	mov.b32 	%r16, %f26;
	shfl.sync.bfly.b32	%r17|%p11, %r16, 2, 31, -1;
	mov.b32 	%f27, %r17;
	max.f32 	%f28, %f26, %f27;
	mov.b32 	%r18, %f28;
	shfl.sync.bfly.b32	%r19|%p12, %r18, 1, 31, -1;
	mov.b32 	%f29, %r19;
	max.f32 	%f30, %f28, %f29;
	mov.b32 	%r20, %f87;
	shfl.sync.bfly.b32	%r21|%p13, %r20, 16, 31, -1;
	mov.b32 	%f31, %r21;
	max.f32 	%f32, %f87, %f31;
	mov.b32 	%r22, %f32;
	shfl.sync.bfly.b32	%r23|%p14, %r22, 8, 31, -1;
	mov.b32 	%f33, %r23;
	max.f32 	%f34, %f32, %f33;
	mov.b32 	%r24, %f34;
	shfl.sync.bfly.b32	%r25|%p15, %r24, 4, 31, -1;
	mov.b32 	%f35, %r25;
	max.f32 	%f36, %f34, %f35;
	mov.b32 	%r26, %f36;
	shfl.sync.bfly.b32	%r27|%p16, %r26, 2, 31, -1;
	mov.b32 	%f37, %r27;
	max.f32 	%f38, %f36, %f37;
	mov.b32 	%r28, %f38;
	shfl.sync.bfly.b32	%r29|%p17, %r28, 1, 31, -1;
	mov.b32 	%f39, %r29;
	max.f32 	%f40, %f38, %f39;
	sub.f32 	%f41, %f86, %f30;
	fma.rn.f32 	%f42, %f41, 0f3BBB989D, 0f3F000000;
	cvt.sat.f32.f32 	%f43, %f42;
	mov.f32 	%f44, 0f4B400001;
	mov.f32 	%f45, 0f437C0000;
	fma.rm.f32 	%f46, %f43, %f45, %f44;
	add.f32 	%f47, %f46, 0fCB40007F;
	neg.f32 	%f48, %f47;
	fma.rn.f32 	%f49, %f41, 0f3FB8AA3B, %f48;
	fma.rn.f32 	%f50, %f41, 0f32A57060, %f49;
	mov.b32 	%r30, %f46;
	shl.b32 	%r31, %r30, 23;
	mov.b32 	%f51, %r31;
	ex2.approx.ftz.f32 	%f52, %f50;
	mul.f32 	%f53, %f52, %f51;
	add.f32 	%f54, %f53, 0f00000000;
	sub.f32 	%f55, %f88, %f40;
	fma.rn.f32 	%f56, %f55, 0f3BBB989D, 0f3F000000;
	cvt.sat.f32.f32 	%f57, %f56;
	fma.rm.f32 	%f58, %f57, %f45, %f44;
	add.f32 	%f59, %f58, 0fCB40007F;
	neg.f32 	%f60, %f59;
	fma.rn.f32 	%f61, %f55, 0f3FB8AA3B, %f60;
	fma.rn.f32 	%f62, %f55, 0f32A57060, %f61;
	mov.b32 	%r32, %f58;
	shl.b32 	%r33, %r32, 23;
	mov.b32 	%f63, %r33;
	ex2.approx.ftz.f32 	%f64, %f62;
	mul.f32 	%f11, %f64, %f63;
	add.f32 	%f65, %f11, 0f00000000;
	mov.b32 	%r34, %f54;
	shfl.sync.bfly.b32	%r35|%p18, %r34, 16, 31, -1;
	mov.b32 	%f66, %r35;
	add.f32 	%f67, %f54, %f66;
	mov.b32 	%r36, %f67;
	shfl.sync.bfly.b32	%r37|%p19, %r36, 8, 31, -1;
	mov.b32 	%f68, %r37;
	add.f32 	%f69, %f67, %f68;
	mov.b32 	%r38, %f69;
	shfl.sync.bfly.b32	%r39|%p20, %r38, 4, 31, -1;
	mov.b32 	%f70, %r39;
	add.f32 	%f71, %f69, %f70;
	mov.b32 	%r40, %f71;
	shfl.sync.bfly.b32	%r41|%p21, %r40, 2, 31, -1;
	mov.b32 	%f72, %r41;
	add.f32 	%f73, %f71, %f72;
	mov.b32 	%r42, %f73;
	shfl.sync.bfly.b32	%r43|%p22, %r42, 1, 31, -1;
	mov.b32 	%f74, %r43;
	add.f32 	%f75, %f73, %f74;
	mov.b32 	%r44, %f65;
	shfl.sync.bfly.b32	%r45|%p23, %r44, 16, 31, -1;
	mov.b32 	%f76, %r45;
	add.f32 	%f77, %f65, %f76;
	mov.b32 	%r46, %f77;
	shfl.sync.bfly.b32	%r47|%p24, %r46, 8, 31, -1;
	mov.b32 	%f78, %r47;
	add.f32 	%f79, %f77, %f78;
	mov.b32 	%r48, %f79;
	shfl.sync.bfly.b32	%r49|%p25, %r48, 4, 31, -1;
	mov.b32 	%f80, %r49;
	add.f32 	%f81, %f79, %f80;
	mov.b32 	%r50, %f81;
	shfl.sync.bfly.b32	%r51|%p26, %r50, 2, 31, -1;
	mov.b32 	%f82, %r51;
	add.f32 	%f83, %f81, %f82;
	mov.b32 	%r52, %f83;
	shfl.sync.bfly.b32	%r53|%p27, %r52, 1, 31, -1;
	mov.b32 	%f84, %r53;
	add.f32 	%f12, %f83, %f84;
	div.rn.f32 	%f13, %f53, %f75;
	@%p7 bra 	$L__BB75_10;
	mad.lo.s64 	%rd31, %rd38, %rd5, %rd7;
	shl.b64 	%rd32, %rd31, 2;
	add.s64 	%rd33, %rd4, %rd32;
	st.global.f32 	[%rd33], %f13;
$L__BB75_10:
	setp.le.s64 	%p28, %rd12, %rd7;
	div.rn.f32 	%f14, %f11, %f12;
	@%p28 bra 	$L__BB75_12;
	mad.lo.s64 	%rd34, %rd5, %rd38, %rd5;
	add.s64 	%rd35, %rd34, %rd7;
	shl.b64 	%rd36, %rd35, 2;
	add.s64 	%rd37, %rd4, %rd36;
	st.global.f32 	[%rd37], %f14;
$L__BB75_12:
	add.s64 	%rd38, %rd38, %rd8;
	setp.lt.s64 	%p29, %rd38, %rd11;
	@%p29 bra 	$L__BB75_4;
$L__BB75_13:
	ret;

}
	// .globl	_Z15SoftmaxWarpImplI24ElementwiseScaleMaskLoadIffbE11DirectStoreIffEfLi1ELi1ELi32ELi1ELb0EL9Algorithm0EEvT_T0_ll
.visible .entry _Z15SoftmaxWarpImplI24ElementwiseScaleMaskLoadIffbE11DirectStoreIffEfLi1ELi1ELi32ELi1ELb0EL9Algorithm0EEvT_T0_ll(
	.param .align 8 .b8 _Z15SoftmaxWarpImplI24ElementwiseScaleMaskLoadIffbE11DirectStoreIffEfLi1ELi1ELi32ELi1ELb0EL9Algorithm0EEvT_T0_ll_param_0[32],
	.param .align 8 .b8 _Z15SoftmaxWarpImplI24ElementwiseScaleMaskLoadIffbE11DirectStoreIffEfLi1ELi1ELi32ELi1ELb0EL9Algorithm0EEvT_T0_ll_param_1[16],
	.param .u64 _Z15SoftmaxWarpImplI24ElementwiseScaleMaskLoadIffbE11DirectStoreIffEfLi1ELi1ELi32ELi1ELb0EL9Algorithm0EEvT_T0_ll_param_2,
	.param .u64 _Z15SoftmaxWarpImplI24ElementwiseScaleMaskLoadIffbE11DirectStoreIffEfLi1ELi1ELi32ELi1ELb0EL9Algorithm0EEvT_T0_ll_param_3
)
{
	.reg .pred 	%p<41>;
	.reg .b16 	%rs<4>;
	.reg .b32 	%r<77>;
	.reg .b32 	%f<118>;
	.reg .b64 	%rd<60>;

	ld.param.v2.f32 	{%f2, %f1}, [_Z15SoftmaxWarpImplI24ElementwiseScaleMaskLoadIffbE11DirectStoreIffEfLi1ELi1ELi32ELi1ELb0EL9Algorithm0EEvT_T0_ll_param_0+24];
	ld.param.u64 	%rd3, [_Z15SoftmaxWarpImplI24ElementwiseScaleMaskLoadIffbE11DirectStoreIffEfLi1ELi1ELi32ELi1ELb0EL9Algorithm0EEvT_T0_ll_param_0+16];
	ld.param.u64 	%rd5, [_Z15SoftmaxWarpImplI24ElementwiseScaleMaskLoadIffbE11DirectStoreIffEfLi1ELi1ELi32ELi1ELb0EL9Algorithm0EEvT_T0_ll_param_1+8];
	ld.param.u64 	%rd20, [_Z15SoftmaxWarpImplI24ElementwiseScaleMaskLoadIffbE11DirectStoreIffEfLi1ELi1ELi32ELi1ELb0EL9Algorithm0EEvT_T0_ll_param_1];
	ld.param.u64 	%rd21, [_Z15SoftmaxWarpImplI24ElementwiseScaleMaskLoadIffbE11DirectStoreIffEfLi1ELi1ELi32ELi1ELb0EL9Algorithm0EEvT_T0_ll_param_0+8];
	ld.param.u64 	%rd22, [_Z15SoftmaxWarpImplI24ElementwiseScaleMaskLoadIffbE11DirectStoreIffEfLi1ELi1ELi32ELi1ELb0EL9Algorithm0EEvT_T0_ll_param_0];
	ld.param.u64 	%rd19, [_Z15SoftmaxWarpImplI24ElementwiseScaleMaskLoadIffbE11DirectStoreIffEfLi1ELi1ELi32ELi1ELb0EL9Algorithm0EEvT_T0_ll_param_2];
	ld.param.u64 	%rd23, [_Z15SoftmaxWarpImplI24ElementwiseScaleMaskLoadIffbE11DirectStoreIffEfLi1ELi1ELi32ELi1ELb0EL9Algorithm0EEvT_T0_ll_param_3];
	cvta.to.global.u64 	%rd1, %rd22;
	cvta.to.global.u64 	%rd2, %rd21;
	cvta.to.global.u64 	%rd4, %rd20;
	setp.lt.s64 	%p1, %rd23, 33;
	@%p1 bra 	$L__BB76_2;
	mov.u64 	%rd24, $str;
	cvta.global.u64 	%rd25, %rd24;
	mov.u64 	%rd26, $str$1;
	cvta.global.u64 	%rd27, %rd26;
	mov.u64 	%rd28, __unnamed_77;
	cvta.global.u64 	%rd29, %rd28;
	{ // callseq 76, 0
	.param .b64 param0;
	st.param.b64 	[param0], %rd25;
	.param .b64 param1;
	st.param.b64 	[param1], %rd27;
	.param .b32 param2;
	st.param.b32 	[param2], 254;
	.param .b64 param3;
	st.param.b64 	[param3], %rd29;
	.param .b64 param4;
	st.param.b64 	[param4], 1;
	call.uni 
	__assertfail, 
	(
	param0, 
	param1, 
	param2, 
	param3, 
	param4
	);
	} // callseq 76
$L__BB76_2:
	mov.u32 	%r1, %ctaid.x;
	mov.u32 	%r2, %ntid.y;
	mov.u32 	%r3, %tid.y;
	mad.lo.s32 	%r4, %r1, %r2, %r3;
	mov.u32 	%r5, %nctaid.x;
	mul.lo.s32 	%r6, %r5, %r2;
	cvt.s64.s32 	%rd6, %r6;
	cvt.s64.s32 	%rd59, %r4;
	setp.le.s64 	%p2, %rd19, %rd59;
	@%p2 bra 	$L__BB76_10;
	mov.u32 	%r7, %tid.x;
	cvt.u64.u32 	%rd8, %r7;
	add.s64 	%rd9, %rd6, %rd59;
	max.s64 	%rd30, %rd19, %rd9;
	setp.lt.s64 	%p3, %rd9, %rd19;
	selp.u64 	%rd10, 1, 0, %p3;
	add.s64 	%rd31, %rd9, %rd10;
	sub.s64 	%rd11, %rd30, %rd31;
	or.b64  	%rd32, %rd11, %rd6;
	and.b64  	%rd33, %rd32, -4294967296;
	setp.ne.s64 	%p4, %rd33, 0;
	@%p4 bra 	$L__BB76_5;
	cvt.u32.u64 	%r8, %rd6;
	cvt.u32.u64 	%r9, %rd11;
	div.u32 	%r10, %r9, %r8;
	cvt.u64.u32 	%rd57, %r10;
	bra.uni 	$L__BB76_6;
$L__BB76_5:
	div.u64 	%rd57, %rd11, %rd6;
$L__BB76_6:
	add.s64 	%rd15, %rd57, %rd10;
	and.b64  	%rd34, %rd15, 1;
	setp.eq.b64 	%p5, %rd34, 1;
	@%p5 bra 	$L__BB76_8;
	mad.lo.s64 	%rd35, %rd3, %rd59, %rd8;
	shl.b64 	%rd36, %rd35, 2;
	add.s64 	%rd37, %rd1, %rd36;
	ld.global.f32 	%f3, [%rd37];
	add.s64 	%rd38, %rd2, %rd35;
	ld.global.u8 	%rs1, [%rd38];
	setp.eq.s16 	%p6, %rs1, 0;
	mul.f32 	%f4, %f1, %f3;
	selp.f32 	%f5, %f2, %f4, %p6;
	max.f32 	%f6, %f5, 0fFF800000;
	mov.b32 	%r11, %f6;
	shfl.sync.bfly.b32	%r12|%p7, %r11, 16, 31, -1;
	mov.b32 	%f7, %r12;
	max.f32 	%f8, %f6, %f7;
	mov.b32 	%r13, %f8;
	shfl.sync.bfly.b32	%r14|%p8, %r13, 8, 31, -1;
	mov.b32 	%f9, %r14;
	max.f32 	%f10, %f8, %f9;
	mov.b32 	%r15, %f10;
	shfl.sync.bfly.b32	%r16|%p9, %r15, 4, 31, -1;
	mov.b32 	%f11, %r16;
	max.f32 	%f12, %f10, %f11;
	mov.b32 	%r17, %f12;
	shfl.sync.bfly.b32	%r18|%p10, %r17, 2, 31, -1;
	mov.b32 	%f13, %r18;
	max.f32 	%f14, %f12, %f13;
	mov.b32 	%r19, %f14;
	shfl.sync.bfly.b32	%r20|%p11, %r19, 1, 31, -1;
	mov.b32 	%f15, %r20;
	max.f32 	%f16, %f14, %f15;
	sub.f32 	%f17, %f5, %f16;
	fma.rn.f32 	%f18, %f17, 0f3BBB989D, 0f3F000000;
	cvt.sat.f32.f32 	%f19, %f18;
	mov.f32 	%f20, 0f4B400001;
	mov.f32 	%f21, 0f437C0000;
	fma.rm.f32 	%f22, %f19, %f21, %f20;
	add.f32 	%f23, %f22, 0fCB40007F;
	neg.f32 	%f24, %f23;
	fma.rn.f32 	%f25, %f17, 0f3FB8AA3B, %f24;
	fma.rn.f32 	%f26, %f17, 0f32A57060, %f25;
	mov.b32 	%r21, %f22;
	shl.b32 	%r22, %r21, 23;
	mov.b32 	%f27, %r22;
	ex2.approx.ftz.f32 	%f28, %f26;
	mul.f32 	%f29, %f28, %f27;
	add.f32 	%f30, %f29, 0f00000000;
	mov.b32 	%r23, %f30;
	shfl.sync.bfly.b32	%r24|%p12, %r23, 16, 31, -1;
	mov.b32 	%f31, %r24;
	add.f32 	%f32, %f30, %f31;
	mov.b32 	%r25, %f32;
	shfl.sync.bfly.b32	%r26|%p13, %r25, 8, 31, -1;
	mov.b32 	%f33, %r26;
	add.f32 	%f34, %f32, %f33;
	mov.b32 	%r27, %f34;
	shfl.sync.bfly.b32	%r28|%p14, %r27, 4, 31, -1;
	mov.b32 	%f35, %r28;
	add.f32 	%f36, %f34, %f35;
	mov.b32 	%r29, %f36;
	shfl.sync.bfly.b32	%r30|%p15, %r29, 2, 31, -1;
	mov.b32 	%f37, %r30;
	add.f32 	%f38, %f36, %f37;
	mov.b32 	%r31, %f38;
	shfl.sync.bfly.b32	%r32|%p16, %r31, 1, 31, -1;
	mov.b32 	%f39, %r32;
	add.f32 	%f40, %f38, %f39;
	div.rn.f32 	%f41, %f29, %f40;
	mad.lo.s64 	%rd39, %rd5, %rd59, %rd8;
	shl.b64 	%rd40, %rd39, 2;
	add.s64 	%rd41, %rd4, %rd40;
	st.global.f32 	[%rd41], %f41;
	mov.u64 	%rd59, %rd9;
$L__BB76_8:
	setp.eq.s64 	%p17, %rd15, 0;
	@%p17 bra 	$L__BB76_10;
$L__BB76_9:
	mad.lo.s64 	%rd42, %rd59, %rd3, %rd8;
	shl.b64 	%rd43, %rd42, 2;
	add.s64 	%rd44, %rd1, %rd43;
	ld.global.f32 	%f42, [%rd44];
	add.s64 	%rd45, %rd2, %rd42;
	ld.global.u8 	%rs2, [%rd45];
	setp.eq.s16 	%p18, %rs2, 0;
	mul.f32 	%f43, %f1, %f42;
	selp.f32 	%f44, %f2, %f43, %p18;
	max.f32 	%f45, %f44, 0fFF800000;
	mov.b32 	%r33, %f45;
	shfl.sync.bfly.b32	%r34|%p19, %r33, 16, 31, -1;
	mov.b32 	%f46, %r34;
	max.f32 	%f47, %f45, %f46;
	mov.b32 	%r35, %f47;
	shfl.sync.bfly.b32	%r36|%p20, %r35, 8, 31, -1;
	mov.b32 	%f48, %r36;
	max.f32 	%f49, %f47, %f48;
	mov.b32 	%r37, %f49;
	shfl.sync.bfly.b32	%r38|%p21, %r37, 4, 31, -1;
	mov.b32 	%f50, %r38;
	max.f32 	%f51, %f49, %f50;
	mov.b32 	%r39, %f51;
	shfl.sync.bfly.b32	%r40|%p22, %r39, 2, 31, -1;
	mov.b32 	%f52, %r40;
	max.f32 	%f53, %f51, %f52;
	mov.b32 	%r41, %f53;
	shfl.sync.bfly.b32	%r42|%p23, %r41, 1, 31, -1;
	mov.b32 	%f54, %r42;
	max.f32 	%f55, %f53, %f54;
	sub.f32 	%f56, %f44, %f55;
	fma.rn.f32 	%f57, %f56, 0f3BBB989D, 0f3F000000;
	cvt.sat.f32.f32 	%f58, %f57;
	mov.f32 	%f59, 0f4B400001;
	mov.f32 	%f60, 0f437C0000;
	fma.rm.f32 	%f61, %f58, %f60, %f59;
	add.f32 	%f62, %f61, 0fCB40007F;
	neg.f32 	%f63, %f62;
	fma.rn.f32 	%f64, %f56, 0f3FB8AA3B, %f63;
	fma.rn.f32 	%f65, %f56, 0f32A57060, %f64;
	mov.b32 	%r43, %f61;
	shl.b32 	%r44, %r43, 23;
	mov.b32 	%f66, %r44;
	ex2.approx.ftz.f32 	%f67, %f65;
	mul.f32 	%f68, %f67, %f66;
	add.f32 	%f69, %f68, 0f00000000;
	mov.b32 	%r45, %f69;
	shfl.sync.bfly.b32	%r46|%p24, %r45, 16, 31, -1;
	mov.b32 	%f70, %r46;
	add.f32 	%f71, %f69, %f70;
	mov.b32 	%r47, %f71;
	shfl.sync.bfly.b32	%r48|%p25, %r47, 8, 31, -1;
	mov.b32 	%f72, %r48;
	add.f32 	%f73, %f71, %f72;
	mov.b32 	%r49, %f73;
	shfl.sync.bfly.b32	%r50|%p26, %r49, 4, 31, -1;
	mov.b32 	%f74, %r50;
	add.f32 	%f75, %f73, %f74;
	mov.b32 	%r51, %f75;
	shfl.sync.bfly.b32	%r52|%p27, %r51, 2, 31, -1;
	mov.b32 	%f76, %r52;
	add.f32 	%f77, %f75, %f76;
	mov.b32 	%r53, %f77;
	shfl.sync.bfly.b32	%r54|%p28, %r53, 1, 31, -1;
	mov.b32 	%f78, %r54;
	add.f32 	%f79, %f77, %f78;
	div.rn.f32 	%f80, %f68, %f79;
	mad.lo.s64 	%rd46, %rd59, %rd5, %rd8;
	shl.b64 	%rd47, %rd46, 2;
	add.s64 	%rd48, %rd4, %rd47;
	st.global.f32 	[%rd48], %f80;
	add.s64 	%rd49, %rd59, %rd6;
	mad.lo.s64 	%rd50, %rd49, %rd3, %rd8;
	shl.b64 	%rd51, %rd50, 2;
	add.s64 	%rd52, %rd1, %rd51;
	ld.global.f32 	%f81, [%rd52];
	add.s64 	%rd53, %rd2, %rd50;
	ld.global.u8 	%rs3, [%rd53];
	setp.eq.s16 	%p29, %rs3, 0;
	mul.f32 	%f82, %f1, %f81;
	selp.f32 	%f83, %f2, %f82, %p29;
	max.f32 	%f84, %f83, 0fFF800000;
	mov.b32 	%r55, %f84;
	shfl.sync.bfly.b32	%r56|%p30, %r55, 16, 31, -1;
	mov.b32 	%f85, %r56;
	max.f32 	%f86, %f84, %f85;
	mov.b32 	%r57, %f86;
	shfl.sync.bfly.b32	%r58|%p31, %r57, 8, 31, -1;
	mov.b32 	%f87, %r58;
	max.f32 	%f88, %f86, %f87;
	mov.b32 	%r59, %f88;
	shfl.sync.bfly.b32	%r60|%p32, %r59, 4, 31, -1;
	mov.b32 	%f89, %r60;
	max.f32 	%f90, %f88, %f89;
	mov.b32 	%r61, %f90;
	shfl.sync.bfly.b32	%r62|%p33, %r61, 2, 31, -1;
	mov.b32 	%f91, %r62;
	max.f32 	%f92, %f90, %f91;
	mov.b32 	%r63, %f92;
	shfl.sync.bfly.b32	%r64|%p34, %r63, 1, 31, -1;
	mov.b32 	%f93, %r64;
	max.f32 	%f94, %f92, %f93;
	sub.f32 	%f95, %f83, %f94;
	fma.rn.f32 	%f96, %f95, 0f3BBB989D, 0f3F000000;
	cvt.sat.f32.f32 	%f97, %f96;
	fma.rm.f32 	%f98, %f97, %f60, %f59;
	add.f32 	%f99, %f98, 0fCB40007F;
	neg.f32 	%f100, %f99;
	fma.rn.f32 	%f101, %f95, 0f3FB8AA3B, %f100;
	fma.rn.f32 	%f102, %f95, 0f32A57060, %f101;
	mov.b32 	%r65, %f98;
	shl.b32 	%r66, %r65, 23;
	mov.b32 	%f103, %r66;
	ex2.approx.ftz.f32 	%f104, %f102;
	mul.f32 	%f105, %f104, %f103;
	add.f32 	%f106, %f105, 0f00000000;
	mov.b32 	%r67, %f106;
	shfl.sync.bfly.b32	%r68|%p35, %r67, 16, 31, -1;
	mov.b32 	%f107, %r68;
	add.f32 	%f108, %f106, %f107;
	mov.b32 	%r69, %f108;
	shfl.sync.bfly.b32	%r70|%p36, %r69, 8, 31, -1;
	mov.b32 	%f109, %r70;
	add.f32 	%f110, %f108, %f109;
	mov.b32 	%r71, %f110;
	shfl.sync.bfly.b32	%r72|%p37, %r71, 4, 31, -1;
	mov.b32 	%f111, %r72;
	add.f32 	%f112, %f110, %f111;
	mov.b32 	%r73, %f112;
	shfl.sync.bfly.b32	%r74|%p38, %r73, 2, 31, -1;
	mov.b32 	%f113, %r74;
	add.f32 	%f114, %f112, %f113;
	mov.b32 	%r75, %f114;
	shfl.sync.bfly.b32	%r76|%p39, %r75, 1, 31, -1;
	mov.b32 	%f115, %r76;
	add.f32 	%f116, %f114, %f115;
	div.rn.f32 	%f117, %f105, %f116;
	mad.lo.s64 	%rd54, %rd49, %rd5, %rd8;
	shl.b64 	%rd55, %rd54, 2;
	add.s64 	%rd56, %rd4, %rd55;
	st.global.f32 	[%rd56], %f117;
	add.s64 	%rd59, %rd49, %rd6;
	setp.lt.s64 	%p40, %rd59, %rd19;
	@%p40 bra 	$L__BB76_9;
$L__BB76_10:
	ret;

}
	// .globl	_Z15SoftmaxWarpImplI24ElementwiseScaleMaskLoadIffbE11DirectStoreIffEfLi1ELi1ELi32ELi1ELb1EL9Algorithm0EEvT_T0_ll
.visible .entry _Z15SoftmaxWarpImplI24ElementwiseScaleMaskLoadIffbE11DirectStoreIffEfLi1ELi1ELi32ELi1ELb1EL9Algorithm0EEvT_T0_ll(
	.param .align 8 .b8 _Z15SoftmaxWarpImplI24ElementwiseScaleMaskLoadIffbE11DirectStoreIffEfLi1ELi1ELi32ELi1ELb1EL9Algorithm0EEvT_T0_ll_param_0[32],
	.param .align 8 .b8 _Z15SoftmaxWarpImplI24ElementwiseScaleMaskLoadIffbE11DirectStoreIffEfLi1ELi1ELi32ELi1ELb1EL9Algorithm0EEvT_T0_ll_param_1[16],
	.param .u64 _Z15SoftmaxWarpImplI24ElementwiseScaleMaskLoadIffbE11DirectStoreIffEfLi1ELi1ELi32ELi1ELb1EL9Algorithm0EEvT_T0_ll_param_2,
	.param .u64 _Z15SoftmaxWarpImplI24ElementwiseScaleMaskLoadIffbE11DirectStoreIffEfLi1ELi1ELi32ELi1ELb1EL9Algorithm0EEvT_T0_ll_param_3
)
{
	.reg .pred 	%p<47>;
	.reg .b16 	%rs<4>;
	.reg .b32 	%r<77>;
	.reg .b32 	%f<135>;
	.reg .b64 	%rd<60>;

	ld.param.v2.f32 	{%f2, %f1}, [_Z15SoftmaxWarpImplI24ElementwiseScaleMaskLoadIffbE11DirectStoreIffEfLi1ELi1ELi32ELi1ELb1EL9Algorithm0EEvT_T0_ll_param_0+24];
	ld.param.u64 	%rd3, [_Z15SoftmaxWarpImplI24ElementwiseScaleMaskLoadIffbE11DirectStoreIffEfLi1ELi1ELi32ELi1ELb1EL9Algorithm0EEvT_T0_ll_param_0+16];
	ld.param.u64 	%rd5, [_Z15SoftmaxWarpImplI24ElementwiseScaleMaskLoadIffbE11DirectStoreIffEfLi1ELi1ELi32ELi1ELb1EL9Algorithm0EEvT_T0_ll_param_1+8];
	ld.param.u64 	%rd22, [_Z15SoftmaxWarpImplI24ElementwiseScaleMaskLoadIffbE11DirectStoreIffEfLi1ELi1ELi32ELi1ELb1EL9Algorithm0EEvT_T0_ll_param_1];
	ld.param.u64 	%rd23, [_Z15SoftmaxWarpImplI24ElementwiseScaleMaskLoadIffbE11DirectStoreIffEfLi1ELi1ELi32ELi1ELb1EL9Algorithm0EEvT_T0_ll_param_0+8];
	ld.param.u64 	%rd24, [_Z15SoftmaxWarpImplI24ElementwiseScaleMaskLoadIffbE11DirectStoreIffEfLi1ELi1ELi32ELi1ELb1EL9Algorithm0EEvT_T0_ll_param_0];
	ld.param.u64 	%rd20, [_Z15SoftmaxWarpImplI24ElementwiseScaleMaskLoadIffbE11DirectStoreIffEfLi1ELi1ELi32ELi1ELb1EL9Algorithm0EEvT_T0_ll_param_2];
	ld.param.u64 	%rd21, [_Z15SoftmaxWarpImplI24ElementwiseScaleMaskLoadIffbE11DirectStoreIffEfLi1ELi1ELi32ELi1ELb1EL9Algorithm0EEvT_T0_ll_param_3];
	cvta.to.global.u64 	%rd1, %rd24;
	cvta.to.global.u64 	%rd2, %rd23;
	cvta.to.global.u64 	%rd4, %rd22;
	setp.lt.s64 	%p1, %rd21, 33;
	@%p1 bra 	$L__BB77_2;
	mov.u64 	%rd25, $str;
	cvta.global.u64 	%rd26, %rd25;
	mov.u64 	%rd27, $str$1;
	cvta.global.u64 	%rd28, %rd27;
	mov.u64 	%rd29, __unnamed_78;
	cvta.global.u64 	%rd30, %rd29;
	{ // callseq 77, 0
	.param .b64 param0;
	st.param.b64 	[param0], %rd26;
	.param .b64 param1;
	st.param.b64 	[param1], %rd28;
	.param .b32 param2;
	st.param.b32 	[param2], 254;
	.param .b64 param3;
	st.param.b64 	[param3], %rd30;
	.param .b64 param4;
	st.param.b64 	[param4], 1;
	call.uni 
	__assertfail, 
	(
	param0, 
	param1, 
	param2, 
	param3, 
	param4
	);
	} // callseq 77
$L__BB77_2:
	mov.u32 	%r1, %ctaid.x;
	mov.u32 	%r2, %ntid.y;
	mov.u32 	%r3, %tid.y;
	mad.lo.s32 	%r4, %r1, %r2, %r3;
	mov.u32 	%r5, %nctaid.x;
	mul.lo.s32 	%r6, %r5, %r2;
	cvt.s64.s32 	%rd6, %r6;
	cvt.s64.s32 	%rd7, %r4;
	setp.le.s64 	%p2, %rd20, %rd7;
	@%p2 bra 	$L__BB77_21;
	mov.u32 	%r7, %tid.x;
	cvt.u64.u32 	%rd8, %r7;
	add.s64 	%rd9, %rd6, %rd7;
	max.s64 	%rd31, %rd20, %rd9;
	setp.lt.s64 	%p3, %rd9, %rd20;
	selp.u64 	%rd10, 1, 0, %p3;
	add.s64 	%rd32, %rd9, %rd10;
	sub.s64 	%rd11, %rd31, %rd32;
	or.b64  	%rd33, %rd11, %rd6;
	and.b64  	%rd34, %rd33, -4294967296;
	setp.ne.s64 	%p4, %rd34, 0;
	@%p4 bra 	$L__BB77_5;
	cvt.u32.u64 	%r8, %rd6;
	cvt.u32.u64 	%r9, %rd11;
	div.u32 	%r10, %r9, %r8;
	cvt.u64.u32 	%rd57, %r10;
	bra.uni 	$L__BB77_6;
$L__BB77_5:
	div.u64 	%rd57, %rd11, %rd6;
$L__BB77_6:
	add.s64 	%rd15, %rd57, %rd10;
	and.b64  	%rd35, %rd15, 1;
	setp.eq.b64 	%p5, %rd35, 1;
	mov.u64 	%rd59, %rd7;
	@%p5 bra 	$L__BB77_11;
	setp.le.s64 	%p6, %rd21, %rd8;
	mov.f32 	%f129, 0fFF800000;
	mov.f32 	%f130, %f129;
	@%p6 bra 	$L__BB77_9;
	mad.lo.s64 	%rd36, %rd3, %rd7, %rd8;
	shl.b64 	%rd37, %rd36, 2;
	add.s64 	%rd38, %rd1, %rd37;
	ld.global.f32 	%f19, [%rd38];
	add.s64 	%rd39, %rd2, %rd36;
	ld.global.u8 	%rs1, [%rd39];
	setp.eq.s16 	%p7, %rs1, 0;
	mul.f32 	%f20, %f1, %f19;
	selp.f32 	%f129, %f2, %f20, %p7;
	max.f32 	%f130, %f129, 0fFF800000;
$L__BB77_9:
	setp.le.s64 	%p8, %rd21, %rd8;
	mov.b32 	%r11, %f130;
	shfl.sync.bfly.b32	%r12|%p9, %r11, 16, 31, -1;
	mov.b32 	%f21, %r12;
	max.f32 	%f22, %f130, %f21;
	mov.b32 	%r13, %f22;
	shfl.sync.bfly.b32	%r14|%p10, %r13, 8, 31, -1;
	mov.b32 	%f23, %r14;
	max.f32 	%f24, %f22, %f23;
	mov.b32 	%r15, %f24;
	shfl.sync.bfly.b32	%r16|%p11, %r15, 4, 31, -1;
	mov.b32 	%f25, %r16;
	max.f32 	%f26, %f24, %f25;
	mov.b32 	%r17, %f26;
	shfl.sync.bfly.b32	%r18|%p12, %r17, 2, 31, -1;
	mov.b32 	%f27, %r18;
	max.f32 	%f28, %f26, %f27;
	mov.b32 	%r19, %f28;
	shfl.sync.bfly.b32	%r20|%p13, %r19, 1, 31, -1;
	mov.b32 	%f29, %r20;
	max.f32 	%f30, %f28, %f29;
	sub.f32 	%f31, %f129, %f30;
	fma.rn.f32 	%f32, %f31, 0f3BBB989D, 0f3F000000;
	cvt.sat.f32.f32 	%f33, %f32;
	mov.f32 	%f34, 0f4B400001;
	mov.f32 	%f35, 0f437C0000;
	fma.rm.f32 	%f36, %f33, %f35, %f34;
	add.f32 	%f37, %f36, 0fCB40007F;
	neg.f32 	%f38, %f37;
	fma.rn.f32 	%f39, %f31, 0f3FB8AA3B, %f38;
	fma.rn.f32 	%f40, %f31, 0f32A57060, %f39;
	mov.b32 	%r21, %f36;
	shl.b32 	%r22, %r21, 23;
	mov.b32 	%f41, %r22;
	ex2.approx.ftz.f32 	%f42, %f40;
	mul.f32 	%f43, %f42, %f41;
	add.f32 	%f44, %f43, 0f00000000;
	mov.b32 	%r23, %f44;
	shfl.sync.bfly.b32	%r24|%p14, %r23, 16, 31, -1;
	mov.b32 	%f45, %r24;
	add.f32 	%f46, %f44, %f45;
	mov.b32 	%r25, %f46;
	shfl.sync.bfly.b32	%r26|%p15, %r25, 8, 31, -1;
	mov.b32 	%f47, %r26;
	add.f32 	%f48, %f46, %f47;
	mov.b32 	%r27, %f48;
	shfl.sync.bfly.b32	%r28|%p16, %r27, 4, 31, -1;
	mov.b32 	%f49, %r28;
	add.f32 	%f50, %f48, %f49;
	mov.b32 	%r29, %f50;
	shfl.sync.bfly.b32	%r30|%p17, %r29, 2, 31, -1;
	mov.b32 	%f51, %r30;
	add.f32 	%f52, %f50, %f51;
	mov.b32 	%r31, %f52;
	shfl.sync.bfly.b32	%r32|%p18, %r31, 1, 31, -1;
	mov.b32 	%f53, %r32;
	add.f32 	%f54, %f52, %f53;
	div.rn.f32 	%f7, %f43, %f54;
	mov.u64 	%rd59, %rd9;
	@%p8 bra 	$L__BB77_11;
	mad.lo.s64 	%rd40, %rd5, %rd7, %rd8;
	shl.b64 	%rd41, %rd40, 2;
	add.s64 	%rd42, %rd4, %rd41;
	st.global.f32 	[%rd42], %f7;
$L__BB77_11:
	setp.eq.s64 	%p19, %rd15, 0;
	@%p19 bra 	$L__BB77_21;
$L__BB77_12:
	setp.le.s64 	%p20, %rd21, %rd8;
	mov.f32 	%f131, 0fFF800000;
	mov.f32 	%f132, %f131;
	@%p20 bra 	$L__BB77_14;
	mad.lo.s64 	%rd43, %rd59, %rd3, %rd8;
	shl.b64 	%rd44, %rd43, 2;
	add.s64 	%rd45, %rd1, %rd44;
	ld.global.f32 	%f56, [%rd45];
	add.s64 	%rd46, %rd2, %rd43;
	ld.global.u8 	%rs2, [%rd46];
	setp.eq.s16 	%p21, %rs2, 0;
	mul.f32 	%f57, %f1, %f56;
	selp.f32 	%f131, %f2, %f57, %p21;
	max.f32 	%f132, %f131, 0fFF800000;
$L__BB77_14:
	setp.le.s64 	%p22, %rd21, %rd8;
	mov.b32 	%r33, %f132;
	shfl.sync.bfly.b32	%r34|%p23, %r33, 16, 31, -1;
	mov.b32 	%f58, %r34;
	max.f32 	%f59, %f132, %f58;
	mov.b32 	%r35, %f59;
	shfl.sync.bfly.b32	%r36|%p24, %r35, 8, 31, -1;
	mov.b32 	%f60, %r36;
	max.f32 	%f61, %f59, %f60;
	mov.b32 	%r37, %f61;
	shfl.sync.bfly.b32	%r38|%p25, %r37, 4, 31, -1;
	mov.b32 	%f62, %r38;
	max.f32 	%f63, %f61, %f62;
	mov.b32 	%r39, %f63;
	shfl.sync.bfly.b32	%r40|%p26, %r39, 2, 31, -1;
	mov.b32 	%f64, %r40;
	max.f32 	%f65, %f63, %f64;
	mov.b32 	%r41, %f65;
	shfl.sync.bfly.b32	%r42|%p27, %r41, 1, 31, -1;
	mov.b32 	%f66, %r42;
	max.f32 	%f67, %f65, %f66;
	sub.f32 	%f68, %f131, %f67;
	fma.rn.f32 	%f69, %f68, 0f3BBB989D, 0f3F000000;
	cvt.sat.f32.f32 	%f70, %f69;
	mov.f32 	%f71, 0f4B400001;
	mov.f32 	%f72, 0f437C0000;
	fma.rm.f32 	%f73, %f70, %f72, %f71;
	add.f32 	%f74, %f73, 0fCB40007F;
	neg.f32 	%f75, %f74;
	fma.rn.f32 	%f76, %f68, 0f3FB8AA3B, %f75;
	fma.rn.f32 	%f77, %f68, 0f32A57060, %f76;
	mov.b32 	%r43, %f73;
	shl.b32 	%r44, %r43, 23;
	mov.b32 	%f78, %r44;
	ex2.approx.ftz.f32 	%f79, %f77;
	mul.f32 	%f80, %f79, %f78;
	add.f32 	%f81, %f80, 0f00000000;
	mov.b32 	%r45, %f81;
	shfl.sync.bfly.b32	%r46|%p28, %r45, 16, 31, -1;
	mov.b32 	%f82, %r46;
	add.f32 	%f83, %f81, %f82;
	mov.b32 	%r47, %f83;
	shfl.sync.bfly.b32	%r48|%p29, %r47, 8, 31, -1;
	mov.b32 	%f84, %r48;
	add.f32 	%f85, %f83, %f84;
	mov.b32 	%r49, %f85;
	shfl.sync.bfly.b32	%r50|%p30, %r49, 4, 31, -1;
	mov.b32 	%f86, %r50;
	add.f32 	%f87, %f85, %f86;
	mov.b32 	%r51, %f87;
	shfl.sync.bfly.b32	%r52|%p31, %r51, 2, 31, -1;
	mov.b32 	%f88, %r52;
	add.f32 	%f89, %f87, %f88;
	mov.b32 	%r53, %f89;
	shfl.sync.bfly.b32	%r54|%p32, %r53, 1, 31, -1;
	mov.b32 	%f90, %r54;
	add.f32 	%f91, %f89, %f90;
	div.rn.f32 	%f12, %f80, %f91;
	@%p22 bra 	$L__BB77_16;
	mad.lo.s64 	%rd47, %rd59, %rd5, %rd8;
	shl.b64 	%rd48, %rd47, 2;
	add.s64 	%rd49, %rd4, %rd48;
	st.global.f32 	[%rd49], %f12;
$L__BB77_16:
	setp.le.s64 	%p33, %rd21, %rd8;
	add.s64 	%rd18, %rd59, %rd6;
	mov.f32 	%f133, 0fFF800000;
	mov.f32 	%f134, %f133;
	@%p33 bra 	$L__BB77_18;
	mad.lo.s64 	%rd50, %rd18, %rd3, %rd8;
	shl.b64 	%rd51, %rd50, 2;
	add.s64 	%rd52, %rd1, %rd51;
	ld.global.f32 	%f93, [%rd52];
	add.s64 	%rd53, %rd2, %rd50;
	ld.global.u8 	%rs3, [%rd53];
	setp.eq.s16 	%p34, %rs3, 0;
	mul.f32 	%f94, %f1, %f93;
	selp.f32 	%f133, %f2, %f94, %p34;
	max.f32 	%f134, %f133, 0fFF800000;
$L__BB77_18:
	setp.le.s64 	%p35, %rd21, %rd8;
	mov.b32 	%r55, %f134;
	shfl.sync.bfly.b32	%r56|%p36, %r55, 16, 31, -1;
	mov.b32 	%f95, %r56;
	max.f32 	%f96, %f134, %f95;
	mov.b32 	%r57, %f96;
	shfl.sync.bfly.b32	%r58|%p37, %r57, 8, 31, -1;
	mov.b32 	%f97, %r58;
	max.f32 	%f98, %f96, %f97;
	mov.b32 	%r59, %f98;
	shfl.sync.bfly.b32	%r60|%p38, %r59, 4, 31, -1;
	mov.b32 	%f99, %r60;
	max.f32 	%f100, %f98, %f99;
	mov.b32 	%r61, %f100;
	shfl.sync.bfly.b32	%r62|%p39, %r61, 2, 31, -1;
	mov.b32 	%f101, %r62;
	max.f32 	%f102, %f100, %f101;
	mov.b32 	%r63, %f102;
	shfl.sync.bfly.b32	%r64|%p40, %r63, 1, 31, -1;
	mov.b32 	%f103, %r64;
	max.f32 	%f104, %f102, %f103;
	sub.f32 	%f105, %f133, %f104;
	fma.rn.f32 	%f106, %f105, 0f3BBB989D, 0f3F000000;
	cvt.sat.f32.f32 	%f107, %f106;
	mov.f32 	%f108, 0f4B400001;
	mov.f32 	%f109, 0f437C0000;
	fma.rm.f32 	%f110, %f107, %f109, %f108;
	add.f32 	%f111, %f110, 0fCB40007F;
	neg.f32 	%f112, %f111;
	fma.rn.f32 	%f113, %f105, 0f3FB8AA3B, %f112;
	fma.rn.f32 	%f114, %f105, 0f32A57060, %f113;
	mov.b32 	%r65, %f110;
	shl.b32 	%r66, %r65, 23;
	mov.b32 	%f115, %r66;
	ex2.approx.ftz.f32 	%f116, %f114;
	mul.f32 	%f117, %f116, %f115;
	add.f32 	%f118, %f117, 0f00000000;
	mov.b32 	%r67, %f118;
	shfl.sync.bfly.b32	%r68|%p41, %r67, 16, 31, -1;
	mov.b32 	%f119, %r68;
	add.f32 	%f120, %f118, %f119;
	mov.b32 	%r69, %f120;
	shfl.sync.bfly.b32	%r70|%p42, %r69, 8, 31, -1;
	mov.b32 	%f121, %r70;
	add.f32 	%f122, %f120, %f121;
	mov.b32 	%r71, %f122;
	shfl.sync.bfly.b32	%r72|%p43, %r71, 4, 31, -1;
	mov.b32 	%f123, %r72;
	add.f32 	%f124, %f122, %f123;
	mov.b32 	%r73, %f124;
	shfl.sync.bfly.b32	%r74|%p44, %r73, 2, 31, -1;
	mov.b32 	%f125, %r74;
	add.f32 	%f126, %f124, %f125;
	mov.b32 	%r75, %f126;
	shfl.sync.bfly.b32	%r76|%p45, %r75, 1, 31, -1;
	mov.b32 	%f127, %r76;
	add.f32 	%f128, %f126, %f127;
	div.rn.f32 	%f17, %f117, %f128;
	@%p35 bra 	$L__BB77_20;
	mad.lo.s64 	%rd54, %rd18, %rd5, %rd8;
	shl.b64 	%rd55, %rd54, 2;
	add.s64 	%rd56, %rd4, %rd55;
	st.global.f32 	[%rd56], %f17;
$L__BB77_20:
	add.s64 	%rd59, %rd18, %rd6;
	setp.lt.s64 	%p46, %rd59, %rd20;
	@%p46 bra 	$L__BB77_12;
$L__BB77_21:
	ret;

}
	// .globl	_Z15SoftmaxWarpImplI24ElementwiseScaleMaskLoadIffbE11DirectStoreIffEfLi1ELi2ELi32ELi1ELb0EL9Algorithm0EEvT_T0_ll
.visible .entry _Z15SoftmaxWarpImplI24ElementwiseScaleMaskLoadIffbE11DirectStoreIffEfLi1ELi2ELi32ELi1ELb0EL9Algorithm0EEvT_T0_ll(
	.param .align 8 .b8 _Z15SoftmaxWarpImplI24ElementwiseScaleMaskLoadIffbE11DirectStoreIffEfLi1ELi2ELi32ELi1ELb0EL9Algorithm0EEvT_T0_ll_param_0[32],
	.param .align 8 .b8 _Z15SoftmaxWarpImplI24ElementwiseScaleMaskLoadIffbE11DirectStoreIffEfLi1ELi2ELi32ELi1ELb0EL9Algorithm0EEvT_T0_ll_param_1[16],
	.param .u64 _Z15SoftmaxWarpImplI24ElementwiseScaleMaskLoadIffbE11DirectStoreIffEfLi1ELi2ELi32ELi1ELb0EL9Algorithm0EEvT_T0_ll_param_2,
	.param .u64 _Z15SoftmaxWarpImplI24ElementwiseScaleMaskLoadIffbE11DirectStoreIffEfLi1ELi2ELi32ELi1ELb0EL9Algorithm0EEvT_T0_ll_param_3
)
{
	.reg .pred 	%p<16>;
	.reg .b16 	%rs<3>;
	.reg .b32 	%r<32>;
	.reg .b32 	%f<59>;
	.reg .b64 	%rd<30>;

	ld.param.u64 	%rd1, [_Z15SoftmaxWarpImplI24ElementwiseScaleMaskLoadIffbE11DirectStoreIffEfLi1ELi2ELi32ELi1ELb0EL9Algorithm0EEvT_T0_ll_param_0];
	ld.param.u64 	%rd2, [_Z15SoftmaxWarpImplI24ElementwiseScaleMaskLoadIffbE11DirectStoreIffEfLi1ELi2ELi32ELi1ELb0EL9Algorithm0EEvT_T0_ll_param_0+8];
	ld.param.u64 	%rd3, [_Z15SoftmaxWarpImplI24ElementwiseScaleMaskLoadIffbE11DirectStoreIffEfLi1ELi2ELi32ELi1ELb0EL9Algorithm0EEvT_T0_ll_param_0+16];
	ld.param.v2.f32 	{%f2, %f1}, [_Z15SoftmaxWarpImplI24ElementwiseScaleMaskLoadIffbE11DirectStoreIffEfLi1ELi2ELi32ELi1ELb0EL9Algorithm0EEvT_T0_ll_param_0+24];
	ld.param.u64 	%rd4, [_Z15SoftmaxWarpImplI24ElementwiseScaleMaskLoadIffbE11DirectStoreIffEfLi1ELi2ELi32ELi1ELb0EL9Algorithm0EEvT_T0_ll_param_1];
	ld.param.u64 	%rd5, [_Z15SoftmaxWarpImplI24ElementwiseScaleMaskLoadIffbE11DirectStoreIffEfLi1ELi2ELi32ELi1ELb0EL9Algorithm0EEvT_T0_ll_param_1+8];
	ld.param.u64 	%rd14, [_Z15SoftmaxWarpImplI24ElementwiseScaleMaskLoadIffbE11DirectStoreIffEfLi1ELi2ELi32ELi1ELb0EL9Algorithm0EEvT_T0_ll_param_2];
	ld.param.u64 	%rd15, [_Z15SoftmaxWarpImplI24ElementwiseScaleMaskLoadIffbE11DirectStoreIffEfLi1ELi2ELi32ELi1ELb0EL9Algorithm0EEvT_T0_ll_param_3];
	setp.lt.s64 	%p1, %rd15, 65;
	@%p1 bra 	$L__BB78_2;
	mov.u64 	%rd16, $str;
	cvta.global.u64 	%rd17, %rd16;
	mov.u64 	%rd18, $str$1;
	cvta.global.u64 	%rd19, %rd18;
	mov.u64 	%rd20, __unnamed_79;
	cvta.global.u64 	%rd21, %rd20;
	{ // callseq 78, 0
	.param .b64 param0;
	st.param.b64 	[param0], %rd17;
	.param .b64 param1;
	st.param.b64 	[param1], %rd19;
	.param .b32 param2;
	st.param.b32 	[param2], 254;
	.param .b64 param3;
	st.param.b64 	[param3], %rd21;
	.param .b64 param4;
	st.param.b64 	[param4], 1;
	call.uni 
	__assertfail, 
	(
	param0, 
	param1, 
	param2, 
	param3, 
	param4
	);
	} // callseq 78
$L__BB78_2:
	mov.u32 	%r2, %ctaid.x;
	mov.u32 	%r3, %ntid.y;
	mov.u32 	%r4, %tid.y;
	mad.lo.s32 	%r5, %r2, %r3, %r4;
	mov.u32 	%r6, %nctaid.x;
	mul.lo.s32 	%r1, %r6, %r3;
	cvt.s64.s32 	%rd29, %r5;
	setp.le.s64 	%p2, %rd14, %rd29;
	@%p2 bra 	$L__BB78_5;
	mov.u32 	%r7, %tid.x;
	cvt.u64.u32 	%rd7, %r7;
	cvta.to.global.u64 	%rd8, %rd4;
	cvta.to.global.u64 	%rd9, %rd2;
	cvta.to.global.u64 	%rd10, %rd1;
	cvt.s64.s32 	%rd11, %r1;
$L__BB78_4:
	mad.lo.s64 	%rd22, %rd29, %rd3, %rd7;
	shl.b64 	%rd23, %rd22, 2;
	add.s64 	%rd24, %rd10, %rd23;
	ld.global.f32 	%f3, [%rd24];
	add.s64 	%rd25, %rd9, %rd22;
	ld.global.u8 	%rs1, [%rd25];
	setp.eq.s16 	%p3, %rs1, 0;
	mul.f32 	%f4, %f1, %f3;
	selp.f32 	%f5, %f2, %f4, %p3;
	max.f32 	%f6, %f5, 0fFF800000;
	ld.global.f32 	%f7, [%rd24+128];
	ld.global.u8 	%rs2, [%rd25+32];
	setp.eq.s16 	%p4, %rs2, 0;
	mul.f32 	%f8, %f1, %f7;
	selp.f32 	%f9, %f2, %f8, %p4;
	max.f32 	%f10, %f6, %f9;
	mov.b32 	%r8, %f10;
	shfl.sync.bfly.b32	%r9|%p5, %r8, 16, 31, -1;
	mov.b32 	%f11, %r9;
	max.f32 	%f12, %f10, %f11;
	mov.b32 	%r10, %f12;
	shfl.sync.bfly.b32	%r11|%p6, %r10, 8, 31, -1;
	mov.b32 	%f13, %r11;
	max.f32 	%f14, %f12, %f13;
	mov.b32 	%r12, %f14;
	shfl.sync.bfly.b32	%r13|%p7, %r12, 4, 31, -1;
	mov.b32 	%f15, %r13;
	max.f32 	%f16, %f14, %f15;
	mov.b32 	%r14, %f16;
	shfl.sync.bfly.b32	%r15|%p8, %r14, 2, 31, -1;
	mov.b32 	%f17, %r15;
	max.f32 	%f18, %f16, %f17;
	mov.b32 	%r16, %f18;
	shfl.sync.bfly.b32	%r17|%p9, %r16, 1, 31, -1;
	mov.b32 	%f19, %r17;
	max.f32 	%f20, %f18, %f19;
	sub.f32 	%f21, %f5, %f20;
	fma.rn.f32 	%f22, %f21, 0f3BBB989D, 0f3F000000;
	cvt.sat.f32.f32 	%f23, %f22;
	mov.f32 	%f24, 0f4B400001;
	mov.f32 	%f25, 0f437C0000;
	fma.rm.f32 	%f26, %f23, %f25, %f24;
	add.f32 	%f27, %f26, 0fCB40007F;
	neg.f32 	%f28, %f27;
	fma.rn.f32 	%f29, %f21, 0f3FB8AA3B, %f28;
	fma.rn.f32 	%f30, %f21, 0f32A57060, %f29;
	mov.b32 	%r18, %f26;
	shl.b32 	%r19, %r18, 23;
	mov.b32 	%f31, %r19;
	ex2.approx.ftz.f32 	%f32, %f30;
	mul.f32 	%f33, %f32, %f31;
	add.f32 	%f34, %f33, 0f00000000;
	sub.f32 	%f35, %f9, %f20;
	fma.rn.f32 	%f36, %f35, 0f3BBB989D, 0f3F000000;
	cvt.sat.f32.f32 	%f37, %f36;
	fma.rm.f32 	%f38, %f37, %f25, %f24;
	add.f32 	%f39, %f38, 0fCB40007F;
	neg.f32 	%f40, %f39;
	fma.rn.f32 	%f41, %f35, 0f3FB8AA3B, %f40;
	fma.rn.f32 	%f42, %f35, 0f32A57060, %f41;
	mov.b32 	%r20, %f38;
	shl.b32 	%r21, %r20, 23;
	mov.b32 	%f43, %r21;
	ex2.approx.ftz.f32 	%f44, %f42;
	mul.f32 	%f45, %f44, %f43;
	add.f32 	%f46, %f34, %f45;
	mov.b32 	%r22, %f46;
	shfl.sync.bfly.b32	%r23|%p10, %r22, 16, 31, -1;
	mov.b32 	%f47, %r23;
	add.f32 	%f48, %f46, %f47;
	mov.b32 	%r24, %f48;
	shfl.sync.bfly.b32	%r25|%p11, %r24, 8, 31, -1;
	mov.b32 	%f49, %r25;
	add.f32 	%f50, %f48, %f49;
	mov.b32 	%r26, %f50;
	shfl.sync.bfly.b32	%r27|%p12, %r26, 4, 31, -1;
	mov.b32 	%f51, %r27;
	add.f32 	%f52, %f50, %f51;
	mov.b32 	%r28, %f52;
	shfl.sync.bfly.b32	%r29|%p13, %r28, 2, 31, -1;
	mov.b32 	%f53, %r29;
	add.f32 	%f54, %f52, %f53;
	mov.b32 	%r30, %f54;
	shfl.sync.bfly.b32	%r31|%p14, %r30, 1, 31, -1;
	mov.b32 	%f55, %r31;
	add.f32 	%f56, %f54, %f55;
	div.rn.f32 	%f57, %f33, %f56;
	div.rn.f32 	%f58, %f45, %f56;
	mad.lo.s64 	%rd26, %rd29, %rd5, %rd7;
	shl.b64 	%rd27, %rd26, 2;
	add.s64 	%rd28, %rd8, %rd27;
	st.global.f32 	[%rd28], %f57;
	st.global.f32 	[%rd28+128], %f58;
	add.s64 	%rd29, %rd29, %rd11;
	setp.lt.s64 	%p15, %rd29, %rd14;
	@%p15 bra 	$L__BB78_4;
$L__BB78_5:
	ret;

}
	// .globl	_Z15SoftmaxWarpImplI24ElementwiseScaleMaskLoadIffbE11DirectStoreIffEfLi1ELi2ELi32ELi1ELb1EL9Algorithm0EEvT_T0_ll
.visible .entry _Z15SoftmaxWarpImplI24ElementwiseScaleMaskLoadIffbE11DirectStoreIffEfLi1ELi2ELi32ELi1ELb1EL9Algorithm0EEvT_T0_ll(
	.param .align 8 .b8 _Z15SoftmaxWarpImplI24ElementwiseScaleMaskLoadIffbE11DirectStoreIffEfLi1ELi2ELi32ELi1ELb1EL9Algorithm0EEvT_T0_ll_param_0[32],
	.param .align 8 .b8 _Z15SoftmaxWarpImplI24ElementwiseScaleMaskLoadIffbE11DirectStoreIffEfLi1ELi2ELi32ELi1ELb1EL9Algorithm0EEvT_T0_ll_param_1[16],
	.param .u64 _Z15SoftmaxWarpImplI24ElementwiseScaleMaskLoadIffbE11DirectStoreIffEfLi1ELi2ELi32ELi1ELb1EL9Algorithm0EEvT_T0_ll_param_2,
	.param .u64 _Z15SoftmaxWarpImplI24ElementwiseScaleMaskLoadIffbE11DirectStoreIffEfLi1ELi2ELi32ELi1ELb1EL9Algorithm0EEvT_T0_ll_param_3
)
{
	.reg .pred 	%p<20>;
	.reg .b16 	%rs<3>;
	.reg .b32 	%r<33>;
	.reg .b32 	%f<69>;
	.reg .b64 	%rd<36>;

	ld.param.u64 	%rd3, [_Z15SoftmaxWarpImplI24ElementwiseScaleMaskLoadIffbE11DirectStoreIffEfLi1ELi2ELi32ELi1ELb1EL9Algorithm0EEvT_T0_ll_param_0+16];
	ld.param.v2.f32 	{%f2, %f1}, [_Z15SoftmaxWarpImplI24ElementwiseScaleMaskLoadIffbE11DirectStoreIffEfLi1ELi2ELi32ELi1ELb1EL9Algorithm0EEvT_T0_ll_param_0+24];
	ld.param.u64 	%rd4, [_Z15SoftmaxWarpImplI24ElementwiseScaleMaskLoadIffbE11DirectStoreIffEfLi1ELi2ELi32ELi1ELb1EL9Algorithm0EEvT_T0_ll_param_1];
	ld.param.u64 	%rd5, [_Z15SoftmaxWarpImplI24ElementwiseScaleMaskLoadIffbE11DirectStoreIffEfLi1ELi2ELi32ELi1ELb1EL9Algorithm0EEvT_T0_ll_param_1+8];
	ld.param.u64 	%rd17, [_Z15SoftmaxWarpImplI24ElementwiseScaleMaskLoadIffbE11DirectStoreIffEfLi1ELi2ELi32ELi1ELb1EL9Algorithm0EEvT_T0_ll_param_0+8];
	ld.param.u64 	%rd18, [_Z15SoftmaxWarpImplI24ElementwiseScaleMaskLoadIffbE11DirectStoreIffEfLi1ELi2ELi32ELi1ELb1EL9Algorithm0EEvT_T0_ll_param_0];
	ld.param.u64 	%rd15, [_Z15SoftmaxWarpImplI24ElementwiseScaleMaskLoadIffbE11DirectStoreIffEfLi1ELi2ELi32ELi1ELb1EL9Algorithm0EEvT_T0_ll_param_2];
	ld.param.u64 	%rd16, [_Z15SoftmaxWarpImplI24ElementwiseScaleMaskLoadIffbE11DirectStoreIffEfLi1ELi2ELi32ELi1ELb1EL9Algorithm0EEvT_T0_ll_param_3];
	cvta.to.global.u64 	%rd1, %rd18;
	cvta.to.global.u64 	%rd2, %rd17;
	setp.lt.s64 	%p1, %rd16, 65;
	@%p1 bra 	$L__BB79_2;
	mov.u64 	%rd19, $str;
	cvta.global.u64 	%rd20, %rd19;
	mov.u64 	%rd21, $str$1;
	cvta.global.u64 	%rd22, %rd21;
	mov.u64 	%rd23, __unnamed_80;
	cvta.global.u64 	%rd24, %rd23;
	{ // callseq 79, 0
	.param .b64 param0;
	st.param.b64 	[param0], %rd20;
	.param .b64 param1;
	st.param.b64 	[param1], %rd22;
	.param .b32 param2;
	st.param.b32 	[param2], 254;
	.param .b64 param3;
	st.param.b64 	[param3], %rd24;
	.param .b64 param4;
	st.param.b64 	[param4], 1;
	call.uni 
	__assertfail, 
	(
	param0, 
	param1, 
	param2, 
	param3, 
	param4
	);
	} // callseq 79
$L__BB79_2:
	mov.u32 	%r2, %ctaid.x;
	mov.u32 	%r3, %ntid.y;
	mov.u32 	%r4, %tid.y;
	mad.lo.s32 	%r5, %r2, %r3, %r4;
	mov.u32 	%r6, %nctaid.x;
	mul.lo.s32 	%r1, %r6, %r3;
	cvt.s64.s32 	%rd35, %r5;
	setp.le.s64 	%p2, %rd15, %rd35;
	@%p2 bra 	$L__BB79_13;
	mov.u32 	%r7, %tid.x;
	cvt.u64.u32 	%rd7, %r7;
	add.s32 	%r8, %r7, 32;
	cvt.u64.u32 	%rd8, %r8;
	cvta.to.global.u64 	%rd9, %rd4;
	cvt.s64.s32 	%rd10, %r1;
$L__BB79_4:
	setp.le.s64 	%p3, %rd16, %rd7;
	mul.lo.s64 	%rd12, %rd35, %rd3;
	mov.f32 	%f65, 0fFF800000;
	mov.f32 	%f68, %f65;
	@%p3 bra 	$L__BB79_6;
	add.s64 	%rd25, %rd12, %rd7;
	shl.b64 	%rd26, %rd25, 2;
	add.s64 	%rd27, %rd1, %rd26;
	ld.global.f32 	%f14, [%rd27];
	add.s64 	%rd28, %rd2, %rd25;
	ld.global.u8 	%rs1, [%rd28];
	setp.eq.s16 	%p4, %rs1, 0;
	mul.f32 	%f15, %f1, %f14;
	selp.f32 	%f65, %f2, %f15, %p4;
	max.f32 	%f68, %f65, 0fFF800000;
$L__BB79_6:
	setp.le.s64 	%p5, %rd16, %rd8;
	mov.f32 	%f67, 0fFF800000;
	@%p5 bra 	$L__BB79_8;
	add.s64 	%rd29, %rd12, %rd7;
	shl.b64 	%rd30, %rd29, 2;
	add.s64 	%rd31, %rd1, %rd30;
	ld.global.f32 	%f17, [%rd31+128];
	add.s64 	%rd32, %rd2, %rd29;
	ld.global.u8 	%rs2, [%rd32+32];
	setp.eq.s16 	%p6, %rs2, 0;
	mul.f32 	%f18, %f1, %f17;
	selp.f32 	%f67, %f2, %f18, %p6;
	max.f32 	%f68, %f68, %f67;
$L__BB79_8:
	setp.le.s64 	%p7, %rd16, %rd7;
	mov.b32 	%r9, %f68;
	shfl.sync.bfly.b32	%r10|%p8, %r9, 16, 31, -1;
	mov.b32 	%f19, %r10;
	max.f32 	%f20, %f68, %f19;
	mov.b32 	%r11, %f20;
	shfl.sync.bfly.b32	%r12|%p9, %r11, 8, 31, -1;
	mov.b32 	%f21, %r12;
	max.f32 	%f22, %f20, %f21;
	mov.b32 	%r13, %f22;
	shfl.sync.bfly.b32	%r14|%p10, %r13, 4, 31, -1;
	mov.b32 	%f23, %r14;
	max.f32 	%f24, %f22, %f23;
	mov.b32 	%r15, %f24;
	shfl.sync.bfly.b32	%r16|%p11, %r15, 2, 31, -1;
	mov.b32 	%f25, %r16;
	max.f32 	%f26, %f24, %f25;
	mov.b32 	%r17, %f26;
	shfl.sync.bfly.b32	%r18|%p12, %r17, 1, 31, -1;
	mov.b32 	%f27, %r18;
	max.f32 	%f28, %f26, %f27;
	sub.f32 	%f29, %f65, %f28;
	fma.rn.f32 	%f30, %f29, 0f3BBB989D, 0f3F000000;
	cvt.sat.f32.f32 	%f31, %f30;
	mov.f32 	%f32, 0f4B400001;
	mov.f32 	%f33, 0f437C0000;
	fma.rm.f32 	%f34, %f31, %f33, %f32;
	add.f32 	%f35, %f34, 0fCB40007F;
	neg.f32 	%f36, %f35;
	fma.rn.f32 	%f37, %f29, 0f3FB8AA3B, %f36;
	fma.rn.f32 	%f38, %f29, 0f32A57060, %f37;
	mov.b32 	%r19, %f34;
	shl.b32 	%r20, %r19, 23;
	mov.b32 	%f39, %r20;
	ex2.approx.ftz.f32 	%f40, %f38;
	mul.f32 	%f41, %f40, %f39;
	add.f32 	%f42, %f41, 0f00000000;
	sub.f32 	%f43, %f67, %f28;
	fma.rn.f32 	%f44, %f43, 0f3BBB989D, 0f3F000000;
	cvt.sat.f32.f32 	%f45, %f44;
	fma.rm.f32 	%f46, %f45, %f33, %f32;
	add.f32 	%f47, %f46, 0fCB40007F;
	neg.f32 	%f48, %f47;
	fma.rn.f32 	%f49, %f43, 0f3FB8AA3B, %f48;
	fma.rn.f32 	%f50, %f43, 0f32A57060, %f49;
	mov.b32 	%r21, %f46;
	shl.b32 	%r22, %r21, 23;
	mov.b32 	%f51, %r22;
	ex2.approx.ftz.f32 	%f52, %f50;
	mul.f32 	%f53, %f52, %f51;
	add.f32 	%f54, %f42, %f53;
	mov.b32 	%r23, %f54;
	shfl.sync.bfly.b32	%r24|%p13, %r23, 16, 31, -1;
	mov.b32 	%f55, %r24;
	add.f32 	%f56, %f54, %f55;
	mov.b32 	%r25, %f56;
	shfl.sync.bfly.b32	%r26|%p14, %r25, 8, 31, -1;
	mov.b32 	%f57, %r26;
	add.f32 	%f58, %f56, %f57;
	mov.b32 	%r27, %f58;
	shfl.sync.bfly.b32	%r28|%p15, %r27, 4, 31, -1;
	mov.b32 	%f59, %r28;
	add.f32 	%f60, %f58, %f59;
	mov.b32 	%r29, %f60;
	shfl.sync.bfly.b32	%r30|%p16, %r29, 2, 31, -1;
	mov.b32 	%f61, %r30;
	add.f32 	%f62, %f60, %f61;
	mov.b32 	%r31, %f62;
	shfl.sync.bfly.b32	%r32|%p17, %r31, 1, 31, -1;
	mov.b32 	%f63, %r32;
	add.f32 	%f64, %f62, %f63;
	div.rn.f32 	%f11, %f41, %f64;
	div.rn.f32 	%f12, %f53, %f64;
	mad.lo.s64 	%rd33, %rd35, %rd5, %rd7;
	shl.b64 	%rd34, %rd33, 2;
	add.s64 	%rd13, %rd9, %rd34;
	@%p7 bra 	$L__BB79_10;
	st.global.f32 	[%rd13], %f11;
$L__BB79_10:
	setp.le.s64 	%p18, %rd16, %rd8;
	@%p18 bra 	$L__BB79_12;
	st.global.f32 	[%rd13+128], %f12;
$L__BB79_12:
	add.s64 	%rd35, %rd35, %rd10;
	setp.lt.s64 	%p19, %rd35, %rd15;
	@%p19 bra 	$L__BB79_4;
$L__BB79_13:
	ret;

}
	// .globl	_Z15SoftmaxWarpImplI24ElementwiseScaleMaskLoadIffbE11DirectStoreIffEfLi1ELi3ELi32ELi1ELb0EL9Algorithm0EEvT_T0_ll
.visible .entry _Z15SoftmaxWarpImplI24ElementwiseScaleMaskLoadIffbE11DirectStoreIffEfLi1ELi3ELi32ELi1ELb0EL9Algorithm0EEvT_T0_ll(
	.param .align 8 .b8 _Z15SoftmaxWarpImplI24ElementwiseScaleMaskLoadIffbE11DirectStoreIffEfLi1ELi3ELi32ELi1ELb0EL9Algorithm0EEvT_T0_ll_param_0[32],
	.param .align 8 .b8 _Z15SoftmaxWarpImplI24ElementwiseScaleMaskLoadIffbE11DirectStoreIffEfLi1ELi3ELi32ELi1ELb0EL9Algorithm0EEvT_T0_ll_param_1[16],
	.param .u64 _Z15SoftmaxWarpImplI24ElementwiseScaleMaskLoadIffbE11DirectStoreIffEfLi1ELi3ELi32ELi1ELb0EL9Algorithm0EEvT_T0_ll_param_2,
	.param .u64 _Z15SoftmaxWarpImplI24ElementwiseScaleMaskLoadIffbE11DirectStoreIffEfLi1ELi3ELi32ELi1ELb0EL9Algorithm0EEvT_T0_ll_param_3
)
{
	.reg .pred 	%p<17>;
	.reg .b16 	%rs<4>;
	.reg .b32 	%r<34>;
	.reg .b32 	%f<76>;
	.reg .b64 	%rd<30>;

	ld.param.u64 	%rd1, [_Z15SoftmaxWarpImplI24ElementwiseScaleMaskLoadIffbE11DirectStoreIffEfLi1ELi3ELi32ELi1ELb0EL9Algorithm0EEvT_T0_ll_param_0];
	ld.param.u64 	%rd2, [_Z15SoftmaxWarpImplI24ElementwiseScaleMaskLoadIffbE11DirectStoreIffEfLi1ELi3ELi32ELi1ELb0EL9Algorithm0EEvT_T0_ll_param_0+8];
	ld.param.u64 	%rd3, [_Z15SoftmaxWarpImplI24ElementwiseScaleMaskLoadIffbE11DirectStoreIffEfLi1ELi3ELi32ELi1ELb0EL9Algorithm0EEvT_T0_ll_param_0+16];
	ld.param.v2.f32 	{%f2, %f1}, [_Z15SoftmaxWarpImplI24ElementwiseScaleMaskLoadIffbE11DirectStoreIffEfLi1ELi3ELi32ELi1ELb0EL9Algorithm0EEvT_T0_ll_param_0+24];
	ld.param.u64 	%rd4, [_Z15SoftmaxWarpImplI24ElementwiseScaleMaskLoadIffbE11DirectStoreIffEfLi1ELi3ELi32ELi1ELb0EL9Algorithm0EEvT_T0_ll_param_1];
	ld.param.u64 	%rd5, [_Z15SoftmaxWarpImplI24ElementwiseScaleMaskLoadIffbE11DirectStoreIffEfLi1ELi3ELi32ELi1ELb0EL9Algorithm0EEvT_T0_ll_param_1+8];
	ld.param.u64 	%rd14, [_Z15SoftmaxWarpImplI24ElementwiseScaleMaskLoadIffbE11DirectStoreIffEfLi1ELi3ELi32ELi1ELb0EL9Algorithm0EEvT_T0_ll_param_2];
	ld.param.u64 	%rd15, [_Z15SoftmaxWarpImplI24ElementwiseScaleMaskLoadIffbE11DirectStoreIffEfLi1ELi3ELi32ELi1ELb0EL9Algorithm0EEvT_T0_ll_param_3];
	setp.lt.s64 	%p1, %rd15, 97;
	@%p1 bra 	$L__BB80_2;
	mov.u64 	%rd16, $str;
	cvta.global.u64 	%rd17, %rd16;
	mov.u64 	%rd18, $str$1;
	cvta.global.u64 	%rd19, %rd18;
	mov.u64 	%rd20, __unnamed_81;
	cvta.global.u64 	%rd21, %rd20;
	{ // callseq 80, 0
	.param .b64 param0;
	st.param.b64 	[param0], %rd17;
	.param .b64 param1;
	st.param.b64 	[param1], %rd19;
	.param .b32 param2;
	st.param.b32 	[param2], 254;
	.param .b64 param3;
	st.param.b64 	[param3], %rd21;
	.param .b64 param4;
	st.param.b64 	[param4], 1;
	call.uni 
	__assertfail, 
	(
	param0, 
	param1, 
	param2, 
	param3, 
	param4
	);
	} // callseq 80
$L__BB80_2:
	mov.u32 	%r2, %ctaid.x;
	mov.u32 	%r3, %ntid.y;
	mov.u32 	%r4, %tid.y;
	mad.lo.s32 	%r5, %r2, %r3, %r4;
	mov.u32 	%r6, %nctaid.x;
	mul.lo.s32 	%r1, %r6, %r3;
	cvt.s64.s32 	%rd29, %r5;
	setp.le.s64 	%p2, %rd14, %rd29;
	@%p2 bra 	$L__BB80_5;
	mov.u32 	%r7, %tid.x;
	cvt.u64.u32 	%rd7, %r7;
	cvta.to.global.u64 	%rd8, %rd4;
	cvta.to.global.u64 	%rd9, %rd2;
	cvta.to.global.u64 	%rd10, %rd1;
	cvt.s64.s32 	%rd11, %r1;
$L__BB80_4:
	mad.lo.s64 	%rd22, %rd29, %rd3, %rd7;
	shl.b64 	%rd23, %rd22, 2;
	add.s64 	%rd24, %rd10, %rd23;
	ld.global.f32 	%f3, [%rd24];
	add.s64 	%rd25, %rd9, %rd22;
	ld.global.u8 	%rs1, [%rd25];
	setp.eq.s16 	%p3, %rs1, 0;
	mul.f32 	%f4, %f1, %f3;
	selp.f32 	%f5, %f2, %f4, %p3;
	max.f32 	%f6, %f5, 0fFF800000;
	ld.global.f32 	%f7, [%rd24+128];
	ld.global.u8 	%rs2, [%rd25+32];
	setp.eq.s16 	%p4, %rs2, 0;
	mul.f32 	%f8, %f1, %f7;
	selp.f32 	%f9, %f2, %f8, %p4;
	max.f32 	%f10, %f6, %f9;
	ld.global.f32 	%f11, [%rd24+256];
	ld.global.u8 	%rs3, [%rd25+64];
	setp.eq.s16 	%p5, %rs3, 0;
	mul.f32 	%f12, %f1, %f11;
	selp.f32 	%f13, %f2, %f12, %p5;
	max.f32 	%f14, %f10, %f13;
	mov.b32 	%r8, %f14;
	shfl.sync.bfly.b32	%r9|%p6, %r8, 16, 31, -1;
	mov.b32 	%f15, %r9;
	max.f32 	%f16, %f14, %f15;
	mov.b32 	%r10, %f16;
	shfl.sync.bfly.b32	%r11|%p7, %r10, 8, 31, -1;
	mov.b32 	%f17, %r11;
	max.f32 	%f18, %f16, %f17;
	mov.b32 	%r12, %f18;
	shfl.sync.bfly.b32	%r13|%p8, %r12, 4, 31, -1;
	mov.b32 	%f19, %r13;
	max.f32 	%f20, %f18, %f19;
	mov.b32 	%r14, %f20;
	shfl.sync.bfly.b32	%r15|%p9, %r14, 2, 31, -1;
	mov.b32 	%f21, %r15;
	max.f32 	%f22, %f20, %f21;
	mov.b32 	%r16, %f22;
	shfl.sync.bfly.b32	%r17|%p10, %r16, 1, 31, -1;
	mov.b32 	%f23, %r17;
	max.f32 	%f24, %f22, %f23;
	sub.f32 	%f25, %f5, %f24;
	fma.rn.f32 	%f26, %f25, 0f3BBB989D, 0f3F000000;
	cvt.sat.f32.f32 	%f27, %f26;
	mov.f32 	%f28, 0f4B400001;
	mov.f32 	%f29, 0f437C0000;
	fma.rm.f32 	%f30, %f27, %f29, %f28;
	add.f32 	%f31, %f30, 0fCB40007F;
	neg.f32 	%f32, %f31;
	fma.rn.f32 	%f33, %f25, 0f3FB8AA3B, %f32;
	fma.rn.f32 	%f34, %f25, 0f32A57060, %f33;
	mov.b32 	%r18, %f30;
	shl.b32 	%r19, %r18, 23;
	mov.b32 	%f35, %r19;
	ex2.approx.ftz.f32 	%f36, %f34;
	mul.f32 	%f37, %f36, %f35;
	add.f32 	%f38, %f37, 0f00000000;
	sub.f32 	%f39, %f9, %f24;
	fma.rn.f32 	%f40, %f39, 0f3BBB989D, 0f3F000000;
	cvt.sat.f32.f32 	%f41, %f40;
	fma.rm.f32 	%f42, %f41, %f29, %f28;
	add.f32 	%f43, %f42, 0fCB40007F;
	neg.f32 	%f44, %f43;
	fma.rn.f32 	%f45, %f39, 0f3FB8AA3B, %f44;
	fma.rn.f32 	%f46, %f39, 0f32A57060, %f45;
	mov.b32 	%r20, %f42;
	shl.b32 	%r21, %r20, 23;
	mov.b32 	%f47, %r21;
	ex2.approx.ftz.f32 	%f48, %f46;
	mul.f32 	%f49, %f48, %f47;
	add.f32 	%f50, %f38, %f49;
	sub.f32 	%f51, %f13, %f24;
	fma.rn.f32 	%f52, %f51, 0f3BBB989D, 0f3F000000;
	cvt.sat.f32.f32 	%f53, %f52;
	fma.rm.f32 	%f54, %f53, %f29, %f28;
	add.f32 	%f55, %f54, 0fCB40007F;
	neg.f32 	%f56, %f55;
	fma.rn.f32 	%f57, %f51, 0f3FB8AA3B, %f56;
	fma.rn.f32 	%f58, %f51, 0f32A57060, %f57;
	mov.b32 	%r22, %f54;
	shl.b32 	%r23, %r22, 23;
	mov.b32 	%f59, %r23;
	ex2.approx.ftz.f32 	%f60, %f58;
	mul.f32 	%f61, %f60, %f59;
	add.f32 	%f62, %f50, %f61;
	mov.b32 	%r24, %f62;
	shfl.sync.bfly.b32	%r25|%p11, %r24, 16, 31, -1;
	mov.b32 	%f63, %r25;
	add.f32 	%f64, %f62, %f63;
	mov.b32 	%r26, %f64;
	shfl.sync.bfly.b32	%r27|%p12, %r26, 8, 31, -1;
	mov.b32 	%f65, %r27;
	add.f32 	%f66, %f64, %f65;
	mov.b32 	%r28, %f66;
	shfl.sync.bfly.b32	%r29|%p13, %r28, 4, 31, -1;
	mov.b32 	%f67, %r29;
	add.f32 	%f68, %f66, %f67;
	mov.b32 	%r30, %f68;
	shfl.sync.bfly.b32	%r31|%p14, %r30, 2, 31, -1;
	mov.b32 	%f69, %r31;
	add.f32 	%f70, %f68, %f69;
	mov.b32 	%r32, %f70;
	shfl.sync.bfly.b32	%r33|%p15, %r32, 1, 31, -1;
	mov.b32 	%f71, %r33;
	add.f32 	%f72, %f70, %f71;
	div.rn.f32 	%f73, %f37, %f72;
	div.rn.f32 	%f74, %f49, %f72;
	div.rn.f32 	%f75, %f61, %f72;
	mad.lo.s64 	%rd26, %rd29, %rd5, %rd7;
	shl.b64 	%rd27, %rd26, 2;
	add.s64 	%rd28, %rd8, %rd27;
	st.global.f32 	[%rd28], %f73;
	st.global.f32 	[%rd28+128], %f74;
	st.global.f32 	[%rd28+256], %f75;
	add.s64 	%rd29, %rd29, %rd11;
	setp.lt.s64 	%p16, %rd29, %rd14;
	@%p16 bra 	$L__BB80_4;
$L__BB80_5:
	ret;

}
	// .globl	_Z15SoftmaxWarpImplI24ElementwiseScaleMaskLoadIffbE11DirectStoreIffEfLi1ELi3ELi32ELi1ELb1EL9Algorithm0EEvT_T0_ll
.visible .entry _Z15SoftmaxWarpImplI24ElementwiseScaleMaskLoadIffbE11DirectStoreIffEfLi1ELi3ELi32ELi1ELb1EL9Algorithm0EEvT_T0_ll(
	.param .align 8 .b8 _Z15SoftmaxWarpImplI24ElementwiseScaleMaskLoadIffbE11DirectStoreIffEfLi1ELi3ELi32ELi1ELb1EL9Algorithm0EEvT_T0_ll_param_0[32],
	.param .align 8 .b8 _Z15SoftmaxWarpImplI24ElementwiseScaleMaskLoadIffbE11DirectStoreIffEfLi1ELi3ELi32ELi1ELb1EL9Algorithm0EEvT_T0_ll_param_1[16],
	.param .u64 _Z15SoftmaxWarpImplI24ElementwiseScaleMaskLoadIffbE11DirectStoreIffEfLi1ELi3ELi32ELi1ELb1EL9Algorithm0EEvT_T0_ll_param_2,
	.param .u64 _Z15SoftmaxWarpImplI24ElementwiseScaleMaskLoadIffbE11DirectStoreIffEfLi1ELi3ELi32ELi1ELb1EL9Algorithm0EEvT_T0_ll_param_3
)
{
	.reg .pred 	%p<23>;
	.reg .b16 	%rs<4>;
	.reg .b32 	%r<36>;
	.reg .b32 	%f<93>;
	.reg .b64 	%rd<38>;

	ld.param.u64 	%rd20, [_Z15SoftmaxWarpImplI24ElementwiseScaleMaskLoadIffbE11DirectStoreIffEfLi1ELi3ELi32ELi1ELb1EL9Algorithm0EEvT_T0_ll_param_1+8];
	ld.param.u64 	%rd19, [_Z15SoftmaxWarpImplI24ElementwiseScaleMaskLoadIffbE11DirectStoreIffEfLi1ELi3ELi32ELi1ELb1EL9Algorithm0EEvT_T0_ll_param_1];
	ld.param.v2.f32 	{%f18, %f19}, [_Z15SoftmaxWarpImplI24ElementwiseScaleMaskLoadIffbE11DirectStoreIffEfLi1ELi3ELi32ELi1ELb1EL9Algorithm0EEvT_T0_ll_param_0+24];
	ld.param.u64 	%rd18, [_Z15SoftmaxWarpImplI24ElementwiseScaleMaskLoadIffbE11DirectStoreIffEfLi1ELi3ELi32ELi1ELb1EL9Algorithm0EEvT_T0_ll_param_0+16];
	ld.param.u64 	%rd17, [_Z15SoftmaxWarpImplI24ElementwiseScaleMaskLoadIffbE11DirectStoreIffEfLi1ELi3ELi32ELi1ELb1EL9Algorithm0EEvT_T0_ll_param_0+8];
	ld.param.u64 	%rd16, [_Z15SoftmaxWarpImplI24ElementwiseScaleMaskLoadIffbE11DirectStoreIffEfLi1ELi3ELi32ELi1ELb1EL9Algorithm0EEvT_T0_ll_param_0];
	ld.param.u64 	%rd21, [_Z15SoftmaxWarpImplI24ElementwiseScaleMaskLoadIffbE11DirectStoreIffEfLi1ELi3ELi32ELi1ELb1EL9Algorithm0EEvT_T0_ll_param_2];
	ld.param.u64 	%rd22, [_Z15SoftmaxWarpImplI24ElementwiseScaleMaskLoadIffbE11DirectStoreIffEfLi1ELi3ELi32ELi1ELb1EL9Algorithm0EEvT_T0_ll_param_3];
	cvta.to.global.u64 	%rd1, %rd16;
	cvta.to.global.u64 	%rd2, %rd17;
	setp.lt.s64 	%p1, %rd22, 97;
	@%p1 bra 	$L__BB81_2;
	mov.u64 	%rd23, $str;
	cvta.global.u64 	%rd24, %rd23;
	mov.u64 	%rd25, $str$1;
	cvta.global.u64 	%rd26, %rd25;
	mov.u64 	%rd27, __unnamed_82;
	cvta.global.u64 	%rd28, %rd27;
	{ // callseq 81, 0
	.param .b64 param0;
	st.param.b64 	[param0], %rd24;
	.param .b64 param1;
	st.param.b64 	[param1], %rd26;
	.param .b32 param2;
	st.param.b32 	[param2], 254;
	.param .b64 param3;
	st.param.b64 	[param3], %rd28;
	.param .b64 param4;
	st.param.b64 	[param4], 1;
	call.uni 
	__assertfail, 
	(
	param0, 
	param1, 
	param2, 
	param3, 
	param4
	);
	} // callseq 81
$L__BB81_2:
	mov.u32 	%r2, %ctaid.x;
	mov.u32 	%r3, %ntid.y;
	mov.u32 	%r4, %tid.y;
	mad.lo.s32 	%r5, %r2, %r3, %r4;
	mov.u32 	%r6, %nctaid.x;
	mul.lo.s32 	%r1, %r6, %r3;
	cvt.s64.s32 	%rd37, %r5;
	setp.le.s64 	%p2, %rd21, %rd37;
	@%p2 bra 	$L__BB81_17;
	mov.u32 	%r7, %tid.x;
	cvt.u64.u32 	%rd5, %r7;
	add.s32 	%r8, %r7, 32;
	cvt.u64.u32 	%rd6, %r8;
	add.s32 	%r9, %r7, 64;
	cvt.u64.u32 	%rd7, %r9;
	cvta.to.global.u64 	%rd8, %rd19;
	cvt.s64.s32 	%rd9, %r1;
$L__BB81_4:
	setp.le.s64 	%p3, %rd22, %rd5;
	mul.lo.s64 	%rd11, %rd37, %rd18;
	mov.f32 	%f87, 0fFF800000;
	mov.f32 	%f90, %f87;
	@%p3 bra 	$L__BB81_6;
	add.s64 	%rd29, %rd11, %rd5;
	shl.b64 	%rd30, %rd29, 2;
	add.s64 	%rd31, %rd1, %rd30;
	ld.global.f32 	%f21, [%rd31];
	add.s64 	%rd32, %rd2, %rd29;
	ld.global.u8 	%rs1, [%rd32];
	setp.eq.s16 	%p4, %rs1, 0;
	mul.f32 	%f22, %f19, %f21;
	selp.f32 	%f87, %f18, %f22, %p4;
	max.f32 	%f90, %f87, 0fFF800000;
$L__BB81_6:
	setp.le.s64 	%p5, %rd22, %rd6;
	add.s64 	%rd33, %rd11, %rd5;
	add.s64 	%rd12, %rd2, %rd33;
	shl.b64 	%rd34, %rd33, 2;
	add.s64 	%rd13, %rd1, %rd34;
	mov.f32 	%f89, 0fFF800000;
	@%p5 bra 	$L__BB81_8;
	ld.global.f32 	%f24, [%rd13+128];
	ld.global.u8 	%rs2, [%rd12+32];
	setp.eq.s16 	%p6, %rs2, 0;
	mul.f32 	%f25, %f19, %f24;
	selp.f32 	%f89, %f18, %f25, %p6;
	max.f32 	%f90, %f90, %f89;
$L__BB81_8:
	setp.le.s64 	%p7, %rd22, %rd7;
	mov.f32 	%f91, 0fFF800000;
	@%p7 bra 	$L__BB81_10;
	ld.global.f32 	%f27, [%rd13+256];
	ld.global.u8 	%rs3, [%rd12+64];
	setp.eq.s16 	%p8, %rs3, 0;
	mul.f32 	%f28, %f19, %f27;
	selp.f32 	%f91, %f18, %f28, %p8;
	max.f32 	%f90, %f90, %f91;
$L__BB81_10:
	setp.le.s64 	%p9, %rd22, %rd5;
	mov.b32 	%r10, %f90;
	shfl.sync.bfly.b32	%r11|%p10, %r10, 16, 31, -1;
	mov.b32 	%f29, %r11;
	max.f32 	%f30, %f90, %f29;
	mov.b32 	%r12, %f30;
	shfl.sync.bfly.b32	%r13|%p11, %r12, 8, 31, -1;
	mov.b32 	%f31, %r13;
	max.f32 	%f32, %f30, %f31;
	mov.b32 	%r14, %f32;
	shfl.sync.bfly.b32	%r15|%p12, %r14, 4, 31, -1;
	mov.b32 	%f33, %r15;
	max.f32 	%f34, %f32, %f33;
	mov.b32 	%r16, %f34;
	shfl.sync.bfly.b32	%r17|%p13, %r16, 2, 31, -1;
	mov.b32 	%f35, %r17;
	max.f32 	%f36, %f34, %f35;
	mov.b32 	%r18, %f36;
	shfl.sync.bfly.b32	%r19|%p14, %r18, 1, 31, -1;
	mov.b32 	%f37, %r19;
	max.f32 	%f38, %f36, %f37;
	sub.f32 	%f39, %f87, %f38;
	fma.rn.f32 	%f40, %f39, 0f3BBB989D, 0f3F000000;
	cvt.sat.f32.f32 	%f41, %f40;
	mov.f32 	%f42, 0f4B400001;
	mov.f32 	%f43, 0f437C0000;
	fma.rm.f32 	%f44, %f41, %f43, %f42;
	add.f32 	%f45, %f44, 0fCB40007F;
	neg.f32 	%f46, %f45;
	fma.rn.f32 	%f47, %f39, 0f3FB8AA3B, %f46;
	fma.rn.f32 	%f48, %f39, 0f32A57060, %f47;
	mov.b32 	%r20, %f44;
	shl.b32 	%r21, %r20, 23;
	mov.b32 	%f49, %r21;
	ex2.approx.ftz.f32 	%f50, %f48;
	mul.f32 	%f51, %f50, %f49;
	add.f32 	%f52, %f51, 0f00000000;
	sub.f32 	%f53, %f89, %f38;
	fma.rn.f32 	%f54, %f53, 0f3BBB989D, 0f3F000000;
	cvt.sat.f32.f32 	%f55, %f54;
	fma.rm.f32 	%f56, %f55, %f43, %f42;
	add.f32 	%f57, %f56, 0fCB40007F;
	neg.f32 	%f58, %f57;
	fma.rn.f32 	%f59, %f53, 0f3FB8AA3B, %f58;
	fma.rn.f32 	%f60, %f53, 0f32A57060, %f59;
	mov.b32 	%r22, %f56;
	shl.b32 	%r23, %r22, 23;
	mov.b32 	%f61, %r23;
	ex2.approx.ftz.f32 	%f62, %f60;
	mul.f32 	%f63, %f62, %f61;
	add.f32 	%f64, %f52, %f63;
	sub.f32 	%f65, %f91, %f38;
	fma.rn.f32 	%f66, %f65, 0f3BBB989D, 0f3F000000;
	cvt.sat.f32.f32 	%f67, %f66;
	fma.rm.f32 	%f68, %f67, %f43, %f42;
	add.f32 	%f69, %f68, 0fCB40007F;
	neg.f32 	%f70, %f69;
	fma.rn.f32 	%f71, %f65, 0f3FB8AA3B, %f70;
	fma.rn.f32 	%f72, %f65, 0f32A57060, %f71;
	mov.b32 	%r24, %f68;
	shl.b32 	%r25, %r24, 23;
	mov.b32 	%f73, %r25;
	ex2.approx.ftz.f32 	%f74, %f72;
	mul.f32 	%f75, %f74, %f73;
	add.f32 	%f76, %f64, %f75;
	mov.b32 	%r26, %f76;
	shfl.sync.bfly.b32	%r27|%p15, %r26, 16, 31, -1;
	mov.b32 	%f77, %r27;
	add.f32 	%f78, %f76, %f77;
	mov.b32 	%r28, %f78;
	shfl.sync.bfly.b32	%r29|%p16, %r28, 8, 31, -1;
	mov.b32 	%f79, %r29;
	add.f32 	%f80, %f78, %f79;
	mov.b32 	%r30, %f80;
	shfl.sync.bfly.b32	%r31|%p17, %r30, 4, 31, -1;
	mov.b32 	%f81, %r31;
	add.f32 	%f82, %f80, %f81;
	mov.b32 	%r32, %f82;
	shfl.sync.bfly.b32	%r33|%p18, %r32, 2, 31, -1;
	mov.b32 	%f83, %r33;
	add.f32 	%f84, %f82, %f83;
	mov.b32 	%r34, %f84;
	shfl.sync.bfly.b32	%r35|%p19, %r34, 1, 31, -1;
	mov.b32 	%f85, %r35;
	add.f32 	%f86, %f84, %f85;
	div.rn.f32 	%f15, %f51, %f86;
	div.rn.f32 	%f16, %f63, %f86;
	div.rn.f32 	%f17, %f75, %f86;
	mad.lo.s64 	%rd35, %rd37, %rd20, %rd5;
	shl.b64 	%rd36, %rd35, 2;
	add.s64 	%rd14, %rd8, %rd36;
	@%p9 bra 	$L__BB81_12;
	st.global.f32 	[%rd14], %f15;
$L__BB81_12:
	setp.le.s64 	%p20, %rd22, %rd6;
	@%p20 bra 	$L__BB81_14;
	st.global.f32 	[%rd14+128], %f16;
$L__BB81_14:
	setp.le.s64 	%p21, %rd22, %rd7;
	@%p21 bra 	$L__BB81_16;
	st.global.f32 	[%rd14+256], %f17;
$L__BB81_16:
	add.s64 	%rd37, %rd37, %rd9;
	setp.lt.s64 	%p22, %rd37, %rd21;
	@%p22 bra 	$L__BB81_4;
$L__BB81_17:
	ret;

}
	// .globl	_Z15SoftmaxWarpImplI24ElementwiseScaleMaskLoadIffbE11DirectStoreIffEfLi1ELi4ELi32ELi1ELb0EL9Algorithm0EEvT_T0_ll
.visible .entry _Z15SoftmaxWarpImplI24ElementwiseScaleMaskLoadIffbE11DirectStoreIffEfLi1ELi4ELi32ELi1ELb0EL9Algorithm0EEvT_T0_ll(
	.param .align 8 .b8 _Z15SoftmaxWarpImplI24ElementwiseScaleMaskLoadIffbE11DirectStoreIffEfLi1ELi4ELi32ELi1ELb0EL9Algorithm0EEvT_T0_ll_param_0[32],
	.param .align 8 .b8 _Z15SoftmaxWarpImplI24ElementwiseScaleMaskLoadIffbE11DirectStoreIffEfLi1ELi4ELi32ELi1ELb0EL9Algorithm0EEvT_T0_ll_param_1[16],
	.param .u64 _Z15SoftmaxWarpImplI24ElementwiseScaleMaskLoadIffbE11DirectStoreIffEfLi1ELi4ELi32ELi1ELb0EL9Algorithm0EEvT_T0_ll_param_2,
	.param .u64 _Z15SoftmaxWarpImplI24ElementwiseScaleMaskLoadIffbE11DirectStoreIffEfLi1ELi4ELi32ELi1ELb0EL9Algorithm0EEvT_T0_ll_param_3
)
{
	.reg .pred 	%p<18>;
	.reg .b16 	%rs<5>;
	.reg .b32 	%r<36>;
	.reg .b32 	%f<93>;
	.reg .b64 	%rd<30>;

	ld.param.u64 	%rd1, [_Z15SoftmaxWarpImplI24ElementwiseScaleMaskLoadIffbE11DirectStoreIffEfLi1ELi4ELi32ELi1ELb0EL9Algorithm0EEvT_T0_ll_param_0];
	ld.param.u64 	%rd2, [_Z15SoftmaxWarpImplI24ElementwiseScaleMaskLoadIffbE11DirectStoreIffEfLi1ELi4ELi32ELi1ELb0EL9Algorithm0EEvT_T0_ll_param_0+8];
	ld.param.u64 	%rd3, [_Z15SoftmaxWarpImplI24ElementwiseScaleMaskLoadIffbE11DirectStoreIffEfLi1ELi4ELi32ELi1ELb0EL9Algorithm0EEvT_T0_ll_param_0+16];
	ld.param.v2.f32 	{%f2, %f1}, [_Z15SoftmaxWarpImplI24ElementwiseScaleMaskLoadIffbE11DirectStoreIffEfLi1ELi4ELi32ELi1ELb0EL9Algorithm0EEvT_T0_ll_param_0+24];
	ld.param.u64 	%rd4, [_Z15SoftmaxWarpImplI24ElementwiseScaleMaskLoadIffbE11DirectStoreIffEfLi1ELi4ELi32ELi1ELb0EL9Algorithm0EEvT_T0_ll_param_1];
	ld.param.u64 	%rd5, [_Z15SoftmaxWarpImplI24ElementwiseScaleMaskLoadIffbE11DirectStoreIffEfLi1ELi4ELi32ELi1ELb0EL9Algorithm0EEvT_T0_ll_param_1+8];
	ld.param.u64 	%rd14, [_Z15SoftmaxWarpImplI24ElementwiseScaleMaskLoadIffbE11DirectStoreIffEfLi1ELi4ELi32ELi1ELb0EL9Algorithm0EEvT_T0_ll_param_2];
	ld.param.u64 	%rd15, [_Z15SoftmaxWarpImplI24ElementwiseScaleMaskLoadIffbE11DirectStoreIffEfLi1ELi4ELi32ELi1ELb0EL9Algorithm0EEvT_T0_ll_param_3];
	setp.lt.s64 	%p1, %rd15, 129;
	@%p1 bra 	$L__BB82_2;
	mov.u64 	%rd16, $str;
	cvta.global.u64 	%rd17, %rd16;
	mov.u64 	%rd18, $str$1;
	cvta.global.u64 	%rd19, %rd18;
	mov.u64 	%rd20, __unnamed_83;
	cvta.global.u64 	%rd21, %rd20;
	{ // callseq 82, 0
	.param .b64 param0;
	st.param.b64 	[param0], %rd17;
	.param .b64 param1;
	st.param.b64 	[param1], %rd19;
	.param .b32 param2;
	st.param.b32 	[param2], 254;
	.param .b64 param3;
	st.param.b64 	[param3], %rd21;
	.param .b64 param4;
	st.param.b64 	[param4], 1;
	call.uni 
	__assertfail, 
	(
	param0, 
	param1, 
	param2, 
	param3, 
	param4
	);
	} // callseq 82
$L__BB82_2:
	mov.u32 	%r2, %ctaid.x;
	mov.u32 	%r3, %ntid.y;
	mov.u32 	%r4, %tid.y;
	mad.lo.s32 	%r5, %r2, %r3, %r4;
	mov.u32 	%r6, %nctaid.x;
	mul.lo.s32 	%r1, %r6, %r3;
	cvt.s64.s32 	%rd29, %r5;
	setp.le.s64 	%p2, %rd14, %rd29;
	@%p2 bra 	$L__BB82_5;
	mov.u32 	%r7, %tid.x;
	cvt.u64.u32 	%rd7, %r7;
	cvta.to.global.u64 	%rd8, %rd4;
	cvta.to.global.u64 	%rd9, %rd2;
	cvta.to.global.u64 	%rd10, %rd1;
	cvt.s64.s32 	%rd11, %r1;
$L__BB82_4:
	mad.lo.s64 	%rd22, %rd29, %rd3, %rd7;
	shl.b64 	%rd23, %rd22, 2;
	add.s64 	%rd24, %rd10, %rd23;
	ld.global.f32 	%f3, [%rd24];
	add.s64 	%rd25, %rd9, %rd22;
	ld.global.u8 	%rs1, [%rd25];
	setp.eq.s16 	%p3, %rs1, 0;
	mul.f32 	%f4, %f1, %f3;
	selp.f32 	%f5, %f2, %f4, %p3;
	max.f32 	%f6, %f5, 0fFF800000;
	ld.global.f32 	%f7, [%rd24+128];
	ld.global.u8 	%rs2, [%rd25+32];
	setp.eq.s16 	%p4, %rs2, 0;
	mul.f32 	%f8, %f1, %f7;
	selp.f32 	%f9, %f2, %f8, %p4;
	max.f32 	%f10, %f6, %f9;
	ld.global.f32 	%f11, [%rd24+256];
	ld.global.u8 	%rs3, [%rd25+64];
	setp.eq.s16 	%p5, %rs3, 0;
	mul.f32 	%f12, %f1, %f11;
	selp.f32 	%f13, %f2, %f12, %p5;
	max.f32 	%f14, %f10, %f13;
	ld.global.f32 	%f15, [%rd24+384];
	ld.global.u8 	%rs4, [%rd25+96];
	setp.eq.s16 	%p6, %rs4, 0;
	mul.f32 	%f16, %f1, %f15;
	selp.f32 	%f17, %f2, %f16, %p6;
	max.f32 	%f18, %f14, %f17;
	mov.b32 	%r8, %f18;
	shfl.sync.bfly.b32	%r9|%p7, %r8, 16, 31, -1;
	mov.b32 	%f19, %r9;
	max.f32 	%f20, %f18, %f19;
	mov.b32 	%r10, %f20;
	shfl.sync.bfly.b32	%r11|%p8, %r10, 8, 31, -1;
	mov.b32 	%f21, %r11;
	max.f32 	%f22, %f20, %f21;
	mov.b32 	%r12, %f22;
	shfl.sync.bfly.b32	%r13|%p9, %r12, 4, 31, -1;
	mov.b32 	%f23, %r13;
	max.f32 	%f24, %f22, %f23;
	mov.b32 	%r14, %f24;
	shfl.sync.bfly.b32	%r15|%p10, %r14, 2, 31, -1;
	mov.b32 	%f25, %r15;
	max.f32 	%f26, %f24, %f25;
	mov.b32 	%r16, %f26;
	shfl.sync.bfly.b32	%r17|%p11, %r16, 1, 31, -1;
	mov.b32 	%f27, %r17;
	max.f32 	%f28, %f26, %f27;
	sub.f32 	%f29, %f5, %f28;
	fma.rn.f32 	%f30, %f29, 0f3BBB989D, 0f3F000000;
	cvt.sat.f32.f32 	%f31, %f30;
	mov.f32 	%f32, 0f4B400001;
	mov.f32 	%f33, 0f437C0000;
	fma.rm.f32 	%f34, %f31, %f33, %f32;
	add.f32 	%f35, %f34, 0fCB40007F;
	neg.f32 	%f36, %f35;
	fma.rn.f32 	%f37, %f29, 0f3FB8AA3B, %f36;
	fma.rn.f32 	%f38, %f29, 0f32A57060, %f37;
	mov.b32 	%r18, %f34;
	shl.b32 	%r19, %r18, 23;
	mov.b32 	%f39, %r19;
	ex2.approx.ftz.f32 	%f40, %f38;
	mul.f32 	%f41, %f40, %f39;
	add.f32 	%f42, %f41, 0f00000000;
	sub.f32 	%f43, %f9, %f28;
	fma.rn.f32 	%f44, %f43, 0f3BBB989D, 0f3F000000;
	cvt.sat.f32.f32 	%f45, %f44;
	fma.rm.f32 	%f46, %f45, %f33, %f32;
	add.f32 	%f47, %f46, 0fCB40007F;
	neg.f32 	%f48, %f47;
	fma.rn.f32 	%f49, %f43, 0f3FB8AA3B, %f48;
	fma.rn.f32 	%f50, %f43, 0f32A57060, %f49;
	mov.b32 	%r20, %f46;
	shl.b32 	%r21, %r20, 23;
	mov.b32 	%f51, %r21;
	ex2.approx.ftz.f32 	%f52, %f50;
	mul.f32 	%f53, %f52, %f51;
	add.f32 	%f54, %f42, %f53;
	sub.f32 	%f55, %f13, %f28;
	fma.rn.f32 	%f56, %f55, 0f3BBB989D, 0f3F000000;
	cvt.sat.f32.f32 	%f57, %f56;
	fma.rm.f32 	%f58, %f57, %f33, %f32;
	add.f32 	%f59, %f58, 0fCB40007F;
	neg.f32 	%f60, %f59;
	fma.rn.f32 	%f61, %f55, 0f3FB8AA3B, %f60;
	fma.rn.f32 	%f62, %f55, 0f32A57060, %f61;
	mov.b32 	%r22, %f58;
	shl.b32 	%r23, %r22, 23;
	mov.b32 	%f63, %r23;
	ex2.approx.ftz.f32 	%f64, %f62;
	mul.f32 	%f65, %f64, %f63;
	add.f32 	%f66, %f54, %f65;
	sub.f32 	%f67, %f17, %f28;
	fma.rn.f32 	%f68, %f67, 0f3BBB989D, 0f3F000000;
	cvt.sat.f32.f32 	%f69, %f68;
	fma.rm.f32 	%f70, %f69, %f33, %f32;
	add.f32 	%f71, %f70, 0fCB40007F;
	neg.f32 	%f72, %f71;
	fma.rn.f32 	%f73, %f67, 0f3FB8AA3B, %f72;
	fma.rn.f32 	%f74, %f67, 0f32A57060, %f73;
	mov.b32 	%r24, %f70;
	shl.b32 	%r25, %r24, 23;
	mov.b32 	%f75, %r25;
	ex2.approx.ftz.f32 	%f76, %f74;
	mul.f32 	%f77, %f76, %f75;
	add.f32 	%f78, %f66, %f77;
	mov.b32 	%r26, %f78;
	shfl.sync.bfly.b32	%r27|%p12, %r26, 16, 31, -1;
	mov.b32 	%f79, %r27;
	add.f32 	%f80, %f78, %f79;
	mov.b32 	%r28, %f80;
	shfl.sync.bfly.b32	%r29|%p13, %r28, 8, 31, -1;
	mov.b32 	%f81, %r29;
	add.f32 	%f82, %f80, %f81;
	mov.b32 	%r30, %f82;
	shfl.sync.bfly.b32	%r31|%p14, %r30, 4, 31, -1;
	mov.b32 	%f83, %r31;
	add.f32 	%f84, %f82, %f83;
	mov.b32 	%r32, %f84;
	shfl.sync.bfly.b32	%r33|%p15, %r32, 2, 31, -1;
	mov.b32 	%f85, %r33;
	add.f32 	%f86, %f84, %f85;
	mov.b32 	%r34, %f86;
	shfl.sync.bfly.b32	%r35|%p16, %r34, 1, 31, -1;
	mov.b32 	%f87, %r35;
	add.f32 	%f88, %f86, %f87;
	div.rn.f32 	%f89, %f41, %f88;
	div.rn.f32 	%f90, %f53, %f88;
	div.rn.f32 	%f91, %f65, %f88;
	div.rn.f32 	%f92, %f77, %f88;
	mad.lo.s64 	%rd26, %rd29, %rd5, %rd7;
	shl.b64 	%rd27, %rd26, 2;
	add.s64 	%rd28, %rd8, %rd27;
	st.global.f32 	[%rd28], %f89;
	st.global.f32 	[%rd28+128], %f90;
	st.global.f32 	[%rd28+256], %f91;
	st.global.f32 	[%rd28+384], %f92;
	add.s64 	%rd29, %rd29, %rd11;
	setp.lt.s64 	%p17, %rd29, %rd14;
	@%p17 bra 	$L__BB82_4;
$L__BB82_5:
	ret;

}
	// .globl	_Z15SoftmaxWarpImplI24ElementwiseScaleMaskLoadIffbE11DirectStoreIffEfLi1ELi4ELi32ELi1ELb1EL9Algorithm0EEvT_T0_ll
.visible .entry _Z15SoftmaxWarpImplI24ElementwiseScaleMaskLoadIffbE11DirectStoreIffEfLi1ELi4ELi32ELi1ELb1EL9Algorithm0EEvT_T0_ll(
	.param .align 8 .b8 _Z15SoftmaxWarpImplI24ElementwiseScaleMaskLoadIffbE11DirectStoreIffEfLi1ELi4ELi32ELi1ELb1EL9Algorithm0EEvT_T0_ll_param_0[32],
	.param .align 8 .b8 _Z15SoftmaxWarpImplI24ElementwiseScaleMaskLoadIffbE11DirectStoreIffEfLi1ELi4ELi32ELi1ELb1EL9Algorithm0EEvT_T0_ll_param_1[16],
	.param .u64 _Z15SoftmaxWarpImplI24ElementwiseScaleMaskLoadIffbE11DirectStoreIffEfLi1ELi4ELi32ELi1ELb1EL9Algorithm0EEvT_T0_ll_param_2,
	.param .u64 _Z15SoftmaxWarpImplI24ElementwiseScaleMaskLoadIffbE11DirectStoreIffEfLi1ELi4ELi32ELi1ELb1EL9Algorithm0EEvT_T0_ll_param_3
)
{
	.reg .pred 	%p<26>;
	.reg .b16 	%rs<5>;
	.reg .b32 	%r<39>;
	.reg .b32 	%f<115>;
	.reg .b64 	%rd<39>;

	ld.param.u64 	%rd18, [_Z15SoftmaxWarpImplI24ElementwiseScaleMaskLoadIffbE11DirectStoreIffEfLi1ELi4ELi32ELi1ELb1EL9Algorithm0EEvT_T0_ll_param_1+8];
	ld.param.u64 	%rd17, [_Z15SoftmaxWarpImplI24ElementwiseScaleMaskLoadIffbE11DirectStoreIffEfLi1ELi4ELi32ELi1ELb1EL9Algorithm0EEvT_T0_ll_param_1];
	ld.param.v2.f32 	{%f23, %f24}, [_Z15SoftmaxWarpImplI24ElementwiseScaleMaskLoadIffbE11DirectStoreIffEfLi1ELi4ELi32ELi1ELb1EL9Algorithm0EEvT_T0_ll_param_0+24];
	ld.param.u64 	%rd16, [_Z15SoftmaxWarpImplI24ElementwiseScaleMaskLoadIffbE11DirectStoreIffEfLi1ELi4ELi32ELi1ELb1EL9Algorithm0EEvT_T0_ll_param_0+16];
	ld.param.u64 	%rd15, [_Z15SoftmaxWarpImplI24ElementwiseScaleMaskLoadIffbE11DirectStoreIffEfLi1ELi4ELi32ELi1ELb1EL9Algorithm0EEvT_T0_ll_param_0+8];
	ld.param.u64 	%rd14, [_Z15SoftmaxWarpImplI24ElementwiseScaleMaskLoadIffbE11DirectStoreIffEfLi1ELi4ELi32ELi1ELb1EL9Algorithm0EEvT_T0_ll_param_0];
	ld.param.u64 	%rd19, [_Z15SoftmaxWarpImplI24ElementwiseScaleMaskLoadIffbE11DirectStoreIffEfLi1ELi4ELi32ELi1ELb1EL9Algorithm0EEvT_T0_ll_param_2];
	ld.param.u64 	%rd20, [_Z15SoftmaxWarpImplI24ElementwiseScaleMaskLoadIffbE11DirectStoreIffEfLi1ELi4ELi32ELi1ELb1EL9Algorithm0EEvT_T0_ll_param_3];
	cvta.to.global.u64 	%rd1, %rd14;
	setp.lt.s64 	%p1, %rd20, 129;
	@%p1 bra 	$L__BB83_2;
	mov.u64 	%rd21, $str;
	cvta.global.u64 	%rd22, %rd21;
	mov.u64 	%rd23, $str$1;
	cvta.global.u64 	%rd24, %rd23;
	mov.u64 	%rd25, __unnamed_84;
	cvta.global.u64 	%rd26, %rd25;
	{ // callseq 83, 0
	.param .b64 param0;
	st.param.b64 	[param0], %rd22;
	.param .b64 param1;
	st.param.b64 	[param1], %rd24;
	.param .b32 param2;
	st.param.b32 	[param2], 254;
	.param .b64 param3;
	st.param.b64 	[param3], %rd26;
	.param .b64 param4;
	st.param.b64 	[param4], 1;
	call.uni 
	__assertfail, 
	(
	param0, 
	param1, 
	param2, 
	param3, 
	param4
	);
	} // callseq 83
$L__BB83_2:
	mov.u32 	%r2, %ctaid.x;
	mov.u32 	%r3, %ntid.y;
	mov.u32 	%r4, %tid.y;
	mad.lo.s32 	%r5, %r2, %r3, %r4;
	mov.u32 	%r6, %nctaid.x;
	mul.lo.s32 	%r1, %r6, %r3;
	cvt.s64.s32 	%rd38, %r5;
	setp.le.s64 	%p2, %rd19, %rd38;
	@%p2 bra 	$L__BB83_21;
	mov.u32 	%r7, %tid.x;
	cvt.u64.u32 	%rd3, %r7;
	add.s32 	%r8, %r7, 32;
	cvt.u64.u32 	%rd4, %r8;
	add.s32 	%r9, %r7, 64;
	cvt.u64.u32 	%rd5, %r9;
	add.s32 	%r10, %r7, 96;
	cvt.u64.u32 	%rd6, %r10;
	cvt.s64.s32 	%rd7, %r1;
$L__BB83_4:
	setp.le.s64 	%p3, %rd20, %rd3;
	mul.lo.s64 	%rd9, %rd38, %rd16;
	mov.f32 	%f107, 0fFF800000;
	mov.f32 	%f110, %f107;
	@%p3 bra 	$L__BB83_6;
	add.s64 	%rd27, %rd9, %rd3;
	shl.b64 	%rd28, %rd27, 2;
	add.s64 	%rd29, %rd1, %rd28;
	ld.global.f32 	%f26, [%rd29];
	cvta.to.global.u64 	%rd30, %rd15;
	add.s64 	%rd31, %rd30, %rd27;
	ld.global.u8 	%rs1, [%rd31];
	setp.eq.s16 	%p4, %rs1, 0;
	mul.f32 	%f27, %f24, %f26;
	selp.f32 	%f107, %f23, %f27, %p4;
	max.f32 	%f110, %f107, 0fFF800000;
$L__BB83_6:
	setp.le.s64 	%p5, %rd20, %rd4;
	add.s64 	%rd32, %rd9, %rd3;
	cvta.to.global.u64 	%rd33, %rd15;
	add.s64 	%rd10, %rd33, %rd32;
	shl.b64 	%rd34, %rd32, 2;
	add.s64 	%rd11, %rd1, %rd34;
	mov.f32 	%f109, 0fFF800000;
	@%p5 bra 	$L__BB83_8;
	ld.global.f32 	%f29, [%rd11+128];
	ld.global.u8 	%rs2, [%rd10+32];
	setp.eq.s16 	%p6, %rs2, 0;
	mul.f32 	%f30, %f24, %f29;
	selp.f32 	%f109, %f23, %f30, %p6;
	max.f32 	%f110, %f110, %f109;
$L__BB83_8:
	setp.le.s64 	%p7, %rd20, %rd5;
	mov.f32 	%f111, 0fFF800000;
	@%p7 bra 	$L__BB83_10;
	ld.global.f32 	%f32, [%rd11+256];
	ld.global.u8 	%rs3, [%rd10+64];
	setp.eq.s16 	%p8, %rs3, 0;
	mul.f32 	%f33, %f24, %f32;
	selp.f32 	%f111, %f23, %f33, %p8;
	max.f32 	%f110, %f110, %f111;
$L__BB83_10:
	setp.le.s64 	%p9, %rd20, %rd6;
	mov.f32 	%f113, 0fFF800000;
	@%p9 bra 	$L__BB83_12;
	ld.global.f32 	%f35, [%rd11+384];
	ld.global.u8 	%rs4, [%rd10+96];
	setp.eq.s16 	%p10, %rs4, 0;
	mul.f32 	%f36, %f24, %f35;
	selp.f32 	%f113, %f23, %f36, %p10;
	max.f32 	%f110, %f110, %f113;
$L__BB83_12:
	setp.le.s64 	%p11, %rd20, %rd3;
	mov.b32 	%r11, %f110;
	shfl.sync.bfly.b32	%r12|%p12, %r11, 16, 31, -1;
	mov.b32 	%f37, %r12;
	max.f32 	%f38, %f110, %f37;
	mov.b32 	%r13, %f38;
	shfl.sync.bfly.b32	%r14|%p13, %r13, 8, 31, -1;
	mov.b32 	%f39, %r14;
	max.f32 	%f40, %f38, %f39;
	mov.b32 	%r15, %f40;
	shfl.sync.bfly.b32	%r16|%p14, %r15, 4, 31, -1;
	mov.b32 	%f41, %r16;
	max.f32 	%f42, %f40, %f41;
	mov.b32 	%r17, %f42;
	shfl.sync.bfly.b32	%r18|%p15, %r17, 2, 31, -1;
	mov.b32 	%f43, %r18;
	max.f32 	%f44, %f42, %f43;
	mov.b32 	%r19, %f44;
	shfl.sync.bfly.b32	%r20|%p16, %r19, 1, 31, -1;
	mov.b32 	%f45, %r20;
	max.f32 	%f46, %f44, %f45;
	sub.f32 	%f47, %f107, %f46;
	fma.rn.f32 	%f48, %f47, 0f3BBB989D, 0f3F000000;
	cvt.sat.f32.f32 	%f49, %f48;
	mov.f32 	%f50, 0f4B400001;
	mov.f32 	%f51, 0f437C0000;
	fma.rm.f32 	%f52, %f49, %f51, %f50;
	add.f32 	%f53, %f52, 0fCB40007F;
	neg.f32 	%f54, %f53;
	fma.rn.f32 	%f55, %f47, 0f3FB8AA3B, %f54;
	fma.rn.f32 	%f56, %f47, 0f32A57060, %f55;
	mov.b32 	%r21, %f52;
	shl.b32 	%r22, %r21, 23;
	mov.b32 	%f57, %r22;
	ex2.approx.ftz.f32 	%f58, %f56;
	mul.f32 	%f59, %f58, %f57;
	add.f32 	%f60, %f59, 0f00000000;
	sub.f32 	%f61, %f109, %f46;
	fma.rn.f32 	%f62, %f61, 0f3BBB989D, 0f3F000000;
	cvt.sat.f32.f32 	%f63, %f62;
	fma.rm.f32 	%f64, %f63, %f51, %f50;
	add.f32 	%f65, %f64, 0fCB40007F;
	neg.f32 	%f66, %f65;
	fma.rn.f32 	%f67, %f61, 0f3FB8AA3B, %f66;
	fma.rn.f32 	%f68, %f61, 0f32A57060, %f67;
	mov.b32 	%r23, %f64;
	shl.b32 	%r24, %r23, 23;
	mov.b32 	%f69, %r24;
	ex2.approx.ftz.f32 	%f70, %f68;
	mul.f32 	%f71, %f70, %f69;
	add.f32 	%f72, %f60, %f71;
	sub.f32 	%f73, %f111, %f46;
	fma.rn.f32 	%f74, %f73, 0f3BBB989D, 0f3F000000;
	cvt.sat.f32.f32 	%f75, %f74;
	fma.rm.f32 	%f76, %f75, %f51, %f50;
	add.f32 	%f77, %f76, 0fCB40007F;
	neg.f32 	%f78, %f77;
	fma.rn.f32 	%f79, %f73, 0f3FB8AA3B, %f78;
	fma.rn.f32 	%f80, %f73, 0f32A57060, %f79;
	mov.b32 	%r25, %f76;
	shl.b32 	%r26, %r25, 23;
	mov.b32 	%f81, %r26;
	ex2.approx.ftz.f32 	%f82, %f80;
	mul.f32 	%f83, %f82, %f81;
	add.f32 	%f84, %f72, %f83;
	sub.f32 	%f85, %f113, %f46;
	fma.rn.f32 	%f86, %f85, 0f3BBB989D, 0f3F000000;
	cvt.sat.f32.f32 	%f87, %f86;
	fma.rm.f32 	%f88, %f87, %f51, %f50;
	add.f32 	%f89, %f88, 0fCB40007F;
	neg.f32 	%f90, %f89;
	fma.rn.f32 	%f91, %f85, 0f3FB8AA3B, %f90;
	fma.rn.f32 	%f92, %f85, 0f32A57060, %f91;
	mov.b32 	%r27, %f88;
	shl.b32 	%r28, %r27, 23;
	mov.b32 	%f93, %r28;
	ex2.approx.ftz.f32 	%f94, %f92;
	mul.f32 	%f95, %f94, %f93;
	add.f32 	%f96, %f84, %f95;
	mov.b32 	%r29, %f96;
	shfl.sync.bfly.b32	%r30|%p17, %r29, 16, 31, -1;
	mov.b32 	%f97, %r30;
	add.f32 	%f98, %f96, %f97;
	mov.b32 	%r31, %f98;
	shfl.sync.bfly.b32	%r32|%p18, %r31, 8, 31, -1;
	mov.b32 	%f99, %r32;
	add.f32 	%f100, %f98, %f99;
	mov.b32 	%r33, %f100;
	shfl.sync.bfly.b32	%r34|%p19, %r33, 4, 31, -1;
	mov.b32 	%f101, %r34;
	add.f32 	%f102, %f100, %f101;
	mov.b32 	%r35, %f102;
	shfl.sync.bfly.b32	%r36|%p20, %r35, 2, 31, -1;
	mov.b32 	%f103, %r36;
	add.f32 	%f104, %f102, %f103;
	mov.b32 	%r37, %f104;
	shfl.sync.bfly.b32	%r38|%p21, %r37, 1, 31, -1;
	mov.b32 	%f105, %r38;
	add.f32 	%f106, %f104, %f105;
	div.rn.f32 	%f19, %f59, %f106;
	div.rn.f32 	%f20, %f71, %f106;
	div.rn.f32 	%f21, %f83, %f106;
	div.rn.f32 	%f22, %f95, %f106;
	mad.lo.s64 	%rd35, %rd38, %rd18, %rd3;
	cvta.to.global.u64 	%rd36, %rd17;
	shl.b64 	%rd37, %rd35, 2;
	add.s64 	%rd12, %rd36, %rd37;
	@%p11 bra 	$L__BB83_14;
	st.global.f32 	[%rd12], %f19;
$L__BB83_14:
	setp.le.s64 	%p22, %rd20, %rd4;
	@%p22 bra 	$L__BB83_16;
	st.global.f32 	[%rd12+128], %f20;
$L__BB83_16:
	setp.le.s64 	%p23, %rd20, %rd5;
	@%p23 bra 	$L__BB83_18;
	st.global.f32 	[%rd12+256], %f21;
$L__BB83_18:
	setp.le.s64 	%p24, %rd20, %rd6;
	@%p24 bra 	$L__BB83_20;
	st.global.f32 	[%rd12+384], %f22;
$L__BB83_20:
	add.s64 	%rd38, %rd38, %rd7;
	setp.lt.s64 	%p25, %rd38, %rd19;
	@%p25 bra 	$L__BB83_4;
$L__BB83_21:
	ret;

}
	// .globl	_Z15SoftmaxWarpImplI24ElementwiseScaleMaskLoadIffbE11DirectStoreIffEfLi1ELi5ELi32ELi1ELb0EL9Algorithm0EEvT_T0_ll
.visible .entry _Z15SoftmaxWarpImplI24ElementwiseScaleMaskLoadIffbE11DirectStoreIffEfLi1ELi5ELi32ELi1ELb0EL9Algorithm0EEvT_T0_ll(
	.param .align 8 .b8 _Z15SoftmaxWarpImplI24ElementwiseScaleMaskLoadIffbE11DirectStoreIffEfLi1ELi5ELi32ELi1ELb0EL9Algorithm0EEvT_T0_ll_param_0[32],
	.param .align 8 .b8 _Z15SoftmaxWarpImplI24ElementwiseScaleMaskLoadIffbE11DirectStoreIffEfLi1ELi5ELi32ELi1ELb0EL9Algorithm0EEvT_T0_ll_param_1[16],
	.param .u64 _Z15SoftmaxWarpImplI24ElementwiseScaleMaskLoadIffbE11DirectStoreIffEfLi1ELi5ELi32ELi1ELb0EL9Algorithm0EEvT_T0_ll_param_2,
	.param .u64 _Z15SoftmaxWarpImplI24ElementwiseScaleMaskLoadIffbE11DirectStoreIffEfLi1ELi5ELi32ELi1ELb0EL9Algorithm0EEvT_T0_ll_param_3
)
{
	.reg .pred 	%p<19>;
	.reg .b16 	%rs<6>;
	.reg .b32 	%r<38>;
	.reg .b32 	%f<110>;
	.reg .b64 	%rd<30>;

	ld.param.u64 	%rd1, [_Z15SoftmaxWarpImplI24ElementwiseScaleMaskLoadIffbE11DirectStoreIffEfLi1ELi5ELi32ELi1ELb0EL9Algorithm0EEvT_T0_ll_param_0];
	ld.param.u64 	%rd2, [_Z15SoftmaxWarpImplI24ElementwiseScaleMaskLoadIffbE11DirectStoreIffEfLi1ELi5ELi32ELi1ELb0EL9Algorithm0EEvT_T0_ll_param_0+8];
	ld.param.u64 	%rd3, [_Z15SoftmaxWarpImplI24ElementwiseScaleMaskLoadIffbE11DirectStoreIffEfLi1ELi5ELi32ELi1ELb0EL9Algorithm0EEvT_T0_ll_param_0+16];
	ld.param.v2.f32 	{%f2, %f1}, [_Z15SoftmaxWarpImplI24ElementwiseScaleMaskLoadIffbE11DirectStoreIffEfLi1ELi5ELi32ELi1ELb0EL9Algorithm0EEvT_T0_ll_param_0+24];
	ld.param.u64 	%rd4, [_Z15SoftmaxWarpImplI24ElementwiseScaleMaskLoadIffbE11DirectStoreIffEfLi1ELi5ELi32ELi1ELb0EL9Algorithm0EEvT_T0_ll_param_1];
	ld.param.u64 	%rd5, [_Z15SoftmaxWarpImplI24ElementwiseScaleMaskLoadIffbE11DirectStoreIffEfLi1ELi5ELi32ELi1ELb0EL9Algorithm0EEvT_T0_ll_param_1+8];
	ld.param.u64 	%rd14, [_Z15SoftmaxWarpImplI24ElementwiseScaleMaskLoadIffbE11DirectStoreIffEfLi1ELi5ELi32ELi1ELb0EL9Algorithm0EEvT_T0_ll_param_2];
	ld.param.u64 	%rd15, [_Z15SoftmaxWarpImplI24ElementwiseScaleMaskLoadIffbE11DirectStoreIffEfLi1ELi5ELi32ELi1ELb0EL9Algorithm0EEvT_T0_ll_param_3];
	setp.lt.s64 	%p1, %rd15, 161;
	@%p1 bra 	$L__BB84_2;
	mov.u64 	%rd16, $str;
	cvta.global.u64 	%rd17, %rd16;
	mov.u64 	%rd18, $str$1;
	cvta.global.u64 	%rd19, %rd18;
	mov.u64 	%rd20, __unnamed_85;
	cvta.global.u64 	%rd21, %rd20;
	{ // callseq 84, 0
	.param .b64 param0;
	st.param.b64 	[param0], %rd17;
	.param .b64 param1;
	st.param.b64 	[param1], %rd19;
	.param .b32 param2;
	st.param.b32 	[param2], 254;
	.param .b64 param3;
	st.param.b64 	[param3], %rd21;
	.param .b64 param4;
	st.param.b64 	[param4], 1;
	call.uni 
	__assertfail, 
	(
	param0, 
	param1, 
	param2, 
	param3, 
	param4
	);
	} // callseq 84
$L__BB84_2:
	mov.u32 	%r2, %ctaid.x;
	mov.u32 	%r3, %ntid.y;
	mov.u32 	%r4, %tid.y;
	mad.lo.s32 	%r5, %r2, %r3, %r4;
	mov.u32 	%r6, %nctaid.x;
	mul.lo.s32 	%r1, %r6, %r3;
	cvt.s64.s32 	%rd29, %r5;
	setp.le.s64 	%p2, %rd14, %rd29;
	@%p2 bra 	$L__BB84_5;
	mov.u32 	%r7, %tid.x;
	cvt.u64.u32 	%rd7, %r7;
	cvta.to.global.u64 	%rd8, %rd4;
	cvta.to.global.u64 	%rd9, %rd2;
	cvta.to.global.u64 	%rd10, %rd1;
	cvt.s64.s32 	%rd11, %r1;
$L__BB84_4:
	mad.lo.s64 	%rd22, %rd29, %rd3, %rd7;
	shl.b64 	%rd23, %rd22, 2;
	add.s64 	%rd24, %rd10, %rd23;
	ld.global.f32 	%f3, [%rd24];
	add.s64 	%rd25, %rd9, %rd22;
	ld.global.u8 	%rs1, [%rd25];
	setp.eq.s16 	%p3, %rs1, 0;
	mul.f32 	%f4, %f1, %f3;
	selp.f32 	%f5, %f2, %f4, %p3;
	max.f32 	%f6, %f5, 0fFF800000;
	ld.global.f32 	%f7, [%rd24+128];
	ld.global.u8 	%rs2, [%rd25+32];
	setp.eq.s16 	%p4, %rs2, 0;
	mul.f32 	%f8, %f1, %f7;
	selp.f32 	%f9, %f2, %f8, %p4;
	max.f32 	%f10, %f6, %f9;
	ld.global.f32 	%f11, [%rd24+256];
	ld.global.u8 	%rs3, [%rd25+64];
	setp.eq.s16 	%p5, %rs3, 0;
	mul.f32 	%f12, %f1, %f11;
	selp.f32 	%f13, %f2, %f12, %p5;
	max.f32 	%f14, %f10, %f13;
	ld.global.f32 	%f15, [%rd24+384];
	ld.global.u8 	%rs4, [%rd25+96];
	setp.eq.s16 	%p6, %rs4, 0;
	mul.f32 	%f16, %f1, %f15;
	selp.f32 	%f17, %f2, %f16, %p6;
	max.f32 	%f18, %f14, %f17;
	ld.global.f32 	%f19, [%rd24+512];
	ld.global.u8 	%rs5, [%rd25+128];
	setp.eq.s16 	%p7, %rs5, 0;
	mul.f32 	%f20, %f1, %f19;
	selp.f32 	%f21, %f2, %f20, %p7;
	max.f32 	%f22, %f18, %f21;
	mov.b32 	%r8, %f22;
	shfl.sync.bfly.b32	%r9|%p8, %r8, 16, 31, -1;
	mov.b32 	%f23, %r9;
	max.f32 	%f24, %f22, %f23;
	mov.b32 	%r10, %f24;
	shfl.sync.bfly.b32	%r11|%p9, %r10, 8, 31, -1;
	mov.b32 	%f25, %r11;
	max.f32 	%f26, %f24, %f25;
	mov.b32 	%r12, %f26;
	shfl.sync.bfly.b32	%r13|%p10, %r12, 4, 31, -1;
	mov.b32 	%f27, %r13;
	max.f32 	%f28, %f26, %f27;
	mov.b32 	%r14, %f28;
	shfl.sync.bfly.b32	%r15|%p11, %r14, 2, 31, -1;
	mov.b32 	%f29, %r15;
	max.f32 	%f30, %f28, %f29;
	mov.b32 	%r16, %f30;
	shfl.sync.bfly.b32	%r17|%p12, %r16, 1, 31, -1;
	mov.b32 	%f31, %r17;
	max.f32 	%f32, %f30, %f31;
	sub.f32 	%f33, %f5, %f32;
	fma.rn.f32 	%f34, %f33, 0f3BBB989D, 0f3F000000;
	cvt.sat.f32.f32 	%f35, %f34;
	mov.f32 	%f36, 0f4B400001;
	mov.f32 	%f37, 0f437C0000;
	fma.rm.f32 	%f38, %f35, %f37, %f36;
	add.f32 	%f39, %f38, 0fCB40007F;
	neg.f32 	%f40, %f39;
	fma.rn.f32 	%f41, %f33, 0f3FB8AA3B, %f40;
	fma.rn.f32 	%f42, %f33, 0f32A57060, %f41;
	mov.b32 	%r18, %f38;
	shl.b32 	%r19, %r18, 23;
	mov.b32 	%f43, %r19;
	ex2.approx.ftz.f32 	%f44, %f42;
	mul.f32 	%f45, %f44, %f43;
	add.f32 	%f46, %f45, 0f00000000;
	sub.f32 	%f47, %f9, %f32;
	fma.rn.f32 	%f48, %f47, 0f3BBB989D, 0f3F000000;
	cvt.sat.f32.f32 	%f49, %f48;
	fma.rm.f32 	%f50, %f49, %f37, %f36;
	add.f32 	%f51, %f50, 0fCB40007F;
	neg.f32 	%f52, %f51;
	fma.rn.f32 	%f53, %f47, 0f3FB8AA3B, %f52;
	fma.rn.f32 	%f54, %f47, 0f32A57060, %f53;
	mov.b32 	%r20, %f50;
	shl.b32 	%r21, %r20, 23;
	mov.b32 	%f55, %r21;
	ex2.approx.ftz.f32 	%f56, %f54;
	mul.f32 	%f57, %f56, %f55;
	add.f32 	%f58, %f46, %f57;
	sub.f32 	%f59, %f13, %f32;
	fma.rn.f32 	%f60, %f59, 0f3BBB989D, 0f3F000000;
	cvt.sat.f32.f32 	%f61, %f60;
	fma.rm.f32 	%f62, %f61, %f37, %f36;
	add.f32 	%f63, %f62, 0fCB40007F;
	neg.f32 	%f64, %f63;
	fma.rn.f32 	%f65, %f59, 0f3FB8AA3B, %f64;
	fma.rn.f32 	%f66, %f59, 0f32A57060, %f65;
	mov.b32 	%r22, %f62;
	shl.b32 	%r23, %r22, 23;
	mov.b32 	%f67, %r23;
	ex2.approx.ftz.f32 	%f68, %f66;
	mul.f32 	%f69, %f68, %f67;
	add.f32 	%f70, %f58, %f69;
	sub.f32 	%f71, %f17, %f32;
	fma.rn.f32 	%f72, %f71, 0f3BBB989D, 0f3F000000;
	cvt.sat.f32.f32 	%f73, %f72;
	fma.rm.f32 	%f74, %f73, %f37, %f36;
	add.f32 	%f75, %f74, 0fCB40007F;
	neg.f32 	%f76, %f75;
	fma.rn.f32 	%f77, %f71, 0f3FB8AA3B, %f76;
	fma.rn.f32 	%f78, %f71, 0f32A57060, %f77;
	mov.b32 	%r24, %f74;
	shl.b32 	%r25, %r24, 23;
	mov.b32 	%f79, %r25;
	ex2.approx.ftz.f32 	%f80, %f78;
	mul.f32 	%f81, %f80, %f79;
	add.f32 	%f82, %f70, %f81;
	sub.f32 	%f83, %f21, %f32;
	fma.rn.f32 	%f84, %f83, 0f3BBB989D, 0f3F000000;
	cvt.sat.f32.f32 	%f85, %f84;
	fma.rm.f32 	%f86, %f85, %f37, %f36;
	add.f32 	%f87, %f86, 0fCB40007F;
	neg.f32 	%f88, %f87;
	fma.rn.f32 	%f89, %f83, 0f3FB8AA3B, %f88;
	fma.rn.f32 	%f90, %f83, 0f32A57060, %f89;
	mov.b32 	%r26, %f86;
	shl.b32 	%r27, %r26, 23;
	mov.b32 	%f91, %r27;
	ex2.approx.ftz.f32 	%f92, %f90;
	mul.f32 	%f93, %f92, %f91;
	add.f32 	%f94, %f82, %f93;
	mov.b32 	%r28, %f94;
	shfl.sync.bfly.b32	%r29|%p13, %r28, 16, 31, -1;
	mov.b32 	%f95, %r29;
	add.f32 	%f96, %f94, %f95;
	mov.b32 	%r30, %f96;
	shfl.sync.bfly.b32	%r31|%p14, %r30, 8, 31, -1;
	mov.b32 	%f97, %r31;
	add.f32 	%f98, %f96, %f97;
	mov.b32 	%r32, %f98;
	shfl.sync.bfly.b32	%r33|%p15, %r32, 4, 31, -1;
	mov.b32 	%f99, %r33;
	add.f32 	%f100, %f98, %f99;
	mov.b32 	%r34, %f100;
	shfl.sync.bfly.b32	%r35|%p16, %r34, 2, 31, -1;
	mov.b32 	%f101, %r35;
	add.f32 	%f102, %f100, %f101;
	mov.b32 	%r36, %f102;
	shfl.sync.bfly.b32	%r37|%p17, %r36, 1, 31, -1;
	mov.b32 	%f103, %r37;
	add.f32 	%f104, %f102, %f103;
	div.rn.f32 	%f105, %f45, %f104;
	div.rn.f32 	%f106, %f57, %f104;
	div.rn.f32 	%f107, %f69, %f104;
	div.rn.f32 	%f108, %f81, %f104;
	div.rn.f32 	%f109, %f93, %f104;
	mad.lo.s64 	%rd26, %rd29, %rd5, %rd7;
	shl.b64 	%rd27, %rd26, 2;
	add.s64 	%rd28, %rd8, %rd27;
	st.global.f32 	[%rd28], %f105;
	st.global.f32 	[%rd28+128], %f106;
	st.global.f32 	[%rd28+256], %f107;
	st.global.f32 	[%rd28+384], %f108;
	st.global.f32 	[%rd28+512], %f109;
	add.s64 	%rd29, %rd29, %rd11;
	setp.lt.s64 	%p18, %rd29, %rd14;
	@%p18 bra 	$L__BB84_4;
$L__BB84_5:
	ret;

}
	// .globl	_Z15SoftmaxWarpImplI24ElementwiseScaleMaskLoadIffbE11DirectStoreIffEfLi1ELi5ELi32ELi1ELb1EL9Algorithm0EEvT_T0_ll
.visible .entry _Z15SoftmaxWarpImplI24ElementwiseScaleMaskLoadIffbE11DirectStoreIffEfLi1ELi5ELi32ELi1ELb1EL9Algorithm0EEvT_T0_ll(
	.param .align 8 .b8 _Z15SoftmaxWarpImplI24ElementwiseScaleMaskLoadIffbE11DirectStoreIffEfLi1ELi5ELi32ELi1ELb1EL9Algorithm0EEvT_T0_ll_param_0[32],
	.param .align 8 .b8 _Z15SoftmaxWarpImplI24ElementwiseScaleMaskLoadIffbE11DirectStoreIffEfLi1ELi5ELi32ELi1ELb1EL9Algorithm0EEvT_T0_ll_param_1[16],
	.param .u64 _Z15SoftmaxWarpImplI24ElementwiseScaleMaskLoadIffbE11DirectStoreIffEfLi1ELi5ELi32ELi1ELb1EL9Algorithm0EEvT_T0_ll_param_2,
	.param .u64 _Z15SoftmaxWarpImplI24ElementwiseScaleMaskLoadIffbE11DirectStoreIffEfLi1ELi5ELi32ELi1ELb1EL9Algorithm0EEvT_T0_ll_param_3
)
{
	.reg .pred 	%p<29>;
	.reg .b16 	%rs<6>;
	.reg .b32 	%r<42>;
	.reg .b32 	%f<137>;
	.reg .b64 	%rd<39>;

	ld.param.v2.f32 	{%f28, %f29}, [_Z15SoftmaxWarpImplI24ElementwiseScaleMaskLoadIffbE11DirectStoreIffEfLi1ELi5ELi32ELi1ELb1EL9Algorithm0EEvT_T0_ll_param_0+24];
	ld.param.u64 	%rd21, [_Z15SoftmaxWarpImplI24ElementwiseScaleMaskLoadIffbE11DirectStoreIffEfLi1ELi5ELi32ELi1ELb1EL9Algorithm0EEvT_T0_ll_param_0+16];
	ld.param.u64 	%rd3, [_Z15SoftmaxWarpImplI24ElementwiseScaleMaskLoadIffbE11DirectStoreIffEfLi1ELi5ELi32ELi1ELb1EL9Algorithm0EEvT_T0_ll_param_1];
	ld.param.u64 	%rd4, [_Z15SoftmaxWarpImplI24ElementwiseScaleMaskLoadIffbE11DirectStoreIffEfLi1ELi5ELi32ELi1ELb1EL9Algorithm0EEvT_T0_ll_param_1+8];
	ld.param.u64 	%rd20, [_Z15SoftmaxWarpImplI24ElementwiseScaleMaskLoadIffbE11DirectStoreIffEfLi1ELi5ELi32ELi1ELb1EL9Algorithm0EEvT_T0_ll_param_0+8];
	ld.param.u64 	%rd19, [_Z15SoftmaxWarpImplI24ElementwiseScaleMaskLoadIffbE11DirectStoreIffEfLi1ELi5ELi32ELi1ELb1EL9Algorithm0EEvT_T0_ll_param_0];
	ld.param.u64 	%rd22, [_Z15SoftmaxWarpImplI24ElementwiseScaleMaskLoadIffbE11DirectStoreIffEfLi1ELi5ELi32ELi1ELb1EL9Algorithm0EEvT_T0_ll_param_2];
	ld.param.u64 	%rd23, [_Z15SoftmaxWarpImplI24ElementwiseScaleMaskLoadIffbE11DirectStoreIffEfLi1ELi5ELi32ELi1ELb1EL9Algorithm0EEvT_T0_ll_param_3];
	cvta.to.global.u64 	%rd1, %rd19;
	cvta.to.global.u64 	%rd2, %rd20;
	setp.lt.s64 	%p1, %rd23, 161;
	@%p1 bra 	$L__BB85_2;
	mov.u64 	%rd24, $str;
	cvta.global.u64 	%rd25, %rd24;
	mov.u64 	%rd26, $str$1;
	cvta.global.u64 	%rd27, %rd26;
	mov.u64 	%rd28, __unnamed_86;
	cvta.global.u64 	%rd29, %rd28;
	{ // callseq 85, 0
	.param .b64 param0;
	st.param.b64 	[param0], %rd25;
	.param .b64 param1;
	st.param.b64 	[param1], %rd27;
	.param .b32 param2;
	st.param.b32 	[param2], 254;
	.param .b64 param3;
	st.param.b64 	[param3], %rd29;
	.param .b64 param4;
	st.param.b64 	[param4], 1;
	call.uni 
	__assertfail, 
	(
	param0, 
	param1, 
	param2, 
	param3, 
	param4
	);
	} // callseq 85
$L__BB85_2:
	mov.u32 	%r2, %ctaid.x;
	mov.u32 	%r3, %ntid.y;
	mov.u32 	%r4, %tid.y;
	mad.lo.s32 	%r5, %r2, %r3, %r4;
	mov.u32 	%r6, %nctaid.x;
	mul.lo.s32 	%r1, %r6, %r3;
	cvt.s64.s32 	%rd38, %r5;
	setp.le.s64 	%p2, %rd22, %rd38;
	@%p2 bra 	$L__BB85_25;
	mov.u32 	%r7, %tid.x;
	cvt.u64.u32 	%rd6, %r7;
	add.s32 	%r8, %r7, 32;
	cvt.u64.u32 	%rd7, %r8;
	add.s32 	%r9, %r7, 64;
	cvt.u64.u32 	%rd8, %r9;
	add.s32 	%r10, %r7, 96;
	cvt.u64.u32 	%rd9, %r10;
	add.s32 	%r11, %r7, 128;
	cvt.u64.u32 	%rd10, %r11;
	cvta.to.global.u64 	%rd11, %rd3;
	cvt.s64.s32 	%rd12, %r1;
$L__BB85_4:
	setp.le.s64 	%p3, %rd23, %rd6;
	mul.lo.s64 	%rd14, %rd38, %rd21;
	mov.f32 	%f127, 0fFF800000;
	mov.f32 	%f130, %f127;
	@%p3 bra 	$L__BB85_6;
	add.s64 	%rd30, %rd14, %rd6;
	shl.b64 	%rd31, %rd30, 2;
	add.s64 	%rd32, %rd1, %rd31;
	ld.global.f32 	%f31, [%rd32];
	add.s64 	%rd33, %rd2, %rd30;
	ld.global.u8 	%rs1, [%rd33];
	setp.eq.s16 	%p4, %rs1, 0;
	mul.f32 	%f32, %f29, %f31;
	selp.f32 	%f127, %f28, %f32, %p4;
	max.f32 	%f130, %f127, 0fFF800000;
$L__BB85_6:
	setp.le.s64 	%p5, %rd23, %rd7;
	add.s64 	%rd34, %rd14, %rd6;
	add.s64 	%rd15, %rd2, %rd34;
	shl.b64 	%rd35, %rd34, 2;
	add.s64 	%rd16, %rd1, %rd35;
	mov.f32 	%f129, 0fFF800000;
	@%p5 bra 	$L__BB85_8;
	ld.global.f32 	%f34, [%rd16+128];
	ld.global.u8 	%rs2, [%rd15+32];
	setp.eq.s16 	%p6, %rs2, 0;
	mul.f32 	%f35, %f29, %f34;
	selp.f32 	%f129, %f28, %f35, %p6;
	max.f32 	%f130, %f130, %f129;
$L__BB85_8:
	setp.le.s64 	%p7, %rd23, %rd8;
	mov.f32 	%f131, 0fFF800000;
	@%p7 bra 	$L__BB85_10;
	ld.global.f32 	%f37, [%rd16+256];
	ld.global.u8 	%rs3, [%rd15+64];
	setp.eq.s16 	%p8, %rs3, 0;
	mul.f32 	%f38, %f29, %f37;
	selp.f32 	%f131, %f28, %f38, %p8;
	max.f32 	%f130, %f130, %f131;
$L__BB85_10:
	setp.le.s64 	%p9, %rd23, %rd9;
	mov.f32 	%f133, 0fFF800000;
	@%p9 bra 	$L__BB85_12;
	ld.global.f32 	%f40, [%rd16+384];
	ld.global.u8 	%rs4, [%rd15+96];
	setp.eq.s16 	%p10, %rs4, 0;
	mul.f32 	%f41, %f29, %f40;
	selp.f32 	%f133, %f28, %f41, %p10;
	max.f32 	%f130, %f130, %f133;
$L__BB85_12:
	setp.le.s64 	%p11, %rd23, %rd10;
	mov.f32 	%f135, 0fFF800000;
	@%p11 bra 	$L__BB85_14;
	ld.global.f32 	%f43, [%rd16+512];
	ld.global.u8 	%rs5, [%rd15+128];
	setp.eq.s16 	%p12, %rs5, 0;
	mul.f32 	%f44, %f29, %f43;
	selp.f32 	%f135, %f28, %f44, %p12;
	max.f32 	%f130, %f130, %f135;
$L__BB85_14:
	setp.le.s64 	%p13, %rd23, %rd6;
	mov.b32 	%r12, %f130;
	shfl.sync.bfly.b32	%r13|%p14, %r12, 16, 31, -1;
	mov.b32 	%f45, %r13;
	max.f32 	%f46, %f130, %f45;
	mov.b32 	%r14, %f46;
	shfl.sync.bfly.b32	%r15|%p15, %r14, 8, 31, -1;
	mov.b32 	%f47, %r15;
	max.f32 	%f48, %f46, %f47;
	mov.b32 	%r16, %f48;
	shfl.sync.bfly.b32	%r17|%p16, %r16, 4, 31, -1;
	mov.b32 	%f49, %r17;
	max.f32 	%f50, %f48, %f49;
	mov.b32 	%r18, %f50;
	shfl.sync.bfly.b32	%r19|%p17, %r18, 2, 31, -1;
	mov.b32 	%f51, %r19;
	max.f32 	%f52, %f50, %f51;
	mov.b32 	%r20, %f52;
	shfl.sync.bfly.b32	%r21|%p18, %r20, 1, 31, -1;
	mov.b32 	%f53, %r21;
	max.f32 	%f54, %f52, %f53;
	sub.f32 	%f55, %f127, %f54;
	fma.rn.f32 	%f56, %f55, 0f3BBB989D, 0f3F000000;
	cvt.sat.f32.f32 	%f57, %f56;
	mov.f32 	%f58, 0f4B400001;
	mov.f32 	%f59, 0f437C0000;
	fma.rm.f32 	%f60, %f57, %f59, %f58;
	add.f32 	%f61, %f60, 0fCB40007F;
	neg.f32 	%f62, %f61;
	fma.rn.f32 	%f63, %f55, 0f3FB8AA3B, %f62;
	fma.rn.f32 	%f64, %f55, 0f32A57060, %f63;
	mov.b32 	%r22, %f60;
	shl.b32 	%r23, %r22, 23;
	mov.b32 	%f65, %r23;
	ex2.approx.ftz.f32 	%f66, %f64;
	mul.f32 	%f67, %f66, %f65;
	add.f32 	%f68, %f67, 0f00000000;
	sub.f32 	%f69, %f129, %f54;
	fma.rn.f32 	%f70, %f69, 0f3BBB989D, 0f3F000000;
	cvt.sat.f32.f32 	%f71, %f70;
	fma.rm.f32 	%f72, %f71, %f59, %f58;
	add.f32 	%f73, %f72, 0fCB40007F;
	neg.f32 	%f74, %f73;
	fma.rn.f32 	%f75, %f69, 0f3FB8AA3B, %f74;
	fma.rn.f32 	%f76, %f69, 0f32A57060, %f75;
	mov.b32 	%r24, %f72;
	shl.b32 	%r25, %r24, 23;
	mov.b32 	%f77, %r25;
	ex2.approx.ftz.f32 	%f78, %f76;
	mul.f32 	%f79, %f78, %f77;
	add.f32 	%f80, %f68, %f79;
	sub.f32 	%f81, %f131, %f54;
	fma.rn.f32 	%f82, %f81, 0f3BBB989D, 0f3F000000;
	cvt.sat.f32.f32 	%f83, %f82;
	fma.rm.f32 	%f84, %f83, %f59, %f58;
	add.f32 	%f85, %f84, 0fCB40007F;
	neg.f32 	%f86, %f85;
	fma.rn.f32 	%f87, %f81, 0f3FB8AA3B, %f86;
	fma.rn.f32 	%f88, %f81, 0f32A57060, %f87;
	mov.b32 	%r26, %f84;
	shl.b32 	%r27, %r26, 23;
	mov.b32 	%f89, %r27;
	ex2.approx.ftz.f32 	%f90, %f88;
	mul.f32 	%f91, %f90, %f89;
	add.f32 	%f92, %f80, %f91;
	sub.f32 	%f93, %f133, %f54;
	fma.rn.f32 	%f94, %f93, 0f3BBB989D, 0f3F000000;
	cvt.sat.f32.f32 	%f95, %f94;
	fma.rm.f32 	%f96, %f95, %f59, %f58;
	add.f32 	%f97, %f96, 0fCB40007F;
	neg.f32 	%f98, %f97;
	fma.rn.f32 	%f99, %f93, 0f3FB8AA3B, %f98;
	fma.rn.f32 	%f100, %f93, 0f32A57060, %f99;
	mov.b32 	%r28, %f96;
	shl.b32 	%r29, %r28, 23;
	mov.b32 	%f101, %r29;
	ex2.approx.ftz.f32 	%f102, %f100;
	mul.f32 	%f103, %f102, %f101;
	add.f32 	%f104, %f92, %f103;
	sub.f32 	%f105, %f135, %f54;
	fma.rn.f32 	%f106, %f105, 0f3BBB989D, 0f3F000000;
	cvt.sat.f32.f32 	%f107, %f106;
	fma.rm.f32 	%f108, %f107, %f59, %f58;
	add.f32 	%f109, %f108, 0fCB40007F;
	neg.f32 	%f110, %f109;
	fma.rn.f32 	%f111, %f105, 0f3FB8AA3B, %f110;
	fma.rn.f32 	%f112, %f105, 0f32A57060, %f111;
	mov.b32 	%r30, %f108;
	shl.b32 	%r31, %r30, 23;
	mov.b32 	%f113, %r31;
	ex2.approx.ftz.f32 	%f114, %f112;
	mul.f32 	%f115, %f114, %f113;
	add.f32 	%f116, %f104, %f115;
	mov.b32 	%r32, %f116;
	shfl.sync.bfly.b32	%r33|%p19, %r32, 16, 31, -1;
	mov.b32 	%f117, %r33;
	add.f32 	%f118, %f116, %f117;
	mov.b32 	%r34, %f118;
	shfl.sync.bfly.b32	%r35|%p20, %r34, 8, 31, -1;
	mov.b32 	%f119, %r35;
	add.f32 	%f120, %f118, %f119;
	mov.b32 	%r36, %f120;
	shfl.sync.bfly.b32	%r37|%p21, %r36, 4, 31, -1;
	mov.b32 	%f121, %r37;
	add.f32 	%f122, %f120, %f121;
	mov.b32 	%r38, %f122;
	shfl.sync.bfly.b32	%r39|%p22, %r38, 2, 31, -1;
	mov.b32 	%f123, %r39;
	add.f32 	%f124, %f122, %f123;
	mov.b32 	%r40, %f124;
	shfl.sync.bfly.b32	%r41|%p23, %r40, 1, 31, -1;
	mov.b32 	%f125, %r41;
	add.f32 	%f126, %f124, %f125;
	div.rn.f32 	%f23, %f67, %f126;
	div.rn.f32 	%f24, %f79, %f126;
	div.rn.f32 	%f25, %f91, %f126;
	div.rn.f32 	%f26, %f103, %f126;
	div.rn.f32 	%f27, %f115, %f126;
	mad.lo.s64 	%rd36, %rd38, %rd4, %rd6;
	shl.b64 	%rd37, %rd36, 2;
	add.s64 	%rd17, %rd11, %rd37;
	@%p13 bra 	$L__BB85_16;
	st.global.f32 	[%rd17], %f23;
$L__BB85_16:
	setp.le.s64 	%p24, %rd23, %rd7;
	@%p24 bra 	$L__BB85_18;
	st.global.f32 	[%rd17+128], %f24;
$L__BB85_18:
	setp.le.s64 	%p25, %rd23, %rd8;
	@%p25 bra 	$L__BB85_20;
	st.global.f32 	[%rd17+256], %f25;
$L__BB85_20:
	setp.le.s64 	%p26, %rd23, %rd9;
	@%p26 bra 	$L__BB85_22;
	st.global.f32 	[%rd17+384], %f26;
$L__BB85_22:
	setp.le.s64 	%p27, %rd23, %rd10;
	@%p27 bra 	$L__BB85_24;
	st.global.f32 	[%rd17+512], %f27;
$L__BB85_24:
	add.s64 	%rd38, %rd38, %rd12;
	setp.lt.s64 	%p28, %rd38, %rd22;
	@%p28 bra 	$L__BB85_4;
$L__BB85_25:
	ret;

}
	// .globl	_Z15SoftmaxWarpImplI24ElementwiseScaleMaskLoadIffbE11DirectStoreIffEfLi1ELi6ELi32ELi1ELb0EL9Algorithm0EEvT_T0_ll
.visible .entry _Z15SoftmaxWarpImplI24ElementwiseScaleMaskLoadIffbE11DirectStoreIffEfLi1ELi6ELi32ELi1ELb0EL9Algorithm0EEvT_T0_ll(
	.param .align 8 .b8 _Z15SoftmaxWarpImplI24ElementwiseScaleMaskLoadIffbE11DirectStoreIffEfLi1ELi6ELi32ELi1ELb0EL9Algorithm0EEvT_T0_ll_param_0[32],
	.param .align 8 .b8 _Z15SoftmaxWarpImplI24ElementwiseScaleMaskLoadIffbE11DirectStoreIffEfLi1ELi6ELi32ELi1ELb0EL9Algorithm0EEvT_T0_ll_param_1[16],
	.param .u64 _Z15SoftmaxWarpImplI24ElementwiseScaleMaskLoadIffbE11DirectStoreIffEfLi1ELi6ELi32ELi1ELb0EL9Algorithm0EEvT_T0_ll_param_2,
	.param .u64 _Z15SoftmaxWarpImplI24ElementwiseScaleMaskLoadIffbE11DirectStoreIffEfLi1ELi6ELi32ELi1ELb0EL9Algorithm0EEvT_T0_ll_param_3
)
{
	.reg .pred 	%p<20>;
	.reg .b16 	%rs<7>;
	.reg .b32 	%r<40>;
	.reg .b32 	%f<129>;
	.reg .b64 	%rd<32>;

	ld.param.v2.f32 	{%f3, %f4}, [_Z15SoftmaxWarpImplI24ElementwiseScaleMaskLoadIffbE11DirectStoreIffEfLi1ELi6ELi32ELi1ELb0EL9Algorithm0EEvT_T0_ll_param_0+24];
	ld.param.u64 	%rd15, [_Z15SoftmaxWarpImplI24ElementwiseScaleMaskLoadIffbE11DirectStoreIffEfLi1ELi6ELi32ELi1ELb0EL9Algorithm0EEvT_T0_ll_param_0+16];
	ld.param.u64 	%rd14, [_Z15SoftmaxWarpImplI24ElementwiseScaleMaskLoadIffbE11DirectStoreIffEfLi1ELi6ELi32ELi1ELb0EL9Algorithm0EEvT_T0_ll_param_0+8];
	ld.param.u64 	%rd13, [_Z15SoftmaxWarpImplI24ElementwiseScaleMaskLoadIffbE11DirectStoreIffEfLi1ELi6ELi32ELi1ELb0EL9Algorithm0EEvT_T0_ll_param_0];
	ld.param.u64 	%rd3, [_Z15SoftmaxWarpImplI24ElementwiseScaleMaskLoadIffbE11DirectStoreIffEfLi1ELi6ELi32ELi1ELb0EL9Algorithm0EEvT_T0_ll_param_1];
	ld.param.u64 	%rd4, [_Z15SoftmaxWarpImplI24ElementwiseScaleMaskLoadIffbE11DirectStoreIffEfLi1ELi6ELi32ELi1ELb0EL9Algorithm0EEvT_T0_ll_param_1+8];
	ld.param.u64 	%rd16, [_Z15SoftmaxWarpImplI24ElementwiseScaleMaskLoadIffbE11DirectStoreIffEfLi1ELi6ELi32ELi1ELb0EL9Algorithm0EEvT_T0_ll_param_2];
	ld.param.u64 	%rd17, [_Z15SoftmaxWarpImplI24ElementwiseScaleMaskLoadIffbE11DirectStoreIffEfLi1ELi6ELi32ELi1ELb0EL9Algorithm0EEvT_T0_ll_param_3];
	setp.lt.s64 	%p1, %rd17, 193;
	@%p1 bra 	$L__BB86_2;
	mov.u64 	%rd18, $str;
	cvta.global.u64 	%rd19, %rd18;
	mov.u64 	%rd20, $str$1;
	cvta.global.u64 	%rd21, %rd20;
	mov.u64 	%rd22, __unnamed_87;
	cvta.global.u64 	%rd23, %rd22;
	{ // callseq 86, 0
	.param .b64 param0;
	st.param.b64 	[param0], %rd19;
	.param .b64 param1;
	st.param.b64 	[param1], %rd21;
	.param .b32 param2;
	st.param.b32 	[param2], 254;
	.param .b64 param3;
	st.param.b64 	[param3], %rd23;
	.param .b64 param4;
	st.param.b64 	[param4], 1;
	call.uni 
	__assertfail, 
	(
	param0, 
	param1, 
	param2, 
	param3, 
	param4
	);
	} // callseq 86
$L__BB86_2:
	mov.u32 	%r2, %ctaid.x;
	mov.u32 	%r3, %ntid.y;
	mov.u32 	%r4, %tid.y;
	mad.lo.s32 	%r5, %r2, %r3, %r4;
	mov.u32 	%r6, %nctaid.x;
	mul.lo.s32 	%r1, %r6, %r3;
	cvt.s64.s32 	%rd31, %r5;
	setp.le.s64 	%p2, %rd16, %rd31;
	@%p2 bra 	$L__BB86_5;
	mov.u32 	%r7, %tid.x;
	cvt.u64.u32 	%rd6, %r7;
	cvta.to.global.u64 	%rd7, %rd3;
	cvta.to.global.u64 	%rd8, %rd14;
	cvta.to.global.u64 	%rd9, %rd13;
	cvt.s64.s32 	%rd10, %r1;
$L__BB86_4:
	mad.lo.s64 	%rd24, %rd31, %rd15, %rd6;
	shl.b64 	%rd25, %rd24, 2;
	add.s64 	%rd26, %rd9, %rd25;
	ld.global.f32 	%f5, [%rd26];
	add.s64 	%rd27, %rd8, %rd24;
	ld.global.u8 	%rs1, [%rd27];
	setp.eq.s16 	%p3, %rs1, 0;
	mul.f32 	%f6, %f4, %f5;
	selp.f32 	%f7, %f3, %f6, %p3;
	max.f32 	%f8, %f7, 0fFF800000;
	ld.global.f32 	%f9, [%rd26+128];
	ld.global.u8 	%rs2, [%rd27+32];
	setp.eq.s16 	%p4, %rs2, 0;
	mul.f32 	%f10, %f4, %f9;
	selp.f32 	%f11, %f3, %f10, %p4;
	max.f32 	%f12, %f8, %f11;
	ld.global.f32 	%f13, [%rd26+256];
	ld.global.u8 	%rs3, [%rd27+64];
	setp.eq.s16 	%p5, %rs3, 0;
	mul.f32 	%f14, %f4, %f13;
	selp.f32 	%f15, %f3, %f14, %p5;
	max.f32 	%f16, %f12, %f15;
	ld.global.f32 	%f17, [%rd26+384];
	ld.global.u8 	%rs4, [%rd27+96];
	setp.eq.s16 	%p6, %rs4, 0;
	mul.f32 	%f18, %f4, %f17;
	selp.f32 	%f19, %f3, %f18, %p6;
	max.f32 	%f20, %f16, %f19;
	ld.global.f32 	%f21, [%rd26+512];
	ld.global.u8 	%rs5, [%rd27+128];
	setp.eq.s16 	%p7, %rs5, 0;
	mul.f32 	%f22, %f4, %f21;
	selp.f32 	%f23, %f3, %f22, %p7;
	max.f32 	%f24, %f20, %f23;
	ld.global.f32 	%f25, [%rd26+640];
	ld.global.u8 	%rs6, [%rd27+160];
	setp.eq.s16 	%p8, %rs6, 0;
	mul.f32 	%f26, %f4, %f25;
	selp.f32 	%f27, %f3, %f26, %p8;
	max.f32 	%f28, %f24, %f27;
	mov.b32 	%r8, %f28;
	shfl.sync.bfly.b32	%r9|%p9, %r8, 16, 31, -1;
	mov.b32 	%f29, %r9;
	max.f32 	%f30, %f28, %f29;
	mov.b32 	%r10, %f30;
	shfl.sync.bfly.b32	%r11|%p10, %r10, 8, 31, -1;
	mov.b32 	%f31, %r11;
	max.f32 	%f32, %f30, %f31;
	mov.b32 	%r12, %f32;
	shfl.sync.bfly.b32	%r13|%p11, %r12, 4, 31, -1;
	mov.b32 	%f33, %r13;
	max.f32 	%f34, %f32, %f33;
	mov.b32 	%r14, %f34;
	shfl.sync.bfly.b32	%r15|%p12, %r14, 2, 31, -1;
	mov.b32 	%f35, %r15;
	max.f32 	%f36, %f34, %f35;
	mov.b32 	%r16, %f36;
	shfl.sync.bfly.b32	%r17|%p13, %r16, 1, 31, -1;
	mov.b32 	%f37, %r17;
	max.f32 	%f38, %f36, %f37;
	sub.f32 	%f39, %f7, %f38;
	fma.rn.f32 	%f40, %f39, 0f3BBB989D, 0f3F000000;
	cvt.sat.f32.f32 	%f41, %f40;
	mov.f32 	%f42, 0f4B400001;
	mov.f32 	%f43, 0f437C0000;
	fma.rm.f32 	%f44, %f41, %f43, %f42;
	add.f32 	%f45, %f44, 0fCB40007F;
	neg.f32 	%f46, %f45;
	fma.rn.f32 	%f47, %f39, 0f3FB8AA3B, %f46;
	fma.rn.f32 	%f48, %f39, 0f32A57060, %f47;
	mov.b32 	%r18, %f44;
	shl.b32 	%r19, %r18, 23;
	mov.b32 	%f49, %r19;
	ex2.approx.ftz.f32 	%f50, %f48;
	mul.f32 	%f51, %f50, %f49;
	add.f32 	%f52, %f51, 0f00000000;
	sub.f32 	%f53, %f11, %f38;
	fma.rn.f32 	%f54, %f53, 0f3BBB989D, 0f3F000000;
	cvt.sat.f32.f32 	%f55, %f54;
	fma.rm.f32 	%f56, %f55, %f43, %f42;
	add.f32 	%f57, %f56, 0fCB40007F;
	neg.f32 	%f58, %f57;
	fma.rn.f32 	%f59, %f53, 0f3FB8AA3B, %f58;
	fma.rn.f32 	%f60, %f53, 0f32A57060, %f59;
	mov.b32 	%r20, %f56;
	shl.b32 	%r21, %r20, 23;
	mov.b32 	%f61, %r21;
	ex2.approx.ftz.f32 	%f62, %f60;
	mul.f32 	%f63, %f62, %f61;
	add.f32 	%f64, %f52, %f63;
	sub.f32 	%f65, %f15, %f38;
	fma.rn.f32 	%f66, %f65, 0f3BBB989D, 0f3F000000;
	cvt.sat.f32.f32 	%f67, %f66;
	fma.rm.f32 	%f68, %f67, %f43, %f42;
	add.f32 	%f69, %f68, 0fCB40007F;
	neg.f32 	%f70, %f69;
	fma.rn.f32 	%f71, %f65, 0f3FB8AA3B, %f70;
	fma.rn.f32 	%f72, %f65, 0f32A57060, %f71;
	mov.b32 	%r22, %f68;
	shl.b32 	%r23, %r22, 23;
	mov.b32 	%f73, %r23;
	ex2.approx.ftz.f32 	%f74, %f72;
	mul.f32 	%f75, %f74, %f73;
	add.f32 	%f76, %f64, %f75;
	sub.f32 	%f77, %f19, %f38;
	fma.rn.f32 	%f78, %f77, 0f3BBB989D, 0f3F000000;
	cvt.sat.f32.f32 	%f79, %f78;
	fma.rm.f32 	%f80, %f79, %f43, %f42;
	add.f32 	%f81, %f80, 0fCB40007F;
	neg.f32 	%f82, %f81;
	fma.rn.f32 	%f83, %f77, 0f3FB8AA3B, %f82;
	fma.rn.f32 	%f84, %f77, 0f32A57060, %f83;
	mov.b32 	%r24, %f80;
	shl.b32 	%r25, %r24, 23;
	mov.b32 	%f85, %r25;
	ex2.approx.ftz.f32 	%f86, %f84;
	mul.f32 	%f87, %f86, %f85;
	add.f32 	%f88, %f76, %f87;
	sub.f32 	%f89, %f23, %f38;
	fma.rn.f32 	%f90, %f89, 0f3BBB989D, 0f3F000000;
	cvt.sat.f32.f32 	%f91, %f90;
	fma.rm.f32 	%f92, %f91, %f43, %f42;
	add.f32 	%f93, %f92, 0fCB40007F;
	neg.f32 	%f94, %f93;
	fma.rn.f32 	%f95, %f89, 0f3FB8AA3B, %f94;
	fma.rn.f32 	%f96, %f89, 0f32A57060, %f95;
	mov.b32 	%r26, %f92;
	shl.b32 	%r27, %r26, 23;
	mov.b32 	%f97, %r27;
	ex2.approx.ftz.f32 	%f98, %f96;
	mul.f32 	%f99, %f98, %f97;
	add.f32 	%f100, %f88, %f99;
	sub.f32 	%f101, %f27, %f38;
	fma.rn.f32 	%f102, %f101, 0f3BBB989D, 0f3F000000;
	cvt.sat.f32.f32 	%f103, %f102;
	fma.rm.f32 	%f104, %f103, %f43, %f42;
	add.f32 	%f105, %f104, 0fCB40007F;
	neg.f32 	%f106, %f105;
	fma.rn.f32 	%f107, %f101, 0f3FB8AA3B, %f106;
	fma.rn.f32 	%f108, %f101, 0f32A57060, %f107;
	mov.b32 	%r28, %f104;
	shl.b32 	%r29, %r28, 23;
	mov.b32 	%f109, %r29;
	ex2.approx.ftz.f32 	%f110, %f108;
	mul.f32 	%f111, %f110, %f109;
	add.f32 	%f112, %f100, %f111;
	mov.b32 	%r30, %f112;
	shfl.sync.bfly.b32	%r31|%p14, %r30, 16, 31, -1;
	mov.b32 	%f113, %r31;
	add.f32 	%f114, %f112, %f113;
	mov.b32 	%r32, %f114;
	shfl.sync.bfly.b32	%r33|%p15, %r32, 8, 31, -1;
	mov.b32 	%f115, %r33;
	add.f32 	%f116, %f114, %f115;
	mov.b32 	%r34, %f116;
	shfl.sync.bfly.b32	%r35|%p16, %r34, 4, 31, -1;
	mov.b32 	%f117, %r35;
	add.f32 	%f118, %f116, %f117;
	mov.b32 	%r36, %f118;
	shfl.sync.bfly.b32	%r37|%p17, %r36, 2, 31, -1;
	mov.b32 	%f119, %r37;
	add.f32 	%f120, %f118, %f119;
	mov.b32 	%r38, %f120;
	shfl.sync.bfly.b32	%r39|%p18, %r38, 1, 31, -1;
	mov.b32 	%f121, %r39;
	add.f32 	%f122, %f120, %f121;
	div.rn.f32 	%f123, %f51, %f122;
	div.rn.f32 	%f124, %f63, %f122;
	div.rn.f32 	%f125, %f75, %f122;
	div.rn.f32 	%f126, %f87, %f122;
	div.rn.f32 	%f127, %f99, %f122;
	div.rn.f32 	%f128, %f111, %f122;
	mad.lo.s64 	%rd28, %rd31, %rd4, %rd6;
	shl.b64 	%rd29, %rd28, 2;
	add.s64 	%rd30, %rd7, %rd29;
	st.global.f32 	[%rd30], %f123;
	st.global.f32 	[%rd30+128], %f124;
	st.global.f32 	[%rd30+256], %f125;
	st.global.f32 	[%rd30+384], %f126;
	st.global.f32 	[%rd30+512], %f127;
	st.global.f32 	[%rd30+640], %f128;
	add.s64 	%rd31, %rd31, %rd10;
	setp.lt.s64 	%p19, %rd31, %rd16;
	@%p19 bra 	$L__BB86_4;
$L__BB86_5:
	ret;

}
	// .globl	_Z15SoftmaxWarpImplI24ElementwiseScaleMaskLoadIffbE11DirectStoreIffEfLi1ELi6ELi32ELi1ELb1EL9Algorithm0EEvT_T0_ll
.visible .entry _Z15SoftmaxWarpImplI24ElementwiseScaleMaskLoadIffbE11DirectStoreIffEfLi1ELi6ELi32ELi1ELb1EL9Algorithm0EEvT_T0_ll(
	.param .align 8 .b8 _Z15SoftmaxWarpImplI24ElementwiseScaleMaskLoadIffbE11DirectStoreIffEfLi1ELi6ELi32ELi1ELb1EL9Algorithm0EEvT_T0_ll_param_0[32],
	.param .align 8 .b8 _Z15SoftmaxWarpImplI24ElementwiseScaleMaskLoadIffbE11DirectStoreIffEfLi1ELi6ELi32ELi1ELb1EL9Algorithm0EEvT_T0_ll_param_1[16],
	.param .u64 _Z15SoftmaxWarpImplI24ElementwiseScaleMaskLoadIffbE11DirectStoreIffEfLi1ELi6ELi32ELi1ELb1EL9Algorithm0EEvT_T0_ll_param_2,
	.param .u64 _Z15SoftmaxWarpImplI24ElementwiseScaleMaskLoadIffbE11DirectStoreIffEfLi1ELi6ELi32ELi1ELb1EL9Algorithm0EEvT_T0_ll_param_3
)
{
	.reg .pred 	%p<32>;
	.reg .b16 	%rs<7>;
	.reg .b32 	%r<45>;
	.reg .b32 	%f<159>;
	.reg .b64 	%rd<40>;

	ld.param.u64 	%rd21, [_Z15SoftmaxWarpImplI24ElementwiseScaleMaskLoadIffbE11DirectStoreIffEfLi1ELi6ELi32ELi1ELb1EL9Algorithm0EEvT_T0_ll_param_1+8];
	ld.param.u64 	%rd20, [_Z15SoftmaxWarpImplI24ElementwiseScaleMaskLoadIffbE11DirectStoreIffEfLi1ELi6ELi32ELi1ELb1EL9Algorithm0EEvT_T0_ll_param_1];
	ld.param.v2.f32 	{%f33, %f34}, [_Z15SoftmaxWarpImplI24ElementwiseScaleMaskLoadIffbE11DirectStoreIffEfLi1ELi6ELi32ELi1ELb1EL9Algorithm0EEvT_T0_ll_param_0+24];
	ld.param.u64 	%rd19, [_Z15SoftmaxWarpImplI24ElementwiseScaleMaskLoadIffbE11DirectStoreIffEfLi1ELi6ELi32ELi1ELb1EL9Algorithm0EEvT_T0_ll_param_0+16];
	ld.param.u64 	%rd18, [_Z15SoftmaxWarpImplI24ElementwiseScaleMaskLoadIffbE11DirectStoreIffEfLi1ELi6ELi32ELi1ELb1EL9Algorithm0EEvT_T0_ll_param_0+8];
	ld.param.u64 	%rd17, [_Z15SoftmaxWarpImplI24ElementwiseScaleMaskLoadIffbE11DirectStoreIffEfLi1ELi6ELi32ELi1ELb1EL9Algorithm0EEvT_T0_ll_param_0];
	ld.param.u64 	%rd22, [_Z15SoftmaxWarpImplI24ElementwiseScaleMaskLoadIffbE11DirectStoreIffEfLi1ELi6ELi32ELi1ELb1EL9Algorithm0EEvT_T0_ll_param_2];
	ld.param.u64 	%rd23, [_Z15SoftmaxWarpImplI24ElementwiseScaleMaskLoadIffbE11DirectStoreIffEfLi1ELi6ELi32ELi1ELb1EL9Algorithm0EEvT_T0_ll_param_3];
	cvta.to.global.u64 	%rd1, %rd17;
	cvta.to.global.u64 	%rd2, %rd18;
	setp.lt.s64 	%p1, %rd23, 193;
	@%p1 bra 	$L__BB87_2;
	mov.u64 	%rd24, $str;
	cvta.global.u64 	%rd25, %rd24;
	mov.u64 	%rd26, $str$1;
	cvta.global.u64 	%rd27, %rd26;
	mov.u64 	%rd28, __unnamed_88;
	cvta.global.u64 	%rd29, %rd28;
	{ // callseq 87, 0
	.param .b64 param0;
	st.param.b64 	[param0], %rd25;
	.param .b64 param1;
	st.param.b64 	[param1], %rd27;
	.param .b32 param2;
	st.param.b32 	[param2], 254;
	.param .b64 param3;
	st.param.b64 	[param3], %rd29;
	.param .b64 param4;
	st.param.b64 	[param4], 1;
	call.uni 
	__assertfail, 
	(
	param0, 
	param1, 
	param2, 
	param3, 
	param4
	);
	} // callseq 87
$L__BB87_2:
	mov.u32 	%r2, %ctaid.x;
	mov.u32 	%r3, %ntid.y;
	mov.u32 	%r4, %tid.y;
	mad.lo.s32 	%r5, %r2, %r3, %r4;
	mov.u32 	%r6, %nctaid.x;
	mul.lo.s32 	%r1, %r6, %r3;
	cvt.s64.s32 	%rd39, %r5;
	setp.le.s64 	%p2, %rd22, %rd39;
	@%p2 bra 	$L__BB87_29;
	mov.u32 	%r7, %tid.x;
	cvt.u64.u32 	%rd4, %r7;
	add.s32 	%r8, %r7, 32;
	cvt.u64.u32 	%rd5, %r8;
	add.s32 	%r9, %r7, 64;
	cvt.u64.u32 	%rd6, %r9;
	add.s32 	%r10, %r7, 96;
	cvt.u64.u32 	%rd7, %r10;
	add.s32 	%r11, %r7, 128;
	cvt.u64.u32 	%rd8, %r11;
	add.s32 	%r12, %r7, 160;
	cvt.u64.u32 	%rd9, %r12;
	cvt.s64.s32 	%rd10, %r1;
$L__BB87_4:
	setp.le.s64 	%p3, %rd23, %rd4;
	mul.lo.s64 	%rd12, %rd39, %rd19;
	mov.f32 	%f147, 0fFF800000;
	mov.f32 	%f150, %f147;
	@%p3 bra 	$L__BB87_6;
	add.s64 	%rd30, %rd12, %rd4;
	shl.b64 	%rd31, %rd30, 2;
	add.s64 	%rd32, %rd1, %rd31;
	ld.global.f32 	%f36, [%rd32];
	add.s64 	%rd33, %rd2, %rd30;
	ld.global.u8 	%rs1, [%rd33];
	setp.eq.s16 	%p4, %rs1, 0;
	mul.f32 	%f37, %f34, %f36;
	selp.f32 	%f147, %f33, %f37, %p4;
	max.f32 	%f150, %f147, 0fFF800000;
$L__BB87_6:
	setp.le.s64 	%p5, %rd23, %rd5;
	add.s64 	%rd34, %rd12, %rd4;
	add.s64 	%rd13, %rd2, %rd34;
	shl.b64 	%rd35, %rd34, 2;
	add.s64 	%rd14, %rd1, %rd35;
	mov.f32 	%f149, 0fFF800000;
	@%p5 bra 	$L__BB87_8;
	ld.global.f32 	%f39, [%rd14+128];
	ld.global.u8 	%rs2, [%rd13+32];
	setp.eq.s16 	%p6, %rs2, 0;
	mul.f32 	%f40, %f34, %f39;
	selp.f32 	%f149, %f33, %f40, %p6;
	max.f32 	%f150, %f150, %f149;
$L__BB87_8:
	setp.le.s64 	%p7, %rd23, %rd6;
	mov.f32 	%f151, 0fFF800000;
	@%p7 bra 	$L__BB87_10;
	ld.global.f32 	%f42, [%rd14+256];
	ld.global.u8 	%rs3, [%rd13+64];
	setp.eq.s16 	%p8, %rs3, 0;
	mul.f32 	%f43, %f34, %f42;
	selp.f32 	%f151, %f33, %f43, %p8;
	max.f32 	%f150, %f150, %f151;
$L__BB87_10:
	setp.le.s64 	%p9, %rd23, %rd7;
	mov.f32 	%f153, 0fFF800000;
	@%p9 bra 	$L__BB87_12;
	ld.global.f32 	%f45, [%rd14+384];
	ld.global.u8 	%rs4, [%rd13+96];
	setp.eq.s16 	%p10, %rs4, 0;
	mul.f32 	%f46, %f34, %f45;
	selp.f32 	%f153, %f33, %f46, %p10;
	max.f32 	%f150, %f150, %f153;
$L__BB87_12:
	setp.le.s64 	%p11, %rd23, %rd8;
	mov.f32 	%f155, 0fFF800000;
	@%p11 bra 	$L__BB87_14;
	ld.global.f32 	%f48, [%rd14+512];
	ld.global.u8 	%rs5, [%rd13+128];
	setp.eq.s16 	%p12, %rs5, 0;
	mul.f32 	%f49, %f34, %f48;
	selp.f32 	%f155, %f33, %f49, %p12;
	max.f32 	%f150, %f150, %f155;
$L__BB87_14:
	setp.le.s64 	%p13, %rd23, %rd9;
	mov.f32 	%f157, 0fFF800000;
	@%p13 bra 	$L__BB87_16;
	ld.global.f32 	%f51, [%rd14+640];
	ld.global.u8 	%rs6, [%rd13+160];
	setp.eq.s16 	%p14, %rs6, 0;
	mul.f32 	%f52, %f34, %f51;
	selp.f32 	%f157, %f33, %f52, %p14;
	max.f32 	%f150, %f150, %f157;
$L__BB87_16:
	setp.le.s64 	%p15, %rd23, %rd4;
	mov.b32 	%r13, %f150;
	shfl.sync.bfly.b32	%r14|%p16, %r13, 16, 31, -1;
	mov.b32 	%f53, %r14;
	max.f32 	%f54, %f150, %f53;
	mov.b32 	%r15, %f54;
	shfl.sync.bfly.b32	%r16|%p17, %r15, 8, 31, -1;
	mov.b32 	%f55, %r16;
	max.f32 	%f56, %f54, %f55;
	mov.b32 	%r17, %f56;
	shfl.sync.bfly.b32	%r18|%p18, %r17, 4, 31, -1;
	mov.b32 	%f57, %r18;
	max.f32 	%f58, %f56, %f57;
	mov.b32 	%r19, %f58;
	shfl.sync.bfly.b32	%r20|%p19, %r19, 2, 31, -1;
	mov.b32 	%f59, %r20;
	max.f32 	%f60, %f58, %f59;
	mov.b32 	%r21, %f60;
	shfl.sync.bfly.b32	%r22|%p20, %r21, 1, 31, -1;
	mov.b32 	%f61, %r22;
	max.f32 	%f62, %f60, %f61;
	sub.f32 	%f63, %f147, %f62;
	fma.rn.f32 	%f64, %f63, 0f3BBB989D, 0f3F000000;
	cvt.sat.f32.f32 	%f65, %f64;
	mov.f32 	%f66, 0f4B400001;
	mov.f32 	%f67, 0f437C0000;
	fma.rm.f32 	%f68, %f65, %f67, %f66;
	add.f32 	%f69, %f68, 0fCB40007F;
	neg.f32 	%f70, %f69;
	fma.rn.f32 	%f71, %f63, 0f3FB8AA3B, %f70;
	fma.rn.f32 	%f72, %f63, 0f32A57060, %f71;
	mov.b32 	%r23, %f68;
	shl.b32 	%r24, %r23, 23;
	mov.b32 	%f73, %r24;
	ex2.approx.ftz.f32 	%f74, %f72;
	mul.f32 	%f75, %f74, %f73;
	add.f32 	%f76, %f75, 0f00000000;
	sub.f32 	%f77, %f149, %f62;
	fma.rn.f32 	%f78, %f77, 0f3BBB989D, 0f3F000000;
	cvt.sat.f32.f32 	%f79, %f78;
	fma.rm.f32 	%f80, %f79, %f67, %f66;
	add.f32 	%f81, %f80, 0fCB40007F;
	neg.f32 	%f82, %f81;
	fma.rn.f32 	%f83, %f77, 0f3FB8AA3B, %f82;
	fma.rn.f32 	%f84, %f77, 0f32A57060, %f83;
	mov.b32 	%r25, %f80;
	shl.b32 	%r26, %r25, 23;
	mov.b32 	%f85, %r26;
	ex2.approx.ftz.f32 	%f86, %f84;
	mul.f32 	%f87, %f86, %f85;
	add.f32 	%f88, %f76, %f87;
	sub.f32 	%f89, %f151, %f62;
	fma.rn.f32 	%f90, %f89, 0f3BBB989D, 0f3F000000;
	cvt.sat.f32.f32 	%f91, %f90;
	fma.rm.f32 	%f92, %f91, %f67, %f66;
	add.f32 	%f93, %f92, 0fCB40007F;
	neg.f32 	%f94, %f93;
	fma.rn.f32 	%f95, %f89, 0f3FB8AA3B, %f94;
	fma.rn.f32 	%f96, %f89, 0f32A57060, %f95;
	mov.b32 	%r27, %f92;
	shl.b32 	%r28, %r27, 23;
	mov.b32 	%f97, %r28;
	ex2.approx.ftz.f32 	%f98, %f96;
	mul.f32 	%f99, %f98, %f97;
	add.f32 	%f100, %f88, %f99;
	sub.f32 	%f101, %f153, %f62;
	fma.rn.f32 	%f102, %f101, 0f3BBB989D, 0f3F000000;
	cvt.sat.f32.f32 	%f103, %f102;
	fma.rm.f32 	%f104, %f103, %f67, %f66;
	add.f32 	%f105, %f104, 0fCB40007F;
	neg.f32 	%f106, %f105;
	fma.rn.f32 	%f107, %f101, 0f3FB8AA3B, %f106;
	fma.rn.f32 	%f108, %f101, 0f32A57060, %f107;
	mov.b32 	%r29, %f104;
	shl.b32 	%r30, %r29, 23;
	mov.b32 	%f109, %r30;
	ex2.approx.ftz.f32 	%f110, %f108;
	mul.f32 	%f111, %f110, %f109;
	add.f32 	%f112, %f100, %f111;
	sub.f32 	%f113, %f155, %f62;
	fma.rn.f32 	%f114, %f113, 0f3BBB989D, 0f3F000000;
	cvt.sat.f32.f32 	%f115, %f114;
	fma.rm.f32 	%f116, %f115, %f67, %f66;
	add.f32 	%f117, %f116, 0fCB40007F;
	neg.f32 	%f118, %f117;
	fma.rn.f32 	%f119, %f113, 0f3FB8AA3B, %f118;
	fma.rn.f32 	%f120, %f113, 0f32A57060, %f119;
	mov.b32 	%r31, %f116;
	shl.b32 	%r32, %r31, 23;
	mov.b32 	%f121, %r32;
	ex2.approx.ftz.f32 	%f122, %f120;
	mul.f32 	%f123, %f122, %f121;
	add.f32 	%f124, %f112, %f123;
	sub.f32 	%f125, %f157, %f62;
	fma.rn.f32 	%f126, %f125, 0f3BBB989D, 0f3F000000;
	cvt.sat.f32.f32 	%f127, %f126;
	fma.rm.f32 	%f128, %f127, %f67, %f66;
	add.f32 	%f129, %f128, 0fCB40007F;
	neg.f32 	%f130, %f129;
	fma.rn.f32 	%f131, %f125, 0f3FB8AA3B, %f130;
	fma.rn.f32 	%f132, %f125, 0f32A57060, %f131;
	mov.b32 	%r33, %f128;
	shl.b32 	%r34, %r33, 23;
	mov.b32 	%f133, %r34;
	ex2.approx.ftz.f32 	%f134, %f132;
	mul.f32 	%f135, %f134, %f133;
	add.f32 	%f136, %f124, %f135;
	mov.b32 	%r35, %f136;
	shfl.sync.bfly.b32	%r36|%p21, %r35, 16, 31, -1;
	mov.b32 	%f137, %r36;
	add.f32 	%f138, %f136, %f137;
	mov.b32 	%r37, %f138;
	shfl.sync.bfly.b32	%r38|%p22, %r37, 8, 31, -1;
	mov.b32 	%f139, %r38;
	add.f32 	%f140, %f138, %f139;
	mov.b32 	%r39, %f140;
	shfl.sync.bfly.b32	%r40|%p23, %r39, 4, 31, -1;
	mov.b32 	%f141, %r40;
	add.f32 	%f142, %f140, %f141;
	mov.b32 	%r41, %f142;
	shfl.sync.bfly.b32	%r42|%p24, %r41, 2, 31, -1;
	mov.b32 	%f143, %r42;
	add.f32 	%f144, %f142, %f143;
	mov.b32 	%r43, %f144;
	shfl.sync.bfly.b32	%r44|%p25, %r43, 1, 31, -1;
	mov.b32 	%f145, %r44;
	add.f32 	%f146, %f144, %f145;
	div.rn.f32 	%f27, %f75, %f146;
	div.rn.f32 	%f28, %f87, %f146;
	div.rn.f32 	%f29, %f99, %f146;
	div.rn.f32 	%f30, %f111, %f146;
	div.rn.f32 	%f31, %f123, %f146;
	div.rn.f32 	%f32, %f135, %f146;
	mad.lo.s64 	%rd36, %rd39, %rd21, %rd4;
	cvta.to.global.u64 	%rd37, %rd20;
	shl.b64 	%rd38, %rd36, 2;
	add.s64 	%rd15, %rd37, %rd38;
	@%p15 bra 	$L__BB87_18;
	st.global.f32 	[%rd15], %f27;
$L__BB87_18:
	setp.le.s64 	%p26, %rd23, %rd5;
	@%p26 bra 	$L__BB87_20;
	st.global.f32 	[%rd15+128], %f28;
$L__BB87_20:
	setp.le.s64 	%p27, %rd23, %rd6;
	@%p27 bra 	$L__BB87_22;
	st.global.f32 	[%rd15+256], %f29;
$L__BB87_22:
	setp.le.s64 	%p28, %rd23, %rd7;
	@%p28 bra 	$L__BB87_24;
	st.global.f32 	[%rd15+384], %f30;
$L__BB87_24:
	setp.le.s64 	%p29, %rd23, %rd8;
	@%p29 bra 	$L__BB87_26;
	st.global.f32 	[%rd15+512], %f31;
$L__BB87_26:
	setp.le.s64 	%p30, %rd23, %rd9;
	@%p30 bra 	$L__BB87_28;
	st.global.f32 	[%rd15+640], %f32;
$L__BB87_28:
	add.s64 	%rd39, %rd39, %rd10;
	setp.lt.s64 	%p31, %rd39, %rd22;
	@%p31 bra 	$L__BB87_4;
$L__BB87_29:
	ret;

}
	// .globl	_Z15SoftmaxWarpImplI24ElementwiseScaleMaskLoadIffbE11DirectStoreIffEfLi1ELi7ELi32ELi1ELb0EL9Algorithm0EEvT_T0_ll
.visible .entry _Z15SoftmaxWarpImplI24ElementwiseScaleMaskLoadIffbE11DirectStoreIffEfLi1ELi7ELi32ELi1ELb0EL9Algorithm0EEvT_T0_ll(
	.param .align 8 .b8 _Z15SoftmaxWarpImplI24ElementwiseScaleMaskLoadIffbE11DirectStoreIffEfLi1ELi7ELi32ELi1ELb0EL9Algorithm0EEvT_T0_ll_param_0[32],
	.param .align 8 .b8 _Z15SoftmaxWarpImplI24ElementwiseScaleMaskLoadIffbE11DirectStoreIffEfLi1ELi7ELi32ELi1ELb0EL9Algorithm0EEvT_T0_ll_param_1[16],
	.param .u64 _Z15SoftmaxWarpImplI24ElementwiseScaleMaskLoadIffbE11DirectStoreIffEfLi1ELi7ELi32ELi1ELb0EL9Algorithm0EEvT_T0_ll_param_2,
	.param .u64 _Z15SoftmaxWarpImplI24ElementwiseScaleMaskLoadIffbE11DirectStoreIffEfLi1ELi7ELi32ELi1ELb0EL9Algorithm0EEvT_T0_ll_param_3
)
{
	.reg .pred 	%p<21>;
	.reg .b16 	%rs<8>;
	.reg .b32 	%r<42>;
	.reg .b32 	%f<146>;
	.reg .b64 	%rd<32>;

	ld.param.v2.f32 	{%f3, %f4}, [_Z15SoftmaxWarpImplI24ElementwiseScaleMaskLoadIffbE11DirectStoreIffEfLi1ELi7ELi32ELi1ELb0EL9Algorithm0EEvT_T0_ll_param_0+24];
	ld.param.u64 	%rd15, [_Z15SoftmaxWarpImplI24ElementwiseScaleMaskLoadIffbE11DirectStoreIffEfLi1ELi7ELi32ELi1ELb0EL9Algorithm0EEvT_T0_ll_param_0+16];
	ld.param.u64 	%rd14, [_Z15SoftmaxWarpImplI24ElementwiseScaleMaskLoadIffbE11DirectStoreIffEfLi1ELi7ELi32ELi1ELb0EL9Algorithm0EEvT_T0_ll_param_0+8];
	ld.param.u64 	%rd13, [_Z15SoftmaxWarpImplI24ElementwiseScaleMaskLoadIffbE11DirectStoreIffEfLi1ELi7ELi32ELi1ELb0EL9Algorithm0EEvT_T0_ll_param_0];
	ld.param.u64 	%rd3, [_Z15SoftmaxWarpImplI24ElementwiseScaleMaskLoadIffbE11DirectStoreIffEfLi1ELi7ELi32ELi1ELb0EL9Algorithm0EEvT_T0_ll_param_1];
	ld.param.u64 	%rd4, [_Z15SoftmaxWarpImplI24ElementwiseScaleMaskLoadIffbE11DirectStoreIffEfLi1ELi7ELi32ELi1ELb0EL9Algorithm0EEvT_T0_ll_param_1+8];
	ld.param.u64 	%rd16, [_Z15SoftmaxWarpImplI24ElementwiseScaleMaskLoadIffbE11DirectStoreIffEfLi1ELi7ELi32ELi1ELb0EL9Algorithm0EEvT_T0_ll_param_2];
	ld.param.u64 	%rd17, [_Z15SoftmaxWarpImplI24ElementwiseScaleMaskLoadIffbE11DirectStoreIffEfLi1ELi7ELi32ELi1ELb0EL9Algorithm0EEvT_T0_ll_param_3];
	setp.lt.s64 	%p1, %rd17, 225;
	@%p1 bra 	$L__BB88_2;
	mov.u64 	%rd18, $str;
	cvta.global.u64 	%rd19, %rd18;
	mov.u64 	%rd20, $str$1;
	cvta.global.u64 	%rd21, %rd20;
	mov.u64 	%rd22, __unnamed_89;
	cvta.global.u64 	%rd23, %rd22;
	{ // callseq 88, 0
	.param .b64 param0;
	st.param.b64 	[param0], %rd19;
	.param .b64 param1;
	st.param.b64 	[param1], %rd21;
	.param .b32 param2;
	st.param.b32 	[param2], 254;
	.param .b64 param3;
	st.param.b64 	[param3], %rd23;
	.param .b64 param4;
	st.param.b64 	[param4], 1;
	call.uni 
	__assertfail, 
	(
	param0, 
	param1, 
	param2, 
	param3, 
	param4
	);
	} // callseq 88
$L__BB88_2:
	mov.u32 	%r2, %ctaid.x;
	mov.u32 	%r3, %ntid.y;
	mov.u32 	%r4, %tid.y;
	mad.lo.s32 	%r5, %r2, %r3, %r4;
	mov.u32 	%r6, %nctaid.x;
	mul.lo.s32 	%r1, %r6, %r3;
	cvt.s64.s32 	%rd31, %r5;
	setp.le.s64 	%p2, %rd16, %rd31;
	@%p2 bra 	$L__BB88_5;
	mov.u32 	%r7, %tid.x;
	cvt.u64.u32 	%rd6, %r7;
	cvta.to.global.u64 	%rd7, %rd3;
	cvta.to.global.u64 	%rd8, %rd14;
	cvta.to.global.u64 	%rd9, %rd13;
	cvt.s64.s32 	%rd10, %r1;
$L__BB88_4:
	mad.lo.s64 	%rd24, %rd31, %rd15, %rd6;
	shl.b64 	%rd25, %rd24, 2;
	add.s64 	%rd26, %rd9, %rd25;
	ld.global.f32 	%f5, [%rd26];
	add.s64 	%rd27, %rd8, %rd24;
	ld.global.u8 	%rs1, [%rd27];
	setp.eq.s16 	%p3, %rs1, 0;
	mul.f32 	%f6, %f4, %f5;
	selp.f32 	%f7, %f3, %f6, %p3;
	max.f32 	%f8, %f7, 0fFF800000;
	ld.global.f32 	%f9, [%rd26+128];
	ld.global.u8 	%rs2, [%rd27+32];
	setp.eq.s16 	%p4, %rs2, 0;
	mul.f32 	%f10, %f4, %f9;
	selp.f32 	%f11, %f3, %f10, %p4;
	max.f32 	%f12, %f8, %f11;
	ld.global.f32 	%f13, [%rd26+256];
	ld.global.u8 	%rs3, [%rd27+64];
	setp.eq.s16 	%p5, %rs3, 0;
	mul.f32 	%f14, %f4, %f13;
	selp.f32 	%f15, %f3, %f14, %p5;
	max.f32 	%f16, %f12, %f15;
	ld.global.f32 	%f17, [%rd26+384];
	ld.global.u8 	%rs4, [%rd27+96];
	setp.eq.s16 	%p6, %rs4, 0;
	mul.f32 	%f18, %f4, %f17;
	selp.f32 	%f19, %f3, %f18, %p6;
	max.f32 	%f20, %f16, %f19;
	ld.global.f32 	%f21, [%rd26+512];
	ld.global.u8 	%rs5, [%rd27+128];
	setp.eq.s16 	%p7, %rs5, 0;
	mul.f32 	%f22, %f4, %f21;
	selp.f32 	%f23, %f3, %f22, %p7;
	max.f32 	%f24, %f20, %f23;
	ld.global.f32 	%f25, [%rd26+640];
	ld.global.u8 	%rs6, [%rd27+160];
	setp.eq.s16 	%p8, %rs6, 0;
	mul.f32 	%f26, %f4, %f25;
	selp.f32 	%f27, %f3, %f26, %p8;
	max.f32 	%f28, %f24, %f27;
	ld.global.f32 	%f29, [%rd26+768];
	ld.global.u8 	%rs7, [%rd27+192];
	setp.eq.s16 	%p9, %rs7, 0;
	mul.f32 	%f30, %f4, %f29;
	selp.f32 	%f31, %f3, %f30, %p9;
	max.f32 	%f32, %f28, %f31;
	mov.b32 	%r8, %f32;
	shfl.sync.bfly.b32	%r9|%p10, %r8, 16, 31, -1;
	mov.b32 	%f33, %r9;
	max.f32 	%f34, %f32, %f33;
	mov.b32 	%r10, %f34;
	shfl.sync.bfly.b32	%r11|%p11, %r10, 8, 31, -1;
	mov.b32 	%f35, %r11;
	max.f32 	%f36, %f34, %f35;
	mov.b32 	%r12, %f36;
	shfl.sync.bfly.b32	%r13|%p12, %r12, 4, 31, -1;
	mov.b32 	%f37, %r13;
	max.f32 	%f38, %f36, %f37;
	mov.b32 	%r14, %f38;
	shfl.sync.bfly.b32	%r15|%p13, %r14, 2, 31, -1;
	mov.b32 	%f39, %r15;
	max.f32 	%f40, %f38, %f39;
	mov.b32 	%r16, %f40;
	shfl.sync.bfly.b32	%r17|%p14, %r16, 1, 31, -1;
	mov.b32 	%f41, %r17;
	max.f32 	%f42, %f40, %f41;
	sub.f32 	%f43, %f7, %f42;
	fma.rn.f32 	%f44, %f43, 0f3BBB989D, 0f3F000000;
	cvt.sat.f32.f32 	%f45, %f44;
	mov.f32 	%f46, 0f4B400001;
	mov.f32 	%f47, 0f437C0000;
	fma.rm.f32 	%f48, %f45, %f47, %f46;
	add.f32 	%f49, %f48, 0fCB40007F;
	neg.f32 	%f50, %f49;
	fma.rn.f32 	%f51, %f43, 0f3FB8AA3B, %f50;
	fma.rn.f32 	%f52, %f43, 0f32A57060, %f51;
	mov.b32 	%r18, %f48;
	shl.b32 	%r19, %r18, 23;
	mov.b32 	%f53, %r19;
	ex2.approx.ftz.f32 	%f54, %f52;
	mul.f32 	%f55, %f54, %f53;
	add.f32 	%f56, %f55, 0f00000000;
	sub.f32 	%f57, %f11, %f42;
	fma.rn.f32 	%f58, %f57, 0f3BBB989D, 0f3F000000;
	cvt.sat.f32.f32 	%f59, %f58;
	fma.rm.f32 	%f60, %f59, %f47, %f46;
	add.f32 	%f61, %f60, 0fCB40007F;
	neg.f32 	%f62, %f61;
	fma.rn.f32 	%f63, %f57, 0f3FB8AA3B, %f62;
	fma.rn.f32 	%f64, %f57, 0f32A57060, %f63;
	mov.b32 	%r20, %f60;
	shl.b32 	%r21, %r20, 23;
	mov.b32 	%f65, %r21;
	ex2.approx.ftz.f32 	%f66, %f64;
	mul.f32 	%f67, %f66, %f65;
	add.f32 	%f68, %f56, %f67;
	sub.f32 	%f69, %f15, %f42;
	fma.rn.f32 	%f70, %f69, 0f3BBB989D, 0f3F000000;
	cvt.sat.f32.f32 	%f71, %f70;
	fma.rm.f32 	%f72, %f71, %f47, %f46;
	add.f32 	%f73, %f72, 0fCB40007F;
	neg.f32 	%f74, %f73;
	fma.rn.f32 	%f75, %f69, 0f3FB8AA3B, %f74;
	fma.rn.f32 	%f76, %f69, 0f32A57060, %f75;
	mov.b32 	%r22, %f72;
	shl.b32 	%r23, %r22, 23;
	mov.b32 	%f77, %r23;
	ex2.approx.ftz.f32 	%f78, %f76;
	mul.f32 	%f79, %f78, %f77;
	add.f32 	%f80, %f68, %f79;
	sub.f32 	%f81, %f19, %f42;
	fma.rn.f32 	%f82, %f81, 0f3BBB989D, 0f3F000000;
	cvt.sat.f32.f32 	%f83, %f82;
	fma.rm.f32 	%f84, %f83, %f47, %f46;
	add.f32 	%f85, %f84, 0fCB40007F;
	neg.f32 	%f86, %f85;
	fma.rn.f32 	%f87, %f81, 0f3FB8AA3B, %f86;
	fma.rn.f32 	%f88, %f81, 0f32A57060, %f87;
	mov.b32 	%r24, %f84;
	shl.b32 	%r25, %r24, 23;
	mov.b32 	%f89, %r25;
	ex2.approx.ftz.f32 	%f90, %f88;
	mul.f32 	%f91, %f90, %f89;
	add.f32 	%f92, %f80, %f91;
	sub.f32 	%f93, %f23, %f42;
	fma.rn.f32 	%f94, %f93, 0f3BBB989D, 0f3F000000;
	cvt.sat.f32.f32 	%f95, %f94;
	fma.rm.f32 	%f96, %f95, %f47, %f46;
	add.f32 	%f97, %f96, 0fCB40007F;
	neg.f32 	%f98, %f97;
	fma.rn.f32 	%f99, %f93, 0f3FB8AA3B, %f98;
	fma.rn.f32 	%f100, %f93, 0f32A57060, %f99;
	mov.b32 	%r26, %f96;
	shl.b32 	%r27, %r26, 23;
	mov.b32 	%f101, %r27;
	ex2.approx.ftz.f32 	%f102, %f100;
	mul.f32 	%f103, %f102, %f101;
	add.f32 	%f104, %f92, %f103;
	sub.f32 	%f105, %f27, %f42;
	fma.rn.f32 	%f106, %f105, 0f3BBB989D, 0f3F000000;
	cvt.sat.f32.f32 	%f107, %f106;
	fma.rm.f32 	%f108, %f107, %f47, %f46;
	add.f32 	%f109, %f108, 0fCB40007F;
	neg.f32 	%f110, %f109;
	fma.rn.f32 	%f111, %f105, 0f3FB8AA3B, %f110;
	fma.rn.f32 	%f112, %f105, 0f32A57060, %f111;
	mov.b32 	%r28, %f108;
	shl.b32 	%r29, %r28, 23;
	mov.b32 	%f113, %r29;
	ex2.approx.ftz.f32 	%f114, %f112;
	mul.f32 	%f115, %f114, %f113;
	add.f32 	%f116, %f104, %f115;
	sub.f32 	%f117, %f31, %f42;
	fma.rn.f32 	%f118, %f117, 0f3BBB989D, 0f3F000000;
	cvt.sat.f32.f32 	%f119, %f118;
	fma.rm.f32 	%f120, %f119, %f47, %f46;
	add.f32 	%f121, %f120, 0fCB40007F;
	neg.f32 	%f122, %f121;
	fma.rn.f32 	%f123, %f117, 0f3FB8AA3B, %f122;
	fma.rn.f32 	%f124, %f117, 0f32A57060, %f123;
	mov.b32 	%r30, %f120;
	shl.b32 	%r31, %r30, 23;
	mov.b32 	%f125, %r31;
	ex2.approx.ftz.f32 	%f126, %f124;
	mul.f32 	%f127, %f126, %f125;
	add.f32 	%f128, %f116, %f127;
	mov.b32 	%r32, %f128;
	shfl.sync.bfly.b32	%r33|%p15, %r32, 16, 31, -1;
	mov.b32 	%f129, %r33;
	add.f32 	%f130, %f128, %f129;
	mov.b32 	%r34, %f130;
	shfl.sync.bfly.b32	%r35|%p16, %r34, 8, 31, -1;
	mov.b32 	%f131, %r35;
	add.f32 	%f132, %f130, %f131;
	mov.b32 	%r36, %f132;
	shfl.sync.bfly.b32	%r37|%p17, %r36, 4, 31, -1;
	mov.b32 	%f133, %r37;
	add.f32 	%f134, %f132, %f133;
	mov.b32 	%r38, %f134;
	shfl.sync.bfly.b32	%r39|%p18, %r38, 2, 31, -1;
	mov.b32 	%f135, %r39;
	add.f32 	%f136, %f134, %f135;
	mov.b32 	%r40, %f136;
	shfl.sync.bfly.b32	%r41|%p19, %r40, 1, 31, -1;
	mov.b32 	%f137, %r41;
	add.f32 	%f138, %f136, %f137;
	div.rn.f32 	%f139, %f55, %f138;
	div.rn.f32 	%f140, %f67, %f138;
	div.rn.f32 	%f141, %f79, %f138;
	div.rn.f32 	%f142, %f91, %f138;
	div.rn.f32 	%f143, %f103, %f138;
	div.rn.f32 	%f144, %f115, %f138;
	div.rn.f32 	%f145, %f127, %f138;
	mad.lo.s64 	%rd28, %rd31, %rd4, %rd6;
	shl.b64 	%rd29, %rd28, 2;
	add.s64 	%rd30, %rd7, %rd29;
	st.global.f32 	[%rd30], %f139;
	st.global.f32 	[%rd30+128], %f140;
	st.global.f32 	[%rd30+256], %f141;
	st.global.f32 	[%rd30+384], %f142;
	st.global.f32 	[%rd30+512], %f143;
	st.global.f32 	[%rd30+640], %f144;
	st.global.f32 	[%rd30+768], %f145;
	add.s64 	%rd31, %rd31, %rd10;
	setp.lt.s64 	%p20, %rd31, %rd16;
	@%p20 bra 	$L__BB88_4;
$L__BB88_5:
	ret;

}
	// .globl	_Z15SoftmaxWarpImplI24ElementwiseScaleMaskLoadIffbE11DirectStoreIffEfLi1ELi7ELi32ELi1ELb1EL9Algorithm0EEvT_T0_ll
.visible .entry _Z15SoftmaxWarpImplI24ElementwiseScaleMaskLoadIffbE11DirectStoreIffEfLi1ELi7ELi32ELi1ELb1EL9Algorithm0EEvT_T0_ll(
	.param .align 8 .b8 _Z15SoftmaxWarpImplI24ElementwiseScaleMaskLoadIffbE11DirectStoreIffEfLi1ELi7ELi32ELi1ELb1EL9Algorithm0EEvT_T0_ll_param_0[32],
	.param .align 8 .b8 _Z15SoftmaxWarpImplI24ElementwiseScaleMaskLoadIffbE11DirectStoreIffEfLi1ELi7ELi32ELi1ELb1EL9Algorithm0EEvT_T0_ll_param_1[16],
	.param .u64 _Z15SoftmaxWarpImplI24ElementwiseScaleMaskLoadIffbE11DirectStoreIffEfLi1ELi7ELi32ELi1ELb1EL9Algorithm0EEvT_T0_ll_param_2,
	.param .u64 _Z15SoftmaxWarpImplI24ElementwiseScaleMaskLoadIffbE11DirectStoreIffEfLi1ELi7ELi32ELi1ELb1EL9Algorithm0EEvT_T0_ll_param_3
)
{
	.reg .pred 	%p<35>;
	.reg .b16 	%rs<8>;
	.reg .b32 	%r<48>;
	.reg .b32 	%f<181>;
	.reg .b64 	%rd<41>;

	ld.param.u64 	%rd22, [_Z15SoftmaxWarpImplI24ElementwiseScaleMaskLoadIffbE11DirectStoreIffEfLi1ELi7ELi32ELi1ELb1EL9Algorithm0EEvT_T0_ll_param_1+8];
	ld.param.u64 	%rd21, [_Z15SoftmaxWarpImplI24ElementwiseScaleMaskLoadIffbE11DirectStoreIffEfLi1ELi7ELi32ELi1ELb1EL9Algorithm0EEvT_T0_ll_param_1];
	ld.param.v2.f32 	{%f38, %f39}, [_Z15SoftmaxWarpImplI24ElementwiseScaleMaskLoadIffbE11DirectStoreIffEfLi1ELi7ELi32ELi1ELb1EL9Algorithm0EEvT_T0_ll_param_0+24];
	ld.param.u64 	%rd20, [_Z15SoftmaxWarpImplI24ElementwiseScaleMaskLoadIffbE11DirectStoreIffEfLi1ELi7ELi32ELi1ELb1EL9Algorithm0EEvT_T0_ll_param_0+16];
	ld.param.u64 	%rd18, [_Z15SoftmaxWarpImplI24ElementwiseScaleMaskLoadIffbE11DirectStoreIffEfLi1ELi7ELi32ELi1ELb1EL9Algorithm0EEvT_T0_ll_param_0];
	ld.param.u64 	%rd19, [_Z15SoftmaxWarpImplI24ElementwiseScaleMaskLoadIffbE11DirectStoreIffEfLi1ELi7ELi32ELi1ELb1EL9Algorithm0EEvT_T0_ll_param_0+8];
	ld.param.u64 	%rd23, [_Z15SoftmaxWarpImplI24ElementwiseScaleMaskLoadIffbE11DirectStoreIffEfLi1ELi7ELi32ELi1ELb1EL9Algorithm0EEvT_T0_ll_param_2];
	ld.param.u64 	%rd24, [_Z15SoftmaxWarpImplI24ElementwiseScaleMaskLoadIffbE11DirectStoreIffEfLi1ELi7ELi32ELi1ELb1EL9Algorithm0EEvT_T0_ll_param_3];
	cvta.to.global.u64 	%rd1, %rd19;
	setp.lt.s64 	%p1, %rd24, 225;
	@%p1 bra 	$L__BB89_2;
	mov.u64 	%rd25, $str;
	cvta.global.u64 	%rd26, %rd25;
	mov.u64 	%rd27, $str$1;
	cvta.global.u64 	%rd28, %rd27;
	mov.u64 	%rd29, __unnamed_90;
	cvta.global.u64 	%rd30, %rd29;
	{ // callseq 89, 0
	.param .b64 param0;
	st.param.b64 	[param0], %rd26;
	.param .b64 param1;
	st.param.b64 	[param1], %rd28;
	.param .b32 param2;
	st.param.b32 	[param2], 254;
	.param .b64 param3;
	st.param.b64 	[param3], %rd30;
	.param .b64 param4;
	st.param.b64 	[param4], 1;
	call.uni 
	__assertfail, 
	(
	param0, 
	param1, 
	param2, 
	param3, 
	param4
	);
	} // callseq 89
$L__BB89_2:
	mov.u32 	%r2, %ctaid.x;
	mov.u32 	%r3, %ntid.y;
	mov.u32 	%r4, %tid.y;
	mad.lo.s32 	%r5, %r2, %r3, %r4;
	mov.u32 	%r6, %nctaid.x;
	mul.lo.s32 	%r1, %r6, %r3;
	cvt.s64.s32 	%rd40, %r5;
	setp.le.s64 	%p2, %rd23, %rd40;
	@%p2 bra 	$L__BB89_33;
	mov.u32 	%r7, %tid.x;
	cvt.u64.u32 	%rd3, %r7;
	add.s32 	%r8, %r7, 32;
	cvt.u64.u32 	%rd4, %r8;
	add.s32 	%r9, %r7, 64;
	cvt.u64.u32 	%rd5, %r9;
	add.s32 	%r10, %r7, 96;
	cvt.u64.u32 	%rd6, %r10;
	add.s32 	%r11, %r7, 128;
	cvt.u64.u32 	%rd7, %r11;
	add.s32 	%r12, %r7, 160;
	cvt.u64.u32 	%rd8, %r12;
	add.s32 	%r13, %r7, 192;
	cvt.u64.u32 	%rd9, %r13;
	cvt.s64.s32 	%rd10, %r1;
$L__BB89_4:
	cvta.to.global.u64 	%rd12, %rd18;
	setp.le.s64 	%p3, %rd24, %rd3;
	mul.lo.s64 	%rd13, %rd40, %rd20;
	mov.f32 	%f167, 0fFF800000;
	mov.f32 	%f170, %f167;
	@%p3 bra 	$L__BB89_6;
	add.s64 	%rd31, %rd13, %rd3;
	shl.b64 	%rd32, %rd31, 2;
	add.s64 	%rd33, %rd12, %rd32;
	ld.global.f32 	%f41, [%rd33];
	add.s64 	%rd34, %rd1, %rd31;
	ld.global.u8 	%rs1, [%rd34];
	setp.eq.s16 	%p4, %rs1, 0;
	mul.f32 	%f42, %f39, %f41;
	selp.f32 	%f167, %f38, %f42, %p4;
	max.f32 	%f170, %f167, 0fFF800000;
$L__BB89_6:
	setp.le.s64 	%p5, %rd24, %rd4;
	add.s64 	%rd35, %rd13, %rd3;
	add.s64 	%rd14, %rd1, %rd35;
	shl.b64 	%rd36, %rd35, 2;
	add.s64 	%rd15, %rd12, %rd36;
	mov.f32 	%f169, 0fFF800000;
	@%p5 bra 	$L__BB89_8;
	ld.global.f32 	%f44, [%rd15+128];
	ld.global.u8 	%rs2, [%rd14+32];
	setp.eq.s16 	%p6, %rs2, 0;
	mul.f32 	%f45, %f39, %f44;
	selp.f32 	%f169, %f38, %f45, %p6;
	max.f32 	%f170, %f170, %f169;
$L__BB89_8:
	setp.le.s64 	%p7, %rd24, %rd5;
	mov.f32 	%f171, 0fFF800000;
	@%p7 bra 	$L__BB89_10;
	ld.global.f32 	%f47, [%rd15+256];
	ld.global.u8 	%rs3, [%rd14+64];
	setp.eq.s16 	%p8, %rs3, 0;
	mul.f32 	%f48, %f39, %f47;
	selp.f32 	%f171, %f38, %f48, %p8;
	max.f32 	%f170, %f170, %f171;
$L__BB89_10:
	setp.le.s64 	%p9, %rd24, %rd6;
	mov.f32 	%f173, 0fFF800000;
	@%p9 bra 	$L__BB89_12;
	ld.global.f32 	%f50, [%rd15+384];
	ld.global.u8 	%rs4, [%rd14+96];
	setp.eq.s16 	%p10, %rs4, 0;
	mul.f32 	%f51, %f39, %f50;
	selp.f32 	%f173, %f38, %f51, %p10;
	max.f32 	%f170, %f170, %f173;
$L__BB89_12:
	setp.le.s64 	%p11, %rd24, %rd7;
	mov.f32 	%f175, 0fFF800000;
	@%p11 bra 	$L__BB89_14;
	ld.global.f32 	%f53, [%rd15+512];
	ld.global.u8 	%rs5, [%rd14+128];
	setp.eq.s16 	%p12, %rs5, 0;
	mul.f32 	%f54, %f39, %f53;
	selp.f32 	%f175, %f38, %f54, %p12;
	max.f32 	%f170, %f170, %f175;
$L__BB89_14:
	setp.le.s64 	%p13, %rd24, %rd8;
	mov.f32 	%f177, 0fFF800000;
	@%p13 bra 	$L__BB89_16;
	ld.global.f32 	%f56, [%rd15+640];
	ld.global.u8 	%rs6, [%rd14+160];
	setp.eq.s16 	%p14, %rs6, 0;
	mul.f32 	%f57, %f39, %f56;
	selp.f32 	%f177, %f38, %f57, %p14;
	max.f32 	%f170, %f170, %f177;
$L__BB89_16:
	setp.le.s64 	%p15, %rd24, %rd9;
	mov.f32 	%f179, 0fFF800000;
	@%p15 bra 	$L__BB89_18;
	ld.global.f32 	%f59, [%rd15+768];
	ld.global.u8 	%rs7, [%rd14+192];
	setp.eq.s16 	%p16, %rs7, 0;
	mul.f32 	%f60, %f39, %f59;
	selp.f32 	%f179, %f38, %f60, %p16;
	max.f32 	%f170, %f170, %f179;
$L__BB89_18:
	setp.le.s64 	%p17, %rd24, %rd3;
	mov.b32 	%r14, %f170;
	shfl.sync.bfly.b32	%r15|%p18, %r14, 16, 31, -1;
	mov.b32 	%f61, %r15;
	max.f32 	%f62, %f170, %f61;
	mov.b32 	%r16, %f62;
	shfl.sync.bfly.b32	%r17|%p19, %r16, 8, 31, -1;
	mov.b32 	%f63, %r17;
	max.f32 	%f64, %f62, %f63;
	mov.b32 	%r18, %f64;
	shfl.sync.bfly.b32	%r19|%p20, %r18, 4, 31, -1;
	mov.b32 	%f65, %r19;
	max.f32 	%f66, %f64, %f65;
	mov.b32 	%r20, %f66;
	shfl.sync.bfly.b32	%r21|%p21, %r20, 2, 31, -1;
	mov.b32 	%f67, %r21;
	max.f32 	%f68, %f66, %f67;
	mov.b32 	%r22, %f68;
	shfl.sync.bfly.b32	%r23|%p22, %r22, 1, 31, -1;
	mov.b32 	%f69, %r23;
	max.f32 	%f70, %f68, %f69;
	sub.f32 	%f71, %f167, %f70;
	fma.rn.f32 	%f72, %f71, 0f3BBB989D, 0f3F000000;
	cvt.sat.f32.f32 	%f73, %f72;
	mov.f32 	%f74, 0f4B400001;
	mov.f32 	%f75, 0f437C0000;
	fma.rm.f32 	%f76, %f73, %f75, %f74;
	add.f32 	%f77, %f76, 0fCB40007F;
	neg.f32 	%f78, %f77;
	fma.rn.f32 	%f79, %f71, 0f3FB8AA3B, %f78;
	fma.rn.f32 	%f80, %f71, 0f32A57060, %f79;
	mov.b32 	%r24, %f76;
	shl.b32 	%r25, %r24, 23;
	mov.b32 	%f81, %r25;
	ex2.approx.ftz.f32 	%f82, %f80;
	mul.f32 	%f83, %f82, %f81;
	add.f32 	%f84, %f83, 0f00000000;
	sub.f32 	%f85, %f169, %f70;
	fma.rn.f32 	%f86, %f85, 0f3BBB989D, 0f3F000000;
	cvt.sat.f32.f32 	%f87, %f86;
	fma.rm.f32 	%f88, %f87, %f75, %f74;
	add.f32 	%f89, %f88, 0fCB40007F;
	neg.f32 	%f90, %f89;
	fma.rn.f32 	%f91, %f85, 0f3FB8AA3B, %f90;
	fma.rn.f32 	%f92, %f85, 0f32A57060, %f91;
	mov.b32 	%r26, %f88;
	shl.b32 	%r27, %r26, 23;
	mov.b32 	%f93, %r27;
	ex2.approx.ftz.f32 	%f94, %f92;
	mul.f32 	%f95, %f94, %f93;
	add.f32 	%f96, %f84, %f95;
	sub.f32 	%f97, %f171, %f70;
	fma.rn.f32 	%f98, %f97, 0f3BBB989D, 0f3F000000;
	cvt.sat.f32.f32 	%f99, %f98;
	fma.rm.f32 	%f100, %f99, %f75, %f74;
	add.f32 	%f101, %f100, 0fCB40007F;
	neg.f32 	%f102, %f101;
	fma.rn.f32 	%f103, %f97, 0f3FB8AA3B, %f102;
	fma.rn.f32 	%f104, %f97, 0f32A57060, %f103;
	mov.b32 	%r28, %f100;
	shl.b32 	%r29, %r28, 23;
	mov.b32 	%f105, %r29;
	ex2.approx.ftz.f32 	%f106, %f104;
	mul.f32 	%f107, %f106, %f105;
	add.f32 	%f108, %f96, %f107;
	sub.f32 	%f109, %f173, %f70;
	fma.rn.f32 	%f110, %f109, 0f3BBB989D, 0f3F000000;
	cvt.sat.f32.f32 	%f111, %f110;
	fma.rm.f32 	%f112, %f111, %f75, %f74;
	add.f32 	%f113, %f112, 0fCB40007F;
	neg.f32 	%f114, %f113;
	fma.rn.f32 	%f115, %f109, 0f3FB8AA3B, %f114;
	fma.rn.f32 	%f116, %f109, 0f32A57060, %f115;
	mov.b32 	%r30, %f112;
	shl.b32 	%r31, %r30, 23;
	mov.b32 	%f117, %r31;
	ex2.approx.ftz.f32 	%f118, %f116;
	mul.f32 	%f119, %f118, %f117;
	add.f32 	%f120, %f108, %f119;
	sub.f32 	%f121, %f175, %f70;
	fma.rn.f32 	%f122, %f121, 0f3BBB989D, 0f3F000000;
	cvt.sat.f32.f32 	%f123, %f122;
	fma.rm.f32 	%f124, %f123, %f75, %f74;
	add.f32 	%f125, %f124, 0fCB40007F;
	neg.f32 	%f126, %f125;
	fma.rn.f32 	%f127, %f121, 0f3FB8AA3B, %f126;
	fma.rn.f32 	%f128, %f121, 0f32A57060, %f127;
	mov.b32 	%r32, %f124;
	shl.b32 	%r33, %r32, 23;
	mov.b32 	%f129, %r33;
	ex2.approx.ftz.f32 	%f130, %f128;
	mul.f32 	%f131, %f130, %f129;
	add.f32 	%f132, %f120, %f131;
	sub.f32 	%f133, %f177, %f70;
	fma.rn.f32 	%f134, %f133, 0f3BBB989D, 0f3F000000;
	cvt.sat.f32.f32 	%f135, %f134;
	fma.rm.f32 	%f136, %f135, %f75, %f74;
	add.f32 	%f137, %f136, 0fCB40007F;
	neg.f32 	%f138, %f137;
	fma.rn.f32 	%f139, %f133, 0f3FB8AA3B, %f138;
	fma.rn.f32 	%f140, %f133, 0f32A57060, %f139;
	mov.b32 	%r34, %f136;
	shl.b32 	%r35, %r34, 23;
	mov.b32 	%f141, %r35;
	ex2.approx.ftz.f32 	%f142, %f140;
	mul.f32 	%f143, %f142, %f141;
	add.f32 	%f144, %f132, %f143;
	sub.f32 	%f145, %f179, %f70;
	fma.rn.f32 	%f146, %f145, 0f3BBB989D, 0f3F000000;
	cvt.sat.f32.f32 	%f147, %f146;
	fma.rm.f32 	%f148, %f147, %f75, %f74;
	add.f32 	%f149, %f148, 0fCB40007F;
	neg.f32 	%f150, %f149;
	fma.rn.f32 	%f151, %f145, 0f3FB8AA3B, %f150;
	fma.rn.f32 	%f152, %f145, 0f32A57060, %f151;
	mov.b32 	%r36, %f148;
	shl.b32 	%r37, %r36, 23;
	mov.b32 	%f153, %r37;
	ex2.approx.ftz.f32 	%f154, %f152;
	mul.f32 	%f155, %f154, %f153;
	add.f32 	%f156, %f144, %f155;
	mov.b32 	%r38, %f156;
	shfl.sync.bfly.b32	%r39|%p23, %r38, 16, 31, -1;
	mov.b32 	%f157, %r39;
	add.f32 	%f158, %f156, %f157;
	mov.b32 	%r40, %f158;
	shfl.sync.bfly.b32	%r41|%p24, %r40, 8, 31, -1;
	mov.b32 	%f159, %r41;
	add.f32 	%f160, %f158, %f159;
	mov.b32 	%r42, %f160;
	shfl.sync.bfly.b32	%r43|%p25, %r42, 4, 31, -1;
	mov.b32 	%f161, %r43;
	add.f32 	%f162, %f160, %f161;
	mov.b32 	%r44, %f162;
	shfl.sync.bfly.b32	%r45|%p26, %r44, 2, 31, -1;
	mov.b32 	%f163, %r45;
	add.f32 	%f164, %f162, %f163;
	mov.b32 	%r46, %f164;
	shfl.sync.bfly.b32	%r47|%p27, %r46, 1, 31, -1;
	mov.b32 	%f165, %r47;
	add.f32 	%f166, %f164, %f165;
	div.rn.f32 	%f31, %f83, %f166;
	div.rn.f32 	%f32, %f95, %f166;
	div.rn.f32 	%f33, %f107, %f166;
	div.rn.f32 	%f34, %f119, %f166;
	div.rn.f32 	%f35, %f131, %f166;
	div.rn.f32 	%f36, %f143, %f166;
	div.rn.f32 	%f37, %f155, %f166;
	mad.lo.s64 	%rd37, %rd40, %rd22, %rd3;
	cvta.to.global.u64 	%rd38, %rd21;
	shl.b64 	%rd39, %rd37, 2;
	add.s64 	%rd16, %rd38, %rd39;
	@%p17 bra 	$L__BB89_20;
	st.global.f32 	[%rd16], %f31;
$L__BB89_20:
	setp.le.s64 	%p28, %rd24, %rd4;
	@%p28 bra 	$L__BB89_22;
	st.global.f32 	[%rd16+128], %f32;
$L__BB89_22:
	setp.le.s64 	%p29, %rd24, %rd5;
	@%p29 bra 	$L__BB89_24;
	st.global.f32 	[%rd16+256], %f33;
$L__BB89_24:
	setp.le.s64 	%p30, %rd24, %rd6;
	@%p30 bra 	$L__BB89_26;
	st.global.f32 	[%rd16+384], %f34;
$L__BB89_26:
	setp.le.s64 	%p31, %rd24, %rd7;
	@%p31 bra 	$L__BB89_28;
	st.global.f32 	[%rd16+512], %f35;
$L__BB89_28:
	setp.le.s64 	%p32, %rd24, %rd8;
	@%p32 bra 	$L__BB89_30;
	st.global.f32 	[%rd16+640], %f36;
$L__BB89_30:
	setp.le.s64 	%p33, %rd24, %rd9;
	@%p33 bra 	$L__BB89_32;
	st.global.f32 	[%rd16+768], %f37;
$L__BB89_32:
	add.s64 	%rd40, %rd40, %rd10;
	setp.lt.s64 	%p34, %rd40, %rd23;
	@%p34 bra 	$L__BB89_4;
$L__BB89_33:
	ret;

}
	// .globl	_Z15SoftmaxWarpImplI24ElementwiseScaleMaskLoadIffbE11DirectStoreIffEfLi1ELi8ELi32ELi1ELb0EL9Algorithm0EEvT_T0_ll
.visible .entry _Z15SoftmaxWarpImplI24ElementwiseScaleMaskLoadIffbE11DirectStoreIffEfLi1ELi8ELi32ELi1ELb0EL9Algorithm0EEvT_T0_ll(
	.param .align 8 .b8 _Z15SoftmaxWarpImplI24ElementwiseScaleMaskLoadIffbE11DirectStoreIffEfLi1ELi8ELi32ELi1ELb0EL9Algorithm0EEvT_T0_ll_param_0[32],
	.param .align 8 .b8 _Z15SoftmaxWarpImplI24ElementwiseScaleMaskLoadIffbE11DirectStoreIffEfLi1ELi8ELi32ELi1ELb0EL9Algorithm0EEvT_T0_ll_param_1[16],
	.param .u64 _Z15SoftmaxWarpImplI24ElementwiseScaleMaskLoadIffbE11DirectStoreIffEfLi1ELi8ELi32ELi1ELb0EL9Algorithm0EEvT_T0_ll_param_2,
	.param .u64 _Z15SoftmaxWarpImplI24ElementwiseScaleMaskLoadIffbE11DirectStoreIffEfLi1ELi8ELi32ELi1ELb0EL9Algorithm0EEvT_T0_ll_param_3
)
{
	.reg .pred 	%p<22>;
	.reg .b16 	%rs<9>;
	.reg .b32 	%r<44>;
	.reg .b32 	%f<163>;
	.reg .b64 	%rd<33>;

	ld.param.u64 	%rd16, [_Z15SoftmaxWarpImplI24ElementwiseScaleMaskLoadIffbE11DirectStoreIffEfLi1ELi8ELi32ELi1ELb0EL9Algorithm0EEvT_T0_ll_param_1+8];
	ld.param.u64 	%rd15, [_Z15SoftmaxWarpImplI24ElementwiseScaleMaskLoadIffbE11DirectStoreIffEfLi1ELi8ELi32ELi1ELb0EL9Algorithm0EEvT_T0_ll_param_1];
	ld.param.v2.f32 	{%f3, %f4}, [_Z15SoftmaxWarpImplI24ElementwiseScaleMaskLoadIffbE11DirectStoreIffEfLi1ELi8ELi32ELi1ELb0EL9Algorithm0EEvT_T0_ll_param_0+24];
	ld.param.u64 	%rd14, [_Z15SoftmaxWarpImplI24ElementwiseScaleMaskLoadIffbE11DirectStoreIffEfLi1ELi8ELi32ELi1ELb0EL9Algorithm0EEvT_T0_ll_param_0+16];
	ld.param.u64 	%rd13, [_Z15SoftmaxWarpImplI24ElementwiseScaleMaskLoadIffbE11DirectStoreIffEfLi1ELi8ELi32ELi1ELb0EL9Algorithm0EEvT_T0_ll_param_0+8];
	ld.param.u64 	%rd12, [_Z15SoftmaxWarpImplI24ElementwiseScaleMaskLoadIffbE11DirectStoreIffEfLi1ELi8ELi32ELi1ELb0EL9Algorithm0EEvT_T0_ll_param_0];
	ld.param.u64 	%rd17, [_Z15SoftmaxWarpImplI24ElementwiseScaleMaskLoadIffbE11DirectStoreIffEfLi1ELi8ELi32ELi1ELb0EL9Algorithm0EEvT_T0_ll_param_2];
	ld.param.u64 	%rd18, [_Z15SoftmaxWarpImplI24ElementwiseScaleMaskLoadIffbE11DirectStoreIffEfLi1ELi8ELi32ELi1ELb0EL9Algorithm0EEvT_T0_ll_param_3];
	setp.lt.s64 	%p1, %rd18, 257;
	@%p1 bra 	$L__BB90_2;
	mov.u64 	%rd19, $str;
	cvta.global.u64 	%rd20, %rd19;
	mov.u64 	%rd21, $str$1;
	cvta.global.u64 	%rd22, %rd21;
	mov.u64 	%rd23, __unnamed_91;
	cvta.global.u64 	%rd24, %rd23;
	{ // callseq 90, 0
	.param .b64 param0;
	st.param.b64 	[param0], %rd20;
	.param .b64 param1;
	st.param.b64 	[param1], %rd22;
	.param .b32 param2;
	st.param.b32 	[param2], 254;
	.param .b64 param3;
	st.param.b64 	[param3], %rd24;
	.param .b64 param4;
	st.param.b64 	[param4], 1;
	call.uni 
	__assertfail, 
	(
	param0, 
	param1, 
	param2, 
	param3, 
	param4
	);
	} // callseq 90
$L__BB90_2:
	mov.u32 	%r2, %ctaid.x;
	mov.u32 	%r3, %ntid.y;
	mov.u32 	%r4, %tid.y;
	mad.lo.s32 	%r5, %r2, %r3, %r4;
	mov.u32 	%r6, %nctaid.x;
	mul.lo.s32 	%r1, %r6, %r3;
	cvt.s64.s32 	%rd32, %r5;
	setp.le.s64 	%p2, %rd17, %rd32;
	@%p2 bra 	$L__BB90_5;
	mov.u32 	%r7, %tid.x;
	cvt.u64.u32 	%rd5, %r7;
	cvta.to.global.u64 	%rd6, %rd15;
	cvta.to.global.u64 	%rd7, %rd13;
	cvta.to.global.u64 	%rd8, %rd12;
	cvt.s64.s32 	%rd9, %r1;
$L__BB90_4:
	mad.lo.s64 	%rd25, %rd32, %rd14, %rd5;
	shl.b64 	%rd26, %rd25, 2;
	add.s64 	%rd27, %rd8, %rd26;
	ld.global.f32 	%f5, [%rd27];
	add.s64 	%rd28, %rd7, %rd25;
	ld.global.u8 	%rs1, [%rd28];
	setp.eq.s16 	%p3, %rs1, 0;
	mul.f32 	%f6, %f4, %f5;
	selp.f32 	%f7, %f3, %f6, %p3;
	max.f32 	%f8, %f7, 0fFF800000;
	ld.global.f32 	%f9, [%rd27+128];
	ld.global.u8 	%rs2, [%rd28+32];
	setp.eq.s16 	%p4, %rs2, 0;
	mul.f32 	%f10, %f4, %f9;
	selp.f32 	%f11, %f3, %f10, %p4;
	max.f32 	%f12, %f8, %f11;
	ld.global.f32 	%f13, [%rd27+256];
	ld.global.u8 	%rs3, [%rd28+64];
	setp.eq.s16 	%p5, %rs3, 0;
	mul.f32 	%f14, %f4, %f13;
	selp.f32 	%f15, %f3, %f14, %p5;
	max.f32 	%f16, %f12, %f15;
	ld.global.f32 	%f17, [%rd27+384];
	ld.global.u8 	%rs4, [%rd28+96];
	setp.eq.s16 	%p6, %rs4, 0;
	mul.f32 	%f18, %f4, %f17;
	selp.f32 	%f19, %f3, %f18, %p6;
	max.f32 	%f20, %f16, %f19;
	ld.global.f32 	%f21, [%rd27+512];
	ld.global.u8 	%rs5, [%rd28+128];
	setp.eq.s16 	%p7, %rs5, 0;
	mul.f32 	%f22, %f4, %f21;
	selp.f32 	%f23, %f3, %f22, %p7;
	max.f32 	%f24, %f20, %f23;
	ld.global.f32 	%f25, [%rd27+640];
	ld.global.u8 	%rs6, [%rd28+160];
	setp.eq.s16 	%p8, %rs6, 0;
	mul.f32 	%f26, %f4, %f25;
	selp.f32 	%f27, %f3, %f26, %p8;
	max.f32 	%f28, %f24, %f27;
	ld.global.f32 	%f29, [%rd27+768];
	ld.global.u8 	%rs7, [%rd28+192];
	setp.eq.s16 	%p9, %rs7, 0;
	mul.f32 	%f30, %f4, %f29;
	selp.f32 	%f31, %f3, %f30, %p9;
	max.f32 	%f32, %f28, %f31;
	ld.global.f32 	%f33, [%rd27+896];
	ld.global.u8 	%rs8, [%rd28+224];
	setp.eq.s16 	%p10, %rs8, 0;
	mul.f32 	%f34, %f4, %f33;
	selp.f32 	%f35, %f3, %f34, %p10;
	max.f32 	%f36, %f32, %f35;
	mov.b32 	%r8, %f36;
	shfl.sync.bfly.b32	%r9|%p11, %r8, 16, 31, -1;
	mov.b32 	%f37, %r9;
	max.f32 	%f38, %f36, %f37;
	mov.b32 	%r10, %f38;
	shfl.sync.bfly.b32	%r11|%p12, %r10, 8, 31, -1;
	mov.b32 	%f39, %r11;
	max.f32 	%f40, %f38, %f39;
	mov.b32 	%r12, %f40;
	shfl.sync.bfly.b32	%r13|%p13, %r12, 4, 31, -1;
	mov.b32 	%f41, %r13;
	max.f32 	%f42, %f40, %f41;
	mov.b32 	%r14, %f42;
	shfl.sync.bfly.b32	%r15|%p14, %r14, 2, 31, -1;
	mov.b32 	%f43, %r15;
	max.f32 	%f44, %f42, %f43;
	mov.b32 	%r16, %f44;
	shfl.sync.bfly.b32	%r17|%p15, %r16, 1, 31, -1;
	mov.b32 	%f45, %r17;
	max.f32 	%f46, %f44, %f45;
	sub.f32 	%f47, %f7, %f46;
	fma.rn.f32 	%f48, %f47, 0f3BBB989D, 0f3F000000;
	cvt.sat.f32.f32 	%f49, %f48;
	mov.f32 	%f50, 0f4B400001;
	mov.f32 	%f51, 0f437C0000;
	fma.rm.f32 	%f52, %f49, %f51, %f50;
	add.f32 	%f53, %f52, 0fCB40007F;
	neg.f32 	%f54, %f53;
	fma.rn.f32 	%f55, %f47, 0f3FB8AA3B, %f54;
	fma.rn.f32 	%f56, %f47, 0f32A57060, %f55;
	mov.b32 	%r18, %f52;
	shl.b32 	%r19, %r18, 23;
	mov.b32 	%f57, %r19;
	ex2.approx.ftz.f32 	%f58, %f56;
	mul.f32 	%f59, %f58, %f57;
	add.f32 	%f60, %f59, 0f00000000;
	sub.f32 	%f61, %f11, %f46;
	fma.rn.f32 	%f62, %f61, 0f3BBB989D, 0f3F000000;
	cvt.sat.f32.f32 	%f63, %f62;
	fma.rm.f32 	%f64, %f63, %f51, %f50;
	add.f32 	%f65, %f64, 0fCB40007F;
	neg.f32 	%f66, %f65;
	fma.rn.f32 	%f67, %f61, 0f3FB8AA3B, %f66;
	fma.rn.f32 	%f68, %f61, 0f32A57060, %f67;
	mov.b32 	%r20, %f64;
	shl.b32 	%r21, %r20, 23;
	mov.b32 	%f69, %r21;
	ex2.approx.ftz.f32 	%f70, %f68;
	mul.f32 	%f71, %f70, %f69;
	add.f32 	%f72, %f60, %f71;
	sub.f32 	%f73, %f15, %f46;
	fma.rn.f32 	%f74, %f73, 0f3BBB989D, 0f3F000000;
	cvt.sat.f32.f32 	%f75, %f74;
	fma.rm.f32 	%f76, %f75, %f51, %f50;
	add.f32 	%f77, %f76, 0fCB40007F;
	neg.f32 	%f78, %f77;
	fma.rn.f32 	%f79, %f73, 0f3FB8AA3B, %f78;
	fma.rn.f32 	%f80, %f73, 0f32A57060, %f79;
	mov.b32 	%r22, %f76;
	shl.b32 	%r23, %r22, 23;
	mov.b32 	%f81, %r23;
	ex2.approx.ftz.f32 	%f82, %f80;
	mul.f32 	%f83, %f82, %f81;
	add.f32 	%f84, %f72, %f83;
	sub.f32 	%f85, %f19, %f46;
	fma.rn.f32 	%f86, %f85, 0f3BBB989D, 0f3F000000;
	cvt.sat.f32.f32 	%f87, %f86;
	fma.rm.f32 	%f88, %f87, %f51, %f50;
	add.f32 	%f89, %f88, 0fCB40007F;
	neg.f32 	%f90, %f89;
	fma.rn.f32 	%f91, %f85, 0f3FB8AA3B, %f90;
	fma.rn.f32 	%f92, %f85, 0f32A57060, %f91;
	mov.b32 	%r24, %f88;
	shl.b32 	%r25, %r24, 23;
	mov.b32 	%f93, %r25;
	ex2.approx.ftz.f32 	%f94, %f92;
	mul.f32 	%f95, %f94, %f93;
	add.f32 	%f96, %f84, %f95;
	sub.f32 	%f97, %f23, %f46;
	fma.rn.f32 	%f98, %f97, 0f3BBB989D, 0f3F000000;
	cvt.sat.f32.f32 	%f99, %f98;
	fma.rm.f32 	%f100, %f99, %f51, %f50;
	add.f32 	%f101, %f100, 0fCB40007F;
	neg.f32 	%f102, %f101;
	fma.rn.f32 	%f103, %f97, 0f3FB8AA3B, %f102;
	fma.rn.f32 	%f104, %f97, 0f32A57060, %f103;
	mov.b32 	%r26, %f100;
	shl.b32 	%r27, %r26, 23;
	mov.b32 	%f105, %r27;
	ex2.approx.ftz.f32 	%f106, %f104;
	mul.f32 	%f107, %f106, %f105;
	add.f32 	%f108, %f96, %f107;
	sub.f32 	%f109, %f27, %f46;
	fma.rn.f32 	%f110, %f109, 0f3BBB989D, 0f3F000000;
	cvt.sat.f32.f32 	%f111, %f110;
	fma.rm.f32 	%f112, %f111, %f51, %f50;
	add.f32 	%f113, %f112, 0fCB40007F;
	neg.f32 	%f114, %f113;
	fma.rn.f32 	%f115, %f109, 0f3FB8AA3B, %f114;
	fma.rn.f32 	%f116, %f109, 0f32A57060, %f115;
	mov.b32 	%r28, %f112;
	shl.b32 	%r29, %r28, 23;
	mov.b32 	%f117, %r29;
	ex2.approx.ftz.f32 	%f118, %f116;
	mul.f32 	%f119, %f118, %f117;
	add.f32 	%f120, %f108, %f119;
	sub.f32 	%f121, %f31, %f46;
	fma.rn.f32 	%f122, %f121, 0f3BBB989D, 0f3F000000;
	cvt.sat.f32.f32 	%f123, %f122;
	fma.rm.f32 	%f124, %f123, %f51, %f50;
	add.f32 	%f125, %f124, 0fCB40007F;
	neg.f32 	%f126, %f125;
	fma.rn.f32 	%f127, %f121, 0f3FB8AA3B, %f126;
	fma.rn.f32 	%f128, %f121, 0f32A57060, %f127;
	mov.b32 	%r30, %f124;
	shl.b32 	%r31, %r30, 23;
	mov.b32 	%f129, %r31;
	ex2.approx.ftz.f32 	%f130, %f128;
	mul.f32 	%f131, %f130, %f129;
	add.f32 	%f132, %f120, %f131;
	sub.f32 	%f133, %f35, %f46;
	fma.rn.f32 	%f134, %f133, 0f3BBB989D, 0f3F000000;
	cvt.sat.f32.f32 	%f135, %f134;
	fma.rm.f32 	%f136, %f135, %f51, %f50;
	add.f32 	%f137, %f136, 0fCB40007F;
	neg.f32 	%f138, %f137;
	fma.rn.f32 	%f139, %f133, 0f3FB8AA3B, %f138;
	fma.rn.f32 	%f140, %f133, 0f32A57060, %f139;
	mov.b32 	%r32, %f136;
	shl.b32 	%r33, %r32, 23;
	mov.b32 	%f141, %r33;
	ex2.approx.ftz.f32 	%f142, %f140;
	mul.f32 	%f143, %f142, %f141;
	add.f32 	%f144, %f132, %f143;
	mov.b32 	%r34, %f144;
	shfl.sync.bfly.b32	%r35|%p16, %r34, 16, 31, -1;
	mov.b32 	%f145, %r35;
	add.f32 	%f146, %f144, %f145;
	mov.b32 	%r36, %f146;
	shfl.sync.bfly.b32	%r37|%p17, %r36, 8, 31, -1;
	mov.b32 	%f147, %r37;
	add.f32 	%f148, %f146, %f147;
	mov.b32 	%r38, %f148;
	shfl.sync.bfly.b32	%r39|%p18, %r38, 4, 31, -1;
	mov.b32 	%f149, %r39;
	add.f32 	%f150, %f148, %f149;
	mov.b32 	%r40, %f150;
	shfl.sync.bfly.b32	%r41|%p19, %r40, 2, 31, -1;
	mov.b32 	%f151, %r41;
	add.f32 	%f152, %f150, %f151;
	mov.b32 	%r42, %f152;
	shfl.sync.bfly.b32	%r43|%p20, %r42, 1, 31, -1;
	mov.b32 	%f153, %r43;
	add.f32 	%f154, %f152, %f153;
	div.rn.f32 	%f155, %f59, %f154;
	div.rn.f32 	%f156, %f71, %f154;
	div.rn.f32 	%f157, %f83, %f154;
	div.rn.f32 	%f158, %f95, %f154;
	div.rn.f32 	%f159, %f107, %f154;
	div.rn.f32 	%f160, %f119, %f154;
	div.rn.f32 	%f161, %f131, %f154;
	div.rn.f32 	%f162, %f143, %f154;
	mad.lo.s64 	%rd29, %rd32, %rd16, %rd5;
	shl.b64 	%rd30, %rd29, 2;
	add.s64 	%rd31, %rd6, %rd30;
	st.global.f32 	[%rd31], %f155;
	st.global.f32 	[%rd31+128], %f156;
	st.global.f32 	[%rd31+256], %f157;
	st.global.f32 	[%rd31+384], %f158;
	st.global.f32 	[%rd31+512], %f159;
	st.global.f32 	[%rd31+640], %f160;
	st.global.f32 	[%rd31+768], %f161;
	st.global.f32 	[%rd31+896], %f162;
	add.s64 	%rd32, %rd32, %rd9;
	setp.lt.s64 	%p21, %rd32, %rd17;
	@%p21 bra 	$L__BB90_4;
$L__BB90_5:
	ret;

}
	// .globl	_Z15SoftmaxWarpImplI24ElementwiseScaleMaskLoadIffbE11DirectStoreIffEfLi1ELi8ELi32ELi1ELb1EL9Algorithm0EEvT_T0_ll
.visible .entry _Z15SoftmaxWarpImplI24ElementwiseScaleMaskLoadIffbE11DirectStoreIffEfLi1ELi8ELi32ELi1ELb1EL9Algorithm0EEvT_T0_ll(
	.param .align 8 .b8 _Z15SoftmaxWarpImplI24ElementwiseScaleMaskLoadIffbE11DirectStoreIffEfLi1ELi8ELi32ELi1ELb1EL9Algorithm0EEvT_T0_ll_param_0[32],
	.param .align 8 .b8 _Z15SoftmaxWarpImplI24ElementwiseScaleMaskLoadIffbE11DirectStoreIffEfLi1ELi8ELi32ELi1ELb1EL9Algorithm0EEvT_T0_ll_param_1[16],
	.param .u64 _Z15SoftmaxWarpImplI24ElementwiseScaleMaskLoadIffbE11DirectStoreIffEfLi1ELi8ELi32ELi1ELb1EL9Algorithm0EEvT_T0_ll_param_2,
	.param .u64 _Z15SoftmaxWarpImplI24ElementwiseScaleMaskLoadIffbE11DirectStoreIffEfLi1ELi8ELi32ELi1ELb1EL9Algorithm0EEvT_T0_ll_param_3
)
{
	.reg .pred 	%p<38>;
	.reg .b16 	%rs<9>;
	.reg .b32 	%r<51>;
	.reg .b32 	%f<203>;
	.reg .b64 	%rd<43>;

	ld.param.u64 	%rd25, [_Z15SoftmaxWarpImplI24ElementwiseScaleMaskLoadIffbE11DirectStoreIffEfLi1ELi8ELi32ELi1ELb1EL9Algorithm0EEvT_T0_ll_param_1+8];
	ld.param.u64 	%rd24, [_Z15SoftmaxWarpImplI24ElementwiseScaleMaskLoadIffbE11DirectStoreIffEfLi1ELi8ELi32ELi1ELb1EL9Algorithm0EEvT_T0_ll_param_1];
	ld.param.v2.f32 	{%f43, %f44}, [_Z15SoftmaxWarpImplI24ElementwiseScaleMaskLoadIffbE11DirectStoreIffEfLi1ELi8ELi32ELi1ELb1EL9Algorithm0EEvT_T0_ll_param_0+24];
	ld.param.u64 	%rd23, [_Z15SoftmaxWarpImplI24ElementwiseScaleMaskLoadIffbE11DirectStoreIffEfLi1ELi8ELi32ELi1ELb1EL9Algorithm0EEvT_T0_ll_param_0+16];
	ld.param.u64 	%rd22, [_Z15SoftmaxWarpImplI24ElementwiseScaleMaskLoadIffbE11DirectStoreIffEfLi1ELi8ELi32ELi1ELb1EL9Algorithm0EEvT_T0_ll_param_0+8];
	ld.param.u64 	%rd21, [_Z15SoftmaxWarpImplI24ElementwiseScaleMaskLoadIffbE11DirectStoreIffEfLi1ELi8ELi32ELi1ELb1EL9Algorithm0EEvT_T0_ll_param_0];
	ld.param.u64 	%rd26, [_Z15SoftmaxWarpImplI24ElementwiseScaleMaskLoadIffbE11DirectStoreIffEfLi1ELi8ELi32ELi1ELb1EL9Algorithm0EEvT_T0_ll_param_2];
	ld.param.u64 	%rd27, [_Z15SoftmaxWarpImplI24ElementwiseScaleMaskLoadIffbE11DirectStoreIffEfLi1ELi8ELi32ELi1ELb1EL9Algorithm0EEvT_T0_ll_param_3];
	cvta.to.global.u64 	%rd1, %rd21;
	cvta.to.global.u64 	%rd2, %rd22;
	setp.lt.s64 	%p1, %rd27, 257;
	@%p1 bra 	$L__BB91_2;
	mov.u64 	%rd28, $str;
	cvta.global.u64 	%rd29, %rd28;
	mov.u64 	%rd30, $str$1;
	cvta.global.u64 	%rd31, %rd30;
	mov.u64 	%rd32, __unnamed_92;
	cvta.global.u64 	%rd33, %rd32;
	{ // callseq 91, 0
	.param .b64 param0;
	st.param.b64 	[param0], %rd29;
	.param .b64 param1;
	st.param.b64 	[param1], %rd31;
	.param .b32 param2;
	st.param.b32 	[param2], 254;
	.param .b64 param3;
	st.param.b64 	[param3], %rd33;
	.param .b64 param4;
	st.param.b64 	[param4], 1;
	call.uni 
	__assertfail, 
	(
	param0, 
	param1, 
	param2, 
	param3, 
	param4
	);
	} // callseq 91
$L__BB91_2:
	mov.u32 	%r2, %ctaid.x;
	mov.u32 	%r3, %ntid.y;
	mov.u32 	%r4, %tid.y;
	mad.lo.s32 	%r5, %r2, %r3, %r4;
	mov.u32 	%r6, %nctaid.x;
	mul.lo.s32 	%r1, %r6, %r3;
	cvt.s64.s32 	%rd42, %r5;
	setp.le.s64 	%p2, %rd26, %rd42;
	@%p2 bra 	$L__BB91_37;
	mov.u32 	%r7, %tid.x;
	cvt.u64.u32 	%rd5, %r7;
	add.s32 	%r8, %r7, 32;
	cvt.u64.u32 	%rd6, %r8;
	add.s32 	%r9, %r7, 64;
	cvt.u64.u32 	%rd7, %r9;
	add.s32 	%r10, %r7, 96;
	cvt.u64.u32 	%rd8, %r10;
	add.s32 	%r11, %r7, 128;
	cvt.u64.u32 	%rd9, %r11;
	add.s32 	%r12, %r7, 160;
	cvt.u64.u32 	%rd10, %r12;
	add.s32 	%r13, %r7, 192;
	cvt.u64.u32 	%rd11, %r13;
	add.s32 	%r14, %r7, 224;
	cvt.u64.u32 	%rd12, %r14;
	cvta.to.global.u64 	%rd13, %rd24;
	cvt.s64.s32 	%rd14, %r1;
$L__BB91_4:
	setp.le.s64 	%p3, %rd27, %rd5;
	mul.lo.s64 	%rd16, %rd42, %rd23;
	mov.f32 	%f187, 0fFF800000;
	mov.f32 	%f190, %f187;
	@%p3 bra 	$L__BB91_6;
	add.s64 	%rd34, %rd16, %rd5;
	shl.b64 	%rd35, %rd34, 2;
	add.s64 	%rd36, %rd1, %rd35;
	ld.global.f32 	%f46, [%rd36];
	add.s64 	%rd37, %rd2, %rd34;
	ld.global.u8 	%rs1, [%rd37];
	setp.eq.s16 	%p4, %rs1, 0;
	mul.f32 	%f47, %f44, %f46;
	selp.f32 	%f187, %f43, %f47, %p4;
	max.f32 	%f190, %f187, 0fFF800000;
$L__BB91_6:
	setp.le.s64 	%p5, %rd27, %rd6;
	add.s64 	%rd38, %rd16, %rd5;
	add.s64 	%rd17, %rd2, %rd38;
	shl.b64 	%rd39, %rd38, 2;
	add.s64 	%rd18, %rd1, %rd39;
	mov.f32 	%f189, 0fFF800000;
	@%p5 bra 	$L__BB91_8;
	ld.global.f32 	%f49, [%rd18+128];
	ld.global.u8 	%rs2, [%rd17+32];
	setp.eq.s16 	%p6, %rs2, 0;
	mul.f32 	%f50, %f44, %f49;
	selp.f32 	%f189, %f43, %f50, %p6;
	max.f32 	%f190, %f190, %f189;
$L__BB91_8:
	setp.le.s64 	%p7, %rd27, %rd7;
	mov.f32 	%f191, 0fFF800000;
	@%p7 bra 	$L__BB91_10;
	ld.global.f32 	%f52, [%rd18+256];
	ld.global.u8 	%rs3, [%rd17+64];
	setp.eq.s16 	%p8, %rs3, 0;
	mul.f32 	%f53, %f44, %f52;
	selp.f32 	%f191, %f43, %f53, %p8;
	max.f32 	%f190, %f190, %f191;
$L__BB91_10:
	setp.le.s64 	%p9, %rd27, %rd8;
	mov.f32 	%f193, 0fFF800000;
	@%p9 bra 	$L__BB91_12;
	ld.global.f32 	%f55, [%rd18+384];
	ld.global.u8 	%rs4, [%rd17+96];
	setp.eq.s16 	%p10, %rs4, 0;
	mul.f32 	%f56, %f44, %f55;
	selp.f32 	%f193, %f43, %f56, %p10;
	max.f32 	%f190, %f190, %f193;
$L__BB91_12:
	setp.le.s64 	%p11, %rd27, %rd9;
	mov.f32 	%f195, 0fFF800000;
	@%p11 bra 	$L__BB91_14;
	ld.global.f32 	%f58, [%rd18+512];
	ld.global.u8 	%rs5, [%rd17+128];
	setp.eq.s16 	%p12, %rs5, 0;
	mul.f32 	%f59, %f44, %f58;
	selp.f32 	%f195, %f43, %f59, %p12;
	max.f32 	%f190, %f190, %f195;
$L__BB91_14:
	setp.le.s64 	%p13, %rd27, %rd10;
	mov.f32 	%f197, 0fFF800000;
	@%p13 bra 	$L__BB91_16;
	ld.global.f32 	%f61, [%rd18+640];
	ld.global.u8 	%rs6, [%rd17+160];
	setp.eq.s16 	%p14, %rs6, 0;
	mul.f32 	%f62, %f44, %f61;
	selp.f32 	%f197, %f43, %f62, %p14;
	max.f32 	%f190, %f190, %f197;
$L__BB91_16:
	setp.le.s64 	%p15, %rd27, %rd11;
	mov.f32 	%f199, 0fFF800000;
	@%p15 bra 	$L__BB91_18;
	ld.global.f32 	%f64, [%rd18+768];
	ld.global.u8 	%rs7, [%rd17+192];
	setp.eq.s16 	%p16, %rs7, 0;
	mul.f32 	%f65, %f44, %f64;
	selp.f32 	%f199, %f43, %f65, %p16;
	max.f32 	%f190, %f190, %f199;
$L__BB91_18:
	setp.le.s64 	%p17, %rd27, %rd12;
	mov.f32 	%f201, 0fFF800000;
	@%p17 bra 	$L__BB91_20;
	ld.global.f32 	%f67, [%rd18+896];
	ld.global.u8 	%rs8, [%rd17+224];
	setp.eq.s16 	%p18, %rs8, 0;
	mul.f32 	%f68, %f44, %f67;
	selp.f32 	%f201, %f43, %f68, %p18;
	max.f32 	%f190, %f190, %f201;
$L__BB91_20:
	setp.le.s64 	%p19, %rd27, %rd5;
	mov.b32 	%r15, %f190;
	shfl.sync.bfly.b32	%r16|%p20, %r15, 16, 31, -1;
	mov.b32 	%f69, %r16;
	max.f32 	%f70, %f190, %f69;
	mov.b32 	%r17, %f70;
	shfl.sync.bfly.b32	%r18|%p21, %r17, 8, 31, -1;
	mov.b32 	%f71, %r18;
	max.f32 	%f72, %f70, %f71;
	mov.b32 	%r19, %f72;
	shfl.sync.bfly.b32	%r20|%p22, %r19, 4, 31, -1;
	mov.b32 	%f73, %r20;
	max.f32 	%f74, %f72, %f73;
	mov.b32 	%r21, %f74;
	shfl.sync.bfly.b32	%r22|%p23, %r21, 2, 31, -1;
	mov.b32 	%f75, %r22;
	max.f32 	%f76, %f74, %f75;
	mov.b32 	%r23, %f76;
	shfl.sync.bfly.b32	%r24|%p24, %r23, 1, 31, -1;
	mov.b32 	%f77, %r24;
	max.f32 	%f78, %f76, %f77;
	sub.f32 	%f79, %f187, %f78;
	fma.rn.f32 	%f80, %f79, 0f3BBB989D, 0f3F000000;
	cvt.sat.f32.f32 	%f81, %f80;
	mov.f32 	%f82, 0f4B400001;
	mov.f32 	%f83, 0f437C0000;
	fma.rm.f32 	%f84, %f81, %f83, %f82;
	add.f32 	%f85, %f84, 0fCB40007F;
	neg.f32 	%f86, %f85;
	fma.rn.f32 	%f87, %f79, 0f3FB8AA3B, %f86;
	fma.rn.f32 	%f88, %f79, 0f32A57060, %f87;
	mov.b32 	%r25, %f84;
	shl.b32 	%r26, %r25, 23;
	mov.b32 	%f89, %r26;
	ex2.approx.ftz.f32 	%f90, %f88;
	mul.f32 	%f91, %f90, %f89;
	add.f32 	%f92, %f91, 0f00000000;
	sub.f32 	%f93, %f189, %f78;
	fma.rn.f32 	%f94, %f93, 0f3BBB989D, 0f3F000000;
	cvt.sat.f32.f32 	%f95, %f94;
	fma.rm.f32 	%f96, %f95, %f83, %f82;
	add.f32 	%f97, %f96, 0fCB40007F;
	neg.f32 	%f98, %f97;
	fma.rn.f32 	%f99, %f93, 0f3FB8AA3B, %f98;
	fma.rn.f32 	%f100, %f93, 0f32A57060, %f99;
	mov.b32 	%r27, %f96;
	shl.b32 	%r28, %r27, 23;
	mov.b32 	%f101, %r28;
	ex2.approx.ftz.f32 	%f102, %f100;
	mul.f32 	%f103, %f102, %f101;
	add.f32 	%f104, %f92, %f103;
	sub.f32 	%f105, %f191, %f78;
	fma.rn.f32 	%f106, %f105, 0f3BBB989D, 0f3F000000;
	cvt.sat.f32.f32 	%f107, %f106;
	fma.rm.f32 	%f108, %f107, %f83, %f82;
	add.f32 	%f109, %f108, 0fCB40007F;
	neg.f32 	%f110, %f109;
	fma.rn.f32 	%f111, %f105, 0f3FB8AA3B, %f110;
	fma.rn.f32 	%f112, %f105, 0f32A57060, %f111;
	mov.b32 	%r29, %f108;
	shl.b32 	%r30, %r29, 23;
	mov.b32 	%f113, %r30;
	ex2.approx.ftz.f32 	%f114, %f112;
	mul.f32 	%f115, %f114, %f113;
	add.f32 	%f116, %f104, %f115;
	sub.f32 	%f117, %f193, %f78;
	fma.rn.f32 	%f118, %f117, 0f3BBB989D, 0f3F000000;
	cvt.sat.f32.f32 	%f119, %f118;
	fma.rm.f32 	%f120, %f119, %f83, %f82;
	add.f32 	%f121, %f120, 0fCB40007F;
	neg.f32 	%f122, %f121;
	fma.rn.f32 	%f123, %f117, 0f3FB8AA3B, %f122;
	fma.rn.f32 	%f124, %f117, 0f32A57060, %f123;
	mov.b32 	%r31, %f120;
	shl.b32 	%r32, %r31, 23;
	mov.b32 	%f125, %r32;
	ex2.approx.ftz.f32 	%f126, %f124;
	mul.f32 	%f127, %f126, %f125;
	add.f32 	%f128, %f116, %f127;
	sub.f32 	%f129, %f195, %f78;
	fma.rn.f32 	%f130, %f129, 0f3BBB989D, 0f3F000000;
	cvt.sat.f32.f32 	%f131, %f130;
	fma.rm.f32 	%f132, %f131, %f83, %f82;
	add.f32 	%f133, %f132, 0fCB40007F;
	neg.f32 	%f134, %f133;
	fma.rn.f32 	%f135, %f129, 0f3FB8AA3B, %f134;
	fma.rn.f32 	%f136, %f129, 0f32A57060, %f135;
	mov.b32 	%r33, %f132;
	shl.b32 	%r34, %r33, 23;
	mov.b32 	%f137, %r34;
	ex2.approx.ftz.f32 	%f138, %f136;
	mul.f32 	%f139, %f138, %f137;
	add.f32 	%f140, %f128, %f139;
	sub.f32 	%f141, %f197, %f78;
	fma.rn.f32 	%f142, %f141, 0f3BBB989D, 0f3F000000;
	cvt.sat.f32.f32 	%f143, %f142;
	fma.rm.f32 	%f144, %f143, %f83, %f82;
	add.f32 	%f145, %f144, 0fCB40007F;
	neg.f32 	%f146, %f145;
	fma.rn.f32 	%f147, %f141, 0f3FB8AA3B, %f146;
	fma.rn.f32 	%f148, %f141, 0f32A57060, %f147;
	mov.b32 	%r35, %f144;
	shl.b32 	%r36, %r35, 23;
	mov.b32 	%f149, %r36;
	ex2.approx.ftz.f32 	%f150, %f148;
	mul.f32 	%f151, %f150, %f149;
	add.f32 	%f152, %f140, %f151;
	sub.f32 	%f153, %f199, %f78;
	fma.rn.f32 	%f154, %f153, 0f3BBB989D, 0f3F000000;
	cvt.sat.f32.f32 	%f155, %f154;
	fma.rm.f32 	%f156, %f155, %f83, %f82;
	add.f32 	%f157, %f156, 0fCB40007F;
	neg.f32 	%f158, %f157;
	fma.rn.f32 	%f159, %f153, 0f3FB8AA3B, %f158;
	fma.rn.f32 	%f160, %f153, 0f32A57060, %f159;
	mov.b32 	%r37, %f156;
	shl.b32 	%r38, %r37, 23;
	mov.b32 	%f161, %r38;
	ex2.approx.ftz.f32 	%f162, %f160;
	mul.f32 	%f163, %f162, %f161;
	add.f32 	%f164, %f152, %f163;
	sub.f32 	%f165, %f201, %f78;
	fma.rn.f32 	%f166, %f165, 0f3BBB989D, 0f3F000000;
	cvt.sat.f32.f32 	%f167, %f166;
	fma.rm.f32 	%f168, %f167, %f83, %f82;
	add.f32 	%f169, %f168, 0fCB40007F;
	neg.f32 	%f170, %f169;
	fma.rn.f32 	%f171, %f165, 0f3FB8AA3B, %f170;
	fma.rn.f32 	%f172, %f165, 0f32A57060, %f171;
	mov.b32 	%r39, %f168;
	shl.b32 	%r40, %r39, 23;
	mov.b32 	%f173, %r40;
	ex2.approx.ftz.f32 	%f174, %f172;
	mul.f32 	%f175, %f174, %f173;
	add.f32 	%f176, %f164, %f175;
	mov.b32 	%r41, %f176;
	shfl.sync.bfly.b32	%r42|%p25, %r41, 16, 31, -1;
	mov.b32 	%f177, %r42;
	add.f32 	%f178, %f176, %f177;
	mov.b32 	%r43, %f178;
	shfl.sync.bfly.b32	%r44|%p26, %r43, 8, 31, -1;
	mov.b32 	%f179, %r44;
	add.f32 	%f180, %f178, %f179;
	mov.b32 	%r45, %f180;
	shfl.sync.bfly.b32	%r46|%p27, %r45, 4, 31, -1;
	mov.b32 	%f181, %r46;
	add.f32 	%f182, %f180, %f181;
	mov.b32 	%r47, %f182;
	shfl.sync.bfly.b32	%r48|%p28, %r47, 2, 31, -1;
	mov.b32 	%f183, %r48;
	add.f32 	%f184, %f182, %f183;
	mov.b32 	%r49, %f184;
	shfl.sync.bfly.b32	%r50|%p29, %r49, 1, 31, -1;
	mov.b32 	%f185, %r50;
	add.f32 	%f186, %f184, %f185;
	div.rn.f32 	%f35, %f91, %f186;
	div.rn.f32 	%f36, %f103, %f186;
	div.rn.f32 	%f37, %f115, %f186;
	div.rn.f32 	%f38, %f127, %f186;
	div.rn.f32 	%f39, %f139, %f186;
	div.rn.f32 	%f40, %f151, %f186;
	div.rn.f32 	%f41, %f163, %f186;
	div.rn.f32 	%f42, %f175, %f186;
	mad.lo.s64 	%rd40, %rd42, %rd25, %rd5;
	shl.b64 	%rd41, %rd40, 2;
	add.s64 	%rd19, %rd13, %rd41;
	@%p19 bra 	$L__BB91_22;
	st.global.f32 	[%rd19], %f35;
$L__BB91_22:
	setp.le.s64 	%p30, %rd27, %rd6;
	@%p30 bra 	$L__BB91_24;
	st.global.f32 	[%rd19+128], %f36;
$L__BB91_24:
	setp.le.s64 	%p31, %rd27, %rd7;
	@%p31 bra 	$L__BB91_26;
	st.global.f32 	[%rd19+256], %f37;
$L__BB91_26:
	setp.le.s64 	%p32, %rd27, %rd8;
	@%p32 bra 	$L__BB91_28;
	st.global.f32 	[%rd19+384], %f38;
$L__BB91_28:
	setp.le.s64 	%p33, %rd27, %rd9;
	@%p33 bra 	$L__BB91_30;
	st.global.f32 	[%rd19+512], %f39;
$L__BB91_30:
	setp.le.s64 	%p34, %rd27, %rd10;
	@%p34 bra 	$L__BB91_32;
	st.global.f32 	[%rd19+640], %f40;
$L__BB91_32:
	setp.le.s64 	%p35, %rd27, %rd11;
	@%p35 bra 	$L__BB91_34;
	st.global.f32 	[%rd19+768], %f41;
$L__BB91_34:
	setp.le.s64 	%p36, %rd27, %rd12;
	@%p36 bra 	$L__BB91_36;
	st.global.f32 	[%rd19+896], %f42;
$L__BB91_36:
	add.s64 	%rd42, %rd42, %rd14;
	setp.lt.s64 	%p37, %rd42, %rd26;
	@%p37 bra 	$L__BB91_4;
$L__BB91_37:
	ret;

}
	// .globl	_Z15SoftmaxWarpImplI24ElementwiseScaleMaskLoadIffbE11DirectStoreIffEfLi1ELi9ELi32ELi1ELb0EL9Algorithm0EEvT_T0_ll
.visible .entry _Z15SoftmaxWarpImplI24ElementwiseScaleMaskLoadIffbE11DirectStoreIffEfLi1ELi9ELi32ELi1ELb0EL9Algorithm0EEvT_T0_ll(
	.param .align 8 .b8 _Z15SoftmaxWarpImplI24ElementwiseScaleMaskLoadIffbE11DirectStoreIffEfLi1ELi9ELi32ELi1ELb0EL9Algorithm0EEvT_T0_ll_param_0[32],
	.param .align 8 .b8 _Z15SoftmaxWarpImplI24ElementwiseScaleMaskLoadIffbE11DirectStoreIffEfLi1ELi9ELi32ELi1ELb0EL9Algorithm0EEvT_T0_ll_param_1[16],
	.param .u64 _Z15SoftmaxWarpImplI24ElementwiseScaleMaskLoadIffbE11DirectStoreIffEfLi1ELi9ELi32ELi1ELb0EL9Algorithm0EEvT_T0_ll_param_2,
	.param .u64 _Z15SoftmaxWarpImplI24ElementwiseScaleMaskLoadIffbE11DirectStoreIffEfLi1ELi9ELi32ELi1ELb0EL9Algorithm0EEvT_T0_ll_param_3
)
{
	.reg .pred 	%p<23>;
	.reg .b16 	%rs<10>;
	.reg .b32 	%r<46>;
	.reg .b32 	%f<180>;
	.reg .b64 	%rd<33>;

	ld.param.u64 	%rd16, [_Z15SoftmaxWarpImplI24ElementwiseScaleMaskLoadIffbE11DirectStoreIffEfLi1ELi9ELi32ELi1ELb0EL9Algorithm0EEvT_T0_ll_param_1+8];
	ld.param.u64 	%rd15, [_Z15SoftmaxWarpImplI24ElementwiseScaleMaskLoadIffbE11DirectStoreIffEfLi1ELi9ELi32ELi1ELb0EL9Algorithm0EEvT_T0_ll_param_1];
	ld.param.v2.f32 	{%f3, %f4}, [_Z15SoftmaxWarpImplI24ElementwiseScaleMaskLoadIffbE11DirectStoreIffEfLi1ELi9ELi32ELi1ELb0EL9Algorithm0EEvT_T0_ll_param_0+24];
	ld.param.u64 	%rd14, [_Z15SoftmaxWarpImplI24ElementwiseScaleMaskLoadIffbE11DirectStoreIffEfLi1ELi9ELi32ELi1ELb0EL9Algorithm0EEvT_T0_ll_param_0+16];
	ld.param.u64 	%rd13, [_Z15SoftmaxWarpImplI24ElementwiseScaleMaskLoadIffbE11DirectStoreIffEfLi1ELi9ELi32ELi1ELb0EL9Algorithm0EEvT_T0_ll_param_0+8];
	ld.param.u64 	%rd12, [_Z15SoftmaxWarpImplI24ElementwiseScaleMaskLoadIffbE11DirectStoreIffEfLi1ELi9ELi32ELi1ELb0EL9Algorithm0EEvT_T0_ll_param_0];
	ld.param.u64 	%rd17, [_Z15SoftmaxWarpImplI24ElementwiseScaleMaskLoadIffbE11DirectStoreIffEfLi1ELi9ELi32ELi1ELb0EL9Algorithm0EEvT_T0_ll_param_2];
	ld.param.u64 	%rd18, [_Z15SoftmaxWarpImplI24ElementwiseScaleMaskLoadIffbE11DirectStoreIffEfLi1ELi9ELi32ELi1ELb0EL9Algorithm0EEvT_T0_ll_param_3];
	setp.lt.s64 	%p1, %rd18, 289;
	@%p1 bra 	$L__BB92_2;
	mov.u64 	%rd19, $str;
	cvta.global.u64 	%rd20, %rd19;
	mov.u64 	%rd21, $str$1;
	cvta.global.u64 	%rd22, %rd21;
	mov.u64 	%rd23, __unnamed_93;
	cvta.global.u64 	%rd24, %rd23;
	{ // callseq 92, 0
	.param .b64 param0;
	st.param.b64 	[param0], %rd20;
	.param .b64 param1;
	st.param.b64 	[param1], %rd22;
	.param .b32 param2;
	st.param.b32 	[param2], 254;
	.param .b64 param3;
	st.param.b64 	[param3], %rd24;
	.param .b64 param4;
	st.param.b64 	[param4], 1;
	call.uni 
	__assertfail, 
	(
	param0, 
	param1, 
	param2, 
	param3, 
	param4
	);
	} // callseq 92
$L__BB92_2:
	mov.u32 	%r2, %ctaid.x;
	mov.u32 	%r3, %ntid.y;
	mov.u32 	%r4, %tid.y;
	mad.lo.s32 	%r5, %r2, %r3, %r4;
	mov.u32 	%r6, %nctaid.x;
	mul.lo.s32 	%r1, %r6, %r3;
	cvt.s64.s32 	%rd32, %r5;
	setp.le.s64 	%p2, %rd17, %rd32;
	@%p2 bra 	$L__BB92_5;
	mov.u32 	%r7, %tid.x;
	cvt.u64.u32 	%rd5, %r7;
	cvta.to.global.u64 	%rd6, %rd15;
	cvta.to.global.u64 	%rd7, %rd13;
	cvta.to.global.u64 	%rd8, %rd12;
	cvt.s64.s32 	%rd9, %r1;
$L__BB92_4:
	mad.lo.s64 	%rd25, %rd32, %rd14, %rd5;
	shl.b64 	%rd26, %rd25, 2;
	add.s64 	%rd27, %rd8, %rd26;
	ld.global.f32 	%f5, [%rd27];
	add.s64 	%rd28, %rd7, %rd25;
	ld.global.u8 	%rs1, [%rd28];
	setp.eq.s16 	%p3, %rs1, 0;
	mul.f32 	%f6, %f4, %f5;
	selp.f32 	%f7, %f3, %f6, %p3;
	max.f32 	%f8, %f7, 0fFF800000;
	ld.global.f32 	%f9, [%rd27+128];
	ld.global.u8 	%rs2, [%rd28+32];
	setp.eq.s16 	%p4, %rs2, 0;
	mul.f32 	%f10, %f4, %f9;
	selp.f32 	%f11, %f3, %f10, %p4;
	max.f32 	%f12, %f8, %f11;
	ld.global.f32 	%f13, [%rd27+256];
	ld.global.u8 	%rs3, [%rd28+64];
	setp.eq.s16 	%p5, %rs3, 0;
	mul.f32 	%f14, %f4, %f13;
	selp.f32 	%f15, %f3, %f14, %p5;
	max.f32 	%f16, %f12, %f15;
	ld.global.f32 	%f17, [%rd27+384];
	ld.global.u8 	%rs4, [%rd28+96];
	setp.eq.s16 	%p6, %rs4, 0;
	mul.f32 	%f18, %f4, %f17;
	selp.f32 	%f19, %f3, %f18, %p6;
	max.f32 	%f20, %f16, %f19;
	ld.global.f32 	%f21, [%rd27+512];
	ld.global.u8 	%rs5, [%rd28+128];
	setp.eq.s16 	%p7, %rs5, 0;
	mul.f32 	%f22, %f4, %f21;
	selp.f32 	%f23, %f3, %f22, %p7;
	max.f32 	%f24, %f20, %f23;
	ld.global.f32 	%f25, [%rd27+640];
	ld.global.u8 	%rs6, [%rd28+160];
	setp.eq.s16 	%p8, %rs6, 0;
	mul.f32 	%f26, %f4, %f25;
	selp.f32 	%f27, %f3, %f26, %p8;
	max.f32 	%f28, %f24, %f27;
	ld.global.f32 	%f29, [%rd27+768];
	ld.global.u8 	%rs7, [%rd28+192];
	setp.eq.s16 	%p9, %rs7, 0;
	mul.f32 	%f30, %f4, %f29;
	selp.f32 	%f31, %f3, %f30, %p9;
	max.f32 	%f32, %f28, %f31;
	ld.global.f32 	%f33, [%rd27+896];
	ld.global.u8 	%rs8, [%rd28+224];
	setp.eq.s16 	%p10, %rs8, 0;
	mul.f32 	%f34, %f4, %f33;
	selp.f32 	%f35, %f3, %f34, %p10;
	max.f32 	%f36, %f32, %f35;
	ld.global.f32 	%f37, [%rd27+1024];
	ld.global.u8 	%rs9, [%rd28+256];
	setp.eq.s16 	%p11, %rs9, 0;
	mul.f32 	%f38, %f4, %f37;
	selp.f32 	%f39, %f3, %f38, %p11;
	max.f32 	%f40, %f36, %f39;
	mov.b32 	%r8, %f40;
	shfl.sync.bfly.b32	%r9|%p12, %r8, 16, 31, -1;
	mov.b32 	%f41, %r9;
	max.f32 	%f42, %f40, %f41;
	mov.b32 	%r10, %f42;
	shfl.sync.bfly.b32	%r11|%p13, %r10, 8, 31, -1;
	mov.b32 	%f43, %r11;
	max.f32 	%f44, %f42, %f43;
	mov.b32 	%r12, %f44;
	shfl.sync.bfly.b32	%r13|%p14, %r12, 4, 31, -1;
	mov.b32 	%f45, %r13;
	max.f32 	%f46, %f44, %f45;
	mov.b32 	%r14, %f46;
	shfl.sync.bfly.b32	%r15|%p15, %r14, 2, 31, -1;
	mov.b32 	%f47, %r15;
	max.f32 	%f48, %f46, %f47;
	mov.b32 	%r16, %f48;
	shfl.sync.bfly.b32	%r17|%p16, %r16, 1, 31, -1;
	mov.b32 	%f49, %r17;
	max.f32 	%f50, %f48, %f49;
	sub.f32 	%f51, %f7, %f50;
	fma.rn.f32 	%f52, %f51, 0f3BBB989D, 0f3F000000;
	cvt.sat.f32.f32 	%f53, %f52;
	mov.f32 	%f54, 0f4B400001;
	mov.f32 	%f55, 0f437C0000;
	fma.rm.f32 	%f56, %f53, %f55, %f54;
	add.f32 	%f57, %f56, 0fCB40007F;
	neg.f32 	%f58, %f57;
	fma.rn.f32 	%f59, %f51, 0f3FB8AA3B, %f58;
	fma.rn.f32 	%f60, %f51, 0f32A57060, %f59;
	mov.b32 	%r18, %f56;
	shl.b32 	%r19, %r18, 23;
	mov.b32 	%f61, %r19;
	ex2.approx.ftz.f32 	%f62, %f60;
	mul.f32 	%f63, %f62, %f61;
	add.f32 	%f64, %f63, 0f00000000;
	sub.f32 	%f65, %f11, %f50;
	fma.rn.f32 	%f66, %f65, 0f3BBB989D, 0f3F000000;
	cvt.sat.f32.f32 	%f67, %f66;
	fma.rm.f32 	%f68, %f67, %f55, %f54;
	add.f32 	%f69, %f68, 0fCB40007F;
	neg.f32 	%f70, %f69;
	fma.rn.f32 	%f71, %f65, 0f3FB8AA3B, %f70;
	fma.rn.f32 	%f72, %f65, 0f32A57060, %f71;
	mov.b32 	%r20, %f68;
	shl.b32 	%r21, %r20, 23;
	mov.b32 	%f73, %r21;
	ex2.approx.ftz.f32 	%f74, %f72;
	mul.f32 	%f75, %f74, %f73;
	add.f32 	%f76, %f64, %f75;
	sub.f32 	%f77, %f15, %f50;
	fma.rn.f32 	%f78, %f77, 0f3BBB989D, 0f3F000000;
	cvt.sat.f32.f32 	%f79, %f78;
	fma.rm.f32 	%f80, %f79, %f55, %f54;
	add.f32 	%f81, %f80, 0fCB40007F;
	neg.f32 	%f82, %f81;
	fma.rn.f32 	%f83, %f77, 0f3FB8AA3B, %f82;
	fma.rn.f32 	%f84, %f77, 0f32A57060, %f83;
	mov.b32 	%r22, %f80;
	shl.b32 	%r23, %r22, 23;
	mov.b32 	%f85, %r23;
	ex2.approx.ftz.f32 	%f86, %f84;
	mul.f32 	%f87, %f86, %f85;
	add.f32 	%f88, %f76, %f87;
	sub.f32 	%f89, %f19, %f50;
	fma.rn.f32 	%f90, %f89, 0f3BBB989D, 0f3F000000;
	cvt.sat.f32.f32 	%f91, %f90;
	fma.rm.f32 	%f92, %f91, %f55, %f54;
	add.f32 	%f93, %f92, 0fCB40007F;
	neg.f32 	%f94, %f93;
	fma.rn.f32 	%f95, %f89, 0f3FB8AA3B, %f94;
	fma.rn.f32 	%f96, %f89, 0f32A57060, %f95;
	mov.b32 	%r24, %f92;
	shl.b32 	%r25, %r24, 23;
	mov.b32 	%f97, %r25;
	ex2.approx.ftz.f32 	%f98, %f96;
	mul.f32 	%f99, %f98, %f97;
	add.f32 	%f100, %f88, %f99;
	sub.f32 	%f101, %f23, %f50;
	fma.rn.f32 	%f102, %f101, 0f3BBB989D, 0f3F000000;
	cvt.sat.f32.f32 	%f103, %f102;
	fma.rm.f32 	%f104, %f103, %f55, %f54;
	add.f32 	%f105, %f104, 0fCB40007F;
	neg.f32 	%f106, %f105;
	fma.rn.f32 	%f107, %f101, 0f3FB8AA3B, %f106;
	fma.rn.f32 	%f108, %f101, 0f32A57060, %f107;
	mov.b32 	%r26, %f104;
	shl.b32 	%r27, %r26, 23;
	mov.b32 	%f109, %r27;
	ex2.approx.ftz.f32 	%f110, %f108;
	mul.f32 	%f111, %f110, %f109;
	add.f32 	%f112, %f100, %f111;
	sub.f32 	%f113, %f27, %f50;
	fma.rn.f32 	%f114, %f113, 0f3BBB989D, 0f3F000000;
	cvt.sat.f32.f32 	%f115, %f114;
	fma.rm.f32 	%f116, %f115, %f55, %f54;
	add.f32 	%f117, %f116, 0fCB40007F;
	neg.f32 	%f118, %f117;
	fma.rn.f32 	%f119, %f113, 0f3FB8AA3B, %f118;
	fma.rn.f32 	%f120, %f113, 0f32A57060, %f119;
	mov.b32 	%r28, %f116;
	shl.b32 	%r29, %r28, 23;
	mov.b32 	%f121, %r29;
	ex2.approx.ftz.f32 	%f122, %f120;
	mul.f32 	%f123, %f122, %f121;
	add.f32 	%f124, %f112, %f123;
	sub.f32 	%f125, %f31, %f50;
	fma.rn.f32 	%f126, %f125, 0f3BBB989D, 0f3F000000;
	cvt.sat.f32.f32 	%f127, %f126;
	fma.rm.f32 	%f128, %f127, %f55, %f54;
	add.f32 	%f129, %f128, 0fCB40007F;
	neg.f32 	%f130, %f129;
	fma.rn.f32 	%f131, %f125, 0f3FB8AA3B, %f130;
	fma.rn.f32 	%f132, %f125, 0f32A57060, %f131;
	mov.b32 	%r30, %f128;
	shl.b32 	%r31, %r30, 23;
	mov.b32 	%f133, %r31;
	ex2.approx.ftz.f32 	%f134, %f132;
	mul.f32 	%f135, %f134, %f133;
	add.f32 	%f136, %f124, %f135;
	sub.f32 	%f137, %f35, %f50;
	fma.rn.f32 	%f138, %f137, 0f3BBB989D, 0f3F000000;
	cvt.sat.f32.f32 	%f139, %f138;
	fma.rm.f32 	%f140, %f139, %f55, %f54;
	add.f32 	%f141, %f140, 0fCB40007F;
	neg.f32 	%f142, %f141;
	fma.rn.f32 	%f143, %f137, 0f3FB8AA3B, %f142;
	fma.rn.f32 	%f144, %f137, 0f32A57060, %f143;
	mov.b32 	%r32, %f140;
	shl.b32 	%r33, %r32, 23;
	mov.b32 	%f145, %r33;
	ex2.approx.ftz.f32 	%f146, %f144;
	mul.f32 	%f147, %f146, %f145;
	add.f32 	%f148, %f136, %f147;
	sub.f32 	%f149, %f39, %f50;
	fma.rn.f32 	%f150, %f149, 0f3BBB989D, 0f3F000000;
	cvt.sat.f32.f32 	%f151, %f150;
	fma.rm.f32 	%f152, %f151, %f55, %f54;
	add.f32 	%f153, %f152, 0fCB40007F;
	neg.f32 	%f154, %f153;
	fma.rn.f32 	%f155, %f149, 0f3FB8AA3B, %f154;
	fma.rn.f32 	%f156, %f149, 0f32A57060, %f155;
	mov.b32 	%r34, %f152;
	shl.b32 	%r35, %r34, 23;
	mov.b32 	%f157, %r35;
	ex2.approx.ftz.f32 	%f158, %f156;
	mul.f32 	%f159, %f158, %f157;
	add.f32 	%f160, %f148, %f159;
	mov.b32 	%r36, %f160;
	shfl.sync.bfly.b32	%r37|%p17, %r36, 16, 31, -1;
	mov.b32 	%f161, %r37;
	add.f32 	%f162, %f160, %f161;
	mov.b32 	%r38, %f162;
	shfl.sync.bfly.b32	%r39|%p18, %r38, 8, 31, -1;
	mov.b32 	%f163, %r39;
	add.f32 	%f164, %f162, %f163;
	mov.b32 	%r40, %f164;
	shfl.sync.bfly.b32	%r41|%p19, %r40, 4, 31, -1;
	mov.b32 	%f165, %r41;
	add.f32 	%f166, %f164, %f165;
	mov.b32 	%r42, %f166;
	shfl.sync.bfly.b32	%r43|%p20, %r42, 2, 31, -1;
	mov.b32 	%f167, %r43;
	add.f32 	%f168, %f166, %f167;
	mov.b32 	%r44, %f168;
	shfl.sync.bfly.b32	%r45|%p21, %r44, 1, 31, -1;
	mov.b32 	%f169, %r45;
	add.f32 	%f170, %f168, %f169;
	div.rn.f32 	%f171, %f63, %f170;
	div.rn.f32 	%f172, %f75, %f170;
	div.rn.f32 	%f173, %f87, %f170;
	div.rn.f32 	%f174, %f99, %f170;
	div.rn.f32 	%f175, %f111, %f170;
	div.rn.f32 	%f176, %f123, %f170;
	div.rn.f32 	%f177, %f135, %f170;
	div.rn.f32 	%f178, %f147, %f170;
	div.rn.f32 	%f179, %f159, %f170;
	mad.lo.s64 	%rd29, %rd32, %rd16, %rd5;
	shl.b64 	%rd30, %rd29, 2;
	add.s64 	%rd31, %rd6, %rd30;
	st.global.f32 	[%rd31], %f171;
	st.global.f32 	[%rd31+128], %f172;
	st.global.f32 	[%rd31+256], %f173;
	st.global.f32 	[%rd31+384], %f174;
	st.global.f32 	[%rd31+512], %f175;
	st.global.f32 	[%rd31+640], %f176;
	st.global.f32 	[%rd31+768], %f177;
	st.global.f32 	[%rd31+896], %f178;
	st.global.f32 	[%rd31+1024], %f179;
	add.s64 	%rd32, %rd32, %rd9;
	setp.lt.s64 	%p22, %rd32, %rd17;
	@%p22 bra 	$L__BB92_4;
$L__BB92_5:
	ret;

}
	// .globl	_Z15SoftmaxWarpImplI24ElementwiseScaleMaskLoadIffbE11DirectStoreIffEfLi1ELi9ELi32ELi1ELb1EL9Algorithm0EEvT_T0_ll
.visible .entry _Z15SoftmaxWarpImplI24ElementwiseScaleMaskLoadIffbE11DirectStoreIffEfLi1ELi9ELi32ELi1ELb1EL9Algorithm0EEvT_T0_ll(
	.param .align 8 .b8 _Z15SoftmaxWarpImplI24ElementwiseScaleMaskLoadIffbE11DirectStoreIffEfLi1ELi9ELi32ELi1ELb1EL9Algorithm0EEvT_T0_ll_param_0[32],
	.param .align 8 .b8 _Z15SoftmaxWarpImplI24ElementwiseScaleMaskLoadIffbE11DirectStoreIffEfLi1ELi9ELi32ELi1ELb1EL9Algorithm0EEvT_T0_ll_param_1[16],
	.param .u64 _Z15SoftmaxWarpImplI24ElementwiseScaleMaskLoadIffbE11DirectStoreIffEfLi1ELi9ELi32ELi1ELb1EL9Algorithm0EEvT_T0_ll_param_2,
	.param .u64 _Z15SoftmaxWarpImplI24ElementwiseScaleMaskLoadIffbE11DirectStoreIffEfLi1ELi9ELi32ELi1ELb1EL9Algorithm0EEvT_T0_ll_param_3
)
{
	.reg .pred 	%p<41>;
	.reg .b16 	%rs<10>;
	.reg .b32 	%r<54>;
	.reg .b32 	%f<225>;
	.reg .b64 	%rd<43>;

	ld.param.u64 	%rd24, [_Z15SoftmaxWarpImplI24ElementwiseScaleMaskLoadIffbE11DirectStoreIffEfLi1ELi9ELi32ELi1ELb1EL9Algorithm0EEvT_T0_ll_param_1+8];
	ld.param.u64 	%rd23, [_Z15SoftmaxWarpImplI24ElementwiseScaleMaskLoadIffbE11DirectStoreIffEfLi1ELi9ELi32ELi1ELb1EL9Algorithm0EEvT_T0_ll_param_1];
	ld.param.v2.f32 	{%f48, %f49}, [_Z15SoftmaxWarpImplI24ElementwiseScaleMaskLoadIffbE11DirectStoreIffEfLi1ELi9ELi32ELi1ELb1EL9Algorithm0EEvT_T0_ll_param_0+24];
	ld.param.u64 	%rd22, [_Z15SoftmaxWarpImplI24ElementwiseScaleMaskLoadIffbE11DirectStoreIffEfLi1ELi9ELi32ELi1ELb1EL9Algorithm0EEvT_T0_ll_param_0+16];
	ld.param.u64 	%rd21, [_Z15SoftmaxWarpImplI24ElementwiseScaleMaskLoadIffbE11DirectStoreIffEfLi1ELi9ELi32ELi1ELb1EL9Algorithm0EEvT_T0_ll_param_0+8];
	ld.param.u64 	%rd20, [_Z15SoftmaxWarpImplI24ElementwiseScaleMaskLoadIffbE11DirectStoreIffEfLi1ELi9ELi32ELi1ELb1EL9Algorithm0EEvT_T0_ll_param_0];
	ld.param.u64 	%rd25, [_Z15SoftmaxWarpImplI24ElementwiseScaleMaskLoadIffbE11DirectStoreIffEfLi1ELi9ELi32ELi1ELb1EL9Algorithm0EEvT_T0_ll_param_2];
	ld.param.u64 	%rd26, [_Z15SoftmaxWarpImplI24ElementwiseScaleMaskLoadIffbE11DirectStoreIffEfLi1ELi9ELi32ELi1ELb1EL9Algorithm0EEvT_T0_ll_param_3];
	cvta.to.global.u64 	%rd1, %rd20;
	cvta.to.global.u64 	%rd2, %rd21;
	setp.lt.s64 	%p1, %rd26, 289;
	@%p1 bra 	$L__BB93_2;
	mov.u64 	%rd27, $str;
	cvta.global.u64 	%rd28, %rd27;
	mov.u64 	%rd29, $str$1;
	cvta.global.u64 	%rd30, %rd29;
	mov.u64 	%rd31, __unnamed_94;
	cvta.global.u64 	%rd32, %rd31;
	{ // callseq 93, 0
	.param .b64 param0;
	st.param.b64 	[param0], %rd28;
	.param .b64 param1;
	st.param.b64 	[param1], %rd30;
	.param .b32 param2;
	st.param.b32 	[param2], 254;
	.param .b64 param3;
	st.param.b64 	[param3], %rd32;
	.param .b64 param4;
	st.param.b64 	[param4], 1;
	call.uni 
	__assertfail, 
	(
	param0, 
	param1, 
	param2, 
	param3, 
	param4
	);
	} // callseq 93
$L__BB93_2:
	mov.u32 	%r2, %ctaid.x;
	mov.u32 	%r3, %ntid.y;
	mov.u32 	%r4, %tid.y;
	mad.lo.s32 	%r5, %r2, %r3, %r4;
	mov.u32 	%r6, %nctaid.x;
	mul.lo.s32 	%r1, %r6, %r3;
	cvt.s64.s32 	%rd42, %r5;
	setp.le.s64 	%p2, %rd25, %rd42;
	@%p2 bra 	$L__BB93_41;
	mov.u32 	%r7, %tid.x;
	cvt.u64.u32 	%rd4, %r7;
	add.s32 	%r8, %r7, 32;
	cvt.u64.u32 	%rd5, %r8;
	add.s32 	%r9, %r7, 64;
	cvt.u64.u32 	%rd6, %r9;
	add.s32 	%r10, %r7, 96;
	cvt.u64.u32 	%rd7, %r10;
	add.s32 	%r11, %r7, 128;
	cvt.u64.u32 	%rd8, %r11;
	add.s32 	%r12, %r7, 160;
	cvt.u64.u32 	%rd9, %r12;
	add.s32 	%r13, %r7, 192;
	cvt.u64.u32 	%rd10, %r13;
	add.s32 	%r14, %r7, 224;
	cvt.u64.u32 	%rd11, %r14;
	add.s32 	%r15, %r7, 256;
	cvt.u64.u32 	%rd12, %r15;
	cvt.s64.s32 	%rd13, %r1;
$L__BB93_4:
	setp.le.s64 	%p3, %rd26, %rd4;
	mul.lo.s64 	%rd15, %rd42, %rd22;
	mov.f32 	%f207, 0fFF800000;
	mov.f32 	%f210, %f207;
	@%p3 bra 	$L__BB93_6;
	add.s64 	%rd33, %rd15, %rd4;
	shl.b64 	%rd34, %rd33, 2;
	add.s64 	%rd35, %rd1, %rd34;
	ld.global.f32 	%f51, [%rd35];
	add.s64 	%rd36, %rd2, %rd33;
	ld.global.u8 	%rs1, [%rd36];
	setp.eq.s16 	%p4, %rs1, 0;
	mul.f32 	%f52, %f49, %f51;
	selp.f32 	%f207, %f48, %f52, %p4;
	max.f32 	%f210, %f207, 0fFF800000;
$L__BB93_6:
	setp.le.s64 	%p5, %rd26, %rd5;
	add.s64 	%rd37, %rd15, %rd4;
	add.s64 	%rd16, %rd2, %rd37;
	shl.b64 	%rd38, %rd37, 2;
	add.s64 	%rd17, %rd1, %rd38;
	mov.f32 	%f209, 0fFF800000;
	@%p5 bra 	$L__BB93_8;
	ld.global.f32 	%f54, [%rd17+128];
	ld.global.u8 	%rs2, [%rd16+32];
	setp.eq.s16 	%p6, %rs2, 0;
	mul.f32 	%f55, %f49, %f54;
	selp.f32 	%f209, %f48, %f55, %p6;
	max.f32 	%f210, %f210, %f209;
$L__BB93_8:
	setp.le.s64 	%p7, %rd26, %rd6;
	mov.f32 	%f211, 0fFF800000;
	@%p7 bra 	$L__BB93_10;
	ld.global.f32 	%f57, [%rd17+256];
	ld.global.u8 	%rs3, [%rd16+64];
	setp.eq.s16 	%p8, %rs3, 0;
	mul.f32 	%f58, %f49, %f57;
	selp.f32 	%f211, %f48, %f58, %p8;
	max.f32 	%f210, %f210, %f211;
$L__BB93_10:
	setp.le.s64 	%p9, %rd26, %rd7;
	mov.f32 	%f213, 0fFF800000;
	@%p9 bra 	$L__BB93_12;
	ld.global.f32 	%f60, [%rd17+384];
	ld.global.u8 	%rs4, [%rd16+96];
	setp.eq.s16 	%p10, %rs4, 0;
	mul.f32 	%f61, %f49, %f60;
	selp.f32 	%f213, %f48, %f61, %p10;
	max.f32 	%f210, %f210, %f213;
$L__BB93_12:
	setp.le.s64 	%p11, %rd26, %rd8;
	mov.f32 	%f215, 0fFF800000;
	@%p11 bra 	$L__BB93_14;
	ld.global.f32 	%f63, [%rd17+512];
	ld.global.u8 	%rs5, [%rd16+128];
	setp.eq.s16 	%p12, %rs5, 0;
	mul.f32 	%f64, %f49, %f63;
	selp.f32 	%f215, %f48, %f64, %p12;
	max.f32 	%f210, %f210, %f215;
$L__BB93_14:
	setp.le.s64 	%p13, %rd26, %rd9;
	mov.f32 	%f217, 0fFF800000;
	@%p13 bra 	$L__BB93_16;
	ld.global.f32 	%f66, [%rd17+640];
	ld.global.u8 	%rs6, [%rd16+160];
	setp.eq.s16 	%p14, %rs6, 0;
	mul.f32 	%f67, %f49, %f66;
	selp.f32 	%f217, %f48, %f67, %p14;
	max.f32 	%f210, %f210, %f217;
$L__BB93_16:
	setp.le.s64 	%p15, %rd26, %rd10;
	mov.f32 	%f219, 0fFF800000;
	@%p15 bra 	$L__BB93_18;
	ld.global.f32 	%f69, [%rd17+768];
	ld.global.u8 	%rs7, [%rd16+192];
	setp.eq.s16 	%p16, %rs7, 0;
	mul.f32 	%f70, %f49, %f69;
	selp.f32 	%f219, %f48, %f70, %p16;
	max.f32 	%f210, %f210, %f219;
$L__BB93_18:
	setp.le.s64 	%p17, %rd26, %rd11;
	mov.f32 	%f221, 0fFF800000;
	@%p17 bra 	$L__BB93_20;
	ld.global.f32 	%f72, [%rd17+896];
	ld.global.u8 	%rs8, [%rd16+224];
	setp.eq.s16 	%p18, %rs8, 0;
	mul.f32 	%f73, %f49, %f72;
	selp.f32 	%f221, %f48, %f73, %p18;
	max.f32 	%f210, %f210, %f221;
$L__BB93_20:
	setp.le.s64 	%p19, %rd26, %rd12;
	mov.f32 	%f223, 0fFF800000;
	@%p19 bra 	$L__BB93_22;
	ld.global.f32 	%f75, [%rd17+1024];
	ld.global.u8 	%rs9, [%rd16+256];
	setp.eq.s16 	%p20, %rs9, 0;
	mul.f32 	%f76, %f49, %f75;
	selp.f32 	%f223, %f48, %f76, %p20;
	max.f32 	%f210, %f210, %f223;
$L__BB93_22:
	setp.le.s64 	%p21, %rd26, %rd4;
	mov.b32 	%r16, %f210;
	shfl.sync.bfly.b32	%r17|%p22, %r16, 16, 31, -1;
	mov.b32 	%f77, %r17;
	max.f32 	%f78, %f210, %f77;
	mov.b32 	%r18, %f78;
	shfl.sync.bfly.b32	%r19|%p23, %r18, 8, 31, -1;
	mov.b32 	%f79, %r19;
	max.f32 	%f80, %f78, %f79;
	mov.b32 	%r20, %f80;
	shfl.sync.bfly.b32	%r21|%p24, %r20, 4, 31, -1;
	mov.b32 	%f81, %r21;
	max.f32 	%f82, %f80, %f81;
	mov.b32 	%r22, %f82;
	shfl.sync.bfly.b32	%r23|%p25, %r22, 2, 31, -1;
	mov.b32 	%f83, %r23;
	max.f32 	%f84, %f82, %f83;
	mov.b32 	%r24, %f84;
	shfl.sync.bfly.b32	%r25|%p26, %r24, 1, 31, -1;
	mov.b32 	%f85, %r25;
	max.f32 	%f86, %f84, %f85;
	sub.f32 	%f87, %f207, %f86;
	fma.rn.f32 	%f88, %f87, 0f3BBB989D, 0f3F000000;
	cvt.sat.f32.f32 	%f89, %f88;
	mov.f32 	%f90, 0f4B400001;
	mov.f32 	%f91, 0f437C0000;
	fma.rm.f32 	%f92, %f89, %f91, %f90;
	add.f32 	%f93, %f92, 0fCB40007F;
	neg.f32 	%f94, %f93;
	fma.rn.f32 	%f95, %f87, 0f3FB8AA3B, %f94;
	fma.rn.f32 	%f96, %f87, 0f32A57060, %f95;
	mov.b32 	%r26, %f92;
	shl.b32 	%r27, %r26, 23;
	mov.b32 	%f97, %r27;
	ex2.approx.ftz.f32 	%f98, %f96;
	mul.f32 	%f99, %f98, %f97;
	add.f32 	%f100, %f99, 0f00000000;
	sub.f32 	%f101, %f209, %f86;
	fma.rn.f32 	%f102, %f101, 0f3BBB989D, 0f3F000000;
	cvt.sat.f32.f32 	%f103, %f102;
	fma.rm.f32 	%f104, %f103, %f91, %f90;
	add.f32 	%f105, %f104, 0fCB40007F;
	neg.f32 	%f106, %f105;
	fma.rn.f32 	%f107, %f101, 0f3FB8AA3B, %f106;
	fma.rn.f32 	%f108, %f101, 0f32A57060, %f107;
	mov.b32 	%r28, %f104;
	shl.b32 	%r29, %r28, 23;
	mov.b32 	%f109, %r29;
	ex2.approx.ftz.f32 	%f110, %f108;
	mul.f32 	%f111, %f110, %f109;
	add.f32 	%f112, %f100, %f111;
	sub.f32 	%f113, %f211, %f86;
	fma.rn.f32 	%f114, %f113, 0f3BBB989D, 0f3F000000;
	cvt.sat.f32.f32 	%f115, %f114;
	fma.rm.f32 	%f116, %f115, %f91, %f90;
	add.f32 	%f117, %f116, 0fCB40007F;
	neg.f32 	%f118, %f117;
	fma.rn.f32 	%f119, %f113, 0f3FB8AA3B, %f118;
	fma.rn.f32 	%f120, %f113, 0f32A57060, %f119;
	mov.b32 	%r30, %f116;
	shl.b32 	%r31, %r30, 23;
	mov.b32 	%f121, %r31;
	ex2.approx.ftz.f32 	%f122, %f120;
	mul.f32 	%f123, %f122, %f121;
	add.f32 	%f124, %f112, %f123;
	sub.f32 	%f125, %f213, %f86;
	fma.rn.f32 	%f126, %f125, 0f3BBB989D, 0f3F000000;
	cvt.sat.f32.f32 	%f127, %f126;
	fma.rm.f32 	%f128, %f127, %f91, %f90;
	add.f32 	%f129, %f128, 0fCB40007F;
	neg.f32 	%f130, %f129;
	fma.rn.f32 	%f131, %f125, 0f3FB8AA3B, %f130;
	fma.rn.f32 	%f132, %f125, 0f32A57060, %f131;
	mov.b32 	%r32, %f128;
	shl.b32 	%r33, %r32, 23;
	mov.b32 	%f133, %r33;
	ex2.approx.ftz.f32 	%f134, %f132;
	mul.f32 	%f135, %f134, %f133;
	add.f32 	%f136, %f124, %f135;
	sub.f32 	%f137, %f215, %f86;
	fma.rn.f32 	%f138, %f137, 0f3BBB989D, 0f3F000000;
	cvt.sat.f32.f32 	%f139, %f138;
	fma.rm.f32 	%f140, %f139, %f91, %f90;
	add.f32 	%f141, %f140, 0fCB40007F;
	neg.f32 	%f142, %f141;
	fma.rn.f32 	%f143, %f137, 0f3FB8AA3B, %f142;
	fma.rn.f32 	%f144, %f137, 0f32A57060, %f143;
	mov.b32 	%r34, %f140;
	shl.b32 	%r35, %r34, 23;
	mov.b32 	%f145, %r35;
	ex2.approx.ftz.f32 	%f146, %f144;
	mul.f32 	%f147, %f146, %f145;
	add.f32 	%f148, %f136, %f147;
	sub.f32 	%f149, %f217, %f86;
	fma.rn.f32 	%f150, %f149, 0f3BBB989D, 0f3F000000;
	cvt.sat.f32.f32 	%f151, %f150;
	fma.rm.f32 	%f152, %f151, %f91, %f90;
	add.f32 	%f153, %f152, 0fCB40007F;
	neg.f32 	%f154, %f153;
	fma.rn.f32 	%f155, %f149, 0f3FB8AA3B, %f154;
	fma.rn.f32 	%f156, %f149, 0f32A57060, %f155;
	mov.b32 	%r36, %f152;
	shl.b32 	%r37, %r36, 23;
	mov.b32 	%f157, %r37;
	ex2.approx.ftz.f32 	%f158, %f156;
	mul.f32 	%f159, %f158, %f157;
	add.f32 	%f160, %f148, %f159;
	sub.f32 	%f161, %f219, %f86;
	fma.rn.f32 	%f162, %f161, 0f3BBB989D, 0f3F000000;
	cvt.sat.f32.f32 	%f163, %f162;
	fma.rm.f32 	%f164, %f163, %f91, %f90;
	add.f32 	%f165, %f164, 0fCB40007F;
	neg.f32 	%f166, %f165;
	fma.rn.f32 	%f167, %f161, 0f3FB8AA3B, %f166;
	fma.rn.f32 	%f168, %f161, 0f32A57060, %f167;
	mov.b32 	%r38, %f164;
	shl.b32 	%r39, %r38, 23;
	mov.b32 	%f169, %r39;
	ex2.approx.ftz.f32 	%f170, %f168;
	mul.f32 	%f171, %f170, %f169;
	add.f32 	%f172, %f160, %f171;
	sub.f32 	%f173, %f221, %f86;
	fma.rn.f32 	%f174, %f173, 0f3BBB989D, 0f3F000000;
	cvt.sat.f32.f32 	%f175, %f174;
	fma.rm.f32 	%f176, %f175, %f91, %f90;
	add.f32 	%f177, %f176, 0fCB40007F;
	neg.f32 	%f178, %f177;
	fma.rn.f32 	%f179, %f173, 0f3FB8AA3B, %f178;
	fma.rn.f32 	%f180, %f173, 0f32A57060, %f179;
	mov.b32 	%r40, %f176;
	shl.b32 	%r41, %r40, 23;
	mov.b32 	%f181, %r41;
	ex2.approx.ftz.f32 	%f182, %f180;
	mul.f32 	%f183, %f182, %f181;
	add.f32 	%f184, %f172, %f183;
	sub.f32 	%f185, %f223, %f86;
	fma.rn.f32 	%f186, %f185, 0f3BBB989D, 0f3F000000;
	cvt.sat.f32.f32 	%f187, %f186;
	fma.rm.f32 	%f188, %f187, %f91, %f90;
	add.f32 	%f189, %f188, 0fCB40007F;
	neg.f32 	%f190, %f189;
	fma.rn.f32 	%f191, %f185, 0f3FB8AA3B, %f190;
	fma.rn.f32 	%f192, %f185, 0f32A57060, %f191;
	mov.b32 	%r42, %f188;
	shl.b32 	%r43, %r42, 23;
	mov.b32 	%f193, %r43;
	ex2.approx.ftz.f32 	%f194, %f192;
	mul.f32 	%f195, %f194, %f193;
	add.f32 	%f196, %f184, %f195;
	mov.b32 	%r44, %f196;
	shfl.sync.bfly.b32	%r45|%p27, %r44, 16, 31, -1;
	mov.b32 	%f197, %r45;
	add.f32 	%f198, %f196, %f197;
	mov.b32 	%r46, %f198;
	shfl.sync.bfly.b32	%r47|%p28, %r46, 8, 31, -1;
	mov.b32 	%f199, %r47;
	add.f32 	%f200, %f198, %f199;
	mov.b32 	%r48, %f200;
	shfl.sync.bfly.b32	%r49|%p29, %r48, 4, 31, -1;
	mov.b32 	%f201, %r49;
	add.f32 	%f202, %f200, %f201;
	mov.b32 	%r50, %f202;
	shfl.sync.bfly.b32	%r51|%p30, %r50, 2, 31, -1;
	mov.b32 	%f203, %r51;
	add.f32 	%f204, %f202, %f203;
	mov.b32 	%r52, %f204;
	shfl.sync.bfly.b32	%r53|%p31, %r52, 1, 31, -1;
	mov.b32 	%f205, %r53;
	add.f32 	%f206, %f204, %f205;
	div.rn.f32 	%f39, %f99, %f206;
	div.rn.f32 	%f40, %f111, %f206;
	div.rn.f32 	%f41, %f123, %f206;
	div.rn.f32 	%f42, %f135, %f206;
	div.rn.f32 	%f43, %f147, %f206;
	div.rn.f32 	%f44, %f159, %f206;
	div.rn.f32 	%f45, %f171, %f206;
	div.rn.f32 	%f46, %f183, %f206;
	div.rn.f32 	%f47, %f195, %f206;
	mad.lo.s64 	%rd39, %rd42, %rd24, %rd4;
	cvta.to.global.u64 	%rd40, %rd23;
	shl.b64 	%rd41, %rd39, 2;
	add.s64 	%rd18, %rd40, %rd41;
	@%p21 bra 	$L__BB93_24;
	st.global.f32 	[%rd18], %f39;
$L__BB93_24:
	setp.le.s64 	%p32, %rd26, %rd5;
	@%p32 bra 	$L__BB93_26;
	st.global.f32 	[%rd18+128], %f40;
$L__BB93_26:
	setp.le.s64 	%p33, %rd26, %rd6;
	@%p33 bra 	$L__BB93_28;
	st.global.f32 	[%rd18+256], %f41;
$L__BB93_28:
	setp.le.s64 	%p34, %rd26, %rd7;
	@%p34 bra 	$L__BB93_30;
	st.global.f32 	[%rd18+384], %f42;
$L__BB93_30:
	setp.le.s64 	%p35, %rd26, %rd8;
	@%p35 bra 	$L__BB93_32;
	st.global.f32 	[%rd18+512], %f43;
$L__BB93_32:
	setp.le.s64 	%p36, %rd26, %rd9;
	@%p36 bra 	$L__BB93_34;
	st.global.f32 	[%rd18+640], %f44;
$L__BB93_34:
	setp.le.s64 	%p37, %rd26, %rd10;
	@%p37 bra 	$L__BB93_36;
	st.global.f32 	[%rd18+768], %f45;
$L__BB93_36:
	setp.le.s64 	%p38, %rd26, %rd11;
	@%p38 bra 	$L__BB93_38;
	st.global.f32 	[%rd18+896], %f46;
$L__BB93_38:
	setp.le.s64 	%p39, %rd26, %rd12;
	@%p39 bra 	$L__BB93_40;
	st.global.f32 	[%rd18+1024], %f47;
$L__BB93_40:
	add.s64 	%rd42, %rd42, %rd13;
	setp.lt.s64 	%p40, %rd42, %rd25;
	@%p40 bra 	$L__BB93_4;
$L__BB93_41:
	ret;

}
	// .globl	_Z15SoftmaxWarpImplI24ElementwiseScaleMaskLoadIffbE11DirectStoreIffEfLi1ELi10ELi32ELi1ELb0EL9Algorithm0EEvT_T0_ll
.visible .entry _Z15SoftmaxWarpImplI24ElementwiseScaleMaskLoadIffbE11DirectStoreIffEfLi1ELi10ELi32ELi1ELb0EL9Algorithm0EEvT_T0_ll(
	.param .align 8 .b8 _Z15SoftmaxWarpImplI24ElementwiseScaleMaskLoadIffbE11DirectStoreIffEfLi1ELi10ELi32ELi1ELb0EL9Algorithm0EEvT_T0_ll_param_0[32],
	.param .align 8 .b8 _Z15SoftmaxWarpImplI24ElementwiseScaleMaskLoadIffbE11DirectStoreIffEfLi1ELi10ELi32ELi1ELb0EL9Algorithm0EEvT_T0_ll_param_1[16],
	.param .u64 _Z15SoftmaxWarpImplI24ElementwiseScaleMaskLoadIffbE11DirectStoreIffEfLi1ELi10ELi32ELi1ELb0EL9Algorithm0EEvT_T0_ll_param_2,
	.param .u64 _Z15SoftmaxWarpImplI24ElementwiseScaleMaskLoadIffbE11DirectStoreIffEfLi1ELi10ELi32ELi1ELb0EL9Algorithm0EEvT_T0_ll_param_3
)
{
	.reg .pred 	%p<24>;
	.reg .b16 	%rs<11>;
	.reg .b32 	%r<48>;
	.reg .b32 	%f<196>;
	.reg .b64 	%rd<33>;

	ld.param.u64 	%rd16, [_Z15SoftmaxWarpImplI24ElementwiseScaleMaskLoadIffbE11DirectStoreIffEfLi1ELi10ELi32ELi1ELb0EL9Algorithm0EEvT_T0_ll_param_1+8];
	ld.param.u64 	%rd15, [_Z15SoftmaxWarpImplI24ElementwiseScaleMaskLoadIffbE11DirectStoreIffEfLi1ELi10ELi32ELi1ELb0EL9Algorithm0EEvT_T0_ll_param_1];
	ld.param.v2.f32 	{%f2, %f3}, [_Z15SoftmaxWarpImplI24ElementwiseScaleMaskLoadIffbE11DirectStoreIffEfLi1ELi10ELi32ELi1ELb0EL9Algorithm0EEvT_T0_ll_param_0+24];
	ld.param.u64 	%rd14, [_Z15SoftmaxWarpImplI24ElementwiseScaleMaskLoadIffbE11DirectStoreIffEfLi1ELi10ELi32ELi1ELb0EL9Algorithm0EEvT_T0_ll_param_0+16];
	ld.param.u64 	%rd13, [_Z15SoftmaxWarpImplI24ElementwiseScaleMaskLoadIffbE11DirectStoreIffEfLi1ELi10ELi32ELi1ELb0EL9Algorithm0EEvT_T0_ll_param_0+8];
	ld.param.u64 	%rd12, [_Z15SoftmaxWarpImplI24ElementwiseScaleMaskLoadIffbE11DirectStoreIffEfLi1ELi10ELi32ELi1ELb0EL9Algorithm0EEvT_T0_ll_param_0];
	ld.param.u64 	%rd17, [_Z15SoftmaxWarpImplI24ElementwiseScaleMaskLoadIffbE11DirectStoreIffEfLi1ELi10ELi32ELi1ELb0EL9Algorithm0EEvT_T0_ll_param_2];
	ld.param.u64 	%rd18, [_Z15SoftmaxWarpImplI24ElementwiseScaleMaskLoadIffbE11DirectStoreIffEfLi1ELi10ELi32ELi1ELb0EL9Algorithm0EEvT_T0_ll_param_3];
	setp.lt.s64 	%p1, %rd18, 321;
	@%p1 bra 	$L__BB94_2;
	mov.u64 	%rd19, $str;
	cvta.global.u64 	%rd20, %rd19;
	mov.u64 	%rd21, $str$1;
	cvta.global.u64 	%rd22, %rd21;
	mov.u64 	%rd23, __unnamed_95;
	cvta.global.u64 	%rd24, %rd23;
	{ // callseq 94, 0
	.param .b64 param0;
	st.param.b64 	[param0], %rd20;
	.param .b64 param1;
	st.param.b64 	[param1], %rd22;
	.param .b32 param2;
	st.param.b32 	[param2], 254;
	.param .b64 param3;
	st.param.b64 	[param3], %rd24;
	.param .b64 param4;
	st.param.b64 	[param4], 1;
	call.uni 
	__assertfail, 
	(
	param0, 
	param1, 
	param2, 
	param3, 
	param4
	);
	} // callseq 94
$L__BB94_2:
	mov.u32 	%r2, %ctaid.x;
	mov.u32 	%r3, %ntid.y;
	mov.u32 	%r4, %tid.y;
	mad.lo.s32 	%r5, %r2, %r3, %r4;
	mov.u32 	%r6, %nctaid.x;
	mul.lo.s32 	%r1, %r6, %r3;
	cvt.s64.s32 	%rd32, %r5;
	setp.le.s64 	%p2, %rd17, %rd32;
	@%p2 bra 	$L__BB94_5;
	mov.u32 	%r7, %tid.x;
	cvt.u64.u32 	%rd5, %r7;
	cvta.to.global.u64 	%rd6, %rd15;
	cvta.to.global.u64 	%rd7, %rd13;
	cvta.to.global.u64 	%rd8, %rd12;
	cvt.s64.s32 	%rd9, %r1;
$L__BB94_4:
	mad.lo.s64 	%rd25, %rd32, %rd14, %rd5;
	shl.b64 	%rd26, %rd25, 2;
	add.s64 	%rd27, %rd8, %rd26;
	ld.global.f32 	%f4, [%rd27];
	add.s64 	%rd28, %rd7, %rd25;
	ld.global.u8 	%rs1, [%rd28];
	setp.eq.s16 	%p3, %rs1, 0;
	mul.f32 	%f5, %f3, %f4;
	selp.f32 	%f6, %f2, %f5, %p3;
	max.f32 	%f7, %f6, 0fFF800000;
	ld.global.f32 	%f8, [%rd27+128];
	ld.global.u8 	%rs2, [%rd28+32];
	setp.eq.s16 	%p4, %rs2, 0;
	mul.f32 	%f9, %f3, %f8;
	selp.f32 	%f10, %f2, %f9, %p4;
	max.f32 	%f11, %f7, %f10;
	ld.global.f32 	%f12, [%rd27+256];
	ld.global.u8 	%rs3, [%rd28+64];
	setp.eq.s16 	%p5, %rs3, 0;
	mul.f32 	%f13, %f3, %f12;
	selp.f32 	%f14, %f2, %f13, %p5;
	max.f32 	%f15, %f11, %f14;
	ld.global.f32 	%f16, [%rd27+384];
	ld.global.u8 	%rs4, [%rd28+96];
	setp.eq.s16 	%p6, %rs4, 0;
	mul.f32 	%f17, %f3, %f16;
	selp.f32 	%f18, %f2, %f17, %p6;
	max.f32 	%f19, %f15, %f18;
	ld.global.f32 	%f20, [%rd27+512];
	ld.global.u8 	%rs5, [%rd28+128];
	setp.eq.s16 	%p7, %rs5, 0;
	mul.f32 	%f21, %f3, %f20;
	selp.f32 	%f22, %f2, %f21, %p7;
	max.f32 	%f23, %f19, %f22;
	ld.global.f32 	%f24, [%rd27+640];
	ld.global.u8 	%rs6, [%rd28+160];
	setp.eq.s16 	%p8, %rs6, 0;
	mul.f32 	%f25, %f3, %f24;
	selp.f32 	%f26, %f2, %f25, %p8;
	max.f32 	%f27, %f23, %f26;
	ld.global.f32 	%f28, [%rd27+768];
	ld.global.u8 	%rs7, [%rd28+192];
	setp.eq.s16 	%p9, %rs7, 0;
	mul.f32 	%f29, %f3, %f28;
	selp.f32 	%f30, %f2, %f29, %p9;
	max.f32 	%f31, %f27, %f30;
	ld.global.f32 	%f32, [%rd27+896];
	ld.global.u8 	%rs8, [%rd28+224];
	setp.eq.s16 	%p10, %rs8, 0;
	mul.f32 	%f33, %f3, %f32;
	selp.f32 	%f34, %f2, %f33, %p10;
	max.f32 	%f35, %f31, %f34;
	ld.global.f32 	%f36, [%rd27+1024];
	ld.global.u8 	%rs9, [%rd28+256];
	setp.eq.s16 	%p11, %rs9, 0;
	mul.f32 	%f37, %f3, %f36;
	selp.f32 	%f38, %f2, %f37, %p11;
	max.f32 	%f39, %f35, %f38;
	ld.global.f32 	%f40, [%rd27+1152];
	ld.global.u8 	%rs10, [%rd28+288];
	setp.eq.s16 	%p12, %rs10, 0;
	mul.f32 	%f41, %f3, %f40;
	selp.f32 	%f42, %f2, %f41, %p12;
	max.f32 	%f43, %f39, %f42;
	mov.b32 	%r8, %f43;
	shfl.sync.bfly.b32	%r9|%p13, %r8, 16, 31, -1;
	mov.b32 	%f44, %r9;
	max.f32 	%f45, %f43, %f44;
	mov.b32 	%r10, %f45;
	shfl.sync.bfly.b32	%r11|%p14, %r10, 8, 31, -1;
	mov.b32 	%f46, %r11;
	max.f32 	%f47, %f45, %f46;
	mov.b32 	%r12, %f47;
	shfl.sync.bfly.b32	%r13|%p15, %r12, 4, 31, -1;
	mov.b32 	%f48, %r13;
	max.f32 	%f49, %f47, %f48;
	mov.b32 	%r14, %f49;
	shfl.sync.bfly.b32	%r15|%p16, %r14, 2, 31, -1;
	mov.b32 	%f50, %r15;
	max.f32 	%f51, %f49, %f50;
	mov.b32 	%r16, %f51;
	shfl.sync.bfly.b32	%r17|%p17, %r16, 1, 31, -1;
	mov.b32 	%f52, %r17;
	max.f32 	%f53, %f51, %f52;
	sub.f32 	%f54, %f6, %f53;
	fma.rn.f32 	%f55, %f54, 0f3BBB989D, 0f3F000000;
	cvt.sat.f32.f32 	%f56, %f55;
	mov.f32 	%f57, 0f4B400001;
	mov.f32 	%f58, 0f437C0000;
	fma.rm.f32 	%f59, %f56, %f58, %f57;
	add.f32 	%f60, %f59, 0fCB40007F;
	neg.f32 	%f61, %f60;
	fma.rn.f32 	%f62, %f54, 0f3FB8AA3B, %f61;
	fma.rn.f32 	%f63, %f54, 0f32A57060, %f62;
	mov.b32 	%r18, %f59;
	shl.b32 	%r19, %r18, 23;
	mov.b32 	%f64, %r19;
	ex2.approx.ftz.f32 	%f65, %f63;
	mul.f32 	%f66, %f65, %f64;
	add.f32 	%f67, %f66, 0f00000000;
	sub.f32 	%f68, %f10, %f53;
	fma.rn.f32 	%f69, %f68, 0f3BBB989D, 0f3F000000;
	cvt.sat.f32.f32 	%f70, %f69;
	fma.rm.f32 	%f71, %f70, %f58, %f57;
	add.f32 	%f72, %f71, 0fCB40007F;
	neg.f32 	%f73, %f72;
	fma.rn.f32 	%f74, %f68, 0f3FB8AA3B, %f73;
	fma.rn.f32 	%f75, %f68, 0f32A57060, %f74;
	mov.b32 	%r20, %f71;
	shl.b32 	%r21, %r20, 23;
	mov.b32 	%f76, %r21;
	ex2.approx.ftz.f32 	%f77, %f75;
	mul.f32 	%f78, %f77, %f76;
	add.f32 	%f79, %f67, %f78;
	sub.f32 	%f80, %f14, %f53;
	fma.rn.f32 	%f81, %f80, 0f3BBB989D, 0f3F000000;
	cvt.sat.f32.f32 	%f82, %f81;
	fma.rm.f32 	%f83, %f82, %f58, %f57;
	add.f32 	%f84, %f83, 0fCB40007F;
	neg.f32 	%f85, %f84;
	fma.rn.f32 	%f86, %f80, 0f3FB8AA3B, %f85;
	fma.rn.f32 	%f87, %f80, 0f32A57060, %f86;
	mov.b32 	%r22, %f83;
	shl.b32 	%r23, %r22, 23;
	mov.b32 	%f88, %r23;
	ex2.approx.ftz.f32 	%f89, %f87;
	mul.f32 	%f90, %f89, %f88;
	add.f32 	%f91, %f79, %f90;
	sub.f32 	%f92, %f18, %f53;
	fma.rn.f32 	%f93, %f92, 0f3BBB989D, 0f3F000000;
	cvt.sat.f32.f32 	%f94, %f93;
	fma.rm.f32 	%f95, %f94, %f58, %f57;
	add.f32 	%f96, %f95, 0fCB40007F;
	neg.f32 	%f97, %f96;
	fma.rn.f32 	%f98, %f92, 0f3FB8AA3B, %f97;
	fma.rn.f32 	%f99, %f92, 0f32A57060, %f98;
	mov.b32 	%r24, %f95;
	shl.b32 	%r25, %r24, 23;
	mov.b32 	%f100, %r25;
	ex2.approx.ftz.f32 	%f101, %f99;
	mul.f32 	%f102, %f101, %f100;
	add.f32 	%f103, %f91, %f102;
	sub.f32 	%f104, %f22, %f53;
	fma.rn.f32 	%f105, %f104, 0f3BBB989D, 0f3F000000;
	cvt.sat.f32.f32 	%f106, %f105;
	fma.rm.f32 	%f107, %f106, %f58, %f57;
	add.f32 	%f108, %f107, 0fCB40007F;
	neg.f32 	%f109, %f108;
	fma.rn.f32 	%f110, %f104, 0f3FB8AA3B, %f109;
	fma.rn.f32 	%f111, %f104, 0f32A57060, %f110;
	mov.b32 	%r26, %f107;
	shl.b32 	%r27, %r26, 23;
	mov.b32 	%f112, %r27;
	ex2.approx.ftz.f32 	%f113, %f111;
	mul.f32 	%f114, %f113, %f112;
	add.f32 	%f115, %f103, %f114;
	sub.f32 	%f116, %f26, %f53;
	fma.rn.f32 	%f117, %f116, 0f3BBB989D, 0f3F000000;
	cvt.sat.f32.f32 	%f118, %f117;
	fma.rm.f32 	%f119, %f118, %f58, %f57;
	add.f32 	%f120, %f119, 0fCB40007F;
	neg.f32 	%f121, %f120;
	fma.rn.f32 	%f122, %f116, 0f3FB8AA3B, %f121;
	fma.rn.f32 	%f123, %f116, 0f32A57060, %f122;
	mov.b32 	%r28, %f119;
	shl.b32 	%r29, %r28, 23;
	mov.b32 	%f124, %r29;
	ex2.approx.ftz.f32 	%f125, %f123;
	mul.f32 	%f126, %f125, %f124;
	add.f32 	%f127, %f115, %f126;
	sub.f32 	%f128, %f30, %f53;
	fma.rn.f32 	%f129, %f128, 0f3BBB989D, 0f3F000000;
	cvt.sat.f32.f32 	%f130, %f129;
	fma.rm.f32 	%f131, %f130, %f58, %f57;
	add.f32 	%f132, %f131, 0fCB40007F;
	neg.f32 	%f133, %f132;
	fma.rn.f32 	%f134, %f128, 0f3FB8AA3B, %f133;
	fma.rn.f32 	%f135, %f128, 0f32A57060, %f134;
	mov.b32 	%r30, %f131;
	shl.b32 	%r31, %r30, 23;
	mov.b32 	%f136, %r31;
	ex2.approx.ftz.f32 	%f137, %f135;
	mul.f32 	%f138, %f137, %f136;
	add.f32 	%f139, %f127, %f138;
	sub.f32 	%f140, %f34, %f53;
	fma.rn.f32 	%f141, %f140, 0f3BBB989D, 0f3F000000;
	cvt.sat.f32.f32 	%f142, %f141;
	fma.rm.f32 	%f143, %f142, %f58, %f57;
	add.f32 	%f144, %f143, 0fCB40007F;
	neg.f32 	%f145, %f144;
	fma.rn.f32 	%f146, %f140, 0f3FB8AA3B, %f145;
	fma.rn.f32 	%f147, %f140, 0f32A57060, %f146;
	mov.b32 	%r32, %f143;
	shl.b32 	%r33, %r32, 23;
	mov.b32 	%f148, %r33;
	ex2.approx.ftz.f32 	%f149, %f147;
	mul.f32 	%f150, %f149, %f148;
	add.f32 	%f151, %f139, %f150;
	sub.f32 	%f152, %f38, %f53;
	fma.rn.f32 	%f153, %f152, 0f3BBB989D, 0f3F000000;
	cvt.sat.f32.f32 	%f154, %f153;
	fma.rm.f32 	%f155, %f154, %f58, %f57;
	add.f32 	%f156, %f155, 0fCB40007F;
	neg.f32 	%f157, %f156;
	fma.rn.f32 	%f158, %f152, 0f3FB8AA3B, %f157;
	fma.rn.f32 	%f159, %f152, 0f32A57060, %f158;
	mov.b32 	%r34, %f155;
	shl.b32 	%r35, %r34, 23;
	mov.b32 	%f160, %r35;
	ex2.approx.ftz.f32 	%f161, %f159;
	mul.f32 	%f162, %f161, %f160;
	add.f32 	%f163, %f151, %f162;
	sub.f32 	%f164, %f42, %f53;
	fma.rn.f32 	%f165, %f164, 0f3BBB989D, 0f3F000000;
	cvt.sat.f32.f32 	%f166, %f165;
	fma.rm.f32 	%f167, %f166, %f58, %f57;
	add.f32 	%f168, %f167, 0fCB40007F;
	neg.f32 	%f169, %f168;
	fma.rn.f32 	%f170, %f164, 0f3FB8AA3B, %f169;
	fma.rn.f32 	%f171, %f164, 0f32A57060, %f170;
	mov.b32 	%r36, %f167;
	shl.b32 	%r37, %r36, 23;
	mov.b32 	%f172, %r37;
	ex2.approx.ftz.f32 	%f173, %f171;
	mul.f32 	%f174, %f173, %f172;
	add.f32 	%f175, %f163, %f174;
	mov.b32 	%r38, %f175;
	shfl.sync.bfly.b32	%r39|%p18, %r38, 16, 31, -1;
	mov.b32 	%f176, %r39;
	add.f32 	%f177, %f175, %f176;
	mov.b32 	%r40, %f177;
	shfl.sync.bfly.b32	%r41|%p19, %r40, 8, 31, -1;
	mov.b32 	%f178, %r41;
	add.f32 	%f179, %f177, %f178;
	mov.b32 	%r42, %f179;
	shfl.sync.bfly.b32	%r43|%p20, %r42, 4, 31, -1;
	mov.b32 	%f180, %r43;
	add.f32 	%f181, %f179, %f180;
	mov.b32 	%r44, %f181;
	shfl.sync.bfly.b32	%r45|%p21, %r44, 2, 31, -1;
	mov.b32 	%f182, %r45;
	add.f32 	%f183, %f181, %f182;
	mov.b32 	%r46, %f183;
	shfl.sync.bfly.b32	%r47|%p22, %r46, 1, 31, -1;
	mov.b32 	%f184, %r47;
	add.f32 	%f185, %f183, %f184;
	div.rn.f32 	%f186, %f66, %f185;
	div.rn.f32 	%f187, %f78, %f185;
	div.rn.f32 	%f188, %f90, %f185;
	div.rn.f32 	%f189, %f102, %f185;
	div.rn.f32 	%f190, %f114, %f185;
	div.rn.f32 	%f191, %f126, %f185;
	div.rn.f32 	%f192, %f138, %f185;
	div.rn.f32 	%f193, %f150, %f185;
	div.rn.f32 	%f194, %f162, %f185;
	div.rn.f32 	%f195, %f174, %f185;
	mad.lo.s64 	%rd29, %rd32, %rd16, %rd5;
	shl.b64 	%rd30, %rd29, 2;
	add.s64 	%rd31, %rd6, %rd30;
	st.global.f32 	[%rd31], %f186;
	st.global.f32 	[%rd31+128], %f187;
	st.global.f32 	[%rd31+256], %f188;
	st.global.f32 	[%rd31+384], %f189;
	st.global.f32 	[%rd31+512], %f190;
	st.global.f32 	[%rd31+640], %f191;
	st.global.f32 	[%rd31+768], %f192;
	st.global.f32 	[%rd31+896], %f193;
	st.global.f32 	[%rd31+1024], %f194;
	st.global.f32 	[%rd31+1152], %f195;
	add.s64 	%rd32, %rd32, %rd9;
	setp.lt.s64 	%p23, %rd32, %rd17;
	@%p23 bra 	$L__BB94_4;
$L__BB94_5:
	ret;

}
	// .globl	_Z15SoftmaxWarpImplI24ElementwiseScaleMaskLoadIffbE11DirectStoreIffEfLi1ELi10ELi32ELi1ELb1EL9Algorithm0EEvT_T0_ll
.visible .entry _Z15SoftmaxWarpImplI24ElementwiseScaleMaskLoadIffbE11DirectStoreIffEfLi1ELi10ELi32ELi1ELb1EL9Algorithm0EEvT_T0_ll(
	.param .align 8 .b8 _Z15SoftmaxWarpImplI24ElementwiseScaleMaskLoadIffbE11DirectStoreIffEfLi1ELi10ELi32ELi1ELb1EL9Algorithm0EEvT_T0_ll_param_0[32],
	.param .align 8 .b8 _Z15SoftmaxWarpImplI24ElementwiseScaleMaskLoadIffbE11DirectStoreIffEfLi1ELi10ELi32ELi1ELb1EL9Algorithm0EEvT_T0_ll_param_1[16],
	.param .u64 _Z15SoftmaxWarpImplI24ElementwiseScaleMaskLoadIffbE11DirectStoreIffEfLi1ELi10ELi32ELi1ELb1EL9Algorithm0EEvT_T0_ll_param_2,
	.param .u64 _Z15SoftmaxWarpImplI24ElementwiseScaleMaskLoadIffbE11DirectStoreIffEfLi1ELi10ELi32ELi1ELb1EL9Algorithm0EEvT_T0_ll_param_3
)
{
	.reg .pred 	%p<44>;
	.reg .b16 	%rs<11>;
	.reg .b32 	%r<57>;
	.reg .b32 	%f<247>;
	.reg .b64 	%rd<44>;

	ld.param.u64 	%rd25, [_Z15SoftmaxWarpImplI24ElementwiseScaleMaskLoadIffbE11DirectStoreIffEfLi1ELi10ELi32ELi1ELb1EL9Algorithm0EEvT_T0_ll_param_1+8];
	ld.param.u64 	%rd24, [_Z15SoftmaxWarpImplI24ElementwiseScaleMaskLoadIffbE11DirectStoreIffEfLi1ELi10ELi32ELi1ELb1EL9Algorithm0EEvT_T0_ll_param_1];
	ld.param.v2.f32 	{%f53, %f54}, [_Z15SoftmaxWarpImplI24ElementwiseScaleMaskLoadIffbE11DirectStoreIffEfLi1ELi10ELi32ELi1ELb1EL9Algorithm0EEvT_T0_ll_param_0+24];
	ld.param.u64 	%rd23, [_Z15SoftmaxWarpImplI24ElementwiseScaleMaskLoadIffbE11DirectStoreIffEfLi1ELi10ELi32ELi1ELb1EL9Algorithm0EEvT_T0_ll_param_0+16];
	ld.param.u64 	%rd22, [_Z15SoftmaxWarpImplI24ElementwiseScaleMaskLoadIffbE11DirectStoreIffEfLi1ELi10ELi32ELi1ELb1EL9Algorithm0EEvT_T0_ll_param_0+8];
	ld.param.u64 	%rd21, [_Z15SoftmaxWarpImplI24ElementwiseScaleMaskLoadIffbE11DirectStoreIffEfLi1ELi10ELi32ELi1ELb1EL9Algorithm0EEvT_T0_ll_param_0];
	ld.param.u64 	%rd26, [_Z15SoftmaxWarpImplI24ElementwiseScaleMaskLoadIffbE11DirectStoreIffEfLi1ELi10ELi32ELi1ELb1EL9Algorithm0EEvT_T0_ll_param_2];
	ld.param.u64 	%rd27, [_Z15SoftmaxWarpImplI24ElementwiseScaleMaskLoadIffbE11DirectStoreIffEfLi1ELi10ELi32ELi1ELb1EL9Algorithm0EEvT_T0_ll_param_3];
	setp.lt.s64 	%p1, %rd27, 321;
	@%p1 bra 	$L__BB95_2;
	mov.u64 	%rd28, $str;
	cvta.global.u64 	%rd29, %rd28;
	mov.u64 	%rd30, $str$1;
	cvta.global.u64 	%rd31, %rd30;
	mov.u64 	%rd32, __unnamed_96;
	cvta.global.u64 	%rd33, %rd32;
	{ // callseq 95, 0
	.param .b64 param0;
	st.param.b64 	[param0], %rd29;
	.param .b64 param1;
	st.param.b64 	[param1], %rd31;
	.param .b32 param2;
	st.param.b32 	[param2], 254;
	.param .b64 param3;
	st.param.b64 	[param3], %rd33;
	.param .b64 param4;
	st.param.b64 	[param4], 1;
	call.uni 
	__assertfail, 
	(
	param0, 
	param1, 
	param2, 
	param3, 
	param4
	);
	} // callseq 95
$L__BB95_2:
	mov.u32 	%r2, %ctaid.x;
	mov.u32 	%r3, %ntid.y;
	mov.u32 	%r4, %tid.y;
	mad.lo.s32 	%r5, %r2, %r3, %r4;
	mov.u32 	%r6, %nctaid.x;
	mul.lo.s32 	%r1, %r6, %r3;
	cvt.s64.s32 	%rd43, %r5;
	setp.le.s64 	%p2, %rd26, %rd43;
	@%p2 bra 	$L__BB95_45;
	mov.u32 	%r7, %tid.x;
	cvt.u64.u32 	%rd2, %r7;
	add.s32 	%r8, %r7, 32;
	cvt.u64.u32 	%rd3, %r8;
	add.s32 	%r9, %r7, 64;
	cvt.u64.u32 	%rd4, %r9;
	add.s32 	%r10, %r7, 96;
	cvt.u64.u32 	%rd5, %r10;
	add.s32 	%r11, %r7, 128;
	cvt.u64.u32 	%rd6, %r11;
	add.s32 	%r12, %r7, 160;
	cvt.u64.u32 	%rd7, %r12;
	add.s32 	%r13, %r7, 192;
	cvt.u64.u32 	%rd8, %r13;
	add.s32 	%r14, %r7, 224;
	cvt.u64.u32 	%rd9, %r14;
	add.s32 	%r15, %r7, 256;
	cvt.u64.u32 	%rd10, %r15;
	add.s32 	%r16, %r7, 288;
	cvt.u64.u32 	%rd11, %r16;
	cvt.s64.s32 	%rd12, %r1;
$L__BB95_4:
	cvta.to.global.u64 	%rd14, %rd21;
	cvta.to.global.u64 	%rd15, %rd22;
	setp.le.s64 	%p3, %rd27, %rd2;
	mul.lo.s64 	%rd16, %rd43, %rd23;
	mov.f32 	%f227, 0fFF800000;
	mov.f32 	%f230, %f227;
	@%p3 bra 	$L__BB95_6;
	add.s64 	%rd34, %rd16, %rd2;
	shl.b64 	%rd35, %rd34, 2;
	add.s64 	%rd36, %rd14, %rd35;
	ld.global.f32 	%f56, [%rd36];
	add.s64 	%rd37, %rd15, %rd34;
	ld.global.u8 	%rs1, [%rd37];
	setp.eq.s16 	%p4, %rs1, 0;
	mul.f32 	%f57, %f54, %f56;
	selp.f32 	%f227, %f53, %f57, %p4;
	max.f32 	%f230, %f227, 0fFF800000;
$L__BB95_6:
	setp.le.s64 	%p5, %rd27, %rd3;
	add.s64 	%rd38, %rd16, %rd2;
	add.s64 	%rd17, %rd15, %rd38;
	shl.b64 	%rd39, %rd38, 2;
	add.s64 	%rd18, %rd14, %rd39;
	mov.f32 	%f229, 0fFF800000;
	@%p5 bra 	$L__BB95_8;
	ld.global.f32 	%f59, [%rd18+128];
	ld.global.u8 	%rs2, [%rd17+32];
	setp.eq.s16 	%p6, %rs2, 0;
	mul.f32 	%f60, %f54, %f59;
	selp.f32 	%f229, %f53, %f60, %p6;
	max.f32 	%f230, %f230, %f229;
$L__BB95_8:
	setp.le.s64 	%p7, %rd27, %rd4;
	mov.f32 	%f231, 0fFF800000;
	@%p7 bra 	$L__BB95_10;
	ld.global.f32 	%f62, [%rd18+256];
	ld.global.u8 	%rs3, [%rd17+64];
	setp.eq.s16 	%p8, %rs3, 0;
	mul.f32 	%f63, %f54, %f62;
	selp.f32 	%f231, %f53, %f63, %p8;
	max.f32 	%f230, %f230, %f231;
$L__BB95_10:
	setp.le.s64 	%p9, %rd27, %rd5;
	mov.f32 	%f233, 0fFF800000;
	@%p9 bra 	$L__BB95_12;
	ld.global.f32 	%f65, [%rd18+384];
	ld.global.u8 	%rs4, [%rd17+96];
	setp.eq.s16 	%p10, %rs4, 0;
	mul.f32 	%f66, %f54, %f65;
	selp.f32 	%f233, %f53, %f66, %p10;
	max.f32 	%f230, %f230, %f233;
$L__BB95_12:
	setp.le.s64 	%p11, %rd27, %rd6;
	mov.f32 	%f235, 0fFF800000;
	@%p11 bra 	$L__BB95_14;
	ld.global.f32 	%f68, [%rd18+512];
	ld.global.u8 	%rs5, [%rd17+128];
	setp.eq.s16 	%p12, %rs5, 0;
	mul.f32 	%f69, %f54, %f68;
	selp.f32 	%f235, %f53, %f69, %p12;
	max.f32 	%f230, %f230, %f235;
$L__BB95_14:
	setp.le.s64 	%p13, %rd27, %rd7;
	mov.f32 	%f237, 0fFF800000;
	@%p13 bra 	$L__BB95_16;
	ld.global.f32 	%f71, [%rd18+640];
	ld.global.u8 	%rs6, [%rd17+160];
	setp.eq.s16 	%p14, %rs6, 0;
	mul.f32 	%f72, %f54, %f71;
	selp.f32 	%f237, %f53, %f72, %p14;
	max.f32 	%f230, %f230, %f237;
$L__BB95_16:
	setp.le.s64 	%p15, %rd27, %rd8;
	mov.f32 	%f239, 0fFF800000;
	@%p15 bra 	$L__BB95_18;
	ld.global.f32 	%f74, [%rd18+768];
	ld.global.u8 	%rs7, [%rd17+192];
	setp.eq.s16 	%p16, %rs7, 0;
	mul.f32 	%f75, %f54, %f74;
	selp.f32 	%f239, %f53, %f75, %p16;
	max.f32 	%f230, %f230, %f239;
$L__BB95_18:
	setp.le.s64 	%p17, %rd27, %rd9;
	mov.f32 	%f241, 0fFF800000;
	@%p17 bra 	$L__BB95_20;
	ld.global.f32 	%f77, [%rd18+896];
	ld.global.u8 	%rs8, [%rd17+224];
	setp.eq.s16 	%p18, %rs8, 0;
	mul.f32 	%f78, %f54, %f77;
	selp.f32 	%f241, %f53, %f78, %p18;
	max.f32 	%f230, %f230, %f241;
$L__BB95_20:
	setp.le.s64 	%p19, %rd27, %rd10;
	mov.f32 	%f243, 0fFF800000;
	@%p19 bra 	$L__BB95_22;
	ld.global.f32 	%f80, [%rd18+1024];
	ld.global.u8 	%rs9, [%rd17+256];
	setp.eq.s16 	%p20, %rs9, 0;
	mul.f32 	%f81, %f54, %f80;
	selp.f32 	%f243, %f53, %f81, %p20;
	max.f32 	%f230, %f230, %f243;
$L__BB95_22:
	setp.le.s64 	%p21, %rd27, %rd11;
	mov.f32 	%f245, 0fFF800000;
	@%p21 bra 	$L__BB95_24;
	ld.global.f32 	%f83, [%rd18+1152];
	ld.global.u8 	%rs10, [%rd17+288];
	setp.eq.s16 	%p22, %rs10, 0;
	mul.f32 	%f84, %f54, %f83;
	selp.f32 	%f245, %f53, %f84, %p22;
	max.f32 	%f230, %f230, %f245;
$L__BB95_24:
	setp.le.s64 	%p23, %rd27, %rd2;
	mov.b32 	%r17, %f230;
	shfl.sync.bfly.b32	%r18|%p24, %r17, 16, 31, -1;
	mov.b32 	%f85, %r18;
	max.f32 	%f86, %f230, %f85;
	mov.b32 	%r19, %f86;
	shfl.sync.bfly.b32	%r20|%p25, %r19, 8, 31, -1;
	mov.b32 	%f87, %r20;
	max.f32 	%f88, %f86, %f87;
	mov.b32 	%r21, %f88;
	shfl.sync.bfly.b32	%r22|%p26, %r21, 4, 31, -1;
	mov.b32 	%f89, %r22;
	max.f32 	%f90, %f88, %f89;
	mov.b32 	%r23, %f90;
	shfl.sync.bfly.b32	%r24|%p27, %r23, 2, 31, -1;
	mov.b32 	%f91, %r24;
	max.f32 	%f92, %f90, %f91;
	mov.b32 	%r25, %f92;
	shfl.sync.bfly.b32	%r26|%p28, %r25, 1, 31, -1;
	mov.b32 	%f93, %r26;
	max.f32 	%f94, %f92, %f93;
	sub.f32 	%f95, %f227, %f94;
	fma.rn.f32 	%f96, %f95, 0f3BBB989D, 0f3F000000;
	cvt.sat.f32.f32 	%f97, %f96;
	mov.f32 	%f98, 0f4B400001;
	mov.f32 	%f99, 0f437C0000;
	fma.rm.f32 	%f100, %f97, %f99, %f98;
	add.f32 	%f101, %f100, 0fCB40007F;
	neg.f32 	%f102, %f101;
	fma.rn.f32 	%f103, %f95, 0f3FB8AA3B, %f102;
	fma.rn.f32 	%f104, %f95, 0f32A57060, %f103;
	mov.b32 	%r27, %f100;
	shl.b32 	%r28, %r27, 23;
	mov.b32 	%f105, %r28;
	ex2.approx.ftz.f32 	%f106, %f104;
	mul.f32 	%f107, %f106, %f105;
	add.f32 	%f108, %f107, 0f00000000;
	sub.f32 	%f109, %f229, %f94;
	fma.rn.f32 	%f110, %f109, 0f3BBB989D, 0f3F000000;
	cvt.sat.f32.f32 	%f111, %f110;
	fma.rm.f32 	%f112, %f111, %f99, %f98;
	add.f32 	%f113, %f112, 0fCB40007F;
	neg.f32 	%f114, %f113;
	fma.rn.f32 	%f115, %f109, 0f3FB8AA3B, %f114;
	fma.rn.f32 	%f116, %f109, 0f32A57060, %f115;
	mov.b32 	%r29, %f112;
	shl.b32 	%r30, %r29, 23;
	mov.b32 	%f117, %r30;
	ex2.approx.ftz.f32 	%f118, %f116;
	mul.f32 	%f119, %f118, %f117;
	add.f32 	%f120, %f108, %f119;
	sub.f32 	%f121, %f231, %f94;
	fma.rn.f32 	%f122, %f121, 0f3BBB989D, 0f3F000000;
	cvt.sat.f32.f32 	%f123, %f122;
	fma.rm.f32 	%f124, %f123, %f99, %f98;
	add.f32 	%f125, %f124, 0fCB40007F;
	neg.f32 	%f126, %f125;
	fma.rn.f32 	%f127, %f121, 0f3FB8AA3B, %f126;
	fma.rn.f32 	%f128, %f121, 0f32A57060, %f127;
	mov.b32 	%r31, %f124;
	shl.b32 	%r32, %r31, 23;
	mov.b32 	%f129, %r32;
	ex2.approx.ftz.f32 	%f130, %f128;
	mul.f32 	%f131, %f130, %f129;
	add.f32 	%f132, %f120, %f131;
	sub.f32 	%f133, %f233, %f94;
	fma.rn.f32 	%f134, %f133, 0f3BBB989D, 0f3F000000;
	cvt.sat.f32.f32 	%f135, %f134;
	fma.rm.f32 	%f136, %f135, %f99, %f98;
	add.f32 	%f137, %f136, 0fCB40007F;
	neg.f32 	%f138, %f137;
	fma.rn.f32 	%f139, %f133, 0f3FB8AA3B, %f138;
	fma.rn.f32 	%f140, %f133, 0f32A57060, %f139;
	mov.b32 	%r33, %f136;
	shl.b32 	%r34, %r33, 23;
	mov.b32 	%f141, %r34;
	ex2.approx.ftz.f32 	%f142, %f140;
	mul.f32 	%f143, %f142, %f141;
	add.f32 	%f144, %f132, %f143;
	sub.f32 	%f145, %f235, %f94;
	fma.rn.f32 	%f146, %f145, 0f3BBB989D, 0f3F000000;
	cvt.sat.f32.f32 	%f147, %f146;
	fma.rm.f32 	%f148, %f147, %f99, %f98;
	add.f32 	%f149, %f148, 0fCB40007F;
	neg.f32 	%f150, %f149;
	fma.rn.f32 	%f151, %f145, 0f3FB8AA3B, %f150;
	fma.rn.f32 	%f152, %f145, 0f32A57060, %f151;
	mov.b32 	%r35, %f148;
	shl.b32 	%r36, %r35, 23;
	mov.b32 	%f153, %r36;
	ex2.approx.ftz.f32 	%f154, %f152;
	mul.f32 	%f155, %f154, %f153;
	add.f32 	%f156, %f144, %f155;
	sub.f32 	%f157, %f237, %f94;
	fma.rn.f32 	%f158, %f157, 0f3BBB989D, 0f3F000000;
	cvt.sat.f32.f32 	%f159, %f158;
	fma.rm.f32 	%f160, %f159, %f99, %f98;
	add.f32 	%f161, %f160, 0fCB40007F;
	neg.f32 	%f162, %f161;
	fma.rn.f32 	%f163, %f157, 0f3FB8AA3B, %f162;
	fma.rn.f32 	%f164, %f157, 0f32A57060, %f163;
	mov.b32 	%r37, %f160;
	shl.b32 	%r38, %r37, 23;
	mov.b32 	%f165, %r38;
	ex2.approx.ftz.f32 	%f166, %f164;
	mul.f32 	%f167, %f166, %f165;
	add.f32 	%f168, %f156, %f167;
	sub.f32 	%f169, %f239, %f94;
	fma.rn.f32 	%f170, %f169, 0f3BBB989D, 0f3F000000;
	cvt.sat.f32.f32 	%f171, %f170;
	fma.rm.f32 	%f172, %f171, %f99, %f98;
	add.f32 	%f173, %f172, 0fCB40007F;
	neg.f32 	%f174, %f173;
	fma.rn.f32 	%f175, %f169, 0f3FB8AA3B, %f174;
	fma.rn.f32 	%f176, %f169, 0f32A57060, %f175;
	mov.b32 	%r39, %f172;
	shl.b32 	%r40, %r39, 23;
	mov.b32 	%f177, %r40;
	ex2.approx.ftz.f32 	%f178, %f176;
	mul.f32 	%f179, %f178, %f177;
	add.f32 	%f180, %f168, %f179;
	sub.f32 	%f181, %f241, %f94;
	fma.rn.f32 	%f182, %f181, 0f3BBB989D, 0f3F000000;
	cvt.sat.f32.f32 	%f183, %f182;
	fma.rm.f32 	%f184, %f183, %f99, %f98;
	add.f32 	%f185, %f184, 0fCB40007F;
	neg.f32 	%f186, %f185;
	fma.rn.f32 	%f187, %f181, 0f3FB8AA3B, %f186;
	fma.rn.f32 	%f188, %f181, 0f32A57060, %f187;
	mov.b32 	%r41, %f184;
	shl.b32 	%r42, %r41, 23;
	mov.b32 	%f189, %r42;
	ex2.approx.ftz.f32 	%f190, %f188;
	mul.f32 	%f191, %f190, %f189;
	add.f32 	%f192, %f180, %f191;
	sub.f32 	%f193, %f243, %f94;
	fma.rn.f32 	%f194, %f193, 0f3BBB989D, 0f3F000000;
	cvt.sat.f32.f32 	%f195, %f194;
	fma.rm.f32 	%f196, %f195, %f99, %f98;
	add.f32 	%f197, %f196, 0fCB40007F;
	neg.f32 	%f198, %f197;
	fma.rn.f32 	%f199, %f193, 0f3FB8AA3B, %f198;
	fma.rn.f32 	%f200, %f193, 0f32A57060, %f199;
	mov.b32 	%r43, %f196;
	shl.b32 	%r44, %r43, 23;
	mov.b32 	%f201, %r44;
	ex2.approx.ftz.f32 	%f202, %f200;
	mul.f32 	%f203, %f202, %f201;
	add.f32 	%f204, %f192, %f203;
	sub.f32 	%f205, %f245, %f94;
	fma.rn.f32 	%f206, %f205, 0f3BBB989D, 0f3F000000;
	cvt.sat.f32.f32 	%f207, %f206;
	fma.rm.f32 	%f208, %f207, %f99, %f98;
	add.f32 	%f209, %f208, 0fCB40007F;
	neg.f32 	%f210, %f209;
	fma.rn.f32 	%f211, %f205, 0f3FB8AA3B, %f210;
	fma.rn.f32 	%f212, %f205, 0f32A57060, %f211;
	mov.b32 	%r45, %f208;
	shl.b32 	%r46, %r45, 23;
	mov.b32 	%f213, %r46;
	ex2.approx.ftz.f32 	%f214, %f212;
	mul.f32 	%f215, %f214, %f213;
	add.f32 	%f216, %f204, %f215;
	mov.b32 	%r47, %f216;
	shfl.sync.bfly.b32	%r48|%p29, %r47, 16, 31, -1;
	mov.b32 	%f217, %r48;
	add.f32 	%f218, %f216, %f217;
	mov.b32 	%r49, %f218;
	shfl.sync.bfly.b32	%r50|%p30, %r49, 8, 31, -1;
	mov.b32 	%f219, %r50;
	add.f32 	%f220, %f218, %f219;
	mov.b32 	%r51, %f220;
	shfl.sync.bfly.b32	%r52|%p31, %r51, 4, 31, -1;
	mov.b32 	%f221, %r52;
	add.f32 	%f222, %f220, %f221;
	mov.b32 	%r53, %f222;
	shfl.sync.bfly.b32	%r54|%p32, %r53, 2, 31, -1;
	mov.b32 	%f223, %r54;
	add.f32 	%f224, %f222, %f223;
	mov.b32 	%r55, %f224;
	shfl.sync.bfly.b32	%r56|%p33, %r55, 1, 31, -1;
	mov.b32 	%f225, %r56;
	add.f32 	%f226, %f224, %f225;
	div.rn.f32 	%f43, %f107, %f226;
	div.rn.f32 	%f44, %f119, %f226;
	div.rn.f32 	%f45, %f131, %f226;
	div.rn.f32 	%f46, %f143, %f226;
	div.rn.f32 	%f47, %f155, %f226;
	div.rn.f32 	%f48, %f167, %f226;
	div.rn.f32 	%f49, %f179, %f226;
	div.rn.f32 	%f50, %f191, %f226;
	div.rn.f32 	%f51, %f203, %f226;
	div.rn.f32 	%f52, %f215, %f226;
	mad.lo.s64 	%rd40, %rd43, %rd25, %rd2;
	cvta.to.global.u64 	%rd41, %rd24;
	shl.b64 	%rd42, %rd40, 2;
	add.s64 	%rd19, %rd41, %rd42;
	@%p23 bra 	$L__BB95_26;
	st.global.f32 	[%rd19], %f43;
$L__BB95_26:
	setp.le.s64 	%p34, %rd27, %rd3;
	@%p34 bra 	$L__BB95_28;
	st.global.f32 	[%rd19+128], %f44;
$L__BB95_28:
	setp.le.s64 	%p35, %rd27, %rd4;
	@%p35 bra 	$L__BB95_30;
	st.global.f32 	[%rd19+256], %f45;
$L__BB95_30:
	setp.le.s64 	%p36, %rd27, %rd5;
	@%p36 bra 	$L__BB95_32;
	st.global.f32 	[%rd19+384], %f46;
$L__BB95_32:
	setp.le.s64 	%p37, %rd27, %rd6;
	@%p37 bra 	$L__BB95_34;
	st.global.f32 	[%rd19+512], %f47;
$L__BB95_34:
	setp.le.s64 	%p38, %rd27, %rd7;
	@%p38 bra 	$L__BB95_36;
	st.global.f32 	[%rd19+640], %f48;
$L__BB95_36:
	setp.le.s64 	%p39, %rd27, %rd8;
	@%p39 bra 	$L__BB95_38;
	st.global.f32 	[%rd19+768], %f49;
$L__BB95_38:
	setp.le.s64 	%p40, %rd27, %rd9;
	@%p40 bra 	$L__BB95_40;
	st.global.f32 	[%rd19+896], %f50;
$L__BB95_40:
	setp.le.s64 	%p41, %rd27, %rd10;
	@%p41 bra 	$L__BB95_42;
	st.global.f32 	[%rd19+1024], %f51;
$L__BB95_42:
	setp.le.s64 	%p42, %rd27, %rd11;
	@%p42 bra 	$L__BB95_44;
	st.global.f32 	[%rd19+1152], %f52;
$L__BB95_44:
	add.s64 	%rd43, %rd43, %rd12;
	setp.lt.s64 	%p43, %rd43, %rd26;
	@%p43 bra 	$L__BB95_4;
$L__BB95_45:
	ret;

}
	// .globl	_Z15SoftmaxWarpImplI24ElementwiseScaleMaskLoadIffbE11DirectStoreIffEfLi1ELi11ELi32ELi1ELb0EL9Algorithm0EEvT_T0_ll
.visible .entry _Z15SoftmaxWarpImplI24ElementwiseScaleMaskLoadIffbE11DirectStoreIffEfLi1ELi11ELi32ELi1ELb0EL9Algorithm0EEvT_T0_ll(
	.param .align 8 .b8 _Z15SoftmaxWarpImplI24ElementwiseScaleMaskLoadIffbE11DirectStoreIffEfLi1ELi11ELi32ELi1ELb0EL9Algorithm0EEvT_T0_ll_param_0[32],
	.param .align 8 .b8 _Z15SoftmaxWarpImplI24ElementwiseScaleMaskLoadIffbE11DirectStoreIffEfLi1ELi11ELi32ELi1ELb0EL9Algorithm0EEvT_T0_ll_param_1[16],
	.param .u64 _Z15SoftmaxWarpImplI24ElementwiseScaleMaskLoadIffbE11DirectStoreIffEfLi1ELi11ELi32ELi1ELb0EL9Algorithm0EEvT_T0_ll_param_2,
	.param .u64 _Z15SoftmaxWarpImplI24ElementwiseScaleMaskLoadIffbE11DirectStoreIffEfLi1ELi11ELi32ELi1ELb0EL9Algorithm0EEvT_T0_ll_param_3
)
{
	.reg .pred 	%p<25>;
	.reg .b16 	%rs<12>;
	.reg .b32 	%r<50>;
	.reg .b32 	%f<212>;
	.reg .b64 	%rd<33>;

	ld.param.u64 	%rd16, [_Z15SoftmaxWarpImplI24ElementwiseScaleMaskLoadIffbE11DirectStoreIffEfLi1ELi11ELi32ELi1ELb0EL9Algorithm0EEvT_T0_ll_param_1+8];
	ld.param.u64 	%rd15, [_Z15SoftmaxWarpImplI24ElementwiseScaleMaskLoadIffbE11DirectStoreIffEfLi1ELi11ELi32ELi1ELb0EL9Algorithm0EEvT_T0_ll_param_1];
	ld.param.v2.f32 	{%f1, %f2}, [_Z15SoftmaxWarpImplI24ElementwiseScaleMaskLoadIffbE11DirectStoreIffEfLi1ELi11ELi32ELi1ELb0EL9Algorithm0EEvT_T0_ll_param_0+24];
	ld.param.u64 	%rd14, [_Z15SoftmaxWarpImplI24ElementwiseScaleMaskLoadIffbE11DirectStoreIffEfLi1ELi11ELi32ELi1ELb0EL9Algorithm0EEvT_T0_ll_param_0+16];
	ld.param.u64 	%rd13, [_Z15SoftmaxWarpImplI24ElementwiseScaleMaskLoadIffbE11DirectStoreIffEfLi1ELi11ELi32ELi1ELb0EL9Algorithm0EEvT_T0_ll_param_0+8];
	ld.param.u64 	%rd12, [_Z15SoftmaxWarpImplI24ElementwiseScaleMaskLoadIffbE11DirectStoreIffEfLi1ELi11ELi32ELi1ELb0EL9Algorithm0EEvT_T0_ll_param_0];
	ld.param.u64 	%rd17, [_Z15SoftmaxWarpImplI24ElementwiseScaleMaskLoadIffbE11DirectStoreIffEfLi1ELi11ELi32ELi1ELb0EL9Algorithm0EEvT_T0_ll_param_2];
	ld.param.u64 	%rd18, [_Z15SoftmaxWarpImplI24ElementwiseScaleMaskLoadIffbE11DirectStoreIffEfLi1ELi11ELi32ELi1ELb0EL9Algorithm0EEvT_T0_ll_param_3];
	setp.lt.s64 	%p1, %rd18, 353;
	@%p1 bra 	$L__BB96_2;
	mov.u64 	%rd19, $str;
	cvta.global.u64 	%rd20, %rd19;
	mov.u64 	%rd21, $str$1;
	cvta.global.u64 	%rd22, %rd21;
	mov.u64 	%rd23, __unnamed_97;
	cvta.global.u64 	%rd24, %rd23;
	{ // callseq 96, 0
	.param .b64 param0;
	st.param.b64 	[param0], %rd20;
	.param .b64 param1;
	st.param.b64 	[param1], %rd22;
	.param .b32 param2;
	st.param.b32 	[param2], 254;
	.param .b64 param3;
	st.param.b64 	[param3], %rd24;
	.param .b64 param4;
	st.param.b64 	[param4], 1;
	call.uni 
	__assertfail, 
	(
	param0, 
	param1, 
	param2, 
	param3, 
	param4
	);
	} // callseq 96
$L__BB96_2:
	mov.u32 	%r2, %ctaid.x;
	mov.u32 	%r3, %ntid.y;
	mov.u32 	%r4, %tid.y;
	mad.lo.s32 	%r5, %r2, %r3, %r4;
	mov.u32 	%r6, %nctaid.x;
	mul.lo.s32 	%r1, %r6, %r3;
	cvt.s64.s32 	%rd32, %r5;
	setp.le.s64 	%p2, %rd17, %rd32;
	@%p2 bra 	$L__BB96_5;
	mov.u32 	%r7, %tid.x;
	cvt.u64.u32 	%rd5, %r7;
	cvta.to.global.u64 	%rd6, %rd15;
	cvta.to.global.u64 	%rd7, %rd13;
	cvta.to.global.u64 	%rd8, %rd12;
	cvt.s64.s32 	%rd9, %r1;
$L__BB96_4:
	mad.lo.s64 	%rd25, %rd32, %rd14, %rd5;
	shl.b64 	%rd26, %rd25, 2;
	add.s64 	%rd27, %rd8, %rd26;
	ld.global.f32 	%f3, [%rd27];
	add.s64 	%rd28, %rd7, %rd25;
	ld.global.u8 	%rs1, [%rd28];
	setp.eq.s16 	%p3, %rs1, 0;
	mul.f32 	%f4, %f2, %f3;
	selp.f32 	%f5, %f1, %f4, %p3;
	max.f32 	%f6, %f5, 0fFF800000;
	ld.global.f32 	%f7, [%rd27+128];
	ld.global.u8 	%rs2, [%rd28+32];
	setp.eq.s16 	%p4, %rs2, 0;
	mul.f32 	%f8, %f2, %f7;
	selp.f32 	%f9, %f1, %f8, %p4;
	max.f32 	%f10, %f6, %f9;
	ld.global.f32 	%f11, [%rd27+256];
	ld.global.u8 	%rs3, [%rd28+64];
	setp.eq.s16 	%p5, %rs3, 0;
	mul.f32 	%f12, %f2, %f11;
	selp.f32 	%f13, %f1, %f12, %p5;
	max.f32 	%f14, %f10, %f13;
	ld.global.f32 	%f15, [%rd27+384];
	ld.global.u8 	%rs4, [%rd28+96];
	setp.eq.s16 	%p6, %rs4, 0;
	mul.f32 	%f16, %f2, %f15;
	selp.f32 	%f17, %f1, %f16, %p6;
	max.f32 	%f18, %f14, %f17;
	ld.global.f32 	%f19, [%rd27+512];
	ld.global.u8 	%rs5, [%rd28+128];
	setp.eq.s16 	%p7, %rs5, 0;
	mul.f32 	%f20, %f2, %f19;
	selp.f32 	%f21, %f1, %f20, %p7;
	max.f32 	%f22, %f18, %f21;
	ld.global.f32 	%f23, [%rd27+640];
	ld.global.u8 	%rs6, [%rd28+160];
	setp.eq.s16 	%p8, %rs6, 0;
	mul.f32 	%f24, %f2, %f23;
	selp.f32 	%f25, %f1, %f24, %p8;
	max.f32 	%f26, %f22, %f25;
	ld.global.f32 	%f27, [%rd27+768];
	ld.global.u8 	%rs7, [%rd28+192];
	setp.eq.s16 	%p9, %rs7, 0;
	mul.f32 	%f28, %f2, %f27;
	selp.f32 	%f29, %f1, %f28, %p9;
	max.f32 	%f30, %f26, %f29;
	ld.global.f32 	%f31, [%rd27+896];
	ld.global.u8 	%rs8, [%rd28+224];
	setp.eq.s16 	%p10, %rs8, 0;
	mul.f32 	%f32, %f2, %f31;
	selp.f32 	%f33, %f1, %f32, %p10;
	max.f32 	%f34, %f30, %f33;
	ld.global.f32 	%f35, [%rd27+1024];
	ld.global.u8 	%rs9, [%rd28+256];
	setp.eq.s16 	%p11, %rs9, 0;
	mul.f32 	%f36, %f2, %f35;
	selp.f32 	%f37, %f1, %f36, %p11;
	max.f32 	%f38, %f34, %f37;
	ld.global.f32 	%f39, [%rd27+1152];
	ld.global.u8 	%rs10, [%rd28+288];
	setp.eq.s16 	%p12, %rs10, 0;
	mul.f32 	%f40, %f2, %f39;
	selp.f32 	%f41, %f1, %f40, %p12;
	max.f32 	%f42, %f38, %f41;
	ld.global.f32 	%f43, [%rd27+1280];
	ld.global.u8 	%rs11, [%rd28+320];
	setp.eq.s16 	%p13, %rs11, 0;
	mul.f32 	%f44, %f2, %f43;
	selp.f32 	%f45, %f1, %f44, %p13;
	max.f32 	%f46, %f42, %f45;
	mov.b32 	%r8, %f46;
	shfl.sync.bfly.b32	%r9|%p14, %r8, 16, 31, -1;
	mov.b32 	%f47, %r9;
	max.f32 	%f48, %f46, %f47;
	mov.b32 	%r10, %f48;
	shfl.sync.bfly.b32	%r11|%p15, %r10, 8, 31, -1;
	mov.b32 	%f49, %r11;
	max.f32 	%f50, %f48, %f49;
	mov.b32 	%r12, %f50;
	shfl.sync.bfly.b32	%r13|%p16, %r12, 4, 31, -1;
	mov.b32 	%f51, %r13;
	max.f32 	%f52, %f50, %f51;
	mov.b32 	%r14, %f52;
	shfl.sync.bfly.b32	%r15|%p17, %r14, 2, 31, -1;
	mov.b32 	%f53, %r15;
	max.f32 	%f54, %f52, %f53;
	mov.b32 	%r16, %f54;
	shfl.sync.bfly.b32	%r17|%p18, %r16, 1, 31, -1;
	mov.b32 	%f55, %r17;
	max.f32 	%f56, %f54, %f55;
	sub.f32 	%f57, %f5, %f56;
	fma.rn.f32 	%f58, %f57, 0f3BBB989D, 0f3F000000;
	cvt.sat.f32.f32 	%f59, %f58;
	mov.f32 	%f60, 0f4B400001;
	mov.f32 	%f61, 0f437C0000;
	fma.rm.f32 	%f62, %f59, %f61, %f60;
	add.f32 	%f63, %f62, 0fCB40007F;
	neg.f32 	%f64, %f63;
	fma.rn.f32 	%f65, %f57, 0f3FB8AA3B, %f64;
	fma.rn.f32 	%f66, %f57, 0f32A57060, %f65;
	mov.b32 	%r18, %f62;
	shl.b32 	%r19, %r18, 23;
	mov.b32 	%f67, %r19;
	ex2.approx.ftz.f32 	%f68, %f66;
	mul.f32 	%f69, %f68, %f67;
	add.f32 	%f70, %f69, 0f00000000;
	sub.f32 	%f71, %f9, %f56;
	fma.rn.f32 	%f72, %f71, 0f3BBB989D, 0f3F000000;
	cvt.sat.f32.f32 	%f73, %f72;
	fma.rm.f32 	%f74, %f73, %f61, %f60;
	add.f32 	%f75, %f74, 0fCB40007F;
	neg.f32 	%f76, %f75;
	fma.rn.f32 	%f77, %f71, 0f3FB8AA3B, %f76;
	fma.rn.f32 	%f78, %f71, 0f32A57060, %f77;
	mov.b32 	%r20, %f74;
	shl.b32 	%r21, %r20, 23;
	mov.b32 	%f79, %r21;
	ex2.approx.ftz.f32 	%f80, %f78;
	mul.f32 	%f81, %f80, %f79;
	add.f32 	%f82, %f70, %f81;
	sub.f32 	%f83, %f13, %f56;
	fma.rn.f32 	%f84, %f83, 0f3BBB989D, 0f3F000000;
	cvt.sat.f32.f32 	%f85, %f84;
	fma.rm.f32 	%f86, %f85, %f61, %f60;
	add.f32 	%f87, %f86, 0fCB40007F;
	neg.f32 	%f88, %f87;
	fma.rn.f32 	%f89, %f83, 0f3FB8AA3B, %f88;
	fma.rn.f32 	%f90, %f83, 0f32A57060, %f89;
	mov.b32 	%r22, %f86;
	shl.b32 	%r23, %r22, 23;
	mov.b32 	%f91, %r23;
	ex2.approx.ftz.f32 	%f92, %f90;
	mul.f32 	%f93, %f92, %f91;
	add.f32 	%f94, %f82, %f93;
	sub.f32 	%f95, %f17, %f56;
	fma.rn.f32 	%f96, %f95, 0f3BBB989D, 0f3F000000;
	cvt.sat.f32.f32 	%f97, %f96;
	fma.rm.f32 	%f98, %f97, %f61, %f60;
	add.f32 	%f99, %f98, 0fCB40007F;
	neg.f32 	%f100, %f99;
	fma.rn.f32 	%f101, %f95, 0f3FB8AA3B, %f100;
	fma.rn.f32 	%f102, %f95, 0f32A57060, %f101;
	mov.b32 	%r24, %f98;
	shl.b32 	%r25, %r24, 23;
	mov.b32 	%f103, %r25;
	ex2.approx.ftz.f32 	%f104, %f102;
	mul.f32 	%f105, %f104, %f103;
	add.f32 	%f106, %f94, %f105;
	sub.f32 	%f107, %f21, %f56;
	fma.rn.f32 	%f108, %f107, 0f3BBB989D, 0f3F000000;
	cvt.sat.f32.f32 	%f109, %f108;
	fma.rm.f32 	%f110, %f109, %f61, %f60;
	add.f32 	%f111, %f110, 0fCB40007F;
	neg.f32 	%f112, %f111;
	fma.rn.f32 	%f113, %f107, 0f3FB8AA3B, %f112;
	fma.rn.f32 	%f114, %f107, 0f32A57060, %f113;
	mov.b32 	%r26, %f110;
	shl.b32 	%r27, %r26, 23;
	mov.b32 	%f115, %r27;
	ex2.approx.ftz.f32 	%f116, %f114;
	mul.f32 	%f117, %f116, %f115;
	add.f32 	%f118, %f106, %f117;
	sub.f32 	%f119, %f25, %f56;
	fma.rn.f32 	%f120, %f119, 0f3BBB989D, 0f3F000000;
	cvt.sat.f32.f32 	%f121, %f120;
	fma.rm.f32 	%f122, %f121, %f61, %f60;
	add.f32 	%f123, %f122, 0fCB40007F;
	neg.f32 	%f124, %f123;
	fma.rn.f32 	%f125, %f119, 0f3FB8AA3B, %f124;
	fma.rn.f32 	%f126, %f119, 0f32A57060, %f125;
	mov.b32 	%r28, %f122;
	shl.b32 	%r29, %r28, 23;
	mov.b32 	%f127, %r29;
	ex2.approx.ftz.f32 	%f128, %f126;
	mul.f32 	%f129, %f128, %f127;
	add.f32 	%f130, %f118, %f129;
	sub.f32 	%f131, %f29, %f56;
	fma.rn.f32 	%f132, %f131, 0f3BBB989D, 0f3F000000;
	cvt.sat.f32.f32 	%f133, %f132;
	fma.rm.f32 	%f134, %f133, %f61, %f60;
	add.f32 	%f135, %f134, 0fCB40007F;
	neg.f32 	%f136, %f135;
	fma.rn.f32 	%f137, %f131, 0f3FB8AA3B, %f136;
	fma.rn.f32 	%f138, %f131, 0f32A57060, %f137;
	mov.b32 	%r30, %f134;
	shl.b32 	%r31, %r30, 23;
	mov.b32 	%f139, %r31;
	ex2.approx.ftz.f32 	%f140, %f138;
	mul.f32 	%f141, %f140, %f139;
	add.f32 	%f142, %f130, %f141;
	sub.f32 	%f143, %f33, %f56;
	fma.rn.f32 	%f144, %f143, 0f3BBB989D, 0f3F000000;
	cvt.sat.f32.f32 	%f145, %f144;
	fma.rm.f32 	%f146, %f145, %f61, %f60;
	add.f32 	%f147, %f146, 0fCB40007F;
	neg.f32 	%f148, %f147;
	fma.rn.f32 	%f149, %f143, 0f3FB8AA3B, %f148;
	fma.rn.f32 	%f150, %f143, 0f32A57060, %f149;
	mov.b32 	%r32, %f146;
	shl.b32 	%r33, %r32, 23;
	mov.b32 	%f151, %r33;
	ex2.approx.ftz.f32 	%f152, %f150;
	mul.f32 	%f153, %f152, %f151;
	add.f32 	%f154, %f142, %f153;
	sub.f32 	%f155, %f37, %f56;
	fma.rn.f32 	%f156, %f155, 0f3BBB989D, 0f3F000000;
	cvt.sat.f32.f32 	%f157, %f156;
	fma.rm.f32 	%f158, %f157, %f61, %f60;
	add.f32 	%f159, %f158, 0fCB40007F;
	neg.f32 	%f160, %f159;
	fma.rn.f32 	%f161, %f155, 0f3FB8AA3B, %f160;
	fma.rn.f32 	%f162, %f155, 0f32A57060, %f161;
	mov.b32 	%r34, %f158;
	shl.b32 	%r35, %r34, 23;
	mov.b32 	%f163, %r35;
	ex2.approx.ftz.f32 	%f164, %f162;
	mul.f32 	%f165, %f164, %f163;
	add.f32 	%f166, %f154, %f165;
	sub.f32 	%f167, %f41, %f56;
	fma.rn.f32 	%f168, %f167, 0f3BBB989D, 0f3F000000;
	cvt.sat.f32.f32 	%f169, %f168;
	fma.rm.f32 	%f170, %f169, %f61, %f60;
	add.f32 	%f171, %f170, 0fCB40007F;
	neg.f32 	%f172, %f171;
	fma.rn.f32 	%f173, %f167, 0f3FB8AA3B, %f172;
	fma.rn.f32 	%f174, %f167, 0f32A57060, %f173;
	mov.b32 	%r36, %f170;
	shl.b32 	%r37, %r36, 23;
	mov.b32 	%f175, %r37;
	ex2.approx.ftz.f32 	%f176, %f174;
	mul.f32 	%f177, %f176, %f175;
	add.f32 	%f178, %f166, %f177;
	sub.f32 	%f179, %f45, %f56;
	fma.rn.f32 	%f180, %f179, 0f3BBB989D, 0f3F000000;
	cvt.sat.f32.f32 	%f181, %f180;
	fma.rm.f32 	%f182, %f181, %f61, %f60;
	add.f32 	%f183, %f182, 0fCB40007F;
	neg.f32 	%f184, %f183;
	fma.rn.f32 	%f185, %f179, 0f3FB8AA3B, %f184;
	fma.rn.f32 	%f186, %f179, 0f32A57060, %f185;
	mov.b32 	%r38, %f182;
	shl.b32 	%r39, %r38, 23;
	mov.b32 	%f187, %r39;
	ex2.approx.ftz.f32 	%f188, %f186;
	mul.f32 	%f189, %f188, %f187;
	add.f32 	%f190, %f178, %f189;
	mov.b32 	%r40, %f190;
	shfl.sync.bfly.b32	%r41|%p19, %r40, 16, 31, -1;
	mov.b32 	%f191, %r41;
	add.f32 	%f192, %f190, %f191;
	mov.b32 	%r42, %f192;
	shfl.sync.bfly.b32	%r43|%p20, %r42, 8, 31, -1;
	mov.b32 	%f193, %r43;
	add.f32 	%f194, %f192, %f193;
	mov.b32 	%r44, %f194;
	shfl.sync.bfly.b32	%r45|%p21, %r44, 4, 31, -1;
	mov.b32 	%f195, %r45;
	add.f32 	%f196, %f194, %f195;
	mov.b32 	%r46, %f196;
	shfl.sync.bfly.b32	%r47|%p22, %r46, 2, 31, -1;
	mov.b32 	%f197, %r47;
	add.f32 	%f198, %f196, %f197;
	mov.b32 	%r48, %f198;
	shfl.sync.bfly.b32	%r49|%p23, %r48, 1, 31, -1;
	mov.b32 	%f199, %r49;
	add.f32 	%f200, %f198, %f199;
	div.rn.f32 	%f201, %f69, %f200;
	div.rn.f32 	%f202, %f81, %f200;
	div.rn.f32 	%f203, %f93, %f200;
	div.rn.f32 	%f204, %f105, %f200;
	div.rn.f32 	%f205, %f117, %f200;
	div.rn.f32 	%f206, %f129, %f200;
	div.rn.f32 	%f207, %f141, %f200;
	div.rn.f32 	%f208, %f153, %f200;
	div.rn.f32 	%f209, %f165, %f200;
	div.rn.f32 	%f210, %f177, %f200;
	div.rn.f32 	%f211, %f189, %f200;
	mad.lo.s64 	%rd29, %rd32, %rd16, %rd5;
	shl.b64 	%rd30, %rd29, 2;
	add.s64 	%rd31, %rd6, %rd30;
	st.global.f32 	[%rd31], %f201;
	st.global.f32 	[%rd31+128], %f202;
	st.global.f32 	[%rd31+256], %f203;
	st.global.f32 	[%rd31+384], %f204;
	st.global.f32 	[%rd31+512], %f205;
	st.global.f32 	[%rd31+640], %f206;
	st.global.f32 	[%rd31+768], %f207;
	st.global.f32 	[%rd31+896], %f208;
	st.global.f32 	[%rd31+1024], %f209;
	st.global.f32 	[%rd31+1152], %f210;
	st.global.f32 	[%rd31+1280], %f211;
	add.s64 	%rd32, %rd32, %rd9;
	setp.lt.s64 	%p24, %rd32, %rd17;
	@%p24 bra 	$L__BB96_4;
$L__BB96_5:
	ret;

}
	// .globl	_Z15SoftmaxWarpImplI24ElementwiseScaleMaskLoadIffbE11DirectStoreIffEfLi1ELi11ELi32ELi1ELb1EL9Algorithm0EEvT_T0_ll
.visible .entry _Z15SoftmaxWarpImplI24ElementwiseScaleMaskLoadIffbE11DirectStoreIffEfLi1ELi11ELi32ELi1ELb1EL9Algorithm0EEvT_T0_ll(
	.param .align 8 .b8 _Z15SoftmaxWarpImplI24ElementwiseScaleMaskLoadIffbE11DirectStoreIffEfLi1ELi11ELi32ELi1ELb1EL9Algorithm0EEvT_T0_ll_param_0[32],
	.param .align 8 .b8 _Z15SoftmaxWarpImplI24ElementwiseScaleMaskLoadIffbE11DirectStoreIffEfLi1ELi11ELi32ELi1ELb1EL9Algorithm0EEvT_T0_ll_param_1[16],
	.param .u64 _Z15SoftmaxWarpImplI24ElementwiseScaleMaskLoadIffbE11DirectStoreIffEfLi1ELi11ELi32ELi1ELb1EL9Algorithm0EEvT_T0_ll_param_2,
	.param .u64 _Z15SoftmaxWarpImplI24ElementwiseScaleMaskLoadIffbE11DirectStoreIffEfLi1ELi11ELi32ELi1ELb1EL9Algorithm0EEvT_T0_ll_param_3
)
{
	.reg .pred 	%p<47>;
	.reg .b16 	%rs<12>;
	.reg .b32 	%r<60>;
	.reg .b32 	%f<269>;
	.reg .b64 	%rd<48>;

	ld.param.u64 	%rd25, [_Z15SoftmaxWarpImplI24ElementwiseScaleMaskLoadIffbE11DirectStoreIffEfLi1ELi11ELi32ELi1ELb1EL9Algorithm0EEvT_T0_ll_param_1+8];
	ld.param.u64 	%rd24, [_Z15SoftmaxWarpImplI24ElementwiseScaleMaskLoadIffbE11DirectStoreIffEfLi1ELi11ELi32ELi1ELb1EL9Algorithm0EEvT_T0_ll_param_1];
	ld.param.v2.f32 	{%f58, %f59}, [_Z15SoftmaxWarpImplI24ElementwiseScaleMaskLoadIffbE11DirectStoreIffEfLi1ELi11ELi32ELi1ELb1EL9Algorithm0EEvT_T0_ll_param_0+24];
	ld.param.u64 	%rd23, [_Z15SoftmaxWarpImplI24ElementwiseScaleMaskLoadIffbE11DirectStoreIffEfLi1ELi11ELi32ELi1ELb1EL9Algorithm0EEvT_T0_ll_param_0+16];
	ld.param.u64 	%rd22, [_Z15SoftmaxWarpImplI24ElementwiseScaleMaskLoadIffbE11DirectStoreIffEfLi1ELi11ELi32ELi1ELb1EL9Algorithm0EEvT_T0_ll_param_0+8];
	ld.param.u64 	%rd21, [_Z15SoftmaxWarpImplI24ElementwiseScaleMaskLoadIffbE11DirectStoreIffEfLi1ELi11ELi32ELi1ELb1EL9Algorithm0EEvT_T0_ll_param_0];
	ld.param.u64 	%rd27, [_Z15SoftmaxWarpImplI24ElementwiseScaleMaskLoadIffbE11DirectStoreIffEfLi1ELi11ELi32ELi1ELb1EL9Algorithm0EEvT_T0_ll_param_3];
	setp.lt.s64 	%p1, %rd27, 353;
	@%p1 bra 	$L__BB97_2;
	mov.u64 	%rd28, $str;
	cvta.global.u64 	%rd29, %rd28;
	mov.u64 	%rd30, $str$1;
	cvta.global.u64 	%rd31, %rd30;
	mov.u64 	%rd32, __unnamed_98;
	cvta.global.u64 	%rd33, %rd32;
	{ // callseq 97, 0
	.param .b64 param0;
	st.param.b64 	[param0], %rd29;
	.param .b64 param1;
	st.param.b64 	[param1], %rd31;
	.param .b32 param2;
	st.param.b32 	[param2], 254;
	.param .b64 param3;
	st.param.b64 	[param3], %rd33;
	.param .b64 param4;
	st.param.b64 	[param4], 1;
	call.uni 
	__assertfail, 
	(
	param0, 
	param1, 
	param2, 
	param3, 
	param4
	);
	} // callseq 97
$L__BB97_2:
	ld.param.u64 	%rd45, [_Z15SoftmaxWarpImplI24ElementwiseScaleMaskLoadIffbE11DirectStoreIffEfLi1ELi11ELi32ELi1ELb1EL9Algorithm0EEvT_T0_ll_param_2];
	mov.u32 	%r2, %ctaid.x;
	mov.u32 	%r3, %ntid.y;
	mov.u32 	%r4, %tid.y;
	mad.lo.s32 	%r5, %r2, %r3, %r4;
	mov.u32 	%r6, %nctaid.x;
	mul.lo.s32 	%r1, %r6, %r3;
	cvt.s64.s32 	%rd47, %r5;
	setp.le.s64 	%p2, %rd45, %rd47;
	@%p2 bra 	$L__BB97_49;
	mov.u32 	%r7, %tid.x;
	cvt.u64.u32 	%rd2, %r7;
	add.s32 	%r8, %r7, 32;
	cvt.u64.u32 	%rd3, %r8;
	add.s32 	%r9, %r7, 64;
	cvt.u64.u32 	%rd4, %r9;
	add.s32 	%r10, %r7, 96;
	cvt.u64.u32 	%rd5, %r10;
	add.s32 	%r11, %r7, 128;
	cvt.u64.u32 	%rd6, %r11;
	add.s32 	%r12, %r7, 160;
	cvt.u64.u32 	%rd7, %r12;
	add.s32 	%r13, %r7, 192;
	cvt.u64.u32 	%rd8, %r13;
	add.s32 	%r14, %r7, 224;
	cvt.u64.u32 	%rd9, %r14;
	add.s32 	%r15, %r7, 256;
	cvt.u64.u32 	%rd10, %r15;
	add.s32 	%r16, %r7, 288;
	cvt.u64.u32 	%rd11, %r16;
	add.s32 	%r17, %r7, 320;
	cvt.u64.u32 	%rd12, %r17;
	cvt.s64.s32 	%rd13, %r1;
$L__BB97_4:
	cvta.to.global.u64 	%rd15, %rd22;
	setp.le.s64 	%p3, %rd27, %rd2;
	mul.lo.s64 	%rd16, %rd47, %rd23;
	mov.f32 	%f247, 0fFF800000;
	mov.f32 	%f250, %f247;
	@%p3 bra 	$L__BB97_6;
	add.s64 	%rd34, %rd16, %rd2;
	cvta.to.global.u64 	%rd35, %rd21;
	shl.b64 	%rd36, %rd34, 2;
	add.s64 	%rd37, %rd35, %rd36;
	ld.global.f32 	%f61, [%rd37];
	add.s64 	%rd38, %rd15, %rd34;
	ld.global.u8 	%rs1, [%rd38];
	setp.eq.s16 	%p4, %rs1, 0;
	mul.f32 	%f62, %f59, %f61;
	selp.f32 	%f247, %f58, %f62, %p4;
	max.f32 	%f250, %f247, 0fFF800000;
$L__BB97_6:
	setp.le.s64 	%p5, %rd27, %rd3;
	add.s64 	%rd39, %rd16, %rd2;
	add.s64 	%rd17, %rd15, %rd39;
	cvta.to.global.u64 	%rd40, %rd21;
	shl.b64 	%rd41, %rd39, 2;
	add.s64 	%rd18, %rd40, %rd41;
	mov.f32 	%f249, 0fFF800000;
	@%p5 bra 	$L__BB97_8;
	ld.global.f32 	%f64, [%rd18+128];
	ld.global.u8 	%rs2, [%rd17+32];
	setp.eq.s16 	%p6, %rs2, 0;
	mul.f32 	%f65, %f59, %f64;
	selp.f32 	%f249, %f58, %f65, %p6;
	max.f32 	%f250, %f250, %f249;
$L__BB97_8:
	setp.le.s64 	%p7, %rd27, %rd4;
	mov.f32 	%f251, 0fFF800000;
	@%p7 bra 	$L__BB97_10;
	ld.global.f32 	%f67, [%rd18+256];
	ld.global.u8 	%rs3, [%rd17+64];
	setp.eq.s16 	%p8, %rs3, 0;
	mul.f32 	%f68, %f59, %f67;
	selp.f32 	%f251, %f58, %f68, %p8;
	max.f32 	%f250, %f250, %f251;
$L__BB97_10:
	setp.le.s64 	%p9, %rd27, %rd5;
	mov.f32 	%f253, 0fFF800000;
	@%p9 bra 	$L__BB97_12;
	ld.global.f32 	%f70, [%rd18+384];
	ld.global.u8 	%rs4, [%rd17+96];
	setp.eq.s16 	%p10, %rs4, 0;
	mul.f32 	%f71, %f59, %f70;
	selp.f32 	%f253, %f58, %f71, %p10;
	max.f32 	%f250, %f250, %f253;
$L__BB97_12:
	setp.le.s64 	%p11, %rd27, %rd6;
	mov.f32 	%f255, 0fFF800000;
	@%p11 bra 	$L__BB97_14;
	ld.global.f32 	%f73, [%rd18+512];
	ld.global.u8 	%rs5, [%rd17+128];
	setp.eq.s16 	%p12, %rs5, 0;
	mul.f32 	%f74, %f59, %f73;
	selp.f32 	%f255, %f58, %f74, %p12;
	max.f32 	%f250, %f250, %f255;
$L__BB97_14:
	setp.le.s64 	%p13, %rd27, %rd7;
	mov.f32 	%f257, 0fFF800000;
	@%p13 bra 	$L__BB97_16;
	ld.global.f32 	%f76, [%rd18+640];
	ld.global.u8 	%rs6, [%rd17+160];
	setp.eq.s16 	%p14, %rs6, 0;
	mul.f32 	%f77, %f59, %f76;
	selp.f32 	%f257, %f58, %f77, %p14;
	max.f32 	%f250, %f250, %f257;
$L__BB97_16:
	setp.le.s64 	%p15, %rd27, %rd8;
	mov.f32 	%f259, 0fFF800000;
	@%p15 bra 	$L__BB97_18;
	ld.global.f32 	%f79, [%rd18+768];
	ld.global.u8 	%rs7, [%rd17+192];
	setp.eq.s16 	%p16, %rs7, 0;
	mul.f32 	%f80, %f59, %f79;
	selp.f32 	%f259, %f58, %f80, %p16;
	max.f32 	%f250, %f250, %f259;
$L__BB97_18:
	setp.le.s64 	%p17, %rd27, %rd9;
	mov.f32 	%f261, 0fFF800000;
	@%p17 bra 	$L__BB97_20;
	ld.global.f32 	%f82, [%rd18+896];
	ld.global.u8 	%rs8, [%rd17+224];
	setp.eq.s16 	%p18, %rs8, 0;
	mul.f32 	%f83, %f59, %f82;
	selp.f32 	%f261, %f58, %f83, %p18;
	max.f32 	%f250, %f250, %f261;
$L__BB97_20:
	setp.le.s64 	%p19, %rd27, %rd10;
	mov.f32 	%f263, 0fFF800000;
	@%p19 bra 	$L__BB97_22;
	ld.global.f32 	%f85, [%rd18+1024];
	ld.global.u8 	%rs9, [%rd17+256];
	setp.eq.s16 	%p20, %rs9, 0;
	mul.f32 	%f86, %f59, %f85;
	selp.f32 	%f263, %f58, %f86, %p20;
	max.f32 	%f250, %f250, %f263;
$L__BB97_22:
	setp.le.s64 	%p21, %rd27, %rd11;
	mov.f32 	%f265, 0fFF800000;
	@%p21 bra 	$L__BB97_24;
	ld.global.f32 	%f88, [%rd18+1152];
	ld.global.u8 	%rs10, [%rd17+288];
	setp.eq.s16 	%p22, %rs10, 0;
	mul.f32 	%f89, %f59, %f88;
	selp.f32 	%f265, %f58, %f89, %p22;
	max.f32 	%f250, %f250, %f265;
$L__BB97_24:
	setp.le.s64 	%p23, %rd27, %rd12;
	mov.f32 	%f267, 0fFF800000;
	@%p23 bra 	$L__BB97_26;
	ld.global.f32 	%f91, [%rd18+1280];
	ld.global.u8 	%rs11, [%rd17+320];
	setp.eq.s16 	%p24, %rs11, 0;
	mul.f32 	%f92, %f59, %f91;
	selp.f32 	%f267, %f58, %f92, %p24;
	max.f32 	%f250, %f250, %f267;
$L__BB97_26:
	setp.le.s64 	%p25, %rd27, %rd2;
	mov.b32 	%r18, %f250;
	shfl.sync.bfly.b32	%r19|%p26, %r18, 16, 31, -1;
	mov.b32 	%f93, %r19;
	max.f32 	%f94, %f250, %f93;
	mov.b32 	%r20, %f94;
	shfl.sync.bfly.b32	%r21|%p27, %r20, 8, 31, -1;
	mov.b32 	%f95, %r21;
	max.f32 	%f96, %f94, %f95;
	mov.b32 	%r22, %f96;
	shfl.sync.bfly.b32	%r23|%p28, %r22, 4, 31, -1;
	mov.b32 	%f97, %r23;
	max.f32 	%f98, %f96, %f97;
	mov.b32 	%r24, %f98;
	shfl.sync.bfly.b32	%r25|%p29, %r24, 2, 31, -1;
	mov.b32 	%f99, %r25;
	max.f32 	%f100, %f98, %f99;
	mov.b32 	%r26, %f100;
	shfl.sync.bfly.b32	%r27|%p30, %r26, 1, 31, -1;
	mov.b32 	%f101, %r27;
	max.f32 	%f102, %f100, %f101;
	sub.f32 	%f103, %f247, %f102;
	fma.rn.f32 	%f104, %f103, 0f3BBB989D, 0f3F000000;
	cvt.sat.f32.f32 	%f105, %f104;
	mov.f32 	%f106, 0f4B400001;
	mov.f32 	%f107, 0f437C0000;
	fma.rm.f32 	%f108, %f105, %f107, %f106;
	add.f32 	%f109, %f108, 0fCB40007F;
	neg.f32 	%f110, %f109;
	fma.rn.f32 	%f111, %f103, 0f3FB8AA3B, %f110;
	fma.rn.f32 	%f112, %f103, 0f32A57060, %f111;
	mov.b32 	%r28, %f108;
	shl.b32 	%r29, %r28, 23;
	mov.b32 	%f113, %r29;
	ex2.approx.ftz.f32 	%f114, %f112;
	mul.f32 	%f115, %f114, %f113;
	add.f32 	%f116, %f115, 0f00000000;
	sub.f32 	%f117, %f249, %f102;
	fma.rn.f32 	%f118, %f117, 0f3BBB989D, 0f3F000000;
	cvt.sat.f32.f32 	%f119, %f118;
	fma.rm.f32 	%f120, %f119, %f107, %f106;
	add.f32 	%f121, %f120, 0fCB40007F;
	neg.f32 	%f122, %f121;
	fma.rn.f32 	%f123, %f117, 0f3FB8AA3B, %f122;
	fma.rn.f32 	%f124, %f117, 0f32A57060, %f123;
	mov.b32 	%r30, %f120;
	shl.b32 	%r31, %r30, 23;
	mov.b32 	%f125, %r31;
	ex2.approx.ftz.f32 	%f126, %f124;
	mul.f32 	%f127, %f126, %f125;
	add.f32 	%f128, %f116, %f127;
	sub.f32 	%f129, %f251, %f102;
	fma.rn.f32 	%f130, %f129, 0f3BBB989D, 0f3F000000;
	cvt.sat.f32.f32 	%f131, %f130;
	fma.rm.f32 	%f132, %f131, %f107, %f106;
	add.f32 	%f133, %f132, 0fCB40007F;
	neg.f32 	%f134, %f133;
	fma.rn.f32 	%f135, %f129, 0f3FB8AA3B, %f134;
	fma.rn.f32 	%f136, %f129, 0f32A57060, %f135;
	mov.b32 	%r32, %f132;
	shl.b32 	%r33, %r32, 23;
	mov.b32 	%f137, %r33;
	ex2.approx.ftz.f32 	%f138, %f136;
	mul.f32 	%f139, %f138, %f137;
	add.f32 	%f140, %f128, %f139;
	sub.f32 	%f141, %f253, %f102;
	fma.rn.f32 	%f142, %f141, 0f3BBB989D, 0f3F000000;
	cvt.sat.f32.f32 	%f143, %f142;
	fma.rm.f32 	%f144, %f143, %f107, %f106;
	add.f32 	%f145, %f144, 0fCB40007F;
	neg.f32 	%f146, %f145;
	fma.rn.f32 	%f147, %f141, 0f3FB8AA3B, %f146;
	fma.rn.f32 	%f148, %f141, 0f32A57060, %f147;
	mov.b32 	%r34, %f144;
	shl.b32 	%r35, %r34, 23;
	mov.b32 	%f149, %r35;
	ex2.approx.ftz.f32 	%f150, %f148;
	mul.f32 	%f151, %f150, %f149;
	add.f32 	%f152, %f140, %f151;
	sub.f32 	%f153, %f255, %f102;
	fma.rn.f32 	%f154, %f153, 0f3BBB989D, 0f3F000000;
	cvt.sat.f32.f32 	%f155, %f154;
	fma.rm.f32 	%f156, %f155, %f107, %f106;
	add.f32 	%f157, %f156, 0fCB40007F;
	neg.f32 	%f158, %f157;
	fma.rn.f32 	%f159, %f153, 0f3FB8AA3B, %f158;
	fma.rn.f32 	%f160, %f153, 0f32A57060, %f159;
	mov.b32 	%r36, %f156;
	shl.b32 	%r37, %r36, 23;
	mov.b32 	%f161, %r37;
	ex2.approx.ftz.f32 	%f162, %f160;
	mul.f32 	%f163, %f162, %f161;
	add.f32 	%f164, %f152, %f163;
	sub.f32 	%f165, %f257, %f102;
	fma.rn.f32 	%f166, %f165, 0f3BBB989D, 0f3F000000;
	cvt.sat.f32.f32 	%f167, %f166;
	fma.rm.f32 	%f168, %f167, %f107, %f106;
	add.f32 	%f169, %f168, 0fCB40007F;
	neg.f32 	%f170, %f169;
	fma.rn.f32 	%f171, %f165, 0f3FB8AA3B, %f170;
	fma.rn.f32 	%f172, %f165, 0f32A57060, %f171;
	mov.b32 	%r38, %f168;
	shl.b32 	%r39, %r38, 23;
	mov.b32 	%f173, %r39;
	ex2.approx.ftz.f32 	%f174, %f172;
	mul.f32 	%f175, %f174, %f173;
	add.f32 	%f176, %f164, %f175;
	sub.f32 	%f177, %f259, %f102;
	fma.rn.f32 	%f178, %f177, 0f3BBB989D, 0f3F000000;
	cvt.sat.f32.f32 	%f179, %f178;
	fma.rm.f32 	%f180, %f179, %f107, %f106;
	add.f32 	%f181, %f180, 0fCB40007F;
	neg.f32 	%f182, %f181;
	fma.rn.f32 	%f183, %f177, 0f3FB8AA3B, %f182;
	fma.rn.f32 	%f184, %f177, 0f32A57060, %f183;
	mov.b32 	%r40, %f180;
	shl.b32 	%r41, %r40, 23;
	mov.b32 	%f185, %r41;
	ex2.approx.ftz.f32 	%f186, %f184;
	mul.f32 	%f187, %f186, %f185;
	add.f32 	%f188, %f176, %f187;
	sub.f32 	%f189, %f261, %f102;
	fma.rn.f32 	%f190, %f189, 0f3BBB989D, 0f3F000000;
	cvt.sat.f32.f32 	%f191, %f190;
	fma.rm.f32 	%f192, %f191, %f107, %f106;
	add.f32 	%f193, %f192, 0fCB40007F;
	neg.f32 	%f194, %f193;
	fma.rn.f32 	%f195, %f189, 0f3FB8AA3B, %f194;
	fma.rn.f32 	%f196, %f189, 0f32A57060, %f195;
	mov.b32 	%r42, %f192;
	shl.b32 	%r43, %r42, 23;
	mov.b32 	%f197, %r43;
	ex2.approx.ftz.f32 	%f198, %f196;
	mul.f32 	%f199, %f198, %f197;
	add.f32 	%f200, %f188, %f199;
	sub.f32 	%f201, %f263, %f102;
	fma.rn.f32 	%f202, %f201, 0f3BBB989D, 0f3F000000;
	cvt.sat.f32.f32 	%f203, %f202;
	fma.rm.f32 	%f204, %f203, %f107, %f106;
	add.f32 	%f205, %f204, 0fCB40007F;
	neg.f32 	%f206, %f205;
	fma.rn.f32 	%f207, %f201, 0f3FB8AA3B, %f206;
	fma.rn.f32 	%f208, %f201, 0f32A57060, %f207;
	mov.b32 	%r44, %f204;
	shl.b32 	%r45, %r44, 23;
	mov.b32 	%f209, %r45;
	ex2.approx.ftz.f32 	%f210, %f208;
	mul.f32 	%f211, %f210, %f209;
	add.f32 	%f212, %f200, %f211;
	sub.f32 	%f213, %f265, %f102;
	fma.rn.f32 	%f214, %f213, 0f3BBB989D, 0f3F000000;
	cvt.sat.f32.f32 	%f215, %f214;
	fma.rm.f32 	%f216, %f215, %f107, %f106;
	add.f32 	%f217, %f216, 0fCB40007F;
	neg.f32 	%f218, %f217;
	fma.rn.f32 	%f219, %f213, 0f3FB8AA3B, %f218;
	fma.rn.f32 	%f220, %f213, 0f32A57060, %f219;
	mov.b32 	%r46, %f216;
	shl.b32 	%r47, %r46, 23;
	mov.b32 	%f221, %r47;
	ex2.approx.ftz.f32 	%f222, %f220;
	mul.f32 	%f223, %f222, %f221;
	add.f32 	%f224, %f212, %f223;
	sub.f32 	%f225, %f267, %f102;
	fma.rn.f32 	%f226, %f225, 0f3BBB989D, 0f3F000000;
	cvt.sat.f32.f32 	%f227, %f226;
	fma.rm.f32 	%f228, %f227, %f107, %f106;
	add.f32 	%f229, %f228, 0fCB40007F;
	neg.f32 	%f230, %f229;
	fma.rn.f32 	%f231, %f225, 0f3FB8AA3B, %f230;
	fma.rn.f32 	%f232, %f225, 0f32A57060, %f231;
	mov.b32 	%r48, %f228;
	shl.b32 	%r49, %r48, 23;
	mov.b32 	%f233, %r49;
	ex2.approx.ftz.f32 	%f234, %f232;
	mul.f32 	%f235, %f234, %f233;
	add.f32 	%f236, %f224, %f235;
	mov.b32 	%r50, %f236;
	shfl.sync.bfly.b32	%r51|%p31, %r50, 16, 31, -1;
	mov.b32 	%f237, %r51;
	add.f32 	%f238, %f236, %f237;
	mov.b32 	%r52, %f238;
	shfl.sync.bfly.b32	%r53|%p32, %r52, 8, 31, -1;
	mov.b32 	%f239, %r53;
	add.f32 	%f240, %f238, %f239;
	mov.b32 	%r54, %f240;
	shfl.sync.bfly.b32	%r55|%p33, %r54, 4, 31, -1;
	mov.b32 	%f241, %r55;
	add.f32 	%f242, %f240, %f241;
	mov.b32 	%r56, %f242;
	shfl.sync.bfly.b32	%r57|%p34, %r56, 2, 31, -1;
	mov.b32 	%f243, %r57;
	add.f32 	%f244, %f242, %f243;
	mov.b32 	%r58, %f244;
	shfl.sync.bfly.b32	%r59|%p35, %r58, 1, 31, -1;
	mov.b32 	%f245, %r59;
	add.f32 	%f246, %f244, %f245;
	div.rn.f32 	%f47, %f115, %f246;
	div.rn.f32 	%f48, %f127, %f246;
	div.rn.f32 	%f49, %f139, %f246;
	div.rn.f32 	%f50, %f151, %f246;
	div.rn.f32 	%f51, %f163, %f246;
	div.rn.f32 	%f52, %f175, %f246;
	div.rn.f32 	%f53, %f187, %f246;
	div.rn.f32 	%f54, %f199, %f246;
	div.rn.f32 	%f55, %f211, %f246;
	div.rn.f32 	%f56, %f223, %f246;
	div.rn.f32 	%f57, %f235, %f246;
	mad.lo.s64 	%rd42, %rd47, %rd25, %rd2;
	cvta.to.global.u64 	%rd43, %rd24;
	shl.b64 	%rd44, %rd42, 2;
	add.s64 	%rd19, %rd43, %rd44;
	@%p25 bra 	$L__BB97_28;
	st.global.f32 	[%rd19], %f47;
$L__BB97_28:
	setp.le.s64 	%p36, %rd27, %rd3;
	@%p36 bra 	$L__BB97_30;
	st.global.f32 	[%rd19+128], %f48;
$L__BB97_30:
	setp.le.s64 	%p37, %rd27, %rd4;
	@%p37 bra 	$L__BB97_32;
	st.global.f32 	[%rd19+256], %f49;
$L__BB97_32:
	setp.le.s64 	%p38, %rd27, %rd5;
	@%p38 bra 	$L__BB97_34;
	st.global.f32 	[%rd19+384], %f50;
$L__BB97_34:
	setp.le.s64 	%p39, %rd27, %rd6;
	@%p39 bra 	$L__BB97_36;
	st.global.f32 	[%rd19+512], %f51;
$L__BB97_36:
	setp.le.s64 	%p40, %rd27, %rd7;
	@%p40 bra 	$L__BB97_38;
	st.global.f32 	[%rd19+640], %f52;
$L__BB97_38:
	setp.le.s64 	%p41, %rd27, %rd8;
	@%p41 bra 	$L__BB97_40;
	st.global.f32 	[%rd19+768], %f53;
$L__BB97_40:
	setp.le.s64 	%p42, %rd27, %rd9;
	@%p42 bra 	$L__BB97_42;
	st.global.f32 	[%rd19+896], %f54;
$L__BB97_42:
	setp.le.s64 	%p43, %rd27, %rd10;
	@%p43 bra 	$L__BB97_44;
	st.global.f32 	[%rd19+1024], %f55;
$L__BB97_44:
	setp.le.s64 	%p44, %rd27, %rd11;
	@%p44 bra 	$L__BB97_46;
	st.global.f32 	[%rd19+1152], %f56;
$L__BB97_46:
	setp.le.s64 	%p45, %rd27, %rd12;
	@%p45 bra 	$L__BB97_48;
	st.global.f32 	[%rd19+1280], %f57;
$L__BB97_48:
	ld.param.u64 	%rd46, [_Z15SoftmaxWarpImplI24ElementwiseScaleMaskLoadIffbE11DirectStoreIffEfLi1ELi11ELi32ELi1ELb1EL9Algorithm0EEvT_T0_ll_param_2];
	add.s64 	%rd47, %rd47, %rd13;
	setp.lt.s64 	%p46, %rd47, %rd46;
	@%p46 bra 	$L__BB97_4;
$L__BB97_49:
	ret;

}
	// .globl	_Z15SoftmaxWarpImplI24ElementwiseScaleMaskLoadIffbE11DirectStoreIffEfLi1ELi12ELi32ELi1ELb0EL9Algorithm0EEvT_T0_ll
.visible .entry _Z15SoftmaxWarpImplI24ElementwiseScaleMaskLoadIffbE11DirectStoreIffEfLi1ELi12ELi32ELi1ELb0EL9Algorithm0EEvT_T0_ll(
	.param .align 8 .b8 _Z15SoftmaxWarpImplI24ElementwiseScaleMaskLoadIffbE11DirectStoreIffEfLi1ELi12ELi32ELi1ELb0EL9Algorithm0EEvT_T0_ll_param_0[32],
	.param .align 8 .b8 _Z15SoftmaxWarpImplI24ElementwiseScaleMaskLoadIffbE11DirectStoreIffEfLi1ELi12ELi32ELi1ELb0EL9Algorithm0EEvT_T0_ll_param_1[16],
	.param .u64 _Z15SoftmaxWarpImplI24ElementwiseScaleMaskLoadIffbE11DirectStoreIffEfLi1ELi12ELi32ELi1ELb0EL9Algorithm0EEvT_T0_ll_param_2,
	.param .u64 _Z15SoftmaxWarpImplI24ElementwiseScaleMaskLoadIffbE11DirectStoreIffEfLi1ELi12ELi32ELi1ELb0EL9Algorithm0EEvT_T0_ll_param_3
)
{
	.reg .pred 	%p<26>;
	.reg .b16 	%rs<13>;
	.reg .b32 	%r<52>;
	.reg .b32 	%f<229>;
	.reg .b64 	%rd<32>;

	ld.param.u64 	%rd14, [_Z15SoftmaxWarpImplI24ElementwiseScaleMaskLoadIffbE11DirectStoreIffEfLi1ELi12ELi32ELi1ELb0EL9Algorithm0EEvT_T0_ll_param_1+8];
	ld.param.u64 	%rd13, [_Z15SoftmaxWarpImplI24ElementwiseScaleMaskLoadIffbE11DirectStoreIffEfLi1ELi12ELi32ELi1ELb0EL9Algorithm0EEvT_T0_ll_param_1];
	ld.param.v2.f32 	{%f1, %f2}, [_Z15SoftmaxWarpImplI24ElementwiseScaleMaskLoadIffbE11DirectStoreIffEfLi1ELi12ELi32ELi1ELb0EL9Algorithm0EEvT_T0_ll_param_0+24];
	ld.param.u64 	%rd12, [_Z15SoftmaxWarpImplI24ElementwiseScaleMaskLoadIffbE11DirectStoreIffEfLi1ELi12ELi32ELi1ELb0EL9Algorithm0EEvT_T0_ll_param_0+16];
	ld.param.u64 	%rd11, [_Z15SoftmaxWarpImplI24ElementwiseScaleMaskLoadIffbE11DirectStoreIffEfLi1ELi12ELi32ELi1ELb0EL9Algorithm0EEvT_T0_ll_param_0+8];
	ld.param.u64 	%rd10, [_Z15SoftmaxWarpImplI24ElementwiseScaleMaskLoadIffbE11DirectStoreIffEfLi1ELi12ELi32ELi1ELb0EL9Algorithm0EEvT_T0_ll_param_0];
	ld.param.u64 	%rd15, [_Z15SoftmaxWarpImplI24ElementwiseScaleMaskLoadIffbE11DirectStoreIffEfLi1ELi12ELi32ELi1ELb0EL9Algorithm0EEvT_T0_ll_param_2];
	ld.param.u64 	%rd16, [_Z15SoftmaxWarpImplI24ElementwiseScaleMaskLoadIffbE11DirectStoreIffEfLi1ELi12ELi32ELi1ELb0EL9Algorithm0EEvT_T0_ll_param_3];
	setp.lt.s64 	%p1, %rd16, 385;
	@%p1 bra 	$L__BB98_2;
	mov.u64 	%rd17, $str;
	cvta.global.u64 	%rd18, %rd17;
	mov.u64 	%rd19, $str$1;
	cvta.global.u64 	%rd20, %rd19;
	mov.u64 	%rd21, __unnamed_99;
	cvta.global.u64 	%rd22, %rd21;
	{ // callseq 98, 0
	.param .b64 param0;
	st.param.b64 	[param0], %rd18;
	.param .b64 param1;
	st.param.b64 	[param1], %rd20;
	.param .b32 param2;
	st.param.b32 	[param2], 254;
	.param .b64 param3;
	st.param.b64 	[param3], %rd22;
	.param .b64 param4;
	st.param.b64 	[param4], 1;
	call.uni 
	__assertfail, 
	(
	param0, 
	param1, 
	param2, 
	param3, 
	param4
	);
	} // callseq 98
$L__BB98_2:
	mov.u32 	%r2, %ctaid.x;
	mov.u32 	%r3, %ntid.y;
	mov.u32 	%r4, %tid.y;
	mad.lo.s32 	%r5, %r2, %r3, %r4;
	mov.u32 	%r6, %nctaid.x;
	mul.lo.s32 	%r1, %r6, %r3;
	cvt.s64.s32 	%rd31, %r5;
	setp.le.s64 	%p2, %rd15, %rd31;
	@%p2 bra 	$L__BB98_5;
	mov.u32 	%r7, %tid.x;
	cvt.u64.u32 	%rd4, %r7;
	cvta.to.global.u64 	%rd5, %rd11;
	cvta.to.global.u64 	%rd6, %rd10;
	cvt.s64.s32 	%rd7, %r1;
$L__BB98_4:
	mad.lo.s64 	%rd23, %rd31, %rd12, %rd4;
	shl.b64 	%rd24, %rd23, 2;
	add.s64 	%rd25, %rd6, %rd24;
	ld.global.f32 	%f3, [%rd25];
	add.s64 	%rd26, %rd5, %rd23;
	ld.global.u8 	%rs1, [%rd26];
	setp.eq.s16 	%p3, %rs1, 0;
	mul.f32 	%f4, %f2, %f3;
	selp.f32 	%f5, %f1, %f4, %p3;
	max.f32 	%f6, %f5, 0fFF800000;
	ld.global.f32 	%f7, [%rd25+128];
	ld.global.u8 	%rs2, [%rd26+32];
	setp.eq.s16 	%p4, %rs2, 0;
	mul.f32 	%f8, %f2, %f7;
	selp.f32 	%f9, %f1, %f8, %p4;
	max.f32 	%f10, %f6, %f9;
	ld.global.f32 	%f11, [%rd25+256];
	ld.global.u8 	%rs3, [%rd26+64];
	setp.eq.s16 	%p5, %rs3, 0;
	mul.f32 	%f12, %f2, %f11;
	selp.f32 	%f13, %f1, %f12, %p5;
	max.f32 	%f14, %f10, %f13;
	ld.global.f32 	%f15, [%rd25+384];
	ld.global.u8 	%rs4, [%rd26+96];
	setp.eq.s16 	%p6, %rs4, 0;
	mul.f32 	%f16, %f2, %f15;
	selp.f32 	%f17, %f1, %f16, %p6;
	max.f32 	%f18, %f14, %f17;
	ld.global.f32 	%f19, [%rd25+512];
	ld.global.u8 	%rs5, [%rd26+128];
	setp.eq.s16 	%p7, %rs5, 0;
	mul.f32 	%f20, %f2, %f19;
	selp.f32 	%f21, %f1, %f20, %p7;
	max.f32 	%f22, %f18, %f21;
	ld.global.f32 	%f23, [%rd25+640];
	ld.global.u8 	%rs6, [%rd26+160];
	setp.eq.s16 	%p8, %rs6, 0;
	mul.f32 	%f24, %f2, %f23;
	selp.f32 	%f25, %f1, %f24, %p8;
	max.f32 	%f26, %f22, %f25;
	ld.global.f32 	%f27, [%rd25+768];
	ld.global.u8 	%rs7, [%rd26+192];
	setp.eq.s16 	%p9, %rs7, 0;
	mul.f32 	%f28, %f2, %f27;
	selp.f32 	%f29, %f1, %f28, %p9;
	max.f32 	%f30, %f26, %f29;
	ld.global.f32 	%f31, [%rd25+896];
	ld.global.u8 	%rs8, [%rd26+224];
	setp.eq.s16 	%p10, %rs8, 0;
	mul.f32 	%f32, %f2, %f31;
	selp.f32 	%f33, %f1, %f32, %p10;
	max.f32 	%f34, %f30, %f33;
	ld.global.f32 	%f35, [%rd25+1024];
	ld.global.u8 	%rs9, [%rd26+256];
	setp.eq.s16 	%p11, %rs9, 0;
	mul.f32 	%f36, %f2, %f35;
	selp.f32 	%f37, %f1, %f36, %p11;
	max.f32 	%f38, %f34, %f37;
	ld.global.f32 	%f39, [%rd25+1152];
	ld.global.u8 	%rs10, [%rd26+288];
	setp.eq.s16 	%p12, %rs10, 0;
	mul.f32 	%f40, %f2, %f39;
	selp.f32 	%f41, %f1, %f40, %p12;
	max.f32 	%f42, %f38, %f41;
	ld.global.f32 	%f43, [%rd25+1280];
	ld.global.u8 	%rs11, [%rd26+320];
	setp.eq.s16 	%p13, %rs11, 0;
	mul.f32 	%f44, %f2, %f43;
	selp.f32 	%f45, %f1, %f44, %p13;
	max.f32 	%f46, %f42, %f45;
	ld.global.f32 	%f47, [%rd25+1408];
	ld.global.u8 	%rs12, [%rd26+352];
	setp.eq.s16 	%p14, %rs12, 0;
	mul.f32 	%f48, %f2, %f47;
	selp.f32 	%f49, %f1, %f48, %p14;
	max.f32 	%f50, %f46, %f49;
	mov.b32 	%r8, %f50;
	shfl.sync.bfly.b32	%r9|%p15, %r8, 16, 31, -1;
	mov.b32 	%f51, %r9;
	max.f32 	%f52, %f50, %f51;
	mov.b32 	%r10, %f52;
	shfl.sync.bfly.b32	%r11|%p16, %r10, 8, 31, -1;
	mov.b32 	%f53, %r11;
	max.f32 	%f54, %f52, %f53;
	mov.b32 	%r12, %f54;
	shfl.sync.bfly.b32	%r13|%p17, %r12, 4, 31, -1;
	mov.b32 	%f55, %r13;
	max.f32 	%f56, %f54, %f55;
	mov.b32 	%r14, %f56;
	shfl.sync.bfly.b32	%r15|%p18, %r14, 2, 31, -1;
	mov.b32 	%f57, %r15;
	max.f32 	%f58, %f56, %f57;
	mov.b32 	%r16, %f58;
	shfl.sync.bfly.b32	%r17|%p19, %r16, 1, 31, -1;
	mov.b32 	%f59, %r17;
	max.f32 	%f60, %f58, %f59;
	sub.f32 	%f61, %f5, %f60;
	fma.rn.f32 	%f62, %f61, 0f3BBB989D, 0f3F000000;
	cvt.sat.f32.f32 	%f63, %f62;
	mov.f32 	%f64, 0f4B400001;
	mov.f32 	%f65, 0f437C0000;
	fma.rm.f32 	%f66, %f63, %f65, %f64;
	add.f32 	%f67, %f66, 0fCB40007F;
	neg.f32 	%f68, %f67;
	fma.rn.f32 	%f69, %f61, 0f3FB8AA3B, %f68;
	fma.rn.f32 	%f70, %f61, 0f32A57060, %f69;
	mov.b32 	%r18, %f66;
	shl.b32 	%r19, %r18, 23;
	mov.b32 	%f71, %r19;
	ex2.approx.ftz.f32 	%f72, %f70;
	mul.f32 	%f73, %f72, %f71;
	add.f32 	%f74, %f73, 0f00000000;
	sub.f32 	%f75, %f9, %f60;
	fma.rn.f32 	%f76, %f75, 0f3BBB989D, 0f3F000000;
	cvt.sat.f32.f32 	%f77, %f76;
	fma.rm.f32 	%f78, %f77, %f65, %f64;
	add.f32 	%f79, %f78, 0fCB40007F;
	neg.f32 	%f80, %f79;
	fma.rn.f32 	%f81, %f75, 0f3FB8AA3B, %f80;
	fma.rn.f32 	%f82, %f75, 0f32A57060, %f81;
	mov.b32 	%r20, %f78;
	shl.b32 	%r21, %r20, 23;
	mov.b32 	%f83, %r21;
	ex2.approx.ftz.f32 	%f84, %f82;
	mul.f32 	%f85, %f84, %f83;
	add.f32 	%f86, %f74, %f85;
	sub.f32 	%f87, %f13, %f60;
	fma.rn.f32 	%f88, %f87, 0f3BBB989D, 0f3F000000;
	cvt.sat.f32.f32 	%f89, %f88;
	fma.rm.f32 	%f90, %f89, %f65, %f64;
	add.f32 	%f91, %f90, 0fCB40007F;
	neg.f32 	%f92, %f91;
	fma.rn.f32 	%f93, %f87, 0f3FB8AA3B, %f92;
	fma.rn.f32 	%f94, %f87, 0f32A57060, %f93;
	mov.b32 	%r22, %f90;
	shl.b32 	%r23, %r22, 23;
	mov.b32 	%f95, %r23;
	ex2.approx.ftz.f32 	%f96, %f94;
	mul.f32 	%f97, %f96, %f95;
	add.f32 	%f98, %f86, %f97;
	sub.f32 	%f99, %f17, %f60;
	fma.rn.f32 	%f100, %f99, 0f3BBB989D, 0f3F000000;
	cvt.sat.f32.f32 	%f101, %f100;
	fma.rm.f32 	%f102, %f101, %f65, %f64;
	add.f32 	%f103, %f102, 0fCB40007F;
	neg.f32 	%f104, %f103;
	fma.rn.f32 	%f105, %f99, 0f3FB8AA3B, %f104;
	fma.rn.f32 	%f106, %f99, 0f32A57060, %f105;
	mov.b32 	%r24, %f102;
	shl.b32 	%r25, %r24, 23;
	mov.b32 	%f107, %r25;
	ex2.approx.ftz.f32 	%f108, %f106;
	mul.f32 	%f109, %f108, %f107;
	add.f32 	%f110, %f98, %f109;
	sub.f32 	%f111, %f21, %f60;
	fma.rn.f32 	%f112, %f111, 0f3BBB989D, 0f3F000000;
	cvt.sat.f32.f32 	%f113, %f112;
	fma.rm.f32 	%f114, %f113, %f65, %f64;
	add.f32 	%f115, %f114, 0fCB40007F;
	neg.f32 	%f116, %f115;
	fma.rn.f32 	%f117, %f111, 0f3FB8AA3B, %f116;
	fma.rn.f32 	%f118, %f111, 0f32A57060, %f117;
	mov.b32 	%r26, %f114;
	shl.b32 	%r27, %r26, 23;
	mov.b32 	%f119, %r27;
	ex2.approx.ftz.f32 	%f120, %f118;
	mul.f32 	%f121, %f120, %f119;
	add.f32 	%f122, %f110, %f121;
	sub.f32 	%f123, %f25, %f60;
	fma.rn.f32 	%f124, %f123, 0f3BBB989D, 0f3F000000;
	cvt.sat.f32.f32 	%f125, %f124;
	fma.rm.f32 	%f126, %f125, %f65, %f64;
	add.f32 	%f127, %f126, 0fCB40007F;
	neg.f32 	%f128, %f127;
	fma.rn.f32 	%f129, %f123, 0f3FB8AA3B, %f128;
	fma.rn.f32 	%f130, %f123, 0f32A57060, %f129;
	mov.b32 	%r28, %f126;
	shl.b32 	%r29, %r28, 23;
	mov.b32 	%f131, %r29;
	ex2.approx.ftz.f32 	%f132, %f130;
	mul.f32 	%f133, %f132, %f131;
	add.f32 	%f134, %f122, %f133;
	sub.f32 	%f135, %f29, %f60;
	fma.rn.f32 	%f136, %f135, 0f3BBB989D, 0f3F000000;
	cvt.sat.f32.f32 	%f137, %f136;
	fma.rm.f32 	%f138, %f137, %f65, %f64;
	add.f32 	%f139, %f138, 0fCB40007F;
	neg.f32 	%f140, %f139;
	fma.rn.f32 	%f141, %f135, 0f3FB8AA3B, %f140;
	fma.rn.f32 	%f142, %f135, 0f32A57060, %f141;
	mov.b32 	%r30, %f138;
	shl.b32 	%r31, %r30, 23;
	mov.b32 	%f143, %r31;
	ex2.approx.ftz.f32 	%f144, %f142;
	mul.f32 	%f145, %f144, %f143;
	add.f32 	%f146, %f134, %f145;
	sub.f32 	%f147, %f33, %f60;
	fma.rn.f32 	%f148, %f147, 0f3BBB989D, 0f3F000000;
	cvt.sat.f32.f32 	%f149, %f148;
	fma.rm.f32 	%f150, %f149, %f65, %f64;
	add.f32 	%f151, %f150, 0fCB40007F;
	neg.f32 	%f152, %f151;
	fma.rn.f32 	%f153, %f147, 0f3FB8AA3B, %f152;
	fma.rn.f32 	%f154, %f147, 0f32A57060, %f153;
	mov.b32 	%r32, %f150;
	shl.b32 	%r33, %r32, 23;
	mov.b32 	%f155, %r33;
	ex2.approx.ftz.f32 	%f156, %f154;
	mul.f32 	%f157, %f156, %f155;
	add.f32 	%f158, %f146, %f157;
	sub.f32 	%f159, %f37, %f60;
	fma.rn.f32 	%f160, %f159, 0f3BBB989D, 0f3F000000;
	cvt.sat.f32.f32 	%f161, %f160;
	fma.rm.f32 	%f162, %f161, %f65, %f64;
	add.f32 	%f163, %f162, 0fCB40007F;
	neg.f32 	%f164, %f163;
	fma.rn.f32 	%f165, %f159, 0f3FB8AA3B, %f164;
	fma.rn.f32 	%f166, %f159, 0f32A57060, %f165;
	mov.b32 	%r34, %f162;
	shl.b32 	%r35, %r34, 23;
	mov.b32 	%f167, %r35;
	ex2.approx.ftz.f32 	%f168, %f166;
	mul.f32 	%f169, %f168, %f167;
	add.f32 	%f170, %f158, %f169;
	sub.f32 	%f171, %f41, %f60;
	fma.rn.f32 	%f172, %f171, 0f3BBB989D, 0f3F000000;
	cvt.sat.f32.f32 	%f173, %f172;
	fma.rm.f32 	%f174, %f173, %f65, %f64;
	add.f32 	%f175, %f174, 0fCB40007F;
	neg.f32 	%f176, %f175;
	fma.rn.f32 	%f177, %f171, 0f3FB8AA3B, %f176;
	fma.rn.f32 	%f178, %f171, 0f32A57060, %f177;
	mov.b32 	%r36, %f174;
	shl.b32 	%r37, %r36, 23;
	mov.b32 	%f179, %r37;
	ex2.approx.ftz.f32 	%f180, %f178;
	mul.f32 	%f181, %f180, %f179;
	add.f32 	%f182, %f170, %f181;
	sub.f32 	%f183, %f45, %f60;
	fma.rn.f32 	%f184, %f183, 0f3BBB989D, 0f3F000000;
	cvt.sat.f32.f32 	%f185, %f184;
	fma.rm.f32 	%f186, %f185, %f65, %f64;
	add.f32 	%f187, %f186, 0fCB40007F;
	neg.f32 	%f188, %f187;
	fma.rn.f32 	%f189, %f183, 0f3FB8AA3B, %f188;
	fma.rn.f32 	%f190, %f183, 0f32A57060, %f189;
	mov.b32 	%r38, %f186;
	shl.b32 	%r39, %r38, 23;
	mov.b32 	%f191, %r39;
	ex2.approx.ftz.f32 	%f192, %f190;
	mul.f32 	%f193, %f192, %f191;
	add.f32 	%f194, %f182, %f193;
	sub.f32 	%f195, %f49, %f60;
	fma.rn.f32 	%f196, %f195, 0f3BBB989D, 0f3F000000;
	cvt.sat.f32.f32 	%f197, %f196;
	fma.rm.f32 	%f198, %f197, %f65, %f64;
	add.f32 	%f199, %f198, 0fCB40007F;
	neg.f32 	%f200, %f199;
	fma.rn.f32 	%f201, %f195, 0f3FB8AA3B, %f200;
	fma.rn.f32 	%f202, %f195, 0f32A57060, %f201;
	mov.b32 	%r40, %f198;
	shl.b32 	%r41, %r40, 23;
	mov.b32 	%f203, %r41;
	ex2.approx.ftz.f32 	%f204, %f202;
	mul.f32 	%f205, %f204, %f203;
	add.f32 	%f206, %f194, %f205;
	mov.b32 	%r42, %f206;
	shfl.sync.bfly.b32	%r43|%p20, %r42, 16, 31, -1;
	mov.b32 	%f207, %r43;
	add.f32 	%f208, %f206, %f207;
	mov.b32 	%r44, %f208;
	shfl.sync.bfly.b32	%r45|%p21, %r44, 8, 31, -1;
	mov.b32 	%f209, %r45;
	add.f32 	%f210, %f208, %f209;
	mov.b32 	%r46, %f210;
	shfl.sync.bfly.b32	%r47|%p22, %r46, 4, 31, -1;
	mov.b32 	%f211, %r47;
	add.f32 	%f212, %f210, %f211;
	mov.b32 	%r48, %f212;
	shfl.sync.bfly.b32	%r49|%p23, %r48, 2, 31, -1;
	mov.b32 	%f213, %r49;
	add.f32 	%f214, %f212, %f213;
	mov.b32 	%r50, %f214;
	shfl.sync.bfly.b32	%r51|%p24, %r50, 1, 31, -1;
	mov.b32 	%f215, %r51;
	add.f32 	%f216, %f214, %f215;
	div.rn.f32 	%f217, %f73, %f216;
	div.rn.f32 	%f218, %f85, %f216;
	div.rn.f32 	%f219, %f97, %f216;
	div.rn.f32 	%f220, %f109, %f216;
	div.rn.f32 	%f221, %f121, %f216;
	div.rn.f32 	%f222, %f133, %f216;
	div.rn.f32 	%f223, %f145, %f216;
	div.rn.f32 	%f224, %f157, %f216;
	div.rn.f32 	%f225, %f169, %f216;
	div.rn.f32 	%f226, %f181, %f216;
	div.rn.f32 	%f227, %f193, %f216;
	div.rn.f32 	%f228, %f205, %f216;
	mad.lo.s64 	%rd27, %rd31, %rd14, %rd4;
	cvta.to.global.u64 	%rd28, %rd13;
	shl.b64 	%rd29, %rd27, 2;
	add.s64 	%rd30, %rd28, %rd29;
	st.global.f32 	[%rd30], %f217;
	st.global.f32 	[%rd30+128], %f218;
	st.global.f32 	[%rd30+256], %f219;
	st.global.f32 	[%rd30+384], %f220;
	st.global.f32 	[%rd30+512], %f221;
	st.global.f32 	[%rd30+640], %f222;
	st.global.f32 	[%rd30+768], %f223;
	st.global.f32 	[%rd30+896], %f224;
	st.global.f32 	[%rd30+1024], %f225;
	st.global.f32 	[%rd30+1152], %f226;
	st.global.f32 	[%rd30+1280], %f227;
	st.global.f32 	[%rd30+1408], %f228;
	add.s64 	%rd31, %rd31, %rd7;
	setp.lt.s64 	%p25, %rd31, %rd15;
	@%p25 bra 	$L__BB98_4;
$L__BB98_5:
	ret;

}
	// .globl	_Z15SoftmaxWarpImplI24ElementwiseScaleMaskLoadIffbE11DirectStoreIffEfLi1ELi12ELi32ELi1ELb1EL9Algorithm0EEvT_T0_ll
.visible .entry _Z15SoftmaxWarpImplI24ElementwiseScaleMaskLoadIffbE11DirectStoreIffEfLi1ELi12ELi32ELi1ELb1EL9Algorithm0EEvT_T0_ll(
	.param .align 8 .b8 _Z15SoftmaxWarpImplI24ElementwiseScaleMaskLoadIffbE11DirectStoreIffEfLi1ELi12ELi32ELi1ELb1EL9Algorithm0EEvT_T0_ll_param_0[32],
	.param .align 8 .b8 _Z15SoftmaxWarpImplI24ElementwiseScaleMaskLoadIffbE11DirectStoreIffEfLi1ELi12ELi32ELi1ELb1EL9Algorithm0EEvT_T0_ll_param_1[16],
	.param .u64 _Z15SoftmaxWarpImplI24ElementwiseScaleMaskLoadIffbE11DirectStoreIffEfLi1ELi12ELi32ELi1ELb1EL9Algorithm0EEvT_T0_ll_param_2,
	.param .u64 _Z15SoftmaxWarpImplI24ElementwiseScaleMaskLoadIffbE11DirectStoreIffEfLi1ELi12ELi32ELi1ELb1EL9Algorithm0EEvT_T0_ll_param_3
)
{
	.reg .pred 	%p<50>;
	.reg .b16 	%rs<13>;
	.reg .b32 	%r<67>;
	.reg .b32 	%f<291>;
	.reg .b64 	%rd<51>;

	ld.param.u64 	%rd23, [_Z15SoftmaxWarpImplI24ElementwiseScaleMaskLoadIffbE11DirectStoreIffEfLi1ELi12ELi32ELi1ELb1EL9Algorithm0EEvT_T0_ll_param_1+8];
	ld.param.u64 	%rd22, [_Z15SoftmaxWarpImplI24ElementwiseScaleMaskLoadIffbE11DirectStoreIffEfLi1ELi12ELi32ELi1ELb1EL9Algorithm0EEvT_T0_ll_param_1];
	ld.param.v2.f32 	{%f63, %f64}, [_Z15SoftmaxWarpImplI24ElementwiseScaleMaskLoadIffbE11DirectStoreIffEfLi1ELi12ELi32ELi1ELb1EL9Algorithm0EEvT_T0_ll_param_0+24];
	ld.param.u64 	%rd21, [_Z15SoftmaxWarpImplI24ElementwiseScaleMaskLoadIffbE11DirectStoreIffEfLi1ELi12ELi32ELi1ELb1EL9Algorithm0EEvT_T0_ll_param_0+16];
	ld.param.u64 	%rd20, [_Z15SoftmaxWarpImplI24ElementwiseScaleMaskLoadIffbE11DirectStoreIffEfLi1ELi12ELi32ELi1ELb1EL9Algorithm0EEvT_T0_ll_param_0+8];
	ld.param.u64 	%rd19, [_Z15SoftmaxWarpImplI24ElementwiseScaleMaskLoadIffbE11DirectStoreIffEfLi1ELi12ELi32ELi1ELb1EL9Algorithm0EEvT_T0_ll_param_0];
	ld.param.u64 	%rd25, [_Z15SoftmaxWarpImplI24ElementwiseScaleMaskLoadIffbE11DirectStoreIffEfLi1ELi12ELi32ELi1ELb1EL9Algorithm0EEvT_T0_ll_param_3];
	setp.lt.s64 	%p1, %rd25, 385;
	@%p1 bra 	$L__BB99_2;
	mov.u64 	%rd26, $str;
	cvta.global.u64 	%rd27, %rd26;
	mov.u64 	%rd28, $str$1;
	cvta.global.u64 	%rd29, %rd28;
	mov.u64 	%rd30, __unnamed_100;
	cvta.global.u64 	%rd31, %rd30;
	{ // callseq 99, 0
	.param .b64 param0;
	st.param.b64 	[param0], %rd27;
	.param .b64 param1;
	st.param.b64 	[param1], %rd29;
	.param .b32 param2;
	st.param.b32 	[param2], 254;
	.param .b64 param3;
	st.param.b64 	[param3], %rd31;
	.param .b64 param4;
	st.param.b64 	[param4], 1;
	call.uni 
	__assertfail, 
	(
	param0, 
	param1, 
	param2, 
	param3, 
	param4
	);
	} // callseq 99
$L__BB99_2:
	ld.param.u64 	%rd48, [_Z15SoftmaxWarpImplI24ElementwiseScaleMaskLoadIffbE11DirectStoreIffEfLi1ELi12ELi32ELi1ELb1EL9Algorithm0EEvT_T0_ll_param_2];
	mov.u32 	%r1, %ctaid.x;
	mov.u32 	%r2, %ntid.y;
	mov.u32 	%r3, %tid.y;
	mad.lo.s32 	%r4, %r1, %r2, %r3;
	cvt.s64.s32 	%rd50, %r4;
	setp.le.s64 	%p2, %rd48, %rd50;
	@%p2 bra 	$L__BB99_53;
	mov.u32 	%r5, %tid.x;
	cvt.u64.u32 	%rd2, %r5;
	add.s32 	%r6, %r5, 32;
	cvt.u64.u32 	%rd3, %r6;
	add.s32 	%r7, %r5, 64;
	cvt.u64.u32 	%rd4, %r7;
	add.s32 	%r8, %r5, 96;
	cvt.u64.u32 	%rd5, %r8;
	add.s32 	%r9, %r5, 128;
	cvt.u64.u32 	%rd6, %r9;
	add.s32 	%r10, %r5, 160;
	cvt.u64.u32 	%rd7, %r10;
	add.s32 	%r11, %r5, 224;
	cvt.u64.u32 	%rd8, %r11;
	add.s32 	%r12, %r5, 256;
	cvt.u64.u32 	%rd9, %r12;
	add.s32 	%r13, %r5, 288;
	cvt.u64.u32 	%rd10, %r13;
	add.s32 	%r14, %r5, 320;
	cvt.u64.u32 	%rd11, %r14;
	add.s32 	%r15, %r5, 352;
	cvt.u64.u32 	%rd12, %r15;
	add.s32 	%r17, %r5, 192;
	mov.u32 	%r64, %nctaid.x;
	mul.lo.s32 	%r66, %r64, %r2;
$L__BB99_4:
	setp.le.s64 	%p3, %rd25, %rd2;
	mul.lo.s64 	%rd14, %rd50, %rd21;
	mov.f32 	%f267, 0fFF800000;
	mov.f32 	%f270, %f267;
	@%p3 bra 	$L__BB99_6;
	add.s64 	%rd32, %rd14, %rd2;
	cvta.to.global.u64 	%rd33, %rd19;
	shl.b64 	%rd34, %rd32, 2;
	add.s64 	%rd35, %rd33, %rd34;
	ld.global.f32 	%f66, [%rd35];
	cvta.to.global.u64 	%rd36, %rd20;
	add.s64 	%rd37, %rd36, %rd32;
	ld.global.u8 	%rs1, [%rd37];
	setp.eq.s16 	%p4, %rs1, 0;
	mul.f32 	%f67, %f64, %f66;
	selp.f32 	%f267, %f63, %f67, %p4;
	max.f32 	%f270, %f267, 0fFF800000;
$L__BB99_6:
	setp.le.s64 	%p5, %rd25, %rd3;
	add.s64 	%rd38, %rd14, %rd2;
	cvta.to.global.u64 	%rd39, %rd20;
	add.s64 	%rd15, %rd39, %rd38;
	cvta.to.global.u64 	%rd40, %rd19;
	shl.b64 	%rd41, %rd38, 2;
	add.s64 	%rd16, %rd40, %rd41;
	mov.f32 	%f269, 0fFF800000;
	@%p5 bra 	$L__BB99_8;
	ld.global.f32 	%f69, [%rd16+128];
	ld.global.u8 	%rs2, [%rd15+32];
	setp.eq.s16 	%p6, %rs2, 0;
	mul.f32 	%f70, %f64, %f69;
	selp.f32 	%f269, %f63, %f70, %p6;
	max.f32 	%f270, %f270, %f269;
$L__BB99_8:
	setp.le.s64 	%p7, %rd25, %rd4;
	mov.f32 	%f271, 0fFF800000;
	@%p7 bra 	$L__BB99_10;
	ld.global.f32 	%f72, [%rd16+256];
	ld.global.u8 	%rs3, [%rd15+64];
	setp.eq.s16 	%p8, %rs3, 0;
	mul.f32 	%f73, %f64, %f72;
	selp.f32 	%f271, %f63, %f73, %p8;
	max.f32 	%f270, %f270, %f271;
$L__BB99_10:
	setp.le.s64 	%p9, %rd25, %rd5;
	mov.f32 	%f273, 0fFF800000;
	@%p9 bra 	$L__BB99_12;
	ld.global.f32 	%f75, [%rd16+384];
	ld.global.u8 	%rs4, [%rd15+96];
	setp.eq.s16 	%p10, %rs4, 0;
	mul.f32 	%f76, %f64, %f75;
	selp.f32 	%f273, %f63, %f76, %p10;
	max.f32 	%f270, %f270, %f273;
$L__BB99_12:
	setp.le.s64 	%p11, %rd25, %rd6;
	mov.f32 	%f275, 0fFF800000;
	@%p11 bra 	$L__BB99_14;
	ld.global.f32 	%f78, [%rd16+512];
	ld.global.u8 	%rs5, [%rd15+128];
	setp.eq.s16 	%p12, %rs5, 0;
	mul.f32 	%f79, %f64, %f78;
	selp.f32 	%f275, %f63, %f79, %p12;
	max.f32 	%f270, %f270, %f275;
$L__BB99_14:
	setp.le.s64 	%p13, %rd25, %rd7;
	mov.f32 	%f277, 0fFF800000;
	@%p13 bra 	$L__BB99_16;
	ld.global.f32 	%f81, [%rd16+640];
	ld.global.u8 	%rs6, [%rd15+160];
	setp.eq.s16 	%p14, %rs6, 0;
	mul.f32 	%f82, %f64, %f81;
	selp.f32 	%f277, %f63, %f82, %p14;
	max.f32 	%f270, %f270, %f277;
$L__BB99_16:
	cvt.u64.u32 	%rd42, %r17;
	setp.le.s64 	%p15, %rd25, %rd42;
	mov.f32 	%f279, 0fFF800000;
	@%p15 bra 	$L__BB99_18;
	ld.global.f32 	%f84, [%rd16+768];
	ld.global.u8 	%rs7, [%rd15+192];
	setp.eq.s16 	%p16, %rs7, 0;
	mul.f32 	%f85, %f64, %f84;
	selp.f32 	%f279, %f63, %f85, %p16;
	max.f32 	%f270, %f270, %f279;
$L__BB99_18:
	setp.le.s64 	%p17, %rd25, %rd8;
	mov.f32 	%f281, 0fFF800000;
	@%p17 bra 	$L__BB99_20;
	ld.global.f32 	%f87, [%rd16+896];
	ld.global.u8 	%rs8, [%rd15+224];
	setp.eq.s16 	%p18, %rs8, 0;
	mul.f32 	%f88, %f64, %f87;
	selp.f32 	%f281, %f63, %f88, %p18;
	max.f32 	%f270, %f270, %f281;
$L__BB99_20:
	setp.le.s64 	%p19, %rd25, %rd9;
	mov.f32 	%f283, 0fFF800000;
	@%p19 bra 	$L__BB99_22;
	ld.global.f32 	%f90, [%rd16+1024];
	ld.global.u8 	%rs9, [%rd15+256];
	setp.eq.s16 	%p20, %rs9, 0;
	mul.f32 	%f91, %f64, %f90;
	selp.f32 	%f283, %f63, %f91, %p20;
	max.f32 	%f270, %f270, %f283;
$L__BB99_22:
	setp.le.s64 	%p21, %rd25, %rd10;
	mov.f32 	%f285, 0fFF800000;
	@%p21 bra 	$L__BB99_24;
	ld.global.f32 	%f93, [%rd16+1152];
	ld.global.u8 	%rs10, [%rd15+288];
	setp.eq.s16 	%p22, %rs10, 0;
	mul.f32 	%f94, %f64, %f93;
	selp.f32 	%f285, %f63, %f94, %p22;
	max.f32 	%f270, %f270, %f285;
$L__BB99_24:
	setp.le.s64 	%p23, %rd25, %rd11;
	mov.f32 	%f287, 0fFF800000;
	@%p23 bra 	$L__BB99_26;
	ld.global.f32 	%f96, [%rd16+1280];
	ld.global.u8 	%rs11, [%rd15+320];
	setp.eq.s16 	%p24, %rs11, 0;
	mul.f32 	%f97, %f64, %f96;
	selp.f32 	%f287, %f63, %f97, %p24;
	max.f32 	%f270, %f270, %f287;
$L__BB99_26:
	setp.le.s64 	%p25, %rd25, %rd12;
	mov.f32 	%f289, 0fFF800000;
	@%p25 bra 	$L__BB99_28;
	ld.global.f32 	%f99, [%rd16+1408];
	ld.global.u8 	%rs12, [%rd15+352];
	setp.eq.s16 	%p26, %rs12, 0;
	mul.f32 	%f100, %f64, %f99;
	selp.f32 	%f289, %f63, %f100, %p26;
	max.f32 	%f270, %f270, %f289;
$L__BB99_28:
	setp.le.s64 	%p27, %rd25, %rd2;
	mov.b32 	%r18, %f270;
	shfl.sync.bfly.b32	%r19|%p28, %r18, 16, 31, -1;
	mov.b32 	%f101, %r19;
	max.f32 	%f102, %f270, %f101;
	mov.b32 	%r20, %f102;
	shfl.sync.bfly.b32	%r21|%p29, %r20, 8, 31, -1;
	mov.b32 	%f103, %r21;
	max.f32 	%f104, %f102, %f103;
	mov.b32 	%r22, %f104;
	shfl.sync.bfly.b32	%r23|%p30, %r22, 4, 31, -1;
	mov.b32 	%f105, %r23;
	max.f32 	%f106, %f104, %f105;
	mov.b32 	%r24, %f106;
	shfl.sync.bfly.b32	%r25|%p31, %r24, 2, 31, -1;
	mov.b32 	%f107, %r25;
	max.f32 	%f108, %f106, %f107;
	mov.b32 	%r26, %f108;
	shfl.sync.bfly.b32	%r27|%p32, %r26, 1, 31, -1;
	mov.b32 	%f109, %r27;
	max.f32 	%f110, %f108, %f109;
	sub.f32 	%f111, %f267, %f110;
	fma.rn.f32 	%f112, %f111, 0f3BBB989D, 0f3F000000;
	cvt.sat.f32.f32 	%f113, %f112;
	mov.f32 	%f114, 0f4B400001;
	mov.f32 	%f115, 0f437C0000;
	fma.rm.f32 	%f116, %f113, %f115, %f114;
	add.f32 	%f117, %f116, 0fCB40007F;
	neg.f32 	%f118, %f117;
	fma.rn.f32 	%f119, %f111, 0f3FB8AA3B, %f118;
	fma.rn.f32 	%f120, %f111, 0f32A57060, %f119;
	mov.b32 	%r28, %f116;
	shl.b32 	%r29, %r28, 23;
	mov.b32 	%f121, %r29;
	ex2.approx.ftz.f32 	%f122, %f120;
	mul.f32 	%f123, %f122, %f121;
	add.f32 	%f124, %f123, 0f00000000;
	sub.f32 	%f125, %f269, %f110;
	fma.rn.f32 	%f126, %f125, 0f3BBB989D, 0f3F000000;
	cvt.sat.f32.f32 	%f127, %f126;
	fma.rm.f32 	%f128, %f127, %f115, %f114;
	add.f32 	%f129, %f128, 0fCB40007F;
	neg.f32 	%f130, %f129;
	fma.rn.f32 	%f131, %f125, 0f3FB8AA3B, %f130;
	fma.rn.f32 	%f132, %f125, 0f32A57060, %f131;
	mov.b32 	%r30, %f128;
	shl.b32 	%r31, %r30, 23;
	mov.b32 	%f133, %r31;
	ex2.approx.ftz.f32 	%f134, %f132;
	mul.f32 	%f135, %f134, %f133;
	add.f32 	%f136, %f124, %f135;
	sub.f32 	%f137, %f271, %f110;
	fma.rn.f32 	%f138, %f137, 0f3BBB989D, 0f3F000000;
	cvt.sat.f32.f32 	%f139, %f138;
	fma.rm.f32 	%f140, %f139, %f115, %f114;
	add.f32 	%f141, %f140, 0fCB40007F;
	neg.f32 	%f142, %f141;
	fma.rn.f32 	%f143, %f137, 0f3FB8AA3B, %f142;
	fma.rn.f32 	%f144, %f137, 0f32A57060, %f143;
	mov.b32 	%r32, %f140;
	shl.b32 	%r33, %r32, 23;
	mov.b32 	%f145, %r33;
	ex2.approx.ftz.f32 	%f146, %f144;
	mul.f32 	%f147, %f146, %f145;
	add.f32 	%f148, %f136, %f147;
	sub.f32 	%f149, %f273, %f110;
	fma.rn.f32 	%f150, %f149, 0f3BBB989D, 0f3F000000;
	cvt.sat.f32.f32 	%f151, %f150;
	fma.rm.f32 	%f152, %f151, %f115, %f114;
	add.f32 	%f153, %f152, 0fCB40007F;
	neg.f32 	%f154, %f153;
	fma.rn.f32 	%f155, %f149, 0f3FB8AA3B, %f154;
	fma.rn.f32 	%f156, %f149, 0f32A57060, %f155;
	mov.b32 	%r34, %f152;
	shl.b32 	%r35, %r34, 23;
	mov.b32 	%f157, %r35;
	ex2.approx.ftz.f32 	%f158, %f156;
	mul.f32 	%f159, %f158, %f157;
	add.f32 	%f160, %f148, %f159;
	sub.f32 	%f161, %f275, %f110;
	fma.rn.f32 	%f162, %f161, 0f3BBB989D, 0f3F000000;
	cvt.sat.f32.f32 	%f163, %f162;
	fma.rm.f32 	%f164, %f163, %f115, %f114;
	add.f32 	%f165, %f164, 0fCB40007F;
	neg.f32 	%f166, %f165;
	fma.rn.f32 	%f167, %f161, 0f3FB8AA3B, %f166;
	fma.rn.f32 	%f168, %f161, 0f32A57060, %f167;
	mov.b32 	%r36, %f164;
	shl.b32 	%r37, %r36, 23;
	mov.b32 	%f169, %r37;
	ex2.approx.ftz.f32 	%f170, %f168;
	mul.f32 	%f171, %f170, %f169;
	add.f32 	%f172, %f160, %f171;
	sub.f32 	%f173, %f277, %f110;
	fma.rn.f32 	%f174, %f173, 0f3BBB989D, 0f3F000000;
	cvt.sat.f32.f32 	%f175, %f174;
	fma.rm.f32 	%f176, %f175, %f115, %f114;
	add.f32 	%f177, %f176, 0fCB40007F;
	neg.f32 	%f178, %f177;
	fma.rn.f32 	%f179, %f173, 0f3FB8AA3B, %f178;
	fma.rn.f32 	%f180, %f173, 0f32A57060, %f179;
	mov.b32 	%r38, %f176;
	shl.b32 	%r39, %r38, 23;
	mov.b32 	%f181, %r39;
	ex2.approx.ftz.f32 	%f182, %f180;
	mul.f32 	%f183, %f182, %f181;
	add.f32 	%f184, %f172, %f183;
	sub.f32 	%f185, %f279, %f110;
	fma.rn.f32 	%f186, %f185, 0f3BBB989D, 0f3F000000;
	cvt.sat.f32.f32 	%f187, %f186;
	fma.rm.f32 	%f188, %f187, %f115, %f114;
	add.f32 	%f189, %f188, 0fCB40007F;
	neg.f32 	%f190, %f189;
	fma.rn.f32 	%f191, %f185, 0f3FB8AA3B, %f190;
	fma.rn.f32 	%f192, %f185, 0f32A57060, %f191;
	mov.b32 	%r40, %f188;
	shl.b32 	%r41, %r40, 23;
	mov.b32 	%f193, %r41;
	ex2.approx.ftz.f32 	%f194, %f192;
	mul.f32 	%f195, %f194, %f193;
	add.f32 	%f196, %f184, %f195;
	sub.f32 	%f197, %f281, %f110;
	fma.rn.f32 	%f198, %f197, 0f3BBB989D, 0f3F000000;
	cvt.sat.f32.f32 	%f199, %f198;
	fma.rm.f32 	%f200, %f199, %f115, %f114;
	add.f32 	%f201, %f200, 0fCB40007F;
	neg.f32 	%f202, %f201;
	fma.rn.f32 	%f203, %f197, 0f3FB8AA3B, %f202;
	fma.rn.f32 	%f204, %f197, 0f32A57060, %f203;
	mov.b32 	%r42, %f200;
	shl.b32 	%r43, %r42, 23;
	mov.b32 	%f205, %r43;
	ex2.approx.ftz.f32 	%f206, %f204;
	mul.f32 	%f207, %f206, %f205;
	add.f32 	%f208, %f196, %f207;
	sub.f32 	%f209, %f283, %f110;
	fma.rn.f32 	%f210, %f209, 0f3BBB989D, 0f3F000000;
	cvt.sat.f32.f32 	%f211, %f210;
	fma.rm.f32 	%f212, %f211, %f115, %f114;
	add.f32 	%f213, %f212, 0fCB40007F;
	neg.f32 	%f214, %f213;
	fma.rn.f32 	%f215, %f209, 0f3FB8AA3B, %f214;
	fma.rn.f32 	%f216, %f209, 0f32A57060, %f215;
	mov.b32 	%r44, %f212;
	shl.b32 	%r45, %r44, 23;
	mov.b32 	%f217, %r45;
	ex2.approx.ftz.f32 	%f218, %f216;
	mul.f32 	%f219, %f218, %f217;
	add.f32 	%f220, %f208, %f219;
	sub.f32 	%f221, %f285, %f110;
	fma.rn.f32 	%f222, %f221, 0f3BBB989D, 0f3F000000;
	cvt.sat.f32.f32 	%f223, %f222;
	fma.rm.f32 	%f224, %f223, %f115, %f114;
	add.f32 	%f225, %f224, 0fCB40007F;
	neg.f32 	%f226, %f225;
	fma.rn.f32 	%f227, %f221, 0f3FB8AA3B, %f226;
	fma.rn.f32 	%f228, %f221, 0f32A57060, %f227;
	mov.b32 	%r46, %f224;
	shl.b32 	%r47, %r46, 23;
	mov.b32 	%f229, %r47;
	ex2.approx.ftz.f32 	%f230, %f228;
	mul.f32 	%f231, %f230, %f229;
	add.f32 	%f232, %f220, %f231;
	sub.f32 	%f233, %f287, %f110;
	fma.rn.f32 	%f234, %f233, 0f3BBB989D, 0f3F000000;
	cvt.sat.f32.f32 	%f235, %f234;
	fma.rm.f32 	%f236, %f235, %f115, %f114;
	add.f32 	%f237, %f236, 0fCB40007F;
	neg.f32 	%f238, %f237;
	fma.rn.f32 	%f239, %f233, 0f3FB8AA3B, %f238;
	fma.rn.f32 	%f240, %f233, 0f32A57060, %f239;
	mov.b32 	%r48, %f236;
	shl.b32 	%r49, %r48, 23;
	mov.b32 	%f241, %r49;
	ex2.approx.ftz.f32 	%f242, %f240;
	mul.f32 	%f243, %f242, %f241;
	add.f32 	%f244, %f232, %f243;
	sub.f32 	%f245, %f289, %f110;
	fma.rn.f32 	%f246, %f245, 0f3BBB989D, 0f3F000000;
	cvt.sat.f32.f32 	%f247, %f246;
	fma.rm.f32 	%f248, %f247, %f115, %f114;
	add.f32 	%f249, %f248, 0fCB40007F;
	neg.f32 	%f250, %f249;
	fma.rn.f32 	%f251, %f245, 0f3FB8AA3B, %f250;
	fma.rn.f32 	%f252, %f245, 0f32A57060, %f251;
	mov.b32 	%r50, %f248;
	shl.b32 	%r51, %r50, 23;
	mov.b32 	%f253, %r51;
	ex2.approx.ftz.f32 	%f254, %f252;
	mul.f32 	%f255, %f254, %f253;
	add.f32 	%f256, %f244, %f255;
	mov.b32 	%r52, %f256;
	shfl.sync.bfly.b32	%r53|%p33, %r52, 16, 31, -1;
	mov.b32 	%f257, %r53;
	add.f32 	%f258, %f256, %f257;
	mov.b32 	%r54, %f258;
	shfl.sync.bfly.b32	%r55|%p34, %r54, 8, 31, -1;
	mov.b32 	%f259, %r55;
	add.f32 	%f260, %f258, %f259;
	mov.b32 	%r56, %f260;
	shfl.sync.bfly.b32	%r57|%p35, %r56, 4, 31, -1;
	mov.b32 	%f261, %r57;
	add.f32 	%f262, %f260, %f261;
	mov.b32 	%r58, %f262;
	shfl.sync.bfly.b32	%r59|%p36, %r58, 2, 31, -1;
	mov.b32 	%f263, %r59;
	add.f32 	%f264, %f262, %f263;
	mov.b32 	%r60, %f264;
	shfl.sync.bfly.b32	%r61|%p37, %r60, 1, 31, -1;
	mov.b32 	%f265, %r61;
	add.f32 	%f266, %f264, %f265;
	div.rn.f32 	%f51, %f123, %f266;
	div.rn.f32 	%f52, %f135, %f266;
	div.rn.f32 	%f53, %f147, %f266;
	div.rn.f32 	%f54, %f159, %f266;
	div.rn.f32 	%f55, %f171, %f266;
	div.rn.f32 	%f56, %f183, %f266;
	div.rn.f32 	%f57, %f195, %f266;
	div.rn.f32 	%f58, %f207, %f266;
	div.rn.f32 	%f59, %f219, %f266;
	div.rn.f32 	%f60, %f231, %f266;
	div.rn.f32 	%f61, %f243, %f266;
	div.rn.f32 	%f62, %f255, %f266;
	mad.lo.s64 	%rd43, %rd50, %rd23, %rd2;
	cvta.to.global.u64 	%rd44, %rd22;
	shl.b64 	%rd45, %rd43, 2;
	add.s64 	%rd17, %rd44, %rd45;
	@%p27 bra 	$L__BB99_30;
	st.global.f32 	[%rd17], %f51;
$L__BB99_30:
	setp.le.s64 	%p38, %rd25, %rd3;
	@%p38 bra 	$L__BB99_32;
	st.global.f32 	[%rd17+128], %f52;
$L__BB99_32:
	setp.le.s64 	%p39, %rd25, %rd4;
	@%p39 bra 	$L__BB99_34;
	st.global.f32 	[%rd17+256], %f53;
$L__BB99_34:
	setp.le.s64 	%p40, %rd25, %rd5;
	@%p40 bra 	$L__BB99_36;
	st.global.f32 	[%rd17+384], %f54;
$L__BB99_36:
	setp.le.s64 	%p41, %rd25, %rd6;
	@%p41 bra 	$L__BB99_38;
	st.global.f32 	[%rd17+512], %f55;
$L__BB99_38:
	setp.le.s64 	%p42, %rd25, %rd7;
	@%p42 bra 	$L__BB99_40;
	st.global.f32 	[%rd17+640], %f56;
$L__BB99_40:
	cvt.u64.u32 	%rd46, %r17;
	setp.le.s64 	%p43, %rd25, %rd46;
	@%p43 bra 	$L__BB99_42;
	st.global.f32 	[%rd17+768], %f57;
$L__BB99_42:
	setp.le.s64 	%p44, %rd25, %rd8;
	@%p44 bra 	$L__BB99_44;
	st.global.f32 	[%rd17+896], %f58;
$L__BB99_44:
	setp.le.s64 	%p45, %rd25, %rd9;
	@%p45 bra 	$L__BB99_46;
	st.global.f32 	[%rd17+1024], %f59;
$L__BB99_46:
	setp.le.s64 	%p46, %rd25, %rd10;
	@%p46 bra 	$L__BB99_48;
	st.global.f32 	[%rd17+1152], %f60;
$L__BB99_48:
	setp.le.s64 	%p47, %rd25, %rd11;
	@%p47 bra 	$L__BB99_50;
	st.global.f32 	[%rd17+1280], %f61;
$L__BB99_50:
	setp.le.s64 	%p48, %rd25, %rd12;
	@%p48 bra 	$L__BB99_52;
	st.global.f32 	[%rd17+1408], %f62;
$L__BB99_52:
	ld.param.u64 	%rd49, [_Z15SoftmaxWarpImplI24ElementwiseScaleMaskLoadIffbE11DirectStoreIffEfLi1ELi12ELi32ELi1ELb1EL9Algorithm0EEvT_T0_ll_param_2];
	cvt.s64.s32 	%rd47, %r66;
	add.s64 	%rd50, %rd50, %rd47;
	setp.lt.s64 	%p49, %rd50, %rd49;
	@%p49 bra 	$L__BB99_4;
$L__BB99_53:
	ret;

}
	// .globl	_Z15SoftmaxWarpImplI24ElementwiseScaleMaskLoadIffbE11DirectStoreIffEfLi1ELi13ELi32ELi1ELb0EL9Algorithm0EEvT_T0_ll
.visible .entry _Z15SoftmaxWarpImplI24ElementwiseScaleMaskLoadIffbE11DirectStoreIffEfLi1ELi13ELi32ELi1ELb0EL9Algorithm0EEvT_T0_ll(
	.param .align 8 .b8 _Z15SoftmaxWarpImplI24ElementwiseScaleMaskLoadIffbE11DirectStoreIffEfLi1ELi13ELi32ELi1ELb0EL9Algorithm0EEvT_T0_ll_param_0[32],
	.param .align 8 .b8 _Z15SoftmaxWarpImplI24ElementwiseScaleMaskLoadIffbE11DirectStoreIffEfLi1ELi13ELi32ELi1ELb0EL9Algorithm0EEvT_T0_ll_param_1[16],
	.param .u64 _Z15SoftmaxWarpImplI24ElementwiseScaleMaskLoadIffbE11DirectStoreIffEfLi1ELi13ELi32ELi1ELb0EL9Algorithm0EEvT_T0_ll_param_2,
	.param .u64 _Z15SoftmaxWarpImplI24ElementwiseScaleMaskLoadIffbE11DirectStoreIffEfLi1ELi13ELi32ELi1ELb0EL9Algorithm0EEvT_T0_ll_param_3
)
{
	.reg .pred 	%p<27>;
	.reg .b16 	%rs<14>;
	.reg .b32 	%r<54>;
	.reg .b32 	%f<246>;
	.reg .b64 	%rd<32>;

	ld.param.u64 	%rd14, [_Z15SoftmaxWarpImplI24ElementwiseScaleMaskLoadIffbE11DirectStoreIffEfLi1ELi13ELi32ELi1ELb0EL9Algorithm0EEvT_T0_ll_param_1+8];
	ld.param.u64 	%rd13, [_Z15SoftmaxWarpImplI24ElementwiseScaleMaskLoadIffbE11DirectStoreIffEfLi1ELi13ELi32ELi1ELb0EL9Algorithm0EEvT_T0_ll_param_1];
	ld.param.v2.f32 	{%f1, %f2}, [_Z15SoftmaxWarpImplI24ElementwiseScaleMaskLoadIffbE11DirectStoreIffEfLi1ELi13ELi32ELi1ELb0EL9Algorithm0EEvT_T0_ll_param_0+24];
	ld.param.u64 	%rd12, [_Z15SoftmaxWarpImplI24ElementwiseScaleMaskLoadIffbE11DirectStoreIffEfLi1ELi13ELi32ELi1ELb0EL9Algorithm0EEvT_T0_ll_param_0+16];
	ld.param.u64 	%rd11, [_Z15SoftmaxWarpImplI24ElementwiseScaleMaskLoadIffbE11DirectStoreIffEfLi1ELi13ELi32ELi1ELb0EL9Algorithm0EEvT_T0_ll_param_0+8];
	ld.param.u64 	%rd10, [_Z15SoftmaxWarpImplI24ElementwiseScaleMaskLoadIffbE11DirectStoreIffEfLi1ELi13ELi32ELi1ELb0EL9Algorithm0EEvT_T0_ll_param_0];
	ld.param.u64 	%rd15, [_Z15SoftmaxWarpImplI24ElementwiseScaleMaskLoadIffbE11DirectStoreIffEfLi1ELi13ELi32ELi1ELb0EL9Algorithm0EEvT_T0_ll_param_2];
	ld.param.u64 	%rd16, [_Z15SoftmaxWarpImplI24ElementwiseScaleMaskLoadIffbE11DirectStoreIffEfLi1ELi13ELi32ELi1ELb0EL9Algorithm0EEvT_T0_ll_param_3];
	setp.lt.s64 	%p1, %rd16, 417;
	@%p1 bra 	$L__BB100_2;
	mov.u64 	%rd17, $str;
	cvta.global.u64 	%rd18, %rd17;
	mov.u64 	%rd19, $str$1;
	cvta.global.u64 	%rd20, %rd19;
	mov.u64 	%rd21, __unnamed_101;
	cvta.global.u64 	%rd22, %rd21;
	{ // callseq 100, 0
	.param .b64 param0;
	st.param.b64 	[param0], %rd18;
	.param .b64 param1;
	st.param.b64 	[param1], %rd20;
	.param .b32 param2;
	st.param.b32 	[param2], 254;
	.param .b64 param3;
	st.param.b64 	[param3], %rd22;
	.param .b64 param4;
	st.param.b64 	[param4], 1;
	call.uni 
	__assertfail, 
	(
	param0, 
	param1, 
	param2, 
	param3, 
	param4
	);
	} // callseq 100
$L__BB100_2:
	mov.u32 	%r2, %ctaid.x;
	mov.u32 	%r3, %ntid.y;
	mov.u32 	%r4, %tid.y;
	mad.lo.s32 	%r5, %r2, %r3, %r4;
	mov.u32 	%r6, %nctaid.x;
	mul.lo.s32 	%r1, %r6, %r3;
	cvt.s64.s32 	%rd31, %r5;
	setp.le.s64 	%p2, %rd15, %rd31;
	@%p2 bra 	$L__BB100_5;
	mov.u32 	%r7, %tid.x;
	cvt.u64.u32 	%rd4, %r7;
	cvta.to.global.u64 	%rd5, %rd11;
	cvta.to.global.u64 	%rd6, %rd10;
	cvt.s64.s32 	%rd7, %r1;
$L__BB100_4:
	mad.lo.s64 	%rd23, %rd31, %rd12, %rd4;
	shl.b64 	%rd24, %rd23, 2;
	add.s64 	%rd25, %rd6, %rd24;
	ld.global.f32 	%f3, [%rd25];
	add.s64 	%rd26, %rd5, %rd23;
	ld.global.u8 	%rs1, [%rd26];
	setp.eq.s16 	%p3, %rs1, 0;
	mul.f32 	%f4, %f2, %f3;
	selp.f32 	%f5, %f1, %f4, %p3;
	max.f32 	%f6, %f5, 0fFF800000;
	ld.global.f32 	%f7, [%rd25+128];
	ld.global.u8 	%rs2, [%rd26+32];
	setp.eq.s16 	%p4, %rs2, 0;
	mul.f32 	%f8, %f2, %f7;
	selp.f32 	%f9, %f1, %f8, %p4;
	max.f32 	%f10, %f6, %f9;
	ld.global.f32 	%f11, [%rd25+256];
	ld.global.u8 	%rs3, [%rd26+64];
	setp.eq.s16 	%p5, %rs3, 0;
	mul.f32 	%f12, %f2, %f11;
	selp.f32 	%f13, %f1, %f12, %p5;
	max.f32 	%f14, %f10, %f13;
	ld.global.f32 	%f15, [%rd25+384];
	ld.global.u8 	%rs4, [%rd26+96];
	setp.eq.s16 	%p6, %rs4, 0;
	mul.f32 	%f16, %f2, %f15;
	selp.f32 	%f17, %f1, %f16, %p6;
	max.f32 	%f18, %f14, %f17;
	ld.global.f32 	%f19, [%rd25+512];
	ld.global.u8 	%rs5, [%rd26+128];
	setp.eq.s16 	%p7, %rs5, 0;
	mul.f32 	%f20, %f2, %f19;
	selp.f32 	%f21, %f1, %f20, %p7;
	max.f32 	%f22, %f18, %f21;
	ld.global.f32 	%f23, [%rd25+640];
	ld.global.u8 	%rs6, [%rd26+160];
	setp.eq.s16 	%p8, %rs6, 0;
	mul.f32 	%f24, %f2, %f23;
	selp.f32 	%f25, %f1, %f24, %p8;
	max.f32 	%f26, %f22, %f25;
	ld.global.f32 	%f27, [%rd25+768];
	ld.global.u8 	%rs7, [%rd26+192];
	setp.eq.s16 	%p9, %rs7, 0;
	mul.f32 	%f28, %f2, %f27;
	selp.f32 	%f29, %f1, %f28, %p9;
	max.f32 	%f30, %f26, %f29;
	ld.global.f32 	%f31, [%rd25+896];
	ld.global.u8 	%rs8, [%rd26+224];
	setp.eq.s16 	%p10, %rs8, 0;
	mul.f32 	%f32, %f2, %f31;
	selp.f32 	%f33, %f1, %f32, %p10;
	max.f32 	%f34, %f30, %f33;
	ld.global.f32 	%f35, [%rd25+1024];
	ld.global.u8 	%rs9, [%rd26+256];
	setp.eq.s16 	%p11, %rs9, 0;
	mul.f32 	%f36, %f2, %f35;
	selp.f32 	%f37, %f1, %f36, %p11;
	max.f32 	%f38, %f34, %f37;
	ld.global.f32 	%f39, [%rd25+1152];
	ld.global.u8 	%rs10, [%rd26+288];
	setp.eq.s16 	%p12, %rs10, 0;
	mul.f32 	%f40, %f2, %f39;
	selp.f32 	%f41, %f1, %f40, %p12;
	max.f32 	%f42, %f38, %f41;
	ld.global.f32 	%f43, [%rd25+1280];
	ld.global.u8 	%rs11, [%rd26+320];
	setp.eq.s16 	%p13, %rs11, 0;
	mul.f32 	%f44, %f2, %f43;
	selp.f32 	%f45, %f1, %f44, %p13;
	max.f32 	%f46, %f42, %f45;
	ld.global.f32 	%f47, [%rd25+1408];
	ld.global.u8 	%rs12, [%rd26+352];
	setp.eq.s16 	%p14, %rs12, 0;
	mul.f32 	%f48, %f2, %f47;
	selp.f32 	%f49, %f1, %f48, %p14;
	max.f32 	%f50, %f46, %f49;
	ld.global.f32 	%f51, [%rd25+1536];
	ld.global.u8 	%rs13, [%rd26+384];
	setp.eq.s16 	%p15, %rs13, 0;
	mul.f32 	%f52, %f2, %f51;
	selp.f32 	%f53, %f1, %f52, %p15;
	max.f32 	%f54, %f50, %f53;
	mov.b32 	%r8, %f54;
	shfl.sync.bfly.b32	%r9|%p16, %r8, 16, 31, -1;
	mov.b32 	%f55, %r9;
	max.f32 	%f56, %f54, %f55;
	mov.b32 	%r10, %f56;
	shfl.sync.bfly.b32	%r11|%p17, %r10, 8, 31, -1;
	mov.b32 	%f57, %r11;
	max.f32 	%f58, %f56, %f57;
	mov.b32 	%r12, %f58;
	shfl.sync.bfly.b32	%r13|%p18, %r12, 4, 31, -1;
	mov.b32 	%f59, %r13;
	max.f32 	%f60, %f58, %f59;
	mov.b32 	%r14, %f60;
	shfl.sync.bfly.b32	%r15|%p19, %r14, 2, 31, -1;
	mov.b32 	%f61, %r15;
	max.f32 	%f62, %f60, %f61;
	mov.b32 	%r16, %f62;
	shfl.sync.bfly.b32	%r17|%p20, %r16, 1, 31, -1;
	mov.b32 	%f63, %r17;
	max.f32 	%f64, %f62, %f63;
	sub.f32 	%f65, %f5, %f64;
	fma.rn.f32 	%f66, %f65, 0f3BBB989D, 0f3F000000;
	cvt.sat.f32.f32 	%f67, %f66;
	mov.f32 	%f68, 0f4B400001;
	mov.f32 	%f69, 0f437C0000;
	fma.rm.f32 	%f70, %f67, %f69, %f68;
	add.f32 	%f71, %f70, 0fCB40007F;
	neg.f32 	%f72, %f71;
	fma.rn.f32 	%f73, %f65, 0f3FB8AA3B, %f72;
	fma.rn.f32 	%f74, %f65, 0f32A57060, %f73;
	mov.b32 	%r18, %f70;
	shl.b32 	%r19, %r18, 23;
	mov.b32 	%f75, %r19;
	ex2.approx.ftz.f32 	%f76, %f74;
	mul.f32 	%f77, %f76, %f75;
	add.f32 	%f78, %f77, 0f00000000;
	sub.f32 	%f79, %f9, %f64;
	fma.rn.f32 	%f80, %f79, 0f3BBB989D, 0f3F000000;
	cvt.sat.f32.f32 	%f81, %f80;
	fma.rm.f32 	%f82, %f81, %f69, %f68;
	add.f32 	%f83, %f82, 0fCB40007F;
	neg.f32 	%f84, %f83;
	fma.rn.f32 	%f85, %f79, 0f3FB8AA3B, %f84;
	fma.rn.f32 	%f86, %f79, 0f32A57060, %f85;
	mov.b32 	%r20, %f82;
	shl.b32 	%r21, %r20, 23;
	mov.b32 	%f87, %r21;
	ex2.approx.ftz.f32 	%f88, %f86;
	mul.f32 	%f89, %f88, %f87;
	add.f32 	%f90, %f78, %f89;
	sub.f32 	%f91, %f13, %f64;
	fma.rn.f32 	%f92, %f91, 0f3BBB989D, 0f3F000000;
	cvt.sat.f32.f32 	%f93, %f92;
	fma.rm.f32 	%f94, %f93, %f69, %f68;
	add.f32 	%f95, %f94, 0fCB40007F;
	neg.f32 	%f96, %f95;
	fma.rn.f32 	%f97, %f91, 0f3FB8AA3B, %f96;
	fma.rn.f32 	%f98, %f91, 0f32A57060, %f97;
	mov.b32 	%r22, %f94;
	shl.b32 	%r23, %r22, 23;
	mov.b32 	%f99, %r23;
	ex2.approx.ftz.f32 	%f100, %f98;
	mul.f32 	%f101, %f100, %f99;
	add.f32 	%f102, %f90, %f101;
	sub.f32 	%f103, %f17, %f64;
	fma.rn.f32 	%f104, %f103, 0f3BBB989D, 0f3F000000;
	cvt.sat.f32.f32 	%f105, %f104;
	fma.rm.f32 	%f106, %f105, %f69, %f68;
	add.f32 	%f107, %f106, 0fCB40007F;
	neg.f32 	%f108, %f107;
	fma.rn.f32 	%f109, %f103, 0f3FB8AA3B, %f108;
	fma.rn.f32 	%f110, %f103, 0f32A57060, %f109;
	mov.b32 	%r24, %f106;
	shl.b32 	%r25, %r24, 23;
	mov.b32 	%f111, %r25;
	ex2.approx.ftz.f32 	%f112, %f110;
	mul.f32 	%f113, %f112, %f111;
	add.f32 	%f114, %f102, %f113;
	sub.f32 	%f115, %f21, %f64;
	fma.rn.f32 	%f116, %f115, 0f3BBB989D, 0f3F000000;
	cvt.sat.f32.f32 	%f117, %f116;
	fma.rm.f32 	%f118, %f117, %f69, %f68;
	add.f32 	%f119, %f118, 0fCB40007F;
	neg.f32 	%f120, %f119;
	fma.rn.f32 	%f121, %f115, 0f3FB8AA3B, %f120;
	fma.rn.f32 	%f122, %f115, 0f32A57060, %f121;
	mov.b32 	%r26, %f118;
	shl.b32 	%r27, %r26, 23;
	mov.b32 	%f123, %r27;
	ex2.approx.ftz.f32 	%f124, %f122;
	mul.f32 	%f125, %f124, %f123;
	add.f32 	%f126, %f114, %f125;
	sub.f32 	%f127, %f25, %f64;
	fma.rn.f32 	%f128, %f127, 0f3BBB989D, 0f3F000000;
	cvt.sat.f32.f32 	%f129, %f128;
	fma.rm.f32 	%f130, %f129, %f69, %f68;
	add.f32 	%f131, %f130, 0fCB40007F;
	neg.f32 	%f132, %f131;
	fma.rn.f32 	%f133, %f127, 0f3FB8AA3B, %f132;
	fma.rn.f32 	%f134, %f127, 0f32A57060, %f133;
	mov.b32 	%r28, %f130;
	shl.b32 	%r29, %r28, 23;
	mov.b32 	%f135, %r29;
	ex2.approx.ftz.f32 	%f136, %f134;
	mul.f32 	%f137, %f136, %f135;
	add.f32 	%f138, %f126, %f137;
	sub.f32 	%f139, %f29, %f64;
	fma.rn.f32 	%f140, %f139, 0f3BBB989D, 0f3F000000;
	cvt.sat.f32.f32 	%f141, %f140;
	fma.rm.f32 	%f142, %f141, %f69, %f68;
	add.f32 	%f143, %f142, 0fCB40007F;
	neg.f32 	%f144, %f143;
	fma.rn.f32 	%f145, %f139, 0f3FB8AA3B, %f144;
	fma.rn.f32 	%f146, %f139, 0f32A57060, %f145;
	mov.b32 	%r30, %f142;
	shl.b32 	%r31, %r30, 23;
	mov.b32 	%f147, %r31;
	ex2.approx.ftz.f32 	%f148, %f146;
	mul.f32 	%f149, %f148, %f147;
	add.f32 	%f150, %f138, %f149;
	sub.f32 	%f151, %f33, %f64;
	fma.rn.f32 	%f152, %f151, 0f3BBB989D, 0f3F000000;
	cvt.sat.f32.f32 	%f153, %f152;
	fma.rm.f32 	%f154, %f153, %f69, %f68;
	add.f32 	%f155, %f154, 0fCB40007F;
	neg.f32 	%f156, %f155;
	fma.rn.f32 	%f157, %f151, 0f3FB8AA3B, %f156;
	fma.rn.f32 	%f158, %f151, 0f32A57060, %f157;
	mov.b32 	%r32, %f154;
	shl.b32 	%r33, %r32, 23;
	mov.b32 	%f159, %r33;
	ex2.approx.ftz.f32 	%f160, %f158;
	mul.f32 	%f161, %f160, %f159;
	add.f32 	%f162, %f150, %f161;
	sub.f32 	%f163, %f37, %f64;
	fma.rn.f32 	%f164, %f163, 0f3BBB989D, 0f3F000000;
	cvt.sat.f32.f32 	%f165, %f164;
	fma.rm.f32 	%f166, %f165, %f69, %f68;
	add.f32 	%f167, %f166, 0fCB40007F;
	neg.f32 	%f168, %f167;
	fma.rn.f32 	%f169, %f163, 0f3FB8AA3B, %f168;
	fma.rn.f32 	%f170, %f163, 0f32A57060, %f169;
	mov.b32 	%r34, %f166;
	shl.b32 	%r35, %r34, 23;
	mov.b32 	%f171, %r35;
	ex2.approx.ftz.f32 	%f172, %f170;
	mul.f32 	%f173, %f172, %f171;
	add.f32 	%f174, %f162, %f173;
	sub.f32 	%f175, %f41, %f64;
	fma.rn.f32 	%f176, %f175, 0f3BBB989D, 0f3F000000;
	cvt.sat.f32.f32 	%f177, %f176;
	fma.rm.f32 	%f178, %f177, %f69, %f68;
	add.f32 	%f179, %f178, 0fCB40007F;
	neg.f32 	%f180, %f179;
	fma.rn.f32 	%f181, %f175, 0f3FB8AA3B, %f180;
	fma.rn.f32 	%f182, %f175, 0f32A57060, %f181;
	mov.b32 	%r36, %f178;
	shl.b32 	%r37, %r36, 23;
	mov.b32 	%f183, %r37;
	ex2.approx.ftz.f32 	%f184, %f182;
	mul.f32 	%f185, %f184, %f183;
	add.f32 	%f186, %f174, %f185;
	sub.f32 	%f187, %f45, %f64;
	fma.rn.f32 	%f188, %f187, 0f3BBB989D, 0f3F000000;
	cvt.sat.f32.f32 	%f189, %f188;
	fma.rm.f32 	%f190, %f189, %f69, %f68;
	add.f32 	%f191, %f190, 0fCB40007F;
	neg.f32 	%f192, %f191;
	fma.rn.f32 	%f193, %f187, 0f3FB8AA3B, %f192;
	fma.rn.f32 	%f194, %f187, 0f32A57060, %f193;
	mov.b32 	%r38, %f190;
	shl.b32 	%r39, %r38, 23;
	mov.b32 	%f195, %r39;
	ex2.approx.ftz.f32 	%f196, %f194;
	mul.f32 	%f197, %f196, %f195;
	add.f32 	%f198, %f186, %f197;
	sub.f32 	%f199, %f49, %f64;
	fma.rn.f32 	%f200, %f199, 0f3BBB989D, 0f3F000000;
	cvt.sat.f32.f32 	%f201, %f200;
	fma.rm.f32 	%f202, %f201, %f69, %f68;
	add.f32 	%f203, %f202, 0fCB40007F;
	neg.f32 	%f204, %f203;
	fma.rn.f32 	%f205, %f199, 0f3FB8AA3B, %f204;
	fma.rn.f32 	%f206, %f199, 0f32A57060, %f205;
	mov.b32 	%r40, %f202;
	shl.b32 	%r41, %r40, 23;
	mov.b32 	%f207, %r41;
	ex2.approx.ftz.f32 	%f208, %f206;
	mul.f32 	%f209, %f208, %f207;
	add.f32 	%f210, %f198, %f209;
	sub.f32 	%f211, %f53, %f64;
	fma.rn.f32 	%f212, %f211, 0f3BBB989D, 0f3F000000;
	cvt.sat.f32.f32 	%f213, %f212;
	fma.rm.f32 	%f214, %f213, %f69, %f68;
	add.f32 	%f215, %f214, 0fCB40007F;
	neg.f32 	%f216, %f215;
	fma.rn.f32 	%f217, %f211, 0f3FB8AA3B, %f216;
	fma.rn.f32 	%f218, %f211, 0f32A57060, %f217;
	mov.b32 	%r42, %f214;
	shl.b32 	%r43, %r42, 23;
	mov.b32 	%f219, %r43;
	ex2.approx.ftz.f32 	%f220, %f218;
	mul.f32 	%f221, %f220, %f219;
	add.f32 	%f222, %f210, %f221;
	mov.b32 	%r44, %f222;
	shfl.sync.bfly.b32	%r45|%p21, %r44, 16, 31, -1;
	mov.b32 	%f223, %r45;
	add.f32 	%f224, %f222, %f223;
	mov.b32 	%r46, %f224;
	shfl.sync.bfly.b32	%r47|%p22, %r46, 8, 31, -1;
	mov.b32 	%f225, %r47;
	add.f32 	%f226, %f224, %f225;
	mov.b32 	%r48, %f226;
	shfl.sync.bfly.b32	%r49|%p23, %r48, 4, 31, -1;
	mov.b32 	%f227, %r49;
	add.f32 	%f228, %f226, %f227;
	mov.b32 	%r50, %f228;
	shfl.sync.bfly.b32	%r51|%p24, %r50, 2, 31, -1;
	mov.b32 	%f229, %r51;
	add.f32 	%f230, %f228, %f229;
	mov.b32 	%r52, %f230;
	shfl.sync.bfly.b32	%r53|%p25, %r52, 1, 31, -1;
	mov.b32 	%f231, %r53;
	add.f32 	%f232, %f230, %f231;
	div.rn.f32 	%f233, %f77, %f232;
	div.rn.f32 	%f234, %f89, %f232;
	div.rn.f32 	%f235, %f101, %f232;
	div.rn.f32 	%f236, %f113, %f232;
	div.rn.f32 	%f237, %f125, %f232;
	div.rn.f32 	%f238, %f137, %f232;
	div.rn.f32 	%f239, %f149, %f232;
	div.rn.f32 	%f240, %f161, %f232;
	div.rn.f32 	%f241, %f173, %f232;
	div.rn.f32 	%f242, %f185, %f232;
	div.rn.f32 	%f243, %f197, %f232;
	div.rn.f32 	%f244, %f209, %f232;
	div.rn.f32 	%f245, %f221, %f232;
	mad.lo.s64 	%rd27, %rd31, %rd14, %rd4;
	cvta.to.global.u64 	%rd28, %rd13;
	shl.b64 	%rd29, %rd27, 2;
	add.s64 	%rd30, %rd28, %rd29;
	st.global.f32 	[%rd30], %f233;
	st.global.f32 	[%rd30+128], %f234;
	st.global.f32 	[%rd30+256], %f235;
	st.global.f32 	[%rd30+384], %f236;
	st.global.f32 	[%rd30+512], %f237;
	st.global.f32 	[%rd30+640], %f238;
	st.global.f32 	[%rd30+768], %f239;
	st.global.f32 	[%rd30+896], %f240;
	st.global.f32 	[%rd30+1024], %f241;
	st.global.f32 	[%rd30+1152], %f242;
	st.global.f32 	[%rd30+1280], %f243;
	st.global.f32 	[%rd30+1408], %f244;
	st.global.f32 	[%rd30+1536], %f245;
	add.s64 	%rd31, %rd31, %rd7;
	setp.lt.s64 	%p26, %rd31, %rd15;
	@%p26 bra 	$L__BB100_4;
$L__BB100_5:
	ret;

}
	// .globl	_Z15SoftmaxWarpImplI24ElementwiseScaleMaskLoadIffbE11DirectStoreIffEfLi1ELi13ELi32ELi1ELb1EL9Algorithm0EEvT_T0_ll
.visible .entry _Z15SoftmaxWarpImplI24ElementwiseScaleMaskLoadIffbE11DirectStoreIffEfLi1ELi13ELi32ELi1ELb1EL9Algorithm0EEvT_T0_ll(
	.param .align 8 .b8 _Z15SoftmaxWarpImplI24ElementwiseScaleMaskLoadIffbE11DirectStoreIffEfLi1ELi13ELi32ELi1ELb1EL9Algorithm0EEvT_T0_ll_param_0[32],
	.param .align 8 .b8 _Z15SoftmaxWarpImplI24ElementwiseScaleMaskLoadIffbE11DirectStoreIffEfLi1ELi13ELi32ELi1ELb1EL9Algorithm0EEvT_T0_ll_param_1[16],
	.param .u64 _Z15SoftmaxWarpImplI24ElementwiseScaleMaskLoadIffbE11DirectStoreIffEfLi1ELi13ELi32ELi1ELb1EL9Algorithm0EEvT_T0_ll_param_2,
	.param .u64 _Z15SoftmaxWarpImplI24ElementwiseScaleMaskLoadIffbE11DirectStoreIffEfLi1ELi13ELi32ELi1ELb1EL9Algorithm0EEvT_T0_ll_param_3
)
{
	.reg .pred 	%p<53>;
	.reg .b16 	%rs<14>;
	.reg .b32 	%r<66>;
	.reg .b32 	%f<313>;
	.reg .b64 	%rd<47>;

	ld.param.v2.f32 	{%f68, %f69}, [_Z15SoftmaxWarpImplI24ElementwiseScaleMaskLoadIffbE11DirectStoreIffEfLi1ELi13ELi32ELi1ELb1EL9Algorithm0EEvT_T0_ll_param_0+24];
	ld.param.u64 	%rd29, [_Z15SoftmaxWarpImplI24ElementwiseScaleMaskLoadIffbE11DirectStoreIffEfLi1ELi13ELi32ELi1ELb1EL9Algorithm0EEvT_T0_ll_param_0+16];
	ld.param.u64 	%rd3, [_Z15SoftmaxWarpImplI24ElementwiseScaleMaskLoadIffbE11DirectStoreIffEfLi1ELi13ELi32ELi1ELb1EL9Algorithm0EEvT_T0_ll_param_1];
	ld.param.u64 	%rd4, [_Z15SoftmaxWarpImplI24ElementwiseScaleMaskLoadIffbE11DirectStoreIffEfLi1ELi13ELi32ELi1ELb1EL9Algorithm0EEvT_T0_ll_param_1+8];
	ld.param.u64 	%rd28, [_Z15SoftmaxWarpImplI24ElementwiseScaleMaskLoadIffbE11DirectStoreIffEfLi1ELi13ELi32ELi1ELb1EL9Algorithm0EEvT_T0_ll_param_0+8];
	ld.param.u64 	%rd27, [_Z15SoftmaxWarpImplI24ElementwiseScaleMaskLoadIffbE11DirectStoreIffEfLi1ELi13ELi32ELi1ELb1EL9Algorithm0EEvT_T0_ll_param_0];
	ld.param.u64 	%rd30, [_Z15SoftmaxWarpImplI24ElementwiseScaleMaskLoadIffbE11DirectStoreIffEfLi1ELi13ELi32ELi1ELb1EL9Algorithm0EEvT_T0_ll_param_2];
	ld.param.u64 	%rd31, [_Z15SoftmaxWarpImplI24ElementwiseScaleMaskLoadIffbE11DirectStoreIffEfLi1ELi13ELi32ELi1ELb1EL9Algorithm0EEvT_T0_ll_param_3];
	cvta.to.global.u64 	%rd1, %rd27;
	cvta.to.global.u64 	%rd2, %rd28;
	setp.lt.s64 	%p1, %rd31, 417;
	@%p1 bra 	$L__BB101_2;
	mov.u64 	%rd32, $str;
	cvta.global.u64 	%rd33, %rd32;
	mov.u64 	%rd34, $str$1;
	cvta.global.u64 	%rd35, %rd34;
	mov.u64 	%rd36, __unnamed_102;
	cvta.global.u64 	%rd37, %rd36;
	{ // callseq 101, 0
	.param .b64 param0;
	st.param.b64 	[param0], %rd33;
	.param .b64 param1;
	st.param.b64 	[param1], %rd35;
	.param .b32 param2;
	st.param.b32 	[param2], 254;
	.param .b64 param3;
	st.param.b64 	[param3], %rd37;
	.param .b64 param4;
	st.param.b64 	[param4], 1;
	call.uni 
	__assertfail, 
	(
	param0, 
	param1, 
	param2, 
	param3, 
	param4
	);
	} // callseq 101
$L__BB101_2:
	mov.u32 	%r2, %ctaid.x;
	mov.u32 	%r3, %ntid.y;
	mov.u32 	%r4, %tid.y;
	mad.lo.s32 	%r5, %r2, %r3, %r4;
	mov.u32 	%r6, %nctaid.x;
	mul.lo.s32 	%r1, %r6, %r3;
	cvt.s64.s32 	%rd46, %r5;
	setp.le.s64 	%p2, %rd30, %rd46;
	@%p2 bra 	$L__BB101_57;
	mov.u32 	%r7, %tid.x;
	cvt.u64.u32 	%rd6, %r7;
	add.s32 	%r8, %r7, 32;
	cvt.u64.u32 	%rd7, %r8;
	add.s32 	%r9, %r7, 64;
	cvt.u64.u32 	%rd8, %r9;
	add.s32 	%r10, %r7, 96;
	cvt.u64.u32 	%rd9, %r10;
	add.s32 	%r11, %r7, 128;
	cvt.u64.u32 	%rd10, %r11;
	add.s32 	%r12, %r7, 160;
	cvt.u64.u32 	%rd11, %r12;
	add.s32 	%r13, %r7, 192;
	cvt.u64.u32 	%rd12, %r13;
	add.s32 	%r14, %r7, 224;
	cvt.u64.u32 	%rd13, %r14;
	add.s32 	%r15, %r7, 256;
	cvt.u64.u32 	%rd14, %r15;
	add.s32 	%r16, %r7, 288;
	cvt.u64.u32 	%rd15, %r16;
	add.s32 	%r17, %r7, 320;
	cvt.u64.u32 	%rd16, %r17;
	add.s32 	%r18, %r7, 352;
	cvt.u64.u32 	%rd17, %r18;
	add.s32 	%r19, %r7, 384;
	cvt.u64.u32 	%rd18, %r19;
	cvta.to.global.u64 	%rd19, %rd3;
	cvt.s64.s32 	%rd20, %r1;
$L__BB101_4:
	setp.le.s64 	%p3, %rd31, %rd6;
	mul.lo.s64 	%rd22, %rd46, %rd29;
	mov.f32 	%f287, 0fFF800000;
	mov.f32 	%f290, %f287;
	@%p3 bra 	$L__BB101_6;
	add.s64 	%rd38, %rd22, %rd6;
	shl.b64 	%rd39, %rd38, 2;
	add.s64 	%rd40, %rd1, %rd39;
	ld.global.f32 	%f71, [%rd40];
	add.s64 	%rd41, %rd2, %rd38;
	ld.global.u8 	%rs1, [%rd41];
	setp.eq.s16 	%p4, %rs1, 0;
	mul.f32 	%f72, %f69, %f71;
	selp.f32 	%f287, %f68, %f72, %p4;
	max.f32 	%f290, %f287, 0fFF800000;
$L__BB101_6:
	setp.le.s64 	%p5, %rd31, %rd7;
	add.s64 	%rd42, %rd22, %rd6;
	add.s64 	%rd23, %rd2, %rd42;
	shl.b64 	%rd43, %rd42, 2;
	add.s64 	%rd24, %rd1, %rd43;
	mov.f32 	%f289, 0fFF800000;
	@%p5 bra 	$L__BB101_8;
	ld.global.f32 	%f74, [%rd24+128];
	ld.global.u8 	%rs2, [%rd23+32];
	setp.eq.s16 	%p6, %rs2, 0;
	mul.f32 	%f75, %f69, %f74;
	selp.f32 	%f289, %f68, %f75, %p6;
	max.f32 	%f290, %f290, %f289;
$L__BB101_8:
	setp.le.s64 	%p7, %rd31, %rd8;
	mov.f32 	%f291, 0fFF800000;
	@%p7 bra 	$L__BB101_10;
	ld.global.f32 	%f77, [%rd24+256];
	ld.global.u8 	%rs3, [%rd23+64];
	setp.eq.s16 	%p8, %rs3, 0;
	mul.f32 	%f78, %f69, %f77;
	selp.f32 	%f291, %f68, %f78, %p8;
	max.f32 	%f290, %f290, %f291;
$L__BB101_10:
	setp.le.s64 	%p9, %rd31, %rd9;
	mov.f32 	%f293, 0fFF800000;
	@%p9 bra 	$L__BB101_12;
	ld.global.f32 	%f80, [%rd24+384];
	ld.global.u8 	%rs4, [%rd23+96];
	setp.eq.s16 	%p10, %rs4, 0;
	mul.f32 	%f81, %f69, %f80;
	selp.f32 	%f293, %f68, %f81, %p10;
	max.f32 	%f290, %f290, %f293;
$L__BB101_12:
	setp.le.s64 	%p11, %rd31, %rd10;
	mov.f32 	%f295, 0fFF800000;
	@%p11 bra 	$L__BB101_14;
	ld.global.f32 	%f83, [%rd24+512];
	ld.global.u8 	%rs5, [%rd23+128];
	setp.eq.s16 	%p12, %rs5, 0;
	mul.f32 	%f84, %f69, %f83;
	selp.f32 	%f295, %f68, %f84, %p12;
	max.f32 	%f290, %f290, %f295;
$L__BB101_14:
	setp.le.s64 	%p13, %rd31, %rd11;
	mov.f32 	%f297, 0fFF800000;
	@%p13 bra 	$L__BB101_16;
	ld.global.f32 	%f86, [%rd24+640];
	ld.global.u8 	%rs6, [%rd23+160];
	setp.eq.s16 	%p14, %rs6, 0;
	mul.f32 	%f87, %f69, %f86;
	selp.f32 	%f297, %f68, %f87, %p14;
	max.f32 	%f290, %f290, %f297;
$L__BB101_16:
	setp.le.s64 	%p15, %rd31, %rd12;
	mov.f32 	%f299, 0fFF800000;
	@%p15 bra 	$L__BB101_18;
	ld.global.f32 	%f89, [%rd24+768];
	ld.global.u8 	%rs7, [%rd23+192];
	setp.eq.s16 	%p16, %rs7, 0;
	mul.f32 	%f90, %f69, %f89;
	selp.f32 	%f299, %f68, %f90, %p16;
	max.f32 	%f290, %f290, %f299;
$L__BB101_18:
	setp.le.s64 	%p17, %rd31, %rd13;
	mov.f32 	%f301, 0fFF800000;
	@%p17 bra 	$L__BB101_20;
	ld.global.f32 	%f92, [%rd24+896];
	ld.global.u8 	%rs8, [%rd23+224];
	setp.eq.s16 	%p18, %rs8, 0;
	mul.f32 	%f93, %f69, %f92;
	selp.f32 	%f301, %f68, %f93, %p18;
	max.f32 	%f290, %f290, %f301;
$L__BB101_20:
	setp.le.s64 	%p19, %rd31, %rd14;
	mov.f32 	%f303, 0fFF800000;
	@%p19 bra 	$L__BB101_22;
	ld.global.f32 	%f95, [%rd24+1024];
	ld.global.u8 	%rs9, [%rd23+256];
	setp.eq.s16 	%p20, %rs9, 0;
	mul.f32 	%f96, %f69, %f95;
	selp.f32 	%f303, %f68, %f96, %p20;
	max.f32 	%f290, %f290, %f303;
$L__BB101_22:
	setp.le.s64 	%p21, %rd31, %rd15;
	mov.f32 	%f305, 0fFF800000;
	@%p21 bra 	$L__BB101_24;
	ld.global.f32 	%f98, [%rd24+1152];
	ld.global.u8 	%rs10, [%rd23+288];
	setp.eq.s16 	%p22, %rs10, 0;
	mul.f32 	%f99, %f69, %f98;
	selp.f32 	%f305, %f68, %f99, %p22;
	max.f32 	%f290, %f290, %f305;
$L__BB101_24:
	setp.le.s64 	%p23, %rd31, %rd16;
	mov.f32 	%f307, 0fFF800000;
	@%p23 bra 	$L__BB101_26;
	ld.global.f32 	%f101, [%rd24+1280];
	ld.global.u8 	%rs11, [%rd23+320];
	setp.eq.s16 	%p24, %rs11, 0;
	mul.f32 	%f102, %f69, %f101;
	selp.f32 	%f307, %f68, %f102, %p24;
	max.f32 	%f290, %f290, %f307;
$L__BB101_26:
	setp.le.s64 	%p25, %rd31, %rd17;
	mov.f32 	%f309, 0fFF800000;
	@%p25 bra 	$L__BB101_28;
	ld.global.f32 	%f104, [%rd24+1408];
	ld.global.u8 	%rs12, [%rd23+352];
	setp.eq.s16 	%p26, %rs12, 0;
	mul.f32 	%f105, %f69, %f104;
	selp.f32 	%f309, %f68, %f105, %p26;
	max.f32 	%f290, %f290, %f309;
$L__BB101_28:
	setp.le.s64 	%p27, %rd31, %rd18;
	mov.f32 	%f311, 0fFF800000;
	@%p27 bra 	$L__BB101_30;
	ld.global.f32 	%f107, [%rd24+1536];
	ld.global.u8 	%rs13, [%rd23+384];
	setp.eq.s16 	%p28, %rs13, 0;
	mul.f32 	%f108, %f69, %f107;
	selp.f32 	%f311, %f68, %f108, %p28;
	max.f32 	%f290, %f290, %f311;
$L__BB101_30:
	setp.le.s64 	%p29, %rd31, %rd6;
	mov.b32 	%r20, %f290;
	shfl.sync.bfly.b32	%r21|%p30, %r20, 16, 31, -1;
	mov.b32 	%f109, %r21;
	max.f32 	%f110, %f290, %f109;
	mov.b32 	%r22, %f110;
	shfl.sync.bfly.b32	%r23|%p31, %r22, 8, 31, -1;
	mov.b32 	%f111, %r23;
	max.f32 	%f112, %f110, %f111;
	mov.b32 	%r24, %f112;
	shfl.sync.bfly.b32	%r25|%p32, %r24, 4, 31, -1;
	mov.b32 	%f113, %r25;
	max.f32 	%f114, %f112, %f113;
	mov.b32 	%r26, %f114;
	shfl.sync.bfly.b32	%r27|%p33, %r26, 2, 31, -1;
	mov.b32 	%f115, %r27;
	max.f32 	%f116, %f114, %f115;
	mov.b32 	%r28, %f116;
	shfl.sync.bfly.b32	%r29|%p34, %r28, 1, 31, -1;
	mov.b32 	%f117, %r29;
	max.f32 	%f118, %f116, %f117;
	sub.f32 	%f119, %f287, %f118;
	fma.rn.f32 	%f120, %f119, 0f3BBB989D, 0f3F000000;
	cvt.sat.f32.f32 	%f121, %f120;
	mov.f32 	%f122, 0f4B400001;
	mov.f32 	%f123, 0f437C0000;
	fma.rm.f32 	%f124, %f121, %f123, %f122;
	add.f32 	%f125, %f124, 0fCB40007F;
	neg.f32 	%f126, %f125;
	fma.rn.f32 	%f127, %f119, 0f3FB8AA3B, %f126;
	fma.rn.f32 	%f128, %f119, 0f32A57060, %f127;
	mov.b32 	%r30, %f124;
	shl.b32 	%r31, %r30, 23;
	mov.b32 	%f129, %r31;
	ex2.approx.ftz.f32 	%f130, %f128;
	mul.f32 	%f131, %f130, %f129;
	add.f32 	%f132, %f131, 0f00000000;
	sub.f32 	%f133, %f289, %f118;
	fma.rn.f32 	%f134, %f133, 0f3BBB989D, 0f3F000000;
	cvt.sat.f32.f32 	%f135, %f134;
	fma.rm.f32 	%f136, %f135, %f123, %f122;
	add.f32 	%f137, %f136, 0fCB40007F;
	neg.f32 	%f138, %f137;
	fma.rn.f32 	%f139, %f133, 0f3FB8AA3B, %f138;
	fma.rn.f32 	%f140, %f133, 0f32A57060, %f139;
	mov.b32 	%r32, %f136;
	shl.b32 	%r33, %r32, 23;
	mov.b32 	%f141, %r33;
	ex2.approx.ftz.f32 	%f142, %f140;
	mul.f32 	%f143, %f142, %f141;
	add.f32 	%f144, %f132, %f143;
	sub.f32 	%f145, %f291, %f118;
	fma.rn.f32 	%f146, %f145, 0f3BBB989D, 0f3F000000;
	cvt.sat.f32.f32 	%f147, %f146;
	fma.rm.f32 	%f148, %f147, %f123, %f122;
	add.f32 	%f149, %f148, 0fCB40007F;
	neg.f32 	%f150, %f149;
	fma.rn.f32 	%f151, %f145, 0f3FB8AA3B, %f150;
	fma.rn.f32 	%f152, %f145, 0f32A57060, %f151;
	mov.b32 	%r34, %f148;
	shl.b32 	%r35, %r34, 23;
	mov.b32 	%f153, %r35;
	ex2.approx.ftz.f32 	%f154, %f152;
	mul.f32 	%f155, %f154, %f153;
	add.f32 	%f156, %f144, %f155;
	sub.f32 	%f157, %f293, %f118;
	fma.rn.f32 	%f158, %f157, 0f3BBB989D, 0f3F000000;
	cvt.sat.f32.f32 	%f159, %f158;
	fma.rm.f32 	%f160, %f159, %f123, %f122;
	add.f32 	%f161, %f160, 0fCB40007F;
	neg.f32 	%f162, %f161;
	fma.rn.f32 	%f163, %f157, 0f3FB8AA3B, %f162;
	fma.rn.f32 	%f164, %f157, 0f32A57060, %f163;
	mov.b32 	%r36, %f160;
	shl.b32 	%r37, %r36, 23;
	mov.b32 	%f165, %r37;
	ex2.approx.ftz.f32 	%f166, %f164;
	mul.f32 	%f167, %f166, %f165;
	add.f32 	%f168, %f156, %f167;
	sub.f32 	%f169, %f295, %f118;
	fma.rn.f32 	%f170, %f169, 0f3BBB989D, 0f3F000000;
	cvt.sat.f32.f32 	%f171, %f170;
	fma.rm.f32 	%f172, %f171, %f123, %f122;
	add.f32 	%f173, %f172, 0fCB40007F;
	neg.f32 	%f174, %f173;
	fma.rn.f32 	%f175, %f169, 0f3FB8AA3B, %f174;
	fma.rn.f32 	%f176, %f169, 0f32A57060, %f175;
	mov.b32 	%r38, %f172;
	shl.b32 	%r39, %r38, 23;
	mov.b32 	%f177, %r39;
	ex2.approx.ftz.f32 	%f178, %f176;
	mul.f32 	%f179, %f178, %f177;
	add.f32 	%f180, %f168, %f179;
	sub.f32 	%f181, %f297, %f118;
	fma.rn.f32 	%f182, %f181, 0f3BBB989D, 0f3F000000;
	cvt.sat.f32.f32 	%f183, %f182;
	fma.rm.f32 	%f184, %f183, %f123, %f122;
	add.f32 	%f185, %f184, 0fCB40007F;
	neg.f32 	%f186, %f185;
	fma.rn.f32 	%f187, %f181, 0f3FB8AA3B, %f186;
	fma.rn.f32 	%f188, %f181, 0f32A57060, %f187;
	mov.b32 	%r40, %f184;
	shl.b32 	%r41, %r40, 23;
	mov.b32 	%f189, %r41;
	ex2.approx.ftz.f32 	%f190, %f188;
	mul.f32 	%f191, %f190, %f189;
	add.f32 	%f192, %f180, %f191;
	sub.f32 	%f193, %f299, %f118;
	fma.rn.f32 	%f194, %f193, 0f3BBB989D, 0f3F000000;
	cvt.sat.f32.f32 	%f195, %f194;
	fma.rm.f32 	%f196, %f195, %f123, %f122;
	add.f32 	%f197, %f196, 0fCB40007F;
	neg.f32 	%f198, %f197;
	fma.rn.f32 	%f199, %f193, 0f3FB8AA3B, %f198;
	fma.rn.f32 	%f200, %f193, 0f32A57060, %f199;
	mov.b32 	%r42, %f196;
	shl.b32 	%r43, %r42, 23;
	mov.b32 	%f201, %r43;
	ex2.approx.ftz.f32 	%f202, %f200;
	mul.f32 	%f203, %f202, %f201;
	add.f32 	%f204, %f192, %f203;
	sub.f32 	%f205, %f301, %f118;
	fma.rn.f32 	%f206, %f205, 0f3BBB989D, 0f3F000000;
	cvt.sat.f32.f32 	%f207, %f206;
	fma.rm.f32 	%f208, %f207, %f123, %f122;
	add.f32 	%f209, %f208, 0fCB40007F;
	neg.f32 	%f210, %f209;
	fma.rn.f32 	%f211, %f205, 0f3FB8AA3B, %f210;
	fma.rn.f32 	%f212, %f205, 0f32A57060, %f211;
	mov.b32 	%r44, %f208;
	shl.b32 	%r45, %r44, 23;
	mov.b32 	%f213, %r45;
	ex2.approx.ftz.f32 	%f214, %f212;
	mul.f32 	%f215, %f214, %f213;
	add.f32 	%f216, %f204, %f215;
	sub.f32 	%f217, %f303, %f118;
	fma.rn.f32 	%f218, %f217, 0f3BBB989D, 0f3F000000;
	cvt.sat.f32.f32 	%f219, %f218;
	fma.rm.f32 	%f220, %f219, %f123, %f122;
	add.f32 	%f221, %f220, 0fCB40007F;
	neg.f32 	%f222, %f221;
	fma.rn.f32 	%f223, %f217, 0f3FB8AA3B, %f222;
	fma.rn.f32 	%f224, %f217, 0f32A57060, %f223;
	mov.b32 	%r46, %f220;
	shl.b32 	%r47, %r46, 23;
	mov.b32 	%f225, %r47;
	ex2.approx.ftz.f32 	%f226, %f224;
	mul.f32 	%f227, %f226, %f225;
	add.f32 	%f228, %f216, %f227;
	sub.f32 	%f229, %f305, %f118;
	fma.rn.f32 	%f230, %f229, 0f3BBB989D, 0f3F000000;
	cvt.sat.f32.f32 	%f231, %f230;
	fma.rm.f32 	%f232, %f231, %f123, %f122;
	add.f32 	%f233, %f232, 0fCB40007F;
	neg.f32 	%f234, %f233;
	fma.rn.f32 	%f235, %f229, 0f3FB8AA3B, %f234;
	fma.rn.f32 	%f236, %f229, 0f32A57060, %f235;
	mov.b32 	%r48, %f232;
	shl.b32 	%r49, %r48, 23;
	mov.b32 	%f237, %r49;
	ex2.approx.ftz.f32 	%f238, %f236;
	mul.f32 	%f239, %f238, %f237;
	add.f32 	%f240, %f228, %f239;
	sub.f32 	%f241, %f307, %f118;
	fma.rn.f32 	%f242, %f241, 0f3BBB989D, 0f3F000000;
	cvt.sat.f32.f32 	%f243, %f242;
	fma.rm.f32 	%f244, %f243, %f123, %f122;
	add.f32 	%f245, %f244, 0fCB40007F;
	neg.f32 	%f246, %f245;
	fma.rn.f32 	%f247, %f241, 0f3FB8AA3B, %f246;
	fma.rn.f32 	%f248, %f241, 0f32A57060, %f247;
	mov.b32 	%r50, %f244;
	shl.b32 	%r51, %r50, 23;
	mov.b32 	%f249, %r51;
	ex2.approx.ftz.f32 	%f250, %f248;
	mul.f32 	%f251, %f250, %f249;
	add.f32 	%f252, %f240, %f251;
	sub.f32 	%f253, %f309, %f118;
	fma.rn.f32 	%f254, %f253, 0f3BBB989D, 0f3F000000;
	cvt.sat.f32.f32 	%f255, %f254;
	fma.rm.f32 	%f256, %f255, %f123, %f122;
	add.f32 	%f257, %f256, 0fCB40007F;
	neg.f32 	%f258, %f257;
	fma.rn.f32 	%f259, %f253, 0f3FB8AA3B, %f258;
	fma.rn.f32 	%f260, %f253, 0f32A57060, %f259;
	mov.b32 	%r52, %f256;
	shl.b32 	%r53, %r52, 23;
	mov.b32 	%f261, %r53;
	ex2.approx.ftz.f32 	%f262, %f260;
	mul.f32 	%f263, %f262, %f261;
	add.f32 	%f264, %f252, %f263;
	sub.f32 	%f265, %f311, %f118;
	fma.rn.f32 	%f266, %f265, 0f3BBB989D, 0f3F000000;
	cvt.sat.f32.f32 	%f267, %f266;
	fma.rm.f32 	%f268, %f267, %f123, %f122;
	add.f32 	%f269, %f268, 0fCB40007F;
	neg.f32 	%f270, %f269;
	fma.rn.f32 	%f271, %f265, 0f3FB8AA3B, %f270;
	fma.rn.f32 	%f272, %f265, 0f32A57060, %f271;
	mov.b32 	%r54, %f268;
	shl.b32 	%r55, %r54, 23;
	mov.b32 	%f273, %r55;
	ex2.approx.ftz.f32 	%f274, %f272;
	mul.f32 	%f275, %f274, %f273;
	add.f32 	%f276, %f264, %f275;
	mov.b32 	%r56, %f276;
	shfl.sync.bfly.b32	%r57|%p35, %r56, 16, 31, -1;
	mov.b32 	%f277, %r57;
	add.f32 	%f278, %f276, %f277;
	mov.b32 	%r58, %f278;
	shfl.sync.bfly.b32	%r59|%p36, %r58, 8, 31, -1;
	mov.b32 	%f279, %r59;
	add.f32 	%f280, %f278, %f279;
	mov.b32 	%r60, %f280;
	shfl.sync.bfly.b32	%r61|%p37, %r60, 4, 31, -1;
	mov.b32 	%f281, %r61;
	add.f32 	%f282, %f280, %f281;
	mov.b32 	%r62, %f282;
	shfl.sync.bfly.b32	%r63|%p38, %r62, 2, 31, -1;
	mov.b32 	%f283, %r63;
	add.f32 	%f284, %f282, %f283;
	mov.b32 	%r64, %f284;
	shfl.sync.bfly.b32	%r65|%p39, %r64, 1, 31, -1;
	mov.b32 	%f285, %r65;
	add.f32 	%f286, %f284, %f285;
	div.rn.f32 	%f55, %f131, %f286;
	div.rn.f32 	%f56, %f143, %f286;
	div.rn.f32 	%f57, %f155, %f286;
	div.rn.f32 	%f58, %f167, %f286;
	div.rn.f32 	%f59, %f179, %f286;
	div.rn.f32 	%f60, %f191, %f286;
	div.rn.f32 	%f61, %f203, %f286;
	div.rn.f32 	%f62, %f215, %f286;
	div.rn.f32 	%f63, %f227, %f286;
	div.rn.f32 	%f64, %f239, %f286;
	div.rn.f32 	%f65, %f251, %f286;
	div.rn.f32 	%f66, %f263, %f286;
	div.rn.f32 	%f67, %f275, %f286;
	mad.lo.s64 	%rd44, %rd46, %rd4, %rd6;
	shl.b64 	%rd45, %rd44, 2;
	add.s64 	%rd25, %rd19, %rd45;
	@%p29 bra 	$L__BB101_32;
	st.global.f32 	[%rd25], %f55;
$L__BB101_32:
	setp.le.s64 	%p40, %rd31, %rd7;
	@%p40 bra 	$L__BB101_34;
	st.global.f32 	[%rd25+128], %f56;
$L__BB101_34:
	setp.le.s64 	%p41, %rd31, %rd8;
	@%p41 bra 	$L__BB101_36;
	st.global.f32 	[%rd25+256], %f57;
$L__BB101_36:
	setp.le.s64 	%p42, %rd31, %rd9;
	@%p42 bra 	$L__BB101_38;
	st.global.f32 	[%rd25+384], %f58;
$L__BB101_38:
	setp.le.s64 	%p43, %rd31, %rd10;
	@%p43 bra 	$L__BB101_40;
	st.global.f32 	[%rd25+512], %f59;
$L__BB101_40:
	setp.le.s64 	%p44, %rd31, %rd11;
	@%p44 bra 	$L__BB101_42;
	st.global.f32 	[%rd25+640], %f60;
$L__BB101_42:
	setp.le.s64 	%p45, %rd31, %rd12;
	@%p45 bra 	$L__BB101_44;
	st.global.f32 	[%rd25+768], %f61;
$L__BB101_44:
	setp.le.s64 	%p46, %rd31, %rd13;
	@%p46 bra 	$L__BB101_46;
	st.global.f32 	[%rd25+896], %f62;
$L__BB101_46:
	setp.le.s64 	%p47, %rd31, %rd14;
	@%p47 bra 	$L__BB101_48;
	st.global.f32 	[%rd25+1024], %f63;
$L__BB101_48:
	setp.le.s64 	%p48, %rd31, %rd15;
	@%p48 bra 	$L__BB101_50;
	st.global.f32 	[%rd25+1152], %f64;
$L__BB101_50:
	setp.le.s64 	%p49, %rd31, %rd16;
	@%p49 bra 	$L__BB101_52;
	st.global.f32 	[%rd25+1280], %f65;
$L__BB101_52:
	setp.le.s64 	%p50, %rd31, %rd17;
	@%p50 bra 	$L__BB101_54;
	st.global.f32 	[%rd25+1408], %f66;
$L__BB101_54:
	setp.le.s64 	%p51, %rd31, %rd18;
	@%p51 bra 	$L__BB101_56;
	st.global.f32 	[%rd25+1536], %f67;
$L__BB101_56:
	add.s64 	%rd46, %rd46, %rd20;
	setp.lt.s64 	%p52, %rd46, %rd30;
	@%p52 bra 	$L__BB101_4;
$L__BB101_57:
	ret;

}
	// .globl	_Z15SoftmaxWarpImplI24ElementwiseScaleMaskLoadIffbE11DirectStoreIffEfLi1ELi14ELi32ELi1ELb0EL9Algorithm0EEvT_T0_ll
.visible .entry _Z15SoftmaxWarpImplI24ElementwiseScaleMaskLoadIffbE11DirectStoreIffEfLi1ELi14ELi32ELi1ELb0EL9Algorithm0EEvT_T0_ll(
	.param .align 8 .b8 _Z15SoftmaxWarpImplI24ElementwiseScaleMaskLoadIffbE11DirectStoreIffEfLi1ELi14ELi32ELi1ELb0EL9Algorithm0EEvT_T0_ll_param_0[32],
	.param .align 8 .b8 _Z15SoftmaxWarpImplI24ElementwiseScaleMaskLoadIffbE11DirectStoreIffEfLi1ELi14ELi32ELi1ELb0EL9Algorithm0EEvT_T0_ll_param_1[16],
	.param .u64 _Z15SoftmaxWarpImplI24ElementwiseScaleMaskLoadIffbE11DirectStoreIffEfLi1ELi14ELi32ELi1ELb0EL9Algorithm0EEvT_T0_ll_param_2,
	.param .u64 _Z15SoftmaxWarpImplI24ElementwiseScaleMaskLoadIffbE11DirectStoreIffEfLi1ELi14ELi32ELi1ELb0EL9Algorithm0EEvT_T0_ll_param_3
)
{
	.reg .pred 	%p<28>;
	.reg .b16 	%rs<15>;
	.reg .b32 	%r<56>;
	.reg .b32 	%f<263>;
	.reg .b64 	%rd<31>;

	ld.param.u64 	%rd12, [_Z15SoftmaxWarpImplI24ElementwiseScaleMaskLoadIffbE11DirectStoreIffEfLi1ELi14ELi32ELi1ELb0EL9Algorithm0EEvT_T0_ll_param_1+8];
	ld.param.u64 	%rd11, [_Z15SoftmaxWarpImplI24ElementwiseScaleMaskLoadIffbE11DirectStoreIffEfLi1ELi14ELi32ELi1ELb0EL9Algorithm0EEvT_T0_ll_param_1];
	ld.param.v2.f32 	{%f1, %f2}, [_Z15SoftmaxWarpImplI24ElementwiseScaleMaskLoadIffbE11DirectStoreIffEfLi1ELi14ELi32ELi1ELb0EL9Algorithm0EEvT_T0_ll_param_0+24];
	ld.param.u64 	%rd10, [_Z15SoftmaxWarpImplI24ElementwiseScaleMaskLoadIffbE11DirectStoreIffEfLi1ELi14ELi32ELi1ELb0EL9Algorithm0EEvT_T0_ll_param_0+16];
	ld.param.u64 	%rd9, [_Z15SoftmaxWarpImplI24ElementwiseScaleMaskLoadIffbE11DirectStoreIffEfLi1ELi14ELi32ELi1ELb0EL9Algorithm0EEvT_T0_ll_param_0+8];
	ld.param.u64 	%rd8, [_Z15SoftmaxWarpImplI24ElementwiseScaleMaskLoadIffbE11DirectStoreIffEfLi1ELi14ELi32ELi1ELb0EL9Algorithm0EEvT_T0_ll_param_0];
	ld.param.u64 	%rd13, [_Z15SoftmaxWarpImplI24ElementwiseScaleMaskLoadIffbE11DirectStoreIffEfLi1ELi14ELi32ELi1ELb0EL9Algorithm0EEvT_T0_ll_param_2];
	ld.param.u64 	%rd14, [_Z15SoftmaxWarpImplI24ElementwiseScaleMaskLoadIffbE11DirectStoreIffEfLi1ELi14ELi32ELi1ELb0EL9Algorithm0EEvT_T0_ll_param_3];
	setp.lt.s64 	%p1, %rd14, 449;
	@%p1 bra 	$L__BB102_2;
	mov.u64 	%rd15, $str;
	cvta.global.u64 	%rd16, %rd15;
	mov.u64 	%rd17, $str$1;
	cvta.global.u64 	%rd18, %rd17;
	mov.u64 	%rd19, __unnamed_103;
	cvta.global.u64 	%rd20, %rd19;
	{ // callseq 102, 0
	.param .b64 param0;
	st.param.b64 	[param0], %rd16;
	.param .b64 param1;
	st.param.b64 	[param1], %rd18;
	.param .b32 param2;
	st.param.b32 	[param2], 254;
	.param .b64 param3;
	st.param.b64 	[param3], %rd20;
	.param .b64 param4;
	st.param.b64 	[param4], 1;
	call.uni 
	__assertfail, 
	(
	param0, 
	param1, 
	param2, 
	param3, 
	param4
	);
	} // callseq 102
$L__BB102_2:
	mov.u32 	%r2, %ctaid.x;
	mov.u32 	%r3, %ntid.y;
	mov.u32 	%r4, %tid.y;
	mad.lo.s32 	%r5, %r2, %r3, %r4;
	mov.u32 	%r6, %nctaid.x;
	mul.lo.s32 	%r1, %r6, %r3;
	cvt.s64.s32 	%rd30, %r5;
	setp.le.s64 	%p2, %rd13, %rd30;
	@%p2 bra 	$L__BB102_5;
	mov.u32 	%r7, %tid.x;
	cvt.u64.u32 	%rd3, %r7;
	cvta.to.global.u64 	%rd4, %rd8;
	cvt.s64.s32 	%rd5, %r1;
$L__BB102_4:
	mad.lo.s64 	%rd21, %rd30, %rd10, %rd3;
	shl.b64 	%rd22, %rd21, 2;
	add.s64 	%rd23, %rd4, %rd22;
	ld.global.f32 	%f3, [%rd23];
	cvta.to.global.u64 	%rd24, %rd9;
	add.s64 	%rd25, %rd24, %rd21;
	ld.global.u8 	%rs1, [%rd25];
	setp.eq.s16 	%p3, %rs1, 0;
	mul.f32 	%f4, %f2, %f3;
	selp.f32 	%f5, %f1, %f4, %p3;
	max.f32 	%f6, %f5, 0fFF800000;
	ld.global.f32 	%f7, [%rd23+128];
	ld.global.u8 	%rs2, [%rd25+32];
	setp.eq.s16 	%p4, %rs2, 0;
	mul.f32 	%f8, %f2, %f7;
	selp.f32 	%f9, %f1, %f8, %p4;
	max.f32 	%f10, %f6, %f9;
	ld.global.f32 	%f11, [%rd23+256];
	ld.global.u8 	%rs3, [%rd25+64];
	setp.eq.s16 	%p5, %rs3, 0;
	mul.f32 	%f12, %f2, %f11;
	selp.f32 	%f13, %f1, %f12, %p5;
	max.f32 	%f14, %f10, %f13;
	ld.global.f32 	%f15, [%rd23+384];
	ld.global.u8 	%rs4, [%rd25+96];
	setp.eq.s16 	%p6, %rs4, 0;
	mul.f32 	%f16, %f2, %f15;
	selp.f32 	%f17, %f1, %f16, %p6;
	max.f32 	%f18, %f14, %f17;
	ld.global.f32 	%f19, [%rd23+512];
	ld.global.u8 	%rs5, [%rd25+128];
	setp.eq.s16 	%p7, %rs5, 0;
	mul.f32 	%f20, %f2, %f19;
	selp.f32 	%f21, %f1, %f20, %p7;
	max.f32 	%f22, %f18, %f21;
	ld.global.f32 	%f23, [%rd23+640];
	ld.global.u8 	%rs6, [%rd25+160];
	setp.eq.s16 	%p8, %rs6, 0;
	mul.f32 	%f24, %f2, %f23;
	selp.f32 	%f25, %f1, %f24, %p8;
	max.f32 	%f26, %f22, %f25;
	ld.global.f32 	%f27, [%rd23+768];
	ld.global.u8 	%rs7, [%rd25+192];
	setp.eq.s16 	%p9, %rs7, 0;
	mul.f32 	%f28, %f2, %f27;
	selp.f32 	%f29, %f1, %f28, %p9;
	max.f32 	%f30, %f26, %f29;
	ld.global.f32 	%f31, [%rd23+896];
	ld.global.u8 	%rs8, [%rd25+224];
	setp.eq.s16 	%p10, %rs8, 0;
	mul.f32 	%f32, %f2, %f31;
	selp.f32 	%f33, %f1, %f32, %p10;
	max.f32 	%f34, %f30, %f33;
	ld.global.f32 	%f35, [%rd23+1024];
	ld.global.u8 	%rs9, [%rd25+256];
	setp.eq.s16 	%p11, %rs9, 0;
	mul.f32 	%f36, %f2, %f35;
	selp.f32 	%f37, %f1, %f36, %p11;
	max.f32 	%f38, %f34, %f37;
	ld.global.f32 	%f39, [%rd23+1152];
	ld.global.u8 	%rs10, [%rd25+288];
	setp.eq.s16 	%p12, %rs10, 0;
	mul.f32 	%f40, %f2, %f39;
	selp.f32 	%f41, %f1, %f40, %p12;
	max.f32 	%f42, %f38, %f41;
	ld.global.f32 	%f43, [%rd23+1280];
	ld.global.u8 	%rs11, [%rd25+320];
	setp.eq.s16 	%p13, %rs11, 0;
	mul.f32 	%f44, %f2, %f43;
	selp.f32 	%f45, %f1, %f44, %p13;
	max.f32 	%f46, %f42, %f45;
	ld.global.f32 	%f47, [%rd23+1408];
	ld.global.u8 	%rs12, [%rd25+352];
	setp.eq.s16 	%p14, %rs12, 0;
	mul.f32 	%f48, %f2, %f47;
	selp.f32 	%f49, %f1, %f48, %p14;
	max.f32 	%f50, %f46, %f49;
	ld.global.f32 	%f51, [%rd23+1536];
	ld.global.u8 	%rs13, [%rd25+384];
	setp.eq.s16 	%p15, %rs13, 0;
	mul.f32 	%f52, %f2, %f51;
	selp.f32 	%f53, %f1, %f52, %p15;
	max.f32 	%f54, %f50, %f53;
	ld.global.f32 	%f55, [%rd23+1664];
	ld.global.u8 	%rs14, [%rd25+416];
	setp.eq.s16 	%p16, %rs14, 0;
	mul.f32 	%f56, %f2, %f55;
	selp.f32 	%f57, %f1, %f56, %p16;
	max.f32 	%f58, %f54, %f57;
	mov.b32 	%r8, %f58;
	shfl.sync.bfly.b32	%r9|%p17, %r8, 16, 31, -1;
	mov.b32 	%f59, %r9;
	max.f32 	%f60, %f58, %f59;
	mov.b32 	%r10, %f60;
	shfl.sync.bfly.b32	%r11|%p18, %r10, 8, 31, -1;
	mov.b32 	%f61, %r11;
	max.f32 	%f62, %f60, %f61;
	mov.b32 	%r12, %f62;
	shfl.sync.bfly.b32	%r13|%p19, %r12, 4, 31, -1;
	mov.b32 	%f63, %r13;
	max.f32 	%f64, %f62, %f63;
	mov.b32 	%r14, %f64;
	shfl.sync.bfly.b32	%r15|%p20, %r14, 2, 31, -1;
	mov.b32 	%f65, %r15;
	max.f32 	%f66, %f64, %f65;
	mov.b32 	%r16, %f66;
	shfl.sync.bfly.b32	%r17|%p21, %r16, 1, 31, -1;
	mov.b32 	%f67, %r17;
	max.f32 	%f68, %f66, %f67;
	sub.f32 	%f69, %f5, %f68;
	fma.rn.f32 	%f70, %f69, 0f3BBB989D, 0f3F000000;
	cvt.sat.f32.f32 	%f71, %f70;
	mov.f32 	%f72, 0f4B400001;
	mov.f32 	%f73, 0f437C0000;
	fma.rm.f32 	%f74, %f71, %f73, %f72;
	add.f32 	%f75, %f74, 0fCB40007F;
	neg.f32 	%f76, %f75;
	fma.rn.f32 	%f77, %f69, 0f3FB8AA3B, %f76;
	fma.rn.f32 	%f78, %f69, 0f32A57060, %f77;
	mov.b32 	%r18, %f74;
	shl.b32 	%r19, %r18, 23;
	mov.b32 	%f79, %r19;
	ex2.approx.ftz.f32 	%f80, %f78;
	mul.f32 	%f81, %f80, %f79;
	add.f32 	%f82, %f81, 0f00000000;
	sub.f32 	%f83, %f9, %f68;
	fma.rn.f32 	%f84, %f83, 0f3BBB989D, 0f3F000000;
	cvt.sat.f32.f32 	%f85, %f84;
	fma.rm.f32 	%f86, %f85, %f73, %f72;
	add.f32 	%f87, %f86, 0fCB40007F;
	neg.f32 	%f88, %f87;
	fma.rn.f32 	%f89, %f83, 0f3FB8AA3B, %f88;
	fma.rn.f32 	%f90, %f83, 0f32A57060, %f89;
	mov.b32 	%r20, %f86;
	shl.b32 	%r21, %r20, 23;
	mov.b32 	%f91, %r21;
	ex2.approx.ftz.f32 	%f92, %f90;
	mul.f32 	%f93, %f92, %f91;
	add.f32 	%f94, %f82, %f93;
	sub.f32 	%f95, %f13, %f68;
	fma.rn.f32 	%f96, %f95, 0f3BBB989D, 0f3F000000;
	cvt.sat.f32.f32 	%f97, %f96;
	fma.rm.f32 	%f98, %f97, %f73, %f72;
	add.f32 	%f99, %f98, 0fCB40007F;
	neg.f32 	%f100, %f99;
	fma.rn.f32 	%f101, %f95, 0f3FB8AA3B, %f100;
	fma.rn.f32 	%f102, %f95, 0f32A57060, %f101;
	mov.b32 	%r22, %f98;
	shl.b32 	%r23, %r22, 23;
	mov.b32 	%f103, %r23;
	ex2.approx.ftz.f32 	%f104, %f102;
	mul.f32 	%f105, %f104, %f103;
	add.f32 	%f106, %f94, %f105;
	sub.f32 	%f107, %f17, %f68;
	fma.rn.f32 	%f108, %f107, 0f3BBB989D, 0f3F000000;
	cvt.sat.f32.f32 	%f109, %f108;
	fma.rm.f32 	%f110, %f109, %f73, %f72;
	add.f32 	%f111, %f110, 0fCB40007F;
	neg.f32 	%f112, %f111;
	fma.rn.f32 	%f113, %f107, 0f3FB8AA3B, %f112;
	fma.rn.f32 	%f114, %f107, 0f32A57060, %f113;
	mov.b32 	%r24, %f110;
	shl.b32 	%r25, %r24, 23;
	mov.b32 	%f115, %r25;
	ex2.approx.ftz.f32 	%f116, %f114;
	mul.f32 	%f117, %f116, %f115;
	add.f32 	%f118, %f106, %f117;
	sub.f32 	%f119, %f21, %f68;
	fma.rn.f32 	%f120, %f119, 0f3BBB989D, 0f3F000000;
	cvt.sat.f32.f32 	%f121, %f120;
	fma.rm.f32 	%f122, %f121, %f73, %f72;
	add.f32 	%f123, %f122, 0fCB40007F;
	neg.f32 	%f124, %f123;
	fma.rn.f32 	%f125, %f119, 0f3FB8AA3B, %f124;
	fma.rn.f32 	%f126, %f119, 0f32A57060, %f125;
	mov.b32 	%r26, %f122;
	shl.b32 	%r27, %r26, 23;
	mov.b32 	%f127, %r27;
	ex2.approx.ftz.f32 	%f128, %f126;
	mul.f32 	%f129, %f128, %f127;
	add.f32 	%f130, %f118, %f129;
	sub.f32 	%f131, %f25, %f68;
	fma.rn.f32 	%f132, %f131, 0f3BBB989D, 0f3F000000;
	cvt.sat.f32.f32 	%f133, %f132;
	fma.rm.f32 	%f134, %f133, %f73, %f72;
	add.f32 	%f135, %f134, 0fCB40007F;
	neg.f32 	%f136, %f135;
	fma.rn.f32 	%f137, %f131, 0f3FB8AA3B, %f136;
	fma.rn.f32 	%f138, %f131, 0f32A57060, %f137;
	mov.b32 	%r28, %f134;
	shl.b32 	%r29, %r28, 23;
	mov.b32 	%f139, %r29;
	ex2.approx.ftz.f32 	%f140, %f138;
	mul.f32 	%f141, %f140, %f139;
	add.f32 	%f142, %f130, %f141;
	sub.f32 	%f143, %f29, %f68;
	fma.rn.f32 	%f144, %f143, 0f3BBB989D, 0f3F000000;
	cvt.sat.f32.f32 	%f145, %f144;
	fma.rm.f32 	%f146, %f145, %f73, %f72;
	add.f32 	%f147, %f146, 0fCB40007F;
	neg.f32 	%f148, %f147;
	fma.rn.f32 	%f149, %f143, 0f3FB8AA3B, %f148;
	fma.rn.f32 	%f150, %f143, 0f32A57060, %f149;
	mov.b32 	%r30, %f146;
	shl.b32 	%r31, %r30, 23;
	mov.b32 	%f151, %r31;
	ex2.approx.ftz.f32 	%f152, %f150;
	mul.f32 	%f153, %f152, %f151;
	add.f32 	%f154, %f142, %f153;
	sub.f32 	%f155, %f33, %f68;
	fma.rn.f32 	%f156, %f155, 0f3BBB989D, 0f3F000000;
	cvt.sat.f32.f32 	%f157, %f156;
	fma.rm.f32 	%f158, %f157, %f73, %f72;
	add.f32 	%f159, %f158, 0fCB40007F;
	neg.f32 	%f160, %f159;
	fma.rn.f32 	%f161, %f155, 0f3FB8AA3B, %f160;
	fma.rn.f32 	%f162, %f155, 0f32A57060, %f161;
	mov.b32 	%r32, %f158;
	shl.b32 	%r33, %r32, 23;
	mov.b32 	%f163, %r33;
	ex2.approx.ftz.f32 	%f164, %f162;
	mul.f32 	%f165, %f164, %f163;
	add.f32 	%f166, %f154, %f165;
	sub.f32 	%f167, %f37, %f68;
	fma.rn.f32 	%f168, %f167, 0f3BBB989D, 0f3F000000;
	cvt.sat.f32.f32 	%f169, %f168;
	fma.rm.f32 	%f170, %f169, %f73, %f72;
	add.f32 	%f171, %f170, 0fCB40007F;
	neg.f32 	%f172, %f171;
	fma.rn.f32 	%f173, %f167, 0f3FB8AA3B, %f172;
	fma.rn.f32 	%f174, %f167, 0f32A57060, %f173;
	mov.b32 	%r34, %f170;
	shl.b32 	%r35, %r34, 23;
	mov.b32 	%f175, %r35;
	ex2.approx.ftz.f32 	%f176, %f174;
	mul.f32 	%f177, %f176, %f175;
	add.f32 	%f178, %f166, %f177;
	sub.f32 	%f179, %f41, %f68;
	fma.rn.f32 	%f180, %f179, 0f3BBB989D, 0f3F000000;
	cvt.sat.f32.f32 	%f181, %f180;
	fma.rm.f32 	%f182, %f181, %f73, %f72;
	add.f32 	%f183, %f182, 0fCB40007F;
	neg.f32 	%f184, %f183;
	fma.rn.f32 	%f185, %f179, 0f3FB8AA3B, %f184;
	fma.rn.f32 	%f186, %f179, 0f32A57060, %f185;
	mov.b32 	%r36, %f182;
	shl.b32 	%r37, %r36, 23;
	mov.b32 	%f187, %r37;
	ex2.approx.ftz.f32 	%f188, %f186;
	mul.f32 	%f189, %f188, %f187;
	add.f32 	%f190, %f178, %f189;
	sub.f32 	%f191, %f45, %f68;
	fma.rn.f32 	%f192, %f191, 0f3BBB989D, 0f3F000000;
	cvt.sat.f32.f32 	%f193, %f192;
	fma.rm.f32 	%f194, %f193, %f73, %f72;
	add.f32 	%f195, %f194, 0fCB40007F;
	neg.f32 	%f196, %f195;
	fma.rn.f32 	%f197, %f191, 0f3FB8AA3B, %f196;
	fma.rn.f32 	%f198, %f191, 0f32A57060, %f197;
	mov.b32 	%r38, %f194;
	shl.b32 	%r39, %r38, 23;
	mov.b32 	%f199, %r39;
	ex2.approx.ftz.f32 	%f200, %f198;
	mul.f32 	%f201, %f200, %f199;
	add.f32 	%f202, %f190, %f201;
	sub.f32 	%f203, %f49, %f68;
	fma.rn.f32 	%f204, %f203, 0f3BBB989D, 0f3F000000;
	cvt.sat.f32.f32 	%f205, %f204;
	fma.rm.f32 	%f206, %f205, %f73, %f72;
	add.f32 	%f207, %f206, 0fCB40007F;
	neg.f32 	%f208, %f207;
	fma.rn.f32 	%f209, %f203, 0f3FB8AA3B, %f208;
	fma.rn.f32 	%f210, %f203, 0f32A57060, %f209;
	mov.b32 	%r40, %f206;
	shl.b32 	%r41, %r40, 23;
	mov.b32 	%f211, %r41;
	ex2.approx.ftz.f32 	%f212, %f210;
	mul.f32 	%f213, %f212, %f211;
	add.f32 	%f214, %f202, %f213;
	sub.f32 	%f215, %f53, %f68;
	fma.rn.f32 	%f216, %f215, 0f3BBB989D, 0f3F000000;
	cvt.sat.f32.f32 	%f217, %f216;
	fma.rm.f32 	%f218, %f217, %f73, %f72;
	add.f32 	%f219, %f218, 0fCB40007F;
	neg.f32 	%f220, %f219;
	fma.rn.f32 	%f221, %f215, 0f3FB8AA3B, %f220;
	fma.rn.f32 	%f222, %f215, 0f32A57060, %f221;
	mov.b32 	%r42, %f218;
	shl.b32 	%r43, %r42, 23;
	mov.b32 	%f223, %r43;
	ex2.approx.ftz.f32 	%f224, %f222;
	mul.f32 	%f225, %f224, %f223;
	add.f32 	%f226, %f214, %f225;
	sub.f32 	%f227, %f57, %f68;
	fma.rn.f32 	%f228, %f227, 0f3BBB989D, 0f3F000000;
	cvt.sat.f32.f32 	%f229, %f228;
	fma.rm.f32 	%f230, %f229, %f73, %f72;
	add.f32 	%f231, %f230, 0fCB40007F;
	neg.f32 	%f232, %f231;
	fma.rn.f32 	%f233, %f227, 0f3FB8AA3B, %f232;
	fma.rn.f32 	%f234, %f227, 0f32A57060, %f233;
	mov.b32 	%r44, %f230;
	shl.b32 	%r45, %r44, 23;
	mov.b32 	%f235, %r45;
	ex2.approx.ftz.f32 	%f236, %f234;
	mul.f32 	%f237, %f236, %f235;
	add.f32 	%f238, %f226, %f237;
	mov.b32 	%r46, %f238;
	shfl.sync.bfly.b32	%r47|%p22, %r46, 16, 31, -1;
	mov.b32 	%f239, %r47;
	add.f32 	%f240, %f238, %f239;
	mov.b32 	%r48, %f240;
	shfl.sync.bfly.b32	%r49|%p23, %r48, 8, 31, -1;
	mov.b32 	%f241, %r49;
	add.f32 	%f242, %f240, %f241;
	mov.b32 	%r50, %f242;
	shfl.sync.bfly.b32	%r51|%p24, %r50, 4, 31, -1;
	mov.b32 	%f243, %r51;
	add.f32 	%f244, %f242, %f243;
	mov.b32 	%r52, %f244;
	shfl.sync.bfly.b32	%r53|%p25, %r52, 2, 31, -1;
	mov.b32 	%f245, %r53;
	add.f32 	%f246, %f244, %f245;
	mov.b32 	%r54, %f246;
	shfl.sync.bfly.b32	%r55|%p26, %r54, 1, 31, -1;
	mov.b32 	%f247, %r55;
	add.f32 	%f248, %f246, %f247;
	div.rn.f32 	%f249, %f81, %f248;
	div.rn.f32 	%f250, %f93, %f248;
	div.rn.f32 	%f251, %f105, %f248;
	div.rn.f32 	%f252, %f117, %f248;
	div.rn.f32 	%f253, %f129, %f248;
	div.rn.f32 	%f254, %f141, %f248;
	div.rn.f32 	%f255, %f153, %f248;
	div.rn.f32 	%f256, %f165, %f248;
	div.rn.f32 	%f257, %f177, %f248;
	div.rn.f32 	%f258, %f189, %f248;
	div.rn.f32 	%f259, %f201, %f248;
	div.rn.f32 	%f260, %f213, %f248;
	div.rn.f32 	%f261, %f225, %f248;
	div.rn.f32 	%f262, %f237, %f248;
	mad.lo.s64 	%rd26, %rd30, %rd12, %rd3;
	cvta.to.global.u64 	%rd27, %rd11;
	shl.b64 	%rd28, %rd26, 2;
	add.s64 	%rd29, %rd27, %rd28;
	st.global.f32 	[%rd29], %f249;
	st.global.f32 	[%rd29+128], %f250;
	st.global.f32 	[%rd29+256], %f251;
	st.global.f32 	[%rd29+384], %f252;
	st.global.f32 	[%rd29+512], %f253;
	st.global.f32 	[%rd29+640], %f254;
	st.global.f32 	[%rd29+768], %f255;
	st.global.f32 	[%rd29+896], %f256;
	st.global.f32 	[%rd29+1024], %f257;
	st.global.f32 	[%rd29+1152], %f258;
	st.global.f32 	[%rd29+1280], %f259;
	st.global.f32 	[%rd29+1408], %f260;
	st.global.f32 	[%rd29+1536], %f261;
	st.global.f32 	[%rd29+1664], %f262;
	add.s64 	%rd30, %rd30, %rd5;
	setp.lt.s64 	%p27, %rd30, %rd13;
	@%p27 bra 	$L__BB102_4;
$L__BB102_5:
	ret;

}
	// .globl	_Z15SoftmaxWarpImplI24ElementwiseScaleMaskLoadIffbE11DirectStoreIffEfLi1ELi14ELi32ELi1ELb1EL9Algorithm0EEvT_T0_ll
.visible .entry _Z15SoftmaxWarpImplI24ElementwiseScaleMaskLoadIffbE11DirectStoreIffEfLi1ELi14ELi32ELi1ELb1EL9Algorithm0EEvT_T0_ll(
	.param .align 8 .b8 _Z15SoftmaxWarpImplI24ElementwiseScaleMaskLoadIffbE11DirectStoreIffEfLi1ELi14ELi32ELi1ELb1EL9Algorithm0EEvT_T0_ll_param_0[32],
	.param .align 8 .b8 _Z15SoftmaxWarpImplI24ElementwiseScaleMaskLoadIffbE11DirectStoreIffEfLi1ELi14ELi32ELi1ELb1EL9Algorithm0EEvT_T0_ll_param_1[16],
	.param .u64 _Z15SoftmaxWarpImplI24ElementwiseScaleMaskLoadIffbE11DirectStoreIffEfLi1ELi14ELi32ELi1ELb1EL9Algorithm0EEvT_T0_ll_param_2,
	.param .u64 _Z15SoftmaxWarpImplI24ElementwiseScaleMaskLoadIffbE11DirectStoreIffEfLi1ELi14ELi32ELi1ELb1EL9Algorithm0EEvT_T0_ll_param_3
)
{
	.reg .pred 	%p<56>;
	.reg .b16 	%rs<15>;
	.reg .b32 	%r<69>;
	.reg .b32 	%f<335>;
	.reg .b64 	%rd<48>;

	ld.param.u64 	%rd29, [_Z15SoftmaxWarpImplI24ElementwiseScaleMaskLoadIffbE11DirectStoreIffEfLi1ELi14ELi32ELi1ELb1EL9Algorithm0EEvT_T0_ll_param_1+8];
	ld.param.u64 	%rd28, [_Z15SoftmaxWarpImplI24ElementwiseScaleMaskLoadIffbE11DirectStoreIffEfLi1ELi14ELi32ELi1ELb1EL9Algorithm0EEvT_T0_ll_param_1];
	ld.param.v2.f32 	{%f73, %f74}, [_Z15SoftmaxWarpImplI24ElementwiseScaleMaskLoadIffbE11DirectStoreIffEfLi1ELi14ELi32ELi1ELb1EL9Algorithm0EEvT_T0_ll_param_0+24];
	ld.param.u64 	%rd27, [_Z15SoftmaxWarpImplI24ElementwiseScaleMaskLoadIffbE11DirectStoreIffEfLi1ELi14ELi32ELi1ELb1EL9Algorithm0EEvT_T0_ll_param_0+16];
	ld.param.u64 	%rd26, [_Z15SoftmaxWarpImplI24ElementwiseScaleMaskLoadIffbE11DirectStoreIffEfLi1ELi14ELi32ELi1ELb1EL9Algorithm0EEvT_T0_ll_param_0+8];
	ld.param.u64 	%rd25, [_Z15SoftmaxWarpImplI24ElementwiseScaleMaskLoadIffbE11DirectStoreIffEfLi1ELi14ELi32ELi1ELb1EL9Algorithm0EEvT_T0_ll_param_0];
	ld.param.u64 	%rd30, [_Z15SoftmaxWarpImplI24ElementwiseScaleMaskLoadIffbE11DirectStoreIffEfLi1ELi14ELi32ELi1ELb1EL9Algorithm0EEvT_T0_ll_param_2];
	ld.param.u64 	%rd31, [_Z15SoftmaxWarpImplI24ElementwiseScaleMaskLoadIffbE11DirectStoreIffEfLi1ELi14ELi32ELi1ELb1EL9Algorithm0EEvT_T0_ll_param_3];
	cvta.to.global.u64 	%rd1, %rd25;
	cvta.to.global.u64 	%rd2, %rd26;
	setp.lt.s64 	%p1, %rd31, 449;
	@%p1 bra 	$L__BB103_2;
	mov.u64 	%rd32, $str;
	cvta.global.u64 	%rd33, %rd32;
	mov.u64 	%rd34, $str$1;
	cvta.global.u64 	%rd35, %rd34;
	mov.u64 	%rd36, __unnamed_104;
	cvta.global.u64 	%rd37, %rd36;
	{ // callseq 103, 0
	.param .b64 param0;
	st.param.b64 	[param0], %rd33;
	.param .b64 param1;
	st.param.b64 	[param1], %rd35;
	.param .b32 param2;
	st.param.b32 	[param2], 254;
	.param .b64 param3;
	st.param.b64 	[param3], %rd37;
	.param .b64 param4;
	st.param.b64 	[param4], 1;
	call.uni 
	__assertfail, 
	(
	param0, 
	param1, 
	param2, 
	param3, 
	param4
	);
	} // callseq 103
$L__BB103_2:
	mov.u32 	%r2, %ctaid.x;
	mov.u32 	%r3, %ntid.y;
	mov.u32 	%r4, %tid.y;
	mad.lo.s32 	%r5, %r2, %r3, %r4;
	mov.u32 	%r6, %nctaid.x;
	mul.lo.s32 	%r1, %r6, %r3;
	cvt.s64.s32 	%rd47, %r5;
	setp.le.s64 	%p2, %rd30, %rd47;
	@%p2 bra 	$L__BB103_61;
	mov.u32 	%r7, %tid.x;
	cvt.u64.u32 	%rd4, %r7;
	add.s32 	%r8, %r7, 32;
	cvt.u64.u32 	%rd5, %r8;
	add.s32 	%r9, %r7, 64;
	cvt.u64.u32 	%rd6, %r9;
	add.s32 	%r10, %r7, 96;
	cvt.u64.u32 	%rd7, %r10;
	add.s32 	%r11, %r7, 128;
	cvt.u64.u32 	%rd8, %r11;
	add.s32 	%r12, %r7, 160;
	cvt.u64.u32 	%rd9, %r12;
	add.s32 	%r13, %r7, 192;
	cvt.u64.u32 	%rd10, %r13;
	add.s32 	%r14, %r7, 224;
	cvt.u64.u32 	%rd11, %r14;
	add.s32 	%r15, %r7, 256;
	cvt.u64.u32 	%rd12, %r15;
	add.s32 	%r16, %r7, 288;
	cvt.u64.u32 	%rd13, %r16;
	add.s32 	%r17, %r7, 320;
	cvt.u64.u32 	%rd14, %r17;
	add.s32 	%r18, %r7, 352;
	cvt.u64.u32 	%rd15, %r18;
	add.s32 	%r19, %r7, 384;
	cvt.u64.u32 	%rd16, %r19;
	add.s32 	%r20, %r7, 416;
	cvt.u64.u32 	%rd17, %r20;
	cvt.s64.s32 	%rd18, %r1;
$L__BB103_4:
	setp.le.s64 	%p3, %rd31, %rd4;
	mul.lo.s64 	%rd20, %rd47, %rd27;
	mov.f32 	%f307, 0fFF800000;
	mov.f32 	%f310, %f307;
	@%p3 bra 	$L__BB103_6;
	add.s64 	%rd38, %rd20, %rd4;
	shl.b64 	%rd39, %rd38, 2;
	add.s64 	%rd40, %rd1, %rd39;
	ld.global.f32 	%f76, [%rd40];
	add.s64 	%rd41, %rd2, %rd38;
	ld.global.u8 	%rs1, [%rd41];
	setp.eq.s16 	%p4, %rs1, 0;
	mul.f32 	%f77, %f74, %f76;
	selp.f32 	%f307, %f73, %f77, %p4;
	max.f32 	%f310, %f307, 0fFF800000;
$L__BB103_6:
	setp.le.s64 	%p5, %rd31, %rd5;
	add.s64 	%rd42, %rd20, %rd4;
	add.s64 	%rd21, %rd2, %rd42;
	shl.b64 	%rd43, %rd42, 2;
	add.s64 	%rd22, %rd1, %rd43;
	mov.f32 	%f309, 0fFF800000;
	@%p5 bra 	$L__BB103_8;
	ld.global.f32 	%f79, [%rd22+128];
	ld.global.u8 	%rs2, [%rd21+32];
	setp.eq.s16 	%p6, %rs2, 0;
	mul.f32 	%f80, %f74, %f79;
	selp.f32 	%f309, %f73, %f80, %p6;
	max.f32 	%f310, %f310, %f309;
$L__BB103_8:
	setp.le.s64 	%p7, %rd31, %rd6;
	mov.f32 	%f311, 0fFF800000;
	@%p7 bra 	$L__BB103_10;
	ld.global.f32 	%f82, [%rd22+256];
	ld.global.u8 	%rs3, [%rd21+64];
	setp.eq.s16 	%p8, %rs3, 0;
	mul.f32 	%f83, %f74, %f82;
	selp.f32 	%f311, %f73, %f83, %p8;
	max.f32 	%f310, %f310, %f311;
$L__BB103_10:
	setp.le.s64 	%p9, %rd31, %rd7;
	mov.f32 	%f313, 0fFF800000;
	@%p9 bra 	$L__BB103_12;
	ld.global.f32 	%f85, [%rd22+384];
	ld.global.u8 	%rs4, [%rd21+96];
	setp.eq.s16 	%p10, %rs4, 0;
	mul.f32 	%f86, %f74, %f85;
	selp.f32 	%f313, %f73, %f86, %p10;
	max.f32 	%f310, %f310, %f313;
$L__BB103_12:
	setp.le.s64 	%p11, %rd31, %rd8;
	mov.f32 	%f315, 0fFF800000;
	@%p11 bra 	$L__BB103_14;
	ld.global.f32 	%f88, [%rd22+512];
	ld.global.u8 	%rs5, [%rd21+128];
	setp.eq.s16 	%p12, %rs5, 0;
	mul.f32 	%f89, %f74, %f88;
	selp.f32 	%f315, %f73, %f89, %p12;
	max.f32 	%f310, %f310, %f315;
$L__BB103_14:
	setp.le.s64 	%p13, %rd31, %rd9;
	mov.f32 	%f317, 0fFF800000;
	@%p13 bra 	$L__BB103_16;
	ld.global.f32 	%f91, [%rd22+640];
	ld.global.u8 	%rs6, [%rd21+160];
	setp.eq.s16 	%p14, %rs6, 0;
	mul.f32 	%f92, %f74, %f91;
	selp.f32 	%f317, %f73, %f92, %p14;
	max.f32 	%f310, %f310, %f317;
$L__BB103_16:
	setp.le.s64 	%p15, %rd31, %rd10;
	mov.f32 	%f319, 0fFF800000;
	@%p15 bra 	$L__BB103_18;
	ld.global.f32 	%f94, [%rd22+768];
	ld.global.u8 	%rs7, [%rd21+192];
	setp.eq.s16 	%p16, %rs7, 0;
	mul.f32 	%f95, %f74, %f94;
	selp.f32 	%f319, %f73, %f95, %p16;
	max.f32 	%f310, %f310, %f319;
$L__BB103_18:
	setp.le.s64 	%p17, %rd31, %rd11;
	mov.f32 	%f321, 0fFF800000;
	@%p17 bra 	$L__BB103_20;
	ld.global.f32 	%f97, [%rd22+896];
	ld.global.u8 	%rs8, [%rd21+224];
	setp.eq.s16 	%p18, %rs8, 0;
	mul.f32 	%f98, %f74, %f97;
	selp.f32 	%f321, %f73, %f98, %p18;
	max.f32 	%f310, %f310, %f321;
$L__BB103_20:
	setp.le.s64 	%p19, %rd31, %rd12;
	mov.f32 	%f323, 0fFF800000;
	@%p19 bra 	$L__BB103_22;
	ld.global.f32 	%f100, [%rd22+1024];
	ld.global.u8 	%rs9, [%rd21+256];
	setp.eq.s16 	%p20, %rs9, 0;
	mul.f32 	%f101, %f74, %f100;
	selp.f32 	%f323, %f73, %f101, %p20;
	max.f32 	%f310, %f310, %f323;
$L__BB103_22:
	setp.le.s64 	%p21, %rd31, %rd13;
	mov.f32 	%f325, 0fFF800000;
	@%p21 bra 	$L__BB103_24;
	ld.global.f32 	%f103, [%rd22+1152];
	ld.global.u8 	%rs10, [%rd21+288];
	setp.eq.s16 	%p22, %rs10, 0;
	mul.f32 	%f104, %f74, %f103;
	selp.f32 	%f325, %f73, %f104, %p22;
	max.f32 	%f310, %f310, %f325;
$L__BB103_24:
	setp.le.s64 	%p23, %rd31, %rd14;
	mov.f32 	%f327, 0fFF800000;
	@%p23 bra 	$L__BB103_26;
	ld.global.f32 	%f106, [%rd22+1280];
	ld.global.u8 	%rs11, [%rd21+320];
	setp.eq.s16 	%p24, %rs11, 0;
	mul.f32 	%f107, %f74, %f106;
	selp.f32 	%f327, %f73, %f107, %p24;
	max.f32 	%f310, %f310, %f327;
$L__BB103_26:
	setp.le.s64 	%p25, %rd31, %rd15;
	mov.f32 	%f329, 0fFF800000;
	@%p25 bra 	$L__BB103_28;
	ld.global.f32 	%f109, [%rd22+1408];
	ld.global.u8 	%rs12, [%rd21+352];
	setp.eq.s16 	%p26, %rs12, 0;
	mul.f32 	%f110, %f74, %f109;
	selp.f32 	%f329, %f73, %f110, %p26;
	max.f32 	%f310, %f310, %f329;
$L__BB103_28:
	setp.le.s64 	%p27, %rd31, %rd16;
	mov.f32 	%f331, 0fFF800000;
	@%p27 bra 	$L__BB103_30;
	ld.global.f32 	%f112, [%rd22+1536];
	ld.global.u8 	%rs13, [%rd21+384];
	setp.eq.s16 	%p28, %rs13, 0;
	mul.f32 	%f113, %f74, %f112;
	selp.f32 	%f331, %f73, %f113, %p28;
	max.f32 	%f310, %f310, %f331;
$L__BB103_30:
	setp.le.s64 	%p29, %rd31, %rd17;
	mov.f32 	%f333, 0fFF800000;
	@%p29 bra 	$L__BB103_32;
	ld.global.f32 	%f115, [%rd22+1664];
	ld.global.u8 	%rs14, [%rd21+416];
	setp.eq.s16 	%p30, %rs14, 0;
	mul.f32 	%f116, %f74, %f115;
	selp.f32 	%f333, %f73, %f116, %p30;
	max.f32 	%f310, %f310, %f333;
$L__BB103_32:
	setp.le.s64 	%p31, %rd31, %rd4;
	mov.b32 	%r21, %f310;
	shfl.sync.bfly.b32	%r22|%p32, %r21, 16, 31, -1;
	mov.b32 	%f117, %r22;
	max.f32 	%f118, %f310, %f117;
	mov.b32 	%r23, %f118;
	shfl.sync.bfly.b32	%r24|%p33, %r23, 8, 31, -1;
	mov.b32 	%f119, %r24;
	max.f32 	%f120, %f118, %f119;
	mov.b32 	%r25, %f120;
	shfl.sync.bfly.b32	%r26|%p34, %r25, 4, 31, -1;
	mov.b32 	%f121, %r26;
	max.f32 	%f122, %f120, %f121;
	mov.b32 	%r27, %f122;
	shfl.sync.bfly.b32	%r28|%p35, %r27, 2, 31, -1;
	mov.b32 	%f123, %r28;
	max.f32 	%f124, %f122, %f123;
	mov.b32 	%r29, %f124;
	shfl.sync.bfly.b32	%r30|%p36, %r29, 1, 31, -1;
	mov.b32 	%f125, %r30;
	max.f32 	%f126, %f124, %f125;
	sub.f32 	%f127, %f307, %f126;
	fma.rn.f32 	%f128, %f127, 0f3BBB989D, 0f3F000000;
	cvt.sat.f32.f32 	%f129, %f128;
	mov.f32 	%f130, 0f4B400001;
	mov.f32 	%f131, 0f437C0000;
	fma.rm.f32 	%f132, %f129, %f131, %f130;
	add.f32 	%f133, %f132, 0fCB40007F;
	neg.f32 	%f134, %f133;
	fma.rn.f32 	%f135, %f127, 0f3FB8AA3B, %f134;
	fma.rn.f32 	%f136, %f127, 0f32A57060, %f135;
	mov.b32 	%r31, %f132;
	shl.b32 	%r32, %r31, 23;
	mov.b32 	%f137, %r32;
	ex2.approx.ftz.f32 	%f138, %f136;
	mul.f32 	%f139, %f138, %f137;
	add.f32 	%f140, %f139, 0f00000000;
	sub.f32 	%f141, %f309, %f126;
	fma.rn.f32 	%f142, %f141, 0f3BBB989D, 0f3F000000;
	cvt.sat.f32.f32 	%f143, %f142;
	fma.rm.f32 	%f144, %f143, %f131, %f130;
	add.f32 	%f145, %f144, 0fCB40007F;
	neg.f32 	%f146, %f145;
	fma.rn.f32 	%f147, %f141, 0f3FB8AA3B, %f146;
	fma.rn.f32 	%f148, %f141, 0f32A57060, %f147;
	mov.b32 	%r33, %f144;
	shl.b32 	%r34, %r33, 23;
	mov.b32 	%f149, %r34;
	ex2.approx.ftz.f32 	%f150, %f148;
	mul.f32 	%f151, %f150, %f149;
	add.f32 	%f152, %f140, %f151;
	sub.f32 	%f153, %f311, %f126;
	fma.rn.f32 	%f154, %f153, 0f3BBB989D, 0f3F000000;
	cvt.sat.f32.f32 	%f155, %f154;
	fma.rm.f32 	%f156, %f155, %f131, %f130;
	add.f32 	%f157, %f156, 0fCB40007F;
	neg.f32 	%f158, %f157;
	fma.rn.f32 	%f159, %f153, 0f3FB8AA3B, %f158;
	fma.rn.f32 	%f160, %f153, 0f32A57060, %f159;
	mov.b32 	%r35, %f156;
	shl.b32 	%r36, %r35, 23;
	mov.b32 	%f161, %r36;
	ex2.approx.ftz.f32 	%f162, %f160;
	mul.f32 	%f163, %f162, %f161;
	add.f32 	%f164, %f152, %f163;
	sub.f32 	%f165, %f313, %f126;
	fma.rn.f32 	%f166, %f165, 0f3BBB989D, 0f3F000000;
	cvt.sat.f32.f32 	%f167, %f166;
	fma.rm.f32 	%f168, %f167, %f131, %f130;
	add.f32 	%f169, %f168, 0fCB40007F;
	neg.f32 	%f170, %f169;
	fma.rn.f32 	%f171, %f165, 0f3FB8AA3B, %f170;
	fma.rn.f32 	%f172, %f165, 0f32A57060, %f171;
	mov.b32 	%r37, %f168;
	shl.b32 	%r38, %r37, 23;
	mov.b32 	%f173, %r38;
	ex2.approx.ftz.f32 	%f174, %f172;
	mul.f32 	%f175, %f174, %f173;
	add.f32 	%f176, %f164, %f175;
	sub.f32 	%f177, %f315, %f126;
	fma.rn.f32 	%f178, %f177, 0f3BBB989D, 0f3F000000;
	cvt.sat.f32.f32 	%f179, %f178;
	fma.rm.f32 	%f180, %f179, %f131, %f130;
	add.f32 	%f181, %f180, 0fCB40007F;
	neg.f32 	%f182, %f181;
	fma.rn.f32 	%f183, %f177, 0f3FB8AA3B, %f182;
	fma.rn.f32 	%f184, %f177, 0f32A57060, %f183;
	mov.b32 	%r39, %f180;
	shl.b32 	%r40, %r39, 23;
	mov.b32 	%f185, %r40;
	ex2.approx.ftz.f32 	%f186, %f184;
	mul.f32 	%f187, %f186, %f185;
	add.f32 	%f188, %f176, %f187;
	sub.f32 	%f189, %f317, %f126;
	fma.rn.f32 	%f190, %f189, 0f3BBB989D, 0f3F000000;
	cvt.sat.f32.f32 	%f191, %f190;
	fma.rm.f32 	%f192, %f191, %f131, %f130;
	add.f32 	%f193, %f192, 0fCB40007F;
	neg.f32 	%f194, %f193;
	fma.rn.f32 	%f195, %f189, 0f3FB8AA3B, %f194;
	fma.rn.f32 	%f196, %f189, 0f32A57060, %f195;
	mov.b32 	%r41, %f192;
	shl.b32 	%r42, %r41, 23;
	mov.b32 	%f197, %r42;
	ex2.approx.ftz.f32 	%f198, %f196;
	mul.f32 	%f199, %f198, %f197;
	add.f32 	%f200, %f188, %f199;
	sub.f32 	%f201, %f319, %f126;
	fma.rn.f32 	%f202, %f201, 0f3BBB989D, 0f3F000000;
	cvt.sat.f32.f32 	%f203, %f202;
	fma.rm.f32 	%f204, %f203, %f131, %f130;
	add.f32 	%f205, %f204, 0fCB40007F;
	neg.f32 	%f206, %f205;
	fma.rn.f32 	%f207, %f201, 0f3FB8AA3B, %f206;
	fma.rn.f32 	%f208, %f201, 0f32A57060, %f207;
	mov.b32 	%r43, %f204;
	shl.b32 	%r44, %r43, 23;
	mov.b32 	%f209, %r44;
	ex2.approx.ftz.f32 	%f210, %f208;
	mul.f32 	%f211, %f210, %f209;
	add.f32 	%f212, %f200, %f211;
	sub.f32 	%f213, %f321, %f126;
	fma.rn.f32 	%f214, %f213, 0f3BBB989D, 0f3F000000;
	cvt.sat.f32.f32 	%f215, %f214;
	fma.rm.f32 	%f216, %f215, %f131, %f130;
	add.f32 	%f217, %f216, 0fCB40007F;
	neg.f32 	%f218, %f217;
	fma.rn.f32 	%f219, %f213, 0f3FB8AA3B, %f218;
	fma.rn.f32 	%f220, %f213, 0f32A57060, %f219;
	mov.b32 	%r45, %f216;
	shl.b32 	%r46, %r45, 23;
	mov.b32 	%f221, %r46;
	ex2.approx.ftz.f32 	%f222, %f220;
	mul.f32 	%f223, %f222, %f221;
	add.f32 	%f224, %f212, %f223;
	sub.f32 	%f225, %f323, %f126;
	fma.rn.f32 	%f226, %f225, 0f3BBB989D, 0f3F000000;
	cvt.sat.f32.f32 	%f227, %f226;
	fma.rm.f32 	%f228, %f227, %f131, %f130;
	add.f32 	%f229, %f228, 0fCB40007F;
	neg.f32 	%f230, %f229;
	fma.rn.f32 	%f231, %f225, 0f3FB8AA3B, %f230;
	fma.rn.f32 	%f232, %f225, 0f32A57060, %f231;
	mov.b32 	%r47, %f228;
	shl.b32 	%r48, %r47, 23;
	mov.b32 	%f233, %r48;
	ex2.approx.ftz.f32 	%f234, %f232;
	mul.f32 	%f235, %f234, %f233;
	add.f32 	%f236, %f224, %f235;
	sub.f32 	%f237, %f325, %f126;
	fma.rn.f32 	%f238, %f237, 0f3BBB989D, 0f3F000000;
	cvt.sat.f32.f32 	%f239, %f238;
	fma.rm.f32 	%f240, %f239, %f131, %f130;
	add.f32 	%f241, %f240, 0fCB40007F;
	neg.f32 	%f242, %f241;
	fma.rn.f32 	%f243, %f237, 0f3FB8AA3B, %f242;
	fma.rn.f32 	%f244, %f237, 0f32A57060, %f243;
	mov.b32 	%r49, %f240;
	shl.b32 	%r50, %r49, 23;
	mov.b32 	%f245, %r50;
	ex2.approx.ftz.f32 	%f246, %f244;
	mul.f32 	%f247, %f246, %f245;
	add.f32 	%f248, %f236, %f247;
	sub.f32 	%f249, %f327, %f126;
	fma.rn.f32 	%f250, %f249, 0f3BBB989D, 0f3F000000;
	cvt.sat.f32.f32 	%f251, %f250;
	fma.rm.f32 	%f252, %f251, %f131, %f130;
	add.f32 	%f253, %f252, 0fCB40007F;
	neg.f32 	%f254, %f253;
	fma.rn.f32 	%f255, %f249, 0f3FB8AA3B, %f254;
	fma.rn.f32 	%f256, %f249, 0f32A57060, %f255;
	mov.b32 	%r51, %f252;
	shl.b32 	%r52, %r51, 23;
	mov.b32 	%f257, %r52;
	ex2.approx.ftz.f32 	%f258, %f256;
	mul.f32 	%f259, %f258, %f257;
	add.f32 	%f260, %f248, %f259;
	sub.f32 	%f261, %f329, %f126;
	fma.rn.f32 	%f262, %f261, 0f3BBB989D, 0f3F000000;
	cvt.sat.f32.f32 	%f263, %f262;
	fma.rm.f32 	%f264, %f263, %f131, %f130;
	add.f32 	%f265, %f264, 0fCB40007F;
	neg.f32 	%f266, %f265;
	fma.rn.f32 	%f267, %f261, 0f3FB8AA3B, %f266;
	fma.rn.f32 	%f268, %f261, 0f32A57060, %f267;
	mov.b32 	%r53, %f264;
	shl.b32 	%r54, %r53, 23;
	mov.b32 	%f269, %r54;
	ex2.approx.ftz.f32 	%f270, %f268;
	mul.f32 	%f271, %f270, %f269;
	add.f32 	%f272, %f260, %f271;
	sub.f32 	%f273, %f331, %f126;
	fma.rn.f32 	%f274, %f273, 0f3BBB989D, 0f3F000000;
	cvt.sat.f32.f32 	%f275, %f274;
	fma.rm.f32 	%f276, %f275, %f131, %f130;
	add.f32 	%f277, %f276, 0fCB40007F;
	neg.f32 	%f278, %f277;
	fma.rn.f32 	%f279, %f273, 0f3FB8AA3B, %f278;
	fma.rn.f32 	%f280, %f273, 0f32A57060, %f279;
	mov.b32 	%r55, %f276;
	shl.b32 	%r56, %r55, 23;
	mov.b32 	%f281, %r56;
	ex2.approx.ftz.f32 	%f282, %f280;
	mul.f32 	%f283, %f282, %f281;
	add.f32 	%f284, %f272, %f283;
	sub.f32 	%f285, %f333, %f126;
	fma.rn.f32 	%f286, %f285, 0f3BBB989D, 0f3F000000;
	cvt.sat.f32.f32 	%f287, %f286;
	fma.rm.f32 	%f288, %f287, %f131, %f130;
	add.f32 	%f289, %f288, 0fCB40007F;
	neg.f32 	%f290, %f289;
	fma.rn.f32 	%f291, %f285, 0f3FB8AA3B, %f290;
	fma.rn.f32 	%f292, %f285, 0f32A57060, %f291;
	mov.b32 	%r57, %f288;
	shl.b32 	%r58, %r57, 23;
	mov.b32 	%f293, %r58;
	ex2.approx.ftz.f32 	%f294, %f292;
	mul.f32 	%f295, %f294, %f293;
	add.f32 	%f296, %f284, %f295;
	mov.b32 	%r59, %f296;
	shfl.sync.bfly.b32	%r60|%p37, %r59, 16, 31, -1;
	mov.b32 	%f297, %r60;
	add.f32 	%f298, %f296, %f297;
	mov.b32 	%r61, %f298;
	shfl.sync.bfly.b32	%r62|%p38, %r61, 8, 31, -1;
	mov.b32 	%f299, %r62;
	add.f32 	%f300, %f298, %f299;
	mov.b32 	%r63, %f300;
	shfl.sync.bfly.b32	%r64|%p39, %r63, 4, 31, -1;
	mov.b32 	%f301, %r64;
	add.f32 	%f302, %f300, %f301;
	mov.b32 	%r65, %f302;
	shfl.sync.bfly.b32	%r66|%p40, %r65, 2, 31, -1;
	mov.b32 	%f303, %r66;
	add.f32 	%f304, %f302, %f303;
	mov.b32 	%r67, %f304;
	shfl.sync.bfly.b32	%r68|%p41, %r67, 1, 31, -1;
	mov.b32 	%f305, %r68;
	add.f32 	%f306, %f304, %f305;
	div.rn.f32 	%f59, %f139, %f306;
	div.rn.f32 	%f60, %f151, %f306;
	div.rn.f32 	%f61, %f163, %f306;
	div.rn.f32 	%f62, %f175, %f306;
	div.rn.f32 	%f63, %f187, %f306;
	div.rn.f32 	%f64, %f199, %f306;
	div.rn.f32 	%f65, %f211, %f306;
	div.rn.f32 	%f66, %f223, %f306;
	div.rn.f32 	%f67, %f235, %f306;
	div.rn.f32 	%f68, %f247, %f306;
	div.rn.f32 	%f69, %f259, %f306;
	div.rn.f32 	%f70, %f271, %f306;
	div.rn.f32 	%f71, %f283, %f306;
	div.rn.f32 	%f72, %f295, %f306;
	mad.lo.s64 	%rd44, %rd47, %rd29, %rd4;
	cvta.to.global.u64 	%rd45, %rd28;
	shl.b64 	%rd46, %rd44, 2;
	add.s64 	%rd23, %rd45, %rd46;
	@%p31 bra 	$L__BB103_34;
	st.global.f32 	[%rd23], %f59;
$L__BB103_34:
	setp.le.s64 	%p42, %rd31, %rd5;
	@%p42 bra 	$L__BB103_36;
	st.global.f32 	[%rd23+128], %f60;
$L__BB103_36:
	setp.le.s64 	%p43, %rd31, %rd6;
	@%p43 bra 	$L__BB103_38;
	st.global.f32 	[%rd23+256], %f61;
$L__BB103_38:
	setp.le.s64 	%p44, %rd31, %rd7;
	@%p44 bra 	$L__BB103_40;
	st.global.f32 	[%rd23+384], %f62;
$L__BB103_40:
	setp.le.s64 	%p45, %rd31, %rd8;
	@%p45 bra 	$L__BB103_42;
	st.global.f32 	[%rd23+512], %f63;
$L__BB103_42:
	setp.le.s64 	%p46, %rd31, %rd9;
	@%p46 bra 	$L__BB103_44;
	st.global.f32 	[%rd23+640], %f64;
$L__BB103_44:
	setp.le.s64 	%p47, %rd31, %rd10;
	@%p47 bra 	$L__BB103_46;
	st.global.f32 	[%rd23+768], %f65;
$L__BB103_46:
	setp.le.s64 	%p48, %rd31, %rd11;
	@%p48 bra 	$L__BB103_48;
	st.global.f32 	[%rd23+896], %f66;
$L__BB103_48:
	setp.le.s64 	%p49, %rd31, %rd12;
	@%p49 bra 	$L__BB103_50;
	st.global.f32 	[%rd23+1024], %f67;
$L__BB103_50:
	setp.le.s64 	%p50, %rd31, %rd13;
	@%p50 bra 	$L__BB103_52;
	st.global.f32 	[%rd23+1152], %f68;
$L__BB103_52:
	setp.le.s64 	%p51, %rd31, %rd14;
	@%p51 bra 	$L__BB103_54;
	st.global.f32 	[%rd23+1280], %f69;
$L__BB103_54:
	setp.le.s64 	%p52, %rd31, %rd15;
	@%p52 bra 	$L__BB103_56;
	st.global.f32 	[%rd23+1408], %f70;
$L__BB103_56:
	setp.le.s64 	%p53, %rd31, %rd16;
	@%p53 bra 	$L__BB103_58;
	st.global.f32 	[%rd23+1536], %f71;
$L__BB103_58:
	setp.le.s64 	%p54, %rd31, %rd17;
	@%p54 bra 	$L__BB103_60;
	st.global.f32 	[%rd23+1664], %f72;
$L__BB103_60:
	add.s64 	%rd47, %rd47, %rd18;
	setp.lt.s64 	%p55, %rd47, %rd30;
	@%p55 bra 	$L__BB103_4;
$L__BB103_61:
	ret;

}
	// .globl	_Z15SoftmaxWarpImplI24ElementwiseScaleMaskLoadIffbE11DirectStoreIffEfLi1ELi15ELi32ELi1ELb0EL9Algorithm0EEvT_T0_ll
.visible .entry _Z15SoftmaxWarpImplI24ElementwiseScaleMaskLoadIffbE11DirectStoreIffEfLi1ELi15ELi32ELi1ELb0EL9Algorithm0EEvT_T0_ll(
	.param .align 8 .b8 _Z15SoftmaxWarpImplI24ElementwiseScaleMaskLoadIffbE11DirectStoreIffEfLi1ELi15ELi32ELi1ELb0EL9Algorithm0EEvT_T0_ll_param_0[32],
	.param .align 8 .b8 _Z15SoftmaxWarpImplI24ElementwiseScaleMaskLoadIffbE11DirectStoreIffEfLi1ELi15ELi32ELi1ELb0EL9Algorithm0EEvT_T0_ll_param_1[16],
	.param .u64 _Z15SoftmaxWarpImplI24ElementwiseScaleMaskLoadIffbE11DirectStoreIffEfLi1ELi15ELi32ELi1ELb0EL9Algorithm0EEvT_T0_ll_param_2,
	.param .u64 _Z15SoftmaxWarpImplI24ElementwiseScaleMaskLoadIffbE11DirectStoreIffEfLi1ELi15ELi32ELi1ELb0EL9Algorithm0EEvT_T0_ll_param_3
)
{
	.reg .pred 	%p<29>;
	.reg .b16 	%rs<16>;
	.reg .b32 	%r<58>;
	.reg .b32 	%f<282>;
	.reg .b64 	%rd<32>;

	ld.param.v2.f32 	{%f3, %f4}, [_Z15SoftmaxWarpImplI24ElementwiseScaleMaskLoadIffbE11DirectStoreIffEfLi1ELi15ELi32ELi1ELb0EL9Algorithm0EEvT_T0_ll_param_0+24];
	ld.param.u64 	%rd15, [_Z15SoftmaxWarpImplI24ElementwiseScaleMaskLoadIffbE11DirectStoreIffEfLi1ELi15ELi32ELi1ELb0EL9Algorithm0EEvT_T0_ll_param_0+16];
	ld.param.u64 	%rd14, [_Z15SoftmaxWarpImplI24ElementwiseScaleMaskLoadIffbE11DirectStoreIffEfLi1ELi15ELi32ELi1ELb0EL9Algorithm0EEvT_T0_ll_param_0+8];
	ld.param.u64 	%rd13, [_Z15SoftmaxWarpImplI24ElementwiseScaleMaskLoadIffbE11DirectStoreIffEfLi1ELi15ELi32ELi1ELb0EL9Algorithm0EEvT_T0_ll_param_0];
	ld.param.u64 	%rd3, [_Z15SoftmaxWarpImplI24ElementwiseScaleMaskLoadIffbE11DirectStoreIffEfLi1ELi15ELi32ELi1ELb0EL9Algorithm0EEvT_T0_ll_param_1];
	ld.param.u64 	%rd4, [_Z15SoftmaxWarpImplI24ElementwiseScaleMaskLoadIffbE11DirectStoreIffEfLi1ELi15ELi32ELi1ELb0EL9Algorithm0EEvT_T0_ll_param_1+8];
	ld.param.u64 	%rd16, [_Z15SoftmaxWarpImplI24ElementwiseScaleMaskLoadIffbE11DirectStoreIffEfLi1ELi15ELi32ELi1ELb0EL9Algorithm0EEvT_T0_ll_param_2];
	ld.param.u64 	%rd17, [_Z15SoftmaxWarpImplI24ElementwiseScaleMaskLoadIffbE11DirectStoreIffEfLi1ELi15ELi32ELi1ELb0EL9Algorithm0EEvT_T0_ll_param_3];
	setp.lt.s64 	%p1, %rd17, 481;
	@%p1 bra 	$L__BB104_2;
	mov.u64 	%rd18, $str;
	cvta.global.u64 	%rd19, %rd18;
	mov.u64 	%rd20, $str$1;
	cvta.global.u64 	%rd21, %rd20;
	mov.u64 	%rd22, __unnamed_105;
	cvta.global.u64 	%rd23, %rd22;
	{ // callseq 104, 0
	.param .b64 param0;
	st.param.b64 	[param0], %rd19;
	.param .b64 param1;
	st.param.b64 	[param1], %rd21;
	.param .b32 param2;
	st.param.b32 	[param2], 254;
	.param .b64 param3;
	st.param.b64 	[param3], %rd23;
	.param .b64 param4;
	st.param.b64 	[param4], 1;
	call.uni 
	__assertfail, 
	(
	param0, 
	param1, 
	param2, 
	param3, 
	param4
	);
	} // callseq 104
$L__BB104_2:
	mov.u32 	%r2, %ctaid.x;
	mov.u32 	%r3, %ntid.y;
	mov.u32 	%r4, %tid.y;
	mad.lo.s32 	%r5, %r2, %r3, %r4;
	mov.u32 	%r6, %nctaid.x;
	mul.lo.s32 	%r1, %r6, %r3;
	cvt.s64.s32 	%rd31, %r5;
	setp.le.s64 	%p2, %rd16, %rd31;
	@%p2 bra 	$L__BB104_5;
	mov.u32 	%r7, %tid.x;
	cvt.u64.u32 	%rd6, %r7;
	cvta.to.global.u64 	%rd7, %rd3;
	cvta.to.global.u64 	%rd8, %rd14;
	cvta.to.global.u64 	%rd9, %rd13;
	cvt.s64.s32 	%rd10, %r1;
$L__BB104_4:
	mad.lo.s64 	%rd24, %rd31, %rd15, %rd6;
	shl.b64 	%rd25, %rd24, 2;
	add.s64 	%rd26, %rd9, %rd25;
	ld.global.f32 	%f5, [%rd26];
	add.s64 	%rd27, %rd8, %rd24;
	ld.global.u8 	%rs1, [%rd27];
	setp.eq.s16 	%p3, %rs1, 0;
	mul.f32 	%f6, %f4, %f5;
	selp.f32 	%f7, %f3, %f6, %p3;
	max.f32 	%f8, %f7, 0fFF800000;
	ld.global.f32 	%f9, [%rd26+128];
	ld.global.u8 	%rs2, [%rd27+32];
	setp.eq.s16 	%p4, %rs2, 0;
	mul.f32 	%f10, %f4, %f9;
	selp.f32 	%f11, %f3, %f10, %p4;
	max.f32 	%f12, %f8, %f11;
	ld.global.f32 	%f13, [%rd26+256];
	ld.global.u8 	%rs3, [%rd27+64];
	setp.eq.s16 	%p5, %rs3, 0;
	mul.f32 	%f14, %f4, %f13;
	selp.f32 	%f15, %f3, %f14, %p5;
	max.f32 	%f16, %f12, %f15;
	ld.global.f32 	%f17, [%rd26+384];
	ld.global.u8 	%rs4, [%rd27+96];
	setp.eq.s16 	%p6, %rs4, 0;
	mul.f32 	%f18, %f4, %f17;
	selp.f32 	%f19, %f3, %f18, %p6;
	max.f32 	%f20, %f16, %f19;
	ld.global.f32 	%f21, [%rd26+512];
	ld.global.u8 	%rs5, [%rd27+128];
	setp.eq.s16 	%p7, %rs5, 0;
	mul.f32 	%f22, %f4, %f21;
	selp.f32 	%f23, %f3, %f22, %p7;
	max.f32 	%f24, %f20, %f23;
	ld.global.f32 	%f25, [%rd26+640];
	ld.global.u8 	%rs6, [%rd27+160];
	setp.eq.s16 	%p8, %rs6, 0;
	mul.f32 	%f26, %f4, %f25;
	selp.f32 	%f27, %f3, %f26, %p8;
	max.f32 	%f28, %f24, %f27;
	ld.global.f32 	%f29, [%rd26+768];
	ld.global.u8 	%rs7, [%rd27+192];
	setp.eq.s16 	%p9, %rs7, 0;
	mul.f32 	%f30, %f4, %f29;
	selp.f32 	%f31, %f3, %f30, %p9;
	max.f32 	%f32, %f28, %f31;
	ld.global.f32 	%f33, [%rd26+896];
	ld.global.u8 	%rs8, [%rd27+224];
	setp.eq.s16 	%p10, %rs8, 0;
	mul.f32 	%f34, %f4, %f33;
	selp.f32 	%f35, %f3, %f34, %p10;
	max.f32 	%f36, %f32, %f35;
	ld.global.f32 	%f37, [%rd26+1024];
	ld.global.u8 	%rs9, [%rd27+256];
	setp.eq.s16 	%p11, %rs9, 0;
	mul.f32 	%f38, %f4, %f37;
	selp.f32 	%f39, %f3, %f38, %p11;
	max.f32 	%f40, %f36, %f39;
	ld.global.f32 	%f41, [%rd26+1152];
	ld.global.u8 	%rs10, [%rd27+288];
	setp.eq.s16 	%p12, %rs10, 0;
	mul.f32 	%f42, %f4, %f41;
	selp.f32 	%f43, %f3, %f42, %p12;
	max.f32 	%f44, %f40, %f43;
	ld.global.f32 	%f45, [%rd26+1280];
	ld.global.u8 	%rs11, [%rd27+320];
	setp.eq.s16 	%p13, %rs11, 0;
	mul.f32 	%f46, %f4, %f45;
	selp.f32 	%f47, %f3, %f46, %p13;
	max.f32 	%f48, %f44, %f47;
	ld.global.f32 	%f49, [%rd26+1408];
	ld.global.u8 	%rs12, [%rd27+352];
	setp.eq.s16 	%p14, %rs12, 0;
	mul.f32 	%f50, %f4, %f49;
	selp.f32 	%f51, %f3, %f50, %p14;
	max.f32 	%f52, %f48, %f51;
	ld.global.f32 	%f53, [%rd26+1536];
	ld.global.u8 	%rs13, [%rd27+384];
	setp.eq.s16 	%p15, %rs13, 0;
	mul.f32 	%f54, %f4, %f53;
	selp.f32 	%f55, %f3, %f54, %p15;
	max.f32 	%f56, %f52, %f55;
	ld.global.f32 	%f57, [%rd26+1664];
	ld.global.u8 	%rs14, [%rd27+416];
	setp.eq.s16 	%p16, %rs14, 0;
	mul.f32 	%f58, %f4, %f57;
	selp.f32 	%f59, %f3, %f58, %p16;
	max.f32 	%f60, %f56, %f59;
	ld.global.f32 	%f61, [%rd26+1792];
	ld.global.u8 	%rs15, [%rd27+448];
	setp.eq.s16 	%p17, %rs15, 0;
	mul.f32 	%f62, %f4, %f61;
	selp.f32 	%f63, %f3, %f62, %p17;
	max.f32 	%f64, %f60, %f63;
	mov.b32 	%r8, %f64;
	shfl.sync.bfly.b32	%r9|%p18, %r8, 16, 31, -1;
	mov.b32 	%f65, %r9;
	max.f32 	%f66, %f64, %f65;
	mov.b32 	%r10, %f66;
	shfl.sync.bfly.b32	%r11|%p19, %r10, 8, 31, -1;
	mov.b32 	%f67, %r11;
	max.f32 	%f68, %f66, %f67;
	mov.b32 	%r12, %f68;
	shfl.sync.bfly.b32	%r13|%p20, %r12, 4, 31, -1;
	mov.b32 	%f69, %r13;
	max.f32 	%f70, %f68, %f69;
	mov.b32 	%r14, %f70;
	shfl.sync.bfly.b32	%r15|%p21, %r14, 2, 31, -1;
	mov.b32 	%f71, %r15;
	max.f32 	%f72, %f70, %f71;
	mov.b32 	%r16, %f72;
	shfl.sync.bfly.b32	%r17|%p22, %r16, 1, 31, -1;
	mov.b32 	%f73, %r17;
	max.f32 	%f74, %f72, %f73;
	sub.f32 	%f75, %f7, %f74;
	fma.rn.f32 	%f76, %f75, 0f3BBB989D, 0f3F000000;
	cvt.sat.f32.f32 	%f77, %f76;
	mov.f32 	%f78, 0f4B400001;
	mov.f32 	%f79, 0f437C0000;
	fma.rm.f32 	%f80, %f77, %f79, %f78;
	add.f32 	%f81, %f80, 0fCB40007F;
	neg.f32 	%f82, %f81;
	fma.rn.f32 	%f83, %f75, 0f3FB8AA3B, %f82;
	fma.rn.f32 	%f84, %f75, 0f32A57060, %f83;
	mov.b32 	%r18, %f80;
	shl.b32 	%r19, %r18, 23;
	mov.b32 	%f85, %r19;
	ex2.approx.ftz.f32 	%f86, %f84;
	mul.f32 	%f87, %f86, %f85;
	add.f32 	%f88, %f87, 0f00000000;
	sub.f32 	%f89, %f11, %f74;
	fma.rn.f32 	%f90, %f89, 0f3BBB989D, 0f3F000000;
	cvt.sat.f32.f32 	%f91, %f90;
	fma.rm.f32 	%f92, %f91, %f79, %f78;
	add.f32 	%f93, %f92, 0fCB40007F;
	neg.f32 	%f94, %f93;
	fma.rn.f32 	%f95, %f89, 0f3FB8AA3B, %f94;
	fma.rn.f32 	%f96, %f89, 0f32A57060, %f95;
	mov.b32 	%r20, %f92;
	shl.b32 	%r21, %r20, 23;
	mov.b32 	%f97, %r21;
	ex2.approx.ftz.f32 	%f98, %f96;
	mul.f32 	%f99, %f98, %f97;
	add.f32 	%f100, %f88, %f99;
	sub.f32 	%f101, %f15, %f74;
	fma.rn.f32 	%f102, %f101, 0f3BBB989D, 0f3F000000;
	cvt.sat.f32.f32 	%f103, %f102;
	fma.rm.f32 	%f104, %f103, %f79, %f78;
	add.f32 	%f105, %f104, 0fCB40007F;
	neg.f32 	%f106, %f105;
	fma.rn.f32 	%f107, %f101, 0f3FB8AA3B, %f106;
	fma.rn.f32 	%f108, %f101, 0f32A57060, %f107;
	mov.b32 	%r22, %f104;
	shl.b32 	%r23, %r22, 23;
	mov.b32 	%f109, %r23;
	ex2.approx.ftz.f32 	%f110, %f108;
	mul.f32 	%f111, %f110, %f109;
	add.f32 	%f112, %f100, %f111;
	sub.f32 	%f113, %f19, %f74;
	fma.rn.f32 	%f114, %f113, 0f3BBB989D, 0f3F000000;
	cvt.sat.f32.f32 	%f115, %f114;
	fma.rm.f32 	%f116, %f115, %f79, %f78;
	add.f32 	%f117, %f116, 0fCB40007F;
	neg.f32 	%f118, %f117;
	fma.rn.f32 	%f119, %f113, 0f3FB8AA3B, %f118;
	fma.rn.f32 	%f120, %f113, 0f32A57060, %f119;
	mov.b32 	%r24, %f116;
	shl.b32 	%r25, %r24, 23;
	mov.b32 	%f121, %r25;
	ex2.approx.ftz.f32 	%f122, %f120;
	mul.f32 	%f123, %f122, %f121;
	add.f32 	%f124, %f112, %f123;
	sub.f32 	%f125, %f23, %f74;
	fma.rn.f32 	%f126, %f125, 0f3BBB989D, 0f3F000000;
	cvt.sat.f32.f32 	%f127, %f126;
	fma.rm.f32 	%f128, %f127, %f79, %f78;
	add.f32 	%f129, %f128, 0fCB40007F;
	neg.f32 	%f130, %f129;
	fma.rn.f32 	%f131, %f125, 0f3FB8AA3B, %f130;
	fma.rn.f32 	%f132, %f125, 0f32A57060, %f131;
	mov.b32 	%r26, %f128;
	shl.b32 	%r27, %r26, 23;
	mov.b32 	%f133, %r27;
	ex2.approx.ftz.f32 	%f134, %f132;
	mul.f32 	%f135, %f134, %f133;
	add.f32 	%f136, %f124, %f135;
	sub.f32 	%f137, %f27, %f74;
	fma.rn.f32 	%f138, %f137, 0f3BBB989D, 0f3F000000;
	cvt.sat.f32.f32 	%f139, %f138;
	fma.rm.f32 	%f140, %f139, %f79, %f78;
	add.f32 	%f141, %f140, 0fCB40007F;
	neg.f32 	%f142, %f141;
	fma.rn.f32 	%f143, %f137, 0f3FB8AA3B, %f142;
	fma.rn.f32 	%f144, %f137, 0f32A57060, %f143;
	mov.b32 	%r28, %f140;
	shl.b32 	%r29, %r28, 23;
	mov.b32 	%f145, %r29;
	ex2.approx.ftz.f32 	%f146, %f144;
	mul.f32 	%f147, %f146, %f145;
	add.f32 	%f148, %f136, %f147;
	sub.f32 	%f149, %f31, %f74;
	fma.rn.f32 	%f150, %f149, 0f3BBB989D, 0f3F000000;
	cvt.sat.f32.f32 	%f151, %f150;
	fma.rm.f32 	%f152, %f151, %f79, %f78;
	add.f32 	%f153, %f152, 0fCB40007F;
	neg.f32 	%f154, %f153;
	fma.rn.f32 	%f155, %f149, 0f3FB8AA3B, %f154;
	fma.rn.f32 	%f156, %f149, 0f32A57060, %f155;
	mov.b32 	%r30, %f152;
	shl.b32 	%r31, %r30, 23;
	mov.b32 	%f157, %r31;
	ex2.approx.ftz.f32 	%f158, %f156;
	mul.f32 	%f159, %f158, %f157;
	add.f32 	%f160, %f148, %f159;
	sub.f32 	%f161, %f35, %f74;
	fma.rn.f32 	%f162, %f161, 0f3BBB989D, 0f3F000000;
	cvt.sat.f32.f32 	%f163, %f162;
	fma.rm.f32 	%f164, %f163, %f79, %f78;
	add.f32 	%f165, %f164, 0fCB40007F;
	neg.f32 	%f166, %f165;
	fma.rn.f32 	%f167, %f161, 0f3FB8AA3B, %f166;
	fma.rn.f32 	%f168, %f161, 0f32A57060, %f167;
	mov.b32 	%r32, %f164;
	shl.b32 	%r33, %r32, 23;
	mov.b32 	%f169, %r33;
	ex2.approx.ftz.f32 	%f170, %f168;
	mul.f32 	%f171, %f170, %f169;
	add.f32 	%f172, %f160, %f171;
	sub.f32 	%f173, %f39, %f74;
	fma.rn.f32 	%f174, %f173, 0f3BBB989D, 0f3F000000;
	cvt.sat.f32.f32 	%f175, %f174;
	fma.rm.f32 	%f176, %f175, %f79, %f78;
	add.f32 	%f177, %f176, 0fCB40007F;
	neg.f32 	%f178, %f177;
	fma.rn.f32 	%f179, %f173, 0f3FB8AA3B, %f178;
	fma.rn.f32 	%f180, %f173, 0f32A57060, %f179;
	mov.b32 	%r34, %f176;
	shl.b32 	%r35, %r34, 23;
	mov.b32 	%f181, %r35;
	ex2.approx.ftz.f32 	%f182, %f180;
	mul.f32 	%f183, %f182, %f181;
	add.f32 	%f184, %f172, %f183;
	sub.f32 	%f185, %f43, %f74;
	fma.rn.f32 	%f186, %f185, 0f3BBB989D, 0f3F000000;
	cvt.sat.f32.f32 	%f187, %f186;
	fma.rm.f32 	%f188, %f187, %f79, %f78;
	add.f32 	%f189, %f188, 0fCB40007F;
	neg.f32 	%f190, %f189;
	fma.rn.f32 	%f191, %f185, 0f3FB8AA3B, %f190;
	fma.rn.f32 	%f192, %f185, 0f32A57060, %f191;
	mov.b32 	%r36, %f188;
	shl.b32 	%r37, %r36, 23;
	mov.b32 	%f193, %r37;
	ex2.approx.ftz.f32 	%f194, %f192;
	mul.f32 	%f195, %f194, %f193;
	add.f32 	%f196, %f184, %f195;
	sub.f32 	%f197, %f47, %f74;
	fma.rn.f32 	%f198, %f197, 0f3BBB989D, 0f3F000000;
	cvt.sat.f32.f32 	%f199, %f198;
	fma.rm.f32 	%f200, %f199, %f79, %f78;
	add.f32 	%f201, %f200, 0fCB40007F;
	neg.f32 	%f202, %f201;
	fma.rn.f32 	%f203, %f197, 0f3FB8AA3B, %f202;
	fma.rn.f32 	%f204, %f197, 0f32A57060, %f203;
	mov.b32 	%r38, %f200;
	shl.b32 	%r39, %r38, 23;
	mov.b32 	%f205, %r39;
	ex2.approx.ftz.f32 	%f206, %f204;
	mul.f32 	%f207, %f206, %f205;
	add.f32 	%f208, %f196, %f207;
	sub.f32 	%f209, %f51, %f74;
	fma.rn.f32 	%f210, %f209, 0f3BBB989D, 0f3F000000;
	cvt.sat.f32.f32 	%f211, %f210;
	fma.rm.f32 	%f212, %f211, %f79, %f78;
	add.f32 	%f213, %f212, 0fCB40007F;
	neg.f32 	%f214, %f213;
	fma.rn.f32 	%f215, %f209, 0f3FB8AA3B, %f214;
	fma.rn.f32 	%f216, %f209, 0f32A57060, %f215;
	mov.b32 	%r40, %f212;
	shl.b32 	%r41, %r40, 23;
	mov.b32 	%f217, %r41;
	ex2.approx.ftz.f32 	%f218, %f216;
	mul.f32 	%f219, %f218, %f217;
	add.f32 	%f220, %f208, %f219;
	sub.f32 	%f221, %f55, %f74;
	fma.rn.f32 	%f222, %f221, 0f3BBB989D, 0f3F000000;
	cvt.sat.f32.f32 	%f223, %f222;
	fma.rm.f32 	%f224, %f223, %f79, %f78;
	add.f32 	%f225, %f224, 0fCB40007F;
	neg.f32 	%f226, %f225;
	fma.rn.f32 	%f227, %f221, 0f3FB8AA3B, %f226;
	fma.rn.f32 	%f228, %f221, 0f32A57060, %f227;
	mov.b32 	%r42, %f224;
	shl.b32 	%r43, %r42, 23;
	mov.b32 	%f229, %r43;
	ex2.approx.ftz.f32 	%f230, %f228;
	mul.f32 	%f231, %f230, %f229;
	add.f32 	%f232, %f220, %f231;
	sub.f32 	%f233, %f59, %f74;
	fma.rn.f32 	%f234, %f233, 0f3BBB989D, 0f3F000000;
	cvt.sat.f32.f32 	%f235, %f234;
	fma.rm.f32 	%f236, %f235, %f79, %f78;
	add.f32 	%f237, %f236, 0fCB40007F;
	neg.f32 	%f238, %f237;
	fma.rn.f32 	%f239, %f233, 0f3FB8AA3B, %f238;
	fma.rn.f32 	%f240, %f233, 0f32A57060, %f239;
	mov.b32 	%r44, %f236;
	shl.b32 	%r45, %r44, 23;
	mov.b32 	%f241, %r45;
	ex2.approx.ftz.f32 	%f242, %f240;
	mul.f32 	%f243, %f242, %f241;
	add.f32 	%f244, %f232, %f243;
	sub.f32 	%f245, %f63, %f74;
	fma.rn.f32 	%f246, %f245, 0f3BBB989D, 0f3F000000;
	cvt.sat.f32.f32 	%f247, %f246;
	fma.rm.f32 	%f248, %f247, %f79, %f78;
	add.f32 	%f249, %f248, 0fCB40007F;
	neg.f32 	%f250, %f249;
	fma.rn.f32 	%f251, %f245, 0f3FB8AA3B, %f250;
	fma.rn.f32 	%f252, %f245, 0f32A57060, %f251;
	mov.b32 	%r46, %f248;
	shl.b32 	%r47, %r46, 23;
	mov.b32 	%f253, %r47;
	ex2.approx.ftz.f32 	%f254, %f252;
	mul.f32 	%f255, %f254, %f253;
	add.f32 	%f256, %f244, %f255;
	mov.b32 	%r48, %f256;
	shfl.sync.bfly.b32	%r49|%p23, %r48, 16, 31, -1;
	mov.b32 	%f257, %r49;
	add.f32 	%f258, %f256, %f257;
	mov.b32 	%r50, %f258;
	shfl.sync.bfly.b32	%r51|%p24, %r50, 8, 31, -1;
	mov.b32 	%f259, %r51;
	add.f32 	%f260, %f258, %f259;
	mov.b32 	%r52, %f260;
	shfl.sync.bfly.b32	%r53|%p25, %r52, 4, 31, -1;
	mov.b32 	%f261, %r53;
	add.f32 	%f262, %f260, %f261;
	mov.b32 	%r54, %f262;
	shfl.sync.bfly.b32	%r55|%p26, %r54, 2, 31, -1;
	mov.b32 	%f263, %r55;
	add.f32 	%f264, %f262, %f263;
	mov.b32 	%r56, %f264;
	shfl.sync.bfly.b32	%r57|%p27, %r56, 1, 31, -1;
	mov.b32 	%f265, %r57;
	add.f32 	%f266, %f264, %f265;
	div.rn.f32 	%f267, %f87, %f266;
	div.rn.f32 	%f268, %f99, %f266;
	div.rn.f32 	%f269, %f111, %f266;
	div.rn.f32 	%f270, %f123, %f266;
	div.rn.f32 	%f271, %f135, %f266;
	div.rn.f32 	%f272, %f147, %f266;
	div.rn.f32 	%f273, %f159, %f266;
	div.rn.f32 	%f274, %f171, %f266;
	div.rn.f32 	%f275, %f183, %f266;
	div.rn.f32 	%f276, %f195, %f266;
	div.rn.f32 	%f277, %f207, %f266;
	div.rn.f32 	%f278, %f219, %f266;
	div.rn.f32 	%f279, %f231, %f266;
	div.rn.f32 	%f280, %f243, %f266;
	div.rn.f32 	%f281, %f255, %f266;
	mad.lo.s64 	%rd28, %rd31, %rd4, %rd6;
	shl.b64 	%rd29, %rd28, 2;
	add.s64 	%rd30, %rd7, %rd29;
	st.global.f32 	[%rd30], %f267;
	st.global.f32 	[%rd30+128], %f268;
	st.global.f32 	[%rd30+256], %f269;
	st.global.f32 	[%rd30+384], %f270;
	st.global.f32 	[%rd30+512], %f271;
	st.global.f32 	[%rd30+640], %f272;
	st.global.f32 	[%rd30+768], %f273;
	st.global.f32 	[%rd30+896], %f274;
	st.global.f32 	[%rd30+1024], %f275;
	st.global.f32 	[%rd30+1152], %f276;
	st.global.f32 	[%rd30+1280], %f277;
	st.global.f32 	[%rd30+1408], %f278;
	st.global.f32 	[%rd30+1536], %f279;
	st.global.f32 	[%rd30+1664], %f280;
	st.global.f32 	[%rd30+1792], %f281;
	add.s64 	%rd31, %rd31, %rd10;
	setp.lt.s64 	%p28, %rd31, %rd16;
	@%p28 bra 	$L__BB104_4;
$L__BB104_5:
	ret;

}
	// .globl	_Z15SoftmaxWarpImplI24ElementwiseScaleMaskLoadIffbE11DirectStoreIffEfLi1ELi15ELi32ELi1ELb1EL9Algorithm0EEvT_T0_ll
.visible .entry _Z15SoftmaxWarpImplI24ElementwiseScaleMaskLoadIffbE11DirectStoreIffEfLi1ELi15ELi32ELi1ELb1EL9Algorithm0EEvT_T0_ll(
	.param .align 8 .b8 _Z15SoftmaxWarpImplI24ElementwiseScaleMaskLoadIffbE11DirectStoreIffEfLi1ELi15ELi32ELi1ELb1EL9Algorithm0EEvT_T0_ll_param_0[32],
	.param .align 8 .b8 _Z15SoftmaxWarpImplI24ElementwiseScaleMaskLoadIffbE11DirectStoreIffEfLi1ELi15ELi32ELi1ELb1EL9Algorithm0EEvT_T0_ll_param_1[16],
	.param .u64 _Z15SoftmaxWarpImplI24ElementwiseScaleMaskLoadIffbE11DirectStoreIffEfLi1ELi15ELi32ELi1ELb1EL9Algorithm0EEvT_T0_ll_param_2,
	.param .u64 _Z15SoftmaxWarpImplI24ElementwiseScaleMaskLoadIffbE11DirectStoreIffEfLi1ELi15ELi32ELi1ELb1EL9Algorithm0EEvT_T0_ll_param_3
)
{
	.reg .pred 	%p<59>;
	.reg .b16 	%rs<16>;
	.reg .b32 	%r<72>;
	.reg .b32 	%f<357>;
	.reg .b64 	%rd<49>;

	ld.param.u64 	%rd30, [_Z15SoftmaxWarpImplI24ElementwiseScaleMaskLoadIffbE11DirectStoreIffEfLi1ELi15ELi32ELi1ELb1EL9Algorithm0EEvT_T0_ll_param_1+8];
	ld.param.u64 	%rd29, [_Z15SoftmaxWarpImplI24ElementwiseScaleMaskLoadIffbE11DirectStoreIffEfLi1ELi15ELi32ELi1ELb1EL9Algorithm0EEvT_T0_ll_param_1];
	ld.param.v2.f32 	{%f78, %f79}, [_Z15SoftmaxWarpImplI24ElementwiseScaleMaskLoadIffbE11DirectStoreIffEfLi1ELi15ELi32ELi1ELb1EL9Algorithm0EEvT_T0_ll_param_0+24];
	ld.param.u64 	%rd28, [_Z15SoftmaxWarpImplI24ElementwiseScaleMaskLoadIffbE11DirectStoreIffEfLi1ELi15ELi32ELi1ELb1EL9Algorithm0EEvT_T0_ll_param_0+16];
	ld.param.u64 	%rd27, [_Z15SoftmaxWarpImplI24ElementwiseScaleMaskLoadIffbE11DirectStoreIffEfLi1ELi15ELi32ELi1ELb1EL9Algorithm0EEvT_T0_ll_param_0+8];
	ld.param.u64 	%rd26, [_Z15SoftmaxWarpImplI24ElementwiseScaleMaskLoadIffbE11DirectStoreIffEfLi1ELi15ELi32ELi1ELb1EL9Algorithm0EEvT_T0_ll_param_0];
	ld.param.u64 	%rd31, [_Z15SoftmaxWarpImplI24ElementwiseScaleMaskLoadIffbE11DirectStoreIffEfLi1ELi15ELi32ELi1ELb1EL9Algorithm0EEvT_T0_ll_param_2];
	ld.param.u64 	%rd32, [_Z15SoftmaxWarpImplI24ElementwiseScaleMaskLoadIffbE11DirectStoreIffEfLi1ELi15ELi32ELi1ELb1EL9Algorithm0EEvT_T0_ll_param_3];
	cvta.to.global.u64 	%rd1, %rd26;
	setp.lt.s64 	%p1, %rd32, 481;
	@%p1 bra 	$L__BB105_2;
	mov.u64 	%rd33, $str;
	cvta.global.u64 	%rd34, %rd33;
	mov.u64 	%rd35, $str$1;
	cvta.global.u64 	%rd36, %rd35;
	mov.u64 	%rd37, __unnamed_106;
	cvta.global.u64 	%rd38, %rd37;
	{ // callseq 105, 0
	.param .b64 param0;
	st.param.b64 	[param0], %rd34;
	.param .b64 param1;
	st.param.b64 	[param1], %rd36;
	.param .b32 param2;
	st.param.b32 	[param2], 254;
	.param .b64 param3;
	st.param.b64 	[param3], %rd38;
	.param .b64 param4;
	st.param.b64 	[param4], 1;
	call.uni 
	__assertfail, 
	(
	param0, 
	param1, 
	param2, 
	param3, 
	param4
	);
	} // callseq 105
$L__BB105_2:
	mov.u32 	%r2, %ctaid.x;
	mov.u32 	%r3, %ntid.y;
	mov.u32 	%r4, %tid.y;
	mad.lo.s32 	%r5, %r2, %r3, %r4;
	mov.u32 	%r6, %nctaid.x;
	mul.lo.s32 	%r1, %r6, %r3;
	cvt.s64.s32 	%rd48, %r5;
	setp.le.s64 	%p2, %rd31, %rd48;
	@%p2 bra 	$L__BB105_65;
	mov.u32 	%r7, %tid.x;
	cvt.u64.u32 	%rd3, %r7;
	add.s32 	%r8, %r7, 32;
	cvt.u64.u32 	%rd4, %r8;
	add.s32 	%r9, %r7, 64;
	cvt.u64.u32 	%rd5, %r9;
	add.s32 	%r10, %r7, 96;
	cvt.u64.u32 	%rd6, %r10;
	add.s32 	%r11, %r7, 128;
	cvt.u64.u32 	%rd7, %r11;
	add.s32 	%r12, %r7, 160;
	cvt.u64.u32 	%rd8, %r12;
	add.s32 	%r13, %r7, 192;
	cvt.u64.u32 	%rd9, %r13;
	add.s32 	%r14, %r7, 224;
	cvt.u64.u32 	%rd10, %r14;
	add.s32 	%r15, %r7, 256;
	cvt.u64.u32 	%rd11, %r15;
	add.s32 	%r16, %r7, 288;
	cvt.u64.u32 	%rd12, %r16;
	add.s32 	%r17, %r7, 320;
	cvt.u64.u32 	%rd13, %r17;
	add.s32 	%r18, %r7, 352;
	cvt.u64.u32 	%rd14, %r18;
	add.s32 	%r19, %r7, 384;
	cvt.u64.u32 	%rd15, %r19;
	add.s32 	%r20, %r7, 416;
	cvt.u64.u32 	%rd16, %r20;
	add.s32 	%r21, %r7, 448;
	cvt.u64.u32 	%rd17, %r21;
	cvt.s64.s32 	%rd18, %r1;
$L__BB105_4:
	cvta.to.global.u64 	%rd20, %rd27;
	setp.le.s64 	%p3, %rd32, %rd3;
	mul.lo.s64 	%rd21, %rd48, %rd28;
	mov.f32 	%f327, 0fFF800000;
	mov.f32 	%f330, %f327;
	@%p3 bra 	$L__BB105_6;
	add.s64 	%rd39, %rd21, %rd3;
	shl.b64 	%rd40, %rd39, 2;
	add.s64 	%rd41, %rd1, %rd40;
	ld.global.f32 	%f81, [%rd41];
	add.s64 	%rd42, %rd20, %rd39;
	ld.global.u8 	%rs1, [%rd42];
	setp.eq.s16 	%p4, %rs1, 0;
	mul.f32 	%f82, %f79, %f81;
	selp.f32 	%f327, %f78, %f82, %p4;
	max.f32 	%f330, %f327, 0fFF800000;
$L__BB105_6:
	setp.le.s64 	%p5, %rd32, %rd4;
	add.s64 	%rd43, %rd21, %rd3;
	add.s64 	%rd22, %rd20, %rd43;
	shl.b64 	%rd44, %rd43, 2;
	add.s64 	%rd23, %rd1, %rd44;
	mov.f32 	%f329, 0fFF800000;
	@%p5 bra 	$L__BB105_8;
	ld.global.f32 	%f84, [%rd23+128];
	ld.global.u8 	%rs2, [%rd22+32];
	setp.eq.s16 	%p6, %rs2, 0;
	mul.f32 	%f85, %f79, %f84;
	selp.f32 	%f329, %f78, %f85, %p6;
	max.f32 	%f330, %f330, %f329;
$L__BB105_8:
	setp.le.s64 	%p7, %rd32, %rd5;
	mov.f32 	%f331, 0fFF800000;
	@%p7 bra 	$L__BB105_10;
	ld.global.f32 	%f87, [%rd23+256];
	ld.global.u8 	%rs3, [%rd22+64];
	setp.eq.s16 	%p8, %rs3, 0;
	mul.f32 	%f88, %f79, %f87;
	selp.f32 	%f331, %f78, %f88, %p8;
	max.f32 	%f330, %f330, %f331;
$L__BB105_10:
	setp.le.s64 	%p9, %rd32, %rd6;
	mov.f32 	%f333, 0fFF800000;
	@%p9 bra 	$L__BB105_12;
	ld.global.f32 	%f90, [%rd23+384];
	ld.global.u8 	%rs4, [%rd22+96];
	setp.eq.s16 	%p10, %rs4, 0;
	mul.f32 	%f91, %f79, %f90;
	selp.f32 	%f333, %f78, %f91, %p10;
	max.f32 	%f330, %f330, %f333;
$L__BB105_12:
	setp.le.s64 	%p11, %rd32, %rd7;
	mov.f32 	%f335, 0fFF800000;
	@%p11 bra 	$L__BB105_14;
	ld.global.f32 	%f93, [%rd23+512];
	ld.global.u8 	%rs5, [%rd22+128];
	setp.eq.s16 	%p12, %rs5, 0;
	mul.f32 	%f94, %f79, %f93;
	selp.f32 	%f335, %f78, %f94, %p12;
	max.f32 	%f330, %f330, %f335;
$L__BB105_14:
	setp.le.s64 	%p13, %rd32, %rd8;
	mov.f32 	%f337, 0fFF800000;
	@%p13 bra 	$L__BB105_16;
	ld.global.f32 	%f96, [%rd23+640];
	ld.global.u8 	%rs6, [%rd22+160];
	setp.eq.s16 	%p14, %rs6, 0;
	mul.f32 	%f97, %f79, %f96;
	selp.f32 	%f337, %f78, %f97, %p14;
	max.f32 	%f330, %f330, %f337;
$L__BB105_16:
	setp.le.s64 	%p15, %rd32, %rd9;
	mov.f32 	%f339, 0fFF800000;
	@%p15 bra 	$L__BB105_18;
	ld.global.f32 	%f99, [%rd23+768];
	ld.global.u8 	%rs7, [%rd22+192];
	setp.eq.s16 	%p16, %rs7, 0;
	mul.f32 	%f100, %f79, %f99;
	selp.f32 	%f339, %f78, %f100, %p16;
	max.f32 	%f330, %f330, %f339;
$L__BB105_18:
	setp.le.s64 	%p17, %rd32, %rd10;
	mov.f32 	%f341, 0fFF800000;
	@%p17 bra 	$L__BB105_20;
	ld.global.f32 	%f102, [%rd23+896];
	ld.global.u8 	%rs8, [%rd22+224];
	setp.eq.s16 	%p18, %rs8, 0;
	mul.f32 	%f103, %f79, %f102;
	selp.f32 	%f341, %f78, %f103, %p18;
	max.f32 	%f330, %f330, %f341;
$L__BB105_20:
	setp.le.s64 	%p19, %rd32, %rd11;
	mov.f32 	%f343, 0fFF800000;
	@%p19 bra 	$L__BB105_22;
	ld.global.f32 	%f105, [%rd23+1024];
	ld.global.u8 	%rs9, [%rd22+256];
	setp.eq.s16 	%p20, %rs9, 0;
	mul.f32 	%f106, %f79, %f105;
	selp.f32 	%f343, %f78, %f106, %p20;
	max.f32 	%f330, %f330, %f343;
$L__BB105_22:
	setp.le.s64 	%p21, %rd32, %rd12;
	mov.f32 	%f345, 0fFF800000;
	@%p21 bra 	$L__BB105_24;
	ld.global.f32 	%f108, [%rd23+1152];
	ld.global.u8 	%rs10, [%rd22+288];
	setp.eq.s16 	%p22, %rs10, 0;
	mul.f32 	%f109, %f79, %f108;
	selp.f32 	%f345, %f78, %f109, %p22;
	max.f32 	%f330, %f330, %f345;
$L__BB105_24:
	setp.le.s64 	%p23, %rd32, %rd13;
	mov.f32 	%f347, 0fFF800000;
	@%p23 bra 	$L__BB105_26;
	ld.global.f32 	%f111, [%rd23+1280];
	ld.global.u8 	%rs11, [%rd22+320];
	setp.eq.s16 	%p24, %rs11, 0;
	mul.f32 	%f112, %f79, %f111;
	selp.f32 	%f347, %f78, %f112, %p24;
	max.f32 	%f330, %f330, %f347;
$L__BB105_26:
	setp.le.s64 	%p25, %rd32, %rd14;
	mov.f32 	%f349, 0fFF800000;
	@%p25 bra 	$L__BB105_28;
	ld.global.f32 	%f114, [%rd23+1408];
	ld.global.u8 	%rs12, [%rd22+352];
	setp.eq.s16 	%p26, %rs12, 0;
	mul.f32 	%f115, %f79, %f114;
	selp.f32 	%f349, %f78, %f115, %p26;
	max.f32 	%f330, %f330, %f349;
$L__BB105_28:
	setp.le.s64 	%p27, %rd32, %rd15;
	mov.f32 	%f351, 0fFF800000;
	@%p27 bra 	$L__BB105_30;
	ld.global.f32 	%f117, [%rd23+1536];
	ld.global.u8 	%rs13, [%rd22+384];
	setp.eq.s16 	%p28, %rs13, 0;
	mul.f32 	%f118, %f79, %f117;
	selp.f32 	%f351, %f78, %f118, %p28;
	max.f32 	%f330, %f330, %f351;
$L__BB105_30:
	setp.le.s64 	%p29, %rd32, %rd16;
	mov.f32 	%f353, 0fFF800000;
	@%p29 bra 	$L__BB105_32;
	ld.global.f32 	%f120, [%rd23+1664];
	ld.global.u8 	%rs14, [%rd22+416];
	setp.eq.s16 	%p30, %rs14, 0;
	mul.f32 	%f121, %f79, %f120;
	selp.f32 	%f353, %f78, %f121, %p30;
	max.f32 	%f330, %f330, %f353;
$L__BB105_32:
	setp.le.s64 	%p31, %rd32, %rd17;
	mov.f32 	%f355, 0fFF800000;
	@%p31 bra 	$L__BB105_34;
	ld.global.f32 	%f123, [%rd23+1792];
	ld.global.u8 	%rs15, [%rd22+448];
	setp.eq.s16 	%p32, %rs15, 0;
	mul.f32 	%f124, %f79, %f123;
	selp.f32 	%f355, %f78, %f124, %p32;
	max.f32 	%f330, %f330, %f355;
$L__BB105_34:
	setp.le.s64 	%p33, %rd32, %rd3;
	mov.b32 	%r22, %f330;
	shfl.sync.bfly.b32	%r23|%p34, %r22, 16, 31, -1;
	mov.b32 	%f125, %r23;
	max.f32 	%f126, %f330, %f125;
	mov.b32 	%r24, %f126;
	shfl.sync.bfly.b32	%r25|%p35, %r24, 8, 31, -1;
	mov.b32 	%f127, %r25;
	max.f32 	%f128, %f126, %f127;
	mov.b32 	%r26, %f128;
	shfl.sync.bfly.b32	%r27|%p36, %r26, 4, 31, -1;
	mov.b32 	%f129, %r27;
	max.f32 	%f130, %f128, %f129;
	mov.b32 	%r28, %f130;
	shfl.sync.bfly.b32	%r29|%p37, %r28, 2, 31, -1;
	mov.b32 	%f131, %r29;
	max.f32 	%f132, %f130, %f131;
	mov.b32 	%r30, %f132;
	shfl.sync.bfly.b32	%r31|%p38, %r30, 1, 31, -1;
	mov.b32 	%f133, %r31;
	max.f32 	%f134, %f132, %f133;
	sub.f32 	%f135, %f327, %f134;
	fma.rn.f32 	%f136, %f135, 0f3BBB989D, 0f3F000000;
	cvt.sat.f32.f32 	%f137, %f136;
	mov.f32 	%f138, 0f4B400001;
	mov.f32 	%f139, 0f437C0000;
	fma.rm.f32 	%f140, %f137, %f139, %f138;
	add.f32 	%f141, %f140, 0fCB40007F;
	neg.f32 	%f142, %f141;
	fma.rn.f32 	%f143, %f135, 0f3FB8AA3B, %f142;
	fma.rn.f32 	%f144, %f135, 0f32A57060, %f143;
	mov.b32 	%r32, %f140;
	shl.b32 	%r33, %r32, 23;
	mov.b32 	%f145, %r33;
	ex2.approx.ftz.f32 	%f146, %f144;
	mul.f32 	%f147, %f146, %f145;
	add.f32 	%f148, %f147, 0f00000000;
	sub.f32 	%f149, %f329, %f134;
	fma.rn.f32 	%f150, %f149, 0f3BBB989D, 0f3F000000;
	cvt.sat.f32.f32 	%f151, %f150;
	fma.rm.f32 	%f152, %f151, %f139, %f138;
	add.f32 	%f153, %f152, 0fCB40007F;
	neg.f32 	%f154, %f153;
	fma.rn.f32 	%f155, %f149, 0f3FB8AA3B, %f154;
	fma.rn.f32 	%f156, %f149, 0f32A57060, %f155;
	mov.b32 	%r34, %f152;
	shl.b32 	%r35, %r34, 23;
	mov.b32 	%f157, %r35;
	ex2.approx.ftz.f32 	%f158, %f156;
	mul.f32 	%f159, %f158, %f157;
	add.f32 	%f160, %f148, %f159;
	sub.f32 	%f161, %f331, %f134;
	fma.rn.f32 	%f162, %f161, 0f3BBB989D, 0f3F000000;
	cvt.sat.f32.f32 	%f163, %f162;
	fma.rm.f32 	%f164, %f163, %f139, %f138;
	add.f32 	%f165, %f164, 0fCB40007F;
	neg.f32 	%f166, %f165;
	fma.rn.f32 	%f167, %f161, 0f3FB8AA3B, %f166;
	fma.rn.f32 	%f168, %f161, 0f32A57060, %f167;
	mov.b32 	%r36, %f164;
	shl.b32 	%r37, %r36, 23;
	mov.b32 	%f169, %r37;
	ex2.approx.ftz.f32 	%f170, %f168;
	mul.f32 	%f171, %f170, %f169;
	add.f32 	%f172, %f160, %f171;
	sub.f32 	%f173, %f333, %f134;
	fma.rn.f32 	%f174, %f173, 0f3BBB989D, 0f3F000000;
	cvt.sat.f32.f32 	%f175, %f174;
	fma.rm.f32 	%f176, %f175, %f139, %f138;
	add.f32 	%f177, %f176, 0fCB40007F;
	neg.f32 	%f178, %f177;
	fma.rn.f32 	%f179, %f173, 0f3FB8AA3B, %f178;
	fma.rn.f32 	%f180, %f173, 0f32A57060, %f179;
	mov.b32 	%r38, %f176;
	shl.b32 	%r39, %r38, 23;
	mov.b32 	%f181, %r39;
	ex2.approx.ftz.f32 	%f182, %f180;
	mul.f32 	%f183, %f182, %f181;
	add.f32 	%f184, %f172, %f183;
	sub.f32 	%f185, %f335, %f134;
	fma.rn.f32 	%f186, %f185, 0f3BBB989D, 0f3F000000;
	cvt.sat.f32.f32 	%f187, %f186;
	fma.rm.f32 	%f188, %f187, %f139, %f138;
	add.f32 	%f189, %f188, 0fCB40007F;
	neg.f32 	%f190, %f189;
	fma.rn.f32 	%f191, %f185, 0f3FB8AA3B, %f190;
	fma.rn.f32 	%f192, %f185, 0f32A57060, %f191;
	mov.b32 	%r40, %f188;
	shl.b32 	%r41, %r40, 23;
	mov.b32 	%f193, %r41;
	ex2.approx.ftz.f32 	%f194, %f192;
	mul.f32 	%f195, %f194, %f193;
	add.f32 	%f196, %f184, %f195;
	sub.f32 	%f197, %f337, %f134;
	fma.rn.f32 	%f198, %f197, 0f3BBB989D, 0f3F000000;
	cvt.sat.f32.f32 	%f199, %f198;
	fma.rm.f32 	%f200, %f199, %f139, %f138;
	add.f32 	%f201, %f200, 0fCB40007F;
	neg.f32 	%f202, %f201;
	fma.rn.f32 	%f203, %f197, 0f3FB8AA3B, %f202;
	fma.rn.f32 	%f204, %f197, 0f32A57060, %f203;
	mov.b32 	%r42, %f200;
	shl.b32 	%r43, %r42, 23;
	mov.b32 	%f205, %r43;
	ex2.approx.ftz.f32 	%f206, %f204;
	mul.f32 	%f207, %f206, %f205;
	add.f32 	%f208, %f196, %f207;
	sub.f32 	%f209, %f339, %f134;
	fma.rn.f32 	%f210, %f209, 0f3BBB989D, 0f3F000000;
	cvt.sat.f32.f32 	%f211, %f210;
	fma.rm.f32 	%f212, %f211, %f139, %f138;
	add.f32 	%f213, %f212, 0fCB40007F;
	neg.f32 	%f214, %f213;
	fma.rn.f32 	%f215, %f209, 0f3FB8AA3B, %f214;
	fma.rn.f32 	%f216, %f209, 0f32A57060, %f215;
	mov.b32 	%r44, %f212;
	shl.b32 	%r45, %r44, 23;
	mov.b32 	%f217, %r45;
	ex2.approx.ftz.f32 	%f218, %f216;
	mul.f32 	%f219, %f218, %f217;
	add.f32 	%f220, %f208, %f219;
	sub.f32 	%f221, %f341, %f134;
	fma.rn.f32 	%f222, %f221, 0f3BBB989D, 0f3F000000;
	cvt.sat.f32.f32 	%f223, %f222;
	fma.rm.f32 	%f224, %f223, %f139, %f138;
	add.f32 	%f225, %f224, 0fCB40007F;
	neg.f32 	%f226, %f225;
	fma.rn.f32 	%f227, %f221, 0f3FB8AA3B, %f226;
	fma.rn.f32 	%f228, %f221, 0f32A57060, %f227;
	mov.b32 	%r46, %f224;
	shl.b32 	%r47, %r46, 23;
	mov.b32 	%f229, %r47;
	ex2.approx.ftz.f32 	%f230, %f228;
	mul.f32 	%f231, %f230, %f229;
	add.f32 	%f232, %f220, %f231;
	sub.f32 	%f233, %f343, %f134;
	fma.rn.f32 	%f234, %f233, 0f3BBB989D, 0f3F000000;
	cvt.sat.f32.f32 	%f235, %f234;
	fma.rm.f32 	%f236, %f235, %f139, %f138;
	add.f32 	%f237, %f236, 0fCB40007F;
	neg.f32 	%f238, %f237;
	fma.rn.f32 	%f239, %f233, 0f3FB8AA3B, %f238;
	fma.rn.f32 	%f240, %f233, 0f32A57060, %f239;
	mov.b32 	%r48, %f236;
	shl.b32 	%r49, %r48, 23;
	mov.b32 	%f241, %r49;
	ex2.approx.ftz.f32 	%f242, %f240;
	mul.f32 	%f243, %f242, %f241;
	add.f32 	%f244, %f232, %f243;
	sub.f32 	%f245, %f345, %f134;
	fma.rn.f32 	%f246, %f245, 0f3BBB989D, 0f3F000000;
	cvt.sat.f32.f32 	%f247, %f246;
	fma.rm.f32 	%f248, %f247, %f139, %f138;
	add.f32 	%f249, %f248, 0fCB40007F;
	neg.f32 	%f250, %f249;
	fma.rn.f32 	%f251, %f245, 0f3FB8AA3B, %f250;
	fma.rn.f32 	%f252, %f245, 0f32A57060, %f251;
	mov.b32 	%r50, %f248;
	shl.b32 	%r51, %r50, 23;
	mov.b32 	%f253, %r51;
	ex2.approx.ftz.f32 	%f254, %f252;
	mul.f32 	%f255, %f254, %f253;
	add.f32 	%f256, %f244, %f255;
	sub.f32 	%f257, %f347, %f134;
	fma.rn.f32 	%f258, %f257, 0f3BBB989D, 0f3F000000;
	cvt.sat.f32.f32 	%f259, %f258;
	fma.rm.f32 	%f260, %f259, %f139, %f138;
	add.f32 	%f261, %f260, 0fCB40007F;
	neg.f32 	%f262, %f261;
	fma.rn.f32 	%f263, %f257, 0f3FB8AA3B, %f262;
	fma.rn.f32 	%f264, %f257, 0f32A57060, %f263;
	mov.b32 	%r52, %f260;
	shl.b32 	%r53, %r52, 23;
	mov.b32 	%f265, %r53;
	ex2.approx.ftz.f32 	%f266, %f264;
	mul.f32 	%f267, %f266, %f265;
	add.f32 	%f268, %f256, %f267;
	sub.f32 	%f269, %f349, %f134;
	fma.rn.f32 	%f270, %f269, 0f3BBB989D, 0f3F000000;
	cvt.sat.f32.f32 	%f271, %f270;
	fma.rm.f32 	%f272, %f271, %f139, %f138;
	add.f32 	%f273, %f272, 0fCB40007F;
	neg.f32 	%f274, %f273;
	fma.rn.f32 	%f275, %f269, 0f3FB8AA3B, %f274;
	fma.rn.f32 	%f276, %f269, 0f32A57060, %f275;
	mov.b32 	%r54, %f272;
	shl.b32 	%r55, %r54, 23;
	mov.b32 	%f277, %r55;
	ex2.approx.ftz.f32 	%f278, %f276;
	mul.f32 	%f279, %f278, %f277;
	add.f32 	%f280, %f268, %f279;
	sub.f32 	%f281, %f351, %f134;
	fma.rn.f32 	%f282, %f281, 0f3BBB989D, 0f3F000000;
	cvt.sat.f32.f32 	%f283, %f282;
	fma.rm.f32 	%f284, %f283, %f139, %f138;
	add.f32 	%f285, %f284, 0fCB40007F;
	neg.f32 	%f286, %f285;
	fma.rn.f32 	%f287, %f281, 0f3FB8AA3B, %f286;
	fma.rn.f32 	%f288, %f281, 0f32A57060, %f287;
	mov.b32 	%r56, %f284;
	shl.b32 	%r57, %r56, 23;
	mov.b32 	%f289, %r57;
	ex2.approx.ftz.f32 	%f290, %f288;
	mul.f32 	%f291, %f290, %f289;
	add.f32 	%f292, %f280, %f291;
	sub.f32 	%f293, %f353, %f134;
	fma.rn.f32 	%f294, %f293, 0f3BBB989D, 0f3F000000;
	cvt.sat.f32.f32 	%f295, %f294;
	fma.rm.f32 	%f296, %f295, %f139, %f138;
	add.f32 	%f297, %f296, 0fCB40007F;
	neg.f32 	%f298, %f297;
	fma.rn.f32 	%f299, %f293, 0f3FB8AA3B, %f298;
	fma.rn.f32 	%f300, %f293, 0f32A57060, %f299;
	mov.b32 	%r58, %f296;
	shl.b32 	%r59, %r58, 23;
	mov.b32 	%f301, %r59;
	ex2.approx.ftz.f32 	%f302, %f300;
	mul.f32 	%f303, %f302, %f301;
	add.f32 	%f304, %f292, %f303;
	sub.f32 	%f305, %f355, %f134;
	fma.rn.f32 	%f306, %f305, 0f3BBB989D, 0f3F000000;
	cvt.sat.f32.f32 	%f307, %f306;
	fma.rm.f32 	%f308, %f307, %f139, %f138;
	add.f32 	%f309, %f308, 0fCB40007F;
	neg.f32 	%f310, %f309;
	fma.rn.f32 	%f311, %f305, 0f3FB8AA3B, %f310;
	fma.rn.f32 	%f312, %f305, 0f32A57060, %f311;
	mov.b32 	%r60, %f308;
	shl.b32 	%r61, %r60, 23;
	mov.b32 	%f313, %r61;
	ex2.approx.ftz.f32 	%f314, %f312;
	mul.f32 	%f315, %f314, %f313;
	add.f32 	%f316, %f304, %f315;
	mov.b32 	%r62, %f316;
	shfl.sync.bfly.b32	%r63|%p39, %r62, 16, 31, -1;
	mov.b32 	%f317, %r63;
	add.f32 	%f318, %f316, %f317;
	mov.b32 	%r64, %f318;
	shfl.sync.bfly.b32	%r65|%p40, %r64, 8, 31, -1;
	mov.b32 	%f319, %r65;
	add.f32 	%f320, %f318, %f319;
	mov.b32 	%r66, %f320;
	shfl.sync.bfly.b32	%r67|%p41, %r66, 4, 31, -1;
	mov.b32 	%f321, %r67;
	add.f32 	%f322, %f320, %f321;
	mov.b32 	%r68, %f322;
	shfl.sync.bfly.b32	%r69|%p42, %r68, 2, 31, -1;
	mov.b32 	%f323, %r69;
	add.f32 	%f324, %f322, %f323;
	mov.b32 	%r70, %f324;
	shfl.sync.bfly.b32	%r71|%p43, %r70, 1, 31, -1;
	mov.b32 	%f325, %r71;
	add.f32 	%f326, %f324, %f325;
	div.rn.f32 	%f63, %f147, %f326;
	div.rn.f32 	%f64, %f159, %f326;
	div.rn.f32 	%f65, %f171, %f326;
	div.rn.f32 	%f66, %f183, %f326;
	div.rn.f32 	%f67, %f195, %f326;
	div.rn.f32 	%f68, %f207, %f326;
	div.rn.f32 	%f69, %f219, %f326;
	div.rn.f32 	%f70, %f231, %f326;
	div.rn.f32 	%f71, %f243, %f326;
	div.rn.f32 	%f72, %f255, %f326;
	div.rn.f32 	%f73, %f267, %f326;
	div.rn.f32 	%f74, %f279, %f326;
	div.rn.f32 	%f75, %f291, %f326;
	div.rn.f32 	%f76, %f303, %f326;
	div.rn.f32 	%f77, %f315, %f326;
	mad.lo.s64 	%rd45, %rd48, %rd30, %rd3;
	cvta.to.global.u64 	%rd46, %rd29;
	shl.b64 	%rd47, %rd45, 2;
	add.s64 	%rd24, %rd46, %rd47;
	@%p33 bra 	$L__BB105_36;
	st.global.f32 	[%rd24], %f63;
$L__BB105_36:
	setp.le.s64 	%p44, %rd32, %rd4;
	@%p44 bra 	$L__BB105_38;
	st.global.f32 	[%rd24+128], %f64;
$L__BB105_38:
	setp.le.s64 	%p45, %rd32, %rd5;
	@%p45 bra 	$L__BB105_40;
	st.global.f32 	[%rd24+256], %f65;
$L__BB105_40:
	setp.le.s64 	%p46, %rd32, %rd6;
	@%p46 bra 	$L__BB105_42;
	st.global.f32 	[%rd24+384], %f66;
$L__BB105_42:
	setp.le.s64 	%p47, %rd32, %rd7;
	@%p47 bra 	$L__BB105_44;
	st.global.f32 	[%rd24+512], %f67;
$L__BB105_44:
	setp.le.s64 	%p48, %rd32, %rd8;
	@%p48 bra 	$L__BB105_46;
	st.global.f32 	[%rd24+640], %f68;
$L__BB105_46:
	setp.le.s64 	%p49, %rd32, %rd9;
	@%p49 bra 	$L__BB105_48;
	st.global.f32 	[%rd24+768], %f69;
$L__BB105_48:
	setp.le.s64 	%p50, %rd32, %rd10;
	@%p50 bra 	$L__BB105_50;
	st.global.f32 	[%rd24+896], %f70;
$L__BB105_50:
	setp.le.s64 	%p51, %rd32, %rd11;
	@%p51 bra 	$L__BB105_52;
	st.global.f32 	[%rd24+1024], %f71;
$L__BB105_52:
	setp.le.s64 	%p52, %rd32, %rd12;
	@%p52 bra 	$L__BB105_54;
	st.global.f32 	[%rd24+1152], %f72;
$L__BB105_54:
	setp.le.s64 	%p53, %rd32, %rd13;
	@%p53 bra 	$L__BB105_56;
	st.global.f32 	[%rd24+1280], %f73;
$L__BB105_56:
	setp.le.s64 	%p54, %rd32, %rd14;
	@%p54 bra 	$L__BB105_58;
	st.global.f32 	[%rd24+1408], %f74;
$L__BB105_58:
	setp.le.s64 	%p55, %rd32, %rd15;
	@%p55 bra 	$L__BB105_60;
	st.global.f32 	[%rd24+1536], %f75;
$L__BB105_60:
	setp.le.s64 	%p56, %rd32, %rd16;
	@%p56 bra 	$L__BB105_62;
	st.global.f32 	[%rd24+1664], %f76;
$L__BB105_62:
	setp.le.s64 	%p57, %rd32, %rd17;
	@%p57 bra 	$L__BB105_64;
	st.global.f32 	[%rd24+1792], %f77;
$L__BB105_64:
	add.s64 	%rd48, %rd48, %rd18;
	setp.lt.s64 	%p58, %rd48, %rd31;
	@%p58 bra 	$L__BB105_4;
$L__BB105_65:
	ret;

}
	// .globl	_Z15SoftmaxWarpImplI24ElementwiseScaleMaskLoadIffbE11DirectStoreIffEfLi1ELi16ELi32ELi1ELb0EL9Algorithm0EEvT_T0_ll
.visible .entry _Z15SoftmaxWarpImplI24ElementwiseScaleMaskLoadIffbE11DirectStoreIffEfLi1ELi16ELi32ELi1ELb0EL9Algorithm0EEvT_T0_ll(
	.param .align 8 .b8 _Z15SoftmaxWarpImplI24ElementwiseScaleMaskLoadIffbE11DirectStoreIffEfLi1ELi16ELi32ELi1ELb0EL9Algorithm0EEvT_T0_ll_param_0[32],
	.param .align 8 .b8 _Z15SoftmaxWarpImplI24ElementwiseScaleMaskLoadIffbE11DirectStoreIffEfLi1ELi16ELi32ELi1ELb0EL9Algorithm0EEvT_T0_ll_param_1[16],
	.param .u64 _Z15SoftmaxWarpImplI24ElementwiseScaleMaskLoadIffbE11DirectStoreIffEfLi1ELi16ELi32ELi1ELb0EL9Algorithm0EEvT_T0_ll_param_2,
	.param .u64 _Z15SoftmaxWarpImplI24ElementwiseScaleMaskLoadIffbE11DirectStoreIffEfLi1ELi16ELi32ELi1ELb0EL9Algorithm0EEvT_T0_ll_param_3
)
{
	.reg .pred 	%p<30>;
	.reg .b16 	%rs<17>;
	.reg .b32 	%r<60>;
	.reg .b32 	%f<299>;
	.reg .b64 	%rd<33>;

	ld.param.u64 	%rd16, [_Z15SoftmaxWarpImplI24ElementwiseScaleMaskLoadIffbE11DirectStoreIffEfLi1ELi16ELi32ELi1ELb0EL9Algorithm0EEvT_T0_ll_param_1+8];
	ld.param.u64 	%rd15, [_Z15SoftmaxWarpImplI24ElementwiseScaleMaskLoadIffbE11DirectStoreIffEfLi1ELi16ELi32ELi1ELb0EL9Algorithm0EEvT_T0_ll_param_1];
	ld.param.v2.f32 	{%f3, %f4}, [_Z15SoftmaxWarpImplI24ElementwiseScaleMaskLoadIffbE11DirectStoreIffEfLi1ELi16ELi32ELi1ELb0EL9Algorithm0EEvT_T0_ll_param_0+24];
	ld.param.u64 	%rd14, [_Z15SoftmaxWarpImplI24ElementwiseScaleMaskLoadIffbE11DirectStoreIffEfLi1ELi16ELi32ELi1ELb0EL9Algorithm0EEvT_T0_ll_param_0+16];
	ld.param.u64 	%rd13, [_Z15SoftmaxWarpImplI24ElementwiseScaleMaskLoadIffbE11DirectStoreIffEfLi1ELi16ELi32ELi1ELb0EL9Algorithm0EEvT_T0_ll_param_0+8];
	ld.param.u64 	%rd12, [_Z15SoftmaxWarpImplI24ElementwiseScaleMaskLoadIffbE11DirectStoreIffEfLi1ELi16ELi32ELi1ELb0EL9Algorithm0EEvT_T0_ll_param_0];
	ld.param.u64 	%rd17, [_Z15SoftmaxWarpImplI24ElementwiseScaleMaskLoadIffbE11DirectStoreIffEfLi1ELi16ELi32ELi1ELb0EL9Algorithm0EEvT_T0_ll_param_2];
	ld.param.u64 	%rd18, [_Z15SoftmaxWarpImplI24ElementwiseScaleMaskLoadIffbE11DirectStoreIffEfLi1ELi16ELi32ELi1ELb0EL9Algorithm0EEvT_T0_ll_param_3];
	setp.lt.s64 	%p1, %rd18, 513;
	@%p1 bra 	$L__BB106_2;
	mov.u64 	%rd19, $str;
	cvta.global.u64 	%rd20, %rd19;
	mov.u64 	%rd21, $str$1;
	cvta.global.u64 	%rd22, %rd21;
	mov.u64 	%rd23, __unnamed_107;
	cvta.global.u64 	%rd24, %rd23;
	{ // callseq 106, 0
	.param .b64 param0;
	st.param.b64 	[param0], %rd20;
	.param .b64 param1;
	st.param.b64 	[param1], %rd22;
	.param .b32 param2;
	st.param.b32 	[param2], 254;
	.param .b64 param3;
	st.param.b64 	[param3], %rd24;
	.param .b64 param4;
	st.param.b64 	[param4], 1;
	call.uni 
	__assertfail, 
	(
	param0, 
	param1, 
	param2, 
	param3, 
	param4
	);
	} // callseq 106
$L__BB106_2:
	mov.u32 	%r2, %ctaid.x;
	mov.u32 	%r3, %ntid.y;
	mov.u32 	%r4, %tid.y;
	mad.lo.s32 	%r5, %r2, %r3, %r4;
	mov.u32 	%r6, %nctaid.x;
	mul.lo.s32 	%r1, %r6, %r3;
	cvt.s64.s32 	%rd32, %r5;
	setp.le.s64 	%p2, %rd17, %rd32;
	@%p2 bra 	$L__BB106_5;
	mov.u32 	%r7, %tid.x;
	cvt.u64.u32 	%rd5, %r7;
	cvta.to.global.u64 	%rd6, %rd15;
	cvta.to.global.u64 	%rd7, %rd13;
	cvta.to.global.u64 	%rd8, %rd12;
	cvt.s64.s32 	%rd9, %r1;
$L__BB106_4:
	mad.lo.s64 	%rd25, %rd32, %rd14, %rd5;
	shl.b64 	%rd26, %rd25, 2;
	add.s64 	%rd27, %rd8, %rd26;
	ld.global.f32 	%f5, [%rd27];
	add.s64 	%rd28, %rd7, %rd25;
	ld.global.u8 	%rs1, [%rd28];
	setp.eq.s16 	%p3, %rs1, 0;
	mul.f32 	%f6, %f4, %f5;
	selp.f32 	%f7, %f3, %f6, %p3;
	max.f32 	%f8, %f7, 0fFF800000;
	ld.global.f32 	%f9, [%rd27+128];
	ld.global.u8 	%rs2, [%rd28+32];
	setp.eq.s16 	%p4, %rs2, 0;
	mul.f32 	%f10, %f4, %f9;
	selp.f32 	%f11, %f3, %f10, %p4;
	max.f32 	%f12, %f8, %f11;
	ld.global.f32 	%f13, [%rd27+256];
	ld.global.u8 	%rs3, [%rd28+64];
	setp.eq.s16 	%p5, %rs3, 0;
	mul.f32 	%f14, %f4, %f13;
	selp.f32 	%f15, %f3, %f14, %p5;
	max.f32 	%f16, %f12, %f15;
	ld.global.f32 	%f17, [%rd27+384];
	ld.global.u8 	%rs4, [%rd28+96];
	setp.eq.s16 	%p6, %rs4, 0;
	mul.f32 	%f18, %f4, %f17;
	selp.f32 	%f19, %f3, %f18, %p6;
	max.f32 	%f20, %f16, %f19;
	ld.global.f32 	%f21, [%rd27+512];
	ld.global.u8 	%rs5, [%rd28+128];
	setp.eq.s16 	%p7, %rs5, 0;
	mul.f32 	%f22, %f4, %f21;
	selp.f32 	%f23, %f3, %f22, %p7;
	max.f32 	%f24, %f20, %f23;
	ld.global.f32 	%f25, [%rd27+640];
	ld.global.u8 	%rs6, [%rd28+160];
	setp.eq.s16 	%p8, %rs6, 0;
	mul.f32 	%f26, %f4, %f25;
	selp.f32 	%f27, %f3, %f26, %p8;
	max.f32 	%f28, %f24, %f27;
	ld.global.f32 	%f29, [%rd27+768];
	ld.global.u8 	%rs7, [%rd28+192];
	setp.eq.s16 	%p9, %rs7, 0;
	mul.f32 	%f30, %f4, %f29;
	selp.f32 	%f31, %f3, %f30, %p9;
	max.f32 	%f32, %f28, %f31;
	ld.global.f32 	%f33, [%rd27+896];
	ld.global.u8 	%rs8, [%rd28+224];
	setp.eq.s16 	%p10, %rs8, 0;
	mul.f32 	%f34, %f4, %f33;
	selp.f32 	%f35, %f3, %f34, %p10;
	max.f32 	%f36, %f32, %f35;
	ld.global.f32 	%f37, [%rd27+1024];
	ld.global.u8 	%rs9, [%rd28+256];
	setp.eq.s16 	%p11, %rs9, 0;
	mul.f32 	%f38, %f4, %f37;
	selp.f32 	%f39, %f3, %f38, %p11;
	max.f32 	%f40, %f36, %f39;
	ld.global.f32 	%f41, [%rd27+1152];
	ld.global.u8 	%rs10, [%rd28+288];
	setp.eq.s16 	%p12, %rs10, 0;
	mul.f32 	%f42, %f4, %f41;
	selp.f32 	%f43, %f3, %f42, %p12;
	max.f32 	%f44, %f40, %f43;
	ld.global.f32 	%f45, [%rd27+1280];
	ld.global.u8 	%rs11, [%rd28+320];
	setp.eq.s16 	%p13, %rs11, 0;
	mul.f32 	%f46, %f4, %f45;
	selp.f32 	%f47, %f3, %f46, %p13;
	max.f32 	%f48, %f44, %f47;
	ld.global.f32 	%f49, [%rd27+1408];
	ld.global.u8 	%rs12, [%rd28+352];
	setp.eq.s16 	%p14, %rs12, 0;
	mul.f32 	%f50, %f4, %f49;
	selp.f32 	%f51, %f3, %f50, %p14;
	max.f32 	%f52, %f48, %f51;
	ld.global.f32 	%f53, [%rd27+1536];
	ld.global.u8 	%rs13, [%rd28+384];
	setp.eq.s16 	%p15, %rs13, 0;
	mul.f32 	%f54, %f4, %f53;
	selp.f32 	%f55, %f3, %f54, %p15;
	max.f32 	%f56, %f52, %f55;
	ld.global.f32 	%f57, [%rd27+1664];
	ld.global.u8 	%rs14, [%rd28+416];
	setp.eq.s16 	%p16, %rs14, 0;
	mul.f32 	%f58, %f4, %f57;
	selp.f32 	%f59, %f3, %f58, %p16;
	max.f32 	%f60, %f56, %f59;
	ld.global.f32 	%f61, [%rd27+1792];
	ld.global.u8 	%rs15, [%rd28+448];
	setp.eq.s16 	%p17, %rs15, 0;
	mul.f32 	%f62, %f4, %f61;
	selp.f32 	%f63, %f3, %f62, %p17;
	max.f32 	%f64, %f60, %f63;
	ld.global.f32 	%f65, [%rd27+1920];
	ld.global.u8 	%rs16, [%rd28+480];
	setp.eq.s16 	%p18, %rs16, 0;
	mul.f32 	%f66, %f4, %f65;
	selp.f32 	%f67, %f3, %f66, %p18;
	max.f32 	%f68, %f64, %f67;
	mov.b32 	%r8, %f68;
	shfl.sync.bfly.b32	%r9|%p19, %r8, 16, 31, -1;
	mov.b32 	%f69, %r9;
	max.f32 	%f70, %f68, %f69;
	mov.b32 	%r10, %f70;
	shfl.sync.bfly.b32	%r11|%p20, %r10, 8, 31, -1;
	mov.b32 	%f71, %r11;
	max.f32 	%f72, %f70, %f71;
	mov.b32 	%r12, %f72;
	shfl.sync.bfly.b32	%r13|%p21, %r12, 4, 31, -1;
	mov.b32 	%f73, %r13;
	max.f32 	%f74, %f72, %f73;
	mov.b32 	%r14, %f74;
	shfl.sync.bfly.b32	%r15|%p22, %r14, 2, 31, -1;
	mov.b32 	%f75, %r15;
	max.f32 	%f76, %f74, %f75;
	mov.b32 	%r16, %f76;
	shfl.sync.bfly.b32	%r17|%p23, %r16, 1, 31, -1;
	mov.b32 	%f77, %r17;
	max.f32 	%f78, %f76, %f77;
	sub.f32 	%f79, %f7, %f78;
	fma.rn.f32 	%f80, %f79, 0f3BBB989D, 0f3F000000;
	cvt.sat.f32.f32 	%f81, %f80;
	mov.f32 	%f82, 0f4B400001;
	mov.f32 	%f83, 0f437C0000;
	fma.rm.f32 	%f84, %f81, %f83, %f82;
	add.f32 	%f85, %f84, 0fCB40007F;
	neg.f32 	%f86, %f85;
	fma.rn.f32 	%f87, %f79, 0f3FB8AA3B, %f86;
	fma.rn.f32 	%f88, %f79, 0f32A57060, %f87;
	mov.b32 	%r18, %f84;
	shl.b32 	%r19, %r18, 23;
	mov.b32 	%f89, %r19;
	ex2.approx.ftz.f32 	%f90, %f88;
	mul.f32 	%f91, %f90, %f89;
	add.f32 	%f92, %f91, 0f00000000;
	sub.f32 	%f93, %f11, %f78;
	fma.rn.f32 	%f94, %f93, 0f3BBB989D, 0f3F000000;
	cvt.sat.f32.f32 	%f95, %f94;
	fma.rm.f32 	%f96, %f95, %f83, %f82;
	add.f32 	%f97, %f96, 0fCB40007F;
	neg.f32 	%f98, %f97;
	fma.rn.f32 	%f99, %f93, 0f3FB8AA3B, %f98;
	fma.rn.f32 	%f100, %f93, 0f32A57060, %f99;
	mov.b32 	%r20, %f96;
	shl.b32 	%r21, %r20, 23;
	mov.b32 	%f101, %r21;
	ex2.approx.ftz.f32 	%f102, %f100;
	mul.f32 	%f103, %f102, %f101;
	add.f32 	%f104, %f92, %f103;
	sub.f32 	%f105, %f15, %f78;
	fma.rn.f32 	%f106, %f105, 0f3BBB989D, 0f3F000000;
	cvt.sat.f32.f32 	%f107, %f106;
	fma.rm.f32 	%f108, %f107, %f83, %f82;
	add.f32 	%f109, %f108, 0fCB40007F;
	neg.f32 	%f110, %f109;
	fma.rn.f32 	%f111, %f105, 0f3FB8AA3B, %f110;
	fma.rn.f32 	%f112, %f105, 0f32A57060, %f111;
	mov.b32 	%r22, %f108;
	shl.b32 	%r23, %r22, 23;
	mov.b32 	%f113, %r23;
	ex2.approx.ftz.f32 	%f114, %f112;
	mul.f32 	%f115, %f114, %f113;
	add.f32 	%f116, %f104, %f115;
	sub.f32 	%f117, %f19, %f78;
	fma.rn.f32 	%f118, %f117, 0f3BBB989D, 0f3F000000;
	cvt.sat.f32.f32 	%f119, %f118;
	fma.rm.f32 	%f120, %f119, %f83, %f82;
	add.f32 	%f121, %f120, 0fCB40007F;
	neg.f32 	%f122, %f121;
	fma.rn.f32 	%f123, %f117, 0f3FB8AA3B, %f122;
	fma.rn.f32 	%f124, %f117, 0f32A57060, %f123;
	mov.b32 	%r24, %f120;
	shl.b32 	%r25, %r24, 23;
	mov.b32 	%f125, %r25;
	ex2.approx.ftz.f32 	%f126, %f124;
	mul.f32 	%f127, %f126, %f125;
	add.f32 	%f128, %f116, %f127;
	sub.f32 	%f129, %f23, %f78;
	fma.rn.f32 	%f130, %f129, 0f3BBB989D, 0f3F000000;
	cvt.sat.f32.f32 	%f131, %f130;
	fma.rm.f32 	%f132, %f131, %f83, %f82;
	add.f32 	%f133, %f132, 0fCB40007F;
	neg.f32 	%f134, %f133;
	fma.rn.f32 	%f135, %f129, 0f3FB8AA3B, %f134;
	fma.rn.f32 	%f136, %f129, 0f32A57060, %f135;
	mov.b32 	%r26, %f132;
	shl.b32 	%r27, %r26, 23;
	mov.b32 	%f137, %r27;
	ex2.approx.ftz.f32 	%f138, %f136;
	mul.f32 	%f139, %f138, %f137;
	add.f32 	%f140, %f128, %f139;
	sub.f32 	%f141, %f27, %f78;
	fma.rn.f32 	%f142, %f141, 0f3BBB989D, 0f3F000000;
	cvt.sat.f32.f32 	%f143, %f142;
	fma.rm.f32 	%f144, %f143, %f83, %f82;
	add.f32 	%f145, %f144, 0fCB40007F;
	neg.f32 	%f146, %f145;
	fma.rn.f32 	%f147, %f141, 0f3FB8AA3B, %f146;
	fma.rn.f32 	%f148, %f141, 0f32A57060, %f147;
	mov.b32 	%r28, %f144;
	shl.b32 	%r29, %r28, 23;
	mov.b32 	%f149, %r29;
	ex2.approx.ftz.f32 	%f150, %f148;
	mul.f32 	%f151, %f150, %f149;
	add.f32 	%f152, %f140, %f151;
	sub.f32 	%f153, %f31, %f78;
	fma.rn.f32 	%f154, %f153, 0f3BBB989D, 0f3F000000;
	cvt.sat.f32.f32 	%f155, %f154;
	fma.rm.f32 	%f156, %f155, %f83, %f82;
	add.f32 	%f157, %f156, 0fCB40007F;
	neg.f32 	%f158, %f157;
	fma.rn.f32 	%f159, %f153, 0f3FB8AA3B, %f158;
	fma.rn.f32 	%f160, %f153, 0f32A57060, %f159;
	mov.b32 	%r30, %f156;
	shl.b32 	%r31, %r30, 23;
	mov.b32 	%f161, %r31;
	ex2.approx.ftz.f32 	%f162, %f160;
	mul.f32 	%f163, %f162, %f161;
	add.f32 	%f164, %f152, %f163;
	sub.f32 	%f165, %f35, %f78;
	fma.rn.f32 	%f166, %f165, 0f3BBB989D, 0f3F000000;
	cvt.sat.f32.f32 	%f167, %f166;
	fma.rm.f32 	%f168, %f167, %f83, %f82;
	add.f32 	%f169, %f168, 0fCB40007F;
	neg.f32 	%f170, %f169;
	fma.rn.f32 	%f171, %f165, 0f3FB8AA3B, %f170;
	fma.rn.f32 	%f172, %f165, 0f32A57060, %f171;
	mov.b32 	%r32, %f168;
	shl.b32 	%r33, %r32, 23;
	mov.b32 	%f173, %r33;
	ex2.approx.ftz.f32 	%f174, %f172;
	mul.f32 	%f175, %f174, %f173;
	add.f32 	%f176, %f164, %f175;
	sub.f32 	%f177, %f39, %f78;
	fma.rn.f32 	%f178, %f177, 0f3BBB989D, 0f3F000000;
	cvt.sat.f32.f32 	%f179, %f178;
	fma.rm.f32 	%f180, %f179, %f83, %f82;
	add.f32 	%f181, %f180, 0fCB40007F;
	neg.f32 	%f182, %f181;
	fma.rn.f32 	%f183, %f177, 0f3FB8AA3B, %f182;
	fma.rn.f32 	%f184, %f177, 0f32A57060, %f183;
	mov.b32 	%r34, %f180;
	shl.b32 	%r35, %r34, 23;
	mov.b32 	%f185, %r35;
	ex2.approx.ftz.f32 	%f186, %f184;
	mul.f32 	%f187, %f186, %f185;
	add.f32 	%f188, %f176, %f187;
	sub.f32 	%f189, %f43, %f78;
	fma.rn.f32 	%f190, %f189, 0f3BBB989D, 0f3F000000;
	cvt.sat.f32.f32 	%f191, %f190;
	fma.rm.f32 	%f192, %f191, %f83, %f82;
	add.f32 	%f193, %f192, 0fCB40007F;
	neg.f32 	%f194, %f193;
	fma.rn.f32 	%f195, %f189, 0f3FB8AA3B, %f194;
	fma.rn.f32 	%f196, %f189, 0f32A57060, %f195;
	mov.b32 	%r36, %f192;
	shl.b32 	%r37, %r36, 23;
	mov.b32 	%f197, %r37;
	ex2.approx.ftz.f32 	%f198, %f196;
	mul.f32 	%f199, %f198, %f197;
	add.f32 	%f200, %f188, %f199;
	sub.f32 	%f201, %f47, %f78;
	fma.rn.f32 	%f202, %f201, 0f3BBB989D, 0f3F000000;
	cvt.sat.f32.f32 	%f203, %f202;
	fma.rm.f32 	%f204, %f203, %f83, %f82;
	add.f32 	%f205, %f204, 0fCB40007F;
	neg.f32 	%f206, %f205;
	fma.rn.f32 	%f207, %f201, 0f3FB8AA3B, %f206;
	fma.rn.f32 	%f208, %f201, 0f32A57060, %f207;
	mov.b32 	%r38, %f204;
	shl.b32 	%r39, %r38, 23;
	mov.b32 	%f209, %r39;
	ex2.approx.ftz.f32 	%f210, %f208;
	mul.f32 	%f211, %f210, %f209;
	add.f32 	%f212, %f200, %f211;
	sub.f32 	%f213, %f51, %f78;
	fma.rn.f32 	%f214, %f213, 0f3BBB989D, 0f3F000000;
	cvt.sat.f32.f32 	%f215, %f214;
	fma.rm.f32 	%f216, %f215, %f83, %f82;
	add.f32 	%f217, %f216, 0fCB40007F;
	neg.f32 	%f218, %f217;
	fma.rn.f32 	%f219, %f213, 0f3FB8AA3B, %f218;
	fma.rn.f32 	%f220, %f213, 0f32A57060, %f219;
	mov.b32 	%r40, %f216;
	shl.b32 	%r41, %r40, 23;
	mov.b32 	%f221, %r41;
	ex2.approx.ftz.f32 	%f222, %f220;
	mul.f32 	%f223, %f222, %f221;
	add.f32 	%f224, %f212, %f223;
	sub.f32 	%f225, %f55, %f78;
	fma.rn.f32 	%f226, %f225, 0f3BBB989D, 0f3F000000;
	cvt.sat.f32.f32 	%f227, %f226;
	fma.rm.f32 	%f228, %f227, %f83, %f82;
	add.f32 	%f229, %f228, 0fCB40007F;
	neg.f32 	%f230, %f229;
	fma.rn.f32 	%f231, %f225, 0f3FB8AA3B, %f230;
	fma.rn.f32 	%f232, %f225, 0f32A57060, %f231;
	mov.b32 	%r42, %f228;
	shl.b32 	%r43, %r42, 23;
	mov.b32 	%f233, %r43;
	ex2.approx.ftz.f32 	%f234, %f232;
	mul.f32 	%f235, %f234, %f233;
	add.f32 	%f236, %f224, %f235;
	sub.f32 	%f237, %f59, %f78;
	fma.rn.f32 	%f238, %f237, 0f3BBB989D, 0f3F000000;
	cvt.sat.f32.f32 	%f239, %f238;
	fma.rm.f32 	%f240, %f239, %f83, %f82;
	add.f32 	%f241, %f240, 0fCB40007F;
	neg.f32 	%f242, %f241;
	fma.rn.f32 	%f243, %f237, 0f3FB8AA3B, %f242;
	fma.rn.f32 	%f244, %f237, 0f32A57060, %f243;
	mov.b32 	%r44, %f240;
	shl.b32 	%r45, %r44, 23;
	mov.b32 	%f245, %r45;
	ex2.approx.ftz.f32 	%f246, %f244;
	mul.f32 	%f247, %f246, %f245;
	add.f32 	%f248, %f236, %f247;
	sub.f32 	%f249, %f63, %f78;
	fma.rn.f32 	%f250, %f249, 0f3BBB989D, 0f3F000000;
	cvt.sat.f32.f32 	%f251, %f250;
	fma.rm.f32 	%f252, %f251, %f83, %f82;
	add.f32 	%f253, %f252, 0fCB40007F;
	neg.f32 	%f254, %f253;
	fma.rn.f32 	%f255, %f249, 0f3FB8AA3B, %f254;
	fma.rn.f32 	%f256, %f249, 0f32A57060, %f255;
	mov.b32 	%r46, %f252;
	shl.b32 	%r47, %r46, 23;
	mov.b32 	%f257, %r47;
	ex2.approx.ftz.f32 	%f258, %f256;
	mul.f32 	%f259, %f258, %f257;
	add.f32 	%f260, %f248, %f259;
	sub.f32 	%f261, %f67, %f78;
	fma.rn.f32 	%f262, %f261, 0f3BBB989D, 0f3F000000;
	cvt.sat.f32.f32 	%f263, %f262;
	fma.rm.f32 	%f264, %f263, %f83, %f82;
	add.f32 	%f265, %f264, 0fCB40007F;
	neg.f32 	%f266, %f265;
	fma.rn.f32 	%f267, %f261, 0f3FB8AA3B, %f266;
	fma.rn.f32 	%f268, %f261, 0f32A57060, %f267;
	mov.b32 	%r48, %f264;
	shl.b32 	%r49, %r48, 23;
	mov.b32 	%f269, %r49;
	ex2.approx.ftz.f32 	%f270, %f268;
	mul.f32 	%f271, %f270, %f269;
	add.f32 	%f272, %f260, %f271;
	mov.b32 	%r50, %f272;
	shfl.sync.bfly.b32	%r51|%p24, %r50, 16, 31, -1;
	mov.b32 	%f273, %r51;
	add.f32 	%f274, %f272, %f273;
	mov.b32 	%r52, %f274;
	shfl.sync.bfly.b32	%r53|%p25, %r52, 8, 31, -1;
	mov.b32 	%f275, %r53;
	add.f32 	%f276, %f274, %f275;
	mov.b32 	%r54, %f276;
	shfl.sync.bfly.b32	%r55|%p26, %r54, 4, 31, -1;
	mov.b32 	%f277, %r55;
	add.f32 	%f278, %f276, %f277;
	mov.b32 	%r56, %f278;
	shfl.sync.bfly.b32	%r57|%p27, %r56, 2, 31, -1;
	mov.b32 	%f279, %r57;
	add.f32 	%f280, %f278, %f279;
	mov.b32 	%r58, %f280;
	shfl.sync.bfly.b32	%r59|%p28, %r58, 1, 31, -1;
	mov.b32 	%f281, %r59;
	add.f32 	%f282, %f280, %f281;
	div.rn.f32 	%f283, %f91, %f282;
	div.rn.f32 	%f284, %f103, %f282;
	div.rn.f32 	%f285, %f115, %f282;
	div.rn.f32 	%f286, %f127, %f282;
	div.rn.f32 	%f287, %f139, %f282;
	div.rn.f32 	%f288, %f151, %f282;
	div.rn.f32 	%f289, %f163, %f282;
	div.rn.f32 	%f290, %f175, %f282;
	div.rn.f32 	%f291, %f187, %f282;
	div.rn.f32 	%f292, %f199, %f282;
	div.rn.f32 	%f293, %f211, %f282;
	div.rn.f32 	%f294, %f223, %f282;
	div.rn.f32 	%f295, %f235, %f282;
	div.rn.f32 	%f296, %f247, %f282;
	div.rn.f32 	%f297, %f259, %f282;
	div.rn.f32 	%f298, %f271, %f282;
	mad.lo.s64 	%rd29, %rd32, %rd16, %rd5;
	shl.b64 	%rd30, %rd29, 2;
	add.s64 	%rd31, %rd6, %rd30;
	st.global.f32 	[%rd31], %f283;
	st.global.f32 	[%rd31+128], %f284;
	st.global.f32 	[%rd31+256], %f285;
	st.global.f32 	[%rd31+384], %f286;
	st.global.f32 	[%rd31+512], %f287;
	st.global.f32 	[%rd31+640], %f288;
	st.global.f32 	[%rd31+768], %f289;
	st.global.f32 	[%rd31+896], %f290;
	st.global.f32 	[%rd31+1024], %f291;
	st.global.f32 	[%rd31+1152], %f292;
	st.global.f32 	[%rd31+1280], %f293;
	st.global.f32 	[%rd31+1408], %f294;
	st.global.f32 	[%rd31+1536], %f295;
	st.global.f32 	[%rd31+1664], %f296;
	st.global.f32 	[%rd31+1792], %f297;
	st.global.f32 	[%rd31+1920], %f298;
	add.s64 	%rd32, %rd32, %rd9;
	setp.lt.s64 	%p29, %rd32, %rd17;
	@%p29 bra 	$L__BB106_4;
$L__BB106_5:
	ret;

}
	// .globl	_Z15SoftmaxWarpImplI24ElementwiseScaleMaskLoadIffbE11DirectStoreIffEfLi1ELi16ELi32ELi1ELb1EL9Algorithm0EEvT_T0_ll
.visible .entry _Z15SoftmaxWarpImplI24ElementwiseScaleMaskLoadIffbE11DirectStoreIffEfLi1ELi16ELi32ELi1ELb1EL9Algorithm0EEvT_T0_ll(
	.param .align 8 .b8 _Z15SoftmaxWarpImplI24ElementwiseScaleMaskLoadIffbE11DirectStoreIffEfLi1ELi16ELi32ELi1ELb1EL9Algorithm0EEvT_T0_ll_param_0[32],
	.param .align 8 .b8 _Z15SoftmaxWarpImplI24ElementwiseScaleMaskLoadIffbE11DirectStoreIffEfLi1ELi16ELi32ELi1ELb1EL9Algorithm0EEvT_T0_ll_param_1[16],
	.param .u64 _Z15SoftmaxWarpImplI24ElementwiseScaleMaskLoadIffbE11DirectStoreIffEfLi1ELi16ELi32ELi1ELb1EL9Algorithm0EEvT_T0_ll_param_2,
	.param .u64 _Z15SoftmaxWarpImplI24ElementwiseScaleMaskLoadIffbE11DirectStoreIffEfLi1ELi16ELi32ELi1ELb1EL9Algorithm0EEvT_T0_ll_param_3
)
{
	.reg .pred 	%p<62>;
	.reg .b16 	%rs<17>;
	.reg .b32 	%r<75>;
	.reg .b32 	%f<379>;
	.reg .b64 	%rd<52>;

	ld.param.u64 	%rd31, [_Z15SoftmaxWarpImplI24ElementwiseScaleMaskLoadIffbE11DirectStoreIffEfLi1ELi16ELi32ELi1ELb1EL9Algorithm0EEvT_T0_ll_param_1+8];
	ld.param.u64 	%rd30, [_Z15SoftmaxWarpImplI24ElementwiseScaleMaskLoadIffbE11DirectStoreIffEfLi1ELi16ELi32ELi1ELb1EL9Algorithm0EEvT_T0_ll_param_1];
	ld.param.v2.f32 	{%f83, %f84}, [_Z15SoftmaxWarpImplI24ElementwiseScaleMaskLoadIffbE11DirectStoreIffEfLi1ELi16ELi32ELi1ELb1EL9Algorithm0EEvT_T0_ll_param_0+24];
	ld.param.u64 	%rd29, [_Z15SoftmaxWarpImplI24ElementwiseScaleMaskLoadIffbE11DirectStoreIffEfLi1ELi16ELi32ELi1ELb1EL9Algorithm0EEvT_T0_ll_param_0+16];
	ld.param.u64 	%rd28, [_Z15SoftmaxWarpImplI24ElementwiseScaleMaskLoadIffbE11DirectStoreIffEfLi1ELi16ELi32ELi1ELb1EL9Algorithm0EEvT_T0_ll_param_0+8];
	ld.param.u64 	%rd27, [_Z15SoftmaxWarpImplI24ElementwiseScaleMaskLoadIffbE11DirectStoreIffEfLi1ELi16ELi32ELi1ELb1EL9Algorithm0EEvT_T0_ll_param_0];
	ld.param.u64 	%rd33, [_Z15SoftmaxWarpImplI24ElementwiseScaleMaskLoadIffbE11DirectStoreIffEfLi1ELi16ELi32ELi1ELb1EL9Algorithm0EEvT_T0_ll_param_3];
	setp.lt.s64 	%p1, %rd33, 513;
	@%p1 bra 	$L__BB107_2;
	mov.u64 	%rd34, $str;
	cvta.global.u64 	%rd35, %rd34;
	mov.u64 	%rd36, $str$1;
	cvta.global.u64 	%rd37, %rd36;
	mov.u64 	%rd38, __unnamed_108;
	cvta.global.u64 	%rd39, %rd38;
	{ // callseq 107, 0
	.param .b64 param0;
	st.param.b64 	[param0], %rd35;
	.param .b64 param1;
	st.param.b64 	[param1], %rd37;
	.param .b32 param2;
	st.param.b32 	[param2], 254;
	.param .b64 param3;
	st.param.b64 	[param3], %rd39;
	.param .b64 param4;
	st.param.b64 	[param4], 1;
	call.uni 
	__assertfail, 
	(
	param0, 
	param1, 
	param2, 
	param3, 
	param4
	);
	} // callseq 107
$L__BB107_2:
	ld.param.u64 	%rd49, [_Z15SoftmaxWarpImplI24ElementwiseScaleMaskLoadIffbE11DirectStoreIffEfLi1ELi16ELi32ELi1ELb1EL9Algorithm0EEvT_T0_ll_param_2];
	mov.u32 	%r2, %ctaid.x;
	mov.u32 	%r3, %ntid.y;
	mov.u32 	%r4, %tid.y;
	mad.lo.s32 	%r5, %r2, %r3, %r4;
	mov.u32 	%r6, %nctaid.x;
	mul.lo.s32 	%r1, %r6, %r3;
	cvt.s64.s32 	%rd51, %r5;
	setp.le.s64 	%p2, %rd49, %rd51;
	@%p2 bra 	$L__BB107_69;
	mov.u32 	%r7, %tid.x;
	cvt.u64.u32 	%rd2, %r7;
	add.s32 	%r8, %r7, 32;
	cvt.u64.u32 	%rd3, %r8;
	add.s32 	%r9, %r7, 64;
	cvt.u64.u32 	%rd4, %r9;
	add.s32 	%r10, %r7, 96;
	cvt.u64.u32 	%rd5, %r10;
	add.s32 	%r11, %r7, 128;
	cvt.u64.u32 	%rd6, %r11;
	add.s32 	%r12, %r7, 160;
	cvt.u64.u32 	%rd7, %r12;
	add.s32 	%r13, %r7, 192;
	cvt.u64.u32 	%rd8, %r13;
	add.s32 	%r14, %r7, 224;
	cvt.u64.u32 	%rd9, %r14;
	add.s32 	%r15, %r7, 256;
	cvt.u64.u32 	%rd10, %r15;
	add.s32 	%r16, %r7, 288;
	cvt.u64.u32 	%rd11, %r16;
	add.s32 	%r17, %r7, 320;
	cvt.u64.u32 	%rd12, %r17;
	add.s32 	%r18, %r7, 352;
	cvt.u64.u32 	%rd13, %r18;
	add.s32 	%r19, %r7, 384;
	cvt.u64.u32 	%rd14, %r19;
	add.s32 	%r20, %r7, 416;
	cvt.u64.u32 	%rd15, %r20;
	add.s32 	%r21, %r7, 448;
	cvt.u64.u32 	%rd16, %r21;
	add.s32 	%r22, %r7, 480;
	cvt.u64.u32 	%rd17, %r22;
	cvt.s64.s32 	%rd18, %r1;
$L__BB107_4:
	cvta.to.global.u64 	%rd20, %rd27;
	cvta.to.global.u64 	%rd21, %rd28;
	setp.le.s64 	%p3, %rd33, %rd2;
	mul.lo.s64 	%rd22, %rd51, %rd29;
	mov.f32 	%f347, 0fFF800000;
	mov.f32 	%f350, %f347;
	@%p3 bra 	$L__BB107_6;
	add.s64 	%rd40, %rd22, %rd2;
	shl.b64 	%rd41, %rd40, 2;
	add.s64 	%rd42, %rd20, %rd41;
	ld.global.f32 	%f86, [%rd42];
	add.s64 	%rd43, %rd21, %rd40;
	ld.global.u8 	%rs1, [%rd43];
	setp.eq.s16 	%p4, %rs1, 0;
	mul.f32 	%f87, %f84, %f86;
	selp.f32 	%f347, %f83, %f87, %p4;
	max.f32 	%f350, %f347, 0fFF800000;
$L__BB107_6:
	setp.le.s64 	%p5, %rd33, %rd3;
	add.s64 	%rd44, %rd22, %rd2;
	add.s64 	%rd23, %rd21, %rd44;
	shl.b64 	%rd45, %rd44, 2;
	add.s64 	%rd24, %rd20, %rd45;
	mov.f32 	%f349, 0fFF800000;
	@%p5 bra 	$L__BB107_8;
	ld.global.f32 	%f89, [%rd24+128];
	ld.global.u8 	%rs2, [%rd23+32];
	setp.eq.s16 	%p6, %rs2, 0;
	mul.f32 	%f90, %f84, %f89;
	selp.f32 	%f349, %f83, %f90, %p6;
	max.f32 	%f350, %f350, %f349;
$L__BB107_8:
	setp.le.s64 	%p7, %rd33, %rd4;
	mov.f32 	%f351, 0fFF800000;
	@%p7 bra 	$L__BB107_10;
	ld.global.f32 	%f92, [%rd24+256];
	ld.global.u8 	%rs3, [%rd23+64];
	setp.eq.s16 	%p8, %rs3, 0;
	mul.f32 	%f93, %f84, %f92;
	selp.f32 	%f351, %f83, %f93, %p8;
	max.f32 	%f350, %f350, %f351;
$L__BB107_10:
	setp.le.s64 	%p9, %rd33, %rd5;
	mov.f32 	%f353, 0fFF800000;
	@%p9 bra 	$L__BB107_12;
	ld.global.f32 	%f95, [%rd24+384];
	ld.global.u8 	%rs4, [%rd23+96];
	setp.eq.s16 	%p10, %rs4, 0;
	mul.f32 	%f96, %f84, %f95;
	selp.f32 	%f353, %f83, %f96, %p10;
	max.f32 	%f350, %f350, %f353;
$L__BB107_12:
	setp.le.s64 	%p11, %rd33, %rd6;
	mov.f32 	%f355, 0fFF800000;
	@%p11 bra 	$L__BB107_14;
	ld.global.f32 	%f98, [%rd24+512];
	ld.global.u8 	%rs5, [%rd23+128];
	setp.eq.s16 	%p12, %rs5, 0;
	mul.f32 	%f99, %f84, %f98;
	selp.f32 	%f355, %f83, %f99, %p12;
	max.f32 	%f350, %f350, %f355;
$L__BB107_14:
	setp.le.s64 	%p13, %rd33, %rd7;
	mov.f32 	%f357, 0fFF800000;
	@%p13 bra 	$L__BB107_16;
	ld.global.f32 	%f101, [%rd24+640];
	ld.global.u8 	%rs6, [%rd23+160];
	setp.eq.s16 	%p14, %rs6, 0;
	mul.f32 	%f102, %f84, %f101;
	selp.f32 	%f357, %f83, %f102, %p14;
	max.f32 	%f350, %f350, %f357;
$L__BB107_16:
	setp.le.s64 	%p15, %rd33, %rd8;
	mov.f32 	%f359, 0fFF800000;
	@%p15 bra 	$L__BB107_18;
	ld.global.f32 	%f104, [%rd24+768];
	ld.global.u8 	%rs7, [%rd23+192];
	setp.eq.s16 	%p16, %rs7, 0;
	mul.f32 	%f105, %f84, %f104;
	selp.f32 	%f359, %f83, %f105, %p16;
	max.f32 	%f350, %f350, %f359;
$L__BB107_18:
	setp.le.s64 	%p17, %rd33, %rd9;
	mov.f32 	%f361, 0fFF800000;
	@%p17 bra 	$L__BB107_20;
	ld.global.f32 	%f107, [%rd24+896];
	ld.global.u8 	%rs8, [%rd23+224];
	setp.eq.s16 	%p18, %rs8, 0;
	mul.f32 	%f108, %f84, %f107;
	selp.f32 	%f361, %f83, %f108, %p18;
	max.f32 	%f350, %f350, %f361;
$L__BB107_20:
	setp.le.s64 	%p19, %rd33, %rd10;
	mov.f32 	%f363, 0fFF800000;
	@%p19 bra 	$L__BB107_22;
	ld.global.f32 	%f110, [%rd24+1024];
	ld.global.u8 	%rs9, [%rd23+256];
	setp.eq.s16 	%p20, %rs9, 0;
	mul.f32 	%f111, %f84, %f110;
	selp.f32 	%f363, %f83, %f111, %p20;
	max.f32 	%f350, %f350, %f363;
$L__BB107_22:
	setp.le.s64 	%p21, %rd33, %rd11;
	mov.f32 	%f365, 0fFF800000;
	@%p21 bra 	$L__BB107_24;
	ld.global.f32 	%f113, [%rd24+1152];
	ld.global.u8 	%rs10, [%rd23+288];
	setp.eq.s16 	%p22, %rs10, 0;
	mul.f32 	%f114, %f84, %f113;
	selp.f32 	%f365, %f83, %f114, %p22;
	max.f32 	%f350, %f350, %f365;
$L__BB107_24:
	setp.le.s64 	%p23, %rd33, %rd12;
	mov.f32 	%f367, 0fFF800000;
	@%p23 bra 	$L__BB107_26;
	ld.global.f32 	%f116, [%rd24+1280];
	ld.global.u8 	%rs11, [%rd23+320];
	setp.eq.s16 	%p24, %rs11, 0;
	mul.f32 	%f117, %f84, %f116;
	selp.f32 	%f367, %f83, %f117, %p24;
	max.f32 	%f350, %f350, %f367;
$L__BB107_26:
	setp.le.s64 	%p25, %rd33, %rd13;
	mov.f32 	%f369, 0fFF800000;
	@%p25 bra 	$L__BB107_28;
	ld.global.f32 	%f119, [%rd24+1408];
	ld.global.u8 	%rs12, [%rd23+352];
	setp.eq.s16 	%p26, %rs12, 0;
	mul.f32 	%f120, %f84, %f119;
	selp.f32 	%f369, %f83, %f120, %p26;
	max.f32 	%f350, %f350, %f369;
$L__BB107_28:
	setp.le.s64 	%p27, %rd33, %rd14;
	mov.f32 	%f371, 0fFF800000;
	@%p27 bra 	$L__BB107_30;
	ld.global.f32 	%f122, [%rd24+1536];
	ld.global.u8 	%rs13, [%rd23+384];
	setp.eq.s16 	%p28, %rs13, 0;
	mul.f32 	%f123, %f84, %f122;
	selp.f32 	%f371, %f83, %f123, %p28;
	max.f32 	%f350, %f350, %f371;
$L__BB107_30:
	setp.le.s64 	%p29, %rd33, %rd15;
	mov.f32 	%f373, 0fFF800000;
	@%p29 bra 	$L__BB107_32;
	ld.global.f32 	%f125, [%rd24+1664];
	ld.global.u8 	%rs14, [%rd23+416];
	setp.eq.s16 	%p30, %rs14, 0;
	mul.f32 	%f126, %f84, %f125;
	selp.f32 	%f373, %f83, %f126, %p30;
	max.f32 	%f350, %f350, %f373;
$L__BB107_32:
	setp.le.s64 	%p31, %rd33, %rd16;
	mov.f32 	%f375, 0fFF800000;
	@%p31 bra 	$L__BB107_34;
	ld.global.f32 	%f128, [%rd24+1792];
	ld.global.u8 	%rs15, [%rd23+448];
	setp.eq.s16 	%p32, %rs15, 0;
	mul.f32 	%f129, %f84, %f128;
	selp.f32 	%f375, %f83, %f129, %p32;
	max.f32 	%f350, %f350, %f375;
$L__BB107_34:
	setp.le.s64 	%p33, %rd33, %rd17;
	mov.f32 	%f377, 0fFF800000;
	@%p33 bra 	$L__BB107_36;
	ld.global.f32 	%f131, [%rd24+1920];
	ld.global.u8 	%rs16, [%rd23+480];
	setp.eq.s16 	%p34, %rs16, 0;
	mul.f32 	%f132, %f84, %f131;
	selp.f32 	%f377, %f83, %f132, %p34;
	max.f32 	%f350, %f350, %f377;
$L__BB107_36:
	setp.le.s64 	%p35, %rd33, %rd2;
	mov.b32 	%r23, %f350;
	shfl.sync.bfly.b32	%r24|%p36, %r23, 16, 31, -1;
	mov.b32 	%f133, %r24;
	max.f32 	%f134, %f350, %f133;
	mov.b32 	%r25, %f134;
	shfl.sync.bfly.b32	%r26|%p37, %r25, 8, 31, -1;
	mov.b32 	%f135, %r26;
	max.f32 	%f136, %f134, %f135;
	mov.b32 	%r27, %f136;
	shfl.sync.bfly.b32	%r28|%p38, %r27, 4, 31, -1;
	mov.b32 	%f137, %r28;
	max.f32 	%f138, %f136, %f137;
	mov.b32 	%r29, %f138;
	shfl.sync.bfly.b32	%r30|%p39, %r29, 2, 31, -1;
	mov.b32 	%f139, %r30;
	max.f32 	%f140, %f138, %f139;
	mov.b32 	%r31, %f140;
	shfl.sync.bfly.b32	%r32|%p40, %r31, 1, 31, -1;
	mov.b32 	%f141, %r32;
	max.f32 	%f142, %f140, %f141;
	sub.f32 	%f143, %f347, %f142;
	fma.rn.f32 	%f144, %f143, 0f3BBB989D, 0f3F000000;
	cvt.sat.f32.f32 	%f145, %f144;
	mov.f32 	%f146, 0f4B400001;
	mov.f32 	%f147, 0f437C0000;
	fma.rm.f32 	%f148, %f145, %f147, %f146;
	add.f32 	%f149, %f148, 0fCB40007F;
	neg.f32 	%f150, %f149;
	fma.rn.f32 	%f151, %f143, 0f3FB8AA3B, %f150;
	fma.rn.f32 	%f152, %f143, 0f32A57060, %f151;
	mov.b32 	%r33, %f148;
	shl.b32 	%r34, %r33, 23;
	mov.b32 	%f153, %r34;
	ex2.approx.ftz.f32 	%f154, %f152;
	mul.f32 	%f155, %f154, %f153;
	add.f32 	%f156, %f155, 0f00000000;
	sub.f32 	%f157, %f349, %f142;
	fma.rn.f32 	%f158, %f157, 0f3BBB989D, 0f3F000000;
	cvt.sat.f32.f32 	%f159, %f158;
	fma.rm.f32 	%f160, %f159, %f147, %f146;
	add.f32 	%f161, %f160, 0fCB40007F;
	neg.f32 	%f162, %f161;
	fma.rn.f32 	%f163, %f157, 0f3FB8AA3B, %f162;
	fma.rn.f32 	%f164, %f157, 0f32A57060, %f163;
	mov.b32 	%r35, %f160;
	shl.b32 	%r36, %r35, 23;
	mov.b32 	%f165, %r36;
	ex2.approx.ftz.f32 	%f166, %f164;
	mul.f32 	%f167, %f166, %f165;
	add.f32 	%f168, %f156, %f167;
	sub.f32 	%f169, %f351, %f142;
	fma.rn.f32 	%f170, %f169, 0f3BBB989D, 0f3F000000;
	cvt.sat.f32.f32 	%f171, %f170;
	fma.rm.f32 	%f172, %f171, %f147, %f146;
	add.f32 	%f173, %f172, 0fCB40007F;
	neg.f32 	%f174, %f173;
	fma.rn.f32 	%f175, %f169, 0f3FB8AA3B, %f174;
	fma.rn.f32 	%f176, %f169, 0f32A57060, %f175;
	mov.b32 	%r37, %f172;
	shl.b32 	%r38, %r37, 23;
	mov.b32 	%f177, %r38;
	ex2.approx.ftz.f32 	%f178, %f176;
	mul.f32 	%f179, %f178, %f177;
	add.f32 	%f180, %f168, %f179;
	sub.f32 	%f181, %f353, %f142;
	fma.rn.f32 	%f182, %f181, 0f3BBB989D, 0f3F000000;
	cvt.sat.f32.f32 	%f183, %f182;
	fma.rm.f32 	%f184, %f183, %f147, %f146;
	add.f32 	%f185, %f184, 0fCB40007F;
	neg.f32 	%f186, %f185;
	fma.rn.f32 	%f187, %f181, 0f3FB8AA3B, %f186;
	fma.rn.f32 	%f188, %f181, 0f32A57060, %f187;
	mov.b32 	%r39, %f184;
	shl.b32 	%r40, %r39, 23;
	mov.b32 	%f189, %r40;
	ex2.approx.ftz.f32 	%f190, %f188;
	mul.f32 	%f191, %f190, %f189;
	add.f32 	%f192, %f180, %f191;
	sub.f32 	%f193, %f355, %f142;
	fma.rn.f32 	%f194, %f193, 0f3BBB989D, 0f3F000000;
	cvt.sat.f32.f32 	%f195, %f194;
	fma.rm.f32 	%f196, %f195, %f147, %f146;
	add.f32 	%f197, %f196, 0fCB40007F;
	neg.f32 	%f198, %f197;
	fma.rn.f32 	%f199, %f193, 0f3FB8AA3B, %f198;
	fma.rn.f32 	%f200, %f193, 0f32A57060, %f199;
	mov.b32 	%r41, %f196;
	shl.b32 	%r42, %r41, 23;
	mov.b32 	%f201, %r42;
	ex2.approx.ftz.f32 	%f202, %f200;
	mul.f32 	%f203, %f202, %f201;
	add.f32 	%f204, %f192, %f203;
	sub.f32 	%f205, %f357, %f142;
	fma.rn.f32 	%f206, %f205, 0f3BBB989D, 0f3F000000;
	cvt.sat.f32.f32 	%f207, %f206;
	fma.rm.f32 	%f208, %f207, %f147, %f146;
	add.f32 	%f209, %f208, 0fCB40007F;
	neg.f32 	%f210, %f209;
	fma.rn.f32 	%f211, %f205, 0f3FB8AA3B, %f210;
	fma.rn.f32 	%f212, %f205, 0f32A57060, %f211;
	mov.b32 	%r43, %f208;
	shl.b32 	%r44, %r43, 23;
	mov.b32 	%f213, %r44;
	ex2.approx.ftz.f32 	%f214, %f212;
	mul.f32 	%f215, %f214, %f213;
	add.f32 	%f216, %f204, %f215;
	sub.f32 	%f217, %f359, %f142;
	fma.rn.f32 	%f218, %f217, 0f3BBB989D, 0f3F000000;
	cvt.sat.f32.f32 	%f219, %f218;
	fma.rm.f32 	%f220, %f219, %f147, %f146;
	add.f32 	%f221, %f220, 0fCB40007F;
	neg.f32 	%f222, %f221;
	fma.rn.f32 	%f223, %f217, 0f3FB8AA3B, %f222;
	fma.rn.f32 	%f224, %f217, 0f32A57060, %f223;
	mov.b32 	%r45, %f220;
	shl.b32 	%r46, %r45, 23;
	mov.b32 	%f225, %r46;
	ex2.approx.ftz.f32 	%f226, %f224;
	mul.f32 	%f227, %f226, %f225;
	add.f32 	%f228, %f216, %f227;
	sub.f32 	%f229, %f361, %f142;
	fma.rn.f32 	%f230, %f229, 0f3BBB989D, 0f3F000000;
	cvt.sat.f32.f32 	%f231, %f230;
	fma.rm.f32 	%f232, %f231, %f147, %f146;
	add.f32 	%f233, %f232, 0fCB40007F;
	neg.f32 	%f234, %f233;
	fma.rn.f32 	%f235, %f229, 0f3FB8AA3B, %f234;
	fma.rn.f32 	%f236, %f229, 0f32A57060, %f235;
	mov.b32 	%r47, %f232;
	shl.b32 	%r48, %r47, 23;
	mov.b32 	%f237, %r48;
	ex2.approx.ftz.f32 	%f238, %f236;
	mul.f32 	%f239, %f238, %f237;
	add.f32 	%f240, %f228, %f239;
	sub.f32 	%f241, %f363, %f142;
	fma.rn.f32 	%f242, %f241, 0f3BBB989D, 0f3F000000;
	cvt.sat.f32.f32 	%f243, %f242;
	fma.rm.f32 	%f244, %f243, %f147, %f146;
	add.f32 	%f245, %f244, 0fCB40007F;
	neg.f32 	%f246, %f245;
	fma.rn.f32 	%f247, %f241, 0f3FB8AA3B, %f246;
	fma.rn.f32 	%f248, %f241, 0f32A57060, %f247;
	mov.b32 	%r49, %f244;
	shl.b32 	%r50, %r49, 23;
	mov.b32 	%f249, %r50;
	ex2.approx.ftz.f32 	%f250, %f248;
	mul.f32 	%f251, %f250, %f249;
	add.f32 	%f252, %f240, %f251;
	sub.f32 	%f253, %f365, %f142;
	fma.rn.f32 	%f254, %f253, 0f3BBB989D, 0f3F000000;
	cvt.sat.f32.f32 	%f255, %f254;
	fma.rm.f32 	%f256, %f255, %f147, %f146;
	add.f32 	%f257, %f256, 0fCB40007F;
	neg.f32 	%f258, %f257;
	fma.rn.f32 	%f259, %f253, 0f3FB8AA3B, %f258;
	fma.rn.f32 	%f260, %f253, 0f32A57060, %f259;
	mov.b32 	%r51, %f256;
	shl.b32 	%r52, %r51, 23;
	mov.b32 	%f261, %r52;
	ex2.approx.ftz.f32 	%f262, %f260;
	mul.f32 	%f263, %f262, %f261;
	add.f32 	%f264, %f252, %f263;
	sub.f32 	%f265, %f367, %f142;
	fma.rn.f32 	%f266, %f265, 0f3BBB989D, 0f3F000000;
	cvt.sat.f32.f32 	%f267, %f266;
	fma.rm.f32 	%f268, %f267, %f147, %f146;
	add.f32 	%f269, %f268, 0fCB40007F;
	neg.f32 	%f270, %f269;
	fma.rn.f32 	%f271, %f265, 0f3FB8AA3B, %f270;
	fma.rn.f32 	%f272, %f265, 0f32A57060, %f271;
	mov.b32 	%r53, %f268;
	shl.b32 	%r54, %r53, 23;
	mov.b32 	%f273, %r54;
	ex2.approx.ftz.f32 	%f274, %f272;
	mul.f32 	%f275, %f274, %f273;
	add.f32 	%f276, %f264, %f275;
	sub.f32 	%f277, %f369, %f142;
	fma.rn.f32 	%f278, %f277, 0f3BBB989D, 0f3F000000;
	cvt.sat.f32.f32 	%f279, %f278;
	fma.rm.f32 	%f280, %f279, %f147, %f146;
	add.f32 	%f281, %f280, 0fCB40007F;
	neg.f32 	%f282, %f281;
	fma.rn.f32 	%f283, %f277, 0f3FB8AA3B, %f282;
	fma.rn.f32 	%f284, %f277, 0f32A57060, %f283;
	mov.b32 	%r55, %f280;
	shl.b32 	%r56, %r55, 23;
	mov.b32 	%f285, %r56;
	ex2.approx.ftz.f32 	%f286, %f284;
	mul.f32 	%f287, %f286, %f285;
	add.f32 	%f288, %f276, %f287;
	sub.f32 	%f289, %f371, %f142;
	fma.rn.f32 	%f290, %f289, 0f3BBB989D, 0f3F000000;
	cvt.sat.f32.f32 	%f291, %f290;
	fma.rm.f32 	%f292, %f291, %f147, %f146;
	add.f32 	%f293, %f292, 0fCB40007F;
	neg.f32 	%f294, %f293;
	fma.rn.f32 	%f295, %f289, 0f3FB8AA3B, %f294;
	fma.rn.f32 	%f296, %f289, 0f32A57060, %f295;
	mov.b32 	%r57, %f292;
	shl.b32 	%r58, %r57, 23;
	mov.b32 	%f297, %r58;
	ex2.approx.ftz.f32 	%f298, %f296;
	mul.f32 	%f299, %f298, %f297;
	add.f32 	%f300, %f288, %f299;
	sub.f32 	%f301, %f373, %f142;
	fma.rn.f32 	%f302, %f301, 0f3BBB989D, 0f3F000000;
	cvt.sat.f32.f32 	%f303, %f302;
	fma.rm.f32 	%f304, %f303, %f147, %f146;
	add.f32 	%f305, %f304, 0fCB40007F;
	neg.f32 	%f306, %f305;
	fma.rn.f32 	%f307, %f301, 0f3FB8AA3B, %f306;
	fma.rn.f32 	%f308, %f301, 0f32A57060, %f307;
	mov.b32 	%r59, %f304;
	shl.b32 	%r60, %r59, 23;
	mov.b32 	%f309, %r60;
	ex2.approx.ftz.f32 	%f310, %f308;
	mul.f32 	%f311, %f310, %f309;
	add.f32 	%f312, %f300, %f311;
	sub.f32 	%f313, %f375, %f142;
	fma.rn.f32 	%f314, %f313, 0f3BBB989D, 0f3F000000;
	cvt.sat.f32.f32 	%f315, %f314;
	fma.rm.f32 	%f316, %f315, %f147, %f146;
	add.f32 	%f317, %f316, 0fCB40007F;
	neg.f32 	%f318, %f317;
	fma.rn.f32 	%f319, %f313, 0f3FB8AA3B, %f318;
	fma.rn.f32 	%f320, %f313, 0f32A57060, %f319;
	mov.b32 	%r61, %f316;
	shl.b32 	%r62, %r61, 23;
	mov.b32 	%f321, %r62;
	ex2.approx.ftz.f32 	%f322, %f320;
	mul.f32 	%f323, %f322, %f321;
	add.f32 	%f324, %f312, %f323;
	sub.f32 	%f325, %f377, %f142;
	fma.rn.f32 	%f326, %f325, 0f3BBB989D, 0f3F000000;
	cvt.sat.f32.f32 	%f327, %f326;
	fma.rm.f32 	%f328, %f327, %f147, %f146;
	add.f32 	%f329, %f328, 0fCB40007F;
	neg.f32 	%f330, %f329;
	fma.rn.f32 	%f331, %f325, 0f3FB8AA3B, %f330;
	fma.rn.f32 	%f332, %f325, 0f32A57060, %f331;
	mov.b32 	%r63, %f328;
	shl.b32 	%r64, %r63, 23;
	mov.b32 	%f333, %r64;
	ex2.approx.ftz.f32 	%f334, %f332;
	mul.f32 	%f335, %f334, %f333;
	add.f32 	%f336, %f324, %f335;
	mov.b32 	%r65, %f336;
	shfl.sync.bfly.b32	%r66|%p41, %r65, 16, 31, -1;
	mov.b32 	%f337, %r66;
	add.f32 	%f338, %f336, %f337;
	mov.b32 	%r67, %f338;
	shfl.sync.bfly.b32	%r68|%p42, %r67, 8, 31, -1;
	mov.b32 	%f339, %r68;
	add.f32 	%f340, %f338, %f339;
	mov.b32 	%r69, %f340;
	shfl.sync.bfly.b32	%r70|%p43, %r69, 4, 31, -1;
	mov.b32 	%f341, %r70;
	add.f32 	%f342, %f340, %f341;
	mov.b32 	%r71, %f342;
	shfl.sync.bfly.b32	%r72|%p44, %r71, 2, 31, -1;
	mov.b32 	%f343, %r72;
	add.f32 	%f344, %f342, %f343;
	mov.b32 	%r73, %f344;
	shfl.sync.bfly.b32	%r74|%p45, %r73, 1, 31, -1;
	mov.b32 	%f345, %r74;
	add.f32 	%f346, %f344, %f345;
	div.rn.f32 	%f67, %f155, %f346;
	div.rn.f32 	%f68, %f167, %f346;
	div.rn.f32 	%f69, %f179, %f346;
	div.rn.f32 	%f70, %f191, %f346;
	div.rn.f32 	%f71, %f203, %f346;
	div.rn.f32 	%f72, %f215, %f346;
	div.rn.f32 	%f73, %f227, %f346;
	div.rn.f32 	%f74, %f239, %f346;
	div.rn.f32 	%f75, %f251, %f346;
	div.rn.f32 	%f76, %f263, %f346;
	div.rn.f32 	%f77, %f275, %f346;
	div.rn.f32 	%f78, %f287, %f346;
	div.rn.f32 	%f79, %f299, %f346;
	div.rn.f32 	%f80, %f311, %f346;
	div.rn.f32 	%f81, %f323, %f346;
	div.rn.f32 	%f82, %f335, %f346;
	mad.lo.s64 	%rd46, %rd51, %rd31, %rd2;
	cvta.to.global.u64 	%rd47, %rd30;
	shl.b64 	%rd48, %rd46, 2;
	add.s64 	%rd25, %rd47, %rd48;
	@%p35 bra 	$L__BB107_38;
	st.global.f32 	[%rd25], %f67;
$L__BB107_38:
	setp.le.s64 	%p46, %rd33, %rd3;
	@%p46 bra 	$L__BB107_40;
	st.global.f32 	[%rd25+128], %f68;
$L__BB107_40:
	setp.le.s64 	%p47, %rd33, %rd4;
	@%p47 bra 	$L__BB107_42;
	st.global.f32 	[%rd25+256], %f69;
$L__BB107_42:
	setp.le.s64 	%p48, %rd33, %rd5;
	@%p48 bra 	$L__BB107_44;
	st.global.f32 	[%rd25+384], %f70;
$L__BB107_44:
	setp.le.s64 	%p49, %rd33, %rd6;
	@%p49 bra 	$L__BB107_46;
	st.global.f32 	[%rd25+512], %f71;
$L__BB107_46:
	setp.le.s64 	%p50, %rd33, %rd7;
	@%p50 bra 	$L__BB107_48;
	st.global.f32 	[%rd25+640], %f72;
$L__BB107_48:
	setp.le.s64 	%p51, %rd33, %rd8;
	@%p51 bra 	$L__BB107_50;
	st.global.f32 	[%rd25+768], %f73;
$L__BB107_50:
	setp.le.s64 	%p52, %rd33, %rd9;
	@%p52 bra 	$L__BB107_52;
	st.global.f32 	[%rd25+896], %f74;
$L__BB107_52:
	setp.le.s64 	%p53, %rd33, %rd10;
	@%p53 bra 	$L__BB107_54;
	st.global.f32 	[%rd25+1024], %f75;
$L__BB107_54:
	setp.le.s64 	%p54, %rd33, %rd11;
	@%p54 bra 	$L__BB107_56;
	st.global.f32 	[%rd25+1152], %f76;
$L__BB107_56:
	setp.le.s64 	%p55, %rd33, %rd12;
	@%p55 bra 	$L__BB107_58;
	st.global.f32 	[%rd25+1280], %f77;
$L__BB107_58:
	setp.le.s64 	%p56, %rd33, %rd13;
	@%p56 bra 	$L__BB107_60;
	st.global.f32 	[%rd25+1408], %f78;
$L__BB107_60:
	setp.le.s64 	%p57, %rd33, %rd14;
	@%p57 bra 	$L__BB107_62;
	st.global.f32 	[%rd25+1536], %f79;
$L__BB107_62:
	setp.le.s64 	%p58, %rd33, %rd15;
	@%p58 bra 	$L__BB107_64;
	st.global.f32 	[%rd25+1664], %f80;
$L__BB107_64:
	setp.le.s64 	%p59, %rd33, %rd16;
	@%p59 bra 	$L__BB107_66;
	st.global.f32 	[%rd25+1792], %f81;
$L__BB107_66:
	setp.le.s64 	%p60, %rd33, %rd17;
	@%p60 bra 	$L__BB107_68;
	st.global.f32 	[%rd25+1920], %f82;
$L__BB107_68:
	ld.param.u64 	%rd50, [_Z15SoftmaxWarpImplI24ElementwiseScaleMaskLoadIffbE11DirectStoreIffEfLi1ELi16ELi32ELi1ELb1EL9Algorithm0EEvT_T0_ll_param_2];
	add.s64 	%rd51, %rd51, %rd18;
	setp.lt.s64 	%p61, %rd51, %rd50;
	@%p61 bra 	$L__BB107_4;
$L__BB107_69:
	ret;

}
	// .globl	_Z15SoftmaxWarpImplI24ElementwiseScaleMaskLoadIffbE11DirectStoreIffEfLi1ELi17ELi32ELi1ELb0EL9Algorithm0EEvT_T0_ll
.visible .entry _Z15SoftmaxWarpImplI24ElementwiseScaleMaskLoadIffbE11DirectStoreIffEfLi1ELi17ELi32ELi1ELb0EL9Algorithm0EEvT_T0_ll(
	.param .align 8 .b8 _Z15SoftmaxWarpImplI24ElementwiseScaleMaskLoadIffbE11DirectStoreIffEfLi1ELi17ELi32ELi1ELb0EL9Algorithm0EEvT_T0_ll_param_0[32],
	.param .align 8 .b8 _Z15SoftmaxWarpImplI24ElementwiseScaleMaskLoadIffbE11DirectStoreIffEfLi1ELi17ELi32ELi1ELb0EL9Algorithm0EEvT_T0_ll_param_1[16],
	.param .u64 _Z15SoftmaxWarpImplI24ElementwiseScaleMaskLoadIffbE11DirectStoreIffEfLi1ELi17ELi32ELi1ELb0EL9Algorithm0EEvT_T0_ll_param_2,
	.param .u64 _Z15SoftmaxWarpImplI24ElementwiseScaleMaskLoadIffbE11DirectStoreIffEfLi1ELi17ELi32ELi1ELb0EL9Algorithm0EEvT_T0_ll_param_3
)
{
	.reg .pred 	%p<31>;
	.reg .b16 	%rs<18>;
	.reg .b32 	%r<62>;
	.reg .b32 	%f<316>;
	.reg .b64 	%rd<33>;

	ld.param.u64 	%rd16, [_Z15SoftmaxWarpImplI24ElementwiseScaleMaskLoadIffbE11DirectStoreIffEfLi1ELi17ELi32ELi1ELb0EL9Algorithm0EEvT_T0_ll_param_1+8];
	ld.param.u64 	%rd15, [_Z15SoftmaxWarpImplI24ElementwiseScaleMaskLoadIffbE11DirectStoreIffEfLi1ELi17ELi32ELi1ELb0EL9Algorithm0EEvT_T0_ll_param_1];
	ld.param.v2.f32 	{%f3, %f4}, [_Z15SoftmaxWarpImplI24ElementwiseScaleMaskLoadIffbE11DirectStoreIffEfLi1ELi17ELi32ELi1ELb0EL9Algorithm0EEvT_T0_ll_param_0+24];
	ld.param.u64 	%rd14, [_Z15SoftmaxWarpImplI24ElementwiseScaleMaskLoadIffbE11DirectStoreIffEfLi1ELi17ELi32ELi1ELb0EL9Algorithm0EEvT_T0_ll_param_0+16];
	ld.param.u64 	%rd13, [_Z15SoftmaxWarpImplI24ElementwiseScaleMaskLoadIffbE11DirectStoreIffEfLi1ELi17ELi32ELi1ELb0EL9Algorithm0EEvT_T0_ll_param_0+8];
	ld.param.u64 	%rd12, [_Z15SoftmaxWarpImplI24ElementwiseScaleMaskLoadIffbE11DirectStoreIffEfLi1ELi17ELi32ELi1ELb0EL9Algorithm0EEvT_T0_ll_param_0];
	ld.param.u64 	%rd17, [_Z15SoftmaxWarpImplI24ElementwiseScaleMaskLoadIffbE11DirectStoreIffEfLi1ELi17ELi32ELi1ELb0EL9Algorithm0EEvT_T0_ll_param_2];
	ld.param.u64 	%rd18, [_Z15SoftmaxWarpImplI24ElementwiseScaleMaskLoadIffbE11DirectStoreIffEfLi1ELi17ELi32ELi1ELb0EL9Algorithm0EEvT_T0_ll_param_3];
	setp.lt.s64 	%p1, %rd18, 545;
	@%p1 bra 	$L__BB108_2;
	mov.u64 	%rd19, $str;
	cvta.global.u64 	%rd20, %rd19;
	mov.u64 	%rd21, $str$1;
	cvta.global.u64 	%rd22, %rd21;
	mov.u64 	%rd23, __unnamed_109;
	cvta.global.u64 	%rd24, %rd23;
	{ // callseq 108, 0
	.param .b64 param0;
	st.param.b64 	[param0], %rd20;
	.param .b64 param1;
	st.param.b64 	[param1], %rd22;
	.param .b32 param2;
	st.param.b32 	[param2], 254;
	.param .b64 param3;
	st.param.b64 	[param3], %rd24;
	.param .b64 param4;
	st.param.b64 	[param4], 1;
	call.uni 
	__assertfail, 
	(
	param0, 
	param1, 
	param2, 
	param3, 
	param4
	);
	} // callseq 108
$L__BB108_2:
	mov.u32 	%r2, %ctaid.x;
	mov.u32 	%r3, %ntid.y;
	mov.u32 	%r4, %tid.y;
	mad.lo.s32 	%r5, %r2, %r3, %r4;
	mov.u32 	%r6, %nctaid.x;
	mul.lo.s32 	%r1, %r6, %r3;
	cvt.s64.s32 	%rd32, %r5;
	setp.le.s64 	%p2, %rd17, %rd32;
	@%p2 bra 	$L__BB108_5;
	mov.u32 	%r7, %tid.x;
	cvt.u64.u32 	%rd5, %r7;
	cvta.to.global.u64 	%rd6, %rd15;
	cvta.to.global.u64 	%rd7, %rd13;
	cvta.to.global.u64 	%rd8, %rd12;
	cvt.s64.s32 	%rd9, %r1;
$L__BB108_4:
	mad.lo.s64 	%rd25, %rd32, %rd14, %rd5;
	shl.b64 	%rd26, %rd25, 2;
	add.s64 	%rd27, %rd8, %rd26;
	ld.global.f32 	%f5, [%rd27];
	add.s64 	%rd28, %rd7, %rd25;
	ld.global.u8 	%rs1, [%rd28];
	setp.eq.s16 	%p3, %rs1, 0;
	mul.f32 	%f6, %f4, %f5;
	selp.f32 	%f7, %f3, %f6, %p3;
	max.f32 	%f8, %f7, 0fFF800000;
	ld.global.f32 	%f9, [%rd27+128];
	ld.global.u8 	%rs2, [%rd28+32];
	setp.eq.s16 	%p4, %rs2, 0;
	mul.f32 	%f10, %f4, %f9;
	selp.f32 	%f11, %f3, %f10, %p4;
	max.f32 	%f12, %f8, %f11;
	ld.global.f32 	%f13, [%rd27+256];
	ld.global.u8 	%rs3, [%rd28+64];
	setp.eq.s16 	%p5, %rs3, 0;
	mul.f32 	%f14, %f4, %f13;
	selp.f32 	%f15, %f3, %f14, %p5;
	max.f32 	%f16, %f12, %f15;
	ld.global.f32 	%f17, [%rd27+384];
	ld.global.u8 	%rs4, [%rd28+96];
	setp.eq.s16 	%p6, %rs4, 0;
	mul.f32 	%f18, %f4, %f17;
	selp.f32 	%f19, %f3, %f18, %p6;
	max.f32 	%f20, %f16, %f19;
	ld.global.f32 	%f21, [%rd27+512];
	ld.global.u8 	%rs5, [%rd28+128];
	setp.eq.s16 	%p7, %rs5, 0;
	mul.f32 	%f22, %f4, %f21;
	selp.f32 	%f23, %f3, %f22, %p7;
	max.f32 	%f24, %f20, %f23;
	ld.global.f32 	%f25, [%rd27+640];
	ld.global.u8 	%rs6, [%rd28+160];
	setp.eq.s16 	%p8, %rs6, 0;
	mul.f32 	%f26, %f4, %f25;
	selp.f32 	%f27, %f3, %f26, %p8;
	max.f32 	%f28, %f24, %f27;
	ld.global.f32 	%f29, [%rd27+768];
	ld.global.u8 	%rs7, [%rd28+192];
	setp.eq.s16 	%p9, %rs7, 0;
	mul.f32 	%f30, %f4, %f29;
	selp.f32 	%f31, %f3, %f30, %p9;
	max.f32 	%f32, %f28, %f31;
	ld.global.f32 	%f33, [%rd27+896];
	ld.global.u8 	%rs8, [%rd28+224];
	setp.eq.s16 	%p10, %rs8, 0;
	mul.f32 	%f34, %f4, %f33;
	selp.f32 	%f35, %f3, %f34, %p10;
	max.f32 	%f36, %f32, %f35;
	ld.global.f32 	%f37, [%rd27+1024];
	ld.global.u8 	%rs9, [%rd28+256];
	setp.eq.s16 	%p11, %rs9, 0;
	mul.f32 	%f38, %f4, %f37;
	selp.f32 	%f39, %f3, %f38, %p11;
	max.f32 	%f40, %f36, %f39;
	ld.global.f32 	%f41, [%rd27+1152];
	ld.global.u8 	%rs10, [%rd28+288];
	setp.eq.s16 	%p12, %rs10, 0;
	mul.f32 	%f42, %f4, %f41;
	selp.f32 	%f43, %f3, %f42, %p12;
	max.f32 	%f44, %f40, %f43;
	ld.global.f32 	%f45, [%rd27+1280];
	ld.global.u8 	%rs11, [%rd28+320];
	setp.eq.s16 	%p13, %rs11, 0;
	mul.f32 	%f46, %f4, %f45;
	selp.f32 	%f47, %f3, %f46, %p13;
	max.f32 	%f48, %f44, %f47;
	ld.global.f32 	%f49, [%rd27+1408];
	ld.global.u8 	%rs12, [%rd28+352];
	setp.eq.s16 	%p14, %rs12, 0;
	mul.f32 	%f50, %f4, %f49;
	selp.f32 	%f51, %f3, %f50, %p14;
	max.f32 	%f52, %f48, %f51;
	ld.global.f32 	%f53, [%rd27+1536];
	ld.global.u8 	%rs13, [%rd28+384];
	setp.eq.s16 	%p15, %rs13, 0;
	mul.f32 	%f54, %f4, %f53;
	selp.f32 	%f55, %f3, %f54, %p15;
	max.f32 	%f56, %f52, %f55;
	ld.global.f32 	%f57, [%rd27+1664];
	ld.global.u8 	%rs14, [%rd28+416];
	setp.eq.s16 	%p16, %rs14, 0;
	mul.f32 	%f58, %f4, %f57;
	selp.f32 	%f59, %f3, %f58, %p16;
	max.f32 	%f60, %f56, %f59;
	ld.global.f32 	%f61, [%rd27+1792];
	ld.global.u8 	%rs15, [%rd28+448];
	setp.eq.s16 	%p17, %rs15, 0;
	mul.f32 	%f62, %f4, %f61;
	selp.f32 	%f63, %f3, %f62, %p17;
	max.f32 	%f64, %f60, %f63;
	ld.global.f32 	%f65, [%rd27+1920];
	ld.global.u8 	%rs16, [%rd28+480];
	setp.eq.s16 	%p18, %rs16, 0;
	mul.f32 	%f66, %f4, %f65;
	selp.f32 	%f67, %f3, %f66, %p18;
	max.f32 	%f68, %f64, %f67;
	ld.global.f32 	%f69, [%rd27+2048];
	ld.global.u8 	%rs17, [%rd28+512];
	setp.eq.s16 	%p19, %rs17, 0;
	mul.f32 	%f70, %f4, %f69;
	selp.f32 	%f71, %f3, %f70, %p19;
	max.f32 	%f72, %f68, %f71;
	mov.b32 	%r8, %f72;
	shfl.sync.bfly.b32	%r9|%p20, %r8, 16, 31, -1;
	mov.b32 	%f73, %r9;
	max.f32 	%f74, %f72, %f73;
	mov.b32 	%r10, %f74;
	shfl.sync.bfly.b32	%r11|%p21, %r10, 8, 31, -1;
	mov.b32 	%f75, %r11;
	max.f32 	%f76, %f74, %f75;
	mov.b32 	%r12, %f76;
	shfl.sync.bfly.b32	%r13|%p22, %r12, 4, 31, -1;
	mov.b32 	%f77, %r13;
	max.f32 	%f78, %f76, %f77;
	mov.b32 	%r14, %f78;
	shfl.sync.bfly.b32	%r15|%p23, %r14, 2, 31, -1;
	mov.b32 	%f79, %r15;
	max.f32 	%f80, %f78, %f79;
	mov.b32 	%r16, %f80;
	shfl.sync.bfly.b32	%r17|%p24, %r16, 1, 31, -1;
	mov.b32 	%f81, %r17;
	max.f32 	%f82, %f80, %f81;
	sub.f32 	%f83, %f7, %f82;
	fma.rn.f32 	%f84, %f83, 0f3BBB989D, 0f3F000000;
	cvt.sat.f32.f32 	%f85, %f84;
	mov.f32 	%f86, 0f4B400001;
	mov.f32 	%f87, 0f437C0000;
	fma.rm.f32 	%f88, %f85, %f87, %f86;
	add.f32 	%f89, %f88, 0fCB40007F;
	neg.f32 	%f90, %f89;
	fma.rn.f32 	%f91, %f83, 0f3FB8AA3B, %f90;
	fma.rn.f32 	%f92, %f83, 0f32A57060, %f91;
	mov.b32 	%r18, %f88;
	shl.b32 	%r19, %r18, 23;
	mov.b32 	%f93, %r19;
	ex2.approx.ftz.f32 	%f94, %f92;
	mul.f32 	%f95, %f94, %f93;
	add.f32 	%f96, %f95, 0f00000000;
	sub.f32 	%f97, %f11, %f82;
	fma.rn.f32 	%f98, %f97, 0f3BBB989D, 0f3F000000;
	cvt.sat.f32.f32 	%f99, %f98;
	fma.rm.f32 	%f100, %f99, %f87, %f86;
	add.f32 	%f101, %f100, 0fCB40007F;
	neg.f32 	%f102, %f101;
	fma.rn.f32 	%f103, %f97, 0f3FB8AA3B, %f102;
	fma.rn.f32 	%f104, %f97, 0f32A57060, %f103;
	mov.b32 	%r20, %f100;
	shl.b32 	%r21, %r20, 23;
	mov.b32 	%f105, %r21;
	ex2.approx.ftz.f32 	%f106, %f104;
	mul.f32 	%f107, %f106, %f105;
	add.f32 	%f108, %f96, %f107;
	sub.f32 	%f109, %f15, %f82;
	fma.rn.f32 	%f110, %f109, 0f3BBB989D, 0f3F000000;
	cvt.sat.f32.f32 	%f111, %f110;
	fma.rm.f32 	%f112, %f111, %f87, %f86;
	add.f32 	%f113, %f112, 0fCB40007F;
	neg.f32 	%f114, %f113;
	fma.rn.f32 	%f115, %f109, 0f3FB8AA3B, %f114;
	fma.rn.f32 	%f116, %f109, 0f32A57060, %f115;
	mov.b32 	%r22, %f112;
	shl.b32 	%r23, %r22, 23;
	mov.b32 	%f117, %r23;
	ex2.approx.ftz.f32 	%f118, %f116;
	mul.f32 	%f119, %f118, %f117;
	add.f32 	%f120, %f108, %f119;
	sub.f32 	%f121, %f19, %f82;
	fma.rn.f32 	%f122, %f121, 0f3BBB989D, 0f3F000000;
	cvt.sat.f32.f32 	%f123, %f122;
	fma.rm.f32 	%f124, %f123, %f87, %f86;
	add.f32 	%f125, %f124, 0fCB40007F;
	neg.f32 	%f126, %f125;
	fma.rn.f32 	%f127, %f121, 0f3FB8AA3B, %f126;
	fma.rn.f32 	%f128, %f121, 0f32A57060, %f127;
	mov.b32 	%r24, %f124;
	shl.b32 	%r25, %r24, 23;
	mov.b32 	%f129, %r25;
	ex2.approx.ftz.f32 	%f130, %f128;
	mul.f32 	%f131, %f130, %f129;
	add.f32 	%f132, %f120, %f131;
	sub.f32 	%f133, %f23, %f82;
	fma.rn.f32 	%f134, %f133, 0f3BBB989D, 0f3F000000;
	cvt.sat.f32.f32 	%f135, %f134;
	fma.rm.f32 	%f136, %f135, %f87, %f86;
	add.f32 	%f137, %f136, 0fCB40007F;
	neg.f32 	%f138, %f137;
	fma.rn.f32 	%f139, %f133, 0f3FB8AA3B, %f138;
	fma.rn.f32 	%f140, %f133, 0f32A57060, %f139;
	mov.b32 	%r26, %f136;
	shl.b32 	%r27, %r26, 23;
	mov.b32 	%f141, %r27;
	ex2.approx.ftz.f32 	%f142, %f140;
	mul.f32 	%f143, %f142, %f141;
	add.f32 	%f144, %f132, %f143;
	sub.f32 	%f145, %f27, %f82;
	fma.rn.f32 	%f146, %f145, 0f3BBB989D, 0f3F000000;
	cvt.sat.f32.f32 	%f147, %f146;
	fma.rm.f32 	%f148, %f147, %f87, %f86;
	add.f32 	%f149, %f148, 0fCB40007F;
	neg.f32 	%f150, %f149;
	fma.rn.f32 	%f151, %f145, 0f3FB8AA3B, %f150;
	fma.rn.f32 	%f152, %f145, 0f32A57060, %f151;
	mov.b32 	%r28, %f148;
	shl.b32 	%r29, %r28, 23;
	mov.b32 	%f153, %r29;
	ex2.approx.ftz.f32 	%f154, %f152;
	mul.f32 	%f155, %f154, %f153;
	add.f32 	%f156, %f144, %f155;
	sub.f32 	%f157, %f31, %f82;
	fma.rn.f32 	%f158, %f157, 0f3BBB989D, 0f3F000000;
	cvt.sat.f32.f32 	%f159, %f158;
	fma.rm.f32 	%f160, %f159, %f87, %f86;
	add.f32 	%f161, %f160, 0fCB40007F;
	neg.f32 	%f162, %f161;
	fma.rn.f32 	%f163, %f157, 0f3FB8AA3B, %f162;
	fma.rn.f32 	%f164, %f157, 0f32A57060, %f163;
	mov.b32 	%r30, %f160;
	shl.b32 	%r31, %r30, 23;
	mov.b32 	%f165, %r31;
	ex2.approx.ftz.f32 	%f166, %f164;
	mul.f32 	%f167, %f166, %f165;
	add.f32 	%f168, %f156, %f167;
	sub.f32 	%f169, %f35, %f82;
	fma.rn.f32 	%f170, %f169, 0f3BBB989D, 0f3F000000;
	cvt.sat.f32.f32 	%f171, %f170;
	fma.rm.f32 	%f172, %f171, %f87, %f86;
	add.f32 	%f173, %f172, 0fCB40007F;
	neg.f32 	%f174, %f173;
	fma.rn.f32 	%f175, %f169, 0f3FB8AA3B, %f174;
	fma.rn.f32 	%f176, %f169, 0f32A57060, %f175;
	mov.b32 	%r32, %f172;
	shl.b32 	%r33, %r32, 23;
	mov.b32 	%f177, %r33;
	ex2.approx.ftz.f32 	%f178, %f176;
	mul.f32 	%f179, %f178, %f177;
	add.f32 	%f180, %f168, %f179;
	sub.f32 	%f181, %f39, %f82;
	fma.rn.f32 	%f182, %f181, 0f3BBB989D, 0f3F000000;
	cvt.sat.f32.f32 	%f183, %f182;
	fma.rm.f32 	%f184, %f183, %f87, %f86;
	add.f32 	%f185, %f184, 0fCB40007F;
	neg.f32 	%f186, %f185;
	fma.rn.f32 	%f187, %f181, 0f3FB8AA3B, %f186;
	fma.rn.f32 	%f188, %f181, 0f32A57060, %f187;
	mov.b32 	%r34, %f184;
	shl.b32 	%r35, %r34, 23;
	mov.b32 	%f189, %r35;
	ex2.approx.ftz.f32 	%f190, %f188;
	mul.f32 	%f191, %f190, %f189;
	add.f32 	%f192, %f180, %f191;
	sub.f32 	%f193, %f43, %f82;
	fma.rn.f32 	%f194, %f193, 0f3BBB989D, 0f3F000000;
	cvt.sat.f32.f32 	%f195, %f194;
	fma.rm.f32 	%f196, %f195, %f87, %f86;
	add.f32 	%f197, %f196, 0fCB40007F;
	neg.f32 	%f198, %f197;
	fma.rn.f32 	%f199, %f193, 0f3FB8AA3B, %f198;
	fma.rn.f32 	%f200, %f193, 0f32A57060, %f199;
	mov.b32 	%r36, %f196;
	shl.b32 	%r37, %r36, 23;
	mov.b32 	%f201, %r37;
	ex2.approx.ftz.f32 	%f202, %f200;
	mul.f32 	%f203, %f202, %f201;
	add.f32 	%f204, %f192, %f203;
	sub.f32 	%f205, %f47, %f82;
	fma.rn.f32 	%f206, %f205, 0f3BBB989D, 0f3F000000;
	cvt.sat.f32.f32 	%f207, %f206;
	fma.rm.f32 	%f208, %f207, %f87, %f86;
	add.f32 	%f209, %f208, 0fCB40007F;
	neg.f32 	%f210, %f209;
	fma.rn.f32 	%f211, %f205, 0f3FB8AA3B, %f210;
	fma.rn.f32 	%f212, %f205, 0f32A57060, %f211;
	mov.b32 	%r38, %f208;
	shl.b32 	%r39, %r38, 23;
	mov.b32 	%f213, %r39;
	ex2.approx.ftz.f32 	%f214, %f212;
	mul.f32 	%f215, %f214, %f213;
	add.f32 	%f216, %f204, %f215;
	sub.f32 	%f217, %f51, %f82;
	fma.rn.f32 	%f218, %f217, 0f3BBB989D, 0f3F000000;
	cvt.sat.f32.f32 	%f219, %f218;
	fma.rm.f32 	%f220, %f219, %f87, %f86;
	add.f32 	%f221, %f220, 0fCB40007F;
	neg.f32 	%f222, %f221;
	fma.rn.f32 	%f223, %f217, 0f3FB8AA3B, %f222;
	fma.rn.f32 	%f224, %f217, 0f32A57060, %f223;
	mov.b32 	%r40, %f220;
	shl.b32 	%r41, %r40, 23;
	mov.b32 	%f225, %r41;
	ex2.approx.ftz.f32 	%f226, %f224;
	mul.f32 	%f227, %f226, %f225;
	add.f32 	%f228, %f216, %f227;
	sub.f32 	%f229, %f55, %f82;
	fma.rn.f32 	%f230, %f229, 0f3BBB989D, 0f3F000000;
	cvt.sat.f32.f32 	%f231, %f230;
	fma.rm.f32 	%f232, %f231, %f87, %f86;
	add.f32 	%f233, %f232, 0fCB40007F;
	neg.f32 	%f234, %f233;
	fma.rn.f32 	%f235, %f229, 0f3FB8AA3B, %f234;
	fma.rn.f32 	%f236, %f229, 0f32A57060, %f235;
	mov.b32 	%r42, %f232;
	shl.b32 	%r43, %r42, 23;
	mov.b32 	%f237, %r43;
	ex2.approx.ftz.f32 	%f238, %f236;
	mul.f32 	%f239, %f238, %f237;
	add.f32 	%f240, %f228, %f239;
	sub.f32 	%f241, %f59, %f82;
	fma.rn.f32 	%f242, %f241, 0f3BBB989D, 0f3F000000;
	cvt.sat.f32.f32 	%f243, %f242;
	fma.rm.f32 	%f244, %f243, %f87, %f86;
	add.f32 	%f245, %f244, 0fCB40007F;
	neg.f32 	%f246, %f245;
	fma.rn.f32 	%f247, %f241, 0f3FB8AA3B, %f246;
	fma.rn.f32 	%f248, %f241, 0f32A57060, %f247;
	mov.b32 	%r44, %f244;
	shl.b32 	%r45, %r44, 23;
	mov.b32 	%f249, %r45;
	ex2.approx.ftz.f32 	%f250, %f248;
	mul.f32 	%f251, %f250, %f249;
	add.f32 	%f252, %f240, %f251;
	sub.f32 	%f253, %f63, %f82;
	fma.rn.f32 	%f254, %f253, 0f3BBB989D, 0f3F000000;
	cvt.sat.f32.f32 	%f255, %f254;
	fma.rm.f32 	%f256, %f255, %f87, %f86;
	add.f32 	%f257, %f256, 0fCB40007F;
	neg.f32 	%f258, %f257;
	fma.rn.f32 	%f259, %f253, 0f3FB8AA3B, %f258;
	fma.rn.f32 	%f260, %f253, 0f32A57060, %f259;
	mov.b32 	%r46, %f256;
	shl.b32 	%r47, %r46, 23;
	mov.b32 	%f261, %r47;
	ex2.approx.ftz.f32 	%f262, %f260;
	mul.f32 	%f263, %f262, %f261;
	add.f32 	%f264, %f252, %f263;
	sub.f32 	%f265, %f67, %f82;
	fma.rn.f32 	%f266, %f265, 0f3BBB989D, 0f3F000000;
	cvt.sat.f32.f32 	%f267, %f266;
	fma.rm.f32 	%f268, %f267, %f87, %f86;
	add.f32 	%f269, %f268, 0fCB40007F;
	neg.f32 	%f270, %f269;
	fma.rn.f32 	%f271, %f265, 0f3FB8AA3B, %f270;
	fma.rn.f32 	%f272, %f265, 0f32A57060, %f271;
	mov.b32 	%r48, %f268;
	shl.b32 	%r49, %r48, 23;
	mov.b32 	%f273, %r49;
	ex2.approx.ftz.f32 	%f274, %f272;
	mul.f32 	%f275, %f274, %f273;
	add.f32 	%f276, %f264, %f275;
	sub.f32 	%f277, %f71, %f82;
	fma.rn.f32 	%f278, %f277, 0f3BBB989D, 0f3F000000;
	cvt.sat.f32.f32 	%f279, %f278;
	fma.rm.f32 	%f280, %f279, %f87, %f86;
	add.f32 	%f281, %f280, 0fCB40007F;
	neg.f32 	%f282, %f281;
	fma.rn.f32 	%f283, %f277, 0f3FB8AA3B, %f282;
	fma.rn.f32 	%f284, %f277, 0f32A57060, %f283;
	mov.b32 	%r50, %f280;
	shl.b32 	%r51, %r50, 23;
	mov.b32 	%f285, %r51;
	ex2.approx.ftz.f32 	%f286, %f284;
	mul.f32 	%f287, %f286, %f285;
	add.f32 	%f288, %f276, %f287;
	mov.b32 	%r52, %f288;
	shfl.sync.bfly.b32	%r53|%p25, %r52, 16, 31, -1;
	mov.b32 	%f289, %r53;
	add.f32 	%f290, %f288, %f289;
	mov.b32 	%r54, %f290;
	shfl.sync.bfly.b32	%r55|%p26, %r54, 8, 31, -1;
	mov.b32 	%f291, %r55;
	add.f32 	%f292, %f290, %f291;
	mov.b32 	%r56, %f292;
	shfl.sync.bfly.b32	%r57|%p27, %r56, 4, 31, -1;
	mov.b32 	%f293, %r57;
	add.f32 	%f294, %f292, %f293;
	mov.b32 	%r58, %f294;
	shfl.sync.bfly.b32	%r59|%p28, %r58, 2, 31, -1;
	mov.b32 	%f295, %r59;
	add.f32 	%f296, %f294, %f295;
	mov.b32 	%r60, %f296;
	shfl.sync.bfly.b32	%r61|%p29, %r60, 1, 31, -1;
	mov.b32 	%f297, %r61;
	add.f32 	%f298, %f296, %f297;
	div.rn.f32 	%f299, %f95, %f298;
	div.rn.f32 	%f300, %f107, %f298;
	div.rn.f32 	%f301, %f119, %f298;
	div.rn.f32 	%f302, %f131, %f298;
	div.rn.f32 	%f303, %f143, %f298;
	div.rn.f32 	%f304, %f155, %f298;
	div.rn.f32 	%f305, %f167, %f298;
	div.rn.f32 	%f306, %f179, %f298;
	div.rn.f32 	%f307, %f191, %f298;
	div.rn.f32 	%f308, %f203, %f298;
	div.rn.f32 	%f309, %f215, %f298;
	div.rn.f32 	%f310, %f227, %f298;
	div.rn.f32 	%f311, %f239, %f298;
	div.rn.f32 	%f312, %f251, %f298;
	div.rn.f32 	%f313, %f263, %f298;
	div.rn.f32 	%f314, %f275, %f298;
	div.rn.f32 	%f315, %f287, %f298;
	mad.lo.s64 	%rd29, %rd32, %rd16, %rd5;
	shl.b64 	%rd30, %rd29, 2;
	add.s64 	%rd31, %rd6, %rd30;
	st.global.f32 	[%rd31], %f299;
	st.global.f32 	[%rd31+128], %f300;
	st.global.f32 	[%rd31+256], %f301;
	st.global.f32 	[%rd31+384], %f302;
	st.global.f32 	[%rd31+512], %f303;
	st.global.f32 	[%rd31+640], %f304;
	st.global.f32 	[%rd31+768], %f305;
	st.global.f32 	[%rd31+896], %f306;
	st.global.f32 	[%rd31+1024], %f307;
	st.global.f32 	[%rd31+1152], %f308;
	st.global.f32 	[%rd31+1280], %f309;
	st.global.f32 	[%rd31+1408], %f310;
	st.global.f32 	[%rd31+1536], %f311;
	st.global.f32 	[%rd31+1664], %f312;
	st.global.f32 	[%rd31+1792], %f313;
	st.global.f32 	[%rd31+1920], %f314;
	st.global.f32 	[%rd31+2048], %f315;
	add.s64 	%rd32, %rd32, %rd9;
	setp.lt.s64 	%p30, %rd32, %rd17;
	@%p30 bra 	$L__BB108_4;
$L__BB108_5:
	ret;

}
	// .globl	_Z15SoftmaxWarpImplI24ElementwiseScaleMaskLoadIffbE11DirectStoreIffEfLi1ELi17ELi32ELi1ELb1EL9Algorithm0EEvT_T0_ll
.visible .entry _Z15SoftmaxWarpImplI24ElementwiseScaleMaskLoadIffbE11DirectStoreIffEfLi1ELi17ELi32ELi1ELb1EL9Algorithm0EEvT_T0_ll(
	.param .align 8 .b8 _Z15SoftmaxWarpImplI24ElementwiseScaleMaskLoadIffbE11DirectStoreIffEfLi1ELi17ELi32ELi1ELb1EL9Algorithm0EEvT_T0_ll_param_0[32],
	.param .align 8 .b8 _Z15SoftmaxWarpImplI24ElementwiseScaleMaskLoadIffbE11DirectStoreIffEfLi1ELi17ELi32ELi1ELb1EL9Algorithm0EEvT_T0_ll_param_1[16],
	.param .u64 _Z15SoftmaxWarpImplI24ElementwiseScaleMaskLoadIffbE11DirectStoreIffEfLi1ELi17ELi32ELi1ELb1EL9Algorithm0EEvT_T0_ll_param_2,
	.param .u64 _Z15SoftmaxWarpImplI24ElementwiseScaleMaskLoadIffbE11DirectStoreIffEfLi1ELi17ELi32ELi1ELb1EL9Algorithm0EEvT_T0_ll_param_3
)
{
	.reg .pred 	%p<65>;
	.reg .b16 	%rs<18>;
	.reg .b32 	%r<79>;
	.reg .b32 	%f<401>;
	.reg .b64 	%rd<53>;

	ld.param.u64 	%rd31, [_Z15SoftmaxWarpImplI24ElementwiseScaleMaskLoadIffbE11DirectStoreIffEfLi1ELi17ELi32ELi1ELb1EL9Algorithm0EEvT_T0_ll_param_1+8];
	ld.param.u64 	%rd30, [_Z15SoftmaxWarpImplI24ElementwiseScaleMaskLoadIffbE11DirectStoreIffEfLi1ELi17ELi32ELi1ELb1EL9Algorithm0EEvT_T0_ll_param_1];
	ld.param.v2.f32 	{%f88, %f89}, [_Z15SoftmaxWarpImplI24ElementwiseScaleMaskLoadIffbE11DirectStoreIffEfLi1ELi17ELi32ELi1ELb1EL9Algorithm0EEvT_T0_ll_param_0+24];
	ld.param.u64 	%rd29, [_Z15SoftmaxWarpImplI24ElementwiseScaleMaskLoadIffbE11DirectStoreIffEfLi1ELi17ELi32ELi1ELb1EL9Algorithm0EEvT_T0_ll_param_0+16];
	ld.param.u64 	%rd28, [_Z15SoftmaxWarpImplI24ElementwiseScaleMaskLoadIffbE11DirectStoreIffEfLi1ELi17ELi32ELi1ELb1EL9Algorithm0EEvT_T0_ll_param_0+8];
	ld.param.u64 	%rd27, [_Z15SoftmaxWarpImplI24ElementwiseScaleMaskLoadIffbE11DirectStoreIffEfLi1ELi17ELi32ELi1ELb1EL9Algorithm0EEvT_T0_ll_param_0];
	ld.param.u64 	%rd33, [_Z15SoftmaxWarpImplI24ElementwiseScaleMaskLoadIffbE11DirectStoreIffEfLi1ELi17ELi32ELi1ELb1EL9Algorithm0EEvT_T0_ll_param_3];
	setp.lt.s64 	%p1, %rd33, 545;
	@%p1 bra 	$L__BB109_2;
	mov.u64 	%rd34, $str;
	cvta.global.u64 	%rd35, %rd34;
	mov.u64 	%rd36, $str$1;
	cvta.global.u64 	%rd37, %rd36;
	mov.u64 	%rd38, __unnamed_110;
	cvta.global.u64 	%rd39, %rd38;
	{ // callseq 109, 0
	.param .b64 param0;
	st.param.b64 	[param0], %rd35;
	.param .b64 param1;
	st.param.b64 	[param1], %rd37;
	.param .b32 param2;
	st.param.b32 	[param2], 254;
	.param .b64 param3;
	st.param.b64 	[param3], %rd39;
	.param .b64 param4;
	st.param.b64 	[param4], 1;
	call.uni 
	__assertfail, 
	(
	param0, 
	param1, 
	param2, 
	param3, 
	param4
	);
	} // callseq 109
$L__BB109_2:
	ld.param.u64 	%rd50, [_Z15SoftmaxWarpImplI24ElementwiseScaleMaskLoadIffbE11DirectStoreIffEfLi1ELi17ELi32ELi1ELb1EL9Algorithm0EEvT_T0_ll_param_2];
	mov.u32 	%r1, %ctaid.x;
	mov.u32 	%r2, %ntid.y;
	mov.u32 	%r3, %tid.y;
	mad.lo.s32 	%r4, %r1, %r2, %r3;
	cvt.s64.s32 	%rd52, %r4;
	setp.le.s64 	%p2, %rd50, %rd52;
	@%p2 bra 	$L__BB109_73;
	mov.u32 	%r5, %tid.x;
	cvt.u64.u32 	%rd2, %r5;
	add.s32 	%r6, %r5, 32;
	cvt.u64.u32 	%rd3, %r6;
	add.s32 	%r7, %r5, 64;
	cvt.u64.u32 	%rd4, %r7;
	add.s32 	%r8, %r5, 96;
	cvt.u64.u32 	%rd5, %r8;
	add.s32 	%r9, %r5, 128;
	cvt.u64.u32 	%rd6, %r9;
	add.s32 	%r10, %r5, 160;
	cvt.u64.u32 	%rd7, %r10;
	add.s32 	%r11, %r5, 192;
	cvt.u64.u32 	%rd8, %r11;
	add.s32 	%r12, %r5, 224;
	cvt.u64.u32 	%rd9, %r12;
	add.s32 	%r13, %r5, 256;
	cvt.u64.u32 	%rd10, %r13;
	add.s32 	%r14, %r5, 288;
	cvt.u64.u32 	%rd11, %r14;
	add.s32 	%r15, %r5, 320;
	cvt.u64.u32 	%rd12, %r15;
	add.s32 	%r16, %r5, 352;
	cvt.u64.u32 	%rd13, %r16;
	add.s32 	%r17, %r5, 384;
	cvt.u64.u32 	%rd14, %r17;
	add.s32 	%r18, %r5, 416;
	cvt.u64.u32 	%rd15, %r18;
	add.s32 	%r19, %r5, 448;
	cvt.u64.u32 	%rd16, %r19;
	add.s32 	%r20, %r5, 480;
	cvt.u64.u32 	%rd17, %r20;
	add.s32 	%r21, %r5, 512;
	cvt.u64.u32 	%rd18, %r21;
	mov.u32 	%r76, %nctaid.x;
	mul.lo.s32 	%r78, %r76, %r2;
$L__BB109_4:
	cvta.to.global.u64 	%rd20, %rd27;
	cvta.to.global.u64 	%rd21, %rd28;
	setp.le.s64 	%p3, %rd33, %rd2;
	mul.lo.s64 	%rd22, %rd52, %rd29;
	mov.f32 	%f367, 0fFF800000;
	mov.f32 	%f370, %f367;
	@%p3 bra 	$L__BB109_6;
	add.s64 	%rd40, %rd22, %rd2;
	shl.b64 	%rd41, %rd40, 2;
	add.s64 	%rd42, %rd20, %rd41;
	ld.global.f32 	%f91, [%rd42];
	add.s64 	%rd43, %rd21, %rd40;
	ld.global.u8 	%rs1, [%rd43];
	setp.eq.s16 	%p4, %rs1, 0;
	mul.f32 	%f92, %f89, %f91;
	selp.f32 	%f367, %f88, %f92, %p4;
	max.f32 	%f370, %f367, 0fFF800000;
$L__BB109_6:
	setp.le.s64 	%p5, %rd33, %rd3;
	add.s64 	%rd44, %rd22, %rd2;
	add.s64 	%rd23, %rd21, %rd44;
	shl.b64 	%rd45, %rd44, 2;
	add.s64 	%rd24, %rd20, %rd45;
	mov.f32 	%f369, 0fFF800000;
	@%p5 bra 	$L__BB109_8;
	ld.global.f32 	%f94, [%rd24+128];
	ld.global.u8 	%rs2, [%rd23+32];
	setp.eq.s16 	%p6, %rs2, 0;
	mul.f32 	%f95, %f89, %f94;
	selp.f32 	%f369, %f88, %f95, %p6;
	max.f32 	%f370, %f370, %f369;
$L__BB109_8:
	setp.le.s64 	%p7, %rd33, %rd4;
	mov.f32 	%f371, 0fFF800000;
	@%p7 bra 	$L__BB109_10;
	ld.global.f32 	%f97, [%rd24+256];
	ld.global.u8 	%rs3, [%rd23+64];
	setp.eq.s16 	%p8, %rs3, 0;
	mul.f32 	%f98, %f89, %f97;
	selp.f32 	%f371, %f88, %f98, %p8;
	max.f32 	%f370, %f370, %f371;
$L__BB109_10:
	setp.le.s64 	%p9, %rd33, %rd5;
	mov.f32 	%f373, 0fFF800000;
	@%p9 bra 	$L__BB109_12;
	ld.global.f32 	%f100, [%rd24+384];
	ld.global.u8 	%rs4, [%rd23+96];
	setp.eq.s16 	%p10, %rs4, 0;
	mul.f32 	%f101, %f89, %f100;
	selp.f32 	%f373, %f88, %f101, %p10;
	max.f32 	%f370, %f370, %f373;
$L__BB109_12:
	setp.le.s64 	%p11, %rd33, %rd6;
	mov.f32 	%f375, 0fFF800000;
	@%p11 bra 	$L__BB109_14;
	ld.global.f32 	%f103, [%rd24+512];
	ld.global.u8 	%rs5, [%rd23+128];
	setp.eq.s16 	%p12, %rs5, 0;
	mul.f32 	%f104, %f89, %f103;
	selp.f32 	%f375, %f88, %f104, %p12;
	max.f32 	%f370, %f370, %f375;
$L__BB109_14:
	setp.le.s64 	%p13, %rd33, %rd7;
	mov.f32 	%f377, 0fFF800000;
	@%p13 bra 	$L__BB109_16;
	ld.global.f32 	%f106, [%rd24+640];
	ld.global.u8 	%rs6, [%rd23+160];
	setp.eq.s16 	%p14, %rs6, 0;
	mul.f32 	%f107, %f89, %f106;
	selp.f32 	%f377, %f88, %f107, %p14;
	max.f32 	%f370, %f370, %f377;
$L__BB109_16:
	setp.le.s64 	%p15, %rd33, %rd8;
	mov.f32 	%f379, 0fFF800000;
	@%p15 bra 	$L__BB109_18;
	ld.global.f32 	%f109, [%rd24+768];
	ld.global.u8 	%rs7, [%rd23+192];
	setp.eq.s16 	%p16, %rs7, 0;
	mul.f32 	%f110, %f89, %f109;
	selp.f32 	%f379, %f88, %f110, %p16;
	max.f32 	%f370, %f370, %f379;
$L__BB109_18:
	setp.le.s64 	%p17, %rd33, %rd9;
	mov.f32 	%f381, 0fFF800000;
	@%p17 bra 	$L__BB109_20;
	ld.global.f32 	%f112, [%rd24+896];
	ld.global.u8 	%rs8, [%rd23+224];
	setp.eq.s16 	%p18, %rs8, 0;
	mul.f32 	%f113, %f89, %f112;
	selp.f32 	%f381, %f88, %f113, %p18;
	max.f32 	%f370, %f370, %f381;
$L__BB109_20:
	setp.le.s64 	%p19, %rd33, %rd10;
	mov.f32 	%f383, 0fFF800000;
	@%p19 bra 	$L__BB109_22;
	ld.global.f32 	%f115, [%rd24+1024];
	ld.global.u8 	%rs9, [%rd23+256];
	setp.eq.s16 	%p20, %rs9, 0;
	mul.f32 	%f116, %f89, %f115;
	selp.f32 	%f383, %f88, %f116, %p20;
	max.f32 	%f370, %f370, %f383;
$L__BB109_22:
	setp.le.s64 	%p21, %rd33, %rd11;
	mov.f32 	%f385, 0fFF800000;
	@%p21 bra 	$L__BB109_24;
	ld.global.f32 	%f118, [%rd24+1152];
	ld.global.u8 	%rs10, [%rd23+288];
	setp.eq.s16 	%p22, %rs10, 0;
	mul.f32 	%f119, %f89, %f118;
	selp.f32 	%f385, %f88, %f119, %p22;
	max.f32 	%f370, %f370, %f385;
$L__BB109_24:
	setp.le.s64 	%p23, %rd33, %rd12;
	mov.f32 	%f387, 0fFF800000;
	@%p23 bra 	$L__BB109_26;
	ld.global.f32 	%f121, [%rd24+1280];
	ld.global.u8 	%rs11, [%rd23+320];
	setp.eq.s16 	%p24, %rs11, 0;
	mul.f32 	%f122, %f89, %f121;
	selp.f32 	%f387, %f88, %f122, %p24;
	max.f32 	%f370, %f370, %f387;
$L__BB109_26:
	setp.le.s64 	%p25, %rd33, %rd13;
	mov.f32 	%f389, 0fFF800000;
	@%p25 bra 	$L__BB109_28;
	ld.global.f32 	%f124, [%rd24+1408];
	ld.global.u8 	%rs12, [%rd23+352];
	setp.eq.s16 	%p26, %rs12, 0;
	mul.f32 	%f125, %f89, %f124;
	selp.f32 	%f389, %f88, %f125, %p26;
	max.f32 	%f370, %f370, %f389;
$L__BB109_28:
	setp.le.s64 	%p27, %rd33, %rd14;
	mov.f32 	%f391, 0fFF800000;
	@%p27 bra 	$L__BB109_30;
	ld.global.f32 	%f127, [%rd24+1536];
	ld.global.u8 	%rs13, [%rd23+384];
	setp.eq.s16 	%p28, %rs13, 0;
	mul.f32 	%f128, %f89, %f127;
	selp.f32 	%f391, %f88, %f128, %p28;
	max.f32 	%f370, %f370, %f391;
$L__BB109_30:
	setp.le.s64 	%p29, %rd33, %rd15;
	mov.f32 	%f393, 0fFF800000;
	@%p29 bra 	$L__BB109_32;
	ld.global.f32 	%f130, [%rd24+1664];
	ld.global.u8 	%rs14, [%rd23+416];
	setp.eq.s16 	%p30, %rs14, 0;
	mul.f32 	%f131, %f89, %f130;
	selp.f32 	%f393, %f88, %f131, %p30;
	max.f32 	%f370, %f370, %f393;
$L__BB109_32:
	setp.le.s64 	%p31, %rd33, %rd16;
	mov.f32 	%f395, 0fFF800000;
	@%p31 bra 	$L__BB109_34;
	ld.global.f32 	%f133, [%rd24+1792];
	ld.global.u8 	%rs15, [%rd23+448];
	setp.eq.s16 	%p32, %rs15, 0;
	mul.f32 	%f134, %f89, %f133;
	selp.f32 	%f395, %f88, %f134, %p32;
	max.f32 	%f370, %f370, %f395;
$L__BB109_34:
	setp.le.s64 	%p33, %rd33, %rd17;
	mov.f32 	%f397, 0fFF800000;
	@%p33 bra 	$L__BB109_36;
	ld.global.f32 	%f136, [%rd24+1920];
	ld.global.u8 	%rs16, [%rd23+480];
	setp.eq.s16 	%p34, %rs16, 0;
	mul.f32 	%f137, %f89, %f136;
	selp.f32 	%f397, %f88, %f137, %p34;
	max.f32 	%f370, %f370, %f397;
$L__BB109_36:
	setp.le.s64 	%p35, %rd33, %rd18;
	mov.f32 	%f399, 0fFF800000;
	@%p35 bra 	$L__BB109_38;
	ld.global.f32 	%f139, [%rd24+2048];
	ld.global.u8 	%rs17, [%rd23+512];
	setp.eq.s16 	%p36, %rs17, 0;
	mul.f32 	%f140, %f89, %f139;
	selp.f32 	%f399, %f88, %f140, %p36;
	max.f32 	%f370, %f370, %f399;
$L__BB109_38:
	setp.le.s64 	%p37, %rd33, %rd2;
	mov.b32 	%r22, %f370;
	shfl.sync.bfly.b32	%r23|%p38, %r22, 16, 31, -1;
	mov.b32 	%f141, %r23;
	max.f32 	%f142, %f370, %f141;
	mov.b32 	%r24, %f142;
	shfl.sync.bfly.b32	%r25|%p39, %r24, 8, 31, -1;
	mov.b32 	%f143, %r25;
	max.f32 	%f144, %f142, %f143;
	mov.b32 	%r26, %f144;
	shfl.sync.bfly.b32	%r27|%p40, %r26, 4, 31, -1;
	mov.b32 	%f145, %r27;
	max.f32 	%f146, %f144, %f145;
	mov.b32 	%r28, %f146;
	shfl.sync.bfly.b32	%r29|%p41, %r28, 2, 31, -1;
	mov.b32 	%f147, %r29;
	max.f32 	%f148, %f146, %f147;
	mov.b32 	%r30, %f148;
	shfl.sync.bfly.b32	%r31|%p42, %r30, 1, 31, -1;
	mov.b32 	%f149, %r31;
	max.f32 	%f150, %f148, %f149;
	sub.f32 	%f151, %f367, %f150;
	fma.rn.f32 	%f152, %f151, 0f3BBB989D, 0f3F000000;
	cvt.sat.f32.f32 	%f153, %f152;
	mov.f32 	%f154, 0f4B400001;
	mov.f32 	%f155, 0f437C0000;
	fma.rm.f32 	%f156, %f153, %f155, %f154;
	add.f32 	%f157, %f156, 0fCB40007F;
	neg.f32 	%f158, %f157;
	fma.rn.f32 	%f159, %f151, 0f3FB8AA3B, %f158;
	fma.rn.f32 	%f160, %f151, 0f32A57060, %f159;
	mov.b32 	%r32, %f156;
	shl.b32 	%r33, %r32, 23;
	mov.b32 	%f161, %r33;
	ex2.approx.ftz.f32 	%f162, %f160;
	mul.f32 	%f163, %f162, %f161;
	add.f32 	%f164, %f163, 0f00000000;
	sub.f32 	%f165, %f369, %f150;
	fma.rn.f32 	%f166, %f165, 0f3BBB989D, 0f3F000000;
	cvt.sat.f32.f32 	%f167, %f166;
	fma.rm.f32 	%f168, %f167, %f155, %f154;
	add.f32 	%f169, %f168, 0fCB40007F;
	neg.f32 	%f170, %f169;
	fma.rn.f32 	%f171, %f165, 0f3FB8AA3B, %f170;
	fma.rn.f32 	%f172, %f165, 0f32A57060, %f171;
	mov.b32 	%r34, %f168;
	shl.b32 	%r35, %r34, 23;
	mov.b32 	%f173, %r35;
	ex2.approx.ftz.f32 	%f174, %f172;
	mul.f32 	%f175, %f174, %f173;
	add.f32 	%f176, %f164, %f175;
	sub.f32 	%f177, %f371, %f150;
	fma.rn.f32 	%f178, %f177, 0f3BBB989D, 0f3F000000;
	cvt.sat.f32.f32 	%f179, %f178;
	fma.rm.f32 	%f180, %f179, %f155, %f154;
	add.f32 	%f181, %f180, 0fCB40007F;
	neg.f32 	%f182, %f181;
	fma.rn.f32 	%f183, %f177, 0f3FB8AA3B, %f182;
	fma.rn.f32 	%f184, %f177, 0f32A57060, %f183;
	mov.b32 	%r36, %f180;
	shl.b32 	%r37, %r36, 23;
	mov.b32 	%f185, %r37;
	ex2.approx.ftz.f32 	%f186, %f184;
	mul.f32 	%f187, %f186, %f185;
	add.f32 	%f188, %f176, %f187;
	sub.f32 	%f189, %f373, %f150;
	fma.rn.f32 	%f190, %f189, 0f3BBB989D, 0f3F000000;
	cvt.sat.f32.f32 	%f191, %f190;
	fma.rm.f32 	%f192, %f191, %f155, %f154;
	add.f32 	%f193, %f192, 0fCB40007F;
	neg.f32 	%f194, %f193;
	fma.rn.f32 	%f195, %f189, 0f3FB8AA3B, %f194;
	fma.rn.f32 	%f196, %f189, 0f32A57060, %f195;
	mov.b32 	%r38, %f192;
	shl.b32 	%r39, %r38, 23;
	mov.b32 	%f197, %r39;
	ex2.approx.ftz.f32 	%f198, %f196;
	mul.f32 	%f199, %f198, %f197;
	add.f32 	%f200, %f188, %f199;
	sub.f32 	%f201, %f375, %f150;
	fma.rn.f32 	%f202, %f201, 0f3BBB989D, 0f3F000000;
	cvt.sat.f32.f32 	%f203, %f202;
	fma.rm.f32 	%f204, %f203, %f155, %f154;
	add.f32 	%f205, %f204, 0fCB40007F;
	neg.f32 	%f206, %f205;
	fma.rn.f32 	%f207, %f201, 0f3FB8AA3B, %f206;
	fma.rn.f32 	%f208, %f201, 0f32A57060, %f207;
	mov.b32 	%r40, %f204;
	shl.b32 	%r41, %r40, 23;
	mov.b32 	%f209, %r41;
	ex2.approx.ftz.f32 	%f210, %f208;
	mul.f32 	%f211, %f210, %f209;
	add.f32 	%f212, %f200, %f211;
	sub.f32 	%f213, %f377, %f150;
	fma.rn.f32 	%f214, %f213, 0f3BBB989D, 0f3F000000;
	cvt.sat.f32.f32 	%f215, %f214;
	fma.rm.f32 	%f216, %f215, %f155, %f154;
	add.f32 	%f217, %f216, 0fCB40007F;
	neg.f32 	%f218, %f217;
	fma.rn.f32 	%f219, %f213, 0f3FB8AA3B, %f218;
	fma.rn.f32 	%f220, %f213, 0f32A57060, %f219;
	mov.b32 	%r42, %f216;
	shl.b32 	%r43, %r42, 23;
	mov.b32 	%f221, %r43;
	ex2.approx.ftz.f32 	%f222, %f220;
	mul.f32 	%f223, %f222, %f221;
	add.f32 	%f224, %f212, %f223;
	sub.f32 	%f225, %f379, %f150;
	fma.rn.f32 	%f226, %f225, 0f3BBB989D, 0f3F000000;
	cvt.sat.f32.f32 	%f227, %f226;
	fma.rm.f32 	%f228, %f227, %f155, %f154;
	add.f32 	%f229, %f228, 0fCB40007F;
	neg.f32 	%f230, %f229;
	fma.rn.f32 	%f231, %f225, 0f3FB8AA3B, %f230;
	fma.rn.f32 	%f232, %f225, 0f32A57060, %f231;
	mov.b32 	%r44, %f228;
	shl.b32 	%r45, %r44, 23;
	mov.b32 	%f233, %r45;
	ex2.approx.ftz.f32 	%f234, %f232;
	mul.f32 	%f235, %f234, %f233;
	add.f32 	%f236, %f224, %f235;
	sub.f32 	%f237, %f381, %f150;
	fma.rn.f32 	%f238, %f237, 0f3BBB989D, 0f3F000000;
	cvt.sat.f32.f32 	%f239, %f238;
	fma.rm.f32 	%f240, %f239, %f155, %f154;
	add.f32 	%f241, %f240, 0fCB40007F;
	neg.f32 	%f242, %f241;
	fma.rn.f32 	%f243, %f237, 0f3FB8AA3B, %f242;
	fma.rn.f32 	%f244, %f237, 0f32A57060, %f243;
	mov.b32 	%r46, %f240;
	shl.b32 	%r47, %r46, 23;
	mov.b32 	%f245, %r47;
	ex2.approx.ftz.f32 	%f246, %f244;
	mul.f32 	%f247, %f246, %f245;
	add.f32 	%f248, %f236, %f247;
	sub.f32 	%f249, %f383, %f150;
	fma.rn.f32 	%f250, %f249, 0f3BBB989D, 0f3F000000;
	cvt.sat.f32.f32 	%f251, %f250;
	fma.rm.f32 	%f252, %f251, %f155, %f154;
	add.f32 	%f253, %f252, 0fCB40007F;
	neg.f32 	%f254, %f253;
	fma.rn.f32 	%f255, %f249, 0f3FB8AA3B, %f254;
	fma.rn.f32 	%f256, %f249, 0f32A57060, %f255;
	mov.b32 	%r48, %f252;
	shl.b32 	%r49, %r48, 23;
	mov.b32 	%f257, %r49;
	ex2.approx.ftz.f32 	%f258, %f256;
	mul.f32 	%f259, %f258, %f257;
	add.f32 	%f260, %f248, %f259;
	sub.f32 	%f261, %f385, %f150;
	fma.rn.f32 	%f262, %f261, 0f3BBB989D, 0f3F000000;
	cvt.sat.f32.f32 	%f263, %f262;
	fma.rm.f32 	%f264, %f263, %f155, %f154;
	add.f32 	%f265, %f264, 0fCB40007F;
	neg.f32 	%f266, %f265;
	fma.rn.f32 	%f267, %f261, 0f3FB8AA3B, %f266;
	fma.rn.f32 	%f268, %f261, 0f32A57060, %f267;
	mov.b32 	%r50, %f264;
	shl.b32 	%r51, %r50, 23;
	mov.b32 	%f269, %r51;
	ex2.approx.ftz.f32 	%f270, %f268;
	mul.f32 	%f271, %f270, %f269;
	add.f32 	%f272, %f260, %f271;
	sub.f32 	%f273, %f387, %f150;
	fma.rn.f32 	%f274, %f273, 0f3BBB989D, 0f3F000000;
	cvt.sat.f32.f32 	%f275, %f274;
	fma.rm.f32 	%f276, %f275, %f155, %f154;
	add.f32 	%f277, %f276, 0fCB40007F;
	neg.f32 	%f278, %f277;
	fma.rn.f32 	%f279, %f273, 0f3FB8AA3B, %f278;
	fma.rn.f32 	%f280, %f273, 0f32A57060, %f279;
	mov.b32 	%r52, %f276;
	shl.b32 	%r53, %r52, 23;
	mov.b32 	%f281, %r53;
	ex2.approx.ftz.f32 	%f282, %f280;
	mul.f32 	%f283, %f282, %f281;
	add.f32 	%f284, %f272, %f283;
	sub.f32 	%f285, %f389, %f150;
	fma.rn.f32 	%f286, %f285, 0f3BBB989D, 0f3F000000;
	cvt.sat.f32.f32 	%f287, %f286;
	fma.rm.f32 	%f288, %f287, %f155, %f154;
	add.f32 	%f289, %f288, 0fCB40007F;
	neg.f32 	%f290, %f289;
	fma.rn.f32 	%f291, %f285, 0f3FB8AA3B, %f290;
	fma.rn.f32 	%f292, %f285, 0f32A57060, %f291;
	mov.b32 	%r54, %f288;
	shl.b32 	%r55, %r54, 23;
	mov.b32 	%f293, %r55;
	ex2.approx.ftz.f32 	%f294, %f292;
	mul.f32 	%f295, %f294, %f293;
	add.f32 	%f296, %f284, %f295;
	sub.f32 	%f297, %f391, %f150;
	fma.rn.f32 	%f298, %f297, 0f3BBB989D, 0f3F000000;
	cvt.sat.f32.f32 	%f299, %f298;
	fma.rm.f32 	%f300, %f299, %f155, %f154;
	add.f32 	%f301, %f300, 0fCB40007F;
	neg.f32 	%f302, %f301;
	fma.rn.f32 	%f303, %f297, 0f3FB8AA3B, %f302;
	fma.rn.f32 	%f304, %f297, 0f32A57060, %f303;
	mov.b32 	%r56, %f300;
	shl.b32 	%r57, %r56, 23;
	mov.b32 	%f305, %r57;
	ex2.approx.ftz.f32 	%f306, %f304;
	mul.f32 	%f307, %f306, %f305;
	add.f32 	%f308, %f296, %f307;
	sub.f32 	%f309, %f393, %f150;
	fma.rn.f32 	%f310, %f309, 0f3BBB989D, 0f3F000000;
	cvt.sat.f32.f32 	%f311, %f310;
	fma.rm.f32 	%f312, %f311, %f155, %f154;
	add.f32 	%f313, %f312, 0fCB40007F;
	neg.f32 	%f314, %f313;
	fma.rn.f32 	%f315, %f309, 0f3FB8AA3B, %f314;
	fma.rn.f32 	%f316, %f309, 0f32A57060, %f315;
	mov.b32 	%r58, %f312;
	shl.b32 	%r59, %r58, 23;
	mov.b32 	%f317, %r59;
	ex2.approx.ftz.f32 	%f318, %f316;
	mul.f32 	%f319, %f318, %f317;
	add.f32 	%f320, %f308, %f319;
	sub.f32 	%f321, %f395, %f150;
	fma.rn.f32 	%f322, %f321, 0f3BBB989D, 0f3F000000;
	cvt.sat.f32.f32 	%f323, %f322;
	fma.rm.f32 	%f324, %f323, %f155, %f154;
	add.f32 	%f325, %f324, 0fCB40007F;
	neg.f32 	%f326, %f325;
	fma.rn.f32 	%f327, %f321, 0f3FB8AA3B, %f326;
	fma.rn.f32 	%f328, %f321, 0f32A57060, %f327;
	mov.b32 	%r60, %f324;
	shl.b32 	%r61, %r60, 23;
	mov.b32 	%f329, %r61;
	ex2.approx.ftz.f32 	%f330, %f328;
	mul.f32 	%f331, %f330, %f329;
	add.f32 	%f332, %f320, %f331;
	sub.f32 	%f333, %f397, %f150;
	fma.rn.f32 	%f334, %f333, 0f3BBB989D, 0f3F000000;
	cvt.sat.f32.f32 	%f335, %f334;
	fma.rm.f32 	%f336, %f335, %f155, %f154;
	add.f32 	%f337, %f336, 0fCB40007F;
	neg.f32 	%f338, %f337;
	fma.rn.f32 	%f339, %f333, 0f3FB8AA3B, %f338;
	fma.rn.f32 	%f340, %f333, 0f32A57060, %f339;
	mov.b32 	%r62, %f336;
	shl.b32 	%r63, %r62, 23;
	mov.b32 	%f341, %r63;
	ex2.approx.ftz.f32 	%f342, %f340;
	mul.f32 	%f343, %f342, %f341;
	add.f32 	%f344, %f332, %f343;
	sub.f32 	%f345, %f399, %f150;
	fma.rn.f32 	%f346, %f345, 0f3BBB989D, 0f3F000000;
	cvt.sat.f32.f32 	%f347, %f346;
	fma.rm.f32 	%f348, %f347, %f155, %f154;
	add.f32 	%f349, %f348, 0fCB40007F;
	neg.f32 	%f350, %f349;
	fma.rn.f32 	%f351, %f345, 0f3FB8AA3B, %f350;
	fma.rn.f32 	%f352, %f345, 0f32A57060, %f351;
	mov.b32 	%r64, %f348;
	shl.b32 	%r65, %r64, 23;
	mov.b32 	%f353, %r65;
	ex2.approx.ftz.f32 	%f354, %f352;
	mul.f32 	%f355, %f354, %f353;
	add.f32 	%f356, %f344, %f355;
	mov.b32 	%r66, %f356;
	shfl.sync.bfly.b32	%r67|%p43, %r66, 16, 31, -1;
	mov.b32 	%f357, %r67;
	add.f32 	%f358, %f356, %f357;
	mov.b32 	%r68, %f358;
	shfl.sync.bfly.b32	%r69|%p44, %r68, 8, 31, -1;
	mov.b32 	%f359, %r69;
	add.f32 	%f360, %f358, %f359;
	mov.b32 	%r70, %f360;
	shfl.sync.bfly.b32	%r71|%p45, %r70, 4, 31, -1;
	mov.b32 	%f361, %r71;
	add.f32 	%f362, %f360, %f361;
	mov.b32 	%r72, %f362;
	shfl.sync.bfly.b32	%r73|%p46, %r72, 2, 31, -1;
	mov.b32 	%f363, %r73;
	add.f32 	%f364, %f362, %f363;
	mov.b32 	%r74, %f364;
	shfl.sync.bfly.b32	%r75|%p47, %r74, 1, 31, -1;
	mov.b32 	%f365, %r75;
	add.f32 	%f366, %f364, %f365;
	div.rn.f32 	%f71, %f163, %f366;
	div.rn.f32 	%f72, %f175, %f366;
	div.rn.f32 	%f73, %f187, %f366;
	div.rn.f32 	%f74, %f199, %f366;
	div.rn.f32 	%f75, %f211, %f366;
	div.rn.f32 	%f76, %f223, %f366;
	div.rn.f32 	%f77, %f235, %f366;
	div.rn.f32 	%f78, %f247, %f366;
	div.rn.f32 	%f79, %f259, %f366;
	div.rn.f32 	%f80, %f271, %f366;
	div.rn.f32 	%f81, %f283, %f366;
	div.rn.f32 	%f82, %f295, %f366;
	div.rn.f32 	%f83, %f307, %f366;
	div.rn.f32 	%f84, %f319, %f366;
	div.rn.f32 	%f85, %f331, %f366;
	div.rn.f32 	%f86, %f343, %f366;
	div.rn.f32 	%f87, %f355, %f366;
	mad.lo.s64 	%rd46, %rd52, %rd31, %rd2;
	cvta.to.global.u64 	%rd47, %rd30;
	shl.b64 	%rd48, %rd46, 2;
	add.s64 	%rd25, %rd47, %rd48;
	@%p37 bra 	$L__BB109_40;
	st.global.f32 	[%rd25], %f71;
$L__BB109_40:
	setp.le.s64 	%p48, %rd33, %rd3;
	@%p48 bra 	$L__BB109_42;
	st.global.f32 	[%rd25+128], %f72;
$L__BB109_42:
	setp.le.s64 	%p49, %rd33, %rd4;
	@%p49 bra 	$L__BB109_44;
	st.global.f32 	[%rd25+256], %f73;
$L__BB109_44:
	setp.le.s64 	%p50, %rd33, %rd5;
	@%p50 bra 	$L__BB109_46;
	st.global.f32 	[%rd25+384], %f74;
$L__BB109_46:
	setp.le.s64 	%p51, %rd33, %rd6;
	@%p51 bra 	$L__BB109_48;
	st.global.f32 	[%rd25+512], %f75;
$L__BB109_48:
	setp.le.s64 	%p52, %rd33, %rd7;
	@%p52 bra 	$L__BB109_50;
	st.global.f32 	[%rd25+640], %f76;
$L__BB109_50:
	setp.le.s64 	%p53, %rd33, %rd8;
	@%p53 bra 	$L__BB109_52;
	st.global.f32 	[%rd25+768], %f77;
$L__BB109_52:
	setp.le.s64 	%p54, %rd33, %rd9;
	@%p54 bra 	$L__BB109_54;
	st.global.f32 	[%rd25+896], %f78;
$L__BB109_54:
	setp.le.s64 	%p55, %rd33, %rd10;
	@%p55 bra 	$L__BB109_56;
	st.global.f32 	[%rd25+1024], %f79;
$L__BB109_56:
	setp.le.s64 	%p56, %rd33, %rd11;
	@%p56 bra 	$L__BB109_58;
	st.global.f32 	[%rd25+1152], %f80;
$L__BB109_58:
	setp.le.s64 	%p57, %rd33, %rd12;
	@%p57 bra 	$L__BB109_60;
	st.global.f32 	[%rd25+1280], %f81;
$L__BB109_60:
	setp.le.s64 	%p58, %rd33, %rd13;
	@%p58 bra 	$L__BB109_62;
	st.global.f32 	[%rd25+1408], %f82;
$L__BB109_62:
	setp.le.s64 	%p59, %rd33, %rd14;
	@%p59 bra 	$L__BB109_64;
	st.global.f32 	[%rd25+1536], %f83;
$L__BB109_64:
	setp.le.s64 	%p60, %rd33, %rd15;
	@%p60 bra 	$L__BB109_66;
	st.global.f32 	[%rd25+1664], %f84;
$L__BB109_66:
	setp.le.s64 	%p61, %rd33, %rd16;
	@%p61 bra 	$L__BB109_68;
	st.global.f32 	[%rd25+1792], %f85;
$L__BB109_68:
	setp.le.s64 	%p62, %rd33, %rd17;
	@%p62 bra 	$L__BB109_70;
	st.global.f32 	[%rd25+1920], %f86;
$L__BB109_70:
	setp.le.s64 	%p63, %rd33, %rd18;
	@%p63 bra 	$L__BB109_72;
	st.global.f32 	[%rd25+2048], %f87;
$L__BB109_72:
	ld.param.u64 	%rd51, [_Z15SoftmaxWarpImplI24ElementwiseScaleMaskLoadIffbE11DirectStoreIffEfLi1ELi17ELi32ELi1ELb1EL9Algorithm0EEvT_T0_ll_param_2];
	cvt.s64.s32 	%rd49, %r78;
	add.s64 	%rd52, %rd52, %rd49;
	setp.lt.s64 	%p64, %rd52, %rd51;
	@%p64 bra 	$L__BB109_4;
$L__BB109_73:
	ret;

}
	// .globl	_Z15SoftmaxWarpImplI24ElementwiseScaleMaskLoadIffbE11DirectStoreIffEfLi1ELi18ELi32ELi1ELb0EL9Algorithm0EEvT_T0_ll
.visible .entry _Z15SoftmaxWarpImplI24ElementwiseScaleMaskLoadIffbE11DirectStoreIffEfLi1ELi18ELi32ELi1ELb0EL9Algorithm0EEvT_T0_ll(
	.param .align 8 .b8 _Z15SoftmaxWarpImplI24ElementwiseScaleMaskLoadIffbE11DirectStoreIffEfLi1ELi18ELi32ELi1ELb0EL9Algorithm0EEvT_T0_ll_param_0[32],
	.param .align 8 .b8 _Z15SoftmaxWarpImplI24ElementwiseScaleMaskLoadIffbE11DirectStoreIffEfLi1ELi18ELi32ELi1ELb0EL9Algorithm0EEvT_T0_ll_param_1[16],
	.param .u64 _Z15SoftmaxWarpImplI24ElementwiseScaleMaskLoadIffbE11DirectStoreIffEfLi1ELi18ELi32ELi1ELb0EL9Algorithm0EEvT_T0_ll_param_2,
	.param .u64 _Z15SoftmaxWarpImplI24ElementwiseScaleMaskLoadIffbE11DirectStoreIffEfLi1ELi18ELi32ELi1ELb0EL9Algorithm0EEvT_T0_ll_param_3
)
{
	.reg .pred 	%p<32>;
	.reg .b16 	%rs<19>;
	.reg .b32 	%r<64>;
	.reg .b32 	%f<332>;
	.reg .b64 	%rd<33>;

	ld.param.u64 	%rd16, [_Z15SoftmaxWarpImplI24ElementwiseScaleMaskLoadIffbE11DirectStoreIffEfLi1ELi18ELi32ELi1ELb0EL9Algorithm0EEvT_T0_ll_param_1+8];
	ld.param.u64 	%rd15, [_Z15SoftmaxWarpImplI24ElementwiseScaleMaskLoadIffbE11DirectStoreIffEfLi1ELi18ELi32ELi1ELb0EL9Algorithm0EEvT_T0_ll_param_1];
	ld.param.v2.f32 	{%f2, %f3}, [_Z15SoftmaxWarpImplI24ElementwiseScaleMaskLoadIffbE11DirectStoreIffEfLi1ELi18ELi32ELi1ELb0EL9Algorithm0EEvT_T0_ll_param_0+24];
	ld.param.u64 	%rd14, [_Z15SoftmaxWarpImplI24ElementwiseScaleMaskLoadIffbE11DirectStoreIffEfLi1ELi18ELi32ELi1ELb0EL9Algorithm0EEvT_T0_ll_param_0+16];
	ld.param.u64 	%rd13, [_Z15SoftmaxWarpImplI24ElementwiseScaleMaskLoadIffbE11DirectStoreIffEfLi1ELi18ELi32ELi1ELb0EL9Algorithm0EEvT_T0_ll_param_0+8];
	ld.param.u64 	%rd12, [_Z15SoftmaxWarpImplI24ElementwiseScaleMaskLoadIffbE11DirectStoreIffEfLi1ELi18ELi32ELi1ELb0EL9Algorithm0EEvT_T0_ll_param_0];
	ld.param.u64 	%rd17, [_Z15SoftmaxWarpImplI24ElementwiseScaleMaskLoadIffbE11DirectStoreIffEfLi1ELi18ELi32ELi1ELb0EL9Algorithm0EEvT_T0_ll_param_2];
	ld.param.u64 	%rd18, [_Z15SoftmaxWarpImplI24ElementwiseScaleMaskLoadIffbE11DirectStoreIffEfLi1ELi18ELi32ELi1ELb0EL9Algorithm0EEvT_T0_ll_param_3];
	setp.lt.s64 	%p1, %rd18, 577;
	@%p1 bra 	$L__BB110_2;
	mov.u64 	%rd19, $str;
	cvta.global.u64 	%rd20, %rd19;
	mov.u64 	%rd21, $str$1;
	cvta.global.u64 	%rd22, %rd21;
	mov.u64 	%rd23, __unnamed_111;
	cvta.global.u64 	%rd24, %rd23;
	{ // callseq 110, 0
	.param .b64 param0;
	st.param.b64 	[param0], %rd20;
	.param .b64 param1;
	st.param.b64 	[param1], %rd22;
	.param .b32 param2;
	st.param.b32 	[param2], 254;
	.param .b64 param3;
	st.param.b64 	[param3], %rd24;
	.param .b64 param4;
	st.param.b64 	[param4], 1;
	call.uni 
	__assertfail, 
	(
	param0, 
	param1, 
	param2, 
	param3, 
	param4
	);
	} // callseq 110
$L__BB110_2:
	mov.u32 	%r2, %ctaid.x;
	mov.u32 	%r3, %ntid.y;
	mov.u32 	%r4, %tid.y;
	mad.lo.s32 	%r5, %r2, %r3, %r4;
	mov.u32 	%r6, %nctaid.x;
	mul.lo.s32 	%r1, %r6, %r3;
	cvt.s64.s32 	%rd32, %r5;
	setp.le.s64 	%p2, %rd17, %rd32;
	@%p2 bra 	$L__BB110_5;
	mov.u32 	%r7, %tid.x;
	cvt.u64.u32 	%rd5, %r7;
	cvta.to.global.u64 	%rd6, %rd15;
	cvta.to.global.u64 	%rd7, %rd13;
	cvta.to.global.u64 	%rd8, %rd12;
	cvt.s64.s32 	%rd9, %r1;
$L__BB110_4:
	mad.lo.s64 	%rd25, %rd32, %rd14, %rd5;
	shl.b64 	%rd26, %rd25, 2;
	add.s64 	%rd27, %rd8, %rd26;
	ld.global.f32 	%f4, [%rd27];
	add.s64 	%rd28, %rd7, %rd25;
	ld.global.u8 	%rs1, [%rd28];
	setp.eq.s16 	%p3, %rs1, 0;
	mul.f32 	%f5, %f3, %f4;
	selp.f32 	%f6, %f2, %f5, %p3;
	max.f32 	%f7, %f6, 0fFF800000;
	ld.global.f32 	%f8, [%rd27+128];
	ld.global.u8 	%rs2, [%rd28+32];
	setp.eq.s16 	%p4, %rs2, 0;
	mul.f32 	%f9, %f3, %f8;
	selp.f32 	%f10, %f2, %f9, %p4;
	max.f32 	%f11, %f7, %f10;
	ld.global.f32 	%f12, [%rd27+256];
	ld.global.u8 	%rs3, [%rd28+64];
	setp.eq.s16 	%p5, %rs3, 0;
	mul.f32 	%f13, %f3, %f12;
	selp.f32 	%f14, %f2, %f13, %p5;
	max.f32 	%f15, %f11, %f14;
	ld.global.f32 	%f16, [%rd27+384];
	ld.global.u8 	%rs4, [%rd28+96];
	setp.eq.s16 	%p6, %rs4, 0;
	mul.f32 	%f17, %f3, %f16;
	selp.f32 	%f18, %f2, %f17, %p6;
	max.f32 	%f19, %f15, %f18;
	ld.global.f32 	%f20, [%rd27+512];
	ld.global.u8 	%rs5, [%rd28+128];
	setp.eq.s16 	%p7, %rs5, 0;
	mul.f32 	%f21, %f3, %f20;
	selp.f32 	%f22, %f2, %f21, %p7;
	max.f32 	%f23, %f19, %f22;
	ld.global.f32 	%f24, [%rd27+640];
	ld.global.u8 	%rs6, [%rd28+160];
	setp.eq.s16 	%p8, %rs6, 0;
	mul.f32 	%f25, %f3, %f24;
	selp.f32 	%f26, %f2, %f25, %p8;
	max.f32 	%f27, %f23, %f26;
	ld.global.f32 	%f28, [%rd27+768];
	ld.global.u8 	%rs7, [%rd28+192];
	setp.eq.s16 	%p9, %rs7, 0;
	mul.f32 	%f29, %f3, %f28;
	selp.f32 	%f30, %f2, %f29, %p9;
	max.f32 	%f31, %f27, %f30;
	ld.global.f32 	%f32, [%rd27+896];
	ld.global.u8 	%rs8, [%rd28+224];
	setp.eq.s16 	%p10, %rs8, 0;
	mul.f32 	%f33, %f3, %f32;
	selp.f32 	%f34, %f2, %f33, %p10;
	max.f32 	%f35, %f31, %f34;
	ld.global.f32 	%f36, [%rd27+1024];
	ld.global.u8 	%rs9, [%rd28+256];
	setp.eq.s16 	%p11, %rs9, 0;
	mul.f32 	%f37, %f3, %f36;
	selp.f32 	%f38, %f2, %f37, %p11;
	max.f32 	%f39, %f35, %f38;
	ld.global.f32 	%f40, [%rd27+1152];
	ld.global.u8 	%rs10, [%rd28+288];
	setp.eq.s16 	%p12, %rs10, 0;
	mul.f32 	%f41, %f3, %f40;
	selp.f32 	%f42, %f2, %f41, %p12;
	max.f32 	%f43, %f39, %f42;
	ld.global.f32 	%f44, [%rd27+1280];
	ld.global.u8 	%rs11, [%rd28+320];
	setp.eq.s16 	%p13, %rs11, 0;
	mul.f32 	%f45, %f3, %f44;
	selp.f32 	%f46, %f2, %f45, %p13;
	max.f32 	%f47, %f43, %f46;
	ld.global.f32 	%f48, [%rd27+1408];
	ld.global.u8 	%rs12, [%rd28+352];
	setp.eq.s16 	%p14, %rs12, 0;
	mul.f32 	%f49, %f3, %f48;
	selp.f32 	%f50, %f2, %f49, %p14;
	max.f32 	%f51, %f47, %f50;
	ld.global.f32 	%f52, [%rd27+1536];
	ld.global.u8 	%rs13, [%rd28+384];
	setp.eq.s16 	%p15, %rs13, 0;
	mul.f32 	%f53, %f3, %f52;
	selp.f32 	%f54, %f2, %f53, %p15;
	max.f32 	%f55, %f51, %f54;
	ld.global.f32 	%f56, [%rd27+1664];
	ld.global.u8 	%rs14, [%rd28+416];
	setp.eq.s16 	%p16, %rs14, 0;
	mul.f32 	%f57, %f3, %f56;
	selp.f32 	%f58, %f2, %f57, %p16;
	max.f32 	%f59, %f55, %f58;
	ld.global.f32 	%f60, [%rd27+1792];
	ld.global.u8 	%rs15, [%rd28+448];
	setp.eq.s16 	%p17, %rs15, 0;
	mul.f32 	%f61, %f3, %f60;
	selp.f32 	%f62, %f2, %f61, %p17;
	max.f32 	%f63, %f59, %f62;
	ld.global.f32 	%f64, [%rd27+1920];
	ld.global.u8 	%rs16, [%rd28+480];
	setp.eq.s16 	%p18, %rs16, 0;
	mul.f32 	%f65, %f3, %f64;
	selp.f32 	%f66, %f2, %f65, %p18;
	max.f32 	%f67, %f63, %f66;
	ld.global.f32 	%f68, [%rd27+2048];
	ld.global.u8 	%rs17, [%rd28+512];
	setp.eq.s16 	%p19, %rs17, 0;
	mul.f32 	%f69, %f3, %f68;
	selp.f32 	%f70, %f2, %f69, %p19;
	max.f32 	%f71, %f67, %f70;
	ld.global.f32 	%f72, [%rd27+2176];
	ld.global.u8 	%rs18, [%rd28+544];
	setp.eq.s16 	%p20, %rs18, 0;
	mul.f32 	%f73, %f3, %f72;
	selp.f32 	%f74, %f2, %f73, %p20;
	max.f32 	%f75, %f71, %f74;
	mov.b32 	%r8, %f75;
	shfl.sync.bfly.b32	%r9|%p21, %r8, 16, 31, -1;
	mov.b32 	%f76, %r9;
	max.f32 	%f77, %f75, %f76;
	mov.b32 	%r10, %f77;
	shfl.sync.bfly.b32	%r11|%p22, %r10, 8, 31, -1;
	mov.b32 	%f78, %r11;
	max.f32 	%f79, %f77, %f78;
	mov.b32 	%r12, %f79;
	shfl.sync.bfly.b32	%r13|%p23, %r12, 4, 31, -1;
	mov.b32 	%f80, %r13;
	max.f32 	%f81, %f79, %f80;
	mov.b32 	%r14, %f81;
	shfl.sync.bfly.b32	%r15|%p24, %r14, 2, 31, -1;
	mov.b32 	%f82, %r15;
	max.f32 	%f83, %f81, %f82;
	mov.b32 	%r16, %f83;
	shfl.sync.bfly.b32	%r17|%p25, %r16, 1, 31, -1;
	mov.b32 	%f84, %r17;
	max.f32 	%f85, %f83, %f84;
	sub.f32 	%f86, %f6, %f85;
	fma.rn.f32 	%f87, %f86, 0f3BBB989D, 0f3F000000;
	cvt.sat.f32.f32 	%f88, %f87;
	mov.f32 	%f89, 0f4B400001;
	mov.f32 	%f90, 0f437C0000;
	fma.rm.f32 	%f91, %f88, %f90, %f89;
	add.f32 	%f92, %f91, 0fCB40007F;
	neg.f32 	%f93, %f92;
	fma.rn.f32 	%f94, %f86, 0f3FB8AA3B, %f93;
	fma.rn.f32 	%f95, %f86, 0f32A57060, %f94;
	mov.b32 	%r18, %f91;
	shl.b32 	%r19, %r18, 23;
	mov.b32 	%f96, %r19;
	ex2.approx.ftz.f32 	%f97, %f95;
	mul.f32 	%f98, %f97, %f96;
	add.f32 	%f99, %f98, 0f00000000;
	sub.f32 	%f100, %f10, %f85;
	fma.rn.f32 	%f101, %f100, 0f3BBB989D, 0f3F000000;
	cvt.sat.f32.f32 	%f102, %f101;
	fma.rm.f32 	%f103, %f102, %f90, %f89;
	add.f32 	%f104, %f103, 0fCB40007F;
	neg.f32 	%f105, %f104;
	fma.rn.f32 	%f106, %f100, 0f3FB8AA3B, %f105;
	fma.rn.f32 	%f107, %f100, 0f32A57060, %f106;
	mov.b32 	%r20, %f103;
	shl.b32 	%r21, %r20, 23;
	mov.b32 	%f108, %r21;
	ex2.approx.ftz.f32 	%f109, %f107;
	mul.f32 	%f110, %f109, %f108;
	add.f32 	%f111, %f99, %f110;
	sub.f32 	%f112, %f14, %f85;
	fma.rn.f32 	%f113, %f112, 0f3BBB989D, 0f3F000000;
	cvt.sat.f32.f32 	%f114, %f113;
	fma.rm.f32 	%f115, %f114, %f90, %f89;
	add.f32 	%f116, %f115, 0fCB40007F;
	neg.f32 	%f117, %f116;
	fma.rn.f32 	%f118, %f112, 0f3FB8AA3B, %f117;
	fma.rn.f32 	%f119, %f112, 0f32A57060, %f118;
	mov.b32 	%r22, %f115;
	shl.b32 	%r23, %r22, 23;
	mov.b32 	%f120, %r23;
	ex2.approx.ftz.f32 	%f121, %f119;
	mul.f32 	%f122, %f121, %f120;
	add.f32 	%f123, %f111, %f122;
	sub.f32 	%f124, %f18, %f85;
	fma.rn.f32 	%f125, %f124, 0f3BBB989D, 0f3F000000;
	cvt.sat.f32.f32 	%f126, %f125;
	fma.rm.f32 	%f127, %f126, %f90, %f89;
	add.f32 	%f128, %f127, 0fCB40007F;
	neg.f32 	%f129, %f128;
	fma.rn.f32 	%f130, %f124, 0f3FB8AA3B, %f129;
	fma.rn.f32 	%f131, %f124, 0f32A57060, %f130;
	mov.b32 	%r24, %f127;
	shl.b32 	%r25, %r24, 23;
	mov.b32 	%f132, %r25;
	ex2.approx.ftz.f32 	%f133, %f131;
	mul.f32 	%f134, %f133, %f132;
	add.f32 	%f135, %f123, %f134;
	sub.f32 	%f136, %f22, %f85;
	fma.rn.f32 	%f137, %f136, 0f3BBB989D, 0f3F000000;
	cvt.sat.f32.f32 	%f138, %f137;
	fma.rm.f32 	%f139, %f138, %f90, %f89;
	add.f32 	%f140, %f139, 0fCB40007F;
	neg.f32 	%f141, %f140;
	fma.rn.f32 	%f142, %f136, 0f3FB8AA3B, %f141;
	fma.rn.f32 	%f143, %f136, 0f32A57060, %f142;
	mov.b32 	%r26, %f139;
	shl.b32 	%r27, %r26, 23;
	mov.b32 	%f144, %r27;
	ex2.approx.ftz.f32 	%f145, %f143;
	mul.f32 	%f146, %f145, %f144;
	add.f32 	%f147, %f135, %f146;
	sub.f32 	%f148, %f26, %f85;
	fma.rn.f32 	%f149, %f148, 0f3BBB989D, 0f3F000000;
	cvt.sat.f32.f32 	%f150, %f149;
	fma.rm.f32 	%f151, %f150, %f90, %f89;
	add.f32 	%f152, %f151, 0fCB40007F;
	neg.f32 	%f153, %f152;
	fma.rn.f32 	%f154, %f148, 0f3FB8AA3B, %f153;
	fma.rn.f32 	%f155, %f148, 0f32A57060, %f154;
	mov.b32 	%r28, %f151;
	shl.b32 	%r29, %r28, 23;
	mov.b32 	%f156, %r29;
	ex2.approx.ftz.f32 	%f157, %f155;
	mul.f32 	%f158, %f157, %f156;
	add.f32 	%f159, %f147, %f158;
	sub.f32 	%f160, %f30, %f85;
	fma.rn.f32 	%f161, %f160, 0f3BBB989D, 0f3F000000;
	cvt.sat.f32.f32 	%f162, %f161;
	fma.rm.f32 	%f163, %f162, %f90, %f89;
	add.f32 	%f164, %f163, 0fCB40007F;
	neg.f32 	%f165, %f164;
	fma.rn.f32 	%f166, %f160, 0f3FB8AA3B, %f165;
	fma.rn.f32 	%f167, %f160, 0f32A57060, %f166;
	mov.b32 	%r30, %f163;
	shl.b32 	%r31, %r30, 23;
	mov.b32 	%f168, %r31;
	ex2.approx.ftz.f32 	%f169, %f167;
	mul.f32 	%f170, %f169, %f168;
	add.f32 	%f171, %f159, %f170;
	sub.f32 	%f172, %f34, %f85;
	fma.rn.f32 	%f173, %f172, 0f3BBB989D, 0f3F000000;
	cvt.sat.f32.f32 	%f174, %f173;
	fma.rm.f32 	%f175, %f174, %f90, %f89;
	add.f32 	%f176, %f175, 0fCB40007F;
	neg.f32 	%f177, %f176;
	fma.rn.f32 	%f178, %f172, 0f3FB8AA3B, %f177;
	fma.rn.f32 	%f179, %f172, 0f32A57060, %f178;
	mov.b32 	%r32, %f175;
	shl.b32 	%r33, %r32, 23;
	mov.b32 	%f180, %r33;
	ex2.approx.ftz.f32 	%f181, %f179;
	mul.f32 	%f182, %f181, %f180;
	add.f32 	%f183, %f171, %f182;
	sub.f32 	%f184, %f38, %f85;
	fma.rn.f32 	%f185, %f184, 0f3BBB989D, 0f3F000000;
	cvt.sat.f32.f32 	%f186, %f185;
	fma.rm.f32 	%f187, %f186, %f90, %f89;
	add.f32 	%f188, %f187, 0fCB40007F;
	neg.f32 	%f189, %f188;
	fma.rn.f32 	%f190, %f184, 0f3FB8AA3B, %f189;
	fma.rn.f32 	%f191, %f184, 0f32A57060, %f190;
	mov.b32 	%r34, %f187;
	shl.b32 	%r35, %r34, 23;
	mov.b32 	%f192, %r35;
	ex2.approx.ftz.f32 	%f193, %f191;
	mul.f32 	%f194, %f193, %f192;
	add.f32 	%f195, %f183, %f194;
	sub.f32 	%f196, %f42, %f85;
	fma.rn.f32 	%f197, %f196, 0f3BBB989D, 0f3F000000;
	cvt.sat.f32.f32 	%f198, %f197;
	fma.rm.f32 	%f199, %f198, %f90, %f89;
	add.f32 	%f200, %f199, 0fCB40007F;
	neg.f32 	%f201, %f200;
	fma.rn.f32 	%f202, %f196, 0f3FB8AA3B, %f201;
	fma.rn.f32 	%f203, %f196, 0f32A57060, %f202;
	mov.b32 	%r36, %f199;
	shl.b32 	%r37, %r36, 23;
	mov.b32 	%f204, %r37;
	ex2.approx.ftz.f32 	%f205, %f203;
	mul.f32 	%f206, %f205, %f204;
	add.f32 	%f207, %f195, %f206;
	sub.f32 	%f208, %f46, %f85;
	fma.rn.f32 	%f209, %f208, 0f3BBB989D, 0f3F000000;
	cvt.sat.f32.f32 	%f210, %f209;
	fma.rm.f32 	%f211, %f210, %f90, %f89;
	add.f32 	%f212, %f211, 0fCB40007F;
	neg.f32 	%f213, %f212;
	fma.rn.f32 	%f214, %f208, 0f3FB8AA3B, %f213;
	fma.rn.f32 	%f215, %f208, 0f32A57060, %f214;
	mov.b32 	%r38, %f211;
	shl.b32 	%r39, %r38, 23;
	mov.b32 	%f216, %r39;
	ex2.approx.ftz.f32 	%f217, %f215;
	mul.f32 	%f218, %f217, %f216;
	add.f32 	%f219, %f207, %f218;
	sub.f32 	%f220, %f50, %f85;
	fma.rn.f32 	%f221, %f220, 0f3BBB989D, 0f3F000000;
	cvt.sat.f32.f32 	%f222, %f221;
	fma.rm.f32 	%f223, %f222, %f90, %f89;
	add.f32 	%f224, %f223, 0fCB40007F;
	neg.f32 	%f225, %f224;
	fma.rn.f32 	%f226, %f220, 0f3FB8AA3B, %f225;
	fma.rn.f32 	%f227, %f220, 0f32A57060, %f226;
	mov.b32 	%r40, %f223;
	shl.b32 	%r41, %r40, 23;
	mov.b32 	%f228, %r41;
	ex2.approx.ftz.f32 	%f229, %f227;
	mul.f32 	%f230, %f229, %f228;
	add.f32 	%f231, %f219, %f230;
	sub.f32 	%f232, %f54, %f85;
	fma.rn.f32 	%f233, %f232, 0f3BBB989D, 0f3F000000;
	cvt.sat.f32.f32 	%f234, %f233;
	fma.rm.f32 	%f235, %f234, %f90, %f89;
	add.f32 	%f236, %f235, 0fCB40007F;
	neg.f32 	%f237, %f236;
	fma.rn.f32 	%f238, %f232, 0f3FB8AA3B, %f237;
	fma.rn.f32 	%f239, %f232, 0f32A57060, %f238;
	mov.b32 	%r42, %f235;
	shl.b32 	%r43, %r42, 23;
	mov.b32 	%f240, %r43;
	ex2.approx.ftz.f32 	%f241, %f239;
	mul.f32 	%f242, %f241, %f240;
	add.f32 	%f243, %f231, %f242;
	sub.f32 	%f244, %f58, %f85;
	fma.rn.f32 	%f245, %f244, 0f3BBB989D, 0f3F000000;
	cvt.sat.f32.f32 	%f246, %f245;
	fma.rm.f32 	%f247, %f246, %f90, %f89;
	add.f32 	%f248, %f247, 0fCB40007F;
	neg.f32 	%f249, %f248;
	fma.rn.f32 	%f250, %f244, 0f3FB8AA3B, %f249;
	fma.rn.f32 	%f251, %f244, 0f32A57060, %f250;
	mov.b32 	%r44, %f247;
	shl.b32 	%r45, %r44, 23;
	mov.b32 	%f252, %r45;
	ex2.approx.ftz.f32 	%f253, %f251;
	mul.f32 	%f254, %f253, %f252;
	add.f32 	%f255, %f243, %f254;
	sub.f32 	%f256, %f62, %f85;
	fma.rn.f32 	%f257, %f256, 0f3BBB989D, 0f3F000000;
	cvt.sat.f32.f32 	%f258, %f257;
	fma.rm.f32 	%f259, %f258, %f90, %f89;
	add.f32 	%f260, %f259, 0fCB40007F;
	neg.f32 	%f261, %f260;
	fma.rn.f32 	%f262, %f256, 0f3FB8AA3B, %f261;
	fma.rn.f32 	%f263, %f256, 0f32A57060, %f262;
	mov.b32 	%r46, %f259;
	shl.b32 	%r47, %r46, 23;
	mov.b32 	%f264, %r47;
	ex2.approx.ftz.f32 	%f265, %f263;
	mul.f32 	%f266, %f265, %f264;
	add.f32 	%f267, %f255, %f266;
	sub.f32 	%f268, %f66, %f85;
	fma.rn.f32 	%f269, %f268, 0f3BBB989D, 0f3F000000;
	cvt.sat.f32.f32 	%f270, %f269;
	fma.rm.f32 	%f271, %f270, %f90, %f89;
	add.f32 	%f272, %f271, 0fCB40007F;
	neg.f32 	%f273, %f272;
	fma.rn.f32 	%f274, %f268, 0f3FB8AA3B, %f273;
	fma.rn.f32 	%f275, %f268, 0f32A57060, %f274;
	mov.b32 	%r48, %f271;
	shl.b32 	%r49, %r48, 23;
	mov.b32 	%f276, %r49;
	ex2.approx.ftz.f32 	%f277, %f275;
	mul.f32 	%f278, %f277, %f276;
	add.f32 	%f279, %f267, %f278;
	sub.f32 	%f280, %f70, %f85;
	fma.rn.f32 	%f281, %f280, 0f3BBB989D, 0f3F000000;
	cvt.sat.f32.f32 	%f282, %f281;
	fma.rm.f32 	%f283, %f282, %f90, %f89;
	add.f32 	%f284, %f283, 0fCB40007F;
	neg.f32 	%f285, %f284;
	fma.rn.f32 	%f286, %f280, 0f3FB8AA3B, %f285;
	fma.rn.f32 	%f287, %f280, 0f32A57060, %f286;
	mov.b32 	%r50, %f283;
	shl.b32 	%r51, %r50, 23;
	mov.b32 	%f288, %r51;
	ex2.approx.ftz.f32 	%f289, %f287;
	mul.f32 	%f290, %f289, %f288;
	add.f32 	%f291, %f279, %f290;
	sub.f32 	%f292, %f74, %f85;
	fma.rn.f32 	%f293, %f292, 0f3BBB989D, 0f3F000000;
	cvt.sat.f32.f32 	%f294, %f293;
	fma.rm.f32 	%f295, %f294, %f90, %f89;
	add.f32 	%f296, %f295, 0fCB40007F;
	neg.f32 	%f297, %f296;
	fma.rn.f32 	%f298, %f292, 0f3FB8AA3B, %f297;
	fma.rn.f32 	%f299, %f292, 0f32A57060, %f298;
	mov.b32 	%r52, %f295;
	shl.b32 	%r53, %r52, 23;
	mov.b32 	%f300, %r53;
	ex2.approx.ftz.f32 	%f301, %f299;
	mul.f32 	%f302, %f301, %f300;
	add.f32 	%f303, %f291, %f302;
	mov.b32 	%r54, %f303;
	shfl.sync.bfly.b32	%r55|%p26, %r54, 16, 31, -1;
	mov.b32 	%f304, %r55;
	add.f32 	%f305, %f303, %f304;
	mov.b32 	%r56, %f305;
	shfl.sync.bfly.b32	%r57|%p27, %r56, 8, 31, -1;
	mov.b32 	%f306, %r57;
	add.f32 	%f307, %f305, %f306;
	mov.b32 	%r58, %f307;
	shfl.sync.bfly.b32	%r59|%p28, %r58, 4, 31, -1;
	mov.b32 	%f308, %r59;
	add.f32 	%f309, %f307, %f308;
	mov.b32 	%r60, %f309;
	shfl.sync.bfly.b32	%r61|%p29, %r60, 2, 31, -1;
	mov.b32 	%f310, %r61;
	add.f32 	%f311, %f309, %f310;
	mov.b32 	%r62, %f311;
	shfl.sync.bfly.b32	%r63|%p30, %r62, 1, 31, -1;
	mov.b32 	%f312, %r63;
	add.f32 	%f313, %f311, %f312;
	div.rn.f32 	%f314, %f98, %f313;
	div.rn.f32 	%f315, %f110, %f313;
	div.rn.f32 	%f316, %f122, %f313;
	div.rn.f32 	%f317, %f134, %f313;
	div.rn.f32 	%f318, %f146, %f313;
	div.rn.f32 	%f319, %f158, %f313;
	div.rn.f32 	%f320, %f170, %f313;
	div.rn.f32 	%f321, %f182, %f313;
	div.rn.f32 	%f322, %f194, %f313;
	div.rn.f32 	%f323, %f206, %f313;
	div.rn.f32 	%f324, %f218, %f313;
	div.rn.f32 	%f325, %f230, %f313;
	div.rn.f32 	%f326, %f242, %f313;
	div.rn.f32 	%f327, %f254, %f313;
	div.rn.f32 	%f328, %f266, %f313;
	div.rn.f32 	%f329, %f278, %f313;
	div.rn.f32 	%f330, %f290, %f313;
	div.rn.f32 	%f331, %f302, %f313;
	mad.lo.s64 	%rd29, %rd32, %rd16, %rd5;
	shl.b64 	%rd30, %rd29, 2;
	add.s64 	%rd31, %rd6, %rd30;
	st.global.f32 	[%rd31], %f314;
	st.global.f32 	[%rd31+128], %f315;
	st.global.f32 	[%rd31+256], %f316;
	st.global.f32 	[%rd31+384], %f317;
	st.global.f32 	[%rd31+512], %f318;
	st.global.f32 	[%rd31+640], %f319;
	st.global.f32 	[%rd31+768], %f320;
	st.global.f32 	[%rd31+896], %f321;
	st.global.f32 	[%rd31+1024], %f322;
	st.global.f32 	[%rd31+1152], %f323;
	st.global.f32 	[%rd31+1280], %f324;
	st.global.f32 	[%rd31+1408], %f325;
	st.global.f32 	[%rd31+1536], %f326;
	st.global.f32 	[%rd31+1664], %f327;
	st.global.f32 	[%rd31+1792], %f328;
	st.global.f32 	[%rd31+1920], %f329;
	st.global.f32 	[%rd31+2048], %f330;
	st.global.f32 	[%rd31+2176], %f331;
	add.s64 	%rd32, %rd32, %rd9;
	setp.lt.s64 	%p31, %rd32, %rd17;
	@%p31 bra 	$L__BB110_4;
$L__BB110_5:
	ret;

}
	// .globl	_Z15SoftmaxWarpImplI24ElementwiseScaleMaskLoadIffbE11DirectStoreIffEfLi1ELi18ELi32ELi1ELb1EL9Algorithm0EEvT_T0_ll
.visible .entry _Z15SoftmaxWarpImplI24ElementwiseScaleMaskLoadIffbE11DirectStoreIffEfLi1ELi18ELi32ELi1ELb1EL9Algorithm0EEvT_T0_ll(
	.param .align 8 .b8 _Z15SoftmaxWarpImplI24ElementwiseScaleMaskLoadIffbE11DirectStoreIffEfLi1ELi18ELi32ELi1ELb1EL9Algorithm0EEvT_T0_ll_param_0[32],
	.param .align 8 .b8 _Z15SoftmaxWarpImplI24ElementwiseScaleMaskLoadIffbE11DirectStoreIffEfLi1ELi18ELi32ELi1ELb1EL9Algorithm0EEvT_T0_ll_param_1[16],
	.param .u64 _Z15SoftmaxWarpImplI24ElementwiseScaleMaskLoadIffbE11DirectStoreIffEfLi1ELi18ELi32ELi1ELb1EL9Algorithm0EEvT_T0_ll_param_2,
	.param .u64 _Z15SoftmaxWarpImplI24ElementwiseScaleMaskLoadIffbE11DirectStoreIffEfLi1ELi18ELi32ELi1ELb1EL9Algorithm0EEvT_T0_ll_param_3
)
{
	.reg .pred 	%p<68>;
	.reg .b16 	%rs<19>;
	.reg .b32 	%r<88>;
	.reg .b32 	%f<423>;
	.reg .b64 	%rd<57>;

	ld.param.u64 	%rd29, [_Z15SoftmaxWarpImplI24ElementwiseScaleMaskLoadIffbE11DirectStoreIffEfLi1ELi18ELi32ELi1ELb1EL9Algorithm0EEvT_T0_ll_param_1+8];
	ld.param.u64 	%rd28, [_Z15SoftmaxWarpImplI24ElementwiseScaleMaskLoadIffbE11DirectStoreIffEfLi1ELi18ELi32ELi1ELb1EL9Algorithm0EEvT_T0_ll_param_1];
	ld.param.v2.f32 	{%f93, %f94}, [_Z15SoftmaxWarpImplI24ElementwiseScaleMaskLoadIffbE11DirectStoreIffEfLi1ELi18ELi32ELi1ELb1EL9Algorithm0EEvT_T0_ll_param_0+24];
	ld.param.u64 	%rd27, [_Z15SoftmaxWarpImplI24ElementwiseScaleMaskLoadIffbE11DirectStoreIffEfLi1ELi18ELi32ELi1ELb1EL9Algorithm0EEvT_T0_ll_param_0+16];
	ld.param.u64 	%rd26, [_Z15SoftmaxWarpImplI24ElementwiseScaleMaskLoadIffbE11DirectStoreIffEfLi1ELi18ELi32ELi1ELb1EL9Algorithm0EEvT_T0_ll_param_0+8];
	ld.param.u64 	%rd25, [_Z15SoftmaxWarpImplI24ElementwiseScaleMaskLoadIffbE11DirectStoreIffEfLi1ELi18ELi32ELi1ELb1EL9Algorithm0EEvT_T0_ll_param_0];
	ld.param.u64 	%rd31, [_Z15SoftmaxWarpImplI24ElementwiseScaleMaskLoadIffbE11DirectStoreIffEfLi1ELi18ELi32ELi1ELb1EL9Algorithm0EEvT_T0_ll_param_3];
	setp.lt.s64 	%p1, %rd31, 577;
	@%p1 bra 	$L__BB111_2;
	mov.u64 	%rd32, $str;
	cvta.global.u64 	%rd33, %rd32;
	mov.u64 	%rd34, $str$1;
	cvta.global.u64 	%rd35, %rd34;
	mov.u64 	%rd36, __unnamed_112;
	cvta.global.u64 	%rd37, %rd36;
	{ // callseq 111, 0
	.param .b64 param0;
	st.param.b64 	[param0], %rd33;
	.param .b64 param1;
	st.param.b64 	[param1], %rd35;
	.param .b32 param2;
	st.param.b32 	[param2], 254;
	.param .b64 param3;
	st.param.b64 	[param3], %rd37;
	.param .b64 param4;
	st.param.b64 	[param4], 1;
	call.uni 
	__assertfail, 
	(
	param0, 
	param1, 
	param2, 
	param3, 
	param4
	);
	} // callseq 111
$L__BB111_2:
	ld.param.u64 	%rd54, [_Z15SoftmaxWarpImplI24ElementwiseScaleMaskLoadIffbE11DirectStoreIffEfLi1ELi18ELi32ELi1ELb1EL9Algorithm0EEvT_T0_ll_param_2];
	mov.u32 	%r1, %ctaid.x;
	mov.u32 	%r2, %ntid.y;
	mov.u32 	%r3, %tid.y;
	mad.lo.s32 	%r4, %r1, %r2, %r3;
	cvt.s64.s32 	%rd56, %r4;
	setp.le.s64 	%p2, %rd54, %rd56;
	@%p2 bra 	$L__BB111_77;
	mov.u32 	%r5, %tid.x;
	cvt.u64.u32 	%rd2, %r5;
	add.s32 	%r6, %r5, 32;
	cvt.u64.u32 	%rd3, %r6;
	add.s32 	%r7, %r5, 64;
	cvt.u64.u32 	%rd4, %r7;
	add.s32 	%r8, %r5, 96;
	cvt.u64.u32 	%rd5, %r8;
	add.s32 	%r9, %r5, 192;
	cvt.u64.u32 	%rd6, %r9;
	add.s32 	%r10, %r5, 224;
	cvt.u64.u32 	%rd7, %r10;
	add.s32 	%r11, %r5, 256;
	cvt.u64.u32 	%rd8, %r11;
	add.s32 	%r12, %r5, 288;
	cvt.u64.u32 	%rd9, %r12;
	add.s32 	%r13, %r5, 320;
	cvt.u64.u32 	%rd10, %r13;
	add.s32 	%r14, %r5, 352;
	cvt.u64.u32 	%rd11, %r14;
	add.s32 	%r15, %r5, 384;
	cvt.u64.u32 	%rd12, %r15;
	add.s32 	%r16, %r5, 416;
	cvt.u64.u32 	%rd13, %r16;
	add.s32 	%r17, %r5, 448;
	cvt.u64.u32 	%rd14, %r17;
	add.s32 	%r18, %r5, 480;
	cvt.u64.u32 	%rd15, %r18;
	add.s32 	%r19, %r5, 512;
	cvt.u64.u32 	%rd16, %r19;
	add.s32 	%r20, %r5, 544;
	cvt.u64.u32 	%rd17, %r20;
	add.s32 	%r22, %r5, 128;
	add.s32 	%r24, %r5, 160;
	mov.u32 	%r85, %nctaid.x;
	mul.lo.s32 	%r87, %r85, %r2;
$L__BB111_4:
	cvta.to.global.u64 	%rd19, %rd25;
	setp.le.s64 	%p3, %rd31, %rd2;
	mul.lo.s64 	%rd20, %rd56, %rd27;
	mov.f32 	%f387, 0fFF800000;
	mov.f32 	%f390, %f387;
	@%p3 bra 	$L__BB111_6;
	add.s64 	%rd38, %rd20, %rd2;
	shl.b64 	%rd39, %rd38, 2;
	add.s64 	%rd40, %rd19, %rd39;
	ld.global.f32 	%f96, [%rd40];
	cvta.to.global.u64 	%rd41, %rd26;
	add.s64 	%rd42, %rd41, %rd38;
	ld.global.u8 	%rs1, [%rd42];
	setp.eq.s16 	%p4, %rs1, 0;
	mul.f32 	%f97, %f94, %f96;
	selp.f32 	%f387, %f93, %f97, %p4;
	max.f32 	%f390, %f387, 0fFF800000;
$L__BB111_6:
	setp.le.s64 	%p5, %rd31, %rd3;
	add.s64 	%rd43, %rd20, %rd2;
	cvta.to.global.u64 	%rd44, %rd26;
	add.s64 	%rd21, %rd44, %rd43;
	shl.b64 	%rd45, %rd43, 2;
	add.s64 	%rd22, %rd19, %rd45;
	mov.f32 	%f389, 0fFF800000;
	@%p5 bra 	$L__BB111_8;
	ld.global.f32 	%f99, [%rd22+128];
	ld.global.u8 	%rs2, [%rd21+32];
	setp.eq.s16 	%p6, %rs2, 0;
	mul.f32 	%f100, %f94, %f99;
	selp.f32 	%f389, %f93, %f100, %p6;
	max.f32 	%f390, %f390, %f389;
$L__BB111_8:
	setp.le.s64 	%p7, %rd31, %rd4;
	mov.f32 	%f391, 0fFF800000;
	@%p7 bra 	$L__BB111_10;
	ld.global.f32 	%f102, [%rd22+256];
	ld.global.u8 	%rs3, [%rd21+64];
	setp.eq.s16 	%p8, %rs3, 0;
	mul.f32 	%f103, %f94, %f102;
	selp.f32 	%f391, %f93, %f103, %p8;
	max.f32 	%f390, %f390, %f391;
$L__BB111_10:
	setp.le.s64 	%p9, %rd31, %rd5;
	mov.f32 	%f393, 0fFF800000;
	@%p9 bra 	$L__BB111_12;
	ld.global.f32 	%f105, [%rd22+384];
	ld.global.u8 	%rs4, [%rd21+96];
	setp.eq.s16 	%p10, %rs4, 0;
	mul.f32 	%f106, %f94, %f105;
	selp.f32 	%f393, %f93, %f106, %p10;
	max.f32 	%f390, %f390, %f393;
$L__BB111_12:
	cvt.u64.u32 	%rd46, %r22;
	setp.le.s64 	%p11, %rd31, %rd46;
	mov.f32 	%f395, 0fFF800000;
	@%p11 bra 	$L__BB111_14;
	ld.global.f32 	%f108, [%rd22+512];
	ld.global.u8 	%rs5, [%rd21+128];
	setp.eq.s16 	%p12, %rs5, 0;
	mul.f32 	%f109, %f94, %f108;
	selp.f32 	%f395, %f93, %f109, %p12;
	max.f32 	%f390, %f390, %f395;
$L__BB111_14:
	cvt.u64.u32 	%rd47, %r24;
	setp.le.s64 	%p13, %rd31, %rd47;
	mov.f32 	%f397, 0fFF800000;
	@%p13 bra 	$L__BB111_16;
	ld.global.f32 	%f111, [%rd22+640];
	ld.global.u8 	%rs6, [%rd21+160];
	setp.eq.s16 	%p14, %rs6, 0;
	mul.f32 	%f112, %f94, %f111;
	selp.f32 	%f397, %f93, %f112, %p14;
	max.f32 	%f390, %f390, %f397;
$L__BB111_16:
	setp.le.s64 	%p15, %rd31, %rd6;
	mov.f32 	%f399, 0fFF800000;
	@%p15 bra 	$L__BB111_18;
	ld.global.f32 	%f114, [%rd22+768];
	ld.global.u8 	%rs7, [%rd21+192];
	setp.eq.s16 	%p16, %rs7, 0;
	mul.f32 	%f115, %f94, %f114;
	selp.f32 	%f399, %f93, %f115, %p16;
	max.f32 	%f390, %f390, %f399;
$L__BB111_18:
	setp.le.s64 	%p17, %rd31, %rd7;
	mov.f32 	%f401, 0fFF800000;
	@%p17 bra 	$L__BB111_20;
	ld.global.f32 	%f117, [%rd22+896];
	ld.global.u8 	%rs8, [%rd21+224];
	setp.eq.s16 	%p18, %rs8, 0;
	mul.f32 	%f118, %f94, %f117;
	selp.f32 	%f401, %f93, %f118, %p18;
	max.f32 	%f390, %f390, %f401;
$L__BB111_20:
	setp.le.s64 	%p19, %rd31, %rd8;
	mov.f32 	%f403, 0fFF800000;
	@%p19 bra 	$L__BB111_22;
	ld.global.f32 	%f120, [%rd22+1024];
	ld.global.u8 	%rs9, [%rd21+256];
	setp.eq.s16 	%p20, %rs9, 0;
	mul.f32 	%f121, %f94, %f120;
	selp.f32 	%f403, %f93, %f121, %p20;
	max.f32 	%f390, %f390, %f403;
$L__BB111_22:
	setp.le.s64 	%p21, %rd31, %rd9;
	mov.f32 	%f405, 0fFF800000;
	@%p21 bra 	$L__BB111_24;
	ld.global.f32 	%f123, [%rd22+1152];
	ld.global.u8 	%rs10, [%rd21+288];
	setp.eq.s16 	%p22, %rs10, 0;
	mul.f32 	%f124, %f94, %f123;
	selp.f32 	%f405, %f93, %f124, %p22;
	max.f32 	%f390, %f390, %f405;
$L__BB111_24:
	setp.le.s64 	%p23, %rd31, %rd10;
	mov.f32 	%f407, 0fFF800000;
	@%p23 bra 	$L__BB111_26;
	ld.global.f32 	%f126, [%rd22+1280];
	ld.global.u8 	%rs11, [%rd21+320];
	setp.eq.s16 	%p24, %rs11, 0;
	mul.f32 	%f127, %f94, %f126;
	selp.f32 	%f407, %f93, %f127, %p24;
	max.f32 	%f390, %f390, %f407;
$L__BB111_26:
	setp.le.s64 	%p25, %rd31, %rd11;
	mov.f32 	%f409, 0fFF800000;
	@%p25 bra 	$L__BB111_28;
	ld.global.f32 	%f129, [%rd22+1408];
	ld.global.u8 	%rs12, [%rd21+352];
	setp.eq.s16 	%p26, %rs12, 0;
	mul.f32 	%f130, %f94, %f129;
	selp.f32 	%f409, %f93, %f130, %p26;
	max.f32 	%f390, %f390, %f409;
$L__BB111_28:
	setp.le.s64 	%p27, %rd31, %rd12;
	mov.f32 	%f411, 0fFF800000;
	@%p27 bra 	$L__BB111_30;
	ld.global.f32 	%f132, [%rd22+1536];
	ld.global.u8 	%rs13, [%rd21+384];
	setp.eq.s16 	%p28, %rs13, 0;
	mul.f32 	%f133, %f94, %f132;
	selp.f32 	%f411, %f93, %f133, %p28;
	max.f32 	%f390, %f390, %f411;
$L__BB111_30:
	setp.le.s64 	%p29, %rd31, %rd13;
	mov.f32 	%f413, 0fFF800000;
	@%p29 bra 	$L__BB111_32;
	ld.global.f32 	%f135, [%rd22+1664];
	ld.global.u8 	%rs14, [%rd21+416];
	setp.eq.s16 	%p30, %rs14, 0;
	mul.f32 	%f136, %f94, %f135;
	selp.f32 	%f413, %f93, %f136, %p30;
	max.f32 	%f390, %f390, %f413;
$L__BB111_32:
	setp.le.s64 	%p31, %rd31, %rd14;
	mov.f32 	%f415, 0fFF800000;
	@%p31 bra 	$L__BB111_34;
	ld.global.f32 	%f138, [%rd22+1792];
	ld.global.u8 	%rs15, [%rd21+448];
	setp.eq.s16 	%p32, %rs15, 0;
	mul.f32 	%f139, %f94, %f138;
	selp.f32 	%f415, %f93, %f139, %p32;
	max.f32 	%f390, %f390, %f415;
$L__BB111_34:
	setp.le.s64 	%p33, %rd31, %rd15;
	mov.f32 	%f417, 0fFF800000;
	@%p33 bra 	$L__BB111_36;
	ld.global.f32 	%f141, [%rd22+1920];
	ld.global.u8 	%rs16, [%rd21+480];
	setp.eq.s16 	%p34, %rs16, 0;
	mul.f32 	%f142, %f94, %f141;
	selp.f32 	%f417, %f93, %f142, %p34;
	max.f32 	%f390, %f390, %f417;
$L__BB111_36:
	setp.le.s64 	%p35, %rd31, %rd16;
	mov.f32 	%f419, 0fFF800000;
	@%p35 bra 	$L__BB111_38;
	ld.global.f32 	%f144, [%rd22+2048];
	ld.global.u8 	%rs17, [%rd21+512];
	setp.eq.s16 	%p36, %rs17, 0;
	mul.f32 	%f145, %f94, %f144;
	selp.f32 	%f419, %f93, %f145, %p36;
	max.f32 	%f390, %f390, %f419;
$L__BB111_38:
	setp.le.s64 	%p37, %rd31, %rd17;
	mov.f32 	%f421, 0fFF800000;
	@%p37 bra 	$L__BB111_40;
	ld.global.f32 	%f147, [%rd22+2176];
	ld.global.u8 	%rs18, [%rd21+544];
	setp.eq.s16 	%p38, %rs18, 0;
	mul.f32 	%f148, %f94, %f147;
	selp.f32 	%f421, %f93, %f148, %p38;
	max.f32 	%f390, %f390, %f421;
$L__BB111_40:
	setp.le.s64 	%p39, %rd31, %rd2;
	mov.b32 	%r25, %f390;
	shfl.sync.bfly.b32	%r26|%p40, %r25, 16, 31, -1;
	mov.b32 	%f149, %r26;
	max.f32 	%f150, %f390, %f149;
	mov.b32 	%r27, %f150;
	shfl.sync.bfly.b32	%r28|%p41, %r27, 8, 31, -1;
	mov.b32 	%f151, %r28;
	max.f32 	%f152, %f150, %f151;
	mov.b32 	%r29, %f152;
	shfl.sync.bfly.b32	%r30|%p42, %r29, 4, 31, -1;
	mov.b32 	%f153, %r30;
	max.f32 	%f154, %f152, %f153;
	mov.b32 	%r31, %f154;
	shfl.sync.bfly.b32	%r32|%p43, %r31, 2, 31, -1;
	mov.b32 	%f155, %r32;
	max.f32 	%f156, %f154, %f155;
	mov.b32 	%r33, %f156;
	shfl.sync.bfly.b32	%r34|%p44, %r33, 1, 31, -1;
	mov.b32 	%f157, %r34;
	max.f32 	%f158, %f156, %f157;
	sub.f32 	%f159, %f387, %f158;
	fma.rn.f32 	%f160, %f159, 0f3BBB989D, 0f3F000000;
	cvt.sat.f32.f32 	%f161, %f160;
	mov.f32 	%f162, 0f4B400001;
	mov.f32 	%f163, 0f437C0000;
	fma.rm.f32 	%f164, %f161, %f163, %f162;
	add.f32 	%f165, %f164, 0fCB40007F;
	neg.f32 	%f166, %f165;
	fma.rn.f32 	%f167, %f159, 0f3FB8AA3B, %f166;
	fma.rn.f32 	%f168, %f159, 0f32A57060, %f167;
	mov.b32 	%r35, %f164;
	shl.b32 	%r36, %r35, 23;
	mov.b32 	%f169, %r36;
	ex2.approx.ftz.f32 	%f170, %f168;
	mul.f32 	%f171, %f170, %f169;
	add.f32 	%f172, %f171, 0f00000000;
	sub.f32 	%f173, %f389, %f158;
	fma.rn.f32 	%f174, %f173, 0f3BBB989D, 0f3F000000;
	cvt.sat.f32.f32 	%f175, %f174;
	fma.rm.f32 	%f176, %f175, %f163, %f162;
	add.f32 	%f177, %f176, 0fCB40007F;
	neg.f32 	%f178, %f177;
	fma.rn.f32 	%f179, %f173, 0f3FB8AA3B, %f178;
	fma.rn.f32 	%f180, %f173, 0f32A57060, %f179;
	mov.b32 	%r37, %f176;
	shl.b32 	%r38, %r37, 23;
	mov.b32 	%f181, %r38;
	ex2.approx.ftz.f32 	%f182, %f180;
	mul.f32 	%f183, %f182, %f181;
	add.f32 	%f184, %f172, %f183;
	sub.f32 	%f185, %f391, %f158;
	fma.rn.f32 	%f186, %f185, 0f3BBB989D, 0f3F000000;
	cvt.sat.f32.f32 	%f187, %f186;
	fma.rm.f32 	%f188, %f187, %f163, %f162;
	add.f32 	%f189, %f188, 0fCB40007F;
	neg.f32 	%f190, %f189;
	fma.rn.f32 	%f191, %f185, 0f3FB8AA3B, %f190;
	fma.rn.f32 	%f192, %f185, 0f32A57060, %f191;
	mov.b32 	%r39, %f188;
	shl.b32 	%r40, %r39, 23;
	mov.b32 	%f193, %r40;
	ex2.approx.ftz.f32 	%f194, %f192;
	mul.f32 	%f195, %f194, %f193;
	add.f32 	%f196, %f184, %f195;
	sub.f32 	%f197, %f393, %f158;
	fma.rn.f32 	%f198, %f197, 0f3BBB989D, 0f3F000000;
	cvt.sat.f32.f32 	%f199, %f198;
	fma.rm.f32 	%f200, %f199, %f163, %f162;
	add.f32 	%f201, %f200, 0fCB40007F;
	neg.f32 	%f202, %f201;
	fma.rn.f32 	%f203, %f197, 0f3FB8AA3B, %f202;
	fma.rn.f32 	%f204, %f197, 0f32A57060, %f203;
	mov.b32 	%r41, %f200;
	shl.b32 	%r42, %r41, 23;
	mov.b32 	%f205, %r42;
	ex2.approx.ftz.f32 	%f206, %f204;
	mul.f32 	%f207, %f206, %f205;
	add.f32 	%f208, %f196, %f207;
	sub.f32 	%f209, %f395, %f158;
	fma.rn.f32 	%f210, %f209, 0f3BBB989D, 0f3F000000;
	cvt.sat.f32.f32 	%f211, %f210;
	fma.rm.f32 	%f212, %f211, %f163, %f162;
	add.f32 	%f213, %f212, 0fCB40007F;
	neg.f32 	%f214, %f213;
	fma.rn.f32 	%f215, %f209, 0f3FB8AA3B, %f214;
	fma.rn.f32 	%f216, %f209, 0f32A57060, %f215;
	mov.b32 	%r43, %f212;
	shl.b32 	%r44, %r43, 23;
	mov.b32 	%f217, %r44;
	ex2.approx.ftz.f32 	%f218, %f216;
	mul.f32 	%f219, %f218, %f217;
	add.f32 	%f220, %f208, %f219;
	sub.f32 	%f221, %f397, %f158;
	fma.rn.f32 	%f222, %f221, 0f3BBB989D, 0f3F000000;
	cvt.sat.f32.f32 	%f223, %f222;
	fma.rm.f32 	%f224, %f223, %f163, %f162;
	add.f32 	%f225, %f224, 0fCB40007F;
	neg.f32 	%f226, %f225;
	fma.rn.f32 	%f227, %f221, 0f3FB8AA3B, %f226;
	fma.rn.f32 	%f228, %f221, 0f32A57060, %f227;
	mov.b32 	%r45, %f224;
	shl.b32 	%r46, %r45, 23;
	mov.b32 	%f229, %r46;
	ex2.approx.ftz.f32 	%f230, %f228;
	mul.f32 	%f231, %f230, %f229;
	add.f32 	%f232, %f220, %f231;
	sub.f32 	%f233, %f399, %f158;
	fma.rn.f32 	%f234, %f233, 0f3BBB989D, 0f3F000000;
	cvt.sat.f32.f32 	%f235, %f234;
	fma.rm.f32 	%f236, %f235, %f163, %f162;
	add.f32 	%f237, %f236, 0fCB40007F;
	neg.f32 	%f238, %f237;
	fma.rn.f32 	%f239, %f233, 0f3FB8AA3B, %f238;
	fma.rn.f32 	%f240, %f233, 0f32A57060, %f239;
	mov.b32 	%r47, %f236;
	shl.b32 	%r48, %r47, 23;
	mov.b32 	%f241, %r48;
	ex2.approx.ftz.f32 	%f242, %f240;
	mul.f32 	%f243, %f242, %f241;
	add.f32 	%f244, %f232, %f243;
	sub.f32 	%f245, %f401, %f158;
	fma.rn.f32 	%f246, %f245, 0f3BBB989D, 0f3F000000;
	cvt.sat.f32.f32 	%f247, %f246;
	fma.rm.f32 	%f248, %f247, %f163, %f162;
	add.f32 	%f249, %f248, 0fCB40007F;
	neg.f32 	%f250, %f249;
	fma.rn.f32 	%f251, %f245, 0f3FB8AA3B, %f250;
	fma.rn.f32 	%f252, %f245, 0f32A57060, %f251;
	mov.b32 	%r49, %f248;
	shl.b32 	%r50, %r49, 23;
	mov.b32 	%f253, %r50;
	ex2.approx.ftz.f32 	%f254, %f252;
	mul.f32 	%f255, %f254, %f253;
	add.f32 	%f256, %f244, %f255;
	sub.f32 	%f257, %f403, %f158;
	fma.rn.f32 	%f258, %f257, 0f3BBB989D, 0f3F000000;
	cvt.sat.f32.f32 	%f259, %f258;
	fma.rm.f32 	%f260, %f259, %f163, %f162;
	add.f32 	%f261, %f260, 0fCB40007F;
	neg.f32 	%f262, %f261;
	fma.rn.f32 	%f263, %f257, 0f3FB8AA3B, %f262;
	fma.rn.f32 	%f264, %f257, 0f32A57060, %f263;
	mov.b32 	%r51, %f260;
	shl.b32 	%r52, %r51, 23;
	mov.b32 	%f265, %r52;
	ex2.approx.ftz.f32 	%f266, %f264;
	mul.f32 	%f267, %f266, %f265;
	add.f32 	%f268, %f256, %f267;
	sub.f32 	%f269, %f405, %f158;
	fma.rn.f32 	%f270, %f269, 0f3BBB989D, 0f3F000000;
	cvt.sat.f32.f32 	%f271, %f270;
	fma.rm.f32 	%f272, %f271, %f163, %f162;
	add.f32 	%f273, %f272, 0fCB40007F;
	neg.f32 	%f274, %f273;
	fma.rn.f32 	%f275, %f269, 0f3FB8AA3B, %f274;
	fma.rn.f32 	%f276, %f269, 0f32A57060, %f275;
	mov.b32 	%r53, %f272;
	shl.b32 	%r54, %r53, 23;
	mov.b32 	%f277, %r54;
	ex2.approx.ftz.f32 	%f278, %f276;
	mul.f32 	%f279, %f278, %f277;
	add.f32 	%f280, %f268, %f279;
	sub.f32 	%f281, %f407, %f158;
	fma.rn.f32 	%f282, %f281, 0f3BBB989D, 0f3F000000;
	cvt.sat.f32.f32 	%f283, %f282;
	fma.rm.f32 	%f284, %f283, %f163, %f162;
	add.f32 	%f285, %f284, 0fCB40007F;
	neg.f32 	%f286, %f285;
	fma.rn.f32 	%f287, %f281, 0f3FB8AA3B, %f286;
	fma.rn.f32 	%f288, %f281, 0f32A57060, %f287;
	mov.b32 	%r55, %f284;
	shl.b32 	%r56, %r55, 23;
	mov.b32 	%f289, %r56;
	ex2.approx.ftz.f32 	%f290, %f288;
	mul.f32 	%f291, %f290, %f289;
	add.f32 	%f292, %f280, %f291;
	sub.f32 	%f293, %f409, %f158;
	fma.rn.f32 	%f294, %f293, 0f3BBB989D, 0f3F000000;
	cvt.sat.f32.f32 	%f295, %f294;
	fma.rm.f32 	%f296, %f295, %f163, %f162;
	add.f32 	%f297, %f296, 0fCB40007F;
	neg.f32 	%f298, %f297;
	fma.rn.f32 	%f299, %f293, 0f3FB8AA3B, %f298;
	fma.rn.f32 	%f300, %f293, 0f32A57060, %f299;
	mov.b32 	%r57, %f296;
	shl.b32 	%r58, %r57, 23;
	mov.b32 	%f301, %r58;
	ex2.approx.ftz.f32 	%f302, %f300;
	mul.f32 	%f303, %f302, %f301;
	add.f32 	%f304, %f292, %f303;
	sub.f32 	%f305, %f411, %f158;
	fma.rn.f32 	%f306, %f305, 0f3BBB989D, 0f3F000000;
	cvt.sat.f32.f32 	%f307, %f306;
	fma.rm.f32 	%f308, %f307, %f163, %f162;
	add.f32 	%f309, %f308, 0fCB40007F;
	neg.f32 	%f310, %f309;
	fma.rn.f32 	%f311, %f305, 0f3FB8AA3B, %f310;
	fma.rn.f32 	%f312, %f305, 0f32A57060, %f311;
	mov.b32 	%r59, %f308;
	shl.b32 	%r60, %r59, 23;
	mov.b32 	%f313, %r60;
	ex2.approx.ftz.f32 	%f314, %f312;
	mul.f32 	%f315, %f314, %f313;
	add.f32 	%f316, %f304, %f315;
	sub.f32 	%f317, %f413, %f158;
	fma.rn.f32 	%f318, %f317, 0f3BBB989D, 0f3F000000;
	cvt.sat.f32.f32 	%f319, %f318;
	fma.rm.f32 	%f320, %f319, %f163, %f162;
	add.f32 	%f321, %f320, 0fCB40007F;
	neg.f32 	%f322, %f321;
	fma.rn.f32 	%f323, %f317, 0f3FB8AA3B, %f322;
	fma.rn.f32 	%f324, %f317, 0f32A57060, %f323;
	mov.b32 	%r61, %f320;
	shl.b32 	%r62, %r61, 23;
	mov.b32 	%f325, %r62;
	ex2.approx.ftz.f32 	%f326, %f324;
	mul.f32 	%f327, %f326, %f325;
	add.f32 	%f328, %f316, %f327;
	sub.f32 	%f329, %f415, %f158;
	fma.rn.f32 	%f330, %f329, 0f3BBB989D, 0f3F000000;
	cvt.sat.f32.f32 	%f331, %f330;
	fma.rm.f32 	%f332, %f331, %f163, %f162;
	add.f32 	%f333, %f332, 0fCB40007F;
	neg.f32 	%f334, %f333;
	fma.rn.f32 	%f335, %f329, 0f3FB8AA3B, %f334;
	fma.rn.f32 	%f336, %f329, 0f32A57060, %f335;
	mov.b32 	%r63, %f332;
	shl.b32 	%r64, %r63, 23;
	mov.b32 	%f337, %r64;
	ex2.approx.ftz.f32 	%f338, %f336;
	mul.f32 	%f339, %f338, %f337;
	add.f32 	%f340, %f328, %f339;
	sub.f32 	%f341, %f417, %f158;
	fma.rn.f32 	%f342, %f341, 0f3BBB989D, 0f3F000000;
	cvt.sat.f32.f32 	%f343, %f342;
	fma.rm.f32 	%f344, %f343, %f163, %f162;
	add.f32 	%f345, %f344, 0fCB40007F;
	neg.f32 	%f346, %f345;
	fma.rn.f32 	%f347, %f341, 0f3FB8AA3B, %f346;
	fma.rn.f32 	%f348, %f341, 0f32A57060, %f347;
	mov.b32 	%r65, %f344;
	shl.b32 	%r66, %r65, 23;
	mov.b32 	%f349, %r66;
	ex2.approx.ftz.f32 	%f350, %f348;
	mul.f32 	%f351, %f350, %f349;
	add.f32 	%f352, %f340, %f351;
	sub.f32 	%f353, %f419, %f158;
	fma.rn.f32 	%f354, %f353, 0f3BBB989D, 0f3F000000;
	cvt.sat.f32.f32 	%f355, %f354;
	fma.rm.f32 	%f356, %f355, %f163, %f162;
	add.f32 	%f357, %f356, 0fCB40007F;
	neg.f32 	%f358, %f357;
	fma.rn.f32 	%f359, %f353, 0f3FB8AA3B, %f358;
	fma.rn.f32 	%f360, %f353, 0f32A57060, %f359;
	mov.b32 	%r67, %f356;
	shl.b32 	%r68, %r67, 23;
	mov.b32 	%f361, %r68;
	ex2.approx.ftz.f32 	%f362, %f360;
	mul.f32 	%f363, %f362, %f361;
	add.f32 	%f364, %f352, %f363;
	sub.f32 	%f365, %f421, %f158;
	fma.rn.f32 	%f366, %f365, 0f3BBB989D, 0f3F000000;
	cvt.sat.f32.f32 	%f367, %f366;
	fma.rm.f32 	%f368, %f367, %f163, %f162;
	add.f32 	%f369, %f368, 0fCB40007F;
	neg.f32 	%f370, %f369;
	fma.rn.f32 	%f371, %f365, 0f3FB8AA3B, %f370;
	fma.rn.f32 	%f372, %f365, 0f32A57060, %f371;
	mov.b32 	%r69, %f368;
	shl.b32 	%r70, %r69, 23;
	mov.b32 	%f373, %r70;
	ex2.approx.ftz.f32 	%f374, %f372;
	mul.f32 	%f375, %f374, %f373;
	add.f32 	%f376, %f364, %f375;
	mov.b32 	%r71, %f376;
	shfl.sync.bfly.b32	%r72|%p45, %r71, 16, 31, -1;
	mov.b32 	%f377, %r72;
	add.f32 	%f378, %f376, %f377;
	mov.b32 	%r73, %f378;
	shfl.sync.bfly.b32	%r74|%p46, %r73, 8, 31, -1;
	mov.b32 	%f379, %r74;
	add.f32 	%f380, %f378, %f379;
	mov.b32 	%r75, %f380;
	shfl.sync.bfly.b32	%r76|%p47, %r75, 4, 31, -1;
	mov.b32 	%f381, %r76;
	add.f32 	%f382, %f380, %f381;
	mov.b32 	%r77, %f382;
	shfl.sync.bfly.b32	%r78|%p48, %r77, 2, 31, -1;
	mov.b32 	%f383, %r78;
	add.f32 	%f384, %f382, %f383;
	mov.b32 	%r79, %f384;
	shfl.sync.bfly.b32	%r80|%p49, %r79, 1, 31, -1;
	mov.b32 	%f385, %r80;
	add.f32 	%f386, %f384, %f385;
	div.rn.f32 	%f75, %f171, %f386;
	div.rn.f32 	%f76, %f183, %f386;
	div.rn.f32 	%f77, %f195, %f386;
	div.rn.f32 	%f78, %f207, %f386;
	div.rn.f32 	%f79, %f219, %f386;
	div.rn.f32 	%f80, %f231, %f386;
	div.rn.f32 	%f81, %f243, %f386;
	div.rn.f32 	%f82, %f255, %f386;
	div.rn.f32 	%f83, %f267, %f386;
	div.rn.f32 	%f84, %f279, %f386;
	div.rn.f32 	%f85, %f291, %f386;
	div.rn.f32 	%f86, %f303, %f386;
	div.rn.f32 	%f87, %f315, %f386;
	div.rn.f32 	%f88, %f327, %f386;
	div.rn.f32 	%f89, %f339, %f386;
	div.rn.f32 	%f90, %f351, %f386;
	div.rn.f32 	%f91, %f363, %f386;
	div.rn.f32 	%f92, %f375, %f386;
	mad.lo.s64 	%rd48, %rd56, %rd29, %rd2;
	cvta.to.global.u64 	%rd49, %rd28;
	shl.b64 	%rd50, %rd48, 2;
	add.s64 	%rd23, %rd49, %rd50;
	@%p39 bra 	$L__BB111_42;
	st.global.f32 	[%rd23], %f75;
$L__BB111_42:
	setp.le.s64 	%p50, %rd31, %rd3;
	@%p50 bra 	$L__BB111_44;
	st.global.f32 	[%rd23+128], %f76;
$L__BB111_44:
	setp.le.s64 	%p51, %rd31, %rd4;
	@%p51 bra 	$L__BB111_46;
	st.global.f32 	[%rd23+256], %f77;
$L__BB111_46:
	setp.le.s64 	%p52, %rd31, %rd5;
	@%p52 bra 	$L__BB111_48;
	st.global.f32 	[%rd23+384], %f78;
$L__BB111_48:
	cvt.u64.u32 	%rd51, %r22;
	setp.le.s64 	%p53, %rd31, %rd51;
	@%p53 bra 	$L__BB111_50;
	st.global.f32 	[%rd23+512], %f79;
$L__BB111_50:
	cvt.u64.u32 	%rd52, %r24;
	setp.le.s64 	%p54, %rd31, %rd52;
	@%p54 bra 	$L__BB111_52;
	st.global.f32 	[%rd23+640], %f80;
$L__BB111_52:
	setp.le.s64 	%p55, %rd31, %rd6;
	@%p55 bra 	$L__BB111_54;
	st.global.f32 	[%rd23+768], %f81;
$L__BB111_54:
	setp.le.s64 	%p56, %rd31, %rd7;
	@%p56 bra 	$L__BB111_56;
	st.global.f32 	[%rd23+896], %f82;
$L__BB111_56:
	setp.le.s64 	%p57, %rd31, %rd8;
	@%p57 bra 	$L__BB111_58;
	st.global.f32 	[%rd23+1024], %f83;
$L__BB111_58:
	setp.le.s64 	%p58, %rd31, %rd9;
	@%p58 bra 	$L__BB111_60;
	st.global.f32 	[%rd23+1152], %f84;
$L__BB111_60:
	setp.le.s64 	%p59, %rd31, %rd10;
	@%p59 bra 	$L__BB111_62;
	st.global.f32 	[%rd23+1280], %f85;
$L__BB111_62:
	setp.le.s64 	%p60, %rd31, %rd11;
	@%p60 bra 	$L__BB111_64;
	st.global.f32 	[%rd23+1408], %f86;
$L__BB111_64:
	setp.le.s64 	%p61, %rd31, %rd12;
	@%p61 bra 	$L__BB111_66;
	st.global.f32 	[%rd23+1536], %f87;
$L__BB111_66:
	setp.le.s64 	%p62, %rd31, %rd13;
	@%p62 bra 	$L__BB111_68;
	st.global.f32 	[%rd23+1664], %f88;
$L__BB111_68:
	setp.le.s64 	%p63, %rd31, %rd14;
	@%p63 bra 	$L__BB111_70;
	st.global.f32 	[%rd23+1792], %f89;
$L__BB111_70:
	setp.le.s64 	%p64, %rd31, %rd15;
	@%p64 bra 	$L__BB111_72;
	st.global.f32 	[%rd23+1920], %f90;
$L__BB111_72:
	setp.le.s64 	%p65, %rd31, %rd16;
	@%p65 bra 	$L__BB111_74;
	st.global.f32 	[%rd23+2048], %f91;
$L__BB111_74:
	setp.le.s64 	%p66, %rd31, %rd17;
	@%p66 bra 	$L__BB111_76;
	st.global.f32 	[%rd23+2176], %f92;
$L__BB111_76:
	ld.param.u64 	%rd55, [_Z15SoftmaxWarpImplI24ElementwiseScaleMaskLoadIffbE11DirectStoreIffEfLi1ELi18ELi32ELi1ELb1EL9Algorithm0EEvT_T0_ll_param_2];
	cvt.s64.s32 	%rd53, %r87;
	add.s64 	%rd56, %rd56, %rd53;
	setp.lt.s64 	%p67, %rd56, %rd55;
	@%p67 bra 	$L__BB111_4;
$L__BB111_77:
	ret;

}
	// .globl	_Z15SoftmaxWarpImplI24ElementwiseScaleMaskLoadIffbE11DirectStoreIffEfLi1ELi19ELi32ELi1ELb0EL9Algorithm0EEvT_T0_ll
.visible .entry _Z15SoftmaxWarpImplI24ElementwiseScaleMaskLoadIffbE11DirectStoreIffEfLi1ELi19ELi32ELi1ELb0EL9Algorithm0EEvT_T0_ll(
	.param .align 8 .b8 _Z15SoftmaxWarpImplI24ElementwiseScaleMaskLoadIffbE11DirectStoreIffEfLi1ELi19ELi32ELi1ELb0EL9Algorithm0EEvT_T0_ll_param_0[32],
	.param .align 8 .b8 _Z15SoftmaxWarpImplI24ElementwiseScaleMaskLoadIffbE11DirectStoreIffEfLi1ELi19ELi32ELi1ELb0EL9Algorithm0EEvT_T0_ll_param_1[16],
	.param .u64 _Z15SoftmaxWarpImplI24ElementwiseScaleMaskLoadIffbE11DirectStoreIffEfLi1ELi19ELi32ELi1ELb0EL9Algorithm0EEvT_T0_ll_param_2,
	.param .u64 _Z15SoftmaxWarpImplI24ElementwiseScaleMaskLoadIffbE11DirectStoreIffEfLi1ELi19ELi32ELi1ELb0EL9Algorithm0EEvT_T0_ll_param_3
)
{
	.reg .pred 	%p<33>;
	.reg .b16 	%rs<20>;
	.reg .b32 	%r<66>;
	.reg .b32 	%f<348>;
	.reg .b64 	%rd<33>;

	ld.param.u64 	%rd16, [_Z15SoftmaxWarpImplI24ElementwiseScaleMaskLoadIffbE11DirectStoreIffEfLi1ELi19ELi32ELi1ELb0EL9Algorithm0EEvT_T0_ll_param_1+8];
	ld.param.u64 	%rd15, [_Z15SoftmaxWarpImplI24ElementwiseScaleMaskLoadIffbE11DirectStoreIffEfLi1ELi19ELi32ELi1ELb0EL9Algorithm0EEvT_T0_ll_param_1];
	ld.param.v2.f32 	{%f1, %f2}, [_Z15SoftmaxWarpImplI24ElementwiseScaleMaskLoadIffbE11DirectStoreIffEfLi1ELi19ELi32ELi1ELb0EL9Algorithm0EEvT_T0_ll_param_0+24];
	ld.param.u64 	%rd14, [_Z15SoftmaxWarpImplI24ElementwiseScaleMaskLoadIffbE11DirectStoreIffEfLi1ELi19ELi32ELi1ELb0EL9Algorithm0EEvT_T0_ll_param_0+16];
	ld.param.u64 	%rd13, [_Z15SoftmaxWarpImplI24ElementwiseScaleMaskLoadIffbE11DirectStoreIffEfLi1ELi19ELi32ELi1ELb0EL9Algorithm0EEvT_T0_ll_param_0+8];
	ld.param.u64 	%rd12, [_Z15SoftmaxWarpImplI24ElementwiseScaleMaskLoadIffbE11DirectStoreIffEfLi1ELi19ELi32ELi1ELb0EL9Algorithm0EEvT_T0_ll_param_0];
	ld.param.u64 	%rd17, [_Z15SoftmaxWarpImplI24ElementwiseScaleMaskLoadIffbE11DirectStoreIffEfLi1ELi19ELi32ELi1ELb0EL9Algorithm0EEvT_T0_ll_param_2];
	ld.param.u64 	%rd18, [_Z15SoftmaxWarpImplI24ElementwiseScaleMaskLoadIffbE11DirectStoreIffEfLi1ELi19ELi32ELi1ELb0EL9Algorithm0EEvT_T0_ll_param_3];
	setp.lt.s64 	%p1, %rd18, 609;
	@%p1 bra 	$L__BB112_2;
	mov.u64 	%rd19, $str;
	cvta.global.u64 	%rd20, %rd19;
	mov.u64 	%rd21, $str$1;
	cvta.global.u64 	%rd22, %rd21;
	mov.u64 	%rd23, __unnamed_113;
	cvta.global.u64 	%rd24, %rd23;
	{ // callseq 112, 0
	.param .b64 param0;
	st.param.b64 	[param0], %rd20;
	.param .b64 param1;
	st.param.b64 	[param1], %rd22;
	.param .b32 param2;
	st.param.b32 	[param2], 254;
	.param .b64 param3;
	st.param.b64 	[param3], %rd24;
	.param .b64 param4;
	st.param.b64 	[param4], 1;
	call.uni 
	__assertfail, 
	(
	param0, 
	param1, 
	param2, 
	param3, 
	param4
	);
	} // callseq 112
$L__BB112_2:
	mov.u32 	%r2, %ctaid.x;
	mov.u32 	%r3, %ntid.y;
	mov.u32 	%r4, %tid.y;
	mad.lo.s32 	%r5, %r2, %r3, %r4;
	mov.u32 	%r6, %nctaid.x;
	mul.lo.s32 	%r1, %r6, %r3;
	cvt.s64.s32 	%rd32, %r5;
	setp.le.s64 	%p2, %rd17, %rd32;
	@%p2 bra 	$L__BB112_5;
	mov.u32 	%r7, %tid.x;
	cvt.u64.u32 	%rd5, %r7;
	cvta.to.global.u64 	%rd6, %rd15;
	cvta.to.global.u64 	%rd7, %rd13;
	cvta.to.global.u64 	%rd8, %rd12;
	cvt.s64.s32 	%rd9, %r1;
$L__BB112_4:
	mad.lo.s64 	%rd25, %rd32, %rd14, %rd5;
	shl.b64 	%rd26, %rd25, 2;
	add.s64 	%rd27, %rd8, %rd26;
	ld.global.f32 	%f3, [%rd27];
	add.s64 	%rd28, %rd7, %rd25;
	ld.global.u8 	%rs1, [%rd28];
	setp.eq.s16 	%p3, %rs1, 0;
	mul.f32 	%f4, %f2, %f3;
	selp.f32 	%f5, %f1, %f4, %p3;
	max.f32 	%f6, %f5, 0fFF800000;
	ld.global.f32 	%f7, [%rd27+128];
	ld.global.u8 	%rs2, [%rd28+32];
	setp.eq.s16 	%p4, %rs2, 0;
	mul.f32 	%f8, %f2, %f7;
	selp.f32 	%f9, %f1, %f8, %p4;
	max.f32 	%f10, %f6, %f9;
	ld.global.f32 	%f11, [%rd27+256];
	ld.global.u8 	%rs3, [%rd28+64];
	setp.eq.s16 	%p5, %rs3, 0;
	mul.f32 	%f12, %f2, %f11;
	selp.f32 	%f13, %f1, %f12, %p5;
	max.f32 	%f14, %f10, %f13;
	ld.global.f32 	%f15, [%rd27+384];
	ld.global.u8 	%rs4, [%rd28+96];
	setp.eq.s16 	%p6, %rs4, 0;
	mul.f32 	%f16, %f2, %f15;
	selp.f32 	%f17, %f1, %f16, %p6;
	max.f32 	%f18, %f14, %f17;
	ld.global.f32 	%f19, [%rd27+512];
	ld.global.u8 	%rs5, [%rd28+128];
	setp.eq.s16 	%p7, %rs5, 0;
	mul.f32 	%f20, %f2, %f19;
	selp.f32 	%f21, %f1, %f20, %p7;
	max.f32 	%f22, %f18, %f21;
	ld.global.f32 	%f23, [%rd27+640];
	ld.global.u8 	%rs6, [%rd28+160];
	setp.eq.s16 	%p8, %rs6, 0;
	mul.f32 	%f24, %f2, %f23;
	selp.f32 	%f25, %f1, %f24, %p8;
	max.f32 	%f26, %f22, %f25;
	ld.global.f32 	%f27, [%rd27+768];
	ld.global.u8 	%rs7, [%rd28+192];
	setp.eq.s16 	%p9, %rs7, 0;
	mul.f32 	%f28, %f2, %f27;
	selp.f32 	%f29, %f1, %f28, %p9;
	max.f32 	%f30, %f26, %f29;
	ld.global.f32 	%f31, [%rd27+896];
	ld.global.u8 	%rs8, [%rd28+224];
	setp.eq.s16 	%p10, %rs8, 0;
	mul.f32 	%f32, %f2, %f31;
	selp.f32 	%f33, %f1, %f32, %p10;
	max.f32 	%f34, %f30, %f33;
	ld.global.f32 	%f35, [%rd27+1024];
	ld.global.u8 	%rs9, [%rd28+256];
	setp.eq.s16 	%p11, %rs9, 0;
	mul.f32 	%f36, %f2, %f35;
	selp.f32 	%f37, %f1, %f36, %p11;
	max.f32 	%f38, %f34, %f37;
	ld.global.f32 	%f39, [%rd27+1152];
	ld.global.u8 	%rs10, [%rd28+288];
	setp.eq.s16 	%p12, %rs10, 0;
	mul.f32 	%f40, %f2, %f39;
	selp.f32 	%f41, %f1, %f40, %p12;
	max.f32 	%f42, %f38, %f41;
	ld.global.f32 	%f43, [%rd27+1280];
	ld.global.u8 	%rs11, [%rd28+320];
	setp.eq.s16 	%p13, %rs11, 0;
	mul.f32 	%f44, %f2, %f43;
	selp.f32 	%f45, %f1, %f44, %p13;
	max.f32 	%f46, %f42, %f45;
	ld.global.f32 	%f47, [%rd27+1408];
	ld.global.u8 	%rs12, [%rd28+352];
	setp.eq.s16 	%p14, %rs12, 0;
	mul.f32 	%f48, %f2, %f47;
	selp.f32 	%f49, %f1, %f48, %p14;
	max.f32 	%f50, %f46, %f49;
	ld.global.f32 	%f51, [%rd27+1536];
	ld.global.u8 	%rs13, [%rd28+384];
	setp.eq.s16 	%p15, %rs13, 0;
	mul.f32 	%f52, %f2, %f51;
	selp.f32 	%f53, %f1, %f52, %p15;
	max.f32 	%f54, %f50, %f53;
	ld.global.f32 	%f55, [%rd27+1664];
	ld.global.u8 	%rs14, [%rd28+416];
	setp.eq.s16 	%p16, %rs14, 0;
	mul.f32 	%f56, %f2, %f55;
	selp.f32 	%f57, %f1, %f56, %p16;
	max.f32 	%f58, %f54, %f57;
	ld.global.f32 	%f59, [%rd27+1792];
	ld.global.u8 	%rs15, [%rd28+448];
	setp.eq.s16 	%p17, %rs15, 0;
	mul.f32 	%f60, %f2, %f59;
	selp.f32 	%f61, %f1, %f60, %p17;
	max.f32 	%f62, %f58, %f61;
	ld.global.f32 	%f63, [%rd27+1920];
	ld.global.u8 	%rs16, [%rd28+480];
	setp.eq.s16 	%p18, %rs16, 0;
	mul.f32 	%f64, %f2, %f63;
	selp.f32 	%f65, %f1, %f64, %p18;
	max.f32 	%f66, %f62, %f65;
	ld.global.f32 	%f67, [%rd27+2048];
	ld.global.u8 	%rs17, [%rd28+512];
	setp.eq.s16 	%p19, %rs17, 0;
	mul.f32 	%f68, %f2, %f67;
	selp.f32 	%f69, %f1, %f68, %p19;
	max.f32 	%f70, %f66, %f69;
	ld.global.f32 	%f71, [%rd27+2176];
	ld.global.u8 	%rs18, [%rd28+544];
	setp.eq.s16 	%p20, %rs18, 0;
	mul.f32 	%f72, %f2, %f71;
	selp.f32 	%f73, %f1, %f72, %p20;
	max.f32 	%f74, %f70, %f73;
	ld.global.f32 	%f75, [%rd27+2304];
	ld.global.u8 	%rs19, [%rd28+576];
	setp.eq.s16 	%p21, %rs19, 0;
	mul.f32 	%f76, %f2, %f75;
	selp.f32 	%f77, %f1, %f76, %p21;
	max.f32 	%f78, %f74, %f77;
	mov.b32 	%r8, %f78;
	shfl.sync.bfly.b32	%r9|%p22, %r8, 16, 31, -1;
	mov.b32 	%f79, %r9;
	max.f32 	%f80, %f78, %f79;
	mov.b32 	%r10, %f80;
	shfl.sync.bfly.b32	%r11|%p23, %r10, 8, 31, -1;
	mov.b32 	%f81, %r11;
	max.f32 	%f82, %f80, %f81;
	mov.b32 	%r12, %f82;
	shfl.sync.bfly.b32	%r13|%p24, %r12, 4, 31, -1;
	mov.b32 	%f83, %r13;
	max.f32 	%f84, %f82, %f83;
	mov.b32 	%r14, %f84;
	shfl.sync.bfly.b32	%r15|%p25, %r14, 2, 31, -1;
	mov.b32 	%f85, %r15;
	max.f32 	%f86, %f84, %f85;
	mov.b32 	%r16, %f86;
	shfl.sync.bfly.b32	%r17|%p26, %r16, 1, 31, -1;
	mov.b32 	%f87, %r17;
	max.f32 	%f88, %f86, %f87;
	sub.f32 	%f89, %f5, %f88;
	fma.rn.f32 	%f90, %f89, 0f3BBB989D, 0f3F000000;
	cvt.sat.f32.f32 	%f91, %f90;
	mov.f32 	%f92, 0f4B400001;
	mov.f32 	%f93, 0f437C0000;
	fma.rm.f32 	%f94, %f91, %f93, %f92;
	add.f32 	%f95, %f94, 0fCB40007F;
	neg.f32 	%f96, %f95;
	fma.rn.f32 	%f97, %f89, 0f3FB8AA3B, %f96;
	fma.rn.f32 	%f98, %f89, 0f32A57060, %f97;
	mov.b32 	%r18, %f94;
	shl.b32 	%r19, %r18, 23;
	mov.b32 	%f99, %r19;
	ex2.approx.ftz.f32 	%f100, %f98;
	mul.f32 	%f101, %f100, %f99;
	add.f32 	%f102, %f101, 0f00000000;
	sub.f32 	%f103, %f9, %f88;
	fma.rn.f32 	%f104, %f103, 0f3BBB989D, 0f3F000000;
	cvt.sat.f32.f32 	%f105, %f104;
	fma.rm.f32 	%f106, %f105, %f93, %f92;
	add.f32 	%f107, %f106, 0fCB40007F;
	neg.f32 	%f108, %f107;
	fma.rn.f32 	%f109, %f103, 0f3FB8AA3B, %f108;
	fma.rn.f32 	%f110, %f103, 0f32A57060, %f109;
	mov.b32 	%r20, %f106;
	shl.b32 	%r21, %r20, 23;
	mov.b32 	%f111, %r21;
	ex2.approx.ftz.f32 	%f112, %f110;
	mul.f32 	%f113, %f112, %f111;
	add.f32 	%f114, %f102, %f113;
	sub.f32 	%f115, %f13, %f88;
	fma.rn.f32 	%f116, %f115, 0f3BBB989D, 0f3F000000;
	cvt.sat.f32.f32 	%f117, %f116;
	fma.rm.f32 	%f118, %f117, %f93, %f92;
	add.f32 	%f119, %f118, 0fCB40007F;
	neg.f32 	%f120, %f119;
	fma.rn.f32 	%f121, %f115, 0f3FB8AA3B, %f120;
	fma.rn.f32 	%f122, %f115, 0f32A57060, %f121;
	mov.b32 	%r22, %f118;
	shl.b32 	%r23, %r22, 23;
	mov.b32 	%f123, %r23;
	ex2.approx.ftz.f32 	%f124, %f122;
	mul.f32 	%f125, %f124, %f123;
	add.f32 	%f126, %f114, %f125;
	sub.f32 	%f127, %f17, %f88;
	fma.rn.f32 	%f128, %f127, 0f3BBB989D, 0f3F000000;
	cvt.sat.f32.f32 	%f129, %f128;
	fma.rm.f32 	%f130, %f129, %f93, %f92;
	add.f32 	%f131, %f130, 0fCB40007F;
	neg.f32 	%f132, %f131;
	fma.rn.f32 	%f133, %f127, 0f3FB8AA3B, %f132;
	fma.rn.f32 	%f134, %f127, 0f32A57060, %f133;
	mov.b32 	%r24, %f130;
	shl.b32 	%r25, %r24, 23;
	mov.b32 	%f135, %r25;
	ex2.approx.ftz.f32 	%f136, %f134;
	mul.f32 	%f137, %f136, %f135;
	add.f32 	%f138, %f126, %f137;
	sub.f32 	%f139, %f21, %f88;
	fma.rn.f32 	%f140, %f139, 0f3BBB989D, 0f3F000000;
	cvt.sat.f32.f32 	%f141, %f140;
	fma.rm.f32 	%f142, %f141, %f93, %f92;
	add.f32 	%f143, %f142, 0fCB40007F;
	neg.f32 	%f144, %f143;
	fma.rn.f32 	%f145, %f139, 0f3FB8AA3B, %f144;
	fma.rn.f32 	%f146, %f139, 0f32A57060, %f145;
	mov.b32 	%r26, %f142;
	shl.b32 	%r27, %r26, 23;
	mov.b32 	%f147, %r27;
	ex2.approx.ftz.f32 	%f148, %f146;
	mul.f32 	%f149, %f148, %f147;
	add.f32 	%f150, %f138, %f149;
	sub.f32 	%f151, %f25, %f88;
	fma.rn.f32 	%f152, %f151, 0f3BBB989D, 0f3F000000;
	cvt.sat.f32.f32 	%f153, %f152;
	fma.rm.f32 	%f154, %f153, %f93, %f92;
	add.f32 	%f155, %f154, 0fCB40007F;
	neg.f32 	%f156, %f155;
	fma.rn.f32 	%f157, %f151, 0f3FB8AA3B, %f156;
	fma.rn.f32 	%f158, %f151, 0f32A57060, %f157;
	mov.b32 	%r28, %f154;
	shl.b32 	%r29, %r28, 23;
	mov.b32 	%f159, %r29;
	ex2.approx.ftz.f32 	%f160, %f158;
	mul.f32 	%f161, %f160, %f159;
	add.f32 	%f162, %f150, %f161;
	sub.f32 	%f163, %f29, %f88;
	fma.rn.f32 	%f164, %f163, 0f3BBB989D, 0f3F000000;
	cvt.sat.f32.f32 	%f165, %f164;
	fma.rm.f32 	%f166, %f165, %f93, %f92;
	add.f32 	%f167, %f166, 0fCB40007F;
	neg.f32 	%f168, %f167;
	fma.rn.f32 	%f169, %f163, 0f3FB8AA3B, %f168;
	fma.rn.f32 	%f170, %f163, 0f32A57060, %f169;
	mov.b32 	%r30, %f166;
	shl.b32 	%r31, %r30, 23;
	mov.b32 	%f171, %r31;
	ex2.approx.ftz.f32 	%f172, %f170;
	mul.f32 	%f173, %f172, %f171;
	add.f32 	%f174, %f162, %f173;
	sub.f32 	%f175, %f33, %f88;
	fma.rn.f32 	%f176, %f175, 0f3BBB989D, 0f3F000000;
	cvt.sat.f32.f32 	%f177, %f176;
	fma.rm.f32 	%f178, %f177, %f93, %f92;
	add.f32 	%f179, %f178, 0fCB40007F;
	neg.f32 	%f180, %f179;
	fma.rn.f32 	%f181, %f175, 0f3FB8AA3B, %f180;
	fma.rn.f32 	%f182, %f175, 0f32A57060, %f181;
	mov.b32 	%r32, %f178;
	shl.b32 	%r33, %r32, 23;
	mov.b32 	%f183, %r33;
	ex2.approx.ftz.f32 	%f184, %f182;
	mul.f32 	%f185, %f184, %f183;
	add.f32 	%f186, %f174, %f185;
	sub.f32 	%f187, %f37, %f88;
	fma.rn.f32 	%f188, %f187, 0f3BBB989D, 0f3F000000;
	cvt.sat.f32.f32 	%f189, %f188;
	fma.rm.f32 	%f190, %f189, %f93, %f92;
	add.f32 	%f191, %f190, 0fCB40007F;
	neg.f32 	%f192, %f191;
	fma.rn.f32 	%f193, %f187, 0f3FB8AA3B, %f192;
	fma.rn.f32 	%f194, %f187, 0f32A57060, %f193;
	mov.b32 	%r34, %f190;
	shl.b32 	%r35, %r34, 23;
	mov.b32 	%f195, %r35;
	ex2.approx.ftz.f32 	%f196, %f194;
	mul.f32 	%f197, %f196, %f195;
	add.f32 	%f198, %f186, %f197;
	sub.f32 	%f199, %f41, %f88;
	fma.rn.f32 	%f200, %f199, 0f3BBB989D, 0f3F000000;
	cvt.sat.f32.f32 	%f201, %f200;
	fma.rm.f32 	%f202, %f201, %f93, %f92;
	add.f32 	%f203, %f202, 0fCB40007F;
	neg.f32 	%f204, %f203;
	fma.rn.f32 	%f205, %f199, 0f3FB8AA3B, %f204;
	fma.rn.f32 	%f206, %f199, 0f32A57060, %f205;
	mov.b32 	%r36, %f202;
	shl.b32 	%r37, %r36, 23;
	mov.b32 	%f207, %r37;
	ex2.approx.ftz.f32 	%f208, %f206;
	mul.f32 	%f209, %f208, %f207;
	add.f32 	%f210, %f198, %f209;
	sub.f32 	%f211, %f45, %f88;
	fma.rn.f32 	%f212, %f211, 0f3BBB989D, 0f3F000000;
	cvt.sat.f32.f32 	%f213, %f212;
	fma.rm.f32 	%f214, %f213, %f93, %f92;
	add.f32 	%f215, %f214, 0fCB40007F;
	neg.f32 	%f216, %f215;
	fma.rn.f32 	%f217, %f211, 0f3FB8AA3B, %f216;
	fma.rn.f32 	%f218, %f211, 0f32A57060, %f217;
	mov.b32 	%r38, %f214;
	shl.b32 	%r39, %r38, 23;
	mov.b32 	%f219, %r39;
	ex2.approx.ftz.f32 	%f220, %f218;
	mul.f32 	%f221, %f220, %f219;
	add.f32 	%f222, %f210, %f221;
	sub.f32 	%f223, %f49, %f88;
	fma.rn.f32 	%f224, %f223, 0f3BBB989D, 0f3F000000;
	cvt.sat.f32.f32 	%f225, %f224;
	fma.rm.f32 	%f226, %f225, %f93, %f92;
	add.f32 	%f227, %f226, 0fCB40007F;
	neg.f32 	%f228, %f227;
	fma.rn.f32 	%f229, %f223, 0f3FB8AA3B, %f228;
	fma.rn.f32 	%f230, %f223, 0f32A57060, %f229;
	mov.b32 	%r40, %f226;
	shl.b32 	%r41, %r40, 23;
	mov.b32 	%f231, %r41;
	ex2.approx.ftz.f32 	%f232, %f230;
	mul.f32 	%f233, %f232, %f231;
	add.f32 	%f234, %f222, %f233;
	sub.f32 	%f235, %f53, %f88;
	fma.rn.f32 	%f236, %f235, 0f3BBB989D, 0f3F000000;
	cvt.sat.f32.f32 	%f237, %f236;
	fma.rm.f32 	%f238, %f237, %f93, %f92;
	add.f32 	%f239, %f238, 0fCB40007F;
	neg.f32 	%f240, %f239;
	fma.rn.f32 	%f241, %f235, 0f3FB8AA3B, %f240;
	fma.rn.f32 	%f242, %f235, 0f32A57060, %f241;
	mov.b32 	%r42, %f238;
	shl.b32 	%r43, %r42, 23;
	mov.b32 	%f243, %r43;
	ex2.approx.ftz.f32 	%f244, %f242;
	mul.f32 	%f245, %f244, %f243;
	add.f32 	%f246, %f234, %f245;
	sub.f32 	%f247, %f57, %f88;
	fma.rn.f32 	%f248, %f247, 0f3BBB989D, 0f3F000000;
	cvt.sat.f32.f32 	%f249, %f248;
	fma.rm.f32 	%f250, %f249, %f93, %f92;
	add.f32 	%f251, %f250, 0fCB40007F;
	neg.f32 	%f252, %f251;
	fma.rn.f32 	%f253, %f247, 0f3FB8AA3B, %f252;
	fma.rn.f32 	%f254, %f247, 0f32A57060, %f253;
	mov.b32 	%r44, %f250;
	shl.b32 	%r45, %r44, 23;
	mov.b32 	%f255, %r45;
	ex2.approx.ftz.f32 	%f256, %f254;
	mul.f32 	%f257, %f256, %f255;
	add.f32 	%f258, %f246, %f257;
	sub.f32 	%f259, %f61, %f88;
	fma.rn.f32 	%f260, %f259, 0f3BBB989D, 0f3F000000;
	cvt.sat.f32.f32 	%f261, %f260;
	fma.rm.f32 	%f262, %f261, %f93, %f92;
	add.f32 	%f263, %f262, 0fCB40007F;
	neg.f32 	%f264, %f263;
	fma.rn.f32 	%f265, %f259, 0f3FB8AA3B, %f264;
	fma.rn.f32 	%f266, %f259, 0f32A57060, %f265;
	mov.b32 	%r46, %f262;
	shl.b32 	%r47, %r46, 23;
	mov.b32 	%f267, %r47;
	ex2.approx.ftz.f32 	%f268, %f266;
	mul.f32 	%f269, %f268, %f267;
	add.f32 	%f270, %f258, %f269;
	sub.f32 	%f271, %f65, %f88;
	fma.rn.f32 	%f272, %f271, 0f3BBB989D, 0f3F000000;
	cvt.sat.f32.f32 	%f273, %f272;
	fma.rm.f32 	%f274, %f273, %f93, %f92;
	add.f32 	%f275, %f274, 0fCB40007F;
	neg.f32 	%f276, %f275;
	fma.rn.f32 	%f277, %f271, 0f3FB8AA3B, %f276;
	fma.rn.f32 	%f278, %f271, 0f32A57060, %f277;
	mov.b32 	%r48, %f274;
	shl.b32 	%r49, %r48, 23;
	mov.b32 	%f279, %r49;
	ex2.approx.ftz.f32 	%f280, %f278;
	mul.f32 	%f281, %f280, %f279;
	add.f32 	%f282, %f270, %f281;
	sub.f32 	%f283, %f69, %f88;
	fma.rn.f32 	%f284, %f283, 0f3BBB989D, 0f3F000000;
	cvt.sat.f32.f32 	%f285, %f284;
	fma.rm.f32 	%f286, %f285, %f93, %f92;
	add.f32 	%f287, %f286, 0fCB40007F;
	neg.f32 	%f288, %f287;
	fma.rn.f32 	%f289, %f283, 0f3FB8AA3B, %f288;
	fma.rn.f32 	%f290, %f283, 0f32A57060, %f289;
	mov.b32 	%r50, %f286;
	shl.b32 	%r51, %r50, 23;
	mov.b32 	%f291, %r51;
	ex2.approx.ftz.f32 	%f292, %f290;
	mul.f32 	%f293, %f292, %f291;
	add.f32 	%f294, %f282, %f293;
	sub.f32 	%f295, %f73, %f88;
	fma.rn.f32 	%f296, %f295, 0f3BBB989D, 0f3F000000;
	cvt.sat.f32.f32 	%f297, %f296;
	fma.rm.f32 	%f298, %f297, %f93, %f92;
	add.f32 	%f299, %f298, 0fCB40007F;
	neg.f32 	%f300, %f299;
	fma.rn.f32 	%f301, %f295, 0f3FB8AA3B, %f300;
	fma.rn.f32 	%f302, %f295, 0f32A57060, %f301;
	mov.b32 	%r52, %f298;
	shl.b32 	%r53, %r52, 23;
	mov.b32 	%f303, %r53;
	ex2.approx.ftz.f32 	%f304, %f302;
	mul.f32 	%f305, %f304, %f303;
	add.f32 	%f306, %f294, %f305;
	sub.f32 	%f307, %f77, %f88;
	fma.rn.f32 	%f308, %f307, 0f3BBB989D, 0f3F000000;
	cvt.sat.f32.f32 	%f309, %f308;
	fma.rm.f32 	%f310, %f309, %f93, %f92;
	add.f32 	%f311, %f310, 0fCB40007F;
	neg.f32 	%f312, %f311;
	fma.rn.f32 	%f313, %f307, 0f3FB8AA3B, %f312;
	fma.rn.f32 	%f314, %f307, 0f32A57060, %f313;
	mov.b32 	%r54, %f310;
	shl.b32 	%r55, %r54, 23;
	mov.b32 	%f315, %r55;
	ex2.approx.ftz.f32 	%f316, %f314;
	mul.f32 	%f317, %f316, %f315;
	add.f32 	%f318, %f306, %f317;
	mov.b32 	%r56, %f318;
	shfl.sync.bfly.b32	%r57|%p27, %r56, 16, 31, -1;
	mov.b32 	%f319, %r57;
	add.f32 	%f320, %f318, %f319;
	mov.b32 	%r58, %f320;
	shfl.sync.bfly.b32	%r59|%p28, %r58, 8, 31, -1;
	mov.b32 	%f321, %r59;
	add.f32 	%f322, %f320, %f321;
	mov.b32 	%r60, %f322;
	shfl.sync.bfly.b32	%r61|%p29, %r60, 4, 31, -1;
	mov.b32 	%f323, %r61;
	add.f32 	%f324, %f322, %f323;
	mov.b32 	%r62, %f324;
	shfl.sync.bfly.b32	%r63|%p30, %r62, 2, 31, -1;
	mov.b32 	%f325, %r63;
	add.f32 	%f326, %f324, %f325;
	mov.b32 	%r64, %f326;
	shfl.sync.bfly.b32	%r65|%p31, %r64, 1, 31, -1;
	mov.b32 	%f327, %r65;
	add.f32 	%f328, %f326, %f327;
	div.rn.f32 	%f329, %f101, %f328;
	div.rn.f32 	%f330, %f113, %f328;
	div.rn.f32 	%f331, %f125, %f328;
	div.rn.f32 	%f332, %f137, %f328;
	div.rn.f32 	%f333, %f149, %f328;
	div.rn.f32 	%f334, %f161, %f328;
	div.rn.f32 	%f335, %f173, %f328;
	div.rn.f32 	%f336, %f185, %f328;
	div.rn.f32 	%f337, %f197, %f328;
	div.rn.f32 	%f338, %f209, %f328;
	div.rn.f32 	%f339, %f221, %f328;
	div.rn.f32 	%f340, %f233, %f328;
	div.rn.f32 	%f341, %f245, %f328;
	div.rn.f32 	%f342, %f257, %f328;
	div.rn.f32 	%f343, %f269, %f328;
	div.rn.f32 	%f344, %f281, %f328;
	div.rn.f32 	%f345, %f293, %f328;
	div.rn.f32 	%f346, %f305, %f328;
	div.rn.f32 	%f347, %f317, %f328;
	mad.lo.s64 	%rd29, %rd32, %rd16, %rd5;
	shl.b64 	%rd30, %rd29, 2;
	add.s64 	%rd31, %rd6, %rd30;
	st.global.f32 	[%rd31], %f329;
	st.global.f32 	[%rd31+128], %f330;
	st.global.f32 	[%rd31+256], %f331;
	st.global.f32 	[%rd31+384], %f332;
	st.global.f32 	[%rd31+512], %f333;
	st.global.f32 	[%rd31+640], %f334;
	st.global.f32 	[%rd31+768], %f335;
	st.global.f32 	[%rd31+896], %f336;
	st.global.f32 	[%rd31+1024], %f337;
	st.global.f32 	[%rd31+1152], %f338;
	st.global.f32 	[%rd31+1280], %f339;
	st.global.f32 	[%rd31+1408], %f340;
	st.global.f32 	[%rd31+1536], %f341;
	st.global.f32 	[%rd31+1664], %f342;
	st.global.f32 	[%rd31+1792], %f343;
	st.global.f32 	[%rd31+1920], %f344;
	st.global.f32 	[%rd31+2048], %f345;
	st.global.f32 	[%rd31+2176], %f346;
	st.global.f32 	[%rd31+2304], %f347;
	add.s64 	%rd32, %rd32, %rd9;
	setp.lt.s64 	%p32, %rd32, %rd17;
	@%p32 bra 	$L__BB112_4;
$L__BB112_5:
	ret;

}
	// .globl	_Z15SoftmaxWarpImplI24ElementwiseScaleMaskLoadIffbE11DirectStoreIffEfLi1ELi19ELi32ELi1ELb1EL9Algorithm0EEvT_T0_ll
.visible .entry _Z15SoftmaxWarpImplI24ElementwiseScaleMaskLoadIffbE11DirectStoreIffEfLi1ELi19ELi32ELi1ELb1EL9Algorithm0EEvT_T0_ll(
	.param .align 8 .b8 _Z15SoftmaxWarpImplI24ElementwiseScaleMaskLoadIffbE11DirectStoreIffEfLi1ELi19ELi32ELi1ELb1EL9Algorithm0EEvT_T0_ll_param_0[32],
	.param .align 8 .b8 _Z15SoftmaxWarpImplI24ElementwiseScaleMaskLoadIffbE11DirectStoreIffEfLi1ELi19ELi32ELi1ELb1EL9Algorithm0EEvT_T0_ll_param_1[16],
	.param .u64 _Z15SoftmaxWarpImplI24ElementwiseScaleMaskLoadIffbE11DirectStoreIffEfLi1ELi19ELi32ELi1ELb1EL9Algorithm0EEvT_T0_ll_param_2,
	.param .u64 _Z15SoftmaxWarpImplI24ElementwiseScaleMaskLoadIffbE11DirectStoreIffEfLi1ELi19ELi32ELi1ELb1EL9Algorithm0EEvT_T0_ll_param_3
)
{
	.reg .pred 	%p<71>;
	.reg .b16 	%rs<20>;
	.reg .b32 	%r<84>;
	.reg .b32 	%f<445>;
	.reg .b64 	%rd<54>;

	ld.param.u64 	%rd36, [_Z15SoftmaxWarpImplI24ElementwiseScaleMaskLoadIffbE11DirectStoreIffEfLi1ELi19ELi32ELi1ELb1EL9Algorithm0EEvT_T0_ll_param_1+8];
	ld.param.u64 	%rd35, [_Z15SoftmaxWarpImplI24ElementwiseScaleMaskLoadIffbE11DirectStoreIffEfLi1ELi19ELi32ELi1ELb1EL9Algorithm0EEvT_T0_ll_param_1];
	ld.param.v2.f32 	{%f98, %f99}, [_Z15SoftmaxWarpImplI24ElementwiseScaleMaskLoadIffbE11DirectStoreIffEfLi1ELi19ELi32ELi1ELb1EL9Algorithm0EEvT_T0_ll_param_0+24];
	ld.param.u64 	%rd34, [_Z15SoftmaxWarpImplI24ElementwiseScaleMaskLoadIffbE11DirectStoreIffEfLi1ELi19ELi32ELi1ELb1EL9Algorithm0EEvT_T0_ll_param_0+16];
	ld.param.u64 	%rd33, [_Z15SoftmaxWarpImplI24ElementwiseScaleMaskLoadIffbE11DirectStoreIffEfLi1ELi19ELi32ELi1ELb1EL9Algorithm0EEvT_T0_ll_param_0+8];
	ld.param.u64 	%rd32, [_Z15SoftmaxWarpImplI24ElementwiseScaleMaskLoadIffbE11DirectStoreIffEfLi1ELi19ELi32ELi1ELb1EL9Algorithm0EEvT_T0_ll_param_0];
	ld.param.u64 	%rd37, [_Z15SoftmaxWarpImplI24ElementwiseScaleMaskLoadIffbE11DirectStoreIffEfLi1ELi19ELi32ELi1ELb1EL9Algorithm0EEvT_T0_ll_param_2];
	ld.param.u64 	%rd38, [_Z15SoftmaxWarpImplI24ElementwiseScaleMaskLoadIffbE11DirectStoreIffEfLi1ELi19ELi32ELi1ELb1EL9Algorithm0EEvT_T0_ll_param_3];
	cvta.to.global.u64 	%rd1, %rd32;
	cvta.to.global.u64 	%rd2, %rd33;
	setp.lt.s64 	%p1, %rd38, 609;
	@%p1 bra 	$L__BB113_2;
	mov.u64 	%rd39, $str;
	cvta.global.u64 	%rd40, %rd39;
	mov.u64 	%rd41, $str$1;
	cvta.global.u64 	%rd42, %rd41;
	mov.u64 	%rd43, __unnamed_114;
	cvta.global.u64 	%rd44, %rd43;
	{ // callseq 113, 0
	.param .b64 param0;
	st.param.b64 	[param0], %rd40;
	.param .b64 param1;
	st.param.b64 	[param1], %rd42;
	.param .b32 param2;
	st.param.b32 	[param2], 254;
	.param .b64 param3;
	st.param.b64 	[param3], %rd44;
	.param .b64 param4;
	st.param.b64 	[param4], 1;
	call.uni 
	__assertfail, 
	(
	param0, 
	param1, 
	param2, 
	param3, 
	param4
	);
	} // callseq 113
$L__BB113_2:
	mov.u32 	%r2, %ctaid.x;
	mov.u32 	%r3, %ntid.y;
	mov.u32 	%r4, %tid.y;
	mad.lo.s32 	%r5, %r2, %r3, %r4;
	mov.u32 	%r6, %nctaid.x;
	mul.lo.s32 	%r1, %r6, %r3;
	cvt.s64.s32 	%rd53, %r5;
	setp.le.s64 	%p2, %rd37, %rd53;
	@%p2 bra 	$L__BB113_81;
	mov.u32 	%r7, %tid.x;
	cvt.u64.u32 	%rd5, %r7;
	add.s32 	%r8, %r7, 32;
	cvt.u64.u32 	%rd6, %r8;
	add.s32 	%r9, %r7, 64;
	cvt.u64.u32 	%rd7, %r9;
	add.s32 	%r10, %r7, 96;
	cvt.u64.u32 	%rd8, %r10;
	add.s32 	%r11, %r7, 128;
	cvt.u64.u32 	%rd9, %r11;
	add.s32 	%r12, %r7, 160;
	cvt.u64.u32 	%rd10, %r12;
	add.s32 	%r13, %r7, 192;
	cvt.u64.u32 	%rd11, %r13;
	add.s32 	%r14, %r7, 224;
	cvt.u64.u32 	%rd12, %r14;
	add.s32 	%r15, %r7, 256;
	cvt.u64.u32 	%rd13, %r15;
	add.s32 	%r16, %r7, 288;
	cvt.u64.u32 	%rd14, %r16;
	add.s32 	%r17, %r7, 320;
	cvt.u64.u32 	%rd15, %r17;
	add.s32 	%r18, %r7, 352;
	cvt.u64.u32 	%rd16, %r18;
	add.s32 	%r19, %r7, 384;
	cvt.u64.u32 	%rd17, %r19;
	add.s32 	%r20, %r7, 416;
	cvt.u64.u32 	%rd18, %r20;
	add.s32 	%r21, %r7, 448;
	cvt.u64.u32 	%rd19, %r21;
	add.s32 	%r22, %r7, 480;
	cvt.u64.u32 	%rd20, %r22;
	add.s32 	%r23, %r7, 512;
	cvt.u64.u32 	%rd21, %r23;
	add.s32 	%r24, %r7, 544;
	cvt.u64.u32 	%rd22, %r24;
	add.s32 	%r25, %r7, 576;
	cvt.u64.u32 	%rd23, %r25;
	cvta.to.global.u64 	%rd24, %rd35;
	cvt.s64.s32 	%rd25, %r1;
$L__BB113_4:
	setp.le.s64 	%p3, %rd38, %rd5;
	mul.lo.s64 	%rd27, %rd53, %rd34;
	mov.f32 	%f407, 0fFF800000;
	mov.f32 	%f410, %f407;
	@%p3 bra 	$L__BB113_6;
	add.s64 	%rd45, %rd27, %rd5;
	shl.b64 	%rd46, %rd45, 2;
	add.s64 	%rd47, %rd1, %rd46;
	ld.global.f32 	%f101, [%rd47];
	add.s64 	%rd48, %rd2, %rd45;
	ld.global.u8 	%rs1, [%rd48];
	setp.eq.s16 	%p4, %rs1, 0;
	mul.f32 	%f102, %f99, %f101;
	selp.f32 	%f407, %f98, %f102, %p4;
	max.f32 	%f410, %f407, 0fFF800000;
$L__BB113_6:
	setp.le.s64 	%p5, %rd38, %rd6;
	add.s64 	%rd49, %rd27, %rd5;
	add.s64 	%rd28, %rd2, %rd49;
	shl.b64 	%rd50, %rd49, 2;
	add.s64 	%rd29, %rd1, %rd50;
	mov.f32 	%f409, 0fFF800000;
	@%p5 bra 	$L__BB113_8;
	ld.global.f32 	%f104, [%rd29+128];
	ld.global.u8 	%rs2, [%rd28+32];
	setp.eq.s16 	%p6, %rs2, 0;
	mul.f32 	%f105, %f99, %f104;
	selp.f32 	%f409, %f98, %f105, %p6;
	max.f32 	%f410, %f410, %f409;
$L__BB113_8:
	setp.le.s64 	%p7, %rd38, %rd7;
	mov.f32 	%f411, 0fFF800000;
	@%p7 bra 	$L__BB113_10;
	ld.global.f32 	%f107, [%rd29+256];
	ld.global.u8 	%rs3, [%rd28+64];
	setp.eq.s16 	%p8, %rs3, 0;
	mul.f32 	%f108, %f99, %f107;
	selp.f32 	%f411, %f98, %f108, %p8;
	max.f32 	%f410, %f410, %f411;
$L__BB113_10:
	setp.le.s64 	%p9, %rd38, %rd8;
	mov.f32 	%f413, 0fFF800000;
	@%p9 bra 	$L__BB113_12;
	ld.global.f32 	%f110, [%rd29+384];
	ld.global.u8 	%rs4, [%rd28+96];
	setp.eq.s16 	%p10, %rs4, 0;
	mul.f32 	%f111, %f99, %f110;
	selp.f32 	%f413, %f98, %f111, %p10;
	max.f32 	%f410, %f410, %f413;
$L__BB113_12:
	setp.le.s64 	%p11, %rd38, %rd9;
	mov.f32 	%f415, 0fFF800000;
	@%p11 bra 	$L__BB113_14;
	ld.global.f32 	%f113, [%rd29+512];
	ld.global.u8 	%rs5, [%rd28+128];
	setp.eq.s16 	%p12, %rs5, 0;
	mul.f32 	%f114, %f99, %f113;
	selp.f32 	%f415, %f98, %f114, %p12;
	max.f32 	%f410, %f410, %f415;
$L__BB113_14:
	setp.le.s64 	%p13, %rd38, %rd10;
	mov.f32 	%f417, 0fFF800000;
	@%p13 bra 	$L__BB113_16;
	ld.global.f32 	%f116, [%rd29+640];
	ld.global.u8 	%rs6, [%rd28+160];
	setp.eq.s16 	%p14, %rs6, 0;
	mul.f32 	%f117, %f99, %f116;
	selp.f32 	%f417, %f98, %f117, %p14;
	max.f32 	%f410, %f410, %f417;
$L__BB113_16:
	setp.le.s64 	%p15, %rd38, %rd11;
	mov.f32 	%f419, 0fFF800000;
	@%p15 bra 	$L__BB113_18;
	ld.global.f32 	%f119, [%rd29+768];
	ld.global.u8 	%rs7, [%rd28+192];
	setp.eq.s16 	%p16, %rs7, 0;
	mul.f32 	%f120, %f99, %f119;
	selp.f32 	%f419, %f98, %f120, %p16;
	max.f32 	%f410, %f410, %f419;
$L__BB113_18:
	setp.le.s64 	%p17, %rd38, %rd12;
	mov.f32 	%f421, 0fFF800000;
	@%p17 bra 	$L__BB113_20;
	ld.global.f32 	%f122, [%rd29+896];
	ld.global.u8 	%rs8, [%rd28+224];
	setp.eq.s16 	%p18, %rs8, 0;
	mul.f32 	%f123, %f99, %f122;
	selp.f32 	%f421, %f98, %f123, %p18;
	max.f32 	%f410, %f410, %f421;
$L__BB113_20:
	setp.le.s64 	%p19, %rd38, %rd13;
	mov.f32 	%f423, 0fFF800000;
	@%p19 bra 	$L__BB113_22;
	ld.global.f32 	%f125, [%rd29+1024];
	ld.global.u8 	%rs9, [%rd28+256];
	setp.eq.s16 	%p20, %rs9, 0;
	mul.f32 	%f126, %f99, %f125;
	selp.f32 	%f423, %f98, %f126, %p20;
	max.f32 	%f410, %f410, %f423;
$L__BB113_22:
	setp.le.s64 	%p21, %rd38, %rd14;
	mov.f32 	%f425, 0fFF800000;
	@%p21 bra 	$L__BB113_24;
	ld.global.f32 	%f128, [%rd29+1152];
	ld.global.u8 	%rs10, [%rd28+288];
	setp.eq.s16 	%p22, %rs10, 0;
	mul.f32 	%f129, %f99, %f128;
	selp.f32 	%f425, %f98, %f129, %p22;
	max.f32 	%f410, %f410, %f425;
$L__BB113_24:
	setp.le.s64 	%p23, %rd38, %rd15;
	mov.f32 	%f427, 0fFF800000;
	@%p23 bra 	$L__BB113_26;
	ld.global.f32 	%f131, [%rd29+1280];
	ld.global.u8 	%rs11, [%rd28+320];
	setp.eq.s16 	%p24, %rs11, 0;
	mul.f32 	%f132, %f99, %f131;
	selp.f32 	%f427, %f98, %f132, %p24;
	max.f32 	%f410, %f410, %f427;
$L__BB113_26:
	setp.le.s64 	%p25, %rd38, %rd16;
	mov.f32 	%f429, 0fFF800000;
	@%p25 bra 	$L__BB113_28;
	ld.global.f32 	%f134, [%rd29+1408];
	ld.global.u8 	%rs12, [%rd28+352];
	setp.eq.s16 	%p26, %rs12, 0;
	mul.f32 	%f135, %f99, %f134;
	selp.f32 	%f429, %f98, %f135, %p26;
	max.f32 	%f410, %f410, %f429;
$L__BB113_28:
	setp.le.s64 	%p27, %rd38, %rd17;
	mov.f32 	%f431, 0fFF800000;
	@%p27 bra 	$L__BB113_30;
	ld.global.f32 	%f137, [%rd29+1536];
	ld.global.u8 	%rs13, [%rd28+384];
	setp.eq.s16 	%p28, %rs13, 0;
	mul.f32 	%f138, %f99, %f137;
	selp.f32 	%f431, %f98, %f138, %p28;
	max.f32 	%f410, %f410, %f431;
$L__BB113_30:
	setp.le.s64 	%p29, %rd38, %rd18;
	mov.f32 	%f433, 0fFF800000;
	@%p29 bra 	$L__BB113_32;
	ld.global.f32 	%f140, [%rd29+1664];
	ld.global.u8 	%rs14, [%rd28+416];
	setp.eq.s16 	%p30, %rs14, 0;
	mul.f32 	%f141, %f99, %f140;
	selp.f32 	%f433, %f98, %f141, %p30;
	max.f32 	%f410, %f410, %f433;
$L__BB113_32:
	setp.le.s64 	%p31, %rd38, %rd19;
	mov.f32 	%f435, 0fFF800000;
	@%p31 bra 	$L__BB113_34;
	ld.global.f32 	%f143, [%rd29+1792];
	ld.global.u8 	%rs15, [%rd28+448];
	setp.eq.s16 	%p32, %rs15, 0;
	mul.f32 	%f144, %f99, %f143;
	selp.f32 	%f435, %f98, %f144, %p32;
	max.f32 	%f410, %f410, %f435;
$L__BB113_34:
	setp.le.s64 	%p33, %rd38, %rd20;
	mov.f32 	%f437, 0fFF800000;
	@%p33 bra 	$L__BB113_36;
	ld.global.f32 	%f146, [%rd29+1920];
	ld.global.u8 	%rs16, [%rd28+480];
	setp.eq.s16 	%p34, %rs16, 0;
	mul.f32 	%f147, %f99, %f146;
	selp.f32 	%f437, %f98, %f147, %p34;
	max.f32 	%f410, %f410, %f437;
$L__BB113_36:
	setp.le.s64 	%p35, %rd38, %rd21;
	mov.f32 	%f439, 0fFF800000;
	@%p35 bra 	$L__BB113_38;
	ld.global.f32 	%f149, [%rd29+2048];
	ld.global.u8 	%rs17, [%rd28+512];
	setp.eq.s16 	%p36, %rs17, 0;
	mul.f32 	%f150, %f99, %f149;
	selp.f32 	%f439, %f98, %f150, %p36;
	max.f32 	%f410, %f410, %f439;
$L__BB113_38:
	setp.le.s64 	%p37, %rd38, %rd22;
	mov.f32 	%f441, 0fFF800000;
	@%p37 bra 	$L__BB113_40;
	ld.global.f32 	%f152, [%rd29+2176];
	ld.global.u8 	%rs18, [%rd28+544];
	setp.eq.s16 	%p38, %rs18, 0;
	mul.f32 	%f153, %f99, %f152;
	selp.f32 	%f441, %f98, %f153, %p38;
	max.f32 	%f410, %f410, %f441;
$L__BB113_40:
	setp.le.s64 	%p39, %rd38, %rd23;
	mov.f32 	%f443, 0fFF800000;
	@%p39 bra 	$L__BB113_42;
	ld.global.f32 	%f155, [%rd29+2304];
	ld.global.u8 	%rs19, [%rd28+576];
	setp.eq.s16 	%p40, %rs19, 0;
	mul.f32 	%f156, %f99, %f155;
	selp.f32 	%f443, %f98, %f156, %p40;
	max.f32 	%f410, %f410, %f443;
$L__BB113_42:
	setp.le.s64 	%p41, %rd38, %rd5;
	mov.b32 	%r26, %f410;
	shfl.sync.bfly.b32	%r27|%p42, %r26, 16, 31, -1;
	mov.b32 	%f157, %r27;
	max.f32 	%f158, %f410, %f157;
	mov.b32 	%r28, %f158;
	shfl.sync.bfly.b32	%r29|%p43, %r28, 8, 31, -1;
	mov.b32 	%f159, %r29;
	max.f32 	%f160, %f158, %f159;
	mov.b32 	%r30, %f160;
	shfl.sync.bfly.b32	%r31|%p44, %r30, 4, 31, -1;
	mov.b32 	%f161, %r31;
	max.f32 	%f162, %f160, %f161;
	mov.b32 	%r32, %f162;
	shfl.sync.bfly.b32	%r33|%p45, %r32, 2, 31, -1;
	mov.b32 	%f163, %r33;
	max.f32 	%f164, %f162, %f163;
	mov.b32 	%r34, %f164;
	shfl.sync.bfly.b32	%r35|%p46, %r34, 1, 31, -1;
	mov.b32 	%f165, %r35;
	max.f32 	%f166, %f164, %f165;
	sub.f32 	%f167, %f407, %f166;
	fma.rn.f32 	%f168, %f167, 0f3BBB989D, 0f3F000000;
	cvt.sat.f32.f32 	%f169, %f168;
	mov.f32 	%f170, 0f4B400001;
	mov.f32 	%f171, 0f437C0000;
	fma.rm.f32 	%f172, %f169, %f171, %f170;
	add.f32 	%f173, %f172, 0fCB40007F;
	neg.f32 	%f174, %f173;
	fma.rn.f32 	%f175, %f167, 0f3FB8AA3B, %f174;
	fma.rn.f32 	%f176, %f167, 0f32A57060, %f175;
	mov.b32 	%r36, %f172;
	shl.b32 	%r37, %r36, 23;
	mov.b32 	%f177, %r37;
	ex2.approx.ftz.f32 	%f178, %f176;
	mul.f32 	%f179, %f178, %f177;
	add.f32 	%f180, %f179, 0f00000000;
	sub.f32 	%f181, %f409, %f166;
	fma.rn.f32 	%f182, %f181, 0f3BBB989D, 0f3F000000;
	cvt.sat.f32.f32 	%f183, %f182;
	fma.rm.f32 	%f184, %f183, %f171, %f170;
	add.f32 	%f185, %f184, 0fCB40007F;
	neg.f32 	%f186, %f185;
	fma.rn.f32 	%f187, %f181, 0f3FB8AA3B, %f186;
	fma.rn.f32 	%f188, %f181, 0f32A57060, %f187;
	mov.b32 	%r38, %f184;
	shl.b32 	%r39, %r38, 23;
	mov.b32 	%f189, %r39;
	ex2.approx.ftz.f32 	%f190, %f188;
	mul.f32 	%f191, %f190, %f189;
	add.f32 	%f192, %f180, %f191;
	sub.f32 	%f193, %f411, %f166;
	fma.rn.f32 	%f194, %f193, 0f3BBB989D, 0f3F000000;
	cvt.sat.f32.f32 	%f195, %f194;
	fma.rm.f32 	%f196, %f195, %f171, %f170;
	add.f32 	%f197, %f196, 0fCB40007F;
	neg.f32 	%f198, %f197;
	fma.rn.f32 	%f199, %f193, 0f3FB8AA3B, %f198;
	fma.rn.f32 	%f200, %f193, 0f32A57060, %f199;
	mov.b32 	%r40, %f196;
	shl.b32 	%r41, %r40, 23;
	mov.b32 	%f201, %r41;
	ex2.approx.ftz.f32 	%f202, %f200;
	mul.f32 	%f203, %f202, %f201;
	add.f32 	%f204, %f192, %f203;
	sub.f32 	%f205, %f413, %f166;
	fma.rn.f32 	%f206, %f205, 0f3BBB989D, 0f3F000000;
	cvt.sat.f32.f32 	%f207, %f206;
	fma.rm.f32 	%f208, %f207, %f171, %f170;
	add.f32 	%f209, %f208, 0fCB40007F;
	neg.f32 	%f210, %f209;
	fma.rn.f32 	%f211, %f205, 0f3FB8AA3B, %f210;
	fma.rn.f32 	%f212, %f205, 0f32A57060, %f211;
	mov.b32 	%r42, %f208;
	shl.b32 	%r43, %r42, 23;
	mov.b32 	%f213, %r43;
	ex2.approx.ftz.f32 	%f214, %f212;
	mul.f32 	%f215, %f214, %f213;
	add.f32 	%f216, %f204, %f215;
	sub.f32 	%f217, %f415, %f166;
	fma.rn.f32 	%f218, %f217, 0f3BBB989D, 0f3F000000;
	cvt.sat.f32.f32 	%f219, %f218;
	fma.rm.f32 	%f220, %f219, %f171, %f170;
	add.f32 	%f221, %f220, 0fCB40007F;
	neg.f32 	%f222, %f221;
	fma.rn.f32 	%f223, %f217, 0f3FB8AA3B, %f222;
	fma.rn.f32 	%f224, %f217, 0f32A57060, %f223;
	mov.b32 	%r44, %f220;
	shl.b32 	%r45, %r44, 23;
	mov.b32 	%f225, %r45;
	ex2.approx.ftz.f32 	%f226, %f224;
	mul.f32 	%f227, %f226, %f225;
	add.f32 	%f228, %f216, %f227;
	sub.f32 	%f229, %f417, %f166;
	fma.rn.f32 	%f230, %f229, 0f3BBB989D, 0f3F000000;
	cvt.sat.f32.f32 	%f231, %f230;
	fma.rm.f32 	%f232, %f231, %f171, %f170;
	add.f32 	%f233, %f232, 0fCB40007F;
	neg.f32 	%f234, %f233;
	fma.rn.f32 	%f235, %f229, 0f3FB8AA3B, %f234;
	fma.rn.f32 	%f236, %f229, 0f32A57060, %f235;
	mov.b32 	%r46, %f232;
	shl.b32 	%r47, %r46, 23;
	mov.b32 	%f237, %r47;
	ex2.approx.ftz.f32 	%f238, %f236;
	mul.f32 	%f239, %f238, %f237;
	add.f32 	%f240, %f228, %f239;
	sub.f32 	%f241, %f419, %f166;
	fma.rn.f32 	%f242, %f241, 0f3BBB989D, 0f3F000000;
	cvt.sat.f32.f32 	%f243, %f242;
	fma.rm.f32 	%f244, %f243, %f171, %f170;
	add.f32 	%f245, %f244, 0fCB40007F;
	neg.f32 	%f246, %f245;
	fma.rn.f32 	%f247, %f241, 0f3FB8AA3B, %f246;
	fma.rn.f32 	%f248, %f241, 0f32A57060, %f247;
	mov.b32 	%r48, %f244;
	shl.b32 	%r49, %r48, 23;
	mov.b32 	%f249, %r49;
	ex2.approx.ftz.f32 	%f250, %f248;
	mul.f32 	%f251, %f250, %f249;
	add.f32 	%f252, %f240, %f251;
	sub.f32 	%f253, %f421, %f166;
	fma.rn.f32 	%f254, %f253, 0f3BBB989D, 0f3F000000;
	cvt.sat.f32.f32 	%f255, %f254;
	fma.rm.f32 	%f256, %f255, %f171, %f170;
	add.f32 	%f257, %f256, 0fCB40007F;
	neg.f32 	%f258, %f257;
	fma.rn.f32 	%f259, %f253, 0f3FB8AA3B, %f258;
	fma.rn.f32 	%f260, %f253, 0f32A57060, %f259;
	mov.b32 	%r50, %f256;
	shl.b32 	%r51, %r50, 23;
	mov.b32 	%f261, %r51;
	ex2.approx.ftz.f32 	%f262, %f260;
	mul.f32 	%f263, %f262, %f261;
	add.f32 	%f264, %f252, %f263;
	sub.f32 	%f265, %f423, %f166;
	fma.rn.f32 	%f266, %f265, 0f3BBB989D, 0f3F000000;
	cvt.sat.f32.f32 	%f267, %f266;
	fma.rm.f32 	%f268, %f267, %f171, %f170;
	add.f32 	%f269, %f268, 0fCB40007F;
	neg.f32 	%f270, %f269;
	fma.rn.f32 	%f271, %f265, 0f3FB8AA3B, %f270;
	fma.rn.f32 	%f272, %f265, 0f32A57060, %f271;
	mov.b32 	%r52, %f268;
	shl.b32 	%r53, %r52, 23;
	mov.b32 	%f273, %r53;
	ex2.approx.ftz.f32 	%f274, %f272;
	mul.f32 	%f275, %f274, %f273;
	add.f32 	%f276, %f264, %f275;
	sub.f32 	%f277, %f425, %f166;
	fma.rn.f32 	%f278, %f277, 0f3BBB989D, 0f3F000000;
	cvt.sat.f32.f32 	%f279, %f278;
	fma.rm.f32 	%f280, %f279, %f171, %f170;
	add.f32 	%f281, %f280, 0fCB40007F;
	neg.f32 	%f282, %f281;
	fma.rn.f32 	%f283, %f277, 0f3FB8AA3B, %f282;
	fma.rn.f32 	%f284, %f277, 0f32A57060, %f283;
	mov.b32 	%r54, %f280;
	shl.b32 	%r55, %r54, 23;
	mov.b32 	%f285, %r55;
	ex2.approx.ftz.f32 	%f286, %f284;
	mul.f32 	%f287, %f286, %f285;
	add.f32 	%f288, %f276, %f287;
	sub.f32 	%f289, %f427, %f166;
	fma.rn.f32 	%f290, %f289, 0f3BBB989D, 0f3F000000;
	cvt.sat.f32.f32 	%f291, %f290;
	fma.rm.f32 	%f292, %f291, %f171, %f170;
	add.f32 	%f293, %f292, 0fCB40007F;
	neg.f32 	%f294, %f293;
	fma.rn.f32 	%f295, %f289, 0f3FB8AA3B, %f294;
	fma.rn.f32 	%f296, %f289, 0f32A57060, %f295;
	mov.b32 	%r56, %f292;
	shl.b32 	%r57, %r56, 23;
	mov.b32 	%f297, %r57;
	ex2.approx.ftz.f32 	%f298, %f296;
	mul.f32 	%f299, %f298, %f297;
	add.f32 	%f300, %f288, %f299;
	sub.f32 	%f301, %f429, %f166;
	fma.rn.f32 	%f302, %f301, 0f3BBB989D, 0f3F000000;
	cvt.sat.f32.f32 	%f303, %f302;
	fma.rm.f32 	%f304, %f303, %f171, %f170;
	add.f32 	%f305, %f304, 0fCB40007F;
	neg.f32 	%f306, %f305;
	fma.rn.f32 	%f307, %f301, 0f3FB8AA3B, %f306;
	fma.rn.f32 	%f308, %f301, 0f32A57060, %f307;
	mov.b32 	%r58, %f304;
	shl.b32 	%r59, %r58, 23;
	mov.b32 	%f309, %r59;
	ex2.approx.ftz.f32 	%f310, %f308;
	mul.f32 	%f311, %f310, %f309;
	add.f32 	%f312, %f300, %f311;
	sub.f32 	%f313, %f431, %f166;
	fma.rn.f32 	%f314, %f313, 0f3BBB989D, 0f3F000000;
	cvt.sat.f32.f32 	%f315, %f314;
	fma.rm.f32 	%f316, %f315, %f171, %f170;
	add.f32 	%f317, %f316, 0fCB40007F;
	neg.f32 	%f318, %f317;
	fma.rn.f32 	%f319, %f313, 0f3FB8AA3B, %f318;
	fma.rn.f32 	%f320, %f313, 0f32A57060, %f319;
	mov.b32 	%r60, %f316;
	shl.b32 	%r61, %r60, 23;
	mov.b32 	%f321, %r61;
	ex2.approx.ftz.f32 	%f322, %f320;
	mul.f32 	%f323, %f322, %f321;
	add.f32 	%f324, %f312, %f323;
	sub.f32 	%f325, %f433, %f166;
	fma.rn.f32 	%f326, %f325, 0f3BBB989D, 0f3F000000;
	cvt.sat.f32.f32 	%f327, %f326;
	fma.rm.f32 	%f328, %f327, %f171, %f170;
	add.f32 	%f329, %f328, 0fCB40007F;
	neg.f32 	%f330, %f329;
	fma.rn.f32 	%f331, %f325, 0f3FB8AA3B, %f330;
	fma.rn.f32 	%f332, %f325, 0f32A57060, %f331;
	mov.b32 	%r62, %f328;
	shl.b32 	%r63, %r62, 23;
	mov.b32 	%f333, %r63;
	ex2.approx.ftz.f32 	%f334, %f332;
	mul.f32 	%f335, %f334, %f333;
	add.f32 	%f336, %f324, %f335;
	sub.f32 	%f337, %f435, %f166;
	fma.rn.f32 	%f338, %f337, 0f3BBB989D, 0f3F000000;
	cvt.sat.f32.f32 	%f339, %f338;
	fma.rm.f32 	%f340, %f339, %f171, %f170;
	add.f32 	%f341, %f340, 0fCB40007F;
	neg.f32 	%f342, %f341;
	fma.rn.f32 	%f343, %f337, 0f3FB8AA3B, %f342;
	fma.rn.f32 	%f344, %f337, 0f32A57060, %f343;
	mov.b32 	%r64, %f340;
	shl.b32 	%r65, %r64, 23;
	mov.b32 	%f345, %r65;
	ex2.approx.ftz.f32 	%f346, %f344;
	mul.f32 	%f347, %f346, %f345;
	add.f32 	%f348, %f336, %f347;
	sub.f32 	%f349, %f437, %f166;
	fma.rn.f32 	%f350, %f349, 0f3BBB989D, 0f3F000000;
	cvt.sat.f32.f32 	%f351, %f350;
	fma.rm.f32 	%f352, %f351, %f171, %f170;
	add.f32 	%f353, %f352, 0fCB40007F;
	neg.f32 	%f354, %f353;
	fma.rn.f32 	%f355, %f349, 0f3FB8AA3B, %f354;
	fma.rn.f32 	%f356, %f349, 0f32A57060, %f355;
	mov.b32 	%r66, %f352;
	shl.b32 	%r67, %r66, 23;
	mov.b32 	%f357, %r67;
	ex2.approx.ftz.f32 	%f358, %f356;
	mul.f32 	%f359, %f358, %f357;
	add.f32 	%f360, %f348, %f359;
	sub.f32 	%f361, %f439, %f166;
	fma.rn.f32 	%f362, %f361, 0f3BBB989D, 0f3F000000;
	cvt.sat.f32.f32 	%f363, %f362;
	fma.rm.f32 	%f364, %f363, %f171, %f170;
	add.f32 	%f365, %f364, 0fCB40007F;
	neg.f32 	%f366, %f365;
	fma.rn.f32 	%f367, %f361, 0f3FB8AA3B, %f366;
	fma.rn.f32 	%f368, %f361, 0f32A57060, %f367;
	mov.b32 	%r68, %f364;
	shl.b32 	%r69, %r68, 23;
	mov.b32 	%f369, %r69;
	ex2.approx.ftz.f32 	%f370, %f368;
	mul.f32 	%f371, %f370, %f369;
	add.f32 	%f372, %f360, %f371;
	sub.f32 	%f373, %f441, %f166;
	fma.rn.f32 	%f374, %f373, 0f3BBB989D, 0f3F000000;
	cvt.sat.f32.f32 	%f375, %f374;
	fma.rm.f32 	%f376, %f375, %f171, %f170;
	add.f32 	%f377, %f376, 0fCB40007F;
	neg.f32 	%f378, %f377;
	fma.rn.f32 	%f379, %f373, 0f3FB8AA3B, %f378;
	fma.rn.f32 	%f380, %f373, 0f32A57060, %f379;
	mov.b32 	%r70, %f376;
	shl.b32 	%r71, %r70, 23;
	mov.b32 	%f381, %r71;
	ex2.approx.ftz.f32 	%f382, %f380;
	mul.f32 	%f383, %f382, %f381;
	add.f32 	%f384, %f372, %f383;
	sub.f32 	%f385, %f443, %f166;
	fma.rn.f32 	%f386, %f385, 0f3BBB989D, 0f3F000000;
	cvt.sat.f32.f32 	%f387, %f386;
	fma.rm.f32 	%f388, %f387, %f171, %f170;
	add.f32 	%f389, %f388, 0fCB40007F;
	neg.f32 	%f390, %f389;
	fma.rn.f32 	%f391, %f385, 0f3FB8AA3B, %f390;
	fma.rn.f32 	%f392, %f385, 0f32A57060, %f391;
	mov.b32 	%r72, %f388;
	shl.b32 	%r73, %r72, 23;
	mov.b32 	%f393, %r73;
	ex2.approx.ftz.f32 	%f394, %f392;
	mul.f32 	%f395, %f394, %f393;
	add.f32 	%f396, %f384, %f395;
	mov.b32 	%r74, %f396;
	shfl.sync.bfly.b32	%r75|%p47, %r74, 16, 31, -1;
	mov.b32 	%f397, %r75;
	add.f32 	%f398, %f396, %f397;
	mov.b32 	%r76, %f398;
	shfl.sync.bfly.b32	%r77|%p48, %r76, 8, 31, -1;
	mov.b32 	%f399, %r77;
	add.f32 	%f400, %f398, %f399;
	mov.b32 	%r78, %f400;
	shfl.sync.bfly.b32	%r79|%p49, %r78, 4, 31, -1;
	mov.b32 	%f401, %r79;
	add.f32 	%f402, %f400, %f401;
	mov.b32 	%r80, %f402;
	shfl.sync.bfly.b32	%r81|%p50, %r80, 2, 31, -1;
	mov.b32 	%f403, %r81;
	add.f32 	%f404, %f402, %f403;
	mov.b32 	%r82, %f404;
	shfl.sync.bfly.b32	%r83|%p51, %r82, 1, 31, -1;
	mov.b32 	%f405, %r83;
	add.f32 	%f406, %f404, %f405;
	div.rn.f32 	%f79, %f179, %f406;
	div.rn.f32 	%f80, %f191, %f406;
	div.rn.f32 	%f81, %f203, %f406;
	div.rn.f32 	%f82, %f215, %f406;
	div.rn.f32 	%f83, %f227, %f406;
	div.rn.f32 	%f84, %f239, %f406;
	div.rn.f32 	%f85, %f251, %f406;
	div.rn.f32 	%f86, %f263, %f406;
	div.rn.f32 	%f87, %f275, %f406;
	div.rn.f32 	%f88, %f287, %f406;
	div.rn.f32 	%f89, %f299, %f406;
	div.rn.f32 	%f90, %f311, %f406;
	div.rn.f32 	%f91, %f323, %f406;
	div.rn.f32 	%f92, %f335, %f406;
	div.rn.f32 	%f93, %f347, %f406;
	div.rn.f32 	%f94, %f359, %f406;
	div.rn.f32 	%f95, %f371, %f406;
	div.rn.f32 	%f96, %f383, %f406;
	div.rn.f32 	%f97, %f395, %f406;
	mad.lo.s64 	%rd51, %rd53, %rd36, %rd5;
	shl.b64 	%rd52, %rd51, 2;
	add.s64 	%rd30, %rd24, %rd52;
	@%p41 bra 	$L__BB113_44;
	st.global.f32 	[%rd30], %f79;
$L__BB113_44:
	setp.le.s64 	%p52, %rd38, %rd6;
	@%p52 bra 	$L__BB113_46;
	st.global.f32 	[%rd30+128], %f80;
$L__BB113_46:
	setp.le.s64 	%p53, %rd38, %rd7;
	@%p53 bra 	$L__BB113_48;
	st.global.f32 	[%rd30+256], %f81;
$L__BB113_48:
	setp.le.s64 	%p54, %rd38, %rd8;
	@%p54 bra 	$L__BB113_50;
	st.global.f32 	[%rd30+384], %f82;
$L__BB113_50:
	setp.le.s64 	%p55, %rd38, %rd9;
	@%p55 bra 	$L__BB113_52;
	st.global.f32 	[%rd30+512], %f83;
$L__BB113_52:
	setp.le.s64 	%p56, %rd38, %rd10;
	@%p56 bra 	$L__BB113_54;
	st.global.f32 	[%rd30+640], %f84;
$L__BB113_54:
	setp.le.s64 	%p57, %rd38, %rd11;
	@%p57 bra 	$L__BB113_56;
	st.global.f32 	[%rd30+768], %f85;
$L__BB113_56:
	setp.le.s64 	%p58, %rd38, %rd12;
	@%p58 bra 	$L__BB113_58;
	st.global.f32 	[%rd30+896], %f86;
$L__BB113_58:
	setp.le.s64 	%p59, %rd38, %rd13;
	@%p59 bra 	$L__BB113_60;
	st.global.f32 	[%rd30+1024], %f87;
$L__BB113_60:
	setp.le.s64 	%p60, %rd38, %rd14;
	@%p60 bra 	$L__BB113_62;
	st.global.f32 	[%rd30+1152], %f88;
$L__BB113_62:
	setp.le.s64 	%p61, %rd38, %rd15;
	@%p61 bra 	$L__BB113_64;
	st.global.f32 	[%rd30+1280], %f89;
$L__BB113_64:
	setp.le.s64 	%p62, %rd38, %rd16;
	@%p62 bra 	$L__BB113_66;
	st.global.f32 	[%rd30+1408], %f90;
$L__BB113_66:
	setp.le.s64 	%p63, %rd38, %rd17;
	@%p63 bra 	$L__BB113_68;
	st.global.f32 	[%rd30+1536], %f91;
$L__BB113_68:
	setp.le.s64 	%p64, %rd38, %rd18;
	@%p64 bra 	$L__BB113_70;
	st.global.f32 	[%rd30+1664], %f92;
$L__BB113_70:
	setp.le.s64 	%p65, %rd38, %rd19;
	@%p65 bra 	$L__BB113_72;
	st.global.f32 	[%rd30+1792], %f93;
$L__BB113_72:
	setp.le.s64 	%p66, %rd38, %rd20;
	@%p66 bra 	$L__BB113_74;
	st.global.f32 	[%rd30+1920], %f94;
$L__BB113_74:
	setp.le.s64 	%p67, %rd38, %rd21;
	@%p67 bra 	$L__BB113_76;
	st.global.f32 	[%rd30+2048], %f95;
$L__BB113_76:
	setp.le.s64 	%p68, %rd38, %rd22;
	@%p68 bra 	$L__BB113_78;
	st.global.f32 	[%rd30+2176], %f96;
$L__BB113_78:
	setp.le.s64 	%p69, %rd38, %rd23;
	@%p69 bra 	$L__BB113_80;
	st.global.f32 	[%rd30+2304], %f97;
$L__BB113_80:
	add.s64 	%rd53, %rd53, %rd25;
	setp.lt.s64 	%p70, %rd53, %rd37;
	@%p70 bra 	$L__BB113_4;
$L__BB113_81:
	ret;

}
	// .globl	_Z15SoftmaxWarpImplI24ElementwiseScaleMaskLoadIffbE11DirectStoreIffEfLi1ELi20ELi32ELi1ELb0EL9Algorithm0EEvT_T0_ll
.visible .entry _Z15SoftmaxWarpImplI24ElementwiseScaleMaskLoadIffbE11DirectStoreIffEfLi1ELi20ELi32ELi1ELb0EL9Algorithm0EEvT_T0_ll(
	.param .align 8 .b8 _Z15SoftmaxWarpImplI24ElementwiseScaleMaskLoadIffbE11DirectStoreIffEfLi1ELi20ELi32ELi1ELb0EL9Algorithm0EEvT_T0_ll_param_0[32],
	.param .align 8 .b8 _Z15SoftmaxWarpImplI24ElementwiseScaleMaskLoadIffbE11DirectStoreIffEfLi1ELi20ELi32ELi1ELb0EL9Algorithm0EEvT_T0_ll_param_1[16],
	.param .u64 _Z15SoftmaxWarpImplI24ElementwiseScaleMaskLoadIffbE11DirectStoreIffEfLi1ELi20ELi32ELi1ELb0EL9Algorithm0EEvT_T0_ll_param_2,
	.param .u64 _Z15SoftmaxWarpImplI24ElementwiseScaleMaskLoadIffbE11DirectStoreIffEfLi1ELi20ELi32ELi1ELb0EL9Algorithm0EEvT_T0_ll_param_3
)
{
	.reg .pred 	%p<34>;
	.reg .b16 	%rs<21>;
	.reg .b32 	%r<68>;
	.reg .b32 	%f<365>;
	.reg .b64 	%rd<32>;

	ld.param.u64 	%rd14, [_Z15SoftmaxWarpImplI24ElementwiseScaleMaskLoadIffbE11DirectStoreIffEfLi1ELi20ELi32ELi1ELb0EL9Algorithm0EEvT_T0_ll_param_1+8];
	ld.param.u64 	%rd13, [_Z15SoftmaxWarpImplI24ElementwiseScaleMaskLoadIffbE11DirectStoreIffEfLi1ELi20ELi32ELi1ELb0EL9Algorithm0EEvT_T0_ll_param_1];
	ld.param.v2.f32 	{%f1, %f2}, [_Z15SoftmaxWarpImplI24ElementwiseScaleMaskLoadIffbE11DirectStoreIffEfLi1ELi20ELi32ELi1ELb0EL9Algorithm0EEvT_T0_ll_param_0+24];
	ld.param.u64 	%rd12, [_Z15SoftmaxWarpImplI24ElementwiseScaleMaskLoadIffbE11DirectStoreIffEfLi1ELi20ELi32ELi1ELb0EL9Algorithm0EEvT_T0_ll_param_0+16];
	ld.param.u64 	%rd11, [_Z15SoftmaxWarpImplI24ElementwiseScaleMaskLoadIffbE11DirectStoreIffEfLi1ELi20ELi32ELi1ELb0EL9Algorithm0EEvT_T0_ll_param_0+8];
	ld.param.u64 	%rd10, [_Z15SoftmaxWarpImplI24ElementwiseScaleMaskLoadIffbE11DirectStoreIffEfLi1ELi20ELi32ELi1ELb0EL9Algorithm0EEvT_T0_ll_param_0];
	ld.param.u64 	%rd15, [_Z15SoftmaxWarpImplI24ElementwiseScaleMaskLoadIffbE11DirectStoreIffEfLi1ELi20ELi32ELi1ELb0EL9Algorithm0EEvT_T0_ll_param_2];
	ld.param.u64 	%rd16, [_Z15SoftmaxWarpImplI24ElementwiseScaleMaskLoadIffbE11DirectStoreIffEfLi1ELi20ELi32ELi1ELb0EL9Algorithm0EEvT_T0_ll_param_3];
	setp.lt.s64 	%p1, %rd16, 641;
	@%p1 bra 	$L__BB114_2;
	mov.u64 	%rd17, $str;
	cvta.global.u64 	%rd18, %rd17;
	mov.u64 	%rd19, $str$1;
	cvta.global.u64 	%rd20, %rd19;
	mov.u64 	%rd21, __unnamed_115;
	cvta.global.u64 	%rd22, %rd21;
	{ // callseq 114, 0
	.param .b64 param0;
	st.param.b64 	[param0], %rd18;
	.param .b64 param1;
	st.param.b64 	[param1], %rd20;
	.param .b32 param2;
	st.param.b32 	[param2], 254;
	.param .b64 param3;
	st.param.b64 	[param3], %rd22;
	.param .b64 param4;
	st.param.b64 	[param4], 1;
	call.uni 
	__assertfail, 
	(
	param0, 
	param1, 
	param2, 
	param3, 
	param4
	);
	} // callseq 114
$L__BB114_2:
	mov.u32 	%r2, %ctaid.x;
	mov.u32 	%r3, %ntid.y;
	mov.u32 	%r4, %tid.y;
	mad.lo.s32 	%r5, %r2, %r3, %r4;
	mov.u32 	%r6, %nctaid.x;
	mul.lo.s32 	%r1, %r6, %r3;
	cvt.s64.s32 	%rd31, %r5;
	setp.le.s64 	%p2, %rd15, %rd31;
	@%p2 bra 	$L__BB114_5;
	mov.u32 	%r7, %tid.x;
	cvt.u64.u32 	%rd4, %r7;
	cvta.to.global.u64 	%rd5, %rd11;
	cvta.to.global.u64 	%rd6, %rd10;
	cvt.s64.s32 	%rd7, %r1;
$L__BB114_4:
	mad.lo.s64 	%rd23, %rd31, %rd12, %rd4;
	shl.b64 	%rd24, %rd23, 2;
	add.s64 	%rd25, %rd6, %rd24;
	ld.global.f32 	%f3, [%rd25];
	add.s64 	%rd26, %rd5, %rd23;
	ld.global.u8 	%rs1, [%rd26];
	setp.eq.s16 	%p3, %rs1, 0;
	mul.f32 	%f4, %f2, %f3;
	selp.f32 	%f5, %f1, %f4, %p3;
	max.f32 	%f6, %f5, 0fFF800000;
	ld.global.f32 	%f7, [%rd25+128];
	ld.global.u8 	%rs2, [%rd26+32];
	setp.eq.s16 	%p4, %rs2, 0;
	mul.f32 	%f8, %f2, %f7;
	selp.f32 	%f9, %f1, %f8, %p4;
	max.f32 	%f10, %f6, %f9;
	ld.global.f32 	%f11, [%rd25+256];
	ld.global.u8 	%rs3, [%rd26+64];
	setp.eq.s16 	%p5, %rs3, 0;
	mul.f32 	%f12, %f2, %f11;
	selp.f32 	%f13, %f1, %f12, %p5;
	max.f32 	%f14, %f10, %f13;
	ld.global.f32 	%f15, [%rd25+384];
	ld.global.u8 	%rs4, [%rd26+96];
	setp.eq.s16 	%p6, %rs4, 0;
	mul.f32 	%f16, %f2, %f15;
	selp.f32 	%f17, %f1, %f16, %p6;
	max.f32 	%f18, %f14, %f17;
	ld.global.f32 	%f19, [%rd25+512];
	ld.global.u8 	%rs5, [%rd26+128];
	setp.eq.s16 	%p7, %rs5, 0;
	mul.f32 	%f20, %f2, %f19;
	selp.f32 	%f21, %f1, %f20, %p7;
	max.f32 	%f22, %f18, %f21;
	ld.global.f32 	%f23, [%rd25+640];
	ld.global.u8 	%rs6, [%rd26+160];
	setp.eq.s16 	%p8, %rs6, 0;
	mul.f32 	%f24, %f2, %f23;
	selp.f32 	%f25, %f1, %f24, %p8;
	max.f32 	%f26, %f22, %f25;
	ld.global.f32 	%f27, [%rd25+768];
	ld.global.u8 	%rs7, [%rd26+192];
	setp.eq.s16 	%p9, %rs7, 0;
	mul.f32 	%f28, %f2, %f27;
	selp.f32 	%f29, %f1, %f28, %p9;
	max.f32 	%f30, %f26, %f29;
	ld.global.f32 	%f31, [%rd25+896];
	ld.global.u8 	%rs8, [%rd26+224];
	setp.eq.s16 	%p10, %rs8, 0;
	mul.f32 	%f32, %f2, %f31;
	selp.f32 	%f33, %f1, %f32, %p10;
	max.f32 	%f34, %f30, %f33;
	ld.global.f32 	%f35, [%rd25+1024];
	ld.global.u8 	%rs9, [%rd26+256];
	setp.eq.s16 	%p11, %rs9, 0;
	mul.f32 	%f36, %f2, %f35;
	selp.f32 	%f37, %f1, %f36, %p11;
	max.f32 	%f38, %f34, %f37;
	ld.global.f32 	%f39, [%rd25+1152];
	ld.global.u8 	%rs10, [%rd26+288];
	setp.eq.s16 	%p12, %rs10, 0;
	mul.f32 	%f40, %f2, %f39;
	selp.f32 	%f41, %f1, %f40, %p12;
	max.f32 	%f42, %f38, %f41;
	ld.global.f32 	%f43, [%rd25+1280];
	ld.global.u8 	%rs11, [%rd26+320];
	setp.eq.s16 	%p13, %rs11, 0;
	mul.f32 	%f44, %f2, %f43;
	selp.f32 	%f45, %f1, %f44, %p13;
	max.f32 	%f46, %f42, %f45;
	ld.global.f32 	%f47, [%rd25+1408];
	ld.global.u8 	%rs12, [%rd26+352];
	setp.eq.s16 	%p14, %rs12, 0;
	mul.f32 	%f48, %f2, %f47;
	selp.f32 	%f49, %f1, %f48, %p14;
	max.f32 	%f50, %f46, %f49;
	ld.global.f32 	%f51, [%rd25+1536];
	ld.global.u8 	%rs13, [%rd26+384];
	setp.eq.s16 	%p15, %rs13, 0;
	mul.f32 	%f52, %f2, %f51;
	selp.f32 	%f53, %f1, %f52, %p15;
	max.f32 	%f54, %f50, %f53;
	ld.global.f32 	%f55, [%rd25+1664];
	ld.global.u8 	%rs14, [%rd26+416];
	setp.eq.s16 	%p16, %rs14, 0;
	mul.f32 	%f56, %f2, %f55;
	selp.f32 	%f57, %f1, %f56, %p16;
	max.f32 	%f58, %f54, %f57;
	ld.global.f32 	%f59, [%rd25+1792];
	ld.global.u8 	%rs15, [%rd26+448];
	setp.eq.s16 	%p17, %rs15, 0;
	mul.f32 	%f60, %f2, %f59;
	selp.f32 	%f61, %f1, %f60, %p17;
	max.f32 	%f62, %f58, %f61;
	ld.global.f32 	%f63, [%rd25+1920];
	ld.global.u8 	%rs16, [%rd26+480];
	setp.eq.s16 	%p18, %rs16, 0;
	mul.f32 	%f64, %f2, %f63;
	selp.f32 	%f65, %f1, %f64, %p18;
	max.f32 	%f66, %f62, %f65;
	ld.global.f32 	%f67, [%rd25+2048];
	ld.global.u8 	%rs17, [%rd26+512];
	setp.eq.s16 	%p19, %rs17, 0;
	mul.f32 	%f68, %f2, %f67;
	selp.f32 	%f69, %f1, %f68, %p19;
	max.f32 	%f70, %f66, %f69;
	ld.global.f32 	%f71, [%rd25+2176];
	ld.global.u8 	%rs18, [%rd26+544];
	setp.eq.s16 	%p20, %rs18, 0;
	mul.f32 	%f72, %f2, %f71;
	selp.f32 	%f73, %f1, %f72, %p20;
	max.f32 	%f74, %f70, %f73;
	ld.global.f32 	%f75, [%rd25+2304];
	ld.global.u8 	%rs19, [%rd26+576];
	setp.eq.s16 	%p21, %rs19, 0;
	mul.f32 	%f76, %f2, %f75;
	selp.f32 	%f77, %f1, %f76, %p21;
	max.f32 	%f78, %f74, %f77;
	ld.global.f32 	%f79, [%rd25+2432];
	ld.global.u8 	%rs20, [%rd26+608];
	setp.eq.s16 	%p22, %rs20, 0;
	mul.f32 	%f80, %f2, %f79;
	selp.f32 	%f81, %f1, %f80, %p22;
	max.f32 	%f82, %f78, %f81;
	mov.b32 	%r8, %f82;
	shfl.sync.bfly.b32	%r9|%p23, %r8, 16, 31, -1;
	mov.b32 	%f83, %r9;
	max.f32 	%f84, %f82, %f83;
	mov.b32 	%r10, %f84;
	shfl.sync.bfly.b32	%r11|%p24, %r10, 8, 31, -1;
	mov.b32 	%f85, %r11;
	max.f32 	%f86, %f84, %f85;
	mov.b32 	%r12, %f86;
	shfl.sync.bfly.b32	%r13|%p25, %r12, 4, 31, -1;
	mov.b32 	%f87, %r13;
	max.f32 	%f88, %f86, %f87;
	mov.b32 	%r14, %f88;
	shfl.sync.bfly.b32	%r15|%p26, %r14, 2, 31, -1;
	mov.b32 	%f89, %r15;
	max.f32 	%f90, %f88, %f89;
	mov.b32 	%r16, %f90;
	shfl.sync.bfly.b32	%r17|%p27, %r16, 1, 31, -1;
	mov.b32 	%f91, %r17;
	max.f32 	%f92, %f90, %f91;
	sub.f32 	%f93, %f5, %f92;
	fma.rn.f32 	%f94, %f93, 0f3BBB989D, 0f3F000000;
	cvt.sat.f32.f32 	%f95, %f94;
	mov.f32 	%f96, 0f4B400001;
	mov.f32 	%f97, 0f437C0000;
	fma.rm.f32 	%f98, %f95, %f97, %f96;
	add.f32 	%f99, %f98, 0fCB40007F;
	neg.f32 	%f100, %f99;
	fma.rn.f32 	%f101, %f93, 0f3FB8AA3B, %f100;
	fma.rn.f32 	%f102, %f93, 0f32A57060, %f101;
	mov.b32 	%r18, %f98;
	shl.b32 	%r19, %r18, 23;
	mov.b32 	%f103, %r19;
	ex2.approx.ftz.f32 	%f104, %f102;
	mul.f32 	%f105, %f104, %f103;
	add.f32 	%f106, %f105, 0f00000000;
	sub.f32 	%f107, %f9, %f92;
	fma.rn.f32 	%f108, %f107, 0f3BBB989D, 0f3F000000;
	cvt.sat.f32.f32 	%f109, %f108;
	fma.rm.f32 	%f110, %f109, %f97, %f96;
	add.f32 	%f111, %f110, 0fCB40007F;
	neg.f32 	%f112, %f111;
	fma.rn.f32 	%f113, %f107, 0f3FB8AA3B, %f112;
	fma.rn.f32 	%f114, %f107, 0f32A57060, %f113;
	mov.b32 	%r20, %f110;
	shl.b32 	%r21, %r20, 23;
	mov.b32 	%f115, %r21;
	ex2.approx.ftz.f32 	%f116, %f114;
	mul.f32 	%f117, %f116, %f115;
	add.f32 	%f118, %f106, %f117;
	sub.f32 	%f119, %f13, %f92;
	fma.rn.f32 	%f120, %f119, 0f3BBB989D, 0f3F000000;
	cvt.sat.f32.f32 	%f121, %f120;
	fma.rm.f32 	%f122, %f121, %f97, %f96;
	add.f32 	%f123, %f122, 0fCB40007F;
	neg.f32 	%f124, %f123;
	fma.rn.f32 	%f125, %f119, 0f3FB8AA3B, %f124;
	fma.rn.f32 	%f126, %f119, 0f32A57060, %f125;
	mov.b32 	%r22, %f122;
	shl.b32 	%r23, %r22, 23;
	mov.b32 	%f127, %r23;
	ex2.approx.ftz.f32 	%f128, %f126;
	mul.f32 	%f129, %f128, %f127;
	add.f32 	%f130, %f118, %f129;
	sub.f32 	%f131, %f17, %f92;
	fma.rn.f32 	%f132, %f131, 0f3BBB989D, 0f3F000000;
	cvt.sat.f32.f32 	%f133, %f132;
	fma.rm.f32 	%f134, %f133, %f97, %f96;
	add.f32 	%f135, %f134, 0fCB40007F;
	neg.f32 	%f136, %f135;
	fma.rn.f32 	%f137, %f131, 0f3FB8AA3B, %f136;
	fma.rn.f32 	%f138, %f131, 0f32A57060, %f137;
	mov.b32 	%r24, %f134;
	shl.b32 	%r25, %r24, 23;
	mov.b32 	%f139, %r25;
	ex2.approx.ftz.f32 	%f140, %f138;
	mul.f32 	%f141, %f140, %f139;
	add.f32 	%f142, %f130, %f141;
	sub.f32 	%f143, %f21, %f92;
	fma.rn.f32 	%f144, %f143, 0f3BBB989D, 0f3F000000;
	cvt.sat.f32.f32 	%f145, %f144;
	fma.rm.f32 	%f146, %f145, %f97, %f96;
	add.f32 	%f147, %f146, 0fCB40007F;
	neg.f32 	%f148, %f147;
	fma.rn.f32 	%f149, %f143, 0f3FB8AA3B, %f148;
	fma.rn.f32 	%f150, %f143, 0f32A57060, %f149;
	mov.b32 	%r26, %f146;
	shl.b32 	%r27, %r26, 23;
	mov.b32 	%f151, %r27;
	ex2.approx.ftz.f32 	%f152, %f150;
	mul.f32 	%f153, %f152, %f151;
	add.f32 	%f154, %f142, %f153;
	sub.f32 	%f155, %f25, %f92;
	fma.rn.f32 	%f156, %f155, 0f3BBB989D, 0f3F000000;
	cvt.sat.f32.f32 	%f157, %f156;
	fma.rm.f32 	%f158, %f157, %f97, %f96;
	add.f32 	%f159, %f158, 0fCB40007F;
	neg.f32 	%f160, %f159;
	fma.rn.f32 	%f161, %f155, 0f3FB8AA3B, %f160;
	fma.rn.f32 	%f162, %f155, 0f32A57060, %f161;
	mov.b32 	%r28, %f158;
	shl.b32 	%r29, %r28, 23;
	mov.b32 	%f163, %r29;
	ex2.approx.ftz.f32 	%f164, %f162;
	mul.f32 	%f165, %f164, %f163;
	add.f32 	%f166, %f154, %f165;
	sub.f32 	%f167, %f29, %f92;
	fma.rn.f32 	%f168, %f167, 0f3BBB989D, 0f3F000000;
	cvt.sat.f32.f32 	%f169, %f168;
	fma.rm.f32 	%f170, %f169, %f97, %f96;
	add.f32 	%f171, %f170, 0fCB40007F;
	neg.f32 	%f172, %f171;
	fma.rn.f32 	%f173, %f167, 0f3FB8AA3B, %f172;
	fma.rn.f32 	%f174, %f167, 0f32A57060, %f173;
	mov.b32 	%r30, %f170;
	shl.b32 	%r31, %r30, 23;
	mov.b32 	%f175, %r31;
	ex2.approx.ftz.f32 	%f176, %f174;
	mul.f32 	%f177, %f176, %f175;
	add.f32 	%f178, %f166, %f177;
	sub.f32 	%f179, %f33, %f92;
	fma.rn.f32 	%f180, %f179, 0f3BBB989D, 0f3F000000;
	cvt.sat.f32.f32 	%f181, %f180;
	fma.rm.f32 	%f182, %f181, %f97, %f96;
	add.f32 	%f183, %f182, 0fCB40007F;
	neg.f32 	%f184, %f183;
	fma.rn.f32 	%f185, %f179, 0f3FB8AA3B, %f184;
	fma.rn.f32 	%f186, %f179, 0f32A57060, %f185;
	mov.b32 	%r32, %f182;
	shl.b32 	%r33, %r32, 23;
	mov.b32 	%f187, %r33;
	ex2.approx.ftz.f32 	%f188, %f186;
	mul.f32 	%f189, %f188, %f187;
	add.f32 	%f190, %f178, %f189;
	sub.f32 	%f191, %f37, %f92;
	fma.rn.f32 	%f192, %f191, 0f3BBB989D, 0f3F000000;
	cvt.sat.f32.f32 	%f193, %f192;
	fma.rm.f32 	%f194, %f193, %f97, %f96;
	add.f32 	%f195, %f194, 0fCB40007F;
	neg.f32 	%f196, %f195;
	fma.rn.f32 	%f197, %f191, 0f3FB8AA3B, %f196;
	fma.rn.f32 	%f198, %f191, 0f32A57060, %f197;
	mov.b32 	%r34, %f194;
	shl.b32 	%r35, %r34, 23;
	mov.b32 	%f199, %r35;
	ex2.approx.ftz.f32 	%f200, %f198;
	mul.f32 	%f201, %f200, %f199;
	add.f32 	%f202, %f190, %f201;
	sub.f32 	%f203, %f41, %f92;
	fma.rn.f32 	%f204, %f203, 0f3BBB989D, 0f3F000000;
	cvt.sat.f32.f32 	%f205, %f204;
	fma.rm.f32 	%f206, %f205, %f97, %f96;
	add.f32 	%f207, %f206, 0fCB40007F;
	neg.f32 	%f208, %f207;
	fma.rn.f32 	%f209, %f203, 0f3FB8AA3B, %f208;
	fma.rn.f32 	%f210, %f203, 0f32A57060, %f209;
	mov.b32 	%r36, %f206;
	shl.b32 	%r37, %r36, 23;
	mov.b32 	%f211, %r37;
	ex2.approx.ftz.f32 	%f212, %f210;
	mul.f32 	%f213, %f212, %f211;
	add.f32 	%f214, %f202, %f213;
	sub.f32 	%f215, %f45, %f92;
	fma.rn.f32 	%f216, %f215, 0f3BBB989D, 0f3F000000;
	cvt.sat.f32.f32 	%f217, %f216;
	fma.rm.f32 	%f218, %f217, %f97, %f96;
	add.f32 	%f219, %f218, 0fCB40007F;
	neg.f32 	%f220, %f219;
	fma.rn.f32 	%f221, %f215, 0f3FB8AA3B, %f220;
	fma.rn.f32 	%f222, %f215, 0f32A57060, %f221;
	mov.b32 	%r38, %f218;
	shl.b32 	%r39, %r38, 23;
	mov.b32 	%f223, %r39;
	ex2.approx.ftz.f32 	%f224, %f222;
	mul.f32 	%f225, %f224, %f223;
	add.f32 	%f226, %f214, %f225;
	sub.f32 	%f227, %f49, %f92;
	fma.rn.f32 	%f228, %f227, 0f3BBB989D, 0f3F000000;
	cvt.sat.f32.f32 	%f229, %f228;
	fma.rm.f32 	%f230, %f229, %f97, %f96;
	add.f32 	%f231, %f230, 0fCB40007F;
	neg.f32 	%f232, %f231;
	fma.rn.f32 	%f233, %f227, 0f3FB8AA3B, %f232;
	fma.rn.f32 	%f234, %f227, 0f32A57060, %f233;
	mov.b32 	%r40, %f230;
	shl.b32 	%r41, %r40, 23;
	mov.b32 	%f235, %r41;
	ex2.approx.ftz.f32 	%f236, %f234;
	mul.f32 	%f237, %f236, %f235;
	add.f32 	%f238, %f226, %f237;
	sub.f32 	%f239, %f53, %f92;
	fma.rn.f32 	%f240, %f239, 0f3BBB989D, 0f3F000000;
	cvt.sat.f32.f32 	%f241, %f240;
	fma.rm.f32 	%f242, %f241, %f97, %f96;
	add.f32 	%f243, %f242, 0fCB40007F;
	neg.f32 	%f244, %f243;
	fma.rn.f32 	%f245, %f239, 0f3FB8AA3B, %f244;
	fma.rn.f32 	%f246, %f239, 0f32A57060, %f245;
	mov.b32 	%r42, %f242;
	shl.b32 	%r43, %r42, 23;
	mov.b32 	%f247, %r43;
	ex2.approx.ftz.f32 	%f248, %f246;
	mul.f32 	%f249, %f248, %f247;
	add.f32 	%f250, %f238, %f249;
	sub.f32 	%f251, %f57, %f92;
	fma.rn.f32 	%f252, %f251, 0f3BBB989D, 0f3F000000;
	cvt.sat.f32.f32 	%f253, %f252;
	fma.rm.f32 	%f254, %f253, %f97, %f96;
	add.f32 	%f255, %f254, 0fCB40007F;
	neg.f32 	%f256, %f255;
	fma.rn.f32 	%f257, %f251, 0f3FB8AA3B, %f256;
	fma.rn.f32 	%f258, %f251, 0f32A57060, %f257;
	mov.b32 	%r44, %f254;
	shl.b32 	%r45, %r44, 23;
	mov.b32 	%f259, %r45;
	ex2.approx.ftz.f32 	%f260, %f258;
	mul.f32 	%f261, %f260, %f259;
	add.f32 	%f262, %f250, %f261;
	sub.f32 	%f263, %f61, %f92;
	fma.rn.f32 	%f264, %f263, 0f3BBB989D, 0f3F000000;
	cvt.sat.f32.f32 	%f265, %f264;
	fma.rm.f32 	%f266, %f265, %f97, %f96;
	add.f32 	%f267, %f266, 0fCB40007F;
	neg.f32 	%f268, %f267;
	fma.rn.f32 	%f269, %f263, 0f3FB8AA3B, %f268;
	fma.rn.f32 	%f270, %f263, 0f32A57060, %f269;
	mov.b32 	%r46, %f266;
	shl.b32 	%r47, %r46, 23;
	mov.b32 	%f271, %r47;
	ex2.approx.ftz.f32 	%f272, %f270;
	mul.f32 	%f273, %f272, %f271;
	add.f32 	%f274, %f262, %f273;
	sub.f32 	%f275, %f65, %f92;
	fma.rn.f32 	%f276, %f275, 0f3BBB989D, 0f3F000000;
	cvt.sat.f32.f32 	%f277, %f276;
	fma.rm.f32 	%f278, %f277, %f97, %f96;
	add.f32 	%f279, %f278, 0fCB40007F;
	neg.f32 	%f280, %f279;
	fma.rn.f32 	%f281, %f275, 0f3FB8AA3B, %f280;
	fma.rn.f32 	%f282, %f275, 0f32A57060, %f281;
	mov.b32 	%r48, %f278;
	shl.b32 	%r49, %r48, 23;
	mov.b32 	%f283, %r49;
	ex2.approx.ftz.f32 	%f284, %f282;
	mul.f32 	%f285, %f284, %f283;
	add.f32 	%f286, %f274, %f285;
	sub.f32 	%f287, %f69, %f92;
	fma.rn.f32 	%f288, %f287, 0f3BBB989D, 0f3F000000;
	cvt.sat.f32.f32 	%f289, %f288;
	fma.rm.f32 	%f290, %f289, %f97, %f96;
	add.f32 	%f291, %f290, 0fCB40007F;
	neg.f32 	%f292, %f291;
	fma.rn.f32 	%f293, %f287, 0f3FB8AA3B, %f292;
	fma.rn.f32 	%f294, %f287, 0f32A57060, %f293;
	mov.b32 	%r50, %f290;
	shl.b32 	%r51, %r50, 23;
	mov.b32 	%f295, %r51;
	ex2.approx.ftz.f32 	%f296, %f294;
	mul.f32 	%f297, %f296, %f295;
	add.f32 	%f298, %f286, %f297;
	sub.f32 	%f299, %f73, %f92;
	fma.rn.f32 	%f300, %f299, 0f3BBB989D, 0f3F000000;
	cvt.sat.f32.f32 	%f301, %f300;
	fma.rm.f32 	%f302, %f301, %f97, %f96;
	add.f32 	%f303, %f302, 0fCB40007F;
	neg.f32 	%f304, %f303;
	fma.rn.f32 	%f305, %f299, 0f3FB8AA3B, %f304;
	fma.rn.f32 	%f306, %f299, 0f32A57060, %f305;
	mov.b32 	%r52, %f302;
	shl.b32 	%r53, %r52, 23;
	mov.b32 	%f307, %r53;
	ex2.approx.ftz.f32 	%f308, %f306;
	mul.f32 	%f309, %f308, %f307;
	add.f32 	%f310, %f298, %f309;
	sub.f32 	%f311, %f77, %f92;
	fma.rn.f32 	%f312, %f311, 0f3BBB989D, 0f3F000000;
	cvt.sat.f32.f32 	%f313, %f312;
	fma.rm.f32 	%f314, %f313, %f97, %f96;
	add.f32 	%f315, %f314, 0fCB40007F;
	neg.f32 	%f316, %f315;
	fma.rn.f32 	%f317, %f311, 0f3FB8AA3B, %f316;
	fma.rn.f32 	%f318, %f311, 0f32A57060, %f317;
	mov.b32 	%r54, %f314;
	shl.b32 	%r55, %r54, 23;
	mov.b32 	%f319, %r55;
	ex2.approx.ftz.f32 	%f320, %f318;
	mul.f32 	%f321, %f320, %f319;
	add.f32 	%f322, %f310, %f321;
	sub.f32 	%f323, %f81, %f92;
	fma.rn.f32 	%f324, %f323, 0f3BBB989D, 0f3F000000;
	cvt.sat.f32.f32 	%f325, %f324;
	fma.rm.f32 	%f326, %f325, %f97, %f96;
	add.f32 	%f327, %f326, 0fCB40007F;
	neg.f32 	%f328, %f327;
	fma.rn.f32 	%f329, %f323, 0f3FB8AA3B, %f328;
	fma.rn.f32 	%f330, %f323, 0f32A57060, %f329;
	mov.b32 	%r56, %f326;
	shl.b32 	%r57, %r56, 23;
	mov.b32 	%f331, %r57;
	ex2.approx.ftz.f32 	%f332, %f330;
	mul.f32 	%f333, %f332, %f331;
	add.f32 	%f334, %f322, %f333;
	mov.b32 	%r58, %f334;
	shfl.sync.bfly.b32	%r59|%p28, %r58, 16, 31, -1;
	mov.b32 	%f335, %r59;
	add.f32 	%f336, %f334, %f335;
	mov.b32 	%r60, %f336;
	shfl.sync.bfly.b32	%r61|%p29, %r60, 8, 31, -1;
	mov.b32 	%f337, %r61;
	add.f32 	%f338, %f336, %f337;
	mov.b32 	%r62, %f338;
	shfl.sync.bfly.b32	%r63|%p30, %r62, 4, 31, -1;
	mov.b32 	%f339, %r63;
	add.f32 	%f340, %f338, %f339;
	mov.b32 	%r64, %f340;
	shfl.sync.bfly.b32	%r65|%p31, %r64, 2, 31, -1;
	mov.b32 	%f341, %r65;
	add.f32 	%f342, %f340, %f341;
	mov.b32 	%r66, %f342;
	shfl.sync.bfly.b32	%r67|%p32, %r66, 1, 31, -1;
	mov.b32 	%f343, %r67;
	add.f32 	%f344, %f342, %f343;
	div.rn.f32 	%f345, %f105, %f344;
	div.rn.f32 	%f346, %f117, %f344;
	div.rn.f32 	%f347, %f129, %f344;
	div.rn.f32 	%f348, %f141, %f344;
	div.rn.f32 	%f349, %f153, %f344;
	div.rn.f32 	%f350, %f165, %f344;
	div.rn.f32 	%f351, %f177, %f344;
	div.rn.f32 	%f352, %f189, %f344;
	div.rn.f32 	%f353, %f201, %f344;
	div.rn.f32 	%f354, %f213, %f344;
	div.rn.f32 	%f355, %f225, %f344;
	div.rn.f32 	%f356, %f237, %f344;
	div.rn.f32 	%f357, %f249, %f344;
	div.rn.f32 	%f358, %f261, %f344;
	div.rn.f32 	%f359, %f273, %f344;
	div.rn.f32 	%f360, %f285, %f344;
	div.rn.f32 	%f361, %f297, %f344;
	div.rn.f32 	%f362, %f309, %f344;
	div.rn.f32 	%f363, %f321, %f344;
	div.rn.f32 	%f364, %f333, %f344;
	mad.lo.s64 	%rd27, %rd31, %rd14, %rd4;
	cvta.to.global.u64 	%rd28, %rd13;
	shl.b64 	%rd29, %rd27, 2;
	add.s64 	%rd30, %rd28, %rd29;
	st.global.f32 	[%rd30], %f345;
	st.global.f32 	[%rd30+128], %f346;
	st.global.f32 	[%rd30+256], %f347;
	st.global.f32 	[%rd30+384], %f348;
	st.global.f32 	[%rd30+512], %f349;
	st.global.f32 	[%rd30+640], %f350;
	st.global.f32 	[%rd30+768], %f351;
	st.global.f32 	[%rd30+896], %f352;
	st.global.f32 	[%rd30+1024], %f353;
	st.global.f32 	[%rd30+1152], %f354;
	st.global.f32 	[%rd30+1280], %f355;
	st.global.f32 	[%rd30+1408], %f356;
	st.global.f32 	[%rd30+1536], %f357;
	st.global.f32 	[%rd30+1664], %f358;
	st.global.f32 	[%rd30+1792], %f359;
	st.global.f32 	[%rd30+1920], %f360;
	st.global.f32 	[%rd30+2048], %f361;
	st.global.f32 	[%rd30+2176], %f362;
	st.global.f32 	[%rd30+2304], %f363;
	st.global.f32 	[%rd30+2432], %f364;
	add.s64 	%rd31, %rd31, %rd7;
	setp.lt.s64 	%p33, %rd31, %rd15;
	@%p33 bra 	$L__BB114_4;
$L__BB114_5:
	ret;

}
	// .globl	_Z15SoftmaxWarpImplI24ElementwiseScaleMaskLoadIffbE11DirectStoreIffEfLi1ELi20ELi32ELi1ELb1EL9Algorithm0EEvT_T0_ll
.visible .entry _Z15SoftmaxWarpImplI24ElementwiseScaleMaskLoadIffbE11DirectStoreIffEfLi1ELi20ELi32ELi1ELb1EL9Algorithm0EEvT_T0_ll(
	.param .align 8 .b8 _Z15SoftmaxWarpImplI24ElementwiseScaleMaskLoadIffbE11DirectStoreIffEfLi1ELi20ELi32ELi1ELb1EL9Algorithm0EEvT_T0_ll_param_0[32],
	.param .align 8 .b8 _Z15SoftmaxWarpImplI24ElementwiseScaleMaskLoadIffbE11DirectStoreIffEfLi1ELi20ELi32ELi1ELb1EL9Algorithm0EEvT_T0_ll_param_1[16],
	.param .u64 _Z15SoftmaxWarpImplI24ElementwiseScaleMaskLoadIffbE11DirectStoreIffEfLi1ELi20ELi32ELi1ELb1EL9Algorithm0EEvT_T0_ll_param_2,
	.param .u64 _Z15SoftmaxWarpImplI24ElementwiseScaleMaskLoadIffbE11DirectStoreIffEfLi1ELi20ELi32ELi1ELb1EL9Algorithm0EEvT_T0_ll_param_3
)
{
	.reg .pred 	%p<74>;
	.reg .b16 	%rs<21>;
	.reg .b32 	%r<87>;
	.reg .b32 	%f<467>;
	.reg .b64 	%rd<54>;

	ld.param.u64 	%rd35, [_Z15SoftmaxWarpImplI24ElementwiseScaleMaskLoadIffbE11DirectStoreIffEfLi1ELi20ELi32ELi1ELb1EL9Algorithm0EEvT_T0_ll_param_1+8];
	ld.param.u64 	%rd34, [_Z15SoftmaxWarpImplI24ElementwiseScaleMaskLoadIffbE11DirectStoreIffEfLi1ELi20ELi32ELi1ELb1EL9Algorithm0EEvT_T0_ll_param_1];
	ld.param.v2.f32 	{%f103, %f104}, [_Z15SoftmaxWarpImplI24ElementwiseScaleMaskLoadIffbE11DirectStoreIffEfLi1ELi20ELi32ELi1ELb1EL9Algorithm0EEvT_T0_ll_param_0+24];
	ld.param.u64 	%rd33, [_Z15SoftmaxWarpImplI24ElementwiseScaleMaskLoadIffbE11DirectStoreIffEfLi1ELi20ELi32ELi1ELb1EL9Algorithm0EEvT_T0_ll_param_0+16];
	ld.param.u64 	%rd32, [_Z15SoftmaxWarpImplI24ElementwiseScaleMaskLoadIffbE11DirectStoreIffEfLi1ELi20ELi32ELi1ELb1EL9Algorithm0EEvT_T0_ll_param_0+8];
	ld.param.u64 	%rd31, [_Z15SoftmaxWarpImplI24ElementwiseScaleMaskLoadIffbE11DirectStoreIffEfLi1ELi20ELi32ELi1ELb1EL9Algorithm0EEvT_T0_ll_param_0];
	ld.param.u64 	%rd36, [_Z15SoftmaxWarpImplI24ElementwiseScaleMaskLoadIffbE11DirectStoreIffEfLi1ELi20ELi32ELi1ELb1EL9Algorithm0EEvT_T0_ll_param_2];
	ld.param.u64 	%rd37, [_Z15SoftmaxWarpImplI24ElementwiseScaleMaskLoadIffbE11DirectStoreIffEfLi1ELi20ELi32ELi1ELb1EL9Algorithm0EEvT_T0_ll_param_3];
	cvta.to.global.u64 	%rd1, %rd31;
	setp.lt.s64 	%p1, %rd37, 641;
	@%p1 bra 	$L__BB115_2;
	mov.u64 	%rd38, $str;
	cvta.global.u64 	%rd39, %rd38;
	mov.u64 	%rd40, $str$1;
	cvta.global.u64 	%rd41, %rd40;
	mov.u64 	%rd42, __unnamed_116;
	cvta.global.u64 	%rd43, %rd42;
	{ // callseq 115, 0
	.param .b64 param0;
	st.param.b64 	[param0], %rd39;
	.param .b64 param1;
	st.param.b64 	[param1], %rd41;
	.param .b32 param2;
	st.param.b32 	[param2], 254;
	.param .b64 param3;
	st.param.b64 	[param3], %rd43;
	.param .b64 param4;
	st.param.b64 	[param4], 1;
	call.uni 
	__assertfail, 
	(
	param0, 
	param1, 
	param2, 
	param3, 
	param4
	);
	} // callseq 115
$L__BB115_2:
	mov.u32 	%r2, %ctaid.x;
	mov.u32 	%r3, %ntid.y;
	mov.u32 	%r4, %tid.y;
	mad.lo.s32 	%r5, %r2, %r3, %r4;
	mov.u32 	%r6, %nctaid.x;
	mul.lo.s32 	%r1, %r6, %r3;
	cvt.s64.s32 	%rd53, %r5;
	setp.le.s64 	%p2, %rd36, %rd53;
	@%p2 bra 	$L__BB115_85;
	mov.u32 	%r7, %tid.x;
	cvt.u64.u32 	%rd3, %r7;
	add.s32 	%r8, %r7, 32;
	cvt.u64.u32 	%rd4, %r8;
	add.s32 	%r9, %r7, 64;
	cvt.u64.u32 	%rd5, %r9;
	add.s32 	%r10, %r7, 96;
	cvt.u64.u32 	%rd6, %r10;
	add.s32 	%r11, %r7, 128;
	cvt.u64.u32 	%rd7, %r11;
	add.s32 	%r12, %r7, 160;
	cvt.u64.u32 	%rd8, %r12;
	add.s32 	%r13, %r7, 192;
	cvt.u64.u32 	%rd9, %r13;
	add.s32 	%r14, %r7, 224;
	cvt.u64.u32 	%rd10, %r14;
	add.s32 	%r15, %r7, 256;
	cvt.u64.u32 	%rd11, %r15;
	add.s32 	%r16, %r7, 288;
	cvt.u64.u32 	%rd12, %r16;
	add.s32 	%r17, %r7, 320;
	cvt.u64.u32 	%rd13, %r17;
	add.s32 	%r18, %r7, 352;
	cvt.u64.u32 	%rd14, %r18;
	add.s32 	%r19, %r7, 384;
	cvt.u64.u32 	%rd15, %r19;
	add.s32 	%r20, %r7, 416;
	cvt.u64.u32 	%rd16, %r20;
	add.s32 	%r21, %r7, 448;
	cvt.u64.u32 	%rd17, %r21;
	add.s32 	%r22, %r7, 480;
	cvt.u64.u32 	%rd18, %r22;
	add.s32 	%r23, %r7, 512;
	cvt.u64.u32 	%rd19, %r23;
	add.s32 	%r24, %r7, 544;
	cvt.u64.u32 	%rd20, %r24;
	add.s32 	%r25, %r7, 576;
	cvt.u64.u32 	%rd21, %r25;
	add.s32 	%r26, %r7, 608;
	cvt.u64.u32 	%rd22, %r26;
	cvt.s64.s32 	%rd23, %r1;
$L__BB115_4:
	cvta.to.global.u64 	%rd25, %rd32;
	setp.le.s64 	%p3, %rd37, %rd3;
	mul.lo.s64 	%rd26, %rd53, %rd33;
	mov.f32 	%f427, 0fFF800000;
	mov.f32 	%f430, %f427;
	@%p3 bra 	$L__BB115_6;
	add.s64 	%rd44, %rd26, %rd3;
	shl.b64 	%rd45, %rd44, 2;
	add.s64 	%rd46, %rd1, %rd45;
	ld.global.f32 	%f106, [%rd46];
	add.s64 	%rd47, %rd25, %rd44;
	ld.global.u8 	%rs1, [%rd47];
	setp.eq.s16 	%p4, %rs1, 0;
	mul.f32 	%f107, %f104, %f106;
	selp.f32 	%f427, %f103, %f107, %p4;
	max.f32 	%f430, %f427, 0fFF800000;
$L__BB115_6:
	setp.le.s64 	%p5, %rd37, %rd4;
	add.s64 	%rd48, %rd26, %rd3;
	add.s64 	%rd27, %rd25, %rd48;
	shl.b64 	%rd49, %rd48, 2;
	add.s64 	%rd28, %rd1, %rd49;
	mov.f32 	%f429, 0fFF800000;
	@%p5 bra 	$L__BB115_8;
	ld.global.f32 	%f109, [%rd28+128];
	ld.global.u8 	%rs2, [%rd27+32];
	setp.eq.s16 	%p6, %rs2, 0;
	mul.f32 	%f110, %f104, %f109;
	selp.f32 	%f429, %f103, %f110, %p6;
	max.f32 	%f430, %f430, %f429;
$L__BB115_8:
	setp.le.s64 	%p7, %rd37, %rd5;
	mov.f32 	%f431, 0fFF800000;
	@%p7 bra 	$L__BB115_10;
	ld.global.f32 	%f112, [%rd28+256];
	ld.global.u8 	%rs3, [%rd27+64];
	setp.eq.s16 	%p8, %rs3, 0;
	mul.f32 	%f113, %f104, %f112;
	selp.f32 	%f431, %f103, %f113, %p8;
	max.f32 	%f430, %f430, %f431;
$L__BB115_10:
	setp.le.s64 	%p9, %rd37, %rd6;
	mov.f32 	%f433, 0fFF800000;
	@%p9 bra 	$L__BB115_12;
	ld.global.f32 	%f115, [%rd28+384];
	ld.global.u8 	%rs4, [%rd27+96];
	setp.eq.s16 	%p10, %rs4, 0;
	mul.f32 	%f116, %f104, %f115;
	selp.f32 	%f433, %f103, %f116, %p10;
	max.f32 	%f430, %f430, %f433;
$L__BB115_12:
	setp.le.s64 	%p11, %rd37, %rd7;
	mov.f32 	%f435, 0fFF800000;
	@%p11 bra 	$L__BB115_14;
	ld.global.f32 	%f118, [%rd28+512];
	ld.global.u8 	%rs5, [%rd27+128];
	setp.eq.s16 	%p12, %rs5, 0;
	mul.f32 	%f119, %f104, %f118;
	selp.f32 	%f435, %f103, %f119, %p12;
	max.f32 	%f430, %f430, %f435;
$L__BB115_14:
	setp.le.s64 	%p13, %rd37, %rd8;
	mov.f32 	%f437, 0fFF800000;
	@%p13 bra 	$L__BB115_16;
	ld.global.f32 	%f121, [%rd28+640];
	ld.global.u8 	%rs6, [%rd27+160];
	setp.eq.s16 	%p14, %rs6, 0;
	mul.f32 	%f122, %f104, %f121;
	selp.f32 	%f437, %f103, %f122, %p14;
	max.f32 	%f430, %f430, %f437;
$L__BB115_16:
	setp.le.s64 	%p15, %rd37, %rd9;
	mov.f32 	%f439, 0fFF800000;
	@%p15 bra 	$L__BB115_18;
	ld.global.f32 	%f124, [%rd28+768];
	ld.global.u8 	%rs7, [%rd27+192];
	setp.eq.s16 	%p16, %rs7, 0;
	mul.f32 	%f125, %f104, %f124;
	selp.f32 	%f439, %f103, %f125, %p16;
	max.f32 	%f430, %f430, %f439;
$L__BB115_18:
	setp.le.s64 	%p17, %rd37, %rd10;
	mov.f32 	%f441, 0fFF800000;
	@%p17 bra 	$L__BB115_20;
	ld.global.f32 	%f127, [%rd28+896];
	ld.global.u8 	%rs8, [%rd27+224];
	setp.eq.s16 	%p18, %rs8, 0;
	mul.f32 	%f128, %f104, %f127;
	selp.f32 	%f441, %f103, %f128, %p18;
	max.f32 	%f430, %f430, %f441;
$L__BB115_20:
	setp.le.s64 	%p19, %rd37, %rd11;
	mov.f32 	%f443, 0fFF800000;
	@%p19 bra 	$L__BB115_22;
	ld.global.f32 	%f130, [%rd28+1024];
	ld.global.u8 	%rs9, [%rd27+256];
	setp.eq.s16 	%p20, %rs9, 0;
	mul.f32 	%f131, %f104, %f130;
	selp.f32 	%f443, %f103, %f131, %p20;
	max.f32 	%f430, %f430, %f443;
$L__BB115_22:
	setp.le.s64 	%p21, %rd37, %rd12;
	mov.f32 	%f445, 0fFF800000;
	@%p21 bra 	$L__BB115_24;
	ld.global.f32 	%f133, [%rd28+1152];
	ld.global.u8 	%rs10, [%rd27+288];
	setp.eq.s16 	%p22, %rs10, 0;
	mul.f32 	%f134, %f104, %f133;
	selp.f32 	%f445, %f103, %f134, %p22;
	max.f32 	%f430, %f430, %f445;
$L__BB115_24:
	setp.le.s64 	%p23, %rd37, %rd13;
	mov.f32 	%f447, 0fFF800000;
	@%p23 bra 	$L__BB115_26;
	ld.global.f32 	%f136, [%rd28+1280];
	ld.global.u8 	%rs11, [%rd27+320];
	setp.eq.s16 	%p24, %rs11, 0;
	mul.f32 	%f137, %f104, %f136;
	selp.f32 	%f447, %f103, %f137, %p24;
	max.f32 	%f430, %f430, %f447;
$L__BB115_26:
	setp.le.s64 	%p25, %rd37, %rd14;
	mov.f32 	%f449, 0fFF800000;
	@%p25 bra 	$L__BB115_28;
	ld.global.f32 	%f139, [%rd28+1408];
	ld.global.u8 	%rs12, [%rd27+352];
	setp.eq.s16 	%p26, %rs12, 0;
	mul.f32 	%f140, %f104, %f139;
	selp.f32 	%f449, %f103, %f140, %p26;
	max.f32 	%f430, %f430, %f449;
$L__BB115_28:
	setp.le.s64 	%p27, %rd37, %rd15;
	mov.f32 	%f451, 0fFF800000;
	@%p27 bra 	$L__BB115_30;
	ld.global.f32 	%f142, [%rd28+1536];
	ld.global.u8 	%rs13, [%rd27+384];
	setp.eq.s16 	%p28, %rs13, 0;
	mul.f32 	%f143, %f104, %f142;
	selp.f32 	%f451, %f103, %f143, %p28;
	max.f32 	%f430, %f430, %f451;
$L__BB115_30:
	setp.le.s64 	%p29, %rd37, %rd16;
	mov.f32 	%f453, 0fFF800000;
	@%p29 bra 	$L__BB115_32;
	ld.global.f32 	%f145, [%rd28+1664];
	ld.global.u8 	%rs14, [%rd27+416];
	setp.eq.s16 	%p30, %rs14, 0;
	mul.f32 	%f146, %f104, %f145;
	selp.f32 	%f453, %f103, %f146, %p30;
	max.f32 	%f430, %f430, %f453;
$L__BB115_32:
	setp.le.s64 	%p31, %rd37, %rd17;
	mov.f32 	%f455, 0fFF800000;
	@%p31 bra 	$L__BB115_34;
	ld.global.f32 	%f148, [%rd28+1792];
	ld.global.u8 	%rs15, [%rd27+448];
	setp.eq.s16 	%p32, %rs15, 0;
	mul.f32 	%f149, %f104, %f148;
	selp.f32 	%f455, %f103, %f149, %p32;
	max.f32 	%f430, %f430, %f455;
$L__BB115_34:
	setp.le.s64 	%p33, %rd37, %rd18;
	mov.f32 	%f457, 0fFF800000;
	@%p33 bra 	$L__BB115_36;
	ld.global.f32 	%f151, [%rd28+1920];
	ld.global.u8 	%rs16, [%rd27+480];
	setp.eq.s16 	%p34, %rs16, 0;
	mul.f32 	%f152, %f104, %f151;
	selp.f32 	%f457, %f103, %f152, %p34;
	max.f32 	%f430, %f430, %f457;
$L__BB115_36:
	setp.le.s64 	%p35, %rd37, %rd19;
	mov.f32 	%f459, 0fFF800000;
	@%p35 bra 	$L__BB115_38;
	ld.global.f32 	%f154, [%rd28+2048];
	ld.global.u8 	%rs17, [%rd27+512];
	setp.eq.s16 	%p36, %rs17, 0;
	mul.f32 	%f155, %f104, %f154;
	selp.f32 	%f459, %f103, %f155, %p36;
	max.f32 	%f430, %f430, %f459;
$L__BB115_38:
	setp.le.s64 	%p37, %rd37, %rd20;
	mov.f32 	%f461, 0fFF800000;
	@%p37 bra 	$L__BB115_40;
	ld.global.f32 	%f157, [%rd28+2176];
	ld.global.u8 	%rs18, [%rd27+544];
	setp.eq.s16 	%p38, %rs18, 0;
	mul.f32 	%f158, %f104, %f157;
	selp.f32 	%f461, %f103, %f158, %p38;
	max.f32 	%f430, %f430, %f461;
$L__BB115_40:
	setp.le.s64 	%p39, %rd37, %rd21;
	mov.f32 	%f463, 0fFF800000;
	@%p39 bra 	$L__BB115_42;
	ld.global.f32 	%f160, [%rd28+2304];
	ld.global.u8 	%rs19, [%rd27+576];
	setp.eq.s16 	%p40, %rs19, 0;
	mul.f32 	%f161, %f104, %f160;
	selp.f32 	%f463, %f103, %f161, %p40;
	max.f32 	%f430, %f430, %f463;
$L__BB115_42:
	setp.le.s64 	%p41, %rd37, %rd22;
	mov.f32 	%f465, 0fFF800000;
	@%p41 bra 	$L__BB115_44;
	ld.global.f32 	%f163, [%rd28+2432];
	ld.global.u8 	%rs20, [%rd27+608];
	setp.eq.s16 	%p42, %rs20, 0;
	mul.f32 	%f164, %f104, %f163;
	selp.f32 	%f465, %f103, %f164, %p42;
	max.f32 	%f430, %f430, %f465;
$L__BB115_44:
	setp.le.s64 	%p43, %rd37, %rd3;
	mov.b32 	%r27, %f430;
	shfl.sync.bfly.b32	%r28|%p44, %r27, 16, 31, -1;
	mov.b32 	%f165, %r28;
	max.f32 	%f166, %f430, %f165;
	mov.b32 	%r29, %f166;
	shfl.sync.bfly.b32	%r30|%p45, %r29, 8, 31, -1;
	mov.b32 	%f167, %r30;
	max.f32 	%f168, %f166, %f167;
	mov.b32 	%r31, %f168;
	shfl.sync.bfly.b32	%r32|%p46, %r31, 4, 31, -1;
	mov.b32 	%f169, %r32;
	max.f32 	%f170, %f168, %f169;
	mov.b32 	%r33, %f170;
	shfl.sync.bfly.b32	%r34|%p47, %r33, 2, 31, -1;
	mov.b32 	%f171, %r34;
	max.f32 	%f172, %f170, %f171;
	mov.b32 	%r35, %f172;
	shfl.sync.bfly.b32	%r36|%p48, %r35, 1, 31, -1;
	mov.b32 	%f173, %r36;
	max.f32 	%f174, %f172, %f173;
	sub.f32 	%f175, %f427, %f174;
	fma.rn.f32 	%f176, %f175, 0f3BBB989D, 0f3F000000;
	cvt.sat.f32.f32 	%f177, %f176;
	mov.f32 	%f178, 0f4B400001;
	mov.f32 	%f179, 0f437C0000;
	fma.rm.f32 	%f180, %f177, %f179, %f178;
	add.f32 	%f181, %f180, 0fCB40007F;
	neg.f32 	%f182, %f181;
	fma.rn.f32 	%f183, %f175, 0f3FB8AA3B, %f182;
	fma.rn.f32 	%f184, %f175, 0f32A57060, %f183;
	mov.b32 	%r37, %f180;
	shl.b32 	%r38, %r37, 23;
	mov.b32 	%f185, %r38;
	ex2.approx.ftz.f32 	%f186, %f184;
	mul.f32 	%f187, %f186, %f185;
	add.f32 	%f188, %f187, 0f00000000;
	sub.f32 	%f189, %f429, %f174;
	fma.rn.f32 	%f190, %f189, 0f3BBB989D, 0f3F000000;
	cvt.sat.f32.f32 	%f191, %f190;
	fma.rm.f32 	%f192, %f191, %f179, %f178;
	add.f32 	%f193, %f192, 0fCB40007F;
	neg.f32 	%f194, %f193;
	fma.rn.f32 	%f195, %f189, 0f3FB8AA3B, %f194;
	fma.rn.f32 	%f196, %f189, 0f32A57060, %f195;
	mov.b32 	%r39, %f192;
	shl.b32 	%r40, %r39, 23;
	mov.b32 	%f197, %r40;
	ex2.approx.ftz.f32 	%f198, %f196;
	mul.f32 	%f199, %f198, %f197;
	add.f32 	%f200, %f188, %f199;
	sub.f32 	%f201, %f431, %f174;
	fma.rn.f32 	%f202, %f201, 0f3BBB989D, 0f3F000000;
	cvt.sat.f32.f32 	%f203, %f202;
	fma.rm.f32 	%f204, %f203, %f179, %f178;
	add.f32 	%f205, %f204, 0fCB40007F;
	neg.f32 	%f206, %f205;
	fma.rn.f32 	%f207, %f201, 0f3FB8AA3B, %f206;
	fma.rn.f32 	%f208, %f201, 0f32A57060, %f207;
	mov.b32 	%r41, %f204;
	shl.b32 	%r42, %r41, 23;
	mov.b32 	%f209, %r42;
	ex2.approx.ftz.f32 	%f210, %f208;
	mul.f32 	%f211, %f210, %f209;
	add.f32 	%f212, %f200, %f211;
	sub.f32 	%f213, %f433, %f174;
	fma.rn.f32 	%f214, %f213, 0f3BBB989D, 0f3F000000;
	cvt.sat.f32.f32 	%f215, %f214;
	fma.rm.f32 	%f216, %f215, %f179, %f178;
	add.f32 	%f217, %f216, 0fCB40007F;
	neg.f32 	%f218, %f217;
	fma.rn.f32 	%f219, %f213, 0f3FB8AA3B, %f218;
	fma.rn.f32 	%f220, %f213, 0f32A57060, %f219;
	mov.b32 	%r43, %f216;
	shl.b32 	%r44, %r43, 23;
	mov.b32 	%f221, %r44;
	ex2.approx.ftz.f32 	%f222, %f220;
	mul.f32 	%f223, %f222, %f221;
	add.f32 	%f224, %f212, %f223;
	sub.f32 	%f225, %f435, %f174;
	fma.rn.f32 	%f226, %f225, 0f3BBB989D, 0f3F000000;
	cvt.sat.f32.f32 	%f227, %f226;
	fma.rm.f32 	%f228, %f227, %f179, %f178;
	add.f32 	%f229, %f228, 0fCB40007F;
	neg.f32 	%f230, %f229;
	fma.rn.f32 	%f231, %f225, 0f3FB8AA3B, %f230;
	fma.rn.f32 	%f232, %f225, 0f32A57060, %f231;
	mov.b32 	%r45, %f228;
	shl.b32 	%r46, %r45, 23;
	mov.b32 	%f233, %r46;
	ex2.approx.ftz.f32 	%f234, %f232;
	mul.f32 	%f235, %f234, %f233;
	add.f32 	%f236, %f224, %f235;
	sub.f32 	%f237, %f437, %f174;
	fma.rn.f32 	%f238, %f237, 0f3BBB989D, 0f3F000000;
	cvt.sat.f32.f32 	%f239, %f238;
	fma.rm.f32 	%f240, %f239, %f179, %f178;
	add.f32 	%f241, %f240, 0fCB40007F;
	neg.f32 	%f242, %f241;
	fma.rn.f32 	%f243, %f237, 0f3FB8AA3B, %f242;
	fma.rn.f32 	%f244, %f237, 0f32A57060, %f243;
	mov.b32 	%r47, %f240;
	shl.b32 	%r48, %r47, 23;
	mov.b32 	%f245, %r48;
	ex2.approx.ftz.f32 	%f246, %f244;
	mul.f32 	%f247, %f246, %f245;
	add.f32 	%f248, %f236, %f247;
	sub.f32 	%f249, %f439, %f174;
	fma.rn.f32 	%f250, %f249, 0f3BBB989D, 0f3F000000;
	cvt.sat.f32.f32 	%f251, %f250;
	fma.rm.f32 	%f252, %f251, %f179, %f178;
	add.f32 	%f253, %f252, 0fCB40007F;
	neg.f32 	%f254, %f253;
	fma.rn.f32 	%f255, %f249, 0f3FB8AA3B, %f254;
	fma.rn.f32 	%f256, %f249, 0f32A57060, %f255;
	mov.b32 	%r49, %f252;
	shl.b32 	%r50, %r49, 23;
	mov.b32 	%f257, %r50;
	ex2.approx.ftz.f32 	%f258, %f256;
	mul.f32 	%f259, %f258, %f257;
	add.f32 	%f260, %f248, %f259;
	sub.f32 	%f261, %f441, %f174;
	fma.rn.f32 	%f262, %f261, 0f3BBB989D, 0f3F000000;
	cvt.sat.f32.f32 	%f263, %f262;
	fma.rm.f32 	%f264, %f263, %f179, %f178;
	add.f32 	%f265, %f264, 0fCB40007F;
	neg.f32 	%f266, %f265;
	fma.rn.f32 	%f267, %f261, 0f3FB8AA3B, %f266;
	fma.rn.f32 	%f268, %f261, 0f32A57060, %f267;
	mov.b32 	%r51, %f264;
	shl.b32 	%r52, %r51, 23;
	mov.b32 	%f269, %r52;
	ex2.approx.ftz.f32 	%f270, %f268;
	mul.f32 	%f271, %f270, %f269;
	add.f32 	%f272, %f260, %f271;
	sub.f32 	%f273, %f443, %f174;
	fma.rn.f32 	%f274, %f273, 0f3BBB989D, 0f3F000000;
	cvt.sat.f32.f32 	%f275, %f274;
	fma.rm.f32 	%f276, %f275, %f179, %f178;
	add.f32 	%f277, %f276, 0fCB40007F;
	neg.f32 	%f278, %f277;
	fma.rn.f32 	%f279, %f273, 0f3FB8AA3B, %f278;
	fma.rn.f32 	%f280, %f273, 0f32A57060, %f279;
	mov.b32 	%r53, %f276;
	shl.b32 	%r54, %r53, 23;
	mov.b32 	%f281, %r54;
	ex2.approx.ftz.f32 	%f282, %f280;
	mul.f32 	%f283, %f282, %f281;
	add.f32 	%f284, %f272, %f283;
	sub.f32 	%f285, %f445, %f174;
	fma.rn.f32 	%f286, %f285, 0f3BBB989D, 0f3F000000;
	cvt.sat.f32.f32 	%f287, %f286;
	fma.rm.f32 	%f288, %f287, %f179, %f178;
	add.f32 	%f289, %f288, 0fCB40007F;
	neg.f32 	%f290, %f289;
	fma.rn.f32 	%f291, %f285, 0f3FB8AA3B, %f290;
	fma.rn.f32 	%f292, %f285, 0f32A57060, %f291;
	mov.b32 	%r55, %f288;
	shl.b32 	%r56, %r55, 23;
	mov.b32 	%f293, %r56;
	ex2.approx.ftz.f32 	%f294, %f292;
	mul.f32 	%f295, %f294, %f293;
	add.f32 	%f296, %f284, %f295;
	sub.f32 	%f297, %f447, %f174;
	fma.rn.f32 	%f298, %f297, 0f3BBB989D, 0f3F000000;
	cvt.sat.f32.f32 	%f299, %f298;
	fma.rm.f32 	%f300, %f299, %f179, %f178;
	add.f32 	%f301, %f300, 0fCB40007F;
	neg.f32 	%f302, %f301;
	fma.rn.f32 	%f303, %f297, 0f3FB8AA3B, %f302;
	fma.rn.f32 	%f304, %f297, 0f32A57060, %f303;
	mov.b32 	%r57, %f300;
	shl.b32 	%r58, %r57, 23;
	mov.b32 	%f305, %r58;
	ex2.approx.ftz.f32 	%f306, %f304;
	mul.f32 	%f307, %f306, %f305;
	add.f32 	%f308, %f296, %f307;
	sub.f32 	%f309, %f449, %f174;
	fma.rn.f32 	%f310, %f309, 0f3BBB989D, 0f3F000000;
	cvt.sat.f32.f32 	%f311, %f310;
	fma.rm.f32 	%f312, %f311, %f179, %f178;
	add.f32 	%f313, %f312, 0fCB40007F;
	neg.f32 	%f314, %f313;
	fma.rn.f32 	%f315, %f309, 0f3FB8AA3B, %f314;
	fma.rn.f32 	%f316, %f309, 0f32A57060, %f315;
	mov.b32 	%r59, %f312;
	shl.b32 	%r60, %r59, 23;
	mov.b32 	%f317, %r60;
	ex2.approx.ftz.f32 	%f318, %f316;
	mul.f32 	%f319, %f318, %f317;
	add.f32 	%f320, %f308, %f319;
	sub.f32 	%f321, %f451, %f174;
	fma.rn.f32 	%f322, %f321, 0f3BBB989D, 0f3F000000;
	cvt.sat.f32.f32 	%f323, %f322;
	fma.rm.f32 	%f324, %f323, %f179, %f178;
	add.f32 	%f325, %f324, 0fCB40007F;
	neg.f32 	%f326, %f325;
	fma.rn.f32 	%f327, %f321, 0f3FB8AA3B, %f326;
	fma.rn.f32 	%f328, %f321, 0f32A57060, %f327;
	mov.b32 	%r61, %f324;
	shl.b32 	%r62, %r61, 23;
	mov.b32 	%f329, %r62;
	ex2.approx.ftz.f32 	%f330, %f328;
	mul.f32 	%f331, %f330, %f329;
	add.f32 	%f332, %f320, %f331;
	sub.f32 	%f333, %f453, %f174;
	fma.rn.f32 	%f334, %f333, 0f3BBB989D, 0f3F000000;
	cvt.sat.f32.f32 	%f335, %f334;
	fma.rm.f32 	%f336, %f335, %f179, %f178;
	add.f32 	%f337, %f336, 0fCB40007F;
	neg.f32 	%f338, %f337;
	fma.rn.f32 	%f339, %f333, 0f3FB8AA3B, %f338;
	fma.rn.f32 	%f340, %f333, 0f32A57060, %f339;
	mov.b32 	%r63, %f336;
	shl.b32 	%r64, %r63, 23;
	mov.b32 	%f341, %r64;
	ex2.approx.ftz.f32 	%f342, %f340;
	mul.f32 	%f343, %f342, %f341;
	add.f32 	%f344, %f332, %f343;
	sub.f32 	%f345, %f455, %f174;
	fma.rn.f32 	%f346, %f345, 0f3BBB989D, 0f3F000000;
	cvt.sat.f32.f32 	%f347, %f346;
	fma.rm.f32 	%f348, %f347, %f179, %f178;
	add.f32 	%f349, %f348, 0fCB40007F;
	neg.f32 	%f350, %f349;
	fma.rn.f32 	%f351, %f345, 0f3FB8AA3B, %f350;
	fma.rn.f32 	%f352, %f345, 0f32A57060, %f351;
	mov.b32 	%r65, %f348;
	shl.b32 	%r66, %r65, 23;
	mov.b32 	%f353, %r66;
	ex2.approx.ftz.f32 	%f354, %f352;
	mul.f32 	%f355, %f354, %f353;
	add.f32 	%f356, %f344, %f355;
	sub.f32 	%f357, %f457, %f174;
	fma.rn.f32 	%f358, %f357, 0f3BBB989D, 0f3F000000;
	cvt.sat.f32.f32 	%f359, %f358;
	fma.rm.f32 	%f360, %f359, %f179, %f178;
	add.f32 	%f361, %f360, 0fCB40007F;
	neg.f32 	%f362, %f361;
	fma.rn.f32 	%f363, %f357, 0f3FB8AA3B, %f362;
	fma.rn.f32 	%f364, %f357, 0f32A57060, %f363;
	mov.b32 	%r67, %f360;
	shl.b32 	%r68, %r67, 23;
	mov.b32 	%f365, %r68;
	ex2.approx.ftz.f32 	%f366, %f364;
	mul.f32 	%f367, %f366, %f365;
	add.f32 	%f368, %f356, %f367;
	sub.f32 	%f369, %f459, %f174;
	fma.rn.f32 	%f370, %f369, 0f3BBB989D, 0f3F000000;
	cvt.sat.f32.f32 	%f371, %f370;
	fma.rm.f32 	%f372, %f371, %f179, %f178;
	add.f32 	%f373, %f372, 0fCB40007F;
	neg.f32 	%f374, %f373;
	fma.rn.f32 	%f375, %f369, 0f3FB8AA3B, %f374;
	fma.rn.f32 	%f376, %f369, 0f32A57060, %f375;
	mov.b32 	%r69, %f372;
	shl.b32 	%r70, %r69, 23;
	mov.b32 	%f377, %r70;
	ex2.approx.ftz.f32 	%f378, %f376;
	mul.f32 	%f379, %f378, %f377;
	add.f32 	%f380, %f368, %f379;
	sub.f32 	%f381, %f461, %f174;
	fma.rn.f32 	%f382, %f381, 0f3BBB989D, 0f3F000000;
	cvt.sat.f32.f32 	%f383, %f382;
	fma.rm.f32 	%f384, %f383, %f179, %f178;
	add.f32 	%f385, %f384, 0fCB40007F;
	neg.f32 	%f386, %f385;
	fma.rn.f32 	%f387, %f381, 0f3FB8AA3B, %f386;
	fma.rn.f32 	%f388, %f381, 0f32A57060, %f387;
	mov.b32 	%r71, %f384;
	shl.b32 	%r72, %r71, 23;
	mov.b32 	%f389, %r72;
	ex2.approx.ftz.f32 	%f390, %f388;
	mul.f32 	%f391, %f390, %f389;
	add.f32 	%f392, %f380, %f391;
	sub.f32 	%f393, %f463, %f174;
	fma.rn.f32 	%f394, %f393, 0f3BBB989D, 0f3F000000;
	cvt.sat.f32.f32 	%f395, %f394;
	fma.rm.f32 	%f396, %f395, %f179, %f178;
	add.f32 	%f397, %f396, 0fCB40007F;
	neg.f32 	%f398, %f397;
	fma.rn.f32 	%f399, %f393, 0f3FB8AA3B, %f398;
	fma.rn.f32 	%f400, %f393, 0f32A57060, %f399;
	mov.b32 	%r73, %f396;
	shl.b32 	%r74, %r73, 23;
	mov.b32 	%f401, %r74;
	ex2.approx.ftz.f32 	%f402, %f400;
	mul.f32 	%f403, %f402, %f401;
	add.f32 	%f404, %f392, %f403;
	sub.f32 	%f405, %f465, %f174;
	fma.rn.f32 	%f406, %f405, 0f3BBB989D, 0f3F000000;
	cvt.sat.f32.f32 	%f407, %f406;
	fma.rm.f32 	%f408, %f407, %f179, %f178;
	add.f32 	%f409, %f408, 0fCB40007F;
	neg.f32 	%f410, %f409;
	fma.rn.f32 	%f411, %f405, 0f3FB8AA3B, %f410;
	fma.rn.f32 	%f412, %f405, 0f32A57060, %f411;
	mov.b32 	%r75, %f408;
	shl.b32 	%r76, %r75, 23;
	mov.b32 	%f413, %r76;
	ex2.approx.ftz.f32 	%f414, %f412;
	mul.f32 	%f415, %f414, %f413;
	add.f32 	%f416, %f404, %f415;
	mov.b32 	%r77, %f416;
	shfl.sync.bfly.b32	%r78|%p49, %r77, 16, 31, -1;
	mov.b32 	%f417, %r78;
	add.f32 	%f418, %f416, %f417;
	mov.b32 	%r79, %f418;
	shfl.sync.bfly.b32	%r80|%p50, %r79, 8, 31, -1;
	mov.b32 	%f419, %r80;
	add.f32 	%f420, %f418, %f419;
	mov.b32 	%r81, %f420;
	shfl.sync.bfly.b32	%r82|%p51, %r81, 4, 31, -1;
	mov.b32 	%f421, %r82;
	add.f32 	%f422, %f420, %f421;
	mov.b32 	%r83, %f422;
	shfl.sync.bfly.b32	%r84|%p52, %r83, 2, 31, -1;
	mov.b32 	%f423, %r84;
	add.f32 	%f424, %f422, %f423;
	mov.b32 	%r85, %f424;
	shfl.sync.bfly.b32	%r86|%p53, %r85, 1, 31, -1;
	mov.b32 	%f425, %r86;
	add.f32 	%f426, %f424, %f425;
	div.rn.f32 	%f83, %f187, %f426;
	div.rn.f32 	%f84, %f199, %f426;
	div.rn.f32 	%f85, %f211, %f426;
	div.rn.f32 	%f86, %f223, %f426;
	div.rn.f32 	%f87, %f235, %f426;
	div.rn.f32 	%f88, %f247, %f426;
	div.rn.f32 	%f89, %f259, %f426;
	div.rn.f32 	%f90, %f271, %f426;
	div.rn.f32 	%f91, %f283, %f426;
	div.rn.f32 	%f92, %f295, %f426;
	div.rn.f32 	%f93, %f307, %f426;
	div.rn.f32 	%f94, %f319, %f426;
	div.rn.f32 	%f95, %f331, %f426;
	div.rn.f32 	%f96, %f343, %f426;
	div.rn.f32 	%f97, %f355, %f426;
	div.rn.f32 	%f98, %f367, %f426;
	div.rn.f32 	%f99, %f379, %f426;
	div.rn.f32 	%f100, %f391, %f426;
	div.rn.f32 	%f101, %f403, %f426;
	div.rn.f32 	%f102, %f415, %f426;
	mad.lo.s64 	%rd50, %rd53, %rd35, %rd3;
	cvta.to.global.u64 	%rd51, %rd34;
	shl.b64 	%rd52, %rd50, 2;
	add.s64 	%rd29, %rd51, %rd52;
	@%p43 bra 	$L__BB115_46;
	st.global.f32 	[%rd29], %f83;
$L__BB115_46:
	setp.le.s64 	%p54, %rd37, %rd4;
	@%p54 bra 	$L__BB115_48;
	st.global.f32 	[%rd29+128], %f84;
$L__BB115_48:
	setp.le.s64 	%p55, %rd37, %rd5;
	@%p55 bra 	$L__BB115_50;
	st.global.f32 	[%rd29+256], %f85;
$L__BB115_50:
	setp.le.s64 	%p56, %rd37, %rd6;
	@%p56 bra 	$L__BB115_52;
	st.global.f32 	[%rd29+384], %f86;
$L__BB115_52:
	setp.le.s64 	%p57, %rd37, %rd7;
	@%p57 bra 	$L__BB115_54;
	st.global.f32 	[%rd29+512], %f87;
$L__BB115_54:
	setp.le.s64 	%p58, %rd37, %rd8;
	@%p58 bra 	$L__BB115_56;
	st.global.f32 	[%rd29+640], %f88;
$L__BB115_56:
	setp.le.s64 	%p59, %rd37, %rd9;
	@%p59 bra 	$L__BB115_58;
	st.global.f32 	[%rd29+768], %f89;
$L__BB115_58:
	setp.le.s64 	%p60, %rd37, %rd10;
	@%p60 bra 	$L__BB115_60;
	st.global.f32 	[%rd29+896], %f90;
$L__BB115_60:
	setp.le.s64 	%p61, %rd37, %rd11;
	@%p61 bra 	$L__BB115_62;
	st.global.f32 	[%rd29+1024], %f91;
$L__BB115_62:
	setp.le.s64 	%p62, %rd37, %rd12;
	@%p62 bra 	$L__BB115_64;
	st.global.f32 	[%rd29+1152], %f92;
$L__BB115_64:
	setp.le.s64 	%p63, %rd37, %rd13;
	@%p63 bra 	$L__BB115_66;
	st.global.f32 	[%rd29+1280], %f93;
$L__BB115_66:
	setp.le.s64 	%p64, %rd37, %rd14;
	@%p64 bra 	$L__BB115_68;
	st.global.f32 	[%rd29+1408], %f94;
$L__BB115_68:
	setp.le.s64 	%p65, %rd37, %rd15;
	@%p65 bra 	$L__BB115_70;
	st.global.f32 	[%rd29+1536], %f95;
$L__BB115_70:
	setp.le.s64 	%p66, %rd37, %rd16;
	@%p66 bra 	$L__BB115_72;
	st.global.f32 	[%rd29+1664], %f96;
$L__BB115_72:
	setp.le.s64 	%p67, %rd37, %rd17;
	@%p67 bra 	$L__BB115_74;
	st.global.f32 	[%rd29+1792], %f97;
$L__BB115_74:
	setp.le.s64 	%p68, %rd37, %rd18;
	@%p68 bra 	$L__BB115_76;
	st.global.f32 	[%rd29+1920], %f98;
$L__BB115_76:
	setp.le.s64 	%p69, %rd37, %rd19;
	@%p69 bra 	$L__BB115_78;
	st.global.f32 	[%rd29+2048], %f99;
$L__BB115_78:
	setp.le.s64 	%p70, %rd37, %rd20;
	@%p70 bra 	$L__BB115_80;
	st.global.f32 	[%rd29+2176], %f100;
$L__BB115_80:
	setp.le.s64 	%p71, %rd37, %rd21;
	@%p71 bra 	$L__BB115_82;
	st.global.f32 	[%rd29+2304], %f101;
$L__BB115_82:
	setp.le.s64 	%p72, %rd37, %rd22;
	@%p72 bra 	$L__BB115_84;
	st.global.f32 	[%rd29+2432], %f102;
$L__BB115_84:
	add.s64 	%rd53, %rd53, %rd23;
	setp.lt.s64 	%p73, %rd53, %rd36;
	@%p73 bra 	$L__BB115_4;
$L__BB115_85:
	ret;

}
	// .globl	_Z15SoftmaxWarpImplI24ElementwiseScaleMaskLoadIffbE11DirectStoreIffEfLi1ELi21ELi32ELi1ELb0EL9Algorithm0EEvT_T0_ll
.visible .entry _Z15SoftmaxWarpImplI24ElementwiseScaleMaskLoadIffbE11DirectStoreIffEfLi1ELi21ELi32ELi1ELb0EL9Algorithm0EEvT_T0_ll(
	.param .align 8 .b8 _Z15SoftmaxWarpImplI24ElementwiseScaleMaskLoadIffbE11DirectStoreIffEfLi1ELi21ELi32ELi1ELb0EL9Algorithm0EEvT_T0_ll_param_0[32],
	.param .align 8 .b8 _Z15SoftmaxWarpImplI24ElementwiseScaleMaskLoadIffbE11DirectStoreIffEfLi1ELi21ELi32ELi1ELb0EL9Algorithm0EEvT_T0_ll_param_1[16],
	.param .u64 _Z15SoftmaxWarpImplI24ElementwiseScaleMaskLoadIffbE11DirectStoreIffEfLi1ELi21ELi32ELi1ELb0EL9Algorithm0EEvT_T0_ll_param_2,
	.param .u64 _Z15SoftmaxWarpImplI24ElementwiseScaleMaskLoadIffbE11DirectStoreIffEfLi1ELi21ELi32ELi1ELb0EL9Algorithm0EEvT_T0_ll_param_3
)
{
	.reg .pred 	%p<35>;
	.reg .b16 	%rs<22>;
	.reg .b32 	%r<70>;
	.reg .b32 	%f<382>;
	.reg .b64 	%rd<32>;

	ld.param.u64 	%rd14, [_Z15SoftmaxWarpImplI24ElementwiseScaleMaskLoadIffbE11DirectStoreIffEfLi1ELi21ELi32ELi1ELb0EL9Algorithm0EEvT_T0_ll_param_1+8];
	ld.param.u64 	%rd13, [_Z15SoftmaxWarpImplI24ElementwiseScaleMaskLoadIffbE11DirectStoreIffEfLi1ELi21ELi32ELi1ELb0EL9Algorithm0EEvT_T0_ll_param_1];
	ld.param.v2.f32 	{%f1, %f2}, [_Z15SoftmaxWarpImplI24ElementwiseScaleMaskLoadIffbE11DirectStoreIffEfLi1ELi21ELi32ELi1ELb0EL9Algorithm0EEvT_T0_ll_param_0+24];
	ld.param.u64 	%rd12, [_Z15SoftmaxWarpImplI24ElementwiseScaleMaskLoadIffbE11DirectStoreIffEfLi1ELi21ELi32ELi1ELb0EL9Algorithm0EEvT_T0_ll_param_0+16];
	ld.param.u64 	%rd11, [_Z15SoftmaxWarpImplI24ElementwiseScaleMaskLoadIffbE11DirectStoreIffEfLi1ELi21ELi32ELi1ELb0EL9Algorithm0EEvT_T0_ll_param_0+8];
	ld.param.u64 	%rd10, [_Z15SoftmaxWarpImplI24ElementwiseScaleMaskLoadIffbE11DirectStoreIffEfLi1ELi21ELi32ELi1ELb0EL9Algorithm0EEvT_T0_ll_param_0];
	ld.param.u64 	%rd15, [_Z15SoftmaxWarpImplI24ElementwiseScaleMaskLoadIffbE11DirectStoreIffEfLi1ELi21ELi32ELi1ELb0EL9Algorithm0EEvT_T0_ll_param_2];
	ld.param.u64 	%rd16, [_Z15SoftmaxWarpImplI24ElementwiseScaleMaskLoadIffbE11DirectStoreIffEfLi1ELi21ELi32ELi1ELb0EL9Algorithm0EEvT_T0_ll_param_3];
	setp.lt.s64 	%p1, %rd16, 673;
	@%p1 bra 	$L__BB116_2;
	mov.u64 	%rd17, $str;
	cvta.global.u64 	%rd18, %rd17;
	mov.u64 	%rd19, $str$1;
	cvta.global.u64 	%rd20, %rd19;
	mov.u64 	%rd21, __unnamed_117;
	cvta.global.u64 	%rd22, %rd21;
	{ // callseq 116, 0
	.param .b64 param0;
	st.param.b64 	[param0], %rd18;
	.param .b64 param1;
	st.param.b64 	[param1], %rd20;
	.param .b32 param2;
	st.param.b32 	[param2], 254;
	.param .b64 param3;
	st.param.b64 	[param3], %rd22;
	.param .b64 param4;
	st.param.b64 	[param4], 1;
	call.uni 
	__assertfail, 
	(
	param0, 
	param1, 
	param2, 
	param3, 
	param4
	);
	} // callseq 116
$L__BB116_2:
	mov.u32 	%r2, %ctaid.x;
	mov.u32 	%r3, %ntid.y;
	mov.u32 	%r4, %tid.y;
	mad.lo.s32 	%r5, %r2, %r3, %r4;
	mov.u32 	%r6, %nctaid.x;
	mul.lo.s32 	%r1, %r6, %r3;
	cvt.s64.s32 	%rd31, %r5;
	setp.le.s64 	%p2, %rd15, %rd31;
	@%p2 bra 	$L__BB116_5;
	mov.u32 	%r7, %tid.x;
	cvt.u64.u32 	%rd4, %r7;
	cvta.to.global.u64 	%rd5, %rd11;
	cvta.to.global.u64 	%rd6, %rd10;
	cvt.s64.s32 	%rd7, %r1;
$L__BB116_4:
	mad.lo.s64 	%rd23, %rd31, %rd12, %rd4;
	shl.b64 	%rd24, %rd23, 2;
	add.s64 	%rd25, %rd6, %rd24;
	ld.global.f32 	%f3, [%rd25];
	add.s64 	%rd26, %rd5, %rd23;
	ld.global.u8 	%rs1, [%rd26];
	setp.eq.s16 	%p3, %rs1, 0;
	mul.f32 	%f4, %f2, %f3;
	selp.f32 	%f5, %f1, %f4, %p3;
	max.f32 	%f6, %f5, 0fFF800000;
	ld.global.f32 	%f7, [%rd25+128];
	ld.global.u8 	%rs2, [%rd26+32];
	setp.eq.s16 	%p4, %rs2, 0;
	mul.f32 	%f8, %f2, %f7;
	selp.f32 	%f9, %f1, %f8, %p4;
	max.f32 	%f10, %f6, %f9;
	ld.global.f32 	%f11, [%rd25+256];
	ld.global.u8 	%rs3, [%rd26+64];
	setp.eq.s16 	%p5, %rs3, 0;
	mul.f32 	%f12, %f2, %f11;
	selp.f32 	%f13, %f1, %f12, %p5;
	max.f32 	%f14, %f10, %f13;
	ld.global.f32 	%f15, [%rd25+384];
	ld.global.u8 	%rs4, [%rd26+96];
	setp.eq.s16 	%p6, %rs4, 0;
	mul.f32 	%f16, %f2, %f15;
	selp.f32 	%f17, %f1, %f16, %p6;
	max.f32 	%f18, %f14, %f17;
	ld.global.f32 	%f19, [%rd25+512];
	ld.global.u8 	%rs5, [%rd26+128];
	setp.eq.s16 	%p7, %rs5, 0;
	mul.f32 	%f20, %f2, %f19;
	selp.f32 	%f21, %f1, %f20, %p7;
	max.f32 	%f22, %f18, %f21;
	ld.global.f32 	%f23, [%rd25+640];
	ld.global.u8 	%rs6, [%rd26+160];
	setp.eq.s16 	%p8, %rs6, 0;
	mul.f32 	%f24, %f2, %f23;
	selp.f32 	%f25, %f1, %f24, %p8;
	max.f32 	%f26, %f22, %f25;
	ld.global.f32 	%f27, [%rd25+768];
	ld.global.u8 	%rs7, [%rd26+192];
	setp.eq.s16 	%p9, %rs7, 0;
	mul.f32 	%f28, %f2, %f27;
	selp.f32 	%f29, %f1, %f28, %p9;
	max.f32 	%f30, %f26, %f29;
	ld.global.f32 	%f31, [%rd25+896];
	ld.global.u8 	%rs8, [%rd26+224];
	setp.eq.s16 	%p10, %rs8, 0;
	mul.f32 	%f32, %f2, %f31;
	selp.f32 	%f33, %f1, %f32, %p10;
	max.f32 	%f34, %f30, %f33;
	ld.global.f32 	%f35, [%rd25+1024];
	ld.global.u8 	%rs9, [%rd26+256];
	setp.eq.s16 	%p11, %rs9, 0;
	mul.f32 	%f36, %f2, %f35;
	selp.f32 	%f37, %f1, %f36, %p11;
	max.f32 	%f38, %f34, %f37;
	ld.global.f32 	%f39, [%rd25+1152];
	ld.global.u8 	%rs10, [%rd26+288];
	setp.eq.s16 	%p12, %rs10, 0;
	mul.f32 	%f40, %f2, %f39;
	selp.f32 	%f41, %f1, %f40, %p12;
	max.f32 	%f42, %f38, %f41;
	ld.global.f32 	%f43, [%rd25+1280];
	ld.global.u8 	%rs11, [%rd26+320];
	setp.eq.s16 	%p13, %rs11, 0;
	mul.f32 	%f44, %f2, %f43;
	selp.f32 	%f45, %f1, %f44, %p13;
	max.f32 	%f46, %f42, %f45;
	ld.global.f32 	%f47, [%rd25+1408];
	ld.global.u8 	%rs12, [%rd26+352];
	setp.eq.s16 	%p14, %rs12, 0;
	mul.f32 	%f48, %f2, %f47;
	selp.f32 	%f49, %f1, %f48, %p14;
	max.f32 	%f50, %f46, %f49;
	ld.global.f32 	%f51, [%rd25+1536];
	ld.global.u8 	%rs13, [%rd26+384];
	setp.eq.s16 	%p15, %rs13, 0;
	mul.f32 	%f52, %f2, %f51;
	selp.f32 	%f53, %f1, %f52, %p15;
	max.f32 	%f54, %f50, %f53;
	ld.global.f32 	%f55, [%rd25+1664];
	ld.global.u8 	%rs14, [%rd26+416];
	setp.eq.s16 	%p16, %rs14, 0;
	mul.f32 	%f56, %f2, %f55;
	selp.f32 	%f57, %f1, %f56, %p16;
	max.f32 	%f58, %f54, %f57;
	ld.global.f32 	%f59, [%rd25+1792];
	ld.global.u8 	%rs15, [%rd26+448];
	setp.eq.s16 	%p17, %rs15, 0;
	mul.f32 	%f60, %f2, %f59;
	selp.f32 	%f61, %f1, %f60, %p17;
	max.f32 	%f62, %f58, %f61;
	ld.global.f32 	%f63, [%rd25+1920];
	ld.global.u8 	%rs16, [%rd26+480];
	setp.eq.s16 	%p18, %rs16, 0;
	mul.f32 	%f64, %f2, %f63;
	selp.f32 	%f65, %f1, %f64, %p18;
	max.f32 	%f66, %f62, %f65;
	ld.global.f32 	%f67, [%rd25+2048];
	ld.global.u8 	%rs17, [%rd26+512];
	setp.eq.s16 	%p19, %rs17, 0;
	mul.f32 	%f68, %f2, %f67;
	selp.f32 	%f69, %f1, %f68, %p19;
	max.f32 	%f70, %f66, %f69;
	ld.global.f32 	%f71, [%rd25+2176];
	ld.global.u8 	%rs18, [%rd26+544];
	setp.eq.s16 	%p20, %rs18, 0;
	mul.f32 	%f72, %f2, %f71;
	selp.f32 	%f73, %f1, %f72, %p20;
	max.f32 	%f74, %f70, %f73;
	ld.global.f32 	%f75, [%rd25+2304];
	ld.global.u8 	%rs19, [%rd26+576];
	setp.eq.s16 	%p21, %rs19, 0;
	mul.f32 	%f76, %f2, %f75;
	selp.f32 	%f77, %f1, %f76, %p21;
	max.f32 	%f78, %f74, %f77;
	ld.global.f32 	%f79, [%rd25+2432];
	ld.global.u8 	%rs20, [%rd26+608];
	setp.eq.s16 	%p22, %rs20, 0;
	mul.f32 	%f80, %f2, %f79;
	selp.f32 	%f81, %f1, %f80, %p22;
	max.f32 	%f82, %f78, %f81;
	ld.global.f32 	%f83, [%rd25+2560];
	ld.global.u8 	%rs21, [%rd26+640];
	setp.eq.s16 	%p23, %rs21, 0;
	mul.f32 	%f84, %f2, %f83;
	selp.f32 	%f85, %f1, %f84, %p23;
	max.f32 	%f86, %f82, %f85;
	mov.b32 	%r8, %f86;
	shfl.sync.bfly.b32	%r9|%p24, %r8, 16, 31, -1;
	mov.b32 	%f87, %r9;
	max.f32 	%f88, %f86, %f87;
	mov.b32 	%r10, %f88;
	shfl.sync.bfly.b32	%r11|%p25, %r10, 8, 31, -1;
	mov.b32 	%f89, %r11;
	max.f32 	%f90, %f88, %f89;
	mov.b32 	%r12, %f90;
	shfl.sync.bfly.b32	%r13|%p26, %r12, 4, 31, -1;
	mov.b32 	%f91, %r13;
	max.f32 	%f92, %f90, %f91;
	mov.b32 	%r14, %f92;
	shfl.sync.bfly.b32	%r15|%p27, %r14, 2, 31, -1;
	mov.b32 	%f93, %r15;
	max.f32 	%f94, %f92, %f93;
	mov.b32 	%r16, %f94;
	shfl.sync.bfly.b32	%r17|%p28, %r16, 1, 31, -1;
	mov.b32 	%f95, %r17;
	max.f32 	%f96, %f94, %f95;
	sub.f32 	%f97, %f5, %f96;
	fma.rn.f32 	%f98, %f97, 0f3BBB989D, 0f3F000000;
	cvt.sat.f32.f32 	%f99, %f98;
	mov.f32 	%f100, 0f4B400001;
	mov.f32 	%f101, 0f437C0000;
	fma.rm.f32 	%f102, %f99, %f101, %f100;
	add.f32 	%f103, %f102, 0fCB40007F;
	neg.f32 	%f104, %f103;
	fma.rn.f32 	%f105, %f97, 0f3FB8AA3B, %f104;
	fma.rn.f32 	%f106, %f97, 0f32A57060, %f105;
	mov.b32 	%r18, %f102;
	shl.b32 	%r19, %r18, 23;
	mov.b32 	%f107, %r19;
	ex2.approx.ftz.f32 	%f108, %f106;
	mul.f32 	%f109, %f108, %f107;
	add.f32 	%f110, %f109, 0f00000000;
	sub.f32 	%f111, %f9, %f96;
	fma.rn.f32 	%f112, %f111, 0f3BBB989D, 0f3F000000;
	cvt.sat.f32.f32 	%f113, %f112;
	fma.rm.f32 	%f114, %f113, %f101, %f100;
	add.f32 	%f115, %f114, 0fCB40007F;
	neg.f32 	%f116, %f115;
	fma.rn.f32 	%f117, %f111, 0f3FB8AA3B, %f116;
	fma.rn.f32 	%f118, %f111, 0f32A57060, %f117;
	mov.b32 	%r20, %f114;
	shl.b32 	%r21, %r20, 23;
	mov.b32 	%f119, %r21;
	ex2.approx.ftz.f32 	%f120, %f118;
	mul.f32 	%f121, %f120, %f119;
	add.f32 	%f122, %f110, %f121;
	sub.f32 	%f123, %f13, %f96;
	fma.rn.f32 	%f124, %f123, 0f3BBB989D, 0f3F000000;
	cvt.sat.f32.f32 	%f125, %f124;
	fma.rm.f32 	%f126, %f125, %f101, %f100;
	add.f32 	%f127, %f126, 0fCB40007F;
	neg.f32 	%f128, %f127;
	fma.rn.f32 	%f129, %f123, 0f3FB8AA3B, %f128;
	fma.rn.f32 	%f130, %f123, 0f32A57060, %f129;
	mov.b32 	%r22, %f126;
	shl.b32 	%r23, %r22, 23;
	mov.b32 	%f131, %r23;
	ex2.approx.ftz.f32 	%f132, %f130;
	mul.f32 	%f133, %f132, %f131;
	add.f32 	%f134, %f122, %f133;
	sub.f32 	%f135, %f17, %f96;
	fma.rn.f32 	%f136, %f135, 0f3BBB989D, 0f3F000000;
	cvt.sat.f32.f32 	%f137, %f136;
	fma.rm.f32 	%f138, %f137, %f101, %f100;
	add.f32 	%f139, %f138, 0fCB40007F;
	neg.f32 	%f140, %f139;
	fma.rn.f32 	%f141, %f135, 0f3FB8AA3B, %f140;
	fma.rn.f32 	%f142, %f135, 0f32A57060, %f141;
	mov.b32 	%r24, %f138;
	shl.b32 	%r25, %r24, 23;
	mov.b32 	%f143, %r25;
	ex2.approx.ftz.f32 	%f144, %f142;
	mul.f32 	%f145, %f144, %f143;
	add.f32 	%f146, %f134, %f145;
	sub.f32 	%f147, %f21, %f96;
	fma.rn.f32 	%f148, %f147, 0f3BBB989D, 0f3F000000;
	cvt.sat.f32.f32 	%f149, %f148;
	fma.rm.f32 	%f150, %f149, %f101, %f100;
	add.f32 	%f151, %f150, 0fCB40007F;
	neg.f32 	%f152, %f151;
	fma.rn.f32 	%f153, %f147, 0f3FB8AA3B, %f152;
	fma.rn.f32 	%f154, %f147, 0f32A57060, %f153;
	mov.b32 	%r26, %f150;
	shl.b32 	%r27, %r26, 23;
	mov.b32 	%f155, %r27;
	ex2.approx.ftz.f32 	%f156, %f154;
	mul.f32 	%f157, %f156, %f155;
	add.f32 	%f158, %f146, %f157;
	sub.f32 	%f159, %f25, %f96;
	fma.rn.f32 	%f160, %f159, 0f3BBB989D, 0f3F000000;
	cvt.sat.f32.f32 	%f161, %f160;
	fma.rm.f32 	%f162, %f161, %f101, %f100;
	add.f32 	%f163, %f162, 0fCB40007F;
	neg.f32 	%f164, %f163;
	fma.rn.f32 	%f165, %f159, 0f3FB8AA3B, %f164;
	fma.rn.f32 	%f166, %f159, 0f32A57060, %f165;
	mov.b32 	%r28, %f162;
	shl.b32 	%r29, %r28, 23;
	mov.b32 	%f167, %r29;
	ex2.approx.ftz.f32 	%f168, %f166;
	mul.f32 	%f169, %f168, %f167;
	add.f32 	%f170, %f158, %f169;
	sub.f32 	%f171, %f29, %f96;
	fma.rn.f32 	%f172, %f171, 0f3BBB989D, 0f3F000000;
	cvt.sat.f32.f32 	%f173, %f172;
	fma.rm.f32 	%f174, %f173, %f101, %f100;
	add.f32 	%f175, %f174, 0fCB40007F;
	neg.f32 	%f176, %f175;
	fma.rn.f32 	%f177, %f171, 0f3FB8AA3B, %f176;
	fma.rn.f32 	%f178, %f171, 0f32A57060, %f177;
	mov.b32 	%r30, %f174;
	shl.b32 	%r31, %r30, 23;
	mov.b32 	%f179, %r31;
	ex2.approx.ftz.f32 	%f180, %f178;
	mul.f32 	%f181, %f180, %f179;
	add.f32 	%f182, %f170, %f181;
	sub.f32 	%f183, %f33, %f96;
	fma.rn.f32 	%f184, %f183, 0f3BBB989D, 0f3F000000;
	cvt.sat.f32.f32 	%f185, %f184;
	fma.rm.f32 	%f186, %f185, %f101, %f100;
	add.f32 	%f187, %f186, 0fCB40007F;
	neg.f32 	%f188, %f187;
	fma.rn.f32 	%f189, %f183, 0f3FB8AA3B, %f188;
	fma.rn.f32 	%f190, %f183, 0f32A57060, %f189;
	mov.b32 	%r32, %f186;
	shl.b32 	%r33, %r32, 23;
	mov.b32 	%f191, %r33;
	ex2.approx.ftz.f32 	%f192, %f190;
	mul.f32 	%f193, %f192, %f191;
	add.f32 	%f194, %f182, %f193;
	sub.f32 	%f195, %f37, %f96;
	fma.rn.f32 	%f196, %f195, 0f3BBB989D, 0f3F000000;
	cvt.sat.f32.f32 	%f197, %f196;
	fma.rm.f32 	%f198, %f197, %f101, %f100;
	add.f32 	%f199, %f198, 0fCB40007F;
	neg.f32 	%f200, %f199;
	fma.rn.f32 	%f201, %f195, 0f3FB8AA3B, %f200;
	fma.rn.f32 	%f202, %f195, 0f32A57060, %f201;
	mov.b32 	%r34, %f198;
	shl.b32 	%r35, %r34, 23;
	mov.b32 	%f203, %r35;
	ex2.approx.ftz.f32 	%f204, %f202;
	mul.f32 	%f205, %f204, %f203;
	add.f32 	%f206, %f194, %f205;
	sub.f32 	%f207, %f41, %f96;
	fma.rn.f32 	%f208, %f207, 0f3BBB989D, 0f3F000000;
	cvt.sat.f32.f32 	%f209, %f208;
	fma.rm.f32 	%f210, %f209, %f101, %f100;
	add.f32 	%f211, %f210, 0fCB40007F;
	neg.f32 	%f212, %f211;
	fma.rn.f32 	%f213, %f207, 0f3FB8AA3B, %f212;
	fma.rn.f32 	%f214, %f207, 0f32A57060, %f213;
	mov.b32 	%r36, %f210;
	shl.b32 	%r37, %r36, 23;
	mov.b32 	%f215, %r37;
	ex2.approx.ftz.f32 	%f216, %f214;
	mul.f32 	%f217, %f216, %f215;
	add.f32 	%f218, %f206, %f217;
	sub.f32 	%f219, %f45, %f96;
	fma.rn.f32 	%f220, %f219, 0f3BBB989D, 0f3F000000;
	cvt.sat.f32.f32 	%f221, %f220;
	fma.rm.f32 	%f222, %f221, %f101, %f100;
	add.f32 	%f223, %f222, 0fCB40007F;
	neg.f32 	%f224, %f223;
	fma.rn.f32 	%f225, %f219, 0f3FB8AA3B, %f224;
	fma.rn.f32 	%f226, %f219, 0f32A57060, %f225;
	mov.b32 	%r38, %f222;
	shl.b32 	%r39, %r38, 23;
	mov.b32 	%f227, %r39;
	ex2.approx.ftz.f32 	%f228, %f226;
	mul.f32 	%f229, %f228, %f227;
	add.f32 	%f230, %f218, %f229;
	sub.f32 	%f231, %f49, %f96;
	fma.rn.f32 	%f232, %f231, 0f3BBB989D, 0f3F000000;
	cvt.sat.f32.f32 	%f233, %f232;
	fma.rm.f32 	%f234, %f233, %f101, %f100;
	add.f32 	%f235, %f234, 0fCB40007F;
	neg.f32 	%f236, %f235;
	fma.rn.f32 	%f237, %f231, 0f3FB8AA3B, %f236;
	fma.rn.f32 	%f238, %f231, 0f32A57060, %f237;
	mov.b32 	%r40, %f234;
	shl.b32 	%r41, %r40, 23;
	mov.b32 	%f239, %r41;
	ex2.approx.ftz.f32 	%f240, %f238;
	mul.f32 	%f241, %f240, %f239;
	add.f32 	%f242, %f230, %f241;
	sub.f32 	%f243, %f53, %f96;
	fma.rn.f32 	%f244, %f243, 0f3BBB989D, 0f3F000000;
	cvt.sat.f32.f32 	%f245, %f244;
	fma.rm.f32 	%f246, %f245, %f101, %f100;
	add.f32 	%f247, %f246, 0fCB40007F;
	neg.f32 	%f248, %f247;
	fma.rn.f32 	%f249, %f243, 0f3FB8AA3B, %f248;
	fma.rn.f32 	%f250, %f243, 0f32A57060, %f249;
	mov.b32 	%r42, %f246;
	shl.b32 	%r43, %r42, 23;
	mov.b32 	%f251, %r43;
	ex2.approx.ftz.f32 	%f252, %f250;
	mul.f32 	%f253, %f252, %f251;
	add.f32 	%f254, %f242, %f253;
	sub.f32 	%f255, %f57, %f96;
	fma.rn.f32 	%f256, %f255, 0f3BBB989D, 0f3F000000;
	cvt.sat.f32.f32 	%f257, %f256;
	fma.rm.f32 	%f258, %f257, %f101, %f100;
	add.f32 	%f259, %f258, 0fCB40007F;
	neg.f32 	%f260, %f259;
	fma.rn.f32 	%f261, %f255, 0f3FB8AA3B, %f260;
	fma.rn.f32 	%f262, %f255, 0f32A57060, %f261;
	mov.b32 	%r44, %f258;
	shl.b32 	%r45, %r44, 23;
	mov.b32 	%f263, %r45;
	ex2.approx.ftz.f32 	%f264, %f262;
	mul.f32 	%f265, %f264, %f263;
	add.f32 	%f266, %f254, %f265;
	sub.f32 	%f267, %f61, %f96;
	fma.rn.f32 	%f268, %f267, 0f3BBB989D, 0f3F000000;
	cvt.sat.f32.f32 	%f269, %f268;
	fma.rm.f32 	%f270, %f269, %f101, %f100;
	add.f32 	%f271, %f270, 0fCB40007F;
	neg.f32 	%f272, %f271;
	fma.rn.f32 	%f273, %f267, 0f3FB8AA3B, %f272;
	fma.rn.f32 	%f274, %f267, 0f32A57060, %f273;
	mov.b32 	%r46, %f270;
	shl.b32 	%r47, %r46, 23;
	mov.b32 	%f275, %r47;
	ex2.approx.ftz.f32 	%f276, %f274;
	mul.f32 	%f277, %f276, %f275;
	add.f32 	%f278, %f266, %f277;
	sub.f32 	%f279, %f65, %f96;
	fma.rn.f32 	%f280, %f279, 0f3BBB989D, 0f3F000000;
	cvt.sat.f32.f32 	%f281, %f280;
	fma.rm.f32 	%f282, %f281, %f101, %f100;
	add.f32 	%f283, %f282, 0fCB40007F;
	neg.f32 	%f284, %f283;
	fma.rn.f32 	%f285, %f279, 0f3FB8AA3B, %f284;
	fma.rn.f32 	%f286, %f279, 0f32A57060, %f285;
	mov.b32 	%r48, %f282;
	shl.b32 	%r49, %r48, 23;
	mov.b32 	%f287, %r49;
	ex2.approx.ftz.f32 	%f288, %f286;
	mul.f32 	%f289, %f288, %f287;
	add.f32 	%f290, %f278, %f289;
	sub.f32 	%f291, %f69, %f96;
	fma.rn.f32 	%f292, %f291, 0f3BBB989D, 0f3F000000;
	cvt.sat.f32.f32 	%f293, %f292;
	fma.rm.f32 	%f294, %f293, %f101, %f100;
	add.f32 	%f295, %f294, 0fCB40007F;
	neg.f32 	%f296, %f295;
	fma.rn.f32 	%f297, %f291, 0f3FB8AA3B, %f296;
	fma.rn.f32 	%f298, %f291, 0f32A57060, %f297;
	mov.b32 	%r50, %f294;
	shl.b32 	%r51, %r50, 23;
	mov.b32 	%f299, %r51;
	ex2.approx.ftz.f32 	%f300, %f298;
	mul.f32 	%f301, %f300, %f299;
	add.f32 	%f302, %f290, %f301;
	sub.f32 	%f303, %f73, %f96;
	fma.rn.f32 	%f304, %f303, 0f3BBB989D, 0f3F000000;
	cvt.sat.f32.f32 	%f305, %f304;
	fma.rm.f32 	%f306, %f305, %f101, %f100;
	add.f32 	%f307, %f306, 0fCB40007F;
	neg.f32 	%f308, %f307;
	fma.rn.f32 	%f309, %f303, 0f3FB8AA3B, %f308;
	fma.rn.f32 	%f310, %f303, 0f32A57060, %f309;
	mov.b32 	%r52, %f306;
	shl.b32 	%r53, %r52, 23;
	mov.b32 	%f311, %r53;
	ex2.approx.ftz.f32 	%f312, %f310;
	mul.f32 	%f313, %f312, %f311;
	add.f32 	%f314, %f302, %f313;
	sub.f32 	%f315, %f77, %f96;
	fma.rn.f32 	%f316, %f315, 0f3BBB989D, 0f3F000000;
	cvt.sat.f32.f32 	%f317, %f316;
	fma.rm.f32 	%f318, %f317, %f101, %f100;
	add.f32 	%f319, %f318, 0fCB40007F;
	neg.f32 	%f320, %f319;
	fma.rn.f32 	%f321, %f315, 0f3FB8AA3B, %f320;
	fma.rn.f32 	%f322, %f315, 0f32A57060, %f321;
	mov.b32 	%r54, %f318;
	shl.b32 	%r55, %r54, 23;
	mov.b32 	%f323, %r55;
	ex2.approx.ftz.f32 	%f324, %f322;
	mul.f32 	%f325, %f324, %f323;
	add.f32 	%f326, %f314, %f325;
	sub.f32 	%f327, %f81, %f96;
	fma.rn.f32 	%f328, %f327, 0f3BBB989D, 0f3F000000;
	cvt.sat.f32.f32 	%f329, %f328;
	fma.rm.f32 	%f330, %f329, %f101, %f100;
	add.f32 	%f331, %f330, 0fCB40007F;
	neg.f32 	%f332, %f331;
	fma.rn.f32 	%f333, %f327, 0f3FB8AA3B, %f332;
	fma.rn.f32 	%f334, %f327, 0f32A57060, %f333;
	mov.b32 	%r56, %f330;
	shl.b32 	%r57, %r56, 23;
	mov.b32 	%f335, %r57;
	ex2.approx.ftz.f32 	%f336, %f334;
	mul.f32 	%f337, %f336, %f335;
	add.f32 	%f338, %f326, %f337;
	sub.f32 	%f339, %f85, %f96;
	fma.rn.f32 	%f340, %f339, 0f3BBB989D, 0f3F000000;
	cvt.sat.f32.f32 	%f341, %f340;
	fma.rm.f32 	%f342, %f341, %f101, %f100;
	add.f32 	%f343, %f342, 0fCB40007F;
	neg.f32 	%f344, %f343;
	fma.rn.f32 	%f345, %f339, 0f3FB8AA3B, %f344;
	fma.rn.f32 	%f346, %f339, 0f32A57060, %f345;
	mov.b32 	%r58, %f342;
	shl.b32 	%r59, %r58, 23;
	mov.b32 	%f347, %r59;
	ex2.approx.ftz.f32 	%f348, %f346;
	mul.f32 	%f349, %f348, %f347;
	add.f32 	%f350, %f338, %f349;
	mov.b32 	%r60, %f350;
	shfl.sync.bfly.b32	%r61|%p29, %r60, 16, 31, -1;
	mov.b32 	%f351, %r61;
	add.f32 	%f352, %f350, %f351;
	mov.b32 	%r62, %f352;
	shfl.sync.bfly.b32	%r63|%p30, %r62, 8, 31, -1;
	mov.b32 	%f353, %r63;
	add.f32 	%f354, %f352, %f353;
	mov.b32 	%r64, %f354;
	shfl.sync.bfly.b32	%r65|%p31, %r64, 4, 31, -1;
	mov.b32 	%f355, %r65;
	add.f32 	%f356, %f354, %f355;
	mov.b32 	%r66, %f356;
	shfl.sync.bfly.b32	%r67|%p32, %r66, 2, 31, -1;
	mov.b32 	%f357, %r67;
	add.f32 	%f358, %f356, %f357;
	mov.b32 	%r68, %f358;
	shfl.sync.bfly.b32	%r69|%p33, %r68, 1, 31, -1;
	mov.b32 	%f359, %r69;
	add.f32 	%f360, %f358, %f359;
	div.rn.f32 	%f361, %f109, %f360;
	div.rn.f32 	%f362, %f121, %f360;
	div.rn.f32 	%f363, %f133, %f360;
	div.rn.f32 	%f364, %f145, %f360;
	div.rn.f32 	%f365, %f157, %f360;
	div.rn.f32 	%f366, %f169, %f360;
	div.rn.f32 	%f367, %f181, %f360;
	div.rn.f32 	%f368, %f193, %f360;
	div.rn.f32 	%f369, %f205, %f360;
	div.rn.f32 	%f370, %f217, %f360;
	div.rn.f32 	%f371, %f229, %f360;
	div.rn.f32 	%f372, %f241, %f360;
	div.rn.f32 	%f373, %f253, %f360;
	div.rn.f32 	%f374, %f265, %f360;
	div.rn.f32 	%f375, %f277, %f360;
	div.rn.f32 	%f376, %f289, %f360;
	div.rn.f32 	%f377, %f301, %f360;
	div.rn.f32 	%f378, %f313, %f360;
	div.rn.f32 	%f379, %f325, %f360;
	div.rn.f32 	%f380, %f337, %f360;
	div.rn.f32 	%f381, %f349, %f360;
	mad.lo.s64 	%rd27, %rd31, %rd14, %rd4;
	cvta.to.global.u64 	%rd28, %rd13;
	shl.b64 	%rd29, %rd27, 2;
	add.s64 	%rd30, %rd28, %rd29;
	st.global.f32 	[%rd30], %f361;
	st.global.f32 	[%rd30+128], %f362;
	st.global.f32 	[%rd30+256], %f363;
	st.global.f32 	[%rd30+384], %f364;
	st.global.f32 	[%rd30+512], %f365;
	st.global.f32 	[%rd30+640], %f366;
	st.global.f32 	[%rd30+768], %f367;
	st.global.f32 	[%rd30+896], %f368;
	st.global.f32 	[%rd30+1024], %f369;
	st.global.f32 	[%rd30+1152], %f370;
	st.global.f32 	[%rd30+1280], %f371;
	st.global.f32 	[%rd30+1408], %f372;
	st.global.f32 	[%rd30+1536], %f373;
	st.global.f32 	[%rd30+1664], %f374;
	st.global.f32 	[%rd30+1792], %f375;
	st.global.f32 	[%rd30+1920], %f376;
	st.global.f32 	[%rd30+2048], %f377;
	st.global.f32 	[%rd30+2176], %f378;
	st.global.f32 	[%rd30+2304], %f379;
	st.global.f32 	[%rd30+2432], %f380;
	st.global.f32 	[%rd30+2560], %f381;
	add.s64 	%rd31, %rd31, %rd7;
	setp.lt.s64 	%p34, %rd31, %rd15;
	@%p34 bra 	$L__BB116_4;
$L__BB116_5:
	ret;

}
	// .globl	_Z15SoftmaxWarpImplI24ElementwiseScaleMaskLoadIffbE11DirectStoreIffEfLi1ELi21ELi32ELi1ELb1EL9Algorithm0EEvT_T0_ll
.visible .entry _Z15SoftmaxWarpImplI24ElementwiseScaleMaskLoadIffbE11DirectStoreIffEfLi1ELi21ELi32ELi1ELb1EL9Algorithm0EEvT_T0_ll(
	.param .align 8 .b8 _Z15SoftmaxWarpImplI24ElementwiseScaleMaskLoadIffbE11DirectStoreIffEfLi1ELi21ELi32ELi1ELb1EL9Algorithm0EEvT_T0_ll_param_0[32],
	.param .align 8 .b8 _Z15SoftmaxWarpImplI24ElementwiseScaleMaskLoadIffbE11DirectStoreIffEfLi1ELi21ELi32ELi1ELb1EL9Algorithm0EEvT_T0_ll_param_1[16],
	.param .u64 _Z15SoftmaxWarpImplI24ElementwiseScaleMaskLoadIffbE11DirectStoreIffEfLi1ELi21ELi32ELi1ELb1EL9Algorithm0EEvT_T0_ll_param_2,
	.param .u64 _Z15SoftmaxWarpImplI24ElementwiseScaleMaskLoadIffbE11DirectStoreIffEfLi1ELi21ELi32ELi1ELb1EL9Algorithm0EEvT_T0_ll_param_3
)
{
	.reg .pred 	%p<77>;
	.reg .b16 	%rs<22>;
	.reg .b32 	%r<90>;
	.reg .b32 	%f<489>;
	.reg .b64 	%rd<55>;

	ld.param.u64 	%rd36, [_Z15SoftmaxWarpImplI24ElementwiseScaleMaskLoadIffbE11DirectStoreIffEfLi1ELi21ELi32ELi1ELb1EL9Algorithm0EEvT_T0_ll_param_1+8];
	ld.param.u64 	%rd35, [_Z15SoftmaxWarpImplI24ElementwiseScaleMaskLoadIffbE11DirectStoreIffEfLi1ELi21ELi32ELi1ELb1EL9Algorithm0EEvT_T0_ll_param_1];
	ld.param.v2.f32 	{%f108, %f109}, [_Z15SoftmaxWarpImplI24ElementwiseScaleMaskLoadIffbE11DirectStoreIffEfLi1ELi21ELi32ELi1ELb1EL9Algorithm0EEvT_T0_ll_param_0+24];
	ld.param.u64 	%rd34, [_Z15SoftmaxWarpImplI24ElementwiseScaleMaskLoadIffbE11DirectStoreIffEfLi1ELi21ELi32ELi1ELb1EL9Algorithm0EEvT_T0_ll_param_0+16];
	ld.param.u64 	%rd33, [_Z15SoftmaxWarpImplI24ElementwiseScaleMaskLoadIffbE11DirectStoreIffEfLi1ELi21ELi32ELi1ELb1EL9Algorithm0EEvT_T0_ll_param_0+8];
	ld.param.u64 	%rd32, [_Z15SoftmaxWarpImplI24ElementwiseScaleMaskLoadIffbE11DirectStoreIffEfLi1ELi21ELi32ELi1ELb1EL9Algorithm0EEvT_T0_ll_param_0];
	ld.param.u64 	%rd37, [_Z15SoftmaxWarpImplI24ElementwiseScaleMaskLoadIffbE11DirectStoreIffEfLi1ELi21ELi32ELi1ELb1EL9Algorithm0EEvT_T0_ll_param_2];
	ld.param.u64 	%rd38, [_Z15SoftmaxWarpImplI24ElementwiseScaleMaskLoadIffbE11DirectStoreIffEfLi1ELi21ELi32ELi1ELb1EL9Algorithm0EEvT_T0_ll_param_3];
	setp.lt.s64 	%p1, %rd38, 673;
	@%p1 bra 	$L__BB117_2;
	mov.u64 	%rd39, $str;
	cvta.global.u64 	%rd40, %rd39;
	mov.u64 	%rd41, $str$1;
	cvta.global.u64 	%rd42, %rd41;
	mov.u64 	%rd43, __unnamed_118;
	cvta.global.u64 	%rd44, %rd43;
	{ // callseq 117, 0
	.param .b64 param0;
	st.param.b64 	[param0], %rd40;
	.param .b64 param1;
	st.param.b64 	[param1], %rd42;
	.param .b32 param2;
	st.param.b32 	[param2], 254;
	.param .b64 param3;
	st.param.b64 	[param3], %rd44;
	.param .b64 param4;
	st.param.b64 	[param4], 1;
	call.uni 
	__assertfail, 
	(
	param0, 
	param1, 
	param2, 
	param3, 
	param4
	);
	} // callseq 117
$L__BB117_2:
	mov.u32 	%r2, %ctaid.x;
	mov.u32 	%r3, %ntid.y;
	mov.u32 	%r4, %tid.y;
	mad.lo.s32 	%r5, %r2, %r3, %r4;
	mov.u32 	%r6, %nctaid.x;
	mul.lo.s32 	%r1, %r6, %r3;
	cvt.s64.s32 	%rd54, %r5;
	setp.le.s64 	%p2, %rd37, %rd54;
	@%p2 bra 	$L__BB117_89;
	mov.u32 	%r7, %tid.x;
	cvt.u64.u32 	%rd2, %r7;
	add.s32 	%r8, %r7, 32;
	cvt.u64.u32 	%rd3, %r8;
	add.s32 	%r9, %r7, 64;
	cvt.u64.u32 	%rd4, %r9;
	add.s32 	%r10, %r7, 96;
	cvt.u64.u32 	%rd5, %r10;
	add.s32 	%r11, %r7, 128;
	cvt.u64.u32 	%rd6, %r11;
	add.s32 	%r12, %r7, 160;
	cvt.u64.u32 	%rd7, %r12;
	add.s32 	%r13, %r7, 192;
	cvt.u64.u32 	%rd8, %r13;
	add.s32 	%r14, %r7, 224;
	cvt.u64.u32 	%rd9, %r14;
	add.s32 	%r15, %r7, 256;
	cvt.u64.u32 	%rd10, %r15;
	add.s32 	%r16, %r7, 288;
	cvt.u64.u32 	%rd11, %r16;
	add.s32 	%r17, %r7, 320;
	cvt.u64.u32 	%rd12, %r17;
	add.s32 	%r18, %r7, 352;
	cvt.u64.u32 	%rd13, %r18;
	add.s32 	%r19, %r7, 384;
	cvt.u64.u32 	%rd14, %r19;
	add.s32 	%r20, %r7, 416;
	cvt.u64.u32 	%rd15, %r20;
	add.s32 	%r21, %r7, 448;
	cvt.u64.u32 	%rd16, %r21;
	add.s32 	%r22, %r7, 480;
	cvt.u64.u32 	%rd17, %r22;
	add.s32 	%r23, %r7, 512;
	cvt.u64.u32 	%rd18, %r23;
	add.s32 	%r24, %r7, 544;
	cvt.u64.u32 	%rd19, %r24;
	add.s32 	%r25, %r7, 576;
	cvt.u64.u32 	%rd20, %r25;
	add.s32 	%r26, %r7, 608;
	cvt.u64.u32 	%rd21, %r26;
	add.s32 	%r27, %r7, 640;
	cvt.u64.u32 	%rd22, %r27;
	cvt.s64.s32 	%rd23, %r1;
$L__BB117_4:
	cvta.to.global.u64 	%rd25, %rd32;
	cvta.to.global.u64 	%rd26, %rd33;
	setp.le.s64 	%p3, %rd38, %rd2;
	mul.lo.s64 	%rd27, %rd54, %rd34;
	mov.f32 	%f447, 0fFF800000;
	mov.f32 	%f450, %f447;
	@%p3 bra 	$L__BB117_6;
	add.s64 	%rd45, %rd27, %rd2;
	shl.b64 	%rd46, %rd45, 2;
	add.s64 	%rd47, %rd25, %rd46;
	ld.global.f32 	%f111, [%rd47];
	add.s64 	%rd48, %rd26, %rd45;
	ld.global.u8 	%rs1, [%rd48];
	setp.eq.s16 	%p4, %rs1, 0;
	mul.f32 	%f112, %f109, %f111;
	selp.f32 	%f447, %f108, %f112, %p4;
	max.f32 	%f450, %f447, 0fFF800000;
$L__BB117_6:
	setp.le.s64 	%p5, %rd38, %rd3;
	add.s64 	%rd49, %rd27, %rd2;
	add.s64 	%rd28, %rd26, %rd49;
	shl.b64 	%rd50, %rd49, 2;
	add.s64 	%rd29, %rd25, %rd50;
	mov.f32 	%f449, 0fFF800000;
	@%p5 bra 	$L__BB117_8;
	ld.global.f32 	%f114, [%rd29+128];
	ld.global.u8 	%rs2, [%rd28+32];
	setp.eq.s16 	%p6, %rs2, 0;
	mul.f32 	%f115, %f109, %f114;
	selp.f32 	%f449, %f108, %f115, %p6;
	max.f32 	%f450, %f450, %f449;
$L__BB117_8:
	setp.le.s64 	%p7, %rd38, %rd4;
	mov.f32 	%f451, 0fFF800000;
	@%p7 bra 	$L__BB117_10;
	ld.global.f32 	%f117, [%rd29+256];
	ld.global.u8 	%rs3, [%rd28+64];
	setp.eq.s16 	%p8, %rs3, 0;
	mul.f32 	%f118, %f109, %f117;
	selp.f32 	%f451, %f108, %f118, %p8;
	max.f32 	%f450, %f450, %f451;
$L__BB117_10:
	setp.le.s64 	%p9, %rd38, %rd5;
	mov.f32 	%f453, 0fFF800000;
	@%p9 bra 	$L__BB117_12;
	ld.global.f32 	%f120, [%rd29+384];
	ld.global.u8 	%rs4, [%rd28+96];
	setp.eq.s16 	%p10, %rs4, 0;
	mul.f32 	%f121, %f109, %f120;
	selp.f32 	%f453, %f108, %f121, %p10;
	max.f32 	%f450, %f450, %f453;
$L__BB117_12:
	setp.le.s64 	%p11, %rd38, %rd6;
	mov.f32 	%f455, 0fFF800000;
	@%p11 bra 	$L__BB117_14;
	ld.global.f32 	%f123, [%rd29+512];
	ld.global.u8 	%rs5, [%rd28+128];
	setp.eq.s16 	%p12, %rs5, 0;
	mul.f32 	%f124, %f109, %f123;
	selp.f32 	%f455, %f108, %f124, %p12;
	max.f32 	%f450, %f450, %f455;
$L__BB117_14:
	setp.le.s64 	%p13, %rd38, %rd7;
	mov.f32 	%f457, 0fFF800000;
	@%p13 bra 	$L__BB117_16;
	ld.global.f32 	%f126, [%rd29+640];
	ld.global.u8 	%rs6, [%rd28+160];
	setp.eq.s16 	%p14, %rs6, 0;
	mul.f32 	%f127, %f109, %f126;
	selp.f32 	%f457, %f108, %f127, %p14;
	max.f32 	%f450, %f450, %f457;
$L__BB117_16:
	setp.le.s64 	%p15, %rd38, %rd8;
	mov.f32 	%f459, 0fFF800000;
	@%p15 bra 	$L__BB117_18;
	ld.global.f32 	%f129, [%rd29+768];
	ld.global.u8 	%rs7, [%rd28+192];
	setp.eq.s16 	%p16, %rs7, 0;
	mul.f32 	%f130, %f109, %f129;
	selp.f32 	%f459, %f108, %f130, %p16;
	max.f32 	%f450, %f450, %f459;
$L__BB117_18:
	setp.le.s64 	%p17, %rd38, %rd9;
	mov.f32 	%f461, 0fFF800000;
	@%p17 bra 	$L__BB117_20;
	ld.global.f32 	%f132, [%rd29+896];
	ld.global.u8 	%rs8, [%rd28+224];
	setp.eq.s16 	%p18, %rs8, 0;
	mul.f32 	%f133, %f109, %f132;
	selp.f32 	%f461, %f108, %f133, %p18;
	max.f32 	%f450, %f450, %f461;
$L__BB117_20:
	setp.le.s64 	%p19, %rd38, %rd10;
	mov.f32 	%f463, 0fFF800000;
	@%p19 bra 	$L__BB117_22;
	ld.global.f32 	%f135, [%rd29+1024];
	ld.global.u8 	%rs9, [%rd28+256];
	setp.eq.s16 	%p20, %rs9, 0;
	mul.f32 	%f136, %f109, %f135;
	selp.f32 	%f463, %f108, %f136, %p20;
	max.f32 	%f450, %f450, %f463;
$L__BB117_22:
	setp.le.s64 	%p21, %rd38, %rd11;
	mov.f32 	%f465, 0fFF800000;
	@%p21 bra 	$L__BB117_24;
	ld.global.f32 	%f138, [%rd29+1152];
	ld.global.u8 	%rs10, [%rd28+288];
	setp.eq.s16 	%p22, %rs10, 0;
	mul.f32 	%f139, %f109, %f138;
	selp.f32 	%f465, %f108, %f139, %p22;
	max.f32 	%f450, %f450, %f465;
$L__BB117_24:
	setp.le.s64 	%p23, %rd38, %rd12;
	mov.f32 	%f467, 0fFF800000;
	@%p23 bra 	$L__BB117_26;
	ld.global.f32 	%f141, [%rd29+1280];
	ld.global.u8 	%rs11, [%rd28+320];
	setp.eq.s16 	%p24, %rs11, 0;
	mul.f32 	%f142, %f109, %f141;
	selp.f32 	%f467, %f108, %f142, %p24;
	max.f32 	%f450, %f450, %f467;
$L__BB117_26:
	setp.le.s64 	%p25, %rd38, %rd13;
	mov.f32 	%f469, 0fFF800000;
	@%p25 bra 	$L__BB117_28;
	ld.global.f32 	%f144, [%rd29+1408];
	ld.global.u8 	%rs12, [%rd28+352];
	setp.eq.s16 	%p26, %rs12, 0;
	mul.f32 	%f145, %f109, %f144;
	selp.f32 	%f469, %f108, %f145, %p26;
	max.f32 	%f450, %f450, %f469;
$L__BB117_28:
	setp.le.s64 	%p27, %rd38, %rd14;
	mov.f32 	%f471, 0fFF800000;
	@%p27 bra 	$L__BB117_30;
	ld.global.f32 	%f147, [%rd29+1536];
	ld.global.u8 	%rs13, [%rd28+384];
	setp.eq.s16 	%p28, %rs13, 0;
	mul.f32 	%f148, %f109, %f147;
	selp.f32 	%f471, %f108, %f148, %p28;
	max.f32 	%f450, %f450, %f471;
$L__BB117_30:
	setp.le.s64 	%p29, %rd38, %rd15;
	mov.f32 	%f473, 0fFF800000;
	@%p29 bra 	$L__BB117_32;
	ld.global.f32 	%f150, [%rd29+1664];
	ld.global.u8 	%rs14, [%rd28+416];
	setp.eq.s16 	%p30, %rs14, 0;
	mul.f32 	%f151, %f109, %f150;
	selp.f32 	%f473, %f108, %f151, %p30;
	max.f32 	%f450, %f450, %f473;
$L__BB117_32:
	setp.le.s64 	%p31, %rd38, %rd16;
	mov.f32 	%f475, 0fFF800000;
	@%p31 bra 	$L__BB117_34;
	ld.global.f32 	%f153, [%rd29+1792];
	ld.global.u8 	%rs15, [%rd28+448];
	setp.eq.s16 	%p32, %rs15, 0;
	mul.f32 	%f154, %f109, %f153;
	selp.f32 	%f475, %f108, %f154, %p32;
	max.f32 	%f450, %f450, %f475;
$L__BB117_34:
	setp.le.s64 	%p33, %rd38, %rd17;
	mov.f32 	%f477, 0fFF800000;
	@%p33 bra 	$L__BB117_36;
	ld.global.f32 	%f156, [%rd29+1920];
	ld.global.u8 	%rs16, [%rd28+480];
	setp.eq.s16 	%p34, %rs16, 0;
	mul.f32 	%f157, %f109, %f156;
	selp.f32 	%f477, %f108, %f157, %p34;
	max.f32 	%f450, %f450, %f477;
$L__BB117_36:
	setp.le.s64 	%p35, %rd38, %rd18;
	mov.f32 	%f479, 0fFF800000;
	@%p35 bra 	$L__BB117_38;
	ld.global.f32 	%f159, [%rd29+2048];
	ld.global.u8 	%rs17, [%rd28+512];
	setp.eq.s16 	%p36, %rs17, 0;
	mul.f32 	%f160, %f109, %f159;
	selp.f32 	%f479, %f108, %f160, %p36;
	max.f32 	%f450, %f450, %f479;
$L__BB117_38:
	setp.le.s64 	%p37, %rd38, %rd19;
	mov.f32 	%f481, 0fFF800000;
	@%p37 bra 	$L__BB117_40;
	ld.global.f32 	%f162, [%rd29+2176];
	ld.global.u8 	%rs18, [%rd28+544];
	setp.eq.s16 	%p38, %rs18, 0;
	mul.f32 	%f163, %f109, %f162;
	selp.f32 	%f481, %f108, %f163, %p38;
	max.f32 	%f450, %f450, %f481;
$L__BB117_40:
	setp.le.s64 	%p39, %rd38, %rd20;
	mov.f32 	%f483, 0fFF800000;
	@%p39 bra 	$L__BB117_42;
	ld.global.f32 	%f165, [%rd29+2304];
	ld.global.u8 	%rs19, [%rd28+576];
	setp.eq.s16 	%p40, %rs19, 0;
	mul.f32 	%f166, %f109, %f165;
	selp.f32 	%f483, %f108, %f166, %p40;
	max.f32 	%f450, %f450, %f483;
$L__BB117_42:
	setp.le.s64 	%p41, %rd38, %rd21;
	mov.f32 	%f485, 0fFF800000;
	@%p41 bra 	$L__BB117_44;
	ld.global.f32 	%f168, [%rd29+2432];
	ld.global.u8 	%rs20, [%rd28+608];
	setp.eq.s16 	%p42, %rs20, 0;
	mul.f32 	%f169, %f109, %f168;
	selp.f32 	%f485, %f108, %f169, %p42;
	max.f32 	%f450, %f450, %f485;
$L__BB117_44:
	setp.le.s64 	%p43, %rd38, %rd22;
	mov.f32 	%f487, 0fFF800000;
	@%p43 bra 	$L__BB117_46;
	ld.global.f32 	%f171, [%rd29+2560];
	ld.global.u8 	%rs21, [%rd28+640];
	setp.eq.s16 	%p44, %rs21, 0;
	mul.f32 	%f172, %f109, %f171;
	selp.f32 	%f487, %f108, %f172, %p44;
	max.f32 	%f450, %f450, %f487;
$L__BB117_46:
	setp.le.s64 	%p45, %rd38, %rd2;
	mov.b32 	%r28, %f450;
	shfl.sync.bfly.b32	%r29|%p46, %r28, 16, 31, -1;
	mov.b32 	%f173, %r29;
	max.f32 	%f174, %f450, %f173;
	mov.b32 	%r30, %f174;
	shfl.sync.bfly.b32	%r31|%p47, %r30, 8, 31, -1;
	mov.b32 	%f175, %r31;
	max.f32 	%f176, %f174, %f175;
	mov.b32 	%r32, %f176;
	shfl.sync.bfly.b32	%r33|%p48, %r32, 4, 31, -1;
	mov.b32 	%f177, %r33;
	max.f32 	%f178, %f176, %f177;
	mov.b32 	%r34, %f178;
	shfl.sync.bfly.b32	%r35|%p49, %r34, 2, 31, -1;
	mov.b32 	%f179, %r35;
	max.f32 	%f180, %f178, %f179;
	mov.b32 	%r36, %f180;
	shfl.sync.bfly.b32	%r37|%p50, %r36, 1, 31, -1;
	mov.b32 	%f181, %r37;
	max.f32 	%f182, %f180, %f181;
	sub.f32 	%f183, %f447, %f182;
	fma.rn.f32 	%f184, %f183, 0f3BBB989D, 0f3F000000;
	cvt.sat.f32.f32 	%f185, %f184;
	mov.f32 	%f186, 0f4B400001;
	mov.f32 	%f187, 0f437C0000;
	fma.rm.f32 	%f188, %f185, %f187, %f186;
	add.f32 	%f189, %f188, 0fCB40007F;
	neg.f32 	%f190, %f189;
	fma.rn.f32 	%f191, %f183, 0f3FB8AA3B, %f190;
	fma.rn.f32 	%f192, %f183, 0f32A57060, %f191;
	mov.b32 	%r38, %f188;
	shl.b32 	%r39, %r38, 23;
	mov.b32 	%f193, %r39;
	ex2.approx.ftz.f32 	%f194, %f192;
	mul.f32 	%f195, %f194, %f193;
	add.f32 	%f196, %f195, 0f00000000;
	sub.f32 	%f197, %f449, %f182;
	fma.rn.f32 	%f198, %f197, 0f3BBB989D, 0f3F000000;
	cvt.sat.f32.f32 	%f199, %f198;
	fma.rm.f32 	%f200, %f199, %f187, %f186;
	add.f32 	%f201, %f200, 0fCB40007F;
	neg.f32 	%f202, %f201;
	fma.rn.f32 	%f203, %f197, 0f3FB8AA3B, %f202;
	fma.rn.f32 	%f204, %f197, 0f32A57060, %f203;
	mov.b32 	%r40, %f200;
	shl.b32 	%r41, %r40, 23;
	mov.b32 	%f205, %r41;
	ex2.approx.ftz.f32 	%f206, %f204;
	mul.f32 	%f207, %f206, %f205;
	add.f32 	%f208, %f196, %f207;
	sub.f32 	%f209, %f451, %f182;
	fma.rn.f32 	%f210, %f209, 0f3BBB989D, 0f3F000000;
	cvt.sat.f32.f32 	%f211, %f210;
	fma.rm.f32 	%f212, %f211, %f187, %f186;
	add.f32 	%f213, %f212, 0fCB40007F;
	neg.f32 	%f214, %f213;
	fma.rn.f32 	%f215, %f209, 0f3FB8AA3B, %f214;
	fma.rn.f32 	%f216, %f209, 0f32A57060, %f215;
	mov.b32 	%r42, %f212;
	shl.b32 	%r43, %r42, 23;
	mov.b32 	%f217, %r43;
	ex2.approx.ftz.f32 	%f218, %f216;
	mul.f32 	%f219, %f218, %f217;
	add.f32 	%f220, %f208, %f219;
	sub.f32 	%f221, %f453, %f182;
	fma.rn.f32 	%f222, %f221, 0f3BBB989D, 0f3F000000;
	cvt.sat.f32.f32 	%f223, %f222;
	fma.rm.f32 	%f224, %f223, %f187, %f186;
	add.f32 	%f225, %f224, 0fCB40007F;
	neg.f32 	%f226, %f225;
	fma.rn.f32 	%f227, %f221, 0f3FB8AA3B, %f226;
	fma.rn.f32 	%f228, %f221, 0f32A57060, %f227;
	mov.b32 	%r44, %f224;
	shl.b32 	%r45, %r44, 23;
	mov.b32 	%f229, %r45;
	ex2.approx.ftz.f32 	%f230, %f228;
	mul.f32 	%f231, %f230, %f229;
	add.f32 	%f232, %f220, %f231;
	sub.f32 	%f233, %f455, %f182;
	fma.rn.f32 	%f234, %f233, 0f3BBB989D, 0f3F000000;
	cvt.sat.f32.f32 	%f235, %f234;
	fma.rm.f32 	%f236, %f235, %f187, %f186;
	add.f32 	%f237, %f236, 0fCB40007F;
	neg.f32 	%f238, %f237;
	fma.rn.f32 	%f239, %f233, 0f3FB8AA3B, %f238;
	fma.rn.f32 	%f240, %f233, 0f32A57060, %f239;
	mov.b32 	%r46, %f236;
	shl.b32 	%r47, %r46, 23;
	mov.b32 	%f241, %r47;
	ex2.approx.ftz.f32 	%f242, %f240;
	mul.f32 	%f243, %f242, %f241;
	add.f32 	%f244, %f232, %f243;
	sub.f32 	%f245, %f457, %f182;
	fma.rn.f32 	%f246, %f245, 0f3BBB989D, 0f3F000000;
	cvt.sat.f32.f32 	%f247, %f246;
	fma.rm.f32 	%f248, %f247, %f187, %f186;
	add.f32 	%f249, %f248, 0fCB40007F;
	neg.f32 	%f250, %f249;
	fma.rn.f32 	%f251, %f245, 0f3FB8AA3B, %f250;
	fma.rn.f32 	%f252, %f245, 0f32A57060, %f251;
	mov.b32 	%r48, %f248;
	shl.b32 	%r49, %r48, 23;
	mov.b32 	%f253, %r49;
	ex2.approx.ftz.f32 	%f254, %f252;
	mul.f32 	%f255, %f254, %f253;
	add.f32 	%f256, %f244, %f255;
	sub.f32 	%f257, %f459, %f182;
	fma.rn.f32 	%f258, %f257, 0f3BBB989D, 0f3F000000;
	cvt.sat.f32.f32 	%f259, %f258;
	fma.rm.f32 	%f260, %f259, %f187, %f186;
	add.f32 	%f261, %f260, 0fCB40007F;
	neg.f32 	%f262, %f261;
	fma.rn.f32 	%f263, %f257, 0f3FB8AA3B, %f262;
	fma.rn.f32 	%f264, %f257, 0f32A57060, %f263;
	mov.b32 	%r50, %f260;
	shl.b32 	%r51, %r50, 23;
	mov.b32 	%f265, %r51;
	ex2.approx.ftz.f32 	%f266, %f264;
	mul.f32 	%f267, %f266, %f265;
	add.f32 	%f268, %f256, %f267;
	sub.f32 	%f269, %f461, %f182;
	fma.rn.f32 	%f270, %f269, 0f3BBB989D, 0f3F000000;
	cvt.sat.f32.f32 	%f271, %f270;
	fma.rm.f32 	%f272, %f271, %f187, %f186;
	add.f32 	%f273, %f272, 0fCB40007F;
	neg.f32 	%f274, %f273;
	fma.rn.f32 	%f275, %f269, 0f3FB8AA3B, %f274;
	fma.rn.f32 	%f276, %f269, 0f32A57060, %f275;
	mov.b32 	%r52, %f272;
	shl.b32 	%r53, %r52, 23;
	mov.b32 	%f277, %r53;
	ex2.approx.ftz.f32 	%f278, %f276;
	mul.f32 	%f279, %f278, %f277;
	add.f32 	%f280, %f268, %f279;
	sub.f32 	%f281, %f463, %f182;
	fma.rn.f32 	%f282, %f281, 0f3BBB989D, 0f3F000000;
	cvt.sat.f32.f32 	%f283, %f282;
	fma.rm.f32 	%f284, %f283, %f187, %f186;
	add.f32 	%f285, %f284, 0fCB40007F;
	neg.f32 	%f286, %f285;
	fma.rn.f32 	%f287, %f281, 0f3FB8AA3B, %f286;
	fma.rn.f32 	%f288, %f281, 0f32A57060, %f287;
	mov.b32 	%r54, %f284;
	shl.b32 	%r55, %r54, 23;
	mov.b32 	%f289, %r55;
	ex2.approx.ftz.f32 	%f290, %f288;
	mul.f32 	%f291, %f290, %f289;
	add.f32 	%f292, %f280, %f291;
	sub.f32 	%f293, %f465, %f182;
	fma.rn.f32 	%f294, %f293, 0f3BBB989D, 0f3F000000;
	cvt.sat.f32.f32 	%f295, %f294;
	fma.rm.f32 	%f296, %f295, %f187, %f186;
	add.f32 	%f297, %f296, 0fCB40007F;
	neg.f32 	%f298, %f297;
	fma.rn.f32 	%f299, %f293, 0f3FB8AA3B, %f298;
	fma.rn.f32 	%f300, %f293, 0f32A57060, %f299;
	mov.b32 	%r56, %f296;
	shl.b32 	%r57, %r56, 23;
	mov.b32 	%f301, %r57;
	ex2.approx.ftz.f32 	%f302, %f300;
	mul.f32 	%f303, %f302, %f301;
	add.f32 	%f304, %f292, %f303;
	sub.f32 	%f305, %f467, %f182;
	fma.rn.f32 	%f306, %f305, 0f3BBB989D, 0f3F000000;
	cvt.sat.f32.f32 	%f307, %f306;
	fma.rm.f32 	%f308, %f307, %f187, %f186;
	add.f32 	%f309, %f308, 0fCB40007F;
	neg.f32 	%f310, %f309;
	fma.rn.f32 	%f311, %f305, 0f3FB8AA3B, %f310;
	fma.rn.f32 	%f312, %f305, 0f32A57060, %f311;
	mov.b32 	%r58, %f308;
	shl.b32 	%r59, %r58, 23;
	mov.b32 	%f313, %r59;
	ex2.approx.ftz.f32 	%f314, %f312;
	mul.f32 	%f315, %f314, %f313;
	add.f32 	%f316, %f304, %f315;
	sub.f32 	%f317, %f469, %f182;
	fma.rn.f32 	%f318, %f317, 0f3BBB989D, 0f3F000000;
	cvt.sat.f32.f32 	%f319, %f318;
	fma.rm.f32 	%f320, %f319, %f187, %f186;
	add.f32 	%f321, %f320, 0fCB40007F;
	neg.f32 	%f322, %f321;
	fma.rn.f32 	%f323, %f317, 0f3FB8AA3B, %f322;
	fma.rn.f32 	%f324, %f317, 0f32A57060, %f323;
	mov.b32 	%r60, %f320;
	shl.b32 	%r61, %r60, 23;
	mov.b32 	%f325, %r61;
	ex2.approx.ftz.f32 	%f326, %f324;
	mul.f32 	%f327, %f326, %f325;
	add.f32 	%f328, %f316, %f327;
	sub.f32 	%f329, %f471, %f182;
	fma.rn.f32 	%f330, %f329, 0f3BBB989D, 0f3F000000;
	cvt.sat.f32.f32 	%f331, %f330;
	fma.rm.f32 	%f332, %f331, %f187, %f186;
	add.f32 	%f333, %f332, 0fCB40007F;
	neg.f32 	%f334, %f333;
	fma.rn.f32 	%f335, %f329, 0f3FB8AA3B, %f334;
	fma.rn.f32 	%f336, %f329, 0f32A57060, %f335;
	mov.b32 	%r62, %f332;
	shl.b32 	%r63, %r62, 23;
	mov.b32 	%f337, %r63;
	ex2.approx.ftz.f32 	%f338, %f336;
	mul.f32 	%f339, %f338, %f337;
	add.f32 	%f340, %f328, %f339;
	sub.f32 	%f341, %f473, %f182;
	fma.rn.f32 	%f342, %f341, 0f3BBB989D, 0f3F000000;
	cvt.sat.f32.f32 	%f343, %f342;
	fma.rm.f32 	%f344, %f343, %f187, %f186;
	add.f32 	%f345, %f344, 0fCB40007F;
	neg.f32 	%f346, %f345;
	fma.rn.f32 	%f347, %f341, 0f3FB8AA3B, %f346;
	fma.rn.f32 	%f348, %f341, 0f32A57060, %f347;
	mov.b32 	%r64, %f344;
	shl.b32 	%r65, %r64, 23;
	mov.b32 	%f349, %r65;
	ex2.approx.ftz.f32 	%f350, %f348;
	mul.f32 	%f351, %f350, %f349;
	add.f32 	%f352, %f340, %f351;
	sub.f32 	%f353, %f475, %f182;
	fma.rn.f32 	%f354, %f353, 0f3BBB989D, 0f3F000000;
	cvt.sat.f32.f32 	%f355, %f354;
	fma.rm.f32 	%f356, %f355, %f187, %f186;
	add.f32 	%f357, %f356, 0fCB40007F;
	neg.f32 	%f358, %f357;
	fma.rn.f32 	%f359, %f353, 0f3FB8AA3B, %f358;
	fma.rn.f32 	%f360, %f353, 0f32A57060, %f359;
	mov.b32 	%r66, %f356;
	shl.b32 	%r67, %r66, 23;
	mov.b32 	%f361, %r67;
	ex2.approx.ftz.f32 	%f362, %f360;
	mul.f32 	%f363, %f362, %f361;
	add.f32 	%f364, %f352, %f363;
	sub.f32 	%f365, %f477, %f182;
	fma.rn.f32 	%f366, %f365, 0f3BBB989D, 0f3F000000;
	cvt.sat.f32.f32 	%f367, %f366;
	fma.rm.f32 	%f368, %f367, %f187, %f186;
	add.f32 	%f369, %f368, 0fCB40007F;
	neg.f32 	%f370, %f369;
	fma.rn.f32 	%f371, %f365, 0f3FB8AA3B, %f370;
	fma.rn.f32 	%f372, %f365, 0f32A57060, %f371;
	mov.b32 	%r68, %f368;
	shl.b32 	%r69, %r68, 23;
	mov.b32 	%f373, %r69;
	ex2.approx.ftz.f32 	%f374, %f372;
	mul.f32 	%f375, %f374, %f373;
	add.f32 	%f376, %f364, %f375;
	sub.f32 	%f377, %f479, %f182;
	fma.rn.f32 	%f378, %f377, 0f3BBB989D, 0f3F000000;
	cvt.sat.f32.f32 	%f379, %f378;
	fma.rm.f32 	%f380, %f379, %f187, %f186;
	add.f32 	%f381, %f380, 0fCB40007F;
	neg.f32 	%f382, %f381;
	fma.rn.f32 	%f383, %f377, 0f3FB8AA3B, %f382;
	fma.rn.f32 	%f384, %f377, 0f32A57060, %f383;
	mov.b32 	%r70, %f380;
	shl.b32 	%r71, %r70, 23;
	mov.b32 	%f385, %r71;
	ex2.approx.ftz.f32 	%f386, %f384;
	mul.f32 	%f387, %f386, %f385;
	add.f32 	%f388, %f376, %f387;
	sub.f32 	%f389, %f481, %f182;
	fma.rn.f32 	%f390, %f389, 0f3BBB989D, 0f3F000000;
	cvt.sat.f32.f32 	%f391, %f390;
	fma.rm.f32 	%f392, %f391, %f187, %f186;
	add.f32 	%f393, %f392, 0fCB40007F;
	neg.f32 	%f394, %f393;
	fma.rn.f32 	%f395, %f389, 0f3FB8AA3B, %f394;
	fma.rn.f32 	%f396, %f389, 0f32A57060, %f395;
	mov.b32 	%r72, %f392;
	shl.b32 	%r73, %r72, 23;
	mov.b32 	%f397, %r73;
	ex2.approx.ftz.f32 	%f398, %f396;
	mul.f32 	%f399, %f398, %f397;
	add.f32 	%f400, %f388, %f399;
	sub.f32 	%f401, %f483, %f182;
	fma.rn.f32 	%f402, %f401, 0f3BBB989D, 0f3F000000;
	cvt.sat.f32.f32 	%f403, %f402;
	fma.rm.f32 	%f404, %f403, %f187, %f186;
	add.f32 	%f405, %f404, 0fCB40007F;
	neg.f32 	%f406, %f405;
	fma.rn.f32 	%f407, %f401, 0f3FB8AA3B, %f406;
	fma.rn.f32 	%f408, %f401, 0f32A57060, %f407;
	mov.b32 	%r74, %f404;
	shl.b32 	%r75, %r74, 23;
	mov.b32 	%f409, %r75;
	ex2.approx.ftz.f32 	%f410, %f408;
	mul.f32 	%f411, %f410, %f409;
	add.f32 	%f412, %f400, %f411;
	sub.f32 	%f413, %f485, %f182;
	fma.rn.f32 	%f414, %f413, 0f3BBB989D, 0f3F000000;
	cvt.sat.f32.f32 	%f415, %f414;
	fma.rm.f32 	%f416, %f415, %f187, %f186;
	add.f32 	%f417, %f416, 0fCB40007F;
	neg.f32 	%f418, %f417;
	fma.rn.f32 	%f419, %f413, 0f3FB8AA3B, %f418;
	fma.rn.f32 	%f420, %f413, 0f32A57060, %f419;
	mov.b32 	%r76, %f416;
	shl.b32 	%r77, %r76, 23;
	mov.b32 	%f421, %r77;
	ex2.approx.ftz.f32 	%f422, %f420;
	mul.f32 	%f423, %f422, %f421;
	add.f32 	%f424, %f412, %f423;
	sub.f32 	%f425, %f487, %f182;
	fma.rn.f32 	%f426, %f425, 0f3BBB989D, 0f3F000000;
	cvt.sat.f32.f32 	%f427, %f426;
	fma.rm.f32 	%f428, %f427, %f187, %f186;
	add.f32 	%f429, %f428, 0fCB40007F;
	neg.f32 	%f430, %f429;
	fma.rn.f32 	%f431, %f425, 0f3FB8AA3B, %f430;
	fma.rn.f32 	%f432, %f425, 0f32A57060, %f431;
	mov.b32 	%r78, %f428;
	shl.b32 	%r79, %r78, 23;
	mov.b32 	%f433, %r79;
	ex2.approx.ftz.f32 	%f434, %f432;
	mul.f32 	%f435, %f434, %f433;
	add.f32 	%f436, %f424, %f435;
	mov.b32 	%r80, %f436;
	shfl.sync.bfly.b32	%r81|%p51, %r80, 16, 31, -1;
	mov.b32 	%f437, %r81;
	add.f32 	%f438, %f436, %f437;
	mov.b32 	%r82, %f438;
	shfl.sync.bfly.b32	%r83|%p52, %r82, 8, 31, -1;
	mov.b32 	%f439, %r83;
	add.f32 	%f440, %f438, %f439;
	mov.b32 	%r84, %f440;
	shfl.sync.bfly.b32	%r85|%p53, %r84, 4, 31, -1;
	mov.b32 	%f441, %r85;
	add.f32 	%f442, %f440, %f441;
	mov.b32 	%r86, %f442;
	shfl.sync.bfly.b32	%r87|%p54, %r86, 2, 31, -1;
	mov.b32 	%f443, %r87;
	add.f32 	%f444, %f442, %f443;
	mov.b32 	%r88, %f444;
	shfl.sync.bfly.b32	%r89|%p55, %r88, 1, 31, -1;
	mov.b32 	%f445, %r89;
	add.f32 	%f446, %f444, %f445;
	div.rn.f32 	%f87, %f195, %f446;
	div.rn.f32 	%f88, %f207, %f446;
	div.rn.f32 	%f89, %f219, %f446;
	div.rn.f32 	%f90, %f231, %f446;
	div.rn.f32 	%f91, %f243, %f446;
	div.rn.f32 	%f92, %f255, %f446;
	div.rn.f32 	%f93, %f267, %f446;
	div.rn.f32 	%f94, %f279, %f446;
	div.rn.f32 	%f95, %f291, %f446;
	div.rn.f32 	%f96, %f303, %f446;
	div.rn.f32 	%f97, %f315, %f446;
	div.rn.f32 	%f98, %f327, %f446;
	div.rn.f32 	%f99, %f339, %f446;
	div.rn.f32 	%f100, %f351, %f446;
	div.rn.f32 	%f101, %f363, %f446;
	div.rn.f32 	%f102, %f375, %f446;
	div.rn.f32 	%f103, %f387, %f446;
	div.rn.f32 	%f104, %f399, %f446;
	div.rn.f32 	%f105, %f411, %f446;
	div.rn.f32 	%f106, %f423, %f446;
	div.rn.f32 	%f107, %f435, %f446;
	mad.lo.s64 	%rd51, %rd54, %rd36, %rd2;
	cvta.to.global.u64 	%rd52, %rd35;
	shl.b64 	%rd53, %rd51, 2;
	add.s64 	%rd30, %rd52, %rd53;
	@%p45 bra 	$L__BB117_48;
	st.global.f32 	[%rd30], %f87;
$L__BB117_48:
	setp.le.s64 	%p56, %rd38, %rd3;
	@%p56 bra 	$L__BB117_50;
	st.global.f32 	[%rd30+128], %f88;
$L__BB117_50:
	setp.le.s64 	%p57, %rd38, %rd4;
	@%p57 bra 	$L__BB117_52;
	st.global.f32 	[%rd30+256], %f89;
$L__BB117_52:
	setp.le.s64 	%p58, %rd38, %rd5;
	@%p58 bra 	$L__BB117_54;
	st.global.f32 	[%rd30+384], %f90;
$L__BB117_54:
	setp.le.s64 	%p59, %rd38, %rd6;
	@%p59 bra 	$L__BB117_56;
	st.global.f32 	[%rd30+512], %f91;
$L__BB117_56:
	setp.le.s64 	%p60, %rd38, %rd7;
	@%p60 bra 	$L__BB117_58;
	st.global.f32 	[%rd30+640], %f92;
$L__BB117_58:
	setp.le.s64 	%p61, %rd38, %rd8;
	@%p61 bra 	$L__BB117_60;
	st.global.f32 	[%rd30+768], %f93;
$L__BB117_60:
	setp.le.s64 	%p62, %rd38, %rd9;
	@%p62 bra 	$L__BB117_62;
	st.global.f32 	[%rd30+896], %f94;
$L__BB117_62:
	setp.le.s64 	%p63, %rd38, %rd10;
	@%p63 bra 	$L__BB117_64;
	st.global.f32 	[%rd30+1024], %f95;
$L__BB117_64:
	setp.le.s64 	%p64, %rd38, %rd11;
	@%p64 bra 	$L__BB117_66;
	st.global.f32 	[%rd30+1152], %f96;
$L__BB117_66:
	setp.le.s64 	%p65, %rd38, %rd12;
	@%p65 bra 	$L__BB117_68;
	st.global.f32 	[%rd30+1280], %f97;
$L__BB117_68:
	setp.le.s64 	%p66, %rd38, %rd13;
	@%p66 bra 	$L__BB117_70;
	st.global.f32 	[%rd30+1408], %f98;
$L__BB117_70:
	setp.le.s64 	%p67, %rd38, %rd14;
	@%p67 bra 	$L__BB117_72;
	st.global.f32 	[%rd30+1536], %f99;
$L__BB117_72:
	setp.le.s64 	%p68, %rd38, %rd15;
	@%p68 bra 	$L__BB117_74;
	st.global.f32 	[%rd30+1664], %f100;
$L__BB117_74:
	setp.le.s64 	%p69, %rd38, %rd16;
	@%p69 bra 	$L__BB117_76;
	st.global.f32 	[%rd30+1792], %f101;
$L__BB117_76:
	setp.le.s64 	%p70, %rd38, %rd17;
	@%p70 bra 	$L__BB117_78;
	st.global.f32 	[%rd30+1920], %f102;
$L__BB117_78:
	setp.le.s64 	%p71, %rd38, %rd18;
	@%p71 bra 	$L__BB117_80;
	st.global.f32 	[%rd30+2048], %f103;
$L__BB117_80:
	setp.le.s64 	%p72, %rd38, %rd19;
	@%p72 bra 	$L__BB117_82;
	st.global.f32 	[%rd30+2176], %f104;
$L__BB117_82:
	setp.le.s64 	%p73, %rd38, %rd20;
	@%p73 bra 	$L__BB117_84;
	st.global.f32 	[%rd30+2304], %f105;
$L__BB117_84:
	setp.le.s64 	%p74, %rd38, %rd21;
	@%p74 bra 	$L__BB117_86;
	st.global.f32 	[%rd30+2432], %f106;
$L__BB117_86:
	setp.le.s64 	%p75, %rd38, %rd22;
	@%p75 bra 	$L__BB117_88;
	st.global.f32 	[%rd30+2560], %f107;
$L__BB117_88:
	add.s64 	%rd54, %rd54, %rd23;
	setp.lt.s64 	%p76, %rd54, %rd37;
	@%p76 bra 	$L__BB117_4;
$L__BB117_89:
	ret;

}
	// .globl	_Z15SoftmaxWarpImplI24ElementwiseScaleMaskLoadIffbE11DirectStoreIffEfLi1ELi22ELi32ELi1ELb0EL9Algorithm0EEvT_T0_ll
.visible .entry _Z15SoftmaxWarpImplI24ElementwiseScaleMaskLoadIffbE11DirectStoreIffEfLi1ELi22ELi32ELi1ELb0EL9Algorithm0EEvT_T0_ll(
	.param .align 8 .b8 _Z15SoftmaxWarpImplI24ElementwiseScaleMaskLoadIffbE11DirectStoreIffEfLi1ELi22ELi32ELi1ELb0EL9Algorithm0EEvT_T0_ll_param_0[32],
	.param .align 8 .b8 _Z15SoftmaxWarpImplI24ElementwiseScaleMaskLoadIffbE11DirectStoreIffEfLi1ELi22ELi32ELi1ELb0EL9Algorithm0EEvT_T0_ll_param_1[16],
	.param .u64 _Z15SoftmaxWarpImplI24ElementwiseScaleMaskLoadIffbE11DirectStoreIffEfLi1ELi22ELi32ELi1ELb0EL9Algorithm0EEvT_T0_ll_param_2,
	.param .u64 _Z15SoftmaxWarpImplI24ElementwiseScaleMaskLoadIffbE11DirectStoreIffEfLi1ELi22ELi32ELi1ELb0EL9Algorithm0EEvT_T0_ll_param_3
)
{
	.reg .pred 	%p<36>;
	.reg .b16 	%rs<23>;
	.reg .b32 	%r<72>;
	.reg .b32 	%f<399>;
	.reg .b64 	%rd<31>;

	ld.param.u64 	%rd12, [_Z15SoftmaxWarpImplI24ElementwiseScaleMaskLoadIffbE11DirectStoreIffEfLi1ELi22ELi32ELi1ELb0EL9Algorithm0EEvT_T0_ll_param_1+8];
	ld.param.u64 	%rd11, [_Z15SoftmaxWarpImplI24ElementwiseScaleMaskLoadIffbE11DirectStoreIffEfLi1ELi22ELi32ELi1ELb0EL9Algorithm0EEvT_T0_ll_param_1];
	ld.param.v2.f32 	{%f1, %f2}, [_Z15SoftmaxWarpImplI24ElementwiseScaleMaskLoadIffbE11DirectStoreIffEfLi1ELi22ELi32ELi1ELb0EL9Algorithm0EEvT_T0_ll_param_0+24];
	ld.param.u64 	%rd10, [_Z15SoftmaxWarpImplI24ElementwiseScaleMaskLoadIffbE11DirectStoreIffEfLi1ELi22ELi32ELi1ELb0EL9Algorithm0EEvT_T0_ll_param_0+16];
	ld.param.u64 	%rd9, [_Z15SoftmaxWarpImplI24ElementwiseScaleMaskLoadIffbE11DirectStoreIffEfLi1ELi22ELi32ELi1ELb0EL9Algorithm0EEvT_T0_ll_param_0+8];
	ld.param.u64 	%rd8, [_Z15SoftmaxWarpImplI24ElementwiseScaleMaskLoadIffbE11DirectStoreIffEfLi1ELi22ELi32ELi1ELb0EL9Algorithm0EEvT_T0_ll_param_0];
	ld.param.u64 	%rd13, [_Z15SoftmaxWarpImplI24ElementwiseScaleMaskLoadIffbE11DirectStoreIffEfLi1ELi22ELi32ELi1ELb0EL9Algorithm0EEvT_T0_ll_param_2];
	ld.param.u64 	%rd14, [_Z15SoftmaxWarpImplI24ElementwiseScaleMaskLoadIffbE11DirectStoreIffEfLi1ELi22ELi32ELi1ELb0EL9Algorithm0EEvT_T0_ll_param_3];
	setp.lt.s64 	%p1, %rd14, 705;
	@%p1 bra 	$L__BB118_2;
	mov.u64 	%rd15, $str;
	cvta.global.u64 	%rd16, %rd15;
	mov.u64 	%rd17, $str$1;
	cvta.global.u64 	%rd18, %rd17;
	mov.u64 	%rd19, __unnamed_119;
	cvta.global.u64 	%rd20, %rd19;
	{ // callseq 118, 0
	.param .b64 param0;
	st.param.b64 	[param0], %rd16;
	.param .b64 param1;
	st.param.b64 	[param1], %rd18;
	.param .b32 param2;
	st.param.b32 	[param2], 254;
	.param .b64 param3;
	st.param.b64 	[param3], %rd20;
	.param .b64 param4;
	st.param.b64 	[param4], 1;
	call.uni 
	__assertfail, 
	(
	param0, 
	param1, 
	param2, 
	param3, 
	param4
	);
	} // callseq 118
$L__BB118_2:
	mov.u32 	%r2, %ctaid.x;
	mov.u32 	%r3, %ntid.y;
	mov.u32 	%r4, %tid.y;
	mad.lo.s32 	%r5, %r2, %r3, %r4;
	mov.u32 	%r6, %nctaid.x;
	mul.lo.s32 	%r1, %r6, %r3;
	cvt.s64.s32 	%rd30, %r5;
	setp.le.s64 	%p2, %rd13, %rd30;
	@%p2 bra 	$L__BB118_5;
	mov.u32 	%r7, %tid.x;
	cvt.u64.u32 	%rd3, %r7;
	cvta.to.global.u64 	%rd4, %rd8;
	cvt.s64.s32 	%rd5, %r1;
$L__BB118_4:
	mad.lo.s64 	%rd21, %rd30, %rd10, %rd3;
	shl.b64 	%rd22, %rd21, 2;
	add.s64 	%rd23, %rd4, %rd22;
	ld.global.f32 	%f3, [%rd23];
	cvta.to.global.u64 	%rd24, %rd9;
	add.s64 	%rd25, %rd24, %rd21;
	ld.global.u8 	%rs1, [%rd25];
	setp.eq.s16 	%p3, %rs1, 0;
	mul.f32 	%f4, %f2, %f3;
	selp.f32 	%f5, %f1, %f4, %p3;
	max.f32 	%f6, %f5, 0fFF800000;
	ld.global.f32 	%f7, [%rd23+128];
	ld.global.u8 	%rs2, [%rd25+32];
	setp.eq.s16 	%p4, %rs2, 0;
	mul.f32 	%f8, %f2, %f7;
	selp.f32 	%f9, %f1, %f8, %p4;
	max.f32 	%f10, %f6, %f9;
	ld.global.f32 	%f11, [%rd23+256];
	ld.global.u8 	%rs3, [%rd25+64];
	setp.eq.s16 	%p5, %rs3, 0;
	mul.f32 	%f12, %f2, %f11;
	selp.f32 	%f13, %f1, %f12, %p5;
	max.f32 	%f14, %f10, %f13;
	ld.global.f32 	%f15, [%rd23+384];
	ld.global.u8 	%rs4, [%rd25+96];
	setp.eq.s16 	%p6, %rs4, 0;
	mul.f32 	%f16, %f2, %f15;
	selp.f32 	%f17, %f1, %f16, %p6;
	max.f32 	%f18, %f14, %f17;
	ld.global.f32 	%f19, [%rd23+512];
	ld.global.u8 	%rs5, [%rd25+128];
	setp.eq.s16 	%p7, %rs5, 0;
	mul.f32 	%f20, %f2, %f19;
	selp.f32 	%f21, %f1, %f20, %p7;
	max.f32 	%f22, %f18, %f21;
	ld.global.f32 	%f23, [%rd23+640];
	ld.global.u8 	%rs6, [%rd25+160];
	setp.eq.s16 	%p8, %rs6, 0;
	mul.f32 	%f24, %f2, %f23;
	selp.f32 	%f25, %f1, %f24, %p8;
	max.f32 	%f26, %f22, %f25;
	ld.global.f32 	%f27, [%rd23+768];
	ld.global.u8 	%rs7, [%rd25+192];
	setp.eq.s16 	%p9, %rs7, 0;
	mul.f32 	%f28, %f2, %f27;
	selp.f32 	%f29, %f1, %f28, %p9;
	max.f32 	%f30, %f26, %f29;
	ld.global.f32 	%f31, [%rd23+896];
	ld.global.u8 	%rs8, [%rd25+224];
	setp.eq.s16 	%p10, %rs8, 0;
	mul.f32 	%f32, %f2, %f31;
	selp.f32 	%f33, %f1, %f32, %p10;
	max.f32 	%f34, %f30, %f33;
	ld.global.f32 	%f35, [%rd23+1024];
	ld.global.u8 	%rs9, [%rd25+256];
	setp.eq.s16 	%p11, %rs9, 0;
	mul.f32 	%f36, %f2, %f35;
	selp.f32 	%f37, %f1, %f36, %p11;
	max.f32 	%f38, %f34, %f37;
	ld.global.f32 	%f39, [%rd23+1152];
	ld.global.u8 	%rs10, [%rd25+288];
	setp.eq.s16 	%p12, %rs10, 0;
	mul.f32 	%f40, %f2, %f39;
	selp.f32 	%f41, %f1, %f40, %p12;
	max.f32 	%f42, %f38, %f41;
	ld.global.f32 	%f43, [%rd23+1280];
	ld.global.u8 	%rs11, [%rd25+320];
	setp.eq.s16 	%p13, %rs11, 0;
	mul.f32 	%f44, %f2, %f43;
	selp.f32 	%f45, %f1, %f44, %p13;
	max.f32 	%f46, %f42, %f45;
	ld.global.f32 	%f47, [%rd23+1408];
	ld.global.u8 	%rs12, [%rd25+352];
	setp.eq.s16 	%p14, %rs12, 0;
	mul.f32 	%f48, %f2, %f47;
	selp.f32 	%f49, %f1, %f48, %p14;
	max.f32 	%f50, %f46, %f49;
	ld.global.f32 	%f51, [%rd23+1536];
	ld.global.u8 	%rs13, [%rd25+384];
	setp.eq.s16 	%p15, %rs13, 0;
	mul.f32 	%f52, %f2, %f51;
	selp.f32 	%f53, %f1, %f52, %p15;
	max.f32 	%f54, %f50, %f53;
	ld.global.f32 	%f55, [%rd23+1664];
	ld.global.u8 	%rs14, [%rd25+416];
	setp.eq.s16 	%p16, %rs14, 0;
	mul.f32 	%f56, %f2, %f55;
	selp.f32 	%f57, %f1, %f56, %p16;
	max.f32 	%f58, %f54, %f57;
	ld.global.f32 	%f59, [%rd23+1792];
	ld.global.u8 	%rs15, [%rd25+448];
	setp.eq.s16 	%p17, %rs15, 0;
	mul.f32 	%f60, %f2, %f59;
	selp.f32 	%f61, %f1, %f60, %p17;
	max.f32 	%f62, %f58, %f61;
	ld.global.f32 	%f63, [%rd23+1920];
	ld.global.u8 	%rs16, [%rd25+480];
	setp.eq.s16 	%p18, %rs16, 0;
	mul.f32 	%f64, %f2, %f63;
	selp.f32 	%f65, %f1, %f64, %p18;
	max.f32 	%f66, %f62, %f65;
	ld.global.f32 	%f67, [%rd23+2048];
	ld.global.u8 	%rs17, [%rd25+512];
	setp.eq.s16 	%p19, %rs17, 0;
	mul.f32 	%f68, %f2, %f67;
	selp.f32 	%f69, %f1, %f68, %p19;
	max.f32 	%f70, %f66, %f69;
	ld.global.f32 	%f71, [%rd23+2176];
	ld.global.u8 	%rs18, [%rd25+544];
	setp.eq.s16 	%p20, %rs18, 0;
	mul.f32 	%f72, %f2, %f71;
	selp.f32 	%f73, %f1, %f72, %p20;
	max.f32 	%f74, %f70, %f73;
	ld.global.f32 	%f75, [%rd23+2304];
	ld.global.u8 	%rs19, [%rd25+576];
	setp.eq.s16 	%p21, %rs19, 0;
	mul.f32 	%f76, %f2, %f75;
	selp.f32 	%f77, %f1, %f76, %p21;
	max.f32 	%f78, %f74, %f77;
	ld.global.f32 	%f79, [%rd23+2432];
	ld.global.u8 	%rs20, [%rd25+608];
	setp.eq.s16 	%p22, %rs20, 0;
	mul.f32 	%f80, %f2, %f79;
	selp.f32 	%f81, %f1, %f80, %p22;
	max.f32 	%f82, %f78, %f81;
	ld.global.f32 	%f83, [%rd23+2560];
	ld.global.u8 	%rs21, [%rd25+640];
	setp.eq.s16 	%p23, %rs21, 0;
	mul.f32 	%f84, %f2, %f83;
	selp.f32 	%f85, %f1, %f84, %p23;
	max.f32 	%f86, %f82, %f85;
	ld.global.f32 	%f87, [%rd23+2688];
	ld.global.u8 	%rs22, [%rd25+672];
	setp.eq.s16 	%p24, %rs22, 0;
	mul.f32 	%f88, %f2, %f87;
	selp.f32 	%f89, %f1, %f88, %p24;
	max.f32 	%f90, %f86, %f89;
	mov.b32 	%r8, %f90;
	shfl.sync.bfly.b32	%r9|%p25, %r8, 16, 31, -1;
	mov.b32 	%f91, %r9;
	max.f32 	%f92, %f90, %f91;
	mov.b32 	%r10, %f92;
	shfl.sync.bfly.b32	%r11|%p26, %r10, 8, 31, -1;
	mov.b32 	%f93, %r11;
	max.f32 	%f94, %f92, %f93;
	mov.b32 	%r12, %f94;
	shfl.sync.bfly.b32	%r13|%p27, %r12, 4, 31, -1;
	mov.b32 	%f95, %r13;
	max.f32 	%f96, %f94, %f95;
	mov.b32 	%r14, %f96;
	shfl.sync.bfly.b32	%r15|%p28, %r14, 2, 31, -1;
	mov.b32 	%f97, %r15;
	max.f32 	%f98, %f96, %f97;
	mov.b32 	%r16, %f98;
	shfl.sync.bfly.b32	%r17|%p29, %r16, 1, 31, -1;
	mov.b32 	%f99, %r17;
	max.f32 	%f100, %f98, %f99;
	sub.f32 	%f101, %f5, %f100;
	fma.rn.f32 	%f102, %f101, 0f3BBB989D, 0f3F000000;
	cvt.sat.f32.f32 	%f103, %f102;
	mov.f32 	%f104, 0f4B400001;
	mov.f32 	%f105, 0f437C0000;
	fma.rm.f32 	%f106, %f103, %f105, %f104;
	add.f32 	%f107, %f106, 0fCB40007F;
	neg.f32 	%f108, %f107;
	fma.rn.f32 	%f109, %f101, 0f3FB8AA3B, %f108;
	fma.rn.f32 	%f110, %f101, 0f32A57060, %f109;
	mov.b32 	%r18, %f106;
	shl.b32 	%r19, %r18, 23;
	mov.b32 	%f111, %r19;
	ex2.approx.ftz.f32 	%f112, %f110;
	mul.f32 	%f113, %f112, %f111;
	add.f32 	%f114, %f113, 0f00000000;
	sub.f32 	%f115, %f9, %f100;
	fma.rn.f32 	%f116, %f115, 0f3BBB989D, 0f3F000000;
	cvt.sat.f32.f32 	%f117, %f116;
	fma.rm.f32 	%f118, %f117, %f105, %f104;
	add.f32 	%f119, %f118, 0fCB40007F;
	neg.f32 	%f120, %f119;
	fma.rn.f32 	%f121, %f115, 0f3FB8AA3B, %f120;
	fma.rn.f32 	%f122, %f115, 0f32A57060, %f121;
	mov.b32 	%r20, %f118;
	shl.b32 	%r21, %r20, 23;
	mov.b32 	%f123, %r21;
	ex2.approx.ftz.f32 	%f124, %f122;
	mul.f32 	%f125, %f124, %f123;
	add.f32 	%f126, %f114, %f125;
	sub.f32 	%f127, %f13, %f100;
	fma.rn.f32 	%f128, %f127, 0f3BBB989D, 0f3F000000;
	cvt.sat.f32.f32 	%f129, %f128;
	fma.rm.f32 	%f130, %f129, %f105, %f104;
	add.f32 	%f131, %f130, 0fCB40007F;
	neg.f32 	%f132, %f131;
	fma.rn.f32 	%f133, %f127, 0f3FB8AA3B, %f132;
	fma.rn.f32 	%f134, %f127, 0f32A57060, %f133;
	mov.b32 	%r22, %f130;
	shl.b32 	%r23, %r22, 23;
	mov.b32 	%f135, %r23;
	ex2.approx.ftz.f32 	%f136, %f134;
	mul.f32 	%f137, %f136, %f135;
	add.f32 	%f138, %f126, %f137;
	sub.f32 	%f139, %f17, %f100;
	fma.rn.f32 	%f140, %f139, 0f3BBB989D, 0f3F000000;
	cvt.sat.f32.f32 	%f141, %f140;
	fma.rm.f32 	%f142, %f141, %f105, %f104;
	add.f32 	%f143, %f142, 0fCB40007F;
	neg.f32 	%f144, %f143;
	fma.rn.f32 	%f145, %f139, 0f3FB8AA3B, %f144;
	fma.rn.f32 	%f146, %f139, 0f32A57060, %f145;
	mov.b32 	%r24, %f142;
	shl.b32 	%r25, %r24, 23;
	mov.b32 	%f147, %r25;
	ex2.approx.ftz.f32 	%f148, %f146;
	mul.f32 	%f149, %f148, %f147;
	add.f32 	%f150, %f138, %f149;
	sub.f32 	%f151, %f21, %f100;
	fma.rn.f32 	%f152, %f151, 0f3BBB989D, 0f3F000000;
	cvt.sat.f32.f32 	%f153, %f152;
	fma.rm.f32 	%f154, %f153, %f105, %f104;
	add.f32 	%f155, %f154, 0fCB40007F;
	neg.f32 	%f156, %f155;
	fma.rn.f32 	%f157, %f151, 0f3FB8AA3B, %f156;
	fma.rn.f32 	%f158, %f151, 0f32A57060, %f157;
	mov.b32 	%r26, %f154;
	shl.b32 	%r27, %r26, 23;
	mov.b32 	%f159, %r27;
	ex2.approx.ftz.f32 	%f160, %f158;
	mul.f32 	%f161, %f160, %f159;
	add.f32 	%f162, %f150, %f161;
	sub.f32 	%f163, %f25, %f100;
	fma.rn.f32 	%f164, %f163, 0f3BBB989D, 0f3F000000;
	cvt.sat.f32.f32 	%f165, %f164;
	fma.rm.f32 	%f166, %f165, %f105, %f104;
	add.f32 	%f167, %f166, 0fCB40007F;
	neg.f32 	%f168, %f167;
	fma.rn.f32 	%f169, %f163, 0f3FB8AA3B, %f168;
	fma.rn.f32 	%f170, %f163, 0f32A57060, %f169;
	mov.b32 	%r28, %f166;
	shl.b32 	%r29, %r28, 23;
	mov.b32 	%f171, %r29;
	ex2.approx.ftz.f32 	%f172, %f170;
	mul.f32 	%f173, %f172, %f171;
	add.f32 	%f174, %f162, %f173;
	sub.f32 	%f175, %f29, %f100;
	fma.rn.f32 	%f176, %f175, 0f3BBB989D, 0f3F000000;
	cvt.sat.f32.f32 	%f177, %f176;
	fma.rm.f32 	%f178, %f177, %f105, %f104;
	add.f32 	%f179, %f178, 0fCB40007F;
	neg.f32 	%f180, %f179;
	fma.rn.f32 	%f181, %f175, 0f3FB8AA3B, %f180;
	fma.rn.f32 	%f182, %f175, 0f32A57060, %f181;
	mov.b32 	%r30, %f178;
	shl.b32 	%r31, %r30, 23;
	mov.b32 	%f183, %r31;
	ex2.approx.ftz.f32 	%f184, %f182;
	mul.f32 	%f185, %f184, %f183;
	add.f32 	%f186, %f174, %f185;
	sub.f32 	%f187, %f33, %f100;
	fma.rn.f32 	%f188, %f187, 0f3BBB989D, 0f3F000000;
	cvt.sat.f32.f32 	%f189, %f188;
	fma.rm.f32 	%f190, %f189, %f105, %f104;
	add.f32 	%f191, %f190, 0fCB40007F;
	neg.f32 	%f192, %f191;
	fma.rn.f32 	%f193, %f187, 0f3FB8AA3B, %f192;
	fma.rn.f32 	%f194, %f187, 0f32A57060, %f193;
	mov.b32 	%r32, %f190;
	shl.b32 	%r33, %r32, 23;
	mov.b32 	%f195, %r33;
	ex2.approx.ftz.f32 	%f196, %f194;
	mul.f32 	%f197, %f196, %f195;
	add.f32 	%f198, %f186, %f197;
	sub.f32 	%f199, %f37, %f100;
	fma.rn.f32 	%f200, %f199, 0f3BBB989D, 0f3F000000;
	cvt.sat.f32.f32 	%f201, %f200;
	fma.rm.f32 	%f202, %f201, %f105, %f104;
	add.f32 	%f203, %f202, 0fCB40007F;
	neg.f32 	%f204, %f203;
	fma.rn.f32 	%f205, %f199, 0f3FB8AA3B, %f204;
	fma.rn.f32 	%f206, %f199, 0f32A57060, %f205;
	mov.b32 	%r34, %f202;
	shl.b32 	%r35, %r34, 23;
	mov.b32 	%f207, %r35;
	ex2.approx.ftz.f32 	%f208, %f206;
	mul.f32 	%f209, %f208, %f207;
	add.f32 	%f210, %f198, %f209;
	sub.f32 	%f211, %f41, %f100;
	fma.rn.f32 	%f212, %f211, 0f3BBB989D, 0f3F000000;
	cvt.sat.f32.f32 	%f213, %f212;
	fma.rm.f32 	%f214, %f213, %f105, %f104;
	add.f32 	%f215, %f214, 0fCB40007F;
	neg.f32 	%f216, %f215;
	fma.rn.f32 	%f217, %f211, 0f3FB8AA3B, %f216;
	fma.rn.f32 	%f218, %f211, 0f32A57060, %f217;
	mov.b32 	%r36, %f214;
	shl.b32 	%r37, %r36, 23;
	mov.b32 	%f219, %r37;
	ex2.approx.ftz.f32 	%f220, %f218;
	mul.f32 	%f221, %f220, %f219;
	add.f32 	%f222, %f210, %f221;
	sub.f32 	%f223, %f45, %f100;
	fma.rn.f32 	%f224, %f223, 0f3BBB989D, 0f3F000000;
	cvt.sat.f32.f32 	%f225, %f224;
	fma.rm.f32 	%f226, %f225, %f105, %f104;
	add.f32 	%f227, %f226, 0fCB40007F;
	neg.f32 	%f228, %f227;
	fma.rn.f32 	%f229, %f223, 0f3FB8AA3B, %f228;
	fma.rn.f32 	%f230, %f223, 0f32A57060, %f229;
	mov.b32 	%r38, %f226;
	shl.b32 	%r39, %r38, 23;
	mov.b32 	%f231, %r39;
	ex2.approx.ftz.f32 	%f232, %f230;
	mul.f32 	%f233, %f232, %f231;
	add.f32 	%f234, %f222, %f233;
	sub.f32 	%f235, %f49, %f100;
	fma.rn.f32 	%f236, %f235, 0f3BBB989D, 0f3F000000;
	cvt.sat.f32.f32 	%f237, %f236;
	fma.rm.f32 	%f238, %f237, %f105, %f104;
	add.f32 	%f239, %f238, 0fCB40007F;
	neg.f32 	%f240, %f239;
	fma.rn.f32 	%f241, %f235, 0f3FB8AA3B, %f240;
	fma.rn.f32 	%f242, %f235, 0f32A57060, %f241;
	mov.b32 	%r40, %f238;
	shl.b32 	%r41, %r40, 23;
	mov.b32 	%f243, %r41;
	ex2.approx.ftz.f32 	%f244, %f242;
	mul.f32 	%f245, %f244, %f243;
	add.f32 	%f246, %f234, %f245;
	sub.f32 	%f247, %f53, %f100;
	fma.rn.f32 	%f248, %f247, 0f3BBB989D, 0f3F000000;
	cvt.sat.f32.f32 	%f249, %f248;
	fma.rm.f32 	%f250, %f249, %f105, %f104;
	add.f32 	%f251, %f250, 0fCB40007F;
	neg.f32 	%f252, %f251;
	fma.rn.f32 	%f253, %f247, 0f3FB8AA3B, %f252;
	fma.rn.f32 	%f254, %f247, 0f32A57060, %f253;
	mov.b32 	%r42, %f250;
	shl.b32 	%r43, %r42, 23;
	mov.b32 	%f255, %r43;
	ex2.approx.ftz.f32 	%f256, %f254;
	mul.f32 	%f257, %f256, %f255;
	add.f32 	%f258, %f246, %f257;
	sub.f32 	%f259, %f57, %f100;
	fma.rn.f32 	%f260, %f259, 0f3BBB989D, 0f3F000000;
	cvt.sat.f32.f32 	%f261, %f260;
	fma.rm.f32 	%f262, %f261, %f105, %f104;
	add.f32 	%f263, %f262, 0fCB40007F;
	neg.f32 	%f264, %f263;
	fma.rn.f32 	%f265, %f259, 0f3FB8AA3B, %f264;
	fma.rn.f32 	%f266, %f259, 0f32A57060, %f265;
	mov.b32 	%r44, %f262;
	shl.b32 	%r45, %r44, 23;
	mov.b32 	%f267, %r45;
	ex2.approx.ftz.f32 	%f268, %f266;
	mul.f32 	%f269, %f268, %f267;
	add.f32 	%f270, %f258, %f269;
	sub.f32 	%f271, %f61, %f100;
	fma.rn.f32 	%f272, %f271, 0f3BBB989D, 0f3F000000;
	cvt.sat.f32.f32 	%f273, %f272;
	fma.rm.f32 	%f274, %f273, %f105, %f104;
	add.f32 	%f275, %f274, 0fCB40007F;
	neg.f32 	%f276, %f275;
	fma.rn.f32 	%f277, %f271, 0f3FB8AA3B, %f276;
	fma.rn.f32 	%f278, %f271, 0f32A57060, %f277;
	mov.b32 	%r46, %f274;
	shl.b32 	%r47, %r46, 23;
	mov.b32 	%f279, %r47;
	ex2.approx.ftz.f32 	%f280, %f278;
	mul.f32 	%f281, %f280, %f279;
	add.f32 	%f282, %f270, %f281;
	sub.f32 	%f283, %f65, %f100;
	fma.rn.f32 	%f284, %f283, 0f3BBB989D, 0f3F000000;
	cvt.sat.f32.f32 	%f285, %f284;
	fma.rm.f32 	%f286, %f285, %f105, %f104;
	add.f32 	%f287, %f286, 0fCB40007F;
	neg.f32 	%f288, %f287;
	fma.rn.f32 	%f289, %f283, 0f3FB8AA3B, %f288;
	fma.rn.f32 	%f290, %f283, 0f32A57060, %f289;
	mov.b32 	%r48, %f286;
	shl.b32 	%r49, %r48, 23;
	mov.b32 	%f291, %r49;
	ex2.approx.ftz.f32 	%f292, %f290;
	mul.f32 	%f293, %f292, %f291;
	add.f32 	%f294, %f282, %f293;
	sub.f32 	%f295, %f69, %f100;
	fma.rn.f32 	%f296, %f295, 0f3BBB989D, 0f3F000000;
	cvt.sat.f32.f32 	%f297, %f296;
	fma.rm.f32 	%f298, %f297, %f105, %f104;
	add.f32 	%f299, %f298, 0fCB40007F;
	neg.f32 	%f300, %f299;
	fma.rn.f32 	%f301, %f295, 0f3FB8AA3B, %f300;
	fma.rn.f32 	%f302, %f295, 0f32A57060, %f301;
	mov.b32 	%r50, %f298;
	shl.b32 	%r51, %r50, 23;
	mov.b32 	%f303, %r51;
	ex2.approx.ftz.f32 	%f304, %f302;
	mul.f32 	%f305, %f304, %f303;
	add.f32 	%f306, %f294, %f305;
	sub.f32 	%f307, %f73, %f100;
	fma.rn.f32 	%f308, %f307, 0f3BBB989D, 0f3F000000;
	cvt.sat.f32.f32 	%f309, %f308;
	fma.rm.f32 	%f310, %f309, %f105, %f104;
	add.f32 	%f311, %f310, 0fCB40007F;
	neg.f32 	%f312, %f311;
	fma.rn.f32 	%f313, %f307, 0f3FB8AA3B, %f312;
	fma.rn.f32 	%f314, %f307, 0f32A57060, %f313;
	mov.b32 	%r52, %f310;
	shl.b32 	%r53, %r52, 23;
	mov.b32 	%f315, %r53;
	ex2.approx.ftz.f32 	%f316, %f314;
	mul.f32 	%f317, %f316, %f315;
	add.f32 	%f318, %f306, %f317;
	sub.f32 	%f319, %f77, %f100;
	fma.rn.f32 	%f320, %f319, 0f3BBB989D, 0f3F000000;
	cvt.sat.f32.f32 	%f321, %f320;
	fma.rm.f32 	%f322, %f321, %f105, %f104;
	add.f32 	%f323, %f322, 0fCB40007F;
	neg.f32 	%f324, %f323;
	fma.rn.f32 	%f325, %f319, 0f3FB8AA3B, %f324;
	fma.rn.f32 	%f326, %f319, 0f32A57060, %f325;
	mov.b32 	%r54, %f322;
	shl.b32 	%r55, %r54, 23;
	mov.b32 	%f327, %r55;
	ex2.approx.ftz.f32 	%f328, %f326;
	mul.f32 	%f329, %f328, %f327;
	add.f32 	%f330, %f318, %f329;
	sub.f32 	%f331, %f81, %f100;
	fma.rn.f32 	%f332, %f331, 0f3BBB989D, 0f3F000000;
	cvt.sat.f32.f32 	%f333, %f332;
	fma.rm.f32 	%f334, %f333, %f105, %f104;
	add.f32 	%f335, %f334, 0fCB40007F;
	neg.f32 	%f336, %f335;
	fma.rn.f32 	%f337, %f331, 0f3FB8AA3B, %f336;
	fma.rn.f32 	%f338, %f331, 0f32A57060, %f337;
	mov.b32 	%r56, %f334;
	shl.b32 	%r57, %r56, 23;
	mov.b32 	%f339, %r57;
	ex2.approx.ftz.f32 	%f340, %f338;
	mul.f32 	%f341, %f340, %f339;
	add.f32 	%f342, %f330, %f341;
	sub.f32 	%f343, %f85, %f100;
	fma.rn.f32 	%f344, %f343, 0f3BBB989D, 0f3F000000;
	cvt.sat.f32.f32 	%f345, %f344;
	fma.rm.f32 	%f346, %f345, %f105, %f104;
	add.f32 	%f347, %f346, 0fCB40007F;
	neg.f32 	%f348, %f347;
	fma.rn.f32 	%f349, %f343, 0f3FB8AA3B, %f348;
	fma.rn.f32 	%f350, %f343, 0f32A57060, %f349;
	mov.b32 	%r58, %f346;
	shl.b32 	%r59, %r58, 23;
	mov.b32 	%f351, %r59;
	ex2.approx.ftz.f32 	%f352, %f350;
	mul.f32 	%f353, %f352, %f351;
	add.f32 	%f354, %f342, %f353;
	sub.f32 	%f355, %f89, %f100;
	fma.rn.f32 	%f356, %f355, 0f3BBB989D, 0f3F000000;
	cvt.sat.f32.f32 	%f357, %f356;
	fma.rm.f32 	%f358, %f357, %f105, %f104;
	add.f32 	%f359, %f358, 0fCB40007F;
	neg.f32 	%f360, %f359;
	fma.rn.f32 	%f361, %f355, 0f3FB8AA3B, %f360;
	fma.rn.f32 	%f362, %f355, 0f32A57060, %f361;
	mov.b32 	%r60, %f358;
	shl.b32 	%r61, %r60, 23;
	mov.b32 	%f363, %r61;
	ex2.approx.ftz.f32 	%f364, %f362;
	mul.f32 	%f365, %f364, %f363;
	add.f32 	%f366, %f354, %f365;
	mov.b32 	%r62, %f366;
	shfl.sync.bfly.b32	%r63|%p30, %r62, 16, 31, -1;
	mov.b32 	%f367, %r63;
	add.f32 	%f368, %f366, %f367;
	mov.b32 	%r64, %f368;
	shfl.sync.bfly.b32	%r65|%p31, %r64, 8, 31, -1;
	mov.b32 	%f369, %r65;
	add.f32 	%f370, %f368, %f369;
	mov.b32 	%r66, %f370;
	shfl.sync.bfly.b32	%r67|%p32, %r66, 4, 31, -1;
	mov.b32 	%f371, %r67;
	add.f32 	%f372, %f370, %f371;
	mov.b32 	%r68, %f372;
	shfl.sync.bfly.b32	%r69|%p33, %r68, 2, 31, -1;
	mov.b32 	%f373, %r69;
	add.f32 	%f374, %f372, %f373;
	mov.b32 	%r70, %f374;
	shfl.sync.bfly.b32	%r71|%p34, %r70, 1, 31, -1;
	mov.b32 	%f375, %r71;
	add.f32 	%f376, %f374, %f375;
	div.rn.f32 	%f377, %f113, %f376;
	div.rn.f32 	%f378, %f125, %f376;
	div.rn.f32 	%f379, %f137, %f376;
	div.rn.f32 	%f380, %f149, %f376;
	div.rn.f32 	%f381, %f161, %f376;
	div.rn.f32 	%f382, %f173, %f376;
	div.rn.f32 	%f383, %f185, %f376;
	div.rn.f32 	%f384, %f197, %f376;
	div.rn.f32 	%f385, %f209, %f376;
	div.rn.f32 	%f386, %f221, %f376;
	div.rn.f32 	%f387, %f233, %f376;
	div.rn.f32 	%f388, %f245, %f376;
	div.rn.f32 	%f389, %f257, %f376;
	div.rn.f32 	%f390, %f269, %f376;
	div.rn.f32 	%f391, %f281, %f376;
	div.rn.f32 	%f392, %f293, %f376;
	div.rn.f32 	%f393, %f305, %f376;
	div.rn.f32 	%f394, %f317, %f376;
	div.rn.f32 	%f395, %f329, %f376;
	div.rn.f32 	%f396, %f341, %f376;
	div.rn.f32 	%f397, %f353, %f376;
	div.rn.f32 	%f398, %f365, %f376;
	mad.lo.s64 	%rd26, %rd30, %rd12, %rd3;
	cvta.to.global.u64 	%rd27, %rd11;
	shl.b64 	%rd28, %rd26, 2;
	add.s64 	%rd29, %rd27, %rd28;
	st.global.f32 	[%rd29], %f377;
	st.global.f32 	[%rd29+128], %f378;
	st.global.f32 	[%rd29+256], %f379;
	st.global.f32 	[%rd29+384], %f380;
	st.global.f32 	[%rd29+512], %f381;
	st.global.f32 	[%rd29+640], %f382;
	st.global.f32 	[%rd29+768], %f383;
	st.global.f32 	[%rd29+896], %f384;
	st.global.f32 	[%rd29+1024], %f385;
	st.global.f32 	[%rd29+1152], %f386;
	st.global.f32 	[%rd29+1280], %f387;
	st.global.f32 	[%rd29+1408], %f388;
	st.global.f32 	[%rd29+1536], %f389;
	st.global.f32 	[%rd29+1664], %f390;
	st.global.f32 	[%rd29+1792], %f391;
	st.global.f32 	[%rd29+1920], %f392;
	st.global.f32 	[%rd29+2048], %f393;
	st.global.f32 	[%rd29+2176], %f394;
	st.global.f32 	[%rd29+2304], %f395;
	st.global.f32 	[%rd29+2432], %f396;
	st.global.f32 	[%rd29+2560], %f397;
	st.global.f32 	[%rd29+2688], %f398;
	add.s64 	%rd30, %rd30, %rd5;
	setp.lt.s64 	%p35, %rd30, %rd13;
	@%p35 bra 	$L__BB118_4;
$L__BB118_5:
	ret;

}
	// .globl	_Z15SoftmaxWarpImplI24ElementwiseScaleMaskLoadIffbE11DirectStoreIffEfLi1ELi22ELi32ELi1ELb1EL9Algorithm0EEvT_T0_ll
.visible .entry _Z15SoftmaxWarpImplI24ElementwiseScaleMaskLoadIffbE11DirectStoreIffEfLi1ELi22ELi32ELi1ELb1EL9Algorithm0EEvT_T0_ll(
	.param .align 8 .b8 _Z15SoftmaxWarpImplI24ElementwiseScaleMaskLoadIffbE11DirectStoreIffEfLi1ELi22ELi32ELi1ELb1EL9Algorithm0EEvT_T0_ll_param_0[32],
	.param .align 8 .b8 _Z15SoftmaxWarpImplI24ElementwiseScaleMaskLoadIffbE11DirectStoreIffEfLi1ELi22ELi32ELi1ELb1EL9Algorithm0EEvT_T0_ll_param_1[16],
	.param .u64 _Z15SoftmaxWarpImplI24ElementwiseScaleMaskLoadIffbE11DirectStoreIffEfLi1ELi22ELi32ELi1ELb1EL9Algorithm0EEvT_T0_ll_param_2,
	.param .u64 _Z15SoftmaxWarpImplI24ElementwiseScaleMaskLoadIffbE11DirectStoreIffEfLi1ELi22ELi32ELi1ELb1EL9Algorithm0EEvT_T0_ll_param_3
)
{
	.reg .pred 	%p<80>;
	.reg .b16 	%rs<23>;
	.reg .b32 	%r<94>;
	.reg .b32 	%f<511>;
	.reg .b64 	%rd<58>;

	ld.param.u64 	%rd36, [_Z15SoftmaxWarpImplI24ElementwiseScaleMaskLoadIffbE11DirectStoreIffEfLi1ELi22ELi32ELi1ELb1EL9Algorithm0EEvT_T0_ll_param_1+8];
	ld.param.u64 	%rd35, [_Z15SoftmaxWarpImplI24ElementwiseScaleMaskLoadIffbE11DirectStoreIffEfLi1ELi22ELi32ELi1ELb1EL9Algorithm0EEvT_T0_ll_param_1];
	ld.param.v2.f32 	{%f113, %f114}, [_Z15SoftmaxWarpImplI24ElementwiseScaleMaskLoadIffbE11DirectStoreIffEfLi1ELi22ELi32ELi1ELb1EL9Algorithm0EEvT_T0_ll_param_0+24];
	ld.param.u64 	%rd34, [_Z15SoftmaxWarpImplI24ElementwiseScaleMaskLoadIffbE11DirectStoreIffEfLi1ELi22ELi32ELi1ELb1EL9Algorithm0EEvT_T0_ll_param_0+16];
	ld.param.u64 	%rd33, [_Z15SoftmaxWarpImplI24ElementwiseScaleMaskLoadIffbE11DirectStoreIffEfLi1ELi22ELi32ELi1ELb1EL9Algorithm0EEvT_T0_ll_param_0+8];
	ld.param.u64 	%rd32, [_Z15SoftmaxWarpImplI24ElementwiseScaleMaskLoadIffbE11DirectStoreIffEfLi1ELi22ELi32ELi1ELb1EL9Algorithm0EEvT_T0_ll_param_0];
	ld.param.u64 	%rd38, [_Z15SoftmaxWarpImplI24ElementwiseScaleMaskLoadIffbE11DirectStoreIffEfLi1ELi22ELi32ELi1ELb1EL9Algorithm0EEvT_T0_ll_param_3];
	setp.lt.s64 	%p1, %rd38, 705;
	@%p1 bra 	$L__BB119_2;
	mov.u64 	%rd39, $str;
	cvta.global.u64 	%rd40, %rd39;
	mov.u64 	%rd41, $str$1;
	cvta.global.u64 	%rd42, %rd41;
	mov.u64 	%rd43, __unnamed_120;
	cvta.global.u64 	%rd44, %rd43;
	{ // callseq 119, 0
	.param .b64 param0;
	st.param.b64 	[param0], %rd40;
	.param .b64 param1;
	st.param.b64 	[param1], %rd42;
	.param .b32 param2;
	st.param.b32 	[param2], 254;
	.param .b64 param3;
	st.param.b64 	[param3], %rd44;
	.param .b64 param4;
	st.param.b64 	[param4], 1;
	call.uni 
	__assertfail, 
	(
	param0, 
	param1, 
	param2, 
	param3, 
	param4
	);
	} // callseq 119
$L__BB119_2:
	ld.param.u64 	%rd55, [_Z15SoftmaxWarpImplI24ElementwiseScaleMaskLoadIffbE11DirectStoreIffEfLi1ELi22ELi32ELi1ELb1EL9Algorithm0EEvT_T0_ll_param_2];
	mov.u32 	%r1, %ctaid.x;
	mov.u32 	%r2, %ntid.y;
	mov.u32 	%r3, %tid.y;
	mad.lo.s32 	%r4, %r1, %r2, %r3;
	cvt.s64.s32 	%rd57, %r4;
	setp.le.s64 	%p2, %rd55, %rd57;
	@%p2 bra 	$L__BB119_93;
	mov.u32 	%r5, %tid.x;
	cvt.u64.u32 	%rd2, %r5;
	add.s32 	%r6, %r5, 32;
	cvt.u64.u32 	%rd3, %r6;
	add.s32 	%r7, %r5, 64;
	cvt.u64.u32 	%rd4, %r7;
	add.s32 	%r8, %r5, 96;
	cvt.u64.u32 	%rd5, %r8;
	add.s32 	%r9, %r5, 128;
	cvt.u64.u32 	%rd6, %r9;
	add.s32 	%r10, %r5, 160;
	cvt.u64.u32 	%rd7, %r10;
	add.s32 	%r11, %r5, 192;
	cvt.u64.u32 	%rd8, %r11;
	add.s32 	%r12, %r5, 224;
	cvt.u64.u32 	%rd9, %r12;
	add.s32 	%r13, %r5, 256;
	cvt.u64.u32 	%rd10, %r13;
	add.s32 	%r14, %r5, 288;
	cvt.u64.u32 	%rd11, %r14;
	add.s32 	%r15, %r5, 320;
	cvt.u64.u32 	%rd12, %r15;
	add.s32 	%r16, %r5, 352;
	cvt.u64.u32 	%rd13, %r16;
	add.s32 	%r17, %r5, 384;
	cvt.u64.u32 	%rd14, %r17;
	add.s32 	%r18, %r5, 416;
	cvt.u64.u32 	%rd15, %r18;
	add.s32 	%r19, %r5, 448;
	cvt.u64.u32 	%rd16, %r19;
	add.s32 	%r20, %r5, 480;
	cvt.u64.u32 	%rd17, %r20;
	add.s32 	%r21, %r5, 512;
	cvt.u64.u32 	%rd18, %r21;
	add.s32 	%r22, %r5, 544;
	cvt.u64.u32 	%rd19, %r22;
	add.s32 	%r23, %r5, 576;
	cvt.u64.u32 	%rd20, %r23;
	add.s32 	%r24, %r5, 608;
	cvt.u64.u32 	%rd21, %r24;
	add.s32 	%r25, %r5, 640;
	cvt.u64.u32 	%rd22, %r25;
	add.s32 	%r26, %r5, 672;
	cvt.u64.u32 	%rd23, %r26;
	mov.u32 	%r91, %nctaid.x;
	mul.lo.s32 	%r93, %r91, %r2;
$L__BB119_4:
	cvta.to.global.u64 	%rd25, %rd32;
	cvta.to.global.u64 	%rd26, %rd33;
	setp.le.s64 	%p3, %rd38, %rd2;
	mul.lo.s64 	%rd27, %rd57, %rd34;
	mov.f32 	%f467, 0fFF800000;
	mov.f32 	%f470, %f467;
	@%p3 bra 	$L__BB119_6;
	add.s64 	%rd45, %rd27, %rd2;
	shl.b64 	%rd46, %rd45, 2;
	add.s64 	%rd47, %rd25, %rd46;
	ld.global.f32 	%f116, [%rd47];
	add.s64 	%rd48, %rd26, %rd45;
	ld.global.u8 	%rs1, [%rd48];
	setp.eq.s16 	%p4, %rs1, 0;
	mul.f32 	%f117, %f114, %f116;
	selp.f32 	%f467, %f113, %f117, %p4;
	max.f32 	%f470, %f467, 0fFF800000;
$L__BB119_6:
	setp.le.s64 	%p5, %rd38, %rd3;
	add.s64 	%rd49, %rd27, %rd2;
	add.s64 	%rd28, %rd26, %rd49;
	shl.b64 	%rd50, %rd49, 2;
	add.s64 	%rd29, %rd25, %rd50;
	mov.f32 	%f469, 0fFF800000;
	@%p5 bra 	$L__BB119_8;
	ld.global.f32 	%f119, [%rd29+128];
	ld.global.u8 	%rs2, [%rd28+32];
	setp.eq.s16 	%p6, %rs2, 0;
	mul.f32 	%f120, %f114, %f119;
	selp.f32 	%f469, %f113, %f120, %p6;
	max.f32 	%f470, %f470, %f469;
$L__BB119_8:
	setp.le.s64 	%p7, %rd38, %rd4;
	mov.f32 	%f471, 0fFF800000;
	@%p7 bra 	$L__BB119_10;
	ld.global.f32 	%f122, [%rd29+256];
	ld.global.u8 	%rs3, [%rd28+64];
	setp.eq.s16 	%p8, %rs3, 0;
	mul.f32 	%f123, %f114, %f122;
	selp.f32 	%f471, %f113, %f123, %p8;
	max.f32 	%f470, %f470, %f471;
$L__BB119_10:
	setp.le.s64 	%p9, %rd38, %rd5;
	mov.f32 	%f473, 0fFF800000;
	@%p9 bra 	$L__BB119_12;
	ld.global.f32 	%f125, [%rd29+384];
	ld.global.u8 	%rs4, [%rd28+96];
	setp.eq.s16 	%p10, %rs4, 0;
	mul.f32 	%f126, %f114, %f125;
	selp.f32 	%f473, %f113, %f126, %p10;
	max.f32 	%f470, %f470, %f473;
$L__BB119_12:
	setp.le.s64 	%p11, %rd38, %rd6;
	mov.f32 	%f475, 0fFF800000;
	@%p11 bra 	$L__BB119_14;
	ld.global.f32 	%f128, [%rd29+512];
	ld.global.u8 	%rs5, [%rd28+128];
	setp.eq.s16 	%p12, %rs5, 0;
	mul.f32 	%f129, %f114, %f128;
	selp.f32 	%f475, %f113, %f129, %p12;
	max.f32 	%f470, %f470, %f475;
$L__BB119_14:
	setp.le.s64 	%p13, %rd38, %rd7;
	mov.f32 	%f477, 0fFF800000;
	@%p13 bra 	$L__BB119_16;
	ld.global.f32 	%f131, [%rd29+640];
	ld.global.u8 	%rs6, [%rd28+160];
	setp.eq.s16 	%p14, %rs6, 0;
	mul.f32 	%f132, %f114, %f131;
	selp.f32 	%f477, %f113, %f132, %p14;
	max.f32 	%f470, %f470, %f477;
$L__BB119_16:
	setp.le.s64 	%p15, %rd38, %rd8;
	mov.f32 	%f479, 0fFF800000;
	@%p15 bra 	$L__BB119_18;
	ld.global.f32 	%f134, [%rd29+768];
	ld.global.u8 	%rs7, [%rd28+192];
	setp.eq.s16 	%p16, %rs7, 0;
	mul.f32 	%f135, %f114, %f134;
	selp.f32 	%f479, %f113, %f135, %p16;
	max.f32 	%f470, %f470, %f479;
$L__BB119_18:
	setp.le.s64 	%p17, %rd38, %rd9;
	mov.f32 	%f481, 0fFF800000;
	@%p17 bra 	$L__BB119_20;
	ld.global.f32 	%f137, [%rd29+896];
	ld.global.u8 	%rs8, [%rd28+224];
	setp.eq.s16 	%p18, %rs8, 0;
	mul.f32 	%f138, %f114, %f137;
	selp.f32 	%f481, %f113, %f138, %p18;
	max.f32 	%f470, %f470, %f481;
$L__BB119_20:
	setp.le.s64 	%p19, %rd38, %rd10;
	mov.f32 	%f483, 0fFF800000;
	@%p19 bra 	$L__BB119_22;
	ld.global.f32 	%f140, [%rd29+1024];
	ld.global.u8 	%rs9, [%rd28+256];
	setp.eq.s16 	%p20, %rs9, 0;
	mul.f32 	%f141, %f114, %f140;
	selp.f32 	%f483, %f113, %f141, %p20;
	max.f32 	%f470, %f470, %f483;
$L__BB119_22:
	setp.le.s64 	%p21, %rd38, %rd11;
	mov.f32 	%f485, 0fFF800000;
	@%p21 bra 	$L__BB119_24;
	ld.global.f32 	%f143, [%rd29+1152];
	ld.global.u8 	%rs10, [%rd28+288];
	setp.eq.s16 	%p22, %rs10, 0;
	mul.f32 	%f144, %f114, %f143;
	selp.f32 	%f485, %f113, %f144, %p22;
	max.f32 	%f470, %f470, %f485;
$L__BB119_24:
	setp.le.s64 	%p23, %rd38, %rd12;
	mov.f32 	%f487, 0fFF800000;
	@%p23 bra 	$L__BB119_26;
	ld.global.f32 	%f146, [%rd29+1280];
	ld.global.u8 	%rs11, [%rd28+320];
	setp.eq.s16 	%p24, %rs11, 0;
	mul.f32 	%f147, %f114, %f146;
	selp.f32 	%f487, %f113, %f147, %p24;
	max.f32 	%f470, %f470, %f487;
$L__BB119_26:
	setp.le.s64 	%p25, %rd38, %rd13;
	mov.f32 	%f489, 0fFF800000;
	@%p25 bra 	$L__BB119_28;
	ld.global.f32 	%f149, [%rd29+1408];
	ld.global.u8 	%rs12, [%rd28+352];
	setp.eq.s16 	%p26, %rs12, 0;
	mul.f32 	%f150, %f114, %f149;
	selp.f32 	%f489, %f113, %f150, %p26;
	max.f32 	%f470, %f470, %f489;
$L__BB119_28:
	setp.le.s64 	%p27, %rd38, %rd14;
	mov.f32 	%f491, 0fFF800000;
	@%p27 bra 	$L__BB119_30;
	ld.global.f32 	%f152, [%rd29+1536];
	ld.global.u8 	%rs13, [%rd28+384];
	setp.eq.s16 	%p28, %rs13, 0;
	mul.f32 	%f153, %f114, %f152;
	selp.f32 	%f491, %f113, %f153, %p28;
	max.f32 	%f470, %f470, %f491;
$L__BB119_30:
	setp.le.s64 	%p29, %rd38, %rd15;
	mov.f32 	%f493, 0fFF800000;
	@%p29 bra 	$L__BB119_32;
	ld.global.f32 	%f155, [%rd29+1664];
	ld.global.u8 	%rs14, [%rd28+416];
	setp.eq.s16 	%p30, %rs14, 0;
	mul.f32 	%f156, %f114, %f155;
	selp.f32 	%f493, %f113, %f156, %p30;
	max.f32 	%f470, %f470, %f493;
$L__BB119_32:
	setp.le.s64 	%p31, %rd38, %rd16;
	mov.f32 	%f495, 0fFF800000;
	@%p31 bra 	$L__BB119_34;
	ld.global.f32 	%f158, [%rd29+1792];
	ld.global.u8 	%rs15, [%rd28+448];
	setp.eq.s16 	%p32, %rs15, 0;
	mul.f32 	%f159, %f114, %f158;
	selp.f32 	%f495, %f113, %f159, %p32;
	max.f32 	%f470, %f470, %f495;
$L__BB119_34:
	setp.le.s64 	%p33, %rd38, %rd17;
	mov.f32 	%f497, 0fFF800000;
	@%p33 bra 	$L__BB119_36;
	ld.global.f32 	%f161, [%rd29+1920];
	ld.global.u8 	%rs16, [%rd28+480];
	setp.eq.s16 	%p34, %rs16, 0;
	mul.f32 	%f162, %f114, %f161;
	selp.f32 	%f497, %f113, %f162, %p34;
	max.f32 	%f470, %f470, %f497;
$L__BB119_36:
	setp.le.s64 	%p35, %rd38, %rd18;
	mov.f32 	%f499, 0fFF800000;
	@%p35 bra 	$L__BB119_38;
	ld.global.f32 	%f164, [%rd29+2048];
	ld.global.u8 	%rs17, [%rd28+512];
	setp.eq.s16 	%p36, %rs17, 0;
	mul.f32 	%f165, %f114, %f164;
	selp.f32 	%f499, %f113, %f165, %p36;
	max.f32 	%f470, %f470, %f499;
$L__BB119_38:
	setp.le.s64 	%p37, %rd38, %rd19;
	mov.f32 	%f501, 0fFF800000;
	@%p37 bra 	$L__BB119_40;
	ld.global.f32 	%f167, [%rd29+2176];
	ld.global.u8 	%rs18, [%rd28+544];
	setp.eq.s16 	%p38, %rs18, 0;
	mul.f32 	%f168, %f114, %f167;
	selp.f32 	%f501, %f113, %f168, %p38;
	max.f32 	%f470, %f470, %f501;
$L__BB119_40:
	setp.le.s64 	%p39, %rd38, %rd20;
	mov.f32 	%f503, 0fFF800000;
	@%p39 bra 	$L__BB119_42;
	ld.global.f32 	%f170, [%rd29+2304];
	ld.global.u8 	%rs19, [%rd28+576];
	setp.eq.s16 	%p40, %rs19, 0;
	mul.f32 	%f171, %f114, %f170;
	selp.f32 	%f503, %f113, %f171, %p40;
	max.f32 	%f470, %f470, %f503;
$L__BB119_42:
	setp.le.s64 	%p41, %rd38, %rd21;
	mov.f32 	%f505, 0fFF800000;
	@%p41 bra 	$L__BB119_44;
	ld.global.f32 	%f173, [%rd29+2432];
	ld.global.u8 	%rs20, [%rd28+608];
	setp.eq.s16 	%p42, %rs20, 0;
	mul.f32 	%f174, %f114, %f173;
	selp.f32 	%f505, %f113, %f174, %p42;
	max.f32 	%f470, %f470, %f505;
$L__BB119_44:
	setp.le.s64 	%p43, %rd38, %rd22;
	mov.f32 	%f507, 0fFF800000;
	@%p43 bra 	$L__BB119_46;
	ld.global.f32 	%f176, [%rd29+2560];
	ld.global.u8 	%rs21, [%rd28+640];
	setp.eq.s16 	%p44, %rs21, 0;
	mul.f32 	%f177, %f114, %f176;
	selp.f32 	%f507, %f113, %f177, %p44;
	max.f32 	%f470, %f470, %f507;
$L__BB119_46:
	setp.le.s64 	%p45, %rd38, %rd23;
	mov.f32 	%f509, 0fFF800000;
	@%p45 bra 	$L__BB119_48;
	ld.global.f32 	%f179, [%rd29+2688];
	ld.global.u8 	%rs22, [%rd28+672];
	setp.eq.s16 	%p46, %rs22, 0;
	mul.f32 	%f180, %f114, %f179;
	selp.f32 	%f509, %f113, %f180, %p46;
	max.f32 	%f470, %f470, %f509;
$L__BB119_48:
	setp.le.s64 	%p47, %rd38, %rd2;
	mov.b32 	%r27, %f470;
	shfl.sync.bfly.b32	%r28|%p48, %r27, 16, 31, -1;
	mov.b32 	%f181, %r28;
	max.f32 	%f182, %f470, %f181;
	mov.b32 	%r29, %f182;
	shfl.sync.bfly.b32	%r30|%p49, %r29, 8, 31, -1;
	mov.b32 	%f183, %r30;
	max.f32 	%f184, %f182, %f183;
	mov.b32 	%r31, %f184;
	shfl.sync.bfly.b32	%r32|%p50, %r31, 4, 31, -1;
	mov.b32 	%f185, %r32;
	max.f32 	%f186, %f184, %f185;
	mov.b32 	%r33, %f186;
	shfl.sync.bfly.b32	%r34|%p51, %r33, 2, 31, -1;
	mov.b32 	%f187, %r34;
	max.f32 	%f188, %f186, %f187;
	mov.b32 	%r35, %f188;
	shfl.sync.bfly.b32	%r36|%p52, %r35, 1, 31, -1;
	mov.b32 	%f189, %r36;
	max.f32 	%f190, %f188, %f189;
	sub.f32 	%f191, %f467, %f190;
	fma.rn.f32 	%f192, %f191, 0f3BBB989D, 0f3F000000;
	cvt.sat.f32.f32 	%f193, %f192;
	mov.f32 	%f194, 0f4B400001;
	mov.f32 	%f195, 0f437C0000;
	fma.rm.f32 	%f196, %f193, %f195, %f194;
	add.f32 	%f197, %f196, 0fCB40007F;
	neg.f32 	%f198, %f197;
	fma.rn.f32 	%f199, %f191, 0f3FB8AA3B, %f198;
	fma.rn.f32 	%f200, %f191, 0f32A57060, %f199;
	mov.b32 	%r37, %f196;
	shl.b32 	%r38, %r37, 23;
	mov.b32 	%f201, %r38;
	ex2.approx.ftz.f32 	%f202, %f200;
	mul.f32 	%f203, %f202, %f201;
	add.f32 	%f204, %f203, 0f00000000;
	sub.f32 	%f205, %f469, %f190;
	fma.rn.f32 	%f206, %f205, 0f3BBB989D, 0f3F000000;
	cvt.sat.f32.f32 	%f207, %f206;
	fma.rm.f32 	%f208, %f207, %f195, %f194;
	add.f32 	%f209, %f208, 0fCB40007F;
	neg.f32 	%f210, %f209;
	fma.rn.f32 	%f211, %f205, 0f3FB8AA3B, %f210;
	fma.rn.f32 	%f212, %f205, 0f32A57060, %f211;
	mov.b32 	%r39, %f208;
	shl.b32 	%r40, %r39, 23;
	mov.b32 	%f213, %r40;
	ex2.approx.ftz.f32 	%f214, %f212;
	mul.f32 	%f215, %f214, %f213;
	add.f32 	%f216, %f204, %f215;
	sub.f32 	%f217, %f471, %f190;
	fma.rn.f32 	%f218, %f217, 0f3BBB989D, 0f3F000000;
	cvt.sat.f32.f32 	%f219, %f218;
	fma.rm.f32 	%f220, %f219, %f195, %f194;
	add.f32 	%f221, %f220, 0fCB40007F;
	neg.f32 	%f222, %f221;
	fma.rn.f32 	%f223, %f217, 0f3FB8AA3B, %f222;
	fma.rn.f32 	%f224, %f217, 0f32A57060, %f223;
	mov.b32 	%r41, %f220;
	shl.b32 	%r42, %r41, 23;
	mov.b32 	%f225, %r42;
	ex2.approx.ftz.f32 	%f226, %f224;
	mul.f32 	%f227, %f226, %f225;
	add.f32 	%f228, %f216, %f227;
	sub.f32 	%f229, %f473, %f190;
	fma.rn.f32 	%f230, %f229, 0f3BBB989D, 0f3F000000;
	cvt.sat.f32.f32 	%f231, %f230;
	fma.rm.f32 	%f232, %f231, %f195, %f194;
	add.f32 	%f233, %f232, 0fCB40007F;
	neg.f32 	%f234, %f233;
	fma.rn.f32 	%f235, %f229, 0f3FB8AA3B, %f234;
	fma.rn.f32 	%f236, %f229, 0f32A57060, %f235;
	mov.b32 	%r43, %f232;
	shl.b32 	%r44, %r43, 23;
	mov.b32 	%f237, %r44;
	ex2.approx.ftz.f32 	%f238, %f236;
	mul.f32 	%f239, %f238, %f237;
	add.f32 	%f240, %f228, %f239;
	sub.f32 	%f241, %f475, %f190;
	fma.rn.f32 	%f242, %f241, 0f3BBB989D, 0f3F000000;
	cvt.sat.f32.f32 	%f243, %f242;
	fma.rm.f32 	%f244, %f243, %f195, %f194;
	add.f32 	%f245, %f244, 0fCB40007F;
	neg.f32 	%f246, %f245;
	fma.rn.f32 	%f247, %f241, 0f3FB8AA3B, %f246;
	fma.rn.f32 	%f248, %f241, 0f32A57060, %f247;
	mov.b32 	%r45, %f244;
	shl.b32 	%r46, %r45, 23;
	mov.b32 	%f249, %r46;
	ex2.approx.ftz.f32 	%f250, %f248;
	mul.f32 	%f251, %f250, %f249;
	add.f32 	%f252, %f240, %f251;
	sub.f32 	%f253, %f477, %f190;
	fma.rn.f32 	%f254, %f253, 0f3BBB989D, 0f3F000000;
	cvt.sat.f32.f32 	%f255, %f254;
	fma.rm.f32 	%f256, %f255, %f195, %f194;
	add.f32 	%f257, %f256, 0fCB40007F;
	neg.f32 	%f258, %f257;
	fma.rn.f32 	%f259, %f253, 0f3FB8AA3B, %f258;
	fma.rn.f32 	%f260, %f253, 0f32A57060, %f259;
	mov.b32 	%r47, %f256;
	shl.b32 	%r48, %r47, 23;
	mov.b32 	%f261, %r48;
	ex2.approx.ftz.f32 	%f262, %f260;
	mul.f32 	%f263, %f262, %f261;
	add.f32 	%f264, %f252, %f263;
	sub.f32 	%f265, %f479, %f190;
	fma.rn.f32 	%f266, %f265, 0f3BBB989D, 0f3F000000;
	cvt.sat.f32.f32 	%f267, %f266;
	fma.rm.f32 	%f268, %f267, %f195, %f194;
	add.f32 	%f269, %f268, 0fCB40007F;
	neg.f32 	%f270, %f269;
	fma.rn.f32 	%f271, %f265, 0f3FB8AA3B, %f270;
	fma.rn.f32 	%f272, %f265, 0f32A57060, %f271;
	mov.b32 	%r49, %f268;
	shl.b32 	%r50, %r49, 23;
	mov.b32 	%f273, %r50;
	ex2.approx.ftz.f32 	%f274, %f272;
	mul.f32 	%f275, %f274, %f273;
	add.f32 	%f276, %f264, %f275;
	sub.f32 	%f277, %f481, %f190;
	fma.rn.f32 	%f278, %f277, 0f3BBB989D, 0f3F000000;
	cvt.sat.f32.f32 	%f279, %f278;
	fma.rm.f32 	%f280, %f279, %f195, %f194;
	add.f32 	%f281, %f280, 0fCB40007F;
	neg.f32 	%f282, %f281;
	fma.rn.f32 	%f283, %f277, 0f3FB8AA3B, %f282;
	fma.rn.f32 	%f284, %f277, 0f32A57060, %f283;
	mov.b32 	%r51, %f280;
	shl.b32 	%r52, %r51, 23;
	mov.b32 	%f285, %r52;
	ex2.approx.ftz.f32 	%f286, %f284;
	mul.f32 	%f287, %f286, %f285;
	add.f32 	%f288, %f276, %f287;
	sub.f32 	%f289, %f483, %f190;
	fma.rn.f32 	%f290, %f289, 0f3BBB989D, 0f3F000000;
	cvt.sat.f32.f32 	%f291, %f290;
	fma.rm.f32 	%f292, %f291, %f195, %f194;
	add.f32 	%f293, %f292, 0fCB40007F;
	neg.f32 	%f294, %f293;
	fma.rn.f32 	%f295, %f289, 0f3FB8AA3B, %f294;
	fma.rn.f32 	%f296, %f289, 0f32A57060, %f295;
	mov.b32 	%r53, %f292;
	shl.b32 	%r54, %r53, 23;
	mov.b32 	%f297, %r54;
	ex2.approx.ftz.f32 	%f298, %f296;
	mul.f32 	%f299, %f298, %f297;
	add.f32 	%f300, %f288, %f299;
	sub.f32 	%f301, %f485, %f190;
	fma.rn.f32 	%f302, %f301, 0f3BBB989D, 0f3F000000;
	cvt.sat.f32.f32 	%f303, %f302;
	fma.rm.f32 	%f304, %f303, %f195, %f194;
	add.f32 	%f305, %f304, 0fCB40007F;
	neg.f32 	%f306, %f305;
	fma.rn.f32 	%f307, %f301, 0f3FB8AA3B, %f306;
	fma.rn.f32 	%f308, %f301, 0f32A57060, %f307;
	mov.b32 	%r55, %f304;
	shl.b32 	%r56, %r55, 23;
	mov.b32 	%f309, %r56;
	ex2.approx.ftz.f32 	%f310, %f308;
	mul.f32 	%f311, %f310, %f309;
	add.f32 	%f312, %f300, %f311;
	sub.f32 	%f313, %f487, %f190;
	fma.rn.f32 	%f314, %f313, 0f3BBB989D, 0f3F000000;
	cvt.sat.f32.f32 	%f315, %f314;
	fma.rm.f32 	%f316, %f315, %f195, %f194;
	add.f32 	%f317, %f316, 0fCB40007F;
	neg.f32 	%f318, %f317;
	fma.rn.f32 	%f319, %f313, 0f3FB8AA3B, %f318;
	fma.rn.f32 	%f320, %f313, 0f32A57060, %f319;
	mov.b32 	%r57, %f316;
	shl.b32 	%r58, %r57, 23;
	mov.b32 	%f321, %r58;
	ex2.approx.ftz.f32 	%f322, %f320;
	mul.f32 	%f323, %f322, %f321;
	add.f32 	%f324, %f312, %f323;
	sub.f32 	%f325, %f489, %f190;
	fma.rn.f32 	%f326, %f325, 0f3BBB989D, 0f3F000000;
	cvt.sat.f32.f32 	%f327, %f326;
	fma.rm.f32 	%f328, %f327, %f195, %f194;
	add.f32 	%f329, %f328, 0fCB40007F;
	neg.f32 	%f330, %f329;
	fma.rn.f32 	%f331, %f325, 0f3FB8AA3B, %f330;
	fma.rn.f32 	%f332, %f325, 0f32A57060, %f331;
	mov.b32 	%r59, %f328;
	shl.b32 	%r60, %r59, 23;
	mov.b32 	%f333, %r60;
	ex2.approx.ftz.f32 	%f334, %f332;
	mul.f32 	%f335, %f334, %f333;
	add.f32 	%f336, %f324, %f335;
	sub.f32 	%f337, %f491, %f190;
	fma.rn.f32 	%f338, %f337, 0f3BBB989D, 0f3F000000;
	cvt.sat.f32.f32 	%f339, %f338;
	fma.rm.f32 	%f340, %f339, %f195, %f194;
	add.f32 	%f341, %f340, 0fCB40007F;
	neg.f32 	%f342, %f341;
	fma.rn.f32 	%f343, %f337, 0f3FB8AA3B, %f342;
	fma.rn.f32 	%f344, %f337, 0f32A57060, %f343;
	mov.b32 	%r61, %f340;
	shl.b32 	%r62, %r61, 23;
	mov.b32 	%f345, %r62;
	ex2.approx.ftz.f32 	%f346, %f344;
	mul.f32 	%f347, %f346, %f345;
	add.f32 	%f348, %f336, %f347;
	sub.f32 	%f349, %f493, %f190;
	fma.rn.f32 	%f350, %f349, 0f3BBB989D, 0f3F000000;
	cvt.sat.f32.f32 	%f351, %f350;
	fma.rm.f32 	%f352, %f351, %f195, %f194;
	add.f32 	%f353, %f352, 0fCB40007F;
	neg.f32 	%f354, %f353;
	fma.rn.f32 	%f355, %f349, 0f3FB8AA3B, %f354;
	fma.rn.f32 	%f356, %f349, 0f32A57060, %f355;
	mov.b32 	%r63, %f352;
	shl.b32 	%r64, %r63, 23;
	mov.b32 	%f357, %r64;
	ex2.approx.ftz.f32 	%f358, %f356;
	mul.f32 	%f359, %f358, %f357;
	add.f32 	%f360, %f348, %f359;
	sub.f32 	%f361, %f495, %f190;
	fma.rn.f32 	%f362, %f361, 0f3BBB989D, 0f3F000000;
	cvt.sat.f32.f32 	%f363, %f362;
	fma.rm.f32 	%f364, %f363, %f195, %f194;
	add.f32 	%f365, %f364, 0fCB40007F;
	neg.f32 	%f366, %f365;
	fma.rn.f32 	%f367, %f361, 0f3FB8AA3B, %f366;
	fma.rn.f32 	%f368, %f361, 0f32A57060, %f367;
	mov.b32 	%r65, %f364;
	shl.b32 	%r66, %r65, 23;
	mov.b32 	%f369, %r66;
	ex2.approx.ftz.f32 	%f370, %f368;
	mul.f32 	%f371, %f370, %f369;
	add.f32 	%f372, %f360, %f371;
	sub.f32 	%f373, %f497, %f190;
	fma.rn.f32 	%f374, %f373, 0f3BBB989D, 0f3F000000;
	cvt.sat.f32.f32 	%f375, %f374;
	fma.rm.f32 	%f376, %f375, %f195, %f194;
	add.f32 	%f377, %f376, 0fCB40007F;
	neg.f32 	%f378, %f377;
	fma.rn.f32 	%f379, %f373, 0f3FB8AA3B, %f378;
	fma.rn.f32 	%f380, %f373, 0f32A57060, %f379;
	mov.b32 	%r67, %f376;
	shl.b32 	%r68, %r67, 23;
	mov.b32 	%f381, %r68;
	ex2.approx.ftz.f32 	%f382, %f380;
	mul.f32 	%f383, %f382, %f381;
	add.f32 	%f384, %f372, %f383;
	sub.f32 	%f385, %f499, %f190;
	fma.rn.f32 	%f386, %f385, 0f3BBB989D, 0f3F000000;
	cvt.sat.f32.f32 	%f387, %f386;
	fma.rm.f32 	%f388, %f387, %f195, %f194;
	add.f32 	%f389, %f388, 0fCB40007F;
	neg.f32 	%f390, %f389;
	fma.rn.f32 	%f391, %f385, 0f3FB8AA3B, %f390;
	fma.rn.f32 	%f392, %f385, 0f32A57060, %f391;
	mov.b32 	%r69, %f388;
	shl.b32 	%r70, %r69, 23;
	mov.b32 	%f393, %r70;
	ex2.approx.ftz.f32 	%f394, %f392;
	mul.f32 	%f395, %f394, %f393;
	add.f32 	%f396, %f384, %f395;
	sub.f32 	%f397, %f501, %f190;
	fma.rn.f32 	%f398, %f397, 0f3BBB989D, 0f3F000000;
	cvt.sat.f32.f32 	%f399, %f398;
	fma.rm.f32 	%f400, %f399, %f195, %f194;
	add.f32 	%f401, %f400, 0fCB40007F;
	neg.f32 	%f402, %f401;
	fma.rn.f32 	%f403, %f397, 0f3FB8AA3B, %f402;
	fma.rn.f32 	%f404, %f397, 0f32A57060, %f403;
	mov.b32 	%r71, %f400;
	shl.b32 	%r72, %r71, 23;
	mov.b32 	%f405, %r72;
	ex2.approx.ftz.f32 	%f406, %f404;
	mul.f32 	%f407, %f406, %f405;
	add.f32 	%f408, %f396, %f407;
	sub.f32 	%f409, %f503, %f190;
	fma.rn.f32 	%f410, %f409, 0f3BBB989D, 0f3F000000;
	cvt.sat.f32.f32 	%f411, %f410;
	fma.rm.f32 	%f412, %f411, %f195, %f194;
	add.f32 	%f413, %f412, 0fCB40007F;
	neg.f32 	%f414, %f413;
	fma.rn.f32 	%f415, %f409, 0f3FB8AA3B, %f414;
	fma.rn.f32 	%f416, %f409, 0f32A57060, %f415;
	mov.b32 	%r73, %f412;
	shl.b32 	%r74, %r73, 23;
	mov.b32 	%f417, %r74;
	ex2.approx.ftz.f32 	%f418, %f416;
	mul.f32 	%f419, %f418, %f417;
	add.f32 	%f420, %f408, %f419;
	sub.f32 	%f421, %f505, %f190;
	fma.rn.f32 	%f422, %f421, 0f3BBB989D, 0f3F000000;
	cvt.sat.f32.f32 	%f423, %f422;
	fma.rm.f32 	%f424, %f423, %f195, %f194;
	add.f32 	%f425, %f424, 0fCB40007F;
	neg.f32 	%f426, %f425;
	fma.rn.f32 	%f427, %f421, 0f3FB8AA3B, %f426;
	fma.rn.f32 	%f428, %f421, 0f32A57060, %f427;
	mov.b32 	%r75, %f424;
	shl.b32 	%r76, %r75, 23;
	mov.b32 	%f429, %r76;
	ex2.approx.ftz.f32 	%f430, %f428;
	mul.f32 	%f431, %f430, %f429;
	add.f32 	%f432, %f420, %f431;
	sub.f32 	%f433, %f507, %f190;
	fma.rn.f32 	%f434, %f433, 0f3BBB989D, 0f3F000000;
	cvt.sat.f32.f32 	%f435, %f434;
	fma.rm.f32 	%f436, %f435, %f195, %f194;
	add.f32 	%f437, %f436, 0fCB40007F;
	neg.f32 	%f438, %f437;
	fma.rn.f32 	%f439, %f433, 0f3FB8AA3B, %f438;
	fma.rn.f32 	%f440, %f433, 0f32A57060, %f439;
	mov.b32 	%r77, %f436;
	shl.b32 	%r78, %r77, 23;
	mov.b32 	%f441, %r78;
	ex2.approx.ftz.f32 	%f442, %f440;
	mul.f32 	%f443, %f442, %f441;
	add.f32 	%f444, %f432, %f443;
	sub.f32 	%f445, %f509, %f190;
	fma.rn.f32 	%f446, %f445, 0f3BBB989D, 0f3F000000;
	cvt.sat.f32.f32 	%f447, %f446;
	fma.rm.f32 	%f448, %f447, %f195, %f194;
	add.f32 	%f449, %f448, 0fCB40007F;
	neg.f32 	%f450, %f449;
	fma.rn.f32 	%f451, %f445, 0f3FB8AA3B, %f450;
	fma.rn.f32 	%f452, %f445, 0f32A57060, %f451;
	mov.b32 	%r79, %f448;
	shl.b32 	%r80, %r79, 23;
	mov.b32 	%f453, %r80;
	ex2.approx.ftz.f32 	%f454, %f452;
	mul.f32 	%f455, %f454, %f453;
	add.f32 	%f456, %f444, %f455;
	mov.b32 	%r81, %f456;
	shfl.sync.bfly.b32	%r82|%p53, %r81, 16, 31, -1;
	mov.b32 	%f457, %r82;
	add.f32 	%f458, %f456, %f457;
	mov.b32 	%r83, %f458;
	shfl.sync.bfly.b32	%r84|%p54, %r83, 8, 31, -1;
	mov.b32 	%f459, %r84;
	add.f32 	%f460, %f458, %f459;
	mov.b32 	%r85, %f460;
	shfl.sync.bfly.b32	%r86|%p55, %r85, 4, 31, -1;
	mov.b32 	%f461, %r86;
	add.f32 	%f462, %f460, %f461;
	mov.b32 	%r87, %f462;
	shfl.sync.bfly.b32	%r88|%p56, %r87, 2, 31, -1;
	mov.b32 	%f463, %r88;
	add.f32 	%f464, %f462, %f463;
	mov.b32 	%r89, %f464;
	shfl.sync.bfly.b32	%r90|%p57, %r89, 1, 31, -1;
	mov.b32 	%f465, %r90;
	add.f32 	%f466, %f464, %f465;
	div.rn.f32 	%f91, %f203, %f466;
	div.rn.f32 	%f92, %f215, %f466;
	div.rn.f32 	%f93, %f227, %f466;
	div.rn.f32 	%f94, %f239, %f466;
	div.rn.f32 	%f95, %f251, %f466;
	div.rn.f32 	%f96, %f263, %f466;
	div.rn.f32 	%f97, %f275, %f466;
	div.rn.f32 	%f98, %f287, %f466;
	div.rn.f32 	%f99, %f299, %f466;
	div.rn.f32 	%f100, %f311, %f466;
	div.rn.f32 	%f101, %f323, %f466;
	div.rn.f32 	%f102, %f335, %f466;
	div.rn.f32 	%f103, %f347, %f466;
	div.rn.f32 	%f104, %f359, %f466;
	div.rn.f32 	%f105, %f371, %f466;
	div.rn.f32 	%f106, %f383, %f466;
	div.rn.f32 	%f107, %f395, %f466;
	div.rn.f32 	%f108, %f407, %f466;
	div.rn.f32 	%f109, %f419, %f466;
	div.rn.f32 	%f110, %f431, %f466;
	div.rn.f32 	%f111, %f443, %f466;
	div.rn.f32 	%f112, %f455, %f466;
	mad.lo.s64 	%rd51, %rd57, %rd36, %rd2;
	cvta.to.global.u64 	%rd52, %rd35;
	shl.b64 	%rd53, %rd51, 2;
	add.s64 	%rd30, %rd52, %rd53;
	@%p47 bra 	$L__BB119_50;
	st.global.f32 	[%rd30], %f91;
$L__BB119_50:
	setp.le.s64 	%p58, %rd38, %rd3;
	@%p58 bra 	$L__BB119_52;
	st.global.f32 	[%rd30+128], %f92;
$L__BB119_52:
	setp.le.s64 	%p59, %rd38, %rd4;
	@%p59 bra 	$L__BB119_54;
	st.global.f32 	[%rd30+256], %f93;
$L__BB119_54:
	setp.le.s64 	%p60, %rd38, %rd5;
	@%p60 bra 	$L__BB119_56;
	st.global.f32 	[%rd30+384], %f94;
$L__BB119_56:
	setp.le.s64 	%p61, %rd38, %rd6;
	@%p61 bra 	$L__BB119_58;
	st.global.f32 	[%rd30+512], %f95;
$L__BB119_58:
	setp.le.s64 	%p62, %rd38, %rd7;
	@%p62 bra 	$L__BB119_60;
	st.global.f32 	[%rd30+640], %f96;
$L__BB119_60:
	setp.le.s64 	%p63, %rd38, %rd8;
	@%p63 bra 	$L__BB119_62;
	st.global.f32 	[%rd30+768], %f97;
$L__BB119_62:
	setp.le.s64 	%p64, %rd38, %rd9;
	@%p64 bra 	$L__BB119_64;
	st.global.f32 	[%rd30+896], %f98;
$L__BB119_64:
	setp.le.s64 	%p65, %rd38, %rd10;
	@%p65 bra 	$L__BB119_66;
	st.global.f32 	[%rd30+1024], %f99;
$L__BB119_66:
	setp.le.s64 	%p66, %rd38, %rd11;
	@%p66 bra 	$L__BB119_68;
	st.global.f32 	[%rd30+1152], %f100;
$L__BB119_68:
	setp.le.s64 	%p67, %rd38, %rd12;
	@%p67 bra 	$L__BB119_70;
	st.global.f32 	[%rd30+1280], %f101;
$L__BB119_70:
	setp.le.s64 	%p68, %rd38, %rd13;
	@%p68 bra 	$L__BB119_72;
	st.global.f32 	[%rd30+1408], %f102;
$L__BB119_72:
	setp.le.s64 	%p69, %rd38, %rd14;
	@%p69 bra 	$L__BB119_74;
	st.global.f32 	[%rd30+1536], %f103;
$L__BB119_74:
	setp.le.s64 	%p70, %rd38, %rd15;
	@%p70 bra 	$L__BB119_76;
	st.global.f32 	[%rd30+1664], %f104;
$L__BB119_76:
	setp.le.s64 	%p71, %rd38, %rd16;
	@%p71 bra 	$L__BB119_78;
	st.global.f32 	[%rd30+1792], %f105;
$L__BB119_78:
	setp.le.s64 	%p72, %rd38, %rd17;
	@%p72 bra 	$L__BB119_80;
	st.global.f32 	[%rd30+1920], %f106;
$L__BB119_80:
	setp.le.s64 	%p73, %rd38, %rd18;
	@%p73 bra 	$L__BB119_82;
	st.global.f32 	[%rd30+2048], %f107;
$L__BB119_82:
	setp.le.s64 	%p74, %rd38, %rd19;
	@%p74 bra 	$L__BB119_84;
	st.global.f32 	[%rd30+2176], %f108;
$L__BB119_84:
	setp.le.s64 	%p75, %rd38, %rd20;
	@%p75 bra 	$L__BB119_86;
	st.global.f32 	[%rd30+2304], %f109;
$L__BB119_86:
	setp.le.s64 	%p76, %rd38, %rd21;
	@%p76 bra 	$L__BB119_88;
	st.global.f32 	[%rd30+2432], %f110;
$L__BB119_88:
	setp.le.s64 	%p77, %rd38, %rd22;
	@%p77 bra 	$L__BB119_90;
	st.global.f32 	[%rd30+2560], %f111;
$L__BB119_90:
	setp.le.s64 	%p78, %rd38, %rd23;
	@%p78 bra 	$L__BB119_92;
	st.global.f32 	[%rd30+2688], %f112;
$L__BB119_92:
	ld.param.u64 	%rd56, [_Z15SoftmaxWarpImplI24ElementwiseScaleMaskLoadIffbE11DirectStoreIffEfLi1ELi22ELi32ELi1ELb1EL9Algorithm0EEvT_T0_ll_param_2];
	cvt.s64.s32 	%rd54, %r93;
	add.s64 	%rd57, %rd57, %rd54;
	setp.lt.s64 	%p79, %rd57, %rd56;
	@%p79 bra 	$L__BB119_4;
$L__BB119_93:
	ret;

}
	// .globl	_Z15SoftmaxWarpImplI24ElementwiseScaleMaskLoadIffbE11DirectStoreIffEfLi1ELi23ELi32ELi1ELb0EL9Algorithm0EEvT_T0_ll
.visible .entry _Z15SoftmaxWarpImplI24ElementwiseScaleMaskLoadIffbE11DirectStoreIffEfLi1ELi23ELi32ELi1ELb0EL9Algorithm0EEvT_T0_ll(
	.param .align 8 .b8 _Z15SoftmaxWarpImplI24ElementwiseScaleMaskLoadIffbE11DirectStoreIffEfLi1ELi23ELi32ELi1ELb0EL9Algorithm0EEvT_T0_ll_param_0[32],
	.param .align 8 .b8 _Z15SoftmaxWarpImplI24ElementwiseScaleMaskLoadIffbE11DirectStoreIffEfLi1ELi23ELi32ELi1ELb0EL9Algorithm0EEvT_T0_ll_param_1[16],
	.param .u64 _Z15SoftmaxWarpImplI24ElementwiseScaleMaskLoadIffbE11DirectStoreIffEfLi1ELi23ELi32ELi1ELb0EL9Algorithm0EEvT_T0_ll_param_2,
	.param .u64 _Z15SoftmaxWarpImplI24ElementwiseScaleMaskLoadIffbE11DirectStoreIffEfLi1ELi23ELi32ELi1ELb0EL9Algorithm0EEvT_T0_ll_param_3
)
{
	.reg .pred 	%p<37>;
	.reg .b16 	%rs<24>;
	.reg .b32 	%r<74>;
	.reg .b32 	%f<418>;
	.reg .b64 	%rd<32>;

	ld.param.v2.f32 	{%f3, %f4}, [_Z15SoftmaxWarpImplI24ElementwiseScaleMaskLoadIffbE11DirectStoreIffEfLi1ELi23ELi32ELi1ELb0EL9Algorithm0EEvT_T0_ll_param_0+24];
	ld.param.u64 	%rd15, [_Z15SoftmaxWarpImplI24ElementwiseScaleMaskLoadIffbE11DirectStoreIffEfLi1ELi23ELi32ELi1ELb0EL9Algorithm0EEvT_T0_ll_param_0+16];
	ld.param.u64 	%rd14, [_Z15SoftmaxWarpImplI24ElementwiseScaleMaskLoadIffbE11DirectStoreIffEfLi1ELi23ELi32ELi1ELb0EL9Algorithm0EEvT_T0_ll_param_0+8];
	ld.param.u64 	%rd13, [_Z15SoftmaxWarpImplI24ElementwiseScaleMaskLoadIffbE11DirectStoreIffEfLi1ELi23ELi32ELi1ELb0EL9Algorithm0EEvT_T0_ll_param_0];
	ld.param.u64 	%rd3, [_Z15SoftmaxWarpImplI24ElementwiseScaleMaskLoadIffbE11DirectStoreIffEfLi1ELi23ELi32ELi1ELb0EL9Algorithm0EEvT_T0_ll_param_1];
	ld.param.u64 	%rd4, [_Z15SoftmaxWarpImplI24ElementwiseScaleMaskLoadIffbE11DirectStoreIffEfLi1ELi23ELi32ELi1ELb0EL9Algorithm0EEvT_T0_ll_param_1+8];
	ld.param.u64 	%rd16, [_Z15SoftmaxWarpImplI24ElementwiseScaleMaskLoadIffbE11DirectStoreIffEfLi1ELi23ELi32ELi1ELb0EL9Algorithm0EEvT_T0_ll_param_2];
	ld.param.u64 	%rd17, [_Z15SoftmaxWarpImplI24ElementwiseScaleMaskLoadIffbE11DirectStoreIffEfLi1ELi23ELi32ELi1ELb0EL9Algorithm0EEvT_T0_ll_param_3];
	setp.lt.s64 	%p1, %rd17, 737;
	@%p1 bra 	$L__BB120_2;
	mov.u64 	%rd18, $str;
	cvta.global.u64 	%rd19, %rd18;
	mov.u64 	%rd20, $str$1;
	cvta.global.u64 	%rd21, %rd20;
	mov.u64 	%rd22, __unnamed_121;
	cvta.global.u64 	%rd23, %rd22;
	{ // callseq 120, 0
	.param .b64 param0;
	st.param.b64 	[param0], %rd19;
	.param .b64 param1;
	st.param.b64 	[param1], %rd21;
	.param .b32 param2;
	st.param.b32 	[param2], 254;
	.param .b64 param3;
	st.param.b64 	[param3], %rd23;
	.param .b64 param4;
	st.param.b64 	[param4], 1;
	call.uni 
	__assertfail, 
	(
	param0, 
	param1, 
	param2, 
	param3, 
	param4
	);
	} // callseq 120
$L__BB120_2:
	mov.u32 	%r2, %ctaid.x;
	mov.u32 	%r3, %ntid.y;
	mov.u32 	%r4, %tid.y;
	mad.lo.s32 	%r5, %r2, %r3, %r4;
	mov.u32 	%r6, %nctaid.x;
	mul.lo.s32 	%r1, %r6, %r3;
	cvt.s64.s32 	%rd31, %r5;
	setp.le.s64 	%p2, %rd16, %rd31;
	@%p2 bra 	$L__BB120_5;
	mov.u32 	%r7, %tid.x;
	cvt.u64.u32 	%rd6, %r7;
	cvta.to.global.u64 	%rd7, %rd3;
	cvta.to.global.u64 	%rd8, %rd14;
	cvta.to.global.u64 	%rd9, %rd13;
	cvt.s64.s32 	%rd10, %r1;
$L__BB120_4:
	mad.lo.s64 	%rd24, %rd31, %rd15, %rd6;
	shl.b64 	%rd25, %rd24, 2;
	add.s64 	%rd26, %rd9, %rd25;
	ld.global.f32 	%f5, [%rd26];
	add.s64 	%rd27, %rd8, %rd24;
	ld.global.u8 	%rs1, [%rd27];
	setp.eq.s16 	%p3, %rs1, 0;
	mul.f32 	%f6, %f4, %f5;
	selp.f32 	%f7, %f3, %f6, %p3;
	max.f32 	%f8, %f7, 0fFF800000;
	ld.global.f32 	%f9, [%rd26+128];
	ld.global.u8 	%rs2, [%rd27+32];
	setp.eq.s16 	%p4, %rs2, 0;
	mul.f32 	%f10, %f4, %f9;
	selp.f32 	%f11, %f3, %f10, %p4;
	max.f32 	%f12, %f8, %f11;
	ld.global.f32 	%f13, [%rd26+256];
	ld.global.u8 	%rs3, [%rd27+64];
	setp.eq.s16 	%p5, %rs3, 0;
	mul.f32 	%f14, %f4, %f13;
	selp.f32 	%f15, %f3, %f14, %p5;
	max.f32 	%f16, %f12, %f15;
	ld.global.f32 	%f17, [%rd26+384];
	ld.global.u8 	%rs4, [%rd27+96];
	setp.eq.s16 	%p6, %rs4, 0;
	mul.f32 	%f18, %f4, %f17;
	selp.f32 	%f19, %f3, %f18, %p6;
	max.f32 	%f20, %f16, %f19;
	ld.global.f32 	%f21, [%rd26+512];
	ld.global.u8 	%rs5, [%rd27+128];
	setp.eq.s16 	%p7, %rs5, 0;
	mul.f32 	%f22, %f4, %f21;
	selp.f32 	%f23, %f3, %f22, %p7;
	max.f32 	%f24, %f20, %f23;
	ld.global.f32 	%f25, [%rd26+640];
	ld.global.u8 	%rs6, [%rd27+160];
	setp.eq.s16 	%p8, %rs6, 0;
	mul.f32 	%f26, %f4, %f25;
	selp.f32 	%f27, %f3, %f26, %p8;
	max.f32 	%f28, %f24, %f27;
	ld.global.f32 	%f29, [%rd26+768];
	ld.global.u8 	%rs7, [%rd27+192];
	setp.eq.s16 	%p9, %rs7, 0;
	mul.f32 	%f30, %f4, %f29;
	selp.f32 	%f31, %f3, %f30, %p9;
	max.f32 	%f32, %f28, %f31;
	ld.global.f32 	%f33, [%rd26+896];
	ld.global.u8 	%rs8, [%rd27+224];
	setp.eq.s16 	%p10, %rs8, 0;
	mul.f32 	%f34, %f4, %f33;
	selp.f32 	%f35, %f3, %f34, %p10;
	max.f32 	%f36, %f32, %f35;
	ld.global.f32 	%f37, [%rd26+1024];
	ld.global.u8 	%rs9, [%rd27+256];
	setp.eq.s16 	%p11, %rs9, 0;
	mul.f32 	%f38, %f4, %f37;
	selp.f32 	%f39, %f3, %f38, %p11;
	max.f32 	%f40, %f36, %f39;
	ld.global.f32 	%f41, [%rd26+1152];
	ld.global.u8 	%rs10, [%rd27+288];
	setp.eq.s16 	%p12, %rs10, 0;
	mul.f32 	%f42, %f4, %f41;
	selp.f32 	%f43, %f3, %f42, %p12;
	max.f32 	%f44, %f40, %f43;
	ld.global.f32 	%f45, [%rd26+1280];
	ld.global.u8 	%rs11, [%rd27+320];
	setp.eq.s16 	%p13, %rs11, 0;
	mul.f32 	%f46, %f4, %f45;
	selp.f32 	%f47, %f3, %f46, %p13;
	max.f32 	%f48, %f44, %f47;
	ld.global.f32 	%f49, [%rd26+1408];
	ld.global.u8 	%rs12, [%rd27+352];
	setp.eq.s16 	%p14, %rs12, 0;
	mul.f32 	%f50, %f4, %f49;
	selp.f32 	%f51, %f3, %f50, %p14;
	max.f32 	%f52, %f48, %f51;
	ld.global.f32 	%f53, [%rd26+1536];
	ld.global.u8 	%rs13, [%rd27+384];
	setp.eq.s16 	%p15, %rs13, 0;
	mul.f32 	%f54, %f4, %f53;
	selp.f32 	%f55, %f3, %f54, %p15;
	max.f32 	%f56, %f52, %f55;
	ld.global.f32 	%f57, [%rd26+1664];
	ld.global.u8 	%rs14, [%rd27+416];
	setp.eq.s16 	%p16, %rs14, 0;
	mul.f32 	%f58, %f4, %f57;
	selp.f32 	%f59, %f3, %f58, %p16;
	max.f32 	%f60, %f56, %f59;
	ld.global.f32 	%f61, [%rd26+1792];
	ld.global.u8 	%rs15, [%rd27+448];
	setp.eq.s16 	%p17, %rs15, 0;
	mul.f32 	%f62, %f4, %f61;
	selp.f32 	%f63, %f3, %f62, %p17;
	max.f32 	%f64, %f60, %f63;
	ld.global.f32 	%f65, [%rd26+1920];
	ld.global.u8 	%rs16, [%rd27+480];
	setp.eq.s16 	%p18, %rs16, 0;
	mul.f32 	%f66, %f4, %f65;
	selp.f32 	%f67, %f3, %f66, %p18;
	max.f32 	%f68, %f64, %f67;
	ld.global.f32 	%f69, [%rd26+2048];
	ld.global.u8 	%rs17, [%rd27+512];
	setp.eq.s16 	%p19, %rs17, 0;
	mul.f32 	%f70, %f4, %f69;
	selp.f32 	%f71, %f3, %f70, %p19;
	max.f32 	%f72, %f68, %f71;
	ld.global.f32 	%f73, [%rd26+2176];
	ld.global.u8 	%rs18, [%rd27+544];
	setp.eq.s16 	%p20, %rs18, 0;
	mul.f32 	%f74, %f4, %f73;
	selp.f32 	%f75, %f3, %f74, %p20;
	max.f32 	%f76, %f72, %f75;
	ld.global.f32 	%f77, [%rd26+2304];
	ld.global.u8 	%rs19, [%rd27+576];
	setp.eq.s16 	%p21, %rs19, 0;
	mul.f32 	%f78, %f4, %f77;
	selp.f32 	%f79, %f3, %f78, %p21;
	max.f32 	%f80, %f76, %f79;
	ld.global.f32 	%f81, [%rd26+2432];
	ld.global.u8 	%rs20, [%rd27+608];
	setp.eq.s16 	%p22, %rs20, 0;
	mul.f32 	%f82, %f4, %f81;
	selp.f32 	%f83, %f3, %f82, %p22;
	max.f32 	%f84, %f80, %f83;
	ld.global.f32 	%f85, [%rd26+2560];
	ld.global.u8 	%rs21, [%rd27+640];
	setp.eq.s16 	%p23, %rs21, 0;
	mul.f32 	%f86, %f4, %f85;
	selp.f32 	%f87, %f3, %f86, %p23;
	max.f32 	%f88, %f84, %f87;
	ld.global.f32 	%f89, [%rd26+2688];
	ld.global.u8 	%rs22, [%rd27+672];
	setp.eq.s16 	%p24, %rs22, 0;
	mul.f32 	%f90, %f4, %f89;
	selp.f32 	%f91, %f3, %f90, %p24;
	max.f32 	%f92, %f88, %f91;
	ld.global.f32 	%f93, [%rd26+2816];
	ld.global.u8 	%rs23, [%rd27+704];
	setp.eq.s16 	%p25, %rs23, 0;
	mul.f32 	%f94, %f4, %f93;
	selp.f32 	%f95, %f3, %f94, %p25;
	max.f32 	%f96, %f92, %f95;
	mov.b32 	%r8, %f96;
	shfl.sync.bfly.b32	%r9|%p26, %r8, 16, 31, -1;
	mov.b32 	%f97, %r9;
	max.f32 	%f98, %f96, %f97;
	mov.b32 	%r10, %f98;
	shfl.sync.bfly.b32	%r11|%p27, %r10, 8, 31, -1;
	mov.b32 	%f99, %r11;
	max.f32 	%f100, %f98, %f99;
	mov.b32 	%r12, %f100;
	shfl.sync.bfly.b32	%r13|%p28, %r12, 4, 31, -1;
	mov.b32 	%f101, %r13;
	max.f32 	%f102, %f100, %f101;
	mov.b32 	%r14, %f102;
	shfl.sync.bfly.b32	%r15|%p29, %r14, 2, 31, -1;
	mov.b32 	%f103, %r15;
	max.f32 	%f104, %f102, %f103;
	mov.b32 	%r16, %f104;
	shfl.sync.bfly.b32	%r17|%p30, %r16, 1, 31, -1;
	mov.b32 	%f105, %r17;
	max.f32 	%f106, %f104, %f105;
	sub.f32 	%f107, %f7, %f106;
	fma.rn.f32 	%f108, %f107, 0f3BBB989D, 0f3F000000;
	cvt.sat.f32.f32 	%f109, %f108;
	mov.f32 	%f110, 0f4B400001;
	mov.f32 	%f111, 0f437C0000;
	fma.rm.f32 	%f112, %f109, %f111, %f110;
	add.f32 	%f113, %f112, 0fCB40007F;
	neg.f32 	%f114, %f113;
	fma.rn.f32 	%f115, %f107, 0f3FB8AA3B, %f114;
	fma.rn.f32 	%f116, %f107, 0f32A57060, %f115;
	mov.b32 	%r18, %f112;
	shl.b32 	%r19, %r18, 23;
	mov.b32 	%f117, %r19;
	ex2.approx.ftz.f32 	%f118, %f116;
	mul.f32 	%f119, %f118, %f117;
	add.f32 	%f120, %f119, 0f00000000;
	sub.f32 	%f121, %f11, %f106;
	fma.rn.f32 	%f122, %f121, 0f3BBB989D, 0f3F000000;
	cvt.sat.f32.f32 	%f123, %f122;
	fma.rm.f32 	%f124, %f123, %f111, %f110;
	add.f32 	%f125, %f124, 0fCB40007F;
	neg.f32 	%f126, %f125;
	fma.rn.f32 	%f127, %f121, 0f3FB8AA3B, %f126;
	fma.rn.f32 	%f128, %f121, 0f32A57060, %f127;
	mov.b32 	%r20, %f124;
	shl.b32 	%r21, %r20, 23;
	mov.b32 	%f129, %r21;
	ex2.approx.ftz.f32 	%f130, %f128;
	mul.f32 	%f131, %f130, %f129;
	add.f32 	%f132, %f120, %f131;
	sub.f32 	%f133, %f15, %f106;
	fma.rn.f32 	%f134, %f133, 0f3BBB989D, 0f3F000000;
	cvt.sat.f32.f32 	%f135, %f134;
	fma.rm.f32 	%f136, %f135, %f111, %f110;
	add.f32 	%f137, %f136, 0fCB40007F;
	neg.f32 	%f138, %f137;
	fma.rn.f32 	%f139, %f133, 0f3FB8AA3B, %f138;
	fma.rn.f32 	%f140, %f133, 0f32A57060, %f139;
	mov.b32 	%r22, %f136;
	shl.b32 	%r23, %r22, 23;
	mov.b32 	%f141, %r23;
	ex2.approx.ftz.f32 	%f142, %f140;
	mul.f32 	%f143, %f142, %f141;
	add.f32 	%f144, %f132, %f143;
	sub.f32 	%f145, %f19, %f106;
	fma.rn.f32 	%f146, %f145, 0f3BBB989D, 0f3F000000;
	cvt.sat.f32.f32 	%f147, %f146;
	fma.rm.f32 	%f148, %f147, %f111, %f110;
	add.f32 	%f149, %f148, 0fCB40007F;
	neg.f32 	%f150, %f149;
	fma.rn.f32 	%f151, %f145, 0f3FB8AA3B, %f150;
	fma.rn.f32 	%f152, %f145, 0f32A57060, %f151;
	mov.b32 	%r24, %f148;
	shl.b32 	%r25, %r24, 23;
	mov.b32 	%f153, %r25;
	ex2.approx.ftz.f32 	%f154, %f152;
	mul.f32 	%f155, %f154, %f153;
	add.f32 	%f156, %f144, %f155;
	sub.f32 	%f157, %f23, %f106;
	fma.rn.f32 	%f158, %f157, 0f3BBB989D, 0f3F000000;
	cvt.sat.f32.f32 	%f159, %f158;
	fma.rm.f32 	%f160, %f159, %f111, %f110;
	add.f32 	%f161, %f160, 0fCB40007F;
	neg.f32 	%f162, %f161;
	fma.rn.f32 	%f163, %f157, 0f3FB8AA3B, %f162;
	fma.rn.f32 	%f164, %f157, 0f32A57060, %f163;
	mov.b32 	%r26, %f160;
	shl.b32 	%r27, %r26, 23;
	mov.b32 	%f165, %r27;
	ex2.approx.ftz.f32 	%f166, %f164;
	mul.f32 	%f167, %f166, %f165;
	add.f32 	%f168, %f156, %f167;
	sub.f32 	%f169, %f27, %f106;
	fma.rn.f32 	%f170, %f169, 0f3BBB989D, 0f3F000000;
	cvt.sat.f32.f32 	%f171, %f170;
	fma.rm.f32 	%f172, %f171, %f111, %f110;
	add.f32 	%f173, %f172, 0fCB40007F;
	neg.f32 	%f174, %f173;
	fma.rn.f32 	%f175, %f169, 0f3FB8AA3B, %f174;
	fma.rn.f32 	%f176, %f169, 0f32A57060, %f175;
	mov.b32 	%r28, %f172;
	shl.b32 	%r29, %r28, 23;
	mov.b32 	%f177, %r29;
	ex2.approx.ftz.f32 	%f178, %f176;
	mul.f32 	%f179, %f178, %f177;
	add.f32 	%f180, %f168, %f179;
	sub.f32 	%f181, %f31, %f106;
	fma.rn.f32 	%f182, %f181, 0f3BBB989D, 0f3F000000;
	cvt.sat.f32.f32 	%f183, %f182;
	fma.rm.f32 	%f184, %f183, %f111, %f110;
	add.f32 	%f185, %f184, 0fCB40007F;
	neg.f32 	%f186, %f185;
	fma.rn.f32 	%f187, %f181, 0f3FB8AA3B, %f186;
	fma.rn.f32 	%f188, %f181, 0f32A57060, %f187;
	mov.b32 	%r30, %f184;
	shl.b32 	%r31, %r30, 23;
	mov.b32 	%f189, %r31;
	ex2.approx.ftz.f32 	%f190, %f188;
	mul.f32 	%f191, %f190, %f189;
	add.f32 	%f192, %f180, %f191;
	sub.f32 	%f193, %f35, %f106;
	fma.rn.f32 	%f194, %f193, 0f3BBB989D, 0f3F000000;
	cvt.sat.f32.f32 	%f195, %f194;
	fma.rm.f32 	%f196, %f195, %f111, %f110;
	add.f32 	%f197, %f196, 0fCB40007F;
	neg.f32 	%f198, %f197;
	fma.rn.f32 	%f199, %f193, 0f3FB8AA3B, %f198;
	fma.rn.f32 	%f200, %f193, 0f32A57060, %f199;
	mov.b32 	%r32, %f196;
	shl.b32 	%r33, %r32, 23;
	mov.b32 	%f201, %r33;
	ex2.approx.ftz.f32 	%f202, %f200;
	mul.f32 	%f203, %f202, %f201;
	add.f32 	%f204, %f192, %f203;
	sub.f32 	%f205, %f39, %f106;
	fma.rn.f32 	%f206, %f205, 0f3BBB989D, 0f3F000000;
	cvt.sat.f32.f32 	%f207, %f206;
	fma.rm.f32 	%f208, %f207, %f111, %f110;
	add.f32 	%f209, %f208, 0fCB40007F;
	neg.f32 	%f210, %f209;
	fma.rn.f32 	%f211, %f205, 0f3FB8AA3B, %f210;
	fma.rn.f32 	%f212, %f205, 0f32A57060, %f211;
	mov.b32 	%r34, %f208;
	shl.b32 	%r35, %r34, 23;
	mov.b32 	%f213, %r35;
	ex2.approx.ftz.f32 	%f214, %f212;
	mul.f32 	%f215, %f214, %f213;
	add.f32 	%f216, %f204, %f215;
	sub.f32 	%f217, %f43, %f106;
	fma.rn.f32 	%f218, %f217, 0f3BBB989D, 0f3F000000;
	cvt.sat.f32.f32 	%f219, %f218;
	fma.rm.f32 	%f220, %f219, %f111, %f110;
	add.f32 	%f221, %f220, 0fCB40007F;
	neg.f32 	%f222, %f221;
	fma.rn.f32 	%f223, %f217, 0f3FB8AA3B, %f222;
	fma.rn.f32 	%f224, %f217, 0f32A57060, %f223;
	mov.b32 	%r36, %f220;
	shl.b32 	%r37, %r36, 23;
	mov.b32 	%f225, %r37;
	ex2.approx.ftz.f32 	%f226, %f224;
	mul.f32 	%f227, %f226, %f225;
	add.f32 	%f228, %f216, %f227;
	sub.f32 	%f229, %f47, %f106;
	fma.rn.f32 	%f230, %f229, 0f3BBB989D, 0f3F000000;
	cvt.sat.f32.f32 	%f231, %f230;
	fma.rm.f32 	%f232, %f231, %f111, %f110;
	add.f32 	%f233, %f232, 0fCB40007F;
	neg.f32 	%f234, %f233;
	fma.rn.f32 	%f235, %f229, 0f3FB8AA3B, %f234;
	fma.rn.f32 	%f236, %f229, 0f32A57060, %f235;
	mov.b32 	%r38, %f232;
	shl.b32 	%r39, %r38, 23;
	mov.b32 	%f237, %r39;
	ex2.approx.ftz.f32 	%f238, %f236;
	mul.f32 	%f239, %f238, %f237;
	add.f32 	%f240, %f228, %f239;
	sub.f32 	%f241, %f51, %f106;
	fma.rn.f32 	%f242, %f241, 0f3BBB989D, 0f3F000000;
	cvt.sat.f32.f32 	%f243, %f242;
	fma.rm.f32 	%f244, %f243, %f111, %f110;
	add.f32 	%f245, %f244, 0fCB40007F;
	neg.f32 	%f246, %f245;
	fma.rn.f32 	%f247, %f241, 0f3FB8AA3B, %f246;
	fma.rn.f32 	%f248, %f241, 0f32A57060, %f247;
	mov.b32 	%r40, %f244;
	shl.b32 	%r41, %r40, 23;
	mov.b32 	%f249, %r41;
	ex2.approx.ftz.f32 	%f250, %f248;
	mul.f32 	%f251, %f250, %f249;
	add.f32 	%f252, %f240, %f251;
	sub.f32 	%f253, %f55, %f106;
	fma.rn.f32 	%f254, %f253, 0f3BBB989D, 0f3F000000;
	cvt.sat.f32.f32 	%f255, %f254;
	fma.rm.f32 	%f256, %f255, %f111, %f110;
	add.f32 	%f257, %f256, 0fCB40007F;
	neg.f32 	%f258, %f257;
	fma.rn.f32 	%f259, %f253, 0f3FB8AA3B, %f258;
	fma.rn.f32 	%f260, %f253, 0f32A57060, %f259;
	mov.b32 	%r42, %f256;
	shl.b32 	%r43, %r42, 23;
	mov.b32 	%f261, %r43;
	ex2.approx.ftz.f32 	%f262, %f260;
	mul.f32 	%f263, %f262, %f261;
	add.f32 	%f264, %f252, %f263;
	sub.f32 	%f265, %f59, %f106;
	fma.rn.f32 	%f266, %f265, 0f3BBB989D, 0f3F000000;
	cvt.sat.f32.f32 	%f267, %f266;
	fma.rm.f32 	%f268, %f267, %f111, %f110;
	add.f32 	%f269, %f268, 0fCB40007F;
	neg.f32 	%f270, %f269;
	fma.rn.f32 	%f271, %f265, 0f3FB8AA3B, %f270;
	fma.rn.f32 	%f272, %f265, 0f32A57060, %f271;
	mov.b32 	%r44, %f268;
	shl.b32 	%r45, %r44, 23;
	mov.b32 	%f273, %r45;
	ex2.approx.ftz.f32 	%f274, %f272;
	mul.f32 	%f275, %f274, %f273;
	add.f32 	%f276, %f264, %f275;
	sub.f32 	%f277, %f63, %f106;
	fma.rn.f32 	%f278, %f277, 0f3BBB989D, 0f3F000000;
	cvt.sat.f32.f32 	%f279, %f278;
	fma.rm.f32 	%f280, %f279, %f111, %f110;
	add.f32 	%f281, %f280, 0fCB40007F;
	neg.f32 	%f282, %f281;
	fma.rn.f32 	%f283, %f277, 0f3FB8AA3B, %f282;
	fma.rn.f32 	%f284, %f277, 0f32A57060, %f283;
	mov.b32 	%r46, %f280;
	shl.b32 	%r47, %r46, 23;
	mov.b32 	%f285, %r47;
	ex2.approx.ftz.f32 	%f286, %f284;
	mul.f32 	%f287, %f286, %f285;
	add.f32 	%f288, %f276, %f287;
	sub.f32 	%f289, %f67, %f106;
	fma.rn.f32 	%f290, %f289, 0f3BBB989D, 0f3F000000;
	cvt.sat.f32.f32 	%f291, %f290;
	fma.rm.f32 	%f292, %f291, %f111, %f110;
	add.f32 	%f293, %f292, 0fCB40007F;
	neg.f32 	%f294, %f293;
	fma.rn.f32 	%f295, %f289, 0f3FB8AA3B, %f294;
	fma.rn.f32 	%f296, %f289, 0f32A57060, %f295;
	mov.b32 	%r48, %f292;
	shl.b32 	%r49, %r48, 23;
	mov.b32 	%f297, %r49;
	ex2.approx.ftz.f32 	%f298, %f296;
	mul.f32 	%f299, %f298, %f297;
	add.f32 	%f300, %f288, %f299;
	sub.f32 	%f301, %f71, %f106;
	fma.rn.f32 	%f302, %f301, 0f3BBB989D, 0f3F000000;
	cvt.sat.f32.f32 	%f303, %f302;
	fma.rm.f32 	%f304, %f303, %f111, %f110;
	add.f32 	%f305, %f304, 0fCB40007F;
	neg.f32 	%f306, %f305;
	fma.rn.f32 	%f307, %f301, 0f3FB8AA3B, %f306;
	fma.rn.f32 	%f308, %f301, 0f32A57060, %f307;
	mov.b32 	%r50, %f304;
	shl.b32 	%r51, %r50, 23;
	mov.b32 	%f309, %r51;
	ex2.approx.ftz.f32 	%f310, %f308;
	mul.f32 	%f311, %f310, %f309;
	add.f32 	%f312, %f300, %f311;
	sub.f32 	%f313, %f75, %f106;
	fma.rn.f32 	%f314, %f313, 0f3BBB989D, 0f3F000000;
	cvt.sat.f32.f32 	%f315, %f314;
	fma.rm.f32 	%f316, %f315, %f111, %f110;
	add.f32 	%f317, %f316, 0fCB40007F;
	neg.f32 	%f318, %f317;
	fma.rn.f32 	%f319, %f313, 0f3FB8AA3B, %f318;
	fma.rn.f32 	%f320, %f313, 0f32A57060, %f319;
	mov.b32 	%r52, %f316;
	shl.b32 	%r53, %r52, 23;
	mov.b32 	%f321, %r53;
	ex2.approx.ftz.f32 	%f322, %f320;
	mul.f32 	%f323, %f322, %f321;
	add.f32 	%f324, %f312, %f323;
	sub.f32 	%f325, %f79, %f106;
	fma.rn.f32 	%f326, %f325, 0f3BBB989D, 0f3F000000;
	cvt.sat.f32.f32 	%f327, %f326;
	fma.rm.f32 	%f328, %f327, %f111, %f110;
	add.f32 	%f329, %f328, 0fCB40007F;
	neg.f32 	%f330, %f329;
	fma.rn.f32 	%f331, %f325, 0f3FB8AA3B, %f330;
	fma.rn.f32 	%f332, %f325, 0f32A57060, %f331;
	mov.b32 	%r54, %f328;
	shl.b32 	%r55, %r54, 23;
	mov.b32 	%f333, %r55;
	ex2.approx.ftz.f32 	%f334, %f332;
	mul.f32 	%f335, %f334, %f333;
	add.f32 	%f336, %f324, %f335;
	sub.f32 	%f337, %f83, %f106;
	fma.rn.f32 	%f338, %f337, 0f3BBB989D, 0f3F000000;
	cvt.sat.f32.f32 	%f339, %f338;
	fma.rm.f32 	%f340, %f339, %f111, %f110;
	add.f32 	%f341, %f340, 0fCB40007F;
	neg.f32 	%f342, %f341;
	fma.rn.f32 	%f343, %f337, 0f3FB8AA3B, %f342;
	fma.rn.f32 	%f344, %f337, 0f32A57060, %f343;
	mov.b32 	%r56, %f340;
	shl.b32 	%r57, %r56, 23;
	mov.b32 	%f345, %r57;
	ex2.approx.ftz.f32 	%f346, %f344;
	mul.f32 	%f347, %f346, %f345;
	add.f32 	%f348, %f336, %f347;
	sub.f32 	%f349, %f87, %f106;
	fma.rn.f32 	%f350, %f349, 0f3BBB989D, 0f3F000000;
	cvt.sat.f32.f32 	%f351, %f350;
	fma.rm.f32 	%f352, %f351, %f111, %f110;
	add.f32 	%f353, %f352, 0fCB40007F;
	neg.f32 	%f354, %f353;
	fma.rn.f32 	%f355, %f349, 0f3FB8AA3B, %f354;
	fma.rn.f32 	%f356, %f349, 0f32A57060, %f355;
	mov.b32 	%r58, %f352;
	shl.b32 	%r59, %r58, 23;
	mov.b32 	%f357, %r59;
	ex2.approx.ftz.f32 	%f358, %f356;
	mul.f32 	%f359, %f358, %f357;
	add.f32 	%f360, %f348, %f359;
	sub.f32 	%f361, %f91, %f106;
	fma.rn.f32 	%f362, %f361, 0f3BBB989D, 0f3F000000;
	cvt.sat.f32.f32 	%f363, %f362;
	fma.rm.f32 	%f364, %f363, %f111, %f110;
	add.f32 	%f365, %f364, 0fCB40007F;
	neg.f32 	%f366, %f365;
	fma.rn.f32 	%f367, %f361, 0f3FB8AA3B, %f366;
	fma.rn.f32 	%f368, %f361, 0f32A57060, %f367;
	mov.b32 	%r60, %f364;
	shl.b32 	%r61, %r60, 23;
	mov.b32 	%f369, %r61;
	ex2.approx.ftz.f32 	%f370, %f368;
	mul.f32 	%f371, %f370, %f369;
	add.f32 	%f372, %f360, %f371;
	sub.f32 	%f373, %f95, %f106;
	fma.rn.f32 	%f374, %f373, 0f3BBB989D, 0f3F000000;
	cvt.sat.f32.f32 	%f375, %f374;
	fma.rm.f32 	%f376, %f375, %f111, %f110;
	add.f32 	%f377, %f376, 0fCB40007F;
	neg.f32 	%f378, %f377;
	fma.rn.f32 	%f379, %f373, 0f3FB8AA3B, %f378;
	fma.rn.f32 	%f380, %f373, 0f32A57060, %f379;
	mov.b32 	%r62, %f376;
	shl.b32 	%r63, %r62, 23;
	mov.b32 	%f381, %r63;
	ex2.approx.ftz.f32 	%f382, %f380;
	mul.f32 	%f383, %f382, %f381;
	add.f32 	%f384, %f372, %f383;
	mov.b32 	%r64, %f384;
	shfl.sync.bfly.b32	%r65|%p31, %r64, 16, 31, -1;
	mov.b32 	%f385, %r65;
	add.f32 	%f386, %f384, %f385;
	mov.b32 	%r66, %f386;
	shfl.sync.bfly.b32	%r67|%p32, %r66, 8, 31, -1;
	mov.b32 	%f387, %r67;
	add.f32 	%f388, %f386, %f387;
	mov.b32 	%r68, %f388;
	shfl.sync.bfly.b32	%r69|%p33, %r68, 4, 31, -1;
	mov.b32 	%f389, %r69;
	add.f32 	%f390, %f388, %f389;
	mov.b32 	%r70, %f390;
	shfl.sync.bfly.b32	%r71|%p34, %r70, 2, 31, -1;
	mov.b32 	%f391, %r71;
	add.f32 	%f392, %f390, %f391;
	mov.b32 	%r72, %f392;
	shfl.sync.bfly.b32	%r73|%p35, %r72, 1, 31, -1;
	mov.b32 	%f393, %r73;
	add.f32 	%f394, %f392, %f393;
	div.rn.f32 	%f395, %f119, %f394;
	div.rn.f32 	%f396, %f131, %f394;
	div.rn.f32 	%f397, %f143, %f394;
	div.rn.f32 	%f398, %f155, %f394;
	div.rn.f32 	%f399, %f167, %f394;
	div.rn.f32 	%f400, %f179, %f394;
	div.rn.f32 	%f401, %f191, %f394;
	div.rn.f32 	%f402, %f203, %f394;
	div.rn.f32 	%f403, %f215, %f394;
	div.rn.f32 	%f404, %f227, %f394;
	div.rn.f32 	%f405, %f239, %f394;
	div.rn.f32 	%f406, %f251, %f394;
	div.rn.f32 	%f407, %f263, %f394;
	div.rn.f32 	%f408, %f275, %f394;
	div.rn.f32 	%f409, %f287, %f394;
	div.rn.f32 	%f410, %f299, %f394;
	div.rn.f32 	%f411, %f311, %f394;
	div.rn.f32 	%f412, %f323, %f394;
	div.rn.f32 	%f413, %f335, %f394;
	div.rn.f32 	%f414, %f347, %f394;
	div.rn.f32 	%f415, %f359, %f394;
	div.rn.f32 	%f416, %f371, %f394;
	div.rn.f32 	%f417, %f383, %f394;
	mad.lo.s64 	%rd28, %rd31, %rd4, %rd6;
	shl.b64 	%rd29, %rd28, 2;
	add.s64 	%rd30, %rd7, %rd29;
	st.global.f32 	[%rd30], %f395;
	st.global.f32 	[%rd30+128], %f396;
	st.global.f32 	[%rd30+256], %f397;
	st.global.f32 	[%rd30+384], %f398;
	st.global.f32 	[%rd30+512], %f399;
	st.global.f32 	[%rd30+640], %f400;
	st.global.f32 	[%rd30+768], %f401;
	st.global.f32 	[%rd30+896], %f402;
	st.global.f32 	[%rd30+1024], %f403;
	st.global.f32 	[%rd30+1152], %f404;
	st.global.f32 	[%rd30+1280], %f405;
	st.global.f32 	[%rd30+1408], %f406;
	st.global.f32 	[%rd30+1536], %f407;
	st.global.f32 	[%rd30+1664], %f408;
	st.global.f32 	[%rd30+1792], %f409;
	st.global.f32 	[%rd30+1920], %f410;
	st.global.f32 	[%rd30+2048], %f411;
	st.global.f32 	[%rd30+2176], %f412;
	st.global.f32 	[%rd30+2304], %f413;
	st.global.f32 	[%rd30+2432], %f414;
	st.global.f32 	[%rd30+2560], %f415;
	st.global.f32 	[%rd30+2688], %f416;
	st.global.f32 	[%rd30+2816], %f417;
	add.s64 	%rd31, %rd31, %rd10;
	setp.lt.s64 	%p36, %rd31, %rd16;
	@%p36 bra 	$L__BB120_4;
$L__BB120_5:
	ret;

}
	// .globl	_Z15SoftmaxWarpImplI24ElementwiseScaleMaskLoadIffbE11DirectStoreIffEfLi1ELi23ELi32ELi1ELb1EL9Algorithm0EEvT_T0_ll
.visible .entry _Z15SoftmaxWarpImplI24ElementwiseScaleMaskLoadIffbE11DirectStoreIffEfLi1ELi23ELi32ELi1ELb1EL9Algorithm0EEvT_T0_ll(
	.param .align 8 .b8 _Z15SoftmaxWarpImplI24ElementwiseScaleMaskLoadIffbE11DirectStoreIffEfLi1ELi23ELi32ELi1ELb1EL9Algorithm0EEvT_T0_ll_param_0[32],
	.param .align 8 .b8 _Z15SoftmaxWarpImplI24ElementwiseScaleMaskLoadIffbE11DirectStoreIffEfLi1ELi23ELi32ELi1ELb1EL9Algorithm0EEvT_T0_ll_param_1[16],
	.param .u64 _Z15SoftmaxWarpImplI24ElementwiseScaleMaskLoadIffbE11DirectStoreIffEfLi1ELi23ELi32ELi1ELb1EL9Algorithm0EEvT_T0_ll_param_2,
	.param .u64 _Z15SoftmaxWarpImplI24ElementwiseScaleMaskLoadIffbE11DirectStoreIffEfLi1ELi23ELi32ELi1ELb1EL9Algorithm0EEvT_T0_ll_param_3
)
{
	.reg .pred 	%p<83>;
	.reg .b16 	%rs<24>;
	.reg .b32 	%r<100>;
	.reg .b32 	%f<533>;
	.reg .b64 	%rd<60>;

	ld.param.u64 	%rd36, [_Z15SoftmaxWarpImplI24ElementwiseScaleMaskLoadIffbE11DirectStoreIffEfLi1ELi23ELi32ELi1ELb1EL9Algorithm0EEvT_T0_ll_param_1+8];
	ld.param.u64 	%rd35, [_Z15SoftmaxWarpImplI24ElementwiseScaleMaskLoadIffbE11DirectStoreIffEfLi1ELi23ELi32ELi1ELb1EL9Algorithm0EEvT_T0_ll_param_1];
	ld.param.v2.f32 	{%f118, %f119}, [_Z15SoftmaxWarpImplI24ElementwiseScaleMaskLoadIffbE11DirectStoreIffEfLi1ELi23ELi32ELi1ELb1EL9Algorithm0EEvT_T0_ll_param_0+24];
	ld.param.u64 	%rd34, [_Z15SoftmaxWarpImplI24ElementwiseScaleMaskLoadIffbE11DirectStoreIffEfLi1ELi23ELi32ELi1ELb1EL9Algorithm0EEvT_T0_ll_param_0+16];
	ld.param.u64 	%rd33, [_Z15SoftmaxWarpImplI24ElementwiseScaleMaskLoadIffbE11DirectStoreIffEfLi1ELi23ELi32ELi1ELb1EL9Algorithm0EEvT_T0_ll_param_0+8];
	ld.param.u64 	%rd32, [_Z15SoftmaxWarpImplI24ElementwiseScaleMaskLoadIffbE11DirectStoreIffEfLi1ELi23ELi32ELi1ELb1EL9Algorithm0EEvT_T0_ll_param_0];
	ld.param.u64 	%rd38, [_Z15SoftmaxWarpImplI24ElementwiseScaleMaskLoadIffbE11DirectStoreIffEfLi1ELi23ELi32ELi1ELb1EL9Algorithm0EEvT_T0_ll_param_3];
	setp.lt.s64 	%p1, %rd38, 737;
	@%p1 bra 	$L__BB121_2;
	mov.u64 	%rd39, $str;
	cvta.global.u64 	%rd40, %rd39;
	mov.u64 	%rd41, $str$1;
	cvta.global.u64 	%rd42, %rd41;
	mov.u64 	%rd43, __unnamed_122;
	cvta.global.u64 	%rd44, %rd43;
	{ // callseq 121, 0
	.param .b64 param0;
	st.param.b64 	[param0], %rd40;
	.param .b64 param1;
	st.param.b64 	[param1], %rd42;
	.param .b32 param2;
	st.param.b32 	[param2], 254;
	.param .b64 param3;
	st.param.b64 	[param3], %rd44;
	.param .b64 param4;
	st.param.b64 	[param4], 1;
	call.uni 
	__assertfail, 
	(
	param0, 
	param1, 
	param2, 
	param3, 
	param4
	);
	} // callseq 121
$L__BB121_2:
	ld.param.u64 	%rd57, [_Z15SoftmaxWarpImplI24ElementwiseScaleMaskLoadIffbE11DirectStoreIffEfLi1ELi23ELi32ELi1ELb1EL9Algorithm0EEvT_T0_ll_param_2];
	mov.u32 	%r1, %ctaid.x;
	mov.u32 	%r2, %ntid.y;
	mov.u32 	%r3, %tid.y;
	mad.lo.s32 	%r4, %r1, %r2, %r3;
	cvt.s64.s32 	%rd59, %r4;
	setp.le.s64 	%p2, %rd57, %rd59;
	@%p2 bra 	$L__BB121_97;
	mov.u32 	%r5, %tid.x;
	cvt.u64.u32 	%rd2, %r5;
	add.s32 	%r6, %r5, 32;
	cvt.u64.u32 	%rd3, %r6;
	add.s32 	%r7, %r5, 64;
	cvt.u64.u32 	%rd4, %r7;
	add.s32 	%r8, %r5, 96;
	cvt.u64.u32 	%rd5, %r8;
	add.s32 	%r9, %r5, 160;
	cvt.u64.u32 	%rd6, %r9;
	add.s32 	%r10, %r5, 192;
	cvt.u64.u32 	%rd7, %r10;
	add.s32 	%r11, %r5, 224;
	cvt.u64.u32 	%rd8, %r11;
	add.s32 	%r12, %r5, 256;
	cvt.u64.u32 	%rd9, %r12;
	add.s32 	%r13, %r5, 288;
	cvt.u64.u32 	%rd10, %r13;
	add.s32 	%r14, %r5, 320;
	cvt.u64.u32 	%rd11, %r14;
	add.s32 	%r15, %r5, 352;
	cvt.u64.u32 	%rd12, %r15;
	add.s32 	%r16, %r5, 384;
	cvt.u64.u32 	%rd13, %r16;
	add.s32 	%r17, %r5, 416;
	cvt.u64.u32 	%rd14, %r17;
	add.s32 	%r18, %r5, 448;
	cvt.u64.u32 	%rd15, %r18;
	add.s32 	%r19, %r5, 480;
	cvt.u64.u32 	%rd16, %r19;
	add.s32 	%r20, %r5, 512;
	cvt.u64.u32 	%rd17, %r20;
	add.s32 	%r21, %r5, 544;
	cvt.u64.u32 	%rd18, %r21;
	add.s32 	%r22, %r5, 576;
	cvt.u64.u32 	%rd19, %r22;
	add.s32 	%r23, %r5, 608;
	cvt.u64.u32 	%rd20, %r23;
	add.s32 	%r24, %r5, 640;
	cvt.u64.u32 	%rd21, %r24;
	add.s32 	%r25, %r5, 672;
	cvt.u64.u32 	%rd22, %r25;
	add.s32 	%r26, %r5, 704;
	cvt.u64.u32 	%rd23, %r26;
	add.s32 	%r28, %r5, 128;
	mov.u32 	%r97, %nctaid.x;
	mul.lo.s32 	%r99, %r97, %r2;
$L__BB121_4:
	cvta.to.global.u64 	%rd25, %rd32;
	cvta.to.global.u64 	%rd26, %rd33;
	setp.le.s64 	%p3, %rd38, %rd2;
	mul.lo.s64 	%rd27, %rd59, %rd34;
	mov.f32 	%f487, 0fFF800000;
	mov.f32 	%f490, %f487;
	@%p3 bra 	$L__BB121_6;
	add.s64 	%rd45, %rd27, %rd2;
	shl.b64 	%rd46, %rd45, 2;
	add.s64 	%rd47, %rd25, %rd46;
	ld.global.f32 	%f121, [%rd47];
	add.s64 	%rd48, %rd26, %rd45;
	ld.global.u8 	%rs1, [%rd48];
	setp.eq.s16 	%p4, %rs1, 0;
	mul.f32 	%f122, %f119, %f121;
	selp.f32 	%f487, %f118, %f122, %p4;
	max.f32 	%f490, %f487, 0fFF800000;
$L__BB121_6:
	setp.le.s64 	%p5, %rd38, %rd3;
	add.s64 	%rd49, %rd27, %rd2;
	add.s64 	%rd28, %rd26, %rd49;
	shl.b64 	%rd50, %rd49, 2;
	add.s64 	%rd29, %rd25, %rd50;
	mov.f32 	%f489, 0fFF800000;
	@%p5 bra 	$L__BB121_8;
	ld.global.f32 	%f124, [%rd29+128];
	ld.global.u8 	%rs2, [%rd28+32];
	setp.eq.s16 	%p6, %rs2, 0;
	mul.f32 	%f125, %f119, %f124;
	selp.f32 	%f489, %f118, %f125, %p6;
	max.f32 	%f490, %f490, %f489;
$L__BB121_8:
	setp.le.s64 	%p7, %rd38, %rd4;
	mov.f32 	%f491, 0fFF800000;
	@%p7 bra 	$L__BB121_10;
	ld.global.f32 	%f127, [%rd29+256];
	ld.global.u8 	%rs3, [%rd28+64];
	setp.eq.s16 	%p8, %rs3, 0;
	mul.f32 	%f128, %f119, %f127;
	selp.f32 	%f491, %f118, %f128, %p8;
	max.f32 	%f490, %f490, %f491;
$L__BB121_10:
	setp.le.s64 	%p9, %rd38, %rd5;
	mov.f32 	%f493, 0fFF800000;
	@%p9 bra 	$L__BB121_12;
	ld.global.f32 	%f130, [%rd29+384];
	ld.global.u8 	%rs4, [%rd28+96];
	setp.eq.s16 	%p10, %rs4, 0;
	mul.f32 	%f131, %f119, %f130;
	selp.f32 	%f493, %f118, %f131, %p10;
	max.f32 	%f490, %f490, %f493;
$L__BB121_12:
	cvt.u64.u32 	%rd51, %r28;
	setp.le.s64 	%p11, %rd38, %rd51;
	mov.f32 	%f495, 0fFF800000;
	@%p11 bra 	$L__BB121_14;
	ld.global.f32 	%f133, [%rd29+512];
	ld.global.u8 	%rs5, [%rd28+128];
	setp.eq.s16 	%p12, %rs5, 0;
	mul.f32 	%f134, %f119, %f133;
	selp.f32 	%f495, %f118, %f134, %p12;
	max.f32 	%f490, %f490, %f495;
$L__BB121_14:
	setp.le.s64 	%p13, %rd38, %rd6;
	mov.f32 	%f497, 0fFF800000;
	@%p13 bra 	$L__BB121_16;
	ld.global.f32 	%f136, [%rd29+640];
	ld.global.u8 	%rs6, [%rd28+160];
	setp.eq.s16 	%p14, %rs6, 0;
	mul.f32 	%f137, %f119, %f136;
	selp.f32 	%f497, %f118, %f137, %p14;
	max.f32 	%f490, %f490, %f497;
$L__BB121_16:
	setp.le.s64 	%p15, %rd38, %rd7;
	mov.f32 	%f499, 0fFF800000;
	@%p15 bra 	$L__BB121_18;
	ld.global.f32 	%f139, [%rd29+768];
	ld.global.u8 	%rs7, [%rd28+192];
	setp.eq.s16 	%p16, %rs7, 0;
	mul.f32 	%f140, %f119, %f139;
	selp.f32 	%f499, %f118, %f140, %p16;
	max.f32 	%f490, %f490, %f499;
$L__BB121_18:
	setp.le.s64 	%p17, %rd38, %rd8;
	mov.f32 	%f501, 0fFF800000;
	@%p17 bra 	$L__BB121_20;
	ld.global.f32 	%f142, [%rd29+896];
	ld.global.u8 	%rs8, [%rd28+224];
	setp.eq.s16 	%p18, %rs8, 0;
	mul.f32 	%f143, %f119, %f142;
	selp.f32 	%f501, %f118, %f143, %p18;
	max.f32 	%f490, %f490, %f501;
$L__BB121_20:
	setp.le.s64 	%p19, %rd38, %rd9;
	mov.f32 	%f503, 0fFF800000;
	@%p19 bra 	$L__BB121_22;
	ld.global.f32 	%f145, [%rd29+1024];
	ld.global.u8 	%rs9, [%rd28+256];
	setp.eq.s16 	%p20, %rs9, 0;
	mul.f32 	%f146, %f119, %f145;
	selp.f32 	%f503, %f118, %f146, %p20;
	max.f32 	%f490, %f490, %f503;
$L__BB121_22:
	setp.le.s64 	%p21, %rd38, %rd10;
	mov.f32 	%f505, 0fFF800000;
	@%p21 bra 	$L__BB121_24;
	ld.global.f32 	%f148, [%rd29+1152];
	ld.global.u8 	%rs10, [%rd28+288];
	setp.eq.s16 	%p22, %rs10, 0;
	mul.f32 	%f149, %f119, %f148;
	selp.f32 	%f505, %f118, %f149, %p22;
	max.f32 	%f490, %f490, %f505;
$L__BB121_24:
	setp.le.s64 	%p23, %rd38, %rd11;
	mov.f32 	%f507, 0fFF800000;
	@%p23 bra 	$L__BB121_26;
	ld.global.f32 	%f151, [%rd29+1280];
	ld.global.u8 	%rs11, [%rd28+320];
	setp.eq.s16 	%p24, %rs11, 0;
	mul.f32 	%f152, %f119, %f151;
	selp.f32 	%f507, %f118, %f152, %p24;
	max.f32 	%f490, %f490, %f507;
$L__BB121_26:
	setp.le.s64 	%p25, %rd38, %rd12;
	mov.f32 	%f509, 0fFF800000;
	@%p25 bra 	$L__BB121_28;
	ld.global.f32 	%f154, [%rd29+1408];
	ld.global.u8 	%rs12, [%rd28+352];
	setp.eq.s16 	%p26, %rs12, 0;
	mul.f32 	%f155, %f119, %f154;
	selp.f32 	%f509, %f118, %f155, %p26;
	max.f32 	%f490, %f490, %f509;
$L__BB121_28:
	setp.le.s64 	%p27, %rd38, %rd13;
	mov.f32 	%f511, 0fFF800000;
	@%p27 bra 	$L__BB121_30;
	ld.global.f32 	%f157, [%rd29+1536];
	ld.global.u8 	%rs13, [%rd28+384];
	setp.eq.s16 	%p28, %rs13, 0;
	mul.f32 	%f158, %f119, %f157;
	selp.f32 	%f511, %f118, %f158, %p28;
	max.f32 	%f490, %f490, %f511;
$L__BB121_30:
	setp.le.s64 	%p29, %rd38, %rd14;
	mov.f32 	%f513, 0fFF800000;
	@%p29 bra 	$L__BB121_32;
	ld.global.f32 	%f160, [%rd29+1664];
	ld.global.u8 	%rs14, [%rd28+416];
	setp.eq.s16 	%p30, %rs14, 0;
	mul.f32 	%f161, %f119, %f160;
	selp.f32 	%f513, %f118, %f161, %p30;
	max.f32 	%f490, %f490, %f513;
$L__BB121_32:
	setp.le.s64 	%p31, %rd38, %rd15;
	mov.f32 	%f515, 0fFF800000;
	@%p31 bra 	$L__BB121_34;
	ld.global.f32 	%f163, [%rd29+1792];
	ld.global.u8 	%rs15, [%rd28+448];
	setp.eq.s16 	%p32, %rs15, 0;
	mul.f32 	%f164, %f119, %f163;
	selp.f32 	%f515, %f118, %f164, %p32;
	max.f32 	%f490, %f490, %f515;
$L__BB121_34:
	setp.le.s64 	%p33, %rd38, %rd16;
	mov.f32 	%f517, 0fFF800000;
	@%p33 bra 	$L__BB121_36;
	ld.global.f32 	%f166, [%rd29+1920];
	ld.global.u8 	%rs16, [%rd28+480];
	setp.eq.s16 	%p34, %rs16, 0;
	mul.f32 	%f167, %f119, %f166;
	selp.f32 	%f517, %f118, %f167, %p34;
	max.f32 	%f490, %f490, %f517;
$L__BB121_36:
	setp.le.s64 	%p35, %rd38, %rd17;
	mov.f32 	%f519, 0fFF800000;
	@%p35 bra 	$L__BB121_38;
	ld.global.f32 	%f169, [%rd29+2048];
	ld.global.u8 	%rs17, [%rd28+512];
	setp.eq.s16 	%p36, %rs17, 0;
	mul.f32 	%f170, %f119, %f169;
	selp.f32 	%f519, %f118, %f170, %p36;
	max.f32 	%f490, %f490, %f519;
$L__BB121_38:
	setp.le.s64 	%p37, %rd38, %rd18;
	mov.f32 	%f521, 0fFF800000;
	@%p37 bra 	$L__BB121_40;
	ld.global.f32 	%f172, [%rd29+2176];
	ld.global.u8 	%rs18, [%rd28+544];
	setp.eq.s16 	%p38, %rs18, 0;
	mul.f32 	%f173, %f119, %f172;
	selp.f32 	%f521, %f118, %f173, %p38;
	max.f32 	%f490, %f490, %f521;
$L__BB121_40:
	setp.le.s64 	%p39, %rd38, %rd19;
	mov.f32 	%f523, 0fFF800000;
	@%p39 bra 	$L__BB121_42;
	ld.global.f32 	%f175, [%rd29+2304];
	ld.global.u8 	%rs19, [%rd28+576];
	setp.eq.s16 	%p40, %rs19, 0;
	mul.f32 	%f176, %f119, %f175;
	selp.f32 	%f523, %f118, %f176, %p40;
	max.f32 	%f490, %f490, %f523;
$L__BB121_42:
	setp.le.s64 	%p41, %rd38, %rd20;
	mov.f32 	%f525, 0fFF800000;
	@%p41 bra 	$L__BB121_44;
	ld.global.f32 	%f178, [%rd29+2432];
	ld.global.u8 	%rs20, [%rd28+608];
	setp.eq.s16 	%p42, %rs20, 0;
	mul.f32 	%f179, %f119, %f178;
	selp.f32 	%f525, %f118, %f179, %p42;
	max.f32 	%f490, %f490, %f525;
$L__BB121_44:
	setp.le.s64 	%p43, %rd38, %rd21;
	mov.f32 	%f527, 0fFF800000;
	@%p43 bra 	$L__BB121_46;
	ld.global.f32 	%f181, [%rd29+2560];
	ld.global.u8 	%rs21, [%rd28+640];
	setp.eq.s16 	%p44, %rs21, 0;
	mul.f32 	%f182, %f119, %f181;
	selp.f32 	%f527, %f118, %f182, %p44;
	max.f32 	%f490, %f490, %f527;
$L__BB121_46:
	setp.le.s64 	%p45, %rd38, %rd22;
	mov.f32 	%f529, 0fFF800000;
	@%p45 bra 	$L__BB121_48;
	ld.global.f32 	%f184, [%rd29+2688];
	ld.global.u8 	%rs22, [%rd28+672];
	setp.eq.s16 	%p46, %rs22, 0;
	mul.f32 	%f185, %f119, %f184;
	selp.f32 	%f529, %f118, %f185, %p46;
	max.f32 	%f490, %f490, %f529;
$L__BB121_48:
	setp.le.s64 	%p47, %rd38, %rd23;
	mov.f32 	%f531, 0fFF800000;
	@%p47 bra 	$L__BB121_50;
	ld.global.f32 	%f187, [%rd29+2816];
	ld.global.u8 	%rs23, [%rd28+704];
	setp.eq.s16 	%p48, %rs23, 0;
	mul.f32 	%f188, %f119, %f187;
	selp.f32 	%f531, %f118, %f188, %p48;
	max.f32 	%f490, %f490, %f531;
$L__BB121_50:
	setp.le.s64 	%p49, %rd38, %rd2;
	mov.b32 	%r29, %f490;
	shfl.sync.bfly.b32	%r30|%p50, %r29, 16, 31, -1;
	mov.b32 	%f189, %r30;
	max.f32 	%f190, %f490, %f189;
	mov.b32 	%r31, %f190;
	shfl.sync.bfly.b32	%r32|%p51, %r31, 8, 31, -1;
	mov.b32 	%f191, %r32;
	max.f32 	%f192, %f190, %f191;
	mov.b32 	%r33, %f192;
	shfl.sync.bfly.b32	%r34|%p52, %r33, 4, 31, -1;
	mov.b32 	%f193, %r34;
	max.f32 	%f194, %f192, %f193;
	mov.b32 	%r35, %f194;
	shfl.sync.bfly.b32	%r36|%p53, %r35, 2, 31, -1;
	mov.b32 	%f195, %r36;
	max.f32 	%f196, %f194, %f195;
	mov.b32 	%r37, %f196;
	shfl.sync.bfly.b32	%r38|%p54, %r37, 1, 31, -1;
	mov.b32 	%f197, %r38;
	max.f32 	%f198, %f196, %f197;
	sub.f32 	%f199, %f487, %f198;
	fma.rn.f32 	%f200, %f199, 0f3BBB989D, 0f3F000000;
	cvt.sat.f32.f32 	%f201, %f200;
	mov.f32 	%f202, 0f4B400001;
	mov.f32 	%f203, 0f437C0000;
	fma.rm.f32 	%f204, %f201, %f203, %f202;
	add.f32 	%f205, %f204, 0fCB40007F;
	neg.f32 	%f206, %f205;
	fma.rn.f32 	%f207, %f199, 0f3FB8AA3B, %f206;
	fma.rn.f32 	%f208, %f199, 0f32A57060, %f207;
	mov.b32 	%r39, %f204;
	shl.b32 	%r40, %r39, 23;
	mov.b32 	%f209, %r40;
	ex2.approx.ftz.f32 	%f210, %f208;
	mul.f32 	%f211, %f210, %f209;
	add.f32 	%f212, %f211, 0f00000000;
	sub.f32 	%f213, %f489, %f198;
	fma.rn.f32 	%f214, %f213, 0f3BBB989D, 0f3F000000;
	cvt.sat.f32.f32 	%f215, %f214;
	fma.rm.f32 	%f216, %f215, %f203, %f202;
	add.f32 	%f217, %f216, 0fCB40007F;
	neg.f32 	%f218, %f217;
	fma.rn.f32 	%f219, %f213, 0f3FB8AA3B, %f218;
	fma.rn.f32 	%f220, %f213, 0f32A57060, %f219;
	mov.b32 	%r41, %f216;
	shl.b32 	%r42, %r41, 23;
	mov.b32 	%f221, %r42;
	ex2.approx.ftz.f32 	%f222, %f220;
	mul.f32 	%f223, %f222, %f221;
	add.f32 	%f224, %f212, %f223;
	sub.f32 	%f225, %f491, %f198;
	fma.rn.f32 	%f226, %f225, 0f3BBB989D, 0f3F000000;
	cvt.sat.f32.f32 	%f227, %f226;
	fma.rm.f32 	%f228, %f227, %f203, %f202;
	add.f32 	%f229, %f228, 0fCB40007F;
	neg.f32 	%f230, %f229;
	fma.rn.f32 	%f231, %f225, 0f3FB8AA3B, %f230;
	fma.rn.f32 	%f232, %f225, 0f32A57060, %f231;
	mov.b32 	%r43, %f228;
	shl.b32 	%r44, %r43, 23;
	mov.b32 	%f233, %r44;
	ex2.approx.ftz.f32 	%f234, %f232;
	mul.f32 	%f235, %f234, %f233;
	add.f32 	%f236, %f224, %f235;
	sub.f32 	%f237, %f493, %f198;
	fma.rn.f32 	%f238, %f237, 0f3BBB989D, 0f3F000000;
	cvt.sat.f32.f32 	%f239, %f238;
	fma.rm.f32 	%f240, %f239, %f203, %f202;
	add.f32 	%f241, %f240, 0fCB40007F;
	neg.f32 	%f242, %f241;
	fma.rn.f32 	%f243, %f237, 0f3FB8AA3B, %f242;
	fma.rn.f32 	%f244, %f237, 0f32A57060, %f243;
	mov.b32 	%r45, %f240;
	shl.b32 	%r46, %r45, 23;
	mov.b32 	%f245, %r46;
	ex2.approx.ftz.f32 	%f246, %f244;
	mul.f32 	%f247, %f246, %f245;
	add.f32 	%f248, %f236, %f247;
	sub.f32 	%f249, %f495, %f198;
	fma.rn.f32 	%f250, %f249, 0f3BBB989D, 0f3F000000;
	cvt.sat.f32.f32 	%f251, %f250;
	fma.rm.f32 	%f252, %f251, %f203, %f202;
	add.f32 	%f253, %f252, 0fCB40007F;
	neg.f32 	%f254, %f253;
	fma.rn.f32 	%f255, %f249, 0f3FB8AA3B, %f254;
	fma.rn.f32 	%f256, %f249, 0f32A57060, %f255;
	mov.b32 	%r47, %f252;
	shl.b32 	%r48, %r47, 23;
	mov.b32 	%f257, %r48;
	ex2.approx.ftz.f32 	%f258, %f256;
	mul.f32 	%f259, %f258, %f257;
	add.f32 	%f260, %f248, %f259;
	sub.f32 	%f261, %f497, %f198;
	fma.rn.f32 	%f262, %f261, 0f3BBB989D, 0f3F000000;
	cvt.sat.f32.f32 	%f263, %f262;
	fma.rm.f32 	%f264, %f263, %f203, %f202;
	add.f32 	%f265, %f264, 0fCB40007F;
	neg.f32 	%f266, %f265;
	fma.rn.f32 	%f267, %f261, 0f3FB8AA3B, %f266;
	fma.rn.f32 	%f268, %f261, 0f32A57060, %f267;
	mov.b32 	%r49, %f264;
	shl.b32 	%r50, %r49, 23;
	mov.b32 	%f269, %r50;
	ex2.approx.ftz.f32 	%f270, %f268;
	mul.f32 	%f271, %f270, %f269;
	add.f32 	%f272, %f260, %f271;
	sub.f32 	%f273, %f499, %f198;
	fma.rn.f32 	%f274, %f273, 0f3BBB989D, 0f3F000000;
	cvt.sat.f32.f32 	%f275, %f274;
	fma.rm.f32 	%f276, %f275, %f203, %f202;
	add.f32 	%f277, %f276, 0fCB40007F;
	neg.f32 	%f278, %f277;
	fma.rn.f32 	%f279, %f273, 0f3FB8AA3B, %f278;
	fma.rn.f32 	%f280, %f273, 0f32A57060, %f279;
	mov.b32 	%r51, %f276;
	shl.b32 	%r52, %r51, 23;
	mov.b32 	%f281, %r52;
	ex2.approx.ftz.f32 	%f282, %f280;
	mul.f32 	%f283, %f282, %f281;
	add.f32 	%f284, %f272, %f283;
	sub.f32 	%f285, %f501, %f198;
	fma.rn.f32 	%f286, %f285, 0f3BBB989D, 0f3F000000;
	cvt.sat.f32.f32 	%f287, %f286;
	fma.rm.f32 	%f288, %f287, %f203, %f202;
	add.f32 	%f289, %f288, 0fCB40007F;
	neg.f32 	%f290, %f289;
	fma.rn.f32 	%f291, %f285, 0f3FB8AA3B, %f290;
	fma.rn.f32 	%f292, %f285, 0f32A57060, %f291;
	mov.b32 	%r53, %f288;
	shl.b32 	%r54, %r53, 23;
	mov.b32 	%f293, %r54;
	ex2.approx.ftz.f32 	%f294, %f292;
	mul.f32 	%f295, %f294, %f293;
	add.f32 	%f296, %f284, %f295;
	sub.f32 	%f297, %f503, %f198;
	fma.rn.f32 	%f298, %f297, 0f3BBB989D, 0f3F000000;
	cvt.sat.f32.f32 	%f299, %f298;
	fma.rm.f32 	%f300, %f299, %f203, %f202;
	add.f32 	%f301, %f300, 0fCB40007F;
	neg.f32 	%f302, %f301;
	fma.rn.f32 	%f303, %f297, 0f3FB8AA3B, %f302;
	fma.rn.f32 	%f304, %f297, 0f32A57060, %f303;
	mov.b32 	%r55, %f300;
	shl.b32 	%r56, %r55, 23;
	mov.b32 	%f305, %r56;
	ex2.approx.ftz.f32 	%f306, %f304;
	mul.f32 	%f307, %f306, %f305;
	add.f32 	%f308, %f296, %f307;
	sub.f32 	%f309, %f505, %f198;
	fma.rn.f32 	%f310, %f309, 0f3BBB989D, 0f3F000000;
	cvt.sat.f32.f32 	%f311, %f310;
	fma.rm.f32 	%f312, %f311, %f203, %f202;
	add.f32 	%f313, %f312, 0fCB40007F;
	neg.f32 	%f314, %f313;
	fma.rn.f32 	%f315, %f309, 0f3FB8AA3B, %f314;
	fma.rn.f32 	%f316, %f309, 0f32A57060, %f315;
	mov.b32 	%r57, %f312;
	shl.b32 	%r58, %r57, 23;
	mov.b32 	%f317, %r58;
	ex2.approx.ftz.f32 	%f318, %f316;
	mul.f32 	%f319, %f318, %f317;
	add.f32 	%f320, %f308, %f319;
	sub.f32 	%f321, %f507, %f198;
	fma.rn.f32 	%f322, %f321, 0f3BBB989D, 0f3F000000;
	cvt.sat.f32.f32 	%f323, %f322;
	fma.rm.f32 	%f324, %f323, %f203, %f202;
	add.f32 	%f325, %f324, 0fCB40007F;
	neg.f32 	%f326, %f325;
	fma.rn.f32 	%f327, %f321, 0f3FB8AA3B, %f326;
	fma.rn.f32 	%f328, %f321, 0f32A57060, %f327;
	mov.b32 	%r59, %f324;
	shl.b32 	%r60, %r59, 23;
	mov.b32 	%f329, %r60;
	ex2.approx.ftz.f32 	%f330, %f328;
	mul.f32 	%f331, %f330, %f329;
	add.f32 	%f332, %f320, %f331;
	sub.f32 	%f333, %f509, %f198;
	fma.rn.f32 	%f334, %f333, 0f3BBB989D, 0f3F000000;
	cvt.sat.f32.f32 	%f335, %f334;
	fma.rm.f32 	%f336, %f335, %f203, %f202;
	add.f32 	%f337, %f336, 0fCB40007F;
	neg.f32 	%f338, %f337;
	fma.rn.f32 	%f339, %f333, 0f3FB8AA3B, %f338;
	fma.rn.f32 	%f340, %f333, 0f32A57060, %f339;
	mov.b32 	%r61, %f336;
	shl.b32 	%r62, %r61, 23;
	mov.b32 	%f341, %r62;
	ex2.approx.ftz.f32 	%f342, %f340;
	mul.f32 	%f343, %f342, %f341;
	add.f32 	%f344, %f332, %f343;
	sub.f32 	%f345, %f511, %f198;
	fma.rn.f32 	%f346, %f345, 0f3BBB989D, 0f3F000000;
	cvt.sat.f32.f32 	%f347, %f346;
	fma.rm.f32 	%f348, %f347, %f203, %f202;
	add.f32 	%f349, %f348, 0fCB40007F;
	neg.f32 	%f350, %f349;
	fma.rn.f32 	%f351, %f345, 0f3FB8AA3B, %f350;
	fma.rn.f32 	%f352, %f345, 0f32A57060, %f351;
	mov.b32 	%r63, %f348;
	shl.b32 	%r64, %r63, 23;
	mov.b32 	%f353, %r64;
	ex2.approx.ftz.f32 	%f354, %f352;
	mul.f32 	%f355, %f354, %f353;
	add.f32 	%f356, %f344, %f355;
	sub.f32 	%f357, %f513, %f198;
	fma.rn.f32 	%f358, %f357, 0f3BBB989D, 0f3F000000;
	cvt.sat.f32.f32 	%f359, %f358;
	fma.rm.f32 	%f360, %f359, %f203, %f202;
	add.f32 	%f361, %f360, 0fCB40007F;
	neg.f32 	%f362, %f361;
	fma.rn.f32 	%f363, %f357, 0f3FB8AA3B, %f362;
	fma.rn.f32 	%f364, %f357, 0f32A57060, %f363;
	mov.b32 	%r65, %f360;
	shl.b32 	%r66, %r65, 23;
	mov.b32 	%f365, %r66;
	ex2.approx.ftz.f32 	%f366, %f364;
	mul.f32 	%f367, %f366, %f365;
	add.f32 	%f368, %f356, %f367;
	sub.f32 	%f369, %f515, %f198;
	fma.rn.f32 	%f370, %f369, 0f3BBB989D, 0f3F000000;
	cvt.sat.f32.f32 	%f371, %f370;
	fma.rm.f32 	%f372, %f371, %f203, %f202;
	add.f32 	%f373, %f372, 0fCB40007F;
	neg.f32 	%f374, %f373;
	fma.rn.f32 	%f375, %f369, 0f3FB8AA3B, %f374;
	fma.rn.f32 	%f376, %f369, 0f32A57060, %f375;
	mov.b32 	%r67, %f372;
	shl.b32 	%r68, %r67, 23;
	mov.b32 	%f377, %r68;
	ex2.approx.ftz.f32 	%f378, %f376;
	mul.f32 	%f379, %f378, %f377;
	add.f32 	%f380, %f368, %f379;
	sub.f32 	%f381, %f517, %f198;
	fma.rn.f32 	%f382, %f381, 0f3BBB989D, 0f3F000000;
	cvt.sat.f32.f32 	%f383, %f382;
	fma.rm.f32 	%f384, %f383, %f203, %f202;
	add.f32 	%f385, %f384, 0fCB40007F;
	neg.f32 	%f386, %f385;
	fma.rn.f32 	%f387, %f381, 0f3FB8AA3B, %f386;
	fma.rn.f32 	%f388, %f381, 0f32A57060, %f387;
	mov.b32 	%r69, %f384;
	shl.b32 	%r70, %r69, 23;
	mov.b32 	%f389, %r70;
	ex2.approx.ftz.f32 	%f390, %f388;
	mul.f32 	%f391, %f390, %f389;
	add.f32 	%f392, %f380, %f391;
	sub.f32 	%f393, %f519, %f198;
	fma.rn.f32 	%f394, %f393, 0f3BBB989D, 0f3F000000;
	cvt.sat.f32.f32 	%f395, %f394;
	fma.rm.f32 	%f396, %f395, %f203, %f202;
	add.f32 	%f397, %f396, 0fCB40007F;
	neg.f32 	%f398, %f397;
	fma.rn.f32 	%f399, %f393, 0f3FB8AA3B, %f398;
	fma.rn.f32 	%f400, %f393, 0f32A57060, %f399;
	mov.b32 	%r71, %f396;
	shl.b32 	%r72, %r71, 23;
	mov.b32 	%f401, %r72;
	ex2.approx.ftz.f32 	%f402, %f400;
	mul.f32 	%f403, %f402, %f401;
	add.f32 	%f404, %f392, %f403;
	sub.f32 	%f405, %f521, %f198;
	fma.rn.f32 	%f406, %f405, 0f3BBB989D, 0f3F000000;
	cvt.sat.f32.f32 	%f407, %f406;
	fma.rm.f32 	%f408, %f407, %f203, %f202;
	add.f32 	%f409, %f408, 0fCB40007F;
	neg.f32 	%f410, %f409;
	fma.rn.f32 	%f411, %f405, 0f3FB8AA3B, %f410;
	fma.rn.f32 	%f412, %f405, 0f32A57060, %f411;
	mov.b32 	%r73, %f408;
	shl.b32 	%r74, %r73, 23;
	mov.b32 	%f413, %r74;
	ex2.approx.ftz.f32 	%f414, %f412;
	mul.f32 	%f415, %f414, %f413;
	add.f32 	%f416, %f404, %f415;
	sub.f32 	%f417, %f523, %f198;
	fma.rn.f32 	%f418, %f417, 0f3BBB989D, 0f3F000000;
	cvt.sat.f32.f32 	%f419, %f418;
	fma.rm.f32 	%f420, %f419, %f203, %f202;
	add.f32 	%f421, %f420, 0fCB40007F;
	neg.f32 	%f422, %f421;
	fma.rn.f32 	%f423, %f417, 0f3FB8AA3B, %f422;
	fma.rn.f32 	%f424, %f417, 0f32A57060, %f423;
	mov.b32 	%r75, %f420;
	shl.b32 	%r76, %r75, 23;
	mov.b32 	%f425, %r76;
	ex2.approx.ftz.f32 	%f426, %f424;
	mul.f32 	%f427, %f426, %f425;
	add.f32 	%f428, %f416, %f427;
	sub.f32 	%f429, %f525, %f198;
	fma.rn.f32 	%f430, %f429, 0f3BBB989D, 0f3F000000;
	cvt.sat.f32.f32 	%f431, %f430;
	fma.rm.f32 	%f432, %f431, %f203, %f202;
	add.f32 	%f433, %f432, 0fCB40007F;
	neg.f32 	%f434, %f433;
	fma.rn.f32 	%f435, %f429, 0f3FB8AA3B, %f434;
	fma.rn.f32 	%f436, %f429, 0f32A57060, %f435;
	mov.b32 	%r77, %f432;
	shl.b32 	%r78, %r77, 23;
	mov.b32 	%f437, %r78;
	ex2.approx.ftz.f32 	%f438, %f436;
	mul.f32 	%f439, %f438, %f437;
	add.f32 	%f440, %f428, %f439;
	sub.f32 	%f441, %f527, %f198;
	fma.rn.f32 	%f442, %f441, 0f3BBB989D, 0f3F000000;
	cvt.sat.f32.f32 	%f443, %f442;
	fma.rm.f32 	%f444, %f443, %f203, %f202;
	add.f32 	%f445, %f444, 0fCB40007F;
	neg.f32 	%f446, %f445;
	fma.rn.f32 	%f447, %f441, 0f3FB8AA3B, %f446;
	fma.rn.f32 	%f448, %f441, 0f32A57060, %f447;
	mov.b32 	%r79, %f444;
	shl.b32 	%r80, %r79, 23;
	mov.b32 	%f449, %r80;
	ex2.approx.ftz.f32 	%f450, %f448;
	mul.f32 	%f451, %f450, %f449;
	add.f32 	%f452, %f440, %f451;
	sub.f32 	%f453, %f529, %f198;
	fma.rn.f32 	%f454, %f453, 0f3BBB989D, 0f3F000000;
	cvt.sat.f32.f32 	%f455, %f454;
	fma.rm.f32 	%f456, %f455, %f203, %f202;
	add.f32 	%f457, %f456, 0fCB40007F;
	neg.f32 	%f458, %f457;
	fma.rn.f32 	%f459, %f453, 0f3FB8AA3B, %f458;
	fma.rn.f32 	%f460, %f453, 0f32A57060, %f459;
	mov.b32 	%r81, %f456;
	shl.b32 	%r82, %r81, 23;
	mov.b32 	%f461, %r82;
	ex2.approx.ftz.f32 	%f462, %f460;
	mul.f32 	%f463, %f462, %f461;
	add.f32 	%f464, %f452, %f463;
	sub.f32 	%f465, %f531, %f198;
	fma.rn.f32 	%f466, %f465, 0f3BBB989D, 0f3F000000;
	cvt.sat.f32.f32 	%f467, %f466;
	fma.rm.f32 	%f468, %f467, %f203, %f202;
	add.f32 	%f469, %f468, 0fCB40007F;
	neg.f32 	%f470, %f469;
	fma.rn.f32 	%f471, %f465, 0f3FB8AA3B, %f470;
	fma.rn.f32 	%f472, %f465, 0f32A57060, %f471;
	mov.b32 	%r83, %f468;
	shl.b32 	%r84, %r83, 23;
	mov.b32 	%f473, %r84;
	ex2.approx.ftz.f32 	%f474, %f472;
	mul.f32 	%f475, %f474, %f473;
	add.f32 	%f476, %f464, %f475;
	mov.b32 	%r85, %f476;
	shfl.sync.bfly.b32	%r86|%p55, %r85, 16, 31, -1;
	mov.b32 	%f477, %r86;
	add.f32 	%f478, %f476, %f477;
	mov.b32 	%r87, %f478;
	shfl.sync.bfly.b32	%r88|%p56, %r87, 8, 31, -1;
	mov.b32 	%f479, %r88;
	add.f32 	%f480, %f478, %f479;
	mov.b32 	%r89, %f480;
	shfl.sync.bfly.b32	%r90|%p57, %r89, 4, 31, -1;
	mov.b32 	%f481, %r90;
	add.f32 	%f482, %f480, %f481;
	mov.b32 	%r91, %f482;
	shfl.sync.bfly.b32	%r92|%p58, %r91, 2, 31, -1;
	mov.b32 	%f483, %r92;
	add.f32 	%f484, %f482, %f483;
	mov.b32 	%r93, %f484;
	shfl.sync.bfly.b32	%r94|%p59, %r93, 1, 31, -1;
	mov.b32 	%f485, %r94;
	add.f32 	%f486, %f484, %f485;
	div.rn.f32 	%f95, %f211, %f486;
	div.rn.f32 	%f96, %f223, %f486;
	div.rn.f32 	%f97, %f235, %f486;
	div.rn.f32 	%f98, %f247, %f486;
	div.rn.f32 	%f99, %f259, %f486;
	div.rn.f32 	%f100, %f271, %f486;
	div.rn.f32 	%f101, %f283, %f486;
	div.rn.f32 	%f102, %f295, %f486;
	div.rn.f32 	%f103, %f307, %f486;
	div.rn.f32 	%f104, %f319, %f486;
	div.rn.f32 	%f105, %f331, %f486;
	div.rn.f32 	%f106, %f343, %f486;
	div.rn.f32 	%f107, %f355, %f486;
	div.rn.f32 	%f108, %f367, %f486;
	div.rn.f32 	%f109, %f379, %f486;
	div.rn.f32 	%f110, %f391, %f486;
	div.rn.f32 	%f111, %f403, %f486;
	div.rn.f32 	%f112, %f415, %f486;
	div.rn.f32 	%f113, %f427, %f486;
	div.rn.f32 	%f114, %f439, %f486;
	div.rn.f32 	%f115, %f451, %f486;
	div.rn.f32 	%f116, %f463, %f486;
	div.rn.f32 	%f117, %f475, %f486;
	mad.lo.s64 	%rd52, %rd59, %rd36, %rd2;
	cvta.to.global.u64 	%rd53, %rd35;
	shl.b64 	%rd54, %rd52, 2;
	add.s64 	%rd30, %rd53, %rd54;
	@%p49 bra 	$L__BB121_52;
	st.global.f32 	[%rd30], %f95;
$L__BB121_52:
	setp.le.s64 	%p60, %rd38, %rd3;
	@%p60 bra 	$L__BB121_54;
	st.global.f32 	[%rd30+128], %f96;
$L__BB121_54:
	setp.le.s64 	%p61, %rd38, %rd4;
	@%p61 bra 	$L__BB121_56;
	st.global.f32 	[%rd30+256], %f97;
$L__BB121_56:
	setp.le.s64 	%p62, %rd38, %rd5;
	@%p62 bra 	$L__BB121_58;
	st.global.f32 	[%rd30+384], %f98;
$L__BB121_58:
	cvt.u64.u32 	%rd55, %r28;
	setp.le.s64 	%p63, %rd38, %rd55;
	@%p63 bra 	$L__BB121_60;
	st.global.f32 	[%rd30+512], %f99;
$L__BB121_60:
	setp.le.s64 	%p64, %rd38, %rd6;
	@%p64 bra 	$L__BB121_62;
	st.global.f32 	[%rd30+640], %f100;
$L__BB121_62:
	setp.le.s64 	%p65, %rd38, %rd7;
	@%p65 bra 	$L__BB121_64;
	st.global.f32 	[%rd30+768], %f101;
$L__BB121_64:
	setp.le.s64 	%p66, %rd38, %rd8;
	@%p66 bra 	$L__BB121_66;
	st.global.f32 	[%rd30+896], %f102;
$L__BB121_66:
	setp.le.s64 	%p67, %rd38, %rd9;
	@%p67 bra 	$L__BB121_68;
	st.global.f32 	[%rd30+1024], %f103;
$L__BB121_68:
	setp.le.s64 	%p68, %rd38, %rd10;
	@%p68 bra 	$L__BB121_70;
	st.global.f32 	[%rd30+1152], %f104;
$L__BB121_70:
	setp.le.s64 	%p69, %rd38, %rd11;
	@%p69 bra 	$L__BB121_72;
	st.global.f32 	[%rd30+1280], %f105;
$L__BB121_72:
	setp.le.s64 	%p70, %rd38, %rd12;
	@%p70 bra 	$L__BB121_74;
	st.global.f32 	[%rd30+1408], %f106;
$L__BB121_74:
	setp.le.s64 	%p71, %rd38, %rd13;
	@%p71 bra 	$L__BB121_76;
	st.global.f32 	[%rd30+1536], %f107;
$L__BB121_76:
	setp.le.s64 	%p72, %rd38, %rd14;
	@%p72 bra 	$L__BB121_78;
	st.global.f32 	[%rd30+1664], %f108;
$L__BB121_78:
	setp.le.s64 	%p73, %rd38, %rd15;
	@%p73 bra 	$L__BB121_80;
	st.global.f32 	[%rd30+1792], %f109;
$L__BB121_80:
	setp.le.s64 	%p74, %rd38, %rd16;
	@%p74 bra 	$L__BB121_82;
	st.global.f32 	[%rd30+1920], %f110;
$L__BB121_82:
	setp.le.s64 	%p75, %rd38, %rd17;
	@%p75 bra 	$L__BB121_84;
	st.global.f32 	[%rd30+2048], %f111;
$L__BB121_84:
	setp.le.s64 	%p76, %rd38, %rd18;
	@%p76 bra 	$L__BB121_86;
	st.global.f32 	[%rd30+2176], %f112;
$L__BB121_86:
	setp.le.s64 	%p77, %rd38, %rd19;
	@%p77 bra 	$L__BB121_88;
	st.global.f32 	[%rd30+2304], %f113;
$L__BB121_88:
	setp.le.s64 	%p78, %rd38, %rd20;
	@%p78 bra 	$L__BB121_90;
	st.global.f32 	[%rd30+2432], %f114;
$L__BB121_90:
	setp.le.s64 	%p79, %rd38, %rd21;
	@%p79 bra 	$L__BB121_92;
	st.global.f32 	[%rd30+2560], %f115;
$L__BB121_92:
	setp.le.s64 	%p80, %rd38, %rd22;
	@%p80 bra 	$L__BB121_94;
	st.global.f32 	[%rd30+2688], %f116;
$L__BB121_94:
	setp.le.s64 	%p81, %rd38, %rd23;
	@%p81 bra 	$L__BB121_96;
	st.global.f32 	[%rd30+2816], %f117;
$L__BB121_96:
	ld.param.u64 	%rd58, [_Z15SoftmaxWarpImplI24ElementwiseScaleMaskLoadIffbE11DirectStoreIffEfLi1ELi23ELi32ELi1ELb1EL9Algorithm0EEvT_T0_ll_param_2];
	cvt.s64.s32 	%rd56, %r99;
	add.s64 	%rd59, %rd59, %rd56;
	setp.lt.s64 	%p82, %rd59, %rd58;
	@%p82 bra 	$L__BB121_4;
$L__BB121_97:
	ret;

}
	// .globl	_Z15SoftmaxWarpImplI24ElementwiseScaleMaskLoadIffbE11DirectStoreIffEfLi1ELi24ELi32ELi1ELb0EL9Algorithm0EEvT_T0_ll
.visible .entry _Z15SoftmaxWarpImplI24ElementwiseScaleMaskLoadIffbE11DirectStoreIffEfLi1ELi24ELi32ELi1ELb0EL9Algorithm0EEvT_T0_ll(
	.param .align 8 .b8 _Z15SoftmaxWarpImplI24ElementwiseScaleMaskLoadIffbE11DirectStoreIffEfLi1ELi24ELi32ELi1ELb0EL9Algorithm0EEvT_T0_ll_param_0[32],
	.param .align 8 .b8 _Z15SoftmaxWarpImplI24ElementwiseScaleMaskLoadIffbE11DirectStoreIffEfLi1ELi24ELi32ELi1ELb0EL9Algorithm0EEvT_T0_ll_param_1[16],
	.param .u64 _Z15SoftmaxWarpImplI24ElementwiseScaleMaskLoadIffbE11DirectStoreIffEfLi1ELi24ELi32ELi1ELb0EL9Algorithm0EEvT_T0_ll_param_2,
	.param .u64 _Z15SoftmaxWarpImplI24ElementwiseScaleMaskLoadIffbE11DirectStoreIffEfLi1ELi24ELi32ELi1ELb0EL9Algorithm0EEvT_T0_ll_param_3
)
{
	.reg .pred 	%p<38>;
	.reg .b16 	%rs<25>;
	.reg .b32 	%r<76>;
	.reg .b32 	%f<435>;
	.reg .b64 	%rd<33>;

	ld.param.u64 	%rd16, [_Z15SoftmaxWarpImplI24ElementwiseScaleMaskLoadIffbE11DirectStoreIffEfLi1ELi24ELi32ELi1ELb0EL9Algorithm0EEvT_T0_ll_param_1+8];
	ld.param.u64 	%rd15, [_Z15SoftmaxWarpImplI24ElementwiseScaleMaskLoadIffbE11DirectStoreIffEfLi1ELi24ELi32ELi1ELb0EL9Algorithm0EEvT_T0_ll_param_1];
	ld.param.v2.f32 	{%f3, %f4}, [_Z15SoftmaxWarpImplI24ElementwiseScaleMaskLoadIffbE11DirectStoreIffEfLi1ELi24ELi32ELi1ELb0EL9Algorithm0EEvT_T0_ll_param_0+24];
	ld.param.u64 	%rd14, [_Z15SoftmaxWarpImplI24ElementwiseScaleMaskLoadIffbE11DirectStoreIffEfLi1ELi24ELi32ELi1ELb0EL9Algorithm0EEvT_T0_ll_param_0+16];
	ld.param.u64 	%rd13, [_Z15SoftmaxWarpImplI24ElementwiseScaleMaskLoadIffbE11DirectStoreIffEfLi1ELi24ELi32ELi1ELb0EL9Algorithm0EEvT_T0_ll_param_0+8];
	ld.param.u64 	%rd12, [_Z15SoftmaxWarpImplI24ElementwiseScaleMaskLoadIffbE11DirectStoreIffEfLi1ELi24ELi32ELi1ELb0EL9Algorithm0EEvT_T0_ll_param_0];
	ld.param.u64 	%rd17, [_Z15SoftmaxWarpImplI24ElementwiseScaleMaskLoadIffbE11DirectStoreIffEfLi1ELi24ELi32ELi1ELb0EL9Algorithm0EEvT_T0_ll_param_2];
	ld.param.u64 	%rd18, [_Z15SoftmaxWarpImplI24ElementwiseScaleMaskLoadIffbE11DirectStoreIffEfLi1ELi24ELi32ELi1ELb0EL9Algorithm0EEvT_T0_ll_param_3];
	setp.lt.s64 	%p1, %rd18, 769;
	@%p1 bra 	$L__BB122_2;
	mov.u64 	%rd19, $str;
	cvta.global.u64 	%rd20, %rd19;
	mov.u64 	%rd21, $str$1;
	cvta.global.u64 	%rd22, %rd21;
	mov.u64 	%rd23, __unnamed_123;
	cvta.global.u64 	%rd24, %rd23;
	{ // callseq 122, 0
	.param .b64 param0;
	st.param.b64 	[param0], %rd20;
	.param .b64 param1;
	st.param.b64 	[param1], %rd22;
	.param .b32 param2;
	st.param.b32 	[param2], 254;
	.param .b64 param3;
	st.param.b64 	[param3], %rd24;
	.param .b64 param4;
	st.param.b64 	[param4], 1;
	call.uni 
	__assertfail, 
	(
	param0, 
	param1, 
	param2, 
	param3, 
	param4
	);
	} // callseq 122
$L__BB122_2:
	mov.u32 	%r2, %ctaid.x;
	mov.u32 	%r3, %ntid.y;
	mov.u32 	%r4, %tid.y;
	mad.lo.s32 	%r5, %r2, %r3, %r4;
	mov.u32 	%r6, %nctaid.x;
	mul.lo.s32 	%r1, %r6, %r3;
	cvt.s64.s32 	%rd32, %r5;
	setp.le.s64 	%p2, %rd17, %rd32;
	@%p2 bra 	$L__BB122_5;
	mov.u32 	%r7, %tid.x;
	cvt.u64.u32 	%rd5, %r7;
	cvta.to.global.u64 	%rd6, %rd15;
	cvta.to.global.u64 	%rd7, %rd13;
	cvta.to.global.u64 	%rd8, %rd12;
	cvt.s64.s32 	%rd9, %r1;
$L__BB122_4:
	mad.lo.s64 	%rd25, %rd32, %rd14, %rd5;
	shl.b64 	%rd26, %rd25, 2;
	add.s64 	%rd27, %rd8, %rd26;
	ld.global.f32 	%f5, [%rd27];
	add.s64 	%rd28, %rd7, %rd25;
	ld.global.u8 	%rs1, [%rd28];
	setp.eq.s16 	%p3, %rs1, 0;
	mul.f32 	%f6, %f4, %f5;
	selp.f32 	%f7, %f3, %f6, %p3;
	max.f32 	%f8, %f7, 0fFF800000;
	ld.global.f32 	%f9, [%rd27+128];
	ld.global.u8 	%rs2, [%rd28+32];
	setp.eq.s16 	%p4, %rs2, 0;
	mul.f32 	%f10, %f4, %f9;
	selp.f32 	%f11, %f3, %f10, %p4;
	max.f32 	%f12, %f8, %f11;
	ld.global.f32 	%f13, [%rd27+256];
	ld.global.u8 	%rs3, [%rd28+64];
	setp.eq.s16 	%p5, %rs3, 0;
	mul.f32 	%f14, %f4, %f13;
	selp.f32 	%f15, %f3, %f14, %p5;
	max.f32 	%f16, %f12, %f15;
	ld.global.f32 	%f17, [%rd27+384];
	ld.global.u8 	%rs4, [%rd28+96];
	setp.eq.s16 	%p6, %rs4, 0;
	mul.f32 	%f18, %f4, %f17;
	selp.f32 	%f19, %f3, %f18, %p6;
	max.f32 	%f20, %f16, %f19;
	ld.global.f32 	%f21, [%rd27+512];
	ld.global.u8 	%rs5, [%rd28+128];
	setp.eq.s16 	%p7, %rs5, 0;
	mul.f32 	%f22, %f4, %f21;
	selp.f32 	%f23, %f3, %f22, %p7;
	max.f32 	%f24, %f20, %f23;
	ld.global.f32 	%f25, [%rd27+640];
	ld.global.u8 	%rs6, [%rd28+160];
	setp.eq.s16 	%p8, %rs6, 0;
	mul.f32 	%f26, %f4, %f25;
	selp.f32 	%f27, %f3, %f26, %p8;
	max.f32 	%f28, %f24, %f27;
	ld.global.f32 	%f29, [%rd27+768];
	ld.global.u8 	%rs7, [%rd28+192];
	setp.eq.s16 	%p9, %rs7, 0;
	mul.f32 	%f30, %f4, %f29;
	selp.f32 	%f31, %f3, %f30, %p9;
	max.f32 	%f32, %f28, %f31;
	ld.global.f32 	%f33, [%rd27+896];
	ld.global.u8 	%rs8, [%rd28+224];
	setp.eq.s16 	%p10, %rs8, 0;
	mul.f32 	%f34, %f4, %f33;
	selp.f32 	%f35, %f3, %f34, %p10;
	max.f32 	%f36, %f32, %f35;
	ld.global.f32 	%f37, [%rd27+1024];
	ld.global.u8 	%rs9, [%rd28+256];
	setp.eq.s16 	%p11, %rs9, 0;
	mul.f32 	%f38, %f4, %f37;
	selp.f32 	%f39, %f3, %f38, %p11;
	max.f32 	%f40, %f36, %f39;
	ld.global.f32 	%f41, [%rd27+1152];
	ld.global.u8 	%rs10, [%rd28+288];
	setp.eq.s16 	%p12, %rs10, 0;
	mul.f32 	%f42, %f4, %f41;
	selp.f32 	%f43, %f3, %f42, %p12;
	max.f32 	%f44, %f40, %f43;
	ld.global.f32 	%f45, [%rd27+1280];
	ld.global.u8 	%rs11, [%rd28+320];
	setp.eq.s16 	%p13, %rs11, 0;
	mul.f32 	%f46, %f4, %f45;
	selp.f32 	%f47, %f3, %f46, %p13;
	max.f32 	%f48, %f44, %f47;
	ld.global.f32 	%f49, [%rd27+1408];
	ld.global.u8 	%rs12, [%rd28+352];
	setp.eq.s16 	%p14, %rs12, 0;
	mul.f32 	%f50, %f4, %f49;
	selp.f32 	%f51, %f3, %f50, %p14;
	max.f32 	%f52, %f48, %f51;
	ld.global.f32 	%f53, [%rd27+1536];
	ld.global.u8 	%rs13, [%rd28+384];
	setp.eq.s16 	%p15, %rs13, 0;
	mul.f32 	%f54, %f4, %f53;
	selp.f32 	%f55, %f3, %f54, %p15;
	max.f32 	%f56, %f52, %f55;
	ld.global.f32 	%f57, [%rd27+1664];
	ld.global.u8 	%rs14, [%rd28+416];
	setp.eq.s16 	%p16, %rs14, 0;
	mul.f32 	%f58, %f4, %f57;
	selp.f32 	%f59, %f3, %f58, %p16;
	max.f32 	%f60, %f56, %f59;
	ld.global.f32 	%f61, [%rd27+1792];
	ld.global.u8 	%rs15, [%rd28+448];
	setp.eq.s16 	%p17, %rs15, 0;
	mul.f32 	%f62, %f4, %f61;
	selp.f32 	%f63, %f3, %f62, %p17;
	max.f32 	%f64, %f60, %f63;
	ld.global.f32 	%f65, [%rd27+1920];
	ld.global.u8 	%rs16, [%rd28+480];
	setp.eq.s16 	%p18, %rs16, 0;
	mul.f32 	%f66, %f4, %f65;
	selp.f32 	%f67, %f3, %f66, %p18;
	max.f32 	%f68, %f64, %f67;
	ld.global.f32 	%f69, [%rd27+2048];
	ld.global.u8 	%rs17, [%rd28+512];
	setp.eq.s16 	%p19, %rs17, 0;
	mul.f32 	%f70, %f4, %f69;
	selp.f32 	%f71, %f3, %f70, %p19;
	max.f32 	%f72, %f68, %f71;
	ld.global.f32 	%f73, [%rd27+2176];
	ld.global.u8 	%rs18, [%rd28+544];
	setp.eq.s16 	%p20, %rs18, 0;
	mul.f32 	%f74, %f4, %f73;
	selp.f32 	%f75, %f3, %f74, %p20;
	max.f32 	%f76, %f72, %f75;
	ld.global.f32 	%f77, [%rd27+2304];
	ld.global.u8 	%rs19, [%rd28+576];
	setp.eq.s16 	%p21, %rs19, 0;
	mul.f32 	%f78, %f4, %f77;
	selp.f32 	%f79, %f3, %f78, %p21;
	max.f32 	%f80, %f76, %f79;
	ld.global.f32 	%f81, [%rd27+2432];
	ld.global.u8 	%rs20, [%rd28+608];
	setp.eq.s16 	%p22, %rs20, 0;
	mul.f32 	%f82, %f4, %f81;
	selp.f32 	%f83, %f3, %f82, %p22;
	max.f32 	%f84, %f80, %f83;
	ld.global.f32 	%f85, [%rd27+2560];
	ld.global.u8 	%rs21, [%rd28+640];
	setp.eq.s16 	%p23, %rs21, 0;
	mul.f32 	%f86, %f4, %f85;
	selp.f32 	%f87, %f3, %f86, %p23;
	max.f32 	%f88, %f84, %f87;
	ld.global.f32 	%f89, [%rd27+2688];
	ld.global.u8 	%rs22, [%rd28+672];
	setp.eq.s16 	%p24, %rs22, 0;
	mul.f32 	%f90, %f4, %f89;
	selp.f32 	%f91, %f3, %f90, %p24;
	max.f32 	%f92, %f88, %f91;
	ld.global.f32 	%f93, [%rd27+2816];
	ld.global.u8 	%rs23, [%rd28+704];
	setp.eq.s16 	%p25, %rs23, 0;
	mul.f32 	%f94, %f4, %f93;
	selp.f32 	%f95, %f3, %f94, %p25;
	max.f32 	%f96, %f92, %f95;
	ld.global.f32 	%f97, [%rd27+2944];
	ld.global.u8 	%rs24, [%rd28+736];
	setp.eq.s16 	%p26, %rs24, 0;
	mul.f32 	%f98, %f4, %f97;
	selp.f32 	%f99, %f3, %f98, %p26;
	max.f32 	%f100, %f96, %f99;
	mov.b32 	%r8, %f100;
	shfl.sync.bfly.b32	%r9|%p27, %r8, 16, 31, -1;
	mov.b32 	%f101, %r9;
	max.f32 	%f102, %f100, %f101;
	mov.b32 	%r10, %f102;
	shfl.sync.bfly.b32	%r11|%p28, %r10, 8, 31, -1;
	mov.b32 	%f103, %r11;
	max.f32 	%f104, %f102, %f103;
	mov.b32 	%r12, %f104;
	shfl.sync.bfly.b32	%r13|%p29, %r12, 4, 31, -1;
	mov.b32 	%f105, %r13;
	max.f32 	%f106, %f104, %f105;
	mov.b32 	%r14, %f106;
	shfl.sync.bfly.b32	%r15|%p30, %r14, 2, 31, -1;
	mov.b32 	%f107, %r15;
	max.f32 	%f108, %f106, %f107;
	mov.b32 	%r16, %f108;
	shfl.sync.bfly.b32	%r17|%p31, %r16, 1, 31, -1;
	mov.b32 	%f109, %r17;
	max.f32 	%f110, %f108, %f109;
	sub.f32 	%f111, %f7, %f110;
	fma.rn.f32 	%f112, %f111, 0f3BBB989D, 0f3F000000;
	cvt.sat.f32.f32 	%f113, %f112;
	mov.f32 	%f114, 0f4B400001;
	mov.f32 	%f115, 0f437C0000;
	fma.rm.f32 	%f116, %f113, %f115, %f114;
	add.f32 	%f117, %f116, 0fCB40007F;
	neg.f32 	%f118, %f117;
	fma.rn.f32 	%f119, %f111, 0f3FB8AA3B, %f118;
	fma.rn.f32 	%f120, %f111, 0f32A57060, %f119;
	mov.b32 	%r18, %f116;
	shl.b32 	%r19, %r18, 23;
	mov.b32 	%f121, %r19;
	ex2.approx.ftz.f32 	%f122, %f120;
	mul.f32 	%f123, %f122, %f121;
	add.f32 	%f124, %f123, 0f00000000;
	sub.f32 	%f125, %f11, %f110;
	fma.rn.f32 	%f126, %f125, 0f3BBB989D, 0f3F000000;
	cvt.sat.f32.f32 	%f127, %f126;
	fma.rm.f32 	%f128, %f127, %f115, %f114;
	add.f32 	%f129, %f128, 0fCB40007F;
	neg.f32 	%f130, %f129;
	fma.rn.f32 	%f131, %f125, 0f3FB8AA3B, %f130;
	fma.rn.f32 	%f132, %f125, 0f32A57060, %f131;
	mov.b32 	%r20, %f128;
	shl.b32 	%r21, %r20, 23;
	mov.b32 	%f133, %r21;
	ex2.approx.ftz.f32 	%f134, %f132;
	mul.f32 	%f135, %f134, %f133;
	add.f32 	%f136, %f124, %f135;
	sub.f32 	%f137, %f15, %f110;
	fma.rn.f32 	%f138, %f137, 0f3BBB989D, 0f3F000000;
	cvt.sat.f32.f32 	%f139, %f138;
	fma.rm.f32 	%f140, %f139, %f115, %f114;
	add.f32 	%f141, %f140, 0fCB40007F;
	neg.f32 	%f142, %f141;
	fma.rn.f32 	%f143, %f137, 0f3FB8AA3B, %f142;
	fma.rn.f32 	%f144, %f137, 0f32A57060, %f143;
	mov.b32 	%r22, %f140;
	shl.b32 	%r23, %r22, 23;
	mov.b32 	%f145, %r23;
	ex2.approx.ftz.f32 	%f146, %f144;
	mul.f32 	%f147, %f146, %f145;
	add.f32 	%f148, %f136, %f147;
	sub.f32 	%f149, %f19, %f110;
	fma.rn.f32 	%f150, %f149, 0f3BBB989D, 0f3F000000;
	cvt.sat.f32.f32 	%f151, %f150;
	fma.rm.f32 	%f152, %f151, %f115, %f114;
	add.f32 	%f153, %f152, 0fCB40007F;
	neg.f32 	%f154, %f153;
	fma.rn.f32 	%f155, %f149, 0f3FB8AA3B, %f154;
	fma.rn.f32 	%f156, %f149, 0f32A57060, %f155;
	mov.b32 	%r24, %f152;
	shl.b32 	%r25, %r24, 23;
	mov.b32 	%f157, %r25;
	ex2.approx.ftz.f32 	%f158, %f156;
	mul.f32 	%f159, %f158, %f157;
	add.f32 	%f160, %f148, %f159;
	sub.f32 	%f161, %f23, %f110;
	fma.rn.f32 	%f162, %f161, 0f3BBB989D, 0f3F000000;
	cvt.sat.f32.f32 	%f163, %f162;
	fma.rm.f32 	%f164, %f163, %f115, %f114;
	add.f32 	%f165, %f164, 0fCB40007F;
	neg.f32 	%f166, %f165;
	fma.rn.f32 	%f167, %f161, 0f3FB8AA3B, %f166;
	fma.rn.f32 	%f168, %f161, 0f32A57060, %f167;
	mov.b32 	%r26, %f164;
	shl.b32 	%r27, %r26, 23;
	mov.b32 	%f169, %r27;
	ex2.approx.ftz.f32 	%f170, %f168;
	mul.f32 	%f171, %f170, %f169;
	add.f32 	%f172, %f160, %f171;
	sub.f32 	%f173, %f27, %f110;
	fma.rn.f32 	%f174, %f173, 0f3BBB989D, 0f3F000000;
	cvt.sat.f32.f32 	%f175, %f174;
	fma.rm.f32 	%f176, %f175, %f115, %f114;
	add.f32 	%f177, %f176, 0fCB40007F;
	neg.f32 	%f178, %f177;
	fma.rn.f32 	%f179, %f173, 0f3FB8AA3B, %f178;
	fma.rn.f32 	%f180, %f173, 0f32A57060, %f179;
	mov.b32 	%r28, %f176;
	shl.b32 	%r29, %r28, 23;
	mov.b32 	%f181, %r29;
	ex2.approx.ftz.f32 	%f182, %f180;
	mul.f32 	%f183, %f182, %f181;
	add.f32 	%f184, %f172, %f183;
	sub.f32 	%f185, %f31, %f110;
	fma.rn.f32 	%f186, %f185, 0f3BBB989D, 0f3F000000;
	cvt.sat.f32.f32 	%f187, %f186;
	fma.rm.f32 	%f188, %f187, %f115, %f114;
	add.f32 	%f189, %f188, 0fCB40007F;
	neg.f32 	%f190, %f189;
	fma.rn.f32 	%f191, %f185, 0f3FB8AA3B, %f190;
	fma.rn.f32 	%f192, %f185, 0f32A57060, %f191;
	mov.b32 	%r30, %f188;
	shl.b32 	%r31, %r30, 23;
	mov.b32 	%f193, %r31;
	ex2.approx.ftz.f32 	%f194, %f192;
	mul.f32 	%f195, %f194, %f193;
	add.f32 	%f196, %f184, %f195;
	sub.f32 	%f197, %f35, %f110;
	fma.rn.f32 	%f198, %f197, 0f3BBB989D, 0f3F000000;
	cvt.sat.f32.f32 	%f199, %f198;
	fma.rm.f32 	%f200, %f199, %f115, %f114;
	add.f32 	%f201, %f200, 0fCB40007F;
	neg.f32 	%f202, %f201;
	fma.rn.f32 	%f203, %f197, 0f3FB8AA3B, %f202;
	fma.rn.f32 	%f204, %f197, 0f32A57060, %f203;
	mov.b32 	%r32, %f200;
	shl.b32 	%r33, %r32, 23;
	mov.b32 	%f205, %r33;
	ex2.approx.ftz.f32 	%f206, %f204;
	mul.f32 	%f207, %f206, %f205;
	add.f32 	%f208, %f196, %f207;
	sub.f32 	%f209, %f39, %f110;
	fma.rn.f32 	%f210, %f209, 0f3BBB989D, 0f3F000000;
	cvt.sat.f32.f32 	%f211, %f210;
	fma.rm.f32 	%f212, %f211, %f115, %f114;
	add.f32 	%f213, %f212, 0fCB40007F;
	neg.f32 	%f214, %f213;
	fma.rn.f32 	%f215, %f209, 0f3FB8AA3B, %f214;
	fma.rn.f32 	%f216, %f209, 0f32A57060, %f215;
	mov.b32 	%r34, %f212;
	shl.b32 	%r35, %r34, 23;
	mov.b32 	%f217, %r35;
	ex2.approx.ftz.f32 	%f218, %f216;
	mul.f32 	%f219, %f218, %f217;
	add.f32 	%f220, %f208, %f219;
	sub.f32 	%f221, %f43, %f110;
	fma.rn.f32 	%f222, %f221, 0f3BBB989D, 0f3F000000;
	cvt.sat.f32.f32 	%f223, %f222;
	fma.rm.f32 	%f224, %f223, %f115, %f114;
	add.f32 	%f225, %f224, 0fCB40007F;
	neg.f32 	%f226, %f225;
	fma.rn.f32 	%f227, %f221, 0f3FB8AA3B, %f226;
	fma.rn.f32 	%f228, %f221, 0f32A57060, %f227;
	mov.b32 	%r36, %f224;
	shl.b32 	%r37, %r36, 23;
	mov.b32 	%f229, %r37;
	ex2.approx.ftz.f32 	%f230, %f228;
	mul.f32 	%f231, %f230, %f229;
	add.f32 	%f232, %f220, %f231;
	sub.f32 	%f233, %f47, %f110;
	fma.rn.f32 	%f234, %f233, 0f3BBB989D, 0f3F000000;
	cvt.sat.f32.f32 	%f235, %f234;
	fma.rm.f32 	%f236, %f235, %f115, %f114;
	add.f32 	%f237, %f236, 0fCB40007F;
	neg.f32 	%f238, %f237;
	fma.rn.f32 	%f239, %f233, 0f3FB8AA3B, %f238;
	fma.rn.f32 	%f240, %f233, 0f32A57060, %f239;
	mov.b32 	%r38, %f236;
	shl.b32 	%r39, %r38, 23;
	mov.b32 	%f241, %r39;
	ex2.approx.ftz.f32 	%f242, %f240;
	mul.f32 	%f243, %f242, %f241;
	add.f32 	%f244, %f232, %f243;
	sub.f32 	%f245, %f51, %f110;
	fma.rn.f32 	%f246, %f245, 0f3BBB989D, 0f3F000000;
	cvt.sat.f32.f32 	%f247, %f246;
	fma.rm.f32 	%f248, %f247, %f115, %f114;
	add.f32 	%f249, %f248, 0fCB40007F;
	neg.f32 	%f250, %f249;
	fma.rn.f32 	%f251, %f245, 0f3FB8AA3B, %f250;
	fma.rn.f32 	%f252, %f245, 0f32A57060, %f251;
	mov.b32 	%r40, %f248;
	shl.b32 	%r41, %r40, 23;
	mov.b32 	%f253, %r41;
	ex2.approx.ftz.f32 	%f254, %f252;
	mul.f32 	%f255, %f254, %f253;
	add.f32 	%f256, %f244, %f255;
	sub.f32 	%f257, %f55, %f110;
	fma.rn.f32 	%f258, %f257, 0f3BBB989D, 0f3F000000;
	cvt.sat.f32.f32 	%f259, %f258;
	fma.rm.f32 	%f260, %f259, %f115, %f114;
	add.f32 	%f261, %f260, 0fCB40007F;
	neg.f32 	%f262, %f261;
	fma.rn.f32 	%f263, %f257, 0f3FB8AA3B, %f262;
	fma.rn.f32 	%f264, %f257, 0f32A57060, %f263;
	mov.b32 	%r42, %f260;
	shl.b32 	%r43, %r42, 23;
	mov.b32 	%f265, %r43;
	ex2.approx.ftz.f32 	%f266, %f264;
	mul.f32 	%f267, %f266, %f265;
	add.f32 	%f268, %f256, %f267;
	sub.f32 	%f269, %f59, %f110;
	fma.rn.f32 	%f270, %f269, 0f3BBB989D, 0f3F000000;
	cvt.sat.f32.f32 	%f271, %f270;
	fma.rm.f32 	%f272, %f271, %f115, %f114;
	add.f32 	%f273, %f272, 0fCB40007F;
	neg.f32 	%f274, %f273;
	fma.rn.f32 	%f275, %f269, 0f3FB8AA3B, %f274;
	fma.rn.f32 	%f276, %f269, 0f32A57060, %f275;
	mov.b32 	%r44, %f272;
	shl.b32 	%r45, %r44, 23;
	mov.b32 	%f277, %r45;
	ex2.approx.ftz.f32 	%f278, %f276;
	mul.f32 	%f279, %f278, %f277;
	add.f32 	%f280, %f268, %f279;
	sub.f32 	%f281, %f63, %f110;
	fma.rn.f32 	%f282, %f281, 0f3BBB989D, 0f3F000000;
	cvt.sat.f32.f32 	%f283, %f282;
	fma.rm.f32 	%f284, %f283, %f115, %f114;
	add.f32 	%f285, %f284, 0fCB40007F;
	neg.f32 	%f286, %f285;
	fma.rn.f32 	%f287, %f281, 0f3FB8AA3B, %f286;
	fma.rn.f32 	%f288, %f281, 0f32A57060, %f287;
	mov.b32 	%r46, %f284;
	shl.b32 	%r47, %r46, 23;
	mov.b32 	%f289, %r47;
	ex2.approx.ftz.f32 	%f290, %f288;
	mul.f32 	%f291, %f290, %f289;
	add.f32 	%f292, %f280, %f291;
	sub.f32 	%f293, %f67, %f110;
	fma.rn.f32 	%f294, %f293, 0f3BBB989D, 0f3F000000;
	cvt.sat.f32.f32 	%f295, %f294;
	fma.rm.f32 	%f296, %f295, %f115, %f114;
	add.f32 	%f297, %f296, 0fCB40007F;
	neg.f32 	%f298, %f297;
	fma.rn.f32 	%f299, %f293, 0f3FB8AA3B, %f298;
	fma.rn.f32 	%f300, %f293, 0f32A57060, %f299;
	mov.b32 	%r48, %f296;
	shl.b32 	%r49, %r48, 23;
	mov.b32 	%f301, %r49;
	ex2.approx.ftz.f32 	%f302, %f300;
	mul.f32 	%f303, %f302, %f301;
	add.f32 	%f304, %f292, %f303;
	sub.f32 	%f305, %f71, %f110;
	fma.rn.f32 	%f306, %f305, 0f3BBB989D, 0f3F000000;
	cvt.sat.f32.f32 	%f307, %f306;
	fma.rm.f32 	%f308, %f307, %f115, %f114;
	add.f32 	%f309, %f308, 0fCB40007F;
	neg.f32 	%f310, %f309;
	fma.rn.f32 	%f311, %f305, 0f3FB8AA3B, %f310;
	fma.rn.f32 	%f312, %f305, 0f32A57060, %f311;
	mov.b32 	%r50, %f308;
	shl.b32 	%r51, %r50, 23;
	mov.b32 	%f313, %r51;
	ex2.approx.ftz.f32 	%f314, %f312;
	mul.f32 	%f315, %f314, %f313;
	add.f32 	%f316, %f304, %f315;
	sub.f32 	%f317, %f75, %f110;
	fma.rn.f32 	%f318, %f317, 0f3BBB989D, 0f3F000000;
	cvt.sat.f32.f32 	%f319, %f318;
	fma.rm.f32 	%f320, %f319, %f115, %f114;
	add.f32 	%f321, %f320, 0fCB40007F;
	neg.f32 	%f322, %f321;
	fma.rn.f32 	%f323, %f317, 0f3FB8AA3B, %f322;
	fma.rn.f32 	%f324, %f317, 0f32A57060, %f323;
	mov.b32 	%r52, %f320;
	shl.b32 	%r53, %r52, 23;
	mov.b32 	%f325, %r53;
	ex2.approx.ftz.f32 	%f326, %f324;
	mul.f32 	%f327, %f326, %f325;
	add.f32 	%f328, %f316, %f327;
	sub.f32 	%f329, %f79, %f110;
	fma.rn.f32 	%f330, %f329, 0f3BBB989D, 0f3F000000;
	cvt.sat.f32.f32 	%f331, %f330;
	fma.rm.f32 	%f332, %f331, %f115, %f114;
	add.f32 	%f333, %f332, 0fCB40007F;
	neg.f32 	%f334, %f333;
	fma.rn.f32 	%f335, %f329, 0f3FB8AA3B, %f334;
	fma.rn.f32 	%f336, %f329, 0f32A57060, %f335;
	mov.b32 	%r54, %f332;
	shl.b32 	%r55, %r54, 23;
	mov.b32 	%f337, %r55;
	ex2.approx.ftz.f32 	%f338, %f336;
	mul.f32 	%f339, %f338, %f337;
	add.f32 	%f340, %f328, %f339;
	sub.f32 	%f341, %f83, %f110;
	fma.rn.f32 	%f342, %f341, 0f3BBB989D, 0f3F000000;
	cvt.sat.f32.f32 	%f343, %f342;
	fma.rm.f32 	%f344, %f343, %f115, %f114;
	add.f32 	%f345, %f344, 0fCB40007F;
	neg.f32 	%f346, %f345;
	fma.rn.f32 	%f347, %f341, 0f3FB8AA3B, %f346;
	fma.rn.f32 	%f348, %f341, 0f32A57060, %f347;
	mov.b32 	%r56, %f344;
	shl.b32 	%r57, %r56, 23;
	mov.b32 	%f349, %r57;
	ex2.approx.ftz.f32 	%f350, %f348;
	mul.f32 	%f351, %f350, %f349;
	add.f32 	%f352, %f340, %f351;
	sub.f32 	%f353, %f87, %f110;
	fma.rn.f32 	%f354, %f353, 0f3BBB989D, 0f3F000000;
	cvt.sat.f32.f32 	%f355, %f354;
	fma.rm.f32 	%f356, %f355, %f115, %f114;
	add.f32 	%f357, %f356, 0fCB40007F;
	neg.f32 	%f358, %f357;
	fma.rn.f32 	%f359, %f353, 0f3FB8AA3B, %f358;
	fma.rn.f32 	%f360, %f353, 0f32A57060, %f359;
	mov.b32 	%r58, %f356;
	shl.b32 	%r59, %r58, 23;
	mov.b32 	%f361, %r59;
	ex2.approx.ftz.f32 	%f362, %f360;
	mul.f32 	%f363, %f362, %f361;
	add.f32 	%f364, %f352, %f363;
	sub.f32 	%f365, %f91, %f110;
	fma.rn.f32 	%f366, %f365, 0f3BBB989D, 0f3F000000;
	cvt.sat.f32.f32 	%f367, %f366;
	fma.rm.f32 	%f368, %f367, %f115, %f114;
	add.f32 	%f369, %f368, 0fCB40007F;
	neg.f32 	%f370, %f369;
	fma.rn.f32 	%f371, %f365, 0f3FB8AA3B, %f370;
	fma.rn.f32 	%f372, %f365, 0f32A57060, %f371;
	mov.b32 	%r60, %f368;
	shl.b32 	%r61, %r60, 23;
	mov.b32 	%f373, %r61;
	ex2.approx.ftz.f32 	%f374, %f372;
	mul.f32 	%f375, %f374, %f373;
	add.f32 	%f376, %f364, %f375;
	sub.f32 	%f377, %f95, %f110;
	fma.rn.f32 	%f378, %f377, 0f3BBB989D, 0f3F000000;
	cvt.sat.f32.f32 	%f379, %f378;
	fma.rm.f32 	%f380, %f379, %f115, %f114;
	add.f32 	%f381, %f380, 0fCB40007F;
	neg.f32 	%f382, %f381;
	fma.rn.f32 	%f383, %f377, 0f3FB8AA3B, %f382;
	fma.rn.f32 	%f384, %f377, 0f32A57060, %f383;
	mov.b32 	%r62, %f380;
	shl.b32 	%r63, %r62, 23;
	mov.b32 	%f385, %r63;
	ex2.approx.ftz.f32 	%f386, %f384;
	mul.f32 	%f387, %f386, %f385;
	add.f32 	%f388, %f376, %f387;
	sub.f32 	%f389, %f99, %f110;
	fma.rn.f32 	%f390, %f389, 0f3BBB989D, 0f3F000000;
	cvt.sat.f32.f32 	%f391, %f390;
	fma.rm.f32 	%f392, %f391, %f115, %f114;
	add.f32 	%f393, %f392, 0fCB40007F;
	neg.f32 	%f394, %f393;
	fma.rn.f32 	%f395, %f389, 0f3FB8AA3B, %f394;
	fma.rn.f32 	%f396, %f389, 0f32A57060, %f395;
	mov.b32 	%r64, %f392;
	shl.b32 	%r65, %r64, 23;
	mov.b32 	%f397, %r65;
	ex2.approx.ftz.f32 	%f398, %f396;
	mul.f32 	%f399, %f398, %f397;
	add.f32 	%f400, %f388, %f399;
	mov.b32 	%r66, %f400;
	shfl.sync.bfly.b32	%r67|%p32, %r66, 16, 31, -1;
	mov.b32 	%f401, %r67;
	add.f32 	%f402, %f400, %f401;
	mov.b32 	%r68, %f402;
	shfl.sync.bfly.b32	%r69|%p33, %r68, 8, 31, -1;
	mov.b32 	%f403, %r69;
	add.f32 	%f404, %f402, %f403;
	mov.b32 	%r70, %f404;
	shfl.sync.bfly.b32	%r71|%p34, %r70, 4, 31, -1;
	mov.b32 	%f405, %r71;
	add.f32 	%f406, %f404, %f405;
	mov.b32 	%r72, %f406;
	shfl.sync.bfly.b32	%r73|%p35, %r72, 2, 31, -1;
	mov.b32 	%f407, %r73;
	add.f32 	%f408, %f406, %f407;
	mov.b32 	%r74, %f408;
	shfl.sync.bfly.b32	%r75|%p36, %r74, 1, 31, -1;
	mov.b32 	%f409, %r75;
	add.f32 	%f410, %f408, %f409;
	div.rn.f32 	%f411, %f123, %f410;
	div.rn.f32 	%f412, %f135, %f410;
	div.rn.f32 	%f413, %f147, %f410;
	div.rn.f32 	%f414, %f159, %f410;
	div.rn.f32 	%f415, %f171, %f410;
	div.rn.f32 	%f416, %f183, %f410;
	div.rn.f32 	%f417, %f195, %f410;
	div.rn.f32 	%f418, %f207, %f410;
	div.rn.f32 	%f419, %f219, %f410;
	div.rn.f32 	%f420, %f231, %f410;
	div.rn.f32 	%f421, %f243, %f410;
	div.rn.f32 	%f422, %f255, %f410;
	div.rn.f32 	%f423, %f267, %f410;
	div.rn.f32 	%f424, %f279, %f410;
	div.rn.f32 	%f425, %f291, %f410;
	div.rn.f32 	%f426, %f303, %f410;
	div.rn.f32 	%f427, %f315, %f410;
	div.rn.f32 	%f428, %f327, %f410;
	div.rn.f32 	%f429, %f339, %f410;
	div.rn.f32 	%f430, %f351, %f410;
	div.rn.f32 	%f431, %f363, %f410;
	div.rn.f32 	%f432, %f375, %f410;
	div.rn.f32 	%f433, %f387, %f410;
	div.rn.f32 	%f434, %f399, %f410;
	mad.lo.s64 	%rd29, %rd32, %rd16, %rd5;
	shl.b64 	%rd30, %rd29, 2;
	add.s64 	%rd31, %rd6, %rd30;
	st.global.f32 	[%rd31], %f411;
	st.global.f32 	[%rd31+128], %f412;
	st.global.f32 	[%rd31+256], %f413;
	st.global.f32 	[%rd31+384], %f414;
	st.global.f32 	[%rd31+512], %f415;
	st.global.f32 	[%rd31+640], %f416;
	st.global.f32 	[%rd31+768], %f417;
	st.global.f32 	[%rd31+896], %f418;
	st.global.f32 	[%rd31+1024], %f419;
	st.global.f32 	[%rd31+1152], %f420;
	st.global.f32 	[%rd31+1280], %f421;
	st.global.f32 	[%rd31+1408], %f422;
	st.global.f32 	[%rd31+1536], %f423;
	st.global.f32 	[%rd31+1664], %f424;
	st.global.f32 	[%rd31+1792], %f425;
	st.global.f32 	[%rd31+1920], %f426;
	st.global.f32 	[%rd31+2048], %f427;
	st.global.f32 	[%rd31+2176], %f428;
	st.global.f32 	[%rd31+2304], %f429;
	st.global.f32 	[%rd31+2432], %f430;
	st.global.f32 	[%rd31+2560], %f431;
	st.global.f32 	[%rd31+2688], %f432;
	st.global.f32 	[%rd31+2816], %f433;
	st.global.f32 	[%rd31+2944], %f434;
	add.s64 	%rd32, %rd32, %rd9;
	setp.lt.s64 	%p37, %rd32, %rd17;
	@%p37 bra 	$L__BB122_4;
$L__BB122_5:
	ret;

}
	// .globl	_Z15SoftmaxWarpImplI24ElementwiseScaleMaskLoadIffbE11DirectStoreIffEfLi1ELi24ELi32ELi1ELb1EL9Algorithm0EEvT_T0_ll
.visible .entry _Z15SoftmaxWarpImplI24ElementwiseScaleMaskLoadIffbE11DirectStoreIffEfLi1ELi24ELi32ELi1ELb1EL9Algorithm0EEvT_T0_ll(
	.param .align 8 .b8 _Z15SoftmaxWarpImplI24ElementwiseScaleMaskLoadIffbE11DirectStoreIffEfLi1ELi24ELi32ELi1ELb1EL9Algorithm0EEvT_T0_ll_param_0[32],
	.param .align 8 .b8 _Z15SoftmaxWarpImplI24ElementwiseScaleMaskLoadIffbE11DirectStoreIffEfLi1ELi24ELi32ELi1ELb1EL9Algorithm0EEvT_T0_ll_param_1[16],
	.param .u64 _Z15SoftmaxWarpImplI24ElementwiseScaleMaskLoadIffbE11DirectStoreIffEfLi1ELi24ELi32ELi1ELb1EL9Algorithm0EEvT_T0_ll_param_2,
	.param .u64 _Z15SoftmaxWarpImplI24ElementwiseScaleMaskLoadIffbE11DirectStoreIffEfLi1ELi24ELi32ELi1ELb1EL9Algorithm0EEvT_T0_ll_param_3
)
{
	.reg .pred 	%p<86>;
	.reg .b16 	%rs<25>;
	.reg .b32 	%r<109>;
	.reg .b32 	%f<555>;
	.reg .b64 	%rd<63>;

	ld.param.u64 	%rd35, [_Z15SoftmaxWarpImplI24ElementwiseScaleMaskLoadIffbE11DirectStoreIffEfLi1ELi24ELi32ELi1ELb1EL9Algorithm0EEvT_T0_ll_param_1+8];
	ld.param.u64 	%rd34, [_Z15SoftmaxWarpImplI24ElementwiseScaleMaskLoadIffbE11DirectStoreIffEfLi1ELi24ELi32ELi1ELb1EL9Algorithm0EEvT_T0_ll_param_1];
	ld.param.v2.f32 	{%f123, %f124}, [_Z15SoftmaxWarpImplI24ElementwiseScaleMaskLoadIffbE11DirectStoreIffEfLi1ELi24ELi32ELi1ELb1EL9Algorithm0EEvT_T0_ll_param_0+24];
	ld.param.u64 	%rd33, [_Z15SoftmaxWarpImplI24ElementwiseScaleMaskLoadIffbE11DirectStoreIffEfLi1ELi24ELi32ELi1ELb1EL9Algorithm0EEvT_T0_ll_param_0+16];
	ld.param.u64 	%rd32, [_Z15SoftmaxWarpImplI24ElementwiseScaleMaskLoadIffbE11DirectStoreIffEfLi1ELi24ELi32ELi1ELb1EL9Algorithm0EEvT_T0_ll_param_0+8];
	ld.param.u64 	%rd31, [_Z15SoftmaxWarpImplI24ElementwiseScaleMaskLoadIffbE11DirectStoreIffEfLi1ELi24ELi32ELi1ELb1EL9Algorithm0EEvT_T0_ll_param_0];
	ld.param.u64 	%rd37, [_Z15SoftmaxWarpImplI24ElementwiseScaleMaskLoadIffbE11DirectStoreIffEfLi1ELi24ELi32ELi1ELb1EL9Algorithm0EEvT_T0_ll_param_3];
	setp.lt.s64 	%p1, %rd37, 769;
	@%p1 bra 	$L__BB123_2;
	mov.u64 	%rd38, $str;
	cvta.global.u64 	%rd39, %rd38;
	mov.u64 	%rd40, $str$1;
	cvta.global.u64 	%rd41, %rd40;
	mov.u64 	%rd42, __unnamed_124;
	cvta.global.u64 	%rd43, %rd42;
	{ // callseq 123, 0
	.param .b64 param0;
	st.param.b64 	[param0], %rd39;
	.param .b64 param1;
	st.param.b64 	[param1], %rd41;
	.param .b32 param2;
	st.param.b32 	[param2], 254;
	.param .b64 param3;
	st.param.b64 	[param3], %rd43;
	.param .b64 param4;
	st.param.b64 	[param4], 1;
	call.uni 
	__assertfail, 
	(
	param0, 
	param1, 
	param2, 
	param3, 
	param4
	);
	} // callseq 123
$L__BB123_2:
	ld.param.u64 	%rd60, [_Z15SoftmaxWarpImplI24ElementwiseScaleMaskLoadIffbE11DirectStoreIffEfLi1ELi24ELi32ELi1ELb1EL9Algorithm0EEvT_T0_ll_param_2];
	mov.u32 	%r1, %ctaid.x;
	mov.u32 	%r2, %ntid.y;
	mov.u32 	%r3, %tid.y;
	mad.lo.s32 	%r4, %r1, %r2, %r3;
	cvt.s64.s32 	%rd62, %r4;
	setp.le.s64 	%p2, %rd60, %rd62;
	@%p2 bra 	$L__BB123_101;
	mov.u32 	%r5, %tid.x;
	cvt.u64.u32 	%rd2, %r5;
	add.s32 	%r6, %r5, 32;
	cvt.u64.u32 	%rd3, %r6;
	add.s32 	%r7, %r5, 64;
	cvt.u64.u32 	%rd4, %r7;
	add.s32 	%r8, %r5, 96;
	cvt.u64.u32 	%rd5, %r8;
	add.s32 	%r9, %r5, 192;
	cvt.u64.u32 	%rd6, %r9;
	add.s32 	%r10, %r5, 224;
	cvt.u64.u32 	%rd7, %r10;
	add.s32 	%r11, %r5, 256;
	cvt.u64.u32 	%rd8, %r11;
	add.s32 	%r12, %r5, 288;
	cvt.u64.u32 	%rd9, %r12;
	add.s32 	%r13, %r5, 320;
	cvt.u64.u32 	%rd10, %r13;
	add.s32 	%r14, %r5, 352;
	cvt.u64.u32 	%rd11, %r14;
	add.s32 	%r15, %r5, 384;
	cvt.u64.u32 	%rd12, %r15;
	add.s32 	%r16, %r5, 416;
	cvt.u64.u32 	%rd13, %r16;
	add.s32 	%r17, %r5, 448;
	cvt.u64.u32 	%rd14, %r17;
	add.s32 	%r18, %r5, 480;
	cvt.u64.u32 	%rd15, %r18;
	add.s32 	%r19, %r5, 512;
	cvt.u64.u32 	%rd16, %r19;
	add.s32 	%r20, %r5, 544;
	cvt.u64.u32 	%rd17, %r20;
	add.s32 	%r21, %r5, 576;
	cvt.u64.u32 	%rd18, %r21;
	add.s32 	%r22, %r5, 608;
	cvt.u64.u32 	%rd19, %r22;
	add.s32 	%r23, %r5, 640;
	cvt.u64.u32 	%rd20, %r23;
	add.s32 	%r24, %r5, 704;
	cvt.u64.u32 	%rd21, %r24;
	add.s32 	%r25, %r5, 736;
	cvt.u64.u32 	%rd22, %r25;
	add.s32 	%r27, %r5, 128;
	add.s32 	%r29, %r5, 160;
	add.s32 	%r31, %r5, 672;
	mov.u32 	%r106, %nctaid.x;
	mul.lo.s32 	%r108, %r106, %r2;
$L__BB123_4:
	cvta.to.global.u64 	%rd24, %rd31;
	cvta.to.global.u64 	%rd25, %rd32;
	setp.le.s64 	%p3, %rd37, %rd2;
	mul.lo.s64 	%rd26, %rd62, %rd33;
	mov.f32 	%f507, 0fFF800000;
	mov.f32 	%f510, %f507;
	@%p3 bra 	$L__BB123_6;
	add.s64 	%rd44, %rd26, %rd2;
	shl.b64 	%rd45, %rd44, 2;
	add.s64 	%rd46, %rd24, %rd45;
	ld.global.f32 	%f126, [%rd46];
	add.s64 	%rd47, %rd25, %rd44;
	ld.global.u8 	%rs1, [%rd47];
	setp.eq.s16 	%p4, %rs1, 0;
	mul.f32 	%f127, %f124, %f126;
	selp.f32 	%f507, %f123, %f127, %p4;
	max.f32 	%f510, %f507, 0fFF800000;
$L__BB123_6:
	setp.le.s64 	%p5, %rd37, %rd3;
	add.s64 	%rd48, %rd26, %rd2;
	add.s64 	%rd27, %rd25, %rd48;
	shl.b64 	%rd49, %rd48, 2;
	add.s64 	%rd28, %rd24, %rd49;
	mov.f32 	%f509, 0fFF800000;
	@%p5 bra 	$L__BB123_8;
	ld.global.f32 	%f129, [%rd28+128];
	ld.global.u8 	%rs2, [%rd27+32];
	setp.eq.s16 	%p6, %rs2, 0;
	mul.f32 	%f130, %f124, %f129;
	selp.f32 	%f509, %f123, %f130, %p6;
	max.f32 	%f510, %f510, %f509;
$L__BB123_8:
	setp.le.s64 	%p7, %rd37, %rd4;
	mov.f32 	%f511, 0fFF800000;
	@%p7 bra 	$L__BB123_10;
	ld.global.f32 	%f132, [%rd28+256];
	ld.global.u8 	%rs3, [%rd27+64];
	setp.eq.s16 	%p8, %rs3, 0;
	mul.f32 	%f133, %f124, %f132;
	selp.f32 	%f511, %f123, %f133, %p8;
	max.f32 	%f510, %f510, %f511;
$L__BB123_10:
	setp.le.s64 	%p9, %rd37, %rd5;
	mov.f32 	%f513, 0fFF800000;
	@%p9 bra 	$L__BB123_12;
	ld.global.f32 	%f135, [%rd28+384];
	ld.global.u8 	%rs4, [%rd27+96];
	setp.eq.s16 	%p10, %rs4, 0;
	mul.f32 	%f136, %f124, %f135;
	selp.f32 	%f513, %f123, %f136, %p10;
	max.f32 	%f510, %f510, %f513;
$L__BB123_12:
	cvt.u64.u32 	%rd50, %r27;
	setp.le.s64 	%p11, %rd37, %rd50;
	mov.f32 	%f515, 0fFF800000;
	@%p11 bra 	$L__BB123_14;
	ld.global.f32 	%f138, [%rd28+512];
	ld.global.u8 	%rs5, [%rd27+128];
	setp.eq.s16 	%p12, %rs5, 0;
	mul.f32 	%f139, %f124, %f138;
	selp.f32 	%f515, %f123, %f139, %p12;
	max.f32 	%f510, %f510, %f515;
$L__BB123_14:
	cvt.u64.u32 	%rd51, %r29;
	setp.le.s64 	%p13, %rd37, %rd51;
	mov.f32 	%f517, 0fFF800000;
	@%p13 bra 	$L__BB123_16;
	ld.global.f32 	%f141, [%rd28+640];
	ld.global.u8 	%rs6, [%rd27+160];
	setp.eq.s16 	%p14, %rs6, 0;
	mul.f32 	%f142, %f124, %f141;
	selp.f32 	%f517, %f123, %f142, %p14;
	max.f32 	%f510, %f510, %f517;
$L__BB123_16:
	setp.le.s64 	%p15, %rd37, %rd6;
	mov.f32 	%f519, 0fFF800000;
	@%p15 bra 	$L__BB123_18;
	ld.global.f32 	%f144, [%rd28+768];
	ld.global.u8 	%rs7, [%rd27+192];
	setp.eq.s16 	%p16, %rs7, 0;
	mul.f32 	%f145, %f124, %f144;
	selp.f32 	%f519, %f123, %f145, %p16;
	max.f32 	%f510, %f510, %f519;
$L__BB123_18:
	setp.le.s64 	%p17, %rd37, %rd7;
	mov.f32 	%f521, 0fFF800000;
	@%p17 bra 	$L__BB123_20;
	ld.global.f32 	%f147, [%rd28+896];
	ld.global.u8 	%rs8, [%rd27+224];
	setp.eq.s16 	%p18, %rs8, 0;
	mul.f32 	%f148, %f124, %f147;
	selp.f32 	%f521, %f123, %f148, %p18;
	max.f32 	%f510, %f510, %f521;
$L__BB123_20:
	setp.le.s64 	%p19, %rd37, %rd8;
	mov.f32 	%f523, 0fFF800000;
	@%p19 bra 	$L__BB123_22;
	ld.global.f32 	%f150, [%rd28+1024];
	ld.global.u8 	%rs9, [%rd27+256];
	setp.eq.s16 	%p20, %rs9, 0;
	mul.f32 	%f151, %f124, %f150;
	selp.f32 	%f523, %f123, %f151, %p20;
	max.f32 	%f510, %f510, %f523;
$L__BB123_22:
	setp.le.s64 	%p21, %rd37, %rd9;
	mov.f32 	%f525, 0fFF800000;
	@%p21 bra 	$L__BB123_24;
	ld.global.f32 	%f153, [%rd28+1152];
	ld.global.u8 	%rs10, [%rd27+288];
	setp.eq.s16 	%p22, %rs10, 0;
	mul.f32 	%f154, %f124, %f153;
	selp.f32 	%f525, %f123, %f154, %p22;
	max.f32 	%f510, %f510, %f525;
$L__BB123_24:
	setp.le.s64 	%p23, %rd37, %rd10;
	mov.f32 	%f527, 0fFF800000;
	@%p23 bra 	$L__BB123_26;
	ld.global.f32 	%f156, [%rd28+1280];
	ld.global.u8 	%rs11, [%rd27+320];
	setp.eq.s16 	%p24, %rs11, 0;
	mul.f32 	%f157, %f124, %f156;
	selp.f32 	%f527, %f123, %f157, %p24;
	max.f32 	%f510, %f510, %f527;
$L__BB123_26:
	setp.le.s64 	%p25, %rd37, %rd11;
	mov.f32 	%f529, 0fFF800000;
	@%p25 bra 	$L__BB123_28;
	ld.global.f32 	%f159, [%rd28+1408];
	ld.global.u8 	%rs12, [%rd27+352];
	setp.eq.s16 	%p26, %rs12, 0;
	mul.f32 	%f160, %f124, %f159;
	selp.f32 	%f529, %f123, %f160, %p26;
	max.f32 	%f510, %f510, %f529;
$L__BB123_28:
	setp.le.s64 	%p27, %rd37, %rd12;
	mov.f32 	%f531, 0fFF800000;
	@%p27 bra 	$L__BB123_30;
	ld.global.f32 	%f162, [%rd28+1536];
	ld.global.u8 	%rs13, [%rd27+384];
	setp.eq.s16 	%p28, %rs13, 0;
	mul.f32 	%f163, %f124, %f162;
	selp.f32 	%f531, %f123, %f163, %p28;
	max.f32 	%f510, %f510, %f531;
$L__BB123_30:
	setp.le.s64 	%p29, %rd37, %rd13;
	mov.f32 	%f533, 0fFF800000;
	@%p29 bra 	$L__BB123_32;
	ld.global.f32 	%f165, [%rd28+1664];
	ld.global.u8 	%rs14, [%rd27+416];
	setp.eq.s16 	%p30, %rs14, 0;
	mul.f32 	%f166, %f124, %f165;
	selp.f32 	%f533, %f123, %f166, %p30;
	max.f32 	%f510, %f510, %f533;
$L__BB123_32:
	setp.le.s64 	%p31, %rd37, %rd14;
	mov.f32 	%f535, 0fFF800000;
	@%p31 bra 	$L__BB123_34;
	ld.global.f32 	%f168, [%rd28+1792];
	ld.global.u8 	%rs15, [%rd27+448];
	setp.eq.s16 	%p32, %rs15, 0;
	mul.f32 	%f169, %f124, %f168;
	selp.f32 	%f535, %f123, %f169, %p32;
	max.f32 	%f510, %f510, %f535;
$L__BB123_34:
	setp.le.s64 	%p33, %rd37, %rd15;
	mov.f32 	%f537, 0fFF800000;
	@%p33 bra 	$L__BB123_36;
	ld.global.f32 	%f171, [%rd28+1920];
	ld.global.u8 	%rs16, [%rd27+480];
	setp.eq.s16 	%p34, %rs16, 0;
	mul.f32 	%f172, %f124, %f171;
	selp.f32 	%f537, %f123, %f172, %p34;
	max.f32 	%f510, %f510, %f537;
$L__BB123_36:
	setp.le.s64 	%p35, %rd37, %rd16;
	mov.f32 	%f539, 0fFF800000;
	@%p35 bra 	$L__BB123_38;
	ld.global.f32 	%f174, [%rd28+2048];
	ld.global.u8 	%rs17, [%rd27+512];
	setp.eq.s16 	%p36, %rs17, 0;
	mul.f32 	%f175, %f124, %f174;
	selp.f32 	%f539, %f123, %f175, %p36;
	max.f32 	%f510, %f510, %f539;
$L__BB123_38:
	setp.le.s64 	%p37, %rd37, %rd17;
	mov.f32 	%f541, 0fFF800000;
	@%p37 bra 	$L__BB123_40;
	ld.global.f32 	%f177, [%rd28+2176];
	ld.global.u8 	%rs18, [%rd27+544];
	setp.eq.s16 	%p38, %rs18, 0;
	mul.f32 	%f178, %f124, %f177;
	selp.f32 	%f541, %f123, %f178, %p38;
	max.f32 	%f510, %f510, %f541;
$L__BB123_40:
	setp.le.s64 	%p39, %rd37, %rd18;
	mov.f32 	%f543, 0fFF800000;
	@%p39 bra 	$L__BB123_42;
	ld.global.f32 	%f180, [%rd28+2304];
	ld.global.u8 	%rs19, [%rd27+576];
	setp.eq.s16 	%p40, %rs19, 0;
	mul.f32 	%f181, %f124, %f180;
	selp.f32 	%f543, %f123, %f181, %p40;
	max.f32 	%f510, %f510, %f543;
$L__BB123_42:
	setp.le.s64 	%p41, %rd37, %rd19;
	mov.f32 	%f545, 0fFF800000;
	@%p41 bra 	$L__BB123_44;
	ld.global.f32 	%f183, [%rd28+2432];
	ld.global.u8 	%rs20, [%rd27+608];
	setp.eq.s16 	%p42, %rs20, 0;
	mul.f32 	%f184, %f124, %f183;
	selp.f32 	%f545, %f123, %f184, %p42;
	max.f32 	%f510, %f510, %f545;
$L__BB123_44:
	setp.le.s64 	%p43, %rd37, %rd20;
	mov.f32 	%f547, 0fFF800000;
	@%p43 bra 	$L__BB123_46;
	ld.global.f32 	%f186, [%rd28+2560];
	ld.global.u8 	%rs21, [%rd27+640];
	setp.eq.s16 	%p44, %rs21, 0;
	mul.f32 	%f187, %f124, %f186;
	selp.f32 	%f547, %f123, %f187, %p44;
	max.f32 	%f510, %f510, %f547;
$L__BB123_46:
	cvt.u64.u32 	%rd52, %r31;
	setp.le.s64 	%p45, %rd37, %rd52;
	mov.f32 	%f549, 0fFF800000;
	@%p45 bra 	$L__BB123_48;
	ld.global.f32 	%f189, [%rd28+2688];
	ld.global.u8 	%rs22, [%rd27+672];
	setp.eq.s16 	%p46, %rs22, 0;
	mul.f32 	%f190, %f124, %f189;
	selp.f32 	%f549, %f123, %f190, %p46;
	max.f32 	%f510, %f510, %f549;
$L__BB123_48:
	setp.le.s64 	%p47, %rd37, %rd21;
	mov.f32 	%f551, 0fFF800000;
	@%p47 bra 	$L__BB123_50;
	ld.global.f32 	%f192, [%rd28+2816];
	ld.global.u8 	%rs23, [%rd27+704];
	setp.eq.s16 	%p48, %rs23, 0;
	mul.f32 	%f193, %f124, %f192;
	selp.f32 	%f551, %f123, %f193, %p48;
	max.f32 	%f510, %f510, %f551;
$L__BB123_50:
	setp.le.s64 	%p49, %rd37, %rd22;
	mov.f32 	%f553, 0fFF800000;
	@%p49 bra 	$L__BB123_52;
	ld.global.f32 	%f195, [%rd28+2944];
	ld.global.u8 	%rs24, [%rd27+736];
	setp.eq.s16 	%p50, %rs24, 0;
	mul.f32 	%f196, %f124, %f195;
	selp.f32 	%f553, %f123, %f196, %p50;
	max.f32 	%f510, %f510, %f553;
$L__BB123_52:
	setp.le.s64 	%p51, %rd37, %rd2;
	mov.b32 	%r32, %f510;
	shfl.sync.bfly.b32	%r33|%p52, %r32, 16, 31, -1;
	mov.b32 	%f197, %r33;
	max.f32 	%f198, %f510, %f197;
	mov.b32 	%r34, %f198;
	shfl.sync.bfly.b32	%r35|%p53, %r34, 8, 31, -1;
	mov.b32 	%f199, %r35;
	max.f32 	%f200, %f198, %f199;
	mov.b32 	%r36, %f200;
	shfl.sync.bfly.b32	%r37|%p54, %r36, 4, 31, -1;
	mov.b32 	%f201, %r37;
	max.f32 	%f202, %f200, %f201;
	mov.b32 	%r38, %f202;
	shfl.sync.bfly.b32	%r39|%p55, %r38, 2, 31, -1;
	mov.b32 	%f203, %r39;
	max.f32 	%f204, %f202, %f203;
	mov.b32 	%r40, %f204;
	shfl.sync.bfly.b32	%r41|%p56, %r40, 1, 31, -1;
	mov.b32 	%f205, %r41;
	max.f32 	%f206, %f204, %f205;
	sub.f32 	%f207, %f507, %f206;
	fma.rn.f32 	%f208, %f207, 0f3BBB989D, 0f3F000000;
	cvt.sat.f32.f32 	%f209, %f208;
	mov.f32 	%f210, 0f4B400001;
	mov.f32 	%f211, 0f437C0000;
	fma.rm.f32 	%f212, %f209, %f211, %f210;
	add.f32 	%f213, %f212, 0fCB40007F;
	neg.f32 	%f214, %f213;
	fma.rn.f32 	%f215, %f207, 0f3FB8AA3B, %f214;
	fma.rn.f32 	%f216, %f207, 0f32A57060, %f215;
	mov.b32 	%r42, %f212;
	shl.b32 	%r43, %r42, 23;
	mov.b32 	%f217, %r43;
	ex2.approx.ftz.f32 	%f218, %f216;
	mul.f32 	%f219, %f218, %f217;
	add.f32 	%f220, %f219, 0f00000000;
	sub.f32 	%f221, %f509, %f206;
	fma.rn.f32 	%f222, %f221, 0f3BBB989D, 0f3F000000;
	cvt.sat.f32.f32 	%f223, %f222;
	fma.rm.f32 	%f224, %f223, %f211, %f210;
	add.f32 	%f225, %f224, 0fCB40007F;
	neg.f32 	%f226, %f225;
	fma.rn.f32 	%f227, %f221, 0f3FB8AA3B, %f226;
	fma.rn.f32 	%f228, %f221, 0f32A57060, %f227;
	mov.b32 	%r44, %f224;
	shl.b32 	%r45, %r44, 23;
	mov.b32 	%f229, %r45;
	ex2.approx.ftz.f32 	%f230, %f228;
	mul.f32 	%f231, %f230, %f229;
	add.f32 	%f232, %f220, %f231;
	sub.f32 	%f233, %f511, %f206;
	fma.rn.f32 	%f234, %f233, 0f3BBB989D, 0f3F000000;
	cvt.sat.f32.f32 	%f235, %f234;
	fma.rm.f32 	%f236, %f235, %f211, %f210;
	add.f32 	%f237, %f236, 0fCB40007F;
	neg.f32 	%f238, %f237;
	fma.rn.f32 	%f239, %f233, 0f3FB8AA3B, %f238;
	fma.rn.f32 	%f240, %f233, 0f32A57060, %f239;
	mov.b32 	%r46, %f236;
	shl.b32 	%r47, %r46, 23;
	mov.b32 	%f241, %r47;
	ex2.approx.ftz.f32 	%f242, %f240;
	mul.f32 	%f243, %f242, %f241;
	add.f32 	%f244, %f232, %f243;
	sub.f32 	%f245, %f513, %f206;
	fma.rn.f32 	%f246, %f245, 0f3BBB989D, 0f3F000000;
	cvt.sat.f32.f32 	%f247, %f246;
	fma.rm.f32 	%f248, %f247, %f211, %f210;
	add.f32 	%f249, %f248, 0fCB40007F;
	neg.f32 	%f250, %f249;
	fma.rn.f32 	%f251, %f245, 0f3FB8AA3B, %f250;
	fma.rn.f32 	%f252, %f245, 0f32A57060, %f251;
	mov.b32 	%r48, %f248;
	shl.b32 	%r49, %r48, 23;
	mov.b32 	%f253, %r49;
	ex2.approx.ftz.f32 	%f254, %f252;
	mul.f32 	%f255, %f254, %f253;
	add.f32 	%f256, %f244, %f255;
	sub.f32 	%f257, %f515, %f206;
	fma.rn.f32 	%f258, %f257, 0f3BBB989D, 0f3F000000;
	cvt.sat.f32.f32 	%f259, %f258;
	fma.rm.f32 	%f260, %f259, %f211, %f210;
	add.f32 	%f261, %f260, 0fCB40007F;
	neg.f32 	%f262, %f261;
	fma.rn.f32 	%f263, %f257, 0f3FB8AA3B, %f262;
	fma.rn.f32 	%f264, %f257, 0f32A57060, %f263;
	mov.b32 	%r50, %f260;
	shl.b32 	%r51, %r50, 23;
	mov.b32 	%f265, %r51;
	ex2.approx.ftz.f32 	%f266, %f264;
	mul.f32 	%f267, %f266, %f265;
	add.f32 	%f268, %f256, %f267;
	sub.f32 	%f269, %f517, %f206;
	fma.rn.f32 	%f270, %f269, 0f3BBB989D, 0f3F000000;
	cvt.sat.f32.f32 	%f271, %f270;
	fma.rm.f32 	%f272, %f271, %f211, %f210;
	add.f32 	%f273, %f272, 0fCB40007F;
	neg.f32 	%f274, %f273;
	fma.rn.f32 	%f275, %f269, 0f3FB8AA3B, %f274;
	fma.rn.f32 	%f276, %f269, 0f32A57060, %f275;
	mov.b32 	%r52, %f272;
	shl.b32 	%r53, %r52, 23;
	mov.b32 	%f277, %r53;
	ex2.approx.ftz.f32 	%f278, %f276;
	mul.f32 	%f279, %f278, %f277;
	add.f32 	%f280, %f268, %f279;
	sub.f32 	%f281, %f519, %f206;
	fma.rn.f32 	%f282, %f281, 0f3BBB989D, 0f3F000000;
	cvt.sat.f32.f32 	%f283, %f282;
	fma.rm.f32 	%f284, %f283, %f211, %f210;
	add.f32 	%f285, %f284, 0fCB40007F;
	neg.f32 	%f286, %f285;
	fma.rn.f32 	%f287, %f281, 0f3FB8AA3B, %f286;
	fma.rn.f32 	%f288, %f281, 0f32A57060, %f287;
	mov.b32 	%r54, %f284;
	shl.b32 	%r55, %r54, 23;
	mov.b32 	%f289, %r55;
	ex2.approx.ftz.f32 	%f290, %f288;
	mul.f32 	%f291, %f290, %f289;
	add.f32 	%f292, %f280, %f291;
	sub.f32 	%f293, %f521, %f206;
	fma.rn.f32 	%f294, %f293, 0f3BBB989D, 0f3F000000;
	cvt.sat.f32.f32 	%f295, %f294;
	fma.rm.f32 	%f296, %f295, %f211, %f210;
	add.f32 	%f297, %f296, 0fCB40007F;
	neg.f32 	%f298, %f297;
	fma.rn.f32 	%f299, %f293, 0f3FB8AA3B, %f298;
	fma.rn.f32 	%f300, %f293, 0f32A57060, %f299;
	mov.b32 	%r56, %f296;
	shl.b32 	%r57, %r56, 23;
	mov.b32 	%f301, %r57;
	ex2.approx.ftz.f32 	%f302, %f300;
	mul.f32 	%f303, %f302, %f301;
	add.f32 	%f304, %f292, %f303;
	sub.f32 	%f305, %f523, %f206;
	fma.rn.f32 	%f306, %f305, 0f3BBB989D, 0f3F000000;
	cvt.sat.f32.f32 	%f307, %f306;
	fma.rm.f32 	%f308, %f307, %f211, %f210;
	add.f32 	%f309, %f308, 0fCB40007F;
	neg.f32 	%f310, %f309;
	fma.rn.f32 	%f311, %f305, 0f3FB8AA3B, %f310;
	fma.rn.f32 	%f312, %f305, 0f32A57060, %f311;
	mov.b32 	%r58, %f308;
	shl.b32 	%r59, %r58, 23;
	mov.b32 	%f313, %r59;
	ex2.approx.ftz.f32 	%f314, %f312;
	mul.f32 	%f315, %f314, %f313;
	add.f32 	%f316, %f304, %f315;
	sub.f32 	%f317, %f525, %f206;
	fma.rn.f32 	%f318, %f317, 0f3BBB989D, 0f3F000000;
	cvt.sat.f32.f32 	%f319, %f318;
	fma.rm.f32 	%f320, %f319, %f211, %f210;
	add.f32 	%f321, %f320, 0fCB40007F;
	neg.f32 	%f322, %f321;
	fma.rn.f32 	%f323, %f317, 0f3FB8AA3B, %f322;
	fma.rn.f32 	%f324, %f317, 0f32A57060, %f323;
	mov.b32 	%r60, %f320;
	shl.b32 	%r61, %r60, 23;
	mov.b32 	%f325, %r61;
	ex2.approx.ftz.f32 	%f326, %f324;
	mul.f32 	%f327, %f326, %f325;
	add.f32 	%f328, %f316, %f327;
	sub.f32 	%f329, %f527, %f206;
	fma.rn.f32 	%f330, %f329, 0f3BBB989D, 0f3F000000;
	cvt.sat.f32.f32 	%f331, %f330;
	fma.rm.f32 	%f332, %f331, %f211, %f210;
	add.f32 	%f333, %f332, 0fCB40007F;
	neg.f32 	%f334, %f333;
	fma.rn.f32 	%f335, %f329, 0f3FB8AA3B, %f334;
	fma.rn.f32 	%f336, %f329, 0f32A57060, %f335;
	mov.b32 	%r62, %f332;
	shl.b32 	%r63, %r62, 23;
	mov.b32 	%f337, %r63;
	ex2.approx.ftz.f32 	%f338, %f336;
	mul.f32 	%f339, %f338, %f337;
	add.f32 	%f340, %f328, %f339;
	sub.f32 	%f341, %f529, %f206;
	fma.rn.f32 	%f342, %f341, 0f3BBB989D, 0f3F000000;
	cvt.sat.f32.f32 	%f343, %f342;
	fma.rm.f32 	%f344, %f343, %f211, %f210;
	add.f32 	%f345, %f344, 0fCB40007F;
	neg.f32 	%f346, %f345;
	fma.rn.f32 	%f347, %f341, 0f3FB8AA3B, %f346;
	fma.rn.f32 	%f348, %f341, 0f32A57060, %f347;
	mov.b32 	%r64, %f344;
	shl.b32 	%r65, %r64, 23;
	mov.b32 	%f349, %r65;
	ex2.approx.ftz.f32 	%f350, %f348;
	mul.f32 	%f351, %f350, %f349;
	add.f32 	%f352, %f340, %f351;
	sub.f32 	%f353, %f531, %f206;
	fma.rn.f32 	%f354, %f353, 0f3BBB989D, 0f3F000000;
	cvt.sat.f32.f32 	%f355, %f354;
	fma.rm.f32 	%f356, %f355, %f211, %f210;
	add.f32 	%f357, %f356, 0fCB40007F;
	neg.f32 	%f358, %f357;
	fma.rn.f32 	%f359, %f353, 0f3FB8AA3B, %f358;
	fma.rn.f32 	%f360, %f353, 0f32A57060, %f359;
	mov.b32 	%r66, %f356;
	shl.b32 	%r67, %r66, 23;
	mov.b32 	%f361, %r67;
	ex2.approx.ftz.f32 	%f362, %f360;
	mul.f32 	%f363, %f362, %f361;
	add.f32 	%f364, %f352, %f363;
	sub.f32 	%f365, %f533, %f206;
	fma.rn.f32 	%f366, %f365, 0f3BBB989D, 0f3F000000;
	cvt.sat.f32.f32 	%f367, %f366;
	fma.rm.f32 	%f368, %f367, %f211, %f210;
	add.f32 	%f369, %f368, 0fCB40007F;
	neg.f32 	%f370, %f369;
	fma.rn.f32 	%f371, %f365, 0f3FB8AA3B, %f370;
	fma.rn.f32 	%f372, %f365, 0f32A57060, %f371;
	mov.b32 	%r68, %f368;
	shl.b32 	%r69, %r68, 23;
	mov.b32 	%f373, %r69;
	ex2.approx.ftz.f32 	%f374, %f372;
	mul.f32 	%f375, %f374, %f373;
	add.f32 	%f376, %f364, %f375;
	sub.f32 	%f377, %f535, %f206;
	fma.rn.f32 	%f378, %f377, 0f3BBB989D, 0f3F000000;
	cvt.sat.f32.f32 	%f379, %f378;
	fma.rm.f32 	%f380, %f379, %f211, %f210;
	add.f32 	%f381, %f380, 0fCB40007F;
	neg.f32 	%f382, %f381;
	fma.rn.f32 	%f383, %f377, 0f3FB8AA3B, %f382;
	fma.rn.f32 	%f384, %f377, 0f32A57060, %f383;
	mov.b32 	%r70, %f380;
	shl.b32 	%r71, %r70, 23;
	mov.b32 	%f385, %r71;
	ex2.approx.ftz.f32 	%f386, %f384;
	mul.f32 	%f387, %f386, %f385;
	add.f32 	%f388, %f376, %f387;
	sub.f32 	%f389, %f537, %f206;
	fma.rn.f32 	%f390, %f389, 0f3BBB989D, 0f3F000000;
	cvt.sat.f32.f32 	%f391, %f390;
	fma.rm.f32 	%f392, %f391, %f211, %f210;
	add.f32 	%f393, %f392, 0fCB40007F;
	neg.f32 	%f394, %f393;
	fma.rn.f32 	%f395, %f389, 0f3FB8AA3B, %f394;
	fma.rn.f32 	%f396, %f389, 0f32A57060, %f395;
	mov.b32 	%r72, %f392;
	shl.b32 	%r73, %r72, 23;
	mov.b32 	%f397, %r73;
	ex2.approx.ftz.f32 	%f398, %f396;
	mul.f32 	%f399, %f398, %f397;
	add.f32 	%f400, %f388, %f399;
	sub.f32 	%f401, %f539, %f206;
	fma.rn.f32 	%f402, %f401, 0f3BBB989D, 0f3F000000;
	cvt.sat.f32.f32 	%f403, %f402;
	fma.rm.f32 	%f404, %f403, %f211, %f210;
	add.f32 	%f405, %f404, 0fCB40007F;
	neg.f32 	%f406, %f405;
	fma.rn.f32 	%f407, %f401, 0f3FB8AA3B, %f406;
	fma.rn.f32 	%f408, %f401, 0f32A57060, %f407;
	mov.b32 	%r74, %f404;
	shl.b32 	%r75, %r74, 23;
	mov.b32 	%f409, %r75;
	ex2.approx.ftz.f32 	%f410, %f408;
	mul.f32 	%f411, %f410, %f409;
	add.f32 	%f412, %f400, %f411;
	sub.f32 	%f413, %f541, %f206;
	fma.rn.f32 	%f414, %f413, 0f3BBB989D, 0f3F000000;
	cvt.sat.f32.f32 	%f415, %f414;
	fma.rm.f32 	%f416, %f415, %f211, %f210;
	add.f32 	%f417, %f416, 0fCB40007F;
	neg.f32 	%f418, %f417;
	fma.rn.f32 	%f419, %f413, 0f3FB8AA3B, %f418;
	fma.rn.f32 	%f420, %f413, 0f32A57060, %f419;
	mov.b32 	%r76, %f416;
	shl.b32 	%r77, %r76, 23;
	mov.b32 	%f421, %r77;
	ex2.approx.ftz.f32 	%f422, %f420;
	mul.f32 	%f423, %f422, %f421;
	add.f32 	%f424, %f412, %f423;
	sub.f32 	%f425, %f543, %f206;
	fma.rn.f32 	%f426, %f425, 0f3BBB989D, 0f3F000000;
	cvt.sat.f32.f32 	%f427, %f426;
	fma.rm.f32 	%f428, %f427, %f211, %f210;
	add.f32 	%f429, %f428, 0fCB40007F;
	neg.f32 	%f430, %f429;
	fma.rn.f32 	%f431, %f425, 0f3FB8AA3B, %f430;
	fma.rn.f32 	%f432, %f425, 0f32A57060, %f431;
	mov.b32 	%r78, %f428;
	shl.b32 	%r79, %r78, 23;
	mov.b32 	%f433, %r79;
	ex2.approx.ftz.f32 	%f434, %f432;
	mul.f32 	%f435, %f434, %f433;
	add.f32 	%f436, %f424, %f435;
	sub.f32 	%f437, %f545, %f206;
	fma.rn.f32 	%f438, %f437, 0f3BBB989D, 0f3F000000;
	cvt.sat.f32.f32 	%f439, %f438;
	fma.rm.f32 	%f440, %f439, %f211, %f210;
	add.f32 	%f441, %f440, 0fCB40007F;
	neg.f32 	%f442, %f441;
	fma.rn.f32 	%f443, %f437, 0f3FB8AA3B, %f442;
	fma.rn.f32 	%f444, %f437, 0f32A57060, %f443;
	mov.b32 	%r80, %f440;
	shl.b32 	%r81, %r80, 23;
	mov.b32 	%f445, %r81;
	ex2.approx.ftz.f32 	%f446, %f444;
	mul.f32 	%f447, %f446, %f445;
	add.f32 	%f448, %f436, %f447;
	sub.f32 	%f449, %f547, %f206;
	fma.rn.f32 	%f450, %f449, 0f3BBB989D, 0f3F000000;
	cvt.sat.f32.f32 	%f451, %f450;
	fma.rm.f32 	%f452, %f451, %f211, %f210;
	add.f32 	%f453, %f452, 0fCB40007F;
	neg.f32 	%f454, %f453;
	fma.rn.f32 	%f455, %f449, 0f3FB8AA3B, %f454;
	fma.rn.f32 	%f456, %f449, 0f32A57060, %f455;
	mov.b32 	%r82, %f452;
	shl.b32 	%r83, %r82, 23;
	mov.b32 	%f457, %r83;
	ex2.approx.ftz.f32 	%f458, %f456;
	mul.f32 	%f459, %f458, %f457;
	add.f32 	%f460, %f448, %f459;
	sub.f32 	%f461, %f549, %f206;
	fma.rn.f32 	%f462, %f461, 0f3BBB989D, 0f3F000000;
	cvt.sat.f32.f32 	%f463, %f462;
	fma.rm.f32 	%f464, %f463, %f211, %f210;
	add.f32 	%f465, %f464, 0fCB40007F;
	neg.f32 	%f466, %f465;
	fma.rn.f32 	%f467, %f461, 0f3FB8AA3B, %f466;
	fma.rn.f32 	%f468, %f461, 0f32A57060, %f467;
	mov.b32 	%r84, %f464;
	shl.b32 	%r85, %r84, 23;
	mov.b32 	%f469, %r85;
	ex2.approx.ftz.f32 	%f470, %f468;
	mul.f32 	%f471, %f470, %f469;
	add.f32 	%f472, %f460, %f471;
	sub.f32 	%f473, %f551, %f206;
	fma.rn.f32 	%f474, %f473, 0f3BBB989D, 0f3F000000;
	cvt.sat.f32.f32 	%f475, %f474;
	fma.rm.f32 	%f476, %f475, %f211, %f210;
	add.f32 	%f477, %f476, 0fCB40007F;
	neg.f32 	%f478, %f477;
	fma.rn.f32 	%f479, %f473, 0f3FB8AA3B, %f478;
	fma.rn.f32 	%f480, %f473, 0f32A57060, %f479;
	mov.b32 	%r86, %f476;
	shl.b32 	%r87, %r86, 23;
	mov.b32 	%f481, %r87;
	ex2.approx.ftz.f32 	%f482, %f480;
	mul.f32 	%f483, %f482, %f481;
	add.f32 	%f484, %f472, %f483;
	sub.f32 	%f485, %f553, %f206;
	fma.rn.f32 	%f486, %f485, 0f3BBB989D, 0f3F000000;
	cvt.sat.f32.f32 	%f487, %f486;
	fma.rm.f32 	%f488, %f487, %f211, %f210;
	add.f32 	%f489, %f488, 0fCB40007F;
	neg.f32 	%f490, %f489;
	fma.rn.f32 	%f491, %f485, 0f3FB8AA3B, %f490;
	fma.rn.f32 	%f492, %f485, 0f32A57060, %f491;
	mov.b32 	%r88, %f488;
	shl.b32 	%r89, %r88, 23;
	mov.b32 	%f493, %r89;
	ex2.approx.ftz.f32 	%f494, %f492;
	mul.f32 	%f495, %f494, %f493;
	add.f32 	%f496, %f484, %f495;
	mov.b32 	%r90, %f496;
	shfl.sync.bfly.b32	%r91|%p57, %r90, 16, 31, -1;
	mov.b32 	%f497, %r91;
	add.f32 	%f498, %f496, %f497;
	mov.b32 	%r92, %f498;
	shfl.sync.bfly.b32	%r93|%p58, %r92, 8, 31, -1;
	mov.b32 	%f499, %r93;
	add.f32 	%f500, %f498, %f499;
	mov.b32 	%r94, %f500;
	shfl.sync.bfly.b32	%r95|%p59, %r94, 4, 31, -1;
	mov.b32 	%f501, %r95;
	add.f32 	%f502, %f500, %f501;
	mov.b32 	%r96, %f502;
	shfl.sync.bfly.b32	%r97|%p60, %r96, 2, 31, -1;
	mov.b32 	%f503, %r97;
	add.f32 	%f504, %f502, %f503;
	mov.b32 	%r98, %f504;
	shfl.sync.bfly.b32	%r99|%p61, %r98, 1, 31, -1;
	mov.b32 	%f505, %r99;
	add.f32 	%f506, %f504, %f505;
	div.rn.f32 	%f99, %f219, %f506;
	div.rn.f32 	%f100, %f231, %f506;
	div.rn.f32 	%f101, %f243, %f506;
	div.rn.f32 	%f102, %f255, %f506;
	div.rn.f32 	%f103, %f267, %f506;
	div.rn.f32 	%f104, %f279, %f506;
	div.rn.f32 	%f105, %f291, %f506;
	div.rn.f32 	%f106, %f303, %f506;
	div.rn.f32 	%f107, %f315, %f506;
	div.rn.f32 	%f108, %f327, %f506;
	div.rn.f32 	%f109, %f339, %f506;
	div.rn.f32 	%f110, %f351, %f506;
	div.rn.f32 	%f111, %f363, %f506;
	div.rn.f32 	%f112, %f375, %f506;
	div.rn.f32 	%f113, %f387, %f506;
	div.rn.f32 	%f114, %f399, %f506;
	div.rn.f32 	%f115, %f411, %f506;
	div.rn.f32 	%f116, %f423, %f506;
	div.rn.f32 	%f117, %f435, %f506;
	div.rn.f32 	%f118, %f447, %f506;
	div.rn.f32 	%f119, %f459, %f506;
	div.rn.f32 	%f120, %f471, %f506;
	div.rn.f32 	%f121, %f483, %f506;
	div.rn.f32 	%f122, %f495, %f506;
	mad.lo.s64 	%rd53, %rd62, %rd35, %rd2;
	cvta.to.global.u64 	%rd54, %rd34;
	shl.b64 	%rd55, %rd53, 2;
	add.s64 	%rd29, %rd54, %rd55;
	@%p51 bra 	$L__BB123_54;
	st.global.f32 	[%rd29], %f99;
$L__BB123_54:
	setp.le.s64 	%p62, %rd37, %rd3;
	@%p62 bra 	$L__BB123_56;
	st.global.f32 	[%rd29+128], %f100;
$L__BB123_56:
	setp.le.s64 	%p63, %rd37, %rd4;
	@%p63 bra 	$L__BB123_58;
	st.global.f32 	[%rd29+256], %f101;
$L__BB123_58:
	setp.le.s64 	%p64, %rd37, %rd5;
	@%p64 bra 	$L__BB123_60;
	st.global.f32 	[%rd29+384], %f102;
$L__BB123_60:
	cvt.u64.u32 	%rd56, %r27;
	setp.le.s64 	%p65, %rd37, %rd56;
	@%p65 bra 	$L__BB123_62;
	st.global.f32 	[%rd29+512], %f103;
$L__BB123_62:
	cvt.u64.u32 	%rd57, %r29;
	setp.le.s64 	%p66, %rd37, %rd57;
	@%p66 bra 	$L__BB123_64;
	st.global.f32 	[%rd29+640], %f104;
$L__BB123_64:
	setp.le.s64 	%p67, %rd37, %rd6;
	@%p67 bra 	$L__BB123_66;
	st.global.f32 	[%rd29+768], %f105;
$L__BB123_66:
	setp.le.s64 	%p68, %rd37, %rd7;
	@%p68 bra 	$L__BB123_68;
	st.global.f32 	[%rd29+896], %f106;
$L__BB123_68:
	setp.le.s64 	%p69, %rd37, %rd8;
	@%p69 bra 	$L__BB123_70;
	st.global.f32 	[%rd29+1024], %f107;
$L__BB123_70:
	setp.le.s64 	%p70, %rd37, %rd9;
	@%p70 bra 	$L__BB123_72;
	st.global.f32 	[%rd29+1152], %f108;
$L__BB123_72:
	setp.le.s64 	%p71, %rd37, %rd10;
	@%p71 bra 	$L__BB123_74;
	st.global.f32 	[%rd29+1280], %f109;
$L__BB123_74:
	setp.le.s64 	%p72, %rd37, %rd11;
	@%p72 bra 	$L__BB123_76;
	st.global.f32 	[%rd29+1408], %f110;
$L__BB123_76:
	setp.le.s64 	%p73, %rd37, %rd12;
	@%p73 bra 	$L__BB123_78;
	st.global.f32 	[%rd29+1536], %f111;
$L__BB123_78:
	setp.le.s64 	%p74, %rd37, %rd13;
	@%p74 bra 	$L__BB123_80;
	st.global.f32 	[%rd29+1664], %f112;
$L__BB123_80:
	setp.le.s64 	%p75, %rd37, %rd14;
	@%p75 bra 	$L__BB123_82;
	st.global.f32 	[%rd29+1792], %f113;
$L__BB123_82:
	setp.le.s64 	%p76, %rd37, %rd15;
	@%p76 bra 	$L__BB123_84;
	st.global.f32 	[%rd29+1920], %f114;
$L__BB123_84:
	setp.le.s64 	%p77, %rd37, %rd16;
	@%p77 bra 	$L__BB123_86;
	st.global.f32 	[%rd29+2048], %f115;
$L__BB123_86:
	setp.le.s64 	%p78, %rd37, %rd17;
	@%p78 bra 	$L__BB123_88;
	st.global.f32 	[%rd29+2176], %f116;
$L__BB123_88:
	setp.le.s64 	%p79, %rd37, %rd18;
	@%p79 bra 	$L__BB123_90;
	st.global.f32 	[%rd29+2304], %f117;
$L__BB123_90:
	setp.le.s64 	%p80, %rd37, %rd19;
	@%p80 bra 	$L__BB123_92;
	st.global.f32 	[%rd29+2432], %f118;
$L__BB123_92:
	setp.le.s64 	%p81, %rd37, %rd20;
	@%p81 bra 	$L__BB123_94;
	st.global.f32 	[%rd29+2560], %f119;
$L__BB123_94:
	cvt.u64.u32 	%rd58, %r31;
	setp.le.s64 	%p82, %rd37, %rd58;
	@%p82 bra 	$L__BB123_96;
	st.global.f32 	[%rd29+2688], %f120;
$L__BB123_96:
	setp.le.s64 	%p83, %rd37, %rd21;
	@%p83 bra 	$L__BB123_98;
	st.global.f32 	[%rd29+2816], %f121;
$L__BB123_98:
	setp.le.s64 	%p84, %rd37, %rd22;
	@%p84 bra 	$L__BB123_100;
	st.global.f32 	[%rd29+2944], %f122;
$L__BB123_100:
	ld.param.u64 	%rd61, [_Z15SoftmaxWarpImplI24ElementwiseScaleMaskLoadIffbE11DirectStoreIffEfLi1ELi24ELi32ELi1ELb1EL9Algorithm0EEvT_T0_ll_param_2];
	cvt.s64.s32 	%rd59, %r108;
	add.s64 	%rd62, %rd62, %rd59;
	setp.lt.s64 	%p85, %rd62, %rd61;
	@%p85 bra 	$L__BB123_4;
$L__BB123_101:
	ret;

}
	// .globl	_Z15SoftmaxWarpImplI24ElementwiseScaleMaskLoadIffbE11DirectStoreIffEfLi1ELi25ELi32ELi1ELb0EL9Algorithm0EEvT_T0_ll
.visible .entry _Z15SoftmaxWarpImplI24ElementwiseScaleMaskLoadIffbE11DirectStoreIffEfLi1ELi25ELi32ELi1ELb0EL9Algorithm0EEvT_T0_ll(
	.param .align 8 .b8 _Z15SoftmaxWarpImplI24ElementwiseScaleMaskLoadIffbE11DirectStoreIffEfLi1ELi25ELi32ELi1ELb0EL9Algorithm0EEvT_T0_ll_param_0[32],
	.param .align 8 .b8 _Z15SoftmaxWarpImplI24ElementwiseScaleMaskLoadIffbE11DirectStoreIffEfLi1ELi25ELi32ELi1ELb0EL9Algorithm0EEvT_T0_ll_param_1[16],
	.param .u64 _Z15SoftmaxWarpImplI24ElementwiseScaleMaskLoadIffbE11DirectStoreIffEfLi1ELi25ELi32ELi1ELb0EL9Algorithm0EEvT_T0_ll_param_2,
	.param .u64 _Z15SoftmaxWarpImplI24ElementwiseScaleMaskLoadIffbE11DirectStoreIffEfLi1ELi25ELi32ELi1ELb0EL9Algorithm0EEvT_T0_ll_param_3
)
{
	.reg .pred 	%p<39>;
	.reg .b16 	%rs<26>;
	.reg .b32 	%r<78>;
	.reg .b32 	%f<452>;
	.reg .b64 	%rd<33>;

	ld.param.u64 	%rd16, [_Z15SoftmaxWarpImplI24ElementwiseScaleMaskLoadIffbE11DirectStoreIffEfLi1ELi25ELi32ELi1ELb0EL9Algorithm0EEvT_T0_ll_param_1+8];
	ld.param.u64 	%rd15, [_Z15SoftmaxWarpImplI24ElementwiseScaleMaskLoadIffbE11DirectStoreIffEfLi1ELi25ELi32ELi1ELb0EL9Algorithm0EEvT_T0_ll_param_1];
	ld.param.v2.f32 	{%f3, %f4}, [_Z15SoftmaxWarpImplI24ElementwiseScaleMaskLoadIffbE11DirectStoreIffEfLi1ELi25ELi32ELi1ELb0EL9Algorithm0EEvT_T0_ll_param_0+24];
	ld.param.u64 	%rd14, [_Z15SoftmaxWarpImplI24ElementwiseScaleMaskLoadIffbE11DirectStoreIffEfLi1ELi25ELi32ELi1ELb0EL9Algorithm0EEvT_T0_ll_param_0+16];
	ld.param.u64 	%rd13, [_Z15SoftmaxWarpImplI24ElementwiseScaleMaskLoadIffbE11DirectStoreIffEfLi1ELi25ELi32ELi1ELb0EL9Algorithm0EEvT_T0_ll_param_0+8];
	ld.param.u64 	%rd12, [_Z15SoftmaxWarpImplI24ElementwiseScaleMaskLoadIffbE11DirectStoreIffEfLi1ELi25ELi32ELi1ELb0EL9Algorithm0EEvT_T0_ll_param_0];
	ld.param.u64 	%rd17, [_Z15SoftmaxWarpImplI24ElementwiseScaleMaskLoadIffbE11DirectStoreIffEfLi1ELi25ELi32ELi1ELb0EL9Algorithm0EEvT_T0_ll_param_2];
	ld.param.u64 	%rd18, [_Z15SoftmaxWarpImplI24ElementwiseScaleMaskLoadIffbE11DirectStoreIffEfLi1ELi25ELi32ELi1ELb0EL9Algorithm0EEvT_T0_ll_param_3];
	setp.lt.s64 	%p1, %rd18, 801;
	@%p1 bra 	$L__BB124_2;
	mov.u64 	%rd19, $str;
	cvta.global.u64 	%rd20, %rd19;
	mov.u64 	%rd21, $str$1;
	cvta.global.u64 	%rd22, %rd21;
	mov.u64 	%rd23, __unnamed_125;
	cvta.global.u64 	%rd24, %rd23;
	{ // callseq 124, 0
	.param .b64 param0;
	st.param.b64 	[param0], %rd20;
	.param .b64 param1;
	st.param.b64 	[param1], %rd22;
	.param .b32 param2;
	st.param.b32 	[param2], 254;
	.param .b64 param3;
	st.param.b64 	[param3], %rd24;
	.param .b64 param4;
	st.param.b64 	[param4], 1;
	call.uni 
	__assertfail, 
	(
	param0, 
	param1, 
	param2, 
	param3, 
	param4
	);
	} // callseq 124
$L__BB124_2:
	mov.u32 	%r2, %ctaid.x;
	mov.u32 	%r3, %ntid.y;
	mov.u32 	%r4, %tid.y;
	mad.lo.s32 	%r5, %r2, %r3, %r4;
	mov.u32 	%r6, %nctaid.x;
	mul.lo.s32 	%r1, %r6, %r3;
	cvt.s64.s32 	%rd32, %r5;
	setp.le.s64 	%p2, %rd17, %rd32;
	@%p2 bra 	$L__BB124_5;
	mov.u32 	%r7, %tid.x;
	cvt.u64.u32 	%rd5, %r7;
	cvta.to.global.u64 	%rd6, %rd15;
	cvta.to.global.u64 	%rd7, %rd13;
	cvta.to.global.u64 	%rd8, %rd12;
	cvt.s64.s32 	%rd9, %r1;
$L__BB124_4:
	mad.lo.s64 	%rd25, %rd32, %rd14, %rd5;
	shl.b64 	%rd26, %rd25, 2;
	add.s64 	%rd27, %rd8, %rd26;
	ld.global.f32 	%f5, [%rd27];
	add.s64 	%rd28, %rd7, %rd25;
	ld.global.u8 	%rs1, [%rd28];
	setp.eq.s16 	%p3, %rs1, 0;
	mul.f32 	%f6, %f4, %f5;
	selp.f32 	%f7, %f3, %f6, %p3;
	max.f32 	%f8, %f7, 0fFF800000;
	ld.global.f32 	%f9, [%rd27+128];
	ld.global.u8 	%rs2, [%rd28+32];
	setp.eq.s16 	%p4, %rs2, 0;
	mul.f32 	%f10, %f4, %f9;
	selp.f32 	%f11, %f3, %f10, %p4;
	max.f32 	%f12, %f8, %f11;
	ld.global.f32 	%f13, [%rd27+256];
	ld.global.u8 	%rs3, [%rd28+64];
	setp.eq.s16 	%p5, %rs3, 0;
	mul.f32 	%f14, %f4, %f13;
	selp.f32 	%f15, %f3, %f14, %p5;
	max.f32 	%f16, %f12, %f15;
	ld.global.f32 	%f17, [%rd27+384];
	ld.global.u8 	%rs4, [%rd28+96];
	setp.eq.s16 	%p6, %rs4, 0;
	mul.f32 	%f18, %f4, %f17;
	selp.f32 	%f19, %f3, %f18, %p6;
	max.f32 	%f20, %f16, %f19;
	ld.global.f32 	%f21, [%rd27+512];
	ld.global.u8 	%rs5, [%rd28+128];
	setp.eq.s16 	%p7, %rs5, 0;
	mul.f32 	%f22, %f4, %f21;
	selp.f32 	%f23, %f3, %f22, %p7;
	max.f32 	%f24, %f20, %f23;
	ld.global.f32 	%f25, [%rd27+640];
	ld.global.u8 	%rs6, [%rd28+160];
	setp.eq.s16 	%p8, %rs6, 0;
	mul.f32 	%f26, %f4, %f25;
	selp.f32 	%f27, %f3, %f26, %p8;
	max.f32 	%f28, %f24, %f27;
	ld.global.f32 	%f29, [%rd27+768];
	ld.global.u8 	%rs7, [%rd28+192];
	setp.eq.s16 	%p9, %rs7, 0;
	mul.f32 	%f30, %f4, %f29;
	selp.f32 	%f31, %f3, %f30, %p9;
	max.f32 	%f32, %f28, %f31;
	ld.global.f32 	%f33, [%rd27+896];
	ld.global.u8 	%rs8, [%rd28+224];
	setp.eq.s16 	%p10, %rs8, 0;
	mul.f32 	%f34, %f4, %f33;
	selp.f32 	%f35, %f3, %f34, %p10;
	max.f32 	%f36, %f32, %f35;
	ld.global.f32 	%f37, [%rd27+1024];
	ld.global.u8 	%rs9, [%rd28+256];
	setp.eq.s16 	%p11, %rs9, 0;
	mul.f32 	%f38, %f4, %f37;
	selp.f32 	%f39, %f3, %f38, %p11;
	max.f32 	%f40, %f36, %f39;
	ld.global.f32 	%f41, [%rd27+1152];
	ld.global.u8 	%rs10, [%rd28+288];
	setp.eq.s16 	%p12, %rs10, 0;
	mul.f32 	%f42, %f4, %f41;
	selp.f32 	%f43, %f3, %f42, %p12;
	max.f32 	%f44, %f40, %f43;
	ld.global.f32 	%f45, [%rd27+1280];
	ld.global.u8 	%rs11, [%rd28+320];
	setp.eq.s16 	%p13, %rs11, 0;
	mul.f32 	%f46, %f4, %f45;
	selp.f32 	%f47, %f3, %f46, %p13;
	max.f32 	%f48, %f44, %f47;
	ld.global.f32 	%f49, [%rd27+1408];
	ld.global.u8 	%rs12, [%rd28+352];
	setp.eq.s16 	%p14, %rs12, 0;
	mul.f32 	%f50, %f4, %f49;
	selp.f32 	%f51, %f3, %f50, %p14;
	max.f32 	%f52, %f48, %f51;
	ld.global.f32 	%f53, [%rd27+1536];
	ld.global.u8 	%rs13, [%rd28+384];
	setp.eq.s16 	%p15, %rs13, 0;
	mul.f32 	%f54, %f4, %f53;
	selp.f32 	%f55, %f3, %f54, %p15;
	max.f32 	%f56, %f52, %f55;
	ld.global.f32 	%f57, [%rd27+1664];
	ld.global.u8 	%rs14, [%rd28+416];
	setp.eq.s16 	%p16, %rs14, 0;
	mul.f32 	%f58, %f4, %f57;
	selp.f32 	%f59, %f3, %f58, %p16;
	max.f32 	%f60, %f56, %f59;
	ld.global.f32 	%f61, [%rd27+1792];
	ld.global.u8 	%rs15, [%rd28+448];
	setp.eq.s16 	%p17, %rs15, 0;
	mul.f32 	%f62, %f4, %f61;
	selp.f32 	%f63, %f3, %f62, %p17;
	max.f32 	%f64, %f60, %f63;
	ld.global.f32 	%f65, [%rd27+1920];
	ld.global.u8 	%rs16, [%rd28+480];
	setp.eq.s16 	%p18, %rs16, 0;
	mul.f32 	%f66, %f4, %f65;
	selp.f32 	%f67, %f3, %f66, %p18;
	max.f32 	%f68, %f64, %f67;
	ld.global.f32 	%f69, [%rd27+2048];
	ld.global.u8 	%rs17, [%rd28+512];
	setp.eq.s16 	%p19, %rs17, 0;
	mul.f32 	%f70, %f4, %f69;
	selp.f32 	%f71, %f3, %f70, %p19;
	max.f32 	%f72, %f68, %f71;
	ld.global.f32 	%f73, [%rd27+2176];
	ld.global.u8 	%rs18, [%rd28+544];
	setp.eq.s16 	%p20, %rs18, 0;
	mul.f32 	%f74, %f4, %f73;
	selp.f32 	%f75, %f3, %f74, %p20;
	max.f32 	%f76, %f72, %f75;
	ld.global.f32 	%f77, [%rd27+2304];
	ld.global.u8 	%rs19, [%rd28+576];
	setp.eq.s16 	%p21, %rs19, 0;
	mul.f32 	%f78, %f4, %f77;
	selp.f32 	%f79, %f3, %f78, %p21;
	max.f32 	%f80, %f76, %f79;
	ld.global.f32 	%f81, [%rd27+2432];
	ld.global.u8 	%rs20, [%rd28+608];
	setp.eq.s16 	%p22, %rs20, 0;
	mul.f32 	%f82, %f4, %f81;
	selp.f32 	%f83, %f3, %f82, %p22;
	max.f32 	%f84, %f80, %f83;
	ld.global.f32 	%f85, [%rd27+2560];
	ld.global.u8 	%rs21, [%rd28+640];
	setp.eq.s16 	%p23, %rs21, 0;
	mul.f32 	%f86, %f4, %f85;
	selp.f32 	%f87, %f3, %f86, %p23;
	max.f32 	%f88, %f84, %f87;
	ld.global.f32 	%f89, [%rd27+2688];
	ld.global.u8 	%rs22, [%rd28+672];
	setp.eq.s16 	%p24, %rs22, 0;
	mul.f32 	%f90, %f4, %f89;
	selp.f32 	%f91, %f3, %f90, %p24;
	max.f32 	%f92, %f88, %f91;
	ld.global.f32 	%f93, [%rd27+2816];
	ld.global.u8 	%rs23, [%rd28+704];
	setp.eq.s16 	%p25, %rs23, 0;
	mul.f32 	%f94, %f4, %f93;
	selp.f32 	%f95, %f3, %f94, %p25;
	max.f32 	%f96, %f92, %f95;
	ld.global.f32 	%f97, [%rd27+2944];
	ld.global.u8 	%rs24, [%rd28+736];
	setp.eq.s16 	%p26, %rs24, 0;
	mul.f32 	%f98, %f4, %f97;
	selp.f32 	%f99, %f3, %f98, %p26;
	max.f32 	%f100, %f96, %f99;
	ld.global.f32 	%f101, [%rd27+3072];
	ld.global.u8 	%rs25, [%rd28+768];
	setp.eq.s16 	%p27, %rs25, 0;
	mul.f32 	%f102, %f4, %f101;
	selp.f32 	%f103, %f3, %f102, %p27;
	max.f32 	%f104, %f100, %f103;
	mov.b32 	%r8, %f104;
	shfl.sync.bfly.b32	%r9|%p28, %r8, 16, 31, -1;
	mov.b32 	%f105, %r9;
	max.f32 	%f106, %f104, %f105;
	mov.b32 	%r10, %f106;
	shfl.sync.bfly.b32	%r11|%p29, %r10, 8, 31, -1;
	mov.b32 	%f107, %r11;
	max.f32 	%f108, %f106, %f107;
	mov.b32 	%r12, %f108;
	shfl.sync.bfly.b32	%r13|%p30, %r12, 4, 31, -1;
	mov.b32 	%f109, %r13;
	max.f32 	%f110, %f108, %f109;
	mov.b32 	%r14, %f110;
	shfl.sync.bfly.b32	%r15|%p31, %r14, 2, 31, -1;
	mov.b32 	%f111, %r15;
	max.f32 	%f112, %f110, %f111;
	mov.b32 	%r16, %f112;
	shfl.sync.bfly.b32	%r17|%p32, %r16, 1, 31, -1;
	mov.b32 	%f113, %r17;
	max.f32 	%f114, %f112, %f113;
	sub.f32 	%f115, %f7, %f114;
	fma.rn.f32 	%f116, %f115, 0f3BBB989D, 0f3F000000;
	cvt.sat.f32.f32 	%f117, %f116;
	mov.f32 	%f118, 0f4B400001;
	mov.f32 	%f119, 0f437C0000;
	fma.rm.f32 	%f120, %f117, %f119, %f118;
	add.f32 	%f121, %f120, 0fCB40007F;
	neg.f32 	%f122, %f121;
	fma.rn.f32 	%f123, %f115, 0f3FB8AA3B, %f122;
	fma.rn.f32 	%f124, %f115, 0f32A57060, %f123;
	mov.b32 	%r18, %f120;
	shl.b32 	%r19, %r18, 23;
	mov.b32 	%f125, %r19;
	ex2.approx.ftz.f32 	%f126, %f124;
	mul.f32 	%f127, %f126, %f125;
	add.f32 	%f128, %f127, 0f00000000;
	sub.f32 	%f129, %f11, %f114;
	fma.rn.f32 	%f130, %f129, 0f3BBB989D, 0f3F000000;
	cvt.sat.f32.f32 	%f131, %f130;
	fma.rm.f32 	%f132, %f131, %f119, %f118;
	add.f32 	%f133, %f132, 0fCB40007F;
	neg.f32 	%f134, %f133;
	fma.rn.f32 	%f135, %f129, 0f3FB8AA3B, %f134;
	fma.rn.f32 	%f136, %f129, 0f32A57060, %f135;
	mov.b32 	%r20, %f132;
	shl.b32 	%r21, %r20, 23;
	mov.b32 	%f137, %r21;
	ex2.approx.ftz.f32 	%f138, %f136;
	mul.f32 	%f139, %f138, %f137;
	add.f32 	%f140, %f128, %f139;
	sub.f32 	%f141, %f15, %f114;
	fma.rn.f32 	%f142, %f141, 0f3BBB989D, 0f3F000000;
	cvt.sat.f32.f32 	%f143, %f142;
	fma.rm.f32 	%f144, %f143, %f119, %f118;
	add.f32 	%f145, %f144, 0fCB40007F;
	neg.f32 	%f146, %f145;
	fma.rn.f32 	%f147, %f141, 0f3FB8AA3B, %f146;
	fma.rn.f32 	%f148, %f141, 0f32A57060, %f147;
	mov.b32 	%r22, %f144;
	shl.b32 	%r23, %r22, 23;
	mov.b32 	%f149, %r23;
	ex2.approx.ftz.f32 	%f150, %f148;
	mul.f32 	%f151, %f150, %f149;
	add.f32 	%f152, %f140, %f151;
	sub.f32 	%f153, %f19, %f114;
	fma.rn.f32 	%f154, %f153, 0f3BBB989D, 0f3F000000;
	cvt.sat.f32.f32 	%f155, %f154;
	fma.rm.f32 	%f156, %f155, %f119, %f118;
	add.f32 	%f157, %f156, 0fCB40007F;
	neg.f32 	%f158, %f157;
	fma.rn.f32 	%f159, %f153, 0f3FB8AA3B, %f158;
	fma.rn.f32 	%f160, %f153, 0f32A57060, %f159;
	mov.b32 	%r24, %f156;
	shl.b32 	%r25, %r24, 23;
	mov.b32 	%f161, %r25;
	ex2.approx.ftz.f32 	%f162, %f160;
	mul.f32 	%f163, %f162, %f161;
	add.f32 	%f164, %f152, %f163;
	sub.f32 	%f165, %f23, %f114;
	fma.rn.f32 	%f166, %f165, 0f3BBB989D, 0f3F000000;
	cvt.sat.f32.f32 	%f167, %f166;
	fma.rm.f32 	%f168, %f167, %f119, %f118;
	add.f32 	%f169, %f168, 0fCB40007F;
	neg.f32 	%f170, %f169;
	fma.rn.f32 	%f171, %f165, 0f3FB8AA3B, %f170;
	fma.rn.f32 	%f172, %f165, 0f32A57060, %f171;
	mov.b32 	%r26, %f168;
	shl.b32 	%r27, %r26, 23;
	mov.b32 	%f173, %r27;
	ex2.approx.ftz.f32 	%f174, %f172;
	mul.f32 	%f175, %f174, %f173;
	add.f32 	%f176, %f164, %f175;
	sub.f32 	%f177, %f27, %f114;
	fma.rn.f32 	%f178, %f177, 0f3BBB989D, 0f3F000000;
	cvt.sat.f32.f32 	%f179, %f178;
	fma.rm.f32 	%f180, %f179, %f119, %f118;
	add.f32 	%f181, %f180, 0fCB40007F;
	neg.f32 	%f182, %f181;
	fma.rn.f32 	%f183, %f177, 0f3FB8AA3B, %f182;
	fma.rn.f32 	%f184, %f177, 0f32A57060, %f183;
	mov.b32 	%r28, %f180;
	shl.b32 	%r29, %r28, 23;
	mov.b32 	%f185, %r29;
	ex2.approx.ftz.f32 	%f186, %f184;
	mul.f32 	%f187, %f186, %f185;
	add.f32 	%f188, %f176, %f187;
	sub.f32 	%f189, %f31, %f114;
	fma.rn.f32 	%f190, %f189, 0f3BBB989D, 0f3F000000;
	cvt.sat.f32.f32 	%f191, %f190;
	fma.rm.f32 	%f192, %f191, %f119, %f118;
	add.f32 	%f193, %f192, 0fCB40007F;
	neg.f32 	%f194, %f193;
	fma.rn.f32 	%f195, %f189, 0f3FB8AA3B, %f194;
	fma.rn.f32 	%f196, %f189, 0f32A57060, %f195;
	mov.b32 	%r30, %f192;
	shl.b32 	%r31, %r30, 23;
	mov.b32 	%f197, %r31;
	ex2.approx.ftz.f32 	%f198, %f196;
	mul.f32 	%f199, %f198, %f197;
	add.f32 	%f200, %f188, %f199;
	sub.f32 	%f201, %f35, %f114;
	fma.rn.f32 	%f202, %f201, 0f3BBB989D, 0f3F000000;
	cvt.sat.f32.f32 	%f203, %f202;
	fma.rm.f32 	%f204, %f203, %f119, %f118;
	add.f32 	%f205, %f204, 0fCB40007F;
	neg.f32 	%f206, %f205;
	fma.rn.f32 	%f207, %f201, 0f3FB8AA3B, %f206;
	fma.rn.f32 	%f208, %f201, 0f32A57060, %f207;
	mov.b32 	%r32, %f204;
	shl.b32 	%r33, %r32, 23;
	mov.b32 	%f209, %r33;
	ex2.approx.ftz.f32 	%f210, %f208;
	mul.f32 	%f211, %f210, %f209;
	add.f32 	%f212, %f200, %f211;
	sub.f32 	%f213, %f39, %f114;
	fma.rn.f32 	%f214, %f213, 0f3BBB989D, 0f3F000000;
	cvt.sat.f32.f32 	%f215, %f214;
	fma.rm.f32 	%f216, %f215, %f119, %f118;
	add.f32 	%f217, %f216, 0fCB40007F;
	neg.f32 	%f218, %f217;
	fma.rn.f32 	%f219, %f213, 0f3FB8AA3B, %f218;
	fma.rn.f32 	%f220, %f213, 0f32A57060, %f219;
	mov.b32 	%r34, %f216;
	shl.b32 	%r35, %r34, 23;
	mov.b32 	%f221, %r35;
	ex2.approx.ftz.f32 	%f222, %f220;
	mul.f32 	%f223, %f222, %f221;
	add.f32 	%f224, %f212, %f223;
	sub.f32 	%f225, %f43, %f114;
	fma.rn.f32 	%f226, %f225, 0f3BBB989D, 0f3F000000;
	cvt.sat.f32.f32 	%f227, %f226;
	fma.rm.f32 	%f228, %f227, %f119, %f118;
	add.f32 	%f229, %f228, 0fCB40007F;
	neg.f32 	%f230, %f229;
	fma.rn.f32 	%f231, %f225, 0f3FB8AA3B, %f230;
	fma.rn.f32 	%f232, %f225, 0f32A57060, %f231;
	mov.b32 	%r36, %f228;
	shl.b32 	%r37, %r36, 23;
	mov.b32 	%f233, %r37;
	ex2.approx.ftz.f32 	%f234, %f232;
	mul.f32 	%f235, %f234, %f233;
	add.f32 	%f236, %f224, %f235;
	sub.f32 	%f237, %f47, %f114;
	fma.rn.f32 	%f238, %f237, 0f3BBB989D, 0f3F000000;
	cvt.sat.f32.f32 	%f239, %f238;
	fma.rm.f32 	%f240, %f239, %f119, %f118;
	add.f32 	%f241, %f240, 0fCB40007F;
	neg.f32 	%f242, %f241;
	fma.rn.f32 	%f243, %f237, 0f3FB8AA3B, %f242;
	fma.rn.f32 	%f244, %f237, 0f32A57060, %f243;
	mov.b32 	%r38, %f240;
	shl.b32 	%r39, %r38, 23;
	mov.b32 	%f245, %r39;
	ex2.approx.ftz.f32 	%f246, %f244;
	mul.f32 	%f247, %f246, %f245;
	add.f32 	%f248, %f236, %f247;
	sub.f32 	%f249, %f51, %f114;
	fma.rn.f32 	%f250, %f249, 0f3BBB989D, 0f3F000000;
	cvt.sat.f32.f32 	%f251, %f250;
	fma.rm.f32 	%f252, %f251, %f119, %f118;
	add.f32 	%f253, %f252, 0fCB40007F;
	neg.f32 	%f254, %f253;
	fma.rn.f32 	%f255, %f249, 0f3FB8AA3B, %f254;
	fma.rn.f32 	%f256, %f249, 0f32A57060, %f255;
	mov.b32 	%r40, %f252;
	shl.b32 	%r41, %r40, 23;
	mov.b32 	%f257, %r41;
	ex2.approx.ftz.f32 	%f258, %f256;
	mul.f32 	%f259, %f258, %f257;
	add.f32 	%f260, %f248, %f259;
	sub.f32 	%f261, %f55, %f114;
	fma.rn.f32 	%f262, %f261, 0f3BBB989D, 0f3F000000;
	cvt.sat.f32.f32 	%f263, %f262;
	fma.rm.f32 	%f264, %f263, %f119, %f118;
	add.f32 	%f265, %f264, 0fCB40007F;
	neg.f32 	%f266, %f265;
	fma.rn.f32 	%f267, %f261, 0f3FB8AA3B, %f266;
	fma.rn.f32 	%f268, %f261, 0f32A57060, %f267;
	mov.b32 	%r42, %f264;
	shl.b32 	%r43, %r42, 23;
	mov.b32 	%f269, %r43;
	ex2.approx.ftz.f32 	%f270, %f268;
	mul.f32 	%f271, %f270, %f269;
	add.f32 	%f272, %f260, %f271;
	sub.f32 	%f273, %f59, %f114;
	fma.rn.f32 	%f274, %f273, 0f3BBB989D, 0f3F000000;
	cvt.sat.f32.f32 	%f275, %f274;
	fma.rm.f32 	%f276, %f275, %f119, %f118;
	add.f32 	%f277, %f276, 0fCB40007F;
	neg.f32 	%f278, %f277;
	fma.rn.f32 	%f279, %f273, 0f3FB8AA3B, %f278;
	fma.rn.f32 	%f280, %f273, 0f32A57060, %f279;
	mov.b32 	%r44, %f276;
	shl.b32 	%r45, %r44, 23;
	mov.b32 	%f281, %r45;
	ex2.approx.ftz.f32 	%f282, %f280;
	mul.f32 	%f283, %f282, %f281;
	add.f32 	%f284, %f272, %f283;
	sub.f32 	%f285, %f63, %f114;
	fma.rn.f32 	%f286, %f285, 0f3BBB989D, 0f3F000000;
	cvt.sat.f32.f32 	%f287, %f286;
	fma.rm.f32 	%f288, %f287, %f119, %f118;
	add.f32 	%f289, %f288, 0fCB40007F;
	neg.f32 	%f290, %f289;
	fma.rn.f32 	%f291, %f285, 0f3FB8AA3B, %f290;
	fma.rn.f32 	%f292, %f285, 0f32A57060, %f291;
	mov.b32 	%r46, %f288;
	shl.b32 	%r47, %r46, 23;
	mov.b32 	%f293, %r47;
	ex2.approx.ftz.f32 	%f294, %f292;
	mul.f32 	%f295, %f294, %f293;
	add.f32 	%f296, %f284, %f295;
	sub.f32 	%f297, %f67, %f114;
	fma.rn.f32 	%f298, %f297, 0f3BBB989D, 0f3F000000;
	cvt.sat.f32.f32 	%f299, %f298;
	fma.rm.f32 	%f300, %f299, %f119, %f118;
	add.f32 	%f301, %f300, 0fCB40007F;
	neg.f32 	%f302, %f301;
	fma.rn.f32 	%f303, %f297, 0f3FB8AA3B, %f302;
	fma.rn.f32 	%f304, %f297, 0f32A57060, %f303;
	mov.b32 	%r48, %f300;
	shl.b32 	%r49, %r48, 23;
	mov.b32 	%f305, %r49;
	ex2.approx.ftz.f32 	%f306, %f304;
	mul.f32 	%f307, %f306, %f305;
	add.f32 	%f308, %f296, %f307;
	sub.f32 	%f309, %f71, %f114;
	fma.rn.f32 	%f310, %f309, 0f3BBB989D, 0f3F000000;
	cvt.sat.f32.f32 	%f311, %f310;
	fma.rm.f32 	%f312, %f311, %f119, %f118;
	add.f32 	%f313, %f312, 0fCB40007F;
	neg.f32 	%f314, %f313;
	fma.rn.f32 	%f315, %f309, 0f3FB8AA3B, %f314;
	fma.rn.f32 	%f316, %f309, 0f32A57060, %f315;
	mov.b32 	%r50, %f312;
	shl.b32 	%r51, %r50, 23;
	mov.b32 	%f317, %r51;
	ex2.approx.ftz.f32 	%f318, %f316;
	mul.f32 	%f319, %f318, %f317;
	add.f32 	%f320, %f308, %f319;
	sub.f32 	%f321, %f75, %f114;
	fma.rn.f32 	%f322, %f321, 0f3BBB989D, 0f3F000000;
	cvt.sat.f32.f32 	%f323, %f322;
	fma.rm.f32 	%f324, %f323, %f119, %f118;
	add.f32 	%f325, %f324, 0fCB40007F;
	neg.f32 	%f326, %f325;
	fma.rn.f32 	%f327, %f321, 0f3FB8AA3B, %f326;
	fma.rn.f32 	%f328, %f321, 0f32A57060, %f327;
	mov.b32 	%r52, %f324;
	shl.b32 	%r53, %r52, 23;
	mov.b32 	%f329, %r53;
	ex2.approx.ftz.f32 	%f330, %f328;
	mul.f32 	%f331, %f330, %f329;
	add.f32 	%f332, %f320, %f331;
	sub.f32 	%f333, %f79, %f114;
	fma.rn.f32 	%f334, %f333, 0f3BBB989D, 0f3F000000;
	cvt.sat.f32.f32 	%f335, %f334;
	fma.rm.f32 	%f336, %f335, %f119, %f118;
	add.f32 	%f337, %f336, 0fCB40007F;
	neg.f32 	%f338, %f337;
	fma.rn.f32 	%f339, %f333, 0f3FB8AA3B, %f338;
	fma.rn.f32 	%f340, %f333, 0f32A57060, %f339;
	mov.b32 	%r54, %f336;
	shl.b32 	%r55, %r54, 23;
	mov.b32 	%f341, %r55;
	ex2.approx.ftz.f32 	%f342, %f340;
	mul.f32 	%f343, %f342, %f341;
	add.f32 	%f344, %f332, %f343;
	sub.f32 	%f345, %f83, %f114;
	fma.rn.f32 	%f346, %f345, 0f3BBB989D, 0f3F000000;
	cvt.sat.f32.f32 	%f347, %f346;
	fma.rm.f32 	%f348, %f347, %f119, %f118;
	add.f32 	%f349, %f348, 0fCB40007F;
	neg.f32 	%f350, %f349;
	fma.rn.f32 	%f351, %f345, 0f3FB8AA3B, %f350;
	fma.rn.f32 	%f352, %f345, 0f32A57060, %f351;
	mov.b32 	%r56, %f348;
	shl.b32 	%r57, %r56, 23;
	mov.b32 	%f353, %r57;
	ex2.approx.ftz.f32 	%f354, %f352;
	mul.f32 	%f355, %f354, %f353;
	add.f32 	%f356, %f344, %f355;
	sub.f32 	%f357, %f87, %f114;
	fma.rn.f32 	%f358, %f357, 0f3BBB989D, 0f3F000000;
	cvt.sat.f32.f32 	%f359, %f358;
	fma.rm.f32 	%f360, %f359, %f119, %f118;
	add.f32 	%f361, %f360, 0fCB40007F;
	neg.f32 	%f362, %f361;
	fma.rn.f32 	%f363, %f357, 0f3FB8AA3B, %f362;
	fma.rn.f32 	%f364, %f357, 0f32A57060, %f363;
	mov.b32 	%r58, %f360;
	shl.b32 	%r59, %r58, 23;
	mov.b32 	%f365, %r59;
	ex2.approx.ftz.f32 	%f366, %f364;
	mul.f32 	%f367, %f366, %f365;
	add.f32 	%f368, %f356, %f367;
	sub.f32 	%f369, %f91, %f114;
	fma.rn.f32 	%f370, %f369, 0f3BBB989D, 0f3F000000;
	cvt.sat.f32.f32 	%f371, %f370;
	fma.rm.f32 	%f372, %f371, %f119, %f118;
	add.f32 	%f373, %f372, 0fCB40007F;
	neg.f32 	%f374, %f373;
	fma.rn.f32 	%f375, %f369, 0f3FB8AA3B, %f374;
	fma.rn.f32 	%f376, %f369, 0f32A57060, %f375;
	mov.b32 	%r60, %f372;
	shl.b32 	%r61, %r60, 23;
	mov.b32 	%f377, %r61;
	ex2.approx.ftz.f32 	%f378, %f376;
	mul.f32 	%f379, %f378, %f377;
	add.f32 	%f380, %f368, %f379;
	sub.f32 	%f381, %f95, %f114;
	fma.rn.f32 	%f382, %f381, 0f3BBB989D, 0f3F000000;
	cvt.sat.f32.f32 	%f383, %f382;
	fma.rm.f32 	%f384, %f383, %f119, %f118;
	add.f32 	%f385, %f384, 0fCB40007F;
	neg.f32 	%f386, %f385;
	fma.rn.f32 	%f387, %f381, 0f3FB8AA3B, %f386;
	fma.rn.f32 	%f388, %f381, 0f32A57060, %f387;
	mov.b32 	%r62, %f384;
	shl.b32 	%r63, %r62, 23;
	mov.b32 	%f389, %r63;
	ex2.approx.ftz.f32 	%f390, %f388;
	mul.f32 	%f391, %f390, %f389;
	add.f32 	%f392, %f380, %f391;
	sub.f32 	%f393, %f99, %f114;
	fma.rn.f32 	%f394, %f393, 0f3BBB989D, 0f3F000000;
	cvt.sat.f32.f32 	%f395, %f394;
	fma.rm.f32 	%f396, %f395, %f119, %f118;
	add.f32 	%f397, %f396, 0fCB40007F;
	neg.f32 	%f398, %f397;
	fma.rn.f32 	%f399, %f393, 0f3FB8AA3B, %f398;
	fma.rn.f32 	%f400, %f393, 0f32A57060, %f399;
	mov.b32 	%r64, %f396;
	shl.b32 	%r65, %r64, 23;
	mov.b32 	%f401, %r65;
	ex2.approx.ftz.f32 	%f402, %f400;
	mul.f32 	%f403, %f402, %f401;
	add.f32 	%f404, %f392, %f403;
	sub.f32 	%f405, %f103, %f114;
	fma.rn.f32 	%f406, %f405, 0f3BBB989D, 0f3F000000;
	cvt.sat.f32.f32 	%f407, %f406;
	fma.rm.f32 	%f408, %f407, %f119, %f118;
	add.f32 	%f409, %f408, 0fCB40007F;
	neg.f32 	%f410, %f409;
	fma.rn.f32 	%f411, %f405, 0f3FB8AA3B, %f410;
	fma.rn.f32 	%f412, %f405, 0f32A57060, %f411;
	mov.b32 	%r66, %f408;
	shl.b32 	%r67, %r66, 23;
	mov.b32 	%f413, %r67;
	ex2.approx.ftz.f32 	%f414, %f412;
	mul.f32 	%f415, %f414, %f413;
	add.f32 	%f416, %f404, %f415;
	mov.b32 	%r68, %f416;
	shfl.sync.bfly.b32	%r69|%p33, %r68, 16, 31, -1;
	mov.b32 	%f417, %r69;
	add.f32 	%f418, %f416, %f417;
	mov.b32 	%r70, %f418;
	shfl.sync.bfly.b32	%r71|%p34, %r70, 8, 31, -1;
	mov.b32 	%f419, %r71;
	add.f32 	%f420, %f418, %f419;
	mov.b32 	%r72, %f420;
	shfl.sync.bfly.b32	%r73|%p35, %r72, 4, 31, -1;
	mov.b32 	%f421, %r73;
	add.f32 	%f422, %f420, %f421;
	mov.b32 	%r74, %f422;
	shfl.sync.bfly.b32	%r75|%p36, %r74, 2, 31, -1;
	mov.b32 	%f423, %r75;
	add.f32 	%f424, %f422, %f423;
	mov.b32 	%r76, %f424;
	shfl.sync.bfly.b32	%r77|%p37, %r76, 1, 31, -1;
	mov.b32 	%f425, %r77;
	add.f32 	%f426, %f424, %f425;
	div.rn.f32 	%f427, %f127, %f426;
	div.rn.f32 	%f428, %f139, %f426;
	div.rn.f32 	%f429, %f151, %f426;
	div.rn.f32 	%f430, %f163, %f426;
	div.rn.f32 	%f431, %f175, %f426;
	div.rn.f32 	%f432, %f187, %f426;
	div.rn.f32 	%f433, %f199, %f426;
	div.rn.f32 	%f434, %f211, %f426;
	div.rn.f32 	%f435, %f223, %f426;
	div.rn.f32 	%f436, %f235, %f426;
	div.rn.f32 	%f437, %f247, %f426;
	div.rn.f32 	%f438, %f259, %f426;
	div.rn.f32 	%f439, %f271, %f426;
	div.rn.f32 	%f440, %f283, %f426;
	div.rn.f32 	%f441, %f295, %f426;
	div.rn.f32 	%f442, %f307, %f426;
	div.rn.f32 	%f443, %f319, %f426;
	div.rn.f32 	%f444, %f331, %f426;
	div.rn.f32 	%f445, %f343, %f426;
	div.rn.f32 	%f446, %f355, %f426;
	div.rn.f32 	%f447, %f367, %f426;
	div.rn.f32 	%f448, %f379, %f426;
	div.rn.f32 	%f449, %f391, %f426;
	div.rn.f32 	%f450, %f403, %f426;
	div.rn.f32 	%f451, %f415, %f426;
	mad.lo.s64 	%rd29, %rd32, %rd16, %rd5;
	shl.b64 	%rd30, %rd29, 2;
	add.s64 	%rd31, %rd6, %rd30;
	st.global.f32 	[%rd31], %f427;
	st.global.f32 	[%rd31+128], %f428;
	st.global.f32 	[%rd31+256], %f429;
	st.global.f32 	[%rd31+384], %f430;
	st.global.f32 	[%rd31+512], %f431;
	st.global.f32 	[%rd31+640], %f432;
	st.global.f32 	[%rd31+768], %f433;
	st.global.f32 	[%rd31+896], %f434;
	st.global.f32 	[%rd31+1024], %f435;
	st.global.f32 	[%rd31+1152], %f436;
	st.global.f32 	[%rd31+1280], %f437;
	st.global.f32 	[%rd31+1408], %f438;
	st.global.f32 	[%rd31+1536], %f439;
	st.global.f32 	[%rd31+1664], %f440;
	st.global.f32 	[%rd31+1792], %f441;
	st.global.f32 	[%rd31+1920], %f442;
	st.global.f32 	[%rd31+2048], %f443;
	st.global.f32 	[%rd31+2176], %f444;
	st.global.f32 	[%rd31+2304], %f445;
	st.global.f32 	[%rd31+2432], %f446;
	st.global.f32 	[%rd31+2560], %f447;
	st.global.f32 	[%rd31+2688], %f448;
	st.global.f32 	[%rd31+2816], %f449;
	st.global.f32 	[%rd31+2944], %f450;
	st.global.f32 	[%rd31+3072], %f451;
	add.s64 	%rd32, %rd32, %rd9;
	setp.lt.s64 	%p38, %rd32, %rd17;
	@%p38 bra 	$L__BB124_4;
$L__BB124_5:
	ret;

}
	// .globl	_Z15SoftmaxWarpImplI24ElementwiseScaleMaskLoadIffbE11DirectStoreIffEfLi1ELi25ELi32ELi1ELb1EL9Algorithm0EEvT_T0_ll
.visible .entry _Z15SoftmaxWarpImplI24ElementwiseScaleMaskLoadIffbE11DirectStoreIffEfLi1ELi25ELi32ELi1ELb1EL9Algorithm0EEvT_T0_ll(
	.param .align 8 .b8 _Z15SoftmaxWarpImplI24ElementwiseScaleMaskLoadIffbE11DirectStoreIffEfLi1ELi25ELi32ELi1ELb1EL9Algorithm0EEvT_T0_ll_param_0[32],
	.param .align 8 .b8 _Z15SoftmaxWarpImplI24ElementwiseScaleMaskLoadIffbE11DirectStoreIffEfLi1ELi25ELi32ELi1ELb1EL9Algorithm0EEvT_T0_ll_param_1[16],
	.param .u64 _Z15SoftmaxWarpImplI24ElementwiseScaleMaskLoadIffbE11DirectStoreIffEfLi1ELi25ELi32ELi1ELb1EL9Algorithm0EEvT_T0_ll_param_2,
	.param .u64 _Z15SoftmaxWarpImplI24ElementwiseScaleMaskLoadIffbE11DirectStoreIffEfLi1ELi25ELi32ELi1ELb1EL9Algorithm0EEvT_T0_ll_param_3
)
{
	.reg .pred 	%p<89>;
	.reg .b16 	%rs<26>;
	.reg .b32 	%r<115>;
	.reg .b32 	%f<577>;
	.reg .b64 	%rd<65>;

	ld.param.u64 	%rd35, [_Z15SoftmaxWarpImplI24ElementwiseScaleMaskLoadIffbE11DirectStoreIffEfLi1ELi25ELi32ELi1ELb1EL9Algorithm0EEvT_T0_ll_param_1+8];
	ld.param.u64 	%rd34, [_Z15SoftmaxWarpImplI24ElementwiseScaleMaskLoadIffbE11DirectStoreIffEfLi1ELi25ELi32ELi1ELb1EL9Algorithm0EEvT_T0_ll_param_1];
	ld.param.v2.f32 	{%f128, %f129}, [_Z15SoftmaxWarpImplI24ElementwiseScaleMaskLoadIffbE11DirectStoreIffEfLi1ELi25ELi32ELi1ELb1EL9Algorithm0EEvT_T0_ll_param_0+24];
	ld.param.u64 	%rd33, [_Z15SoftmaxWarpImplI24ElementwiseScaleMaskLoadIffbE11DirectStoreIffEfLi1ELi25ELi32ELi1ELb1EL9Algorithm0EEvT_T0_ll_param_0+16];
	ld.param.u64 	%rd32, [_Z15SoftmaxWarpImplI24ElementwiseScaleMaskLoadIffbE11DirectStoreIffEfLi1ELi25ELi32ELi1ELb1EL9Algorithm0EEvT_T0_ll_param_0+8];
	ld.param.u64 	%rd31, [_Z15SoftmaxWarpImplI24ElementwiseScaleMaskLoadIffbE11DirectStoreIffEfLi1ELi25ELi32ELi1ELb1EL9Algorithm0EEvT_T0_ll_param_0];
	ld.param.u64 	%rd37, [_Z15SoftmaxWarpImplI24ElementwiseScaleMaskLoadIffbE11DirectStoreIffEfLi1ELi25ELi32ELi1ELb1EL9Algorithm0EEvT_T0_ll_param_3];
	setp.lt.s64 	%p1, %rd37, 801;
	@%p1 bra 	$L__BB125_2;
	mov.u64 	%rd38, $str;
	cvta.global.u64 	%rd39, %rd38;
	mov.u64 	%rd40, $str$1;
	cvta.global.u64 	%rd41, %rd40;
	mov.u64 	%rd42, __unnamed_126;
	cvta.global.u64 	%rd43, %rd42;
	{ // callseq 125, 0
	.param .b64 param0;
	st.param.b64 	[param0], %rd39;
	.param .b64 param1;
	st.param.b64 	[param1], %rd41;
	.param .b32 param2;
	st.param.b32 	[param2], 254;
	.param .b64 param3;
	st.param.b64 	[param3], %rd43;
	.param .b64 param4;
	st.param.b64 	[param4], 1;
	call.uni 
	__assertfail, 
	(
	param0, 
	param1, 
	param2, 
	param3, 
	param4
	);
	} // callseq 125
$L__BB125_2:
	ld.param.u64 	%rd62, [_Z15SoftmaxWarpImplI24ElementwiseScaleMaskLoadIffbE11DirectStoreIffEfLi1ELi25ELi32ELi1ELb1EL9Algorithm0EEvT_T0_ll_param_2];
	mov.u32 	%r1, %ctaid.x;
	mov.u32 	%r2, %ntid.y;
	mov.u32 	%r3, %tid.y;
	mad.lo.s32 	%r4, %r1, %r2, %r3;
	cvt.s64.s32 	%rd64, %r4;
	setp.le.s64 	%p2, %rd62, %rd64;
	@%p2 bra 	$L__BB125_105;
	mov.u32 	%r5, %tid.x;
	cvt.u64.u32 	%rd2, %r5;
	add.s32 	%r6, %r5, 32;
	cvt.u64.u32 	%rd3, %r6;
	add.s32 	%r7, %r5, 64;
	cvt.u64.u32 	%rd4, %r7;
	add.s32 	%r8, %r5, 96;
	cvt.u64.u32 	%rd5, %r8;
	add.s32 	%r9, %r5, 192;
	cvt.u64.u32 	%rd6, %r9;
	add.s32 	%r10, %r5, 224;
	cvt.u64.u32 	%rd7, %r10;
	add.s32 	%r11, %r5, 256;
	cvt.u64.u32 	%rd8, %r11;
	add.s32 	%r12, %r5, 288;
	cvt.u64.u32 	%rd9, %r12;
	add.s32 	%r13, %r5, 320;
	cvt.u64.u32 	%rd10, %r13;
	add.s32 	%r14, %r5, 352;
	cvt.u64.u32 	%rd11, %r14;
	add.s32 	%r15, %r5, 384;
	cvt.u64.u32 	%rd12, %r15;
	add.s32 	%r16, %r5, 416;
	cvt.u64.u32 	%rd13, %r16;
	add.s32 	%r17, %r5, 448;
	cvt.u64.u32 	%rd14, %r17;
	add.s32 	%r18, %r5, 480;
	cvt.u64.u32 	%rd15, %r18;
	add.s32 	%r19, %r5, 512;
	cvt.u64.u32 	%rd16, %r19;
	add.s32 	%r20, %r5, 544;
	cvt.u64.u32 	%rd17, %r20;
	add.s32 	%r21, %r5, 576;
	cvt.u64.u32 	%rd18, %r21;
	add.s32 	%r22, %r5, 608;
	cvt.u64.u32 	%rd19, %r22;
	add.s32 	%r23, %r5, 704;
	cvt.u64.u32 	%rd20, %r23;
	add.s32 	%r24, %r5, 736;
	cvt.u64.u32 	%rd21, %r24;
	add.s32 	%r25, %r5, 768;
	cvt.u64.u32 	%rd22, %r25;
	add.s32 	%r27, %r5, 128;
	add.s32 	%r29, %r5, 160;
	add.s32 	%r31, %r5, 640;
	add.s32 	%r33, %r5, 672;
	mov.u32 	%r112, %nctaid.x;
$L__BB125_4:
	cvta.to.global.u64 	%rd24, %rd31;
	cvta.to.global.u64 	%rd25, %rd32;
	setp.le.s64 	%p3, %rd37, %rd2;
	mul.lo.s64 	%rd26, %rd64, %rd33;
	mov.f32 	%f527, 0fFF800000;
	mov.f32 	%f530, %f527;
	@%p3 bra 	$L__BB125_6;
	add.s64 	%rd44, %rd26, %rd2;
	shl.b64 	%rd45, %rd44, 2;
	add.s64 	%rd46, %rd24, %rd45;
	ld.global.f32 	%f131, [%rd46];
	add.s64 	%rd47, %rd25, %rd44;
	ld.global.u8 	%rs1, [%rd47];
	setp.eq.s16 	%p4, %rs1, 0;
	mul.f32 	%f132, %f129, %f131;
	selp.f32 	%f527, %f128, %f132, %p4;
	max.f32 	%f530, %f527, 0fFF800000;
$L__BB125_6:
	setp.le.s64 	%p5, %rd37, %rd3;
	add.s64 	%rd48, %rd26, %rd2;
	add.s64 	%rd27, %rd25, %rd48;
	shl.b64 	%rd49, %rd48, 2;
	add.s64 	%rd28, %rd24, %rd49;
	mov.f32 	%f529, 0fFF800000;
	@%p5 bra 	$L__BB125_8;
	ld.global.f32 	%f134, [%rd28+128];
	ld.global.u8 	%rs2, [%rd27+32];
	setp.eq.s16 	%p6, %rs2, 0;
	mul.f32 	%f135, %f129, %f134;
	selp.f32 	%f529, %f128, %f135, %p6;
	max.f32 	%f530, %f530, %f529;
$L__BB125_8:
	setp.le.s64 	%p7, %rd37, %rd4;
	mov.f32 	%f531, 0fFF800000;
	@%p7 bra 	$L__BB125_10;
	ld.global.f32 	%f137, [%rd28+256];
	ld.global.u8 	%rs3, [%rd27+64];
	setp.eq.s16 	%p8, %rs3, 0;
	mul.f32 	%f138, %f129, %f137;
	selp.f32 	%f531, %f128, %f138, %p8;
	max.f32 	%f530, %f530, %f531;
$L__BB125_10:
	setp.le.s64 	%p9, %rd37, %rd5;
	mov.f32 	%f533, 0fFF800000;
	@%p9 bra 	$L__BB125_12;
	ld.global.f32 	%f140, [%rd28+384];
	ld.global.u8 	%rs4, [%rd27+96];
	setp.eq.s16 	%p10, %rs4, 0;
	mul.f32 	%f141, %f129, %f140;
	selp.f32 	%f533, %f128, %f141, %p10;
	max.f32 	%f530, %f530, %f533;
$L__BB125_12:
	cvt.u64.u32 	%rd50, %r27;
	setp.le.s64 	%p11, %rd37, %rd50;
	mov.f32 	%f535, 0fFF800000;
	@%p11 bra 	$L__BB125_14;
	ld.global.f32 	%f143, [%rd28+512];
	ld.global.u8 	%rs5, [%rd27+128];
	setp.eq.s16 	%p12, %rs5, 0;
	mul.f32 	%f144, %f129, %f143;
	selp.f32 	%f535, %f128, %f144, %p12;
	max.f32 	%f530, %f530, %f535;
$L__BB125_14:
	cvt.u64.u32 	%rd51, %r29;
	setp.le.s64 	%p13, %rd37, %rd51;
	mov.f32 	%f537, 0fFF800000;
	@%p13 bra 	$L__BB125_16;
	ld.global.f32 	%f146, [%rd28+640];
	ld.global.u8 	%rs6, [%rd27+160];
	setp.eq.s16 	%p14, %rs6, 0;
	mul.f32 	%f147, %f129, %f146;
	selp.f32 	%f537, %f128, %f147, %p14;
	max.f32 	%f530, %f530, %f537;
$L__BB125_16:
	setp.le.s64 	%p15, %rd37, %rd6;
	mov.f32 	%f539, 0fFF800000;
	@%p15 bra 	$L__BB125_18;
	ld.global.f32 	%f149, [%rd28+768];
	ld.global.u8 	%rs7, [%rd27+192];
	setp.eq.s16 	%p16, %rs7, 0;
	mul.f32 	%f150, %f129, %f149;
	selp.f32 	%f539, %f128, %f150, %p16;
	max.f32 	%f530, %f530, %f539;
$L__BB125_18:
	setp.le.s64 	%p17, %rd37, %rd7;
	mov.f32 	%f541, 0fFF800000;
	@%p17 bra 	$L__BB125_20;
	ld.global.f32 	%f152, [%rd28+896];
	ld.global.u8 	%rs8, [%rd27+224];
	setp.eq.s16 	%p18, %rs8, 0;
	mul.f32 	%f153, %f129, %f152;
	selp.f32 	%f541, %f128, %f153, %p18;
	max.f32 	%f530, %f530, %f541;
$L__BB125_20:
	setp.le.s64 	%p19, %rd37, %rd8;
	mov.f32 	%f543, 0fFF800000;
	@%p19 bra 	$L__BB125_22;
	ld.global.f32 	%f155, [%rd28+1024];
	ld.global.u8 	%rs9, [%rd27+256];
	setp.eq.s16 	%p20, %rs9, 0;
	mul.f32 	%f156, %f129, %f155;
	selp.f32 	%f543, %f128, %f156, %p20;
	max.f32 	%f530, %f530, %f543;
$L__BB125_22:
	setp.le.s64 	%p21, %rd37, %rd9;
	mov.f32 	%f545, 0fFF800000;
	@%p21 bra 	$L__BB125_24;
	ld.global.f32 	%f158, [%rd28+1152];
	ld.global.u8 	%rs10, [%rd27+288];
	setp.eq.s16 	%p22, %rs10, 0;
	mul.f32 	%f159, %f129, %f158;
	selp.f32 	%f545, %f128, %f159, %p22;
	max.f32 	%f530, %f530, %f545;
$L__BB125_24:
	setp.le.s64 	%p23, %rd37, %rd10;
	mov.f32 	%f547, 0fFF800000;
	@%p23 bra 	$L__BB125_26;
	ld.global.f32 	%f161, [%rd28+1280];
	ld.global.u8 	%rs11, [%rd27+320];
	setp.eq.s16 	%p24, %rs11, 0;
	mul.f32 	%f162, %f129, %f161;
	selp.f32 	%f547, %f128, %f162, %p24;
	max.f32 	%f530, %f530, %f547;
$L__BB125_26:
	setp.le.s64 	%p25, %rd37, %rd11;
	mov.f32 	%f549, 0fFF800000;
	@%p25 bra 	$L__BB125_28;
	ld.global.f32 	%f164, [%rd28+1408];
	ld.global.u8 	%rs12, [%rd27+352];
	setp.eq.s16 	%p26, %rs12, 0;
	mul.f32 	%f165, %f129, %f164;
	selp.f32 	%f549, %f128, %f165, %p26;
	max.f32 	%f530, %f530, %f549;
$L__BB125_28:
	setp.le.s64 	%p27, %rd37, %rd12;
	mov.f32 	%f551, 0fFF800000;
	@%p27 bra 	$L__BB125_30;
	ld.global.f32 	%f167, [%rd28+1536];
	ld.global.u8 	%rs13, [%rd27+384];
	setp.eq.s16 	%p28, %rs13, 0;
	mul.f32 	%f168, %f129, %f167;
	selp.f32 	%f551, %f128, %f168, %p28;
	max.f32 	%f530, %f530, %f551;
$L__BB125_30:
	setp.le.s64 	%p29, %rd37, %rd13;
	mov.f32 	%f553, 0fFF800000;
	@%p29 bra 	$L__BB125_32;
	ld.global.f32 	%f170, [%rd28+1664];
	ld.global.u8 	%rs14, [%rd27+416];
	setp.eq.s16 	%p30, %rs14, 0;
	mul.f32 	%f171, %f129, %f170;
	selp.f32 	%f553, %f128, %f171, %p30;
	max.f32 	%f530, %f530, %f553;
$L__BB125_32:
	setp.le.s64 	%p31, %rd37, %rd14;
	mov.f32 	%f555, 0fFF800000;
	@%p31 bra 	$L__BB125_34;
	ld.global.f32 	%f173, [%rd28+1792];
	ld.global.u8 	%rs15, [%rd27+448];
	setp.eq.s16 	%p32, %rs15, 0;
	mul.f32 	%f174, %f129, %f173;
	selp.f32 	%f555, %f128, %f174, %p32;
	max.f32 	%f530, %f530, %f555;
$L__BB125_34:
	setp.le.s64 	%p33, %rd37, %rd15;
	mov.f32 	%f557, 0fFF800000;
	@%p33 bra 	$L__BB125_36;
	ld.global.f32 	%f176, [%rd28+1920];
	ld.global.u8 	%rs16, [%rd27+480];
	setp.eq.s16 	%p34, %rs16, 0;
	mul.f32 	%f177, %f129, %f176;
	selp.f32 	%f557, %f128, %f177, %p34;
	max.f32 	%f530, %f530, %f557;
$L__BB125_36:
	setp.le.s64 	%p35, %rd37, %rd16;
	mov.f32 	%f559, 0fFF800000;
	@%p35 bra 	$L__BB125_38;
	ld.global.f32 	%f179, [%rd28+2048];
	ld.global.u8 	%rs17, [%rd27+512];
	setp.eq.s16 	%p36, %rs17, 0;
	mul.f32 	%f180, %f129, %f179;
	selp.f32 	%f559, %f128, %f180, %p36;
	max.f32 	%f530, %f530, %f559;
$L__BB125_38:
	setp.le.s64 	%p37, %rd37, %rd17;
	mov.f32 	%f561, 0fFF800000;
	@%p37 bra 	$L__BB125_40;
	ld.global.f32 	%f182, [%rd28+2176];
	ld.global.u8 	%rs18, [%rd27+544];
	setp.eq.s16 	%p38, %rs18, 0;
	mul.f32 	%f183, %f129, %f182;
	selp.f32 	%f561, %f128, %f183, %p38;
	max.f32 	%f530, %f530, %f561;
$L__BB125_40:
	setp.le.s64 	%p39, %rd37, %rd18;
	mov.f32 	%f563, 0fFF800000;
	@%p39 bra 	$L__BB125_42;
	ld.global.f32 	%f185, [%rd28+2304];
	ld.global.u8 	%rs19, [%rd27+576];
	setp.eq.s16 	%p40, %rs19, 0;
	mul.f32 	%f186, %f129, %f185;
	selp.f32 	%f563, %f128, %f186, %p40;
	max.f32 	%f530, %f530, %f563;
$L__BB125_42:
	setp.le.s64 	%p41, %rd37, %rd19;
	mov.f32 	%f565, 0fFF800000;
	@%p41 bra 	$L__BB125_44;
	ld.global.f32 	%f188, [%rd28+2432];
	ld.global.u8 	%rs20, [%rd27+608];
	setp.eq.s16 	%p42, %rs20, 0;
	mul.f32 	%f189, %f129, %f188;
	selp.f32 	%f565, %f128, %f189, %p42;
	max.f32 	%f530, %f530, %f565;
$L__BB125_44:
	cvt.u64.u32 	%rd52, %r31;
	setp.le.s64 	%p43, %rd37, %rd52;
	mov.f32 	%f567, 0fFF800000;
	@%p43 bra 	$L__BB125_46;
	ld.global.f32 	%f191, [%rd28+2560];
	ld.global.u8 	%rs21, [%rd27+640];
	setp.eq.s16 	%p44, %rs21, 0;
	mul.f32 	%f192, %f129, %f191;
	selp.f32 	%f567, %f128, %f192, %p44;
	max.f32 	%f530, %f530, %f567;
$L__BB125_46:
	cvt.u64.u32 	%rd53, %r33;
	setp.le.s64 	%p45, %rd37, %rd53;
	mov.f32 	%f569, 0fFF800000;
	@%p45 bra 	$L__BB125_48;
	ld.global.f32 	%f194, [%rd28+2688];
	ld.global.u8 	%rs22, [%rd27+672];
	setp.eq.s16 	%p46, %rs22, 0;
	mul.f32 	%f195, %f129, %f194;
	selp.f32 	%f569, %f128, %f195, %p46;
	max.f32 	%f530, %f530, %f569;
$L__BB125_48:
	setp.le.s64 	%p47, %rd37, %rd20;
	mov.f32 	%f571, 0fFF800000;
	@%p47 bra 	$L__BB125_50;
	ld.global.f32 	%f197, [%rd28+2816];
	ld.global.u8 	%rs23, [%rd27+704];
	setp.eq.s16 	%p48, %rs23, 0;
	mul.f32 	%f198, %f129, %f197;
	selp.f32 	%f571, %f128, %f198, %p48;
	max.f32 	%f530, %f530, %f571;
$L__BB125_50:
	setp.le.s64 	%p49, %rd37, %rd21;
	mov.f32 	%f573, 0fFF800000;
	@%p49 bra 	$L__BB125_52;
	ld.global.f32 	%f200, [%rd28+2944];
	ld.global.u8 	%rs24, [%rd27+736];
	setp.eq.s16 	%p50, %rs24, 0;
	mul.f32 	%f201, %f129, %f200;
	selp.f32 	%f573, %f128, %f201, %p50;
	max.f32 	%f530, %f530, %f573;
$L__BB125_52:
	setp.le.s64 	%p51, %rd37, %rd22;
	mov.f32 	%f575, 0fFF800000;
	@%p51 bra 	$L__BB125_54;
	ld.global.f32 	%f203, [%rd28+3072];
	ld.global.u8 	%rs25, [%rd27+768];
	setp.eq.s16 	%p52, %rs25, 0;
	mul.f32 	%f204, %f129, %f203;
	selp.f32 	%f575, %f128, %f204, %p52;
	max.f32 	%f530, %f530, %f575;
$L__BB125_54:
	setp.le.s64 	%p53, %rd37, %rd2;
	mov.b32 	%r34, %f530;
	shfl.sync.bfly.b32	%r35|%p54, %r34, 16, 31, -1;
	mov.b32 	%f205, %r35;
	max.f32 	%f206, %f530, %f205;
	mov.b32 	%r36, %f206;
	shfl.sync.bfly.b32	%r37|%p55, %r36, 8, 31, -1;
	mov.b32 	%f207, %r37;
	max.f32 	%f208, %f206, %f207;
	mov.b32 	%r38, %f208;
	shfl.sync.bfly.b32	%r39|%p56, %r38, 4, 31, -1;
	mov.b32 	%f209, %r39;
	max.f32 	%f210, %f208, %f209;
	mov.b32 	%r40, %f210;
	shfl.sync.bfly.b32	%r41|%p57, %r40, 2, 31, -1;
	mov.b32 	%f211, %r41;
	max.f32 	%f212, %f210, %f211;
	mov.b32 	%r42, %f212;
	shfl.sync.bfly.b32	%r43|%p58, %r42, 1, 31, -1;
	mov.b32 	%f213, %r43;
	max.f32 	%f214, %f212, %f213;
	sub.f32 	%f215, %f527, %f214;
	fma.rn.f32 	%f216, %f215, 0f3BBB989D, 0f3F000000;
	cvt.sat.f32.f32 	%f217, %f216;
	mov.f32 	%f218, 0f4B400001;
	mov.f32 	%f219, 0f437C0000;
	fma.rm.f32 	%f220, %f217, %f219, %f218;
	add.f32 	%f221, %f220, 0fCB40007F;
	neg.f32 	%f222, %f221;
	fma.rn.f32 	%f223, %f215, 0f3FB8AA3B, %f222;
	fma.rn.f32 	%f224, %f215, 0f32A57060, %f223;
	mov.b32 	%r44, %f220;
	shl.b32 	%r45, %r44, 23;
	mov.b32 	%f225, %r45;
	ex2.approx.ftz.f32 	%f226, %f224;
	mul.f32 	%f227, %f226, %f225;
	add.f32 	%f228, %f227, 0f00000000;
	sub.f32 	%f229, %f529, %f214;
	fma.rn.f32 	%f230, %f229, 0f3BBB989D, 0f3F000000;
	cvt.sat.f32.f32 	%f231, %f230;
	fma.rm.f32 	%f232, %f231, %f219, %f218;
	add.f32 	%f233, %f232, 0fCB40007F;
	neg.f32 	%f234, %f233;
	fma.rn.f32 	%f235, %f229, 0f3FB8AA3B, %f234;
	fma.rn.f32 	%f236, %f229, 0f32A57060, %f235;
	mov.b32 	%r46, %f232;
	shl.b32 	%r47, %r46, 23;
	mov.b32 	%f237, %r47;
	ex2.approx.ftz.f32 	%f238, %f236;
	mul.f32 	%f239, %f238, %f237;
	add.f32 	%f240, %f228, %f239;
	sub.f32 	%f241, %f531, %f214;
	fma.rn.f32 	%f242, %f241, 0f3BBB989D, 0f3F000000;
	cvt.sat.f32.f32 	%f243, %f242;
	fma.rm.f32 	%f244, %f243, %f219, %f218;
	add.f32 	%f245, %f244, 0fCB40007F;
	neg.f32 	%f246, %f245;
	fma.rn.f32 	%f247, %f241, 0f3FB8AA3B, %f246;
	fma.rn.f32 	%f248, %f241, 0f32A57060, %f247;
	mov.b32 	%r48, %f244;
	shl.b32 	%r49, %r48, 23;
	mov.b32 	%f249, %r49;
	ex2.approx.ftz.f32 	%f250, %f248;
	mul.f32 	%f251, %f250, %f249;
	add.f32 	%f252, %f240, %f251;
	sub.f32 	%f253, %f533, %f214;
	fma.rn.f32 	%f254, %f253, 0f3BBB989D, 0f3F000000;
	cvt.sat.f32.f32 	%f255, %f254;
	fma.rm.f32 	%f256, %f255, %f219, %f218;
	add.f32 	%f257, %f256, 0fCB40007F;
	neg.f32 	%f258, %f257;
	fma.rn.f32 	%f259, %f253, 0f3FB8AA3B, %f258;
	fma.rn.f32 	%f260, %f253, 0f32A57060, %f259;
	mov.b32 	%r50, %f256;
	shl.b32 	%r51, %r50, 23;
	mov.b32 	%f261, %r51;
	ex2.approx.ftz.f32 	%f262, %f260;
	mul.f32 	%f263, %f262, %f261;
	add.f32 	%f264, %f252, %f263;
	sub.f32 	%f265, %f535, %f214;
	fma.rn.f32 	%f266, %f265, 0f3BBB989D, 0f3F000000;
	cvt.sat.f32.f32 	%f267, %f266;
	fma.rm.f32 	%f268, %f267, %f219, %f218;
	add.f32 	%f269, %f268, 0fCB40007F;
	neg.f32 	%f270, %f269;
	fma.rn.f32 	%f271, %f265, 0f3FB8AA3B, %f270;
	fma.rn.f32 	%f272, %f265, 0f32A57060, %f271;
	mov.b32 	%r52, %f268;
	shl.b32 	%r53, %r52, 23;
	mov.b32 	%f273, %r53;
	ex2.approx.ftz.f32 	%f274, %f272;
	mul.f32 	%f275, %f274, %f273;
	add.f32 	%f276, %f264, %f275;
	sub.f32 	%f277, %f537, %f214;
	fma.rn.f32 	%f278, %f277, 0f3BBB989D, 0f3F000000;
	cvt.sat.f32.f32 	%f279, %f278;
	fma.rm.f32 	%f280, %f279, %f219, %f218;
	add.f32 	%f281, %f280, 0fCB40007F;
	neg.f32 	%f282, %f281;
	fma.rn.f32 	%f283, %f277, 0f3FB8AA3B, %f282;
	fma.rn.f32 	%f284, %f277, 0f32A57060, %f283;
	mov.b32 	%r54, %f280;
	shl.b32 	%r55, %r54, 23;
	mov.b32 	%f285, %r55;
	ex2.approx.ftz.f32 	%f286, %f284;
	mul.f32 	%f287, %f286, %f285;
	add.f32 	%f288, %f276, %f287;
	sub.f32 	%f289, %f539, %f214;
	fma.rn.f32 	%f290, %f289, 0f3BBB989D, 0f3F000000;
	cvt.sat.f32.f32 	%f291, %f290;
	fma.rm.f32 	%f292, %f291, %f219, %f218;
	add.f32 	%f293, %f292, 0fCB40007F;
	neg.f32 	%f294, %f293;
	fma.rn.f32 	%f295, %f289, 0f3FB8AA3B, %f294;
	fma.rn.f32 	%f296, %f289, 0f32A57060, %f295;
	mov.b32 	%r56, %f292;
	shl.b32 	%r57, %r56, 23;
	mov.b32 	%f297, %r57;
	ex2.approx.ftz.f32 	%f298, %f296;
	mul.f32 	%f299, %f298, %f297;
	add.f32 	%f300, %f288, %f299;
	sub.f32 	%f301, %f541, %f214;
	fma.rn.f32 	%f302, %f301, 0f3BBB989D, 0f3F000000;
	cvt.sat.f32.f32 	%f303, %f302;
	fma.rm.f32 	%f304, %f303, %f219, %f218;
	add.f32 	%f305, %f304, 0fCB40007F;
	neg.f32 	%f306, %f305;
	fma.rn.f32 	%f307, %f301, 0f3FB8AA3B, %f306;
	fma.rn.f32 	%f308, %f301, 0f32A57060, %f307;
	mov.b32 	%r58, %f304;
	shl.b32 	%r59, %r58, 23;
	mov.b32 	%f309, %r59;
	ex2.approx.ftz.f32 	%f310, %f308;
	mul.f32 	%f311, %f310, %f309;
	add.f32 	%f312, %f300, %f311;
	sub.f32 	%f313, %f543, %f214;
	fma.rn.f32 	%f314, %f313, 0f3BBB989D, 0f3F000000;
	cvt.sat.f32.f32 	%f315, %f314;
	fma.rm.f32 	%f316, %f315, %f219, %f218;
	add.f32 	%f317, %f316, 0fCB40007F;
	neg.f32 	%f318, %f317;
	fma.rn.f32 	%f319, %f313, 0f3FB8AA3B, %f318;
	fma.rn.f32 	%f320, %f313, 0f32A57060, %f319;
	mov.b32 	%r60, %f316;
	shl.b32 	%r61, %r60, 23;
	mov.b32 	%f321, %r61;
	ex2.approx.ftz.f32 	%f322, %f320;
	mul.f32 	%f323, %f322, %f321;
	add.f32 	%f324, %f312, %f323;
	sub.f32 	%f325, %f545, %f214;
	fma.rn.f32 	%f326, %f325, 0f3BBB989D, 0f3F000000;
	cvt.sat.f32.f32 	%f327, %f326;
	fma.rm.f32 	%f328, %f327, %f219, %f218;
	add.f32 	%f329, %f328, 0fCB40007F;
	neg.f32 	%f330, %f329;
	fma.rn.f32 	%f331, %f325, 0f3FB8AA3B, %f330;
	fma.rn.f32 	%f332, %f325, 0f32A57060, %f331;
	mov.b32 	%r62, %f328;
	shl.b32 	%r63, %r62, 23;
	mov.b32 	%f333, %r63;
	ex2.approx.ftz.f32 	%f334, %f332;
	mul.f32 	%f335, %f334, %f333;
	add.f32 	%f336, %f324, %f335;
	sub.f32 	%f337, %f547, %f214;
	fma.rn.f32 	%f338, %f337, 0f3BBB989D, 0f3F000000;
	cvt.sat.f32.f32 	%f339, %f338;
	fma.rm.f32 	%f340, %f339, %f219, %f218;
	add.f32 	%f341, %f340, 0fCB40007F;
	neg.f32 	%f342, %f341;
	fma.rn.f32 	%f343, %f337, 0f3FB8AA3B, %f342;
	fma.rn.f32 	%f344, %f337, 0f32A57060, %f343;
	mov.b32 	%r64, %f340;
	shl.b32 	%r65, %r64, 23;
	mov.b32 	%f345, %r65;
	ex2.approx.ftz.f32 	%f346, %f344;
	mul.f32 	%f347, %f346, %f345;
	add.f32 	%f348, %f336, %f347;
	sub.f32 	%f349, %f549, %f214;
	fma.rn.f32 	%f350, %f349, 0f3BBB989D, 0f3F000000;
	cvt.sat.f32.f32 	%f351, %f350;
	fma.rm.f32 	%f352, %f351, %f219, %f218;
	add.f32 	%f353, %f352, 0fCB40007F;
	neg.f32 	%f354, %f353;
	fma.rn.f32 	%f355, %f349, 0f3FB8AA3B, %f354;
	fma.rn.f32 	%f356, %f349, 0f32A57060, %f355;
	mov.b32 	%r66, %f352;
	shl.b32 	%r67, %r66, 23;
	mov.b32 	%f357, %r67;
	ex2.approx.ftz.f32 	%f358, %f356;
	mul.f32 	%f359, %f358, %f357;
	add.f32 	%f360, %f348, %f359;
	sub.f32 	%f361, %f551, %f214;
	fma.rn.f32 	%f362, %f361, 0f3BBB989D, 0f3F000000;
	cvt.sat.f32.f32 	%f363, %f362;
	fma.rm.f32 	%f364, %f363, %f219, %f218;
	add.f32 	%f365, %f364, 0fCB40007F;
	neg.f32 	%f366, %f365;
	fma.rn.f32 	%f367, %f361, 0f3FB8AA3B, %f366;
	fma.rn.f32 	%f368, %f361, 0f32A57060, %f367;
	mov.b32 	%r68, %f364;
	shl.b32 	%r69, %r68, 23;
	mov.b32 	%f369, %r69;
	ex2.approx.ftz.f32 	%f370, %f368;
	mul.f32 	%f371, %f370, %f369;
	add.f32 	%f372, %f360, %f371;
	sub.f32 	%f373, %f553, %f214;
	fma.rn.f32 	%f374, %f373, 0f3BBB989D, 0f3F000000;
	cvt.sat.f32.f32 	%f375, %f374;
	fma.rm.f32 	%f376, %f375, %f219, %f218;
	add.f32 	%f377, %f376, 0fCB40007F;
	neg.f32 	%f378, %f377;
	fma.rn.f32 	%f379, %f373, 0f3FB8AA3B, %f378;
	fma.rn.f32 	%f380, %f373, 0f32A57060, %f379;
	mov.b32 	%r70, %f376;
	shl.b32 	%r71, %r70, 23;
	mov.b32 	%f381, %r71;
	ex2.approx.ftz.f32 	%f382, %f380;
	mul.f32 	%f383, %f382, %f381;
	add.f32 	%f384, %f372, %f383;
	sub.f32 	%f385, %f555, %f214;
	fma.rn.f32 	%f386, %f385, 0f3BBB989D, 0f3F000000;
	cvt.sat.f32.f32 	%f387, %f386;
	fma.rm.f32 	%f388, %f387, %f219, %f218;
	add.f32 	%f389, %f388, 0fCB40007F;
	neg.f32 	%f390, %f389;
	fma.rn.f32 	%f391, %f385, 0f3FB8AA3B, %f390;
	fma.rn.f32 	%f392, %f385, 0f32A57060, %f391;
	mov.b32 	%r72, %f388;
	shl.b32 	%r73, %r72, 23;
	mov.b32 	%f393, %r73;
	ex2.approx.ftz.f32 	%f394, %f392;
	mul.f32 	%f395, %f394, %f393;
	add.f32 	%f396, %f384, %f395;
	sub.f32 	%f397, %f557, %f214;
	fma.rn.f32 	%f398, %f397, 0f3BBB989D, 0f3F000000;
	cvt.sat.f32.f32 	%f399, %f398;
	fma.rm.f32 	%f400, %f399, %f219, %f218;
	add.f32 	%f401, %f400, 0fCB40007F;
	neg.f32 	%f402, %f401;
	fma.rn.f32 	%f403, %f397, 0f3FB8AA3B, %f402;
	fma.rn.f32 	%f404, %f397, 0f32A57060, %f403;
	mov.b32 	%r74, %f400;
	shl.b32 	%r75, %r74, 23;
	mov.b32 	%f405, %r75;
	ex2.approx.ftz.f32 	%f406, %f404;
	mul.f32 	%f407, %f406, %f405;
	add.f32 	%f408, %f396, %f407;
	sub.f32 	%f409, %f559, %f214;
	fma.rn.f32 	%f410, %f409, 0f3BBB989D, 0f3F000000;
	cvt.sat.f32.f32 	%f411, %f410;
	fma.rm.f32 	%f412, %f411, %f219, %f218;
	add.f32 	%f413, %f412, 0fCB40007F;
	neg.f32 	%f414, %f413;
	fma.rn.f32 	%f415, %f409, 0f3FB8AA3B, %f414;
	fma.rn.f32 	%f416, %f409, 0f32A57060, %f415;
	mov.b32 	%r76, %f412;
	shl.b32 	%r77, %r76, 23;
	mov.b32 	%f417, %r77;
	ex2.approx.ftz.f32 	%f418, %f416;
	mul.f32 	%f419, %f418, %f417;
	add.f32 	%f420, %f408, %f419;
	sub.f32 	%f421, %f561, %f214;
	fma.rn.f32 	%f422, %f421, 0f3BBB989D, 0f3F000000;
	cvt.sat.f32.f32 	%f423, %f422;
	fma.rm.f32 	%f424, %f423, %f219, %f218;
	add.f32 	%f425, %f424, 0fCB40007F;
	neg.f32 	%f426, %f425;
	fma.rn.f32 	%f427, %f421, 0f3FB8AA3B, %f426;
	fma.rn.f32 	%f428, %f421, 0f32A57060, %f427;
	mov.b32 	%r78, %f424;
	shl.b32 	%r79, %r78, 23;
	mov.b32 	%f429, %r79;
	ex2.approx.ftz.f32 	%f430, %f428;
	mul.f32 	%f431, %f430, %f429;
	add.f32 	%f432, %f420, %f431;
	sub.f32 	%f433, %f563, %f214;
	fma.rn.f32 	%f434, %f433, 0f3BBB989D, 0f3F000000;
	cvt.sat.f32.f32 	%f435, %f434;
	fma.rm.f32 	%f436, %f435, %f219, %f218;
	add.f32 	%f437, %f436, 0fCB40007F;
	neg.f32 	%f438, %f437;
	fma.rn.f32 	%f439, %f433, 0f3FB8AA3B, %f438;
	fma.rn.f32 	%f440, %f433, 0f32A57060, %f439;
	mov.b32 	%r80, %f436;
	shl.b32 	%r81, %r80, 23;
	mov.b32 	%f441, %r81;
	ex2.approx.ftz.f32 	%f442, %f440;
	mul.f32 	%f443, %f442, %f441;
	add.f32 	%f444, %f432, %f443;
	sub.f32 	%f445, %f565, %f214;
	fma.rn.f32 	%f446, %f445, 0f3BBB989D, 0f3F000000;
	cvt.sat.f32.f32 	%f447, %f446;
	fma.rm.f32 	%f448, %f447, %f219, %f218;
	add.f32 	%f449, %f448, 0fCB40007F;
	neg.f32 	%f450, %f449;
	fma.rn.f32 	%f451, %f445, 0f3FB8AA3B, %f450;
	fma.rn.f32 	%f452, %f445, 0f32A57060, %f451;
	mov.b32 	%r82, %f448;
	shl.b32 	%r83, %r82, 23;
	mov.b32 	%f453, %r83;
	ex2.approx.ftz.f32 	%f454, %f452;
	mul.f32 	%f455, %f454, %f453;
	add.f32 	%f456, %f444, %f455;
	sub.f32 	%f457, %f567, %f214;
	fma.rn.f32 	%f458, %f457, 0f3BBB989D, 0f3F000000;
	cvt.sat.f32.f32 	%f459, %f458;
	fma.rm.f32 	%f460, %f459, %f219, %f218;
	add.f32 	%f461, %f460, 0fCB40007F;
	neg.f32 	%f462, %f461;
	fma.rn.f32 	%f463, %f457, 0f3FB8AA3B, %f462;
	fma.rn.f32 	%f464, %f457, 0f32A57060, %f463;
	mov.b32 	%r84, %f460;
	shl.b32 	%r85, %r84, 23;
	mov.b32 	%f465, %r85;
	ex2.approx.ftz.f32 	%f466, %f464;
	mul.f32 	%f467, %f466, %f465;
	add.f32 	%f468, %f456, %f467;
	sub.f32 	%f469, %f569, %f214;
	fma.rn.f32 	%f470, %f469, 0f3BBB989D, 0f3F000000;
	cvt.sat.f32.f32 	%f471, %f470;
	fma.rm.f32 	%f472, %f471, %f219, %f218;
	add.f32 	%f473, %f472, 0fCB40007F;
	neg.f32 	%f474, %f473;
	fma.rn.f32 	%f475, %f469, 0f3FB8AA3B, %f474;
	fma.rn.f32 	%f476, %f469, 0f32A57060, %f475;
	mov.b32 	%r86, %f472;
	shl.b32 	%r87, %r86, 23;
	mov.b32 	%f477, %r87;
	ex2.approx.ftz.f32 	%f478, %f476;
	mul.f32 	%f479, %f478, %f477;
	add.f32 	%f480, %f468, %f479;
	sub.f32 	%f481, %f571, %f214;
	fma.rn.f32 	%f482, %f481, 0f3BBB989D, 0f3F000000;
	cvt.sat.f32.f32 	%f483, %f482;
	fma.rm.f32 	%f484, %f483, %f219, %f218;
	add.f32 	%f485, %f484, 0fCB40007F;
	neg.f32 	%f486, %f485;
	fma.rn.f32 	%f487, %f481, 0f3FB8AA3B, %f486;
	fma.rn.f32 	%f488, %f481, 0f32A57060, %f487;
	mov.b32 	%r88, %f484;
	shl.b32 	%r89, %r88, 23;
	mov.b32 	%f489, %r89;
	ex2.approx.ftz.f32 	%f490, %f488;
	mul.f32 	%f491, %f490, %f489;
	add.f32 	%f492, %f480, %f491;
	sub.f32 	%f493, %f573, %f214;
	fma.rn.f32 	%f494, %f493, 0f3BBB989D, 0f3F000000;
	cvt.sat.f32.f32 	%f495, %f494;
	fma.rm.f32 	%f496, %f495, %f219, %f218;
	add.f32 	%f497, %f496, 0fCB40007F;
	neg.f32 	%f498, %f497;
	fma.rn.f32 	%f499, %f493, 0f3FB8AA3B, %f498;
	fma.rn.f32 	%f500, %f493, 0f32A57060, %f499;
	mov.b32 	%r90, %f496;
	shl.b32 	%r91, %r90, 23;
	mov.b32 	%f501, %r91;
	ex2.approx.ftz.f32 	%f502, %f500;
	mul.f32 	%f503, %f502, %f501;
	add.f32 	%f504, %f492, %f503;
	sub.f32 	%f505, %f575, %f214;
	fma.rn.f32 	%f506, %f505, 0f3BBB989D, 0f3F000000;
	cvt.sat.f32.f32 	%f507, %f506;
	fma.rm.f32 	%f508, %f507, %f219, %f218;
	add.f32 	%f509, %f508, 0fCB40007F;
	neg.f32 	%f510, %f509;
	fma.rn.f32 	%f511, %f505, 0f3FB8AA3B, %f510;
	fma.rn.f32 	%f512, %f505, 0f32A57060, %f511;
	mov.b32 	%r92, %f508;
	shl.b32 	%r93, %r92, 23;
	mov.b32 	%f513, %r93;
	ex2.approx.ftz.f32 	%f514, %f512;
	mul.f32 	%f515, %f514, %f513;
	add.f32 	%f516, %f504, %f515;
	mov.b32 	%r94, %f516;
	shfl.sync.bfly.b32	%r95|%p59, %r94, 16, 31, -1;
	mov.b32 	%f517, %r95;
	add.f32 	%f518, %f516, %f517;
	mov.b32 	%r96, %f518;
	shfl.sync.bfly.b32	%r97|%p60, %r96, 8, 31, -1;
	mov.b32 	%f519, %r97;
	add.f32 	%f520, %f518, %f519;
	mov.b32 	%r98, %f520;
	shfl.sync.bfly.b32	%r99|%p61, %r98, 4, 31, -1;
	mov.b32 	%f521, %r99;
	add.f32 	%f522, %f520, %f521;
	mov.b32 	%r100, %f522;
	shfl.sync.bfly.b32	%r101|%p62, %r100, 2, 31, -1;
	mov.b32 	%f523, %r101;
	add.f32 	%f524, %f522, %f523;
	mov.b32 	%r102, %f524;
	shfl.sync.bfly.b32	%r103|%p63, %r102, 1, 31, -1;
	mov.b32 	%f525, %r103;
	add.f32 	%f526, %f524, %f525;
	div.rn.f32 	%f103, %f227, %f526;
	div.rn.f32 	%f104, %f239, %f526;
	div.rn.f32 	%f105, %f251, %f526;
	div.rn.f32 	%f106, %f263, %f526;
	div.rn.f32 	%f107, %f275, %f526;
	div.rn.f32 	%f108, %f287, %f526;
	div.rn.f32 	%f109, %f299, %f526;
	div.rn.f32 	%f110, %f311, %f526;
	div.rn.f32 	%f111, %f323, %f526;
	div.rn.f32 	%f112, %f335, %f526;
	div.rn.f32 	%f113, %f347, %f526;
	div.rn.f32 	%f114, %f359, %f526;
	div.rn.f32 	%f115, %f371, %f526;
	div.rn.f32 	%f116, %f383, %f526;
	div.rn.f32 	%f117, %f395, %f526;
	div.rn.f32 	%f118, %f407, %f526;
	div.rn.f32 	%f119, %f419, %f526;
	div.rn.f32 	%f120, %f431, %f526;
	div.rn.f32 	%f121, %f443, %f526;
	div.rn.f32 	%f122, %f455, %f526;
	div.rn.f32 	%f123, %f467, %f526;
	div.rn.f32 	%f124, %f479, %f526;
	div.rn.f32 	%f125, %f491, %f526;
	div.rn.f32 	%f126, %f503, %f526;
	div.rn.f32 	%f127, %f515, %f526;
	mad.lo.s64 	%rd54, %rd64, %rd35, %rd2;
	cvta.to.global.u64 	%rd55, %rd34;
	shl.b64 	%rd56, %rd54, 2;
	add.s64 	%rd29, %rd55, %rd56;
	@%p53 bra 	$L__BB125_56;
	st.global.f32 	[%rd29], %f103;
$L__BB125_56:
	setp.le.s64 	%p64, %rd37, %rd3;
	@%p64 bra 	$L__BB125_58;
	st.global.f32 	[%rd29+128], %f104;
$L__BB125_58:
	setp.le.s64 	%p65, %rd37, %rd4;
	@%p65 bra 	$L__BB125_60;
	st.global.f32 	[%rd29+256], %f105;
$L__BB125_60:
	setp.le.s64 	%p66, %rd37, %rd5;
	@%p66 bra 	$L__BB125_62;
	st.global.f32 	[%rd29+384], %f106;
$L__BB125_62:
	cvt.u64.u32 	%rd57, %r27;
	setp.le.s64 	%p67, %rd37, %rd57;
	@%p67 bra 	$L__BB125_64;
	st.global.f32 	[%rd29+512], %f107;
$L__BB125_64:
	cvt.u64.u32 	%rd58, %r29;
	setp.le.s64 	%p68, %rd37, %rd58;
	@%p68 bra 	$L__BB125_66;
	st.global.f32 	[%rd29+640], %f108;
$L__BB125_66:
	setp.le.s64 	%p69, %rd37, %rd6;
	@%p69 bra 	$L__BB125_68;
	st.global.f32 	[%rd29+768], %f109;
$L__BB125_68:
	setp.le.s64 	%p70, %rd37, %rd7;
	@%p70 bra 	$L__BB125_70;
	st.global.f32 	[%rd29+896], %f110;
$L__BB125_70:
	setp.le.s64 	%p71, %rd37, %rd8;
	@%p71 bra 	$L__BB125_72;
	st.global.f32 	[%rd29+1024], %f111;
$L__BB125_72:
	setp.le.s64 	%p72, %rd37, %rd9;
	@%p72 bra 	$L__BB125_74;
	st.global.f32 	[%rd29+1152], %f112;
$L__BB125_74:
	setp.le.s64 	%p73, %rd37, %rd10;
	@%p73 bra 	$L__BB125_76;
	st.global.f32 	[%rd29+1280], %f113;
$L__BB125_76:
	setp.le.s64 	%p74, %rd37, %rd11;
	@%p74 bra 	$L__BB125_78;
	st.global.f32 	[%rd29+1408], %f114;
$L__BB125_78:
	setp.le.s64 	%p75, %rd37, %rd12;
	@%p75 bra 	$L__BB125_80;
	st.global.f32 	[%rd29+1536], %f115;
$L__BB125_80:
	setp.le.s64 	%p76, %rd37, %rd13;
	@%p76 bra 	$L__BB125_82;
	st.global.f32 	[%rd29+1664], %f116;
$L__BB125_82:
	setp.le.s64 	%p77, %rd37, %rd14;
	@%p77 bra 	$L__BB125_84;
	st.global.f32 	[%rd29+1792], %f117;
$L__BB125_84:
	setp.le.s64 	%p78, %rd37, %rd15;
	@%p78 bra 	$L__BB125_86;
	st.global.f32 	[%rd29+1920], %f118;
$L__BB125_86:
	setp.le.s64 	%p79, %rd37, %rd16;
	@%p79 bra 	$L__BB125_88;
	st.global.f32 	[%rd29+2048], %f119;
$L__BB125_88:
	setp.le.s64 	%p80, %rd37, %rd17;
	@%p80 bra 	$L__BB125_90;
	st.global.f32 	[%rd29+2176], %f120;
$L__BB125_90:
	setp.le.s64 	%p81, %rd37, %rd18;
	@%p81 bra 	$L__BB125_92;
	st.global.f32 	[%rd29+2304], %f121;
$L__BB125_92:
	setp.le.s64 	%p82, %rd37, %rd19;
	@%p82 bra 	$L__BB125_94;
	st.global.f32 	[%rd29+2432], %f122;
$L__BB125_94:
	cvt.u64.u32 	%rd59, %r31;
	setp.le.s64 	%p83, %rd37, %rd59;
	@%p83 bra 	$L__BB125_96;
	st.global.f32 	[%rd29+2560], %f123;
$L__BB125_96:
	cvt.u64.u32 	%rd60, %r33;
	setp.le.s64 	%p84, %rd37, %rd60;
	@%p84 bra 	$L__BB125_98;
	st.global.f32 	[%rd29+2688], %f124;
$L__BB125_98:
	setp.le.s64 	%p85, %rd37, %rd20;
	@%p85 bra 	$L__BB125_100;
	st.global.f32 	[%rd29+2816], %f125;
$L__BB125_100:
	setp.le.s64 	%p86, %rd37, %rd21;
	@%p86 bra 	$L__BB125_102;
	st.global.f32 	[%rd29+2944], %f126;
$L__BB125_102:
	setp.le.s64 	%p87, %rd37, %rd22;
	@%p87 bra 	$L__BB125_104;
	st.global.f32 	[%rd29+3072], %f127;
$L__BB125_104:
	ld.param.u64 	%rd63, [_Z15SoftmaxWarpImplI24ElementwiseScaleMaskLoadIffbE11DirectStoreIffEfLi1ELi25ELi32ELi1ELb1EL9Algorithm0EEvT_T0_ll_param_2];
	mov.u32 	%r113, %ntid.y;
	mul.lo.s32 	%r114, %r112, %r113;
	cvt.s64.s32 	%rd61, %r114;
	add.s64 	%rd64, %rd64, %rd61;
	setp.lt.s64 	%p88, %rd64, %rd63;
	@%p88 bra 	$L__BB125_4;
$L__BB125_105:
	ret;

}
	// .globl	_Z15SoftmaxWarpImplI24ElementwiseScaleMaskLoadIffbE11DirectStoreIffEfLi1ELi26ELi32ELi1ELb0EL9Algorithm0EEvT_T0_ll
.visible .entry _Z15SoftmaxWarpImplI24ElementwiseScaleMaskLoadIffbE11DirectStoreIffEfLi1ELi26ELi32ELi1ELb0EL9Algorithm0EEvT_T0_ll(
	.param .align 8 .b8 _Z15SoftmaxWarpImplI24ElementwiseScaleMaskLoadIffbE11DirectStoreIffEfLi1ELi26ELi32ELi1ELb0EL9Algorithm0EEvT_T0_ll_param_0[32],
	.param .align 8 .b8 _Z15SoftmaxWarpImplI24ElementwiseScaleMaskLoadIffbE11DirectStoreIffEfLi1ELi26ELi32ELi1ELb0EL9Algorithm0EEvT_T0_ll_param_1[16],
	.param .u64 _Z15SoftmaxWarpImplI24ElementwiseScaleMaskLoadIffbE11DirectStoreIffEfLi1ELi26ELi32ELi1ELb0EL9Algorithm0EEvT_T0_ll_param_2,
	.param .u64 _Z15SoftmaxWarpImplI24ElementwiseScaleMaskLoadIffbE11DirectStoreIffEfLi1ELi26ELi32ELi1ELb0EL9Algorithm0EEvT_T0_ll_param_3
)
{
	.reg .pred 	%p<40>;
	.reg .b16 	%rs<27>;
	.reg .b32 	%r<80>;
	.reg .b32 	%f<468>;
	.reg .b64 	%rd<33>;

	ld.param.u64 	%rd16, [_Z15SoftmaxWarpImplI24ElementwiseScaleMaskLoadIffbE11DirectStoreIffEfLi1ELi26ELi32ELi1ELb0EL9Algorithm0EEvT_T0_ll_param_1+8];
	ld.param.u64 	%rd15, [_Z15SoftmaxWarpImplI24ElementwiseScaleMaskLoadIffbE11DirectStoreIffEfLi1ELi26ELi32ELi1ELb0EL9Algorithm0EEvT_T0_ll_param_1];
	ld.param.v2.f32 	{%f2, %f3}, [_Z15SoftmaxWarpImplI24ElementwiseScaleMaskLoadIffbE11DirectStoreIffEfLi1ELi26ELi32ELi1ELb0EL9Algorithm0EEvT_T0_ll_param_0+24];
	ld.param.u64 	%rd14, [_Z15SoftmaxWarpImplI24ElementwiseScaleMaskLoadIffbE11DirectStoreIffEfLi1ELi26ELi32ELi1ELb0EL9Algorithm0EEvT_T0_ll_param_0+16];
	ld.param.u64 	%rd13, [_Z15SoftmaxWarpImplI24ElementwiseScaleMaskLoadIffbE11DirectStoreIffEfLi1ELi26ELi32ELi1ELb0EL9Algorithm0EEvT_T0_ll_param_0+8];
	ld.param.u64 	%rd12, [_Z15SoftmaxWarpImplI24ElementwiseScaleMaskLoadIffbE11DirectStoreIffEfLi1ELi26ELi32ELi1ELb0EL9Algorithm0EEvT_T0_ll_param_0];
	ld.param.u64 	%rd17, [_Z15SoftmaxWarpImplI24ElementwiseScaleMaskLoadIffbE11DirectStoreIffEfLi1ELi26ELi32ELi1ELb0EL9Algorithm0EEvT_T0_ll_param_2];
	ld.param.u64 	%rd18, [_Z15SoftmaxWarpImplI24ElementwiseScaleMaskLoadIffbE11DirectStoreIffEfLi1ELi26ELi32ELi1ELb0EL9Algorithm0EEvT_T0_ll_param_3];
	setp.lt.s64 	%p1, %rd18, 833;
	@%p1 bra 	$L__BB126_2;
	mov.u64 	%rd19, $str;
	cvta.global.u64 	%rd20, %rd19;
	mov.u64 	%rd21, $str$1;
	cvta.global.u64 	%rd22, %rd21;
	mov.u64 	%rd23, __unnamed_127;
	cvta.global.u64 	%rd24, %rd23;
	{ // callseq 126, 0
	.param .b64 param0;
	st.param.b64 	[param0], %rd20;
	.param .b64 param1;
	st.param.b64 	[param1], %rd22;
	.param .b32 param2;
	st.param.b32 	[param2], 254;
	.param .b64 param3;
	st.param.b64 	[param3], %rd24;
	.param .b64 param4;
	st.param.b64 	[param4], 1;
	call.uni 
	__assertfail, 
	(
	param0, 
	param1, 
	param2, 
	param3, 
	param4
	);
	} // callseq 126
$L__BB126_2:
	mov.u32 	%r2, %ctaid.x;
	mov.u32 	%r3, %ntid.y;
	mov.u32 	%r4, %tid.y;
	mad.lo.s32 	%r5, %r2, %r3, %r4;
	mov.u32 	%r6, %nctaid.x;
	mul.lo.s32 	%r1, %r6, %r3;
	cvt.s64.s32 	%rd32, %r5;
	setp.le.s64 	%p2, %rd17, %rd32;
	@%p2 bra 	$L__BB126_5;
	mov.u32 	%r7, %tid.x;
	cvt.u64.u32 	%rd5, %r7;
	cvta.to.global.u64 	%rd6, %rd15;
	cvta.to.global.u64 	%rd7, %rd13;
	cvta.to.global.u64 	%rd8, %rd12;
	cvt.s64.s32 	%rd9, %r1;
$L__BB126_4:
	mad.lo.s64 	%rd25, %rd32, %rd14, %rd5;
	shl.b64 	%rd26, %rd25, 2;
	add.s64 	%rd27, %rd8, %rd26;
	ld.global.f32 	%f4, [%rd27];
	add.s64 	%rd28, %rd7, %rd25;
	ld.global.u8 	%rs1, [%rd28];
	setp.eq.s16 	%p3, %rs1, 0;
	mul.f32 	%f5, %f3, %f4;
	selp.f32 	%f6, %f2, %f5, %p3;
	max.f32 	%f7, %f6, 0fFF800000;
	ld.global.f32 	%f8, [%rd27+128];
	ld.global.u8 	%rs2, [%rd28+32];
	setp.eq.s16 	%p4, %rs2, 0;
	mul.f32 	%f9, %f3, %f8;
	selp.f32 	%f10, %f2, %f9, %p4;
	max.f32 	%f11, %f7, %f10;
	ld.global.f32 	%f12, [%rd27+256];
	ld.global.u8 	%rs3, [%rd28+64];
	setp.eq.s16 	%p5, %rs3, 0;
	mul.f32 	%f13, %f3, %f12;
	selp.f32 	%f14, %f2, %f13, %p5;
	max.f32 	%f15, %f11, %f14;
	ld.global.f32 	%f16, [%rd27+384];
	ld.global.u8 	%rs4, [%rd28+96];
	setp.eq.s16 	%p6, %rs4, 0;
	mul.f32 	%f17, %f3, %f16;
	selp.f32 	%f18, %f2, %f17, %p6;
	max.f32 	%f19, %f15, %f18;
	ld.global.f32 	%f20, [%rd27+512];
	ld.global.u8 	%rs5, [%rd28+128];
	setp.eq.s16 	%p7, %rs5, 0;
	mul.f32 	%f21, %f3, %f20;
	selp.f32 	%f22, %f2, %f21, %p7;
	max.f32 	%f23, %f19, %f22;
	ld.global.f32 	%f24, [%rd27+640];
	ld.global.u8 	%rs6, [%rd28+160];
	setp.eq.s16 	%p8, %rs6, 0;
	mul.f32 	%f25, %f3, %f24;
	selp.f32 	%f26, %f2, %f25, %p8;
	max.f32 	%f27, %f23, %f26;
	ld.global.f32 	%f28, [%rd27+768];
	ld.global.u8 	%rs7, [%rd28+192];
	setp.eq.s16 	%p9, %rs7, 0;
	mul.f32 	%f29, %f3, %f28;
	selp.f32 	%f30, %f2, %f29, %p9;
	max.f32 	%f31, %f27, %f30;
	ld.global.f32 	%f32, [%rd27+896];
	ld.global.u8 	%rs8, [%rd28+224];
	setp.eq.s16 	%p10, %rs8, 0;
	mul.f32 	%f33, %f3, %f32;
	selp.f32 	%f34, %f2, %f33, %p10;
	max.f32 	%f35, %f31, %f34;
	ld.global.f32 	%f36, [%rd27+1024];
	ld.global.u8 	%rs9, [%rd28+256];
	setp.eq.s16 	%p11, %rs9, 0;
	mul.f32 	%f37, %f3, %f36;
	selp.f32 	%f38, %f2, %f37, %p11;
	max.f32 	%f39, %f35, %f38;
	ld.global.f32 	%f40, [%rd27+1152];
	ld.global.u8 	%rs10, [%rd28+288];
	setp.eq.s16 	%p12, %rs10, 0;
	mul.f32 	%f41, %f3, %f40;
	selp.f32 	%f42, %f2, %f41, %p12;
	max.f32 	%f43, %f39, %f42;
	ld.global.f32 	%f44, [%rd27+1280];
	ld.global.u8 	%rs11, [%rd28+320];
	setp.eq.s16 	%p13, %rs11, 0;
	mul.f32 	%f45, %f3, %f44;
	selp.f32 	%f46, %f2, %f45, %p13;
	max.f32 	%f47, %f43, %f46;
	ld.global.f32 	%f48, [%rd27+1408];
	ld.global.u8 	%rs12, [%rd28+352];
	setp.eq.s16 	%p14, %rs12, 0;
	mul.f32 	%f49, %f3, %f48;
	selp.f32 	%f50, %f2, %f49, %p14;
	max.f32 	%f51, %f47, %f50;
	ld.global.f32 	%f52, [%rd27+1536];
	ld.global.u8 	%rs13, [%rd28+384];
	setp.eq.s16 	%p15, %rs13, 0;
	mul.f32 	%f53, %f3, %f52;
	selp.f32 	%f54, %f2, %f53, %p15;
	max.f32 	%f55, %f51, %f54;
	ld.global.f32 	%f56, [%rd27+1664];
	ld.global.u8 	%rs14, [%rd28+416];
	setp.eq.s16 	%p16, %rs14, 0;
	mul.f32 	%f57, %f3, %f56;
	selp.f32 	%f58, %f2, %f57, %p16;
	max.f32 	%f59, %f55, %f58;
	ld.global.f32 	%f60, [%rd27+1792];
	ld.global.u8 	%rs15, [%rd28+448];
	setp.eq.s16 	%p17, %rs15, 0;
	mul.f32 	%f61, %f3, %f60;
	selp.f32 	%f62, %f2, %f61, %p17;
	max.f32 	%f63, %f59, %f62;
	ld.global.f32 	%f64, [%rd27+1920];
	ld.global.u8 	%rs16, [%rd28+480];
	setp.eq.s16 	%p18, %rs16, 0;
	mul.f32 	%f65, %f3, %f64;
	selp.f32 	%f66, %f2, %f65, %p18;
	max.f32 	%f67, %f63, %f66;
	ld.global.f32 	%f68, [%rd27+2048];
	ld.global.u8 	%rs17, [%rd28+512];
	setp.eq.s16 	%p19, %rs17, 0;
	mul.f32 	%f69, %f3, %f68;
	selp.f32 	%f70, %f2, %f69, %p19;
	max.f32 	%f71, %f67, %f70;
	ld.global.f32 	%f72, [%rd27+2176];
	ld.global.u8 	%rs18, [%rd28+544];
	setp.eq.s16 	%p20, %rs18, 0;
	mul.f32 	%f73, %f3, %f72;
	selp.f32 	%f74, %f2, %f73, %p20;
	max.f32 	%f75, %f71, %f74;
	ld.global.f32 	%f76, [%rd27+2304];
	ld.global.u8 	%rs19, [%rd28+576];
	setp.eq.s16 	%p21, %rs19, 0;
	mul.f32 	%f77, %f3, %f76;
	selp.f32 	%f78, %f2, %f77, %p21;
	max.f32 	%f79, %f75, %f78;
	ld.global.f32 	%f80, [%rd27+2432];
	ld.global.u8 	%rs20, [%rd28+608];
	setp.eq.s16 	%p22, %rs20, 0;
	mul.f32 	%f81, %f3, %f80;
	selp.f32 	%f82, %f2, %f81, %p22;
	max.f32 	%f83, %f79, %f82;
	ld.global.f32 	%f84, [%rd27+2560];
	ld.global.u8 	%rs21, [%rd28+640];
	setp.eq.s16 	%p23, %rs21, 0;
	mul.f32 	%f85, %f3, %f84;
	selp.f32 	%f86, %f2, %f85, %p23;
	max.f32 	%f87, %f83, %f86;
	ld.global.f32 	%f88, [%rd27+2688];
	ld.global.u8 	%rs22, [%rd28+672];
	setp.eq.s16 	%p24, %rs22, 0;
	mul.f32 	%f89, %f3, %f88;
	selp.f32 	%f90, %f2, %f89, %p24;
	max.f32 	%f91, %f87, %f90;
	ld.global.f32 	%f92, [%rd27+2816];
	ld.global.u8 	%rs23, [%rd28+704];
	setp.eq.s16 	%p25, %rs23, 0;
	mul.f32 	%f93, %f3, %f92;
	selp.f32 	%f94, %f2, %f93, %p25;
	max.f32 	%f95, %f91, %f94;
	ld.global.f32 	%f96, [%rd27+2944];
	ld.global.u8 	%rs24, [%rd28+736];
	setp.eq.s16 	%p26, %rs24, 0;
	mul.f32 	%f97, %f3, %f96;
	selp.f32 	%f98, %f2, %f97, %p26;
	max.f32 	%f99, %f95, %f98;
	ld.global.f32 	%f100, [%rd27+3072];
	ld.global.u8 	%rs25, [%rd28+768];
	setp.eq.s16 	%p27, %rs25, 0;
	mul.f32 	%f101, %f3, %f100;
	selp.f32 	%f102, %f2, %f101, %p27;
	max.f32 	%f103, %f99, %f102;
	ld.global.f32 	%f104, [%rd27+3200];
	ld.global.u8 	%rs26, [%rd28+800];
	setp.eq.s16 	%p28, %rs26, 0;
	mul.f32 	%f105, %f3, %f104;
	selp.f32 	%f106, %f2, %f105, %p28;
	max.f32 	%f107, %f103, %f106;
	mov.b32 	%r8, %f107;
	shfl.sync.bfly.b32	%r9|%p29, %r8, 16, 31, -1;
	mov.b32 	%f108, %r9;
	max.f32 	%f109, %f107, %f108;
	mov.b32 	%r10, %f109;
	shfl.sync.bfly.b32	%r11|%p30, %r10, 8, 31, -1;
	mov.b32 	%f110, %r11;
	max.f32 	%f111, %f109, %f110;
	mov.b32 	%r12, %f111;
	shfl.sync.bfly.b32	%r13|%p31, %r12, 4, 31, -1;
	mov.b32 	%f112, %r13;
	max.f32 	%f113, %f111, %f112;
	mov.b32 	%r14, %f113;
	shfl.sync.bfly.b32	%r15|%p32, %r14, 2, 31, -1;
	mov.b32 	%f114, %r15;
	max.f32 	%f115, %f113, %f114;
	mov.b32 	%r16, %f115;
	shfl.sync.bfly.b32	%r17|%p33, %r16, 1, 31, -1;
	mov.b32 	%f116, %r17;
	max.f32 	%f117, %f115, %f116;
	sub.f32 	%f118, %f6, %f117;
	fma.rn.f32 	%f119, %f118, 0f3BBB989D, 0f3F000000;
	cvt.sat.f32.f32 	%f120, %f119;
	mov.f32 	%f121, 0f4B400001;
	mov.f32 	%f122, 0f437C0000;
	fma.rm.f32 	%f123, %f120, %f122, %f121;
	add.f32 	%f124, %f123, 0fCB40007F;
	neg.f32 	%f125, %f124;
	fma.rn.f32 	%f126, %f118, 0f3FB8AA3B, %f125;
	fma.rn.f32 	%f127, %f118, 0f32A57060, %f126;
	mov.b32 	%r18, %f123;
	shl.b32 	%r19, %r18, 23;
	mov.b32 	%f128, %r19;
	ex2.approx.ftz.f32 	%f129, %f127;
	mul.f32 	%f130, %f129, %f128;
	add.f32 	%f131, %f130, 0f00000000;
	sub.f32 	%f132, %f10, %f117;
	fma.rn.f32 	%f133, %f132, 0f3BBB989D, 0f3F000000;
	cvt.sat.f32.f32 	%f134, %f133;
	fma.rm.f32 	%f135, %f134, %f122, %f121;
	add.f32 	%f136, %f135, 0fCB40007F;
	neg.f32 	%f137, %f136;
	fma.rn.f32 	%f138, %f132, 0f3FB8AA3B, %f137;
	fma.rn.f32 	%f139, %f132, 0f32A57060, %f138;
	mov.b32 	%r20, %f135;
	shl.b32 	%r21, %r20, 23;
	mov.b32 	%f140, %r21;
	ex2.approx.ftz.f32 	%f141, %f139;
	mul.f32 	%f142, %f141, %f140;
	add.f32 	%f143, %f131, %f142;
	sub.f32 	%f144, %f14, %f117;
	fma.rn.f32 	%f145, %f144, 0f3BBB989D, 0f3F000000;
	cvt.sat.f32.f32 	%f146, %f145;
	fma.rm.f32 	%f147, %f146, %f122, %f121;
	add.f32 	%f148, %f147, 0fCB40007F;
	neg.f32 	%f149, %f148;
	fma.rn.f32 	%f150, %f144, 0f3FB8AA3B, %f149;
	fma.rn.f32 	%f151, %f144, 0f32A57060, %f150;
	mov.b32 	%r22, %f147;
	shl.b32 	%r23, %r22, 23;
	mov.b32 	%f152, %r23;
	ex2.approx.ftz.f32 	%f153, %f151;
	mul.f32 	%f154, %f153, %f152;
	add.f32 	%f155, %f143, %f154;
	sub.f32 	%f156, %f18, %f117;
	fma.rn.f32 	%f157, %f156, 0f3BBB989D, 0f3F000000;
	cvt.sat.f32.f32 	%f158, %f157;
	fma.rm.f32 	%f159, %f158, %f122, %f121;
	add.f32 	%f160, %f159, 0fCB40007F;
	neg.f32 	%f161, %f160;
	fma.rn.f32 	%f162, %f156, 0f3FB8AA3B, %f161;
	fma.rn.f32 	%f163, %f156, 0f32A57060, %f162;
	mov.b32 	%r24, %f159;
	shl.b32 	%r25, %r24, 23;
	mov.b32 	%f164, %r25;
	ex2.approx.ftz.f32 	%f165, %f163;
	mul.f32 	%f166, %f165, %f164;
	add.f32 	%f167, %f155, %f166;
	sub.f32 	%f168, %f22, %f117;
	fma.rn.f32 	%f169, %f168, 0f3BBB989D, 0f3F000000;
	cvt.sat.f32.f32 	%f170, %f169;
	fma.rm.f32 	%f171, %f170, %f122, %f121;
	add.f32 	%f172, %f171, 0fCB40007F;
	neg.f32 	%f173, %f172;
	fma.rn.f32 	%f174, %f168, 0f3FB8AA3B, %f173;
	fma.rn.f32 	%f175, %f168, 0f32A57060, %f174;
	mov.b32 	%r26, %f171;
	shl.b32 	%r27, %r26, 23;
	mov.b32 	%f176, %r27;
	ex2.approx.ftz.f32 	%f177, %f175;
	mul.f32 	%f178, %f177, %f176;
	add.f32 	%f179, %f167, %f178;
	sub.f32 	%f180, %f26, %f117;
	fma.rn.f32 	%f181, %f180, 0f3BBB989D, 0f3F000000;
	cvt.sat.f32.f32 	%f182, %f181;
	fma.rm.f32 	%f183, %f182, %f122, %f121;
	add.f32 	%f184, %f183, 0fCB40007F;
	neg.f32 	%f185, %f184;
	fma.rn.f32 	%f186, %f180, 0f3FB8AA3B, %f185;
	fma.rn.f32 	%f187, %f180, 0f32A57060, %f186;
	mov.b32 	%r28, %f183;
	shl.b32 	%r29, %r28, 23;
	mov.b32 	%f188, %r29;
	ex2.approx.ftz.f32 	%f189, %f187;
	mul.f32 	%f190, %f189, %f188;
	add.f32 	%f191, %f179, %f190;
	sub.f32 	%f192, %f30, %f117;
	fma.rn.f32 	%f193, %f192, 0f3BBB989D, 0f3F000000;
	cvt.sat.f32.f32 	%f194, %f193;
	fma.rm.f32 	%f195, %f194, %f122, %f121;
	add.f32 	%f196, %f195, 0fCB40007F;
	neg.f32 	%f197, %f196;
	fma.rn.f32 	%f198, %f192, 0f3FB8AA3B, %f197;
	fma.rn.f32 	%f199, %f192, 0f32A57060, %f198;
	mov.b32 	%r30, %f195;
	shl.b32 	%r31, %r30, 23;
	mov.b32 	%f200, %r31;
	ex2.approx.ftz.f32 	%f201, %f199;
	mul.f32 	%f202, %f201, %f200;
	add.f32 	%f203, %f191, %f202;
	sub.f32 	%f204, %f34, %f117;
	fma.rn.f32 	%f205, %f204, 0f3BBB989D, 0f3F000000;
	cvt.sat.f32.f32 	%f206, %f205;
	fma.rm.f32 	%f207, %f206, %f122, %f121;
	add.f32 	%f208, %f207, 0fCB40007F;
	neg.f32 	%f209, %f208;
	fma.rn.f32 	%f210, %f204, 0f3FB8AA3B, %f209;
	fma.rn.f32 	%f211, %f204, 0f32A57060, %f210;
	mov.b32 	%r32, %f207;
	shl.b32 	%r33, %r32, 23;
	mov.b32 	%f212, %r33;
	ex2.approx.ftz.f32 	%f213, %f211;
	mul.f32 	%f214, %f213, %f212;
	add.f32 	%f215, %f203, %f214;
	sub.f32 	%f216, %f38, %f117;
	fma.rn.f32 	%f217, %f216, 0f3BBB989D, 0f3F000000;
	cvt.sat.f32.f32 	%f218, %f217;
	fma.rm.f32 	%f219, %f218, %f122, %f121;
	add.f32 	%f220, %f219, 0fCB40007F;
	neg.f32 	%f221, %f220;
	fma.rn.f32 	%f222, %f216, 0f3FB8AA3B, %f221;
	fma.rn.f32 	%f223, %f216, 0f32A57060, %f222;
	mov.b32 	%r34, %f219;
	shl.b32 	%r35, %r34, 23;
	mov.b32 	%f224, %r35;
	ex2.approx.ftz.f32 	%f225, %f223;
	mul.f32 	%f226, %f225, %f224;
	add.f32 	%f227, %f215, %f226;
	sub.f32 	%f228, %f42, %f117;
	fma.rn.f32 	%f229, %f228, 0f3BBB989D, 0f3F000000;
	cvt.sat.f32.f32 	%f230, %f229;
	fma.rm.f32 	%f231, %f230, %f122, %f121;
	add.f32 	%f232, %f231, 0fCB40007F;
	neg.f32 	%f233, %f232;
	fma.rn.f32 	%f234, %f228, 0f3FB8AA3B, %f233;
	fma.rn.f32 	%f235, %f228, 0f32A57060, %f234;
	mov.b32 	%r36, %f231;
	shl.b32 	%r37, %r36, 23;
	mov.b32 	%f236, %r37;
	ex2.approx.ftz.f32 	%f237, %f235;
	mul.f32 	%f238, %f237, %f236;
	add.f32 	%f239, %f227, %f238;
	sub.f32 	%f240, %f46, %f117;
	fma.rn.f32 	%f241, %f240, 0f3BBB989D, 0f3F000000;
	cvt.sat.f32.f32 	%f242, %f241;
	fma.rm.f32 	%f243, %f242, %f122, %f121;
	add.f32 	%f244, %f243, 0fCB40007F;
	neg.f32 	%f245, %f244;
	fma.rn.f32 	%f246, %f240, 0f3FB8AA3B, %f245;
	fma.rn.f32 	%f247, %f240, 0f32A57060, %f246;
	mov.b32 	%r38, %f243;
	shl.b32 	%r39, %r38, 23;
	mov.b32 	%f248, %r39;
	ex2.approx.ftz.f32 	%f249, %f247;
	mul.f32 	%f250, %f249, %f248;
	add.f32 	%f251, %f239, %f250;
	sub.f32 	%f252, %f50, %f117;
	fma.rn.f32 	%f253, %f252, 0f3BBB989D, 0f3F000000;
	cvt.sat.f32.f32 	%f254, %f253;
	fma.rm.f32 	%f255, %f254, %f122, %f121;
	add.f32 	%f256, %f255, 0fCB40007F;
	neg.f32 	%f257, %f256;
	fma.rn.f32 	%f258, %f252, 0f3FB8AA3B, %f257;
	fma.rn.f32 	%f259, %f252, 0f32A57060, %f258;
	mov.b32 	%r40, %f255;
	shl.b32 	%r41, %r40, 23;
	mov.b32 	%f260, %r41;
	ex2.approx.ftz.f32 	%f261, %f259;
	mul.f32 	%f262, %f261, %f260;
	add.f32 	%f263, %f251, %f262;
	sub.f32 	%f264, %f54, %f117;
	fma.rn.f32 	%f265, %f264, 0f3BBB989D, 0f3F000000;
	cvt.sat.f32.f32 	%f266, %f265;
	fma.rm.f32 	%f267, %f266, %f122, %f121;
	add.f32 	%f268, %f267, 0fCB40007F;
	neg.f32 	%f269, %f268;
	fma.rn.f32 	%f270, %f264, 0f3FB8AA3B, %f269;
	fma.rn.f32 	%f271, %f264, 0f32A57060, %f270;
	mov.b32 	%r42, %f267;
	shl.b32 	%r43, %r42, 23;
	mov.b32 	%f272, %r43;
	ex2.approx.ftz.f32 	%f273, %f271;
	mul.f32 	%f274, %f273, %f272;
	add.f32 	%f275, %f263, %f274;
	sub.f32 	%f276, %f58, %f117;
	fma.rn.f32 	%f277, %f276, 0f3BBB989D, 0f3F000000;
	cvt.sat.f32.f32 	%f278, %f277;
	fma.rm.f32 	%f279, %f278, %f122, %f121;
	add.f32 	%f280, %f279, 0fCB40007F;
	neg.f32 	%f281, %f280;
	fma.rn.f32 	%f282, %f276, 0f3FB8AA3B, %f281;
	fma.rn.f32 	%f283, %f276, 0f32A57060, %f282;
	mov.b32 	%r44, %f279;
	shl.b32 	%r45, %r44, 23;
	mov.b32 	%f284, %r45;
	ex2.approx.ftz.f32 	%f285, %f283;
	mul.f32 	%f286, %f285, %f284;
	add.f32 	%f287, %f275, %f286;
	sub.f32 	%f288, %f62, %f117;
	fma.rn.f32 	%f289, %f288, 0f3BBB989D, 0f3F000000;
	cvt.sat.f32.f32 	%f290, %f289;
	fma.rm.f32 	%f291, %f290, %f122, %f121;
	add.f32 	%f292, %f291, 0fCB40007F;
	neg.f32 	%f293, %f292;
	fma.rn.f32 	%f294, %f288, 0f3FB8AA3B, %f293;
	fma.rn.f32 	%f295, %f288, 0f32A57060, %f294;
	mov.b32 	%r46, %f291;
	shl.b32 	%r47, %r46, 23;
	mov.b32 	%f296, %r47;
	ex2.approx.ftz.f32 	%f297, %f295;
	mul.f32 	%f298, %f297, %f296;
	add.f32 	%f299, %f287, %f298;
	sub.f32 	%f300, %f66, %f117;
	fma.rn.f32 	%f301, %f300, 0f3BBB989D, 0f3F000000;
	cvt.sat.f32.f32 	%f302, %f301;
	fma.rm.f32 	%f303, %f302, %f122, %f121;
	add.f32 	%f304, %f303, 0fCB40007F;
	neg.f32 	%f305, %f304;
	fma.rn.f32 	%f306, %f300, 0f3FB8AA3B, %f305;
	fma.rn.f32 	%f307, %f300, 0f32A57060, %f306;
	mov.b32 	%r48, %f303;
	shl.b32 	%r49, %r48, 23;
	mov.b32 	%f308, %r49;
	ex2.approx.ftz.f32 	%f309, %f307;
	mul.f32 	%f310, %f309, %f308;
	add.f32 	%f311, %f299, %f310;
	sub.f32 	%f312, %f70, %f117;
	fma.rn.f32 	%f313, %f312, 0f3BBB989D, 0f3F000000;
	cvt.sat.f32.f32 	%f314, %f313;
	fma.rm.f32 	%f315, %f314, %f122, %f121;
	add.f32 	%f316, %f315, 0fCB40007F;
	neg.f32 	%f317, %f316;
	fma.rn.f32 	%f318, %f312, 0f3FB8AA3B, %f317;
	fma.rn.f32 	%f319, %f312, 0f32A57060, %f318;
	mov.b32 	%r50, %f315;
	shl.b32 	%r51, %r50, 23;
	mov.b32 	%f320, %r51;
	ex2.approx.ftz.f32 	%f321, %f319;
	mul.f32 	%f322, %f321, %f320;
	add.f32 	%f323, %f311, %f322;
	sub.f32 	%f324, %f74, %f117;
	fma.rn.f32 	%f325, %f324, 0f3BBB989D, 0f3F000000;
	cvt.sat.f32.f32 	%f326, %f325;
	fma.rm.f32 	%f327, %f326, %f122, %f121;
	add.f32 	%f328, %f327, 0fCB40007F;
	neg.f32 	%f329, %f328;
	fma.rn.f32 	%f330, %f324, 0f3FB8AA3B, %f329;
	fma.rn.f32 	%f331, %f324, 0f32A57060, %f330;
	mov.b32 	%r52, %f327;
	shl.b32 	%r53, %r52, 23;
	mov.b32 	%f332, %r53;
	ex2.approx.ftz.f32 	%f333, %f331;
	mul.f32 	%f334, %f333, %f332;
	add.f32 	%f335, %f323, %f334;
	sub.f32 	%f336, %f78, %f117;
	fma.rn.f32 	%f337, %f336, 0f3BBB989D, 0f3F000000;
	cvt.sat.f32.f32 	%f338, %f337;
	fma.rm.f32 	%f339, %f338, %f122, %f121;
	add.f32 	%f340, %f339, 0fCB40007F;
	neg.f32 	%f341, %f340;
	fma.rn.f32 	%f342, %f336, 0f3FB8AA3B, %f341;
	fma.rn.f32 	%f343, %f336, 0f32A57060, %f342;
	mov.b32 	%r54, %f339;
	shl.b32 	%r55, %r54, 23;
	mov.b32 	%f344, %r55;
	ex2.approx.ftz.f32 	%f345, %f343;
	mul.f32 	%f346, %f345, %f344;
	add.f32 	%f347, %f335, %f346;
	sub.f32 	%f348, %f82, %f117;
	fma.rn.f32 	%f349, %f348, 0f3BBB989D, 0f3F000000;
	cvt.sat.f32.f32 	%f350, %f349;
	fma.rm.f32 	%f351, %f350, %f122, %f121;
	add.f32 	%f352, %f351, 0fCB40007F;
	neg.f32 	%f353, %f352;
	fma.rn.f32 	%f354, %f348, 0f3FB8AA3B, %f353;
	fma.rn.f32 	%f355, %f348, 0f32A57060, %f354;
	mov.b32 	%r56, %f351;
	shl.b32 	%r57, %r56, 23;
	mov.b32 	%f356, %r57;
	ex2.approx.ftz.f32 	%f357, %f355;
	mul.f32 	%f358, %f357, %f356;
	add.f32 	%f359, %f347, %f358;
	sub.f32 	%f360, %f86, %f117;
	fma.rn.f32 	%f361, %f360, 0f3BBB989D, 0f3F000000;
	cvt.sat.f32.f32 	%f362, %f361;
	fma.rm.f32 	%f363, %f362, %f122, %f121;
	add.f32 	%f364, %f363, 0fCB40007F;
	neg.f32 	%f365, %f364;
	fma.rn.f32 	%f366, %f360, 0f3FB8AA3B, %f365;
	fma.rn.f32 	%f367, %f360, 0f32A57060, %f366;
	mov.b32 	%r58, %f363;
	shl.b32 	%r59, %r58, 23;
	mov.b32 	%f368, %r59;
	ex2.approx.ftz.f32 	%f369, %f367;
	mul.f32 	%f370, %f369, %f368;
	add.f32 	%f371, %f359, %f370;
	sub.f32 	%f372, %f90, %f117;
	fma.rn.f32 	%f373, %f372, 0f3BBB989D, 0f3F000000;
	cvt.sat.f32.f32 	%f374, %f373;
	fma.rm.f32 	%f375, %f374, %f122, %f121;
	add.f32 	%f376, %f375, 0fCB40007F;
	neg.f32 	%f377, %f376;
	fma.rn.f32 	%f378, %f372, 0f3FB8AA3B, %f377;
	fma.rn.f32 	%f379, %f372, 0f32A57060, %f378;
	mov.b32 	%r60, %f375;
	shl.b32 	%r61, %r60, 23;
	mov.b32 	%f380, %r61;
	ex2.approx.ftz.f32 	%f381, %f379;
	mul.f32 	%f382, %f381, %f380;
	add.f32 	%f383, %f371, %f382;
	sub.f32 	%f384, %f94, %f117;
	fma.rn.f32 	%f385, %f384, 0f3BBB989D, 0f3F000000;
	cvt.sat.f32.f32 	%f386, %f385;
	fma.rm.f32 	%f387, %f386, %f122, %f121;
	add.f32 	%f388, %f387, 0fCB40007F;
	neg.f32 	%f389, %f388;
	fma.rn.f32 	%f390, %f384, 0f3FB8AA3B, %f389;
	fma.rn.f32 	%f391, %f384, 0f32A57060, %f390;
	mov.b32 	%r62, %f387;
	shl.b32 	%r63, %r62, 23;
	mov.b32 	%f392, %r63;
	ex2.approx.ftz.f32 	%f393, %f391;
	mul.f32 	%f394, %f393, %f392;
	add.f32 	%f395, %f383, %f394;
	sub.f32 	%f396, %f98, %f117;
	fma.rn.f32 	%f397, %f396, 0f3BBB989D, 0f3F000000;
	cvt.sat.f32.f32 	%f398, %f397;
	fma.rm.f32 	%f399, %f398, %f122, %f121;
	add.f32 	%f400, %f399, 0fCB40007F;
	neg.f32 	%f401, %f400;
	fma.rn.f32 	%f402, %f396, 0f3FB8AA3B, %f401;
	fma.rn.f32 	%f403, %f396, 0f32A57060, %f402;
	mov.b32 	%r64, %f399;
	shl.b32 	%r65, %r64, 23;
	mov.b32 	%f404, %r65;
	ex2.approx.ftz.f32 	%f405, %f403;
	mul.f32 	%f406, %f405, %f404;
	add.f32 	%f407, %f395, %f406;
	sub.f32 	%f408, %f102, %f117;
	fma.rn.f32 	%f409, %f408, 0f3BBB989D, 0f3F000000;
	cvt.sat.f32.f32 	%f410, %f409;
	fma.rm.f32 	%f411, %f410, %f122, %f121;
	add.f32 	%f412, %f411, 0fCB40007F;
	neg.f32 	%f413, %f412;
	fma.rn.f32 	%f414, %f408, 0f3FB8AA3B, %f413;
	fma.rn.f32 	%f415, %f408, 0f32A57060, %f414;
	mov.b32 	%r66, %f411;
	shl.b32 	%r67, %r66, 23;
	mov.b32 	%f416, %r67;
	ex2.approx.ftz.f32 	%f417, %f415;
	mul.f32 	%f418, %f417, %f416;
	add.f32 	%f419, %f407, %f418;
	sub.f32 	%f420, %f106, %f117;
	fma.rn.f32 	%f421, %f420, 0f3BBB989D, 0f3F000000;
	cvt.sat.f32.f32 	%f422, %f421;
	fma.rm.f32 	%f423, %f422, %f122, %f121;
	add.f32 	%f424, %f423, 0fCB40007F;
	neg.f32 	%f425, %f424;
	fma.rn.f32 	%f426, %f420, 0f3FB8AA3B, %f425;
	fma.rn.f32 	%f427, %f420, 0f32A57060, %f426;
	mov.b32 	%r68, %f423;
	shl.b32 	%r69, %r68, 23;
	mov.b32 	%f428, %r69;
	ex2.approx.ftz.f32 	%f429, %f427;
	mul.f32 	%f430, %f429, %f428;
	add.f32 	%f431, %f419, %f430;
	mov.b32 	%r70, %f431;
	shfl.sync.bfly.b32	%r71|%p34, %r70, 16, 31, -1;
	mov.b32 	%f432, %r71;
	add.f32 	%f433, %f431, %f432;
	mov.b32 	%r72, %f433;
	shfl.sync.bfly.b32	%r73|%p35, %r72, 8, 31, -1;
	mov.b32 	%f434, %r73;
	add.f32 	%f435, %f433, %f434;
	mov.b32 	%r74, %f435;
	shfl.sync.bfly.b32	%r75|%p36, %r74, 4, 31, -1;
	mov.b32 	%f436, %r75;
	add.f32 	%f437, %f435, %f436;
	mov.b32 	%r76, %f437;
	shfl.sync.bfly.b32	%r77|%p37, %r76, 2, 31, -1;
	mov.b32 	%f438, %r77;
	add.f32 	%f439, %f437, %f438;
	mov.b32 	%r78, %f439;
	shfl.sync.bfly.b32	%r79|%p38, %r78, 1, 31, -1;
	mov.b32 	%f440, %r79;
	add.f32 	%f441, %f439, %f440;
	div.rn.f32 	%f442, %f130, %f441;
	div.rn.f32 	%f443, %f142, %f441;
	div.rn.f32 	%f444, %f154, %f441;
	div.rn.f32 	%f445, %f166, %f441;
	div.rn.f32 	%f446, %f178, %f441;
	div.rn.f32 	%f447, %f190, %f441;
	div.rn.f32 	%f448, %f202, %f441;
	div.rn.f32 	%f449, %f214, %f441;
	div.rn.f32 	%f450, %f226, %f441;
	div.rn.f32 	%f451, %f238, %f441;
	div.rn.f32 	%f452, %f250, %f441;
	div.rn.f32 	%f453, %f262, %f441;
	div.rn.f32 	%f454, %f274, %f441;
	div.rn.f32 	%f455, %f286, %f441;
	div.rn.f32 	%f456, %f298, %f441;
	div.rn.f32 	%f457, %f310, %f441;
	div.rn.f32 	%f458, %f322, %f441;
	div.rn.f32 	%f459, %f334, %f441;
	div.rn.f32 	%f460, %f346, %f441;
	div.rn.f32 	%f461, %f358, %f441;
	div.rn.f32 	%f462, %f370, %f441;
	div.rn.f32 	%f463, %f382, %f441;
	div.rn.f32 	%f464, %f394, %f441;
	div.rn.f32 	%f465, %f406, %f441;
	div.rn.f32 	%f466, %f418, %f441;
	div.rn.f32 	%f467, %f430, %f441;
	mad.lo.s64 	%rd29, %rd32, %rd16, %rd5;
	shl.b64 	%rd30, %rd29, 2;
	add.s64 	%rd31, %rd6, %rd30;
	st.global.f32 	[%rd31], %f442;
	st.global.f32 	[%rd31+128], %f443;
	st.global.f32 	[%rd31+256], %f444;
	st.global.f32 	[%rd31+384], %f445;
	st.global.f32 	[%rd31+512], %f446;
	st.global.f32 	[%rd31+640], %f447;
	st.global.f32 	[%rd31+768], %f448;
	st.global.f32 	[%rd31+896], %f449;
	st.global.f32 	[%rd31+1024], %f450;
	st.global.f32 	[%rd31+1152], %f451;
	st.global.f32 	[%rd31+1280], %f452;
	st.global.f32 	[%rd31+1408], %f453;
	st.global.f32 	[%rd31+1536], %f454;
	st.global.f32 	[%rd31+1664], %f455;
	st.global.f32 	[%rd31+1792], %f456;
	st.global.f32 	[%rd31+1920], %f457;
	st.global.f32 	[%rd31+2048], %f458;
	st.global.f32 	[%rd31+2176], %f459;
	st.global.f32 	[%rd31+2304], %f460;
	st.global.f32 	[%rd31+2432], %f461;
	st.global.f32 	[%rd31+2560], %f462;
	st.global.f32 	[%rd31+2688], %f463;
	st.global.f32 	[%rd31+2816], %f464;
	st.global.f32 	[%rd31+2944], %f465;
	st.global.f32 	[%rd31+3072], %f466;
	st.global.f32 	[%rd31+3200], %f467;
	add.s64 	%rd32, %rd32, %rd9;
	setp.lt.s64 	%p39, %rd32, %rd17;
	@%p39 bra 	$L__BB126_4;
$L__BB126_5:
	ret;

}
	// .globl	_Z15SoftmaxWarpImplI24ElementwiseScaleMaskLoadIffbE11DirectStoreIffEfLi1ELi26ELi32ELi1ELb1EL9Algorithm0EEvT_T0_ll
.visible .entry _Z15SoftmaxWarpImplI24ElementwiseScaleMaskLoadIffbE11DirectStoreIffEfLi1ELi26ELi32ELi1ELb1EL9Algorithm0EEvT_T0_ll(
	.param .align 8 .b8 _Z15SoftmaxWarpImplI24ElementwiseScaleMaskLoadIffbE11DirectStoreIffEfLi1ELi26ELi32ELi1ELb1EL9Algorithm0EEvT_T0_ll_param_0[32],
	.param .align 8 .b8 _Z15SoftmaxWarpImplI24ElementwiseScaleMaskLoadIffbE11DirectStoreIffEfLi1ELi26ELi32ELi1ELb1EL9Algorithm0EEvT_T0_ll_param_1[16],
	.param .u64 _Z15SoftmaxWarpImplI24ElementwiseScaleMaskLoadIffbE11DirectStoreIffEfLi1ELi26ELi32ELi1ELb1EL9Algorithm0EEvT_T0_ll_param_2,
	.param .u64 _Z15SoftmaxWarpImplI24ElementwiseScaleMaskLoadIffbE11DirectStoreIffEfLi1ELi26ELi32ELi1ELb1EL9Algorithm0EEvT_T0_ll_param_3
)
{
	.reg .pred 	%p<92>;
	.reg .b16 	%rs<27>;
	.reg .b32 	%r<124>;
	.reg .b32 	%f<599>;
	.reg .b64 	%rd<69>;

	ld.param.u64 	%rd33, [_Z15SoftmaxWarpImplI24ElementwiseScaleMaskLoadIffbE11DirectStoreIffEfLi1ELi26ELi32ELi1ELb1EL9Algorithm0EEvT_T0_ll_param_1+8];
	ld.param.u64 	%rd32, [_Z15SoftmaxWarpImplI24ElementwiseScaleMaskLoadIffbE11DirectStoreIffEfLi1ELi26ELi32ELi1ELb1EL9Algorithm0EEvT_T0_ll_param_1];
	ld.param.v2.f32 	{%f133, %f134}, [_Z15SoftmaxWarpImplI24ElementwiseScaleMaskLoadIffbE11DirectStoreIffEfLi1ELi26ELi32ELi1ELb1EL9Algorithm0EEvT_T0_ll_param_0+24];
	ld.param.u64 	%rd31, [_Z15SoftmaxWarpImplI24ElementwiseScaleMaskLoadIffbE11DirectStoreIffEfLi1ELi26ELi32ELi1ELb1EL9Algorithm0EEvT_T0_ll_param_0+16];
	ld.param.u64 	%rd30, [_Z15SoftmaxWarpImplI24ElementwiseScaleMaskLoadIffbE11DirectStoreIffEfLi1ELi26ELi32ELi1ELb1EL9Algorithm0EEvT_T0_ll_param_0+8];
	ld.param.u64 	%rd29, [_Z15SoftmaxWarpImplI24ElementwiseScaleMaskLoadIffbE11DirectStoreIffEfLi1ELi26ELi32ELi1ELb1EL9Algorithm0EEvT_T0_ll_param_0];
	ld.param.u64 	%rd35, [_Z15SoftmaxWarpImplI24ElementwiseScaleMaskLoadIffbE11DirectStoreIffEfLi1ELi26ELi32ELi1ELb1EL9Algorithm0EEvT_T0_ll_param_3];
	setp.lt.s64 	%p1, %rd35, 833;
	@%p1 bra 	$L__BB127_2;
	mov.u64 	%rd36, $str;
	cvta.global.u64 	%rd37, %rd36;
	mov.u64 	%rd38, $str$1;
	cvta.global.u64 	%rd39, %rd38;
	mov.u64 	%rd40, __unnamed_128;
	cvta.global.u64 	%rd41, %rd40;
	{ // callseq 127, 0
	.param .b64 param0;
	st.param.b64 	[param0], %rd37;
	.param .b64 param1;
	st.param.b64 	[param1], %rd39;
	.param .b32 param2;
	st.param.b32 	[param2], 254;
	.param .b64 param3;
	st.param.b64 	[param3], %rd41;
	.param .b64 param4;
	st.param.b64 	[param4], 1;
	call.uni 
	__assertfail, 
	(
	param0, 
	param1, 
	param2, 
	param3, 
	param4
	);
	} // callseq 127
$L__BB127_2:
	ld.param.u64 	%rd66, [_Z15SoftmaxWarpImplI24ElementwiseScaleMaskLoadIffbE11DirectStoreIffEfLi1ELi26ELi32ELi1ELb1EL9Algorithm0EEvT_T0_ll_param_2];
	mov.u32 	%r1, %ctaid.x;
	mov.u32 	%r2, %ntid.y;
	mov.u32 	%r3, %tid.y;
	mad.lo.s32 	%r4, %r1, %r2, %r3;
	cvt.s64.s32 	%rd68, %r4;
	setp.le.s64 	%p2, %rd66, %rd68;
	@%p2 bra 	$L__BB127_109;
	mov.u32 	%r5, %tid.x;
	cvt.u64.u32 	%rd2, %r5;
	add.s32 	%r6, %r5, 32;
	cvt.u64.u32 	%rd3, %r6;
	add.s32 	%r7, %r5, 64;
	cvt.u64.u32 	%rd4, %r7;
	add.s32 	%r8, %r5, 96;
	cvt.u64.u32 	%rd5, %r8;
	add.s32 	%r9, %r5, 192;
	cvt.u64.u32 	%rd6, %r9;
	add.s32 	%r10, %r5, 224;
	cvt.u64.u32 	%rd7, %r10;
	add.s32 	%r11, %r5, 256;
	cvt.u64.u32 	%rd8, %r11;
	add.s32 	%r12, %r5, 288;
	cvt.u64.u32 	%rd9, %r12;
	add.s32 	%r13, %r5, 320;
	cvt.u64.u32 	%rd10, %r13;
	add.s32 	%r14, %r5, 352;
	cvt.u64.u32 	%rd11, %r14;
	add.s32 	%r15, %r5, 384;
	cvt.u64.u32 	%rd12, %r15;
	add.s32 	%r16, %r5, 416;
	cvt.u64.u32 	%rd13, %r16;
	add.s32 	%r17, %r5, 448;
	cvt.u64.u32 	%rd14, %r17;
	add.s32 	%r18, %r5, 480;
	cvt.u64.u32 	%rd15, %r18;
	add.s32 	%r19, %r5, 512;
	cvt.u64.u32 	%rd16, %r19;
	add.s32 	%r20, %r5, 544;
	cvt.u64.u32 	%rd17, %r20;
	add.s32 	%r21, %r5, 704;
	cvt.u64.u32 	%rd18, %r21;
	add.s32 	%r22, %r5, 736;
	cvt.u64.u32 	%rd19, %r22;
	add.s32 	%r23, %r5, 768;
	cvt.u64.u32 	%rd20, %r23;
	add.s32 	%r24, %r5, 800;
	cvt.u64.u32 	%rd21, %r24;
	add.s32 	%r26, %r5, 128;
	add.s32 	%r28, %r5, 160;
	add.s32 	%r30, %r5, 576;
	add.s32 	%r32, %r5, 608;
	add.s32 	%r34, %r5, 640;
$L__BB127_4:
	cvta.to.global.u64 	%rd23, %rd29;
	setp.le.s64 	%p3, %rd35, %rd2;
	mul.lo.s64 	%rd24, %rd68, %rd31;
	mov.f32 	%f547, 0fFF800000;
	mov.f32 	%f550, %f547;
	@%p3 bra 	$L__BB127_6;
	add.s64 	%rd42, %rd24, %rd2;
	shl.b64 	%rd43, %rd42, 2;
	add.s64 	%rd44, %rd23, %rd43;
	ld.global.f32 	%f136, [%rd44];
	cvta.to.global.u64 	%rd45, %rd30;
	add.s64 	%rd46, %rd45, %rd42;
	ld.global.u8 	%rs1, [%rd46];
	setp.eq.s16 	%p4, %rs1, 0;
	mul.f32 	%f137, %f134, %f136;
	selp.f32 	%f547, %f133, %f137, %p4;
	max.f32 	%f550, %f547, 0fFF800000;
$L__BB127_6:
	setp.le.s64 	%p5, %rd35, %rd3;
	add.s64 	%rd47, %rd24, %rd2;
	cvta.to.global.u64 	%rd48, %rd30;
	add.s64 	%rd25, %rd48, %rd47;
	shl.b64 	%rd49, %rd47, 2;
	add.s64 	%rd26, %rd23, %rd49;
	mov.f32 	%f549, 0fFF800000;
	@%p5 bra 	$L__BB127_8;
	ld.global.f32 	%f139, [%rd26+128];
	ld.global.u8 	%rs2, [%rd25+32];
	setp.eq.s16 	%p6, %rs2, 0;
	mul.f32 	%f140, %f134, %f139;
	selp.f32 	%f549, %f133, %f140, %p6;
	max.f32 	%f550, %f550, %f549;
$L__BB127_8:
	setp.le.s64 	%p7, %rd35, %rd4;
	mov.f32 	%f551, 0fFF800000;
	@%p7 bra 	$L__BB127_10;
	ld.global.f32 	%f142, [%rd26+256];
	ld.global.u8 	%rs3, [%rd25+64];
	setp.eq.s16 	%p8, %rs3, 0;
	mul.f32 	%f143, %f134, %f142;
	selp.f32 	%f551, %f133, %f143, %p8;
	max.f32 	%f550, %f550, %f551;
$L__BB127_10:
	setp.le.s64 	%p9, %rd35, %rd5;
	mov.f32 	%f553, 0fFF800000;
	@%p9 bra 	$L__BB127_12;
	ld.global.f32 	%f145, [%rd26+384];
	ld.global.u8 	%rs4, [%rd25+96];
	setp.eq.s16 	%p10, %rs4, 0;
	mul.f32 	%f146, %f134, %f145;
	selp.f32 	%f553, %f133, %f146, %p10;
	max.f32 	%f550, %f550, %f553;
$L__BB127_12:
	cvt.u64.u32 	%rd50, %r26;
	setp.le.s64 	%p11, %rd35, %rd50;
	mov.f32 	%f555, 0fFF800000;
	@%p11 bra 	$L__BB127_14;
	ld.global.f32 	%f148, [%rd26+512];
	ld.global.u8 	%rs5, [%rd25+128];
	setp.eq.s16 	%p12, %rs5, 0;
	mul.f32 	%f149, %f134, %f148;
	selp.f32 	%f555, %f133, %f149, %p12;
	max.f32 	%f550, %f550, %f555;
$L__BB127_14:
	cvt.u64.u32 	%rd51, %r28;
	setp.le.s64 	%p13, %rd35, %rd51;
	mov.f32 	%f557, 0fFF800000;
	@%p13 bra 	$L__BB127_16;
	ld.global.f32 	%f151, [%rd26+640];
	ld.global.u8 	%rs6, [%rd25+160];
	setp.eq.s16 	%p14, %rs6, 0;
	mul.f32 	%f152, %f134, %f151;
	selp.f32 	%f557, %f133, %f152, %p14;
	max.f32 	%f550, %f550, %f557;
$L__BB127_16:
	setp.le.s64 	%p15, %rd35, %rd6;
	mov.f32 	%f559, 0fFF800000;
	@%p15 bra 	$L__BB127_18;
	ld.global.f32 	%f154, [%rd26+768];
	ld.global.u8 	%rs7, [%rd25+192];
	setp.eq.s16 	%p16, %rs7, 0;
	mul.f32 	%f155, %f134, %f154;
	selp.f32 	%f559, %f133, %f155, %p16;
	max.f32 	%f550, %f550, %f559;
$L__BB127_18:
	setp.le.s64 	%p17, %rd35, %rd7;
	mov.f32 	%f561, 0fFF800000;
	@%p17 bra 	$L__BB127_20;
	ld.global.f32 	%f157, [%rd26+896];
	ld.global.u8 	%rs8, [%rd25+224];
	setp.eq.s16 	%p18, %rs8, 0;
	mul.f32 	%f158, %f134, %f157;
	selp.f32 	%f561, %f133, %f158, %p18;
	max.f32 	%f550, %f550, %f561;
$L__BB127_20:
	setp.le.s64 	%p19, %rd35, %rd8;
	mov.f32 	%f563, 0fFF800000;
	@%p19 bra 	$L__BB127_22;
	ld.global.f32 	%f160, [%rd26+1024];
	ld.global.u8 	%rs9, [%rd25+256];
	setp.eq.s16 	%p20, %rs9, 0;
	mul.f32 	%f161, %f134, %f160;
	selp.f32 	%f563, %f133, %f161, %p20;
	max.f32 	%f550, %f550, %f563;
$L__BB127_22:
	setp.le.s64 	%p21, %rd35, %rd9;
	mov.f32 	%f565, 0fFF800000;
	@%p21 bra 	$L__BB127_24;
	ld.global.f32 	%f163, [%rd26+1152];
	ld.global.u8 	%rs10, [%rd25+288];
	setp.eq.s16 	%p22, %rs10, 0;
	mul.f32 	%f164, %f134, %f163;
	selp.f32 	%f565, %f133, %f164, %p22;
	max.f32 	%f550, %f550, %f565;
$L__BB127_24:
	setp.le.s64 	%p23, %rd35, %rd10;
	mov.f32 	%f567, 0fFF800000;
	@%p23 bra 	$L__BB127_26;
	ld.global.f32 	%f166, [%rd26+1280];
	ld.global.u8 	%rs11, [%rd25+320];
	setp.eq.s16 	%p24, %rs11, 0;
	mul.f32 	%f167, %f134, %f166;
	selp.f32 	%f567, %f133, %f167, %p24;
	max.f32 	%f550, %f550, %f567;
$L__BB127_26:
	setp.le.s64 	%p25, %rd35, %rd11;
	mov.f32 	%f569, 0fFF800000;
	@%p25 bra 	$L__BB127_28;
	ld.global.f32 	%f169, [%rd26+1408];
	ld.global.u8 	%rs12, [%rd25+352];
	setp.eq.s16 	%p26, %rs12, 0;
	mul.f32 	%f170, %f134, %f169;
	selp.f32 	%f569, %f133, %f170, %p26;
	max.f32 	%f550, %f550, %f569;
$L__BB127_28:
	setp.le.s64 	%p27, %rd35, %rd12;
	mov.f32 	%f571, 0fFF800000;
	@%p27 bra 	$L__BB127_30;
	ld.global.f32 	%f172, [%rd26+1536];
	ld.global.u8 	%rs13, [%rd25+384];
	setp.eq.s16 	%p28, %rs13, 0;
	mul.f32 	%f173, %f134, %f172;
	selp.f32 	%f571, %f133, %f173, %p28;
	max.f32 	%f550, %f550, %f571;
$L__BB127_30:
	setp.le.s64 	%p29, %rd35, %rd13;
	mov.f32 	%f573, 0fFF800000;
	@%p29 bra 	$L__BB127_32;
	ld.global.f32 	%f175, [%rd26+1664];
	ld.global.u8 	%rs14, [%rd25+416];
	setp.eq.s16 	%p30, %rs14, 0;
	mul.f32 	%f176, %f134, %f175;
	selp.f32 	%f573, %f133, %f176, %p30;
	max.f32 	%f550, %f550, %f573;
$L__BB127_32:
	setp.le.s64 	%p31, %rd35, %rd14;
	mov.f32 	%f575, 0fFF800000;
	@%p31 bra 	$L__BB127_34;
	ld.global.f32 	%f178, [%rd26+1792];
	ld.global.u8 	%rs15, [%rd25+448];
	setp.eq.s16 	%p32, %rs15, 0;
	mul.f32 	%f179, %f134, %f178;
	selp.f32 	%f575, %f133, %f179, %p32;
	max.f32 	%f550, %f550, %f575;
$L__BB127_34:
	setp.le.s64 	%p33, %rd35, %rd15;
	mov.f32 	%f577, 0fFF800000;
	@%p33 bra 	$L__BB127_36;
	ld.global.f32 	%f181, [%rd26+1920];
	ld.global.u8 	%rs16, [%rd25+480];
	setp.eq.s16 	%p34, %rs16, 0;
	mul.f32 	%f182, %f134, %f181;
	selp.f32 	%f577, %f133, %f182, %p34;
	max.f32 	%f550, %f550, %f577;
$L__BB127_36:
	setp.le.s64 	%p35, %rd35, %rd16;
	mov.f32 	%f579, 0fFF800000;
	@%p35 bra 	$L__BB127_38;
	ld.global.f32 	%f184, [%rd26+2048];
	ld.global.u8 	%rs17, [%rd25+512];
	setp.eq.s16 	%p36, %rs17, 0;
	mul.f32 	%f185, %f134, %f184;
	selp.f32 	%f579, %f133, %f185, %p36;
	max.f32 	%f550, %f550, %f579;
$L__BB127_38:
	setp.le.s64 	%p37, %rd35, %rd17;
	mov.f32 	%f581, 0fFF800000;
	@%p37 bra 	$L__BB127_40;
	ld.global.f32 	%f187, [%rd26+2176];
	ld.global.u8 	%rs18, [%rd25+544];
	setp.eq.s16 	%p38, %rs18, 0;
	mul.f32 	%f188, %f134, %f187;
	selp.f32 	%f581, %f133, %f188, %p38;
	max.f32 	%f550, %f550, %f581;
$L__BB127_40:
	cvt.u64.u32 	%rd52, %r30;
	setp.le.s64 	%p39, %rd35, %rd52;
	mov.f32 	%f583, 0fFF800000;
	@%p39 bra 	$L__BB127_42;
	ld.global.f32 	%f190, [%rd26+2304];
	ld.global.u8 	%rs19, [%rd25+576];
	setp.eq.s16 	%p40, %rs19, 0;
	mul.f32 	%f191, %f134, %f190;
	selp.f32 	%f583, %f133, %f191, %p40;
	max.f32 	%f550, %f550, %f583;
$L__BB127_42:
	cvt.u64.u32 	%rd53, %r32;
	setp.le.s64 	%p41, %rd35, %rd53;
	mov.f32 	%f585, 0fFF800000;
	@%p41 bra 	$L__BB127_44;
	ld.global.f32 	%f193, [%rd26+2432];
	ld.global.u8 	%rs20, [%rd25+608];
	setp.eq.s16 	%p42, %rs20, 0;
	mul.f32 	%f194, %f134, %f193;
	selp.f32 	%f585, %f133, %f194, %p42;
	max.f32 	%f550, %f550, %f585;
$L__BB127_44:
	cvt.u64.u32 	%rd54, %r34;
	setp.le.s64 	%p43, %rd35, %rd54;
	mov.f32 	%f587, 0fFF800000;
	@%p43 bra 	$L__BB127_46;
	ld.global.f32 	%f196, [%rd26+2560];
	ld.global.u8 	%rs21, [%rd25+640];
	setp.eq.s16 	%p44, %rs21, 0;
	mul.f32 	%f197, %f134, %f196;
	selp.f32 	%f587, %f133, %f197, %p44;
	max.f32 	%f550, %f550, %f587;
$L__BB127_46:
	mov.u32 	%r35, %tid.x;
	add.s32 	%r36, %r35, 672;
	cvt.u64.u32 	%rd55, %r36;
	setp.le.s64 	%p45, %rd35, %rd55;
	mov.f32 	%f589, 0fFF800000;
	@%p45 bra 	$L__BB127_48;
	ld.global.f32 	%f199, [%rd26+2688];
	ld.global.u8 	%rs22, [%rd25+672];
	setp.eq.s16 	%p46, %rs22, 0;
	mul.f32 	%f200, %f134, %f199;
	selp.f32 	%f589, %f133, %f200, %p46;
	max.f32 	%f550, %f550, %f589;
$L__BB127_48:
	setp.le.s64 	%p47, %rd35, %rd18;
	mov.f32 	%f591, 0fFF800000;
	@%p47 bra 	$L__BB127_50;
	ld.global.f32 	%f202, [%rd26+2816];
	ld.global.u8 	%rs23, [%rd25+704];
	setp.eq.s16 	%p48, %rs23, 0;
	mul.f32 	%f203, %f134, %f202;
	selp.f32 	%f591, %f133, %f203, %p48;
	max.f32 	%f550, %f550, %f591;
$L__BB127_50:
	setp.le.s64 	%p49, %rd35, %rd19;
	mov.f32 	%f593, 0fFF800000;
	@%p49 bra 	$L__BB127_52;
	ld.global.f32 	%f205, [%rd26+2944];
	ld.global.u8 	%rs24, [%rd25+736];
	setp.eq.s16 	%p50, %rs24, 0;
	mul.f32 	%f206, %f134, %f205;
	selp.f32 	%f593, %f133, %f206, %p50;
	max.f32 	%f550, %f550, %f593;
$L__BB127_52:
	setp.le.s64 	%p51, %rd35, %rd20;
	mov.f32 	%f595, 0fFF800000;
	@%p51 bra 	$L__BB127_54;
	ld.global.f32 	%f208, [%rd26+3072];
	ld.global.u8 	%rs25, [%rd25+768];
	setp.eq.s16 	%p52, %rs25, 0;
	mul.f32 	%f209, %f134, %f208;
	selp.f32 	%f595, %f133, %f209, %p52;
	max.f32 	%f550, %f550, %f595;
$L__BB127_54:
	setp.le.s64 	%p53, %rd35, %rd21;
	mov.f32 	%f597, 0fFF800000;
	@%p53 bra 	$L__BB127_56;
	ld.global.f32 	%f211, [%rd26+3200];
	ld.global.u8 	%rs26, [%rd25+800];
	setp.eq.s16 	%p54, %rs26, 0;
	mul.f32 	%f212, %f134, %f211;
	selp.f32 	%f597, %f133, %f212, %p54;
	max.f32 	%f550, %f550, %f597;
$L__BB127_56:
	setp.le.s64 	%p55, %rd35, %rd2;
	mov.b32 	%r37, %f550;
	shfl.sync.bfly.b32	%r38|%p56, %r37, 16, 31, -1;
	mov.b32 	%f213, %r38;
	max.f32 	%f214, %f550, %f213;
	mov.b32 	%r39, %f214;
	shfl.sync.bfly.b32	%r40|%p57, %r39, 8, 31, -1;
	mov.b32 	%f215, %r40;
	max.f32 	%f216, %f214, %f215;
	mov.b32 	%r41, %f216;
	shfl.sync.bfly.b32	%r42|%p58, %r41, 4, 31, -1;
	mov.b32 	%f217, %r42;
	max.f32 	%f218, %f216, %f217;
	mov.b32 	%r43, %f218;
	shfl.sync.bfly.b32	%r44|%p59, %r43, 2, 31, -1;
	mov.b32 	%f219, %r44;
	max.f32 	%f220, %f218, %f219;
	mov.b32 	%r45, %f220;
	shfl.sync.bfly.b32	%r46|%p60, %r45, 1, 31, -1;
	mov.b32 	%f221, %r46;
	max.f32 	%f222, %f220, %f221;
	sub.f32 	%f223, %f547, %f222;
	fma.rn.f32 	%f224, %f223, 0f3BBB989D, 0f3F000000;
	cvt.sat.f32.f32 	%f225, %f224;
	mov.f32 	%f226, 0f4B400001;
	mov.f32 	%f227, 0f437C0000;
	fma.rm.f32 	%f228, %f225, %f227, %f226;
	add.f32 	%f229, %f228, 0fCB40007F;
	neg.f32 	%f230, %f229;
	fma.rn.f32 	%f231, %f223, 0f3FB8AA3B, %f230;
	fma.rn.f32 	%f232, %f223, 0f32A57060, %f231;
	mov.b32 	%r47, %f228;
	shl.b32 	%r48, %r47, 23;
	mov.b32 	%f233, %r48;
	ex2.approx.ftz.f32 	%f234, %f232;
	mul.f32 	%f235, %f234, %f233;
	add.f32 	%f236, %f235, 0f00000000;
	sub.f32 	%f237, %f549, %f222;
	fma.rn.f32 	%f238, %f237, 0f3BBB989D, 0f3F000000;
	cvt.sat.f32.f32 	%f239, %f238;
	fma.rm.f32 	%f240, %f239, %f227, %f226;
	add.f32 	%f241, %f240, 0fCB40007F;
	neg.f32 	%f242, %f241;
	fma.rn.f32 	%f243, %f237, 0f3FB8AA3B, %f242;
	fma.rn.f32 	%f244, %f237, 0f32A57060, %f243;
	mov.b32 	%r49, %f240;
	shl.b32 	%r50, %r49, 23;
	mov.b32 	%f245, %r50;
	ex2.approx.ftz.f32 	%f246, %f244;
	mul.f32 	%f247, %f246, %f245;
	add.f32 	%f248, %f236, %f247;
	sub.f32 	%f249, %f551, %f222;
	fma.rn.f32 	%f250, %f249, 0f3BBB989D, 0f3F000000;
	cvt.sat.f32.f32 	%f251, %f250;
	fma.rm.f32 	%f252, %f251, %f227, %f226;
	add.f32 	%f253, %f252, 0fCB40007F;
	neg.f32 	%f254, %f253;
	fma.rn.f32 	%f255, %f249, 0f3FB8AA3B, %f254;
	fma.rn.f32 	%f256, %f249, 0f32A57060, %f255;
	mov.b32 	%r51, %f252;
	shl.b32 	%r52, %r51, 23;
	mov.b32 	%f257, %r52;
	ex2.approx.ftz.f32 	%f258, %f256;
	mul.f32 	%f259, %f258, %f257;
	add.f32 	%f260, %f248, %f259;
	sub.f32 	%f261, %f553, %f222;
	fma.rn.f32 	%f262, %f261, 0f3BBB989D, 0f3F000000;
	cvt.sat.f32.f32 	%f263, %f262;
	fma.rm.f32 	%f264, %f263, %f227, %f226;
	add.f32 	%f265, %f264, 0fCB40007F;
	neg.f32 	%f266, %f265;
	fma.rn.f32 	%f267, %f261, 0f3FB8AA3B, %f266;
	fma.rn.f32 	%f268, %f261, 0f32A57060, %f267;
	mov.b32 	%r53, %f264;
	shl.b32 	%r54, %r53, 23;
	mov.b32 	%f269, %r54;
	ex2.approx.ftz.f32 	%f270, %f268;
	mul.f32 	%f271, %f270, %f269;
	add.f32 	%f272, %f260, %f271;
	sub.f32 	%f273, %f555, %f222;
	fma.rn.f32 	%f274, %f273, 0f3BBB989D, 0f3F000000;
	cvt.sat.f32.f32 	%f275, %f274;
	fma.rm.f32 	%f276, %f275, %f227, %f226;
	add.f32 	%f277, %f276, 0fCB40007F;
	neg.f32 	%f278, %f277;
	fma.rn.f32 	%f279, %f273, 0f3FB8AA3B, %f278;
	fma.rn.f32 	%f280, %f273, 0f32A57060, %f279;
	mov.b32 	%r55, %f276;
	shl.b32 	%r56, %r55, 23;
	mov.b32 	%f281, %r56;
	ex2.approx.ftz.f32 	%f282, %f280;
	mul.f32 	%f283, %f282, %f281;
	add.f32 	%f284, %f272, %f283;
	sub.f32 	%f285, %f557, %f222;
	fma.rn.f32 	%f286, %f285, 0f3BBB989D, 0f3F000000;
	cvt.sat.f32.f32 	%f287, %f286;
	fma.rm.f32 	%f288, %f287, %f227, %f226;
	add.f32 	%f289, %f288, 0fCB40007F;
	neg.f32 	%f290, %f289;
	fma.rn.f32 	%f291, %f285, 0f3FB8AA3B, %f290;
	fma.rn.f32 	%f292, %f285, 0f32A57060, %f291;
	mov.b32 	%r57, %f288;
	shl.b32 	%r58, %r57, 23;
	mov.b32 	%f293, %r58;
	ex2.approx.ftz.f32 	%f294, %f292;
	mul.f32 	%f295, %f294, %f293;
	add.f32 	%f296, %f284, %f295;
	sub.f32 	%f297, %f559, %f222;
	fma.rn.f32 	%f298, %f297, 0f3BBB989D, 0f3F000000;
	cvt.sat.f32.f32 	%f299, %f298;
	fma.rm.f32 	%f300, %f299, %f227, %f226;
	add.f32 	%f301, %f300, 0fCB40007F;
	neg.f32 	%f302, %f301;
	fma.rn.f32 	%f303, %f297, 0f3FB8AA3B, %f302;
	fma.rn.f32 	%f304, %f297, 0f32A57060, %f303;
	mov.b32 	%r59, %f300;
	shl.b32 	%r60, %r59, 23;
	mov.b32 	%f305, %r60;
	ex2.approx.ftz.f32 	%f306, %f304;
	mul.f32 	%f307, %f306, %f305;
	add.f32 	%f308, %f296, %f307;
	sub.f32 	%f309, %f561, %f222;
	fma.rn.f32 	%f310, %f309, 0f3BBB989D, 0f3F000000;
	cvt.sat.f32.f32 	%f311, %f310;
	fma.rm.f32 	%f312, %f311, %f227, %f226;
	add.f32 	%f313, %f312, 0fCB40007F;
	neg.f32 	%f314, %f313;
	fma.rn.f32 	%f315, %f309, 0f3FB8AA3B, %f314;
	fma.rn.f32 	%f316, %f309, 0f32A57060, %f315;
	mov.b32 	%r61, %f312;
	shl.b32 	%r62, %r61, 23;
	mov.b32 	%f317, %r62;
	ex2.approx.ftz.f32 	%f318, %f316;
	mul.f32 	%f319, %f318, %f317;
	add.f32 	%f320, %f308, %f319;
	sub.f32 	%f321, %f563, %f222;
	fma.rn.f32 	%f322, %f321, 0f3BBB989D, 0f3F000000;
	cvt.sat.f32.f32 	%f323, %f322;
	fma.rm.f32 	%f324, %f323, %f227, %f226;
	add.f32 	%f325, %f324, 0fCB40007F;
	neg.f32 	%f326, %f325;
	fma.rn.f32 	%f327, %f321, 0f3FB8AA3B, %f326;
	fma.rn.f32 	%f328, %f321, 0f32A57060, %f327;
	mov.b32 	%r63, %f324;
	shl.b32 	%r64, %r63, 23;
	mov.b32 	%f329, %r64;
	ex2.approx.ftz.f32 	%f330, %f328;
	mul.f32 	%f331, %f330, %f329;
	add.f32 	%f332, %f320, %f331;
	sub.f32 	%f333, %f565, %f222;
	fma.rn.f32 	%f334, %f333, 0f3BBB989D, 0f3F000000;
	cvt.sat.f32.f32 	%f335, %f334;
	fma.rm.f32 	%f336, %f335, %f227, %f226;
	add.f32 	%f337, %f336, 0fCB40007F;
	neg.f32 	%f338, %f337;
	fma.rn.f32 	%f339, %f333, 0f3FB8AA3B, %f338;
	fma.rn.f32 	%f340, %f333, 0f32A57060, %f339;
	mov.b32 	%r65, %f336;
	shl.b32 	%r66, %r65, 23;
	mov.b32 	%f341, %r66;
	ex2.approx.ftz.f32 	%f342, %f340;
	mul.f32 	%f343, %f342, %f341;
	add.f32 	%f344, %f332, %f343;
	sub.f32 	%f345, %f567, %f222;
	fma.rn.f32 	%f346, %f345, 0f3BBB989D, 0f3F000000;
	cvt.sat.f32.f32 	%f347, %f346;
	fma.rm.f32 	%f348, %f347, %f227, %f226;
	add.f32 	%f349, %f348, 0fCB40007F;
	neg.f32 	%f350, %f349;
	fma.rn.f32 	%f351, %f345, 0f3FB8AA3B, %f350;
	fma.rn.f32 	%f352, %f345, 0f32A57060, %f351;
	mov.b32 	%r67, %f348;
	shl.b32 	%r68, %r67, 23;
	mov.b32 	%f353, %r68;
	ex2.approx.ftz.f32 	%f354, %f352;
	mul.f32 	%f355, %f354, %f353;
	add.f32 	%f356, %f344, %f355;
	sub.f32 	%f357, %f569, %f222;
	fma.rn.f32 	%f358, %f357, 0f3BBB989D, 0f3F000000;
	cvt.sat.f32.f32 	%f359, %f358;
	fma.rm.f32 	%f360, %f359, %f227, %f226;
	add.f32 	%f361, %f360, 0fCB40007F;
	neg.f32 	%f362, %f361;
	fma.rn.f32 	%f363, %f357, 0f3FB8AA3B, %f362;
	fma.rn.f32 	%f364, %f357, 0f32A57060, %f363;
	mov.b32 	%r69, %f360;
	shl.b32 	%r70, %r69, 23;
	mov.b32 	%f365, %r70;
	ex2.approx.ftz.f32 	%f366, %f364;
	mul.f32 	%f367, %f366, %f365;
	add.f32 	%f368, %f356, %f367;
	sub.f32 	%f369, %f571, %f222;
	fma.rn.f32 	%f370, %f369, 0f3BBB989D, 0f3F000000;
	cvt.sat.f32.f32 	%f371, %f370;
	fma.rm.f32 	%f372, %f371, %f227, %f226;
	add.f32 	%f373, %f372, 0fCB40007F;
	neg.f32 	%f374, %f373;
	fma.rn.f32 	%f375, %f369, 0f3FB8AA3B, %f374;
	fma.rn.f32 	%f376, %f369, 0f32A57060, %f375;
	mov.b32 	%r71, %f372;
	shl.b32 	%r72, %r71, 23;
	mov.b32 	%f377, %r72;
	ex2.approx.ftz.f32 	%f378, %f376;
	mul.f32 	%f379, %f378, %f377;
	add.f32 	%f380, %f368, %f379;
	sub.f32 	%f381, %f573, %f222;
	fma.rn.f32 	%f382, %f381, 0f3BBB989D, 0f3F000000;
	cvt.sat.f32.f32 	%f383, %f382;
	fma.rm.f32 	%f384, %f383, %f227, %f226;
	add.f32 	%f385, %f384, 0fCB40007F;
	neg.f32 	%f386, %f385;
	fma.rn.f32 	%f387, %f381, 0f3FB8AA3B, %f386;
	fma.rn.f32 	%f388, %f381, 0f32A57060, %f387;
	mov.b32 	%r73, %f384;
	shl.b32 	%r74, %r73, 23;
	mov.b32 	%f389, %r74;
	ex2.approx.ftz.f32 	%f390, %f388;
	mul.f32 	%f391, %f390, %f389;
	add.f32 	%f392, %f380, %f391;
	sub.f32 	%f393, %f575, %f222;
	fma.rn.f32 	%f394, %f393, 0f3BBB989D, 0f3F000000;
	cvt.sat.f32.f32 	%f395, %f394;
	fma.rm.f32 	%f396, %f395, %f227, %f226;
	add.f32 	%f397, %f396, 0fCB40007F;
	neg.f32 	%f398, %f397;
	fma.rn.f32 	%f399, %f393, 0f3FB8AA3B, %f398;
	fma.rn.f32 	%f400, %f393, 0f32A57060, %f399;
	mov.b32 	%r75, %f396;
	shl.b32 	%r76, %r75, 23;
	mov.b32 	%f401, %r76;
	ex2.approx.ftz.f32 	%f402, %f400;
	mul.f32 	%f403, %f402, %f401;
	add.f32 	%f404, %f392, %f403;
	sub.f32 	%f405, %f577, %f222;
	fma.rn.f32 	%f406, %f405, 0f3BBB989D, 0f3F000000;
	cvt.sat.f32.f32 	%f407, %f406;
	fma.rm.f32 	%f408, %f407, %f227, %f226;
	add.f32 	%f409, %f408, 0fCB40007F;
	neg.f32 	%f410, %f409;
	fma.rn.f32 	%f411, %f405, 0f3FB8AA3B, %f410;
	fma.rn.f32 	%f412, %f405, 0f32A57060, %f411;
	mov.b32 	%r77, %f408;
	shl.b32 	%r78, %r77, 23;
	mov.b32 	%f413, %r78;
	ex2.approx.ftz.f32 	%f414, %f412;
	mul.f32 	%f415, %f414, %f413;
	add.f32 	%f416, %f404, %f415;
	sub.f32 	%f417, %f579, %f222;
	fma.rn.f32 	%f418, %f417, 0f3BBB989D, 0f3F000000;
	cvt.sat.f32.f32 	%f419, %f418;
	fma.rm.f32 	%f420, %f419, %f227, %f226;
	add.f32 	%f421, %f420, 0fCB40007F;
	neg.f32 	%f422, %f421;
	fma.rn.f32 	%f423, %f417, 0f3FB8AA3B, %f422;
	fma.rn.f32 	%f424, %f417, 0f32A57060, %f423;
	mov.b32 	%r79, %f420;
	shl.b32 	%r80, %r79, 23;
	mov.b32 	%f425, %r80;
	ex2.approx.ftz.f32 	%f426, %f424;
	mul.f32 	%f427, %f426, %f425;
	add.f32 	%f428, %f416, %f427;
	sub.f32 	%f429, %f581, %f222;
	fma.rn.f32 	%f430, %f429, 0f3BBB989D, 0f3F000000;
	cvt.sat.f32.f32 	%f431, %f430;
	fma.rm.f32 	%f432, %f431, %f227, %f226;
	add.f32 	%f433, %f432, 0fCB40007F;
	neg.f32 	%f434, %f433;
	fma.rn.f32 	%f435, %f429, 0f3FB8AA3B, %f434;
	fma.rn.f32 	%f436, %f429, 0f32A57060, %f435;
	mov.b32 	%r81, %f432;
	shl.b32 	%r82, %r81, 23;
	mov.b32 	%f437, %r82;
	ex2.approx.ftz.f32 	%f438, %f436;
	mul.f32 	%f439, %f438, %f437;
	add.f32 	%f440, %f428, %f439;
	sub.f32 	%f441, %f583, %f222;
	fma.rn.f32 	%f442, %f441, 0f3BBB989D, 0f3F000000;
	cvt.sat.f32.f32 	%f443, %f442;
	fma.rm.f32 	%f444, %f443, %f227, %f226;
	add.f32 	%f445, %f444, 0fCB40007F;
	neg.f32 	%f446, %f445;
	fma.rn.f32 	%f447, %f441, 0f3FB8AA3B, %f446;
	fma.rn.f32 	%f448, %f441, 0f32A57060, %f447;
	mov.b32 	%r83, %f444;
	shl.b32 	%r84, %r83, 23;
	mov.b32 	%f449, %r84;
	ex2.approx.ftz.f32 	%f450, %f448;
	mul.f32 	%f451, %f450, %f449;
	add.f32 	%f452, %f440, %f451;
	sub.f32 	%f453, %f585, %f222;
	fma.rn.f32 	%f454, %f453, 0f3BBB989D, 0f3F000000;
	cvt.sat.f32.f32 	%f455, %f454;
	fma.rm.f32 	%f456, %f455, %f227, %f226;
	add.f32 	%f457, %f456, 0fCB40007F;
	neg.f32 	%f458, %f457;
	fma.rn.f32 	%f459, %f453, 0f3FB8AA3B, %f458;
	fma.rn.f32 	%f460, %f453, 0f32A57060, %f459;
	mov.b32 	%r85, %f456;
	shl.b32 	%r86, %r85, 23;
	mov.b32 	%f461, %r86;
	ex2.approx.ftz.f32 	%f462, %f460;
	mul.f32 	%f463, %f462, %f461;
	add.f32 	%f464, %f452, %f463;
	sub.f32 	%f465, %f587, %f222;
	fma.rn.f32 	%f466, %f465, 0f3BBB989D, 0f3F000000;
	cvt.sat.f32.f32 	%f467, %f466;
	fma.rm.f32 	%f468, %f467, %f227, %f226;
	add.f32 	%f469, %f468, 0fCB40007F;
	neg.f32 	%f470, %f469;
	fma.rn.f32 	%f471, %f465, 0f3FB8AA3B, %f470;
	fma.rn.f32 	%f472, %f465, 0f32A57060, %f471;
	mov.b32 	%r87, %f468;
	shl.b32 	%r88, %r87, 23;
	mov.b32 	%f473, %r88;
	ex2.approx.ftz.f32 	%f474, %f472;
	mul.f32 	%f475, %f474, %f473;
	add.f32 	%f476, %f464, %f475;
	sub.f32 	%f477, %f589, %f222;
	fma.rn.f32 	%f478, %f477, 0f3BBB989D, 0f3F000000;
	cvt.sat.f32.f32 	%f479, %f478;
	fma.rm.f32 	%f480, %f479, %f227, %f226;
	add.f32 	%f481, %f480, 0fCB40007F;
	neg.f32 	%f482, %f481;
	fma.rn.f32 	%f483, %f477, 0f3FB8AA3B, %f482;
	fma.rn.f32 	%f484, %f477, 0f32A57060, %f483;
	mov.b32 	%r89, %f480;
	shl.b32 	%r90, %r89, 23;
	mov.b32 	%f485, %r90;
	ex2.approx.ftz.f32 	%f486, %f484;
	mul.f32 	%f487, %f486, %f485;
	add.f32 	%f488, %f476, %f487;
	sub.f32 	%f489, %f591, %f222;
	fma.rn.f32 	%f490, %f489, 0f3BBB989D, 0f3F000000;
	cvt.sat.f32.f32 	%f491, %f490;
	fma.rm.f32 	%f492, %f491, %f227, %f226;
	add.f32 	%f493, %f492, 0fCB40007F;
	neg.f32 	%f494, %f493;
	fma.rn.f32 	%f495, %f489, 0f3FB8AA3B, %f494;
	fma.rn.f32 	%f496, %f489, 0f32A57060, %f495;
	mov.b32 	%r91, %f492;
	shl.b32 	%r92, %r91, 23;
	mov.b32 	%f497, %r92;
	ex2.approx.ftz.f32 	%f498, %f496;
	mul.f32 	%f499, %f498, %f497;
	add.f32 	%f500, %f488, %f499;
	sub.f32 	%f501, %f593, %f222;
	fma.rn.f32 	%f502, %f501, 0f3BBB989D, 0f3F000000;
	cvt.sat.f32.f32 	%f503, %f502;
	fma.rm.f32 	%f504, %f503, %f227, %f226;
	add.f32 	%f505, %f504, 0fCB40007F;
	neg.f32 	%f506, %f505;
	fma.rn.f32 	%f507, %f501, 0f3FB8AA3B, %f506;
	fma.rn.f32 	%f508, %f501, 0f32A57060, %f507;
	mov.b32 	%r93, %f504;
	shl.b32 	%r94, %r93, 23;
	mov.b32 	%f509, %r94;
	ex2.approx.ftz.f32 	%f510, %f508;
	mul.f32 	%f511, %f510, %f509;
	add.f32 	%f512, %f500, %f511;
	sub.f32 	%f513, %f595, %f222;
	fma.rn.f32 	%f514, %f513, 0f3BBB989D, 0f3F000000;
	cvt.sat.f32.f32 	%f515, %f514;
	fma.rm.f32 	%f516, %f515, %f227, %f226;
	add.f32 	%f517, %f516, 0fCB40007F;
	neg.f32 	%f518, %f517;
	fma.rn.f32 	%f519, %f513, 0f3FB8AA3B, %f518;
	fma.rn.f32 	%f520, %f513, 0f32A57060, %f519;
	mov.b32 	%r95, %f516;
	shl.b32 	%r96, %r95, 23;
	mov.b32 	%f521, %r96;
	ex2.approx.ftz.f32 	%f522, %f520;
	mul.f32 	%f523, %f522, %f521;
	add.f32 	%f524, %f512, %f523;
	sub.f32 	%f525, %f597, %f222;
	fma.rn.f32 	%f526, %f525, 0f3BBB989D, 0f3F000000;
	cvt.sat.f32.f32 	%f527, %f526;
	fma.rm.f32 	%f528, %f527, %f227, %f226;
	add.f32 	%f529, %f528, 0fCB40007F;
	neg.f32 	%f530, %f529;
	fma.rn.f32 	%f531, %f525, 0f3FB8AA3B, %f530;
	fma.rn.f32 	%f532, %f525, 0f32A57060, %f531;
	mov.b32 	%r97, %f528;
	shl.b32 	%r98, %r97, 23;
	mov.b32 	%f533, %r98;
	ex2.approx.ftz.f32 	%f534, %f532;
	mul.f32 	%f535, %f534, %f533;
	add.f32 	%f536, %f524, %f535;
	mov.b32 	%r99, %f536;
	shfl.sync.bfly.b32	%r100|%p61, %r99, 16, 31, -1;
	mov.b32 	%f537, %r100;
	add.f32 	%f538, %f536, %f537;
	mov.b32 	%r101, %f538;
	shfl.sync.bfly.b32	%r102|%p62, %r101, 8, 31, -1;
	mov.b32 	%f539, %r102;
	add.f32 	%f540, %f538, %f539;
	mov.b32 	%r103, %f540;
	shfl.sync.bfly.b32	%r104|%p63, %r103, 4, 31, -1;
	mov.b32 	%f541, %r104;
	add.f32 	%f542, %f540, %f541;
	mov.b32 	%r105, %f542;
	shfl.sync.bfly.b32	%r106|%p64, %r105, 2, 31, -1;
	mov.b32 	%f543, %r106;
	add.f32 	%f544, %f542, %f543;
	mov.b32 	%r107, %f544;
	shfl.sync.bfly.b32	%r108|%p65, %r107, 1, 31, -1;
	mov.b32 	%f545, %r108;
	add.f32 	%f546, %f544, %f545;
	div.rn.f32 	%f107, %f235, %f546;
	div.rn.f32 	%f108, %f247, %f546;
	div.rn.f32 	%f109, %f259, %f546;
	div.rn.f32 	%f110, %f271, %f546;
	div.rn.f32 	%f111, %f283, %f546;
	div.rn.f32 	%f112, %f295, %f546;
	div.rn.f32 	%f113, %f307, %f546;
	div.rn.f32 	%f114, %f319, %f546;
	div.rn.f32 	%f115, %f331, %f546;
	div.rn.f32 	%f116, %f343, %f546;
	div.rn.f32 	%f117, %f355, %f546;
	div.rn.f32 	%f118, %f367, %f546;
	div.rn.f32 	%f119, %f379, %f546;
	div.rn.f32 	%f120, %f391, %f546;
	div.rn.f32 	%f121, %f403, %f546;
	div.rn.f32 	%f122, %f415, %f546;
	div.rn.f32 	%f123, %f427, %f546;
	div.rn.f32 	%f124, %f439, %f546;
	div.rn.f32 	%f125, %f451, %f546;
	div.rn.f32 	%f126, %f463, %f546;
	div.rn.f32 	%f127, %f475, %f546;
	div.rn.f32 	%f128, %f487, %f546;
	div.rn.f32 	%f129, %f499, %f546;
	div.rn.f32 	%f130, %f511, %f546;
	div.rn.f32 	%f131, %f523, %f546;
	div.rn.f32 	%f132, %f535, %f546;
	mad.lo.s64 	%rd56, %rd68, %rd33, %rd2;
	cvta.to.global.u64 	%rd57, %rd32;
	shl.b64 	%rd58, %rd56, 2;
	add.s64 	%rd27, %rd57, %rd58;
	@%p55 bra 	$L__BB127_58;
	st.global.f32 	[%rd27], %f107;
$L__BB127_58:
	setp.le.s64 	%p66, %rd35, %rd3;
	@%p66 bra 	$L__BB127_60;
	st.global.f32 	[%rd27+128], %f108;
$L__BB127_60:
	setp.le.s64 	%p67, %rd35, %rd4;
	@%p67 bra 	$L__BB127_62;
	st.global.f32 	[%rd27+256], %f109;
$L__BB127_62:
	setp.le.s64 	%p68, %rd35, %rd5;
	@%p68 bra 	$L__BB127_64;
	st.global.f32 	[%rd27+384], %f110;
$L__BB127_64:
	mov.u32 	%r109, %tid.x;
	add.s32 	%r110, %r109, 128;
	cvt.u64.u32 	%rd59, %r110;
	setp.le.s64 	%p69, %rd35, %rd59;
	@%p69 bra 	$L__BB127_66;
	st.global.f32 	[%rd27+512], %f111;
$L__BB127_66:
	mov.u32 	%r111, %tid.x;
	add.s32 	%r112, %r111, 160;
	cvt.u64.u32 	%rd60, %r112;
	setp.le.s64 	%p70, %rd35, %rd60;
	@%p70 bra 	$L__BB127_68;
	st.global.f32 	[%rd27+640], %f112;
$L__BB127_68:
	setp.le.s64 	%p71, %rd35, %rd6;
	@%p71 bra 	$L__BB127_70;
	st.global.f32 	[%rd27+768], %f113;
$L__BB127_70:
	setp.le.s64 	%p72, %rd35, %rd7;
	@%p72 bra 	$L__BB127_72;
	st.global.f32 	[%rd27+896], %f114;
$L__BB127_72:
	setp.le.s64 	%p73, %rd35, %rd8;
	@%p73 bra 	$L__BB127_74;
	st.global.f32 	[%rd27+1024], %f115;
$L__BB127_74:
	setp.le.s64 	%p74, %rd35, %rd9;
	@%p74 bra 	$L__BB127_76;
	st.global.f32 	[%rd27+1152], %f116;
$L__BB127_76:
	setp.le.s64 	%p75, %rd35, %rd10;
	@%p75 bra 	$L__BB127_78;
	st.global.f32 	[%rd27+1280], %f117;
$L__BB127_78:
	setp.le.s64 	%p76, %rd35, %rd11;
	@%p76 bra 	$L__BB127_80;
	st.global.f32 	[%rd27+1408], %f118;
$L__BB127_80:
	setp.le.s64 	%p77, %rd35, %rd12;
	@%p77 bra 	$L__BB127_82;
	st.global.f32 	[%rd27+1536], %f119;
$L__BB127_82:
	setp.le.s64 	%p78, %rd35, %rd13;
	@%p78 bra 	$L__BB127_84;
	st.global.f32 	[%rd27+1664], %f120;
$L__BB127_84:
	setp.le.s64 	%p79, %rd35, %rd14;
	@%p79 bra 	$L__BB127_86;
	st.global.f32 	[%rd27+1792], %f121;
$L__BB127_86:
	setp.le.s64 	%p80, %rd35, %rd15;
	@%p80 bra 	$L__BB127_88;
	st.global.f32 	[%rd27+1920], %f122;
$L__BB127_88:
	setp.le.s64 	%p81, %rd35, %rd16;
	@%p81 bra 	$L__BB127_90;
	st.global.f32 	[%rd27+2048], %f123;
$L__BB127_90:
	setp.le.s64 	%p82, %rd35, %rd17;
	@%p82 bra 	$L__BB127_92;
	st.global.f32 	[%rd27+2176], %f124;
$L__BB127_92:
	mov.u32 	%r113, %tid.x;
	add.s32 	%r114, %r113, 576;
	cvt.u64.u32 	%rd61, %r114;
	setp.le.s64 	%p83, %rd35, %rd61;
	@%p83 bra 	$L__BB127_94;
	st.global.f32 	[%rd27+2304], %f125;
$L__BB127_94:
	add.s32 	%r116, %r113, 608;
	cvt.u64.u32 	%rd62, %r116;
	setp.le.s64 	%p84, %rd35, %rd62;
	@%p84 bra 	$L__BB127_96;
	st.global.f32 	[%rd27+2432], %f126;
$L__BB127_96:
	add.s32 	%r118, %r113, 640;
	cvt.u64.u32 	%rd63, %r118;
	setp.le.s64 	%p85, %rd35, %rd63;
	@%p85 bra 	$L__BB127_98;
	st.global.f32 	[%rd27+2560], %f127;
$L__BB127_98:
	add.s32 	%r120, %r113, 672;
	cvt.u64.u32 	%rd64, %r120;
	setp.le.s64 	%p86, %rd35, %rd64;
	@%p86 bra 	$L__BB127_100;
	st.global.f32 	[%rd27+2688], %f128;
$L__BB127_100:
	setp.le.s64 	%p87, %rd35, %rd18;
	@%p87 bra 	$L__BB127_102;
	st.global.f32 	[%rd27+2816], %f129;
$L__BB127_102:
	setp.le.s64 	%p88, %rd35, %rd19;
	@%p88 bra 	$L__BB127_104;
	st.global.f32 	[%rd27+2944], %f130;
$L__BB127_104:
	setp.le.s64 	%p89, %rd35, %rd20;
	@%p89 bra 	$L__BB127_106;
	st.global.f32 	[%rd27+3072], %f131;
$L__BB127_106:
	setp.le.s64 	%p90, %rd35, %rd21;
	@%p90 bra 	$L__BB127_108;
	st.global.f32 	[%rd27+3200], %f132;
$L__BB127_108:
	ld.param.u64 	%rd67, [_Z15SoftmaxWarpImplI24ElementwiseScaleMaskLoadIffbE11DirectStoreIffEfLi1ELi26ELi32ELi1ELb1EL9Algorithm0EEvT_T0_ll_param_2];
	mov.u32 	%r121, %nctaid.x;
	mov.u32 	%r122, %ntid.y;
	mul.lo.s32 	%r123, %r121, %r122;
	cvt.s64.s32 	%rd65, %r123;
	add.s64 	%rd68, %rd68, %rd65;
	setp.lt.s64 	%p91, %rd68, %rd67;
	@%p91 bra 	$L__BB127_4;
$L__BB127_109:
	ret;

}
	// .globl	_Z15SoftmaxWarpImplI24ElementwiseScaleMaskLoadIffbE11DirectStoreIffEfLi1ELi27ELi32ELi1ELb0EL9Algorithm0EEvT_T0_ll
.visible .entry _Z15SoftmaxWarpImplI24ElementwiseScaleMaskLoadIffbE11DirectStoreIffEfLi1ELi27ELi32ELi1ELb0EL9Algorithm0EEvT_T0_ll(
	.param .align 8 .b8 _Z15SoftmaxWarpImplI24ElementwiseScaleMaskLoadIffbE11DirectStoreIffEfLi1ELi27ELi32ELi1ELb0EL9Algorithm0EEvT_T0_ll_param_0[32],
	.param .align 8 .b8 _Z15SoftmaxWarpImplI24ElementwiseScaleMaskLoadIffbE11DirectStoreIffEfLi1ELi27ELi32ELi1ELb0EL9Algorithm0EEvT_T0_ll_param_1[16],
	.param .u64 _Z15SoftmaxWarpImplI24ElementwiseScaleMaskLoadIffbE11DirectStoreIffEfLi1ELi27ELi32ELi1ELb0EL9Algorithm0EEvT_T0_ll_param_2,
	.param .u64 _Z15SoftmaxWarpImplI24ElementwiseScaleMaskLoadIffbE11DirectStoreIffEfLi1ELi27ELi32ELi1ELb0EL9Algorithm0EEvT_T0_ll_param_3
)
{
	.reg .pred 	%p<41>;
	.reg .b16 	%rs<28>;
	.reg .b32 	%r<82>;
	.reg .b32 	%f<484>;
	.reg .b64 	%rd<33>;

	ld.param.u64 	%rd16, [_Z15SoftmaxWarpImplI24ElementwiseScaleMaskLoadIffbE11DirectStoreIffEfLi1ELi27ELi32ELi1ELb0EL9Algorithm0EEvT_T0_ll_param_1+8];
	ld.param.u64 	%rd15, [_Z15SoftmaxWarpImplI24ElementwiseScaleMaskLoadIffbE11DirectStoreIffEfLi1ELi27ELi32ELi1ELb0EL9Algorithm0EEvT_T0_ll_param_1];
	ld.param.v2.f32 	{%f1, %f2}, [_Z15SoftmaxWarpImplI24ElementwiseScaleMaskLoadIffbE11DirectStoreIffEfLi1ELi27ELi32ELi1ELb0EL9Algorithm0EEvT_T0_ll_param_0+24];
	ld.param.u64 	%rd14, [_Z15SoftmaxWarpImplI24ElementwiseScaleMaskLoadIffbE11DirectStoreIffEfLi1ELi27ELi32ELi1ELb0EL9Algorithm0EEvT_T0_ll_param_0+16];
	ld.param.u64 	%rd13, [_Z15SoftmaxWarpImplI24ElementwiseScaleMaskLoadIffbE11DirectStoreIffEfLi1ELi27ELi32ELi1ELb0EL9Algorithm0EEvT_T0_ll_param_0+8];
	ld.param.u64 	%rd12, [_Z15SoftmaxWarpImplI24ElementwiseScaleMaskLoadIffbE11DirectStoreIffEfLi1ELi27ELi32ELi1ELb0EL9Algorithm0EEvT_T0_ll_param_0];
	ld.param.u64 	%rd17, [_Z15SoftmaxWarpImplI24ElementwiseScaleMaskLoadIffbE11DirectStoreIffEfLi1ELi27ELi32ELi1ELb0EL9Algorithm0EEvT_T0_ll_param_2];
	ld.param.u64 	%rd18, [_Z15SoftmaxWarpImplI24ElementwiseScaleMaskLoadIffbE11DirectStoreIffEfLi1ELi27ELi32ELi1ELb0EL9Algorithm0EEvT_T0_ll_param_3];
	setp.lt.s64 	%p1, %rd18, 865;
	@%p1 bra 	$L__BB128_2;
	mov.u64 	%rd19, $str;
	cvta.global.u64 	%rd20, %rd19;
	mov.u64 	%rd21, $str$1;
	cvta.global.u64 	%rd22, %rd21;
	mov.u64 	%rd23, __unnamed_129;
	cvta.global.u64 	%rd24, %rd23;
	{ // callseq 128, 0
	.param .b64 param0;
	st.param.b64 	[param0], %rd20;
	.param .b64 param1;
	st.param.b64 	[param1], %rd22;
	.param .b32 param2;
	st.param.b32 	[param2], 254;
	.param .b64 param3;
	st.param.b64 	[param3], %rd24;
	.param .b64 param4;
	st.param.b64 	[param4], 1;
	call.uni 
	__assertfail, 
	(
	param0, 
	param1, 
	param2, 
	param3, 
	param4
	);
	} // callseq 128
$L__BB128_2:
	mov.u32 	%r2, %ctaid.x;
	mov.u32 	%r3, %ntid.y;
	mov.u32 	%r4, %tid.y;
	mad.lo.s32 	%r5, %r2, %r3, %r4;
	mov.u32 	%r6, %nctaid.x;
	mul.lo.s32 	%r1, %r6, %r3;
	cvt.s64.s32 	%rd32, %r5;
	setp.le.s64 	%p2, %rd17, %rd32;
	@%p2 bra 	$L__BB128_5;
	mov.u32 	%r7, %tid.x;
	cvt.u64.u32 	%rd5, %r7;
	cvta.to.global.u64 	%rd6, %rd15;
	cvta.to.global.u64 	%rd7, %rd13;
	cvta.to.global.u64 	%rd8, %rd12;
	cvt.s64.s32 	%rd9, %r1;
$L__BB128_4:
	mad.lo.s64 	%rd25, %rd32, %rd14, %rd5;
	shl.b64 	%rd26, %rd25, 2;
	add.s64 	%rd27, %rd8, %rd26;
	ld.global.f32 	%f3, [%rd27];
	add.s64 	%rd28, %rd7, %rd25;
	ld.global.u8 	%rs1, [%rd28];
	setp.eq.s16 	%p3, %rs1, 0;
	mul.f32 	%f4, %f2, %f3;
	selp.f32 	%f5, %f1, %f4, %p3;
	max.f32 	%f6, %f5, 0fFF800000;
	ld.global.f32 	%f7, [%rd27+128];
	ld.global.u8 	%rs2, [%rd28+32];
	setp.eq.s16 	%p4, %rs2, 0;
	mul.f32 	%f8, %f2, %f7;
	selp.f32 	%f9, %f1, %f8, %p4;
	max.f32 	%f10, %f6, %f9;
	ld.global.f32 	%f11, [%rd27+256];
	ld.global.u8 	%rs3, [%rd28+64];
	setp.eq.s16 	%p5, %rs3, 0;
	mul.f32 	%f12, %f2, %f11;
	selp.f32 	%f13, %f1, %f12, %p5;
	max.f32 	%f14, %f10, %f13;
	ld.global.f32 	%f15, [%rd27+384];
	ld.global.u8 	%rs4, [%rd28+96];
	setp.eq.s16 	%p6, %rs4, 0;
	mul.f32 	%f16, %f2, %f15;
	selp.f32 	%f17, %f1, %f16, %p6;
	max.f32 	%f18, %f14, %f17;
	ld.global.f32 	%f19, [%rd27+512];
	ld.global.u8 	%rs5, [%rd28+128];
	setp.eq.s16 	%p7, %rs5, 0;
	mul.f32 	%f20, %f2, %f19;
	selp.f32 	%f21, %f1, %f20, %p7;
	max.f32 	%f22, %f18, %f21;
	ld.global.f32 	%f23, [%rd27+640];
	ld.global.u8 	%rs6, [%rd28+160];
	setp.eq.s16 	%p8, %rs6, 0;
	mul.f32 	%f24, %f2, %f23;
	selp.f32 	%f25, %f1, %f24, %p8;
	max.f32 	%f26, %f22, %f25;
	ld.global.f32 	%f27, [%rd27+768];
	ld.global.u8 	%rs7, [%rd28+192];
	setp.eq.s16 	%p9, %rs7, 0;
	mul.f32 	%f28, %f2, %f27;
	selp.f32 	%f29, %f1, %f28, %p9;
	max.f32 	%f30, %f26, %f29;
	ld.global.f32 	%f31, [%rd27+896];
	ld.global.u8 	%rs8, [%rd28+224];
	setp.eq.s16 	%p10, %rs8, 0;
	mul.f32 	%f32, %f2, %f31;
	selp.f32 	%f33, %f1, %f32, %p10;
	max.f32 	%f34, %f30, %f33;
	ld.global.f32 	%f35, [%rd27+1024];
	ld.global.u8 	%rs9, [%rd28+256];
	setp.eq.s16 	%p11, %rs9, 0;
	mul.f32 	%f36, %f2, %f35;
	selp.f32 	%f37, %f1, %f36, %p11;
	max.f32 	%f38, %f34, %f37;
	ld.global.f32 	%f39, [%rd27+1152];
	ld.global.u8 	%rs10, [%rd28+288];
	setp.eq.s16 	%p12, %rs10, 0;
	mul.f32 	%f40, %f2, %f39;
	selp.f32 	%f41, %f1, %f40, %p12;
	max.f32 	%f42, %f38, %f41;
	ld.global.f32 	%f43, [%rd27+1280];
	ld.global.u8 	%rs11, [%rd28+320];
	setp.eq.s16 	%p13, %rs11, 0;
	mul.f32 	%f44, %f2, %f43;
	selp.f32 	%f45, %f1, %f44, %p13;
	max.f32 	%f46, %f42, %f45;
	ld.global.f32 	%f47, [%rd27+1408];
	ld.global.u8 	%rs12, [%rd28+352];
	setp.eq.s16 	%p14, %rs12, 0;
	mul.f32 	%f48, %f2, %f47;
	selp.f32 	%f49, %f1, %f48, %p14;
	max.f32 	%f50, %f46, %f49;
	ld.global.f32 	%f51, [%rd27+1536];
	ld.global.u8 	%rs13, [%rd28+384];
	setp.eq.s16 	%p15, %rs13, 0;
	mul.f32 	%f52, %f2, %f51;
	selp.f32 	%f53, %f1, %f52, %p15;
	max.f32 	%f54, %f50, %f53;
	ld.global.f32 	%f55, [%rd27+1664];
	ld.global.u8 	%rs14, [%rd28+416];
	setp.eq.s16 	%p16, %rs14, 0;
	mul.f32 	%f56, %f2, %f55;
	selp.f32 	%f57, %f1, %f56, %p16;
	max.f32 	%f58, %f54, %f57;
	ld.global.f32 	%f59, [%rd27+1792];
	ld.global.u8 	%rs15, [%rd28+448];
	setp.eq.s16 	%p17, %rs15, 0;
	mul.f32 	%f60, %f2, %f59;
	selp.f32 	%f61, %f1, %f60, %p17;
	max.f32 	%f62, %f58, %f61;
	ld.global.f32 	%f63, [%rd27+1920];
	ld.global.u8 	%rs16, [%rd28+480];
	setp.eq.s16 	%p18, %rs16, 0;
	mul.f32 	%f64, %f2, %f63;
	selp.f32 	%f65, %f1, %f64, %p18;
	max.f32 	%f66, %f62, %f65;
	ld.global.f32 	%f67, [%rd27+2048];
	ld.global.u8 	%rs17, [%rd28+512];
	setp.eq.s16 	%p19, %rs17, 0;
	mul.f32 	%f68, %f2, %f67;
	selp.f32 	%f69, %f1, %f68, %p19;
	max.f32 	%f70, %f66, %f69;
	ld.global.f32 	%f71, [%rd27+2176];
	ld.global.u8 	%rs18, [%rd28+544];
	setp.eq.s16 	%p20, %rs18, 0;
	mul.f32 	%f72, %f2, %f71;
	selp.f32 	%f73, %f1, %f72, %p20;
	max.f32 	%f74, %f70, %f73;
	ld.global.f32 	%f75, [%rd27+2304];
	ld.global.u8 	%rs19, [%rd28+576];
	setp.eq.s16 	%p21, %rs19, 0;
	mul.f32 	%f76, %f2, %f75;
	selp.f32 	%f77, %f1, %f76, %p21;
	max.f32 	%f78, %f74, %f77;
	ld.global.f32 	%f79, [%rd27+2432];
	ld.global.u8 	%rs20, [%rd28+608];
	setp.eq.s16 	%p22, %rs20, 0;
	mul.f32 	%f80, %f2, %f79;
	selp.f32 	%f81, %f1, %f80, %p22;
	max.f32 	%f82, %f78, %f81;
	ld.global.f32 	%f83, [%rd27+2560];
	ld.global.u8 	%rs21, [%rd28+640];
	setp.eq.s16 	%p23, %rs21, 0;
	mul.f32 	%f84, %f2, %f83;
	selp.f32 	%f85, %f1, %f84, %p23;
	max.f32 	%f86, %f82, %f85;
	ld.global.f32 	%f87, [%rd27+2688];
	ld.global.u8 	%rs22, [%rd28+672];
	setp.eq.s16 	%p24, %rs22, 0;
	mul.f32 	%f88, %f2, %f87;
	selp.f32 	%f89, %f1, %f88, %p24;
	max.f32 	%f90, %f86, %f89;
	ld.global.f32 	%f91, [%rd27+2816];
	ld.global.u8 	%rs23, [%rd28+704];
	setp.eq.s16 	%p25, %rs23, 0;
	mul.f32 	%f92, %f2, %f91;
	selp.f32 	%f93, %f1, %f92, %p25;
	max.f32 	%f94, %f90, %f93;
	ld.global.f32 	%f95, [%rd27+2944];
	ld.global.u8 	%rs24, [%rd28+736];
	setp.eq.s16 	%p26, %rs24, 0;
	mul.f32 	%f96, %f2, %f95;
	selp.f32 	%f97, %f1, %f96, %p26;
	max.f32 	%f98, %f94, %f97;
	ld.global.f32 	%f99, [%rd27+3072];
	ld.global.u8 	%rs25, [%rd28+768];
	setp.eq.s16 	%p27, %rs25, 0;
	mul.f32 	%f100, %f2, %f99;
	selp.f32 	%f101, %f1, %f100, %p27;
	max.f32 	%f102, %f98, %f101;
	ld.global.f32 	%f103, [%rd27+3200];
	ld.global.u8 	%rs26, [%rd28+800];
	setp.eq.s16 	%p28, %rs26, 0;
	mul.f32 	%f104, %f2, %f103;
	selp.f32 	%f105, %f1, %f104, %p28;
	max.f32 	%f106, %f102, %f105;
	ld.global.f32 	%f107, [%rd27+3328];
	ld.global.u8 	%rs27, [%rd28+832];
	setp.eq.s16 	%p29, %rs27, 0;
	mul.f32 	%f108, %f2, %f107;
	selp.f32 	%f109, %f1, %f108, %p29;
	max.f32 	%f110, %f106, %f109;
	mov.b32 	%r8, %f110;
	shfl.sync.bfly.b32	%r9|%p30, %r8, 16, 31, -1;
	mov.b32 	%f111, %r9;
	max.f32 	%f112, %f110, %f111;
	mov.b32 	%r10, %f112;
	shfl.sync.bfly.b32	%r11|%p31, %r10, 8, 31, -1;
	mov.b32 	%f113, %r11;
	max.f32 	%f114, %f112, %f113;
	mov.b32 	%r12, %f114;
	shfl.sync.bfly.b32	%r13|%p32, %r12, 4, 31, -1;
	mov.b32 	%f115, %r13;
	max.f32 	%f116, %f114, %f115;
	mov.b32 	%r14, %f116;
	shfl.sync.bfly.b32	%r15|%p33, %r14, 2, 31, -1;
	mov.b32 	%f117, %r15;
	max.f32 	%f118, %f116, %f117;
	mov.b32 	%r16, %f118;
	shfl.sync.bfly.b32	%r17|%p34, %r16, 1, 31, -1;
	mov.b32 	%f119, %r17;
	max.f32 	%f120, %f118, %f119;
	sub.f32 	%f121, %f5, %f120;
	fma.rn.f32 	%f122, %f121, 0f3BBB989D, 0f3F000000;
	cvt.sat.f32.f32 	%f123, %f122;
	mov.f32 	%f124, 0f4B400001;
	mov.f32 	%f125, 0f437C0000;
	fma.rm.f32 	%f126, %f123, %f125, %f124;
	add.f32 	%f127, %f126, 0fCB40007F;
	neg.f32 	%f128, %f127;
	fma.rn.f32 	%f129, %f121, 0f3FB8AA3B, %f128;
	fma.rn.f32 	%f130, %f121, 0f32A57060, %f129;
	mov.b32 	%r18, %f126;
	shl.b32 	%r19, %r18, 23;
	mov.b32 	%f131, %r19;
	ex2.approx.ftz.f32 	%f132, %f130;
	mul.f32 	%f133, %f132, %f131;
	add.f32 	%f134, %f133, 0f00000000;
	sub.f32 	%f135, %f9, %f120;
	fma.rn.f32 	%f136, %f135, 0f3BBB989D, 0f3F000000;
	cvt.sat.f32.f32 	%f137, %f136;
	fma.rm.f32 	%f138, %f137, %f125, %f124;
	add.f32 	%f139, %f138, 0fCB40007F;
	neg.f32 	%f140, %f139;
	fma.rn.f32 	%f141, %f135, 0f3FB8AA3B, %f140;
	fma.rn.f32 	%f142, %f135, 0f32A57060, %f141;
	mov.b32 	%r20, %f138;
	shl.b32 	%r21, %r20, 23;
	mov.b32 	%f143, %r21;
	ex2.approx.ftz.f32 	%f144, %f142;
	mul.f32 	%f145, %f144, %f143;
	add.f32 	%f146, %f134, %f145;
	sub.f32 	%f147, %f13, %f120;
	fma.rn.f32 	%f148, %f147, 0f3BBB989D, 0f3F000000;
	cvt.sat.f32.f32 	%f149, %f148;
	fma.rm.f32 	%f150, %f149, %f125, %f124;
	add.f32 	%f151, %f150, 0fCB40007F;
	neg.f32 	%f152, %f151;
	fma.rn.f32 	%f153, %f147, 0f3FB8AA3B, %f152;
	fma.rn.f32 	%f154, %f147, 0f32A57060, %f153;
	mov.b32 	%r22, %f150;
	shl.b32 	%r23, %r22, 23;
	mov.b32 	%f155, %r23;
	ex2.approx.ftz.f32 	%f156, %f154;
	mul.f32 	%f157, %f156, %f155;
	add.f32 	%f158, %f146, %f157;
	sub.f32 	%f159, %f17, %f120;
	fma.rn.f32 	%f160, %f159, 0f3BBB989D, 0f3F000000;
	cvt.sat.f32.f32 	%f161, %f160;
	fma.rm.f32 	%f162, %f161, %f125, %f124;
	add.f32 	%f163, %f162, 0fCB40007F;
	neg.f32 	%f164, %f163;
	fma.rn.f32 	%f165, %f159, 0f3FB8AA3B, %f164;
	fma.rn.f32 	%f166, %f159, 0f32A57060, %f165;
	mov.b32 	%r24, %f162;
	shl.b32 	%r25, %r24, 23;
	mov.b32 	%f167, %r25;
	ex2.approx.ftz.f32 	%f168, %f166;
	mul.f32 	%f169, %f168, %f167;
	add.f32 	%f170, %f158, %f169;
	sub.f32 	%f171, %f21, %f120;
	fma.rn.f32 	%f172, %f171, 0f3BBB989D, 0f3F000000;
	cvt.sat.f32.f32 	%f173, %f172;
	fma.rm.f32 	%f174, %f173, %f125, %f124;
	add.f32 	%f175, %f174, 0fCB40007F;
	neg.f32 	%f176, %f175;
	fma.rn.f32 	%f177, %f171, 0f3FB8AA3B, %f176;
	fma.rn.f32 	%f178, %f171, 0f32A57060, %f177;
	mov.b32 	%r26, %f174;
	shl.b32 	%r27, %r26, 23;
	mov.b32 	%f179, %r27;
	ex2.approx.ftz.f32 	%f180, %f178;
	mul.f32 	%f181, %f180, %f179;
	add.f32 	%f182, %f170, %f181;
	sub.f32 	%f183, %f25, %f120;
	fma.rn.f32 	%f184, %f183, 0f3BBB989D, 0f3F000000;
	cvt.sat.f32.f32 	%f185, %f184;
	fma.rm.f32 	%f186, %f185, %f125, %f124;
	add.f32 	%f187, %f186, 0fCB40007F;
	neg.f32 	%f188, %f187;
	fma.rn.f32 	%f189, %f183, 0f3FB8AA3B, %f188;
	fma.rn.f32 	%f190, %f183, 0f32A57060, %f189;
	mov.b32 	%r28, %f186;
	shl.b32 	%r29, %r28, 23;
	mov.b32 	%f191, %r29;
	ex2.approx.ftz.f32 	%f192, %f190;
	mul.f32 	%f193, %f192, %f191;
	add.f32 	%f194, %f182, %f193;
	sub.f32 	%f195, %f29, %f120;
	fma.rn.f32 	%f196, %f195, 0f3BBB989D, 0f3F000000;
	cvt.sat.f32.f32 	%f197, %f196;
	fma.rm.f32 	%f198, %f197, %f125, %f124;
	add.f32 	%f199, %f198, 0fCB40007F;
	neg.f32 	%f200, %f199;
	fma.rn.f32 	%f201, %f195, 0f3FB8AA3B, %f200;
	fma.rn.f32 	%f202, %f195, 0f32A57060, %f201;
	mov.b32 	%r30, %f198;
	shl.b32 	%r31, %r30, 23;
	mov.b32 	%f203, %r31;
	ex2.approx.ftz.f32 	%f204, %f202;
	mul.f32 	%f205, %f204, %f203;
	add.f32 	%f206, %f194, %f205;
	sub.f32 	%f207, %f33, %f120;
	fma.rn.f32 	%f208, %f207, 0f3BBB989D, 0f3F000000;
	cvt.sat.f32.f32 	%f209, %f208;
	fma.rm.f32 	%f210, %f209, %f125, %f124;
	add.f32 	%f211, %f210, 0fCB40007F;
	neg.f32 	%f212, %f211;
	fma.rn.f32 	%f213, %f207, 0f3FB8AA3B, %f212;
	fma.rn.f32 	%f214, %f207, 0f32A57060, %f213;
	mov.b32 	%r32, %f210;
	shl.b32 	%r33, %r32, 23;
	mov.b32 	%f215, %r33;
	ex2.approx.ftz.f32 	%f216, %f214;
	mul.f32 	%f217, %f216, %f215;
	add.f32 	%f218, %f206, %f217;
	sub.f32 	%f219, %f37, %f120;
	fma.rn.f32 	%f220, %f219, 0f3BBB989D, 0f3F000000;
	cvt.sat.f32.f32 	%f221, %f220;
	fma.rm.f32 	%f222, %f221, %f125, %f124;
	add.f32 	%f223, %f222, 0fCB40007F;
	neg.f32 	%f224, %f223;
	fma.rn.f32 	%f225, %f219, 0f3FB8AA3B, %f224;
	fma.rn.f32 	%f226, %f219, 0f32A57060, %f225;
	mov.b32 	%r34, %f222;
	shl.b32 	%r35, %r34, 23;
	mov.b32 	%f227, %r35;
	ex2.approx.ftz.f32 	%f228, %f226;
	mul.f32 	%f229, %f228, %f227;
	add.f32 	%f230, %f218, %f229;
	sub.f32 	%f231, %f41, %f120;
	fma.rn.f32 	%f232, %f231, 0f3BBB989D, 0f3F000000;
	cvt.sat.f32.f32 	%f233, %f232;
	fma.rm.f32 	%f234, %f233, %f125, %f124;
	add.f32 	%f235, %f234, 0fCB40007F;
	neg.f32 	%f236, %f235;
	fma.rn.f32 	%f237, %f231, 0f3FB8AA3B, %f236;
	fma.rn.f32 	%f238, %f231, 0f32A57060, %f237;
	mov.b32 	%r36, %f234;
	shl.b32 	%r37, %r36, 23;
	mov.b32 	%f239, %r37;
	ex2.approx.ftz.f32 	%f240, %f238;
	mul.f32 	%f241, %f240, %f239;
	add.f32 	%f242, %f230, %f241;
	sub.f32 	%f243, %f45, %f120;
	fma.rn.f32 	%f244, %f243, 0f3BBB989D, 0f3F000000;
	cvt.sat.f32.f32 	%f245, %f244;
	fma.rm.f32 	%f246, %f245, %f125, %f124;
	add.f32 	%f247, %f246, 0fCB40007F;
	neg.f32 	%f248, %f247;
	fma.rn.f32 	%f249, %f243, 0f3FB8AA3B, %f248;
	fma.rn.f32 	%f250, %f243, 0f32A57060, %f249;
	mov.b32 	%r38, %f246;
	shl.b32 	%r39, %r38, 23;
	mov.b32 	%f251, %r39;
	ex2.approx.ftz.f32 	%f252, %f250;
	mul.f32 	%f253, %f252, %f251;
	add.f32 	%f254, %f242, %f253;
	sub.f32 	%f255, %f49, %f120;
	fma.rn.f32 	%f256, %f255, 0f3BBB989D, 0f3F000000;
	cvt.sat.f32.f32 	%f257, %f256;
	fma.rm.f32 	%f258, %f257, %f125, %f124;
	add.f32 	%f259, %f258, 0fCB40007F;
	neg.f32 	%f260, %f259;
	fma.rn.f32 	%f261, %f255, 0f3FB8AA3B, %f260;
	fma.rn.f32 	%f262, %f255, 0f32A57060, %f261;
	mov.b32 	%r40, %f258;
	shl.b32 	%r41, %r40, 23;
	mov.b32 	%f263, %r41;
	ex2.approx.ftz.f32 	%f264, %f262;
	mul.f32 	%f265, %f264, %f263;
	add.f32 	%f266, %f254, %f265;
	sub.f32 	%f267, %f53, %f120;
	fma.rn.f32 	%f268, %f267, 0f3BBB989D, 0f3F000000;
	cvt.sat.f32.f32 	%f269, %f268;
	fma.rm.f32 	%f270, %f269, %f125, %f124;
	add.f32 	%f271, %f270, 0fCB40007F;
	neg.f32 	%f272, %f271;
	fma.rn.f32 	%f273, %f267, 0f3FB8AA3B, %f272;
	fma.rn.f32 	%f274, %f267, 0f32A57060, %f273;
	mov.b32 	%r42, %f270;
	shl.b32 	%r43, %r42, 23;
	mov.b32 	%f275, %r43;
	ex2.approx.ftz.f32 	%f276, %f274;
	mul.f32 	%f277, %f276, %f275;
	add.f32 	%f278, %f266, %f277;
	sub.f32 	%f279, %f57, %f120;
	fma.rn.f32 	%f280, %f279, 0f3BBB989D, 0f3F000000;
	cvt.sat.f32.f32 	%f281, %f280;
	fma.rm.f32 	%f282, %f281, %f125, %f124;
	add.f32 	%f283, %f282, 0fCB40007F;
	neg.f32 	%f284, %f283;
	fma.rn.f32 	%f285, %f279, 0f3FB8AA3B, %f284;
	fma.rn.f32 	%f286, %f279, 0f32A57060, %f285;
	mov.b32 	%r44, %f282;
	shl.b32 	%r45, %r44, 23;
	mov.b32 	%f287, %r45;
	ex2.approx.ftz.f32 	%f288, %f286;
	mul.f32 	%f289, %f288, %f287;
	add.f32 	%f290, %f278, %f289;
	sub.f32 	%f291, %f61, %f120;
	fma.rn.f32 	%f292, %f291, 0f3BBB989D, 0f3F000000;
	cvt.sat.f32.f32 	%f293, %f292;
	fma.rm.f32 	%f294, %f293, %f125, %f124;
	add.f32 	%f295, %f294, 0fCB40007F;
	neg.f32 	%f296, %f295;
	fma.rn.f32 	%f297, %f291, 0f3FB8AA3B, %f296;
	fma.rn.f32 	%f298, %f291, 0f32A57060, %f297;
	mov.b32 	%r46, %f294;
	shl.b32 	%r47, %r46, 23;
	mov.b32 	%f299, %r47;
	ex2.approx.ftz.f32 	%f300, %f298;
	mul.f32 	%f301, %f300, %f299;
	add.f32 	%f302, %f290, %f301;
	sub.f32 	%f303, %f65, %f120;
	fma.rn.f32 	%f304, %f303, 0f3BBB989D, 0f3F000000;
	cvt.sat.f32.f32 	%f305, %f304;
	fma.rm.f32 	%f306, %f305, %f125, %f124;
	add.f32 	%f307, %f306, 0fCB40007F;
	neg.f32 	%f308, %f307;
	fma.rn.f32 	%f309, %f303, 0f3FB8AA3B, %f308;
	fma.rn.f32 	%f310, %f303, 0f32A57060, %f309;
	mov.b32 	%r48, %f306;
	shl.b32 	%r49, %r48, 23;
	mov.b32 	%f311, %r49;
	ex2.approx.ftz.f32 	%f312, %f310;
	mul.f32 	%f313, %f312, %f311;
	add.f32 	%f314, %f302, %f313;
	sub.f32 	%f315, %f69, %f120;
	fma.rn.f32 	%f316, %f315, 0f3BBB989D, 0f3F000000;
	cvt.sat.f32.f32 	%f317, %f316;
	fma.rm.f32 	%f318, %f317, %f125, %f124;
	add.f32 	%f319, %f318, 0fCB40007F;
	neg.f32 	%f320, %f319;
	fma.rn.f32 	%f321, %f315, 0f3FB8AA3B, %f320;
	fma.rn.f32 	%f322, %f315, 0f32A57060, %f321;
	mov.b32 	%r50, %f318;
	shl.b32 	%r51, %r50, 23;
	mov.b32 	%f323, %r51;
	ex2.approx.ftz.f32 	%f324, %f322;
	mul.f32 	%f325, %f324, %f323;
	add.f32 	%f326, %f314, %f325;
	sub.f32 	%f327, %f73, %f120;
	fma.rn.f32 	%f328, %f327, 0f3BBB989D, 0f3F000000;
	cvt.sat.f32.f32 	%f329, %f328;
	fma.rm.f32 	%f330, %f329, %f125, %f124;
	add.f32 	%f331, %f330, 0fCB40007F;
	neg.f32 	%f332, %f331;
	fma.rn.f32 	%f333, %f327, 0f3FB8AA3B, %f332;
	fma.rn.f32 	%f334, %f327, 0f32A57060, %f333;
	mov.b32 	%r52, %f330;
	shl.b32 	%r53, %r52, 23;
	mov.b32 	%f335, %r53;
	ex2.approx.ftz.f32 	%f336, %f334;
	mul.f32 	%f337, %f336, %f335;
	add.f32 	%f338, %f326, %f337;
	sub.f32 	%f339, %f77, %f120;
	fma.rn.f32 	%f340, %f339, 0f3BBB989D, 0f3F000000;
	cvt.sat.f32.f32 	%f341, %f340;
	fma.rm.f32 	%f342, %f341, %f125, %f124;
	add.f32 	%f343, %f342, 0fCB40007F;
	neg.f32 	%f344, %f343;
	fma.rn.f32 	%f345, %f339, 0f3FB8AA3B, %f344;
	fma.rn.f32 	%f346, %f339, 0f32A57060, %f345;
	mov.b32 	%r54, %f342;
	shl.b32 	%r55, %r54, 23;
	mov.b32 	%f347, %r55;
	ex2.approx.ftz.f32 	%f348, %f346;
	mul.f32 	%f349, %f348, %f347;
	add.f32 	%f350, %f338, %f349;
	sub.f32 	%f351, %f81, %f120;
	fma.rn.f32 	%f352, %f351, 0f3BBB989D, 0f3F000000;
	cvt.sat.f32.f32 	%f353, %f352;
	fma.rm.f32 	%f354, %f353, %f125, %f124;
	add.f32 	%f355, %f354, 0fCB40007F;
	neg.f32 	%f356, %f355;
	fma.rn.f32 	%f357, %f351, 0f3FB8AA3B, %f356;
	fma.rn.f32 	%f358, %f351, 0f32A57060, %f357;
	mov.b32 	%r56, %f354;
	shl.b32 	%r57, %r56, 23;
	mov.b32 	%f359, %r57;
	ex2.approx.ftz.f32 	%f360, %f358;
	mul.f32 	%f361, %f360, %f359;
	add.f32 	%f362, %f350, %f361;
	sub.f32 	%f363, %f85, %f120;
	fma.rn.f32 	%f364, %f363, 0f3BBB989D, 0f3F000000;
	cvt.sat.f32.f32 	%f365, %f364;
	fma.rm.f32 	%f366, %f365, %f125, %f124;
	add.f32 	%f367, %f366, 0fCB40007F;
	neg.f32 	%f368, %f367;
	fma.rn.f32 	%f369, %f363, 0f3FB8AA3B, %f368;
	fma.rn.f32 	%f370, %f363, 0f32A57060, %f369;
	mov.b32 	%r58, %f366;
	shl.b32 	%r59, %r58, 23;
	mov.b32 	%f371, %r59;
	ex2.approx.ftz.f32 	%f372, %f370;
	mul.f32 	%f373, %f372, %f371;
	add.f32 	%f374, %f362, %f373;
	sub.f32 	%f375, %f89, %f120;
	fma.rn.f32 	%f376, %f375, 0f3BBB989D, 0f3F000000;
	cvt.sat.f32.f32 	%f377, %f376;
	fma.rm.f32 	%f378, %f377, %f125, %f124;
	add.f32 	%f379, %f378, 0fCB40007F;
	neg.f32 	%f380, %f379;
	fma.rn.f32 	%f381, %f375, 0f3FB8AA3B, %f380;
	fma.rn.f32 	%f382, %f375, 0f32A57060, %f381;
	mov.b32 	%r60, %f378;
	shl.b32 	%r61, %r60, 23;
	mov.b32 	%f383, %r61;
	ex2.approx.ftz.f32 	%f384, %f382;
	mul.f32 	%f385, %f384, %f383;
	add.f32 	%f386, %f374, %f385;
	sub.f32 	%f387, %f93, %f120;
	fma.rn.f32 	%f388, %f387, 0f3BBB989D, 0f3F000000;
	cvt.sat.f32.f32 	%f389, %f388;
	fma.rm.f32 	%f390, %f389, %f125, %f124;
	add.f32 	%f391, %f390, 0fCB40007F;
	neg.f32 	%f392, %f391;
	fma.rn.f32 	%f393, %f387, 0f3FB8AA3B, %f392;
	fma.rn.f32 	%f394, %f387, 0f32A57060, %f393;
	mov.b32 	%r62, %f390;
	shl.b32 	%r63, %r62, 23;
	mov.b32 	%f395, %r63;
	ex2.approx.ftz.f32 	%f396, %f394;
	mul.f32 	%f397, %f396, %f395;
	add.f32 	%f398, %f386, %f397;
	sub.f32 	%f399, %f97, %f120;
	fma.rn.f32 	%f400, %f399, 0f3BBB989D, 0f3F000000;
	cvt.sat.f32.f32 	%f401, %f400;
	fma.rm.f32 	%f402, %f401, %f125, %f124;
	add.f32 	%f403, %f402, 0fCB40007F;
	neg.f32 	%f404, %f403;
	fma.rn.f32 	%f405, %f399, 0f3FB8AA3B, %f404;
	fma.rn.f32 	%f406, %f399, 0f32A57060, %f405;
	mov.b32 	%r64, %f402;
	shl.b32 	%r65, %r64, 23;
	mov.b32 	%f407, %r65;
	ex2.approx.ftz.f32 	%f408, %f406;
	mul.f32 	%f409, %f408, %f407;
	add.f32 	%f410, %f398, %f409;
	sub.f32 	%f411, %f101, %f120;
	fma.rn.f32 	%f412, %f411, 0f3BBB989D, 0f3F000000;
	cvt.sat.f32.f32 	%f413, %f412;
	fma.rm.f32 	%f414, %f413, %f125, %f124;
	add.f32 	%f415, %f414, 0fCB40007F;
	neg.f32 	%f416, %f415;
	fma.rn.f32 	%f417, %f411, 0f3FB8AA3B, %f416;
	fma.rn.f32 	%f418, %f411, 0f32A57060, %f417;
	mov.b32 	%r66, %f414;
	shl.b32 	%r67, %r66, 23;
	mov.b32 	%f419, %r67;
	ex2.approx.ftz.f32 	%f420, %f418;
	mul.f32 	%f421, %f420, %f419;
	add.f32 	%f422, %f410, %f421;
	sub.f32 	%f423, %f105, %f120;
	fma.rn.f32 	%f424, %f423, 0f3BBB989D, 0f3F000000;
	cvt.sat.f32.f32 	%f425, %f424;
	fma.rm.f32 	%f426, %f425, %f125, %f124;
	add.f32 	%f427, %f426, 0fCB40007F;
	neg.f32 	%f428, %f427;
	fma.rn.f32 	%f429, %f423, 0f3FB8AA3B, %f428;
	fma.rn.f32 	%f430, %f423, 0f32A57060, %f429;
	mov.b32 	%r68, %f426;
	shl.b32 	%r69, %r68, 23;
	mov.b32 	%f431, %r69;
	ex2.approx.ftz.f32 	%f432, %f430;
	mul.f32 	%f433, %f432, %f431;
	add.f32 	%f434, %f422, %f433;
	sub.f32 	%f435, %f109, %f120;
	fma.rn.f32 	%f436, %f435, 0f3BBB989D, 0f3F000000;
	cvt.sat.f32.f32 	%f437, %f436;
	fma.rm.f32 	%f438, %f437, %f125, %f124;
	add.f32 	%f439, %f438, 0fCB40007F;
	neg.f32 	%f440, %f439;
	fma.rn.f32 	%f441, %f435, 0f3FB8AA3B, %f440;
	fma.rn.f32 	%f442, %f435, 0f32A57060, %f441;
	mov.b32 	%r70, %f438;
	shl.b32 	%r71, %r70, 23;
	mov.b32 	%f443, %r71;
	ex2.approx.ftz.f32 	%f444, %f442;
	mul.f32 	%f445, %f444, %f443;
	add.f32 	%f446, %f434, %f445;
	mov.b32 	%r72, %f446;
	shfl.sync.bfly.b32	%r73|%p35, %r72, 16, 31, -1;
	mov.b32 	%f447, %r73;
	add.f32 	%f448, %f446, %f447;
	mov.b32 	%r74, %f448;
	shfl.sync.bfly.b32	%r75|%p36, %r74, 8, 31, -1;
	mov.b32 	%f449, %r75;
	add.f32 	%f450, %f448, %f449;
	mov.b32 	%r76, %f450;
	shfl.sync.bfly.b32	%r77|%p37, %r76, 4, 31, -1;
	mov.b32 	%f451, %r77;
	add.f32 	%f452, %f450, %f451;
	mov.b32 	%r78, %f452;
	shfl.sync.bfly.b32	%r79|%p38, %r78, 2, 31, -1;
	mov.b32 	%f453, %r79;
	add.f32 	%f454, %f452, %f453;
	mov.b32 	%r80, %f454;
	shfl.sync.bfly.b32	%r81|%p39, %r80, 1, 31, -1;
	mov.b32 	%f455, %r81;
	add.f32 	%f456, %f454, %f455;
	div.rn.f32 	%f457, %f133, %f456;
	div.rn.f32 	%f458, %f145, %f456;
	div.rn.f32 	%f459, %f157, %f456;
	div.rn.f32 	%f460, %f169, %f456;
	div.rn.f32 	%f461, %f181, %f456;
	div.rn.f32 	%f462, %f193, %f456;
	div.rn.f32 	%f463, %f205, %f456;
	div.rn.f32 	%f464, %f217, %f456;
	div.rn.f32 	%f465, %f229, %f456;
	div.rn.f32 	%f466, %f241, %f456;
	div.rn.f32 	%f467, %f253, %f456;
	div.rn.f32 	%f468, %f265, %f456;
	div.rn.f32 	%f469, %f277, %f456;
	div.rn.f32 	%f470, %f289, %f456;
	div.rn.f32 	%f471, %f301, %f456;
	div.rn.f32 	%f472, %f313, %f456;
	div.rn.f32 	%f473, %f325, %f456;
	div.rn.f32 	%f474, %f337, %f456;
	div.rn.f32 	%f475, %f349, %f456;
	div.rn.f32 	%f476, %f361, %f456;
	div.rn.f32 	%f477, %f373, %f456;
	div.rn.f32 	%f478, %f385, %f456;
	div.rn.f32 	%f479, %f397, %f456;
	div.rn.f32 	%f480, %f409, %f456;
	div.rn.f32 	%f481, %f421, %f456;
	div.rn.f32 	%f482, %f433, %f456;
	div.rn.f32 	%f483, %f445, %f456;
	mad.lo.s64 	%rd29, %rd32, %rd16, %rd5;
	shl.b64 	%rd30, %rd29, 2;
	add.s64 	%rd31, %rd6, %rd30;
	st.global.f32 	[%rd31], %f457;
	st.global.f32 	[%rd31+128], %f458;
	st.global.f32 	[%rd31+256], %f459;
	st.global.f32 	[%rd31+384], %f460;
	st.global.f32 	[%rd31+512], %f461;
	st.global.f32 	[%rd31+640], %f462;
	st.global.f32 	[%rd31+768], %f463;
	st.global.f32 	[%rd31+896], %f464;
	st.global.f32 	[%rd31+1024], %f465;
	st.global.f32 	[%rd31+1152], %f466;
	st.global.f32 	[%rd31+1280], %f467;
	st.global.f32 	[%rd31+1408], %f468;
	st.global.f32 	[%rd31+1536], %f469;
	st.global.f32 	[%rd31+1664], %f470;
	st.global.f32 	[%rd31+1792], %f471;
	st.global.f32 	[%rd31+1920], %f472;
	st.global.f32 	[%rd31+2048], %f473;
	st.global.f32 	[%rd31+2176], %f474;
	st.global.f32 	[%rd31+2304], %f475;
	st.global.f32 	[%rd31+2432], %f476;
	st.global.f32 	[%rd31+2560], %f477;
	st.global.f32 	[%rd31+2688], %f478;
	st.global.f32 	[%rd31+2816], %f479;
	st.global.f32 	[%rd31+2944], %f480;
	st.global.f32 	[%rd31+3072], %f481;
	st.global.f32 	[%rd31+3200], %f482;
	st.global.f32 	[%rd31+3328], %f483;
	add.s64 	%rd32, %rd32, %rd9;
	setp.lt.s64 	%p40, %rd32, %rd17;
	@%p40 bra 	$L__BB128_4;
$L__BB128_5:
	ret;

}
	// .globl	_Z15SoftmaxWarpImplI24ElementwiseScaleMaskLoadIffbE11DirectStoreIffEfLi1ELi27ELi32ELi1ELb1EL9Algorithm0EEvT_T0_ll
.visible .entry _Z15SoftmaxWarpImplI24ElementwiseScaleMaskLoadIffbE11DirectStoreIffEfLi1ELi27ELi32ELi1ELb1EL9Algorithm0EEvT_T0_ll(
	.param .align 8 .b8 _Z15SoftmaxWarpImplI24ElementwiseScaleMaskLoadIffbE11DirectStoreIffEfLi1ELi27ELi32ELi1ELb1EL9Algorithm0EEvT_T0_ll_param_0[32],
	.param .align 8 .b8 _Z15SoftmaxWarpImplI24ElementwiseScaleMaskLoadIffbE11DirectStoreIffEfLi1ELi27ELi32ELi1ELb1EL9Algorithm0EEvT_T0_ll_param_1[16],
	.param .u64 _Z15SoftmaxWarpImplI24ElementwiseScaleMaskLoadIffbE11DirectStoreIffEfLi1ELi27ELi32ELi1ELb1EL9Algorithm0EEvT_T0_ll_param_2,
	.param .u64 _Z15SoftmaxWarpImplI24ElementwiseScaleMaskLoadIffbE11DirectStoreIffEfLi1ELi27ELi32ELi1ELb1EL9Algorithm0EEvT_T0_ll_param_3
)
{
	.reg .pred 	%p<95>;
	.reg .b16 	%rs<28>;
	.reg .b32 	%r<130>;
	.reg .b32 	%f<621>;
	.reg .b64 	%rd<72>;

	ld.param.u64 	%rd32, [_Z15SoftmaxWarpImplI24ElementwiseScaleMaskLoadIffbE11DirectStoreIffEfLi1ELi27ELi32ELi1ELb1EL9Algorithm0EEvT_T0_ll_param_1+8];
	ld.param.u64 	%rd31, [_Z15SoftmaxWarpImplI24ElementwiseScaleMaskLoadIffbE11DirectStoreIffEfLi1ELi27ELi32ELi1ELb1EL9Algorithm0EEvT_T0_ll_param_1];
	ld.param.v2.f32 	{%f138, %f139}, [_Z15SoftmaxWarpImplI24ElementwiseScaleMaskLoadIffbE11DirectStoreIffEfLi1ELi27ELi32ELi1ELb1EL9Algorithm0EEvT_T0_ll_param_0+24];
	ld.param.u64 	%rd30, [_Z15SoftmaxWarpImplI24ElementwiseScaleMaskLoadIffbE11DirectStoreIffEfLi1ELi27ELi32ELi1ELb1EL9Algorithm0EEvT_T0_ll_param_0+16];
	ld.param.u64 	%rd29, [_Z15SoftmaxWarpImplI24ElementwiseScaleMaskLoadIffbE11DirectStoreIffEfLi1ELi27ELi32ELi1ELb1EL9Algorithm0EEvT_T0_ll_param_0+8];
	ld.param.u64 	%rd28, [_Z15SoftmaxWarpImplI24ElementwiseScaleMaskLoadIffbE11DirectStoreIffEfLi1ELi27ELi32ELi1ELb1EL9Algorithm0EEvT_T0_ll_param_0];
	ld.param.u64 	%rd34, [_Z15SoftmaxWarpImplI24ElementwiseScaleMaskLoadIffbE11DirectStoreIffEfLi1ELi27ELi32ELi1ELb1EL9Algorithm0EEvT_T0_ll_param_3];
	setp.lt.s64 	%p1, %rd34, 865;
	@%p1 bra 	$L__BB129_2;
	mov.u64 	%rd35, $str;
	cvta.global.u64 	%rd36, %rd35;
	mov.u64 	%rd37, $str$1;
	cvta.global.u64 	%rd38, %rd37;
	mov.u64 	%rd39, __unnamed_130;
	cvta.global.u64 	%rd40, %rd39;
	{ // callseq 129, 0
	.param .b64 param0;
	st.param.b64 	[param0], %rd36;
	.param .b64 param1;
	st.param.b64 	[param1], %rd38;
	.param .b32 param2;
	st.param.b32 	[param2], 254;
	.param .b64 param3;
	st.param.b64 	[param3], %rd40;
	.param .b64 param4;
	st.param.b64 	[param4], 1;
	call.uni 
	__assertfail, 
	(
	param0, 
	param1, 
	param2, 
	param3, 
	param4
	);
	} // callseq 129
$L__BB129_2:
	ld.param.u64 	%rd69, [_Z15SoftmaxWarpImplI24ElementwiseScaleMaskLoadIffbE11DirectStoreIffEfLi1ELi27ELi32ELi1ELb1EL9Algorithm0EEvT_T0_ll_param_2];
	mov.u32 	%r1, %ctaid.x;
	mov.u32 	%r2, %ntid.y;
	mov.u32 	%r3, %tid.y;
	mad.lo.s32 	%r4, %r1, %r2, %r3;
	cvt.s64.s32 	%rd71, %r4;
	setp.le.s64 	%p2, %rd69, %rd71;
	@%p2 bra 	$L__BB129_113;
	mov.u32 	%r5, %tid.x;
	cvt.u64.u32 	%rd2, %r5;
	add.s32 	%r6, %r5, 32;
	cvt.u64.u32 	%rd3, %r6;
	add.s32 	%r7, %r5, 64;
	cvt.u64.u32 	%rd4, %r7;
	add.s32 	%r8, %r5, 128;
	cvt.u64.u32 	%rd5, %r8;
	add.s32 	%r9, %r5, 224;
	cvt.u64.u32 	%rd6, %r9;
	add.s32 	%r10, %r5, 256;
	cvt.u64.u32 	%rd7, %r10;
	add.s32 	%r11, %r5, 288;
	cvt.u64.u32 	%rd8, %r11;
	add.s32 	%r12, %r5, 320;
	cvt.u64.u32 	%rd9, %r12;
	add.s32 	%r13, %r5, 352;
	cvt.u64.u32 	%rd10, %r13;
	add.s32 	%r14, %r5, 384;
	cvt.u64.u32 	%rd11, %r14;
	add.s32 	%r15, %r5, 416;
	cvt.u64.u32 	%rd12, %r15;
	add.s32 	%r16, %r5, 448;
	cvt.u64.u32 	%rd13, %r16;
	add.s32 	%r17, %r5, 480;
	cvt.u64.u32 	%rd14, %r17;
	add.s32 	%r18, %r5, 512;
	cvt.u64.u32 	%rd15, %r18;
	add.s32 	%r19, %r5, 544;
	cvt.u64.u32 	%rd16, %r19;
	add.s32 	%r20, %r5, 576;
	cvt.u64.u32 	%rd17, %r20;
	add.s32 	%r21, %r5, 736;
	cvt.u64.u32 	%rd18, %r21;
	add.s32 	%r22, %r5, 768;
	cvt.u64.u32 	%rd19, %r22;
	add.s32 	%r23, %r5, 800;
	cvt.u64.u32 	%rd20, %r23;
	add.s32 	%r24, %r5, 832;
	cvt.u64.u32 	%rd21, %r24;
	add.s32 	%r26, %r5, 96;
	add.s32 	%r28, %r5, 160;
	add.s32 	%r30, %r5, 192;
	add.s32 	%r32, %r5, 608;
	add.s32 	%r34, %r5, 640;
$L__BB129_4:
	setp.le.s64 	%p3, %rd34, %rd2;
	mul.lo.s64 	%rd23, %rd71, %rd30;
	mov.f32 	%f567, 0fFF800000;
	mov.f32 	%f570, %f567;
	@%p3 bra 	$L__BB129_6;
	add.s64 	%rd41, %rd23, %rd2;
	cvta.to.global.u64 	%rd42, %rd28;
	shl.b64 	%rd43, %rd41, 2;
	add.s64 	%rd44, %rd42, %rd43;
	ld.global.f32 	%f141, [%rd44];
	cvta.to.global.u64 	%rd45, %rd29;
	add.s64 	%rd46, %rd45, %rd41;
	ld.global.u8 	%rs1, [%rd46];
	setp.eq.s16 	%p4, %rs1, 0;
	mul.f32 	%f142, %f139, %f141;
	selp.f32 	%f567, %f138, %f142, %p4;
	max.f32 	%f570, %f567, 0fFF800000;
$L__BB129_6:
	setp.le.s64 	%p5, %rd34, %rd3;
	add.s64 	%rd47, %rd23, %rd2;
	cvta.to.global.u64 	%rd48, %rd29;
	add.s64 	%rd24, %rd48, %rd47;
	cvta.to.global.u64 	%rd49, %rd28;
	shl.b64 	%rd50, %rd47, 2;
	add.s64 	%rd25, %rd49, %rd50;
	mov.f32 	%f569, 0fFF800000;
	@%p5 bra 	$L__BB129_8;
	ld.global.f32 	%f144, [%rd25+128];
	ld.global.u8 	%rs2, [%rd24+32];
	setp.eq.s16 	%p6, %rs2, 0;
	mul.f32 	%f145, %f139, %f144;
	selp.f32 	%f569, %f138, %f145, %p6;
	max.f32 	%f570, %f570, %f569;
$L__BB129_8:
	setp.le.s64 	%p7, %rd34, %rd4;
	mov.f32 	%f571, 0fFF800000;
	@%p7 bra 	$L__BB129_10;
	ld.global.f32 	%f147, [%rd25+256];
	ld.global.u8 	%rs3, [%rd24+64];
	setp.eq.s16 	%p8, %rs3, 0;
	mul.f32 	%f148, %f139, %f147;
	selp.f32 	%f571, %f138, %f148, %p8;
	max.f32 	%f570, %f570, %f571;
$L__BB129_10:
	cvt.u64.u32 	%rd51, %r26;
	setp.le.s64 	%p9, %rd34, %rd51;
	mov.f32 	%f573, 0fFF800000;
	@%p9 bra 	$L__BB129_12;
	ld.global.f32 	%f150, [%rd25+384];
	ld.global.u8 	%rs4, [%rd24+96];
	setp.eq.s16 	%p10, %rs4, 0;
	mul.f32 	%f151, %f139, %f150;
	selp.f32 	%f573, %f138, %f151, %p10;
	max.f32 	%f570, %f570, %f573;
$L__BB129_12:
	setp.le.s64 	%p11, %rd34, %rd5;
	mov.f32 	%f575, 0fFF800000;
	@%p11 bra 	$L__BB129_14;
	ld.global.f32 	%f153, [%rd25+512];
	ld.global.u8 	%rs5, [%rd24+128];
	setp.eq.s16 	%p12, %rs5, 0;
	mul.f32 	%f154, %f139, %f153;
	selp.f32 	%f575, %f138, %f154, %p12;
	max.f32 	%f570, %f570, %f575;
$L__BB129_14:
	cvt.u64.u32 	%rd52, %r28;
	setp.le.s64 	%p13, %rd34, %rd52;
	mov.f32 	%f577, 0fFF800000;
	@%p13 bra 	$L__BB129_16;
	ld.global.f32 	%f156, [%rd25+640];
	ld.global.u8 	%rs6, [%rd24+160];
	setp.eq.s16 	%p14, %rs6, 0;
	mul.f32 	%f157, %f139, %f156;
	selp.f32 	%f577, %f138, %f157, %p14;
	max.f32 	%f570, %f570, %f577;
$L__BB129_16:
	cvt.u64.u32 	%rd53, %r30;
	setp.le.s64 	%p15, %rd34, %rd53;
	mov.f32 	%f579, 0fFF800000;
	@%p15 bra 	$L__BB129_18;
	ld.global.f32 	%f159, [%rd25+768];
	ld.global.u8 	%rs7, [%rd24+192];
	setp.eq.s16 	%p16, %rs7, 0;
	mul.f32 	%f160, %f139, %f159;
	selp.f32 	%f579, %f138, %f160, %p16;
	max.f32 	%f570, %f570, %f579;
$L__BB129_18:
	setp.le.s64 	%p17, %rd34, %rd6;
	mov.f32 	%f581, 0fFF800000;
	@%p17 bra 	$L__BB129_20;
	ld.global.f32 	%f162, [%rd25+896];
	ld.global.u8 	%rs8, [%rd24+224];
	setp.eq.s16 	%p18, %rs8, 0;
	mul.f32 	%f163, %f139, %f162;
	selp.f32 	%f581, %f138, %f163, %p18;
	max.f32 	%f570, %f570, %f581;
$L__BB129_20:
	setp.le.s64 	%p19, %rd34, %rd7;
	mov.f32 	%f583, 0fFF800000;
	@%p19 bra 	$L__BB129_22;
	ld.global.f32 	%f165, [%rd25+1024];
	ld.global.u8 	%rs9, [%rd24+256];
	setp.eq.s16 	%p20, %rs9, 0;
	mul.f32 	%f166, %f139, %f165;
	selp.f32 	%f583, %f138, %f166, %p20;
	max.f32 	%f570, %f570, %f583;
$L__BB129_22:
	setp.le.s64 	%p21, %rd34, %rd8;
	mov.f32 	%f585, 0fFF800000;
	@%p21 bra 	$L__BB129_24;
	ld.global.f32 	%f168, [%rd25+1152];
	ld.global.u8 	%rs10, [%rd24+288];
	setp.eq.s16 	%p22, %rs10, 0;
	mul.f32 	%f169, %f139, %f168;
	selp.f32 	%f585, %f138, %f169, %p22;
	max.f32 	%f570, %f570, %f585;
$L__BB129_24:
	setp.le.s64 	%p23, %rd34, %rd9;
	mov.f32 	%f587, 0fFF800000;
	@%p23 bra 	$L__BB129_26;
	ld.global.f32 	%f171, [%rd25+1280];
	ld.global.u8 	%rs11, [%rd24+320];
	setp.eq.s16 	%p24, %rs11, 0;
	mul.f32 	%f172, %f139, %f171;
	selp.f32 	%f587, %f138, %f172, %p24;
	max.f32 	%f570, %f570, %f587;
$L__BB129_26:
	setp.le.s64 	%p25, %rd34, %rd10;
	mov.f32 	%f589, 0fFF800000;
	@%p25 bra 	$L__BB129_28;
	ld.global.f32 	%f174, [%rd25+1408];
	ld.global.u8 	%rs12, [%rd24+352];
	setp.eq.s16 	%p26, %rs12, 0;
	mul.f32 	%f175, %f139, %f174;
	selp.f32 	%f589, %f138, %f175, %p26;
	max.f32 	%f570, %f570, %f589;
$L__BB129_28:
	setp.le.s64 	%p27, %rd34, %rd11;
	mov.f32 	%f591, 0fFF800000;
	@%p27 bra 	$L__BB129_30;
	ld.global.f32 	%f177, [%rd25+1536];
	ld.global.u8 	%rs13, [%rd24+384];
	setp.eq.s16 	%p28, %rs13, 0;
	mul.f32 	%f178, %f139, %f177;
	selp.f32 	%f591, %f138, %f178, %p28;
	max.f32 	%f570, %f570, %f591;
$L__BB129_30:
	setp.le.s64 	%p29, %rd34, %rd12;
	mov.f32 	%f593, 0fFF800000;
	@%p29 bra 	$L__BB129_32;
	ld.global.f32 	%f180, [%rd25+1664];
	ld.global.u8 	%rs14, [%rd24+416];
	setp.eq.s16 	%p30, %rs14, 0;
	mul.f32 	%f181, %f139, %f180;
	selp.f32 	%f593, %f138, %f181, %p30;
	max.f32 	%f570, %f570, %f593;
$L__BB129_32:
	setp.le.s64 	%p31, %rd34, %rd13;
	mov.f32 	%f595, 0fFF800000;
	@%p31 bra 	$L__BB129_34;
	ld.global.f32 	%f183, [%rd25+1792];
	ld.global.u8 	%rs15, [%rd24+448];
	setp.eq.s16 	%p32, %rs15, 0;
	mul.f32 	%f184, %f139, %f183;
	selp.f32 	%f595, %f138, %f184, %p32;
	max.f32 	%f570, %f570, %f595;
$L__BB129_34:
	setp.le.s64 	%p33, %rd34, %rd14;
	mov.f32 	%f597, 0fFF800000;
	@%p33 bra 	$L__BB129_36;
	ld.global.f32 	%f186, [%rd25+1920];
	ld.global.u8 	%rs16, [%rd24+480];
	setp.eq.s16 	%p34, %rs16, 0;
	mul.f32 	%f187, %f139, %f186;
	selp.f32 	%f597, %f138, %f187, %p34;
	max.f32 	%f570, %f570, %f597;
$L__BB129_36:
	setp.le.s64 	%p35, %rd34, %rd15;
	mov.f32 	%f599, 0fFF800000;
	@%p35 bra 	$L__BB129_38;
	ld.global.f32 	%f189, [%rd25+2048];
	ld.global.u8 	%rs17, [%rd24+512];
	setp.eq.s16 	%p36, %rs17, 0;
	mul.f32 	%f190, %f139, %f189;
	selp.f32 	%f599, %f138, %f190, %p36;
	max.f32 	%f570, %f570, %f599;
$L__BB129_38:
	setp.le.s64 	%p37, %rd34, %rd16;
	mov.f32 	%f601, 0fFF800000;
	@%p37 bra 	$L__BB129_40;
	ld.global.f32 	%f192, [%rd25+2176];
	ld.global.u8 	%rs18, [%rd24+544];
	setp.eq.s16 	%p38, %rs18, 0;
	mul.f32 	%f193, %f139, %f192;
	selp.f32 	%f601, %f138, %f193, %p38;
	max.f32 	%f570, %f570, %f601;
$L__BB129_40:
	setp.le.s64 	%p39, %rd34, %rd17;
	mov.f32 	%f603, 0fFF800000;
	@%p39 bra 	$L__BB129_42;
	ld.global.f32 	%f195, [%rd25+2304];
	ld.global.u8 	%rs19, [%rd24+576];
	setp.eq.s16 	%p40, %rs19, 0;
	mul.f32 	%f196, %f139, %f195;
	selp.f32 	%f603, %f138, %f196, %p40;
	max.f32 	%f570, %f570, %f603;
$L__BB129_42:
	cvt.u64.u32 	%rd54, %r32;
	setp.le.s64 	%p41, %rd34, %rd54;
	mov.f32 	%f605, 0fFF800000;
	@%p41 bra 	$L__BB129_44;
	ld.global.f32 	%f198, [%rd25+2432];
	ld.global.u8 	%rs20, [%rd24+608];
	setp.eq.s16 	%p42, %rs20, 0;
	mul.f32 	%f199, %f139, %f198;
	selp.f32 	%f605, %f138, %f199, %p42;
	max.f32 	%f570, %f570, %f605;
$L__BB129_44:
	cvt.u64.u32 	%rd55, %r34;
	setp.le.s64 	%p43, %rd34, %rd55;
	mov.f32 	%f607, 0fFF800000;
	@%p43 bra 	$L__BB129_46;
	ld.global.f32 	%f201, [%rd25+2560];
	ld.global.u8 	%rs21, [%rd24+640];
	setp.eq.s16 	%p44, %rs21, 0;
	mul.f32 	%f202, %f139, %f201;
	selp.f32 	%f607, %f138, %f202, %p44;
	max.f32 	%f570, %f570, %f607;
$L__BB129_46:
	mov.u32 	%r35, %tid.x;
	add.s32 	%r36, %r35, 672;
	cvt.u64.u32 	%rd56, %r36;
	setp.le.s64 	%p45, %rd34, %rd56;
	mov.f32 	%f609, 0fFF800000;
	@%p45 bra 	$L__BB129_48;
	ld.global.f32 	%f204, [%rd25+2688];
	ld.global.u8 	%rs22, [%rd24+672];
	setp.eq.s16 	%p46, %rs22, 0;
	mul.f32 	%f205, %f139, %f204;
	selp.f32 	%f609, %f138, %f205, %p46;
	max.f32 	%f570, %f570, %f609;
$L__BB129_48:
	mov.u32 	%r37, %tid.x;
	add.s32 	%r38, %r37, 704;
	cvt.u64.u32 	%rd57, %r38;
	setp.le.s64 	%p47, %rd34, %rd57;
	mov.f32 	%f611, 0fFF800000;
	@%p47 bra 	$L__BB129_50;
	ld.global.f32 	%f207, [%rd25+2816];
	ld.global.u8 	%rs23, [%rd24+704];
	setp.eq.s16 	%p48, %rs23, 0;
	mul.f32 	%f208, %f139, %f207;
	selp.f32 	%f611, %f138, %f208, %p48;
	max.f32 	%f570, %f570, %f611;
$L__BB129_50:
	setp.le.s64 	%p49, %rd34, %rd18;
	mov.f32 	%f613, 0fFF800000;
	@%p49 bra 	$L__BB129_52;
	ld.global.f32 	%f210, [%rd25+2944];
	ld.global.u8 	%rs24, [%rd24+736];
	setp.eq.s16 	%p50, %rs24, 0;
	mul.f32 	%f211, %f139, %f210;
	selp.f32 	%f613, %f138, %f211, %p50;
	max.f32 	%f570, %f570, %f613;
$L__BB129_52:
	setp.le.s64 	%p51, %rd34, %rd19;
	mov.f32 	%f615, 0fFF800000;
	@%p51 bra 	$L__BB129_54;
	ld.global.f32 	%f213, [%rd25+3072];
	ld.global.u8 	%rs25, [%rd24+768];
	setp.eq.s16 	%p52, %rs25, 0;
	mul.f32 	%f214, %f139, %f213;
	selp.f32 	%f615, %f138, %f214, %p52;
	max.f32 	%f570, %f570, %f615;
$L__BB129_54:
	setp.le.s64 	%p53, %rd34, %rd20;
	mov.f32 	%f617, 0fFF800000;
	@%p53 bra 	$L__BB129_56;
	ld.global.f32 	%f216, [%rd25+3200];
	ld.global.u8 	%rs26, [%rd24+800];
	setp.eq.s16 	%p54, %rs26, 0;
	mul.f32 	%f217, %f139, %f216;
	selp.f32 	%f617, %f138, %f217, %p54;
	max.f32 	%f570, %f570, %f617;
$L__BB129_56:
	setp.le.s64 	%p55, %rd34, %rd21;
	mov.f32 	%f619, 0fFF800000;
	@%p55 bra 	$L__BB129_58;
	ld.global.f32 	%f219, [%rd25+3328];
	ld.global.u8 	%rs27, [%rd24+832];
	setp.eq.s16 	%p56, %rs27, 0;
	mul.f32 	%f220, %f139, %f219;
	selp.f32 	%f619, %f138, %f220, %p56;
	max.f32 	%f570, %f570, %f619;
$L__BB129_58:
	setp.le.s64 	%p57, %rd34, %rd2;
	mov.b32 	%r39, %f570;
	shfl.sync.bfly.b32	%r40|%p58, %r39, 16, 31, -1;
	mov.b32 	%f221, %r40;
	max.f32 	%f222, %f570, %f221;
	mov.b32 	%r41, %f222;
	shfl.sync.bfly.b32	%r42|%p59, %r41, 8, 31, -1;
	mov.b32 	%f223, %r42;
	max.f32 	%f224, %f222, %f223;
	mov.b32 	%r43, %f224;
	shfl.sync.bfly.b32	%r44|%p60, %r43, 4, 31, -1;
	mov.b32 	%f225, %r44;
	max.f32 	%f226, %f224, %f225;
	mov.b32 	%r45, %f226;
	shfl.sync.bfly.b32	%r46|%p61, %r45, 2, 31, -1;
	mov.b32 	%f227, %r46;
	max.f32 	%f228, %f226, %f227;
	mov.b32 	%r47, %f228;
	shfl.sync.bfly.b32	%r48|%p62, %r47, 1, 31, -1;
	mov.b32 	%f229, %r48;
	max.f32 	%f230, %f228, %f229;
	sub.f32 	%f231, %f567, %f230;
	fma.rn.f32 	%f232, %f231, 0f3BBB989D, 0f3F000000;
	cvt.sat.f32.f32 	%f233, %f232;
	mov.f32 	%f234, 0f4B400001;
	mov.f32 	%f235, 0f437C0000;
	fma.rm.f32 	%f236, %f233, %f235, %f234;
	add.f32 	%f237, %f236, 0fCB40007F;
	neg.f32 	%f238, %f237;
	fma.rn.f32 	%f239, %f231, 0f3FB8AA3B, %f238;
	fma.rn.f32 	%f240, %f231, 0f32A57060, %f239;
	mov.b32 	%r49, %f236;
	shl.b32 	%r50, %r49, 23;
	mov.b32 	%f241, %r50;
	ex2.approx.ftz.f32 	%f242, %f240;
	mul.f32 	%f243, %f242, %f241;
	add.f32 	%f244, %f243, 0f00000000;
	sub.f32 	%f245, %f569, %f230;
	fma.rn.f32 	%f246, %f245, 0f3BBB989D, 0f3F000000;
	cvt.sat.f32.f32 	%f247, %f246;
	fma.rm.f32 	%f248, %f247, %f235, %f234;
	add.f32 	%f249, %f248, 0fCB40007F;
	neg.f32 	%f250, %f249;
	fma.rn.f32 	%f251, %f245, 0f3FB8AA3B, %f250;
	fma.rn.f32 	%f252, %f245, 0f32A57060, %f251;
	mov.b32 	%r51, %f248;
	shl.b32 	%r52, %r51, 23;
	mov.b32 	%f253, %r52;
	ex2.approx.ftz.f32 	%f254, %f252;
	mul.f32 	%f255, %f254, %f253;
	add.f32 	%f256, %f244, %f255;
	sub.f32 	%f257, %f571, %f230;
	fma.rn.f32 	%f258, %f257, 0f3BBB989D, 0f3F000000;
	cvt.sat.f32.f32 	%f259, %f258;
	fma.rm.f32 	%f260, %f259, %f235, %f234;
	add.f32 	%f261, %f260, 0fCB40007F;
	neg.f32 	%f262, %f261;
	fma.rn.f32 	%f263, %f257, 0f3FB8AA3B, %f262;
	fma.rn.f32 	%f264, %f257, 0f32A57060, %f263;
	mov.b32 	%r53, %f260;
	shl.b32 	%r54, %r53, 23;
	mov.b32 	%f265, %r54;
	ex2.approx.ftz.f32 	%f266, %f264;
	mul.f32 	%f267, %f266, %f265;
	add.f32 	%f268, %f256, %f267;
	sub.f32 	%f269, %f573, %f230;
	fma.rn.f32 	%f270, %f269, 0f3BBB989D, 0f3F000000;
	cvt.sat.f32.f32 	%f271, %f270;
	fma.rm.f32 	%f272, %f271, %f235, %f234;
	add.f32 	%f273, %f272, 0fCB40007F;
	neg.f32 	%f274, %f273;
	fma.rn.f32 	%f275, %f269, 0f3FB8AA3B, %f274;
	fma.rn.f32 	%f276, %f269, 0f32A57060, %f275;
	mov.b32 	%r55, %f272;
	shl.b32 	%r56, %r55, 23;
	mov.b32 	%f277, %r56;
	ex2.approx.ftz.f32 	%f278, %f276;
	mul.f32 	%f279, %f278, %f277;
	add.f32 	%f280, %f268, %f279;
	sub.f32 	%f281, %f575, %f230;
	fma.rn.f32 	%f282, %f281, 0f3BBB989D, 0f3F000000;
	cvt.sat.f32.f32 	%f283, %f282;
	fma.rm.f32 	%f284, %f283, %f235, %f234;
	add.f32 	%f285, %f284, 0fCB40007F;
	neg.f32 	%f286, %f285;
	fma.rn.f32 	%f287, %f281, 0f3FB8AA3B, %f286;
	fma.rn.f32 	%f288, %f281, 0f32A57060, %f287;
	mov.b32 	%r57, %f284;
	shl.b32 	%r58, %r57, 23;
	mov.b32 	%f289, %r58;
	ex2.approx.ftz.f32 	%f290, %f288;
	mul.f32 	%f291, %f290, %f289;
	add.f32 	%f292, %f280, %f291;
	sub.f32 	%f293, %f577, %f230;
	fma.rn.f32 	%f294, %f293, 0f3BBB989D, 0f3F000000;
	cvt.sat.f32.f32 	%f295, %f294;
	fma.rm.f32 	%f296, %f295, %f235, %f234;
	add.f32 	%f297, %f296, 0fCB40007F;
	neg.f32 	%f298, %f297;
	fma.rn.f32 	%f299, %f293, 0f3FB8AA3B, %f298;
	fma.rn.f32 	%f300, %f293, 0f32A57060, %f299;
	mov.b32 	%r59, %f296;
	shl.b32 	%r60, %r59, 23;
	mov.b32 	%f301, %r60;
	ex2.approx.ftz.f32 	%f302, %f300;
	mul.f32 	%f303, %f302, %f301;
	add.f32 	%f304, %f292, %f303;
	sub.f32 	%f305, %f579, %f230;
	fma.rn.f32 	%f306, %f305, 0f3BBB989D, 0f3F000000;
	cvt.sat.f32.f32 	%f307, %f306;
	fma.rm.f32 	%f308, %f307, %f235, %f234;
	add.f32 	%f309, %f308, 0fCB40007F;
	neg.f32 	%f310, %f309;
	fma.rn.f32 	%f311, %f305, 0f3FB8AA3B, %f310;
	fma.rn.f32 	%f312, %f305, 0f32A57060, %f311;
	mov.b32 	%r61, %f308;
	shl.b32 	%r62, %r61, 23;
	mov.b32 	%f313, %r62;
	ex2.approx.ftz.f32 	%f314, %f312;
	mul.f32 	%f315, %f314, %f313;
	add.f32 	%f316, %f304, %f315;
	sub.f32 	%f317, %f581, %f230;
	fma.rn.f32 	%f318, %f317, 0f3BBB989D, 0f3F000000;
	cvt.sat.f32.f32 	%f319, %f318;
	fma.rm.f32 	%f320, %f319, %f235, %f234;
	add.f32 	%f321, %f320, 0fCB40007F;
	neg.f32 	%f322, %f321;
	fma.rn.f32 	%f323, %f317, 0f3FB8AA3B, %f322;
	fma.rn.f32 	%f324, %f317, 0f32A57060, %f323;
	mov.b32 	%r63, %f320;
	shl.b32 	%r64, %r63, 23;
	mov.b32 	%f325, %r64;
	ex2.approx.ftz.f32 	%f326, %f324;
	mul.f32 	%f327, %f326, %f325;
	add.f32 	%f328, %f316, %f327;
	sub.f32 	%f329, %f583, %f230;
	fma.rn.f32 	%f330, %f329, 0f3BBB989D, 0f3F000000;
	cvt.sat.f32.f32 	%f331, %f330;
	fma.rm.f32 	%f332, %f331, %f235, %f234;
	add.f32 	%f333, %f332, 0fCB40007F;
	neg.f32 	%f334, %f333;
	fma.rn.f32 	%f335, %f329, 0f3FB8AA3B, %f334;
	fma.rn.f32 	%f336, %f329, 0f32A57060, %f335;
	mov.b32 	%r65, %f332;
	shl.b32 	%r66, %r65, 23;
	mov.b32 	%f337, %r66;
	ex2.approx.ftz.f32 	%f338, %f336;
	mul.f32 	%f339, %f338, %f337;
	add.f32 	%f340, %f328, %f339;
	sub.f32 	%f341, %f585, %f230;
	fma.rn.f32 	%f342, %f341, 0f3BBB989D, 0f3F000000;
	cvt.sat.f32.f32 	%f343, %f342;
	fma.rm.f32 	%f344, %f343, %f235, %f234;
	add.f32 	%f345, %f344, 0fCB40007F;
	neg.f32 	%f346, %f345;
	fma.rn.f32 	%f347, %f341, 0f3FB8AA3B, %f346;
	fma.rn.f32 	%f348, %f341, 0f32A57060, %f347;
	mov.b32 	%r67, %f344;
	shl.b32 	%r68, %r67, 23;
	mov.b32 	%f349, %r68;
	ex2.approx.ftz.f32 	%f350, %f348;
	mul.f32 	%f351, %f350, %f349;
	add.f32 	%f352, %f340, %f351;
	sub.f32 	%f353, %f587, %f230;
	fma.rn.f32 	%f354, %f353, 0f3BBB989D, 0f3F000000;
	cvt.sat.f32.f32 	%f355, %f354;
	fma.rm.f32 	%f356, %f355, %f235, %f234;
	add.f32 	%f357, %f356, 0fCB40007F;
	neg.f32 	%f358, %f357;
	fma.rn.f32 	%f359, %f353, 0f3FB8AA3B, %f358;
	fma.rn.f32 	%f360, %f353, 0f32A57060, %f359;
	mov.b32 	%r69, %f356;
	shl.b32 	%r70, %r69, 23;
	mov.b32 	%f361, %r70;
	ex2.approx.ftz.f32 	%f362, %f360;
	mul.f32 	%f363, %f362, %f361;
	add.f32 	%f364, %f352, %f363;
	sub.f32 	%f365, %f589, %f230;
	fma.rn.f32 	%f366, %f365, 0f3BBB989D, 0f3F000000;
	cvt.sat.f32.f32 	%f367, %f366;
	fma.rm.f32 	%f368, %f367, %f235, %f234;
	add.f32 	%f369, %f368, 0fCB40007F;
	neg.f32 	%f370, %f369;
	fma.rn.f32 	%f371, %f365, 0f3FB8AA3B, %f370;
	fma.rn.f32 	%f372, %f365, 0f32A57060, %f371;
	mov.b32 	%r71, %f368;
	shl.b32 	%r72, %r71, 23;
	mov.b32 	%f373, %r72;
	ex2.approx.ftz.f32 	%f374, %f372;
	mul.f32 	%f375, %f374, %f373;
	add.f32 	%f376, %f364, %f375;
	sub.f32 	%f377, %f591, %f230;
	fma.rn.f32 	%f378, %f377, 0f3BBB989D, 0f3F000000;
	cvt.sat.f32.f32 	%f379, %f378;
	fma.rm.f32 	%f380, %f379, %f235, %f234;
	add.f32 	%f381, %f380, 0fCB40007F;
	neg.f32 	%f382, %f381;
	fma.rn.f32 	%f383, %f377, 0f3FB8AA3B, %f382;
	fma.rn.f32 	%f384, %f377, 0f32A57060, %f383;
	mov.b32 	%r73, %f380;
	shl.b32 	%r74, %r73, 23;
	mov.b32 	%f385, %r74;
	ex2.approx.ftz.f32 	%f386, %f384;
	mul.f32 	%f387, %f386, %f385;
	add.f32 	%f388, %f376, %f387;
	sub.f32 	%f389, %f593, %f230;
	fma.rn.f32 	%f390, %f389, 0f3BBB989D, 0f3F000000;
	cvt.sat.f32.f32 	%f391, %f390;
	fma.rm.f32 	%f392, %f391, %f235, %f234;
	add.f32 	%f393, %f392, 0fCB40007F;
	neg.f32 	%f394, %f393;
	fma.rn.f32 	%f395, %f389, 0f3FB8AA3B, %f394;
	fma.rn.f32 	%f396, %f389, 0f32A57060, %f395;
	mov.b32 	%r75, %f392;
	shl.b32 	%r76, %r75, 23;
	mov.b32 	%f397, %r76;
	ex2.approx.ftz.f32 	%f398, %f396;
	mul.f32 	%f399, %f398, %f397;
	add.f32 	%f400, %f388, %f399;
	sub.f32 	%f401, %f595, %f230;
	fma.rn.f32 	%f402, %f401, 0f3BBB989D, 0f3F000000;
	cvt.sat.f32.f32 	%f403, %f402;
	fma.rm.f32 	%f404, %f403, %f235, %f234;
	add.f32 	%f405, %f404, 0fCB40007F;
	neg.f32 	%f406, %f405;
	fma.rn.f32 	%f407, %f401, 0f3FB8AA3B, %f406;
	fma.rn.f32 	%f408, %f401, 0f32A57060, %f407;
	mov.b32 	%r77, %f404;
	shl.b32 	%r78, %r77, 23;
	mov.b32 	%f409, %r78;
	ex2.approx.ftz.f32 	%f410, %f408;
	mul.f32 	%f411, %f410, %f409;
	add.f32 	%f412, %f400, %f411;
	sub.f32 	%f413, %f597, %f230;
	fma.rn.f32 	%f414, %f413, 0f3BBB989D, 0f3F000000;
	cvt.sat.f32.f32 	%f415, %f414;
	fma.rm.f32 	%f416, %f415, %f235, %f234;
	add.f32 	%f417, %f416, 0fCB40007F;
	neg.f32 	%f418, %f417;
	fma.rn.f32 	%f419, %f413, 0f3FB8AA3B, %f418;
	fma.rn.f32 	%f420, %f413, 0f32A57060, %f419;
	mov.b32 	%r79, %f416;
	shl.b32 	%r80, %r79, 23;
	mov.b32 	%f421, %r80;
	ex2.approx.ftz.f32 	%f422, %f420;
	mul.f32 	%f423, %f422, %f421;
	add.f32 	%f424, %f412, %f423;
	sub.f32 	%f425, %f599, %f230;
	fma.rn.f32 	%f426, %f425, 0f3BBB989D, 0f3F000000;
	cvt.sat.f32.f32 	%f427, %f426;
	fma.rm.f32 	%f428, %f427, %f235, %f234;
	add.f32 	%f429, %f428, 0fCB40007F;
	neg.f32 	%f430, %f429;
	fma.rn.f32 	%f431, %f425, 0f3FB8AA3B, %f430;
	fma.rn.f32 	%f432, %f425, 0f32A57060, %f431;
	mov.b32 	%r81, %f428;
	shl.b32 	%r82, %r81, 23;
	mov.b32 	%f433, %r82;
	ex2.approx.ftz.f32 	%f434, %f432;
	mul.f32 	%f435, %f434, %f433;
	add.f32 	%f436, %f424, %f435;
	sub.f32 	%f437, %f601, %f230;
	fma.rn.f32 	%f438, %f437, 0f3BBB989D, 0f3F000000;
	cvt.sat.f32.f32 	%f439, %f438;
	fma.rm.f32 	%f440, %f439, %f235, %f234;
	add.f32 	%f441, %f440, 0fCB40007F;
	neg.f32 	%f442, %f441;
	fma.rn.f32 	%f443, %f437, 0f3FB8AA3B, %f442;
	fma.rn.f32 	%f444, %f437, 0f32A57060, %f443;
	mov.b32 	%r83, %f440;
	shl.b32 	%r84, %r83, 23;
	mov.b32 	%f445, %r84;
	ex2.approx.ftz.f32 	%f446, %f444;
	mul.f32 	%f447, %f446, %f445;
	add.f32 	%f448, %f436, %f447;
	sub.f32 	%f449, %f603, %f230;
	fma.rn.f32 	%f450, %f449, 0f3BBB989D, 0f3F000000;
	cvt.sat.f32.f32 	%f451, %f450;
	fma.rm.f32 	%f452, %f451, %f235, %f234;
	add.f32 	%f453, %f452, 0fCB40007F;
	neg.f32 	%f454, %f453;
	fma.rn.f32 	%f455, %f449, 0f3FB8AA3B, %f454;
	fma.rn.f32 	%f456, %f449, 0f32A57060, %f455;
	mov.b32 	%r85, %f452;
	shl.b32 	%r86, %r85, 23;
	mov.b32 	%f457, %r86;
	ex2.approx.ftz.f32 	%f458, %f456;
	mul.f32 	%f459, %f458, %f457;
	add.f32 	%f460, %f448, %f459;
	sub.f32 	%f461, %f605, %f230;
	fma.rn.f32 	%f462, %f461, 0f3BBB989D, 0f3F000000;
	cvt.sat.f32.f32 	%f463, %f462;
	fma.rm.f32 	%f464, %f463, %f235, %f234;
	add.f32 	%f465, %f464, 0fCB40007F;
	neg.f32 	%f466, %f465;
	fma.rn.f32 	%f467, %f461, 0f3FB8AA3B, %f466;
	fma.rn.f32 	%f468, %f461, 0f32A57060, %f467;
	mov.b32 	%r87, %f464;
	shl.b32 	%r88, %r87, 23;
	mov.b32 	%f469, %r88;
	ex2.approx.ftz.f32 	%f470, %f468;
	mul.f32 	%f471, %f470, %f469;
	add.f32 	%f472, %f460, %f471;
	sub.f32 	%f473, %f607, %f230;
	fma.rn.f32 	%f474, %f473, 0f3BBB989D, 0f3F000000;
	cvt.sat.f32.f32 	%f475, %f474;
	fma.rm.f32 	%f476, %f475, %f235, %f234;
	add.f32 	%f477, %f476, 0fCB40007F;
	neg.f32 	%f478, %f477;
	fma.rn.f32 	%f479, %f473, 0f3FB8AA3B, %f478;
	fma.rn.f32 	%f480, %f473, 0f32A57060, %f479;
	mov.b32 	%r89, %f476;
	shl.b32 	%r90, %r89, 23;
	mov.b32 	%f481, %r90;
	ex2.approx.ftz.f32 	%f482, %f480;
	mul.f32 	%f483, %f482, %f481;
	add.f32 	%f484, %f472, %f483;
	sub.f32 	%f485, %f609, %f230;
	fma.rn.f32 	%f486, %f485, 0f3BBB989D, 0f3F000000;
	cvt.sat.f32.f32 	%f487, %f486;
	fma.rm.f32 	%f488, %f487, %f235, %f234;
	add.f32 	%f489, %f488, 0fCB40007F;
	neg.f32 	%f490, %f489;
	fma.rn.f32 	%f491, %f485, 0f3FB8AA3B, %f490;
	fma.rn.f32 	%f492, %f485, 0f32A57060, %f491;
	mov.b32 	%r91, %f488;
	shl.b32 	%r92, %r91, 23;
	mov.b32 	%f493, %r92;
	ex2.approx.ftz.f32 	%f494, %f492;
	mul.f32 	%f495, %f494, %f493;
	add.f32 	%f496, %f484, %f495;
	sub.f32 	%f497, %f611, %f230;
	fma.rn.f32 	%f498, %f497, 0f3BBB989D, 0f3F000000;
	cvt.sat.f32.f32 	%f499, %f498;
	fma.rm.f32 	%f500, %f499, %f235, %f234;
	add.f32 	%f501, %f500, 0fCB40007F;
	neg.f32 	%f502, %f501;
	fma.rn.f32 	%f503, %f497, 0f3FB8AA3B, %f502;
	fma.rn.f32 	%f504, %f497, 0f32A57060, %f503;
	mov.b32 	%r93, %f500;
	shl.b32 	%r94, %r93, 23;
	mov.b32 	%f505, %r94;
	ex2.approx.ftz.f32 	%f506, %f504;
	mul.f32 	%f507, %f506, %f505;
	add.f32 	%f508, %f496, %f507;
	sub.f32 	%f509, %f613, %f230;
	fma.rn.f32 	%f510, %f509, 0f3BBB989D, 0f3F000000;
	cvt.sat.f32.f32 	%f511, %f510;
	fma.rm.f32 	%f512, %f511, %f235, %f234;
	add.f32 	%f513, %f512, 0fCB40007F;
	neg.f32 	%f514, %f513;
	fma.rn.f32 	%f515, %f509, 0f3FB8AA3B, %f514;
	fma.rn.f32 	%f516, %f509, 0f32A57060, %f515;
	mov.b32 	%r95, %f512;
	shl.b32 	%r96, %r95, 23;
	mov.b32 	%f517, %r96;
	ex2.approx.ftz.f32 	%f518, %f516;
	mul.f32 	%f519, %f518, %f517;
	add.f32 	%f520, %f508, %f519;
	sub.f32 	%f521, %f615, %f230;
	fma.rn.f32 	%f522, %f521, 0f3BBB989D, 0f3F000000;
	cvt.sat.f32.f32 	%f523, %f522;
	fma.rm.f32 	%f524, %f523, %f235, %f234;
	add.f32 	%f525, %f524, 0fCB40007F;
	neg.f32 	%f526, %f525;
	fma.rn.f32 	%f527, %f521, 0f3FB8AA3B, %f526;
	fma.rn.f32 	%f528, %f521, 0f32A57060, %f527;
	mov.b32 	%r97, %f524;
	shl.b32 	%r98, %r97, 23;
	mov.b32 	%f529, %r98;
	ex2.approx.ftz.f32 	%f530, %f528;
	mul.f32 	%f531, %f530, %f529;
	add.f32 	%f532, %f520, %f531;
	sub.f32 	%f533, %f617, %f230;
	fma.rn.f32 	%f534, %f533, 0f3BBB989D, 0f3F000000;
	cvt.sat.f32.f32 	%f535, %f534;
	fma.rm.f32 	%f536, %f535, %f235, %f234;
	add.f32 	%f537, %f536, 0fCB40007F;
	neg.f32 	%f538, %f537;
	fma.rn.f32 	%f539, %f533, 0f3FB8AA3B, %f538;
	fma.rn.f32 	%f540, %f533, 0f32A57060, %f539;
	mov.b32 	%r99, %f536;
	shl.b32 	%r100, %r99, 23;
	mov.b32 	%f541, %r100;
	ex2.approx.ftz.f32 	%f542, %f540;
	mul.f32 	%f543, %f542, %f541;
	add.f32 	%f544, %f532, %f543;
	sub.f32 	%f545, %f619, %f230;
	fma.rn.f32 	%f546, %f545, 0f3BBB989D, 0f3F000000;
	cvt.sat.f32.f32 	%f547, %f546;
	fma.rm.f32 	%f548, %f547, %f235, %f234;
	add.f32 	%f549, %f548, 0fCB40007F;
	neg.f32 	%f550, %f549;
	fma.rn.f32 	%f551, %f545, 0f3FB8AA3B, %f550;
	fma.rn.f32 	%f552, %f545, 0f32A57060, %f551;
	mov.b32 	%r101, %f548;
	shl.b32 	%r102, %r101, 23;
	mov.b32 	%f553, %r102;
	ex2.approx.ftz.f32 	%f554, %f552;
	mul.f32 	%f555, %f554, %f553;
	add.f32 	%f556, %f544, %f555;
	mov.b32 	%r103, %f556;
	shfl.sync.bfly.b32	%r104|%p63, %r103, 16, 31, -1;
	mov.b32 	%f557, %r104;
	add.f32 	%f558, %f556, %f557;
	mov.b32 	%r105, %f558;
	shfl.sync.bfly.b32	%r106|%p64, %r105, 8, 31, -1;
	mov.b32 	%f559, %r106;
	add.f32 	%f560, %f558, %f559;
	mov.b32 	%r107, %f560;
	shfl.sync.bfly.b32	%r108|%p65, %r107, 4, 31, -1;
	mov.b32 	%f561, %r108;
	add.f32 	%f562, %f560, %f561;
	mov.b32 	%r109, %f562;
	shfl.sync.bfly.b32	%r110|%p66, %r109, 2, 31, -1;
	mov.b32 	%f563, %r110;
	add.f32 	%f564, %f562, %f563;
	mov.b32 	%r111, %f564;
	shfl.sync.bfly.b32	%r112|%p67, %r111, 1, 31, -1;
	mov.b32 	%f565, %r112;
	add.f32 	%f566, %f564, %f565;
	div.rn.f32 	%f111, %f243, %f566;
	div.rn.f32 	%f112, %f255, %f566;
	div.rn.f32 	%f113, %f267, %f566;
	div.rn.f32 	%f114, %f279, %f566;
	div.rn.f32 	%f115, %f291, %f566;
	div.rn.f32 	%f116, %f303, %f566;
	div.rn.f32 	%f117, %f315, %f566;
	div.rn.f32 	%f118, %f327, %f566;
	div.rn.f32 	%f119, %f339, %f566;
	div.rn.f32 	%f120, %f351, %f566;
	div.rn.f32 	%f121, %f363, %f566;
	div.rn.f32 	%f122, %f375, %f566;
	div.rn.f32 	%f123, %f387, %f566;
	div.rn.f32 	%f124, %f399, %f566;
	div.rn.f32 	%f125, %f411, %f566;
	div.rn.f32 	%f126, %f423, %f566;
	div.rn.f32 	%f127, %f435, %f566;
	div.rn.f32 	%f128, %f447, %f566;
	div.rn.f32 	%f129, %f459, %f566;
	div.rn.f32 	%f130, %f471, %f566;
	div.rn.f32 	%f131, %f483, %f566;
	div.rn.f32 	%f132, %f495, %f566;
	div.rn.f32 	%f133, %f507, %f566;
	div.rn.f32 	%f134, %f519, %f566;
	div.rn.f32 	%f135, %f531, %f566;
	div.rn.f32 	%f136, %f543, %f566;
	div.rn.f32 	%f137, %f555, %f566;
	mad.lo.s64 	%rd58, %rd71, %rd32, %rd2;
	cvta.to.global.u64 	%rd59, %rd31;
	shl.b64 	%rd60, %rd58, 2;
	add.s64 	%rd26, %rd59, %rd60;
	@%p57 bra 	$L__BB129_60;
	st.global.f32 	[%rd26], %f111;
$L__BB129_60:
	setp.le.s64 	%p68, %rd34, %rd3;
	@%p68 bra 	$L__BB129_62;
	st.global.f32 	[%rd26+128], %f112;
$L__BB129_62:
	setp.le.s64 	%p69, %rd34, %rd4;
	@%p69 bra 	$L__BB129_64;
	st.global.f32 	[%rd26+256], %f113;
$L__BB129_64:
	mov.u32 	%r113, %tid.x;
	add.s32 	%r114, %r113, 96;
	cvt.u64.u32 	%rd61, %r114;
	setp.le.s64 	%p70, %rd34, %rd61;
	@%p70 bra 	$L__BB129_66;
	st.global.f32 	[%rd26+384], %f114;
$L__BB129_66:
	setp.le.s64 	%p71, %rd34, %rd5;
	@%p71 bra 	$L__BB129_68;
	st.global.f32 	[%rd26+512], %f115;
$L__BB129_68:
	mov.u32 	%r115, %tid.x;
	add.s32 	%r116, %r115, 160;
	cvt.u64.u32 	%rd62, %r116;
	setp.le.s64 	%p72, %rd34, %rd62;
	@%p72 bra 	$L__BB129_70;
	st.global.f32 	[%rd26+640], %f116;
$L__BB129_70:
	mov.u32 	%r117, %tid.x;
	add.s32 	%r118, %r117, 192;
	cvt.u64.u32 	%rd63, %r118;
	setp.le.s64 	%p73, %rd34, %rd63;
	@%p73 bra 	$L__BB129_72;
	st.global.f32 	[%rd26+768], %f117;
$L__BB129_72:
	setp.le.s64 	%p74, %rd34, %rd6;
	@%p74 bra 	$L__BB129_74;
	st.global.f32 	[%rd26+896], %f118;
$L__BB129_74:
	setp.le.s64 	%p75, %rd34, %rd7;
	@%p75 bra 	$L__BB129_76;
	st.global.f32 	[%rd26+1024], %f119;
$L__BB129_76:
	setp.le.s64 	%p76, %rd34, %rd8;
	@%p76 bra 	$L__BB129_78;
	st.global.f32 	[%rd26+1152], %f120;
$L__BB129_78:
	setp.le.s64 	%p77, %rd34, %rd9;
	@%p77 bra 	$L__BB129_80;
	st.global.f32 	[%rd26+1280], %f121;
$L__BB129_80:
	setp.le.s64 	%p78, %rd34, %rd10;
	@%p78 bra 	$L__BB129_82;
	st.global.f32 	[%rd26+1408], %f122;
$L__BB129_82:
	setp.le.s64 	%p79, %rd34, %rd11;
	@%p79 bra 	$L__BB129_84;
	st.global.f32 	[%rd26+1536], %f123;
$L__BB129_84:
	setp.le.s64 	%p80, %rd34, %rd12;
	@%p80 bra 	$L__BB129_86;
	st.global.f32 	[%rd26+1664], %f124;
$L__BB129_86:
	setp.le.s64 	%p81, %rd34, %rd13;
	@%p81 bra 	$L__BB129_88;
	st.global.f32 	[%rd26+1792], %f125;
$L__BB129_88:
	setp.le.s64 	%p82, %rd34, %rd14;
	@%p82 bra 	$L__BB129_90;
	st.global.f32 	[%rd26+1920], %f126;
$L__BB129_90:
	setp.le.s64 	%p83, %rd34, %rd15;
	@%p83 bra 	$L__BB129_92;
	st.global.f32 	[%rd26+2048], %f127;
$L__BB129_92:
	setp.le.s64 	%p84, %rd34, %rd16;
	@%p84 bra 	$L__BB129_94;
	st.global.f32 	[%rd26+2176], %f128;
$L__BB129_94:
	setp.le.s64 	%p85, %rd34, %rd17;
	@%p85 bra 	$L__BB129_96;
	st.global.f32 	[%rd26+2304], %f129;
$L__BB129_96:
	mov.u32 	%r119, %tid.x;
	add.s32 	%r120, %r119, 608;
	cvt.u64.u32 	%rd64, %r120;
	setp.le.s64 	%p86, %rd34, %rd64;
	@%p86 bra 	$L__BB129_98;
	st.global.f32 	[%rd26+2432], %f130;
$L__BB129_98:
	add.s32 	%r122, %r119, 640;
	cvt.u64.u32 	%rd65, %r122;
	setp.le.s64 	%p87, %rd34, %rd65;
	@%p87 bra 	$L__BB129_100;
	st.global.f32 	[%rd26+2560], %f131;
$L__BB129_100:
	add.s32 	%r124, %r119, 672;
	cvt.u64.u32 	%rd66, %r124;
	setp.le.s64 	%p88, %rd34, %rd66;
	@%p88 bra 	$L__BB129_102;
	st.global.f32 	[%rd26+2688], %f132;
$L__BB129_102:
	add.s32 	%r126, %r119, 704;
	cvt.u64.u32 	%rd67, %r126;
	setp.le.s64 	%p89, %rd34, %rd67;
	@%p89 bra 	$L__BB129_104;
	st.global.f32 	[%rd26+2816], %f133;
$L__BB129_104:
	setp.le.s64 	%p90, %rd34, %rd18;
	@%p90 bra 	$L__BB129_106;
	st.global.f32 	[%rd26+2944], %f134;
$L__BB129_106:
	setp.le.s64 	%p91, %rd34, %rd19;
	@%p91 bra 	$L__BB129_108;
	st.global.f32 	[%rd26+3072], %f135;
$L__BB129_108:
	setp.le.s64 	%p92, %rd34, %rd20;
	@%p92 bra 	$L__BB129_110;
	st.global.f32 	[%rd26+3200], %f136;
$L__BB129_110:
	setp.le.s64 	%p93, %rd34, %rd21;
	@%p93 bra 	$L__BB129_112;
	st.global.f32 	[%rd26+3328], %f137;
$L__BB129_112:
	ld.param.u64 	%rd70, [_Z15SoftmaxWarpImplI24ElementwiseScaleMaskLoadIffbE11DirectStoreIffEfLi1ELi27ELi32ELi1ELb1EL9Algorithm0EEvT_T0_ll_param_2];
	mov.u32 	%r127, %nctaid.x;
	mov.u32 	%r128, %ntid.y;
	mul.lo.s32 	%r129, %r127, %r128;
	cvt.s64.s32 	%rd68, %r129;
	add.s64 	%rd71, %rd71, %rd68;
	setp.lt.s64 	%p94, %rd71, %rd70;
	@%p94 bra 	$L__BB129_4;
$L__BB129_113:
	ret;

}
	// .globl	_Z15SoftmaxWarpImplI24ElementwiseScaleMaskLoadIffbE11DirectStoreIffEfLi1ELi28ELi32ELi1ELb0EL9Algorithm0EEvT_T0_ll
.visible .entry _Z15SoftmaxWarpImplI24ElementwiseScaleMaskLoadIffbE11DirectStoreIffEfLi1ELi28ELi32ELi1ELb0EL9Algorithm0EEvT_T0_ll(
	.param .align 8 .b8 _Z15SoftmaxWarpImplI24ElementwiseScaleMaskLoadIffbE11DirectStoreIffEfLi1ELi28ELi32ELi1ELb0EL9Algorithm0EEvT_T0_ll_param_0[32],
	.param .align 8 .b8 _Z15SoftmaxWarpImplI24ElementwiseScaleMaskLoadIffbE11DirectStoreIffEfLi1ELi28ELi32ELi1ELb0EL9Algorithm0EEvT_T0_ll_param_1[16],
	.param .u64 _Z15SoftmaxWarpImplI24ElementwiseScaleMaskLoadIffbE11DirectStoreIffEfLi1ELi28ELi32ELi1ELb0EL9Algorithm0EEvT_T0_ll_param_2,
	.param .u64 _Z15SoftmaxWarpImplI24ElementwiseScaleMaskLoadIffbE11DirectStoreIffEfLi1ELi28ELi32ELi1ELb0EL9Algorithm0EEvT_T0_ll_param_3
)
{
	.reg .pred 	%p<42>;
	.reg .b16 	%rs<29>;
	.reg .b32 	%r<84>;
	.reg .b32 	%f<501>;
	.reg .b64 	%rd<32>;

	ld.param.u64 	%rd14, [_Z15SoftmaxWarpImplI24ElementwiseScaleMaskLoadIffbE11DirectStoreIffEfLi1ELi28ELi32ELi1ELb0EL9Algorithm0EEvT_T0_ll_param_1+8];
	ld.param.u64 	%rd13, [_Z15SoftmaxWarpImplI24ElementwiseScaleMaskLoadIffbE11DirectStoreIffEfLi1ELi28ELi32ELi1ELb0EL9Algorithm0EEvT_T0_ll_param_1];
	ld.param.v2.f32 	{%f1, %f2}, [_Z15SoftmaxWarpImplI24ElementwiseScaleMaskLoadIffbE11DirectStoreIffEfLi1ELi28ELi32ELi1ELb0EL9Algorithm0EEvT_T0_ll_param_0+24];
	ld.param.u64 	%rd12, [_Z15SoftmaxWarpImplI24ElementwiseScaleMaskLoadIffbE11DirectStoreIffEfLi1ELi28ELi32ELi1ELb0EL9Algorithm0EEvT_T0_ll_param_0+16];
	ld.param.u64 	%rd11, [_Z15SoftmaxWarpImplI24ElementwiseScaleMaskLoadIffbE11DirectStoreIffEfLi1ELi28ELi32ELi1ELb0EL9Algorithm0EEvT_T0_ll_param_0+8];
	ld.param.u64 	%rd10, [_Z15SoftmaxWarpImplI24ElementwiseScaleMaskLoadIffbE11DirectStoreIffEfLi1ELi28ELi32ELi1ELb0EL9Algorithm0EEvT_T0_ll_param_0];
	ld.param.u64 	%rd15, [_Z15SoftmaxWarpImplI24ElementwiseScaleMaskLoadIffbE11DirectStoreIffEfLi1ELi28ELi32ELi1ELb0EL9Algorithm0EEvT_T0_ll_param_2];
	ld.param.u64 	%rd16, [_Z15SoftmaxWarpImplI24ElementwiseScaleMaskLoadIffbE11DirectStoreIffEfLi1ELi28ELi32ELi1ELb0EL9Algorithm0EEvT_T0_ll_param_3];
	setp.lt.s64 	%p1, %rd16, 897;
	@%p1 bra 	$L__BB130_2;
	mov.u64 	%rd17, $str;
	cvta.global.u64 	%rd18, %rd17;
	mov.u64 	%rd19, $str$1;
	cvta.global.u64 	%rd20, %rd19;
	mov.u64 	%rd21, __unnamed_131;
	cvta.global.u64 	%rd22, %rd21;
	{ // callseq 130, 0
	.param .b64 param0;
	st.param.b64 	[param0], %rd18;
	.param .b64 param1;
	st.param.b64 	[param1], %rd20;
	.param .b32 param2;
	st.param.b32 	[param2], 254;
	.param .b64 param3;
	st.param.b64 	[param3], %rd22;
	.param .b64 param4;
	st.param.b64 	[param4], 1;
	call.uni 
	__assertfail, 
	(
	param0, 
	param1, 
	param2, 
	param3, 
	param4
	);
	} // callseq 130
$L__BB130_2:
	mov.u32 	%r2, %ctaid.x;
	mov.u32 	%r3, %ntid.y;
	mov.u32 	%r4, %tid.y;
	mad.lo.s32 	%r5, %r2, %r3, %r4;
	mov.u32 	%r6, %nctaid.x;
	mul.lo.s32 	%r1, %r6, %r3;
	cvt.s64.s32 	%rd31, %r5;
	setp.le.s64 	%p2, %rd15, %rd31;
	@%p2 bra 	$L__BB130_5;
	mov.u32 	%r7, %tid.x;
	cvt.u64.u32 	%rd4, %r7;
	cvta.to.global.u64 	%rd5, %rd11;
	cvta.to.global.u64 	%rd6, %rd10;
	cvt.s64.s32 	%rd7, %r1;
$L__BB130_4:
	mad.lo.s64 	%rd23, %rd31, %rd12, %rd4;
	shl.b64 	%rd24, %rd23, 2;
	add.s64 	%rd25, %rd6, %rd24;
	ld.global.f32 	%f3, [%rd25];
	add.s64 	%rd26, %rd5, %rd23;
	ld.global.u8 	%rs1, [%rd26];
	setp.eq.s16 	%p3, %rs1, 0;
	mul.f32 	%f4, %f2, %f3;
	selp.f32 	%f5, %f1, %f4, %p3;
	max.f32 	%f6, %f5, 0fFF800000;
	ld.global.f32 	%f7, [%rd25+128];
	ld.global.u8 	%rs2, [%rd26+32];
	setp.eq.s16 	%p4, %rs2, 0;
	mul.f32 	%f8, %f2, %f7;
	selp.f32 	%f9, %f1, %f8, %p4;
	max.f32 	%f10, %f6, %f9;
	ld.global.f32 	%f11, [%rd25+256];
	ld.global.u8 	%rs3, [%rd26+64];
	setp.eq.s16 	%p5, %rs3, 0;
	mul.f32 	%f12, %f2, %f11;
	selp.f32 	%f13, %f1, %f12, %p5;
	max.f32 	%f14, %f10, %f13;
	ld.global.f32 	%f15, [%rd25+384];
	ld.global.u8 	%rs4, [%rd26+96];
	setp.eq.s16 	%p6, %rs4, 0;
	mul.f32 	%f16, %f2, %f15;
	selp.f32 	%f17, %f1, %f16, %p6;
	max.f32 	%f18, %f14, %f17;
	ld.global.f32 	%f19, [%rd25+512];
	ld.global.u8 	%rs5, [%rd26+128];
	setp.eq.s16 	%p7, %rs5, 0;
	mul.f32 	%f20, %f2, %f19;
	selp.f32 	%f21, %f1, %f20, %p7;
	max.f32 	%f22, %f18, %f21;
	ld.global.f32 	%f23, [%rd25+640];
	ld.global.u8 	%rs6, [%rd26+160];
	setp.eq.s16 	%p8, %rs6, 0;
	mul.f32 	%f24, %f2, %f23;
	selp.f32 	%f25, %f1, %f24, %p8;
	max.f32 	%f26, %f22, %f25;
	ld.global.f32 	%f27, [%rd25+768];
	ld.global.u8 	%rs7, [%rd26+192];
	setp.eq.s16 	%p9, %rs7, 0;
	mul.f32 	%f28, %f2, %f27;
	selp.f32 	%f29, %f1, %f28, %p9;
	max.f32 	%f30, %f26, %f29;
	ld.global.f32 	%f31, [%rd25+896];
	ld.global.u8 	%rs8, [%rd26+224];
	setp.eq.s16 	%p10, %rs8, 0;
	mul.f32 	%f32, %f2, %f31;
	selp.f32 	%f33, %f1, %f32, %p10;
	max.f32 	%f34, %f30, %f33;
	ld.global.f32 	%f35, [%rd25+1024];
	ld.global.u8 	%rs9, [%rd26+256];
	setp.eq.s16 	%p11, %rs9, 0;
	mul.f32 	%f36, %f2, %f35;
	selp.f32 	%f37, %f1, %f36, %p11;
	max.f32 	%f38, %f34, %f37;
	ld.global.f32 	%f39, [%rd25+1152];
	ld.global.u8 	%rs10, [%rd26+288];
	setp.eq.s16 	%p12, %rs10, 0;
	mul.f32 	%f40, %f2, %f39;
	selp.f32 	%f41, %f1, %f40, %p12;
	max.f32 	%f42, %f38, %f41;
	ld.global.f32 	%f43, [%rd25+1280];
	ld.global.u8 	%rs11, [%rd26+320];
	setp.eq.s16 	%p13, %rs11, 0;
	mul.f32 	%f44, %f2, %f43;
	selp.f32 	%f45, %f1, %f44, %p13;
	max.f32 	%f46, %f42, %f45;
	ld.global.f32 	%f47, [%rd25+1408];
	ld.global.u8 	%rs12, [%rd26+352];
	setp.eq.s16 	%p14, %rs12, 0;
	mul.f32 	%f48, %f2, %f47;
	selp.f32 	%f49, %f1, %f48, %p14;
	max.f32 	%f50, %f46, %f49;
	ld.global.f32 	%f51, [%rd25+1536];
	ld.global.u8 	%rs13, [%rd26+384];
	setp.eq.s16 	%p15, %rs13, 0;
	mul.f32 	%f52, %f2, %f51;
	selp.f32 	%f53, %f1, %f52, %p15;
	max.f32 	%f54, %f50, %f53;
	ld.global.f32 	%f55, [%rd25+1664];
	ld.global.u8 	%rs14, [%rd26+416];
	setp.eq.s16 	%p16, %rs14, 0;
	mul.f32 	%f56, %f2, %f55;
	selp.f32 	%f57, %f1, %f56, %p16;
	max.f32 	%f58, %f54, %f57;
	ld.global.f32 	%f59, [%rd25+1792];
	ld.global.u8 	%rs15, [%rd26+448];
	setp.eq.s16 	%p17, %rs15, 0;
	mul.f32 	%f60, %f2, %f59;
	selp.f32 	%f61, %f1, %f60, %p17;
	max.f32 	%f62, %f58, %f61;
	ld.global.f32 	%f63, [%rd25+1920];
	ld.global.u8 	%rs16, [%rd26+480];
	setp.eq.s16 	%p18, %rs16, 0;
	mul.f32 	%f64, %f2, %f63;
	selp.f32 	%f65, %f1, %f64, %p18;
	max.f32 	%f66, %f62, %f65;
	ld.global.f32 	%f67, [%rd25+2048];
	ld.global.u8 	%rs17, [%rd26+512];
	setp.eq.s16 	%p19, %rs17, 0;
	mul.f32 	%f68, %f2, %f67;
	selp.f32 	%f69, %f1, %f68, %p19;
	max.f32 	%f70, %f66, %f69;
	ld.global.f32 	%f71, [%rd25+2176];
	ld.global.u8 	%rs18, [%rd26+544];
	setp.eq.s16 	%p20, %rs18, 0;
	mul.f32 	%f72, %f2, %f71;
	selp.f32 	%f73, %f1, %f72, %p20;
	max.f32 	%f74, %f70, %f73;
	ld.global.f32 	%f75, [%rd25+2304];
	ld.global.u8 	%rs19, [%rd26+576];
	setp.eq.s16 	%p21, %rs19, 0;
	mul.f32 	%f76, %f2, %f75;
	selp.f32 	%f77, %f1, %f76, %p21;
	max.f32 	%f78, %f74, %f77;
	ld.global.f32 	%f79, [%rd25+2432];
	ld.global.u8 	%rs20, [%rd26+608];
	setp.eq.s16 	%p22, %rs20, 0;
	mul.f32 	%f80, %f2, %f79;
	selp.f32 	%f81, %f1, %f80, %p22;
	max.f32 	%f82, %f78, %f81;
	ld.global.f32 	%f83, [%rd25+2560];
	ld.global.u8 	%rs21, [%rd26+640];
	setp.eq.s16 	%p23, %rs21, 0;
	mul.f32 	%f84, %f2, %f83;
	selp.f32 	%f85, %f1, %f84, %p23;
	max.f32 	%f86, %f82, %f85;
	ld.global.f32 	%f87, [%rd25+2688];
	ld.global.u8 	%rs22, [%rd26+672];
	setp.eq.s16 	%p24, %rs22, 0;
	mul.f32 	%f88, %f2, %f87;
	selp.f32 	%f89, %f1, %f88, %p24;
	max.f32 	%f90, %f86, %f89;
	ld.global.f32 	%f91, [%rd25+2816];
	ld.global.u8 	%rs23, [%rd26+704];
	setp.eq.s16 	%p25, %rs23, 0;
	mul.f32 	%f92, %f2, %f91;
	selp.f32 	%f93, %f1, %f92, %p25;
	max.f32 	%f94, %f90, %f93;
	ld.global.f32 	%f95, [%rd25+2944];
	ld.global.u8 	%rs24, [%rd26+736];
	setp.eq.s16 	%p26, %rs24, 0;
	mul.f32 	%f96, %f2, %f95;
	selp.f32 	%f97, %f1, %f96, %p26;
	max.f32 	%f98, %f94, %f97;
	ld.global.f32 	%f99, [%rd25+3072];
	ld.global.u8 	%rs25, [%rd26+768];
	setp.eq.s16 	%p27, %rs25, 0;
	mul.f32 	%f100, %f2, %f99;
	selp.f32 	%f101, %f1, %f100, %p27;
	max.f32 	%f102, %f98, %f101;
	ld.global.f32 	%f103, [%rd25+3200];
	ld.global.u8 	%rs26, [%rd26+800];
	setp.eq.s16 	%p28, %rs26, 0;
	mul.f32 	%f104, %f2, %f103;
	selp.f32 	%f105, %f1, %f104, %p28;
	max.f32 	%f106, %f102, %f105;
	ld.global.f32 	%f107, [%rd25+3328];
	ld.global.u8 	%rs27, [%rd26+832];
	setp.eq.s16 	%p29, %rs27, 0;
	mul.f32 	%f108, %f2, %f107;
	selp.f32 	%f109, %f1, %f108, %p29;
	max.f32 	%f110, %f106, %f109;
	ld.global.f32 	%f111, [%rd25+3456];
	ld.global.u8 	%rs28, [%rd26+864];
	setp.eq.s16 	%p30, %rs28, 0;
	mul.f32 	%f112, %f2, %f111;
	selp.f32 	%f113, %f1, %f112, %p30;
	max.f32 	%f114, %f110, %f113;
	mov.b32 	%r8, %f114;
	shfl.sync.bfly.b32	%r9|%p31, %r8, 16, 31, -1;
	mov.b32 	%f115, %r9;
	max.f32 	%f116, %f114, %f115;
	mov.b32 	%r10, %f116;
	shfl.sync.bfly.b32	%r11|%p32, %r10, 8, 31, -1;
	mov.b32 	%f117, %r11;
	max.f32 	%f118, %f116, %f117;
	mov.b32 	%r12, %f118;
	shfl.sync.bfly.b32	%r13|%p33, %r12, 4, 31, -1;
	mov.b32 	%f119, %r13;
	max.f32 	%f120, %f118, %f119;
	mov.b32 	%r14, %f120;
	shfl.sync.bfly.b32	%r15|%p34, %r14, 2, 31, -1;
	mov.b32 	%f121, %r15;
	max.f32 	%f122, %f120, %f121;
	mov.b32 	%r16, %f122;
	shfl.sync.bfly.b32	%r17|%p35, %r16, 1, 31, -1;
	mov.b32 	%f123, %r17;
	max.f32 	%f124, %f122, %f123;
	sub.f32 	%f125, %f5, %f124;
	fma.rn.f32 	%f126, %f125, 0f3BBB989D, 0f3F000000;
	cvt.sat.f32.f32 	%f127, %f126;
	mov.f32 	%f128, 0f4B400001;
	mov.f32 	%f129, 0f437C0000;
	fma.rm.f32 	%f130, %f127, %f129, %f128;
	add.f32 	%f131, %f130, 0fCB40007F;
	neg.f32 	%f132, %f131;
	fma.rn.f32 	%f133, %f125, 0f3FB8AA3B, %f132;
	fma.rn.f32 	%f134, %f125, 0f32A57060, %f133;
	mov.b32 	%r18, %f130;
	shl.b32 	%r19, %r18, 23;
	mov.b32 	%f135, %r19;
	ex2.approx.ftz.f32 	%f136, %f134;
	mul.f32 	%f137, %f136, %f135;
	add.f32 	%f138, %f137, 0f00000000;
	sub.f32 	%f139, %f9, %f124;
	fma.rn.f32 	%f140, %f139, 0f3BBB989D, 0f3F000000;
	cvt.sat.f32.f32 	%f141, %f140;
	fma.rm.f32 	%f142, %f141, %f129, %f128;
	add.f32 	%f143, %f142, 0fCB40007F;
	neg.f32 	%f144, %f143;
	fma.rn.f32 	%f145, %f139, 0f3FB8AA3B, %f144;
	fma.rn.f32 	%f146, %f139, 0f32A57060, %f145;
	mov.b32 	%r20, %f142;
	shl.b32 	%r21, %r20, 23;
	mov.b32 	%f147, %r21;
	ex2.approx.ftz.f32 	%f148, %f146;
	mul.f32 	%f149, %f148, %f147;
	add.f32 	%f150, %f138, %f149;
	sub.f32 	%f151, %f13, %f124;
	fma.rn.f32 	%f152, %f151, 0f3BBB989D, 0f3F000000;
	cvt.sat.f32.f32 	%f153, %f152;
	fma.rm.f32 	%f154, %f153, %f129, %f128;
	add.f32 	%f155, %f154, 0fCB40007F;
	neg.f32 	%f156, %f155;
	fma.rn.f32 	%f157, %f151, 0f3FB8AA3B, %f156;
	fma.rn.f32 	%f158, %f151, 0f32A57060, %f157;
	mov.b32 	%r22, %f154;
	shl.b32 	%r23, %r22, 23;
	mov.b32 	%f159, %r23;
	ex2.approx.ftz.f32 	%f160, %f158;
	mul.f32 	%f161, %f160, %f159;
	add.f32 	%f162, %f150, %f161;
	sub.f32 	%f163, %f17, %f124;
	fma.rn.f32 	%f164, %f163, 0f3BBB989D, 0f3F000000;
	cvt.sat.f32.f32 	%f165, %f164;
	fma.rm.f32 	%f166, %f165, %f129, %f128;
	add.f32 	%f167, %f166, 0fCB40007F;
	neg.f32 	%f168, %f167;
	fma.rn.f32 	%f169, %f163, 0f3FB8AA3B, %f168;
	fma.rn.f32 	%f170, %f163, 0f32A57060, %f169;
	mov.b32 	%r24, %f166;
	shl.b32 	%r25, %r24, 23;
	mov.b32 	%f171, %r25;
	ex2.approx.ftz.f32 	%f172, %f170;
	mul.f32 	%f173, %f172, %f171;
	add.f32 	%f174, %f162, %f173;
	sub.f32 	%f175, %f21, %f124;
	fma.rn.f32 	%f176, %f175, 0f3BBB989D, 0f3F000000;
	cvt.sat.f32.f32 	%f177, %f176;
	fma.rm.f32 	%f178, %f177, %f129, %f128;
	add.f32 	%f179, %f178, 0fCB40007F;
	neg.f32 	%f180, %f179;
	fma.rn.f32 	%f181, %f175, 0f3FB8AA3B, %f180;
	fma.rn.f32 	%f182, %f175, 0f32A57060, %f181;
	mov.b32 	%r26, %f178;
	shl.b32 	%r27, %r26, 23;
	mov.b32 	%f183, %r27;
	ex2.approx.ftz.f32 	%f184, %f182;
	mul.f32 	%f185, %f184, %f183;
	add.f32 	%f186, %f174, %f185;
	sub.f32 	%f187, %f25, %f124;
	fma.rn.f32 	%f188, %f187, 0f3BBB989D, 0f3F000000;
	cvt.sat.f32.f32 	%f189, %f188;
	fma.rm.f32 	%f190, %f189, %f129, %f128;
	add.f32 	%f191, %f190, 0fCB40007F;
	neg.f32 	%f192, %f191;
	fma.rn.f32 	%f193, %f187, 0f3FB8AA3B, %f192;
	fma.rn.f32 	%f194, %f187, 0f32A57060, %f193;
	mov.b32 	%r28, %f190;
	shl.b32 	%r29, %r28, 23;
	mov.b32 	%f195, %r29;
	ex2.approx.ftz.f32 	%f196, %f194;
	mul.f32 	%f197, %f196, %f195;
	add.f32 	%f198, %f186, %f197;
	sub.f32 	%f199, %f29, %f124;
	fma.rn.f32 	%f200, %f199, 0f3BBB989D, 0f3F000000;
	cvt.sat.f32.f32 	%f201, %f200;
	fma.rm.f32 	%f202, %f201, %f129, %f128;
	add.f32 	%f203, %f202, 0fCB40007F;
	neg.f32 	%f204, %f203;
	fma.rn.f32 	%f205, %f199, 0f3FB8AA3B, %f204;
	fma.rn.f32 	%f206, %f199, 0f32A57060, %f205;
	mov.b32 	%r30, %f202;
	shl.b32 	%r31, %r30, 23;
	mov.b32 	%f207, %r31;
	ex2.approx.ftz.f32 	%f208, %f206;
	mul.f32 	%f209, %f208, %f207;
	add.f32 	%f210, %f198, %f209;
	sub.f32 	%f211, %f33, %f124;
	fma.rn.f32 	%f212, %f211, 0f3BBB989D, 0f3F000000;
	cvt.sat.f32.f32 	%f213, %f212;
	fma.rm.f32 	%f214, %f213, %f129, %f128;
	add.f32 	%f215, %f214, 0fCB40007F;
	neg.f32 	%f216, %f215;
	fma.rn.f32 	%f217, %f211, 0f3FB8AA3B, %f216;
	fma.rn.f32 	%f218, %f211, 0f32A57060, %f217;
	mov.b32 	%r32, %f214;
	shl.b32 	%r33, %r32, 23;
	mov.b32 	%f219, %r33;
	ex2.approx.ftz.f32 	%f220, %f218;
	mul.f32 	%f221, %f220, %f219;
	add.f32 	%f222, %f210, %f221;
	sub.f32 	%f223, %f37, %f124;
	fma.rn.f32 	%f224, %f223, 0f3BBB989D, 0f3F000000;
	cvt.sat.f32.f32 	%f225, %f224;
	fma.rm.f32 	%f226, %f225, %f129, %f128;
	add.f32 	%f227, %f226, 0fCB40007F;
	neg.f32 	%f228, %f227;
	fma.rn.f32 	%f229, %f223, 0f3FB8AA3B, %f228;
	fma.rn.f32 	%f230, %f223, 0f32A57060, %f229;
	mov.b32 	%r34, %f226;
	shl.b32 	%r35, %r34, 23;
	mov.b32 	%f231, %r35;
	ex2.approx.ftz.f32 	%f232, %f230;
	mul.f32 	%f233, %f232, %f231;
	add.f32 	%f234, %f222, %f233;
	sub.f32 	%f235, %f41, %f124;
	fma.rn.f32 	%f236, %f235, 0f3BBB989D, 0f3F000000;
	cvt.sat.f32.f32 	%f237, %f236;
	fma.rm.f32 	%f238, %f237, %f129, %f128;
	add.f32 	%f239, %f238, 0fCB40007F;
	neg.f32 	%f240, %f239;
	fma.rn.f32 	%f241, %f235, 0f3FB8AA3B, %f240;
	fma.rn.f32 	%f242, %f235, 0f32A57060, %f241;
	mov.b32 	%r36, %f238;
	shl.b32 	%r37, %r36, 23;
	mov.b32 	%f243, %r37;
	ex2.approx.ftz.f32 	%f244, %f242;
	mul.f32 	%f245, %f244, %f243;
	add.f32 	%f246, %f234, %f245;
	sub.f32 	%f247, %f45, %f124;
	fma.rn.f32 	%f248, %f247, 0f3BBB989D, 0f3F000000;
	cvt.sat.f32.f32 	%f249, %f248;
	fma.rm.f32 	%f250, %f249, %f129, %f128;
	add.f32 	%f251, %f250, 0fCB40007F;
	neg.f32 	%f252, %f251;
	fma.rn.f32 	%f253, %f247, 0f3FB8AA3B, %f252;
	fma.rn.f32 	%f254, %f247, 0f32A57060, %f253;
	mov.b32 	%r38, %f250;
	shl.b32 	%r39, %r38, 23;
	mov.b32 	%f255, %r39;
	ex2.approx.ftz.f32 	%f256, %f254;
	mul.f32 	%f257, %f256, %f255;
	add.f32 	%f258, %f246, %f257;
	sub.f32 	%f259, %f49, %f124;
	fma.rn.f32 	%f260, %f259, 0f3BBB989D, 0f3F000000;
	cvt.sat.f32.f32 	%f261, %f260;
	fma.rm.f32 	%f262, %f261, %f129, %f128;
	add.f32 	%f263, %f262, 0fCB40007F;
	neg.f32 	%f264, %f263;
	fma.rn.f32 	%f265, %f259, 0f3FB8AA3B, %f264;
	fma.rn.f32 	%f266, %f259, 0f32A57060, %f265;
	mov.b32 	%r40, %f262;
	shl.b32 	%r41, %r40, 23;
	mov.b32 	%f267, %r41;
	ex2.approx.ftz.f32 	%f268, %f266;
	mul.f32 	%f269, %f268, %f267;
	add.f32 	%f270, %f258, %f269;
	sub.f32 	%f271, %f53, %f124;
	fma.rn.f32 	%f272, %f271, 0f3BBB989D, 0f3F000000;
	cvt.sat.f32.f32 	%f273, %f272;
	fma.rm.f32 	%f274, %f273, %f129, %f128;
	add.f32 	%f275, %f274, 0fCB40007F;
	neg.f32 	%f276, %f275;
	fma.rn.f32 	%f277, %f271, 0f3FB8AA3B, %f276;
	fma.rn.f32 	%f278, %f271, 0f32A57060, %f277;
	mov.b32 	%r42, %f274;
	shl.b32 	%r43, %r42, 23;
	mov.b32 	%f279, %r43;
	ex2.approx.ftz.f32 	%f280, %f278;
	mul.f32 	%f281, %f280, %f279;
	add.f32 	%f282, %f270, %f281;
	sub.f32 	%f283, %f57, %f124;
	fma.rn.f32 	%f284, %f283, 0f3BBB989D, 0f3F000000;
	cvt.sat.f32.f32 	%f285, %f284;
	fma.rm.f32 	%f286, %f285, %f129, %f128;
	add.f32 	%f287, %f286, 0fCB40007F;
	neg.f32 	%f288, %f287;
	fma.rn.f32 	%f289, %f283, 0f3FB8AA3B, %f288;
	fma.rn.f32 	%f290, %f283, 0f32A57060, %f289;
	mov.b32 	%r44, %f286;
	shl.b32 	%r45, %r44, 23;
	mov.b32 	%f291, %r45;
	ex2.approx.ftz.f32 	%f292, %f290;
	mul.f32 	%f293, %f292, %f291;
	add.f32 	%f294, %f282, %f293;
	sub.f32 	%f295, %f61, %f124;
	fma.rn.f32 	%f296, %f295, 0f3BBB989D, 0f3F000000;
	cvt.sat.f32.f32 	%f297, %f296;
	fma.rm.f32 	%f298, %f297, %f129, %f128;
	add.f32 	%f299, %f298, 0fCB40007F;
	neg.f32 	%f300, %f299;
	fma.rn.f32 	%f301, %f295, 0f3FB8AA3B, %f300;
	fma.rn.f32 	%f302, %f295, 0f32A57060, %f301;
	mov.b32 	%r46, %f298;
	shl.b32 	%r47, %r46, 23;
	mov.b32 	%f303, %r47;
	ex2.approx.ftz.f32 	%f304, %f302;
	mul.f32 	%f305, %f304, %f303;
	add.f32 	%f306, %f294, %f305;
	sub.f32 	%f307, %f65, %f124;
	fma.rn.f32 	%f308, %f307, 0f3BBB989D, 0f3F000000;
	cvt.sat.f32.f32 	%f309, %f308;
	fma.rm.f32 	%f310, %f309, %f129, %f128;
	add.f32 	%f311, %f310, 0fCB40007F;
	neg.f32 	%f312, %f311;
	fma.rn.f32 	%f313, %f307, 0f3FB8AA3B, %f312;
	fma.rn.f32 	%f314, %f307, 0f32A57060, %f313;
	mov.b32 	%r48, %f310;
	shl.b32 	%r49, %r48, 23;
	mov.b32 	%f315, %r49;
	ex2.approx.ftz.f32 	%f316, %f314;
	mul.f32 	%f317, %f316, %f315;
	add.f32 	%f318, %f306, %f317;
	sub.f32 	%f319, %f69, %f124;
	fma.rn.f32 	%f320, %f319, 0f3BBB989D, 0f3F000000;
	cvt.sat.f32.f32 	%f321, %f320;
	fma.rm.f32 	%f322, %f321, %f129, %f128;
	add.f32 	%f323, %f322, 0fCB40007F;
	neg.f32 	%f324, %f323;
	fma.rn.f32 	%f325, %f319, 0f3FB8AA3B, %f324;
	fma.rn.f32 	%f326, %f319, 0f32A57060, %f325;
	mov.b32 	%r50, %f322;
	shl.b32 	%r51, %r50, 23;
	mov.b32 	%f327, %r51;
	ex2.approx.ftz.f32 	%f328, %f326;
	mul.f32 	%f329, %f328, %f327;
	add.f32 	%f330, %f318, %f329;
	sub.f32 	%f331, %f73, %f124;
	fma.rn.f32 	%f332, %f331, 0f3BBB989D, 0f3F000000;
	cvt.sat.f32.f32 	%f333, %f332;
	fma.rm.f32 	%f334, %f333, %f129, %f128;
	add.f32 	%f335, %f334, 0fCB40007F;
	neg.f32 	%f336, %f335;
	fma.rn.f32 	%f337, %f331, 0f3FB8AA3B, %f336;
	fma.rn.f32 	%f338, %f331, 0f32A57060, %f337;
	mov.b32 	%r52, %f334;
	shl.b32 	%r53, %r52, 23;
	mov.b32 	%f339, %r53;
	ex2.approx.ftz.f32 	%f340, %f338;
	mul.f32 	%f341, %f340, %f339;
	add.f32 	%f342, %f330, %f341;
	sub.f32 	%f343, %f77, %f124;
	fma.rn.f32 	%f344, %f343, 0f3BBB989D, 0f3F000000;
	cvt.sat.f32.f32 	%f345, %f344;
	fma.rm.f32 	%f346, %f345, %f129, %f128;
	add.f32 	%f347, %f346, 0fCB40007F;
	neg.f32 	%f348, %f347;
	fma.rn.f32 	%f349, %f343, 0f3FB8AA3B, %f348;
	fma.rn.f32 	%f350, %f343, 0f32A57060, %f349;
	mov.b32 	%r54, %f346;
	shl.b32 	%r55, %r54, 23;
	mov.b32 	%f351, %r55;
	ex2.approx.ftz.f32 	%f352, %f350;
	mul.f32 	%f353, %f352, %f351;
	add.f32 	%f354, %f342, %f353;
	sub.f32 	%f355, %f81, %f124;
	fma.rn.f32 	%f356, %f355, 0f3BBB989D, 0f3F000000;
	cvt.sat.f32.f32 	%f357, %f356;
	fma.rm.f32 	%f358, %f357, %f129, %f128;
	add.f32 	%f359, %f358, 0fCB40007F;
	neg.f32 	%f360, %f359;
	fma.rn.f32 	%f361, %f355, 0f3FB8AA3B, %f360;
	fma.rn.f32 	%f362, %f355, 0f32A57060, %f361;
	mov.b32 	%r56, %f358;
	shl.b32 	%r57, %r56, 23;
	mov.b32 	%f363, %r57;
	ex2.approx.ftz.f32 	%f364, %f362;
	mul.f32 	%f365, %f364, %f363;
	add.f32 	%f366, %f354, %f365;
	sub.f32 	%f367, %f85, %f124;
	fma.rn.f32 	%f368, %f367, 0f3BBB989D, 0f3F000000;
	cvt.sat.f32.f32 	%f369, %f368;
	fma.rm.f32 	%f370, %f369, %f129, %f128;
	add.f32 	%f371, %f370, 0fCB40007F;
	neg.f32 	%f372, %f371;
	fma.rn.f32 	%f373, %f367, 0f3FB8AA3B, %f372;
	fma.rn.f32 	%f374, %f367, 0f32A57060, %f373;
	mov.b32 	%r58, %f370;
	shl.b32 	%r59, %r58, 23;
	mov.b32 	%f375, %r59;
	ex2.approx.ftz.f32 	%f376, %f374;
	mul.f32 	%f377, %f376, %f375;
	add.f32 	%f378, %f366, %f377;
	sub.f32 	%f379, %f89, %f124;
	fma.rn.f32 	%f380, %f379, 0f3BBB989D, 0f3F000000;
	cvt.sat.f32.f32 	%f381, %f380;
	fma.rm.f32 	%f382, %f381, %f129, %f128;
	add.f32 	%f383, %f382, 0fCB40007F;
	neg.f32 	%f384, %f383;
	fma.rn.f32 	%f385, %f379, 0f3FB8AA3B, %f384;
	fma.rn.f32 	%f386, %f379, 0f32A57060, %f385;
	mov.b32 	%r60, %f382;
	shl.b32 	%r61, %r60, 23;
	mov.b32 	%f387, %r61;
	ex2.approx.ftz.f32 	%f388, %f386;
	mul.f32 	%f389, %f388, %f387;
	add.f32 	%f390, %f378, %f389;
	sub.f32 	%f391, %f93, %f124;
	fma.rn.f32 	%f392, %f391, 0f3BBB989D, 0f3F000000;
	cvt.sat.f32.f32 	%f393, %f392;
	fma.rm.f32 	%f394, %f393, %f129, %f128;
	add.f32 	%f395, %f394, 0fCB40007F;
	neg.f32 	%f396, %f395;
	fma.rn.f32 	%f397, %f391, 0f3FB8AA3B, %f396;
	fma.rn.f32 	%f398, %f391, 0f32A57060, %f397;
	mov.b32 	%r62, %f394;
	shl.b32 	%r63, %r62, 23;
	mov.b32 	%f399, %r63;
	ex2.approx.ftz.f32 	%f400, %f398;
	mul.f32 	%f401, %f400, %f399;
	add.f32 	%f402, %f390, %f401;
	sub.f32 	%f403, %f97, %f124;
	fma.rn.f32 	%f404, %f403, 0f3BBB989D, 0f3F000000;
	cvt.sat.f32.f32 	%f405, %f404;
	fma.rm.f32 	%f406, %f405, %f129, %f128;
	add.f32 	%f407, %f406, 0fCB40007F;
	neg.f32 	%f408, %f407;
	fma.rn.f32 	%f409, %f403, 0f3FB8AA3B, %f408;
	fma.rn.f32 	%f410, %f403, 0f32A57060, %f409;
	mov.b32 	%r64, %f406;
	shl.b32 	%r65, %r64, 23;
	mov.b32 	%f411, %r65;
	ex2.approx.ftz.f32 	%f412, %f410;
	mul.f32 	%f413, %f412, %f411;
	add.f32 	%f414, %f402, %f413;
	sub.f32 	%f415, %f101, %f124;
	fma.rn.f32 	%f416, %f415, 0f3BBB989D, 0f3F000000;
	cvt.sat.f32.f32 	%f417, %f416;
	fma.rm.f32 	%f418, %f417, %f129, %f128;
	add.f32 	%f419, %f418, 0fCB40007F;
	neg.f32 	%f420, %f419;
	fma.rn.f32 	%f421, %f415, 0f3FB8AA3B, %f420;
	fma.rn.f32 	%f422, %f415, 0f32A57060, %f421;
	mov.b32 	%r66, %f418;
	shl.b32 	%r67, %r66, 23;
	mov.b32 	%f423, %r67;
	ex2.approx.ftz.f32 	%f424, %f422;
	mul.f32 	%f425, %f424, %f423;
	add.f32 	%f426, %f414, %f425;
	sub.f32 	%f427, %f105, %f124;
	fma.rn.f32 	%f428, %f427, 0f3BBB989D, 0f3F000000;
	cvt.sat.f32.f32 	%f429, %f428;
	fma.rm.f32 	%f430, %f429, %f129, %f128;
	add.f32 	%f431, %f430, 0fCB40007F;
	neg.f32 	%f432, %f431;
	fma.rn.f32 	%f433, %f427, 0f3FB8AA3B, %f432;
	fma.rn.f32 	%f434, %f427, 0f32A57060, %f433;
	mov.b32 	%r68, %f430;
	shl.b32 	%r69, %r68, 23;
	mov.b32 	%f435, %r69;
	ex2.approx.ftz.f32 	%f436, %f434;
	mul.f32 	%f437, %f436, %f435;
	add.f32 	%f438, %f426, %f437;
	sub.f32 	%f439, %f109, %f124;
	fma.rn.f32 	%f440, %f439, 0f3BBB989D, 0f3F000000;
	cvt.sat.f32.f32 	%f441, %f440;
	fma.rm.f32 	%f442, %f441, %f129, %f128;
	add.f32 	%f443, %f442, 0fCB40007F;
	neg.f32 	%f444, %f443;
	fma.rn.f32 	%f445, %f439, 0f3FB8AA3B, %f444;
	fma.rn.f32 	%f446, %f439, 0f32A57060, %f445;
	mov.b32 	%r70, %f442;
	shl.b32 	%r71, %r70, 23;
	mov.b32 	%f447, %r71;
	ex2.approx.ftz.f32 	%f448, %f446;
	mul.f32 	%f449, %f448, %f447;
	add.f32 	%f450, %f438, %f449;
	sub.f32 	%f451, %f113, %f124;
	fma.rn.f32 	%f452, %f451, 0f3BBB989D, 0f3F000000;
	cvt.sat.f32.f32 	%f453, %f452;
	fma.rm.f32 	%f454, %f453, %f129, %f128;
	add.f32 	%f455, %f454, 0fCB40007F;
	neg.f32 	%f456, %f455;
	fma.rn.f32 	%f457, %f451, 0f3FB8AA3B, %f456;
	fma.rn.f32 	%f458, %f451, 0f32A57060, %f457;
	mov.b32 	%r72, %f454;
	shl.b32 	%r73, %r72, 23;
	mov.b32 	%f459, %r73;
	ex2.approx.ftz.f32 	%f460, %f458;
	mul.f32 	%f461, %f460, %f459;
	add.f32 	%f462, %f450, %f461;
	mov.b32 	%r74, %f462;
	shfl.sync.bfly.b32	%r75|%p36, %r74, 16, 31, -1;
	mov.b32 	%f463, %r75;
	add.f32 	%f464, %f462, %f463;
	mov.b32 	%r76, %f464;
	shfl.sync.bfly.b32	%r77|%p37, %r76, 8, 31, -1;
	mov.b32 	%f465, %r77;
	add.f32 	%f466, %f464, %f465;
	mov.b32 	%r78, %f466;
	shfl.sync.bfly.b32	%r79|%p38, %r78, 4, 31, -1;
	mov.b32 	%f467, %r79;
	add.f32 	%f468, %f466, %f467;
	mov.b32 	%r80, %f468;
	shfl.sync.bfly.b32	%r81|%p39, %r80, 2, 31, -1;
	mov.b32 	%f469, %r81;
	add.f32 	%f470, %f468, %f469;
	mov.b32 	%r82, %f470;
	shfl.sync.bfly.b32	%r83|%p40, %r82, 1, 31, -1;
	mov.b32 	%f471, %r83;
	add.f32 	%f472, %f470, %f471;
	div.rn.f32 	%f473, %f137, %f472;
	div.rn.f32 	%f474, %f149, %f472;
	div.rn.f32 	%f475, %f161, %f472;
	div.rn.f32 	%f476, %f173, %f472;
	div.rn.f32 	%f477, %f185, %f472;
	div.rn.f32 	%f478, %f197, %f472;
	div.rn.f32 	%f479, %f209, %f472;
	div.rn.f32 	%f480, %f221, %f472;
	div.rn.f32 	%f481, %f233, %f472;
	div.rn.f32 	%f482, %f245, %f472;
	div.rn.f32 	%f483, %f257, %f472;
	div.rn.f32 	%f484, %f269, %f472;
	div.rn.f32 	%f485, %f281, %f472;
	div.rn.f32 	%f486, %f293, %f472;
	div.rn.f32 	%f487, %f305, %f472;
	div.rn.f32 	%f488, %f317, %f472;
	div.rn.f32 	%f489, %f329, %f472;
	div.rn.f32 	%f490, %f341, %f472;
	div.rn.f32 	%f491, %f353, %f472;
	div.rn.f32 	%f492, %f365, %f472;
	div.rn.f32 	%f493, %f377, %f472;
	div.rn.f32 	%f494, %f389, %f472;
	div.rn.f32 	%f495, %f401, %f472;
	div.rn.f32 	%f496, %f413, %f472;
	div.rn.f32 	%f497, %f425, %f472;
	div.rn.f32 	%f498, %f437, %f472;
	div.rn.f32 	%f499, %f449, %f472;
	div.rn.f32 	%f500, %f461, %f472;
	mad.lo.s64 	%rd27, %rd31, %rd14, %rd4;
	cvta.to.global.u64 	%rd28, %rd13;
	shl.b64 	%rd29, %rd27, 2;
	add.s64 	%rd30, %rd28, %rd29;
	st.global.f32 	[%rd30], %f473;
	st.global.f32 	[%rd30+128], %f474;
	st.global.f32 	[%rd30+256], %f475;
	st.global.f32 	[%rd30+384], %f476;
	st.global.f32 	[%rd30+512], %f477;
	st.global.f32 	[%rd30+640], %f478;
	st.global.f32 	[%rd30+768], %f479;
	st.global.f32 	[%rd30+896], %f480;
	st.global.f32 	[%rd30+1024], %f481;
	st.global.f32 	[%rd30+1152], %f482;
	st.global.f32 	[%rd30+1280], %f483;
	st.global.f32 	[%rd30+1408], %f484;
	st.global.f32 	[%rd30+1536], %f485;
	st.global.f32 	[%rd30+1664], %f486;
	st.global.f32 	[%rd30+1792], %f487;
	st.global.f32 	[%rd30+1920], %f488;
	st.global.f32 	[%rd30+2048], %f489;
	st.global.f32 	[%rd30+2176], %f490;
	st.global.f32 	[%rd30+2304], %f491;
	st.global.f32 	[%rd30+2432], %f492;
	st.global.f32 	[%rd30+2560], %f493;
	st.global.f32 	[%rd30+2688], %f494;
	st.global.f32 	[%rd30+2816], %f495;
	st.global.f32 	[%rd30+2944], %f496;
	st.global.f32 	[%rd30+3072], %f497;
	st.global.f32 	[%rd30+3200], %f498;
	st.global.f32 	[%rd30+3328], %f499;
	st.global.f32 	[%rd30+3456], %f500;
	add.s64 	%rd31, %rd31, %rd7;
	setp.lt.s64 	%p41, %rd31, %rd15;
	@%p41 bra 	$L__BB130_4;
$L__BB130_5:
	ret;

}
	// .globl	_Z15SoftmaxWarpImplI24ElementwiseScaleMaskLoadIffbE11DirectStoreIffEfLi1ELi28ELi32ELi1ELb1EL9Algorithm0EEvT_T0_ll
.visible .entry _Z15SoftmaxWarpImplI24ElementwiseScaleMaskLoadIffbE11DirectStoreIffEfLi1ELi28ELi32ELi1ELb1EL9Algorithm0EEvT_T0_ll(
	.param .align 8 .b8 _Z15SoftmaxWarpImplI24ElementwiseScaleMaskLoadIffbE11DirectStoreIffEfLi1ELi28ELi32ELi1ELb1EL9Algorithm0EEvT_T0_ll_param_0[32],
	.param .align 8 .b8 _Z15SoftmaxWarpImplI24ElementwiseScaleMaskLoadIffbE11DirectStoreIffEfLi1ELi28ELi32ELi1ELb1EL9Algorithm0EEvT_T0_ll_param_1[16],
	.param .u64 _Z15SoftmaxWarpImplI24ElementwiseScaleMaskLoadIffbE11DirectStoreIffEfLi1ELi28ELi32ELi1ELb1EL9Algorithm0EEvT_T0_ll_param_2,
	.param .u64 _Z15SoftmaxWarpImplI24ElementwiseScaleMaskLoadIffbE11DirectStoreIffEfLi1ELi28ELi32ELi1ELb1EL9Algorithm0EEvT_T0_ll_param_3
)
{
	.reg .pred 	%p<98>;
	.reg .b16 	%rs<29>;
	.reg .b32 	%r<139>;
	.reg .b32 	%f<643>;
	.reg .b64 	%rd<74>;

	ld.param.u64 	%rd30, [_Z15SoftmaxWarpImplI24ElementwiseScaleMaskLoadIffbE11DirectStoreIffEfLi1ELi28ELi32ELi1ELb1EL9Algorithm0EEvT_T0_ll_param_1+8];
	ld.param.u64 	%rd29, [_Z15SoftmaxWarpImplI24ElementwiseScaleMaskLoadIffbE11DirectStoreIffEfLi1ELi28ELi32ELi1ELb1EL9Algorithm0EEvT_T0_ll_param_1];
	ld.param.v2.f32 	{%f143, %f144}, [_Z15SoftmaxWarpImplI24ElementwiseScaleMaskLoadIffbE11DirectStoreIffEfLi1ELi28ELi32ELi1ELb1EL9Algorithm0EEvT_T0_ll_param_0+24];
	ld.param.u64 	%rd28, [_Z15SoftmaxWarpImplI24ElementwiseScaleMaskLoadIffbE11DirectStoreIffEfLi1ELi28ELi32ELi1ELb1EL9Algorithm0EEvT_T0_ll_param_0+16];
	ld.param.u64 	%rd27, [_Z15SoftmaxWarpImplI24ElementwiseScaleMaskLoadIffbE11DirectStoreIffEfLi1ELi28ELi32ELi1ELb1EL9Algorithm0EEvT_T0_ll_param_0+8];
	ld.param.u64 	%rd26, [_Z15SoftmaxWarpImplI24ElementwiseScaleMaskLoadIffbE11DirectStoreIffEfLi1ELi28ELi32ELi1ELb1EL9Algorithm0EEvT_T0_ll_param_0];
	ld.param.u64 	%rd32, [_Z15SoftmaxWarpImplI24ElementwiseScaleMaskLoadIffbE11DirectStoreIffEfLi1ELi28ELi32ELi1ELb1EL9Algorithm0EEvT_T0_ll_param_3];
	setp.lt.s64 	%p1, %rd32, 897;
	@%p1 bra 	$L__BB131_2;
	mov.u64 	%rd33, $str;
	cvta.global.u64 	%rd34, %rd33;
	mov.u64 	%rd35, $str$1;
	cvta.global.u64 	%rd36, %rd35;
	mov.u64 	%rd37, __unnamed_132;
	cvta.global.u64 	%rd38, %rd37;
	{ // callseq 131, 0
	.param .b64 param0;
	st.param.b64 	[param0], %rd34;
	.param .b64 param1;
	st.param.b64 	[param1], %rd36;
	.param .b32 param2;
	st.param.b32 	[param2], 254;
	.param .b64 param3;
	st.param.b64 	[param3], %rd38;
	.param .b64 param4;
	st.param.b64 	[param4], 1;
	call.uni 
	__assertfail, 
	(
	param0, 
	param1, 
	param2, 
	param3, 
	param4
	);
	} // callseq 131
$L__BB131_2:
	ld.param.u64 	%rd71, [_Z15SoftmaxWarpImplI24ElementwiseScaleMaskLoadIffbE11DirectStoreIffEfLi1ELi28ELi32ELi1ELb1EL9Algorithm0EEvT_T0_ll_param_2];
	mov.u32 	%r1, %ctaid.x;
	mov.u32 	%r2, %ntid.y;
	mov.u32 	%r3, %tid.y;
	mad.lo.s32 	%r4, %r1, %r2, %r3;
	cvt.s64.s32 	%rd73, %r4;
	setp.le.s64 	%p2, %rd71, %rd73;
	@%p2 bra 	$L__BB131_117;
	mov.u32 	%r5, %tid.x;
	cvt.u64.u32 	%rd2, %r5;
	add.s32 	%r6, %r5, 32;
	cvt.u64.u32 	%rd3, %r6;
	add.s32 	%r7, %r5, 64;
	cvt.u64.u32 	%rd4, %r7;
	add.s32 	%r8, %r5, 224;
	cvt.u64.u32 	%rd5, %r8;
	add.s32 	%r9, %r5, 256;
	cvt.u64.u32 	%rd6, %r9;
	add.s32 	%r10, %r5, 288;
	cvt.u64.u32 	%rd7, %r10;
	add.s32 	%r11, %r5, 320;
	cvt.u64.u32 	%rd8, %r11;
	add.s32 	%r12, %r5, 352;
	cvt.u64.u32 	%rd9, %r12;
	add.s32 	%r13, %r5, 384;
	cvt.u64.u32 	%rd10, %r13;
	add.s32 	%r14, %r5, 416;
	cvt.u64.u32 	%rd11, %r14;
	add.s32 	%r15, %r5, 448;
	cvt.u64.u32 	%rd12, %r15;
	add.s32 	%r16, %r5, 480;
	cvt.u64.u32 	%rd13, %r16;
	add.s32 	%r17, %r5, 512;
	cvt.u64.u32 	%rd14, %r17;
	add.s32 	%r18, %r5, 544;
	cvt.u64.u32 	%rd15, %r18;
	add.s32 	%r19, %r5, 736;
	cvt.u64.u32 	%rd16, %r19;
	add.s32 	%r20, %r5, 768;
	cvt.u64.u32 	%rd17, %r20;
	add.s32 	%r21, %r5, 800;
	cvt.u64.u32 	%rd18, %r21;
	add.s32 	%r22, %r5, 832;
	cvt.u64.u32 	%rd19, %r22;
	add.s32 	%r23, %r5, 864;
	cvt.u64.u32 	%rd20, %r23;
	add.s32 	%r25, %r5, 96;
	add.s32 	%r27, %r5, 128;
	add.s32 	%r29, %r5, 160;
	add.s32 	%r31, %r5, 192;
	add.s32 	%r33, %r5, 576;
$L__BB131_4:
	setp.le.s64 	%p3, %rd32, %rd2;
	mov.f32 	%f587, 0fFF800000;
	mov.f32 	%f590, %f587;
	@%p3 bra 	$L__BB131_6;
	mad.lo.s64 	%rd39, %rd73, %rd28, %rd2;
	cvta.to.global.u64 	%rd40, %rd26;
	shl.b64 	%rd41, %rd39, 2;
	add.s64 	%rd42, %rd40, %rd41;
	ld.global.f32 	%f146, [%rd42];
	cvta.to.global.u64 	%rd43, %rd27;
	add.s64 	%rd44, %rd43, %rd39;
	ld.global.u8 	%rs1, [%rd44];
	setp.eq.s16 	%p4, %rs1, 0;
	mul.f32 	%f147, %f144, %f146;
	selp.f32 	%f587, %f143, %f147, %p4;
	max.f32 	%f590, %f587, 0fFF800000;
$L__BB131_6:
	setp.le.s64 	%p5, %rd32, %rd3;
	mad.lo.s64 	%rd45, %rd73, %rd28, %rd2;
	cvta.to.global.u64 	%rd46, %rd27;
	add.s64 	%rd22, %rd46, %rd45;
	cvta.to.global.u64 	%rd47, %rd26;
	shl.b64 	%rd48, %rd45, 2;
	add.s64 	%rd23, %rd47, %rd48;
	mov.f32 	%f589, 0fFF800000;
	@%p5 bra 	$L__BB131_8;
	ld.global.f32 	%f149, [%rd23+128];
	ld.global.u8 	%rs2, [%rd22+32];
	setp.eq.s16 	%p6, %rs2, 0;
	mul.f32 	%f150, %f144, %f149;
	selp.f32 	%f589, %f143, %f150, %p6;
	max.f32 	%f590, %f590, %f589;
$L__BB131_8:
	setp.le.s64 	%p7, %rd32, %rd4;
	mov.f32 	%f591, 0fFF800000;
	@%p7 bra 	$L__BB131_10;
	ld.global.f32 	%f152, [%rd23+256];
	ld.global.u8 	%rs3, [%rd22+64];
	setp.eq.s16 	%p8, %rs3, 0;
	mul.f32 	%f153, %f144, %f152;
	selp.f32 	%f591, %f143, %f153, %p8;
	max.f32 	%f590, %f590, %f591;
$L__BB131_10:
	cvt.u64.u32 	%rd49, %r25;
	setp.le.s64 	%p9, %rd32, %rd49;
	mov.f32 	%f593, 0fFF800000;
	@%p9 bra 	$L__BB131_12;
	ld.global.f32 	%f155, [%rd23+384];
	ld.global.u8 	%rs4, [%rd22+96];
	setp.eq.s16 	%p10, %rs4, 0;
	mul.f32 	%f156, %f144, %f155;
	selp.f32 	%f593, %f143, %f156, %p10;
	max.f32 	%f590, %f590, %f593;
$L__BB131_12:
	cvt.u64.u32 	%rd50, %r27;
	setp.le.s64 	%p11, %rd32, %rd50;
	mov.f32 	%f595, 0fFF800000;
	@%p11 bra 	$L__BB131_14;
	ld.global.f32 	%f158, [%rd23+512];
	ld.global.u8 	%rs5, [%rd22+128];
	setp.eq.s16 	%p12, %rs5, 0;
	mul.f32 	%f159, %f144, %f158;
	selp.f32 	%f595, %f143, %f159, %p12;
	max.f32 	%f590, %f590, %f595;
$L__BB131_14:
	cvt.u64.u32 	%rd51, %r29;
	setp.le.s64 	%p13, %rd32, %rd51;
	mov.f32 	%f597, 0fFF800000;
	@%p13 bra 	$L__BB131_16;
	ld.global.f32 	%f161, [%rd23+640];
	ld.global.u8 	%rs6, [%rd22+160];
	setp.eq.s16 	%p14, %rs6, 0;
	mul.f32 	%f162, %f144, %f161;
	selp.f32 	%f597, %f143, %f162, %p14;
	max.f32 	%f590, %f590, %f597;
$L__BB131_16:
	cvt.u64.u32 	%rd52, %r31;
	setp.le.s64 	%p15, %rd32, %rd52;
	mov.f32 	%f599, 0fFF800000;
	@%p15 bra 	$L__BB131_18;
	ld.global.f32 	%f164, [%rd23+768];
	ld.global.u8 	%rs7, [%rd22+192];
	setp.eq.s16 	%p16, %rs7, 0;
	mul.f32 	%f165, %f144, %f164;
	selp.f32 	%f599, %f143, %f165, %p16;
	max.f32 	%f590, %f590, %f599;
$L__BB131_18:
	setp.le.s64 	%p17, %rd32, %rd5;
	mov.f32 	%f601, 0fFF800000;
	@%p17 bra 	$L__BB131_20;
	ld.global.f32 	%f167, [%rd23+896];
	ld.global.u8 	%rs8, [%rd22+224];
	setp.eq.s16 	%p18, %rs8, 0;
	mul.f32 	%f168, %f144, %f167;
	selp.f32 	%f601, %f143, %f168, %p18;
	max.f32 	%f590, %f590, %f601;
$L__BB131_20:
	setp.le.s64 	%p19, %rd32, %rd6;
	mov.f32 	%f603, 0fFF800000;
	@%p19 bra 	$L__BB131_22;
	ld.global.f32 	%f170, [%rd23+1024];
	ld.global.u8 	%rs9, [%rd22+256];
	setp.eq.s16 	%p20, %rs9, 0;
	mul.f32 	%f171, %f144, %f170;
	selp.f32 	%f603, %f143, %f171, %p20;
	max.f32 	%f590, %f590, %f603;
$L__BB131_22:
	setp.le.s64 	%p21, %rd32, %rd7;
	mov.f32 	%f605, 0fFF800000;
	@%p21 bra 	$L__BB131_24;
	ld.global.f32 	%f173, [%rd23+1152];
	ld.global.u8 	%rs10, [%rd22+288];
	setp.eq.s16 	%p22, %rs10, 0;
	mul.f32 	%f174, %f144, %f173;
	selp.f32 	%f605, %f143, %f174, %p22;
	max.f32 	%f590, %f590, %f605;
$L__BB131_24:
	setp.le.s64 	%p23, %rd32, %rd8;
	mov.f32 	%f607, 0fFF800000;
	@%p23 bra 	$L__BB131_26;
	ld.global.f32 	%f176, [%rd23+1280];
	ld.global.u8 	%rs11, [%rd22+320];
	setp.eq.s16 	%p24, %rs11, 0;
	mul.f32 	%f177, %f144, %f176;
	selp.f32 	%f607, %f143, %f177, %p24;
	max.f32 	%f590, %f590, %f607;
$L__BB131_26:
	setp.le.s64 	%p25, %rd32, %rd9;
	mov.f32 	%f609, 0fFF800000;
	@%p25 bra 	$L__BB131_28;
	ld.global.f32 	%f179, [%rd23+1408];
	ld.global.u8 	%rs12, [%rd22+352];
	setp.eq.s16 	%p26, %rs12, 0;
	mul.f32 	%f180, %f144, %f179;
	selp.f32 	%f609, %f143, %f180, %p26;
	max.f32 	%f590, %f590, %f609;
$L__BB131_28:
	setp.le.s64 	%p27, %rd32, %rd10;
	mov.f32 	%f611, 0fFF800000;
	@%p27 bra 	$L__BB131_30;
	ld.global.f32 	%f182, [%rd23+1536];
	ld.global.u8 	%rs13, [%rd22+384];
	setp.eq.s16 	%p28, %rs13, 0;
	mul.f32 	%f183, %f144, %f182;
	selp.f32 	%f611, %f143, %f183, %p28;
	max.f32 	%f590, %f590, %f611;
$L__BB131_30:
	setp.le.s64 	%p29, %rd32, %rd11;
	mov.f32 	%f613, 0fFF800000;
	@%p29 bra 	$L__BB131_32;
	ld.global.f32 	%f185, [%rd23+1664];
	ld.global.u8 	%rs14, [%rd22+416];
	setp.eq.s16 	%p30, %rs14, 0;
	mul.f32 	%f186, %f144, %f185;
	selp.f32 	%f613, %f143, %f186, %p30;
	max.f32 	%f590, %f590, %f613;
$L__BB131_32:
	setp.le.s64 	%p31, %rd32, %rd12;
	mov.f32 	%f615, 0fFF800000;
	@%p31 bra 	$L__BB131_34;
	ld.global.f32 	%f188, [%rd23+1792];
	ld.global.u8 	%rs15, [%rd22+448];
	setp.eq.s16 	%p32, %rs15, 0;
	mul.f32 	%f189, %f144, %f188;
	selp.f32 	%f615, %f143, %f189, %p32;
	max.f32 	%f590, %f590, %f615;
$L__BB131_34:
	setp.le.s64 	%p33, %rd32, %rd13;
	mov.f32 	%f617, 0fFF800000;
	@%p33 bra 	$L__BB131_36;
	ld.global.f32 	%f191, [%rd23+1920];
	ld.global.u8 	%rs16, [%rd22+480];
	setp.eq.s16 	%p34, %rs16, 0;
	mul.f32 	%f192, %f144, %f191;
	selp.f32 	%f617, %f143, %f192, %p34;
	max.f32 	%f590, %f590, %f617;
$L__BB131_36:
	setp.le.s64 	%p35, %rd32, %rd14;
	mov.f32 	%f619, 0fFF800000;
	@%p35 bra 	$L__BB131_38;
	ld.global.f32 	%f194, [%rd23+2048];
	ld.global.u8 	%rs17, [%rd22+512];
	setp.eq.s16 	%p36, %rs17, 0;
	mul.f32 	%f195, %f144, %f194;
	selp.f32 	%f619, %f143, %f195, %p36;
	max.f32 	%f590, %f590, %f619;
$L__BB131_38:
	setp.le.s64 	%p37, %rd32, %rd15;
	mov.f32 	%f621, 0fFF800000;
	@%p37 bra 	$L__BB131_40;
	ld.global.f32 	%f197, [%rd23+2176];
	ld.global.u8 	%rs18, [%rd22+544];
	setp.eq.s16 	%p38, %rs18, 0;
	mul.f32 	%f198, %f144, %f197;
	selp.f32 	%f621, %f143, %f198, %p38;
	max.f32 	%f590, %f590, %f621;
$L__BB131_40:
	cvt.u64.u32 	%rd53, %r33;
	setp.le.s64 	%p39, %rd32, %rd53;
	mov.f32 	%f623, 0fFF800000;
	@%p39 bra 	$L__BB131_42;
	ld.global.f32 	%f200, [%rd23+2304];
	ld.global.u8 	%rs19, [%rd22+576];
	setp.eq.s16 	%p40, %rs19, 0;
	mul.f32 	%f201, %f144, %f200;
	selp.f32 	%f623, %f143, %f201, %p40;
	max.f32 	%f590, %f590, %f623;
$L__BB131_42:
	mov.u32 	%r34, %tid.x;
	add.s32 	%r35, %r34, 608;
	cvt.u64.u32 	%rd54, %r35;
	setp.le.s64 	%p41, %rd32, %rd54;
	mov.f32 	%f625, 0fFF800000;
	@%p41 bra 	$L__BB131_44;
	ld.global.f32 	%f203, [%rd23+2432];
	ld.global.u8 	%rs20, [%rd22+608];
	setp.eq.s16 	%p42, %rs20, 0;
	mul.f32 	%f204, %f144, %f203;
	selp.f32 	%f625, %f143, %f204, %p42;
	max.f32 	%f590, %f590, %f625;
$L__BB131_44:
	mov.u32 	%r36, %tid.x;
	add.s32 	%r37, %r36, 640;
	cvt.u64.u32 	%rd55, %r37;
	setp.le.s64 	%p43, %rd32, %rd55;
	mov.f32 	%f627, 0fFF800000;
	@%p43 bra 	$L__BB131_46;
	ld.global.f32 	%f206, [%rd23+2560];
	ld.global.u8 	%rs21, [%rd22+640];
	setp.eq.s16 	%p44, %rs21, 0;
	mul.f32 	%f207, %f144, %f206;
	selp.f32 	%f627, %f143, %f207, %p44;
	max.f32 	%f590, %f590, %f627;
$L__BB131_46:
	mov.u32 	%r38, %tid.x;
	add.s32 	%r39, %r38, 672;
	cvt.u64.u32 	%rd56, %r39;
	setp.le.s64 	%p45, %rd32, %rd56;
	mov.f32 	%f629, 0fFF800000;
	@%p45 bra 	$L__BB131_48;
	ld.global.f32 	%f209, [%rd23+2688];
	ld.global.u8 	%rs22, [%rd22+672];
	setp.eq.s16 	%p46, %rs22, 0;
	mul.f32 	%f210, %f144, %f209;
	selp.f32 	%f629, %f143, %f210, %p46;
	max.f32 	%f590, %f590, %f629;
$L__BB131_48:
	mov.u32 	%r40, %tid.x;
	add.s32 	%r41, %r40, 704;
	cvt.u64.u32 	%rd57, %r41;
	setp.le.s64 	%p47, %rd32, %rd57;
	mov.f32 	%f631, 0fFF800000;
	@%p47 bra 	$L__BB131_50;
	ld.global.f32 	%f212, [%rd23+2816];
	ld.global.u8 	%rs23, [%rd22+704];
	setp.eq.s16 	%p48, %rs23, 0;
	mul.f32 	%f213, %f144, %f212;
	selp.f32 	%f631, %f143, %f213, %p48;
	max.f32 	%f590, %f590, %f631;
$L__BB131_50:
	setp.le.s64 	%p49, %rd32, %rd16;
	mov.f32 	%f633, 0fFF800000;
	@%p49 bra 	$L__BB131_52;
	ld.global.f32 	%f215, [%rd23+2944];
	ld.global.u8 	%rs24, [%rd22+736];
	setp.eq.s16 	%p50, %rs24, 0;
	mul.f32 	%f216, %f144, %f215;
	selp.f32 	%f633, %f143, %f216, %p50;
	max.f32 	%f590, %f590, %f633;
$L__BB131_52:
	setp.le.s64 	%p51, %rd32, %rd17;
	mov.f32 	%f635, 0fFF800000;
	@%p51 bra 	$L__BB131_54;
	ld.global.f32 	%f218, [%rd23+3072];
	ld.global.u8 	%rs25, [%rd22+768];
	setp.eq.s16 	%p52, %rs25, 0;
	mul.f32 	%f219, %f144, %f218;
	selp.f32 	%f635, %f143, %f219, %p52;
	max.f32 	%f590, %f590, %f635;
$L__BB131_54:
	setp.le.s64 	%p53, %rd32, %rd18;
	mov.f32 	%f637, 0fFF800000;
	@%p53 bra 	$L__BB131_56;
	ld.global.f32 	%f221, [%rd23+3200];
	ld.global.u8 	%rs26, [%rd22+800];
	setp.eq.s16 	%p54, %rs26, 0;
	mul.f32 	%f222, %f144, %f221;
	selp.f32 	%f637, %f143, %f222, %p54;
	max.f32 	%f590, %f590, %f637;
$L__BB131_56:
	setp.le.s64 	%p55, %rd32, %rd19;
	mov.f32 	%f639, 0fFF800000;
	@%p55 bra 	$L__BB131_58;
	ld.global.f32 	%f224, [%rd23+3328];
	ld.global.u8 	%rs27, [%rd22+832];
	setp.eq.s16 	%p56, %rs27, 0;
	mul.f32 	%f225, %f144, %f224;
	selp.f32 	%f639, %f143, %f225, %p56;
	max.f32 	%f590, %f590, %f639;
$L__BB131_58:
	setp.le.s64 	%p57, %rd32, %rd20;
	mov.f32 	%f641, 0fFF800000;
	@%p57 bra 	$L__BB131_60;
	ld.global.f32 	%f227, [%rd23+3456];
	ld.global.u8 	%rs28, [%rd22+864];
	setp.eq.s16 	%p58, %rs28, 0;
	mul.f32 	%f228, %f144, %f227;
	selp.f32 	%f641, %f143, %f228, %p58;
	max.f32 	%f590, %f590, %f641;
$L__BB131_60:
	setp.le.s64 	%p59, %rd32, %rd2;
	mov.b32 	%r42, %f590;
	shfl.sync.bfly.b32	%r43|%p60, %r42, 16, 31, -1;
	mov.b32 	%f229, %r43;
	max.f32 	%f230, %f590, %f229;
	mov.b32 	%r44, %f230;
	shfl.sync.bfly.b32	%r45|%p61, %r44, 8, 31, -1;
	mov.b32 	%f231, %r45;
	max.f32 	%f232, %f230, %f231;
	mov.b32 	%r46, %f232;
	shfl.sync.bfly.b32	%r47|%p62, %r46, 4, 31, -1;
	mov.b32 	%f233, %r47;
	max.f32 	%f234, %f232, %f233;
	mov.b32 	%r48, %f234;
	shfl.sync.bfly.b32	%r49|%p63, %r48, 2, 31, -1;
	mov.b32 	%f235, %r49;
	max.f32 	%f236, %f234, %f235;
	mov.b32 	%r50, %f236;
	shfl.sync.bfly.b32	%r51|%p64, %r50, 1, 31, -1;
	mov.b32 	%f237, %r51;
	max.f32 	%f238, %f236, %f237;
	sub.f32 	%f239, %f587, %f238;
	fma.rn.f32 	%f240, %f239, 0f3BBB989D, 0f3F000000;
	cvt.sat.f32.f32 	%f241, %f240;
	mov.f32 	%f242, 0f4B400001;
	mov.f32 	%f243, 0f437C0000;
	fma.rm.f32 	%f244, %f241, %f243, %f242;
	add.f32 	%f245, %f244, 0fCB40007F;
	neg.f32 	%f246, %f245;
	fma.rn.f32 	%f247, %f239, 0f3FB8AA3B, %f246;
	fma.rn.f32 	%f248, %f239, 0f32A57060, %f247;
	mov.b32 	%r52, %f244;
	shl.b32 	%r53, %r52, 23;
	mov.b32 	%f249, %r53;
	ex2.approx.ftz.f32 	%f250, %f248;
	mul.f32 	%f251, %f250, %f249;
	add.f32 	%f252, %f251, 0f00000000;
	sub.f32 	%f253, %f589, %f238;
	fma.rn.f32 	%f254, %f253, 0f3BBB989D, 0f3F000000;
	cvt.sat.f32.f32 	%f255, %f254;
	fma.rm.f32 	%f256, %f255, %f243, %f242;
	add.f32 	%f257, %f256, 0fCB40007F;
	neg.f32 	%f258, %f257;
	fma.rn.f32 	%f259, %f253, 0f3FB8AA3B, %f258;
	fma.rn.f32 	%f260, %f253, 0f32A57060, %f259;
	mov.b32 	%r54, %f256;
	shl.b32 	%r55, %r54, 23;
	mov.b32 	%f261, %r55;
	ex2.approx.ftz.f32 	%f262, %f260;
	mul.f32 	%f263, %f262, %f261;
	add.f32 	%f264, %f252, %f263;
	sub.f32 	%f265, %f591, %f238;
	fma.rn.f32 	%f266, %f265, 0f3BBB989D, 0f3F000000;
	cvt.sat.f32.f32 	%f267, %f266;
	fma.rm.f32 	%f268, %f267, %f243, %f242;
	add.f32 	%f269, %f268, 0fCB40007F;
	neg.f32 	%f270, %f269;
	fma.rn.f32 	%f271, %f265, 0f3FB8AA3B, %f270;
	fma.rn.f32 	%f272, %f265, 0f32A57060, %f271;
	mov.b32 	%r56, %f268;
	shl.b32 	%r57, %r56, 23;
	mov.b32 	%f273, %r57;
	ex2.approx.ftz.f32 	%f274, %f272;
	mul.f32 	%f275, %f274, %f273;
	add.f32 	%f276, %f264, %f275;
	sub.f32 	%f277, %f593, %f238;
	fma.rn.f32 	%f278, %f277, 0f3BBB989D, 0f3F000000;
	cvt.sat.f32.f32 	%f279, %f278;
	fma.rm.f32 	%f280, %f279, %f243, %f242;
	add.f32 	%f281, %f280, 0fCB40007F;
	neg.f32 	%f282, %f281;
	fma.rn.f32 	%f283, %f277, 0f3FB8AA3B, %f282;
	fma.rn.f32 	%f284, %f277, 0f32A57060, %f283;
	mov.b32 	%r58, %f280;
	shl.b32 	%r59, %r58, 23;
	mov.b32 	%f285, %r59;
	ex2.approx.ftz.f32 	%f286, %f284;
	mul.f32 	%f287, %f286, %f285;
	add.f32 	%f288, %f276, %f287;
	sub.f32 	%f289, %f595, %f238;
	fma.rn.f32 	%f290, %f289, 0f3BBB989D, 0f3F000000;
	cvt.sat.f32.f32 	%f291, %f290;
	fma.rm.f32 	%f292, %f291, %f243, %f242;
	add.f32 	%f293, %f292, 0fCB40007F;
	neg.f32 	%f294, %f293;
	fma.rn.f32 	%f295, %f289, 0f3FB8AA3B, %f294;
	fma.rn.f32 	%f296, %f289, 0f32A57060, %f295;
	mov.b32 	%r60, %f292;
	shl.b32 	%r61, %r60, 23;
	mov.b32 	%f297, %r61;
	ex2.approx.ftz.f32 	%f298, %f296;
	mul.f32 	%f299, %f298, %f297;
	add.f32 	%f300, %f288, %f299;
	sub.f32 	%f301, %f597, %f238;
	fma.rn.f32 	%f302, %f301, 0f3BBB989D, 0f3F000000;
	cvt.sat.f32.f32 	%f303, %f302;
	fma.rm.f32 	%f304, %f303, %f243, %f242;
	add.f32 	%f305, %f304, 0fCB40007F;
	neg.f32 	%f306, %f305;
	fma.rn.f32 	%f307, %f301, 0f3FB8AA3B, %f306;
	fma.rn.f32 	%f308, %f301, 0f32A57060, %f307;
	mov.b32 	%r62, %f304;
	shl.b32 	%r63, %r62, 23;
	mov.b32 	%f309, %r63;
	ex2.approx.ftz.f32 	%f310, %f308;
	mul.f32 	%f311, %f310, %f309;
	add.f32 	%f312, %f300, %f311;
	sub.f32 	%f313, %f599, %f238;
	fma.rn.f32 	%f314, %f313, 0f3BBB989D, 0f3F000000;
	cvt.sat.f32.f32 	%f315, %f314;
	fma.rm.f32 	%f316, %f315, %f243, %f242;
	add.f32 	%f317, %f316, 0fCB40007F;
	neg.f32 	%f318, %f317;
	fma.rn.f32 	%f319, %f313, 0f3FB8AA3B, %f318;
	fma.rn.f32 	%f320, %f313, 0f32A57060, %f319;
	mov.b32 	%r64, %f316;
	shl.b32 	%r65, %r64, 23;
	mov.b32 	%f321, %r65;
	ex2.approx.ftz.f32 	%f322, %f320;
	mul.f32 	%f323, %f322, %f321;
	add.f32 	%f324, %f312, %f323;
	sub.f32 	%f325, %f601, %f238;
	fma.rn.f32 	%f326, %f325, 0f3BBB989D, 0f3F000000;
	cvt.sat.f32.f32 	%f327, %f326;
	fma.rm.f32 	%f328, %f327, %f243, %f242;
	add.f32 	%f329, %f328, 0fCB40007F;
	neg.f32 	%f330, %f329;
	fma.rn.f32 	%f331, %f325, 0f3FB8AA3B, %f330;
	fma.rn.f32 	%f332, %f325, 0f32A57060, %f331;
	mov.b32 	%r66, %f328;
	shl.b32 	%r67, %r66, 23;
	mov.b32 	%f333, %r67;
	ex2.approx.ftz.f32 	%f334, %f332;
	mul.f32 	%f335, %f334, %f333;
	add.f32 	%f336, %f324, %f335;
	sub.f32 	%f337, %f603, %f238;
	fma.rn.f32 	%f338, %f337, 0f3BBB989D, 0f3F000000;
	cvt.sat.f32.f32 	%f339, %f338;
	fma.rm.f32 	%f340, %f339, %f243, %f242;
	add.f32 	%f341, %f340, 0fCB40007F;
	neg.f32 	%f342, %f341;
	fma.rn.f32 	%f343, %f337, 0f3FB8AA3B, %f342;
	fma.rn.f32 	%f344, %f337, 0f32A57060, %f343;
	mov.b32 	%r68, %f340;
	shl.b32 	%r69, %r68, 23;
	mov.b32 	%f345, %r69;
	ex2.approx.ftz.f32 	%f346, %f344;
	mul.f32 	%f347, %f346, %f345;
	add.f32 	%f348, %f336, %f347;
	sub.f32 	%f349, %f605, %f238;
	fma.rn.f32 	%f350, %f349, 0f3BBB989D, 0f3F000000;
	cvt.sat.f32.f32 	%f351, %f350;
	fma.rm.f32 	%f352, %f351, %f243, %f242;
	add.f32 	%f353, %f352, 0fCB40007F;
	neg.f32 	%f354, %f353;
	fma.rn.f32 	%f355, %f349, 0f3FB8AA3B, %f354;
	fma.rn.f32 	%f356, %f349, 0f32A57060, %f355;
	mov.b32 	%r70, %f352;
	shl.b32 	%r71, %r70, 23;
	mov.b32 	%f357, %r71;
	ex2.approx.ftz.f32 	%f358, %f356;
	mul.f32 	%f359, %f358, %f357;
	add.f32 	%f360, %f348, %f359;
	sub.f32 	%f361, %f607, %f238;
	fma.rn.f32 	%f362, %f361, 0f3BBB989D, 0f3F000000;
	cvt.sat.f32.f32 	%f363, %f362;
	fma.rm.f32 	%f364, %f363, %f243, %f242;
	add.f32 	%f365, %f364, 0fCB40007F;
	neg.f32 	%f366, %f365;
	fma.rn.f32 	%f367, %f361, 0f3FB8AA3B, %f366;
	fma.rn.f32 	%f368, %f361, 0f32A57060, %f367;
	mov.b32 	%r72, %f364;
	shl.b32 	%r73, %r72, 23;
	mov.b32 	%f369, %r73;
	ex2.approx.ftz.f32 	%f370, %f368;
	mul.f32 	%f371, %f370, %f369;
	add.f32 	%f372, %f360, %f371;
	sub.f32 	%f373, %f609, %f238;
	fma.rn.f32 	%f374, %f373, 0f3BBB989D, 0f3F000000;
	cvt.sat.f32.f32 	%f375, %f374;
	fma.rm.f32 	%f376, %f375, %f243, %f242;
	add.f32 	%f377, %f376, 0fCB40007F;
	neg.f32 	%f378, %f377;
	fma.rn.f32 	%f379, %f373, 0f3FB8AA3B, %f378;
	fma.rn.f32 	%f380, %f373, 0f32A57060, %f379;
	mov.b32 	%r74, %f376;
	shl.b32 	%r75, %r74, 23;
	mov.b32 	%f381, %r75;
	ex2.approx.ftz.f32 	%f382, %f380;
	mul.f32 	%f383, %f382, %f381;
	add.f32 	%f384, %f372, %f383;
	sub.f32 	%f385, %f611, %f238;
	fma.rn.f32 	%f386, %f385, 0f3BBB989D, 0f3F000000;
	cvt.sat.f32.f32 	%f387, %f386;
	fma.rm.f32 	%f388, %f387, %f243, %f242;
	add.f32 	%f389, %f388, 0fCB40007F;
	neg.f32 	%f390, %f389;
	fma.rn.f32 	%f391, %f385, 0f3FB8AA3B, %f390;
	fma.rn.f32 	%f392, %f385, 0f32A57060, %f391;
	mov.b32 	%r76, %f388;
	shl.b32 	%r77, %r76, 23;
	mov.b32 	%f393, %r77;
	ex2.approx.ftz.f32 	%f394, %f392;
	mul.f32 	%f395, %f394, %f393;
	add.f32 	%f396, %f384, %f395;
	sub.f32 	%f397, %f613, %f238;
	fma.rn.f32 	%f398, %f397, 0f3BBB989D, 0f3F000000;
	cvt.sat.f32.f32 	%f399, %f398;
	fma.rm.f32 	%f400, %f399, %f243, %f242;
	add.f32 	%f401, %f400, 0fCB40007F;
	neg.f32 	%f402, %f401;
	fma.rn.f32 	%f403, %f397, 0f3FB8AA3B, %f402;
	fma.rn.f32 	%f404, %f397, 0f32A57060, %f403;
	mov.b32 	%r78, %f400;
	shl.b32 	%r79, %r78, 23;
	mov.b32 	%f405, %r79;
	ex2.approx.ftz.f32 	%f406, %f404;
	mul.f32 	%f407, %f406, %f405;
	add.f32 	%f408, %f396, %f407;
	sub.f32 	%f409, %f615, %f238;
	fma.rn.f32 	%f410, %f409, 0f3BBB989D, 0f3F000000;
	cvt.sat.f32.f32 	%f411, %f410;
	fma.rm.f32 	%f412, %f411, %f243, %f242;
	add.f32 	%f413, %f412, 0fCB40007F;
	neg.f32 	%f414, %f413;
	fma.rn.f32 	%f415, %f409, 0f3FB8AA3B, %f414;
	fma.rn.f32 	%f416, %f409, 0f32A57060, %f415;
	mov.b32 	%r80, %f412;
	shl.b32 	%r81, %r80, 23;
	mov.b32 	%f417, %r81;
	ex2.approx.ftz.f32 	%f418, %f416;
	mul.f32 	%f419, %f418, %f417;
	add.f32 	%f420, %f408, %f419;
	sub.f32 	%f421, %f617, %f238;
	fma.rn.f32 	%f422, %f421, 0f3BBB989D, 0f3F000000;
	cvt.sat.f32.f32 	%f423, %f422;
	fma.rm.f32 	%f424, %f423, %f243, %f242;
	add.f32 	%f425, %f424, 0fCB40007F;
	neg.f32 	%f426, %f425;
	fma.rn.f32 	%f427, %f421, 0f3FB8AA3B, %f426;
	fma.rn.f32 	%f428, %f421, 0f32A57060, %f427;
	mov.b32 	%r82, %f424;
	shl.b32 	%r83, %r82, 23;
	mov.b32 	%f429, %r83;
	ex2.approx.ftz.f32 	%f430, %f428;
	mul.f32 	%f431, %f430, %f429;
	add.f32 	%f432, %f420, %f431;
	sub.f32 	%f433, %f619, %f238;
	fma.rn.f32 	%f434, %f433, 0f3BBB989D, 0f3F000000;
	cvt.sat.f32.f32 	%f435, %f434;
	fma.rm.f32 	%f436, %f435, %f243, %f242;
	add.f32 	%f437, %f436, 0fCB40007F;
	neg.f32 	%f438, %f437;
	fma.rn.f32 	%f439, %f433, 0f3FB8AA3B, %f438;
	fma.rn.f32 	%f440, %f433, 0f32A57060, %f439;
	mov.b32 	%r84, %f436;
	shl.b32 	%r85, %r84, 23;
	mov.b32 	%f441, %r85;
	ex2.approx.ftz.f32 	%f442, %f440;
	mul.f32 	%f443, %f442, %f441;
	add.f32 	%f444, %f432, %f443;
	sub.f32 	%f445, %f621, %f238;
	fma.rn.f32 	%f446, %f445, 0f3BBB989D, 0f3F000000;
	cvt.sat.f32.f32 	%f447, %f446;
	fma.rm.f32 	%f448, %f447, %f243, %f242;
	add.f32 	%f449, %f448, 0fCB40007F;
	neg.f32 	%f450, %f449;
	fma.rn.f32 	%f451, %f445, 0f3FB8AA3B, %f450;
	fma.rn.f32 	%f452, %f445, 0f32A57060, %f451;
	mov.b32 	%r86, %f448;
	shl.b32 	%r87, %r86, 23;
	mov.b32 	%f453, %r87;
	ex2.approx.ftz.f32 	%f454, %f452;
	mul.f32 	%f455, %f454, %f453;
	add.f32 	%f456, %f444, %f455;
	sub.f32 	%f457, %f623, %f238;
	fma.rn.f32 	%f458, %f457, 0f3BBB989D, 0f3F000000;
	cvt.sat.f32.f32 	%f459, %f458;
	fma.rm.f32 	%f460, %f459, %f243, %f242;
	add.f32 	%f461, %f460, 0fCB40007F;
	neg.f32 	%f462, %f461;
	fma.rn.f32 	%f463, %f457, 0f3FB8AA3B, %f462;
	fma.rn.f32 	%f464, %f457, 0f32A57060, %f463;
	mov.b32 	%r88, %f460;
	shl.b32 	%r89, %r88, 23;
	mov.b32 	%f465, %r89;
	ex2.approx.ftz.f32 	%f466, %f464;
	mul.f32 	%f467, %f466, %f465;
	add.f32 	%f468, %f456, %f467;
	sub.f32 	%f469, %f625, %f238;
	fma.rn.f32 	%f470, %f469, 0f3BBB989D, 0f3F000000;
	cvt.sat.f32.f32 	%f471, %f470;
	fma.rm.f32 	%f472, %f471, %f243, %f242;
	add.f32 	%f473, %f472, 0fCB40007F;
	neg.f32 	%f474, %f473;
	fma.rn.f32 	%f475, %f469, 0f3FB8AA3B, %f474;
	fma.rn.f32 	%f476, %f469, 0f32A57060, %f475;
	mov.b32 	%r90, %f472;
	shl.b32 	%r91, %r90, 23;
	mov.b32 	%f477, %r91;
	ex2.approx.ftz.f32 	%f478, %f476;
	mul.f32 	%f479, %f478, %f477;
	add.f32 	%f480, %f468, %f479;
	sub.f32 	%f481, %f627, %f238;
	fma.rn.f32 	%f482, %f481, 0f3BBB989D, 0f3F000000;
	cvt.sat.f32.f32 	%f483, %f482;
	fma.rm.f32 	%f484, %f483, %f243, %f242;
	add.f32 	%f485, %f484, 0fCB40007F;
	neg.f32 	%f486, %f485;
	fma.rn.f32 	%f487, %f481, 0f3FB8AA3B, %f486;
	fma.rn.f32 	%f488, %f481, 0f32A57060, %f487;
	mov.b32 	%r92, %f484;
	shl.b32 	%r93, %r92, 23;
	mov.b32 	%f489, %r93;
	ex2.approx.ftz.f32 	%f490, %f488;
	mul.f32 	%f491, %f490, %f489;
	add.f32 	%f492, %f480, %f491;
	sub.f32 	%f493, %f629, %f238;
	fma.rn.f32 	%f494, %f493, 0f3BBB989D, 0f3F000000;
	cvt.sat.f32.f32 	%f495, %f494;
	fma.rm.f32 	%f496, %f495, %f243, %f242;
	add.f32 	%f497, %f496, 0fCB40007F;
	neg.f32 	%f498, %f497;
	fma.rn.f32 	%f499, %f493, 0f3FB8AA3B, %f498;
	fma.rn.f32 	%f500, %f493, 0f32A57060, %f499;
	mov.b32 	%r94, %f496;
	shl.b32 	%r95, %r94, 23;
	mov.b32 	%f501, %r95;
	ex2.approx.ftz.f32 	%f502, %f500;
	mul.f32 	%f503, %f502, %f501;
	add.f32 	%f504, %f492, %f503;
	sub.f32 	%f505, %f631, %f238;
	fma.rn.f32 	%f506, %f505, 0f3BBB989D, 0f3F000000;
	cvt.sat.f32.f32 	%f507, %f506;
	fma.rm.f32 	%f508, %f507, %f243, %f242;
	add.f32 	%f509, %f508, 0fCB40007F;
	neg.f32 	%f510, %f509;
	fma.rn.f32 	%f511, %f505, 0f3FB8AA3B, %f510;
	fma.rn.f32 	%f512, %f505, 0f32A57060, %f511;
	mov.b32 	%r96, %f508;
	shl.b32 	%r97, %r96, 23;
	mov.b32 	%f513, %r97;
	ex2.approx.ftz.f32 	%f514, %f512;
	mul.f32 	%f515, %f514, %f513;
	add.f32 	%f516, %f504, %f515;
	sub.f32 	%f517, %f633, %f238;
	fma.rn.f32 	%f518, %f517, 0f3BBB989D, 0f3F000000;
	cvt.sat.f32.f32 	%f519, %f518;
	fma.rm.f32 	%f520, %f519, %f243, %f242;
	add.f32 	%f521, %f520, 0fCB40007F;
	neg.f32 	%f522, %f521;
	fma.rn.f32 	%f523, %f517, 0f3FB8AA3B, %f522;
	fma.rn.f32 	%f524, %f517, 0f32A57060, %f523;
	mov.b32 	%r98, %f520;
	shl.b32 	%r99, %r98, 23;
	mov.b32 	%f525, %r99;
	ex2.approx.ftz.f32 	%f526, %f524;
	mul.f32 	%f527, %f526, %f525;
	add.f32 	%f528, %f516, %f527;
	sub.f32 	%f529, %f635, %f238;
	fma.rn.f32 	%f530, %f529, 0f3BBB989D, 0f3F000000;
	cvt.sat.f32.f32 	%f531, %f530;
	fma.rm.f32 	%f532, %f531, %f243, %f242;
	add.f32 	%f533, %f532, 0fCB40007F;
	neg.f32 	%f534, %f533;
	fma.rn.f32 	%f535, %f529, 0f3FB8AA3B, %f534;
	fma.rn.f32 	%f536, %f529, 0f32A57060, %f535;
	mov.b32 	%r100, %f532;
	shl.b32 	%r101, %r100, 23;
	mov.b32 	%f537, %r101;
	ex2.approx.ftz.f32 	%f538, %f536;
	mul.f32 	%f539, %f538, %f537;
	add.f32 	%f540, %f528, %f539;
	sub.f32 	%f541, %f637, %f238;
	fma.rn.f32 	%f542, %f541, 0f3BBB989D, 0f3F000000;
	cvt.sat.f32.f32 	%f543, %f542;
	fma.rm.f32 	%f544, %f543, %f243, %f242;
	add.f32 	%f545, %f544, 0fCB40007F;
	neg.f32 	%f546, %f545;
	fma.rn.f32 	%f547, %f541, 0f3FB8AA3B, %f546;
	fma.rn.f32 	%f548, %f541, 0f32A57060, %f547;
	mov.b32 	%r102, %f544;
	shl.b32 	%r103, %r102, 23;
	mov.b32 	%f549, %r103;
	ex2.approx.ftz.f32 	%f550, %f548;
	mul.f32 	%f551, %f550, %f549;
	add.f32 	%f552, %f540, %f551;
	sub.f32 	%f553, %f639, %f238;
	fma.rn.f32 	%f554, %f553, 0f3BBB989D, 0f3F000000;
	cvt.sat.f32.f32 	%f555, %f554;
	fma.rm.f32 	%f556, %f555, %f243, %f242;
	add.f32 	%f557, %f556, 0fCB40007F;
	neg.f32 	%f558, %f557;
	fma.rn.f32 	%f559, %f553, 0f3FB8AA3B, %f558;
	fma.rn.f32 	%f560, %f553, 0f32A57060, %f559;
	mov.b32 	%r104, %f556;
	shl.b32 	%r105, %r104, 23;
	mov.b32 	%f561, %r105;
	ex2.approx.ftz.f32 	%f562, %f560;
	mul.f32 	%f563, %f562, %f561;
	add.f32 	%f564, %f552, %f563;
	sub.f32 	%f565, %f641, %f238;
	fma.rn.f32 	%f566, %f565, 0f3BBB989D, 0f3F000000;
	cvt.sat.f32.f32 	%f567, %f566;
	fma.rm.f32 	%f568, %f567, %f243, %f242;
	add.f32 	%f569, %f568, 0fCB40007F;
	neg.f32 	%f570, %f569;
	fma.rn.f32 	%f571, %f565, 0f3FB8AA3B, %f570;
	fma.rn.f32 	%f572, %f565, 0f32A57060, %f571;
	mov.b32 	%r106, %f568;
	shl.b32 	%r107, %r106, 23;
	mov.b32 	%f573, %r107;
	ex2.approx.ftz.f32 	%f574, %f572;
	mul.f32 	%f575, %f574, %f573;
	add.f32 	%f576, %f564, %f575;
	mov.b32 	%r108, %f576;
	shfl.sync.bfly.b32	%r109|%p65, %r108, 16, 31, -1;
	mov.b32 	%f577, %r109;
	add.f32 	%f578, %f576, %f577;
	mov.b32 	%r110, %f578;
	shfl.sync.bfly.b32	%r111|%p66, %r110, 8, 31, -1;
	mov.b32 	%f579, %r111;
	add.f32 	%f580, %f578, %f579;
	mov.b32 	%r112, %f580;
	shfl.sync.bfly.b32	%r113|%p67, %r112, 4, 31, -1;
	mov.b32 	%f581, %r113;
	add.f32 	%f582, %f580, %f581;
	mov.b32 	%r114, %f582;
	shfl.sync.bfly.b32	%r115|%p68, %r114, 2, 31, -1;
	mov.b32 	%f583, %r115;
	add.f32 	%f584, %f582, %f583;
	mov.b32 	%r116, %f584;
	shfl.sync.bfly.b32	%r117|%p69, %r116, 1, 31, -1;
	mov.b32 	%f585, %r117;
	add.f32 	%f586, %f584, %f585;
	div.rn.f32 	%f115, %f251, %f586;
	div.rn.f32 	%f116, %f263, %f586;
	div.rn.f32 	%f117, %f275, %f586;
	div.rn.f32 	%f118, %f287, %f586;
	div.rn.f32 	%f119, %f299, %f586;
	div.rn.f32 	%f120, %f311, %f586;
	div.rn.f32 	%f121, %f323, %f586;
	div.rn.f32 	%f122, %f335, %f586;
	div.rn.f32 	%f123, %f347, %f586;
	div.rn.f32 	%f124, %f359, %f586;
	div.rn.f32 	%f125, %f371, %f586;
	div.rn.f32 	%f126, %f383, %f586;
	div.rn.f32 	%f127, %f395, %f586;
	div.rn.f32 	%f128, %f407, %f586;
	div.rn.f32 	%f129, %f419, %f586;
	div.rn.f32 	%f130, %f431, %f586;
	div.rn.f32 	%f131, %f443, %f586;
	div.rn.f32 	%f132, %f455, %f586;
	div.rn.f32 	%f133, %f467, %f586;
	div.rn.f32 	%f134, %f479, %f586;
	div.rn.f32 	%f135, %f491, %f586;
	div.rn.f32 	%f136, %f503, %f586;
	div.rn.f32 	%f137, %f515, %f586;
	div.rn.f32 	%f138, %f527, %f586;
	div.rn.f32 	%f139, %f539, %f586;
	div.rn.f32 	%f140, %f551, %f586;
	div.rn.f32 	%f141, %f563, %f586;
	div.rn.f32 	%f142, %f575, %f586;
	mad.lo.s64 	%rd58, %rd73, %rd30, %rd2;
	cvta.to.global.u64 	%rd59, %rd29;
	shl.b64 	%rd60, %rd58, 2;
	add.s64 	%rd24, %rd59, %rd60;
	@%p59 bra 	$L__BB131_62;
	st.global.f32 	[%rd24], %f115;
$L__BB131_62:
	setp.le.s64 	%p70, %rd32, %rd3;
	@%p70 bra 	$L__BB131_64;
	st.global.f32 	[%rd24+128], %f116;
$L__BB131_64:
	setp.le.s64 	%p71, %rd32, %rd4;
	@%p71 bra 	$L__BB131_66;
	st.global.f32 	[%rd24+256], %f117;
$L__BB131_66:
	mov.u32 	%r118, %tid.x;
	add.s32 	%r119, %r118, 96;
	cvt.u64.u32 	%rd61, %r119;
	setp.le.s64 	%p72, %rd32, %rd61;
	@%p72 bra 	$L__BB131_68;
	st.global.f32 	[%rd24+384], %f118;
$L__BB131_68:
	mov.u32 	%r120, %tid.x;
	add.s32 	%r121, %r120, 128;
	cvt.u64.u32 	%rd62, %r121;
	setp.le.s64 	%p73, %rd32, %rd62;
	@%p73 bra 	$L__BB131_70;
	st.global.f32 	[%rd24+512], %f119;
$L__BB131_70:
	mov.u32 	%r122, %tid.x;
	add.s32 	%r123, %r122, 160;
	cvt.u64.u32 	%rd63, %r123;
	setp.le.s64 	%p74, %rd32, %rd63;
	@%p74 bra 	$L__BB131_72;
	st.global.f32 	[%rd24+640], %f120;
$L__BB131_72:
	mov.u32 	%r124, %tid.x;
	add.s32 	%r125, %r124, 192;
	cvt.u64.u32 	%rd64, %r125;
	setp.le.s64 	%p75, %rd32, %rd64;
	@%p75 bra 	$L__BB131_74;
	st.global.f32 	[%rd24+768], %f121;
$L__BB131_74:
	setp.le.s64 	%p76, %rd32, %rd5;
	@%p76 bra 	$L__BB131_76;
	st.global.f32 	[%rd24+896], %f122;
$L__BB131_76:
	setp.le.s64 	%p77, %rd32, %rd6;
	@%p77 bra 	$L__BB131_78;
	st.global.f32 	[%rd24+1024], %f123;
$L__BB131_78:
	setp.le.s64 	%p78, %rd32, %rd7;
	@%p78 bra 	$L__BB131_80;
	st.global.f32 	[%rd24+1152], %f124;
$L__BB131_80:
	setp.le.s64 	%p79, %rd32, %rd8;
	@%p79 bra 	$L__BB131_82;
	st.global.f32 	[%rd24+1280], %f125;
$L__BB131_82:
	setp.le.s64 	%p80, %rd32, %rd9;
	@%p80 bra 	$L__BB131_84;
	st.global.f32 	[%rd24+1408], %f126;
$L__BB131_84:
	setp.le.s64 	%p81, %rd32, %rd10;
	@%p81 bra 	$L__BB131_86;
	st.global.f32 	[%rd24+1536], %f127;
$L__BB131_86:
	setp.le.s64 	%p82, %rd32, %rd11;
	@%p82 bra 	$L__BB131_88;
	st.global.f32 	[%rd24+1664], %f128;
$L__BB131_88:
	setp.le.s64 	%p83, %rd32, %rd12;
	@%p83 bra 	$L__BB131_90;
	st.global.f32 	[%rd24+1792], %f129;
$L__BB131_90:
	setp.le.s64 	%p84, %rd32, %rd13;
	@%p84 bra 	$L__BB131_92;
	st.global.f32 	[%rd24+1920], %f130;
$L__BB131_92:
	setp.le.s64 	%p85, %rd32, %rd14;
	@%p85 bra 	$L__BB131_94;
	st.global.f32 	[%rd24+2048], %f131;
$L__BB131_94:
	setp.le.s64 	%p86, %rd32, %rd15;
	@%p86 bra 	$L__BB131_96;
	st.global.f32 	[%rd24+2176], %f132;
$L__BB131_96:
	mov.u32 	%r126, %tid.x;
	add.s32 	%r127, %r126, 576;
	cvt.u64.u32 	%rd65, %r127;
	setp.le.s64 	%p87, %rd32, %rd65;
	@%p87 bra 	$L__BB131_98;
	st.global.f32 	[%rd24+2304], %f133;
$L__BB131_98:
	add.s32 	%r129, %r126, 608;
	cvt.u64.u32 	%rd66, %r129;
	setp.le.s64 	%p88, %rd32, %rd66;
	@%p88 bra 	$L__BB131_100;
	st.global.f32 	[%rd24+2432], %f134;
$L__BB131_100:
	add.s32 	%r131, %r126, 640;
	cvt.u64.u32 	%rd67, %r131;
	setp.le.s64 	%p89, %rd32, %rd67;
	@%p89 bra 	$L__BB131_102;
	st.global.f32 	[%rd24+2560], %f135;
$L__BB131_102:
	add.s32 	%r133, %r126, 672;
	cvt.u64.u32 	%rd68, %r133;
	setp.le.s64 	%p90, %rd32, %rd68;
	@%p90 bra 	$L__BB131_104;
	st.global.f32 	[%rd24+2688], %f136;
$L__BB131_104:
	add.s32 	%r135, %r126, 704;
	cvt.u64.u32 	%rd69, %r135;
	setp.le.s64 	%p91, %rd32, %rd69;
	@%p91 bra 	$L__BB131_106;
	st.global.f32 	[%rd24+2816], %f137;
$L__BB131_106:
	setp.le.s64 	%p92, %rd32, %rd16;
	@%p92 bra 	$L__BB131_108;
	st.global.f32 	[%rd24+2944], %f138;
$L__BB131_108:
	setp.le.s64 	%p93, %rd32, %rd17;
	@%p93 bra 	$L__BB131_110;
	st.global.f32 	[%rd24+3072], %f139;
$L__BB131_110:
	setp.le.s64 	%p94, %rd32, %rd18;
	@%p94 bra 	$L__BB131_112;
	st.global.f32 	[%rd24+3200], %f140;
$L__BB131_112:
	setp.le.s64 	%p95, %rd32, %rd19;
	@%p95 bra 	$L__BB131_114;
	st.global.f32 	[%rd24+3328], %f141;
$L__BB131_114:
	setp.le.s64 	%p96, %rd32, %rd20;
	@%p96 bra 	$L__BB131_116;
	st.global.f32 	[%rd24+3456], %f142;
$L__BB131_116:
	ld.param.u64 	%rd72, [_Z15SoftmaxWarpImplI24ElementwiseScaleMaskLoadIffbE11DirectStoreIffEfLi1ELi28ELi32ELi1ELb1EL9Algorithm0EEvT_T0_ll_param_2];
	mov.u32 	%r136, %nctaid.x;
	mov.u32 	%r137, %ntid.y;
	mul.lo.s32 	%r138, %r136, %r137;
	cvt.s64.s32 	%rd70, %r138;
	add.s64 	%rd73, %rd73, %rd70;
	setp.lt.s64 	%p97, %rd73, %rd72;
	@%p97 bra 	$L__BB131_4;
$L__BB131_117:
	ret;

}
	// .globl	_Z15SoftmaxWarpImplI24ElementwiseScaleMaskLoadIffbE11DirectStoreIffEfLi1ELi29ELi32ELi1ELb0EL9Algorithm0EEvT_T0_ll
.visible .entry _Z15SoftmaxWarpImplI24ElementwiseScaleMaskLoadIffbE11DirectStoreIffEfLi1ELi29ELi32ELi1ELb0EL9Algorithm0EEvT_T0_ll(
	.param .align 8 .b8 _Z15SoftmaxWarpImplI24ElementwiseScaleMaskLoadIffbE11DirectStoreIffEfLi1ELi29ELi32ELi1ELb0EL9Algorithm0EEvT_T0_ll_param_0[32],
	.param .align 8 .b8 _Z15SoftmaxWarpImplI24ElementwiseScaleMaskLoadIffbE11DirectStoreIffEfLi1ELi29ELi32ELi1ELb0EL9Algorithm0EEvT_T0_ll_param_1[16],
	.param .u64 _Z15SoftmaxWarpImplI24ElementwiseScaleMaskLoadIffbE11DirectStoreIffEfLi1ELi29ELi32ELi1ELb0EL9Algorithm0EEvT_T0_ll_param_2,
	.param .u64 _Z15SoftmaxWarpImplI24ElementwiseScaleMaskLoadIffbE11DirectStoreIffEfLi1ELi29ELi32ELi1ELb0EL9Algorithm0EEvT_T0_ll_param_3
)
{
	.reg .pred 	%p<43>;
	.reg .b16 	%rs<30>;
	.reg .b32 	%r<86>;
	.reg .b32 	%f<518>;
	.reg .b64 	%rd<32>;

	ld.param.u64 	%rd14, [_Z15SoftmaxWarpImplI24ElementwiseScaleMaskLoadIffbE11DirectStoreIffEfLi1ELi29ELi32ELi1ELb0EL9Algorithm0EEvT_T0_ll_param_1+8];
	ld.param.u64 	%rd13, [_Z15SoftmaxWarpImplI24ElementwiseScaleMaskLoadIffbE11DirectStoreIffEfLi1ELi29ELi32ELi1ELb0EL9Algorithm0EEvT_T0_ll_param_1];
	ld.param.v2.f32 	{%f1, %f2}, [_Z15SoftmaxWarpImplI24ElementwiseScaleMaskLoadIffbE11DirectStoreIffEfLi1ELi29ELi32ELi1ELb0EL9Algorithm0EEvT_T0_ll_param_0+24];
	ld.param.u64 	%rd12, [_Z15SoftmaxWarpImplI24ElementwiseScaleMaskLoadIffbE11DirectStoreIffEfLi1ELi29ELi32ELi1ELb0EL9Algorithm0EEvT_T0_ll_param_0+16];
	ld.param.u64 	%rd11, [_Z15SoftmaxWarpImplI24ElementwiseScaleMaskLoadIffbE11DirectStoreIffEfLi1ELi29ELi32ELi1ELb0EL9Algorithm0EEvT_T0_ll_param_0+8];
	ld.param.u64 	%rd10, [_Z15SoftmaxWarpImplI24ElementwiseScaleMaskLoadIffbE11DirectStoreIffEfLi1ELi29ELi32ELi1ELb0EL9Algorithm0EEvT_T0_ll_param_0];
	ld.param.u64 	%rd15, [_Z15SoftmaxWarpImplI24ElementwiseScaleMaskLoadIffbE11DirectStoreIffEfLi1ELi29ELi32ELi1ELb0EL9Algorithm0EEvT_T0_ll_param_2];
	ld.param.u64 	%rd16, [_Z15SoftmaxWarpImplI24ElementwiseScaleMaskLoadIffbE11DirectStoreIffEfLi1ELi29ELi32ELi1ELb0EL9Algorithm0EEvT_T0_ll_param_3];
	setp.lt.s64 	%p1, %rd16, 929;
	@%p1 bra 	$L__BB132_2;
	mov.u64 	%rd17, $str;
	cvta.global.u64 	%rd18, %rd17;
	mov.u64 	%rd19, $str$1;
	cvta.global.u64 	%rd20, %rd19;
	mov.u64 	%rd21, __unnamed_133;
	cvta.global.u64 	%rd22, %rd21;
	{ // callseq 132, 0
	.param .b64 param0;
	st.param.b64 	[param0], %rd18;
	.param .b64 param1;
	st.param.b64 	[param1], %rd20;
	.param .b32 param2;
	st.param.b32 	[param2], 254;
	.param .b64 param3;
	st.param.b64 	[param3], %rd22;
	.param .b64 param4;
	st.param.b64 	[param4], 1;
	call.uni 
	__assertfail, 
	(
	param0, 
	param1, 
	param2, 
	param3, 
	param4
	);
	} // callseq 132
$L__BB132_2:
	mov.u32 	%r2, %ctaid.x;
	mov.u32 	%r3, %ntid.y;
	mov.u32 	%r4, %tid.y;
	mad.lo.s32 	%r5, %r2, %r3, %r4;
	mov.u32 	%r6, %nctaid.x;
	mul.lo.s32 	%r1, %r6, %r3;
	cvt.s64.s32 	%rd31, %r5;
	setp.le.s64 	%p2, %rd15, %rd31;
	@%p2 bra 	$L__BB132_5;
	mov.u32 	%r7, %tid.x;
	cvt.u64.u32 	%rd4, %r7;
	cvta.to.global.u64 	%rd5, %rd11;
	cvta.to.global.u64 	%rd6, %rd10;
	cvt.s64.s32 	%rd7, %r1;
$L__BB132_4:
	mad.lo.s64 	%rd23, %rd31, %rd12, %rd4;
	shl.b64 	%rd24, %rd23, 2;
	add.s64 	%rd25, %rd6, %rd24;
	ld.global.f32 	%f3, [%rd25];
	add.s64 	%rd26, %rd5, %rd23;
	ld.global.u8 	%rs1, [%rd26];
	setp.eq.s16 	%p3, %rs1, 0;
	mul.f32 	%f4, %f2, %f3;
	selp.f32 	%f5, %f1, %f4, %p3;
	max.f32 	%f6, %f5, 0fFF800000;
	ld.global.f32 	%f7, [%rd25+128];
	ld.global.u8 	%rs2, [%rd26+32];
	setp.eq.s16 	%p4, %rs2, 0;
	mul.f32 	%f8, %f2, %f7;
	selp.f32 	%f9, %f1, %f8, %p4;
	max.f32 	%f10, %f6, %f9;
	ld.global.f32 	%f11, [%rd25+256];
	ld.global.u8 	%rs3, [%rd26+64];
	setp.eq.s16 	%p5, %rs3, 0;
	mul.f32 	%f12, %f2, %f11;
	selp.f32 	%f13, %f1, %f12, %p5;
	max.f32 	%f14, %f10, %f13;
	ld.global.f32 	%f15, [%rd25+384];
	ld.global.u8 	%rs4, [%rd26+96];
	setp.eq.s16 	%p6, %rs4, 0;
	mul.f32 	%f16, %f2, %f15;
	selp.f32 	%f17, %f1, %f16, %p6;
	max.f32 	%f18, %f14, %f17;
	ld.global.f32 	%f19, [%rd25+512];
	ld.global.u8 	%rs5, [%rd26+128];
	setp.eq.s16 	%p7, %rs5, 0;
	mul.f32 	%f20, %f2, %f19;
	selp.f32 	%f21, %f1, %f20, %p7;
	max.f32 	%f22, %f18, %f21;
	ld.global.f32 	%f23, [%rd25+640];
	ld.global.u8 	%rs6, [%rd26+160];
	setp.eq.s16 	%p8, %rs6, 0;
	mul.f32 	%f24, %f2, %f23;
	selp.f32 	%f25, %f1, %f24, %p8;
	max.f32 	%f26, %f22, %f25;
	ld.global.f32 	%f27, [%rd25+768];
	ld.global.u8 	%rs7, [%rd26+192];
	setp.eq.s16 	%p9, %rs7, 0;
	mul.f32 	%f28, %f2, %f27;
	selp.f32 	%f29, %f1, %f28, %p9;
	max.f32 	%f30, %f26, %f29;
	ld.global.f32 	%f31, [%rd25+896];
	ld.global.u8 	%rs8, [%rd26+224];
	setp.eq.s16 	%p10, %rs8, 0;
	mul.f32 	%f32, %f2, %f31;
	selp.f32 	%f33, %f1, %f32, %p10;
	max.f32 	%f34, %f30, %f33;
	ld.global.f32 	%f35, [%rd25+1024];
	ld.global.u8 	%rs9, [%rd26+256];
	setp.eq.s16 	%p11, %rs9, 0;
	mul.f32 	%f36, %f2, %f35;
	selp.f32 	%f37, %f1, %f36, %p11;
	max.f32 	%f38, %f34, %f37;
	ld.global.f32 	%f39, [%rd25+1152];
	ld.global.u8 	%rs10, [%rd26+288];
	setp.eq.s16 	%p12, %rs10, 0;
	mul.f32 	%f40, %f2, %f39;
	selp.f32 	%f41, %f1, %f40, %p12;
	max.f32 	%f42, %f38, %f41;
	ld.global.f32 	%f43, [%rd25+1280];
	ld.global.u8 	%rs11, [%rd26+320];
	setp.eq.s16 	%p13, %rs11, 0;
	mul.f32 	%f44, %f2, %f43;
	selp.f32 	%f45, %f1, %f44, %p13;
	max.f32 	%f46, %f42, %f45;
	ld.global.f32 	%f47, [%rd25+1408];
	ld.global.u8 	%rs12, [%rd26+352];
	setp.eq.s16 	%p14, %rs12, 0;
	mul.f32 	%f48, %f2, %f47;
	selp.f32 	%f49, %f1, %f48, %p14;
	max.f32 	%f50, %f46, %f49;
	ld.global.f32 	%f51, [%rd25+1536];
	ld.global.u8 	%rs13, [%rd26+384];
	setp.eq.s16 	%p15, %rs13, 0;
	mul.f32 	%f52, %f2, %f51;
	selp.f32 	%f53, %f1, %f52, %p15;
	max.f32 	%f54, %f50, %f53;
	ld.global.f32 	%f55, [%rd25+1664];
	ld.global.u8 	%rs14, [%rd26+416];
	setp.eq.s16 	%p16, %rs14, 0;
	mul.f32 	%f56, %f2, %f55;
	selp.f32 	%f57, %f1, %f56, %p16;
	max.f32 	%f58, %f54, %f57;
	ld.global.f32 	%f59, [%rd25+1792];
	ld.global.u8 	%rs15, [%rd26+448];
	setp.eq.s16 	%p17, %rs15, 0;
	mul.f32 	%f60, %f2, %f59;
	selp.f32 	%f61, %f1, %f60, %p17;
	max.f32 	%f62, %f58, %f61;
	ld.global.f32 	%f63, [%rd25+1920];
	ld.global.u8 	%rs16, [%rd26+480];
	setp.eq.s16 	%p18, %rs16, 0;
	mul.f32 	%f64, %f2, %f63;
	selp.f32 	%f65, %f1, %f64, %p18;
	max.f32 	%f66, %f62, %f65;
	ld.global.f32 	%f67, [%rd25+2048];
	ld.global.u8 	%rs17, [%rd26+512];
	setp.eq.s16 	%p19, %rs17, 0;
	mul.f32 	%f68, %f2, %f67;
	selp.f32 	%f69, %f1, %f68, %p19;
	max.f32 	%f70, %f66, %f69;
	ld.global.f32 	%f71, [%rd25+2176];
	ld.global.u8 	%rs18, [%rd26+544];
	setp.eq.s16 	%p20, %rs18, 0;
	mul.f32 	%f72, %f2, %f71;
	selp.f32 	%f73, %f1, %f72, %p20;
	max.f32 	%f74, %f70, %f73;
	ld.global.f32 	%f75, [%rd25+2304];
	ld.global.u8 	%rs19, [%rd26+576];
	setp.eq.s16 	%p21, %rs19, 0;
	mul.f32 	%f76, %f2, %f75;
	selp.f32 	%f77, %f1, %f76, %p21;
	max.f32 	%f78, %f74, %f77;
	ld.global.f32 	%f79, [%rd25+2432];
	ld.global.u8 	%rs20, [%rd26+608];
	setp.eq.s16 	%p22, %rs20, 0;
	mul.f32 	%f80, %f2, %f79;
	selp.f32 	%f81, %f1, %f80, %p22;
	max.f32 	%f82, %f78, %f81;
	ld.global.f32 	%f83, [%rd25+2560];
	ld.global.u8 	%rs21, [%rd26+640];
	setp.eq.s16 	%p23, %rs21, 0;
	mul.f32 	%f84, %f2, %f83;
	selp.f32 	%f85, %f1, %f84, %p23;
	max.f32 	%f86, %f82, %f85;
	ld.global.f32 	%f87, [%rd25+2688];
	ld.global.u8 	%rs22, [%rd26+672];
	setp.eq.s16 	%p24, %rs22, 0;
	mul.f32 	%f88, %f2, %f87;
	selp.f32 	%f89, %f1, %f88, %p24;
	max.f32 	%f90, %f86, %f89;
	ld.global.f32 	%f91, [%rd25+2816];
	ld.global.u8 	%rs23, [%rd26+704];
	setp.eq.s16 	%p25, %rs23, 0;
	mul.f32 	%f92, %f2, %f91;
	selp.f32 	%f93, %f1, %f92, %p25;
	max.f32 	%f94, %f90, %f93;
	ld.global.f32 	%f95, [%rd25+2944];
	ld.global.u8 	%rs24, [%rd26+736];
	setp.eq.s16 	%p26, %rs24, 0;
	mul.f32 	%f96, %f2, %f95;
	selp.f32 	%f97, %f1, %f96, %p26;
	max.f32 	%f98, %f94, %f97;
	ld.global.f32 	%f99, [%rd25+3072];
	ld.global.u8 	%rs25, [%rd26+768];
	setp.eq.s16 	%p27, %rs25, 0;
	mul.f32 	%f100, %f2, %f99;
	selp.f32 	%f101, %f1, %f100, %p27;
	max.f32 	%f102, %f98, %f101;
	ld.global.f32 	%f103, [%rd25+3200];
	ld.global.u8 	%rs26, [%rd26+800];
	setp.eq.s16 	%p28, %rs26, 0;
	mul.f32 	%f104, %f2, %f103;
	selp.f32 	%f105, %f1, %f104, %p28;
	max.f32 	%f106, %f102, %f105;
	ld.global.f32 	%f107, [%rd25+3328];
	ld.global.u8 	%rs27, [%rd26+832];
	setp.eq.s16 	%p29, %rs27, 0;
	mul.f32 	%f108, %f2, %f107;
	selp.f32 	%f109, %f1, %f108, %p29;
	max.f32 	%f110, %f106, %f109;
	ld.global.f32 	%f111, [%rd25+3456];
	ld.global.u8 	%rs28, [%rd26+864];
	setp.eq.s16 	%p30, %rs28, 0;
	mul.f32 	%f112, %f2, %f111;
	selp.f32 	%f113, %f1, %f112, %p30;
	max.f32 	%f114, %f110, %f113;
	ld.global.f32 	%f115, [%rd25+3584];
	ld.global.u8 	%rs29, [%rd26+896];
	setp.eq.s16 	%p31, %rs29, 0;
	mul.f32 	%f116, %f2, %f115;
	selp.f32 	%f117, %f1, %f116, %p31;
	max.f32 	%f118, %f114, %f117;
	mov.b32 	%r8, %f118;
	shfl.sync.bfly.b32	%r9|%p32, %r8, 16, 31, -1;
	mov.b32 	%f119, %r9;
	max.f32 	%f120, %f118, %f119;
	mov.b32 	%r10, %f120;
	shfl.sync.bfly.b32	%r11|%p33, %r10, 8, 31, -1;
	mov.b32 	%f121, %r11;
	max.f32 	%f122, %f120, %f121;
	mov.b32 	%r12, %f122;
	shfl.sync.bfly.b32	%r13|%p34, %r12, 4, 31, -1;
	mov.b32 	%f123, %r13;
	max.f32 	%f124, %f122, %f123;
	mov.b32 	%r14, %f124;
	shfl.sync.bfly.b32	%r15|%p35, %r14, 2, 31, -1;
	mov.b32 	%f125, %r15;
	max.f32 	%f126, %f124, %f125;
	mov.b32 	%r16, %f126;
	shfl.sync.bfly.b32	%r17|%p36, %r16, 1, 31, -1;
	mov.b32 	%f127, %r17;
	max.f32 	%f128, %f126, %f127;
	sub.f32 	%f129, %f5, %f128;
	fma.rn.f32 	%f130, %f129, 0f3BBB989D, 0f3F000000;
	cvt.sat.f32.f32 	%f131, %f130;
	mov.f32 	%f132, 0f4B400001;
	mov.f32 	%f133, 0f437C0000;
	fma.rm.f32 	%f134, %f131, %f133, %f132;
	add.f32 	%f135, %f134, 0fCB40007F;
	neg.f32 	%f136, %f135;
	fma.rn.f32 	%f137, %f129, 0f3FB8AA3B, %f136;
	fma.rn.f32 	%f138, %f129, 0f32A57060, %f137;
	mov.b32 	%r18, %f134;
	shl.b32 	%r19, %r18, 23;
	mov.b32 	%f139, %r19;
	ex2.approx.ftz.f32 	%f140, %f138;
	mul.f32 	%f141, %f140, %f139;
	add.f32 	%f142, %f141, 0f00000000;
	sub.f32 	%f143, %f9, %f128;
	fma.rn.f32 	%f144, %f143, 0f3BBB989D, 0f3F000000;
	cvt.sat.f32.f32 	%f145, %f144;
	fma.rm.f32 	%f146, %f145, %f133, %f132;
	add.f32 	%f147, %f146, 0fCB40007F;
	neg.f32 	%f148, %f147;
	fma.rn.f32 	%f149, %f143, 0f3FB8AA3B, %f148;
	fma.rn.f32 	%f150, %f143, 0f32A57060, %f149;
	mov.b32 	%r20, %f146;
	shl.b32 	%r21, %r20, 23;
	mov.b32 	%f151, %r21;
	ex2.approx.ftz.f32 	%f152, %f150;
	mul.f32 	%f153, %f152, %f151;
	add.f32 	%f154, %f142, %f153;
	sub.f32 	%f155, %f13, %f128;
	fma.rn.f32 	%f156, %f155, 0f3BBB989D, 0f3F000000;
	cvt.sat.f32.f32 	%f157, %f156;
	fma.rm.f32 	%f158, %f157, %f133, %f132;
	add.f32 	%f159, %f158, 0fCB40007F;
	neg.f32 	%f160, %f159;
	fma.rn.f32 	%f161, %f155, 0f3FB8AA3B, %f160;
	fma.rn.f32 	%f162, %f155, 0f32A57060, %f161;
	mov.b32 	%r22, %f158;
	shl.b32 	%r23, %r22, 23;
	mov.b32 	%f163, %r23;
	ex2.approx.ftz.f32 	%f164, %f162;
	mul.f32 	%f165, %f164, %f163;
	add.f32 	%f166, %f154, %f165;
	sub.f32 	%f167, %f17, %f128;
	fma.rn.f32 	%f168, %f167, 0f3BBB989D, 0f3F000000;
	cvt.sat.f32.f32 	%f169, %f168;
	fma.rm.f32 	%f170, %f169, %f133, %f132;
	add.f32 	%f171, %f170, 0fCB40007F;
	neg.f32 	%f172, %f171;
	fma.rn.f32 	%f173, %f167, 0f3FB8AA3B, %f172;
	fma.rn.f32 	%f174, %f167, 0f32A57060, %f173;
	mov.b32 	%r24, %f170;
	shl.b32 	%r25, %r24, 23;
	mov.b32 	%f175, %r25;
	ex2.approx.ftz.f32 	%f176, %f174;
	mul.f32 	%f177, %f176, %f175;
	add.f32 	%f178, %f166, %f177;
	sub.f32 	%f179, %f21, %f128;
	fma.rn.f32 	%f180, %f179, 0f3BBB989D, 0f3F000000;
	cvt.sat.f32.f32 	%f181, %f180;
	fma.rm.f32 	%f182, %f181, %f133, %f132;
	add.f32 	%f183, %f182, 0fCB40007F;
	neg.f32 	%f184, %f183;
	fma.rn.f32 	%f185, %f179, 0f3FB8AA3B, %f184;
	fma.rn.f32 	%f186, %f179, 0f32A57060, %f185;
	mov.b32 	%r26, %f182;
	shl.b32 	%r27, %r26, 23;
	mov.b32 	%f187, %r27;
	ex2.approx.ftz.f32 	%f188, %f186;
	mul.f32 	%f189, %f188, %f187;
	add.f32 	%f190, %f178, %f189;
	sub.f32 	%f191, %f25, %f128;
	fma.rn.f32 	%f192, %f191, 0f3BBB989D, 0f3F000000;
	cvt.sat.f32.f32 	%f193, %f192;
	fma.rm.f32 	%f194, %f193, %f133, %f132;
	add.f32 	%f195, %f194, 0fCB40007F;
	neg.f32 	%f196, %f195;
	fma.rn.f32 	%f197, %f191, 0f3FB8AA3B, %f196;
	fma.rn.f32 	%f198, %f191, 0f32A57060, %f197;
	mov.b32 	%r28, %f194;
	shl.b32 	%r29, %r28, 23;
	mov.b32 	%f199, %r29;
	ex2.approx.ftz.f32 	%f200, %f198;
	mul.f32 	%f201, %f200, %f199;
	add.f32 	%f202, %f190, %f201;
	sub.f32 	%f203, %f29, %f128;
	fma.rn.f32 	%f204, %f203, 0f3BBB989D, 0f3F000000;
	cvt.sat.f32.f32 	%f205, %f204;
	fma.rm.f32 	%f206, %f205, %f133, %f132;
	add.f32 	%f207, %f206, 0fCB40007F;
	neg.f32 	%f208, %f207;
	fma.rn.f32 	%f209, %f203, 0f3FB8AA3B, %f208;
	fma.rn.f32 	%f210, %f203, 0f32A57060, %f209;
	mov.b32 	%r30, %f206;
	shl.b32 	%r31, %r30, 23;
	mov.b32 	%f211, %r31;
	ex2.approx.ftz.f32 	%f212, %f210;
	mul.f32 	%f213, %f212, %f211;
	add.f32 	%f214, %f202, %f213;
	sub.f32 	%f215, %f33, %f128;
	fma.rn.f32 	%f216, %f215, 0f3BBB989D, 0f3F000000;
	cvt.sat.f32.f32 	%f217, %f216;
	fma.rm.f32 	%f218, %f217, %f133, %f132;
	add.f32 	%f219, %f218, 0fCB40007F;
	neg.f32 	%f220, %f219;
	fma.rn.f32 	%f221, %f215, 0f3FB8AA3B, %f220;
	fma.rn.f32 	%f222, %f215, 0f32A57060, %f221;
	mov.b32 	%r32, %f218;
	shl.b32 	%r33, %r32, 23;
	mov.b32 	%f223, %r33;
	ex2.approx.ftz.f32 	%f224, %f222;
	mul.f32 	%f225, %f224, %f223;
	add.f32 	%f226, %f214, %f225;
	sub.f32 	%f227, %f37, %f128;
	fma.rn.f32 	%f228, %f227, 0f3BBB989D, 0f3F000000;
	cvt.sat.f32.f32 	%f229, %f228;
	fma.rm.f32 	%f230, %f229, %f133, %f132;
	add.f32 	%f231, %f230, 0fCB40007F;
	neg.f32 	%f232, %f231;
	fma.rn.f32 	%f233, %f227, 0f3FB8AA3B, %f232;
	fma.rn.f32 	%f234, %f227, 0f32A57060, %f233;
	mov.b32 	%r34, %f230;
	shl.b32 	%r35, %r34, 23;
	mov.b32 	%f235, %r35;
	ex2.approx.ftz.f32 	%f236, %f234;
	mul.f32 	%f237, %f236, %f235;
	add.f32 	%f238, %f226, %f237;
	sub.f32 	%f239, %f41, %f128;
	fma.rn.f32 	%f240, %f239, 0f3BBB989D, 0f3F000000;
	cvt.sat.f32.f32 	%f241, %f240;
	fma.rm.f32 	%f242, %f241, %f133, %f132;
	add.f32 	%f243, %f242, 0fCB40007F;
	neg.f32 	%f244, %f243;
	fma.rn.f32 	%f245, %f239, 0f3FB8AA3B, %f244;
	fma.rn.f32 	%f246, %f239, 0f32A57060, %f245;
	mov.b32 	%r36, %f242;
	shl.b32 	%r37, %r36, 23;
	mov.b32 	%f247, %r37;
	ex2.approx.ftz.f32 	%f248, %f246;
	mul.f32 	%f249, %f248, %f247;
	add.f32 	%f250, %f238, %f249;
	sub.f32 	%f251, %f45, %f128;
	fma.rn.f32 	%f252, %f251, 0f3BBB989D, 0f3F000000;
	cvt.sat.f32.f32 	%f253, %f252;
	fma.rm.f32 	%f254, %f253, %f133, %f132;
	add.f32 	%f255, %f254, 0fCB40007F;
	neg.f32 	%f256, %f255;
	fma.rn.f32 	%f257, %f251, 0f3FB8AA3B, %f256;
	fma.rn.f32 	%f258, %f251, 0f32A57060, %f257;
	mov.b32 	%r38, %f254;
	shl.b32 	%r39, %r38, 23;
	mov.b32 	%f259, %r39;
	ex2.approx.ftz.f32 	%f260, %f258;
	mul.f32 	%f261, %f260, %f259;
	add.f32 	%f262, %f250, %f261;
	sub.f32 	%f263, %f49, %f128;
	fma.rn.f32 	%f264, %f263, 0f3BBB989D, 0f3F000000;
	cvt.sat.f32.f32 	%f265, %f264;
	fma.rm.f32 	%f266, %f265, %f133, %f132;
	add.f32 	%f267, %f266, 0fCB40007F;
	neg.f32 	%f268, %f267;
	fma.rn.f32 	%f269, %f263, 0f3FB8AA3B, %f268;
	fma.rn.f32 	%f270, %f263, 0f32A57060, %f269;
	mov.b32 	%r40, %f266;
	shl.b32 	%r41, %r40, 23;
	mov.b32 	%f271, %r41;
	ex2.approx.ftz.f32 	%f272, %f270;
	mul.f32 	%f273, %f272, %f271;
	add.f32 	%f274, %f262, %f273;
	sub.f32 	%f275, %f53, %f128;
	fma.rn.f32 	%f276, %f275, 0f3BBB989D, 0f3F000000;
	cvt.sat.f32.f32 	%f277, %f276;
	fma.rm.f32 	%f278, %f277, %f133, %f132;
	add.f32 	%f279, %f278, 0fCB40007F;
	neg.f32 	%f280, %f279;
	fma.rn.f32 	%f281, %f275, 0f3FB8AA3B, %f280;
	fma.rn.f32 	%f282, %f275, 0f32A57060, %f281;
	mov.b32 	%r42, %f278;
	shl.b32 	%r43, %r42, 23;
	mov.b32 	%f283, %r43;
	ex2.approx.ftz.f32 	%f284, %f282;
	mul.f32 	%f285, %f284, %f283;
	add.f32 	%f286, %f274, %f285;
	sub.f32 	%f287, %f57, %f128;
	fma.rn.f32 	%f288, %f287, 0f3BBB989D, 0f3F000000;
	cvt.sat.f32.f32 	%f289, %f288;
	fma.rm.f32 	%f290, %f289, %f133, %f132;
	add.f32 	%f291, %f290, 0fCB40007F;
	neg.f32 	%f292, %f291;
	fma.rn.f32 	%f293, %f287, 0f3FB8AA3B, %f292;
	fma.rn.f32 	%f294, %f287, 0f32A57060, %f293;
	mov.b32 	%r44, %f290;
	shl.b32 	%r45, %r44, 23;
	mov.b32 	%f295, %r45;
	ex2.approx.ftz.f32 	%f296, %f294;
	mul.f32 	%f297, %f296, %f295;
	add.f32 	%f298, %f286, %f297;
	sub.f32 	%f299, %f61, %f128;
	fma.rn.f32 	%f300, %f299, 0f3BBB989D, 0f3F000000;
	cvt.sat.f32.f32 	%f301, %f300;
	fma.rm.f32 	%f302, %f301, %f133, %f132;
	add.f32 	%f303, %f302, 0fCB40007F;
	neg.f32 	%f304, %f303;
	fma.rn.f32 	%f305, %f299, 0f3FB8AA3B, %f304;
	fma.rn.f32 	%f306, %f299, 0f32A57060, %f305;
	mov.b32 	%r46, %f302;
	shl.b32 	%r47, %r46, 23;
	mov.b32 	%f307, %r47;
	ex2.approx.ftz.f32 	%f308, %f306;
	mul.f32 	%f309, %f308, %f307;
	add.f32 	%f310, %f298, %f309;
	sub.f32 	%f311, %f65, %f128;
	fma.rn.f32 	%f312, %f311, 0f3BBB989D, 0f3F000000;
	cvt.sat.f32.f32 	%f313, %f312;
	fma.rm.f32 	%f314, %f313, %f133, %f132;
	add.f32 	%f315, %f314, 0fCB40007F;
	neg.f32 	%f316, %f315;
	fma.rn.f32 	%f317, %f311, 0f3FB8AA3B, %f316;
	fma.rn.f32 	%f318, %f311, 0f32A57060, %f317;
	mov.b32 	%r48, %f314;
	shl.b32 	%r49, %r48, 23;
	mov.b32 	%f319, %r49;
	ex2.approx.ftz.f32 	%f320, %f318;
	mul.f32 	%f321, %f320, %f319;
	add.f32 	%f322, %f310, %f321;
	sub.f32 	%f323, %f69, %f128;
	fma.rn.f32 	%f324, %f323, 0f3BBB989D, 0f3F000000;
	cvt.sat.f32.f32 	%f325, %f324;
	fma.rm.f32 	%f326, %f325, %f133, %f132;
	add.f32 	%f327, %f326, 0fCB40007F;
	neg.f32 	%f328, %f327;
	fma.rn.f32 	%f329, %f323, 0f3FB8AA3B, %f328;
	fma.rn.f32 	%f330, %f323, 0f32A57060, %f329;
	mov.b32 	%r50, %f326;
	shl.b32 	%r51, %r50, 23;
	mov.b32 	%f331, %r51;
	ex2.approx.ftz.f32 	%f332, %f330;
	mul.f32 	%f333, %f332, %f331;
	add.f32 	%f334, %f322, %f333;
	sub.f32 	%f335, %f73, %f128;
	fma.rn.f32 	%f336, %f335, 0f3BBB989D, 0f3F000000;
	cvt.sat.f32.f32 	%f337, %f336;
	fma.rm.f32 	%f338, %f337, %f133, %f132;
	add.f32 	%f339, %f338, 0fCB40007F;
	neg.f32 	%f340, %f339;
	fma.rn.f32 	%f341, %f335, 0f3FB8AA3B, %f340;
	fma.rn.f32 	%f342, %f335, 0f32A57060, %f341;
	mov.b32 	%r52, %f338;
	shl.b32 	%r53, %r52, 23;
	mov.b32 	%f343, %r53;
	ex2.approx.ftz.f32 	%f344, %f342;
	mul.f32 	%f345, %f344, %f343;
	add.f32 	%f346, %f334, %f345;
	sub.f32 	%f347, %f77, %f128;
	fma.rn.f32 	%f348, %f347, 0f3BBB989D, 0f3F000000;
	cvt.sat.f32.f32 	%f349, %f348;
	fma.rm.f32 	%f350, %f349, %f133, %f132;
	add.f32 	%f351, %f350, 0fCB40007F;
	neg.f32 	%f352, %f351;
	fma.rn.f32 	%f353, %f347, 0f3FB8AA3B, %f352;
	fma.rn.f32 	%f354, %f347, 0f32A57060, %f353;
	mov.b32 	%r54, %f350;
	shl.b32 	%r55, %r54, 23;
	mov.b32 	%f355, %r55;
	ex2.approx.ftz.f32 	%f356, %f354;
	mul.f32 	%f357, %f356, %f355;
	add.f32 	%f358, %f346, %f357;
	sub.f32 	%f359, %f81, %f128;
	fma.rn.f32 	%f360, %f359, 0f3BBB989D, 0f3F000000;
	cvt.sat.f32.f32 	%f361, %f360;
	fma.rm.f32 	%f362, %f361, %f133, %f132;
	add.f32 	%f363, %f362, 0fCB40007F;
	neg.f32 	%f364, %f363;
	fma.rn.f32 	%f365, %f359, 0f3FB8AA3B, %f364;
	fma.rn.f32 	%f366, %f359, 0f32A57060, %f365;
	mov.b32 	%r56, %f362;
	shl.b32 	%r57, %r56, 23;
	mov.b32 	%f367, %r57;
	ex2.approx.ftz.f32 	%f368, %f366;
	mul.f32 	%f369, %f368, %f367;
	add.f32 	%f370, %f358, %f369;
	sub.f32 	%f371, %f85, %f128;
	fma.rn.f32 	%f372, %f371, 0f3BBB989D, 0f3F000000;
	cvt.sat.f32.f32 	%f373, %f372;
	fma.rm.f32 	%f374, %f373, %f133, %f132;
	add.f32 	%f375, %f374, 0fCB40007F;
	neg.f32 	%f376, %f375;
	fma.rn.f32 	%f377, %f371, 0f3FB8AA3B, %f376;
	fma.rn.f32 	%f378, %f371, 0f32A57060, %f377;
	mov.b32 	%r58, %f374;
	shl.b32 	%r59, %r58, 23;
	mov.b32 	%f379, %r59;
	ex2.approx.ftz.f32 	%f380, %f378;
	mul.f32 	%f381, %f380, %f379;
	add.f32 	%f382, %f370, %f381;
	sub.f32 	%f383, %f89, %f128;
	fma.rn.f32 	%f384, %f383, 0f3BBB989D, 0f3F000000;
	cvt.sat.f32.f32 	%f385, %f384;
	fma.rm.f32 	%f386, %f385, %f133, %f132;
	add.f32 	%f387, %f386, 0fCB40007F;
	neg.f32 	%f388, %f387;
	fma.rn.f32 	%f389, %f383, 0f3FB8AA3B, %f388;
	fma.rn.f32 	%f390, %f383, 0f32A57060, %f389;
	mov.b32 	%r60, %f386;
	shl.b32 	%r61, %r60, 23;
	mov.b32 	%f391, %r61;
	ex2.approx.ftz.f32 	%f392, %f390;
	mul.f32 	%f393, %f392, %f391;
	add.f32 	%f394, %f382, %f393;
	sub.f32 	%f395, %f93, %f128;
	fma.rn.f32 	%f396, %f395, 0f3BBB989D, 0f3F000000;
	cvt.sat.f32.f32 	%f397, %f396;
	fma.rm.f32 	%f398, %f397, %f133, %f132;
	add.f32 	%f399, %f398, 0fCB40007F;
	neg.f32 	%f400, %f399;
	fma.rn.f32 	%f401, %f395, 0f3FB8AA3B, %f400;
	fma.rn.f32 	%f402, %f395, 0f32A57060, %f401;
	mov.b32 	%r62, %f398;
	shl.b32 	%r63, %r62, 23;
	mov.b32 	%f403, %r63;
	ex2.approx.ftz.f32 	%f404, %f402;
	mul.f32 	%f405, %f404, %f403;
	add.f32 	%f406, %f394, %f405;
	sub.f32 	%f407, %f97, %f128;
	fma.rn.f32 	%f408, %f407, 0f3BBB989D, 0f3F000000;
	cvt.sat.f32.f32 	%f409, %f408;
	fma.rm.f32 	%f410, %f409, %f133, %f132;
	add.f32 	%f411, %f410, 0fCB40007F;
	neg.f32 	%f412, %f411;
	fma.rn.f32 	%f413, %f407, 0f3FB8AA3B, %f412;
	fma.rn.f32 	%f414, %f407, 0f32A57060, %f413;
	mov.b32 	%r64, %f410;
	shl.b32 	%r65, %r64, 23;
	mov.b32 	%f415, %r65;
	ex2.approx.ftz.f32 	%f416, %f414;
	mul.f32 	%f417, %f416, %f415;
	add.f32 	%f418, %f406, %f417;
	sub.f32 	%f419, %f101, %f128;
	fma.rn.f32 	%f420, %f419, 0f3BBB989D, 0f3F000000;
	cvt.sat.f32.f32 	%f421, %f420;
	fma.rm.f32 	%f422, %f421, %f133, %f132;
	add.f32 	%f423, %f422, 0fCB40007F;
	neg.f32 	%f424, %f423;
	fma.rn.f32 	%f425, %f419, 0f3FB8AA3B, %f424;
	fma.rn.f32 	%f426, %f419, 0f32A57060, %f425;
	mov.b32 	%r66, %f422;
	shl.b32 	%r67, %r66, 23;
	mov.b32 	%f427, %r67;
	ex2.approx.ftz.f32 	%f428, %f426;
	mul.f32 	%f429, %f428, %f427;
	add.f32 	%f430, %f418, %f429;
	sub.f32 	%f431, %f105, %f128;
	fma.rn.f32 	%f432, %f431, 0f3BBB989D, 0f3F000000;
	cvt.sat.f32.f32 	%f433, %f432;
	fma.rm.f32 	%f434, %f433, %f133, %f132;
	add.f32 	%f435, %f434, 0fCB40007F;
	neg.f32 	%f436, %f435;
	fma.rn.f32 	%f437, %f431, 0f3FB8AA3B, %f436;
	fma.rn.f32 	%f438, %f431, 0f32A57060, %f437;
	mov.b32 	%r68, %f434;
	shl.b32 	%r69, %r68, 23;
	mov.b32 	%f439, %r69;
	ex2.approx.ftz.f32 	%f440, %f438;
	mul.f32 	%f441, %f440, %f439;
	add.f32 	%f442, %f430, %f441;
	sub.f32 	%f443, %f109, %f128;
	fma.rn.f32 	%f444, %f443, 0f3BBB989D, 0f3F000000;
	cvt.sat.f32.f32 	%f445, %f444;
	fma.rm.f32 	%f446, %f445, %f133, %f132;
	add.f32 	%f447, %f446, 0fCB40007F;
	neg.f32 	%f448, %f447;
	fma.rn.f32 	%f449, %f443, 0f3FB8AA3B, %f448;
	fma.rn.f32 	%f450, %f443, 0f32A57060, %f449;
	mov.b32 	%r70, %f446;
	shl.b32 	%r71, %r70, 23;
	mov.b32 	%f451, %r71;
	ex2.approx.ftz.f32 	%f452, %f450;
	mul.f32 	%f453, %f452, %f451;
	add.f32 	%f454, %f442, %f453;
	sub.f32 	%f455, %f113, %f128;
	fma.rn.f32 	%f456, %f455, 0f3BBB989D, 0f3F000000;
	cvt.sat.f32.f32 	%f457, %f456;
	fma.rm.f32 	%f458, %f457, %f133, %f132;
	add.f32 	%f459, %f458, 0fCB40007F;
	neg.f32 	%f460, %f459;
	fma.rn.f32 	%f461, %f455, 0f3FB8AA3B, %f460;
	fma.rn.f32 	%f462, %f455, 0f32A57060, %f461;
	mov.b32 	%r72, %f458;
	shl.b32 	%r73, %r72, 23;
	mov.b32 	%f463, %r73;
	ex2.approx.ftz.f32 	%f464, %f462;
	mul.f32 	%f465, %f464, %f463;
	add.f32 	%f466, %f454, %f465;
	sub.f32 	%f467, %f117, %f128;
	fma.rn.f32 	%f468, %f467, 0f3BBB989D, 0f3F000000;
	cvt.sat.f32.f32 	%f469, %f468;
	fma.rm.f32 	%f470, %f469, %f133, %f132;
	add.f32 	%f471, %f470, 0fCB40007F;
	neg.f32 	%f472, %f471;
	fma.rn.f32 	%f473, %f467, 0f3FB8AA3B, %f472;
	fma.rn.f32 	%f474, %f467, 0f32A57060, %f473;
	mov.b32 	%r74, %f470;
	shl.b32 	%r75, %r74, 23;
	mov.b32 	%f475, %r75;
	ex2.approx.ftz.f32 	%f476, %f474;
	mul.f32 	%f477, %f476, %f475;
	add.f32 	%f478, %f466, %f477;
	mov.b32 	%r76, %f478;
	shfl.sync.bfly.b32	%r77|%p37, %r76, 16, 31, -1;
	mov.b32 	%f479, %r77;
	add.f32 	%f480, %f478, %f479;
	mov.b32 	%r78, %f480;
	shfl.sync.bfly.b32	%r79|%p38, %r78, 8, 31, -1;
	mov.b32 	%f481, %r79;
	add.f32 	%f482, %f480, %f481;
	mov.b32 	%r80, %f482;
	shfl.sync.bfly.b32	%r81|%p39, %r80, 4, 31, -1;
	mov.b32 	%f483, %r81;
	add.f32 	%f484, %f482, %f483;
	mov.b32 	%r82, %f484;
	shfl.sync.bfly.b32	%r83|%p40, %r82, 2, 31, -1;
	mov.b32 	%f485, %r83;
	add.f32 	%f486, %f484, %f485;
	mov.b32 	%r84, %f486;
	shfl.sync.bfly.b32	%r85|%p41, %r84, 1, 31, -1;
	mov.b32 	%f487, %r85;
	add.f32 	%f488, %f486, %f487;
	div.rn.f32 	%f489, %f141, %f488;
	div.rn.f32 	%f490, %f153, %f488;
	div.rn.f32 	%f491, %f165, %f488;
	div.rn.f32 	%f492, %f177, %f488;
	div.rn.f32 	%f493, %f189, %f488;
	div.rn.f32 	%f494, %f201, %f488;
	div.rn.f32 	%f495, %f213, %f488;
	div.rn.f32 	%f496, %f225, %f488;
	div.rn.f32 	%f497, %f237, %f488;
	div.rn.f32 	%f498, %f249, %f488;
	div.rn.f32 	%f499, %f261, %f488;
	div.rn.f32 	%f500, %f273, %f488;
	div.rn.f32 	%f501, %f285, %f488;
	div.rn.f32 	%f502, %f297, %f488;
	div.rn.f32 	%f503, %f309, %f488;
	div.rn.f32 	%f504, %f321, %f488;
	div.rn.f32 	%f505, %f333, %f488;
	div.rn.f32 	%f506, %f345, %f488;
	div.rn.f32 	%f507, %f357, %f488;
	div.rn.f32 	%f508, %f369, %f488;
	div.rn.f32 	%f509, %f381, %f488;
	div.rn.f32 	%f510, %f393, %f488;
	div.rn.f32 	%f511, %f405, %f488;
	div.rn.f32 	%f512, %f417, %f488;
	div.rn.f32 	%f513, %f429, %f488;
	div.rn.f32 	%f514, %f441, %f488;
	div.rn.f32 	%f515, %f453, %f488;
	div.rn.f32 	%f516, %f465, %f488;
	div.rn.f32 	%f517, %f477, %f488;
	mad.lo.s64 	%rd27, %rd31, %rd14, %rd4;
	cvta.to.global.u64 	%rd28, %rd13;
	shl.b64 	%rd29, %rd27, 2;
	add.s64 	%rd30, %rd28, %rd29;
	st.global.f32 	[%rd30], %f489;
	st.global.f32 	[%rd30+128], %f490;
	st.global.f32 	[%rd30+256], %f491;
	st.global.f32 	[%rd30+384], %f492;
	st.global.f32 	[%rd30+512], %f493;
	st.global.f32 	[%rd30+640], %f494;
	st.global.f32 	[%rd30+768], %f495;
	st.global.f32 	[%rd30+896], %f496;
	st.global.f32 	[%rd30+1024], %f497;
	st.global.f32 	[%rd30+1152], %f498;
	st.global.f32 	[%rd30+1280], %f499;
	st.global.f32 	[%rd30+1408], %f500;
	st.global.f32 	[%rd30+1536], %f501;
	st.global.f32 	[%rd30+1664], %f502;
	st.global.f32 	[%rd30+1792], %f503;
	st.global.f32 	[%rd30+1920], %f504;
	st.global.f32 	[%rd30+2048], %f505;
	st.global.f32 	[%rd30+2176], %f506;
	st.global.f32 	[%rd30+2304], %f507;
	st.global.f32 	[%rd30+2432], %f508;
	st.global.f32 	[%rd30+2560], %f509;
	st.global.f32 	[%rd30+2688], %f510;
	st.global.f32 	[%rd30+2816], %f511;
	st.global.f32 	[%rd30+2944], %f512;
	st.global.f32 	[%rd30+3072], %f513;
	st.global.f32 	[%rd30+3200], %f514;
	st.global.f32 	[%rd30+3328], %f515;
	st.global.f32 	[%rd30+3456], %f516;
	st.global.f32 	[%rd30+3584], %f517;
	add.s64 	%rd31, %rd31, %rd7;
	setp.lt.s64 	%p42, %rd31, %rd15;
	@%p42 bra 	$L__BB132_4;
$L__BB132_5:
	ret;

}
	// .globl	_Z15SoftmaxWarpImplI24ElementwiseScaleMaskLoadIffbE11DirectStoreIffEfLi1ELi29ELi32ELi1ELb1EL9Algorithm0EEvT_T0_ll
.visible .entry _Z15SoftmaxWarpImplI24ElementwiseScaleMaskLoadIffbE11DirectStoreIffEfLi1ELi29ELi32ELi1ELb1EL9Algorithm0EEvT_T0_ll(
	.param .align 8 .b8 _Z15SoftmaxWarpImplI24ElementwiseScaleMaskLoadIffbE11DirectStoreIffEfLi1ELi29ELi32ELi1ELb1EL9Algorithm0EEvT_T0_ll_param_0[32],
	.param .align 8 .b8 _Z15SoftmaxWarpImplI24ElementwiseScaleMaskLoadIffbE11DirectStoreIffEfLi1ELi29ELi32ELi1ELb1EL9Algorithm0EEvT_T0_ll_param_1[16],
	.param .u64 _Z15SoftmaxWarpImplI24ElementwiseScaleMaskLoadIffbE11DirectStoreIffEfLi1ELi29ELi32ELi1ELb1EL9Algorithm0EEvT_T0_ll_param_2,
	.param .u64 _Z15SoftmaxWarpImplI24ElementwiseScaleMaskLoadIffbE11DirectStoreIffEfLi1ELi29ELi32ELi1ELb1EL9Algorithm0EEvT_T0_ll_param_3
)
{
	.reg .pred 	%p<101>;
	.reg .b16 	%rs<30>;
	.reg .b32 	%r<145>;
	.reg .b32 	%f<665>;
	.reg .b64 	%rd<76>;

	ld.param.u64 	%rd30, [_Z15SoftmaxWarpImplI24ElementwiseScaleMaskLoadIffbE11DirectStoreIffEfLi1ELi29ELi32ELi1ELb1EL9Algorithm0EEvT_T0_ll_param_1+8];
	ld.param.u64 	%rd29, [_Z15SoftmaxWarpImplI24ElementwiseScaleMaskLoadIffbE11DirectStoreIffEfLi1ELi29ELi32ELi1ELb1EL9Algorithm0EEvT_T0_ll_param_1];
	ld.param.v2.f32 	{%f148, %f149}, [_Z15SoftmaxWarpImplI24ElementwiseScaleMaskLoadIffbE11DirectStoreIffEfLi1ELi29ELi32ELi1ELb1EL9Algorithm0EEvT_T0_ll_param_0+24];
	ld.param.u64 	%rd28, [_Z15SoftmaxWarpImplI24ElementwiseScaleMaskLoadIffbE11DirectStoreIffEfLi1ELi29ELi32ELi1ELb1EL9Algorithm0EEvT_T0_ll_param_0+16];
	ld.param.u64 	%rd27, [_Z15SoftmaxWarpImplI24ElementwiseScaleMaskLoadIffbE11DirectStoreIffEfLi1ELi29ELi32ELi1ELb1EL9Algorithm0EEvT_T0_ll_param_0+8];
	ld.param.u64 	%rd26, [_Z15SoftmaxWarpImplI24ElementwiseScaleMaskLoadIffbE11DirectStoreIffEfLi1ELi29ELi32ELi1ELb1EL9Algorithm0EEvT_T0_ll_param_0];
	ld.param.u64 	%rd32, [_Z15SoftmaxWarpImplI24ElementwiseScaleMaskLoadIffbE11DirectStoreIffEfLi1ELi29ELi32ELi1ELb1EL9Algorithm0EEvT_T0_ll_param_3];
	setp.lt.s64 	%p1, %rd32, 929;
	@%p1 bra 	$L__BB133_2;
	mov.u64 	%rd33, $str;
	cvta.global.u64 	%rd34, %rd33;
	mov.u64 	%rd35, $str$1;
	cvta.global.u64 	%rd36, %rd35;
	mov.u64 	%rd37, __unnamed_134;
	cvta.global.u64 	%rd38, %rd37;
	{ // callseq 133, 0
	.param .b64 param0;
	st.param.b64 	[param0], %rd34;
	.param .b64 param1;
	st.param.b64 	[param1], %rd36;
	.param .b32 param2;
	st.param.b32 	[param2], 254;
	.param .b64 param3;
	st.param.b64 	[param3], %rd38;
	.param .b64 param4;
	st.param.b64 	[param4], 1;
	call.uni 
	__assertfail, 
	(
	param0, 
	param1, 
	param2, 
	param3, 
	param4
	);
	} // callseq 133
$L__BB133_2:
	ld.param.u64 	%rd73, [_Z15SoftmaxWarpImplI24ElementwiseScaleMaskLoadIffbE11DirectStoreIffEfLi1ELi29ELi32ELi1ELb1EL9Algorithm0EEvT_T0_ll_param_2];
	mov.u32 	%r1, %ctaid.x;
	mov.u32 	%r2, %ntid.y;
	mov.u32 	%r3, %tid.y;
	mad.lo.s32 	%r4, %r1, %r2, %r3;
	cvt.s64.s32 	%rd75, %r4;
	setp.le.s64 	%p2, %rd73, %rd75;
	@%p2 bra 	$L__BB133_121;
	mov.u32 	%r5, %tid.x;
	cvt.u64.u32 	%rd2, %r5;
	add.s32 	%r6, %r5, 32;
	cvt.u64.u32 	%rd3, %r6;
	add.s32 	%r7, %r5, 64;
	cvt.u64.u32 	%rd4, %r7;
	add.s32 	%r8, %r5, 224;
	cvt.u64.u32 	%rd5, %r8;
	add.s32 	%r9, %r5, 256;
	cvt.u64.u32 	%rd6, %r9;
	add.s32 	%r10, %r5, 288;
	cvt.u64.u32 	%rd7, %r10;
	add.s32 	%r11, %r5, 320;
	cvt.u64.u32 	%rd8, %r11;
	add.s32 	%r12, %r5, 352;
	cvt.u64.u32 	%rd9, %r12;
	add.s32 	%r13, %r5, 384;
	cvt.u64.u32 	%rd10, %r13;
	add.s32 	%r14, %r5, 416;
	cvt.u64.u32 	%rd11, %r14;
	add.s32 	%r15, %r5, 448;
	cvt.u64.u32 	%rd12, %r15;
	add.s32 	%r16, %r5, 480;
	cvt.u64.u32 	%rd13, %r16;
	add.s32 	%r17, %r5, 512;
	cvt.u64.u32 	%rd14, %r17;
	add.s32 	%r18, %r5, 736;
	cvt.u64.u32 	%rd15, %r18;
	add.s32 	%r19, %r5, 768;
	cvt.u64.u32 	%rd16, %r19;
	add.s32 	%r20, %r5, 800;
	cvt.u64.u32 	%rd17, %r20;
	add.s32 	%r21, %r5, 832;
	cvt.u64.u32 	%rd18, %r21;
	add.s32 	%r22, %r5, 864;
	cvt.u64.u32 	%rd19, %r22;
	add.s32 	%r23, %r5, 896;
	cvt.u64.u32 	%rd20, %r23;
	add.s32 	%r25, %r5, 96;
	add.s32 	%r27, %r5, 128;
	add.s32 	%r29, %r5, 160;
	add.s32 	%r31, %r5, 192;
	add.s32 	%r33, %r5, 544;
$L__BB133_4:
	setp.le.s64 	%p3, %rd32, %rd2;
	mov.f32 	%f607, 0fFF800000;
	mov.f32 	%f610, %f607;
	@%p3 bra 	$L__BB133_6;
	mad.lo.s64 	%rd39, %rd75, %rd28, %rd2;
	cvta.to.global.u64 	%rd40, %rd26;
	shl.b64 	%rd41, %rd39, 2;
	add.s64 	%rd42, %rd40, %rd41;
	ld.global.f32 	%f151, [%rd42];
	cvta.to.global.u64 	%rd43, %rd27;
	add.s64 	%rd44, %rd43, %rd39;
	ld.global.u8 	%rs1, [%rd44];
	setp.eq.s16 	%p4, %rs1, 0;
	mul.f32 	%f152, %f149, %f151;
	selp.f32 	%f607, %f148, %f152, %p4;
	max.f32 	%f610, %f607, 0fFF800000;
$L__BB133_6:
	setp.le.s64 	%p5, %rd32, %rd3;
	mad.lo.s64 	%rd45, %rd75, %rd28, %rd2;
	cvta.to.global.u64 	%rd46, %rd27;
	add.s64 	%rd22, %rd46, %rd45;
	cvta.to.global.u64 	%rd47, %rd26;
	shl.b64 	%rd48, %rd45, 2;
	add.s64 	%rd23, %rd47, %rd48;
	mov.f32 	%f609, 0fFF800000;
	@%p5 bra 	$L__BB133_8;
	ld.global.f32 	%f154, [%rd23+128];
	ld.global.u8 	%rs2, [%rd22+32];
	setp.eq.s16 	%p6, %rs2, 0;
	mul.f32 	%f155, %f149, %f154;
	selp.f32 	%f609, %f148, %f155, %p6;
	max.f32 	%f610, %f610, %f609;
$L__BB133_8:
	setp.le.s64 	%p7, %rd32, %rd4;
	mov.f32 	%f611, 0fFF800000;
	@%p7 bra 	$L__BB133_10;
	ld.global.f32 	%f157, [%rd23+256];
	ld.global.u8 	%rs3, [%rd22+64];
	setp.eq.s16 	%p8, %rs3, 0;
	mul.f32 	%f158, %f149, %f157;
	selp.f32 	%f611, %f148, %f158, %p8;
	max.f32 	%f610, %f610, %f611;
$L__BB133_10:
	cvt.u64.u32 	%rd49, %r25;
	setp.le.s64 	%p9, %rd32, %rd49;
	mov.f32 	%f613, 0fFF800000;
	@%p9 bra 	$L__BB133_12;
	ld.global.f32 	%f160, [%rd23+384];
	ld.global.u8 	%rs4, [%rd22+96];
	setp.eq.s16 	%p10, %rs4, 0;
	mul.f32 	%f161, %f149, %f160;
	selp.f32 	%f613, %f148, %f161, %p10;
	max.f32 	%f610, %f610, %f613;
$L__BB133_12:
	cvt.u64.u32 	%rd50, %r27;
	setp.le.s64 	%p11, %rd32, %rd50;
	mov.f32 	%f615, 0fFF800000;
	@%p11 bra 	$L__BB133_14;
	ld.global.f32 	%f163, [%rd23+512];
	ld.global.u8 	%rs5, [%rd22+128];
	setp.eq.s16 	%p12, %rs5, 0;
	mul.f32 	%f164, %f149, %f163;
	selp.f32 	%f615, %f148, %f164, %p12;
	max.f32 	%f610, %f610, %f615;
$L__BB133_14:
	cvt.u64.u32 	%rd51, %r29;
	setp.le.s64 	%p13, %rd32, %rd51;
	mov.f32 	%f617, 0fFF800000;
	@%p13 bra 	$L__BB133_16;
	ld.global.f32 	%f166, [%rd23+640];
	ld.global.u8 	%rs6, [%rd22+160];
	setp.eq.s16 	%p14, %rs6, 0;
	mul.f32 	%f167, %f149, %f166;
	selp.f32 	%f617, %f148, %f167, %p14;
	max.f32 	%f610, %f610, %f617;
$L__BB133_16:
	cvt.u64.u32 	%rd52, %r31;
	setp.le.s64 	%p15, %rd32, %rd52;
	mov.f32 	%f619, 0fFF800000;
	@%p15 bra 	$L__BB133_18;
	ld.global.f32 	%f169, [%rd23+768];
	ld.global.u8 	%rs7, [%rd22+192];
	setp.eq.s16 	%p16, %rs7, 0;
	mul.f32 	%f170, %f149, %f169;
	selp.f32 	%f619, %f148, %f170, %p16;
	max.f32 	%f610, %f610, %f619;
$L__BB133_18:
	setp.le.s64 	%p17, %rd32, %rd5;
	mov.f32 	%f621, 0fFF800000;
	@%p17 bra 	$L__BB133_20;
	ld.global.f32 	%f172, [%rd23+896];
	ld.global.u8 	%rs8, [%rd22+224];
	setp.eq.s16 	%p18, %rs8, 0;
	mul.f32 	%f173, %f149, %f172;
	selp.f32 	%f621, %f148, %f173, %p18;
	max.f32 	%f610, %f610, %f621;
$L__BB133_20:
	setp.le.s64 	%p19, %rd32, %rd6;
	mov.f32 	%f623, 0fFF800000;
	@%p19 bra 	$L__BB133_22;
	ld.global.f32 	%f175, [%rd23+1024];
	ld.global.u8 	%rs9, [%rd22+256];
	setp.eq.s16 	%p20, %rs9, 0;
	mul.f32 	%f176, %f149, %f175;
	selp.f32 	%f623, %f148, %f176, %p20;
	max.f32 	%f610, %f610, %f623;
$L__BB133_22:
	setp.le.s64 	%p21, %rd32, %rd7;
	mov.f32 	%f625, 0fFF800000;
	@%p21 bra 	$L__BB133_24;
	ld.global.f32 	%f178, [%rd23+1152];
	ld.global.u8 	%rs10, [%rd22+288];
	setp.eq.s16 	%p22, %rs10, 0;
	mul.f32 	%f179, %f149, %f178;
	selp.f32 	%f625, %f148, %f179, %p22;
	max.f32 	%f610, %f610, %f625;
$L__BB133_24:
	setp.le.s64 	%p23, %rd32, %rd8;
	mov.f32 	%f627, 0fFF800000;
	@%p23 bra 	$L__BB133_26;
	ld.global.f32 	%f181, [%rd23+1280];
	ld.global.u8 	%rs11, [%rd22+320];
	setp.eq.s16 	%p24, %rs11, 0;
	mul.f32 	%f182, %f149, %f181;
	selp.f32 	%f627, %f148, %f182, %p24;
	max.f32 	%f610, %f610, %f627;
$L__BB133_26:
	setp.le.s64 	%p25, %rd32, %rd9;
	mov.f32 	%f629, 0fFF800000;
	@%p25 bra 	$L__BB133_28;
	ld.global.f32 	%f184, [%rd23+1408];
	ld.global.u8 	%rs12, [%rd22+352];
	setp.eq.s16 	%p26, %rs12, 0;
	mul.f32 	%f185, %f149, %f184;
	selp.f32 	%f629, %f148, %f185, %p26;
	max.f32 	%f610, %f610, %f629;
$L__BB133_28:
	setp.le.s64 	%p27, %rd32, %rd10;
	mov.f32 	%f631, 0fFF800000;
	@%p27 bra 	$L__BB133_30;
	ld.global.f32 	%f187, [%rd23+1536];
	ld.global.u8 	%rs13, [%rd22+384];
	setp.eq.s16 	%p28, %rs13, 0;
	mul.f32 	%f188, %f149, %f187;
	selp.f32 	%f631, %f148, %f188, %p28;
	max.f32 	%f610, %f610, %f631;
$L__BB133_30:
	setp.le.s64 	%p29, %rd32, %rd11;
	mov.f32 	%f633, 0fFF800000;
	@%p29 bra 	$L__BB133_32;
	ld.global.f32 	%f190, [%rd23+1664];
	ld.global.u8 	%rs14, [%rd22+416];
	setp.eq.s16 	%p30, %rs14, 0;
	mul.f32 	%f191, %f149, %f190;
	selp.f32 	%f633, %f148, %f191, %p30;
	max.f32 	%f610, %f610, %f633;
$L__BB133_32:
	setp.le.s64 	%p31, %rd32, %rd12;
	mov.f32 	%f635, 0fFF800000;
	@%p31 bra 	$L__BB133_34;
	ld.global.f32 	%f193, [%rd23+1792];
	ld.global.u8 	%rs15, [%rd22+448];
	setp.eq.s16 	%p32, %rs15, 0;
	mul.f32 	%f194, %f149, %f193;
	selp.f32 	%f635, %f148, %f194, %p32;
	max.f32 	%f610, %f610, %f635;
$L__BB133_34:
	setp.le.s64 	%p33, %rd32, %rd13;
	mov.f32 	%f637, 0fFF800000;
	@%p33 bra 	$L__BB133_36;
	ld.global.f32 	%f196, [%rd23+1920];
	ld.global.u8 	%rs16, [%rd22+480];
	setp.eq.s16 	%p34, %rs16, 0;
	mul.f32 	%f197, %f149, %f196;
	selp.f32 	%f637, %f148, %f197, %p34;
	max.f32 	%f610, %f610, %f637;
$L__BB133_36:
	setp.le.s64 	%p35, %rd32, %rd14;
	mov.f32 	%f639, 0fFF800000;
	@%p35 bra 	$L__BB133_38;
	ld.global.f32 	%f199, [%rd23+2048];
	ld.global.u8 	%rs17, [%rd22+512];
	setp.eq.s16 	%p36, %rs17, 0;
	mul.f32 	%f200, %f149, %f199;
	selp.f32 	%f639, %f148, %f200, %p36;
	max.f32 	%f610, %f610, %f639;
$L__BB133_38:
	cvt.u64.u32 	%rd53, %r33;
	setp.le.s64 	%p37, %rd32, %rd53;
	mov.f32 	%f641, 0fFF800000;
	@%p37 bra 	$L__BB133_40;
	ld.global.f32 	%f202, [%rd23+2176];
	ld.global.u8 	%rs18, [%rd22+544];
	setp.eq.s16 	%p38, %rs18, 0;
	mul.f32 	%f203, %f149, %f202;
	selp.f32 	%f641, %f148, %f203, %p38;
	max.f32 	%f610, %f610, %f641;
$L__BB133_40:
	mov.u32 	%r34, %tid.x;
	add.s32 	%r35, %r34, 576;
	cvt.u64.u32 	%rd54, %r35;
	setp.le.s64 	%p39, %rd32, %rd54;
	mov.f32 	%f643, 0fFF800000;
	@%p39 bra 	$L__BB133_42;
	ld.global.f32 	%f205, [%rd23+2304];
	ld.global.u8 	%rs19, [%rd22+576];
	setp.eq.s16 	%p40, %rs19, 0;
	mul.f32 	%f206, %f149, %f205;
	selp.f32 	%f643, %f148, %f206, %p40;
	max.f32 	%f610, %f610, %f643;
$L__BB133_42:
	mov.u32 	%r36, %tid.x;
	add.s32 	%r37, %r36, 608;
	cvt.u64.u32 	%rd55, %r37;
	setp.le.s64 	%p41, %rd32, %rd55;
	mov.f32 	%f645, 0fFF800000;
	@%p41 bra 	$L__BB133_44;
	ld.global.f32 	%f208, [%rd23+2432];
	ld.global.u8 	%rs20, [%rd22+608];
	setp.eq.s16 	%p42, %rs20, 0;
	mul.f32 	%f209, %f149, %f208;
	selp.f32 	%f645, %f148, %f209, %p42;
	max.f32 	%f610, %f610, %f645;
$L__BB133_44:
	mov.u32 	%r38, %tid.x;
	add.s32 	%r39, %r38, 640;
	cvt.u64.u32 	%rd56, %r39;
	setp.le.s64 	%p43, %rd32, %rd56;
	mov.f32 	%f647, 0fFF800000;
	@%p43 bra 	$L__BB133_46;
	ld.global.f32 	%f211, [%rd23+2560];
	ld.global.u8 	%rs21, [%rd22+640];
	setp.eq.s16 	%p44, %rs21, 0;
	mul.f32 	%f212, %f149, %f211;
	selp.f32 	%f647, %f148, %f212, %p44;
	max.f32 	%f610, %f610, %f647;
$L__BB133_46:
	mov.u32 	%r40, %tid.x;
	add.s32 	%r41, %r40, 672;
	cvt.u64.u32 	%rd57, %r41;
	setp.le.s64 	%p45, %rd32, %rd57;
	mov.f32 	%f649, 0fFF800000;
	@%p45 bra 	$L__BB133_48;
	ld.global.f32 	%f214, [%rd23+2688];
	ld.global.u8 	%rs22, [%rd22+672];
	setp.eq.s16 	%p46, %rs22, 0;
	mul.f32 	%f215, %f149, %f214;
	selp.f32 	%f649, %f148, %f215, %p46;
	max.f32 	%f610, %f610, %f649;
$L__BB133_48:
	mov.u32 	%r42, %tid.x;
	add.s32 	%r43, %r42, 704;
	cvt.u64.u32 	%rd58, %r43;
	setp.le.s64 	%p47, %rd32, %rd58;
	mov.f32 	%f651, 0fFF800000;
	@%p47 bra 	$L__BB133_50;
	ld.global.f32 	%f217, [%rd23+2816];
	ld.global.u8 	%rs23, [%rd22+704];
	setp.eq.s16 	%p48, %rs23, 0;
	mul.f32 	%f218, %f149, %f217;
	selp.f32 	%f651, %f148, %f218, %p48;
	max.f32 	%f610, %f610, %f651;
$L__BB133_50:
	setp.le.s64 	%p49, %rd32, %rd15;
	mov.f32 	%f653, 0fFF800000;
	@%p49 bra 	$L__BB133_52;
	ld.global.f32 	%f220, [%rd23+2944];
	ld.global.u8 	%rs24, [%rd22+736];
	setp.eq.s16 	%p50, %rs24, 0;
	mul.f32 	%f221, %f149, %f220;
	selp.f32 	%f653, %f148, %f221, %p50;
	max.f32 	%f610, %f610, %f653;
$L__BB133_52:
	setp.le.s64 	%p51, %rd32, %rd16;
	mov.f32 	%f655, 0fFF800000;
	@%p51 bra 	$L__BB133_54;
	ld.global.f32 	%f223, [%rd23+3072];
	ld.global.u8 	%rs25, [%rd22+768];
	setp.eq.s16 	%p52, %rs25, 0;
	mul.f32 	%f224, %f149, %f223;
	selp.f32 	%f655, %f148, %f224, %p52;
	max.f32 	%f610, %f610, %f655;
$L__BB133_54:
	setp.le.s64 	%p53, %rd32, %rd17;
	mov.f32 	%f657, 0fFF800000;
	@%p53 bra 	$L__BB133_56;
	ld.global.f32 	%f226, [%rd23+3200];
	ld.global.u8 	%rs26, [%rd22+800];
	setp.eq.s16 	%p54, %rs26, 0;
	mul.f32 	%f227, %f149, %f226;
	selp.f32 	%f657, %f148, %f227, %p54;
	max.f32 	%f610, %f610, %f657;
$L__BB133_56:
	setp.le.s64 	%p55, %rd32, %rd18;
	mov.f32 	%f659, 0fFF800000;
	@%p55 bra 	$L__BB133_58;
	ld.global.f32 	%f229, [%rd23+3328];
	ld.global.u8 	%rs27, [%rd22+832];
	setp.eq.s16 	%p56, %rs27, 0;
	mul.f32 	%f230, %f149, %f229;
	selp.f32 	%f659, %f148, %f230, %p56;
	max.f32 	%f610, %f610, %f659;
$L__BB133_58:
	setp.le.s64 	%p57, %rd32, %rd19;
	mov.f32 	%f661, 0fFF800000;
	@%p57 bra 	$L__BB133_60;
	ld.global.f32 	%f232, [%rd23+3456];
	ld.global.u8 	%rs28, [%rd22+864];
	setp.eq.s16 	%p58, %rs28, 0;
	mul.f32 	%f233, %f149, %f232;
	selp.f32 	%f661, %f148, %f233, %p58;
	max.f32 	%f610, %f610, %f661;
$L__BB133_60:
	setp.le.s64 	%p59, %rd32, %rd20;
	mov.f32 	%f663, 0fFF800000;
	@%p59 bra 	$L__BB133_62;
	ld.global.f32 	%f235, [%rd23+3584];
	ld.global.u8 	%rs29, [%rd22+896];
	setp.eq.s16 	%p60, %rs29, 0;
	mul.f32 	%f236, %f149, %f235;
	selp.f32 	%f663, %f148, %f236, %p60;
	max.f32 	%f610, %f610, %f663;
$L__BB133_62:
	setp.le.s64 	%p61, %rd32, %rd2;
	mov.b32 	%r44, %f610;
	shfl.sync.bfly.b32	%r45|%p62, %r44, 16, 31, -1;
	mov.b32 	%f237, %r45;
	max.f32 	%f238, %f610, %f237;
	mov.b32 	%r46, %f238;
	shfl.sync.bfly.b32	%r47|%p63, %r46, 8, 31, -1;
	mov.b32 	%f239, %r47;
	max.f32 	%f240, %f238, %f239;
	mov.b32 	%r48, %f240;
	shfl.sync.bfly.b32	%r49|%p64, %r48, 4, 31, -1;
	mov.b32 	%f241, %r49;
	max.f32 	%f242, %f240, %f241;
	mov.b32 	%r50, %f242;
	shfl.sync.bfly.b32	%r51|%p65, %r50, 2, 31, -1;
	mov.b32 	%f243, %r51;
	max.f32 	%f244, %f242, %f243;
	mov.b32 	%r52, %f244;
	shfl.sync.bfly.b32	%r53|%p66, %r52, 1, 31, -1;
	mov.b32 	%f245, %r53;
	max.f32 	%f246, %f244, %f245;
	sub.f32 	%f247, %f607, %f246;
	fma.rn.f32 	%f248, %f247, 0f3BBB989D, 0f3F000000;
	cvt.sat.f32.f32 	%f249, %f248;
	mov.f32 	%f250, 0f4B400001;
	mov.f32 	%f251, 0f437C0000;
	fma.rm.f32 	%f252, %f249, %f251, %f250;
	add.f32 	%f253, %f252, 0fCB40007F;
	neg.f32 	%f254, %f253;
	fma.rn.f32 	%f255, %f247, 0f3FB8AA3B, %f254;
	fma.rn.f32 	%f256, %f247, 0f32A57060, %f255;
	mov.b32 	%r54, %f252;
	shl.b32 	%r55, %r54, 23;
	mov.b32 	%f257, %r55;
	ex2.approx.ftz.f32 	%f258, %f256;
	mul.f32 	%f259, %f258, %f257;
	add.f32 	%f260, %f259, 0f00000000;
	sub.f32 	%f261, %f609, %f246;
	fma.rn.f32 	%f262, %f261, 0f3BBB989D, 0f3F000000;
	cvt.sat.f32.f32 	%f263, %f262;
	fma.rm.f32 	%f264, %f263, %f251, %f250;
	add.f32 	%f265, %f264, 0fCB40007F;
	neg.f32 	%f266, %f265;
	fma.rn.f32 	%f267, %f261, 0f3FB8AA3B, %f266;
	fma.rn.f32 	%f268, %f261, 0f32A57060, %f267;
	mov.b32 	%r56, %f264;
	shl.b32 	%r57, %r56, 23;
	mov.b32 	%f269, %r57;
	ex2.approx.ftz.f32 	%f270, %f268;
	mul.f32 	%f271, %f270, %f269;
	add.f32 	%f272, %f260, %f271;
	sub.f32 	%f273, %f611, %f246;
	fma.rn.f32 	%f274, %f273, 0f3BBB989D, 0f3F000000;
	cvt.sat.f32.f32 	%f275, %f274;
	fma.rm.f32 	%f276, %f275, %f251, %f250;
	add.f32 	%f277, %f276, 0fCB40007F;
	neg.f32 	%f278, %f277;
	fma.rn.f32 	%f279, %f273, 0f3FB8AA3B, %f278;
	fma.rn.f32 	%f280, %f273, 0f32A57060, %f279;
	mov.b32 	%r58, %f276;
	shl.b32 	%r59, %r58, 23;
	mov.b32 	%f281, %r59;
	ex2.approx.ftz.f32 	%f282, %f280;
	mul.f32 	%f283, %f282, %f281;
	add.f32 	%f284, %f272, %f283;
	sub.f32 	%f285, %f613, %f246;
	fma.rn.f32 	%f286, %f285, 0f3BBB989D, 0f3F000000;
	cvt.sat.f32.f32 	%f287, %f286;
	fma.rm.f32 	%f288, %f287, %f251, %f250;
	add.f32 	%f289, %f288, 0fCB40007F;
	neg.f32 	%f290, %f289;
	fma.rn.f32 	%f291, %f285, 0f3FB8AA3B, %f290;
	fma.rn.f32 	%f292, %f285, 0f32A57060, %f291;
	mov.b32 	%r60, %f288;
	shl.b32 	%r61, %r60, 23;
	mov.b32 	%f293, %r61;
	ex2.approx.ftz.f32 	%f294, %f292;
	mul.f32 	%f295, %f294, %f293;
	add.f32 	%f296, %f284, %f295;
	sub.f32 	%f297, %f615, %f246;
	fma.rn.f32 	%f298, %f297, 0f3BBB989D, 0f3F000000;
	cvt.sat.f32.f32 	%f299, %f298;
	fma.rm.f32 	%f300, %f299, %f251, %f250;
	add.f32 	%f301, %f300, 0fCB40007F;
	neg.f32 	%f302, %f301;
	fma.rn.f32 	%f303, %f297, 0f3FB8AA3B, %f302;
	fma.rn.f32 	%f304, %f297, 0f32A57060, %f303;
	mov.b32 	%r62, %f300;
	shl.b32 	%r63, %r62, 23;
	mov.b32 	%f305, %r63;
	ex2.approx.ftz.f32 	%f306, %f304;
	mul.f32 	%f307, %f306, %f305;
	add.f32 	%f308, %f296, %f307;
	sub.f32 	%f309, %f617, %f246;
	fma.rn.f32 	%f310, %f309, 0f3BBB989D, 0f3F000000;
	cvt.sat.f32.f32 	%f311, %f310;
	fma.rm.f32 	%f312, %f311, %f251, %f250;
	add.f32 	%f313, %f312, 0fCB40007F;
	neg.f32 	%f314, %f313;
	fma.rn.f32 	%f315, %f309, 0f3FB8AA3B, %f314;
	fma.rn.f32 	%f316, %f309, 0f32A57060, %f315;
	mov.b32 	%r64, %f312;
	shl.b32 	%r65, %r64, 23;
	mov.b32 	%f317, %r65;
	ex2.approx.ftz.f32 	%f318, %f316;
	mul.f32 	%f319, %f318, %f317;
	add.f32 	%f320, %f308, %f319;
	sub.f32 	%f321, %f619, %f246;
	fma.rn.f32 	%f322, %f321, 0f3BBB989D, 0f3F000000;
	cvt.sat.f32.f32 	%f323, %f322;
	fma.rm.f32 	%f324, %f323, %f251, %f250;
	add.f32 	%f325, %f324, 0fCB40007F;
	neg.f32 	%f326, %f325;
	fma.rn.f32 	%f327, %f321, 0f3FB8AA3B, %f326;
	fma.rn.f32 	%f328, %f321, 0f32A57060, %f327;
	mov.b32 	%r66, %f324;
	shl.b32 	%r67, %r66, 23;
	mov.b32 	%f329, %r67;
	ex2.approx.ftz.f32 	%f330, %f328;
	mul.f32 	%f331, %f330, %f329;
	add.f32 	%f332, %f320, %f331;
	sub.f32 	%f333, %f621, %f246;
	fma.rn.f32 	%f334, %f333, 0f3BBB989D, 0f3F000000;
	cvt.sat.f32.f32 	%f335, %f334;
	fma.rm.f32 	%f336, %f335, %f251, %f250;
	add.f32 	%f337, %f336, 0fCB40007F;
	neg.f32 	%f338, %f337;
	fma.rn.f32 	%f339, %f333, 0f3FB8AA3B, %f338;
	fma.rn.f32 	%f340, %f333, 0f32A57060, %f339;
	mov.b32 	%r68, %f336;
	shl.b32 	%r69, %r68, 23;
	mov.b32 	%f341, %r69;
	ex2.approx.ftz.f32 	%f342, %f340;
	mul.f32 	%f343, %f342, %f341;
	add.f32 	%f344, %f332, %f343;
	sub.f32 	%f345, %f623, %f246;
	fma.rn.f32 	%f346, %f345, 0f3BBB989D, 0f3F000000;
	cvt.sat.f32.f32 	%f347, %f346;
	fma.rm.f32 	%f348, %f347, %f251, %f250;
	add.f32 	%f349, %f348, 0fCB40007F;
	neg.f32 	%f350, %f349;
	fma.rn.f32 	%f351, %f345, 0f3FB8AA3B, %f350;
	fma.rn.f32 	%f352, %f345, 0f32A57060, %f351;
	mov.b32 	%r70, %f348;
	shl.b32 	%r71, %r70, 23;
	mov.b32 	%f353, %r71;
	ex2.approx.ftz.f32 	%f354, %f352;
	mul.f32 	%f355, %f354, %f353;
	add.f32 	%f356, %f344, %f355;
	sub.f32 	%f357, %f625, %f246;
	fma.rn.f32 	%f358, %f357, 0f3BBB989D, 0f3F000000;
	cvt.sat.f32.f32 	%f359, %f358;
	fma.rm.f32 	%f360, %f359, %f251, %f250;
	add.f32 	%f361, %f360, 0fCB40007F;
	neg.f32 	%f362, %f361;
	fma.rn.f32 	%f363, %f357, 0f3FB8AA3B, %f362;
	fma.rn.f32 	%f364, %f357, 0f32A57060, %f363;
	mov.b32 	%r72, %f360;
	shl.b32 	%r73, %r72, 23;
	mov.b32 	%f365, %r73;
	ex2.approx.ftz.f32 	%f366, %f364;
	mul.f32 	%f367, %f366, %f365;
	add.f32 	%f368, %f356, %f367;
	sub.f32 	%f369, %f627, %f246;
	fma.rn.f32 	%f370, %f369, 0f3BBB989D, 0f3F000000;
	cvt.sat.f32.f32 	%f371, %f370;
	fma.rm.f32 	%f372, %f371, %f251, %f250;
	add.f32 	%f373, %f372, 0fCB40007F;
	neg.f32 	%f374, %f373;
	fma.rn.f32 	%f375, %f369, 0f3FB8AA3B, %f374;
	fma.rn.f32 	%f376, %f369, 0f32A57060, %f375;
	mov.b32 	%r74, %f372;
	shl.b32 	%r75, %r74, 23;
	mov.b32 	%f377, %r75;
	ex2.approx.ftz.f32 	%f378, %f376;
	mul.f32 	%f379, %f378, %f377;
	add.f32 	%f380, %f368, %f379;
	sub.f32 	%f381, %f629, %f246;
	fma.rn.f32 	%f382, %f381, 0f3BBB989D, 0f3F000000;
	cvt.sat.f32.f32 	%f383, %f382;
	fma.rm.f32 	%f384, %f383, %f251, %f250;
	add.f32 	%f385, %f384, 0fCB40007F;
	neg.f32 	%f386, %f385;
	fma.rn.f32 	%f387, %f381, 0f3FB8AA3B, %f386;
	fma.rn.f32 	%f388, %f381, 0f32A57060, %f387;
	mov.b32 	%r76, %f384;
	shl.b32 	%r77, %r76, 23;
	mov.b32 	%f389, %r77;
	ex2.approx.ftz.f32 	%f390, %f388;
	mul.f32 	%f391, %f390, %f389;
	add.f32 	%f392, %f380, %f391;
	sub.f32 	%f393, %f631, %f246;
	fma.rn.f32 	%f394, %f393, 0f3BBB989D, 0f3F000000;
	cvt.sat.f32.f32 	%f395, %f394;
	fma.rm.f32 	%f396, %f395, %f251, %f250;
	add.f32 	%f397, %f396, 0fCB40007F;
	neg.f32 	%f398, %f397;
	fma.rn.f32 	%f399, %f393, 0f3FB8AA3B, %f398;
	fma.rn.f32 	%f400, %f393, 0f32A57060, %f399;
	mov.b32 	%r78, %f396;
	shl.b32 	%r79, %r78, 23;
	mov.b32 	%f401, %r79;
	ex2.approx.ftz.f32 	%f402, %f400;
	mul.f32 	%f403, %f402, %f401;
	add.f32 	%f404, %f392, %f403;
	sub.f32 	%f405, %f633, %f246;
	fma.rn.f32 	%f406, %f405, 0f3BBB989D, 0f3F000000;
	cvt.sat.f32.f32 	%f407, %f406;
	fma.rm.f32 	%f408, %f407, %f251, %f250;
	add.f32 	%f409, %f408, 0fCB40007F;
	neg.f32 	%f410, %f409;
	fma.rn.f32 	%f411, %f405, 0f3FB8AA3B, %f410;
	fma.rn.f32 	%f412, %f405, 0f32A57060, %f411;
	mov.b32 	%r80, %f408;
	shl.b32 	%r81, %r80, 23;
	mov.b32 	%f413, %r81;
	ex2.approx.ftz.f32 	%f414, %f412;
	mul.f32 	%f415, %f414, %f413;
	add.f32 	%f416, %f404, %f415;
	sub.f32 	%f417, %f635, %f246;
	fma.rn.f32 	%f418, %f417, 0f3BBB989D, 0f3F000000;
	cvt.sat.f32.f32 	%f419, %f418;
	fma.rm.f32 	%f420, %f419, %f251, %f250;
	add.f32 	%f421, %f420, 0fCB40007F;
	neg.f32 	%f422, %f421;
	fma.rn.f32 	%f423, %f417, 0f3FB8AA3B, %f422;
	fma.rn.f32 	%f424, %f417, 0f32A57060, %f423;
	mov.b32 	%r82, %f420;
	shl.b32 	%r83, %r82, 23;
	mov.b32 	%f425, %r83;
	ex2.approx.ftz.f32 	%f426, %f424;
	mul.f32 	%f427, %f426, %f425;
	add.f32 	%f428, %f416, %f427;
	sub.f32 	%f429, %f637, %f246;
	fma.rn.f32 	%f430, %f429, 0f3BBB989D, 0f3F000000;
	cvt.sat.f32.f32 	%f431, %f430;
	fma.rm.f32 	%f432, %f431, %f251, %f250;
	add.f32 	%f433, %f432, 0fCB40007F;
	neg.f32 	%f434, %f433;
	fma.rn.f32 	%f435, %f429, 0f3FB8AA3B, %f434;
	fma.rn.f32 	%f436, %f429, 0f32A57060, %f435;
	mov.b32 	%r84, %f432;
	shl.b32 	%r85, %r84, 23;
	mov.b32 	%f437, %r85;
	ex2.approx.ftz.f32 	%f438, %f436;
	mul.f32 	%f439, %f438, %f437;
	add.f32 	%f440, %f428, %f439;
	sub.f32 	%f441, %f639, %f246;
	fma.rn.f32 	%f442, %f441, 0f3BBB989D, 0f3F000000;
	cvt.sat.f32.f32 	%f443, %f442;
	fma.rm.f32 	%f444, %f443, %f251, %f250;
	add.f32 	%f445, %f444, 0fCB40007F;
	neg.f32 	%f446, %f445;
	fma.rn.f32 	%f447, %f441, 0f3FB8AA3B, %f446;
	fma.rn.f32 	%f448, %f441, 0f32A57060, %f447;
	mov.b32 	%r86, %f444;
	shl.b32 	%r87, %r86, 23;
	mov.b32 	%f449, %r87;
	ex2.approx.ftz.f32 	%f450, %f448;
	mul.f32 	%f451, %f450, %f449;
	add.f32 	%f452, %f440, %f451;
	sub.f32 	%f453, %f641, %f246;
	fma.rn.f32 	%f454, %f453, 0f3BBB989D, 0f3F000000;
	cvt.sat.f32.f32 	%f455, %f454;
	fma.rm.f32 	%f456, %f455, %f251, %f250;
	add.f32 	%f457, %f456, 0fCB40007F;
	neg.f32 	%f458, %f457;
	fma.rn.f32 	%f459, %f453, 0f3FB8AA3B, %f458;
	fma.rn.f32 	%f460, %f453, 0f32A57060, %f459;
	mov.b32 	%r88, %f456;
	shl.b32 	%r89, %r88, 23;
	mov.b32 	%f461, %r89;
	ex2.approx.ftz.f32 	%f462, %f460;
	mul.f32 	%f463, %f462, %f461;
	add.f32 	%f464, %f452, %f463;
	sub.f32 	%f465, %f643, %f246;
	fma.rn.f32 	%f466, %f465, 0f3BBB989D, 0f3F000000;
	cvt.sat.f32.f32 	%f467, %f466;
	fma.rm.f32 	%f468, %f467, %f251, %f250;
	add.f32 	%f469, %f468, 0fCB40007F;
	neg.f32 	%f470, %f469;
	fma.rn.f32 	%f471, %f465, 0f3FB8AA3B, %f470;
	fma.rn.f32 	%f472, %f465, 0f32A57060, %f471;
	mov.b32 	%r90, %f468;
	shl.b32 	%r91, %r90, 23;
	mov.b32 	%f473, %r91;
	ex2.approx.ftz.f32 	%f474, %f472;
	mul.f32 	%f475, %f474, %f473;
	add.f32 	%f476, %f464, %f475;
	sub.f32 	%f477, %f645, %f246;
	fma.rn.f32 	%f478, %f477, 0f3BBB989D, 0f3F000000;
	cvt.sat.f32.f32 	%f479, %f478;
	fma.rm.f32 	%f480, %f479, %f251, %f250;
	add.f32 	%f481, %f480, 0fCB40007F;
	neg.f32 	%f482, %f481;
	fma.rn.f32 	%f483, %f477, 0f3FB8AA3B, %f482;
	fma.rn.f32 	%f484, %f477, 0f32A57060, %f483;
	mov.b32 	%r92, %f480;
	shl.b32 	%r93, %r92, 23;
	mov.b32 	%f485, %r93;
	ex2.approx.ftz.f32 	%f486, %f484;
	mul.f32 	%f487, %f486, %f485;
	add.f32 	%f488, %f476, %f487;
	sub.f32 	%f489, %f647, %f246;
	fma.rn.f32 	%f490, %f489, 0f3BBB989D, 0f3F000000;
	cvt.sat.f32.f32 	%f491, %f490;
	fma.rm.f32 	%f492, %f491, %f251, %f250;
	add.f32 	%f493, %f492, 0fCB40007F;
	neg.f32 	%f494, %f493;
	fma.rn.f32 	%f495, %f489, 0f3FB8AA3B, %f494;
	fma.rn.f32 	%f496, %f489, 0f32A57060, %f495;
	mov.b32 	%r94, %f492;
	shl.b32 	%r95, %r94, 23;
	mov.b32 	%f497, %r95;
	ex2.approx.ftz.f32 	%f498, %f496;
	mul.f32 	%f499, %f498, %f497;
	add.f32 	%f500, %f488, %f499;
	sub.f32 	%f501, %f649, %f246;
	fma.rn.f32 	%f502, %f501, 0f3BBB989D, 0f3F000000;
	cvt.sat.f32.f32 	%f503, %f502;
	fma.rm.f32 	%f504, %f503, %f251, %f250;
	add.f32 	%f505, %f504, 0fCB40007F;
	neg.f32 	%f506, %f505;
	fma.rn.f32 	%f507, %f501, 0f3FB8AA3B, %f506;
	fma.rn.f32 	%f508, %f501, 0f32A57060, %f507;
	mov.b32 	%r96, %f504;
	shl.b32 	%r97, %r96, 23;
	mov.b32 	%f509, %r97;
	ex2.approx.ftz.f32 	%f510, %f508;
	mul.f32 	%f511, %f510, %f509;
	add.f32 	%f512, %f500, %f511;
	sub.f32 	%f513, %f651, %f246;
	fma.rn.f32 	%f514, %f513, 0f3BBB989D, 0f3F000000;
	cvt.sat.f32.f32 	%f515, %f514;
	fma.rm.f32 	%f516, %f515, %f251, %f250;
	add.f32 	%f517, %f516, 0fCB40007F;
	neg.f32 	%f518, %f517;
	fma.rn.f32 	%f519, %f513, 0f3FB8AA3B, %f518;
	fma.rn.f32 	%f520, %f513, 0f32A57060, %f519;
	mov.b32 	%r98, %f516;
	shl.b32 	%r99, %r98, 23;
	mov.b32 	%f521, %r99;
	ex2.approx.ftz.f32 	%f522, %f520;
	mul.f32 	%f523, %f522, %f521;
	add.f32 	%f524, %f512, %f523;
	sub.f32 	%f525, %f653, %f246;
	fma.rn.f32 	%f526, %f525, 0f3BBB989D, 0f3F000000;
	cvt.sat.f32.f32 	%f527, %f526;
	fma.rm.f32 	%f528, %f527, %f251, %f250;
	add.f32 	%f529, %f528, 0fCB40007F;
	neg.f32 	%f530, %f529;
	fma.rn.f32 	%f531, %f525, 0f3FB8AA3B, %f530;
	fma.rn.f32 	%f532, %f525, 0f32A57060, %f531;
	mov.b32 	%r100, %f528;
	shl.b32 	%r101, %r100, 23;
	mov.b32 	%f533, %r101;
	ex2.approx.ftz.f32 	%f534, %f532;
	mul.f32 	%f535, %f534, %f533;
	add.f32 	%f536, %f524, %f535;
	sub.f32 	%f537, %f655, %f246;
	fma.rn.f32 	%f538, %f537, 0f3BBB989D, 0f3F000000;
	cvt.sat.f32.f32 	%f539, %f538;
	fma.rm.f32 	%f540, %f539, %f251, %f250;
	add.f32 	%f541, %f540, 0fCB40007F;
	neg.f32 	%f542, %f541;
	fma.rn.f32 	%f543, %f537, 0f3FB8AA3B, %f542;
	fma.rn.f32 	%f544, %f537, 0f32A57060, %f543;
	mov.b32 	%r102, %f540;
	shl.b32 	%r103, %r102, 23;
	mov.b32 	%f545, %r103;
	ex2.approx.ftz.f32 	%f546, %f544;
	mul.f32 	%f547, %f546, %f545;
	add.f32 	%f548, %f536, %f547;
	sub.f32 	%f549, %f657, %f246;
	fma.rn.f32 	%f550, %f549, 0f3BBB989D, 0f3F000000;
	cvt.sat.f32.f32 	%f551, %f550;
	fma.rm.f32 	%f552, %f551, %f251, %f250;
	add.f32 	%f553, %f552, 0fCB40007F;
	neg.f32 	%f554, %f553;
	fma.rn.f32 	%f555, %f549, 0f3FB8AA3B, %f554;
	fma.rn.f32 	%f556, %f549, 0f32A57060, %f555;
	mov.b32 	%r104, %f552;
	shl.b32 	%r105, %r104, 23;
	mov.b32 	%f557, %r105;
	ex2.approx.ftz.f32 	%f558, %f556;
	mul.f32 	%f559, %f558, %f557;
	add.f32 	%f560, %f548, %f559;
	sub.f32 	%f561, %f659, %f246;
	fma.rn.f32 	%f562, %f561, 0f3BBB989D, 0f3F000000;
	cvt.sat.f32.f32 	%f563, %f562;
	fma.rm.f32 	%f564, %f563, %f251, %f250;
	add.f32 	%f565, %f564, 0fCB40007F;
	neg.f32 	%f566, %f565;
	fma.rn.f32 	%f567, %f561, 0f3FB8AA3B, %f566;
	fma.rn.f32 	%f568, %f561, 0f32A57060, %f567;
	mov.b32 	%r106, %f564;
	shl.b32 	%r107, %r106, 23;
	mov.b32 	%f569, %r107;
	ex2.approx.ftz.f32 	%f570, %f568;
	mul.f32 	%f571, %f570, %f569;
	add.f32 	%f572, %f560, %f571;
	sub.f32 	%f573, %f661, %f246;
	fma.rn.f32 	%f574, %f573, 0f3BBB989D, 0f3F000000;
	cvt.sat.f32.f32 	%f575, %f574;
	fma.rm.f32 	%f576, %f575, %f251, %f250;
	add.f32 	%f577, %f576, 0fCB40007F;
	neg.f32 	%f578, %f577;
	fma.rn.f32 	%f579, %f573, 0f3FB8AA3B, %f578;
	fma.rn.f32 	%f580, %f573, 0f32A57060, %f579;
	mov.b32 	%r108, %f576;
	shl.b32 	%r109, %r108, 23;
	mov.b32 	%f581, %r109;
	ex2.approx.ftz.f32 	%f582, %f580;
	mul.f32 	%f583, %f582, %f581;
	add.f32 	%f584, %f572, %f583;
	sub.f32 	%f585, %f663, %f246;
	fma.rn.f32 	%f586, %f585, 0f3BBB989D, 0f3F000000;
	cvt.sat.f32.f32 	%f587, %f586;
	fma.rm.f32 	%f588, %f587, %f251, %f250;
	add.f32 	%f589, %f588, 0fCB40007F;
	neg.f32 	%f590, %f589;
	fma.rn.f32 	%f591, %f585, 0f3FB8AA3B, %f590;
	fma.rn.f32 	%f592, %f585, 0f32A57060, %f591;
	mov.b32 	%r110, %f588;
	shl.b32 	%r111, %r110, 23;
	mov.b32 	%f593, %r111;
	ex2.approx.ftz.f32 	%f594, %f592;
	mul.f32 	%f595, %f594, %f593;
	add.f32 	%f596, %f584, %f595;
	mov.b32 	%r112, %f596;
	shfl.sync.bfly.b32	%r113|%p67, %r112, 16, 31, -1;
	mov.b32 	%f597, %r113;
	add.f32 	%f598, %f596, %f597;
	mov.b32 	%r114, %f598;
	shfl.sync.bfly.b32	%r115|%p68, %r114, 8, 31, -1;
	mov.b32 	%f599, %r115;
	add.f32 	%f600, %f598, %f599;
	mov.b32 	%r116, %f600;
	shfl.sync.bfly.b32	%r117|%p69, %r116, 4, 31, -1;
	mov.b32 	%f601, %r117;
	add.f32 	%f602, %f600, %f601;
	mov.b32 	%r118, %f602;
	shfl.sync.bfly.b32	%r119|%p70, %r118, 2, 31, -1;
	mov.b32 	%f603, %r119;
	add.f32 	%f604, %f602, %f603;
	mov.b32 	%r120, %f604;
	shfl.sync.bfly.b32	%r121|%p71, %r120, 1, 31, -1;
	mov.b32 	%f605, %r121;
	add.f32 	%f606, %f604, %f605;
	div.rn.f32 	%f119, %f259, %f606;
	div.rn.f32 	%f120, %f271, %f606;
	div.rn.f32 	%f121, %f283, %f606;
	div.rn.f32 	%f122, %f295, %f606;
	div.rn.f32 	%f123, %f307, %f606;
	div.rn.f32 	%f124, %f319, %f606;
	div.rn.f32 	%f125, %f331, %f606;
	div.rn.f32 	%f126, %f343, %f606;
	div.rn.f32 	%f127, %f355, %f606;
	div.rn.f32 	%f128, %f367, %f606;
	div.rn.f32 	%f129, %f379, %f606;
	div.rn.f32 	%f130, %f391, %f606;
	div.rn.f32 	%f131, %f403, %f606;
	div.rn.f32 	%f132, %f415, %f606;
	div.rn.f32 	%f133, %f427, %f606;
	div.rn.f32 	%f134, %f439, %f606;
	div.rn.f32 	%f135, %f451, %f606;
	div.rn.f32 	%f136, %f463, %f606;
	div.rn.f32 	%f137, %f475, %f606;
	div.rn.f32 	%f138, %f487, %f606;
	div.rn.f32 	%f139, %f499, %f606;
	div.rn.f32 	%f140, %f511, %f606;
	div.rn.f32 	%f141, %f523, %f606;
	div.rn.f32 	%f142, %f535, %f606;
	div.rn.f32 	%f143, %f547, %f606;
	div.rn.f32 	%f144, %f559, %f606;
	div.rn.f32 	%f145, %f571, %f606;
	div.rn.f32 	%f146, %f583, %f606;
	div.rn.f32 	%f147, %f595, %f606;
	mad.lo.s64 	%rd59, %rd75, %rd30, %rd2;
	cvta.to.global.u64 	%rd60, %rd29;
	shl.b64 	%rd61, %rd59, 2;
	add.s64 	%rd24, %rd60, %rd61;
	@%p61 bra 	$L__BB133_64;
	st.global.f32 	[%rd24], %f119;
$L__BB133_64:
	setp.le.s64 	%p72, %rd32, %rd3;
	@%p72 bra 	$L__BB133_66;
	st.global.f32 	[%rd24+128], %f120;
$L__BB133_66:
	setp.le.s64 	%p73, %rd32, %rd4;
	@%p73 bra 	$L__BB133_68;
	st.global.f32 	[%rd24+256], %f121;
$L__BB133_68:
	mov.u32 	%r122, %tid.x;
	add.s32 	%r123, %r122, 96;
	cvt.u64.u32 	%rd62, %r123;
	setp.le.s64 	%p74, %rd32, %rd62;
	@%p74 bra 	$L__BB133_70;
	st.global.f32 	[%rd24+384], %f122;
$L__BB133_70:
	mov.u32 	%r124, %tid.x;
	add.s32 	%r125, %r124, 128;
	cvt.u64.u32 	%rd63, %r125;
	setp.le.s64 	%p75, %rd32, %rd63;
	@%p75 bra 	$L__BB133_72;
	st.global.f32 	[%rd24+512], %f123;
$L__BB133_72:
	mov.u32 	%r126, %tid.x;
	add.s32 	%r127, %r126, 160;
	cvt.u64.u32 	%rd64, %r127;
	setp.le.s64 	%p76, %rd32, %rd64;
	@%p76 bra 	$L__BB133_74;
	st.global.f32 	[%rd24+640], %f124;
$L__BB133_74:
	mov.u32 	%r128, %tid.x;
	add.s32 	%r129, %r128, 192;
	cvt.u64.u32 	%rd65, %r129;
	setp.le.s64 	%p77, %rd32, %rd65;
	@%p77 bra 	$L__BB133_76;
	st.global.f32 	[%rd24+768], %f125;
$L__BB133_76:
	setp.le.s64 	%p78, %rd32, %rd5;
	@%p78 bra 	$L__BB133_78;
	st.global.f32 	[%rd24+896], %f126;
$L__BB133_78:
	setp.le.s64 	%p79, %rd32, %rd6;
	@%p79 bra 	$L__BB133_80;
	st.global.f32 	[%rd24+1024], %f127;
$L__BB133_80:
	setp.le.s64 	%p80, %rd32, %rd7;
	@%p80 bra 	$L__BB133_82;
	st.global.f32 	[%rd24+1152], %f128;
$L__BB133_82:
	setp.le.s64 	%p81, %rd32, %rd8;
	@%p81 bra 	$L__BB133_84;
	st.global.f32 	[%rd24+1280], %f129;
$L__BB133_84:
	setp.le.s64 	%p82, %rd32, %rd9;
	@%p82 bra 	$L__BB133_86;
	st.global.f32 	[%rd24+1408], %f130;
$L__BB133_86:
	setp.le.s64 	%p83, %rd32, %rd10;
	@%p83 bra 	$L__BB133_88;
	st.global.f32 	[%rd24+1536], %f131;
$L__BB133_88:
	setp.le.s64 	%p84, %rd32, %rd11;
	@%p84 bra 	$L__BB133_90;
	st.global.f32 	[%rd24+1664], %f132;
$L__BB133_90:
	setp.le.s64 	%p85, %rd32, %rd12;
	@%p85 bra 	$L__BB133_92;
	st.global.f32 	[%rd24+1792], %f133;
$L__BB133_92:
	setp.le.s64 	%p86, %rd32, %rd13;
	@%p86 bra 	$L__BB133_94;
	st.global.f32 	[%rd24+1920], %f134;
$L__BB133_94:
	setp.le.s64 	%p87, %rd32, %rd14;
	@%p87 bra 	$L__BB133_96;
	st.global.f32 	[%rd24+2048], %f135;
$L__BB133_96:
	mov.u32 	%r130, %tid.x;
	add.s32 	%r131, %r130, 544;
	cvt.u64.u32 	%rd66, %r131;
	setp.le.s64 	%p88, %rd32, %rd66;
	@%p88 bra 	$L__BB133_98;
	st.global.f32 	[%rd24+2176], %f136;
$L__BB133_98:
	add.s32 	%r133, %r130, 576;
	cvt.u64.u32 	%rd67, %r133;
	setp.le.s64 	%p89, %rd32, %rd67;
	@%p89 bra 	$L__BB133_100;
	st.global.f32 	[%rd24+2304], %f137;
$L__BB133_100:
	add.s32 	%r135, %r130, 608;
	cvt.u64.u32 	%rd68, %r135;
	setp.le.s64 	%p90, %rd32, %rd68;
	@%p90 bra 	$L__BB133_102;
	st.global.f32 	[%rd24+2432], %f138;
$L__BB133_102:
	add.s32 	%r137, %r130, 640;
	cvt.u64.u32 	%rd69, %r137;
	setp.le.s64 	%p91, %rd32, %rd69;
	@%p91 bra 	$L__BB133_104;
	st.global.f32 	[%rd24+2560], %f139;
$L__BB133_104:
	add.s32 	%r139, %r130, 672;
	cvt.u64.u32 	%rd70, %r139;
	setp.le.s64 	%p92, %rd32, %rd70;
	@%p92 bra 	$L__BB133_106;
	st.global.f32 	[%rd24+2688], %f140;
$L__BB133_106:
	add.s32 	%r141, %r130, 704;
	cvt.u64.u32 	%rd71, %r141;
	setp.le.s64 	%p93, %rd32, %rd71;
	@%p93 bra 	$L__BB133_108;
	st.global.f32 	[%rd24+2816], %f141;
$L__BB133_108:
	setp.le.s64 	%p94, %rd32, %rd15;
	@%p94 bra 	$L__BB133_110;
	st.global.f32 	[%rd24+2944], %f142;
$L__BB133_110:
	setp.le.s64 	%p95, %rd32, %rd16;
	@%p95 bra 	$L__BB133_112;
	st.global.f32 	[%rd24+3072], %f143;
$L__BB133_112:
	setp.le.s64 	%p96, %rd32, %rd17;
	@%p96 bra 	$L__BB133_114;
	st.global.f32 	[%rd24+3200], %f144;
$L__BB133_114:
	setp.le.s64 	%p97, %rd32, %rd18;
	@%p97 bra 	$L__BB133_116;
	st.global.f32 	[%rd24+3328], %f145;
$L__BB133_116:
	setp.le.s64 	%p98, %rd32, %rd19;
	@%p98 bra 	$L__BB133_118;
	st.global.f32 	[%rd24+3456], %f146;
$L__BB133_118:
	setp.le.s64 	%p99, %rd32, %rd20;
	@%p99 bra 	$L__BB133_120;
	st.global.f32 	[%rd24+3584], %f147;
$L__BB133_120:
	ld.param.u64 	%rd74, [_Z15SoftmaxWarpImplI24ElementwiseScaleMaskLoadIffbE11DirectStoreIffEfLi1ELi29ELi32ELi1ELb1EL9Algorithm0EEvT_T0_ll_param_2];
	mov.u32 	%r142, %nctaid.x;
	mov.u32 	%r143, %ntid.y;
	mul.lo.s32 	%r144, %r142, %r143;
	cvt.s64.s32 	%rd72, %r144;
	add.s64 	%rd75, %rd75, %rd72;
	setp.lt.s64 	%p100, %rd75, %rd74;
	@%p100 bra 	$L__BB133_4;
$L__BB133_121:
	ret;

}
	// .globl	_Z15SoftmaxWarpImplI24ElementwiseScaleMaskLoadIffbE11DirectStoreIffEfLi1ELi30ELi32ELi1ELb0EL9Algorithm0EEvT_T0_ll
.visible .entry _Z15SoftmaxWarpImplI24ElementwiseScaleMaskLoadIffbE11DirectStoreIffEfLi1ELi30ELi32ELi1ELb0EL9Algorithm0EEvT_T0_ll(
	.param .align 8 .b8 _Z15SoftmaxWarpImplI24ElementwiseScaleMaskLoadIffbE11DirectStoreIffEfLi1ELi30ELi32ELi1ELb0EL9Algorithm0EEvT_T0_ll_param_0[32],
	.param .align 8 .b8 _Z15SoftmaxWarpImplI24ElementwiseScaleMaskLoadIffbE11DirectStoreIffEfLi1ELi30ELi32ELi1ELb0EL9Algorithm0EEvT_T0_ll_param_1[16],
	.param .u64 _Z15SoftmaxWarpImplI24ElementwiseScaleMaskLoadIffbE11DirectStoreIffEfLi1ELi30ELi32ELi1ELb0EL9Algorithm0EEvT_T0_ll_param_2,
	.param .u64 _Z15SoftmaxWarpImplI24ElementwiseScaleMaskLoadIffbE11DirectStoreIffEfLi1ELi30ELi32ELi1ELb0EL9Algorithm0EEvT_T0_ll_param_3
)
{
	.reg .pred 	%p<44>;
	.reg .b16 	%rs<31>;
	.reg .b32 	%r<88>;
	.reg .b32 	%f<535>;
	.reg .b64 	%rd<31>;

	ld.param.u64 	%rd12, [_Z15SoftmaxWarpImplI24ElementwiseScaleMaskLoadIffbE11DirectStoreIffEfLi1ELi30ELi32ELi1ELb0EL9Algorithm0EEvT_T0_ll_param_1+8];
	ld.param.u64 	%rd11, [_Z15SoftmaxWarpImplI24ElementwiseScaleMaskLoadIffbE11DirectStoreIffEfLi1ELi30ELi32ELi1ELb0EL9Algorithm0EEvT_T0_ll_param_1];
	ld.param.v2.f32 	{%f1, %f2}, [_Z15SoftmaxWarpImplI24ElementwiseScaleMaskLoadIffbE11DirectStoreIffEfLi1ELi30ELi32ELi1ELb0EL9Algorithm0EEvT_T0_ll_param_0+24];
	ld.param.u64 	%rd10, [_Z15SoftmaxWarpImplI24ElementwiseScaleMaskLoadIffbE11DirectStoreIffEfLi1ELi30ELi32ELi1ELb0EL9Algorithm0EEvT_T0_ll_param_0+16];
	ld.param.u64 	%rd9, [_Z15SoftmaxWarpImplI24ElementwiseScaleMaskLoadIffbE11DirectStoreIffEfLi1ELi30ELi32ELi1ELb0EL9Algorithm0EEvT_T0_ll_param_0+8];
	ld.param.u64 	%rd8, [_Z15SoftmaxWarpImplI24ElementwiseScaleMaskLoadIffbE11DirectStoreIffEfLi1ELi30ELi32ELi1ELb0EL9Algorithm0EEvT_T0_ll_param_0];
	ld.param.u64 	%rd13, [_Z15SoftmaxWarpImplI24ElementwiseScaleMaskLoadIffbE11DirectStoreIffEfLi1ELi30ELi32ELi1ELb0EL9Algorithm0EEvT_T0_ll_param_2];
	ld.param.u64 	%rd14, [_Z15SoftmaxWarpImplI24ElementwiseScaleMaskLoadIffbE11DirectStoreIffEfLi1ELi30ELi32ELi1ELb0EL9Algorithm0EEvT_T0_ll_param_3];
	setp.lt.s64 	%p1, %rd14, 961;
	@%p1 bra 	$L__BB134_2;
	mov.u64 	%rd15, $str;
	cvta.global.u64 	%rd16, %rd15;
	mov.u64 	%rd17, $str$1;
	cvta.global.u64 	%rd18, %rd17;
	mov.u64 	%rd19, __unnamed_135;
	cvta.global.u64 	%rd20, %rd19;
	{ // callseq 134, 0
	.param .b64 param0;
	st.param.b64 	[param0], %rd16;
	.param .b64 param1;
	st.param.b64 	[param1], %rd18;
	.param .b32 param2;
	st.param.b32 	[param2], 254;
	.param .b64 param3;
	st.param.b64 	[param3], %rd20;
	.param .b64 param4;
	st.param.b64 	[param4], 1;
	call.uni 
	__assertfail, 
	(
	param0, 
	param1, 
	param2, 
	param3, 
	param4
	);
	} // callseq 134
$L__BB134_2:
	mov.u32 	%r2, %ctaid.x;
	mov.u32 	%r3, %ntid.y;
	mov.u32 	%r4, %tid.y;
	mad.lo.s32 	%r5, %r2, %r3, %r4;
	mov.u32 	%r6, %nctaid.x;
	mul.lo.s32 	%r1, %r6, %r3;
	cvt.s64.s32 	%rd30, %r5;
	setp.le.s64 	%p2, %rd13, %rd30;
	@%p2 bra 	$L__BB134_5;
	mov.u32 	%r7, %tid.x;
	cvt.u64.u32 	%rd3, %r7;
	cvta.to.global.u64 	%rd4, %rd8;
	cvt.s64.s32 	%rd5, %r1;
$L__BB134_4:
	mad.lo.s64 	%rd21, %rd30, %rd10, %rd3;
	shl.b64 	%rd22, %rd21, 2;
	add.s64 	%rd23, %rd4, %rd22;
	ld.global.f32 	%f3, [%rd23];
	cvta.to.global.u64 	%rd24, %rd9;
	add.s64 	%rd25, %rd24, %rd21;
	ld.global.u8 	%rs1, [%rd25];
	setp.eq.s16 	%p3, %rs1, 0;
	mul.f32 	%f4, %f2, %f3;
	selp.f32 	%f5, %f1, %f4, %p3;
	max.f32 	%f6, %f5, 0fFF800000;
	ld.global.f32 	%f7, [%rd23+128];
	ld.global.u8 	%rs2, [%rd25+32];
	setp.eq.s16 	%p4, %rs2, 0;
	mul.f32 	%f8, %f2, %f7;
	selp.f32 	%f9, %f1, %f8, %p4;
	max.f32 	%f10, %f6, %f9;
	ld.global.f32 	%f11, [%rd23+256];
	ld.global.u8 	%rs3, [%rd25+64];
	setp.eq.s16 	%p5, %rs3, 0;
	mul.f32 	%f12, %f2, %f11;
	selp.f32 	%f13, %f1, %f12, %p5;
	max.f32 	%f14, %f10, %f13;
	ld.global.f32 	%f15, [%rd23+384];
	ld.global.u8 	%rs4, [%rd25+96];
	setp.eq.s16 	%p6, %rs4, 0;
	mul.f32 	%f16, %f2, %f15;
	selp.f32 	%f17, %f1, %f16, %p6;
	max.f32 	%f18, %f14, %f17;
	ld.global.f32 	%f19, [%rd23+512];
	ld.global.u8 	%rs5, [%rd25+128];
	setp.eq.s16 	%p7, %rs5, 0;
	mul.f32 	%f20, %f2, %f19;
	selp.f32 	%f21, %f1, %f20, %p7;
	max.f32 	%f22, %f18, %f21;
	ld.global.f32 	%f23, [%rd23+640];
	ld.global.u8 	%rs6, [%rd25+160];
	setp.eq.s16 	%p8, %rs6, 0;
	mul.f32 	%f24, %f2, %f23;
	selp.f32 	%f25, %f1, %f24, %p8;
	max.f32 	%f26, %f22, %f25;
	ld.global.f32 	%f27, [%rd23+768];
	ld.global.u8 	%rs7, [%rd25+192];
	setp.eq.s16 	%p9, %rs7, 0;
	mul.f32 	%f28, %f2, %f27;
	selp.f32 	%f29, %f1, %f28, %p9;
	max.f32 	%f30, %f26, %f29;
	ld.global.f32 	%f31, [%rd23+896];
	ld.global.u8 	%rs8, [%rd25+224];
	setp.eq.s16 	%p10, %rs8, 0;
	mul.f32 	%f32, %f2, %f31;
	selp.f32 	%f33, %f1, %f32, %p10;
	max.f32 	%f34, %f30, %f33;
	ld.global.f32 	%f35, [%rd23+1024];
	ld.global.u8 	%rs9, [%rd25+256];
	setp.eq.s16 	%p11, %rs9, 0;
	mul.f32 	%f36, %f2, %f35;
	selp.f32 	%f37, %f1, %f36, %p11;
	max.f32 	%f38, %f34, %f37;
	ld.global.f32 	%f39, [%rd23+1152];
	ld.global.u8 	%rs10, [%rd25+288];
	setp.eq.s16 	%p12, %rs10, 0;
	mul.f32 	%f40, %f2, %f39;
	selp.f32 	%f41, %f1, %f40, %p12;
	max.f32 	%f42, %f38, %f41;
	ld.global.f32 	%f43, [%rd23+1280];
	ld.global.u8 	%rs11, [%rd25+320];
	setp.eq.s16 	%p13, %rs11, 0;
	mul.f32 	%f44, %f2, %f43;
	selp.f32 	%f45, %f1, %f44, %p13;
	max.f32 	%f46, %f42, %f45;
	ld.global.f32 	%f47, [%rd23+1408];
	ld.global.u8 	%rs12, [%rd25+352];
	setp.eq.s16 	%p14, %rs12, 0;
	mul.f32 	%f48, %f2, %f47;
	selp.f32 	%f49, %f1, %f48, %p14;
	max.f32 	%f50, %f46, %f49;
	ld.global.f32 	%f51, [%rd23+1536];
	ld.global.u8 	%rs13, [%rd25+384];
	setp.eq.s16 	%p15, %rs13, 0;
	mul.f32 	%f52, %f2, %f51;
	selp.f32 	%f53, %f1, %f52, %p15;
	max.f32 	%f54, %f50, %f53;
	ld.global.f32 	%f55, [%rd23+1664];
	ld.global.u8 	%rs14, [%rd25+416];
	setp.eq.s16 	%p16, %rs14, 0;
	mul.f32 	%f56, %f2, %f55;
	selp.f32 	%f57, %f1, %f56, %p16;
	max.f32 	%f58, %f54, %f57;
	ld.global.f32 	%f59, [%rd23+1792];
	ld.global.u8 	%rs15, [%rd25+448];
	setp.eq.s16 	%p17, %rs15, 0;
	mul.f32 	%f60, %f2, %f59;
	selp.f32 	%f61, %f1, %f60, %p17;
	max.f32 	%f62, %f58, %f61;
	ld.global.f32 	%f63, [%rd23+1920];
	ld.global.u8 	%rs16, [%rd25+480];
	setp.eq.s16 	%p18, %rs16, 0;
	mul.f32 	%f64, %f2, %f63;
	selp.f32 	%f65, %f1, %f64, %p18;
	max.f32 	%f66, %f62, %f65;
	ld.global.f32 	%f67, [%rd23+2048];
	ld.global.u8 	%rs17, [%rd25+512];
	setp.eq.s16 	%p19, %rs17, 0;
	mul.f32 	%f68, %f2, %f67;
	selp.f32 	%f69, %f1, %f68, %p19;
	max.f32 	%f70, %f66, %f69;
	ld.global.f32 	%f71, [%rd23+2176];
	ld.global.u8 	%rs18, [%rd25+544];
	setp.eq.s16 	%p20, %rs18, 0;
	mul.f32 	%f72, %f2, %f71;
	selp.f32 	%f73, %f1, %f72, %p20;
	max.f32 	%f74, %f70, %f73;
	ld.global.f32 	%f75, [%rd23+2304];
	ld.global.u8 	%rs19, [%rd25+576];
	setp.eq.s16 	%p21, %rs19, 0;
	mul.f32 	%f76, %f2, %f75;
	selp.f32 	%f77, %f1, %f76, %p21;
	max.f32 	%f78, %f74, %f77;
	ld.global.f32 	%f79, [%rd23+2432];
	ld.global.u8 	%rs20, [%rd25+608];
	setp.eq.s16 	%p22, %rs20, 0;
	mul.f32 	%f80, %f2, %f79;
	selp.f32 	%f81, %f1, %f80, %p22;
	max.f32 	%f82, %f78, %f81;
	ld.global.f32 	%f83, [%rd23+2560];
	ld.global.u8 	%rs21, [%rd25+640];
	setp.eq.s16 	%p23, %rs21, 0;
	mul.f32 	%f84, %f2, %f83;
	selp.f32 	%f85, %f1, %f84, %p23;
	max.f32 	%f86, %f82, %f85;
	ld.global.f32 	%f87, [%rd23+2688];
	ld.global.u8 	%rs22, [%rd25+672];
	setp.eq.s16 	%p24, %rs22, 0;
	mul.f32 	%f88, %f2, %f87;
	selp.f32 	%f89, %f1, %f88, %p24;
	max.f32 	%f90, %f86, %f89;
	ld.global.f32 	%f91, [%rd23+2816];
	ld.global.u8 	%rs23, [%rd25+704];
	setp.eq.s16 	%p25, %rs23, 0;
	mul.f32 	%f92, %f2, %f91;
	selp.f32 	%f93, %f1, %f92, %p25;
	max.f32 	%f94, %f90, %f93;
	ld.global.f32 	%f95, [%rd23+2944];
	ld.global.u8 	%rs24, [%rd25+736];
	setp.eq.s16 	%p26, %rs24, 0;
	mul.f32 	%f96, %f2, %f95;
	selp.f32 	%f97, %f1, %f96, %p26;
	max.f32 	%f98, %f94, %f97;
	ld.global.f32 	%f99, [%rd23+3072];
	ld.global.u8 	%rs25, [%rd25+768];
	setp.eq.s16 	%p27, %rs25, 0;
	mul.f32 	%f100, %f2, %f99;
	selp.f32 	%f101, %f1, %f100, %p27;
	max.f32 	%f102, %f98, %f101;
	ld.global.f32 	%f103, [%rd23+3200];
	ld.global.u8 	%rs26, [%rd25+800];
	setp.eq.s16 	%p28, %rs26, 0;
	mul.f32 	%f104, %f2, %f103;
	selp.f32 	%f105, %f1, %f104, %p28;
	max.f32 	%f106, %f102, %f105;
	ld.global.f32 	%f107, [%rd23+3328];
	ld.global.u8 	%rs27, [%rd25+832];
	setp.eq.s16 	%p29, %rs27, 0;
	mul.f32 	%f108, %f2, %f107;
	selp.f32 	%f109, %f1, %f108, %p29;
	max.f32 	%f110, %f106, %f109;
	ld.global.f32 	%f111, [%rd23+3456];
	ld.global.u8 	%rs28, [%rd25+864];
	setp.eq.s16 	%p30, %rs28, 0;
	mul.f32 	%f112, %f2, %f111;
	selp.f32 	%f113, %f1, %f112, %p30;
	max.f32 	%f114, %f110, %f113;
	ld.global.f32 	%f115, [%rd23+3584];
	ld.global.u8 	%rs29, [%rd25+896];
	setp.eq.s16 	%p31, %rs29, 0;
	mul.f32 	%f116, %f2, %f115;
	selp.f32 	%f117, %f1, %f116, %p31;
	max.f32 	%f118, %f114, %f117;
	ld.global.f32 	%f119, [%rd23+3712];
	ld.global.u8 	%rs30, [%rd25+928];
	setp.eq.s16 	%p32, %rs30, 0;
	mul.f32 	%f120, %f2, %f119;
	selp.f32 	%f121, %f1, %f120, %p32;
	max.f32 	%f122, %f118, %f121;
	mov.b32 	%r8, %f122;
	shfl.sync.bfly.b32	%r9|%p33, %r8, 16, 31, -1;
	mov.b32 	%f123, %r9;
	max.f32 	%f124, %f122, %f123;
	mov.b32 	%r10, %f124;
	shfl.sync.bfly.b32	%r11|%p34, %r10, 8, 31, -1;
	mov.b32 	%f125, %r11;
	max.f32 	%f126, %f124, %f125;
	mov.b32 	%r12, %f126;
	shfl.sync.bfly.b32	%r13|%p35, %r12, 4, 31, -1;
	mov.b32 	%f127, %r13;
	max.f32 	%f128, %f126, %f127;
	mov.b32 	%r14, %f128;
	shfl.sync.bfly.b32	%r15|%p36, %r14, 2, 31, -1;
	mov.b32 	%f129, %r15;
	max.f32 	%f130, %f128, %f129;
	mov.b32 	%r16, %f130;
	shfl.sync.bfly.b32	%r17|%p37, %r16, 1, 31, -1;
	mov.b32 	%f131, %r17;
	max.f32 	%f132, %f130, %f131;
	sub.f32 	%f133, %f5, %f132;
	fma.rn.f32 	%f134, %f133, 0f3BBB989D, 0f3F000000;
	cvt.sat.f32.f32 	%f135, %f134;
	mov.f32 	%f136, 0f4B400001;
	mov.f32 	%f137, 0f437C0000;
	fma.rm.f32 	%f138, %f135, %f137, %f136;
	add.f32 	%f139, %f138, 0fCB40007F;
	neg.f32 	%f140, %f139;
	fma.rn.f32 	%f141, %f133, 0f3FB8AA3B, %f140;
	fma.rn.f32 	%f142, %f133, 0f32A57060, %f141;
	mov.b32 	%r18, %f138;
	shl.b32 	%r19, %r18, 23;
	mov.b32 	%f143, %r19;
	ex2.approx.ftz.f32 	%f144, %f142;
	mul.f32 	%f145, %f144, %f143;
	add.f32 	%f146, %f145, 0f00000000;
	sub.f32 	%f147, %f9, %f132;
	fma.rn.f32 	%f148, %f147, 0f3BBB989D, 0f3F000000;
	cvt.sat.f32.f32 	%f149, %f148;
	fma.rm.f32 	%f150, %f149, %f137, %f136;
	add.f32 	%f151, %f150, 0fCB40007F;
	neg.f32 	%f152, %f151;
	fma.rn.f32 	%f153, %f147, 0f3FB8AA3B, %f152;
	fma.rn.f32 	%f154, %f147, 0f32A57060, %f153;
	mov.b32 	%r20, %f150;
	shl.b32 	%r21, %r20, 23;
	mov.b32 	%f155, %r21;
	ex2.approx.ftz.f32 	%f156, %f154;
	mul.f32 	%f157, %f156, %f155;
	add.f32 	%f158, %f146, %f157;
	sub.f32 	%f159, %f13, %f132;
	fma.rn.f32 	%f160, %f159, 0f3BBB989D, 0f3F000000;
	cvt.sat.f32.f32 	%f161, %f160;
	fma.rm.f32 	%f162, %f161, %f137, %f136;
	add.f32 	%f163, %f162, 0fCB40007F;
	neg.f32 	%f164, %f163;
	fma.rn.f32 	%f165, %f159, 0f3FB8AA3B, %f164;
	fma.rn.f32 	%f166, %f159, 0f32A57060, %f165;
	mov.b32 	%r22, %f162;
	shl.b32 	%r23, %r22, 23;
	mov.b32 	%f167, %r23;
	ex2.approx.ftz.f32 	%f168, %f166;
	mul.f32 	%f169, %f168, %f167;
	add.f32 	%f170, %f158, %f169;
	sub.f32 	%f171, %f17, %f132;
	fma.rn.f32 	%f172, %f171, 0f3BBB989D, 0f3F000000;
	cvt.sat.f32.f32 	%f173, %f172;
	fma.rm.f32 	%f174, %f173, %f137, %f136;
	add.f32 	%f175, %f174, 0fCB40007F;
	neg.f32 	%f176, %f175;
	fma.rn.f32 	%f177, %f171, 0f3FB8AA3B, %f176;
	fma.rn.f32 	%f178, %f171, 0f32A57060, %f177;
	mov.b32 	%r24, %f174;
	shl.b32 	%r25, %r24, 23;
	mov.b32 	%f179, %r25;
	ex2.approx.ftz.f32 	%f180, %f178;
	mul.f32 	%f181, %f180, %f179;
	add.f32 	%f182, %f170, %f181;
	sub.f32 	%f183, %f21, %f132;
	fma.rn.f32 	%f184, %f183, 0f3BBB989D, 0f3F000000;
	cvt.sat.f32.f32 	%f185, %f184;
	fma.rm.f32 	%f186, %f185, %f137, %f136;
	add.f32 	%f187, %f186, 0fCB40007F;
	neg.f32 	%f188, %f187;
	fma.rn.f32 	%f189, %f183, 0f3FB8AA3B, %f188;
	fma.rn.f32 	%f190, %f183, 0f32A57060, %f189;
	mov.b32 	%r26, %f186;
	shl.b32 	%r27, %r26, 23;
	mov.b32 	%f191, %r27;
	ex2.approx.ftz.f32 	%f192, %f190;
	mul.f32 	%f193, %f192, %f191;
	add.f32 	%f194, %f182, %f193;
	sub.f32 	%f195, %f25, %f132;
	fma.rn.f32 	%f196, %f195, 0f3BBB989D, 0f3F000000;
	cvt.sat.f32.f32 	%f197, %f196;
	fma.rm.f32 	%f198, %f197, %f137, %f136;
	add.f32 	%f199, %f198, 0fCB40007F;
	neg.f32 	%f200, %f199;
	fma.rn.f32 	%f201, %f195, 0f3FB8AA3B, %f200;
	fma.rn.f32 	%f202, %f195, 0f32A57060, %f201;
	mov.b32 	%r28, %f198;
	shl.b32 	%r29, %r28, 23;
	mov.b32 	%f203, %r29;
	ex2.approx.ftz.f32 	%f204, %f202;
	mul.f32 	%f205, %f204, %f203;
	add.f32 	%f206, %f194, %f205;
	sub.f32 	%f207, %f29, %f132;
	fma.rn.f32 	%f208, %f207, 0f3BBB989D, 0f3F000000;
	cvt.sat.f32.f32 	%f209, %f208;
	fma.rm.f32 	%f210, %f209, %f137, %f136;
	add.f32 	%f211, %f210, 0fCB40007F;
	neg.f32 	%f212, %f211;
	fma.rn.f32 	%f213, %f207, 0f3FB8AA3B, %f212;
	fma.rn.f32 	%f214, %f207, 0f32A57060, %f213;
	mov.b32 	%r30, %f210;
	shl.b32 	%r31, %r30, 23;
	mov.b32 	%f215, %r31;
	ex2.approx.ftz.f32 	%f216, %f214;
	mul.f32 	%f217, %f216, %f215;
	add.f32 	%f218, %f206, %f217;
	sub.f32 	%f219, %f33, %f132;
	fma.rn.f32 	%f220, %f219, 0f3BBB989D, 0f3F000000;
	cvt.sat.f32.f32 	%f221, %f220;
	fma.rm.f32 	%f222, %f221, %f137, %f136;
	add.f32 	%f223, %f222, 0fCB40007F;
	neg.f32 	%f224, %f223;
	fma.rn.f32 	%f225, %f219, 0f3FB8AA3B, %f224;
	fma.rn.f32 	%f226, %f219, 0f32A57060, %f225;
	mov.b32 	%r32, %f222;
	shl.b32 	%r33, %r32, 23;
	mov.b32 	%f227, %r33;
	ex2.approx.ftz.f32 	%f228, %f226;
	mul.f32 	%f229, %f228, %f227;
	add.f32 	%f230, %f218, %f229;
	sub.f32 	%f231, %f37, %f132;
	fma.rn.f32 	%f232, %f231, 0f3BBB989D, 0f3F000000;
	cvt.sat.f32.f32 	%f233, %f232;
	fma.rm.f32 	%f234, %f233, %f137, %f136;
	add.f32 	%f235, %f234, 0fCB40007F;
	neg.f32 	%f236, %f235;
	fma.rn.f32 	%f237, %f231, 0f3FB8AA3B, %f236;
	fma.rn.f32 	%f238, %f231, 0f32A57060, %f237;
	mov.b32 	%r34, %f234;
	shl.b32 	%r35, %r34, 23;
	mov.b32 	%f239, %r35;
	ex2.approx.ftz.f32 	%f240, %f238;
	mul.f32 	%f241, %f240, %f239;
	add.f32 	%f242, %f230, %f241;
	sub.f32 	%f243, %f41, %f132;
	fma.rn.f32 	%f244, %f243, 0f3BBB989D, 0f3F000000;
	cvt.sat.f32.f32 	%f245, %f244;
	fma.rm.f32 	%f246, %f245, %f137, %f136;
	add.f32 	%f247, %f246, 0fCB40007F;
	neg.f32 	%f248, %f247;
	fma.rn.f32 	%f249, %f243, 0f3FB8AA3B, %f248;
	fma.rn.f32 	%f250, %f243, 0f32A57060, %f249;
	mov.b32 	%r36, %f246;
	shl.b32 	%r37, %r36, 23;
	mov.b32 	%f251, %r37;
	ex2.approx.ftz.f32 	%f252, %f250;
	mul.f32 	%f253, %f252, %f251;
	add.f32 	%f254, %f242, %f253;
	sub.f32 	%f255, %f45, %f132;
	fma.rn.f32 	%f256, %f255, 0f3BBB989D, 0f3F000000;
	cvt.sat.f32.f32 	%f257, %f256;
	fma.rm.f32 	%f258, %f257, %f137, %f136;
	add.f32 	%f259, %f258, 0fCB40007F;
	neg.f32 	%f260, %f259;
	fma.rn.f32 	%f261, %f255, 0f3FB8AA3B, %f260;
	fma.rn.f32 	%f262, %f255, 0f32A57060, %f261;
	mov.b32 	%r38, %f258;
	shl.b32 	%r39, %r38, 23;
	mov.b32 	%f263, %r39;
	ex2.approx.ftz.f32 	%f264, %f262;
	mul.f32 	%f265, %f264, %f263;
	add.f32 	%f266, %f254, %f265;
	sub.f32 	%f267, %f49, %f132;
	fma.rn.f32 	%f268, %f267, 0f3BBB989D, 0f3F000000;
	cvt.sat.f32.f32 	%f269, %f268;
	fma.rm.f32 	%f270, %f269, %f137, %f136;
	add.f32 	%f271, %f270, 0fCB40007F;
	neg.f32 	%f272, %f271;
	fma.rn.f32 	%f273, %f267, 0f3FB8AA3B, %f272;
	fma.rn.f32 	%f274, %f267, 0f32A57060, %f273;
	mov.b32 	%r40, %f270;
	shl.b32 	%r41, %r40, 23;
	mov.b32 	%f275, %r41;
	ex2.approx.ftz.f32 	%f276, %f274;
	mul.f32 	%f277, %f276, %f275;
	add.f32 	%f278, %f266, %f277;
	sub.f32 	%f279, %f53, %f132;
	fma.rn.f32 	%f280, %f279, 0f3BBB989D, 0f3F000000;
	cvt.sat.f32.f32 	%f281, %f280;
	fma.rm.f32 	%f282, %f281, %f137, %f136;
	add.f32 	%f283, %f282, 0fCB40007F;
	neg.f32 	%f284, %f283;
	fma.rn.f32 	%f285, %f279, 0f3FB8AA3B, %f284;
	fma.rn.f32 	%f286, %f279, 0f32A57060, %f285;
	mov.b32 	%r42, %f282;
	shl.b32 	%r43, %r42, 23;
	mov.b32 	%f287, %r43;
	ex2.approx.ftz.f32 	%f288, %f286;
	mul.f32 	%f289, %f288, %f287;
	add.f32 	%f290, %f278, %f289;
	sub.f32 	%f291, %f57, %f132;
	fma.rn.f32 	%f292, %f291, 0f3BBB989D, 0f3F000000;
	cvt.sat.f32.f32 	%f293, %f292;
	fma.rm.f32 	%f294, %f293, %f137, %f136;
	add.f32 	%f295, %f294, 0fCB40007F;
	neg.f32 	%f296, %f295;
	fma.rn.f32 	%f297, %f291, 0f3FB8AA3B, %f296;
	fma.rn.f32 	%f298, %f291, 0f32A57060, %f297;
	mov.b32 	%r44, %f294;
	shl.b32 	%r45, %r44, 23;
	mov.b32 	%f299, %r45;
	ex2.approx.ftz.f32 	%f300, %f298;
	mul.f32 	%f301, %f300, %f299;
	add.f32 	%f302, %f290, %f301;
	sub.f32 	%f303, %f61, %f132;
	fma.rn.f32 	%f304, %f303, 0f3BBB989D, 0f3F000000;
	cvt.sat.f32.f32 	%f305, %f304;
	fma.rm.f32 	%f306, %f305, %f137, %f136;
	add.f32 	%f307, %f306, 0fCB40007F;
	neg.f32 	%f308, %f307;
	fma.rn.f32 	%f309, %f303, 0f3FB8AA3B, %f308;
	fma.rn.f32 	%f310, %f303, 0f32A57060, %f309;
	mov.b32 	%r46, %f306;
	shl.b32 	%r47, %r46, 23;
	mov.b32 	%f311, %r47;
	ex2.approx.ftz.f32 	%f312, %f310;
	mul.f32 	%f313, %f312, %f311;
	add.f32 	%f314, %f302, %f313;
	sub.f32 	%f315, %f65, %f132;
	fma.rn.f32 	%f316, %f315, 0f3BBB989D, 0f3F000000;
	cvt.sat.f32.f32 	%f317, %f316;
	fma.rm.f32 	%f318, %f317, %f137, %f136;
	add.f32 	%f319, %f318, 0fCB40007F;
	neg.f32 	%f320, %f319;
	fma.rn.f32 	%f321, %f315, 0f3FB8AA3B, %f320;
	fma.rn.f32 	%f322, %f315, 0f32A57060, %f321;
	mov.b32 	%r48, %f318;
	shl.b32 	%r49, %r48, 23;
	mov.b32 	%f323, %r49;
	ex2.approx.ftz.f32 	%f324, %f322;
	mul.f32 	%f325, %f324, %f323;
	add.f32 	%f326, %f314, %f325;
	sub.f32 	%f327, %f69, %f132;
	fma.rn.f32 	%f328, %f327, 0f3BBB989D, 0f3F000000;
	cvt.sat.f32.f32 	%f329, %f328;
	fma.rm.f32 	%f330, %f329, %f137, %f136;
	add.f32 	%f331, %f330, 0fCB40007F;
	neg.f32 	%f332, %f331;
	fma.rn.f32 	%f333, %f327, 0f3FB8AA3B, %f332;
	fma.rn.f32 	%f334, %f327, 0f32A57060, %f333;
	mov.b32 	%r50, %f330;
	shl.b32 	%r51, %r50, 23;
	mov.b32 	%f335, %r51;
	ex2.approx.ftz.f32 	%f336, %f334;
	mul.f32 	%f337, %f336, %f335;
	add.f32 	%f338, %f326, %f337;
	sub.f32 	%f339, %f73, %f132;
	fma.rn.f32 	%f340, %f339, 0f3BBB989D, 0f3F000000;
	cvt.sat.f32.f32 	%f341, %f340;
	fma.rm.f32 	%f342, %f341, %f137, %f136;
	add.f32 	%f343, %f342, 0fCB40007F;
	neg.f32 	%f344, %f343;
	fma.rn.f32 	%f345, %f339, 0f3FB8AA3B, %f344;
	fma.rn.f32 	%f346, %f339, 0f32A57060, %f345;
	mov.b32 	%r52, %f342;
	shl.b32 	%r53, %r52, 23;
	mov.b32 	%f347, %r53;
	ex2.approx.ftz.f32 	%f348, %f346;
	mul.f32 	%f349, %f348, %f347;
	add.f32 	%f350, %f338, %f349;
	sub.f32 	%f351, %f77, %f132;
	fma.rn.f32 	%f352, %f351, 0f3BBB989D, 0f3F000000;
	cvt.sat.f32.f32 	%f353, %f352;
	fma.rm.f32 	%f354, %f353, %f137, %f136;
	add.f32 	%f355, %f354, 0fCB40007F;
	neg.f32 	%f356, %f355;
	fma.rn.f32 	%f357, %f351, 0f3FB8AA3B, %f356;
	fma.rn.f32 	%f358, %f351, 0f32A57060, %f357;
	mov.b32 	%r54, %f354;
	shl.b32 	%r55, %r54, 23;
	mov.b32 	%f359, %r55;
	ex2.approx.ftz.f32 	%f360, %f358;
	mul.f32 	%f361, %f360, %f359;
	add.f32 	%f362, %f350, %f361;
	sub.f32 	%f363, %f81, %f132;
	fma.rn.f32 	%f364, %f363, 0f3BBB989D, 0f3F000000;
	cvt.sat.f32.f32 	%f365, %f364;
	fma.rm.f32 	%f366, %f365, %f137, %f136;
	add.f32 	%f367, %f366, 0fCB40007F;
	neg.f32 	%f368, %f367;
	fma.rn.f32 	%f369, %f363, 0f3FB8AA3B, %f368;
	fma.rn.f32 	%f370, %f363, 0f32A57060, %f369;
	mov.b32 	%r56, %f366;
	shl.b32 	%r57, %r56, 23;
	mov.b32 	%f371, %r57;
	ex2.approx.ftz.f32 	%f372, %f370;
	mul.f32 	%f373, %f372, %f371;
	add.f32 	%f374, %f362, %f373;
	sub.f32 	%f375, %f85, %f132;
	fma.rn.f32 	%f376, %f375, 0f3BBB989D, 0f3F000000;
	cvt.sat.f32.f32 	%f377, %f376;
	fma.rm.f32 	%f378, %f377, %f137, %f136;
	add.f32 	%f379, %f378, 0fCB40007F;
	neg.f32 	%f380, %f379;
	fma.rn.f32 	%f381, %f375, 0f3FB8AA3B, %f380;
	fma.rn.f32 	%f382, %f375, 0f32A57060, %f381;
	mov.b32 	%r58, %f378;
	shl.b32 	%r59, %r58, 23;
	mov.b32 	%f383, %r59;
	ex2.approx.ftz.f32 	%f384, %f382;
	mul.f32 	%f385, %f384, %f383;
	add.f32 	%f386, %f374, %f385;
	sub.f32 	%f387, %f89, %f132;
	fma.rn.f32 	%f388, %f387, 0f3BBB989D, 0f3F000000;
	cvt.sat.f32.f32 	%f389, %f388;
	fma.rm.f32 	%f390, %f389, %f137, %f136;
	add.f32 	%f391, %f390, 0fCB40007F;
	neg.f32 	%f392, %f391;
	fma.rn.f32 	%f393, %f387, 0f3FB8AA3B, %f392;
	fma.rn.f32 	%f394, %f387, 0f32A57060, %f393;
	mov.b32 	%r60, %f390;
	shl.b32 	%r61, %r60, 23;
	mov.b32 	%f395, %r61;
	ex2.approx.ftz.f32 	%f396, %f394;
	mul.f32 	%f397, %f396, %f395;
	add.f32 	%f398, %f386, %f397;
	sub.f32 	%f399, %f93, %f132;
	fma.rn.f32 	%f400, %f399, 0f3BBB989D, 0f3F000000;
	cvt.sat.f32.f32 	%f401, %f400;
	fma.rm.f32 	%f402, %f401, %f137, %f136;
	add.f32 	%f403, %f402, 0fCB40007F;
	neg.f32 	%f404, %f403;
	fma.rn.f32 	%f405, %f399, 0f3FB8AA3B, %f404;
	fma.rn.f32 	%f406, %f399, 0f32A57060, %f405;
	mov.b32 	%r62, %f402;
	shl.b32 	%r63, %r62, 23;
	mov.b32 	%f407, %r63;
	ex2.approx.ftz.f32 	%f408, %f406;
	mul.f32 	%f409, %f408, %f407;
	add.f32 	%f410, %f398, %f409;
	sub.f32 	%f411, %f97, %f132;
	fma.rn.f32 	%f412, %f411, 0f3BBB989D, 0f3F000000;
	cvt.sat.f32.f32 	%f413, %f412;
	fma.rm.f32 	%f414, %f413, %f137, %f136;
	add.f32 	%f415, %f414, 0fCB40007F;
	neg.f32 	%f416, %f415;
	fma.rn.f32 	%f417, %f411, 0f3FB8AA3B, %f416;
	fma.rn.f32 	%f418, %f411, 0f32A57060, %f417;
	mov.b32 	%r64, %f414;
	shl.b32 	%r65, %r64, 23;
	mov.b32 	%f419, %r65;
	ex2.approx.ftz.f32 	%f420, %f418;
	mul.f32 	%f421, %f420, %f419;
	add.f32 	%f422, %f410, %f421;
	sub.f32 	%f423, %f101, %f132;
	fma.rn.f32 	%f424, %f423, 0f3BBB989D, 0f3F000000;
	cvt.sat.f32.f32 	%f425, %f424;
	fma.rm.f32 	%f426, %f425, %f137, %f136;
	add.f32 	%f427, %f426, 0fCB40007F;
	neg.f32 	%f428, %f427;
	fma.rn.f32 	%f429, %f423, 0f3FB8AA3B, %f428;
	fma.rn.f32 	%f430, %f423, 0f32A57060, %f429;
	mov.b32 	%r66, %f426;
	shl.b32 	%r67, %r66, 23;
	mov.b32 	%f431, %r67;
	ex2.approx.ftz.f32 	%f432, %f430;
	mul.f32 	%f433, %f432, %f431;
	add.f32 	%f434, %f422, %f433;
	sub.f32 	%f435, %f105, %f132;
	fma.rn.f32 	%f436, %f435, 0f3BBB989D, 0f3F000000;
	cvt.sat.f32.f32 	%f437, %f436;
	fma.rm.f32 	%f438, %f437, %f137, %f136;
	add.f32 	%f439, %f438, 0fCB40007F;
	neg.f32 	%f440, %f439;
	fma.rn.f32 	%f441, %f435, 0f3FB8AA3B, %f440;
	fma.rn.f32 	%f442, %f435, 0f32A57060, %f441;
	mov.b32 	%r68, %f438;
	shl.b32 	%r69, %r68, 23;
	mov.b32 	%f443, %r69;
	ex2.approx.ftz.f32 	%f444, %f442;
	mul.f32 	%f445, %f444, %f443;
	add.f32 	%f446, %f434, %f445;
	sub.f32 	%f447, %f109, %f132;
	fma.rn.f32 	%f448, %f447, 0f3BBB989D, 0f3F000000;
	cvt.sat.f32.f32 	%f449, %f448;
	fma.rm.f32 	%f450, %f449, %f137, %f136;
	add.f32 	%f451, %f450, 0fCB40007F;
	neg.f32 	%f452, %f451;
	fma.rn.f32 	%f453, %f447, 0f3FB8AA3B, %f452;
	fma.rn.f32 	%f454, %f447, 0f32A57060, %f453;
	mov.b32 	%r70, %f450;
	shl.b32 	%r71, %r70, 23;
	mov.b32 	%f455, %r71;
	ex2.approx.ftz.f32 	%f456, %f454;
	mul.f32 	%f457, %f456, %f455;
	add.f32 	%f458, %f446, %f457;
	sub.f32 	%f459, %f113, %f132;
	fma.rn.f32 	%f460, %f459, 0f3BBB989D, 0f3F000000;
	cvt.sat.f32.f32 	%f461, %f460;
	fma.rm.f32 	%f462, %f461, %f137, %f136;
	add.f32 	%f463, %f462, 0fCB40007F;
	neg.f32 	%f464, %f463;
	fma.rn.f32 	%f465, %f459, 0f3FB8AA3B, %f464;
	fma.rn.f32 	%f466, %f459, 0f32A57060, %f465;
	mov.b32 	%r72, %f462;
	shl.b32 	%r73, %r72, 23;
	mov.b32 	%f467, %r73;
	ex2.approx.ftz.f32 	%f468, %f466;
	mul.f32 	%f469, %f468, %f467;
	add.f32 	%f470, %f458, %f469;
	sub.f32 	%f471, %f117, %f132;
	fma.rn.f32 	%f472, %f471, 0f3BBB989D, 0f3F000000;
	cvt.sat.f32.f32 	%f473, %f472;
	fma.rm.f32 	%f474, %f473, %f137, %f136;
	add.f32 	%f475, %f474, 0fCB40007F;
	neg.f32 	%f476, %f475;
	fma.rn.f32 	%f477, %f471, 0f3FB8AA3B, %f476;
	fma.rn.f32 	%f478, %f471, 0f32A57060, %f477;
	mov.b32 	%r74, %f474;
	shl.b32 	%r75, %r74, 23;
	mov.b32 	%f479, %r75;
	ex2.approx.ftz.f32 	%f480, %f478;
	mul.f32 	%f481, %f480, %f479;
	add.f32 	%f482, %f470, %f481;
	sub.f32 	%f483, %f121, %f132;
	fma.rn.f32 	%f484, %f483, 0f3BBB989D, 0f3F000000;
	cvt.sat.f32.f32 	%f485, %f484;
	fma.rm.f32 	%f486, %f485, %f137, %f136;
	add.f32 	%f487, %f486, 0fCB40007F;
	neg.f32 	%f488, %f487;
	fma.rn.f32 	%f489, %f483, 0f3FB8AA3B, %f488;
	fma.rn.f32 	%f490, %f483, 0f32A57060, %f489;
	mov.b32 	%r76, %f486;
	shl.b32 	%r77, %r76, 23;
	mov.b32 	%f491, %r77;
	ex2.approx.ftz.f32 	%f492, %f490;
	mul.f32 	%f493, %f492, %f491;
	add.f32 	%f494, %f482, %f493;
	mov.b32 	%r78, %f494;
	shfl.sync.bfly.b32	%r79|%p38, %r78, 16, 31, -1;
	mov.b32 	%f495, %r79;
	add.f32 	%f496, %f494, %f495;
	mov.b32 	%r80, %f496;
	shfl.sync.bfly.b32	%r81|%p39, %r80, 8, 31, -1;
	mov.b32 	%f497, %r81;
	add.f32 	%f498, %f496, %f497;
	mov.b32 	%r82, %f498;
	shfl.sync.bfly.b32	%r83|%p40, %r82, 4, 31, -1;
	mov.b32 	%f499, %r83;
	add.f32 	%f500, %f498, %f499;
	mov.b32 	%r84, %f500;
	shfl.sync.bfly.b32	%r85|%p41, %r84, 2, 31, -1;
	mov.b32 	%f501, %r85;
	add.f32 	%f502, %f500, %f501;
	mov.b32 	%r86, %f502;
	shfl.sync.bfly.b32	%r87|%p42, %r86, 1, 31, -1;
	mov.b32 	%f503, %r87;
	add.f32 	%f504, %f502, %f503;
	div.rn.f32 	%f505, %f145, %f504;
	div.rn.f32 	%f506, %f157, %f504;
	div.rn.f32 	%f507, %f169, %f504;
	div.rn.f32 	%f508, %f181, %f504;
	div.rn.f32 	%f509, %f193, %f504;
	div.rn.f32 	%f510, %f205, %f504;
	div.rn.f32 	%f511, %f217, %f504;
	div.rn.f32 	%f512, %f229, %f504;
	div.rn.f32 	%f513, %f241, %f504;
	div.rn.f32 	%f514, %f253, %f504;
	div.rn.f32 	%f515, %f265, %f504;
	div.rn.f32 	%f516, %f277, %f504;
	div.rn.f32 	%f517, %f289, %f504;
	div.rn.f32 	%f518, %f301, %f504;
	div.rn.f32 	%f519, %f313, %f504;
	div.rn.f32 	%f520, %f325, %f504;
	div.rn.f32 	%f521, %f337, %f504;
	div.rn.f32 	%f522, %f349, %f504;
	div.rn.f32 	%f523, %f361, %f504;
	div.rn.f32 	%f524, %f373, %f504;
	div.rn.f32 	%f525, %f385, %f504;
	div.rn.f32 	%f526, %f397, %f504;
	div.rn.f32 	%f527, %f409, %f504;
	div.rn.f32 	%f528, %f421, %f504;
	div.rn.f32 	%f529, %f433, %f504;
	div.rn.f32 	%f530, %f445, %f504;
	div.rn.f32 	%f531, %f457, %f504;
	div.rn.f32 	%f532, %f469, %f504;
	div.rn.f32 	%f533, %f481, %f504;
	div.rn.f32 	%f534, %f493, %f504;
	mad.lo.s64 	%rd26, %rd30, %rd12, %rd3;
	cvta.to.global.u64 	%rd27, %rd11;
	shl.b64 	%rd28, %rd26, 2;
	add.s64 	%rd29, %rd27, %rd28;
	st.global.f32 	[%rd29], %f505;
	st.global.f32 	[%rd29+128], %f506;
	st.global.f32 	[%rd29+256], %f507;
	st.global.f32 	[%rd29+384], %f508;
	st.global.f32 	[%rd29+512], %f509;
	st.global.f32 	[%rd29+640], %f510;
	st.global.f32 	[%rd29+768], %f511;
	st.global.f32 	[%rd29+896], %f512;
	st.global.f32 	[%rd29+1024], %f513;
	st.global.f32 	[%rd29+1152], %f514;
	st.global.f32 	[%rd29+1280], %f515;
	st.global.f32 	[%rd29+1408], %f516;
	st.global.f32 	[%rd29+1536], %f517;
	st.global.f32 	[%rd29+1664], %f518;
	st.global.f32 	[%rd29+1792], %f519;
	st.global.f32 	[%rd29+1920], %f520;
	st.global.f32 	[%rd29+2048], %f521;
	st.global.f32 	[%rd29+2176], %f522;
	st.global.f32 	[%rd29+2304], %f523;
	st.global.f32 	[%rd29+2432], %f524;
	st.global.f32 	[%rd29+2560], %f525;
	st.global.f32 	[%rd29+2688], %f526;
	st.global.f32 	[%rd29+2816], %f527;
	st.global.f32 	[%rd29+2944], %f528;
	st.global.f32 	[%rd29+3072], %f529;
	st.global.f32 	[%rd29+3200], %f530;
	st.global.f32 	[%rd29+3328], %f531;
	st.global.f32 	[%rd29+3456], %f532;
	st.global.f32 	[%rd29+3584], %f533;
	st.global.f32 	[%rd29+3712], %f534;
	add.s64 	%rd30, %rd30, %rd5;
	setp.lt.s64 	%p43, %rd30, %rd13;
	@%p43 bra 	$L__BB134_4;
$L__BB134_5:
	ret;

}
	// .globl	_Z15SoftmaxWarpImplI24ElementwiseScaleMaskLoadIffbE11DirectStoreIffEfLi1ELi30ELi32ELi1ELb1EL9Algorithm0EEvT_T0_ll
.visible .entry _Z15SoftmaxWarpImplI24ElementwiseScaleMaskLoadIffbE11DirectStoreIffEfLi1ELi30ELi32ELi1ELb1EL9Algorithm0EEvT_T0_ll(
	.param .align 8 .b8 _Z15SoftmaxWarpImplI24ElementwiseScaleMaskLoadIffbE11DirectStoreIffEfLi1ELi30ELi32ELi1ELb1EL9Algorithm0EEvT_T0_ll_param_0[32],
	.param .align 8 .b8 _Z15SoftmaxWarpImplI24ElementwiseScaleMaskLoadIffbE11DirectStoreIffEfLi1ELi30ELi32ELi1ELb1EL9Algorithm0EEvT_T0_ll_param_1[16],
	.param .u64 _Z15SoftmaxWarpImplI24ElementwiseScaleMaskLoadIffbE11DirectStoreIffEfLi1ELi30ELi32ELi1ELb1EL9Algorithm0EEvT_T0_ll_param_2,
	.param .u64 _Z15SoftmaxWarpImplI24ElementwiseScaleMaskLoadIffbE11DirectStoreIffEfLi1ELi30ELi32ELi1ELb1EL9Algorithm0EEvT_T0_ll_param_3
)
{
	.reg .pred 	%p<104>;
	.reg .b16 	%rs<31>;
	.reg .b32 	%r<154>;
	.reg .b32 	%f<687>;
	.reg .b64 	%rd<79>;

	ld.param.u64 	%rd29, [_Z15SoftmaxWarpImplI24ElementwiseScaleMaskLoadIffbE11DirectStoreIffEfLi1ELi30ELi32ELi1ELb1EL9Algorithm0EEvT_T0_ll_param_1+8];
	ld.param.u64 	%rd28, [_Z15SoftmaxWarpImplI24ElementwiseScaleMaskLoadIffbE11DirectStoreIffEfLi1ELi30ELi32ELi1ELb1EL9Algorithm0EEvT_T0_ll_param_1];
	ld.param.v2.f32 	{%f153, %f154}, [_Z15SoftmaxWarpImplI24ElementwiseScaleMaskLoadIffbE11DirectStoreIffEfLi1ELi30ELi32ELi1ELb1EL9Algorithm0EEvT_T0_ll_param_0+24];
	ld.param.u64 	%rd27, [_Z15SoftmaxWarpImplI24ElementwiseScaleMaskLoadIffbE11DirectStoreIffEfLi1ELi30ELi32ELi1ELb1EL9Algorithm0EEvT_T0_ll_param_0+16];
	ld.param.u64 	%rd26, [_Z15SoftmaxWarpImplI24ElementwiseScaleMaskLoadIffbE11DirectStoreIffEfLi1ELi30ELi32ELi1ELb1EL9Algorithm0EEvT_T0_ll_param_0+8];
	ld.param.u64 	%rd25, [_Z15SoftmaxWarpImplI24ElementwiseScaleMaskLoadIffbE11DirectStoreIffEfLi1ELi30ELi32ELi1ELb1EL9Algorithm0EEvT_T0_ll_param_0];
	ld.param.u64 	%rd31, [_Z15SoftmaxWarpImplI24ElementwiseScaleMaskLoadIffbE11DirectStoreIffEfLi1ELi30ELi32ELi1ELb1EL9Algorithm0EEvT_T0_ll_param_3];
	setp.lt.s64 	%p1, %rd31, 961;
	@%p1 bra 	$L__BB135_2;
	mov.u64 	%rd32, $str;
	cvta.global.u64 	%rd33, %rd32;
	mov.u64 	%rd34, $str$1;
	cvta.global.u64 	%rd35, %rd34;
	mov.u64 	%rd36, __unnamed_136;
	cvta.global.u64 	%rd37, %rd36;
	{ // callseq 135, 0
	.param .b64 param0;
	st.param.b64 	[param0], %rd33;
	.param .b64 param1;
	st.param.b64 	[param1], %rd35;
	.param .b32 param2;
	st.param.b32 	[param2], 254;
	.param .b64 param3;
	st.param.b64 	[param3], %rd37;
	.param .b64 param4;
	st.param.b64 	[param4], 1;
	call.uni 
	__assertfail, 
	(
	param0, 
	param1, 
	param2, 
	param3, 
	param4
	);
	} // callseq 135
$L__BB135_2:
	ld.param.u64 	%rd76, [_Z15SoftmaxWarpImplI24ElementwiseScaleMaskLoadIffbE11DirectStoreIffEfLi1ELi30ELi32ELi1ELb1EL9Algorithm0EEvT_T0_ll_param_2];
	mov.u32 	%r1, %ctaid.x;
	mov.u32 	%r2, %ntid.y;
	mov.u32 	%r3, %tid.y;
	mad.lo.s32 	%r4, %r1, %r2, %r3;
	cvt.s64.s32 	%rd78, %r4;
	setp.le.s64 	%p2, %rd76, %rd78;
	@%p2 bra 	$L__BB135_125;
	mov.u32 	%r5, %tid.x;
	cvt.u64.u32 	%rd2, %r5;
	add.s32 	%r6, %r5, 128;
	cvt.u64.u32 	%rd3, %r6;
	add.s32 	%r7, %r5, 160;
	cvt.u64.u32 	%rd4, %r7;
	add.s32 	%r8, %r5, 192;
	cvt.u64.u32 	%rd5, %r8;
	add.s32 	%r9, %r5, 224;
	cvt.u64.u32 	%rd6, %r9;
	add.s32 	%r10, %r5, 256;
	cvt.u64.u32 	%rd7, %r10;
	add.s32 	%r11, %r5, 288;
	cvt.u64.u32 	%rd8, %r11;
	add.s32 	%r12, %r5, 320;
	cvt.u64.u32 	%rd9, %r12;
	add.s32 	%r13, %r5, 640;
	cvt.u64.u32 	%rd10, %r13;
	add.s32 	%r14, %r5, 672;
	cvt.u64.u32 	%rd11, %r14;
	add.s32 	%r15, %r5, 704;
	cvt.u64.u32 	%rd12, %r15;
	add.s32 	%r16, %r5, 736;
	cvt.u64.u32 	%rd13, %r16;
	add.s32 	%r17, %r5, 768;
	cvt.u64.u32 	%rd14, %r17;
	add.s32 	%r18, %r5, 800;
	cvt.u64.u32 	%rd15, %r18;
	add.s32 	%r19, %r5, 832;
	cvt.u64.u32 	%rd16, %r19;
	add.s32 	%r20, %r5, 864;
	cvt.u64.u32 	%rd17, %r20;
	add.s32 	%r21, %r5, 896;
	cvt.u64.u32 	%rd18, %r21;
	add.s32 	%r22, %r5, 928;
	cvt.u64.u32 	%rd19, %r22;
	add.s32 	%r24, %r5, 32;
	add.s32 	%r26, %r5, 64;
	add.s32 	%r28, %r5, 96;
	add.s32 	%r30, %r5, 352;
	add.s32 	%r32, %r5, 384;
$L__BB135_4:
	setp.le.s64 	%p3, %rd31, %rd2;
	mov.f32 	%f627, 0fFF800000;
	mov.f32 	%f630, %f627;
	@%p3 bra 	$L__BB135_6;
	mad.lo.s64 	%rd38, %rd78, %rd27, %rd2;
	cvta.to.global.u64 	%rd39, %rd25;
	shl.b64 	%rd40, %rd38, 2;
	add.s64 	%rd41, %rd39, %rd40;
	ld.global.f32 	%f156, [%rd41];
	cvta.to.global.u64 	%rd42, %rd26;
	add.s64 	%rd43, %rd42, %rd38;
	ld.global.u8 	%rs1, [%rd43];
	setp.eq.s16 	%p4, %rs1, 0;
	mul.f32 	%f157, %f154, %f156;
	selp.f32 	%f627, %f153, %f157, %p4;
	max.f32 	%f630, %f627, 0fFF800000;
$L__BB135_6:
	cvt.u64.u32 	%rd44, %r24;
	setp.le.s64 	%p5, %rd31, %rd44;
	mad.lo.s64 	%rd45, %rd78, %rd27, %rd2;
	cvta.to.global.u64 	%rd46, %rd26;
	add.s64 	%rd21, %rd46, %rd45;
	cvta.to.global.u64 	%rd47, %rd25;
	shl.b64 	%rd48, %rd45, 2;
	add.s64 	%rd22, %rd47, %rd48;
	mov.f32 	%f629, 0fFF800000;
	@%p5 bra 	$L__BB135_8;
	ld.global.f32 	%f159, [%rd22+128];
	ld.global.u8 	%rs2, [%rd21+32];
	setp.eq.s16 	%p6, %rs2, 0;
	mul.f32 	%f160, %f154, %f159;
	selp.f32 	%f629, %f153, %f160, %p6;
	max.f32 	%f630, %f630, %f629;
$L__BB135_8:
	cvt.u64.u32 	%rd49, %r26;
	setp.le.s64 	%p7, %rd31, %rd49;
	mov.f32 	%f631, 0fFF800000;
	@%p7 bra 	$L__BB135_10;
	ld.global.f32 	%f162, [%rd22+256];
	ld.global.u8 	%rs3, [%rd21+64];
	setp.eq.s16 	%p8, %rs3, 0;
	mul.f32 	%f163, %f154, %f162;
	selp.f32 	%f631, %f153, %f163, %p8;
	max.f32 	%f630, %f630, %f631;
$L__BB135_10:
	cvt.u64.u32 	%rd50, %r28;
	setp.le.s64 	%p9, %rd31, %rd50;
	mov.f32 	%f633, 0fFF800000;
	@%p9 bra 	$L__BB135_12;
	ld.global.f32 	%f165, [%rd22+384];
	ld.global.u8 	%rs4, [%rd21+96];
	setp.eq.s16 	%p10, %rs4, 0;
	mul.f32 	%f166, %f154, %f165;
	selp.f32 	%f633, %f153, %f166, %p10;
	max.f32 	%f630, %f630, %f633;
$L__BB135_12:
	setp.le.s64 	%p11, %rd31, %rd3;
	mov.f32 	%f635, 0fFF800000;
	@%p11 bra 	$L__BB135_14;
	ld.global.f32 	%f168, [%rd22+512];
	ld.global.u8 	%rs5, [%rd21+128];
	setp.eq.s16 	%p12, %rs5, 0;
	mul.f32 	%f169, %f154, %f168;
	selp.f32 	%f635, %f153, %f169, %p12;
	max.f32 	%f630, %f630, %f635;
$L__BB135_14:
	setp.le.s64 	%p13, %rd31, %rd4;
	mov.f32 	%f637, 0fFF800000;
	@%p13 bra 	$L__BB135_16;
	ld.global.f32 	%f171, [%rd22+640];
	ld.global.u8 	%rs6, [%rd21+160];
	setp.eq.s16 	%p14, %rs6, 0;
	mul.f32 	%f172, %f154, %f171;
	selp.f32 	%f637, %f153, %f172, %p14;
	max.f32 	%f630, %f630, %f637;
$L__BB135_16:
	setp.le.s64 	%p15, %rd31, %rd5;
	mov.f32 	%f639, 0fFF800000;
	@%p15 bra 	$L__BB135_18;
	ld.global.f32 	%f174, [%rd22+768];
	ld.global.u8 	%rs7, [%rd21+192];
	setp.eq.s16 	%p16, %rs7, 0;
	mul.f32 	%f175, %f154, %f174;
	selp.f32 	%f639, %f153, %f175, %p16;
	max.f32 	%f630, %f630, %f639;
$L__BB135_18:
	setp.le.s64 	%p17, %rd31, %rd6;
	mov.f32 	%f641, 0fFF800000;
	@%p17 bra 	$L__BB135_20;
	ld.global.f32 	%f177, [%rd22+896];
	ld.global.u8 	%rs8, [%rd21+224];
	setp.eq.s16 	%p18, %rs8, 0;
	mul.f32 	%f178, %f154, %f177;
	selp.f32 	%f641, %f153, %f178, %p18;
	max.f32 	%f630, %f630, %f641;
$L__BB135_20:
	setp.le.s64 	%p19, %rd31, %rd7;
	mov.f32 	%f643, 0fFF800000;
	@%p19 bra 	$L__BB135_22;
	ld.global.f32 	%f180, [%rd22+1024];
	ld.global.u8 	%rs9, [%rd21+256];
	setp.eq.s16 	%p20, %rs9, 0;
	mul.f32 	%f181, %f154, %f180;
	selp.f32 	%f643, %f153, %f181, %p20;
	max.f32 	%f630, %f630, %f643;
$L__BB135_22:
	setp.le.s64 	%p21, %rd31, %rd8;
	mov.f32 	%f645, 0fFF800000;
	@%p21 bra 	$L__BB135_24;
	ld.global.f32 	%f183, [%rd22+1152];
	ld.global.u8 	%rs10, [%rd21+288];
	setp.eq.s16 	%p22, %rs10, 0;
	mul.f32 	%f184, %f154, %f183;
	selp.f32 	%f645, %f153, %f184, %p22;
	max.f32 	%f630, %f630, %f645;
$L__BB135_24:
	setp.le.s64 	%p23, %rd31, %rd9;
	mov.f32 	%f647, 0fFF800000;
	@%p23 bra 	$L__BB135_26;
	ld.global.f32 	%f186, [%rd22+1280];
	ld.global.u8 	%rs11, [%rd21+320];
	setp.eq.s16 	%p24, %rs11, 0;
	mul.f32 	%f187, %f154, %f186;
	selp.f32 	%f647, %f153, %f187, %p24;
	max.f32 	%f630, %f630, %f647;
$L__BB135_26:
	cvt.u64.u32 	%rd51, %r30;
	setp.le.s64 	%p25, %rd31, %rd51;
	mov.f32 	%f649, 0fFF800000;
	@%p25 bra 	$L__BB135_28;
	ld.global.f32 	%f189, [%rd22+1408];
	ld.global.u8 	%rs12, [%rd21+352];
	setp.eq.s16 	%p26, %rs12, 0;
	mul.f32 	%f190, %f154, %f189;
	selp.f32 	%f649, %f153, %f190, %p26;
	max.f32 	%f630, %f630, %f649;
$L__BB135_28:
	cvt.u64.u32 	%rd52, %r32;
	setp.le.s64 	%p27, %rd31, %rd52;
	mov.f32 	%f651, 0fFF800000;
	@%p27 bra 	$L__BB135_30;
	ld.global.f32 	%f192, [%rd22+1536];
	ld.global.u8 	%rs13, [%rd21+384];
	setp.eq.s16 	%p28, %rs13, 0;
	mul.f32 	%f193, %f154, %f192;
	selp.f32 	%f651, %f153, %f193, %p28;
	max.f32 	%f630, %f630, %f651;
$L__BB135_30:
	mov.u32 	%r33, %tid.x;
	add.s32 	%r34, %r33, 416;
	cvt.u64.u32 	%rd53, %r34;
	setp.le.s64 	%p29, %rd31, %rd53;
	mov.f32 	%f653, 0fFF800000;
	@%p29 bra 	$L__BB135_32;
	ld.global.f32 	%f195, [%rd22+1664];
	ld.global.u8 	%rs14, [%rd21+416];
	setp.eq.s16 	%p30, %rs14, 0;
	mul.f32 	%f196, %f154, %f195;
	selp.f32 	%f653, %f153, %f196, %p30;
	max.f32 	%f630, %f630, %f653;
$L__BB135_32:
	add.s32 	%r36, %r33, 448;
	cvt.u64.u32 	%rd54, %r36;
	setp.le.s64 	%p31, %rd31, %rd54;
	mov.f32 	%f655, 0fFF800000;
	@%p31 bra 	$L__BB135_34;
	ld.global.f32 	%f198, [%rd22+1792];
	ld.global.u8 	%rs15, [%rd21+448];
	setp.eq.s16 	%p32, %rs15, 0;
	mul.f32 	%f199, %f154, %f198;
	selp.f32 	%f655, %f153, %f199, %p32;
	max.f32 	%f630, %f630, %f655;
$L__BB135_34:
	mov.u32 	%r37, %tid.x;
	add.s32 	%r38, %r37, 480;
	cvt.u64.u32 	%rd55, %r38;
	setp.le.s64 	%p33, %rd31, %rd55;
	mov.f32 	%f657, 0fFF800000;
	@%p33 bra 	$L__BB135_36;
	ld.global.f32 	%f201, [%rd22+1920];
	ld.global.u8 	%rs16, [%rd21+480];
	setp.eq.s16 	%p34, %rs16, 0;
	mul.f32 	%f202, %f154, %f201;
	selp.f32 	%f657, %f153, %f202, %p34;
	max.f32 	%f630, %f630, %f657;
$L__BB135_36:
	mov.u32 	%r39, %tid.x;
	add.s32 	%r40, %r39, 512;
	cvt.u64.u32 	%rd56, %r40;
	setp.le.s64 	%p35, %rd31, %rd56;
	mov.f32 	%f659, 0fFF800000;
	@%p35 bra 	$L__BB135_38;
	ld.global.f32 	%f204, [%rd22+2048];
	ld.global.u8 	%rs17, [%rd21+512];
	setp.eq.s16 	%p36, %rs17, 0;
	mul.f32 	%f205, %f154, %f204;
	selp.f32 	%f659, %f153, %f205, %p36;
	max.f32 	%f630, %f630, %f659;
$L__BB135_38:
	mov.u32 	%r41, %tid.x;
	add.s32 	%r42, %r41, 544;
	cvt.u64.u32 	%rd57, %r42;
	setp.le.s64 	%p37, %rd31, %rd57;
	mov.f32 	%f661, 0fFF800000;
	@%p37 bra 	$L__BB135_40;
	ld.global.f32 	%f207, [%rd22+2176];
	ld.global.u8 	%rs18, [%rd21+544];
	setp.eq.s16 	%p38, %rs18, 0;
	mul.f32 	%f208, %f154, %f207;
	selp.f32 	%f661, %f153, %f208, %p38;
	max.f32 	%f630, %f630, %f661;
$L__BB135_40:
	mov.u32 	%r43, %tid.x;
	add.s32 	%r44, %r43, 576;
	cvt.u64.u32 	%rd58, %r44;
	setp.le.s64 	%p39, %rd31, %rd58;
	mov.f32 	%f663, 0fFF800000;
	@%p39 bra 	$L__BB135_42;
	ld.global.f32 	%f210, [%rd22+2304];
	ld.global.u8 	%rs19, [%rd21+576];
	setp.eq.s16 	%p40, %rs19, 0;
	mul.f32 	%f211, %f154, %f210;
	selp.f32 	%f663, %f153, %f211, %p40;
	max.f32 	%f630, %f630, %f663;
$L__BB135_42:
	mov.u32 	%r45, %tid.x;
	add.s32 	%r46, %r45, 608;
	cvt.u64.u32 	%rd59, %r46;
	setp.le.s64 	%p41, %rd31, %rd59;
	mov.f32 	%f665, 0fFF800000;
	@%p41 bra 	$L__BB135_44;
	ld.global.f32 	%f213, [%rd22+2432];
	ld.global.u8 	%rs20, [%rd21+608];
	setp.eq.s16 	%p42, %rs20, 0;
	mul.f32 	%f214, %f154, %f213;
	selp.f32 	%f665, %f153, %f214, %p42;
	max.f32 	%f630, %f630, %f665;
$L__BB135_44:
	setp.le.s64 	%p43, %rd31, %rd10;
	mov.f32 	%f667, 0fFF800000;
	@%p43 bra 	$L__BB135_46;
	ld.global.f32 	%f216, [%rd22+2560];
	ld.global.u8 	%rs21, [%rd21+640];
	setp.eq.s16 	%p44, %rs21, 0;
	mul.f32 	%f217, %f154, %f216;
	selp.f32 	%f667, %f153, %f217, %p44;
	max.f32 	%f630, %f630, %f667;
$L__BB135_46:
	setp.le.s64 	%p45, %rd31, %rd11;
	mov.f32 	%f669, 0fFF800000;
	@%p45 bra 	$L__BB135_48;
	ld.global.f32 	%f219, [%rd22+2688];
	ld.global.u8 	%rs22, [%rd21+672];
	setp.eq.s16 	%p46, %rs22, 0;
	mul.f32 	%f220, %f154, %f219;
	selp.f32 	%f669, %f153, %f220, %p46;
	max.f32 	%f630, %f630, %f669;
$L__BB135_48:
	setp.le.s64 	%p47, %rd31, %rd12;
	mov.f32 	%f671, 0fFF800000;
	@%p47 bra 	$L__BB135_50;
	ld.global.f32 	%f222, [%rd22+2816];
	ld.global.u8 	%rs23, [%rd21+704];
	setp.eq.s16 	%p48, %rs23, 0;
	mul.f32 	%f223, %f154, %f222;
	selp.f32 	%f671, %f153, %f223, %p48;
	max.f32 	%f630, %f630, %f671;
$L__BB135_50:
	setp.le.s64 	%p49, %rd31, %rd13;
	mov.f32 	%f673, 0fFF800000;
	@%p49 bra 	$L__BB135_52;
	ld.global.f32 	%f225, [%rd22+2944];
	ld.global.u8 	%rs24, [%rd21+736];
	setp.eq.s16 	%p50, %rs24, 0;
	mul.f32 	%f226, %f154, %f225;
	selp.f32 	%f673, %f153, %f226, %p50;
	max.f32 	%f630, %f630, %f673;
$L__BB135_52:
	setp.le.s64 	%p51, %rd31, %rd14;
	mov.f32 	%f675, 0fFF800000;
	@%p51 bra 	$L__BB135_54;
	ld.global.f32 	%f228, [%rd22+3072];
	ld.global.u8 	%rs25, [%rd21+768];
	setp.eq.s16 	%p52, %rs25, 0;
	mul.f32 	%f229, %f154, %f228;
	selp.f32 	%f675, %f153, %f229, %p52;
	max.f32 	%f630, %f630, %f675;
$L__BB135_54:
	setp.le.s64 	%p53, %rd31, %rd15;
	mov.f32 	%f677, 0fFF800000;
	@%p53 bra 	$L__BB135_56;
	ld.global.f32 	%f231, [%rd22+3200];
	ld.global.u8 	%rs26, [%rd21+800];
	setp.eq.s16 	%p54, %rs26, 0;
	mul.f32 	%f232, %f154, %f231;
	selp.f32 	%f677, %f153, %f232, %p54;
	max.f32 	%f630, %f630, %f677;
$L__BB135_56:
	setp.le.s64 	%p55, %rd31, %rd16;
	mov.f32 	%f679, 0fFF800000;
	@%p55 bra 	$L__BB135_58;
	ld.global.f32 	%f234, [%rd22+3328];
	ld.global.u8 	%rs27, [%rd21+832];
	setp.eq.s16 	%p56, %rs27, 0;
	mul.f32 	%f235, %f154, %f234;
	selp.f32 	%f679, %f153, %f235, %p56;
	max.f32 	%f630, %f630, %f679;
$L__BB135_58:
	setp.le.s64 	%p57, %rd31, %rd17;
	mov.f32 	%f681, 0fFF800000;
	@%p57 bra 	$L__BB135_60;
	ld.global.f32 	%f237, [%rd22+3456];
	ld.global.u8 	%rs28, [%rd21+864];
	setp.eq.s16 	%p58, %rs28, 0;
	mul.f32 	%f238, %f154, %f237;
	selp.f32 	%f681, %f153, %f238, %p58;
	max.f32 	%f630, %f630, %f681;
$L__BB135_60:
	setp.le.s64 	%p59, %rd31, %rd18;
	mov.f32 	%f683, 0fFF800000;
	@%p59 bra 	$L__BB135_62;
	ld.global.f32 	%f240, [%rd22+3584];
	ld.global.u8 	%rs29, [%rd21+896];
	setp.eq.s16 	%p60, %rs29, 0;
	mul.f32 	%f241, %f154, %f240;
	selp.f32 	%f683, %f153, %f241, %p60;
	max.f32 	%f630, %f630, %f683;
$L__BB135_62:
	setp.le.s64 	%p61, %rd31, %rd19;
	mov.f32 	%f685, 0fFF800000;
	@%p61 bra 	$L__BB135_64;
	ld.global.f32 	%f243, [%rd22+3712];
	ld.global.u8 	%rs30, [%rd21+928];
	setp.eq.s16 	%p62, %rs30, 0;
	mul.f32 	%f244, %f154, %f243;
	selp.f32 	%f685, %f153, %f244, %p62;
	max.f32 	%f630, %f630, %f685;
$L__BB135_64:
	setp.le.s64 	%p63, %rd31, %rd2;
	mov.b32 	%r47, %f630;
	shfl.sync.bfly.b32	%r48|%p64, %r47, 16, 31, -1;
	mov.b32 	%f245, %r48;
	max.f32 	%f246, %f630, %f245;
	mov.b32 	%r49, %f246;
	shfl.sync.bfly.b32	%r50|%p65, %r49, 8, 31, -1;
	mov.b32 	%f247, %r50;
	max.f32 	%f248, %f246, %f247;
	mov.b32 	%r51, %f248;
	shfl.sync.bfly.b32	%r52|%p66, %r51, 4, 31, -1;
	mov.b32 	%f249, %r52;
	max.f32 	%f250, %f248, %f249;
	mov.b32 	%r53, %f250;
	shfl.sync.bfly.b32	%r54|%p67, %r53, 2, 31, -1;
	mov.b32 	%f251, %r54;
	max.f32 	%f252, %f250, %f251;
	mov.b32 	%r55, %f252;
	shfl.sync.bfly.b32	%r56|%p68, %r55, 1, 31, -1;
	mov.b32 	%f253, %r56;
	max.f32 	%f254, %f252, %f253;
	sub.f32 	%f255, %f627, %f254;
	fma.rn.f32 	%f256, %f255, 0f3BBB989D, 0f3F000000;
	cvt.sat.f32.f32 	%f257, %f256;
	mov.f32 	%f258, 0f4B400001;
	mov.f32 	%f259, 0f437C0000;
	fma.rm.f32 	%f260, %f257, %f259, %f258;
	add.f32 	%f261, %f260, 0fCB40007F;
	neg.f32 	%f262, %f261;
	fma.rn.f32 	%f263, %f255, 0f3FB8AA3B, %f262;
	fma.rn.f32 	%f264, %f255, 0f32A57060, %f263;
	mov.b32 	%r57, %f260;
	shl.b32 	%r58, %r57, 23;
	mov.b32 	%f265, %r58;
	ex2.approx.ftz.f32 	%f266, %f264;
	mul.f32 	%f267, %f266, %f265;
	add.f32 	%f268, %f267, 0f00000000;
	sub.f32 	%f269, %f629, %f254;
	fma.rn.f32 	%f270, %f269, 0f3BBB989D, 0f3F000000;
	cvt.sat.f32.f32 	%f271, %f270;
	fma.rm.f32 	%f272, %f271, %f259, %f258;
	add.f32 	%f273, %f272, 0fCB40007F;
	neg.f32 	%f274, %f273;
	fma.rn.f32 	%f275, %f269, 0f3FB8AA3B, %f274;
	fma.rn.f32 	%f276, %f269, 0f32A57060, %f275;
	mov.b32 	%r59, %f272;
	shl.b32 	%r60, %r59, 23;
	mov.b32 	%f277, %r60;
	ex2.approx.ftz.f32 	%f278, %f276;
	mul.f32 	%f279, %f278, %f277;
	add.f32 	%f280, %f268, %f279;
	sub.f32 	%f281, %f631, %f254;
	fma.rn.f32 	%f282, %f281, 0f3BBB989D, 0f3F000000;
	cvt.sat.f32.f32 	%f283, %f282;
	fma.rm.f32 	%f284, %f283, %f259, %f258;
	add.f32 	%f285, %f284, 0fCB40007F;
	neg.f32 	%f286, %f285;
	fma.rn.f32 	%f287, %f281, 0f3FB8AA3B, %f286;
	fma.rn.f32 	%f288, %f281, 0f32A57060, %f287;
	mov.b32 	%r61, %f284;
	shl.b32 	%r62, %r61, 23;
	mov.b32 	%f289, %r62;
	ex2.approx.ftz.f32 	%f290, %f288;
	mul.f32 	%f291, %f290, %f289;
	add.f32 	%f292, %f280, %f291;
	sub.f32 	%f293, %f633, %f254;
	fma.rn.f32 	%f294, %f293, 0f3BBB989D, 0f3F000000;
	cvt.sat.f32.f32 	%f295, %f294;
	fma.rm.f32 	%f296, %f295, %f259, %f258;
	add.f32 	%f297, %f296, 0fCB40007F;
	neg.f32 	%f298, %f297;
	fma.rn.f32 	%f299, %f293, 0f3FB8AA3B, %f298;
	fma.rn.f32 	%f300, %f293, 0f32A57060, %f299;
	mov.b32 	%r63, %f296;
	shl.b32 	%r64, %r63, 23;
	mov.b32 	%f301, %r64;
	ex2.approx.ftz.f32 	%f302, %f300;
	mul.f32 	%f303, %f302, %f301;
	add.f32 	%f304, %f292, %f303;
	sub.f32 	%f305, %f635, %f254;
	fma.rn.f32 	%f306, %f305, 0f3BBB989D, 0f3F000000;
	cvt.sat.f32.f32 	%f307, %f306;
	fma.rm.f32 	%f308, %f307, %f259, %f258;
	add.f32 	%f309, %f308, 0fCB40007F;
	neg.f32 	%f310, %f309;
	fma.rn.f32 	%f311, %f305, 0f3FB8AA3B, %f310;
	fma.rn.f32 	%f312, %f305, 0f32A57060, %f311;
	mov.b32 	%r65, %f308;
	shl.b32 	%r66, %r65, 23;
	mov.b32 	%f313, %r66;
	ex2.approx.ftz.f32 	%f314, %f312;
	mul.f32 	%f315, %f314, %f313;
	add.f32 	%f316, %f304, %f315;
	sub.f32 	%f317, %f637, %f254;
	fma.rn.f32 	%f318, %f317, 0f3BBB989D, 0f3F000000;
	cvt.sat.f32.f32 	%f319, %f318;
	fma.rm.f32 	%f320, %f319, %f259, %f258;
	add.f32 	%f321, %f320, 0fCB40007F;
	neg.f32 	%f322, %f321;
	fma.rn.f32 	%f323, %f317, 0f3FB8AA3B, %f322;
	fma.rn.f32 	%f324, %f317, 0f32A57060, %f323;
	mov.b32 	%r67, %f320;
	shl.b32 	%r68, %r67, 23;
	mov.b32 	%f325, %r68;
	ex2.approx.ftz.f32 	%f326, %f324;
	mul.f32 	%f327, %f326, %f325;
	add.f32 	%f328, %f316, %f327;
	sub.f32 	%f329, %f639, %f254;
	fma.rn.f32 	%f330, %f329, 0f3BBB989D, 0f3F000000;
	cvt.sat.f32.f32 	%f331, %f330;
	fma.rm.f32 	%f332, %f331, %f259, %f258;
	add.f32 	%f333, %f332, 0fCB40007F;
	neg.f32 	%f334, %f333;
	fma.rn.f32 	%f335, %f329, 0f3FB8AA3B, %f334;
	fma.rn.f32 	%f336, %f329, 0f32A57060, %f335;
	mov.b32 	%r69, %f332;
	shl.b32 	%r70, %r69, 23;
	mov.b32 	%f337, %r70;
	ex2.approx.ftz.f32 	%f338, %f336;
	mul.f32 	%f339, %f338, %f337;
	add.f32 	%f340, %f328, %f339;
	sub.f32 	%f341, %f641, %f254;
	fma.rn.f32 	%f342, %f341, 0f3BBB989D, 0f3F000000;
	cvt.sat.f32.f32 	%f343, %f342;
	fma.rm.f32 	%f344, %f343, %f259, %f258;
	add.f32 	%f345, %f344, 0fCB40007F;
	neg.f32 	%f346, %f345;
	fma.rn.f32 	%f347, %f341, 0f3FB8AA3B, %f346;
	fma.rn.f32 	%f348, %f341, 0f32A57060, %f347;
	mov.b32 	%r71, %f344;
	shl.b32 	%r72, %r71, 23;
	mov.b32 	%f349, %r72;
	ex2.approx.ftz.f32 	%f350, %f348;
	mul.f32 	%f351, %f350, %f349;
	add.f32 	%f352, %f340, %f351;
	sub.f32 	%f353, %f643, %f254;
	fma.rn.f32 	%f354, %f353, 0f3BBB989D, 0f3F000000;
	cvt.sat.f32.f32 	%f355, %f354;
	fma.rm.f32 	%f356, %f355, %f259, %f258;
	add.f32 	%f357, %f356, 0fCB40007F;
	neg.f32 	%f358, %f357;
	fma.rn.f32 	%f359, %f353, 0f3FB8AA3B, %f358;
	fma.rn.f32 	%f360, %f353, 0f32A57060, %f359;
	mov.b32 	%r73, %f356;
	shl.b32 	%r74, %r73, 23;
	mov.b32 	%f361, %r74;
	ex2.approx.ftz.f32 	%f362, %f360;
	mul.f32 	%f363, %f362, %f361;
	add.f32 	%f364, %f352, %f363;
	sub.f32 	%f365, %f645, %f254;
	fma.rn.f32 	%f366, %f365, 0f3BBB989D, 0f3F000000;
	cvt.sat.f32.f32 	%f367, %f366;
	fma.rm.f32 	%f368, %f367, %f259, %f258;
	add.f32 	%f369, %f368, 0fCB40007F;
	neg.f32 	%f370, %f369;
	fma.rn.f32 	%f371, %f365, 0f3FB8AA3B, %f370;
	fma.rn.f32 	%f372, %f365, 0f32A57060, %f371;
	mov.b32 	%r75, %f368;
	shl.b32 	%r76, %r75, 23;
	mov.b32 	%f373, %r76;
	ex2.approx.ftz.f32 	%f374, %f372;
	mul.f32 	%f375, %f374, %f373;
	add.f32 	%f376, %f364, %f375;
	sub.f32 	%f377, %f647, %f254;
	fma.rn.f32 	%f378, %f377, 0f3BBB989D, 0f3F000000;
	cvt.sat.f32.f32 	%f379, %f378;
	fma.rm.f32 	%f380, %f379, %f259, %f258;
	add.f32 	%f381, %f380, 0fCB40007F;
	neg.f32 	%f382, %f381;
	fma.rn.f32 	%f383, %f377, 0f3FB8AA3B, %f382;
	fma.rn.f32 	%f384, %f377, 0f32A57060, %f383;
	mov.b32 	%r77, %f380;
	shl.b32 	%r78, %r77, 23;
	mov.b32 	%f385, %r78;
	ex2.approx.ftz.f32 	%f386, %f384;
	mul.f32 	%f387, %f386, %f385;
	add.f32 	%f388, %f376, %f387;
	sub.f32 	%f389, %f649, %f254;
	fma.rn.f32 	%f390, %f389, 0f3BBB989D, 0f3F000000;
	cvt.sat.f32.f32 	%f391, %f390;
	fma.rm.f32 	%f392, %f391, %f259, %f258;
	add.f32 	%f393, %f392, 0fCB40007F;
	neg.f32 	%f394, %f393;
	fma.rn.f32 	%f395, %f389, 0f3FB8AA3B, %f394;
	fma.rn.f32 	%f396, %f389, 0f32A57060, %f395;
	mov.b32 	%r79, %f392;
	shl.b32 	%r80, %r79, 23;
	mov.b32 	%f397, %r80;
	ex2.approx.ftz.f32 	%f398, %f396;
	mul.f32 	%f399, %f398, %f397;
	add.f32 	%f400, %f388, %f399;
	sub.f32 	%f401, %f651, %f254;
	fma.rn.f32 	%f402, %f401, 0f3BBB989D, 0f3F000000;
	cvt.sat.f32.f32 	%f403, %f402;
	fma.rm.f32 	%f404, %f403, %f259, %f258;
	add.f32 	%f405, %f404, 0fCB40007F;
	neg.f32 	%f406, %f405;
	fma.rn.f32 	%f407, %f401, 0f3FB8AA3B, %f406;
	fma.rn.f32 	%f408, %f401, 0f32A57060, %f407;
	mov.b32 	%r81, %f404;
	shl.b32 	%r82, %r81, 23;
	mov.b32 	%f409, %r82;
	ex2.approx.ftz.f32 	%f410, %f408;
	mul.f32 	%f411, %f410, %f409;
	add.f32 	%f412, %f400, %f411;
	sub.f32 	%f413, %f653, %f254;
	fma.rn.f32 	%f414, %f413, 0f3BBB989D, 0f3F000000;
	cvt.sat.f32.f32 	%f415, %f414;
	fma.rm.f32 	%f416, %f415, %f259, %f258;
	add.f32 	%f417, %f416, 0fCB40007F;
	neg.f32 	%f418, %f417;
	fma.rn.f32 	%f419, %f413, 0f3FB8AA3B, %f418;
	fma.rn.f32 	%f420, %f413, 0f32A57060, %f419;
	mov.b32 	%r83, %f416;
	shl.b32 	%r84, %r83, 23;
	mov.b32 	%f421, %r84;
	ex2.approx.ftz.f32 	%f422, %f420;
	mul.f32 	%f423, %f422, %f421;
	add.f32 	%f424, %f412, %f423;
	sub.f32 	%f425, %f655, %f254;
	fma.rn.f32 	%f426, %f425, 0f3BBB989D, 0f3F000000;
	cvt.sat.f32.f32 	%f427, %f426;
	fma.rm.f32 	%f428, %f427, %f259, %f258;
	add.f32 	%f429, %f428, 0fCB40007F;
	neg.f32 	%f430, %f429;
	fma.rn.f32 	%f431, %f425, 0f3FB8AA3B, %f430;
	fma.rn.f32 	%f432, %f425, 0f32A57060, %f431;
	mov.b32 	%r85, %f428;
	shl.b32 	%r86, %r85, 23;
	mov.b32 	%f433, %r86;
	ex2.approx.ftz.f32 	%f434, %f432;
	mul.f32 	%f435, %f434, %f433;
	add.f32 	%f436, %f424, %f435;
	sub.f32 	%f437, %f657, %f254;
	fma.rn.f32 	%f438, %f437, 0f3BBB989D, 0f3F000000;
	cvt.sat.f32.f32 	%f439, %f438;
	fma.rm.f32 	%f440, %f439, %f259, %f258;
	add.f32 	%f441, %f440, 0fCB40007F;
	neg.f32 	%f442, %f441;
	fma.rn.f32 	%f443, %f437, 0f3FB8AA3B, %f442;
	fma.rn.f32 	%f444, %f437, 0f32A57060, %f443;
	mov.b32 	%r87, %f440;
	shl.b32 	%r88, %r87, 23;
	mov.b32 	%f445, %r88;
	ex2.approx.ftz.f32 	%f446, %f444;
	mul.f32 	%f447, %f446, %f445;
	add.f32 	%f448, %f436, %f447;
	sub.f32 	%f449, %f659, %f254;
	fma.rn.f32 	%f450, %f449, 0f3BBB989D, 0f3F000000;
	cvt.sat.f32.f32 	%f451, %f450;
	fma.rm.f32 	%f452, %f451, %f259, %f258;
	add.f32 	%f453, %f452, 0fCB40007F;
	neg.f32 	%f454, %f453;
	fma.rn.f32 	%f455, %f449, 0f3FB8AA3B, %f454;
	fma.rn.f32 	%f456, %f449, 0f32A57060, %f455;
	mov.b32 	%r89, %f452;
	shl.b32 	%r90, %r89, 23;
	mov.b32 	%f457, %r90;
	ex2.approx.ftz.f32 	%f458, %f456;
	mul.f32 	%f459, %f458, %f457;
	add.f32 	%f460, %f448, %f459;
	sub.f32 	%f461, %f661, %f254;
	fma.rn.f32 	%f462, %f461, 0f3BBB989D, 0f3F000000;
	cvt.sat.f32.f32 	%f463, %f462;
	fma.rm.f32 	%f464, %f463, %f259, %f258;
	add.f32 	%f465, %f464, 0fCB40007F;
	neg.f32 	%f466, %f465;
	fma.rn.f32 	%f467, %f461, 0f3FB8AA3B, %f466;
	fma.rn.f32 	%f468, %f461, 0f32A57060, %f467;
	mov.b32 	%r91, %f464;
	shl.b32 	%r92, %r91, 23;
	mov.b32 	%f469, %r92;
	ex2.approx.ftz.f32 	%f470, %f468;
	mul.f32 	%f471, %f470, %f469;
	add.f32 	%f472, %f460, %f471;
	sub.f32 	%f473, %f663, %f254;
	fma.rn.f32 	%f474, %f473, 0f3BBB989D, 0f3F000000;
	cvt.sat.f32.f32 	%f475, %f474;
	fma.rm.f32 	%f476, %f475, %f259, %f258;
	add.f32 	%f477, %f476, 0fCB40007F;
	neg.f32 	%f478, %f477;
	fma.rn.f32 	%f479, %f473, 0f3FB8AA3B, %f478;
	fma.rn.f32 	%f480, %f473, 0f32A57060, %f479;
	mov.b32 	%r93, %f476;
	shl.b32 	%r94, %r93, 23;
	mov.b32 	%f481, %r94;
	ex2.approx.ftz.f32 	%f482, %f480;
	mul.f32 	%f483, %f482, %f481;
	add.f32 	%f484, %f472, %f483;
	sub.f32 	%f485, %f665, %f254;
	fma.rn.f32 	%f486, %f485, 0f3BBB989D, 0f3F000000;
	cvt.sat.f32.f32 	%f487, %f486;
	fma.rm.f32 	%f488, %f487, %f259, %f258;
	add.f32 	%f489, %f488, 0fCB40007F;
	neg.f32 	%f490, %f489;
	fma.rn.f32 	%f491, %f485, 0f3FB8AA3B, %f490;
	fma.rn.f32 	%f492, %f485, 0f32A57060, %f491;
	mov.b32 	%r95, %f488;
	shl.b32 	%r96, %r95, 23;
	mov.b32 	%f493, %r96;
	ex2.approx.ftz.f32 	%f494, %f492;
	mul.f32 	%f495, %f494, %f493;
	add.f32 	%f496, %f484, %f495;
	sub.f32 	%f497, %f667, %f254;
	fma.rn.f32 	%f498, %f497, 0f3BBB989D, 0f3F000000;
	cvt.sat.f32.f32 	%f499, %f498;
	fma.rm.f32 	%f500, %f499, %f259, %f258;
	add.f32 	%f501, %f500, 0fCB40007F;
	neg.f32 	%f502, %f501;
	fma.rn.f32 	%f503, %f497, 0f3FB8AA3B, %f502;
	fma.rn.f32 	%f504, %f497, 0f32A57060, %f503;
	mov.b32 	%r97, %f500;
	shl.b32 	%r98, %r97, 23;
	mov.b32 	%f505, %r98;
	ex2.approx.ftz.f32 	%f506, %f504;
	mul.f32 	%f507, %f506, %f505;
	add.f32 	%f508, %f496, %f507;
	sub.f32 	%f509, %f669, %f254;
	fma.rn.f32 	%f510, %f509, 0f3BBB989D, 0f3F000000;
	cvt.sat.f32.f32 	%f511, %f510;
	fma.rm.f32 	%f512, %f511, %f259, %f258;
	add.f32 	%f513, %f512, 0fCB40007F;
	neg.f32 	%f514, %f513;
	fma.rn.f32 	%f515, %f509, 0f3FB8AA3B, %f514;
	fma.rn.f32 	%f516, %f509, 0f32A57060, %f515;
	mov.b32 	%r99, %f512;
	shl.b32 	%r100, %r99, 23;
	mov.b32 	%f517, %r100;
	ex2.approx.ftz.f32 	%f518, %f516;
	mul.f32 	%f519, %f518, %f517;
	add.f32 	%f520, %f508, %f519;
	sub.f32 	%f521, %f671, %f254;
	fma.rn.f32 	%f522, %f521, 0f3BBB989D, 0f3F000000;
	cvt.sat.f32.f32 	%f523, %f522;
	fma.rm.f32 	%f524, %f523, %f259, %f258;
	add.f32 	%f525, %f524, 0fCB40007F;
	neg.f32 	%f526, %f525;
	fma.rn.f32 	%f527, %f521, 0f3FB8AA3B, %f526;
	fma.rn.f32 	%f528, %f521, 0f32A57060, %f527;
	mov.b32 	%r101, %f524;
	shl.b32 	%r102, %r101, 23;
	mov.b32 	%f529, %r102;
	ex2.approx.ftz.f32 	%f530, %f528;
	mul.f32 	%f531, %f530, %f529;
	add.f32 	%f532, %f520, %f531;
	sub.f32 	%f533, %f673, %f254;
	fma.rn.f32 	%f534, %f533, 0f3BBB989D, 0f3F000000;
	cvt.sat.f32.f32 	%f535, %f534;
	fma.rm.f32 	%f536, %f535, %f259, %f258;
	add.f32 	%f537, %f536, 0fCB40007F;
	neg.f32 	%f538, %f537;
	fma.rn.f32 	%f539, %f533, 0f3FB8AA3B, %f538;
	fma.rn.f32 	%f540, %f533, 0f32A57060, %f539;
	mov.b32 	%r103, %f536;
	shl.b32 	%r104, %r103, 23;
	mov.b32 	%f541, %r104;
	ex2.approx.ftz.f32 	%f542, %f540;
	mul.f32 	%f543, %f542, %f541;
	add.f32 	%f544, %f532, %f543;
	sub.f32 	%f545, %f675, %f254;
	fma.rn.f32 	%f546, %f545, 0f3BBB989D, 0f3F000000;
	cvt.sat.f32.f32 	%f547, %f546;
	fma.rm.f32 	%f548, %f547, %f259, %f258;
	add.f32 	%f549, %f548, 0fCB40007F;
	neg.f32 	%f550, %f549;
	fma.rn.f32 	%f551, %f545, 0f3FB8AA3B, %f550;
	fma.rn.f32 	%f552, %f545, 0f32A57060, %f551;
	mov.b32 	%r105, %f548;
	shl.b32 	%r106, %r105, 23;
	mov.b32 	%f553, %r106;
	ex2.approx.ftz.f32 	%f554, %f552;
	mul.f32 	%f555, %f554, %f553;
	add.f32 	%f556, %f544, %f555;
	sub.f32 	%f557, %f677, %f254;
	fma.rn.f32 	%f558, %f557, 0f3BBB989D, 0f3F000000;
	cvt.sat.f32.f32 	%f559, %f558;
	fma.rm.f32 	%f560, %f559, %f259, %f258;
	add.f32 	%f561, %f560, 0fCB40007F;
	neg.f32 	%f562, %f561;
	fma.rn.f32 	%f563, %f557, 0f3FB8AA3B, %f562;
	fma.rn.f32 	%f564, %f557, 0f32A57060, %f563;
	mov.b32 	%r107, %f560;
	shl.b32 	%r108, %r107, 23;
	mov.b32 	%f565, %r108;
	ex2.approx.ftz.f32 	%f566, %f564;
	mul.f32 	%f567, %f566, %f565;
	add.f32 	%f568, %f556, %f567;
	sub.f32 	%f569, %f679, %f254;
	fma.rn.f32 	%f570, %f569, 0f3BBB989D, 0f3F000000;
	cvt.sat.f32.f32 	%f571, %f570;
	fma.rm.f32 	%f572, %f571, %f259, %f258;
	add.f32 	%f573, %f572, 0fCB40007F;
	neg.f32 	%f574, %f573;
	fma.rn.f32 	%f575, %f569, 0f3FB8AA3B, %f574;
	fma.rn.f32 	%f576, %f569, 0f32A57060, %f575;
	mov.b32 	%r109, %f572;
	shl.b32 	%r110, %r109, 23;
	mov.b32 	%f577, %r110;
	ex2.approx.ftz.f32 	%f578, %f576;
	mul.f32 	%f579, %f578, %f577;
	add.f32 	%f580, %f568, %f579;
	sub.f32 	%f581, %f681, %f254;
	fma.rn.f32 	%f582, %f581, 0f3BBB989D, 0f3F000000;
	cvt.sat.f32.f32 	%f583, %f582;
	fma.rm.f32 	%f584, %f583, %f259, %f258;
	add.f32 	%f585, %f584, 0fCB40007F;
	neg.f32 	%f586, %f585;
	fma.rn.f32 	%f587, %f581, 0f3FB8AA3B, %f586;
	fma.rn.f32 	%f588, %f581, 0f32A57060, %f587;
	mov.b32 	%r111, %f584;
	shl.b32 	%r112, %r111, 23;
	mov.b32 	%f589, %r112;
	ex2.approx.ftz.f32 	%f590, %f588;
	mul.f32 	%f591, %f590, %f589;
	add.f32 	%f592, %f580, %f591;
	sub.f32 	%f593, %f683, %f254;
	fma.rn.f32 	%f594, %f593, 0f3BBB989D, 0f3F000000;
	cvt.sat.f32.f32 	%f595, %f594;
	fma.rm.f32 	%f596, %f595, %f259, %f258;
	add.f32 	%f597, %f596, 0fCB40007F;
	neg.f32 	%f598, %f597;
	fma.rn.f32 	%f599, %f593, 0f3FB8AA3B, %f598;
	fma.rn.f32 	%f600, %f593, 0f32A57060, %f599;
	mov.b32 	%r113, %f596;
	shl.b32 	%r114, %r113, 23;
	mov.b32 	%f601, %r114;
	ex2.approx.ftz.f32 	%f602, %f600;
	mul.f32 	%f603, %f602, %f601;
	add.f32 	%f604, %f592, %f603;
	sub.f32 	%f605, %f685, %f254;
	fma.rn.f32 	%f606, %f605, 0f3BBB989D, 0f3F000000;
	cvt.sat.f32.f32 	%f607, %f606;
	fma.rm.f32 	%f608, %f607, %f259, %f258;
	add.f32 	%f609, %f608, 0fCB40007F;
	neg.f32 	%f610, %f609;
	fma.rn.f32 	%f611, %f605, 0f3FB8AA3B, %f610;
	fma.rn.f32 	%f612, %f605, 0f32A57060, %f611;
	mov.b32 	%r115, %f608;
	shl.b32 	%r116, %r115, 23;
	mov.b32 	%f613, %r116;
	ex2.approx.ftz.f32 	%f614, %f612;
	mul.f32 	%f615, %f614, %f613;
	add.f32 	%f616, %f604, %f615;
	mov.b32 	%r117, %f616;
	shfl.sync.bfly.b32	%r118|%p69, %r117, 16, 31, -1;
	mov.b32 	%f617, %r118;
	add.f32 	%f618, %f616, %f617;
	mov.b32 	%r119, %f618;
	shfl.sync.bfly.b32	%r120|%p70, %r119, 8, 31, -1;
	mov.b32 	%f619, %r120;
	add.f32 	%f620, %f618, %f619;
	mov.b32 	%r121, %f620;
	shfl.sync.bfly.b32	%r122|%p71, %r121, 4, 31, -1;
	mov.b32 	%f621, %r122;
	add.f32 	%f622, %f620, %f621;
	mov.b32 	%r123, %f622;
	shfl.sync.bfly.b32	%r124|%p72, %r123, 2, 31, -1;
	mov.b32 	%f623, %r124;
	add.f32 	%f624, %f622, %f623;
	mov.b32 	%r125, %f624;
	shfl.sync.bfly.b32	%r126|%p73, %r125, 1, 31, -1;
	mov.b32 	%f625, %r126;
	add.f32 	%f626, %f624, %f625;
	div.rn.f32 	%f123, %f267, %f626;
	div.rn.f32 	%f124, %f279, %f626;
	div.rn.f32 	%f125, %f291, %f626;
	div.rn.f32 	%f126, %f303, %f626;
	div.rn.f32 	%f127, %f315, %f626;
	div.rn.f32 	%f128, %f327, %f626;
	div.rn.f32 	%f129, %f339, %f626;
	div.rn.f32 	%f130, %f351, %f626;
	div.rn.f32 	%f131, %f363, %f626;
	div.rn.f32 	%f132, %f375, %f626;
	div.rn.f32 	%f133, %f387, %f626;
	div.rn.f32 	%f134, %f399, %f626;
	div.rn.f32 	%f135, %f411, %f626;
	div.rn.f32 	%f136, %f423, %f626;
	div.rn.f32 	%f137, %f435, %f626;
	div.rn.f32 	%f138, %f447, %f626;
	div.rn.f32 	%f139, %f459, %f626;
	div.rn.f32 	%f140, %f471, %f626;
	div.rn.f32 	%f141, %f483, %f626;
	div.rn.f32 	%f142, %f495, %f626;
	div.rn.f32 	%f143, %f507, %f626;
	div.rn.f32 	%f144, %f519, %f626;
	div.rn.f32 	%f145, %f531, %f626;
	div.rn.f32 	%f146, %f543, %f626;
	div.rn.f32 	%f147, %f555, %f626;
	div.rn.f32 	%f148, %f567, %f626;
	div.rn.f32 	%f149, %f579, %f626;
	div.rn.f32 	%f150, %f591, %f626;
	div.rn.f32 	%f151, %f603, %f626;
	div.rn.f32 	%f152, %f615, %f626;
	mad.lo.s64 	%rd60, %rd78, %rd29, %rd2;
	cvta.to.global.u64 	%rd61, %rd28;
	shl.b64 	%rd62, %rd60, 2;
	add.s64 	%rd23, %rd61, %rd62;
	@%p63 bra 	$L__BB135_66;
	st.global.f32 	[%rd23], %f123;
$L__BB135_66:
	mov.u32 	%r127, %tid.x;
	add.s32 	%r128, %r127, 32;
	cvt.u64.u32 	%rd63, %r128;
	setp.le.s64 	%p74, %rd31, %rd63;
	@%p74 bra 	$L__BB135_68;
	st.global.f32 	[%rd23+128], %f124;
$L__BB135_68:
	mov.u32 	%r129, %tid.x;
	add.s32 	%r130, %r129, 64;
	cvt.u64.u32 	%rd64, %r130;
	setp.le.s64 	%p75, %rd31, %rd64;
	@%p75 bra 	$L__BB135_70;
	st.global.f32 	[%rd23+256], %f125;
$L__BB135_70:
	mov.u32 	%r131, %tid.x;
	add.s32 	%r132, %r131, 96;
	cvt.u64.u32 	%rd65, %r132;
	setp.le.s64 	%p76, %rd31, %rd65;
	@%p76 bra 	$L__BB135_72;
	st.global.f32 	[%rd23+384], %f126;
$L__BB135_72:
	setp.le.s64 	%p77, %rd31, %rd3;
	@%p77 bra 	$L__BB135_74;
	st.global.f32 	[%rd23+512], %f127;
$L__BB135_74:
	setp.le.s64 	%p78, %rd31, %rd4;
	@%p78 bra 	$L__BB135_76;
	st.global.f32 	[%rd23+640], %f128;
$L__BB135_76:
	setp.le.s64 	%p79, %rd31, %rd5;
	@%p79 bra 	$L__BB135_78;
	st.global.f32 	[%rd23+768], %f129;
$L__BB135_78:
	setp.le.s64 	%p80, %rd31, %rd6;
	@%p80 bra 	$L__BB135_80;
	st.global.f32 	[%rd23+896], %f130;
$L__BB135_80:
	setp.le.s64 	%p81, %rd31, %rd7;
	@%p81 bra 	$L__BB135_82;
	st.global.f32 	[%rd23+1024], %f131;
$L__BB135_82:
	setp.le.s64 	%p82, %rd31, %rd8;
	@%p82 bra 	$L__BB135_84;
	st.global.f32 	[%rd23+1152], %f132;
$L__BB135_84:
	setp.le.s64 	%p83, %rd31, %rd9;
	@%p83 bra 	$L__BB135_86;
	st.global.f32 	[%rd23+1280], %f133;
$L__BB135_86:
	mov.u32 	%r133, %tid.x;
	add.s32 	%r134, %r133, 352;
	cvt.u64.u32 	%rd66, %r134;
	setp.le.s64 	%p84, %rd31, %rd66;
	@%p84 bra 	$L__BB135_88;
	st.global.f32 	[%rd23+1408], %f134;
$L__BB135_88:
	mov.u32 	%r135, %tid.x;
	add.s32 	%r136, %r135, 384;
	cvt.u64.u32 	%rd67, %r136;
	setp.le.s64 	%p85, %rd31, %rd67;
	@%p85 bra 	$L__BB135_90;
	st.global.f32 	[%rd23+1536], %f135;
$L__BB135_90:
	add.s32 	%r138, %r135, 416;
	cvt.u64.u32 	%rd68, %r138;
	setp.le.s64 	%p86, %rd31, %rd68;
	@%p86 bra 	$L__BB135_92;
	st.global.f32 	[%rd23+1664], %f136;
$L__BB135_92:
	add.s32 	%r140, %r135, 448;
	cvt.u64.u32 	%rd69, %r140;
	setp.le.s64 	%p87, %rd31, %rd69;
	@%p87 bra 	$L__BB135_94;
	st.global.f32 	[%rd23+1792], %f137;
$L__BB135_94:
	add.s32 	%r142, %r135, 480;
	cvt.u64.u32 	%rd70, %r142;
	setp.le.s64 	%p88, %rd31, %rd70;
	@%p88 bra 	$L__BB135_96;
	st.global.f32 	[%rd23+1920], %f138;
$L__BB135_96:
	add.s32 	%r144, %r135, 512;
	cvt.u64.u32 	%rd71, %r144;
	setp.le.s64 	%p89, %rd31, %rd71;
	@%p89 bra 	$L__BB135_98;
	st.global.f32 	[%rd23+2048], %f139;
$L__BB135_98:
	add.s32 	%r146, %r135, 544;
	cvt.u64.u32 	%rd72, %r146;
	setp.le.s64 	%p90, %rd31, %rd72;
	@%p90 bra 	$L__BB135_100;
	st.global.f32 	[%rd23+2176], %f140;
$L__BB135_100:
	add.s32 	%r148, %r135, 576;
	cvt.u64.u32 	%rd73, %r148;
	setp.le.s64 	%p91, %rd31, %rd73;
	@%p91 bra 	$L__BB135_102;
	st.global.f32 	[%rd23+2304], %f141;
$L__BB135_102:
	add.s32 	%r150, %r135, 608;
	cvt.u64.u32 	%rd74, %r150;
	setp.le.s64 	%p92, %rd31, %rd74;
	@%p92 bra 	$L__BB135_104;
	st.global.f32 	[%rd23+2432], %f142;
$L__BB135_104:
	setp.le.s64 	%p93, %rd31, %rd10;
	@%p93 bra 	$L__BB135_106;
	st.global.f32 	[%rd23+2560], %f143;
$L__BB135_106:
	setp.le.s64 	%p94, %rd31, %rd11;
	@%p94 bra 	$L__BB135_108;
	st.global.f32 	[%rd23+2688], %f144;
$L__BB135_108:
	setp.le.s64 	%p95, %rd31, %rd12;
	@%p95 bra 	$L__BB135_110;
	st.global.f32 	[%rd23+2816], %f145;
$L__BB135_110:
	setp.le.s64 	%p96, %rd31, %rd13;
	@%p96 bra 	$L__BB135_112;
	st.global.f32 	[%rd23+2944], %f146;
$L__BB135_112:
	setp.le.s64 	%p97, %rd31, %rd14;
	@%p97 bra 	$L__BB135_114;
	st.global.f32 	[%rd23+3072], %f147;
$L__BB135_114:
	setp.le.s64 	%p98, %rd31, %rd15;
	@%p98 bra 	$L__BB135_116;
	st.global.f32 	[%rd23+3200], %f148;
$L__BB135_116:
	setp.le.s64 	%p99, %rd31, %rd16;
	@%p99 bra 	$L__BB135_118;
	st.global.f32 	[%rd23+3328], %f149;
$L__BB135_118:
	setp.le.s64 	%p100, %rd31, %rd17;
	@%p100 bra 	$L__BB135_120;
	st.global.f32 	[%rd23+3456], %f150;
$L__BB135_120:
	setp.le.s64 	%p101, %rd31, %rd18;
	@%p101 bra 	$L__BB135_122;
	st.global.f32 	[%rd23+3584], %f151;
$L__BB135_122:
	setp.le.s64 	%p102, %rd31, %rd19;
	@%p102 bra 	$L__BB135_124;
	st.global.f32 	[%rd23+3712], %f152;
$L__BB135_124:
	ld.param.u64 	%rd77, [_Z15SoftmaxWarpImplI24ElementwiseScaleMaskLoadIffbE11DirectStoreIffEfLi1ELi30ELi32ELi1ELb1EL9Algorithm0EEvT_T0_ll_param_2];
	mov.u32 	%r151, %nctaid.x;
	mov.u32 	%r152, %ntid.y;
	mul.lo.s32 	%r153, %r151, %r152;
	cvt.s64.s32 	%rd75, %r153;
	add.s64 	%rd78, %rd78, %rd75;
	setp.lt.s64 	%p103, %rd78, %rd77;
	@%p103 bra 	$L__BB135_4;
$L__BB135_125:
	ret;

}
	// .globl	_Z15SoftmaxWarpImplI24ElementwiseScaleMaskLoadIffbE11DirectStoreIffEfLi1ELi31ELi32ELi1ELb0EL9Algorithm0EEvT_T0_ll
.visible .entry _Z15SoftmaxWarpImplI24ElementwiseScaleMaskLoadIffbE11DirectStoreIffEfLi1ELi31ELi32ELi1ELb0EL9Algorithm0EEvT_T0_ll(
	.param .align 8 .b8 _Z15SoftmaxWarpImplI24ElementwiseScaleMaskLoadIffbE11DirectStoreIffEfLi1ELi31ELi32ELi1ELb0EL9Algorithm0EEvT_T0_ll_param_0[32],
	.param .align 8 .b8 _Z15SoftmaxWarpImplI24ElementwiseScaleMaskLoadIffbE11DirectStoreIffEfLi1ELi31ELi32ELi1ELb0EL9Algorithm0EEvT_T0_ll_param_1[16],
	.param .u64 _Z15SoftmaxWarpImplI24ElementwiseScaleMaskLoadIffbE11DirectStoreIffEfLi1ELi31ELi32ELi1ELb0EL9Algorithm0EEvT_T0_ll_param_2,
	.param .u64 _Z15SoftmaxWarpImplI24ElementwiseScaleMaskLoadIffbE11DirectStoreIffEfLi1ELi31ELi32ELi1ELb0EL9Algorithm0EEvT_T0_ll_param_3
)
{
	.reg .pred 	%p<45>;
	.reg .b16 	%rs<32>;
	.reg .b32 	%r<90>;
	.reg .b32 	%f<552>;
	.reg .b64 	%rd<31>;

	ld.param.u64 	%rd12, [_Z15SoftmaxWarpImplI24ElementwiseScaleMaskLoadIffbE11DirectStoreIffEfLi1ELi31ELi32ELi1ELb0EL9Algorithm0EEvT_T0_ll_param_1+8];
	ld.param.u64 	%rd11, [_Z15SoftmaxWarpImplI24ElementwiseScaleMaskLoadIffbE11DirectStoreIffEfLi1ELi31ELi32ELi1ELb0EL9Algorithm0EEvT_T0_ll_param_1];
	ld.param.v2.f32 	{%f1, %f2}, [_Z15SoftmaxWarpImplI24ElementwiseScaleMaskLoadIffbE11DirectStoreIffEfLi1ELi31ELi32ELi1ELb0EL9Algorithm0EEvT_T0_ll_param_0+24];
	ld.param.u64 	%rd10, [_Z15SoftmaxWarpImplI24ElementwiseScaleMaskLoadIffbE11DirectStoreIffEfLi1ELi31ELi32ELi1ELb0EL9Algorithm0EEvT_T0_ll_param_0+16];
	ld.param.u64 	%rd9, [_Z15SoftmaxWarpImplI24ElementwiseScaleMaskLoadIffbE11DirectStoreIffEfLi1ELi31ELi32ELi1ELb0EL9Algorithm0EEvT_T0_ll_param_0+8];
	ld.param.u64 	%rd8, [_Z15SoftmaxWarpImplI24ElementwiseScaleMaskLoadIffbE11DirectStoreIffEfLi1ELi31ELi32ELi1ELb0EL9Algorithm0EEvT_T0_ll_param_0];
	ld.param.u64 	%rd13, [_Z15SoftmaxWarpImplI24ElementwiseScaleMaskLoadIffbE11DirectStoreIffEfLi1ELi31ELi32ELi1ELb0EL9Algorithm0EEvT_T0_ll_param_2];
	ld.param.u64 	%rd14, [_Z15SoftmaxWarpImplI24ElementwiseScaleMaskLoadIffbE11DirectStoreIffEfLi1ELi31ELi32ELi1ELb0EL9Algorithm0EEvT_T0_ll_param_3];
	setp.lt.s64 	%p1, %rd14, 993;
	@%p1 bra 	$L__BB136_2;
	mov.u64 	%rd15, $str;
	cvta.global.u64 	%rd16, %rd15;
	mov.u64 	%rd17, $str$1;
	cvta.global.u64 	%rd18, %rd17;
	mov.u64 	%rd19, __unnamed_137;
	cvta.global.u64 	%rd20, %rd19;
	{ // callseq 136, 0
	.param .b64 param0;
	st.param.b64 	[param0], %rd16;
	.param .b64 param1;
	st.param.b64 	[param1], %rd18;
	.param .b32 param2;
	st.param.b32 	[param2], 254;
	.param .b64 param3;
	st.param.b64 	[param3], %rd20;
	.param .b64 param4;
	st.param.b64 	[param4], 1;
	call.uni 
	__assertfail, 
	(
	param0, 
	param1, 
	param2, 
	param3, 
	param4
	);
	} // callseq 136
$L__BB136_2:
	mov.u32 	%r2, %ctaid.x;
	mov.u32 	%r3, %ntid.y;
	mov.u32 	%r4, %tid.y;
	mad.lo.s32 	%r5, %r2, %r3, %r4;
	mov.u32 	%r6, %nctaid.x;
	mul.lo.s32 	%r1, %r6, %r3;
	cvt.s64.s32 	%rd30, %r5;
	setp.le.s64 	%p2, %rd13, %rd30;
	@%p2 bra 	$L__BB136_5;
	mov.u32 	%r7, %tid.x;
	cvt.u64.u32 	%rd3, %r7;
	cvta.to.global.u64 	%rd4, %rd8;
	cvt.s64.s32 	%rd5, %r1;
$L__BB136_4:
	mad.lo.s64 	%rd21, %rd30, %rd10, %rd3;
	shl.b64 	%rd22, %rd21, 2;
	add.s64 	%rd23, %rd4, %rd22;
	ld.global.f32 	%f3, [%rd23];
	cvta.to.global.u64 	%rd24, %rd9;
	add.s64 	%rd25, %rd24, %rd21;
	ld.global.u8 	%rs1, [%rd25];
	setp.eq.s16 	%p3, %rs1, 0;
	mul.f32 	%f4, %f2, %f3;
	selp.f32 	%f5, %f1, %f4, %p3;
	max.f32 	%f6, %f5, 0fFF800000;
	ld.global.f32 	%f7, [%rd23+128];
	ld.global.u8 	%rs2, [%rd25+32];
	setp.eq.s16 	%p4, %rs2, 0;
	mul.f32 	%f8, %f2, %f7;
	selp.f32 	%f9, %f1, %f8, %p4;
	max.f32 	%f10, %f6, %f9;
	ld.global.f32 	%f11, [%rd23+256];
	ld.global.u8 	%rs3, [%rd25+64];
	setp.eq.s16 	%p5, %rs3, 0;
	mul.f32 	%f12, %f2, %f11;
	selp.f32 	%f13, %f1, %f12, %p5;
	max.f32 	%f14, %f10, %f13;
	ld.global.f32 	%f15, [%rd23+384];
	ld.global.u8 	%rs4, [%rd25+96];
	setp.eq.s16 	%p6, %rs4, 0;
	mul.f32 	%f16, %f2, %f15;
	selp.f32 	%f17, %f1, %f16, %p6;
	max.f32 	%f18, %f14, %f17;
	ld.global.f32 	%f19, [%rd23+512];
	ld.global.u8 	%rs5, [%rd25+128];
	setp.eq.s16 	%p7, %rs5, 0;
	mul.f32 	%f20, %f2, %f19;
	selp.f32 	%f21, %f1, %f20, %p7;
	max.f32 	%f22, %f18, %f21;
	ld.global.f32 	%f23, [%rd23+640];
	ld.global.u8 	%rs6, [%rd25+160];
	setp.eq.s16 	%p8, %rs6, 0;
	mul.f32 	%f24, %f2, %f23;
	selp.f32 	%f25, %f1, %f24, %p8;
	max.f32 	%f26, %f22, %f25;
	ld.global.f32 	%f27, [%rd23+768];
	ld.global.u8 	%rs7, [%rd25+192];
	setp.eq.s16 	%p9, %rs7, 0;
	mul.f32 	%f28, %f2, %f27;
	selp.f32 	%f29, %f1, %f28, %p9;
	max.f32 	%f30, %f26, %f29;
	ld.global.f32 	%f31, [%rd23+896];
	ld.global.u8 	%rs8, [%rd25+224];
	setp.eq.s16 	%p10, %rs8, 0;
	mul.f32 	%f32, %f2, %f31;
	selp.f32 	%f33, %f1, %f32, %p10;
	max.f32 	%f34, %f30, %f33;
	ld.global.f32 	%f35, [%rd23+1024];
	ld.global.u8 	%rs9, [%rd25+256];
	setp.eq.s16 	%p11, %rs9, 0;
	mul.f32 	%f36, %f2, %f35;
	selp.f32 	%f37, %f1, %f36, %p11;
	max.f32 	%f38, %f34, %f37;
	ld.global.f32 	%f39, [%rd23+1152];
	ld.global.u8 	%rs10, [%rd25+288];
	setp.eq.s16 	%p12, %rs10, 0;
	mul.f32 	%f40, %f2, %f39;
	selp.f32 	%f41, %f1, %f40, %p12;
	max.f32 	%f42, %f38, %f41;
	ld.global.f32 	%f43, [%rd23+1280];
	ld.global.u8 	%rs11, [%rd25+320];
	setp.eq.s16 	%p13, %rs11, 0;
	mul.f32 	%f44, %f2, %f43;
	selp.f32 	%f45, %f1, %f44, %p13;
	max.f32 	%f46, %f42, %f45;
	ld.global.f32 	%f47, [%rd23+1408];
	ld.global.u8 	%rs12, [%rd25+352];
	setp.eq.s16 	%p14, %rs12, 0;
	mul.f32 	%f48, %f2, %f47;
	selp.f32 	%f49, %f1, %f48, %p14;
	max.f32 	%f50, %f46, %f49;
	ld.global.f32 	%f51, [%rd23+1536];
	ld.global.u8 	%rs13, [%rd25+384];
	setp.eq.s16 	%p15, %rs13, 0;
	mul.f32 	%f52, %f2, %f51;
	selp.f32 	%f53, %f1, %f52, %p15;
	max.f32 	%f54, %f50, %f53;
	ld.global.f32 	%f55, [%rd23+1664];
	ld.global.u8 	%rs14, [%rd25+416];
	setp.eq.s16 	%p16, %rs14, 0;
	mul.f32 	%f56, %f2, %f55;
	selp.f32 	%f57, %f1, %f56, %p16;
	max.f32 	%f58, %f54, %f57;
	ld.global.f32 	%f59, [%rd23+1792];
	ld.global.u8 	%rs15, [%rd25+448];
	setp.eq.s16 	%p17, %rs15, 0;
	mul.f32 	%f60, %f2, %f59;
	selp.f32 	%f61, %f1, %f60, %p17;
	max.f32 	%f62, %f58, %f61;
	ld.global.f32 	%f63, [%rd23+1920];
	ld.global.u8 	%rs16, [%rd25+480];
	setp.eq.s16 	%p18, %rs16, 0;
	mul.f32 	%f64, %f2, %f63;
	selp.f32 	%f65, %f1, %f64, %p18;
	max.f32 	%f66, %f62, %f65;
	ld.global.f32 	%f67, [%rd23+2048];
	ld.global.u8 	%rs17, [%rd25+512];
	setp.eq.s16 	%p19, %rs17, 0;
	mul.f32 	%f68, %f2, %f67;
	selp.f32 	%f69, %f1, %f68, %p19;
	max.f32 	%f70, %f66, %f69;
	ld.global.f32 	%f71, [%rd23+2176];
	ld.global.u8 	%rs18, [%rd25+544];
	setp.eq.s16 	%p20, %rs18, 0;
	mul.f32 	%f72, %f2, %f71;
	selp.f32 	%f73, %f1, %f72, %p20;
	max.f32 	%f74, %f70, %f73;
	ld.global.f32 	%f75, [%rd23+2304];
	ld.global.u8 	%rs19, [%rd25+576];
	setp.eq.s16 	%p21, %rs19, 0;
	mul.f32 	%f76, %f2, %f75;
	selp.f32 	%f77, %f1, %f76, %p21;
	max.f32 	%f78, %f74, %f77;
	ld.global.f32 	%f79, [%rd23+2432];
	ld.global.u8 	%rs20, [%rd25+608];
	setp.eq.s16 	%p22, %rs20, 0;
	mul.f32 	%f80, %f2, %f79;
	selp.f32 	%f81, %f1, %f80, %p22;
	max.f32 	%f82, %f78, %f81;
	ld.global.f32 	%f83, [%rd23+2560];
	ld.global.u8 	%rs21, [%rd25+640];
	setp.eq.s16 	%p23, %rs21, 0;
	mul.f32 	%f84, %f2, %f83;
	selp.f32 	%f85, %f1, %f84, %p23;
	max.f32 	%f86, %f82, %f85;
	ld.global.f32 	%f87, [%rd23+2688];
	ld.global.u8 	%rs22, [%rd25+672];
	setp.eq.s16 	%p24, %rs22, 0;
	mul.f32 	%f88, %f2, %f87;
	selp.f32 	%f89, %f1, %f88, %p24;
	max.f32 	%f90, %f86, %f89;
	ld.global.f32 	%f91, [%rd23+2816];
	ld.global.u8 	%rs23, [%rd25+704];
	setp.eq.s16 	%p25, %rs23, 0;
	mul.f32 	%f92, %f2, %f91;
	selp.f32 	%f93, %f1, %f92, %p25;
	max.f32 	%f94, %f90, %f93;
	ld.global.f32 	%f95, [%rd23+2944];
	ld.global.u8 	%rs24, [%rd25+736];
	setp.eq.s16 	%p26, %rs24, 0;
	mul.f32 	%f96, %f2, %f95;
	selp.f32 	%f97, %f1, %f96, %p26;
	max.f32 	%f98, %f94, %f97;
	ld.global.f32 	%f99, [%rd23+3072];
	ld.global.u8 	%rs25, [%rd25+768];
	setp.eq.s16 	%p27, %rs25, 0;
	mul.f32 	%f100, %f2, %f99;
	selp.f32 	%f101, %f1, %f100, %p27;
	max.f32 	%f102, %f98, %f101;
	ld.global.f32 	%f103, [%rd23+3200];
	ld.global.u8 	%rs26, [%rd25+800];
	setp.eq.s16 	%p28, %rs26, 0;
	mul.f32 	%f104, %f2, %f103;
	selp.f32 	%f105, %f1, %f104, %p28;
	max.f32 	%f106, %f102, %f105;
	ld.global.f32 	%f107, [%rd23+3328];
	ld.global.u8 	%rs27, [%rd25+832];
	setp.eq.s16 	%p29, %rs27, 0;
	mul.f32 	%f108, %f2, %f107;
	selp.f32 	%f109, %f1, %f108, %p29;
	max.f32 	%f110, %f106, %f109;
	ld.global.f32 	%f111, [%rd23+3456];
	ld.global.u8 	%rs28, [%rd25+864];
	setp.eq.s16 	%p30, %rs28, 0;
	mul.f32 	%f112, %f2, %f111;
	selp.f32 	%f113, %f1, %f112, %p30;
	max.f32 	%f114, %f110, %f113;
	ld.global.f32 	%f115, [%rd23+3584];
	ld.global.u8 	%rs29, [%rd25+896];
	setp.eq.s16 	%p31, %rs29, 0;
	mul.f32 	%f116, %f2, %f115;
	selp.f32 	%f117, %f1, %f116, %p31;
	max.f32 	%f118, %f114, %f117;
	ld.global.f32 	%f119, [%rd23+3712];
	ld.global.u8 	%rs30, [%rd25+928];
	setp.eq.s16 	%p32, %rs30, 0;
	mul.f32 	%f120, %f2, %f119;
	selp.f32 	%f121, %f1, %f120, %p32;
	max.f32 	%f122, %f118, %f121;
	ld.global.f32 	%f123, [%rd23+3840];
	ld.global.u8 	%rs31, [%rd25+960];
	setp.eq.s16 	%p33, %rs31, 0;
	mul.f32 	%f124, %f2, %f123;
	selp.f32 	%f125, %f1, %f124, %p33;
	max.f32 	%f126, %f122, %f125;
	mov.b32 	%r8, %f126;
	shfl.sync.bfly.b32	%r9|%p34, %r8, 16, 31, -1;
	mov.b32 	%f127, %r9;
	max.f32 	%f128, %f126, %f127;
	mov.b32 	%r10, %f128;
	shfl.sync.bfly.b32	%r11|%p35, %r10, 8, 31, -1;
	mov.b32 	%f129, %r11;
	max.f32 	%f130, %f128, %f129;
	mov.b32 	%r12, %f130;
	shfl.sync.bfly.b32	%r13|%p36, %r12, 4, 31, -1;
	mov.b32 	%f131, %r13;
	max.f32 	%f132, %f130, %f131;
	mov.b32 	%r14, %f132;
	shfl.sync.bfly.b32	%r15|%p37, %r14, 2, 31, -1;
	mov.b32 	%f133, %r15;
	max.f32 	%f134, %f132, %f133;
	mov.b32 	%r16, %f134;
	shfl.sync.bfly.b32	%r17|%p38, %r16, 1, 31, -1;
	mov.b32 	%f135, %r17;
	max.f32 	%f136, %f134, %f135;
	sub.f32 	%f137, %f5, %f136;
	fma.rn.f32 	%f138, %f137, 0f3BBB989D, 0f3F000000;
	cvt.sat.f32.f32 	%f139, %f138;
	mov.f32 	%f140, 0f4B400001;
	mov.f32 	%f141, 0f437C0000;
	fma.rm.f32 	%f142, %f139, %f141, %f140;
	add.f32 	%f143, %f142, 0fCB40007F;
	neg.f32 	%f144, %f143;
	fma.rn.f32 	%f145, %f137, 0f3FB8AA3B, %f144;
	fma.rn.f32 	%f146, %f137, 0f32A57060, %f145;
	mov.b32 	%r18, %f142;
	shl.b32 	%r19, %r18, 23;
	mov.b32 	%f147, %r19;
	ex2.approx.ftz.f32 	%f148, %f146;
	mul.f32 	%f149, %f148, %f147;
	add.f32 	%f150, %f149, 0f00000000;
	sub.f32 	%f151, %f9, %f136;
	fma.rn.f32 	%f152, %f151, 0f3BBB989D, 0f3F000000;
	cvt.sat.f32.f32 	%f153, %f152;
	fma.rm.f32 	%f154, %f153, %f141, %f140;
	add.f32 	%f155, %f154, 0fCB40007F;
	neg.f32 	%f156, %f155;
	fma.rn.f32 	%f157, %f151, 0f3FB8AA3B, %f156;
	fma.rn.f32 	%f158, %f151, 0f32A57060, %f157;
	mov.b32 	%r20, %f154;
	shl.b32 	%r21, %r20, 23;
	mov.b32 	%f159, %r21;
	ex2.approx.ftz.f32 	%f160, %f158;
	mul.f32 	%f161, %f160, %f159;
	add.f32 	%f162, %f150, %f161;
	sub.f32 	%f163, %f13, %f136;
	fma.rn.f32 	%f164, %f163, 0f3BBB989D, 0f3F000000;
	cvt.sat.f32.f32 	%f165, %f164;
	fma.rm.f32 	%f166, %f165, %f141, %f140;
	add.f32 	%f167, %f166, 0fCB40007F;
	neg.f32 	%f168, %f167;
	fma.rn.f32 	%f169, %f163, 0f3FB8AA3B, %f168;
	fma.rn.f32 	%f170, %f163, 0f32A57060, %f169;
	mov.b32 	%r22, %f166;
	shl.b32 	%r23, %r22, 23;
	mov.b32 	%f171, %r23;
	ex2.approx.ftz.f32 	%f172, %f170;
	mul.f32 	%f173, %f172, %f171;
	add.f32 	%f174, %f162, %f173;
	sub.f32 	%f175, %f17, %f136;
	fma.rn.f32 	%f176, %f175, 0f3BBB989D, 0f3F000000;
	cvt.sat.f32.f32 	%f177, %f176;
	fma.rm.f32 	%f178, %f177, %f141, %f140;
	add.f32 	%f179, %f178, 0fCB40007F;
	neg.f32 	%f180, %f179;
	fma.rn.f32 	%f181, %f175, 0f3FB8AA3B, %f180;
	fma.rn.f32 	%f182, %f175, 0f32A57060, %f181;
	mov.b32 	%r24, %f178;
	shl.b32 	%r25, %r24, 23;
	mov.b32 	%f183, %r25;
	ex2.approx.ftz.f32 	%f184, %f182;
	mul.f32 	%f185, %f184, %f183;
	add.f32 	%f186, %f174, %f185;
	sub.f32 	%f187, %f21, %f136;
	fma.rn.f32 	%f188, %f187, 0f3BBB989D, 0f3F000000;
	cvt.sat.f32.f32 	%f189, %f188;
	fma.rm.f32 	%f190, %f189, %f141, %f140;
	add.f32 	%f191, %f190, 0fCB40007F;
	neg.f32 	%f192, %f191;
	fma.rn.f32 	%f193, %f187, 0f3FB8AA3B, %f192;
	fma.rn.f32 	%f194, %f187, 0f32A57060, %f193;
	mov.b32 	%r26, %f190;
	shl.b32 	%r27, %r26, 23;
	mov.b32 	%f195, %r27;
	ex2.approx.ftz.f32 	%f196, %f194;
	mul.f32 	%f197, %f196, %f195;
	add.f32 	%f198, %f186, %f197;
	sub.f32 	%f199, %f25, %f136;
	fma.rn.f32 	%f200, %f199, 0f3BBB989D, 0f3F000000;
	cvt.sat.f32.f32 	%f201, %f200;
	fma.rm.f32 	%f202, %f201, %f141, %f140;
	add.f32 	%f203, %f202, 0fCB40007F;
	neg.f32 	%f204, %f203;
	fma.rn.f32 	%f205, %f199, 0f3FB8AA3B, %f204;
	fma.rn.f32 	%f206, %f199, 0f32A57060, %f205;
	mov.b32 	%r28, %f202;
	shl.b32 	%r29, %r28, 23;
	mov.b32 	%f207, %r29;
	ex2.approx.ftz.f32 	%f208, %f206;
	mul.f32 	%f209, %f208, %f207;
	add.f32 	%f210, %f198, %f209;
	sub.f32 	%f211, %f29, %f136;
	fma.rn.f32 	%f212, %f211, 0f3BBB989D, 0f3F000000;
	cvt.sat.f32.f32 	%f213, %f212;
	fma.rm.f32 	%f214, %f213, %f141, %f140;
	add.f32 	%f215, %f214, 0fCB40007F;
	neg.f32 	%f216, %f215;
	fma.rn.f32 	%f217, %f211, 0f3FB8AA3B, %f216;
	fma.rn.f32 	%f218, %f211, 0f32A57060, %f217;
	mov.b32 	%r30, %f214;
	shl.b32 	%r31, %r30, 23;
	mov.b32 	%f219, %r31;
	ex2.approx.ftz.f32 	%f220, %f218;
	mul.f32 	%f221, %f220, %f219;
	add.f32 	%f222, %f210, %f221;
	sub.f32 	%f223, %f33, %f136;
	fma.rn.f32 	%f224, %f223, 0f3BBB989D, 0f3F000000;
	cvt.sat.f32.f32 	%f225, %f224;
	fma.rm.f32 	%f226, %f225, %f141, %f140;
	add.f32 	%f227, %f226, 0fCB40007F;
	neg.f32 	%f228, %f227;
	fma.rn.f32 	%f229, %f223, 0f3FB8AA3B, %f228;
	fma.rn.f32 	%f230, %f223, 0f32A57060, %f229;
	mov.b32 	%r32, %f226;
	shl.b32 	%r33, %r32, 23;
	mov.b32 	%f231, %r33;
	ex2.approx.ftz.f32 	%f232, %f230;
	mul.f32 	%f233, %f232, %f231;
	add.f32 	%f234, %f222, %f233;
	sub.f32 	%f235, %f37, %f136;
	fma.rn.f32 	%f236, %f235, 0f3BBB989D, 0f3F000000;
	cvt.sat.f32.f32 	%f237, %f236;
	fma.rm.f32 	%f238, %f237, %f141, %f140;
	add.f32 	%f239, %f238, 0fCB40007F;
	neg.f32 	%f240, %f239;
	fma.rn.f32 	%f241, %f235, 0f3FB8AA3B, %f240;
	fma.rn.f32 	%f242, %f235, 0f32A57060, %f241;
	mov.b32 	%r34, %f238;
	shl.b32 	%r35, %r34, 23;
	mov.b32 	%f243, %r35;
	ex2.approx.ftz.f32 	%f244, %f242;
	mul.f32 	%f245, %f244, %f243;
	add.f32 	%f246, %f234, %f245;
	sub.f32 	%f247, %f41, %f136;
	fma.rn.f32 	%f248, %f247, 0f3BBB989D, 0f3F000000;
	cvt.sat.f32.f32 	%f249, %f248;
	fma.rm.f32 	%f250, %f249, %f141, %f140;
	add.f32 	%f251, %f250, 0fCB40007F;
	neg.f32 	%f252, %f251;
	fma.rn.f32 	%f253, %f247, 0f3FB8AA3B, %f252;
	fma.rn.f32 	%f254, %f247, 0f32A57060, %f253;
	mov.b32 	%r36, %f250;
	shl.b32 	%r37, %r36, 23;
	mov.b32 	%f255, %r37;
	ex2.approx.ftz.f32 	%f256, %f254;
	mul.f32 	%f257, %f256, %f255;
	add.f32 	%f258, %f246, %f257;
	sub.f32 	%f259, %f45, %f136;
	fma.rn.f32 	%f260, %f259, 0f3BBB989D, 0f3F000000;
	cvt.sat.f32.f32 	%f261, %f260;
	fma.rm.f32 	%f262, %f261, %f141, %f140;
	add.f32 	%f263, %f262, 0fCB40007F;
	neg.f32 	%f264, %f263;
	fma.rn.f32 	%f265, %f259, 0f3FB8AA3B, %f264;
	fma.rn.f32 	%f266, %f259, 0f32A57060, %f265;
	mov.b32 	%r38, %f262;
	shl.b32 	%r39, %r38, 23;
	mov.b32 	%f267, %r39;
	ex2.approx.ftz.f32 	%f268, %f266;
	mul.f32 	%f269, %f268, %f267;
	add.f32 	%f270, %f258, %f269;
	sub.f32 	%f271, %f49, %f136;
	fma.rn.f32 	%f272, %f271, 0f3BBB989D, 0f3F000000;
	cvt.sat.f32.f32 	%f273, %f272;
	fma.rm.f32 	%f274, %f273, %f141, %f140;
	add.f32 	%f275, %f274, 0fCB40007F;
	neg.f32 	%f276, %f275;
	fma.rn.f32 	%f277, %f271, 0f3FB8AA3B, %f276;
	fma.rn.f32 	%f278, %f271, 0f32A57060, %f277;
	mov.b32 	%r40, %f274;
	shl.b32 	%r41, %r40, 23;
	mov.b32 	%f279, %r41;
	ex2.approx.ftz.f32 	%f280, %f278;
	mul.f32 	%f281, %f280, %f279;
	add.f32 	%f282, %f270, %f281;
	sub.f32 	%f283, %f53, %f136;
	fma.rn.f32 	%f284, %f283, 0f3BBB989D, 0f3F000000;
	cvt.sat.f32.f32 	%f285, %f284;
	fma.rm.f32 	%f286, %f285, %f141, %f140;
	add.f32 	%f287, %f286, 0fCB40007F;
	neg.f32 	%f288, %f287;
	fma.rn.f32 	%f289, %f283, 0f3FB8AA3B, %f288;
	fma.rn.f32 	%f290, %f283, 0f32A57060, %f289;
	mov.b32 	%r42, %f286;
	shl.b32 	%r43, %r42, 23;
	mov.b32 	%f291, %r43;
	ex2.approx.ftz.f32 	%f292, %f290;
	mul.f32 	%f293, %f292, %f291;
	add.f32 	%f294, %f282, %f293;
	sub.f32 	%f295, %f57, %f136;
	fma.rn.f32 	%f296, %f295, 0f3BBB989D, 0f3F000000;
	cvt.sat.f32.f32 	%f297, %f296;
	fma.rm.f32 	%f298, %f297, %f141, %f140;
	add.f32 	%f299, %f298, 0fCB40007F;
	neg.f32 	%f300, %f299;
	fma.rn.f32 	%f301, %f295, 0f3FB8AA3B, %f300;
	fma.rn.f32 	%f302, %f295, 0f32A57060, %f301;
	mov.b32 	%r44, %f298;
	shl.b32 	%r45, %r44, 23;
	mov.b32 	%f303, %r45;
	ex2.approx.ftz.f32 	%f304, %f302;
	mul.f32 	%f305, %f304, %f303;
	add.f32 	%f306, %f294, %f305;
	sub.f32 	%f307, %f61, %f136;
	fma.rn.f32 	%f308, %f307, 0f3BBB989D, 0f3F000000;
	cvt.sat.f32.f32 	%f309, %f308;
	fma.rm.f32 	%f310, %f309, %f141, %f140;
	add.f32 	%f311, %f310, 0fCB40007F;
	neg.f32 	%f312, %f311;
	fma.rn.f32 	%f313, %f307, 0f3FB8AA3B, %f312;
	fma.rn.f32 	%f314, %f307, 0f32A57060, %f313;
	mov.b32 	%r46, %f310;
	shl.b32 	%r47, %r46, 23;
	mov.b32 	%f315, %r47;
	ex2.approx.ftz.f32 	%f316, %f314;
	mul.f32 	%f317, %f316, %f315;
	add.f32 	%f318, %f306, %f317;
	sub.f32 	%f319, %f65, %f136;
	fma.rn.f32 	%f320, %f319, 0f3BBB989D, 0f3F000000;
	cvt.sat.f32.f32 	%f321, %f320;
	fma.rm.f32 	%f322, %f321, %f141, %f140;
	add.f32 	%f323, %f322, 0fCB40007F;
	neg.f32 	%f324, %f323;
	fma.rn.f32 	%f325, %f319, 0f3FB8AA3B, %f324;
	fma.rn.f32 	%f326, %f319, 0f32A57060, %f325;
	mov.b32 	%r48, %f322;
	shl.b32 	%r49, %r48, 23;
	mov.b32 	%f327, %r49;
	ex2.approx.ftz.f32 	%f328, %f326;
	mul.f32 	%f329, %f328, %f327;
	add.f32 	%f330, %f318, %f329;
	sub.f32 	%f331, %f69, %f136;
	fma.rn.f32 	%f332, %f331, 0f3BBB989D, 0f3F000000;
	cvt.sat.f32.f32 	%f333, %f332;
	fma.rm.f32 	%f334, %f333, %f141, %f140;
	add.f32 	%f335, %f334, 0fCB40007F;
	neg.f32 	%f336, %f335;
	fma.rn.f32 	%f337, %f331, 0f3FB8AA3B, %f336;
	fma.rn.f32 	%f338, %f331, 0f32A57060, %f337;
	mov.b32 	%r50, %f334;
	shl.b32 	%r51, %r50, 23;
	mov.b32 	%f339, %r51;
	ex2.approx.ftz.f32 	%f340, %f338;
	mul.f32 	%f341, %f340, %f339;
	add.f32 	%f342, %f330, %f341;
	sub.f32 	%f343, %f73, %f136;
	fma.rn.f32 	%f344, %f343, 0f3BBB989D, 0f3F000000;
	cvt.sat.f32.f32 	%f345, %f344;
	fma.rm.f32 	%f346, %f345, %f141, %f140;
	add.f32 	%f347, %f346, 0fCB40007F;
	neg.f32 	%f348, %f347;
	fma.rn.f32 	%f349, %f343, 0f3FB8AA3B, %f348;
	fma.rn.f32 	%f350, %f343, 0f32A57060, %f349;
	mov.b32 	%r52, %f346;
	shl.b32 	%r53, %r52, 23;
	mov.b32 	%f351, %r53;
	ex2.approx.ftz.f32 	%f352, %f350;
	mul.f32 	%f353, %f352, %f351;
	add.f32 	%f354, %f342, %f353;
	sub.f32 	%f355, %f77, %f136;
	fma.rn.f32 	%f356, %f355, 0f3BBB989D, 0f3F000000;
	cvt.sat.f32.f32 	%f357, %f356;
	fma.rm.f32 	%f358, %f357, %f141, %f140;
	add.f32 	%f359, %f358, 0fCB40007F;
	neg.f32 	%f360, %f359;
	fma.rn.f32 	%f361, %f355, 0f3FB8AA3B, %f360;
	fma.rn.f32 	%f362, %f355, 0f32A57060, %f361;
	mov.b32 	%r54, %f358;
	shl.b32 	%r55, %r54, 23;
	mov.b32 	%f363, %r55;
	ex2.approx.ftz.f32 	%f364, %f362;
	mul.f32 	%f365, %f364, %f363;
	add.f32 	%f366, %f354, %f365;
	sub.f32 	%f367, %f81, %f136;
	fma.rn.f32 	%f368, %f367, 0f3BBB989D, 0f3F000000;
	cvt.sat.f32.f32 	%f369, %f368;
	fma.rm.f32 	%f370, %f369, %f141, %f140;
	add.f32 	%f371, %f370, 0fCB40007F;
	neg.f32 	%f372, %f371;
	fma.rn.f32 	%f373, %f367, 0f3FB8AA3B, %f372;
	fma.rn.f32 	%f374, %f367, 0f32A57060, %f373;
	mov.b32 	%r56, %f370;
	shl.b32 	%r57, %r56, 23;
	mov.b32 	%f375, %r57;
	ex2.approx.ftz.f32 	%f376, %f374;
	mul.f32 	%f377, %f376, %f375;
	add.f32 	%f378, %f366, %f377;
	sub.f32 	%f379, %f85, %f136;
	fma.rn.f32 	%f380, %f379, 0f3BBB989D, 0f3F000000;
	cvt.sat.f32.f32 	%f381, %f380;
	fma.rm.f32 	%f382, %f381, %f141, %f140;
	add.f32 	%f383, %f382, 0fCB40007F;
	neg.f32 	%f384, %f383;
	fma.rn.f32 	%f385, %f379, 0f3FB8AA3B, %f384;
	fma.rn.f32 	%f386, %f379, 0f32A57060, %f385;
	mov.b32 	%r58, %f382;
	shl.b32 	%r59, %r58, 23;
	mov.b32 	%f387, %r59;
	ex2.approx.ftz.f32 	%f388, %f386;
	mul.f32 	%f389, %f388, %f387;
	add.f32 	%f390, %f378, %f389;
	sub.f32 	%f391, %f89, %f136;
	fma.rn.f32 	%f392, %f391, 0f3BBB989D, 0f3F000000;
	cvt.sat.f32.f32 	%f393, %f392;
	fma.rm.f32 	%f394, %f393, %f141, %f140;
	add.f32 	%f395, %f394, 0fCB40007F;
	neg.f32 	%f396, %f395;
	fma.rn.f32 	%f397, %f391, 0f3FB8AA3B, %f396;
	fma.rn.f32 	%f398, %f391, 0f32A57060, %f397;
	mov.b32 	%r60, %f394;
	shl.b32 	%r61, %r60, 23;
	mov.b32 	%f399, %r61;
	ex2.approx.ftz.f32 	%f400, %f398;
	mul.f32 	%f401, %f400, %f399;
	add.f32 	%f402, %f390, %f401;
	sub.f32 	%f403, %f93, %f136;
	fma.rn.f32 	%f404, %f403, 0f3BBB989D, 0f3F000000;
	cvt.sat.f32.f32 	%f405, %f404;
	fma.rm.f32 	%f406, %f405, %f141, %f140;
	add.f32 	%f407, %f406, 0fCB40007F;
	neg.f32 	%f408, %f407;
	fma.rn.f32 	%f409, %f403, 0f3FB8AA3B, %f408;
	fma.rn.f32 	%f410, %f403, 0f32A57060, %f409;
	mov.b32 	%r62, %f406;
	shl.b32 	%r63, %r62, 23;
	mov.b32 	%f411, %r63;
	ex2.approx.ftz.f32 	%f412, %f410;
	mul.f32 	%f413, %f412, %f411;
	add.f32 	%f414, %f402, %f413;
	sub.f32 	%f415, %f97, %f136;
	fma.rn.f32 	%f416, %f415, 0f3BBB989D, 0f3F000000;
	cvt.sat.f32.f32 	%f417, %f416;
	fma.rm.f32 	%f418, %f417, %f141, %f140;
	add.f32 	%f419, %f418, 0fCB40007F;
	neg.f32 	%f420, %f419;
	fma.rn.f32 	%f421, %f415, 0f3FB8AA3B, %f420;
	fma.rn.f32 	%f422, %f415, 0f32A57060, %f421;
	mov.b32 	%r64, %f418;
	shl.b32 	%r65, %r64, 23;
	mov.b32 	%f423, %r65;
	ex2.approx.ftz.f32 	%f424, %f422;
	mul.f32 	%f425, %f424, %f423;
	add.f32 	%f426, %f414, %f425;
	sub.f32 	%f427, %f101, %f136;
	fma.rn.f32 	%f428, %f427, 0f3BBB989D, 0f3F000000;
	cvt.sat.f32.f32 	%f429, %f428;
	fma.rm.f32 	%f430, %f429, %f141, %f140;
	add.f32 	%f431, %f430, 0fCB40007F;
	neg.f32 	%f432, %f431;
	fma.rn.f32 	%f433, %f427, 0f3FB8AA3B, %f432;
	fma.rn.f32 	%f434, %f427, 0f32A57060, %f433;
	mov.b32 	%r66, %f430;
	shl.b32 	%r67, %r66, 23;
	mov.b32 	%f435, %r67;
	ex2.approx.ftz.f32 	%f436, %f434;
	mul.f32 	%f437, %f436, %f435;
	add.f32 	%f438, %f426, %f437;
	sub.f32 	%f439, %f105, %f136;
	fma.rn.f32 	%f440, %f439, 0f3BBB989D, 0f3F000000;
	cvt.sat.f32.f32 	%f441, %f440;
	fma.rm.f32 	%f442, %f441, %f141, %f140;
	add.f32 	%f443, %f442, 0fCB40007F;
	neg.f32 	%f444, %f443;
	fma.rn.f32 	%f445, %f439, 0f3FB8AA3B, %f444;
	fma.rn.f32 	%f446, %f439, 0f32A57060, %f445;
	mov.b32 	%r68, %f442;
	shl.b32 	%r69, %r68, 23;
	mov.b32 	%f447, %r69;
	ex2.approx.ftz.f32 	%f448, %f446;
	mul.f32 	%f449, %f448, %f447;
	add.f32 	%f450, %f438, %f449;
	sub.f32 	%f451, %f109, %f136;
	fma.rn.f32 	%f452, %f451, 0f3BBB989D, 0f3F000000;
	cvt.sat.f32.f32 	%f453, %f452;
	fma.rm.f32 	%f454, %f453, %f141, %f140;
	add.f32 	%f455, %f454, 0fCB40007F;
	neg.f32 	%f456, %f455;
	fma.rn.f32 	%f457, %f451, 0f3FB8AA3B, %f456;
	fma.rn.f32 	%f458, %f451, 0f32A57060, %f457;
	mov.b32 	%r70, %f454;
	shl.b32 	%r71, %r70, 23;
	mov.b32 	%f459, %r71;
	ex2.approx.ftz.f32 	%f460, %f458;
	mul.f32 	%f461, %f460, %f459;
	add.f32 	%f462, %f450, %f461;
	sub.f32 	%f463, %f113, %f136;
	fma.rn.f32 	%f464, %f463, 0f3BBB989D, 0f3F000000;
	cvt.sat.f32.f32 	%f465, %f464;
	fma.rm.f32 	%f466, %f465, %f141, %f140;
	add.f32 	%f467, %f466, 0fCB40007F;
	neg.f32 	%f468, %f467;
	fma.rn.f32 	%f469, %f463, 0f3FB8AA3B, %f468;
	fma.rn.f32 	%f470, %f463, 0f32A57060, %f469;
	mov.b32 	%r72, %f466;
	shl.b32 	%r73, %r72, 23;
	mov.b32 	%f471, %r73;
	ex2.approx.ftz.f32 	%f472, %f470;
	mul.f32 	%f473, %f472, %f471;
	add.f32 	%f474, %f462, %f473;
	sub.f32 	%f475, %f117, %f136;
	fma.rn.f32 	%f476, %f475, 0f3BBB989D, 0f3F000000;
	cvt.sat.f32.f32 	%f477, %f476;
	fma.rm.f32 	%f478, %f477, %f141, %f140;
	add.f32 	%f479, %f478, 0fCB40007F;
	neg.f32 	%f480, %f479;
	fma.rn.f32 	%f481, %f475, 0f3FB8AA3B, %f480;
	fma.rn.f32 	%f482, %f475, 0f32A57060, %f481;
	mov.b32 	%r74, %f478;
	shl.b32 	%r75, %r74, 23;
	mov.b32 	%f483, %r75;
	ex2.approx.ftz.f32 	%f484, %f482;
	mul.f32 	%f485, %f484, %f483;
	add.f32 	%f486, %f474, %f485;
	sub.f32 	%f487, %f121, %f136;
	fma.rn.f32 	%f488, %f487, 0f3BBB989D, 0f3F000000;
	cvt.sat.f32.f32 	%f489, %f488;
	fma.rm.f32 	%f490, %f489, %f141, %f140;
	add.f32 	%f491, %f490, 0fCB40007F;
	neg.f32 	%f492, %f491;
	fma.rn.f32 	%f493, %f487, 0f3FB8AA3B, %f492;
	fma.rn.f32 	%f494, %f487, 0f32A57060, %f493;
	mov.b32 	%r76, %f490;
	shl.b32 	%r77, %r76, 23;
	mov.b32 	%f495, %r77;
	ex2.approx.ftz.f32 	%f496, %f494;
	mul.f32 	%f497, %f496, %f495;
	add.f32 	%f498, %f486, %f497;
	sub.f32 	%f499, %f125, %f136;
	fma.rn.f32 	%f500, %f499, 0f3BBB989D, 0f3F000000;
	cvt.sat.f32.f32 	%f501, %f500;
	fma.rm.f32 	%f502, %f501, %f141, %f140;
	add.f32 	%f503, %f502, 0fCB40007F;
	neg.f32 	%f504, %f503;
	fma.rn.f32 	%f505, %f499, 0f3FB8AA3B, %f504;
	fma.rn.f32 	%f506, %f499, 0f32A57060, %f505;
	mov.b32 	%r78, %f502;
	shl.b32 	%r79, %r78, 23;
	mov.b32 	%f507, %r79;
	ex2.approx.ftz.f32 	%f508, %f506;
	mul.f32 	%f509, %f508, %f507;
	add.f32 	%f510, %f498, %f509;
	mov.b32 	%r80, %f510;
	shfl.sync.bfly.b32	%r81|%p39, %r80, 16, 31, -1;
	mov.b32 	%f511, %r81;
	add.f32 	%f512, %f510, %f511;
	mov.b32 	%r82, %f512;
	shfl.sync.bfly.b32	%r83|%p40, %r82, 8, 31, -1;
	mov.b32 	%f513, %r83;
	add.f32 	%f514, %f512, %f513;
	mov.b32 	%r84, %f514;
	shfl.sync.bfly.b32	%r85|%p41, %r84, 4, 31, -1;
	mov.b32 	%f515, %r85;
	add.f32 	%f516, %f514, %f515;
	mov.b32 	%r86, %f516;
	shfl.sync.bfly.b32	%r87|%p42, %r86, 2, 31, -1;
	mov.b32 	%f517, %r87;
	add.f32 	%f518, %f516, %f517;
	mov.b32 	%r88, %f518;
	shfl.sync.bfly.b32	%r89|%p43, %r88, 1, 31, -1;
	mov.b32 	%f519, %r89;
	add.f32 	%f520, %f518, %f519;
	div.rn.f32 	%f521, %f149, %f520;
	div.rn.f32 	%f522, %f161, %f520;
	div.rn.f32 	%f523, %f173, %f520;
	div.rn.f32 	%f524, %f185, %f520;
	div.rn.f32 	%f525, %f197, %f520;
	div.rn.f32 	%f526, %f209, %f520;
	div.rn.f32 	%f527, %f221, %f520;
	div.rn.f32 	%f528, %f233, %f520;
	div.rn.f32 	%f529, %f245, %f520;
	div.rn.f32 	%f530, %f257, %f520;
	div.rn.f32 	%f531, %f269, %f520;
	div.rn.f32 	%f532, %f281, %f520;
	div.rn.f32 	%f533, %f293, %f520;
	div.rn.f32 	%f534, %f305, %f520;
	div.rn.f32 	%f535, %f317, %f520;
	div.rn.f32 	%f536, %f329, %f520;
	div.rn.f32 	%f537, %f341, %f520;
	div.rn.f32 	%f538, %f353, %f520;
	div.rn.f32 	%f539, %f365, %f520;
	div.rn.f32 	%f540, %f377, %f520;
	div.rn.f32 	%f541, %f389, %f520;
	div.rn.f32 	%f542, %f401, %f520;
	div.rn.f32 	%f543, %f413, %f520;
	div.rn.f32 	%f544, %f425, %f520;
	div.rn.f32 	%f545, %f437, %f520;
	div.rn.f32 	%f546, %f449, %f520;
	div.rn.f32 	%f547, %f461, %f520;
	div.rn.f32 	%f548, %f473, %f520;
	div.rn.f32 	%f549, %f485, %f520;
	div.rn.f32 	%f550, %f497, %f520;
	div.rn.f32 	%f551, %f509, %f520;
	mad.lo.s64 	%rd26, %rd30, %rd12, %rd3;
	cvta.to.global.u64 	%rd27, %rd11;
	shl.b64 	%rd28, %rd26, 2;
	add.s64 	%rd29, %rd27, %rd28;
	st.global.f32 	[%rd29], %f521;
	st.global.f32 	[%rd29+128], %f522;
	st.global.f32 	[%rd29+256], %f523;
	st.global.f32 	[%rd29+384], %f524;
	st.global.f32 	[%rd29+512], %f525;
	st.global.f32 	[%rd29+640], %f526;
	st.global.f32 	[%rd29+768], %f527;
	st.global.f32 	[%rd29+896], %f528;
	st.global.f32 	[%rd29+1024], %f529;
	st.global.f32 	[%rd29+1152], %f530;
	st.global.f32 	[%rd29+1280], %f531;
	st.global.f32 	[%rd29+1408], %f532;
	st.global.f32 	[%rd29+1536], %f533;
	st.global.f32 	[%rd29+1664], %f534;
	st.global.f32 	[%rd29+1792], %f535;
	st.global.f32 	[%rd29+1920], %f536;
	st.global.f32 	[%rd29+2048], %f537;
	st.global.f32 	[%rd29+2176], %f538;
	st.global.f32 	[%rd29+2304], %f539;
	st.global.f32 	[%rd29+2432], %f540;
	st.global.f32 	[%rd29+2560], %f541;
	st.global.f32 	[%rd29+2688], %f542;
	st.global.f32 	[%rd29+2816], %f543;
	st.global.f32 	[%rd29+2944], %f544;
	st.global.f32 	[%rd29+3072], %f545;
	st.global.f32 	[%rd29+3200], %f546;
	st.global.f32 	[%rd29+3328], %f547;
	st.global.f32 	[%rd29+3456], %f548;
	st.global.f32 	[%rd29+3584], %f549;
	st.global.f32 	[%rd29+3712], %f550;
	st.global.f32 	[%rd29+3840], %f551;
	add.s64 	%rd30, %rd30, %rd5;
	setp.lt.s64 	%p44, %rd30, %rd13;
	@%p44 bra 	$L__BB136_4;
$L__BB136_5:
	ret;

}
	// .globl	_Z15SoftmaxWarpImplI24ElementwiseScaleMaskLoadIffbE11DirectStoreIffEfLi1ELi31ELi32ELi1ELb1EL9Algorithm0EEvT_T0_ll
.visible .entry _Z15SoftmaxWarpImplI24ElementwiseScaleMaskLoadIffbE11DirectStoreIffEfLi1ELi31ELi32ELi1ELb1EL9Algorithm0EEvT_T0_ll(
	.param .align 8 .b8 _Z15SoftmaxWarpImplI24ElementwiseScaleMaskLoadIffbE11DirectStoreIffEfLi1ELi31ELi32ELi1ELb1EL9Algorithm0EEvT_T0_ll_param_0[32],
	.param .align 8 .b8 _Z15SoftmaxWarpImplI24ElementwiseScaleMaskLoadIffbE11DirectStoreIffEfLi1ELi31ELi32ELi1ELb1EL9Algorithm0EEvT_T0_ll_param_1[16],
	.param .u64 _Z15SoftmaxWarpImplI24ElementwiseScaleMaskLoadIffbE11DirectStoreIffEfLi1ELi31ELi32ELi1ELb1EL9Algorithm0EEvT_T0_ll_param_2,
	.param .u64 _Z15SoftmaxWarpImplI24ElementwiseScaleMaskLoadIffbE11DirectStoreIffEfLi1ELi31ELi32ELi1ELb1EL9Algorithm0EEvT_T0_ll_param_3
)
{
	.reg .pred 	%p<107>;
	.reg .b16 	%rs<32>;
	.reg .b32 	%r<160>;
	.reg .b32 	%f<709>;
	.reg .b64 	%rd<81>;

	ld.param.u64 	%rd29, [_Z15SoftmaxWarpImplI24ElementwiseScaleMaskLoadIffbE11DirectStoreIffEfLi1ELi31ELi32ELi1ELb1EL9Algorithm0EEvT_T0_ll_param_1+8];
	ld.param.u64 	%rd28, [_Z15SoftmaxWarpImplI24ElementwiseScaleMaskLoadIffbE11DirectStoreIffEfLi1ELi31ELi32ELi1ELb1EL9Algorithm0EEvT_T0_ll_param_1];
	ld.param.v2.f32 	{%f158, %f159}, [_Z15SoftmaxWarpImplI24ElementwiseScaleMaskLoadIffbE11DirectStoreIffEfLi1ELi31ELi32ELi1ELb1EL9Algorithm0EEvT_T0_ll_param_0+24];
	ld.param.u64 	%rd27, [_Z15SoftmaxWarpImplI24ElementwiseScaleMaskLoadIffbE11DirectStoreIffEfLi1ELi31ELi32ELi1ELb1EL9Algorithm0EEvT_T0_ll_param_0+16];
	ld.param.u64 	%rd26, [_Z15SoftmaxWarpImplI24ElementwiseScaleMaskLoadIffbE11DirectStoreIffEfLi1ELi31ELi32ELi1ELb1EL9Algorithm0EEvT_T0_ll_param_0+8];
	ld.param.u64 	%rd25, [_Z15SoftmaxWarpImplI24ElementwiseScaleMaskLoadIffbE11DirectStoreIffEfLi1ELi31ELi32ELi1ELb1EL9Algorithm0EEvT_T0_ll_param_0];
	ld.param.u64 	%rd31, [_Z15SoftmaxWarpImplI24ElementwiseScaleMaskLoadIffbE11DirectStoreIffEfLi1ELi31ELi32ELi1ELb1EL9Algorithm0EEvT_T0_ll_param_3];
	setp.lt.s64 	%p1, %rd31, 993;
	@%p1 bra 	$L__BB137_2;
	mov.u64 	%rd32, $str;
	cvta.global.u64 	%rd33, %rd32;
	mov.u64 	%rd34, $str$1;
	cvta.global.u64 	%rd35, %rd34;
	mov.u64 	%rd36, __unnamed_138;
	cvta.global.u64 	%rd37, %rd36;
	{ // callseq 137, 0
	.param .b64 param0;
	st.param.b64 	[param0], %rd33;
	.param .b64 param1;
	st.param.b64 	[param1], %rd35;
	.param .b32 param2;
	st.param.b32 	[param2], 254;
	.param .b64 param3;
	st.param.b64 	[param3], %rd37;
	.param .b64 param4;
	st.param.b64 	[param4], 1;
	call.uni 
	__assertfail, 
	(
	param0, 
	param1, 
	param2, 
	param3, 
	param4
	);
	} // callseq 137
$L__BB137_2:
	ld.param.u64 	%rd78, [_Z15SoftmaxWarpImplI24ElementwiseScaleMaskLoadIffbE11DirectStoreIffEfLi1ELi31ELi32ELi1ELb1EL9Algorithm0EEvT_T0_ll_param_2];
	mov.u32 	%r1, %ctaid.x;
	mov.u32 	%r2, %ntid.y;
	mov.u32 	%r3, %tid.y;
	mad.lo.s32 	%r4, %r1, %r2, %r3;
	cvt.s64.s32 	%rd80, %r4;
	setp.le.s64 	%p2, %rd78, %rd80;
	@%p2 bra 	$L__BB137_129;
	mov.u32 	%r5, %tid.x;
	cvt.u64.u32 	%rd2, %r5;
	add.s32 	%r6, %r5, 128;
	cvt.u64.u32 	%rd3, %r6;
	add.s32 	%r7, %r5, 160;
	cvt.u64.u32 	%rd4, %r7;
	add.s32 	%r8, %r5, 192;
	cvt.u64.u32 	%rd5, %r8;
	add.s32 	%r9, %r5, 224;
	cvt.u64.u32 	%rd6, %r9;
	add.s32 	%r10, %r5, 256;
	cvt.u64.u32 	%rd7, %r10;
	add.s32 	%r11, %r5, 288;
	cvt.u64.u32 	%rd8, %r11;
	add.s32 	%r12, %r5, 640;
	cvt.u64.u32 	%rd9, %r12;
	add.s32 	%r13, %r5, 672;
	cvt.u64.u32 	%rd10, %r13;
	add.s32 	%r14, %r5, 704;
	cvt.u64.u32 	%rd11, %r14;
	add.s32 	%r15, %r5, 736;
	cvt.u64.u32 	%rd12, %r15;
	add.s32 	%r16, %r5, 768;
	cvt.u64.u32 	%rd13, %r16;
	add.s32 	%r17, %r5, 800;
	cvt.u64.u32 	%rd14, %r17;
	add.s32 	%r18, %r5, 832;
	cvt.u64.u32 	%rd15, %r18;
	add.s32 	%r19, %r5, 864;
	cvt.u64.u32 	%rd16, %r19;
	add.s32 	%r20, %r5, 896;
	cvt.u64.u32 	%rd17, %r20;
	add.s32 	%r21, %r5, 928;
	cvt.u64.u32 	%rd18, %r21;
	add.s32 	%r22, %r5, 960;
	cvt.u64.u32 	%rd19, %r22;
	add.s32 	%r24, %r5, 32;
	add.s32 	%r26, %r5, 64;
	add.s32 	%r28, %r5, 96;
	add.s32 	%r30, %r5, 320;
	add.s32 	%r32, %r5, 352;
$L__BB137_4:
	setp.le.s64 	%p3, %rd31, %rd2;
	mov.f32 	%f647, 0fFF800000;
	mov.f32 	%f650, %f647;
	@%p3 bra 	$L__BB137_6;
	mad.lo.s64 	%rd38, %rd80, %rd27, %rd2;
	cvta.to.global.u64 	%rd39, %rd25;
	shl.b64 	%rd40, %rd38, 2;
	add.s64 	%rd41, %rd39, %rd40;
	ld.global.f32 	%f161, [%rd41];
	cvta.to.global.u64 	%rd42, %rd26;
	add.s64 	%rd43, %rd42, %rd38;
	ld.global.u8 	%rs1, [%rd43];
	setp.eq.s16 	%p4, %rs1, 0;
	mul.f32 	%f162, %f159, %f161;
	selp.f32 	%f647, %f158, %f162, %p4;
	max.f32 	%f650, %f647, 0fFF800000;
$L__BB137_6:
	cvt.u64.u32 	%rd44, %r24;
	setp.le.s64 	%p5, %rd31, %rd44;
	mad.lo.s64 	%rd45, %rd80, %rd27, %rd2;
	cvta.to.global.u64 	%rd46, %rd26;
	add.s64 	%rd21, %rd46, %rd45;
	cvta.to.global.u64 	%rd47, %rd25;
	shl.b64 	%rd48, %rd45, 2;
	add.s64 	%rd22, %rd47, %rd48;
	mov.f32 	%f649, 0fFF800000;
	@%p5 bra 	$L__BB137_8;
	ld.global.f32 	%f164, [%rd22+128];
	ld.global.u8 	%rs2, [%rd21+32];
	setp.eq.s16 	%p6, %rs2, 0;
	mul.f32 	%f165, %f159, %f164;
	selp.f32 	%f649, %f158, %f165, %p6;
	max.f32 	%f650, %f650, %f649;
$L__BB137_8:
	cvt.u64.u32 	%rd49, %r26;
	setp.le.s64 	%p7, %rd31, %rd49;
	mov.f32 	%f651, 0fFF800000;
	@%p7 bra 	$L__BB137_10;
	ld.global.f32 	%f167, [%rd22+256];
	ld.global.u8 	%rs3, [%rd21+64];
	setp.eq.s16 	%p8, %rs3, 0;
	mul.f32 	%f168, %f159, %f167;
	selp.f32 	%f651, %f158, %f168, %p8;
	max.f32 	%f650, %f650, %f651;
$L__BB137_10:
	cvt.u64.u32 	%rd50, %r28;
	setp.le.s64 	%p9, %rd31, %rd50;
	mov.f32 	%f653, 0fFF800000;
	@%p9 bra 	$L__BB137_12;
	ld.global.f32 	%f170, [%rd22+384];
	ld.global.u8 	%rs4, [%rd21+96];
	setp.eq.s16 	%p10, %rs4, 0;
	mul.f32 	%f171, %f159, %f170;
	selp.f32 	%f653, %f158, %f171, %p10;
	max.f32 	%f650, %f650, %f653;
$L__BB137_12:
	setp.le.s64 	%p11, %rd31, %rd3;
	mov.f32 	%f655, 0fFF800000;
	@%p11 bra 	$L__BB137_14;
	ld.global.f32 	%f173, [%rd22+512];
	ld.global.u8 	%rs5, [%rd21+128];
	setp.eq.s16 	%p12, %rs5, 0;
	mul.f32 	%f174, %f159, %f173;
	selp.f32 	%f655, %f158, %f174, %p12;
	max.f32 	%f650, %f650, %f655;
$L__BB137_14:
	setp.le.s64 	%p13, %rd31, %rd4;
	mov.f32 	%f657, 0fFF800000;
	@%p13 bra 	$L__BB137_16;
	ld.global.f32 	%f176, [%rd22+640];
	ld.global.u8 	%rs6, [%rd21+160];
	setp.eq.s16 	%p14, %rs6, 0;
	mul.f32 	%f177, %f159, %f176;
	selp.f32 	%f657, %f158, %f177, %p14;
	max.f32 	%f650, %f650, %f657;
$L__BB137_16:
	setp.le.s64 	%p15, %rd31, %rd5;
	mov.f32 	%f659, 0fFF800000;
	@%p15 bra 	$L__BB137_18;
	ld.global.f32 	%f179, [%rd22+768];
	ld.global.u8 	%rs7, [%rd21+192];
	setp.eq.s16 	%p16, %rs7, 0;
	mul.f32 	%f180, %f159, %f179;
	selp.f32 	%f659, %f158, %f180, %p16;
	max.f32 	%f650, %f650, %f659;
$L__BB137_18:
	setp.le.s64 	%p17, %rd31, %rd6;
	mov.f32 	%f661, 0fFF800000;
	@%p17 bra 	$L__BB137_20;
	ld.global.f32 	%f182, [%rd22+896];
	ld.global.u8 	%rs8, [%rd21+224];
	setp.eq.s16 	%p18, %rs8, 0;
	mul.f32 	%f183, %f159, %f182;
	selp.f32 	%f661, %f158, %f183, %p18;
	max.f32 	%f650, %f650, %f661;
$L__BB137_20:
	setp.le.s64 	%p19, %rd31, %rd7;
	mov.f32 	%f663, 0fFF800000;
	@%p19 bra 	$L__BB137_22;
	ld.global.f32 	%f185, [%rd22+1024];
	ld.global.u8 	%rs9, [%rd21+256];
	setp.eq.s16 	%p20, %rs9, 0;
	mul.f32 	%f186, %f159, %f185;
	selp.f32 	%f663, %f158, %f186, %p20;
	max.f32 	%f650, %f650, %f663;
$L__BB137_22:
	setp.le.s64 	%p21, %rd31, %rd8;
	mov.f32 	%f665, 0fFF800000;
	@%p21 bra 	$L__BB137_24;
	ld.global.f32 	%f188, [%rd22+1152];
	ld.global.u8 	%rs10, [%rd21+288];
	setp.eq.s16 	%p22, %rs10, 0;
	mul.f32 	%f189, %f159, %f188;
	selp.f32 	%f665, %f158, %f189, %p22;
	max.f32 	%f650, %f650, %f665;
$L__BB137_24:
	cvt.u64.u32 	%rd51, %r30;
	setp.le.s64 	%p23, %rd31, %rd51;
	mov.f32 	%f667, 0fFF800000;
	@%p23 bra 	$L__BB137_26;
	ld.global.f32 	%f191, [%rd22+1280];
	ld.global.u8 	%rs11, [%rd21+320];
	setp.eq.s16 	%p24, %rs11, 0;
	mul.f32 	%f192, %f159, %f191;
	selp.f32 	%f667, %f158, %f192, %p24;
	max.f32 	%f650, %f650, %f667;
$L__BB137_26:
	cvt.u64.u32 	%rd52, %r32;
	setp.le.s64 	%p25, %rd31, %rd52;
	mov.f32 	%f669, 0fFF800000;
	@%p25 bra 	$L__BB137_28;
	ld.global.f32 	%f194, [%rd22+1408];
	ld.global.u8 	%rs12, [%rd21+352];
	setp.eq.s16 	%p26, %rs12, 0;
	mul.f32 	%f195, %f159, %f194;
	selp.f32 	%f669, %f158, %f195, %p26;
	max.f32 	%f650, %f650, %f669;
$L__BB137_28:
	mov.u32 	%r33, %tid.x;
	add.s32 	%r34, %r33, 384;
	cvt.u64.u32 	%rd53, %r34;
	setp.le.s64 	%p27, %rd31, %rd53;
	mov.f32 	%f671, 0fFF800000;
	@%p27 bra 	$L__BB137_30;
	ld.global.f32 	%f197, [%rd22+1536];
	ld.global.u8 	%rs13, [%rd21+384];
	setp.eq.s16 	%p28, %rs13, 0;
	mul.f32 	%f198, %f159, %f197;
	selp.f32 	%f671, %f158, %f198, %p28;
	max.f32 	%f650, %f650, %f671;
$L__BB137_30:
	add.s32 	%r36, %r33, 416;
	cvt.u64.u32 	%rd54, %r36;
	setp.le.s64 	%p29, %rd31, %rd54;
	mov.f32 	%f673, 0fFF800000;
	@%p29 bra 	$L__BB137_32;
	ld.global.f32 	%f200, [%rd22+1664];
	ld.global.u8 	%rs14, [%rd21+416];
	setp.eq.s16 	%p30, %rs14, 0;
	mul.f32 	%f201, %f159, %f200;
	selp.f32 	%f673, %f158, %f201, %p30;
	max.f32 	%f650, %f650, %f673;
$L__BB137_32:
	add.s32 	%r38, %r33, 448;
	cvt.u64.u32 	%rd55, %r38;
	setp.le.s64 	%p31, %rd31, %rd55;
	mov.f32 	%f675, 0fFF800000;
	@%p31 bra 	$L__BB137_34;
	ld.global.f32 	%f203, [%rd22+1792];
	ld.global.u8 	%rs15, [%rd21+448];
	setp.eq.s16 	%p32, %rs15, 0;
	mul.f32 	%f204, %f159, %f203;
	selp.f32 	%f675, %f158, %f204, %p32;
	max.f32 	%f650, %f650, %f675;
$L__BB137_34:
	mov.u32 	%r39, %tid.x;
	add.s32 	%r40, %r39, 480;
	cvt.u64.u32 	%rd56, %r40;
	setp.le.s64 	%p33, %rd31, %rd56;
	mov.f32 	%f677, 0fFF800000;
	@%p33 bra 	$L__BB137_36;
	ld.global.f32 	%f206, [%rd22+1920];
	ld.global.u8 	%rs16, [%rd21+480];
	setp.eq.s16 	%p34, %rs16, 0;
	mul.f32 	%f207, %f159, %f206;
	selp.f32 	%f677, %f158, %f207, %p34;
	max.f32 	%f650, %f650, %f677;
$L__BB137_36:
	mov.u32 	%r41, %tid.x;
	add.s32 	%r42, %r41, 512;
	cvt.u64.u32 	%rd57, %r42;
	setp.le.s64 	%p35, %rd31, %rd57;
	mov.f32 	%f679, 0fFF800000;
	@%p35 bra 	$L__BB137_38;
	ld.global.f32 	%f209, [%rd22+2048];
	ld.global.u8 	%rs17, [%rd21+512];
	setp.eq.s16 	%p36, %rs17, 0;
	mul.f32 	%f210, %f159, %f209;
	selp.f32 	%f679, %f158, %f210, %p36;
	max.f32 	%f650, %f650, %f679;
$L__BB137_38:
	mov.u32 	%r43, %tid.x;
	add.s32 	%r44, %r43, 544;
	cvt.u64.u32 	%rd58, %r44;
	setp.le.s64 	%p37, %rd31, %rd58;
	mov.f32 	%f681, 0fFF800000;
	@%p37 bra 	$L__BB137_40;
	ld.global.f32 	%f212, [%rd22+2176];
	ld.global.u8 	%rs18, [%rd21+544];
	setp.eq.s16 	%p38, %rs18, 0;
	mul.f32 	%f213, %f159, %f212;
	selp.f32 	%f681, %f158, %f213, %p38;
	max.f32 	%f650, %f650, %f681;
$L__BB137_40:
	mov.u32 	%r45, %tid.x;
	add.s32 	%r46, %r45, 576;
	cvt.u64.u32 	%rd59, %r46;
	setp.le.s64 	%p39, %rd31, %rd59;
	mov.f32 	%f683, 0fFF800000;
	@%p39 bra 	$L__BB137_42;
	ld.global.f32 	%f215, [%rd22+2304];
	ld.global.u8 	%rs19, [%rd21+576];
	setp.eq.s16 	%p40, %rs19, 0;
	mul.f32 	%f216, %f159, %f215;
	selp.f32 	%f683, %f158, %f216, %p40;
	max.f32 	%f650, %f650, %f683;
$L__BB137_42:
	mov.u32 	%r47, %tid.x;
	add.s32 	%r48, %r47, 608;
	cvt.u64.u32 	%rd60, %r48;
	setp.le.s64 	%p41, %rd31, %rd60;
	mov.f32 	%f685, 0fFF800000;
	@%p41 bra 	$L__BB137_44;
	ld.global.f32 	%f218, [%rd22+2432];
	ld.global.u8 	%rs20, [%rd21+608];
	setp.eq.s16 	%p42, %rs20, 0;
	mul.f32 	%f219, %f159, %f218;
	selp.f32 	%f685, %f158, %f219, %p42;
	max.f32 	%f650, %f650, %f685;
$L__BB137_44:
	setp.le.s64 	%p43, %rd31, %rd9;
	mov.f32 	%f687, 0fFF800000;
	@%p43 bra 	$L__BB137_46;
	ld.global.f32 	%f221, [%rd22+2560];
	ld.global.u8 	%rs21, [%rd21+640];
	setp.eq.s16 	%p44, %rs21, 0;
	mul.f32 	%f222, %f159, %f221;
	selp.f32 	%f687, %f158, %f222, %p44;
	max.f32 	%f650, %f650, %f687;
$L__BB137_46:
	setp.le.s64 	%p45, %rd31, %rd10;
	mov.f32 	%f689, 0fFF800000;
	@%p45 bra 	$L__BB137_48;
	ld.global.f32 	%f224, [%rd22+2688];
	ld.global.u8 	%rs22, [%rd21+672];
	setp.eq.s16 	%p46, %rs22, 0;
	mul.f32 	%f225, %f159, %f224;
	selp.f32 	%f689, %f158, %f225, %p46;
	max.f32 	%f650, %f650, %f689;
$L__BB137_48:
	setp.le.s64 	%p47, %rd31, %rd11;
	mov.f32 	%f691, 0fFF800000;
	@%p47 bra 	$L__BB137_50;
	ld.global.f32 	%f227, [%rd22+2816];
	ld.global.u8 	%rs23, [%rd21+704];
	setp.eq.s16 	%p48, %rs23, 0;
	mul.f32 	%f228, %f159, %f227;
	selp.f32 	%f691, %f158, %f228, %p48;
	max.f32 	%f650, %f650, %f691;
$L__BB137_50:
	setp.le.s64 	%p49, %rd31, %rd12;
	mov.f32 	%f693, 0fFF800000;
	@%p49 bra 	$L__BB137_52;
	ld.global.f32 	%f230, [%rd22+2944];
	ld.global.u8 	%rs24, [%rd21+736];
	setp.eq.s16 	%p50, %rs24, 0;
	mul.f32 	%f231, %f159, %f230;
	selp.f32 	%f693, %f158, %f231, %p50;
	max.f32 	%f650, %f650, %f693;
$L__BB137_52:
	setp.le.s64 	%p51, %rd31, %rd13;
	mov.f32 	%f695, 0fFF800000;
	@%p51 bra 	$L__BB137_54;
	ld.global.f32 	%f233, [%rd22+3072];
	ld.global.u8 	%rs25, [%rd21+768];
	setp.eq.s16 	%p52, %rs25, 0;
	mul.f32 	%f234, %f159, %f233;
	selp.f32 	%f695, %f158, %f234, %p52;
	max.f32 	%f650, %f650, %f695;
$L__BB137_54:
	setp.le.s64 	%p53, %rd31, %rd14;
	mov.f32 	%f697, 0fFF800000;
	@%p53 bra 	$L__BB137_56;
	ld.global.f32 	%f236, [%rd22+3200];
	ld.global.u8 	%rs26, [%rd21+800];
	setp.eq.s16 	%p54, %rs26, 0;
	mul.f32 	%f237, %f159, %f236;
	selp.f32 	%f697, %f158, %f237, %p54;
	max.f32 	%f650, %f650, %f697;
$L__BB137_56:
	setp.le.s64 	%p55, %rd31, %rd15;
	mov.f32 	%f699, 0fFF800000;
	@%p55 bra 	$L__BB137_58;
	ld.global.f32 	%f239, [%rd22+3328];
	ld.global.u8 	%rs27, [%rd21+832];
	setp.eq.s16 	%p56, %rs27, 0;
	mul.f32 	%f240, %f159, %f239;
	selp.f32 	%f699, %f158, %f240, %p56;
	max.f32 	%f650, %f650, %f699;
$L__BB137_58:
	setp.le.s64 	%p57, %rd31, %rd16;
	mov.f32 	%f701, 0fFF800000;
	@%p57 bra 	$L__BB137_60;
	ld.global.f32 	%f242, [%rd22+3456];
	ld.global.u8 	%rs28, [%rd21+864];
	setp.eq.s16 	%p58, %rs28, 0;
	mul.f32 	%f243, %f159, %f242;
	selp.f32 	%f701, %f158, %f243, %p58;
	max.f32 	%f650, %f650, %f701;
$L__BB137_60:
	setp.le.s64 	%p59, %rd31, %rd17;
	mov.f32 	%f703, 0fFF800000;
	@%p59 bra 	$L__BB137_62;
	ld.global.f32 	%f245, [%rd22+3584];
	ld.global.u8 	%rs29, [%rd21+896];
	setp.eq.s16 	%p60, %rs29, 0;
	mul.f32 	%f246, %f159, %f245;
	selp.f32 	%f703, %f158, %f246, %p60;
	max.f32 	%f650, %f650, %f703;
$L__BB137_62:
	setp.le.s64 	%p61, %rd31, %rd18;
	mov.f32 	%f705, 0fFF800000;
	@%p61 bra 	$L__BB137_64;
	ld.global.f32 	%f248, [%rd22+3712];
	ld.global.u8 	%rs30, [%rd21+928];
	setp.eq.s16 	%p62, %rs30, 0;
	mul.f32 	%f249, %f159, %f248;
	selp.f32 	%f705, %f158, %f249, %p62;
	max.f32 	%f650, %f650, %f705;
$L__BB137_64:
	setp.le.s64 	%p63, %rd31, %rd19;
	mov.f32 	%f707, 0fFF800000;
	@%p63 bra 	$L__BB137_66;
	ld.global.f32 	%f251, [%rd22+3840];
	ld.global.u8 	%rs31, [%rd21+960];
	setp.eq.s16 	%p64, %rs31, 0;
	mul.f32 	%f252, %f159, %f251;
	selp.f32 	%f707, %f158, %f252, %p64;
	max.f32 	%f650, %f650, %f707;
$L__BB137_66:
	setp.le.s64 	%p65, %rd31, %rd2;
	mov.b32 	%r49, %f650;
	shfl.sync.bfly.b32	%r50|%p66, %r49, 16, 31, -1;
	mov.b32 	%f253, %r50;
	max.f32 	%f254, %f650, %f253;
	mov.b32 	%r51, %f254;
	shfl.sync.bfly.b32	%r52|%p67, %r51, 8, 31, -1;
	mov.b32 	%f255, %r52;
	max.f32 	%f256, %f254, %f255;
	mov.b32 	%r53, %f256;
	shfl.sync.bfly.b32	%r54|%p68, %r53, 4, 31, -1;
	mov.b32 	%f257, %r54;
	max.f32 	%f258, %f256, %f257;
	mov.b32 	%r55, %f258;
	shfl.sync.bfly.b32	%r56|%p69, %r55, 2, 31, -1;
	mov.b32 	%f259, %r56;
	max.f32 	%f260, %f258, %f259;
	mov.b32 	%r57, %f260;
	shfl.sync.bfly.b32	%r58|%p70, %r57, 1, 31, -1;
	mov.b32 	%f261, %r58;
	max.f32 	%f262, %f260, %f261;
	sub.f32 	%f263, %f647, %f262;
	fma.rn.f32 	%f264, %f263, 0f3BBB989D, 0f3F000000;
	cvt.sat.f32.f32 	%f265, %f264;
	mov.f32 	%f266, 0f4B400001;
	mov.f32 	%f267, 0f437C0000;
	fma.rm.f32 	%f268, %f265, %f267, %f266;
	add.f32 	%f269, %f268, 0fCB40007F;
	neg.f32 	%f270, %f269;
	fma.rn.f32 	%f271, %f263, 0f3FB8AA3B, %f270;
	fma.rn.f32 	%f272, %f263, 0f32A57060, %f271;
	mov.b32 	%r59, %f268;
	shl.b32 	%r60, %r59, 23;
	mov.b32 	%f273, %r60;
	ex2.approx.ftz.f32 	%f274, %f272;
	mul.f32 	%f275, %f274, %f273;
	add.f32 	%f276, %f275, 0f00000000;
	sub.f32 	%f277, %f649, %f262;
	fma.rn.f32 	%f278, %f277, 0f3BBB989D, 0f3F000000;
	cvt.sat.f32.f32 	%f279, %f278;
	fma.rm.f32 	%f280, %f279, %f267, %f266;
	add.f32 	%f281, %f280, 0fCB40007F;
	neg.f32 	%f282, %f281;
	fma.rn.f32 	%f283, %f277, 0f3FB8AA3B, %f282;
	fma.rn.f32 	%f284, %f277, 0f32A57060, %f283;
	mov.b32 	%r61, %f280;
	shl.b32 	%r62, %r61, 23;
	mov.b32 	%f285, %r62;
	ex2.approx.ftz.f32 	%f286, %f284;
	mul.f32 	%f287, %f286, %f285;
	add.f32 	%f288, %f276, %f287;
	sub.f32 	%f289, %f651, %f262;
	fma.rn.f32 	%f290, %f289, 0f3BBB989D, 0f3F000000;
	cvt.sat.f32.f32 	%f291, %f290;
	fma.rm.f32 	%f292, %f291, %f267, %f266;
	add.f32 	%f293, %f292, 0fCB40007F;
	neg.f32 	%f294, %f293;
	fma.rn.f32 	%f295, %f289, 0f3FB8AA3B, %f294;
	fma.rn.f32 	%f296, %f289, 0f32A57060, %f295;
	mov.b32 	%r63, %f292;
	shl.b32 	%r64, %r63, 23;
	mov.b32 	%f297, %r64;
	ex2.approx.ftz.f32 	%f298, %f296;
	mul.f32 	%f299, %f298, %f297;
	add.f32 	%f300, %f288, %f299;
	sub.f32 	%f301, %f653, %f262;
	fma.rn.f32 	%f302, %f301, 0f3BBB989D, 0f3F000000;
	cvt.sat.f32.f32 	%f303, %f302;
	fma.rm.f32 	%f304, %f303, %f267, %f266;
	add.f32 	%f305, %f304, 0fCB40007F;
	neg.f32 	%f306, %f305;
	fma.rn.f32 	%f307, %f301, 0f3FB8AA3B, %f306;
	fma.rn.f32 	%f308, %f301, 0f32A57060, %f307;
	mov.b32 	%r65, %f304;
	shl.b32 	%r66, %r65, 23;
	mov.b32 	%f309, %r66;
	ex2.approx.ftz.f32 	%f310, %f308;
	mul.f32 	%f311, %f310, %f309;
	add.f32 	%f312, %f300, %f311;
	sub.f32 	%f313, %f655, %f262;
	fma.rn.f32 	%f314, %f313, 0f3BBB989D, 0f3F000000;
	cvt.sat.f32.f32 	%f315, %f314;
	fma.rm.f32 	%f316, %f315, %f267, %f266;
	add.f32 	%f317, %f316, 0fCB40007F;
	neg.f32 	%f318, %f317;
	fma.rn.f32 	%f319, %f313, 0f3FB8AA3B, %f318;
	fma.rn.f32 	%f320, %f313, 0f32A57060, %f319;
	mov.b32 	%r67, %f316;
	shl.b32 	%r68, %r67, 23;
	mov.b32 	%f321, %r68;
	ex2.approx.ftz.f32 	%f322, %f320;
	mul.f32 	%f323, %f322, %f321;
	add.f32 	%f324, %f312, %f323;
	sub.f32 	%f325, %f657, %f262;
	fma.rn.f32 	%f326, %f325, 0f3BBB989D, 0f3F000000;
	cvt.sat.f32.f32 	%f327, %f326;
	fma.rm.f32 	%f328, %f327, %f267, %f266;
	add.f32 	%f329, %f328, 0fCB40007F;
	neg.f32 	%f330, %f329;
	fma.rn.f32 	%f331, %f325, 0f3FB8AA3B, %f330;
	fma.rn.f32 	%f332, %f325, 0f32A57060, %f331;
	mov.b32 	%r69, %f328;
	shl.b32 	%r70, %r69, 23;
	mov.b32 	%f333, %r70;
	ex2.approx.ftz.f32 	%f334, %f332;
	mul.f32 	%f335, %f334, %f333;
	add.f32 	%f336, %f324, %f335;
	sub.f32 	%f337, %f659, %f262;
	fma.rn.f32 	%f338, %f337, 0f3BBB989D, 0f3F000000;
	cvt.sat.f32.f32 	%f339, %f338;
	fma.rm.f32 	%f340, %f339, %f267, %f266;
	add.f32 	%f341, %f340, 0fCB40007F;
	neg.f32 	%f342, %f341;
	fma.rn.f32 	%f343, %f337, 0f3FB8AA3B, %f342;
	fma.rn.f32 	%f344, %f337, 0f32A57060, %f343;
	mov.b32 	%r71, %f340;
	shl.b32 	%r72, %r71, 23;
	mov.b32 	%f345, %r72;
	ex2.approx.ftz.f32 	%f346, %f344;
	mul.f32 	%f347, %f346, %f345;
	add.f32 	%f348, %f336, %f347;
	sub.f32 	%f349, %f661, %f262;
	fma.rn.f32 	%f350, %f349, 0f3BBB989D, 0f3F000000;
	cvt.sat.f32.f32 	%f351, %f350;
	fma.rm.f32 	%f352, %f351, %f267, %f266;
	add.f32 	%f353, %f352, 0fCB40007F;
	neg.f32 	%f354, %f353;
	fma.rn.f32 	%f355, %f349, 0f3FB8AA3B, %f354;
	fma.rn.f32 	%f356, %f349, 0f32A57060, %f355;
	mov.b32 	%r73, %f352;
	shl.b32 	%r74, %r73, 23;
	mov.b32 	%f357, %r74;
	ex2.approx.ftz.f32 	%f358, %f356;
	mul.f32 	%f359, %f358, %f357;
	add.f32 	%f360, %f348, %f359;
	sub.f32 	%f361, %f663, %f262;
	fma.rn.f32 	%f362, %f361, 0f3BBB989D, 0f3F000000;
	cvt.sat.f32.f32 	%f363, %f362;
	fma.rm.f32 	%f364, %f363, %f267, %f266;
	add.f32 	%f365, %f364, 0fCB40007F;
	neg.f32 	%f366, %f365;
	fma.rn.f32 	%f367, %f361, 0f3FB8AA3B, %f366;
	fma.rn.f32 	%f368, %f361, 0f32A57060, %f367;
	mov.b32 	%r75, %f364;
	shl.b32 	%r76, %r75, 23;
	mov.b32 	%f369, %r76;
	ex2.approx.ftz.f32 	%f370, %f368;
	mul.f32 	%f371, %f370, %f369;
	add.f32 	%f372, %f360, %f371;
	sub.f32 	%f373, %f665, %f262;
	fma.rn.f32 	%f374, %f373, 0f3BBB989D, 0f3F000000;
	cvt.sat.f32.f32 	%f375, %f374;
	fma.rm.f32 	%f376, %f375, %f267, %f266;
	add.f32 	%f377, %f376, 0fCB40007F;
	neg.f32 	%f378, %f377;
	fma.rn.f32 	%f379, %f373, 0f3FB8AA3B, %f378;
	fma.rn.f32 	%f380, %f373, 0f32A57060, %f379;
	mov.b32 	%r77, %f376;
	shl.b32 	%r78, %r77, 23;
	mov.b32 	%f381, %r78;
	ex2.approx.ftz.f32 	%f382, %f380;
	mul.f32 	%f383, %f382, %f381;
	add.f32 	%f384, %f372, %f383;
	sub.f32 	%f385, %f667, %f262;
	fma.rn.f32 	%f386, %f385, 0f3BBB989D, 0f3F000000;
	cvt.sat.f32.f32 	%f387, %f386;
	fma.rm.f32 	%f388, %f387, %f267, %f266;
	add.f32 	%f389, %f388, 0fCB40007F;
	neg.f32 	%f390, %f389;
	fma.rn.f32 	%f391, %f385, 0f3FB8AA3B, %f390;
	fma.rn.f32 	%f392, %f385, 0f32A57060, %f391;
	mov.b32 	%r79, %f388;
	shl.b32 	%r80, %r79, 23;
	mov.b32 	%f393, %r80;
	ex2.approx.ftz.f32 	%f394, %f392;
	mul.f32 	%f395, %f394, %f393;
	add.f32 	%f396, %f384, %f395;
	sub.f32 	%f397, %f669, %f262;
	fma.rn.f32 	%f398, %f397, 0f3BBB989D, 0f3F000000;
	cvt.sat.f32.f32 	%f399, %f398;
	fma.rm.f32 	%f400, %f399, %f267, %f266;
	add.f32 	%f401, %f400, 0fCB40007F;
	neg.f32 	%f402, %f401;
	fma.rn.f32 	%f403, %f397, 0f3FB8AA3B, %f402;
	fma.rn.f32 	%f404, %f397, 0f32A57060, %f403;
	mov.b32 	%r81, %f400;
	shl.b32 	%r82, %r81, 23;
	mov.b32 	%f405, %r82;
	ex2.approx.ftz.f32 	%f406, %f404;
	mul.f32 	%f407, %f406, %f405;
	add.f32 	%f408, %f396, %f407;
	sub.f32 	%f409, %f671, %f262;
	fma.rn.f32 	%f410, %f409, 0f3BBB989D, 0f3F000000;
	cvt.sat.f32.f32 	%f411, %f410;
	fma.rm.f32 	%f412, %f411, %f267, %f266;
	add.f32 	%f413, %f412, 0fCB40007F;
	neg.f32 	%f414, %f413;
	fma.rn.f32 	%f415, %f409, 0f3FB8AA3B, %f414;
	fma.rn.f32 	%f416, %f409, 0f32A57060, %f415;
	mov.b32 	%r83, %f412;
	shl.b32 	%r84, %r83, 23;
	mov.b32 	%f417, %r84;
	ex2.approx.ftz.f32 	%f418, %f416;
	mul.f32 	%f419, %f418, %f417;
	add.f32 	%f420, %f408, %f419;
	sub.f32 	%f421, %f673, %f262;
	fma.rn.f32 	%f422, %f421, 0f3BBB989D, 0f3F000000;
	cvt.sat.f32.f32 	%f423, %f422;
	fma.rm.f32 	%f424, %f423, %f267, %f266;
	add.f32 	%f425, %f424, 0fCB40007F;
	neg.f32 	%f426, %f425;
	fma.rn.f32 	%f427, %f421, 0f3FB8AA3B, %f426;
	fma.rn.f32 	%f428, %f421, 0f32A57060, %f427;
	mov.b32 	%r85, %f424;
	shl.b32 	%r86, %r85, 23;
	mov.b32 	%f429, %r86;
	ex2.approx.ftz.f32 	%f430, %f428;
	mul.f32 	%f431, %f430, %f429;
	add.f32 	%f432, %f420, %f431;
	sub.f32 	%f433, %f675, %f262;
	fma.rn.f32 	%f434, %f433, 0f3BBB989D, 0f3F000000;
	cvt.sat.f32.f32 	%f435, %f434;
	fma.rm.f32 	%f436, %f435, %f267, %f266;
	add.f32 	%f437, %f436, 0fCB40007F;
	neg.f32 	%f438, %f437;
	fma.rn.f32 	%f439, %f433, 0f3FB8AA3B, %f438;
	fma.rn.f32 	%f440, %f433, 0f32A57060, %f439;
	mov.b32 	%r87, %f436;
	shl.b32 	%r88, %r87, 23;
	mov.b32 	%f441, %r88;
	ex2.approx.ftz.f32 	%f442, %f440;
	mul.f32 	%f443, %f442, %f441;
	add.f32 	%f444, %f432, %f443;
	sub.f32 	%f445, %f677, %f262;
	fma.rn.f32 	%f446, %f445, 0f3BBB989D, 0f3F000000;
	cvt.sat.f32.f32 	%f447, %f446;
	fma.rm.f32 	%f448, %f447, %f267, %f266;
	add.f32 	%f449, %f448, 0fCB40007F;
	neg.f32 	%f450, %f449;
	fma.rn.f32 	%f451, %f445, 0f3FB8AA3B, %f450;
	fma.rn.f32 	%f452, %f445, 0f32A57060, %f451;
	mov.b32 	%r89, %f448;
	shl.b32 	%r90, %r89, 23;
	mov.b32 	%f453, %r90;
	ex2.approx.ftz.f32 	%f454, %f452;
	mul.f32 	%f455, %f454, %f453;
	add.f32 	%f456, %f444, %f455;
	sub.f32 	%f457, %f679, %f262;
	fma.rn.f32 	%f458, %f457, 0f3BBB989D, 0f3F000000;
	cvt.sat.f32.f32 	%f459, %f458;
	fma.rm.f32 	%f460, %f459, %f267, %f266;
	add.f32 	%f461, %f460, 0fCB40007F;
	neg.f32 	%f462, %f461;
	fma.rn.f32 	%f463, %f457, 0f3FB8AA3B, %f462;
	fma.rn.f32 	%f464, %f457, 0f32A57060, %f463;
	mov.b32 	%r91, %f460;
	shl.b32 	%r92, %r91, 23;
	mov.b32 	%f465, %r92;
	ex2.approx.ftz.f32 	%f466, %f464;
	mul.f32 	%f467, %f466, %f465;
	add.f32 	%f468, %f456, %f467;
	sub.f32 	%f469, %f681, %f262;
	fma.rn.f32 	%f470, %f469, 0f3BBB989D, 0f3F000000;
	cvt.sat.f32.f32 	%f471, %f470;
	fma.rm.f32 	%f472, %f471, %f267, %f266;
	add.f32 	%f473, %f472, 0fCB40007F;
	neg.f32 	%f474, %f473;
	fma.rn.f32 	%f475, %f469, 0f3FB8AA3B, %f474;
	fma.rn.f32 	%f476, %f469, 0f32A57060, %f475;
	mov.b32 	%r93, %f472;
	shl.b32 	%r94, %r93, 23;
	mov.b32 	%f477, %r94;
	ex2.approx.ftz.f32 	%f478, %f476;
	mul.f32 	%f479, %f478, %f477;
	add.f32 	%f480, %f468, %f479;
	sub.f32 	%f481, %f683, %f262;
	fma.rn.f32 	%f482, %f481, 0f3BBB989D, 0f3F000000;
	cvt.sat.f32.f32 	%f483, %f482;
	fma.rm.f32 	%f484, %f483, %f267, %f266;
	add.f32 	%f485, %f484, 0fCB40007F;
	neg.f32 	%f486, %f485;
	fma.rn.f32 	%f487, %f481, 0f3FB8AA3B, %f486;
	fma.rn.f32 	%f488, %f481, 0f32A57060, %f487;
	mov.b32 	%r95, %f484;
	shl.b32 	%r96, %r95, 23;
	mov.b32 	%f489, %r96;
	ex2.approx.ftz.f32 	%f490, %f488;
	mul.f32 	%f491, %f490, %f489;
	add.f32 	%f492, %f480, %f491;
	sub.f32 	%f493, %f685, %f262;
	fma.rn.f32 	%f494, %f493, 0f3BBB989D, 0f3F000000;
	cvt.sat.f32.f32 	%f495, %f494;
	fma.rm.f32 	%f496, %f495, %f267, %f266;
	add.f32 	%f497, %f496, 0fCB40007F;
	neg.f32 	%f498, %f497;
	fma.rn.f32 	%f499, %f493, 0f3FB8AA3B, %f498;
	fma.rn.f32 	%f500, %f493, 0f32A57060, %f499;
	mov.b32 	%r97, %f496;
	shl.b32 	%r98, %r97, 23;
	mov.b32 	%f501, %r98;
	ex2.approx.ftz.f32 	%f502, %f500;
	mul.f32 	%f503, %f502, %f501;
	add.f32 	%f504, %f492, %f503;
	sub.f32 	%f505, %f687, %f262;
	fma.rn.f32 	%f506, %f505, 0f3BBB989D, 0f3F000000;
	cvt.sat.f32.f32 	%f507, %f506;
	fma.rm.f32 	%f508, %f507, %f267, %f266;
	add.f32 	%f509, %f508, 0fCB40007F;
	neg.f32 	%f510, %f509;
	fma.rn.f32 	%f511, %f505, 0f3FB8AA3B, %f510;
	fma.rn.f32 	%f512, %f505, 0f32A57060, %f511;
	mov.b32 	%r99, %f508;
	shl.b32 	%r100, %r99, 23;
	mov.b32 	%f513, %r100;
	ex2.approx.ftz.f32 	%f514, %f512;
	mul.f32 	%f515, %f514, %f513;
	add.f32 	%f516, %f504, %f515;
	sub.f32 	%f517, %f689, %f262;
	fma.rn.f32 	%f518, %f517, 0f3BBB989D, 0f3F000000;
	cvt.sat.f32.f32 	%f519, %f518;
	fma.rm.f32 	%f520, %f519, %f267, %f266;
	add.f32 	%f521, %f520, 0fCB40007F;
	neg.f32 	%f522, %f521;
	fma.rn.f32 	%f523, %f517, 0f3FB8AA3B, %f522;
	fma.rn.f32 	%f524, %f517, 0f32A57060, %f523;
	mov.b32 	%r101, %f520;
	shl.b32 	%r102, %r101, 23;
	mov.b32 	%f525, %r102;
	ex2.approx.ftz.f32 	%f526, %f524;
	mul.f32 	%f527, %f526, %f525;
	add.f32 	%f528, %f516, %f527;
	sub.f32 	%f529, %f691, %f262;
	fma.rn.f32 	%f530, %f529, 0f3BBB989D, 0f3F000000;
	cvt.sat.f32.f32 	%f531, %f530;
	fma.rm.f32 	%f532, %f531, %f267, %f266;
	add.f32 	%f533, %f532, 0fCB40007F;
	neg.f32 	%f534, %f533;
	fma.rn.f32 	%f535, %f529, 0f3FB8AA3B, %f534;
	fma.rn.f32 	%f536, %f529, 0f32A57060, %f535;
	mov.b32 	%r103, %f532;
	shl.b32 	%r104, %r103, 23;
	mov.b32 	%f537, %r104;
	ex2.approx.ftz.f32 	%f538, %f536;
	mul.f32 	%f539, %f538, %f537;
	add.f32 	%f540, %f528, %f539;
	sub.f32 	%f541, %f693, %f262;
	fma.rn.f32 	%f542, %f541, 0f3BBB989D, 0f3F000000;
	cvt.sat.f32.f32 	%f543, %f542;
	fma.rm.f32 	%f544, %f543, %f267, %f266;
	add.f32 	%f545, %f544, 0fCB40007F;
	neg.f32 	%f546, %f545;
	fma.rn.f32 	%f547, %f541, 0f3FB8AA3B, %f546;
	fma.rn.f32 	%f548, %f541, 0f32A57060, %f547;
	mov.b32 	%r105, %f544;
	shl.b32 	%r106, %r105, 23;
	mov.b32 	%f549, %r106;
	ex2.approx.ftz.f32 	%f550, %f548;
	mul.f32 	%f551, %f550, %f549;
	add.f32 	%f552, %f540, %f551;
	sub.f32 	%f553, %f695, %f262;
	fma.rn.f32 	%f554, %f553, 0f3BBB989D, 0f3F000000;
	cvt.sat.f32.f32 	%f555, %f554;
	fma.rm.f32 	%f556, %f555, %f267, %f266;
	add.f32 	%f557, %f556, 0fCB40007F;
	neg.f32 	%f558, %f557;
	fma.rn.f32 	%f559, %f553, 0f3FB8AA3B, %f558;
	fma.rn.f32 	%f560, %f553, 0f32A57060, %f559;
	mov.b32 	%r107, %f556;
	shl.b32 	%r108, %r107, 23;
	mov.b32 	%f561, %r108;
	ex2.approx.ftz.f32 	%f562, %f560;
	mul.f32 	%f563, %f562, %f561;
	add.f32 	%f564, %f552, %f563;
	sub.f32 	%f565, %f697, %f262;
	fma.rn.f32 	%f566, %f565, 0f3BBB989D, 0f3F000000;
	cvt.sat.f32.f32 	%f567, %f566;
	fma.rm.f32 	%f568, %f567, %f267, %f266;
	add.f32 	%f569, %f568, 0fCB40007F;
	neg.f32 	%f570, %f569;
	fma.rn.f32 	%f571, %f565, 0f3FB8AA3B, %f570;
	fma.rn.f32 	%f572, %f565, 0f32A57060, %f571;
	mov.b32 	%r109, %f568;
	shl.b32 	%r110, %r109, 23;
	mov.b32 	%f573, %r110;
	ex2.approx.ftz.f32 	%f574, %f572;
	mul.f32 	%f575, %f574, %f573;
	add.f32 	%f576, %f564, %f575;
	sub.f32 	%f577, %f699, %f262;
	fma.rn.f32 	%f578, %f577, 0f3BBB989D, 0f3F000000;
	cvt.sat.f32.f32 	%f579, %f578;
	fma.rm.f32 	%f580, %f579, %f267, %f266;
	add.f32 	%f581, %f580, 0fCB40007F;
	neg.f32 	%f582, %f581;
	fma.rn.f32 	%f583, %f577, 0f3FB8AA3B, %f582;
	fma.rn.f32 	%f584, %f577, 0f32A57060, %f583;
	mov.b32 	%r111, %f580;
	shl.b32 	%r112, %r111, 23;
	mov.b32 	%f585, %r112;
	ex2.approx.ftz.f32 	%f586, %f584;
	mul.f32 	%f587, %f586, %f585;
	add.f32 	%f588, %f576, %f587;
	sub.f32 	%f589, %f701, %f262;
	fma.rn.f32 	%f590, %f589, 0f3BBB989D, 0f3F000000;
	cvt.sat.f32.f32 	%f591, %f590;
	fma.rm.f32 	%f592, %f591, %f267, %f266;
	add.f32 	%f593, %f592, 0fCB40007F;
	neg.f32 	%f594, %f593;
	fma.rn.f32 	%f595, %f589, 0f3FB8AA3B, %f594;
	fma.rn.f32 	%f596, %f589, 0f32A57060, %f595;
	mov.b32 	%r113, %f592;
	shl.b32 	%r114, %r113, 23;
	mov.b32 	%f597, %r114;
	ex2.approx.ftz.f32 	%f598, %f596;
	mul.f32 	%f599, %f598, %f597;
	add.f32 	%f600, %f588, %f599;
	sub.f32 	%f601, %f703, %f262;
	fma.rn.f32 	%f602, %f601, 0f3BBB989D, 0f3F000000;
	cvt.sat.f32.f32 	%f603, %f602;
	fma.rm.f32 	%f604, %f603, %f267, %f266;
	add.f32 	%f605, %f604, 0fCB40007F;
	neg.f32 	%f606, %f605;
	fma.rn.f32 	%f607, %f601, 0f3FB8AA3B, %f606;
	fma.rn.f32 	%f608, %f601, 0f32A57060, %f607;
	mov.b32 	%r115, %f604;
	shl.b32 	%r116, %r115, 23;
	mov.b32 	%f609, %r116;
	ex2.approx.ftz.f32 	%f610, %f608;
	mul.f32 	%f611, %f610, %f609;
	add.f32 	%f612, %f600, %f611;
	sub.f32 	%f613, %f705, %f262;
	fma.rn.f32 	%f614, %f613, 0f3BBB989D, 0f3F000000;
	cvt.sat.f32.f32 	%f615, %f614;
	fma.rm.f32 	%f616, %f615, %f267, %f266;
	add.f32 	%f617, %f616, 0fCB40007F;
	neg.f32 	%f618, %f617;
	fma.rn.f32 	%f619, %f613, 0f3FB8AA3B, %f618;
	fma.rn.f32 	%f620, %f613, 0f32A57060, %f619;
	mov.b32 	%r117, %f616;
	shl.b32 	%r118, %r117, 23;
	mov.b32 	%f621, %r118;
	ex2.approx.ftz.f32 	%f622, %f620;
	mul.f32 	%f623, %f622, %f621;
	add.f32 	%f624, %f612, %f623;
	sub.f32 	%f625, %f707, %f262;
	fma.rn.f32 	%f626, %f625, 0f3BBB989D, 0f3F000000;
	cvt.sat.f32.f32 	%f627, %f626;
	fma.rm.f32 	%f628, %f627, %f267, %f266;
	add.f32 	%f629, %f628, 0fCB40007F;
	neg.f32 	%f630, %f629;
	fma.rn.f32 	%f631, %f625, 0f3FB8AA3B, %f630;
	fma.rn.f32 	%f632, %f625, 0f32A57060, %f631;
	mov.b32 	%r119, %f628;
	shl.b32 	%r120, %r119, 23;
	mov.b32 	%f633, %r120;
	ex2.approx.ftz.f32 	%f634, %f632;
	mul.f32 	%f635, %f634, %f633;
	add.f32 	%f636, %f624, %f635;
	mov.b32 	%r121, %f636;
	shfl.sync.bfly.b32	%r122|%p71, %r121, 16, 31, -1;
	mov.b32 	%f637, %r122;
	add.f32 	%f638, %f636, %f637;
	mov.b32 	%r123, %f638;
	shfl.sync.bfly.b32	%r124|%p72, %r123, 8, 31, -1;
	mov.b32 	%f639, %r124;
	add.f32 	%f640, %f638, %f639;
	mov.b32 	%r125, %f640;
	shfl.sync.bfly.b32	%r126|%p73, %r125, 4, 31, -1;
	mov.b32 	%f641, %r126;
	add.f32 	%f642, %f640, %f641;
	mov.b32 	%r127, %f642;
	shfl.sync.bfly.b32	%r128|%p74, %r127, 2, 31, -1;
	mov.b32 	%f643, %r128;
	add.f32 	%f644, %f642, %f643;
	mov.b32 	%r129, %f644;
	shfl.sync.bfly.b32	%r130|%p75, %r129, 1, 31, -1;
	mov.b32 	%f645, %r130;
	add.f32 	%f646, %f644, %f645;
	div.rn.f32 	%f127, %f275, %f646;
	div.rn.f32 	%f128, %f287, %f646;
	div.rn.f32 	%f129, %f299, %f646;
	div.rn.f32 	%f130, %f311, %f646;
	div.rn.f32 	%f131, %f323, %f646;
	div.rn.f32 	%f132, %f335, %f646;
	div.rn.f32 	%f133, %f347, %f646;
	div.rn.f32 	%f134, %f359, %f646;
	div.rn.f32 	%f135, %f371, %f646;
	div.rn.f32 	%f136, %f383, %f646;
	div.rn.f32 	%f137, %f395, %f646;
	div.rn.f32 	%f138, %f407, %f646;
	div.rn.f32 	%f139, %f419, %f646;
	div.rn.f32 	%f140, %f431, %f646;
	div.rn.f32 	%f141, %f443, %f646;
	div.rn.f32 	%f142, %f455, %f646;
	div.rn.f32 	%f143, %f467, %f646;
	div.rn.f32 	%f144, %f479, %f646;
	div.rn.f32 	%f145, %f491, %f646;
	div.rn.f32 	%f146, %f503, %f646;
	div.rn.f32 	%f147, %f515, %f646;
	div.rn.f32 	%f148, %f527, %f646;
	div.rn.f32 	%f149, %f539, %f646;
	div.rn.f32 	%f150, %f551, %f646;
	div.rn.f32 	%f151, %f563, %f646;
	div.rn.f32 	%f152, %f575, %f646;
	div.rn.f32 	%f153, %f587, %f646;
	div.rn.f32 	%f154, %f599, %f646;
	div.rn.f32 	%f155, %f611, %f646;
	div.rn.f32 	%f156, %f623, %f646;
	div.rn.f32 	%f157, %f635, %f646;
	mad.lo.s64 	%rd61, %rd80, %rd29, %rd2;
	cvta.to.global.u64 	%rd62, %rd28;
	shl.b64 	%rd63, %rd61, 2;
	add.s64 	%rd23, %rd62, %rd63;
	@%p65 bra 	$L__BB137_68;
	st.global.f32 	[%rd23], %f127;
$L__BB137_68:
	mov.u32 	%r131, %tid.x;
	add.s32 	%r132, %r131, 32;
	cvt.u64.u32 	%rd64, %r132;
	setp.le.s64 	%p76, %rd31, %rd64;
	@%p76 bra 	$L__BB137_70;
	st.global.f32 	[%rd23+128], %f128;
$L__BB137_70:
	mov.u32 	%r133, %tid.x;
	add.s32 	%r134, %r133, 64;
	cvt.u64.u32 	%rd65, %r134;
	setp.le.s64 	%p77, %rd31, %rd65;
	@%p77 bra 	$L__BB137_72;
	st.global.f32 	[%rd23+256], %f129;
$L__BB137_72:
	mov.u32 	%r135, %tid.x;
	add.s32 	%r136, %r135, 96;
	cvt.u64.u32 	%rd66, %r136;
	setp.le.s64 	%p78, %rd31, %rd66;
	@%p78 bra 	$L__BB137_74;
	st.global.f32 	[%rd23+384], %f130;
$L__BB137_74:
	setp.le.s64 	%p79, %rd31, %rd3;
	@%p79 bra 	$L__BB137_76;
	st.global.f32 	[%rd23+512], %f131;
$L__BB137_76:
	setp.le.s64 	%p80, %rd31, %rd4;
	@%p80 bra 	$L__BB137_78;
	st.global.f32 	[%rd23+640], %f132;
$L__BB137_78:
	setp.le.s64 	%p81, %rd31, %rd5;
	@%p81 bra 	$L__BB137_80;
	st.global.f32 	[%rd23+768], %f133;
$L__BB137_80:
	setp.le.s64 	%p82, %rd31, %rd6;
	@%p82 bra 	$L__BB137_82;
	st.global.f32 	[%rd23+896], %f134;
$L__BB137_82:
	setp.le.s64 	%p83, %rd31, %rd7;
	@%p83 bra 	$L__BB137_84;
	st.global.f32 	[%rd23+1024], %f135;
$L__BB137_84:
	setp.le.s64 	%p84, %rd31, %rd8;
	@%p84 bra 	$L__BB137_86;
	st.global.f32 	[%rd23+1152], %f136;
$L__BB137_86:
	mov.u32 	%r137, %tid.x;
	add.s32 	%r138, %r137, 320;
	cvt.u64.u32 	%rd67, %r138;
	setp.le.s64 	%p85, %rd31, %rd67;
	@%p85 bra 	$L__BB137_88;
	st.global.f32 	[%rd23+1280], %f137;
$L__BB137_88:
	mov.u32 	%r139, %tid.x;
	add.s32 	%r140, %r139, 352;
	cvt.u64.u32 	%rd68, %r140;
	setp.le.s64 	%p86, %rd31, %rd68;
	@%p86 bra 	$L__BB137_90;
	st.global.f32 	[%rd23+1408], %f138;
$L__BB137_90:
	mov.u32 	%r141, %tid.x;
	add.s32 	%r142, %r141, 384;
	cvt.u64.u32 	%rd69, %r142;
	setp.le.s64 	%p87, %rd31, %rd69;
	@%p87 bra 	$L__BB137_92;
	st.global.f32 	[%rd23+1536], %f139;
$L__BB137_92:
	mov.u32 	%r143, %tid.x;
	add.s32 	%r144, %r143, 416;
	cvt.u64.u32 	%rd70, %r144;
	setp.le.s64 	%p88, %rd31, %rd70;
	@%p88 bra 	$L__BB137_94;
	st.global.f32 	[%rd23+1664], %f140;
$L__BB137_94:
	add.s32 	%r146, %r143, 448;
	cvt.u64.u32 	%rd71, %r146;
	setp.le.s64 	%p89, %rd31, %rd71;
	@%p89 bra 	$L__BB137_96;
	st.global.f32 	[%rd23+1792], %f141;
$L__BB137_96:
	add.s32 	%r148, %r143, 480;
	cvt.u64.u32 	%rd72, %r148;
	setp.le.s64 	%p90, %rd31, %rd72;
	@%p90 bra 	$L__BB137_98;
	st.global.f32 	[%rd23+1920], %f142;
$L__BB137_98:
	add.s32 	%r150, %r143, 512;
	cvt.u64.u32 	%rd73, %r150;
	setp.le.s64 	%p91, %rd31, %rd73;
	@%p91 bra 	$L__BB137_100;
	st.global.f32 	[%rd23+2048], %f143;
$L__BB137_100:
	add.s32 	%r152, %r143, 544;
	cvt.u64.u32 	%rd74, %r152;
	setp.le.s64 	%p92, %rd31, %rd74;
	@%p92 bra 	$L__BB137_102;
	st.global.f32 	[%rd23+2176], %f144;
$L__BB137_102:
	add.s32 	%r154, %r143, 576;
	cvt.u64.u32 	%rd75, %r154;
	setp.le.s64 	%p93, %rd31, %rd75;
	@%p93 bra 	$L__BB137_104;
	st.global.f32 	[%rd23+2304], %f145;
$L__BB137_104:
	add.s32 	%r156, %r143, 608;
	cvt.u64.u32 	%rd76, %r156;
	setp.le.s64 	%p94, %rd31, %rd76;
	@%p94 bra 	$L__BB137_106;
	st.global.f32 	[%rd23+2432], %f146;
$L__BB137_106:
	setp.le.s64 	%p95, %rd31, %rd9;
	@%p95 bra 	$L__BB137_108;
	st.global.f32 	[%rd23+2560], %f147;
$L__BB137_108:
	setp.le.s64 	%p96, %rd31, %rd10;
	@%p96 bra 	$L__BB137_110;
	st.global.f32 	[%rd23+2688], %f148;
$L__BB137_110:
	setp.le.s64 	%p97, %rd31, %rd11;
	@%p97 bra 	$L__BB137_112;
	st.global.f32 	[%rd23+2816], %f149;
$L__BB137_112:
	setp.le.s64 	%p98, %rd31, %rd12;
	@%p98 bra 	$L__BB137_114;
	st.global.f32 	[%rd23+2944], %f150;
$L__BB137_114:
	setp.le.s64 	%p99, %rd31, %rd13;
	@%p99 bra 	$L__BB137_116;
	st.global.f32 	[%rd23+3072], %f151;
$L__BB137_116:
	setp.le.s64 	%p100, %rd31, %rd14;
	@%p100 bra 	$L__BB137_118;
	st.global.f32 	[%rd23+3200], %f152;
$L__BB137_118:
	setp.le.s64 	%p101, %rd31, %rd15;
	@%p101 bra 	$L__BB137_120;
	st.global.f32 	[%rd23+3328], %f153;
$L__BB137_120:
	setp.le.s64 	%p102, %rd31, %rd16;
	@%p102 bra 	$L__BB137_122;
	st.global.f32 	[%rd23+3456], %f154;
$L__BB137_122:
	setp.le.s64 	%p103, %rd31, %rd17;
	@%p103 bra 	$L__BB137_124;
	st.global.f32 	[%rd23+3584], %f155;
$L__BB137_124:
	setp.le.s64 	%p104, %rd31, %rd18;
	@%p104 bra 	$L__BB137_126;
	st.global.f32 	[%rd23+3712], %f156;
$L__BB137_126:
	setp.le.s64 	%p105, %rd31, %rd19;
	@%p105 bra 	$L__BB137_128;
	st.global.f32 	[%rd23+3840], %f157;
$L__BB137_128:
	ld.param.u64 	%rd79, [_Z15SoftmaxWarpImplI24ElementwiseScaleMaskLoadIffbE11DirectStoreIffEfLi1ELi31ELi32ELi1ELb1EL9Algorithm0EEvT_T0_ll_param_2];
	mov.u32 	%r157, %nctaid.x;
	mov.u32 	%r158, %ntid.y;
	mul.lo.s32 	%r159, %r157, %r158;
	cvt.s64.s32 	%rd77, %r159;
	add.s64 	%rd80, %rd80, %rd77;
	setp.lt.s64 	%p106, %rd80, %rd79;
	@%p106 bra 	$L__BB137_4;
$L__BB137_129:
	ret;

}
	// .globl	_Z15SoftmaxWarpImplI24ElementwiseScaleMaskLoadIffbE11DirectStoreIffEfLi1ELi32ELi32ELi1ELb0EL9Algorithm0EEvT_T0_ll
.visible .entry _Z15SoftmaxWarpImplI24ElementwiseScaleMaskLoadIffbE11DirectStoreIffEfLi1ELi32ELi32ELi1ELb0EL9Algorithm0EEvT_T0_ll(
	.param .align 8 .b8 _Z15SoftmaxWarpImplI24ElementwiseScaleMaskLoadIffbE11DirectStoreIffEfLi1ELi32ELi32ELi1ELb0EL9Algorithm0EEvT_T0_ll_param_0[32],
	.param .align 8 .b8 _Z15SoftmaxWarpImplI24ElementwiseScaleMaskLoadIffbE11DirectStoreIffEfLi1ELi32ELi32ELi1ELb0EL9Algorithm0EEvT_T0_ll_param_1[16],
	.param .u64 _Z15SoftmaxWarpImplI24ElementwiseScaleMaskLoadIffbE11DirectStoreIffEfLi1ELi32ELi32ELi1ELb0EL9Algorithm0EEvT_T0_ll_param_2,
	.param .u64 _Z15SoftmaxWarpImplI24ElementwiseScaleMaskLoadIffbE11DirectStoreIffEfLi1ELi32ELi32ELi1ELb0EL9Algorithm0EEvT_T0_ll_param_3
)
{
	.reg .pred 	%p<46>;
	.reg .b16 	%rs<33>;
	.reg .b32 	%r<92>;
	.reg .b32 	%f<569>;
	.reg .b64 	%rd<30>;

	ld.param.u64 	%rd10, [_Z15SoftmaxWarpImplI24ElementwiseScaleMaskLoadIffbE11DirectStoreIffEfLi1ELi32ELi32ELi1ELb0EL9Algorithm0EEvT_T0_ll_param_1+8];
	ld.param.u64 	%rd9, [_Z15SoftmaxWarpImplI24ElementwiseScaleMaskLoadIffbE11DirectStoreIffEfLi1ELi32ELi32ELi1ELb0EL9Algorithm0EEvT_T0_ll_param_1];
	ld.param.v2.f32 	{%f1, %f2}, [_Z15SoftmaxWarpImplI24ElementwiseScaleMaskLoadIffbE11DirectStoreIffEfLi1ELi32ELi32ELi1ELb0EL9Algorithm0EEvT_T0_ll_param_0+24];
	ld.param.u64 	%rd8, [_Z15SoftmaxWarpImplI24ElementwiseScaleMaskLoadIffbE11DirectStoreIffEfLi1ELi32ELi32ELi1ELb0EL9Algorithm0EEvT_T0_ll_param_0+16];
	ld.param.u64 	%rd7, [_Z15SoftmaxWarpImplI24ElementwiseScaleMaskLoadIffbE11DirectStoreIffEfLi1ELi32ELi32ELi1ELb0EL9Algorithm0EEvT_T0_ll_param_0+8];
	ld.param.u64 	%rd6, [_Z15SoftmaxWarpImplI24ElementwiseScaleMaskLoadIffbE11DirectStoreIffEfLi1ELi32ELi32ELi1ELb0EL9Algorithm0EEvT_T0_ll_param_0];
	ld.param.u64 	%rd11, [_Z15SoftmaxWarpImplI24ElementwiseScaleMaskLoadIffbE11DirectStoreIffEfLi1ELi32ELi32ELi1ELb0EL9Algorithm0EEvT_T0_ll_param_2];
	ld.param.u64 	%rd12, [_Z15SoftmaxWarpImplI24ElementwiseScaleMaskLoadIffbE11DirectStoreIffEfLi1ELi32ELi32ELi1ELb0EL9Algorithm0EEvT_T0_ll_param_3];
	setp.lt.s64 	%p1, %rd12, 1025;
	@%p1 bra 	$L__BB138_2;
	mov.u64 	%rd13, $str;
	cvta.global.u64 	%rd14, %rd13;
	mov.u64 	%rd15, $str$1;
	cvta.global.u64 	%rd16, %rd15;
	mov.u64 	%rd17, __unnamed_139;
	cvta.global.u64 	%rd18, %rd17;
	{ // callseq 138, 0
	.param .b64 param0;
	st.param.b64 	[param0], %rd14;
	.param .b64 param1;
	st.param.b64 	[param1], %rd16;
	.param .b32 param2;
	st.param.b32 	[param2], 254;
	.param .b64 param3;
	st.param.b64 	[param3], %rd18;
	.param .b64 param4;
	st.param.b64 	[param4], 1;
	call.uni 
	__assertfail, 
	(
	param0, 
	param1, 
	param2, 
	param3, 
	param4
	);
	} // callseq 138
$L__BB138_2:
	mov.u32 	%r2, %ctaid.x;
	mov.u32 	%r3, %ntid.y;
	mov.u32 	%r4, %tid.y;
	mad.lo.s32 	%r5, %r2, %r3, %r4;
	mov.u32 	%r6, %nctaid.x;
	mul.lo.s32 	%r1, %r6, %r3;
	cvt.s64.s32 	%rd29, %r5;
	setp.le.s64 	%p2, %rd11, %rd29;
	@%p2 bra 	$L__BB138_5;
	mov.u32 	%r7, %tid.x;
	cvt.u64.u32 	%rd2, %r7;
	cvt.s64.s32 	%rd3, %r1;
$L__BB138_4:
	mad.lo.s64 	%rd19, %rd29, %rd8, %rd2;
	cvta.to.global.u64 	%rd20, %rd6;
	shl.b64 	%rd21, %rd19, 2;
	add.s64 	%rd22, %rd20, %rd21;
	ld.global.f32 	%f3, [%rd22];
	cvta.to.global.u64 	%rd23, %rd7;
	add.s64 	%rd24, %rd23, %rd19;
	ld.global.u8 	%rs1, [%rd24];
	setp.eq.s16 	%p3, %rs1, 0;
	mul.f32 	%f4, %f2, %f3;
	selp.f32 	%f5, %f1, %f4, %p3;
	max.f32 	%f6, %f5, 0fFF800000;
	ld.global.f32 	%f7, [%rd22+128];
	ld.global.u8 	%rs2, [%rd24+32];
	setp.eq.s16 	%p4, %rs2, 0;
	mul.f32 	%f8, %f2, %f7;
	selp.f32 	%f9, %f1, %f8, %p4;
	max.f32 	%f10, %f6, %f9;
	ld.global.f32 	%f11, [%rd22+256];
	ld.global.u8 	%rs3, [%rd24+64];
	setp.eq.s16 	%p5, %rs3, 0;
	mul.f32 	%f12, %f2, %f11;
	selp.f32 	%f13, %f1, %f12, %p5;
	max.f32 	%f14, %f10, %f13;
	ld.global.f32 	%f15, [%rd22+384];
	ld.global.u8 	%rs4, [%rd24+96];
	setp.eq.s16 	%p6, %rs4, 0;
	mul.f32 	%f16, %f2, %f15;
	selp.f32 	%f17, %f1, %f16, %p6;
	max.f32 	%f18, %f14, %f17;
	ld.global.f32 	%f19, [%rd22+512];
	ld.global.u8 	%rs5, [%rd24+128];
	setp.eq.s16 	%p7, %rs5, 0;
	mul.f32 	%f20, %f2, %f19;
	selp.f32 	%f21, %f1, %f20, %p7;
	max.f32 	%f22, %f18, %f21;
	ld.global.f32 	%f23, [%rd22+640];
	ld.global.u8 	%rs6, [%rd24+160];
	setp.eq.s16 	%p8, %rs6, 0;
	mul.f32 	%f24, %f2, %f23;
	selp.f32 	%f25, %f1, %f24, %p8;
	max.f32 	%f26, %f22, %f25;
	ld.global.f32 	%f27, [%rd22+768];
	ld.global.u8 	%rs7, [%rd24+192];
	setp.eq.s16 	%p9, %rs7, 0;
	mul.f32 	%f28, %f2, %f27;
	selp.f32 	%f29, %f1, %f28, %p9;
	max.f32 	%f30, %f26, %f29;
	ld.global.f32 	%f31, [%rd22+896];
	ld.global.u8 	%rs8, [%rd24+224];
	setp.eq.s16 	%p10, %rs8, 0;
	mul.f32 	%f32, %f2, %f31;
	selp.f32 	%f33, %f1, %f32, %p10;
	max.f32 	%f34, %f30, %f33;
	ld.global.f32 	%f35, [%rd22+1024];
	ld.global.u8 	%rs9, [%rd24+256];
	setp.eq.s16 	%p11, %rs9, 0;
	mul.f32 	%f36, %f2, %f35;
	selp.f32 	%f37, %f1, %f36, %p11;
	max.f32 	%f38, %f34, %f37;
	ld.global.f32 	%f39, [%rd22+1152];
	ld.global.u8 	%rs10, [%rd24+288];
	setp.eq.s16 	%p12, %rs10, 0;
	mul.f32 	%f40, %f2, %f39;
	selp.f32 	%f41, %f1, %f40, %p12;
	max.f32 	%f42, %f38, %f41;
	ld.global.f32 	%f43, [%rd22+1280];
	ld.global.u8 	%rs11, [%rd24+320];
	setp.eq.s16 	%p13, %rs11, 0;
	mul.f32 	%f44, %f2, %f43;
	selp.f32 	%f45, %f1, %f44, %p13;
	max.f32 	%f46, %f42, %f45;
	ld.global.f32 	%f47, [%rd22+1408];
	ld.global.u8 	%rs12, [%rd24+352];
	setp.eq.s16 	%p14, %rs12, 0;
	mul.f32 	%f48, %f2, %f47;
	selp.f32 	%f49, %f1, %f48, %p14;
	max.f32 	%f50, %f46, %f49;
	ld.global.f32 	%f51, [%rd22+1536];
	ld.global.u8 	%rs13, [%rd24+384];
	setp.eq.s16 	%p15, %rs13, 0;
	mul.f32 	%f52, %f2, %f51;
	selp.f32 	%f53, %f1, %f52, %p15;
	max.f32 	%f54, %f50, %f53;
	ld.global.f32 	%f55, [%rd22+1664];
	ld.global.u8 	%rs14, [%rd24+416];
	setp.eq.s16 	%p16, %rs14, 0;
	mul.f32 	%f56, %f2, %f55;
	selp.f32 	%f57, %f1, %f56, %p16;
	max.f32 	%f58, %f54, %f57;
	ld.global.f32 	%f59, [%rd22+1792];
	ld.global.u8 	%rs15, [%rd24+448];
	setp.eq.s16 	%p17, %rs15, 0;
	mul.f32 	%f60, %f2, %f59;
	selp.f32 	%f61, %f1, %f60, %p17;
	max.f32 	%f62, %f58, %f61;
	ld.global.f32 	%f63, [%rd22+1920];
	ld.global.u8 	%rs16, [%rd24+480];
	setp.eq.s16 	%p18, %rs16, 0;
	mul.f32 	%f64, %f2, %f63;
	selp.f32 	%f65, %f1, %f64, %p18;
	max.f32 	%f66, %f62, %f65;
	ld.global.f32 	%f67, [%rd22+2048];
	ld.global.u8 	%rs17, [%rd24+512];
	setp.eq.s16 	%p19, %rs17, 0;
	mul.f32 	%f68, %f2, %f67;
	selp.f32 	%f69, %f1, %f68, %p19;
	max.f32 	%f70, %f66, %f69;
	ld.global.f32 	%f71, [%rd22+2176];
	ld.global.u8 	%rs18, [%rd24+544];
	setp.eq.s16 	%p20, %rs18, 0;
	mul.f32 	%f72, %f2, %f71;
	selp.f32 	%f73, %f1, %f72, %p20;
	max.f32 	%f74, %f70, %f73;
	ld.global.f32 	%f75, [%rd22+2304];
	ld.global.u8 	%rs19, [%rd24+576];
	setp.eq.s16 	%p21, %rs19, 0;
	mul.f32 	%f76, %f2, %f75;
	selp.f32 	%f77, %f1, %f76, %p21;
	max.f32 	%f78, %f74, %f77;
	ld.global.f32 	%f79, [%rd22+2432];
	ld.global.u8 	%rs20, [%rd24+608];
	setp.eq.s16 	%p22, %rs20, 0;
	mul.f32 	%f80, %f2, %f79;
	selp.f32 	%f81, %f1, %f80, %p22;
	max.f32 	%f82, %f78, %f81;
	ld.global.f32 	%f83, [%rd22+2560];
	ld.global.u8 	%rs21, [%rd24+640];
	setp.eq.s16 	%p23, %rs21, 0;
	mul.f32 	%f84, %f2, %f83;
	selp.f32 	%f85, %f1, %f84, %p23;
	max.f32 	%f86, %f82, %f85;
	ld.global.f32 	%f87, [%rd22+2688];
	ld.global.u8 	%rs22, [%rd24+672];
	setp.eq.s16 	%p24, %rs22, 0;
	mul.f32 	%f88, %f2, %f87;
	selp.f32 	%f89, %f1, %f88, %p24;
	max.f32 	%f90, %f86, %f89;
	ld.global.f32 	%f91, [%rd22+2816];
	ld.global.u8 	%rs23, [%rd24+704];
	setp.eq.s16 	%p25, %rs23, 0;
	mul.f32 	%f92, %f2, %f91;
	selp.f32 	%f93, %f1, %f92, %p25;
	max.f32 	%f94, %f90, %f93;
	ld.global.f32 	%f95, [%rd22+2944];
	ld.global.u8 	%rs24, [%rd24+736];
	setp.eq.s16 	%p26, %rs24, 0;
	mul.f32 	%f96, %f2, %f95;
	selp.f32 	%f97, %f1, %f96, %p26;
	max.f32 	%f98, %f94, %f97;
	ld.global.f32 	%f99, [%rd22+3072];
	ld.global.u8 	%rs25, [%rd24+768];
	setp.eq.s16 	%p27, %rs25, 0;
	mul.f32 	%f100, %f2, %f99;
	selp.f32 	%f101, %f1, %f100, %p27;
	max.f32 	%f102, %f98, %f101;
	ld.global.f32 	%f103, [%rd22+3200];
	ld.global.u8 	%rs26, [%rd24+800];
	setp.eq.s16 	%p28, %rs26, 0;
	mul.f32 	%f104, %f2, %f103;
	selp.f32 	%f105, %f1, %f104, %p28;
	max.f32 	%f106, %f102, %f105;
	ld.global.f32 	%f107, [%rd22+3328];
	ld.global.u8 	%rs27, [%rd24+832];
	setp.eq.s16 	%p29, %rs27, 0;
	mul.f32 	%f108, %f2, %f107;
	selp.f32 	%f109, %f1, %f108, %p29;
	max.f32 	%f110, %f106, %f109;
	ld.global.f32 	%f111, [%rd22+3456];
	ld.global.u8 	%rs28, [%rd24+864];
	setp.eq.s16 	%p30, %rs28, 0;
	mul.f32 	%f112, %f2, %f111;
	selp.f32 	%f113, %f1, %f112, %p30;
	max.f32 	%f114, %f110, %f113;
	ld.global.f32 	%f115, [%rd22+3584];
	ld.global.u8 	%rs29, [%rd24+896];
	setp.eq.s16 	%p31, %rs29, 0;
	mul.f32 	%f116, %f2, %f115;
	selp.f32 	%f117, %f1, %f116, %p31;
	max.f32 	%f118, %f114, %f117;
	ld.global.f32 	%f119, [%rd22+3712];
	ld.global.u8 	%rs30, [%rd24+928];
	setp.eq.s16 	%p32, %rs30, 0;
	mul.f32 	%f120, %f2, %f119;
	selp.f32 	%f121, %f1, %f120, %p32;
	max.f32 	%f122, %f118, %f121;
	ld.global.f32 	%f123, [%rd22+3840];
	ld.global.u8 	%rs31, [%rd24+960];
	setp.eq.s16 	%p33, %rs31, 0;
	mul.f32 	%f124, %f2, %f123;
	selp.f32 	%f125, %f1, %f124, %p33;
	max.f32 	%f126, %f122, %f125;
	ld.global.f32 	%f127, [%rd22+3968];
	ld.global.u8 	%rs32, [%rd24+992];
	setp.eq.s16 	%p34, %rs32, 0;
	mul.f32 	%f128, %f2, %f127;
	selp.f32 	%f129, %f1, %f128, %p34;
	max.f32 	%f130, %f126, %f129;
	mov.b32 	%r8, %f130;
	shfl.sync.bfly.b32	%r9|%p35, %r8, 16, 31, -1;
	mov.b32 	%f131, %r9;
	max.f32 	%f132, %f130, %f131;
	mov.b32 	%r10, %f132;
	shfl.sync.bfly.b32	%r11|%p36, %r10, 8, 31, -1;
	mov.b32 	%f133, %r11;
	max.f32 	%f134, %f132, %f133;
	mov.b32 	%r12, %f134;
	shfl.sync.bfly.b32	%r13|%p37, %r12, 4, 31, -1;
	mov.b32 	%f135, %r13;
	max.f32 	%f136, %f134, %f135;
	mov.b32 	%r14, %f136;
	shfl.sync.bfly.b32	%r15|%p38, %r14, 2, 31, -1;
	mov.b32 	%f137, %r15;
	max.f32 	%f138, %f136, %f137;
	mov.b32 	%r16, %f138;
	shfl.sync.bfly.b32	%r17|%p39, %r16, 1, 31, -1;
	mov.b32 	%f139, %r17;
	max.f32 	%f140, %f138, %f139;
	sub.f32 	%f141, %f5, %f140;
	fma.rn.f32 	%f142, %f141, 0f3BBB989D, 0f3F000000;
	cvt.sat.f32.f32 	%f143, %f142;
	mov.f32 	%f144, 0f4B400001;
	mov.f32 	%f145, 0f437C0000;
	fma.rm.f32 	%f146, %f143, %f145, %f144;
	add.f32 	%f147, %f146, 0fCB40007F;
	neg.f32 	%f148, %f147;
	fma.rn.f32 	%f149, %f141, 0f3FB8AA3B, %f148;
	fma.rn.f32 	%f150, %f141, 0f32A57060, %f149;
	mov.b32 	%r18, %f146;
	shl.b32 	%r19, %r18, 23;
	mov.b32 	%f151, %r19;
	ex2.approx.ftz.f32 	%f152, %f150;
	mul.f32 	%f153, %f152, %f151;
	add.f32 	%f154, %f153, 0f00000000;
	sub.f32 	%f155, %f9, %f140;
	fma.rn.f32 	%f156, %f155, 0f3BBB989D, 0f3F000000;
	cvt.sat.f32.f32 	%f157, %f156;
	fma.rm.f32 	%f158, %f157, %f145, %f144;
	add.f32 	%f159, %f158, 0fCB40007F;
	neg.f32 	%f160, %f159;
	fma.rn.f32 	%f161, %f155, 0f3FB8AA3B, %f160;
	fma.rn.f32 	%f162, %f155, 0f32A57060, %f161;
	mov.b32 	%r20, %f158;
	shl.b32 	%r21, %r20, 23;
	mov.b32 	%f163, %r21;
	ex2.approx.ftz.f32 	%f164, %f162;
	mul.f32 	%f165, %f164, %f163;
	add.f32 	%f166, %f154, %f165;
	sub.f32 	%f167, %f13, %f140;
	fma.rn.f32 	%f168, %f167, 0f3BBB989D, 0f3F000000;
	cvt.sat.f32.f32 	%f169, %f168;
	fma.rm.f32 	%f170, %f169, %f145, %f144;
	add.f32 	%f171, %f170, 0fCB40007F;
	neg.f32 	%f172, %f171;
	fma.rn.f32 	%f173, %f167, 0f3FB8AA3B, %f172;
	fma.rn.f32 	%f174, %f167, 0f32A57060, %f173;
	mov.b32 	%r22, %f170;
	shl.b32 	%r23, %r22, 23;
	mov.b32 	%f175, %r23;
	ex2.approx.ftz.f32 	%f176, %f174;
	mul.f32 	%f177, %f176, %f175;
	add.f32 	%f178, %f166, %f177;
	sub.f32 	%f179, %f17, %f140;
	fma.rn.f32 	%f180, %f179, 0f3BBB989D, 0f3F000000;
	cvt.sat.f32.f32 	%f181, %f180;
	fma.rm.f32 	%f182, %f181, %f145, %f144;
	add.f32 	%f183, %f182, 0fCB40007F;
	neg.f32 	%f184, %f183;
	fma.rn.f32 	%f185, %f179, 0f3FB8AA3B, %f184;
	fma.rn.f32 	%f186, %f179, 0f32A57060, %f185;
	mov.b32 	%r24, %f182;
	shl.b32 	%r25, %r24, 23;
	mov.b32 	%f187, %r25;
	ex2.approx.ftz.f32 	%f188, %f186;
	mul.f32 	%f189, %f188, %f187;
	add.f32 	%f190, %f178, %f189;
	sub.f32 	%f191, %f21, %f140;
	fma.rn.f32 	%f192, %f191, 0f3BBB989D, 0f3F000000;
	cvt.sat.f32.f32 	%f193, %f192;
	fma.rm.f32 	%f194, %f193, %f145, %f144;
	add.f32 	%f195, %f194, 0fCB40007F;
	neg.f32 	%f196, %f195;
	fma.rn.f32 	%f197, %f191, 0f3FB8AA3B, %f196;
	fma.rn.f32 	%f198, %f191, 0f32A57060, %f197;
	mov.b32 	%r26, %f194;
	shl.b32 	%r27, %r26, 23;
	mov.b32 	%f199, %r27;
	ex2.approx.ftz.f32 	%f200, %f198;
	mul.f32 	%f201, %f200, %f199;
	add.f32 	%f202, %f190, %f201;
	sub.f32 	%f203, %f25, %f140;
	fma.rn.f32 	%f204, %f203, 0f3BBB989D, 0f3F000000;
	cvt.sat.f32.f32 	%f205, %f204;
	fma.rm.f32 	%f206, %f205, %f145, %f144;
	add.f32 	%f207, %f206, 0fCB40007F;
	neg.f32 	%f208, %f207;
	fma.rn.f32 	%f209, %f203, 0f3FB8AA3B, %f208;
	fma.rn.f32 	%f210, %f203, 0f32A57060, %f209;
	mov.b32 	%r28, %f206;
	shl.b32 	%r29, %r28, 23;
	mov.b32 	%f211, %r29;
	ex2.approx.ftz.f32 	%f212, %f210;
	mul.f32 	%f213, %f212, %f211;
	add.f32 	%f214, %f202, %f213;
	sub.f32 	%f215, %f29, %f140;
	fma.rn.f32 	%f216, %f215, 0f3BBB989D, 0f3F000000;
	cvt.sat.f32.f32 	%f217, %f216;
	fma.rm.f32 	%f218, %f217, %f145, %f144;
	add.f32 	%f219, %f218, 0fCB40007F;
	neg.f32 	%f220, %f219;
	fma.rn.f32 	%f221, %f215, 0f3FB8AA3B, %f220;
	fma.rn.f32 	%f222, %f215, 0f32A57060, %f221;
	mov.b32 	%r30, %f218;
	shl.b32 	%r31, %r30, 23;
	mov.b32 	%f223, %r31;
	ex2.approx.ftz.f32 	%f224, %f222;
	mul.f32 	%f225, %f224, %f223;
	add.f32 	%f226, %f214, %f225;
	sub.f32 	%f227, %f33, %f140;
	fma.rn.f32 	%f228, %f227, 0f3BBB989D, 0f3F000000;
	cvt.sat.f32.f32 	%f229, %f228;
	fma.rm.f32 	%f230, %f229, %f145, %f144;
	add.f32 	%f231, %f230, 0fCB40007F;
	neg.f32 	%f232, %f231;
	fma.rn.f32 	%f233, %f227, 0f3FB8AA3B, %f232;
	fma.rn.f32 	%f234, %f227, 0f32A57060, %f233;
	mov.b32 	%r32, %f230;
	shl.b32 	%r33, %r32, 23;
	mov.b32 	%f235, %r33;
	ex2.approx.ftz.f32 	%f236, %f234;
	mul.f32 	%f237, %f236, %f235;
	add.f32 	%f238, %f226, %f237;
	sub.f32 	%f239, %f37, %f140;
	fma.rn.f32 	%f240, %f239, 0f3BBB989D, 0f3F000000;
	cvt.sat.f32.f32 	%f241, %f240;
	fma.rm.f32 	%f242, %f241, %f145, %f144;
	add.f32 	%f243, %f242, 0fCB40007F;
	neg.f32 	%f244, %f243;
	fma.rn.f32 	%f245, %f239, 0f3FB8AA3B, %f244;
	fma.rn.f32 	%f246, %f239, 0f32A57060, %f245;
	mov.b32 	%r34, %f242;
	shl.b32 	%r35, %r34, 23;
	mov.b32 	%f247, %r35;
	ex2.approx.ftz.f32 	%f248, %f246;
	mul.f32 	%f249, %f248, %f247;
	add.f32 	%f250, %f238, %f249;
	sub.f32 	%f251, %f41, %f140;
	fma.rn.f32 	%f252, %f251, 0f3BBB989D, 0f3F000000;
	cvt.sat.f32.f32 	%f253, %f252;
	fma.rm.f32 	%f254, %f253, %f145, %f144;
	add.f32 	%f255, %f254, 0fCB40007F;
	neg.f32 	%f256, %f255;
	fma.rn.f32 	%f257, %f251, 0f3FB8AA3B, %f256;
	fma.rn.f32 	%f258, %f251, 0f32A57060, %f257;
	mov.b32 	%r36, %f254;
	shl.b32 	%r37, %r36, 23;
	mov.b32 	%f259, %r37;
	ex2.approx.ftz.f32 	%f260, %f258;
	mul.f32 	%f261, %f260, %f259;
	add.f32 	%f262, %f250, %f261;
	sub.f32 	%f263, %f45, %f140;
	fma.rn.f32 	%f264, %f263, 0f3BBB989D, 0f3F000000;
	cvt.sat.f32.f32 	%f265, %f264;
	fma.rm.f32 	%f266, %f265, %f145, %f144;
	add.f32 	%f267, %f266, 0fCB40007F;
	neg.f32 	%f268, %f267;
	fma.rn.f32 	%f269, %f263, 0f3FB8AA3B, %f268;
	fma.rn.f32 	%f270, %f263, 0f32A57060, %f269;
	mov.b32 	%r38, %f266;
	shl.b32 	%r39, %r38, 23;
	mov.b32 	%f271, %r39;
	ex2.approx.ftz.f32 	%f272, %f270;
	mul.f32 	%f273, %f272, %f271;
	add.f32 	%f274, %f262, %f273;
	sub.f32 	%f275, %f49, %f140;
	fma.rn.f32 	%f276, %f275, 0f3BBB989D, 0f3F000000;
	cvt.sat.f32.f32 	%f277, %f276;
	fma.rm.f32 	%f278, %f277, %f145, %f144;
	add.f32 	%f279, %f278, 0fCB40007F;
	neg.f32 	%f280, %f279;
	fma.rn.f32 	%f281, %f275, 0f3FB8AA3B, %f280;
	fma.rn.f32 	%f282, %f275, 0f32A57060, %f281;
	mov.b32 	%r40, %f278;
	shl.b32 	%r41, %r40, 23;
	mov.b32 	%f283, %r41;
	ex2.approx.ftz.f32 	%f284, %f282;
	mul.f32 	%f285, %f284, %f283;
	add.f32 	%f286, %f274, %f285;
	sub.f32 	%f287, %f53, %f140;
	fma.rn.f32 	%f288, %f287, 0f3BBB989D, 0f3F000000;
	cvt.sat.f32.f32 	%f289, %f288;
	fma.rm.f32 	%f290, %f289, %f145, %f144;
	add.f32 	%f291, %f290, 0fCB40007F;
	neg.f32 	%f292, %f291;
	fma.rn.f32 	%f293, %f287, 0f3FB8AA3B, %f292;
	fma.rn.f32 	%f294, %f287, 0f32A57060, %f293;
	mov.b32 	%r42, %f290;
	shl.b32 	%r43, %r42, 23;
	mov.b32 	%f295, %r43;
	ex2.approx.ftz.f32 	%f296, %f294;
	mul.f32 	%f297, %f296, %f295;
	add.f32 	%f298, %f286, %f297;
	sub.f32 	%f299, %f57, %f140;
	fma.rn.f32 	%f300, %f299, 0f3BBB989D, 0f3F000000;
	cvt.sat.f32.f32 	%f301, %f300;
	fma.rm.f32 	%f302, %f301, %f145, %f144;
	add.f32 	%f303, %f302, 0fCB40007F;
	neg.f32 	%f304, %f303;
	fma.rn.f32 	%f305, %f299, 0f3FB8AA3B, %f304;
	fma.rn.f32 	%f306, %f299, 0f32A57060, %f305;
	mov.b32 	%r44, %f302;
	shl.b32 	%r45, %r44, 23;
	mov.b32 	%f307, %r45;
	ex2.approx.ftz.f32 	%f308, %f306;
	mul.f32 	%f309, %f308, %f307;
	add.f32 	%f310, %f298, %f309;
	sub.f32 	%f311, %f61, %f140;
	fma.rn.f32 	%f312, %f311, 0f3BBB989D, 0f3F000000;
	cvt.sat.f32.f32 	%f313, %f312;
	fma.rm.f32 	%f314, %f313, %f145, %f144;
	add.f32 	%f315, %f314, 0fCB40007F;
	neg.f32 	%f316, %f315;
	fma.rn.f32 	%f317, %f311, 0f3FB8AA3B, %f316;
	fma.rn.f32 	%f318, %f311, 0f32A57060, %f317;
	mov.b32 	%r46, %f314;
	shl.b32 	%r47, %r46, 23;
	mov.b32 	%f319, %r47;
	ex2.approx.ftz.f32 	%f320, %f318;
	mul.f32 	%f321, %f320, %f319;
	add.f32 	%f322, %f310, %f321;
	sub.f32 	%f323, %f65, %f140;
	fma.rn.f32 	%f324, %f323, 0f3BBB989D, 0f3F000000;
	cvt.sat.f32.f32 	%f325, %f324;
	fma.rm.f32 	%f326, %f325, %f145, %f144;
	add.f32 	%f327, %f326, 0fCB40007F;
	neg.f32 	%f328, %f327;
	fma.rn.f32 	%f329, %f323, 0f3FB8AA3B, %f328;
	fma.rn.f32 	%f330, %f323, 0f32A57060, %f329;
	mov.b32 	%r48, %f326;
	shl.b32 	%r49, %r48, 23;
	mov.b32 	%f331, %r49;
	ex2.approx.ftz.f32 	%f332, %f330;
	mul.f32 	%f333, %f332, %f331;
	add.f32 	%f334, %f322, %f333;
	sub.f32 	%f335, %f69, %f140;
	fma.rn.f32 	%f336, %f335, 0f3BBB989D, 0f3F000000;
	cvt.sat.f32.f32 	%f337, %f336;
	fma.rm.f32 	%f338, %f337, %f145, %f144;
	add.f32 	%f339, %f338, 0fCB40007F;
	neg.f32 	%f340, %f339;
	fma.rn.f32 	%f341, %f335, 0f3FB8AA3B, %f340;
	fma.rn.f32 	%f342, %f335, 0f32A57060, %f341;
	mov.b32 	%r50, %f338;
	shl.b32 	%r51, %r50, 23;
	mov.b32 	%f343, %r51;
	ex2.approx.ftz.f32 	%f344, %f342;
	mul.f32 	%f345, %f344, %f343;
	add.f32 	%f346, %f334, %f345;
	sub.f32 	%f347, %f73, %f140;
	fma.rn.f32 	%f348, %f347, 0f3BBB989D, 0f3F000000;
	cvt.sat.f32.f32 	%f349, %f348;
	fma.rm.f32 	%f350, %f349, %f145, %f144;
	add.f32 	%f351, %f350, 0fCB40007F;
	neg.f32 	%f352, %f351;
	fma.rn.f32 	%f353, %f347, 0f3FB8AA3B, %f352;
	fma.rn.f32 	%f354, %f347, 0f32A57060, %f353;
	mov.b32 	%r52, %f350;
	shl.b32 	%r53, %r52, 23;
	mov.b32 	%f355, %r53;
	ex2.approx.ftz.f32 	%f356, %f354;
	mul.f32 	%f357, %f356, %f355;
	add.f32 	%f358, %f346, %f357;
	sub.f32 	%f359, %f77, %f140;
	fma.rn.f32 	%f360, %f359, 0f3BBB989D, 0f3F000000;
	cvt.sat.f32.f32 	%f361, %f360;
	fma.rm.f32 	%f362, %f361, %f145, %f144;
	add.f32 	%f363, %f362, 0fCB40007F;
	neg.f32 	%f364, %f363;
	fma.rn.f32 	%f365, %f359, 0f3FB8AA3B, %f364;
	fma.rn.f32 	%f366, %f359, 0f32A57060, %f365;
	mov.b32 	%r54, %f362;
	shl.b32 	%r55, %r54, 23;
	mov.b32 	%f367, %r55;
	ex2.approx.ftz.f32 	%f368, %f366;
	mul.f32 	%f369, %f368, %f367;
	add.f32 	%f370, %f358, %f369;
	sub.f32 	%f371, %f81, %f140;
	fma.rn.f32 	%f372, %f371, 0f3BBB989D, 0f3F000000;
	cvt.sat.f32.f32 	%f373, %f372;
	fma.rm.f32 	%f374, %f373, %f145, %f144;
	add.f32 	%f375, %f374, 0fCB40007F;
	neg.f32 	%f376, %f375;
	fma.rn.f32 	%f377, %f371, 0f3FB8AA3B, %f376;
	fma.rn.f32 	%f378, %f371, 0f32A57060, %f377;
	mov.b32 	%r56, %f374;
	shl.b32 	%r57, %r56, 23;
	mov.b32 	%f379, %r57;
	ex2.approx.ftz.f32 	%f380, %f378;
	mul.f32 	%f381, %f380, %f379;
	add.f32 	%f382, %f370, %f381;
	sub.f32 	%f383, %f85, %f140;
	fma.rn.f32 	%f384, %f383, 0f3BBB989D, 0f3F000000;
	cvt.sat.f32.f32 	%f385, %f384;
	fma.rm.f32 	%f386, %f385, %f145, %f144;
	add.f32 	%f387, %f386, 0fCB40007F;
	neg.f32 	%f388, %f387;
	fma.rn.f32 	%f389, %f383, 0f3FB8AA3B, %f388;
	fma.rn.f32 	%f390, %f383, 0f32A57060, %f389;
	mov.b32 	%r58, %f386;
	shl.b32 	%r59, %r58, 23;
	mov.b32 	%f391, %r59;
	ex2.approx.ftz.f32 	%f392, %f390;
	mul.f32 	%f393, %f392, %f391;
	add.f32 	%f394, %f382, %f393;
	sub.f32 	%f395, %f89, %f140;
	fma.rn.f32 	%f396, %f395, 0f3BBB989D, 0f3F000000;
	cvt.sat.f32.f32 	%f397, %f396;
	fma.rm.f32 	%f398, %f397, %f145, %f144;
	add.f32 	%f399, %f398, 0fCB40007F;
	neg.f32 	%f400, %f399;
	fma.rn.f32 	%f401, %f395, 0f3FB8AA3B, %f400;
	fma.rn.f32 	%f402, %f395, 0f32A57060, %f401;
	mov.b32 	%r60, %f398;
	shl.b32 	%r61, %r60, 23;
	mov.b32 	%f403, %r61;
	ex2.approx.ftz.f32 	%f404, %f402;
	mul.f32 	%f405, %f404, %f403;
	add.f32 	%f406, %f394, %f405;
	sub.f32 	%f407, %f93, %f140;
	fma.rn.f32 	%f408, %f407, 0f3BBB989D, 0f3F000000;
	cvt.sat.f32.f32 	%f409, %f408;
	fma.rm.f32 	%f410, %f409, %f145, %f144;
	add.f32 	%f411, %f410, 0fCB40007F;
	neg.f32 	%f412, %f411;
	fma.rn.f32 	%f413, %f407, 0f3FB8AA3B, %f412;
	fma.rn.f32 	%f414, %f407, 0f32A57060, %f413;
	mov.b32 	%r62, %f410;
	shl.b32 	%r63, %r62, 23;
	mov.b32 	%f415, %r63;
	ex2.approx.ftz.f32 	%f416, %f414;
	mul.f32 	%f417, %f416, %f415;
	add.f32 	%f418, %f406, %f417;
	sub.f32 	%f419, %f97, %f140;
	fma.rn.f32 	%f420, %f419, 0f3BBB989D, 0f3F000000;
	cvt.sat.f32.f32 	%f421, %f420;
	fma.rm.f32 	%f422, %f421, %f145, %f144;
	add.f32 	%f423, %f422, 0fCB40007F;
	neg.f32 	%f424, %f423;
	fma.rn.f32 	%f425, %f419, 0f3FB8AA3B, %f424;
	fma.rn.f32 	%f426, %f419, 0f32A57060, %f425;
	mov.b32 	%r64, %f422;
	shl.b32 	%r65, %r64, 23;
	mov.b32 	%f427, %r65;
	ex2.approx.ftz.f32 	%f428, %f426;
	mul.f32 	%f429, %f428, %f427;
	add.f32 	%f430, %f418, %f429;
	sub.f32 	%f431, %f101, %f140;
	fma.rn.f32 	%f432, %f431, 0f3BBB989D, 0f3F000000;
	cvt.sat.f32.f32 	%f433, %f432;
	fma.rm.f32 	%f434, %f433, %f145, %f144;
	add.f32 	%f435, %f434, 0fCB40007F;
	neg.f32 	%f436, %f435;
	fma.rn.f32 	%f437, %f431, 0f3FB8AA3B, %f436;
	fma.rn.f32 	%f438, %f431, 0f32A57060, %f437;
	mov.b32 	%r66, %f434;
	shl.b32 	%r67, %r66, 23;
	mov.b32 	%f439, %r67;
	ex2.approx.ftz.f32 	%f440, %f438;
	mul.f32 	%f441, %f440, %f439;
	add.f32 	%f442, %f430, %f441;
	sub.f32 	%f443, %f105, %f140;
	fma.rn.f32 	%f444, %f443, 0f3BBB989D, 0f3F000000;
	cvt.sat.f32.f32 	%f445, %f444;
	fma.rm.f32 	%f446, %f445, %f145, %f144;
	add.f32 	%f447, %f446, 0fCB40007F;
	neg.f32 	%f448, %f447;
	fma.rn.f32 	%f449, %f443, 0f3FB8AA3B, %f448;
	fma.rn.f32 	%f450, %f443, 0f32A57060, %f449;
	mov.b32 	%r68, %f446;
	shl.b32 	%r69, %r68, 23;
	mov.b32 	%f451, %r69;
	ex2.approx.ftz.f32 	%f452, %f450;
	mul.f32 	%f453, %f452, %f451;
	add.f32 	%f454, %f442, %f453;
	sub.f32 	%f455, %f109, %f140;
	fma.rn.f32 	%f456, %f455, 0f3BBB989D, 0f3F000000;
	cvt.sat.f32.f32 	%f457, %f456;
	fma.rm.f32 	%f458, %f457, %f145, %f144;
	add.f32 	%f459, %f458, 0fCB40007F;
	neg.f32 	%f460, %f459;
	fma.rn.f32 	%f461, %f455, 0f3FB8AA3B, %f460;
	fma.rn.f32 	%f462, %f455, 0f32A57060, %f461;
	mov.b32 	%r70, %f458;
	shl.b32 	%r71, %r70, 23;
	mov.b32 	%f463, %r71;
	ex2.approx.ftz.f32 	%f464, %f462;
	mul.f32 	%f465, %f464, %f463;
	add.f32 	%f466, %f454, %f465;
	sub.f32 	%f467, %f113, %f140;
	fma.rn.f32 	%f468, %f467, 0f3BBB989D, 0f3F000000;
	cvt.sat.f32.f32 	%f469, %f468;
	fma.rm.f32 	%f470, %f469, %f145, %f144;
	add.f32 	%f471, %f470, 0fCB40007F;
	neg.f32 	%f472, %f471;
	fma.rn.f32 	%f473, %f467, 0f3FB8AA3B, %f472;
	fma.rn.f32 	%f474, %f467, 0f32A57060, %f473;
	mov.b32 	%r72, %f470;
	shl.b32 	%r73, %r72, 23;
	mov.b32 	%f475, %r73;
	ex2.approx.ftz.f32 	%f476, %f474;
	mul.f32 	%f477, %f476, %f475;
	add.f32 	%f478, %f466, %f477;
	sub.f32 	%f479, %f117, %f140;
	fma.rn.f32 	%f480, %f479, 0f3BBB989D, 0f3F000000;
	cvt.sat.f32.f32 	%f481, %f480;
	fma.rm.f32 	%f482, %f481, %f145, %f144;
	add.f32 	%f483, %f482, 0fCB40007F;
	neg.f32 	%f484, %f483;
	fma.rn.f32 	%f485, %f479, 0f3FB8AA3B, %f484;
	fma.rn.f32 	%f486, %f479, 0f32A57060, %f485;
	mov.b32 	%r74, %f482;
	shl.b32 	%r75, %r74, 23;
	mov.b32 	%f487, %r75;
	ex2.approx.ftz.f32 	%f488, %f486;
	mul.f32 	%f489, %f488, %f487;
	add.f32 	%f490, %f478, %f489;
	sub.f32 	%f491, %f121, %f140;
	fma.rn.f32 	%f492, %f491, 0f3BBB989D, 0f3F000000;
	cvt.sat.f32.f32 	%f493, %f492;
	fma.rm.f32 	%f494, %f493, %f145, %f144;
	add.f32 	%f495, %f494, 0fCB40007F;
	neg.f32 	%f496, %f495;
	fma.rn.f32 	%f497, %f491, 0f3FB8AA3B, %f496;
	fma.rn.f32 	%f498, %f491, 0f32A57060, %f497;
	mov.b32 	%r76, %f494;
	shl.b32 	%r77, %r76, 23;
	mov.b32 	%f499, %r77;
	ex2.approx.ftz.f32 	%f500, %f498;
	mul.f32 	%f501, %f500, %f499;
	add.f32 	%f502, %f490, %f501;
	sub.f32 	%f503, %f125, %f140;
	fma.rn.f32 	%f504, %f503, 0f3BBB989D, 0f3F000000;
	cvt.sat.f32.f32 	%f505, %f504;
	fma.rm.f32 	%f506, %f505, %f145, %f144;
	add.f32 	%f507, %f506, 0fCB40007F;
	neg.f32 	%f508, %f507;
	fma.rn.f32 	%f509, %f503, 0f3FB8AA3B, %f508;
	fma.rn.f32 	%f510, %f503, 0f32A57060, %f509;
	mov.b32 	%r78, %f506;
	shl.b32 	%r79, %r78, 23;
	mov.b32 	%f511, %r79;
	ex2.approx.ftz.f32 	%f512, %f510;
	mul.f32 	%f513, %f512, %f511;
	add.f32 	%f514, %f502, %f513;
	sub.f32 	%f515, %f129, %f140;
	fma.rn.f32 	%f516, %f515, 0f3BBB989D, 0f3F000000;
	cvt.sat.f32.f32 	%f517, %f516;
	fma.rm.f32 	%f518, %f517, %f145, %f144;
	add.f32 	%f519, %f518, 0fCB40007F;
	neg.f32 	%f520, %f519;
	fma.rn.f32 	%f521, %f515, 0f3FB8AA3B, %f520;
	fma.rn.f32 	%f522, %f515, 0f32A57060, %f521;
	mov.b32 	%r80, %f518;
	shl.b32 	%r81, %r80, 23;
	mov.b32 	%f523, %r81;
	ex2.approx.ftz.f32 	%f524, %f522;
	mul.f32 	%f525, %f524, %f523;
	add.f32 	%f526, %f514, %f525;
	mov.b32 	%r82, %f526;
	shfl.sync.bfly.b32	%r83|%p40, %r82, 16, 31, -1;
	mov.b32 	%f527, %r83;
	add.f32 	%f528, %f526, %f527;
	mov.b32 	%r84, %f528;
	shfl.sync.bfly.b32	%r85|%p41, %r84, 8, 31, -1;
	mov.b32 	%f529, %r85;
	add.f32 	%f530, %f528, %f529;
	mov.b32 	%r86, %f530;
	shfl.sync.bfly.b32	%r87|%p42, %r86, 4, 31, -1;
	mov.b32 	%f531, %r87;
	add.f32 	%f532, %f530, %f531;
	mov.b32 	%r88, %f532;
	shfl.sync.bfly.b32	%r89|%p43, %r88, 2, 31, -1;
	mov.b32 	%f533, %r89;
	add.f32 	%f534, %f532, %f533;
	mov.b32 	%r90, %f534;
	shfl.sync.bfly.b32	%r91|%p44, %r90, 1, 31, -1;
	mov.b32 	%f535, %r91;
	add.f32 	%f536, %f534, %f535;
	div.rn.f32 	%f537, %f153, %f536;
	div.rn.f32 	%f538, %f165, %f536;
	div.rn.f32 	%f539, %f177, %f536;
	div.rn.f32 	%f540, %f189, %f536;
	div.rn.f32 	%f541, %f201, %f536;
	div.rn.f32 	%f542, %f213, %f536;
	div.rn.f32 	%f543, %f225, %f536;
	div.rn.f32 	%f544, %f237, %f536;
	div.rn.f32 	%f545, %f249, %f536;
	div.rn.f32 	%f546, %f261, %f536;
	div.rn.f32 	%f547, %f273, %f536;
	div.rn.f32 	%f548, %f285, %f536;
	div.rn.f32 	%f549, %f297, %f536;
	div.rn.f32 	%f550, %f309, %f536;
	div.rn.f32 	%f551, %f321, %f536;
	div.rn.f32 	%f552, %f333, %f536;
	div.rn.f32 	%f553, %f345, %f536;
	div.rn.f32 	%f554, %f357, %f536;
	div.rn.f32 	%f555, %f369, %f536;
	div.rn.f32 	%f556, %f381, %f536;
	div.rn.f32 	%f557, %f393, %f536;
	div.rn.f32 	%f558, %f405, %f536;
	div.rn.f32 	%f559, %f417, %f536;
	div.rn.f32 	%f560, %f429, %f536;
	div.rn.f32 	%f561, %f441, %f536;
	div.rn.f32 	%f562, %f453, %f536;
	div.rn.f32 	%f563, %f465, %f536;
	div.rn.f32 	%f564, %f477, %f536;
	div.rn.f32 	%f565, %f489, %f536;
	div.rn.f32 	%f566, %f501, %f536;
	div.rn.f32 	%f567, %f513, %f536;
	div.rn.f32 	%f568, %f525, %f536;
	mad.lo.s64 	%rd25, %rd29, %rd10, %rd2;
	cvta.to.global.u64 	%rd26, %rd9;
	shl.b64 	%rd27, %rd25, 2;
	add.s64 	%rd28, %rd26, %rd27;
	st.global.f32 	[%rd28], %f537;
	st.global.f32 	[%rd28+128], %f538;
	st.global.f32 	[%rd28+256], %f539;
	st.global.f32 	[%rd28+384], %f540;
	st.global.f32 	[%rd28+512], %f541;
	st.global.f32 	[%rd28+640], %f542;
	st.global.f32 	[%rd28+768], %f543;
	st.global.f32 	[%rd28+896], %f544;
	st.global.f32 	[%rd28+1024], %f545;
	st.global.f32 	[%rd28+1152], %f546;
	st.global.f32 	[%rd28+1280], %f547;
	st.global.f32 	[%rd28+1408], %f548;
	st.global.f32 	[%rd28+1536], %f549;
	st.global.f32 	[%rd28+1664], %f550;
	st.global.f32 	[%rd28+1792], %f551;
	st.global.f32 	[%rd28+1920], %f552;
	st.global.f32 	[%rd28+2048], %f553;
	st.global.f32 	[%rd28+2176], %f554;
	st.global.f32 	[%rd28+2304], %f555;
	st.global.f32 	[%rd28+2432], %f556;
	st.global.f32 	[%rd28+2560], %f557;
	st.global.f32 	[%rd28+2688], %f558;
	st.global.f32 	[%rd28+2816], %f559;
	st.global.f32 	[%rd28+2944], %f560;
	st.global.f32 	[%rd28+3072], %f561;
	st.global.f32 	[%rd28+3200], %f562;
	st.global.f32 	[%rd28+3328], %f563;
	st.global.f32 	[%rd28+3456], %f564;
	st.global.f32 	[%rd28+3584], %f565;
	st.global.f32 	[%rd28+3712], %f566;
	st.global.f32 	[%rd28+3840], %f567;
	st.global.f32 	[%rd28+3968], %f568;
	add.s64 	%rd29, %rd29, %rd3;
	setp.lt.s64 	%p45, %rd29, %rd11;
	@%p45 bra 	$L__BB138_4;
$L__BB138_5:
	ret;

}
	// .globl	_Z15SoftmaxWarpImplI24ElementwiseScaleMaskLoadIffbE11DirectStoreIffEfLi1ELi32ELi32ELi1ELb1EL9Algorithm0EEvT_T0_ll
.visible .entry _Z15SoftmaxWarpImplI24ElementwiseScaleMaskLoadIffbE11DirectStoreIffEfLi1ELi32ELi32ELi1ELb1EL9Algorithm0EEvT_T0_ll(
	.param .align 8 .b8 _Z15SoftmaxWarpImplI24ElementwiseScaleMaskLoadIffbE11DirectStoreIffEfLi1ELi32ELi32ELi1ELb1EL9Algorithm0EEvT_T0_ll_param_0[32],
	.param .align 8 .b8 _Z15SoftmaxWarpImplI24ElementwiseScaleMaskLoadIffbE11DirectStoreIffEfLi1ELi32ELi32ELi1ELb1EL9Algorithm0EEvT_T0_ll_param_1[16],
	.param .u64 _Z15SoftmaxWarpImplI24ElementwiseScaleMaskLoadIffbE11DirectStoreIffEfLi1ELi32ELi32ELi1ELb1EL9Algorithm0EEvT_T0_ll_param_2,
	.param .u64 _Z15SoftmaxWarpImplI24ElementwiseScaleMaskLoadIffbE11DirectStoreIffEfLi1ELi32ELi32ELi1ELb1EL9Algorithm0EEvT_T0_ll_param_3
)
{
	.reg .pred 	%p<110>;
	.reg .b16 	%rs<33>;
	.reg .b32 	%r<169>;
	.reg .b32 	%f<731>;
	.reg .b64 	%rd<84>;

	ld.param.u64 	%rd28, [_Z15SoftmaxWarpImplI24ElementwiseScaleMaskLoadIffbE11DirectStoreIffEfLi1ELi32ELi32ELi1ELb1EL9Algorithm0EEvT_T0_ll_param_1+8];
	ld.param.u64 	%rd27, [_Z15SoftmaxWarpImplI24ElementwiseScaleMaskLoadIffbE11DirectStoreIffEfLi1ELi32ELi32ELi1ELb1EL9Algorithm0EEvT_T0_ll_param_1];
	ld.param.v2.f32 	{%f163, %f164}, [_Z15SoftmaxWarpImplI24ElementwiseScaleMaskLoadIffbE11DirectStoreIffEfLi1ELi32ELi32ELi1ELb1EL9Algorithm0EEvT_T0_ll_param_0+24];
	ld.param.u64 	%rd26, [_Z15SoftmaxWarpImplI24ElementwiseScaleMaskLoadIffbE11DirectStoreIffEfLi1ELi32ELi32ELi1ELb1EL9Algorithm0EEvT_T0_ll_param_0+16];
	ld.param.u64 	%rd25, [_Z15SoftmaxWarpImplI24ElementwiseScaleMaskLoadIffbE11DirectStoreIffEfLi1ELi32ELi32ELi1ELb1EL9Algorithm0EEvT_T0_ll_param_0+8];
	ld.param.u64 	%rd24, [_Z15SoftmaxWarpImplI24ElementwiseScaleMaskLoadIffbE11DirectStoreIffEfLi1ELi32ELi32ELi1ELb1EL9Algorithm0EEvT_T0_ll_param_0];
	ld.param.u64 	%rd30, [_Z15SoftmaxWarpImplI24ElementwiseScaleMaskLoadIffbE11DirectStoreIffEfLi1ELi32ELi32ELi1ELb1EL9Algorithm0EEvT_T0_ll_param_3];
	setp.lt.s64 	%p1, %rd30, 1025;
	@%p1 bra 	$L__BB139_2;
	mov.u64 	%rd31, $str;
	cvta.global.u64 	%rd32, %rd31;
	mov.u64 	%rd33, $str$1;
	cvta.global.u64 	%rd34, %rd33;
	mov.u64 	%rd35, __unnamed_140;
	cvta.global.u64 	%rd36, %rd35;
	{ // callseq 139, 0
	.param .b64 param0;
	st.param.b64 	[param0], %rd32;
	.param .b64 param1;
	st.param.b64 	[param1], %rd34;
	.param .b32 param2;
	st.param.b32 	[param2], 254;
	.param .b64 param3;
	st.param.b64 	[param3], %rd36;
	.param .b64 param4;
	st.param.b64 	[param4], 1;
	call.uni 
	__assertfail, 
	(
	param0, 
	param1, 
	param2, 
	param3, 
	param4
	);
	} // callseq 139
$L__BB139_2:
	ld.param.u64 	%rd81, [_Z15SoftmaxWarpImplI24ElementwiseScaleMaskLoadIffbE11DirectStoreIffEfLi1ELi32ELi32ELi1ELb1EL9Algorithm0EEvT_T0_ll_param_2];
	mov.u32 	%r1, %ctaid.x;
	mov.u32 	%r2, %ntid.y;
	mov.u32 	%r3, %tid.y;
	mad.lo.s32 	%r4, %r1, %r2, %r3;
	cvt.s64.s32 	%rd83, %r4;
	setp.le.s64 	%p2, %rd81, %rd83;
	@%p2 bra 	$L__BB139_133;
	mov.u32 	%r5, %tid.x;
	cvt.u64.u32 	%rd2, %r5;
	add.s32 	%r6, %r5, 128;
	cvt.u64.u32 	%rd3, %r6;
	add.s32 	%r7, %r5, 160;
	cvt.u64.u32 	%rd4, %r7;
	add.s32 	%r8, %r5, 192;
	cvt.u64.u32 	%rd5, %r8;
	add.s32 	%r9, %r5, 224;
	cvt.u64.u32 	%rd6, %r9;
	add.s32 	%r10, %r5, 640;
	cvt.u64.u32 	%rd7, %r10;
	add.s32 	%r11, %r5, 672;
	cvt.u64.u32 	%rd8, %r11;
	add.s32 	%r12, %r5, 704;
	cvt.u64.u32 	%rd9, %r12;
	add.s32 	%r13, %r5, 736;
	cvt.u64.u32 	%rd10, %r13;
	add.s32 	%r14, %r5, 768;
	cvt.u64.u32 	%rd11, %r14;
	add.s32 	%r15, %r5, 800;
	cvt.u64.u32 	%rd12, %r15;
	add.s32 	%r16, %r5, 832;
	cvt.u64.u32 	%rd13, %r16;
	add.s32 	%r17, %r5, 864;
	cvt.u64.u32 	%rd14, %r17;
	add.s32 	%r18, %r5, 896;
	cvt.u64.u32 	%rd15, %r18;
	add.s32 	%r19, %r5, 928;
	cvt.u64.u32 	%rd16, %r19;
	add.s32 	%r20, %r5, 960;
	cvt.u64.u32 	%rd17, %r20;
	add.s32 	%r21, %r5, 992;
	cvt.u64.u32 	%rd18, %r21;
	add.s32 	%r23, %r5, 32;
	add.s32 	%r25, %r5, 64;
	add.s32 	%r27, %r5, 96;
	add.s32 	%r29, %r5, 256;
	add.s32 	%r31, %r5, 288;
$L__BB139_4:
	setp.le.s64 	%p3, %rd30, %rd2;
	mov.f32 	%f667, 0fFF800000;
	mov.f32 	%f670, %f667;
	@%p3 bra 	$L__BB139_6;
	mad.lo.s64 	%rd37, %rd83, %rd26, %rd2;
	cvta.to.global.u64 	%rd38, %rd24;
	shl.b64 	%rd39, %rd37, 2;
	add.s64 	%rd40, %rd38, %rd39;
	ld.global.f32 	%f166, [%rd40];
	cvta.to.global.u64 	%rd41, %rd25;
	add.s64 	%rd42, %rd41, %rd37;
	ld.global.u8 	%rs1, [%rd42];
	setp.eq.s16 	%p4, %rs1, 0;
	mul.f32 	%f167, %f164, %f166;
	selp.f32 	%f667, %f163, %f167, %p4;
	max.f32 	%f670, %f667, 0fFF800000;
$L__BB139_6:
	cvt.u64.u32 	%rd43, %r23;
	setp.le.s64 	%p5, %rd30, %rd43;
	mad.lo.s64 	%rd44, %rd83, %rd26, %rd2;
	cvta.to.global.u64 	%rd45, %rd25;
	add.s64 	%rd20, %rd45, %rd44;
	cvta.to.global.u64 	%rd46, %rd24;
	shl.b64 	%rd47, %rd44, 2;
	add.s64 	%rd21, %rd46, %rd47;
	mov.f32 	%f669, 0fFF800000;
	@%p5 bra 	$L__BB139_8;
	ld.global.f32 	%f169, [%rd21+128];
	ld.global.u8 	%rs2, [%rd20+32];
	setp.eq.s16 	%p6, %rs2, 0;
	mul.f32 	%f170, %f164, %f169;
	selp.f32 	%f669, %f163, %f170, %p6;
	max.f32 	%f670, %f670, %f669;
$L__BB139_8:
	cvt.u64.u32 	%rd48, %r25;
	setp.le.s64 	%p7, %rd30, %rd48;
	mov.f32 	%f671, 0fFF800000;
	@%p7 bra 	$L__BB139_10;
	ld.global.f32 	%f172, [%rd21+256];
	ld.global.u8 	%rs3, [%rd20+64];
	setp.eq.s16 	%p8, %rs3, 0;
	mul.f32 	%f173, %f164, %f172;
	selp.f32 	%f671, %f163, %f173, %p8;
	max.f32 	%f670, %f670, %f671;
$L__BB139_10:
	cvt.u64.u32 	%rd49, %r27;
	setp.le.s64 	%p9, %rd30, %rd49;
	mov.f32 	%f673, 0fFF800000;
	@%p9 bra 	$L__BB139_12;
	ld.global.f32 	%f175, [%rd21+384];
	ld.global.u8 	%rs4, [%rd20+96];
	setp.eq.s16 	%p10, %rs4, 0;
	mul.f32 	%f176, %f164, %f175;
	selp.f32 	%f673, %f163, %f176, %p10;
	max.f32 	%f670, %f670, %f673;
$L__BB139_12:
	setp.le.s64 	%p11, %rd30, %rd3;
	mov.f32 	%f675, 0fFF800000;
	@%p11 bra 	$L__BB139_14;
	ld.global.f32 	%f178, [%rd21+512];
	ld.global.u8 	%rs5, [%rd20+128];
	setp.eq.s16 	%p12, %rs5, 0;
	mul.f32 	%f179, %f164, %f178;
	selp.f32 	%f675, %f163, %f179, %p12;
	max.f32 	%f670, %f670, %f675;
$L__BB139_14:
	setp.le.s64 	%p13, %rd30, %rd4;
	mov.f32 	%f677, 0fFF800000;
	@%p13 bra 	$L__BB139_16;
	ld.global.f32 	%f181, [%rd21+640];
	ld.global.u8 	%rs6, [%rd20+160];
	setp.eq.s16 	%p14, %rs6, 0;
	mul.f32 	%f182, %f164, %f181;
	selp.f32 	%f677, %f163, %f182, %p14;
	max.f32 	%f670, %f670, %f677;
$L__BB139_16:
	setp.le.s64 	%p15, %rd30, %rd5;
	mov.f32 	%f679, 0fFF800000;
	@%p15 bra 	$L__BB139_18;
	ld.global.f32 	%f184, [%rd21+768];
	ld.global.u8 	%rs7, [%rd20+192];
	setp.eq.s16 	%p16, %rs7, 0;
	mul.f32 	%f185, %f164, %f184;
	selp.f32 	%f679, %f163, %f185, %p16;
	max.f32 	%f670, %f670, %f679;
$L__BB139_18:
	setp.le.s64 	%p17, %rd30, %rd6;
	mov.f32 	%f681, 0fFF800000;
	@%p17 bra 	$L__BB139_20;
	ld.global.f32 	%f187, [%rd21+896];
	ld.global.u8 	%rs8, [%rd20+224];
	setp.eq.s16 	%p18, %rs8, 0;
	mul.f32 	%f188, %f164, %f187;
	selp.f32 	%f681, %f163, %f188, %p18;
	max.f32 	%f670, %f670, %f681;
$L__BB139_20:
	cvt.u64.u32 	%rd50, %r29;
	setp.le.s64 	%p19, %rd30, %rd50;
	mov.f32 	%f683, 0fFF800000;
	@%p19 bra 	$L__BB139_22;
	ld.global.f32 	%f190, [%rd21+1024];
	ld.global.u8 	%rs9, [%rd20+256];
	setp.eq.s16 	%p20, %rs9, 0;
	mul.f32 	%f191, %f164, %f190;
	selp.f32 	%f683, %f163, %f191, %p20;
	max.f32 	%f670, %f670, %f683;
$L__BB139_22:
	cvt.u64.u32 	%rd51, %r31;
	setp.le.s64 	%p21, %rd30, %rd51;
	mov.f32 	%f685, 0fFF800000;
	@%p21 bra 	$L__BB139_24;
	ld.global.f32 	%f193, [%rd21+1152];
	ld.global.u8 	%rs10, [%rd20+288];
	setp.eq.s16 	%p22, %rs10, 0;
	mul.f32 	%f194, %f164, %f193;
	selp.f32 	%f685, %f163, %f194, %p22;
	max.f32 	%f670, %f670, %f685;
$L__BB139_24:
	mov.u32 	%r32, %tid.x;
	add.s32 	%r33, %r32, 320;
	cvt.u64.u32 	%rd52, %r33;
	setp.le.s64 	%p23, %rd30, %rd52;
	mov.f32 	%f687, 0fFF800000;
	@%p23 bra 	$L__BB139_26;
	ld.global.f32 	%f196, [%rd21+1280];
	ld.global.u8 	%rs11, [%rd20+320];
	setp.eq.s16 	%p24, %rs11, 0;
	mul.f32 	%f197, %f164, %f196;
	selp.f32 	%f687, %f163, %f197, %p24;
	max.f32 	%f670, %f670, %f687;
$L__BB139_26:
	add.s32 	%r35, %r32, 352;
	cvt.u64.u32 	%rd53, %r35;
	setp.le.s64 	%p25, %rd30, %rd53;
	mov.f32 	%f689, 0fFF800000;
	@%p25 bra 	$L__BB139_28;
	ld.global.f32 	%f199, [%rd21+1408];
	ld.global.u8 	%rs12, [%rd20+352];
	setp.eq.s16 	%p26, %rs12, 0;
	mul.f32 	%f200, %f164, %f199;
	selp.f32 	%f689, %f163, %f200, %p26;
	max.f32 	%f670, %f670, %f689;
$L__BB139_28:
	add.s32 	%r37, %r32, 384;
	cvt.u64.u32 	%rd54, %r37;
	setp.le.s64 	%p27, %rd30, %rd54;
	mov.f32 	%f691, 0fFF800000;
	@%p27 bra 	$L__BB139_30;
	ld.global.f32 	%f202, [%rd21+1536];
	ld.global.u8 	%rs13, [%rd20+384];
	setp.eq.s16 	%p28, %rs13, 0;
	mul.f32 	%f203, %f164, %f202;
	selp.f32 	%f691, %f163, %f203, %p28;
	max.f32 	%f670, %f670, %f691;
$L__BB139_30:
	add.s32 	%r39, %r32, 416;
	cvt.u64.u32 	%rd55, %r39;
	setp.le.s64 	%p29, %rd30, %rd55;
	mov.f32 	%f693, 0fFF800000;
	@%p29 bra 	$L__BB139_32;
	ld.global.f32 	%f205, [%rd21+1664];
	ld.global.u8 	%rs14, [%rd20+416];
	setp.eq.s16 	%p30, %rs14, 0;
	mul.f32 	%f206, %f164, %f205;
	selp.f32 	%f693, %f163, %f206, %p30;
	max.f32 	%f670, %f670, %f693;
$L__BB139_32:
	add.s32 	%r41, %r32, 448;
	cvt.u64.u32 	%rd56, %r41;
	setp.le.s64 	%p31, %rd30, %rd56;
	mov.f32 	%f695, 0fFF800000;
	@%p31 bra 	$L__BB139_34;
	ld.global.f32 	%f208, [%rd21+1792];
	ld.global.u8 	%rs15, [%rd20+448];
	setp.eq.s16 	%p32, %rs15, 0;
	mul.f32 	%f209, %f164, %f208;
	selp.f32 	%f695, %f163, %f209, %p32;
	max.f32 	%f670, %f670, %f695;
$L__BB139_34:
	add.s32 	%r43, %r32, 480;
	cvt.u64.u32 	%rd57, %r43;
	setp.le.s64 	%p33, %rd30, %rd57;
	mov.f32 	%f697, 0fFF800000;
	@%p33 bra 	$L__BB139_36;
	ld.global.f32 	%f211, [%rd21+1920];
	ld.global.u8 	%rs16, [%rd20+480];
	setp.eq.s16 	%p34, %rs16, 0;
	mul.f32 	%f212, %f164, %f211;
	selp.f32 	%f697, %f163, %f212, %p34;
	max.f32 	%f670, %f670, %f697;
$L__BB139_36:
	add.s32 	%r45, %r32, 512;
	cvt.u64.u32 	%rd58, %r45;
	setp.le.s64 	%p35, %rd30, %rd58;
	mov.f32 	%f699, 0fFF800000;
	@%p35 bra 	$L__BB139_38;
	ld.global.f32 	%f214, [%rd21+2048];
	ld.global.u8 	%rs17, [%rd20+512];
	setp.eq.s16 	%p36, %rs17, 0;
	mul.f32 	%f215, %f164, %f214;
	selp.f32 	%f699, %f163, %f215, %p36;
	max.f32 	%f670, %f670, %f699;
$L__BB139_38:
	mov.u32 	%r46, %tid.x;
	add.s32 	%r47, %r46, 544;
	cvt.u64.u32 	%rd59, %r47;
	setp.le.s64 	%p37, %rd30, %rd59;
	mov.f32 	%f701, 0fFF800000;
	@%p37 bra 	$L__BB139_40;
	ld.global.f32 	%f217, [%rd21+2176];
	ld.global.u8 	%rs18, [%rd20+544];
	setp.eq.s16 	%p38, %rs18, 0;
	mul.f32 	%f218, %f164, %f217;
	selp.f32 	%f701, %f163, %f218, %p38;
	max.f32 	%f670, %f670, %f701;
$L__BB139_40:
	mov.u32 	%r48, %tid.x;
	add.s32 	%r49, %r48, 576;
	cvt.u64.u32 	%rd60, %r49;
	setp.le.s64 	%p39, %rd30, %rd60;
	mov.f32 	%f703, 0fFF800000;
	@%p39 bra 	$L__BB139_42;
	ld.global.f32 	%f220, [%rd21+2304];
	ld.global.u8 	%rs19, [%rd20+576];
	setp.eq.s16 	%p40, %rs19, 0;
	mul.f32 	%f221, %f164, %f220;
	selp.f32 	%f703, %f163, %f221, %p40;
	max.f32 	%f670, %f670, %f703;
$L__BB139_42:
	mov.u32 	%r50, %tid.x;
	add.s32 	%r51, %r50, 608;
	cvt.u64.u32 	%rd61, %r51;
	setp.le.s64 	%p41, %rd30, %rd61;
	mov.f32 	%f705, 0fFF800000;
	@%p41 bra 	$L__BB139_44;
	ld.global.f32 	%f223, [%rd21+2432];
	ld.global.u8 	%rs20, [%rd20+608];
	setp.eq.s16 	%p42, %rs20, 0;
	mul.f32 	%f224, %f164, %f223;
	selp.f32 	%f705, %f163, %f224, %p42;
	max.f32 	%f670, %f670, %f705;
$L__BB139_44:
	setp.le.s64 	%p43, %rd30, %rd7;
	mov.f32 	%f707, 0fFF800000;
	@%p43 bra 	$L__BB139_46;
	ld.global.f32 	%f226, [%rd21+2560];
	ld.global.u8 	%rs21, [%rd20+640];
	setp.eq.s16 	%p44, %rs21, 0;
	mul.f32 	%f227, %f164, %f226;
	selp.f32 	%f707, %f163, %f227, %p44;
	max.f32 	%f670, %f670, %f707;
$L__BB139_46:
	setp.le.s64 	%p45, %rd30, %rd8;
	mov.f32 	%f709, 0fFF800000;
	@%p45 bra 	$L__BB139_48;
	ld.global.f32 	%f229, [%rd21+2688];
	ld.global.u8 	%rs22, [%rd20+672];
	setp.eq.s16 	%p46, %rs22, 0;
	mul.f32 	%f230, %f164, %f229;
	selp.f32 	%f709, %f163, %f230, %p46;
	max.f32 	%f670, %f670, %f709;
$L__BB139_48:
	setp.le.s64 	%p47, %rd30, %rd9;
	mov.f32 	%f711, 0fFF800000;
	@%p47 bra 	$L__BB139_50;
	ld.global.f32 	%f232, [%rd21+2816];
	ld.global.u8 	%rs23, [%rd20+704];
	setp.eq.s16 	%p48, %rs23, 0;
	mul.f32 	%f233, %f164, %f232;
	selp.f32 	%f711, %f163, %f233, %p48;
	max.f32 	%f670, %f670, %f711;
$L__BB139_50:
	setp.le.s64 	%p49, %rd30, %rd10;
	mov.f32 	%f713, 0fFF800000;
	@%p49 bra 	$L__BB139_52;
	ld.global.f32 	%f235, [%rd21+2944];
	ld.global.u8 	%rs24, [%rd20+736];
	setp.eq.s16 	%p50, %rs24, 0;
	mul.f32 	%f236, %f164, %f235;
	selp.f32 	%f713, %f163, %f236, %p50;
	max.f32 	%f670, %f670, %f713;
$L__BB139_52:
	setp.le.s64 	%p51, %rd30, %rd11;
	mov.f32 	%f715, 0fFF800000;
	@%p51 bra 	$L__BB139_54;
	ld.global.f32 	%f238, [%rd21+3072];
	ld.global.u8 	%rs25, [%rd20+768];
	setp.eq.s16 	%p52, %rs25, 0;
	mul.f32 	%f239, %f164, %f238;
	selp.f32 	%f715, %f163, %f239, %p52;
	max.f32 	%f670, %f670, %f715;
$L__BB139_54:
	setp.le.s64 	%p53, %rd30, %rd12;
	mov.f32 	%f717, 0fFF800000;
	@%p53 bra 	$L__BB139_56;
	ld.global.f32 	%f241, [%rd21+3200];
	ld.global.u8 	%rs26, [%rd20+800];
	setp.eq.s16 	%p54, %rs26, 0;
	mul.f32 	%f242, %f164, %f241;
	selp.f32 	%f717, %f163, %f242, %p54;
	max.f32 	%f670, %f670, %f717;
$L__BB139_56:
	setp.le.s64 	%p55, %rd30, %rd13;
	mov.f32 	%f719, 0fFF800000;
	@%p55 bra 	$L__BB139_58;
	ld.global.f32 	%f244, [%rd21+3328];
	ld.global.u8 	%rs27, [%rd20+832];
	setp.eq.s16 	%p56, %rs27, 0;
	mul.f32 	%f245, %f164, %f244;
	selp.f32 	%f719, %f163, %f245, %p56;
	max.f32 	%f670, %f670, %f719;
$L__BB139_58:
	setp.le.s64 	%p57, %rd30, %rd14;
	mov.f32 	%f721, 0fFF800000;
	@%p57 bra 	$L__BB139_60;
	ld.global.f32 	%f247, [%rd21+3456];
	ld.global.u8 	%rs28, [%rd20+864];
	setp.eq.s16 	%p58, %rs28, 0;
	mul.f32 	%f248, %f164, %f247;
	selp.f32 	%f721, %f163, %f248, %p58;
	max.f32 	%f670, %f670, %f721;
$L__BB139_60:
	setp.le.s64 	%p59, %rd30, %rd15;
	mov.f32 	%f723, 0fFF800000;
	@%p59 bra 	$L__BB139_62;
	ld.global.f32 	%f250, [%rd21+3584];
	ld.global.u8 	%rs29, [%rd20+896];
	setp.eq.s16 	%p60, %rs29, 0;
	mul.f32 	%f251, %f164, %f250;
	selp.f32 	%f723, %f163, %f251, %p60;
	max.f32 	%f670, %f670, %f723;
$L__BB139_62:
	setp.le.s64 	%p61, %rd30, %rd16;
	mov.f32 	%f725, 0fFF800000;
	@%p61 bra 	$L__BB139_64;
	ld.global.f32 	%f253, [%rd21+3712];
	ld.global.u8 	%rs30, [%rd20+928];
	setp.eq.s16 	%p62, %rs30, 0;
	mul.f32 	%f254, %f164, %f253;
	selp.f32 	%f725, %f163, %f254, %p62;
	max.f32 	%f670, %f670, %f725;
$L__BB139_64:
	setp.le.s64 	%p63, %rd30, %rd17;
	mov.f32 	%f727, 0fFF800000;
	@%p63 bra 	$L__BB139_66;
	ld.global.f32 	%f256, [%rd21+3840];
	ld.global.u8 	%rs31, [%rd20+960];
	setp.eq.s16 	%p64, %rs31, 0;
	mul.f32 	%f257, %f164, %f256;
	selp.f32 	%f727, %f163, %f257, %p64;
	max.f32 	%f670, %f670, %f727;
$L__BB139_66:
	setp.le.s64 	%p65, %rd30, %rd18;
	mov.f32 	%f729, 0fFF800000;
	@%p65 bra 	$L__BB139_68;
	ld.global.f32 	%f259, [%rd21+3968];
	ld.global.u8 	%rs32, [%rd20+992];
	setp.eq.s16 	%p66, %rs32, 0;
	mul.f32 	%f260, %f164, %f259;
	selp.f32 	%f729, %f163, %f260, %p66;
	max.f32 	%f670, %f670, %f729;
$L__BB139_68:
	setp.le.s64 	%p67, %rd30, %rd2;
	mov.b32 	%r52, %f670;
	shfl.sync.bfly.b32	%r53|%p68, %r52, 16, 31, -1;
	mov.b32 	%f261, %r53;
	max.f32 	%f262, %f670, %f261;
	mov.b32 	%r54, %f262;
	shfl.sync.bfly.b32	%r55|%p69, %r54, 8, 31, -1;
	mov.b32 	%f263, %r55;
	max.f32 	%f264, %f262, %f263;
	mov.b32 	%r56, %f264;
	shfl.sync.bfly.b32	%r57|%p70, %r56, 4, 31, -1;
	mov.b32 	%f265, %r57;
	max.f32 	%f266, %f264, %f265;
	mov.b32 	%r58, %f266;
	shfl.sync.bfly.b32	%r59|%p71, %r58, 2, 31, -1;
	mov.b32 	%f267, %r59;
	max.f32 	%f268, %f266, %f267;
	mov.b32 	%r60, %f268;
	shfl.sync.bfly.b32	%r61|%p72, %r60, 1, 31, -1;
	mov.b32 	%f269, %r61;
	max.f32 	%f270, %f268, %f269;
	sub.f32 	%f271, %f667, %f270;
	fma.rn.f32 	%f272, %f271, 0f3BBB989D, 0f3F000000;
	cvt.sat.f32.f32 	%f273, %f272;
	mov.f32 	%f274, 0f4B400001;
	mov.f32 	%f275, 0f437C0000;
	fma.rm.f32 	%f276, %f273, %f275, %f274;
	add.f32 	%f277, %f276, 0fCB40007F;
	neg.f32 	%f278, %f277;
	fma.rn.f32 	%f279, %f271, 0f3FB8AA3B, %f278;
	fma.rn.f32 	%f280, %f271, 0f32A57060, %f279;
	mov.b32 	%r62, %f276;
	shl.b32 	%r63, %r62, 23;
	mov.b32 	%f281, %r63;
	ex2.approx.ftz.f32 	%f282, %f280;
	mul.f32 	%f283, %f282, %f281;
	add.f32 	%f284, %f283, 0f00000000;
	sub.f32 	%f285, %f669, %f270;
	fma.rn.f32 	%f286, %f285, 0f3BBB989D, 0f3F000000;
	cvt.sat.f32.f32 	%f287, %f286;
	fma.rm.f32 	%f288, %f287, %f275, %f274;
	add.f32 	%f289, %f288, 0fCB40007F;
	neg.f32 	%f290, %f289;
	fma.rn.f32 	%f291, %f285, 0f3FB8AA3B, %f290;
	fma.rn.f32 	%f292, %f285, 0f32A57060, %f291;
	mov.b32 	%r64, %f288;
	shl.b32 	%r65, %r64, 23;
	mov.b32 	%f293, %r65;
	ex2.approx.ftz.f32 	%f294, %f292;
	mul.f32 	%f295, %f294, %f293;
	add.f32 	%f296, %f284, %f295;
	sub.f32 	%f297, %f671, %f270;
	fma.rn.f32 	%f298, %f297, 0f3BBB989D, 0f3F000000;
	cvt.sat.f32.f32 	%f299, %f298;
	fma.rm.f32 	%f300, %f299, %f275, %f274;
	add.f32 	%f301, %f300, 0fCB40007F;
	neg.f32 	%f302, %f301;
	fma.rn.f32 	%f303, %f297, 0f3FB8AA3B, %f302;
	fma.rn.f32 	%f304, %f297, 0f32A57060, %f303;
	mov.b32 	%r66, %f300;
	shl.b32 	%r67, %r66, 23;
	mov.b32 	%f305, %r67;
	ex2.approx.ftz.f32 	%f306, %f304;
	mul.f32 	%f307, %f306, %f305;
	add.f32 	%f308, %f296, %f307;
	sub.f32 	%f309, %f673, %f270;
	fma.rn.f32 	%f310, %f309, 0f3BBB989D, 0f3F000000;
	cvt.sat.f32.f32 	%f311, %f310;
	fma.rm.f32 	%f312, %f311, %f275, %f274;
	add.f32 	%f313, %f312, 0fCB40007F;
	neg.f32 	%f314, %f313;
	fma.rn.f32 	%f315, %f309, 0f3FB8AA3B, %f314;
	fma.rn.f32 	%f316, %f309, 0f32A57060, %f315;
	mov.b32 	%r68, %f312;
	shl.b32 	%r69, %r68, 23;
	mov.b32 	%f317, %r69;
	ex2.approx.ftz.f32 	%f318, %f316;
	mul.f32 	%f319, %f318, %f317;
	add.f32 	%f320, %f308, %f319;
	sub.f32 	%f321, %f675, %f270;
	fma.rn.f32 	%f322, %f321, 0f3BBB989D, 0f3F000000;
	cvt.sat.f32.f32 	%f323, %f322;
	fma.rm.f32 	%f324, %f323, %f275, %f274;
	add.f32 	%f325, %f324, 0fCB40007F;
	neg.f32 	%f326, %f325;
	fma.rn.f32 	%f327, %f321, 0f3FB8AA3B, %f326;
	fma.rn.f32 	%f328, %f321, 0f32A57060, %f327;
	mov.b32 	%r70, %f324;
	shl.b32 	%r71, %r70, 23;
	mov.b32 	%f329, %r71;
	ex2.approx.ftz.f32 	%f330, %f328;
	mul.f32 	%f331, %f330, %f329;
	add.f32 	%f332, %f320, %f331;
	sub.f32 	%f333, %f677, %f270;
	fma.rn.f32 	%f334, %f333, 0f3BBB989D, 0f3F000000;
	cvt.sat.f32.f32 	%f335, %f334;
	fma.rm.f32 	%f336, %f335, %f275, %f274;
	add.f32 	%f337, %f336, 0fCB40007F;
	neg.f32 	%f338, %f337;
	fma.rn.f32 	%f339, %f333, 0f3FB8AA3B, %f338;
	fma.rn.f32 	%f340, %f333, 0f32A57060, %f339;
	mov.b32 	%r72, %f336;
	shl.b32 	%r73, %r72, 23;
	mov.b32 	%f341, %r73;
	ex2.approx.ftz.f32 	%f342, %f340;
	mul.f32 	%f343, %f342, %f341;
	add.f32 	%f344, %f332, %f343;
	sub.f32 	%f345, %f679, %f270;
	fma.rn.f32 	%f346, %f345, 0f3BBB989D, 0f3F000000;
	cvt.sat.f32.f32 	%f347, %f346;
	fma.rm.f32 	%f348, %f347, %f275, %f274;
	add.f32 	%f349, %f348, 0fCB40007F;
	neg.f32 	%f350, %f349;
	fma.rn.f32 	%f351, %f345, 0f3FB8AA3B, %f350;
	fma.rn.f32 	%f352, %f345, 0f32A57060, %f351;
	mov.b32 	%r74, %f348;
	shl.b32 	%r75, %r74, 23;
	mov.b32 	%f353, %r75;
	ex2.approx.ftz.f32 	%f354, %f352;
	mul.f32 	%f355, %f354, %f353;
	add.f32 	%f356, %f344, %f355;
	sub.f32 	%f357, %f681, %f270;
	fma.rn.f32 	%f358, %f357, 0f3BBB989D, 0f3F000000;
	cvt.sat.f32.f32 	%f359, %f358;
	fma.rm.f32 	%f360, %f359, %f275, %f274;
	add.f32 	%f361, %f360, 0fCB40007F;
	neg.f32 	%f362, %f361;
	fma.rn.f32 	%f363, %f357, 0f3FB8AA3B, %f362;
	fma.rn.f32 	%f364, %f357, 0f32A57060, %f363;
	mov.b32 	%r76, %f360;
	shl.b32 	%r77, %r76, 23;
	mov.b32 	%f365, %r77;
	ex2.approx.ftz.f32 	%f366, %f364;
	mul.f32 	%f367, %f366, %f365;
	add.f32 	%f368, %f356, %f367;
	sub.f32 	%f369, %f683, %f270;
	fma.rn.f32 	%f370, %f369, 0f3BBB989D, 0f3F000000;
	cvt.sat.f32.f32 	%f371, %f370;
	fma.rm.f32 	%f372, %f371, %f275, %f274;
	add.f32 	%f373, %f372, 0fCB40007F;
	neg.f32 	%f374, %f373;
	fma.rn.f32 	%f375, %f369, 0f3FB8AA3B, %f374;
	fma.rn.f32 	%f376, %f369, 0f32A57060, %f375;
	mov.b32 	%r78, %f372;
	shl.b32 	%r79, %r78, 23;
	mov.b32 	%f377, %r79;
	ex2.approx.ftz.f32 	%f378, %f376;
	mul.f32 	%f379, %f378, %f377;
	add.f32 	%f380, %f368, %f379;
	sub.f32 	%f381, %f685, %f270;
	fma.rn.f32 	%f382, %f381, 0f3BBB989D, 0f3F000000;
	cvt.sat.f32.f32 	%f383, %f382;
	fma.rm.f32 	%f384, %f383, %f275, %f274;
	add.f32 	%f385, %f384, 0fCB40007F;
	neg.f32 	%f386, %f385;
	fma.rn.f32 	%f387, %f381, 0f3FB8AA3B, %f386;
	fma.rn.f32 	%f388, %f381, 0f32A57060, %f387;
	mov.b32 	%r80, %f384;
	shl.b32 	%r81, %r80, 23;
	mov.b32 	%f389, %r81;
	ex2.approx.ftz.f32 	%f390, %f388;
	mul.f32 	%f391, %f390, %f389;
	add.f32 	%f392, %f380, %f391;
	sub.f32 	%f393, %f687, %f270;
	fma.rn.f32 	%f394, %f393, 0f3BBB989D, 0f3F000000;
	cvt.sat.f32.f32 	%f395, %f394;
	fma.rm.f32 	%f396, %f395, %f275, %f274;
	add.f32 	%f397, %f396, 0fCB40007F;
	neg.f32 	%f398, %f397;
	fma.rn.f32 	%f399, %f393, 0f3FB8AA3B, %f398;
	fma.rn.f32 	%f400, %f393, 0f32A57060, %f399;
	mov.b32 	%r82, %f396;
	shl.b32 	%r83, %r82, 23;
	mov.b32 	%f401, %r83;
	ex2.approx.ftz.f32 	%f402, %f400;
	mul.f32 	%f403, %f402, %f401;
	add.f32 	%f404, %f392, %f403;
	sub.f32 	%f405, %f689, %f270;
	fma.rn.f32 	%f406, %f405, 0f3BBB989D, 0f3F000000;
	cvt.sat.f32.f32 	%f407, %f406;
	fma.rm.f32 	%f408, %f407, %f275, %f274;
	add.f32 	%f409, %f408, 0fCB40007F;
	neg.f32 	%f410, %f409;
	fma.rn.f32 	%f411, %f405, 0f3FB8AA3B, %f410;
	fma.rn.f32 	%f412, %f405, 0f32A57060, %f411;
	mov.b32 	%r84, %f408;
	shl.b32 	%r85, %r84, 23;
	mov.b32 	%f413, %r85;
	ex2.approx.ftz.f32 	%f414, %f412;
	mul.f32 	%f415, %f414, %f413;
	add.f32 	%f416, %f404, %f415;
	sub.f32 	%f417, %f691, %f270;
	fma.rn.f32 	%f418, %f417, 0f3BBB989D, 0f3F000000;
	cvt.sat.f32.f32 	%f419, %f418;
	fma.rm.f32 	%f420, %f419, %f275, %f274;
	add.f32 	%f421, %f420, 0fCB40007F;
	neg.f32 	%f422, %f421;
	fma.rn.f32 	%f423, %f417, 0f3FB8AA3B, %f422;
	fma.rn.f32 	%f424, %f417, 0f32A57060, %f423;
	mov.b32 	%r86, %f420;
	shl.b32 	%r87, %r86, 23;
	mov.b32 	%f425, %r87;
	ex2.approx.ftz.f32 	%f426, %f424;
	mul.f32 	%f427, %f426, %f425;
	add.f32 	%f428, %f416, %f427;
	sub.f32 	%f429, %f693, %f270;
	fma.rn.f32 	%f430, %f429, 0f3BBB989D, 0f3F000000;
	cvt.sat.f32.f32 	%f431, %f430;
	fma.rm.f32 	%f432, %f431, %f275, %f274;
	add.f32 	%f433, %f432, 0fCB40007F;
	neg.f32 	%f434, %f433;
	fma.rn.f32 	%f435, %f429, 0f3FB8AA3B, %f434;
	fma.rn.f32 	%f436, %f429, 0f32A57060, %f435;
	mov.b32 	%r88, %f432;
	shl.b32 	%r89, %r88, 23;
	mov.b32 	%f437, %r89;
	ex2.approx.ftz.f32 	%f438, %f436;
	mul.f32 	%f439, %f438, %f437;
	add.f32 	%f440, %f428, %f439;
	sub.f32 	%f441, %f695, %f270;
	fma.rn.f32 	%f442, %f441, 0f3BBB989D, 0f3F000000;
	cvt.sat.f32.f32 	%f443, %f442;
	fma.rm.f32 	%f444, %f443, %f275, %f274;
	add.f32 	%f445, %f444, 0fCB40007F;
	neg.f32 	%f446, %f445;
	fma.rn.f32 	%f447, %f441, 0f3FB8AA3B, %f446;
	fma.rn.f32 	%f448, %f441, 0f32A57060, %f447;
	mov.b32 	%r90, %f444;
	shl.b32 	%r91, %r90, 23;
	mov.b32 	%f449, %r91;
	ex2.approx.ftz.f32 	%f450, %f448;
	mul.f32 	%f451, %f450, %f449;
	add.f32 	%f452, %f440, %f451;
	sub.f32 	%f453, %f697, %f270;
	fma.rn.f32 	%f454, %f453, 0f3BBB989D, 0f3F000000;
	cvt.sat.f32.f32 	%f455, %f454;
	fma.rm.f32 	%f456, %f455, %f275, %f274;
	add.f32 	%f457, %f456, 0fCB40007F;
	neg.f32 	%f458, %f457;
	fma.rn.f32 	%f459, %f453, 0f3FB8AA3B, %f458;
	fma.rn.f32 	%f460, %f453, 0f32A57060, %f459;
	mov.b32 	%r92, %f456;
	shl.b32 	%r93, %r92, 23;
	mov.b32 	%f461, %r93;
	ex2.approx.ftz.f32 	%f462, %f460;
	mul.f32 	%f463, %f462, %f461;
	add.f32 	%f464, %f452, %f463;
	sub.f32 	%f465, %f699, %f270;
	fma.rn.f32 	%f466, %f465, 0f3BBB989D, 0f3F000000;
	cvt.sat.f32.f32 	%f467, %f466;
	fma.rm.f32 	%f468, %f467, %f275, %f274;
	add.f32 	%f469, %f468, 0fCB40007F;
	neg.f32 	%f470, %f469;
	fma.rn.f32 	%f471, %f465, 0f3FB8AA3B, %f470;
	fma.rn.f32 	%f472, %f465, 0f32A57060, %f471;
	mov.b32 	%r94, %f468;
	shl.b32 	%r95, %r94, 23;
	mov.b32 	%f473, %r95;
	ex2.approx.ftz.f32 	%f474, %f472;
	mul.f32 	%f475, %f474, %f473;
	add.f32 	%f476, %f464, %f475;
	sub.f32 	%f477, %f701, %f270;
	fma.rn.f32 	%f478, %f477, 0f3BBB989D, 0f3F000000;
	cvt.sat.f32.f32 	%f479, %f478;
	fma.rm.f32 	%f480, %f479, %f275, %f274;
	add.f32 	%f481, %f480, 0fCB40007F;
	neg.f32 	%f482, %f481;
	fma.rn.f32 	%f483, %f477, 0f3FB8AA3B, %f482;
	fma.rn.f32 	%f484, %f477, 0f32A57060, %f483;
	mov.b32 	%r96, %f480;
	shl.b32 	%r97, %r96, 23;
	mov.b32 	%f485, %r97;
	ex2.approx.ftz.f32 	%f486, %f484;
	mul.f32 	%f487, %f486, %f485;
	add.f32 	%f488, %f476, %f487;
	sub.f32 	%f489, %f703, %f270;
	fma.rn.f32 	%f490, %f489, 0f3BBB989D, 0f3F000000;
	cvt.sat.f32.f32 	%f491, %f490;
	fma.rm.f32 	%f492, %f491, %f275, %f274;
	add.f32 	%f493, %f492, 0fCB40007F;
	neg.f32 	%f494, %f493;
	fma.rn.f32 	%f495, %f489, 0f3FB8AA3B, %f494;
	fma.rn.f32 	%f496, %f489, 0f32A57060, %f495;
	mov.b32 	%r98, %f492;
	shl.b32 	%r99, %r98, 23;
	mov.b32 	%f497, %r99;
	ex2.approx.ftz.f32 	%f498, %f496;
	mul.f32 	%f499, %f498, %f497;
	add.f32 	%f500, %f488, %f499;
	sub.f32 	%f501, %f705, %f270;
	fma.rn.f32 	%f502, %f501, 0f3BBB989D, 0f3F000000;
	cvt.sat.f32.f32 	%f503, %f502;
	fma.rm.f32 	%f504, %f503, %f275, %f274;
	add.f32 	%f505, %f504, 0fCB40007F;
	neg.f32 	%f506, %f505;
	fma.rn.f32 	%f507, %f501, 0f3FB8AA3B, %f506;
	fma.rn.f32 	%f508, %f501, 0f32A57060, %f507;
	mov.b32 	%r100, %f504;
	shl.b32 	%r101, %r100, 23;
	mov.b32 	%f509, %r101;
	ex2.approx.ftz.f32 	%f510, %f508;
	mul.f32 	%f511, %f510, %f509;
	add.f32 	%f512, %f500, %f511;
	sub.f32 	%f513, %f707, %f270;
	fma.rn.f32 	%f514, %f513, 0f3BBB989D, 0f3F000000;
	cvt.sat.f32.f32 	%f515, %f514;
	fma.rm.f32 	%f516, %f515, %f275, %f274;
	add.f32 	%f517, %f516, 0fCB40007F;
	neg.f32 	%f518, %f517;
	fma.rn.f32 	%f519, %f513, 0f3FB8AA3B, %f518;
	fma.rn.f32 	%f520, %f513, 0f32A57060, %f519;
	mov.b32 	%r102, %f516;
	shl.b32 	%r103, %r102, 23;
	mov.b32 	%f521, %r103;
	ex2.approx.ftz.f32 	%f522, %f520;
	mul.f32 	%f523, %f522, %f521;
	add.f32 	%f524, %f512, %f523;
	sub.f32 	%f525, %f709, %f270;
	fma.rn.f32 	%f526, %f525, 0f3BBB989D, 0f3F000000;
	cvt.sat.f32.f32 	%f527, %f526;
	fma.rm.f32 	%f528, %f527, %f275, %f274;
	add.f32 	%f529, %f528, 0fCB40007F;
	neg.f32 	%f530, %f529;
	fma.rn.f32 	%f531, %f525, 0f3FB8AA3B, %f530;
	fma.rn.f32 	%f532, %f525, 0f32A57060, %f531;
	mov.b32 	%r104, %f528;
	shl.b32 	%r105, %r104, 23;
	mov.b32 	%f533, %r105;
	ex2.approx.ftz.f32 	%f534, %f532;
	mul.f32 	%f535, %f534, %f533;
	add.f32 	%f536, %f524, %f535;
	sub.f32 	%f537, %f711, %f270;
	fma.rn.f32 	%f538, %f537, 0f3BBB989D, 0f3F000000;
	cvt.sat.f32.f32 	%f539, %f538;
	fma.rm.f32 	%f540, %f539, %f275, %f274;
	add.f32 	%f541, %f540, 0fCB40007F;
	neg.f32 	%f542, %f541;
	fma.rn.f32 	%f543, %f537, 0f3FB8AA3B, %f542;
	fma.rn.f32 	%f544, %f537, 0f32A57060, %f543;
	mov.b32 	%r106, %f540;
	shl.b32 	%r107, %r106, 23;
	mov.b32 	%f545, %r107;
	ex2.approx.ftz.f32 	%f546, %f544;
	mul.f32 	%f547, %f546, %f545;
	add.f32 	%f548, %f536, %f547;
	sub.f32 	%f549, %f713, %f270;
	fma.rn.f32 	%f550, %f549, 0f3BBB989D, 0f3F000000;
	cvt.sat.f32.f32 	%f551, %f550;
	fma.rm.f32 	%f552, %f551, %f275, %f274;
	add.f32 	%f553, %f552, 0fCB40007F;
	neg.f32 	%f554, %f553;
	fma.rn.f32 	%f555, %f549, 0f3FB8AA3B, %f554;
	fma.rn.f32 	%f556, %f549, 0f32A57060, %f555;
	mov.b32 	%r108, %f552;
	shl.b32 	%r109, %r108, 23;
	mov.b32 	%f557, %r109;
	ex2.approx.ftz.f32 	%f558, %f556;
	mul.f32 	%f559, %f558, %f557;
	add.f32 	%f560, %f548, %f559;
	sub.f32 	%f561, %f715, %f270;
	fma.rn.f32 	%f562, %f561, 0f3BBB989D, 0f3F000000;
	cvt.sat.f32.f32 	%f563, %f562;
	fma.rm.f32 	%f564, %f563, %f275, %f274;
	add.f32 	%f565, %f564, 0fCB40007F;
	neg.f32 	%f566, %f565;
	fma.rn.f32 	%f567, %f561, 0f3FB8AA3B, %f566;
	fma.rn.f32 	%f568, %f561, 0f32A57060, %f567;
	mov.b32 	%r110, %f564;
	shl.b32 	%r111, %r110, 23;
	mov.b32 	%f569, %r111;
	ex2.approx.ftz.f32 	%f570, %f568;
	mul.f32 	%f571, %f570, %f569;
	add.f32 	%f572, %f560, %f571;
	sub.f32 	%f573, %f717, %f270;
	fma.rn.f32 	%f574, %f573, 0f3BBB989D, 0f3F000000;
	cvt.sat.f32.f32 	%f575, %f574;
	fma.rm.f32 	%f576, %f575, %f275, %f274;
	add.f32 	%f577, %f576, 0fCB40007F;
	neg.f32 	%f578, %f577;
	fma.rn.f32 	%f579, %f573, 0f3FB8AA3B, %f578;
	fma.rn.f32 	%f580, %f573, 0f32A57060, %f579;
	mov.b32 	%r112, %f576;
	shl.b32 	%r113, %r112, 23;
	mov.b32 	%f581, %r113;
	ex2.approx.ftz.f32 	%f582, %f580;
	mul.f32 	%f583, %f582, %f581;
	add.f32 	%f584, %f572, %f583;
	sub.f32 	%f585, %f719, %f270;
	fma.rn.f32 	%f586, %f585, 0f3BBB989D, 0f3F000000;
	cvt.sat.f32.f32 	%f587, %f586;
	fma.rm.f32 	%f588, %f587, %f275, %f274;
	add.f32 	%f589, %f588, 0fCB40007F;
	neg.f32 	%f590, %f589;
	fma.rn.f32 	%f591, %f585, 0f3FB8AA3B, %f590;
	fma.rn.f32 	%f592, %f585, 0f32A57060, %f591;
	mov.b32 	%r114, %f588;
	shl.b32 	%r115, %r114, 23;
	mov.b32 	%f593, %r115;
	ex2.approx.ftz.f32 	%f594, %f592;
	mul.f32 	%f595, %f594, %f593;
	add.f32 	%f596, %f584, %f595;
	sub.f32 	%f597, %f721, %f270;
	fma.rn.f32 	%f598, %f597, 0f3BBB989D, 0f3F000000;
	cvt.sat.f32.f32 	%f599, %f598;
	fma.rm.f32 	%f600, %f599, %f275, %f274;
	add.f32 	%f601, %f600, 0fCB40007F;
	neg.f32 	%f602, %f601;
	fma.rn.f32 	%f603, %f597, 0f3FB8AA3B, %f602;
	fma.rn.f32 	%f604, %f597, 0f32A57060, %f603;
	mov.b32 	%r116, %f600;
	shl.b32 	%r117, %r116, 23;
	mov.b32 	%f605, %r117;
	ex2.approx.ftz.f32 	%f606, %f604;
	mul.f32 	%f607, %f606, %f605;
	add.f32 	%f608, %f596, %f607;
	sub.f32 	%f609, %f723, %f270;
	fma.rn.f32 	%f610, %f609, 0f3BBB989D, 0f3F000000;
	cvt.sat.f32.f32 	%f611, %f610;
	fma.rm.f32 	%f612, %f611, %f275, %f274;
	add.f32 	%f613, %f612, 0fCB40007F;
	neg.f32 	%f614, %f613;
	fma.rn.f32 	%f615, %f609, 0f3FB8AA3B, %f614;
	fma.rn.f32 	%f616, %f609, 0f32A57060, %f615;
	mov.b32 	%r118, %f612;
	shl.b32 	%r119, %r118, 23;
	mov.b32 	%f617, %r119;
	ex2.approx.ftz.f32 	%f618, %f616;
	mul.f32 	%f619, %f618, %f617;
	add.f32 	%f620, %f608, %f619;
	sub.f32 	%f621, %f725, %f270;
	fma.rn.f32 	%f622, %f621, 0f3BBB989D, 0f3F000000;
	cvt.sat.f32.f32 	%f623, %f622;
	fma.rm.f32 	%f624, %f623, %f275, %f274;
	add.f32 	%f625, %f624, 0fCB40007F;
	neg.f32 	%f626, %f625;
	fma.rn.f32 	%f627, %f621, 0f3FB8AA3B, %f626;
	fma.rn.f32 	%f628, %f621, 0f32A57060, %f627;
	mov.b32 	%r120, %f624;
	shl.b32 	%r121, %r120, 23;
	mov.b32 	%f629, %r121;
	ex2.approx.ftz.f32 	%f630, %f628;
	mul.f32 	%f631, %f630, %f629;
	add.f32 	%f632, %f620, %f631;
	sub.f32 	%f633, %f727, %f270;
	fma.rn.f32 	%f634, %f633, 0f3BBB989D, 0f3F000000;
	cvt.sat.f32.f32 	%f635, %f634;
	fma.rm.f32 	%f636, %f635, %f275, %f274;
	add.f32 	%f637, %f636, 0fCB40007F;
	neg.f32 	%f638, %f637;
	fma.rn.f32 	%f639, %f633, 0f3FB8AA3B, %f638;
	fma.rn.f32 	%f640, %f633, 0f32A57060, %f639;
	mov.b32 	%r122, %f636;
	shl.b32 	%r123, %r122, 23;
	mov.b32 	%f641, %r123;
	ex2.approx.ftz.f32 	%f642, %f640;
	mul.f32 	%f643, %f642, %f641;
	add.f32 	%f644, %f632, %f643;
	sub.f32 	%f645, %f729, %f270;
	fma.rn.f32 	%f646, %f645, 0f3BBB989D, 0f3F000000;
	cvt.sat.f32.f32 	%f647, %f646;
	fma.rm.f32 	%f648, %f647, %f275, %f274;
	add.f32 	%f649, %f648, 0fCB40007F;
	neg.f32 	%f650, %f649;
	fma.rn.f32 	%f651, %f645, 0f3FB8AA3B, %f650;
	fma.rn.f32 	%f652, %f645, 0f32A57060, %f651;
	mov.b32 	%r124, %f648;
	shl.b32 	%r125, %r124, 23;
	mov.b32 	%f653, %r125;
	ex2.approx.ftz.f32 	%f654, %f652;
	mul.f32 	%f655, %f654, %f653;
	add.f32 	%f656, %f644, %f655;
	mov.b32 	%r126, %f656;
	shfl.sync.bfly.b32	%r127|%p73, %r126, 16, 31, -1;
	mov.b32 	%f657, %r127;
	add.f32 	%f658, %f656, %f657;
	mov.b32 	%r128, %f658;
	shfl.sync.bfly.b32	%r129|%p74, %r128, 8, 31, -1;
	mov.b32 	%f659, %r129;
	add.f32 	%f660, %f658, %f659;
	mov.b32 	%r130, %f660;
	shfl.sync.bfly.b32	%r131|%p75, %r130, 4, 31, -1;
	mov.b32 	%f661, %r131;
	add.f32 	%f662, %f660, %f661;
	mov.b32 	%r132, %f662;
	shfl.sync.bfly.b32	%r133|%p76, %r132, 2, 31, -1;
	mov.b32 	%f663, %r133;
	add.f32 	%f664, %f662, %f663;
	mov.b32 	%r134, %f664;
	shfl.sync.bfly.b32	%r135|%p77, %r134, 1, 31, -1;
	mov.b32 	%f665, %r135;
	add.f32 	%f666, %f664, %f665;
	div.rn.f32 	%f131, %f283, %f666;
	div.rn.f32 	%f132, %f295, %f666;
	div.rn.f32 	%f133, %f307, %f666;
	div.rn.f32 	%f134, %f319, %f666;
	div.rn.f32 	%f135, %f331, %f666;
	div.rn.f32 	%f136, %f343, %f666;
	div.rn.f32 	%f137, %f355, %f666;
	div.rn.f32 	%f138, %f367, %f666;
	div.rn.f32 	%f139, %f379, %f666;
	div.rn.f32 	%f140, %f391, %f666;
	div.rn.f32 	%f141, %f403, %f666;
	div.rn.f32 	%f142, %f415, %f666;
	div.rn.f32 	%f143, %f427, %f666;
	div.rn.f32 	%f144, %f439, %f666;
	div.rn.f32 	%f145, %f451, %f666;
	div.rn.f32 	%f146, %f463, %f666;
	div.rn.f32 	%f147, %f475, %f666;
	div.rn.f32 	%f148, %f487, %f666;
	div.rn.f32 	%f149, %f499, %f666;
	div.rn.f32 	%f150, %f511, %f666;
	div.rn.f32 	%f151, %f523, %f666;
	div.rn.f32 	%f152, %f535, %f666;
	div.rn.f32 	%f153, %f547, %f666;
	div.rn.f32 	%f154, %f559, %f666;
	div.rn.f32 	%f155, %f571, %f666;
	div.rn.f32 	%f156, %f583, %f666;
	div.rn.f32 	%f157, %f595, %f666;
	div.rn.f32 	%f158, %f607, %f666;
	div.rn.f32 	%f159, %f619, %f666;
	div.rn.f32 	%f160, %f631, %f666;
	div.rn.f32 	%f161, %f643, %f666;
	div.rn.f32 	%f162, %f655, %f666;
	mad.lo.s64 	%rd62, %rd83, %rd28, %rd2;
	cvta.to.global.u64 	%rd63, %rd27;
	shl.b64 	%rd64, %rd62, 2;
	add.s64 	%rd22, %rd63, %rd64;
	@%p67 bra 	$L__BB139_70;
	st.global.f32 	[%rd22], %f131;
$L__BB139_70:
	mov.u32 	%r136, %tid.x;
	add.s32 	%r137, %r136, 32;
	cvt.u64.u32 	%rd65, %r137;
	setp.le.s64 	%p78, %rd30, %rd65;
	@%p78 bra 	$L__BB139_72;
	st.global.f32 	[%rd22+128], %f132;
$L__BB139_72:
	mov.u32 	%r138, %tid.x;
	add.s32 	%r139, %r138, 64;
	cvt.u64.u32 	%rd66, %r139;
	setp.le.s64 	%p79, %rd30, %rd66;
	@%p79 bra 	$L__BB139_74;
	st.global.f32 	[%rd22+256], %f133;
$L__BB139_74:
	mov.u32 	%r140, %tid.x;
	add.s32 	%r141, %r140, 96;
	cvt.u64.u32 	%rd67, %r141;
	setp.le.s64 	%p80, %rd30, %rd67;
	@%p80 bra 	$L__BB139_76;
	st.global.f32 	[%rd22+384], %f134;
$L__BB139_76:
	setp.le.s64 	%p81, %rd30, %rd3;
	@%p81 bra 	$L__BB139_78;
	st.global.f32 	[%rd22+512], %f135;
$L__BB139_78:
	setp.le.s64 	%p82, %rd30, %rd4;
	@%p82 bra 	$L__BB139_80;
	st.global.f32 	[%rd22+640], %f136;
$L__BB139_80:
	setp.le.s64 	%p83, %rd30, %rd5;
	@%p83 bra 	$L__BB139_82;
	st.global.f32 	[%rd22+768], %f137;
$L__BB139_82:
	setp.le.s64 	%p84, %rd30, %rd6;
	@%p84 bra 	$L__BB139_84;
	st.global.f32 	[%rd22+896], %f138;
$L__BB139_84:
	mov.u32 	%r142, %tid.x;
	add.s32 	%r143, %r142, 256;
	cvt.u64.u32 	%rd68, %r143;
	setp.le.s64 	%p85, %rd30, %rd68;
	@%p85 bra 	$L__BB139_86;
	st.global.f32 	[%rd22+1024], %f139;
$L__BB139_86:
	mov.u32 	%r144, %tid.x;
	add.s32 	%r145, %r144, 288;
	cvt.u64.u32 	%rd69, %r145;
	setp.le.s64 	%p86, %rd30, %rd69;
	@%p86 bra 	$L__BB139_88;
	st.global.f32 	[%rd22+1152], %f140;
$L__BB139_88:
	mov.u32 	%r146, %tid.x;
	add.s32 	%r147, %r146, 320;
	cvt.u64.u32 	%rd70, %r147;
	setp.le.s64 	%p87, %rd30, %rd70;
	@%p87 bra 	$L__BB139_90;
	st.global.f32 	[%rd22+1280], %f141;
$L__BB139_90:
	mov.u32 	%r148, %tid.x;
	add.s32 	%r149, %r148, 352;
	cvt.u64.u32 	%rd71, %r149;
	setp.le.s64 	%p88, %rd30, %rd71;
	@%p88 bra 	$L__BB139_92;
	st.global.f32 	[%rd22+1408], %f142;
$L__BB139_92:
	mov.u32 	%r150, %tid.x;
	add.s32 	%r151, %r150, 384;
	cvt.u64.u32 	%rd72, %r151;
	setp.le.s64 	%p89, %rd30, %rd72;
	@%p89 bra 	$L__BB139_94;
	st.global.f32 	[%rd22+1536], %f143;
$L__BB139_94:
	add.s32 	%r153, %r150, 416;
	cvt.u64.u32 	%rd73, %r153;
	setp.le.s64 	%p90, %rd30, %rd73;
	@%p90 bra 	$L__BB139_96;
	st.global.f32 	[%rd22+1664], %f144;
$L__BB139_96:
	add.s32 	%r155, %r150, 448;
	cvt.u64.u32 	%rd74, %r155;
	setp.le.s64 	%p91, %rd30, %rd74;
	@%p91 bra 	$L__BB139_98;
	st.global.f32 	[%rd22+1792], %f145;
$L__BB139_98:
	add.s32 	%r157, %r150, 480;
	cvt.u64.u32 	%rd75, %r157;
	setp.le.s64 	%p92, %rd30, %rd75;
	@%p92 bra 	$L__BB139_100;
	st.global.f32 	[%rd22+1920], %f146;
$L__BB139_100:
	add.s32 	%r159, %r150, 512;
	cvt.u64.u32 	%rd76, %r159;
	setp.le.s64 	%p93, %rd30, %rd76;
	@%p93 bra 	$L__BB139_102;
	st.global.f32 	[%rd22+2048], %f147;
$L__BB139_102:
	add.s32 	%r161, %r150, 544;
	cvt.u64.u32 	%rd77, %r161;
	setp.le.s64 	%p94, %rd30, %rd77;
	@%p94 bra 	$L__BB139_104;
	st.global.f32 	[%rd22+2176], %f148;
$L__BB139_104:
	add.s32 	%r163, %r150, 576;
	cvt.u64.u32 	%rd78, %r163;
	setp.le.s64 	%p95, %rd30, %rd78;
	@%p95 bra 	$L__BB139_106;
	st.global.f32 	[%rd22+2304], %f149;
$L__BB139_106:
	add.s32 	%r165, %r150, 608;
	cvt.u64.u32 	%rd79, %r165;
	setp.le.s64 	%p96, %rd30, %rd79;
	@%p96 bra 	$L__BB139_108;
	st.global.f32 	[%rd22+2432], %f150;
$L__BB139_108:
	setp.le.s64 	%p97, %rd30, %rd7;
	@%p97 bra 	$L__BB139_110;
	st.global.f32 	[%rd22+2560], %f151;
$L__BB139_110:
	setp.le.s64 	%p98, %rd30, %rd8;
	@%p98 bra 	$L__BB139_112;
	st.global.f32 	[%rd22+2688], %f152;
$L__BB139_112:
	setp.le.s64 	%p99, %rd30, %rd9;
	@%p99 bra 	$L__BB139_114;
	st.global.f32 	[%rd22+2816], %f153;
$L__BB139_114:
	setp.le.s64 	%p100, %rd30, %rd10;
	@%p100 bra 	$L__BB139_116;
	st.global.f32 	[%rd22+2944], %f154;
$L__BB139_116:
	setp.le.s64 	%p101, %rd30, %rd11;
	@%p101 bra 	$L__BB139_118;
	st.global.f32 	[%rd22+3072], %f155;
$L__BB139_118:
	setp.le.s64 	%p102, %rd30, %rd12;
	@%p102 bra 	$L__BB139_120;
	st.global.f32 	[%rd22+3200], %f156;
$L__BB139_120:
	setp.le.s64 	%p103, %rd30, %rd13;
	@%p103 bra 	$L__BB139_122;
	st.global.f32 	[%rd22+3328], %f157;
$L__BB139_122:
	setp.le.s64 	%p104, %rd30, %rd14;
	@%p104 bra 	$L__BB139_124;
	st.global.f32 	[%rd22+3456], %f158;
$L__BB139_124:
	setp.le.s64 	%p105, %rd30, %rd15;
	@%p105 bra 	$L__BB139_126;
	st.global.f32 	[%rd22+3584], %f159;
$L__BB139_126:
	setp.le.s64 	%p106, %rd30, %rd16;
	@%p106 bra 	$L__BB139_128;
	st.global.f32 	[%rd22+3712], %f160;
$L__BB139_128:
	setp.le.s64 	%p107, %rd30, %rd17;
	@%p107 bra 	$L__BB139_130;
	st.global.f32 	[%rd22+3840], %f161;
$L__BB139_130:
	setp.le.s64 	%p108, %rd30, %rd18;
	@%p108 bra 	$L__BB139_132;
	st.global.f32 	[%rd22+3968], %f162;
$L__BB139_132:
	ld.param.u64 	%rd82, [_Z15SoftmaxWarpImplI24ElementwiseScaleMaskLoadIffbE11DirectStoreIffEfLi1ELi32ELi32ELi1ELb1EL9Algorithm0EEvT_T0_ll_param_2];
	mov.u32 	%r166, %nctaid.x;
	mov.u32 	%r167, %ntid.y;
	mul.lo.s32 	%r168, %r166, %r167;
	cvt.s64.s32 	%rd80, %r168;
	add.s64 	%rd83, %rd83, %rd80;
	setp.lt.s64 	%p109, %rd83, %rd82;
	@%p109 bra 	$L__BB139_4;
$L__BB139_133:
	ret;

}
	// .globl	_Z20SoftmaxBlockSMemImplI24ElementwiseScaleMaskLoadIffbE11DirectStoreIffEfLi2ELi128EL9Algorithm0EEvT_T0_ll
.visible .entry _Z20SoftmaxBlockSMemImplI24ElementwiseScaleMaskLoadIffbE11DirectStoreIffEfLi2ELi128EL9Algorithm0EEvT_T0_ll(
	.param .align 8 .b8 _Z20SoftmaxBlockSMemImplI24ElementwiseScaleMaskLoadIffbE11DirectStoreIffEfLi2ELi128EL9Algorithm0EEvT_T0_ll_param_0[32],
	.param .align 8 .b8 _Z20SoftmaxBlockSMemImplI24ElementwiseScaleMaskLoadIffbE11DirectStoreIffEfLi2ELi128EL9Algorithm0EEvT_T0_ll_param_1[16],
	.param .u64 _Z20SoftmaxBlockSMemImplI24ElementwiseScaleMaskLoadIffbE11DirectStoreIffEfLi2ELi128EL9Algorithm0EEvT_T0_ll_param_2,
	.param .u64 _Z20SoftmaxBlockSMemImplI24ElementwiseScaleMaskLoadIffbE11DirectStoreIffEfLi2ELi128EL9Algorithm0EEvT_T0_ll_param_3
)
{
	.reg .pred 	%p<56>;
	.reg .b16 	%rs<15>;
	.reg .b32 	%r<128>;
	.reg .b32 	%f<262>;
	.reg .b64 	%rd<140>;

	ld.param.u64 	%rd26, [_Z20SoftmaxBlockSMemImplI24ElementwiseScaleMaskLoadIffbE11DirectStoreIffEfLi2ELi128EL9Algorithm0EEvT_T0_ll_param_1+8];
	ld.param.v2.f32 	{%f50, %f51}, [_Z20SoftmaxBlockSMemImplI24ElementwiseScaleMaskLoadIffbE11DirectStoreIffEfLi2ELi128EL9Algorithm0EEvT_T0_ll_param_0+24];
	ld.param.u64 	%rd24, [_Z20SoftmaxBlockSMemImplI24ElementwiseScaleMaskLoadIffbE11DirectStoreIffEfLi2ELi128EL9Algorithm0EEvT_T0_ll_param_0+16];
	ld.param.u64 	%rd25, [_Z20SoftmaxBlockSMemImplI24ElementwiseScaleMaskLoadIffbE11DirectStoreIffEfLi2ELi128EL9Algorithm0EEvT_T0_ll_param_1];
	ld.param.u64 	%rd23, [_Z20SoftmaxBlockSMemImplI24ElementwiseScaleMaskLoadIffbE11DirectStoreIffEfLi2ELi128EL9Algorithm0EEvT_T0_ll_param_0+8];
	ld.param.u64 	%rd22, [_Z20SoftmaxBlockSMemImplI24ElementwiseScaleMaskLoadIffbE11DirectStoreIffEfLi2ELi128EL9Algorithm0EEvT_T0_ll_param_0];
	ld.param.u64 	%rd27, [_Z20SoftmaxBlockSMemImplI24ElementwiseScaleMaskLoadIffbE11DirectStoreIffEfLi2ELi128EL9Algorithm0EEvT_T0_ll_param_2];
	ld.param.u64 	%rd28, [_Z20SoftmaxBlockSMemImplI24ElementwiseScaleMaskLoadIffbE11DirectStoreIffEfLi2ELi128EL9Algorithm0EEvT_T0_ll_param_3];
	cvta.to.global.u64 	%rd1, %rd22;
	cvta.to.global.u64 	%rd2, %rd23;
	cvta.to.global.u64 	%rd3, %rd25;
	mov.u32 	%r1, %tid.x;
	and.b64  	%rd29, %rd28, 1;
	setp.eq.b64 	%p2, %rd29, 1;
	not.pred 	%p3, %p2;
	@%p3 bra 	$L__BB140_2;
	mov.u64 	%rd30, $str$2;
	cvta.global.u64 	%rd31, %rd30;
	mov.u64 	%rd32, $str$1;
	cvta.global.u64 	%rd33, %rd32;
	mov.u64 	%rd34, __unnamed_141;
	cvta.global.u64 	%rd35, %rd34;
	{ // callseq 140, 0
	.param .b64 param0;
	st.param.b64 	[param0], %rd31;
	.param .b64 param1;
	st.param.b64 	[param1], %rd33;
	.param .b32 param2;
	st.param.b32 	[param2], 553;
	.param .b64 param3;
	st.param.b64 	[param3], %rd35;
	.param .b64 param4;
	st.param.b64 	[param4], 1;
	call.uni 
	__assertfail, 
	(
	param0, 
	param1, 
	param2, 
	param3, 
	param4
	);
	} // callseq 140
$L__BB140_2:
	shr.u64 	%rd36, %rd28, 63;
	add.s64 	%rd37, %rd28, %rd36;
	shr.u64 	%rd38, %rd37, 1;
	cvt.u32.u64 	%r2, %rd38;
	mov.u32 	%r25, %ctaid.x;
	cvt.u64.u32 	%rd139, %r25;
	setp.le.s64 	%p4, %rd27, %rd139;
	@%p4 bra 	$L__BB140_49;
	// begin inline asm
	mov.u32 %r26, %laneid;
	// end inline asm
	cvt.u64.u32 	%rd5, %r1;
	mov.u32 	%r27, %nctaid.x;
	cvt.u64.u32 	%rd6, %r27;
	not.b32 	%r28, %r1;
	add.s32 	%r4, %r28, %r2;
	shr.u32 	%r29, %r4, 7;
	add.s32 	%r30, %r29, 1;
	not.b64 	%rd39, %rd5;
	add.s64 	%rd7, %rd28, %rd39;
	and.b32  	%r5, %r30, 3;
	shl.b32 	%r31, %r1, 2;
	mov.u32 	%r32, shared_buf;
	add.s32 	%r6, %r32, %r31;
	shl.b32 	%r7, %r2, 2;
	add.s32 	%r8, %r6, %r7;
	add.s32 	%r9, %r1, 128;
	add.s32 	%r10, %r1, 256;
	add.s32 	%r11, %r1, 384;
	and.b64  	%rd8, %rd7, 384;
$L__BB140_4:
	setp.ge.s32 	%p5, %r1, %r2;
	mov.f32 	%f256, 0fFF800000;
	@%p5 bra 	$L__BB140_25;
	setp.eq.s32 	%p6, %r5, 0;
	mul.lo.s64 	%rd10, %rd139, %rd24;
	mov.f32 	%f256, 0fFF800000;
	mov.u32 	%r122, %r1;
	@%p6 bra 	$L__BB140_15;
	shl.b32 	%r33, %r1, 1;
	cvt.u64.u32 	%rd40, %r33;
	add.s64 	%rd11, %rd10, %rd40;
	shr.u64 	%rd41, %rd11, 63;
	add.s64 	%rd42, %rd11, %rd41;
	shl.b64 	%rd43, %rd42, 2;
	and.b64  	%rd44, %rd43, -8;
	add.s64 	%rd12, %rd1, %rd44;
	ld.global.f32 	%f55, [%rd12];
	and.b64  	%rd45, %rd42, -2;
	add.s64 	%rd46, %rd2, %rd45;
	ld.global.v2.u8 	{%rs1, %rs2}, [%rd46];
	setp.eq.s16 	%p7, %rs1, 0;
	mul.f32 	%f56, %f51, %f55;
	selp.f32 	%f3, %f50, %f56, %p7;
	setp.eq.s16 	%p8, %rs2, 0;
	mov.f32 	%f246, %f50;
	@%p8 bra 	$L__BB140_8;
	ld.global.f32 	%f57, [%rd12+4];
	mul.f32 	%f246, %f51, %f57;
$L__BB140_8:
	setp.eq.s32 	%p9, %r5, 1;
	st.shared.f32 	[%r6], %f3;
	max.f32 	%f58, %f3, 0fFF800000;
	st.shared.f32 	[%r8], %f246;
	max.f32 	%f256, %f58, %f246;
	mov.u32 	%r122, %r9;
	@%p9 bra 	$L__BB140_15;
	add.s64 	%rd47, %rd11, 256;
	shr.u64 	%rd48, %rd47, 63;
	add.s64 	%rd49, %rd47, %rd48;
	shl.b64 	%rd50, %rd49, 2;
	and.b64  	%rd51, %rd50, -8;
	add.s64 	%rd13, %rd1, %rd51;
	ld.global.f32 	%f59, [%rd13];
	and.b64  	%rd52, %rd49, -2;
	add.s64 	%rd53, %rd2, %rd52;
	ld.global.v2.u8 	{%rs3, %rs4}, [%rd53];
	setp.eq.s16 	%p10, %rs3, 0;
	mul.f32 	%f60, %f51, %f59;
	selp.f32 	%f7, %f50, %f60, %p10;
	setp.eq.s16 	%p11, %rs4, 0;
	mov.f32 	%f247, %f50;
	@%p11 bra 	$L__BB140_11;
	ld.global.f32 	%f61, [%rd13+4];
	mul.f32 	%f247, %f51, %f61;
$L__BB140_11:
	setp.eq.s32 	%p12, %r5, 2;
	st.shared.f32 	[%r6+512], %f7;
	max.f32 	%f62, %f256, %f7;
	st.shared.f32 	[%r8+512], %f247;
	max.f32 	%f256, %f62, %f247;
	mov.u32 	%r122, %r10;
	@%p12 bra 	$L__BB140_15;
	add.s64 	%rd54, %rd11, 512;
	shr.u64 	%rd55, %rd54, 63;
	add.s64 	%rd56, %rd54, %rd55;
	shl.b64 	%rd57, %rd56, 2;
	and.b64  	%rd58, %rd57, -8;
	add.s64 	%rd14, %rd1, %rd58;
	ld.global.f32 	%f63, [%rd14];
	and.b64  	%rd59, %rd56, -2;
	add.s64 	%rd60, %rd2, %rd59;
	ld.global.v2.u8 	{%rs5, %rs6}, [%rd60];
	setp.eq.s16 	%p13, %rs5, 0;
	mul.f32 	%f64, %f51, %f63;
	selp.f32 	%f11, %f50, %f64, %p13;
	setp.eq.s16 	%p14, %rs6, 0;
	mov.f32 	%f248, %f50;
	@%p14 bra 	$L__BB140_14;
	ld.global.f32 	%f65, [%rd14+4];
	mul.f32 	%f248, %f51, %f65;
$L__BB140_14:
	st.shared.f32 	[%r6+1024], %f11;
	max.f32 	%f66, %f256, %f11;
	st.shared.f32 	[%r8+1024], %f248;
	max.f32 	%f256, %f66, %f248;
	mov.u32 	%r122, %r11;
$L__BB140_15:
	setp.lt.u32 	%p15, %r4, 384;
	@%p15 bra 	$L__BB140_25;
$L__BB140_16:
	shl.b32 	%r14, %r122, 1;
	cvt.u64.u32 	%rd61, %r14;
	add.s64 	%rd62, %rd10, %rd61;
	shr.u64 	%rd63, %rd62, 63;
	add.s64 	%rd64, %rd62, %rd63;
	shl.b64 	%rd65, %rd64, 2;
	and.b64  	%rd66, %rd65, -8;
	add.s64 	%rd15, %rd1, %rd66;
	ld.global.f32 	%f67, [%rd15];
	and.b64  	%rd67, %rd64, -2;
	add.s64 	%rd68, %rd2, %rd67;
	ld.global.v2.u8 	{%rs7, %rs8}, [%rd68];
	setp.eq.s16 	%p16, %rs7, 0;
	mul.f32 	%f68, %f51, %f67;
	selp.f32 	%f18, %f50, %f68, %p16;
	setp.eq.s16 	%p17, %rs8, 0;
	mov.f32 	%f252, %f50;
	@%p17 bra 	$L__BB140_18;
	ld.global.f32 	%f69, [%rd15+4];
	mul.f32 	%f252, %f51, %f69;
$L__BB140_18:
	shl.b32 	%r34, %r122, 2;
	mov.u32 	%r35, shared_buf;
	add.s32 	%r15, %r35, %r34;
	st.shared.f32 	[%r15], %f18;
	max.f32 	%f70, %f256, %f18;
	add.s32 	%r16, %r15, %r7;
	st.shared.f32 	[%r16], %f252;
	max.f32 	%f21, %f70, %f252;
	add.s32 	%r36, %r14, 256;
	cvt.u64.u32 	%rd69, %r36;
	add.s64 	%rd70, %rd10, %rd69;
	shr.u64 	%rd71, %rd70, 63;
	add.s64 	%rd72, %rd70, %rd71;
	shl.b64 	%rd73, %rd72, 2;
	and.b64  	%rd74, %rd73, -8;
	add.s64 	%rd16, %rd1, %rd74;
	ld.global.f32 	%f71, [%rd16];
	and.b64  	%rd75, %rd72, -2;
	add.s64 	%rd76, %rd2, %rd75;
	ld.global.v2.u8 	{%rs9, %rs10}, [%rd76];
	setp.eq.s16 	%p18, %rs9, 0;
	mul.f32 	%f72, %f51, %f71;
	selp.f32 	%f22, %f50, %f72, %p18;
	setp.eq.s16 	%p19, %rs10, 0;
	mov.f32 	%f253, %f50;
	@%p19 bra 	$L__BB140_20;
	ld.global.f32 	%f73, [%rd16+4];
	mul.f32 	%f253, %f51, %f73;
$L__BB140_20:
	st.shared.f32 	[%r15+512], %f22;
	max.f32 	%f74, %f21, %f22;
	st.shared.f32 	[%r16+512], %f253;
	max.f32 	%f25, %f74, %f253;
	add.s32 	%r37, %r14, 512;
	cvt.u64.u32 	%rd77, %r37;
	add.s64 	%rd78, %rd10, %rd77;
	shr.u64 	%rd79, %rd78, 63;
	add.s64 	%rd80, %rd78, %rd79;
	shl.b64 	%rd81, %rd80, 2;
	and.b64  	%rd82, %rd81, -8;
	add.s64 	%rd17, %rd1, %rd82;
	ld.global.f32 	%f75, [%rd17];
	and.b64  	%rd83, %rd80, -2;
	add.s64 	%rd84, %rd2, %rd83;
	ld.global.v2.u8 	{%rs11, %rs12}, [%rd84];
	setp.eq.s16 	%p20, %rs11, 0;
	mul.f32 	%f76, %f51, %f75;
	selp.f32 	%f26, %f50, %f76, %p20;
	setp.eq.s16 	%p21, %rs12, 0;
	mov.f32 	%f254, %f50;
	@%p21 bra 	$L__BB140_22;
	ld.global.f32 	%f77, [%rd17+4];
	mul.f32 	%f254, %f51, %f77;
$L__BB140_22:
	st.shared.f32 	[%r15+1024], %f26;
	max.f32 	%f78, %f25, %f26;
	st.shared.f32 	[%r16+1024], %f254;
	max.f32 	%f29, %f78, %f254;
	add.s32 	%r38, %r14, 768;
	cvt.u64.u32 	%rd85, %r38;
	add.s64 	%rd86, %rd10, %rd85;
	shr.u64 	%rd87, %rd86, 63;
	add.s64 	%rd88, %rd86, %rd87;
	shl.b64 	%rd89, %rd88, 2;
	and.b64  	%rd90, %rd89, -8;
	add.s64 	%rd18, %rd1, %rd90;
	ld.global.f32 	%f79, [%rd18];
	and.b64  	%rd91, %rd88, -2;
	add.s64 	%rd92, %rd2, %rd91;
	ld.global.v2.u8 	{%rs13, %rs14}, [%rd92];
	setp.eq.s16 	%p22, %rs13, 0;
	mul.f32 	%f80, %f51, %f79;
	selp.f32 	%f30, %f50, %f80, %p22;
	setp.eq.s16 	%p23, %rs14, 0;
	mov.f32 	%f255, %f50;
	@%p23 bra 	$L__BB140_24;
	ld.global.f32 	%f81, [%rd18+4];
	mul.f32 	%f255, %f51, %f81;
$L__BB140_24:
	st.shared.f32 	[%r15+1536], %f30;
	max.f32 	%f82, %f29, %f30;
	st.shared.f32 	[%r16+1536], %f255;
	max.f32 	%f256, %f82, %f255;
	add.s32 	%r122, %r122, 512;
	setp.lt.s32 	%p24, %r122, %r2;
	@%p24 bra 	$L__BB140_16;
$L__BB140_25:
	setp.gt.s32 	%p26, %r26, 15;
	setp.gt.s32 	%p27, %r26, 23;
	setp.gt.s32 	%p28, %r26, 27;
	setp.gt.s32 	%p29, %r26, 29;
	setp.gt.s32 	%p30, %r26, 30;
	mov.b32 	%r40, %f256;
	mov.b32 	%r41, 1;
	mov.b32 	%r62, 31;
	mov.b32 	%r63, -1;
	// begin inline asm
	shfl.sync.down.b32 %r39, %r40, %r41, %r62, %r63;
	// end inline asm
	mov.b32 	%f83, %r39;
	max.f32 	%f84, %f256, %f83;
	selp.f32 	%f85, %f256, %f84, %p30;
	mov.b32 	%r45, %f85;
	mov.b32 	%r46, 2;
	// begin inline asm
	shfl.sync.down.b32 %r44, %r45, %r46, %r62, %r63;
	// end inline asm
	mov.b32 	%f86, %r44;
	max.f32 	%f87, %f85, %f86;
	selp.f32 	%f88, %f85, %f87, %p29;
	mov.b32 	%r50, %f88;
	mov.b32 	%r51, 4;
	// begin inline asm
	shfl.sync.down.b32 %r49, %r50, %r51, %r62, %r63;
	// end inline asm
	mov.b32 	%f89, %r49;
	max.f32 	%f90, %f88, %f89;
	selp.f32 	%f91, %f88, %f90, %p28;
	mov.b32 	%r55, %f91;
	mov.b32 	%r56, 8;
	// begin inline asm
	shfl.sync.down.b32 %r54, %r55, %r56, %r62, %r63;
	// end inline asm
	mov.b32 	%f92, %r54;
	max.f32 	%f35, %f91, %f92;
	selp.f32 	%f257, %f91, %f35, %p27;
	mov.b32 	%r60, %f257;
	mov.b32 	%r61, 16;
	// begin inline asm
	shfl.sync.down.b32 %r59, %r60, %r61, %r62, %r63;
	// end inline asm
	mov.pred 	%p55, 0;
	@%p26 bra 	$L__BB140_28;
	setp.ne.s32 	%p32, %r26, 0;
	mov.b32 	%f93, %r59;
	max.f32 	%f257, %f35, %f93;
	@%p32 bra 	$L__BB140_28;
	shr.u32 	%r64, %r1, 3;
	and.b32  	%r65, %r64, 124;
	mov.u32 	%r66, _ZZ14BlockAllReduceI5MaxOpfLi128EET0_S1_E12temp_storage;
	add.s32 	%r67, %r66, %r65;
	st.shared.f32 	[%r67+4], %f257;
	mov.pred 	%p55, -1;
$L__BB140_28:
	setp.ne.s32 	%p34, %r1, 0;
	bar.sync 	0;
	@%p34 bra 	$L__BB140_30;
	ld.shared.f32 	%f94, [_ZZ14BlockAllReduceI5MaxOpfLi128EET0_S1_E12temp_storage+8];
	max.f32 	%f95, %f257, %f94;
	ld.shared.f32 	%f96, [_ZZ14BlockAllReduceI5MaxOpfLi128EET0_S1_E12temp_storage+12];
	max.f32 	%f97, %f95, %f96;
	ld.shared.f32 	%f98, [_ZZ14BlockAllReduceI5MaxOpfLi128EET0_S1_E12temp_storage+16];
	max.f32 	%f99, %f97, %f98;
	st.shared.f32 	[_ZZ14BlockAllReduceI5MaxOpfLi128EET0_S1_E16result_broadcast], %f99;
$L__BB140_30:
	setp.le.s64 	%p35, %rd28, %rd5;
	bar.sync 	0;
	mov.f32 	%f261, 0f00000000;
	ld.shared.f32 	%f39, [_ZZ14BlockAllReduceI5MaxOpfLi128EET0_S1_E16result_broadcast];
	@%p35 bra 	$L__BB140_37;
	setp.eq.s64 	%p36, %rd8, 384;
	mov.f32 	%f261, 0f00000000;
	mov.u32 	%r124, %r1;
	@%p36 bra 	$L__BB140_35;
	setp.eq.s64 	%p37, %rd8, 0;
	ld.shared.f32 	%f103, [%r6];
	sub.f32 	%f104, %f103, %f39;
	fma.rn.f32 	%f105, %f104, 0f3BBB989D, 0f3F000000;
	cvt.sat.f32.f32 	%f106, %f105;
	mov.f32 	%f107, 0f4B400001;
	mov.f32 	%f108, 0f437C0000;
	fma.rm.f32 	%f109, %f106, %f108, %f107;
	add.f32 	%f110, %f109, 0fCB40007F;
	neg.f32 	%f111, %f110;
	fma.rn.f32 	%f112, %f104, 0f3FB8AA3B, %f111;
	fma.rn.f32 	%f113, %f104, 0f32A57060, %f112;
	mov.b32 	%r68, %f109;
	shl.b32 	%r69, %r68, 23;
	mov.b32 	%f114, %r69;
	ex2.approx.ftz.f32 	%f115, %f113;
	mul.f32 	%f116, %f115, %f114;
	st.shared.f32 	[%r6], %f116;
	add.f32 	%f261, %f116, 0f00000000;
	mov.u32 	%r124, %r9;
	@%p37 bra 	$L__BB140_35;
	setp.eq.s64 	%p38, %rd8, 128;
	ld.shared.f32 	%f117, [%r6+512];
	sub.f32 	%f118, %f117, %f39;
	fma.rn.f32 	%f119, %f118, 0f3BBB989D, 0f3F000000;
	cvt.sat.f32.f32 	%f120, %f119;
	mov.f32 	%f121, 0f4B400001;
	mov.f32 	%f122, 0f437C0000;
	fma.rm.f32 	%f123, %f120, %f122, %f121;
	add.f32 	%f124, %f123, 0fCB40007F;
	neg.f32 	%f125, %f124;
	fma.rn.f32 	%f126, %f118, 0f3FB8AA3B, %f125;
	fma.rn.f32 	%f127, %f118, 0f32A57060, %f126;
	mov.b32 	%r70, %f123;
	shl.b32 	%r71, %r70, 23;
	mov.b32 	%f128, %r71;
	ex2.approx.ftz.f32 	%f129, %f127;
	mul.f32 	%f130, %f129, %f128;
	st.shared.f32 	[%r6+512], %f130;
	add.f32 	%f261, %f261, %f130;
	mov.u32 	%r124, %r10;
	@%p38 bra 	$L__BB140_35;
	ld.shared.f32 	%f131, [%r6+1024];
	sub.f32 	%f132, %f131, %f39;
	fma.rn.f32 	%f133, %f132, 0f3BBB989D, 0f3F000000;
	cvt.sat.f32.f32 	%f134, %f133;
	mov.f32 	%f135, 0f4B400001;
	mov.f32 	%f136, 0f437C0000;
	fma.rm.f32 	%f137, %f134, %f136, %f135;
	add.f32 	%f138, %f137, 0fCB40007F;
	neg.f32 	%f139, %f138;
	fma.rn.f32 	%f140, %f132, 0f3FB8AA3B, %f139;
	fma.rn.f32 	%f141, %f132, 0f32A57060, %f140;
	mov.b32 	%r72, %f137;
	shl.b32 	%r73, %r72, 23;
	mov.b32 	%f142, %r73;
	ex2.approx.ftz.f32 	%f143, %f141;
	mul.f32 	%f144, %f143, %f142;
	st.shared.f32 	[%r6+1024], %f144;
	add.f32 	%f261, %f261, %f144;
	mov.u32 	%r124, %r11;
$L__BB140_35:
	setp.lt.u64 	%p39, %rd7, 384;
	@%p39 bra 	$L__BB140_37;
$L__BB140_36:
	shl.b32 	%r74, %r124, 2;
	mov.u32 	%r75, shared_buf;
	add.s32 	%r76, %r75, %r74;
	ld.shared.f32 	%f145, [%r76];
	sub.f32 	%f146, %f145, %f39;
	fma.rn.f32 	%f147, %f146, 0f3BBB989D, 0f3F000000;
	cvt.sat.f32.f32 	%f148, %f147;
	mov.f32 	%f149, 0f4B400001;
	mov.f32 	%f150, 0f437C0000;
	fma.rm.f32 	%f151, %f148, %f150, %f149;
	add.f32 	%f152, %f151, 0fCB40007F;
	neg.f32 	%f153, %f152;
	fma.rn.f32 	%f154, %f146, 0f3FB8AA3B, %f153;
	fma.rn.f32 	%f155, %f146, 0f32A57060, %f154;
	mov.b32 	%r77, %f151;
	shl.b32 	%r78, %r77, 23;
	mov.b32 	%f156, %r78;
	ex2.approx.ftz.f32 	%f157, %f155;
	mul.f32 	%f158, %f157, %f156;
	st.shared.f32 	[%r76], %f158;
	add.f32 	%f159, %f261, %f158;
	ld.shared.f32 	%f160, [%r76+512];
	sub.f32 	%f161, %f160, %f39;
	fma.rn.f32 	%f162, %f161, 0f3BBB989D, 0f3F000000;
	cvt.sat.f32.f32 	%f163, %f162;
	fma.rm.f32 	%f164, %f163, %f150, %f149;
	add.f32 	%f165, %f164, 0fCB40007F;
	neg.f32 	%f166, %f165;
	fma.rn.f32 	%f167, %f161, 0f3FB8AA3B, %f166;
	fma.rn.f32 	%f168, %f161, 0f32A57060, %f167;
	mov.b32 	%r79, %f164;
	shl.b32 	%r80, %r79, 23;
	mov.b32 	%f169, %r80;
	ex2.approx.ftz.f32 	%f170, %f168;
	mul.f32 	%f171, %f170, %f169;
	st.shared.f32 	[%r76+512], %f171;
	add.f32 	%f172, %f159, %f171;
	ld.shared.f32 	%f173, [%r76+1024];
	sub.f32 	%f174, %f173, %f39;
	fma.rn.f32 	%f175, %f174, 0f3BBB989D, 0f3F000000;
	cvt.sat.f32.f32 	%f176, %f175;
	fma.rm.f32 	%f177, %f176, %f150, %f149;
	add.f32 	%f178, %f177, 0fCB40007F;
	neg.f32 	%f179, %f178;
	fma.rn.f32 	%f180, %f174, 0f3FB8AA3B, %f179;
	fma.rn.f32 	%f181, %f174, 0f32A57060, %f180;
	mov.b32 	%r81, %f177;
	shl.b32 	%r82, %r81, 23;
	mov.b32 	%f182, %r82;
	ex2.approx.ftz.f32 	%f183, %f181;
	mul.f32 	%f184, %f183, %f182;
	st.shared.f32 	[%r76+1024], %f184;
	add.f32 	%f185, %f172, %f184;
	ld.shared.f32 	%f186, [%r76+1536];
	sub.f32 	%f187, %f186, %f39;
	fma.rn.f32 	%f188, %f187, 0f3BBB989D, 0f3F000000;
	cvt.sat.f32.f32 	%f189, %f188;
	fma.rm.f32 	%f190, %f189, %f150, %f149;
	add.f32 	%f191, %f190, 0fCB40007F;
	neg.f32 	%f192, %f191;
	fma.rn.f32 	%f193, %f187, 0f3FB8AA3B, %f192;
	fma.rn.f32 	%f194, %f187, 0f32A57060, %f193;
	mov.b32 	%r83, %f190;
	shl.b32 	%r84, %r83, 23;
	mov.b32 	%f195, %r84;
	ex2.approx.ftz.f32 	%f196, %f194;
	mul.f32 	%f197, %f196, %f195;
	st.shared.f32 	[%r76+1536], %f197;
	add.f32 	%f261, %f185, %f197;
	add.s32 	%r124, %r124, 512;
	cvt.u64.u32 	%rd93, %r124;
	setp.gt.u64 	%p40, %rd28, %rd93;
	@%p40 bra 	$L__BB140_36;
$L__BB140_37:
	setp.gt.s32 	%p41, %r26, 15;
	setp.gt.s32 	%p42, %r26, 23;
	setp.gt.s32 	%p43, %r26, 27;
	setp.gt.s32 	%p44, %r26, 29;
	setp.gt.s32 	%p45, %r26, 30;
	mov.b32 	%r86, %f261;
	mov.b32 	%r87, 1;
	mov.b32 	%r108, 31;
	mov.b32 	%r109, -1;
	// begin inline asm
	shfl.sync.down.b32 %r85, %r86, %r87, %r108, %r109;
	// end inline asm
	mov.b32 	%f198, %r85;
	add.f32 	%f199, %f261, %f198;
	selp.f32 	%f200, %f261, %f199, %p45;
	mov.b32 	%r91, %f200;
	mov.b32 	%r92, 2;
	// begin inline asm
	shfl.sync.down.b32 %r90, %r91, %r92, %r108, %r109;
	// end inline asm
	mov.b32 	%f201, %r90;
	add.f32 	%f202, %f200, %f201;
	selp.f32 	%f203, %f200, %f202, %p44;
	mov.b32 	%r96, %f203;
	mov.b32 	%r97, 4;
	// begin inline asm
	shfl.sync.down.b32 %r95, %r96, %r97, %r108, %r109;
	// end inline asm
	mov.b32 	%f204, %r95;
	add.f32 	%f205, %f203, %f204;
	selp.f32 	%f206, %f203, %f205, %p43;
	mov.b32 	%r101, %f206;
	mov.b32 	%r102, 8;
	// begin inline asm
	shfl.sync.down.b32 %r100, %r101, %r102, %r108, %r109;
	// end inline asm
	mov.b32 	%f207, %r100;
	add.f32 	%f208, %f206, %f207;
	selp.f32 	%f209, %f206, %f208, %p42;
	mov.b32 	%r106, %f209;
	mov.b32 	%r107, 16;
	// begin inline asm
	shfl.sync.down.b32 %r105, %r106, %r107, %r108, %r109;
	// end inline asm
	mov.b32 	%f210, %r105;
	add.f32 	%f211, %f209, %f210;
	selp.f32 	%f48, %f209, %f211, %p41;
	not.pred 	%p46, %p55;
	@%p46 bra 	$L__BB140_39;
	shr.u32 	%r110, %r1, 3;
	and.b32  	%r111, %r110, 124;
	mov.u32 	%r112, _ZZ14BlockAllReduceI5SumOpfLi128EET0_S1_E12temp_storage;
	add.s32 	%r113, %r112, %r111;
	st.shared.f32 	[%r113+4], %f48;
$L__BB140_39:
	setp.ne.s32 	%p47, %r1, 0;
	bar.sync 	0;
	@%p47 bra 	$L__BB140_41;
	ld.shared.f32 	%f212, [_ZZ14BlockAllReduceI5SumOpfLi128EET0_S1_E12temp_storage+8];
	add.f32 	%f213, %f48, %f212;
	ld.shared.f32 	%f214, [_ZZ14BlockAllReduceI5SumOpfLi128EET0_S1_E12temp_storage+12];
	add.f32 	%f215, %f213, %f214;
	ld.shared.f32 	%f216, [_ZZ14BlockAllReduceI5SumOpfLi128EET0_S1_E12temp_storage+16];
	add.f32 	%f217, %f215, %f216;
	st.shared.f32 	[_ZZ14BlockAllReduceI5SumOpfLi128EET0_S1_E16result_broadcast], %f217;
$L__BB140_41:
	setp.ge.s32 	%p48, %r1, %r2;
	bar.sync 	0;
	ld.shared.f32 	%f49, [_ZZ14BlockAllReduceI5SumOpfLi128EET0_S1_E16result_broadcast];
	@%p48 bra 	$L__BB140_48;
	setp.eq.s32 	%p49, %r5, 0;
	mul.lo.s64 	%rd19, %rd139, %rd26;
	mov.u32 	%r126, %r1;
	@%p49 bra 	$L__BB140_46;
	setp.eq.s32 	%p50, %r5, 1;
	ld.shared.f32 	%f218, [%r6];
	div.rn.f32 	%f219, %f218, %f49;
	ld.shared.f32 	%f220, [%r8];
	div.rn.f32 	%f221, %f220, %f49;
	shl.b32 	%r114, %r1, 1;
	cvt.u64.u32 	%rd94, %r114;
	add.s64 	%rd20, %rd19, %rd94;
	shr.u64 	%rd95, %rd20, 63;
	add.s64 	%rd96, %rd20, %rd95;
	shl.b64 	%rd97, %rd96, 2;
	and.b64  	%rd98, %rd97, -8;
	add.s64 	%rd99, %rd3, %rd98;
	st.global.v2.f32 	[%rd99], {%f219, %f221};
	mov.u32 	%r126, %r9;
	@%p50 bra 	$L__BB140_46;
	setp.eq.s32 	%p51, %r5, 2;
	ld.shared.f32 	%f222, [%r6+512];
	div.rn.f32 	%f223, %f222, %f49;
	ld.shared.f32 	%f224, [%r8+512];
	div.rn.f32 	%f225, %f224, %f49;
	add.s64 	%rd100, %rd20, 256;
	shr.u64 	%rd101, %rd100, 63;
	add.s64 	%rd102, %rd100, %rd101;
	shl.b64 	%rd103, %rd102, 2;
	and.b64  	%rd104, %rd103, -8;
	add.s64 	%rd105, %rd3, %rd104;
	st.global.v2.f32 	[%rd105], {%f223, %f225};
	mov.u32 	%r126, %r10;
	@%p51 bra 	$L__BB140_46;
	ld.shared.f32 	%f226, [%r6+1024];
	div.rn.f32 	%f227, %f226, %f49;
	ld.shared.f32 	%f228, [%r8+1024];
	div.rn.f32 	%f229, %f228, %f49;
	add.s64 	%rd106, %rd20, 512;
	shr.u64 	%rd107, %rd106, 63;
	add.s64 	%rd108, %rd106, %rd107;
	shl.b64 	%rd109, %rd108, 2;
	and.b64  	%rd110, %rd109, -8;
	add.s64 	%rd111, %rd3, %rd110;
	st.global.v2.f32 	[%rd111], {%f227, %f229};
	mov.u32 	%r126, %r11;
$L__BB140_46:
	setp.lt.u32 	%p52, %r4, 384;
	@%p52 bra 	$L__BB140_48;
$L__BB140_47:
	shl.b32 	%r115, %r126, 2;
	mov.u32 	%r116, shared_buf;
	add.s32 	%r117, %r116, %r115;
	ld.shared.f32 	%f230, [%r117];
	div.rn.f32 	%f231, %f230, %f49;
	add.s32 	%r118, %r117, %r7;
	ld.shared.f32 	%f232, [%r118];
	div.rn.f32 	%f233, %f232, %f49;
	shl.b32 	%r119, %r126, 1;
	cvt.u64.u32 	%rd112, %r119;
	add.s64 	%rd113, %rd19, %rd112;
	shr.u64 	%rd114, %rd113, 63;
	add.s64 	%rd115, %rd113, %rd114;
	shl.b64 	%rd116, %rd115, 2;
	and.b64  	%rd117, %rd116, -8;
	add.s64 	%rd118, %rd3, %rd117;
	st.global.v2.f32 	[%rd118], {%f231, %f233};
	ld.shared.f32 	%f234, [%r117+512];
	div.rn.f32 	%f235, %f234, %f49;
	ld.shared.f32 	%f236, [%r118+512];
	div.rn.f32 	%f237, %f236, %f49;
	add.s64 	%rd119, %rd113, 256;
	shr.u64 	%rd120, %rd119, 63;
	add.s64 	%rd121, %rd119, %rd120;
	shl.b64 	%rd122, %rd121, 2;
	and.b64  	%rd123, %rd122, -8;
	add.s64 	%rd124, %rd3, %rd123;
	st.global.v2.f32 	[%rd124], {%f235, %f237};
	ld.shared.f32 	%f238, [%r117+1024];
	div.rn.f32 	%f239, %f238, %f49;
	ld.shared.f32 	%f240, [%r118+1024];
	div.rn.f32 	%f241, %f240, %f49;
	add.s32 	%r120, %r119, 512;
	cvt.u64.u32 	%rd125, %r120;
	add.s64 	%rd126, %rd19, %rd125;
	shr.u64 	%rd127, %rd126, 63;
	add.s64 	%rd128, %rd126, %rd127;
	shl.b64 	%rd129, %rd128, 2;
	and.b64  	%rd130, %rd129, -8;
	add.s64 	%rd131, %rd3, %rd130;
	st.global.v2.f32 	[%rd131], {%f239, %f241};
	ld.shared.f32 	%f242, [%r117+1536];
	div.rn.f32 	%f243, %f242, %f49;
	ld.shared.f32 	%f244, [%r118+1536];
	div.rn.f32 	%f245, %f244, %f49;
	add.s32 	%r121, %r119, 768;
	cvt.u64.u32 	%rd132, %r121;
	add.s64 	%rd133, %rd19, %rd132;
	shr.u64 	%rd134, %rd133, 63;
	add.s64 	%rd135, %rd133, %rd134;
	shl.b64 	%rd136, %rd135, 2;
	and.b64  	%rd137, %rd136, -8;
	add.s64 	%rd138, %rd3, %rd137;
	st.global.v2.f32 	[%rd138], {%f243, %f245};
	add.s32 	%r126, %r126, 512;
	setp.lt.s32 	%p53, %r126, %r2;
	@%p53 bra 	$L__BB140_47;
$L__BB140_48:
	add.s64 	%rd139, %rd139, %rd6;
	setp.lt.s64 	%p54, %rd139, %rd27;
	@%p54 bra 	$L__BB140_4;
$L__BB140_49:
	ret;

}
	// .globl	_Z20SoftmaxBlockSMemImplI24ElementwiseScaleMaskLoadIffbE11DirectStoreIffEfLi2ELi1024EL9Algorithm0EEvT_T0_ll
.visible .entry _Z20SoftmaxBlockSMemImplI24ElementwiseScaleMaskLoadIffbE11DirectStoreIffEfLi2ELi1024EL9Algorithm0EEvT_T0_ll(
	.param .align 8 .b8 _Z20SoftmaxBlockSMemImplI24ElementwiseScaleMaskLoadIffbE11DirectStoreIffEfLi2ELi1024EL9Algorithm0EEvT_T0_ll_param_0[32],
	.param .align 8 .b8 _Z20SoftmaxBlockSMemImplI24ElementwiseScaleMaskLoadIffbE11DirectStoreIffEfLi2ELi1024EL9Algorithm0EEvT_T0_ll_param_1[16],
	.param .u64 _Z20SoftmaxBlockSMemImplI24ElementwiseScaleMaskLoadIffbE11DirectStoreIffEfLi2ELi1024EL9Algorithm0EEvT_T0_ll_param_2,
	.param .u64 _Z20SoftmaxBlockSMemImplI24ElementwiseScaleMaskLoadIffbE11DirectStoreIffEfLi2ELi1024EL9Algorithm0EEvT_T0_ll_param_3
)
{
	.reg .pred 	%p<56>;
	.reg .b16 	%rs<15>;
	.reg .b32 	%r<126>;
	.reg .b32 	%f<374>;
	.reg .b64 	%rd<138>;

	ld.param.u64 	%rd28, [_Z20SoftmaxBlockSMemImplI24ElementwiseScaleMaskLoadIffbE11DirectStoreIffEfLi2ELi1024EL9Algorithm0EEvT_T0_ll_param_1+8];
	ld.param.v2.f32 	{%f50, %f51}, [_Z20SoftmaxBlockSMemImplI24ElementwiseScaleMaskLoadIffbE11DirectStoreIffEfLi2ELi1024EL9Algorithm0EEvT_T0_ll_param_0+24];
	ld.param.u64 	%rd26, [_Z20SoftmaxBlockSMemImplI24ElementwiseScaleMaskLoadIffbE11DirectStoreIffEfLi2ELi1024EL9Algorithm0EEvT_T0_ll_param_0+16];
	ld.param.u64 	%rd27, [_Z20SoftmaxBlockSMemImplI24ElementwiseScaleMaskLoadIffbE11DirectStoreIffEfLi2ELi1024EL9Algorithm0EEvT_T0_ll_param_1];
	ld.param.u64 	%rd25, [_Z20SoftmaxBlockSMemImplI24ElementwiseScaleMaskLoadIffbE11DirectStoreIffEfLi2ELi1024EL9Algorithm0EEvT_T0_ll_param_0+8];
	ld.param.u64 	%rd24, [_Z20SoftmaxBlockSMemImplI24ElementwiseScaleMaskLoadIffbE11DirectStoreIffEfLi2ELi1024EL9Algorithm0EEvT_T0_ll_param_0];
	ld.param.u64 	%rd29, [_Z20SoftmaxBlockSMemImplI24ElementwiseScaleMaskLoadIffbE11DirectStoreIffEfLi2ELi1024EL9Algorithm0EEvT_T0_ll_param_2];
	ld.param.u64 	%rd30, [_Z20SoftmaxBlockSMemImplI24ElementwiseScaleMaskLoadIffbE11DirectStoreIffEfLi2ELi1024EL9Algorithm0EEvT_T0_ll_param_3];
	cvta.to.global.u64 	%rd1, %rd24;
	cvta.to.global.u64 	%rd2, %rd25;
	cvta.to.global.u64 	%rd3, %rd27;
	mov.u32 	%r1, %tid.x;
	and.b64  	%rd31, %rd30, 1;
	setp.eq.b64 	%p2, %rd31, 1;
	not.pred 	%p3, %p2;
	@%p3 bra 	$L__BB141_2;
	mov.u64 	%rd32, $str$2;
	cvta.global.u64 	%rd33, %rd32;
	mov.u64 	%rd34, $str$1;
	cvta.global.u64 	%rd35, %rd34;
	mov.u64 	%rd36, __unnamed_142;
	cvta.global.u64 	%rd37, %rd36;
	{ // callseq 141, 0
	.param .b64 param0;
	st.param.b64 	[param0], %rd33;
	.param .b64 param1;
	st.param.b64 	[param1], %rd35;
	.param .b32 param2;
	st.param.b32 	[param2], 553;
	.param .b64 param3;
	st.param.b64 	[param3], %rd37;
	.param .b64 param4;
	st.param.b64 	[param4], 1;
	call.uni 
	__assertfail, 
	(
	param0, 
	param1, 
	param2, 
	param3, 
	param4
	);
	} // callseq 141
$L__BB141_2:
	shr.u64 	%rd38, %rd30, 63;
	add.s64 	%rd39, %rd30, %rd38;
	shr.u64 	%rd40, %rd39, 1;
	cvt.u32.u64 	%r2, %rd40;
	mov.u32 	%r26, %ctaid.x;
	cvt.u64.u32 	%rd136, %r26;
	setp.le.s64 	%p4, %rd29, %rd136;
	@%p4 bra 	$L__BB141_50;
	// begin inline asm
	mov.u32 %r27, %laneid;
	// end inline asm
	cvt.u64.u32 	%rd5, %r1;
	mov.u32 	%r28, %nctaid.x;
	cvt.u64.u32 	%rd6, %r28;
	not.b32 	%r29, %r1;
	add.s32 	%r4, %r29, %r2;
	shr.u32 	%r30, %r4, 10;
	add.s32 	%r31, %r30, 1;
	not.b64 	%rd41, %rd5;
	add.s64 	%rd7, %rd30, %rd41;
	and.b32  	%r5, %r31, 3;
	shl.b32 	%r32, %r1, 2;
	mov.u32 	%r33, shared_buf;
	add.s32 	%r6, %r33, %r32;
	shl.b32 	%r7, %r2, 2;
	add.s32 	%r8, %r6, %r7;
	or.b32  	%r9, %r1, 1024;
	or.b32  	%r10, %r1, 2048;
	or.b32  	%r11, %r1, 3072;
	and.b64  	%rd8, %rd7, 3072;
$L__BB141_4:
	setp.ge.s32 	%p5, %r1, %r2;
	mov.f32 	%f368, 0fFF800000;
	@%p5 bra 	$L__BB141_26;
	setp.eq.s32 	%p6, %r5, 0;
	mov.f32 	%f368, 0fFF800000;
	mov.u32 	%r119, %r1;
	@%p6 bra 	$L__BB141_15;
	shl.b32 	%r34, %r1, 1;
	cvt.u64.u32 	%rd42, %r34;
	mad.lo.s64 	%rd10, %rd136, %rd26, %rd42;
	shr.u64 	%rd43, %rd10, 63;
	add.s64 	%rd44, %rd10, %rd43;
	shl.b64 	%rd45, %rd44, 2;
	and.b64  	%rd46, %rd45, -8;
	add.s64 	%rd11, %rd1, %rd46;
	ld.global.f32 	%f55, [%rd11];
	and.b64  	%rd47, %rd44, -2;
	add.s64 	%rd48, %rd2, %rd47;
	ld.global.v2.u8 	{%rs1, %rs2}, [%rd48];
	setp.eq.s16 	%p7, %rs1, 0;
	mul.f32 	%f56, %f51, %f55;
	selp.f32 	%f3, %f50, %f56, %p7;
	setp.eq.s16 	%p8, %rs2, 0;
	mov.f32 	%f358, %f50;
	@%p8 bra 	$L__BB141_8;
	ld.global.f32 	%f57, [%rd11+4];
	mul.f32 	%f358, %f51, %f57;
$L__BB141_8:
	setp.eq.s32 	%p9, %r5, 1;
	st.shared.f32 	[%r6], %f3;
	max.f32 	%f58, %f3, 0fFF800000;
	st.shared.f32 	[%r8], %f358;
	max.f32 	%f368, %f58, %f358;
	mov.u32 	%r119, %r9;
	@%p9 bra 	$L__BB141_15;
	add.s64 	%rd49, %rd10, 2048;
	shr.u64 	%rd50, %rd49, 63;
	add.s64 	%rd51, %rd49, %rd50;
	shl.b64 	%rd52, %rd51, 2;
	and.b64  	%rd53, %rd52, -8;
	add.s64 	%rd12, %rd1, %rd53;
	ld.global.f32 	%f59, [%rd12];
	and.b64  	%rd54, %rd51, -2;
	add.s64 	%rd55, %rd2, %rd54;
	ld.global.v2.u8 	{%rs3, %rs4}, [%rd55];
	setp.eq.s16 	%p10, %rs3, 0;
	mul.f32 	%f60, %f51, %f59;
	selp.f32 	%f7, %f50, %f60, %p10;
	setp.eq.s16 	%p11, %rs4, 0;
	mov.f32 	%f359, %f50;
	@%p11 bra 	$L__BB141_11;
	ld.global.f32 	%f61, [%rd12+4];
	mul.f32 	%f359, %f51, %f61;
$L__BB141_11:
	setp.eq.s32 	%p12, %r5, 2;
	st.shared.f32 	[%r6+4096], %f7;
	max.f32 	%f62, %f368, %f7;
	st.shared.f32 	[%r8+4096], %f359;
	max.f32 	%f368, %f62, %f359;
	mov.u32 	%r119, %r10;
	@%p12 bra 	$L__BB141_15;
	add.s64 	%rd56, %rd10, 4096;
	shr.u64 	%rd57, %rd56, 63;
	add.s64 	%rd58, %rd56, %rd57;
	shl.b64 	%rd59, %rd58, 2;
	and.b64  	%rd60, %rd59, -8;
	add.s64 	%rd13, %rd1, %rd60;
	ld.global.f32 	%f63, [%rd13];
	and.b64  	%rd61, %rd58, -2;
	add.s64 	%rd62, %rd2, %rd61;
	ld.global.v2.u8 	{%rs5, %rs6}, [%rd62];
	setp.eq.s16 	%p13, %rs5, 0;
	mul.f32 	%f64, %f51, %f63;
	selp.f32 	%f11, %f50, %f64, %p13;
	setp.eq.s16 	%p14, %rs6, 0;
	mov.f32 	%f360, %f50;
	@%p14 bra 	$L__BB141_14;
	ld.global.f32 	%f65, [%rd13+4];
	mul.f32 	%f360, %f51, %f65;
$L__BB141_14:
	st.shared.f32 	[%r6+8192], %f11;
	max.f32 	%f66, %f368, %f11;
	st.shared.f32 	[%r8+8192], %f360;
	max.f32 	%f368, %f66, %f360;
	mov.u32 	%r119, %r11;
$L__BB141_15:
	setp.lt.u32 	%p15, %r4, 3072;
	@%p15 bra 	$L__BB141_26;
	mul.wide.u32 	%rd63, %r119, 2;
	mad.lo.s64 	%rd64, %rd136, %rd26, %rd63;
	add.s64 	%rd137, %rd64, 4096;
	shl.b32 	%r35, %r119, 2;
	mov.u32 	%r36, shared_buf;
	add.s32 	%r37, %r36, %r35;
	add.s32 	%r120, %r37, 8192;
$L__BB141_17:
	add.s64 	%rd65, %rd137, -4096;
	shr.u64 	%rd66, %rd65, 63;
	add.s64 	%rd67, %rd65, %rd66;
	shl.b64 	%rd68, %rd67, 2;
	and.b64  	%rd69, %rd68, -8;
	add.s64 	%rd16, %rd1, %rd69;
	ld.global.f32 	%f67, [%rd16];
	and.b64  	%rd70, %rd67, -2;
	add.s64 	%rd71, %rd2, %rd70;
	ld.global.v2.u8 	{%rs7, %rs8}, [%rd71];
	setp.eq.s16 	%p16, %rs7, 0;
	mul.f32 	%f68, %f51, %f67;
	selp.f32 	%f18, %f50, %f68, %p16;
	setp.eq.s16 	%p17, %rs8, 0;
	mov.f32 	%f364, %f50;
	@%p17 bra 	$L__BB141_19;
	ld.global.f32 	%f69, [%rd16+4];
	mul.f32 	%f364, %f51, %f69;
$L__BB141_19:
	st.shared.f32 	[%r120+-8192], %f18;
	max.f32 	%f70, %f368, %f18;
	add.s32 	%r16, %r120, %r7;
	st.shared.f32 	[%r16+-8192], %f364;
	max.f32 	%f21, %f70, %f364;
	add.s64 	%rd72, %rd137, -2048;
	shr.u64 	%rd73, %rd72, 63;
	add.s64 	%rd74, %rd72, %rd73;
	shl.b64 	%rd75, %rd74, 2;
	and.b64  	%rd76, %rd75, -8;
	add.s64 	%rd17, %rd1, %rd76;
	ld.global.f32 	%f71, [%rd17];
	and.b64  	%rd77, %rd74, -2;
	add.s64 	%rd78, %rd2, %rd77;
	ld.global.v2.u8 	{%rs9, %rs10}, [%rd78];
	setp.eq.s16 	%p18, %rs9, 0;
	mul.f32 	%f72, %f51, %f71;
	selp.f32 	%f22, %f50, %f72, %p18;
	setp.eq.s16 	%p19, %rs10, 0;
	mov.f32 	%f365, %f50;
	@%p19 bra 	$L__BB141_21;
	ld.global.f32 	%f73, [%rd17+4];
	mul.f32 	%f365, %f51, %f73;
$L__BB141_21:
	st.shared.f32 	[%r120+-4096], %f22;
	max.f32 	%f74, %f21, %f22;
	st.shared.f32 	[%r16+-4096], %f365;
	max.f32 	%f25, %f74, %f365;
	shr.u64 	%rd79, %rd137, 63;
	add.s64 	%rd80, %rd137, %rd79;
	shl.b64 	%rd81, %rd80, 2;
	and.b64  	%rd82, %rd81, -8;
	add.s64 	%rd18, %rd1, %rd82;
	ld.global.f32 	%f75, [%rd18];
	and.b64  	%rd83, %rd80, -2;
	add.s64 	%rd84, %rd2, %rd83;
	ld.global.v2.u8 	{%rs11, %rs12}, [%rd84];
	setp.eq.s16 	%p20, %rs11, 0;
	mul.f32 	%f76, %f51, %f75;
	selp.f32 	%f26, %f50, %f76, %p20;
	setp.eq.s16 	%p21, %rs12, 0;
	mov.f32 	%f366, %f50;
	@%p21 bra 	$L__BB141_23;
	ld.global.f32 	%f77, [%rd18+4];
	mul.f32 	%f366, %f51, %f77;
$L__BB141_23:
	st.shared.f32 	[%r120], %f26;
	max.f32 	%f78, %f25, %f26;
	st.shared.f32 	[%r16], %f366;
	max.f32 	%f29, %f78, %f366;
	add.s64 	%rd85, %rd137, 2048;
	shr.u64 	%rd86, %rd85, 63;
	add.s64 	%rd87, %rd85, %rd86;
	shl.b64 	%rd88, %rd87, 2;
	and.b64  	%rd89, %rd88, -8;
	add.s64 	%rd19, %rd1, %rd89;
	ld.global.f32 	%f79, [%rd19];
	and.b64  	%rd90, %rd87, -2;
	add.s64 	%rd91, %rd2, %rd90;
	ld.global.v2.u8 	{%rs13, %rs14}, [%rd91];
	setp.eq.s16 	%p22, %rs13, 0;
	mul.f32 	%f80, %f51, %f79;
	selp.f32 	%f30, %f50, %f80, %p22;
	setp.eq.s16 	%p23, %rs14, 0;
	mov.f32 	%f367, %f50;
	@%p23 bra 	$L__BB141_25;
	ld.global.f32 	%f81, [%rd19+4];
	mul.f32 	%f367, %f51, %f81;
$L__BB141_25:
	st.shared.f32 	[%r120+4096], %f30;
	max.f32 	%f82, %f29, %f30;
	st.shared.f32 	[%r16+4096], %f367;
	max.f32 	%f368, %f82, %f367;
	add.s32 	%r119, %r119, 4096;
	add.s64 	%rd137, %rd137, 8192;
	add.s32 	%r120, %r120, 16384;
	setp.lt.s32 	%p24, %r119, %r2;
	@%p24 bra 	$L__BB141_17;
$L__BB141_26:
	setp.gt.s32 	%p26, %r27, 15;
	setp.gt.s32 	%p27, %r27, 23;
	setp.gt.s32 	%p28, %r27, 27;
	setp.gt.s32 	%p29, %r27, 29;
	setp.gt.s32 	%p30, %r27, 30;
	mov.b32 	%r39, %f368;
	mov.b32 	%r40, 1;
	mov.b32 	%r61, 31;
	mov.b32 	%r62, -1;
	// begin inline asm
	shfl.sync.down.b32 %r38, %r39, %r40, %r61, %r62;
	// end inline asm
	mov.b32 	%f83, %r38;
	max.f32 	%f84, %f368, %f83;
	selp.f32 	%f85, %f368, %f84, %p30;
	mov.b32 	%r44, %f85;
	mov.b32 	%r45, 2;
	// begin inline asm
	shfl.sync.down.b32 %r43, %r44, %r45, %r61, %r62;
	// end inline asm
	mov.b32 	%f86, %r43;
	max.f32 	%f87, %f85, %f86;
	selp.f32 	%f88, %f85, %f87, %p29;
	mov.b32 	%r49, %f88;
	mov.b32 	%r50, 4;
	// begin inline asm
	shfl.sync.down.b32 %r48, %r49, %r50, %r61, %r62;
	// end inline asm
	mov.b32 	%f89, %r48;
	max.f32 	%f90, %f88, %f89;
	selp.f32 	%f91, %f88, %f90, %p28;
	mov.b32 	%r54, %f91;
	mov.b32 	%r55, 8;
	// begin inline asm
	shfl.sync.down.b32 %r53, %r54, %r55, %r61, %r62;
	// end inline asm
	mov.b32 	%f92, %r53;
	max.f32 	%f35, %f91, %f92;
	selp.f32 	%f369, %f91, %f35, %p27;
	mov.b32 	%r59, %f369;
	mov.b32 	%r60, 16;
	// begin inline asm
	shfl.sync.down.b32 %r58, %r59, %r60, %r61, %r62;
	// end inline asm
	mov.pred 	%p55, 0;
	@%p26 bra 	$L__BB141_29;
	setp.ne.s32 	%p32, %r27, 0;
	mov.b32 	%f93, %r58;
	max.f32 	%f369, %f35, %f93;
	@%p32 bra 	$L__BB141_29;
	shr.u32 	%r63, %r1, 3;
	and.b32  	%r64, %r63, 124;
	mov.u32 	%r65, _ZZ14BlockAllReduceI5MaxOpfLi1024EET0_S1_E12temp_storage;
	add.s32 	%r66, %r65, %r64;
	st.shared.f32 	[%r66+32], %f369;
	mov.pred 	%p55, -1;
$L__BB141_29:
	setp.ne.s32 	%p34, %r1, 0;
	bar.sync 	0;
	@%p34 bra 	$L__BB141_31;
	ld.shared.f32 	%f94, [_ZZ14BlockAllReduceI5MaxOpfLi1024EET0_S1_E12temp_storage+36];
	max.f32 	%f95, %f369, %f94;
	ld.shared.f32 	%f96, [_ZZ14BlockAllReduceI5MaxOpfLi1024EET0_S1_E12temp_storage+40];
	max.f32 	%f97, %f95, %f96;
	ld.shared.f32 	%f98, [_ZZ14BlockAllReduceI5MaxOpfLi1024EET0_S1_E12temp_storage+44];
	max.f32 	%f99, %f97, %f98;
	ld.shared.f32 	%f100, [_ZZ14BlockAllReduceI5MaxOpfLi1024EET0_S1_E12temp_storage+48];
	max.f32 	%f101, %f99, %f100;
	ld.shared.f32 	%f102, [_ZZ14BlockAllReduceI5MaxOpfLi1024EET0_S1_E12temp_storage+52];
	max.f32 	%f103, %f101, %f102;
	ld.shared.f32 	%f104, [_ZZ14BlockAllReduceI5MaxOpfLi1024EET0_S1_E12temp_storage+56];
	max.f32 	%f105, %f103, %f104;
	ld.shared.f32 	%f106, [_ZZ14BlockAllReduceI5MaxOpfLi1024EET0_S1_E12temp_storage+60];
	max.f32 	%f107, %f105, %f106;
	ld.shared.f32 	%f108, [_ZZ14BlockAllReduceI5MaxOpfLi1024EET0_S1_E12temp_storage+64];
	max.f32 	%f109, %f107, %f108;
	ld.shared.f32 	%f110, [_ZZ14BlockAllReduceI5MaxOpfLi1024EET0_S1_E12temp_storage+68];
	max.f32 	%f111, %f109, %f110;
	ld.shared.f32 	%f112, [_ZZ14BlockAllReduceI5MaxOpfLi1024EET0_S1_E12temp_storage+72];
	max.f32 	%f113, %f111, %f112;
	ld.shared.f32 	%f114, [_ZZ14BlockAllReduceI5MaxOpfLi1024EET0_S1_E12temp_storage+76];
	max.f32 	%f115, %f113, %f114;
	ld.shared.f32 	%f116, [_ZZ14BlockAllReduceI5MaxOpfLi1024EET0_S1_E12temp_storage+80];
	max.f32 	%f117, %f115, %f116;
	ld.shared.f32 	%f118, [_ZZ14BlockAllReduceI5MaxOpfLi1024EET0_S1_E12temp_storage+84];
	max.f32 	%f119, %f117, %f118;
	ld.shared.f32 	%f120, [_ZZ14BlockAllReduceI5MaxOpfLi1024EET0_S1_E12temp_storage+88];
	max.f32 	%f121, %f119, %f120;
	ld.shared.f32 	%f122, [_ZZ14BlockAllReduceI5MaxOpfLi1024EET0_S1_E12temp_storage+92];
	max.f32 	%f123, %f121, %f122;
	ld.shared.f32 	%f124, [_ZZ14BlockAllReduceI5MaxOpfLi1024EET0_S1_E12temp_storage+96];
	max.f32 	%f125, %f123, %f124;
	ld.shared.f32 	%f126, [_ZZ14BlockAllReduceI5MaxOpfLi1024EET0_S1_E12temp_storage+100];
	max.f32 	%f127, %f125, %f126;
	ld.shared.f32 	%f128, [_ZZ14BlockAllReduceI5MaxOpfLi1024EET0_S1_E12temp_storage+104];
	max.f32 	%f129, %f127, %f128;
	ld.shared.f32 	%f130, [_ZZ14BlockAllReduceI5MaxOpfLi1024EET0_S1_E12temp_storage+108];
	max.f32 	%f131, %f129, %f130;
	ld.shared.f32 	%f132, [_ZZ14BlockAllReduceI5MaxOpfLi1024EET0_S1_E12temp_storage+112];
	max.f32 	%f133, %f131, %f132;
	ld.shared.f32 	%f134, [_ZZ14BlockAllReduceI5MaxOpfLi1024EET0_S1_E12temp_storage+116];
	max.f32 	%f135, %f133, %f134;
	ld.shared.f32 	%f136, [_ZZ14BlockAllReduceI5MaxOpfLi1024EET0_S1_E12temp_storage+120];
	max.f32 	%f137, %f135, %f136;
	ld.shared.f32 	%f138, [_ZZ14BlockAllReduceI5MaxOpfLi1024EET0_S1_E12temp_storage+124];
	max.f32 	%f139, %f137, %f138;
	ld.shared.f32 	%f140, [_ZZ14BlockAllReduceI5MaxOpfLi1024EET0_S1_E12temp_storage+128];
	max.f32 	%f141, %f139, %f140;
	ld.shared.f32 	%f142, [_ZZ14BlockAllReduceI5MaxOpfLi1024EET0_S1_E12temp_storage+132];
	max.f32 	%f143, %f141, %f142;
	ld.shared.f32 	%f144, [_ZZ14BlockAllReduceI5MaxOpfLi1024EET0_S1_E12temp_storage+136];
	max.f32 	%f145, %f143, %f144;
	ld.shared.f32 	%f146, [_ZZ14BlockAllReduceI5MaxOpfLi1024EET0_S1_E12temp_storage+140];
	max.f32 	%f147, %f145, %f146;
	ld.shared.f32 	%f148, [_ZZ14BlockAllReduceI5MaxOpfLi1024EET0_S1_E12temp_storage+144];
	max.f32 	%f149, %f147, %f148;
	ld.shared.f32 	%f150, [_ZZ14BlockAllReduceI5MaxOpfLi1024EET0_S1_E12temp_storage+148];
	max.f32 	%f151, %f149, %f150;
	ld.shared.f32 	%f152, [_ZZ14BlockAllReduceI5MaxOpfLi1024EET0_S1_E12temp_storage+152];
	max.f32 	%f153, %f151, %f152;
	ld.shared.f32 	%f154, [_ZZ14BlockAllReduceI5MaxOpfLi1024EET0_S1_E12temp_storage+156];
	max.f32 	%f155, %f153, %f154;
	st.shared.f32 	[_ZZ14BlockAllReduceI5MaxOpfLi1024EET0_S1_E16result_broadcast], %f155;
$L__BB141_31:
	setp.le.s64 	%p35, %rd30, %rd5;
	bar.sync 	0;
	mov.f32 	%f373, 0f00000000;
	ld.shared.f32 	%f39, [_ZZ14BlockAllReduceI5MaxOpfLi1024EET0_S1_E16result_broadcast];
	@%p35 bra 	$L__BB141_38;
	setp.eq.s64 	%p36, %rd8, 3072;
	mov.f32 	%f373, 0f00000000;
	mov.u32 	%r122, %r1;
	@%p36 bra 	$L__BB141_36;
	setp.eq.s64 	%p37, %rd8, 0;
	ld.shared.f32 	%f159, [%r6];
	sub.f32 	%f160, %f159, %f39;
	fma.rn.f32 	%f161, %f160, 0f3BBB989D, 0f3F000000;
	cvt.sat.f32.f32 	%f162, %f161;
	mov.f32 	%f163, 0f4B400001;
	mov.f32 	%f164, 0f437C0000;
	fma.rm.f32 	%f165, %f162, %f164, %f163;
	add.f32 	%f166, %f165, 0fCB40007F;
	neg.f32 	%f167, %f166;
	fma.rn.f32 	%f168, %f160, 0f3FB8AA3B, %f167;
	fma.rn.f32 	%f169, %f160, 0f32A57060, %f168;
	mov.b32 	%r67, %f165;
	shl.b32 	%r68, %r67, 23;
	mov.b32 	%f170, %r68;
	ex2.approx.ftz.f32 	%f171, %f169;
	mul.f32 	%f172, %f171, %f170;
	st.shared.f32 	[%r6], %f172;
	add.f32 	%f373, %f172, 0f00000000;
	mov.u32 	%r122, %r9;
	@%p37 bra 	$L__BB141_36;
	setp.eq.s64 	%p38, %rd8, 1024;
	ld.shared.f32 	%f173, [%r6+4096];
	sub.f32 	%f174, %f173, %f39;
	fma.rn.f32 	%f175, %f174, 0f3BBB989D, 0f3F000000;
	cvt.sat.f32.f32 	%f176, %f175;
	mov.f32 	%f177, 0f4B400001;
	mov.f32 	%f178, 0f437C0000;
	fma.rm.f32 	%f179, %f176, %f178, %f177;
	add.f32 	%f180, %f179, 0fCB40007F;
	neg.f32 	%f181, %f180;
	fma.rn.f32 	%f182, %f174, 0f3FB8AA3B, %f181;
	fma.rn.f32 	%f183, %f174, 0f32A57060, %f182;
	mov.b32 	%r69, %f179;
	shl.b32 	%r70, %r69, 23;
	mov.b32 	%f184, %r70;
	ex2.approx.ftz.f32 	%f185, %f183;
	mul.f32 	%f186, %f185, %f184;
	st.shared.f32 	[%r6+4096], %f186;
	add.f32 	%f373, %f373, %f186;
	mov.u32 	%r122, %r10;
	@%p38 bra 	$L__BB141_36;
	ld.shared.f32 	%f187, [%r6+8192];
	sub.f32 	%f188, %f187, %f39;
	fma.rn.f32 	%f189, %f188, 0f3BBB989D, 0f3F000000;
	cvt.sat.f32.f32 	%f190, %f189;
	mov.f32 	%f191, 0f4B400001;
	mov.f32 	%f192, 0f437C0000;
	fma.rm.f32 	%f193, %f190, %f192, %f191;
	add.f32 	%f194, %f193, 0fCB40007F;
	neg.f32 	%f195, %f194;
	fma.rn.f32 	%f196, %f188, 0f3FB8AA3B, %f195;
	fma.rn.f32 	%f197, %f188, 0f32A57060, %f196;
	mov.b32 	%r71, %f193;
	shl.b32 	%r72, %r71, 23;
	mov.b32 	%f198, %r72;
	ex2.approx.ftz.f32 	%f199, %f197;
	mul.f32 	%f200, %f199, %f198;
	st.shared.f32 	[%r6+8192], %f200;
	add.f32 	%f373, %f373, %f200;
	mov.u32 	%r122, %r11;
$L__BB141_36:
	setp.lt.u64 	%p39, %rd7, 3072;
	@%p39 bra 	$L__BB141_38;
$L__BB141_37:
	shl.b32 	%r73, %r122, 2;
	mov.u32 	%r74, shared_buf;
	add.s32 	%r75, %r74, %r73;
	ld.shared.f32 	%f201, [%r75];
	sub.f32 	%f202, %f201, %f39;
	fma.rn.f32 	%f203, %f202, 0f3BBB989D, 0f3F000000;
	cvt.sat.f32.f32 	%f204, %f203;
	mov.f32 	%f205, 0f4B400001;
	mov.f32 	%f206, 0f437C0000;
	fma.rm.f32 	%f207, %f204, %f206, %f205;
	add.f32 	%f208, %f207, 0fCB40007F;
	neg.f32 	%f209, %f208;
	fma.rn.f32 	%f210, %f202, 0f3FB8AA3B, %f209;
	fma.rn.f32 	%f211, %f202, 0f32A57060, %f210;
	mov.b32 	%r76, %f207;
	shl.b32 	%r77, %r76, 23;
	mov.b32 	%f212, %r77;
	ex2.approx.ftz.f32 	%f213, %f211;
	mul.f32 	%f214, %f213, %f212;
	st.shared.f32 	[%r75], %f214;
	add.f32 	%f215, %f373, %f214;
	ld.shared.f32 	%f216, [%r75+4096];
	sub.f32 	%f217, %f216, %f39;
	fma.rn.f32 	%f218, %f217, 0f3BBB989D, 0f3F000000;
	cvt.sat.f32.f32 	%f219, %f218;
	fma.rm.f32 	%f220, %f219, %f206, %f205;
	add.f32 	%f221, %f220, 0fCB40007F;
	neg.f32 	%f222, %f221;
	fma.rn.f32 	%f223, %f217, 0f3FB8AA3B, %f222;
	fma.rn.f32 	%f224, %f217, 0f32A57060, %f223;
	mov.b32 	%r78, %f220;
	shl.b32 	%r79, %r78, 23;
	mov.b32 	%f225, %r79;
	ex2.approx.ftz.f32 	%f226, %f224;
	mul.f32 	%f227, %f226, %f225;
	st.shared.f32 	[%r75+4096], %f227;
	add.f32 	%f228, %f215, %f227;
	ld.shared.f32 	%f229, [%r75+8192];
	sub.f32 	%f230, %f229, %f39;
	fma.rn.f32 	%f231, %f230, 0f3BBB989D, 0f3F000000;
	cvt.sat.f32.f32 	%f232, %f231;
	fma.rm.f32 	%f233, %f232, %f206, %f205;
	add.f32 	%f234, %f233, 0fCB40007F;
	neg.f32 	%f235, %f234;
	fma.rn.f32 	%f236, %f230, 0f3FB8AA3B, %f235;
	fma.rn.f32 	%f237, %f230, 0f32A57060, %f236;
	mov.b32 	%r80, %f233;
	shl.b32 	%r81, %r80, 23;
	mov.b32 	%f238, %r81;
	ex2.approx.ftz.f32 	%f239, %f237;
	mul.f32 	%f240, %f239, %f238;
	st.shared.f32 	[%r75+8192], %f240;
	add.f32 	%f241, %f228, %f240;
	ld.shared.f32 	%f242, [%r75+12288];
	sub.f32 	%f243, %f242, %f39;
	fma.rn.f32 	%f244, %f243, 0f3BBB989D, 0f3F000000;
	cvt.sat.f32.f32 	%f245, %f244;
	fma.rm.f32 	%f246, %f245, %f206, %f205;
	add.f32 	%f247, %f246, 0fCB40007F;
	neg.f32 	%f248, %f247;
	fma.rn.f32 	%f249, %f243, 0f3FB8AA3B, %f248;
	fma.rn.f32 	%f250, %f243, 0f32A57060, %f249;
	mov.b32 	%r82, %f246;
	shl.b32 	%r83, %r82, 23;
	mov.b32 	%f251, %r83;
	ex2.approx.ftz.f32 	%f252, %f250;
	mul.f32 	%f253, %f252, %f251;
	st.shared.f32 	[%r75+12288], %f253;
	add.f32 	%f373, %f241, %f253;
	add.s32 	%r122, %r122, 4096;
	cvt.u64.u32 	%rd92, %r122;
	setp.gt.u64 	%p40, %rd30, %rd92;
	@%p40 bra 	$L__BB141_37;
$L__BB141_38:
	setp.gt.s32 	%p41, %r27, 15;
	setp.gt.s32 	%p42, %r27, 23;
	setp.gt.s32 	%p43, %r27, 27;
	setp.gt.s32 	%p44, %r27, 29;
	setp.gt.s32 	%p45, %r27, 30;
	mov.b32 	%r85, %f373;
	mov.b32 	%r86, 1;
	mov.b32 	%r107, 31;
	mov.b32 	%r108, -1;
	// begin inline asm
	shfl.sync.down.b32 %r84, %r85, %r86, %r107, %r108;
	// end inline asm
	mov.b32 	%f254, %r84;
	add.f32 	%f255, %f373, %f254;
	selp.f32 	%f256, %f373, %f255, %p45;
	mov.b32 	%r90, %f256;
	mov.b32 	%r91, 2;
	// begin inline asm
	shfl.sync.down.b32 %r89, %r90, %r91, %r107, %r108;
	// end inline asm
	mov.b32 	%f257, %r89;
	add.f32 	%f258, %f256, %f257;
	selp.f32 	%f259, %f256, %f258, %p44;
	mov.b32 	%r95, %f259;
	mov.b32 	%r96, 4;
	// begin inline asm
	shfl.sync.down.b32 %r94, %r95, %r96, %r107, %r108;
	// end inline asm
	mov.b32 	%f260, %r94;
	add.f32 	%f261, %f259, %f260;
	selp.f32 	%f262, %f259, %f261, %p43;
	mov.b32 	%r100, %f262;
	mov.b32 	%r101, 8;
	// begin inline asm
	shfl.sync.down.b32 %r99, %r100, %r101, %r107, %r108;
	// end inline asm
	mov.b32 	%f263, %r99;
	add.f32 	%f264, %f262, %f263;
	selp.f32 	%f265, %f262, %f264, %p42;
	mov.b32 	%r105, %f265;
	mov.b32 	%r106, 16;
	// begin inline asm
	shfl.sync.down.b32 %r104, %r105, %r106, %r107, %r108;
	// end inline asm
	mov.b32 	%f266, %r104;
	add.f32 	%f267, %f265, %f266;
	selp.f32 	%f48, %f265, %f267, %p41;
	not.pred 	%p46, %p55;
	@%p46 bra 	$L__BB141_40;
	shr.u32 	%r109, %r1, 3;
	and.b32  	%r110, %r109, 124;
	mov.u32 	%r111, _ZZ14BlockAllReduceI5SumOpfLi1024EET0_S1_E12temp_storage;
	add.s32 	%r112, %r111, %r110;
	st.shared.f32 	[%r112+32], %f48;
$L__BB141_40:
	setp.ne.s32 	%p47, %r1, 0;
	bar.sync 	0;
	@%p47 bra 	$L__BB141_42;
	ld.shared.f32 	%f268, [_ZZ14BlockAllReduceI5SumOpfLi1024EET0_S1_E12temp_storage+36];
	add.f32 	%f269, %f48, %f268;
	ld.shared.f32 	%f270, [_ZZ14BlockAllReduceI5SumOpfLi1024EET0_S1_E12temp_storage+40];
	add.f32 	%f271, %f269, %f270;
	ld.shared.f32 	%f272, [_ZZ14BlockAllReduceI5SumOpfLi1024EET0_S1_E12temp_storage+44];
	add.f32 	%f273, %f271, %f272;
	ld.shared.f32 	%f274, [_ZZ14BlockAllReduceI5SumOpfLi1024EET0_S1_E12temp_storage+48];
	add.f32 	%f275, %f273, %f274;
	ld.shared.f32 	%f276, [_ZZ14BlockAllReduceI5SumOpfLi1024EET0_S1_E12temp_storage+52];
	add.f32 	%f277, %f275, %f276;
	ld.shared.f32 	%f278, [_ZZ14BlockAllReduceI5SumOpfLi1024EET0_S1_E12temp_storage+56];
	add.f32 	%f279, %f277, %f278;
	ld.shared.f32 	%f280, [_ZZ14BlockAllReduceI5SumOpfLi1024EET0_S1_E12temp_storage+60];
	add.f32 	%f281, %f279, %f280;
	ld.shared.f32 	%f282, [_ZZ14BlockAllReduceI5SumOpfLi1024EET0_S1_E12temp_storage+64];
	add.f32 	%f283, %f281, %f282;
	ld.shared.f32 	%f284, [_ZZ14BlockAllReduceI5SumOpfLi1024EET0_S1_E12temp_storage+68];
	add.f32 	%f285, %f283, %f284;
	ld.shared.f32 	%f286, [_ZZ14BlockAllReduceI5SumOpfLi1024EET0_S1_E12temp_storage+72];
	add.f32 	%f287, %f285, %f286;
	ld.shared.f32 	%f288, [_ZZ14BlockAllReduceI5SumOpfLi1024EET0_S1_E12temp_storage+76];
	add.f32 	%f289, %f287, %f288;
	ld.shared.f32 	%f290, [_ZZ14BlockAllReduceI5SumOpfLi1024EET0_S1_E12temp_storage+80];
	add.f32 	%f291, %f289, %f290;
	ld.shared.f32 	%f292, [_ZZ14BlockAllReduceI5SumOpfLi1024EET0_S1_E12temp_storage+84];
	add.f32 	%f293, %f291, %f292;
	ld.shared.f32 	%f294, [_ZZ14BlockAllReduceI5SumOpfLi1024EET0_S1_E12temp_storage+88];
	add.f32 	%f295, %f293, %f294;
	ld.shared.f32 	%f296, [_ZZ14BlockAllReduceI5SumOpfLi1024EET0_S1_E12temp_storage+92];
	add.f32 	%f297, %f295, %f296;
	ld.shared.f32 	%f298, [_ZZ14BlockAllReduceI5SumOpfLi1024EET0_S1_E12temp_storage+96];
	add.f32 	%f299, %f297, %f298;
	ld.shared.f32 	%f300, [_ZZ14BlockAllReduceI5SumOpfLi1024EET0_S1_E12temp_storage+100];
	add.f32 	%f301, %f299, %f300;
	ld.shared.f32 	%f302, [_ZZ14BlockAllReduceI5SumOpfLi1024EET0_S1_E12temp_storage+104];
	add.f32 	%f303, %f301, %f302;
	ld.shared.f32 	%f304, [_ZZ14BlockAllReduceI5SumOpfLi1024EET0_S1_E12temp_storage+108];
	add.f32 	%f305, %f303, %f304;
	ld.shared.f32 	%f306, [_ZZ14BlockAllReduceI5SumOpfLi1024EET0_S1_E12temp_storage+112];
	add.f32 	%f307, %f305, %f306;
	ld.shared.f32 	%f308, [_ZZ14BlockAllReduceI5SumOpfLi1024EET0_S1_E12temp_storage+116];
	add.f32 	%f309, %f307, %f308;
	ld.shared.f32 	%f310, [_ZZ14BlockAllReduceI5SumOpfLi1024EET0_S1_E12temp_storage+120];
	add.f32 	%f311, %f309, %f310;
	ld.shared.f32 	%f312, [_ZZ14BlockAllReduceI5SumOpfLi1024EET0_S1_E12temp_storage+124];
	add.f32 	%f313, %f311, %f312;
	ld.shared.f32 	%f314, [_ZZ14BlockAllReduceI5SumOpfLi1024EET0_S1_E12temp_storage+128];
	add.f32 	%f315, %f313, %f314;
	ld.shared.f32 	%f316, [_ZZ14BlockAllReduceI5SumOpfLi1024EET0_S1_E12temp_storage+132];
	add.f32 	%f317, %f315, %f316;
	ld.shared.f32 	%f318, [_ZZ14BlockAllReduceI5SumOpfLi1024EET0_S1_E12temp_storage+136];
	add.f32 	%f319, %f317, %f318;
	ld.shared.f32 	%f320, [_ZZ14BlockAllReduceI5SumOpfLi1024EET0_S1_E12temp_storage+140];
	add.f32 	%f321, %f319, %f320;
	ld.shared.f32 	%f322, [_ZZ14BlockAllReduceI5SumOpfLi1024EET0_S1_E12temp_storage+144];
	add.f32 	%f323, %f321, %f322;
	ld.shared.f32 	%f324, [_ZZ14BlockAllReduceI5SumOpfLi1024EET0_S1_E12temp_storage+148];
	add.f32 	%f325, %f323, %f324;
	ld.shared.f32 	%f326, [_ZZ14BlockAllReduceI5SumOpfLi1024EET0_S1_E12temp_storage+152];
	add.f32 	%f327, %f325, %f326;
	ld.shared.f32 	%f328, [_ZZ14BlockAllReduceI5SumOpfLi1024EET0_S1_E12temp_storage+156];
	add.f32 	%f329, %f327, %f328;
	st.shared.f32 	[_ZZ14BlockAllReduceI5SumOpfLi1024EET0_S1_E16result_broadcast], %f329;
$L__BB141_42:
	setp.ge.s32 	%p48, %r1, %r2;
	bar.sync 	0;
	ld.shared.f32 	%f49, [_ZZ14BlockAllReduceI5SumOpfLi1024EET0_S1_E16result_broadcast];
	@%p48 bra 	$L__BB141_49;
	setp.eq.s32 	%p49, %r5, 0;
	mul.lo.s64 	%rd21, %rd136, %rd28;
	mov.u32 	%r124, %r1;
	@%p49 bra 	$L__BB141_47;
	setp.eq.s32 	%p50, %r5, 1;
	ld.shared.f32 	%f330, [%r6];
	div.rn.f32 	%f331, %f330, %f49;
	ld.shared.f32 	%f332, [%r8];
	div.rn.f32 	%f333, %f332, %f49;
	shl.b32 	%r113, %r1, 1;
	cvt.u64.u32 	%rd93, %r113;
	add.s64 	%rd22, %rd21, %rd93;
	shr.u64 	%rd94, %rd22, 63;
	add.s64 	%rd95, %rd22, %rd94;
	shl.b64 	%rd96, %rd95, 2;
	and.b64  	%rd97, %rd96, -8;
	add.s64 	%rd98, %rd3, %rd97;
	st.global.v2.f32 	[%rd98], {%f331, %f333};
	mov.u32 	%r124, %r9;
	@%p50 bra 	$L__BB141_47;
	setp.eq.s32 	%p51, %r5, 2;
	ld.shared.f32 	%f334, [%r6+4096];
	div.rn.f32 	%f335, %f334, %f49;
	ld.shared.f32 	%f336, [%r8+4096];
	div.rn.f32 	%f337, %f336, %f49;
	add.s64 	%rd99, %rd22, 2048;
	shr.u64 	%rd100, %rd99, 63;
	add.s64 	%rd101, %rd99, %rd100;
	shl.b64 	%rd102, %rd101, 2;
	and.b64  	%rd103, %rd102, -8;
	add.s64 	%rd104, %rd3, %rd103;
	st.global.v2.f32 	[%rd104], {%f335, %f337};
	mov.u32 	%r124, %r10;
	@%p51 bra 	$L__BB141_47;
	ld.shared.f32 	%f338, [%r6+8192];
	div.rn.f32 	%f339, %f338, %f49;
	ld.shared.f32 	%f340, [%r8+8192];
	div.rn.f32 	%f341, %f340, %f49;
	add.s64 	%rd105, %rd22, 4096;
	shr.u64 	%rd106, %rd105, 63;
	add.s64 	%rd107, %rd105, %rd106;
	shl.b64 	%rd108, %rd107, 2;
	and.b64  	%rd109, %rd108, -8;
	add.s64 	%rd110, %rd3, %rd109;
	st.global.v2.f32 	[%rd110], {%f339, %f341};
	mov.u32 	%r124, %r11;
$L__BB141_47:
	setp.lt.u32 	%p52, %r4, 3072;
	@%p52 bra 	$L__BB141_49;
$L__BB141_48:
	shl.b32 	%r114, %r124, 2;
	mov.u32 	%r115, shared_buf;
	add.s32 	%r116, %r115, %r114;
	ld.shared.f32 	%f342, [%r116];
	div.rn.f32 	%f343, %f342, %f49;
	add.s32 	%r117, %r116, %r7;
	ld.shared.f32 	%f344, [%r117];
	div.rn.f32 	%f345, %f344, %f49;
	shl.b32 	%r118, %r124, 1;
	cvt.u64.u32 	%rd111, %r118;
	add.s64 	%rd112, %rd21, %rd111;
	shr.u64 	%rd113, %rd112, 63;
	add.s64 	%rd114, %rd112, %rd113;
	shl.b64 	%rd115, %rd114, 2;
	and.b64  	%rd116, %rd115, -8;
	add.s64 	%rd117, %rd3, %rd116;
	st.global.v2.f32 	[%rd117], {%f343, %f345};
	ld.shared.f32 	%f346, [%r116+4096];
	div.rn.f32 	%f347, %f346, %f49;
	ld.shared.f32 	%f348, [%r117+4096];
	div.rn.f32 	%f349, %f348, %f49;
	add.s64 	%rd118, %rd112, 2048;
	shr.u64 	%rd119, %rd118, 63;
	add.s64 	%rd120, %rd118, %rd119;
	shl.b64 	%rd121, %rd120, 2;
	and.b64  	%rd122, %rd121, -8;
	add.s64 	%rd123, %rd3, %rd122;
	st.global.v2.f32 	[%rd123], {%f347, %f349};
	ld.shared.f32 	%f350, [%r116+8192];
	div.rn.f32 	%f351, %f350, %f49;
	ld.shared.f32 	%f352, [%r117+8192];
	div.rn.f32 	%f353, %f352, %f49;
	add.s64 	%rd124, %rd112, 4096;
	shr.u64 	%rd125, %rd124, 63;
	add.s64 	%rd126, %rd124, %rd125;
	shl.b64 	%rd127, %rd126, 2;
	and.b64  	%rd128, %rd127, -8;
	add.s64 	%rd129, %rd3, %rd128;
	st.global.v2.f32 	[%rd129], {%f351, %f353};
	ld.shared.f32 	%f354, [%r116+12288];
	div.rn.f32 	%f355, %f354, %f49;
	ld.shared.f32 	%f356, [%r117+12288];
	div.rn.f32 	%f357, %f356, %f49;
	add.s64 	%rd130, %rd112, 6144;
	shr.u64 	%rd131, %rd130, 63;
	add.s64 	%rd132, %rd130, %rd131;
	shl.b64 	%rd133, %rd132, 2;
	and.b64  	%rd134, %rd133, -8;
	add.s64 	%rd135, %rd3, %rd134;
	st.global.v2.f32 	[%rd135], {%f355, %f357};
	add.s32 	%r124, %r124, 4096;
	setp.lt.s32 	%p53, %r124, %r2;
	@%p53 bra 	$L__BB141_48;
$L__BB141_49:
	add.s64 	%rd136, %rd136, %rd6;
	setp.lt.s64 	%p54, %rd136, %rd29;
	@%p54 bra 	$L__BB141_4;
$L__BB141_50:
	ret;

}
	// .globl	_Z20SoftmaxBlockSMemImplI24ElementwiseScaleMaskLoadIffbE11DirectStoreIffEfLi2ELi512EL9Algorithm0EEvT_T0_ll
.visible .entry _Z20SoftmaxBlockSMemImplI24ElementwiseScaleMaskLoadIffbE11DirectStoreIffEfLi2ELi512EL9Algorithm0EEvT_T0_ll(
	.param .align 8 .b8 _Z20SoftmaxBlockSMemImplI24ElementwiseScaleMaskLoadIffbE11DirectStoreIffEfLi2ELi512EL9Algorithm0EEvT_T0_ll_param_0[32],
	.param .align 8 .b8 _Z20SoftmaxBlockSMemImplI24ElementwiseScaleMaskLoadIffbE11DirectStoreIffEfLi2ELi512EL9Algorithm0EEvT_T0_ll_param_1[16],
	.param .u64 _Z20SoftmaxBlockSMemImplI24ElementwiseScaleMaskLoadIffbE11DirectStoreIffEfLi2ELi512EL9Algorithm0EEvT_T0_ll_param_2,
	.param .u64 _Z20SoftmaxBlockSMemImplI24ElementwiseScaleMaskLoadIffbE11DirectStoreIffEfLi2ELi512EL9Algorithm0EEvT_T0_ll_param_3
)
{
	.reg .pred 	%p<56>;
	.reg .b16 	%rs<15>;
	.reg .b32 	%r<126>;
	.reg .b32 	%f<310>;
	.reg .b64 	%rd<138>;

	ld.param.u64 	%rd28, [_Z20SoftmaxBlockSMemImplI24ElementwiseScaleMaskLoadIffbE11DirectStoreIffEfLi2ELi512EL9Algorithm0EEvT_T0_ll_param_1+8];
	ld.param.v2.f32 	{%f50, %f51}, [_Z20SoftmaxBlockSMemImplI24ElementwiseScaleMaskLoadIffbE11DirectStoreIffEfLi2ELi512EL9Algorithm0EEvT_T0_ll_param_0+24];
	ld.param.u64 	%rd26, [_Z20SoftmaxBlockSMemImplI24ElementwiseScaleMaskLoadIffbE11DirectStoreIffEfLi2ELi512EL9Algorithm0EEvT_T0_ll_param_0+16];
	ld.param.u64 	%rd27, [_Z20SoftmaxBlockSMemImplI24ElementwiseScaleMaskLoadIffbE11DirectStoreIffEfLi2ELi512EL9Algorithm0EEvT_T0_ll_param_1];
	ld.param.u64 	%rd25, [_Z20SoftmaxBlockSMemImplI24ElementwiseScaleMaskLoadIffbE11DirectStoreIffEfLi2ELi512EL9Algorithm0EEvT_T0_ll_param_0+8];
	ld.param.u64 	%rd24, [_Z20SoftmaxBlockSMemImplI24ElementwiseScaleMaskLoadIffbE11DirectStoreIffEfLi2ELi512EL9Algorithm0EEvT_T0_ll_param_0];
	ld.param.u64 	%rd29, [_Z20SoftmaxBlockSMemImplI24ElementwiseScaleMaskLoadIffbE11DirectStoreIffEfLi2ELi512EL9Algorithm0EEvT_T0_ll_param_2];
	ld.param.u64 	%rd30, [_Z20SoftmaxBlockSMemImplI24ElementwiseScaleMaskLoadIffbE11DirectStoreIffEfLi2ELi512EL9Algorithm0EEvT_T0_ll_param_3];
	cvta.to.global.u64 	%rd1, %rd24;
	cvta.to.global.u64 	%rd2, %rd25;
	cvta.to.global.u64 	%rd3, %rd27;
	mov.u32 	%r1, %tid.x;
	and.b64  	%rd31, %rd30, 1;
	setp.eq.b64 	%p2, %rd31, 1;
	not.pred 	%p3, %p2;
	@%p3 bra 	$L__BB142_2;
	mov.u64 	%rd32, $str$2;
	cvta.global.u64 	%rd33, %rd32;
	mov.u64 	%rd34, $str$1;
	cvta.global.u64 	%rd35, %rd34;
	mov.u64 	%rd36, __unnamed_143;
	cvta.global.u64 	%rd37, %rd36;
	{ // callseq 142, 0
	.param .b64 param0;
	st.param.b64 	[param0], %rd33;
	.param .b64 param1;
	st.param.b64 	[param1], %rd35;
	.param .b32 param2;
	st.param.b32 	[param2], 553;
	.param .b64 param3;
	st.param.b64 	[param3], %rd37;
	.param .b64 param4;
	st.param.b64 	[param4], 1;
	call.uni 
	__assertfail, 
	(
	param0, 
	param1, 
	param2, 
	param3, 
	param4
	);
	} // callseq 142
$L__BB142_2:
	shr.u64 	%rd38, %rd30, 63;
	add.s64 	%rd39, %rd30, %rd38;
	shr.u64 	%rd40, %rd39, 1;
	cvt.u32.u64 	%r2, %rd40;
	mov.u32 	%r26, %ctaid.x;
	cvt.u64.u32 	%rd136, %r26;
	setp.le.s64 	%p4, %rd29, %rd136;
	@%p4 bra 	$L__BB142_50;
	// begin inline asm
	mov.u32 %r27, %laneid;
	// end inline asm
	cvt.u64.u32 	%rd5, %r1;
	mov.u32 	%r28, %nctaid.x;
	cvt.u64.u32 	%rd6, %r28;
	not.b32 	%r29, %r1;
	add.s32 	%r4, %r29, %r2;
	shr.u32 	%r30, %r4, 9;
	add.s32 	%r31, %r30, 1;
	not.b64 	%rd41, %rd5;
	add.s64 	%rd7, %rd30, %rd41;
	and.b32  	%r5, %r31, 3;
	shl.b32 	%r32, %r1, 2;
	mov.u32 	%r33, shared_buf;
	add.s32 	%r6, %r33, %r32;
	shl.b32 	%r7, %r2, 2;
	add.s32 	%r8, %r6, %r7;
	add.s32 	%r9, %r1, 512;
	or.b32  	%r10, %r1, 1024;
	add.s32 	%r11, %r1, 1536;
	and.b64  	%rd8, %rd7, 1536;
$L__BB142_4:
	setp.ge.s32 	%p5, %r1, %r2;
	mov.f32 	%f304, 0fFF800000;
	@%p5 bra 	$L__BB142_26;
	setp.eq.s32 	%p6, %r5, 0;
	mov.f32 	%f304, 0fFF800000;
	mov.u32 	%r119, %r1;
	@%p6 bra 	$L__BB142_15;
	shl.b32 	%r34, %r1, 1;
	cvt.u64.u32 	%rd42, %r34;
	mad.lo.s64 	%rd10, %rd136, %rd26, %rd42;
	shr.u64 	%rd43, %rd10, 63;
	add.s64 	%rd44, %rd10, %rd43;
	shl.b64 	%rd45, %rd44, 2;
	and.b64  	%rd46, %rd45, -8;
	add.s64 	%rd11, %rd1, %rd46;
	ld.global.f32 	%f55, [%rd11];
	and.b64  	%rd47, %rd44, -2;
	add.s64 	%rd48, %rd2, %rd47;
	ld.global.v2.u8 	{%rs1, %rs2}, [%rd48];
	setp.eq.s16 	%p7, %rs1, 0;
	mul.f32 	%f56, %f51, %f55;
	selp.f32 	%f3, %f50, %f56, %p7;
	setp.eq.s16 	%p8, %rs2, 0;
	mov.f32 	%f294, %f50;
	@%p8 bra 	$L__BB142_8;
	ld.global.f32 	%f57, [%rd11+4];
	mul.f32 	%f294, %f51, %f57;
$L__BB142_8:
	setp.eq.s32 	%p9, %r5, 1;
	st.shared.f32 	[%r6], %f3;
	max.f32 	%f58, %f3, 0fFF800000;
	st.shared.f32 	[%r8], %f294;
	max.f32 	%f304, %f58, %f294;
	mov.u32 	%r119, %r9;
	@%p9 bra 	$L__BB142_15;
	add.s64 	%rd49, %rd10, 1024;
	shr.u64 	%rd50, %rd49, 63;
	add.s64 	%rd51, %rd49, %rd50;
	shl.b64 	%rd52, %rd51, 2;
	and.b64  	%rd53, %rd52, -8;
	add.s64 	%rd12, %rd1, %rd53;
	ld.global.f32 	%f59, [%rd12];
	and.b64  	%rd54, %rd51, -2;
	add.s64 	%rd55, %rd2, %rd54;
	ld.global.v2.u8 	{%rs3, %rs4}, [%rd55];
	setp.eq.s16 	%p10, %rs3, 0;
	mul.f32 	%f60, %f51, %f59;
	selp.f32 	%f7, %f50, %f60, %p10;
	setp.eq.s16 	%p11, %rs4, 0;
	mov.f32 	%f295, %f50;
	@%p11 bra 	$L__BB142_11;
	ld.global.f32 	%f61, [%rd12+4];
	mul.f32 	%f295, %f51, %f61;
$L__BB142_11:
	setp.eq.s32 	%p12, %r5, 2;
	st.shared.f32 	[%r6+2048], %f7;
	max.f32 	%f62, %f304, %f7;
	st.shared.f32 	[%r8+2048], %f295;
	max.f32 	%f304, %f62, %f295;
	mov.u32 	%r119, %r10;
	@%p12 bra 	$L__BB142_15;
	add.s64 	%rd56, %rd10, 2048;
	shr.u64 	%rd57, %rd56, 63;
	add.s64 	%rd58, %rd56, %rd57;
	shl.b64 	%rd59, %rd58, 2;
	and.b64  	%rd60, %rd59, -8;
	add.s64 	%rd13, %rd1, %rd60;
	ld.global.f32 	%f63, [%rd13];
	and.b64  	%rd61, %rd58, -2;
	add.s64 	%rd62, %rd2, %rd61;
	ld.global.v2.u8 	{%rs5, %rs6}, [%rd62];
	setp.eq.s16 	%p13, %rs5, 0;
	mul.f32 	%f64, %f51, %f63;
	selp.f32 	%f11, %f50, %f64, %p13;
	setp.eq.s16 	%p14, %rs6, 0;
	mov.f32 	%f296, %f50;
	@%p14 bra 	$L__BB142_14;
	ld.global.f32 	%f65, [%rd13+4];
	mul.f32 	%f296, %f51, %f65;
$L__BB142_14:
	st.shared.f32 	[%r6+4096], %f11;
	max.f32 	%f66, %f304, %f11;
	st.shared.f32 	[%r8+4096], %f296;
	max.f32 	%f304, %f66, %f296;
	mov.u32 	%r119, %r11;
$L__BB142_15:
	setp.lt.u32 	%p15, %r4, 1536;
	@%p15 bra 	$L__BB142_26;
	mul.wide.u32 	%rd63, %r119, 2;
	mad.lo.s64 	%rd64, %rd136, %rd26, %rd63;
	add.s64 	%rd137, %rd64, 2048;
	shl.b32 	%r35, %r119, 2;
	mov.u32 	%r36, shared_buf;
	add.s32 	%r37, %r36, %r35;
	add.s32 	%r120, %r37, 4096;
$L__BB142_17:
	add.s64 	%rd65, %rd137, -2048;
	shr.u64 	%rd66, %rd65, 63;
	add.s64 	%rd67, %rd65, %rd66;
	shl.b64 	%rd68, %rd67, 2;
	and.b64  	%rd69, %rd68, -8;
	add.s64 	%rd16, %rd1, %rd69;
	ld.global.f32 	%f67, [%rd16];
	and.b64  	%rd70, %rd67, -2;
	add.s64 	%rd71, %rd2, %rd70;
	ld.global.v2.u8 	{%rs7, %rs8}, [%rd71];
	setp.eq.s16 	%p16, %rs7, 0;
	mul.f32 	%f68, %f51, %f67;
	selp.f32 	%f18, %f50, %f68, %p16;
	setp.eq.s16 	%p17, %rs8, 0;
	mov.f32 	%f300, %f50;
	@%p17 bra 	$L__BB142_19;
	ld.global.f32 	%f69, [%rd16+4];
	mul.f32 	%f300, %f51, %f69;
$L__BB142_19:
	st.shared.f32 	[%r120+-4096], %f18;
	max.f32 	%f70, %f304, %f18;
	add.s32 	%r16, %r120, %r7;
	st.shared.f32 	[%r16+-4096], %f300;
	max.f32 	%f21, %f70, %f300;
	add.s64 	%rd72, %rd137, -1024;
	shr.u64 	%rd73, %rd72, 63;
	add.s64 	%rd74, %rd72, %rd73;
	shl.b64 	%rd75, %rd74, 2;
	and.b64  	%rd76, %rd75, -8;
	add.s64 	%rd17, %rd1, %rd76;
	ld.global.f32 	%f71, [%rd17];
	and.b64  	%rd77, %rd74, -2;
	add.s64 	%rd78, %rd2, %rd77;
	ld.global.v2.u8 	{%rs9, %rs10}, [%rd78];
	setp.eq.s16 	%p18, %rs9, 0;
	mul.f32 	%f72, %f51, %f71;
	selp.f32 	%f22, %f50, %f72, %p18;
	setp.eq.s16 	%p19, %rs10, 0;
	mov.f32 	%f301, %f50;
	@%p19 bra 	$L__BB142_21;
	ld.global.f32 	%f73, [%rd17+4];
	mul.f32 	%f301, %f51, %f73;
$L__BB142_21:
	st.shared.f32 	[%r120+-2048], %f22;
	max.f32 	%f74, %f21, %f22;
	st.shared.f32 	[%r16+-2048], %f301;
	max.f32 	%f25, %f74, %f301;
	shr.u64 	%rd79, %rd137, 63;
	add.s64 	%rd80, %rd137, %rd79;
	shl.b64 	%rd81, %rd80, 2;
	and.b64  	%rd82, %rd81, -8;
	add.s64 	%rd18, %rd1, %rd82;
	ld.global.f32 	%f75, [%rd18];
	and.b64  	%rd83, %rd80, -2;
	add.s64 	%rd84, %rd2, %rd83;
	ld.global.v2.u8 	{%rs11, %rs12}, [%rd84];
	setp.eq.s16 	%p20, %rs11, 0;
	mul.f32 	%f76, %f51, %f75;
	selp.f32 	%f26, %f50, %f76, %p20;
	setp.eq.s16 	%p21, %rs12, 0;
	mov.f32 	%f302, %f50;
	@%p21 bra 	$L__BB142_23;
	ld.global.f32 	%f77, [%rd18+4];
	mul.f32 	%f302, %f51, %f77;
$L__BB142_23:
	st.shared.f32 	[%r120], %f26;
	max.f32 	%f78, %f25, %f26;
	st.shared.f32 	[%r16], %f302;
	max.f32 	%f29, %f78, %f302;
	add.s64 	%rd85, %rd137, 1024;
	shr.u64 	%rd86, %rd85, 63;
	add.s64 	%rd87, %rd85, %rd86;
	shl.b64 	%rd88, %rd87, 2;
	and.b64  	%rd89, %rd88, -8;
	add.s64 	%rd19, %rd1, %rd89;
	ld.global.f32 	%f79, [%rd19];
	and.b64  	%rd90, %rd87, -2;
	add.s64 	%rd91, %rd2, %rd90;
	ld.global.v2.u8 	{%rs13, %rs14}, [%rd91];
	setp.eq.s16 	%p22, %rs13, 0;
	mul.f32 	%f80, %f51, %f79;
	selp.f32 	%f30, %f50, %f80, %p22;
	setp.eq.s16 	%p23, %rs14, 0;
	mov.f32 	%f303, %f50;
	@%p23 bra 	$L__BB142_25;
	ld.global.f32 	%f81, [%rd19+4];
	mul.f32 	%f303, %f51, %f81;
$L__BB142_25:
	st.shared.f32 	[%r120+2048], %f30;
	max.f32 	%f82, %f29, %f30;
	st.shared.f32 	[%r16+2048], %f303;
	max.f32 	%f304, %f82, %f303;
	add.s32 	%r119, %r119, 2048;
	add.s64 	%rd137, %rd137, 4096;
	add.s32 	%r120, %r120, 8192;
	setp.lt.s32 	%p24, %r119, %r2;
	@%p24 bra 	$L__BB142_17;
$L__BB142_26:
	setp.gt.s32 	%p26, %r27, 15;
	setp.gt.s32 	%p27, %r27, 23;
	setp.gt.s32 	%p28, %r27, 27;
	setp.gt.s32 	%p29, %r27, 29;
	setp.gt.s32 	%p30, %r27, 30;
	mov.b32 	%r39, %f304;
	mov.b32 	%r40, 1;
	mov.b32 	%r61, 31;
	mov.b32 	%r62, -1;
	// begin inline asm
	shfl.sync.down.b32 %r38, %r39, %r40, %r61, %r62;
	// end inline asm
	mov.b32 	%f83, %r38;
	max.f32 	%f84, %f304, %f83;
	selp.f32 	%f85, %f304, %f84, %p30;
	mov.b32 	%r44, %f85;
	mov.b32 	%r45, 2;
	// begin inline asm
	shfl.sync.down.b32 %r43, %r44, %r45, %r61, %r62;
	// end inline asm
	mov.b32 	%f86, %r43;
	max.f32 	%f87, %f85, %f86;
	selp.f32 	%f88, %f85, %f87, %p29;
	mov.b32 	%r49, %f88;
	mov.b32 	%r50, 4;
	// begin inline asm
	shfl.sync.down.b32 %r48, %r49, %r50, %r61, %r62;
	// end inline asm
	mov.b32 	%f89, %r48;
	max.f32 	%f90, %f88, %f89;
	selp.f32 	%f91, %f88, %f90, %p28;
	mov.b32 	%r54, %f91;
	mov.b32 	%r55, 8;
	// begin inline asm
	shfl.sync.down.b32 %r53, %r54, %r55, %r61, %r62;
	// end inline asm
	mov.b32 	%f92, %r53;
	max.f32 	%f35, %f91, %f92;
	selp.f32 	%f305, %f91, %f35, %p27;
	mov.b32 	%r59, %f305;
	mov.b32 	%r60, 16;
	// begin inline asm
	shfl.sync.down.b32 %r58, %r59, %r60, %r61, %r62;
	// end inline asm
	mov.pred 	%p55, 0;
	@%p26 bra 	$L__BB142_29;
	setp.ne.s32 	%p32, %r27, 0;
	mov.b32 	%f93, %r58;
	max.f32 	%f305, %f35, %f93;
	@%p32 bra 	$L__BB142_29;
	shr.u32 	%r63, %r1, 3;
	and.b32  	%r64, %r63, 124;
	mov.u32 	%r65, _ZZ14BlockAllReduceI5MaxOpfLi512EET0_S1_E12temp_storage;
	add.s32 	%r66, %r65, %r64;
	st.shared.f32 	[%r66+16], %f305;
	mov.pred 	%p55, -1;
$L__BB142_29:
	setp.ne.s32 	%p34, %r1, 0;
	bar.sync 	0;
	@%p34 bra 	$L__BB142_31;
	ld.shared.f32 	%f94, [_ZZ14BlockAllReduceI5MaxOpfLi512EET0_S1_E12temp_storage+20];
	max.f32 	%f95, %f305, %f94;
	ld.shared.f32 	%f96, [_ZZ14BlockAllReduceI5MaxOpfLi512EET0_S1_E12temp_storage+24];
	max.f32 	%f97, %f95, %f96;
	ld.shared.f32 	%f98, [_ZZ14BlockAllReduceI5MaxOpfLi512EET0_S1_E12temp_storage+28];
	max.f32 	%f99, %f97, %f98;
	ld.shared.f32 	%f100, [_ZZ14BlockAllReduceI5MaxOpfLi512EET0_S1_E12temp_storage+32];
	max.f32 	%f101, %f99, %f100;
	ld.shared.f32 	%f102, [_ZZ14BlockAllReduceI5MaxOpfLi512EET0_S1_E12temp_storage+36];
	max.f32 	%f103, %f101, %f102;
	ld.shared.f32 	%f104, [_ZZ14BlockAllReduceI5MaxOpfLi512EET0_S1_E12temp_storage+40];
	max.f32 	%f105, %f103, %f104;
	ld.shared.f32 	%f106, [_ZZ14BlockAllReduceI5MaxOpfLi512EET0_S1_E12temp_storage+44];
	max.f32 	%f107, %f105, %f106;
	ld.shared.f32 	%f108, [_ZZ14BlockAllReduceI5MaxOpfLi512EET0_S1_E12temp_storage+48];
	max.f32 	%f109, %f107, %f108;
	ld.shared.f32 	%f110, [_ZZ14BlockAllReduceI5MaxOpfLi512EET0_S1_E12temp_storage+52];
	max.f32 	%f111, %f109, %f110;
	ld.shared.f32 	%f112, [_ZZ14BlockAllReduceI5MaxOpfLi512EET0_S1_E12temp_storage+56];
	max.f32 	%f113, %f111, %f112;
	ld.shared.f32 	%f114, [_ZZ14BlockAllReduceI5MaxOpfLi512EET0_S1_E12temp_storage+60];
	max.f32 	%f115, %f113, %f114;
	ld.shared.f32 	%f116, [_ZZ14BlockAllReduceI5MaxOpfLi512EET0_S1_E12temp_storage+64];
	max.f32 	%f117, %f115, %f116;
	ld.shared.f32 	%f118, [_ZZ14BlockAllReduceI5MaxOpfLi512EET0_S1_E12temp_storage+68];
	max.f32 	%f119, %f117, %f118;
	ld.shared.f32 	%f120, [_ZZ14BlockAllReduceI5MaxOpfLi512EET0_S1_E12temp_storage+72];
	max.f32 	%f121, %f119, %f120;
	ld.shared.f32 	%f122, [_ZZ14BlockAllReduceI5MaxOpfLi512EET0_S1_E12temp_storage+76];
	max.f32 	%f123, %f121, %f122;
	st.shared.f32 	[_ZZ14BlockAllReduceI5MaxOpfLi512EET0_S1_E16result_broadcast], %f123;
$L__BB142_31:
	setp.le.s64 	%p35, %rd30, %rd5;
	bar.sync 	0;
	mov.f32 	%f309, 0f00000000;
	ld.shared.f32 	%f39, [_ZZ14BlockAllReduceI5MaxOpfLi512EET0_S1_E16result_broadcast];
	@%p35 bra 	$L__BB142_38;
	setp.eq.s64 	%p36, %rd8, 1536;
	mov.f32 	%f309, 0f00000000;
	mov.u32 	%r122, %r1;
	@%p36 bra 	$L__BB142_36;
	setp.eq.s64 	%p37, %rd8, 0;
	ld.shared.f32 	%f127, [%r6];
	sub.f32 	%f128, %f127, %f39;
	fma.rn.f32 	%f129, %f128, 0f3BBB989D, 0f3F000000;
	cvt.sat.f32.f32 	%f130, %f129;
	mov.f32 	%f131, 0f4B400001;
	mov.f32 	%f132, 0f437C0000;
	fma.rm.f32 	%f133, %f130, %f132, %f131;
	add.f32 	%f134, %f133, 0fCB40007F;
	neg.f32 	%f135, %f134;
	fma.rn.f32 	%f136, %f128, 0f3FB8AA3B, %f135;
	fma.rn.f32 	%f137, %f128, 0f32A57060, %f136;
	mov.b32 	%r67, %f133;
	shl.b32 	%r68, %r67, 23;
	mov.b32 	%f138, %r68;
	ex2.approx.ftz.f32 	%f139, %f137;
	mul.f32 	%f140, %f139, %f138;
	st.shared.f32 	[%r6], %f140;
	add.f32 	%f309, %f140, 0f00000000;
	mov.u32 	%r122, %r9;
	@%p37 bra 	$L__BB142_36;
	setp.eq.s64 	%p38, %rd8, 512;
	ld.shared.f32 	%f141, [%r6+2048];
	sub.f32 	%f142, %f141, %f39;
	fma.rn.f32 	%f143, %f142, 0f3BBB989D, 0f3F000000;
	cvt.sat.f32.f32 	%f144, %f143;
	mov.f32 	%f145, 0f4B400001;
	mov.f32 	%f146, 0f437C0000;
	fma.rm.f32 	%f147, %f144, %f146, %f145;
	add.f32 	%f148, %f147, 0fCB40007F;
	neg.f32 	%f149, %f148;
	fma.rn.f32 	%f150, %f142, 0f3FB8AA3B, %f149;
	fma.rn.f32 	%f151, %f142, 0f32A57060, %f150;
	mov.b32 	%r69, %f147;
	shl.b32 	%r70, %r69, 23;
	mov.b32 	%f152, %r70;
	ex2.approx.ftz.f32 	%f153, %f151;
	mul.f32 	%f154, %f153, %f152;
	st.shared.f32 	[%r6+2048], %f154;
	add.f32 	%f309, %f309, %f154;
	mov.u32 	%r122, %r10;
	@%p38 bra 	$L__BB142_36;
	ld.shared.f32 	%f155, [%r6+4096];
	sub.f32 	%f156, %f155, %f39;
	fma.rn.f32 	%f157, %f156, 0f3BBB989D, 0f3F000000;
	cvt.sat.f32.f32 	%f158, %f157;
	mov.f32 	%f159, 0f4B400001;
	mov.f32 	%f160, 0f437C0000;
	fma.rm.f32 	%f161, %f158, %f160, %f159;
	add.f32 	%f162, %f161, 0fCB40007F;
	neg.f32 	%f163, %f162;
	fma.rn.f32 	%f164, %f156, 0f3FB8AA3B, %f163;
	fma.rn.f32 	%f165, %f156, 0f32A57060, %f164;
	mov.b32 	%r71, %f161;
	shl.b32 	%r72, %r71, 23;
	mov.b32 	%f166, %r72;
	ex2.approx.ftz.f32 	%f167, %f165;
	mul.f32 	%f168, %f167, %f166;
	st.shared.f32 	[%r6+4096], %f168;
	add.f32 	%f309, %f309, %f168;
	mov.u32 	%r122, %r11;
$L__BB142_36:
	setp.lt.u64 	%p39, %rd7, 1536;
	@%p39 bra 	$L__BB142_38;
$L__BB142_37:
	shl.b32 	%r73, %r122, 2;
	mov.u32 	%r74, shared_buf;
	add.s32 	%r75, %r74, %r73;
	ld.shared.f32 	%f169, [%r75];
	sub.f32 	%f170, %f169, %f39;
	fma.rn.f32 	%f171, %f170, 0f3BBB989D, 0f3F000000;
	cvt.sat.f32.f32 	%f172, %f171;
	mov.f32 	%f173, 0f4B400001;
	mov.f32 	%f174, 0f437C0000;
	fma.rm.f32 	%f175, %f172, %f174, %f173;
	add.f32 	%f176, %f175, 0fCB40007F;
	neg.f32 	%f177, %f176;
	fma.rn.f32 	%f178, %f170, 0f3FB8AA3B, %f177;
	fma.rn.f32 	%f179, %f170, 0f32A57060, %f178;
	mov.b32 	%r76, %f175;
	shl.b32 	%r77, %r76, 23;
	mov.b32 	%f180, %r77;
	ex2.approx.ftz.f32 	%f181, %f179;
	mul.f32 	%f182, %f181, %f180;
	st.shared.f32 	[%r75], %f182;
	add.f32 	%f183, %f309, %f182;
	ld.shared.f32 	%f184, [%r75+2048];
	sub.f32 	%f185, %f184, %f39;
	fma.rn.f32 	%f186, %f185, 0f3BBB989D, 0f3F000000;
	cvt.sat.f32.f32 	%f187, %f186;
	fma.rm.f32 	%f188, %f187, %f174, %f173;
	add.f32 	%f189, %f188, 0fCB40007F;
	neg.f32 	%f190, %f189;
	fma.rn.f32 	%f191, %f185, 0f3FB8AA3B, %f190;
	fma.rn.f32 	%f192, %f185, 0f32A57060, %f191;
	mov.b32 	%r78, %f188;
	shl.b32 	%r79, %r78, 23;
	mov.b32 	%f193, %r79;
	ex2.approx.ftz.f32 	%f194, %f192;
	mul.f32 	%f195, %f194, %f193;
	st.shared.f32 	[%r75+2048], %f195;
	add.f32 	%f196, %f183, %f195;
	ld.shared.f32 	%f197, [%r75+4096];
	sub.f32 	%f198, %f197, %f39;
	fma.rn.f32 	%f199, %f198, 0f3BBB989D, 0f3F000000;
	cvt.sat.f32.f32 	%f200, %f199;
	fma.rm.f32 	%f201, %f200, %f174, %f173;
	add.f32 	%f202, %f201, 0fCB40007F;
	neg.f32 	%f203, %f202;
	fma.rn.f32 	%f204, %f198, 0f3FB8AA3B, %f203;
	fma.rn.f32 	%f205, %f198, 0f32A57060, %f204;
	mov.b32 	%r80, %f201;
	shl.b32 	%r81, %r80, 23;
	mov.b32 	%f206, %r81;
	ex2.approx.ftz.f32 	%f207, %f205;
	mul.f32 	%f208, %f207, %f206;
	st.shared.f32 	[%r75+4096], %f208;
	add.f32 	%f209, %f196, %f208;
	ld.shared.f32 	%f210, [%r75+6144];
	sub.f32 	%f211, %f210, %f39;
	fma.rn.f32 	%f212, %f211, 0f3BBB989D, 0f3F000000;
	cvt.sat.f32.f32 	%f213, %f212;
	fma.rm.f32 	%f214, %f213, %f174, %f173;
	add.f32 	%f215, %f214, 0fCB40007F;
	neg.f32 	%f216, %f215;
	fma.rn.f32 	%f217, %f211, 0f3FB8AA3B, %f216;
	fma.rn.f32 	%f218, %f211, 0f32A57060, %f217;
	mov.b32 	%r82, %f214;
	shl.b32 	%r83, %r82, 23;
	mov.b32 	%f219, %r83;
	ex2.approx.ftz.f32 	%f220, %f218;
	mul.f32 	%f221, %f220, %f219;
	st.shared.f32 	[%r75+6144], %f221;
	add.f32 	%f309, %f209, %f221;
	add.s32 	%r122, %r122, 2048;
	cvt.u64.u32 	%rd92, %r122;
	setp.gt.u64 	%p40, %rd30, %rd92;
	@%p40 bra 	$L__BB142_37;
$L__BB142_38:
	setp.gt.s32 	%p41, %r27, 15;
	setp.gt.s32 	%p42, %r27, 23;
	setp.gt.s32 	%p43, %r27, 27;
	setp.gt.s32 	%p44, %r27, 29;
	setp.gt.s32 	%p45, %r27, 30;
	mov.b32 	%r85, %f309;
	mov.b32 	%r86, 1;
	mov.b32 	%r107, 31;
	mov.b32 	%r108, -1;
	// begin inline asm
	shfl.sync.down.b32 %r84, %r85, %r86, %r107, %r108;
	// end inline asm
	mov.b32 	%f222, %r84;
	add.f32 	%f223, %f309, %f222;
	selp.f32 	%f224, %f309, %f223, %p45;
	mov.b32 	%r90, %f224;
	mov.b32 	%r91, 2;
	// begin inline asm
	shfl.sync.down.b32 %r89, %r90, %r91, %r107, %r108;
	// end inline asm
	mov.b32 	%f225, %r89;
	add.f32 	%f226, %f224, %f225;
	selp.f32 	%f227, %f224, %f226, %p44;
	mov.b32 	%r95, %f227;
	mov.b32 	%r96, 4;
	// begin inline asm
	shfl.sync.down.b32 %r94, %r95, %r96, %r107, %r108;
	// end inline asm
	mov.b32 	%f228, %r94;
	add.f32 	%f229, %f227, %f228;
	selp.f32 	%f230, %f227, %f229, %p43;
	mov.b32 	%r100, %f230;
	mov.b32 	%r101, 8;
	// begin inline asm
	shfl.sync.down.b32 %r99, %r100, %r101, %r107, %r108;
	// end inline asm
	mov.b32 	%f231, %r99;
	add.f32 	%f232, %f230, %f231;
	selp.f32 	%f233, %f230, %f232, %p42;
	mov.b32 	%r105, %f233;
	mov.b32 	%r106, 16;
	// begin inline asm
	shfl.sync.down.b32 %r104, %r105, %r106, %r107, %r108;
	// end inline asm
	mov.b32 	%f234, %r104;
	add.f32 	%f235, %f233, %f234;
	selp.f32 	%f48, %f233, %f235, %p41;
	not.pred 	%p46, %p55;
	@%p46 bra 	$L__BB142_40;
	shr.u32 	%r109, %r1, 3;
	and.b32  	%r110, %r109, 124;
	mov.u32 	%r111, _ZZ14BlockAllReduceI5SumOpfLi512EET0_S1_E12temp_storage;
	add.s32 	%r112, %r111, %r110;
	st.shared.f32 	[%r112+16], %f48;
$L__BB142_40:
	setp.ne.s32 	%p47, %r1, 0;
	bar.sync 	0;
	@%p47 bra 	$L__BB142_42;
	ld.shared.f32 	%f236, [_ZZ14BlockAllReduceI5SumOpfLi512EET0_S1_E12temp_storage+20];
	add.f32 	%f237, %f48, %f236;
	ld.shared.f32 	%f238, [_ZZ14BlockAllReduceI5SumOpfLi512EET0_S1_E12temp_storage+24];
	add.f32 	%f239, %f237, %f238;
	ld.shared.f32 	%f240, [_ZZ14BlockAllReduceI5SumOpfLi512EET0_S1_E12temp_storage+28];
	add.f32 	%f241, %f239, %f240;
	ld.shared.f32 	%f242, [_ZZ14BlockAllReduceI5SumOpfLi512EET0_S1_E12temp_storage+32];
	add.f32 	%f243, %f241, %f242;
	ld.shared.f32 	%f244, [_ZZ14BlockAllReduceI5SumOpfLi512EET0_S1_E12temp_storage+36];
	add.f32 	%f245, %f243, %f244;
	ld.shared.f32 	%f246, [_ZZ14BlockAllReduceI5SumOpfLi512EET0_S1_E12temp_storage+40];
	add.f32 	%f247, %f245, %f246;
	ld.shared.f32 	%f248, [_ZZ14BlockAllReduceI5SumOpfLi512EET0_S1_E12temp_storage+44];
	add.f32 	%f249, %f247, %f248;
	ld.shared.f32 	%f250, [_ZZ14BlockAllReduceI5SumOpfLi512EET0_S1_E12temp_storage+48];
	add.f32 	%f251, %f249, %f250;
	ld.shared.f32 	%f252, [_ZZ14BlockAllReduceI5SumOpfLi512EET0_S1_E12temp_storage+52];
	add.f32 	%f253, %f251, %f252;
	ld.shared.f32 	%f254, [_ZZ14BlockAllReduceI5SumOpfLi512EET0_S1_E12temp_storage+56];
	add.f32 	%f255, %f253, %f254;
	ld.shared.f32 	%f256, [_ZZ14BlockAllReduceI5SumOpfLi512EET0_S1_E12temp_storage+60];
	add.f32 	%f257, %f255, %f256;
	ld.shared.f32 	%f258, [_ZZ14BlockAllReduceI5SumOpfLi512EET0_S1_E12temp_storage+64];
	add.f32 	%f259, %f257, %f258;
	ld.shared.f32 	%f260, [_ZZ14BlockAllReduceI5SumOpfLi512EET0_S1_E12temp_storage+68];
	add.f32 	%f261, %f259, %f260;
	ld.shared.f32 	%f262, [_ZZ14BlockAllReduceI5SumOpfLi512EET0_S1_E12temp_storage+72];
	add.f32 	%f263, %f261, %f262;
	ld.shared.f32 	%f264, [_ZZ14BlockAllReduceI5SumOpfLi512EET0_S1_E12temp_storage+76];
	add.f32 	%f265, %f263, %f264;
	st.shared.f32 	[_ZZ14BlockAllReduceI5SumOpfLi512EET0_S1_E16result_broadcast], %f265;
$L__BB142_42:
	setp.ge.s32 	%p48, %r1, %r2;
	bar.sync 	0;
	ld.shared.f32 	%f49, [_ZZ14BlockAllReduceI5SumOpfLi512EET0_S1_E16result_broadcast];
	@%p48 bra 	$L__BB142_49;
	setp.eq.s32 	%p49, %r5, 0;
	mul.lo.s64 	%rd21, %rd136, %rd28;
	mov.u32 	%r124, %r1;
	@%p49 bra 	$L__BB142_47;
	setp.eq.s32 	%p50, %r5, 1;
	ld.shared.f32 	%f266, [%r6];
	div.rn.f32 	%f267, %f266, %f49;
	ld.shared.f32 	%f268, [%r8];
	div.rn.f32 	%f269, %f268, %f49;
	shl.b32 	%r113, %r1, 1;
	cvt.u64.u32 	%rd93, %r113;
	add.s64 	%rd22, %rd21, %rd93;
	shr.u64 	%rd94, %rd22, 63;
	add.s64 	%rd95, %rd22, %rd94;
	shl.b64 	%rd96, %rd95, 2;
	and.b64  	%rd97, %rd96, -8;
	add.s64 	%rd98, %rd3, %rd97;
	st.global.v2.f32 	[%rd98], {%f267, %f269};
	mov.u32 	%r124, %r9;
	@%p50 bra 	$L__BB142_47;
	setp.eq.s32 	%p51, %r5, 2;
	ld.shared.f32 	%f270, [%r6+2048];
	div.rn.f32 	%f271, %f270, %f49;
	ld.shared.f32 	%f272, [%r8+2048];
	div.rn.f32 	%f273, %f272, %f49;
	add.s64 	%rd99, %rd22, 1024;
	shr.u64 	%rd100, %rd99, 63;
	add.s64 	%rd101, %rd99, %rd100;
	shl.b64 	%rd102, %rd101, 2;
	and.b64  	%rd103, %rd102, -8;
	add.s64 	%rd104, %rd3, %rd103;
	st.global.v2.f32 	[%rd104], {%f271, %f273};
	mov.u32 	%r124, %r10;
	@%p51 bra 	$L__BB142_47;
	ld.shared.f32 	%f274, [%r6+4096];
	div.rn.f32 	%f275, %f274, %f49;
	ld.shared.f32 	%f276, [%r8+4096];
	div.rn.f32 	%f277, %f276, %f49;
	add.s64 	%rd105, %rd22, 2048;
	shr.u64 	%rd106, %rd105, 63;
	add.s64 	%rd107, %rd105, %rd106;
	shl.b64 	%rd108, %rd107, 2;
	and.b64  	%rd109, %rd108, -8;
	add.s64 	%rd110, %rd3, %rd109;
	st.global.v2.f32 	[%rd110], {%f275, %f277};
	mov.u32 	%r124, %r11;
$L__BB142_47:
	setp.lt.u32 	%p52, %r4, 1536;
	@%p52 bra 	$L__BB142_49;
$L__BB142_48:
	shl.b32 	%r114, %r124, 2;
	mov.u32 	%r115, shared_buf;
	add.s32 	%r116, %r115, %r114;
	ld.shared.f32 	%f278, [%r116];
	div.rn.f32 	%f279, %f278, %f49;
	add.s32 	%r117, %r116, %r7;
	ld.shared.f32 	%f280, [%r117];
	div.rn.f32 	%f281, %f280, %f49;
	shl.b32 	%r118, %r124, 1;
	cvt.u64.u32 	%rd111, %r118;
	add.s64 	%rd112, %rd21, %rd111;
	shr.u64 	%rd113, %rd112, 63;
	add.s64 	%rd114, %rd112, %rd113;
	shl.b64 	%rd115, %rd114, 2;
	and.b64  	%rd116, %rd115, -8;
	add.s64 	%rd117, %rd3, %rd116;
	st.global.v2.f32 	[%rd117], {%f279, %f281};
	ld.shared.f32 	%f282, [%r116+2048];
	div.rn.f32 	%f283, %f282, %f49;
	ld.shared.f32 	%f284, [%r117+2048];
	div.rn.f32 	%f285, %f284, %f49;
	add.s64 	%rd118, %rd112, 1024;
	shr.u64 	%rd119, %rd118, 63;
	add.s64 	%rd120, %rd118, %rd119;
	shl.b64 	%rd121, %rd120, 2;
	and.b64  	%rd122, %rd121, -8;
	add.s64 	%rd123, %rd3, %rd122;
	st.global.v2.f32 	[%rd123], {%f283, %f285};
	ld.shared.f32 	%f286, [%r116+4096];
	div.rn.f32 	%f287, %f286, %f49;
	ld.shared.f32 	%f288, [%r117+4096];
	div.rn.f32 	%f289, %f288, %f49;
	add.s64 	%rd124, %rd112, 2048;
	shr.u64 	%rd125, %rd124, 63;
	add.s64 	%rd126, %rd124, %rd125;
	shl.b64 	%rd127, %rd126, 2;
	and.b64  	%rd128, %rd127, -8;
	add.s64 	%rd129, %rd3, %rd128;
	st.global.v2.f32 	[%rd129], {%f287, %f289};
	ld.shared.f32 	%f290, [%r116+6144];
	div.rn.f32 	%f291, %f290, %f49;
	ld.shared.f32 	%f292, [%r117+6144];
	div.rn.f32 	%f293, %f292, %f49;
	add.s64 	%rd130, %rd112, 3072;
	shr.u64 	%rd131, %rd130, 63;
	add.s64 	%rd132, %rd130, %rd131;
	shl.b64 	%rd133, %rd132, 2;
	and.b64  	%rd134, %rd133, -8;
	add.s64 	%rd135, %rd3, %rd134;
	st.global.v2.f32 	[%rd135], {%f291, %f293};
	add.s32 	%r124, %r124, 2048;
	setp.lt.s32 	%p53, %r124, %r2;
	@%p53 bra 	$L__BB142_48;
$L__BB142_49:
	add.s64 	%rd136, %rd136, %rd6;
	setp.lt.s64 	%p54, %rd136, %rd29;
	@%p54 bra 	$L__BB142_4;
$L__BB142_50:
	ret;

}
	// .globl	_Z20SoftmaxBlockSMemImplI24ElementwiseScaleMaskLoadIffbE11DirectStoreIffEfLi2ELi256EL9Algorithm0EEvT_T0_ll
.visible .entry _Z20SoftmaxBlockSMemImplI24ElementwiseScaleMaskLoadIffbE11DirectStoreIffEfLi2ELi256EL9Algorithm0EEvT_T0_ll(
	.param .align 8 .b8 _Z20SoftmaxBlockSMemImplI24ElementwiseScaleMaskLoadIffbE11DirectStoreIffEfLi2ELi256EL9Algorithm0EEvT_T0_ll_param_0[32],
	.param .align 8 .b8 _Z20SoftmaxBlockSMemImplI24ElementwiseScaleMaskLoadIffbE11DirectStoreIffEfLi2ELi256EL9Algorithm0EEvT_T0_ll_param_1[16],
	.param .u64 _Z20SoftmaxBlockSMemImplI24ElementwiseScaleMaskLoadIffbE11DirectStoreIffEfLi2ELi256EL9Algorithm0EEvT_T0_ll_param_2,
	.param .u64 _Z20SoftmaxBlockSMemImplI24ElementwiseScaleMaskLoadIffbE11DirectStoreIffEfLi2ELi256EL9Algorithm0EEvT_T0_ll_param_3
)
{
	.reg .pred 	%p<56>;
	.reg .b16 	%rs<15>;
	.reg .b32 	%r<127>;
	.reg .b32 	%f<278>;
	.reg .b64 	%rd<139>;

	ld.param.u64 	%rd27, [_Z20SoftmaxBlockSMemImplI24ElementwiseScaleMaskLoadIffbE11DirectStoreIffEfLi2ELi256EL9Algorithm0EEvT_T0_ll_param_1+8];
	ld.param.v2.f32 	{%f50, %f51}, [_Z20SoftmaxBlockSMemImplI24ElementwiseScaleMaskLoadIffbE11DirectStoreIffEfLi2ELi256EL9Algorithm0EEvT_T0_ll_param_0+24];
	ld.param.u64 	%rd25, [_Z20SoftmaxBlockSMemImplI24ElementwiseScaleMaskLoadIffbE11DirectStoreIffEfLi2ELi256EL9Algorithm0EEvT_T0_ll_param_0+16];
	ld.param.u64 	%rd26, [_Z20SoftmaxBlockSMemImplI24ElementwiseScaleMaskLoadIffbE11DirectStoreIffEfLi2ELi256EL9Algorithm0EEvT_T0_ll_param_1];
	ld.param.u64 	%rd24, [_Z20SoftmaxBlockSMemImplI24ElementwiseScaleMaskLoadIffbE11DirectStoreIffEfLi2ELi256EL9Algorithm0EEvT_T0_ll_param_0+8];
	ld.param.u64 	%rd23, [_Z20SoftmaxBlockSMemImplI24ElementwiseScaleMaskLoadIffbE11DirectStoreIffEfLi2ELi256EL9Algorithm0EEvT_T0_ll_param_0];
	ld.param.u64 	%rd28, [_Z20SoftmaxBlockSMemImplI24ElementwiseScaleMaskLoadIffbE11DirectStoreIffEfLi2ELi256EL9Algorithm0EEvT_T0_ll_param_2];
	ld.param.u64 	%rd29, [_Z20SoftmaxBlockSMemImplI24ElementwiseScaleMaskLoadIffbE11DirectStoreIffEfLi2ELi256EL9Algorithm0EEvT_T0_ll_param_3];
	cvta.to.global.u64 	%rd1, %rd23;
	cvta.to.global.u64 	%rd2, %rd24;
	cvta.to.global.u64 	%rd3, %rd26;
	mov.u32 	%r1, %tid.x;
	and.b64  	%rd30, %rd29, 1;
	setp.eq.b64 	%p2, %rd30, 1;
	not.pred 	%p3, %p2;
	@%p3 bra 	$L__BB143_2;
	mov.u64 	%rd31, $str$2;
	cvta.global.u64 	%rd32, %rd31;
	mov.u64 	%rd33, $str$1;
	cvta.global.u64 	%rd34, %rd33;
	mov.u64 	%rd35, __unnamed_144;
	cvta.global.u64 	%rd36, %rd35;
	{ // callseq 143, 0
	.param .b64 param0;
	st.param.b64 	[param0], %rd32;
	.param .b64 param1;
	st.param.b64 	[param1], %rd34;
	.param .b32 param2;
	st.param.b32 	[param2], 553;
	.param .b64 param3;
	st.param.b64 	[param3], %rd36;
	.param .b64 param4;
	st.param.b64 	[param4], 1;
	call.uni 
	__assertfail, 
	(
	param0, 
	param1, 
	param2, 
	param3, 
	param4
	);
	} // callseq 143
$L__BB143_2:
	shr.u64 	%rd37, %rd29, 63;
	add.s64 	%rd38, %rd29, %rd37;
	shr.u64 	%rd39, %rd38, 1;
	cvt.u32.u64 	%r2, %rd39;
	mov.u32 	%r25, %ctaid.x;
	cvt.u64.u32 	%rd138, %r25;
	setp.le.s64 	%p4, %rd28, %rd138;
	@%p4 bra 	$L__BB143_49;
	// begin inline asm
	mov.u32 %r26, %laneid;
	// end inline asm
	cvt.u64.u32 	%rd5, %r1;
	mov.u32 	%r27, %nctaid.x;
	cvt.u64.u32 	%rd6, %r27;
	not.b32 	%r28, %r1;
	add.s32 	%r4, %r28, %r2;
	shr.u32 	%r29, %r4, 8;
	add.s32 	%r30, %r29, 1;
	not.b64 	%rd40, %rd5;
	add.s64 	%rd7, %rd29, %rd40;
	and.b32  	%r5, %r30, 3;
	shl.b32 	%r31, %r1, 2;
	mov.u32 	%r32, shared_buf;
	add.s32 	%r6, %r32, %r31;
	shl.b32 	%r7, %r2, 2;
	add.s32 	%r8, %r6, %r7;
	add.s32 	%r9, %r1, 256;
	add.s32 	%r10, %r1, 512;
	add.s32 	%r11, %r1, 768;
	and.b64  	%rd8, %rd7, 768;
$L__BB143_4:
	setp.ge.s32 	%p5, %r1, %r2;
	mov.f32 	%f272, 0fFF800000;
	@%p5 bra 	$L__BB143_25;
	setp.eq.s32 	%p6, %r5, 0;
	mul.lo.s64 	%rd10, %rd138, %rd25;
	mov.f32 	%f272, 0fFF800000;
	mov.u32 	%r121, %r1;
	@%p6 bra 	$L__BB143_15;
	shl.b32 	%r33, %r1, 1;
	cvt.u64.u32 	%rd41, %r33;
	add.s64 	%rd11, %rd10, %rd41;
	shr.u64 	%rd42, %rd11, 63;
	add.s64 	%rd43, %rd11, %rd42;
	shl.b64 	%rd44, %rd43, 2;
	and.b64  	%rd45, %rd44, -8;
	add.s64 	%rd12, %rd1, %rd45;
	ld.global.f32 	%f55, [%rd12];
	and.b64  	%rd46, %rd43, -2;
	add.s64 	%rd47, %rd2, %rd46;
	ld.global.v2.u8 	{%rs1, %rs2}, [%rd47];
	setp.eq.s16 	%p7, %rs1, 0;
	mul.f32 	%f56, %f51, %f55;
	selp.f32 	%f3, %f50, %f56, %p7;
	setp.eq.s16 	%p8, %rs2, 0;
	mov.f32 	%f262, %f50;
	@%p8 bra 	$L__BB143_8;
	ld.global.f32 	%f57, [%rd12+4];
	mul.f32 	%f262, %f51, %f57;
$L__BB143_8:
	setp.eq.s32 	%p9, %r5, 1;
	st.shared.f32 	[%r6], %f3;
	max.f32 	%f58, %f3, 0fFF800000;
	st.shared.f32 	[%r8], %f262;
	max.f32 	%f272, %f58, %f262;
	mov.u32 	%r121, %r9;
	@%p9 bra 	$L__BB143_15;
	add.s64 	%rd48, %rd11, 512;
	shr.u64 	%rd49, %rd48, 63;
	add.s64 	%rd50, %rd48, %rd49;
	shl.b64 	%rd51, %rd50, 2;
	and.b64  	%rd52, %rd51, -8;
	add.s64 	%rd13, %rd1, %rd52;
	ld.global.f32 	%f59, [%rd13];
	and.b64  	%rd53, %rd50, -2;
	add.s64 	%rd54, %rd2, %rd53;
	ld.global.v2.u8 	{%rs3, %rs4}, [%rd54];
	setp.eq.s16 	%p10, %rs3, 0;
	mul.f32 	%f60, %f51, %f59;
	selp.f32 	%f7, %f50, %f60, %p10;
	setp.eq.s16 	%p11, %rs4, 0;
	mov.f32 	%f263, %f50;
	@%p11 bra 	$L__BB143_11;
	ld.global.f32 	%f61, [%rd13+4];
	mul.f32 	%f263, %f51, %f61;
$L__BB143_11:
	setp.eq.s32 	%p12, %r5, 2;
	st.shared.f32 	[%r6+1024], %f7;
	max.f32 	%f62, %f272, %f7;
	st.shared.f32 	[%r8+1024], %f263;
	max.f32 	%f272, %f62, %f263;
	mov.u32 	%r121, %r10;
	@%p12 bra 	$L__BB143_15;
	add.s64 	%rd55, %rd11, 1024;
	shr.u64 	%rd56, %rd55, 63;
	add.s64 	%rd57, %rd55, %rd56;
	shl.b64 	%rd58, %rd57, 2;
	and.b64  	%rd59, %rd58, -8;
	add.s64 	%rd14, %rd1, %rd59;
	ld.global.f32 	%f63, [%rd14];
	and.b64  	%rd60, %rd57, -2;
	add.s64 	%rd61, %rd2, %rd60;
	ld.global.v2.u8 	{%rs5, %rs6}, [%rd61];
	setp.eq.s16 	%p13, %rs5, 0;
	mul.f32 	%f64, %f51, %f63;
	selp.f32 	%f11, %f50, %f64, %p13;
	setp.eq.s16 	%p14, %rs6, 0;
	mov.f32 	%f264, %f50;
	@%p14 bra 	$L__BB143_14;
	ld.global.f32 	%f65, [%rd14+4];
	mul.f32 	%f264, %f51, %f65;
$L__BB143_14:
	st.shared.f32 	[%r6+2048], %f11;
	max.f32 	%f66, %f272, %f11;
	st.shared.f32 	[%r8+2048], %f264;
	max.f32 	%f272, %f66, %f264;
	mov.u32 	%r121, %r11;
$L__BB143_15:
	setp.lt.u32 	%p15, %r4, 768;
	@%p15 bra 	$L__BB143_25;
$L__BB143_16:
	shl.b32 	%r14, %r121, 1;
	cvt.u64.u32 	%rd62, %r14;
	add.s64 	%rd15, %rd10, %rd62;
	shr.u64 	%rd63, %rd15, 63;
	add.s64 	%rd64, %rd15, %rd63;
	shl.b64 	%rd65, %rd64, 2;
	and.b64  	%rd66, %rd65, -8;
	add.s64 	%rd16, %rd1, %rd66;
	ld.global.f32 	%f67, [%rd16];
	and.b64  	%rd67, %rd64, -2;
	add.s64 	%rd68, %rd2, %rd67;
	ld.global.v2.u8 	{%rs7, %rs8}, [%rd68];
	setp.eq.s16 	%p16, %rs7, 0;
	mul.f32 	%f68, %f51, %f67;
	selp.f32 	%f18, %f50, %f68, %p16;
	setp.eq.s16 	%p17, %rs8, 0;
	mov.f32 	%f268, %f50;
	@%p17 bra 	$L__BB143_18;
	ld.global.f32 	%f69, [%rd16+4];
	mul.f32 	%f268, %f51, %f69;
$L__BB143_18:
	shl.b32 	%r34, %r121, 2;
	mov.u32 	%r35, shared_buf;
	add.s32 	%r15, %r35, %r34;
	st.shared.f32 	[%r15], %f18;
	max.f32 	%f70, %f272, %f18;
	add.s32 	%r16, %r15, %r7;
	st.shared.f32 	[%r16], %f268;
	max.f32 	%f21, %f70, %f268;
	add.s64 	%rd69, %rd15, 512;
	shr.u64 	%rd70, %rd69, 63;
	add.s64 	%rd71, %rd69, %rd70;
	shl.b64 	%rd72, %rd71, 2;
	and.b64  	%rd73, %rd72, -8;
	add.s64 	%rd17, %rd1, %rd73;
	ld.global.f32 	%f71, [%rd17];
	and.b64  	%rd74, %rd71, -2;
	add.s64 	%rd75, %rd2, %rd74;
	ld.global.v2.u8 	{%rs9, %rs10}, [%rd75];
	setp.eq.s16 	%p18, %rs9, 0;
	mul.f32 	%f72, %f51, %f71;
	selp.f32 	%f22, %f50, %f72, %p18;
	setp.eq.s16 	%p19, %rs10, 0;
	mov.f32 	%f269, %f50;
	@%p19 bra 	$L__BB143_20;
	ld.global.f32 	%f73, [%rd17+4];
	mul.f32 	%f269, %f51, %f73;
$L__BB143_20:
	st.shared.f32 	[%r15+1024], %f22;
	max.f32 	%f74, %f21, %f22;
	st.shared.f32 	[%r16+1024], %f269;
	max.f32 	%f25, %f74, %f269;
	add.s32 	%r36, %r14, 1024;
	cvt.u64.u32 	%rd76, %r36;
	add.s64 	%rd77, %rd10, %rd76;
	shr.u64 	%rd78, %rd77, 63;
	add.s64 	%rd79, %rd77, %rd78;
	shl.b64 	%rd80, %rd79, 2;
	and.b64  	%rd81, %rd80, -8;
	add.s64 	%rd18, %rd1, %rd81;
	ld.global.f32 	%f75, [%rd18];
	and.b64  	%rd82, %rd79, -2;
	add.s64 	%rd83, %rd2, %rd82;
	ld.global.v2.u8 	{%rs11, %rs12}, [%rd83];
	setp.eq.s16 	%p20, %rs11, 0;
	mul.f32 	%f76, %f51, %f75;
	selp.f32 	%f26, %f50, %f76, %p20;
	setp.eq.s16 	%p21, %rs12, 0;
	mov.f32 	%f270, %f50;
	@%p21 bra 	$L__BB143_22;
	ld.global.f32 	%f77, [%rd18+4];
	mul.f32 	%f270, %f51, %f77;
$L__BB143_22:
	st.shared.f32 	[%r15+2048], %f26;
	max.f32 	%f78, %f25, %f26;
	st.shared.f32 	[%r16+2048], %f270;
	max.f32 	%f29, %f78, %f270;
	add.s32 	%r37, %r14, 1536;
	cvt.u64.u32 	%rd84, %r37;
	add.s64 	%rd85, %rd10, %rd84;
	shr.u64 	%rd86, %rd85, 63;
	add.s64 	%rd87, %rd85, %rd86;
	shl.b64 	%rd88, %rd87, 2;
	and.b64  	%rd89, %rd88, -8;
	add.s64 	%rd19, %rd1, %rd89;
	ld.global.f32 	%f79, [%rd19];
	and.b64  	%rd90, %rd87, -2;
	add.s64 	%rd91, %rd2, %rd90;
	ld.global.v2.u8 	{%rs13, %rs14}, [%rd91];
	setp.eq.s16 	%p22, %rs13, 0;
	mul.f32 	%f80, %f51, %f79;
	selp.f32 	%f30, %f50, %f80, %p22;
	setp.eq.s16 	%p23, %rs14, 0;
	mov.f32 	%f271, %f50;
	@%p23 bra 	$L__BB143_24;
	ld.global.f32 	%f81, [%rd19+4];
	mul.f32 	%f271, %f51, %f81;
$L__BB143_24:
	st.shared.f32 	[%r15+3072], %f30;
	max.f32 	%f82, %f29, %f30;
	st.shared.f32 	[%r16+3072], %f271;
	max.f32 	%f272, %f82, %f271;
	add.s32 	%r121, %r121, 1024;
	setp.lt.s32 	%p24, %r121, %r2;
	@%p24 bra 	$L__BB143_16;
$L__BB143_25:
	setp.gt.s32 	%p26, %r26, 15;
	setp.gt.s32 	%p27, %r26, 23;
	setp.gt.s32 	%p28, %r26, 27;
	setp.gt.s32 	%p29, %r26, 29;
	setp.gt.s32 	%p30, %r26, 30;
	mov.b32 	%r39, %f272;
	mov.b32 	%r40, 1;
	mov.b32 	%r61, 31;
	mov.b32 	%r62, -1;
	// begin inline asm
	shfl.sync.down.b32 %r38, %r39, %r40, %r61, %r62;
	// end inline asm
	mov.b32 	%f83, %r38;
	max.f32 	%f84, %f272, %f83;
	selp.f32 	%f85, %f272, %f84, %p30;
	mov.b32 	%r44, %f85;
	mov.b32 	%r45, 2;
	// begin inline asm
	shfl.sync.down.b32 %r43, %r44, %r45, %r61, %r62;
	// end inline asm
	mov.b32 	%f86, %r43;
	max.f32 	%f87, %f85, %f86;
	selp.f32 	%f88, %f85, %f87, %p29;
	mov.b32 	%r49, %f88;
	mov.b32 	%r50, 4;
	// begin inline asm
	shfl.sync.down.b32 %r48, %r49, %r50, %r61, %r62;
	// end inline asm
	mov.b32 	%f89, %r48;
	max.f32 	%f90, %f88, %f89;
	selp.f32 	%f91, %f88, %f90, %p28;
	mov.b32 	%r54, %f91;
	mov.b32 	%r55, 8;
	// begin inline asm
	shfl.sync.down.b32 %r53, %r54, %r55, %r61, %r62;
	// end inline asm
	mov.b32 	%f92, %r53;
	max.f32 	%f35, %f91, %f92;
	selp.f32 	%f273, %f91, %f35, %p27;
	mov.b32 	%r59, %f273;
	mov.b32 	%r60, 16;
	// begin inline asm
	shfl.sync.down.b32 %r58, %r59, %r60, %r61, %r62;
	// end inline asm
	mov.pred 	%p55, 0;
	@%p26 bra 	$L__BB143_28;
	setp.ne.s32 	%p32, %r26, 0;
	mov.b32 	%f93, %r58;
	max.f32 	%f273, %f35, %f93;
	@%p32 bra 	$L__BB143_28;
	shr.u32 	%r63, %r1, 3;
	and.b32  	%r64, %r63, 124;
	mov.u32 	%r65, _ZZ14BlockAllReduceI5MaxOpfLi256EET0_S1_E12temp_storage;
	add.s32 	%r66, %r65, %r64;
	st.shared.f32 	[%r66+8], %f273;
	mov.pred 	%p55, -1;
$L__BB143_28:
	setp.ne.s32 	%p34, %r1, 0;
	bar.sync 	0;
	@%p34 bra 	$L__BB143_30;
	ld.shared.f32 	%f94, [_ZZ14BlockAllReduceI5MaxOpfLi256EET0_S1_E12temp_storage+12];
	max.f32 	%f95, %f273, %f94;
	ld.shared.f32 	%f96, [_ZZ14BlockAllReduceI5MaxOpfLi256EET0_S1_E12temp_storage+16];
	max.f32 	%f97, %f95, %f96;
	ld.shared.f32 	%f98, [_ZZ14BlockAllReduceI5MaxOpfLi256EET0_S1_E12temp_storage+20];
	max.f32 	%f99, %f97, %f98;
	ld.shared.f32 	%f100, [_ZZ14BlockAllReduceI5MaxOpfLi256EET0_S1_E12temp_storage+24];
	max.f32 	%f101, %f99, %f100;
	ld.shared.f32 	%f102, [_ZZ14BlockAllReduceI5MaxOpfLi256EET0_S1_E12temp_storage+28];
	max.f32 	%f103, %f101, %f102;
	ld.shared.f32 	%f104, [_ZZ14BlockAllReduceI5MaxOpfLi256EET0_S1_E12temp_storage+32];
	max.f32 	%f105, %f103, %f104;
	ld.shared.f32 	%f106, [_ZZ14BlockAllReduceI5MaxOpfLi256EET0_S1_E12temp_storage+36];
	max.f32 	%f107, %f105, %f106;
	st.shared.f32 	[_ZZ14BlockAllReduceI5MaxOpfLi256EET0_S1_E16result_broadcast], %f107;
$L__BB143_30:
	setp.le.s64 	%p35, %rd29, %rd5;
	bar.sync 	0;
	mov.f32 	%f277, 0f00000000;
	ld.shared.f32 	%f39, [_ZZ14BlockAllReduceI5MaxOpfLi256EET0_S1_E16result_broadcast];
	@%p35 bra 	$L__BB143_37;
	setp.eq.s64 	%p36, %rd8, 768;
	mov.f32 	%f277, 0f00000000;
	mov.u32 	%r123, %r1;
	@%p36 bra 	$L__BB143_35;
	setp.eq.s64 	%p37, %rd8, 0;
	ld.shared.f32 	%f111, [%r6];
	sub.f32 	%f112, %f111, %f39;
	fma.rn.f32 	%f113, %f112, 0f3BBB989D, 0f3F000000;
	cvt.sat.f32.f32 	%f114, %f113;
	mov.f32 	%f115, 0f4B400001;
	mov.f32 	%f116, 0f437C0000;
	fma.rm.f32 	%f117, %f114, %f116, %f115;
	add.f32 	%f118, %f117, 0fCB40007F;
	neg.f32 	%f119, %f118;
	fma.rn.f32 	%f120, %f112, 0f3FB8AA3B, %f119;
	fma.rn.f32 	%f121, %f112, 0f32A57060, %f120;
	mov.b32 	%r67, %f117;
	shl.b32 	%r68, %r67, 23;
	mov.b32 	%f122, %r68;
	ex2.approx.ftz.f32 	%f123, %f121;
	mul.f32 	%f124, %f123, %f122;
	st.shared.f32 	[%r6], %f124;
	add.f32 	%f277, %f124, 0f00000000;
	mov.u32 	%r123, %r9;
	@%p37 bra 	$L__BB143_35;
	setp.eq.s64 	%p38, %rd8, 256;
	ld.shared.f32 	%f125, [%r6+1024];
	sub.f32 	%f126, %f125, %f39;
	fma.rn.f32 	%f127, %f126, 0f3BBB989D, 0f3F000000;
	cvt.sat.f32.f32 	%f128, %f127;
	mov.f32 	%f129, 0f4B400001;
	mov.f32 	%f130, 0f437C0000;
	fma.rm.f32 	%f131, %f128, %f130, %f129;
	add.f32 	%f132, %f131, 0fCB40007F;
	neg.f32 	%f133, %f132;
	fma.rn.f32 	%f134, %f126, 0f3FB8AA3B, %f133;
	fma.rn.f32 	%f135, %f126, 0f32A57060, %f134;
	mov.b32 	%r69, %f131;
	shl.b32 	%r70, %r69, 23;
	mov.b32 	%f136, %r70;
	ex2.approx.ftz.f32 	%f137, %f135;
	mul.f32 	%f138, %f137, %f136;
	st.shared.f32 	[%r6+1024], %f138;
	add.f32 	%f277, %f277, %f138;
	mov.u32 	%r123, %r10;
	@%p38 bra 	$L__BB143_35;
	ld.shared.f32 	%f139, [%r6+2048];
	sub.f32 	%f140, %f139, %f39;
	fma.rn.f32 	%f141, %f140, 0f3BBB989D, 0f3F000000;
	cvt.sat.f32.f32 	%f142, %f141;
	mov.f32 	%f143, 0f4B400001;
	mov.f32 	%f144, 0f437C0000;
	fma.rm.f32 	%f145, %f142, %f144, %f143;
	add.f32 	%f146, %f145, 0fCB40007F;
	neg.f32 	%f147, %f146;
	fma.rn.f32 	%f148, %f140, 0f3FB8AA3B, %f147;
	fma.rn.f32 	%f149, %f140, 0f32A57060, %f148;
	mov.b32 	%r71, %f145;
	shl.b32 	%r72, %r71, 23;
	mov.b32 	%f150, %r72;
	ex2.approx.ftz.f32 	%f151, %f149;
	mul.f32 	%f152, %f151, %f150;
	st.shared.f32 	[%r6+2048], %f152;
	add.f32 	%f277, %f277, %f152;
	mov.u32 	%r123, %r11;
$L__BB143_35:
	setp.lt.u64 	%p39, %rd7, 768;
	@%p39 bra 	$L__BB143_37;
$L__BB143_36:
	shl.b32 	%r73, %r123, 2;
	mov.u32 	%r74, shared_buf;
	add.s32 	%r75, %r74, %r73;
	ld.shared.f32 	%f153, [%r75];
	sub.f32 	%f154, %f153, %f39;
	fma.rn.f32 	%f155, %f154, 0f3BBB989D, 0f3F000000;
	cvt.sat.f32.f32 	%f156, %f155;
	mov.f32 	%f157, 0f4B400001;
	mov.f32 	%f158, 0f437C0000;
	fma.rm.f32 	%f159, %f156, %f158, %f157;
	add.f32 	%f160, %f159, 0fCB40007F;
	neg.f32 	%f161, %f160;
	fma.rn.f32 	%f162, %f154, 0f3FB8AA3B, %f161;
	fma.rn.f32 	%f163, %f154, 0f32A57060, %f162;
	mov.b32 	%r76, %f159;
	shl.b32 	%r77, %r76, 23;
	mov.b32 	%f164, %r77;
	ex2.approx.ftz.f32 	%f165, %f163;
	mul.f32 	%f166, %f165, %f164;
	st.shared.f32 	[%r75], %f166;
	add.f32 	%f167, %f277, %f166;
	ld.shared.f32 	%f168, [%r75+1024];
	sub.f32 	%f169, %f168, %f39;
	fma.rn.f32 	%f170, %f169, 0f3BBB989D, 0f3F000000;
	cvt.sat.f32.f32 	%f171, %f170;
	fma.rm.f32 	%f172, %f171, %f158, %f157;
	add.f32 	%f173, %f172, 0fCB40007F;
	neg.f32 	%f174, %f173;
	fma.rn.f32 	%f175, %f169, 0f3FB8AA3B, %f174;
	fma.rn.f32 	%f176, %f169, 0f32A57060, %f175;
	mov.b32 	%r78, %f172;
	shl.b32 	%r79, %r78, 23;
	mov.b32 	%f177, %r79;
	ex2.approx.ftz.f32 	%f178, %f176;
	mul.f32 	%f179, %f178, %f177;
	st.shared.f32 	[%r75+1024], %f179;
	add.f32 	%f180, %f167, %f179;
	ld.shared.f32 	%f181, [%r75+2048];
	sub.f32 	%f182, %f181, %f39;
	fma.rn.f32 	%f183, %f182, 0f3BBB989D, 0f3F000000;
	cvt.sat.f32.f32 	%f184, %f183;
	fma.rm.f32 	%f185, %f184, %f158, %f157;
	add.f32 	%f186, %f185, 0fCB40007F;
	neg.f32 	%f187, %f186;
	fma.rn.f32 	%f188, %f182, 0f3FB8AA3B, %f187;
	fma.rn.f32 	%f189, %f182, 0f32A57060, %f188;
	mov.b32 	%r80, %f185;
	shl.b32 	%r81, %r80, 23;
	mov.b32 	%f190, %r81;
	ex2.approx.ftz.f32 	%f191, %f189;
	mul.f32 	%f192, %f191, %f190;
	st.shared.f32 	[%r75+2048], %f192;
	add.f32 	%f193, %f180, %f192;
	ld.shared.f32 	%f194, [%r75+3072];
	sub.f32 	%f195, %f194, %f39;
	fma.rn.f32 	%f196, %f195, 0f3BBB989D, 0f3F000000;
	cvt.sat.f32.f32 	%f197, %f196;
	fma.rm.f32 	%f198, %f197, %f158, %f157;
	add.f32 	%f199, %f198, 0fCB40007F;
	neg.f32 	%f200, %f199;
	fma.rn.f32 	%f201, %f195, 0f3FB8AA3B, %f200;
	fma.rn.f32 	%f202, %f195, 0f32A57060, %f201;
	mov.b32 	%r82, %f198;
	shl.b32 	%r83, %r82, 23;
	mov.b32 	%f203, %r83;
	ex2.approx.ftz.f32 	%f204, %f202;
	mul.f32 	%f205, %f204, %f203;
	st.shared.f32 	[%r75+3072], %f205;
	add.f32 	%f277, %f193, %f205;
	add.s32 	%r123, %r123, 1024;
	cvt.u64.u32 	%rd92, %r123;
	setp.gt.u64 	%p40, %rd29, %rd92;
	@%p40 bra 	$L__BB143_36;
$L__BB143_37:
	setp.gt.s32 	%p41, %r26, 15;
	setp.gt.s32 	%p42, %r26, 23;
	setp.gt.s32 	%p43, %r26, 27;
	setp.gt.s32 	%p44, %r26, 29;
	setp.gt.s32 	%p45, %r26, 30;
	mov.b32 	%r85, %f277;
	mov.b32 	%r86, 1;
	mov.b32 	%r107, 31;
	mov.b32 	%r108, -1;
	// begin inline asm
	shfl.sync.down.b32 %r84, %r85, %r86, %r107, %r108;
	// end inline asm
	mov.b32 	%f206, %r84;
	add.f32 	%f207, %f277, %f206;
	selp.f32 	%f208, %f277, %f207, %p45;
	mov.b32 	%r90, %f208;
	mov.b32 	%r91, 2;
	// begin inline asm
	shfl.sync.down.b32 %r89, %r90, %r91, %r107, %r108;
	// end inline asm
	mov.b32 	%f209, %r89;
	add.f32 	%f210, %f208, %f209;
	selp.f32 	%f211, %f208, %f210, %p44;
	mov.b32 	%r95, %f211;
	mov.b32 	%r96, 4;
	// begin inline asm
	shfl.sync.down.b32 %r94, %r95, %r96, %r107, %r108;
	// end inline asm
	mov.b32 	%f212, %r94;
	add.f32 	%f213, %f211, %f212;
	selp.f32 	%f214, %f211, %f213, %p43;
	mov.b32 	%r100, %f214;
	mov.b32 	%r101, 8;
	// begin inline asm
	shfl.sync.down.b32 %r99, %r100, %r101, %r107, %r108;
	// end inline asm
	mov.b32 	%f215, %r99;
	add.f32 	%f216, %f214, %f215;
	selp.f32 	%f217, %f214, %f216, %p42;
	mov.b32 	%r105, %f217;
	mov.b32 	%r106, 16;
	// begin inline asm
	shfl.sync.down.b32 %r104, %r105, %r106, %r107, %r108;
	// end inline asm
	mov.b32 	%f218, %r104;
	add.f32 	%f219, %f217, %f218;
	selp.f32 	%f48, %f217, %f219, %p41;
	not.pred 	%p46, %p55;
	@%p46 bra 	$L__BB143_39;
	shr.u32 	%r109, %r1, 3;
	and.b32  	%r110, %r109, 124;
	mov.u32 	%r111, _ZZ14BlockAllReduceI5SumOpfLi256EET0_S1_E12temp_storage;
	add.s32 	%r112, %r111, %r110;
	st.shared.f32 	[%r112+8], %f48;
$L__BB143_39:
	setp.ne.s32 	%p47, %r1, 0;
	bar.sync 	0;
	@%p47 bra 	$L__BB143_41;
	ld.shared.f32 	%f220, [_ZZ14BlockAllReduceI5SumOpfLi256EET0_S1_E12temp_storage+12];
	add.f32 	%f221, %f48, %f220;
	ld.shared.f32 	%f222, [_ZZ14BlockAllReduceI5SumOpfLi256EET0_S1_E12temp_storage+16];
	add.f32 	%f223, %f221, %f222;
	ld.shared.f32 	%f224, [_ZZ14BlockAllReduceI5SumOpfLi256EET0_S1_E12temp_storage+20];
	add.f32 	%f225, %f223, %f224;
	ld.shared.f32 	%f226, [_ZZ14BlockAllReduceI5SumOpfLi256EET0_S1_E12temp_storage+24];
	add.f32 	%f227, %f225, %f226;
	ld.shared.f32 	%f228, [_ZZ14BlockAllReduceI5SumOpfLi256EET0_S1_E12temp_storage+28];
	add.f32 	%f229, %f227, %f228;
	ld.shared.f32 	%f230, [_ZZ14BlockAllReduceI5SumOpfLi256EET0_S1_E12temp_storage+32];
	add.f32 	%f231, %f229, %f230;
	ld.shared.f32 	%f232, [_ZZ14BlockAllReduceI5SumOpfLi256EET0_S1_E12temp_storage+36];
	add.f32 	%f233, %f231, %f232;
	st.shared.f32 	[_ZZ14BlockAllReduceI5SumOpfLi256EET0_S1_E16result_broadcast], %f233;
$L__BB143_41:
	setp.ge.s32 	%p48, %r1, %r2;
	bar.sync 	0;
	ld.shared.f32 	%f49, [_ZZ14BlockAllReduceI5SumOpfLi256EET0_S1_E16result_broadcast];
	@%p48 bra 	$L__BB143_48;
	setp.eq.s32 	%p49, %r5, 0;
	mul.lo.s64 	%rd20, %rd138, %rd27;
	mov.u32 	%r125, %r1;
	@%p49 bra 	$L__BB143_46;
	setp.eq.s32 	%p50, %r5, 1;
	ld.shared.f32 	%f234, [%r6];
	div.rn.f32 	%f235, %f234, %f49;
	ld.shared.f32 	%f236, [%r8];
	div.rn.f32 	%f237, %f236, %f49;
	shl.b32 	%r113, %r1, 1;
	cvt.u64.u32 	%rd93, %r113;
	add.s64 	%rd21, %rd20, %rd93;
	shr.u64 	%rd94, %rd21, 63;
	add.s64 	%rd95, %rd21, %rd94;
	shl.b64 	%rd96, %rd95, 2;
	and.b64  	%rd97, %rd96, -8;
	add.s64 	%rd98, %rd3, %rd97;
	st.global.v2.f32 	[%rd98], {%f235, %f237};
	mov.u32 	%r125, %r9;
	@%p50 bra 	$L__BB143_46;
	setp.eq.s32 	%p51, %r5, 2;
	ld.shared.f32 	%f238, [%r6+1024];
	div.rn.f32 	%f239, %f238, %f49;
	ld.shared.f32 	%f240, [%r8+1024];
	div.rn.f32 	%f241, %f240, %f49;
	add.s64 	%rd99, %rd21, 512;
	shr.u64 	%rd100, %rd99, 63;
	add.s64 	%rd101, %rd99, %rd100;
	shl.b64 	%rd102, %rd101, 2;
	and.b64  	%rd103, %rd102, -8;
	add.s64 	%rd104, %rd3, %rd103;
	st.global.v2.f32 	[%rd104], {%f239, %f241};
	mov.u32 	%r125, %r10;
	@%p51 bra 	$L__BB143_46;
	ld.shared.f32 	%f242, [%r6+2048];
	div.rn.f32 	%f243, %f242, %f49;
	ld.shared.f32 	%f244, [%r8+2048];
	div.rn.f32 	%f245, %f244, %f49;
	add.s64 	%rd105, %rd21, 1024;
	shr.u64 	%rd106, %rd105, 63;
	add.s64 	%rd107, %rd105, %rd106;
	shl.b64 	%rd108, %rd107, 2;
	and.b64  	%rd109, %rd108, -8;
	add.s64 	%rd110, %rd3, %rd109;
	st.global.v2.f32 	[%rd110], {%f243, %f245};
	mov.u32 	%r125, %r11;
$L__BB143_46:
	setp.lt.u32 	%p52, %r4, 768;
	@%p52 bra 	$L__BB143_48;
$L__BB143_47:
	shl.b32 	%r114, %r125, 2;
	mov.u32 	%r115, shared_buf;
	add.s32 	%r116, %r115, %r114;
	ld.shared.f32 	%f246, [%r116];
	div.rn.f32 	%f247, %f246, %f49;
	add.s32 	%r117, %r116, %r7;
	ld.shared.f32 	%f248, [%r117];
	div.rn.f32 	%f249, %f248, %f49;
	shl.b32 	%r118, %r125, 1;
	cvt.u64.u32 	%rd111, %r118;
	add.s64 	%rd112, %rd20, %rd111;
	shr.u64 	%rd113, %rd112, 63;
	add.s64 	%rd114, %rd112, %rd113;
	shl.b64 	%rd115, %rd114, 2;
	and.b64  	%rd116, %rd115, -8;
	add.s64 	%rd117, %rd3, %rd116;
	st.global.v2.f32 	[%rd117], {%f247, %f249};
	ld.shared.f32 	%f250, [%r116+1024];
	div.rn.f32 	%f251, %f250, %f49;
	ld.shared.f32 	%f252, [%r117+1024];
	div.rn.f32 	%f253, %f252, %f49;
	add.s64 	%rd118, %rd112, 512;
	shr.u64 	%rd119, %rd118, 63;
	add.s64 	%rd120, %rd118, %rd119;
	shl.b64 	%rd121, %rd120, 2;
	and.b64  	%rd122, %rd121, -8;
	add.s64 	%rd123, %rd3, %rd122;
	st.global.v2.f32 	[%rd123], {%f251, %f253};
	ld.shared.f32 	%f254, [%r116+2048];
	div.rn.f32 	%f255, %f254, %f49;
	ld.shared.f32 	%f256, [%r117+2048];
	div.rn.f32 	%f257, %f256, %f49;
	add.s32 	%r119, %r118, 1024;
	cvt.u64.u32 	%rd124, %r119;
	add.s64 	%rd125, %rd20, %rd124;
	shr.u64 	%rd126, %rd125, 63;
	add.s64 	%rd127, %rd125, %rd126;
	shl.b64 	%rd128, %rd127, 2;
	and.b64  	%rd129, %rd128, -8;
	add.s64 	%rd130, %rd3, %rd129;
	st.global.v2.f32 	[%rd130], {%f255, %f257};
	ld.shared.f32 	%f258, [%r116+3072];
	div.rn.f32 	%f259, %f258, %f49;
	ld.shared.f32 	%f260, [%r117+3072];
	div.rn.f32 	%f261, %f260, %f49;
	add.s32 	%r120, %r118, 1536;
	cvt.u64.u32 	%rd131, %r120;
	add.s64 	%rd132, %rd20, %rd131;
	shr.u64 	%rd133, %rd132, 63;
	add.s64 	%rd134, %rd132, %rd133;
	shl.b64 	%rd135, %rd134, 2;
	and.b64  	%rd136, %rd135, -8;
	add.s64 	%rd137, %rd3, %rd136;
	st.global.v2.f32 	[%rd137], {%f259, %f261};
	add.s32 	%r125, %r125, 1024;
	setp.lt.s32 	%p53, %r125, %r2;
	@%p53 bra 	$L__BB143_47;
$L__BB143_48:
	add.s64 	%rd138, %rd138, %rd6;
	setp.lt.s64 	%p54, %rd138, %rd28;
	@%p54 bra 	$L__BB143_4;
$L__BB143_49:
	ret;

}
	// .globl	_Z20SoftmaxBlockSMemImplI24ElementwiseScaleMaskLoadIffbE11DirectStoreIffEfLi1ELi128EL9Algorithm0EEvT_T0_ll
.visible .entry _Z20SoftmaxBlockSMemImplI24ElementwiseScaleMaskLoadIffbE11DirectStoreIffEfLi1ELi128EL9Algorithm0EEvT_T0_ll(
	.param .align 8 .b8 _Z20SoftmaxBlockSMemImplI24ElementwiseScaleMaskLoadIffbE11DirectStoreIffEfLi1ELi128EL9Algorithm0EEvT_T0_ll_param_0[32],
	.param .align 8 .b8 _Z20SoftmaxBlockSMemImplI24ElementwiseScaleMaskLoadIffbE11DirectStoreIffEfLi1ELi128EL9Algorithm0EEvT_T0_ll_param_1[16],
	.param .u64 _Z20SoftmaxBlockSMemImplI24ElementwiseScaleMaskLoadIffbE11DirectStoreIffEfLi1ELi128EL9Algorithm0EEvT_T0_ll_param_2,
	.param .u64 _Z20SoftmaxBlockSMemImplI24ElementwiseScaleMaskLoadIffbE11DirectStoreIffEfLi1ELi128EL9Algorithm0EEvT_T0_ll_param_3
)
{
	.reg .pred 	%p<47>;
	.reg .b16 	%rs<8>;
	.reg .b32 	%r<119>;
	.reg .b32 	%f<213>;
	.reg .b64 	%rd<47>;

	ld.param.u64 	%rd28, [_Z20SoftmaxBlockSMemImplI24ElementwiseScaleMaskLoadIffbE11DirectStoreIffEfLi1ELi128EL9Algorithm0EEvT_T0_ll_param_1+8];
	ld.param.v2.f32 	{%f26, %f27}, [_Z20SoftmaxBlockSMemImplI24ElementwiseScaleMaskLoadIffbE11DirectStoreIffEfLi1ELi128EL9Algorithm0EEvT_T0_ll_param_0+24];
	ld.param.u64 	%rd26, [_Z20SoftmaxBlockSMemImplI24ElementwiseScaleMaskLoadIffbE11DirectStoreIffEfLi1ELi128EL9Algorithm0EEvT_T0_ll_param_0+16];
	ld.param.u64 	%rd27, [_Z20SoftmaxBlockSMemImplI24ElementwiseScaleMaskLoadIffbE11DirectStoreIffEfLi1ELi128EL9Algorithm0EEvT_T0_ll_param_1];
	ld.param.u64 	%rd25, [_Z20SoftmaxBlockSMemImplI24ElementwiseScaleMaskLoadIffbE11DirectStoreIffEfLi1ELi128EL9Algorithm0EEvT_T0_ll_param_0+8];
	ld.param.u64 	%rd24, [_Z20SoftmaxBlockSMemImplI24ElementwiseScaleMaskLoadIffbE11DirectStoreIffEfLi1ELi128EL9Algorithm0EEvT_T0_ll_param_0];
	ld.param.u64 	%rd29, [_Z20SoftmaxBlockSMemImplI24ElementwiseScaleMaskLoadIffbE11DirectStoreIffEfLi1ELi128EL9Algorithm0EEvT_T0_ll_param_2];
	ld.param.u64 	%rd30, [_Z20SoftmaxBlockSMemImplI24ElementwiseScaleMaskLoadIffbE11DirectStoreIffEfLi1ELi128EL9Algorithm0EEvT_T0_ll_param_3];
	cvta.to.global.u64 	%rd1, %rd24;
	cvta.to.global.u64 	%rd2, %rd25;
	cvta.to.global.u64 	%rd3, %rd27;
	mov.u32 	%r1, %tid.x;
	cvt.u32.u64 	%r2, %rd30;
	mov.u32 	%r25, %ctaid.x;
	cvt.u64.u32 	%rd44, %r25;
	setp.le.s64 	%p2, %rd29, %rd44;
	@%p2 bra 	$L__BB144_34;
	// begin inline asm
	mov.u32 %r26, %laneid;
	// end inline asm
	shr.u32 	%r27, %r1, 3;
	and.b32  	%r28, %r27, 124;
	mov.u32 	%r29, _ZZ14BlockAllReduceI5MaxOpfLi128EET0_S1_E12temp_storage;
	add.s32 	%r30, %r29, %r28;
	add.s32 	%r4, %r30, 4;
	cvt.u64.u32 	%rd5, %r1;
	mov.u32 	%r31, _ZZ14BlockAllReduceI5SumOpfLi128EET0_S1_E12temp_storage;
	add.s32 	%r32, %r31, %r28;
	add.s32 	%r5, %r32, 4;
	mov.u32 	%r33, %nctaid.x;
	cvt.u64.u32 	%rd6, %r33;
	not.b32 	%r34, %r1;
	add.s32 	%r6, %r34, %r2;
	shr.u32 	%r35, %r6, 7;
	add.s32 	%r36, %r35, 1;
	not.b64 	%rd31, %rd5;
	add.s64 	%rd7, %rd30, %rd31;
	and.b32  	%r7, %r36, 3;
	shl.b32 	%r37, %r1, 2;
	mov.u32 	%r38, shared_buf;
	add.s32 	%r8, %r38, %r37;
	add.s32 	%r9, %r1, 128;
	add.s32 	%r10, %r1, 256;
	add.s32 	%r11, %r1, 384;
	and.b64  	%rd8, %rd7, 384;
	add.s64 	%rd9, %rd1, 1024;
	add.s64 	%rd10, %rd2, 256;
$L__BB144_2:
	setp.ge.s32 	%p3, %r1, %r2;
	mov.f32 	%f207, 0fFF800000;
	@%p3 bra 	$L__BB144_10;
	setp.eq.s32 	%p4, %r7, 0;
	mul.lo.s64 	%rd12, %rd44, %rd26;
	mov.f32 	%f207, 0fFF800000;
	mov.u32 	%r112, %r1;
	@%p4 bra 	$L__BB144_7;
	setp.eq.s32 	%p5, %r7, 1;
	add.s64 	%rd32, %rd12, %rd5;
	shl.b64 	%rd33, %rd32, 2;
	add.s64 	%rd13, %rd1, %rd33;
	ld.global.f32 	%f31, [%rd13];
	add.s64 	%rd14, %rd2, %rd32;
	ld.global.u8 	%rs1, [%rd14];
	setp.eq.s16 	%p6, %rs1, 0;
	mul.f32 	%f32, %f27, %f31;
	selp.f32 	%f33, %f26, %f32, %p6;
	st.shared.f32 	[%r8], %f33;
	max.f32 	%f207, %f33, 0fFF800000;
	mov.u32 	%r112, %r9;
	@%p5 bra 	$L__BB144_7;
	setp.eq.s32 	%p7, %r7, 2;
	ld.global.f32 	%f34, [%rd13+512];
	ld.global.u8 	%rs2, [%rd14+128];
	setp.eq.s16 	%p8, %rs2, 0;
	mul.f32 	%f35, %f27, %f34;
	selp.f32 	%f36, %f26, %f35, %p8;
	st.shared.f32 	[%r8+512], %f36;
	max.f32 	%f207, %f207, %f36;
	mov.u32 	%r112, %r10;
	@%p7 bra 	$L__BB144_7;
	ld.global.f32 	%f37, [%rd13+1024];
	ld.global.u8 	%rs3, [%rd14+256];
	setp.eq.s16 	%p9, %rs3, 0;
	mul.f32 	%f38, %f27, %f37;
	selp.f32 	%f39, %f26, %f38, %p9;
	st.shared.f32 	[%r8+1024], %f39;
	max.f32 	%f207, %f207, %f39;
	mov.u32 	%r112, %r11;
$L__BB144_7:
	setp.lt.u32 	%p10, %r6, 384;
	@%p10 bra 	$L__BB144_10;
	shl.b32 	%r39, %r112, 2;
	mov.u32 	%r40, shared_buf;
	add.s32 	%r41, %r40, %r39;
	add.s32 	%r113, %r41, 1024;
	cvt.u64.u32 	%rd34, %r112;
	add.s64 	%rd35, %rd12, %rd34;
	shl.b64 	%rd36, %rd35, 2;
	add.s64 	%rd46, %rd9, %rd36;
	add.s64 	%rd45, %rd10, %rd35;
$L__BB144_9:
	ld.global.f32 	%f40, [%rd46+-1024];
	ld.global.u8 	%rs4, [%rd45+-256];
	setp.eq.s16 	%p11, %rs4, 0;
	mul.f32 	%f41, %f27, %f40;
	selp.f32 	%f42, %f26, %f41, %p11;
	st.shared.f32 	[%r113+-1024], %f42;
	max.f32 	%f43, %f207, %f42;
	ld.global.f32 	%f44, [%rd46+-512];
	ld.global.u8 	%rs5, [%rd45+-128];
	setp.eq.s16 	%p12, %rs5, 0;
	mul.f32 	%f45, %f27, %f44;
	selp.f32 	%f46, %f26, %f45, %p12;
	st.shared.f32 	[%r113+-512], %f46;
	max.f32 	%f47, %f43, %f46;
	ld.global.f32 	%f48, [%rd46];
	ld.global.u8 	%rs6, [%rd45];
	setp.eq.s16 	%p13, %rs6, 0;
	mul.f32 	%f49, %f27, %f48;
	selp.f32 	%f50, %f26, %f49, %p13;
	st.shared.f32 	[%r113], %f50;
	max.f32 	%f51, %f47, %f50;
	ld.global.f32 	%f52, [%rd46+512];
	ld.global.u8 	%rs7, [%rd45+128];
	setp.eq.s16 	%p14, %rs7, 0;
	mul.f32 	%f53, %f27, %f52;
	selp.f32 	%f54, %f26, %f53, %p14;
	st.shared.f32 	[%r113+512], %f54;
	max.f32 	%f207, %f51, %f54;
	add.s32 	%r112, %r112, 512;
	add.s32 	%r113, %r113, 2048;
	add.s64 	%rd46, %rd46, 2048;
	add.s64 	%rd45, %rd45, 512;
	setp.lt.s32 	%p15, %r112, %r2;
	@%p15 bra 	$L__BB144_9;
$L__BB144_10:
	setp.gt.s32 	%p17, %r26, 15;
	setp.gt.s32 	%p18, %r26, 23;
	setp.gt.s32 	%p19, %r26, 27;
	setp.gt.s32 	%p20, %r26, 29;
	setp.gt.s32 	%p21, %r26, 30;
	mov.b32 	%r43, %f207;
	mov.b32 	%r44, 1;
	mov.b32 	%r65, 31;
	mov.b32 	%r66, -1;
	// begin inline asm
	shfl.sync.down.b32 %r42, %r43, %r44, %r65, %r66;
	// end inline asm
	mov.b32 	%f55, %r42;
	max.f32 	%f56, %f207, %f55;
	selp.f32 	%f57, %f207, %f56, %p21;
	mov.b32 	%r48, %f57;
	mov.b32 	%r49, 2;
	// begin inline asm
	shfl.sync.down.b32 %r47, %r48, %r49, %r65, %r66;
	// end inline asm
	mov.b32 	%f58, %r47;
	max.f32 	%f59, %f57, %f58;
	selp.f32 	%f60, %f57, %f59, %p20;
	mov.b32 	%r53, %f60;
	mov.b32 	%r54, 4;
	// begin inline asm
	shfl.sync.down.b32 %r52, %r53, %r54, %r65, %r66;
	// end inline asm
	mov.b32 	%f61, %r52;
	max.f32 	%f62, %f60, %f61;
	selp.f32 	%f63, %f60, %f62, %p19;
	mov.b32 	%r58, %f63;
	mov.b32 	%r59, 8;
	// begin inline asm
	shfl.sync.down.b32 %r57, %r58, %r59, %r65, %r66;
	// end inline asm
	mov.b32 	%f64, %r57;
	max.f32 	%f11, %f63, %f64;
	selp.f32 	%f208, %f63, %f11, %p18;
	mov.b32 	%r63, %f208;
	mov.b32 	%r64, 16;
	// begin inline asm
	shfl.sync.down.b32 %r62, %r63, %r64, %r65, %r66;
	// end inline asm
	mov.pred 	%p46, 0;
	@%p17 bra 	$L__BB144_13;
	setp.ne.s32 	%p23, %r26, 0;
	mov.b32 	%f65, %r62;
	max.f32 	%f208, %f11, %f65;
	@%p23 bra 	$L__BB144_13;
	st.shared.f32 	[%r4], %f208;
	mov.pred 	%p46, -1;
$L__BB144_13:
	setp.ne.s32 	%p25, %r1, 0;
	bar.sync 	0;
	@%p25 bra 	$L__BB144_15;
	ld.shared.f32 	%f66, [_ZZ14BlockAllReduceI5MaxOpfLi128EET0_S1_E12temp_storage+8];
	max.f32 	%f67, %f208, %f66;
	ld.shared.f32 	%f68, [_ZZ14BlockAllReduceI5MaxOpfLi128EET0_S1_E12temp_storage+12];
	max.f32 	%f69, %f67, %f68;
	ld.shared.f32 	%f70, [_ZZ14BlockAllReduceI5MaxOpfLi128EET0_S1_E12temp_storage+16];
	max.f32 	%f71, %f69, %f70;
	st.shared.f32 	[_ZZ14BlockAllReduceI5MaxOpfLi128EET0_S1_E16result_broadcast], %f71;
$L__BB144_15:
	setp.le.s64 	%p26, %rd30, %rd5;
	bar.sync 	0;
	mov.f32 	%f212, 0f00000000;
	ld.shared.f32 	%f15, [_ZZ14BlockAllReduceI5MaxOpfLi128EET0_S1_E16result_broadcast];
	@%p26 bra 	$L__BB144_22;
	setp.eq.s64 	%p27, %rd8, 384;
	mov.f32 	%f212, 0f00000000;
	mov.u32 	%r115, %r1;
	@%p27 bra 	$L__BB144_20;
	setp.eq.s64 	%p28, %rd8, 0;
	ld.shared.f32 	%f75, [%r8];
	sub.f32 	%f76, %f75, %f15;
	fma.rn.f32 	%f77, %f76, 0f3BBB989D, 0f3F000000;
	cvt.sat.f32.f32 	%f78, %f77;
	mov.f32 	%f79, 0f4B400001;
	mov.f32 	%f80, 0f437C0000;
	fma.rm.f32 	%f81, %f78, %f80, %f79;
	add.f32 	%f82, %f81, 0fCB40007F;
	neg.f32 	%f83, %f82;
	fma.rn.f32 	%f84, %f76, 0f3FB8AA3B, %f83;
	fma.rn.f32 	%f85, %f76, 0f32A57060, %f84;
	mov.b32 	%r67, %f81;
	shl.b32 	%r68, %r67, 23;
	mov.b32 	%f86, %r68;
	ex2.approx.ftz.f32 	%f87, %f85;
	mul.f32 	%f88, %f87, %f86;
	st.shared.f32 	[%r8], %f88;
	add.f32 	%f212, %f88, 0f00000000;
	mov.u32 	%r115, %r9;
	@%p28 bra 	$L__BB144_20;
	setp.eq.s64 	%p29, %rd8, 128;
	ld.shared.f32 	%f89, [%r8+512];
	sub.f32 	%f90, %f89, %f15;
	fma.rn.f32 	%f91, %f90, 0f3BBB989D, 0f3F000000;
	cvt.sat.f32.f32 	%f92, %f91;
	mov.f32 	%f93, 0f4B400001;
	mov.f32 	%f94, 0f437C0000;
	fma.rm.f32 	%f95, %f92, %f94, %f93;
	add.f32 	%f96, %f95, 0fCB40007F;
	neg.f32 	%f97, %f96;
	fma.rn.f32 	%f98, %f90, 0f3FB8AA3B, %f97;
	fma.rn.f32 	%f99, %f90, 0f32A57060, %f98;
	mov.b32 	%r69, %f95;
	shl.b32 	%r70, %r69, 23;
	mov.b32 	%f100, %r70;
	ex2.approx.ftz.f32 	%f101, %f99;
	mul.f32 	%f102, %f101, %f100;
	st.shared.f32 	[%r8+512], %f102;
	add.f32 	%f212, %f212, %f102;
	mov.u32 	%r115, %r10;
	@%p29 bra 	$L__BB144_20;
	ld.shared.f32 	%f103, [%r8+1024];
	sub.f32 	%f104, %f103, %f15;
	fma.rn.f32 	%f105, %f104, 0f3BBB989D, 0f3F000000;
	cvt.sat.f32.f32 	%f106, %f105;
	mov.f32 	%f107, 0f4B400001;
	mov.f32 	%f108, 0f437C0000;
	fma.rm.f32 	%f109, %f106, %f108, %f107;
	add.f32 	%f110, %f109, 0fCB40007F;
	neg.f32 	%f111, %f110;
	fma.rn.f32 	%f112, %f104, 0f3FB8AA3B, %f111;
	fma.rn.f32 	%f113, %f104, 0f32A57060, %f112;
	mov.b32 	%r71, %f109;
	shl.b32 	%r72, %r71, 23;
	mov.b32 	%f114, %r72;
	ex2.approx.ftz.f32 	%f115, %f113;
	mul.f32 	%f116, %f115, %f114;
	st.shared.f32 	[%r8+1024], %f116;
	add.f32 	%f212, %f212, %f116;
	mov.u32 	%r115, %r11;
$L__BB144_20:
	setp.lt.u64 	%p30, %rd7, 384;
	@%p30 bra 	$L__BB144_22;
$L__BB144_21:
	shl.b32 	%r73, %r115, 2;
	mov.u32 	%r74, shared_buf;
	add.s32 	%r75, %r74, %r73;
	ld.shared.f32 	%f117, [%r75];
	sub.f32 	%f118, %f117, %f15;
	fma.rn.f32 	%f119, %f118, 0f3BBB989D, 0f3F000000;
	cvt.sat.f32.f32 	%f120, %f119;
	mov.f32 	%f121, 0f4B400001;
	mov.f32 	%f122, 0f437C0000;
	fma.rm.f32 	%f123, %f120, %f122, %f121;
	add.f32 	%f124, %f123, 0fCB40007F;
	neg.f32 	%f125, %f124;
	fma.rn.f32 	%f126, %f118, 0f3FB8AA3B, %f125;
	fma.rn.f32 	%f127, %f118, 0f32A57060, %f126;
	mov.b32 	%r76, %f123;
	shl.b32 	%r77, %r76, 23;
	mov.b32 	%f128, %r77;
	ex2.approx.ftz.f32 	%f129, %f127;
	mul.f32 	%f130, %f129, %f128;
	st.shared.f32 	[%r75], %f130;
	add.f32 	%f131, %f212, %f130;
	ld.shared.f32 	%f132, [%r75+512];
	sub.f32 	%f133, %f132, %f15;
	fma.rn.f32 	%f134, %f133, 0f3BBB989D, 0f3F000000;
	cvt.sat.f32.f32 	%f135, %f134;
	fma.rm.f32 	%f136, %f135, %f122, %f121;
	add.f32 	%f137, %f136, 0fCB40007F;
	neg.f32 	%f138, %f137;
	fma.rn.f32 	%f139, %f133, 0f3FB8AA3B, %f138;
	fma.rn.f32 	%f140, %f133, 0f32A57060, %f139;
	mov.b32 	%r78, %f136;
	shl.b32 	%r79, %r78, 23;
	mov.b32 	%f141, %r79;
	ex2.approx.ftz.f32 	%f142, %f140;
	mul.f32 	%f143, %f142, %f141;
	st.shared.f32 	[%r75+512], %f143;
	add.f32 	%f144, %f131, %f143;
	ld.shared.f32 	%f145, [%r75+1024];
	sub.f32 	%f146, %f145, %f15;
	fma.rn.f32 	%f147, %f146, 0f3BBB989D, 0f3F000000;
	cvt.sat.f32.f32 	%f148, %f147;
	fma.rm.f32 	%f149, %f148, %f122, %f121;
	add.f32 	%f150, %f149, 0fCB40007F;
	neg.f32 	%f151, %f150;
	fma.rn.f32 	%f152, %f146, 0f3FB8AA3B, %f151;
	fma.rn.f32 	%f153, %f146, 0f32A57060, %f152;
	mov.b32 	%r80, %f149;
	shl.b32 	%r81, %r80, 23;
	mov.b32 	%f154, %r81;
	ex2.approx.ftz.f32 	%f155, %f153;
	mul.f32 	%f156, %f155, %f154;
	st.shared.f32 	[%r75+1024], %f156;
	add.f32 	%f157, %f144, %f156;
	ld.shared.f32 	%f158, [%r75+1536];
	sub.f32 	%f159, %f158, %f15;
	fma.rn.f32 	%f160, %f159, 0f3BBB989D, 0f3F000000;
	cvt.sat.f32.f32 	%f161, %f160;
	fma.rm.f32 	%f162, %f161, %f122, %f121;
	add.f32 	%f163, %f162, 0fCB40007F;
	neg.f32 	%f164, %f163;
	fma.rn.f32 	%f165, %f159, 0f3FB8AA3B, %f164;
	fma.rn.f32 	%f166, %f159, 0f32A57060, %f165;
	mov.b32 	%r82, %f162;
	shl.b32 	%r83, %r82, 23;
	mov.b32 	%f167, %r83;
	ex2.approx.ftz.f32 	%f168, %f166;
	mul.f32 	%f169, %f168, %f167;
	st.shared.f32 	[%r75+1536], %f169;
	add.f32 	%f212, %f157, %f169;
	add.s32 	%r115, %r115, 512;
	cvt.u64.u32 	%rd37, %r115;
	setp.gt.u64 	%p31, %rd30, %rd37;
	@%p31 bra 	$L__BB144_21;
$L__BB144_22:
	mov.b32 	%r85, %f212;
	mov.b32 	%r86, 1;
	mov.b32 	%r107, 31;
	mov.b32 	%r108, -1;
	// begin inline asm
	shfl.sync.down.b32 %r84, %r85, %r86, %r107, %r108;
	// end inline asm
	mov.b32 	%f170, %r84;
	add.f32 	%f171, %f212, %f170;
	selp.f32 	%f172, %f212, %f171, %p21;
	mov.b32 	%r90, %f172;
	mov.b32 	%r91, 2;
	// begin inline asm
	shfl.sync.down.b32 %r89, %r90, %r91, %r107, %r108;
	// end inline asm
	mov.b32 	%f173, %r89;
	add.f32 	%f174, %f172, %f173;
	selp.f32 	%f175, %f172, %f174, %p20;
	mov.b32 	%r95, %f175;
	mov.b32 	%r96, 4;
	// begin inline asm
	shfl.sync.down.b32 %r94, %r95, %r96, %r107, %r108;
	// end inline asm
	mov.b32 	%f176, %r94;
	add.f32 	%f177, %f175, %f176;
	selp.f32 	%f178, %f175, %f177, %p19;
	mov.b32 	%r100, %f178;
	mov.b32 	%r101, 8;
	// begin inline asm
	shfl.sync.down.b32 %r99, %r100, %r101, %r107, %r108;
	// end inline asm
	mov.b32 	%f179, %r99;
	add.f32 	%f180, %f178, %f179;
	selp.f32 	%f181, %f178, %f180, %p18;
	mov.b32 	%r105, %f181;
	mov.b32 	%r106, 16;
	// begin inline asm
	shfl.sync.down.b32 %r104, %r105, %r106, %r107, %r108;
	// end inline asm
	mov.b32 	%f182, %r104;
	add.f32 	%f183, %f181, %f182;
	selp.f32 	%f24, %f181, %f183, %p17;
	not.pred 	%p37, %p46;
	@%p37 bra 	$L__BB144_24;
	st.shared.f32 	[%r5], %f24;
$L__BB144_24:
	setp.ne.s32 	%p38, %r1, 0;
	bar.sync 	0;
	@%p38 bra 	$L__BB144_26;
	ld.shared.f32 	%f184, [_ZZ14BlockAllReduceI5SumOpfLi128EET0_S1_E12temp_storage+8];
	add.f32 	%f185, %f24, %f184;
	ld.shared.f32 	%f186, [_ZZ14BlockAllReduceI5SumOpfLi128EET0_S1_E12temp_storage+12];
	add.f32 	%f187, %f185, %f186;
	ld.shared.f32 	%f188, [_ZZ14BlockAllReduceI5SumOpfLi128EET0_S1_E12temp_storage+16];
	add.f32 	%f189, %f187, %f188;
	st.shared.f32 	[_ZZ14BlockAllReduceI5SumOpfLi128EET0_S1_E16result_broadcast], %f189;
$L__BB144_26:
	setp.ge.s32 	%p39, %r1, %r2;
	bar.sync 	0;
	ld.shared.f32 	%f25, [_ZZ14BlockAllReduceI5SumOpfLi128EET0_S1_E16result_broadcast];
	@%p39 bra 	$L__BB144_33;
	setp.eq.s32 	%p40, %r7, 0;
	mul.lo.s64 	%rd21, %rd44, %rd28;
	mov.u32 	%r117, %r1;
	@%p40 bra 	$L__BB144_31;
	setp.eq.s32 	%p41, %r7, 1;
	ld.shared.f32 	%f190, [%r8];
	div.rn.f32 	%f191, %f190, %f25;
	add.s64 	%rd38, %rd21, %rd5;
	shl.b64 	%rd39, %rd38, 2;
	add.s64 	%rd22, %rd3, %rd39;
	st.global.f32 	[%rd22], %f191;
	mov.u32 	%r117, %r9;
	@%p41 bra 	$L__BB144_31;
	setp.eq.s32 	%p42, %r7, 2;
	ld.shared.f32 	%f192, [%r8+512];
	div.rn.f32 	%f193, %f192, %f25;
	st.global.f32 	[%rd22+512], %f193;
	mov.u32 	%r117, %r10;
	@%p42 bra 	$L__BB144_31;
	ld.shared.f32 	%f194, [%r8+1024];
	div.rn.f32 	%f195, %f194, %f25;
	st.global.f32 	[%rd22+1024], %f195;
	mov.u32 	%r117, %r11;
$L__BB144_31:
	setp.lt.u32 	%p43, %r6, 384;
	@%p43 bra 	$L__BB144_33;
$L__BB144_32:
	shl.b32 	%r109, %r117, 2;
	mov.u32 	%r110, shared_buf;
	add.s32 	%r111, %r110, %r109;
	ld.shared.f32 	%f196, [%r111];
	div.rn.f32 	%f197, %f196, %f25;
	cvt.u64.u32 	%rd40, %r117;
	add.s64 	%rd41, %rd21, %rd40;
	shl.b64 	%rd42, %rd41, 2;
	add.s64 	%rd43, %rd3, %rd42;
	st.global.f32 	[%rd43], %f197;
	ld.shared.f32 	%f198, [%r111+512];
	div.rn.f32 	%f199, %f198, %f25;
	st.global.f32 	[%rd43+512], %f199;
	ld.shared.f32 	%f200, [%r111+1024];
	div.rn.f32 	%f201, %f200, %f25;
	st.global.f32 	[%rd43+1024], %f201;
	ld.shared.f32 	%f202, [%r111+1536];
	div.rn.f32 	%f203, %f202, %f25;
	st.global.f32 	[%rd43+1536], %f203;
	add.s32 	%r117, %r117, 512;
	setp.lt.s32 	%p44, %r117, %r2;
	@%p44 bra 	$L__BB144_32;
$L__BB144_33:
	add.s64 	%rd44, %rd44, %rd6;
	setp.lt.s64 	%p45, %rd44, %rd29;
	@%p45 bra 	$L__BB144_2;
$L__BB144_34:
	ret;

}
	// .globl	_Z20SoftmaxBlockSMemImplI24ElementwiseScaleMaskLoadIffbE11DirectStoreIffEfLi1ELi1024EL9Algorithm0EEvT_T0_ll
.visible .entry _Z20SoftmaxBlockSMemImplI24ElementwiseScaleMaskLoadIffbE11DirectStoreIffEfLi1ELi1024EL9Algorithm0EEvT_T0_ll(
	.param .align 8 .b8 _Z20SoftmaxBlockSMemImplI24ElementwiseScaleMaskLoadIffbE11DirectStoreIffEfLi1ELi1024EL9Algorithm0EEvT_T0_ll_param_0[32],
	.param .align 8 .b8 _Z20SoftmaxBlockSMemImplI24ElementwiseScaleMaskLoadIffbE11DirectStoreIffEfLi1ELi1024EL9Algorithm0EEvT_T0_ll_param_1[16],
	.param .u64 _Z20SoftmaxBlockSMemImplI24ElementwiseScaleMaskLoadIffbE11DirectStoreIffEfLi1ELi1024EL9Algorithm0EEvT_T0_ll_param_2,
	.param .u64 _Z20SoftmaxBlockSMemImplI24ElementwiseScaleMaskLoadIffbE11DirectStoreIffEfLi1ELi1024EL9Algorithm0EEvT_T0_ll_param_3
)
{
	.reg .pred 	%p<47>;
	.reg .b16 	%rs<8>;
	.reg .b32 	%r<119>;
	.reg .b32 	%f<325>;
	.reg .b64 	%rd<47>;

	ld.param.u64 	%rd28, [_Z20SoftmaxBlockSMemImplI24ElementwiseScaleMaskLoadIffbE11DirectStoreIffEfLi1ELi1024EL9Algorithm0EEvT_T0_ll_param_1+8];
	ld.param.v2.f32 	{%f26, %f27}, [_Z20SoftmaxBlockSMemImplI24ElementwiseScaleMaskLoadIffbE11DirectStoreIffEfLi1ELi1024EL9Algorithm0EEvT_T0_ll_param_0+24];
	ld.param.u64 	%rd26, [_Z20SoftmaxBlockSMemImplI24ElementwiseScaleMaskLoadIffbE11DirectStoreIffEfLi1ELi1024EL9Algorithm0EEvT_T0_ll_param_0+16];
	ld.param.u64 	%rd27, [_Z20SoftmaxBlockSMemImplI24ElementwiseScaleMaskLoadIffbE11DirectStoreIffEfLi1ELi1024EL9Algorithm0EEvT_T0_ll_param_1];
	ld.param.u64 	%rd25, [_Z20SoftmaxBlockSMemImplI24ElementwiseScaleMaskLoadIffbE11DirectStoreIffEfLi1ELi1024EL9Algorithm0EEvT_T0_ll_param_0+8];
	ld.param.u64 	%rd24, [_Z20SoftmaxBlockSMemImplI24ElementwiseScaleMaskLoadIffbE11DirectStoreIffEfLi1ELi1024EL9Algorithm0EEvT_T0_ll_param_0];
	ld.param.u64 	%rd29, [_Z20SoftmaxBlockSMemImplI24ElementwiseScaleMaskLoadIffbE11DirectStoreIffEfLi1ELi1024EL9Algorithm0EEvT_T0_ll_param_2];
	ld.param.u64 	%rd30, [_Z20SoftmaxBlockSMemImplI24ElementwiseScaleMaskLoadIffbE11DirectStoreIffEfLi1ELi1024EL9Algorithm0EEvT_T0_ll_param_3];
	cvta.to.global.u64 	%rd1, %rd24;
	cvta.to.global.u64 	%rd2, %rd25;
	cvta.to.global.u64 	%rd3, %rd27;
	mov.u32 	%r1, %tid.x;
	cvt.u32.u64 	%r2, %rd30;
	mov.u32 	%r25, %ctaid.x;
	cvt.u64.u32 	%rd44, %r25;
	setp.le.s64 	%p2, %rd29, %rd44;
	@%p2 bra 	$L__BB145_34;
	// begin inline asm
	mov.u32 %r26, %laneid;
	// end inline asm
	shr.u32 	%r27, %r1, 3;
	and.b32  	%r28, %r27, 124;
	mov.u32 	%r29, _ZZ14BlockAllReduceI5MaxOpfLi1024EET0_S1_E12temp_storage;
	add.s32 	%r30, %r29, %r28;
	add.s32 	%r4, %r30, 32;
	cvt.u64.u32 	%rd5, %r1;
	mov.u32 	%r31, _ZZ14BlockAllReduceI5SumOpfLi1024EET0_S1_E12temp_storage;
	add.s32 	%r32, %r31, %r28;
	add.s32 	%r5, %r32, 32;
	mov.u32 	%r33, %nctaid.x;
	cvt.u64.u32 	%rd6, %r33;
	not.b32 	%r34, %r1;
	add.s32 	%r6, %r34, %r2;
	shr.u32 	%r35, %r6, 10;
	add.s32 	%r36, %r35, 1;
	not.b64 	%rd31, %rd5;
	add.s64 	%rd7, %rd30, %rd31;
	and.b32  	%r7, %r36, 3;
	shl.b32 	%r37, %r1, 2;
	mov.u32 	%r38, shared_buf;
	add.s32 	%r8, %r38, %r37;
	or.b32  	%r9, %r1, 1024;
	or.b32  	%r10, %r1, 2048;
	or.b32  	%r11, %r1, 3072;
	and.b64  	%rd8, %rd7, 3072;
	add.s64 	%rd9, %rd1, 8192;
	add.s64 	%rd10, %rd2, 2048;
$L__BB145_2:
	setp.ge.s32 	%p3, %r1, %r2;
	mov.f32 	%f319, 0fFF800000;
	@%p3 bra 	$L__BB145_10;
	setp.eq.s32 	%p4, %r7, 0;
	mul.lo.s64 	%rd12, %rd44, %rd26;
	mov.f32 	%f319, 0fFF800000;
	mov.u32 	%r112, %r1;
	@%p4 bra 	$L__BB145_7;
	setp.eq.s32 	%p5, %r7, 1;
	add.s64 	%rd32, %rd12, %rd5;
	shl.b64 	%rd33, %rd32, 2;
	add.s64 	%rd13, %rd1, %rd33;
	ld.global.f32 	%f31, [%rd13];
	add.s64 	%rd14, %rd2, %rd32;
	ld.global.u8 	%rs1, [%rd14];
	setp.eq.s16 	%p6, %rs1, 0;
	mul.f32 	%f32, %f27, %f31;
	selp.f32 	%f33, %f26, %f32, %p6;
	st.shared.f32 	[%r8], %f33;
	max.f32 	%f319, %f33, 0fFF800000;
	mov.u32 	%r112, %r9;
	@%p5 bra 	$L__BB145_7;
	setp.eq.s32 	%p7, %r7, 2;
	ld.global.f32 	%f34, [%rd13+4096];
	ld.global.u8 	%rs2, [%rd14+1024];
	setp.eq.s16 	%p8, %rs2, 0;
	mul.f32 	%f35, %f27, %f34;
	selp.f32 	%f36, %f26, %f35, %p8;
	st.shared.f32 	[%r8+4096], %f36;
	max.f32 	%f319, %f319, %f36;
	mov.u32 	%r112, %r10;
	@%p7 bra 	$L__BB145_7;
	ld.global.f32 	%f37, [%rd13+8192];
	ld.global.u8 	%rs3, [%rd14+2048];
	setp.eq.s16 	%p9, %rs3, 0;
	mul.f32 	%f38, %f27, %f37;
	selp.f32 	%f39, %f26, %f38, %p9;
	st.shared.f32 	[%r8+8192], %f39;
	max.f32 	%f319, %f319, %f39;
	mov.u32 	%r112, %r11;
$L__BB145_7:
	setp.lt.u32 	%p10, %r6, 3072;
	@%p10 bra 	$L__BB145_10;
	shl.b32 	%r39, %r112, 2;
	mov.u32 	%r40, shared_buf;
	add.s32 	%r41, %r40, %r39;
	add.s32 	%r113, %r41, 8192;
	cvt.u64.u32 	%rd34, %r112;
	add.s64 	%rd35, %rd12, %rd34;
	shl.b64 	%rd36, %rd35, 2;
	add.s64 	%rd46, %rd9, %rd36;
	add.s64 	%rd45, %rd10, %rd35;
$L__BB145_9:
	ld.global.f32 	%f40, [%rd46+-8192];
	ld.global.u8 	%rs4, [%rd45+-2048];
	setp.eq.s16 	%p11, %rs4, 0;
	mul.f32 	%f41, %f27, %f40;
	selp.f32 	%f42, %f26, %f41, %p11;
	st.shared.f32 	[%r113+-8192], %f42;
	max.f32 	%f43, %f319, %f42;
	ld.global.f32 	%f44, [%rd46+-4096];
	ld.global.u8 	%rs5, [%rd45+-1024];
	setp.eq.s16 	%p12, %rs5, 0;
	mul.f32 	%f45, %f27, %f44;
	selp.f32 	%f46, %f26, %f45, %p12;
	st.shared.f32 	[%r113+-4096], %f46;
	max.f32 	%f47, %f43, %f46;
	ld.global.f32 	%f48, [%rd46];
	ld.global.u8 	%rs6, [%rd45];
	setp.eq.s16 	%p13, %rs6, 0;
	mul.f32 	%f49, %f27, %f48;
	selp.f32 	%f50, %f26, %f49, %p13;
	st.shared.f32 	[%r113], %f50;
	max.f32 	%f51, %f47, %f50;
	ld.global.f32 	%f52, [%rd46+4096];
	ld.global.u8 	%rs7, [%rd45+1024];
	setp.eq.s16 	%p14, %rs7, 0;
	mul.f32 	%f53, %f27, %f52;
	selp.f32 	%f54, %f26, %f53, %p14;
	st.shared.f32 	[%r113+4096], %f54;
	max.f32 	%f319, %f51, %f54;
	add.s32 	%r112, %r112, 4096;
	add.s32 	%r113, %r113, 16384;
	add.s64 	%rd46, %rd46, 16384;
	add.s64 	%rd45, %rd45, 4096;
	setp.lt.s32 	%p15, %r112, %r2;
	@%p15 bra 	$L__BB145_9;
$L__BB145_10:
	setp.gt.s32 	%p17, %r26, 15;
	setp.gt.s32 	%p18, %r26, 23;
	setp.gt.s32 	%p19, %r26, 27;
	setp.gt.s32 	%p20, %r26, 29;
	setp.gt.s32 	%p21, %r26, 30;
	mov.b32 	%r43, %f319;
	mov.b32 	%r44, 1;
	mov.b32 	%r65, 31;
	mov.b32 	%r66, -1;
	// begin inline asm
	shfl.sync.down.b32 %r42, %r43, %r44, %r65, %r66;
	// end inline asm
	mov.b32 	%f55, %r42;
	max.f32 	%f56, %f319, %f55;
	selp.f32 	%f57, %f319, %f56, %p21;
	mov.b32 	%r48, %f57;
	mov.b32 	%r49, 2;
	// begin inline asm
	shfl.sync.down.b32 %r47, %r48, %r49, %r65, %r66;
	// end inline asm
	mov.b32 	%f58, %r47;
	max.f32 	%f59, %f57, %f58;
	selp.f32 	%f60, %f57, %f59, %p20;
	mov.b32 	%r53, %f60;
	mov.b32 	%r54, 4;
	// begin inline asm
	shfl.sync.down.b32 %r52, %r53, %r54, %r65, %r66;
	// end inline asm
	mov.b32 	%f61, %r52;
	max.f32 	%f62, %f60, %f61;
	selp.f32 	%f63, %f60, %f62, %p19;
	mov.b32 	%r58, %f63;
	mov.b32 	%r59, 8;
	// begin inline asm
	shfl.sync.down.b32 %r57, %r58, %r59, %r65, %r66;
	// end inline asm
	mov.b32 	%f64, %r57;
	max.f32 	%f11, %f63, %f64;
	selp.f32 	%f320, %f63, %f11, %p18;
	mov.b32 	%r63, %f320;
	mov.b32 	%r64, 16;
	// begin inline asm
	shfl.sync.down.b32 %r62, %r63, %r64, %r65, %r66;
	// end inline asm
	mov.pred 	%p46, 0;
	@%p17 bra 	$L__BB145_13;
	setp.ne.s32 	%p23, %r26, 0;
	mov.b32 	%f65, %r62;
	max.f32 	%f320, %f11, %f65;
	@%p23 bra 	$L__BB145_13;
	st.shared.f32 	[%r4], %f320;
	mov.pred 	%p46, -1;
$L__BB145_13:
	setp.ne.s32 	%p25, %r1, 0;
	bar.sync 	0;
	@%p25 bra 	$L__BB145_15;
	ld.shared.f32 	%f66, [_ZZ14BlockAllReduceI5MaxOpfLi1024EET0_S1_E12temp_storage+36];
	max.f32 	%f67, %f320, %f66;
	ld.shared.f32 	%f68, [_ZZ14BlockAllReduceI5MaxOpfLi1024EET0_S1_E12temp_storage+40];
	max.f32 	%f69, %f67, %f68;
	ld.shared.f32 	%f70, [_ZZ14BlockAllReduceI5MaxOpfLi1024EET0_S1_E12temp_storage+44];
	max.f32 	%f71, %f69, %f70;
	ld.shared.f32 	%f72, [_ZZ14BlockAllReduceI5MaxOpfLi1024EET0_S1_E12temp_storage+48];
	max.f32 	%f73, %f71, %f72;
	ld.shared.f32 	%f74, [_ZZ14BlockAllReduceI5MaxOpfLi1024EET0_S1_E12temp_storage+52];
	max.f32 	%f75, %f73, %f74;
	ld.shared.f32 	%f76, [_ZZ14BlockAllReduceI5MaxOpfLi1024EET0_S1_E12temp_storage+56];
	max.f32 	%f77, %f75, %f76;
	ld.shared.f32 	%f78, [_ZZ14BlockAllReduceI5MaxOpfLi1024EET0_S1_E12temp_storage+60];
	max.f32 	%f79, %f77, %f78;
	ld.shared.f32 	%f80, [_ZZ14BlockAllReduceI5MaxOpfLi1024EET0_S1_E12temp_storage+64];
	max.f32 	%f81, %f79, %f80;
	ld.shared.f32 	%f82, [_ZZ14BlockAllReduceI5MaxOpfLi1024EET0_S1_E12temp_storage+68];
	max.f32 	%f83, %f81, %f82;
	ld.shared.f32 	%f84, [_ZZ14BlockAllReduceI5MaxOpfLi1024EET0_S1_E12temp_storage+72];
	max.f32 	%f85, %f83, %f84;
	ld.shared.f32 	%f86, [_ZZ14BlockAllReduceI5MaxOpfLi1024EET0_S1_E12temp_storage+76];
	max.f32 	%f87, %f85, %f86;
	ld.shared.f32 	%f88, [_ZZ14BlockAllReduceI5MaxOpfLi1024EET0_S1_E12temp_storage+80];
	max.f32 	%f89, %f87, %f88;
	ld.shared.f32 	%f90, [_ZZ14BlockAllReduceI5MaxOpfLi1024EET0_S1_E12temp_storage+84];
	max.f32 	%f91, %f89, %f90;
	ld.shared.f32 	%f92, [_ZZ14BlockAllReduceI5MaxOpfLi1024EET0_S1_E12temp_storage+88];
	max.f32 	%f93, %f91, %f92;
	ld.shared.f32 	%f94, [_ZZ14BlockAllReduceI5MaxOpfLi1024EET0_S1_E12temp_storage+92];
	max.f32 	%f95, %f93, %f94;
	ld.shared.f32 	%f96, [_ZZ14BlockAllReduceI5MaxOpfLi1024EET0_S1_E12temp_storage+96];
	max.f32 	%f97, %f95, %f96;
	ld.shared.f32 	%f98, [_ZZ14BlockAllReduceI5MaxOpfLi1024EET0_S1_E12temp_storage+100];
	max.f32 	%f99, %f97, %f98;
	ld.shared.f32 	%f100, [_ZZ14BlockAllReduceI5MaxOpfLi1024EET0_S1_E12temp_storage+104];
	max.f32 	%f101, %f99, %f100;
	ld.shared.f32 	%f102, [_ZZ14BlockAllReduceI5MaxOpfLi1024EET0_S1_E12temp_storage+108];
	max.f32 	%f103, %f101, %f102;
	ld.shared.f32 	%f104, [_ZZ14BlockAllReduceI5MaxOpfLi1024EET0_S1_E12temp_storage+112];
	max.f32 	%f105, %f103, %f104;
	ld.shared.f32 	%f106, [_ZZ14BlockAllReduceI5MaxOpfLi1024EET0_S1_E12temp_storage+116];
	max.f32 	%f107, %f105, %f106;
	ld.shared.f32 	%f108, [_ZZ14BlockAllReduceI5MaxOpfLi1024EET0_S1_E12temp_storage+120];
	max.f32 	%f109, %f107, %f108;
	ld.shared.f32 	%f110, [_ZZ14BlockAllReduceI5MaxOpfLi1024EET0_S1_E12temp_storage+124];
	max.f32 	%f111, %f109, %f110;
	ld.shared.f32 	%f112, [_ZZ14BlockAllReduceI5MaxOpfLi1024EET0_S1_E12temp_storage+128];
	max.f32 	%f113, %f111, %f112;
	ld.shared.f32 	%f114, [_ZZ14BlockAllReduceI5MaxOpfLi1024EET0_S1_E12temp_storage+132];
	max.f32 	%f115, %f113, %f114;
	ld.shared.f32 	%f116, [_ZZ14BlockAllReduceI5MaxOpfLi1024EET0_S1_E12temp_storage+136];
	max.f32 	%f117, %f115, %f116;
	ld.shared.f32 	%f118, [_ZZ14BlockAllReduceI5MaxOpfLi1024EET0_S1_E12temp_storage+140];
	max.f32 	%f119, %f117, %f118;
	ld.shared.f32 	%f120, [_ZZ14BlockAllReduceI5MaxOpfLi1024EET0_S1_E12temp_storage+144];
	max.f32 	%f121, %f119, %f120;
	ld.shared.f32 	%f122, [_ZZ14BlockAllReduceI5MaxOpfLi1024EET0_S1_E12temp_storage+148];
	max.f32 	%f123, %f121, %f122;
	ld.shared.f32 	%f124, [_ZZ14BlockAllReduceI5MaxOpfLi1024EET0_S1_E12temp_storage+152];
	max.f32 	%f125, %f123, %f124;
	ld.shared.f32 	%f126, [_ZZ14BlockAllReduceI5MaxOpfLi1024EET0_S1_E12temp_storage+156];
	max.f32 	%f127, %f125, %f126;
	st.shared.f32 	[_ZZ14BlockAllReduceI5MaxOpfLi1024EET0_S1_E16result_broadcast], %f127;
$L__BB145_15:
	setp.le.s64 	%p26, %rd30, %rd5;
	bar.sync 	0;
	mov.f32 	%f324, 0f00000000;
	ld.shared.f32 	%f15, [_ZZ14BlockAllReduceI5MaxOpfLi1024EET0_S1_E16result_broadcast];
	@%p26 bra 	$L__BB145_22;
	setp.eq.s64 	%p27, %rd8, 3072;
	mov.f32 	%f324, 0f00000000;
	mov.u32 	%r115, %r1;
	@%p27 bra 	$L__BB145_20;
	setp.eq.s64 	%p28, %rd8, 0;
	ld.shared.f32 	%f131, [%r8];
	sub.f32 	%f132, %f131, %f15;
	fma.rn.f32 	%f133, %f132, 0f3BBB989D, 0f3F000000;
	cvt.sat.f32.f32 	%f134, %f133;
	mov.f32 	%f135, 0f4B400001;
	mov.f32 	%f136, 0f437C0000;
	fma.rm.f32 	%f137, %f134, %f136, %f135;
	add.f32 	%f138, %f137, 0fCB40007F;
	neg.f32 	%f139, %f138;
	fma.rn.f32 	%f140, %f132, 0f3FB8AA3B, %f139;
	fma.rn.f32 	%f141, %f132, 0f32A57060, %f140;
	mov.b32 	%r67, %f137;
	shl.b32 	%r68, %r67, 23;
	mov.b32 	%f142, %r68;
	ex2.approx.ftz.f32 	%f143, %f141;
	mul.f32 	%f144, %f143, %f142;
	st.shared.f32 	[%r8], %f144;
	add.f32 	%f324, %f144, 0f00000000;
	mov.u32 	%r115, %r9;
	@%p28 bra 	$L__BB145_20;
	setp.eq.s64 	%p29, %rd8, 1024;
	ld.shared.f32 	%f145, [%r8+4096];
	sub.f32 	%f146, %f145, %f15;
	fma.rn.f32 	%f147, %f146, 0f3BBB989D, 0f3F000000;
	cvt.sat.f32.f32 	%f148, %f147;
	mov.f32 	%f149, 0f4B400001;
	mov.f32 	%f150, 0f437C0000;
	fma.rm.f32 	%f151, %f148, %f150, %f149;
	add.f32 	%f152, %f151, 0fCB40007F;
	neg.f32 	%f153, %f152;
	fma.rn.f32 	%f154, %f146, 0f3FB8AA3B, %f153;
	fma.rn.f32 	%f155, %f146, 0f32A57060, %f154;
	mov.b32 	%r69, %f151;
	shl.b32 	%r70, %r69, 23;
	mov.b32 	%f156, %r70;
	ex2.approx.ftz.f32 	%f157, %f155;
	mul.f32 	%f158, %f157, %f156;
	st.shared.f32 	[%r8+4096], %f158;
	add.f32 	%f324, %f324, %f158;
	mov.u32 	%r115, %r10;
	@%p29 bra 	$L__BB145_20;
	ld.shared.f32 	%f159, [%r8+8192];
	sub.f32 	%f160, %f159, %f15;
	fma.rn.f32 	%f161, %f160, 0f3BBB989D, 0f3F000000;
	cvt.sat.f32.f32 	%f162, %f161;
	mov.f32 	%f163, 0f4B400001;
	mov.f32 	%f164, 0f437C0000;
	fma.rm.f32 	%f165, %f162, %f164, %f163;
	add.f32 	%f166, %f165, 0fCB40007F;
	neg.f32 	%f167, %f166;
	fma.rn.f32 	%f168, %f160, 0f3FB8AA3B, %f167;
	fma.rn.f32 	%f169, %f160, 0f32A57060, %f168;
	mov.b32 	%r71, %f165;
	shl.b32 	%r72, %r71, 23;
	mov.b32 	%f170, %r72;
	ex2.approx.ftz.f32 	%f171, %f169;
	mul.f32 	%f172, %f171, %f170;
	st.shared.f32 	[%r8+8192], %f172;
	add.f32 	%f324, %f324, %f172;
	mov.u32 	%r115, %r11;
$L__BB145_20:
	setp.lt.u64 	%p30, %rd7, 3072;
	@%p30 bra 	$L__BB145_22;
$L__BB145_21:
	shl.b32 	%r73, %r115, 2;
	mov.u32 	%r74, shared_buf;
	add.s32 	%r75, %r74, %r73;
	ld.shared.f32 	%f173, [%r75];
	sub.f32 	%f174, %f173, %f15;
	fma.rn.f32 	%f175, %f174, 0f3BBB989D, 0f3F000000;
	cvt.sat.f32.f32 	%f176, %f175;
	mov.f32 	%f177, 0f4B400001;
	mov.f32 	%f178, 0f437C0000;
	fma.rm.f32 	%f179, %f176, %f178, %f177;
	add.f32 	%f180, %f179, 0fCB40007F;
	neg.f32 	%f181, %f180;
	fma.rn.f32 	%f182, %f174, 0f3FB8AA3B, %f181;
	fma.rn.f32 	%f183, %f174, 0f32A57060, %f182;
	mov.b32 	%r76, %f179;
	shl.b32 	%r77, %r76, 23;
	mov.b32 	%f184, %r77;
	ex2.approx.ftz.f32 	%f185, %f183;
	mul.f32 	%f186, %f185, %f184;
	st.shared.f32 	[%r75], %f186;
	add.f32 	%f187, %f324, %f186;
	ld.shared.f32 	%f188, [%r75+4096];
	sub.f32 	%f189, %f188, %f15;
	fma.rn.f32 	%f190, %f189, 0f3BBB989D, 0f3F000000;
	cvt.sat.f32.f32 	%f191, %f190;
	fma.rm.f32 	%f192, %f191, %f178, %f177;
	add.f32 	%f193, %f192, 0fCB40007F;
	neg.f32 	%f194, %f193;
	fma.rn.f32 	%f195, %f189, 0f3FB8AA3B, %f194;
	fma.rn.f32 	%f196, %f189, 0f32A57060, %f195;
	mov.b32 	%r78, %f192;
	shl.b32 	%r79, %r78, 23;
	mov.b32 	%f197, %r79;
	ex2.approx.ftz.f32 	%f198, %f196;
	mul.f32 	%f199, %f198, %f197;
	st.shared.f32 	[%r75+4096], %f199;
	add.f32 	%f200, %f187, %f199;
	ld.shared.f32 	%f201, [%r75+8192];
	sub.f32 	%f202, %f201, %f15;
	fma.rn.f32 	%f203, %f202, 0f3BBB989D, 0f3F000000;
	cvt.sat.f32.f32 	%f204, %f203;
	fma.rm.f32 	%f205, %f204, %f178, %f177;
	add.f32 	%f206, %f205, 0fCB40007F;
	neg.f32 	%f207, %f206;
	fma.rn.f32 	%f208, %f202, 0f3FB8AA3B, %f207;
	fma.rn.f32 	%f209, %f202, 0f32A57060, %f208;
	mov.b32 	%r80, %f205;
	shl.b32 	%r81, %r80, 23;
	mov.b32 	%f210, %r81;
	ex2.approx.ftz.f32 	%f211, %f209;
	mul.f32 	%f212, %f211, %f210;
	st.shared.f32 	[%r75+8192], %f212;
	add.f32 	%f213, %f200, %f212;
	ld.shared.f32 	%f214, [%r75+12288];
	sub.f32 	%f215, %f214, %f15;
	fma.rn.f32 	%f216, %f215, 0f3BBB989D, 0f3F000000;
	cvt.sat.f32.f32 	%f217, %f216;
	fma.rm.f32 	%f218, %f217, %f178, %f177;
	add.f32 	%f219, %f218, 0fCB40007F;
	neg.f32 	%f220, %f219;
	fma.rn.f32 	%f221, %f215, 0f3FB8AA3B, %f220;
	fma.rn.f32 	%f222, %f215, 0f32A57060, %f221;
	mov.b32 	%r82, %f218;
	shl.b32 	%r83, %r82, 23;
	mov.b32 	%f223, %r83;
	ex2.approx.ftz.f32 	%f224, %f222;
	mul.f32 	%f225, %f224, %f223;
	st.shared.f32 	[%r75+12288], %f225;
	add.f32 	%f324, %f213, %f225;
	add.s32 	%r115, %r115, 4096;
	cvt.u64.u32 	%rd37, %r115;
	setp.gt.u64 	%p31, %rd30, %rd37;
	@%p31 bra 	$L__BB145_21;
$L__BB145_22:
	mov.b32 	%r85, %f324;
	mov.b32 	%r86, 1;
	mov.b32 	%r107, 31;
	mov.b32 	%r108, -1;
	// begin inline asm
	shfl.sync.down.b32 %r84, %r85, %r86, %r107, %r108;
	// end inline asm
	mov.b32 	%f226, %r84;
	add.f32 	%f227, %f324, %f226;
	selp.f32 	%f228, %f324, %f227, %p21;
	mov.b32 	%r90, %f228;
	mov.b32 	%r91, 2;
	// begin inline asm
	shfl.sync.down.b32 %r89, %r90, %r91, %r107, %r108;
	// end inline asm
	mov.b32 	%f229, %r89;
	add.f32 	%f230, %f228, %f229;
	selp.f32 	%f231, %f228, %f230, %p20;
	mov.b32 	%r95, %f231;
	mov.b32 	%r96, 4;
	// begin inline asm
	shfl.sync.down.b32 %r94, %r95, %r96, %r107, %r108;
	// end inline asm
	mov.b32 	%f232, %r94;
	add.f32 	%f233, %f231, %f232;
	selp.f32 	%f234, %f231, %f233, %p19;
	mov.b32 	%r100, %f234;
	mov.b32 	%r101, 8;
	// begin inline asm
	shfl.sync.down.b32 %r99, %r100, %r101, %r107, %r108;
	// end inline asm
	mov.b32 	%f235, %r99;
	add.f32 	%f236, %f234, %f235;
	selp.f32 	%f237, %f234, %f236, %p18;
	mov.b32 	%r105, %f237;
	mov.b32 	%r106, 16;
	// begin inline asm
	shfl.sync.down.b32 %r104, %r105, %r106, %r107, %r108;
	// end inline asm
	mov.b32 	%f238, %r104;
	add.f32 	%f239, %f237, %f238;
	selp.f32 	%f24, %f237, %f239, %p17;
	not.pred 	%p37, %p46;
	@%p37 bra 	$L__BB145_24;
	st.shared.f32 	[%r5], %f24;
$L__BB145_24:
	setp.ne.s32 	%p38, %r1, 0;
	bar.sync 	0;
	@%p38 bra 	$L__BB145_26;
	ld.shared.f32 	%f240, [_ZZ14BlockAllReduceI5SumOpfLi1024EET0_S1_E12temp_storage+36];
	add.f32 	%f241, %f24, %f240;
	ld.shared.f32 	%f242, [_ZZ14BlockAllReduceI5SumOpfLi1024EET0_S1_E12temp_storage+40];
	add.f32 	%f243, %f241, %f242;
	ld.shared.f32 	%f244, [_ZZ14BlockAllReduceI5SumOpfLi1024EET0_S1_E12temp_storage+44];
	add.f32 	%f245, %f243, %f244;
	ld.shared.f32 	%f246, [_ZZ14BlockAllReduceI5SumOpfLi1024EET0_S1_E12temp_storage+48];
	add.f32 	%f247, %f245, %f246;
	ld.shared.f32 	%f248, [_ZZ14BlockAllReduceI5SumOpfLi1024EET0_S1_E12temp_storage+52];
	add.f32 	%f249, %f247, %f248;
	ld.shared.f32 	%f250, [_ZZ14BlockAllReduceI5SumOpfLi1024EET0_S1_E12temp_storage+56];
	add.f32 	%f251, %f249, %f250;
	ld.shared.f32 	%f252, [_ZZ14BlockAllReduceI5SumOpfLi1024EET0_S1_E12temp_storage+60];
	add.f32 	%f253, %f251, %f252;
	ld.shared.f32 	%f254, [_ZZ14BlockAllReduceI5SumOpfLi1024EET0_S1_E12temp_storage+64];
	add.f32 	%f255, %f253, %f254;
	ld.shared.f32 	%f256, [_ZZ14BlockAllReduceI5SumOpfLi1024EET0_S1_E12temp_storage+68];
	add.f32 	%f257, %f255, %f256;
	ld.shared.f32 	%f258, [_ZZ14BlockAllReduceI5SumOpfLi1024EET0_S1_E12temp_storage+72];
	add.f32 	%f259, %f257, %f258;
	ld.shared.f32 	%f260, [_ZZ14BlockAllReduceI5SumOpfLi1024EET0_S1_E12temp_storage+76];
	add.f32 	%f261, %f259, %f260;
	ld.shared.f32 	%f262, [_ZZ14BlockAllReduceI5SumOpfLi1024EET0_S1_E12temp_storage+80];
	add.f32 	%f263, %f261, %f262;
	ld.shared.f32 	%f264, [_ZZ14BlockAllReduceI5SumOpfLi1024EET0_S1_E12temp_storage+84];
	add.f32 	%f265, %f263, %f264;
	ld.shared.f32 	%f266, [_ZZ14BlockAllReduceI5SumOpfLi1024EET0_S1_E12temp_storage+88];
	add.f32 	%f267, %f265, %f266;
	ld.shared.f32 	%f268, [_ZZ14BlockAllReduceI5SumOpfLi1024EET0_S1_E12temp_storage+92];
	add.f32 	%f269, %f267, %f268;
	ld.shared.f32 	%f270, [_ZZ14BlockAllReduceI5SumOpfLi1024EET0_S1_E12temp_storage+96];
	add.f32 	%f271, %f269, %f270;
	ld.shared.f32 	%f272, [_ZZ14BlockAllReduceI5SumOpfLi1024EET0_S1_E12temp_storage+100];
	add.f32 	%f273, %f271, %f272;
	ld.shared.f32 	%f274, [_ZZ14BlockAllReduceI5SumOpfLi1024EET0_S1_E12temp_storage+104];
	add.f32 	%f275, %f273, %f274;
	ld.shared.f32 	%f276, [_ZZ14BlockAllReduceI5SumOpfLi1024EET0_S1_E12temp_storage+108];
	add.f32 	%f277, %f275, %f276;
	ld.shared.f32 	%f278, [_ZZ14BlockAllReduceI5SumOpfLi1024EET0_S1_E12temp_storage+112];
	add.f32 	%f279, %f277, %f278;
	ld.shared.f32 	%f280, [_ZZ14BlockAllReduceI5SumOpfLi1024EET0_S1_E12temp_storage+116];
	add.f32 	%f281, %f279, %f280;
	ld.shared.f32 	%f282, [_ZZ14BlockAllReduceI5SumOpfLi1024EET0_S1_E12temp_storage+120];
	add.f32 	%f283, %f281, %f282;
	ld.shared.f32 	%f284, [_ZZ14BlockAllReduceI5SumOpfLi1024EET0_S1_E12temp_storage+124];
	add.f32 	%f285, %f283, %f284;
	ld.shared.f32 	%f286, [_ZZ14BlockAllReduceI5SumOpfLi1024EET0_S1_E12temp_storage+128];
	add.f32 	%f287, %f285, %f286;
	ld.shared.f32 	%f288, [_ZZ14BlockAllReduceI5SumOpfLi1024EET0_S1_E12temp_storage+132];
	add.f32 	%f289, %f287, %f288;
	ld.shared.f32 	%f290, [_ZZ14BlockAllReduceI5SumOpfLi1024EET0_S1_E12temp_storage+136];
	add.f32 	%f291, %f289, %f290;
	ld.shared.f32 	%f292, [_ZZ14BlockAllReduceI5SumOpfLi1024EET0_S1_E12temp_storage+140];
	add.f32 	%f293, %f291, %f292;
	ld.shared.f32 	%f294, [_ZZ14BlockAllReduceI5SumOpfLi1024EET0_S1_E12temp_storage+144];
	add.f32 	%f295, %f293, %f294;
	ld.shared.f32 	%f296, [_ZZ14BlockAllReduceI5SumOpfLi1024EET0_S1_E12temp_storage+148];
	add.f32 	%f297, %f295, %f296;
	ld.shared.f32 	%f298, [_ZZ14BlockAllReduceI5SumOpfLi1024EET0_S1_E12temp_storage+152];
	add.f32 	%f299, %f297, %f298;
	ld.shared.f32 	%f300, [_ZZ14BlockAllReduceI5SumOpfLi1024EET0_S1_E12temp_storage+156];
	add.f32 	%f301, %f299, %f300;
	st.shared.f32 	[_ZZ14BlockAllReduceI5SumOpfLi1024EET0_S1_E16result_broadcast], %f301;
$L__BB145_26:
	setp.ge.s32 	%p39, %r1, %r2;
	bar.sync 	0;
	ld.shared.f32 	%f25, [_ZZ14BlockAllReduceI5SumOpfLi1024EET0_S1_E16result_broadcast];
	@%p39 bra 	$L__BB145_33;
	setp.eq.s32 	%p40, %r7, 0;
	mul.lo.s64 	%rd21, %rd44, %rd28;
	mov.u32 	%r117, %r1;
	@%p40 bra 	$L__BB145_31;
	setp.eq.s32 	%p41, %r7, 1;
	ld.shared.f32 	%f302, [%r8];
	div.rn.f32 	%f303, %f302, %f25;
	add.s64 	%rd38, %rd21, %rd5;
	shl.b64 	%rd39, %rd38, 2;
	add.s64 	%rd22, %rd3, %rd39;
	st.global.f32 	[%rd22], %f303;
	mov.u32 	%r117, %r9;
	@%p41 bra 	$L__BB145_31;
	setp.eq.s32 	%p42, %r7, 2;
	ld.shared.f32 	%f304, [%r8+4096];
	div.rn.f32 	%f305, %f304, %f25;
	st.global.f32 	[%rd22+4096], %f305;
	mov.u32 	%r117, %r10;
	@%p42 bra 	$L__BB145_31;
	ld.shared.f32 	%f306, [%r8+8192];
	div.rn.f32 	%f307, %f306, %f25;
	st.global.f32 	[%rd22+8192], %f307;
	mov.u32 	%r117, %r11;
$L__BB145_31:
	setp.lt.u32 	%p43, %r6, 3072;
	@%p43 bra 	$L__BB145_33;
$L__BB145_32:
	shl.b32 	%r109, %r117, 2;
	mov.u32 	%r110, shared_buf;
	add.s32 	%r111, %r110, %r109;
	ld.shared.f32 	%f308, [%r111];
	div.rn.f32 	%f309, %f308, %f25;
	cvt.u64.u32 	%rd40, %r117;
	add.s64 	%rd41, %rd21, %rd40;
	shl.b64 	%rd42, %rd41, 2;
	add.s64 	%rd43, %rd3, %rd42;
	st.global.f32 	[%rd43], %f309;
	ld.shared.f32 	%f310, [%r111+4096];
	div.rn.f32 	%f311, %f310, %f25;
	st.global.f32 	[%rd43+4096], %f311;
	ld.shared.f32 	%f312, [%r111+8192];
	div.rn.f32 	%f313, %f312, %f25;
	st.global.f32 	[%rd43+8192], %f313;
	ld.shared.f32 	%f314, [%r111+12288];
	div.rn.f32 	%f315, %f314, %f25;
	st.global.f32 	[%rd43+12288], %f315;
	add.s32 	%r117, %r117, 4096;
	setp.lt.s32 	%p44, %r117, %r2;
	@%p44 bra 	$L__BB145_32;
$L__BB145_33:
	add.s64 	%rd44, %rd44, %rd6;
	setp.lt.s64 	%p45, %rd44, %rd29;
	@%p45 bra 	$L__BB145_2;
$L__BB145_34:
	ret;

}
	// .globl	_Z20SoftmaxBlockSMemImplI24ElementwiseScaleMaskLoadIffbE11DirectStoreIffEfLi1ELi512EL9Algorithm0EEvT_T0_ll
.visible .entry _Z20SoftmaxBlockSMemImplI24ElementwiseScaleMaskLoadIffbE11DirectStoreIffEfLi1ELi512EL9Algorithm0EEvT_T0_ll(
	.param .align 8 .b8 _Z20SoftmaxBlockSMemImplI24ElementwiseScaleMaskLoadIffbE11DirectStoreIffEfLi1ELi512EL9Algorithm0EEvT_T0_ll_param_0[32],
	.param .align 8 .b8 _Z20SoftmaxBlockSMemImplI24ElementwiseScaleMaskLoadIffbE11DirectStoreIffEfLi1ELi512EL9Algorithm0EEvT_T0_ll_param_1[16],
	.param .u64 _Z20SoftmaxBlockSMemImplI24ElementwiseScaleMaskLoadIffbE11DirectStoreIffEfLi1ELi512EL9Algorithm0EEvT_T0_ll_param_2,
	.param .u64 _Z20SoftmaxBlockSMemImplI24ElementwiseScaleMaskLoadIffbE11DirectStoreIffEfLi1ELi512EL9Algorithm0EEvT_T0_ll_param_3
)
{
	.reg .pred 	%p<47>;
	.reg .b16 	%rs<8>;
	.reg .b32 	%r<119>;
	.reg .b32 	%f<261>;
	.reg .b64 	%rd<47>;

	ld.param.u64 	%rd28, [_Z20SoftmaxBlockSMemImplI24ElementwiseScaleMaskLoadIffbE11DirectStoreIffEfLi1ELi512EL9Algorithm0EEvT_T0_ll_param_1+8];
	ld.param.v2.f32 	{%f26, %f27}, [_Z20SoftmaxBlockSMemImplI24ElementwiseScaleMaskLoadIffbE11DirectStoreIffEfLi1ELi512EL9Algorithm0EEvT_T0_ll_param_0+24];
	ld.param.u64 	%rd26, [_Z20SoftmaxBlockSMemImplI24ElementwiseScaleMaskLoadIffbE11DirectStoreIffEfLi1ELi512EL9Algorithm0EEvT_T0_ll_param_0+16];
	ld.param.u64 	%rd27, [_Z20SoftmaxBlockSMemImplI24ElementwiseScaleMaskLoadIffbE11DirectStoreIffEfLi1ELi512EL9Algorithm0EEvT_T0_ll_param_1];
	ld.param.u64 	%rd25, [_Z20SoftmaxBlockSMemImplI24ElementwiseScaleMaskLoadIffbE11DirectStoreIffEfLi1ELi512EL9Algorithm0EEvT_T0_ll_param_0+8];
	ld.param.u64 	%rd24, [_Z20SoftmaxBlockSMemImplI24ElementwiseScaleMaskLoadIffbE11DirectStoreIffEfLi1ELi512EL9Algorithm0EEvT_T0_ll_param_0];
	ld.param.u64 	%rd29, [_Z20SoftmaxBlockSMemImplI24ElementwiseScaleMaskLoadIffbE11DirectStoreIffEfLi1ELi512EL9Algorithm0EEvT_T0_ll_param_2];
	ld.param.u64 	%rd30, [_Z20SoftmaxBlockSMemImplI24ElementwiseScaleMaskLoadIffbE11DirectStoreIffEfLi1ELi512EL9Algorithm0EEvT_T0_ll_param_3];
	cvta.to.global.u64 	%rd1, %rd24;
	cvta.to.global.u64 	%rd2, %rd25;
	cvta.to.global.u64 	%rd3, %rd27;
	mov.u32 	%r1, %tid.x;
	cvt.u32.u64 	%r2, %rd30;
	mov.u32 	%r25, %ctaid.x;
	cvt.u64.u32 	%rd44, %r25;
	setp.le.s64 	%p2, %rd29, %rd44;
	@%p2 bra 	$L__BB146_34;
	// begin inline asm
	mov.u32 %r26, %laneid;
	// end inline asm
	shr.u32 	%r27, %r1, 3;
	and.b32  	%r28, %r27, 124;
	mov.u32 	%r29, _ZZ14BlockAllReduceI5MaxOpfLi512EET0_S1_E12temp_storage;
	add.s32 	%r30, %r29, %r28;
	add.s32 	%r4, %r30, 16;
	cvt.u64.u32 	%rd5, %r1;
	mov.u32 	%r31, _ZZ14BlockAllReduceI5SumOpfLi512EET0_S1_E12temp_storage;
	add.s32 	%r32, %r31, %r28;
	add.s32 	%r5, %r32, 16;
	mov.u32 	%r33, %nctaid.x;
	cvt.u64.u32 	%rd6, %r33;
	not.b32 	%r34, %r1;
	add.s32 	%r6, %r34, %r2;
	shr.u32 	%r35, %r6, 9;
	add.s32 	%r36, %r35, 1;
	not.b64 	%rd31, %rd5;
	add.s64 	%rd7, %rd30, %rd31;
	and.b32  	%r7, %r36, 3;
	shl.b32 	%r37, %r1, 2;
	mov.u32 	%r38, shared_buf;
	add.s32 	%r8, %r38, %r37;
	add.s32 	%r9, %r1, 512;
	or.b32  	%r10, %r1, 1024;
	add.s32 	%r11, %r1, 1536;
	and.b64  	%rd8, %rd7, 1536;
	add.s64 	%rd9, %rd1, 4096;
	add.s64 	%rd10, %rd2, 1024;
$L__BB146_2:
	setp.ge.s32 	%p3, %r1, %r2;
	mov.f32 	%f255, 0fFF800000;
	@%p3 bra 	$L__BB146_10;
	setp.eq.s32 	%p4, %r7, 0;
	mul.lo.s64 	%rd12, %rd44, %rd26;
	mov.f32 	%f255, 0fFF800000;
	mov.u32 	%r112, %r1;
	@%p4 bra 	$L__BB146_7;
	setp.eq.s32 	%p5, %r7, 1;
	add.s64 	%rd32, %rd12, %rd5;
	shl.b64 	%rd33, %rd32, 2;
	add.s64 	%rd13, %rd1, %rd33;
	ld.global.f32 	%f31, [%rd13];
	add.s64 	%rd14, %rd2, %rd32;
	ld.global.u8 	%rs1, [%rd14];
	setp.eq.s16 	%p6, %rs1, 0;
	mul.f32 	%f32, %f27, %f31;
	selp.f32 	%f33, %f26, %f32, %p6;
	st.shared.f32 	[%r8], %f33;
	max.f32 	%f255, %f33, 0fFF800000;
	mov.u32 	%r112, %r9;
	@%p5 bra 	$L__BB146_7;
	setp.eq.s32 	%p7, %r7, 2;
	ld.global.f32 	%f34, [%rd13+2048];
	ld.global.u8 	%rs2, [%rd14+512];
	setp.eq.s16 	%p8, %rs2, 0;
	mul.f32 	%f35, %f27, %f34;
	selp.f32 	%f36, %f26, %f35, %p8;
	st.shared.f32 	[%r8+2048], %f36;
	max.f32 	%f255, %f255, %f36;
	mov.u32 	%r112, %r10;
	@%p7 bra 	$L__BB146_7;
	ld.global.f32 	%f37, [%rd13+4096];
	ld.global.u8 	%rs3, [%rd14+1024];
	setp.eq.s16 	%p9, %rs3, 0;
	mul.f32 	%f38, %f27, %f37;
	selp.f32 	%f39, %f26, %f38, %p9;
	st.shared.f32 	[%r8+4096], %f39;
	max.f32 	%f255, %f255, %f39;
	mov.u32 	%r112, %r11;
$L__BB146_7:
	setp.lt.u32 	%p10, %r6, 1536;
	@%p10 bra 	$L__BB146_10;
	shl.b32 	%r39, %r112, 2;
	mov.u32 	%r40, shared_buf;
	add.s32 	%r41, %r40, %r39;
	add.s32 	%r113, %r41, 4096;
	cvt.u64.u32 	%rd34, %r112;
	add.s64 	%rd35, %rd12, %rd34;
	shl.b64 	%rd36, %rd35, 2;
	add.s64 	%rd46, %rd9, %rd36;
	add.s64 	%rd45, %rd10, %rd35;
$L__BB146_9:
	ld.global.f32 	%f40, [%rd46+-4096];
	ld.global.u8 	%rs4, [%rd45+-1024];
	setp.eq.s16 	%p11, %rs4, 0;
	mul.f32 	%f41, %f27, %f40;
	selp.f32 	%f42, %f26, %f41, %p11;
	st.shared.f32 	[%r113+-4096], %f42;
	max.f32 	%f43, %f255, %f42;
	ld.global.f32 	%f44, [%rd46+-2048];
	ld.global.u8 	%rs5, [%rd45+-512];
	setp.eq.s16 	%p12, %rs5, 0;
	mul.f32 	%f45, %f27, %f44;
	selp.f32 	%f46, %f26, %f45, %p12;
	st.shared.f32 	[%r113+-2048], %f46;
	max.f32 	%f47, %f43, %f46;
	ld.global.f32 	%f48, [%rd46];
	ld.global.u8 	%rs6, [%rd45];
	setp.eq.s16 	%p13, %rs6, 0;
	mul.f32 	%f49, %f27, %f48;
	selp.f32 	%f50, %f26, %f49, %p13;
	st.shared.f32 	[%r113], %f50;
	max.f32 	%f51, %f47, %f50;
	ld.global.f32 	%f52, [%rd46+2048];
	ld.global.u8 	%rs7, [%rd45+512];
	setp.eq.s16 	%p14, %rs7, 0;
	mul.f32 	%f53, %f27, %f52;
	selp.f32 	%f54, %f26, %f53, %p14;
	st.shared.f32 	[%r113+2048], %f54;
	max.f32 	%f255, %f51, %f54;
	add.s32 	%r112, %r112, 2048;
	add.s32 	%r113, %r113, 8192;
	add.s64 	%rd46, %rd46, 8192;
	add.s64 	%rd45, %rd45, 2048;
	setp.lt.s32 	%p15, %r112, %r2;
	@%p15 bra 	$L__BB146_9;
$L__BB146_10:
	setp.gt.s32 	%p17, %r26, 15;
	setp.gt.s32 	%p18, %r26, 23;
	setp.gt.s32 	%p19, %r26, 27;
	setp.gt.s32 	%p20, %r26, 29;
	setp.gt.s32 	%p21, %r26, 30;
	mov.b32 	%r43, %f255;
	mov.b32 	%r44, 1;
	mov.b32 	%r65, 31;
	mov.b32 	%r66, -1;
	// begin inline asm
	shfl.sync.down.b32 %r42, %r43, %r44, %r65, %r66;
	// end inline asm
	mov.b32 	%f55, %r42;
	max.f32 	%f56, %f255, %f55;
	selp.f32 	%f57, %f255, %f56, %p21;
	mov.b32 	%r48, %f57;
	mov.b32 	%r49, 2;
	// begin inline asm
	shfl.sync.down.b32 %r47, %r48, %r49, %r65, %r66;
	// end inline asm
	mov.b32 	%f58, %r47;
	max.f32 	%f59, %f57, %f58;
	selp.f32 	%f60, %f57, %f59, %p20;
	mov.b32 	%r53, %f60;
	mov.b32 	%r54, 4;
	// begin inline asm
	shfl.sync.down.b32 %r52, %r53, %r54, %r65, %r66;
	// end inline asm
	mov.b32 	%f61, %r52;
	max.f32 	%f62, %f60, %f61;
	selp.f32 	%f63, %f60, %f62, %p19;
	mov.b32 	%r58, %f63;
	mov.b32 	%r59, 8;
	// begin inline asm
	shfl.sync.down.b32 %r57, %r58, %r59, %r65, %r66;
	// end inline asm
	mov.b32 	%f64, %r57;
	max.f32 	%f11, %f63, %f64;
	selp.f32 	%f256, %f63, %f11, %p18;
	mov.b32 	%r63, %f256;
	mov.b32 	%r64, 16;
	// begin inline asm
	shfl.sync.down.b32 %r62, %r63, %r64, %r65, %r66;
	// end inline asm
	mov.pred 	%p46, 0;
	@%p17 bra 	$L__BB146_13;
	setp.ne.s32 	%p23, %r26, 0;
	mov.b32 	%f65, %r62;
	max.f32 	%f256, %f11, %f65;
	@%p23 bra 	$L__BB146_13;
	st.shared.f32 	[%r4], %f256;
	mov.pred 	%p46, -1;
$L__BB146_13:
	setp.ne.s32 	%p25, %r1, 0;
	bar.sync 	0;
	@%p25 bra 	$L__BB146_15;
	ld.shared.f32 	%f66, [_ZZ14BlockAllReduceI5MaxOpfLi512EET0_S1_E12temp_storage+20];
	max.f32 	%f67, %f256, %f66;
	ld.shared.f32 	%f68, [_ZZ14BlockAllReduceI5MaxOpfLi512EET0_S1_E12temp_storage+24];
	max.f32 	%f69, %f67, %f68;
	ld.shared.f32 	%f70, [_ZZ14BlockAllReduceI5MaxOpfLi512EET0_S1_E12temp_storage+28];
	max.f32 	%f71, %f69, %f70;
	ld.shared.f32 	%f72, [_ZZ14BlockAllReduceI5MaxOpfLi512EET0_S1_E12temp_storage+32];
	max.f32 	%f73, %f71, %f72;
	ld.shared.f32 	%f74, [_ZZ14BlockAllReduceI5MaxOpfLi512EET0_S1_E12temp_storage+36];
	max.f32 	%f75, %f73, %f74;
	ld.shared.f32 	%f76, [_ZZ14BlockAllReduceI5MaxOpfLi512EET0_S1_E12temp_storage+40];
	max.f32 	%f77, %f75, %f76;
	ld.shared.f32 	%f78, [_ZZ14BlockAllReduceI5MaxOpfLi512EET0_S1_E12temp_storage+44];
	max.f32 	%f79, %f77, %f78;
	ld.shared.f32 	%f80, [_ZZ14BlockAllReduceI5MaxOpfLi512EET0_S1_E12temp_storage+48];
	max.f32 	%f81, %f79, %f80;
	ld.shared.f32 	%f82, [_ZZ14BlockAllReduceI5MaxOpfLi512EET0_S1_E12temp_storage+52];
	max.f32 	%f83, %f81, %f82;
	ld.shared.f32 	%f84, [_ZZ14BlockAllReduceI5MaxOpfLi512EET0_S1_E12temp_storage+56];
	max.f32 	%f85, %f83, %f84;
	ld.shared.f32 	%f86, [_ZZ14BlockAllReduceI5MaxOpfLi512EET0_S1_E12temp_storage+60];
	max.f32 	%f87, %f85, %f86;
	ld.shared.f32 	%f88, [_ZZ14BlockAllReduceI5MaxOpfLi512EET0_S1_E12temp_storage+64];
	max.f32 	%f89, %f87, %f88;
	ld.shared.f32 	%f90, [_ZZ14BlockAllReduceI5MaxOpfLi512EET0_S1_E12temp_storage+68];
	max.f32 	%f91, %f89, %f90;
	ld.shared.f32 	%f92, [_ZZ14BlockAllReduceI5MaxOpfLi512EET0_S1_E12temp_storage+72];
	max.f32 	%f93, %f91, %f92;
	ld.shared.f32 	%f94, [_ZZ14BlockAllReduceI5MaxOpfLi512EET0_S1_E12temp_storage+76];
	max.f32 	%f95, %f93, %f94;
	st.shared.f32 	[_ZZ14BlockAllReduceI5MaxOpfLi512EET0_S1_E16result_broadcast], %f95;
$L__BB146_15:
	setp.le.s64 	%p26, %rd30, %rd5;
	bar.sync 	0;
	mov.f32 	%f260, 0f00000000;
	ld.shared.f32 	%f15, [_ZZ14BlockAllReduceI5MaxOpfLi512EET0_S1_E16result_broadcast];
	@%p26 bra 	$L__BB146_22;
	setp.eq.s64 	%p27, %rd8, 1536;
	mov.f32 	%f260, 0f00000000;
	mov.u32 	%r115, %r1;
	@%p27 bra 	$L__BB146_20;
	setp.eq.s64 	%p28, %rd8, 0;
	ld.shared.f32 	%f99, [%r8];
	sub.f32 	%f100, %f99, %f15;
	fma.rn.f32 	%f101, %f100, 0f3BBB989D, 0f3F000000;
	cvt.sat.f32.f32 	%f102, %f101;
	mov.f32 	%f103, 0f4B400001;
	mov.f32 	%f104, 0f437C0000;
	fma.rm.f32 	%f105, %f102, %f104, %f103;
	add.f32 	%f106, %f105, 0fCB40007F;
	neg.f32 	%f107, %f106;
	fma.rn.f32 	%f108, %f100, 0f3FB8AA3B, %f107;
	fma.rn.f32 	%f109, %f100, 0f32A57060, %f108;
	mov.b32 	%r67, %f105;
	shl.b32 	%r68, %r67, 23;
	mov.b32 	%f110, %r68;
	ex2.approx.ftz.f32 	%f111, %f109;
	mul.f32 	%f112, %f111, %f110;
	st.shared.f32 	[%r8], %f112;
	add.f32 	%f260, %f112, 0f00000000;
	mov.u32 	%r115, %r9;
	@%p28 bra 	$L__BB146_20;
	setp.eq.s64 	%p29, %rd8, 512;
	ld.shared.f32 	%f113, [%r8+2048];
	sub.f32 	%f114, %f113, %f15;
	fma.rn.f32 	%f115, %f114, 0f3BBB989D, 0f3F000000;
	cvt.sat.f32.f32 	%f116, %f115;
	mov.f32 	%f117, 0f4B400001;
	mov.f32 	%f118, 0f437C0000;
	fma.rm.f32 	%f119, %f116, %f118, %f117;
	add.f32 	%f120, %f119, 0fCB40007F;
	neg.f32 	%f121, %f120;
	fma.rn.f32 	%f122, %f114, 0f3FB8AA3B, %f121;
	fma.rn.f32 	%f123, %f114, 0f32A57060, %f122;
	mov.b32 	%r69, %f119;
	shl.b32 	%r70, %r69, 23;
	mov.b32 	%f124, %r70;
	ex2.approx.ftz.f32 	%f125, %f123;
	mul.f32 	%f126, %f125, %f124;
	st.shared.f32 	[%r8+2048], %f126;
	add.f32 	%f260, %f260, %f126;
	mov.u32 	%r115, %r10;
	@%p29 bra 	$L__BB146_20;
	ld.shared.f32 	%f127, [%r8+4096];
	sub.f32 	%f128, %f127, %f15;
	fma.rn.f32 	%f129, %f128, 0f3BBB989D, 0f3F000000;
	cvt.sat.f32.f32 	%f130, %f129;
	mov.f32 	%f131, 0f4B400001;
	mov.f32 	%f132, 0f437C0000;
	fma.rm.f32 	%f133, %f130, %f132, %f131;
	add.f32 	%f134, %f133, 0fCB40007F;
	neg.f32 	%f135, %f134;
	fma.rn.f32 	%f136, %f128, 0f3FB8AA3B, %f135;
	fma.rn.f32 	%f137, %f128, 0f32A57060, %f136;
	mov.b32 	%r71, %f133;
	shl.b32 	%r72, %r71, 23;
	mov.b32 	%f138, %r72;
	ex2.approx.ftz.f32 	%f139, %f137;
	mul.f32 	%f140, %f139, %f138;
	st.shared.f32 	[%r8+4096], %f140;
	add.f32 	%f260, %f260, %f140;
	mov.u32 	%r115, %r11;
$L__BB146_20:
	setp.lt.u64 	%p30, %rd7, 1536;
	@%p30 bra 	$L__BB146_22;
$L__BB146_21:
	shl.b32 	%r73, %r115, 2;
	mov.u32 	%r74, shared_buf;
	add.s32 	%r75, %r74, %r73;
	ld.shared.f32 	%f141, [%r75];
	sub.f32 	%f142, %f141, %f15;
	fma.rn.f32 	%f143, %f142, 0f3BBB989D, 0f3F000000;
	cvt.sat.f32.f32 	%f144, %f143;
	mov.f32 	%f145, 0f4B400001;
	mov.f32 	%f146, 0f437C0000;
	fma.rm.f32 	%f147, %f144, %f146, %f145;
	add.f32 	%f148, %f147, 0fCB40007F;
	neg.f32 	%f149, %f148;
	fma.rn.f32 	%f150, %f142, 0f3FB8AA3B, %f149;
	fma.rn.f32 	%f151, %f142, 0f32A57060, %f150;
	mov.b32 	%r76, %f147;
	shl.b32 	%r77, %r76, 23;
	mov.b32 	%f152, %r77;
	ex2.approx.ftz.f32 	%f153, %f151;
	mul.f32 	%f154, %f153, %f152;
	st.shared.f32 	[%r75], %f154;
	add.f32 	%f155, %f260, %f154;
	ld.shared.f32 	%f156, [%r75+2048];
	sub.f32 	%f157, %f156, %f15;
	fma.rn.f32 	%f158, %f157, 0f3BBB989D, 0f3F000000;
	cvt.sat.f32.f32 	%f159, %f158;
	fma.rm.f32 	%f160, %f159, %f146, %f145;
	add.f32 	%f161, %f160, 0fCB40007F;
	neg.f32 	%f162, %f161;
	fma.rn.f32 	%f163, %f157, 0f3FB8AA3B, %f162;
	fma.rn.f32 	%f164, %f157, 0f32A57060, %f163;
	mov.b32 	%r78, %f160;
	shl.b32 	%r79, %r78, 23;
	mov.b32 	%f165, %r79;
	ex2.approx.ftz.f32 	%f166, %f164;
	mul.f32 	%f167, %f166, %f165;
	st.shared.f32 	[%r75+2048], %f167;
	add.f32 	%f168, %f155, %f167;
	ld.shared.f32 	%f169, [%r75+4096];
	sub.f32 	%f170, %f169, %f15;
	fma.rn.f32 	%f171, %f170, 0f3BBB989D, 0f3F000000;
	cvt.sat.f32.f32 	%f172, %f171;
	fma.rm.f32 	%f173, %f172, %f146, %f145;
	add.f32 	%f174, %f173, 0fCB40007F;
	neg.f32 	%f175, %f174;
	fma.rn.f32 	%f176, %f170, 0f3FB8AA3B, %f175;
	fma.rn.f32 	%f177, %f170, 0f32A57060, %f176;
	mov.b32 	%r80, %f173;
	shl.b32 	%r81, %r80, 23;
	mov.b32 	%f178, %r81;
	ex2.approx.ftz.f32 	%f179, %f177;
	mul.f32 	%f180, %f179, %f178;
	st.shared.f32 	[%r75+4096], %f180;
	add.f32 	%f181, %f168, %f180;
	ld.shared.f32 	%f182, [%r75+6144];
	sub.f32 	%f183, %f182, %f15;
	fma.rn.f32 	%f184, %f183, 0f3BBB989D, 0f3F000000;
	cvt.sat.f32.f32 	%f185, %f184;
	fma.rm.f32 	%f186, %f185, %f146, %f145;
	add.f32 	%f187, %f186, 0fCB40007F;
	neg.f32 	%f188, %f187;
	fma.rn.f32 	%f189, %f183, 0f3FB8AA3B, %f188;
	fma.rn.f32 	%f190, %f183, 0f32A57060, %f189;
	mov.b32 	%r82, %f186;
	shl.b32 	%r83, %r82, 23;
	mov.b32 	%f191, %r83;
	ex2.approx.ftz.f32 	%f192, %f190;
	mul.f32 	%f193, %f192, %f191;
	st.shared.f32 	[%r75+6144], %f193;
	add.f32 	%f260, %f181, %f193;
	add.s32 	%r115, %r115, 2048;
	cvt.u64.u32 	%rd37, %r115;
	setp.gt.u64 	%p31, %rd30, %rd37;
	@%p31 bra 	$L__BB146_21;
$L__BB146_22:
	mov.b32 	%r85, %f260;
	mov.b32 	%r86, 1;
	mov.b32 	%r107, 31;
	mov.b32 	%r108, -1;
	// begin inline asm
	shfl.sync.down.b32 %r84, %r85, %r86, %r107, %r108;
	// end inline asm
	mov.b32 	%f194, %r84;
	add.f32 	%f195, %f260, %f194;
	selp.f32 	%f196, %f260, %f195, %p21;
	mov.b32 	%r90, %f196;
	mov.b32 	%r91, 2;
	// begin inline asm
	shfl.sync.down.b32 %r89, %r90, %r91, %r107, %r108;
	// end inline asm
	mov.b32 	%f197, %r89;
	add.f32 	%f198, %f196, %f197;
	selp.f32 	%f199, %f196, %f198, %p20;
	mov.b32 	%r95, %f199;
	mov.b32 	%r96, 4;
	// begin inline asm
	shfl.sync.down.b32 %r94, %r95, %r96, %r107, %r108;
	// end inline asm
	mov.b32 	%f200, %r94;
	add.f32 	%f201, %f199, %f200;
	selp.f32 	%f202, %f199, %f201, %p19;
	mov.b32 	%r100, %f202;
	mov.b32 	%r101, 8;
	// begin inline asm
	shfl.sync.down.b32 %r99, %r100, %r101, %r107, %r108;
	// end inline asm
	mov.b32 	%f203, %r99;
	add.f32 	%f204, %f202, %f203;
	selp.f32 	%f205, %f202, %f204, %p18;
	mov.b32 	%r105, %f205;
	mov.b32 	%r106, 16;
	// begin inline asm
	shfl.sync.down.b32 %r104, %r105, %r106, %r107, %r108;
	// end inline asm
	mov.b32 	%f206, %r104;
	add.f32 	%f207, %f205, %f206;
	selp.f32 	%f24, %f205, %f207, %p17;
	not.pred 	%p37, %p46;
	@%p37 bra 	$L__BB146_24;
	st.shared.f32 	[%r5], %f24;
$L__BB146_24:
	setp.ne.s32 	%p38, %r1, 0;
	bar.sync 	0;
	@%p38 bra 	$L__BB146_26;
	ld.shared.f32 	%f208, [_ZZ14BlockAllReduceI5SumOpfLi512EET0_S1_E12temp_storage+20];
	add.f32 	%f209, %f24, %f208;
	ld.shared.f32 	%f210, [_ZZ14BlockAllReduceI5SumOpfLi512EET0_S1_E12temp_storage+24];
	add.f32 	%f211, %f209, %f210;
	ld.shared.f32 	%f212, [_ZZ14BlockAllReduceI5SumOpfLi512EET0_S1_E12temp_storage+28];
	add.f32 	%f213, %f211, %f212;
	ld.shared.f32 	%f214, [_ZZ14BlockAllReduceI5SumOpfLi512EET0_S1_E12temp_storage+32];
	add.f32 	%f215, %f213, %f214;
	ld.shared.f32 	%f216, [_ZZ14BlockAllReduceI5SumOpfLi512EET0_S1_E12temp_storage+36];
	add.f32 	%f217, %f215, %f216;
	ld.shared.f32 	%f218, [_ZZ14BlockAllReduceI5SumOpfLi512EET0_S1_E12temp_storage+40];
	add.f32 	%f219, %f217, %f218;
	ld.shared.f32 	%f220, [_ZZ14BlockAllReduceI5SumOpfLi512EET0_S1_E12temp_storage+44];
	add.f32 	%f221, %f219, %f220;
	ld.shared.f32 	%f222, [_ZZ14BlockAllReduceI5SumOpfLi512EET0_S1_E12temp_storage+48];
	add.f32 	%f223, %f221, %f222;
	ld.shared.f32 	%f224, [_ZZ14BlockAllReduceI5SumOpfLi512EET0_S1_E12temp_storage+52];
	add.f32 	%f225, %f223, %f224;
	ld.shared.f32 	%f226, [_ZZ14BlockAllReduceI5SumOpfLi512EET0_S1_E12temp_storage+56];
	add.f32 	%f227, %f225, %f226;
	ld.shared.f32 	%f228, [_ZZ14BlockAllReduceI5SumOpfLi512EET0_S1_E12temp_storage+60];
	add.f32 	%f229, %f227, %f228;
	ld.shared.f32 	%f230, [_ZZ14BlockAllReduceI5SumOpfLi512EET0_S1_E12temp_storage+64];
	add.f32 	%f231, %f229, %f230;
	ld.shared.f32 	%f232, [_ZZ14BlockAllReduceI5SumOpfLi512EET0_S1_E12temp_storage+68];
	add.f32 	%f233, %f231, %f232;
	ld.shared.f32 	%f234, [_ZZ14BlockAllReduceI5SumOpfLi512EET0_S1_E12temp_storage+72];
	add.f32 	%f235, %f233, %f234;
	ld.shared.f32 	%f236, [_ZZ14BlockAllReduceI5SumOpfLi512EET0_S1_E12temp_storage+76];
	add.f32 	%f237, %f235, %f236;
	st.shared.f32 	[_ZZ14BlockAllReduceI5SumOpfLi512EET0_S1_E16result_broadcast], %f237;
$L__BB146_26:
	setp.ge.s32 	%p39, %r1, %r2;
	bar.sync 	0;
	ld.shared.f32 	%f25, [_ZZ14BlockAllReduceI5SumOpfLi512EET0_S1_E16result_broadcast];
	@%p39 bra 	$L__BB146_33;
	setp.eq.s32 	%p40, %r7, 0;
	mul.lo.s64 	%rd21, %rd44, %rd28;
	mov.u32 	%r117, %r1;
	@%p40 bra 	$L__BB146_31;
	setp.eq.s32 	%p41, %r7, 1;
	ld.shared.f32 	%f238, [%r8];
	div.rn.f32 	%f239, %f238, %f25;
	add.s64 	%rd38, %rd21, %rd5;
	shl.b64 	%rd39, %rd38, 2;
	add.s64 	%rd22, %rd3, %rd39;
	st.global.f32 	[%rd22], %f239;
	mov.u32 	%r117, %r9;
	@%p41 bra 	$L__BB146_31;
	setp.eq.s32 	%p42, %r7, 2;
	ld.shared.f32 	%f240, [%r8+2048];
	div.rn.f32 	%f241, %f240, %f25;
	st.global.f32 	[%rd22+2048], %f241;
	mov.u32 	%r117, %r10;
	@%p42 bra 	$L__BB146_31;
	ld.shared.f32 	%f242, [%r8+4096];
	div.rn.f32 	%f243, %f242, %f25;
	st.global.f32 	[%rd22+4096], %f243;
	mov.u32 	%r117, %r11;
$L__BB146_31:
	setp.lt.u32 	%p43, %r6, 1536;
	@%p43 bra 	$L__BB146_33;
$L__BB146_32:
	shl.b32 	%r109, %r117, 2;
	mov.u32 	%r110, shared_buf;
	add.s32 	%r111, %r110, %r109;
	ld.shared.f32 	%f244, [%r111];
	div.rn.f32 	%f245, %f244, %f25;
	cvt.u64.u32 	%rd40, %r117;
	add.s64 	%rd41, %rd21, %rd40;
	shl.b64 	%rd42, %rd41, 2;
	add.s64 	%rd43, %rd3, %rd42;
	st.global.f32 	[%rd43], %f245;
	ld.shared.f32 	%f246, [%r111+2048];
	div.rn.f32 	%f247, %f246, %f25;
	st.global.f32 	[%rd43+2048], %f247;
	ld.shared.f32 	%f248, [%r111+4096];
	div.rn.f32 	%f249, %f248, %f25;
	st.global.f32 	[%rd43+4096], %f249;
	ld.shared.f32 	%f250, [%r111+6144];
	div.rn.f32 	%f251, %f250, %f25;
	st.global.f32 	[%rd43+6144], %f251;
	add.s32 	%r117, %r117, 2048;
	setp.lt.s32 	%p44, %r117, %r2;
	@%p44 bra 	$L__BB146_32;
$L__BB146_33:
	add.s64 	%rd44, %rd44, %rd6;
	setp.lt.s64 	%p45, %rd44, %rd29;
	@%p45 bra 	$L__BB146_2;
$L__BB146_34:
	ret;

}
	// .globl	_Z20SoftmaxBlockSMemImplI24ElementwiseScaleMaskLoadIffbE11DirectStoreIffEfLi1ELi256EL9Algorithm0EEvT_T0_ll
.visible .entry _Z20SoftmaxBlockSMemImplI24ElementwiseScaleMaskLoadIffbE11DirectStoreIffEfLi1ELi256EL9Algorithm0EEvT_T0_ll(
	.param .align 8 .b8 _Z20SoftmaxBlockSMemImplI24ElementwiseScaleMaskLoadIffbE11DirectStoreIffEfLi1ELi256EL9Algorithm0EEvT_T0_ll_param_0[32],
	.param .align 8 .b8 _Z20SoftmaxBlockSMemImplI24ElementwiseScaleMaskLoadIffbE11DirectStoreIffEfLi1ELi256EL9Algorithm0EEvT_T0_ll_param_1[16],
	.param .u64 _Z20SoftmaxBlockSMemImplI24ElementwiseScaleMaskLoadIffbE11DirectStoreIffEfLi1ELi256EL9Algorithm0EEvT_T0_ll_param_2,
	.param .u64 _Z20SoftmaxBlockSMemImplI24ElementwiseScaleMaskLoadIffbE11DirectStoreIffEfLi1ELi256EL9Algorithm0EEvT_T0_ll_param_3
)
{
	.reg .pred 	%p<47>;
	.reg .b16 	%rs<8>;
	.reg .b32 	%r<119>;
	.reg .b32 	%f<229>;
	.reg .b64 	%rd<47>;

	ld.param.u64 	%rd28, [_Z20SoftmaxBlockSMemImplI24ElementwiseScaleMaskLoadIffbE11DirectStoreIffEfLi1ELi256EL9Algorithm0EEvT_T0_ll_param_1+8];
	ld.param.v2.f32 	{%f26, %f27}, [_Z20SoftmaxBlockSMemImplI24ElementwiseScaleMaskLoadIffbE11DirectStoreIffEfLi1ELi256EL9Algorithm0EEvT_T0_ll_param_0+24];
	ld.param.u64 	%rd26, [_Z20SoftmaxBlockSMemImplI24ElementwiseScaleMaskLoadIffbE11DirectStoreIffEfLi1ELi256EL9Algorithm0EEvT_T0_ll_param_0+16];
	ld.param.u64 	%rd27, [_Z20SoftmaxBlockSMemImplI24ElementwiseScaleMaskLoadIffbE11DirectStoreIffEfLi1ELi256EL9Algorithm0EEvT_T0_ll_param_1];
	ld.param.u64 	%rd25, [_Z20SoftmaxBlockSMemImplI24ElementwiseScaleMaskLoadIffbE11DirectStoreIffEfLi1ELi256EL9Algorithm0EEvT_T0_ll_param_0+8];
	ld.param.u64 	%rd24, [_Z20SoftmaxBlockSMemImplI24ElementwiseScaleMaskLoadIffbE11DirectStoreIffEfLi1ELi256EL9Algorithm0EEvT_T0_ll_param_0];
	ld.param.u64 	%rd29, [_Z20SoftmaxBlockSMemImplI24ElementwiseScaleMaskLoadIffbE11DirectStoreIffEfLi1ELi256EL9Algorithm0EEvT_T0_ll_param_2];
	ld.param.u64 	%rd30, [_Z20SoftmaxBlockSMemImplI24ElementwiseScaleMaskLoadIffbE11DirectStoreIffEfLi1ELi256EL9Algorithm0EEvT_T0_ll_param_3];
	cvta.to.global.u64 	%rd1, %rd24;
	cvta.to.global.u64 	%rd2, %rd25;
	cvta.to.global.u64 	%rd3, %rd27;
	mov.u32 	%r1, %tid.x;
	cvt.u32.u64 	%r2, %rd30;
	mov.u32 	%r25, %ctaid.x;
	cvt.u64.u32 	%rd44, %r25;
	setp.le.s64 	%p2, %rd29, %rd44;
	@%p2 bra 	$L__BB147_34;
	// begin inline asm
	mov.u32 %r26, %laneid;
	// end inline asm
	shr.u32 	%r27, %r1, 3;
	and.b32  	%r28, %r27, 124;
	mov.u32 	%r29, _ZZ14BlockAllReduceI5MaxOpfLi256EET0_S1_E12temp_storage;
	add.s32 	%r30, %r29, %r28;
	add.s32 	%r4, %r30, 8;
	cvt.u64.u32 	%rd5, %r1;
	mov.u32 	%r31, _ZZ14BlockAllReduceI5SumOpfLi256EET0_S1_E12temp_storage;
	add.s32 	%r32, %r31, %r28;
	add.s32 	%r5, %r32, 8;
	mov.u32 	%r33, %nctaid.x;
	cvt.u64.u32 	%rd6, %r33;
	not.b32 	%r34, %r1;
	add.s32 	%r6, %r34, %r2;
	shr.u32 	%r35, %r6, 8;
	add.s32 	%r36, %r35, 1;
	not.b64 	%rd31, %rd5;
	add.s64 	%rd7, %rd30, %rd31;
	and.b32  	%r7, %r36, 3;
	shl.b32 	%r37, %r1, 2;
	mov.u32 	%r38, shared_buf;
	add.s32 	%r8, %r38, %r37;
	add.s32 	%r9, %r1, 256;
	add.s32 	%r10, %r1, 512;
	add.s32 	%r11, %r1, 768;
	and.b64  	%rd8, %rd7, 768;
	add.s64 	%rd9, %rd1, 2048;
	add.s64 	%rd10, %rd2, 512;
$L__BB147_2:
	setp.ge.s32 	%p3, %r1, %r2;
	mov.f32 	%f223, 0fFF800000;
	@%p3 bra 	$L__BB147_10;
	setp.eq.s32 	%p4, %r7, 0;
	mul.lo.s64 	%rd12, %rd44, %rd26;
	mov.f32 	%f223, 0fFF800000;
	mov.u32 	%r112, %r1;
	@%p4 bra 	$L__BB147_7;
	setp.eq.s32 	%p5, %r7, 1;
	add.s64 	%rd32, %rd12, %rd5;
	shl.b64 	%rd33, %rd32, 2;
	add.s64 	%rd13, %rd1, %rd33;
	ld.global.f32 	%f31, [%rd13];
	add.s64 	%rd14, %rd2, %rd32;
	ld.global.u8 	%rs1, [%rd14];
	setp.eq.s16 	%p6, %rs1, 0;
	mul.f32 	%f32, %f27, %f31;
	selp.f32 	%f33, %f26, %f32, %p6;
	st.shared.f32 	[%r8], %f33;
	max.f32 	%f223, %f33, 0fFF800000;
	mov.u32 	%r112, %r9;
	@%p5 bra 	$L__BB147_7;
	setp.eq.s32 	%p7, %r7, 2;
	ld.global.f32 	%f34, [%rd13+1024];
	ld.global.u8 	%rs2, [%rd14+256];
	setp.eq.s16 	%p8, %rs2, 0;
	mul.f32 	%f35, %f27, %f34;
	selp.f32 	%f36, %f26, %f35, %p8;
	st.shared.f32 	[%r8+1024], %f36;
	max.f32 	%f223, %f223, %f36;
	mov.u32 	%r112, %r10;
	@%p7 bra 	$L__BB147_7;
	ld.global.f32 	%f37, [%rd13+2048];
	ld.global.u8 	%rs3, [%rd14+512];
	setp.eq.s16 	%p9, %rs3, 0;
	mul.f32 	%f38, %f27, %f37;
	selp.f32 	%f39, %f26, %f38, %p9;
	st.shared.f32 	[%r8+2048], %f39;
	max.f32 	%f223, %f223, %f39;
	mov.u32 	%r112, %r11;
$L__BB147_7:
	setp.lt.u32 	%p10, %r6, 768;
	@%p10 bra 	$L__BB147_10;
	shl.b32 	%r39, %r112, 2;
	mov.u32 	%r40, shared_buf;
	add.s32 	%r41, %r40, %r39;
	add.s32 	%r113, %r41, 2048;
	cvt.u64.u32 	%rd34, %r112;
	add.s64 	%rd35, %rd12, %rd34;
	shl.b64 	%rd36, %rd35, 2;
	add.s64 	%rd46, %rd9, %rd36;
	add.s64 	%rd45, %rd10, %rd35;
$L__BB147_9:
	ld.global.f32 	%f40, [%rd46+-2048];
	ld.global.u8 	%rs4, [%rd45+-512];
	setp.eq.s16 	%p11, %rs4, 0;
	mul.f32 	%f41, %f27, %f40;
	selp.f32 	%f42, %f26, %f41, %p11;
	st.shared.f32 	[%r113+-2048], %f42;
	max.f32 	%f43, %f223, %f42;
	ld.global.f32 	%f44, [%rd46+-1024];
	ld.global.u8 	%rs5, [%rd45+-256];
	setp.eq.s16 	%p12, %rs5, 0;
	mul.f32 	%f45, %f27, %f44;
	selp.f32 	%f46, %f26, %f45, %p12;
	st.shared.f32 	[%r113+-1024], %f46;
	max.f32 	%f47, %f43, %f46;
	ld.global.f32 	%f48, [%rd46];
	ld.global.u8 	%rs6, [%rd45];
	setp.eq.s16 	%p13, %rs6, 0;
	mul.f32 	%f49, %f27, %f48;
	selp.f32 	%f50, %f26, %f49, %p13;
	st.shared.f32 	[%r113], %f50;
	max.f32 	%f51, %f47, %f50;
	ld.global.f32 	%f52, [%rd46+1024];
	ld.global.u8 	%rs7, [%rd45+256];
	setp.eq.s16 	%p14, %rs7, 0;
	mul.f32 	%f53, %f27, %f52;
	selp.f32 	%f54, %f26, %f53, %p14;
	st.shared.f32 	[%r113+1024], %f54;
	max.f32 	%f223, %f51, %f54;
	add.s32 	%r112, %r112, 1024;
	add.s32 	%r113, %r113, 4096;
	add.s64 	%rd46, %rd46, 4096;
	add.s64 	%rd45, %rd45, 1024;
	setp.lt.s32 	%p15, %r112, %r2;
	@%p15 bra 	$L__BB147_9;
$L__BB147_10:
	setp.gt.s32 	%p17, %r26, 15;
	setp.gt.s32 	%p18, %r26, 23;
	setp.gt.s32 	%p19, %r26, 27;
	setp.gt.s32 	%p20, %r26, 29;
	setp.gt.s32 	%p21, %r26, 30;
	mov.b32 	%r43, %f223;
	mov.b32 	%r44, 1;
	mov.b32 	%r65, 31;
	mov.b32 	%r66, -1;
	// begin inline asm
	shfl.sync.down.b32 %r42, %r43, %r44, %r65, %r66;
	// end inline asm
	mov.b32 	%f55, %r42;
	max.f32 	%f56, %f223, %f55;
	selp.f32 	%f57, %f223, %f56, %p21;
	mov.b32 	%r48, %f57;
	mov.b32 	%r49, 2;
	// begin inline asm
	shfl.sync.down.b32 %r47, %r48, %r49, %r65, %r66;
	// end inline asm
	mov.b32 	%f58, %r47;
	max.f32 	%f59, %f57, %f58;
	selp.f32 	%f60, %f57, %f59, %p20;
	mov.b32 	%r53, %f60;
	mov.b32 	%r54, 4;
	// begin inline asm
	shfl.sync.down.b32 %r52, %r53, %r54, %r65, %r66;
	// end inline asm
	mov.b32 	%f61, %r52;
	max.f32 	%f62, %f60, %f61;
	selp.f32 	%f63, %f60, %f62, %p19;
	mov.b32 	%r58, %f63;
	mov.b32 	%r59, 8;
	// begin inline asm
	shfl.sync.down.b32 %r57, %r58, %r59, %r65, %r66;
	// end inline asm
	mov.b32 	%f64, %r57;
	max.f32 	%f11, %f63, %f64;
	selp.f32 	%f224, %f63, %f11, %p18;
	mov.b32 	%r63, %f224;
	mov.b32 	%r64, 16;
	// begin inline asm
	shfl.sync.down.b32 %r62, %r63, %r64, %r65, %r66;
	// end inline asm
	mov.pred 	%p46, 0;
	@%p17 bra 	$L__BB147_13;
	setp.ne.s32 	%p23, %r26, 0;
	mov.b32 	%f65, %r62;
	max.f32 	%f224, %f11, %f65;
	@%p23 bra 	$L__BB147_13;
	st.shared.f32 	[%r4], %f224;
	mov.pred 	%p46, -1;
$L__BB147_13:
	setp.ne.s32 	%p25, %r1, 0;
	bar.sync 	0;
	@%p25 bra 	$L__BB147_15;
	ld.shared.f32 	%f66, [_ZZ14BlockAllReduceI5MaxOpfLi256EET0_S1_E12temp_storage+12];
	max.f32 	%f67, %f224, %f66;
	ld.shared.f32 	%f68, [_ZZ14BlockAllReduceI5MaxOpfLi256EET0_S1_E12temp_storage+16];
	max.f32 	%f69, %f67, %f68;
	ld.shared.f32 	%f70, [_ZZ14BlockAllReduceI5MaxOpfLi256EET0_S1_E12temp_storage+20];
	max.f32 	%f71, %f69, %f70;
	ld.shared.f32 	%f72, [_ZZ14BlockAllReduceI5MaxOpfLi256EET0_S1_E12temp_storage+24];
	max.f32 	%f73, %f71, %f72;
	ld.shared.f32 	%f74, [_ZZ14BlockAllReduceI5MaxOpfLi256EET0_S1_E12temp_storage+28];
	max.f32 	%f75, %f73, %f74;
	ld.shared.f32 	%f76, [_ZZ14BlockAllReduceI5MaxOpfLi256EET0_S1_E12temp_storage+32];
	max.f32 	%f77, %f75, %f76;
	ld.shared.f32 	%f78, [_ZZ14BlockAllReduceI5MaxOpfLi256EET0_S1_E12temp_storage+36];
	max.f32 	%f79, %f77, %f78;
	st.shared.f32 	[_ZZ14BlockAllReduceI5MaxOpfLi256EET0_S1_E16result_broadcast], %f79;
$L__BB147_15:
	setp.le.s64 	%p26, %rd30, %rd5;
	bar.sync 	0;
	mov.f32 	%f228, 0f00000000;
	ld.shared.f32 	%f15, [_ZZ14BlockAllReduceI5MaxOpfLi256EET0_S1_E16result_broadcast];
	@%p26 bra 	$L__BB147_22;
	setp.eq.s64 	%p27, %rd8, 768;
	mov.f32 	%f228, 0f00000000;
	mov.u32 	%r115, %r1;
	@%p27 bra 	$L__BB147_20;
	setp.eq.s64 	%p28, %rd8, 0;
	ld.shared.f32 	%f83, [%r8];
	sub.f32 	%f84, %f83, %f15;
	fma.rn.f32 	%f85, %f84, 0f3BBB989D, 0f3F000000;
	cvt.sat.f32.f32 	%f86, %f85;
	mov.f32 	%f87, 0f4B400001;
	mov.f32 	%f88, 0f437C0000;
	fma.rm.f32 	%f89, %f86, %f88, %f87;
	add.f32 	%f90, %f89, 0fCB40007F;
	neg.f32 	%f91, %f90;
	fma.rn.f32 	%f92, %f84, 0f3FB8AA3B, %f91;
	fma.rn.f32 	%f93, %f84, 0f32A57060, %f92;
	mov.b32 	%r67, %f89;
	shl.b32 	%r68, %r67, 23;
	mov.b32 	%f94, %r68;
	ex2.approx.ftz.f32 	%f95, %f93;
	mul.f32 	%f96, %f95, %f94;
	st.shared.f32 	[%r8], %f96;
	add.f32 	%f228, %f96, 0f00000000;
	mov.u32 	%r115, %r9;
	@%p28 bra 	$L__BB147_20;
	setp.eq.s64 	%p29, %rd8, 256;
	ld.shared.f32 	%f97, [%r8+1024];
	sub.f32 	%f98, %f97, %f15;
	fma.rn.f32 	%f99, %f98, 0f3BBB989D, 0f3F000000;
	cvt.sat.f32.f32 	%f100, %f99;
	mov.f32 	%f101, 0f4B400001;
	mov.f32 	%f102, 0f437C0000;
	fma.rm.f32 	%f103, %f100, %f102, %f101;
	add.f32 	%f104, %f103, 0fCB40007F;
	neg.f32 	%f105, %f104;
	fma.rn.f32 	%f106, %f98, 0f3FB8AA3B, %f105;
	fma.rn.f32 	%f107, %f98, 0f32A57060, %f106;
	mov.b32 	%r69, %f103;
	shl.b32 	%r70, %r69, 23;
	mov.b32 	%f108, %r70;
	ex2.approx.ftz.f32 	%f109, %f107;
	mul.f32 	%f110, %f109, %f108;
	st.shared.f32 	[%r8+1024], %f110;
	add.f32 	%f228, %f228, %f110;
	mov.u32 	%r115, %r10;
	@%p29 bra 	$L__BB147_20;
	ld.shared.f32 	%f111, [%r8+2048];
	sub.f32 	%f112, %f111, %f15;
	fma.rn.f32 	%f113, %f112, 0f3BBB989D, 0f3F000000;
	cvt.sat.f32.f32 	%f114, %f113;
	mov.f32 	%f115, 0f4B400001;
	mov.f32 	%f116, 0f437C0000;
	fma.rm.f32 	%f117, %f114, %f116, %f115;
	add.f32 	%f118, %f117, 0fCB40007F;
	neg.f32 	%f119, %f118;
	fma.rn.f32 	%f120, %f112, 0f3FB8AA3B, %f119;
	fma.rn.f32 	%f121, %f112, 0f32A57060, %f120;
	mov.b32 	%r71, %f117;
	shl.b32 	%r72, %r71, 23;
	mov.b32 	%f122, %r72;
	ex2.approx.ftz.f32 	%f123, %f121;
	mul.f32 	%f124, %f123, %f122;
	st.shared.f32 	[%r8+2048], %f124;
	add.f32 	%f228, %f228, %f124;
	mov.u32 	%r115, %r11;
$L__BB147_20:
	setp.lt.u64 	%p30, %rd7, 768;
	@%p30 bra 	$L__BB147_22;
$L__BB147_21:
	shl.b32 	%r73, %r115, 2;
	mov.u32 	%r74, shared_buf;
	add.s32 	%r75, %r74, %r73;
	ld.shared.f32 	%f125, [%r75];
	sub.f32 	%f126, %f125, %f15;
	fma.rn.f32 	%f127, %f126, 0f3BBB989D, 0f3F000000;
	cvt.sat.f32.f32 	%f128, %f127;
	mov.f32 	%f129, 0f4B400001;
	mov.f32 	%f130, 0f437C0000;
	fma.rm.f32 	%f131, %f128, %f130, %f129;
	add.f32 	%f132, %f131, 0fCB40007F;
	neg.f32 	%f133, %f132;
	fma.rn.f32 	%f134, %f126, 0f3FB8AA3B, %f133;
	fma.rn.f32 	%f135, %f126, 0f32A57060, %f134;
	mov.b32 	%r76, %f131;
	shl.b32 	%r77, %r76, 23;
	mov.b32 	%f136, %r77;
	ex2.approx.ftz.f32 	%f137, %f135;
	mul.f32 	%f138, %f137, %f136;
	st.shared.f32 	[%r75], %f138;
	add.f32 	%f139, %f228, %f138;
	ld.shared.f32 	%f140, [%r75+1024];
	sub.f32 	%f141, %f140, %f15;
	fma.rn.f32 	%f142, %f141, 0f3BBB989D, 0f3F000000;
	cvt.sat.f32.f32 	%f143, %f142;
	fma.rm.f32 	%f144, %f143, %f130, %f129;
	add.f32 	%f145, %f144, 0fCB40007F;
	neg.f32 	%f146, %f145;
	fma.rn.f32 	%f147, %f141, 0f3FB8AA3B, %f146;
	fma.rn.f32 	%f148, %f141, 0f32A57060, %f147;
	mov.b32 	%r78, %f144;
	shl.b32 	%r79, %r78, 23;
	mov.b32 	%f149, %r79;
	ex2.approx.ftz.f32 	%f150, %f148;
	mul.f32 	%f151, %f150, %f149;
	st.shared.f32 	[%r75+1024], %f151;
	add.f32 	%f152, %f139, %f151;
	ld.shared.f32 	%f153, [%r75+2048];
	sub.f32 	%f154, %f153, %f15;
	fma.rn.f32 	%f155, %f154, 0f3BBB989D, 0f3F000000;
	cvt.sat.f32.f32 	%f156, %f155;
	fma.rm.f32 	%f157, %f156, %f130, %f129;
	add.f32 	%f158, %f157, 0fCB40007F;
	neg.f32 	%f159, %f158;
	fma.rn.f32 	%f160, %f154, 0f3FB8AA3B, %f159;
	fma.rn.f32 	%f161, %f154, 0f32A57060, %f160;
	mov.b32 	%r80, %f157;
	shl.b32 	%r81, %r80, 23;
	mov.b32 	%f162, %r81;
	ex2.approx.ftz.f32 	%f163, %f161;
	mul.f32 	%f164, %f163, %f162;
	st.shared.f32 	[%r75+2048], %f164;
	add.f32 	%f165, %f152, %f164;
	ld.shared.f32 	%f166, [%r75+3072];
	sub.f32 	%f167, %f166, %f15;
	fma.rn.f32 	%f168, %f167, 0f3BBB989D, 0f3F000000;
	cvt.sat.f32.f32 	%f169, %f168;
	fma.rm.f32 	%f170, %f169, %f130, %f129;
	add.f32 	%f171, %f170, 0fCB40007F;
	neg.f32 	%f172, %f171;
	fma.rn.f32 	%f173, %f167, 0f3FB8AA3B, %f172;
	fma.rn.f32 	%f174, %f167, 0f32A57060, %f173;
	mov.b32 	%r82, %f170;
	shl.b32 	%r83, %r82, 23;
	mov.b32 	%f175, %r83;
	ex2.approx.ftz.f32 	%f176, %f174;
	mul.f32 	%f177, %f176, %f175;
	st.shared.f32 	[%r75+3072], %f177;
	add.f32 	%f228, %f165, %f177;
	add.s32 	%r115, %r115, 1024;
	cvt.u64.u32 	%rd37, %r115;
	setp.gt.u64 	%p31, %rd30, %rd37;
	@%p31 bra 	$L__BB147_21;
$L__BB147_22:
	mov.b32 	%r85, %f228;
	mov.b32 	%r86, 1;
	mov.b32 	%r107, 31;
	mov.b32 	%r108, -1;
	// begin inline asm
	shfl.sync.down.b32 %r84, %r85, %r86, %r107, %r108;
	// end inline asm
	mov.b32 	%f178, %r84;
	add.f32 	%f179, %f228, %f178;
	selp.f32 	%f180, %f228, %f179, %p21;
	mov.b32 	%r90, %f180;
	mov.b32 	%r91, 2;
	// begin inline asm
	shfl.sync.down.b32 %r89, %r90, %r91, %r107, %r108;
	// end inline asm
	mov.b32 	%f181, %r89;
	add.f32 	%f182, %f180, %f181;
	selp.f32 	%f183, %f180, %f182, %p20;
	mov.b32 	%r95, %f183;
	mov.b32 	%r96, 4;
	// begin inline asm
	shfl.sync.down.b32 %r94, %r95, %r96, %r107, %r108;
	// end inline asm
	mov.b32 	%f184, %r94;
	add.f32 	%f185, %f183, %f184;
	selp.f32 	%f186, %f183, %f185, %p19;
	mov.b32 	%r100, %f186;
	mov.b32 	%r101, 8;
	// begin inline asm
	shfl.sync.down.b32 %r99, %r100, %r101, %r107, %r108;
	// end inline asm
	mov.b32 	%f187, %r99;
	add.f32 	%f188, %f186, %f187;
	selp.f32 	%f189, %f186, %f188, %p18;
	mov.b32 	%r105, %f189;
	mov.b32 	%r106, 16;
	// begin inline asm
	shfl.sync.down.b32 %r104, %r105, %r106, %r107, %r108;
	// end inline asm
	mov.b32 	%f190, %r104;
	add.f32 	%f191, %f189, %f190;
	selp.f32 	%f24, %f189, %f191, %p17;
	not.pred 	%p37, %p46;
	@%p37 bra 	$L__BB147_24;
	st.shared.f32 	[%r5], %f24;
$L__BB147_24:
	setp.ne.s32 	%p38, %r1, 0;
	bar.sync 	0;
	@%p38 bra 	$L__BB147_26;
	ld.shared.f32 	%f192, [_ZZ14BlockAllReduceI5SumOpfLi256EET0_S1_E12temp_storage+12];
	add.f32 	%f193, %f24, %f192;
	ld.shared.f32 	%f194, [_ZZ14BlockAllReduceI5SumOpfLi256EET0_S1_E12temp_storage+16];
	add.f32 	%f195, %f193, %f194;
	ld.shared.f32 	%f196, [_ZZ14BlockAllReduceI5SumOpfLi256EET0_S1_E12temp_storage+20];
	add.f32 	%f197, %f195, %f196;
	ld.shared.f32 	%f198, [_ZZ14BlockAllReduceI5SumOpfLi256EET0_S1_E12temp_storage+24];
	add.f32 	%f199, %f197, %f198;
	ld.shared.f32 	%f200, [_ZZ14BlockAllReduceI5SumOpfLi256EET0_S1_E12temp_storage+28];
	add.f32 	%f201, %f199, %f200;
	ld.shared.f32 	%f202, [_ZZ14BlockAllReduceI5SumOpfLi256EET0_S1_E12temp_storage+32];
	add.f32 	%f203, %f201, %f202;
	ld.shared.f32 	%f204, [_ZZ14BlockAllReduceI5SumOpfLi256EET0_S1_E12temp_storage+36];
	add.f32 	%f205, %f203, %f204;
	st.shared.f32 	[_ZZ14BlockAllReduceI5SumOpfLi256EET0_S1_E16result_broadcast], %f205;
$L__BB147_26:
	setp.ge.s32 	%p39, %r1, %r2;
	bar.sync 	0;
	ld.shared.f32 	%f25, [_ZZ14BlockAllReduceI5SumOpfLi256EET0_S1_E16result_broadcast];
	@%p39 bra 	$L__BB147_33;
	setp.eq.s32 	%p40, %r7, 0;
	mul.lo.s64 	%rd21, %rd44, %rd28;
	mov.u32 	%r117, %r1;
	@%p40 bra 	$L__BB147_31;
	setp.eq.s32 	%p41, %r7, 1;
	ld.shared.f32 	%f206, [%r8];
	div.rn.f32 	%f207, %f206, %f25;
	add.s64 	%rd38, %rd21, %rd5;
	shl.b64 	%rd39, %rd38, 2;
	add.s64 	%rd22, %rd3, %rd39;
	st.global.f32 	[%rd22], %f207;
	mov.u32 	%r117, %r9;
	@%p41 bra 	$L__BB147_31;
	setp.eq.s32 	%p42, %r7, 2;
	ld.shared.f32 	%f208, [%r8+1024];
	div.rn.f32 	%f209, %f208, %f25;
	st.global.f32 	[%rd22+1024], %f209;
	mov.u32 	%r117, %r10;
	@%p42 bra 	$L__BB147_31;
	ld.shared.f32 	%f210, [%r8+2048];
	div.rn.f32 	%f211, %f210, %f25;
	st.global.f32 	[%rd22+2048], %f211;
	mov.u32 	%r117, %r11;
$L__BB147_31:
	setp.lt.u32 	%p43, %r6, 768;
	@%p43 bra 	$L__BB147_33;
$L__BB147_32:
	shl.b32 	%r109, %r117, 2;
	mov.u32 	%r110, shared_buf;
	add.s32 	%r111, %r110, %r109;
	ld.shared.f32 	%f212, [%r111];
	div.rn.f32 	%f213, %f212, %f25;
	cvt.u64.u32 	%rd40, %r117;
	add.s64 	%rd41, %rd21, %rd40;
	shl.b64 	%rd42, %rd41, 2;
	add.s64 	%rd43, %rd3, %rd42;
	st.global.f32 	[%rd43], %f213;
	ld.shared.f32 	%f214, [%r111+1024];
	div.rn.f32 	%f215, %f214, %f25;
	st.global.f32 	[%rd43+1024], %f215;
	ld.shared.f32 	%f216, [%r111+2048];
	div.rn.f32 	%f217, %f216, %f25;
	st.global.f32 	[%rd43+2048], %f217;
	ld.shared.f32 	%f218, [%r111+3072];
	div.rn.f32 	%f219, %f218, %f25;
	st.global.f32 	[%rd43+3072], %f219;
	add.s32 	%r117, %r117, 1024;
	setp.lt.s32 	%p44, %r117, %r2;
	@%p44 bra 	$L__BB147_32;
$L__BB147_33:
	add.s64 	%rd44, %rd44, %rd6;
	setp.lt.s64 	%p45, %rd44, %rd29;
	@%p45 bra 	$L__BB147_2;
$L__BB147_34:
	ret;

}
	// .globl	_Z24SoftmaxBlockUncachedImplI24ElementwiseScaleMaskLoadIffbE11DirectStoreIffEfLi2ELi1024EL9Algorithm0EEvT_T0_ll
.visible .entry _Z24SoftmaxBlockUncachedImplI24ElementwiseScaleMaskLoadIffbE11DirectStoreIffEfLi2ELi1024EL9Algorithm0EEvT_T0_ll(
	.param .align 8 .b8 _Z24SoftmaxBlockUncachedImplI24ElementwiseScaleMaskLoadIffbE11DirectStoreIffEfLi2ELi1024EL9Algorithm0EEvT_T0_ll_param_0[32],
	.param .align 8 .b8 _Z24SoftmaxBlockUncachedImplI24ElementwiseScaleMaskLoadIffbE11DirectStoreIffEfLi2ELi1024EL9Algorithm0EEvT_T0_ll_param_1[16],
	.param .u64 _Z24SoftmaxBlockUncachedImplI24ElementwiseScaleMaskLoadIffbE11DirectStoreIffEfLi2ELi1024EL9Algorithm0EEvT_T0_ll_param_2,
	.param .u64 _Z24SoftmaxBlockUncachedImplI24ElementwiseScaleMaskLoadIffbE11DirectStoreIffEfLi2ELi1024EL9Algorithm0EEvT_T0_ll_param_3
)
{
	.reg .pred 	%p<64>;
	.reg .b16 	%rs<27>;
	.reg .b32 	%r<119>;
	.reg .b32 	%f<439>;
	.reg .b64 	%rd<159>;

	ld.param.u64 	%rd38, [_Z24SoftmaxBlockUncachedImplI24ElementwiseScaleMaskLoadIffbE11DirectStoreIffEfLi2ELi1024EL9Algorithm0EEvT_T0_ll_param_1+8];
	ld.param.v2.f32 	{%f67, %f68}, [_Z24SoftmaxBlockUncachedImplI24ElementwiseScaleMaskLoadIffbE11DirectStoreIffEfLi2ELi1024EL9Algorithm0EEvT_T0_ll_param_0+24];
	ld.param.u64 	%rd36, [_Z24SoftmaxBlockUncachedImplI24ElementwiseScaleMaskLoadIffbE11DirectStoreIffEfLi2ELi1024EL9Algorithm0EEvT_T0_ll_param_0+16];
	ld.param.u64 	%rd37, [_Z24SoftmaxBlockUncachedImplI24ElementwiseScaleMaskLoadIffbE11DirectStoreIffEfLi2ELi1024EL9Algorithm0EEvT_T0_ll_param_1];
	ld.param.u64 	%rd35, [_Z24SoftmaxBlockUncachedImplI24ElementwiseScaleMaskLoadIffbE11DirectStoreIffEfLi2ELi1024EL9Algorithm0EEvT_T0_ll_param_0+8];
	ld.param.u64 	%rd34, [_Z24SoftmaxBlockUncachedImplI24ElementwiseScaleMaskLoadIffbE11DirectStoreIffEfLi2ELi1024EL9Algorithm0EEvT_T0_ll_param_0];
	ld.param.u64 	%rd39, [_Z24SoftmaxBlockUncachedImplI24ElementwiseScaleMaskLoadIffbE11DirectStoreIffEfLi2ELi1024EL9Algorithm0EEvT_T0_ll_param_2];
	ld.param.u64 	%rd40, [_Z24SoftmaxBlockUncachedImplI24ElementwiseScaleMaskLoadIffbE11DirectStoreIffEfLi2ELi1024EL9Algorithm0EEvT_T0_ll_param_3];
	cvta.to.global.u64 	%rd1, %rd34;
	cvta.to.global.u64 	%rd2, %rd35;
	cvta.to.global.u64 	%rd3, %rd37;
	mov.u32 	%r1, %tid.x;
	and.b64  	%rd41, %rd40, 1;
	setp.eq.b64 	%p2, %rd41, 1;
	not.pred 	%p3, %p2;
	@%p3 bra 	$L__BB148_2;
	mov.u64 	%rd42, $str$2;
	cvta.global.u64 	%rd43, %rd42;
	mov.u64 	%rd44, $str$1;
	cvta.global.u64 	%rd45, %rd44;
	mov.u64 	%rd46, __unnamed_145;
	cvta.global.u64 	%rd47, %rd46;
	{ // callseq 144, 0
	.param .b64 param0;
	st.param.b64 	[param0], %rd43;
	.param .b64 param1;
	st.param.b64 	[param1], %rd45;
	.param .b32 param2;
	st.param.b32 	[param2], 732;
	.param .b64 param3;
	st.param.b64 	[param3], %rd47;
	.param .b64 param4;
	st.param.b64 	[param4], 1;
	call.uni 
	__assertfail, 
	(
	param0, 
	param1, 
	param2, 
	param3, 
	param4
	);
	} // callseq 144
$L__BB148_2:
	shr.u64 	%rd48, %rd40, 63;
	add.s64 	%rd49, %rd40, %rd48;
	shr.u64 	%rd50, %rd49, 1;
	cvt.u32.u64 	%r2, %rd50;
	mov.u32 	%r21, %ctaid.x;
	cvt.u64.u32 	%rd157, %r21;
	setp.le.s64 	%p4, %rd39, %rd157;
	@%p4 bra 	$L__BB148_58;
	// begin inline asm
	mov.u32 %r22, %laneid;
	// end inline asm
	mov.u32 	%r23, %nctaid.x;
	cvt.u64.u32 	%rd5, %r23;
	not.b32 	%r24, %r1;
	add.s32 	%r4, %r24, %r2;
	and.b32  	%r5, %r4, 3072;
	shl.b32 	%r25, %r1, 1;
	cvt.u64.u32 	%rd6, %r25;
	or.b32  	%r6, %r1, 1024;
$L__BB148_4:
	setp.ge.s32 	%p5, %r1, %r2;
	mov.f32 	%f427, 0fFF800000;
	@%p5 bra 	$L__BB148_26;
	setp.eq.s32 	%p6, %r5, 3072;
	mul.lo.s64 	%rd8, %rd157, %rd36;
	mov.f32 	%f427, 0fFF800000;
	mov.u32 	%r113, %r1;
	@%p6 bra 	$L__BB148_15;
	add.s64 	%rd9, %rd8, %rd6;
	shr.u64 	%rd51, %rd9, 63;
	add.s64 	%rd52, %rd9, %rd51;
	shl.b64 	%rd53, %rd52, 2;
	and.b64  	%rd54, %rd53, -8;
	add.s64 	%rd10, %rd1, %rd54;
	ld.global.f32 	%f72, [%rd10];
	and.b64  	%rd55, %rd52, -2;
	add.s64 	%rd56, %rd2, %rd55;
	ld.global.v2.u8 	{%rs1, %rs2}, [%rd56];
	setp.eq.s16 	%p7, %rs1, 0;
	mul.f32 	%f73, %f68, %f72;
	selp.f32 	%f3, %f67, %f73, %p7;
	setp.eq.s16 	%p8, %rs2, 0;
	mov.f32 	%f417, %f67;
	@%p8 bra 	$L__BB148_8;
	ld.global.f32 	%f74, [%rd10+4];
	mul.f32 	%f417, %f68, %f74;
$L__BB148_8:
	setp.eq.s32 	%p9, %r5, 0;
	max.f32 	%f75, %f3, 0fFF800000;
	max.f32 	%f427, %f75, %f417;
	mov.u32 	%r113, %r6;
	@%p9 bra 	$L__BB148_15;
	add.s64 	%rd57, %rd9, 2048;
	shr.u64 	%rd58, %rd57, 63;
	add.s64 	%rd59, %rd57, %rd58;
	shl.b64 	%rd60, %rd59, 2;
	and.b64  	%rd61, %rd60, -8;
	add.s64 	%rd11, %rd1, %rd61;
	ld.global.f32 	%f76, [%rd11];
	and.b64  	%rd62, %rd59, -2;
	add.s64 	%rd63, %rd2, %rd62;
	ld.global.v2.u8 	{%rs3, %rs4}, [%rd63];
	setp.eq.s16 	%p10, %rs3, 0;
	mul.f32 	%f77, %f68, %f76;
	selp.f32 	%f7, %f67, %f77, %p10;
	setp.eq.s16 	%p11, %rs4, 0;
	mov.f32 	%f418, %f67;
	@%p11 bra 	$L__BB148_11;
	ld.global.f32 	%f78, [%rd11+4];
	mul.f32 	%f418, %f68, %f78;
$L__BB148_11:
	or.b32  	%r113, %r1, 2048;
	setp.eq.s32 	%p12, %r5, 1024;
	max.f32 	%f79, %f427, %f7;
	max.f32 	%f427, %f79, %f418;
	@%p12 bra 	$L__BB148_15;
	add.s64 	%rd64, %rd9, 4096;
	shr.u64 	%rd65, %rd64, 63;
	add.s64 	%rd66, %rd64, %rd65;
	shl.b64 	%rd67, %rd66, 2;
	and.b64  	%rd68, %rd67, -8;
	add.s64 	%rd12, %rd1, %rd68;
	ld.global.f32 	%f80, [%rd12];
	and.b64  	%rd69, %rd66, -2;
	add.s64 	%rd70, %rd2, %rd69;
	ld.global.v2.u8 	{%rs5, %rs6}, [%rd70];
	setp.eq.s16 	%p13, %rs5, 0;
	mul.f32 	%f81, %f68, %f80;
	selp.f32 	%f11, %f67, %f81, %p13;
	setp.eq.s16 	%p14, %rs6, 0;
	mov.f32 	%f419, %f67;
	@%p14 bra 	$L__BB148_14;
	ld.global.f32 	%f82, [%rd12+4];
	mul.f32 	%f419, %f68, %f82;
$L__BB148_14:
	or.b32  	%r113, %r1, 3072;
	max.f32 	%f83, %f427, %f11;
	max.f32 	%f427, %f83, %f419;
$L__BB148_15:
	setp.lt.u32 	%p15, %r4, 3072;
	@%p15 bra 	$L__BB148_26;
	mul.wide.u32 	%rd71, %r113, 2;
	add.s64 	%rd158, %rd8, %rd71;
$L__BB148_17:
	shr.u64 	%rd72, %rd158, 63;
	add.s64 	%rd73, %rd158, %rd72;
	shl.b64 	%rd74, %rd73, 2;
	and.b64  	%rd75, %rd74, -8;
	add.s64 	%rd15, %rd1, %rd75;
	ld.global.f32 	%f84, [%rd15];
	and.b64  	%rd76, %rd73, -2;
	add.s64 	%rd77, %rd2, %rd76;
	ld.global.v2.u8 	{%rs7, %rs8}, [%rd77];
	setp.eq.s16 	%p16, %rs7, 0;
	mul.f32 	%f85, %f68, %f84;
	selp.f32 	%f18, %f67, %f85, %p16;
	setp.eq.s16 	%p17, %rs8, 0;
	mov.f32 	%f423, %f67;
	@%p17 bra 	$L__BB148_19;
	ld.global.f32 	%f86, [%rd15+4];
	mul.f32 	%f423, %f68, %f86;
$L__BB148_19:
	max.f32 	%f87, %f427, %f18;
	max.f32 	%f21, %f87, %f423;
	add.s64 	%rd78, %rd158, 2048;
	shr.u64 	%rd79, %rd78, 63;
	add.s64 	%rd80, %rd78, %rd79;
	shl.b64 	%rd81, %rd80, 2;
	and.b64  	%rd82, %rd81, -8;
	add.s64 	%rd16, %rd1, %rd82;
	ld.global.f32 	%f88, [%rd16];
	and.b64  	%rd83, %rd80, -2;
	add.s64 	%rd84, %rd2, %rd83;
	ld.global.v2.u8 	{%rs9, %rs10}, [%rd84];
	setp.eq.s16 	%p18, %rs9, 0;
	mul.f32 	%f89, %f68, %f88;
	selp.f32 	%f22, %f67, %f89, %p18;
	setp.eq.s16 	%p19, %rs10, 0;
	mov.f32 	%f424, %f67;
	@%p19 bra 	$L__BB148_21;
	ld.global.f32 	%f90, [%rd16+4];
	mul.f32 	%f424, %f68, %f90;
$L__BB148_21:
	max.f32 	%f91, %f21, %f22;
	max.f32 	%f25, %f91, %f424;
	add.s64 	%rd85, %rd158, 4096;
	shr.u64 	%rd86, %rd85, 63;
	add.s64 	%rd87, %rd85, %rd86;
	shl.b64 	%rd88, %rd87, 2;
	and.b64  	%rd89, %rd88, -8;
	add.s64 	%rd17, %rd1, %rd89;
	ld.global.f32 	%f92, [%rd17];
	and.b64  	%rd90, %rd87, -2;
	add.s64 	%rd91, %rd2, %rd90;
	ld.global.v2.u8 	{%rs11, %rs12}, [%rd91];
	setp.eq.s16 	%p20, %rs11, 0;
	mul.f32 	%f93, %f68, %f92;
	selp.f32 	%f26, %f67, %f93, %p20;
	setp.eq.s16 	%p21, %rs12, 0;
	mov.f32 	%f425, %f67;
	@%p21 bra 	$L__BB148_23;
	ld.global.f32 	%f94, [%rd17+4];
	mul.f32 	%f425, %f68, %f94;
$L__BB148_23:
	max.f32 	%f95, %f25, %f26;
	max.f32 	%f29, %f95, %f425;
	add.s64 	%rd92, %rd158, 6144;
	shr.u64 	%rd93, %rd92, 63;
	add.s64 	%rd94, %rd92, %rd93;
	shl.b64 	%rd95, %rd94, 2;
	and.b64  	%rd96, %rd95, -8;
	add.s64 	%rd18, %rd1, %rd96;
	ld.global.f32 	%f96, [%rd18];
	and.b64  	%rd97, %rd94, -2;
	add.s64 	%rd98, %rd2, %rd97;
	ld.global.v2.u8 	{%rs13, %rs14}, [%rd98];
	setp.eq.s16 	%p22, %rs13, 0;
	mul.f32 	%f97, %f68, %f96;
	selp.f32 	%f30, %f67, %f97, %p22;
	setp.eq.s16 	%p23, %rs14, 0;
	mov.f32 	%f426, %f67;
	@%p23 bra 	$L__BB148_25;
	ld.global.f32 	%f98, [%rd18+4];
	mul.f32 	%f426, %f68, %f98;
$L__BB148_25:
	max.f32 	%f99, %f29, %f30;
	max.f32 	%f427, %f99, %f426;
	add.s32 	%r113, %r113, 4096;
	add.s64 	%rd158, %rd158, 8192;
	setp.lt.s32 	%p24, %r113, %r2;
	@%p24 bra 	$L__BB148_17;
$L__BB148_26:
	setp.gt.s32 	%p26, %r22, 15;
	setp.gt.s32 	%p27, %r22, 23;
	setp.gt.s32 	%p28, %r22, 27;
	setp.gt.s32 	%p29, %r22, 29;
	setp.gt.s32 	%p30, %r22, 30;
	mov.b32 	%r27, %f427;
	mov.b32 	%r28, 1;
	mov.b32 	%r49, 31;
	mov.b32 	%r50, -1;
	// begin inline asm
	shfl.sync.down.b32 %r26, %r27, %r28, %r49, %r50;
	// end inline asm
	mov.b32 	%f100, %r26;
	max.f32 	%f101, %f427, %f100;
	selp.f32 	%f102, %f427, %f101, %p30;
	mov.b32 	%r32, %f102;
	mov.b32 	%r33, 2;
	// begin inline asm
	shfl.sync.down.b32 %r31, %r32, %r33, %r49, %r50;
	// end inline asm
	mov.b32 	%f103, %r31;
	max.f32 	%f104, %f102, %f103;
	selp.f32 	%f105, %f102, %f104, %p29;
	mov.b32 	%r37, %f105;
	mov.b32 	%r38, 4;
	// begin inline asm
	shfl.sync.down.b32 %r36, %r37, %r38, %r49, %r50;
	// end inline asm
	mov.b32 	%f106, %r36;
	max.f32 	%f107, %f105, %f106;
	selp.f32 	%f108, %f105, %f107, %p28;
	mov.b32 	%r42, %f108;
	mov.b32 	%r43, 8;
	// begin inline asm
	shfl.sync.down.b32 %r41, %r42, %r43, %r49, %r50;
	// end inline asm
	mov.b32 	%f109, %r41;
	max.f32 	%f35, %f108, %f109;
	selp.f32 	%f428, %f108, %f35, %p27;
	mov.b32 	%r47, %f428;
	mov.b32 	%r48, 16;
	// begin inline asm
	shfl.sync.down.b32 %r46, %r47, %r48, %r49, %r50;
	// end inline asm
	mov.pred 	%p63, 0;
	@%p26 bra 	$L__BB148_29;
	setp.ne.s32 	%p32, %r22, 0;
	mov.b32 	%f110, %r46;
	max.f32 	%f428, %f35, %f110;
	@%p32 bra 	$L__BB148_29;
	shr.u32 	%r51, %r1, 3;
	and.b32  	%r52, %r51, 124;
	mov.u32 	%r53, _ZZ14BlockAllReduceI5MaxOpfLi1024EET0_S1_E12temp_storage;
	add.s32 	%r54, %r53, %r52;
	st.shared.f32 	[%r54+32], %f428;
	mov.pred 	%p63, -1;
$L__BB148_29:
	setp.ne.s32 	%p34, %r1, 0;
	bar.sync 	0;
	@%p34 bra 	$L__BB148_31;
	ld.shared.f32 	%f111, [_ZZ14BlockAllReduceI5MaxOpfLi1024EET0_S1_E12temp_storage+36];
	max.f32 	%f112, %f428, %f111;
	ld.shared.f32 	%f113, [_ZZ14BlockAllReduceI5MaxOpfLi1024EET0_S1_E12temp_storage+40];
	max.f32 	%f114, %f112, %f113;
	ld.shared.f32 	%f115, [_ZZ14BlockAllReduceI5MaxOpfLi1024EET0_S1_E12temp_storage+44];
	max.f32 	%f116, %f114, %f115;
	ld.shared.f32 	%f117, [_ZZ14BlockAllReduceI5MaxOpfLi1024EET0_S1_E12temp_storage+48];
	max.f32 	%f118, %f116, %f117;
	ld.shared.f32 	%f119, [_ZZ14BlockAllReduceI5MaxOpfLi1024EET0_S1_E12temp_storage+52];
	max.f32 	%f120, %f118, %f119;
	ld.shared.f32 	%f121, [_ZZ14BlockAllReduceI5MaxOpfLi1024EET0_S1_E12temp_storage+56];
	max.f32 	%f122, %f120, %f121;
	ld.shared.f32 	%f123, [_ZZ14BlockAllReduceI5MaxOpfLi1024EET0_S1_E12temp_storage+60];
	max.f32 	%f124, %f122, %f123;
	ld.shared.f32 	%f125, [_ZZ14BlockAllReduceI5MaxOpfLi1024EET0_S1_E12temp_storage+64];
	max.f32 	%f126, %f124, %f125;
	ld.shared.f32 	%f127, [_ZZ14BlockAllReduceI5MaxOpfLi1024EET0_S1_E12temp_storage+68];
	max.f32 	%f128, %f126, %f127;
	ld.shared.f32 	%f129, [_ZZ14BlockAllReduceI5MaxOpfLi1024EET0_S1_E12temp_storage+72];
	max.f32 	%f130, %f128, %f129;
	ld.shared.f32 	%f131, [_ZZ14BlockAllReduceI5MaxOpfLi1024EET0_S1_E12temp_storage+76];
	max.f32 	%f132, %f130, %f131;
	ld.shared.f32 	%f133, [_ZZ14BlockAllReduceI5MaxOpfLi1024EET0_S1_E12temp_storage+80];
	max.f32 	%f134, %f132, %f133;
	ld.shared.f32 	%f135, [_ZZ14BlockAllReduceI5MaxOpfLi1024EET0_S1_E12temp_storage+84];
	max.f32 	%f136, %f134, %f135;
	ld.shared.f32 	%f137, [_ZZ14BlockAllReduceI5MaxOpfLi1024EET0_S1_E12temp_storage+88];
	max.f32 	%f138, %f136, %f137;
	ld.shared.f32 	%f139, [_ZZ14BlockAllReduceI5MaxOpfLi1024EET0_S1_E12temp_storage+92];
	max.f32 	%f140, %f138, %f139;
	ld.shared.f32 	%f141, [_ZZ14BlockAllReduceI5MaxOpfLi1024EET0_S1_E12temp_storage+96];
	max.f32 	%f142, %f140, %f141;
	ld.shared.f32 	%f143, [_ZZ14BlockAllReduceI5MaxOpfLi1024EET0_S1_E12temp_storage+100];
	max.f32 	%f144, %f142, %f143;
	ld.shared.f32 	%f145, [_ZZ14BlockAllReduceI5MaxOpfLi1024EET0_S1_E12temp_storage+104];
	max.f32 	%f146, %f144, %f145;
	ld.shared.f32 	%f147, [_ZZ14BlockAllReduceI5MaxOpfLi1024EET0_S1_E12temp_storage+108];
	max.f32 	%f148, %f146, %f147;
	ld.shared.f32 	%f149, [_ZZ14BlockAllReduceI5MaxOpfLi1024EET0_S1_E12temp_storage+112];
	max.f32 	%f150, %f148, %f149;
	ld.shared.f32 	%f151, [_ZZ14BlockAllReduceI5MaxOpfLi1024EET0_S1_E12temp_storage+116];
	max.f32 	%f152, %f150, %f151;
	ld.shared.f32 	%f153, [_ZZ14BlockAllReduceI5MaxOpfLi1024EET0_S1_E12temp_storage+120];
	max.f32 	%f154, %f152, %f153;
	ld.shared.f32 	%f155, [_ZZ14BlockAllReduceI5MaxOpfLi1024EET0_S1_E12temp_storage+124];
	max.f32 	%f156, %f154, %f155;
	ld.shared.f32 	%f157, [_ZZ14BlockAllReduceI5MaxOpfLi1024EET0_S1_E12temp_storage+128];
	max.f32 	%f158, %f156, %f157;
	ld.shared.f32 	%f159, [_ZZ14BlockAllReduceI5MaxOpfLi1024EET0_S1_E12temp_storage+132];
	max.f32 	%f160, %f158, %f159;
	ld.shared.f32 	%f161, [_ZZ14BlockAllReduceI5MaxOpfLi1024EET0_S1_E12temp_storage+136];
	max.f32 	%f162, %f160, %f161;
	ld.shared.f32 	%f163, [_ZZ14BlockAllReduceI5MaxOpfLi1024EET0_S1_E12temp_storage+140];
	max.f32 	%f164, %f162, %f163;
	ld.shared.f32 	%f165, [_ZZ14BlockAllReduceI5MaxOpfLi1024EET0_S1_E12temp_storage+144];
	max.f32 	%f166, %f164, %f165;
	ld.shared.f32 	%f167, [_ZZ14BlockAllReduceI5MaxOpfLi1024EET0_S1_E12temp_storage+148];
	max.f32 	%f168, %f166, %f167;
	ld.shared.f32 	%f169, [_ZZ14BlockAllReduceI5MaxOpfLi1024EET0_S1_E12temp_storage+152];
	max.f32 	%f170, %f168, %f169;
	ld.shared.f32 	%f171, [_ZZ14BlockAllReduceI5MaxOpfLi1024EET0_S1_E12temp_storage+156];
	max.f32 	%f172, %f170, %f171;
	st.shared.f32 	[_ZZ14BlockAllReduceI5MaxOpfLi1024EET0_S1_E16result_broadcast], %f172;
$L__BB148_31:
	setp.ge.s32 	%p35, %r1, %r2;
	bar.sync 	0;
	mov.f32 	%f435, 0f00000000;
	ld.shared.f32 	%f39, [_ZZ14BlockAllReduceI5MaxOpfLi1024EET0_S1_E16result_broadcast];
	@%p35 bra 	$L__BB148_42;
	and.b32  	%r55, %r4, 1024;
	setp.ne.s32 	%p36, %r55, 0;
	mul.lo.s64 	%rd20, %rd157, %rd36;
	mov.f32 	%f435, 0f00000000;
	mov.u32 	%r116, %r1;
	@%p36 bra 	$L__BB148_36;
	add.s64 	%rd99, %rd20, %rd6;
	shr.u64 	%rd100, %rd99, 63;
	add.s64 	%rd101, %rd99, %rd100;
	shl.b64 	%rd102, %rd101, 2;
	and.b64  	%rd103, %rd102, -8;
	add.s64 	%rd21, %rd1, %rd103;
	ld.global.f32 	%f176, [%rd21];
	and.b64  	%rd104, %rd101, -2;
	add.s64 	%rd105, %rd2, %rd104;
	ld.global.v2.u8 	{%rs15, %rs16}, [%rd105];
	setp.eq.s16 	%p37, %rs15, 0;
	mul.f32 	%f177, %f68, %f176;
	selp.f32 	%f40, %f67, %f177, %p37;
	setp.eq.s16 	%p38, %rs16, 0;
	mov.f32 	%f429, %f67;
	@%p38 bra 	$L__BB148_35;
	ld.global.f32 	%f178, [%rd21+4];
	mul.f32 	%f429, %f68, %f178;
$L__BB148_35:
	sub.f32 	%f179, %f40, %f39;
	fma.rn.f32 	%f180, %f179, 0f3BBB989D, 0f3F000000;
	cvt.sat.f32.f32 	%f181, %f180;
	mov.f32 	%f182, 0f4B400001;
	mov.f32 	%f183, 0f437C0000;
	fma.rm.f32 	%f184, %f181, %f183, %f182;
	add.f32 	%f185, %f184, 0fCB40007F;
	neg.f32 	%f186, %f185;
	fma.rn.f32 	%f187, %f179, 0f3FB8AA3B, %f186;
	fma.rn.f32 	%f188, %f179, 0f32A57060, %f187;
	mov.b32 	%r56, %f184;
	shl.b32 	%r57, %r56, 23;
	mov.b32 	%f189, %r57;
	ex2.approx.ftz.f32 	%f190, %f188;
	fma.rn.f32 	%f191, %f190, %f189, 0f00000000;
	sub.f32 	%f192, %f429, %f39;
	fma.rn.f32 	%f193, %f192, 0f3BBB989D, 0f3F000000;
	cvt.sat.f32.f32 	%f194, %f193;
	fma.rm.f32 	%f195, %f194, %f183, %f182;
	add.f32 	%f196, %f195, 0fCB40007F;
	neg.f32 	%f197, %f196;
	fma.rn.f32 	%f198, %f192, 0f3FB8AA3B, %f197;
	fma.rn.f32 	%f199, %f192, 0f32A57060, %f198;
	mov.b32 	%r58, %f195;
	shl.b32 	%r59, %r58, 23;
	mov.b32 	%f200, %r59;
	ex2.approx.ftz.f32 	%f201, %f199;
	fma.rn.f32 	%f435, %f201, %f200, %f191;
	mov.u32 	%r116, %r6;
$L__BB148_36:
	setp.lt.u32 	%p39, %r4, 1024;
	@%p39 bra 	$L__BB148_42;
$L__BB148_37:
	shl.b32 	%r15, %r116, 1;
	cvt.u64.u32 	%rd106, %r15;
	add.s64 	%rd22, %rd20, %rd106;
	shr.u64 	%rd107, %rd22, 63;
	add.s64 	%rd108, %rd22, %rd107;
	shl.b64 	%rd109, %rd108, 2;
	and.b64  	%rd110, %rd109, -8;
	add.s64 	%rd23, %rd1, %rd110;
	ld.global.f32 	%f202, [%rd23];
	and.b64  	%rd111, %rd108, -2;
	add.s64 	%rd112, %rd2, %rd111;
	ld.global.v2.u8 	{%rs17, %rs18}, [%rd112];
	setp.eq.s16 	%p40, %rs17, 0;
	mul.f32 	%f203, %f68, %f202;
	selp.f32 	%f47, %f67, %f203, %p40;
	setp.eq.s16 	%p41, %rs18, 0;
	mov.f32 	%f433, %f67;
	@%p41 bra 	$L__BB148_39;
	ld.global.f32 	%f204, [%rd23+4];
	mul.f32 	%f433, %f68, %f204;
$L__BB148_39:
	sub.f32 	%f205, %f47, %f39;
	fma.rn.f32 	%f206, %f205, 0f3BBB989D, 0f3F000000;
	cvt.sat.f32.f32 	%f207, %f206;
	mov.f32 	%f208, 0f4B400001;
	mov.f32 	%f209, 0f437C0000;
	fma.rm.f32 	%f210, %f207, %f209, %f208;
	add.f32 	%f211, %f210, 0fCB40007F;
	neg.f32 	%f212, %f211;
	fma.rn.f32 	%f213, %f205, 0f3FB8AA3B, %f212;
	fma.rn.f32 	%f214, %f205, 0f32A57060, %f213;
	mov.b32 	%r60, %f210;
	shl.b32 	%r61, %r60, 23;
	mov.b32 	%f215, %r61;
	ex2.approx.ftz.f32 	%f216, %f214;
	fma.rn.f32 	%f217, %f216, %f215, %f435;
	sub.f32 	%f218, %f433, %f39;
	fma.rn.f32 	%f219, %f218, 0f3BBB989D, 0f3F000000;
	cvt.sat.f32.f32 	%f220, %f219;
	fma.rm.f32 	%f221, %f220, %f209, %f208;
	add.f32 	%f222, %f221, 0fCB40007F;
	neg.f32 	%f223, %f222;
	fma.rn.f32 	%f224, %f218, 0f3FB8AA3B, %f223;
	fma.rn.f32 	%f225, %f218, 0f32A57060, %f224;
	mov.b32 	%r62, %f221;
	shl.b32 	%r63, %r62, 23;
	mov.b32 	%f226, %r63;
	ex2.approx.ftz.f32 	%f227, %f225;
	fma.rn.f32 	%f50, %f227, %f226, %f217;
	add.s64 	%rd113, %rd22, 2048;
	shr.u64 	%rd114, %rd113, 63;
	add.s64 	%rd115, %rd113, %rd114;
	shl.b64 	%rd116, %rd115, 2;
	and.b64  	%rd117, %rd116, -8;
	add.s64 	%rd24, %rd1, %rd117;
	ld.global.f32 	%f228, [%rd24];
	and.b64  	%rd118, %rd115, -2;
	add.s64 	%rd119, %rd2, %rd118;
	ld.global.v2.u8 	{%rs19, %rs20}, [%rd119];
	setp.eq.s16 	%p42, %rs19, 0;
	mul.f32 	%f229, %f68, %f228;
	selp.f32 	%f51, %f67, %f229, %p42;
	setp.eq.s16 	%p43, %rs20, 0;
	mov.f32 	%f434, %f67;
	@%p43 bra 	$L__BB148_41;
	ld.global.f32 	%f230, [%rd24+4];
	mul.f32 	%f434, %f68, %f230;
$L__BB148_41:
	sub.f32 	%f231, %f51, %f39;
	fma.rn.f32 	%f232, %f231, 0f3BBB989D, 0f3F000000;
	cvt.sat.f32.f32 	%f233, %f232;
	mov.f32 	%f234, 0f4B400001;
	mov.f32 	%f235, 0f437C0000;
	fma.rm.f32 	%f236, %f233, %f235, %f234;
	add.f32 	%f237, %f236, 0fCB40007F;
	neg.f32 	%f238, %f237;
	fma.rn.f32 	%f239, %f231, 0f3FB8AA3B, %f238;
	fma.rn.f32 	%f240, %f231, 0f32A57060, %f239;
	mov.b32 	%r64, %f236;
	shl.b32 	%r65, %r64, 23;
	mov.b32 	%f241, %r65;
	ex2.approx.ftz.f32 	%f242, %f240;
	fma.rn.f32 	%f243, %f242, %f241, %f50;
	sub.f32 	%f244, %f434, %f39;
	fma.rn.f32 	%f245, %f244, 0f3BBB989D, 0f3F000000;
	cvt.sat.f32.f32 	%f246, %f245;
	fma.rm.f32 	%f247, %f246, %f235, %f234;
	add.f32 	%f248, %f247, 0fCB40007F;
	neg.f32 	%f249, %f248;
	fma.rn.f32 	%f250, %f244, 0f3FB8AA3B, %f249;
	fma.rn.f32 	%f251, %f244, 0f32A57060, %f250;
	mov.b32 	%r66, %f247;
	shl.b32 	%r67, %r66, 23;
	mov.b32 	%f252, %r67;
	ex2.approx.ftz.f32 	%f253, %f251;
	fma.rn.f32 	%f435, %f253, %f252, %f243;
	sub.s32 	%r68, %r15, %r116;
	add.s32 	%r116, %r68, 2048;
	setp.lt.s32 	%p44, %r116, %r2;
	@%p44 bra 	$L__BB148_37;
$L__BB148_42:
	setp.gt.s32 	%p45, %r22, 15;
	setp.gt.s32 	%p46, %r22, 23;
	setp.gt.s32 	%p47, %r22, 27;
	setp.gt.s32 	%p48, %r22, 29;
	setp.gt.s32 	%p49, %r22, 30;
	mov.b32 	%r70, %f435;
	mov.b32 	%r71, 1;
	mov.b32 	%r92, 31;
	mov.b32 	%r93, -1;
	// begin inline asm
	shfl.sync.down.b32 %r69, %r70, %r71, %r92, %r93;
	// end inline asm
	mov.b32 	%f254, %r69;
	add.f32 	%f255, %f435, %f254;
	selp.f32 	%f256, %f435, %f255, %p49;
	mov.b32 	%r75, %f256;
	mov.b32 	%r76, 2;
	// begin inline asm
	shfl.sync.down.b32 %r74, %r75, %r76, %r92, %r93;
	// end inline asm
	mov.b32 	%f257, %r74;
	add.f32 	%f258, %f256, %f257;
	selp.f32 	%f259, %f256, %f258, %p48;
	mov.b32 	%r80, %f259;
	mov.b32 	%r81, 4;
	// begin inline asm
	shfl.sync.down.b32 %r79, %r80, %r81, %r92, %r93;
	// end inline asm
	mov.b32 	%f260, %r79;
	add.f32 	%f261, %f259, %f260;
	selp.f32 	%f262, %f259, %f261, %p47;
	mov.b32 	%r85, %f262;
	mov.b32 	%r86, 8;
	// begin inline asm
	shfl.sync.down.b32 %r84, %r85, %r86, %r92, %r93;
	// end inline asm
	mov.b32 	%f263, %r84;
	add.f32 	%f264, %f262, %f263;
	selp.f32 	%f265, %f262, %f264, %p46;
	mov.b32 	%r90, %f265;
	mov.b32 	%r91, 16;
	// begin inline asm
	shfl.sync.down.b32 %r89, %r90, %r91, %r92, %r93;
	// end inline asm
	mov.b32 	%f266, %r89;
	add.f32 	%f267, %f265, %f266;
	selp.f32 	%f56, %f265, %f267, %p45;
	not.pred 	%p50, %p63;
	@%p50 bra 	$L__BB148_44;
	shr.u32 	%r94, %r1, 3;
	and.b32  	%r95, %r94, 124;
	mov.u32 	%r96, _ZZ14BlockAllReduceI5SumOpfLi1024EET0_S1_E12temp_storage;
	add.s32 	%r97, %r96, %r95;
	st.shared.f32 	[%r97+32], %f56;
$L__BB148_44:
	setp.ne.s32 	%p51, %r1, 0;
	bar.sync 	0;
	@%p51 bra 	$L__BB148_46;
	ld.shared.f32 	%f268, [_ZZ14BlockAllReduceI5SumOpfLi1024EET0_S1_E12temp_storage+36];
	add.f32 	%f269, %f56, %f268;
	ld.shared.f32 	%f270, [_ZZ14BlockAllReduceI5SumOpfLi1024EET0_S1_E12temp_storage+40];
	add.f32 	%f271, %f269, %f270;
	ld.shared.f32 	%f272, [_ZZ14BlockAllReduceI5SumOpfLi1024EET0_S1_E12temp_storage+44];
	add.f32 	%f273, %f271, %f272;
	ld.shared.f32 	%f274, [_ZZ14BlockAllReduceI5SumOpfLi1024EET0_S1_E12temp_storage+48];
	add.f32 	%f275, %f273, %f274;
	ld.shared.f32 	%f276, [_ZZ14BlockAllReduceI5SumOpfLi1024EET0_S1_E12temp_storage+52];
	add.f32 	%f277, %f275, %f276;
	ld.shared.f32 	%f278, [_ZZ14BlockAllReduceI5SumOpfLi1024EET0_S1_E12temp_storage+56];
	add.f32 	%f279, %f277, %f278;
	ld.shared.f32 	%f280, [_ZZ14BlockAllReduceI5SumOpfLi1024EET0_S1_E12temp_storage+60];
	add.f32 	%f281, %f279, %f280;
	ld.shared.f32 	%f282, [_ZZ14BlockAllReduceI5SumOpfLi1024EET0_S1_E12temp_storage+64];
	add.f32 	%f283, %f281, %f282;
	ld.shared.f32 	%f284, [_ZZ14BlockAllReduceI5SumOpfLi1024EET0_S1_E12temp_storage+68];
	add.f32 	%f285, %f283, %f284;
	ld.shared.f32 	%f286, [_ZZ14BlockAllReduceI5SumOpfLi1024EET0_S1_E12temp_storage+72];
	add.f32 	%f287, %f285, %f286;
	ld.shared.f32 	%f288, [_ZZ14BlockAllReduceI5SumOpfLi1024EET0_S1_E12temp_storage+76];
	add.f32 	%f289, %f287, %f288;
	ld.shared.f32 	%f290, [_ZZ14BlockAllReduceI5SumOpfLi1024EET0_S1_E12temp_storage+80];
	add.f32 	%f291, %f289, %f290;
	ld.shared.f32 	%f292, [_ZZ14BlockAllReduceI5SumOpfLi1024EET0_S1_E12temp_storage+84];
	add.f32 	%f293, %f291, %f292;
	ld.shared.f32 	%f294, [_ZZ14BlockAllReduceI5SumOpfLi1024EET0_S1_E12temp_storage+88];
	add.f32 	%f295, %f293, %f294;
	ld.shared.f32 	%f296, [_ZZ14BlockAllReduceI5SumOpfLi1024EET0_S1_E12temp_storage+92];
	add.f32 	%f297, %f295, %f296;
	ld.shared.f32 	%f298, [_ZZ14BlockAllReduceI5SumOpfLi1024EET0_S1_E12temp_storage+96];
	add.f32 	%f299, %f297, %f298;
	ld.shared.f32 	%f300, [_ZZ14BlockAllReduceI5SumOpfLi1024EET0_S1_E12temp_storage+100];
	add.f32 	%f301, %f299, %f300;
	ld.shared.f32 	%f302, [_ZZ14BlockAllReduceI5SumOpfLi1024EET0_S1_E12temp_storage+104];
	add.f32 	%f303, %f301, %f302;
	ld.shared.f32 	%f304, [_ZZ14BlockAllReduceI5SumOpfLi1024EET0_S1_E12temp_storage+108];
	add.f32 	%f305, %f303, %f304;
	ld.shared.f32 	%f306, [_ZZ14BlockAllReduceI5SumOpfLi1024EET0_S1_E12temp_storage+112];
	add.f32 	%f307, %f305, %f306;
	ld.shared.f32 	%f308, [_ZZ14BlockAllReduceI5SumOpfLi1024EET0_S1_E12temp_storage+116];
	add.f32 	%f309, %f307, %f308;
	ld.shared.f32 	%f310, [_ZZ14BlockAllReduceI5SumOpfLi1024EET0_S1_E12temp_storage+120];
	add.f32 	%f311, %f309, %f310;
	ld.shared.f32 	%f312, [_ZZ14BlockAllReduceI5SumOpfLi1024EET0_S1_E12temp_storage+124];
	add.f32 	%f313, %f311, %f312;
	ld.shared.f32 	%f314, [_ZZ14BlockAllReduceI5SumOpfLi1024EET0_S1_E12temp_storage+128];
	add.f32 	%f315, %f313, %f314;
	ld.shared.f32 	%f316, [_ZZ14BlockAllReduceI5SumOpfLi1024EET0_S1_E12temp_storage+132];
	add.f32 	%f317, %f315, %f316;
	ld.shared.f32 	%f318, [_ZZ14BlockAllReduceI5SumOpfLi1024EET0_S1_E12temp_storage+136];
	add.f32 	%f319, %f317, %f318;
	ld.shared.f32 	%f320, [_ZZ14BlockAllReduceI5SumOpfLi1024EET0_S1_E12temp_storage+140];
	add.f32 	%f321, %f319, %f320;
	ld.shared.f32 	%f322, [_ZZ14BlockAllReduceI5SumOpfLi1024EET0_S1_E12temp_storage+144];
	add.f32 	%f323, %f321, %f322;
	ld.shared.f32 	%f324, [_ZZ14BlockAllReduceI5SumOpfLi1024EET0_S1_E12temp_storage+148];
	add.f32 	%f325, %f323, %f324;
	ld.shared.f32 	%f326, [_ZZ14BlockAllReduceI5SumOpfLi1024EET0_S1_E12temp_storage+152];
	add.f32 	%f327, %f325, %f326;
	ld.shared.f32 	%f328, [_ZZ14BlockAllReduceI5SumOpfLi1024EET0_S1_E12temp_storage+156];
	add.f32 	%f329, %f327, %f328;
	st.shared.f32 	[_ZZ14BlockAllReduceI5SumOpfLi1024EET0_S1_E16result_broadcast], %f329;
$L__BB148_46:
	setp.ge.s32 	%p52, %r1, %r2;
	bar.sync 	0;
	ld.shared.f32 	%f57, [_ZZ14BlockAllReduceI5SumOpfLi1024EET0_S1_E16result_broadcast];
	@%p52 bra 	$L__BB148_57;
	and.b32  	%r98, %r4, 1024;
	setp.ne.s32 	%p53, %r98, 0;
	mul.lo.s64 	%rd25, %rd157, %rd38;
	mul.lo.s64 	%rd26, %rd157, %rd36;
	mov.u32 	%r118, %r1;
	@%p53 bra 	$L__BB148_51;
	add.s64 	%rd120, %rd26, %rd6;
	shr.u64 	%rd121, %rd120, 63;
	add.s64 	%rd122, %rd120, %rd121;
	shl.b64 	%rd123, %rd122, 2;
	and.b64  	%rd124, %rd123, -8;
	add.s64 	%rd27, %rd1, %rd124;
	ld.global.f32 	%f330, [%rd27];
	and.b64  	%rd125, %rd122, -2;
	add.s64 	%rd126, %rd2, %rd125;
	ld.global.v2.u8 	{%rs21, %rs22}, [%rd126];
	setp.eq.s16 	%p54, %rs21, 0;
	mul.f32 	%f331, %f68, %f330;
	selp.f32 	%f58, %f67, %f331, %p54;
	setp.eq.s16 	%p55, %rs22, 0;
	mov.f32 	%f436, %f67;
	@%p55 bra 	$L__BB148_50;
	ld.global.f32 	%f332, [%rd27+4];
	mul.f32 	%f436, %f68, %f332;
$L__BB148_50:
	sub.f32 	%f333, %f58, %f39;
	fma.rn.f32 	%f334, %f333, 0f3BBB989D, 0f3F000000;
	cvt.sat.f32.f32 	%f335, %f334;
	mov.f32 	%f336, 0f4B400001;
	mov.f32 	%f337, 0f437C0000;
	fma.rm.f32 	%f338, %f335, %f337, %f336;
	add.f32 	%f339, %f338, 0fCB40007F;
	neg.f32 	%f340, %f339;
	fma.rn.f32 	%f341, %f333, 0f3FB8AA3B, %f340;
	fma.rn.f32 	%f342, %f333, 0f32A57060, %f341;
	mov.b32 	%r99, %f338;
	shl.b32 	%r100, %r99, 23;
	mov.b32 	%f343, %r100;
	ex2.approx.ftz.f32 	%f344, %f342;
	mul.f32 	%f345, %f344, %f343;
	div.rn.f32 	%f346, %f345, %f57;
	sub.f32 	%f347, %f436, %f39;
	fma.rn.f32 	%f348, %f347, 0f3BBB989D, 0f3F000000;
	cvt.sat.f32.f32 	%f349, %f348;
	fma.rm.f32 	%f350, %f349, %f337, %f336;
	add.f32 	%f351, %f350, 0fCB40007F;
	neg.f32 	%f352, %f351;
	fma.rn.f32 	%f353, %f347, 0f3FB8AA3B, %f352;
	fma.rn.f32 	%f354, %f347, 0f32A57060, %f353;
	mov.b32 	%r101, %f350;
	shl.b32 	%r102, %r101, 23;
	mov.b32 	%f355, %r102;
	ex2.approx.ftz.f32 	%f356, %f354;
	mul.f32 	%f357, %f356, %f355;
	div.rn.f32 	%f358, %f357, %f57;
	add.s64 	%rd127, %rd25, %rd6;
	shr.u64 	%rd128, %rd127, 63;
	add.s64 	%rd129, %rd127, %rd128;
	shl.b64 	%rd130, %rd129, 2;
	and.b64  	%rd131, %rd130, -8;
	add.s64 	%rd132, %rd3, %rd131;
	st.global.v2.f32 	[%rd132], {%f346, %f358};
	mov.u32 	%r118, %r6;
$L__BB148_51:
	setp.lt.u32 	%p56, %r4, 1024;
	@%p56 bra 	$L__BB148_57;
$L__BB148_52:
	shl.b32 	%r103, %r118, 1;
	cvt.u64.u32 	%rd28, %r103;
	add.s64 	%rd29, %rd26, %rd28;
	shr.u64 	%rd133, %rd29, 63;
	add.s64 	%rd134, %rd29, %rd133;
	shl.b64 	%rd135, %rd134, 2;
	and.b64  	%rd136, %rd135, -8;
	add.s64 	%rd30, %rd1, %rd136;
	ld.global.f32 	%f359, [%rd30];
	and.b64  	%rd137, %rd134, -2;
	add.s64 	%rd138, %rd2, %rd137;
	ld.global.v2.u8 	{%rs23, %rs24}, [%rd138];
	setp.eq.s16 	%p57, %rs23, 0;
	mul.f32 	%f360, %f68, %f359;
	selp.f32 	%f61, %f67, %f360, %p57;
	setp.eq.s16 	%p58, %rs24, 0;
	mov.f32 	%f437, %f67;
	@%p58 bra 	$L__BB148_54;
	ld.global.f32 	%f361, [%rd30+4];
	mul.f32 	%f437, %f68, %f361;
$L__BB148_54:
	cvt.u32.u64 	%r19, %rd28;
	sub.f32 	%f362, %f61, %f39;
	fma.rn.f32 	%f363, %f362, 0f3BBB989D, 0f3F000000;
	cvt.sat.f32.f32 	%f364, %f363;
	mov.f32 	%f365, 0f4B400001;
	mov.f32 	%f366, 0f437C0000;
	fma.rm.f32 	%f367, %f364, %f366, %f365;
	add.f32 	%f368, %f367, 0fCB40007F;
	neg.f32 	%f369, %f368;
	fma.rn.f32 	%f370, %f362, 0f3FB8AA3B, %f369;
	fma.rn.f32 	%f371, %f362, 0f32A57060, %f370;
	mov.b32 	%r104, %f367;
	shl.b32 	%r105, %r104, 23;
	mov.b32 	%f372, %r105;
	ex2.approx.ftz.f32 	%f373, %f371;
	mul.f32 	%f374, %f373, %f372;
	div.rn.f32 	%f375, %f374, %f57;
	sub.f32 	%f376, %f437, %f39;
	fma.rn.f32 	%f377, %f376, 0f3BBB989D, 0f3F000000;
	cvt.sat.f32.f32 	%f378, %f377;
	fma.rm.f32 	%f379, %f378, %f366, %f365;
	add.f32 	%f380, %f379, 0fCB40007F;
	neg.f32 	%f381, %f380;
	fma.rn.f32 	%f382, %f376, 0f3FB8AA3B, %f381;
	fma.rn.f32 	%f383, %f376, 0f32A57060, %f382;
	mov.b32 	%r106, %f379;
	shl.b32 	%r107, %r106, 23;
	mov.b32 	%f384, %r107;
	ex2.approx.ftz.f32 	%f385, %f383;
	mul.f32 	%f386, %f385, %f384;
	div.rn.f32 	%f387, %f386, %f57;
	add.s64 	%rd31, %rd25, %rd28;
	shr.u64 	%rd139, %rd31, 63;
	add.s64 	%rd140, %rd31, %rd139;
	shl.b64 	%rd141, %rd140, 2;
	and.b64  	%rd142, %rd141, -8;
	add.s64 	%rd143, %rd3, %rd142;
	st.global.v2.f32 	[%rd143], {%f375, %f387};
	add.s64 	%rd144, %rd29, 2048;
	shr.u64 	%rd145, %rd144, 63;
	add.s64 	%rd146, %rd144, %rd145;
	shl.b64 	%rd147, %rd146, 2;
	and.b64  	%rd148, %rd147, -8;
	add.s64 	%rd32, %rd1, %rd148;
	ld.global.f32 	%f388, [%rd32];
	and.b64  	%rd149, %rd146, -2;
	add.s64 	%rd150, %rd2, %rd149;
	ld.global.v2.u8 	{%rs25, %rs26}, [%rd150];
	setp.eq.s16 	%p59, %rs25, 0;
	mul.f32 	%f389, %f68, %f388;
	selp.f32 	%f64, %f67, %f389, %p59;
	setp.eq.s16 	%p60, %rs26, 0;
	mov.f32 	%f438, %f67;
	@%p60 bra 	$L__BB148_56;
	ld.global.f32 	%f390, [%rd32+4];
	mul.f32 	%f438, %f68, %f390;
$L__BB148_56:
	sub.f32 	%f391, %f64, %f39;
	fma.rn.f32 	%f392, %f391, 0f3BBB989D, 0f3F000000;
	cvt.sat.f32.f32 	%f393, %f392;
	mov.f32 	%f394, 0f4B400001;
	mov.f32 	%f395, 0f437C0000;
	fma.rm.f32 	%f396, %f393, %f395, %f394;
	add.f32 	%f397, %f396, 0fCB40007F;
	neg.f32 	%f398, %f397;
	fma.rn.f32 	%f399, %f391, 0f3FB8AA3B, %f398;
	fma.rn.f32 	%f400, %f391, 0f32A57060, %f399;
	mov.b32 	%r108, %f396;
	shl.b32 	%r109, %r108, 23;
	mov.b32 	%f401, %r109;
	ex2.approx.ftz.f32 	%f402, %f400;
	mul.f32 	%f403, %f402, %f401;
	div.rn.f32 	%f404, %f403, %f57;
	sub.f32 	%f405, %f438, %f39;
	fma.rn.f32 	%f406, %f405, 0f3BBB989D, 0f3F000000;
	cvt.sat.f32.f32 	%f407, %f406;
	fma.rm.f32 	%f408, %f407, %f395, %f394;
	add.f32 	%f409, %f408, 0fCB40007F;
	neg.f32 	%f410, %f409;
	fma.rn.f32 	%f411, %f405, 0f3FB8AA3B, %f410;
	fma.rn.f32 	%f412, %f405, 0f32A57060, %f411;
	mov.b32 	%r110, %f408;
	shl.b32 	%r111, %r110, 23;
	mov.b32 	%f413, %r111;
	ex2.approx.ftz.f32 	%f414, %f412;
	mul.f32 	%f415, %f414, %f413;
	div.rn.f32 	%f416, %f415, %f57;
	add.s64 	%rd151, %rd31, 2048;
	shr.u64 	%rd152, %rd151, 63;
	add.s64 	%rd153, %rd151, %rd152;
	shl.b64 	%rd154, %rd153, 2;
	and.b64  	%rd155, %rd154, -8;
	add.s64 	%rd156, %rd3, %rd155;
	st.global.v2.f32 	[%rd156], {%f404, %f416};
	sub.s32 	%r112, %r19, %r118;
	add.s32 	%r118, %r112, 2048;
	setp.lt.s32 	%p61, %r118, %r2;
	@%p61 bra 	$L__BB148_52;
$L__BB148_57:
	add.s64 	%rd157, %rd157, %rd5;
	setp.lt.s64 	%p62, %rd157, %rd39;
	@%p62 bra 	$L__BB148_4;
$L__BB148_58:
	ret;

}
	// .globl	_Z24SoftmaxBlockUncachedImplI24ElementwiseScaleMaskLoadIffbE11DirectStoreIffEfLi1ELi1024EL9Algorithm0EEvT_T0_ll
.visible .entry _Z24SoftmaxBlockUncachedImplI24ElementwiseScaleMaskLoadIffbE11DirectStoreIffEfLi1ELi1024EL9Algorithm0EEvT_T0_ll(
	.param .align 8 .b8 _Z24SoftmaxBlockUncachedImplI24ElementwiseScaleMaskLoadIffbE11DirectStoreIffEfLi1ELi1024EL9Algorithm0EEvT_T0_ll_param_0[32],
	.param .align 8 .b8 _Z24SoftmaxBlockUncachedImplI24ElementwiseScaleMaskLoadIffbE11DirectStoreIffEfLi1ELi1024EL9Algorithm0EEvT_T0_ll_param_1[16],
	.param .u64 _Z24SoftmaxBlockUncachedImplI24ElementwiseScaleMaskLoadIffbE11DirectStoreIffEfLi1ELi1024EL9Algorithm0EEvT_T0_ll_param_2,
	.param .u64 _Z24SoftmaxBlockUncachedImplI24ElementwiseScaleMaskLoadIffbE11DirectStoreIffEfLi1ELi1024EL9Algorithm0EEvT_T0_ll_param_3
)
{
	.reg .pred 	%p<81>;
	.reg .b16 	%rs<38>;
	.reg .b32 	%r<158>;
	.reg .b32 	%f<595>;
	.reg .b64 	%rd<82>;

	ld.param.u64 	%rd24, [_Z24SoftmaxBlockUncachedImplI24ElementwiseScaleMaskLoadIffbE11DirectStoreIffEfLi1ELi1024EL9Algorithm0EEvT_T0_ll_param_1+8];
	ld.param.v2.f32 	{%f2, %f1}, [_Z24SoftmaxBlockUncachedImplI24ElementwiseScaleMaskLoadIffbE11DirectStoreIffEfLi1ELi1024EL9Algorithm0EEvT_T0_ll_param_0+24];
	ld.param.u64 	%rd3, [_Z24SoftmaxBlockUncachedImplI24ElementwiseScaleMaskLoadIffbE11DirectStoreIffEfLi1ELi1024EL9Algorithm0EEvT_T0_ll_param_0+16];
	ld.param.u64 	%rd23, [_Z24SoftmaxBlockUncachedImplI24ElementwiseScaleMaskLoadIffbE11DirectStoreIffEfLi1ELi1024EL9Algorithm0EEvT_T0_ll_param_1];
	ld.param.u64 	%rd26, [_Z24SoftmaxBlockUncachedImplI24ElementwiseScaleMaskLoadIffbE11DirectStoreIffEfLi1ELi1024EL9Algorithm0EEvT_T0_ll_param_0+8];
	ld.param.u64 	%rd27, [_Z24SoftmaxBlockUncachedImplI24ElementwiseScaleMaskLoadIffbE11DirectStoreIffEfLi1ELi1024EL9Algorithm0EEvT_T0_ll_param_0];
	ld.param.u64 	%rd25, [_Z24SoftmaxBlockUncachedImplI24ElementwiseScaleMaskLoadIffbE11DirectStoreIffEfLi1ELi1024EL9Algorithm0EEvT_T0_ll_param_2];
	ld.param.u32 	%r2, [_Z24SoftmaxBlockUncachedImplI24ElementwiseScaleMaskLoadIffbE11DirectStoreIffEfLi1ELi1024EL9Algorithm0EEvT_T0_ll_param_3];
	cvta.to.global.u64 	%rd1, %rd27;
	cvta.to.global.u64 	%rd2, %rd26;
	cvta.to.global.u64 	%rd4, %rd23;
	mov.u32 	%r1, %tid.x;
	mov.u32 	%r39, %ctaid.x;
	cvt.u64.u32 	%rd79, %r39;
	setp.le.s64 	%p2, %rd25, %rd79;
	@%p2 bra 	$L__BB149_43;
	// begin inline asm
	mov.u32 %r40, %laneid;
	// end inline asm
	shr.u32 	%r41, %r1, 3;
	and.b32  	%r42, %r41, 124;
	mov.u32 	%r43, _ZZ14BlockAllReduceI5MaxOpfLi1024EET0_S1_E12temp_storage;
	add.s32 	%r44, %r43, %r42;
	add.s32 	%r4, %r44, 32;
	mov.u32 	%r45, _ZZ14BlockAllReduceI5SumOpfLi1024EET0_S1_E12temp_storage;
	add.s32 	%r46, %r45, %r42;
	add.s32 	%r5, %r46, 32;
	mov.u32 	%r47, %nctaid.x;
	cvt.u64.u32 	%rd6, %r47;
	not.b32 	%r48, %r1;
	add.s32 	%r6, %r48, %r2;
	shr.u32 	%r49, %r6, 10;
	add.s32 	%r50, %r49, 1;
	and.b32  	%r7, %r50, 7;
	add.s32 	%r8, %r7, -1;
	and.b32  	%r9, %r50, 3;
	add.s32 	%r10, %r9, -1;
	and.b32  	%r11, %r50, 8388600;
	and.b32  	%r12, %r6, 1024;
	cvt.u64.u32 	%rd7, %r1;
	neg.s32 	%r13, %r11;
$L__BB149_2:
	setp.ge.s32 	%p3, %r1, %r2;
	mov.f32 	%f585, 0fFF800000;
	@%p3 bra 	$L__BB149_14;
	setp.lt.u32 	%p4, %r6, 7168;
	mul.lo.s64 	%rd9, %rd79, %rd3;
	mov.f32 	%f585, 0fFF800000;
	mov.u32 	%r148, %r1;
	@%p4 bra 	$L__BB149_6;
	add.s64 	%rd28, %rd7, %rd9;
	shl.b64 	%rd29, %rd28, 2;
	add.s64 	%rd30, %rd1, %rd29;
	add.s64 	%rd81, %rd30, 16384;
	add.s64 	%rd31, %rd28, %rd2;
	add.s64 	%rd80, %rd31, 4096;
	mov.f32 	%f585, 0fFF800000;
	mov.u32 	%r146, %r13;
	mov.u32 	%r148, %r1;
$L__BB149_5:
	.pragma "nounroll";
	ld.global.f32 	%f38, [%rd81+-16384];
	ld.global.u8 	%rs1, [%rd80+-4096];
	setp.eq.s16 	%p5, %rs1, 0;
	mul.f32 	%f39, %f1, %f38;
	selp.f32 	%f40, %f2, %f39, %p5;
	max.f32 	%f41, %f585, %f40;
	ld.global.f32 	%f42, [%rd81+-12288];
	ld.global.u8 	%rs2, [%rd80+-3072];
	setp.eq.s16 	%p6, %rs2, 0;
	mul.f32 	%f43, %f1, %f42;
	selp.f32 	%f44, %f2, %f43, %p6;
	max.f32 	%f45, %f41, %f44;
	ld.global.f32 	%f46, [%rd81+-8192];
	ld.global.u8 	%rs3, [%rd80+-2048];
	setp.eq.s16 	%p7, %rs3, 0;
	mul.f32 	%f47, %f1, %f46;
	selp.f32 	%f48, %f2, %f47, %p7;
	max.f32 	%f49, %f45, %f48;
	ld.global.f32 	%f50, [%rd81+-4096];
	ld.global.u8 	%rs4, [%rd80+-1024];
	setp.eq.s16 	%p8, %rs4, 0;
	mul.f32 	%f51, %f1, %f50;
	selp.f32 	%f52, %f2, %f51, %p8;
	max.f32 	%f53, %f49, %f52;
	ld.global.f32 	%f54, [%rd81];
	ld.global.u8 	%rs5, [%rd80];
	setp.eq.s16 	%p9, %rs5, 0;
	mul.f32 	%f55, %f1, %f54;
	selp.f32 	%f56, %f2, %f55, %p9;
	max.f32 	%f57, %f53, %f56;
	ld.global.f32 	%f58, [%rd81+4096];
	ld.global.u8 	%rs6, [%rd80+1024];
	setp.eq.s16 	%p10, %rs6, 0;
	mul.f32 	%f59, %f1, %f58;
	selp.f32 	%f60, %f2, %f59, %p10;
	max.f32 	%f61, %f57, %f60;
	ld.global.f32 	%f62, [%rd81+8192];
	ld.global.u8 	%rs7, [%rd80+2048];
	setp.eq.s16 	%p11, %rs7, 0;
	mul.f32 	%f63, %f1, %f62;
	selp.f32 	%f64, %f2, %f63, %p11;
	max.f32 	%f65, %f61, %f64;
	ld.global.f32 	%f66, [%rd81+12288];
	ld.global.u8 	%rs8, [%rd80+3072];
	setp.eq.s16 	%p12, %rs8, 0;
	mul.f32 	%f67, %f1, %f66;
	selp.f32 	%f68, %f2, %f67, %p12;
	max.f32 	%f585, %f65, %f68;
	add.s32 	%r148, %r148, 8192;
	add.s32 	%r146, %r146, 8;
	add.s64 	%rd81, %rd81, 32768;
	add.s64 	%rd80, %rd80, 8192;
	setp.ne.s32 	%p13, %r146, 0;
	@%p13 bra 	$L__BB149_5;
$L__BB149_6:
	setp.eq.s32 	%p14, %r7, 0;
	@%p14 bra 	$L__BB149_14;
	setp.lt.u32 	%p15, %r8, 3;
	@%p15 bra 	$L__BB149_9;
	cvt.u64.u32 	%rd32, %r148;
	add.s64 	%rd33, %rd9, %rd32;
	shl.b64 	%rd34, %rd33, 2;
	add.s64 	%rd35, %rd1, %rd34;
	ld.global.f32 	%f70, [%rd35];
	add.s64 	%rd36, %rd2, %rd33;
	ld.global.u8 	%rs9, [%rd36];
	setp.eq.s16 	%p16, %rs9, 0;
	mul.f32 	%f71, %f1, %f70;
	selp.f32 	%f72, %f2, %f71, %p16;
	max.f32 	%f73, %f585, %f72;
	ld.global.f32 	%f74, [%rd35+4096];
	ld.global.u8 	%rs10, [%rd36+1024];
	setp.eq.s16 	%p17, %rs10, 0;
	mul.f32 	%f75, %f1, %f74;
	selp.f32 	%f76, %f2, %f75, %p17;
	max.f32 	%f77, %f73, %f76;
	ld.global.f32 	%f78, [%rd35+8192];
	ld.global.u8 	%rs11, [%rd36+2048];
	setp.eq.s16 	%p18, %rs11, 0;
	mul.f32 	%f79, %f1, %f78;
	selp.f32 	%f80, %f2, %f79, %p18;
	max.f32 	%f81, %f77, %f80;
	ld.global.f32 	%f82, [%rd35+12288];
	ld.global.u8 	%rs12, [%rd36+3072];
	setp.eq.s16 	%p19, %rs12, 0;
	mul.f32 	%f83, %f1, %f82;
	selp.f32 	%f84, %f2, %f83, %p19;
	max.f32 	%f585, %f81, %f84;
	add.s32 	%r148, %r148, 4096;
$L__BB149_9:
	setp.eq.s32 	%p20, %r9, 0;
	@%p20 bra 	$L__BB149_14;
	setp.eq.s32 	%p21, %r10, 0;
	@%p21 bra 	$L__BB149_12;
	cvt.u64.u32 	%rd37, %r148;
	add.s64 	%rd38, %rd9, %rd37;
	shl.b64 	%rd39, %rd38, 2;
	add.s64 	%rd40, %rd1, %rd39;
	ld.global.f32 	%f86, [%rd40];
	add.s64 	%rd41, %rd2, %rd38;
	ld.global.u8 	%rs13, [%rd41];
	setp.eq.s16 	%p22, %rs13, 0;
	mul.f32 	%f87, %f1, %f86;
	selp.f32 	%f88, %f2, %f87, %p22;
	max.f32 	%f89, %f585, %f88;
	ld.global.f32 	%f90, [%rd40+4096];
	ld.global.u8 	%rs14, [%rd41+1024];
	setp.eq.s16 	%p23, %rs14, 0;
	mul.f32 	%f91, %f1, %f90;
	selp.f32 	%f92, %f2, %f91, %p23;
	max.f32 	%f585, %f89, %f92;
	add.s32 	%r148, %r148, 2048;
$L__BB149_12:
	setp.ne.s32 	%p24, %r12, 0;
	@%p24 bra 	$L__BB149_14;
	cvt.u64.u32 	%rd42, %r148;
	add.s64 	%rd43, %rd9, %rd42;
	shl.b64 	%rd44, %rd43, 2;
	add.s64 	%rd45, %rd1, %rd44;
	ld.global.f32 	%f93, [%rd45];
	add.s64 	%rd46, %rd2, %rd43;
	ld.global.u8 	%rs15, [%rd46];
	setp.eq.s16 	%p25, %rs15, 0;
	mul.f32 	%f94, %f1, %f93;
	selp.f32 	%f95, %f2, %f94, %p25;
	max.f32 	%f585, %f585, %f95;
$L__BB149_14:
	setp.gt.s32 	%p27, %r40, 15;
	setp.gt.s32 	%p28, %r40, 23;
	setp.gt.s32 	%p29, %r40, 27;
	setp.gt.s32 	%p30, %r40, 29;
	setp.gt.s32 	%p31, %r40, 30;
	mov.b32 	%r52, %f585;
	mov.b32 	%r53, 1;
	mov.b32 	%r74, 31;
	mov.b32 	%r75, -1;
	// begin inline asm
	shfl.sync.down.b32 %r51, %r52, %r53, %r74, %r75;
	// end inline asm
	mov.b32 	%f96, %r51;
	max.f32 	%f97, %f585, %f96;
	selp.f32 	%f98, %f585, %f97, %p31;
	mov.b32 	%r57, %f98;
	mov.b32 	%r58, 2;
	// begin inline asm
	shfl.sync.down.b32 %r56, %r57, %r58, %r74, %r75;
	// end inline asm
	mov.b32 	%f99, %r56;
	max.f32 	%f100, %f98, %f99;
	selp.f32 	%f101, %f98, %f100, %p30;
	mov.b32 	%r62, %f101;
	mov.b32 	%r63, 4;
	// begin inline asm
	shfl.sync.down.b32 %r61, %r62, %r63, %r74, %r75;
	// end inline asm
	mov.b32 	%f102, %r61;
	max.f32 	%f103, %f101, %f102;
	selp.f32 	%f104, %f101, %f103, %p29;
	mov.b32 	%r67, %f104;
	mov.b32 	%r68, 8;
	// begin inline asm
	shfl.sync.down.b32 %r66, %r67, %r68, %r74, %r75;
	// end inline asm
	mov.b32 	%f105, %r66;
	max.f32 	%f15, %f104, %f105;
	selp.f32 	%f586, %f104, %f15, %p28;
	mov.b32 	%r72, %f586;
	mov.b32 	%r73, 16;
	// begin inline asm
	shfl.sync.down.b32 %r71, %r72, %r73, %r74, %r75;
	// end inline asm
	mov.pred 	%p80, 0;
	@%p27 bra 	$L__BB149_17;
	setp.ne.s32 	%p33, %r40, 0;
	mov.b32 	%f106, %r71;
	max.f32 	%f586, %f15, %f106;
	@%p33 bra 	$L__BB149_17;
	st.shared.f32 	[%r4], %f586;
	mov.pred 	%p80, -1;
$L__BB149_17:
	setp.ne.s32 	%p35, %r1, 0;
	bar.sync 	0;
	@%p35 bra 	$L__BB149_19;
	ld.shared.f32 	%f107, [_ZZ14BlockAllReduceI5MaxOpfLi1024EET0_S1_E12temp_storage+36];
	max.f32 	%f108, %f586, %f107;
	ld.shared.f32 	%f109, [_ZZ14BlockAllReduceI5MaxOpfLi1024EET0_S1_E12temp_storage+40];
	max.f32 	%f110, %f108, %f109;
	ld.shared.f32 	%f111, [_ZZ14BlockAllReduceI5MaxOpfLi1024EET0_S1_E12temp_storage+44];
	max.f32 	%f112, %f110, %f111;
	ld.shared.f32 	%f113, [_ZZ14BlockAllReduceI5MaxOpfLi1024EET0_S1_E12temp_storage+48];
	max.f32 	%f114, %f112, %f113;
	ld.shared.f32 	%f115, [_ZZ14BlockAllReduceI5MaxOpfLi1024EET0_S1_E12temp_storage+52];
	max.f32 	%f116, %f114, %f115;
	ld.shared.f32 	%f117, [_ZZ14BlockAllReduceI5MaxOpfLi1024EET0_S1_E12temp_storage+56];
	max.f32 	%f118, %f116, %f117;
	ld.shared.f32 	%f119, [_ZZ14BlockAllReduceI5MaxOpfLi1024EET0_S1_E12temp_storage+60];
	max.f32 	%f120, %f118, %f119;
	ld.shared.f32 	%f121, [_ZZ14BlockAllReduceI5MaxOpfLi1024EET0_S1_E12temp_storage+64];
	max.f32 	%f122, %f120, %f121;
	ld.shared.f32 	%f123, [_ZZ14BlockAllReduceI5MaxOpfLi1024EET0_S1_E12temp_storage+68];
	max.f32 	%f124, %f122, %f123;
	ld.shared.f32 	%f125, [_ZZ14BlockAllReduceI5MaxOpfLi1024EET0_S1_E12temp_storage+72];
	max.f32 	%f126, %f124, %f125;
	ld.shared.f32 	%f127, [_ZZ14BlockAllReduceI5MaxOpfLi1024EET0_S1_E12temp_storage+76];
	max.f32 	%f128, %f126, %f127;
	ld.shared.f32 	%f129, [_ZZ14BlockAllReduceI5MaxOpfLi1024EET0_S1_E12temp_storage+80];
	max.f32 	%f130, %f128, %f129;
	ld.shared.f32 	%f131, [_ZZ14BlockAllReduceI5MaxOpfLi1024EET0_S1_E12temp_storage+84];
	max.f32 	%f132, %f130, %f131;
	ld.shared.f32 	%f133, [_ZZ14BlockAllReduceI5MaxOpfLi1024EET0_S1_E12temp_storage+88];
	max.f32 	%f134, %f132, %f133;
	ld.shared.f32 	%f135, [_ZZ14BlockAllReduceI5MaxOpfLi1024EET0_S1_E12temp_storage+92];
	max.f32 	%f136, %f134, %f135;
	ld.shared.f32 	%f137, [_ZZ14BlockAllReduceI5MaxOpfLi1024EET0_S1_E12temp_storage+96];
	max.f32 	%f138, %f136, %f137;
	ld.shared.f32 	%f139, [_ZZ14BlockAllReduceI5MaxOpfLi1024EET0_S1_E12temp_storage+100];
	max.f32 	%f140, %f138, %f139;
	ld.shared.f32 	%f141, [_ZZ14BlockAllReduceI5MaxOpfLi1024EET0_S1_E12temp_storage+104];
	max.f32 	%f142, %f140, %f141;
	ld.shared.f32 	%f143, [_ZZ14BlockAllReduceI5MaxOpfLi1024EET0_S1_E12temp_storage+108];
	max.f32 	%f144, %f142, %f143;
	ld.shared.f32 	%f145, [_ZZ14BlockAllReduceI5MaxOpfLi1024EET0_S1_E12temp_storage+112];
	max.f32 	%f146, %f144, %f145;
	ld.shared.f32 	%f147, [_ZZ14BlockAllReduceI5MaxOpfLi1024EET0_S1_E12temp_storage+116];
	max.f32 	%f148, %f146, %f147;
	ld.shared.f32 	%f149, [_ZZ14BlockAllReduceI5MaxOpfLi1024EET0_S1_E12temp_storage+120];
	max.f32 	%f150, %f148, %f149;
	ld.shared.f32 	%f151, [_ZZ14BlockAllReduceI5MaxOpfLi1024EET0_S1_E12temp_storage+124];
	max.f32 	%f152, %f150, %f151;
	ld.shared.f32 	%f153, [_ZZ14BlockAllReduceI5MaxOpfLi1024EET0_S1_E12temp_storage+128];
	max.f32 	%f154, %f152, %f153;
	ld.shared.f32 	%f155, [_ZZ14BlockAllReduceI5MaxOpfLi1024EET0_S1_E12temp_storage+132];
	max.f32 	%f156, %f154, %f155;
	ld.shared.f32 	%f157, [_ZZ14BlockAllReduceI5MaxOpfLi1024EET0_S1_E12temp_storage+136];
	max.f32 	%f158, %f156, %f157;
	ld.shared.f32 	%f159, [_ZZ14BlockAllReduceI5MaxOpfLi1024EET0_S1_E12temp_storage+140];
	max.f32 	%f160, %f158, %f159;
	ld.shared.f32 	%f161, [_ZZ14BlockAllReduceI5MaxOpfLi1024EET0_S1_E12temp_storage+144];
	max.f32 	%f162, %f160, %f161;
	ld.shared.f32 	%f163, [_ZZ14BlockAllReduceI5MaxOpfLi1024EET0_S1_E12temp_storage+148];
	max.f32 	%f164, %f162, %f163;
	ld.shared.f32 	%f165, [_ZZ14BlockAllReduceI5MaxOpfLi1024EET0_S1_E12temp_storage+152];
	max.f32 	%f166, %f164, %f165;
	ld.shared.f32 	%f167, [_ZZ14BlockAllReduceI5MaxOpfLi1024EET0_S1_E12temp_storage+156];
	max.f32 	%f168, %f166, %f167;
	st.shared.f32 	[_ZZ14BlockAllReduceI5MaxOpfLi1024EET0_S1_E16result_broadcast], %f168;
$L__BB149_19:
	setp.ge.s32 	%p36, %r1, %r2;
	bar.sync 	0;
	mov.f32 	%f594, 0f00000000;
	ld.shared.f32 	%f19, [_ZZ14BlockAllReduceI5MaxOpfLi1024EET0_S1_E16result_broadcast];
	@%p36 bra 	$L__BB149_31;
	setp.lt.u32 	%p37, %r6, 7168;
	mul.lo.s64 	%rd16, %rd79, %rd3;
	mov.f32 	%f594, 0f00000000;
	mov.u32 	%r153, %r1;
	@%p37 bra 	$L__BB149_23;
	mov.b32 	%r152, 0;
	mov.f32 	%f594, 0f00000000;
	mov.u32 	%r153, %r1;
$L__BB149_22:
	.pragma "nounroll";
	cvt.u64.u32 	%rd47, %r153;
	add.s64 	%rd48, %rd16, %rd47;
	shl.b64 	%rd49, %rd48, 2;
	add.s64 	%rd50, %rd1, %rd49;
	ld.global.f32 	%f173, [%rd50];
	add.s64 	%rd51, %rd2, %rd48;
	ld.global.u8 	%rs16, [%rd51];
	setp.eq.s16 	%p38, %rs16, 0;
	mul.f32 	%f174, %f1, %f173;
	selp.f32 	%f175, %f2, %f174, %p38;
	sub.f32 	%f176, %f175, %f19;
	fma.rn.f32 	%f177, %f176, 0f3BBB989D, 0f3F000000;
	cvt.sat.f32.f32 	%f178, %f177;
	mov.f32 	%f179, 0f4B400001;
	mov.f32 	%f180, 0f437C0000;
	fma.rm.f32 	%f181, %f178, %f180, %f179;
	add.f32 	%f182, %f181, 0fCB40007F;
	neg.f32 	%f183, %f182;
	fma.rn.f32 	%f184, %f176, 0f3FB8AA3B, %f183;
	fma.rn.f32 	%f185, %f176, 0f32A57060, %f184;
	mov.b32 	%r77, %f181;
	shl.b32 	%r78, %r77, 23;
	mov.b32 	%f186, %r78;
	ex2.approx.ftz.f32 	%f187, %f185;
	fma.rn.f32 	%f188, %f187, %f186, %f594;
	ld.global.f32 	%f189, [%rd50+4096];
	ld.global.u8 	%rs17, [%rd51+1024];
	setp.eq.s16 	%p39, %rs17, 0;
	mul.f32 	%f190, %f1, %f189;
	selp.f32 	%f191, %f2, %f190, %p39;
	sub.f32 	%f192, %f191, %f19;
	fma.rn.f32 	%f193, %f192, 0f3BBB989D, 0f3F000000;
	cvt.sat.f32.f32 	%f194, %f193;
	fma.rm.f32 	%f195, %f194, %f180, %f179;
	add.f32 	%f196, %f195, 0fCB40007F;
	neg.f32 	%f197, %f196;
	fma.rn.f32 	%f198, %f192, 0f3FB8AA3B, %f197;
	fma.rn.f32 	%f199, %f192, 0f32A57060, %f198;
	mov.b32 	%r79, %f195;
	shl.b32 	%r80, %r79, 23;
	mov.b32 	%f200, %r80;
	ex2.approx.ftz.f32 	%f201, %f199;
	fma.rn.f32 	%f202, %f201, %f200, %f188;
	ld.global.f32 	%f203, [%rd50+8192];
	ld.global.u8 	%rs18, [%rd51+2048];
	setp.eq.s16 	%p40, %rs18, 0;
	mul.f32 	%f204, %f1, %f203;
	selp.f32 	%f205, %f2, %f204, %p40;
	sub.f32 	%f206, %f205, %f19;
	fma.rn.f32 	%f207, %f206, 0f3BBB989D, 0f3F000000;
	cvt.sat.f32.f32 	%f208, %f207;
	fma.rm.f32 	%f209, %f208, %f180, %f179;
	add.f32 	%f210, %f209, 0fCB40007F;
	neg.f32 	%f211, %f210;
	fma.rn.f32 	%f212, %f206, 0f3FB8AA3B, %f211;
	fma.rn.f32 	%f213, %f206, 0f32A57060, %f212;
	mov.b32 	%r81, %f209;
	shl.b32 	%r82, %r81, 23;
	mov.b32 	%f214, %r82;
	ex2.approx.ftz.f32 	%f215, %f213;
	fma.rn.f32 	%f216, %f215, %f214, %f202;
	ld.global.f32 	%f217, [%rd50+12288];
	ld.global.u8 	%rs19, [%rd51+3072];
	setp.eq.s16 	%p41, %rs19, 0;
	mul.f32 	%f218, %f1, %f217;
	selp.f32 	%f219, %f2, %f218, %p41;
	sub.f32 	%f220, %f219, %f19;
	fma.rn.f32 	%f221, %f220, 0f3BBB989D, 0f3F000000;
	cvt.sat.f32.f32 	%f222, %f221;
	fma.rm.f32 	%f223, %f222, %f180, %f179;
	add.f32 	%f224, %f223, 0fCB40007F;
	neg.f32 	%f225, %f224;
	fma.rn.f32 	%f226, %f220, 0f3FB8AA3B, %f225;
	fma.rn.f32 	%f227, %f220, 0f32A57060, %f226;
	mov.b32 	%r83, %f223;
	shl.b32 	%r84, %r83, 23;
	mov.b32 	%f228, %r84;
	ex2.approx.ftz.f32 	%f229, %f227;
	fma.rn.f32 	%f230, %f229, %f228, %f216;
	ld.global.f32 	%f231, [%rd50+16384];
	ld.global.u8 	%rs20, [%rd51+4096];
	setp.eq.s16 	%p42, %rs20, 0;
	mul.f32 	%f232, %f1, %f231;
	selp.f32 	%f233, %f2, %f232, %p42;
	sub.f32 	%f234, %f233, %f19;
	fma.rn.f32 	%f235, %f234, 0f3BBB989D, 0f3F000000;
	cvt.sat.f32.f32 	%f236, %f235;
	fma.rm.f32 	%f237, %f236, %f180, %f179;
	add.f32 	%f238, %f237, 0fCB40007F;
	neg.f32 	%f239, %f238;
	fma.rn.f32 	%f240, %f234, 0f3FB8AA3B, %f239;
	fma.rn.f32 	%f241, %f234, 0f32A57060, %f240;
	mov.b32 	%r85, %f237;
	shl.b32 	%r86, %r85, 23;
	mov.b32 	%f242, %r86;
	ex2.approx.ftz.f32 	%f243, %f241;
	fma.rn.f32 	%f244, %f243, %f242, %f230;
	ld.global.f32 	%f245, [%rd50+20480];
	ld.global.u8 	%rs21, [%rd51+5120];
	setp.eq.s16 	%p43, %rs21, 0;
	mul.f32 	%f246, %f1, %f245;
	selp.f32 	%f247, %f2, %f246, %p43;
	sub.f32 	%f248, %f247, %f19;
	fma.rn.f32 	%f249, %f248, 0f3BBB989D, 0f3F000000;
	cvt.sat.f32.f32 	%f250, %f249;
	fma.rm.f32 	%f251, %f250, %f180, %f179;
	add.f32 	%f252, %f251, 0fCB40007F;
	neg.f32 	%f253, %f252;
	fma.rn.f32 	%f254, %f248, 0f3FB8AA3B, %f253;
	fma.rn.f32 	%f255, %f248, 0f32A57060, %f254;
	mov.b32 	%r87, %f251;
	shl.b32 	%r88, %r87, 23;
	mov.b32 	%f256, %r88;
	ex2.approx.ftz.f32 	%f257, %f255;
	fma.rn.f32 	%f258, %f257, %f256, %f244;
	ld.global.f32 	%f259, [%rd50+24576];
	ld.global.u8 	%rs22, [%rd51+6144];
	setp.eq.s16 	%p44, %rs22, 0;
	mul.f32 	%f260, %f1, %f259;
	selp.f32 	%f261, %f2, %f260, %p44;
	sub.f32 	%f262, %f261, %f19;
	fma.rn.f32 	%f263, %f262, 0f3BBB989D, 0f3F000000;
	cvt.sat.f32.f32 	%f264, %f263;
	fma.rm.f32 	%f265, %f264, %f180, %f179;
	add.f32 	%f266, %f265, 0fCB40007F;
	neg.f32 	%f267, %f266;
	fma.rn.f32 	%f268, %f262, 0f3FB8AA3B, %f267;
	fma.rn.f32 	%f269, %f262, 0f32A57060, %f268;
	mov.b32 	%r89, %f265;
	shl.b32 	%r90, %r89, 23;
	mov.b32 	%f270, %r90;
	ex2.approx.ftz.f32 	%f271, %f269;
	fma.rn.f32 	%f272, %f271, %f270, %f258;
	ld.global.f32 	%f273, [%rd50+28672];
	ld.global.u8 	%rs23, [%rd51+7168];
	setp.eq.s16 	%p45, %rs23, 0;
	mul.f32 	%f274, %f1, %f273;
	selp.f32 	%f275, %f2, %f274, %p45;
	sub.f32 	%f276, %f275, %f19;
	fma.rn.f32 	%f277, %f276, 0f3BBB989D, 0f3F000000;
	cvt.sat.f32.f32 	%f278, %f277;
	fma.rm.f32 	%f279, %f278, %f180, %f179;
	add.f32 	%f280, %f279, 0fCB40007F;
	neg.f32 	%f281, %f280;
	fma.rn.f32 	%f282, %f276, 0f3FB8AA3B, %f281;
	fma.rn.f32 	%f283, %f276, 0f32A57060, %f282;
	mov.b32 	%r91, %f279;
	shl.b32 	%r92, %r91, 23;
	mov.b32 	%f284, %r92;
	ex2.approx.ftz.f32 	%f285, %f283;
	fma.rn.f32 	%f594, %f285, %f284, %f272;
	add.s32 	%r153, %r153, 8192;
	add.s32 	%r152, %r152, 8;
	setp.ne.s32 	%p46, %r152, %r11;
	@%p46 bra 	$L__BB149_22;
$L__BB149_23:
	setp.eq.s32 	%p47, %r7, 0;
	@%p47 bra 	$L__BB149_31;
	setp.lt.u32 	%p48, %r8, 3;
	@%p48 bra 	$L__BB149_26;
	cvt.u64.u32 	%rd52, %r153;
	add.s64 	%rd53, %rd16, %rd52;
	shl.b64 	%rd54, %rd53, 2;
	add.s64 	%rd55, %rd1, %rd54;
	ld.global.f32 	%f287, [%rd55];
	add.s64 	%rd56, %rd2, %rd53;
	ld.global.u8 	%rs24, [%rd56];
	setp.eq.s16 	%p49, %rs24, 0;
	mul.f32 	%f288, %f1, %f287;
	selp.f32 	%f289, %f2, %f288, %p49;
	sub.f32 	%f290, %f289, %f19;
	fma.rn.f32 	%f291, %f290, 0f3BBB989D, 0f3F000000;
	cvt.sat.f32.f32 	%f292, %f291;
	mov.f32 	%f293, 0f4B400001;
	mov.f32 	%f294, 0f437C0000;
	fma.rm.f32 	%f295, %f292, %f294, %f293;
	add.f32 	%f296, %f295, 0fCB40007F;
	neg.f32 	%f297, %f296;
	fma.rn.f32 	%f298, %f290, 0f3FB8AA3B, %f297;
	fma.rn.f32 	%f299, %f290, 0f32A57060, %f298;
	mov.b32 	%r93, %f295;
	shl.b32 	%r94, %r93, 23;
	mov.b32 	%f300, %r94;
	ex2.approx.ftz.f32 	%f301, %f299;
	fma.rn.f32 	%f302, %f301, %f300, %f594;
	ld.global.f32 	%f303, [%rd55+4096];
	ld.global.u8 	%rs25, [%rd56+1024];
	setp.eq.s16 	%p50, %rs25, 0;
	mul.f32 	%f304, %f1, %f303;
	selp.f32 	%f305, %f2, %f304, %p50;
	sub.f32 	%f306, %f305, %f19;
	fma.rn.f32 	%f307, %f306, 0f3BBB989D, 0f3F000000;
	cvt.sat.f32.f32 	%f308, %f307;
	fma.rm.f32 	%f309, %f308, %f294, %f293;
	add.f32 	%f310, %f309, 0fCB40007F;
	neg.f32 	%f311, %f310;
	fma.rn.f32 	%f312, %f306, 0f3FB8AA3B, %f311;
	fma.rn.f32 	%f313, %f306, 0f32A57060, %f312;
	mov.b32 	%r95, %f309;
	shl.b32 	%r96, %r95, 23;
	mov.b32 	%f314, %r96;
	ex2.approx.ftz.f32 	%f315, %f313;
	fma.rn.f32 	%f316, %f315, %f314, %f302;
	ld.global.f32 	%f317, [%rd55+8192];
	ld.global.u8 	%rs26, [%rd56+2048];
	setp.eq.s16 	%p51, %rs26, 0;
	mul.f32 	%f318, %f1, %f317;
	selp.f32 	%f319, %f2, %f318, %p51;
	sub.f32 	%f320, %f319, %f19;
	fma.rn.f32 	%f321, %f320, 0f3BBB989D, 0f3F000000;
	cvt.sat.f32.f32 	%f322, %f321;
	fma.rm.f32 	%f323, %f322, %f294, %f293;
	add.f32 	%f324, %f323, 0fCB40007F;
	neg.f32 	%f325, %f324;
	fma.rn.f32 	%f326, %f320, 0f3FB8AA3B, %f325;
	fma.rn.f32 	%f327, %f320, 0f32A57060, %f326;
	mov.b32 	%r97, %f323;
	shl.b32 	%r98, %r97, 23;
	mov.b32 	%f328, %r98;
	ex2.approx.ftz.f32 	%f329, %f327;
	fma.rn.f32 	%f330, %f329, %f328, %f316;
	ld.global.f32 	%f331, [%rd55+12288];
	ld.global.u8 	%rs27, [%rd56+3072];
	setp.eq.s16 	%p52, %rs27, 0;
	mul.f32 	%f332, %f1, %f331;
	selp.f32 	%f333, %f2, %f332, %p52;
	sub.f32 	%f334, %f333, %f19;
	fma.rn.f32 	%f335, %f334, 0f3BBB989D, 0f3F000000;
	cvt.sat.f32.f32 	%f336, %f335;
	fma.rm.f32 	%f337, %f336, %f294, %f293;
	add.f32 	%f338, %f337, 0fCB40007F;
	neg.f32 	%f339, %f338;
	fma.rn.f32 	%f340, %f334, 0f3FB8AA3B, %f339;
	fma.rn.f32 	%f341, %f334, 0f32A57060, %f340;
	mov.b32 	%r99, %f337;
	shl.b32 	%r100, %r99, 23;
	mov.b32 	%f342, %r100;
	ex2.approx.ftz.f32 	%f343, %f341;
	fma.rn.f32 	%f594, %f343, %f342, %f330;
	add.s32 	%r153, %r153, 4096;
$L__BB149_26:
	setp.eq.s32 	%p53, %r9, 0;
	@%p53 bra 	$L__BB149_31;
	setp.eq.s32 	%p54, %r10, 0;
	@%p54 bra 	$L__BB149_29;
	cvt.u64.u32 	%rd57, %r153;
	add.s64 	%rd58, %rd16, %rd57;
	shl.b64 	%rd59, %rd58, 2;
	add.s64 	%rd60, %rd1, %rd59;
	ld.global.f32 	%f345, [%rd60];
	add.s64 	%rd61, %rd2, %rd58;
	ld.global.u8 	%rs28, [%rd61];
	setp.eq.s16 	%p55, %rs28, 0;
	mul.f32 	%f346, %f1, %f345;
	selp.f32 	%f347, %f2, %f346, %p55;
	sub.f32 	%f348, %f347, %f19;
	fma.rn.f32 	%f349, %f348, 0f3BBB989D, 0f3F000000;
	cvt.sat.f32.f32 	%f350, %f349;
	mov.f32 	%f351, 0f4B400001;
	mov.f32 	%f352, 0f437C0000;
	fma.rm.f32 	%f353, %f350, %f352, %f351;
	add.f32 	%f354, %f353, 0fCB40007F;
	neg.f32 	%f355, %f354;
	fma.rn.f32 	%f356, %f348, 0f3FB8AA3B, %f355;
	fma.rn.f32 	%f357, %f348, 0f32A57060, %f356;
	mov.b32 	%r101, %f353;
	shl.b32 	%r102, %r101, 23;
	mov.b32 	%f358, %r102;
	ex2.approx.ftz.f32 	%f359, %f357;
	fma.rn.f32 	%f360, %f359, %f358, %f594;
	ld.global.f32 	%f361, [%rd60+4096];
	ld.global.u8 	%rs29, [%rd61+1024];
	setp.eq.s16 	%p56, %rs29, 0;
	mul.f32 	%f362, %f1, %f361;
	selp.f32 	%f363, %f2, %f362, %p56;
	sub.f32 	%f364, %f363, %f19;
	fma.rn.f32 	%f365, %f364, 0f3BBB989D, 0f3F000000;
	cvt.sat.f32.f32 	%f366, %f365;
	fma.rm.f32 	%f367, %f366, %f352, %f351;
	add.f32 	%f368, %f367, 0fCB40007F;
	neg.f32 	%f369, %f368;
	fma.rn.f32 	%f370, %f364, 0f3FB8AA3B, %f369;
	fma.rn.f32 	%f371, %f364, 0f32A57060, %f370;
	mov.b32 	%r103, %f367;
	shl.b32 	%r104, %r103, 23;
	mov.b32 	%f372, %r104;
	ex2.approx.ftz.f32 	%f373, %f371;
	fma.rn.f32 	%f594, %f373, %f372, %f360;
	add.s32 	%r153, %r153, 2048;
$L__BB149_29:
	setp.ne.s32 	%p57, %r12, 0;
	@%p57 bra 	$L__BB149_31;
	cvt.u64.u32 	%rd62, %r153;
	add.s64 	%rd63, %rd16, %rd62;
	shl.b64 	%rd64, %rd63, 2;
	add.s64 	%rd65, %rd1, %rd64;
	ld.global.f32 	%f374, [%rd65];
	add.s64 	%rd66, %rd2, %rd63;
	ld.global.u8 	%rs30, [%rd66];
	setp.eq.s16 	%p58, %rs30, 0;
	mul.f32 	%f375, %f1, %f374;
	selp.f32 	%f376, %f2, %f375, %p58;
	sub.f32 	%f377, %f376, %f19;
	fma.rn.f32 	%f378, %f377, 0f3BBB989D, 0f3F000000;
	cvt.sat.f32.f32 	%f379, %f378;
	mov.f32 	%f380, 0f4B400001;
	mov.f32 	%f381, 0f437C0000;
	fma.rm.f32 	%f382, %f379, %f381, %f380;
	add.f32 	%f383, %f382, 0fCB40007F;
	neg.f32 	%f384, %f383;
	fma.rn.f32 	%f385, %f377, 0f3FB8AA3B, %f384;
	fma.rn.f32 	%f386, %f377, 0f32A57060, %f385;
	mov.b32 	%r105, %f382;
	shl.b32 	%r106, %r105, 23;
	mov.b32 	%f387, %r106;
	ex2.approx.ftz.f32 	%f388, %f386;
	fma.rn.f32 	%f594, %f388, %f387, %f594;
$L__BB149_31:
	setp.gt.s32 	%p59, %r40, 15;
	setp.gt.s32 	%p60, %r40, 23;
	setp.gt.s32 	%p61, %r40, 27;
	setp.gt.s32 	%p62, %r40, 29;
	setp.gt.s32 	%p63, %r40, 30;
	mov.b32 	%r108, %f594;
	mov.b32 	%r109, 1;
	mov.b32 	%r130, 31;
	mov.b32 	%r131, -1;
	// begin inline asm
	shfl.sync.down.b32 %r107, %r108, %r109, %r130, %r131;
	// end inline asm
	mov.b32 	%f389, %r107;
	add.f32 	%f390, %f594, %f389;
	selp.f32 	%f391, %f594, %f390, %p63;
	mov.b32 	%r113, %f391;
	mov.b32 	%r114, 2;
	// begin inline asm
	shfl.sync.down.b32 %r112, %r113, %r114, %r130, %r131;
	// end inline asm
	mov.b32 	%f392, %r112;
	add.f32 	%f393, %f391, %f392;
	selp.f32 	%f394, %f391, %f393, %p62;
	mov.b32 	%r118, %f394;
	mov.b32 	%r119, 4;
	// begin inline asm
	shfl.sync.down.b32 %r117, %r118, %r119, %r130, %r131;
	// end inline asm
	mov.b32 	%f395, %r117;
	add.f32 	%f396, %f394, %f395;
	selp.f32 	%f397, %f394, %f396, %p61;
	mov.b32 	%r123, %f397;
	mov.b32 	%r124, 8;
	// begin inline asm
	shfl.sync.down.b32 %r122, %r123, %r124, %r130, %r131;
	// end inline asm
	mov.b32 	%f398, %r122;
	add.f32 	%f399, %f397, %f398;
	selp.f32 	%f400, %f397, %f399, %p60;
	mov.b32 	%r128, %f400;
	mov.b32 	%r129, 16;
	// begin inline asm
	shfl.sync.down.b32 %r127, %r128, %r129, %r130, %r131;
	// end inline asm
	mov.b32 	%f401, %r127;
	add.f32 	%f402, %f400, %f401;
	selp.f32 	%f32, %f400, %f402, %p59;
	not.pred 	%p64, %p80;
	@%p64 bra 	$L__BB149_33;
	st.shared.f32 	[%r5], %f32;
$L__BB149_33:
	setp.ne.s32 	%p65, %r1, 0;
	bar.sync 	0;
	@%p65 bra 	$L__BB149_35;
	ld.shared.f32 	%f403, [_ZZ14BlockAllReduceI5SumOpfLi1024EET0_S1_E12temp_storage+36];
	add.f32 	%f404, %f32, %f403;
	ld.shared.f32 	%f405, [_ZZ14BlockAllReduceI5SumOpfLi1024EET0_S1_E12temp_storage+40];
	add.f32 	%f406, %f404, %f405;
	ld.shared.f32 	%f407, [_ZZ14BlockAllReduceI5SumOpfLi1024EET0_S1_E12temp_storage+44];
	add.f32 	%f408, %f406, %f407;
	ld.shared.f32 	%f409, [_ZZ14BlockAllReduceI5SumOpfLi1024EET0_S1_E12temp_storage+48];
	add.f32 	%f410, %f408, %f409;
	ld.shared.f32 	%f411, [_ZZ14BlockAllReduceI5SumOpfLi1024EET0_S1_E12temp_storage+52];
	add.f32 	%f412, %f410, %f411;
	ld.shared.f32 	%f413, [_ZZ14BlockAllReduceI5SumOpfLi1024EET0_S1_E12temp_storage+56];
	add.f32 	%f414, %f412, %f413;
	ld.shared.f32 	%f415, [_ZZ14BlockAllReduceI5SumOpfLi1024EET0_S1_E12temp_storage+60];
	add.f32 	%f416, %f414, %f415;
	ld.shared.f32 	%f417, [_ZZ14BlockAllReduceI5SumOpfLi1024EET0_S1_E12temp_storage+64];
	add.f32 	%f418, %f416, %f417;
	ld.shared.f32 	%f419, [_ZZ14BlockAllReduceI5SumOpfLi1024EET0_S1_E12temp_storage+68];
	add.f32 	%f420, %f418, %f419;
	ld.shared.f32 	%f421, [_ZZ14BlockAllReduceI5SumOpfLi1024EET0_S1_E12temp_storage+72];
	add.f32 	%f422, %f420, %f421;
	ld.shared.f32 	%f423, [_ZZ14BlockAllReduceI5SumOpfLi1024EET0_S1_E12temp_storage+76];
	add.f32 	%f424, %f422, %f423;
	ld.shared.f32 	%f425, [_ZZ14BlockAllReduceI5SumOpfLi1024EET0_S1_E12temp_storage+80];
	add.f32 	%f426, %f424, %f425;
	ld.shared.f32 	%f427, [_ZZ14BlockAllReduceI5SumOpfLi1024EET0_S1_E12temp_storage+84];
	add.f32 	%f428, %f426, %f427;
	ld.shared.f32 	%f429, [_ZZ14BlockAllReduceI5SumOpfLi1024EET0_S1_E12temp_storage+88];
	add.f32 	%f430, %f428, %f429;
	ld.shared.f32 	%f431, [_ZZ14BlockAllReduceI5SumOpfLi1024EET0_S1_E12temp_storage+92];
	add.f32 	%f432, %f430, %f431;
	ld.shared.f32 	%f433, [_ZZ14BlockAllReduceI5SumOpfLi1024EET0_S1_E12temp_storage+96];
	add.f32 	%f434, %f432, %f433;
	ld.shared.f32 	%f435, [_ZZ14BlockAllReduceI5SumOpfLi1024EET0_S1_E12temp_storage+100];
	add.f32 	%f436, %f434, %f435;
	ld.shared.f32 	%f437, [_ZZ14BlockAllReduceI5SumOpfLi1024EET0_S1_E12temp_storage+104];
	add.f32 	%f438, %f436, %f437;
	ld.shared.f32 	%f439, [_ZZ14BlockAllReduceI5SumOpfLi1024EET0_S1_E12temp_storage+108];
	add.f32 	%f440, %f438, %f439;
	ld.shared.f32 	%f441, [_ZZ14BlockAllReduceI5SumOpfLi1024EET0_S1_E12temp_storage+112];
	add.f32 	%f442, %f440, %f441;
	ld.shared.f32 	%f443, [_ZZ14BlockAllReduceI5SumOpfLi1024EET0_S1_E12temp_storage+116];
	add.f32 	%f444, %f442, %f443;
	ld.shared.f32 	%f445, [_ZZ14BlockAllReduceI5SumOpfLi1024EET0_S1_E12temp_storage+120];
	add.f32 	%f446, %f444, %f445;
	ld.shared.f32 	%f447, [_ZZ14BlockAllReduceI5SumOpfLi1024EET0_S1_E12temp_storage+124];
	add.f32 	%f448, %f446, %f447;
	ld.shared.f32 	%f449, [_ZZ14BlockAllReduceI5SumOpfLi1024EET0_S1_E12temp_storage+128];
	add.f32 	%f450, %f448, %f449;
	ld.shared.f32 	%f451, [_ZZ14BlockAllReduceI5SumOpfLi1024EET0_S1_E12temp_storage+132];
	add.f32 	%f452, %f450, %f451;
	ld.shared.f32 	%f453, [_ZZ14BlockAllReduceI5SumOpfLi1024EET0_S1_E12temp_storage+136];
	add.f32 	%f454, %f452, %f453;
	ld.shared.f32 	%f455, [_ZZ14BlockAllReduceI5SumOpfLi1024EET0_S1_E12temp_storage+140];
	add.f32 	%f456, %f454, %f455;
	ld.shared.f32 	%f457, [_ZZ14BlockAllReduceI5SumOpfLi1024EET0_S1_E12temp_storage+144];
	add.f32 	%f458, %f456, %f457;
	ld.shared.f32 	%f459, [_ZZ14BlockAllReduceI5SumOpfLi1024EET0_S1_E12temp_storage+148];
	add.f32 	%f460, %f458, %f459;
	ld.shared.f32 	%f461, [_ZZ14BlockAllReduceI5SumOpfLi1024EET0_S1_E12temp_storage+152];
	add.f32 	%f462, %f460, %f461;
	ld.shared.f32 	%f463, [_ZZ14BlockAllReduceI5SumOpfLi1024EET0_S1_E12temp_storage+156];
	add.f32 	%f464, %f462, %f463;
	st.shared.f32 	[_ZZ14BlockAllReduceI5SumOpfLi1024EET0_S1_E16result_broadcast], %f464;
$L__BB149_35:
	setp.ge.s32 	%p66, %r1, %r2;
	bar.sync 	0;
	ld.shared.f32 	%f33, [_ZZ14BlockAllReduceI5SumOpfLi1024EET0_S1_E16result_broadcast];
	@%p66 bra 	$L__BB149_42;
	setp.eq.s32 	%p67, %r9, 0;
	mul.lo.s64 	%rd17, %rd79, %rd3;
	mul.lo.s64 	%rd18, %rd79, %rd24;
	mov.u32 	%r156, %r1;
	@%p67 bra 	$L__BB149_40;
	or.b32  	%r156, %r1, 1024;
	setp.eq.s32 	%p68, %r9, 1;
	add.s64 	%rd67, %rd17, %rd7;
	shl.b64 	%rd68, %rd67, 2;
	add.s64 	%rd19, %rd1, %rd68;
	ld.global.f32 	%f465, [%rd19];
	add.s64 	%rd20, %rd2, %rd67;
	ld.global.u8 	%rs31, [%rd20];
	setp.eq.s16 	%p69, %rs31, 0;
	mul.f32 	%f466, %f1, %f465;
	selp.f32 	%f467, %f2, %f466, %p69;
	sub.f32 	%f468, %f467, %f19;
	fma.rn.f32 	%f469, %f468, 0f3BBB989D, 0f3F000000;
	cvt.sat.f32.f32 	%f470, %f469;
	mov.f32 	%f471, 0f4B400001;
	mov.f32 	%f472, 0f437C0000;
	fma.rm.f32 	%f473, %f470, %f472, %f471;
	add.f32 	%f474, %f473, 0fCB40007F;
	neg.f32 	%f475, %f474;
	fma.rn.f32 	%f476, %f468, 0f3FB8AA3B, %f475;
	fma.rn.f32 	%f477, %f468, 0f32A57060, %f476;
	mov.b32 	%r132, %f473;
	shl.b32 	%r133, %r132, 23;
	mov.b32 	%f478, %r133;
	ex2.approx.ftz.f32 	%f479, %f477;
	mul.f32 	%f480, %f479, %f478;
	div.rn.f32 	%f481, %f480, %f33;
	add.s64 	%rd69, %rd18, %rd7;
	shl.b64 	%rd70, %rd69, 2;
	add.s64 	%rd21, %rd4, %rd70;
	st.global.f32 	[%rd21], %f481;
	@%p68 bra 	$L__BB149_40;
	or.b32  	%r156, %r1, 2048;
	setp.eq.s32 	%p70, %r9, 2;
	ld.global.f32 	%f482, [%rd19+4096];
	ld.global.u8 	%rs32, [%rd20+1024];
	setp.eq.s16 	%p71, %rs32, 0;
	mul.f32 	%f483, %f1, %f482;
	selp.f32 	%f484, %f2, %f483, %p71;
	sub.f32 	%f485, %f484, %f19;
	fma.rn.f32 	%f486, %f485, 0f3BBB989D, 0f3F000000;
	cvt.sat.f32.f32 	%f487, %f486;
	mov.f32 	%f488, 0f4B400001;
	mov.f32 	%f489, 0f437C0000;
	fma.rm.f32 	%f490, %f487, %f489, %f488;
	add.f32 	%f491, %f490, 0fCB40007F;
	neg.f32 	%f492, %f491;
	fma.rn.f32 	%f493, %f485, 0f3FB8AA3B, %f492;
	fma.rn.f32 	%f494, %f485, 0f32A57060, %f493;
	mov.b32 	%r134, %f490;
	shl.b32 	%r135, %r134, 23;
	mov.b32 	%f495, %r135;
	ex2.approx.ftz.f32 	%f496, %f494;
	mul.f32 	%f497, %f496, %f495;
	div.rn.f32 	%f498, %f497, %f33;
	st.global.f32 	[%rd21+4096], %f498;
	@%p70 bra 	$L__BB149_40;
	or.b32  	%r156, %r1, 3072;
	ld.global.f32 	%f499, [%rd19+8192];
	ld.global.u8 	%rs33, [%rd20+2048];
	setp.eq.s16 	%p72, %rs33, 0;
	mul.f32 	%f500, %f1, %f499;
	selp.f32 	%f501, %f2, %f500, %p72;
	sub.f32 	%f502, %f501, %f19;
	fma.rn.f32 	%f503, %f502, 0f3BBB989D, 0f3F000000;
	cvt.sat.f32.f32 	%f504, %f503;
	mov.f32 	%f505, 0f4B400001;
	mov.f32 	%f506, 0f437C0000;
	fma.rm.f32 	%f507, %f504, %f506, %f505;
	add.f32 	%f508, %f507, 0fCB40007F;
	neg.f32 	%f509, %f508;
	fma.rn.f32 	%f510, %f502, 0f3FB8AA3B, %f509;
	fma.rn.f32 	%f511, %f502, 0f32A57060, %f510;
	mov.b32 	%r136, %f507;
	shl.b32 	%r137, %r136, 23;
	mov.b32 	%f512, %r137;
	ex2.approx.ftz.f32 	%f513, %f511;
	mul.f32 	%f514, %f513, %f512;
	div.rn.f32 	%f515, %f514, %f33;
	st.global.f32 	[%rd21+8192], %f515;
$L__BB149_40:
	setp.lt.u32 	%p73, %r6, 3072;
	@%p73 bra 	$L__BB149_42;
$L__BB149_41:
	cvt.u64.u32 	%rd71, %r156;
	add.s64 	%rd72, %rd17, %rd71;
	shl.b64 	%rd73, %rd72, 2;
	add.s64 	%rd74, %rd1, %rd73;
	ld.global.f32 	%f516, [%rd74];
	add.s64 	%rd75, %rd2, %rd72;
	ld.global.u8 	%rs34, [%rd75];
	setp.eq.s16 	%p74, %rs34, 0;
	mul.f32 	%f517, %f1, %f516;
	selp.f32 	%f518, %f2, %f517, %p74;
	sub.f32 	%f519, %f518, %f19;
	fma.rn.f32 	%f520, %f519, 0f3BBB989D, 0f3F000000;
	cvt.sat.f32.f32 	%f521, %f520;
	mov.f32 	%f522, 0f4B400001;
	mov.f32 	%f523, 0f437C0000;
	fma.rm.f32 	%f524, %f521, %f523, %f522;
	add.f32 	%f525, %f524, 0fCB40007F;
	neg.f32 	%f526, %f525;
	fma.rn.f32 	%f527, %f519, 0f3FB8AA3B, %f526;
	fma.rn.f32 	%f528, %f519, 0f32A57060, %f527;
	mov.b32 	%r138, %f524;
	shl.b32 	%r139, %r138, 23;
	mov.b32 	%f529, %r139;
	ex2.approx.ftz.f32 	%f530, %f528;
	mul.f32 	%f531, %f530, %f529;
	div.rn.f32 	%f532, %f531, %f33;
	add.s64 	%rd76, %rd18, %rd71;
	shl.b64 	%rd77, %rd76, 2;
	add.s64 	%rd78, %rd4, %rd77;
	st.global.f32 	[%rd78], %f532;
	ld.global.f32 	%f533, [%rd74+4096];
	ld.global.u8 	%rs35, [%rd75+1024];
	setp.eq.s16 	%p75, %rs35, 0;
	mul.f32 	%f534, %f1, %f533;
	selp.f32 	%f535, %f2, %f534, %p75;
	sub.f32 	%f536, %f535, %f19;
	fma.rn.f32 	%f537, %f536, 0f3BBB989D, 0f3F000000;
	cvt.sat.f32.f32 	%f538, %f537;
	fma.rm.f32 	%f539, %f538, %f523, %f522;
	add.f32 	%f540, %f539, 0fCB40007F;
	neg.f32 	%f541, %f540;
	fma.rn.f32 	%f542, %f536, 0f3FB8AA3B, %f541;
	fma.rn.f32 	%f543, %f536, 0f32A57060, %f542;
	mov.b32 	%r140, %f539;
	shl.b32 	%r141, %r140, 23;
	mov.b32 	%f544, %r141;
	ex2.approx.ftz.f32 	%f545, %f543;
	mul.f32 	%f546, %f545, %f544;
	div.rn.f32 	%f547, %f546, %f33;
	st.global.f32 	[%rd78+4096], %f547;
	ld.global.f32 	%f548, [%rd74+8192];
	ld.global.u8 	%rs36, [%rd75+2048];
	setp.eq.s16 	%p76, %rs36, 0;
	mul.f32 	%f549, %f1, %f548;
	selp.f32 	%f550, %f2, %f549, %p76;
	sub.f32 	%f551, %f550, %f19;
	fma.rn.f32 	%f552, %f551, 0f3BBB989D, 0f3F000000;
	cvt.sat.f32.f32 	%f553, %f552;
	fma.rm.f32 	%f554, %f553, %f523, %f522;
	add.f32 	%f555, %f554, 0fCB40007F;
	neg.f32 	%f556, %f555;
	fma.rn.f32 	%f557, %f551, 0f3FB8AA3B, %f556;
	fma.rn.f32 	%f558, %f551, 0f32A57060, %f557;
	mov.b32 	%r142, %f554;
	shl.b32 	%r143, %r142, 23;
	mov.b32 	%f559, %r143;
	ex2.approx.ftz.f32 	%f560, %f558;
	mul.f32 	%f561, %f560, %f559;
	div.rn.f32 	%f562, %f561, %f33;
	st.global.f32 	[%rd78+8192], %f562;
	ld.global.f32 	%f563, [%rd74+12288];
	ld.global.u8 	%rs37, [%rd75+3072];
	setp.eq.s16 	%p77, %rs37, 0;
	mul.f32 	%f564, %f1, %f563;
	selp.f32 	%f565, %f2, %f564, %p77;
	sub.f32 	%f566, %f565, %f19;
	fma.rn.f32 	%f567, %f566, 0f3BBB989D, 0f3F000000;
	cvt.sat.f32.f32 	%f568, %f567;
	fma.rm.f32 	%f569, %f568, %f523, %f522;
	add.f32 	%f570, %f569, 0fCB40007F;
	neg.f32 	%f571, %f570;
	fma.rn.f32 	%f572, %f566, 0f3FB8AA3B, %f571;
	fma.rn.f32 	%f573, %f566, 0f32A57060, %f572;
	mov.b32 	%r144, %f569;
	shl.b32 	%r145, %r144, 23;
	mov.b32 	%f574, %r145;
	ex2.approx.ftz.f32 	%f575, %f573;
	mul.f32 	%f576, %f575, %f574;
	div.rn.f32 	%f577, %f576, %f33;
	st.global.f32 	[%rd78+12288], %f577;
	add.s32 	%r156, %r156, 4096;
	setp.lt.s32 	%p78, %r156, %r2;
	@%p78 bra 	$L__BB149_41;
$L__BB149_42:
	add.s64 	%rd79, %rd79, %rd6;
	setp.lt.s64 	%p79, %rd79, %rd25;
	@%p79 bra 	$L__BB149_2;
$L__BB149_43:
	ret;

}
	// .globl	_Z15SoftmaxWarpImplI22BroadcastScaleMaskLoadIffbLm2EiE11DirectStoreIffEfLi2ELi2ELi1ELi2ELb0EL9Algorithm0EEvT_T0_ll
.visible .entry _Z15SoftmaxWarpImplI22BroadcastScaleMaskLoadIffbLm2EiE11DirectStoreIffEfLi2ELi2ELi1ELi2ELb0EL9Algorithm0EEvT_T0_ll(
	.param .align 8 .b8 _Z15SoftmaxWarpImplI22BroadcastScaleMaskLoadIffbLm2EiE11DirectStoreIffEfLi2ELi2ELi1ELi2ELb0EL9Algorithm0EEvT_T0_ll_param_0[88],
	.param .align 8 .b8 _Z15SoftmaxWarpImplI22BroadcastScaleMaskLoadIffbLm2EiE11DirectStoreIffEfLi2ELi2ELi1ELi2ELb0EL9Algorithm0EEvT_T0_ll_param_1[16],
	.param .u64 _Z15SoftmaxWarpImplI22BroadcastScaleMaskLoadIffbLm2EiE11DirectStoreIffEfLi2ELi2ELi1ELi2ELb0EL9Algorithm0EEvT_T0_ll_param_2,
	.param .u64 _Z15SoftmaxWarpImplI22BroadcastScaleMaskLoadIffbLm2EiE11DirectStoreIffEfLi2ELi2ELi1ELi2ELb0EL9Algorithm0EEvT_T0_ll_param_3
)
{
	.reg .pred 	%p<12>;
	.reg .b16 	%rs<5>;
	.reg .b32 	%r<60>;
	.reg .b32 	%f<77>;
	.reg .b64 	%rd<48>;

	ld.param.u64 	%rd22, [_Z15SoftmaxWarpImplI22BroadcastScaleMaskLoadIffbLm2EiE11DirectStoreIffEfLi2ELi2ELi1ELi2ELb0EL9Algorithm0EEvT_T0_ll_param_1+8];
	ld.param.u64 	%rd21, [_Z15SoftmaxWarpImplI22BroadcastScaleMaskLoadIffbLm2EiE11DirectStoreIffEfLi2ELi2ELi1ELi2ELb0EL9Algorithm0EEvT_T0_ll_param_1];
	ld.param.v2.f32 	{%f9, %f10}, [_Z15SoftmaxWarpImplI22BroadcastScaleMaskLoadIffbLm2EiE11DirectStoreIffEfLi2ELi2ELi1ELi2ELb0EL9Algorithm0EEvT_T0_ll_param_0+80];
	ld.param.u64 	%rd20, [_Z15SoftmaxWarpImplI22BroadcastScaleMaskLoadIffbLm2EiE11DirectStoreIffEfLi2ELi2ELi1ELi2ELb0EL9Algorithm0EEvT_T0_ll_param_0+72];
	ld.param.v2.u32 	{%r7, %r8}, [_Z15SoftmaxWarpImplI22BroadcastScaleMaskLoadIffbLm2EiE11DirectStoreIffEfLi2ELi2ELi1ELi2ELb0EL9Algorithm0EEvT_T0_ll_param_0+56];
	ld.param.v2.u32 	{%r5, %r6}, [_Z15SoftmaxWarpImplI22BroadcastScaleMaskLoadIffbLm2EiE11DirectStoreIffEfLi2ELi2ELi1ELi2ELb0EL9Algorithm0EEvT_T0_ll_param_0+40];
	ld.param.u64 	%rd16, [_Z15SoftmaxWarpImplI22BroadcastScaleMaskLoadIffbLm2EiE11DirectStoreIffEfLi2ELi2ELi1ELi2ELb0EL9Algorithm0EEvT_T0_ll_param_0+24];
	ld.param.u64 	%rd15, [_Z15SoftmaxWarpImplI22BroadcastScaleMaskLoadIffbLm2EiE11DirectStoreIffEfLi2ELi2ELi1ELi2ELb0EL9Algorithm0EEvT_T0_ll_param_0+16];
	ld.param.u64 	%rd14, [_Z15SoftmaxWarpImplI22BroadcastScaleMaskLoadIffbLm2EiE11DirectStoreIffEfLi2ELi2ELi1ELi2ELb0EL9Algorithm0EEvT_T0_ll_param_0+8];
	ld.param.u64 	%rd13, [_Z15SoftmaxWarpImplI22BroadcastScaleMaskLoadIffbLm2EiE11DirectStoreIffEfLi2ELi2ELi1ELi2ELb0EL9Algorithm0EEvT_T0_ll_param_0];
	ld.param.u64 	%rd23, [_Z15SoftmaxWarpImplI22BroadcastScaleMaskLoadIffbLm2EiE11DirectStoreIffEfLi2ELi2ELi1ELi2ELb0EL9Algorithm0EEvT_T0_ll_param_2];
	ld.param.u64 	%rd24, [_Z15SoftmaxWarpImplI22BroadcastScaleMaskLoadIffbLm2EiE11DirectStoreIffEfLi2ELi2ELi1ELi2ELb0EL9Algorithm0EEvT_T0_ll_param_3];
	cvta.to.global.u64 	%rd1, %rd13;
	cvta.to.global.u64 	%rd2, %rd14;
	setp.lt.s64 	%p1, %rd24, 3;
	@%p1 bra 	$L__BB150_2;
	mov.u64 	%rd25, $str;
	cvta.global.u64 	%rd26, %rd25;
	mov.u64 	%rd27, $str$1;
	cvta.global.u64 	%rd28, %rd27;
	mov.u64 	%rd29, __unnamed_146;
	cvta.global.u64 	%rd30, %rd29;
	{ // callseq 145, 0
	.param .b64 param0;
	st.param.b64 	[param0], %rd26;
	.param .b64 param1;
	st.param.b64 	[param1], %rd28;
	.param .b32 param2;
	st.param.b32 	[param2], 254;
	.param .b64 param3;
	st.param.b64 	[param3], %rd30;
	.param .b64 param4;
	st.param.b64 	[param4], 1;
	call.uni 
	__assertfail, 
	(
	param0, 
	param1, 
	param2, 
	param3, 
	param4
	);
	} // callseq 145
$L__BB150_2:
	mov.u32 	%r9, %ctaid.x;
	mov.u32 	%r10, %ntid.y;
	mov.u32 	%r11, %tid.y;
	mad.lo.s32 	%r12, %r9, %r10, %r11;
	mov.u32 	%r13, %nctaid.x;
	mul.lo.s32 	%r14, %r10, %r13;
	shl.b32 	%r4, %r14, 1;
	shl.b32 	%r15, %r12, 1;
	cvt.s64.s32 	%rd47, %r15;
	setp.le.s64 	%p2, %rd23, %rd47;
	@%p2 bra 	$L__BB150_9;
	mov.u32 	%r16, %tid.x;
	shl.b32 	%r17, %r16, 1;
	cvt.u64.u32 	%rd6, %r17;
	cvt.s64.s32 	%rd7, %r4;
	cvt.u32.u64 	%r18, %rd6;
	cvt.u32.u64 	%r35, %rd20;
$L__BB150_4:
	setp.eq.s64 	%p3, %rd16, 1;
	setp.eq.s64 	%p4, %rd15, 1;
	mul.lo.s64 	%rd9, %rd20, %rd47;
	cvt.u32.u64 	%r19, %rd9;
	add.s32 	%r20, %r18, %r19;
	div.s32 	%r21, %r20, %r5;
	mul.lo.s32 	%r22, %r21, %r5;
	sub.s32 	%r23, %r20, %r22;
	selp.b32 	%r24, 0, %r21, %p4;
	selp.b32 	%r25, 0, %r23, %p3;
	mul.lo.s32 	%r26, %r7, %r24;
	mad.lo.s32 	%r27, %r8, %r25, %r26;
	shr.u32 	%r28, %r20, 31;
	add.s32 	%r29, %r20, %r28;
	shr.s32 	%r30, %r29, 1;
	mul.wide.s32 	%rd31, %r30, 8;
	add.s64 	%rd10, %rd1, %rd31;
	ld.global.f32 	%f11, [%rd10];
	shr.u32 	%r31, %r27, 31;
	add.s32 	%r32, %r27, %r31;
	shr.s32 	%r33, %r32, 1;
	mul.wide.s32 	%rd32, %r33, 2;
	add.s64 	%rd33, %rd2, %rd32;
	ld.global.v2.u8 	{%rs1, %rs2}, [%rd33];
	setp.eq.s16 	%p5, %rs1, 0;
	mul.f32 	%f12, %f11, %f10;
	selp.f32 	%f3, %f9, %f12, %p5;
	setp.eq.s16 	%p6, %rs2, 0;
	mov.f32 	%f75, %f9;
	@%p6 bra 	$L__BB150_6;
	ld.global.f32 	%f13, [%rd10+4];
	mul.f32 	%f75, %f13, %f10;
$L__BB150_6:
	add.s32 	%r37, %r19, %r35;
	add.s32 	%r38, %r18, %r37;
	div.s32 	%r39, %r38, %r5;
	mul.lo.s32 	%r40, %r39, %r5;
	sub.s32 	%r41, %r38, %r40;
	selp.b32 	%r42, 0, %r39, %p4;
	selp.b32 	%r43, 0, %r41, %p3;
	mul.lo.s32 	%r44, %r7, %r42;
	mad.lo.s32 	%r45, %r8, %r43, %r44;
	shr.u32 	%r46, %r38, 31;
	add.s32 	%r47, %r38, %r46;
	shr.s32 	%r48, %r47, 1;
	mul.wide.s32 	%rd34, %r48, 8;
	add.s64 	%rd11, %rd1, %rd34;
	ld.global.f32 	%f14, [%rd11];
	shr.u32 	%r49, %r45, 31;
	add.s32 	%r50, %r45, %r49;
	shr.s32 	%r51, %r50, 1;
	mul.wide.s32 	%rd35, %r51, 2;
	add.s64 	%rd36, %rd2, %rd35;
	ld.global.v2.u8 	{%rs3, %rs4}, [%rd36];
	setp.eq.s16 	%p9, %rs3, 0;
	mul.f32 	%f15, %f14, %f10;
	selp.f32 	%f6, %f9, %f15, %p9;
	setp.eq.s16 	%p10, %rs4, 0;
	mov.f32 	%f76, %f9;
	@%p10 bra 	$L__BB150_8;
	ld.global.f32 	%f16, [%rd11+4];
	mul.f32 	%f76, %f16, %f10;
$L__BB150_8:
	max.f32 	%f17, %f3, 0fFF800000;
	max.f32 	%f18, %f17, %f75;
	max.f32 	%f19, %f6, 0fFF800000;
	max.f32 	%f20, %f19, %f76;
	sub.f32 	%f21, %f3, %f18;
	fma.rn.f32 	%f22, %f21, 0f3BBB989D, 0f3F000000;
	cvt.sat.f32.f32 	%f23, %f22;
	mov.f32 	%f24, 0f4B400001;
	mov.f32 	%f25, 0f437C0000;
	fma.rm.f32 	%f26, %f23, %f25, %f24;
	add.f32 	%f27, %f26, 0fCB40007F;
	neg.f32 	%f28, %f27;
	fma.rn.f32 	%f29, %f21, 0f3FB8AA3B, %f28;
	fma.rn.f32 	%f30, %f21, 0f32A57060, %f29;
	mov.b32 	%r52, %f26;
	shl.b32 	%r53, %r52, 23;
	mov.b32 	%f31, %r53;
	ex2.approx.ftz.f32 	%f32, %f30;
	mul.f32 	%f33, %f32, %f31;
	add.f32 	%f34, %f33, 0f00000000;
	sub.f32 	%f35, %f75, %f18;
	fma.rn.f32 	%f36, %f35, 0f3BBB989D, 0f3F000000;
	cvt.sat.f32.f32 	%f37, %f36;
	fma.rm.f32 	%f38, %f37, %f25, %f24;
	add.f32 	%f39, %f38, 0fCB40007F;
	neg.f32 	%f40, %f39;
	fma.rn.f32 	%f41, %f35, 0f3FB8AA3B, %f40;
	fma.rn.f32 	%f42, %f35, 0f32A57060, %f41;
	mov.b32 	%r54, %f38;
	shl.b32 	%r55, %r54, 23;
	mov.b32 	%f43, %r55;
	ex2.approx.ftz.f32 	%f44, %f42;
	mul.f32 	%f45, %f44, %f43;
	add.f32 	%f46, %f34, %f45;
	sub.f32 	%f47, %f6, %f20;
	fma.rn.f32 	%f48, %f47, 0f3BBB989D, 0f3F000000;
	cvt.sat.f32.f32 	%f49, %f48;
	fma.rm.f32 	%f50, %f49, %f25, %f24;
	add.f32 	%f51, %f50, 0fCB40007F;
	neg.f32 	%f52, %f51;
	fma.rn.f32 	%f53, %f47, 0f3FB8AA3B, %f52;
	fma.rn.f32 	%f54, %f47, 0f32A57060, %f53;
	mov.b32 	%r56, %f50;
	shl.b32 	%r57, %r56, 23;
	mov.b32 	%f55, %r57;
	ex2.approx.ftz.f32 	%f56, %f54;
	mul.f32 	%f57, %f56, %f55;
	add.f32 	%f58, %f57, 0f00000000;
	sub.f32 	%f59, %f76, %f20;
	fma.rn.f32 	%f60, %f59, 0f3BBB989D, 0f3F000000;
	cvt.sat.f32.f32 	%f61, %f60;
	fma.rm.f32 	%f62, %f61, %f25, %f24;
	add.f32 	%f63, %f62, 0fCB40007F;
	neg.f32 	%f64, %f63;
	fma.rn.f32 	%f65, %f59, 0f3FB8AA3B, %f64;
	fma.rn.f32 	%f66, %f59, 0f32A57060, %f65;
	mov.b32 	%r58, %f62;
	shl.b32 	%r59, %r58, 23;
	mov.b32 	%f67, %r59;
	ex2.approx.ftz.f32 	%f68, %f66;
	mul.f32 	%f69, %f68, %f67;
	add.f32 	%f70, %f58, %f69;
	div.rn.f32 	%f71, %f33, %f46;
	div.rn.f32 	%f72, %f45, %f46;
	mad.lo.s64 	%rd37, %rd47, %rd22, %rd6;
	cvta.to.global.u64 	%rd38, %rd21;
	shl.b64 	%rd39, %rd37, 2;
	add.s64 	%rd40, %rd38, %rd39;
	st.global.v2.f32 	[%rd40], {%f71, %f72};
	div.rn.f32 	%f73, %f57, %f70;
	div.rn.f32 	%f74, %f69, %f70;
	add.s64 	%rd41, %rd37, %rd22;
	shr.u64 	%rd42, %rd41, 63;
	add.s64 	%rd43, %rd41, %rd42;
	shl.b64 	%rd44, %rd43, 2;
	and.b64  	%rd45, %rd44, -8;
	add.s64 	%rd46, %rd38, %rd45;
	st.global.v2.f32 	[%rd46], {%f73, %f74};
	add.s64 	%rd47, %rd47, %rd7;
	setp.lt.s64 	%p11, %rd47, %rd23;
	@%p11 bra 	$L__BB150_4;
$L__BB150_9:
	ret;

}
	// .globl	_Z15SoftmaxWarpImplI22BroadcastScaleMaskLoadIffbLm2EiE11DirectStoreIffEfLi2ELi2ELi1ELi2ELb1EL9Algorithm0EEvT_T0_ll
.visible .entry _Z15SoftmaxWarpImplI22BroadcastScaleMaskLoadIffbLm2EiE11DirectStoreIffEfLi2ELi2ELi1ELi2ELb1EL9Algorithm0EEvT_T0_ll(
	.param .align 8 .b8 _Z15SoftmaxWarpImplI22BroadcastScaleMaskLoadIffbLm2EiE11DirectStoreIffEfLi2ELi2ELi1ELi2ELb1EL9Algorithm0EEvT_T0_ll_param_0[88],
	.param .align 8 .b8 _Z15SoftmaxWarpImplI22BroadcastScaleMaskLoadIffbLm2EiE11DirectStoreIffEfLi2ELi2ELi1ELi2ELb1EL9Algorithm0EEvT_T0_ll_param_1[16],
	.param .u64 _Z15SoftmaxWarpImplI22BroadcastScaleMaskLoadIffbLm2EiE11DirectStoreIffEfLi2ELi2ELi1ELi2ELb1EL9Algorithm0EEvT_T0_ll_param_2,
	.param .u64 _Z15SoftmaxWarpImplI22BroadcastScaleMaskLoadIffbLm2EiE11DirectStoreIffEfLi2ELi2ELi1ELi2ELb1EL9Algorithm0EEvT_T0_ll_param_3
)
{
	.reg .pred 	%p<16>;
	.reg .b16 	%rs<5>;
	.reg .b32 	%r<62>;
	.reg .b32 	%f<91>;
	.reg .b64 	%rd<47>;

	ld.param.u64 	%rd20, [_Z15SoftmaxWarpImplI22BroadcastScaleMaskLoadIffbLm2EiE11DirectStoreIffEfLi2ELi2ELi1ELi2ELb1EL9Algorithm0EEvT_T0_ll_param_1+8];
	ld.param.v2.f32 	{%f24, %f25}, [_Z15SoftmaxWarpImplI22BroadcastScaleMaskLoadIffbLm2EiE11DirectStoreIffEfLi2ELi2ELi1ELi2ELb1EL9Algorithm0EEvT_T0_ll_param_0+80];
	ld.param.u64 	%rd18, [_Z15SoftmaxWarpImplI22BroadcastScaleMaskLoadIffbLm2EiE11DirectStoreIffEfLi2ELi2ELi1ELi2ELb1EL9Algorithm0EEvT_T0_ll_param_0+72];
	ld.param.v2.u32 	{%r7, %r8}, [_Z15SoftmaxWarpImplI22BroadcastScaleMaskLoadIffbLm2EiE11DirectStoreIffEfLi2ELi2ELi1ELi2ELb1EL9Algorithm0EEvT_T0_ll_param_0+56];
	ld.param.v2.u32 	{%r5, %r6}, [_Z15SoftmaxWarpImplI22BroadcastScaleMaskLoadIffbLm2EiE11DirectStoreIffEfLi2ELi2ELi1ELi2ELb1EL9Algorithm0EEvT_T0_ll_param_0+40];
	ld.param.u64 	%rd14, [_Z15SoftmaxWarpImplI22BroadcastScaleMaskLoadIffbLm2EiE11DirectStoreIffEfLi2ELi2ELi1ELi2ELb1EL9Algorithm0EEvT_T0_ll_param_0+24];
	ld.param.u64 	%rd13, [_Z15SoftmaxWarpImplI22BroadcastScaleMaskLoadIffbLm2EiE11DirectStoreIffEfLi2ELi2ELi1ELi2ELb1EL9Algorithm0EEvT_T0_ll_param_0+16];
	ld.param.u64 	%rd19, [_Z15SoftmaxWarpImplI22BroadcastScaleMaskLoadIffbLm2EiE11DirectStoreIffEfLi2ELi2ELi1ELi2ELb1EL9Algorithm0EEvT_T0_ll_param_1];
	ld.param.u64 	%rd12, [_Z15SoftmaxWarpImplI22BroadcastScaleMaskLoadIffbLm2EiE11DirectStoreIffEfLi2ELi2ELi1ELi2ELb1EL9Algorithm0EEvT_T0_ll_param_0+8];
	ld.param.u64 	%rd11, [_Z15SoftmaxWarpImplI22BroadcastScaleMaskLoadIffbLm2EiE11DirectStoreIffEfLi2ELi2ELi1ELi2ELb1EL9Algorithm0EEvT_T0_ll_param_0];
	ld.param.u64 	%rd21, [_Z15SoftmaxWarpImplI22BroadcastScaleMaskLoadIffbLm2EiE11DirectStoreIffEfLi2ELi2ELi1ELi2ELb1EL9Algorithm0EEvT_T0_ll_param_2];
	ld.param.u64 	%rd22, [_Z15SoftmaxWarpImplI22BroadcastScaleMaskLoadIffbLm2EiE11DirectStoreIffEfLi2ELi2ELi1ELi2ELb1EL9Algorithm0EEvT_T0_ll_param_3];
	cvta.to.global.u64 	%rd1, %rd11;
	cvta.to.global.u64 	%rd2, %rd12;
	cvta.to.global.u64 	%rd3, %rd19;
	setp.lt.s64 	%p1, %rd22, 3;
	@%p1 bra 	$L__BB151_2;
	mov.u64 	%rd23, $str;
	cvta.global.u64 	%rd24, %rd23;
	mov.u64 	%rd25, $str$1;
	cvta.global.u64 	%rd26, %rd25;
	mov.u64 	%rd27, __unnamed_147;
	cvta.global.u64 	%rd28, %rd27;
	{ // callseq 146, 0
	.param .b64 param0;
	st.param.b64 	[param0], %rd24;
	.param .b64 param1;
	st.param.b64 	[param1], %rd26;
	.param .b32 param2;
	st.param.b32 	[param2], 254;
	.param .b64 param3;
	st.param.b64 	[param3], %rd28;
	.param .b64 param4;
	st.param.b64 	[param4], 1;
	call.uni 
	__assertfail, 
	(
	param0, 
	param1, 
	param2, 
	param3, 
	param4
	);
	} // callseq 146
$L__BB151_2:
	mov.u32 	%r9, %ctaid.x;
	mov.u32 	%r10, %ntid.y;
	mov.u32 	%r11, %tid.y;
	mad.lo.s32 	%r12, %r9, %r10, %r11;
	mov.u32 	%r13, %nctaid.x;
	mul.lo.s32 	%r14, %r10, %r13;
	shl.b32 	%r4, %r14, 1;
	shl.b32 	%r15, %r12, 1;
	cvt.s64.s32 	%rd46, %r15;
	setp.le.s64 	%p2, %rd21, %rd46;
	@%p2 bra 	$L__BB151_17;
	mov.u32 	%r16, %tid.x;
	shl.b32 	%r17, %r16, 1;
	cvt.u64.u32 	%rd5, %r17;
	cvt.s64.s32 	%rd6, %r4;
	cvt.u32.u64 	%r18, %rd5;
	cvt.u32.u64 	%r20, %rd18;
$L__BB151_4:
	setp.le.s64 	%p3, %rd22, %rd5;
	mov.f32 	%f84, 0fFF800000;
	mov.f32 	%f85, %f84;
	mov.f32 	%f86, %f84;
	@%p3 bra 	$L__BB151_8;
	setp.eq.s64 	%p4, %rd14, 1;
	setp.eq.s64 	%p5, %rd13, 1;
	cvt.u32.u64 	%r19, %rd46;
	mad.lo.s32 	%r21, %r20, %r19, %r18;
	div.s32 	%r22, %r21, %r5;
	mul.lo.s32 	%r23, %r22, %r5;
	sub.s32 	%r24, %r21, %r23;
	selp.b32 	%r25, 0, %r22, %p5;
	selp.b32 	%r26, 0, %r24, %p4;
	mul.lo.s32 	%r27, %r7, %r25;
	mad.lo.s32 	%r28, %r8, %r26, %r27;
	shr.u32 	%r29, %r21, 31;
	add.s32 	%r30, %r21, %r29;
	shr.s32 	%r31, %r30, 1;
	mul.wide.s32 	%rd29, %r31, 8;
	add.s64 	%rd8, %rd1, %rd29;
	ld.global.f32 	%f27, [%rd8];
	shr.u32 	%r32, %r28, 31;
	add.s32 	%r33, %r28, %r32;
	shr.s32 	%r34, %r33, 1;
	mul.wide.s32 	%rd30, %r34, 2;
	add.s64 	%rd31, %rd2, %rd30;
	ld.global.v2.u8 	{%rs1, %rs2}, [%rd31];
	setp.eq.s16 	%p6, %rs1, 0;
	mul.f32 	%f28, %f27, %f25;
	selp.f32 	%f85, %f24, %f28, %p6;
	setp.eq.s16 	%p7, %rs2, 0;
	mov.f32 	%f84, %f24;
	@%p7 bra 	$L__BB151_7;
	ld.global.f32 	%f29, [%rd8+4];
	mul.f32 	%f84, %f29, %f25;
$L__BB151_7:
	max.f32 	%f30, %f85, 0fFF800000;
	max.f32 	%f86, %f30, %f84;
$L__BB151_8:
	mov.f32 	%f88, 0fFF800000;
	mov.f32 	%f89, %f88;
	mov.f32 	%f90, %f88;
	@%p3 bra 	$L__BB151_12;
	setp.eq.s64 	%p9, %rd14, 1;
	setp.eq.s64 	%p10, %rd13, 1;
	mov.b64 	%rd32, 1;
	cvt.u32.u64 	%r36, %rd32;
	cvt.u32.u64 	%r37, %rd46;
	add.s32 	%r38, %r37, %r36;
	mad.lo.s32 	%r40, %r20, %r38, %r18;
	div.s32 	%r41, %r40, %r5;
	mul.lo.s32 	%r42, %r41, %r5;
	sub.s32 	%r43, %r40, %r42;
	selp.b32 	%r44, 0, %r41, %p10;
	selp.b32 	%r45, 0, %r43, %p9;
	mul.lo.s32 	%r46, %r7, %r44;
	mad.lo.s32 	%r47, %r8, %r45, %r46;
	shr.u32 	%r48, %r40, 31;
	add.s32 	%r49, %r40, %r48;
	shr.s32 	%r50, %r49, 1;
	mul.wide.s32 	%rd33, %r50, 8;
	add.s64 	%rd9, %rd1, %rd33;
	ld.global.f32 	%f32, [%rd9];
	shr.u32 	%r51, %r47, 31;
	add.s32 	%r52, %r47, %r51;
	shr.s32 	%r53, %r52, 1;
	mul.wide.s32 	%rd34, %r53, 2;
	add.s64 	%rd35, %rd2, %rd34;
	ld.global.v2.u8 	{%rs3, %rs4}, [%rd35];
	setp.eq.s16 	%p11, %rs3, 0;
	mul.f32 	%f33, %f32, %f25;
	selp.f32 	%f89, %f24, %f33, %p11;
	setp.eq.s16 	%p12, %rs4, 0;
	mov.f32 	%f88, %f24;
	@%p12 bra 	$L__BB151_11;
	ld.global.f32 	%f34, [%rd9+4];
	mul.f32 	%f88, %f34, %f25;
$L__BB151_11:
	max.f32 	%f35, %f89, 0fFF800000;
	max.f32 	%f90, %f35, %f88;
$L__BB151_12:
	sub.f32 	%f36, %f85, %f86;
	fma.rn.f32 	%f37, %f36, 0f3BBB989D, 0f3F000000;
	cvt.sat.f32.f32 	%f38, %f37;
	mov.f32 	%f39, 0f4B400001;
	mov.f32 	%f40, 0f437C0000;
	fma.rm.f32 	%f41, %f38, %f40, %f39;
	add.f32 	%f42, %f41, 0fCB40007F;
	neg.f32 	%f43, %f42;
	fma.rn.f32 	%f44, %f36, 0f3FB8AA3B, %f43;
	fma.rn.f32 	%f45, %f36, 0f32A57060, %f44;
	mov.b32 	%r54, %f41;
	shl.b32 	%r55, %r54, 23;
	mov.b32 	%f46, %r55;
	ex2.approx.ftz.f32 	%f47, %f45;
	mul.f32 	%f48, %f47, %f46;
	add.f32 	%f49, %f48, 0f00000000;
	sub.f32 	%f50, %f84, %f86;
	fma.rn.f32 	%f51, %f50, 0f3BBB989D, 0f3F000000;
	cvt.sat.f32.f32 	%f52, %f51;
	fma.rm.f32 	%f53, %f52, %f40, %f39;
	add.f32 	%f54, %f53, 0fCB40007F;
	neg.f32 	%f55, %f54;
	fma.rn.f32 	%f56, %f50, 0f3FB8AA3B, %f55;
	fma.rn.f32 	%f57, %f50, 0f32A57060, %f56;
	mov.b32 	%r56, %f53;
	shl.b32 	%r57, %r56, 23;
	mov.b32 	%f58, %r57;
	ex2.approx.ftz.f32 	%f59, %f57;
	mul.f32 	%f60, %f59, %f58;
	add.f32 	%f61, %f49, %f60;
	sub.f32 	%f62, %f89, %f90;
	fma.rn.f32 	%f63, %f62, 0f3BBB989D, 0f3F000000;
	cvt.sat.f32.f32 	%f64, %f63;
	fma.rm.f32 	%f65, %f64, %f40, %f39;
	add.f32 	%f66, %f65, 0fCB40007F;
	neg.f32 	%f67, %f66;
	fma.rn.f32 	%f68, %f62, 0f3FB8AA3B, %f67;
	fma.rn.f32 	%f69, %f62, 0f32A57060, %f68;
	mov.b32 	%r58, %f65;
	shl.b32 	%r59, %r58, 23;
	mov.b32 	%f70, %r59;
	ex2.approx.ftz.f32 	%f71, %f69;
	mul.f32 	%f17, %f71, %f70;
	add.f32 	%f72, %f17, 0f00000000;
	sub.f32 	%f73, %f88, %f90;
	fma.rn.f32 	%f74, %f73, 0f3BBB989D, 0f3F000000;
	cvt.sat.f32.f32 	%f75, %f74;
	fma.rm.f32 	%f76, %f75, %f40, %f39;
	add.f32 	%f77, %f76, 0fCB40007F;
	neg.f32 	%f78, %f77;
	fma.rn.f32 	%f79, %f73, 0f3FB8AA3B, %f78;
	fma.rn.f32 	%f80, %f73, 0f32A57060, %f79;
	mov.b32 	%r60, %f76;
	shl.b32 	%r61, %r60, 23;
	mov.b32 	%f81, %r61;
	ex2.approx.ftz.f32 	%f82, %f80;
	mul.f32 	%f18, %f82, %f81;
	add.f32 	%f19, %f72, %f18;
	div.rn.f32 	%f20, %f48, %f61;
	div.rn.f32 	%f21, %f60, %f61;
	@%p3 bra 	$L__BB151_14;
	mad.lo.s64 	%rd36, %rd46, %rd20, %rd5;
	shl.b64 	%rd37, %rd36, 2;
	add.s64 	%rd38, %rd3, %rd37;
	st.global.v2.f32 	[%rd38], {%f20, %f21};
$L__BB151_14:
	div.rn.f32 	%f22, %f17, %f19;
	div.rn.f32 	%f23, %f18, %f19;
	@%p3 bra 	$L__BB151_16;
	mad.lo.s64 	%rd39, %rd20, %rd46, %rd20;
	add.s64 	%rd40, %rd39, %rd5;
	shr.u64 	%rd41, %rd40, 63;
	add.s64 	%rd42, %rd40, %rd41;
	shl.b64 	%rd43, %rd42, 2;
	and.b64  	%rd44, %rd43, -8;
	add.s64 	%rd45, %rd3, %rd44;
	st.global.v2.f32 	[%rd45], {%f22, %f23};
$L__BB151_16:
	add.s64 	%rd46, %rd46, %rd6;
	setp.lt.s64 	%p15, %rd46, %rd21;
	@%p15 bra 	$L__BB151_4;
$L__BB151_17:
	ret;

}
	// .globl	_Z15SoftmaxWarpImplI22BroadcastScaleMaskLoadIffbLm2EiE11DirectStoreIffEfLi2ELi2ELi1ELi1ELb0EL9Algorithm0EEvT_T0_ll
.visible .entry _Z15SoftmaxWarpImplI22BroadcastScaleMaskLoadIffbLm2EiE11DirectStoreIffEfLi2ELi2ELi1ELi1ELb0EL9Algorithm0EEvT_T0_ll(
	.param .align 8 .b8 _Z15SoftmaxWarpImplI22BroadcastScaleMaskLoadIffbLm2EiE11DirectStoreIffEfLi2ELi2ELi1ELi1ELb0EL9Algorithm0EEvT_T0_ll_param_0[88],
	.param .align 8 .b8 _Z15SoftmaxWarpImplI22BroadcastScaleMaskLoadIffbLm2EiE11DirectStoreIffEfLi2ELi2ELi1ELi1ELb0EL9Algorithm0EEvT_T0_ll_param_1[16],
	.param .u64 _Z15SoftmaxWarpImplI22BroadcastScaleMaskLoadIffbLm2EiE11DirectStoreIffEfLi2ELi2ELi1ELi1ELb0EL9Algorithm0EEvT_T0_ll_param_2,
	.param .u64 _Z15SoftmaxWarpImplI22BroadcastScaleMaskLoadIffbLm2EiE11DirectStoreIffEfLi2ELi2ELi1ELi1ELb0EL9Algorithm0EEvT_T0_ll_param_3
)
{
	.reg .pred 	%p<8>;
	.reg .b16 	%rs<3>;
	.reg .b32 	%r<37>;
	.reg .b32 	%f<42>;
	.reg .b64 	%rd<42>;

	ld.param.v2.f32 	{%f6, %f7}, [_Z15SoftmaxWarpImplI22BroadcastScaleMaskLoadIffbLm2EiE11DirectStoreIffEfLi2ELi2ELi1ELi1ELb0EL9Algorithm0EEvT_T0_ll_param_0+80];
	ld.param.u64 	%rd23, [_Z15SoftmaxWarpImplI22BroadcastScaleMaskLoadIffbLm2EiE11DirectStoreIffEfLi2ELi2ELi1ELi1ELb0EL9Algorithm0EEvT_T0_ll_param_0+72];
	ld.param.v2.u32 	{%r7, %r8}, [_Z15SoftmaxWarpImplI22BroadcastScaleMaskLoadIffbLm2EiE11DirectStoreIffEfLi2ELi2ELi1ELi1ELb0EL9Algorithm0EEvT_T0_ll_param_0+56];
	ld.param.v2.u32 	{%r5, %r6}, [_Z15SoftmaxWarpImplI22BroadcastScaleMaskLoadIffbLm2EiE11DirectStoreIffEfLi2ELi2ELi1ELi1ELb0EL9Algorithm0EEvT_T0_ll_param_0+40];
	ld.param.u64 	%rd19, [_Z15SoftmaxWarpImplI22BroadcastScaleMaskLoadIffbLm2EiE11DirectStoreIffEfLi2ELi2ELi1ELi1ELb0EL9Algorithm0EEvT_T0_ll_param_0+24];
	ld.param.u64 	%rd18, [_Z15SoftmaxWarpImplI22BroadcastScaleMaskLoadIffbLm2EiE11DirectStoreIffEfLi2ELi2ELi1ELi1ELb0EL9Algorithm0EEvT_T0_ll_param_0+16];
	ld.param.u64 	%rd17, [_Z15SoftmaxWarpImplI22BroadcastScaleMaskLoadIffbLm2EiE11DirectStoreIffEfLi2ELi2ELi1ELi1ELb0EL9Algorithm0EEvT_T0_ll_param_0+8];
	ld.param.u64 	%rd16, [_Z15SoftmaxWarpImplI22BroadcastScaleMaskLoadIffbLm2EiE11DirectStoreIffEfLi2ELi2ELi1ELi1ELb0EL9Algorithm0EEvT_T0_ll_param_0];
	ld.param.u64 	%rd5, [_Z15SoftmaxWarpImplI22BroadcastScaleMaskLoadIffbLm2EiE11DirectStoreIffEfLi2ELi2ELi1ELi1ELb0EL9Algorithm0EEvT_T0_ll_param_1];
	ld.param.u64 	%rd6, [_Z15SoftmaxWarpImplI22BroadcastScaleMaskLoadIffbLm2EiE11DirectStoreIffEfLi2ELi2ELi1ELi1ELb0EL9Algorithm0EEvT_T0_ll_param_1+8];
	ld.param.u64 	%rd24, [_Z15SoftmaxWarpImplI22BroadcastScaleMaskLoadIffbLm2EiE11DirectStoreIffEfLi2ELi2ELi1ELi1ELb0EL9Algorithm0EEvT_T0_ll_param_2];
	ld.param.u64 	%rd25, [_Z15SoftmaxWarpImplI22BroadcastScaleMaskLoadIffbLm2EiE11DirectStoreIffEfLi2ELi2ELi1ELi1ELb0EL9Algorithm0EEvT_T0_ll_param_3];
	setp.lt.s64 	%p1, %rd25, 3;
	@%p1 bra 	$L__BB152_2;
	mov.u64 	%rd26, $str;
	cvta.global.u64 	%rd27, %rd26;
	mov.u64 	%rd28, $str$1;
	cvta.global.u64 	%rd29, %rd28;
	mov.u64 	%rd30, __unnamed_148;
	cvta.global.u64 	%rd31, %rd30;
	{ // callseq 147, 0
	.param .b64 param0;
	st.param.b64 	[param0], %rd27;
	.param .b64 param1;
	st.param.b64 	[param1], %rd29;
	.param .b32 param2;
	st.param.b32 	[param2], 254;
	.param .b64 param3;
	st.param.b64 	[param3], %rd31;
	.param .b64 param4;
	st.param.b64 	[param4], 1;
	call.uni 
	__assertfail, 
	(
	param0, 
	param1, 
	param2, 
	param3, 
	param4
	);
	} // callseq 147
$L__BB152_2:
	mov.u32 	%r9, %ctaid.x;
	mov.u32 	%r10, %ntid.y;
	mov.u32 	%r11, %tid.y;
	mad.lo.s32 	%r12, %r9, %r10, %r11;
	mov.u32 	%r13, %nctaid.x;
	mul.lo.s32 	%r4, %r13, %r10;
	cvt.s64.s32 	%rd41, %r12;
	setp.le.s64 	%p2, %rd24, %rd41;
	@%p2 bra 	$L__BB152_7;
	mov.u32 	%r14, %tid.x;
	shl.b32 	%r15, %r14, 1;
	cvt.u64.u32 	%rd8, %r15;
	cvta.to.global.u64 	%rd9, %rd5;
	cvta.to.global.u64 	%rd10, %rd17;
	cvta.to.global.u64 	%rd11, %rd16;
	cvt.s64.s32 	%rd12, %r4;
	cvt.u32.u64 	%r16, %rd8;
	cvt.u32.u64 	%r18, %rd23;
$L__BB152_4:
	setp.eq.s64 	%p3, %rd19, 1;
	setp.eq.s64 	%p4, %rd18, 1;
	cvt.u32.u64 	%r17, %rd41;
	mad.lo.s32 	%r19, %r18, %r17, %r16;
	div.s32 	%r20, %r19, %r5;
	mul.lo.s32 	%r21, %r20, %r5;
	sub.s32 	%r22, %r19, %r21;
	selp.b32 	%r23, 0, %r20, %p4;
	selp.b32 	%r24, 0, %r22, %p3;
	mul.lo.s32 	%r25, %r7, %r23;
	mad.lo.s32 	%r26, %r8, %r24, %r25;
	shr.u32 	%r27, %r19, 31;
	add.s32 	%r28, %r19, %r27;
	shr.s32 	%r29, %r28, 1;
	mul.wide.s32 	%rd32, %r29, 8;
	add.s64 	%rd14, %rd11, %rd32;
	ld.global.f32 	%f8, [%rd14];
	shr.u32 	%r30, %r26, 31;
	add.s32 	%r31, %r26, %r30;
	shr.s32 	%r32, %r31, 1;
	mul.wide.s32 	%rd33, %r32, 2;
	add.s64 	%rd34, %rd10, %rd33;
	ld.global.v2.u8 	{%rs1, %rs2}, [%rd34];
	setp.eq.s16 	%p5, %rs1, 0;
	mul.f32 	%f9, %f8, %f7;
	selp.f32 	%f3, %f6, %f9, %p5;
	setp.eq.s16 	%p6, %rs2, 0;
	mov.f32 	%f41, %f6;
	@%p6 bra 	$L__BB152_6;
	ld.global.f32 	%f10, [%rd14+4];
	mul.f32 	%f41, %f10, %f7;
$L__BB152_6:
	max.f32 	%f11, %f3, 0fFF800000;
	max.f32 	%f12, %f11, %f41;
	sub.f32 	%f13, %f3, %f12;
	fma.rn.f32 	%f14, %f13, 0f3BBB989D, 0f3F000000;
	cvt.sat.f32.f32 	%f15, %f14;
	mov.f32 	%f16, 0f4B400001;
	mov.f32 	%f17, 0f437C0000;
	fma.rm.f32 	%f18, %f15, %f17, %f16;
	add.f32 	%f19, %f18, 0fCB40007F;
	neg.f32 	%f20, %f19;
	fma.rn.f32 	%f21, %f13, 0f3FB8AA3B, %f20;
	fma.rn.f32 	%f22, %f13, 0f32A57060, %f21;
	mov.b32 	%r33, %f18;
	shl.b32 	%r34, %r33, 23;
	mov.b32 	%f23, %r34;
	ex2.approx.ftz.f32 	%f24, %f22;
	mul.f32 	%f25, %f24, %f23;
	add.f32 	%f26, %f25, 0f00000000;
	sub.f32 	%f27, %f41, %f12;
	fma.rn.f32 	%f28, %f27, 0f3BBB989D, 0f3F000000;
	cvt.sat.f32.f32 	%f29, %f28;
	fma.rm.f32 	%f30, %f29, %f17, %f16;
	add.f32 	%f31, %f30, 0fCB40007F;
	neg.f32 	%f32, %f31;
	fma.rn.f32 	%f33, %f27, 0f3FB8AA3B, %f32;
	fma.rn.f32 	%f34, %f27, 0f32A57060, %f33;
	mov.b32 	%r35, %f30;
	shl.b32 	%r36, %r35, 23;
	mov.b32 	%f35, %r36;
	ex2.approx.ftz.f32 	%f36, %f34;
	mul.f32 	%f37, %f36, %f35;
	add.f32 	%f38, %f26, %f37;
	div.rn.f32 	%f39, %f25, %f38;
	div.rn.f32 	%f40, %f37, %f38;
	mad.lo.s64 	%rd35, %rd41, %rd6, %rd8;
	shr.u64 	%rd36, %rd35, 63;
	add.s64 	%rd37, %rd35, %rd36;
	shl.b64 	%rd38, %rd37, 2;
	and.b64  	%rd39, %rd38, -8;
	add.s64 	%rd40, %rd9, %rd39;
	st.global.v2.f32 	[%rd40], {%f39, %f40};
	add.s64 	%rd41, %rd41, %rd12;
	setp.lt.s64 	%p7, %rd41, %rd24;
	@%p7 bra 	$L__BB152_4;
$L__BB152_7:
	ret;

}
	// .globl	_Z15SoftmaxWarpImplI22BroadcastScaleMaskLoadIffbLm2EiE11DirectStoreIffEfLi2ELi2ELi1ELi1ELb1EL9Algorithm0EEvT_T0_ll
.visible .entry _Z15SoftmaxWarpImplI22BroadcastScaleMaskLoadIffbLm2EiE11DirectStoreIffEfLi2ELi2ELi1ELi1ELb1EL9Algorithm0EEvT_T0_ll(
	.param .align 8 .b8 _Z15SoftmaxWarpImplI22BroadcastScaleMaskLoadIffbLm2EiE11DirectStoreIffEfLi2ELi2ELi1ELi1ELb1EL9Algorithm0EEvT_T0_ll_param_0[88],
	.param .align 8 .b8 _Z15SoftmaxWarpImplI22BroadcastScaleMaskLoadIffbLm2EiE11DirectStoreIffEfLi2ELi2ELi1ELi1ELb1EL9Algorithm0EEvT_T0_ll_param_1[16],
	.param .u64 _Z15SoftmaxWarpImplI22BroadcastScaleMaskLoadIffbLm2EiE11DirectStoreIffEfLi2ELi2ELi1ELi1ELb1EL9Algorithm0EEvT_T0_ll_param_2,
	.param .u64 _Z15SoftmaxWarpImplI22BroadcastScaleMaskLoadIffbLm2EiE11DirectStoreIffEfLi2ELi2ELi1ELi1ELb1EL9Algorithm0EEvT_T0_ll_param_3
)
{
	.reg .pred 	%p<10>;
	.reg .b16 	%rs<3>;
	.reg .b32 	%r<37>;
	.reg .b32 	%f<49>;
	.reg .b64 	%rd<41>;

	ld.param.v2.f32 	{%f12, %f13}, [_Z15SoftmaxWarpImplI22BroadcastScaleMaskLoadIffbLm2EiE11DirectStoreIffEfLi2ELi2ELi1ELi1ELb1EL9Algorithm0EEvT_T0_ll_param_0+80];
	ld.param.u64 	%rd22, [_Z15SoftmaxWarpImplI22BroadcastScaleMaskLoadIffbLm2EiE11DirectStoreIffEfLi2ELi2ELi1ELi1ELb1EL9Algorithm0EEvT_T0_ll_param_0+72];
	ld.param.v2.u32 	{%r7, %r8}, [_Z15SoftmaxWarpImplI22BroadcastScaleMaskLoadIffbLm2EiE11DirectStoreIffEfLi2ELi2ELi1ELi1ELb1EL9Algorithm0EEvT_T0_ll_param_0+56];
	ld.param.v2.u32 	{%r5, %r6}, [_Z15SoftmaxWarpImplI22BroadcastScaleMaskLoadIffbLm2EiE11DirectStoreIffEfLi2ELi2ELi1ELi1ELb1EL9Algorithm0EEvT_T0_ll_param_0+40];
	ld.param.u64 	%rd18, [_Z15SoftmaxWarpImplI22BroadcastScaleMaskLoadIffbLm2EiE11DirectStoreIffEfLi2ELi2ELi1ELi1ELb1EL9Algorithm0EEvT_T0_ll_param_0+24];
	ld.param.u64 	%rd17, [_Z15SoftmaxWarpImplI22BroadcastScaleMaskLoadIffbLm2EiE11DirectStoreIffEfLi2ELi2ELi1ELi1ELb1EL9Algorithm0EEvT_T0_ll_param_0+16];
	ld.param.u64 	%rd16, [_Z15SoftmaxWarpImplI22BroadcastScaleMaskLoadIffbLm2EiE11DirectStoreIffEfLi2ELi2ELi1ELi1ELb1EL9Algorithm0EEvT_T0_ll_param_0+8];
	ld.param.u64 	%rd15, [_Z15SoftmaxWarpImplI22BroadcastScaleMaskLoadIffbLm2EiE11DirectStoreIffEfLi2ELi2ELi1ELi1ELb1EL9Algorithm0EEvT_T0_ll_param_0];
	ld.param.u64 	%rd4, [_Z15SoftmaxWarpImplI22BroadcastScaleMaskLoadIffbLm2EiE11DirectStoreIffEfLi2ELi2ELi1ELi1ELb1EL9Algorithm0EEvT_T0_ll_param_1];
	ld.param.u64 	%rd5, [_Z15SoftmaxWarpImplI22BroadcastScaleMaskLoadIffbLm2EiE11DirectStoreIffEfLi2ELi2ELi1ELi1ELb1EL9Algorithm0EEvT_T0_ll_param_1+8];
	ld.param.u64 	%rd23, [_Z15SoftmaxWarpImplI22BroadcastScaleMaskLoadIffbLm2EiE11DirectStoreIffEfLi2ELi2ELi1ELi1ELb1EL9Algorithm0EEvT_T0_ll_param_2];
	ld.param.u64 	%rd24, [_Z15SoftmaxWarpImplI22BroadcastScaleMaskLoadIffbLm2EiE11DirectStoreIffEfLi2ELi2ELi1ELi1ELb1EL9Algorithm0EEvT_T0_ll_param_3];
	setp.lt.s64 	%p1, %rd24, 3;
	@%p1 bra 	$L__BB153_2;
	mov.u64 	%rd25, $str;
	cvta.global.u64 	%rd26, %rd25;
	mov.u64 	%rd27, $str$1;
	cvta.global.u64 	%rd28, %rd27;
	mov.u64 	%rd29, __unnamed_149;
	cvta.global.u64 	%rd30, %rd29;
	{ // callseq 148, 0
	.param .b64 param0;
	st.param.b64 	[param0], %rd26;
	.param .b64 param1;
	st.param.b64 	[param1], %rd28;
	.param .b32 param2;
	st.param.b32 	[param2], 254;
	.param .b64 param3;
	st.param.b64 	[param3], %rd30;
	.param .b64 param4;
	st.param.b64 	[param4], 1;
	call.uni 
	__assertfail, 
	(
	param0, 
	param1, 
	param2, 
	param3, 
	param4
	);
	} // callseq 148
$L__BB153_2:
	mov.u32 	%r9, %ctaid.x;
	mov.u32 	%r10, %ntid.y;
	mov.u32 	%r11, %tid.y;
	mad.lo.s32 	%r12, %r9, %r10, %r11;
	mov.u32 	%r13, %nctaid.x;
	mul.lo.s32 	%r4, %r13, %r10;
	cvt.s64.s32 	%rd40, %r12;
	setp.le.s64 	%p2, %rd23, %rd40;
	@%p2 bra 	$L__BB153_11;
	mov.u32 	%r14, %tid.x;
	shl.b32 	%r15, %r14, 1;
	cvt.u64.u32 	%rd7, %r15;
	cvta.to.global.u64 	%rd8, %rd4;
	cvta.to.global.u64 	%rd9, %rd16;
	cvta.to.global.u64 	%rd10, %rd15;
	cvt.s64.s32 	%rd11, %r4;
	cvt.u32.u64 	%r16, %rd7;
	cvt.u32.u64 	%r18, %rd22;
$L__BB153_4:
	setp.le.s64 	%p3, %rd24, %rd7;
	mov.f32 	%f46, 0fFF800000;
	mov.f32 	%f47, %f46;
	mov.f32 	%f48, %f46;
	@%p3 bra 	$L__BB153_8;
	setp.eq.s64 	%p4, %rd18, 1;
	setp.eq.s64 	%p5, %rd17, 1;
	cvt.u32.u64 	%r17, %rd40;
	mad.lo.s32 	%r19, %r18, %r17, %r16;
	div.s32 	%r20, %r19, %r5;
	mul.lo.s32 	%r21, %r20, %r5;
	sub.s32 	%r22, %r19, %r21;
	selp.b32 	%r23, 0, %r20, %p5;
	selp.b32 	%r24, 0, %r22, %p4;
	mul.lo.s32 	%r25, %r7, %r23;
	mad.lo.s32 	%r26, %r8, %r24, %r25;
	shr.u32 	%r27, %r19, 31;
	add.s32 	%r28, %r19, %r27;
	shr.s32 	%r29, %r28, 1;
	mul.wide.s32 	%rd31, %r29, 8;
	add.s64 	%rd13, %rd10, %rd31;
	ld.global.f32 	%f15, [%rd13];
	shr.u32 	%r30, %r26, 31;
	add.s32 	%r31, %r26, %r30;
	shr.s32 	%r32, %r31, 1;
	mul.wide.s32 	%rd32, %r32, 2;
	add.s64 	%rd33, %rd9, %rd32;
	ld.global.v2.u8 	{%rs1, %rs2}, [%rd33];
	setp.eq.s16 	%p6, %rs1, 0;
	mul.f32 	%f16, %f15, %f13;
	selp.f32 	%f47, %f12, %f16, %p6;
	setp.eq.s16 	%p7, %rs2, 0;
	mov.f32 	%f46, %f12;
	@%p7 bra 	$L__BB153_7;
	ld.global.f32 	%f17, [%rd13+4];
	mul.f32 	%f46, %f17, %f13;
$L__BB153_7:
	max.f32 	%f18, %f47, 0fFF800000;
	max.f32 	%f48, %f18, %f46;
$L__BB153_8:
	sub.f32 	%f19, %f47, %f48;
	fma.rn.f32 	%f20, %f19, 0f3BBB989D, 0f3F000000;
	cvt.sat.f32.f32 	%f21, %f20;
	mov.f32 	%f22, 0f4B400001;
	mov.f32 	%f23, 0f437C0000;
	fma.rm.f32 	%f24, %f21, %f23, %f22;
	add.f32 	%f25, %f24, 0fCB40007F;
	neg.f32 	%f26, %f25;
	fma.rn.f32 	%f27, %f19, 0f3FB8AA3B, %f26;
	fma.rn.f32 	%f28, %f19, 0f32A57060, %f27;
	mov.b32 	%r33, %f24;
	shl.b32 	%r34, %r33, 23;
	mov.b32 	%f29, %r34;
	ex2.approx.ftz.f32 	%f30, %f28;
	mul.f32 	%f31, %f30, %f29;
	add.f32 	%f32, %f31, 0f00000000;
	sub.f32 	%f33, %f46, %f48;
	fma.rn.f32 	%f34, %f33, 0f3BBB989D, 0f3F000000;
	cvt.sat.f32.f32 	%f35, %f34;
	fma.rm.f32 	%f36, %f35, %f23, %f22;
	add.f32 	%f37, %f36, 0fCB40007F;
	neg.f32 	%f38, %f37;
	fma.rn.f32 	%f39, %f33, 0f3FB8AA3B, %f38;
	fma.rn.f32 	%f40, %f33, 0f32A57060, %f39;
	mov.b32 	%r35, %f36;
	shl.b32 	%r36, %r35, 23;
	mov.b32 	%f41, %r36;
	ex2.approx.ftz.f32 	%f42, %f40;
	mul.f32 	%f43, %f42, %f41;
	add.f32 	%f44, %f32, %f43;
	div.rn.f32 	%f10, %f31, %f44;
	div.rn.f32 	%f11, %f43, %f44;
	@%p3 bra 	$L__BB153_10;
	mad.lo.s64 	%rd34, %rd40, %rd5, %rd7;
	shr.u64 	%rd35, %rd34, 63;
	add.s64 	%rd36, %rd34, %rd35;
	shl.b64 	%rd37, %rd36, 2;
	and.b64  	%rd38, %rd37, -8;
	add.s64 	%rd39, %rd8, %rd38;
	st.global.v2.f32 	[%rd39], {%f10, %f11};
$L__BB153_10:
	add.s64 	%rd40, %rd40, %rd11;
	setp.lt.s64 	%p9, %rd40, %rd23;
	@%p9 bra 	$L__BB153_4;
$L__BB153_11:
	ret;

}
	// .globl	_Z15SoftmaxWarpImplI22BroadcastScaleMaskLoadIffbLm2EiE11DirectStoreIffEfLi2ELi2ELi2ELi2ELb0EL9Algorithm0EEvT_T0_ll
.visible .entry _Z15SoftmaxWarpImplI22BroadcastScaleMaskLoadIffbLm2EiE11DirectStoreIffEfLi2ELi2ELi2ELi2ELb0EL9Algorithm0EEvT_T0_ll(
	.param .align 8 .b8 _Z15SoftmaxWarpImplI22BroadcastScaleMaskLoadIffbLm2EiE11DirectStoreIffEfLi2ELi2ELi2ELi2ELb0EL9Algorithm0EEvT_T0_ll_param_0[88],
	.param .align 8 .b8 _Z15SoftmaxWarpImplI22BroadcastScaleMaskLoadIffbLm2EiE11DirectStoreIffEfLi2ELi2ELi2ELi2ELb0EL9Algorithm0EEvT_T0_ll_param_1[16],
	.param .u64 _Z15SoftmaxWarpImplI22BroadcastScaleMaskLoadIffbLm2EiE11DirectStoreIffEfLi2ELi2ELi2ELi2ELb0EL9Algorithm0EEvT_T0_ll_param_2,
	.param .u64 _Z15SoftmaxWarpImplI22BroadcastScaleMaskLoadIffbLm2EiE11DirectStoreIffEfLi2ELi2ELi2ELi2ELb0EL9Algorithm0EEvT_T0_ll_param_3
)
{
	.reg .pred 	%p<16>;
	.reg .b16 	%rs<5>;
	.reg .b32 	%r<68>;
	.reg .b32 	%f<85>;
	.reg .b64 	%rd<48>;

	ld.param.u64 	%rd22, [_Z15SoftmaxWarpImplI22BroadcastScaleMaskLoadIffbLm2EiE11DirectStoreIffEfLi2ELi2ELi2ELi2ELb0EL9Algorithm0EEvT_T0_ll_param_1+8];
	ld.param.u64 	%rd21, [_Z15SoftmaxWarpImplI22BroadcastScaleMaskLoadIffbLm2EiE11DirectStoreIffEfLi2ELi2ELi2ELi2ELb0EL9Algorithm0EEvT_T0_ll_param_1];
	ld.param.v2.f32 	{%f9, %f10}, [_Z15SoftmaxWarpImplI22BroadcastScaleMaskLoadIffbLm2EiE11DirectStoreIffEfLi2ELi2ELi2ELi2ELb0EL9Algorithm0EEvT_T0_ll_param_0+80];
	ld.param.u64 	%rd20, [_Z15SoftmaxWarpImplI22BroadcastScaleMaskLoadIffbLm2EiE11DirectStoreIffEfLi2ELi2ELi2ELi2ELb0EL9Algorithm0EEvT_T0_ll_param_0+72];
	ld.param.v2.u32 	{%r7, %r8}, [_Z15SoftmaxWarpImplI22BroadcastScaleMaskLoadIffbLm2EiE11DirectStoreIffEfLi2ELi2ELi2ELi2ELb0EL9Algorithm0EEvT_T0_ll_param_0+56];
	ld.param.v2.u32 	{%r5, %r6}, [_Z15SoftmaxWarpImplI22BroadcastScaleMaskLoadIffbLm2EiE11DirectStoreIffEfLi2ELi2ELi2ELi2ELb0EL9Algorithm0EEvT_T0_ll_param_0+40];
	ld.param.u64 	%rd16, [_Z15SoftmaxWarpImplI22BroadcastScaleMaskLoadIffbLm2EiE11DirectStoreIffEfLi2ELi2ELi2ELi2ELb0EL9Algorithm0EEvT_T0_ll_param_0+24];
	ld.param.u64 	%rd15, [_Z15SoftmaxWarpImplI22BroadcastScaleMaskLoadIffbLm2EiE11DirectStoreIffEfLi2ELi2ELi2ELi2ELb0EL9Algorithm0EEvT_T0_ll_param_0+16];
	ld.param.u64 	%rd14, [_Z15SoftmaxWarpImplI22BroadcastScaleMaskLoadIffbLm2EiE11DirectStoreIffEfLi2ELi2ELi2ELi2ELb0EL9Algorithm0EEvT_T0_ll_param_0+8];
	ld.param.u64 	%rd13, [_Z15SoftmaxWarpImplI22BroadcastScaleMaskLoadIffbLm2EiE11DirectStoreIffEfLi2ELi2ELi2ELi2ELb0EL9Algorithm0EEvT_T0_ll_param_0];
	ld.param.u64 	%rd23, [_Z15SoftmaxWarpImplI22BroadcastScaleMaskLoadIffbLm2EiE11DirectStoreIffEfLi2ELi2ELi2ELi2ELb0EL9Algorithm0EEvT_T0_ll_param_2];
	ld.param.u64 	%rd24, [_Z15SoftmaxWarpImplI22BroadcastScaleMaskLoadIffbLm2EiE11DirectStoreIffEfLi2ELi2ELi2ELi2ELb0EL9Algorithm0EEvT_T0_ll_param_3];
	cvta.to.global.u64 	%rd1, %rd13;
	cvta.to.global.u64 	%rd2, %rd14;
	setp.lt.s64 	%p1, %rd24, 5;
	@%p1 bra 	$L__BB154_2;
	mov.u64 	%rd25, $str;
	cvta.global.u64 	%rd26, %rd25;
	mov.u64 	%rd27, $str$1;
	cvta.global.u64 	%rd28, %rd27;
	mov.u64 	%rd29, __unnamed_150;
	cvta.global.u64 	%rd30, %rd29;
	{ // callseq 149, 0
	.param .b64 param0;
	st.param.b64 	[param0], %rd26;
	.param .b64 param1;
	st.param.b64 	[param1], %rd28;
	.param .b32 param2;
	st.param.b32 	[param2], 254;
	.param .b64 param3;
	st.param.b64 	[param3], %rd30;
	.param .b64 param4;
	st.param.b64 	[param4], 1;
	call.uni 
	__assertfail, 
	(
	param0, 
	param1, 
	param2, 
	param3, 
	param4
	);
	} // callseq 149
$L__BB154_2:
	mov.u32 	%r9, %ctaid.x;
	mov.u32 	%r10, %ntid.y;
	mov.u32 	%r11, %tid.y;
	mad.lo.s32 	%r12, %r9, %r10, %r11;
	mov.u32 	%r13, %nctaid.x;
	mul.lo.s32 	%r14, %r10, %r13;
	shl.b32 	%r4, %r14, 1;
	shl.b32 	%r15, %r12, 1;
	cvt.s64.s32 	%rd47, %r15;
	setp.le.s64 	%p2, %rd23, %rd47;
	@%p2 bra 	$L__BB154_9;
	mov.u32 	%r16, %tid.x;
	shl.b32 	%r17, %r16, 1;
	cvt.u64.u32 	%rd6, %r17;
	cvt.s64.s32 	%rd7, %r4;
	cvt.u32.u64 	%r18, %rd6;
	cvt.u32.u64 	%r35, %rd20;
$L__BB154_4:
	setp.eq.s64 	%p3, %rd16, 1;
	setp.eq.s64 	%p4, %rd15, 1;
	mul.lo.s64 	%rd9, %rd20, %rd47;
	cvt.u32.u64 	%r19, %rd9;
	add.s32 	%r20, %r18, %r19;
	div.s32 	%r21, %r20, %r5;
	mul.lo.s32 	%r22, %r21, %r5;
	sub.s32 	%r23, %r20, %r22;
	selp.b32 	%r24, 0, %r21, %p4;
	selp.b32 	%r25, 0, %r23, %p3;
	mul.lo.s32 	%r26, %r7, %r24;
	mad.lo.s32 	%r27, %r8, %r25, %r26;
	shr.u32 	%r28, %r20, 31;
	add.s32 	%r29, %r20, %r28;
	shr.s32 	%r30, %r29, 1;
	mul.wide.s32 	%rd31, %r30, 8;
	add.s64 	%rd10, %rd1, %rd31;
	ld.global.f32 	%f11, [%rd10];
	shr.u32 	%r31, %r27, 31;
	add.s32 	%r32, %r27, %r31;
	shr.s32 	%r33, %r32, 1;
	mul.wide.s32 	%rd32, %r33, 2;
	add.s64 	%rd33, %rd2, %rd32;
	ld.global.v2.u8 	{%rs1, %rs2}, [%rd33];
	setp.eq.s16 	%p5, %rs1, 0;
	mul.f32 	%f12, %f11, %f10;
	selp.f32 	%f3, %f9, %f12, %p5;
	setp.eq.s16 	%p6, %rs2, 0;
	mov.f32 	%f83, %f9;
	@%p6 bra 	$L__BB154_6;
	ld.global.f32 	%f13, [%rd10+4];
	mul.f32 	%f83, %f13, %f10;
$L__BB154_6:
	add.s32 	%r37, %r19, %r35;
	add.s32 	%r38, %r18, %r37;
	div.s32 	%r39, %r38, %r5;
	mul.lo.s32 	%r40, %r39, %r5;
	sub.s32 	%r41, %r38, %r40;
	selp.b32 	%r42, 0, %r39, %p4;
	selp.b32 	%r43, 0, %r41, %p3;
	mul.lo.s32 	%r44, %r7, %r42;
	mad.lo.s32 	%r45, %r8, %r43, %r44;
	shr.u32 	%r46, %r38, 31;
	add.s32 	%r47, %r38, %r46;
	shr.s32 	%r48, %r47, 1;
	mul.wide.s32 	%rd34, %r48, 8;
	add.s64 	%rd11, %rd1, %rd34;
	ld.global.f32 	%f14, [%rd11];
	shr.u32 	%r49, %r45, 31;
	add.s32 	%r50, %r45, %r49;
	shr.s32 	%r51, %r50, 1;
	mul.wide.s32 	%rd35, %r51, 2;
	add.s64 	%rd36, %rd2, %rd35;
	ld.global.v2.u8 	{%rs3, %rs4}, [%rd36];
	setp.eq.s16 	%p9, %rs3, 0;
	mul.f32 	%f15, %f14, %f10;
	selp.f32 	%f6, %f9, %f15, %p9;
	setp.eq.s16 	%p10, %rs4, 0;
	mov.f32 	%f84, %f9;
	@%p10 bra 	$L__BB154_8;
	ld.global.f32 	%f16, [%rd11+4];
	mul.f32 	%f84, %f16, %f10;
$L__BB154_8:
	max.f32 	%f17, %f3, 0fFF800000;
	max.f32 	%f18, %f17, %f83;
	max.f32 	%f19, %f6, 0fFF800000;
	max.f32 	%f20, %f19, %f84;
	mov.b32 	%r52, %f18;
	shfl.sync.bfly.b32	%r53|%p11, %r52, 1, 31, -1;
	mov.b32 	%f21, %r53;
	max.f32 	%f22, %f18, %f21;
	mov.b32 	%r54, %f20;
	shfl.sync.bfly.b32	%r55|%p12, %r54, 1, 31, -1;
	mov.b32 	%f23, %r55;
	max.f32 	%f24, %f20, %f23;
	sub.f32 	%f25, %f3, %f22;
	fma.rn.f32 	%f26, %f25, 0f3BBB989D, 0f3F000000;
	cvt.sat.f32.f32 	%f27, %f26;
	mov.f32 	%f28, 0f4B400001;
	mov.f32 	%f29, 0f437C0000;
	fma.rm.f32 	%f30, %f27, %f29, %f28;
	add.f32 	%f31, %f30, 0fCB40007F;
	neg.f32 	%f32, %f31;
	fma.rn.f32 	%f33, %f25, 0f3FB8AA3B, %f32;
	fma.rn.f32 	%f34, %f25, 0f32A57060, %f33;
	mov.b32 	%r56, %f30;
	shl.b32 	%r57, %r56, 23;
	mov.b32 	%f35, %r57;
	ex2.approx.ftz.f32 	%f36, %f34;
	mul.f32 	%f37, %f36, %f35;
	add.f32 	%f38, %f37, 0f00000000;
	sub.f32 	%f39, %f83, %f22;
	fma.rn.f32 	%f40, %f39, 0f3BBB989D, 0f3F000000;
	cvt.sat.f32.f32 	%f41, %f40;
	fma.rm.f32 	%f42, %f41, %f29, %f28;
	add.f32 	%f43, %f42, 0fCB40007F;
	neg.f32 	%f44, %f43;
	fma.rn.f32 	%f45, %f39, 0f3FB8AA3B, %f44;
	fma.rn.f32 	%f46, %f39, 0f32A57060, %f45;
	mov.b32 	%r58, %f42;
	shl.b32 	%r59, %r58, 23;
	mov.b32 	%f47, %r59;
	ex2.approx.ftz.f32 	%f48, %f46;
	mul.f32 	%f49, %f48, %f47;
	add.f32 	%f50, %f38, %f49;
	sub.f32 	%f51, %f6, %f24;
	fma.rn.f32 	%f52, %f51, 0f3BBB989D, 0f3F000000;
	cvt.sat.f32.f32 	%f53, %f52;
	fma.rm.f32 	%f54, %f53, %f29, %f28;
	add.f32 	%f55, %f54, 0fCB40007F;
	neg.f32 	%f56, %f55;
	fma.rn.f32 	%f57, %f51, 0f3FB8AA3B, %f56;
	fma.rn.f32 	%f58, %f51, 0f32A57060, %f57;
	mov.b32 	%r60, %f54;
	shl.b32 	%r61, %r60, 23;
	mov.b32 	%f59, %r61;
	ex2.approx.ftz.f32 	%f60, %f58;
	mul.f32 	%f61, %f60, %f59;
	add.f32 	%f62, %f61, 0f00000000;
	sub.f32 	%f63, %f84, %f24;
	fma.rn.f32 	%f64, %f63, 0f3BBB989D, 0f3F000000;
	cvt.sat.f32.f32 	%f65, %f64;
	fma.rm.f32 	%f66, %f65, %f29, %f28;
	add.f32 	%f67, %f66, 0fCB40007F;
	neg.f32 	%f68, %f67;
	fma.rn.f32 	%f69, %f63, 0f3FB8AA3B, %f68;
	fma.rn.f32 	%f70, %f63, 0f32A57060, %f69;
	mov.b32 	%r62, %f66;
	shl.b32 	%r63, %r62, 23;
	mov.b32 	%f71, %r63;
	ex2.approx.ftz.f32 	%f72, %f70;
	mul.f32 	%f73, %f72, %f71;
	add.f32 	%f74, %f62, %f73;
	mov.b32 	%r64, %f50;
	shfl.sync.bfly.b32	%r65|%p13, %r64, 1, 31, -1;
	mov.b32 	%f75, %r65;
	add.f32 	%f76, %f50, %f75;
	mov.b32 	%r66, %f74;
	shfl.sync.bfly.b32	%r67|%p14, %r66, 1, 31, -1;
	mov.b32 	%f77, %r67;
	add.f32 	%f78, %f74, %f77;
	div.rn.f32 	%f79, %f37, %f76;
	div.rn.f32 	%f80, %f49, %f76;
	mad.lo.s64 	%rd37, %rd47, %rd22, %rd6;
	cvta.to.global.u64 	%rd38, %rd21;
	shl.b64 	%rd39, %rd37, 2;
	add.s64 	%rd40, %rd38, %rd39;
	st.global.v2.f32 	[%rd40], {%f79, %f80};
	div.rn.f32 	%f81, %f61, %f78;
	div.rn.f32 	%f82, %f73, %f78;
	add.s64 	%rd41, %rd37, %rd22;
	shr.u64 	%rd42, %rd41, 63;
	add.s64 	%rd43, %rd41, %rd42;
	shl.b64 	%rd44, %rd43, 2;
	and.b64  	%rd45, %rd44, -8;
	add.s64 	%rd46, %rd38, %rd45;
	st.global.v2.f32 	[%rd46], {%f81, %f82};
	add.s64 	%rd47, %rd47, %rd7;
	setp.lt.s64 	%p15, %rd47, %rd23;
	@%p15 bra 	$L__BB154_4;
$L__BB154_9:
	ret;

}
	// .globl	_Z15SoftmaxWarpImplI22BroadcastScaleMaskLoadIffbLm2EiE11DirectStoreIffEfLi2ELi2ELi2ELi2ELb1EL9Algorithm0EEvT_T0_ll
.visible .entry _Z15SoftmaxWarpImplI22BroadcastScaleMaskLoadIffbLm2EiE11DirectStoreIffEfLi2ELi2ELi2ELi2ELb1EL9Algorithm0EEvT_T0_ll(
	.param .align 8 .b8 _Z15SoftmaxWarpImplI22BroadcastScaleMaskLoadIffbLm2EiE11DirectStoreIffEfLi2ELi2ELi2ELi2ELb1EL9Algorithm0EEvT_T0_ll_param_0[88],
	.param .align 8 .b8 _Z15SoftmaxWarpImplI22BroadcastScaleMaskLoadIffbLm2EiE11DirectStoreIffEfLi2ELi2ELi2ELi2ELb1EL9Algorithm0EEvT_T0_ll_param_1[16],
	.param .u64 _Z15SoftmaxWarpImplI22BroadcastScaleMaskLoadIffbLm2EiE11DirectStoreIffEfLi2ELi2ELi2ELi2ELb1EL9Algorithm0EEvT_T0_ll_param_2,
	.param .u64 _Z15SoftmaxWarpImplI22BroadcastScaleMaskLoadIffbLm2EiE11DirectStoreIffEfLi2ELi2ELi2ELi2ELb1EL9Algorithm0EEvT_T0_ll_param_3
)
{
	.reg .pred 	%p<20>;
	.reg .b16 	%rs<5>;
	.reg .b32 	%r<70>;
	.reg .b32 	%f<99>;
	.reg .b64 	%rd<47>;

	ld.param.u64 	%rd20, [_Z15SoftmaxWarpImplI22BroadcastScaleMaskLoadIffbLm2EiE11DirectStoreIffEfLi2ELi2ELi2ELi2ELb1EL9Algorithm0EEvT_T0_ll_param_1+8];
	ld.param.v2.f32 	{%f24, %f25}, [_Z15SoftmaxWarpImplI22BroadcastScaleMaskLoadIffbLm2EiE11DirectStoreIffEfLi2ELi2ELi2ELi2ELb1EL9Algorithm0EEvT_T0_ll_param_0+80];
	ld.param.u64 	%rd18, [_Z15SoftmaxWarpImplI22BroadcastScaleMaskLoadIffbLm2EiE11DirectStoreIffEfLi2ELi2ELi2ELi2ELb1EL9Algorithm0EEvT_T0_ll_param_0+72];
	ld.param.v2.u32 	{%r7, %r8}, [_Z15SoftmaxWarpImplI22BroadcastScaleMaskLoadIffbLm2EiE11DirectStoreIffEfLi2ELi2ELi2ELi2ELb1EL9Algorithm0EEvT_T0_ll_param_0+56];
	ld.param.v2.u32 	{%r5, %r6}, [_Z15SoftmaxWarpImplI22BroadcastScaleMaskLoadIffbLm2EiE11DirectStoreIffEfLi2ELi2ELi2ELi2ELb1EL9Algorithm0EEvT_T0_ll_param_0+40];
	ld.param.u64 	%rd14, [_Z15SoftmaxWarpImplI22BroadcastScaleMaskLoadIffbLm2EiE11DirectStoreIffEfLi2ELi2ELi2ELi2ELb1EL9Algorithm0EEvT_T0_ll_param_0+24];
	ld.param.u64 	%rd13, [_Z15SoftmaxWarpImplI22BroadcastScaleMaskLoadIffbLm2EiE11DirectStoreIffEfLi2ELi2ELi2ELi2ELb1EL9Algorithm0EEvT_T0_ll_param_0+16];
	ld.param.u64 	%rd19, [_Z15SoftmaxWarpImplI22BroadcastScaleMaskLoadIffbLm2EiE11DirectStoreIffEfLi2ELi2ELi2ELi2ELb1EL9Algorithm0EEvT_T0_ll_param_1];
	ld.param.u64 	%rd12, [_Z15SoftmaxWarpImplI22BroadcastScaleMaskLoadIffbLm2EiE11DirectStoreIffEfLi2ELi2ELi2ELi2ELb1EL9Algorithm0EEvT_T0_ll_param_0+8];
	ld.param.u64 	%rd11, [_Z15SoftmaxWarpImplI22BroadcastScaleMaskLoadIffbLm2EiE11DirectStoreIffEfLi2ELi2ELi2ELi2ELb1EL9Algorithm0EEvT_T0_ll_param_0];
	ld.param.u64 	%rd21, [_Z15SoftmaxWarpImplI22BroadcastScaleMaskLoadIffbLm2EiE11DirectStoreIffEfLi2ELi2ELi2ELi2ELb1EL9Algorithm0EEvT_T0_ll_param_2];
	ld.param.u64 	%rd22, [_Z15SoftmaxWarpImplI22BroadcastScaleMaskLoadIffbLm2EiE11DirectStoreIffEfLi2ELi2ELi2ELi2ELb1EL9Algorithm0EEvT_T0_ll_param_3];
	cvta.to.global.u64 	%rd1, %rd11;
	cvta.to.global.u64 	%rd2, %rd12;
	cvta.to.global.u64 	%rd3, %rd19;
	setp.lt.s64 	%p1, %rd22, 5;
	@%p1 bra 	$L__BB155_2;
	mov.u64 	%rd23, $str;
	cvta.global.u64 	%rd24, %rd23;
	mov.u64 	%rd25, $str$1;
	cvta.global.u64 	%rd26, %rd25;
	mov.u64 	%rd27, __unnamed_151;
	cvta.global.u64 	%rd28, %rd27;
	{ // callseq 150, 0
	.param .b64 param0;
	st.param.b64 	[param0], %rd24;
	.param .b64 param1;
	st.param.b64 	[param1], %rd26;
	.param .b32 param2;
	st.param.b32 	[param2], 254;
	.param .b64 param3;
	st.param.b64 	[param3], %rd28;
	.param .b64 param4;
	st.param.b64 	[param4], 1;
	call.uni 
	__assertfail, 
	(
	param0, 
	param1, 
	param2, 
	param3, 
	param4
	);
	} // callseq 150
$L__BB155_2:
	mov.u32 	%r9, %ctaid.x;
	mov.u32 	%r10, %ntid.y;
	mov.u32 	%r11, %tid.y;
	mad.lo.s32 	%r12, %r9, %r10, %r11;
	mov.u32 	%r13, %nctaid.x;
	mul.lo.s32 	%r14, %r10, %r13;
	shl.b32 	%r4, %r14, 1;
	shl.b32 	%r15, %r12, 1;
	cvt.s64.s32 	%rd46, %r15;
	setp.le.s64 	%p2, %rd21, %rd46;
	@%p2 bra 	$L__BB155_17;
	mov.u32 	%r16, %tid.x;
	shl.b32 	%r17, %r16, 1;
	cvt.u64.u32 	%rd5, %r17;
	cvt.s64.s32 	%rd6, %r4;
	cvt.u32.u64 	%r18, %rd5;
	cvt.u32.u64 	%r20, %rd18;
$L__BB155_4:
	setp.le.s64 	%p3, %rd22, %rd5;
	mov.f32 	%f92, 0fFF800000;
	mov.f32 	%f93, %f92;
	mov.f32 	%f94, %f92;
	@%p3 bra 	$L__BB155_8;
	setp.eq.s64 	%p4, %rd14, 1;
	setp.eq.s64 	%p5, %rd13, 1;
	cvt.u32.u64 	%r19, %rd46;
	mad.lo.s32 	%r21, %r20, %r19, %r18;
	div.s32 	%r22, %r21, %r5;
	mul.lo.s32 	%r23, %r22, %r5;
	sub.s32 	%r24, %r21, %r23;
	selp.b32 	%r25, 0, %r22, %p5;
	selp.b32 	%r26, 0, %r24, %p4;
	mul.lo.s32 	%r27, %r7, %r25;
	mad.lo.s32 	%r28, %r8, %r26, %r27;
	shr.u32 	%r29, %r21, 31;
	add.s32 	%r30, %r21, %r29;
	shr.s32 	%r31, %r30, 1;
	mul.wide.s32 	%rd29, %r31, 8;
	add.s64 	%rd8, %rd1, %rd29;
	ld.global.f32 	%f27, [%rd8];
	shr.u32 	%r32, %r28, 31;
	add.s32 	%r33, %r28, %r32;
	shr.s32 	%r34, %r33, 1;
	mul.wide.s32 	%rd30, %r34, 2;
	add.s64 	%rd31, %rd2, %rd30;
	ld.global.v2.u8 	{%rs1, %rs2}, [%rd31];
	setp.eq.s16 	%p6, %rs1, 0;
	mul.f32 	%f28, %f27, %f25;
	selp.f32 	%f93, %f24, %f28, %p6;
	setp.eq.s16 	%p7, %rs2, 0;
	mov.f32 	%f92, %f24;
	@%p7 bra 	$L__BB155_7;
	ld.global.f32 	%f29, [%rd8+4];
	mul.f32 	%f92, %f29, %f25;
$L__BB155_7:
	max.f32 	%f30, %f93, 0fFF800000;
	max.f32 	%f94, %f30, %f92;
$L__BB155_8:
	mov.f32 	%f96, 0fFF800000;
	mov.f32 	%f97, %f96;
	mov.f32 	%f98, %f96;
	@%p3 bra 	$L__BB155_12;
	setp.eq.s64 	%p9, %rd14, 1;
	setp.eq.s64 	%p10, %rd13, 1;
	mov.b64 	%rd32, 1;
	cvt.u32.u64 	%r36, %rd32;
	cvt.u32.u64 	%r37, %rd46;
	add.s32 	%r38, %r37, %r36;
	mad.lo.s32 	%r40, %r20, %r38, %r18;
	div.s32 	%r41, %r40, %r5;
	mul.lo.s32 	%r42, %r41, %r5;
	sub.s32 	%r43, %r40, %r42;
	selp.b32 	%r44, 0, %r41, %p10;
	selp.b32 	%r45, 0, %r43, %p9;
	mul.lo.s32 	%r46, %r7, %r44;
	mad.lo.s32 	%r47, %r8, %r45, %r46;
	shr.u32 	%r48, %r40, 31;
	add.s32 	%r49, %r40, %r48;
	shr.s32 	%r50, %r49, 1;
	mul.wide.s32 	%rd33, %r50, 8;
	add.s64 	%rd9, %rd1, %rd33;
	ld.global.f32 	%f32, [%rd9];
	shr.u32 	%r51, %r47, 31;
	add.s32 	%r52, %r47, %r51;
	shr.s32 	%r53, %r52, 1;
	mul.wide.s32 	%rd34, %r53, 2;
	add.s64 	%rd35, %rd2, %rd34;
	ld.global.v2.u8 	{%rs3, %rs4}, [%rd35];
	setp.eq.s16 	%p11, %rs3, 0;
	mul.f32 	%f33, %f32, %f25;
	selp.f32 	%f97, %f24, %f33, %p11;
	setp.eq.s16 	%p12, %rs4, 0;
	mov.f32 	%f96, %f24;
	@%p12 bra 	$L__BB155_11;
	ld.global.f32 	%f34, [%rd9+4];
	mul.f32 	%f96, %f34, %f25;
$L__BB155_11:
	max.f32 	%f35, %f97, 0fFF800000;
	max.f32 	%f98, %f35, %f96;
$L__BB155_12:
	mov.b32 	%r54, %f94;
	shfl.sync.bfly.b32	%r55|%p14, %r54, 1, 31, -1;
	mov.b32 	%f36, %r55;
	max.f32 	%f37, %f94, %f36;
	mov.b32 	%r56, %f98;
	shfl.sync.bfly.b32	%r57|%p15, %r56, 1, 31, -1;
	mov.b32 	%f38, %r57;
	max.f32 	%f39, %f98, %f38;
	sub.f32 	%f40, %f93, %f37;
	fma.rn.f32 	%f41, %f40, 0f3BBB989D, 0f3F000000;
	cvt.sat.f32.f32 	%f42, %f41;
	mov.f32 	%f43, 0f4B400001;
	mov.f32 	%f44, 0f437C0000;
	fma.rm.f32 	%f45, %f42, %f44, %f43;
	add.f32 	%f46, %f45, 0fCB40007F;
	neg.f32 	%f47, %f46;
	fma.rn.f32 	%f48, %f40, 0f3FB8AA3B, %f47;
	fma.rn.f32 	%f49, %f40, 0f32A57060, %f48;
	mov.b32 	%r58, %f45;
	shl.b32 	%r59, %r58, 23;
	mov.b32 	%f50, %r59;
	ex2.approx.ftz.f32 	%f51, %f49;
	mul.f32 	%f52, %f51, %f50;
	add.f32 	%f53, %f52, 0f00000000;
	sub.f32 	%f54, %f92, %f37;
	fma.rn.f32 	%f55, %f54, 0f3BBB989D, 0f3F000000;
	cvt.sat.f32.f32 	%f56, %f55;
	fma.rm.f32 	%f57, %f56, %f44, %f43;
	add.f32 	%f58, %f57, 0fCB40007F;
	neg.f32 	%f59, %f58;
	fma.rn.f32 	%f60, %f54, 0f3FB8AA3B, %f59;
	fma.rn.f32 	%f61, %f54, 0f32A57060, %f60;
	mov.b32 	%r60, %f57;
	shl.b32 	%r61, %r60, 23;
	mov.b32 	%f62, %r61;
	ex2.approx.ftz.f32 	%f63, %f61;
	mul.f32 	%f64, %f63, %f62;
	add.f32 	%f65, %f53, %f64;
	sub.f32 	%f66, %f97, %f39;
	fma.rn.f32 	%f67, %f66, 0f3BBB989D, 0f3F000000;
	cvt.sat.f32.f32 	%f68, %f67;
	fma.rm.f32 	%f69, %f68, %f44, %f43;
	add.f32 	%f70, %f69, 0fCB40007F;
	neg.f32 	%f71, %f70;
	fma.rn.f32 	%f72, %f66, 0f3FB8AA3B, %f71;
	fma.rn.f32 	%f73, %f66, 0f32A57060, %f72;
	mov.b32 	%r62, %f69;
	shl.b32 	%r63, %r62, 23;
	mov.b32 	%f74, %r63;
	ex2.approx.ftz.f32 	%f75, %f73;
	mul.f32 	%f17, %f75, %f74;
	add.f32 	%f76, %f17, 0f00000000;
	sub.f32 	%f77, %f96, %f39;
	fma.rn.f32 	%f78, %f77, 0f3BBB989D, 0f3F000000;
	cvt.sat.f32.f32 	%f79, %f78;
	fma.rm.f32 	%f80, %f79, %f44, %f43;
	add.f32 	%f81, %f80, 0fCB40007F;
	neg.f32 	%f82, %f81;
	fma.rn.f32 	%f83, %f77, 0f3FB8AA3B, %f82;
	fma.rn.f32 	%f84, %f77, 0f32A57060, %f83;
	mov.b32 	%r64, %f80;
	shl.b32 	%r65, %r64, 23;
	mov.b32 	%f85, %r65;
	ex2.approx.ftz.f32 	%f86, %f84;
	mul.f32 	%f18, %f86, %f85;
	add.f32 	%f87, %f76, %f18;
	mov.b32 	%r66, %f65;
	shfl.sync.bfly.b32	%r67|%p16, %r66, 1, 31, -1;
	mov.b32 	%f88, %r67;
	add.f32 	%f89, %f65, %f88;
	mov.b32 	%r68, %f87;
	shfl.sync.bfly.b32	%r69|%p17, %r68, 1, 31, -1;
	mov.b32 	%f90, %r69;
	add.f32 	%f19, %f87, %f90;
	div.rn.f32 	%f20, %f52, %f89;
	div.rn.f32 	%f21, %f64, %f89;
	@%p3 bra 	$L__BB155_14;
	mad.lo.s64 	%rd36, %rd46, %rd20, %rd5;
	shl.b64 	%rd37, %rd36, 2;
	add.s64 	%rd38, %rd3, %rd37;
	st.global.v2.f32 	[%rd38], {%f20, %f21};
$L__BB155_14:
	div.rn.f32 	%f22, %f17, %f19;
	div.rn.f32 	%f23, %f18, %f19;
	@%p3 bra 	$L__BB155_16;
	mad.lo.s64 	%rd39, %rd20, %rd46, %rd20;
	add.s64 	%rd40, %rd39, %rd5;
	shr.u64 	%rd41, %rd40, 63;
	add.s64 	%rd42, %rd40, %rd41;
	shl.b64 	%rd43, %rd42, 2;
	and.b64  	%rd44, %rd43, -8;
	add.s64 	%rd45, %rd3, %rd44;
	st.global.v2.f32 	[%rd45], {%f22, %f23};
$L__BB155_16:
	add.s64 	%rd46, %rd46, %rd6;
	setp.lt.s64 	%p19, %rd46, %rd21;
	@%p19 bra 	$L__BB155_4;
$L__BB155_17:
	ret;

}
	// .globl	_Z15SoftmaxWarpImplI22BroadcastScaleMaskLoadIffbLm2EiE11DirectStoreIffEfLi2ELi2ELi2ELi1ELb0EL9Algorithm0EEvT_T0_ll
.visible .entry _Z15SoftmaxWarpImplI22BroadcastScaleMaskLoadIffbLm2EiE11DirectStoreIffEfLi2ELi2ELi2ELi1ELb0EL9Algorithm0EEvT_T0_ll(
	.param .align 8 .b8 _Z15SoftmaxWarpImplI22BroadcastScaleMaskLoadIffbLm2EiE11DirectStoreIffEfLi2ELi2ELi2ELi1ELb0EL9Algorithm0EEvT_T0_ll_param_0[88],
	.param .align 8 .b8 _Z15SoftmaxWarpImplI22BroadcastScaleMaskLoadIffbLm2EiE11DirectStoreIffEfLi2ELi2ELi2ELi1ELb0EL9Algorithm0EEvT_T0_ll_param_1[16],
	.param .u64 _Z15SoftmaxWarpImplI22BroadcastScaleMaskLoadIffbLm2EiE11DirectStoreIffEfLi2ELi2ELi2ELi1ELb0EL9Algorithm0EEvT_T0_ll_param_2,
	.param .u64 _Z15SoftmaxWarpImplI22BroadcastScaleMaskLoadIffbLm2EiE11DirectStoreIffEfLi2ELi2ELi2ELi1ELb0EL9Algorithm0EEvT_T0_ll_param_3
)
{
	.reg .pred 	%p<10>;
	.reg .b16 	%rs<3>;
	.reg .b32 	%r<41>;
	.reg .b32 	%f<46>;
	.reg .b64 	%rd<42>;

	ld.param.v2.f32 	{%f6, %f7}, [_Z15SoftmaxWarpImplI22BroadcastScaleMaskLoadIffbLm2EiE11DirectStoreIffEfLi2ELi2ELi2ELi1ELb0EL9Algorithm0EEvT_T0_ll_param_0+80];
	ld.param.u64 	%rd23, [_Z15SoftmaxWarpImplI22BroadcastScaleMaskLoadIffbLm2EiE11DirectStoreIffEfLi2ELi2ELi2ELi1ELb0EL9Algorithm0EEvT_T0_ll_param_0+72];
	ld.param.v2.u32 	{%r7, %r8}, [_Z15SoftmaxWarpImplI22BroadcastScaleMaskLoadIffbLm2EiE11DirectStoreIffEfLi2ELi2ELi2ELi1ELb0EL9Algorithm0EEvT_T0_ll_param_0+56];
	ld.param.v2.u32 	{%r5, %r6}, [_Z15SoftmaxWarpImplI22BroadcastScaleMaskLoadIffbLm2EiE11DirectStoreIffEfLi2ELi2ELi2ELi1ELb0EL9Algorithm0EEvT_T0_ll_param_0+40];
	ld.param.u64 	%rd19, [_Z15SoftmaxWarpImplI22BroadcastScaleMaskLoadIffbLm2EiE11DirectStoreIffEfLi2ELi2ELi2ELi1ELb0EL9Algorithm0EEvT_T0_ll_param_0+24];
	ld.param.u64 	%rd18, [_Z15SoftmaxWarpImplI22BroadcastScaleMaskLoadIffbLm2EiE11DirectStoreIffEfLi2ELi2ELi2ELi1ELb0EL9Algorithm0EEvT_T0_ll_param_0+16];
	ld.param.u64 	%rd17, [_Z15SoftmaxWarpImplI22BroadcastScaleMaskLoadIffbLm2EiE11DirectStoreIffEfLi2ELi2ELi2ELi1ELb0EL9Algorithm0EEvT_T0_ll_param_0+8];
	ld.param.u64 	%rd16, [_Z15SoftmaxWarpImplI22BroadcastScaleMaskLoadIffbLm2EiE11DirectStoreIffEfLi2ELi2ELi2ELi1ELb0EL9Algorithm0EEvT_T0_ll_param_0];
	ld.param.u64 	%rd5, [_Z15SoftmaxWarpImplI22BroadcastScaleMaskLoadIffbLm2EiE11DirectStoreIffEfLi2ELi2ELi2ELi1ELb0EL9Algorithm0EEvT_T0_ll_param_1];
	ld.param.u64 	%rd6, [_Z15SoftmaxWarpImplI22BroadcastScaleMaskLoadIffbLm2EiE11DirectStoreIffEfLi2ELi2ELi2ELi1ELb0EL9Algorithm0EEvT_T0_ll_param_1+8];
	ld.param.u64 	%rd24, [_Z15SoftmaxWarpImplI22BroadcastScaleMaskLoadIffbLm2EiE11DirectStoreIffEfLi2ELi2ELi2ELi1ELb0EL9Algorithm0EEvT_T0_ll_param_2];
	ld.param.u64 	%rd25, [_Z15SoftmaxWarpImplI22BroadcastScaleMaskLoadIffbLm2EiE11DirectStoreIffEfLi2ELi2ELi2ELi1ELb0EL9Algorithm0EEvT_T0_ll_param_3];
	setp.lt.s64 	%p1, %rd25, 5;
	@%p1 bra 	$L__BB156_2;
	mov.u64 	%rd26, $str;
	cvta.global.u64 	%rd27, %rd26;
	mov.u64 	%rd28, $str$1;
	cvta.global.u64 	%rd29, %rd28;
	mov.u64 	%rd30, __unnamed_152;
	cvta.global.u64 	%rd31, %rd30;
	{ // callseq 151, 0
	.param .b64 param0;
	st.param.b64 	[param0], %rd27;
	.param .b64 param1;
	st.param.b64 	[param1], %rd29;
	.param .b32 param2;
	st.param.b32 	[param2], 254;
	.param .b64 param3;
	st.param.b64 	[param3], %rd31;
	.param .b64 param4;
	st.param.b64 	[param4], 1;
	call.uni 
	__assertfail, 
	(
	param0, 
	param1, 
	param2, 
	param3, 
	param4
	);
	} // callseq 151
$L__BB156_2:
	mov.u32 	%r9, %ctaid.x;
	mov.u32 	%r10, %ntid.y;
	mov.u32 	%r11, %tid.y;
	mad.lo.s32 	%r12, %r9, %r10, %r11;
	mov.u32 	%r13, %nctaid.x;
	mul.lo.s32 	%r4, %r13, %r10;
	cvt.s64.s32 	%rd41, %r12;
	setp.le.s64 	%p2, %rd24, %rd41;
	@%p2 bra 	$L__BB156_7;
	mov.u32 	%r14, %tid.x;
	shl.b32 	%r15, %r14, 1;
	cvt.u64.u32 	%rd8, %r15;
	cvta.to.global.u64 	%rd9, %rd5;
	cvta.to.global.u64 	%rd10, %rd17;
	cvta.to.global.u64 	%rd11, %rd16;
	cvt.s64.s32 	%rd12, %r4;
	cvt.u32.u64 	%r16, %rd8;
	cvt.u32.u64 	%r18, %rd23;
$L__BB156_4:
	setp.eq.s64 	%p3, %rd19, 1;
	setp.eq.s64 	%p4, %rd18, 1;
	cvt.u32.u64 	%r17, %rd41;
	mad.lo.s32 	%r19, %r18, %r17, %r16;
	div.s32 	%r20, %r19, %r5;
	mul.lo.s32 	%r21, %r20, %r5;
	sub.s32 	%r22, %r19, %r21;
	selp.b32 	%r23, 0, %r20, %p4;
	selp.b32 	%r24, 0, %r22, %p3;
	mul.lo.s32 	%r25, %r7, %r23;
	mad.lo.s32 	%r26, %r8, %r24, %r25;
	shr.u32 	%r27, %r19, 31;
	add.s32 	%r28, %r19, %r27;
	shr.s32 	%r29, %r28, 1;
	mul.wide.s32 	%rd32, %r29, 8;
	add.s64 	%rd14, %rd11, %rd32;
	ld.global.f32 	%f8, [%rd14];
	shr.u32 	%r30, %r26, 31;
	add.s32 	%r31, %r26, %r30;
	shr.s32 	%r32, %r31, 1;
	mul.wide.s32 	%rd33, %r32, 2;
	add.s64 	%rd34, %rd10, %rd33;
	ld.global.v2.u8 	{%rs1, %rs2}, [%rd34];
	setp.eq.s16 	%p5, %rs1, 0;
	mul.f32 	%f9, %f8, %f7;
	selp.f32 	%f3, %f6, %f9, %p5;
	setp.eq.s16 	%p6, %rs2, 0;
	mov.f32 	%f45, %f6;
	@%p6 bra 	$L__BB156_6;
	ld.global.f32 	%f10, [%rd14+4];
	mul.f32 	%f45, %f10, %f7;
$L__BB156_6:
	max.f32 	%f11, %f3, 0fFF800000;
	max.f32 	%f12, %f11, %f45;
	mov.b32 	%r33, %f12;
	shfl.sync.bfly.b32	%r34|%p7, %r33, 1, 31, -1;
	mov.b32 	%f13, %r34;
	max.f32 	%f14, %f12, %f13;
	sub.f32 	%f15, %f3, %f14;
	fma.rn.f32 	%f16, %f15, 0f3BBB989D, 0f3F000000;
	cvt.sat.f32.f32 	%f17, %f16;
	mov.f32 	%f18, 0f4B400001;
	mov.f32 	%f19, 0f437C0000;
	fma.rm.f32 	%f20, %f17, %f19, %f18;
	add.f32 	%f21, %f20, 0fCB40007F;
	neg.f32 	%f22, %f21;
	fma.rn.f32 	%f23, %f15, 0f3FB8AA3B, %f22;
	fma.rn.f32 	%f24, %f15, 0f32A57060, %f23;
	mov.b32 	%r35, %f20;
	shl.b32 	%r36, %r35, 23;
	mov.b32 	%f25, %r36;
	ex2.approx.ftz.f32 	%f26, %f24;
	mul.f32 	%f27, %f26, %f25;
	add.f32 	%f28, %f27, 0f00000000;
	sub.f32 	%f29, %f45, %f14;
	fma.rn.f32 	%f30, %f29, 0f3BBB989D, 0f3F000000;
	cvt.sat.f32.f32 	%f31, %f30;
	fma.rm.f32 	%f32, %f31, %f19, %f18;
	add.f32 	%f33, %f32, 0fCB40007F;
	neg.f32 	%f34, %f33;
	fma.rn.f32 	%f35, %f29, 0f3FB8AA3B, %f34;
	fma.rn.f32 	%f36, %f29, 0f32A57060, %f35;
	mov.b32 	%r37, %f32;
	shl.b32 	%r38, %r37, 23;
	mov.b32 	%f37, %r38;
	ex2.approx.ftz.f32 	%f38, %f36;
	mul.f32 	%f39, %f38, %f37;
	add.f32 	%f40, %f28, %f39;
	mov.b32 	%r39, %f40;
	shfl.sync.bfly.b32	%r40|%p8, %r39, 1, 31, -1;
	mov.b32 	%f41, %r40;
	add.f32 	%f42, %f40, %f41;
	div.rn.f32 	%f43, %f27, %f42;
	div.rn.f32 	%f44, %f39, %f42;
	mad.lo.s64 	%rd35, %rd41, %rd6, %rd8;
	shr.u64 	%rd36, %rd35, 63;
	add.s64 	%rd37, %rd35, %rd36;
	shl.b64 	%rd38, %rd37, 2;
	and.b64  	%rd39, %rd38, -8;
	add.s64 	%rd40, %rd9, %rd39;
	st.global.v2.f32 	[%rd40], {%f43, %f44};
	add.s64 	%rd41, %rd41, %rd12;
	setp.lt.s64 	%p9, %rd41, %rd24;
	@%p9 bra 	$L__BB156_4;
$L__BB156_7:
	ret;

}
	// .globl	_Z15SoftmaxWarpImplI22BroadcastScaleMaskLoadIffbLm2EiE11DirectStoreIffEfLi2ELi2ELi2ELi1ELb1EL9Algorithm0EEvT_T0_ll
.visible .entry _Z15SoftmaxWarpImplI22BroadcastScaleMaskLoadIffbLm2EiE11DirectStoreIffEfLi2ELi2ELi2ELi1ELb1EL9Algorithm0EEvT_T0_ll(
	.param .align 8 .b8 _Z15SoftmaxWarpImplI22BroadcastScaleMaskLoadIffbLm2EiE11DirectStoreIffEfLi2ELi2ELi2ELi1ELb1EL9Algorithm0EEvT_T0_ll_param_0[88],
	.param .align 8 .b8 _Z15SoftmaxWarpImplI22BroadcastScaleMaskLoadIffbLm2EiE11DirectStoreIffEfLi2ELi2ELi2ELi1ELb1EL9Algorithm0EEvT_T0_ll_param_1[16],
	.param .u64 _Z15SoftmaxWarpImplI22BroadcastScaleMaskLoadIffbLm2EiE11DirectStoreIffEfLi2ELi2ELi2ELi1ELb1EL9Algorithm0EEvT_T0_ll_param_2,
	.param .u64 _Z15SoftmaxWarpImplI22BroadcastScaleMaskLoadIffbLm2EiE11DirectStoreIffEfLi2ELi2ELi2ELi1ELb1EL9Algorithm0EEvT_T0_ll_param_3
)
{
	.reg .pred 	%p<12>;
	.reg .b16 	%rs<3>;
	.reg .b32 	%r<41>;
	.reg .b32 	%f<53>;
	.reg .b64 	%rd<41>;

	ld.param.v2.f32 	{%f12, %f13}, [_Z15SoftmaxWarpImplI22BroadcastScaleMaskLoadIffbLm2EiE11DirectStoreIffEfLi2ELi2ELi2ELi1ELb1EL9Algorithm0EEvT_T0_ll_param_0+80];
	ld.param.u64 	%rd22, [_Z15SoftmaxWarpImplI22BroadcastScaleMaskLoadIffbLm2EiE11DirectStoreIffEfLi2ELi2ELi2ELi1ELb1EL9Algorithm0EEvT_T0_ll_param_0+72];
	ld.param.v2.u32 	{%r7, %r8}, [_Z15SoftmaxWarpImplI22BroadcastScaleMaskLoadIffbLm2EiE11DirectStoreIffEfLi2ELi2ELi2ELi1ELb1EL9Algorithm0EEvT_T0_ll_param_0+56];
	ld.param.v2.u32 	{%r5, %r6}, [_Z15SoftmaxWarpImplI22BroadcastScaleMaskLoadIffbLm2EiE11DirectStoreIffEfLi2ELi2ELi2ELi1ELb1EL9Algorithm0EEvT_T0_ll_param_0+40];
	ld.param.u64 	%rd18, [_Z15SoftmaxWarpImplI22BroadcastScaleMaskLoadIffbLm2EiE11DirectStoreIffEfLi2ELi2ELi2ELi1ELb1EL9Algorithm0EEvT_T0_ll_param_0+24];
	ld.param.u64 	%rd17, [_Z15SoftmaxWarpImplI22BroadcastScaleMaskLoadIffbLm2EiE11DirectStoreIffEfLi2ELi2ELi2ELi1ELb1EL9Algorithm0EEvT_T0_ll_param_0+16];
	ld.param.u64 	%rd16, [_Z15SoftmaxWarpImplI22BroadcastScaleMaskLoadIffbLm2EiE11DirectStoreIffEfLi2ELi2ELi2ELi1ELb1EL9Algorithm0EEvT_T0_ll_param_0+8];
	ld.param.u64 	%rd15, [_Z15SoftmaxWarpImplI22BroadcastScaleMaskLoadIffbLm2EiE11DirectStoreIffEfLi2ELi2ELi2ELi1ELb1EL9Algorithm0EEvT_T0_ll_param_0];
	ld.param.u64 	%rd4, [_Z15SoftmaxWarpImplI22BroadcastScaleMaskLoadIffbLm2EiE11DirectStoreIffEfLi2ELi2ELi2ELi1ELb1EL9Algorithm0EEvT_T0_ll_param_1];
	ld.param.u64 	%rd5, [_Z15SoftmaxWarpImplI22BroadcastScaleMaskLoadIffbLm2EiE11DirectStoreIffEfLi2ELi2ELi2ELi1ELb1EL9Algorithm0EEvT_T0_ll_param_1+8];
	ld.param.u64 	%rd23, [_Z15SoftmaxWarpImplI22BroadcastScaleMaskLoadIffbLm2EiE11DirectStoreIffEfLi2ELi2ELi2ELi1ELb1EL9Algorithm0EEvT_T0_ll_param_2];
	ld.param.u64 	%rd24, [_Z15SoftmaxWarpImplI22BroadcastScaleMaskLoadIffbLm2EiE11DirectStoreIffEfLi2ELi2ELi2ELi1ELb1EL9Algorithm0EEvT_T0_ll_param_3];
	setp.lt.s64 	%p1, %rd24, 5;
	@%p1 bra 	$L__BB157_2;
	mov.u64 	%rd25, $str;
	cvta.global.u64 	%rd26, %rd25;
	mov.u64 	%rd27, $str$1;
	cvta.global.u64 	%rd28, %rd27;
	mov.u64 	%rd29, __unnamed_153;
	cvta.global.u64 	%rd30, %rd29;
	{ // callseq 152, 0
	.param .b64 param0;
	st.param.b64 	[param0], %rd26;
	.param .b64 param1;
	st.param.b64 	[param1], %rd28;
	.param .b32 param2;
	st.param.b32 	[param2], 254;
	.param .b64 param3;
	st.param.b64 	[param3], %rd30;
	.param .b64 param4;
	st.param.b64 	[param4], 1;
	call.uni 
	__assertfail, 
	(
	param0, 
	param1, 
	param2, 
	param3, 
	param4
	);
	} // callseq 152
$L__BB157_2:
	mov.u32 	%r9, %ctaid.x;
	mov.u32 	%r10, %ntid.y;
	mov.u32 	%r11, %tid.y;
	mad.lo.s32 	%r12, %r9, %r10, %r11;
	mov.u32 	%r13, %nctaid.x;
	mul.lo.s32 	%r4, %r13, %r10;
	cvt.s64.s32 	%rd40, %r12;
	setp.le.s64 	%p2, %rd23, %rd40;
	@%p2 bra 	$L__BB157_11;
	mov.u32 	%r14, %tid.x;
	shl.b32 	%r15, %r14, 1;
	cvt.u64.u32 	%rd7, %r15;
	cvta.to.global.u64 	%rd8, %rd4;
	cvta.to.global.u64 	%rd9, %rd16;
	cvta.to.global.u64 	%rd10, %rd15;
	cvt.s64.s32 	%rd11, %r4;
	cvt.u32.u64 	%r16, %rd7;
	cvt.u32.u64 	%r18, %rd22;
$L__BB157_4:
	setp.le.s64 	%p3, %rd24, %rd7;
	mov.f32 	%f50, 0fFF800000;
	mov.f32 	%f51, %f50;
	mov.f32 	%f52, %f50;
	@%p3 bra 	$L__BB157_8;
	setp.eq.s64 	%p4, %rd18, 1;
	setp.eq.s64 	%p5, %rd17, 1;
	cvt.u32.u64 	%r17, %rd40;
	mad.lo.s32 	%r19, %r18, %r17, %r16;
	div.s32 	%r20, %r19, %r5;
	mul.lo.s32 	%r21, %r20, %r5;
	sub.s32 	%r22, %r19, %r21;
	selp.b32 	%r23, 0, %r20, %p5;
	selp.b32 	%r24, 0, %r22, %p4;
	mul.lo.s32 	%r25, %r7, %r23;
	mad.lo.s32 	%r26, %r8, %r24, %r25;
	shr.u32 	%r27, %r19, 31;
	add.s32 	%r28, %r19, %r27;
	shr.s32 	%r29, %r28, 1;
	mul.wide.s32 	%rd31, %r29, 8;
	add.s64 	%rd13, %rd10, %rd31;
	ld.global.f32 	%f15, [%rd13];
	shr.u32 	%r30, %r26, 31;
	add.s32 	%r31, %r26, %r30;
	shr.s32 	%r32, %r31, 1;
	mul.wide.s32 	%rd32, %r32, 2;
	add.s64 	%rd33, %rd9, %rd32;
	ld.global.v2.u8 	{%rs1, %rs2}, [%rd33];
	setp.eq.s16 	%p6, %rs1, 0;
	mul.f32 	%f16, %f15, %f13;
	selp.f32 	%f51, %f12, %f16, %p6;
	setp.eq.s16 	%p7, %rs2, 0;
	mov.f32 	%f50, %f12;
	@%p7 bra 	$L__BB157_7;
	ld.global.f32 	%f17, [%rd13+4];
	mul.f32 	%f50, %f17, %f13;
$L__BB157_7:
	max.f32 	%f18, %f51, 0fFF800000;
	max.f32 	%f52, %f18, %f50;
$L__BB157_8:
	mov.b32 	%r33, %f52;
	shfl.sync.bfly.b32	%r34|%p9, %r33, 1, 31, -1;
	mov.b32 	%f19, %r34;
	max.f32 	%f20, %f52, %f19;
	sub.f32 	%f21, %f51, %f20;
	fma.rn.f32 	%f22, %f21, 0f3BBB989D, 0f3F000000;
	cvt.sat.f32.f32 	%f23, %f22;
	mov.f32 	%f24, 0f4B400001;
	mov.f32 	%f25, 0f437C0000;
	fma.rm.f32 	%f26, %f23, %f25, %f24;
	add.f32 	%f27, %f26, 0fCB40007F;
	neg.f32 	%f28, %f27;
	fma.rn.f32 	%f29, %f21, 0f3FB8AA3B, %f28;
	fma.rn.f32 	%f30, %f21, 0f32A57060, %f29;
	mov.b32 	%r35, %f26;
	shl.b32 	%r36, %r35, 23;
	mov.b32 	%f31, %r36;
	ex2.approx.ftz.f32 	%f32, %f30;
	mul.f32 	%f33, %f32, %f31;
	add.f32 	%f34, %f33, 0f00000000;
	sub.f32 	%f35, %f50, %f20;
	fma.rn.f32 	%f36, %f35, 0f3BBB989D, 0f3F000000;
	cvt.sat.f32.f32 	%f37, %f36;
	fma.rm.f32 	%f38, %f37, %f25, %f24;
	add.f32 	%f39, %f38, 0fCB40007F;
	neg.f32 	%f40, %f39;
	fma.rn.f32 	%f41, %f35, 0f3FB8AA3B, %f40;
	fma.rn.f32 	%f42, %f35, 0f32A57060, %f41;
	mov.b32 	%r37, %f38;
	shl.b32 	%r38, %r37, 23;
	mov.b32 	%f43, %r38;
	ex2.approx.ftz.f32 	%f44, %f42;
	mul.f32 	%f45, %f44, %f43;
	add.f32 	%f46, %f34, %f45;
	mov.b32 	%r39, %f46;
	shfl.sync.bfly.b32	%r40|%p10, %r39, 1, 31, -1;
	mov.b32 	%f47, %r40;
	add.f32 	%f48, %f46, %f47;
	div.rn.f32 	%f10, %f33, %f48;
	div.rn.f32 	%f11, %f45, %f48;
	@%p3 bra 	$L__BB157_10;
	mad.lo.s64 	%rd34, %rd40, %rd5, %rd7;
	shr.u64 	%rd35, %rd34, 63;
	add.s64 	%rd36, %rd34, %rd35;
	shl.b64 	%rd37, %rd36, 2;
	and.b64  	%rd38, %rd37, -8;
	add.s64 	%rd39, %rd8, %rd38;
	st.global.v2.f32 	[%rd39], {%f10, %f11};
$L__BB157_10:
	add.s64 	%rd40, %rd40, %rd11;
	setp.lt.s64 	%p11, %rd40, %rd23;
	@%p11 bra 	$L__BB157_4;
$L__BB157_11:
	ret;

}
	// .globl	_Z15SoftmaxWarpImplI22BroadcastScaleMaskLoadIffbLm2EiE11DirectStoreIffEfLi2ELi2ELi4ELi2ELb0EL9Algorithm0EEvT_T0_ll
.visible .entry _Z15SoftmaxWarpImplI22BroadcastScaleMaskLoadIffbLm2EiE11DirectStoreIffEfLi2ELi2ELi4ELi2ELb0EL9Algorithm0EEvT_T0_ll(
	.param .align 8 .b8 _Z15SoftmaxWarpImplI22BroadcastScaleMaskLoadIffbLm2EiE11DirectStoreIffEfLi2ELi2ELi4ELi2ELb0EL9Algorithm0EEvT_T0_ll_param_0[88],
	.param .align 8 .b8 _Z15SoftmaxWarpImplI22BroadcastScaleMaskLoadIffbLm2EiE11DirectStoreIffEfLi2ELi2ELi4ELi2ELb0EL9Algorithm0EEvT_T0_ll_param_1[16],
	.param .u64 _Z15SoftmaxWarpImplI22BroadcastScaleMaskLoadIffbLm2EiE11DirectStoreIffEfLi2ELi2ELi4ELi2ELb0EL9Algorithm0EEvT_T0_ll_param_2,
	.param .u64 _Z15SoftmaxWarpImplI22BroadcastScaleMaskLoadIffbLm2EiE11DirectStoreIffEfLi2ELi2ELi4ELi2ELb0EL9Algorithm0EEvT_T0_ll_param_3
)
{
	.reg .pred 	%p<20>;
	.reg .b16 	%rs<5>;
	.reg .b32 	%r<76>;
	.reg .b32 	%f<93>;
	.reg .b64 	%rd<48>;

	ld.param.u64 	%rd22, [_Z15SoftmaxWarpImplI22BroadcastScaleMaskLoadIffbLm2EiE11DirectStoreIffEfLi2ELi2ELi4ELi2ELb0EL9Algorithm0EEvT_T0_ll_param_1+8];
	ld.param.u64 	%rd21, [_Z15SoftmaxWarpImplI22BroadcastScaleMaskLoadIffbLm2EiE11DirectStoreIffEfLi2ELi2ELi4ELi2ELb0EL9Algorithm0EEvT_T0_ll_param_1];
	ld.param.v2.f32 	{%f9, %f10}, [_Z15SoftmaxWarpImplI22BroadcastScaleMaskLoadIffbLm2EiE11DirectStoreIffEfLi2ELi2ELi4ELi2ELb0EL9Algorithm0EEvT_T0_ll_param_0+80];
	ld.param.u64 	%rd20, [_Z15SoftmaxWarpImplI22BroadcastScaleMaskLoadIffbLm2EiE11DirectStoreIffEfLi2ELi2ELi4ELi2ELb0EL9Algorithm0EEvT_T0_ll_param_0+72];
	ld.param.v2.u32 	{%r7, %r8}, [_Z15SoftmaxWarpImplI22BroadcastScaleMaskLoadIffbLm2EiE11DirectStoreIffEfLi2ELi2ELi4ELi2ELb0EL9Algorithm0EEvT_T0_ll_param_0+56];
	ld.param.v2.u32 	{%r5, %r6}, [_Z15SoftmaxWarpImplI22BroadcastScaleMaskLoadIffbLm2EiE11DirectStoreIffEfLi2ELi2ELi4ELi2ELb0EL9Algorithm0EEvT_T0_ll_param_0+40];
	ld.param.u64 	%rd16, [_Z15SoftmaxWarpImplI22BroadcastScaleMaskLoadIffbLm2EiE11DirectStoreIffEfLi2ELi2ELi4ELi2ELb0EL9Algorithm0EEvT_T0_ll_param_0+24];
	ld.param.u64 	%rd15, [_Z15SoftmaxWarpImplI22BroadcastScaleMaskLoadIffbLm2EiE11DirectStoreIffEfLi2ELi2ELi4ELi2ELb0EL9Algorithm0EEvT_T0_ll_param_0+16];
	ld.param.u64 	%rd14, [_Z15SoftmaxWarpImplI22BroadcastScaleMaskLoadIffbLm2EiE11DirectStoreIffEfLi2ELi2ELi4ELi2ELb0EL9Algorithm0EEvT_T0_ll_param_0+8];
	ld.param.u64 	%rd13, [_Z15SoftmaxWarpImplI22BroadcastScaleMaskLoadIffbLm2EiE11DirectStoreIffEfLi2ELi2ELi4ELi2ELb0EL9Algorithm0EEvT_T0_ll_param_0];
	ld.param.u64 	%rd23, [_Z15SoftmaxWarpImplI22BroadcastScaleMaskLoadIffbLm2EiE11DirectStoreIffEfLi2ELi2ELi4ELi2ELb0EL9Algorithm0EEvT_T0_ll_param_2];
	ld.param.u64 	%rd24, [_Z15SoftmaxWarpImplI22BroadcastScaleMaskLoadIffbLm2EiE11DirectStoreIffEfLi2ELi2ELi4ELi2ELb0EL9Algorithm0EEvT_T0_ll_param_3];
	cvta.to.global.u64 	%rd1, %rd13;
	cvta.to.global.u64 	%rd2, %rd14;
	setp.lt.s64 	%p1, %rd24, 9;
	@%p1 bra 	$L__BB158_2;
	mov.u64 	%rd25, $str;
	cvta.global.u64 	%rd26, %rd25;
	mov.u64 	%rd27, $str$1;
	cvta.global.u64 	%rd28, %rd27;
	mov.u64 	%rd29, __unnamed_154;
	cvta.global.u64 	%rd30, %rd29;
	{ // callseq 153, 0
	.param .b64 param0;
	st.param.b64 	[param0], %rd26;
	.param .b64 param1;
	st.param.b64 	[param1], %rd28;
	.param .b32 param2;
	st.param.b32 	[param2], 254;
	.param .b64 param3;
	st.param.b64 	[param3], %rd30;
	.param .b64 param4;
	st.param.b64 	[param4], 1;
	call.uni 
	__assertfail, 
	(
	param0, 
	param1, 
	param2, 
	param3, 
	param4
	);
	} // callseq 153
$L__BB158_2:
	mov.u32 	%r9, %ctaid.x;
	mov.u32 	%r10, %ntid.y;
	mov.u32 	%r11, %tid.y;
	mad.lo.s32 	%r12, %r9, %r10, %r11;
	mov.u32 	%r13, %nctaid.x;
	mul.lo.s32 	%r14, %r10, %r13;
	shl.b32 	%r4, %r14, 1;
	shl.b32 	%r15, %r12, 1;
	cvt.s64.s32 	%rd47, %r15;
	setp.le.s64 	%p2, %rd23, %rd47;
	@%p2 bra 	$L__BB158_9;
	mov.u32 	%r16, %tid.x;
	shl.b32 	%r17, %r16, 1;
	cvt.u64.u32 	%rd6, %r17;
	cvt.s64.s32 	%rd7, %r4;
	cvt.u32.u64 	%r18, %rd6;
	cvt.u32.u64 	%r35, %rd20;
$L__BB158_4:
	setp.eq.s64 	%p3, %rd16, 1;
	setp.eq.s64 	%p4, %rd15, 1;
	mul.lo.s64 	%rd9, %rd20, %rd47;
	cvt.u32.u64 	%r19, %rd9;
	add.s32 	%r20, %r18, %r19;
	div.s32 	%r21, %r20, %r5;
	mul.lo.s32 	%r22, %r21, %r5;
	sub.s32 	%r23, %r20, %r22;
	selp.b32 	%r24, 0, %r21, %p4;
	selp.b32 	%r25, 0, %r23, %p3;
	mul.lo.s32 	%r26, %r7, %r24;
	mad.lo.s32 	%r27, %r8, %r25, %r26;
	shr.u32 	%r28, %r20, 31;
	add.s32 	%r29, %r20, %r28;
	shr.s32 	%r30, %r29, 1;
	mul.wide.s32 	%rd31, %r30, 8;
	add.s64 	%rd10, %rd1, %rd31;
	ld.global.f32 	%f11, [%rd10];
	shr.u32 	%r31, %r27, 31;
	add.s32 	%r32, %r27, %r31;
	shr.s32 	%r33, %r32, 1;
	mul.wide.s32 	%rd32, %r33, 2;
	add.s64 	%rd33, %rd2, %rd32;
	ld.global.v2.u8 	{%rs1, %rs2}, [%rd33];
	setp.eq.s16 	%p5, %rs1, 0;
	mul.f32 	%f12, %f11, %f10;
	selp.f32 	%f3, %f9, %f12, %p5;
	setp.eq.s16 	%p6, %rs2, 0;
	mov.f32 	%f91, %f9;
	@%p6 bra 	$L__BB158_6;
	ld.global.f32 	%f13, [%rd10+4];
	mul.f32 	%f91, %f13, %f10;
$L__BB158_6:
	add.s32 	%r37, %r19, %r35;
	add.s32 	%r38, %r18, %r37;
	div.s32 	%r39, %r38, %r5;
	mul.lo.s32 	%r40, %r39, %r5;
	sub.s32 	%r41, %r38, %r40;
	selp.b32 	%r42, 0, %r39, %p4;
	selp.b32 	%r43, 0, %r41, %p3;
	mul.lo.s32 	%r44, %r7, %r42;
	mad.lo.s32 	%r45, %r8, %r43, %r44;
	shr.u32 	%r46, %r38, 31;
	add.s32 	%r47, %r38, %r46;
	shr.s32 	%r48, %r47, 1;
	mul.wide.s32 	%rd34, %r48, 8;
	add.s64 	%rd11, %rd1, %rd34;
	ld.global.f32 	%f14, [%rd11];
	shr.u32 	%r49, %r45, 31;
	add.s32 	%r50, %r45, %r49;
	shr.s32 	%r51, %r50, 1;
	mul.wide.s32 	%rd35, %r51, 2;
	add.s64 	%rd36, %rd2, %rd35;
	ld.global.v2.u8 	{%rs3, %rs4}, [%rd36];
	setp.eq.s16 	%p9, %rs3, 0;
	mul.f32 	%f15, %f14, %f10;
	selp.f32 	%f6, %f9, %f15, %p9;
	setp.eq.s16 	%p10, %rs4, 0;
	mov.f32 	%f92, %f9;
	@%p10 bra 	$L__BB158_8;
	ld.global.f32 	%f16, [%rd11+4];
	mul.f32 	%f92, %f16, %f10;
$L__BB158_8:
	max.f32 	%f17, %f3, 0fFF800000;
	max.f32 	%f18, %f17, %f91;
	max.f32 	%f19, %f6, 0fFF800000;
	max.f32 	%f20, %f19, %f92;
	mov.b32 	%r52, %f18;
	shfl.sync.bfly.b32	%r53|%p11, %r52, 2, 31, -1;
	mov.b32 	%f21, %r53;
	max.f32 	%f22, %f18, %f21;
	mov.b32 	%r54, %f22;
	shfl.sync.bfly.b32	%r55|%p12, %r54, 1, 31, -1;
	mov.b32 	%f23, %r55;
	max.f32 	%f24, %f22, %f23;
	mov.b32 	%r56, %f20;
	shfl.sync.bfly.b32	%r57|%p13, %r56, 2, 31, -1;
	mov.b32 	%f25, %r57;
	max.f32 	%f26, %f20, %f25;
	mov.b32 	%r58, %f26;
	shfl.sync.bfly.b32	%r59|%p14, %r58, 1, 31, -1;
	mov.b32 	%f27, %r59;
	max.f32 	%f28, %f26, %f27;
	sub.f32 	%f29, %f3, %f24;
	fma.rn.f32 	%f30, %f29, 0f3BBB989D, 0f3F000000;
	cvt.sat.f32.f32 	%f31, %f30;
	mov.f32 	%f32, 0f4B400001;
	mov.f32 	%f33, 0f437C0000;
	fma.rm.f32 	%f34, %f31, %f33, %f32;
	add.f32 	%f35, %f34, 0fCB40007F;
	neg.f32 	%f36, %f35;
	fma.rn.f32 	%f37, %f29, 0f3FB8AA3B, %f36;
	fma.rn.f32 	%f38, %f29, 0f32A57060, %f37;
	mov.b32 	%r60, %f34;
	shl.b32 	%r61, %r60, 23;
	mov.b32 	%f39, %r61;
	ex2.approx.ftz.f32 	%f40, %f38;
	mul.f32 	%f41, %f40, %f39;
	add.f32 	%f42, %f41, 0f00000000;
	sub.f32 	%f43, %f91, %f24;
	fma.rn.f32 	%f44, %f43, 0f3BBB989D, 0f3F000000;
	cvt.sat.f32.f32 	%f45, %f44;
	fma.rm.f32 	%f46, %f45, %f33, %f32;
	add.f32 	%f47, %f46, 0fCB40007F;
	neg.f32 	%f48, %f47;
	fma.rn.f32 	%f49, %f43, 0f3FB8AA3B, %f48;
	fma.rn.f32 	%f50, %f43, 0f32A57060, %f49;
	mov.b32 	%r62, %f46;
	shl.b32 	%r63, %r62, 23;
	mov.b32 	%f51, %r63;
	ex2.approx.ftz.f32 	%f52, %f50;
	mul.f32 	%f53, %f52, %f51;
	add.f32 	%f54, %f42, %f53;
	sub.f32 	%f55, %f6, %f28;
	fma.rn.f32 	%f56, %f55, 0f3BBB989D, 0f3F000000;
	cvt.sat.f32.f32 	%f57, %f56;
	fma.rm.f32 	%f58, %f57, %f33, %f32;
	add.f32 	%f59, %f58, 0fCB40007F;
	neg.f32 	%f60, %f59;
	fma.rn.f32 	%f61, %f55, 0f3FB8AA3B, %f60;
	fma.rn.f32 	%f62, %f55, 0f32A57060, %f61;
	mov.b32 	%r64, %f58;
	shl.b32 	%r65, %r64, 23;
	mov.b32 	%f63, %r65;
	ex2.approx.ftz.f32 	%f64, %f62;
	mul.f32 	%f65, %f64, %f63;
	add.f32 	%f66, %f65, 0f00000000;
	sub.f32 	%f67, %f92, %f28;
	fma.rn.f32 	%f68, %f67, 0f3BBB989D, 0f3F000000;
	cvt.sat.f32.f32 	%f69, %f68;
	fma.rm.f32 	%f70, %f69, %f33, %f32;
	add.f32 	%f71, %f70, 0fCB40007F;
	neg.f32 	%f72, %f71;
	fma.rn.f32 	%f73, %f67, 0f3FB8AA3B, %f72;
	fma.rn.f32 	%f74, %f67, 0f32A57060, %f73;
	mov.b32 	%r66, %f70;
	shl.b32 	%r67, %r66, 23;
	mov.b32 	%f75, %r67;
	ex2.approx.ftz.f32 	%f76, %f74;
	mul.f32 	%f77, %f76, %f75;
	add.f32 	%f78, %f66, %f77;
	mov.b32 	%r68, %f54;
	shfl.sync.bfly.b32	%r69|%p15, %r68, 2, 31, -1;
	mov.b32 	%f79, %r69;
	add.f32 	%f80, %f54, %f79;
	mov.b32 	%r70, %f80;
	shfl.sync.bfly.b32	%r71|%p16, %r70, 1, 31, -1;
	mov.b32 	%f81, %r71;
	add.f32 	%f82, %f80, %f81;
	mov.b32 	%r72, %f78;
	shfl.sync.bfly.b32	%r73|%p17, %r72, 2, 31, -1;
	mov.b32 	%f83, %r73;
	add.f32 	%f84, %f78, %f83;
	mov.b32 	%r74, %f84;
	shfl.sync.bfly.b32	%r75|%p18, %r74, 1, 31, -1;
	mov.b32 	%f85, %r75;
	add.f32 	%f86, %f84, %f85;
	div.rn.f32 	%f87, %f41, %f82;
	div.rn.f32 	%f88, %f53, %f82;
	mad.lo.s64 	%rd37, %rd47, %rd22, %rd6;
	cvta.to.global.u64 	%rd38, %rd21;
	shl.b64 	%rd39, %rd37, 2;
	add.s64 	%rd40, %rd38, %rd39;
	st.global.v2.f32 	[%rd40], {%f87, %f88};
	div.rn.f32 	%f89, %f65, %f86;
	div.rn.f32 	%f90, %f77, %f86;
	add.s64 	%rd41, %rd37, %rd22;
	shr.u64 	%rd42, %rd41, 63;
	add.s64 	%rd43, %rd41, %rd42;
	shl.b64 	%rd44, %rd43, 2;
	and.b64  	%rd45, %rd44, -8;
	add.s64 	%rd46, %rd38, %rd45;
	st.global.v2.f32 	[%rd46], {%f89, %f90};
	add.s64 	%rd47, %rd47, %rd7;
	setp.lt.s64 	%p19, %rd47, %rd23;
	@%p19 bra 	$L__BB158_4;
$L__BB158_9:
	ret;

}
	// .globl	_Z15SoftmaxWarpImplI22BroadcastScaleMaskLoadIffbLm2EiE11DirectStoreIffEfLi2ELi2ELi4ELi2ELb1EL9Algorithm0EEvT_T0_ll
.visible .entry _Z15SoftmaxWarpImplI22BroadcastScaleMaskLoadIffbLm2EiE11DirectStoreIffEfLi2ELi2ELi4ELi2ELb1EL9Algorithm0EEvT_T0_ll(
	.param .align 8 .b8 _Z15SoftmaxWarpImplI22BroadcastScaleMaskLoadIffbLm2EiE11DirectStoreIffEfLi2ELi2ELi4ELi2ELb1EL9Algorithm0EEvT_T0_ll_param_0[88],
	.param .align 8 .b8 _Z15SoftmaxWarpImplI22BroadcastScaleMaskLoadIffbLm2EiE11DirectStoreIffEfLi2ELi2ELi4ELi2ELb1EL9Algorithm0EEvT_T0_ll_param_1[16],
	.param .u64 _Z15SoftmaxWarpImplI22BroadcastScaleMaskLoadIffbLm2EiE11DirectStoreIffEfLi2ELi2ELi4ELi2ELb1EL9Algorithm0EEvT_T0_ll_param_2,
	.param .u64 _Z15SoftmaxWarpImplI22BroadcastScaleMaskLoadIffbLm2EiE11DirectStoreIffEfLi2ELi2ELi4ELi2ELb1EL9Algorithm0EEvT_T0_ll_param_3
)
{
	.reg .pred 	%p<24>;
	.reg .b16 	%rs<5>;
	.reg .b32 	%r<78>;
	.reg .b32 	%f<107>;
	.reg .b64 	%rd<47>;

	ld.param.u64 	%rd20, [_Z15SoftmaxWarpImplI22BroadcastScaleMaskLoadIffbLm2EiE11DirectStoreIffEfLi2ELi2ELi4ELi2ELb1EL9Algorithm0EEvT_T0_ll_param_1+8];
	ld.param.v2.f32 	{%f24, %f25}, [_Z15SoftmaxWarpImplI22BroadcastScaleMaskLoadIffbLm2EiE11DirectStoreIffEfLi2ELi2ELi4ELi2ELb1EL9Algorithm0EEvT_T0_ll_param_0+80];
	ld.param.u64 	%rd18, [_Z15SoftmaxWarpImplI22BroadcastScaleMaskLoadIffbLm2EiE11DirectStoreIffEfLi2ELi2ELi4ELi2ELb1EL9Algorithm0EEvT_T0_ll_param_0+72];
	ld.param.v2.u32 	{%r7, %r8}, [_Z15SoftmaxWarpImplI22BroadcastScaleMaskLoadIffbLm2EiE11DirectStoreIffEfLi2ELi2ELi4ELi2ELb1EL9Algorithm0EEvT_T0_ll_param_0+56];
	ld.param.v2.u32 	{%r5, %r6}, [_Z15SoftmaxWarpImplI22BroadcastScaleMaskLoadIffbLm2EiE11DirectStoreIffEfLi2ELi2ELi4ELi2ELb1EL9Algorithm0EEvT_T0_ll_param_0+40];
	ld.param.u64 	%rd14, [_Z15SoftmaxWarpImplI22BroadcastScaleMaskLoadIffbLm2EiE11DirectStoreIffEfLi2ELi2ELi4ELi2ELb1EL9Algorithm0EEvT_T0_ll_param_0+24];
	ld.param.u64 	%rd13, [_Z15SoftmaxWarpImplI22BroadcastScaleMaskLoadIffbLm2EiE11DirectStoreIffEfLi2ELi2ELi4ELi2ELb1EL9Algorithm0EEvT_T0_ll_param_0+16];
	ld.param.u64 	%rd19, [_Z15SoftmaxWarpImplI22BroadcastScaleMaskLoadIffbLm2EiE11DirectStoreIffEfLi2ELi2ELi4ELi2ELb1EL9Algorithm0EEvT_T0_ll_param_1];
	ld.param.u64 	%rd12, [_Z15SoftmaxWarpImplI22BroadcastScaleMaskLoadIffbLm2EiE11DirectStoreIffEfLi2ELi2ELi4ELi2ELb1EL9Algorithm0EEvT_T0_ll_param_0+8];
	ld.param.u64 	%rd11, [_Z15SoftmaxWarpImplI22BroadcastScaleMaskLoadIffbLm2EiE11DirectStoreIffEfLi2ELi2ELi4ELi2ELb1EL9Algorithm0EEvT_T0_ll_param_0];
	ld.param.u64 	%rd21, [_Z15SoftmaxWarpImplI22BroadcastScaleMaskLoadIffbLm2EiE11DirectStoreIffEfLi2ELi2ELi4ELi2ELb1EL9Algorithm0EEvT_T0_ll_param_2];
	ld.param.u64 	%rd22, [_Z15SoftmaxWarpImplI22BroadcastScaleMaskLoadIffbLm2EiE11DirectStoreIffEfLi2ELi2ELi4ELi2ELb1EL9Algorithm0EEvT_T0_ll_param_3];
	cvta.to.global.u64 	%rd1, %rd11;
	cvta.to.global.u64 	%rd2, %rd12;
	cvta.to.global.u64 	%rd3, %rd19;
	setp.lt.s64 	%p1, %rd22, 9;
	@%p1 bra 	$L__BB159_2;
	mov.u64 	%rd23, $str;
	cvta.global.u64 	%rd24, %rd23;
	mov.u64 	%rd25, $str$1;
	cvta.global.u64 	%rd26, %rd25;
	mov.u64 	%rd27, __unnamed_155;
	cvta.global.u64 	%rd28, %rd27;
	{ // callseq 154, 0
	.param .b64 param0;
	st.param.b64 	[param0], %rd24;
	.param .b64 param1;
	st.param.b64 	[param1], %rd26;
	.param .b32 param2;
	st.param.b32 	[param2], 254;
	.param .b64 param3;
	st.param.b64 	[param3], %rd28;
	.param .b64 param4;
	st.param.b64 	[param4], 1;
	call.uni 
	__assertfail, 
	(
	param0, 
	param1, 
	param2, 
	param3, 
	param4
	);
	} // callseq 154
$L__BB159_2:
	mov.u32 	%r9, %ctaid.x;
	mov.u32 	%r10, %ntid.y;
	mov.u32 	%r11, %tid.y;
	mad.lo.s32 	%r12, %r9, %r10, %r11;
	mov.u32 	%r13, %nctaid.x;
	mul.lo.s32 	%r14, %r10, %r13;
	shl.b32 	%r4, %r14, 1;
	shl.b32 	%r15, %r12, 1;
	cvt.s64.s32 	%rd46, %r15;
	setp.le.s64 	%p2, %rd21, %rd46;
	@%p2 bra 	$L__BB159_17;
	mov.u32 	%r16, %tid.x;
	shl.b32 	%r17, %r16, 1;
	cvt.u64.u32 	%rd5, %r17;
	cvt.s64.s32 	%rd6, %r4;
	cvt.u32.u64 	%r18, %rd5;
	cvt.u32.u64 	%r20, %rd18;
$L__BB159_4:
	setp.le.s64 	%p3, %rd22, %rd5;
	mov.f32 	%f100, 0fFF800000;
	mov.f32 	%f101, %f100;
	mov.f32 	%f102, %f100;
	@%p3 bra 	$L__BB159_8;
	setp.eq.s64 	%p4, %rd14, 1;
	setp.eq.s64 	%p5, %rd13, 1;
	cvt.u32.u64 	%r19, %rd46;
	mad.lo.s32 	%r21, %r20, %r19, %r18;
	div.s32 	%r22, %r21, %r5;
	mul.lo.s32 	%r23, %r22, %r5;
	sub.s32 	%r24, %r21, %r23;
	selp.b32 	%r25, 0, %r22, %p5;
	selp.b32 	%r26, 0, %r24, %p4;
	mul.lo.s32 	%r27, %r7, %r25;
	mad.lo.s32 	%r28, %r8, %r26, %r27;
	shr.u32 	%r29, %r21, 31;
	add.s32 	%r30, %r21, %r29;
	shr.s32 	%r31, %r30, 1;
	mul.wide.s32 	%rd29, %r31, 8;
	add.s64 	%rd8, %rd1, %rd29;
	ld.global.f32 	%f27, [%rd8];
	shr.u32 	%r32, %r28, 31;
	add.s32 	%r33, %r28, %r32;
	shr.s32 	%r34, %r33, 1;
	mul.wide.s32 	%rd30, %r34, 2;
	add.s64 	%rd31, %rd2, %rd30;
	ld.global.v2.u8 	{%rs1, %rs2}, [%rd31];
	setp.eq.s16 	%p6, %rs1, 0;
	mul.f32 	%f28, %f27, %f25;
	selp.f32 	%f101, %f24, %f28, %p6;
	setp.eq.s16 	%p7, %rs2, 0;
	mov.f32 	%f100, %f24;
	@%p7 bra 	$L__BB159_7;
	ld.global.f32 	%f29, [%rd8+4];
	mul.f32 	%f100, %f29, %f25;
$L__BB159_7:
	max.f32 	%f30, %f101, 0fFF800000;
	max.f32 	%f102, %f30, %f100;
$L__BB159_8:
	mov.f32 	%f104, 0fFF800000;
	mov.f32 	%f105, %f104;
	mov.f32 	%f106, %f104;
	@%p3 bra 	$L__BB159_12;
	setp.eq.s64 	%p9, %rd14, 1;
	setp.eq.s64 	%p10, %rd13, 1;
	mov.b64 	%rd32, 1;
	cvt.u32.u64 	%r36, %rd32;
	cvt.u32.u64 	%r37, %rd46;
	add.s32 	%r38, %r37, %r36;
	mad.lo.s32 	%r40, %r20, %r38, %r18;
	div.s32 	%r41, %r40, %r5;
	mul.lo.s32 	%r42, %r41, %r5;
	sub.s32 	%r43, %r40, %r42;
	selp.b32 	%r44, 0, %r41, %p10;
	selp.b32 	%r45, 0, %r43, %p9;
	mul.lo.s32 	%r46, %r7, %r44;
	mad.lo.s32 	%r47, %r8, %r45, %r46;
	shr.u32 	%r48, %r40, 31;
	add.s32 	%r49, %r40, %r48;
	shr.s32 	%r50, %r49, 1;
	mul.wide.s32 	%rd33, %r50, 8;
	add.s64 	%rd9, %rd1, %rd33;
	ld.global.f32 	%f32, [%rd9];
	shr.u32 	%r51, %r47, 31;
	add.s32 	%r52, %r47, %r51;
	shr.s32 	%r53, %r52, 1;
	mul.wide.s32 	%rd34, %r53, 2;
	add.s64 	%rd35, %rd2, %rd34;
	ld.global.v2.u8 	{%rs3, %rs4}, [%rd35];
	setp.eq.s16 	%p11, %rs3, 0;
	mul.f32 	%f33, %f32, %f25;
	selp.f32 	%f105, %f24, %f33, %p11;
	setp.eq.s16 	%p12, %rs4, 0;
	mov.f32 	%f104, %f24;
	@%p12 bra 	$L__BB159_11;
	ld.global.f32 	%f34, [%rd9+4];
	mul.f32 	%f104, %f34, %f25;
$L__BB159_11:
	max.f32 	%f35, %f105, 0fFF800000;
	max.f32 	%f106, %f35, %f104;
$L__BB159_12:
	setp.le.s64 	%p13, %rd22, %rd5;
	mov.b32 	%r54, %f102;
	shfl.sync.bfly.b32	%r55|%p14, %r54, 2, 31, -1;
	mov.b32 	%f36, %r55;
	max.f32 	%f37, %f102, %f36;
	mov.b32 	%r56, %f37;
	shfl.sync.bfly.b32	%r57|%p15, %r56, 1, 31, -1;
	mov.b32 	%f38, %r57;
	max.f32 	%f39, %f37, %f38;
	mov.b32 	%r58, %f106;
	shfl.sync.bfly.b32	%r59|%p16, %r58, 2, 31, -1;
	mov.b32 	%f40, %r59;
	max.f32 	%f41, %f106, %f40;
	mov.b32 	%r60, %f41;
	shfl.sync.bfly.b32	%r61|%p17, %r60, 1, 31, -1;
	mov.b32 	%f42, %r61;
	max.f32 	%f43, %f41, %f42;
	sub.f32 	%f44, %f101, %f39;
	fma.rn.f32 	%f45, %f44, 0f3BBB989D, 0f3F000000;
	cvt.sat.f32.f32 	%f46, %f45;
	mov.f32 	%f47, 0f4B400001;
	mov.f32 	%f48, 0f437C0000;
	fma.rm.f32 	%f49, %f46, %f48, %f47;
	add.f32 	%f50, %f49, 0fCB40007F;
	neg.f32 	%f51, %f50;
	fma.rn.f32 	%f52, %f44, 0f3FB8AA3B, %f51;
	fma.rn.f32 	%f53, %f44, 0f32A57060, %f52;
	mov.b32 	%r62, %f49;
	shl.b32 	%r63, %r62, 23;
	mov.b32 	%f54, %r63;
	ex2.approx.ftz.f32 	%f55, %f53;
	mul.f32 	%f56, %f55, %f54;
	add.f32 	%f57, %f56, 0f00000000;
	sub.f32 	%f58, %f100, %f39;
	fma.rn.f32 	%f59, %f58, 0f3BBB989D, 0f3F000000;
	cvt.sat.f32.f32 	%f60, %f59;
	fma.rm.f32 	%f61, %f60, %f48, %f47;
	add.f32 	%f62, %f61, 0fCB40007F;
	neg.f32 	%f63, %f62;
	fma.rn.f32 	%f64, %f58, 0f3FB8AA3B, %f63;
	fma.rn.f32 	%f65, %f58, 0f32A57060, %f64;
	mov.b32 	%r64, %f61;
	shl.b32 	%r65, %r64, 23;
	mov.b32 	%f66, %r65;
	ex2.approx.ftz.f32 	%f67, %f65;
	mul.f32 	%f68, %f67, %f66;
	add.f32 	%f69, %f57, %f68;
	sub.f32 	%f70, %f105, %f43;
	fma.rn.f32 	%f71, %f70, 0f3BBB989D, 0f3F000000;
	cvt.sat.f32.f32 	%f72, %f71;
	fma.rm.f32 	%f73, %f72, %f48, %f47;
	add.f32 	%f74, %f73, 0fCB40007F;
	neg.f32 	%f75, %f74;
	fma.rn.f32 	%f76, %f70, 0f3FB8AA3B, %f75;
	fma.rn.f32 	%f77, %f70, 0f32A57060, %f76;
	mov.b32 	%r66, %f73;
	shl.b32 	%r67, %r66, 23;
	mov.b32 	%f78, %r67;
	ex2.approx.ftz.f32 	%f79, %f77;
	mul.f32 	%f17, %f79, %f78;
	add.f32 	%f80, %f17, 0f00000000;
	sub.f32 	%f81, %f104, %f43;
	fma.rn.f32 	%f82, %f81, 0f3BBB989D, 0f3F000000;
	cvt.sat.f32.f32 	%f83, %f82;
	fma.rm.f32 	%f84, %f83, %f48, %f47;
	add.f32 	%f85, %f84, 0fCB40007F;
	neg.f32 	%f86, %f85;
	fma.rn.f32 	%f87, %f81, 0f3FB8AA3B, %f86;
	fma.rn.f32 	%f88, %f81, 0f32A57060, %f87;
	mov.b32 	%r68, %f84;
	shl.b32 	%r69, %r68, 23;
	mov.b32 	%f89, %r69;
	ex2.approx.ftz.f32 	%f90, %f88;
	mul.f32 	%f18, %f90, %f89;
	add.f32 	%f91, %f80, %f18;
	mov.b32 	%r70, %f69;
	shfl.sync.bfly.b32	%r71|%p18, %r70, 2, 31, -1;
	mov.b32 	%f92, %r71;
	add.f32 	%f93, %f69, %f92;
	mov.b32 	%r72, %f93;
	shfl.sync.bfly.b32	%r73|%p19, %r72, 1, 31, -1;
	mov.b32 	%f94, %r73;
	add.f32 	%f95, %f93, %f94;
	mov.b32 	%r74, %f91;
	shfl.sync.bfly.b32	%r75|%p20, %r74, 2, 31, -1;
	mov.b32 	%f96, %r75;
	add.f32 	%f97, %f91, %f96;
	mov.b32 	%r76, %f97;
	shfl.sync.bfly.b32	%r77|%p21, %r76, 1, 31, -1;
	mov.b32 	%f98, %r77;
	add.f32 	%f19, %f97, %f98;
	div.rn.f32 	%f20, %f56, %f95;
	div.rn.f32 	%f21, %f68, %f95;
	@%p13 bra 	$L__BB159_14;
	mad.lo.s64 	%rd36, %rd46, %rd20, %rd5;
	shl.b64 	%rd37, %rd36, 2;
	add.s64 	%rd38, %rd3, %rd37;
	st.global.v2.f32 	[%rd38], {%f20, %f21};
$L__BB159_14:
	div.rn.f32 	%f22, %f17, %f19;
	div.rn.f32 	%f23, %f18, %f19;
	@%p13 bra 	$L__BB159_16;
	mad.lo.s64 	%rd39, %rd20, %rd46, %rd20;
	add.s64 	%rd40, %rd39, %rd5;
	shr.u64 	%rd41, %rd40, 63;
	add.s64 	%rd42, %rd40, %rd41;
	shl.b64 	%rd43, %rd42, 2;
	and.b64  	%rd44, %rd43, -8;
	add.s64 	%rd45, %rd3, %rd44;
	st.global.v2.f32 	[%rd45], {%f22, %f23};
$L__BB159_16:
	add.s64 	%rd46, %rd46, %rd6;
	setp.lt.s64 	%p23, %rd46, %rd21;
	@%p23 bra 	$L__BB159_4;
$L__BB159_17:
	ret;

}
	// .globl	_Z15SoftmaxWarpImplI22BroadcastScaleMaskLoadIffbLm2EiE11DirectStoreIffEfLi2ELi2ELi4ELi1ELb0EL9Algorithm0EEvT_T0_ll
.visible .entry _Z15SoftmaxWarpImplI22BroadcastScaleMaskLoadIffbLm2EiE11DirectStoreIffEfLi2ELi2ELi4ELi1ELb0EL9Algorithm0EEvT_T0_ll(
	.param .align 8 .b8 _Z15SoftmaxWarpImplI22BroadcastScaleMaskLoadIffbLm2EiE11DirectStoreIffEfLi2ELi2ELi4ELi1ELb0EL9Algorithm0EEvT_T0_ll_param_0[88],
	.param .align 8 .b8 _Z15SoftmaxWarpImplI22BroadcastScaleMaskLoadIffbLm2EiE11DirectStoreIffEfLi2ELi2ELi4ELi1ELb0EL9Algorithm0EEvT_T0_ll_param_1[16],
	.param .u64 _Z15SoftmaxWarpImplI22BroadcastScaleMaskLoadIffbLm2EiE11DirectStoreIffEfLi2ELi2ELi4ELi1ELb0EL9Algorithm0EEvT_T0_ll_param_2,
	.param .u64 _Z15SoftmaxWarpImplI22BroadcastScaleMaskLoadIffbLm2EiE11DirectStoreIffEfLi2ELi2ELi4ELi1ELb0EL9Algorithm0EEvT_T0_ll_param_3
)
{
	.reg .pred 	%p<12>;
	.reg .b16 	%rs<3>;
	.reg .b32 	%r<45>;
	.reg .b32 	%f<50>;
	.reg .b64 	%rd<42>;

	ld.param.v2.f32 	{%f6, %f7}, [_Z15SoftmaxWarpImplI22BroadcastScaleMaskLoadIffbLm2EiE11DirectStoreIffEfLi2ELi2ELi4ELi1ELb0EL9Algorithm0EEvT_T0_ll_param_0+80];
	ld.param.u64 	%rd23, [_Z15SoftmaxWarpImplI22BroadcastScaleMaskLoadIffbLm2EiE11DirectStoreIffEfLi2ELi2ELi4ELi1ELb0EL9Algorithm0EEvT_T0_ll_param_0+72];
	ld.param.v2.u32 	{%r7, %r8}, [_Z15SoftmaxWarpImplI22BroadcastScaleMaskLoadIffbLm2EiE11DirectStoreIffEfLi2ELi2ELi4ELi1ELb0EL9Algorithm0EEvT_T0_ll_param_0+56];
	ld.param.v2.u32 	{%r5, %r6}, [_Z15SoftmaxWarpImplI22BroadcastScaleMaskLoadIffbLm2EiE11DirectStoreIffEfLi2ELi2ELi4ELi1ELb0EL9Algorithm0EEvT_T0_ll_param_0+40];
	ld.param.u64 	%rd19, [_Z15SoftmaxWarpImplI22BroadcastScaleMaskLoadIffbLm2EiE11DirectStoreIffEfLi2ELi2ELi4ELi1ELb0EL9Algorithm0EEvT_T0_ll_param_0+24];
	ld.param.u64 	%rd18, [_Z15SoftmaxWarpImplI22BroadcastScaleMaskLoadIffbLm2EiE11DirectStoreIffEfLi2ELi2ELi4ELi1ELb0EL9Algorithm0EEvT_T0_ll_param_0+16];
	ld.param.u64 	%rd17, [_Z15SoftmaxWarpImplI22BroadcastScaleMaskLoadIffbLm2EiE11DirectStoreIffEfLi2ELi2ELi4ELi1ELb0EL9Algorithm0EEvT_T0_ll_param_0+8];
	ld.param.u64 	%rd16, [_Z15SoftmaxWarpImplI22BroadcastScaleMaskLoadIffbLm2EiE11DirectStoreIffEfLi2ELi2ELi4ELi1ELb0EL9Algorithm0EEvT_T0_ll_param_0];
	ld.param.u64 	%rd5, [_Z15SoftmaxWarpImplI22BroadcastScaleMaskLoadIffbLm2EiE11DirectStoreIffEfLi2ELi2ELi4ELi1ELb0EL9Algorithm0EEvT_T0_ll_param_1];
	ld.param.u64 	%rd6, [_Z15SoftmaxWarpImplI22BroadcastScaleMaskLoadIffbLm2EiE11DirectStoreIffEfLi2ELi2ELi4ELi1ELb0EL9Algorithm0EEvT_T0_ll_param_1+8];
	ld.param.u64 	%rd24, [_Z15SoftmaxWarpImplI22BroadcastScaleMaskLoadIffbLm2EiE11DirectStoreIffEfLi2ELi2ELi4ELi1ELb0EL9Algorithm0EEvT_T0_ll_param_2];
	ld.param.u64 	%rd25, [_Z15SoftmaxWarpImplI22BroadcastScaleMaskLoadIffbLm2EiE11DirectStoreIffEfLi2ELi2ELi4ELi1ELb0EL9Algorithm0EEvT_T0_ll_param_3];
	setp.lt.s64 	%p1, %rd25, 9;
	@%p1 bra 	$L__BB160_2;
	mov.u64 	%rd26, $str;
	cvta.global.u64 	%rd27, %rd26;
	mov.u64 	%rd28, $str$1;
	cvta.global.u64 	%rd29, %rd28;
	mov.u64 	%rd30, __unnamed_156;
	cvta.global.u64 	%rd31, %rd30;
	{ // callseq 155, 0
	.param .b64 param0;
	st.param.b64 	[param0], %rd27;
	.param .b64 param1;
	st.param.b64 	[param1], %rd29;
	.param .b32 param2;
	st.param.b32 	[param2], 254;
	.param .b64 param3;
	st.param.b64 	[param3], %rd31;
	.param .b64 param4;
	st.param.b64 	[param4], 1;
	call.uni 
	__assertfail, 
	(
	param0, 
	param1, 
	param2, 
	param3, 
	param4
	);
	} // callseq 155
$L__BB160_2:
	mov.u32 	%r9, %ctaid.x;
	mov.u32 	%r10, %ntid.y;
	mov.u32 	%r11, %tid.y;
	mad.lo.s32 	%r12, %r9, %r10, %r11;
	mov.u32 	%r13, %nctaid.x;
	mul.lo.s32 	%r4, %r13, %r10;
	cvt.s64.s32 	%rd41, %r12;
	setp.le.s64 	%p2, %rd24, %rd41;
	@%p2 bra 	$L__BB160_7;
	mov.u32 	%r14, %tid.x;
	shl.b32 	%r15, %r14, 1;
	cvt.u64.u32 	%rd8, %r15;
	cvta.to.global.u64 	%rd9, %rd5;
	cvta.to.global.u64 	%rd10, %rd17;
	cvta.to.global.u64 	%rd11, %rd16;
	cvt.s64.s32 	%rd12, %r4;
	cvt.u32.u64 	%r16, %rd8;
	cvt.u32.u64 	%r18, %rd23;
$L__BB160_4:
	setp.eq.s64 	%p3, %rd19, 1;
	setp.eq.s64 	%p4, %rd18, 1;
	cvt.u32.u64 	%r17, %rd41;
	mad.lo.s32 	%r19, %r18, %r17, %r16;
	div.s32 	%r20, %r19, %r5;
	mul.lo.s32 	%r21, %r20, %r5;
	sub.s32 	%r22, %r19, %r21;
	selp.b32 	%r23, 0, %r20, %p4;
	selp.b32 	%r24, 0, %r22, %p3;
	mul.lo.s32 	%r25, %r7, %r23;
	mad.lo.s32 	%r26, %r8, %r24, %r25;
	shr.u32 	%r27, %r19, 31;
	add.s32 	%r28, %r19, %r27;
	shr.s32 	%r29, %r28, 1;
	mul.wide.s32 	%rd32, %r29, 8;
	add.s64 	%rd14, %rd11, %rd32;
	ld.global.f32 	%f8, [%rd14];
	shr.u32 	%r30, %r26, 31;
	add.s32 	%r31, %r26, %r30;
	shr.s32 	%r32, %r31, 1;
	mul.wide.s32 	%rd33, %r32, 2;
	add.s64 	%rd34, %rd10, %rd33;
	ld.global.v2.u8 	{%rs1, %rs2}, [%rd34];
	setp.eq.s16 	%p5, %rs1, 0;
	mul.f32 	%f9, %f8, %f7;
	selp.f32 	%f3, %f6, %f9, %p5;
	setp.eq.s16 	%p6, %rs2, 0;
	mov.f32 	%f49, %f6;
	@%p6 bra 	$L__BB160_6;
	ld.global.f32 	%f10, [%rd14+4];
	mul.f32 	%f49, %f10, %f7;
$L__BB160_6:
	max.f32 	%f11, %f3, 0fFF800000;
	max.f32 	%f12, %f11, %f49;
	mov.b32 	%r33, %f12;
	shfl.sync.bfly.b32	%r34|%p7, %r33, 2, 31, -1;
	mov.b32 	%f13, %r34;
	max.f32 	%f14, %f12, %f13;
	mov.b32 	%r35, %f14;
	shfl.sync.bfly.b32	%r36|%p8, %r35, 1, 31, -1;
	mov.b32 	%f15, %r36;
	max.f32 	%f16, %f14, %f15;
	sub.f32 	%f17, %f3, %f16;
	fma.rn.f32 	%f18, %f17, 0f3BBB989D, 0f3F000000;
	cvt.sat.f32.f32 	%f19, %f18;
	mov.f32 	%f20, 0f4B400001;
	mov.f32 	%f21, 0f437C0000;
	fma.rm.f32 	%f22, %f19, %f21, %f20;
	add.f32 	%f23, %f22, 0fCB40007F;
	neg.f32 	%f24, %f23;
	fma.rn.f32 	%f25, %f17, 0f3FB8AA3B, %f24;
	fma.rn.f32 	%f26, %f17, 0f32A57060, %f25;
	mov.b32 	%r37, %f22;
	shl.b32 	%r38, %r37, 23;
	mov.b32 	%f27, %r38;
	ex2.approx.ftz.f32 	%f28, %f26;
	mul.f32 	%f29, %f28, %f27;
	add.f32 	%f30, %f29, 0f00000000;
	sub.f32 	%f31, %f49, %f16;
	fma.rn.f32 	%f32, %f31, 0f3BBB989D, 0f3F000000;
	cvt.sat.f32.f32 	%f33, %f32;
	fma.rm.f32 	%f34, %f33, %f21, %f20;
	add.f32 	%f35, %f34, 0fCB40007F;
	neg.f32 	%f36, %f35;
	fma.rn.f32 	%f37, %f31, 0f3FB8AA3B, %f36;
	fma.rn.f32 	%f38, %f31, 0f32A57060, %f37;
	mov.b32 	%r39, %f34;
	shl.b32 	%r40, %r39, 23;
	mov.b32 	%f39, %r40;
	ex2.approx.ftz.f32 	%f40, %f38;
	mul.f32 	%f41, %f40, %f39;
	add.f32 	%f42, %f30, %f41;
	mov.b32 	%r41, %f42;
	shfl.sync.bfly.b32	%r42|%p9, %r41, 2, 31, -1;
	mov.b32 	%f43, %r42;
	add.f32 	%f44, %f42, %f43;
	mov.b32 	%r43, %f44;
	shfl.sync.bfly.b32	%r44|%p10, %r43, 1, 31, -1;
	mov.b32 	%f45, %r44;
	add.f32 	%f46, %f44, %f45;
	div.rn.f32 	%f47, %f29, %f46;
	div.rn.f32 	%f48, %f41, %f46;
	mad.lo.s64 	%rd35, %rd41, %rd6, %rd8;
	shr.u64 	%rd36, %rd35, 63;
	add.s64 	%rd37, %rd35, %rd36;
	shl.b64 	%rd38, %rd37, 2;
	and.b64  	%rd39, %rd38, -8;
	add.s64 	%rd40, %rd9, %rd39;
	st.global.v2.f32 	[%rd40], {%f47, %f48};
	add.s64 	%rd41, %rd41, %rd12;
	setp.lt.s64 	%p11, %rd41, %rd24;
	@%p11 bra 	$L__BB160_4;
$L__BB160_7:
	ret;

}
	// .globl	_Z15SoftmaxWarpImplI22BroadcastScaleMaskLoadIffbLm2EiE11DirectStoreIffEfLi2ELi2ELi4ELi1ELb1EL9Algorithm0EEvT_T0_ll
.visible .entry _Z15SoftmaxWarpImplI22BroadcastScaleMaskLoadIffbLm2EiE11DirectStoreIffEfLi2ELi2ELi4ELi1ELb1EL9Algorithm0EEvT_T0_ll(
	.param .align 8 .b8 _Z15SoftmaxWarpImplI22BroadcastScaleMaskLoadIffbLm2EiE11DirectStoreIffEfLi2ELi2ELi4ELi1ELb1EL9Algorithm0EEvT_T0_ll_param_0[88],
	.param .align 8 .b8 _Z15SoftmaxWarpImplI22BroadcastScaleMaskLoadIffbLm2EiE11DirectStoreIffEfLi2ELi2ELi4ELi1ELb1EL9Algorithm0EEvT_T0_ll_param_1[16],
	.param .u64 _Z15SoftmaxWarpImplI22BroadcastScaleMaskLoadIffbLm2EiE11DirectStoreIffEfLi2ELi2ELi4ELi1ELb1EL9Algorithm0EEvT_T0_ll_param_2,
	.param .u64 _Z15SoftmaxWarpImplI22BroadcastScaleMaskLoadIffbLm2EiE11DirectStoreIffEfLi2ELi2ELi4ELi1ELb1EL9Algorithm0EEvT_T0_ll_param_3
)
{
	.reg .pred 	%p<14>;
	.reg .b16 	%rs<3>;
	.reg .b32 	%r<45>;
	.reg .b32 	%f<57>;
	.reg .b64 	%rd<41>;

	ld.param.v2.f32 	{%f12, %f13}, [_Z15SoftmaxWarpImplI22BroadcastScaleMaskLoadIffbLm2EiE11DirectStoreIffEfLi2ELi2ELi4ELi1ELb1EL9Algorithm0EEvT_T0_ll_param_0+80];
	ld.param.u64 	%rd22, [_Z15SoftmaxWarpImplI22BroadcastScaleMaskLoadIffbLm2EiE11DirectStoreIffEfLi2ELi2ELi4ELi1ELb1EL9Algorithm0EEvT_T0_ll_param_0+72];
	ld.param.v2.u32 	{%r7, %r8}, [_Z15SoftmaxWarpImplI22BroadcastScaleMaskLoadIffbLm2EiE11DirectStoreIffEfLi2ELi2ELi4ELi1ELb1EL9Algorithm0EEvT_T0_ll_param_0+56];
	ld.param.v2.u32 	{%r5, %r6}, [_Z15SoftmaxWarpImplI22BroadcastScaleMaskLoadIffbLm2EiE11DirectStoreIffEfLi2ELi2ELi4ELi1ELb1EL9Algorithm0EEvT_T0_ll_param_0+40];
	ld.param.u64 	%rd18, [_Z15SoftmaxWarpImplI22BroadcastScaleMaskLoadIffbLm2EiE11DirectStoreIffEfLi2ELi2ELi4ELi1ELb1EL9Algorithm0EEvT_T0_ll_param_0+24];
	ld.param.u64 	%rd17, [_Z15SoftmaxWarpImplI22BroadcastScaleMaskLoadIffbLm2EiE11DirectStoreIffEfLi2ELi2ELi4ELi1ELb1EL9Algorithm0EEvT_T0_ll_param_0+16];
	ld.param.u64 	%rd16, [_Z15SoftmaxWarpImplI22BroadcastScaleMaskLoadIffbLm2EiE11DirectStoreIffEfLi2ELi2ELi4ELi1ELb1EL9Algorithm0EEvT_T0_ll_param_0+8];
	ld.param.u64 	%rd15, [_Z15SoftmaxWarpImplI22BroadcastScaleMaskLoadIffbLm2EiE11DirectStoreIffEfLi2ELi2ELi4ELi1ELb1EL9Algorithm0EEvT_T0_ll_param_0];
	ld.param.u64 	%rd4, [_Z15SoftmaxWarpImplI22BroadcastScaleMaskLoadIffbLm2EiE11DirectStoreIffEfLi2ELi2ELi4ELi1ELb1EL9Algorithm0EEvT_T0_ll_param_1];
	ld.param.u64 	%rd5, [_Z15SoftmaxWarpImplI22BroadcastScaleMaskLoadIffbLm2EiE11DirectStoreIffEfLi2ELi2ELi4ELi1ELb1EL9Algorithm0EEvT_T0_ll_param_1+8];
	ld.param.u64 	%rd23, [_Z15SoftmaxWarpImplI22BroadcastScaleMaskLoadIffbLm2EiE11DirectStoreIffEfLi2ELi2ELi4ELi1ELb1EL9Algorithm0EEvT_T0_ll_param_2];
	ld.param.u64 	%rd24, [_Z15SoftmaxWarpImplI22BroadcastScaleMaskLoadIffbLm2EiE11DirectStoreIffEfLi2ELi2ELi4ELi1ELb1EL9Algorithm0EEvT_T0_ll_param_3];
	setp.lt.s64 	%p1, %rd24, 9;
	@%p1 bra 	$L__BB161_2;
	mov.u64 	%rd25, $str;
	cvta.global.u64 	%rd26, %rd25;
	mov.u64 	%rd27, $str$1;
	cvta.global.u64 	%rd28, %rd27;
	mov.u64 	%rd29, __unnamed_157;
	cvta.global.u64 	%rd30, %rd29;
	{ // callseq 156, 0
	.param .b64 param0;
	st.param.b64 	[param0], %rd26;
	.param .b64 param1;
	st.param.b64 	[param1], %rd28;
	.param .b32 param2;
	st.param.b32 	[param2], 254;
	.param .b64 param3;
	st.param.b64 	[param3], %rd30;
	.param .b64 param4;
	st.param.b64 	[param4], 1;
	call.uni 
	__assertfail, 
	(
	param0, 
	param1, 
	param2, 
	param3, 
	param4
	);
	} // callseq 156
$L__BB161_2:
	mov.u32 	%r9, %ctaid.x;
	mov.u32 	%r10, %ntid.y;
	mov.u32 	%r11, %tid.y;
	mad.lo.s32 	%r12, %r9, %r10, %r11;
	mov.u32 	%r13, %nctaid.x;
	mul.lo.s32 	%r4, %r13, %r10;
	cvt.s64.s32 	%rd40, %r12;
	setp.le.s64 	%p2, %rd23, %rd40;
	@%p2 bra 	$L__BB161_11;
	mov.u32 	%r14, %tid.x;
	shl.b32 	%r15, %r14, 1;
	cvt.u64.u32 	%rd7, %r15;
	cvta.to.global.u64 	%rd8, %rd4;
	cvta.to.global.u64 	%rd9, %rd16;
	cvta.to.global.u64 	%rd10, %rd15;
	cvt.s64.s32 	%rd11, %r4;
	cvt.u32.u64 	%r16, %rd7;
	cvt.u32.u64 	%r18, %rd22;
$L__BB161_4:
	setp.le.s64 	%p3, %rd24, %rd7;
	mov.f32 	%f54, 0fFF800000;
	mov.f32 	%f55, %f54;
	mov.f32 	%f56, %f54;
	@%p3 bra 	$L__BB161_8;
	setp.eq.s64 	%p4, %rd18, 1;
	setp.eq.s64 	%p5, %rd17, 1;
	cvt.u32.u64 	%r17, %rd40;
	mad.lo.s32 	%r19, %r18, %r17, %r16;
	div.s32 	%r20, %r19, %r5;
	mul.lo.s32 	%r21, %r20, %r5;
	sub.s32 	%r22, %r19, %r21;
	selp.b32 	%r23, 0, %r20, %p5;
	selp.b32 	%r24, 0, %r22, %p4;
	mul.lo.s32 	%r25, %r7, %r23;
	mad.lo.s32 	%r26, %r8, %r24, %r25;
	shr.u32 	%r27, %r19, 31;
	add.s32 	%r28, %r19, %r27;
	shr.s32 	%r29, %r28, 1;
	mul.wide.s32 	%rd31, %r29, 8;
	add.s64 	%rd13, %rd10, %rd31;
	ld.global.f32 	%f15, [%rd13];
	shr.u32 	%r30, %r26, 31;
	add.s32 	%r31, %r26, %r30;
	shr.s32 	%r32, %r31, 1;
	mul.wide.s32 	%rd32, %r32, 2;
	add.s64 	%rd33, %rd9, %rd32;
	ld.global.v2.u8 	{%rs1, %rs2}, [%rd33];
	setp.eq.s16 	%p6, %rs1, 0;
	mul.f32 	%f16, %f15, %f13;
	selp.f32 	%f55, %f12, %f16, %p6;
	setp.eq.s16 	%p7, %rs2, 0;
	mov.f32 	%f54, %f12;
	@%p7 bra 	$L__BB161_7;
	ld.global.f32 	%f17, [%rd13+4];
	mul.f32 	%f54, %f17, %f13;
$L__BB161_7:
	max.f32 	%f18, %f55, 0fFF800000;
	max.f32 	%f56, %f18, %f54;
$L__BB161_8:
	mov.b32 	%r33, %f56;
	shfl.sync.bfly.b32	%r34|%p9, %r33, 2, 31, -1;
	mov.b32 	%f19, %r34;
	max.f32 	%f20, %f56, %f19;
	mov.b32 	%r35, %f20;
	shfl.sync.bfly.b32	%r36|%p10, %r35, 1, 31, -1;
	mov.b32 	%f21, %r36;
	max.f32 	%f22, %f20, %f21;
	sub.f32 	%f23, %f55, %f22;
	fma.rn.f32 	%f24, %f23, 0f3BBB989D, 0f3F000000;
	cvt.sat.f32.f32 	%f25, %f24;
	mov.f32 	%f26, 0f4B400001;
	mov.f32 	%f27, 0f437C0000;
	fma.rm.f32 	%f28, %f25, %f27, %f26;
	add.f32 	%f29, %f28, 0fCB40007F;
	neg.f32 	%f30, %f29;
	fma.rn.f32 	%f31, %f23, 0f3FB8AA3B, %f30;
	fma.rn.f32 	%f32, %f23, 0f32A57060, %f31;
	mov.b32 	%r37, %f28;
	shl.b32 	%r38, %r37, 23;
	mov.b32 	%f33, %r38;
	ex2.approx.ftz.f32 	%f34, %f32;
	mul.f32 	%f35, %f34, %f33;
	add.f32 	%f36, %f35, 0f00000000;
	sub.f32 	%f37, %f54, %f22;
	fma.rn.f32 	%f38, %f37, 0f3BBB989D, 0f3F000000;
	cvt.sat.f32.f32 	%f39, %f38;
	fma.rm.f32 	%f40, %f39, %f27, %f26;
	add.f32 	%f41, %f40, 0fCB40007F;
	neg.f32 	%f42, %f41;
	fma.rn.f32 	%f43, %f37, 0f3FB8AA3B, %f42;
	fma.rn.f32 	%f44, %f37, 0f32A57060, %f43;
	mov.b32 	%r39, %f40;
	shl.b32 	%r40, %r39, 23;
	mov.b32 	%f45, %r40;
	ex2.approx.ftz.f32 	%f46, %f44;
	mul.f32 	%f47, %f46, %f45;
	add.f32 	%f48, %f36, %f47;
	mov.b32 	%r41, %f48;
	shfl.sync.bfly.b32	%r42|%p11, %r41, 2, 31, -1;
	mov.b32 	%f49, %r42;
	add.f32 	%f50, %f48, %f49;
	mov.b32 	%r43, %f50;
	shfl.sync.bfly.b32	%r44|%p12, %r43, 1, 31, -1;
	mov.b32 	%f51, %r44;
	add.f32 	%f52, %f50, %f51;
	div.rn.f32 	%f10, %f35, %f52;
	div.rn.f32 	%f11, %f47, %f52;
	@%p3 bra 	$L__BB161_10;
	mad.lo.s64 	%rd34, %rd40, %rd5, %rd7;
	shr.u64 	%rd35, %rd34, 63;
	add.s64 	%rd36, %rd34, %rd35;
	shl.b64 	%rd37, %rd36, 2;
	and.b64  	%rd38, %rd37, -8;
	add.s64 	%rd39, %rd8, %rd38;
	st.global.v2.f32 	[%rd39], {%f10, %f11};
$L__BB161_10:
	add.s64 	%rd40, %rd40, %rd11;
	setp.lt.s64 	%p13, %rd40, %rd23;
	@%p13 bra 	$L__BB161_4;
$L__BB161_11:
	ret;

}
	// .globl	_Z15SoftmaxWarpImplI22BroadcastScaleMaskLoadIffbLm2EiE11DirectStoreIffEfLi2ELi2ELi8ELi2ELb0EL9Algorithm0EEvT_T0_ll
.visible .entry _Z15SoftmaxWarpImplI22BroadcastScaleMaskLoadIffbLm2EiE11DirectStoreIffEfLi2ELi2ELi8ELi2ELb0EL9Algorithm0EEvT_T0_ll(
	.param .align 8 .b8 _Z15SoftmaxWarpImplI22BroadcastScaleMaskLoadIffbLm2EiE11DirectStoreIffEfLi2ELi2ELi8ELi2ELb0EL9Algorithm0EEvT_T0_ll_param_0[88],
	.param .align 8 .b8 _Z15SoftmaxWarpImplI22BroadcastScaleMaskLoadIffbLm2EiE11DirectStoreIffEfLi2ELi2ELi8ELi2ELb0EL9Algorithm0EEvT_T0_ll_param_1[16],
	.param .u64 _Z15SoftmaxWarpImplI22BroadcastScaleMaskLoadIffbLm2EiE11DirectStoreIffEfLi2ELi2ELi8ELi2ELb0EL9Algorithm0EEvT_T0_ll_param_2,
	.param .u64 _Z15SoftmaxWarpImplI22BroadcastScaleMaskLoadIffbLm2EiE11DirectStoreIffEfLi2ELi2ELi8ELi2ELb0EL9Algorithm0EEvT_T0_ll_param_3
)
{
	.reg .pred 	%p<24>;
	.reg .b16 	%rs<5>;
	.reg .b32 	%r<84>;
	.reg .b32 	%f<101>;
	.reg .b64 	%rd<48>;

	ld.param.u64 	%rd22, [_Z15SoftmaxWarpImplI22BroadcastScaleMaskLoadIffbLm2EiE11DirectStoreIffEfLi2ELi2ELi8ELi2ELb0EL9Algorithm0EEvT_T0_ll_param_1+8];
	ld.param.u64 	%rd21, [_Z15SoftmaxWarpImplI22BroadcastScaleMaskLoadIffbLm2EiE11DirectStoreIffEfLi2ELi2ELi8ELi2ELb0EL9Algorithm0EEvT_T0_ll_param_1];
	ld.param.v2.f32 	{%f9, %f10}, [_Z15SoftmaxWarpImplI22BroadcastScaleMaskLoadIffbLm2EiE11DirectStoreIffEfLi2ELi2ELi8ELi2ELb0EL9Algorithm0EEvT_T0_ll_param_0+80];
	ld.param.u64 	%rd20, [_Z15SoftmaxWarpImplI22BroadcastScaleMaskLoadIffbLm2EiE11DirectStoreIffEfLi2ELi2ELi8ELi2ELb0EL9Algorithm0EEvT_T0_ll_param_0+72];
	ld.param.v2.u32 	{%r7, %r8}, [_Z15SoftmaxWarpImplI22BroadcastScaleMaskLoadIffbLm2EiE11DirectStoreIffEfLi2ELi2ELi8ELi2ELb0EL9Algorithm0EEvT_T0_ll_param_0+56];
	ld.param.v2.u32 	{%r5, %r6}, [_Z15SoftmaxWarpImplI22BroadcastScaleMaskLoadIffbLm2EiE11DirectStoreIffEfLi2ELi2ELi8ELi2ELb0EL9Algorithm0EEvT_T0_ll_param_0+40];
	ld.param.u64 	%rd16, [_Z15SoftmaxWarpImplI22BroadcastScaleMaskLoadIffbLm2EiE11DirectStoreIffEfLi2ELi2ELi8ELi2ELb0EL9Algorithm0EEvT_T0_ll_param_0+24];
	ld.param.u64 	%rd15, [_Z15SoftmaxWarpImplI22BroadcastScaleMaskLoadIffbLm2EiE11DirectStoreIffEfLi2ELi2ELi8ELi2ELb0EL9Algorithm0EEvT_T0_ll_param_0+16];
	ld.param.u64 	%rd14, [_Z15SoftmaxWarpImplI22BroadcastScaleMaskLoadIffbLm2EiE11DirectStoreIffEfLi2ELi2ELi8ELi2ELb0EL9Algorithm0EEvT_T0_ll_param_0+8];
	ld.param.u64 	%rd13, [_Z15SoftmaxWarpImplI22BroadcastScaleMaskLoadIffbLm2EiE11DirectStoreIffEfLi2ELi2ELi8ELi2ELb0EL9Algorithm0EEvT_T0_ll_param_0];
	ld.param.u64 	%rd23, [_Z15SoftmaxWarpImplI22BroadcastScaleMaskLoadIffbLm2EiE11DirectStoreIffEfLi2ELi2ELi8ELi2ELb0EL9Algorithm0EEvT_T0_ll_param_2];
	ld.param.u64 	%rd24, [_Z15SoftmaxWarpImplI22BroadcastScaleMaskLoadIffbLm2EiE11DirectStoreIffEfLi2ELi2ELi8ELi2ELb0EL9Algorithm0EEvT_T0_ll_param_3];
	cvta.to.global.u64 	%rd1, %rd13;
	cvta.to.global.u64 	%rd2, %rd14;
	setp.lt.s64 	%p1, %rd24, 17;
	@%p1 bra 	$L__BB162_2;
	mov.u64 	%rd25, $str;
	cvta.global.u64 	%rd26, %rd25;
	mov.u64 	%rd27, $str$1;
	cvta.global.u64 	%rd28, %rd27;
	mov.u64 	%rd29, __unnamed_158;
	cvta.global.u64 	%rd30, %rd29;
	{ // callseq 157, 0
	.param .b64 param0;
	st.param.b64 	[param0], %rd26;
	.param .b64 param1;
	st.param.b64 	[param1], %rd28;
	.param .b32 param2;
	st.param.b32 	[param2], 254;
	.param .b64 param3;
	st.param.b64 	[param3], %rd30;
	.param .b64 param4;
	st.param.b64 	[param4], 1;
	call.uni 
	__assertfail, 
	(
	param0, 
	param1, 
	param2, 
	param3, 
	param4
	);
	} // callseq 157
$L__BB162_2:
	mov.u32 	%r9, %ctaid.x;
	mov.u32 	%r10, %ntid.y;
	mov.u32 	%r11, %tid.y;
	mad.lo.s32 	%r12, %r9, %r10, %r11;
	mov.u32 	%r13, %nctaid.x;
	mul.lo.s32 	%r14, %r10, %r13;
	shl.b32 	%r4, %r14, 1;
	shl.b32 	%r15, %r12, 1;
	cvt.s64.s32 	%rd47, %r15;
	setp.le.s64 	%p2, %rd23, %rd47;
	@%p2 bra 	$L__BB162_9;
	mov.u32 	%r16, %tid.x;
	shl.b32 	%r17, %r16, 1;
	cvt.u64.u32 	%rd6, %r17;
	cvt.s64.s32 	%rd7, %r4;
	cvt.u32.u64 	%r18, %rd6;
	cvt.u32.u64 	%r35, %rd20;
$L__BB162_4:
	setp.eq.s64 	%p3, %rd16, 1;
	setp.eq.s64 	%p4, %rd15, 1;
	mul.lo.s64 	%rd9, %rd20, %rd47;
	cvt.u32.u64 	%r19, %rd9;
	add.s32 	%r20, %r18, %r19;
	div.s32 	%r21, %r20, %r5;
	mul.lo.s32 	%r22, %r21, %r5;
	sub.s32 	%r23, %r20, %r22;
	selp.b32 	%r24, 0, %r21, %p4;
	selp.b32 	%r25, 0, %r23, %p3;
	mul.lo.s32 	%r26, %r7, %r24;
	mad.lo.s32 	%r27, %r8, %r25, %r26;
	shr.u32 	%r28, %r20, 31;
	add.s32 	%r29, %r20, %r28;
	shr.s32 	%r30, %r29, 1;
	mul.wide.s32 	%rd31, %r30, 8;
	add.s64 	%rd10, %rd1, %rd31;
	ld.global.f32 	%f11, [%rd10];
	shr.u32 	%r31, %r27, 31;
	add.s32 	%r32, %r27, %r31;
	shr.s32 	%r33, %r32, 1;
	mul.wide.s32 	%rd32, %r33, 2;
	add.s64 	%rd33, %rd2, %rd32;
	ld.global.v2.u8 	{%rs1, %rs2}, [%rd33];
	setp.eq.s16 	%p5, %rs1, 0;
	mul.f32 	%f12, %f11, %f10;
	selp.f32 	%f3, %f9, %f12, %p5;
	setp.eq.s16 	%p6, %rs2, 0;
	mov.f32 	%f99, %f9;
	@%p6 bra 	$L__BB162_6;
	ld.global.f32 	%f13, [%rd10+4];
	mul.f32 	%f99, %f13, %f10;
$L__BB162_6:
	add.s32 	%r37, %r19, %r35;
	add.s32 	%r38, %r18, %r37;
	div.s32 	%r39, %r38, %r5;
	mul.lo.s32 	%r40, %r39, %r5;
	sub.s32 	%r41, %r38, %r40;
	selp.b32 	%r42, 0, %r39, %p4;
	selp.b32 	%r43, 0, %r41, %p3;
	mul.lo.s32 	%r44, %r7, %r42;
	mad.lo.s32 	%r45, %r8, %r43, %r44;
	shr.u32 	%r46, %r38, 31;
	add.s32 	%r47, %r38, %r46;
	shr.s32 	%r48, %r47, 1;
	mul.wide.s32 	%rd34, %r48, 8;
	add.s64 	%rd11, %rd1, %rd34;
	ld.global.f32 	%f14, [%rd11];
	shr.u32 	%r49, %r45, 31;
	add.s32 	%r50, %r45, %r49;
	shr.s32 	%r51, %r50, 1;
	mul.wide.s32 	%rd35, %r51, 2;
	add.s64 	%rd36, %rd2, %rd35;
	ld.global.v2.u8 	{%rs3, %rs4}, [%rd36];
	setp.eq.s16 	%p9, %rs3, 0;
	mul.f32 	%f15, %f14, %f10;
	selp.f32 	%f6, %f9, %f15, %p9;
	setp.eq.s16 	%p10, %rs4, 0;
	mov.f32 	%f100, %f9;
	@%p10 bra 	$L__BB162_8;
	ld.global.f32 	%f16, [%rd11+4];
	mul.f32 	%f100, %f16, %f10;
$L__BB162_8:
	max.f32 	%f17, %f3, 0fFF800000;
	max.f32 	%f18, %f17, %f99;
	max.f32 	%f19, %f6, 0fFF800000;
	max.f32 	%f20, %f19, %f100;
	mov.b32 	%r52, %f18;
	shfl.sync.bfly.b32	%r53|%p11, %r52, 4, 31, -1;
	mov.b32 	%f21, %r53;
	max.f32 	%f22, %f18, %f21;
	mov.b32 	%r54, %f22;
	shfl.sync.bfly.b32	%r55|%p12, %r54, 2, 31, -1;
	mov.b32 	%f23, %r55;
	max.f32 	%f24, %f22, %f23;
	mov.b32 	%r56, %f24;
	shfl.sync.bfly.b32	%r57|%p13, %r56, 1, 31, -1;
	mov.b32 	%f25, %r57;
	max.f32 	%f26, %f24, %f25;
	mov.b32 	%r58, %f20;
	shfl.sync.bfly.b32	%r59|%p14, %r58, 4, 31, -1;
	mov.b32 	%f27, %r59;
	max.f32 	%f28, %f20, %f27;
	mov.b32 	%r60, %f28;
	shfl.sync.bfly.b32	%r61|%p15, %r60, 2, 31, -1;
	mov.b32 	%f29, %r61;
	max.f32 	%f30, %f28, %f29;
	mov.b32 	%r62, %f30;
	shfl.sync.bfly.b32	%r63|%p16, %r62, 1, 31, -1;
	mov.b32 	%f31, %r63;
	max.f32 	%f32, %f30, %f31;
	sub.f32 	%f33, %f3, %f26;
	fma.rn.f32 	%f34, %f33, 0f3BBB989D, 0f3F000000;
	cvt.sat.f32.f32 	%f35, %f34;
	mov.f32 	%f36, 0f4B400001;
	mov.f32 	%f37, 0f437C0000;
	fma.rm.f32 	%f38, %f35, %f37, %f36;
	add.f32 	%f39, %f38, 0fCB40007F;
	neg.f32 	%f40, %f39;
	fma.rn.f32 	%f41, %f33, 0f3FB8AA3B, %f40;
	fma.rn.f32 	%f42, %f33, 0f32A57060, %f41;
	mov.b32 	%r64, %f38;
	shl.b32 	%r65, %r64, 23;
	mov.b32 	%f43, %r65;
	ex2.approx.ftz.f32 	%f44, %f42;
	mul.f32 	%f45, %f44, %f43;
	add.f32 	%f46, %f45, 0f00000000;
	sub.f32 	%f47, %f99, %f26;
	fma.rn.f32 	%f48, %f47, 0f3BBB989D, 0f3F000000;
	cvt.sat.f32.f32 	%f49, %f48;
	fma.rm.f32 	%f50, %f49, %f37, %f36;
	add.f32 	%f51, %f50, 0fCB40007F;
	neg.f32 	%f52, %f51;
	fma.rn.f32 	%f53, %f47, 0f3FB8AA3B, %f52;
	fma.rn.f32 	%f54, %f47, 0f32A57060, %f53;
	mov.b32 	%r66, %f50;
	shl.b32 	%r67, %r66, 23;
	mov.b32 	%f55, %r67;
	ex2.approx.ftz.f32 	%f56, %f54;
	mul.f32 	%f57, %f56, %f55;
	add.f32 	%f58, %f46, %f57;
	sub.f32 	%f59, %f6, %f32;
	fma.rn.f32 	%f60, %f59, 0f3BBB989D, 0f3F000000;
	cvt.sat.f32.f32 	%f61, %f60;
	fma.rm.f32 	%f62, %f61, %f37, %f36;
	add.f32 	%f63, %f62, 0fCB40007F;
	neg.f32 	%f64, %f63;
	fma.rn.f32 	%f65, %f59, 0f3FB8AA3B, %f64;
	fma.rn.f32 	%f66, %f59, 0f32A57060, %f65;
	mov.b32 	%r68, %f62;
	shl.b32 	%r69, %r68, 23;
	mov.b32 	%f67, %r69;
	ex2.approx.ftz.f32 	%f68, %f66;
	mul.f32 	%f69, %f68, %f67;
	add.f32 	%f70, %f69, 0f00000000;
	sub.f32 	%f71, %f100, %f32;
	fma.rn.f32 	%f72, %f71, 0f3BBB989D, 0f3F000000;
	cvt.sat.f32.f32 	%f73, %f72;
	fma.rm.f32 	%f74, %f73, %f37, %f36;
	add.f32 	%f75, %f74, 0fCB40007F;
	neg.f32 	%f76, %f75;
	fma.rn.f32 	%f77, %f71, 0f3FB8AA3B, %f76;
	fma.rn.f32 	%f78, %f71, 0f32A57060, %f77;
	mov.b32 	%r70, %f74;
	shl.b32 	%r71, %r70, 23;
	mov.b32 	%f79, %r71;
	ex2.approx.ftz.f32 	%f80, %f78;
	mul.f32 	%f81, %f80, %f79;
	add.f32 	%f82, %f70, %f81;
	mov.b32 	%r72, %f58;
	shfl.sync.bfly.b32	%r73|%p17, %r72, 4, 31, -1;
	mov.b32 	%f83, %r73;
	add.f32 	%f84, %f58, %f83;
	mov.b32 	%r74, %f84;
	shfl.sync.bfly.b32	%r75|%p18, %r74, 2, 31, -1;
	mov.b32 	%f85, %r75;
	add.f32 	%f86, %f84, %f85;
	mov.b32 	%r76, %f86;
	shfl.sync.bfly.b32	%r77|%p19, %r76, 1, 31, -1;
	mov.b32 	%f87, %r77;
	add.f32 	%f88, %f86, %f87;
	mov.b32 	%r78, %f82;
	shfl.sync.bfly.b32	%r79|%p20, %r78, 4, 31, -1;
	mov.b32 	%f89, %r79;
	add.f32 	%f90, %f82, %f89;
	mov.b32 	%r80, %f90;
	shfl.sync.bfly.b32	%r81|%p21, %r80, 2, 31, -1;
	mov.b32 	%f91, %r81;
	add.f32 	%f92, %f90, %f91;
	mov.b32 	%r82, %f92;
	shfl.sync.bfly.b32	%r83|%p22, %r82, 1, 31, -1;
	mov.b32 	%f93, %r83;
	add.f32 	%f94, %f92, %f93;
	div.rn.f32 	%f95, %f45, %f88;
	div.rn.f32 	%f96, %f57, %f88;
	mad.lo.s64 	%rd37, %rd47, %rd22, %rd6;
	cvta.to.global.u64 	%rd38, %rd21;
	shl.b64 	%rd39, %rd37, 2;
	add.s64 	%rd40, %rd38, %rd39;
	st.global.v2.f32 	[%rd40], {%f95, %f96};
	div.rn.f32 	%f97, %f69, %f94;
	div.rn.f32 	%f98, %f81, %f94;
	add.s64 	%rd41, %rd37, %rd22;
	shr.u64 	%rd42, %rd41, 63;
	add.s64 	%rd43, %rd41, %rd42;
	shl.b64 	%rd44, %rd43, 2;
	and.b64  	%rd45, %rd44, -8;
	add.s64 	%rd46, %rd38, %rd45;
	st.global.v2.f32 	[%rd46], {%f97, %f98};
	add.s64 	%rd47, %rd47, %rd7;
	setp.lt.s64 	%p23, %rd47, %rd23;
	@%p23 bra 	$L__BB162_4;
$L__BB162_9:
	ret;

}
	// .globl	_Z15SoftmaxWarpImplI22BroadcastScaleMaskLoadIffbLm2EiE11DirectStoreIffEfLi2ELi2ELi8ELi2ELb1EL9Algorithm0EEvT_T0_ll
.visible .entry _Z15SoftmaxWarpImplI22BroadcastScaleMaskLoadIffbLm2EiE11DirectStoreIffEfLi2ELi2ELi8ELi2ELb1EL9Algorithm0EEvT_T0_ll(
	.param .align 8 .b8 _Z15SoftmaxWarpImplI22BroadcastScaleMaskLoadIffbLm2EiE11DirectStoreIffEfLi2ELi2ELi8ELi2ELb1EL9Algorithm0EEvT_T0_ll_param_0[88],
	.param .align 8 .b8 _Z15SoftmaxWarpImplI22BroadcastScaleMaskLoadIffbLm2EiE11DirectStoreIffEfLi2ELi2ELi8ELi2ELb1EL9Algorithm0EEvT_T0_ll_param_1[16],
	.param .u64 _Z15SoftmaxWarpImplI22BroadcastScaleMaskLoadIffbLm2EiE11DirectStoreIffEfLi2ELi2ELi8ELi2ELb1EL9Algorithm0EEvT_T0_ll_param_2,
	.param .u64 _Z15SoftmaxWarpImplI22BroadcastScaleMaskLoadIffbLm2EiE11DirectStoreIffEfLi2ELi2ELi8ELi2ELb1EL9Algorithm0EEvT_T0_ll_param_3
)
{
	.reg .pred 	%p<28>;
	.reg .b16 	%rs<5>;
	.reg .b32 	%r<86>;
	.reg .b32 	%f<115>;
	.reg .b64 	%rd<47>;

	ld.param.u64 	%rd20, [_Z15SoftmaxWarpImplI22BroadcastScaleMaskLoadIffbLm2EiE11DirectStoreIffEfLi2ELi2ELi8ELi2ELb1EL9Algorithm0EEvT_T0_ll_param_1+8];
	ld.param.v2.f32 	{%f24, %f25}, [_Z15SoftmaxWarpImplI22BroadcastScaleMaskLoadIffbLm2EiE11DirectStoreIffEfLi2ELi2ELi8ELi2ELb1EL9Algorithm0EEvT_T0_ll_param_0+80];
	ld.param.u64 	%rd18, [_Z15SoftmaxWarpImplI22BroadcastScaleMaskLoadIffbLm2EiE11DirectStoreIffEfLi2ELi2ELi8ELi2ELb1EL9Algorithm0EEvT_T0_ll_param_0+72];
	ld.param.v2.u32 	{%r7, %r8}, [_Z15SoftmaxWarpImplI22BroadcastScaleMaskLoadIffbLm2EiE11DirectStoreIffEfLi2ELi2ELi8ELi2ELb1EL9Algorithm0EEvT_T0_ll_param_0+56];
	ld.param.v2.u32 	{%r5, %r6}, [_Z15SoftmaxWarpImplI22BroadcastScaleMaskLoadIffbLm2EiE11DirectStoreIffEfLi2ELi2ELi8ELi2ELb1EL9Algorithm0EEvT_T0_ll_param_0+40];
	ld.param.u64 	%rd14, [_Z15SoftmaxWarpImplI22BroadcastScaleMaskLoadIffbLm2EiE11DirectStoreIffEfLi2ELi2ELi8ELi2ELb1EL9Algorithm0EEvT_T0_ll_param_0+24];
	ld.param.u64 	%rd13, [_Z15SoftmaxWarpImplI22BroadcastScaleMaskLoadIffbLm2EiE11DirectStoreIffEfLi2ELi2ELi8ELi2ELb1EL9Algorithm0EEvT_T0_ll_param_0+16];
	ld.param.u64 	%rd19, [_Z15SoftmaxWarpImplI22BroadcastScaleMaskLoadIffbLm2EiE11DirectStoreIffEfLi2ELi2ELi8ELi2ELb1EL9Algorithm0EEvT_T0_ll_param_1];
	ld.param.u64 	%rd12, [_Z15SoftmaxWarpImplI22BroadcastScaleMaskLoadIffbLm2EiE11DirectStoreIffEfLi2ELi2ELi8ELi2ELb1EL9Algorithm0EEvT_T0_ll_param_0+8];
	ld.param.u64 	%rd11, [_Z15SoftmaxWarpImplI22BroadcastScaleMaskLoadIffbLm2EiE11DirectStoreIffEfLi2ELi2ELi8ELi2ELb1EL9Algorithm0EEvT_T0_ll_param_0];
	ld.param.u64 	%rd21, [_Z15SoftmaxWarpImplI22BroadcastScaleMaskLoadIffbLm2EiE11DirectStoreIffEfLi2ELi2ELi8ELi2ELb1EL9Algorithm0EEvT_T0_ll_param_2];
	ld.param.u64 	%rd22, [_Z15SoftmaxWarpImplI22BroadcastScaleMaskLoadIffbLm2EiE11DirectStoreIffEfLi2ELi2ELi8ELi2ELb1EL9Algorithm0EEvT_T0_ll_param_3];
	cvta.to.global.u64 	%rd1, %rd11;
	cvta.to.global.u64 	%rd2, %rd12;
	cvta.to.global.u64 	%rd3, %rd19;
	setp.lt.s64 	%p1, %rd22, 17;
	@%p1 bra 	$L__BB163_2;
	mov.u64 	%rd23, $str;
	cvta.global.u64 	%rd24, %rd23;
	mov.u64 	%rd25, $str$1;
	cvta.global.u64 	%rd26, %rd25;
	mov.u64 	%rd27, __unnamed_159;
	cvta.global.u64 	%rd28, %rd27;
	{ // callseq 158, 0
	.param .b64 param0;
	st.param.b64 	[param0], %rd24;
	.param .b64 param1;
	st.param.b64 	[param1], %rd26;
	.param .b32 param2;
	st.param.b32 	[param2], 254;
	.param .b64 param3;
	st.param.b64 	[param3], %rd28;
	.param .b64 param4;
	st.param.b64 	[param4], 1;
	call.uni 
	__assertfail, 
	(
	param0, 
	param1, 
	param2, 
	param3, 
	param4
	);
	} // callseq 158
$L__BB163_2:
	mov.u32 	%r9, %ctaid.x;
	mov.u32 	%r10, %ntid.y;
	mov.u32 	%r11, %tid.y;
	mad.lo.s32 	%r12, %r9, %r10, %r11;
	mov.u32 	%r13, %nctaid.x;
	mul.lo.s32 	%r14, %r10, %r13;
	shl.b32 	%r4, %r14, 1;
	shl.b32 	%r15, %r12, 1;
	cvt.s64.s32 	%rd46, %r15;
	setp.le.s64 	%p2, %rd21, %rd46;
	@%p2 bra 	$L__BB163_17;
	mov.u32 	%r16, %tid.x;
	shl.b32 	%r17, %r16, 1;
	cvt.u64.u32 	%rd5, %r17;
	cvt.s64.s32 	%rd6, %r4;
	cvt.u32.u64 	%r18, %rd5;
	cvt.u32.u64 	%r20, %rd18;
$L__BB163_4:
	setp.le.s64 	%p3, %rd22, %rd5;
	mov.f32 	%f108, 0fFF800000;
	mov.f32 	%f109, %f108;
	mov.f32 	%f110, %f108;
	@%p3 bra 	$L__BB163_8;
	setp.eq.s64 	%p4, %rd14, 1;
	setp.eq.s64 	%p5, %rd13, 1;
	cvt.u32.u64 	%r19, %rd46;
	mad.lo.s32 	%r21, %r20, %r19, %r18;
	div.s32 	%r22, %r21, %r5;
	mul.lo.s32 	%r23, %r22, %r5;
	sub.s32 	%r24, %r21, %r23;
	selp.b32 	%r25, 0, %r22, %p5;
	selp.b32 	%r26, 0, %r24, %p4;
	mul.lo.s32 	%r27, %r7, %r25;
	mad.lo.s32 	%r28, %r8, %r26, %r27;
	shr.u32 	%r29, %r21, 31;
	add.s32 	%r30, %r21, %r29;
	shr.s32 	%r31, %r30, 1;
	mul.wide.s32 	%rd29, %r31, 8;
	add.s64 	%rd8, %rd1, %rd29;
	ld.global.f32 	%f27, [%rd8];
	shr.u32 	%r32, %r28, 31;
	add.s32 	%r33, %r28, %r32;
	shr.s32 	%r34, %r33, 1;
	mul.wide.s32 	%rd30, %r34, 2;
	add.s64 	%rd31, %rd2, %rd30;
	ld.global.v2.u8 	{%rs1, %rs2}, [%rd31];
	setp.eq.s16 	%p6, %rs1, 0;
	mul.f32 	%f28, %f27, %f25;
	selp.f32 	%f109, %f24, %f28, %p6;
	setp.eq.s16 	%p7, %rs2, 0;
	mov.f32 	%f108, %f24;
	@%p7 bra 	$L__BB163_7;
	ld.global.f32 	%f29, [%rd8+4];
	mul.f32 	%f108, %f29, %f25;
$L__BB163_7:
	max.f32 	%f30, %f109, 0fFF800000;
	max.f32 	%f110, %f30, %f108;
$L__BB163_8:
	mov.f32 	%f112, 0fFF800000;
	mov.f32 	%f113, %f112;
	mov.f32 	%f114, %f112;
	@%p3 bra 	$L__BB163_12;
	setp.eq.s64 	%p9, %rd14, 1;
	setp.eq.s64 	%p10, %rd13, 1;
	mov.b64 	%rd32, 1;
	cvt.u32.u64 	%r36, %rd32;
	cvt.u32.u64 	%r37, %rd46;
	add.s32 	%r38, %r37, %r36;
	mad.lo.s32 	%r40, %r20, %r38, %r18;
	div.s32 	%r41, %r40, %r5;
	mul.lo.s32 	%r42, %r41, %r5;
	sub.s32 	%r43, %r40, %r42;
	selp.b32 	%r44, 0, %r41, %p10;
	selp.b32 	%r45, 0, %r43, %p9;
	mul.lo.s32 	%r46, %r7, %r44;
	mad.lo.s32 	%r47, %r8, %r45, %r46;
	shr.u32 	%r48, %r40, 31;
	add.s32 	%r49, %r40, %r48;
	shr.s32 	%r50, %r49, 1;
	mul.wide.s32 	%rd33, %r50, 8;
	add.s64 	%rd9, %rd1, %rd33;
	ld.global.f32 	%f32, [%rd9];
	shr.u32 	%r51, %r47, 31;
	add.s32 	%r52, %r47, %r51;
	shr.s32 	%r53, %r52, 1;
	mul.wide.s32 	%rd34, %r53, 2;
	add.s64 	%rd35, %rd2, %rd34;
	ld.global.v2.u8 	{%rs3, %rs4}, [%rd35];
	setp.eq.s16 	%p11, %rs3, 0;
	mul.f32 	%f33, %f32, %f25;
	selp.f32 	%f113, %f24, %f33, %p11;
	setp.eq.s16 	%p12, %rs4, 0;
	mov.f32 	%f112, %f24;
	@%p12 bra 	$L__BB163_11;
	ld.global.f32 	%f34, [%rd9+4];
	mul.f32 	%f112, %f34, %f25;
$L__BB163_11:
	max.f32 	%f35, %f113, 0fFF800000;
	max.f32 	%f114, %f35, %f112;
$L__BB163_12:
	setp.le.s64 	%p13, %rd22, %rd5;
	mov.b32 	%r54, %f110;
	shfl.sync.bfly.b32	%r55|%p14, %r54, 4, 31, -1;
	mov.b32 	%f36, %r55;
	max.f32 	%f37, %f110, %f36;
	mov.b32 	%r56, %f37;
	shfl.sync.bfly.b32	%r57|%p15, %r56, 2, 31, -1;
	mov.b32 	%f38, %r57;
	max.f32 	%f39, %f37, %f38;
	mov.b32 	%r58, %f39;
	shfl.sync.bfly.b32	%r59|%p16, %r58, 1, 31, -1;
	mov.b32 	%f40, %r59;
	max.f32 	%f41, %f39, %f40;
	mov.b32 	%r60, %f114;
	shfl.sync.bfly.b32	%r61|%p17, %r60, 4, 31, -1;
	mov.b32 	%f42, %r61;
	max.f32 	%f43, %f114, %f42;
	mov.b32 	%r62, %f43;
	shfl.sync.bfly.b32	%r63|%p18, %r62, 2, 31, -1;
	mov.b32 	%f44, %r63;
	max.f32 	%f45, %f43, %f44;
	mov.b32 	%r64, %f45;
	shfl.sync.bfly.b32	%r65|%p19, %r64, 1, 31, -1;
	mov.b32 	%f46, %r65;
	max.f32 	%f47, %f45, %f46;
	sub.f32 	%f48, %f109, %f41;
	fma.rn.f32 	%f49, %f48, 0f3BBB989D, 0f3F000000;
	cvt.sat.f32.f32 	%f50, %f49;
	mov.f32 	%f51, 0f4B400001;
	mov.f32 	%f52, 0f437C0000;
	fma.rm.f32 	%f53, %f50, %f52, %f51;
	add.f32 	%f54, %f53, 0fCB40007F;
	neg.f32 	%f55, %f54;
	fma.rn.f32 	%f56, %f48, 0f3FB8AA3B, %f55;
	fma.rn.f32 	%f57, %f48, 0f32A57060, %f56;
	mov.b32 	%r66, %f53;
	shl.b32 	%r67, %r66, 23;
	mov.b32 	%f58, %r67;
	ex2.approx.ftz.f32 	%f59, %f57;
	mul.f32 	%f60, %f59, %f58;
	add.f32 	%f61, %f60, 0f00000000;
	sub.f32 	%f62, %f108, %f41;
	fma.rn.f32 	%f63, %f62, 0f3BBB989D, 0f3F000000;
	cvt.sat.f32.f32 	%f64, %f63;
	fma.rm.f32 	%f65, %f64, %f52, %f51;
	add.f32 	%f66, %f65, 0fCB40007F;
	neg.f32 	%f67, %f66;
	fma.rn.f32 	%f68, %f62, 0f3FB8AA3B, %f67;
	fma.rn.f32 	%f69, %f62, 0f32A57060, %f68;
	mov.b32 	%r68, %f65;
	shl.b32 	%r69, %r68, 23;
	mov.b32 	%f70, %r69;
	ex2.approx.ftz.f32 	%f71, %f69;
	mul.f32 	%f72, %f71, %f70;
	add.f32 	%f73, %f61, %f72;
	sub.f32 	%f74, %f113, %f47;
	fma.rn.f32 	%f75, %f74, 0f3BBB989D, 0f3F000000;
	cvt.sat.f32.f32 	%f76, %f75;
	fma.rm.f32 	%f77, %f76, %f52, %f51;
	add.f32 	%f78, %f77, 0fCB40007F;
	neg.f32 	%f79, %f78;
	fma.rn.f32 	%f80, %f74, 0f3FB8AA3B, %f79;
	fma.rn.f32 	%f81, %f74, 0f32A57060, %f80;
	mov.b32 	%r70, %f77;
	shl.b32 	%r71, %r70, 23;
	mov.b32 	%f82, %r71;
	ex2.approx.ftz.f32 	%f83, %f81;
	mul.f32 	%f17, %f83, %f82;
	add.f32 	%f84, %f17, 0f00000000;
	sub.f32 	%f85, %f112, %f47;
	fma.rn.f32 	%f86, %f85, 0f3BBB989D, 0f3F000000;
	cvt.sat.f32.f32 	%f87, %f86;
	fma.rm.f32 	%f88, %f87, %f52, %f51;
	add.f32 	%f89, %f88, 0fCB40007F;
	neg.f32 	%f90, %f89;
	fma.rn.f32 	%f91, %f85, 0f3FB8AA3B, %f90;
	fma.rn.f32 	%f92, %f85, 0f32A57060, %f91;
	mov.b32 	%r72, %f88;
	shl.b32 	%r73, %r72, 23;
	mov.b32 	%f93, %r73;
	ex2.approx.ftz.f32 	%f94, %f92;
	mul.f32 	%f18, %f94, %f93;
	add.f32 	%f95, %f84, %f18;
	mov.b32 	%r74, %f73;
	shfl.sync.bfly.b32	%r75|%p20, %r74, 4, 31, -1;
	mov.b32 	%f96, %r75;
	add.f32 	%f97, %f73, %f96;
	mov.b32 	%r76, %f97;
	shfl.sync.bfly.b32	%r77|%p21, %r76, 2, 31, -1;
	mov.b32 	%f98, %r77;
	add.f32 	%f99, %f97, %f98;
	mov.b32 	%r78, %f99;
	shfl.sync.bfly.b32	%r79|%p22, %r78, 1, 31, -1;
	mov.b32 	%f100, %r79;
	add.f32 	%f101, %f99, %f100;
	mov.b32 	%r80, %f95;
	shfl.sync.bfly.b32	%r81|%p23, %r80, 4, 31, -1;
	mov.b32 	%f102, %r81;
	add.f32 	%f103, %f95, %f102;
	mov.b32 	%r82, %f103;
	shfl.sync.bfly.b32	%r83|%p24, %r82, 2, 31, -1;
	mov.b32 	%f104, %r83;
	add.f32 	%f105, %f103, %f104;
	mov.b32 	%r84, %f105;
	shfl.sync.bfly.b32	%r85|%p25, %r84, 1, 31, -1;
	mov.b32 	%f106, %r85;
	add.f32 	%f19, %f105, %f106;
	div.rn.f32 	%f20, %f60, %f101;
	div.rn.f32 	%f21, %f72, %f101;
	@%p13 bra 	$L__BB163_14;
	mad.lo.s64 	%rd36, %rd46, %rd20, %rd5;
	shl.b64 	%rd37, %rd36, 2;
	add.s64 	%rd38, %rd3, %rd37;
	st.global.v2.f32 	[%rd38], {%f20, %f21};
$L__BB163_14:
	div.rn.f32 	%f22, %f17, %f19;
	div.rn.f32 	%f23, %f18, %f19;
	@%p13 bra 	$L__BB163_16;
	mad.lo.s64 	%rd39, %rd20, %rd46, %rd20;
	add.s64 	%rd40, %rd39, %rd5;
	shr.u64 	%rd41, %rd40, 63;
	add.s64 	%rd42, %rd40, %rd41;
	shl.b64 	%rd43, %rd42, 2;
	and.b64  	%rd44, %rd43, -8;
	add.s64 	%rd45, %rd3, %rd44;
	st.global.v2.f32 	[%rd45], {%f22, %f23};
$L__BB163_16:
	add.s64 	%rd46, %rd46, %rd6;
	setp.lt.s64 	%p27, %rd46, %rd21;
	@%p27 bra 	$L__BB163_4;
$L__BB163_17:
	ret;

}
	// .globl	_Z15SoftmaxWarpImplI22BroadcastScaleMaskLoadIffbLm2EiE11DirectStoreIffEfLi2ELi2ELi8ELi1ELb0EL9Algorithm0EEvT_T0_ll
.visible .entry _Z15SoftmaxWarpImplI22BroadcastScaleMaskLoadIffbLm2EiE11DirectStoreIffEfLi2ELi2ELi8ELi1ELb0EL9Algorithm0EEvT_T0_ll(
	.param .align 8 .b8 _Z15SoftmaxWarpImplI22BroadcastScaleMaskLoadIffbLm2EiE11DirectStoreIffEfLi2ELi2ELi8ELi1ELb0EL9Algorithm0EEvT_T0_ll_param_0[88],
	.param .align 8 .b8 _Z15SoftmaxWarpImplI22BroadcastScaleMaskLoadIffbLm2EiE11DirectStoreIffEfLi2ELi2ELi8ELi1ELb0EL9Algorithm0EEvT_T0_ll_param_1[16],
	.param .u64 _Z15SoftmaxWarpImplI22BroadcastScaleMaskLoadIffbLm2EiE11DirectStoreIffEfLi2ELi2ELi8ELi1ELb0EL9Algorithm0EEvT_T0_ll_param_2,
	.param .u64 _Z15SoftmaxWarpImplI22BroadcastScaleMaskLoadIffbLm2EiE11DirectStoreIffEfLi2ELi2ELi8ELi1ELb0EL9Algorithm0EEvT_T0_ll_param_3
)
{
	.reg .pred 	%p<14>;
	.reg .b16 	%rs<3>;
	.reg .b32 	%r<49>;
	.reg .b32 	%f<54>;
	.reg .b64 	%rd<42>;

	ld.param.v2.f32 	{%f6, %f7}, [_Z15SoftmaxWarpImplI22BroadcastScaleMaskLoadIffbLm2EiE11DirectStoreIffEfLi2ELi2ELi8ELi1ELb0EL9Algorithm0EEvT_T0_ll_param_0+80];
	ld.param.u64 	%rd23, [_Z15SoftmaxWarpImplI22BroadcastScaleMaskLoadIffbLm2EiE11DirectStoreIffEfLi2ELi2ELi8ELi1ELb0EL9Algorithm0EEvT_T0_ll_param_0+72];
	ld.param.v2.u32 	{%r7, %r8}, [_Z15SoftmaxWarpImplI22BroadcastScaleMaskLoadIffbLm2EiE11DirectStoreIffEfLi2ELi2ELi8ELi1ELb0EL9Algorithm0EEvT_T0_ll_param_0+56];
	ld.param.v2.u32 	{%r5, %r6}, [_Z15SoftmaxWarpImplI22BroadcastScaleMaskLoadIffbLm2EiE11DirectStoreIffEfLi2ELi2ELi8ELi1ELb0EL9Algorithm0EEvT_T0_ll_param_0+40];
	ld.param.u64 	%rd19, [_Z15SoftmaxWarpImplI22BroadcastScaleMaskLoadIffbLm2EiE11DirectStoreIffEfLi2ELi2ELi8ELi1ELb0EL9Algorithm0EEvT_T0_ll_param_0+24];
	ld.param.u64 	%rd18, [_Z15SoftmaxWarpImplI22BroadcastScaleMaskLoadIffbLm2EiE11DirectStoreIffEfLi2ELi2ELi8ELi1ELb0EL9Algorithm0EEvT_T0_ll_param_0+16];
	ld.param.u64 	%rd17, [_Z15SoftmaxWarpImplI22BroadcastScaleMaskLoadIffbLm2EiE11DirectStoreIffEfLi2ELi2ELi8ELi1ELb0EL9Algorithm0EEvT_T0_ll_param_0+8];
	ld.param.u64 	%rd16, [_Z15SoftmaxWarpImplI22BroadcastScaleMaskLoadIffbLm2EiE11DirectStoreIffEfLi2ELi2ELi8ELi1ELb0EL9Algorithm0EEvT_T0_ll_param_0];
	ld.param.u64 	%rd5, [_Z15SoftmaxWarpImplI22BroadcastScaleMaskLoadIffbLm2EiE11DirectStoreIffEfLi2ELi2ELi8ELi1ELb0EL9Algorithm0EEvT_T0_ll_param_1];
	ld.param.u64 	%rd6, [_Z15SoftmaxWarpImplI22BroadcastScaleMaskLoadIffbLm2EiE11DirectStoreIffEfLi2ELi2ELi8ELi1ELb0EL9Algorithm0EEvT_T0_ll_param_1+8];
	ld.param.u64 	%rd24, [_Z15SoftmaxWarpImplI22BroadcastScaleMaskLoadIffbLm2EiE11DirectStoreIffEfLi2ELi2ELi8ELi1ELb0EL9Algorithm0EEvT_T0_ll_param_2];
	ld.param.u64 	%rd25, [_Z15SoftmaxWarpImplI22BroadcastScaleMaskLoadIffbLm2EiE11DirectStoreIffEfLi2ELi2ELi8ELi1ELb0EL9Algorithm0EEvT_T0_ll_param_3];
	setp.lt.s64 	%p1, %rd25, 17;
	@%p1 bra 	$L__BB164_2;
	mov.u64 	%rd26, $str;
	cvta.global.u64 	%rd27, %rd26;
	mov.u64 	%rd28, $str$1;
	cvta.global.u64 	%rd29, %rd28;
	mov.u64 	%rd30, __unnamed_160;
	cvta.global.u64 	%rd31, %rd30;
	{ // callseq 159, 0
	.param .b64 param0;
	st.param.b64 	[param0], %rd27;
	.param .b64 param1;
	st.param.b64 	[param1], %rd29;
	.param .b32 param2;
	st.param.b32 	[param2], 254;
	.param .b64 param3;
	st.param.b64 	[param3], %rd31;
	.param .b64 param4;
	st.param.b64 	[param4], 1;
	call.uni 
	__assertfail, 
	(
	param0, 
	param1, 
	param2, 
	param3, 
	param4
	);
	} // callseq 159
$L__BB164_2:
	mov.u32 	%r9, %ctaid.x;
	mov.u32 	%r10, %ntid.y;
	mov.u32 	%r11, %tid.y;
	mad.lo.s32 	%r12, %r9, %r10, %r11;
	mov.u32 	%r13, %nctaid.x;
	mul.lo.s32 	%r4, %r13, %r10;
	cvt.s64.s32 	%rd41, %r12;
	setp.le.s64 	%p2, %rd24, %rd41;
	@%p2 bra 	$L__BB164_7;
	mov.u32 	%r14, %tid.x;
	shl.b32 	%r15, %r14, 1;
	cvt.u64.u32 	%rd8, %r15;
	cvta.to.global.u64 	%rd9, %rd5;
	cvta.to.global.u64 	%rd10, %rd17;
	cvta.to.global.u64 	%rd11, %rd16;
	cvt.s64.s32 	%rd12, %r4;
	cvt.u32.u64 	%r16, %rd8;
	cvt.u32.u64 	%r18, %rd23;
$L__BB164_4:
	setp.eq.s64 	%p3, %rd19, 1;
	setp.eq.s64 	%p4, %rd18, 1;
	cvt.u32.u64 	%r17, %rd41;
	mad.lo.s32 	%r19, %r18, %r17, %r16;
	div.s32 	%r20, %r19, %r5;
	mul.lo.s32 	%r21, %r20, %r5;
	sub.s32 	%r22, %r19, %r21;
	selp.b32 	%r23, 0, %r20, %p4;
	selp.b32 	%r24, 0, %r22, %p3;
	mul.lo.s32 	%r25, %r7, %r23;
	mad.lo.s32 	%r26, %r8, %r24, %r25;
	shr.u32 	%r27, %r19, 31;
	add.s32 	%r28, %r19, %r27;
	shr.s32 	%r29, %r28, 1;
	mul.wide.s32 	%rd32, %r29, 8;
	add.s64 	%rd14, %rd11, %rd32;
	ld.global.f32 	%f8, [%rd14];
	shr.u32 	%r30, %r26, 31;
	add.s32 	%r31, %r26, %r30;
	shr.s32 	%r32, %r31, 1;
	mul.wide.s32 	%rd33, %r32, 2;
	add.s64 	%rd34, %rd10, %rd33;
	ld.global.v2.u8 	{%rs1, %rs2}, [%rd34];
	setp.eq.s16 	%p5, %rs1, 0;
	mul.f32 	%f9, %f8, %f7;
	selp.f32 	%f3, %f6, %f9, %p5;
	setp.eq.s16 	%p6, %rs2, 0;
	mov.f32 	%f53, %f6;
	@%p6 bra 	$L__BB164_6;
	ld.global.f32 	%f10, [%rd14+4];
	mul.f32 	%f53, %f10, %f7;
$L__BB164_6:
	max.f32 	%f11, %f3, 0fFF800000;
	max.f32 	%f12, %f11, %f53;
	mov.b32 	%r33, %f12;
	shfl.sync.bfly.b32	%r34|%p7, %r33, 4, 31, -1;
	mov.b32 	%f13, %r34;
	max.f32 	%f14, %f12, %f13;
	mov.b32 	%r35, %f14;
	shfl.sync.bfly.b32	%r36|%p8, %r35, 2, 31, -1;
	mov.b32 	%f15, %r36;
	max.f32 	%f16, %f14, %f15;
	mov.b32 	%r37, %f16;
	shfl.sync.bfly.b32	%r38|%p9, %r37, 1, 31, -1;
	mov.b32 	%f17, %r38;
	max.f32 	%f18, %f16, %f17;
	sub.f32 	%f19, %f3, %f18;
	fma.rn.f32 	%f20, %f19, 0f3BBB989D, 0f3F000000;
	cvt.sat.f32.f32 	%f21, %f20;
	mov.f32 	%f22, 0f4B400001;
	mov.f32 	%f23, 0f437C0000;
	fma.rm.f32 	%f24, %f21, %f23, %f22;
	add.f32 	%f25, %f24, 0fCB40007F;
	neg.f32 	%f26, %f25;
	fma.rn.f32 	%f27, %f19, 0f3FB8AA3B, %f26;
	fma.rn.f32 	%f28, %f19, 0f32A57060, %f27;
	mov.b32 	%r39, %f24;
	shl.b32 	%r40, %r39, 23;
	mov.b32 	%f29, %r40;
	ex2.approx.ftz.f32 	%f30, %f28;
	mul.f32 	%f31, %f30, %f29;
	add.f32 	%f32, %f31, 0f00000000;
	sub.f32 	%f33, %f53, %f18;
	fma.rn.f32 	%f34, %f33, 0f3BBB989D, 0f3F000000;
	cvt.sat.f32.f32 	%f35, %f34;
	fma.rm.f32 	%f36, %f35, %f23, %f22;
	add.f32 	%f37, %f36, 0fCB40007F;
	neg.f32 	%f38, %f37;
	fma.rn.f32 	%f39, %f33, 0f3FB8AA3B, %f38;
	fma.rn.f32 	%f40, %f33, 0f32A57060, %f39;
	mov.b32 	%r41, %f36;
	shl.b32 	%r42, %r41, 23;
	mov.b32 	%f41, %r42;
	ex2.approx.ftz.f32 	%f42, %f40;
	mul.f32 	%f43, %f42, %f41;
	add.f32 	%f44, %f32, %f43;
	mov.b32 	%r43, %f44;
	shfl.sync.bfly.b32	%r44|%p10, %r43, 4, 31, -1;
	mov.b32 	%f45, %r44;
	add.f32 	%f46, %f44, %f45;
	mov.b32 	%r45, %f46;
	shfl.sync.bfly.b32	%r46|%p11, %r45, 2, 31, -1;
	mov.b32 	%f47, %r46;
	add.f32 	%f48, %f46, %f47;
	mov.b32 	%r47, %f48;
	shfl.sync.bfly.b32	%r48|%p12, %r47, 1, 31, -1;
	mov.b32 	%f49, %r48;
	add.f32 	%f50, %f48, %f49;
	div.rn.f32 	%f51, %f31, %f50;
	div.rn.f32 	%f52, %f43, %f50;
	mad.lo.s64 	%rd35, %rd41, %rd6, %rd8;
	shr.u64 	%rd36, %rd35, 63;
	add.s64 	%rd37, %rd35, %rd36;
	shl.b64 	%rd38, %rd37, 2;
	and.b64  	%rd39, %rd38, -8;
	add.s64 	%rd40, %rd9, %rd39;
	st.global.v2.f32 	[%rd40], {%f51, %f52};
	add.s64 	%rd41, %rd41, %rd12;
	setp.lt.s64 	%p13, %rd41, %rd24;
	@%p13 bra 	$L__BB164_4;
$L__BB164_7:
	ret;

}
	// .globl	_Z15SoftmaxWarpImplI22BroadcastScaleMaskLoadIffbLm2EiE11DirectStoreIffEfLi2ELi2ELi8ELi1ELb1EL9Algorithm0EEvT_T0_ll
.visible .entry _Z15SoftmaxWarpImplI22BroadcastScaleMaskLoadIffbLm2EiE11DirectStoreIffEfLi2ELi2ELi8ELi1ELb1EL9Algorithm0EEvT_T0_ll(
	.param .align 8 .b8 _Z15SoftmaxWarpImplI22BroadcastScaleMaskLoadIffbLm2EiE11DirectStoreIffEfLi2ELi2ELi8ELi1ELb1EL9Algorithm0EEvT_T0_ll_param_0[88],
	.param .align 8 .b8 _Z15SoftmaxWarpImplI22BroadcastScaleMaskLoadIffbLm2EiE11DirectStoreIffEfLi2ELi2ELi8ELi1ELb1EL9Algorithm0EEvT_T0_ll_param_1[16],
	.param .u64 _Z15SoftmaxWarpImplI22BroadcastScaleMaskLoadIffbLm2EiE11DirectStoreIffEfLi2ELi2ELi8ELi1ELb1EL9Algorithm0EEvT_T0_ll_param_2,
	.param .u64 _Z15SoftmaxWarpImplI22BroadcastScaleMaskLoadIffbLm2EiE11DirectStoreIffEfLi2ELi2ELi8ELi1ELb1EL9Algorithm0EEvT_T0_ll_param_3
)
{
	.reg .pred 	%p<16>;
	.reg .b16 	%rs<3>;
	.reg .b32 	%r<49>;
	.reg .b32 	%f<61>;
	.reg .b64 	%rd<41>;

	ld.param.v2.f32 	{%f12, %f13}, [_Z15SoftmaxWarpImplI22BroadcastScaleMaskLoadIffbLm2EiE11DirectStoreIffEfLi2ELi2ELi8ELi1ELb1EL9Algorithm0EEvT_T0_ll_param_0+80];
	ld.param.u64 	%rd22, [_Z15SoftmaxWarpImplI22BroadcastScaleMaskLoadIffbLm2EiE11DirectStoreIffEfLi2ELi2ELi8ELi1ELb1EL9Algorithm0EEvT_T0_ll_param_0+72];
	ld.param.v2.u32 	{%r7, %r8}, [_Z15SoftmaxWarpImplI22BroadcastScaleMaskLoadIffbLm2EiE11DirectStoreIffEfLi2ELi2ELi8ELi1ELb1EL9Algorithm0EEvT_T0_ll_param_0+56];
	ld.param.v2.u32 	{%r5, %r6}, [_Z15SoftmaxWarpImplI22BroadcastScaleMaskLoadIffbLm2EiE11DirectStoreIffEfLi2ELi2ELi8ELi1ELb1EL9Algorithm0EEvT_T0_ll_param_0+40];
	ld.param.u64 	%rd18, [_Z15SoftmaxWarpImplI22BroadcastScaleMaskLoadIffbLm2EiE11DirectStoreIffEfLi2ELi2ELi8ELi1ELb1EL9Algorithm0EEvT_T0_ll_param_0+24];
	ld.param.u64 	%rd17, [_Z15SoftmaxWarpImplI22BroadcastScaleMaskLoadIffbLm2EiE11DirectStoreIffEfLi2ELi2ELi8ELi1ELb1EL9Algorithm0EEvT_T0_ll_param_0+16];
	ld.param.u64 	%rd16, [_Z15SoftmaxWarpImplI22BroadcastScaleMaskLoadIffbLm2EiE11DirectStoreIffEfLi2ELi2ELi8ELi1ELb1EL9Algorithm0EEvT_T0_ll_param_0+8];
	ld.param.u64 	%rd15, [_Z15SoftmaxWarpImplI22BroadcastScaleMaskLoadIffbLm2EiE11DirectStoreIffEfLi2ELi2ELi8ELi1ELb1EL9Algorithm0EEvT_T0_ll_param_0];
	ld.param.u64 	%rd4, [_Z15SoftmaxWarpImplI22BroadcastScaleMaskLoadIffbLm2EiE11DirectStoreIffEfLi2ELi2ELi8ELi1ELb1EL9Algorithm0EEvT_T0_ll_param_1];
	ld.param.u64 	%rd5, [_Z15SoftmaxWarpImplI22BroadcastScaleMaskLoadIffbLm2EiE11DirectStoreIffEfLi2ELi2ELi8ELi1ELb1EL9Algorithm0EEvT_T0_ll_param_1+8];
	ld.param.u64 	%rd23, [_Z15SoftmaxWarpImplI22BroadcastScaleMaskLoadIffbLm2EiE11DirectStoreIffEfLi2ELi2ELi8ELi1ELb1EL9Algorithm0EEvT_T0_ll_param_2];
	ld.param.u64 	%rd24, [_Z15SoftmaxWarpImplI22BroadcastScaleMaskLoadIffbLm2EiE11DirectStoreIffEfLi2ELi2ELi8ELi1ELb1EL9Algorithm0EEvT_T0_ll_param_3];
	setp.lt.s64 	%p1, %rd24, 17;
	@%p1 bra 	$L__BB165_2;
	mov.u64 	%rd25, $str;
	cvta.global.u64 	%rd26, %rd25;
	mov.u64 	%rd27, $str$1;
	cvta.global.u64 	%rd28, %rd27;
	mov.u64 	%rd29, __unnamed_161;
	cvta.global.u64 	%rd30, %rd29;
	{ // callseq 160, 0
	.param .b64 param0;
	st.param.b64 	[param0], %rd26;
	.param .b64 param1;
	st.param.b64 	[param1], %rd28;
	.param .b32 param2;
	st.param.b32 	[param2], 254;
	.param .b64 param3;
	st.param.b64 	[param3], %rd30;
	.param .b64 param4;
	st.param.b64 	[param4], 1;
	call.uni 
	__assertfail, 
	(
	param0, 
	param1, 
	param2, 
	param3, 
	param4
	);
	} // callseq 160
$L__BB165_2:
	mov.u32 	%r9, %ctaid.x;
	mov.u32 	%r10, %ntid.y;
	mov.u32 	%r11, %tid.y;
	mad.lo.s32 	%r12, %r9, %r10, %r11;
	mov.u32 	%r13, %nctaid.x;
	mul.lo.s32 	%r4, %r13, %r10;
	cvt.s64.s32 	%rd40, %r12;
	setp.le.s64 	%p2, %rd23, %rd40;
	@%p2 bra 	$L__BB165_11;
	mov.u32 	%r14, %tid.x;
	shl.b32 	%r15, %r14, 1;
	cvt.u64.u32 	%rd7, %r15;
	cvta.to.global.u64 	%rd8, %rd4;
	cvta.to.global.u64 	%rd9, %rd16;
	cvta.to.global.u64 	%rd10, %rd15;
	cvt.s64.s32 	%rd11, %r4;
	cvt.u32.u64 	%r16, %rd7;
	cvt.u32.u64 	%r18, %rd22;
$L__BB165_4:
	setp.le.s64 	%p3, %rd24, %rd7;
	mov.f32 	%f58, 0fFF800000;
	mov.f32 	%f59, %f58;
	mov.f32 	%f60, %f58;
	@%p3 bra 	$L__BB165_8;
	setp.eq.s64 	%p4, %rd18, 1;
	setp.eq.s64 	%p5, %rd17, 1;
	cvt.u32.u64 	%r17, %rd40;
	mad.lo.s32 	%r19, %r18, %r17, %r16;
	div.s32 	%r20, %r19, %r5;
	mul.lo.s32 	%r21, %r20, %r5;
	sub.s32 	%r22, %r19, %r21;
	selp.b32 	%r23, 0, %r20, %p5;
	selp.b32 	%r24, 0, %r22, %p4;
	mul.lo.s32 	%r25, %r7, %r23;
	mad.lo.s32 	%r26, %r8, %r24, %r25;
	shr.u32 	%r27, %r19, 31;
	add.s32 	%r28, %r19, %r27;
	shr.s32 	%r29, %r28, 1;
	mul.wide.s32 	%rd31, %r29, 8;
	add.s64 	%rd13, %rd10, %rd31;
	ld.global.f32 	%f15, [%rd13];
	shr.u32 	%r30, %r26, 31;
	add.s32 	%r31, %r26, %r30;
	shr.s32 	%r32, %r31, 1;
	mul.wide.s32 	%rd32, %r32, 2;
	add.s64 	%rd33, %rd9, %rd32;
	ld.global.v2.u8 	{%rs1, %rs2}, [%rd33];
	setp.eq.s16 	%p6, %rs1, 0;
	mul.f32 	%f16, %f15, %f13;
	selp.f32 	%f59, %f12, %f16, %p6;
	setp.eq.s16 	%p7, %rs2, 0;
	mov.f32 	%f58, %f12;
	@%p7 bra 	$L__BB165_7;
	ld.global.f32 	%f17, [%rd13+4];
	mul.f32 	%f58, %f17, %f13;
$L__BB165_7:
	max.f32 	%f18, %f59, 0fFF800000;
	max.f32 	%f60, %f18, %f58;
$L__BB165_8:
	setp.le.s64 	%p8, %rd24, %rd7;
	mov.b32 	%r33, %f60;
	shfl.sync.bfly.b32	%r34|%p9, %r33, 4, 31, -1;
	mov.b32 	%f19, %r34;
	max.f32 	%f20, %f60, %f19;
	mov.b32 	%r35, %f20;
	shfl.sync.bfly.b32	%r36|%p10, %r35, 2, 31, -1;
	mov.b32 	%f21, %r36;
	max.f32 	%f22, %f20, %f21;
	mov.b32 	%r37, %f22;
	shfl.sync.bfly.b32	%r38|%p11, %r37, 1, 31, -1;
	mov.b32 	%f23, %r38;
	max.f32 	%f24, %f22, %f23;
	sub.f32 	%f25, %f59, %f24;
	fma.rn.f32 	%f26, %f25, 0f3BBB989D, 0f3F000000;
	cvt.sat.f32.f32 	%f27, %f26;
	mov.f32 	%f28, 0f4B400001;
	mov.f32 	%f29, 0f437C0000;
	fma.rm.f32 	%f30, %f27, %f29, %f28;
	add.f32 	%f31, %f30, 0fCB40007F;
	neg.f32 	%f32, %f31;
	fma.rn.f32 	%f33, %f25, 0f3FB8AA3B, %f32;
	fma.rn.f32 	%f34, %f25, 0f32A57060, %f33;
	mov.b32 	%r39, %f30;
	shl.b32 	%r40, %r39, 23;
	mov.b32 	%f35, %r40;
	ex2.approx.ftz.f32 	%f36, %f34;
	mul.f32 	%f37, %f36, %f35;
	add.f32 	%f38, %f37, 0f00000000;
	sub.f32 	%f39, %f58, %f24;
	fma.rn.f32 	%f40, %f39, 0f3BBB989D, 0f3F000000;
	cvt.sat.f32.f32 	%f41, %f40;
	fma.rm.f32 	%f42, %f41, %f29, %f28;
	add.f32 	%f43, %f42, 0fCB40007F;
	neg.f32 	%f44, %f43;
	fma.rn.f32 	%f45, %f39, 0f3FB8AA3B, %f44;
	fma.rn.f32 	%f46, %f39, 0f32A57060, %f45;
	mov.b32 	%r41, %f42;
	shl.b32 	%r42, %r41, 23;
	mov.b32 	%f47, %r42;
	ex2.approx.ftz.f32 	%f48, %f46;
	mul.f32 	%f49, %f48, %f47;
	add.f32 	%f50, %f38, %f49;
	mov.b32 	%r43, %f50;
	shfl.sync.bfly.b32	%r44|%p12, %r43, 4, 31, -1;
	mov.b32 	%f51, %r44;
	add.f32 	%f52, %f50, %f51;
	mov.b32 	%r45, %f52;
	shfl.sync.bfly.b32	%r46|%p13, %r45, 2, 31, -1;
	mov.b32 	%f53, %r46;
	add.f32 	%f54, %f52, %f53;
	mov.b32 	%r47, %f54;
	shfl.sync.bfly.b32	%r48|%p14, %r47, 1, 31, -1;
	mov.b32 	%f55, %r48;
	add.f32 	%f56, %f54, %f55;
	div.rn.f32 	%f10, %f37, %f56;
	div.rn.f32 	%f11, %f49, %f56;
	@%p8 bra 	$L__BB165_10;
	mad.lo.s64 	%rd34, %rd40, %rd5, %rd7;
	shr.u64 	%rd35, %rd34, 63;
	add.s64 	%rd36, %rd34, %rd35;
	shl.b64 	%rd37, %rd36, 2;
	and.b64  	%rd38, %rd37, -8;
	add.s64 	%rd39, %rd8, %rd38;
	st.global.v2.f32 	[%rd39], {%f10, %f11};
$L__BB165_10:
	add.s64 	%rd40, %rd40, %rd11;
	setp.lt.s64 	%p15, %rd40, %rd23;
	@%p15 bra 	$L__BB165_4;
$L__BB165_11:
	ret;

}
	// .globl	_Z15SoftmaxWarpImplI22BroadcastScaleMaskLoadIffbLm2EiE11DirectStoreIffEfLi2ELi2ELi16ELi2ELb0EL9Algorithm0EEvT_T0_ll
.visible .entry _Z15SoftmaxWarpImplI22BroadcastScaleMaskLoadIffbLm2EiE11DirectStoreIffEfLi2ELi2ELi16ELi2ELb0EL9Algorithm0EEvT_T0_ll(
	.param .align 8 .b8 _Z15SoftmaxWarpImplI22BroadcastScaleMaskLoadIffbLm2EiE11DirectStoreIffEfLi2ELi2ELi16ELi2ELb0EL9Algorithm0EEvT_T0_ll_param_0[88],
	.param .align 8 .b8 _Z15SoftmaxWarpImplI22BroadcastScaleMaskLoadIffbLm2EiE11DirectStoreIffEfLi2ELi2ELi16ELi2ELb0EL9Algorithm0EEvT_T0_ll_param_1[16],
	.param .u64 _Z15SoftmaxWarpImplI22BroadcastScaleMaskLoadIffbLm2EiE11DirectStoreIffEfLi2ELi2ELi16ELi2ELb0EL9Algorithm0EEvT_T0_ll_param_2,
	.param .u64 _Z15SoftmaxWarpImplI22BroadcastScaleMaskLoadIffbLm2EiE11DirectStoreIffEfLi2ELi2ELi16ELi2ELb0EL9Algorithm0EEvT_T0_ll_param_3
)
{
	.reg .pred 	%p<28>;
	.reg .b16 	%rs<5>;
	.reg .b32 	%r<92>;
	.reg .b32 	%f<109>;
	.reg .b64 	%rd<48>;

	ld.param.u64 	%rd22, [_Z15SoftmaxWarpImplI22BroadcastScaleMaskLoadIffbLm2EiE11DirectStoreIffEfLi2ELi2ELi16ELi2ELb0EL9Algorithm0EEvT_T0_ll_param_1+8];
	ld.param.u64 	%rd21, [_Z15SoftmaxWarpImplI22BroadcastScaleMaskLoadIffbLm2EiE11DirectStoreIffEfLi2ELi2ELi16ELi2ELb0EL9Algorithm0EEvT_T0_ll_param_1];
	ld.param.v2.f32 	{%f9, %f10}, [_Z15SoftmaxWarpImplI22BroadcastScaleMaskLoadIffbLm2EiE11DirectStoreIffEfLi2ELi2ELi16ELi2ELb0EL9Algorithm0EEvT_T0_ll_param_0+80];
	ld.param.u64 	%rd20, [_Z15SoftmaxWarpImplI22BroadcastScaleMaskLoadIffbLm2EiE11DirectStoreIffEfLi2ELi2ELi16ELi2ELb0EL9Algorithm0EEvT_T0_ll_param_0+72];
	ld.param.v2.u32 	{%r7, %r8}, [_Z15SoftmaxWarpImplI22BroadcastScaleMaskLoadIffbLm2EiE11DirectStoreIffEfLi2ELi2ELi16ELi2ELb0EL9Algorithm0EEvT_T0_ll_param_0+56];
	ld.param.v2.u32 	{%r5, %r6}, [_Z15SoftmaxWarpImplI22BroadcastScaleMaskLoadIffbLm2EiE11DirectStoreIffEfLi2ELi2ELi16ELi2ELb0EL9Algorithm0EEvT_T0_ll_param_0+40];
	ld.param.u64 	%rd16, [_Z15SoftmaxWarpImplI22BroadcastScaleMaskLoadIffbLm2EiE11DirectStoreIffEfLi2ELi2ELi16ELi2ELb0EL9Algorithm0EEvT_T0_ll_param_0+24];
	ld.param.u64 	%rd15, [_Z15SoftmaxWarpImplI22BroadcastScaleMaskLoadIffbLm2EiE11DirectStoreIffEfLi2ELi2ELi16ELi2ELb0EL9Algorithm0EEvT_T0_ll_param_0+16];
	ld.param.u64 	%rd14, [_Z15SoftmaxWarpImplI22BroadcastScaleMaskLoadIffbLm2EiE11DirectStoreIffEfLi2ELi2ELi16ELi2ELb0EL9Algorithm0EEvT_T0_ll_param_0+8];
	ld.param.u64 	%rd13, [_Z15SoftmaxWarpImplI22BroadcastScaleMaskLoadIffbLm2EiE11DirectStoreIffEfLi2ELi2ELi16ELi2ELb0EL9Algorithm0EEvT_T0_ll_param_0];
	ld.param.u64 	%rd23, [_Z15SoftmaxWarpImplI22BroadcastScaleMaskLoadIffbLm2EiE11DirectStoreIffEfLi2ELi2ELi16ELi2ELb0EL9Algorithm0EEvT_T0_ll_param_2];
	ld.param.u64 	%rd24, [_Z15SoftmaxWarpImplI22BroadcastScaleMaskLoadIffbLm2EiE11DirectStoreIffEfLi2ELi2ELi16ELi2ELb0EL9Algorithm0EEvT_T0_ll_param_3];
	cvta.to.global.u64 	%rd1, %rd13;
	cvta.to.global.u64 	%rd2, %rd14;
	setp.lt.s64 	%p1, %rd24, 33;
	@%p1 bra 	$L__BB166_2;
	mov.u64 	%rd25, $str;
	cvta.global.u64 	%rd26, %rd25;
	mov.u64 	%rd27, $str$1;
	cvta.global.u64 	%rd28, %rd27;
	mov.u64 	%rd29, __unnamed_162;
	cvta.global.u64 	%rd30, %rd29;
	{ // callseq 161, 0
	.param .b64 param0;
	st.param.b64 	[param0], %rd26;
	.param .b64 param1;
	st.param.b64 	[param1], %rd28;
	.param .b32 param2;
	st.param.b32 	[param2], 254;
	.param .b64 param3;
	st.param.b64 	[param3], %rd30;
	.param .b64 param4;
	st.param.b64 	[param4], 1;
	call.uni 
	__assertfail, 
	(
	param0, 
	param1, 
	param2, 
	param3, 
	param4
	);
	} // callseq 161
$L__BB166_2:
	mov.u32 	%r9, %ctaid.x;
	mov.u32 	%r10, %ntid.y;
	mov.u32 	%r11, %tid.y;
	mad.lo.s32 	%r12, %r9, %r10, %r11;
	mov.u32 	%r13, %nctaid.x;
	mul.lo.s32 	%r14, %r10, %r13;
	shl.b32 	%r4, %r14, 1;
	shl.b32 	%r15, %r12, 1;
	cvt.s64.s32 	%rd47, %r15;
	setp.le.s64 	%p2, %rd23, %rd47;
	@%p2 bra 	$L__BB166_9;
	mov.u32 	%r16, %tid.x;
	shl.b32 	%r17, %r16, 1;
	cvt.u64.u32 	%rd6, %r17;
	cvt.s64.s32 	%rd7, %r4;
	cvt.u32.u64 	%r18, %rd6;
	cvt.u32.u64 	%r35, %rd20;
$L__BB166_4:
	setp.eq.s64 	%p3, %rd16, 1;
	setp.eq.s64 	%p4, %rd15, 1;
	mul.lo.s64 	%rd9, %rd20, %rd47;
	cvt.u32.u64 	%r19, %rd9;
	add.s32 	%r20, %r18, %r19;
	div.s32 	%r21, %r20, %r5;
	mul.lo.s32 	%r22, %r21, %r5;
	sub.s32 	%r23, %r20, %r22;
	selp.b32 	%r24, 0, %r21, %p4;
	selp.b32 	%r25, 0, %r23, %p3;
	mul.lo.s32 	%r26, %r7, %r24;
	mad.lo.s32 	%r27, %r8, %r25, %r26;
	shr.u32 	%r28, %r20, 31;
	add.s32 	%r29, %r20, %r28;
	shr.s32 	%r30, %r29, 1;
	mul.wide.s32 	%rd31, %r30, 8;
	add.s64 	%rd10, %rd1, %rd31;
	ld.global.f32 	%f11, [%rd10];
	shr.u32 	%r31, %r27, 31;
	add.s32 	%r32, %r27, %r31;
	shr.s32 	%r33, %r32, 1;
	mul.wide.s32 	%rd32, %r33, 2;
	add.s64 	%rd33, %rd2, %rd32;
	ld.global.v2.u8 	{%rs1, %rs2}, [%rd33];
	setp.eq.s16 	%p5, %rs1, 0;
	mul.f32 	%f12, %f11, %f10;
	selp.f32 	%f3, %f9, %f12, %p5;
	setp.eq.s16 	%p6, %rs2, 0;
	mov.f32 	%f107, %f9;
	@%p6 bra 	$L__BB166_6;
	ld.global.f32 	%f13, [%rd10+4];
	mul.f32 	%f107, %f13, %f10;
$L__BB166_6:
	add.s32 	%r37, %r19, %r35;
	add.s32 	%r38, %r18, %r37;
	div.s32 	%r39, %r38, %r5;
	mul.lo.s32 	%r40, %r39, %r5;
	sub.s32 	%r41, %r38, %r40;
	selp.b32 	%r42, 0, %r39, %p4;
	selp.b32 	%r43, 0, %r41, %p3;
	mul.lo.s32 	%r44, %r7, %r42;
	mad.lo.s32 	%r45, %r8, %r43, %r44;
	shr.u32 	%r46, %r38, 31;
	add.s32 	%r47, %r38, %r46;
	shr.s32 	%r48, %r47, 1;
	mul.wide.s32 	%rd34, %r48, 8;
	add.s64 	%rd11, %rd1, %rd34;
	ld.global.f32 	%f14, [%rd11];
	shr.u32 	%r49, %r45, 31;
	add.s32 	%r50, %r45, %r49;
	shr.s32 	%r51, %r50, 1;
	mul.wide.s32 	%rd35, %r51, 2;
	add.s64 	%rd36, %rd2, %rd35;
	ld.global.v2.u8 	{%rs3, %rs4}, [%rd36];
	setp.eq.s16 	%p9, %rs3, 0;
	mul.f32 	%f15, %f14, %f10;
	selp.f32 	%f6, %f9, %f15, %p9;
	setp.eq.s16 	%p10, %rs4, 0;
	mov.f32 	%f108, %f9;
	@%p10 bra 	$L__BB166_8;
	ld.global.f32 	%f16, [%rd11+4];
	mul.f32 	%f108, %f16, %f10;
$L__BB166_8:
	max.f32 	%f17, %f3, 0fFF800000;
	max.f32 	%f18, %f17, %f107;
	max.f32 	%f19, %f6, 0fFF800000;
	max.f32 	%f20, %f19, %f108;
	mov.b32 	%r52, %f18;
	shfl.sync.bfly.b32	%r53|%p11, %r52, 8, 31, -1;
	mov.b32 	%f21, %r53;
	max.f32 	%f22, %f18, %f21;
	mov.b32 	%r54, %f22;
	shfl.sync.bfly.b32	%r55|%p12, %r54, 4, 31, -1;
	mov.b32 	%f23, %r55;
	max.f32 	%f24, %f22, %f23;
	mov.b32 	%r56, %f24;
	shfl.sync.bfly.b32	%r57|%p13, %r56, 2, 31, -1;
	mov.b32 	%f25, %r57;
	max.f32 	%f26, %f24, %f25;
	mov.b32 	%r58, %f26;
	shfl.sync.bfly.b32	%r59|%p14, %r58, 1, 31, -1;
	mov.b32 	%f27, %r59;
	max.f32 	%f28, %f26, %f27;
	mov.b32 	%r60, %f20;
	shfl.sync.bfly.b32	%r61|%p15, %r60, 8, 31, -1;
	mov.b32 	%f29, %r61;
	max.f32 	%f30, %f20, %f29;
	mov.b32 	%r62, %f30;
	shfl.sync.bfly.b32	%r63|%p16, %r62, 4, 31, -1;
	mov.b32 	%f31, %r63;
	max.f32 	%f32, %f30, %f31;
	mov.b32 	%r64, %f32;
	shfl.sync.bfly.b32	%r65|%p17, %r64, 2, 31, -1;
	mov.b32 	%f33, %r65;
	max.f32 	%f34, %f32, %f33;
	mov.b32 	%r66, %f34;
	shfl.sync.bfly.b32	%r67|%p18, %r66, 1, 31, -1;
	mov.b32 	%f35, %r67;
	max.f32 	%f36, %f34, %f35;
	sub.f32 	%f37, %f3, %f28;
	fma.rn.f32 	%f38, %f37, 0f3BBB989D, 0f3F000000;
	cvt.sat.f32.f32 	%f39, %f38;
	mov.f32 	%f40, 0f4B400001;
	mov.f32 	%f41, 0f437C0000;
	fma.rm.f32 	%f42, %f39, %f41, %f40;
	add.f32 	%f43, %f42, 0fCB40007F;
	neg.f32 	%f44, %f43;
	fma.rn.f32 	%f45, %f37, 0f3FB8AA3B, %f44;
	fma.rn.f32 	%f46, %f37, 0f32A57060, %f45;
	mov.b32 	%r68, %f42;
	shl.b32 	%r69, %r68, 23;
	mov.b32 	%f47, %r69;
	ex2.approx.ftz.f32 	%f48, %f46;
	mul.f32 	%f49, %f48, %f47;
	add.f32 	%f50, %f49, 0f00000000;
	sub.f32 	%f51, %f107, %f28;
	fma.rn.f32 	%f52, %f51, 0f3BBB989D, 0f3F000000;
	cvt.sat.f32.f32 	%f53, %f52;
	fma.rm.f32 	%f54, %f53, %f41, %f40;
	add.f32 	%f55, %f54, 0fCB40007F;
	neg.f32 	%f56, %f55;
	fma.rn.f32 	%f57, %f51, 0f3FB8AA3B, %f56;
	fma.rn.f32 	%f58, %f51, 0f32A57060, %f57;
	mov.b32 	%r70, %f54;
	shl.b32 	%r71, %r70, 23;
	mov.b32 	%f59, %r71;
	ex2.approx.ftz.f32 	%f60, %f58;
	mul.f32 	%f61, %f60, %f59;
	add.f32 	%f62, %f50, %f61;
	sub.f32 	%f63, %f6, %f36;
	fma.rn.f32 	%f64, %f63, 0f3BBB989D, 0f3F000000;
	cvt.sat.f32.f32 	%f65, %f64;
	fma.rm.f32 	%f66, %f65, %f41, %f40;
	add.f32 	%f67, %f66, 0fCB40007F;
	neg.f32 	%f68, %f67;
	fma.rn.f32 	%f69, %f63, 0f3FB8AA3B, %f68;
	fma.rn.f32 	%f70, %f63, 0f32A57060, %f69;
	mov.b32 	%r72, %f66;
	shl.b32 	%r73, %r72, 23;
	mov.b32 	%f71, %r73;
	ex2.approx.ftz.f32 	%f72, %f70;
	mul.f32 	%f73, %f72, %f71;
	add.f32 	%f74, %f73, 0f00000000;
	sub.f32 	%f75, %f108, %f36;
	fma.rn.f32 	%f76, %f75, 0f3BBB989D, 0f3F000000;
	cvt.sat.f32.f32 	%f77, %f76;
	fma.rm.f32 	%f78, %f77, %f41, %f40;
	add.f32 	%f79, %f78, 0fCB40007F;
	neg.f32 	%f80, %f79;
	fma.rn.f32 	%f81, %f75, 0f3FB8AA3B, %f80;
	fma.rn.f32 	%f82, %f75, 0f32A57060, %f81;
	mov.b32 	%r74, %f78;
	shl.b32 	%r75, %r74, 23;
	mov.b32 	%f83, %r75;
	ex2.approx.ftz.f32 	%f84, %f82;
	mul.f32 	%f85, %f84, %f83;
	add.f32 	%f86, %f74, %f85;
	mov.b32 	%r76, %f62;
	shfl.sync.bfly.b32	%r77|%p19, %r76, 8, 31, -1;
	mov.b32 	%f87, %r77;
	add.f32 	%f88, %f62, %f87;
	mov.b32 	%r78, %f88;
	shfl.sync.bfly.b32	%r79|%p20, %r78, 4, 31, -1;
	mov.b32 	%f89, %r79;
	add.f32 	%f90, %f88, %f89;
	mov.b32 	%r80, %f90;
	shfl.sync.bfly.b32	%r81|%p21, %r80, 2, 31, -1;
	mov.b32 	%f91, %r81;
	add.f32 	%f92, %f90, %f91;
	mov.b32 	%r82, %f92;
	shfl.sync.bfly.b32	%r83|%p22, %r82, 1, 31, -1;
	mov.b32 	%f93, %r83;
	add.f32 	%f94, %f92, %f93;
	mov.b32 	%r84, %f86;
	shfl.sync.bfly.b32	%r85|%p23, %r84, 8, 31, -1;
	mov.b32 	%f95, %r85;
	add.f32 	%f96, %f86, %f95;
	mov.b32 	%r86, %f96;
	shfl.sync.bfly.b32	%r87|%p24, %r86, 4, 31, -1;
	mov.b32 	%f97, %r87;
	add.f32 	%f98, %f96, %f97;
	mov.b32 	%r88, %f98;
	shfl.sync.bfly.b32	%r89|%p25, %r88, 2, 31, -1;
	mov.b32 	%f99, %r89;
	add.f32 	%f100, %f98, %f99;
	mov.b32 	%r90, %f100;
	shfl.sync.bfly.b32	%r91|%p26, %r90, 1, 31, -1;
	mov.b32 	%f101, %r91;
	add.f32 	%f102, %f100, %f101;
	div.rn.f32 	%f103, %f49, %f94;
	div.rn.f32 	%f104, %f61, %f94;
	mad.lo.s64 	%rd37, %rd47, %rd22, %rd6;
	cvta.to.global.u64 	%rd38, %rd21;
	shl.b64 	%rd39, %rd37, 2;
	add.s64 	%rd40, %rd38, %rd39;
	st.global.v2.f32 	[%rd40], {%f103, %f104};
	div.rn.f32 	%f105, %f73, %f102;
	div.rn.f32 	%f106, %f85, %f102;
	add.s64 	%rd41, %rd37, %rd22;
	shr.u64 	%rd42, %rd41, 63;
	add.s64 	%rd43, %rd41, %rd42;
	shl.b64 	%rd44, %rd43, 2;
	and.b64  	%rd45, %rd44, -8;
	add.s64 	%rd46, %rd38, %rd45;
	st.global.v2.f32 	[%rd46], {%f105, %f106};
	add.s64 	%rd47, %rd47, %rd7;
	setp.lt.s64 	%p27, %rd47, %rd23;
	@%p27 bra 	$L__BB166_4;
$L__BB166_9:
	ret;

}
	// .globl	_Z15SoftmaxWarpImplI22BroadcastScaleMaskLoadIffbLm2EiE11DirectStoreIffEfLi2ELi2ELi16ELi2ELb1EL9Algorithm0EEvT_T0_ll
.visible .entry _Z15SoftmaxWarpImplI22BroadcastScaleMaskLoadIffbLm2EiE11DirectStoreIffEfLi2ELi2ELi16ELi2ELb1EL9Algorithm0EEvT_T0_ll(
	.param .align 8 .b8 _Z15SoftmaxWarpImplI22BroadcastScaleMaskLoadIffbLm2EiE11DirectStoreIffEfLi2ELi2ELi16ELi2ELb1EL9Algorithm0EEvT_T0_ll_param_0[88],
	.param .align 8 .b8 _Z15SoftmaxWarpImplI22BroadcastScaleMaskLoadIffbLm2EiE11DirectStoreIffEfLi2ELi2ELi16ELi2ELb1EL9Algorithm0EEvT_T0_ll_param_1[16],
	.param .u64 _Z15SoftmaxWarpImplI22BroadcastScaleMaskLoadIffbLm2EiE11DirectStoreIffEfLi2ELi2ELi16ELi2ELb1EL9Algorithm0EEvT_T0_ll_param_2,
	.param .u64 _Z15SoftmaxWarpImplI22BroadcastScaleMaskLoadIffbLm2EiE11DirectStoreIffEfLi2ELi2ELi16ELi2ELb1EL9Algorithm0EEvT_T0_ll_param_3
)
{
	.reg .pred 	%p<32>;
	.reg .b16 	%rs<5>;
	.reg .b32 	%r<94>;
	.reg .b32 	%f<123>;
	.reg .b64 	%rd<47>;

	ld.param.u64 	%rd20, [_Z15SoftmaxWarpImplI22BroadcastScaleMaskLoadIffbLm2EiE11DirectStoreIffEfLi2ELi2ELi16ELi2ELb1EL9Algorithm0EEvT_T0_ll_param_1+8];
	ld.param.v2.f32 	{%f24, %f25}, [_Z15SoftmaxWarpImplI22BroadcastScaleMaskLoadIffbLm2EiE11DirectStoreIffEfLi2ELi2ELi16ELi2ELb1EL9Algorithm0EEvT_T0_ll_param_0+80];
	ld.param.u64 	%rd18, [_Z15SoftmaxWarpImplI22BroadcastScaleMaskLoadIffbLm2EiE11DirectStoreIffEfLi2ELi2ELi16ELi2ELb1EL9Algorithm0EEvT_T0_ll_param_0+72];
	ld.param.v2.u32 	{%r7, %r8}, [_Z15SoftmaxWarpImplI22BroadcastScaleMaskLoadIffbLm2EiE11DirectStoreIffEfLi2ELi2ELi16ELi2ELb1EL9Algorithm0EEvT_T0_ll_param_0+56];
	ld.param.v2.u32 	{%r5, %r6}, [_Z15SoftmaxWarpImplI22BroadcastScaleMaskLoadIffbLm2EiE11DirectStoreIffEfLi2ELi2ELi16ELi2ELb1EL9Algorithm0EEvT_T0_ll_param_0+40];
	ld.param.u64 	%rd14, [_Z15SoftmaxWarpImplI22BroadcastScaleMaskLoadIffbLm2EiE11DirectStoreIffEfLi2ELi2ELi16ELi2ELb1EL9Algorithm0EEvT_T0_ll_param_0+24];
	ld.param.u64 	%rd13, [_Z15SoftmaxWarpImplI22BroadcastScaleMaskLoadIffbLm2EiE11DirectStoreIffEfLi2ELi2ELi16ELi2ELb1EL9Algorithm0EEvT_T0_ll_param_0+16];
	ld.param.u64 	%rd19, [_Z15SoftmaxWarpImplI22BroadcastScaleMaskLoadIffbLm2EiE11DirectStoreIffEfLi2ELi2ELi16ELi2ELb1EL9Algorithm0EEvT_T0_ll_param_1];
	ld.param.u64 	%rd12, [_Z15SoftmaxWarpImplI22BroadcastScaleMaskLoadIffbLm2EiE11DirectStoreIffEfLi2ELi2ELi16ELi2ELb1EL9Algorithm0EEvT_T0_ll_param_0+8];
	ld.param.u64 	%rd11, [_Z15SoftmaxWarpImplI22BroadcastScaleMaskLoadIffbLm2EiE11DirectStoreIffEfLi2ELi2ELi16ELi2ELb1EL9Algorithm0EEvT_T0_ll_param_0];
	ld.param.u64 	%rd21, [_Z15SoftmaxWarpImplI22BroadcastScaleMaskLoadIffbLm2EiE11DirectStoreIffEfLi2ELi2ELi16ELi2ELb1EL9Algorithm0EEvT_T0_ll_param_2];
	ld.param.u64 	%rd22, [_Z15SoftmaxWarpImplI22BroadcastScaleMaskLoadIffbLm2EiE11DirectStoreIffEfLi2ELi2ELi16ELi2ELb1EL9Algorithm0EEvT_T0_ll_param_3];
	cvta.to.global.u64 	%rd1, %rd11;
	cvta.to.global.u64 	%rd2, %rd12;
	cvta.to.global.u64 	%rd3, %rd19;
	setp.lt.s64 	%p1, %rd22, 33;
	@%p1 bra 	$L__BB167_2;
	mov.u64 	%rd23, $str;
	cvta.global.u64 	%rd24, %rd23;
	mov.u64 	%rd25, $str$1;
	cvta.global.u64 	%rd26, %rd25;
	mov.u64 	%rd27, __unnamed_163;
	cvta.global.u64 	%rd28, %rd27;
	{ // callseq 162, 0
	.param .b64 param0;
	st.param.b64 	[param0], %rd24;
	.param .b64 param1;
	st.param.b64 	[param1], %rd26;
	.param .b32 param2;
	st.param.b32 	[param2], 254;
	.param .b64 param3;
	st.param.b64 	[param3], %rd28;
	.param .b64 param4;
	st.param.b64 	[param4], 1;
	call.uni 
	__assertfail, 
	(
	param0, 
	param1, 
	param2, 
	param3, 
	param4
	);
	} // callseq 162
$L__BB167_2:
	mov.u32 	%r9, %ctaid.x;
	mov.u32 	%r10, %ntid.y;
	mov.u32 	%r11, %tid.y;
	mad.lo.s32 	%r12, %r9, %r10, %r11;
	mov.u32 	%r13, %nctaid.x;
	mul.lo.s32 	%r14, %r10, %r13;
	shl.b32 	%r4, %r14, 1;
	shl.b32 	%r15, %r12, 1;
	cvt.s64.s32 	%rd46, %r15;
	setp.le.s64 	%p2, %rd21, %rd46;
	@%p2 bra 	$L__BB167_17;
	mov.u32 	%r16, %tid.x;
	shl.b32 	%r17, %r16, 1;
	cvt.u64.u32 	%rd5, %r17;
	cvt.s64.s32 	%rd6, %r4;
	cvt.u32.u64 	%r18, %rd5;
	cvt.u32.u64 	%r20, %rd18;
$L__BB167_4:
	setp.le.s64 	%p3, %rd22, %rd5;
	mov.f32 	%f116, 0fFF800000;
	mov.f32 	%f117, %f116;
	mov.f32 	%f118, %f116;
	@%p3 bra 	$L__BB167_8;
	setp.eq.s64 	%p4, %rd14, 1;
	setp.eq.s64 	%p5, %rd13, 1;
	cvt.u32.u64 	%r19, %rd46;
	mad.lo.s32 	%r21, %r20, %r19, %r18;
	div.s32 	%r22, %r21, %r5;
	mul.lo.s32 	%r23, %r22, %r5;
	sub.s32 	%r24, %r21, %r23;
	selp.b32 	%r25, 0, %r22, %p5;
	selp.b32 	%r26, 0, %r24, %p4;
	mul.lo.s32 	%r27, %r7, %r25;
	mad.lo.s32 	%r28, %r8, %r26, %r27;
	shr.u32 	%r29, %r21, 31;
	add.s32 	%r30, %r21, %r29;
	shr.s32 	%r31, %r30, 1;
	mul.wide.s32 	%rd29, %r31, 8;
	add.s64 	%rd8, %rd1, %rd29;
	ld.global.f32 	%f27, [%rd8];
	shr.u32 	%r32, %r28, 31;
	add.s32 	%r33, %r28, %r32;
	shr.s32 	%r34, %r33, 1;
	mul.wide.s32 	%rd30, %r34, 2;
	add.s64 	%rd31, %rd2, %rd30;
	ld.global.v2.u8 	{%rs1, %rs2}, [%rd31];
	setp.eq.s16 	%p6, %rs1, 0;
	mul.f32 	%f28, %f27, %f25;
	selp.f32 	%f117, %f24, %f28, %p6;
	setp.eq.s16 	%p7, %rs2, 0;
	mov.f32 	%f116, %f24;
	@%p7 bra 	$L__BB167_7;
	ld.global.f32 	%f29, [%rd8+4];
	mul.f32 	%f116, %f29, %f25;
$L__BB167_7:
	max.f32 	%f30, %f117, 0fFF800000;
	max.f32 	%f118, %f30, %f116;
$L__BB167_8:
	mov.f32 	%f120, 0fFF800000;
	mov.f32 	%f121, %f120;
	mov.f32 	%f122, %f120;
	@%p3 bra 	$L__BB167_12;
	setp.eq.s64 	%p9, %rd14, 1;
	setp.eq.s64 	%p10, %rd13, 1;
	mov.b64 	%rd32, 1;
	cvt.u32.u64 	%r36, %rd32;
	cvt.u32.u64 	%r37, %rd46;
	add.s32 	%r38, %r37, %r36;
	mad.lo.s32 	%r40, %r20, %r38, %r18;
	div.s32 	%r41, %r40, %r5;
	mul.lo.s32 	%r42, %r41, %r5;
	sub.s32 	%r43, %r40, %r42;
	selp.b32 	%r44, 0, %r41, %p10;
	selp.b32 	%r45, 0, %r43, %p9;
	mul.lo.s32 	%r46, %r7, %r44;
	mad.lo.s32 	%r47, %r8, %r45, %r46;
	shr.u32 	%r48, %r40, 31;
	add.s32 	%r49, %r40, %r48;
	shr.s32 	%r50, %r49, 1;
	mul.wide.s32 	%rd33, %r50, 8;
	add.s64 	%rd9, %rd1, %rd33;
	ld.global.f32 	%f32, [%rd9];
	shr.u32 	%r51, %r47, 31;
	add.s32 	%r52, %r47, %r51;
	shr.s32 	%r53, %r52, 1;
	mul.wide.s32 	%rd34, %r53, 2;
	add.s64 	%rd35, %rd2, %rd34;
	ld.global.v2.u8 	{%rs3, %rs4}, [%rd35];
	setp.eq.s16 	%p11, %rs3, 0;
	mul.f32 	%f33, %f32, %f25;
	selp.f32 	%f121, %f24, %f33, %p11;
	setp.eq.s16 	%p12, %rs4, 0;
	mov.f32 	%f120, %f24;
	@%p12 bra 	$L__BB167_11;
	ld.global.f32 	%f34, [%rd9+4];
	mul.f32 	%f120, %f34, %f25;
$L__BB167_11:
	max.f32 	%f35, %f121, 0fFF800000;
	max.f32 	%f122, %f35, %f120;
$L__BB167_12:
	setp.le.s64 	%p13, %rd22, %rd5;
	mov.b32 	%r54, %f118;
	shfl.sync.bfly.b32	%r55|%p14, %r54, 8, 31, -1;
	mov.b32 	%f36, %r55;
	max.f32 	%f37, %f118, %f36;
	mov.b32 	%r56, %f37;
	shfl.sync.bfly.b32	%r57|%p15, %r56, 4, 31, -1;
	mov.b32 	%f38, %r57;
	max.f32 	%f39, %f37, %f38;
	mov.b32 	%r58, %f39;
	shfl.sync.bfly.b32	%r59|%p16, %r58, 2, 31, -1;
	mov.b32 	%f40, %r59;
	max.f32 	%f41, %f39, %f40;
	mov.b32 	%r60, %f41;
	shfl.sync.bfly.b32	%r61|%p17, %r60, 1, 31, -1;
	mov.b32 	%f42, %r61;
	max.f32 	%f43, %f41, %f42;
	mov.b32 	%r62, %f122;
	shfl.sync.bfly.b32	%r63|%p18, %r62, 8, 31, -1;
	mov.b32 	%f44, %r63;
	max.f32 	%f45, %f122, %f44;
	mov.b32 	%r64, %f45;
	shfl.sync.bfly.b32	%r65|%p19, %r64, 4, 31, -1;
	mov.b32 	%f46, %r65;
	max.f32 	%f47, %f45, %f46;
	mov.b32 	%r66, %f47;
	shfl.sync.bfly.b32	%r67|%p20, %r66, 2, 31, -1;
	mov.b32 	%f48, %r67;
	max.f32 	%f49, %f47, %f48;
	mov.b32 	%r68, %f49;
	shfl.sync.bfly.b32	%r69|%p21, %r68, 1, 31, -1;
	mov.b32 	%f50, %r69;
	max.f32 	%f51, %f49, %f50;
	sub.f32 	%f52, %f117, %f43;
	fma.rn.f32 	%f53, %f52, 0f3BBB989D, 0f3F000000;
	cvt.sat.f32.f32 	%f54, %f53;
	mov.f32 	%f55, 0f4B400001;
	mov.f32 	%f56, 0f437C0000;
	fma.rm.f32 	%f57, %f54, %f56, %f55;
	add.f32 	%f58, %f57, 0fCB40007F;
	neg.f32 	%f59, %f58;
	fma.rn.f32 	%f60, %f52, 0f3FB8AA3B, %f59;
	fma.rn.f32 	%f61, %f52, 0f32A57060, %f60;
	mov.b32 	%r70, %f57;
	shl.b32 	%r71, %r70, 23;
	mov.b32 	%f62, %r71;
	ex2.approx.ftz.f32 	%f63, %f61;
	mul.f32 	%f64, %f63, %f62;
	add.f32 	%f65, %f64, 0f00000000;
	sub.f32 	%f66, %f116, %f43;
	fma.rn.f32 	%f67, %f66, 0f3BBB989D, 0f3F000000;
	cvt.sat.f32.f32 	%f68, %f67;
	fma.rm.f32 	%f69, %f68, %f56, %f55;
	add.f32 	%f70, %f69, 0fCB40007F;
	neg.f32 	%f71, %f70;
	fma.rn.f32 	%f72, %f66, 0f3FB8AA3B, %f71;
	fma.rn.f32 	%f73, %f66, 0f32A57060, %f72;
	mov.b32 	%r72, %f69;
	shl.b32 	%r73, %r72, 23;
	mov.b32 	%f74, %r73;
	ex2.approx.ftz.f32 	%f75, %f73;
	mul.f32 	%f76, %f75, %f74;
	add.f32 	%f77, %f65, %f76;
	sub.f32 	%f78, %f121, %f51;
	fma.rn.f32 	%f79, %f78, 0f3BBB989D, 0f3F000000;
	cvt.sat.f32.f32 	%f80, %f79;
	fma.rm.f32 	%f81, %f80, %f56, %f55;
	add.f32 	%f82, %f81, 0fCB40007F;
	neg.f32 	%f83, %f82;
	fma.rn.f32 	%f84, %f78, 0f3FB8AA3B, %f83;
	fma.rn.f32 	%f85, %f78, 0f32A57060, %f84;
	mov.b32 	%r74, %f81;
	shl.b32 	%r75, %r74, 23;
	mov.b32 	%f86, %r75;
	ex2.approx.ftz.f32 	%f87, %f85;
	mul.f32 	%f17, %f87, %f86;
	add.f32 	%f88, %f17, 0f00000000;
	sub.f32 	%f89, %f120, %f51;
	fma.rn.f32 	%f90, %f89, 0f3BBB989D, 0f3F000000;
	cvt.sat.f32.f32 	%f91, %f90;
	fma.rm.f32 	%f92, %f91, %f56, %f55;
	add.f32 	%f93, %f92, 0fCB40007F;
	neg.f32 	%f94, %f93;
	fma.rn.f32 	%f95, %f89, 0f3FB8AA3B, %f94;
	fma.rn.f32 	%f96, %f89, 0f32A57060, %f95;
	mov.b32 	%r76, %f92;
	shl.b32 	%r77, %r76, 23;
	mov.b32 	%f97, %r77;
	ex2.approx.ftz.f32 	%f98, %f96;
	mul.f32 	%f18, %f98, %f97;
	add.f32 	%f99, %f88, %f18;
	mov.b32 	%r78, %f77;
	shfl.sync.bfly.b32	%r79|%p22, %r78, 8, 31, -1;
	mov.b32 	%f100, %r79;
	add.f32 	%f101, %f77, %f100;
	mov.b32 	%r80, %f101;
	shfl.sync.bfly.b32	%r81|%p23, %r80, 4, 31, -1;
	mov.b32 	%f102, %r81;
	add.f32 	%f103, %f101, %f102;
	mov.b32 	%r82, %f103;
	shfl.sync.bfly.b32	%r83|%p24, %r82, 2, 31, -1;
	mov.b32 	%f104, %r83;
	add.f32 	%f105, %f103, %f104;
	mov.b32 	%r84, %f105;
	shfl.sync.bfly.b32	%r85|%p25, %r84, 1, 31, -1;
	mov.b32 	%f106, %r85;
	add.f32 	%f107, %f105, %f106;
	mov.b32 	%r86, %f99;
	shfl.sync.bfly.b32	%r87|%p26, %r86, 8, 31, -1;
	mov.b32 	%f108, %r87;
	add.f32 	%f109, %f99, %f108;
	mov.b32 	%r88, %f109;
	shfl.sync.bfly.b32	%r89|%p27, %r88, 4, 31, -1;
	mov.b32 	%f110, %r89;
	add.f32 	%f111, %f109, %f110;
	mov.b32 	%r90, %f111;
	shfl.sync.bfly.b32	%r91|%p28, %r90, 2, 31, -1;
	mov.b32 	%f112, %r91;
	add.f32 	%f113, %f111, %f112;
	mov.b32 	%r92, %f113;
	shfl.sync.bfly.b32	%r93|%p29, %r92, 1, 31, -1;
	mov.b32 	%f114, %r93;
	add.f32 	%f19, %f113, %f114;
	div.rn.f32 	%f20, %f64, %f107;
	div.rn.f32 	%f21, %f76, %f107;
	@%p13 bra 	$L__BB167_14;
	mad.lo.s64 	%rd36, %rd46, %rd20, %rd5;
	shl.b64 	%rd37, %rd36, 2;
	add.s64 	%rd38, %rd3, %rd37;
	st.global.v2.f32 	[%rd38], {%f20, %f21};
$L__BB167_14:
	div.rn.f32 	%f22, %f17, %f19;
	div.rn.f32 	%f23, %f18, %f19;
	@%p13 bra 	$L__BB167_16;
	mad.lo.s64 	%rd39, %rd20, %rd46, %rd20;
	add.s64 	%rd40, %rd39, %rd5;
	shr.u64 	%rd41, %rd40, 63;
	add.s64 	%rd42, %rd40, %rd41;
	shl.b64 	%rd43, %rd42, 2;
	and.b64  	%rd44, %rd43, -8;
	add.s64 	%rd45, %rd3, %rd44;
	st.global.v2.f32 	[%rd45], {%f22, %f23};
$L__BB167_16:
	add.s64 	%rd46, %rd46, %rd6;
	setp.lt.s64 	%p31, %rd46, %rd21;
	@%p31 bra 	$L__BB167_4;
$L__BB167_17:
	ret;

}
	// .globl	_Z15SoftmaxWarpImplI22BroadcastScaleMaskLoadIffbLm2EiE11DirectStoreIffEfLi2ELi2ELi16ELi1ELb0EL9Algorithm0EEvT_T0_ll
.visible .entry _Z15SoftmaxWarpImplI22BroadcastScaleMaskLoadIffbLm2EiE11DirectStoreIffEfLi2ELi2ELi16ELi1ELb0EL9Algorithm0EEvT_T0_ll(
	.param .align 8 .b8 _Z15SoftmaxWarpImplI22BroadcastScaleMaskLoadIffbLm2EiE11DirectStoreIffEfLi2ELi2ELi16ELi1ELb0EL9Algorithm0EEvT_T0_ll_param_0[88],
	.param .align 8 .b8 _Z15SoftmaxWarpImplI22BroadcastScaleMaskLoadIffbLm2EiE11DirectStoreIffEfLi2ELi2ELi16ELi1ELb0EL9Algorithm0EEvT_T0_ll_param_1[16],
	.param .u64 _Z15SoftmaxWarpImplI22BroadcastScaleMaskLoadIffbLm2EiE11DirectStoreIffEfLi2ELi2ELi16ELi1ELb0EL9Algorithm0EEvT_T0_ll_param_2,
	.param .u64 _Z15SoftmaxWarpImplI22BroadcastScaleMaskLoadIffbLm2EiE11DirectStoreIffEfLi2ELi2ELi16ELi1ELb0EL9Algorithm0EEvT_T0_ll_param_3
)
{
	.reg .pred 	%p<16>;
	.reg .b16 	%rs<3>;
	.reg .b32 	%r<53>;
	.reg .b32 	%f<58>;
	.reg .b64 	%rd<42>;

	ld.param.v2.f32 	{%f6, %f7}, [_Z15SoftmaxWarpImplI22BroadcastScaleMaskLoadIffbLm2EiE11DirectStoreIffEfLi2ELi2ELi16ELi1ELb0EL9Algorithm0EEvT_T0_ll_param_0+80];
	ld.param.u64 	%rd23, [_Z15SoftmaxWarpImplI22BroadcastScaleMaskLoadIffbLm2EiE11DirectStoreIffEfLi2ELi2ELi16ELi1ELb0EL9Algorithm0EEvT_T0_ll_param_0+72];
	ld.param.v2.u32 	{%r7, %r8}, [_Z15SoftmaxWarpImplI22BroadcastScaleMaskLoadIffbLm2EiE11DirectStoreIffEfLi2ELi2ELi16ELi1ELb0EL9Algorithm0EEvT_T0_ll_param_0+56];
	ld.param.v2.u32 	{%r5, %r6}, [_Z15SoftmaxWarpImplI22BroadcastScaleMaskLoadIffbLm2EiE11DirectStoreIffEfLi2ELi2ELi16ELi1ELb0EL9Algorithm0EEvT_T0_ll_param_0+40];
	ld.param.u64 	%rd19, [_Z15SoftmaxWarpImplI22BroadcastScaleMaskLoadIffbLm2EiE11DirectStoreIffEfLi2ELi2ELi16ELi1ELb0EL9Algorithm0EEvT_T0_ll_param_0+24];
	ld.param.u64 	%rd18, [_Z15SoftmaxWarpImplI22BroadcastScaleMaskLoadIffbLm2EiE11DirectStoreIffEfLi2ELi2ELi16ELi1ELb0EL9Algorithm0EEvT_T0_ll_param_0+16];
	ld.param.u64 	%rd17, [_Z15SoftmaxWarpImplI22BroadcastScaleMaskLoadIffbLm2EiE11DirectStoreIffEfLi2ELi2ELi16ELi1ELb0EL9Algorithm0EEvT_T0_ll_param_0+8];
	ld.param.u64 	%rd16, [_Z15SoftmaxWarpImplI22BroadcastScaleMaskLoadIffbLm2EiE11DirectStoreIffEfLi2ELi2ELi16ELi1ELb0EL9Algorithm0EEvT_T0_ll_param_0];
	ld.param.u64 	%rd5, [_Z15SoftmaxWarpImplI22BroadcastScaleMaskLoadIffbLm2EiE11DirectStoreIffEfLi2ELi2ELi16ELi1ELb0EL9Algorithm0EEvT_T0_ll_param_1];
	ld.param.u64 	%rd6, [_Z15SoftmaxWarpImplI22BroadcastScaleMaskLoadIffbLm2EiE11DirectStoreIffEfLi2ELi2ELi16ELi1ELb0EL9Algorithm0EEvT_T0_ll_param_1+8];
	ld.param.u64 	%rd24, [_Z15SoftmaxWarpImplI22BroadcastScaleMaskLoadIffbLm2EiE11DirectStoreIffEfLi2ELi2ELi16ELi1ELb0EL9Algorithm0EEvT_T0_ll_param_2];
	ld.param.u64 	%rd25, [_Z15SoftmaxWarpImplI22BroadcastScaleMaskLoadIffbLm2EiE11DirectStoreIffEfLi2ELi2ELi16ELi1ELb0EL9Algorithm0EEvT_T0_ll_param_3];
	setp.lt.s64 	%p1, %rd25, 33;
	@%p1 bra 	$L__BB168_2;
	mov.u64 	%rd26, $str;
	cvta.global.u64 	%rd27, %rd26;
	mov.u64 	%rd28, $str$1;
	cvta.global.u64 	%rd29, %rd28;
	mov.u64 	%rd30, __unnamed_164;
	cvta.global.u64 	%rd31, %rd30;
	{ // callseq 163, 0
	.param .b64 param0;
	st.param.b64 	[param0], %rd27;
	.param .b64 param1;
	st.param.b64 	[param1], %rd29;
	.param .b32 param2;
	st.param.b32 	[param2], 254;
	.param .b64 param3;
	st.param.b64 	[param3], %rd31;
	.param .b64 param4;
	st.param.b64 	[param4], 1;
	call.uni 
	__assertfail, 
	(
	param0, 
	param1, 
	param2, 
	param3, 
	param4
	);
	} // callseq 163
$L__BB168_2:
	mov.u32 	%r9, %ctaid.x;
	mov.u32 	%r10, %ntid.y;
	mov.u32 	%r11, %tid.y;
	mad.lo.s32 	%r12, %r9, %r10, %r11;
	mov.u32 	%r13, %nctaid.x;
	mul.lo.s32 	%r4, %r13, %r10;
	cvt.s64.s32 	%rd41, %r12;
	setp.le.s64 	%p2, %rd24, %rd41;
	@%p2 bra 	$L__BB168_7;
	mov.u32 	%r14, %tid.x;
	shl.b32 	%r15, %r14, 1;
	cvt.u64.u32 	%rd8, %r15;
	cvta.to.global.u64 	%rd9, %rd5;
	cvta.to.global.u64 	%rd10, %rd17;
	cvta.to.global.u64 	%rd11, %rd16;
	cvt.s64.s32 	%rd12, %r4;
	cvt.u32.u64 	%r16, %rd8;
	cvt.u32.u64 	%r18, %rd23;
$L__BB168_4:
	setp.eq.s64 	%p3, %rd19, 1;
	setp.eq.s64 	%p4, %rd18, 1;
	cvt.u32.u64 	%r17, %rd41;
	mad.lo.s32 	%r19, %r18, %r17, %r16;
	div.s32 	%r20, %r19, %r5;
	mul.lo.s32 	%r21, %r20, %r5;
	sub.s32 	%r22, %r19, %r21;
	selp.b32 	%r23, 0, %r20, %p4;
	selp.b32 	%r24, 0, %r22, %p3;
	mul.lo.s32 	%r25, %r7, %r23;
	mad.lo.s32 	%r26, %r8, %r24, %r25;
	shr.u32 	%r27, %r19, 31;
	add.s32 	%r28, %r19, %r27;
	shr.s32 	%r29, %r28, 1;
	mul.wide.s32 	%rd32, %r29, 8;
	add.s64 	%rd14, %rd11, %rd32;
	ld.global.f32 	%f8, [%rd14];
	shr.u32 	%r30, %r26, 31;
	add.s32 	%r31, %r26, %r30;
	shr.s32 	%r32, %r31, 1;
	mul.wide.s32 	%rd33, %r32, 2;
	add.s64 	%rd34, %rd10, %rd33;
	ld.global.v2.u8 	{%rs1, %rs2}, [%rd34];
	setp.eq.s16 	%p5, %rs1, 0;
	mul.f32 	%f9, %f8, %f7;
	selp.f32 	%f3, %f6, %f9, %p5;
	setp.eq.s16 	%p6, %rs2, 0;
	mov.f32 	%f57, %f6;
	@%p6 bra 	$L__BB168_6;
	ld.global.f32 	%f10, [%rd14+4];
	mul.f32 	%f57, %f10, %f7;
$L__BB168_6:
	max.f32 	%f11, %f3, 0fFF800000;
	max.f32 	%f12, %f11, %f57;
	mov.b32 	%r33, %f12;
	shfl.sync.bfly.b32	%r34|%p7, %r33, 8, 31, -1;
	mov.b32 	%f13, %r34;
	max.f32 	%f14, %f12, %f13;
	mov.b32 	%r35, %f14;
	shfl.sync.bfly.b32	%r36|%p8, %r35, 4, 31, -1;
	mov.b32 	%f15, %r36;
	max.f32 	%f16, %f14, %f15;
	mov.b32 	%r37, %f16;
	shfl.sync.bfly.b32	%r38|%p9, %r37, 2, 31, -1;
	mov.b32 	%f17, %r38;
	max.f32 	%f18, %f16, %f17;
	mov.b32 	%r39, %f18;
	shfl.sync.bfly.b32	%r40|%p10, %r39, 1, 31, -1;
	mov.b32 	%f19, %r40;
	max.f32 	%f20, %f18, %f19;
	sub.f32 	%f21, %f3, %f20;
	fma.rn.f32 	%f22, %f21, 0f3BBB989D, 0f3F000000;
	cvt.sat.f32.f32 	%f23, %f22;
	mov.f32 	%f24, 0f4B400001;
	mov.f32 	%f25, 0f437C0000;
	fma.rm.f32 	%f26, %f23, %f25, %f24;
	add.f32 	%f27, %f26, 0fCB40007F;
	neg.f32 	%f28, %f27;
	fma.rn.f32 	%f29, %f21, 0f3FB8AA3B, %f28;
	fma.rn.f32 	%f30, %f21, 0f32A57060, %f29;
	mov.b32 	%r41, %f26;
	shl.b32 	%r42, %r41, 23;
	mov.b32 	%f31, %r42;
	ex2.approx.ftz.f32 	%f32, %f30;
	mul.f32 	%f33, %f32, %f31;
	add.f32 	%f34, %f33, 0f00000000;
	sub.f32 	%f35, %f57, %f20;
	fma.rn.f32 	%f36, %f35, 0f3BBB989D, 0f3F000000;
	cvt.sat.f32.f32 	%f37, %f36;
	fma.rm.f32 	%f38, %f37, %f25, %f24;
	add.f32 	%f39, %f38, 0fCB40007F;
	neg.f32 	%f40, %f39;
	fma.rn.f32 	%f41, %f35, 0f3FB8AA3B, %f40;
	fma.rn.f32 	%f42, %f35, 0f32A57060, %f41;
	mov.b32 	%r43, %f38;
	shl.b32 	%r44, %r43, 23;
	mov.b32 	%f43, %r44;
	ex2.approx.ftz.f32 	%f44, %f42;
	mul.f32 	%f45, %f44, %f43;
	add.f32 	%f46, %f34, %f45;
	mov.b32 	%r45, %f46;
	shfl.sync.bfly.b32	%r46|%p11, %r45, 8, 31, -1;
	mov.b32 	%f47, %r46;
	add.f32 	%f48, %f46, %f47;
	mov.b32 	%r47, %f48;
	shfl.sync.bfly.b32	%r48|%p12, %r47, 4, 31, -1;
	mov.b32 	%f49, %r48;
	add.f32 	%f50, %f48, %f49;
	mov.b32 	%r49, %f50;
	shfl.sync.bfly.b32	%r50|%p13, %r49, 2, 31, -1;
	mov.b32 	%f51, %r50;
	add.f32 	%f52, %f50, %f51;
	mov.b32 	%r51, %f52;
	shfl.sync.bfly.b32	%r52|%p14, %r51, 1, 31, -1;
	mov.b32 	%f53, %r52;
	add.f32 	%f54, %f52, %f53;
	div.rn.f32 	%f55, %f33, %f54;
	div.rn.f32 	%f56, %f45, %f54;
	mad.lo.s64 	%rd35, %rd41, %rd6, %rd8;
	shr.u64 	%rd36, %rd35, 63;
	add.s64 	%rd37, %rd35, %rd36;
	shl.b64 	%rd38, %rd37, 2;
	and.b64  	%rd39, %rd38, -8;
	add.s64 	%rd40, %rd9, %rd39;
	st.global.v2.f32 	[%rd40], {%f55, %f56};
	add.s64 	%rd41, %rd41, %rd12;
	setp.lt.s64 	%p15, %rd41, %rd24;
	@%p15 bra 	$L__BB168_4;
$L__BB168_7:
	ret;

}
	// .globl	_Z15SoftmaxWarpImplI22BroadcastScaleMaskLoadIffbLm2EiE11DirectStoreIffEfLi2ELi2ELi16ELi1ELb1EL9Algorithm0EEvT_T0_ll
.visible .entry _Z15SoftmaxWarpImplI22BroadcastScaleMaskLoadIffbLm2EiE11DirectStoreIffEfLi2ELi2ELi16ELi1ELb1EL9Algorithm0EEvT_T0_ll(
	.param .align 8 .b8 _Z15SoftmaxWarpImplI22BroadcastScaleMaskLoadIffbLm2EiE11DirectStoreIffEfLi2ELi2ELi16ELi1ELb1EL9Algorithm0EEvT_T0_ll_param_0[88],
	.param .align 8 .b8 _Z15SoftmaxWarpImplI22BroadcastScaleMaskLoadIffbLm2EiE11DirectStoreIffEfLi2ELi2ELi16ELi1ELb1EL9Algorithm0EEvT_T0_ll_param_1[16],
	.param .u64 _Z15SoftmaxWarpImplI22BroadcastScaleMaskLoadIffbLm2EiE11DirectStoreIffEfLi2ELi2ELi16ELi1ELb1EL9Algorithm0EEvT_T0_ll_param_2,
	.param .u64 _Z15SoftmaxWarpImplI22BroadcastScaleMaskLoadIffbLm2EiE11DirectStoreIffEfLi2ELi2ELi16ELi1ELb1EL9Algorithm0EEvT_T0_ll_param_3
)
{
	.reg .pred 	%p<18>;
	.reg .b16 	%rs<3>;
	.reg .b32 	%r<53>;
	.reg .b32 	%f<65>;
	.reg .b64 	%rd<41>;

	ld.param.v2.f32 	{%f12, %f13}, [_Z15SoftmaxWarpImplI22BroadcastScaleMaskLoadIffbLm2EiE11DirectStoreIffEfLi2ELi2ELi16ELi1ELb1EL9Algorithm0EEvT_T0_ll_param_0+80];
	ld.param.u64 	%rd22, [_Z15SoftmaxWarpImplI22BroadcastScaleMaskLoadIffbLm2EiE11DirectStoreIffEfLi2ELi2ELi16ELi1ELb1EL9Algorithm0EEvT_T0_ll_param_0+72];
	ld.param.v2.u32 	{%r7, %r8}, [_Z15SoftmaxWarpImplI22BroadcastScaleMaskLoadIffbLm2EiE11DirectStoreIffEfLi2ELi2ELi16ELi1ELb1EL9Algorithm0EEvT_T0_ll_param_0+56];
	ld.param.v2.u32 	{%r5, %r6}, [_Z15SoftmaxWarpImplI22BroadcastScaleMaskLoadIffbLm2EiE11DirectStoreIffEfLi2ELi2ELi16ELi1ELb1EL9Algorithm0EEvT_T0_ll_param_0+40];
	ld.param.u64 	%rd18, [_Z15SoftmaxWarpImplI22BroadcastScaleMaskLoadIffbLm2EiE11DirectStoreIffEfLi2ELi2ELi16ELi1ELb1EL9Algorithm0EEvT_T0_ll_param_0+24];
	ld.param.u64 	%rd17, [_Z15SoftmaxWarpImplI22BroadcastScaleMaskLoadIffbLm2EiE11DirectStoreIffEfLi2ELi2ELi16ELi1ELb1EL9Algorithm0EEvT_T0_ll_param_0+16];
	ld.param.u64 	%rd16, [_Z15SoftmaxWarpImplI22BroadcastScaleMaskLoadIffbLm2EiE11DirectStoreIffEfLi2ELi2ELi16ELi1ELb1EL9Algorithm0EEvT_T0_ll_param_0+8];
	ld.param.u64 	%rd15, [_Z15SoftmaxWarpImplI22BroadcastScaleMaskLoadIffbLm2EiE11DirectStoreIffEfLi2ELi2ELi16ELi1ELb1EL9Algorithm0EEvT_T0_ll_param_0];
	ld.param.u64 	%rd4, [_Z15SoftmaxWarpImplI22BroadcastScaleMaskLoadIffbLm2EiE11DirectStoreIffEfLi2ELi2ELi16ELi1ELb1EL9Algorithm0EEvT_T0_ll_param_1];
	ld.param.u64 	%rd5, [_Z15SoftmaxWarpImplI22BroadcastScaleMaskLoadIffbLm2EiE11DirectStoreIffEfLi2ELi2ELi16ELi1ELb1EL9Algorithm0EEvT_T0_ll_param_1+8];
	ld.param.u64 	%rd23, [_Z15SoftmaxWarpImplI22BroadcastScaleMaskLoadIffbLm2EiE11DirectStoreIffEfLi2ELi2ELi16ELi1ELb1EL9Algorithm0EEvT_T0_ll_param_2];
	ld.param.u64 	%rd24, [_Z15SoftmaxWarpImplI22BroadcastScaleMaskLoadIffbLm2EiE11DirectStoreIffEfLi2ELi2ELi16ELi1ELb1EL9Algorithm0EEvT_T0_ll_param_3];
	setp.lt.s64 	%p1, %rd24, 33;
	@%p1 bra 	$L__BB169_2;
	mov.u64 	%rd25, $str;
	cvta.global.u64 	%rd26, %rd25;
	mov.u64 	%rd27, $str$1;
	cvta.global.u64 	%rd28, %rd27;
	mov.u64 	%rd29, __unnamed_165;
	cvta.global.u64 	%rd30, %rd29;
	{ // callseq 164, 0
	.param .b64 param0;
	st.param.b64 	[param0], %rd26;
	.param .b64 param1;
	st.param.b64 	[param1], %rd28;
	.param .b32 param2;
	st.param.b32 	[param2], 254;
	.param .b64 param3;
	st.param.b64 	[param3], %rd30;
	.param .b64 param4;
	st.param.b64 	[param4], 1;
	call.uni 
	__assertfail, 
	(
	param0, 
	param1, 
	param2, 
	param3, 
	param4
	);
	} // callseq 164
$L__BB169_2:
	mov.u32 	%r9, %ctaid.x;
	mov.u32 	%r10, %ntid.y;
	mov.u32 	%r11, %tid.y;
	mad.lo.s32 	%r12, %r9, %r10, %r11;
	mov.u32 	%r13, %nctaid.x;
	mul.lo.s32 	%r4, %r13, %r10;
	cvt.s64.s32 	%rd40, %r12;
	setp.le.s64 	%p2, %rd23, %rd40;
	@%p2 bra 	$L__BB169_11;
	mov.u32 	%r14, %tid.x;
	shl.b32 	%r15, %r14, 1;
	cvt.u64.u32 	%rd7, %r15;
	cvta.to.global.u64 	%rd8, %rd4;
	cvta.to.global.u64 	%rd9, %rd16;
	cvta.to.global.u64 	%rd10, %rd15;
	cvt.s64.s32 	%rd11, %r4;
	cvt.u32.u64 	%r16, %rd7;
	cvt.u32.u64 	%r18, %rd22;
$L__BB169_4:
	setp.le.s64 	%p3, %rd24, %rd7;
	mov.f32 	%f62, 0fFF800000;
	mov.f32 	%f63, %f62;
	mov.f32 	%f64, %f62;
	@%p3 bra 	$L__BB169_8;
	setp.eq.s64 	%p4, %rd18, 1;
	setp.eq.s64 	%p5, %rd17, 1;
	cvt.u32.u64 	%r17, %rd40;
	mad.lo.s32 	%r19, %r18, %r17, %r16;
	div.s32 	%r20, %r19, %r5;
	mul.lo.s32 	%r21, %r20, %r5;
	sub.s32 	%r22, %r19, %r21;
	selp.b32 	%r23, 0, %r20, %p5;
	selp.b32 	%r24, 0, %r22, %p4;
	mul.lo.s32 	%r25, %r7, %r23;
	mad.lo.s32 	%r26, %r8, %r24, %r25;
	shr.u32 	%r27, %r19, 31;
	add.s32 	%r28, %r19, %r27;
	shr.s32 	%r29, %r28, 1;
	mul.wide.s32 	%rd31, %r29, 8;
	add.s64 	%rd13, %rd10, %rd31;
	ld.global.f32 	%f15, [%rd13];
	shr.u32 	%r30, %r26, 31;
	add.s32 	%r31, %r26, %r30;
	shr.s32 	%r32, %r31, 1;
	mul.wide.s32 	%rd32, %r32, 2;
	add.s64 	%rd33, %rd9, %rd32;
	ld.global.v2.u8 	{%rs1, %rs2}, [%rd33];
	setp.eq.s16 	%p6, %rs1, 0;
	mul.f32 	%f16, %f15, %f13;
	selp.f32 	%f63, %f12, %f16, %p6;
	setp.eq.s16 	%p7, %rs2, 0;
	mov.f32 	%f62, %f12;
	@%p7 bra 	$L__BB169_7;
	ld.global.f32 	%f17, [%rd13+4];
	mul.f32 	%f62, %f17, %f13;
$L__BB169_7:
	max.f32 	%f18, %f63, 0fFF800000;
	max.f32 	%f64, %f18, %f62;
$L__BB169_8:
	setp.le.s64 	%p8, %rd24, %rd7;
	mov.b32 	%r33, %f64;
	shfl.sync.bfly.b32	%r34|%p9, %r33, 8, 31, -1;
	mov.b32 	%f19, %r34;
	max.f32 	%f20, %f64, %f19;
	mov.b32 	%r35, %f20;
	shfl.sync.bfly.b32	%r36|%p10, %r35, 4, 31, -1;
	mov.b32 	%f21, %r36;
	max.f32 	%f22, %f20, %f21;
	mov.b32 	%r37, %f22;
	shfl.sync.bfly.b32	%r38|%p11, %r37, 2, 31, -1;
	mov.b32 	%f23, %r38;
	max.f32 	%f24, %f22, %f23;
	mov.b32 	%r39, %f24;
	shfl.sync.bfly.b32	%r40|%p12, %r39, 1, 31, -1;
	mov.b32 	%f25, %r40;
	max.f32 	%f26, %f24, %f25;
	sub.f32 	%f27, %f63, %f26;
	fma.rn.f32 	%f28, %f27, 0f3BBB989D, 0f3F000000;
	cvt.sat.f32.f32 	%f29, %f28;
	mov.f32 	%f30, 0f4B400001;
	mov.f32 	%f31, 0f437C0000;
	fma.rm.f32 	%f32, %f29, %f31, %f30;
	add.f32 	%f33, %f32, 0fCB40007F;
	neg.f32 	%f34, %f33;
	fma.rn.f32 	%f35, %f27, 0f3FB8AA3B, %f34;
	fma.rn.f32 	%f36, %f27, 0f32A57060, %f35;
	mov.b32 	%r41, %f32;
	shl.b32 	%r42, %r41, 23;
	mov.b32 	%f37, %r42;
	ex2.approx.ftz.f32 	%f38, %f36;
	mul.f32 	%f39, %f38, %f37;
	add.f32 	%f40, %f39, 0f00000000;
	sub.f32 	%f41, %f62, %f26;
	fma.rn.f32 	%f42, %f41, 0f3BBB989D, 0f3F000000;
	cvt.sat.f32.f32 	%f43, %f42;
	fma.rm.f32 	%f44, %f43, %f31, %f30;
	add.f32 	%f45, %f44, 0fCB40007F;
	neg.f32 	%f46, %f45;
	fma.rn.f32 	%f47, %f41, 0f3FB8AA3B, %f46;
	fma.rn.f32 	%f48, %f41, 0f32A57060, %f47;
	mov.b32 	%r43, %f44;
	shl.b32 	%r44, %r43, 23;
	mov.b32 	%f49, %r44;
	ex2.approx.ftz.f32 	%f50, %f48;
	mul.f32 	%f51, %f50, %f49;
	add.f32 	%f52, %f40, %f51;
	mov.b32 	%r45, %f52;
	shfl.sync.bfly.b32	%r46|%p13, %r45, 8, 31, -1;
	mov.b32 	%f53, %r46;
	add.f32 	%f54, %f52, %f53;
	mov.b32 	%r47, %f54;
	shfl.sync.bfly.b32	%r48|%p14, %r47, 4, 31, -1;
	mov.b32 	%f55, %r48;
	add.f32 	%f56, %f54, %f55;
	mov.b32 	%r49, %f56;
	shfl.sync.bfly.b32	%r50|%p15, %r49, 2, 31, -1;
	mov.b32 	%f57, %r50;
	add.f32 	%f58, %f56, %f57;
	mov.b32 	%r51, %f58;
	shfl.sync.bfly.b32	%r52|%p16, %r51, 1, 31, -1;
	mov.b32 	%f59, %r52;
	add.f32 	%f60, %f58, %f59;
	div.rn.f32 	%f10, %f39, %f60;
	div.rn.f32 	%f11, %f51, %f60;
	@%p8 bra 	$L__BB169_10;
	mad.lo.s64 	%rd34, %rd40, %rd5, %rd7;
	shr.u64 	%rd35, %rd34, 63;
	add.s64 	%rd36, %rd34, %rd35;
	shl.b64 	%rd37, %rd36, 2;
	and.b64  	%rd38, %rd37, -8;
	add.s64 	%rd39, %rd8, %rd38;
	st.global.v2.f32 	[%rd39], {%f10, %f11};
$L__BB169_10:
	add.s64 	%rd40, %rd40, %rd11;
	setp.lt.s64 	%p17, %rd40, %rd23;
	@%p17 bra 	$L__BB169_4;
$L__BB169_11:
	ret;

}
	// .globl	_Z15SoftmaxWarpImplI22BroadcastScaleMaskLoadIffbLm2EiE11DirectStoreIffEfLi2ELi2ELi32ELi2ELb0EL9Algorithm0EEvT_T0_ll
.visible .entry _Z15SoftmaxWarpImplI22BroadcastScaleMaskLoadIffbLm2EiE11DirectStoreIffEfLi2ELi2ELi32ELi2ELb0EL9Algorithm0EEvT_T0_ll(
	.param .align 8 .b8 _Z15SoftmaxWarpImplI22BroadcastScaleMaskLoadIffbLm2EiE11DirectStoreIffEfLi2ELi2ELi32ELi2ELb0EL9Algorithm0EEvT_T0_ll_param_0[88],
	.param .align 8 .b8 _Z15SoftmaxWarpImplI22BroadcastScaleMaskLoadIffbLm2EiE11DirectStoreIffEfLi2ELi2ELi32ELi2ELb0EL9Algorithm0EEvT_T0_ll_param_1[16],
	.param .u64 _Z15SoftmaxWarpImplI22BroadcastScaleMaskLoadIffbLm2EiE11DirectStoreIffEfLi2ELi2ELi32ELi2ELb0EL9Algorithm0EEvT_T0_ll_param_2,
	.param .u64 _Z15SoftmaxWarpImplI22BroadcastScaleMaskLoadIffbLm2EiE11DirectStoreIffEfLi2ELi2ELi32ELi2ELb0EL9Algorithm0EEvT_T0_ll_param_3
)
{
	.reg .pred 	%p<32>;
	.reg .b16 	%rs<5>;
	.reg .b32 	%r<100>;
	.reg .b32 	%f<117>;
	.reg .b64 	%rd<48>;

	ld.param.u64 	%rd22, [_Z15SoftmaxWarpImplI22BroadcastScaleMaskLoadIffbLm2EiE11DirectStoreIffEfLi2ELi2ELi32ELi2ELb0EL9Algorithm0EEvT_T0_ll_param_1+8];
	ld.param.u64 	%rd21, [_Z15SoftmaxWarpImplI22BroadcastScaleMaskLoadIffbLm2EiE11DirectStoreIffEfLi2ELi2ELi32ELi2ELb0EL9Algorithm0EEvT_T0_ll_param_1];
	ld.param.v2.f32 	{%f9, %f10}, [_Z15SoftmaxWarpImplI22BroadcastScaleMaskLoadIffbLm2EiE11DirectStoreIffEfLi2ELi2ELi32ELi2ELb0EL9Algorithm0EEvT_T0_ll_param_0+80];
	ld.param.u64 	%rd20, [_Z15SoftmaxWarpImplI22BroadcastScaleMaskLoadIffbLm2EiE11DirectStoreIffEfLi2ELi2ELi32ELi2ELb0EL9Algorithm0EEvT_T0_ll_param_0+72];
	ld.param.v2.u32 	{%r7, %r8}, [_Z15SoftmaxWarpImplI22BroadcastScaleMaskLoadIffbLm2EiE11DirectStoreIffEfLi2ELi2ELi32ELi2ELb0EL9Algorithm0EEvT_T0_ll_param_0+56];
	ld.param.v2.u32 	{%r5, %r6}, [_Z15SoftmaxWarpImplI22BroadcastScaleMaskLoadIffbLm2EiE11DirectStoreIffEfLi2ELi2ELi32ELi2ELb0EL9Algorithm0EEvT_T0_ll_param_0+40];
	ld.param.u64 	%rd16, [_Z15SoftmaxWarpImplI22BroadcastScaleMaskLoadIffbLm2EiE11DirectStoreIffEfLi2ELi2ELi32ELi2ELb0EL9Algorithm0EEvT_T0_ll_param_0+24];
	ld.param.u64 	%rd15, [_Z15SoftmaxWarpImplI22BroadcastScaleMaskLoadIffbLm2EiE11DirectStoreIffEfLi2ELi2ELi32ELi2ELb0EL9Algorithm0EEvT_T0_ll_param_0+16];
	ld.param.u64 	%rd14, [_Z15SoftmaxWarpImplI22BroadcastScaleMaskLoadIffbLm2EiE11DirectStoreIffEfLi2ELi2ELi32ELi2ELb0EL9Algorithm0EEvT_T0_ll_param_0+8];
	ld.param.u64 	%rd13, [_Z15SoftmaxWarpImplI22BroadcastScaleMaskLoadIffbLm2EiE11DirectStoreIffEfLi2ELi2ELi32ELi2ELb0EL9Algorithm0EEvT_T0_ll_param_0];
	ld.param.u64 	%rd23, [_Z15SoftmaxWarpImplI22BroadcastScaleMaskLoadIffbLm2EiE11DirectStoreIffEfLi2ELi2ELi32ELi2ELb0EL9Algorithm0EEvT_T0_ll_param_2];
	ld.param.u64 	%rd24, [_Z15SoftmaxWarpImplI22BroadcastScaleMaskLoadIffbLm2EiE11DirectStoreIffEfLi2ELi2ELi32ELi2ELb0EL9Algorithm0EEvT_T0_ll_param_3];
	cvta.to.global.u64 	%rd1, %rd13;
	cvta.to.global.u64 	%rd2, %rd14;
	setp.lt.s64 	%p1, %rd24, 65;
	@%p1 bra 	$L__BB170_2;
	mov.u64 	%rd25, $str;
	cvta.global.u64 	%rd26, %rd25;
	mov.u64 	%rd27, $str$1;
	cvta.global.u64 	%rd28, %rd27;
	mov.u64 	%rd29, __unnamed_166;
	cvta.global.u64 	%rd30, %rd29;
	{ // callseq 165, 0
	.param .b64 param0;
	st.param.b64 	[param0], %rd26;
	.param .b64 param1;
	st.param.b64 	[param1], %rd28;
	.param .b32 param2;
	st.param.b32 	[param2], 254;
	.param .b64 param3;
	st.param.b64 	[param3], %rd30;
	.param .b64 param4;
	st.param.b64 	[param4], 1;
	call.uni 
	__assertfail, 
	(
	param0, 
	param1, 
	param2, 
	param3, 
	param4
	);
	} // callseq 165
$L__BB170_2:
	mov.u32 	%r9, %ctaid.x;
	mov.u32 	%r10, %ntid.y;
	mov.u32 	%r11, %tid.y;
	mad.lo.s32 	%r12, %r9, %r10, %r11;
	mov.u32 	%r13, %nctaid.x;
	mul.lo.s32 	%r14, %r10, %r13;
	shl.b32 	%r4, %r14, 1;
	shl.b32 	%r15, %r12, 1;
	cvt.s64.s32 	%rd47, %r15;
	setp.le.s64 	%p2, %rd23, %rd47;
	@%p2 bra 	$L__BB170_9;
	mov.u32 	%r16, %tid.x;
	shl.b32 	%r17, %r16, 1;
	cvt.u64.u32 	%rd6, %r17;
	cvt.s64.s32 	%rd7, %r4;
	cvt.u32.u64 	%r18, %rd6;
	cvt.u32.u64 	%r35, %rd20;
$L__BB170_4:
	setp.eq.s64 	%p3, %rd16, 1;
	setp.eq.s64 	%p4, %rd15, 1;
	mul.lo.s64 	%rd9, %rd20, %rd47;
	cvt.u32.u64 	%r19, %rd9;
	add.s32 	%r20, %r18, %r19;
	div.s32 	%r21, %r20, %r5;
	mul.lo.s32 	%r22, %r21, %r5;
	sub.s32 	%r23, %r20, %r22;
	selp.b32 	%r24, 0, %r21, %p4;
	selp.b32 	%r25, 0, %r23, %p3;
	mul.lo.s32 	%r26, %r7, %r24;
	mad.lo.s32 	%r27, %r8, %r25, %r26;
	shr.u32 	%r28, %r20, 31;
	add.s32 	%r29, %r20, %r28;
	shr.s32 	%r30, %r29, 1;
	mul.wide.s32 	%rd31, %r30, 8;
	add.s64 	%rd10, %rd1, %rd31;
	ld.global.f32 	%f11, [%rd10];
	shr.u32 	%r31, %r27, 31;
	add.s32 	%r32, %r27, %r31;
	shr.s32 	%r33, %r32, 1;
	mul.wide.s32 	%rd32, %r33, 2;
	add.s64 	%rd33, %rd2, %rd32;
	ld.global.v2.u8 	{%rs1, %rs2}, [%rd33];
	setp.eq.s16 	%p5, %rs1, 0;
	mul.f32 	%f12, %f11, %f10;
	selp.f32 	%f3, %f9, %f12, %p5;
	setp.eq.s16 	%p6, %rs2, 0;
	mov.f32 	%f115, %f9;
	@%p6 bra 	$L__BB170_6;
	ld.global.f32 	%f13, [%rd10+4];
	mul.f32 	%f115, %f13, %f10;
$L__BB170_6:
	add.s32 	%r37, %r19, %r35;
	add.s32 	%r38, %r18, %r37;
	div.s32 	%r39, %r38, %r5;
	mul.lo.s32 	%r40, %r39, %r5;
	sub.s32 	%r41, %r38, %r40;
	selp.b32 	%r42, 0, %r39, %p4;
	selp.b32 	%r43, 0, %r41, %p3;
	mul.lo.s32 	%r44, %r7, %r42;
	mad.lo.s32 	%r45, %r8, %r43, %r44;
	shr.u32 	%r46, %r38, 31;
	add.s32 	%r47, %r38, %r46;
	shr.s32 	%r48, %r47, 1;
	mul.wide.s32 	%rd34, %r48, 8;
	add.s64 	%rd11, %rd1, %rd34;
	ld.global.f32 	%f14, [%rd11];
	shr.u32 	%r49, %r45, 31;
	add.s32 	%r50, %r45, %r49;
	shr.s32 	%r51, %r50, 1;
	mul.wide.s32 	%rd35, %r51, 2;
	add.s64 	%rd36, %rd2, %rd35;
	ld.global.v2.u8 	{%rs3, %rs4}, [%rd36];
	setp.eq.s16 	%p9, %rs3, 0;
	mul.f32 	%f15, %f14, %f10;
	selp.f32 	%f6, %f9, %f15, %p9;
	setp.eq.s16 	%p10, %rs4, 0;
	mov.f32 	%f116, %f9;
	@%p10 bra 	$L__BB170_8;
	ld.global.f32 	%f16, [%rd11+4];
	mul.f32 	%f116, %f16, %f10;
$L__BB170_8:
	max.f32 	%f17, %f3, 0fFF800000;
	max.f32 	%f18, %f17, %f115;
	max.f32 	%f19, %f6, 0fFF800000;
	max.f32 	%f20, %f19, %f116;
	mov.b32 	%r52, %f18;
	shfl.sync.bfly.b32	%r53|%p11, %r52, 16, 31, -1;
	mov.b32 	%f21, %r53;
	max.f32 	%f22, %f18, %f21;
	mov.b32 	%r54, %f22;
	shfl.sync.bfly.b32	%r55|%p12, %r54, 8, 31, -1;
	mov.b32 	%f23, %r55;
	max.f32 	%f24, %f22, %f23;
	mov.b32 	%r56, %f24;
	shfl.sync.bfly.b32	%r57|%p13, %r56, 4, 31, -1;
	mov.b32 	%f25, %r57;
	max.f32 	%f26, %f24, %f25;
	mov.b32 	%r58, %f26;
	shfl.sync.bfly.b32	%r59|%p14, %r58, 2, 31, -1;
	mov.b32 	%f27, %r59;
	max.f32 	%f28, %f26, %f27;
	mov.b32 	%r60, %f28;
	shfl.sync.bfly.b32	%r61|%p15, %r60, 1, 31, -1;
	mov.b32 	%f29, %r61;
	max.f32 	%f30, %f28, %f29;
	mov.b32 	%r62, %f20;
	shfl.sync.bfly.b32	%r63|%p16, %r62, 16, 31, -1;
	mov.b32 	%f31, %r63;
	max.f32 	%f32, %f20, %f31;
	mov.b32 	%r64, %f32;
	shfl.sync.bfly.b32	%r65|%p17, %r64, 8, 31, -1;
	mov.b32 	%f33, %r65;
	max.f32 	%f34, %f32, %f33;
	mov.b32 	%r66, %f34;
	shfl.sync.bfly.b32	%r67|%p18, %r66, 4, 31, -1;
	mov.b32 	%f35, %r67;
	max.f32 	%f36, %f34, %f35;
	mov.b32 	%r68, %f36;
	shfl.sync.bfly.b32	%r69|%p19, %r68, 2, 31, -1;
	mov.b32 	%f37, %r69;
	max.f32 	%f38, %f36, %f37;
	mov.b32 	%r70, %f38;
	shfl.sync.bfly.b32	%r71|%p20, %r70, 1, 31, -1;
	mov.b32 	%f39, %r71;
	max.f32 	%f40, %f38, %f39;
	sub.f32 	%f41, %f3, %f30;
	fma.rn.f32 	%f42, %f41, 0f3BBB989D, 0f3F000000;
	cvt.sat.f32.f32 	%f43, %f42;
	mov.f32 	%f44, 0f4B400001;
	mov.f32 	%f45, 0f437C0000;
	fma.rm.f32 	%f46, %f43, %f45, %f44;
	add.f32 	%f47, %f46, 0fCB40007F;
	neg.f32 	%f48, %f47;
	fma.rn.f32 	%f49, %f41, 0f3FB8AA3B, %f48;
	fma.rn.f32 	%f50, %f41, 0f32A57060, %f49;
	mov.b32 	%r72, %f46;
	shl.b32 	%r73, %r72, 23;
	mov.b32 	%f51, %r73;
	ex2.approx.ftz.f32 	%f52, %f50;
	mul.f32 	%f53, %f52, %f51;
	add.f32 	%f54, %f53, 0f00000000;
	sub.f32 	%f55, %f115, %f30;
	fma.rn.f32 	%f56, %f55, 0f3BBB989D, 0f3F000000;
	cvt.sat.f32.f32 	%f57, %f56;
	fma.rm.f32 	%f58, %f57, %f45, %f44;
	add.f32 	%f59, %f58, 0fCB40007F;
	neg.f32 	%f60, %f59;
	fma.rn.f32 	%f61, %f55, 0f3FB8AA3B, %f60;
	fma.rn.f32 	%f62, %f55, 0f32A57060, %f61;
	mov.b32 	%r74, %f58;
	shl.b32 	%r75, %r74, 23;
	mov.b32 	%f63, %r75;
	ex2.approx.ftz.f32 	%f64, %f62;
	mul.f32 	%f65, %f64, %f63;
	add.f32 	%f66, %f54, %f65;
	sub.f32 	%f67, %f6, %f40;
	fma.rn.f32 	%f68, %f67, 0f3BBB989D, 0f3F000000;
	cvt.sat.f32.f32 	%f69, %f68;
	fma.rm.f32 	%f70, %f69, %f45, %f44;
	add.f32 	%f71, %f70, 0fCB40007F;
	neg.f32 	%f72, %f71;
	fma.rn.f32 	%f73, %f67, 0f3FB8AA3B, %f72;
	fma.rn.f32 	%f74, %f67, 0f32A57060, %f73;
	mov.b32 	%r76, %f70;
	shl.b32 	%r77, %r76, 23;
	mov.b32 	%f75, %r77;
	ex2.approx.ftz.f32 	%f76, %f74;
	mul.f32 	%f77, %f76, %f75;
	add.f32 	%f78, %f77, 0f00000000;
	sub.f32 	%f79, %f116, %f40;
	fma.rn.f32 	%f80, %f79, 0f3BBB989D, 0f3F000000;
	cvt.sat.f32.f32 	%f81, %f80;
	fma.rm.f32 	%f82, %f81, %f45, %f44;
	add.f32 	%f83, %f82, 0fCB40007F;
	neg.f32 	%f84, %f83;
	fma.rn.f32 	%f85, %f79, 0f3FB8AA3B, %f84;
	fma.rn.f32 	%f86, %f79, 0f32A57060, %f85;
	mov.b32 	%r78, %f82;
	shl.b32 	%r79, %r78, 23;
	mov.b32 	%f87, %r79;
	ex2.approx.ftz.f32 	%f88, %f86;
	mul.f32 	%f89, %f88, %f87;
	add.f32 	%f90, %f78, %f89;
	mov.b32 	%r80, %f66;
	shfl.sync.bfly.b32	%r81|%p21, %r80, 16, 31, -1;
	mov.b32 	%f91, %r81;
	add.f32 	%f92, %f66, %f91;
	mov.b32 	%r82, %f92;
	shfl.sync.bfly.b32	%r83|%p22, %r82, 8, 31, -1;
	mov.b32 	%f93, %r83;
	add.f32 	%f94, %f92, %f93;
	mov.b32 	%r84, %f94;
	shfl.sync.bfly.b32	%r85|%p23, %r84, 4, 31, -1;
	mov.b32 	%f95, %r85;
	add.f32 	%f96, %f94, %f95;
	mov.b32 	%r86, %f96;
	shfl.sync.bfly.b32	%r87|%p24, %r86, 2, 31, -1;
	mov.b32 	%f97, %r87;
	add.f32 	%f98, %f96, %f97;
	mov.b32 	%r88, %f98;
	shfl.sync.bfly.b32	%r89|%p25, %r88, 1, 31, -1;
	mov.b32 	%f99, %r89;
	add.f32 	%f100, %f98, %f99;
	mov.b32 	%r90, %f90;
	shfl.sync.bfly.b32	%r91|%p26, %r90, 16, 31, -1;
	mov.b32 	%f101, %r91;
	add.f32 	%f102, %f90, %f101;
	mov.b32 	%r92, %f102;
	shfl.sync.bfly.b32	%r93|%p27, %r92, 8, 31, -1;
	mov.b32 	%f103, %r93;
	add.f32 	%f104, %f102, %f103;
	mov.b32 	%r94, %f104;
	shfl.sync.bfly.b32	%r95|%p28, %r94, 4, 31, -1;
	mov.b32 	%f105, %r95;
	add.f32 	%f106, %f104, %f105;
	mov.b32 	%r96, %f106;
	shfl.sync.bfly.b32	%r97|%p29, %r96, 2, 31, -1;
	mov.b32 	%f107, %r97;
	add.f32 	%f108, %f106, %f107;
	mov.b32 	%r98, %f108;
	shfl.sync.bfly.b32	%r99|%p30, %r98, 1, 31, -1;
	mov.b32 	%f109, %r99;
	add.f32 	%f110, %f108, %f109;
	div.rn.f32 	%f111, %f53, %f100;
	div.rn.f32 	%f112, %f65, %f100;
	mad.lo.s64 	%rd37, %rd47, %rd22, %rd6;
	cvta.to.global.u64 	%rd38, %rd21;
	shl.b64 	%rd39, %rd37, 2;
	add.s64 	%rd40, %rd38, %rd39;
	st.global.v2.f32 	[%rd40], {%f111, %f112};
	div.rn.f32 	%f113, %f77, %f110;
	div.rn.f32 	%f114, %f89, %f110;
	add.s64 	%rd41, %rd37, %rd22;
	shr.u64 	%rd42, %rd41, 63;
	add.s64 	%rd43, %rd41, %rd42;
	shl.b64 	%rd44, %rd43, 2;
	and.b64  	%rd45, %rd44, -8;
	add.s64 	%rd46, %rd38, %rd45;
	st.global.v2.f32 	[%rd46], {%f113, %f114};
	add.s64 	%rd47, %rd47, %rd7;
	setp.lt.s64 	%p31, %rd47, %rd23;
	@%p31 bra 	$L__BB170_4;
$L__BB170_9:
	ret;

}
	// .globl	_Z15SoftmaxWarpImplI22BroadcastScaleMaskLoadIffbLm2EiE11DirectStoreIffEfLi2ELi2ELi32ELi2ELb1EL9Algorithm0EEvT_T0_ll
.visible .entry _Z15SoftmaxWarpImplI22BroadcastScaleMaskLoadIffbLm2EiE11DirectStoreIffEfLi2ELi2ELi32ELi2ELb1EL9Algorithm0EEvT_T0_ll(
	.param .align 8 .b8 _Z15SoftmaxWarpImplI22BroadcastScaleMaskLoadIffbLm2EiE11DirectStoreIffEfLi2ELi2ELi32ELi2ELb1EL9Algorithm0EEvT_T0_ll_param_0[88],
	.param .align 8 .b8 _Z15SoftmaxWarpImplI22BroadcastScaleMaskLoadIffbLm2EiE11DirectStoreIffEfLi2ELi2ELi32ELi2ELb1EL9Algorithm0EEvT_T0_ll_param_1[16],
	.param .u64 _Z15SoftmaxWarpImplI22BroadcastScaleMaskLoadIffbLm2EiE11DirectStoreIffEfLi2ELi2ELi32ELi2ELb1EL9Algorithm0EEvT_T0_ll_param_2,
	.param .u64 _Z15SoftmaxWarpImplI22BroadcastScaleMaskLoadIffbLm2EiE11DirectStoreIffEfLi2ELi2ELi32ELi2ELb1EL9Algorithm0EEvT_T0_ll_param_3
)
{
	.reg .pred 	%p<36>;
	.reg .b16 	%rs<5>;
	.reg .b32 	%r<102>;
	.reg .b32 	%f<131>;
	.reg .b64 	%rd<47>;

	ld.param.u64 	%rd20, [_Z15SoftmaxWarpImplI22BroadcastScaleMaskLoadIffbLm2EiE11DirectStoreIffEfLi2ELi2ELi32ELi2ELb1EL9Algorithm0EEvT_T0_ll_param_1+8];
	ld.param.v2.f32 	{%f24, %f25}, [_Z15SoftmaxWarpImplI22BroadcastScaleMaskLoadIffbLm2EiE11DirectStoreIffEfLi2ELi2ELi32ELi2ELb1EL9Algorithm0EEvT_T0_ll_param_0+80];
	ld.param.u64 	%rd18, [_Z15SoftmaxWarpImplI22BroadcastScaleMaskLoadIffbLm2EiE11DirectStoreIffEfLi2ELi2ELi32ELi2ELb1EL9Algorithm0EEvT_T0_ll_param_0+72];
	ld.param.v2.u32 	{%r7, %r8}, [_Z15SoftmaxWarpImplI22BroadcastScaleMaskLoadIffbLm2EiE11DirectStoreIffEfLi2ELi2ELi32ELi2ELb1EL9Algorithm0EEvT_T0_ll_param_0+56];
	ld.param.v2.u32 	{%r5, %r6}, [_Z15SoftmaxWarpImplI22BroadcastScaleMaskLoadIffbLm2EiE11DirectStoreIffEfLi2ELi2ELi32ELi2ELb1EL9Algorithm0EEvT_T0_ll_param_0+40];
	ld.param.u64 	%rd14, [_Z15SoftmaxWarpImplI22BroadcastScaleMaskLoadIffbLm2EiE11DirectStoreIffEfLi2ELi2ELi32ELi2ELb1EL9Algorithm0EEvT_T0_ll_param_0+24];
	ld.param.u64 	%rd13, [_Z15SoftmaxWarpImplI22BroadcastScaleMaskLoadIffbLm2EiE11DirectStoreIffEfLi2ELi2ELi32ELi2ELb1EL9Algorithm0EEvT_T0_ll_param_0+16];
	ld.param.u64 	%rd19, [_Z15SoftmaxWarpImplI22BroadcastScaleMaskLoadIffbLm2EiE11DirectStoreIffEfLi2ELi2ELi32ELi2ELb1EL9Algorithm0EEvT_T0_ll_param_1];
	ld.param.u64 	%rd12, [_Z15SoftmaxWarpImplI22BroadcastScaleMaskLoadIffbLm2EiE11DirectStoreIffEfLi2ELi2ELi32ELi2ELb1EL9Algorithm0EEvT_T0_ll_param_0+8];
	ld.param.u64 	%rd11, [_Z15SoftmaxWarpImplI22BroadcastScaleMaskLoadIffbLm2EiE11DirectStoreIffEfLi2ELi2ELi32ELi2ELb1EL9Algorithm0EEvT_T0_ll_param_0];
	ld.param.u64 	%rd21, [_Z15SoftmaxWarpImplI22BroadcastScaleMaskLoadIffbLm2EiE11DirectStoreIffEfLi2ELi2ELi32ELi2ELb1EL9Algorithm0EEvT_T0_ll_param_2];
	ld.param.u64 	%rd22, [_Z15SoftmaxWarpImplI22BroadcastScaleMaskLoadIffbLm2EiE11DirectStoreIffEfLi2ELi2ELi32ELi2ELb1EL9Algorithm0EEvT_T0_ll_param_3];
	cvta.to.global.u64 	%rd1, %rd11;
	cvta.to.global.u64 	%rd2, %rd12;
	cvta.to.global.u64 	%rd3, %rd19;
	setp.lt.s64 	%p1, %rd22, 65;
	@%p1 bra 	$L__BB171_2;
	mov.u64 	%rd23, $str;
	cvta.global.u64 	%rd24, %rd23;
	mov.u64 	%rd25, $str$1;
	cvta.global.u64 	%rd26, %rd25;
	mov.u64 	%rd27, __unnamed_167;
	cvta.global.u64 	%rd28, %rd27;
	{ // callseq 166, 0
	.param .b64 param0;
	st.param.b64 	[param0], %rd24;
	.param .b64 param1;
	st.param.b64 	[param1], %rd26;
	.param .b32 param2;
	st.param.b32 	[param2], 254;
	.param .b64 param3;
	st.param.b64 	[param3], %rd28;
	.param .b64 param4;
	st.param.b64 	[param4], 1;
	call.uni 
	__assertfail, 
	(
	param0, 
	param1, 
	param2, 
	param3, 
	param4
	);
	} // callseq 166
$L__BB171_2:
	mov.u32 	%r9, %ctaid.x;
	mov.u32 	%r10, %ntid.y;
	mov.u32 	%r11, %tid.y;
	mad.lo.s32 	%r12, %r9, %r10, %r11;
	mov.u32 	%r13, %nctaid.x;
	mul.lo.s32 	%r14, %r10, %r13;
	shl.b32 	%r4, %r14, 1;
	shl.b32 	%r15, %r12, 1;
	cvt.s64.s32 	%rd46, %r15;
	setp.le.s64 	%p2, %rd21, %rd46;
	@%p2 bra 	$L__BB171_17;
	mov.u32 	%r16, %tid.x;
	shl.b32 	%r17, %r16, 1;
	cvt.u64.u32 	%rd5, %r17;
	cvt.s64.s32 	%rd6, %r4;
	cvt.u32.u64 	%r18, %rd5;
	cvt.u32.u64 	%r20, %rd18;
$L__BB171_4:
	setp.le.s64 	%p3, %rd22, %rd5;
	mov.f32 	%f124, 0fFF800000;
	mov.f32 	%f125, %f124;
	mov.f32 	%f126, %f124;
	@%p3 bra 	$L__BB171_8;
	setp.eq.s64 	%p4, %rd14, 1;
	setp.eq.s64 	%p5, %rd13, 1;
	cvt.u32.u64 	%r19, %rd46;
	mad.lo.s32 	%r21, %r20, %r19, %r18;
	div.s32 	%r22, %r21, %r5;
	mul.lo.s32 	%r23, %r22, %r5;
	sub.s32 	%r24, %r21, %r23;
	selp.b32 	%r25, 0, %r22, %p5;
	selp.b32 	%r26, 0, %r24, %p4;
	mul.lo.s32 	%r27, %r7, %r25;
	mad.lo.s32 	%r28, %r8, %r26, %r27;
	shr.u32 	%r29, %r21, 31;
	add.s32 	%r30, %r21, %r29;
	shr.s32 	%r31, %r30, 1;
	mul.wide.s32 	%rd29, %r31, 8;
	add.s64 	%rd8, %rd1, %rd29;
	ld.global.f32 	%f27, [%rd8];
	shr.u32 	%r32, %r28, 31;
	add.s32 	%r33, %r28, %r32;
	shr.s32 	%r34, %r33, 1;
	mul.wide.s32 	%rd30, %r34, 2;
	add.s64 	%rd31, %rd2, %rd30;
	ld.global.v2.u8 	{%rs1, %rs2}, [%rd31];
	setp.eq.s16 	%p6, %rs1, 0;
	mul.f32 	%f28, %f27, %f25;
	selp.f32 	%f125, %f24, %f28, %p6;
	setp.eq.s16 	%p7, %rs2, 0;
	mov.f32 	%f124, %f24;
	@%p7 bra 	$L__BB171_7;
	ld.global.f32 	%f29, [%rd8+4];
	mul.f32 	%f124, %f29, %f25;
$L__BB171_7:
	max.f32 	%f30, %f125, 0fFF800000;
	max.f32 	%f126, %f30, %f124;
$L__BB171_8:
	mov.f32 	%f128, 0fFF800000;
	mov.f32 	%f129, %f128;
	mov.f32 	%f130, %f128;
	@%p3 bra 	$L__BB171_12;
	setp.eq.s64 	%p9, %rd14, 1;
	setp.eq.s64 	%p10, %rd13, 1;
	mov.b64 	%rd32, 1;
	cvt.u32.u64 	%r36, %rd32;
	cvt.u32.u64 	%r37, %rd46;
	add.s32 	%r38, %r37, %r36;
	mad.lo.s32 	%r40, %r20, %r38, %r18;
	div.s32 	%r41, %r40, %r5;
	mul.lo.s32 	%r42, %r41, %r5;
	sub.s32 	%r43, %r40, %r42;
	selp.b32 	%r44, 0, %r41, %p10;
	selp.b32 	%r45, 0, %r43, %p9;
	mul.lo.s32 	%r46, %r7, %r44;
	mad.lo.s32 	%r47, %r8, %r45, %r46;
	shr.u32 	%r48, %r40, 31;
	add.s32 	%r49, %r40, %r48;
	shr.s32 	%r50, %r49, 1;
	mul.wide.s32 	%rd33, %r50, 8;
	add.s64 	%rd9, %rd1, %rd33;
	ld.global.f32 	%f32, [%rd9];
	shr.u32 	%r51, %r47, 31;
	add.s32 	%r52, %r47, %r51;
	shr.s32 	%r53, %r52, 1;
	mul.wide.s32 	%rd34, %r53, 2;
	add.s64 	%rd35, %rd2, %rd34;
	ld.global.v2.u8 	{%rs3, %rs4}, [%rd35];
	setp.eq.s16 	%p11, %rs3, 0;
	mul.f32 	%f33, %f32, %f25;
	selp.f32 	%f129, %f24, %f33, %p11;
	setp.eq.s16 	%p12, %rs4, 0;
	mov.f32 	%f128, %f24;
	@%p12 bra 	$L__BB171_11;
	ld.global.f32 	%f34, [%rd9+4];
	mul.f32 	%f128, %f34, %f25;
$L__BB171_11:
	max.f32 	%f35, %f129, 0fFF800000;
	max.f32 	%f130, %f35, %f128;
$L__BB171_12:
	setp.le.s64 	%p13, %rd22, %rd5;
	mov.b32 	%r54, %f126;
	shfl.sync.bfly.b32	%r55|%p14, %r54, 16, 31, -1;
	mov.b32 	%f36, %r55;
	max.f32 	%f37, %f126, %f36;
	mov.b32 	%r56, %f37;
	shfl.sync.bfly.b32	%r57|%p15, %r56, 8, 31, -1;
	mov.b32 	%f38, %r57;
	max.f32 	%f39, %f37, %f38;
	mov.b32 	%r58, %f39;
	shfl.sync.bfly.b32	%r59|%p16, %r58, 4, 31, -1;
	mov.b32 	%f40, %r59;
	max.f32 	%f41, %f39, %f40;
	mov.b32 	%r60, %f41;
	shfl.sync.bfly.b32	%r61|%p17, %r60, 2, 31, -1;
	mov.b32 	%f42, %r61;
	max.f32 	%f43, %f41, %f42;
	mov.b32 	%r62, %f43;
	shfl.sync.bfly.b32	%r63|%p18, %r62, 1, 31, -1;
	mov.b32 	%f44, %r63;
	max.f32 	%f45, %f43, %f44;
	mov.b32 	%r64, %f130;
	shfl.sync.bfly.b32	%r65|%p19, %r64, 16, 31, -1;
	mov.b32 	%f46, %r65;
	max.f32 	%f47, %f130, %f46;
	mov.b32 	%r66, %f47;
	shfl.sync.bfly.b32	%r67|%p20, %r66, 8, 31, -1;
	mov.b32 	%f48, %r67;
	max.f32 	%f49, %f47, %f48;
	mov.b32 	%r68, %f49;
	shfl.sync.bfly.b32	%r69|%p21, %r68, 4, 31, -1;
	mov.b32 	%f50, %r69;
	max.f32 	%f51, %f49, %f50;
	mov.b32 	%r70, %f51;
	shfl.sync.bfly.b32	%r71|%p22, %r70, 2, 31, -1;
	mov.b32 	%f52, %r71;
	max.f32 	%f53, %f51, %f52;
	mov.b32 	%r72, %f53;
	shfl.sync.bfly.b32	%r73|%p23, %r72, 1, 31, -1;
	mov.b32 	%f54, %r73;
	max.f32 	%f55, %f53, %f54;
	sub.f32 	%f56, %f125, %f45;
	fma.rn.f32 	%f57, %f56, 0f3BBB989D, 0f3F000000;
	cvt.sat.f32.f32 	%f58, %f57;
	mov.f32 	%f59, 0f4B400001;
	mov.f32 	%f60, 0f437C0000;
	fma.rm.f32 	%f61, %f58, %f60, %f59;
	add.f32 	%f62, %f61, 0fCB40007F;
	neg.f32 	%f63, %f62;
	fma.rn.f32 	%f64, %f56, 0f3FB8AA3B, %f63;
	fma.rn.f32 	%f65, %f56, 0f32A57060, %f64;
	mov.b32 	%r74, %f61;
	shl.b32 	%r75, %r74, 23;
	mov.b32 	%f66, %r75;
	ex2.approx.ftz.f32 	%f67, %f65;
	mul.f32 	%f68, %f67, %f66;
	add.f32 	%f69, %f68, 0f00000000;
	sub.f32 	%f70, %f124, %f45;
	fma.rn.f32 	%f71, %f70, 0f3BBB989D, 0f3F000000;
	cvt.sat.f32.f32 	%f72, %f71;
	fma.rm.f32 	%f73, %f72, %f60, %f59;
	add.f32 	%f74, %f73, 0fCB40007F;
	neg.f32 	%f75, %f74;
	fma.rn.f32 	%f76, %f70, 0f3FB8AA3B, %f75;
	fma.rn.f32 	%f77, %f70, 0f32A57060, %f76;
	mov.b32 	%r76, %f73;
	shl.b32 	%r77, %r76, 23;
	mov.b32 	%f78, %r77;
	ex2.approx.ftz.f32 	%f79, %f77;
	mul.f32 	%f80, %f79, %f78;
	add.f32 	%f81, %f69, %f80;
	sub.f32 	%f82, %f129, %f55;
	fma.rn.f32 	%f83, %f82, 0f3BBB989D, 0f3F000000;
	cvt.sat.f32.f32 	%f84, %f83;
	fma.rm.f32 	%f85, %f84, %f60, %f59;
	add.f32 	%f86, %f85, 0fCB40007F;
	neg.f32 	%f87, %f86;
	fma.rn.f32 	%f88, %f82, 0f3FB8AA3B, %f87;
	fma.rn.f32 	%f89, %f82, 0f32A57060, %f88;
	mov.b32 	%r78, %f85;
	shl.b32 	%r79, %r78, 23;
	mov.b32 	%f90, %r79;
	ex2.approx.ftz.f32 	%f91, %f89;
	mul.f32 	%f17, %f91, %f90;
	add.f32 	%f92, %f17, 0f00000000;
	sub.f32 	%f93, %f128, %f55;
	fma.rn.f32 	%f94, %f93, 0f3BBB989D, 0f3F000000;
	cvt.sat.f32.f32 	%f95, %f94;
	fma.rm.f32 	%f96, %f95, %f60, %f59;
	add.f32 	%f97, %f96, 0fCB40007F;
	neg.f32 	%f98, %f97;
	fma.rn.f32 	%f99, %f93, 0f3FB8AA3B, %f98;
	fma.rn.f32 	%f100, %f93, 0f32A57060, %f99;
	mov.b32 	%r80, %f96;
	shl.b32 	%r81, %r80, 23;
	mov.b32 	%f101, %r81;
	ex2.approx.ftz.f32 	%f102, %f100;
	mul.f32 	%f18, %f102, %f101;
	add.f32 	%f103, %f92, %f18;
	mov.b32 	%r82, %f81;
	shfl.sync.bfly.b32	%r83|%p24, %r82, 16, 31, -1;
	mov.b32 	%f104, %r83;
	add.f32 	%f105, %f81, %f104;
	mov.b32 	%r84, %f105;
	shfl.sync.bfly.b32	%r85|%p25, %r84, 8, 31, -1;
	mov.b32 	%f106, %r85;
	add.f32 	%f107, %f105, %f106;
	mov.b32 	%r86, %f107;
	shfl.sync.bfly.b32	%r87|%p26, %r86, 4, 31, -1;
	mov.b32 	%f108, %r87;
	add.f32 	%f109, %f107, %f108;
	mov.b32 	%r88, %f109;
	shfl.sync.bfly.b32	%r89|%p27, %r88, 2, 31, -1;
	mov.b32 	%f110, %r89;
	add.f32 	%f111, %f109, %f110;
	mov.b32 	%r90, %f111;
	shfl.sync.bfly.b32	%r91|%p28, %r90, 1, 31, -1;
	mov.b32 	%f112, %r91;
	add.f32 	%f113, %f111, %f112;
	mov.b32 	%r92, %f103;
	shfl.sync.bfly.b32	%r93|%p29, %r92, 16, 31, -1;
	mov.b32 	%f114, %r93;
	add.f32 	%f115, %f103, %f114;
	mov.b32 	%r94, %f115;
	shfl.sync.bfly.b32	%r95|%p30, %r94, 8, 31, -1;
	mov.b32 	%f116, %r95;
	add.f32 	%f117, %f115, %f116;
	mov.b32 	%r96, %f117;
	shfl.sync.bfly.b32	%r97|%p31, %r96, 4, 31, -1;
	mov.b32 	%f118, %r97;
	add.f32 	%f119, %f117, %f118;
	mov.b32 	%r98, %f119;
	shfl.sync.bfly.b32	%r99|%p32, %r98, 2, 31, -1;
	mov.b32 	%f120, %r99;
	add.f32 	%f121, %f119, %f120;
	mov.b32 	%r100, %f121;
	shfl.sync.bfly.b32	%r101|%p33, %r100, 1, 31, -1;
	mov.b32 	%f122, %r101;
	add.f32 	%f19, %f121, %f122;
	div.rn.f32 	%f20, %f68, %f113;
	div.rn.f32 	%f21, %f80, %f113;
	@%p13 bra 	$L__BB171_14;
	mad.lo.s64 	%rd36, %rd46, %rd20, %rd5;
	shl.b64 	%rd37, %rd36, 2;
	add.s64 	%rd38, %rd3, %rd37;
	st.global.v2.f32 	[%rd38], {%f20, %f21};
$L__BB171_14:
	div.rn.f32 	%f22, %f17, %f19;
	div.rn.f32 	%f23, %f18, %f19;
	@%p13 bra 	$L__BB171_16;
	mad.lo.s64 	%rd39, %rd20, %rd46, %rd20;
	add.s64 	%rd40, %rd39, %rd5;
	shr.u64 	%rd41, %rd40, 63;
	add.s64 	%rd42, %rd40, %rd41;
	shl.b64 	%rd43, %rd42, 2;
	and.b64  	%rd44, %rd43, -8;
	add.s64 	%rd45, %rd3, %rd44;
	st.global.v2.f32 	[%rd45], {%f22, %f23};
$L__BB171_16:
	add.s64 	%rd46, %rd46, %rd6;
	setp.lt.s64 	%p35, %rd46, %rd21;
	@%p35 bra 	$L__BB171_4;
$L__BB171_17:
	ret;

}
	// .globl	_Z15SoftmaxWarpImplI22BroadcastScaleMaskLoadIffbLm2EiE11DirectStoreIffEfLi2ELi2ELi32ELi1ELb0EL9Algorithm0EEvT_T0_ll
.visible .entry _Z15SoftmaxWarpImplI22BroadcastScaleMaskLoadIffbLm2EiE11DirectStoreIffEfLi2ELi2ELi32ELi1ELb0EL9Algorithm0EEvT_T0_ll(
	.param .align 8 .b8 _Z15SoftmaxWarpImplI22BroadcastScaleMaskLoadIffbLm2EiE11DirectStoreIffEfLi2ELi2ELi32ELi1ELb0EL9Algorithm0EEvT_T0_ll_param_0[88],
	.param .align 8 .b8 _Z15SoftmaxWarpImplI22BroadcastScaleMaskLoadIffbLm2EiE11DirectStoreIffEfLi2ELi2ELi32ELi1ELb0EL9Algorithm0EEvT_T0_ll_param_1[16],
	.param .u64 _Z15SoftmaxWarpImplI22BroadcastScaleMaskLoadIffbLm2EiE11DirectStoreIffEfLi2ELi2ELi32ELi1ELb0EL9Algorithm0EEvT_T0_ll_param_2,
	.param .u64 _Z15SoftmaxWarpImplI22BroadcastScaleMaskLoadIffbLm2EiE11DirectStoreIffEfLi2ELi2ELi32ELi1ELb0EL9Algorithm0EEvT_T0_ll_param_3
)
{
	.reg .pred 	%p<18>;
	.reg .b16 	%rs<3>;
	.reg .b32 	%r<57>;
	.reg .b32 	%f<62>;
	.reg .b64 	%rd<42>;

	ld.param.v2.f32 	{%f6, %f7}, [_Z15SoftmaxWarpImplI22BroadcastScaleMaskLoadIffbLm2EiE11DirectStoreIffEfLi2ELi2ELi32ELi1ELb0EL9Algorithm0EEvT_T0_ll_param_0+80];
	ld.param.u64 	%rd23, [_Z15SoftmaxWarpImplI22BroadcastScaleMaskLoadIffbLm2EiE11DirectStoreIffEfLi2ELi2ELi32ELi1ELb0EL9Algorithm0EEvT_T0_ll_param_0+72];
	ld.param.v2.u32 	{%r7, %r8}, [_Z15SoftmaxWarpImplI22BroadcastScaleMaskLoadIffbLm2EiE11DirectStoreIffEfLi2ELi2ELi32ELi1ELb0EL9Algorithm0EEvT_T0_ll_param_0+56];
	ld.param.v2.u32 	{%r5, %r6}, [_Z15SoftmaxWarpImplI22BroadcastScaleMaskLoadIffbLm2EiE11DirectStoreIffEfLi2ELi2ELi32ELi1ELb0EL9Algorithm0EEvT_T0_ll_param_0+40];
	ld.param.u64 	%rd19, [_Z15SoftmaxWarpImplI22BroadcastScaleMaskLoadIffbLm2EiE11DirectStoreIffEfLi2ELi2ELi32ELi1ELb0EL9Algorithm0EEvT_T0_ll_param_0+24];
	ld.param.u64 	%rd18, [_Z15SoftmaxWarpImplI22BroadcastScaleMaskLoadIffbLm2EiE11DirectStoreIffEfLi2ELi2ELi32ELi1ELb0EL9Algorithm0EEvT_T0_ll_param_0+16];
	ld.param.u64 	%rd17, [_Z15SoftmaxWarpImplI22BroadcastScaleMaskLoadIffbLm2EiE11DirectStoreIffEfLi2ELi2ELi32ELi1ELb0EL9Algorithm0EEvT_T0_ll_param_0+8];
	ld.param.u64 	%rd16, [_Z15SoftmaxWarpImplI22BroadcastScaleMaskLoadIffbLm2EiE11DirectStoreIffEfLi2ELi2ELi32ELi1ELb0EL9Algorithm0EEvT_T0_ll_param_0];
	ld.param.u64 	%rd5, [_Z15SoftmaxWarpImplI22BroadcastScaleMaskLoadIffbLm2EiE11DirectStoreIffEfLi2ELi2ELi32ELi1ELb0EL9Algorithm0EEvT_T0_ll_param_1];
	ld.param.u64 	%rd6, [_Z15SoftmaxWarpImplI22BroadcastScaleMaskLoadIffbLm2EiE11DirectStoreIffEfLi2ELi2ELi32ELi1ELb0EL9Algorithm0EEvT_T0_ll_param_1+8];
	ld.param.u64 	%rd24, [_Z15SoftmaxWarpImplI22BroadcastScaleMaskLoadIffbLm2EiE11DirectStoreIffEfLi2ELi2ELi32ELi1ELb0EL9Algorithm0EEvT_T0_ll_param_2];
	ld.param.u64 	%rd25, [_Z15SoftmaxWarpImplI22BroadcastScaleMaskLoadIffbLm2EiE11DirectStoreIffEfLi2ELi2ELi32ELi1ELb0EL9Algorithm0EEvT_T0_ll_param_3];
	setp.lt.s64 	%p1, %rd25, 65;
	@%p1 bra 	$L__BB172_2;
	mov.u64 	%rd26, $str;
	cvta.global.u64 	%rd27, %rd26;
	mov.u64 	%rd28, $str$1;
	cvta.global.u64 	%rd29, %rd28;
	mov.u64 	%rd30, __unnamed_168;
	cvta.global.u64 	%rd31, %rd30;
	{ // callseq 167, 0
	.param .b64 param0;
	st.param.b64 	[param0], %rd27;
	.param .b64 param1;
	st.param.b64 	[param1], %rd29;
	.param .b32 param2;
	st.param.b32 	[param2], 254;
	.param .b64 param3;
	st.param.b64 	[param3], %rd31;
	.param .b64 param4;
	st.param.b64 	[param4], 1;
	call.uni 
	__assertfail, 
	(
	param0, 
	param1, 
	param2, 
	param3, 
	param4
	);
	} // callseq 167
$L__BB172_2:
	mov.u32 	%r9, %ctaid.x;
	mov.u32 	%r10, %ntid.y;
	mov.u32 	%r11, %tid.y;
	mad.lo.s32 	%r12, %r9, %r10, %r11;
	mov.u32 	%r13, %nctaid.x;
	mul.lo.s32 	%r4, %r13, %r10;
	cvt.s64.s32 	%rd41, %r12;
	setp.le.s64 	%p2, %rd24, %rd41;
	@%p2 bra 	$L__BB172_7;
	mov.u32 	%r14, %tid.x;
	shl.b32 	%r15, %r14, 1;
	cvt.u64.u32 	%rd8, %r15;
	cvta.to.global.u64 	%rd9, %rd5;
	cvta.to.global.u64 	%rd10, %rd17;
	cvta.to.global.u64 	%rd11, %rd16;
	cvt.s64.s32 	%rd12, %r4;
	cvt.u32.u64 	%r16, %rd8;
	cvt.u32.u64 	%r18, %rd23;
$L__BB172_4:
	setp.eq.s64 	%p3, %rd19, 1;
	setp.eq.s64 	%p4, %rd18, 1;
	cvt.u32.u64 	%r17, %rd41;
	mad.lo.s32 	%r19, %r18, %r17, %r16;
	div.s32 	%r20, %r19, %r5;
	mul.lo.s32 	%r21, %r20, %r5;
	sub.s32 	%r22, %r19, %r21;
	selp.b32 	%r23, 0, %r20, %p4;
	selp.b32 	%r24, 0, %r22, %p3;
	mul.lo.s32 	%r25, %r7, %r23;
	mad.lo.s32 	%r26, %r8, %r24, %r25;
	shr.u32 	%r27, %r19, 31;
	add.s32 	%r28, %r19, %r27;
	shr.s32 	%r29, %r28, 1;
	mul.wide.s32 	%rd32, %r29, 8;
	add.s64 	%rd14, %rd11, %rd32;
	ld.global.f32 	%f8, [%rd14];
	shr.u32 	%r30, %r26, 31;
	add.s32 	%r31, %r26, %r30;
	shr.s32 	%r32, %r31, 1;
	mul.wide.s32 	%rd33, %r32, 2;
	add.s64 	%rd34, %rd10, %rd33;
	ld.global.v2.u8 	{%rs1, %rs2}, [%rd34];
	setp.eq.s16 	%p5, %rs1, 0;
	mul.f32 	%f9, %f8, %f7;
	selp.f32 	%f3, %f6, %f9, %p5;
	setp.eq.s16 	%p6, %rs2, 0;
	mov.f32 	%f61, %f6;
	@%p6 bra 	$L__BB172_6;
	ld.global.f32 	%f10, [%rd14+4];
	mul.f32 	%f61, %f10, %f7;
$L__BB172_6:
	max.f32 	%f11, %f3, 0fFF800000;
	max.f32 	%f12, %f11, %f61;
	mov.b32 	%r33, %f12;
	shfl.sync.bfly.b32	%r34|%p7, %r33, 16, 31, -1;
	mov.b32 	%f13, %r34;
	max.f32 	%f14, %f12, %f13;
	mov.b32 	%r35, %f14;
	shfl.sync.bfly.b32	%r36|%p8, %r35, 8, 31, -1;
	mov.b32 	%f15, %r36;
	max.f32 	%f16, %f14, %f15;
	mov.b32 	%r37, %f16;
	shfl.sync.bfly.b32	%r38|%p9, %r37, 4, 31, -1;
	mov.b32 	%f17, %r38;
	max.f32 	%f18, %f16, %f17;
	mov.b32 	%r39, %f18;
	shfl.sync.bfly.b32	%r40|%p10, %r39, 2, 31, -1;
	mov.b32 	%f19, %r40;
	max.f32 	%f20, %f18, %f19;
	mov.b32 	%r41, %f20;
	shfl.sync.bfly.b32	%r42|%p11, %r41, 1, 31, -1;
	mov.b32 	%f21, %r42;
	max.f32 	%f22, %f20, %f21;
	sub.f32 	%f23, %f3, %f22;
	fma.rn.f32 	%f24, %f23, 0f3BBB989D, 0f3F000000;
	cvt.sat.f32.f32 	%f25, %f24;
	mov.f32 	%f26, 0f4B400001;
	mov.f32 	%f27, 0f437C0000;
	fma.rm.f32 	%f28, %f25, %f27, %f26;
	add.f32 	%f29, %f28, 0fCB40007F;
	neg.f32 	%f30, %f29;
	fma.rn.f32 	%f31, %f23, 0f3FB8AA3B, %f30;
	fma.rn.f32 	%f32, %f23, 0f32A57060, %f31;
	mov.b32 	%r43, %f28;
	shl.b32 	%r44, %r43, 23;
	mov.b32 	%f33, %r44;
	ex2.approx.ftz.f32 	%f34, %f32;
	mul.f32 	%f35, %f34, %f33;
	add.f32 	%f36, %f35, 0f00000000;
	sub.f32 	%f37, %f61, %f22;
	fma.rn.f32 	%f38, %f37, 0f3BBB989D, 0f3F000000;
	cvt.sat.f32.f32 	%f39, %f38;
	fma.rm.f32 	%f40, %f39, %f27, %f26;
	add.f32 	%f41, %f40, 0fCB40007F;
	neg.f32 	%f42, %f41;
	fma.rn.f32 	%f43, %f37, 0f3FB8AA3B, %f42;
	fma.rn.f32 	%f44, %f37, 0f32A57060, %f43;
	mov.b32 	%r45, %f40;
	shl.b32 	%r46, %r45, 23;
	mov.b32 	%f45, %r46;
	ex2.approx.ftz.f32 	%f46, %f44;
	mul.f32 	%f47, %f46, %f45;
	add.f32 	%f48, %f36, %f47;
	mov.b32 	%r47, %f48;
	shfl.sync.bfly.b32	%r48|%p12, %r47, 16, 31, -1;
	mov.b32 	%f49, %r48;
	add.f32 	%f50, %f48, %f49;
	mov.b32 	%r49, %f50;
	shfl.sync.bfly.b32	%r50|%p13, %r49, 8, 31, -1;
	mov.b32 	%f51, %r50;
	add.f32 	%f52, %f50, %f51;
	mov.b32 	%r51, %f52;
	shfl.sync.bfly.b32	%r52|%p14, %r51, 4, 31, -1;
	mov.b32 	%f53, %r52;
	add.f32 	%f54, %f52, %f53;
	mov.b32 	%r53, %f54;
	shfl.sync.bfly.b32	%r54|%p15, %r53, 2, 31, -1;
	mov.b32 	%f55, %r54;
	add.f32 	%f56, %f54, %f55;
	mov.b32 	%r55, %f56;
	shfl.sync.bfly.b32	%r56|%p16, %r55, 1, 31, -1;
	mov.b32 	%f57, %r56;
	add.f32 	%f58, %f56, %f57;
	div.rn.f32 	%f59, %f35, %f58;
	div.rn.f32 	%f60, %f47, %f58;
	mad.lo.s64 	%rd35, %rd41, %rd6, %rd8;
	shr.u64 	%rd36, %rd35, 63;
	add.s64 	%rd37, %rd35, %rd36;
	shl.b64 	%rd38, %rd37, 2;
	and.b64  	%rd39, %rd38, -8;
	add.s64 	%rd40, %rd9, %rd39;
	st.global.v2.f32 	[%rd40], {%f59, %f60};
	add.s64 	%rd41, %rd41, %rd12;
	setp.lt.s64 	%p17, %rd41, %rd24;
	@%p17 bra 	$L__BB172_4;
$L__BB172_7:
	ret;

}
	// .globl	_Z15SoftmaxWarpImplI22BroadcastScaleMaskLoadIffbLm2EiE11DirectStoreIffEfLi2ELi2ELi32ELi1ELb1EL9Algorithm0EEvT_T0_ll
.visible .entry _Z15SoftmaxWarpImplI22BroadcastScaleMaskLoadIffbLm2EiE11DirectStoreIffEfLi2ELi2ELi32ELi1ELb1EL9Algorithm0EEvT_T0_ll(
	.param .align 8 .b8 _Z15SoftmaxWarpImplI22BroadcastScaleMaskLoadIffbLm2EiE11DirectStoreIffEfLi2ELi2ELi32ELi1ELb1EL9Algorithm0EEvT_T0_ll_param_0[88],
	.param .align 8 .b8 _Z15SoftmaxWarpImplI22BroadcastScaleMaskLoadIffbLm2EiE11DirectStoreIffEfLi2ELi2ELi32ELi1ELb1EL9Algorithm0EEvT_T0_ll_param_1[16],
	.param .u64 _Z15SoftmaxWarpImplI22BroadcastScaleMaskLoadIffbLm2EiE11DirectStoreIffEfLi2ELi2ELi32ELi1ELb1EL9Algorithm0EEvT_T0_ll_param_2,
	.param .u64 _Z15SoftmaxWarpImplI22BroadcastScaleMaskLoadIffbLm2EiE11DirectStoreIffEfLi2ELi2ELi32ELi1ELb1EL9Algorithm0EEvT_T0_ll_param_3
)
{
	.reg .pred 	%p<20>;
	.reg .b16 	%rs<3>;
	.reg .b32 	%r<57>;
	.reg .b32 	%f<69>;
	.reg .b64 	%rd<41>;

	ld.param.v2.f32 	{%f12, %f13}, [_Z15SoftmaxWarpImplI22BroadcastScaleMaskLoadIffbLm2EiE11DirectStoreIffEfLi2ELi2ELi32ELi1ELb1EL9Algorithm0EEvT_T0_ll_param_0+80];
	ld.param.u64 	%rd22, [_Z15SoftmaxWarpImplI22BroadcastScaleMaskLoadIffbLm2EiE11DirectStoreIffEfLi2ELi2ELi32ELi1ELb1EL9Algorithm0EEvT_T0_ll_param_0+72];
	ld.param.v2.u32 	{%r7, %r8}, [_Z15SoftmaxWarpImplI22BroadcastScaleMaskLoadIffbLm2EiE11DirectStoreIffEfLi2ELi2ELi32ELi1ELb1EL9Algorithm0EEvT_T0_ll_param_0+56];
	ld.param.v2.u32 	{%r5, %r6}, [_Z15SoftmaxWarpImplI22BroadcastScaleMaskLoadIffbLm2EiE11DirectStoreIffEfLi2ELi2ELi32ELi1ELb1EL9Algorithm0EEvT_T0_ll_param_0+40];
	ld.param.u64 	%rd18, [_Z15SoftmaxWarpImplI22BroadcastScaleMaskLoadIffbLm2EiE11DirectStoreIffEfLi2ELi2ELi32ELi1ELb1EL9Algorithm0EEvT_T0_ll_param_0+24];
	ld.param.u64 	%rd17, [_Z15SoftmaxWarpImplI22BroadcastScaleMaskLoadIffbLm2EiE11DirectStoreIffEfLi2ELi2ELi32ELi1ELb1EL9Algorithm0EEvT_T0_ll_param_0+16];
	ld.param.u64 	%rd16, [_Z15SoftmaxWarpImplI22BroadcastScaleMaskLoadIffbLm2EiE11DirectStoreIffEfLi2ELi2ELi32ELi1ELb1EL9Algorithm0EEvT_T0_ll_param_0+8];
	ld.param.u64 	%rd15, [_Z15SoftmaxWarpImplI22BroadcastScaleMaskLoadIffbLm2EiE11DirectStoreIffEfLi2ELi2ELi32ELi1ELb1EL9Algorithm0EEvT_T0_ll_param_0];
	ld.param.u64 	%rd4, [_Z15SoftmaxWarpImplI22BroadcastScaleMaskLoadIffbLm2EiE11DirectStoreIffEfLi2ELi2ELi32ELi1ELb1EL9Algorithm0EEvT_T0_ll_param_1];
	ld.param.u64 	%rd5, [_Z15SoftmaxWarpImplI22BroadcastScaleMaskLoadIffbLm2EiE11DirectStoreIffEfLi2ELi2ELi32ELi1ELb1EL9Algorithm0EEvT_T0_ll_param_1+8];
	ld.param.u64 	%rd23, [_Z15SoftmaxWarpImplI22BroadcastScaleMaskLoadIffbLm2EiE11DirectStoreIffEfLi2ELi2ELi32ELi1ELb1EL9Algorithm0EEvT_T0_ll_param_2];
	ld.param.u64 	%rd24, [_Z15SoftmaxWarpImplI22BroadcastScaleMaskLoadIffbLm2EiE11DirectStoreIffEfLi2ELi2ELi32ELi1ELb1EL9Algorithm0EEvT_T0_ll_param_3];
	setp.lt.s64 	%p1, %rd24, 65;
	@%p1 bra 	$L__BB173_2;
	mov.u64 	%rd25, $str;
	cvta.global.u64 	%rd26, %rd25;
	mov.u64 	%rd27, $str$1;
	cvta.global.u64 	%rd28, %rd27;
	mov.u64 	%rd29, __unnamed_169;
	cvta.global.u64 	%rd30, %rd29;
	{ // callseq 168, 0
	.param .b64 param0;
	st.param.b64 	[param0], %rd26;
	.param .b64 param1;
	st.param.b64 	[param1], %rd28;
	.param .b32 param2;
	st.param.b32 	[param2], 254;
	.param .b64 param3;
	st.param.b64 	[param3], %rd30;
	.param .b64 param4;
	st.param.b64 	[param4], 1;
	call.uni 
	__assertfail, 
	(
	param0, 
	param1, 
	param2, 
	param3, 
	param4
	);
	} // callseq 168
$L__BB173_2:
	mov.u32 	%r9, %ctaid.x;
	mov.u32 	%r10, %ntid.y;
	mov.u32 	%r11, %tid.y;
	mad.lo.s32 	%r12, %r9, %r10, %r11;
	mov.u32 	%r13, %nctaid.x;
	mul.lo.s32 	%r4, %r13, %r10;
	cvt.s64.s32 	%rd40, %r12;
	setp.le.s64 	%p2, %rd23, %rd40;
	@%p2 bra 	$L__BB173_11;
	mov.u32 	%r14, %tid.x;
	shl.b32 	%r15, %r14, 1;
	cvt.u64.u32 	%rd7, %r15;
	cvta.to.global.u64 	%rd8, %rd4;
	cvta.to.global.u64 	%rd9, %rd16;
	cvta.to.global.u64 	%rd10, %rd15;
	cvt.s64.s32 	%rd11, %r4;
	cvt.u32.u64 	%r16, %rd7;
	cvt.u32.u64 	%r18, %rd22;
$L__BB173_4:
	setp.le.s64 	%p3, %rd24, %rd7;
	mov.f32 	%f66, 0fFF800000;
	mov.f32 	%f67, %f66;
	mov.f32 	%f68, %f66;
	@%p3 bra 	$L__BB173_8;
	setp.eq.s64 	%p4, %rd18, 1;
	setp.eq.s64 	%p5, %rd17, 1;
	cvt.u32.u64 	%r17, %rd40;
	mad.lo.s32 	%r19, %r18, %r17, %r16;
	div.s32 	%r20, %r19, %r5;
	mul.lo.s32 	%r21, %r20, %r5;
	sub.s32 	%r22, %r19, %r21;
	selp.b32 	%r23, 0, %r20, %p5;
	selp.b32 	%r24, 0, %r22, %p4;
	mul.lo.s32 	%r25, %r7, %r23;
	mad.lo.s32 	%r26, %r8, %r24, %r25;
	shr.u32 	%r27, %r19, 31;
	add.s32 	%r28, %r19, %r27;
	shr.s32 	%r29, %r28, 1;
	mul.wide.s32 	%rd31, %r29, 8;
	add.s64 	%rd13, %rd10, %rd31;
	ld.global.f32 	%f15, [%rd13];
	shr.u32 	%r30, %r26, 31;
	add.s32 	%r31, %r26, %r30;
	shr.s32 	%r32, %r31, 1;
	mul.wide.s32 	%rd32, %r32, 2;
	add.s64 	%rd33, %rd9, %rd32;
	ld.global.v2.u8 	{%rs1, %rs2}, [%rd33];
	setp.eq.s16 	%p6, %rs1, 0;
	mul.f32 	%f16, %f15, %f13;
	selp.f32 	%f67, %f12, %f16, %p6;
	setp.eq.s16 	%p7, %rs2, 0;
	mov.f32 	%f66, %f12;
	@%p7 bra 	$L__BB173_7;
	ld.global.f32 	%f17, [%rd13+4];
	mul.f32 	%f66, %f17, %f13;
$L__BB173_7:
	max.f32 	%f18, %f67, 0fFF800000;
	max.f32 	%f68, %f18, %f66;
$L__BB173_8:
	setp.le.s64 	%p8, %rd24, %rd7;
	mov.b32 	%r33, %f68;
	shfl.sync.bfly.b32	%r34|%p9, %r33, 16, 31, -1;
	mov.b32 	%f19, %r34;
	max.f32 	%f20, %f68, %f19;
	mov.b32 	%r35, %f20;
	shfl.sync.bfly.b32	%r36|%p10, %r35, 8, 31, -1;
	mov.b32 	%f21, %r36;
	max.f32 	%f22, %f20, %f21;
	mov.b32 	%r37, %f22;
	shfl.sync.bfly.b32	%r38|%p11, %r37, 4, 31, -1;
	mov.b32 	%f23, %r38;
	max.f32 	%f24, %f22, %f23;
	mov.b32 	%r39, %f24;
	shfl.sync.bfly.b32	%r40|%p12, %r39, 2, 31, -1;
	mov.b32 	%f25, %r40;
	max.f32 	%f26, %f24, %f25;
	mov.b32 	%r41, %f26;
	shfl.sync.bfly.b32	%r42|%p13, %r41, 1, 31, -1;
	mov.b32 	%f27, %r42;
	max.f32 	%f28, %f26, %f27;
	sub.f32 	%f29, %f67, %f28;
	fma.rn.f32 	%f30, %f29, 0f3BBB989D, 0f3F000000;
	cvt.sat.f32.f32 	%f31, %f30;
	mov.f32 	%f32, 0f4B400001;
	mov.f32 	%f33, 0f437C0000;
	fma.rm.f32 	%f34, %f31, %f33, %f32;
	add.f32 	%f35, %f34, 0fCB40007F;
	neg.f32 	%f36, %f35;
	fma.rn.f32 	%f37, %f29, 0f3FB8AA3B, %f36;
	fma.rn.f32 	%f38, %f29, 0f32A57060, %f37;
	mov.b32 	%r43, %f34;
	shl.b32 	%r44, %r43, 23;
	mov.b32 	%f39, %r44;
	ex2.approx.ftz.f32 	%f40, %f38;
	mul.f32 	%f41, %f40, %f39;
	add.f32 	%f42, %f41, 0f00000000;
	sub.f32 	%f43, %f66, %f28;
	fma.rn.f32 	%f44, %f43, 0f3BBB989D, 0f3F000000;
	cvt.sat.f32.f32 	%f45, %f44;
	fma.rm.f32 	%f46, %f45, %f33, %f32;
	add.f32 	%f47, %f46, 0fCB40007F;
	neg.f32 	%f48, %f47;
	fma.rn.f32 	%f49, %f43, 0f3FB8AA3B, %f48;
	fma.rn.f32 	%f50, %f43, 0f32A57060, %f49;
	mov.b32 	%r45, %f46;
	shl.b32 	%r46, %r45, 23;
	mov.b32 	%f51, %r46;
	ex2.approx.ftz.f32 	%f52, %f50;
	mul.f32 	%f53, %f52, %f51;
	add.f32 	%f54, %f42, %f53;
	mov.b32 	%r47, %f54;
	shfl.sync.bfly.b32	%r48|%p14, %r47, 16, 31, -1;
	mov.b32 	%f55, %r48;
	add.f32 	%f56, %f54, %f55;
	mov.b32 	%r49, %f56;
	shfl.sync.bfly.b32	%r50|%p15, %r49, 8, 31, -1;
	mov.b32 	%f57, %r50;
	add.f32 	%f58, %f56, %f57;
	mov.b32 	%r51, %f58;
	shfl.sync.bfly.b32	%r52|%p16, %r51, 4, 31, -1;
	mov.b32 	%f59, %r52;
	add.f32 	%f60, %f58, %f59;
	mov.b32 	%r53, %f60;
	shfl.sync.bfly.b32	%r54|%p17, %r53, 2, 31, -1;
	mov.b32 	%f61, %r54;
	add.f32 	%f62, %f60, %f61;
	mov.b32 	%r55, %f62;
	shfl.sync.bfly.b32	%r56|%p18, %r55, 1, 31, -1;
	mov.b32 	%f63, %r56;
	add.f32 	%f64, %f62, %f63;
	div.rn.f32 	%f10, %f41, %f64;
	div.rn.f32 	%f11, %f53, %f64;
	@%p8 bra 	$L__BB173_10;
	mad.lo.s64 	%rd34, %rd40, %rd5, %rd7;
	shr.u64 	%rd35, %rd34, 63;
	add.s64 	%rd36, %rd34, %rd35;
	shl.b64 	%rd37, %rd36, 2;
	and.b64  	%rd38, %rd37, -8;
	add.s64 	%rd39, %rd8, %rd38;
	st.global.v2.f32 	[%rd39], {%f10, %f11};
$L__BB173_10:
	add.s64 	%rd40, %rd40, %rd11;
	setp.lt.s64 	%p19, %rd40, %rd23;
	@%p19 bra 	$L__BB173_4;
$L__BB173_11:
	ret;

}
	// .globl	_Z15SoftmaxWarpImplI22BroadcastScaleMaskLoadIffbLm2EiE11DirectStoreIffEfLi2ELi4ELi32ELi1ELb0EL9Algorithm0EEvT_T0_ll
.visible .entry _Z15SoftmaxWarpImplI22BroadcastScaleMaskLoadIffbLm2EiE11DirectStoreIffEfLi2ELi4ELi32ELi1ELb0EL9Algorithm0EEvT_T0_ll(
	.param .align 8 .b8 _Z15SoftmaxWarpImplI22BroadcastScaleMaskLoadIffbLm2EiE11DirectStoreIffEfLi2ELi4ELi32ELi1ELb0EL9Algorithm0EEvT_T0_ll_param_0[88],
	.param .align 8 .b8 _Z15SoftmaxWarpImplI22BroadcastScaleMaskLoadIffbLm2EiE11DirectStoreIffEfLi2ELi4ELi32ELi1ELb0EL9Algorithm0EEvT_T0_ll_param_1[16],
	.param .u64 _Z15SoftmaxWarpImplI22BroadcastScaleMaskLoadIffbLm2EiE11DirectStoreIffEfLi2ELi4ELi32ELi1ELb0EL9Algorithm0EEvT_T0_ll_param_2,
	.param .u64 _Z15SoftmaxWarpImplI22BroadcastScaleMaskLoadIffbLm2EiE11DirectStoreIffEfLi2ELi4ELi32ELi1ELb0EL9Algorithm0EEvT_T0_ll_param_3
)
{
	.reg .pred 	%p<22>;
	.reg .b16 	%rs<5>;
	.reg .b32 	%r<75>;
	.reg .b32 	%f<97>;
	.reg .b64 	%rd<50>;

	ld.param.u64 	%rd21, [_Z15SoftmaxWarpImplI22BroadcastScaleMaskLoadIffbLm2EiE11DirectStoreIffEfLi2ELi4ELi32ELi1ELb0EL9Algorithm0EEvT_T0_ll_param_1+8];
	ld.param.u64 	%rd20, [_Z15SoftmaxWarpImplI22BroadcastScaleMaskLoadIffbLm2EiE11DirectStoreIffEfLi2ELi4ELi32ELi1ELb0EL9Algorithm0EEvT_T0_ll_param_1];
	ld.param.v2.f32 	{%f9, %f10}, [_Z15SoftmaxWarpImplI22BroadcastScaleMaskLoadIffbLm2EiE11DirectStoreIffEfLi2ELi4ELi32ELi1ELb0EL9Algorithm0EEvT_T0_ll_param_0+80];
	ld.param.u64 	%rd19, [_Z15SoftmaxWarpImplI22BroadcastScaleMaskLoadIffbLm2EiE11DirectStoreIffEfLi2ELi4ELi32ELi1ELb0EL9Algorithm0EEvT_T0_ll_param_0+72];
	ld.param.v2.u32 	{%r8, %r9}, [_Z15SoftmaxWarpImplI22BroadcastScaleMaskLoadIffbLm2EiE11DirectStoreIffEfLi2ELi4ELi32ELi1ELb0EL9Algorithm0EEvT_T0_ll_param_0+56];
	ld.param.v2.u32 	{%r6, %r7}, [_Z15SoftmaxWarpImplI22BroadcastScaleMaskLoadIffbLm2EiE11DirectStoreIffEfLi2ELi4ELi32ELi1ELb0EL9Algorithm0EEvT_T0_ll_param_0+40];
	ld.param.u64 	%rd15, [_Z15SoftmaxWarpImplI22BroadcastScaleMaskLoadIffbLm2EiE11DirectStoreIffEfLi2ELi4ELi32ELi1ELb0EL9Algorithm0EEvT_T0_ll_param_0+24];
	ld.param.u64 	%rd14, [_Z15SoftmaxWarpImplI22BroadcastScaleMaskLoadIffbLm2EiE11DirectStoreIffEfLi2ELi4ELi32ELi1ELb0EL9Algorithm0EEvT_T0_ll_param_0+16];
	ld.param.u64 	%rd13, [_Z15SoftmaxWarpImplI22BroadcastScaleMaskLoadIffbLm2EiE11DirectStoreIffEfLi2ELi4ELi32ELi1ELb0EL9Algorithm0EEvT_T0_ll_param_0+8];
	ld.param.u64 	%rd12, [_Z15SoftmaxWarpImplI22BroadcastScaleMaskLoadIffbLm2EiE11DirectStoreIffEfLi2ELi4ELi32ELi1ELb0EL9Algorithm0EEvT_T0_ll_param_0];
	ld.param.u64 	%rd22, [_Z15SoftmaxWarpImplI22BroadcastScaleMaskLoadIffbLm2EiE11DirectStoreIffEfLi2ELi4ELi32ELi1ELb0EL9Algorithm0EEvT_T0_ll_param_2];
	ld.param.u64 	%rd23, [_Z15SoftmaxWarpImplI22BroadcastScaleMaskLoadIffbLm2EiE11DirectStoreIffEfLi2ELi4ELi32ELi1ELb0EL9Algorithm0EEvT_T0_ll_param_3];
	cvta.to.global.u64 	%rd1, %rd12;
	cvta.to.global.u64 	%rd2, %rd13;
	setp.lt.s64 	%p1, %rd23, 129;
	@%p1 bra 	$L__BB174_2;
	mov.u64 	%rd24, $str;
	cvta.global.u64 	%rd25, %rd24;
	mov.u64 	%rd26, $str$1;
	cvta.global.u64 	%rd27, %rd26;
	mov.u64 	%rd28, __unnamed_170;
	cvta.global.u64 	%rd29, %rd28;
	{ // callseq 169, 0
	.param .b64 param0;
	st.param.b64 	[param0], %rd25;
	.param .b64 param1;
	st.param.b64 	[param1], %rd27;
	.param .b32 param2;
	st.param.b32 	[param2], 254;
	.param .b64 param3;
	st.param.b64 	[param3], %rd29;
	.param .b64 param4;
	st.param.b64 	[param4], 1;
	call.uni 
	__assertfail, 
	(
	param0, 
	param1, 
	param2, 
	param3, 
	param4
	);
	} // callseq 169
$L__BB174_2:
	mov.u32 	%r10, %ctaid.x;
	mov.u32 	%r11, %ntid.y;
	mov.u32 	%r12, %tid.y;
	mad.lo.s32 	%r13, %r10, %r11, %r12;
	mov.u32 	%r14, %nctaid.x;
	mul.lo.s32 	%r4, %r14, %r11;
	cvt.s64.s32 	%rd49, %r13;
	setp.le.s64 	%p2, %rd22, %rd49;
	@%p2 bra 	$L__BB174_9;
	mov.u32 	%r15, %tid.x;
	shl.b32 	%r16, %r15, 1;
	cvt.u64.u32 	%rd6, %r16;
	cvt.s64.s32 	%rd7, %r4;
	cvt.u32.u64 	%r17, %rd6;
	cvt.u32.u64 	%r19, %rd19;
$L__BB174_4:
	setp.eq.s64 	%p3, %rd15, 1;
	setp.eq.s64 	%p4, %rd14, 1;
	cvt.u32.u64 	%r18, %rd49;
	mad.lo.s32 	%r5, %r19, %r18, %r17;
	div.s32 	%r20, %r5, %r6;
	mul.lo.s32 	%r21, %r20, %r6;
	sub.s32 	%r22, %r5, %r21;
	selp.b32 	%r23, 0, %r20, %p4;
	selp.b32 	%r24, 0, %r22, %p3;
	mul.lo.s32 	%r25, %r8, %r23;
	mad.lo.s32 	%r26, %r9, %r24, %r25;
	shr.u32 	%r27, %r5, 31;
	add.s32 	%r28, %r5, %r27;
	shr.s32 	%r29, %r28, 1;
	mul.wide.s32 	%rd30, %r29, 8;
	add.s64 	%rd9, %rd1, %rd30;
	ld.global.f32 	%f11, [%rd9];
	shr.u32 	%r30, %r26, 31;
	add.s32 	%r31, %r26, %r30;
	shr.s32 	%r32, %r31, 1;
	mul.wide.s32 	%rd31, %r32, 2;
	add.s64 	%rd32, %rd2, %rd31;
	ld.global.v2.u8 	{%rs1, %rs2}, [%rd32];
	setp.eq.s16 	%p5, %rs1, 0;
	mul.f32 	%f12, %f11, %f10;
	selp.f32 	%f3, %f9, %f12, %p5;
	setp.eq.s16 	%p6, %rs2, 0;
	mov.f32 	%f95, %f9;
	@%p6 bra 	$L__BB174_6;
	ld.global.f32 	%f13, [%rd9+4];
	mul.f32 	%f95, %f13, %f10;
$L__BB174_6:
	add.s32 	%r33, %r5, 64;
	div.s32 	%r34, %r33, %r6;
	mul.lo.s32 	%r35, %r34, %r6;
	sub.s32 	%r36, %r33, %r35;
	selp.b32 	%r37, 0, %r34, %p4;
	selp.b32 	%r38, 0, %r36, %p3;
	mul.lo.s32 	%r39, %r8, %r37;
	mad.lo.s32 	%r40, %r9, %r38, %r39;
	shr.u32 	%r41, %r33, 31;
	add.s32 	%r42, %r33, %r41;
	shr.s32 	%r43, %r42, 1;
	mul.wide.s32 	%rd33, %r43, 8;
	add.s64 	%rd10, %rd1, %rd33;
	ld.global.f32 	%f14, [%rd10];
	shr.u32 	%r44, %r40, 31;
	add.s32 	%r45, %r40, %r44;
	shr.s32 	%r46, %r45, 1;
	mul.wide.s32 	%rd34, %r46, 2;
	add.s64 	%rd35, %rd2, %rd34;
	ld.global.v2.u8 	{%rs3, %rs4}, [%rd35];
	setp.eq.s16 	%p9, %rs3, 0;
	mul.f32 	%f15, %f14, %f10;
	selp.f32 	%f6, %f9, %f15, %p9;
	setp.eq.s16 	%p10, %rs4, 0;
	mov.f32 	%f96, %f9;
	@%p10 bra 	$L__BB174_8;
	ld.global.f32 	%f16, [%rd10+4];
	mul.f32 	%f96, %f16, %f10;
$L__BB174_8:
	max.f32 	%f17, %f3, 0fFF800000;
	max.f32 	%f18, %f17, %f95;
	max.f32 	%f19, %f18, %f6;
	max.f32 	%f20, %f19, %f96;
	mov.b32 	%r47, %f20;
	shfl.sync.bfly.b32	%r48|%p11, %r47, 16, 31, -1;
	mov.b32 	%f21, %r48;
	max.f32 	%f22, %f20, %f21;
	mov.b32 	%r49, %f22;
	shfl.sync.bfly.b32	%r50|%p12, %r49, 8, 31, -1;
	mov.b32 	%f23, %r50;
	max.f32 	%f24, %f22, %f23;
	mov.b32 	%r51, %f24;
	shfl.sync.bfly.b32	%r52|%p13, %r51, 4, 31, -1;
	mov.b32 	%f25, %r52;
	max.f32 	%f26, %f24, %f25;
	mov.b32 	%r53, %f26;
	shfl.sync.bfly.b32	%r54|%p14, %r53, 2, 31, -1;
	mov.b32 	%f27, %r54;
	max.f32 	%f28, %f26, %f27;
	mov.b32 	%r55, %f28;
	shfl.sync.bfly.b32	%r56|%p15, %r55, 1, 31, -1;
	mov.b32 	%f29, %r56;
	max.f32 	%f30, %f28, %f29;
	sub.f32 	%f31, %f3, %f30;
	fma.rn.f32 	%f32, %f31, 0f3BBB989D, 0f3F000000;
	cvt.sat.f32.f32 	%f33, %f32;
	mov.f32 	%f34, 0f4B400001;
	mov.f32 	%f35, 0f437C0000;
	fma.rm.f32 	%f36, %f33, %f35, %f34;
	add.f32 	%f37, %f36, 0fCB40007F;
	neg.f32 	%f38, %f37;
	fma.rn.f32 	%f39, %f31, 0f3FB8AA3B, %f38;
	fma.rn.f32 	%f40, %f31, 0f32A57060, %f39;
	mov.b32 	%r57, %f36;
	shl.b32 	%r58, %r57, 23;
	mov.b32 	%f41, %r58;
	ex2.approx.ftz.f32 	%f42, %f40;
	mul.f32 	%f43, %f42, %f41;
	add.f32 	%f44, %f43, 0f00000000;
	sub.f32 	%f45, %f95, %f30;
	fma.rn.f32 	%f46, %f45, 0f3BBB989D, 0f3F000000;
	cvt.sat.f32.f32 	%f47, %f46;
	fma.rm.f32 	%f48, %f47, %f35, %f34;
	add.f32 	%f49, %f48, 0fCB40007F;
	neg.f32 	%f50, %f49;
	fma.rn.f32 	%f51, %f45, 0f3FB8AA3B, %f50;
	fma.rn.f32 	%f52, %f45, 0f32A57060, %f51;
	mov.b32 	%r59, %f48;
	shl.b32 	%r60, %r59, 23;
	mov.b32 	%f53, %r60;
	ex2.approx.ftz.f32 	%f54, %f52;
	mul.f32 	%f55, %f54, %f53;
	add.f32 	%f56, %f44, %f55;
	sub.f32 	%f57, %f6, %f30;
	fma.rn.f32 	%f58, %f57, 0f3BBB989D, 0f3F000000;
	cvt.sat.f32.f32 	%f59, %f58;
	fma.rm.f32 	%f60, %f59, %f35, %f34;
	add.f32 	%f61, %f60, 0fCB40007F;
	neg.f32 	%f62, %f61;
	fma.rn.f32 	%f63, %f57, 0f3FB8AA3B, %f62;
	fma.rn.f32 	%f64, %f57, 0f32A57060, %f63;
	mov.b32 	%r61, %f60;
	shl.b32 	%r62, %r61, 23;
	mov.b32 	%f65, %r62;
	ex2.approx.ftz.f32 	%f66, %f64;
	mul.f32 	%f67, %f66, %f65;
	add.f32 	%f68, %f56, %f67;
	sub.f32 	%f69, %f96, %f30;
	fma.rn.f32 	%f70, %f69, 0f3BBB989D, 0f3F000000;
	cvt.sat.f32.f32 	%f71, %f70;
	fma.rm.f32 	%f72, %f71, %f35, %f34;
	add.f32 	%f73, %f72, 0fCB40007F;
	neg.f32 	%f74, %f73;
	fma.rn.f32 	%f75, %f69, 0f3FB8AA3B, %f74;
	fma.rn.f32 	%f76, %f69, 0f32A57060, %f75;
	mov.b32 	%r63, %f72;
	shl.b32 	%r64, %r63, 23;
	mov.b32 	%f77, %r64;
	ex2.approx.ftz.f32 	%f78, %f76;
	mul.f32 	%f79, %f78, %f77;
	add.f32 	%f80, %f68, %f79;
	mov.b32 	%r65, %f80;
	shfl.sync.bfly.b32	%r66|%p16, %r65, 16, 31, -1;
	mov.b32 	%f81, %r66;
	add.f32 	%f82, %f80, %f81;
	mov.b32 	%r67, %f82;
	shfl.sync.bfly.b32	%r68|%p17, %r67, 8, 31, -1;
	mov.b32 	%f83, %r68;
	add.f32 	%f84, %f82, %f83;
	mov.b32 	%r69, %f84;
	shfl.sync.bfly.b32	%r70|%p18, %r69, 4, 31, -1;
	mov.b32 	%f85, %r70;
	add.f32 	%f86, %f84, %f85;
	mov.b32 	%r71, %f86;
	shfl.sync.bfly.b32	%r72|%p19, %r71, 2, 31, -1;
	mov.b32 	%f87, %r72;
	add.f32 	%f88, %f86, %f87;
	mov.b32 	%r73, %f88;
	shfl.sync.bfly.b32	%r74|%p20, %r73, 1, 31, -1;
	mov.b32 	%f89, %r74;
	add.f32 	%f90, %f88, %f89;
	div.rn.f32 	%f91, %f43, %f90;
	div.rn.f32 	%f92, %f55, %f90;
	div.rn.f32 	%f93, %f67, %f90;
	div.rn.f32 	%f94, %f79, %f90;
	mad.lo.s64 	%rd36, %rd49, %rd21, %rd6;
	shr.u64 	%rd37, %rd36, 63;
	add.s64 	%rd38, %rd36, %rd37;
	cvta.to.global.u64 	%rd39, %rd20;
	shl.b64 	%rd40, %rd38, 2;
	and.b64  	%rd41, %rd40, -8;
	add.s64 	%rd42, %rd39, %rd41;
	st.global.v2.f32 	[%rd42], {%f91, %f92};
	add.s64 	%rd43, %rd36, 64;
	shr.u64 	%rd44, %rd43, 63;
	add.s64 	%rd45, %rd43, %rd44;
	shl.b64 	%rd46, %rd45, 2;
	and.b64  	%rd47, %rd46, -8;
	add.s64 	%rd48, %rd39, %rd47;
	st.global.v2.f32 	[%rd48], {%f93, %f94};
	add.s64 	%rd49, %rd49, %rd7;
	setp.lt.s64 	%p21, %rd49, %rd22;
	@%p21 bra 	$L__BB174_4;
$L__BB174_9:
	ret;

}
	// .globl	_Z15SoftmaxWarpImplI22BroadcastScaleMaskLoadIffbLm2EiE11DirectStoreIffEfLi2ELi4ELi32ELi1ELb1EL9Algorithm0EEvT_T0_ll
.visible .entry _Z15SoftmaxWarpImplI22BroadcastScaleMaskLoadIffbLm2EiE11DirectStoreIffEfLi2ELi4ELi32ELi1ELb1EL9Algorithm0EEvT_T0_ll(
	.param .align 8 .b8 _Z15SoftmaxWarpImplI22BroadcastScaleMaskLoadIffbLm2EiE11DirectStoreIffEfLi2ELi4ELi32ELi1ELb1EL9Algorithm0EEvT_T0_ll_param_0[88],
	.param .align 8 .b8 _Z15SoftmaxWarpImplI22BroadcastScaleMaskLoadIffbLm2EiE11DirectStoreIffEfLi2ELi4ELi32ELi1ELb1EL9Algorithm0EEvT_T0_ll_param_1[16],
	.param .u64 _Z15SoftmaxWarpImplI22BroadcastScaleMaskLoadIffbLm2EiE11DirectStoreIffEfLi2ELi4ELi32ELi1ELb1EL9Algorithm0EEvT_T0_ll_param_2,
	.param .u64 _Z15SoftmaxWarpImplI22BroadcastScaleMaskLoadIffbLm2EiE11DirectStoreIffEfLi2ELi4ELi32ELi1ELb1EL9Algorithm0EEvT_T0_ll_param_3
)
{
	.reg .pred 	%p<26>;
	.reg .b16 	%rs<5>;
	.reg .b32 	%r<77>;
	.reg .b32 	%f<111>;
	.reg .b64 	%rd<50>;

	ld.param.u64 	%rd22, [_Z15SoftmaxWarpImplI22BroadcastScaleMaskLoadIffbLm2EiE11DirectStoreIffEfLi2ELi4ELi32ELi1ELb1EL9Algorithm0EEvT_T0_ll_param_1+8];
	ld.param.v2.f32 	{%f21, %f22}, [_Z15SoftmaxWarpImplI22BroadcastScaleMaskLoadIffbLm2EiE11DirectStoreIffEfLi2ELi4ELi32ELi1ELb1EL9Algorithm0EEvT_T0_ll_param_0+80];
	ld.param.u64 	%rd20, [_Z15SoftmaxWarpImplI22BroadcastScaleMaskLoadIffbLm2EiE11DirectStoreIffEfLi2ELi4ELi32ELi1ELb1EL9Algorithm0EEvT_T0_ll_param_0+72];
	ld.param.v2.u32 	{%r7, %r8}, [_Z15SoftmaxWarpImplI22BroadcastScaleMaskLoadIffbLm2EiE11DirectStoreIffEfLi2ELi4ELi32ELi1ELb1EL9Algorithm0EEvT_T0_ll_param_0+56];
	ld.param.v2.u32 	{%r5, %r6}, [_Z15SoftmaxWarpImplI22BroadcastScaleMaskLoadIffbLm2EiE11DirectStoreIffEfLi2ELi4ELi32ELi1ELb1EL9Algorithm0EEvT_T0_ll_param_0+40];
	ld.param.u64 	%rd16, [_Z15SoftmaxWarpImplI22BroadcastScaleMaskLoadIffbLm2EiE11DirectStoreIffEfLi2ELi4ELi32ELi1ELb1EL9Algorithm0EEvT_T0_ll_param_0+24];
	ld.param.u64 	%rd15, [_Z15SoftmaxWarpImplI22BroadcastScaleMaskLoadIffbLm2EiE11DirectStoreIffEfLi2ELi4ELi32ELi1ELb1EL9Algorithm0EEvT_T0_ll_param_0+16];
	ld.param.u64 	%rd21, [_Z15SoftmaxWarpImplI22BroadcastScaleMaskLoadIffbLm2EiE11DirectStoreIffEfLi2ELi4ELi32ELi1ELb1EL9Algorithm0EEvT_T0_ll_param_1];
	ld.param.u64 	%rd14, [_Z15SoftmaxWarpImplI22BroadcastScaleMaskLoadIffbLm2EiE11DirectStoreIffEfLi2ELi4ELi32ELi1ELb1EL9Algorithm0EEvT_T0_ll_param_0+8];
	ld.param.u64 	%rd13, [_Z15SoftmaxWarpImplI22BroadcastScaleMaskLoadIffbLm2EiE11DirectStoreIffEfLi2ELi4ELi32ELi1ELb1EL9Algorithm0EEvT_T0_ll_param_0];
	ld.param.u64 	%rd23, [_Z15SoftmaxWarpImplI22BroadcastScaleMaskLoadIffbLm2EiE11DirectStoreIffEfLi2ELi4ELi32ELi1ELb1EL9Algorithm0EEvT_T0_ll_param_2];
	ld.param.u64 	%rd24, [_Z15SoftmaxWarpImplI22BroadcastScaleMaskLoadIffbLm2EiE11DirectStoreIffEfLi2ELi4ELi32ELi1ELb1EL9Algorithm0EEvT_T0_ll_param_3];
	cvta.to.global.u64 	%rd1, %rd13;
	cvta.to.global.u64 	%rd2, %rd14;
	cvta.to.global.u64 	%rd3, %rd21;
	setp.lt.s64 	%p1, %rd24, 129;
	@%p1 bra 	$L__BB175_2;
	mov.u64 	%rd25, $str;
	cvta.global.u64 	%rd26, %rd25;
	mov.u64 	%rd27, $str$1;
	cvta.global.u64 	%rd28, %rd27;
	mov.u64 	%rd29, __unnamed_171;
	cvta.global.u64 	%rd30, %rd29;
	{ // callseq 170, 0
	.param .b64 param0;
	st.param.b64 	[param0], %rd26;
	.param .b64 param1;
	st.param.b64 	[param1], %rd28;
	.param .b32 param2;
	st.param.b32 	[param2], 254;
	.param .b64 param3;
	st.param.b64 	[param3], %rd30;
	.param .b64 param4;
	st.param.b64 	[param4], 1;
	call.uni 
	__assertfail, 
	(
	param0, 
	param1, 
	param2, 
	param3, 
	param4
	);
	} // callseq 170
$L__BB175_2:
	mov.u32 	%r9, %ctaid.x;
	mov.u32 	%r10, %ntid.y;
	mov.u32 	%r11, %tid.y;
	mad.lo.s32 	%r12, %r9, %r10, %r11;
	mov.u32 	%r13, %nctaid.x;
	mul.lo.s32 	%r3, %r13, %r10;
	cvt.s64.s32 	%rd49, %r12;
	setp.le.s64 	%p2, %rd23, %rd49;
	@%p2 bra 	$L__BB175_17;
	mov.u32 	%r14, %tid.x;
	shl.b32 	%r15, %r14, 1;
	cvt.u64.u32 	%rd5, %r15;
	add.s32 	%r16, %r15, 64;
	cvt.u64.u32 	%rd6, %r16;
	cvt.s64.s32 	%rd7, %r3;
	cvt.u32.u64 	%r18, %rd20;
	cvt.u32.u64 	%r19, %rd5;
$L__BB175_4:
	setp.le.s64 	%p3, %rd24, %rd5;
	cvt.u32.u64 	%r17, %rd49;
	mul.lo.s32 	%r4, %r18, %r17;
	mov.f32 	%f104, 0fFF800000;
	mov.f32 	%f105, %f104;
	mov.f32 	%f110, %f104;
	@%p3 bra 	$L__BB175_8;
	setp.eq.s64 	%p4, %rd16, 1;
	setp.eq.s64 	%p5, %rd15, 1;
	add.s32 	%r20, %r19, %r4;
	div.s32 	%r21, %r20, %r5;
	mul.lo.s32 	%r22, %r21, %r5;
	sub.s32 	%r23, %r20, %r22;
	selp.b32 	%r24, 0, %r21, %p5;
	selp.b32 	%r25, 0, %r23, %p4;
	mul.lo.s32 	%r26, %r7, %r24;
	mad.lo.s32 	%r27, %r8, %r25, %r26;
	shr.u32 	%r28, %r20, 31;
	add.s32 	%r29, %r20, %r28;
	shr.s32 	%r30, %r29, 1;
	mul.wide.s32 	%rd31, %r30, 8;
	add.s64 	%rd9, %rd1, %rd31;
	ld.global.f32 	%f24, [%rd9];
	shr.u32 	%r31, %r27, 31;
	add.s32 	%r32, %r27, %r31;
	shr.s32 	%r33, %r32, 1;
	mul.wide.s32 	%rd32, %r33, 2;
	add.s64 	%rd33, %rd2, %rd32;
	ld.global.v2.u8 	{%rs1, %rs2}, [%rd33];
	setp.eq.s16 	%p6, %rs1, 0;
	mul.f32 	%f25, %f24, %f22;
	selp.f32 	%f105, %f21, %f25, %p6;
	setp.eq.s16 	%p7, %rs2, 0;
	mov.f32 	%f104, %f21;
	@%p7 bra 	$L__BB175_7;
	ld.global.f32 	%f26, [%rd9+4];
	mul.f32 	%f104, %f26, %f22;
$L__BB175_7:
	max.f32 	%f27, %f105, 0fFF800000;
	max.f32 	%f110, %f27, %f104;
$L__BB175_8:
	setp.le.s64 	%p8, %rd24, %rd6;
	mov.f32 	%f108, 0fFF800000;
	mov.f32 	%f109, %f108;
	@%p8 bra 	$L__BB175_12;
	cvt.u32.u64 	%r34, %rd6;
	setp.eq.s64 	%p9, %rd16, 1;
	setp.eq.s64 	%p10, %rd15, 1;
	add.s32 	%r35, %r34, %r4;
	div.s32 	%r36, %r35, %r5;
	mul.lo.s32 	%r37, %r36, %r5;
	sub.s32 	%r38, %r35, %r37;
	selp.b32 	%r39, 0, %r36, %p10;
	selp.b32 	%r40, 0, %r38, %p9;
	mul.lo.s32 	%r41, %r7, %r39;
	mad.lo.s32 	%r42, %r8, %r40, %r41;
	shr.u32 	%r43, %r35, 31;
	add.s32 	%r44, %r35, %r43;
	shr.s32 	%r45, %r44, 1;
	mul.wide.s32 	%rd34, %r45, 8;
	add.s64 	%rd10, %rd1, %rd34;
	ld.global.f32 	%f29, [%rd10];
	shr.u32 	%r46, %r42, 31;
	add.s32 	%r47, %r42, %r46;
	shr.s32 	%r48, %r47, 1;
	mul.wide.s32 	%rd35, %r48, 2;
	add.s64 	%rd36, %rd2, %rd35;
	ld.global.v2.u8 	{%rs3, %rs4}, [%rd36];
	setp.eq.s16 	%p11, %rs3, 0;
	mul.f32 	%f30, %f29, %f22;
	selp.f32 	%f109, %f21, %f30, %p11;
	setp.eq.s16 	%p12, %rs4, 0;
	mov.f32 	%f108, %f21;
	@%p12 bra 	$L__BB175_11;
	ld.global.f32 	%f31, [%rd10+4];
	mul.f32 	%f108, %f31, %f22;
$L__BB175_11:
	max.f32 	%f32, %f110, %f109;
	max.f32 	%f110, %f32, %f108;
$L__BB175_12:
	setp.le.s64 	%p13, %rd24, %rd5;
	mov.b32 	%r49, %f110;
	shfl.sync.bfly.b32	%r50|%p14, %r49, 16, 31, -1;
	mov.b32 	%f33, %r50;
	max.f32 	%f34, %f110, %f33;
	mov.b32 	%r51, %f34;
	shfl.sync.bfly.b32	%r52|%p15, %r51, 8, 31, -1;
	mov.b32 	%f35, %r52;
	max.f32 	%f36, %f34, %f35;
	mov.b32 	%r53, %f36;
	shfl.sync.bfly.b32	%r54|%p16, %r53, 4, 31, -1;
	mov.b32 	%f37, %r54;
	max.f32 	%f38, %f36, %f37;
	mov.b32 	%r55, %f38;
	shfl.sync.bfly.b32	%r56|%p17, %r55, 2, 31, -1;
	mov.b32 	%f39, %r56;
	max.f32 	%f40, %f38, %f39;
	mov.b32 	%r57, %f40;
	shfl.sync.bfly.b32	%r58|%p18, %r57, 1, 31, -1;
	mov.b32 	%f41, %r58;
	max.f32 	%f42, %f40, %f41;
	sub.f32 	%f43, %f105, %f42;
	fma.rn.f32 	%f44, %f43, 0f3BBB989D, 0f3F000000;
	cvt.sat.f32.f32 	%f45, %f44;
	mov.f32 	%f46, 0f4B400001;
	mov.f32 	%f47, 0f437C0000;
	fma.rm.f32 	%f48, %f45, %f47, %f46;
	add.f32 	%f49, %f48, 0fCB40007F;
	neg.f32 	%f50, %f49;
	fma.rn.f32 	%f51, %f43, 0f3FB8AA3B, %f50;
	fma.rn.f32 	%f52, %f43, 0f32A57060, %f51;
	mov.b32 	%r59, %f48;
	shl.b32 	%r60, %r59, 23;
	mov.b32 	%f53, %r60;
	ex2.approx.ftz.f32 	%f54, %f52;
	mul.f32 	%f55, %f54, %f53;
	add.f32 	%f56, %f55, 0f00000000;
	sub.f32 	%f57, %f104, %f42;
	fma.rn.f32 	%f58, %f57, 0f3BBB989D, 0f3F000000;
	cvt.sat.f32.f32 	%f59, %f58;
	fma.rm.f32 	%f60, %f59, %f47, %f46;
	add.f32 	%f61, %f60, 0fCB40007F;
	neg.f32 	%f62, %f61;
	fma.rn.f32 	%f63, %f57, 0f3FB8AA3B, %f62;
	fma.rn.f32 	%f64, %f57, 0f32A57060, %f63;
	mov.b32 	%r61, %f60;
	shl.b32 	%r62, %r61, 23;
	mov.b32 	%f65, %r62;
	ex2.approx.ftz.f32 	%f66, %f64;
	mul.f32 	%f67, %f66, %f65;
	add.f32 	%f68, %f56, %f67;
	sub.f32 	%f69, %f109, %f42;
	fma.rn.f32 	%f70, %f69, 0f3BBB989D, 0f3F000000;
	cvt.sat.f32.f32 	%f71, %f70;
	fma.rm.f32 	%f72, %f71, %f47, %f46;
	add.f32 	%f73, %f72, 0fCB40007F;
	neg.f32 	%f74, %f73;
	fma.rn.f32 	%f75, %f69, 0f3FB8AA3B, %f74;
	fma.rn.f32 	%f76, %f69, 0f32A57060, %f75;
	mov.b32 	%r63, %f72;
	shl.b32 	%r64, %r63, 23;
	mov.b32 	%f77, %r64;
	ex2.approx.ftz.f32 	%f78, %f76;
	mul.f32 	%f79, %f78, %f77;
	add.f32 	%f80, %f68, %f79;
	sub.f32 	%f81, %f108, %f42;
	fma.rn.f32 	%f82, %f81, 0f3BBB989D, 0f3F000000;
	cvt.sat.f32.f32 	%f83, %f82;
	fma.rm.f32 	%f84, %f83, %f47, %f46;
	add.f32 	%f85, %f84, 0fCB40007F;
	neg.f32 	%f86, %f85;
	fma.rn.f32 	%f87, %f81, 0f3FB8AA3B, %f86;
	fma.rn.f32 	%f88, %f81, 0f32A57060, %f87;
	mov.b32 	%r65, %f84;
	shl.b32 	%r66, %r65, 23;
	mov.b32 	%f89, %r66;
	ex2.approx.ftz.f32 	%f90, %f88;
	mul.f32 	%f91, %f90, %f89;
	add.f32 	%f92, %f80, %f91;
	mov.b32 	%r67, %f92;
	shfl.sync.bfly.b32	%r68|%p19, %r67, 16, 31, -1;
	mov.b32 	%f93, %r68;
	add.f32 	%f94, %f92, %f93;
	mov.b32 	%r69, %f94;
	shfl.sync.bfly.b32	%r70|%p20, %r69, 8, 31, -1;
	mov.b32 	%f95, %r70;
	add.f32 	%f96, %f94, %f95;
	mov.b32 	%r71, %f96;
	shfl.sync.bfly.b32	%r72|%p21, %r71, 4, 31, -1;
	mov.b32 	%f97, %r72;
	add.f32 	%f98, %f96, %f97;
	mov.b32 	%r73, %f98;
	shfl.sync.bfly.b32	%r74|%p22, %r73, 2, 31, -1;
	mov.b32 	%f99, %r74;
	add.f32 	%f100, %f98, %f99;
	mov.b32 	%r75, %f100;
	shfl.sync.bfly.b32	%r76|%p23, %r75, 1, 31, -1;
	mov.b32 	%f101, %r76;
	add.f32 	%f102, %f100, %f101;
	div.rn.f32 	%f17, %f55, %f102;
	div.rn.f32 	%f18, %f67, %f102;
	div.rn.f32 	%f19, %f79, %f102;
	div.rn.f32 	%f20, %f91, %f102;
	mul.lo.s64 	%rd11, %rd49, %rd22;
	@%p13 bra 	$L__BB175_14;
	add.s64 	%rd37, %rd11, %rd5;
	shr.u64 	%rd38, %rd37, 63;
	add.s64 	%rd39, %rd37, %rd38;
	shl.b64 	%rd40, %rd39, 2;
	and.b64  	%rd41, %rd40, -8;
	add.s64 	%rd42, %rd3, %rd41;
	st.global.v2.f32 	[%rd42], {%f17, %f18};
$L__BB175_14:
	setp.le.s64 	%p24, %rd24, %rd6;
	@%p24 bra 	$L__BB175_16;
	add.s64 	%rd43, %rd11, %rd6;
	shr.u64 	%rd44, %rd43, 63;
	add.s64 	%rd45, %rd43, %rd44;
	shl.b64 	%rd46, %rd45, 2;
	and.b64  	%rd47, %rd46, -8;
	add.s64 	%rd48, %rd3, %rd47;
	st.global.v2.f32 	[%rd48], {%f19, %f20};
$L__BB175_16:
	add.s64 	%rd49, %rd49, %rd7;
	setp.lt.s64 	%p25, %rd49, %rd23;
	@%p25 bra 	$L__BB175_4;
$L__BB175_17:
	ret;

}
	// .globl	_Z15SoftmaxWarpImplI22BroadcastScaleMaskLoadIffbLm2EiE11DirectStoreIffEfLi2ELi6ELi32ELi1ELb0EL9Algorithm0EEvT_T0_ll
.visible .entry _Z15SoftmaxWarpImplI22BroadcastScaleMaskLoadIffbLm2EiE11DirectStoreIffEfLi2ELi6ELi32ELi1ELb0EL9Algorithm0EEvT_T0_ll(
	.param .align 8 .b8 _Z15SoftmaxWarpImplI22BroadcastScaleMaskLoadIffbLm2EiE11DirectStoreIffEfLi2ELi6ELi32ELi1ELb0EL9Algorithm0EEvT_T0_ll_param_0[88],
	.param .align 8 .b8 _Z15SoftmaxWarpImplI22BroadcastScaleMaskLoadIffbLm2EiE11DirectStoreIffEfLi2ELi6ELi32ELi1ELb0EL9Algorithm0EEvT_T0_ll_param_1[16],
	.param .u64 _Z15SoftmaxWarpImplI22BroadcastScaleMaskLoadIffbLm2EiE11DirectStoreIffEfLi2ELi6ELi32ELi1ELb0EL9Algorithm0EEvT_T0_ll_param_2,
	.param .u64 _Z15SoftmaxWarpImplI22BroadcastScaleMaskLoadIffbLm2EiE11DirectStoreIffEfLi2ELi6ELi32ELi1ELb0EL9Algorithm0EEvT_T0_ll_param_3
)
{
	.reg .pred 	%p<26>;
	.reg .b16 	%rs<7>;
	.reg .b32 	%r<93>;
	.reg .b32 	%f<132>;
	.reg .b64 	%rd<59>;

	ld.param.u64 	%rd21, [_Z15SoftmaxWarpImplI22BroadcastScaleMaskLoadIffbLm2EiE11DirectStoreIffEfLi2ELi6ELi32ELi1ELb0EL9Algorithm0EEvT_T0_ll_param_1+8];
	ld.param.u64 	%rd20, [_Z15SoftmaxWarpImplI22BroadcastScaleMaskLoadIffbLm2EiE11DirectStoreIffEfLi2ELi6ELi32ELi1ELb0EL9Algorithm0EEvT_T0_ll_param_1];
	ld.param.v2.f32 	{%f12, %f13}, [_Z15SoftmaxWarpImplI22BroadcastScaleMaskLoadIffbLm2EiE11DirectStoreIffEfLi2ELi6ELi32ELi1ELb0EL9Algorithm0EEvT_T0_ll_param_0+80];
	ld.param.u64 	%rd19, [_Z15SoftmaxWarpImplI22BroadcastScaleMaskLoadIffbLm2EiE11DirectStoreIffEfLi2ELi6ELi32ELi1ELb0EL9Algorithm0EEvT_T0_ll_param_0+72];
	ld.param.v2.u32 	{%r9, %r10}, [_Z15SoftmaxWarpImplI22BroadcastScaleMaskLoadIffbLm2EiE11DirectStoreIffEfLi2ELi6ELi32ELi1ELb0EL9Algorithm0EEvT_T0_ll_param_0+56];
	ld.param.v2.u32 	{%r7, %r8}, [_Z15SoftmaxWarpImplI22BroadcastScaleMaskLoadIffbLm2EiE11DirectStoreIffEfLi2ELi6ELi32ELi1ELb0EL9Algorithm0EEvT_T0_ll_param_0+40];
	ld.param.u64 	%rd15, [_Z15SoftmaxWarpImplI22BroadcastScaleMaskLoadIffbLm2EiE11DirectStoreIffEfLi2ELi6ELi32ELi1ELb0EL9Algorithm0EEvT_T0_ll_param_0+24];
	ld.param.u64 	%rd14, [_Z15SoftmaxWarpImplI22BroadcastScaleMaskLoadIffbLm2EiE11DirectStoreIffEfLi2ELi6ELi32ELi1ELb0EL9Algorithm0EEvT_T0_ll_param_0+16];
	ld.param.u64 	%rd13, [_Z15SoftmaxWarpImplI22BroadcastScaleMaskLoadIffbLm2EiE11DirectStoreIffEfLi2ELi6ELi32ELi1ELb0EL9Algorithm0EEvT_T0_ll_param_0+8];
	ld.param.u64 	%rd12, [_Z15SoftmaxWarpImplI22BroadcastScaleMaskLoadIffbLm2EiE11DirectStoreIffEfLi2ELi6ELi32ELi1ELb0EL9Algorithm0EEvT_T0_ll_param_0];
	ld.param.u64 	%rd22, [_Z15SoftmaxWarpImplI22BroadcastScaleMaskLoadIffbLm2EiE11DirectStoreIffEfLi2ELi6ELi32ELi1ELb0EL9Algorithm0EEvT_T0_ll_param_2];
	ld.param.u64 	%rd23, [_Z15SoftmaxWarpImplI22BroadcastScaleMaskLoadIffbLm2EiE11DirectStoreIffEfLi2ELi6ELi32ELi1ELb0EL9Algorithm0EEvT_T0_ll_param_3];
	cvta.to.global.u64 	%rd1, %rd12;
	cvta.to.global.u64 	%rd2, %rd13;
	setp.lt.s64 	%p1, %rd23, 193;
	@%p1 bra 	$L__BB176_2;
	mov.u64 	%rd24, $str;
	cvta.global.u64 	%rd25, %rd24;
	mov.u64 	%rd26, $str$1;
	cvta.global.u64 	%rd27, %rd26;
	mov.u64 	%rd28, __unnamed_172;
	cvta.global.u64 	%rd29, %rd28;
	{ // callseq 171, 0
	.param .b64 param0;
	st.param.b64 	[param0], %rd25;
	.param .b64 param1;
	st.param.b64 	[param1], %rd27;
	.param .b32 param2;
	st.param.b32 	[param2], 254;
	.param .b64 param3;
	st.param.b64 	[param3], %rd29;
	.param .b64 param4;
	st.param.b64 	[param4], 1;
	call.uni 
	__assertfail, 
	(
	param0, 
	param1, 
	param2, 
	param3, 
	param4
	);
	} // callseq 171
$L__BB176_2:
	mov.u32 	%r11, %ctaid.x;
	mov.u32 	%r12, %ntid.y;
	mov.u32 	%r13, %tid.y;
	mad.lo.s32 	%r14, %r11, %r12, %r13;
	mov.u32 	%r15, %nctaid.x;
	mul.lo.s32 	%r4, %r15, %r12;
	cvt.s64.s32 	%rd58, %r14;
	setp.le.s64 	%p2, %rd22, %rd58;
	@%p2 bra 	$L__BB176_11;
	mov.u32 	%r16, %tid.x;
	shl.b32 	%r17, %r16, 1;
	cvt.u64.u32 	%rd5, %r17;
	cvt.s64.s32 	%rd6, %r4;
	cvt.u32.u64 	%r18, %rd5;
	cvt.u32.u64 	%r20, %rd19;
$L__BB176_4:
	setp.eq.s64 	%p3, %rd15, 1;
	setp.eq.s64 	%p4, %rd14, 1;
	cvt.u32.u64 	%r19, %rd58;
	mad.lo.s32 	%r5, %r20, %r19, %r18;
	div.s32 	%r21, %r5, %r7;
	mul.lo.s32 	%r22, %r21, %r7;
	sub.s32 	%r23, %r5, %r22;
	selp.b32 	%r24, 0, %r21, %p4;
	selp.b32 	%r25, 0, %r23, %p3;
	mul.lo.s32 	%r26, %r9, %r24;
	mad.lo.s32 	%r27, %r10, %r25, %r26;
	shr.u32 	%r28, %r5, 31;
	add.s32 	%r29, %r5, %r28;
	shr.s32 	%r30, %r29, 1;
	mul.wide.s32 	%rd30, %r30, 8;
	add.s64 	%rd8, %rd1, %rd30;
	ld.global.f32 	%f14, [%rd8];
	shr.u32 	%r31, %r27, 31;
	add.s32 	%r32, %r27, %r31;
	shr.s32 	%r33, %r32, 1;
	mul.wide.s32 	%rd31, %r33, 2;
	add.s64 	%rd32, %rd2, %rd31;
	ld.global.v2.u8 	{%rs1, %rs2}, [%rd32];
	setp.eq.s16 	%p5, %rs1, 0;
	mul.f32 	%f15, %f14, %f13;
	selp.f32 	%f3, %f12, %f15, %p5;
	setp.eq.s16 	%p6, %rs2, 0;
	mov.f32 	%f129, %f12;
	@%p6 bra 	$L__BB176_6;
	ld.global.f32 	%f16, [%rd8+4];
	mul.f32 	%f129, %f16, %f13;
$L__BB176_6:
	add.s32 	%r6, %r5, 64;
	div.s32 	%r34, %r6, %r7;
	mul.lo.s32 	%r35, %r34, %r7;
	sub.s32 	%r36, %r6, %r35;
	selp.b32 	%r37, 0, %r34, %p4;
	selp.b32 	%r38, 0, %r36, %p3;
	mul.lo.s32 	%r39, %r9, %r37;
	mad.lo.s32 	%r40, %r10, %r38, %r39;
	shr.u32 	%r41, %r6, 31;
	add.s32 	%r42, %r6, %r41;
	shr.s32 	%r43, %r42, 1;
	mul.wide.s32 	%rd33, %r43, 8;
	add.s64 	%rd9, %rd1, %rd33;
	ld.global.f32 	%f17, [%rd9];
	shr.u32 	%r44, %r40, 31;
	add.s32 	%r45, %r40, %r44;
	shr.s32 	%r46, %r45, 1;
	mul.wide.s32 	%rd34, %r46, 2;
	add.s64 	%rd35, %rd2, %rd34;
	ld.global.v2.u8 	{%rs3, %rs4}, [%rd35];
	setp.eq.s16 	%p9, %rs3, 0;
	mul.f32 	%f18, %f17, %f13;
	selp.f32 	%f6, %f12, %f18, %p9;
	setp.eq.s16 	%p10, %rs4, 0;
	mov.f32 	%f130, %f12;
	@%p10 bra 	$L__BB176_8;
	ld.global.f32 	%f19, [%rd9+4];
	mul.f32 	%f130, %f19, %f13;
$L__BB176_8:
	add.s32 	%r47, %r6, 64;
	div.s32 	%r48, %r47, %r7;
	mul.lo.s32 	%r49, %r48, %r7;
	sub.s32 	%r50, %r47, %r49;
	selp.b32 	%r51, 0, %r48, %p4;
	selp.b32 	%r52, 0, %r50, %p3;
	mul.lo.s32 	%r53, %r9, %r51;
	mad.lo.s32 	%r54, %r10, %r52, %r53;
	shr.u32 	%r55, %r47, 31;
	add.s32 	%r56, %r47, %r55;
	shr.s32 	%r57, %r56, 1;
	mul.wide.s32 	%rd36, %r57, 8;
	add.s64 	%rd10, %rd1, %rd36;
	ld.global.f32 	%f20, [%rd10];
	shr.u32 	%r58, %r54, 31;
	add.s32 	%r59, %r54, %r58;
	shr.s32 	%r60, %r59, 1;
	mul.wide.s32 	%rd37, %r60, 2;
	add.s64 	%rd38, %rd2, %rd37;
	ld.global.v2.u8 	{%rs5, %rs6}, [%rd38];
	setp.eq.s16 	%p13, %rs5, 0;
	mul.f32 	%f21, %f20, %f13;
	selp.f32 	%f9, %f12, %f21, %p13;
	setp.eq.s16 	%p14, %rs6, 0;
	mov.f32 	%f131, %f12;
	@%p14 bra 	$L__BB176_10;
	ld.global.f32 	%f22, [%rd10+4];
	mul.f32 	%f131, %f22, %f13;
$L__BB176_10:
	max.f32 	%f23, %f3, 0fFF800000;
	max.f32 	%f24, %f23, %f129;
	max.f32 	%f25, %f24, %f6;
	max.f32 	%f26, %f25, %f130;
	max.f32 	%f27, %f26, %f9;
	max.f32 	%f28, %f27, %f131;
	mov.b32 	%r61, %f28;
	shfl.sync.bfly.b32	%r62|%p15, %r61, 16, 31, -1;
	mov.b32 	%f29, %r62;
	max.f32 	%f30, %f28, %f29;
	mov.b32 	%r63, %f30;
	shfl.sync.bfly.b32	%r64|%p16, %r63, 8, 31, -1;
	mov.b32 	%f31, %r64;
	max.f32 	%f32, %f30, %f31;
	mov.b32 	%r65, %f32;
	shfl.sync.bfly.b32	%r66|%p17, %r65, 4, 31, -1;
	mov.b32 	%f33, %r66;
	max.f32 	%f34, %f32, %f33;
	mov.b32 	%r67, %f34;
	shfl.sync.bfly.b32	%r68|%p18, %r67, 2, 31, -1;
	mov.b32 	%f35, %r68;
	max.f32 	%f36, %f34, %f35;
	mov.b32 	%r69, %f36;
	shfl.sync.bfly.b32	%r70|%p19, %r69, 1, 31, -1;
	mov.b32 	%f37, %r70;
	max.f32 	%f38, %f36, %f37;
	sub.f32 	%f39, %f3, %f38;
	fma.rn.f32 	%f40, %f39, 0f3BBB989D, 0f3F000000;
	cvt.sat.f32.f32 	%f41, %f40;
	mov.f32 	%f42, 0f4B400001;
	mov.f32 	%f43, 0f437C0000;
	fma.rm.f32 	%f44, %f41, %f43, %f42;
	add.f32 	%f45, %f44, 0fCB40007F;
	neg.f32 	%f46, %f45;
	fma.rn.f32 	%f47, %f39, 0f3FB8AA3B, %f46;
	fma.rn.f32 	%f48, %f39, 0f32A57060, %f47;
	mov.b32 	%r71, %f44;
	shl.b32 	%r72, %r71, 23;
	mov.b32 	%f49, %r72;
	ex2.approx.ftz.f32 	%f50, %f48;
	mul.f32 	%f51, %f50, %f49;
	add.f32 	%f52, %f51, 0f00000000;
	sub.f32 	%f53, %f129, %f38;
	fma.rn.f32 	%f54, %f53, 0f3BBB989D, 0f3F000000;
	cvt.sat.f32.f32 	%f55, %f54;
	fma.rm.f32 	%f56, %f55, %f43, %f42;
	add.f32 	%f57, %f56, 0fCB40007F;
	neg.f32 	%f58, %f57;
	fma.rn.f32 	%f59, %f53, 0f3FB8AA3B, %f58;
	fma.rn.f32 	%f60, %f53, 0f32A57060, %f59;
	mov.b32 	%r73, %f56;
	shl.b32 	%r74, %r73, 23;
	mov.b32 	%f61, %r74;
	ex2.approx.ftz.f32 	%f62, %f60;
	mul.f32 	%f63, %f62, %f61;
	add.f32 	%f64, %f52, %f63;
	sub.f32 	%f65, %f6, %f38;
	fma.rn.f32 	%f66, %f65, 0f3BBB989D, 0f3F000000;
	cvt.sat.f32.f32 	%f67, %f66;
	fma.rm.f32 	%f68, %f67, %f43, %f42;
	add.f32 	%f69, %f68, 0fCB40007F;
	neg.f32 	%f70, %f69;
	fma.rn.f32 	%f71, %f65, 0f3FB8AA3B, %f70;
	fma.rn.f32 	%f72, %f65, 0f32A57060, %f71;
	mov.b32 	%r75, %f68;
	shl.b32 	%r76, %r75, 23;
	mov.b32 	%f73, %r76;
	ex2.approx.ftz.f32 	%f74, %f72;
	mul.f32 	%f75, %f74, %f73;
	add.f32 	%f76, %f64, %f75;
	sub.f32 	%f77, %f130, %f38;
	fma.rn.f32 	%f78, %f77, 0f3BBB989D, 0f3F000000;
	cvt.sat.f32.f32 	%f79, %f78;
	fma.rm.f32 	%f80, %f79, %f43, %f42;
	add.f32 	%f81, %f80, 0fCB40007F;
	neg.f32 	%f82, %f81;
	fma.rn.f32 	%f83, %f77, 0f3FB8AA3B, %f82;
	fma.rn.f32 	%f84, %f77, 0f32A57060, %f83;
	mov.b32 	%r77, %f80;
	shl.b32 	%r78, %r77, 23;
	mov.b32 	%f85, %r78;
	ex2.approx.ftz.f32 	%f86, %f84;
	mul.f32 	%f87, %f86, %f85;
	add.f32 	%f88, %f76, %f87;
	sub.f32 	%f89, %f9, %f38;
	fma.rn.f32 	%f90, %f89, 0f3BBB989D, 0f3F000000;
	cvt.sat.f32.f32 	%f91, %f90;
	fma.rm.f32 	%f92, %f91, %f43, %f42;
	add.f32 	%f93, %f92, 0fCB40007F;
	neg.f32 	%f94, %f93;
	fma.rn.f32 	%f95, %f89, 0f3FB8AA3B, %f94;
	fma.rn.f32 	%f96, %f89, 0f32A57060, %f95;
	mov.b32 	%r79, %f92;
	shl.b32 	%r80, %r79, 23;
	mov.b32 	%f97, %r80;
	ex2.approx.ftz.f32 	%f98, %f96;
	mul.f32 	%f99, %f98, %f97;
	add.f32 	%f100, %f88, %f99;
	sub.f32 	%f101, %f131, %f38;
	fma.rn.f32 	%f102, %f101, 0f3BBB989D, 0f3F000000;
	cvt.sat.f32.f32 	%f103, %f102;
	fma.rm.f32 	%f104, %f103, %f43, %f42;
	add.f32 	%f105, %f104, 0fCB40007F;
	neg.f32 	%f106, %f105;
	fma.rn.f32 	%f107, %f101, 0f3FB8AA3B, %f106;
	fma.rn.f32 	%f108, %f101, 0f32A57060, %f107;
	mov.b32 	%r81, %f104;
	shl.b32 	%r82, %r81, 23;
	mov.b32 	%f109, %r82;
	ex2.approx.ftz.f32 	%f110, %f108;
	mul.f32 	%f111, %f110, %f109;
	add.f32 	%f112, %f100, %f111;
	mov.b32 	%r83, %f112;
	shfl.sync.bfly.b32	%r84|%p20, %r83, 16, 31, -1;
	mov.b32 	%f113, %r84;
	add.f32 	%f114, %f112, %f113;
	mov.b32 	%r85, %f114;
	shfl.sync.bfly.b32	%r86|%p21, %r85, 8, 31, -1;
	mov.b32 	%f115, %r86;
	add.f32 	%f116, %f114, %f115;
	mov.b32 	%r87, %f116;
	shfl.sync.bfly.b32	%r88|%p22, %r87, 4, 31, -1;
	mov.b32 	%f117, %r88;
	add.f32 	%f118, %f116, %f117;
	mov.b32 	%r89, %f118;
	shfl.sync.bfly.b32	%r90|%p23, %r89, 2, 31, -1;
	mov.b32 	%f119, %r90;
	add.f32 	%f120, %f118, %f119;
	mov.b32 	%r91, %f120;
	shfl.sync.bfly.b32	%r92|%p24, %r91, 1, 31, -1;
	mov.b32 	%f121, %r92;
	add.f32 	%f122, %f120, %f121;
	div.rn.f32 	%f123, %f51, %f122;
	div.rn.f32 	%f124, %f63, %f122;
	div.rn.f32 	%f125, %f75, %f122;
	div.rn.f32 	%f126, %f87, %f122;
	div.rn.f32 	%f127, %f99, %f122;
	div.rn.f32 	%f128, %f111, %f122;
	mad.lo.s64 	%rd39, %rd58, %rd21, %rd5;
	shr.u64 	%rd40, %rd39, 63;
	add.s64 	%rd41, %rd39, %rd40;
	cvta.to.global.u64 	%rd42, %rd20;
	shl.b64 	%rd43, %rd41, 2;
	and.b64  	%rd44, %rd43, -8;
	add.s64 	%rd45, %rd42, %rd44;
	st.global.v2.f32 	[%rd45], {%f123, %f124};
	add.s64 	%rd46, %rd39, 64;
	shr.u64 	%rd47, %rd46, 63;
	add.s64 	%rd48, %rd46, %rd47;
	shl.b64 	%rd49, %rd48, 2;
	and.b64  	%rd50, %rd49, -8;
	add.s64 	%rd51, %rd42, %rd50;
	st.global.v2.f32 	[%rd51], {%f125, %f126};
	add.s64 	%rd52, %rd39, 128;
	shr.u64 	%rd53, %rd52, 63;
	add.s64 	%rd54, %rd52, %rd53;
	shl.b64 	%rd55, %rd54, 2;
	and.b64  	%rd56, %rd55, -8;
	add.s64 	%rd57, %rd42, %rd56;
	st.global.v2.f32 	[%rd57], {%f127, %f128};
	add.s64 	%rd58, %rd58, %rd6;
	setp.lt.s64 	%p25, %rd58, %rd22;
	@%p25 bra 	$L__BB176_4;
$L__BB176_11:
	ret;

}
	// .globl	_Z15SoftmaxWarpImplI22BroadcastScaleMaskLoadIffbLm2EiE11DirectStoreIffEfLi2ELi6ELi32ELi1ELb1EL9Algorithm0EEvT_T0_ll
.visible .entry _Z15SoftmaxWarpImplI22BroadcastScaleMaskLoadIffbLm2EiE11DirectStoreIffEfLi2ELi6ELi32ELi1ELb1EL9Algorithm0EEvT_T0_ll(
	.param .align 8 .b8 _Z15SoftmaxWarpImplI22BroadcastScaleMaskLoadIffbLm2EiE11DirectStoreIffEfLi2ELi6ELi32ELi1ELb1EL9Algorithm0EEvT_T0_ll_param_0[88],
	.param .align 8 .b8 _Z15SoftmaxWarpImplI22BroadcastScaleMaskLoadIffbLm2EiE11DirectStoreIffEfLi2ELi6ELi32ELi1ELb1EL9Algorithm0EEvT_T0_ll_param_1[16],
	.param .u64 _Z15SoftmaxWarpImplI22BroadcastScaleMaskLoadIffbLm2EiE11DirectStoreIffEfLi2ELi6ELi32ELi1ELb1EL9Algorithm0EEvT_T0_ll_param_2,
	.param .u64 _Z15SoftmaxWarpImplI22BroadcastScaleMaskLoadIffbLm2EiE11DirectStoreIffEfLi2ELi6ELi32ELi1ELb1EL9Algorithm0EEvT_T0_ll_param_3
)
{
	.reg .pred 	%p<32>;
	.reg .b16 	%rs<7>;
	.reg .b32 	%r<98>;
	.reg .b32 	%f<153>;
	.reg .b64 	%rd<62>;

	ld.param.u64 	%rd25, [_Z15SoftmaxWarpImplI22BroadcastScaleMaskLoadIffbLm2EiE11DirectStoreIffEfLi2ELi6ELi32ELi1ELb1EL9Algorithm0EEvT_T0_ll_param_1+8];
	ld.param.v2.f32 	{%f30, %f31}, [_Z15SoftmaxWarpImplI22BroadcastScaleMaskLoadIffbLm2EiE11DirectStoreIffEfLi2ELi6ELi32ELi1ELb1EL9Algorithm0EEvT_T0_ll_param_0+80];
	ld.param.u64 	%rd23, [_Z15SoftmaxWarpImplI22BroadcastScaleMaskLoadIffbLm2EiE11DirectStoreIffEfLi2ELi6ELi32ELi1ELb1EL9Algorithm0EEvT_T0_ll_param_0+72];
	ld.param.v2.u32 	{%r8, %r9}, [_Z15SoftmaxWarpImplI22BroadcastScaleMaskLoadIffbLm2EiE11DirectStoreIffEfLi2ELi6ELi32ELi1ELb1EL9Algorithm0EEvT_T0_ll_param_0+56];
	ld.param.v2.u32 	{%r6, %r7}, [_Z15SoftmaxWarpImplI22BroadcastScaleMaskLoadIffbLm2EiE11DirectStoreIffEfLi2ELi6ELi32ELi1ELb1EL9Algorithm0EEvT_T0_ll_param_0+40];
	ld.param.u64 	%rd19, [_Z15SoftmaxWarpImplI22BroadcastScaleMaskLoadIffbLm2EiE11DirectStoreIffEfLi2ELi6ELi32ELi1ELb1EL9Algorithm0EEvT_T0_ll_param_0+24];
	ld.param.u64 	%rd18, [_Z15SoftmaxWarpImplI22BroadcastScaleMaskLoadIffbLm2EiE11DirectStoreIffEfLi2ELi6ELi32ELi1ELb1EL9Algorithm0EEvT_T0_ll_param_0+16];
	ld.param.u64 	%rd24, [_Z15SoftmaxWarpImplI22BroadcastScaleMaskLoadIffbLm2EiE11DirectStoreIffEfLi2ELi6ELi32ELi1ELb1EL9Algorithm0EEvT_T0_ll_param_1];
	ld.param.u64 	%rd17, [_Z15SoftmaxWarpImplI22BroadcastScaleMaskLoadIffbLm2EiE11DirectStoreIffEfLi2ELi6ELi32ELi1ELb1EL9Algorithm0EEvT_T0_ll_param_0+8];
	ld.param.u64 	%rd16, [_Z15SoftmaxWarpImplI22BroadcastScaleMaskLoadIffbLm2EiE11DirectStoreIffEfLi2ELi6ELi32ELi1ELb1EL9Algorithm0EEvT_T0_ll_param_0];
	ld.param.u64 	%rd26, [_Z15SoftmaxWarpImplI22BroadcastScaleMaskLoadIffbLm2EiE11DirectStoreIffEfLi2ELi6ELi32ELi1ELb1EL9Algorithm0EEvT_T0_ll_param_2];
	ld.param.u64 	%rd27, [_Z15SoftmaxWarpImplI22BroadcastScaleMaskLoadIffbLm2EiE11DirectStoreIffEfLi2ELi6ELi32ELi1ELb1EL9Algorithm0EEvT_T0_ll_param_3];
	cvta.to.global.u64 	%rd1, %rd16;
	cvta.to.global.u64 	%rd2, %rd17;
	cvta.to.global.u64 	%rd4, %rd24;
	setp.lt.s64 	%p1, %rd27, 193;
	@%p1 bra 	$L__BB177_2;
	mov.u64 	%rd28, $str;
	cvta.global.u64 	%rd29, %rd28;
	mov.u64 	%rd30, $str$1;
	cvta.global.u64 	%rd31, %rd30;
	mov.u64 	%rd32, __unnamed_173;
	cvta.global.u64 	%rd33, %rd32;
	{ // callseq 172, 0
	.param .b64 param0;
	st.param.b64 	[param0], %rd29;
	.param .b64 param1;
	st.param.b64 	[param1], %rd31;
	.param .b32 param2;
	st.param.b32 	[param2], 254;
	.param .b64 param3;
	st.param.b64 	[param3], %rd33;
	.param .b64 param4;
	st.param.b64 	[param4], 1;
	call.uni 
	__assertfail, 
	(
	param0, 
	param1, 
	param2, 
	param3, 
	param4
	);
	} // callseq 172
$L__BB177_2:
	mov.u32 	%r10, %ctaid.x;
	mov.u32 	%r11, %ntid.y;
	mov.u32 	%r12, %tid.y;
	mad.lo.s32 	%r13, %r10, %r11, %r12;
	mov.u32 	%r14, %nctaid.x;
	mul.lo.s32 	%r4, %r14, %r11;
	cvt.s64.s32 	%rd61, %r13;
	setp.le.s64 	%p2, %rd26, %rd61;
	@%p2 bra 	$L__BB177_23;
	mov.u32 	%r15, %tid.x;
	shl.b32 	%r16, %r15, 1;
	cvt.u64.u32 	%rd6, %r16;
	add.s32 	%r17, %r16, 64;
	cvt.u64.u32 	%rd7, %r17;
	add.s32 	%r18, %r16, 128;
	cvt.u64.u32 	%rd8, %r18;
	cvt.s64.s32 	%rd9, %r4;
	cvt.u32.u64 	%r20, %rd23;
	cvt.u32.u64 	%r21, %rd6;
$L__BB177_4:
	setp.le.s64 	%p3, %rd27, %rd6;
	cvt.u32.u64 	%r19, %rd61;
	mul.lo.s32 	%r5, %r20, %r19;
	mov.f32 	%f142, 0fFF800000;
	mov.f32 	%f143, %f142;
	mov.f32 	%f148, %f142;
	@%p3 bra 	$L__BB177_8;
	setp.eq.s64 	%p4, %rd19, 1;
	setp.eq.s64 	%p5, %rd18, 1;
	add.s32 	%r22, %r21, %r5;
	div.s32 	%r23, %r22, %r6;
	mul.lo.s32 	%r24, %r23, %r6;
	sub.s32 	%r25, %r22, %r24;
	selp.b32 	%r26, 0, %r23, %p5;
	selp.b32 	%r27, 0, %r25, %p4;
	mul.lo.s32 	%r28, %r8, %r26;
	mad.lo.s32 	%r29, %r9, %r27, %r28;
	shr.u32 	%r30, %r22, 31;
	add.s32 	%r31, %r22, %r30;
	shr.s32 	%r32, %r31, 1;
	mul.wide.s32 	%rd34, %r32, 8;
	add.s64 	%rd11, %rd1, %rd34;
	ld.global.f32 	%f33, [%rd11];
	shr.u32 	%r33, %r29, 31;
	add.s32 	%r34, %r29, %r33;
	shr.s32 	%r35, %r34, 1;
	mul.wide.s32 	%rd35, %r35, 2;
	add.s64 	%rd36, %rd2, %rd35;
	ld.global.v2.u8 	{%rs1, %rs2}, [%rd36];
	setp.eq.s16 	%p6, %rs1, 0;
	mul.f32 	%f34, %f33, %f31;
	selp.f32 	%f143, %f30, %f34, %p6;
	setp.eq.s16 	%p7, %rs2, 0;
	mov.f32 	%f142, %f30;
	@%p7 bra 	$L__BB177_7;
	ld.global.f32 	%f35, [%rd11+4];
	mul.f32 	%f142, %f35, %f31;
$L__BB177_7:
	max.f32 	%f36, %f143, 0fFF800000;
	max.f32 	%f148, %f36, %f142;
$L__BB177_8:
	setp.le.s64 	%p8, %rd27, %rd7;
	mov.f32 	%f146, 0fFF800000;
	mov.f32 	%f147, %f146;
	@%p8 bra 	$L__BB177_12;
	cvt.u32.u64 	%r36, %rd7;
	setp.eq.s64 	%p9, %rd19, 1;
	setp.eq.s64 	%p10, %rd18, 1;
	add.s32 	%r37, %r36, %r5;
	div.s32 	%r38, %r37, %r6;
	mul.lo.s32 	%r39, %r38, %r6;
	sub.s32 	%r40, %r37, %r39;
	selp.b32 	%r41, 0, %r38, %p10;
	selp.b32 	%r42, 0, %r40, %p9;
	mul.lo.s32 	%r43, %r8, %r41;
	mad.lo.s32 	%r44, %r9, %r42, %r43;
	shr.u32 	%r45, %r37, 31;
	add.s32 	%r46, %r37, %r45;
	shr.s32 	%r47, %r46, 1;
	mul.wide.s32 	%rd37, %r47, 8;
	add.s64 	%rd12, %rd1, %rd37;
	ld.global.f32 	%f38, [%rd12];
	shr.u32 	%r48, %r44, 31;
	add.s32 	%r49, %r44, %r48;
	shr.s32 	%r50, %r49, 1;
	mul.wide.s32 	%rd38, %r50, 2;
	add.s64 	%rd39, %rd2, %rd38;
	ld.global.v2.u8 	{%rs3, %rs4}, [%rd39];
	setp.eq.s16 	%p11, %rs3, 0;
	mul.f32 	%f39, %f38, %f31;
	selp.f32 	%f147, %f30, %f39, %p11;
	setp.eq.s16 	%p12, %rs4, 0;
	mov.f32 	%f146, %f30;
	@%p12 bra 	$L__BB177_11;
	ld.global.f32 	%f40, [%rd12+4];
	mul.f32 	%f146, %f40, %f31;
$L__BB177_11:
	max.f32 	%f41, %f148, %f147;
	max.f32 	%f148, %f41, %f146;
$L__BB177_12:
	setp.le.s64 	%p13, %rd27, %rd8;
	mov.f32 	%f150, 0fFF800000;
	mov.f32 	%f151, %f150;
	@%p13 bra 	$L__BB177_16;
	cvt.u32.u64 	%r51, %rd8;
	setp.eq.s64 	%p14, %rd19, 1;
	setp.eq.s64 	%p15, %rd18, 1;
	add.s32 	%r52, %r51, %r5;
	div.s32 	%r53, %r52, %r6;
	mul.lo.s32 	%r54, %r53, %r6;
	sub.s32 	%r55, %r52, %r54;
	selp.b32 	%r56, 0, %r53, %p15;
	selp.b32 	%r57, 0, %r55, %p14;
	mul.lo.s32 	%r58, %r8, %r56;
	mad.lo.s32 	%r59, %r9, %r57, %r58;
	shr.u32 	%r60, %r52, 31;
	add.s32 	%r61, %r52, %r60;
	shr.s32 	%r62, %r61, 1;
	mul.wide.s32 	%rd40, %r62, 8;
	add.s64 	%rd13, %rd1, %rd40;
	ld.global.f32 	%f43, [%rd13];
	shr.u32 	%r63, %r59, 31;
	add.s32 	%r64, %r59, %r63;
	shr.s32 	%r65, %r64, 1;
	mul.wide.s32 	%rd41, %r65, 2;
	add.s64 	%rd42, %rd2, %rd41;
	ld.global.v2.u8 	{%rs5, %rs6}, [%rd42];
	setp.eq.s16 	%p16, %rs5, 0;
	mul.f32 	%f44, %f43, %f31;
	selp.f32 	%f151, %f30, %f44, %p16;
	setp.eq.s16 	%p17, %rs6, 0;
	mov.f32 	%f150, %f30;
	@%p17 bra 	$L__BB177_15;
	ld.global.f32 	%f45, [%rd13+4];
	mul.f32 	%f150, %f45, %f31;
$L__BB177_15:
	max.f32 	%f46, %f148, %f151;
	max.f32 	%f148, %f46, %f150;
$L__BB177_16:
	setp.le.s64 	%p18, %rd27, %rd6;
	mov.b32 	%r66, %f148;
	shfl.sync.bfly.b32	%r67|%p19, %r66, 16, 31, -1;
	mov.b32 	%f47, %r67;
	max.f32 	%f48, %f148, %f47;
	mov.b32 	%r68, %f48;
	shfl.sync.bfly.b32	%r69|%p20, %r68, 8, 31, -1;
	mov.b32 	%f49, %r69;
	max.f32 	%f50, %f48, %f49;
	mov.b32 	%r70, %f50;
	shfl.sync.bfly.b32	%r71|%p21, %r70, 4, 31, -1;
	mov.b32 	%f51, %r71;
	max.f32 	%f52, %f50, %f51;
	mov.b32 	%r72, %f52;
	shfl.sync.bfly.b32	%r73|%p22, %r72, 2, 31, -1;
	mov.b32 	%f53, %r73;
	max.f32 	%f54, %f52, %f53;
	mov.b32 	%r74, %f54;
	shfl.sync.bfly.b32	%r75|%p23, %r74, 1, 31, -1;
	mov.b32 	%f55, %r75;
	max.f32 	%f56, %f54, %f55;
	sub.f32 	%f57, %f143, %f56;
	fma.rn.f32 	%f58, %f57, 0f3BBB989D, 0f3F000000;
	cvt.sat.f32.f32 	%f59, %f58;
	mov.f32 	%f60, 0f4B400001;
	mov.f32 	%f61, 0f437C0000;
	fma.rm.f32 	%f62, %f59, %f61, %f60;
	add.f32 	%f63, %f62, 0fCB40007F;
	neg.f32 	%f64, %f63;
	fma.rn.f32 	%f65, %f57, 0f3FB8AA3B, %f64;
	fma.rn.f32 	%f66, %f57, 0f32A57060, %f65;
	mov.b32 	%r76, %f62;
	shl.b32 	%r77, %r76, 23;
	mov.b32 	%f67, %r77;
	ex2.approx.ftz.f32 	%f68, %f66;
	mul.f32 	%f69, %f68, %f67;
	add.f32 	%f70, %f69, 0f00000000;
	sub.f32 	%f71, %f142, %f56;
	fma.rn.f32 	%f72, %f71, 0f3BBB989D, 0f3F000000;
	cvt.sat.f32.f32 	%f73, %f72;
	fma.rm.f32 	%f74, %f73, %f61, %f60;
	add.f32 	%f75, %f74, 0fCB40007F;
	neg.f32 	%f76, %f75;
	fma.rn.f32 	%f77, %f71, 0f3FB8AA3B, %f76;
	fma.rn.f32 	%f78, %f71, 0f32A57060, %f77;
	mov.b32 	%r78, %f74;
	shl.b32 	%r79, %r78, 23;
	mov.b32 	%f79, %r79;
	ex2.approx.ftz.f32 	%f80, %f78;
	mul.f32 	%f81, %f80, %f79;
	add.f32 	%f82, %f70, %f81;
	sub.f32 	%f83, %f147, %f56;
	fma.rn.f32 	%f84, %f83, 0f3BBB989D, 0f3F000000;
	cvt.sat.f32.f32 	%f85, %f84;
	fma.rm.f32 	%f86, %f85, %f61, %f60;
	add.f32 	%f87, %f86, 0fCB40007F;
	neg.f32 	%f88, %f87;
	fma.rn.f32 	%f89, %f83, 0f3FB8AA3B, %f88;
	fma.rn.f32 	%f90, %f83, 0f32A57060, %f89;
	mov.b32 	%r80, %f86;
	shl.b32 	%r81, %r80, 23;
	mov.b32 	%f91, %r81;
	ex2.approx.ftz.f32 	%f92, %f90;
	mul.f32 	%f93, %f92, %f91;
	add.f32 	%f94, %f82, %f93;
	sub.f32 	%f95, %f146, %f56;
	fma.rn.f32 	%f96, %f95, 0f3BBB989D, 0f3F000000;
	cvt.sat.f32.f32 	%f97, %f96;
	fma.rm.f32 	%f98, %f97, %f61, %f60;
	add.f32 	%f99, %f98, 0fCB40007F;
	neg.f32 	%f100, %f99;
	fma.rn.f32 	%f101, %f95, 0f3FB8AA3B, %f100;
	fma.rn.f32 	%f102, %f95, 0f32A57060, %f101;
	mov.b32 	%r82, %f98;
	shl.b32 	%r83, %r82, 23;
	mov.b32 	%f103, %r83;
	ex2.approx.ftz.f32 	%f104, %f102;
	mul.f32 	%f105, %f104, %f103;
	add.f32 	%f106, %f94, %f105;
	sub.f32 	%f107, %f151, %f56;
	fma.rn.f32 	%f108, %f107, 0f3BBB989D, 0f3F000000;
	cvt.sat.f32.f32 	%f109, %f108;
	fma.rm.f32 	%f110, %f109, %f61, %f60;
	add.f32 	%f111, %f110, 0fCB40007F;
	neg.f32 	%f112, %f111;
	fma.rn.f32 	%f113, %f107, 0f3FB8AA3B, %f112;
	fma.rn.f32 	%f114, %f107, 0f32A57060, %f113;
	mov.b32 	%r84, %f110;
	shl.b32 	%r85, %r84, 23;
	mov.b32 	%f115, %r85;
	ex2.approx.ftz.f32 	%f116, %f114;
	mul.f32 	%f117, %f116, %f115;
	add.f32 	%f118, %f106, %f117;
	sub.f32 	%f119, %f150, %f56;
	fma.rn.f32 	%f120, %f119, 0f3BBB989D, 0f3F000000;
	cvt.sat.f32.f32 	%f121, %f120;
	fma.rm.f32 	%f122, %f121, %f61, %f60;
	add.f32 	%f123, %f122, 0fCB40007F;
	neg.f32 	%f124, %f123;
	fma.rn.f32 	%f125, %f119, 0f3FB8AA3B, %f124;
	fma.rn.f32 	%f126, %f119, 0f32A57060, %f125;
	mov.b32 	%r86, %f122;
	shl.b32 	%r87, %r86, 23;
	mov.b32 	%f127, %r87;
	ex2.approx.ftz.f32 	%f128, %f126;
	mul.f32 	%f129, %f128, %f127;
	add.f32 	%f130, %f118, %f129;
	mov.b32 	%r88, %f130;
	shfl.sync.bfly.b32	%r89|%p24, %r88, 16, 31, -1;
	mov.b32 	%f131, %r89;
	add.f32 	%f132, %f130, %f131;
	mov.b32 	%r90, %f132;
	shfl.sync.bfly.b32	%r91|%p25, %r90, 8, 31, -1;
	mov.b32 	%f133, %r91;
	add.f32 	%f134, %f132, %f133;
	mov.b32 	%r92, %f134;
	shfl.sync.bfly.b32	%r93|%p26, %r92, 4, 31, -1;
	mov.b32 	%f135, %r93;
	add.f32 	%f136, %f134, %f135;
	mov.b32 	%r94, %f136;
	shfl.sync.bfly.b32	%r95|%p27, %r94, 2, 31, -1;
	mov.b32 	%f137, %r95;
	add.f32 	%f138, %f136, %f137;
	mov.b32 	%r96, %f138;
	shfl.sync.bfly.b32	%r97|%p28, %r96, 1, 31, -1;
	mov.b32 	%f139, %r97;
	add.f32 	%f140, %f138, %f139;
	div.rn.f32 	%f24, %f69, %f140;
	div.rn.f32 	%f25, %f81, %f140;
	div.rn.f32 	%f26, %f93, %f140;
	div.rn.f32 	%f27, %f105, %f140;
	div.rn.f32 	%f28, %f117, %f140;
	div.rn.f32 	%f29, %f129, %f140;
	mul.lo.s64 	%rd14, %rd61, %rd25;
	@%p18 bra 	$L__BB177_18;
	add.s64 	%rd43, %rd14, %rd6;
	shr.u64 	%rd44, %rd43, 63;
	add.s64 	%rd45, %rd43, %rd44;
	shl.b64 	%rd46, %rd45, 2;
	and.b64  	%rd47, %rd46, -8;
	add.s64 	%rd48, %rd4, %rd47;
	st.global.v2.f32 	[%rd48], {%f24, %f25};
$L__BB177_18:
	setp.le.s64 	%p29, %rd27, %rd7;
	@%p29 bra 	$L__BB177_20;
	add.s64 	%rd49, %rd14, %rd7;
	shr.u64 	%rd50, %rd49, 63;
	add.s64 	%rd51, %rd49, %rd50;
	shl.b64 	%rd52, %rd51, 2;
	and.b64  	%rd53, %rd52, -8;
	add.s64 	%rd54, %rd4, %rd53;
	st.global.v2.f32 	[%rd54], {%f26, %f27};
$L__BB177_20:
	setp.le.s64 	%p30, %rd27, %rd8;
	@%p30 bra 	$L__BB177_22;
	add.s64 	%rd55, %rd14, %rd8;
	shr.u64 	%rd56, %rd55, 63;
	add.s64 	%rd57, %rd55, %rd56;
	shl.b64 	%rd58, %rd57, 2;
	and.b64  	%rd59, %rd58, -8;
	add.s64 	%rd60, %rd4, %rd59;
	st.global.v2.f32 	[%rd60], {%f28, %f29};
$L__BB177_22:
	add.s64 	%rd61, %rd61, %rd9;
	setp.lt.s64 	%p31, %rd61, %rd26;
	@%p31 bra 	$L__BB177_4;
$L__BB177_23:
	ret;

}
	// .globl	_Z15SoftmaxWarpImplI22BroadcastScaleMaskLoadIffbLm2EiE11DirectStoreIffEfLi2ELi8ELi32ELi1ELb0EL9Algorithm0EEvT_T0_ll
.visible .entry _Z15SoftmaxWarpImplI22BroadcastScaleMaskLoadIffbLm2EiE11DirectStoreIffEfLi2ELi8ELi32ELi1ELb0EL9Algorithm0EEvT_T0_ll(
	.param .align 8 .b8 _Z15SoftmaxWarpImplI22BroadcastScaleMaskLoadIffbLm2EiE11DirectStoreIffEfLi2ELi8ELi32ELi1ELb0EL9Algorithm0EEvT_T0_ll_param_0[88],
	.param .align 8 .b8 _Z15SoftmaxWarpImplI22BroadcastScaleMaskLoadIffbLm2EiE11DirectStoreIffEfLi2ELi8ELi32ELi1ELb0EL9Algorithm0EEvT_T0_ll_param_1[16],
	.param .u64 _Z15SoftmaxWarpImplI22BroadcastScaleMaskLoadIffbLm2EiE11DirectStoreIffEfLi2ELi8ELi32ELi1ELb0EL9Algorithm0EEvT_T0_ll_param_2,
	.param .u64 _Z15SoftmaxWarpImplI22BroadcastScaleMaskLoadIffbLm2EiE11DirectStoreIffEfLi2ELi8ELi32ELi1ELb0EL9Algorithm0EEvT_T0_ll_param_3
)
{
	.reg .pred 	%p<30>;
	.reg .b16 	%rs<9>;
	.reg .b32 	%r<111>;
	.reg .b32 	%f<167>;
	.reg .b64 	%rd<68>;

	ld.param.u64 	%rd21, [_Z15SoftmaxWarpImplI22BroadcastScaleMaskLoadIffbLm2EiE11DirectStoreIffEfLi2ELi8ELi32ELi1ELb0EL9Algorithm0EEvT_T0_ll_param_1+8];
	ld.param.u64 	%rd20, [_Z15SoftmaxWarpImplI22BroadcastScaleMaskLoadIffbLm2EiE11DirectStoreIffEfLi2ELi8ELi32ELi1ELb0EL9Algorithm0EEvT_T0_ll_param_1];
	ld.param.v2.f32 	{%f15, %f16}, [_Z15SoftmaxWarpImplI22BroadcastScaleMaskLoadIffbLm2EiE11DirectStoreIffEfLi2ELi8ELi32ELi1ELb0EL9Algorithm0EEvT_T0_ll_param_0+80];
	ld.param.u64 	%rd19, [_Z15SoftmaxWarpImplI22BroadcastScaleMaskLoadIffbLm2EiE11DirectStoreIffEfLi2ELi8ELi32ELi1ELb0EL9Algorithm0EEvT_T0_ll_param_0+72];
	ld.param.v2.u32 	{%r9, %r10}, [_Z15SoftmaxWarpImplI22BroadcastScaleMaskLoadIffbLm2EiE11DirectStoreIffEfLi2ELi8ELi32ELi1ELb0EL9Algorithm0EEvT_T0_ll_param_0+56];
	ld.param.v2.u32 	{%r7, %r8}, [_Z15SoftmaxWarpImplI22BroadcastScaleMaskLoadIffbLm2EiE11DirectStoreIffEfLi2ELi8ELi32ELi1ELb0EL9Algorithm0EEvT_T0_ll_param_0+40];
	ld.param.u64 	%rd15, [_Z15SoftmaxWarpImplI22BroadcastScaleMaskLoadIffbLm2EiE11DirectStoreIffEfLi2ELi8ELi32ELi1ELb0EL9Algorithm0EEvT_T0_ll_param_0+24];
	ld.param.u64 	%rd14, [_Z15SoftmaxWarpImplI22BroadcastScaleMaskLoadIffbLm2EiE11DirectStoreIffEfLi2ELi8ELi32ELi1ELb0EL9Algorithm0EEvT_T0_ll_param_0+16];
	ld.param.u64 	%rd13, [_Z15SoftmaxWarpImplI22BroadcastScaleMaskLoadIffbLm2EiE11DirectStoreIffEfLi2ELi8ELi32ELi1ELb0EL9Algorithm0EEvT_T0_ll_param_0+8];
	ld.param.u64 	%rd12, [_Z15SoftmaxWarpImplI22BroadcastScaleMaskLoadIffbLm2EiE11DirectStoreIffEfLi2ELi8ELi32ELi1ELb0EL9Algorithm0EEvT_T0_ll_param_0];
	ld.param.u64 	%rd22, [_Z15SoftmaxWarpImplI22BroadcastScaleMaskLoadIffbLm2EiE11DirectStoreIffEfLi2ELi8ELi32ELi1ELb0EL9Algorithm0EEvT_T0_ll_param_2];
	ld.param.u64 	%rd23, [_Z15SoftmaxWarpImplI22BroadcastScaleMaskLoadIffbLm2EiE11DirectStoreIffEfLi2ELi8ELi32ELi1ELb0EL9Algorithm0EEvT_T0_ll_param_3];
	cvta.to.global.u64 	%rd1, %rd12;
	cvta.to.global.u64 	%rd2, %rd13;
	setp.lt.s64 	%p1, %rd23, 257;
	@%p1 bra 	$L__BB178_2;
	mov.u64 	%rd24, $str;
	cvta.global.u64 	%rd25, %rd24;
	mov.u64 	%rd26, $str$1;
	cvta.global.u64 	%rd27, %rd26;
	mov.u64 	%rd28, __unnamed_174;
	cvta.global.u64 	%rd29, %rd28;
	{ // callseq 173, 0
	.param .b64 param0;
	st.param.b64 	[param0], %rd25;
	.param .b64 param1;
	st.param.b64 	[param1], %rd27;
	.param .b32 param2;
	st.param.b32 	[param2], 254;
	.param .b64 param3;
	st.param.b64 	[param3], %rd29;
	.param .b64 param4;
	st.param.b64 	[param4], 1;
	call.uni 
	__assertfail, 
	(
	param0, 
	param1, 
	param2, 
	param3, 
	param4
	);
	} // callseq 173
$L__BB178_2:
	mov.u32 	%r11, %ctaid.x;
	mov.u32 	%r12, %ntid.y;
	mov.u32 	%r13, %tid.y;
	mad.lo.s32 	%r14, %r11, %r12, %r13;
	mov.u32 	%r15, %nctaid.x;
	mul.lo.s32 	%r4, %r15, %r12;
	cvt.s64.s32 	%rd67, %r14;
	setp.le.s64 	%p2, %rd22, %rd67;
	@%p2 bra 	$L__BB178_13;
	mov.u32 	%r16, %tid.x;
	shl.b32 	%r17, %r16, 1;
	cvt.u64.u32 	%rd4, %r17;
	cvt.s64.s32 	%rd5, %r4;
	cvt.u32.u64 	%r18, %rd4;
	cvt.u32.u64 	%r20, %rd19;
$L__BB178_4:
	setp.eq.s64 	%p3, %rd15, 1;
	setp.eq.s64 	%p4, %rd14, 1;
	cvt.u32.u64 	%r19, %rd67;
	mad.lo.s32 	%r5, %r20, %r19, %r18;
	div.s32 	%r21, %r5, %r7;
	mul.lo.s32 	%r22, %r21, %r7;
	sub.s32 	%r23, %r5, %r22;
	selp.b32 	%r24, 0, %r21, %p4;
	selp.b32 	%r25, 0, %r23, %p3;
	mul.lo.s32 	%r26, %r9, %r24;
	mad.lo.s32 	%r27, %r10, %r25, %r26;
	shr.u32 	%r28, %r5, 31;
	add.s32 	%r29, %r5, %r28;
	shr.s32 	%r30, %r29, 1;
	mul.wide.s32 	%rd30, %r30, 8;
	add.s64 	%rd7, %rd1, %rd30;
	ld.global.f32 	%f17, [%rd7];
	shr.u32 	%r31, %r27, 31;
	add.s32 	%r32, %r27, %r31;
	shr.s32 	%r33, %r32, 1;
	mul.wide.s32 	%rd31, %r33, 2;
	add.s64 	%rd32, %rd2, %rd31;
	ld.global.v2.u8 	{%rs1, %rs2}, [%rd32];
	setp.eq.s16 	%p5, %rs1, 0;
	mul.f32 	%f18, %f17, %f16;
	selp.f32 	%f3, %f15, %f18, %p5;
	setp.eq.s16 	%p6, %rs2, 0;
	mov.f32 	%f163, %f15;
	@%p6 bra 	$L__BB178_6;
	ld.global.f32 	%f19, [%rd7+4];
	mul.f32 	%f163, %f19, %f16;
$L__BB178_6:
	add.s32 	%r6, %r5, 64;
	div.s32 	%r34, %r6, %r7;
	mul.lo.s32 	%r35, %r34, %r7;
	sub.s32 	%r36, %r6, %r35;
	selp.b32 	%r37, 0, %r34, %p4;
	selp.b32 	%r38, 0, %r36, %p3;
	mul.lo.s32 	%r39, %r9, %r37;
	mad.lo.s32 	%r40, %r10, %r38, %r39;
	shr.u32 	%r41, %r6, 31;
	add.s32 	%r42, %r6, %r41;
	shr.s32 	%r43, %r42, 1;
	mul.wide.s32 	%rd33, %r43, 8;
	add.s64 	%rd8, %rd1, %rd33;
	ld.global.f32 	%f20, [%rd8];
	shr.u32 	%r44, %r40, 31;
	add.s32 	%r45, %r40, %r44;
	shr.s32 	%r46, %r45, 1;
	mul.wide.s32 	%rd34, %r46, 2;
	add.s64 	%rd35, %rd2, %rd34;
	ld.global.v2.u8 	{%rs3, %rs4}, [%rd35];
	setp.eq.s16 	%p9, %rs3, 0;
	mul.f32 	%f21, %f20, %f16;
	selp.f32 	%f6, %f15, %f21, %p9;
	setp.eq.s16 	%p10, %rs4, 0;
	mov.f32 	%f164, %f15;
	@%p10 bra 	$L__BB178_8;
	ld.global.f32 	%f22, [%rd8+4];
	mul.f32 	%f164, %f22, %f16;
$L__BB178_8:
	add.s32 	%r47, %r6, 64;
	div.s32 	%r48, %r47, %r7;
	mul.lo.s32 	%r49, %r48, %r7;
	sub.s32 	%r50, %r47, %r49;
	selp.b32 	%r51, 0, %r48, %p4;
	selp.b32 	%r52, 0, %r50, %p3;
	mul.lo.s32 	%r53, %r9, %r51;
	mad.lo.s32 	%r54, %r10, %r52, %r53;
	shr.u32 	%r55, %r47, 31;
	add.s32 	%r56, %r47, %r55;
	shr.s32 	%r57, %r56, 1;
	mul.wide.s32 	%rd36, %r57, 8;
	add.s64 	%rd9, %rd1, %rd36;
	ld.global.f32 	%f23, [%rd9];
	shr.u32 	%r58, %r54, 31;
	add.s32 	%r59, %r54, %r58;
	shr.s32 	%r60, %r59, 1;
	mul.wide.s32 	%rd37, %r60, 2;
	add.s64 	%rd38, %rd2, %rd37;
	ld.global.v2.u8 	{%rs5, %rs6}, [%rd38];
	setp.eq.s16 	%p13, %rs5, 0;
	mul.f32 	%f24, %f23, %f16;
	selp.f32 	%f9, %f15, %f24, %p13;
	setp.eq.s16 	%p14, %rs6, 0;
	mov.f32 	%f165, %f15;
	@%p14 bra 	$L__BB178_10;
	ld.global.f32 	%f25, [%rd9+4];
	mul.f32 	%f165, %f25, %f16;
$L__BB178_10:
	add.s32 	%r61, %r6, 128;
	div.s32 	%r62, %r61, %r7;
	mul.lo.s32 	%r63, %r62, %r7;
	sub.s32 	%r64, %r61, %r63;
	selp.b32 	%r65, 0, %r62, %p4;
	selp.b32 	%r66, 0, %r64, %p3;
	mul.lo.s32 	%r67, %r9, %r65;
	mad.lo.s32 	%r68, %r10, %r66, %r67;
	shr.u32 	%r69, %r61, 31;
	add.s32 	%r70, %r61, %r69;
	shr.s32 	%r71, %r70, 1;
	mul.wide.s32 	%rd39, %r71, 8;
	add.s64 	%rd10, %rd1, %rd39;
	ld.global.f32 	%f26, [%rd10];
	shr.u32 	%r72, %r68, 31;
	add.s32 	%r73, %r68, %r72;
	shr.s32 	%r74, %r73, 1;
	mul.wide.s32 	%rd40, %r74, 2;
	add.s64 	%rd41, %rd2, %rd40;
	ld.global.v2.u8 	{%rs7, %rs8}, [%rd41];
	setp.eq.s16 	%p17, %rs7, 0;
	mul.f32 	%f27, %f26, %f16;
	selp.f32 	%f12, %f15, %f27, %p17;
	setp.eq.s16 	%p18, %rs8, 0;
	mov.f32 	%f166, %f15;
	@%p18 bra 	$L__BB178_12;
	ld.global.f32 	%f28, [%rd10+4];
	mul.f32 	%f166, %f28, %f16;
$L__BB178_12:
	max.f32 	%f29, %f3, 0fFF800000;
	max.f32 	%f30, %f29, %f163;
	max.f32 	%f31, %f30, %f6;
	max.f32 	%f32, %f31, %f164;
	max.f32 	%f33, %f32, %f9;
	max.f32 	%f34, %f33, %f165;
	max.f32 	%f35, %f34, %f12;
	max.f32 	%f36, %f35, %f166;
	mov.b32 	%r75, %f36;
	shfl.sync.bfly.b32	%r76|%p19, %r75, 16, 31, -1;
	mov.b32 	%f37, %r76;
	max.f32 	%f38, %f36, %f37;
	mov.b32 	%r77, %f38;
	shfl.sync.bfly.b32	%r78|%p20, %r77, 8, 31, -1;
	mov.b32 	%f39, %r78;
	max.f32 	%f40, %f38, %f39;
	mov.b32 	%r79, %f40;
	shfl.sync.bfly.b32	%r80|%p21, %r79, 4, 31, -1;
	mov.b32 	%f41, %r80;
	max.f32 	%f42, %f40, %f41;
	mov.b32 	%r81, %f42;
	shfl.sync.bfly.b32	%r82|%p22, %r81, 2, 31, -1;
	mov.b32 	%f43, %r82;
	max.f32 	%f44, %f42, %f43;
	mov.b32 	%r83, %f44;
	shfl.sync.bfly.b32	%r84|%p23, %r83, 1, 31, -1;
	mov.b32 	%f45, %r84;
	max.f32 	%f46, %f44, %f45;
	sub.f32 	%f47, %f3, %f46;
	fma.rn.f32 	%f48, %f47, 0f3BBB989D, 0f3F000000;
	cvt.sat.f32.f32 	%f49, %f48;
	mov.f32 	%f50, 0f4B400001;
	mov.f32 	%f51, 0f437C0000;
	fma.rm.f32 	%f52, %f49, %f51, %f50;
	add.f32 	%f53, %f52, 0fCB40007F;
	neg.f32 	%f54, %f53;
	fma.rn.f32 	%f55, %f47, 0f3FB8AA3B, %f54;
	fma.rn.f32 	%f56, %f47, 0f32A57060, %f55;
	mov.b32 	%r85, %f52;
	shl.b32 	%r86, %r85, 23;
	mov.b32 	%f57, %r86;
	ex2.approx.ftz.f32 	%f58, %f56;
	mul.f32 	%f59, %f58, %f57;
	add.f32 	%f60, %f59, 0f00000000;
	sub.f32 	%f61, %f163, %f46;
	fma.rn.f32 	%f62, %f61, 0f3BBB989D, 0f3F000000;
	cvt.sat.f32.f32 	%f63, %f62;
	fma.rm.f32 	%f64, %f63, %f51, %f50;
	add.f32 	%f65, %f64, 0fCB40007F;
	neg.f32 	%f66, %f65;
	fma.rn.f32 	%f67, %f61, 0f3FB8AA3B, %f66;
	fma.rn.f32 	%f68, %f61, 0f32A57060, %f67;
	mov.b32 	%r87, %f64;
	shl.b32 	%r88, %r87, 23;
	mov.b32 	%f69, %r88;
	ex2.approx.ftz.f32 	%f70, %f68;
	mul.f32 	%f71, %f70, %f69;
	add.f32 	%f72, %f60, %f71;
	sub.f32 	%f73, %f6, %f46;
	fma.rn.f32 	%f74, %f73, 0f3BBB989D, 0f3F000000;
	cvt.sat.f32.f32 	%f75, %f74;
	fma.rm.f32 	%f76, %f75, %f51, %f50;
	add.f32 	%f77, %f76, 0fCB40007F;
	neg.f32 	%f78, %f77;
	fma.rn.f32 	%f79, %f73, 0f3FB8AA3B, %f78;
	fma.rn.f32 	%f80, %f73, 0f32A57060, %f79;
	mov.b32 	%r89, %f76;
	shl.b32 	%r90, %r89, 23;
	mov.b32 	%f81, %r90;
	ex2.approx.ftz.f32 	%f82, %f80;
	mul.f32 	%f83, %f82, %f81;
	add.f32 	%f84, %f72, %f83;
	sub.f32 	%f85, %f164, %f46;
	fma.rn.f32 	%f86, %f85, 0f3BBB989D, 0f3F000000;
	cvt.sat.f32.f32 	%f87, %f86;
	fma.rm.f32 	%f88, %f87, %f51, %f50;
	add.f32 	%f89, %f88, 0fCB40007F;
	neg.f32 	%f90, %f89;
	fma.rn.f32 	%f91, %f85, 0f3FB8AA3B, %f90;
	fma.rn.f32 	%f92, %f85, 0f32A57060, %f91;
	mov.b32 	%r91, %f88;
	shl.b32 	%r92, %r91, 23;
	mov.b32 	%f93, %r92;
	ex2.approx.ftz.f32 	%f94, %f92;
	mul.f32 	%f95, %f94, %f93;
	add.f32 	%f96, %f84, %f95;
	sub.f32 	%f97, %f9, %f46;
	fma.rn.f32 	%f98, %f97, 0f3BBB989D, 0f3F000000;
	cvt.sat.f32.f32 	%f99, %f98;
	fma.rm.f32 	%f100, %f99, %f51, %f50;
	add.f32 	%f101, %f100, 0fCB40007F;
	neg.f32 	%f102, %f101;
	fma.rn.f32 	%f103, %f97, 0f3FB8AA3B, %f102;
	fma.rn.f32 	%f104, %f97, 0f32A57060, %f103;
	mov.b32 	%r93, %f100;
	shl.b32 	%r94, %r93, 23;
	mov.b32 	%f105, %r94;
	ex2.approx.ftz.f32 	%f106, %f104;
	mul.f32 	%f107, %f106, %f105;
	add.f32 	%f108, %f96, %f107;
	sub.f32 	%f109, %f165, %f46;
	fma.rn.f32 	%f110, %f109, 0f3BBB989D, 0f3F000000;
	cvt.sat.f32.f32 	%f111, %f110;
	fma.rm.f32 	%f112, %f111, %f51, %f50;
	add.f32 	%f113, %f112, 0fCB40007F;
	neg.f32 	%f114, %f113;
	fma.rn.f32 	%f115, %f109, 0f3FB8AA3B, %f114;
	fma.rn.f32 	%f116, %f109, 0f32A57060, %f115;
	mov.b32 	%r95, %f112;
	shl.b32 	%r96, %r95, 23;
	mov.b32 	%f117, %r96;
	ex2.approx.ftz.f32 	%f118, %f116;
	mul.f32 	%f119, %f118, %f117;
	add.f32 	%f120, %f108, %f119;
	sub.f32 	%f121, %f12, %f46;
	fma.rn.f32 	%f122, %f121, 0f3BBB989D, 0f3F000000;
	cvt.sat.f32.f32 	%f123, %f122;
	fma.rm.f32 	%f124, %f123, %f51, %f50;
	add.f32 	%f125, %f124, 0fCB40007F;
	neg.f32 	%f126, %f125;
	fma.rn.f32 	%f127, %f121, 0f3FB8AA3B, %f126;
	fma.rn.f32 	%f128, %f121, 0f32A57060, %f127;
	mov.b32 	%r97, %f124;
	shl.b32 	%r98, %r97, 23;
	mov.b32 	%f129, %r98;
	ex2.approx.ftz.f32 	%f130, %f128;
	mul.f32 	%f131, %f130, %f129;
	add.f32 	%f132, %f120, %f131;
	sub.f32 	%f133, %f166, %f46;
	fma.rn.f32 	%f134, %f133, 0f3BBB989D, 0f3F000000;
	cvt.sat.f32.f32 	%f135, %f134;
	fma.rm.f32 	%f136, %f135, %f51, %f50;
	add.f32 	%f137, %f136, 0fCB40007F;
	neg.f32 	%f138, %f137;
	fma.rn.f32 	%f139, %f133, 0f3FB8AA3B, %f138;
	fma.rn.f32 	%f140, %f133, 0f32A57060, %f139;
	mov.b32 	%r99, %f136;
	shl.b32 	%r100, %r99, 23;
	mov.b32 	%f141, %r100;
	ex2.approx.ftz.f32 	%f142, %f140;
	mul.f32 	%f143, %f142, %f141;
	add.f32 	%f144, %f132, %f143;
	mov.b32 	%r101, %f144;
	shfl.sync.bfly.b32	%r102|%p24, %r101, 16, 31, -1;
	mov.b32 	%f145, %r102;
	add.f32 	%f146, %f144, %f145;
	mov.b32 	%r103, %f146;
	shfl.sync.bfly.b32	%r104|%p25, %r103, 8, 31, -1;
	mov.b32 	%f147, %r104;
	add.f32 	%f148, %f146, %f147;
	mov.b32 	%r105, %f148;
	shfl.sync.bfly.b32	%r106|%p26, %r105, 4, 31, -1;
	mov.b32 	%f149, %r106;
	add.f32 	%f150, %f148, %f149;
	mov.b32 	%r107, %f150;
	shfl.sync.bfly.b32	%r108|%p27, %r107, 2, 31, -1;
	mov.b32 	%f151, %r108;
	add.f32 	%f152, %f150, %f151;
	mov.b32 	%r109, %f152;
	shfl.sync.bfly.b32	%r110|%p28, %r109, 1, 31, -1;
	mov.b32 	%f153, %r110;
	add.f32 	%f154, %f152, %f153;
	div.rn.f32 	%f155, %f59, %f154;
	div.rn.f32 	%f156, %f71, %f154;
	div.rn.f32 	%f157, %f83, %f154;
	div.rn.f32 	%f158, %f95, %f154;
	div.rn.f32 	%f159, %f107, %f154;
	div.rn.f32 	%f160, %f119, %f154;
	div.rn.f32 	%f161, %f131, %f154;
	div.rn.f32 	%f162, %f143, %f154;
	mad.lo.s64 	%rd42, %rd67, %rd21, %rd4;
	shr.u64 	%rd43, %rd42, 63;
	add.s64 	%rd44, %rd42, %rd43;
	cvta.to.global.u64 	%rd45, %rd20;
	shl.b64 	%rd46, %rd44, 2;
	and.b64  	%rd47, %rd46, -8;
	add.s64 	%rd48, %rd45, %rd47;
	st.global.v2.f32 	[%rd48], {%f155, %f156};
	add.s64 	%rd49, %rd42, 64;
	shr.u64 	%rd50, %rd49, 63;
	add.s64 	%rd51, %rd49, %rd50;
	shl.b64 	%rd52, %rd51, 2;
	and.b64  	%rd53, %rd52, -8;
	add.s64 	%rd54, %rd45, %rd53;
	st.global.v2.f32 	[%rd54], {%f157, %f158};
	add.s64 	%rd55, %rd42, 128;
	shr.u64 	%rd56, %rd55, 63;
	add.s64 	%rd57, %rd55, %rd56;
	shl.b64 	%rd58, %rd57, 2;
	and.b64  	%rd59, %rd58, -8;
	add.s64 	%rd60, %rd45, %rd59;
	st.global.v2.f32 	[%rd60], {%f159, %f160};
	add.s64 	%rd61, %rd42, 192;
	shr.u64 	%rd62, %rd61, 63;
	add.s64 	%rd63, %rd61, %rd62;
	shl.b64 	%rd64, %rd63, 2;
	and.b64  	%rd65, %rd64, -8;
	add.s64 	%rd66, %rd45, %rd65;
	st.global.v2.f32 	[%rd66], {%f161, %f162};
	add.s64 	%rd67, %rd67, %rd5;
	setp.lt.s64 	%p29, %rd67, %rd22;
	@%p29 bra 	$L__BB178_4;
$L__BB178_13:
	ret;

}
	// .globl	_Z15SoftmaxWarpImplI22BroadcastScaleMaskLoadIffbLm2EiE11DirectStoreIffEfLi2ELi8ELi32ELi1ELb1EL9Algorithm0EEvT_T0_ll
.visible .entry _Z15SoftmaxWarpImplI22BroadcastScaleMaskLoadIffbLm2EiE11DirectStoreIffEfLi2ELi8ELi32ELi1ELb1EL9Algorithm0EEvT_T0_ll(
	.param .align 8 .b8 _Z15SoftmaxWarpImplI22BroadcastScaleMaskLoadIffbLm2EiE11DirectStoreIffEfLi2ELi8ELi32ELi1ELb1EL9Algorithm0EEvT_T0_ll_param_0[88],
	.param .align 8 .b8 _Z15SoftmaxWarpImplI22BroadcastScaleMaskLoadIffbLm2EiE11DirectStoreIffEfLi2ELi8ELi32ELi1ELb1EL9Algorithm0EEvT_T0_ll_param_1[16],
	.param .u64 _Z15SoftmaxWarpImplI22BroadcastScaleMaskLoadIffbLm2EiE11DirectStoreIffEfLi2ELi8ELi32ELi1ELb1EL9Algorithm0EEvT_T0_ll_param_2,
	.param .u64 _Z15SoftmaxWarpImplI22BroadcastScaleMaskLoadIffbLm2EiE11DirectStoreIffEfLi2ELi8ELi32ELi1ELb1EL9Algorithm0EEvT_T0_ll_param_3
)
{
	.reg .pred 	%p<38>;
	.reg .b16 	%rs<9>;
	.reg .b32 	%r<118>;
	.reg .b32 	%f<198>;
	.reg .b64 	%rd<72>;

	ld.param.u64 	%rd26, [_Z15SoftmaxWarpImplI22BroadcastScaleMaskLoadIffbLm2EiE11DirectStoreIffEfLi2ELi8ELi32ELi1ELb1EL9Algorithm0EEvT_T0_ll_param_1+8];
	ld.param.v2.f32 	{%f42, %f43}, [_Z15SoftmaxWarpImplI22BroadcastScaleMaskLoadIffbLm2EiE11DirectStoreIffEfLi2ELi8ELi32ELi1ELb1EL9Algorithm0EEvT_T0_ll_param_0+80];
	ld.param.u64 	%rd24, [_Z15SoftmaxWarpImplI22BroadcastScaleMaskLoadIffbLm2EiE11DirectStoreIffEfLi2ELi8ELi32ELi1ELb1EL9Algorithm0EEvT_T0_ll_param_0+72];
	ld.param.v2.u32 	{%r8, %r9}, [_Z15SoftmaxWarpImplI22BroadcastScaleMaskLoadIffbLm2EiE11DirectStoreIffEfLi2ELi8ELi32ELi1ELb1EL9Algorithm0EEvT_T0_ll_param_0+56];
	ld.param.v2.u32 	{%r6, %r7}, [_Z15SoftmaxWarpImplI22BroadcastScaleMaskLoadIffbLm2EiE11DirectStoreIffEfLi2ELi8ELi32ELi1ELb1EL9Algorithm0EEvT_T0_ll_param_0+40];
	ld.param.u64 	%rd20, [_Z15SoftmaxWarpImplI22BroadcastScaleMaskLoadIffbLm2EiE11DirectStoreIffEfLi2ELi8ELi32ELi1ELb1EL9Algorithm0EEvT_T0_ll_param_0+24];
	ld.param.u64 	%rd19, [_Z15SoftmaxWarpImplI22BroadcastScaleMaskLoadIffbLm2EiE11DirectStoreIffEfLi2ELi8ELi32ELi1ELb1EL9Algorithm0EEvT_T0_ll_param_0+16];
	ld.param.u64 	%rd25, [_Z15SoftmaxWarpImplI22BroadcastScaleMaskLoadIffbLm2EiE11DirectStoreIffEfLi2ELi8ELi32ELi1ELb1EL9Algorithm0EEvT_T0_ll_param_1];
	ld.param.u64 	%rd18, [_Z15SoftmaxWarpImplI22BroadcastScaleMaskLoadIffbLm2EiE11DirectStoreIffEfLi2ELi8ELi32ELi1ELb1EL9Algorithm0EEvT_T0_ll_param_0+8];
	ld.param.u64 	%rd17, [_Z15SoftmaxWarpImplI22BroadcastScaleMaskLoadIffbLm2EiE11DirectStoreIffEfLi2ELi8ELi32ELi1ELb1EL9Algorithm0EEvT_T0_ll_param_0];
	ld.param.u64 	%rd27, [_Z15SoftmaxWarpImplI22BroadcastScaleMaskLoadIffbLm2EiE11DirectStoreIffEfLi2ELi8ELi32ELi1ELb1EL9Algorithm0EEvT_T0_ll_param_2];
	ld.param.u64 	%rd28, [_Z15SoftmaxWarpImplI22BroadcastScaleMaskLoadIffbLm2EiE11DirectStoreIffEfLi2ELi8ELi32ELi1ELb1EL9Algorithm0EEvT_T0_ll_param_3];
	cvta.to.global.u64 	%rd1, %rd17;
	cvta.to.global.u64 	%rd2, %rd18;
	cvta.to.global.u64 	%rd3, %rd25;
	setp.lt.s64 	%p1, %rd28, 257;
	@%p1 bra 	$L__BB179_2;
	mov.u64 	%rd29, $str;
	cvta.global.u64 	%rd30, %rd29;
	mov.u64 	%rd31, $str$1;
	cvta.global.u64 	%rd32, %rd31;
	mov.u64 	%rd33, __unnamed_175;
	cvta.global.u64 	%rd34, %rd33;
	{ // callseq 174, 0
	.param .b64 param0;
	st.param.b64 	[param0], %rd30;
	.param .b64 param1;
	st.param.b64 	[param1], %rd32;
	.param .b32 param2;
	st.param.b32 	[param2], 254;
	.param .b64 param3;
	st.param.b64 	[param3], %rd34;
	.param .b64 param4;
	st.param.b64 	[param4], 1;
	call.uni 
	__assertfail, 
	(
	param0, 
	param1, 
	param2, 
	param3, 
	param4
	);
	} // callseq 174
$L__BB179_2:
	mov.u32 	%r10, %ctaid.x;
	mov.u32 	%r11, %ntid.y;
	mov.u32 	%r12, %tid.y;
	mad.lo.s32 	%r13, %r10, %r11, %r12;
	mov.u32 	%r14, %nctaid.x;
	mul.lo.s32 	%r4, %r14, %r11;
	cvt.s64.s32 	%rd71, %r13;
	setp.le.s64 	%p2, %rd27, %rd71;
	@%p2 bra 	$L__BB179_29;
	mov.u32 	%r15, %tid.x;
	shl.b32 	%r16, %r15, 1;
	cvt.u64.u32 	%rd5, %r16;
	add.s32 	%r17, %r16, 64;
	cvt.u64.u32 	%rd6, %r17;
	add.s32 	%r18, %r16, 128;
	cvt.u64.u32 	%rd7, %r18;
	add.s32 	%r19, %r16, 192;
	cvt.u64.u32 	%rd8, %r19;
	cvt.s64.s32 	%rd9, %r4;
	cvt.u32.u64 	%r21, %rd24;
	cvt.u32.u64 	%r22, %rd5;
$L__BB179_4:
	setp.le.s64 	%p3, %rd28, %rd5;
	cvt.u32.u64 	%r20, %rd71;
	mul.lo.s32 	%r5, %r21, %r20;
	mov.f32 	%f183, 0fFF800000;
	mov.f32 	%f184, %f183;
	mov.f32 	%f189, %f183;
	@%p3 bra 	$L__BB179_8;
	setp.eq.s64 	%p4, %rd20, 1;
	setp.eq.s64 	%p5, %rd19, 1;
	add.s32 	%r23, %r22, %r5;
	div.s32 	%r24, %r23, %r6;
	mul.lo.s32 	%r25, %r24, %r6;
	sub.s32 	%r26, %r23, %r25;
	selp.b32 	%r27, 0, %r24, %p5;
	selp.b32 	%r28, 0, %r26, %p4;
	mul.lo.s32 	%r29, %r8, %r27;
	mad.lo.s32 	%r30, %r9, %r28, %r29;
	shr.u32 	%r31, %r23, 31;
	add.s32 	%r32, %r23, %r31;
	shr.s32 	%r33, %r32, 1;
	mul.wide.s32 	%rd35, %r33, 8;
	add.s64 	%rd11, %rd1, %rd35;
	ld.global.f32 	%f45, [%rd11];
	shr.u32 	%r34, %r30, 31;
	add.s32 	%r35, %r30, %r34;
	shr.s32 	%r36, %r35, 1;
	mul.wide.s32 	%rd36, %r36, 2;
	add.s64 	%rd37, %rd2, %rd36;
	ld.global.v2.u8 	{%rs1, %rs2}, [%rd37];
	setp.eq.s16 	%p6, %rs1, 0;
	mul.f32 	%f46, %f45, %f43;
	selp.f32 	%f184, %f42, %f46, %p6;
	setp.eq.s16 	%p7, %rs2, 0;
	mov.f32 	%f183, %f42;
	@%p7 bra 	$L__BB179_7;
	ld.global.f32 	%f47, [%rd11+4];
	mul.f32 	%f183, %f47, %f43;
$L__BB179_7:
	max.f32 	%f48, %f184, 0fFF800000;
	max.f32 	%f189, %f48, %f183;
$L__BB179_8:
	setp.le.s64 	%p8, %rd28, %rd6;
	mov.f32 	%f187, 0fFF800000;
	mov.f32 	%f188, %f187;
	@%p8 bra 	$L__BB179_12;
	cvt.u32.u64 	%r37, %rd6;
	setp.eq.s64 	%p9, %rd20, 1;
	setp.eq.s64 	%p10, %rd19, 1;
	add.s32 	%r38, %r37, %r5;
	div.s32 	%r39, %r38, %r6;
	mul.lo.s32 	%r40, %r39, %r6;
	sub.s32 	%r41, %r38, %r40;
	selp.b32 	%r42, 0, %r39, %p10;
	selp.b32 	%r43, 0, %r41, %p9;
	mul.lo.s32 	%r44, %r8, %r42;
	mad.lo.s32 	%r45, %r9, %r43, %r44;
	shr.u32 	%r46, %r38, 31;
	add.s32 	%r47, %r38, %r46;
	shr.s32 	%r48, %r47, 1;
	mul.wide.s32 	%rd38, %r48, 8;
	add.s64 	%rd12, %rd1, %rd38;
	ld.global.f32 	%f50, [%rd12];
	shr.u32 	%r49, %r45, 31;
	add.s32 	%r50, %r45, %r49;
	shr.s32 	%r51, %r50, 1;
	mul.wide.s32 	%rd39, %r51, 2;
	add.s64 	%rd40, %rd2, %rd39;
	ld.global.v2.u8 	{%rs3, %rs4}, [%rd40];
	setp.eq.s16 	%p11, %rs3, 0;
	mul.f32 	%f51, %f50, %f43;
	selp.f32 	%f188, %f42, %f51, %p11;
	setp.eq.s16 	%p12, %rs4, 0;
	mov.f32 	%f187, %f42;
	@%p12 bra 	$L__BB179_11;
	ld.global.f32 	%f52, [%rd12+4];
	mul.f32 	%f187, %f52, %f43;
$L__BB179_11:
	max.f32 	%f53, %f189, %f188;
	max.f32 	%f189, %f53, %f187;
$L__BB179_12:
	setp.le.s64 	%p13, %rd28, %rd7;
	mov.f32 	%f191, 0fFF800000;
	mov.f32 	%f192, %f191;
	@%p13 bra 	$L__BB179_16;
	cvt.u32.u64 	%r52, %rd7;
	setp.eq.s64 	%p14, %rd20, 1;
	setp.eq.s64 	%p15, %rd19, 1;
	add.s32 	%r53, %r52, %r5;
	div.s32 	%r54, %r53, %r6;
	mul.lo.s32 	%r55, %r54, %r6;
	sub.s32 	%r56, %r53, %r55;
	selp.b32 	%r57, 0, %r54, %p15;
	selp.b32 	%r58, 0, %r56, %p14;
	mul.lo.s32 	%r59, %r8, %r57;
	mad.lo.s32 	%r60, %r9, %r58, %r59;
	shr.u32 	%r61, %r53, 31;
	add.s32 	%r62, %r53, %r61;
	shr.s32 	%r63, %r62, 1;
	mul.wide.s32 	%rd41, %r63, 8;
	add.s64 	%rd13, %rd1, %rd41;
	ld.global.f32 	%f55, [%rd13];
	shr.u32 	%r64, %r60, 31;
	add.s32 	%r65, %r60, %r64;
	shr.s32 	%r66, %r65, 1;
	mul.wide.s32 	%rd42, %r66, 2;
	add.s64 	%rd43, %rd2, %rd42;
	ld.global.v2.u8 	{%rs5, %rs6}, [%rd43];
	setp.eq.s16 	%p16, %rs5, 0;
	mul.f32 	%f56, %f55, %f43;
	selp.f32 	%f192, %f42, %f56, %p16;
	setp.eq.s16 	%p17, %rs6, 0;
	mov.f32 	%f191, %f42;
	@%p17 bra 	$L__BB179_15;
	ld.global.f32 	%f57, [%rd13+4];
	mul.f32 	%f191, %f57, %f43;
$L__BB179_15:
	max.f32 	%f58, %f189, %f192;
	max.f32 	%f189, %f58, %f191;
$L__BB179_16:
	setp.le.s64 	%p18, %rd28, %rd8;
	mov.f32 	%f195, 0fFF800000;
	mov.f32 	%f196, %f195;
	@%p18 bra 	$L__BB179_20;
	cvt.u32.u64 	%r67, %rd8;
	setp.eq.s64 	%p19, %rd20, 1;
	setp.eq.s64 	%p20, %rd19, 1;
	add.s32 	%r68, %r67, %r5;
	div.s32 	%r69, %r68, %r6;
	mul.lo.s32 	%r70, %r69, %r6;
	sub.s32 	%r71, %r68, %r70;
	selp.b32 	%r72, 0, %r69, %p20;
	selp.b32 	%r73, 0, %r71, %p19;
	mul.lo.s32 	%r74, %r8, %r72;
	mad.lo.s32 	%r75, %r9, %r73, %r74;
	shr.u32 	%r76, %r68, 31;
	add.s32 	%r77, %r68, %r76;
	shr.s32 	%r78, %r77, 1;
	mul.wide.s32 	%rd44, %r78, 8;
	add.s64 	%rd14, %rd1, %rd44;
	ld.global.f32 	%f60, [%rd14];
	shr.u32 	%r79, %r75, 31;
	add.s32 	%r80, %r75, %r79;
	shr.s32 	%r81, %r80, 1;
	mul.wide.s32 	%rd45, %r81, 2;
	add.s64 	%rd46, %rd2, %rd45;
	ld.global.v2.u8 	{%rs7, %rs8}, [%rd46];
	setp.eq.s16 	%p21, %rs7, 0;
	mul.f32 	%f61, %f60, %f43;
	selp.f32 	%f196, %f42, %f61, %p21;
	setp.eq.s16 	%p22, %rs8, 0;
	mov.f32 	%f195, %f42;
	@%p22 bra 	$L__BB179_19;
	ld.global.f32 	%f62, [%rd14+4];
	mul.f32 	%f195, %f62, %f43;
$L__BB179_19:
	max.f32 	%f63, %f189, %f196;
	max.f32 	%f189, %f63, %f195;
$L__BB179_20:
	setp.le.s64 	%p23, %rd28, %rd5;
	mov.b32 	%r82, %f189;
	shfl.sync.bfly.b32	%r83|%p24, %r82, 16, 31, -1;
	mov.b32 	%f64, %r83;
	max.f32 	%f65, %f189, %f64;
	mov.b32 	%r84, %f65;
	shfl.sync.bfly.b32	%r85|%p25, %r84, 8, 31, -1;
	mov.b32 	%f66, %r85;
	max.f32 	%f67, %f65, %f66;
	mov.b32 	%r86, %f67;
	shfl.sync.bfly.b32	%r87|%p26, %r86, 4, 31, -1;
	mov.b32 	%f68, %r87;
	max.f32 	%f69, %f67, %f68;
	mov.b32 	%r88, %f69;
	shfl.sync.bfly.b32	%r89|%p27, %r88, 2, 31, -1;
	mov.b32 	%f70, %r89;
	max.f32 	%f71, %f69, %f70;
	mov.b32 	%r90, %f71;
	shfl.sync.bfly.b32	%r91|%p28, %r90, 1, 31, -1;
	mov.b32 	%f72, %r91;
	max.f32 	%f73, %f71, %f72;
	sub.f32 	%f74, %f184, %f73;
	fma.rn.f32 	%f75, %f74, 0f3BBB989D, 0f3F000000;
	cvt.sat.f32.f32 	%f76, %f75;
	mov.f32 	%f77, 0f4B400001;
	mov.f32 	%f78, 0f437C0000;
	fma.rm.f32 	%f79, %f76, %f78, %f77;
	add.f32 	%f80, %f79, 0fCB40007F;
	neg.f32 	%f81, %f80;
	fma.rn.f32 	%f82, %f74, 0f3FB8AA3B, %f81;
	fma.rn.f32 	%f83, %f74, 0f32A57060, %f82;
	mov.b32 	%r92, %f79;
	shl.b32 	%r93, %r92, 23;
	mov.b32 	%f84, %r93;
	ex2.approx.ftz.f32 	%f85, %f83;
	mul.f32 	%f86, %f85, %f84;
	add.f32 	%f87, %f86, 0f00000000;
	sub.f32 	%f88, %f183, %f73;
	fma.rn.f32 	%f89, %f88, 0f3BBB989D, 0f3F000000;
	cvt.sat.f32.f32 	%f90, %f89;
	fma.rm.f32 	%f91, %f90, %f78, %f77;
	add.f32 	%f92, %f91, 0fCB40007F;
	neg.f32 	%f93, %f92;
	fma.rn.f32 	%f94, %f88, 0f3FB8AA3B, %f93;
	fma.rn.f32 	%f95, %f88, 0f32A57060, %f94;
	mov.b32 	%r94, %f91;
	shl.b32 	%r95, %r94, 23;
	mov.b32 	%f96, %r95;
	ex2.approx.ftz.f32 	%f97, %f95;
	mul.f32 	%f98, %f97, %f96;
	add.f32 	%f99, %f87, %f98;
	sub.f32 	%f100, %f188, %f73;
	fma.rn.f32 	%f101, %f100, 0f3BBB989D, 0f3F000000;
	cvt.sat.f32.f32 	%f102, %f101;
	fma.rm.f32 	%f103, %f102, %f78, %f77;
	add.f32 	%f104, %f103, 0fCB40007F;
	neg.f32 	%f105, %f104;
	fma.rn.f32 	%f106, %f100, 0f3FB8AA3B, %f105;
	fma.rn.f32 	%f107, %f100, 0f32A57060, %f106;
	mov.b32 	%r96, %f103;
	shl.b32 	%r97, %r96, 23;
	mov.b32 	%f108, %r97;
	ex2.approx.ftz.f32 	%f109, %f107;
	mul.f32 	%f110, %f109, %f108;
	add.f32 	%f111, %f99, %f110;
	sub.f32 	%f112, %f187, %f73;
	fma.rn.f32 	%f113, %f112, 0f3BBB989D, 0f3F000000;
	cvt.sat.f32.f32 	%f114, %f113;
	fma.rm.f32 	%f115, %f114, %f78, %f77;
	add.f32 	%f116, %f115, 0fCB40007F;
	neg.f32 	%f117, %f116;
	fma.rn.f32 	%f118, %f112, 0f3FB8AA3B, %f117;
	fma.rn.f32 	%f119, %f112, 0f32A57060, %f118;
	mov.b32 	%r98, %f115;
	shl.b32 	%r99, %r98, 23;
	mov.b32 	%f120, %r99;
	ex2.approx.ftz.f32 	%f121, %f119;
	mul.f32 	%f122, %f121, %f120;
	add.f32 	%f123, %f111, %f122;
	sub.f32 	%f124, %f192, %f73;
	fma.rn.f32 	%f125, %f124, 0f3BBB989D, 0f3F000000;
	cvt.sat.f32.f32 	%f126, %f125;
	fma.rm.f32 	%f127, %f126, %f78, %f77;
	add.f32 	%f128, %f127, 0fCB40007F;
	neg.f32 	%f129, %f128;
	fma.rn.f32 	%f130, %f124, 0f3FB8AA3B, %f129;
	fma.rn.f32 	%f131, %f124, 0f32A57060, %f130;
	mov.b32 	%r100, %f127;
	shl.b32 	%r101, %r100, 23;
	mov.b32 	%f132, %r101;
	ex2.approx.ftz.f32 	%f133, %f131;
	mul.f32 	%f134, %f133, %f132;
	add.f32 	%f135, %f123, %f134;
	sub.f32 	%f136, %f191, %f73;
	fma.rn.f32 	%f137, %f136, 0f3BBB989D, 0f3F000000;
	cvt.sat.f32.f32 	%f138, %f137;
	fma.rm.f32 	%f139, %f138, %f78, %f77;
	add.f32 	%f140, %f139, 0fCB40007F;
	neg.f32 	%f141, %f140;
	fma.rn.f32 	%f142, %f136, 0f3FB8AA3B, %f141;
	fma.rn.f32 	%f143, %f136, 0f32A57060, %f142;
	mov.b32 	%r102, %f139;
	shl.b32 	%r103, %r102, 23;
	mov.b32 	%f144, %r103;
	ex2.approx.ftz.f32 	%f145, %f143;
	mul.f32 	%f146, %f145, %f144;
	add.f32 	%f147, %f135, %f146;
	sub.f32 	%f148, %f196, %f73;
	fma.rn.f32 	%f149, %f148, 0f3BBB989D, 0f3F000000;
	cvt.sat.f32.f32 	%f150, %f149;
	fma.rm.f32 	%f151, %f150, %f78, %f77;
	add.f32 	%f152, %f151, 0fCB40007F;
	neg.f32 	%f153, %f152;
	fma.rn.f32 	%f154, %f148, 0f3FB8AA3B, %f153;
	fma.rn.f32 	%f155, %f148, 0f32A57060, %f154;
	mov.b32 	%r104, %f151;
	shl.b32 	%r105, %r104, 23;
	mov.b32 	%f156, %r105;
	ex2.approx.ftz.f32 	%f157, %f155;
	mul.f32 	%f158, %f157, %f156;
	add.f32 	%f159, %f147, %f158;
	sub.f32 	%f160, %f195, %f73;
	fma.rn.f32 	%f161, %f160, 0f3BBB989D, 0f3F000000;
	cvt.sat.f32.f32 	%f162, %f161;
	fma.rm.f32 	%f163, %f162, %f78, %f77;
	add.f32 	%f164, %f163, 0fCB40007F;
	neg.f32 	%f165, %f164;
	fma.rn.f32 	%f166, %f160, 0f3FB8AA3B, %f165;
	fma.rn.f32 	%f167, %f160, 0f32A57060, %f166;
	mov.b32 	%r106, %f163;
	shl.b32 	%r107, %r106, 23;
	mov.b32 	%f168, %r107;
	ex2.approx.ftz.f32 	%f169, %f167;
	mul.f32 	%f170, %f169, %f168;
	add.f32 	%f171, %f159, %f170;
	mov.b32 	%r108, %f171;
	shfl.sync.bfly.b32	%r109|%p29, %r108, 16, 31, -1;
	mov.b32 	%f172, %r109;
	add.f32 	%f173, %f171, %f172;
	mov.b32 	%r110, %f173;
	shfl.sync.bfly.b32	%r111|%p30, %r110, 8, 31, -1;
	mov.b32 	%f174, %r111;
	add.f32 	%f175, %f173, %f174;
	mov.b32 	%r112, %f175;
	shfl.sync.bfly.b32	%r113|%p31, %r112, 4, 31, -1;
	mov.b32 	%f176, %r113;
	add.f32 	%f177, %f175, %f176;
	mov.b32 	%r114, %f177;
	shfl.sync.bfly.b32	%r115|%p32, %r114, 2, 31, -1;
	mov.b32 	%f178, %r115;
	add.f32 	%f179, %f177, %f178;
	mov.b32 	%r116, %f179;
	shfl.sync.bfly.b32	%r117|%p33, %r116, 1, 31, -1;
	mov.b32 	%f180, %r117;
	add.f32 	%f181, %f179, %f180;
	div.rn.f32 	%f34, %f86, %f181;
	div.rn.f32 	%f35, %f98, %f181;
	div.rn.f32 	%f36, %f110, %f181;
	div.rn.f32 	%f37, %f122, %f181;
	div.rn.f32 	%f38, %f134, %f181;
	div.rn.f32 	%f39, %f146, %f181;
	div.rn.f32 	%f40, %f158, %f181;
	div.rn.f32 	%f41, %f170, %f181;
	mul.lo.s64 	%rd15, %rd71, %rd26;
	@%p23 bra 	$L__BB179_22;
	add.s64 	%rd47, %rd15, %rd5;
	shr.u64 	%rd48, %rd47, 63;
	add.s64 	%rd49, %rd47, %rd48;
	shl.b64 	%rd50, %rd49, 2;
	and.b64  	%rd51, %rd50, -8;
	add.s64 	%rd52, %rd3, %rd51;
	st.global.v2.f32 	[%rd52], {%f34, %f35};
$L__BB179_22:
	setp.le.s64 	%p34, %rd28, %rd6;
	@%p34 bra 	$L__BB179_24;
	add.s64 	%rd53, %rd15, %rd6;
	shr.u64 	%rd54, %rd53, 63;
	add.s64 	%rd55, %rd53, %rd54;
	shl.b64 	%rd56, %rd55, 2;
	and.b64  	%rd57, %rd56, -8;
	add.s64 	%rd58, %rd3, %rd57;
	st.global.v2.f32 	[%rd58], {%f36, %f37};
$L__BB179_24:
	setp.le.s64 	%p35, %rd28, %rd7;
	@%p35 bra 	$L__BB179_26;
	add.s64 	%rd59, %rd15, %rd7;
	shr.u64 	%rd60, %rd59, 63;
	add.s64 	%rd61, %rd59, %rd60;
	shl.b64 	%rd62, %rd61, 2;
	and.b64  	%rd63, %rd62, -8;
	add.s64 	%rd64, %rd3, %rd63;
	st.global.v2.f32 	[%rd64], {%f38, %f39};
$L__BB179_26:
	setp.le.s64 	%p36, %rd28, %rd8;
	@%p36 bra 	$L__BB179_28;
	add.s64 	%rd65, %rd15, %rd8;
	shr.u64 	%rd66, %rd65, 63;
	add.s64 	%rd67, %rd65, %rd66;
	shl.b64 	%rd68, %rd67, 2;
	and.b64  	%rd69, %rd68, -8;
	add.s64 	%rd70, %rd3, %rd69;
	st.global.v2.f32 	[%rd70], {%f40, %f41};
$L__BB179_28:
	add.s64 	%rd71, %rd71, %rd9;
	setp.lt.s64 	%p37, %rd71, %rd27;
	@%p37 bra 	$L__BB179_4;
$L__BB179_29:
	ret;

}
	// .globl	_Z15SoftmaxWarpImplI22BroadcastScaleMaskLoadIffbLm2EiE11DirectStoreIffEfLi2ELi10ELi32ELi1ELb0EL9Algorithm0EEvT_T0_ll
.visible .entry _Z15SoftmaxWarpImplI22BroadcastScaleMaskLoadIffbLm2EiE11DirectStoreIffEfLi2ELi10ELi32ELi1ELb0EL9Algorithm0EEvT_T0_ll(
	.param .align 8 .b8 _Z15SoftmaxWarpImplI22BroadcastScaleMaskLoadIffbLm2EiE11DirectStoreIffEfLi2ELi10ELi32ELi1ELb0EL9Algorithm0EEvT_T0_ll_param_0[88],
	.param .align 8 .b8 _Z15SoftmaxWarpImplI22BroadcastScaleMaskLoadIffbLm2EiE11DirectStoreIffEfLi2ELi10ELi32ELi1ELb0EL9Algorithm0EEvT_T0_ll_param_1[16],
	.param .u64 _Z15SoftmaxWarpImplI22BroadcastScaleMaskLoadIffbLm2EiE11DirectStoreIffEfLi2ELi10ELi32ELi1ELb0EL9Algorithm0EEvT_T0_ll_param_2,
	.param .u64 _Z15SoftmaxWarpImplI22BroadcastScaleMaskLoadIffbLm2EiE11DirectStoreIffEfLi2ELi10ELi32ELi1ELb0EL9Algorithm0EEvT_T0_ll_param_3
)
{
	.reg .pred 	%p<34>;
	.reg .b16 	%rs<11>;
	.reg .b32 	%r<129>;
	.reg .b32 	%f<202>;
	.reg .b64 	%rd<81>;

	ld.param.u64 	%rd26, [_Z15SoftmaxWarpImplI22BroadcastScaleMaskLoadIffbLm2EiE11DirectStoreIffEfLi2ELi10ELi32ELi1ELb0EL9Algorithm0EEvT_T0_ll_param_1+8];
	ld.param.u64 	%rd25, [_Z15SoftmaxWarpImplI22BroadcastScaleMaskLoadIffbLm2EiE11DirectStoreIffEfLi2ELi10ELi32ELi1ELb0EL9Algorithm0EEvT_T0_ll_param_1];
	ld.param.v2.f32 	{%f18, %f19}, [_Z15SoftmaxWarpImplI22BroadcastScaleMaskLoadIffbLm2EiE11DirectStoreIffEfLi2ELi10ELi32ELi1ELb0EL9Algorithm0EEvT_T0_ll_param_0+80];
	ld.param.u64 	%rd24, [_Z15SoftmaxWarpImplI22BroadcastScaleMaskLoadIffbLm2EiE11DirectStoreIffEfLi2ELi10ELi32ELi1ELb0EL9Algorithm0EEvT_T0_ll_param_0+72];
	ld.param.v2.u32 	{%r9, %r10}, [_Z15SoftmaxWarpImplI22BroadcastScaleMaskLoadIffbLm2EiE11DirectStoreIffEfLi2ELi10ELi32ELi1ELb0EL9Algorithm0EEvT_T0_ll_param_0+56];
	ld.param.v2.u32 	{%r7, %r8}, [_Z15SoftmaxWarpImplI22BroadcastScaleMaskLoadIffbLm2EiE11DirectStoreIffEfLi2ELi10ELi32ELi1ELb0EL9Algorithm0EEvT_T0_ll_param_0+40];
	ld.param.u64 	%rd20, [_Z15SoftmaxWarpImplI22BroadcastScaleMaskLoadIffbLm2EiE11DirectStoreIffEfLi2ELi10ELi32ELi1ELb0EL9Algorithm0EEvT_T0_ll_param_0+24];
	ld.param.u64 	%rd19, [_Z15SoftmaxWarpImplI22BroadcastScaleMaskLoadIffbLm2EiE11DirectStoreIffEfLi2ELi10ELi32ELi1ELb0EL9Algorithm0EEvT_T0_ll_param_0+16];
	ld.param.u64 	%rd18, [_Z15SoftmaxWarpImplI22BroadcastScaleMaskLoadIffbLm2EiE11DirectStoreIffEfLi2ELi10ELi32ELi1ELb0EL9Algorithm0EEvT_T0_ll_param_0+8];
	ld.param.u64 	%rd17, [_Z15SoftmaxWarpImplI22BroadcastScaleMaskLoadIffbLm2EiE11DirectStoreIffEfLi2ELi10ELi32ELi1ELb0EL9Algorithm0EEvT_T0_ll_param_0];
	ld.param.u64 	%rd27, [_Z15SoftmaxWarpImplI22BroadcastScaleMaskLoadIffbLm2EiE11DirectStoreIffEfLi2ELi10ELi32ELi1ELb0EL9Algorithm0EEvT_T0_ll_param_2];
	ld.param.u64 	%rd28, [_Z15SoftmaxWarpImplI22BroadcastScaleMaskLoadIffbLm2EiE11DirectStoreIffEfLi2ELi10ELi32ELi1ELb0EL9Algorithm0EEvT_T0_ll_param_3];
	cvta.to.global.u64 	%rd1, %rd17;
	cvta.to.global.u64 	%rd2, %rd18;
	setp.lt.s64 	%p1, %rd28, 321;
	@%p1 bra 	$L__BB180_2;
	mov.u64 	%rd29, $str;
	cvta.global.u64 	%rd30, %rd29;
	mov.u64 	%rd31, $str$1;
	cvta.global.u64 	%rd32, %rd31;
	mov.u64 	%rd33, __unnamed_176;
	cvta.global.u64 	%rd34, %rd33;
	{ // callseq 175, 0
	.param .b64 param0;
	st.param.b64 	[param0], %rd30;
	.param .b64 param1;
	st.param.b64 	[param1], %rd32;
	.param .b32 param2;
	st.param.b32 	[param2], 254;
	.param .b64 param3;
	st.param.b64 	[param3], %rd34;
	.param .b64 param4;
	st.param.b64 	[param4], 1;
	call.uni 
	__assertfail, 
	(
	param0, 
	param1, 
	param2, 
	param3, 
	param4
	);
	} // callseq 175
$L__BB180_2:
	mov.u32 	%r11, %ctaid.x;
	mov.u32 	%r12, %ntid.y;
	mov.u32 	%r13, %tid.y;
	mad.lo.s32 	%r14, %r11, %r12, %r13;
	mov.u32 	%r15, %nctaid.x;
	mul.lo.s32 	%r4, %r15, %r12;
	cvt.s64.s32 	%rd80, %r14;
	setp.le.s64 	%p2, %rd27, %rd80;
	@%p2 bra 	$L__BB180_15;
	cvta.to.global.u64 	%rd7, %rd25;
	mov.u32 	%r16, %tid.x;
	shl.b32 	%r17, %r16, 1;
	cvt.u64.u32 	%rd8, %r17;
	cvt.s64.s32 	%rd9, %r4;
	cvt.u32.u64 	%r18, %rd8;
	cvt.u32.u64 	%r20, %rd24;
$L__BB180_4:
	setp.eq.s64 	%p3, %rd20, 1;
	setp.eq.s64 	%p4, %rd19, 1;
	cvt.u32.u64 	%r19, %rd80;
	mad.lo.s32 	%r5, %r20, %r19, %r18;
	div.s32 	%r21, %r5, %r7;
	mul.lo.s32 	%r22, %r21, %r7;
	sub.s32 	%r23, %r5, %r22;
	selp.b32 	%r24, 0, %r21, %p4;
	selp.b32 	%r25, 0, %r23, %p3;
	mul.lo.s32 	%r26, %r9, %r24;
	mad.lo.s32 	%r27, %r10, %r25, %r26;
	shr.u32 	%r28, %r5, 31;
	add.s32 	%r29, %r5, %r28;
	shr.s32 	%r30, %r29, 1;
	mul.wide.s32 	%rd35, %r30, 8;
	add.s64 	%rd11, %rd1, %rd35;
	ld.global.f32 	%f20, [%rd11];
	shr.u32 	%r31, %r27, 31;
	add.s32 	%r32, %r27, %r31;
	shr.s32 	%r33, %r32, 1;
	mul.wide.s32 	%rd36, %r33, 2;
	add.s64 	%rd37, %rd2, %rd36;
	ld.global.v2.u8 	{%rs1, %rs2}, [%rd37];
	setp.eq.s16 	%p5, %rs1, 0;
	mul.f32 	%f21, %f20, %f19;
	selp.f32 	%f3, %f18, %f21, %p5;
	setp.eq.s16 	%p6, %rs2, 0;
	mov.f32 	%f197, %f18;
	@%p6 bra 	$L__BB180_6;
	ld.global.f32 	%f22, [%rd11+4];
	mul.f32 	%f197, %f22, %f19;
$L__BB180_6:
	add.s32 	%r6, %r5, 64;
	div.s32 	%r34, %r6, %r7;
	mul.lo.s32 	%r35, %r34, %r7;
	sub.s32 	%r36, %r6, %r35;
	selp.b32 	%r37, 0, %r34, %p4;
	selp.b32 	%r38, 0, %r36, %p3;
	mul.lo.s32 	%r39, %r9, %r37;
	mad.lo.s32 	%r40, %r10, %r38, %r39;
	shr.u32 	%r41, %r6, 31;
	add.s32 	%r42, %r6, %r41;
	shr.s32 	%r43, %r42, 1;
	mul.wide.s32 	%rd38, %r43, 8;
	add.s64 	%rd12, %rd1, %rd38;
	ld.global.f32 	%f23, [%rd12];
	shr.u32 	%r44, %r40, 31;
	add.s32 	%r45, %r40, %r44;
	shr.s32 	%r46, %r45, 1;
	mul.wide.s32 	%rd39, %r46, 2;
	add.s64 	%rd40, %rd2, %rd39;
	ld.global.v2.u8 	{%rs3, %rs4}, [%rd40];
	setp.eq.s16 	%p9, %rs3, 0;
	mul.f32 	%f24, %f23, %f19;
	selp.f32 	%f6, %f18, %f24, %p9;
	setp.eq.s16 	%p10, %rs4, 0;
	mov.f32 	%f198, %f18;
	@%p10 bra 	$L__BB180_8;
	ld.global.f32 	%f25, [%rd12+4];
	mul.f32 	%f198, %f25, %f19;
$L__BB180_8:
	add.s32 	%r47, %r6, 64;
	div.s32 	%r48, %r47, %r7;
	mul.lo.s32 	%r49, %r48, %r7;
	sub.s32 	%r50, %r47, %r49;
	selp.b32 	%r51, 0, %r48, %p4;
	selp.b32 	%r52, 0, %r50, %p3;
	mul.lo.s32 	%r53, %r9, %r51;
	mad.lo.s32 	%r54, %r10, %r52, %r53;
	shr.u32 	%r55, %r47, 31;
	add.s32 	%r56, %r47, %r55;
	shr.s32 	%r57, %r56, 1;
	mul.wide.s32 	%rd41, %r57, 8;
	add.s64 	%rd13, %rd1, %rd41;
	ld.global.f32 	%f26, [%rd13];
	shr.u32 	%r58, %r54, 31;
	add.s32 	%r59, %r54, %r58;
	shr.s32 	%r60, %r59, 1;
	mul.wide.s32 	%rd42, %r60, 2;
	add.s64 	%rd43, %rd2, %rd42;
	ld.global.v2.u8 	{%rs5, %rs6}, [%rd43];
	setp.eq.s16 	%p13, %rs5, 0;
	mul.f32 	%f27, %f26, %f19;
	selp.f32 	%f9, %f18, %f27, %p13;
	setp.eq.s16 	%p14, %rs6, 0;
	mov.f32 	%f199, %f18;
	@%p14 bra 	$L__BB180_10;
	ld.global.f32 	%f28, [%rd13+4];
	mul.f32 	%f199, %f28, %f19;
$L__BB180_10:
	add.s32 	%r61, %r6, 128;
	div.s32 	%r62, %r61, %r7;
	mul.lo.s32 	%r63, %r62, %r7;
	sub.s32 	%r64, %r61, %r63;
	selp.b32 	%r65, 0, %r62, %p4;
	selp.b32 	%r66, 0, %r64, %p3;
	mul.lo.s32 	%r67, %r9, %r65;
	mad.lo.s32 	%r68, %r10, %r66, %r67;
	shr.u32 	%r69, %r61, 31;
	add.s32 	%r70, %r61, %r69;
	shr.s32 	%r71, %r70, 1;
	mul.wide.s32 	%rd44, %r71, 8;
	add.s64 	%rd14, %rd1, %rd44;
	ld.global.f32 	%f29, [%rd14];
	shr.u32 	%r72, %r68, 31;
	add.s32 	%r73, %r68, %r72;
	shr.s32 	%r74, %r73, 1;
	mul.wide.s32 	%rd45, %r74, 2;
	add.s64 	%rd46, %rd2, %rd45;
	ld.global.v2.u8 	{%rs7, %rs8}, [%rd46];
	setp.eq.s16 	%p17, %rs7, 0;
	mul.f32 	%f30, %f29, %f19;
	selp.f32 	%f12, %f18, %f30, %p17;
	setp.eq.s16 	%p18, %rs8, 0;
	mov.f32 	%f200, %f18;
	@%p18 bra 	$L__BB180_12;
	ld.global.f32 	%f31, [%rd14+4];
	mul.f32 	%f200, %f31, %f19;
$L__BB180_12:
	add.s32 	%r75, %r6, 192;
	div.s32 	%r76, %r75, %r7;
	mul.lo.s32 	%r77, %r76, %r7;
	sub.s32 	%r78, %r75, %r77;
	selp.b32 	%r79, 0, %r76, %p4;
	selp.b32 	%r80, 0, %r78, %p3;
	mul.lo.s32 	%r81, %r9, %r79;
	mad.lo.s32 	%r82, %r10, %r80, %r81;
	shr.u32 	%r83, %r75, 31;
	add.s32 	%r84, %r75, %r83;
	shr.s32 	%r85, %r84, 1;
	mul.wide.s32 	%rd47, %r85, 8;
	add.s64 	%rd15, %rd1, %rd47;
	ld.global.f32 	%f32, [%rd15];
	shr.u32 	%r86, %r82, 31;
	add.s32 	%r87, %r82, %r86;
	shr.s32 	%r88, %r87, 1;
	mul.wide.s32 	%rd48, %r88, 2;
	add.s64 	%rd49, %rd2, %rd48;
	ld.global.v2.u8 	{%rs9, %rs10}, [%rd49];
	setp.eq.s16 	%p21, %rs9, 0;
	mul.f32 	%f33, %f32, %f19;
	selp.f32 	%f15, %f18, %f33, %p21;
	setp.eq.s16 	%p22, %rs10, 0;
	mov.f32 	%f201, %f18;
	@%p22 bra 	$L__BB180_14;
	ld.global.f32 	%f34, [%rd15+4];
	mul.f32 	%f201, %f34, %f19;
$L__BB180_14:
	max.f32 	%f35, %f3, 0fFF800000;
	max.f32 	%f36, %f35, %f197;
	max.f32 	%f37, %f36, %f6;
	max.f32 	%f38, %f37, %f198;
	max.f32 	%f39, %f38, %f9;
	max.f32 	%f40, %f39, %f199;
	max.f32 	%f41, %f40, %f12;
	max.f32 	%f42, %f41, %f200;
	max.f32 	%f43, %f42, %f15;
	max.f32 	%f44, %f43, %f201;
	mov.b32 	%r89, %f44;
	shfl.sync.bfly.b32	%r90|%p23, %r89, 16, 31, -1;
	mov.b32 	%f45, %r90;
	max.f32 	%f46, %f44, %f45;
	mov.b32 	%r91, %f46;
	shfl.sync.bfly.b32	%r92|%p24, %r91, 8, 31, -1;
	mov.b32 	%f47, %r92;
	max.f32 	%f48, %f46, %f47;
	mov.b32 	%r93, %f48;
	shfl.sync.bfly.b32	%r94|%p25, %r93, 4, 31, -1;
	mov.b32 	%f49, %r94;
	max.f32 	%f50, %f48, %f49;
	mov.b32 	%r95, %f50;
	shfl.sync.bfly.b32	%r96|%p26, %r95, 2, 31, -1;
	mov.b32 	%f51, %r96;
	max.f32 	%f52, %f50, %f51;
	mov.b32 	%r97, %f52;
	shfl.sync.bfly.b32	%r98|%p27, %r97, 1, 31, -1;
	mov.b32 	%f53, %r98;
	max.f32 	%f54, %f52, %f53;
	sub.f32 	%f55, %f3, %f54;
	fma.rn.f32 	%f56, %f55, 0f3BBB989D, 0f3F000000;
	cvt.sat.f32.f32 	%f57, %f56;
	mov.f32 	%f58, 0f4B400001;
	mov.f32 	%f59, 0f437C0000;
	fma.rm.f32 	%f60, %f57, %f59, %f58;
	add.f32 	%f61, %f60, 0fCB40007F;
	neg.f32 	%f62, %f61;
	fma.rn.f32 	%f63, %f55, 0f3FB8AA3B, %f62;
	fma.rn.f32 	%f64, %f55, 0f32A57060, %f63;
	mov.b32 	%r99, %f60;
	shl.b32 	%r100, %r99, 23;
	mov.b32 	%f65, %r100;
	ex2.approx.ftz.f32 	%f66, %f64;
	mul.f32 	%f67, %f66, %f65;
	add.f32 	%f68, %f67, 0f00000000;
	sub.f32 	%f69, %f197, %f54;
	fma.rn.f32 	%f70, %f69, 0f3BBB989D, 0f3F000000;
	cvt.sat.f32.f32 	%f71, %f70;
	fma.rm.f32 	%f72, %f71, %f59, %f58;
	add.f32 	%f73, %f72, 0fCB40007F;
	neg.f32 	%f74, %f73;
	fma.rn.f32 	%f75, %f69, 0f3FB8AA3B, %f74;
	fma.rn.f32 	%f76, %f69, 0f32A57060, %f75;
	mov.b32 	%r101, %f72;
	shl.b32 	%r102, %r101, 23;
	mov.b32 	%f77, %r102;
	ex2.approx.ftz.f32 	%f78, %f76;
	mul.f32 	%f79, %f78, %f77;
	add.f32 	%f80, %f68, %f79;
	sub.f32 	%f81, %f6, %f54;
	fma.rn.f32 	%f82, %f81, 0f3BBB989D, 0f3F000000;
	cvt.sat.f32.f32 	%f83, %f82;
	fma.rm.f32 	%f84, %f83, %f59, %f58;
	add.f32 	%f85, %f84, 0fCB40007F;
	neg.f32 	%f86, %f85;
	fma.rn.f32 	%f87, %f81, 0f3FB8AA3B, %f86;
	fma.rn.f32 	%f88, %f81, 0f32A57060, %f87;
	mov.b32 	%r103, %f84;
	shl.b32 	%r104, %r103, 23;
	mov.b32 	%f89, %r104;
	ex2.approx.ftz.f32 	%f90, %f88;
	mul.f32 	%f91, %f90, %f89;
	add.f32 	%f92, %f80, %f91;
	sub.f32 	%f93, %f198, %f54;
	fma.rn.f32 	%f94, %f93, 0f3BBB989D, 0f3F000000;
	cvt.sat.f32.f32 	%f95, %f94;
	fma.rm.f32 	%f96, %f95, %f59, %f58;
	add.f32 	%f97, %f96, 0fCB40007F;
	neg.f32 	%f98, %f97;
	fma.rn.f32 	%f99, %f93, 0f3FB8AA3B, %f98;
	fma.rn.f32 	%f100, %f93, 0f32A57060, %f99;
	mov.b32 	%r105, %f96;
	shl.b32 	%r106, %r105, 23;
	mov.b32 	%f101, %r106;
	ex2.approx.ftz.f32 	%f102, %f100;
	mul.f32 	%f103, %f102, %f101;
	add.f32 	%f104, %f92, %f103;
	sub.f32 	%f105, %f9, %f54;
	fma.rn.f32 	%f106, %f105, 0f3BBB989D, 0f3F000000;
	cvt.sat.f32.f32 	%f107, %f106;
	fma.rm.f32 	%f108, %f107, %f59, %f58;
	add.f32 	%f109, %f108, 0fCB40007F;
	neg.f32 	%f110, %f109;
	fma.rn.f32 	%f111, %f105, 0f3FB8AA3B, %f110;
	fma.rn.f32 	%f112, %f105, 0f32A57060, %f111;
	mov.b32 	%r107, %f108;
	shl.b32 	%r108, %r107, 23;
	mov.b32 	%f113, %r108;
	ex2.approx.ftz.f32 	%f114, %f112;
	mul.f32 	%f115, %f114, %f113;
	add.f32 	%f116, %f104, %f115;
	sub.f32 	%f117, %f199, %f54;
	fma.rn.f32 	%f118, %f117, 0f3BBB989D, 0f3F000000;
	cvt.sat.f32.f32 	%f119, %f118;
	fma.rm.f32 	%f120, %f119, %f59, %f58;
	add.f32 	%f121, %f120, 0fCB40007F;
	neg.f32 	%f122, %f121;
	fma.rn.f32 	%f123, %f117, 0f3FB8AA3B, %f122;
	fma.rn.f32 	%f124, %f117, 0f32A57060, %f123;
	mov.b32 	%r109, %f120;
	shl.b32 	%r110, %r109, 23;
	mov.b32 	%f125, %r110;
	ex2.approx.ftz.f32 	%f126, %f124;
	mul.f32 	%f127, %f126, %f125;
	add.f32 	%f128, %f116, %f127;
	sub.f32 	%f129, %f12, %f54;
	fma.rn.f32 	%f130, %f129, 0f3BBB989D, 0f3F000000;
	cvt.sat.f32.f32 	%f131, %f130;
	fma.rm.f32 	%f132, %f131, %f59, %f58;
	add.f32 	%f133, %f132, 0fCB40007F;
	neg.f32 	%f134, %f133;
	fma.rn.f32 	%f135, %f129, 0f3FB8AA3B, %f134;
	fma.rn.f32 	%f136, %f129, 0f32A57060, %f135;
	mov.b32 	%r111, %f132;
	shl.b32 	%r112, %r111, 23;
	mov.b32 	%f137, %r112;
	ex2.approx.ftz.f32 	%f138, %f136;
	mul.f32 	%f139, %f138, %f137;
	add.f32 	%f140, %f128, %f139;
	sub.f32 	%f141, %f200, %f54;
	fma.rn.f32 	%f142, %f141, 0f3BBB989D, 0f3F000000;
	cvt.sat.f32.f32 	%f143, %f142;
	fma.rm.f32 	%f144, %f143, %f59, %f58;
	add.f32 	%f145, %f144, 0fCB40007F;
	neg.f32 	%f146, %f145;
	fma.rn.f32 	%f147, %f141, 0f3FB8AA3B, %f146;
	fma.rn.f32 	%f148, %f141, 0f32A57060, %f147;
	mov.b32 	%r113, %f144;
	shl.b32 	%r114, %r113, 23;
	mov.b32 	%f149, %r114;
	ex2.approx.ftz.f32 	%f150, %f148;
	mul.f32 	%f151, %f150, %f149;
	add.f32 	%f152, %f140, %f151;
	sub.f32 	%f153, %f15, %f54;
	fma.rn.f32 	%f154, %f153, 0f3BBB989D, 0f3F000000;
	cvt.sat.f32.f32 	%f155, %f154;
	fma.rm.f32 	%f156, %f155, %f59, %f58;
	add.f32 	%f157, %f156, 0fCB40007F;
	neg.f32 	%f158, %f157;
	fma.rn.f32 	%f159, %f153, 0f3FB8AA3B, %f158;
	fma.rn.f32 	%f160, %f153, 0f32A57060, %f159;
	mov.b32 	%r115, %f156;
	shl.b32 	%r116, %r115, 23;
	mov.b32 	%f161, %r116;
	ex2.approx.ftz.f32 	%f162, %f160;
	mul.f32 	%f163, %f162, %f161;
	add.f32 	%f164, %f152, %f163;
	sub.f32 	%f165, %f201, %f54;
	fma.rn.f32 	%f166, %f165, 0f3BBB989D, 0f3F000000;
	cvt.sat.f32.f32 	%f167, %f166;
	fma.rm.f32 	%f168, %f167, %f59, %f58;
	add.f32 	%f169, %f168, 0fCB40007F;
	neg.f32 	%f170, %f169;
	fma.rn.f32 	%f171, %f165, 0f3FB8AA3B, %f170;
	fma.rn.f32 	%f172, %f165, 0f32A57060, %f171;
	mov.b32 	%r117, %f168;
	shl.b32 	%r118, %r117, 23;
	mov.b32 	%f173, %r118;
	ex2.approx.ftz.f32 	%f174, %f172;
	mul.f32 	%f175, %f174, %f173;
	add.f32 	%f176, %f164, %f175;
	mov.b32 	%r119, %f176;
	shfl.sync.bfly.b32	%r120|%p28, %r119, 16, 31, -1;
	mov.b32 	%f177, %r120;
	add.f32 	%f178, %f176, %f177;
	mov.b32 	%r121, %f178;
	shfl.sync.bfly.b32	%r122|%p29, %r121, 8, 31, -1;
	mov.b32 	%f179, %r122;
	add.f32 	%f180, %f178, %f179;
	mov.b32 	%r123, %f180;
	shfl.sync.bfly.b32	%r124|%p30, %r123, 4, 31, -1;
	mov.b32 	%f181, %r124;
	add.f32 	%f182, %f180, %f181;
	mov.b32 	%r125, %f182;
	shfl.sync.bfly.b32	%r126|%p31, %r125, 2, 31, -1;
	mov.b32 	%f183, %r126;
	add.f32 	%f184, %f182, %f183;
	mov.b32 	%r127, %f184;
	shfl.sync.bfly.b32	%r128|%p32, %r127, 1, 31, -1;
	mov.b32 	%f185, %r128;
	add.f32 	%f186, %f184, %f185;
	div.rn.f32 	%f187, %f67, %f186;
	div.rn.f32 	%f188, %f79, %f186;
	div.rn.f32 	%f189, %f91, %f186;
	div.rn.f32 	%f190, %f103, %f186;
	div.rn.f32 	%f191, %f115, %f186;
	div.rn.f32 	%f192, %f127, %f186;
	div.rn.f32 	%f193, %f139, %f186;
	div.rn.f32 	%f194, %f151, %f186;
	div.rn.f32 	%f195, %f163, %f186;
	div.rn.f32 	%f196, %f175, %f186;
	mad.lo.s64 	%rd50, %rd80, %rd26, %rd8;
	shr.u64 	%rd51, %rd50, 63;
	add.s64 	%rd52, %rd50, %rd51;
	shl.b64 	%rd53, %rd52, 2;
	and.b64  	%rd54, %rd53, -8;
	add.s64 	%rd55, %rd7, %rd54;
	st.global.v2.f32 	[%rd55], {%f187, %f188};
	add.s64 	%rd56, %rd50, 64;
	shr.u64 	%rd57, %rd56, 63;
	add.s64 	%rd58, %rd56, %rd57;
	shl.b64 	%rd59, %rd58, 2;
	and.b64  	%rd60, %rd59, -8;
	add.s64 	%rd61, %rd7, %rd60;
	st.global.v2.f32 	[%rd61], {%f189, %f190};
	add.s64 	%rd62, %rd50, 128;
	shr.u64 	%rd63, %rd62, 63;
	add.s64 	%rd64, %rd62, %rd63;
	shl.b64 	%rd65, %rd64, 2;
	and.b64  	%rd66, %rd65, -8;
	add.s64 	%rd67, %rd7, %rd66;
	st.global.v2.f32 	[%rd67], {%f191, %f192};
	add.s64 	%rd68, %rd50, 192;
	shr.u64 	%rd69, %rd68, 63;
	add.s64 	%rd70, %rd68, %rd69;
	shl.b64 	%rd71, %rd70, 2;
	and.b64  	%rd72, %rd71, -8;
	add.s64 	%rd73, %rd7, %rd72;
	st.global.v2.f32 	[%rd73], {%f193, %f194};
	add.s64 	%rd74, %rd50, 256;
	shr.u64 	%rd75, %rd74, 63;
	add.s64 	%rd76, %rd74, %rd75;
	shl.b64 	%rd77, %rd76, 2;
	and.b64  	%rd78, %rd77, -8;
	add.s64 	%rd79, %rd7, %rd78;
	st.global.v2.f32 	[%rd79], {%f195, %f196};
	add.s64 	%rd80, %rd80, %rd9;
	setp.lt.s64 	%p33, %rd80, %rd27;
	@%p33 bra 	$L__BB180_4;
$L__BB180_15:
	ret;

}
	// .globl	_Z15SoftmaxWarpImplI22BroadcastScaleMaskLoadIffbLm2EiE11DirectStoreIffEfLi2ELi10ELi32ELi1ELb1EL9Algorithm0EEvT_T0_ll
.visible .entry _Z15SoftmaxWarpImplI22BroadcastScaleMaskLoadIffbLm2EiE11DirectStoreIffEfLi2ELi10ELi32ELi1ELb1EL9Algorithm0EEvT_T0_ll(
	.param .align 8 .b8 _Z15SoftmaxWarpImplI22BroadcastScaleMaskLoadIffbLm2EiE11DirectStoreIffEfLi2ELi10ELi32ELi1ELb1EL9Algorithm0EEvT_T0_ll_param_0[88],
	.param .align 8 .b8 _Z15SoftmaxWarpImplI22BroadcastScaleMaskLoadIffbLm2EiE11DirectStoreIffEfLi2ELi10ELi32ELi1ELb1EL9Algorithm0EEvT_T0_ll_param_1[16],
	.param .u64 _Z15SoftmaxWarpImplI22BroadcastScaleMaskLoadIffbLm2EiE11DirectStoreIffEfLi2ELi10ELi32ELi1ELb1EL9Algorithm0EEvT_T0_ll_param_2,
	.param .u64 _Z15SoftmaxWarpImplI22BroadcastScaleMaskLoadIffbLm2EiE11DirectStoreIffEfLi2ELi10ELi32ELi1ELb1EL9Algorithm0EEvT_T0_ll_param_3
)
{
	.reg .pred 	%p<44>;
	.reg .b16 	%rs<11>;
	.reg .b32 	%r<138>;
	.reg .b32 	%f<237>;
	.reg .b64 	%rd<84>;

	ld.param.u64 	%rd29, [_Z15SoftmaxWarpImplI22BroadcastScaleMaskLoadIffbLm2EiE11DirectStoreIffEfLi2ELi10ELi32ELi1ELb1EL9Algorithm0EEvT_T0_ll_param_1+8];
	ld.param.v2.f32 	{%f48, %f49}, [_Z15SoftmaxWarpImplI22BroadcastScaleMaskLoadIffbLm2EiE11DirectStoreIffEfLi2ELi10ELi32ELi1ELb1EL9Algorithm0EEvT_T0_ll_param_0+80];
	ld.param.u64 	%rd27, [_Z15SoftmaxWarpImplI22BroadcastScaleMaskLoadIffbLm2EiE11DirectStoreIffEfLi2ELi10ELi32ELi1ELb1EL9Algorithm0EEvT_T0_ll_param_0+72];
	ld.param.v2.u32 	{%r8, %r9}, [_Z15SoftmaxWarpImplI22BroadcastScaleMaskLoadIffbLm2EiE11DirectStoreIffEfLi2ELi10ELi32ELi1ELb1EL9Algorithm0EEvT_T0_ll_param_0+56];
	ld.param.v2.u32 	{%r6, %r7}, [_Z15SoftmaxWarpImplI22BroadcastScaleMaskLoadIffbLm2EiE11DirectStoreIffEfLi2ELi10ELi32ELi1ELb1EL9Algorithm0EEvT_T0_ll_param_0+40];
	ld.param.u64 	%rd23, [_Z15SoftmaxWarpImplI22BroadcastScaleMaskLoadIffbLm2EiE11DirectStoreIffEfLi2ELi10ELi32ELi1ELb1EL9Algorithm0EEvT_T0_ll_param_0+24];
	ld.param.u64 	%rd22, [_Z15SoftmaxWarpImplI22BroadcastScaleMaskLoadIffbLm2EiE11DirectStoreIffEfLi2ELi10ELi32ELi1ELb1EL9Algorithm0EEvT_T0_ll_param_0+16];
	ld.param.u64 	%rd28, [_Z15SoftmaxWarpImplI22BroadcastScaleMaskLoadIffbLm2EiE11DirectStoreIffEfLi2ELi10ELi32ELi1ELb1EL9Algorithm0EEvT_T0_ll_param_1];
	ld.param.u64 	%rd21, [_Z15SoftmaxWarpImplI22BroadcastScaleMaskLoadIffbLm2EiE11DirectStoreIffEfLi2ELi10ELi32ELi1ELb1EL9Algorithm0EEvT_T0_ll_param_0+8];
	ld.param.u64 	%rd20, [_Z15SoftmaxWarpImplI22BroadcastScaleMaskLoadIffbLm2EiE11DirectStoreIffEfLi2ELi10ELi32ELi1ELb1EL9Algorithm0EEvT_T0_ll_param_0];
	ld.param.u64 	%rd30, [_Z15SoftmaxWarpImplI22BroadcastScaleMaskLoadIffbLm2EiE11DirectStoreIffEfLi2ELi10ELi32ELi1ELb1EL9Algorithm0EEvT_T0_ll_param_2];
	ld.param.u64 	%rd31, [_Z15SoftmaxWarpImplI22BroadcastScaleMaskLoadIffbLm2EiE11DirectStoreIffEfLi2ELi10ELi32ELi1ELb1EL9Algorithm0EEvT_T0_ll_param_3];
	cvta.to.global.u64 	%rd1, %rd20;
	cvta.to.global.u64 	%rd2, %rd21;
	cvta.to.global.u64 	%rd4, %rd28;
	setp.lt.s64 	%p1, %rd31, 321;
	@%p1 bra 	$L__BB181_2;
	mov.u64 	%rd32, $str;
	cvta.global.u64 	%rd33, %rd32;
	mov.u64 	%rd34, $str$1;
	cvta.global.u64 	%rd35, %rd34;
	mov.u64 	%rd36, __unnamed_177;
	cvta.global.u64 	%rd37, %rd36;
	{ // callseq 176, 0
	.param .b64 param0;
	st.param.b64 	[param0], %rd33;
	.param .b64 param1;
	st.param.b64 	[param1], %rd35;
	.param .b32 param2;
	st.param.b32 	[param2], 254;
	.param .b64 param3;
	st.param.b64 	[param3], %rd37;
	.param .b64 param4;
	st.param.b64 	[param4], 1;
	call.uni 
	__assertfail, 
	(
	param0, 
	param1, 
	param2, 
	param3, 
	param4
	);
	} // callseq 176
$L__BB181_2:
	mov.u32 	%r10, %ctaid.x;
	mov.u32 	%r11, %ntid.y;
	mov.u32 	%r12, %tid.y;
	mad.lo.s32 	%r13, %r10, %r11, %r12;
	mov.u32 	%r14, %nctaid.x;
	mul.lo.s32 	%r4, %r14, %r11;
	cvt.s64.s32 	%rd83, %r13;
	setp.le.s64 	%p2, %rd30, %rd83;
	@%p2 bra 	$L__BB181_35;
	mov.u32 	%r15, %tid.x;
	shl.b32 	%r16, %r15, 1;
	cvt.u64.u32 	%rd6, %r16;
	add.s32 	%r17, %r16, 64;
	cvt.u64.u32 	%rd7, %r17;
	add.s32 	%r18, %r16, 128;
	cvt.u64.u32 	%rd8, %r18;
	add.s32 	%r19, %r16, 192;
	cvt.u64.u32 	%rd9, %r19;
	add.s32 	%r20, %r16, 256;
	cvt.u64.u32 	%rd10, %r20;
	cvt.s64.s32 	%rd11, %r4;
	cvt.u32.u64 	%r22, %rd27;
	cvt.u32.u64 	%r23, %rd6;
$L__BB181_4:
	setp.le.s64 	%p3, %rd31, %rd6;
	cvt.u32.u64 	%r21, %rd83;
	mul.lo.s32 	%r5, %r22, %r21;
	mov.f32 	%f218, 0fFF800000;
	mov.f32 	%f219, %f218;
	mov.f32 	%f224, %f218;
	@%p3 bra 	$L__BB181_8;
	setp.eq.s64 	%p4, %rd23, 1;
	setp.eq.s64 	%p5, %rd22, 1;
	add.s32 	%r24, %r23, %r5;
	div.s32 	%r25, %r24, %r6;
	mul.lo.s32 	%r26, %r25, %r6;
	sub.s32 	%r27, %r24, %r26;
	selp.b32 	%r28, 0, %r25, %p5;
	selp.b32 	%r29, 0, %r27, %p4;
	mul.lo.s32 	%r30, %r8, %r28;
	mad.lo.s32 	%r31, %r9, %r29, %r30;
	shr.u32 	%r32, %r24, 31;
	add.s32 	%r33, %r24, %r32;
	shr.s32 	%r34, %r33, 1;
	mul.wide.s32 	%rd38, %r34, 8;
	add.s64 	%rd13, %rd1, %rd38;
	ld.global.f32 	%f51, [%rd13];
	shr.u32 	%r35, %r31, 31;
	add.s32 	%r36, %r31, %r35;
	shr.s32 	%r37, %r36, 1;
	mul.wide.s32 	%rd39, %r37, 2;
	add.s64 	%rd40, %rd2, %rd39;
	ld.global.v2.u8 	{%rs1, %rs2}, [%rd40];
	setp.eq.s16 	%p6, %rs1, 0;
	mul.f32 	%f52, %f51, %f49;
	selp.f32 	%f219, %f48, %f52, %p6;
	setp.eq.s16 	%p7, %rs2, 0;
	mov.f32 	%f218, %f48;
	@%p7 bra 	$L__BB181_7;
	ld.global.f32 	%f53, [%rd13+4];
	mul.f32 	%f218, %f53, %f49;
$L__BB181_7:
	max.f32 	%f54, %f219, 0fFF800000;
	max.f32 	%f224, %f54, %f218;
$L__BB181_8:
	setp.le.s64 	%p8, %rd31, %rd7;
	mov.f32 	%f222, 0fFF800000;
	mov.f32 	%f223, %f222;
	@%p8 bra 	$L__BB181_12;
	cvt.u32.u64 	%r38, %rd7;
	setp.eq.s64 	%p9, %rd23, 1;
	setp.eq.s64 	%p10, %rd22, 1;
	add.s32 	%r39, %r38, %r5;
	div.s32 	%r40, %r39, %r6;
	mul.lo.s32 	%r41, %r40, %r6;
	sub.s32 	%r42, %r39, %r41;
	selp.b32 	%r43, 0, %r40, %p10;
	selp.b32 	%r44, 0, %r42, %p9;
	mul.lo.s32 	%r45, %r8, %r43;
	mad.lo.s32 	%r46, %r9, %r44, %r45;
	shr.u32 	%r47, %r39, 31;
	add.s32 	%r48, %r39, %r47;
	shr.s32 	%r49, %r48, 1;
	mul.wide.s32 	%rd41, %r49, 8;
	add.s64 	%rd14, %rd1, %rd41;
	ld.global.f32 	%f56, [%rd14];
	shr.u32 	%r50, %r46, 31;
	add.s32 	%r51, %r46, %r50;
	shr.s32 	%r52, %r51, 1;
	mul.wide.s32 	%rd42, %r52, 2;
	add.s64 	%rd43, %rd2, %rd42;
	ld.global.v2.u8 	{%rs3, %rs4}, [%rd43];
	setp.eq.s16 	%p11, %rs3, 0;
	mul.f32 	%f57, %f56, %f49;
	selp.f32 	%f223, %f48, %f57, %p11;
	setp.eq.s16 	%p12, %rs4, 0;
	mov.f32 	%f222, %f48;
	@%p12 bra 	$L__BB181_11;
	ld.global.f32 	%f58, [%rd14+4];
	mul.f32 	%f222, %f58, %f49;
$L__BB181_11:
	max.f32 	%f59, %f224, %f223;
	max.f32 	%f224, %f59, %f222;
$L__BB181_12:
	setp.le.s64 	%p13, %rd31, %rd8;
	mov.f32 	%f226, 0fFF800000;
	mov.f32 	%f227, %f226;
	@%p13 bra 	$L__BB181_16;
	cvt.u32.u64 	%r53, %rd8;
	setp.eq.s64 	%p14, %rd23, 1;
	setp.eq.s64 	%p15, %rd22, 1;
	add.s32 	%r54, %r53, %r5;
	div.s32 	%r55, %r54, %r6;
	mul.lo.s32 	%r56, %r55, %r6;
	sub.s32 	%r57, %r54, %r56;
	selp.b32 	%r58, 0, %r55, %p15;
	selp.b32 	%r59, 0, %r57, %p14;
	mul.lo.s32 	%r60, %r8, %r58;
	mad.lo.s32 	%r61, %r9, %r59, %r60;
	shr.u32 	%r62, %r54, 31;
	add.s32 	%r63, %r54, %r62;
	shr.s32 	%r64, %r63, 1;
	mul.wide.s32 	%rd44, %r64, 8;
	add.s64 	%rd15, %rd1, %rd44;
	ld.global.f32 	%f61, [%rd15];
	shr.u32 	%r65, %r61, 31;
	add.s32 	%r66, %r61, %r65;
	shr.s32 	%r67, %r66, 1;
	mul.wide.s32 	%rd45, %r67, 2;
	add.s64 	%rd46, %rd2, %rd45;
	ld.global.v2.u8 	{%rs5, %rs6}, [%rd46];
	setp.eq.s16 	%p16, %rs5, 0;
	mul.f32 	%f62, %f61, %f49;
	selp.f32 	%f227, %f48, %f62, %p16;
	setp.eq.s16 	%p17, %rs6, 0;
	mov.f32 	%f226, %f48;
	@%p17 bra 	$L__BB181_15;
	ld.global.f32 	%f63, [%rd15+4];
	mul.f32 	%f226, %f63, %f49;
$L__BB181_15:
	max.f32 	%f64, %f224, %f227;
	max.f32 	%f224, %f64, %f226;
$L__BB181_16:
	setp.le.s64 	%p18, %rd31, %rd9;
	mov.f32 	%f230, 0fFF800000;
	mov.f32 	%f231, %f230;
	@%p18 bra 	$L__BB181_20;
	cvt.u32.u64 	%r68, %rd9;
	setp.eq.s64 	%p19, %rd23, 1;
	setp.eq.s64 	%p20, %rd22, 1;
	add.s32 	%r69, %r68, %r5;
	div.s32 	%r70, %r69, %r6;
	mul.lo.s32 	%r71, %r70, %r6;
	sub.s32 	%r72, %r69, %r71;
	selp.b32 	%r73, 0, %r70, %p20;
	selp.b32 	%r74, 0, %r72, %p19;
	mul.lo.s32 	%r75, %r8, %r73;
	mad.lo.s32 	%r76, %r9, %r74, %r75;
	shr.u32 	%r77, %r69, 31;
	add.s32 	%r78, %r69, %r77;
	shr.s32 	%r79, %r78, 1;
	mul.wide.s32 	%rd47, %r79, 8;
	add.s64 	%rd16, %rd1, %rd47;
	ld.global.f32 	%f66, [%rd16];
	shr.u32 	%r80, %r76, 31;
	add.s32 	%r81, %r76, %r80;
	shr.s32 	%r82, %r81, 1;
	mul.wide.s32 	%rd48, %r82, 2;
	add.s64 	%rd49, %rd2, %rd48;
	ld.global.v2.u8 	{%rs7, %rs8}, [%rd49];
	setp.eq.s16 	%p21, %rs7, 0;
	mul.f32 	%f67, %f66, %f49;
	selp.f32 	%f231, %f48, %f67, %p21;
	setp.eq.s16 	%p22, %rs8, 0;
	mov.f32 	%f230, %f48;
	@%p22 bra 	$L__BB181_19;
	ld.global.f32 	%f68, [%rd16+4];
	mul.f32 	%f230, %f68, %f49;
$L__BB181_19:
	max.f32 	%f69, %f224, %f231;
	max.f32 	%f224, %f69, %f230;
$L__BB181_20:
	setp.le.s64 	%p23, %rd31, %rd10;
	mov.f32 	%f234, 0fFF800000;
	mov.f32 	%f235, %f234;
	@%p23 bra 	$L__BB181_24;
	cvt.u32.u64 	%r83, %rd10;
	setp.eq.s64 	%p24, %rd23, 1;
	setp.eq.s64 	%p25, %rd22, 1;
	add.s32 	%r84, %r83, %r5;
	div.s32 	%r85, %r84, %r6;
	mul.lo.s32 	%r86, %r85, %r6;
	sub.s32 	%r87, %r84, %r86;
	selp.b32 	%r88, 0, %r85, %p25;
	selp.b32 	%r89, 0, %r87, %p24;
	mul.lo.s32 	%r90, %r8, %r88;
	mad.lo.s32 	%r91, %r9, %r89, %r90;
	shr.u32 	%r92, %r84, 31;
	add.s32 	%r93, %r84, %r92;
	shr.s32 	%r94, %r93, 1;
	mul.wide.s32 	%rd50, %r94, 8;
	add.s64 	%rd17, %rd1, %rd50;
	ld.global.f32 	%f71, [%rd17];
	shr.u32 	%r95, %r91, 31;
	add.s32 	%r96, %r91, %r95;
	shr.s32 	%r97, %r96, 1;
	mul.wide.s32 	%rd51, %r97, 2;
	add.s64 	%rd52, %rd2, %rd51;
	ld.global.v2.u8 	{%rs9, %rs10}, [%rd52];
	setp.eq.s16 	%p26, %rs9, 0;
	mul.f32 	%f72, %f71, %f49;
	selp.f32 	%f235, %f48, %f72, %p26;
	setp.eq.s16 	%p27, %rs10, 0;
	mov.f32 	%f234, %f48;
	@%p27 bra 	$L__BB181_23;
	ld.global.f32 	%f73, [%rd17+4];
	mul.f32 	%f234, %f73, %f49;
$L__BB181_23:
	max.f32 	%f74, %f224, %f235;
	max.f32 	%f224, %f74, %f234;
$L__BB181_24:
	setp.le.s64 	%p28, %rd31, %rd6;
	mov.b32 	%r98, %f224;
	shfl.sync.bfly.b32	%r99|%p29, %r98, 16, 31, -1;
	mov.b32 	%f75, %r99;
	max.f32 	%f76, %f224, %f75;
	mov.b32 	%r100, %f76;
	shfl.sync.bfly.b32	%r101|%p30, %r100, 8, 31, -1;
	mov.b32 	%f77, %r101;
	max.f32 	%f78, %f76, %f77;
	mov.b32 	%r102, %f78;
	shfl.sync.bfly.b32	%r103|%p31, %r102, 4, 31, -1;
	mov.b32 	%f79, %r103;
	max.f32 	%f80, %f78, %f79;
	mov.b32 	%r104, %f80;
	shfl.sync.bfly.b32	%r105|%p32, %r104, 2, 31, -1;
	mov.b32 	%f81, %r105;
	max.f32 	%f82, %f80, %f81;
	mov.b32 	%r106, %f82;
	shfl.sync.bfly.b32	%r107|%p33, %r106, 1, 31, -1;
	mov.b32 	%f83, %r107;
	max.f32 	%f84, %f82, %f83;
	sub.f32 	%f85, %f219, %f84;
	fma.rn.f32 	%f86, %f85, 0f3BBB989D, 0f3F000000;
	cvt.sat.f32.f32 	%f87, %f86;
	mov.f32 	%f88, 0f4B400001;
	mov.f32 	%f89, 0f437C0000;
	fma.rm.f32 	%f90, %f87, %f89, %f88;
	add.f32 	%f91, %f90, 0fCB40007F;
	neg.f32 	%f92, %f91;
	fma.rn.f32 	%f93, %f85, 0f3FB8AA3B, %f92;
	fma.rn.f32 	%f94, %f85, 0f32A57060, %f93;
	mov.b32 	%r108, %f90;
	shl.b32 	%r109, %r108, 23;
	mov.b32 	%f95, %r109;
	ex2.approx.ftz.f32 	%f96, %f94;
	mul.f32 	%f97, %f96, %f95;
	add.f32 	%f98, %f97, 0f00000000;
	sub.f32 	%f99, %f218, %f84;
	fma.rn.f32 	%f100, %f99, 0f3BBB989D, 0f3F000000;
	cvt.sat.f32.f32 	%f101, %f100;
	fma.rm.f32 	%f102, %f101, %f89, %f88;
	add.f32 	%f103, %f102, 0fCB40007F;
	neg.f32 	%f104, %f103;
	fma.rn.f32 	%f105, %f99, 0f3FB8AA3B, %f104;
	fma.rn.f32 	%f106, %f99, 0f32A57060, %f105;
	mov.b32 	%r110, %f102;
	shl.b32 	%r111, %r110, 23;
	mov.b32 	%f107, %r111;
	ex2.approx.ftz.f32 	%f108, %f106;
	mul.f32 	%f109, %f108, %f107;
	add.f32 	%f110, %f98, %f109;
	sub.f32 	%f111, %f223, %f84;
	fma.rn.f32 	%f112, %f111, 0f3BBB989D, 0f3F000000;
	cvt.sat.f32.f32 	%f113, %f112;
	fma.rm.f32 	%f114, %f113, %f89, %f88;
	add.f32 	%f115, %f114, 0fCB40007F;
	neg.f32 	%f116, %f115;
	fma.rn.f32 	%f117, %f111, 0f3FB8AA3B, %f116;
	fma.rn.f32 	%f118, %f111, 0f32A57060, %f117;
	mov.b32 	%r112, %f114;
	shl.b32 	%r113, %r112, 23;
	mov.b32 	%f119, %r113;
	ex2.approx.ftz.f32 	%f120, %f118;
	mul.f32 	%f121, %f120, %f119;
	add.f32 	%f122, %f110, %f121;
	sub.f32 	%f123, %f222, %f84;
	fma.rn.f32 	%f124, %f123, 0f3BBB989D, 0f3F000000;
	cvt.sat.f32.f32 	%f125, %f124;
	fma.rm.f32 	%f126, %f125, %f89, %f88;
	add.f32 	%f127, %f126, 0fCB40007F;
	neg.f32 	%f128, %f127;
	fma.rn.f32 	%f129, %f123, 0f3FB8AA3B, %f128;
	fma.rn.f32 	%f130, %f123, 0f32A57060, %f129;
	mov.b32 	%r114, %f126;
	shl.b32 	%r115, %r114, 23;
	mov.b32 	%f131, %r115;
	ex2.approx.ftz.f32 	%f132, %f130;
	mul.f32 	%f133, %f132, %f131;
	add.f32 	%f134, %f122, %f133;
	sub.f32 	%f135, %f227, %f84;
	fma.rn.f32 	%f136, %f135, 0f3BBB989D, 0f3F000000;
	cvt.sat.f32.f32 	%f137, %f136;
	fma.rm.f32 	%f138, %f137, %f89, %f88;
	add.f32 	%f139, %f138, 0fCB40007F;
	neg.f32 	%f140, %f139;
	fma.rn.f32 	%f141, %f135, 0f3FB8AA3B, %f140;
	fma.rn.f32 	%f142, %f135, 0f32A57060, %f141;
	mov.b32 	%r116, %f138;
	shl.b32 	%r117, %r116, 23;
	mov.b32 	%f143, %r117;
	ex2.approx.ftz.f32 	%f144, %f142;
	mul.f32 	%f145, %f144, %f143;
	add.f32 	%f146, %f134, %f145;
	sub.f32 	%f147, %f226, %f84;
	fma.rn.f32 	%f148, %f147, 0f3BBB989D, 0f3F000000;
	cvt.sat.f32.f32 	%f149, %f148;
	fma.rm.f32 	%f150, %f149, %f89, %f88;
	add.f32 	%f151, %f150, 0fCB40007F;
	neg.f32 	%f152, %f151;
	fma.rn.f32 	%f153, %f147, 0f3FB8AA3B, %f152;
	fma.rn.f32 	%f154, %f147, 0f32A57060, %f153;
	mov.b32 	%r118, %f150;
	shl.b32 	%r119, %r118, 23;
	mov.b32 	%f155, %r119;
	ex2.approx.ftz.f32 	%f156, %f154;
	mul.f32 	%f157, %f156, %f155;
	add.f32 	%f158, %f146, %f157;
	sub.f32 	%f159, %f231, %f84;
	fma.rn.f32 	%f160, %f159, 0f3BBB989D, 0f3F000000;
	cvt.sat.f32.f32 	%f161, %f160;
	fma.rm.f32 	%f162, %f161, %f89, %f88;
	add.f32 	%f163, %f162, 0fCB40007F;
	neg.f32 	%f164, %f163;
	fma.rn.f32 	%f165, %f159, 0f3FB8AA3B, %f164;
	fma.rn.f32 	%f166, %f159, 0f32A57060, %f165;
	mov.b32 	%r120, %f162;
	shl.b32 	%r121, %r120, 23;
	mov.b32 	%f167, %r121;
	ex2.approx.ftz.f32 	%f168, %f166;
	mul.f32 	%f169, %f168, %f167;
	add.f32 	%f170, %f158, %f169;
	sub.f32 	%f171, %f230, %f84;
	fma.rn.f32 	%f172, %f171, 0f3BBB989D, 0f3F000000;
	cvt.sat.f32.f32 	%f173, %f172;
	fma.rm.f32 	%f174, %f173, %f89, %f88;
	add.f32 	%f175, %f174, 0fCB40007F;
	neg.f32 	%f176, %f175;
	fma.rn.f32 	%f177, %f171, 0f3FB8AA3B, %f176;
	fma.rn.f32 	%f178, %f171, 0f32A57060, %f177;
	mov.b32 	%r122, %f174;
	shl.b32 	%r123, %r122, 23;
	mov.b32 	%f179, %r123;
	ex2.approx.ftz.f32 	%f180, %f178;
	mul.f32 	%f181, %f180, %f179;
	add.f32 	%f182, %f170, %f181;
	sub.f32 	%f183, %f235, %f84;
	fma.rn.f32 	%f184, %f183, 0f3BBB989D, 0f3F000000;
	cvt.sat.f32.f32 	%f185, %f184;
	fma.rm.f32 	%f186, %f185, %f89, %f88;
	add.f32 	%f187, %f186, 0fCB40007F;
	neg.f32 	%f188, %f187;
	fma.rn.f32 	%f189, %f183, 0f3FB8AA3B, %f188;
	fma.rn.f32 	%f190, %f183, 0f32A57060, %f189;
	mov.b32 	%r124, %f186;
	shl.b32 	%r125, %r124, 23;
	mov.b32 	%f191, %r125;
	ex2.approx.ftz.f32 	%f192, %f190;
	mul.f32 	%f193, %f192, %f191;
	add.f32 	%f194, %f182, %f193;
	sub.f32 	%f195, %f234, %f84;
	fma.rn.f32 	%f196, %f195, 0f3BBB989D, 0f3F000000;
	cvt.sat.f32.f32 	%f197, %f196;
	fma.rm.f32 	%f198, %f197, %f89, %f88;
	add.f32 	%f199, %f198, 0fCB40007F;
	neg.f32 	%f200, %f199;
	fma.rn.f32 	%f201, %f195, 0f3FB8AA3B, %f200;
	fma.rn.f32 	%f202, %f195, 0f32A57060, %f201;
	mov.b32 	%r126, %f198;
	shl.b32 	%r127, %r126, 23;
	mov.b32 	%f203, %r127;
	ex2.approx.ftz.f32 	%f204, %f202;
	mul.f32 	%f205, %f204, %f203;
	add.f32 	%f206, %f194, %f205;
	mov.b32 	%r128, %f206;
	shfl.sync.bfly.b32	%r129|%p34, %r128, 16, 31, -1;
	mov.b32 	%f207, %r129;
	add.f32 	%f208, %f206, %f207;
	mov.b32 	%r130, %f208;
	shfl.sync.bfly.b32	%r131|%p35, %r130, 8, 31, -1;
	mov.b32 	%f209, %r131;
	add.f32 	%f210, %f208, %f209;
	mov.b32 	%r132, %f210;
	shfl.sync.bfly.b32	%r133|%p36, %r132, 4, 31, -1;
	mov.b32 	%f211, %r133;
	add.f32 	%f212, %f210, %f211;
	mov.b32 	%r134, %f212;
	shfl.sync.bfly.b32	%r135|%p37, %r134, 2, 31, -1;
	mov.b32 	%f213, %r135;
	add.f32 	%f214, %f212, %f213;
	mov.b32 	%r136, %f214;
	shfl.sync.bfly.b32	%r137|%p38, %r136, 1, 31, -1;
	mov.b32 	%f215, %r137;
	add.f32 	%f216, %f214, %f215;
	div.rn.f32 	%f38, %f97, %f216;
	div.rn.f32 	%f39, %f109, %f216;
	div.rn.f32 	%f40, %f121, %f216;
	div.rn.f32 	%f41, %f133, %f216;
	div.rn.f32 	%f42, %f145, %f216;
	div.rn.f32 	%f43, %f157, %f216;
	div.rn.f32 	%f44, %f169, %f216;
	div.rn.f32 	%f45, %f181, %f216;
	div.rn.f32 	%f46, %f193, %f216;
	div.rn.f32 	%f47, %f205, %f216;
	mul.lo.s64 	%rd18, %rd83, %rd29;
	@%p28 bra 	$L__BB181_26;
	add.s64 	%rd53, %rd18, %rd6;
	shr.u64 	%rd54, %rd53, 63;
	add.s64 	%rd55, %rd53, %rd54;
	shl.b64 	%rd56, %rd55, 2;
	and.b64  	%rd57, %rd56, -8;
	add.s64 	%rd58, %rd4, %rd57;
	st.global.v2.f32 	[%rd58], {%f38, %f39};
$L__BB181_26:
	setp.le.s64 	%p39, %rd31, %rd7;
	@%p39 bra 	$L__BB181_28;
	add.s64 	%rd59, %rd18, %rd7;
	shr.u64 	%rd60, %rd59, 63;
	add.s64 	%rd61, %rd59, %rd60;
	shl.b64 	%rd62, %rd61, 2;
	and.b64  	%rd63, %rd62, -8;
	add.s64 	%rd64, %rd4, %rd63;
	st.global.v2.f32 	[%rd64], {%f40, %f41};
$L__BB181_28:
	setp.le.s64 	%p40, %rd31, %rd8;
	@%p40 bra 	$L__BB181_30;
	add.s64 	%rd65, %rd18, %rd8;
	shr.u64 	%rd66, %rd65, 63;
	add.s64 	%rd67, %rd65, %rd66;
	shl.b64 	%rd68, %rd67, 2;
	and.b64  	%rd69, %rd68, -8;
	add.s64 	%rd70, %rd4, %rd69;
	st.global.v2.f32 	[%rd70], {%f42, %f43};
$L__BB181_30:
	setp.le.s64 	%p41, %rd31, %rd9;
	@%p41 bra 	$L__BB181_32;
	add.s64 	%rd71, %rd18, %rd9;
	shr.u64 	%rd72, %rd71, 63;
	add.s64 	%rd73, %rd71, %rd72;
	shl.b64 	%rd74, %rd73, 2;
	and.b64  	%rd75, %rd74, -8;
	add.s64 	%rd76, %rd4, %rd75;
	st.global.v2.f32 	[%rd76], {%f44, %f45};
$L__BB181_32:
	setp.le.s64 	%p42, %rd31, %rd10;
	@%p42 bra 	$L__BB181_34;
	add.s64 	%rd77, %rd18, %rd10;
	shr.u64 	%rd78, %rd77, 63;
	add.s64 	%rd79, %rd77, %rd78;
	shl.b64 	%rd80, %rd79, 2;
	and.b64  	%rd81, %rd80, -8;
	add.s64 	%rd82, %rd4, %rd81;
	st.global.v2.f32 	[%rd82], {%f46, %f47};
$L__BB181_34:
	add.s64 	%rd83, %rd83, %rd11;
	setp.lt.s64 	%p43, %rd83, %rd30;
	@%p43 bra 	$L__BB181_4;
$L__BB181_35:
	ret;

}
	// .globl	_Z15SoftmaxWarpImplI22BroadcastScaleMaskLoadIffbLm2EiE11DirectStoreIffEfLi2ELi12ELi32ELi1ELb0EL9Algorithm0EEvT_T0_ll
.visible .entry _Z15SoftmaxWarpImplI22BroadcastScaleMaskLoadIffbLm2EiE11DirectStoreIffEfLi2ELi12ELi32ELi1ELb0EL9Algorithm0EEvT_T0_ll(
	.param .align 8 .b8 _Z15SoftmaxWarpImplI22BroadcastScaleMaskLoadIffbLm2EiE11DirectStoreIffEfLi2ELi12ELi32ELi1ELb0EL9Algorithm0EEvT_T0_ll_param_0[88],
	.param .align 8 .b8 _Z15SoftmaxWarpImplI22BroadcastScaleMaskLoadIffbLm2EiE11DirectStoreIffEfLi2ELi12ELi32ELi1ELb0EL9Algorithm0EEvT_T0_ll_param_1[16],
	.param .u64 _Z15SoftmaxWarpImplI22BroadcastScaleMaskLoadIffbLm2EiE11DirectStoreIffEfLi2ELi12ELi32ELi1ELb0EL9Algorithm0EEvT_T0_ll_param_2,
	.param .u64 _Z15SoftmaxWarpImplI22BroadcastScaleMaskLoadIffbLm2EiE11DirectStoreIffEfLi2ELi12ELi32ELi1ELb0EL9Algorithm0EEvT_T0_ll_param_3
)
{
	.reg .pred 	%p<38>;
	.reg .b16 	%rs<13>;
	.reg .b32 	%r<147>;
	.reg .b32 	%f<237>;
	.reg .b64 	%rd<90>;

	ld.param.u64 	%rd25, [_Z15SoftmaxWarpImplI22BroadcastScaleMaskLoadIffbLm2EiE11DirectStoreIffEfLi2ELi12ELi32ELi1ELb0EL9Algorithm0EEvT_T0_ll_param_1+8];
	ld.param.u64 	%rd24, [_Z15SoftmaxWarpImplI22BroadcastScaleMaskLoadIffbLm2EiE11DirectStoreIffEfLi2ELi12ELi32ELi1ELb0EL9Algorithm0EEvT_T0_ll_param_1];
	ld.param.v2.f32 	{%f21, %f22}, [_Z15SoftmaxWarpImplI22BroadcastScaleMaskLoadIffbLm2EiE11DirectStoreIffEfLi2ELi12ELi32ELi1ELb0EL9Algorithm0EEvT_T0_ll_param_0+80];
	ld.param.u64 	%rd23, [_Z15SoftmaxWarpImplI22BroadcastScaleMaskLoadIffbLm2EiE11DirectStoreIffEfLi2ELi12ELi32ELi1ELb0EL9Algorithm0EEvT_T0_ll_param_0+72];
	ld.param.v2.u32 	{%r9, %r10}, [_Z15SoftmaxWarpImplI22BroadcastScaleMaskLoadIffbLm2EiE11DirectStoreIffEfLi2ELi12ELi32ELi1ELb0EL9Algorithm0EEvT_T0_ll_param_0+56];
	ld.param.v2.u32 	{%r7, %r8}, [_Z15SoftmaxWarpImplI22BroadcastScaleMaskLoadIffbLm2EiE11DirectStoreIffEfLi2ELi12ELi32ELi1ELb0EL9Algorithm0EEvT_T0_ll_param_0+40];
	ld.param.u64 	%rd19, [_Z15SoftmaxWarpImplI22BroadcastScaleMaskLoadIffbLm2EiE11DirectStoreIffEfLi2ELi12ELi32ELi1ELb0EL9Algorithm0EEvT_T0_ll_param_0+24];
	ld.param.u64 	%rd18, [_Z15SoftmaxWarpImplI22BroadcastScaleMaskLoadIffbLm2EiE11DirectStoreIffEfLi2ELi12ELi32ELi1ELb0EL9Algorithm0EEvT_T0_ll_param_0+16];
	ld.param.u64 	%rd17, [_Z15SoftmaxWarpImplI22BroadcastScaleMaskLoadIffbLm2EiE11DirectStoreIffEfLi2ELi12ELi32ELi1ELb0EL9Algorithm0EEvT_T0_ll_param_0+8];
	ld.param.u64 	%rd16, [_Z15SoftmaxWarpImplI22BroadcastScaleMaskLoadIffbLm2EiE11DirectStoreIffEfLi2ELi12ELi32ELi1ELb0EL9Algorithm0EEvT_T0_ll_param_0];
	ld.param.u64 	%rd26, [_Z15SoftmaxWarpImplI22BroadcastScaleMaskLoadIffbLm2EiE11DirectStoreIffEfLi2ELi12ELi32ELi1ELb0EL9Algorithm0EEvT_T0_ll_param_2];
	ld.param.u64 	%rd27, [_Z15SoftmaxWarpImplI22BroadcastScaleMaskLoadIffbLm2EiE11DirectStoreIffEfLi2ELi12ELi32ELi1ELb0EL9Algorithm0EEvT_T0_ll_param_3];
	cvta.to.global.u64 	%rd1, %rd16;
	cvta.to.global.u64 	%rd2, %rd17;
	setp.lt.s64 	%p1, %rd27, 385;
	@%p1 bra 	$L__BB182_2;
	mov.u64 	%rd28, $str;
	cvta.global.u64 	%rd29, %rd28;
	mov.u64 	%rd30, $str$1;
	cvta.global.u64 	%rd31, %rd30;
	mov.u64 	%rd32, __unnamed_178;
	cvta.global.u64 	%rd33, %rd32;
	{ // callseq 177, 0
	.param .b64 param0;
	st.param.b64 	[param0], %rd29;
	.param .b64 param1;
	st.param.b64 	[param1], %rd31;
	.param .b32 param2;
	st.param.b32 	[param2], 254;
	.param .b64 param3;
	st.param.b64 	[param3], %rd33;
	.param .b64 param4;
	st.param.b64 	[param4], 1;
	call.uni 
	__assertfail, 
	(
	param0, 
	param1, 
	param2, 
	param3, 
	param4
	);
	} // callseq 177
$L__BB182_2:
	mov.u32 	%r11, %ctaid.x;
	mov.u32 	%r12, %ntid.y;
	mov.u32 	%r13, %tid.y;
	mad.lo.s32 	%r14, %r11, %r12, %r13;
	mov.u32 	%r15, %nctaid.x;
	mul.lo.s32 	%r4, %r15, %r12;
	cvt.s64.s32 	%rd89, %r14;
	setp.le.s64 	%p2, %rd26, %rd89;
	@%p2 bra 	$L__BB182_17;
	mov.u32 	%r16, %tid.x;
	shl.b32 	%r17, %r16, 1;
	cvt.u64.u32 	%rd6, %r17;
	cvt.s64.s32 	%rd7, %r4;
	cvt.u32.u64 	%r18, %rd6;
	cvt.u32.u64 	%r20, %rd23;
$L__BB182_4:
	setp.eq.s64 	%p3, %rd19, 1;
	setp.eq.s64 	%p4, %rd18, 1;
	cvt.u32.u64 	%r19, %rd89;
	mad.lo.s32 	%r5, %r20, %r19, %r18;
	div.s32 	%r21, %r5, %r7;
	mul.lo.s32 	%r22, %r21, %r7;
	sub.s32 	%r23, %r5, %r22;
	selp.b32 	%r24, 0, %r21, %p4;
	selp.b32 	%r25, 0, %r23, %p3;
	mul.lo.s32 	%r26, %r9, %r24;
	mad.lo.s32 	%r27, %r10, %r25, %r26;
	shr.u32 	%r28, %r5, 31;
	add.s32 	%r29, %r5, %r28;
	shr.s32 	%r30, %r29, 1;
	mul.wide.s32 	%rd34, %r30, 8;
	add.s64 	%rd9, %rd1, %rd34;
	ld.global.f32 	%f23, [%rd9];
	shr.u32 	%r31, %r27, 31;
	add.s32 	%r32, %r27, %r31;
	shr.s32 	%r33, %r32, 1;
	mul.wide.s32 	%rd35, %r33, 2;
	add.s64 	%rd36, %rd2, %rd35;
	ld.global.v2.u8 	{%rs1, %rs2}, [%rd36];
	setp.eq.s16 	%p5, %rs1, 0;
	mul.f32 	%f24, %f23, %f22;
	selp.f32 	%f3, %f21, %f24, %p5;
	setp.eq.s16 	%p6, %rs2, 0;
	mov.f32 	%f231, %f21;
	@%p6 bra 	$L__BB182_6;
	ld.global.f32 	%f25, [%rd9+4];
	mul.f32 	%f231, %f25, %f22;
$L__BB182_6:
	add.s32 	%r6, %r5, 64;
	div.s32 	%r34, %r6, %r7;
	mul.lo.s32 	%r35, %r34, %r7;
	sub.s32 	%r36, %r6, %r35;
	selp.b32 	%r37, 0, %r34, %p4;
	selp.b32 	%r38, 0, %r36, %p3;
	mul.lo.s32 	%r39, %r9, %r37;
	mad.lo.s32 	%r40, %r10, %r38, %r39;
	shr.u32 	%r41, %r6, 31;
	add.s32 	%r42, %r6, %r41;
	shr.s32 	%r43, %r42, 1;
	mul.wide.s32 	%rd37, %r43, 8;
	add.s64 	%rd10, %rd1, %rd37;
	ld.global.f32 	%f26, [%rd10];
	shr.u32 	%r44, %r40, 31;
	add.s32 	%r45, %r40, %r44;
	shr.s32 	%r46, %r45, 1;
	mul.wide.s32 	%rd38, %r46, 2;
	add.s64 	%rd39, %rd2, %rd38;
	ld.global.v2.u8 	{%rs3, %rs4}, [%rd39];
	setp.eq.s16 	%p9, %rs3, 0;
	mul.f32 	%f27, %f26, %f22;
	selp.f32 	%f6, %f21, %f27, %p9;
	setp.eq.s16 	%p10, %rs4, 0;
	mov.f32 	%f232, %f21;
	@%p10 bra 	$L__BB182_8;
	ld.global.f32 	%f28, [%rd10+4];
	mul.f32 	%f232, %f28, %f22;
$L__BB182_8:
	add.s32 	%r47, %r6, 64;
	div.s32 	%r48, %r47, %r7;
	mul.lo.s32 	%r49, %r48, %r7;
	sub.s32 	%r50, %r47, %r49;
	selp.b32 	%r51, 0, %r48, %p4;
	selp.b32 	%r52, 0, %r50, %p3;
	mul.lo.s32 	%r53, %r9, %r51;
	mad.lo.s32 	%r54, %r10, %r52, %r53;
	shr.u32 	%r55, %r47, 31;
	add.s32 	%r56, %r47, %r55;
	shr.s32 	%r57, %r56, 1;
	mul.wide.s32 	%rd40, %r57, 8;
	add.s64 	%rd11, %rd1, %rd40;
	ld.global.f32 	%f29, [%rd11];
	shr.u32 	%r58, %r54, 31;
	add.s32 	%r59, %r54, %r58;
	shr.s32 	%r60, %r59, 1;
	mul.wide.s32 	%rd41, %r60, 2;
	add.s64 	%rd42, %rd2, %rd41;
	ld.global.v2.u8 	{%rs5, %rs6}, [%rd42];
	setp.eq.s16 	%p13, %rs5, 0;
	mul.f32 	%f30, %f29, %f22;
	selp.f32 	%f9, %f21, %f30, %p13;
	setp.eq.s16 	%p14, %rs6, 0;
	mov.f32 	%f233, %f21;
	@%p14 bra 	$L__BB182_10;
	ld.global.f32 	%f31, [%rd11+4];
	mul.f32 	%f233, %f31, %f22;
$L__BB182_10:
	add.s32 	%r61, %r6, 128;
	div.s32 	%r62, %r61, %r7;
	mul.lo.s32 	%r63, %r62, %r7;
	sub.s32 	%r64, %r61, %r63;
	selp.b32 	%r65, 0, %r62, %p4;
	selp.b32 	%r66, 0, %r64, %p3;
	mul.lo.s32 	%r67, %r9, %r65;
	mad.lo.s32 	%r68, %r10, %r66, %r67;
	shr.u32 	%r69, %r61, 31;
	add.s32 	%r70, %r61, %r69;
	shr.s32 	%r71, %r70, 1;
	mul.wide.s32 	%rd43, %r71, 8;
	add.s64 	%rd12, %rd1, %rd43;
	ld.global.f32 	%f32, [%rd12];
	shr.u32 	%r72, %r68, 31;
	add.s32 	%r73, %r68, %r72;
	shr.s32 	%r74, %r73, 1;
	mul.wide.s32 	%rd44, %r74, 2;
	add.s64 	%rd45, %rd2, %rd44;
	ld.global.v2.u8 	{%rs7, %rs8}, [%rd45];
	setp.eq.s16 	%p17, %rs7, 0;
	mul.f32 	%f33, %f32, %f22;
	selp.f32 	%f12, %f21, %f33, %p17;
	setp.eq.s16 	%p18, %rs8, 0;
	mov.f32 	%f234, %f21;
	@%p18 bra 	$L__BB182_12;
	ld.global.f32 	%f34, [%rd12+4];
	mul.f32 	%f234, %f34, %f22;
$L__BB182_12:
	add.s32 	%r75, %r6, 192;
	div.s32 	%r76, %r75, %r7;
	mul.lo.s32 	%r77, %r76, %r7;
	sub.s32 	%r78, %r75, %r77;
	selp.b32 	%r79, 0, %r76, %p4;
	selp.b32 	%r80, 0, %r78, %p3;
	mul.lo.s32 	%r81, %r9, %r79;
	mad.lo.s32 	%r82, %r10, %r80, %r81;
	shr.u32 	%r83, %r75, 31;
	add.s32 	%r84, %r75, %r83;
	shr.s32 	%r85, %r84, 1;
	mul.wide.s32 	%rd46, %r85, 8;
	add.s64 	%rd13, %rd1, %rd46;
	ld.global.f32 	%f35, [%rd13];
	shr.u32 	%r86, %r82, 31;
	add.s32 	%r87, %r82, %r86;
	shr.s32 	%r88, %r87, 1;
	mul.wide.s32 	%rd47, %r88, 2;
	add.s64 	%rd48, %rd2, %rd47;
	ld.global.v2.u8 	{%rs9, %rs10}, [%rd48];
	setp.eq.s16 	%p21, %rs9, 0;
	mul.f32 	%f36, %f35, %f22;
	selp.f32 	%f15, %f21, %f36, %p21;
	setp.eq.s16 	%p22, %rs10, 0;
	mov.f32 	%f235, %f21;
	@%p22 bra 	$L__BB182_14;
	ld.global.f32 	%f37, [%rd13+4];
	mul.f32 	%f235, %f37, %f22;
$L__BB182_14:
	add.s32 	%r89, %r6, 256;
	div.s32 	%r90, %r89, %r7;
	mul.lo.s32 	%r91, %r90, %r7;
	sub.s32 	%r92, %r89, %r91;
	selp.b32 	%r93, 0, %r90, %p4;
	selp.b32 	%r94, 0, %r92, %p3;
	mul.lo.s32 	%r95, %r9, %r93;
	mad.lo.s32 	%r96, %r10, %r94, %r95;
	shr.u32 	%r97, %r89, 31;
	add.s32 	%r98, %r89, %r97;
	shr.s32 	%r99, %r98, 1;
	mul.wide.s32 	%rd49, %r99, 8;
	add.s64 	%rd14, %rd1, %rd49;
	ld.global.f32 	%f38, [%rd14];
	shr.u32 	%r100, %r96, 31;
	add.s32 	%r101, %r96, %r100;
	shr.s32 	%r102, %r101, 1;
	mul.wide.s32 	%rd50, %r102, 2;
	add.s64 	%rd51, %rd2, %rd50;
	ld.global.v2.u8 	{%rs11, %rs12}, [%rd51];
	setp.eq.s16 	%p25, %rs11, 0;
	mul.f32 	%f39, %f38, %f22;
	selp.f32 	%f18, %f21, %f39, %p25;
	setp.eq.s16 	%p26, %rs12, 0;
	mov.f32 	%f236, %f21;
	@%p26 bra 	$L__BB182_16;
	ld.global.f32 	%f40, [%rd14+4];
	mul.f32 	%f236, %f40, %f22;
$L__BB182_16:
	max.f32 	%f41, %f3, 0fFF800000;
	max.f32 	%f42, %f41, %f231;
	max.f32 	%f43, %f42, %f6;
	max.f32 	%f44, %f43, %f232;
	max.f32 	%f45, %f44, %f9;
	max.f32 	%f46, %f45, %f233;
	max.f32 	%f47, %f46, %f12;
	max.f32 	%f48, %f47, %f234;
	max.f32 	%f49, %f48, %f15;
	max.f32 	%f50, %f49, %f235;
	max.f32 	%f51, %f50, %f18;
	max.f32 	%f52, %f51, %f236;
	mov.b32 	%r103, %f52;
	shfl.sync.bfly.b32	%r104|%p27, %r103, 16, 31, -1;
	mov.b32 	%f53, %r104;
	max.f32 	%f54, %f52, %f53;
	mov.b32 	%r105, %f54;
	shfl.sync.bfly.b32	%r106|%p28, %r105, 8, 31, -1;
	mov.b32 	%f55, %r106;
	max.f32 	%f56, %f54, %f55;
	mov.b32 	%r107, %f56;
	shfl.sync.bfly.b32	%r108|%p29, %r107, 4, 31, -1;
	mov.b32 	%f57, %r108;
	max.f32 	%f58, %f56, %f57;
	mov.b32 	%r109, %f58;
	shfl.sync.bfly.b32	%r110|%p30, %r109, 2, 31, -1;
	mov.b32 	%f59, %r110;
	max.f32 	%f60, %f58, %f59;
	mov.b32 	%r111, %f60;
	shfl.sync.bfly.b32	%r112|%p31, %r111, 1, 31, -1;
	mov.b32 	%f61, %r112;
	max.f32 	%f62, %f60, %f61;
	sub.f32 	%f63, %f3, %f62;
	fma.rn.f32 	%f64, %f63, 0f3BBB989D, 0f3F000000;
	cvt.sat.f32.f32 	%f65, %f64;
	mov.f32 	%f66, 0f4B400001;
	mov.f32 	%f67, 0f437C0000;
	fma.rm.f32 	%f68, %f65, %f67, %f66;
	add.f32 	%f69, %f68, 0fCB40007F;
	neg.f32 	%f70, %f69;
	fma.rn.f32 	%f71, %f63, 0f3FB8AA3B, %f70;
	fma.rn.f32 	%f72, %f63, 0f32A57060, %f71;
	mov.b32 	%r113, %f68;
	shl.b32 	%r114, %r113, 23;
	mov.b32 	%f73, %r114;
	ex2.approx.ftz.f32 	%f74, %f72;
	mul.f32 	%f75, %f74, %f73;
	add.f32 	%f76, %f75, 0f00000000;
	sub.f32 	%f77, %f231, %f62;
	fma.rn.f32 	%f78, %f77, 0f3BBB989D, 0f3F000000;
	cvt.sat.f32.f32 	%f79, %f78;
	fma.rm.f32 	%f80, %f79, %f67, %f66;
	add.f32 	%f81, %f80, 0fCB40007F;
	neg.f32 	%f82, %f81;
	fma.rn.f32 	%f83, %f77, 0f3FB8AA3B, %f82;
	fma.rn.f32 	%f84, %f77, 0f32A57060, %f83;
	mov.b32 	%r115, %f80;
	shl.b32 	%r116, %r115, 23;
	mov.b32 	%f85, %r116;
	ex2.approx.ftz.f32 	%f86, %f84;
	mul.f32 	%f87, %f86, %f85;
	add.f32 	%f88, %f76, %f87;
	sub.f32 	%f89, %f6, %f62;
	fma.rn.f32 	%f90, %f89, 0f3BBB989D, 0f3F000000;
	cvt.sat.f32.f32 	%f91, %f90;
	fma.rm.f32 	%f92, %f91, %f67, %f66;
	add.f32 	%f93, %f92, 0fCB40007F;
	neg.f32 	%f94, %f93;
	fma.rn.f32 	%f95, %f89, 0f3FB8AA3B, %f94;
	fma.rn.f32 	%f96, %f89, 0f32A57060, %f95;
	mov.b32 	%r117, %f92;
	shl.b32 	%r118, %r117, 23;
	mov.b32 	%f97, %r118;
	ex2.approx.ftz.f32 	%f98, %f96;
	mul.f32 	%f99, %f98, %f97;
	add.f32 	%f100, %f88, %f99;
	sub.f32 	%f101, %f232, %f62;
	fma.rn.f32 	%f102, %f101, 0f3BBB989D, 0f3F000000;
	cvt.sat.f32.f32 	%f103, %f102;
	fma.rm.f32 	%f104, %f103, %f67, %f66;
	add.f32 	%f105, %f104, 0fCB40007F;
	neg.f32 	%f106, %f105;
	fma.rn.f32 	%f107, %f101, 0f3FB8AA3B, %f106;
	fma.rn.f32 	%f108, %f101, 0f32A57060, %f107;
	mov.b32 	%r119, %f104;
	shl.b32 	%r120, %r119, 23;
	mov.b32 	%f109, %r120;
	ex2.approx.ftz.f32 	%f110, %f108;
	mul.f32 	%f111, %f110, %f109;
	add.f32 	%f112, %f100, %f111;
	sub.f32 	%f113, %f9, %f62;
	fma.rn.f32 	%f114, %f113, 0f3BBB989D, 0f3F000000;
	cvt.sat.f32.f32 	%f115, %f114;
	fma.rm.f32 	%f116, %f115, %f67, %f66;
	add.f32 	%f117, %f116, 0fCB40007F;
	neg.f32 	%f118, %f117;
	fma.rn.f32 	%f119, %f113, 0f3FB8AA3B, %f118;
	fma.rn.f32 	%f120, %f113, 0f32A57060, %f119;
	mov.b32 	%r121, %f116;
	shl.b32 	%r122, %r121, 23;
	mov.b32 	%f121, %r122;
	ex2.approx.ftz.f32 	%f122, %f120;
	mul.f32 	%f123, %f122, %f121;
	add.f32 	%f124, %f112, %f123;
	sub.f32 	%f125, %f233, %f62;
	fma.rn.f32 	%f126, %f125, 0f3BBB989D, 0f3F000000;
	cvt.sat.f32.f32 	%f127, %f126;
	fma.rm.f32 	%f128, %f127, %f67, %f66;
	add.f32 	%f129, %f128, 0fCB40007F;
	neg.f32 	%f130, %f129;
	fma.rn.f32 	%f131, %f125, 0f3FB8AA3B, %f130;
	fma.rn.f32 	%f132, %f125, 0f32A57060, %f131;
	mov.b32 	%r123, %f128;
	shl.b32 	%r124, %r123, 23;
	mov.b32 	%f133, %r124;
	ex2.approx.ftz.f32 	%f134, %f132;
	mul.f32 	%f135, %f134, %f133;
	add.f32 	%f136, %f124, %f135;
	sub.f32 	%f137, %f12, %f62;
	fma.rn.f32 	%f138, %f137, 0f3BBB989D, 0f3F000000;
	cvt.sat.f32.f32 	%f139, %f138;
	fma.rm.f32 	%f140, %f139, %f67, %f66;
	add.f32 	%f141, %f140, 0fCB40007F;
	neg.f32 	%f142, %f141;
	fma.rn.f32 	%f143, %f137, 0f3FB8AA3B, %f142;
	fma.rn.f32 	%f144, %f137, 0f32A57060, %f143;
	mov.b32 	%r125, %f140;
	shl.b32 	%r126, %r125, 23;
	mov.b32 	%f145, %r126;
	ex2.approx.ftz.f32 	%f146, %f144;
	mul.f32 	%f147, %f146, %f145;
	add.f32 	%f148, %f136, %f147;
	sub.f32 	%f149, %f234, %f62;
	fma.rn.f32 	%f150, %f149, 0f3BBB989D, 0f3F000000;
	cvt.sat.f32.f32 	%f151, %f150;
	fma.rm.f32 	%f152, %f151, %f67, %f66;
	add.f32 	%f153, %f152, 0fCB40007F;
	neg.f32 	%f154, %f153;
	fma.rn.f32 	%f155, %f149, 0f3FB8AA3B, %f154;
	fma.rn.f32 	%f156, %f149, 0f32A57060, %f155;
	mov.b32 	%r127, %f152;
	shl.b32 	%r128, %r127, 23;
	mov.b32 	%f157, %r128;
	ex2.approx.ftz.f32 	%f158, %f156;
	mul.f32 	%f159, %f158, %f157;
	add.f32 	%f160, %f148, %f159;
	sub.f32 	%f161, %f15, %f62;
	fma.rn.f32 	%f162, %f161, 0f3BBB989D, 0f3F000000;
	cvt.sat.f32.f32 	%f163, %f162;
	fma.rm.f32 	%f164, %f163, %f67, %f66;
	add.f32 	%f165, %f164, 0fCB40007F;
	neg.f32 	%f166, %f165;
	fma.rn.f32 	%f167, %f161, 0f3FB8AA3B, %f166;
	fma.rn.f32 	%f168, %f161, 0f32A57060, %f167;
	mov.b32 	%r129, %f164;
	shl.b32 	%r130, %r129, 23;
	mov.b32 	%f169, %r130;
	ex2.approx.ftz.f32 	%f170, %f168;
	mul.f32 	%f171, %f170, %f169;
	add.f32 	%f172, %f160, %f171;
	sub.f32 	%f173, %f235, %f62;
	fma.rn.f32 	%f174, %f173, 0f3BBB989D, 0f3F000000;
	cvt.sat.f32.f32 	%f175, %f174;
	fma.rm.f32 	%f176, %f175, %f67, %f66;
	add.f32 	%f177, %f176, 0fCB40007F;
	neg.f32 	%f178, %f177;
	fma.rn.f32 	%f179, %f173, 0f3FB8AA3B, %f178;
	fma.rn.f32 	%f180, %f173, 0f32A57060, %f179;
	mov.b32 	%r131, %f176;
	shl.b32 	%r132, %r131, 23;
	mov.b32 	%f181, %r132;
	ex2.approx.ftz.f32 	%f182, %f180;
	mul.f32 	%f183, %f182, %f181;
	add.f32 	%f184, %f172, %f183;
	sub.f32 	%f185, %f18, %f62;
	fma.rn.f32 	%f186, %f185, 0f3BBB989D, 0f3F000000;
	cvt.sat.f32.f32 	%f187, %f186;
	fma.rm.f32 	%f188, %f187, %f67, %f66;
	add.f32 	%f189, %f188, 0fCB40007F;
	neg.f32 	%f190, %f189;
	fma.rn.f32 	%f191, %f185, 0f3FB8AA3B, %f190;
	fma.rn.f32 	%f192, %f185, 0f32A57060, %f191;
	mov.b32 	%r133, %f188;
	shl.b32 	%r134, %r133, 23;
	mov.b32 	%f193, %r134;
	ex2.approx.ftz.f32 	%f194, %f192;
	mul.f32 	%f195, %f194, %f193;
	add.f32 	%f196, %f184, %f195;
	sub.f32 	%f197, %f236, %f62;
	fma.rn.f32 	%f198, %f197, 0f3BBB989D, 0f3F000000;
	cvt.sat.f32.f32 	%f199, %f198;
	fma.rm.f32 	%f200, %f199, %f67, %f66;
	add.f32 	%f201, %f200, 0fCB40007F;
	neg.f32 	%f202, %f201;
	fma.rn.f32 	%f203, %f197, 0f3FB8AA3B, %f202;
	fma.rn.f32 	%f204, %f197, 0f32A57060, %f203;
	mov.b32 	%r135, %f200;
	shl.b32 	%r136, %r135, 23;
	mov.b32 	%f205, %r136;
	ex2.approx.ftz.f32 	%f206, %f204;
	mul.f32 	%f207, %f206, %f205;
	add.f32 	%f208, %f196, %f207;
	mov.b32 	%r137, %f208;
	shfl.sync.bfly.b32	%r138|%p32, %r137, 16, 31, -1;
	mov.b32 	%f209, %r138;
	add.f32 	%f210, %f208, %f209;
	mov.b32 	%r139, %f210;
	shfl.sync.bfly.b32	%r140|%p33, %r139, 8, 31, -1;
	mov.b32 	%f211, %r140;
	add.f32 	%f212, %f210, %f211;
	mov.b32 	%r141, %f212;
	shfl.sync.bfly.b32	%r142|%p34, %r141, 4, 31, -1;
	mov.b32 	%f213, %r142;
	add.f32 	%f214, %f212, %f213;
	mov.b32 	%r143, %f214;
	shfl.sync.bfly.b32	%r144|%p35, %r143, 2, 31, -1;
	mov.b32 	%f215, %r144;
	add.f32 	%f216, %f214, %f215;
	mov.b32 	%r145, %f216;
	shfl.sync.bfly.b32	%r146|%p36, %r145, 1, 31, -1;
	mov.b32 	%f217, %r146;
	add.f32 	%f218, %f216, %f217;
	div.rn.f32 	%f219, %f75, %f218;
	div.rn.f32 	%f220, %f87, %f218;
	div.rn.f32 	%f221, %f99, %f218;
	div.rn.f32 	%f222, %f111, %f218;
	div.rn.f32 	%f223, %f123, %f218;
	div.rn.f32 	%f224, %f135, %f218;
	div.rn.f32 	%f225, %f147, %f218;
	div.rn.f32 	%f226, %f159, %f218;
	div.rn.f32 	%f227, %f171, %f218;
	div.rn.f32 	%f228, %f183, %f218;
	div.rn.f32 	%f229, %f195, %f218;
	div.rn.f32 	%f230, %f207, %f218;
	mad.lo.s64 	%rd52, %rd89, %rd25, %rd6;
	shr.u64 	%rd53, %rd52, 63;
	add.s64 	%rd54, %rd52, %rd53;
	cvta.to.global.u64 	%rd55, %rd24;
	shl.b64 	%rd56, %rd54, 2;
	and.b64  	%rd57, %rd56, -8;
	add.s64 	%rd58, %rd55, %rd57;
	st.global.v2.f32 	[%rd58], {%f219, %f220};
	add.s64 	%rd59, %rd52, 64;
	shr.u64 	%rd60, %rd59, 63;
	add.s64 	%rd61, %rd59, %rd60;
	shl.b64 	%rd62, %rd61, 2;
	and.b64  	%rd63, %rd62, -8;
	add.s64 	%rd64, %rd55, %rd63;
	st.global.v2.f32 	[%rd64], {%f221, %f222};
	add.s64 	%rd65, %rd52, 128;
	shr.u64 	%rd66, %rd65, 63;
	add.s64 	%rd67, %rd65, %rd66;
	shl.b64 	%rd68, %rd67, 2;
	and.b64  	%rd69, %rd68, -8;
	add.s64 	%rd70, %rd55, %rd69;
	st.global.v2.f32 	[%rd70], {%f223, %f224};
	add.s64 	%rd71, %rd52, 192;
	shr.u64 	%rd72, %rd71, 63;
	add.s64 	%rd73, %rd71, %rd72;
	shl.b64 	%rd74, %rd73, 2;
	and.b64  	%rd75, %rd74, -8;
	add.s64 	%rd76, %rd55, %rd75;
	st.global.v2.f32 	[%rd76], {%f225, %f226};
	add.s64 	%rd77, %rd52, 256;
	shr.u64 	%rd78, %rd77, 63;
	add.s64 	%rd79, %rd77, %rd78;
	shl.b64 	%rd80, %rd79, 2;
	and.b64  	%rd81, %rd80, -8;
	add.s64 	%rd82, %rd55, %rd81;
	st.global.v2.f32 	[%rd82], {%f227, %f228};
	add.s64 	%rd83, %rd52, 320;
	shr.u64 	%rd84, %rd83, 63;
	add.s64 	%rd85, %rd83, %rd84;
	shl.b64 	%rd86, %rd85, 2;
	and.b64  	%rd87, %rd86, -8;
	add.s64 	%rd88, %rd55, %rd87;
	st.global.v2.f32 	[%rd88], {%f229, %f230};
	add.s64 	%rd89, %rd89, %rd7;
	setp.lt.s64 	%p37, %rd89, %rd26;
	@%p37 bra 	$L__BB182_4;
$L__BB182_17:
	ret;

}
	// .globl	_Z15SoftmaxWarpImplI22BroadcastScaleMaskLoadIffbLm2EiE11DirectStoreIffEfLi2ELi12ELi32ELi1ELb1EL9Algorithm0EEvT_T0_ll
.visible .entry _Z15SoftmaxWarpImplI22BroadcastScaleMaskLoadIffbLm2EiE11DirectStoreIffEfLi2ELi12ELi32ELi1ELb1EL9Algorithm0EEvT_T0_ll(
	.param .align 8 .b8 _Z15SoftmaxWarpImplI22BroadcastScaleMaskLoadIffbLm2EiE11DirectStoreIffEfLi2ELi12ELi32ELi1ELb1EL9Algorithm0EEvT_T0_ll_param_0[88],
	.param .align 8 .b8 _Z15SoftmaxWarpImplI22BroadcastScaleMaskLoadIffbLm2EiE11DirectStoreIffEfLi2ELi12ELi32ELi1ELb1EL9Algorithm0EEvT_T0_ll_param_1[16],
	.param .u64 _Z15SoftmaxWarpImplI22BroadcastScaleMaskLoadIffbLm2EiE11DirectStoreIffEfLi2ELi12ELi32ELi1ELb1EL9Algorithm0EEvT_T0_ll_param_2,
	.param .u64 _Z15SoftmaxWarpImplI22BroadcastScaleMaskLoadIffbLm2EiE11DirectStoreIffEfLi2ELi12ELi32ELi1ELb1EL9Algorithm0EEvT_T0_ll_param_3
)
{
	.reg .pred 	%p<50>;
	.reg .b16 	%rs<13>;
	.reg .b32 	%r<158>;
	.reg .b32 	%f<283>;
	.reg .b64 	%rd<94>;

	ld.param.u64 	%rd30, [_Z15SoftmaxWarpImplI22BroadcastScaleMaskLoadIffbLm2EiE11DirectStoreIffEfLi2ELi12ELi32ELi1ELb1EL9Algorithm0EEvT_T0_ll_param_1+8];
	ld.param.v2.f32 	{%f61, %f62}, [_Z15SoftmaxWarpImplI22BroadcastScaleMaskLoadIffbLm2EiE11DirectStoreIffEfLi2ELi12ELi32ELi1ELb1EL9Algorithm0EEvT_T0_ll_param_0+80];
	ld.param.u64 	%rd28, [_Z15SoftmaxWarpImplI22BroadcastScaleMaskLoadIffbLm2EiE11DirectStoreIffEfLi2ELi12ELi32ELi1ELb1EL9Algorithm0EEvT_T0_ll_param_0+72];
	ld.param.v2.u32 	{%r8, %r9}, [_Z15SoftmaxWarpImplI22BroadcastScaleMaskLoadIffbLm2EiE11DirectStoreIffEfLi2ELi12ELi32ELi1ELb1EL9Algorithm0EEvT_T0_ll_param_0+56];
	ld.param.v2.u32 	{%r6, %r7}, [_Z15SoftmaxWarpImplI22BroadcastScaleMaskLoadIffbLm2EiE11DirectStoreIffEfLi2ELi12ELi32ELi1ELb1EL9Algorithm0EEvT_T0_ll_param_0+40];
	ld.param.u64 	%rd24, [_Z15SoftmaxWarpImplI22BroadcastScaleMaskLoadIffbLm2EiE11DirectStoreIffEfLi2ELi12ELi32ELi1ELb1EL9Algorithm0EEvT_T0_ll_param_0+24];
	ld.param.u64 	%rd23, [_Z15SoftmaxWarpImplI22BroadcastScaleMaskLoadIffbLm2EiE11DirectStoreIffEfLi2ELi12ELi32ELi1ELb1EL9Algorithm0EEvT_T0_ll_param_0+16];
	ld.param.u64 	%rd29, [_Z15SoftmaxWarpImplI22BroadcastScaleMaskLoadIffbLm2EiE11DirectStoreIffEfLi2ELi12ELi32ELi1ELb1EL9Algorithm0EEvT_T0_ll_param_1];
	ld.param.u64 	%rd22, [_Z15SoftmaxWarpImplI22BroadcastScaleMaskLoadIffbLm2EiE11DirectStoreIffEfLi2ELi12ELi32ELi1ELb1EL9Algorithm0EEvT_T0_ll_param_0+8];
	ld.param.u64 	%rd21, [_Z15SoftmaxWarpImplI22BroadcastScaleMaskLoadIffbLm2EiE11DirectStoreIffEfLi2ELi12ELi32ELi1ELb1EL9Algorithm0EEvT_T0_ll_param_0];
	ld.param.u64 	%rd31, [_Z15SoftmaxWarpImplI22BroadcastScaleMaskLoadIffbLm2EiE11DirectStoreIffEfLi2ELi12ELi32ELi1ELb1EL9Algorithm0EEvT_T0_ll_param_2];
	ld.param.u64 	%rd32, [_Z15SoftmaxWarpImplI22BroadcastScaleMaskLoadIffbLm2EiE11DirectStoreIffEfLi2ELi12ELi32ELi1ELb1EL9Algorithm0EEvT_T0_ll_param_3];
	cvta.to.global.u64 	%rd1, %rd21;
	cvta.to.global.u64 	%rd2, %rd22;
	cvta.to.global.u64 	%rd3, %rd29;
	setp.lt.s64 	%p1, %rd32, 385;
	@%p1 bra 	$L__BB183_2;
	mov.u64 	%rd33, $str;
	cvta.global.u64 	%rd34, %rd33;
	mov.u64 	%rd35, $str$1;
	cvta.global.u64 	%rd36, %rd35;
	mov.u64 	%rd37, __unnamed_179;
	cvta.global.u64 	%rd38, %rd37;
	{ // callseq 178, 0
	.param .b64 param0;
	st.param.b64 	[param0], %rd34;
	.param .b64 param1;
	st.param.b64 	[param1], %rd36;
	.param .b32 param2;
	st.param.b32 	[param2], 254;
	.param .b64 param3;
	st.param.b64 	[param3], %rd38;
	.param .b64 param4;
	st.param.b64 	[param4], 1;
	call.uni 
	__assertfail, 
	(
	param0, 
	param1, 
	param2, 
	param3, 
	param4
	);
	} // callseq 178
$L__BB183_2:
	mov.u32 	%r10, %ctaid.x;
	mov.u32 	%r11, %ntid.y;
	mov.u32 	%r12, %tid.y;
	mad.lo.s32 	%r13, %r10, %r11, %r12;
	mov.u32 	%r14, %nctaid.x;
	mul.lo.s32 	%r4, %r14, %r11;
	cvt.s64.s32 	%rd93, %r13;
	setp.le.s64 	%p2, %rd31, %rd93;
	@%p2 bra 	$L__BB183_41;
	mov.u32 	%r15, %tid.x;
	shl.b32 	%r16, %r15, 1;
	cvt.u64.u32 	%rd5, %r16;
	add.s32 	%r17, %r16, 64;
	cvt.u64.u32 	%rd6, %r17;
	add.s32 	%r18, %r16, 128;
	cvt.u64.u32 	%rd7, %r18;
	add.s32 	%r19, %r16, 192;
	cvt.u64.u32 	%rd8, %r19;
	add.s32 	%r20, %r16, 256;
	cvt.u64.u32 	%rd9, %r20;
	add.s32 	%r21, %r16, 320;
	cvt.u64.u32 	%rd10, %r21;
	cvt.s64.s32 	%rd11, %r4;
	cvt.u32.u64 	%r23, %rd28;
	cvt.u32.u64 	%r24, %rd5;
$L__BB183_4:
	setp.le.s64 	%p3, %rd32, %rd5;
	cvt.u32.u64 	%r22, %rd93;
	mul.lo.s32 	%r5, %r23, %r22;
	mov.f32 	%f260, 0fFF800000;
	mov.f32 	%f261, %f260;
	mov.f32 	%f266, %f260;
	@%p3 bra 	$L__BB183_8;
	setp.eq.s64 	%p4, %rd24, 1;
	setp.eq.s64 	%p5, %rd23, 1;
	add.s32 	%r25, %r24, %r5;
	div.s32 	%r26, %r25, %r6;
	mul.lo.s32 	%r27, %r26, %r6;
	sub.s32 	%r28, %r25, %r27;
	selp.b32 	%r29, 0, %r26, %p5;
	selp.b32 	%r30, 0, %r28, %p4;
	mul.lo.s32 	%r31, %r8, %r29;
	mad.lo.s32 	%r32, %r9, %r30, %r31;
	shr.u32 	%r33, %r25, 31;
	add.s32 	%r34, %r25, %r33;
	shr.s32 	%r35, %r34, 1;
	mul.wide.s32 	%rd39, %r35, 8;
	add.s64 	%rd13, %rd1, %rd39;
	ld.global.f32 	%f64, [%rd13];
	shr.u32 	%r36, %r32, 31;
	add.s32 	%r37, %r32, %r36;
	shr.s32 	%r38, %r37, 1;
	mul.wide.s32 	%rd40, %r38, 2;
	add.s64 	%rd41, %rd2, %rd40;
	ld.global.v2.u8 	{%rs1, %rs2}, [%rd41];
	setp.eq.s16 	%p6, %rs1, 0;
	mul.f32 	%f65, %f64, %f62;
	selp.f32 	%f261, %f61, %f65, %p6;
	setp.eq.s16 	%p7, %rs2, 0;
	mov.f32 	%f260, %f61;
	@%p7 bra 	$L__BB183_7;
	ld.global.f32 	%f66, [%rd13+4];
	mul.f32 	%f260, %f66, %f62;
$L__BB183_7:
	max.f32 	%f67, %f261, 0fFF800000;
	max.f32 	%f266, %f67, %f260;
$L__BB183_8:
	setp.le.s64 	%p8, %rd32, %rd6;
	mov.f32 	%f264, 0fFF800000;
	mov.f32 	%f265, %f264;
	@%p8 bra 	$L__BB183_12;
	cvt.u32.u64 	%r39, %rd6;
	setp.eq.s64 	%p9, %rd24, 1;
	setp.eq.s64 	%p10, %rd23, 1;
	add.s32 	%r40, %r39, %r5;
	div.s32 	%r41, %r40, %r6;
	mul.lo.s32 	%r42, %r41, %r6;
	sub.s32 	%r43, %r40, %r42;
	selp.b32 	%r44, 0, %r41, %p10;
	selp.b32 	%r45, 0, %r43, %p9;
	mul.lo.s32 	%r46, %r8, %r44;
	mad.lo.s32 	%r47, %r9, %r45, %r46;
	shr.u32 	%r48, %r40, 31;
	add.s32 	%r49, %r40, %r48;
	shr.s32 	%r50, %r49, 1;
	mul.wide.s32 	%rd42, %r50, 8;
	add.s64 	%rd14, %rd1, %rd42;
	ld.global.f32 	%f69, [%rd14];
	shr.u32 	%r51, %r47, 31;
	add.s32 	%r52, %r47, %r51;
	shr.s32 	%r53, %r52, 1;
	mul.wide.s32 	%rd43, %r53, 2;
	add.s64 	%rd44, %rd2, %rd43;
	ld.global.v2.u8 	{%rs3, %rs4}, [%rd44];
	setp.eq.s16 	%p11, %rs3, 0;
	mul.f32 	%f70, %f69, %f62;
	selp.f32 	%f265, %f61, %f70, %p11;
	setp.eq.s16 	%p12, %rs4, 0;
	mov.f32 	%f264, %f61;
	@%p12 bra 	$L__BB183_11;
	ld.global.f32 	%f71, [%rd14+4];
	mul.f32 	%f264, %f71, %f62;
$L__BB183_11:
	max.f32 	%f72, %f266, %f265;
	max.f32 	%f266, %f72, %f264;
$L__BB183_12:
	setp.le.s64 	%p13, %rd32, %rd7;
	mov.f32 	%f268, 0fFF800000;
	mov.f32 	%f269, %f268;
	@%p13 bra 	$L__BB183_16;
	cvt.u32.u64 	%r54, %rd7;
	setp.eq.s64 	%p14, %rd24, 1;
	setp.eq.s64 	%p15, %rd23, 1;
	add.s32 	%r55, %r54, %r5;
	div.s32 	%r56, %r55, %r6;
	mul.lo.s32 	%r57, %r56, %r6;
	sub.s32 	%r58, %r55, %r57;
	selp.b32 	%r59, 0, %r56, %p15;
	selp.b32 	%r60, 0, %r58, %p14;
	mul.lo.s32 	%r61, %r8, %r59;
	mad.lo.s32 	%r62, %r9, %r60, %r61;
	shr.u32 	%r63, %r55, 31;
	add.s32 	%r64, %r55, %r63;
	shr.s32 	%r65, %r64, 1;
	mul.wide.s32 	%rd45, %r65, 8;
	add.s64 	%rd15, %rd1, %rd45;
	ld.global.f32 	%f74, [%rd15];
	shr.u32 	%r66, %r62, 31;
	add.s32 	%r67, %r62, %r66;
	shr.s32 	%r68, %r67, 1;
	mul.wide.s32 	%rd46, %r68, 2;
	add.s64 	%rd47, %rd2, %rd46;
	ld.global.v2.u8 	{%rs5, %rs6}, [%rd47];
	setp.eq.s16 	%p16, %rs5, 0;
	mul.f32 	%f75, %f74, %f62;
	selp.f32 	%f269, %f61, %f75, %p16;
	setp.eq.s16 	%p17, %rs6, 0;
	mov.f32 	%f268, %f61;
	@%p17 bra 	$L__BB183_15;
	ld.global.f32 	%f76, [%rd15+4];
	mul.f32 	%f268, %f76, %f62;
$L__BB183_15:
	max.f32 	%f77, %f266, %f269;
	max.f32 	%f266, %f77, %f268;
$L__BB183_16:
	setp.le.s64 	%p18, %rd32, %rd8;
	mov.f32 	%f272, 0fFF800000;
	mov.f32 	%f273, %f272;
	@%p18 bra 	$L__BB183_20;
	cvt.u32.u64 	%r69, %rd8;
	setp.eq.s64 	%p19, %rd24, 1;
	setp.eq.s64 	%p20, %rd23, 1;
	add.s32 	%r70, %r69, %r5;
	div.s32 	%r71, %r70, %r6;
	mul.lo.s32 	%r72, %r71, %r6;
	sub.s32 	%r73, %r70, %r72;
	selp.b32 	%r74, 0, %r71, %p20;
	selp.b32 	%r75, 0, %r73, %p19;
	mul.lo.s32 	%r76, %r8, %r74;
	mad.lo.s32 	%r77, %r9, %r75, %r76;
	shr.u32 	%r78, %r70, 31;
	add.s32 	%r79, %r70, %r78;
	shr.s32 	%r80, %r79, 1;
	mul.wide.s32 	%rd48, %r80, 8;
	add.s64 	%rd16, %rd1, %rd48;
	ld.global.f32 	%f79, [%rd16];
	shr.u32 	%r81, %r77, 31;
	add.s32 	%r82, %r77, %r81;
	shr.s32 	%r83, %r82, 1;
	mul.wide.s32 	%rd49, %r83, 2;
	add.s64 	%rd50, %rd2, %rd49;
	ld.global.v2.u8 	{%rs7, %rs8}, [%rd50];
	setp.eq.s16 	%p21, %rs7, 0;
	mul.f32 	%f80, %f79, %f62;
	selp.f32 	%f273, %f61, %f80, %p21;
	setp.eq.s16 	%p22, %rs8, 0;
	mov.f32 	%f272, %f61;
	@%p22 bra 	$L__BB183_19;
	ld.global.f32 	%f81, [%rd16+4];
	mul.f32 	%f272, %f81, %f62;
$L__BB183_19:
	max.f32 	%f82, %f266, %f273;
	max.f32 	%f266, %f82, %f272;
$L__BB183_20:
	setp.le.s64 	%p23, %rd32, %rd9;
	mov.f32 	%f276, 0fFF800000;
	mov.f32 	%f277, %f276;
	@%p23 bra 	$L__BB183_24;
	cvt.u32.u64 	%r84, %rd9;
	setp.eq.s64 	%p24, %rd24, 1;
	setp.eq.s64 	%p25, %rd23, 1;
	add.s32 	%r85, %r84, %r5;
	div.s32 	%r86, %r85, %r6;
	mul.lo.s32 	%r87, %r86, %r6;
	sub.s32 	%r88, %r85, %r87;
	selp.b32 	%r89, 0, %r86, %p25;
	selp.b32 	%r90, 0, %r88, %p24;
	mul.lo.s32 	%r91, %r8, %r89;
	mad.lo.s32 	%r92, %r9, %r90, %r91;
	shr.u32 	%r93, %r85, 31;
	add.s32 	%r94, %r85, %r93;
	shr.s32 	%r95, %r94, 1;
	mul.wide.s32 	%rd51, %r95, 8;
	add.s64 	%rd17, %rd1, %rd51;
	ld.global.f32 	%f84, [%rd17];
	shr.u32 	%r96, %r92, 31;
	add.s32 	%r97, %r92, %r96;
	shr.s32 	%r98, %r97, 1;
	mul.wide.s32 	%rd52, %r98, 2;
	add.s64 	%rd53, %rd2, %rd52;
	ld.global.v2.u8 	{%rs9, %rs10}, [%rd53];
	setp.eq.s16 	%p26, %rs9, 0;
	mul.f32 	%f85, %f84, %f62;
	selp.f32 	%f277, %f61, %f85, %p26;
	setp.eq.s16 	%p27, %rs10, 0;
	mov.f32 	%f276, %f61;
	@%p27 bra 	$L__BB183_23;
	ld.global.f32 	%f86, [%rd17+4];
	mul.f32 	%f276, %f86, %f62;
$L__BB183_23:
	max.f32 	%f87, %f266, %f277;
	max.f32 	%f266, %f87, %f276;
$L__BB183_24:
	setp.le.s64 	%p28, %rd32, %rd10;
	mov.f32 	%f280, 0fFF800000;
	mov.f32 	%f281, %f280;
	@%p28 bra 	$L__BB183_28;
	cvt.u32.u64 	%r99, %rd10;
	setp.eq.s64 	%p29, %rd24, 1;
	setp.eq.s64 	%p30, %rd23, 1;
	add.s32 	%r100, %r99, %r5;
	div.s32 	%r101, %r100, %r6;
	mul.lo.s32 	%r102, %r101, %r6;
	sub.s32 	%r103, %r100, %r102;
	selp.b32 	%r104, 0, %r101, %p30;
	selp.b32 	%r105, 0, %r103, %p29;
	mul.lo.s32 	%r106, %r8, %r104;
	mad.lo.s32 	%r107, %r9, %r105, %r106;
	shr.u32 	%r108, %r100, 31;
	add.s32 	%r109, %r100, %r108;
	shr.s32 	%r110, %r109, 1;
	mul.wide.s32 	%rd54, %r110, 8;
	add.s64 	%rd18, %rd1, %rd54;
	ld.global.f32 	%f89, [%rd18];
	shr.u32 	%r111, %r107, 31;
	add.s32 	%r112, %r107, %r111;
	shr.s32 	%r113, %r112, 1;
	mul.wide.s32 	%rd55, %r113, 2;
	add.s64 	%rd56, %rd2, %rd55;
	ld.global.v2.u8 	{%rs11, %rs12}, [%rd56];
	setp.eq.s16 	%p31, %rs11, 0;
	mul.f32 	%f90, %f89, %f62;
	selp.f32 	%f281, %f61, %f90, %p31;
	setp.eq.s16 	%p32, %rs12, 0;
	mov.f32 	%f280, %f61;
	@%p32 bra 	$L__BB183_27;
	ld.global.f32 	%f91, [%rd18+4];
	mul.f32 	%f280, %f91, %f62;
$L__BB183_27:
	max.f32 	%f92, %f266, %f281;
	max.f32 	%f266, %f92, %f280;
$L__BB183_28:
	setp.le.s64 	%p33, %rd32, %rd5;
	mov.b32 	%r114, %f266;
	shfl.sync.bfly.b32	%r115|%p34, %r114, 16, 31, -1;
	mov.b32 	%f93, %r115;
	max.f32 	%f94, %f266, %f93;
	mov.b32 	%r116, %f94;
	shfl.sync.bfly.b32	%r117|%p35, %r116, 8, 31, -1;
	mov.b32 	%f95, %r117;
	max.f32 	%f96, %f94, %f95;
	mov.b32 	%r118, %f96;
	shfl.sync.bfly.b32	%r119|%p36, %r118, 4, 31, -1;
	mov.b32 	%f97, %r119;
	max.f32 	%f98, %f96, %f97;
	mov.b32 	%r120, %f98;
	shfl.sync.bfly.b32	%r121|%p37, %r120, 2, 31, -1;
	mov.b32 	%f99, %r121;
	max.f32 	%f100, %f98, %f99;
	mov.b32 	%r122, %f100;
	shfl.sync.bfly.b32	%r123|%p38, %r122, 1, 31, -1;
	mov.b32 	%f101, %r123;
	max.f32 	%f102, %f100, %f101;
	sub.f32 	%f103, %f261, %f102;
	fma.rn.f32 	%f104, %f103, 0f3BBB989D, 0f3F000000;
	cvt.sat.f32.f32 	%f105, %f104;
	mov.f32 	%f106, 0f4B400001;
	mov.f32 	%f107, 0f437C0000;
	fma.rm.f32 	%f108, %f105, %f107, %f106;
	add.f32 	%f109, %f108, 0fCB40007F;
	neg.f32 	%f110, %f109;
	fma.rn.f32 	%f111, %f103, 0f3FB8AA3B, %f110;
	fma.rn.f32 	%f112, %f103, 0f32A57060, %f111;
	mov.b32 	%r124, %f108;
	shl.b32 	%r125, %r124, 23;
	mov.b32 	%f113, %r125;
	ex2.approx.ftz.f32 	%f114, %f112;
	mul.f32 	%f115, %f114, %f113;
	add.f32 	%f116, %f115, 0f00000000;
	sub.f32 	%f117, %f260, %f102;
	fma.rn.f32 	%f118, %f117, 0f3BBB989D, 0f3F000000;
	cvt.sat.f32.f32 	%f119, %f118;
	fma.rm.f32 	%f120, %f119, %f107, %f106;
	add.f32 	%f121, %f120, 0fCB40007F;
	neg.f32 	%f122, %f121;
	fma.rn.f32 	%f123, %f117, 0f3FB8AA3B, %f122;
	fma.rn.f32 	%f124, %f117, 0f32A57060, %f123;
	mov.b32 	%r126, %f120;
	shl.b32 	%r127, %r126, 23;
	mov.b32 	%f125, %r127;
	ex2.approx.ftz.f32 	%f126, %f124;
	mul.f32 	%f127, %f126, %f125;
	add.f32 	%f128, %f116, %f127;
	sub.f32 	%f129, %f265, %f102;
	fma.rn.f32 	%f130, %f129, 0f3BBB989D, 0f3F000000;
	cvt.sat.f32.f32 	%f131, %f130;
	fma.rm.f32 	%f132, %f131, %f107, %f106;
	add.f32 	%f133, %f132, 0fCB40007F;
	neg.f32 	%f134, %f133;
	fma.rn.f32 	%f135, %f129, 0f3FB8AA3B, %f134;
	fma.rn.f32 	%f136, %f129, 0f32A57060, %f135;
	mov.b32 	%r128, %f132;
	shl.b32 	%r129, %r128, 23;
	mov.b32 	%f137, %r129;
	ex2.approx.ftz.f32 	%f138, %f136;
	mul.f32 	%f139, %f138, %f137;
	add.f32 	%f140, %f128, %f139;
	sub.f32 	%f141, %f264, %f102;
	fma.rn.f32 	%f142, %f141, 0f3BBB989D, 0f3F000000;
	cvt.sat.f32.f32 	%f143, %f142;
	fma.rm.f32 	%f144, %f143, %f107, %f106;
	add.f32 	%f145, %f144, 0fCB40007F;
	neg.f32 	%f146, %f145;
	fma.rn.f32 	%f147, %f141, 0f3FB8AA3B, %f146;
	fma.rn.f32 	%f148, %f141, 0f32A57060, %f147;
	mov.b32 	%r130, %f144;
	shl.b32 	%r131, %r130, 23;
	mov.b32 	%f149, %r131;
	ex2.approx.ftz.f32 	%f150, %f148;
	mul.f32 	%f151, %f150, %f149;
	add.f32 	%f152, %f140, %f151;
	sub.f32 	%f153, %f269, %f102;
	fma.rn.f32 	%f154, %f153, 0f3BBB989D, 0f3F000000;
	cvt.sat.f32.f32 	%f155, %f154;
	fma.rm.f32 	%f156, %f155, %f107, %f106;
	add.f32 	%f157, %f156, 0fCB40007F;
	neg.f32 	%f158, %f157;
	fma.rn.f32 	%f159, %f153, 0f3FB8AA3B, %f158;
	fma.rn.f32 	%f160, %f153, 0f32A57060, %f159;
	mov.b32 	%r132, %f156;
	shl.b32 	%r133, %r132, 23;
	mov.b32 	%f161, %r133;
	ex2.approx.ftz.f32 	%f162, %f160;
	mul.f32 	%f163, %f162, %f161;
	add.f32 	%f164, %f152, %f163;
	sub.f32 	%f165, %f268, %f102;
	fma.rn.f32 	%f166, %f165, 0f3BBB989D, 0f3F000000;
	cvt.sat.f32.f32 	%f167, %f166;
	fma.rm.f32 	%f168, %f167, %f107, %f106;
	add.f32 	%f169, %f168, 0fCB40007F;
	neg.f32 	%f170, %f169;
	fma.rn.f32 	%f171, %f165, 0f3FB8AA3B, %f170;
	fma.rn.f32 	%f172, %f165, 0f32A57060, %f171;
	mov.b32 	%r134, %f168;
	shl.b32 	%r135, %r134, 23;
	mov.b32 	%f173, %r135;
	ex2.approx.ftz.f32 	%f174, %f172;
	mul.f32 	%f175, %f174, %f173;
	add.f32 	%f176, %f164, %f175;
	sub.f32 	%f177, %f273, %f102;
	fma.rn.f32 	%f178, %f177, 0f3BBB989D, 0f3F000000;
	cvt.sat.f32.f32 	%f179, %f178;
	fma.rm.f32 	%f180, %f179, %f107, %f106;
	add.f32 	%f181, %f180, 0fCB40007F;
	neg.f32 	%f182, %f181;
	fma.rn.f32 	%f183, %f177, 0f3FB8AA3B, %f182;
	fma.rn.f32 	%f184, %f177, 0f32A57060, %f183;
	mov.b32 	%r136, %f180;
	shl.b32 	%r137, %r136, 23;
	mov.b32 	%f185, %r137;
	ex2.approx.ftz.f32 	%f186, %f184;
	mul.f32 	%f187, %f186, %f185;
	add.f32 	%f188, %f176, %f187;
	sub.f32 	%f189, %f272, %f102;
	fma.rn.f32 	%f190, %f189, 0f3BBB989D, 0f3F000000;
	cvt.sat.f32.f32 	%f191, %f190;
	fma.rm.f32 	%f192, %f191, %f107, %f106;
	add.f32 	%f193, %f192, 0fCB40007F;
	neg.f32 	%f194, %f193;
	fma.rn.f32 	%f195, %f189, 0f3FB8AA3B, %f194;
	fma.rn.f32 	%f196, %f189, 0f32A57060, %f195;
	mov.b32 	%r138, %f192;
	shl.b32 	%r139, %r138, 23;
	mov.b32 	%f197, %r139;
	ex2.approx.ftz.f32 	%f198, %f196;
	mul.f32 	%f199, %f198, %f197;
	add.f32 	%f200, %f188, %f199;
	sub.f32 	%f201, %f277, %f102;
	fma.rn.f32 	%f202, %f201, 0f3BBB989D, 0f3F000000;
	cvt.sat.f32.f32 	%f203, %f202;
	fma.rm.f32 	%f204, %f203, %f107, %f106;
	add.f32 	%f205, %f204, 0fCB40007F;
	neg.f32 	%f206, %f205;
	fma.rn.f32 	%f207, %f201, 0f3FB8AA3B, %f206;
	fma.rn.f32 	%f208, %f201, 0f32A57060, %f207;
	mov.b32 	%r140, %f204;
	shl.b32 	%r141, %r140, 23;
	mov.b32 	%f209, %r141;
	ex2.approx.ftz.f32 	%f210, %f208;
	mul.f32 	%f211, %f210, %f209;
	add.f32 	%f212, %f200, %f211;
	sub.f32 	%f213, %f276, %f102;
	fma.rn.f32 	%f214, %f213, 0f3BBB989D, 0f3F000000;
	cvt.sat.f32.f32 	%f215, %f214;
	fma.rm.f32 	%f216, %f215, %f107, %f106;
	add.f32 	%f217, %f216, 0fCB40007F;
	neg.f32 	%f218, %f217;
	fma.rn.f32 	%f219, %f213, 0f3FB8AA3B, %f218;
	fma.rn.f32 	%f220, %f213, 0f32A57060, %f219;
	mov.b32 	%r142, %f216;
	shl.b32 	%r143, %r142, 23;
	mov.b32 	%f221, %r143;
	ex2.approx.ftz.f32 	%f222, %f220;
	mul.f32 	%f223, %f222, %f221;
	add.f32 	%f224, %f212, %f223;
	sub.f32 	%f225, %f281, %f102;
	fma.rn.f32 	%f226, %f225, 0f3BBB989D, 0f3F000000;
	cvt.sat.f32.f32 	%f227, %f226;
	fma.rm.f32 	%f228, %f227, %f107, %f106;
	add.f32 	%f229, %f228, 0fCB40007F;
	neg.f32 	%f230, %f229;
	fma.rn.f32 	%f231, %f225, 0f3FB8AA3B, %f230;
	fma.rn.f32 	%f232, %f225, 0f32A57060, %f231;
	mov.b32 	%r144, %f228;
	shl.b32 	%r145, %r144, 23;
	mov.b32 	%f233, %r145;
	ex2.approx.ftz.f32 	%f234, %f232;
	mul.f32 	%f235, %f234, %f233;
	add.f32 	%f236, %f224, %f235;
	sub.f32 	%f237, %f280, %f102;
	fma.rn.f32 	%f238, %f237, 0f3BBB989D, 0f3F000000;
	cvt.sat.f32.f32 	%f239, %f238;
	fma.rm.f32 	%f240, %f239, %f107, %f106;
	add.f32 	%f241, %f240, 0fCB40007F;
	neg.f32 	%f242, %f241;
	fma.rn.f32 	%f243, %f237, 0f3FB8AA3B, %f242;
	fma.rn.f32 	%f244, %f237, 0f32A57060, %f243;
	mov.b32 	%r146, %f240;
	shl.b32 	%r147, %r146, 23;
	mov.b32 	%f245, %r147;
	ex2.approx.ftz.f32 	%f246, %f244;
	mul.f32 	%f247, %f246, %f245;
	add.f32 	%f248, %f236, %f247;
	mov.b32 	%r148, %f248;
	shfl.sync.bfly.b32	%r149|%p39, %r148, 16, 31, -1;
	mov.b32 	%f249, %r149;
	add.f32 	%f250, %f248, %f249;
	mov.b32 	%r150, %f250;
	shfl.sync.bfly.b32	%r151|%p40, %r150, 8, 31, -1;
	mov.b32 	%f251, %r151;
	add.f32 	%f252, %f250, %f251;
	mov.b32 	%r152, %f252;
	shfl.sync.bfly.b32	%r153|%p41, %r152, 4, 31, -1;
	mov.b32 	%f253, %r153;
	add.f32 	%f254, %f252, %f253;
	mov.b32 	%r154, %f254;
	shfl.sync.bfly.b32	%r155|%p42, %r154, 2, 31, -1;
	mov.b32 	%f255, %r155;
	add.f32 	%f256, %f254, %f255;
	mov.b32 	%r156, %f256;
	shfl.sync.bfly.b32	%r157|%p43, %r156, 1, 31, -1;
	mov.b32 	%f257, %r157;
	add.f32 	%f258, %f256, %f257;
	div.rn.f32 	%f49, %f115, %f258;
	div.rn.f32 	%f50, %f127, %f258;
	div.rn.f32 	%f51, %f139, %f258;
	div.rn.f32 	%f52, %f151, %f258;
	div.rn.f32 	%f53, %f163, %f258;
	div.rn.f32 	%f54, %f175, %f258;
	div.rn.f32 	%f55, %f187, %f258;
	div.rn.f32 	%f56, %f199, %f258;
	div.rn.f32 	%f57, %f211, %f258;
	div.rn.f32 	%f58, %f223, %f258;
	div.rn.f32 	%f59, %f235, %f258;
	div.rn.f32 	%f60, %f247, %f258;
	mul.lo.s64 	%rd19, %rd93, %rd30;
	@%p33 bra 	$L__BB183_30;
	add.s64 	%rd57, %rd19, %rd5;
	shr.u64 	%rd58, %rd57, 63;
	add.s64 	%rd59, %rd57, %rd58;
	shl.b64 	%rd60, %rd59, 2;
	and.b64  	%rd61, %rd60, -8;
	add.s64 	%rd62, %rd3, %rd61;
	st.global.v2.f32 	[%rd62], {%f49, %f50};
$L__BB183_30:
	setp.le.s64 	%p44, %rd32, %rd6;
	@%p44 bra 	$L__BB183_32;
	add.s64 	%rd63, %rd19, %rd6;
	shr.u64 	%rd64, %rd63, 63;
	add.s64 	%rd65, %rd63, %rd64;
	shl.b64 	%rd66, %rd65, 2;
	and.b64  	%rd67, %rd66, -8;
	add.s64 	%rd68, %rd3, %rd67;
	st.global.v2.f32 	[%rd68], {%f51, %f52};
$L__BB183_32:
	setp.le.s64 	%p45, %rd32, %rd7;
	@%p45 bra 	$L__BB183_34;
	add.s64 	%rd69, %rd19, %rd7;
	shr.u64 	%rd70, %rd69, 63;
	add.s64 	%rd71, %rd69, %rd70;
	shl.b64 	%rd72, %rd71, 2;
	and.b64  	%rd73, %rd72, -8;
	add.s64 	%rd74, %rd3, %rd73;
	st.global.v2.f32 	[%rd74], {%f53, %f54};
$L__BB183_34:
	setp.le.s64 	%p46, %rd32, %rd8;
	@%p46 bra 	$L__BB183_36;
	add.s64 	%rd75, %rd19, %rd8;
	shr.u64 	%rd76, %rd75, 63;
	add.s64 	%rd77, %rd75, %rd76;
	shl.b64 	%rd78, %rd77, 2;
	and.b64  	%rd79, %rd78, -8;
	add.s64 	%rd80, %rd3, %rd79;
	st.global.v2.f32 	[%rd80], {%f55, %f56};
$L__BB183_36:
	setp.le.s64 	%p47, %rd32, %rd9;
	@%p47 bra 	$L__BB183_38;
	add.s64 	%rd81, %rd19, %rd9;
	shr.u64 	%rd82, %rd81, 63;
	add.s64 	%rd83, %rd81, %rd82;
	shl.b64 	%rd84, %rd83, 2;
	and.b64  	%rd85, %rd84, -8;
	add.s64 	%rd86, %rd3, %rd85;
	st.global.v2.f32 	[%rd86], {%f57, %f58};
$L__BB183_38:
	setp.le.s64 	%p48, %rd32, %rd10;
	@%p48 bra 	$L__BB183_40;
	add.s64 	%rd87, %rd19, %rd10;
	shr.u64 	%rd88, %rd87, 63;
	add.s64 	%rd89, %rd87, %rd88;
	shl.b64 	%rd90, %rd89, 2;
	and.b64  	%rd91, %rd90, -8;
	add.s64 	%rd92, %rd3, %rd91;
	st.global.v2.f32 	[%rd92], {%f59, %f60};
$L__BB183_40:
	add.s64 	%rd93, %rd93, %rd11;
	setp.lt.s64 	%p49, %rd93, %rd31;
	@%p49 bra 	$L__BB183_4;
$L__BB183_41:
	ret;

}
	// .globl	_Z15SoftmaxWarpImplI22BroadcastScaleMaskLoadIffbLm2EiE11DirectStoreIffEfLi2ELi14ELi32ELi1ELb0EL9Algorithm0EEvT_T0_ll
.visible .entry _Z15SoftmaxWarpImplI22BroadcastScaleMaskLoadIffbLm2EiE11DirectStoreIffEfLi2ELi14ELi32ELi1ELb0EL9Algorithm0EEvT_T0_ll(
	.param .align 8 .b8 _Z15SoftmaxWarpImplI22BroadcastScaleMaskLoadIffbLm2EiE11DirectStoreIffEfLi2ELi14ELi32ELi1ELb0EL9Algorithm0EEvT_T0_ll_param_0[88],
	.param .align 8 .b8 _Z15SoftmaxWarpImplI22BroadcastScaleMaskLoadIffbLm2EiE11DirectStoreIffEfLi2ELi14ELi32ELi1ELb0EL9Algorithm0EEvT_T0_ll_param_1[16],
	.param .u64 _Z15SoftmaxWarpImplI22BroadcastScaleMaskLoadIffbLm2EiE11DirectStoreIffEfLi2ELi14ELi32ELi1ELb0EL9Algorithm0EEvT_T0_ll_param_2,
	.param .u64 _Z15SoftmaxWarpImplI22BroadcastScaleMaskLoadIffbLm2EiE11DirectStoreIffEfLi2ELi14ELi32ELi1ELb0EL9Algorithm0EEvT_T0_ll_param_3
)
{
	.reg .pred 	%p<42>;
	.reg .b16 	%rs<15>;
	.reg .b32 	%r<165>;
	.reg .b32 	%f<272>;
	.reg .b64 	%rd<100>;

	ld.param.u64 	%rd26, [_Z15SoftmaxWarpImplI22BroadcastScaleMaskLoadIffbLm2EiE11DirectStoreIffEfLi2ELi14ELi32ELi1ELb0EL9Algorithm0EEvT_T0_ll_param_1+8];
	ld.param.u64 	%rd25, [_Z15SoftmaxWarpImplI22BroadcastScaleMaskLoadIffbLm2EiE11DirectStoreIffEfLi2ELi14ELi32ELi1ELb0EL9Algorithm0EEvT_T0_ll_param_1];
	ld.param.v2.f32 	{%f24, %f25}, [_Z15SoftmaxWarpImplI22BroadcastScaleMaskLoadIffbLm2EiE11DirectStoreIffEfLi2ELi14ELi32ELi1ELb0EL9Algorithm0EEvT_T0_ll_param_0+80];
	ld.param.u64 	%rd24, [_Z15SoftmaxWarpImplI22BroadcastScaleMaskLoadIffbLm2EiE11DirectStoreIffEfLi2ELi14ELi32ELi1ELb0EL9Algorithm0EEvT_T0_ll_param_0+72];
	ld.param.v2.u32 	{%r9, %r10}, [_Z15SoftmaxWarpImplI22BroadcastScaleMaskLoadIffbLm2EiE11DirectStoreIffEfLi2ELi14ELi32ELi1ELb0EL9Algorithm0EEvT_T0_ll_param_0+56];
	ld.param.v2.u32 	{%r7, %r8}, [_Z15SoftmaxWarpImplI22BroadcastScaleMaskLoadIffbLm2EiE11DirectStoreIffEfLi2ELi14ELi32ELi1ELb0EL9Algorithm0EEvT_T0_ll_param_0+40];
	ld.param.u64 	%rd20, [_Z15SoftmaxWarpImplI22BroadcastScaleMaskLoadIffbLm2EiE11DirectStoreIffEfLi2ELi14ELi32ELi1ELb0EL9Algorithm0EEvT_T0_ll_param_0+24];
	ld.param.u64 	%rd19, [_Z15SoftmaxWarpImplI22BroadcastScaleMaskLoadIffbLm2EiE11DirectStoreIffEfLi2ELi14ELi32ELi1ELb0EL9Algorithm0EEvT_T0_ll_param_0+16];
	ld.param.u64 	%rd18, [_Z15SoftmaxWarpImplI22BroadcastScaleMaskLoadIffbLm2EiE11DirectStoreIffEfLi2ELi14ELi32ELi1ELb0EL9Algorithm0EEvT_T0_ll_param_0+8];
	ld.param.u64 	%rd17, [_Z15SoftmaxWarpImplI22BroadcastScaleMaskLoadIffbLm2EiE11DirectStoreIffEfLi2ELi14ELi32ELi1ELb0EL9Algorithm0EEvT_T0_ll_param_0];
	ld.param.u64 	%rd27, [_Z15SoftmaxWarpImplI22BroadcastScaleMaskLoadIffbLm2EiE11DirectStoreIffEfLi2ELi14ELi32ELi1ELb0EL9Algorithm0EEvT_T0_ll_param_2];
	ld.param.u64 	%rd28, [_Z15SoftmaxWarpImplI22BroadcastScaleMaskLoadIffbLm2EiE11DirectStoreIffEfLi2ELi14ELi32ELi1ELb0EL9Algorithm0EEvT_T0_ll_param_3];
	cvta.to.global.u64 	%rd1, %rd17;
	cvta.to.global.u64 	%rd2, %rd18;
	setp.lt.s64 	%p1, %rd28, 449;
	@%p1 bra 	$L__BB184_2;
	mov.u64 	%rd29, $str;
	cvta.global.u64 	%rd30, %rd29;
	mov.u64 	%rd31, $str$1;
	cvta.global.u64 	%rd32, %rd31;
	mov.u64 	%rd33, __unnamed_180;
	cvta.global.u64 	%rd34, %rd33;
	{ // callseq 179, 0
	.param .b64 param0;
	st.param.b64 	[param0], %rd30;
	.param .b64 param1;
	st.param.b64 	[param1], %rd32;
	.param .b32 param2;
	st.param.b32 	[param2], 254;
	.param .b64 param3;
	st.param.b64 	[param3], %rd34;
	.param .b64 param4;
	st.param.b64 	[param4], 1;
	call.uni 
	__assertfail, 
	(
	param0, 
	param1, 
	param2, 
	param3, 
	param4
	);
	} // callseq 179
$L__BB184_2:
	mov.u32 	%r11, %ctaid.x;
	mov.u32 	%r12, %ntid.y;
	mov.u32 	%r13, %tid.y;
	mad.lo.s32 	%r14, %r11, %r12, %r13;
	mov.u32 	%r15, %nctaid.x;
	mul.lo.s32 	%r4, %r15, %r12;
	cvt.s64.s32 	%rd99, %r14;
	setp.le.s64 	%p2, %rd27, %rd99;
	@%p2 bra 	$L__BB184_19;
	mov.u32 	%r16, %tid.x;
	shl.b32 	%r17, %r16, 1;
	cvt.u64.u32 	%rd5, %r17;
	cvt.s64.s32 	%rd6, %r4;
	cvt.u32.u64 	%r18, %rd5;
	cvt.u32.u64 	%r20, %rd24;
$L__BB184_4:
	setp.eq.s64 	%p3, %rd20, 1;
	setp.eq.s64 	%p4, %rd19, 1;
	cvt.u32.u64 	%r19, %rd99;
	mad.lo.s32 	%r5, %r20, %r19, %r18;
	div.s32 	%r21, %r5, %r7;
	mul.lo.s32 	%r22, %r21, %r7;
	sub.s32 	%r23, %r5, %r22;
	selp.b32 	%r24, 0, %r21, %p4;
	selp.b32 	%r25, 0, %r23, %p3;
	mul.lo.s32 	%r26, %r9, %r24;
	mad.lo.s32 	%r27, %r10, %r25, %r26;
	shr.u32 	%r28, %r5, 31;
	add.s32 	%r29, %r5, %r28;
	shr.s32 	%r30, %r29, 1;
	mul.wide.s32 	%rd35, %r30, 8;
	add.s64 	%rd9, %rd1, %rd35;
	ld.global.f32 	%f26, [%rd9];
	shr.u32 	%r31, %r27, 31;
	add.s32 	%r32, %r27, %r31;
	shr.s32 	%r33, %r32, 1;
	mul.wide.s32 	%rd36, %r33, 2;
	add.s64 	%rd37, %rd2, %rd36;
	ld.global.v2.u8 	{%rs1, %rs2}, [%rd37];
	setp.eq.s16 	%p5, %rs1, 0;
	mul.f32 	%f27, %f26, %f25;
	selp.f32 	%f3, %f24, %f27, %p5;
	setp.eq.s16 	%p6, %rs2, 0;
	mov.f32 	%f265, %f24;
	@%p6 bra 	$L__BB184_6;
	ld.global.f32 	%f28, [%rd9+4];
	mul.f32 	%f265, %f28, %f25;
$L__BB184_6:
	add.s32 	%r6, %r5, 64;
	div.s32 	%r34, %r6, %r7;
	mul.lo.s32 	%r35, %r34, %r7;
	sub.s32 	%r36, %r6, %r35;
	selp.b32 	%r37, 0, %r34, %p4;
	selp.b32 	%r38, 0, %r36, %p3;
	mul.lo.s32 	%r39, %r9, %r37;
	mad.lo.s32 	%r40, %r10, %r38, %r39;
	shr.u32 	%r41, %r6, 31;
	add.s32 	%r42, %r6, %r41;
	shr.s32 	%r43, %r42, 1;
	mul.wide.s32 	%rd38, %r43, 8;
	add.s64 	%rd10, %rd1, %rd38;
	ld.global.f32 	%f29, [%rd10];
	shr.u32 	%r44, %r40, 31;
	add.s32 	%r45, %r40, %r44;
	shr.s32 	%r46, %r45, 1;
	mul.wide.s32 	%rd39, %r46, 2;
	add.s64 	%rd40, %rd2, %rd39;
	ld.global.v2.u8 	{%rs3, %rs4}, [%rd40];
	setp.eq.s16 	%p9, %rs3, 0;
	mul.f32 	%f30, %f29, %f25;
	selp.f32 	%f6, %f24, %f30, %p9;
	setp.eq.s16 	%p10, %rs4, 0;
	mov.f32 	%f266, %f24;
	@%p10 bra 	$L__BB184_8;
	ld.global.f32 	%f31, [%rd10+4];
	mul.f32 	%f266, %f31, %f25;
$L__BB184_8:
	add.s32 	%r47, %r6, 64;
	div.s32 	%r48, %r47, %r7;
	mul.lo.s32 	%r49, %r48, %r7;
	sub.s32 	%r50, %r47, %r49;
	selp.b32 	%r51, 0, %r48, %p4;
	selp.b32 	%r52, 0, %r50, %p3;
	mul.lo.s32 	%r53, %r9, %r51;
	mad.lo.s32 	%r54, %r10, %r52, %r53;
	shr.u32 	%r55, %r47, 31;
	add.s32 	%r56, %r47, %r55;
	shr.s32 	%r57, %r56, 1;
	mul.wide.s32 	%rd41, %r57, 8;
	add.s64 	%rd11, %rd1, %rd41;
	ld.global.f32 	%f32, [%rd11];
	shr.u32 	%r58, %r54, 31;
	add.s32 	%r59, %r54, %r58;
	shr.s32 	%r60, %r59, 1;
	mul.wide.s32 	%rd42, %r60, 2;
	add.s64 	%rd43, %rd2, %rd42;
	ld.global.v2.u8 	{%rs5, %rs6}, [%rd43];
	setp.eq.s16 	%p13, %rs5, 0;
	mul.f32 	%f33, %f32, %f25;
	selp.f32 	%f9, %f24, %f33, %p13;
	setp.eq.s16 	%p14, %rs6, 0;
	mov.f32 	%f267, %f24;
	@%p14 bra 	$L__BB184_10;
	ld.global.f32 	%f34, [%rd11+4];
	mul.f32 	%f267, %f34, %f25;
$L__BB184_10:
	add.s32 	%r61, %r6, 128;
	div.s32 	%r62, %r61, %r7;
	mul.lo.s32 	%r63, %r62, %r7;
	sub.s32 	%r64, %r61, %r63;
	selp.b32 	%r65, 0, %r62, %p4;
	selp.b32 	%r66, 0, %r64, %p3;
	mul.lo.s32 	%r67, %r9, %r65;
	mad.lo.s32 	%r68, %r10, %r66, %r67;
	shr.u32 	%r69, %r61, 31;
	add.s32 	%r70, %r61, %r69;
	shr.s32 	%r71, %r70, 1;
	mul.wide.s32 	%rd44, %r71, 8;
	add.s64 	%rd12, %rd1, %rd44;
	ld.global.f32 	%f35, [%rd12];
	shr.u32 	%r72, %r68, 31;
	add.s32 	%r73, %r68, %r72;
	shr.s32 	%r74, %r73, 1;
	mul.wide.s32 	%rd45, %r74, 2;
	add.s64 	%rd46, %rd2, %rd45;
	ld.global.v2.u8 	{%rs7, %rs8}, [%rd46];
	setp.eq.s16 	%p17, %rs7, 0;
	mul.f32 	%f36, %f35, %f25;
	selp.f32 	%f12, %f24, %f36, %p17;
	setp.eq.s16 	%p18, %rs8, 0;
	mov.f32 	%f268, %f24;
	@%p18 bra 	$L__BB184_12;
	ld.global.f32 	%f37, [%rd12+4];
	mul.f32 	%f268, %f37, %f25;
$L__BB184_12:
	add.s32 	%r75, %r6, 192;
	div.s32 	%r76, %r75, %r7;
	mul.lo.s32 	%r77, %r76, %r7;
	sub.s32 	%r78, %r75, %r77;
	selp.b32 	%r79, 0, %r76, %p4;
	selp.b32 	%r80, 0, %r78, %p3;
	mul.lo.s32 	%r81, %r9, %r79;
	mad.lo.s32 	%r82, %r10, %r80, %r81;
	shr.u32 	%r83, %r75, 31;
	add.s32 	%r84, %r75, %r83;
	shr.s32 	%r85, %r84, 1;
	mul.wide.s32 	%rd47, %r85, 8;
	add.s64 	%rd13, %rd1, %rd47;
	ld.global.f32 	%f38, [%rd13];
	shr.u32 	%r86, %r82, 31;
	add.s32 	%r87, %r82, %r86;
	shr.s32 	%r88, %r87, 1;
	mul.wide.s32 	%rd48, %r88, 2;
	add.s64 	%rd49, %rd2, %rd48;
	ld.global.v2.u8 	{%rs9, %rs10}, [%rd49];
	setp.eq.s16 	%p21, %rs9, 0;
	mul.f32 	%f39, %f38, %f25;
	selp.f32 	%f15, %f24, %f39, %p21;
	setp.eq.s16 	%p22, %rs10, 0;
	mov.f32 	%f269, %f24;
	@%p22 bra 	$L__BB184_14;
	ld.global.f32 	%f40, [%rd13+4];
	mul.f32 	%f269, %f40, %f25;
$L__BB184_14:
	add.s32 	%r89, %r6, 256;
	div.s32 	%r90, %r89, %r7;
	mul.lo.s32 	%r91, %r90, %r7;
	sub.s32 	%r92, %r89, %r91;
	selp.b32 	%r93, 0, %r90, %p4;
	selp.b32 	%r94, 0, %r92, %p3;
	mul.lo.s32 	%r95, %r9, %r93;
	mad.lo.s32 	%r96, %r10, %r94, %r95;
	shr.u32 	%r97, %r89, 31;
	add.s32 	%r98, %r89, %r97;
	shr.s32 	%r99, %r98, 1;
	mul.wide.s32 	%rd50, %r99, 8;
	add.s64 	%rd14, %rd1, %rd50;
	ld.global.f32 	%f41, [%rd14];
	shr.u32 	%r100, %r96, 31;
	add.s32 	%r101, %r96, %r100;
	shr.s32 	%r102, %r101, 1;
	mul.wide.s32 	%rd51, %r102, 2;
	add.s64 	%rd52, %rd2, %rd51;
	ld.global.v2.u8 	{%rs11, %rs12}, [%rd52];
	setp.eq.s16 	%p25, %rs11, 0;
	mul.f32 	%f42, %f41, %f25;
	selp.f32 	%f18, %f24, %f42, %p25;
	setp.eq.s16 	%p26, %rs12, 0;
	mov.f32 	%f270, %f24;
	@%p26 bra 	$L__BB184_16;
	ld.global.f32 	%f43, [%rd14+4];
	mul.f32 	%f270, %f43, %f25;
$L__BB184_16:
	add.s32 	%r103, %r6, 320;
	div.s32 	%r104, %r103, %r7;
	mul.lo.s32 	%r105, %r104, %r7;
	sub.s32 	%r106, %r103, %r105;
	selp.b32 	%r107, 0, %r104, %p4;
	selp.b32 	%r108, 0, %r106, %p3;
	mul.lo.s32 	%r109, %r9, %r107;
	mad.lo.s32 	%r110, %r10, %r108, %r109;
	shr.u32 	%r111, %r103, 31;
	add.s32 	%r112, %r103, %r111;
	shr.s32 	%r113, %r112, 1;
	mul.wide.s32 	%rd53, %r113, 8;
	add.s64 	%rd15, %rd1, %rd53;
	ld.global.f32 	%f44, [%rd15];
	shr.u32 	%r114, %r110, 31;
	add.s32 	%r115, %r110, %r114;
	shr.s32 	%r116, %r115, 1;
	mul.wide.s32 	%rd54, %r116, 2;
	add.s64 	%rd55, %rd2, %rd54;
	ld.global.v2.u8 	{%rs13, %rs14}, [%rd55];
	setp.eq.s16 	%p29, %rs13, 0;
	mul.f32 	%f45, %f44, %f25;
	selp.f32 	%f21, %f24, %f45, %p29;
	setp.eq.s16 	%p30, %rs14, 0;
	mov.f32 	%f271, %f24;
	@%p30 bra 	$L__BB184_18;
	ld.global.f32 	%f46, [%rd15+4];
	mul.f32 	%f271, %f46, %f25;
$L__BB184_18:
	max.f32 	%f47, %f3, 0fFF800000;
	max.f32 	%f48, %f47, %f265;
	max.f32 	%f49, %f48, %f6;
	max.f32 	%f50, %f49, %f266;
	max.f32 	%f51, %f50, %f9;
	max.f32 	%f52, %f51, %f267;
	max.f32 	%f53, %f52, %f12;
	max.f32 	%f54, %f53, %f268;
	max.f32 	%f55, %f54, %f15;
	max.f32 	%f56, %f55, %f269;
	max.f32 	%f57, %f56, %f18;
	max.f32 	%f58, %f57, %f270;
	max.f32 	%f59, %f58, %f21;
	max.f32 	%f60, %f59, %f271;
	mov.b32 	%r117, %f60;
	shfl.sync.bfly.b32	%r118|%p31, %r117, 16, 31, -1;
	mov.b32 	%f61, %r118;
	max.f32 	%f62, %f60, %f61;
	mov.b32 	%r119, %f62;
	shfl.sync.bfly.b32	%r120|%p32, %r119, 8, 31, -1;
	mov.b32 	%f63, %r120;
	max.f32 	%f64, %f62, %f63;
	mov.b32 	%r121, %f64;
	shfl.sync.bfly.b32	%r122|%p33, %r121, 4, 31, -1;
	mov.b32 	%f65, %r122;
	max.f32 	%f66, %f64, %f65;
	mov.b32 	%r123, %f66;
	shfl.sync.bfly.b32	%r124|%p34, %r123, 2, 31, -1;
	mov.b32 	%f67, %r124;
	max.f32 	%f68, %f66, %f67;
	mov.b32 	%r125, %f68;
	shfl.sync.bfly.b32	%r126|%p35, %r125, 1, 31, -1;
	mov.b32 	%f69, %r126;
	max.f32 	%f70, %f68, %f69;
	sub.f32 	%f71, %f3, %f70;
	fma.rn.f32 	%f72, %f71, 0f3BBB989D, 0f3F000000;
	cvt.sat.f32.f32 	%f73, %f72;
	mov.f32 	%f74, 0f4B400001;
	mov.f32 	%f75, 0f437C0000;
	fma.rm.f32 	%f76, %f73, %f75, %f74;
	add.f32 	%f77, %f76, 0fCB40007F;
	neg.f32 	%f78, %f77;
	fma.rn.f32 	%f79, %f71, 0f3FB8AA3B, %f78;
	fma.rn.f32 	%f80, %f71, 0f32A57060, %f79;
	mov.b32 	%r127, %f76;
	shl.b32 	%r128, %r127, 23;
	mov.b32 	%f81, %r128;
	ex2.approx.ftz.f32 	%f82, %f80;
	mul.f32 	%f83, %f82, %f81;
	add.f32 	%f84, %f83, 0f00000000;
	sub.f32 	%f85, %f265, %f70;
	fma.rn.f32 	%f86, %f85, 0f3BBB989D, 0f3F000000;
	cvt.sat.f32.f32 	%f87, %f86;
	fma.rm.f32 	%f88, %f87, %f75, %f74;
	add.f32 	%f89, %f88, 0fCB40007F;
	neg.f32 	%f90, %f89;
	fma.rn.f32 	%f91, %f85, 0f3FB8AA3B, %f90;
	fma.rn.f32 	%f92, %f85, 0f32A57060, %f91;
	mov.b32 	%r129, %f88;
	shl.b32 	%r130, %r129, 23;
	mov.b32 	%f93, %r130;
	ex2.approx.ftz.f32 	%f94, %f92;
	mul.f32 	%f95, %f94, %f93;
	add.f32 	%f96, %f84, %f95;
	sub.f32 	%f97, %f6, %f70;
	fma.rn.f32 	%f98, %f97, 0f3BBB989D, 0f3F000000;
	cvt.sat.f32.f32 	%f99, %f98;
	fma.rm.f32 	%f100, %f99, %f75, %f74;
	add.f32 	%f101, %f100, 0fCB40007F;
	neg.f32 	%f102, %f101;
	fma.rn.f32 	%f103, %f97, 0f3FB8AA3B, %f102;
	fma.rn.f32 	%f104, %f97, 0f32A57060, %f103;
	mov.b32 	%r131, %f100;
	shl.b32 	%r132, %r131, 23;
	mov.b32 	%f105, %r132;
	ex2.approx.ftz.f32 	%f106, %f104;
	mul.f32 	%f107, %f106, %f105;
	add.f32 	%f108, %f96, %f107;
	sub.f32 	%f109, %f266, %f70;
	fma.rn.f32 	%f110, %f109, 0f3BBB989D, 0f3F000000;
	cvt.sat.f32.f32 	%f111, %f110;
	fma.rm.f32 	%f112, %f111, %f75, %f74;
	add.f32 	%f113, %f112, 0fCB40007F;
	neg.f32 	%f114, %f113;
	fma.rn.f32 	%f115, %f109, 0f3FB8AA3B, %f114;
	fma.rn.f32 	%f116, %f109, 0f32A57060, %f115;
	mov.b32 	%r133, %f112;
	shl.b32 	%r134, %r133, 23;
	mov.b32 	%f117, %r134;
	ex2.approx.ftz.f32 	%f118, %f116;
	mul.f32 	%f119, %f118, %f117;
	add.f32 	%f120, %f108, %f119;
	sub.f32 	%f121, %f9, %f70;
	fma.rn.f32 	%f122, %f121, 0f3BBB989D, 0f3F000000;
	cvt.sat.f32.f32 	%f123, %f122;
	fma.rm.f32 	%f124, %f123, %f75, %f74;
	add.f32 	%f125, %f124, 0fCB40007F;
	neg.f32 	%f126, %f125;
	fma.rn.f32 	%f127, %f121, 0f3FB8AA3B, %f126;
	fma.rn.f32 	%f128, %f121, 0f32A57060, %f127;
	mov.b32 	%r135, %f124;
	shl.b32 	%r136, %r135, 23;
	mov.b32 	%f129, %r136;
	ex2.approx.ftz.f32 	%f130, %f128;
	mul.f32 	%f131, %f130, %f129;
	add.f32 	%f132, %f120, %f131;
	sub.f32 	%f133, %f267, %f70;
	fma.rn.f32 	%f134, %f133, 0f3BBB989D, 0f3F000000;
	cvt.sat.f32.f32 	%f135, %f134;
	fma.rm.f32 	%f136, %f135, %f75, %f74;
	add.f32 	%f137, %f136, 0fCB40007F;
	neg.f32 	%f138, %f137;
	fma.rn.f32 	%f139, %f133, 0f3FB8AA3B, %f138;
	fma.rn.f32 	%f140, %f133, 0f32A57060, %f139;
	mov.b32 	%r137, %f136;
	shl.b32 	%r138, %r137, 23;
	mov.b32 	%f141, %r138;
	ex2.approx.ftz.f32 	%f142, %f140;
	mul.f32 	%f143, %f142, %f141;
	add.f32 	%f144, %f132, %f143;
	sub.f32 	%f145, %f12, %f70;
	fma.rn.f32 	%f146, %f145, 0f3BBB989D, 0f3F000000;
	cvt.sat.f32.f32 	%f147, %f146;
	fma.rm.f32 	%f148, %f147, %f75, %f74;
	add.f32 	%f149, %f148, 0fCB40007F;
	neg.f32 	%f150, %f149;
	fma.rn.f32 	%f151, %f145, 0f3FB8AA3B, %f150;
	fma.rn.f32 	%f152, %f145, 0f32A57060, %f151;
	mov.b32 	%r139, %f148;
	shl.b32 	%r140, %r139, 23;
	mov.b32 	%f153, %r140;
	ex2.approx.ftz.f32 	%f154, %f152;
	mul.f32 	%f155, %f154, %f153;
	add.f32 	%f156, %f144, %f155;
	sub.f32 	%f157, %f268, %f70;
	fma.rn.f32 	%f158, %f157, 0f3BBB989D, 0f3F000000;
	cvt.sat.f32.f32 	%f159, %f158;
	fma.rm.f32 	%f160, %f159, %f75, %f74;
	add.f32 	%f161, %f160, 0fCB40007F;
	neg.f32 	%f162, %f161;
	fma.rn.f32 	%f163, %f157, 0f3FB8AA3B, %f162;
	fma.rn.f32 	%f164, %f157, 0f32A57060, %f163;
	mov.b32 	%r141, %f160;
	shl.b32 	%r142, %r141, 23;
	mov.b32 	%f165, %r142;
	ex2.approx.ftz.f32 	%f166, %f164;
	mul.f32 	%f167, %f166, %f165;
	add.f32 	%f168, %f156, %f167;
	sub.f32 	%f169, %f15, %f70;
	fma.rn.f32 	%f170, %f169, 0f3BBB989D, 0f3F000000;
	cvt.sat.f32.f32 	%f171, %f170;
	fma.rm.f32 	%f172, %f171, %f75, %f74;
	add.f32 	%f173, %f172, 0fCB40007F;
	neg.f32 	%f174, %f173;
	fma.rn.f32 	%f175, %f169, 0f3FB8AA3B, %f174;
	fma.rn.f32 	%f176, %f169, 0f32A57060, %f175;
	mov.b32 	%r143, %f172;
	shl.b32 	%r144, %r143, 23;
	mov.b32 	%f177, %r144;
	ex2.approx.ftz.f32 	%f178, %f176;
	mul.f32 	%f179, %f178, %f177;
	add.f32 	%f180, %f168, %f179;
	sub.f32 	%f181, %f269, %f70;
	fma.rn.f32 	%f182, %f181, 0f3BBB989D, 0f3F000000;
	cvt.sat.f32.f32 	%f183, %f182;
	fma.rm.f32 	%f184, %f183, %f75, %f74;
	add.f32 	%f185, %f184, 0fCB40007F;
	neg.f32 	%f186, %f185;
	fma.rn.f32 	%f187, %f181, 0f3FB8AA3B, %f186;
	fma.rn.f32 	%f188, %f181, 0f32A57060, %f187;
	mov.b32 	%r145, %f184;
	shl.b32 	%r146, %r145, 23;
	mov.b32 	%f189, %r146;
	ex2.approx.ftz.f32 	%f190, %f188;
	mul.f32 	%f191, %f190, %f189;
	add.f32 	%f192, %f180, %f191;
	sub.f32 	%f193, %f18, %f70;
	fma.rn.f32 	%f194, %f193, 0f3BBB989D, 0f3F000000;
	cvt.sat.f32.f32 	%f195, %f194;
	fma.rm.f32 	%f196, %f195, %f75, %f74;
	add.f32 	%f197, %f196, 0fCB40007F;
	neg.f32 	%f198, %f197;
	fma.rn.f32 	%f199, %f193, 0f3FB8AA3B, %f198;
	fma.rn.f32 	%f200, %f193, 0f32A57060, %f199;
	mov.b32 	%r147, %f196;
	shl.b32 	%r148, %r147, 23;
	mov.b32 	%f201, %r148;
	ex2.approx.ftz.f32 	%f202, %f200;
	mul.f32 	%f203, %f202, %f201;
	add.f32 	%f204, %f192, %f203;
	sub.f32 	%f205, %f270, %f70;
	fma.rn.f32 	%f206, %f205, 0f3BBB989D, 0f3F000000;
	cvt.sat.f32.f32 	%f207, %f206;
	fma.rm.f32 	%f208, %f207, %f75, %f74;
	add.f32 	%f209, %f208, 0fCB40007F;
	neg.f32 	%f210, %f209;
	fma.rn.f32 	%f211, %f205, 0f3FB8AA3B, %f210;
	fma.rn.f32 	%f212, %f205, 0f32A57060, %f211;
	mov.b32 	%r149, %f208;
	shl.b32 	%r150, %r149, 23;
	mov.b32 	%f213, %r150;
	ex2.approx.ftz.f32 	%f214, %f212;
	mul.f32 	%f215, %f214, %f213;
	add.f32 	%f216, %f204, %f215;
	sub.f32 	%f217, %f21, %f70;
	fma.rn.f32 	%f218, %f217, 0f3BBB989D, 0f3F000000;
	cvt.sat.f32.f32 	%f219, %f218;
	fma.rm.f32 	%f220, %f219, %f75, %f74;
	add.f32 	%f221, %f220, 0fCB40007F;
	neg.f32 	%f222, %f221;
	fma.rn.f32 	%f223, %f217, 0f3FB8AA3B, %f222;
	fma.rn.f32 	%f224, %f217, 0f32A57060, %f223;
	mov.b32 	%r151, %f220;
	shl.b32 	%r152, %r151, 23;
	mov.b32 	%f225, %r152;
	ex2.approx.ftz.f32 	%f226, %f224;
	mul.f32 	%f227, %f226, %f225;
	add.f32 	%f228, %f216, %f227;
	sub.f32 	%f229, %f271, %f70;
	fma.rn.f32 	%f230, %f229, 0f3BBB989D, 0f3F000000;
	cvt.sat.f32.f32 	%f231, %f230;
	fma.rm.f32 	%f232, %f231, %f75, %f74;
	add.f32 	%f233, %f232, 0fCB40007F;
	neg.f32 	%f234, %f233;
	fma.rn.f32 	%f235, %f229, 0f3FB8AA3B, %f234;
	fma.rn.f32 	%f236, %f229, 0f32A57060, %f235;
	mov.b32 	%r153, %f232;
	shl.b32 	%r154, %r153, 23;
	mov.b32 	%f237, %r154;
	ex2.approx.ftz.f32 	%f238, %f236;
	mul.f32 	%f239, %f238, %f237;
	add.f32 	%f240, %f228, %f239;
	mov.b32 	%r155, %f240;
	shfl.sync.bfly.b32	%r156|%p36, %r155, 16, 31, -1;
	mov.b32 	%f241, %r156;
	add.f32 	%f242, %f240, %f241;
	mov.b32 	%r157, %f242;
	shfl.sync.bfly.b32	%r158|%p37, %r157, 8, 31, -1;
	mov.b32 	%f243, %r158;
	add.f32 	%f244, %f242, %f243;
	mov.b32 	%r159, %f244;
	shfl.sync.bfly.b32	%r160|%p38, %r159, 4, 31, -1;
	mov.b32 	%f245, %r160;
	add.f32 	%f246, %f244, %f245;
	mov.b32 	%r161, %f246;
	shfl.sync.bfly.b32	%r162|%p39, %r161, 2, 31, -1;
	mov.b32 	%f247, %r162;
	add.f32 	%f248, %f246, %f247;
	mov.b32 	%r163, %f248;
	shfl.sync.bfly.b32	%r164|%p40, %r163, 1, 31, -1;
	mov.b32 	%f249, %r164;
	add.f32 	%f250, %f248, %f249;
	div.rn.f32 	%f251, %f83, %f250;
	div.rn.f32 	%f252, %f95, %f250;
	div.rn.f32 	%f253, %f107, %f250;
	div.rn.f32 	%f254, %f119, %f250;
	div.rn.f32 	%f255, %f131, %f250;
	div.rn.f32 	%f256, %f143, %f250;
	div.rn.f32 	%f257, %f155, %f250;
	div.rn.f32 	%f258, %f167, %f250;
	div.rn.f32 	%f259, %f179, %f250;
	div.rn.f32 	%f260, %f191, %f250;
	div.rn.f32 	%f261, %f203, %f250;
	div.rn.f32 	%f262, %f215, %f250;
	div.rn.f32 	%f263, %f227, %f250;
	div.rn.f32 	%f264, %f239, %f250;
	mad.lo.s64 	%rd56, %rd99, %rd26, %rd5;
	shr.u64 	%rd57, %rd56, 63;
	add.s64 	%rd58, %rd56, %rd57;
	cvta.to.global.u64 	%rd59, %rd25;
	shl.b64 	%rd60, %rd58, 2;
	and.b64  	%rd61, %rd60, -8;
	add.s64 	%rd62, %rd59, %rd61;
	st.global.v2.f32 	[%rd62], {%f251, %f252};
	add.s64 	%rd63, %rd56, 64;
	shr.u64 	%rd64, %rd63, 63;
	add.s64 	%rd65, %rd63, %rd64;
	shl.b64 	%rd66, %rd65, 2;
	and.b64  	%rd67, %rd66, -8;
	add.s64 	%rd68, %rd59, %rd67;
	st.global.v2.f32 	[%rd68], {%f253, %f254};
	add.s64 	%rd69, %rd56, 128;
	shr.u64 	%rd70, %rd69, 63;
	add.s64 	%rd71, %rd69, %rd70;
	shl.b64 	%rd72, %rd71, 2;
	and.b64  	%rd73, %rd72, -8;
	add.s64 	%rd74, %rd59, %rd73;
	st.global.v2.f32 	[%rd74], {%f255, %f256};
	add.s64 	%rd75, %rd56, 192;
	shr.u64 	%rd76, %rd75, 63;
	add.s64 	%rd77, %rd75, %rd76;
	shl.b64 	%rd78, %rd77, 2;
	and.b64  	%rd79, %rd78, -8;
	add.s64 	%rd80, %rd59, %rd79;
	st.global.v2.f32 	[%rd80], {%f257, %f258};
	add.s64 	%rd81, %rd56, 256;
	shr.u64 	%rd82, %rd81, 63;
	add.s64 	%rd83, %rd81, %rd82;
	shl.b64 	%rd84, %rd83, 2;
	and.b64  	%rd85, %rd84, -8;
	add.s64 	%rd86, %rd59, %rd85;
	st.global.v2.f32 	[%rd86], {%f259, %f260};
	add.s64 	%rd87, %rd56, 320;
	shr.u64 	%rd88, %rd87, 63;
	add.s64 	%rd89, %rd87, %rd88;
	shl.b64 	%rd90, %rd89, 2;
	and.b64  	%rd91, %rd90, -8;
	add.s64 	%rd92, %rd59, %rd91;
	st.global.v2.f32 	[%rd92], {%f261, %f262};
	add.s64 	%rd93, %rd56, 384;
	shr.u64 	%rd94, %rd93, 63;
	add.s64 	%rd95, %rd93, %rd94;
	shl.b64 	%rd96, %rd95, 2;
	and.b64  	%rd97, %rd96, -8;
	add.s64 	%rd98, %rd59, %rd97;
	st.global.v2.f32 	[%rd98], {%f263, %f264};
	add.s64 	%rd99, %rd99, %rd6;
	setp.lt.s64 	%p41, %rd99, %rd27;
	@%p41 bra 	$L__BB184_4;
$L__BB184_19:
	ret;

}
	// .globl	_Z15SoftmaxWarpImplI22BroadcastScaleMaskLoadIffbLm2EiE11DirectStoreIffEfLi2ELi14ELi32ELi1ELb1EL9Algorithm0EEvT_T0_ll
.visible .entry _Z15SoftmaxWarpImplI22BroadcastScaleMaskLoadIffbLm2EiE11DirectStoreIffEfLi2ELi14ELi32ELi1ELb1EL9Algorithm0EEvT_T0_ll(
	.param .align 8 .b8 _Z15SoftmaxWarpImplI22BroadcastScaleMaskLoadIffbLm2EiE11DirectStoreIffEfLi2ELi14ELi32ELi1ELb1EL9Algorithm0EEvT_T0_ll_param_0[88],
	.param .align 8 .b8 _Z15SoftmaxWarpImplI22BroadcastScaleMaskLoadIffbLm2EiE11DirectStoreIffEfLi2ELi14ELi32ELi1ELb1EL9Algorithm0EEvT_T0_ll_param_1[16],
	.param .u64 _Z15SoftmaxWarpImplI22BroadcastScaleMaskLoadIffbLm2EiE11DirectStoreIffEfLi2ELi14ELi32ELi1ELb1EL9Algorithm0EEvT_T0_ll_param_2,
	.param .u64 _Z15SoftmaxWarpImplI22BroadcastScaleMaskLoadIffbLm2EiE11DirectStoreIffEfLi2ELi14ELi32ELi1ELb1EL9Algorithm0EEvT_T0_ll_param_3
)
{
	.reg .pred 	%p<56>;
	.reg .b16 	%rs<15>;
	.reg .b32 	%r<178>;
	.reg .b32 	%f<326>;
	.reg .b64 	%rd<107>;

	ld.param.u64 	%rd32, [_Z15SoftmaxWarpImplI22BroadcastScaleMaskLoadIffbLm2EiE11DirectStoreIffEfLi2ELi14ELi32ELi1ELb1EL9Algorithm0EEvT_T0_ll_param_1+8];
	ld.param.v2.f32 	{%f71, %f72}, [_Z15SoftmaxWarpImplI22BroadcastScaleMaskLoadIffbLm2EiE11DirectStoreIffEfLi2ELi14ELi32ELi1ELb1EL9Algorithm0EEvT_T0_ll_param_0+80];
	ld.param.u64 	%rd30, [_Z15SoftmaxWarpImplI22BroadcastScaleMaskLoadIffbLm2EiE11DirectStoreIffEfLi2ELi14ELi32ELi1ELb1EL9Algorithm0EEvT_T0_ll_param_0+72];
	ld.param.v2.u32 	{%r8, %r9}, [_Z15SoftmaxWarpImplI22BroadcastScaleMaskLoadIffbLm2EiE11DirectStoreIffEfLi2ELi14ELi32ELi1ELb1EL9Algorithm0EEvT_T0_ll_param_0+56];
	ld.param.v2.u32 	{%r6, %r7}, [_Z15SoftmaxWarpImplI22BroadcastScaleMaskLoadIffbLm2EiE11DirectStoreIffEfLi2ELi14ELi32ELi1ELb1EL9Algorithm0EEvT_T0_ll_param_0+40];
	ld.param.u64 	%rd26, [_Z15SoftmaxWarpImplI22BroadcastScaleMaskLoadIffbLm2EiE11DirectStoreIffEfLi2ELi14ELi32ELi1ELb1EL9Algorithm0EEvT_T0_ll_param_0+24];
	ld.param.u64 	%rd25, [_Z15SoftmaxWarpImplI22BroadcastScaleMaskLoadIffbLm2EiE11DirectStoreIffEfLi2ELi14ELi32ELi1ELb1EL9Algorithm0EEvT_T0_ll_param_0+16];
	ld.param.u64 	%rd31, [_Z15SoftmaxWarpImplI22BroadcastScaleMaskLoadIffbLm2EiE11DirectStoreIffEfLi2ELi14ELi32ELi1ELb1EL9Algorithm0EEvT_T0_ll_param_1];
	ld.param.u64 	%rd24, [_Z15SoftmaxWarpImplI22BroadcastScaleMaskLoadIffbLm2EiE11DirectStoreIffEfLi2ELi14ELi32ELi1ELb1EL9Algorithm0EEvT_T0_ll_param_0+8];
	ld.param.u64 	%rd23, [_Z15SoftmaxWarpImplI22BroadcastScaleMaskLoadIffbLm2EiE11DirectStoreIffEfLi2ELi14ELi32ELi1ELb1EL9Algorithm0EEvT_T0_ll_param_0];
	ld.param.u64 	%rd34, [_Z15SoftmaxWarpImplI22BroadcastScaleMaskLoadIffbLm2EiE11DirectStoreIffEfLi2ELi14ELi32ELi1ELb1EL9Algorithm0EEvT_T0_ll_param_3];
	cvta.to.global.u64 	%rd1, %rd23;
	cvta.to.global.u64 	%rd2, %rd24;
	cvta.to.global.u64 	%rd3, %rd31;
	setp.lt.s64 	%p1, %rd34, 449;
	@%p1 bra 	$L__BB185_2;
	mov.u64 	%rd35, $str;
	cvta.global.u64 	%rd36, %rd35;
	mov.u64 	%rd37, $str$1;
	cvta.global.u64 	%rd38, %rd37;
	mov.u64 	%rd39, __unnamed_181;
	cvta.global.u64 	%rd40, %rd39;
	{ // callseq 180, 0
	.param .b64 param0;
	st.param.b64 	[param0], %rd36;
	.param .b64 param1;
	st.param.b64 	[param1], %rd38;
	.param .b32 param2;
	st.param.b32 	[param2], 254;
	.param .b64 param3;
	st.param.b64 	[param3], %rd40;
	.param .b64 param4;
	st.param.b64 	[param4], 1;
	call.uni 
	__assertfail, 
	(
	param0, 
	param1, 
	param2, 
	param3, 
	param4
	);
	} // callseq 180
$L__BB185_2:
	ld.param.u64 	%rd104, [_Z15SoftmaxWarpImplI22BroadcastScaleMaskLoadIffbLm2EiE11DirectStoreIffEfLi2ELi14ELi32ELi1ELb1EL9Algorithm0EEvT_T0_ll_param_2];
	mov.u32 	%r10, %ctaid.x;
	mov.u32 	%r11, %ntid.y;
	mov.u32 	%r12, %tid.y;
	mad.lo.s32 	%r13, %r10, %r11, %r12;
	mov.u32 	%r14, %nctaid.x;
	mul.lo.s32 	%r2, %r14, %r11;
	cvt.s64.s32 	%rd106, %r13;
	setp.le.s64 	%p2, %rd104, %rd106;
	@%p2 bra 	$L__BB185_47;
	mov.u32 	%r15, %tid.x;
	shl.b32 	%r16, %r15, 1;
	cvt.u64.u32 	%rd5, %r16;
	add.s32 	%r17, %r16, 64;
	cvt.u64.u32 	%rd6, %r17;
	add.s32 	%r18, %r16, 128;
	cvt.u64.u32 	%rd7, %r18;
	add.s32 	%r19, %r16, 192;
	cvt.u64.u32 	%rd8, %r19;
	add.s32 	%r20, %r16, 256;
	cvt.u64.u32 	%rd9, %r20;
	add.s32 	%r21, %r16, 320;
	cvt.u64.u32 	%rd10, %r21;
	add.s32 	%r22, %r16, 384;
	cvt.u64.u32 	%rd11, %r22;
	cvt.s64.s32 	%rd12, %r2;
	cvt.u32.u64 	%r24, %rd30;
	cvt.u32.u64 	%r25, %rd5;
$L__BB185_4:
	setp.le.s64 	%p3, %rd34, %rd5;
	cvt.u32.u64 	%r23, %rd106;
	mul.lo.s32 	%r5, %r24, %r23;
	mov.f32 	%f299, 0fFF800000;
	mov.f32 	%f300, %f299;
	mov.f32 	%f305, %f299;
	@%p3 bra 	$L__BB185_8;
	setp.eq.s64 	%p4, %rd26, 1;
	setp.eq.s64 	%p5, %rd25, 1;
	add.s32 	%r26, %r25, %r5;
	div.s32 	%r27, %r26, %r6;
	mul.lo.s32 	%r28, %r27, %r6;
	sub.s32 	%r29, %r26, %r28;
	selp.b32 	%r30, 0, %r27, %p5;
	selp.b32 	%r31, 0, %r29, %p4;
	mul.lo.s32 	%r32, %r8, %r30;
	mad.lo.s32 	%r33, %r9, %r31, %r32;
	shr.u32 	%r34, %r26, 31;
	add.s32 	%r35, %r26, %r34;
	shr.s32 	%r36, %r35, 1;
	mul.wide.s32 	%rd41, %r36, 8;
	add.s64 	%rd14, %rd1, %rd41;
	ld.global.f32 	%f74, [%rd14];
	shr.u32 	%r37, %r33, 31;
	add.s32 	%r38, %r33, %r37;
	shr.s32 	%r39, %r38, 1;
	mul.wide.s32 	%rd42, %r39, 2;
	add.s64 	%rd43, %rd2, %rd42;
	ld.global.v2.u8 	{%rs1, %rs2}, [%rd43];
	setp.eq.s16 	%p6, %rs1, 0;
	mul.f32 	%f75, %f74, %f72;
	selp.f32 	%f300, %f71, %f75, %p6;
	setp.eq.s16 	%p7, %rs2, 0;
	mov.f32 	%f299, %f71;
	@%p7 bra 	$L__BB185_7;
	ld.global.f32 	%f76, [%rd14+4];
	mul.f32 	%f299, %f76, %f72;
$L__BB185_7:
	max.f32 	%f77, %f300, 0fFF800000;
	max.f32 	%f305, %f77, %f299;
$L__BB185_8:
	setp.le.s64 	%p8, %rd34, %rd6;
	mov.f32 	%f303, 0fFF800000;
	mov.f32 	%f304, %f303;
	@%p8 bra 	$L__BB185_12;
	cvt.u32.u64 	%r40, %rd6;
	setp.eq.s64 	%p9, %rd26, 1;
	setp.eq.s64 	%p10, %rd25, 1;
	add.s32 	%r41, %r40, %r5;
	div.s32 	%r42, %r41, %r6;
	mul.lo.s32 	%r43, %r42, %r6;
	sub.s32 	%r44, %r41, %r43;
	selp.b32 	%r45, 0, %r42, %p10;
	selp.b32 	%r46, 0, %r44, %p9;
	mul.lo.s32 	%r47, %r8, %r45;
	mad.lo.s32 	%r48, %r9, %r46, %r47;
	shr.u32 	%r49, %r41, 31;
	add.s32 	%r50, %r41, %r49;
	shr.s32 	%r51, %r50, 1;
	mul.wide.s32 	%rd44, %r51, 8;
	add.s64 	%rd15, %rd1, %rd44;
	ld.global.f32 	%f79, [%rd15];
	shr.u32 	%r52, %r48, 31;
	add.s32 	%r53, %r48, %r52;
	shr.s32 	%r54, %r53, 1;
	mul.wide.s32 	%rd45, %r54, 2;
	add.s64 	%rd46, %rd2, %rd45;
	ld.global.v2.u8 	{%rs3, %rs4}, [%rd46];
	setp.eq.s16 	%p11, %rs3, 0;
	mul.f32 	%f80, %f79, %f72;
	selp.f32 	%f304, %f71, %f80, %p11;
	setp.eq.s16 	%p12, %rs4, 0;
	mov.f32 	%f303, %f71;
	@%p12 bra 	$L__BB185_11;
	ld.global.f32 	%f81, [%rd15+4];
	mul.f32 	%f303, %f81, %f72;
$L__BB185_11:
	max.f32 	%f82, %f305, %f304;
	max.f32 	%f305, %f82, %f303;
$L__BB185_12:
	setp.le.s64 	%p13, %rd34, %rd7;
	mov.f32 	%f307, 0fFF800000;
	mov.f32 	%f308, %f307;
	@%p13 bra 	$L__BB185_16;
	cvt.u32.u64 	%r55, %rd7;
	setp.eq.s64 	%p14, %rd26, 1;
	setp.eq.s64 	%p15, %rd25, 1;
	add.s32 	%r56, %r55, %r5;
	div.s32 	%r57, %r56, %r6;
	mul.lo.s32 	%r58, %r57, %r6;
	sub.s32 	%r59, %r56, %r58;
	selp.b32 	%r60, 0, %r57, %p15;
	selp.b32 	%r61, 0, %r59, %p14;
	mul.lo.s32 	%r62, %r8, %r60;
	mad.lo.s32 	%r63, %r9, %r61, %r62;
	shr.u32 	%r64, %r56, 31;
	add.s32 	%r65, %r56, %r64;
	shr.s32 	%r66, %r65, 1;
	mul.wide.s32 	%rd47, %r66, 8;
	add.s64 	%rd16, %rd1, %rd47;
	ld.global.f32 	%f84, [%rd16];
	shr.u32 	%r67, %r63, 31;
	add.s32 	%r68, %r63, %r67;
	shr.s32 	%r69, %r68, 1;
	mul.wide.s32 	%rd48, %r69, 2;
	add.s64 	%rd49, %rd2, %rd48;
	ld.global.v2.u8 	{%rs5, %rs6}, [%rd49];
	setp.eq.s16 	%p16, %rs5, 0;
	mul.f32 	%f85, %f84, %f72;
	selp.f32 	%f308, %f71, %f85, %p16;
	setp.eq.s16 	%p17, %rs6, 0;
	mov.f32 	%f307, %f71;
	@%p17 bra 	$L__BB185_15;
	ld.global.f32 	%f86, [%rd16+4];
	mul.f32 	%f307, %f86, %f72;
$L__BB185_15:
	max.f32 	%f87, %f305, %f308;
	max.f32 	%f305, %f87, %f307;
$L__BB185_16:
	setp.le.s64 	%p18, %rd34, %rd8;
	mov.f32 	%f311, 0fFF800000;
	mov.f32 	%f312, %f311;
	@%p18 bra 	$L__BB185_20;
	cvt.u32.u64 	%r70, %rd8;
	setp.eq.s64 	%p19, %rd26, 1;
	setp.eq.s64 	%p20, %rd25, 1;
	add.s32 	%r71, %r70, %r5;
	div.s32 	%r72, %r71, %r6;
	mul.lo.s32 	%r73, %r72, %r6;
	sub.s32 	%r74, %r71, %r73;
	selp.b32 	%r75, 0, %r72, %p20;
	selp.b32 	%r76, 0, %r74, %p19;
	mul.lo.s32 	%r77, %r8, %r75;
	mad.lo.s32 	%r78, %r9, %r76, %r77;
	shr.u32 	%r79, %r71, 31;
	add.s32 	%r80, %r71, %r79;
	shr.s32 	%r81, %r80, 1;
	mul.wide.s32 	%rd50, %r81, 8;
	add.s64 	%rd17, %rd1, %rd50;
	ld.global.f32 	%f89, [%rd17];
	shr.u32 	%r82, %r78, 31;
	add.s32 	%r83, %r78, %r82;
	shr.s32 	%r84, %r83, 1;
	mul.wide.s32 	%rd51, %r84, 2;
	add.s64 	%rd52, %rd2, %rd51;
	ld.global.v2.u8 	{%rs7, %rs8}, [%rd52];
	setp.eq.s16 	%p21, %rs7, 0;
	mul.f32 	%f90, %f89, %f72;
	selp.f32 	%f312, %f71, %f90, %p21;
	setp.eq.s16 	%p22, %rs8, 0;
	mov.f32 	%f311, %f71;
	@%p22 bra 	$L__BB185_19;
	ld.global.f32 	%f91, [%rd17+4];
	mul.f32 	%f311, %f91, %f72;
$L__BB185_19:
	max.f32 	%f92, %f305, %f312;
	max.f32 	%f305, %f92, %f311;
$L__BB185_20:
	setp.le.s64 	%p23, %rd34, %rd9;
	mov.f32 	%f315, 0fFF800000;
	mov.f32 	%f316, %f315;
	@%p23 bra 	$L__BB185_24;
	cvt.u32.u64 	%r85, %rd9;
	setp.eq.s64 	%p24, %rd26, 1;
	setp.eq.s64 	%p25, %rd25, 1;
	add.s32 	%r86, %r85, %r5;
	div.s32 	%r87, %r86, %r6;
	mul.lo.s32 	%r88, %r87, %r6;
	sub.s32 	%r89, %r86, %r88;
	selp.b32 	%r90, 0, %r87, %p25;
	selp.b32 	%r91, 0, %r89, %p24;
	mul.lo.s32 	%r92, %r8, %r90;
	mad.lo.s32 	%r93, %r9, %r91, %r92;
	shr.u32 	%r94, %r86, 31;
	add.s32 	%r95, %r86, %r94;
	shr.s32 	%r96, %r95, 1;
	mul.wide.s32 	%rd53, %r96, 8;
	add.s64 	%rd18, %rd1, %rd53;
	ld.global.f32 	%f94, [%rd18];
	shr.u32 	%r97, %r93, 31;
	add.s32 	%r98, %r93, %r97;
	shr.s32 	%r99, %r98, 1;
	mul.wide.s32 	%rd54, %r99, 2;
	add.s64 	%rd55, %rd2, %rd54;
	ld.global.v2.u8 	{%rs9, %rs10}, [%rd55];
	setp.eq.s16 	%p26, %rs9, 0;
	mul.f32 	%f95, %f94, %f72;
	selp.f32 	%f316, %f71, %f95, %p26;
	setp.eq.s16 	%p27, %rs10, 0;
	mov.f32 	%f315, %f71;
	@%p27 bra 	$L__BB185_23;
	ld.global.f32 	%f96, [%rd18+4];
	mul.f32 	%f315, %f96, %f72;
$L__BB185_23:
	max.f32 	%f97, %f305, %f316;
	max.f32 	%f305, %f97, %f315;
$L__BB185_24:
	setp.le.s64 	%p28, %rd34, %rd10;
	mov.f32 	%f319, 0fFF800000;
	mov.f32 	%f320, %f319;
	@%p28 bra 	$L__BB185_28;
	cvt.u32.u64 	%r100, %rd10;
	setp.eq.s64 	%p29, %rd26, 1;
	setp.eq.s64 	%p30, %rd25, 1;
	add.s32 	%r101, %r100, %r5;
	div.s32 	%r102, %r101, %r6;
	mul.lo.s32 	%r103, %r102, %r6;
	sub.s32 	%r104, %r101, %r103;
	selp.b32 	%r105, 0, %r102, %p30;
	selp.b32 	%r106, 0, %r104, %p29;
	mul.lo.s32 	%r107, %r8, %r105;
	mad.lo.s32 	%r108, %r9, %r106, %r107;
	shr.u32 	%r109, %r101, 31;
	add.s32 	%r110, %r101, %r109;
	shr.s32 	%r111, %r110, 1;
	mul.wide.s32 	%rd56, %r111, 8;
	add.s64 	%rd19, %rd1, %rd56;
	ld.global.f32 	%f99, [%rd19];
	shr.u32 	%r112, %r108, 31;
	add.s32 	%r113, %r108, %r112;
	shr.s32 	%r114, %r113, 1;
	mul.wide.s32 	%rd57, %r114, 2;
	add.s64 	%rd58, %rd2, %rd57;
	ld.global.v2.u8 	{%rs11, %rs12}, [%rd58];
	setp.eq.s16 	%p31, %rs11, 0;
	mul.f32 	%f100, %f99, %f72;
	selp.f32 	%f320, %f71, %f100, %p31;
	setp.eq.s16 	%p32, %rs12, 0;
	mov.f32 	%f319, %f71;
	@%p32 bra 	$L__BB185_27;
	ld.global.f32 	%f101, [%rd19+4];
	mul.f32 	%f319, %f101, %f72;
$L__BB185_27:
	max.f32 	%f102, %f305, %f320;
	max.f32 	%f305, %f102, %f319;
$L__BB185_28:
	setp.le.s64 	%p33, %rd34, %rd11;
	mov.f32 	%f323, 0fFF800000;
	mov.f32 	%f324, %f323;
	@%p33 bra 	$L__BB185_32;
	cvt.u32.u64 	%r115, %rd11;
	setp.eq.s64 	%p34, %rd26, 1;
	setp.eq.s64 	%p35, %rd25, 1;
	add.s32 	%r116, %r115, %r5;
	div.s32 	%r117, %r116, %r6;
	mul.lo.s32 	%r118, %r117, %r6;
	sub.s32 	%r119, %r116, %r118;
	selp.b32 	%r120, 0, %r117, %p35;
	selp.b32 	%r121, 0, %r119, %p34;
	mul.lo.s32 	%r122, %r8, %r120;
	mad.lo.s32 	%r123, %r9, %r121, %r122;
	shr.u32 	%r124, %r116, 31;
	add.s32 	%r125, %r116, %r124;
	shr.s32 	%r126, %r125, 1;
	mul.wide.s32 	%rd59, %r126, 8;
	add.s64 	%rd20, %rd1, %rd59;
	ld.global.f32 	%f104, [%rd20];
	shr.u32 	%r127, %r123, 31;
	add.s32 	%r128, %r123, %r127;
	shr.s32 	%r129, %r128, 1;
	mul.wide.s32 	%rd60, %r129, 2;
	add.s64 	%rd61, %rd2, %rd60;
	ld.global.v2.u8 	{%rs13, %rs14}, [%rd61];
	setp.eq.s16 	%p36, %rs13, 0;
	mul.f32 	%f105, %f104, %f72;
	selp.f32 	%f324, %f71, %f105, %p36;
	setp.eq.s16 	%p37, %rs14, 0;
	mov.f32 	%f323, %f71;
	@%p37 bra 	$L__BB185_31;
	ld.global.f32 	%f106, [%rd20+4];
	mul.f32 	%f323, %f106, %f72;
$L__BB185_31:
	max.f32 	%f107, %f305, %f324;
	max.f32 	%f305, %f107, %f323;
$L__BB185_32:
	setp.le.s64 	%p38, %rd34, %rd5;
	mov.b32 	%r130, %f305;
	shfl.sync.bfly.b32	%r131|%p39, %r130, 16, 31, -1;
	mov.b32 	%f108, %r131;
	max.f32 	%f109, %f305, %f108;
	mov.b32 	%r132, %f109;
	shfl.sync.bfly.b32	%r133|%p40, %r132, 8, 31, -1;
	mov.b32 	%f110, %r133;
	max.f32 	%f111, %f109, %f110;
	mov.b32 	%r134, %f111;
	shfl.sync.bfly.b32	%r135|%p41, %r134, 4, 31, -1;
	mov.b32 	%f112, %r135;
	max.f32 	%f113, %f111, %f112;
	mov.b32 	%r136, %f113;
	shfl.sync.bfly.b32	%r137|%p42, %r136, 2, 31, -1;
	mov.b32 	%f114, %r137;
	max.f32 	%f115, %f113, %f114;
	mov.b32 	%r138, %f115;
	shfl.sync.bfly.b32	%r139|%p43, %r138, 1, 31, -1;
	mov.b32 	%f116, %r139;
	max.f32 	%f117, %f115, %f116;
	sub.f32 	%f118, %f300, %f117;
	fma.rn.f32 	%f119, %f118, 0f3BBB989D, 0f3F000000;
	cvt.sat.f32.f32 	%f120, %f119;
	mov.f32 	%f121, 0f4B400001;
	mov.f32 	%f122, 0f437C0000;
	fma.rm.f32 	%f123, %f120, %f122, %f121;
	add.f32 	%f124, %f123, 0fCB40007F;
	neg.f32 	%f125, %f124;
	fma.rn.f32 	%f126, %f118, 0f3FB8AA3B, %f125;
	fma.rn.f32 	%f127, %f118, 0f32A57060, %f126;
	mov.b32 	%r140, %f123;
	shl.b32 	%r141, %r140, 23;
	mov.b32 	%f128, %r141;
	ex2.approx.ftz.f32 	%f129, %f127;
	mul.f32 	%f130, %f129, %f128;
	add.f32 	%f131, %f130, 0f00000000;
	sub.f32 	%f132, %f299, %f117;
	fma.rn.f32 	%f133, %f132, 0f3BBB989D, 0f3F000000;
	cvt.sat.f32.f32 	%f134, %f133;
	fma.rm.f32 	%f135, %f134, %f122, %f121;
	add.f32 	%f136, %f135, 0fCB40007F;
	neg.f32 	%f137, %f136;
	fma.rn.f32 	%f138, %f132, 0f3FB8AA3B, %f137;
	fma.rn.f32 	%f139, %f132, 0f32A57060, %f138;
	mov.b32 	%r142, %f135;
	shl.b32 	%r143, %r142, 23;
	mov.b32 	%f140, %r143;
	ex2.approx.ftz.f32 	%f141, %f139;
	mul.f32 	%f142, %f141, %f140;
	add.f32 	%f143, %f131, %f142;
	sub.f32 	%f144, %f304, %f117;
	fma.rn.f32 	%f145, %f144, 0f3BBB989D, 0f3F000000;
	cvt.sat.f32.f32 	%f146, %f145;
	fma.rm.f32 	%f147, %f146, %f122, %f121;
	add.f32 	%f148, %f147, 0fCB40007F;
	neg.f32 	%f149, %f148;
	fma.rn.f32 	%f150, %f144, 0f3FB8AA3B, %f149;
	fma.rn.f32 	%f151, %f144, 0f32A57060, %f150;
	mov.b32 	%r144, %f147;
	shl.b32 	%r145, %r144, 23;
	mov.b32 	%f152, %r145;
	ex2.approx.ftz.f32 	%f153, %f151;
	mul.f32 	%f154, %f153, %f152;
	add.f32 	%f155, %f143, %f154;
	sub.f32 	%f156, %f303, %f117;
	fma.rn.f32 	%f157, %f156, 0f3BBB989D, 0f3F000000;
	cvt.sat.f32.f32 	%f158, %f157;
	fma.rm.f32 	%f159, %f158, %f122, %f121;
	add.f32 	%f160, %f159, 0fCB40007F;
	neg.f32 	%f161, %f160;
	fma.rn.f32 	%f162, %f156, 0f3FB8AA3B, %f161;
	fma.rn.f32 	%f163, %f156, 0f32A57060, %f162;
	mov.b32 	%r146, %f159;
	shl.b32 	%r147, %r146, 23;
	mov.b32 	%f164, %r147;
	ex2.approx.ftz.f32 	%f165, %f163;
	mul.f32 	%f166, %f165, %f164;
	add.f32 	%f167, %f155, %f166;
	sub.f32 	%f168, %f308, %f117;
	fma.rn.f32 	%f169, %f168, 0f3BBB989D, 0f3F000000;
	cvt.sat.f32.f32 	%f170, %f169;
	fma.rm.f32 	%f171, %f170, %f122, %f121;
	add.f32 	%f172, %f171, 0fCB40007F;
	neg.f32 	%f173, %f172;
	fma.rn.f32 	%f174, %f168, 0f3FB8AA3B, %f173;
	fma.rn.f32 	%f175, %f168, 0f32A57060, %f174;
	mov.b32 	%r148, %f171;
	shl.b32 	%r149, %r148, 23;
	mov.b32 	%f176, %r149;
	ex2.approx.ftz.f32 	%f177, %f175;
	mul.f32 	%f178, %f177, %f176;
	add.f32 	%f179, %f167, %f178;
	sub.f32 	%f180, %f307, %f117;
	fma.rn.f32 	%f181, %f180, 0f3BBB989D, 0f3F000000;
	cvt.sat.f32.f32 	%f182, %f181;
	fma.rm.f32 	%f183, %f182, %f122, %f121;
	add.f32 	%f184, %f183, 0fCB40007F;
	neg.f32 	%f185, %f184;
	fma.rn.f32 	%f186, %f180, 0f3FB8AA3B, %f185;
	fma.rn.f32 	%f187, %f180, 0f32A57060, %f186;
	mov.b32 	%r150, %f183;
	shl.b32 	%r151, %r150, 23;
	mov.b32 	%f188, %r151;
	ex2.approx.ftz.f32 	%f189, %f187;
	mul.f32 	%f190, %f189, %f188;
	add.f32 	%f191, %f179, %f190;
	sub.f32 	%f192, %f312, %f117;
	fma.rn.f32 	%f193, %f192, 0f3BBB989D, 0f3F000000;
	cvt.sat.f32.f32 	%f194, %f193;
	fma.rm.f32 	%f195, %f194, %f122, %f121;
	add.f32 	%f196, %f195, 0fCB40007F;
	neg.f32 	%f197, %f196;
	fma.rn.f32 	%f198, %f192, 0f3FB8AA3B, %f197;
	fma.rn.f32 	%f199, %f192, 0f32A57060, %f198;
	mov.b32 	%r152, %f195;
	shl.b32 	%r153, %r152, 23;
	mov.b32 	%f200, %r153;
	ex2.approx.ftz.f32 	%f201, %f199;
	mul.f32 	%f202, %f201, %f200;
	add.f32 	%f203, %f191, %f202;
	sub.f32 	%f204, %f311, %f117;
	fma.rn.f32 	%f205, %f204, 0f3BBB989D, 0f3F000000;
	cvt.sat.f32.f32 	%f206, %f205;
	fma.rm.f32 	%f207, %f206, %f122, %f121;
	add.f32 	%f208, %f207, 0fCB40007F;
	neg.f32 	%f209, %f208;
	fma.rn.f32 	%f210, %f204, 0f3FB8AA3B, %f209;
	fma.rn.f32 	%f211, %f204, 0f32A57060, %f210;
	mov.b32 	%r154, %f207;
	shl.b32 	%r155, %r154, 23;
	mov.b32 	%f212, %r155;
	ex2.approx.ftz.f32 	%f213, %f211;
	mul.f32 	%f214, %f213, %f212;
	add.f32 	%f215, %f203, %f214;
	sub.f32 	%f216, %f316, %f117;
	fma.rn.f32 	%f217, %f216, 0f3BBB989D, 0f3F000000;
	cvt.sat.f32.f32 	%f218, %f217;
	fma.rm.f32 	%f219, %f218, %f122, %f121;
	add.f32 	%f220, %f219, 0fCB40007F;
	neg.f32 	%f221, %f220;
	fma.rn.f32 	%f222, %f216, 0f3FB8AA3B, %f221;
	fma.rn.f32 	%f223, %f216, 0f32A57060, %f222;
	mov.b32 	%r156, %f219;
	shl.b32 	%r157, %r156, 23;
	mov.b32 	%f224, %r157;
	ex2.approx.ftz.f32 	%f225, %f223;
	mul.f32 	%f226, %f225, %f224;
	add.f32 	%f227, %f215, %f226;
	sub.f32 	%f228, %f315, %f117;
	fma.rn.f32 	%f229, %f228, 0f3BBB989D, 0f3F000000;
	cvt.sat.f32.f32 	%f230, %f229;
	fma.rm.f32 	%f231, %f230, %f122, %f121;
	add.f32 	%f232, %f231, 0fCB40007F;
	neg.f32 	%f233, %f232;
	fma.rn.f32 	%f234, %f228, 0f3FB8AA3B, %f233;
	fma.rn.f32 	%f235, %f228, 0f32A57060, %f234;
	mov.b32 	%r158, %f231;
	shl.b32 	%r159, %r158, 23;
	mov.b32 	%f236, %r159;
	ex2.approx.ftz.f32 	%f237, %f235;
	mul.f32 	%f238, %f237, %f236;
	add.f32 	%f239, %f227, %f238;
	sub.f32 	%f240, %f320, %f117;
	fma.rn.f32 	%f241, %f240, 0f3BBB989D, 0f3F000000;
	cvt.sat.f32.f32 	%f242, %f241;
	fma.rm.f32 	%f243, %f242, %f122, %f121;
	add.f32 	%f244, %f243, 0fCB40007F;
	neg.f32 	%f245, %f244;
	fma.rn.f32 	%f246, %f240, 0f3FB8AA3B, %f245;
	fma.rn.f32 	%f247, %f240, 0f32A57060, %f246;
	mov.b32 	%r160, %f243;
	shl.b32 	%r161, %r160, 23;
	mov.b32 	%f248, %r161;
	ex2.approx.ftz.f32 	%f249, %f247;
	mul.f32 	%f250, %f249, %f248;
	add.f32 	%f251, %f239, %f250;
	sub.f32 	%f252, %f319, %f117;
	fma.rn.f32 	%f253, %f252, 0f3BBB989D, 0f3F000000;
	cvt.sat.f32.f32 	%f254, %f253;
	fma.rm.f32 	%f255, %f254, %f122, %f121;
	add.f32 	%f256, %f255, 0fCB40007F;
	neg.f32 	%f257, %f256;
	fma.rn.f32 	%f258, %f252, 0f3FB8AA3B, %f257;
	fma.rn.f32 	%f259, %f252, 0f32A57060, %f258;
	mov.b32 	%r162, %f255;
	shl.b32 	%r163, %r162, 23;
	mov.b32 	%f260, %r163;
	ex2.approx.ftz.f32 	%f261, %f259;
	mul.f32 	%f262, %f261, %f260;
	add.f32 	%f263, %f251, %f262;
	sub.f32 	%f264, %f324, %f117;
	fma.rn.f32 	%f265, %f264, 0f3BBB989D, 0f3F000000;
	cvt.sat.f32.f32 	%f266, %f265;
	fma.rm.f32 	%f267, %f266, %f122, %f121;
	add.f32 	%f268, %f267, 0fCB40007F;
	neg.f32 	%f269, %f268;
	fma.rn.f32 	%f270, %f264, 0f3FB8AA3B, %f269;
	fma.rn.f32 	%f271, %f264, 0f32A57060, %f270;
	mov.b32 	%r164, %f267;
	shl.b32 	%r165, %r164, 23;
	mov.b32 	%f272, %r165;
	ex2.approx.ftz.f32 	%f273, %f271;
	mul.f32 	%f274, %f273, %f272;
	add.f32 	%f275, %f263, %f274;
	sub.f32 	%f276, %f323, %f117;
	fma.rn.f32 	%f277, %f276, 0f3BBB989D, 0f3F000000;
	cvt.sat.f32.f32 	%f278, %f277;
	fma.rm.f32 	%f279, %f278, %f122, %f121;
	add.f32 	%f280, %f279, 0fCB40007F;
	neg.f32 	%f281, %f280;
	fma.rn.f32 	%f282, %f276, 0f3FB8AA3B, %f281;
	fma.rn.f32 	%f283, %f276, 0f32A57060, %f282;
	mov.b32 	%r166, %f279;
	shl.b32 	%r167, %r166, 23;
	mov.b32 	%f284, %r167;
	ex2.approx.ftz.f32 	%f285, %f283;
	mul.f32 	%f286, %f285, %f284;
	add.f32 	%f287, %f275, %f286;
	mov.b32 	%r168, %f287;
	shfl.sync.bfly.b32	%r169|%p44, %r168, 16, 31, -1;
	mov.b32 	%f288, %r169;
	add.f32 	%f289, %f287, %f288;
	mov.b32 	%r170, %f289;
	shfl.sync.bfly.b32	%r171|%p45, %r170, 8, 31, -1;
	mov.b32 	%f290, %r171;
	add.f32 	%f291, %f289, %f290;
	mov.b32 	%r172, %f291;
	shfl.sync.bfly.b32	%r173|%p46, %r172, 4, 31, -1;
	mov.b32 	%f292, %r173;
	add.f32 	%f293, %f291, %f292;
	mov.b32 	%r174, %f293;
	shfl.sync.bfly.b32	%r175|%p47, %r174, 2, 31, -1;
	mov.b32 	%f294, %r175;
	add.f32 	%f295, %f293, %f294;
	mov.b32 	%r176, %f295;
	shfl.sync.bfly.b32	%r177|%p48, %r176, 1, 31, -1;
	mov.b32 	%f296, %r177;
	add.f32 	%f297, %f295, %f296;
	div.rn.f32 	%f57, %f130, %f297;
	div.rn.f32 	%f58, %f142, %f297;
	div.rn.f32 	%f59, %f154, %f297;
	div.rn.f32 	%f60, %f166, %f297;
	div.rn.f32 	%f61, %f178, %f297;
	div.rn.f32 	%f62, %f190, %f297;
	div.rn.f32 	%f63, %f202, %f297;
	div.rn.f32 	%f64, %f214, %f297;
	div.rn.f32 	%f65, %f226, %f297;
	div.rn.f32 	%f66, %f238, %f297;
	div.rn.f32 	%f67, %f250, %f297;
	div.rn.f32 	%f68, %f262, %f297;
	div.rn.f32 	%f69, %f274, %f297;
	div.rn.f32 	%f70, %f286, %f297;
	mul.lo.s64 	%rd21, %rd106, %rd32;
	@%p38 bra 	$L__BB185_34;
	add.s64 	%rd62, %rd21, %rd5;
	shr.u64 	%rd63, %rd62, 63;
	add.s64 	%rd64, %rd62, %rd63;
	shl.b64 	%rd65, %rd64, 2;
	and.b64  	%rd66, %rd65, -8;
	add.s64 	%rd67, %rd3, %rd66;
	st.global.v2.f32 	[%rd67], {%f57, %f58};
$L__BB185_34:
	setp.le.s64 	%p49, %rd34, %rd6;
	@%p49 bra 	$L__BB185_36;
	add.s64 	%rd68, %rd21, %rd6;
	shr.u64 	%rd69, %rd68, 63;
	add.s64 	%rd70, %rd68, %rd69;
	shl.b64 	%rd71, %rd70, 2;
	and.b64  	%rd72, %rd71, -8;
	add.s64 	%rd73, %rd3, %rd72;
	st.global.v2.f32 	[%rd73], {%f59, %f60};
$L__BB185_36:
	setp.le.s64 	%p50, %rd34, %rd7;
	@%p50 bra 	$L__BB185_38;
	add.s64 	%rd74, %rd21, %rd7;
	shr.u64 	%rd75, %rd74, 63;
	add.s64 	%rd76, %rd74, %rd75;
	shl.b64 	%rd77, %rd76, 2;
	and.b64  	%rd78, %rd77, -8;
	add.s64 	%rd79, %rd3, %rd78;
	st.global.v2.f32 	[%rd79], {%f61, %f62};
$L__BB185_38:
	setp.le.s64 	%p51, %rd34, %rd8;
	@%p51 bra 	$L__BB185_40;
	add.s64 	%rd80, %rd21, %rd8;
	shr.u64 	%rd81, %rd80, 63;
	add.s64 	%rd82, %rd80, %rd81;
	shl.b64 	%rd83, %rd82, 2;
	and.b64  	%rd84, %rd83, -8;
	add.s64 	%rd85, %rd3, %rd84;
	st.global.v2.f32 	[%rd85], {%f63, %f64};
$L__BB185_40:
	setp.le.s64 	%p52, %rd34, %rd9;
	@%p52 bra 	$L__BB185_42;
	add.s64 	%rd86, %rd21, %rd9;
	shr.u64 	%rd87, %rd86, 63;
	add.s64 	%rd88, %rd86, %rd87;
	shl.b64 	%rd89, %rd88, 2;
	and.b64  	%rd90, %rd89, -8;
	add.s64 	%rd91, %rd3, %rd90;
	st.global.v2.f32 	[%rd91], {%f65, %f66};
$L__BB185_42:
	setp.le.s64 	%p53, %rd34, %rd10;
	@%p53 bra 	$L__BB185_44;
	add.s64 	%rd92, %rd21, %rd10;
	shr.u64 	%rd93, %rd92, 63;
	add.s64 	%rd94, %rd92, %rd93;
	shl.b64 	%rd95, %rd94, 2;
	and.b64  	%rd96, %rd95, -8;
	add.s64 	%rd97, %rd3, %rd96;
	st.global.v2.f32 	[%rd97], {%f67, %f68};
$L__BB185_44:
	setp.le.s64 	%p54, %rd34, %rd11;
	@%p54 bra 	$L__BB185_46;
	add.s64 	%rd98, %rd21, %rd11;
	shr.u64 	%rd99, %rd98, 63;
	add.s64 	%rd100, %rd98, %rd99;
	shl.b64 	%rd101, %rd100, 2;
	and.b64  	%rd102, %rd101, -8;
	add.s64 	%rd103, %rd3, %rd102;
	st.global.v2.f32 	[%rd103], {%f69, %f70};
$L__BB185_46:
	ld.param.u64 	%rd105, [_Z15SoftmaxWarpImplI22BroadcastScaleMaskLoadIffbLm2EiE11DirectStoreIffEfLi2ELi14ELi32ELi1ELb1EL9Algorithm0EEvT_T0_ll_param_2];
	add.s64 	%rd106, %rd106, %rd12;
	setp.lt.s64 	%p55, %rd106, %rd105;
	@%p55 bra 	$L__BB185_4;
$L__BB185_47:
	ret;

}
	// .globl	_Z15SoftmaxWarpImplI22BroadcastScaleMaskLoadIffbLm2EiE11DirectStoreIffEfLi2ELi16ELi32ELi1ELb0EL9Algorithm0EEvT_T0_ll
.visible .entry _Z15SoftmaxWarpImplI22BroadcastScaleMaskLoadIffbLm2EiE11DirectStoreIffEfLi2ELi16ELi32ELi1ELb0EL9Algorithm0EEvT_T0_ll(
	.param .align 8 .b8 _Z15SoftmaxWarpImplI22BroadcastScaleMaskLoadIffbLm2EiE11DirectStoreIffEfLi2ELi16ELi32ELi1ELb0EL9Algorithm0EEvT_T0_ll_param_0[88],
	.param .align 8 .b8 _Z15SoftmaxWarpImplI22BroadcastScaleMaskLoadIffbLm2EiE11DirectStoreIffEfLi2ELi16ELi32ELi1ELb0EL9Algorithm0EEvT_T0_ll_param_1[16],
	.param .u64 _Z15SoftmaxWarpImplI22BroadcastScaleMaskLoadIffbLm2EiE11DirectStoreIffEfLi2ELi16ELi32ELi1ELb0EL9Algorithm0EEvT_T0_ll_param_2,
	.param .u64 _Z15SoftmaxWarpImplI22BroadcastScaleMaskLoadIffbLm2EiE11DirectStoreIffEfLi2ELi16ELi32ELi1ELb0EL9Algorithm0EEvT_T0_ll_param_3
)
{
	.reg .pred 	%p<46>;
	.reg .b16 	%rs<17>;
	.reg .b32 	%r<183>;
	.reg .b32 	%f<307>;
	.reg .b64 	%rd<112>;

	ld.param.u64 	%rd27, [_Z15SoftmaxWarpImplI22BroadcastScaleMaskLoadIffbLm2EiE11DirectStoreIffEfLi2ELi16ELi32ELi1ELb0EL9Algorithm0EEvT_T0_ll_param_1+8];
	ld.param.u64 	%rd26, [_Z15SoftmaxWarpImplI22BroadcastScaleMaskLoadIffbLm2EiE11DirectStoreIffEfLi2ELi16ELi32ELi1ELb0EL9Algorithm0EEvT_T0_ll_param_1];
	ld.param.v2.f32 	{%f27, %f28}, [_Z15SoftmaxWarpImplI22BroadcastScaleMaskLoadIffbLm2EiE11DirectStoreIffEfLi2ELi16ELi32ELi1ELb0EL9Algorithm0EEvT_T0_ll_param_0+80];
	ld.param.u64 	%rd25, [_Z15SoftmaxWarpImplI22BroadcastScaleMaskLoadIffbLm2EiE11DirectStoreIffEfLi2ELi16ELi32ELi1ELb0EL9Algorithm0EEvT_T0_ll_param_0+72];
	ld.param.v2.u32 	{%r9, %r10}, [_Z15SoftmaxWarpImplI22BroadcastScaleMaskLoadIffbLm2EiE11DirectStoreIffEfLi2ELi16ELi32ELi1ELb0EL9Algorithm0EEvT_T0_ll_param_0+56];
	ld.param.v2.u32 	{%r7, %r8}, [_Z15SoftmaxWarpImplI22BroadcastScaleMaskLoadIffbLm2EiE11DirectStoreIffEfLi2ELi16ELi32ELi1ELb0EL9Algorithm0EEvT_T0_ll_param_0+40];
	ld.param.u64 	%rd21, [_Z15SoftmaxWarpImplI22BroadcastScaleMaskLoadIffbLm2EiE11DirectStoreIffEfLi2ELi16ELi32ELi1ELb0EL9Algorithm0EEvT_T0_ll_param_0+24];
	ld.param.u64 	%rd20, [_Z15SoftmaxWarpImplI22BroadcastScaleMaskLoadIffbLm2EiE11DirectStoreIffEfLi2ELi16ELi32ELi1ELb0EL9Algorithm0EEvT_T0_ll_param_0+16];
	ld.param.u64 	%rd19, [_Z15SoftmaxWarpImplI22BroadcastScaleMaskLoadIffbLm2EiE11DirectStoreIffEfLi2ELi16ELi32ELi1ELb0EL9Algorithm0EEvT_T0_ll_param_0+8];
	ld.param.u64 	%rd18, [_Z15SoftmaxWarpImplI22BroadcastScaleMaskLoadIffbLm2EiE11DirectStoreIffEfLi2ELi16ELi32ELi1ELb0EL9Algorithm0EEvT_T0_ll_param_0];
	ld.param.u64 	%rd29, [_Z15SoftmaxWarpImplI22BroadcastScaleMaskLoadIffbLm2EiE11DirectStoreIffEfLi2ELi16ELi32ELi1ELb0EL9Algorithm0EEvT_T0_ll_param_3];
	cvta.to.global.u64 	%rd1, %rd18;
	cvta.to.global.u64 	%rd2, %rd19;
	setp.lt.s64 	%p1, %rd29, 513;
	@%p1 bra 	$L__BB186_2;
	mov.u64 	%rd30, $str;
	cvta.global.u64 	%rd31, %rd30;
	mov.u64 	%rd32, $str$1;
	cvta.global.u64 	%rd33, %rd32;
	mov.u64 	%rd34, __unnamed_182;
	cvta.global.u64 	%rd35, %rd34;
	{ // callseq 181, 0
	.param .b64 param0;
	st.param.b64 	[param0], %rd31;
	.param .b64 param1;
	st.param.b64 	[param1], %rd33;
	.param .b32 param2;
	st.param.b32 	[param2], 254;
	.param .b64 param3;
	st.param.b64 	[param3], %rd35;
	.param .b64 param4;
	st.param.b64 	[param4], 1;
	call.uni 
	__assertfail, 
	(
	param0, 
	param1, 
	param2, 
	param3, 
	param4
	);
	} // callseq 181
$L__BB186_2:
	ld.param.u64 	%rd109, [_Z15SoftmaxWarpImplI22BroadcastScaleMaskLoadIffbLm2EiE11DirectStoreIffEfLi2ELi16ELi32ELi1ELb0EL9Algorithm0EEvT_T0_ll_param_2];
	mov.u32 	%r11, %ctaid.x;
	mov.u32 	%r12, %ntid.y;
	mov.u32 	%r13, %tid.y;
	mad.lo.s32 	%r14, %r11, %r12, %r13;
	mov.u32 	%r15, %nctaid.x;
	mul.lo.s32 	%r4, %r15, %r12;
	cvt.s64.s32 	%rd111, %r14;
	setp.le.s64 	%p2, %rd109, %rd111;
	@%p2 bra 	$L__BB186_21;
	mov.u32 	%r16, %tid.x;
	shl.b32 	%r17, %r16, 1;
	cvt.u64.u32 	%rd5, %r17;
	cvt.s64.s32 	%rd6, %r4;
	cvt.u32.u64 	%r18, %rd5;
	cvt.u32.u64 	%r20, %rd25;
$L__BB186_4:
	setp.eq.s64 	%p3, %rd21, 1;
	setp.eq.s64 	%p4, %rd20, 1;
	cvt.u32.u64 	%r19, %rd111;
	mad.lo.s32 	%r5, %r20, %r19, %r18;
	div.s32 	%r21, %r5, %r7;
	mul.lo.s32 	%r22, %r21, %r7;
	sub.s32 	%r23, %r5, %r22;
	selp.b32 	%r24, 0, %r21, %p4;
	selp.b32 	%r25, 0, %r23, %p3;
	mul.lo.s32 	%r26, %r9, %r24;
	mad.lo.s32 	%r27, %r10, %r25, %r26;
	shr.u32 	%r28, %r5, 31;
	add.s32 	%r29, %r5, %r28;
	shr.s32 	%r30, %r29, 1;
	mul.wide.s32 	%rd36, %r30, 8;
	add.s64 	%rd9, %rd1, %rd36;
	ld.global.f32 	%f29, [%rd9];
	shr.u32 	%r31, %r27, 31;
	add.s32 	%r32, %r27, %r31;
	shr.s32 	%r33, %r32, 1;
	mul.wide.s32 	%rd37, %r33, 2;
	add.s64 	%rd38, %rd2, %rd37;
	ld.global.v2.u8 	{%rs1, %rs2}, [%rd38];
	setp.eq.s16 	%p5, %rs1, 0;
	mul.f32 	%f30, %f29, %f28;
	selp.f32 	%f3, %f27, %f30, %p5;
	setp.eq.s16 	%p6, %rs2, 0;
	mov.f32 	%f299, %f27;
	@%p6 bra 	$L__BB186_6;
	ld.global.f32 	%f31, [%rd9+4];
	mul.f32 	%f299, %f31, %f28;
$L__BB186_6:
	setp.eq.s64 	%p7, %rd21, 1;
	setp.eq.s64 	%p8, %rd20, 1;
	add.s32 	%r6, %r5, 64;
	div.s32 	%r34, %r6, %r7;
	mul.lo.s32 	%r35, %r34, %r7;
	sub.s32 	%r36, %r6, %r35;
	selp.b32 	%r37, 0, %r34, %p8;
	selp.b32 	%r38, 0, %r36, %p7;
	mul.lo.s32 	%r39, %r9, %r37;
	mad.lo.s32 	%r40, %r10, %r38, %r39;
	shr.u32 	%r41, %r6, 31;
	add.s32 	%r42, %r6, %r41;
	shr.s32 	%r43, %r42, 1;
	mul.wide.s32 	%rd39, %r43, 8;
	add.s64 	%rd10, %rd1, %rd39;
	ld.global.f32 	%f32, [%rd10];
	shr.u32 	%r44, %r40, 31;
	add.s32 	%r45, %r40, %r44;
	shr.s32 	%r46, %r45, 1;
	mul.wide.s32 	%rd40, %r46, 2;
	add.s64 	%rd41, %rd2, %rd40;
	ld.global.v2.u8 	{%rs3, %rs4}, [%rd41];
	setp.eq.s16 	%p9, %rs3, 0;
	mul.f32 	%f33, %f32, %f28;
	selp.f32 	%f6, %f27, %f33, %p9;
	setp.eq.s16 	%p10, %rs4, 0;
	mov.f32 	%f300, %f27;
	@%p10 bra 	$L__BB186_8;
	ld.global.f32 	%f34, [%rd10+4];
	mul.f32 	%f300, %f34, %f28;
$L__BB186_8:
	setp.eq.s64 	%p11, %rd21, 1;
	setp.eq.s64 	%p12, %rd20, 1;
	add.s32 	%r47, %r6, 64;
	div.s32 	%r48, %r47, %r7;
	mul.lo.s32 	%r49, %r48, %r7;
	sub.s32 	%r50, %r47, %r49;
	selp.b32 	%r51, 0, %r48, %p12;
	selp.b32 	%r52, 0, %r50, %p11;
	mul.lo.s32 	%r53, %r9, %r51;
	mad.lo.s32 	%r54, %r10, %r52, %r53;
	shr.u32 	%r55, %r47, 31;
	add.s32 	%r56, %r47, %r55;
	shr.s32 	%r57, %r56, 1;
	mul.wide.s32 	%rd42, %r57, 8;
	add.s64 	%rd11, %rd1, %rd42;
	ld.global.f32 	%f35, [%rd11];
	shr.u32 	%r58, %r54, 31;
	add.s32 	%r59, %r54, %r58;
	shr.s32 	%r60, %r59, 1;
	mul.wide.s32 	%rd43, %r60, 2;
	add.s64 	%rd44, %rd2, %rd43;
	ld.global.v2.u8 	{%rs5, %rs6}, [%rd44];
	setp.eq.s16 	%p13, %rs5, 0;
	mul.f32 	%f36, %f35, %f28;
	selp.f32 	%f9, %f27, %f36, %p13;
	setp.eq.s16 	%p14, %rs6, 0;
	mov.f32 	%f301, %f27;
	@%p14 bra 	$L__BB186_10;
	ld.global.f32 	%f37, [%rd11+4];
	mul.f32 	%f301, %f37, %f28;
$L__BB186_10:
	setp.eq.s64 	%p15, %rd21, 1;
	setp.eq.s64 	%p16, %rd20, 1;
	add.s32 	%r61, %r6, 128;
	div.s32 	%r62, %r61, %r7;
	mul.lo.s32 	%r63, %r62, %r7;
	sub.s32 	%r64, %r61, %r63;
	selp.b32 	%r65, 0, %r62, %p16;
	selp.b32 	%r66, 0, %r64, %p15;
	mul.lo.s32 	%r67, %r9, %r65;
	mad.lo.s32 	%r68, %r10, %r66, %r67;
	shr.u32 	%r69, %r61, 31;
	add.s32 	%r70, %r61, %r69;
	shr.s32 	%r71, %r70, 1;
	mul.wide.s32 	%rd45, %r71, 8;
	add.s64 	%rd12, %rd1, %rd45;
	ld.global.f32 	%f38, [%rd12];
	shr.u32 	%r72, %r68, 31;
	add.s32 	%r73, %r68, %r72;
	shr.s32 	%r74, %r73, 1;
	mul.wide.s32 	%rd46, %r74, 2;
	add.s64 	%rd47, %rd2, %rd46;
	ld.global.v2.u8 	{%rs7, %rs8}, [%rd47];
	setp.eq.s16 	%p17, %rs7, 0;
	mul.f32 	%f39, %f38, %f28;
	selp.f32 	%f12, %f27, %f39, %p17;
	setp.eq.s16 	%p18, %rs8, 0;
	mov.f32 	%f302, %f27;
	@%p18 bra 	$L__BB186_12;
	ld.global.f32 	%f40, [%rd12+4];
	mul.f32 	%f302, %f40, %f28;
$L__BB186_12:
	setp.eq.s64 	%p19, %rd21, 1;
	setp.eq.s64 	%p20, %rd20, 1;
	add.s32 	%r75, %r6, 192;
	div.s32 	%r76, %r75, %r7;
	mul.lo.s32 	%r77, %r76, %r7;
	sub.s32 	%r78, %r75, %r77;
	selp.b32 	%r79, 0, %r76, %p20;
	selp.b32 	%r80, 0, %r78, %p19;
	mul.lo.s32 	%r81, %r9, %r79;
	mad.lo.s32 	%r82, %r10, %r80, %r81;
	shr.u32 	%r83, %r75, 31;
	add.s32 	%r84, %r75, %r83;
	shr.s32 	%r85, %r84, 1;
	mul.wide.s32 	%rd48, %r85, 8;
	add.s64 	%rd13, %rd1, %rd48;
	ld.global.f32 	%f41, [%rd13];
	shr.u32 	%r86, %r82, 31;
	add.s32 	%r87, %r82, %r86;
	shr.s32 	%r88, %r87, 1;
	mul.wide.s32 	%rd49, %r88, 2;
	add.s64 	%rd50, %rd2, %rd49;
	ld.global.v2.u8 	{%rs9, %rs10}, [%rd50];
	setp.eq.s16 	%p21, %rs9, 0;
	mul.f32 	%f42, %f41, %f28;
	selp.f32 	%f15, %f27, %f42, %p21;
	setp.eq.s16 	%p22, %rs10, 0;
	mov.f32 	%f303, %f27;
	@%p22 bra 	$L__BB186_14;
	ld.global.f32 	%f43, [%rd13+4];
	mul.f32 	%f303, %f43, %f28;
$L__BB186_14:
	setp.eq.s64 	%p23, %rd21, 1;
	setp.eq.s64 	%p24, %rd20, 1;
	add.s32 	%r89, %r6, 256;
	div.s32 	%r90, %r89, %r7;
	mul.lo.s32 	%r91, %r90, %r7;
	sub.s32 	%r92, %r89, %r91;
	selp.b32 	%r93, 0, %r90, %p24;
	selp.b32 	%r94, 0, %r92, %p23;
	mul.lo.s32 	%r95, %r9, %r93;
	mad.lo.s32 	%r96, %r10, %r94, %r95;
	shr.u32 	%r97, %r89, 31;
	add.s32 	%r98, %r89, %r97;
	shr.s32 	%r99, %r98, 1;
	mul.wide.s32 	%rd51, %r99, 8;
	add.s64 	%rd14, %rd1, %rd51;
	ld.global.f32 	%f44, [%rd14];
	shr.u32 	%r100, %r96, 31;
	add.s32 	%r101, %r96, %r100;
	shr.s32 	%r102, %r101, 1;
	mul.wide.s32 	%rd52, %r102, 2;
	add.s64 	%rd53, %rd2, %rd52;
	ld.global.v2.u8 	{%rs11, %rs12}, [%rd53];
	setp.eq.s16 	%p25, %rs11, 0;
	mul.f32 	%f45, %f44, %f28;
	selp.f32 	%f18, %f27, %f45, %p25;
	setp.eq.s16 	%p26, %rs12, 0;
	mov.f32 	%f304, %f27;
	@%p26 bra 	$L__BB186_16;
	ld.global.f32 	%f46, [%rd14+4];
	mul.f32 	%f304, %f46, %f28;
$L__BB186_16:
	add.s32 	%r103, %r6, 320;
	div.s32 	%r104, %r103, %r7;
	mul.lo.s32 	%r105, %r104, %r7;
	sub.s32 	%r106, %r103, %r105;
	selp.b32 	%r107, 0, %r104, %p24;
	selp.b32 	%r108, 0, %r106, %p23;
	mul.lo.s32 	%r109, %r9, %r107;
	mad.lo.s32 	%r110, %r10, %r108, %r109;
	shr.u32 	%r111, %r103, 31;
	add.s32 	%r112, %r103, %r111;
	shr.s32 	%r113, %r112, 1;
	mul.wide.s32 	%rd54, %r113, 8;
	add.s64 	%rd15, %rd1, %rd54;
	ld.global.f32 	%f47, [%rd15];
	shr.u32 	%r114, %r110, 31;
	add.s32 	%r115, %r110, %r114;
	shr.s32 	%r116, %r115, 1;
	mul.wide.s32 	%rd55, %r116, 2;
	add.s64 	%rd56, %rd2, %rd55;
	ld.global.v2.u8 	{%rs13, %rs14}, [%rd56];
	setp.eq.s16 	%p29, %rs13, 0;
	mul.f32 	%f48, %f47, %f28;
	selp.f32 	%f21, %f27, %f48, %p29;
	setp.eq.s16 	%p30, %rs14, 0;
	mov.f32 	%f305, %f27;
	@%p30 bra 	$L__BB186_18;
	ld.global.f32 	%f49, [%rd15+4];
	mul.f32 	%f305, %f49, %f28;
$L__BB186_18:
	add.s32 	%r117, %r6, 384;
	div.s32 	%r118, %r117, %r7;
	mul.lo.s32 	%r119, %r118, %r7;
	sub.s32 	%r120, %r117, %r119;
	selp.b32 	%r121, 0, %r118, %p24;
	selp.b32 	%r122, 0, %r120, %p23;
	mul.lo.s32 	%r123, %r9, %r121;
	mad.lo.s32 	%r124, %r10, %r122, %r123;
	shr.u32 	%r125, %r117, 31;
	add.s32 	%r126, %r117, %r125;
	shr.s32 	%r127, %r126, 1;
	mul.wide.s32 	%rd57, %r127, 8;
	add.s64 	%rd16, %rd1, %rd57;
	ld.global.f32 	%f50, [%rd16];
	shr.u32 	%r128, %r124, 31;
	add.s32 	%r129, %r124, %r128;
	shr.s32 	%r130, %r129, 1;
	mul.wide.s32 	%rd58, %r130, 2;
	add.s64 	%rd59, %rd2, %rd58;
	ld.global.v2.u8 	{%rs15, %rs16}, [%rd59];
	setp.eq.s16 	%p33, %rs15, 0;
	mul.f32 	%f51, %f50, %f28;
	selp.f32 	%f24, %f27, %f51, %p33;
	setp.eq.s16 	%p34, %rs16, 0;
	mov.f32 	%f306, %f27;
	@%p34 bra 	$L__BB186_20;
	ld.global.f32 	%f52, [%rd16+4];
	mul.f32 	%f306, %f52, %f28;
$L__BB186_20:
	ld.param.u64 	%rd110, [_Z15SoftmaxWarpImplI22BroadcastScaleMaskLoadIffbLm2EiE11DirectStoreIffEfLi2ELi16ELi32ELi1ELb0EL9Algorithm0EEvT_T0_ll_param_2];
	max.f32 	%f53, %f3, 0fFF800000;
	max.f32 	%f54, %f53, %f299;
	max.f32 	%f55, %f54, %f6;
	max.f32 	%f56, %f55, %f300;
	max.f32 	%f57, %f56, %f9;
	max.f32 	%f58, %f57, %f301;
	max.f32 	%f59, %f58, %f12;
	max.f32 	%f60, %f59, %f302;
	max.f32 	%f61, %f60, %f15;
	max.f32 	%f62, %f61, %f303;
	max.f32 	%f63, %f62, %f18;
	max.f32 	%f64, %f63, %f304;
	max.f32 	%f65, %f64, %f21;
	max.f32 	%f66, %f65, %f305;
	max.f32 	%f67, %f66, %f24;
	max.f32 	%f68, %f67, %f306;
	mov.b32 	%r131, %f68;
	shfl.sync.bfly.b32	%r132|%p35, %r131, 16, 31, -1;
	mov.b32 	%f69, %r132;
	max.f32 	%f70, %f68, %f69;
	mov.b32 	%r133, %f70;
	shfl.sync.bfly.b32	%r134|%p36, %r133, 8, 31, -1;
	mov.b32 	%f71, %r134;
	max.f32 	%f72, %f70, %f71;
	mov.b32 	%r135, %f72;
	shfl.sync.bfly.b32	%r136|%p37, %r135, 4, 31, -1;
	mov.b32 	%f73, %r136;
	max.f32 	%f74, %f72, %f73;
	mov.b32 	%r137, %f74;
	shfl.sync.bfly.b32	%r138|%p38, %r137, 2, 31, -1;
	mov.b32 	%f75, %r138;
	max.f32 	%f76, %f74, %f75;
	mov.b32 	%r139, %f76;
	shfl.sync.bfly.b32	%r140|%p39, %r139, 1, 31, -1;
	mov.b32 	%f77, %r140;
	max.f32 	%f78, %f76, %f77;
	sub.f32 	%f79, %f3, %f78;
	fma.rn.f32 	%f80, %f79, 0f3BBB989D, 0f3F000000;
	cvt.sat.f32.f32 	%f81, %f80;
	mov.f32 	%f82, 0f4B400001;
	mov.f32 	%f83, 0f437C0000;
	fma.rm.f32 	%f84, %f81, %f83, %f82;
	add.f32 	%f85, %f84, 0fCB40007F;
	neg.f32 	%f86, %f85;
	fma.rn.f32 	%f87, %f79, 0f3FB8AA3B, %f86;
	fma.rn.f32 	%f88, %f79, 0f32A57060, %f87;
	mov.b32 	%r141, %f84;
	shl.b32 	%r142, %r141, 23;
	mov.b32 	%f89, %r142;
	ex2.approx.ftz.f32 	%f90, %f88;
	mul.f32 	%f91, %f90, %f89;
	add.f32 	%f92, %f91, 0f00000000;
	sub.f32 	%f93, %f299, %f78;
	fma.rn.f32 	%f94, %f93, 0f3BBB989D, 0f3F000000;
	cvt.sat.f32.f32 	%f95, %f94;
	fma.rm.f32 	%f96, %f95, %f83, %f82;
	add.f32 	%f97, %f96, 0fCB40007F;
	neg.f32 	%f98, %f97;
	fma.rn.f32 	%f99, %f93, 0f3FB8AA3B, %f98;
	fma.rn.f32 	%f100, %f93, 0f32A57060, %f99;
	mov.b32 	%r143, %f96;
	shl.b32 	%r144, %r143, 23;
	mov.b32 	%f101, %r144;
	ex2.approx.ftz.f32 	%f102, %f100;
	mul.f32 	%f103, %f102, %f101;
	add.f32 	%f104, %f92, %f103;
	sub.f32 	%f105, %f6, %f78;
	fma.rn.f32 	%f106, %f105, 0f3BBB989D, 0f3F000000;
	cvt.sat.f32.f32 	%f107, %f106;
	fma.rm.f32 	%f108, %f107, %f83, %f82;
	add.f32 	%f109, %f108, 0fCB40007F;
	neg.f32 	%f110, %f109;
	fma.rn.f32 	%f111, %f105, 0f3FB8AA3B, %f110;
	fma.rn.f32 	%f112, %f105, 0f32A57060, %f111;
	mov.b32 	%r145, %f108;
	shl.b32 	%r146, %r145, 23;
	mov.b32 	%f113, %r146;
	ex2.approx.ftz.f32 	%f114, %f112;
	mul.f32 	%f115, %f114, %f113;
	add.f32 	%f116, %f104, %f115;
	sub.f32 	%f117, %f300, %f78;
	fma.rn.f32 	%f118, %f117, 0f3BBB989D, 0f3F000000;
	cvt.sat.f32.f32 	%f119, %f118;
	fma.rm.f32 	%f120, %f119, %f83, %f82;
	add.f32 	%f121, %f120, 0fCB40007F;
	neg.f32 	%f122, %f121;
	fma.rn.f32 	%f123, %f117, 0f3FB8AA3B, %f122;
	fma.rn.f32 	%f124, %f117, 0f32A57060, %f123;
	mov.b32 	%r147, %f120;
	shl.b32 	%r148, %r147, 23;
	mov.b32 	%f125, %r148;
	ex2.approx.ftz.f32 	%f126, %f124;
	mul.f32 	%f127, %f126, %f125;
	add.f32 	%f128, %f116, %f127;
	sub.f32 	%f129, %f9, %f78;
	fma.rn.f32 	%f130, %f129, 0f3BBB989D, 0f3F000000;
	cvt.sat.f32.f32 	%f131, %f130;
	fma.rm.f32 	%f132, %f131, %f83, %f82;
	add.f32 	%f133, %f132, 0fCB40007F;
	neg.f32 	%f134, %f133;
	fma.rn.f32 	%f135, %f129, 0f3FB8AA3B, %f134;
	fma.rn.f32 	%f136, %f129, 0f32A57060, %f135;
	mov.b32 	%r149, %f132;
	shl.b32 	%r150, %r149, 23;
	mov.b32 	%f137, %r150;
	ex2.approx.ftz.f32 	%f138, %f136;
	mul.f32 	%f139, %f138, %f137;
	add.f32 	%f140, %f128, %f139;
	sub.f32 	%f141, %f301, %f78;
	fma.rn.f32 	%f142, %f141, 0f3BBB989D, 0f3F000000;
	cvt.sat.f32.f32 	%f143, %f142;
	fma.rm.f32 	%f144, %f143, %f83, %f82;
	add.f32 	%f145, %f144, 0fCB40007F;
	neg.f32 	%f146, %f145;
	fma.rn.f32 	%f147, %f141, 0f3FB8AA3B, %f146;
	fma.rn.f32 	%f148, %f141, 0f32A57060, %f147;
	mov.b32 	%r151, %f144;
	shl.b32 	%r152, %r151, 23;
	mov.b32 	%f149, %r152;
	ex2.approx.ftz.f32 	%f150, %f148;
	mul.f32 	%f151, %f150, %f149;
	add.f32 	%f152, %f140, %f151;
	sub.f32 	%f153, %f12, %f78;
	fma.rn.f32 	%f154, %f153, 0f3BBB989D, 0f3F000000;
	cvt.sat.f32.f32 	%f155, %f154;
	fma.rm.f32 	%f156, %f155, %f83, %f82;
	add.f32 	%f157, %f156, 0fCB40007F;
	neg.f32 	%f158, %f157;
	fma.rn.f32 	%f159, %f153, 0f3FB8AA3B, %f158;
	fma.rn.f32 	%f160, %f153, 0f32A57060, %f159;
	mov.b32 	%r153, %f156;
	shl.b32 	%r154, %r153, 23;
	mov.b32 	%f161, %r154;
	ex2.approx.ftz.f32 	%f162, %f160;
	mul.f32 	%f163, %f162, %f161;
	add.f32 	%f164, %f152, %f163;
	sub.f32 	%f165, %f302, %f78;
	fma.rn.f32 	%f166, %f165, 0f3BBB989D, 0f3F000000;
	cvt.sat.f32.f32 	%f167, %f166;
	fma.rm.f32 	%f168, %f167, %f83, %f82;
	add.f32 	%f169, %f168, 0fCB40007F;
	neg.f32 	%f170, %f169;
	fma.rn.f32 	%f171, %f165, 0f3FB8AA3B, %f170;
	fma.rn.f32 	%f172, %f165, 0f32A57060, %f171;
	mov.b32 	%r155, %f168;
	shl.b32 	%r156, %r155, 23;
	mov.b32 	%f173, %r156;
	ex2.approx.ftz.f32 	%f174, %f172;
	mul.f32 	%f175, %f174, %f173;
	add.f32 	%f176, %f164, %f175;
	sub.f32 	%f177, %f15, %f78;
	fma.rn.f32 	%f178, %f177, 0f3BBB989D, 0f3F000000;
	cvt.sat.f32.f32 	%f179, %f178;
	fma.rm.f32 	%f180, %f179, %f83, %f82;
	add.f32 	%f181, %f180, 0fCB40007F;
	neg.f32 	%f182, %f181;
	fma.rn.f32 	%f183, %f177, 0f3FB8AA3B, %f182;
	fma.rn.f32 	%f184, %f177, 0f32A57060, %f183;
	mov.b32 	%r157, %f180;
	shl.b32 	%r158, %r157, 23;
	mov.b32 	%f185, %r158;
	ex2.approx.ftz.f32 	%f186, %f184;
	mul.f32 	%f187, %f186, %f185;
	add.f32 	%f188, %f176, %f187;
	sub.f32 	%f189, %f303, %f78;
	fma.rn.f32 	%f190, %f189, 0f3BBB989D, 0f3F000000;
	cvt.sat.f32.f32 	%f191, %f190;
	fma.rm.f32 	%f192, %f191, %f83, %f82;
	add.f32 	%f193, %f192, 0fCB40007F;
	neg.f32 	%f194, %f193;
	fma.rn.f32 	%f195, %f189, 0f3FB8AA3B, %f194;
	fma.rn.f32 	%f196, %f189, 0f32A57060, %f195;
	mov.b32 	%r159, %f192;
	shl.b32 	%r160, %r159, 23;
	mov.b32 	%f197, %r160;
	ex2.approx.ftz.f32 	%f198, %f196;
	mul.f32 	%f199, %f198, %f197;
	add.f32 	%f200, %f188, %f199;
	sub.f32 	%f201, %f18, %f78;
	fma.rn.f32 	%f202, %f201, 0f3BBB989D, 0f3F000000;
	cvt.sat.f32.f32 	%f203, %f202;
	fma.rm.f32 	%f204, %f203, %f83, %f82;
	add.f32 	%f205, %f204, 0fCB40007F;
	neg.f32 	%f206, %f205;
	fma.rn.f32 	%f207, %f201, 0f3FB8AA3B, %f206;
	fma.rn.f32 	%f208, %f201, 0f32A57060, %f207;
	mov.b32 	%r161, %f204;
	shl.b32 	%r162, %r161, 23;
	mov.b32 	%f209, %r162;
	ex2.approx.ftz.f32 	%f210, %f208;
	mul.f32 	%f211, %f210, %f209;
	add.f32 	%f212, %f200, %f211;
	sub.f32 	%f213, %f304, %f78;
	fma.rn.f32 	%f214, %f213, 0f3BBB989D, 0f3F000000;
	cvt.sat.f32.f32 	%f215, %f214;
	fma.rm.f32 	%f216, %f215, %f83, %f82;
	add.f32 	%f217, %f216, 0fCB40007F;
	neg.f32 	%f218, %f217;
	fma.rn.f32 	%f219, %f213, 0f3FB8AA3B, %f218;
	fma.rn.f32 	%f220, %f213, 0f32A57060, %f219;
	mov.b32 	%r163, %f216;
	shl.b32 	%r164, %r163, 23;
	mov.b32 	%f221, %r164;
	ex2.approx.ftz.f32 	%f222, %f220;
	mul.f32 	%f223, %f222, %f221;
	add.f32 	%f224, %f212, %f223;
	sub.f32 	%f225, %f21, %f78;
	fma.rn.f32 	%f226, %f225, 0f3BBB989D, 0f3F000000;
	cvt.sat.f32.f32 	%f227, %f226;
	fma.rm.f32 	%f228, %f227, %f83, %f82;
	add.f32 	%f229, %f228, 0fCB40007F;
	neg.f32 	%f230, %f229;
	fma.rn.f32 	%f231, %f225, 0f3FB8AA3B, %f230;
	fma.rn.f32 	%f232, %f225, 0f32A57060, %f231;
	mov.b32 	%r165, %f228;
	shl.b32 	%r166, %r165, 23;
	mov.b32 	%f233, %r166;
	ex2.approx.ftz.f32 	%f234, %f232;
	mul.f32 	%f235, %f234, %f233;
	add.f32 	%f236, %f224, %f235;
	sub.f32 	%f237, %f305, %f78;
	fma.rn.f32 	%f238, %f237, 0f3BBB989D, 0f3F000000;
	cvt.sat.f32.f32 	%f239, %f238;
	fma.rm.f32 	%f240, %f239, %f83, %f82;
	add.f32 	%f241, %f240, 0fCB40007F;
	neg.f32 	%f242, %f241;
	fma.rn.f32 	%f243, %f237, 0f3FB8AA3B, %f242;
	fma.rn.f32 	%f244, %f237, 0f32A57060, %f243;
	mov.b32 	%r167, %f240;
	shl.b32 	%r168, %r167, 23;
	mov.b32 	%f245, %r168;
	ex2.approx.ftz.f32 	%f246, %f244;
	mul.f32 	%f247, %f246, %f245;
	add.f32 	%f248, %f236, %f247;
	sub.f32 	%f249, %f24, %f78;
	fma.rn.f32 	%f250, %f249, 0f3BBB989D, 0f3F000000;
	cvt.sat.f32.f32 	%f251, %f250;
	fma.rm.f32 	%f252, %f251, %f83, %f82;
	add.f32 	%f253, %f252, 0fCB40007F;
	neg.f32 	%f254, %f253;
	fma.rn.f32 	%f255, %f249, 0f3FB8AA3B, %f254;
	fma.rn.f32 	%f256, %f249, 0f32A57060, %f255;
	mov.b32 	%r169, %f252;
	shl.b32 	%r170, %r169, 23;
	mov.b32 	%f257, %r170;
	ex2.approx.ftz.f32 	%f258, %f256;
	mul.f32 	%f259, %f258, %f257;
	add.f32 	%f260, %f248, %f259;
	sub.f32 	%f261, %f306, %f78;
	fma.rn.f32 	%f262, %f261, 0f3BBB989D, 0f3F000000;
	cvt.sat.f32.f32 	%f263, %f262;
	fma.rm.f32 	%f264, %f263, %f83, %f82;
	add.f32 	%f265, %f264, 0fCB40007F;
	neg.f32 	%f266, %f265;
	fma.rn.f32 	%f267, %f261, 0f3FB8AA3B, %f266;
	fma.rn.f32 	%f268, %f261, 0f32A57060, %f267;
	mov.b32 	%r171, %f264;
	shl.b32 	%r172, %r171, 23;
	mov.b32 	%f269, %r172;
	ex2.approx.ftz.f32 	%f270, %f268;
	mul.f32 	%f271, %f270, %f269;
	add.f32 	%f272, %f260, %f271;
	mov.b32 	%r173, %f272;
	shfl.sync.bfly.b32	%r174|%p40, %r173, 16, 31, -1;
	mov.b32 	%f273, %r174;
	add.f32 	%f274, %f272, %f273;
	mov.b32 	%r175, %f274;
	shfl.sync.bfly.b32	%r176|%p41, %r175, 8, 31, -1;
	mov.b32 	%f275, %r176;
	add.f32 	%f276, %f274, %f275;
	mov.b32 	%r177, %f276;
	shfl.sync.bfly.b32	%r178|%p42, %r177, 4, 31, -1;
	mov.b32 	%f277, %r178;
	add.f32 	%f278, %f276, %f277;
	mov.b32 	%r179, %f278;
	shfl.sync.bfly.b32	%r180|%p43, %r179, 2, 31, -1;
	mov.b32 	%f279, %r180;
	add.f32 	%f280, %f278, %f279;
	mov.b32 	%r181, %f280;
	shfl.sync.bfly.b32	%r182|%p44, %r181, 1, 31, -1;
	mov.b32 	%f281, %r182;
	add.f32 	%f282, %f280, %f281;
	div.rn.f32 	%f283, %f91, %f282;
	div.rn.f32 	%f284, %f103, %f282;
	div.rn.f32 	%f285, %f115, %f282;
	div.rn.f32 	%f286, %f127, %f282;
	div.rn.f32 	%f287, %f139, %f282;
	div.rn.f32 	%f288, %f151, %f282;
	div.rn.f32 	%f289, %f163, %f282;
	div.rn.f32 	%f290, %f175, %f282;
	div.rn.f32 	%f291, %f187, %f282;
	div.rn.f32 	%f292, %f199, %f282;
	div.rn.f32 	%f293, %f211, %f282;
	div.rn.f32 	%f294, %f223, %f282;
	div.rn.f32 	%f295, %f235, %f282;
	div.rn.f32 	%f296, %f247, %f282;
	div.rn.f32 	%f297, %f259, %f282;
	div.rn.f32 	%f298, %f271, %f282;
	mad.lo.s64 	%rd60, %rd111, %rd27, %rd5;
	shr.u64 	%rd61, %rd60, 63;
	add.s64 	%rd62, %rd60, %rd61;
	cvta.to.global.u64 	%rd63, %rd26;
	shl.b64 	%rd64, %rd62, 2;
	and.b64  	%rd65, %rd64, -8;
	add.s64 	%rd66, %rd63, %rd65;
	st.global.v2.f32 	[%rd66], {%f283, %f284};
	add.s64 	%rd67, %rd60, 64;
	shr.u64 	%rd68, %rd67, 63;
	add.s64 	%rd69, %rd67, %rd68;
	shl.b64 	%rd70, %rd69, 2;
	and.b64  	%rd71, %rd70, -8;
	add.s64 	%rd72, %rd63, %rd71;
	st.global.v2.f32 	[%rd72], {%f285, %f286};
	add.s64 	%rd73, %rd60, 128;
	shr.u64 	%rd74, %rd73, 63;
	add.s64 	%rd75, %rd73, %rd74;
	shl.b64 	%rd76, %rd75, 2;
	and.b64  	%rd77, %rd76, -8;
	add.s64 	%rd78, %rd63, %rd77;
	st.global.v2.f32 	[%rd78], {%f287, %f288};
	add.s64 	%rd79, %rd60, 192;
	shr.u64 	%rd80, %rd79, 63;
	add.s64 	%rd81, %rd79, %rd80;
	shl.b64 	%rd82, %rd81, 2;
	and.b64  	%rd83, %rd82, -8;
	add.s64 	%rd84, %rd63, %rd83;
	st.global.v2.f32 	[%rd84], {%f289, %f290};
	add.s64 	%rd85, %rd60, 256;
	shr.u64 	%rd86, %rd85, 63;
	add.s64 	%rd87, %rd85, %rd86;
	shl.b64 	%rd88, %rd87, 2;
	and.b64  	%rd89, %rd88, -8;
	add.s64 	%rd90, %rd63, %rd89;
	st.global.v2.f32 	[%rd90], {%f291, %f292};
	add.s64 	%rd91, %rd60, 320;
	shr.u64 	%rd92, %rd91, 63;
	add.s64 	%rd93, %rd91, %rd92;
	shl.b64 	%rd94, %rd93, 2;
	and.b64  	%rd95, %rd94, -8;
	add.s64 	%rd96, %rd63, %rd95;
	st.global.v2.f32 	[%rd96], {%f293, %f294};
	add.s64 	%rd97, %rd60, 384;
	shr.u64 	%rd98, %rd97, 63;
	add.s64 	%rd99, %rd97, %rd98;
	shl.b64 	%rd100, %rd99, 2;
	and.b64  	%rd101, %rd100, -8;
	add.s64 	%rd102, %rd63, %rd101;
	st.global.v2.f32 	[%rd102], {%f295, %f296};
	add.s64 	%rd103, %rd60, 448;
	shr.u64 	%rd104, %rd103, 63;
	add.s64 	%rd105, %rd103, %rd104;
	shl.b64 	%rd106, %rd105, 2;
	and.b64  	%rd107, %rd106, -8;
	add.s64 	%rd108, %rd63, %rd107;
	st.global.v2.f32 	[%rd108], {%f297, %f298};
	add.s64 	%rd111, %rd111, %rd6;
	setp.lt.s64 	%p45, %rd111, %rd110;
	@%p45 bra 	$L__BB186_4;
$L__BB186_21:
	ret;

}
	// .globl	_Z15SoftmaxWarpImplI22BroadcastScaleMaskLoadIffbLm2EiE11DirectStoreIffEfLi2ELi16ELi32ELi1ELb1EL9Algorithm0EEvT_T0_ll
.visible .entry _Z15SoftmaxWarpImplI22BroadcastScaleMaskLoadIffbLm2EiE11DirectStoreIffEfLi2ELi16ELi32ELi1ELb1EL9Algorithm0EEvT_T0_ll(
	.param .align 8 .b8 _Z15SoftmaxWarpImplI22BroadcastScaleMaskLoadIffbLm2EiE11DirectStoreIffEfLi2ELi16ELi32ELi1ELb1EL9Algorithm0EEvT_T0_ll_param_0[88],
	.param .align 8 .b8 _Z15SoftmaxWarpImplI22BroadcastScaleMaskLoadIffbLm2EiE11DirectStoreIffEfLi2ELi16ELi32ELi1ELb1EL9Algorithm0EEvT_T0_ll_param_1[16],
	.param .u64 _Z15SoftmaxWarpImplI22BroadcastScaleMaskLoadIffbLm2EiE11DirectStoreIffEfLi2ELi16ELi32ELi1ELb1EL9Algorithm0EEvT_T0_ll_param_2,
	.param .u64 _Z15SoftmaxWarpImplI22BroadcastScaleMaskLoadIffbLm2EiE11DirectStoreIffEfLi2ELi16ELi32ELi1ELb1EL9Algorithm0EEvT_T0_ll_param_3
)
{
	.reg .pred 	%p<62>;
	.reg .b16 	%rs<17>;
	.reg .b32 	%r<199>;
	.reg .b32 	%f<369>;
	.reg .b64 	%rd<122>;

	ld.param.u64 	%rd33, [_Z15SoftmaxWarpImplI22BroadcastScaleMaskLoadIffbLm2EiE11DirectStoreIffEfLi2ELi16ELi32ELi1ELb1EL9Algorithm0EEvT_T0_ll_param_1+8];
	ld.param.v2.f32 	{%f81, %f82}, [_Z15SoftmaxWarpImplI22BroadcastScaleMaskLoadIffbLm2EiE11DirectStoreIffEfLi2ELi16ELi32ELi1ELb1EL9Algorithm0EEvT_T0_ll_param_0+80];
	ld.param.u64 	%rd31, [_Z15SoftmaxWarpImplI22BroadcastScaleMaskLoadIffbLm2EiE11DirectStoreIffEfLi2ELi16ELi32ELi1ELb1EL9Algorithm0EEvT_T0_ll_param_0+72];
	ld.param.v2.u32 	{%r7, %r8}, [_Z15SoftmaxWarpImplI22BroadcastScaleMaskLoadIffbLm2EiE11DirectStoreIffEfLi2ELi16ELi32ELi1ELb1EL9Algorithm0EEvT_T0_ll_param_0+56];
	ld.param.v2.u32 	{%r5, %r6}, [_Z15SoftmaxWarpImplI22BroadcastScaleMaskLoadIffbLm2EiE11DirectStoreIffEfLi2ELi16ELi32ELi1ELb1EL9Algorithm0EEvT_T0_ll_param_0+40];
	ld.param.u64 	%rd27, [_Z15SoftmaxWarpImplI22BroadcastScaleMaskLoadIffbLm2EiE11DirectStoreIffEfLi2ELi16ELi32ELi1ELb1EL9Algorithm0EEvT_T0_ll_param_0+24];
	ld.param.u64 	%rd26, [_Z15SoftmaxWarpImplI22BroadcastScaleMaskLoadIffbLm2EiE11DirectStoreIffEfLi2ELi16ELi32ELi1ELb1EL9Algorithm0EEvT_T0_ll_param_0+16];
	ld.param.u64 	%rd25, [_Z15SoftmaxWarpImplI22BroadcastScaleMaskLoadIffbLm2EiE11DirectStoreIffEfLi2ELi16ELi32ELi1ELb1EL9Algorithm0EEvT_T0_ll_param_0+8];
	ld.param.u64 	%rd32, [_Z15SoftmaxWarpImplI22BroadcastScaleMaskLoadIffbLm2EiE11DirectStoreIffEfLi2ELi16ELi32ELi1ELb1EL9Algorithm0EEvT_T0_ll_param_1];
	ld.param.u64 	%rd24, [_Z15SoftmaxWarpImplI22BroadcastScaleMaskLoadIffbLm2EiE11DirectStoreIffEfLi2ELi16ELi32ELi1ELb1EL9Algorithm0EEvT_T0_ll_param_0];
	ld.param.u64 	%rd35, [_Z15SoftmaxWarpImplI22BroadcastScaleMaskLoadIffbLm2EiE11DirectStoreIffEfLi2ELi16ELi32ELi1ELb1EL9Algorithm0EEvT_T0_ll_param_3];
	cvta.to.global.u64 	%rd1, %rd24;
	cvta.to.global.u64 	%rd2, %rd32;
	setp.lt.s64 	%p1, %rd35, 513;
	@%p1 bra 	$L__BB187_2;
	mov.u64 	%rd36, $str;
	cvta.global.u64 	%rd37, %rd36;
	mov.u64 	%rd38, $str$1;
	cvta.global.u64 	%rd39, %rd38;
	mov.u64 	%rd40, __unnamed_183;
	cvta.global.u64 	%rd41, %rd40;
	{ // callseq 182, 0
	.param .b64 param0;
	st.param.b64 	[param0], %rd37;
	.param .b64 param1;
	st.param.b64 	[param1], %rd39;
	.param .b32 param2;
	st.param.b32 	[param2], 254;
	.param .b64 param3;
	st.param.b64 	[param3], %rd41;
	.param .b64 param4;
	st.param.b64 	[param4], 1;
	call.uni 
	__assertfail, 
	(
	param0, 
	param1, 
	param2, 
	param3, 
	param4
	);
	} // callseq 182
$L__BB187_2:
	ld.param.u64 	%rd119, [_Z15SoftmaxWarpImplI22BroadcastScaleMaskLoadIffbLm2EiE11DirectStoreIffEfLi2ELi16ELi32ELi1ELb1EL9Algorithm0EEvT_T0_ll_param_2];
	mov.u32 	%r9, %ctaid.x;
	mov.u32 	%r10, %ntid.y;
	mov.u32 	%r11, %tid.y;
	mad.lo.s32 	%r12, %r9, %r10, %r11;
	cvt.s64.s32 	%rd121, %r12;
	setp.le.s64 	%p2, %rd119, %rd121;
	@%p2 bra 	$L__BB187_53;
	mov.u32 	%r13, %tid.x;
	shl.b32 	%r14, %r13, 1;
	cvt.u64.u32 	%rd4, %r14;
	add.s32 	%r15, %r14, 64;
	cvt.u64.u32 	%rd5, %r15;
	add.s32 	%r16, %r14, 128;
	cvt.u64.u32 	%rd6, %r16;
	add.s32 	%r17, %r14, 192;
	cvt.u64.u32 	%rd7, %r17;
	add.s32 	%r18, %r14, 256;
	cvt.u64.u32 	%rd8, %r18;
	add.s32 	%r19, %r14, 320;
	cvt.u64.u32 	%rd9, %r19;
	add.s32 	%r20, %r14, 384;
	cvt.u64.u32 	%rd10, %r20;
	add.s32 	%r21, %r14, 448;
	cvt.u64.u32 	%rd11, %r21;
	cvt.u32.u64 	%r23, %rd31;
	cvt.u32.u64 	%r24, %rd4;
	cvt.u32.u64 	%r39, %rd5;
$L__BB187_4:
	cvta.to.global.u64 	%rd13, %rd25;
	setp.le.s64 	%p3, %rd35, %rd4;
	cvt.u32.u64 	%r22, %rd121;
	mul.lo.s32 	%r4, %r23, %r22;
	mov.f32 	%f338, 0fFF800000;
	mov.f32 	%f339, %f338;
	mov.f32 	%f344, %f338;
	@%p3 bra 	$L__BB187_8;
	setp.eq.s64 	%p4, %rd27, 1;
	setp.eq.s64 	%p5, %rd26, 1;
	add.s32 	%r25, %r24, %r4;
	div.s32 	%r26, %r25, %r5;
	mul.lo.s32 	%r27, %r26, %r5;
	sub.s32 	%r28, %r25, %r27;
	selp.b32 	%r29, 0, %r26, %p5;
	selp.b32 	%r30, 0, %r28, %p4;
	mul.lo.s32 	%r31, %r7, %r29;
	mad.lo.s32 	%r32, %r8, %r30, %r31;
	shr.u32 	%r33, %r25, 31;
	add.s32 	%r34, %r25, %r33;
	shr.s32 	%r35, %r34, 1;
	mul.wide.s32 	%rd42, %r35, 8;
	add.s64 	%rd14, %rd1, %rd42;
	ld.global.f32 	%f84, [%rd14];
	shr.u32 	%r36, %r32, 31;
	add.s32 	%r37, %r32, %r36;
	shr.s32 	%r38, %r37, 1;
	mul.wide.s32 	%rd43, %r38, 2;
	add.s64 	%rd44, %rd13, %rd43;
	ld.global.v2.u8 	{%rs1, %rs2}, [%rd44];
	setp.eq.s16 	%p6, %rs1, 0;
	mul.f32 	%f85, %f84, %f82;
	selp.f32 	%f339, %f81, %f85, %p6;
	setp.eq.s16 	%p7, %rs2, 0;
	mov.f32 	%f338, %f81;
	@%p7 bra 	$L__BB187_7;
	ld.global.f32 	%f86, [%rd14+4];
	mul.f32 	%f338, %f86, %f82;
$L__BB187_7:
	max.f32 	%f87, %f339, 0fFF800000;
	max.f32 	%f344, %f87, %f338;
$L__BB187_8:
	setp.le.s64 	%p8, %rd35, %rd5;
	mov.f32 	%f342, 0fFF800000;
	mov.f32 	%f343, %f342;
	@%p8 bra 	$L__BB187_12;
	setp.eq.s64 	%p9, %rd27, 1;
	setp.eq.s64 	%p10, %rd26, 1;
	add.s32 	%r40, %r39, %r4;
	div.s32 	%r41, %r40, %r5;
	mul.lo.s32 	%r42, %r41, %r5;
	sub.s32 	%r43, %r40, %r42;
	selp.b32 	%r44, 0, %r41, %p10;
	selp.b32 	%r45, 0, %r43, %p9;
	mul.lo.s32 	%r46, %r7, %r44;
	mad.lo.s32 	%r47, %r8, %r45, %r46;
	shr.u32 	%r48, %r40, 31;
	add.s32 	%r49, %r40, %r48;
	shr.s32 	%r50, %r49, 1;
	mul.wide.s32 	%rd45, %r50, 8;
	add.s64 	%rd15, %rd1, %rd45;
	ld.global.f32 	%f89, [%rd15];
	shr.u32 	%r51, %r47, 31;
	add.s32 	%r52, %r47, %r51;
	shr.s32 	%r53, %r52, 1;
	mul.wide.s32 	%rd46, %r53, 2;
	add.s64 	%rd47, %rd13, %rd46;
	ld.global.v2.u8 	{%rs3, %rs4}, [%rd47];
	setp.eq.s16 	%p11, %rs3, 0;
	mul.f32 	%f90, %f89, %f82;
	selp.f32 	%f343, %f81, %f90, %p11;
	setp.eq.s16 	%p12, %rs4, 0;
	mov.f32 	%f342, %f81;
	@%p12 bra 	$L__BB187_11;
	ld.global.f32 	%f91, [%rd15+4];
	mul.f32 	%f342, %f91, %f82;
$L__BB187_11:
	max.f32 	%f92, %f344, %f343;
	max.f32 	%f344, %f92, %f342;
$L__BB187_12:
	setp.le.s64 	%p13, %rd35, %rd6;
	mov.f32 	%f346, 0fFF800000;
	mov.f32 	%f347, %f346;
	@%p13 bra 	$L__BB187_16;
	cvt.u32.u64 	%r54, %rd6;
	setp.eq.s64 	%p14, %rd27, 1;
	setp.eq.s64 	%p15, %rd26, 1;
	add.s32 	%r55, %r54, %r4;
	div.s32 	%r56, %r55, %r5;
	mul.lo.s32 	%r57, %r56, %r5;
	sub.s32 	%r58, %r55, %r57;
	selp.b32 	%r59, 0, %r56, %p15;
	selp.b32 	%r60, 0, %r58, %p14;
	mul.lo.s32 	%r61, %r7, %r59;
	mad.lo.s32 	%r62, %r8, %r60, %r61;
	shr.u32 	%r63, %r55, 31;
	add.s32 	%r64, %r55, %r63;
	shr.s32 	%r65, %r64, 1;
	mul.wide.s32 	%rd48, %r65, 8;
	add.s64 	%rd16, %rd1, %rd48;
	ld.global.f32 	%f94, [%rd16];
	shr.u32 	%r66, %r62, 31;
	add.s32 	%r67, %r62, %r66;
	shr.s32 	%r68, %r67, 1;
	mul.wide.s32 	%rd49, %r68, 2;
	add.s64 	%rd50, %rd13, %rd49;
	ld.global.v2.u8 	{%rs5, %rs6}, [%rd50];
	setp.eq.s16 	%p16, %rs5, 0;
	mul.f32 	%f95, %f94, %f82;
	selp.f32 	%f347, %f81, %f95, %p16;
	setp.eq.s16 	%p17, %rs6, 0;
	mov.f32 	%f346, %f81;
	@%p17 bra 	$L__BB187_15;
	ld.global.f32 	%f96, [%rd16+4];
	mul.f32 	%f346, %f96, %f82;
$L__BB187_15:
	max.f32 	%f97, %f344, %f347;
	max.f32 	%f344, %f97, %f346;
$L__BB187_16:
	setp.le.s64 	%p18, %rd35, %rd7;
	mov.f32 	%f350, 0fFF800000;
	mov.f32 	%f351, %f350;
	@%p18 bra 	$L__BB187_20;
	cvt.u32.u64 	%r69, %rd7;
	setp.eq.s64 	%p19, %rd27, 1;
	setp.eq.s64 	%p20, %rd26, 1;
	add.s32 	%r70, %r69, %r4;
	div.s32 	%r71, %r70, %r5;
	mul.lo.s32 	%r72, %r71, %r5;
	sub.s32 	%r73, %r70, %r72;
	selp.b32 	%r74, 0, %r71, %p20;
	selp.b32 	%r75, 0, %r73, %p19;
	mul.lo.s32 	%r76, %r7, %r74;
	mad.lo.s32 	%r77, %r8, %r75, %r76;
	shr.u32 	%r78, %r70, 31;
	add.s32 	%r79, %r70, %r78;
	shr.s32 	%r80, %r79, 1;
	mul.wide.s32 	%rd51, %r80, 8;
	add.s64 	%rd17, %rd1, %rd51;
	ld.global.f32 	%f99, [%rd17];
	shr.u32 	%r81, %r77, 31;
	add.s32 	%r82, %r77, %r81;
	shr.s32 	%r83, %r82, 1;
	mul.wide.s32 	%rd52, %r83, 2;
	add.s64 	%rd53, %rd13, %rd52;
	ld.global.v2.u8 	{%rs7, %rs8}, [%rd53];
	setp.eq.s16 	%p21, %rs7, 0;
	mul.f32 	%f100, %f99, %f82;
	selp.f32 	%f351, %f81, %f100, %p21;
	setp.eq.s16 	%p22, %rs8, 0;
	mov.f32 	%f350, %f81;
	@%p22 bra 	$L__BB187_19;
	ld.global.f32 	%f101, [%rd17+4];
	mul.f32 	%f350, %f101, %f82;
$L__BB187_19:
	max.f32 	%f102, %f344, %f351;
	max.f32 	%f344, %f102, %f350;
$L__BB187_20:
	setp.le.s64 	%p23, %rd35, %rd8;
	mov.f32 	%f354, 0fFF800000;
	mov.f32 	%f355, %f354;
	@%p23 bra 	$L__BB187_24;
	cvt.u32.u64 	%r84, %rd8;
	setp.eq.s64 	%p24, %rd27, 1;
	setp.eq.s64 	%p25, %rd26, 1;
	add.s32 	%r85, %r84, %r4;
	div.s32 	%r86, %r85, %r5;
	mul.lo.s32 	%r87, %r86, %r5;
	sub.s32 	%r88, %r85, %r87;
	selp.b32 	%r89, 0, %r86, %p25;
	selp.b32 	%r90, 0, %r88, %p24;
	mul.lo.s32 	%r91, %r7, %r89;
	mad.lo.s32 	%r92, %r8, %r90, %r91;
	shr.u32 	%r93, %r85, 31;
	add.s32 	%r94, %r85, %r93;
	shr.s32 	%r95, %r94, 1;
	mul.wide.s32 	%rd54, %r95, 8;
	add.s64 	%rd18, %rd1, %rd54;
	ld.global.f32 	%f104, [%rd18];
	shr.u32 	%r96, %r92, 31;
	add.s32 	%r97, %r92, %r96;
	shr.s32 	%r98, %r97, 1;
	cvta.to.global.u64 	%rd55, %rd25;
	mul.wide.s32 	%rd56, %r98, 2;
	add.s64 	%rd57, %rd55, %rd56;
	ld.global.v2.u8 	{%rs9, %rs10}, [%rd57];
	setp.eq.s16 	%p26, %rs9, 0;
	mul.f32 	%f105, %f104, %f82;
	selp.f32 	%f355, %f81, %f105, %p26;
	setp.eq.s16 	%p27, %rs10, 0;
	mov.f32 	%f354, %f81;
	@%p27 bra 	$L__BB187_23;
	ld.global.f32 	%f106, [%rd18+4];
	mul.f32 	%f354, %f106, %f82;
$L__BB187_23:
	max.f32 	%f107, %f344, %f355;
	max.f32 	%f344, %f107, %f354;
$L__BB187_24:
	setp.le.s64 	%p28, %rd35, %rd9;
	mov.f32 	%f358, 0fFF800000;
	mov.f32 	%f359, %f358;
	@%p28 bra 	$L__BB187_28;
	cvt.u32.u64 	%r99, %rd9;
	setp.eq.s64 	%p29, %rd27, 1;
	setp.eq.s64 	%p30, %rd26, 1;
	add.s32 	%r100, %r99, %r4;
	div.s32 	%r101, %r100, %r5;
	mul.lo.s32 	%r102, %r101, %r5;
	sub.s32 	%r103, %r100, %r102;
	selp.b32 	%r104, 0, %r101, %p30;
	selp.b32 	%r105, 0, %r103, %p29;
	mul.lo.s32 	%r106, %r7, %r104;
	mad.lo.s32 	%r107, %r8, %r105, %r106;
	shr.u32 	%r108, %r100, 31;
	add.s32 	%r109, %r100, %r108;
	shr.s32 	%r110, %r109, 1;
	mul.wide.s32 	%rd58, %r110, 8;
	add.s64 	%rd19, %rd1, %rd58;
	ld.global.f32 	%f109, [%rd19];
	shr.u32 	%r111, %r107, 31;
	add.s32 	%r112, %r107, %r111;
	shr.s32 	%r113, %r112, 1;
	cvta.to.global.u64 	%rd59, %rd25;
	mul.wide.s32 	%rd60, %r113, 2;
	add.s64 	%rd61, %rd59, %rd60;
	ld.global.v2.u8 	{%rs11, %rs12}, [%rd61];
	setp.eq.s16 	%p31, %rs11, 0;
	mul.f32 	%f110, %f109, %f82;
	selp.f32 	%f359, %f81, %f110, %p31;
	setp.eq.s16 	%p32, %rs12, 0;
	mov.f32 	%f358, %f81;
	@%p32 bra 	$L__BB187_27;
	ld.global.f32 	%f111, [%rd19+4];
	mul.f32 	%f358, %f111, %f82;
$L__BB187_27:
	max.f32 	%f112, %f344, %f359;
	max.f32 	%f344, %f112, %f358;
$L__BB187_28:
	setp.le.s64 	%p33, %rd35, %rd10;
	mov.f32 	%f362, 0fFF800000;
	mov.f32 	%f363, %f362;
	@%p33 bra 	$L__BB187_32;
	cvt.u32.u64 	%r114, %rd10;
	setp.eq.s64 	%p34, %rd27, 1;
	setp.eq.s64 	%p35, %rd26, 1;
	add.s32 	%r115, %r114, %r4;
	div.s32 	%r116, %r115, %r5;
	mul.lo.s32 	%r117, %r116, %r5;
	sub.s32 	%r118, %r115, %r117;
	selp.b32 	%r119, 0, %r116, %p35;
	selp.b32 	%r120, 0, %r118, %p34;
	mul.lo.s32 	%r121, %r7, %r119;
	mad.lo.s32 	%r122, %r8, %r120, %r121;
	shr.u32 	%r123, %r115, 31;
	add.s32 	%r124, %r115, %r123;
	shr.s32 	%r125, %r124, 1;
	mul.wide.s32 	%rd62, %r125, 8;
	add.s64 	%rd20, %rd1, %rd62;
	ld.global.f32 	%f114, [%rd20];
	shr.u32 	%r126, %r122, 31;
	add.s32 	%r127, %r122, %r126;
	shr.s32 	%r128, %r127, 1;
	cvta.to.global.u64 	%rd63, %rd25;
	mul.wide.s32 	%rd64, %r128, 2;
	add.s64 	%rd65, %rd63, %rd64;
	ld.global.v2.u8 	{%rs13, %rs14}, [%rd65];
	setp.eq.s16 	%p36, %rs13, 0;
	mul.f32 	%f115, %f114, %f82;
	selp.f32 	%f363, %f81, %f115, %p36;
	setp.eq.s16 	%p37, %rs14, 0;
	mov.f32 	%f362, %f81;
	@%p37 bra 	$L__BB187_31;
	ld.global.f32 	%f116, [%rd20+4];
	mul.f32 	%f362, %f116, %f82;
$L__BB187_31:
	max.f32 	%f117, %f344, %f363;
	max.f32 	%f344, %f117, %f362;
$L__BB187_32:
	setp.le.s64 	%p38, %rd35, %rd11;
	mov.f32 	%f366, 0fFF800000;
	mov.f32 	%f367, %f366;
	@%p38 bra 	$L__BB187_36;
	cvt.u32.u64 	%r129, %rd11;
	setp.eq.s64 	%p39, %rd27, 1;
	setp.eq.s64 	%p40, %rd26, 1;
	add.s32 	%r130, %r129, %r4;
	div.s32 	%r131, %r130, %r5;
	mul.lo.s32 	%r132, %r131, %r5;
	sub.s32 	%r133, %r130, %r132;
	selp.b32 	%r134, 0, %r131, %p40;
	selp.b32 	%r135, 0, %r133, %p39;
	mul.lo.s32 	%r136, %r7, %r134;
	mad.lo.s32 	%r137, %r8, %r135, %r136;
	shr.u32 	%r138, %r130, 31;
	add.s32 	%r139, %r130, %r138;
	shr.s32 	%r140, %r139, 1;
	mul.wide.s32 	%rd66, %r140, 8;
	add.s64 	%rd21, %rd1, %rd66;
	ld.global.f32 	%f119, [%rd21];
	shr.u32 	%r141, %r137, 31;
	add.s32 	%r142, %r137, %r141;
	shr.s32 	%r143, %r142, 1;
	cvta.to.global.u64 	%rd67, %rd25;
	mul.wide.s32 	%rd68, %r143, 2;
	add.s64 	%rd69, %rd67, %rd68;
	ld.global.v2.u8 	{%rs15, %rs16}, [%rd69];
	setp.eq.s16 	%p41, %rs15, 0;
	mul.f32 	%f120, %f119, %f82;
	selp.f32 	%f367, %f81, %f120, %p41;
	setp.eq.s16 	%p42, %rs16, 0;
	mov.f32 	%f366, %f81;
	@%p42 bra 	$L__BB187_35;
	ld.global.f32 	%f121, [%rd21+4];
	mul.f32 	%f366, %f121, %f82;
$L__BB187_35:
	max.f32 	%f122, %f344, %f367;
	max.f32 	%f344, %f122, %f366;
$L__BB187_36:
	setp.le.s64 	%p43, %rd35, %rd4;
	mov.b32 	%r144, %f344;
	shfl.sync.bfly.b32	%r145|%p44, %r144, 16, 31, -1;
	mov.b32 	%f123, %r145;
	max.f32 	%f124, %f344, %f123;
	mov.b32 	%r146, %f124;
	shfl.sync.bfly.b32	%r147|%p45, %r146, 8, 31, -1;
	mov.b32 	%f125, %r147;
	max.f32 	%f126, %f124, %f125;
	mov.b32 	%r148, %f126;
	shfl.sync.bfly.b32	%r149|%p46, %r148, 4, 31, -1;
	mov.b32 	%f127, %r149;
	max.f32 	%f128, %f126, %f127;
	mov.b32 	%r150, %f128;
	shfl.sync.bfly.b32	%r151|%p47, %r150, 2, 31, -1;
	mov.b32 	%f129, %r151;
	max.f32 	%f130, %f128, %f129;
	mov.b32 	%r152, %f130;
	shfl.sync.bfly.b32	%r153|%p48, %r152, 1, 31, -1;
	mov.b32 	%f131, %r153;
	max.f32 	%f132, %f130, %f131;
	sub.f32 	%f133, %f339, %f132;
	fma.rn.f32 	%f134, %f133, 0f3BBB989D, 0f3F000000;
	cvt.sat.f32.f32 	%f135, %f134;
	mov.f32 	%f136, 0f4B400001;
	mov.f32 	%f137, 0f437C0000;
	fma.rm.f32 	%f138, %f135, %f137, %f136;
	add.f32 	%f139, %f138, 0fCB40007F;
	neg.f32 	%f140, %f139;
	fma.rn.f32 	%f141, %f133, 0f3FB8AA3B, %f140;
	fma.rn.f32 	%f142, %f133, 0f32A57060, %f141;
	mov.b32 	%r154, %f138;
	shl.b32 	%r155, %r154, 23;
	mov.b32 	%f143, %r155;
	ex2.approx.ftz.f32 	%f144, %f142;
	mul.f32 	%f145, %f144, %f143;
	add.f32 	%f146, %f145, 0f00000000;
	sub.f32 	%f147, %f338, %f132;
	fma.rn.f32 	%f148, %f147, 0f3BBB989D, 0f3F000000;
	cvt.sat.f32.f32 	%f149, %f148;
	fma.rm.f32 	%f150, %f149, %f137, %f136;
	add.f32 	%f151, %f150, 0fCB40007F;
	neg.f32 	%f152, %f151;
	fma.rn.f32 	%f153, %f147, 0f3FB8AA3B, %f152;
	fma.rn.f32 	%f154, %f147, 0f32A57060, %f153;
	mov.b32 	%r156, %f150;
	shl.b32 	%r157, %r156, 23;
	mov.b32 	%f155, %r157;
	ex2.approx.ftz.f32 	%f156, %f154;
	mul.f32 	%f157, %f156, %f155;
	add.f32 	%f158, %f146, %f157;
	sub.f32 	%f159, %f343, %f132;
	fma.rn.f32 	%f160, %f159, 0f3BBB989D, 0f3F000000;
	cvt.sat.f32.f32 	%f161, %f160;
	fma.rm.f32 	%f162, %f161, %f137, %f136;
	add.f32 	%f163, %f162, 0fCB40007F;
	neg.f32 	%f164, %f163;
	fma.rn.f32 	%f165, %f159, 0f3FB8AA3B, %f164;
	fma.rn.f32 	%f166, %f159, 0f32A57060, %f165;
	mov.b32 	%r158, %f162;
	shl.b32 	%r159, %r158, 23;
	mov.b32 	%f167, %r159;
	ex2.approx.ftz.f32 	%f168, %f166;
	mul.f32 	%f169, %f168, %f167;
	add.f32 	%f170, %f158, %f169;
	sub.f32 	%f171, %f342, %f132;
	fma.rn.f32 	%f172, %f171, 0f3BBB989D, 0f3F000000;
	cvt.sat.f32.f32 	%f173, %f172;
	fma.rm.f32 	%f174, %f173, %f137, %f136;
	add.f32 	%f175, %f174, 0fCB40007F;
	neg.f32 	%f176, %f175;
	fma.rn.f32 	%f177, %f171, 0f3FB8AA3B, %f176;
	fma.rn.f32 	%f178, %f171, 0f32A57060, %f177;
	mov.b32 	%r160, %f174;
	shl.b32 	%r161, %r160, 23;
	mov.b32 	%f179, %r161;
	ex2.approx.ftz.f32 	%f180, %f178;
	mul.f32 	%f181, %f180, %f179;
	add.f32 	%f182, %f170, %f181;
	sub.f32 	%f183, %f347, %f132;
	fma.rn.f32 	%f184, %f183, 0f3BBB989D, 0f3F000000;
	cvt.sat.f32.f32 	%f185, %f184;
	fma.rm.f32 	%f186, %f185, %f137, %f136;
	add.f32 	%f187, %f186, 0fCB40007F;
	neg.f32 	%f188, %f187;
	fma.rn.f32 	%f189, %f183, 0f3FB8AA3B, %f188;
	fma.rn.f32 	%f190, %f183, 0f32A57060, %f189;
	mov.b32 	%r162, %f186;
	shl.b32 	%r163, %r162, 23;
	mov.b32 	%f191, %r163;
	ex2.approx.ftz.f32 	%f192, %f190;
	mul.f32 	%f193, %f192, %f191;
	add.f32 	%f194, %f182, %f193;
	sub.f32 	%f195, %f346, %f132;
	fma.rn.f32 	%f196, %f195, 0f3BBB989D, 0f3F000000;
	cvt.sat.f32.f32 	%f197, %f196;
	fma.rm.f32 	%f198, %f197, %f137, %f136;
	add.f32 	%f199, %f198, 0fCB40007F;
	neg.f32 	%f200, %f199;
	fma.rn.f32 	%f201, %f195, 0f3FB8AA3B, %f200;
	fma.rn.f32 	%f202, %f195, 0f32A57060, %f201;
	mov.b32 	%r164, %f198;
	shl.b32 	%r165, %r164, 23;
	mov.b32 	%f203, %r165;
	ex2.approx.ftz.f32 	%f204, %f202;
	mul.f32 	%f205, %f204, %f203;
	add.f32 	%f206, %f194, %f205;
	sub.f32 	%f207, %f351, %f132;
	fma.rn.f32 	%f208, %f207, 0f3BBB989D, 0f3F000000;
	cvt.sat.f32.f32 	%f209, %f208;
	fma.rm.f32 	%f210, %f209, %f137, %f136;
	add.f32 	%f211, %f210, 0fCB40007F;
	neg.f32 	%f212, %f211;
	fma.rn.f32 	%f213, %f207, 0f3FB8AA3B, %f212;
	fma.rn.f32 	%f214, %f207, 0f32A57060, %f213;
	mov.b32 	%r166, %f210;
	shl.b32 	%r167, %r166, 23;
	mov.b32 	%f215, %r167;
	ex2.approx.ftz.f32 	%f216, %f214;
	mul.f32 	%f217, %f216, %f215;
	add.f32 	%f218, %f206, %f217;
	sub.f32 	%f219, %f350, %f132;
	fma.rn.f32 	%f220, %f219, 0f3BBB989D, 0f3F000000;
	cvt.sat.f32.f32 	%f221, %f220;
	fma.rm.f32 	%f222, %f221, %f137, %f136;
	add.f32 	%f223, %f222, 0fCB40007F;
	neg.f32 	%f224, %f223;
	fma.rn.f32 	%f225, %f219, 0f3FB8AA3B, %f224;
	fma.rn.f32 	%f226, %f219, 0f32A57060, %f225;
	mov.b32 	%r168, %f222;
	shl.b32 	%r169, %r168, 23;
	mov.b32 	%f227, %r169;
	ex2.approx.ftz.f32 	%f228, %f226;
	mul.f32 	%f229, %f228, %f227;
	add.f32 	%f230, %f218, %f229;
	sub.f32 	%f231, %f355, %f132;
	fma.rn.f32 	%f232, %f231, 0f3BBB989D, 0f3F000000;
	cvt.sat.f32.f32 	%f233, %f232;
	fma.rm.f32 	%f234, %f233, %f137, %f136;
	add.f32 	%f235, %f234, 0fCB40007F;
	neg.f32 	%f236, %f235;
	fma.rn.f32 	%f237, %f231, 0f3FB8AA3B, %f236;
	fma.rn.f32 	%f238, %f231, 0f32A57060, %f237;
	mov.b32 	%r170, %f234;
	shl.b32 	%r171, %r170, 23;
	mov.b32 	%f239, %r171;
	ex2.approx.ftz.f32 	%f240, %f238;
	mul.f32 	%f241, %f240, %f239;
	add.f32 	%f242, %f230, %f241;
	sub.f32 	%f243, %f354, %f132;
	fma.rn.f32 	%f244, %f243, 0f3BBB989D, 0f3F000000;
	cvt.sat.f32.f32 	%f245, %f244;
	fma.rm.f32 	%f246, %f245, %f137, %f136;
	add.f32 	%f247, %f246, 0fCB40007F;
	neg.f32 	%f248, %f247;
	fma.rn.f32 	%f249, %f243, 0f3FB8AA3B, %f248;
	fma.rn.f32 	%f250, %f243, 0f32A57060, %f249;
	mov.b32 	%r172, %f246;
	shl.b32 	%r173, %r172, 23;
	mov.b32 	%f251, %r173;
	ex2.approx.ftz.f32 	%f252, %f250;
	mul.f32 	%f253, %f252, %f251;
	add.f32 	%f254, %f242, %f253;
	sub.f32 	%f255, %f359, %f132;
	fma.rn.f32 	%f256, %f255, 0f3BBB989D, 0f3F000000;
	cvt.sat.f32.f32 	%f257, %f256;
	fma.rm.f32 	%f258, %f257, %f137, %f136;
	add.f32 	%f259, %f258, 0fCB40007F;
	neg.f32 	%f260, %f259;
	fma.rn.f32 	%f261, %f255, 0f3FB8AA3B, %f260;
	fma.rn.f32 	%f262, %f255, 0f32A57060, %f261;
	mov.b32 	%r174, %f258;
	shl.b32 	%r175, %r174, 23;
	mov.b32 	%f263, %r175;
	ex2.approx.ftz.f32 	%f264, %f262;
	mul.f32 	%f265, %f264, %f263;
	add.f32 	%f266, %f254, %f265;
	sub.f32 	%f267, %f358, %f132;
	fma.rn.f32 	%f268, %f267, 0f3BBB989D, 0f3F000000;
	cvt.sat.f32.f32 	%f269, %f268;
	fma.rm.f32 	%f270, %f269, %f137, %f136;
	add.f32 	%f271, %f270, 0fCB40007F;
	neg.f32 	%f272, %f271;
	fma.rn.f32 	%f273, %f267, 0f3FB8AA3B, %f272;
	fma.rn.f32 	%f274, %f267, 0f32A57060, %f273;
	mov.b32 	%r176, %f270;
	shl.b32 	%r177, %r176, 23;
	mov.b32 	%f275, %r177;
	ex2.approx.ftz.f32 	%f276, %f274;
	mul.f32 	%f277, %f276, %f275;
	add.f32 	%f278, %f266, %f277;
	sub.f32 	%f279, %f363, %f132;
	fma.rn.f32 	%f280, %f279, 0f3BBB989D, 0f3F000000;
	cvt.sat.f32.f32 	%f281, %f280;
	fma.rm.f32 	%f282, %f281, %f137, %f136;
	add.f32 	%f283, %f282, 0fCB40007F;
	neg.f32 	%f284, %f283;
	fma.rn.f32 	%f285, %f279, 0f3FB8AA3B, %f284;
	fma.rn.f32 	%f286, %f279, 0f32A57060, %f285;
	mov.b32 	%r178, %f282;
	shl.b32 	%r179, %r178, 23;
	mov.b32 	%f287, %r179;
	ex2.approx.ftz.f32 	%f288, %f286;
	mul.f32 	%f289, %f288, %f287;
	add.f32 	%f290, %f278, %f289;
	sub.f32 	%f291, %f362, %f132;
	fma.rn.f32 	%f292, %f291, 0f3BBB989D, 0f3F000000;
	cvt.sat.f32.f32 	%f293, %f292;
	fma.rm.f32 	%f294, %f293, %f137, %f136;
	add.f32 	%f295, %f294, 0fCB40007F;
	neg.f32 	%f296, %f295;
	fma.rn.f32 	%f297, %f291, 0f3FB8AA3B, %f296;
	fma.rn.f32 	%f298, %f291, 0f32A57060, %f297;
	mov.b32 	%r180, %f294;
	shl.b32 	%r181, %r180, 23;
	mov.b32 	%f299, %r181;
	ex2.approx.ftz.f32 	%f300, %f298;
	mul.f32 	%f301, %f300, %f299;
	add.f32 	%f302, %f290, %f301;
	sub.f32 	%f303, %f367, %f132;
	fma.rn.f32 	%f304, %f303, 0f3BBB989D, 0f3F000000;
	cvt.sat.f32.f32 	%f305, %f304;
	fma.rm.f32 	%f306, %f305, %f137, %f136;
	add.f32 	%f307, %f306, 0fCB40007F;
	neg.f32 	%f308, %f307;
	fma.rn.f32 	%f309, %f303, 0f3FB8AA3B, %f308;
	fma.rn.f32 	%f310, %f303, 0f32A57060, %f309;
	mov.b32 	%r182, %f306;
	shl.b32 	%r183, %r182, 23;
	mov.b32 	%f311, %r183;
	ex2.approx.ftz.f32 	%f312, %f310;
	mul.f32 	%f313, %f312, %f311;
	add.f32 	%f314, %f302, %f313;
	sub.f32 	%f315, %f366, %f132;
	fma.rn.f32 	%f316, %f315, 0f3BBB989D, 0f3F000000;
	cvt.sat.f32.f32 	%f317, %f316;
	fma.rm.f32 	%f318, %f317, %f137, %f136;
	add.f32 	%f319, %f318, 0fCB40007F;
	neg.f32 	%f320, %f319;
	fma.rn.f32 	%f321, %f315, 0f3FB8AA3B, %f320;
	fma.rn.f32 	%f322, %f315, 0f32A57060, %f321;
	mov.b32 	%r184, %f318;
	shl.b32 	%r185, %r184, 23;
	mov.b32 	%f323, %r185;
	ex2.approx.ftz.f32 	%f324, %f322;
	mul.f32 	%f325, %f324, %f323;
	add.f32 	%f326, %f314, %f325;
	mov.b32 	%r186, %f326;
	shfl.sync.bfly.b32	%r187|%p49, %r186, 16, 31, -1;
	mov.b32 	%f327, %r187;
	add.f32 	%f328, %f326, %f327;
	mov.b32 	%r188, %f328;
	shfl.sync.bfly.b32	%r189|%p50, %r188, 8, 31, -1;
	mov.b32 	%f329, %r189;
	add.f32 	%f330, %f328, %f329;
	mov.b32 	%r190, %f330;
	shfl.sync.bfly.b32	%r191|%p51, %r190, 4, 31, -1;
	mov.b32 	%f331, %r191;
	add.f32 	%f332, %f330, %f331;
	mov.b32 	%r192, %f332;
	shfl.sync.bfly.b32	%r193|%p52, %r192, 2, 31, -1;
	mov.b32 	%f333, %r193;
	add.f32 	%f334, %f332, %f333;
	mov.b32 	%r194, %f334;
	shfl.sync.bfly.b32	%r195|%p53, %r194, 1, 31, -1;
	mov.b32 	%f335, %r195;
	add.f32 	%f336, %f334, %f335;
	div.rn.f32 	%f65, %f145, %f336;
	div.rn.f32 	%f66, %f157, %f336;
	div.rn.f32 	%f67, %f169, %f336;
	div.rn.f32 	%f68, %f181, %f336;
	div.rn.f32 	%f69, %f193, %f336;
	div.rn.f32 	%f70, %f205, %f336;
	div.rn.f32 	%f71, %f217, %f336;
	div.rn.f32 	%f72, %f229, %f336;
	div.rn.f32 	%f73, %f241, %f336;
	div.rn.f32 	%f74, %f253, %f336;
	div.rn.f32 	%f75, %f265, %f336;
	div.rn.f32 	%f76, %f277, %f336;
	div.rn.f32 	%f77, %f289, %f336;
	div.rn.f32 	%f78, %f301, %f336;
	div.rn.f32 	%f79, %f313, %f336;
	div.rn.f32 	%f80, %f325, %f336;
	mul.lo.s64 	%rd22, %rd121, %rd33;
	@%p43 bra 	$L__BB187_38;
	add.s64 	%rd70, %rd22, %rd4;
	shr.u64 	%rd71, %rd70, 63;
	add.s64 	%rd72, %rd70, %rd71;
	shl.b64 	%rd73, %rd72, 2;
	and.b64  	%rd74, %rd73, -8;
	add.s64 	%rd75, %rd2, %rd74;
	st.global.v2.f32 	[%rd75], {%f65, %f66};
$L__BB187_38:
	setp.le.s64 	%p54, %rd35, %rd5;
	@%p54 bra 	$L__BB187_40;
	add.s64 	%rd76, %rd22, %rd5;
	shr.u64 	%rd77, %rd76, 63;
	add.s64 	%rd78, %rd76, %rd77;
	shl.b64 	%rd79, %rd78, 2;
	and.b64  	%rd80, %rd79, -8;
	add.s64 	%rd81, %rd2, %rd80;
	st.global.v2.f32 	[%rd81], {%f67, %f68};
$L__BB187_40:
	setp.le.s64 	%p55, %rd35, %rd6;
	@%p55 bra 	$L__BB187_42;
	add.s64 	%rd82, %rd22, %rd6;
	shr.u64 	%rd83, %rd82, 63;
	add.s64 	%rd84, %rd82, %rd83;
	shl.b64 	%rd85, %rd84, 2;
	and.b64  	%rd86, %rd85, -8;
	add.s64 	%rd87, %rd2, %rd86;
	st.global.v2.f32 	[%rd87], {%f69, %f70};
$L__BB187_42:
	setp.le.s64 	%p56, %rd35, %rd7;
	@%p56 bra 	$L__BB187_44;
	add.s64 	%rd88, %rd22, %rd7;
	shr.u64 	%rd89, %rd88, 63;
	add.s64 	%rd90, %rd88, %rd89;
	shl.b64 	%rd91, %rd90, 2;
	and.b64  	%rd92, %rd91, -8;
	add.s64 	%rd93, %rd2, %rd92;
	st.global.v2.f32 	[%rd93], {%f71, %f72};
$L__BB187_44:
	setp.le.s64 	%p57, %rd35, %rd8;
	@%p57 bra 	$L__BB187_46;
	add.s64 	%rd94, %rd22, %rd8;
	shr.u64 	%rd95, %rd94, 63;
	add.s64 	%rd96, %rd94, %rd95;
	shl.b64 	%rd97, %rd96, 2;
	and.b64  	%rd98, %rd97, -8;
	add.s64 	%rd99, %rd2, %rd98;
	st.global.v2.f32 	[%rd99], {%f73, %f74};
$L__BB187_46:
	setp.le.s64 	%p58, %rd35, %rd9;
	@%p58 bra 	$L__BB187_48;
	add.s64 	%rd100, %rd22, %rd9;
	shr.u64 	%rd101, %rd100, 63;
	add.s64 	%rd102, %rd100, %rd101;
	shl.b64 	%rd103, %rd102, 2;
	and.b64  	%rd104, %rd103, -8;
	add.s64 	%rd105, %rd2, %rd104;
	st.global.v2.f32 	[%rd105], {%f75, %f76};
$L__BB187_48:
	setp.le.s64 	%p59, %rd35, %rd10;
	@%p59 bra 	$L__BB187_50;
	add.s64 	%rd106, %rd22, %rd10;
	shr.u64 	%rd107, %rd106, 63;
	add.s64 	%rd108, %rd106, %rd107;
	shl.b64 	%rd109, %rd108, 2;
	and.b64  	%rd110, %rd109, -8;
	add.s64 	%rd111, %rd2, %rd110;
	st.global.v2.f32 	[%rd111], {%f77, %f78};
$L__BB187_50:
	setp.le.s64 	%p60, %rd35, %rd11;
	@%p60 bra 	$L__BB187_52;
	add.s64 	%rd112, %rd22, %rd11;
	shr.u64 	%rd113, %rd112, 63;
	add.s64 	%rd114, %rd112, %rd113;
	shl.b64 	%rd115, %rd114, 2;
	and.b64  	%rd116, %rd115, -8;
	add.s64 	%rd117, %rd2, %rd116;
	st.global.v2.f32 	[%rd117], {%f79, %f80};
$L__BB187_52:
	ld.param.u64 	%rd120, [_Z15SoftmaxWarpImplI22BroadcastScaleMaskLoadIffbLm2EiE11DirectStoreIffEfLi2ELi16ELi32ELi1ELb1EL9Algorithm0EEvT_T0_ll_param_2];
	mov.u32 	%r196, %nctaid.x;
	mov.u32 	%r197, %ntid.y;
	mul.lo.s32 	%r198, %r196, %r197;
	cvt.s64.s32 	%rd118, %r198;
	add.s64 	%rd121, %rd121, %rd118;
	setp.lt.s64 	%p61, %rd121, %rd120;
	@%p61 bra 	$L__BB187_4;
$L__BB187_53:
	ret;

}
	// .globl	_Z15SoftmaxWarpImplI22BroadcastScaleMaskLoadIffbLm2EiE11DirectStoreIffEfLi2ELi18ELi32ELi1ELb0EL9Algorithm0EEvT_T0_ll
.visible .entry _Z15SoftmaxWarpImplI22BroadcastScaleMaskLoadIffbLm2EiE11DirectStoreIffEfLi2ELi18ELi32ELi1ELb0EL9Algorithm0EEvT_T0_ll(
	.param .align 8 .b8 _Z15SoftmaxWarpImplI22BroadcastScaleMaskLoadIffbLm2EiE11DirectStoreIffEfLi2ELi18ELi32ELi1ELb0EL9Algorithm0EEvT_T0_ll_param_0[88],
	.param .align 8 .b8 _Z15SoftmaxWarpImplI22BroadcastScaleMaskLoadIffbLm2EiE11DirectStoreIffEfLi2ELi18ELi32ELi1ELb0EL9Algorithm0EEvT_T0_ll_param_1[16],
	.param .u64 _Z15SoftmaxWarpImplI22BroadcastScaleMaskLoadIffbLm2EiE11DirectStoreIffEfLi2ELi18ELi32ELi1ELb0EL9Algorithm0EEvT_T0_ll_param_2,
	.param .u64 _Z15SoftmaxWarpImplI22BroadcastScaleMaskLoadIffbLm2EiE11DirectStoreIffEfLi2ELi18ELi32ELi1ELb0EL9Algorithm0EEvT_T0_ll_param_3
)
{
	.reg .pred 	%p<50>;
	.reg .b16 	%rs<19>;
	.reg .b32 	%r<201>;
	.reg .b32 	%f<342>;
	.reg .b64 	%rd<121>;

	ld.param.u64 	%rd30, [_Z15SoftmaxWarpImplI22BroadcastScaleMaskLoadIffbLm2EiE11DirectStoreIffEfLi2ELi18ELi32ELi1ELb0EL9Algorithm0EEvT_T0_ll_param_1+8];
	ld.param.u64 	%rd29, [_Z15SoftmaxWarpImplI22BroadcastScaleMaskLoadIffbLm2EiE11DirectStoreIffEfLi2ELi18ELi32ELi1ELb0EL9Algorithm0EEvT_T0_ll_param_1];
	ld.param.v2.f32 	{%f30, %f31}, [_Z15SoftmaxWarpImplI22BroadcastScaleMaskLoadIffbLm2EiE11DirectStoreIffEfLi2ELi18ELi32ELi1ELb0EL9Algorithm0EEvT_T0_ll_param_0+80];
	ld.param.u64 	%rd28, [_Z15SoftmaxWarpImplI22BroadcastScaleMaskLoadIffbLm2EiE11DirectStoreIffEfLi2ELi18ELi32ELi1ELb0EL9Algorithm0EEvT_T0_ll_param_0+72];
	ld.param.v2.u32 	{%r9, %r10}, [_Z15SoftmaxWarpImplI22BroadcastScaleMaskLoadIffbLm2EiE11DirectStoreIffEfLi2ELi18ELi32ELi1ELb0EL9Algorithm0EEvT_T0_ll_param_0+56];
	ld.param.v2.u32 	{%r7, %r8}, [_Z15SoftmaxWarpImplI22BroadcastScaleMaskLoadIffbLm2EiE11DirectStoreIffEfLi2ELi18ELi32ELi1ELb0EL9Algorithm0EEvT_T0_ll_param_0+40];
	ld.param.u64 	%rd24, [_Z15SoftmaxWarpImplI22BroadcastScaleMaskLoadIffbLm2EiE11DirectStoreIffEfLi2ELi18ELi32ELi1ELb0EL9Algorithm0EEvT_T0_ll_param_0+24];
	ld.param.u64 	%rd23, [_Z15SoftmaxWarpImplI22BroadcastScaleMaskLoadIffbLm2EiE11DirectStoreIffEfLi2ELi18ELi32ELi1ELb0EL9Algorithm0EEvT_T0_ll_param_0+16];
	ld.param.u64 	%rd22, [_Z15SoftmaxWarpImplI22BroadcastScaleMaskLoadIffbLm2EiE11DirectStoreIffEfLi2ELi18ELi32ELi1ELb0EL9Algorithm0EEvT_T0_ll_param_0+8];
	ld.param.u64 	%rd21, [_Z15SoftmaxWarpImplI22BroadcastScaleMaskLoadIffbLm2EiE11DirectStoreIffEfLi2ELi18ELi32ELi1ELb0EL9Algorithm0EEvT_T0_ll_param_0];
	ld.param.u64 	%rd31, [_Z15SoftmaxWarpImplI22BroadcastScaleMaskLoadIffbLm2EiE11DirectStoreIffEfLi2ELi18ELi32ELi1ELb0EL9Algorithm0EEvT_T0_ll_param_2];
	ld.param.u64 	%rd32, [_Z15SoftmaxWarpImplI22BroadcastScaleMaskLoadIffbLm2EiE11DirectStoreIffEfLi2ELi18ELi32ELi1ELb0EL9Algorithm0EEvT_T0_ll_param_3];
	cvta.to.global.u64 	%rd1, %rd21;
	cvta.to.global.u64 	%rd2, %rd22;
	setp.lt.s64 	%p1, %rd32, 577;
	@%p1 bra 	$L__BB188_2;
	mov.u64 	%rd33, $str;
	cvta.global.u64 	%rd34, %rd33;
	mov.u64 	%rd35, $str$1;
	cvta.global.u64 	%rd36, %rd35;
	mov.u64 	%rd37, __unnamed_184;
	cvta.global.u64 	%rd38, %rd37;
	{ // callseq 183, 0
	.param .b64 param0;
	st.param.b64 	[param0], %rd34;
	.param .b64 param1;
	st.param.b64 	[param1], %rd36;
	.param .b32 param2;
	st.param.b32 	[param2], 254;
	.param .b64 param3;
	st.param.b64 	[param3], %rd38;
	.param .b64 param4;
	st.param.b64 	[param4], 1;
	call.uni 
	__assertfail, 
	(
	param0, 
	param1, 
	param2, 
	param3, 
	param4
	);
	} // callseq 183
$L__BB188_2:
	mov.u32 	%r11, %ctaid.x;
	mov.u32 	%r12, %ntid.y;
	mov.u32 	%r13, %tid.y;
	mad.lo.s32 	%r14, %r11, %r12, %r13;
	mov.u32 	%r15, %nctaid.x;
	mul.lo.s32 	%r4, %r15, %r12;
	cvt.s64.s32 	%rd120, %r14;
	setp.le.s64 	%p2, %rd31, %rd120;
	@%p2 bra 	$L__BB188_23;
	cvta.to.global.u64 	%rd7, %rd29;
	mov.u32 	%r16, %tid.x;
	shl.b32 	%r17, %r16, 1;
	cvt.u64.u32 	%rd8, %r17;
	cvt.s64.s32 	%rd9, %r4;
	cvt.u32.u64 	%r18, %rd8;
	cvt.u32.u64 	%r20, %rd28;
$L__BB188_4:
	setp.eq.s64 	%p3, %rd24, 1;
	setp.eq.s64 	%p4, %rd23, 1;
	cvt.u32.u64 	%r19, %rd120;
	mad.lo.s32 	%r5, %r20, %r19, %r18;
	div.s32 	%r21, %r5, %r7;
	mul.lo.s32 	%r22, %r21, %r7;
	sub.s32 	%r23, %r5, %r22;
	selp.b32 	%r24, 0, %r21, %p4;
	selp.b32 	%r25, 0, %r23, %p3;
	mul.lo.s32 	%r26, %r9, %r24;
	mad.lo.s32 	%r27, %r10, %r25, %r26;
	shr.u32 	%r28, %r5, 31;
	add.s32 	%r29, %r5, %r28;
	shr.s32 	%r30, %r29, 1;
	mul.wide.s32 	%rd39, %r30, 8;
	add.s64 	%rd11, %rd1, %rd39;
	ld.global.f32 	%f32, [%rd11];
	shr.u32 	%r31, %r27, 31;
	add.s32 	%r32, %r27, %r31;
	shr.s32 	%r33, %r32, 1;
	mul.wide.s32 	%rd40, %r33, 2;
	add.s64 	%rd41, %rd2, %rd40;
	ld.global.v2.u8 	{%rs1, %rs2}, [%rd41];
	setp.eq.s16 	%p5, %rs1, 0;
	mul.f32 	%f33, %f32, %f31;
	selp.f32 	%f3, %f30, %f33, %p5;
	setp.eq.s16 	%p6, %rs2, 0;
	mov.f32 	%f333, %f30;
	@%p6 bra 	$L__BB188_6;
	ld.global.f32 	%f34, [%rd11+4];
	mul.f32 	%f333, %f34, %f31;
$L__BB188_6:
	setp.eq.s64 	%p7, %rd24, 1;
	setp.eq.s64 	%p8, %rd23, 1;
	add.s32 	%r6, %r5, 64;
	div.s32 	%r34, %r6, %r7;
	mul.lo.s32 	%r35, %r34, %r7;
	sub.s32 	%r36, %r6, %r35;
	selp.b32 	%r37, 0, %r34, %p8;
	selp.b32 	%r38, 0, %r36, %p7;
	mul.lo.s32 	%r39, %r9, %r37;
	mad.lo.s32 	%r40, %r10, %r38, %r39;
	shr.u32 	%r41, %r6, 31;
	add.s32 	%r42, %r6, %r41;
	shr.s32 	%r43, %r42, 1;
	mul.wide.s32 	%rd42, %r43, 8;
	add.s64 	%rd12, %rd1, %rd42;
	ld.global.f32 	%f35, [%rd12];
	shr.u32 	%r44, %r40, 31;
	add.s32 	%r45, %r40, %r44;
	shr.s32 	%r46, %r45, 1;
	mul.wide.s32 	%rd43, %r46, 2;
	add.s64 	%rd44, %rd2, %rd43;
	ld.global.v2.u8 	{%rs3, %rs4}, [%rd44];
	setp.eq.s16 	%p9, %rs3, 0;
	mul.f32 	%f36, %f35, %f31;
	selp.f32 	%f6, %f30, %f36, %p9;
	setp.eq.s16 	%p10, %rs4, 0;
	mov.f32 	%f334, %f30;
	@%p10 bra 	$L__BB188_8;
	ld.global.f32 	%f37, [%rd12+4];
	mul.f32 	%f334, %f37, %f31;
$L__BB188_8:
	setp.eq.s64 	%p11, %rd24, 1;
	setp.eq.s64 	%p12, %rd23, 1;
	add.s32 	%r47, %r6, 64;
	div.s32 	%r48, %r47, %r7;
	mul.lo.s32 	%r49, %r48, %r7;
	sub.s32 	%r50, %r47, %r49;
	selp.b32 	%r51, 0, %r48, %p12;
	selp.b32 	%r52, 0, %r50, %p11;
	mul.lo.s32 	%r53, %r9, %r51;
	mad.lo.s32 	%r54, %r10, %r52, %r53;
	shr.u32 	%r55, %r47, 31;
	add.s32 	%r56, %r47, %r55;
	shr.s32 	%r57, %r56, 1;
	mul.wide.s32 	%rd45, %r57, 8;
	add.s64 	%rd13, %rd1, %rd45;
	ld.global.f32 	%f38, [%rd13];
	shr.u32 	%r58, %r54, 31;
	add.s32 	%r59, %r54, %r58;
	shr.s32 	%r60, %r59, 1;
	mul.wide.s32 	%rd46, %r60, 2;
	add.s64 	%rd47, %rd2, %rd46;
	ld.global.v2.u8 	{%rs5, %rs6}, [%rd47];
	setp.eq.s16 	%p13, %rs5, 0;
	mul.f32 	%f39, %f38, %f31;
	selp.f32 	%f9, %f30, %f39, %p13;
	setp.eq.s16 	%p14, %rs6, 0;
	mov.f32 	%f335, %f30;
	@%p14 bra 	$L__BB188_10;
	ld.global.f32 	%f40, [%rd13+4];
	mul.f32 	%f335, %f40, %f31;
$L__BB188_10:
	setp.eq.s64 	%p15, %rd24, 1;
	setp.eq.s64 	%p16, %rd23, 1;
	add.s32 	%r61, %r6, 128;
	div.s32 	%r62, %r61, %r7;
	mul.lo.s32 	%r63, %r62, %r7;
	sub.s32 	%r64, %r61, %r63;
	selp.b32 	%r65, 0, %r62, %p16;
	selp.b32 	%r66, 0, %r64, %p15;
	mul.lo.s32 	%r67, %r9, %r65;
	mad.lo.s32 	%r68, %r10, %r66, %r67;
	shr.u32 	%r69, %r61, 31;
	add.s32 	%r70, %r61, %r69;
	shr.s32 	%r71, %r70, 1;
	mul.wide.s32 	%rd48, %r71, 8;
	add.s64 	%rd14, %rd1, %rd48;
	ld.global.f32 	%f41, [%rd14];
	shr.u32 	%r72, %r68, 31;
	add.s32 	%r73, %r68, %r72;
	shr.s32 	%r74, %r73, 1;
	mul.wide.s32 	%rd49, %r74, 2;
	add.s64 	%rd50, %rd2, %rd49;
	ld.global.v2.u8 	{%rs7, %rs8}, [%rd50];
	setp.eq.s16 	%p17, %rs7, 0;
	mul.f32 	%f42, %f41, %f31;
	selp.f32 	%f12, %f30, %f42, %p17;
	setp.eq.s16 	%p18, %rs8, 0;
	mov.f32 	%f336, %f30;
	@%p18 bra 	$L__BB188_12;
	ld.global.f32 	%f43, [%rd14+4];
	mul.f32 	%f336, %f43, %f31;
$L__BB188_12:
	setp.eq.s64 	%p19, %rd24, 1;
	setp.eq.s64 	%p20, %rd23, 1;
	add.s32 	%r75, %r6, 192;
	div.s32 	%r76, %r75, %r7;
	mul.lo.s32 	%r77, %r76, %r7;
	sub.s32 	%r78, %r75, %r77;
	selp.b32 	%r79, 0, %r76, %p20;
	selp.b32 	%r80, 0, %r78, %p19;
	mul.lo.s32 	%r81, %r9, %r79;
	mad.lo.s32 	%r82, %r10, %r80, %r81;
	shr.u32 	%r83, %r75, 31;
	add.s32 	%r84, %r75, %r83;
	shr.s32 	%r85, %r84, 1;
	mul.wide.s32 	%rd51, %r85, 8;
	add.s64 	%rd15, %rd1, %rd51;
	ld.global.f32 	%f44, [%rd15];
	shr.u32 	%r86, %r82, 31;
	add.s32 	%r87, %r82, %r86;
	shr.s32 	%r88, %r87, 1;
	mul.wide.s32 	%rd52, %r88, 2;
	add.s64 	%rd53, %rd2, %rd52;
	ld.global.v2.u8 	{%rs9, %rs10}, [%rd53];
	setp.eq.s16 	%p21, %rs9, 0;
	mul.f32 	%f45, %f44, %f31;
	selp.f32 	%f15, %f30, %f45, %p21;
	setp.eq.s16 	%p22, %rs10, 0;
	mov.f32 	%f337, %f30;
	@%p22 bra 	$L__BB188_14;
	ld.global.f32 	%f46, [%rd15+4];
	mul.f32 	%f337, %f46, %f31;
$L__BB188_14:
	add.s32 	%r89, %r6, 256;
	div.s32 	%r90, %r89, %r7;
	mul.lo.s32 	%r91, %r90, %r7;
	sub.s32 	%r92, %r89, %r91;
	selp.b32 	%r93, 0, %r90, %p20;
	selp.b32 	%r94, 0, %r92, %p19;
	mul.lo.s32 	%r95, %r9, %r93;
	mad.lo.s32 	%r96, %r10, %r94, %r95;
	shr.u32 	%r97, %r89, 31;
	add.s32 	%r98, %r89, %r97;
	shr.s32 	%r99, %r98, 1;
	mul.wide.s32 	%rd54, %r99, 8;
	add.s64 	%rd16, %rd1, %rd54;
	ld.global.f32 	%f47, [%rd16];
	shr.u32 	%r100, %r96, 31;
	add.s32 	%r101, %r96, %r100;
	shr.s32 	%r102, %r101, 1;
	mul.wide.s32 	%rd55, %r102, 2;
	add.s64 	%rd56, %rd2, %rd55;
	ld.global.v2.u8 	{%rs11, %rs12}, [%rd56];
	setp.eq.s16 	%p25, %rs11, 0;
	mul.f32 	%f48, %f47, %f31;
	selp.f32 	%f18, %f30, %f48, %p25;
	setp.eq.s16 	%p26, %rs12, 0;
	mov.f32 	%f338, %f30;
	@%p26 bra 	$L__BB188_16;
	ld.global.f32 	%f49, [%rd16+4];
	mul.f32 	%f338, %f49, %f31;
$L__BB188_16:
	add.s32 	%r103, %r6, 320;
	div.s32 	%r104, %r103, %r7;
	mul.lo.s32 	%r105, %r104, %r7;
	sub.s32 	%r106, %r103, %r105;
	selp.b32 	%r107, 0, %r104, %p20;
	selp.b32 	%r108, 0, %r106, %p19;
	mul.lo.s32 	%r109, %r9, %r107;
	mad.lo.s32 	%r110, %r10, %r108, %r109;
	shr.u32 	%r111, %r103, 31;
	add.s32 	%r112, %r103, %r111;
	shr.s32 	%r113, %r112, 1;
	mul.wide.s32 	%rd57, %r113, 8;
	add.s64 	%rd17, %rd1, %rd57;
	ld.global.f32 	%f50, [%rd17];
	shr.u32 	%r114, %r110, 31;
	add.s32 	%r115, %r110, %r114;
	shr.s32 	%r116, %r115, 1;
	mul.wide.s32 	%rd58, %r116, 2;
	add.s64 	%rd59, %rd2, %rd58;
	ld.global.v2.u8 	{%rs13, %rs14}, [%rd59];
	setp.eq.s16 	%p29, %rs13, 0;
	mul.f32 	%f51, %f50, %f31;
	selp.f32 	%f21, %f30, %f51, %p29;
	setp.eq.s16 	%p30, %rs14, 0;
	mov.f32 	%f339, %f30;
	@%p30 bra 	$L__BB188_18;
	ld.global.f32 	%f52, [%rd17+4];
	mul.f32 	%f339, %f52, %f31;
$L__BB188_18:
	add.s32 	%r117, %r6, 384;
	div.s32 	%r118, %r117, %r7;
	mul.lo.s32 	%r119, %r118, %r7;
	sub.s32 	%r120, %r117, %r119;
	selp.b32 	%r121, 0, %r118, %p20;
	selp.b32 	%r122, 0, %r120, %p19;
	mul.lo.s32 	%r123, %r9, %r121;
	mad.lo.s32 	%r124, %r10, %r122, %r123;
	shr.u32 	%r125, %r117, 31;
	add.s32 	%r126, %r117, %r125;
	shr.s32 	%r127, %r126, 1;
	mul.wide.s32 	%rd60, %r127, 8;
	add.s64 	%rd18, %rd1, %rd60;
	ld.global.f32 	%f53, [%rd18];
	shr.u32 	%r128, %r124, 31;
	add.s32 	%r129, %r124, %r128;
	shr.s32 	%r130, %r129, 1;
	mul.wide.s32 	%rd61, %r130, 2;
	add.s64 	%rd62, %rd2, %rd61;
	ld.global.v2.u8 	{%rs15, %rs16}, [%rd62];
	setp.eq.s16 	%p33, %rs15, 0;
	mul.f32 	%f54, %f53, %f31;
	selp.f32 	%f24, %f30, %f54, %p33;
	setp.eq.s16 	%p34, %rs16, 0;
	mov.f32 	%f340, %f30;
	@%p34 bra 	$L__BB188_20;
	ld.global.f32 	%f55, [%rd18+4];
	mul.f32 	%f340, %f55, %f31;
$L__BB188_20:
	add.s32 	%r131, %r6, 448;
	div.s32 	%r132, %r131, %r7;
	mul.lo.s32 	%r133, %r132, %r7;
	sub.s32 	%r134, %r131, %r133;
	selp.b32 	%r135, 0, %r132, %p20;
	selp.b32 	%r136, 0, %r134, %p19;
	mul.lo.s32 	%r137, %r9, %r135;
	mad.lo.s32 	%r138, %r10, %r136, %r137;
	shr.u32 	%r139, %r131, 31;
	add.s32 	%r140, %r131, %r139;
	shr.s32 	%r141, %r140, 1;
	mul.wide.s32 	%rd63, %r141, 8;
	add.s64 	%rd19, %rd1, %rd63;
	ld.global.f32 	%f56, [%rd19];
	shr.u32 	%r142, %r138, 31;
	add.s32 	%r143, %r138, %r142;
	shr.s32 	%r144, %r143, 1;
	mul.wide.s32 	%rd64, %r144, 2;
	add.s64 	%rd65, %rd2, %rd64;
	ld.global.v2.u8 	{%rs17, %rs18}, [%rd65];
	setp.eq.s16 	%p37, %rs17, 0;
	mul.f32 	%f57, %f56, %f31;
	selp.f32 	%f27, %f30, %f57, %p37;
	setp.eq.s16 	%p38, %rs18, 0;
	mov.f32 	%f341, %f30;
	@%p38 bra 	$L__BB188_22;
	ld.global.f32 	%f58, [%rd19+4];
	mul.f32 	%f341, %f58, %f31;
$L__BB188_22:
	max.f32 	%f59, %f3, 0fFF800000;
	max.f32 	%f60, %f59, %f333;
	max.f32 	%f61, %f60, %f6;
	max.f32 	%f62, %f61, %f334;
	max.f32 	%f63, %f62, %f9;
	max.f32 	%f64, %f63, %f335;
	max.f32 	%f65, %f64, %f12;
	max.f32 	%f66, %f65, %f336;
	max.f32 	%f67, %f66, %f15;
	max.f32 	%f68, %f67, %f337;
	max.f32 	%f69, %f68, %f18;
	max.f32 	%f70, %f69, %f338;
	max.f32 	%f71, %f70, %f21;
	max.f32 	%f72, %f71, %f339;
	max.f32 	%f73, %f72, %f24;
	max.f32 	%f74, %f73, %f340;
	max.f32 	%f75, %f74, %f27;
	max.f32 	%f76, %f75, %f341;
	mov.b32 	%r145, %f76;
	shfl.sync.bfly.b32	%r146|%p39, %r145, 16, 31, -1;
	mov.b32 	%f77, %r146;
	max.f32 	%f78, %f76, %f77;
	mov.b32 	%r147, %f78;
	shfl.sync.bfly.b32	%r148|%p40, %r147, 8, 31, -1;
	mov.b32 	%f79, %r148;
	max.f32 	%f80, %f78, %f79;
	mov.b32 	%r149, %f80;
	shfl.sync.bfly.b32	%r150|%p41, %r149, 4, 31, -1;
	mov.b32 	%f81, %r150;
	max.f32 	%f82, %f80, %f81;
	mov.b32 	%r151, %f82;
	shfl.sync.bfly.b32	%r152|%p42, %r151, 2, 31, -1;
	mov.b32 	%f83, %r152;
	max.f32 	%f84, %f82, %f83;
	mov.b32 	%r153, %f84;
	shfl.sync.bfly.b32	%r154|%p43, %r153, 1, 31, -1;
	mov.b32 	%f85, %r154;
	max.f32 	%f86, %f84, %f85;
	sub.f32 	%f87, %f3, %f86;
	fma.rn.f32 	%f88, %f87, 0f3BBB989D, 0f3F000000;
	cvt.sat.f32.f32 	%f89, %f88;
	mov.f32 	%f90, 0f4B400001;
	mov.f32 	%f91, 0f437C0000;
	fma.rm.f32 	%f92, %f89, %f91, %f90;
	add.f32 	%f93, %f92, 0fCB40007F;
	neg.f32 	%f94, %f93;
	fma.rn.f32 	%f95, %f87, 0f3FB8AA3B, %f94;
	fma.rn.f32 	%f96, %f87, 0f32A57060, %f95;
	mov.b32 	%r155, %f92;
	shl.b32 	%r156, %r155, 23;
	mov.b32 	%f97, %r156;
	ex2.approx.ftz.f32 	%f98, %f96;
	mul.f32 	%f99, %f98, %f97;
	add.f32 	%f100, %f99, 0f00000000;
	sub.f32 	%f101, %f333, %f86;
	fma.rn.f32 	%f102, %f101, 0f3BBB989D, 0f3F000000;
	cvt.sat.f32.f32 	%f103, %f102;
	fma.rm.f32 	%f104, %f103, %f91, %f90;
	add.f32 	%f105, %f104, 0fCB40007F;
	neg.f32 	%f106, %f105;
	fma.rn.f32 	%f107, %f101, 0f3FB8AA3B, %f106;
	fma.rn.f32 	%f108, %f101, 0f32A57060, %f107;
	mov.b32 	%r157, %f104;
	shl.b32 	%r158, %r157, 23;
	mov.b32 	%f109, %r158;
	ex2.approx.ftz.f32 	%f110, %f108;
	mul.f32 	%f111, %f110, %f109;
	add.f32 	%f112, %f100, %f111;
	sub.f32 	%f113, %f6, %f86;
	fma.rn.f32 	%f114, %f113, 0f3BBB989D, 0f3F000000;
	cvt.sat.f32.f32 	%f115, %f114;
	fma.rm.f32 	%f116, %f115, %f91, %f90;
	add.f32 	%f117, %f116, 0fCB40007F;
	neg.f32 	%f118, %f117;
	fma.rn.f32 	%f119, %f113, 0f3FB8AA3B, %f118;
	fma.rn.f32 	%f120, %f113, 0f32A57060, %f119;
	mov.b32 	%r159, %f116;
	shl.b32 	%r160, %r159, 23;
	mov.b32 	%f121, %r160;
	ex2.approx.ftz.f32 	%f122, %f120;
	mul.f32 	%f123, %f122, %f121;
	add.f32 	%f124, %f112, %f123;
	sub.f32 	%f125, %f334, %f86;
	fma.rn.f32 	%f126, %f125, 0f3BBB989D, 0f3F000000;
	cvt.sat.f32.f32 	%f127, %f126;
	fma.rm.f32 	%f128, %f127, %f91, %f90;
	add.f32 	%f129, %f128, 0fCB40007F;
	neg.f32 	%f130, %f129;
	fma.rn.f32 	%f131, %f125, 0f3FB8AA3B, %f130;
	fma.rn.f32 	%f132, %f125, 0f32A57060, %f131;
	mov.b32 	%r161, %f128;
	shl.b32 	%r162, %r161, 23;
	mov.b32 	%f133, %r162;
	ex2.approx.ftz.f32 	%f134, %f132;
	mul.f32 	%f135, %f134, %f133;
	add.f32 	%f136, %f124, %f135;
	sub.f32 	%f137, %f9, %f86;
	fma.rn.f32 	%f138, %f137, 0f3BBB989D, 0f3F000000;
	cvt.sat.f32.f32 	%f139, %f138;
	fma.rm.f32 	%f140, %f139, %f91, %f90;
	add.f32 	%f141, %f140, 0fCB40007F;
	neg.f32 	%f142, %f141;
	fma.rn.f32 	%f143, %f137, 0f3FB8AA3B, %f142;
	fma.rn.f32 	%f144, %f137, 0f32A57060, %f143;
	mov.b32 	%r163, %f140;
	shl.b32 	%r164, %r163, 23;
	mov.b32 	%f145, %r164;
	ex2.approx.ftz.f32 	%f146, %f144;
	mul.f32 	%f147, %f146, %f145;
	add.f32 	%f148, %f136, %f147;
	sub.f32 	%f149, %f335, %f86;
	fma.rn.f32 	%f150, %f149, 0f3BBB989D, 0f3F000000;
	cvt.sat.f32.f32 	%f151, %f150;
	fma.rm.f32 	%f152, %f151, %f91, %f90;
	add.f32 	%f153, %f152, 0fCB40007F;
	neg.f32 	%f154, %f153;
	fma.rn.f32 	%f155, %f149, 0f3FB8AA3B, %f154;
	fma.rn.f32 	%f156, %f149, 0f32A57060, %f155;
	mov.b32 	%r165, %f152;
	shl.b32 	%r166, %r165, 23;
	mov.b32 	%f157, %r166;
	ex2.approx.ftz.f32 	%f158, %f156;
	mul.f32 	%f159, %f158, %f157;
	add.f32 	%f160, %f148, %f159;
	sub.f32 	%f161, %f12, %f86;
	fma.rn.f32 	%f162, %f161, 0f3BBB989D, 0f3F000000;
	cvt.sat.f32.f32 	%f163, %f162;
	fma.rm.f32 	%f164, %f163, %f91, %f90;
	add.f32 	%f165, %f164, 0fCB40007F;
	neg.f32 	%f166, %f165;
	fma.rn.f32 	%f167, %f161, 0f3FB8AA3B, %f166;
	fma.rn.f32 	%f168, %f161, 0f32A57060, %f167;
	mov.b32 	%r167, %f164;
	shl.b32 	%r168, %r167, 23;
	mov.b32 	%f169, %r168;
	ex2.approx.ftz.f32 	%f170, %f168;
	mul.f32 	%f171, %f170, %f169;
	add.f32 	%f172, %f160, %f171;
	sub.f32 	%f173, %f336, %f86;
	fma.rn.f32 	%f174, %f173, 0f3BBB989D, 0f3F000000;
	cvt.sat.f32.f32 	%f175, %f174;
	fma.rm.f32 	%f176, %f175, %f91, %f90;
	add.f32 	%f177, %f176, 0fCB40007F;
	neg.f32 	%f178, %f177;
	fma.rn.f32 	%f179, %f173, 0f3FB8AA3B, %f178;
	fma.rn.f32 	%f180, %f173, 0f32A57060, %f179;
	mov.b32 	%r169, %f176;
	shl.b32 	%r170, %r169, 23;
	mov.b32 	%f181, %r170;
	ex2.approx.ftz.f32 	%f182, %f180;
	mul.f32 	%f183, %f182, %f181;
	add.f32 	%f184, %f172, %f183;
	sub.f32 	%f185, %f15, %f86;
	fma.rn.f32 	%f186, %f185, 0f3BBB989D, 0f3F000000;
	cvt.sat.f32.f32 	%f187, %f186;
	fma.rm.f32 	%f188, %f187, %f91, %f90;
	add.f32 	%f189, %f188, 0fCB40007F;
	neg.f32 	%f190, %f189;
	fma.rn.f32 	%f191, %f185, 0f3FB8AA3B, %f190;
	fma.rn.f32 	%f192, %f185, 0f32A57060, %f191;
	mov.b32 	%r171, %f188;
	shl.b32 	%r172, %r171, 23;
	mov.b32 	%f193, %r172;
	ex2.approx.ftz.f32 	%f194, %f192;
	mul.f32 	%f195, %f194, %f193;
	add.f32 	%f196, %f184, %f195;
	sub.f32 	%f197, %f337, %f86;
	fma.rn.f32 	%f198, %f197, 0f3BBB989D, 0f3F000000;
	cvt.sat.f32.f32 	%f199, %f198;
	fma.rm.f32 	%f200, %f199, %f91, %f90;
	add.f32 	%f201, %f200, 0fCB40007F;
	neg.f32 	%f202, %f201;
	fma.rn.f32 	%f203, %f197, 0f3FB8AA3B, %f202;
	fma.rn.f32 	%f204, %f197, 0f32A57060, %f203;
	mov.b32 	%r173, %f200;
	shl.b32 	%r174, %r173, 23;
	mov.b32 	%f205, %r174;
	ex2.approx.ftz.f32 	%f206, %f204;
	mul.f32 	%f207, %f206, %f205;
	add.f32 	%f208, %f196, %f207;
	sub.f32 	%f209, %f18, %f86;
	fma.rn.f32 	%f210, %f209, 0f3BBB989D, 0f3F000000;
	cvt.sat.f32.f32 	%f211, %f210;
	fma.rm.f32 	%f212, %f211, %f91, %f90;
	add.f32 	%f213, %f212, 0fCB40007F;
	neg.f32 	%f214, %f213;
	fma.rn.f32 	%f215, %f209, 0f3FB8AA3B, %f214;
	fma.rn.f32 	%f216, %f209, 0f32A57060, %f215;
	mov.b32 	%r175, %f212;
	shl.b32 	%r176, %r175, 23;
	mov.b32 	%f217, %r176;
	ex2.approx.ftz.f32 	%f218, %f216;
	mul.f32 	%f219, %f218, %f217;
	add.f32 	%f220, %f208, %f219;
	sub.f32 	%f221, %f338, %f86;
	fma.rn.f32 	%f222, %f221, 0f3BBB989D, 0f3F000000;
	cvt.sat.f32.f32 	%f223, %f222;
	fma.rm.f32 	%f224, %f223, %f91, %f90;
	add.f32 	%f225, %f224, 0fCB40007F;
	neg.f32 	%f226, %f225;
	fma.rn.f32 	%f227, %f221, 0f3FB8AA3B, %f226;
	fma.rn.f32 	%f228, %f221, 0f32A57060, %f227;
	mov.b32 	%r177, %f224;
	shl.b32 	%r178, %r177, 23;
	mov.b32 	%f229, %r178;
	ex2.approx.ftz.f32 	%f230, %f228;
	mul.f32 	%f231, %f230, %f229;
	add.f32 	%f232, %f220, %f231;
	sub.f32 	%f233, %f21, %f86;
	fma.rn.f32 	%f234, %f233, 0f3BBB989D, 0f3F000000;
	cvt.sat.f32.f32 	%f235, %f234;
	fma.rm.f32 	%f236, %f235, %f91, %f90;
	add.f32 	%f237, %f236, 0fCB40007F;
	neg.f32 	%f238, %f237;
	fma.rn.f32 	%f239, %f233, 0f3FB8AA3B, %f238;
	fma.rn.f32 	%f240, %f233, 0f32A57060, %f239;
	mov.b32 	%r179, %f236;
	shl.b32 	%r180, %r179, 23;
	mov.b32 	%f241, %r180;
	ex2.approx.ftz.f32 	%f242, %f240;
	mul.f32 	%f243, %f242, %f241;
	add.f32 	%f244, %f232, %f243;
	sub.f32 	%f245, %f339, %f86;
	fma.rn.f32 	%f246, %f245, 0f3BBB989D, 0f3F000000;
	cvt.sat.f32.f32 	%f247, %f246;
	fma.rm.f32 	%f248, %f247, %f91, %f90;
	add.f32 	%f249, %f248, 0fCB40007F;
	neg.f32 	%f250, %f249;
	fma.rn.f32 	%f251, %f245, 0f3FB8AA3B, %f250;
	fma.rn.f32 	%f252, %f245, 0f32A57060, %f251;
	mov.b32 	%r181, %f248;
	shl.b32 	%r182, %r181, 23;
	mov.b32 	%f253, %r182;
	ex2.approx.ftz.f32 	%f254, %f252;
	mul.f32 	%f255, %f254, %f253;
	add.f32 	%f256, %f244, %f255;
	sub.f32 	%f257, %f24, %f86;
	fma.rn.f32 	%f258, %f257, 0f3BBB989D, 0f3F000000;
	cvt.sat.f32.f32 	%f259, %f258;
	fma.rm.f32 	%f260, %f259, %f91, %f90;
	add.f32 	%f261, %f260, 0fCB40007F;
	neg.f32 	%f262, %f261;
	fma.rn.f32 	%f263, %f257, 0f3FB8AA3B, %f262;
	fma.rn.f32 	%f264, %f257, 0f32A57060, %f263;
	mov.b32 	%r183, %f260;
	shl.b32 	%r184, %r183, 23;
	mov.b32 	%f265, %r184;
	ex2.approx.ftz.f32 	%f266, %f264;
	mul.f32 	%f267, %f266, %f265;
	add.f32 	%f268, %f256, %f267;
	sub.f32 	%f269, %f340, %f86;
	fma.rn.f32 	%f270, %f269, 0f3BBB989D, 0f3F000000;
	cvt.sat.f32.f32 	%f271, %f270;
	fma.rm.f32 	%f272, %f271, %f91, %f90;
	add.f32 	%f273, %f272, 0fCB40007F;
	neg.f32 	%f274, %f273;
	fma.rn.f32 	%f275, %f269, 0f3FB8AA3B, %f274;
	fma.rn.f32 	%f276, %f269, 0f32A57060, %f275;
	mov.b32 	%r185, %f272;
	shl.b32 	%r186, %r185, 23;
	mov.b32 	%f277, %r186;
	ex2.approx.ftz.f32 	%f278, %f276;
	mul.f32 	%f279, %f278, %f277;
	add.f32 	%f280, %f268, %f279;
	sub.f32 	%f281, %f27, %f86;
	fma.rn.f32 	%f282, %f281, 0f3BBB989D, 0f3F000000;
	cvt.sat.f32.f32 	%f283, %f282;
	fma.rm.f32 	%f284, %f283, %f91, %f90;
	add.f32 	%f285, %f284, 0fCB40007F;
	neg.f32 	%f286, %f285;
	fma.rn.f32 	%f287, %f281, 0f3FB8AA3B, %f286;
	fma.rn.f32 	%f288, %f281, 0f32A57060, %f287;
	mov.b32 	%r187, %f284;
	shl.b32 	%r188, %r187, 23;
	mov.b32 	%f289, %r188;
	ex2.approx.ftz.f32 	%f290, %f288;
	mul.f32 	%f291, %f290, %f289;
	add.f32 	%f292, %f280, %f291;
	sub.f32 	%f293, %f341, %f86;
	fma.rn.f32 	%f294, %f293, 0f3BBB989D, 0f3F000000;
	cvt.sat.f32.f32 	%f295, %f294;
	fma.rm.f32 	%f296, %f295, %f91, %f90;
	add.f32 	%f297, %f296, 0fCB40007F;
	neg.f32 	%f298, %f297;
	fma.rn.f32 	%f299, %f293, 0f3FB8AA3B, %f298;
	fma.rn.f32 	%f300, %f293, 0f32A57060, %f299;
	mov.b32 	%r189, %f296;
	shl.b32 	%r190, %r189, 23;
	mov.b32 	%f301, %r190;
	ex2.approx.ftz.f32 	%f302, %f300;
	mul.f32 	%f303, %f302, %f301;
	add.f32 	%f304, %f292, %f303;
	mov.b32 	%r191, %f304;
	shfl.sync.bfly.b32	%r192|%p44, %r191, 16, 31, -1;
	mov.b32 	%f305, %r192;
	add.f32 	%f306, %f304, %f305;
	mov.b32 	%r193, %f306;
	shfl.sync.bfly.b32	%r194|%p45, %r193, 8, 31, -1;
	mov.b32 	%f307, %r194;
	add.f32 	%f308, %f306, %f307;
	mov.b32 	%r195, %f308;
	shfl.sync.bfly.b32	%r196|%p46, %r195, 4, 31, -1;
	mov.b32 	%f309, %r196;
	add.f32 	%f310, %f308, %f309;
	mov.b32 	%r197, %f310;
	shfl.sync.bfly.b32	%r198|%p47, %r197, 2, 31, -1;
	mov.b32 	%f311, %r198;
	add.f32 	%f312, %f310, %f311;
	mov.b32 	%r199, %f312;
	shfl.sync.bfly.b32	%r200|%p48, %r199, 1, 31, -1;
	mov.b32 	%f313, %r200;
	add.f32 	%f314, %f312, %f313;
	div.rn.f32 	%f315, %f99, %f314;
	div.rn.f32 	%f316, %f111, %f314;
	div.rn.f32 	%f317, %f123, %f314;
	div.rn.f32 	%f318, %f135, %f314;
	div.rn.f32 	%f319, %f147, %f314;
	div.rn.f32 	%f320, %f159, %f314;
	div.rn.f32 	%f321, %f171, %f314;
	div.rn.f32 	%f322, %f183, %f314;
	div.rn.f32 	%f323, %f195, %f314;
	div.rn.f32 	%f324, %f207, %f314;
	div.rn.f32 	%f325, %f219, %f314;
	div.rn.f32 	%f326, %f231, %f314;
	div.rn.f32 	%f327, %f243, %f314;
	div.rn.f32 	%f328, %f255, %f314;
	div.rn.f32 	%f329, %f267, %f314;
	div.rn.f32 	%f330, %f279, %f314;
	div.rn.f32 	%f331, %f291, %f314;
	div.rn.f32 	%f332, %f303, %f314;
	mad.lo.s64 	%rd66, %rd120, %rd30, %rd8;
	shr.u64 	%rd67, %rd66, 63;
	add.s64 	%rd68, %rd66, %rd67;
	shl.b64 	%rd69, %rd68, 2;
	and.b64  	%rd70, %rd69, -8;
	add.s64 	%rd71, %rd7, %rd70;
	st.global.v2.f32 	[%rd71], {%f315, %f316};
	add.s64 	%rd72, %rd66, 64;
	shr.u64 	%rd73, %rd72, 63;
	add.s64 	%rd74, %rd72, %rd73;
	shl.b64 	%rd75, %rd74, 2;
	and.b64  	%rd76, %rd75, -8;
	add.s64 	%rd77, %rd7, %rd76;
	st.global.v2.f32 	[%rd77], {%f317, %f318};
	add.s64 	%rd78, %rd66, 128;
	shr.u64 	%rd79, %rd78, 63;
	add.s64 	%rd80, %rd78, %rd79;
	shl.b64 	%rd81, %rd80, 2;
	and.b64  	%rd82, %rd81, -8;
	add.s64 	%rd83, %rd7, %rd82;
	st.global.v2.f32 	[%rd83], {%f319, %f320};
	add.s64 	%rd84, %rd66, 192;
	shr.u64 	%rd85, %rd84, 63;
	add.s64 	%rd86, %rd84, %rd85;
	shl.b64 	%rd87, %rd86, 2;
	and.b64  	%rd88, %rd87, -8;
	add.s64 	%rd89, %rd7, %rd88;
	st.global.v2.f32 	[%rd89], {%f321, %f322};
	add.s64 	%rd90, %rd66, 256;
	shr.u64 	%rd91, %rd90, 63;
	add.s64 	%rd92, %rd90, %rd91;
	shl.b64 	%rd93, %rd92, 2;
	and.b64  	%rd94, %rd93, -8;
	add.s64 	%rd95, %rd7, %rd94;
	st.global.v2.f32 	[%rd95], {%f323, %f324};
	add.s64 	%rd96, %rd66, 320;
	shr.u64 	%rd97, %rd96, 63;
	add.s64 	%rd98, %rd96, %rd97;
	shl.b64 	%rd99, %rd98, 2;
	and.b64  	%rd100, %rd99, -8;
	add.s64 	%rd101, %rd7, %rd100;
	st.global.v2.f32 	[%rd101], {%f325, %f326};
	add.s64 	%rd102, %rd66, 384;
	shr.u64 	%rd103, %rd102, 63;
	add.s64 	%rd104, %rd102, %rd103;
	shl.b64 	%rd105, %rd104, 2;
	and.b64  	%rd106, %rd105, -8;
	add.s64 	%rd107, %rd7, %rd106;
	st.global.v2.f32 	[%rd107], {%f327, %f328};
	add.s64 	%rd108, %rd66, 448;
	shr.u64 	%rd109, %rd108, 63;
	add.s64 	%rd110, %rd108, %rd109;
	shl.b64 	%rd111, %rd110, 2;
	and.b64  	%rd112, %rd111, -8;
	add.s64 	%rd113, %rd7, %rd112;
	st.global.v2.f32 	[%rd113], {%f329, %f330};
	add.s64 	%rd114, %rd66, 512;
	shr.u64 	%rd115, %rd114, 63;
	add.s64 	%rd116, %rd114, %rd115;
	shl.b64 	%rd117, %rd116, 2;
	and.b64  	%rd118, %rd117, -8;
	add.s64 	%rd119, %rd7, %rd118;
	st.global.v2.f32 	[%rd119], {%f331, %f332};
	add.s64 	%rd120, %rd120, %rd9;
	setp.lt.s64 	%p49, %rd120, %rd31;
	@%p49 bra 	$L__BB188_4;
$L__BB188_23:
	ret;

}
	// .globl	_Z15SoftmaxWarpImplI22BroadcastScaleMaskLoadIffbLm2EiE11DirectStoreIffEfLi2ELi18ELi32ELi1ELb1EL9Algorithm0EEvT_T0_ll
.visible .entry _Z15SoftmaxWarpImplI22BroadcastScaleMaskLoadIffbLm2EiE11DirectStoreIffEfLi2ELi18ELi32ELi1ELb1EL9Algorithm0EEvT_T0_ll(
	.param .align 8 .b8 _Z15SoftmaxWarpImplI22BroadcastScaleMaskLoadIffbLm2EiE11DirectStoreIffEfLi2ELi18ELi32ELi1ELb1EL9Algorithm0EEvT_T0_ll_param_0[88],
	.param .align 8 .b8 _Z15SoftmaxWarpImplI22BroadcastScaleMaskLoadIffbLm2EiE11DirectStoreIffEfLi2ELi18ELi32ELi1ELb1EL9Algorithm0EEvT_T0_ll_param_1[16],
	.param .u64 _Z15SoftmaxWarpImplI22BroadcastScaleMaskLoadIffbLm2EiE11DirectStoreIffEfLi2ELi18ELi32ELi1ELb1EL9Algorithm0EEvT_T0_ll_param_2,
	.param .u64 _Z15SoftmaxWarpImplI22BroadcastScaleMaskLoadIffbLm2EiE11DirectStoreIffEfLi2ELi18ELi32ELi1ELb1EL9Algorithm0EEvT_T0_ll_param_3
)
{
	.reg .pred 	%p<68>;
	.reg .b16 	%rs<19>;
	.reg .b32 	%r<218>;
	.reg .b32 	%f<405>;
	.reg .b64 	%rd<131>;

	ld.param.u64 	%rd38, [_Z15SoftmaxWarpImplI22BroadcastScaleMaskLoadIffbLm2EiE11DirectStoreIffEfLi2ELi18ELi32ELi1ELb1EL9Algorithm0EEvT_T0_ll_param_1+8];
	ld.param.v2.f32 	{%f84, %f85}, [_Z15SoftmaxWarpImplI22BroadcastScaleMaskLoadIffbLm2EiE11DirectStoreIffEfLi2ELi18ELi32ELi1ELb1EL9Algorithm0EEvT_T0_ll_param_0+80];
	ld.param.u64 	%rd36, [_Z15SoftmaxWarpImplI22BroadcastScaleMaskLoadIffbLm2EiE11DirectStoreIffEfLi2ELi18ELi32ELi1ELb1EL9Algorithm0EEvT_T0_ll_param_0+72];
	ld.param.v2.u32 	{%r8, %r9}, [_Z15SoftmaxWarpImplI22BroadcastScaleMaskLoadIffbLm2EiE11DirectStoreIffEfLi2ELi18ELi32ELi1ELb1EL9Algorithm0EEvT_T0_ll_param_0+56];
	ld.param.v2.u32 	{%r6, %r7}, [_Z15SoftmaxWarpImplI22BroadcastScaleMaskLoadIffbLm2EiE11DirectStoreIffEfLi2ELi18ELi32ELi1ELb1EL9Algorithm0EEvT_T0_ll_param_0+40];
	ld.param.u64 	%rd32, [_Z15SoftmaxWarpImplI22BroadcastScaleMaskLoadIffbLm2EiE11DirectStoreIffEfLi2ELi18ELi32ELi1ELb1EL9Algorithm0EEvT_T0_ll_param_0+24];
	ld.param.u64 	%rd31, [_Z15SoftmaxWarpImplI22BroadcastScaleMaskLoadIffbLm2EiE11DirectStoreIffEfLi2ELi18ELi32ELi1ELb1EL9Algorithm0EEvT_T0_ll_param_0+16];
	ld.param.u64 	%rd37, [_Z15SoftmaxWarpImplI22BroadcastScaleMaskLoadIffbLm2EiE11DirectStoreIffEfLi2ELi18ELi32ELi1ELb1EL9Algorithm0EEvT_T0_ll_param_1];
	ld.param.u64 	%rd30, [_Z15SoftmaxWarpImplI22BroadcastScaleMaskLoadIffbLm2EiE11DirectStoreIffEfLi2ELi18ELi32ELi1ELb1EL9Algorithm0EEvT_T0_ll_param_0+8];
	ld.param.u64 	%rd29, [_Z15SoftmaxWarpImplI22BroadcastScaleMaskLoadIffbLm2EiE11DirectStoreIffEfLi2ELi18ELi32ELi1ELb1EL9Algorithm0EEvT_T0_ll_param_0];
	ld.param.u64 	%rd40, [_Z15SoftmaxWarpImplI22BroadcastScaleMaskLoadIffbLm2EiE11DirectStoreIffEfLi2ELi18ELi32ELi1ELb1EL9Algorithm0EEvT_T0_ll_param_3];
	cvta.to.global.u64 	%rd1, %rd29;
	cvta.to.global.u64 	%rd2, %rd30;
	cvta.to.global.u64 	%rd5, %rd37;
	setp.lt.s64 	%p1, %rd40, 577;
	@%p1 bra 	$L__BB189_2;
	mov.u64 	%rd41, $str;
	cvta.global.u64 	%rd42, %rd41;
	mov.u64 	%rd43, $str$1;
	cvta.global.u64 	%rd44, %rd43;
	mov.u64 	%rd45, __unnamed_185;
	cvta.global.u64 	%rd46, %rd45;
	{ // callseq 184, 0
	.param .b64 param0;
	st.param.b64 	[param0], %rd42;
	.param .b64 param1;
	st.param.b64 	[param1], %rd44;
	.param .b32 param2;
	st.param.b32 	[param2], 254;
	.param .b64 param3;
	st.param.b64 	[param3], %rd46;
	.param .b64 param4;
	st.param.b64 	[param4], 1;
	call.uni 
	__assertfail, 
	(
	param0, 
	param1, 
	param2, 
	param3, 
	param4
	);
	} // callseq 184
$L__BB189_2:
	ld.param.u64 	%rd128, [_Z15SoftmaxWarpImplI22BroadcastScaleMaskLoadIffbLm2EiE11DirectStoreIffEfLi2ELi18ELi32ELi1ELb1EL9Algorithm0EEvT_T0_ll_param_2];
	mov.u32 	%r10, %ctaid.x;
	mov.u32 	%r11, %ntid.y;
	mov.u32 	%r12, %tid.y;
	mad.lo.s32 	%r13, %r10, %r11, %r12;
	mov.u32 	%r14, %nctaid.x;
	mul.lo.s32 	%r4, %r14, %r11;
	cvt.s64.s32 	%rd130, %r13;
	setp.le.s64 	%p2, %rd128, %rd130;
	@%p2 bra 	$L__BB189_59;
	mov.u32 	%r15, %tid.x;
	shl.b32 	%r16, %r15, 1;
	cvt.u64.u32 	%rd7, %r16;
	add.s32 	%r17, %r16, 64;
	cvt.u64.u32 	%rd8, %r17;
	add.s32 	%r18, %r16, 128;
	cvt.u64.u32 	%rd9, %r18;
	add.s32 	%r19, %r16, 192;
	cvt.u64.u32 	%rd10, %r19;
	add.s32 	%r20, %r16, 256;
	cvt.u64.u32 	%rd11, %r20;
	add.s32 	%r21, %r16, 320;
	cvt.u64.u32 	%rd12, %r21;
	add.s32 	%r22, %r16, 384;
	cvt.u64.u32 	%rd13, %r22;
	add.s32 	%r23, %r16, 448;
	cvt.u64.u32 	%rd14, %r23;
	add.s32 	%r24, %r16, 512;
	cvt.u64.u32 	%rd15, %r24;
	cvt.s64.s32 	%rd16, %r4;
	cvt.u32.u64 	%r26, %rd36;
	cvt.u32.u64 	%r27, %rd7;
$L__BB189_4:
	setp.le.s64 	%p3, %rd40, %rd7;
	cvt.u32.u64 	%r25, %rd130;
	mul.lo.s32 	%r5, %r26, %r25;
	mov.f32 	%f370, 0fFF800000;
	mov.f32 	%f371, %f370;
	mov.f32 	%f376, %f370;
	@%p3 bra 	$L__BB189_8;
	setp.eq.s64 	%p4, %rd32, 1;
	setp.eq.s64 	%p5, %rd31, 1;
	add.s32 	%r28, %r27, %r5;
	div.s32 	%r29, %r28, %r6;
	mul.lo.s32 	%r30, %r29, %r6;
	sub.s32 	%r31, %r28, %r30;
	selp.b32 	%r32, 0, %r29, %p5;
	selp.b32 	%r33, 0, %r31, %p4;
	mul.lo.s32 	%r34, %r8, %r32;
	mad.lo.s32 	%r35, %r9, %r33, %r34;
	shr.u32 	%r36, %r28, 31;
	add.s32 	%r37, %r28, %r36;
	shr.s32 	%r38, %r37, 1;
	mul.wide.s32 	%rd47, %r38, 8;
	add.s64 	%rd18, %rd1, %rd47;
	ld.global.f32 	%f87, [%rd18];
	shr.u32 	%r39, %r35, 31;
	add.s32 	%r40, %r35, %r39;
	shr.s32 	%r41, %r40, 1;
	mul.wide.s32 	%rd48, %r41, 2;
	add.s64 	%rd49, %rd2, %rd48;
	ld.global.v2.u8 	{%rs1, %rs2}, [%rd49];
	setp.eq.s16 	%p6, %rs1, 0;
	mul.f32 	%f88, %f87, %f85;
	selp.f32 	%f371, %f84, %f88, %p6;
	setp.eq.s16 	%p7, %rs2, 0;
	mov.f32 	%f370, %f84;
	@%p7 bra 	$L__BB189_7;
	ld.global.f32 	%f89, [%rd18+4];
	mul.f32 	%f370, %f89, %f85;
$L__BB189_7:
	max.f32 	%f90, %f371, 0fFF800000;
	max.f32 	%f376, %f90, %f370;
$L__BB189_8:
	setp.le.s64 	%p8, %rd40, %rd8;
	mov.f32 	%f374, 0fFF800000;
	mov.f32 	%f375, %f374;
	@%p8 bra 	$L__BB189_12;
	cvt.u32.u64 	%r42, %rd8;
	setp.eq.s64 	%p9, %rd32, 1;
	setp.eq.s64 	%p10, %rd31, 1;
	add.s32 	%r43, %r42, %r5;
	div.s32 	%r44, %r43, %r6;
	mul.lo.s32 	%r45, %r44, %r6;
	sub.s32 	%r46, %r43, %r45;
	selp.b32 	%r47, 0, %r44, %p10;
	selp.b32 	%r48, 0, %r46, %p9;
	mul.lo.s32 	%r49, %r8, %r47;
	mad.lo.s32 	%r50, %r9, %r48, %r49;
	shr.u32 	%r51, %r43, 31;
	add.s32 	%r52, %r43, %r51;
	shr.s32 	%r53, %r52, 1;
	mul.wide.s32 	%rd50, %r53, 8;
	add.s64 	%rd19, %rd1, %rd50;
	ld.global.f32 	%f92, [%rd19];
	shr.u32 	%r54, %r50, 31;
	add.s32 	%r55, %r50, %r54;
	shr.s32 	%r56, %r55, 1;
	mul.wide.s32 	%rd51, %r56, 2;
	add.s64 	%rd52, %rd2, %rd51;
	ld.global.v2.u8 	{%rs3, %rs4}, [%rd52];
	setp.eq.s16 	%p11, %rs3, 0;
	mul.f32 	%f93, %f92, %f85;
	selp.f32 	%f375, %f84, %f93, %p11;
	setp.eq.s16 	%p12, %rs4, 0;
	mov.f32 	%f374, %f84;
	@%p12 bra 	$L__BB189_11;
	ld.global.f32 	%f94, [%rd19+4];
	mul.f32 	%f374, %f94, %f85;
$L__BB189_11:
	max.f32 	%f95, %f376, %f375;
	max.f32 	%f376, %f95, %f374;
$L__BB189_12:
	setp.le.s64 	%p13, %rd40, %rd9;
	mov.f32 	%f378, 0fFF800000;
	mov.f32 	%f379, %f378;
	@%p13 bra 	$L__BB189_16;
	cvt.u32.u64 	%r57, %rd9;
	setp.eq.s64 	%p14, %rd32, 1;
	setp.eq.s64 	%p15, %rd31, 1;
	add.s32 	%r58, %r57, %r5;
	div.s32 	%r59, %r58, %r6;
	mul.lo.s32 	%r60, %r59, %r6;
	sub.s32 	%r61, %r58, %r60;
	selp.b32 	%r62, 0, %r59, %p15;
	selp.b32 	%r63, 0, %r61, %p14;
	mul.lo.s32 	%r64, %r8, %r62;
	mad.lo.s32 	%r65, %r9, %r63, %r64;
	shr.u32 	%r66, %r58, 31;
	add.s32 	%r67, %r58, %r66;
	shr.s32 	%r68, %r67, 1;
	mul.wide.s32 	%rd53, %r68, 8;
	add.s64 	%rd20, %rd1, %rd53;
	ld.global.f32 	%f97, [%rd20];
	shr.u32 	%r69, %r65, 31;
	add.s32 	%r70, %r65, %r69;
	shr.s32 	%r71, %r70, 1;
	mul.wide.s32 	%rd54, %r71, 2;
	add.s64 	%rd55, %rd2, %rd54;
	ld.global.v2.u8 	{%rs5, %rs6}, [%rd55];
	setp.eq.s16 	%p16, %rs5, 0;
	mul.f32 	%f98, %f97, %f85;
	selp.f32 	%f379, %f84, %f98, %p16;
	setp.eq.s16 	%p17, %rs6, 0;
	mov.f32 	%f378, %f84;
	@%p17 bra 	$L__BB189_15;
	ld.global.f32 	%f99, [%rd20+4];
	mul.f32 	%f378, %f99, %f85;
$L__BB189_15:
	max.f32 	%f100, %f376, %f379;
	max.f32 	%f376, %f100, %f378;
$L__BB189_16:
	setp.le.s64 	%p18, %rd40, %rd10;
	mov.f32 	%f382, 0fFF800000;
	mov.f32 	%f383, %f382;
	@%p18 bra 	$L__BB189_20;
	cvt.u32.u64 	%r72, %rd10;
	setp.eq.s64 	%p19, %rd32, 1;
	setp.eq.s64 	%p20, %rd31, 1;
	add.s32 	%r73, %r72, %r5;
	div.s32 	%r74, %r73, %r6;
	mul.lo.s32 	%r75, %r74, %r6;
	sub.s32 	%r76, %r73, %r75;
	selp.b32 	%r77, 0, %r74, %p20;
	selp.b32 	%r78, 0, %r76, %p19;
	mul.lo.s32 	%r79, %r8, %r77;
	mad.lo.s32 	%r80, %r9, %r78, %r79;
	shr.u32 	%r81, %r73, 31;
	add.s32 	%r82, %r73, %r81;
	shr.s32 	%r83, %r82, 1;
	mul.wide.s32 	%rd56, %r83, 8;
	add.s64 	%rd21, %rd1, %rd56;
	ld.global.f32 	%f102, [%rd21];
	shr.u32 	%r84, %r80, 31;
	add.s32 	%r85, %r80, %r84;
	shr.s32 	%r86, %r85, 1;
	mul.wide.s32 	%rd57, %r86, 2;
	add.s64 	%rd58, %rd2, %rd57;
	ld.global.v2.u8 	{%rs7, %rs8}, [%rd58];
	setp.eq.s16 	%p21, %rs7, 0;
	mul.f32 	%f103, %f102, %f85;
	selp.f32 	%f383, %f84, %f103, %p21;
	setp.eq.s16 	%p22, %rs8, 0;
	mov.f32 	%f382, %f84;
	@%p22 bra 	$L__BB189_19;
	ld.global.f32 	%f104, [%rd21+4];
	mul.f32 	%f382, %f104, %f85;
$L__BB189_19:
	max.f32 	%f105, %f376, %f383;
	max.f32 	%f376, %f105, %f382;
$L__BB189_20:
	setp.le.s64 	%p23, %rd40, %rd11;
	mov.f32 	%f386, 0fFF800000;
	mov.f32 	%f387, %f386;
	@%p23 bra 	$L__BB189_24;
	cvt.u32.u64 	%r87, %rd11;
	setp.eq.s64 	%p24, %rd32, 1;
	setp.eq.s64 	%p25, %rd31, 1;
	add.s32 	%r88, %r87, %r5;
	div.s32 	%r89, %r88, %r6;
	mul.lo.s32 	%r90, %r89, %r6;
	sub.s32 	%r91, %r88, %r90;
	selp.b32 	%r92, 0, %r89, %p25;
	selp.b32 	%r93, 0, %r91, %p24;
	mul.lo.s32 	%r94, %r8, %r92;
	mad.lo.s32 	%r95, %r9, %r93, %r94;
	shr.u32 	%r96, %r88, 31;
	add.s32 	%r97, %r88, %r96;
	shr.s32 	%r98, %r97, 1;
	mul.wide.s32 	%rd59, %r98, 8;
	add.s64 	%rd22, %rd1, %rd59;
	ld.global.f32 	%f107, [%rd22];
	shr.u32 	%r99, %r95, 31;
	add.s32 	%r100, %r95, %r99;
	shr.s32 	%r101, %r100, 1;
	mul.wide.s32 	%rd60, %r101, 2;
	add.s64 	%rd61, %rd2, %rd60;
	ld.global.v2.u8 	{%rs9, %rs10}, [%rd61];
	setp.eq.s16 	%p26, %rs9, 0;
	mul.f32 	%f108, %f107, %f85;
	selp.f32 	%f387, %f84, %f108, %p26;
	setp.eq.s16 	%p27, %rs10, 0;
	mov.f32 	%f386, %f84;
	@%p27 bra 	$L__BB189_23;
	ld.global.f32 	%f109, [%rd22+4];
	mul.f32 	%f386, %f109, %f85;
$L__BB189_23:
	max.f32 	%f110, %f376, %f387;
	max.f32 	%f376, %f110, %f386;
$L__BB189_24:
	setp.le.s64 	%p28, %rd40, %rd12;
	mov.f32 	%f390, 0fFF800000;
	mov.f32 	%f391, %f390;
	@%p28 bra 	$L__BB189_28;
	cvt.u32.u64 	%r102, %rd12;
	setp.eq.s64 	%p29, %rd32, 1;
	setp.eq.s64 	%p30, %rd31, 1;
	add.s32 	%r103, %r102, %r5;
	div.s32 	%r104, %r103, %r6;
	mul.lo.s32 	%r105, %r104, %r6;
	sub.s32 	%r106, %r103, %r105;
	selp.b32 	%r107, 0, %r104, %p30;
	selp.b32 	%r108, 0, %r106, %p29;
	mul.lo.s32 	%r109, %r8, %r107;
	mad.lo.s32 	%r110, %r9, %r108, %r109;
	shr.u32 	%r111, %r103, 31;
	add.s32 	%r112, %r103, %r111;
	shr.s32 	%r113, %r112, 1;
	mul.wide.s32 	%rd62, %r113, 8;
	add.s64 	%rd23, %rd1, %rd62;
	ld.global.f32 	%f112, [%rd23];
	shr.u32 	%r114, %r110, 31;
	add.s32 	%r115, %r110, %r114;
	shr.s32 	%r116, %r115, 1;
	mul.wide.s32 	%rd63, %r116, 2;
	add.s64 	%rd64, %rd2, %rd63;
	ld.global.v2.u8 	{%rs11, %rs12}, [%rd64];
	setp.eq.s16 	%p31, %rs11, 0;
	mul.f32 	%f113, %f112, %f85;
	selp.f32 	%f391, %f84, %f113, %p31;
	setp.eq.s16 	%p32, %rs12, 0;
	mov.f32 	%f390, %f84;
	@%p32 bra 	$L__BB189_27;
	ld.global.f32 	%f114, [%rd23+4];
	mul.f32 	%f390, %f114, %f85;
$L__BB189_27:
	max.f32 	%f115, %f376, %f391;
	max.f32 	%f376, %f115, %f390;
$L__BB189_28:
	setp.le.s64 	%p33, %rd40, %rd13;
	mov.f32 	%f394, 0fFF800000;
	mov.f32 	%f395, %f394;
	@%p33 bra 	$L__BB189_32;
	cvt.u32.u64 	%r117, %rd13;
	setp.eq.s64 	%p34, %rd32, 1;
	setp.eq.s64 	%p35, %rd31, 1;
	add.s32 	%r118, %r117, %r5;
	div.s32 	%r119, %r118, %r6;
	mul.lo.s32 	%r120, %r119, %r6;
	sub.s32 	%r121, %r118, %r120;
	selp.b32 	%r122, 0, %r119, %p35;
	selp.b32 	%r123, 0, %r121, %p34;
	mul.lo.s32 	%r124, %r8, %r122;
	mad.lo.s32 	%r125, %r9, %r123, %r124;
	shr.u32 	%r126, %r118, 31;
	add.s32 	%r127, %r118, %r126;
	shr.s32 	%r128, %r127, 1;
	mul.wide.s32 	%rd65, %r128, 8;
	add.s64 	%rd24, %rd1, %rd65;
	ld.global.f32 	%f117, [%rd24];
	shr.u32 	%r129, %r125, 31;
	add.s32 	%r130, %r125, %r129;
	shr.s32 	%r131, %r130, 1;
	mul.wide.s32 	%rd66, %r131, 2;
	add.s64 	%rd67, %rd2, %rd66;
	ld.global.v2.u8 	{%rs13, %rs14}, [%rd67];
	setp.eq.s16 	%p36, %rs13, 0;
	mul.f32 	%f118, %f117, %f85;
	selp.f32 	%f395, %f84, %f118, %p36;
	setp.eq.s16 	%p37, %rs14, 0;
	mov.f32 	%f394, %f84;
	@%p37 bra 	$L__BB189_31;
	ld.global.f32 	%f119, [%rd24+4];
	mul.f32 	%f394, %f119, %f85;
$L__BB189_31:
	max.f32 	%f120, %f376, %f395;
	max.f32 	%f376, %f120, %f394;
$L__BB189_32:
	setp.le.s64 	%p38, %rd40, %rd14;
	mov.f32 	%f398, 0fFF800000;
	mov.f32 	%f399, %f398;
	@%p38 bra 	$L__BB189_36;
	cvt.u32.u64 	%r132, %rd14;
	setp.eq.s64 	%p39, %rd32, 1;
	setp.eq.s64 	%p40, %rd31, 1;
	add.s32 	%r133, %r132, %r5;
	div.s32 	%r134, %r133, %r6;
	mul.lo.s32 	%r135, %r134, %r6;
	sub.s32 	%r136, %r133, %r135;
	selp.b32 	%r137, 0, %r134, %p40;
	selp.b32 	%r138, 0, %r136, %p39;
	mul.lo.s32 	%r139, %r8, %r137;
	mad.lo.s32 	%r140, %r9, %r138, %r139;
	shr.u32 	%r141, %r133, 31;
	add.s32 	%r142, %r133, %r141;
	shr.s32 	%r143, %r142, 1;
	mul.wide.s32 	%rd68, %r143, 8;
	add.s64 	%rd25, %rd1, %rd68;
	ld.global.f32 	%f122, [%rd25];
	shr.u32 	%r144, %r140, 31;
	add.s32 	%r145, %r140, %r144;
	shr.s32 	%r146, %r145, 1;
	mul.wide.s32 	%rd69, %r146, 2;
	add.s64 	%rd70, %rd2, %rd69;
	ld.global.v2.u8 	{%rs15, %rs16}, [%rd70];
	setp.eq.s16 	%p41, %rs15, 0;
	mul.f32 	%f123, %f122, %f85;
	selp.f32 	%f399, %f84, %f123, %p41;
	setp.eq.s16 	%p42, %rs16, 0;
	mov.f32 	%f398, %f84;
	@%p42 bra 	$L__BB189_35;
	ld.global.f32 	%f124, [%rd25+4];
	mul.f32 	%f398, %f124, %f85;
$L__BB189_35:
	max.f32 	%f125, %f376, %f399;
	max.f32 	%f376, %f125, %f398;
$L__BB189_36:
	setp.le.s64 	%p43, %rd40, %rd15;
	mov.f32 	%f402, 0fFF800000;
	mov.f32 	%f403, %f402;
	@%p43 bra 	$L__BB189_40;
	cvt.u32.u64 	%r147, %rd15;
	setp.eq.s64 	%p44, %rd32, 1;
	setp.eq.s64 	%p45, %rd31, 1;
	add.s32 	%r148, %r147, %r5;
	div.s32 	%r149, %r148, %r6;
	mul.lo.s32 	%r150, %r149, %r6;
	sub.s32 	%r151, %r148, %r150;
	selp.b32 	%r152, 0, %r149, %p45;
	selp.b32 	%r153, 0, %r151, %p44;
	mul.lo.s32 	%r154, %r8, %r152;
	mad.lo.s32 	%r155, %r9, %r153, %r154;
	shr.u32 	%r156, %r148, 31;
	add.s32 	%r157, %r148, %r156;
	shr.s32 	%r158, %r157, 1;
	mul.wide.s32 	%rd71, %r158, 8;
	add.s64 	%rd26, %rd1, %rd71;
	ld.global.f32 	%f127, [%rd26];
	shr.u32 	%r159, %r155, 31;
	add.s32 	%r160, %r155, %r159;
	shr.s32 	%r161, %r160, 1;
	mul.wide.s32 	%rd72, %r161, 2;
	add.s64 	%rd73, %rd2, %rd72;
	ld.global.v2.u8 	{%rs17, %rs18}, [%rd73];
	setp.eq.s16 	%p46, %rs17, 0;
	mul.f32 	%f128, %f127, %f85;
	selp.f32 	%f403, %f84, %f128, %p46;
	setp.eq.s16 	%p47, %rs18, 0;
	mov.f32 	%f402, %f84;
	@%p47 bra 	$L__BB189_39;
	ld.global.f32 	%f129, [%rd26+4];
	mul.f32 	%f402, %f129, %f85;
$L__BB189_39:
	max.f32 	%f130, %f376, %f403;
	max.f32 	%f376, %f130, %f402;
$L__BB189_40:
	setp.le.s64 	%p48, %rd40, %rd7;
	mov.b32 	%r162, %f376;
	shfl.sync.bfly.b32	%r163|%p49, %r162, 16, 31, -1;
	mov.b32 	%f131, %r163;
	max.f32 	%f132, %f376, %f131;
	mov.b32 	%r164, %f132;
	shfl.sync.bfly.b32	%r165|%p50, %r164, 8, 31, -1;
	mov.b32 	%f133, %r165;
	max.f32 	%f134, %f132, %f133;
	mov.b32 	%r166, %f134;
	shfl.sync.bfly.b32	%r167|%p51, %r166, 4, 31, -1;
	mov.b32 	%f135, %r167;
	max.f32 	%f136, %f134, %f135;
	mov.b32 	%r168, %f136;
	shfl.sync.bfly.b32	%r169|%p52, %r168, 2, 31, -1;
	mov.b32 	%f137, %r169;
	max.f32 	%f138, %f136, %f137;
	mov.b32 	%r170, %f138;
	shfl.sync.bfly.b32	%r171|%p53, %r170, 1, 31, -1;
	mov.b32 	%f139, %r171;
	max.f32 	%f140, %f138, %f139;
	sub.f32 	%f141, %f371, %f140;
	fma.rn.f32 	%f142, %f141, 0f3BBB989D, 0f3F000000;
	cvt.sat.f32.f32 	%f143, %f142;
	mov.f32 	%f144, 0f4B400001;
	mov.f32 	%f145, 0f437C0000;
	fma.rm.f32 	%f146, %f143, %f145, %f144;
	add.f32 	%f147, %f146, 0fCB40007F;
	neg.f32 	%f148, %f147;
	fma.rn.f32 	%f149, %f141, 0f3FB8AA3B, %f148;
	fma.rn.f32 	%f150, %f141, 0f32A57060, %f149;
	mov.b32 	%r172, %f146;
	shl.b32 	%r173, %r172, 23;
	mov.b32 	%f151, %r173;
	ex2.approx.ftz.f32 	%f152, %f150;
	mul.f32 	%f153, %f152, %f151;
	add.f32 	%f154, %f153, 0f00000000;
	sub.f32 	%f155, %f370, %f140;
	fma.rn.f32 	%f156, %f155, 0f3BBB989D, 0f3F000000;
	cvt.sat.f32.f32 	%f157, %f156;
	fma.rm.f32 	%f158, %f157, %f145, %f144;
	add.f32 	%f159, %f158, 0fCB40007F;
	neg.f32 	%f160, %f159;
	fma.rn.f32 	%f161, %f155, 0f3FB8AA3B, %f160;
	fma.rn.f32 	%f162, %f155, 0f32A57060, %f161;
	mov.b32 	%r174, %f158;
	shl.b32 	%r175, %r174, 23;
	mov.b32 	%f163, %r175;
	ex2.approx.ftz.f32 	%f164, %f162;
	mul.f32 	%f165, %f164, %f163;
	add.f32 	%f166, %f154, %f165;
	sub.f32 	%f167, %f375, %f140;
	fma.rn.f32 	%f168, %f167, 0f3BBB989D, 0f3F000000;
	cvt.sat.f32.f32 	%f169, %f168;
	fma.rm.f32 	%f170, %f169, %f145, %f144;
	add.f32 	%f171, %f170, 0fCB40007F;
	neg.f32 	%f172, %f171;
	fma.rn.f32 	%f173, %f167, 0f3FB8AA3B, %f172;
	fma.rn.f32 	%f174, %f167, 0f32A57060, %f173;
	mov.b32 	%r176, %f170;
	shl.b32 	%r177, %r176, 23;
	mov.b32 	%f175, %r177;
	ex2.approx.ftz.f32 	%f176, %f174;
	mul.f32 	%f177, %f176, %f175;
	add.f32 	%f178, %f166, %f177;
	sub.f32 	%f179, %f374, %f140;
	fma.rn.f32 	%f180, %f179, 0f3BBB989D, 0f3F000000;
	cvt.sat.f32.f32 	%f181, %f180;
	fma.rm.f32 	%f182, %f181, %f145, %f144;
	add.f32 	%f183, %f182, 0fCB40007F;
	neg.f32 	%f184, %f183;
	fma.rn.f32 	%f185, %f179, 0f3FB8AA3B, %f184;
	fma.rn.f32 	%f186, %f179, 0f32A57060, %f185;
	mov.b32 	%r178, %f182;
	shl.b32 	%r179, %r178, 23;
	mov.b32 	%f187, %r179;
	ex2.approx.ftz.f32 	%f188, %f186;
	mul.f32 	%f189, %f188, %f187;
	add.f32 	%f190, %f178, %f189;
	sub.f32 	%f191, %f379, %f140;
	fma.rn.f32 	%f192, %f191, 0f3BBB989D, 0f3F000000;
	cvt.sat.f32.f32 	%f193, %f192;
	fma.rm.f32 	%f194, %f193, %f145, %f144;
	add.f32 	%f195, %f194, 0fCB40007F;
	neg.f32 	%f196, %f195;
	fma.rn.f32 	%f197, %f191, 0f3FB8AA3B, %f196;
	fma.rn.f32 	%f198, %f191, 0f32A57060, %f197;
	mov.b32 	%r180, %f194;
	shl.b32 	%r181, %r180, 23;
	mov.b32 	%f199, %r181;
	ex2.approx.ftz.f32 	%f200, %f198;
	mul.f32 	%f201, %f200, %f199;
	add.f32 	%f202, %f190, %f201;
	sub.f32 	%f203, %f378, %f140;
	fma.rn.f32 	%f204, %f203, 0f3BBB989D, 0f3F000000;
	cvt.sat.f32.f32 	%f205, %f204;
	fma.rm.f32 	%f206, %f205, %f145, %f144;
	add.f32 	%f207, %f206, 0fCB40007F;
	neg.f32 	%f208, %f207;
	fma.rn.f32 	%f209, %f203, 0f3FB8AA3B, %f208;
	fma.rn.f32 	%f210, %f203, 0f32A57060, %f209;
	mov.b32 	%r182, %f206;
	shl.b32 	%r183, %r182, 23;
	mov.b32 	%f211, %r183;
	ex2.approx.ftz.f32 	%f212, %f210;
	mul.f32 	%f213, %f212, %f211;
	add.f32 	%f214, %f202, %f213;
	sub.f32 	%f215, %f383, %f140;
	fma.rn.f32 	%f216, %f215, 0f3BBB989D, 0f3F000000;
	cvt.sat.f32.f32 	%f217, %f216;
	fma.rm.f32 	%f218, %f217, %f145, %f144;
	add.f32 	%f219, %f218, 0fCB40007F;
	neg.f32 	%f220, %f219;
	fma.rn.f32 	%f221, %f215, 0f3FB8AA3B, %f220;
	fma.rn.f32 	%f222, %f215, 0f32A57060, %f221;
	mov.b32 	%r184, %f218;
	shl.b32 	%r185, %r184, 23;
	mov.b32 	%f223, %r185;
	ex2.approx.ftz.f32 	%f224, %f222;
	mul.f32 	%f225, %f224, %f223;
	add.f32 	%f226, %f214, %f225;
	sub.f32 	%f227, %f382, %f140;
	fma.rn.f32 	%f228, %f227, 0f3BBB989D, 0f3F000000;
	cvt.sat.f32.f32 	%f229, %f228;
	fma.rm.f32 	%f230, %f229, %f145, %f144;
	add.f32 	%f231, %f230, 0fCB40007F;
	neg.f32 	%f232, %f231;
	fma.rn.f32 	%f233, %f227, 0f3FB8AA3B, %f232;
	fma.rn.f32 	%f234, %f227, 0f32A57060, %f233;
	mov.b32 	%r186, %f230;
	shl.b32 	%r187, %r186, 23;
	mov.b32 	%f235, %r187;
	ex2.approx.ftz.f32 	%f236, %f234;
	mul.f32 	%f237, %f236, %f235;
	add.f32 	%f238, %f226, %f237;
	sub.f32 	%f239, %f387, %f140;
	fma.rn.f32 	%f240, %f239, 0f3BBB989D, 0f3F000000;
	cvt.sat.f32.f32 	%f241, %f240;
	fma.rm.f32 	%f242, %f241, %f145, %f144;
	add.f32 	%f243, %f242, 0fCB40007F;
	neg.f32 	%f244, %f243;
	fma.rn.f32 	%f245, %f239, 0f3FB8AA3B, %f244;
	fma.rn.f32 	%f246, %f239, 0f32A57060, %f245;
	mov.b32 	%r188, %f242;
	shl.b32 	%r189, %r188, 23;
	mov.b32 	%f247, %r189;
	ex2.approx.ftz.f32 	%f248, %f246;
	mul.f32 	%f249, %f248, %f247;
	add.f32 	%f250, %f238, %f249;
	sub.f32 	%f251, %f386, %f140;
	fma.rn.f32 	%f252, %f251, 0f3BBB989D, 0f3F000000;
	cvt.sat.f32.f32 	%f253, %f252;
	fma.rm.f32 	%f254, %f253, %f145, %f144;
	add.f32 	%f255, %f254, 0fCB40007F;
	neg.f32 	%f256, %f255;
	fma.rn.f32 	%f257, %f251, 0f3FB8AA3B, %f256;
	fma.rn.f32 	%f258, %f251, 0f32A57060, %f257;
	mov.b32 	%r190, %f254;
	shl.b32 	%r191, %r190, 23;
	mov.b32 	%f259, %r191;
	ex2.approx.ftz.f32 	%f260, %f258;
	mul.f32 	%f261, %f260, %f259;
	add.f32 	%f262, %f250, %f261;
	sub.f32 	%f263, %f391, %f140;
	fma.rn.f32 	%f264, %f263, 0f3BBB989D, 0f3F000000;
	cvt.sat.f32.f32 	%f265, %f264;
	fma.rm.f32 	%f266, %f265, %f145, %f144;
	add.f32 	%f267, %f266, 0fCB40007F;
	neg.f32 	%f268, %f267;
	fma.rn.f32 	%f269, %f263, 0f3FB8AA3B, %f268;
	fma.rn.f32 	%f270, %f263, 0f32A57060, %f269;
	mov.b32 	%r192, %f266;
	shl.b32 	%r193, %r192, 23;
	mov.b32 	%f271, %r193;
	ex2.approx.ftz.f32 	%f272, %f270;
	mul.f32 	%f273, %f272, %f271;
	add.f32 	%f274, %f262, %f273;
	sub.f32 	%f275, %f390, %f140;
	fma.rn.f32 	%f276, %f275, 0f3BBB989D, 0f3F000000;
	cvt.sat.f32.f32 	%f277, %f276;
	fma.rm.f32 	%f278, %f277, %f145, %f144;
	add.f32 	%f279, %f278, 0fCB40007F;
	neg.f32 	%f280, %f279;
	fma.rn.f32 	%f281, %f275, 0f3FB8AA3B, %f280;
	fma.rn.f32 	%f282, %f275, 0f32A57060, %f281;
	mov.b32 	%r194, %f278;
	shl.b32 	%r195, %r194, 23;
	mov.b32 	%f283, %r195;
	ex2.approx.ftz.f32 	%f284, %f282;
	mul.f32 	%f285, %f284, %f283;
	add.f32 	%f286, %f274, %f285;
	sub.f32 	%f287, %f395, %f140;
	fma.rn.f32 	%f288, %f287, 0f3BBB989D, 0f3F000000;
	cvt.sat.f32.f32 	%f289, %f288;
	fma.rm.f32 	%f290, %f289, %f145, %f144;
	add.f32 	%f291, %f290, 0fCB40007F;
	neg.f32 	%f292, %f291;
	fma.rn.f32 	%f293, %f287, 0f3FB8AA3B, %f292;
	fma.rn.f32 	%f294, %f287, 0f32A57060, %f293;
	mov.b32 	%r196, %f290;
	shl.b32 	%r197, %r196, 23;
	mov.b32 	%f295, %r197;
	ex2.approx.ftz.f32 	%f296, %f294;
	mul.f32 	%f297, %f296, %f295;
	add.f32 	%f298, %f286, %f297;
	sub.f32 	%f299, %f394, %f140;
	fma.rn.f32 	%f300, %f299, 0f3BBB989D, 0f3F000000;
	cvt.sat.f32.f32 	%f301, %f300;
	fma.rm.f32 	%f302, %f301, %f145, %f144;
	add.f32 	%f303, %f302, 0fCB40007F;
	neg.f32 	%f304, %f303;
	fma.rn.f32 	%f305, %f299, 0f3FB8AA3B, %f304;
	fma.rn.f32 	%f306, %f299, 0f32A57060, %f305;
	mov.b32 	%r198, %f302;
	shl.b32 	%r199, %r198, 23;
	mov.b32 	%f307, %r199;
	ex2.approx.ftz.f32 	%f308, %f306;
	mul.f32 	%f309, %f308, %f307;
	add.f32 	%f310, %f298, %f309;
	sub.f32 	%f311, %f399, %f140;
	fma.rn.f32 	%f312, %f311, 0f3BBB989D, 0f3F000000;
	cvt.sat.f32.f32 	%f313, %f312;
	fma.rm.f32 	%f314, %f313, %f145, %f144;
	add.f32 	%f315, %f314, 0fCB40007F;
	neg.f32 	%f316, %f315;
	fma.rn.f32 	%f317, %f311, 0f3FB8AA3B, %f316;
	fma.rn.f32 	%f318, %f311, 0f32A57060, %f317;
	mov.b32 	%r200, %f314;
	shl.b32 	%r201, %r200, 23;
	mov.b32 	%f319, %r201;
	ex2.approx.ftz.f32 	%f320, %f318;
	mul.f32 	%f321, %f320, %f319;
	add.f32 	%f322, %f310, %f321;
	sub.f32 	%f323, %f398, %f140;
	fma.rn.f32 	%f324, %f323, 0f3BBB989D, 0f3F000000;
	cvt.sat.f32.f32 	%f325, %f324;
	fma.rm.f32 	%f326, %f325, %f145, %f144;
	add.f32 	%f327, %f326, 0fCB40007F;
	neg.f32 	%f328, %f327;
	fma.rn.f32 	%f329, %f323, 0f3FB8AA3B, %f328;
	fma.rn.f32 	%f330, %f323, 0f32A57060, %f329;
	mov.b32 	%r202, %f326;
	shl.b32 	%r203, %r202, 23;
	mov.b32 	%f331, %r203;
	ex2.approx.ftz.f32 	%f332, %f330;
	mul.f32 	%f333, %f332, %f331;
	add.f32 	%f334, %f322, %f333;
	sub.f32 	%f335, %f403, %f140;
	fma.rn.f32 	%f336, %f335, 0f3BBB989D, 0f3F000000;
	cvt.sat.f32.f32 	%f337, %f336;
	fma.rm.f32 	%f338, %f337, %f145, %f144;
	add.f32 	%f339, %f338, 0fCB40007F;
	neg.f32 	%f340, %f339;
	fma.rn.f32 	%f341, %f335, 0f3FB8AA3B, %f340;
	fma.rn.f32 	%f342, %f335, 0f32A57060, %f341;
	mov.b32 	%r204, %f338;
	shl.b32 	%r205, %r204, 23;
	mov.b32 	%f343, %r205;
	ex2.approx.ftz.f32 	%f344, %f342;
	mul.f32 	%f345, %f344, %f343;
	add.f32 	%f346, %f334, %f345;
	sub.f32 	%f347, %f402, %f140;
	fma.rn.f32 	%f348, %f347, 0f3BBB989D, 0f3F000000;
	cvt.sat.f32.f32 	%f349, %f348;
	fma.rm.f32 	%f350, %f349, %f145, %f144;
	add.f32 	%f351, %f350, 0fCB40007F;
	neg.f32 	%f352, %f351;
	fma.rn.f32 	%f353, %f347, 0f3FB8AA3B, %f352;
	fma.rn.f32 	%f354, %f347, 0f32A57060, %f353;
	mov.b32 	%r206, %f350;
	shl.b32 	%r207, %r206, 23;
	mov.b32 	%f355, %r207;
	ex2.approx.ftz.f32 	%f356, %f354;
	mul.f32 	%f357, %f356, %f355;
	add.f32 	%f358, %f346, %f357;
	mov.b32 	%r208, %f358;
	shfl.sync.bfly.b32	%r209|%p54, %r208, 16, 31, -1;
	mov.b32 	%f359, %r209;
	add.f32 	%f360, %f358, %f359;
	mov.b32 	%r210, %f360;
	shfl.sync.bfly.b32	%r211|%p55, %r210, 8, 31, -1;
	mov.b32 	%f361, %r211;
	add.f32 	%f362, %f360, %f361;
	mov.b32 	%r212, %f362;
	shfl.sync.bfly.b32	%r213|%p56, %r212, 4, 31, -1;
	mov.b32 	%f363, %r213;
	add.f32 	%f364, %f362, %f363;
	mov.b32 	%r214, %f364;
	shfl.sync.bfly.b32	%r215|%p57, %r214, 2, 31, -1;
	mov.b32 	%f365, %r215;
	add.f32 	%f366, %f364, %f365;
	mov.b32 	%r216, %f366;
	shfl.sync.bfly.b32	%r217|%p58, %r216, 1, 31, -1;
	mov.b32 	%f367, %r217;
	add.f32 	%f368, %f366, %f367;
	div.rn.f32 	%f66, %f153, %f368;
	div.rn.f32 	%f67, %f165, %f368;
	div.rn.f32 	%f68, %f177, %f368;
	div.rn.f32 	%f69, %f189, %f368;
	div.rn.f32 	%f70, %f201, %f368;
	div.rn.f32 	%f71, %f213, %f368;
	div.rn.f32 	%f72, %f225, %f368;
	div.rn.f32 	%f73, %f237, %f368;
	div.rn.f32 	%f74, %f249, %f368;
	div.rn.f32 	%f75, %f261, %f368;
	div.rn.f32 	%f76, %f273, %f368;
	div.rn.f32 	%f77, %f285, %f368;
	div.rn.f32 	%f78, %f297, %f368;
	div.rn.f32 	%f79, %f309, %f368;
	div.rn.f32 	%f80, %f321, %f368;
	div.rn.f32 	%f81, %f333, %f368;
	div.rn.f32 	%f82, %f345, %f368;
	div.rn.f32 	%f83, %f357, %f368;
	mul.lo.s64 	%rd27, %rd130, %rd38;
	@%p48 bra 	$L__BB189_42;
	add.s64 	%rd74, %rd27, %rd7;
	shr.u64 	%rd75, %rd74, 63;
	add.s64 	%rd76, %rd74, %rd75;
	shl.b64 	%rd77, %rd76, 2;
	and.b64  	%rd78, %rd77, -8;
	add.s64 	%rd79, %rd5, %rd78;
	st.global.v2.f32 	[%rd79], {%f66, %f67};
$L__BB189_42:
	setp.le.s64 	%p59, %rd40, %rd8;
	@%p59 bra 	$L__BB189_44;
	add.s64 	%rd80, %rd27, %rd8;
	shr.u64 	%rd81, %rd80, 63;
	add.s64 	%rd82, %rd80, %rd81;
	shl.b64 	%rd83, %rd82, 2;
	and.b64  	%rd84, %rd83, -8;
	add.s64 	%rd85, %rd5, %rd84;
	st.global.v2.f32 	[%rd85], {%f68, %f69};
$L__BB189_44:
	setp.le.s64 	%p60, %rd40, %rd9;
	@%p60 bra 	$L__BB189_46;
	add.s64 	%rd86, %rd27, %rd9;
	shr.u64 	%rd87, %rd86, 63;
	add.s64 	%rd88, %rd86, %rd87;
	shl.b64 	%rd89, %rd88, 2;
	and.b64  	%rd90, %rd89, -8;
	add.s64 	%rd91, %rd5, %rd90;
	st.global.v2.f32 	[%rd91], {%f70, %f71};
$L__BB189_46:
	setp.le.s64 	%p61, %rd40, %rd10;
	@%p61 bra 	$L__BB189_48;
	add.s64 	%rd92, %rd27, %rd10;
	shr.u64 	%rd93, %rd92, 63;
	add.s64 	%rd94, %rd92, %rd93;
	shl.b64 	%rd95, %rd94, 2;
	and.b64  	%rd96, %rd95, -8;
	add.s64 	%rd97, %rd5, %rd96;
	st.global.v2.f32 	[%rd97], {%f72, %f73};
$L__BB189_48:
	setp.le.s64 	%p62, %rd40, %rd11;
	@%p62 bra 	$L__BB189_50;
	add.s64 	%rd98, %rd27, %rd11;
	shr.u64 	%rd99, %rd98, 63;
	add.s64 	%rd100, %rd98, %rd99;
	shl.b64 	%rd101, %rd100, 2;
	and.b64  	%rd102, %rd101, -8;
	add.s64 	%rd103, %rd5, %rd102;
	st.global.v2.f32 	[%rd103], {%f74, %f75};
$L__BB189_50:
	setp.le.s64 	%p63, %rd40, %rd12;
	@%p63 bra 	$L__BB189_52;
	add.s64 	%rd104, %rd27, %rd12;
	shr.u64 	%rd105, %rd104, 63;
	add.s64 	%rd106, %rd104, %rd105;
	shl.b64 	%rd107, %rd106, 2;
	and.b64  	%rd108, %rd107, -8;
	add.s64 	%rd109, %rd5, %rd108;
	st.global.v2.f32 	[%rd109], {%f76, %f77};
$L__BB189_52:
	setp.le.s64 	%p64, %rd40, %rd13;
	@%p64 bra 	$L__BB189_54;
	add.s64 	%rd110, %rd27, %rd13;
	shr.u64 	%rd111, %rd110, 63;
	add.s64 	%rd112, %rd110, %rd111;
	shl.b64 	%rd113, %rd112, 2;
	and.b64  	%rd114, %rd113, -8;
	add.s64 	%rd115, %rd5, %rd114;
	st.global.v2.f32 	[%rd115], {%f78, %f79};
$L__BB189_54:
	setp.le.s64 	%p65, %rd40, %rd14;
	@%p65 bra 	$L__BB189_56;
	add.s64 	%rd116, %rd27, %rd14;
	shr.u64 	%rd117, %rd116, 63;
	add.s64 	%rd118, %rd116, %rd117;
	shl.b64 	%rd119, %rd118, 2;
	and.b64  	%rd120, %rd119, -8;
	add.s64 	%rd121, %rd5, %rd120;
	st.global.v2.f32 	[%rd121], {%f80, %f81};
$L__BB189_56:
	setp.le.s64 	%p66, %rd40, %rd15;
	@%p66 bra 	$L__BB189_58;
	add.s64 	%rd122, %rd27, %rd15;
	shr.u64 	%rd123, %rd122, 63;
	add.s64 	%rd124, %rd122, %rd123;
	shl.b64 	%rd125, %rd124, 2;
	and.b64  	%rd126, %rd125, -8;
	add.s64 	%rd127, %rd5, %rd126;
	st.global.v2.f32 	[%rd127], {%f82, %f83};
$L__BB189_58:
	ld.param.u64 	%rd129, [_Z15SoftmaxWarpImplI22BroadcastScaleMaskLoadIffbLm2EiE11DirectStoreIffEfLi2ELi18ELi32ELi1ELb1EL9Algorithm0EEvT_T0_ll_param_2];
	add.s64 	%rd130, %rd130, %rd16;
	setp.lt.s64 	%p67, %rd130, %rd129;
	@%p67 bra 	$L__BB189_4;
$L__BB189_59:
	ret;

}
	// .globl	_Z15SoftmaxWarpImplI22BroadcastScaleMaskLoadIffbLm2EiE11DirectStoreIffEfLi2ELi20ELi32ELi1ELb0EL9Algorithm0EEvT_T0_ll
.visible .entry _Z15SoftmaxWarpImplI22BroadcastScaleMaskLoadIffbLm2EiE11DirectStoreIffEfLi2ELi20ELi32ELi1ELb0EL9Algorithm0EEvT_T0_ll(
	.param .align 8 .b8 _Z15SoftmaxWarpImplI22BroadcastScaleMaskLoadIffbLm2EiE11DirectStoreIffEfLi2ELi20ELi32ELi1ELb0EL9Algorithm0EEvT_T0_ll_param_0[88],
	.param .align 8 .b8 _Z15SoftmaxWarpImplI22BroadcastScaleMaskLoadIffbLm2EiE11DirectStoreIffEfLi2ELi20ELi32ELi1ELb0EL9Algorithm0EEvT_T0_ll_param_1[16],
	.param .u64 _Z15SoftmaxWarpImplI22BroadcastScaleMaskLoadIffbLm2EiE11DirectStoreIffEfLi2ELi20ELi32ELi1ELb0EL9Algorithm0EEvT_T0_ll_param_2,
	.param .u64 _Z15SoftmaxWarpImplI22BroadcastScaleMaskLoadIffbLm2EiE11DirectStoreIffEfLi2ELi20ELi32ELi1ELb0EL9Algorithm0EEvT_T0_ll_param_3
)
{
	.reg .pred 	%p<54>;
	.reg .b16 	%rs<21>;
	.reg .b32 	%r<219>;
	.reg .b32 	%f<377>;
	.reg .b64 	%rd<130>;

	ld.param.u64 	%rd29, [_Z15SoftmaxWarpImplI22BroadcastScaleMaskLoadIffbLm2EiE11DirectStoreIffEfLi2ELi20ELi32ELi1ELb0EL9Algorithm0EEvT_T0_ll_param_1+8];
	ld.param.u64 	%rd28, [_Z15SoftmaxWarpImplI22BroadcastScaleMaskLoadIffbLm2EiE11DirectStoreIffEfLi2ELi20ELi32ELi1ELb0EL9Algorithm0EEvT_T0_ll_param_1];
	ld.param.v2.f32 	{%f33, %f34}, [_Z15SoftmaxWarpImplI22BroadcastScaleMaskLoadIffbLm2EiE11DirectStoreIffEfLi2ELi20ELi32ELi1ELb0EL9Algorithm0EEvT_T0_ll_param_0+80];
	ld.param.u64 	%rd27, [_Z15SoftmaxWarpImplI22BroadcastScaleMaskLoadIffbLm2EiE11DirectStoreIffEfLi2ELi20ELi32ELi1ELb0EL9Algorithm0EEvT_T0_ll_param_0+72];
	ld.param.v2.u32 	{%r9, %r10}, [_Z15SoftmaxWarpImplI22BroadcastScaleMaskLoadIffbLm2EiE11DirectStoreIffEfLi2ELi20ELi32ELi1ELb0EL9Algorithm0EEvT_T0_ll_param_0+56];
	ld.param.v2.u32 	{%r7, %r8}, [_Z15SoftmaxWarpImplI22BroadcastScaleMaskLoadIffbLm2EiE11DirectStoreIffEfLi2ELi20ELi32ELi1ELb0EL9Algorithm0EEvT_T0_ll_param_0+40];
	ld.param.u64 	%rd23, [_Z15SoftmaxWarpImplI22BroadcastScaleMaskLoadIffbLm2EiE11DirectStoreIffEfLi2ELi20ELi32ELi1ELb0EL9Algorithm0EEvT_T0_ll_param_0+24];
	ld.param.u64 	%rd22, [_Z15SoftmaxWarpImplI22BroadcastScaleMaskLoadIffbLm2EiE11DirectStoreIffEfLi2ELi20ELi32ELi1ELb0EL9Algorithm0EEvT_T0_ll_param_0+16];
	ld.param.u64 	%rd21, [_Z15SoftmaxWarpImplI22BroadcastScaleMaskLoadIffbLm2EiE11DirectStoreIffEfLi2ELi20ELi32ELi1ELb0EL9Algorithm0EEvT_T0_ll_param_0+8];
	ld.param.u64 	%rd20, [_Z15SoftmaxWarpImplI22BroadcastScaleMaskLoadIffbLm2EiE11DirectStoreIffEfLi2ELi20ELi32ELi1ELb0EL9Algorithm0EEvT_T0_ll_param_0];
	ld.param.u64 	%rd30, [_Z15SoftmaxWarpImplI22BroadcastScaleMaskLoadIffbLm2EiE11DirectStoreIffEfLi2ELi20ELi32ELi1ELb0EL9Algorithm0EEvT_T0_ll_param_2];
	ld.param.u64 	%rd31, [_Z15SoftmaxWarpImplI22BroadcastScaleMaskLoadIffbLm2EiE11DirectStoreIffEfLi2ELi20ELi32ELi1ELb0EL9Algorithm0EEvT_T0_ll_param_3];
	cvta.to.global.u64 	%rd1, %rd20;
	cvta.to.global.u64 	%rd2, %rd21;
	setp.lt.s64 	%p1, %rd31, 641;
	@%p1 bra 	$L__BB190_2;
	mov.u64 	%rd32, $str;
	cvta.global.u64 	%rd33, %rd32;
	mov.u64 	%rd34, $str$1;
	cvta.global.u64 	%rd35, %rd34;
	mov.u64 	%rd36, __unnamed_186;
	cvta.global.u64 	%rd37, %rd36;
	{ // callseq 185, 0
	.param .b64 param0;
	st.param.b64 	[param0], %rd33;
	.param .b64 param1;
	st.param.b64 	[param1], %rd35;
	.param .b32 param2;
	st.param.b32 	[param2], 254;
	.param .b64 param3;
	st.param.b64 	[param3], %rd37;
	.param .b64 param4;
	st.param.b64 	[param4], 1;
	call.uni 
	__assertfail, 
	(
	param0, 
	param1, 
	param2, 
	param3, 
	param4
	);
	} // callseq 185
$L__BB190_2:
	mov.u32 	%r11, %ctaid.x;
	mov.u32 	%r12, %ntid.y;
	mov.u32 	%r13, %tid.y;
	mad.lo.s32 	%r14, %r11, %r12, %r13;
	mov.u32 	%r15, %nctaid.x;
	mul.lo.s32 	%r4, %r15, %r12;
	cvt.s64.s32 	%rd129, %r14;
	setp.le.s64 	%p2, %rd30, %rd129;
	@%p2 bra 	$L__BB190_25;
	mov.u32 	%r16, %tid.x;
	shl.b32 	%r17, %r16, 1;
	cvt.u64.u32 	%rd6, %r17;
	cvt.s64.s32 	%rd7, %r4;
	cvt.u32.u64 	%r18, %rd6;
	cvt.u32.u64 	%r20, %rd27;
$L__BB190_4:
	setp.eq.s64 	%p3, %rd23, 1;
	setp.eq.s64 	%p4, %rd22, 1;
	cvt.u32.u64 	%r19, %rd129;
	mad.lo.s32 	%r5, %r20, %r19, %r18;
	div.s32 	%r21, %r5, %r7;
	mul.lo.s32 	%r22, %r21, %r7;
	sub.s32 	%r23, %r5, %r22;
	selp.b32 	%r24, 0, %r21, %p4;
	selp.b32 	%r25, 0, %r23, %p3;
	mul.lo.s32 	%r26, %r9, %r24;
	mad.lo.s32 	%r27, %r10, %r25, %r26;
	shr.u32 	%r28, %r5, 31;
	add.s32 	%r29, %r5, %r28;
	shr.s32 	%r30, %r29, 1;
	mul.wide.s32 	%rd38, %r30, 8;
	add.s64 	%rd9, %rd1, %rd38;
	ld.global.f32 	%f35, [%rd9];
	shr.u32 	%r31, %r27, 31;
	add.s32 	%r32, %r27, %r31;
	shr.s32 	%r33, %r32, 1;
	mul.wide.s32 	%rd39, %r33, 2;
	add.s64 	%rd40, %rd2, %rd39;
	ld.global.v2.u8 	{%rs1, %rs2}, [%rd40];
	setp.eq.s16 	%p5, %rs1, 0;
	mul.f32 	%f36, %f35, %f34;
	selp.f32 	%f3, %f33, %f36, %p5;
	setp.eq.s16 	%p6, %rs2, 0;
	mov.f32 	%f367, %f33;
	@%p6 bra 	$L__BB190_6;
	ld.global.f32 	%f37, [%rd9+4];
	mul.f32 	%f367, %f37, %f34;
$L__BB190_6:
	setp.eq.s64 	%p7, %rd23, 1;
	setp.eq.s64 	%p8, %rd22, 1;
	add.s32 	%r6, %r5, 64;
	div.s32 	%r34, %r6, %r7;
	mul.lo.s32 	%r35, %r34, %r7;
	sub.s32 	%r36, %r6, %r35;
	selp.b32 	%r37, 0, %r34, %p8;
	selp.b32 	%r38, 0, %r36, %p7;
	mul.lo.s32 	%r39, %r9, %r37;
	mad.lo.s32 	%r40, %r10, %r38, %r39;
	shr.u32 	%r41, %r6, 31;
	add.s32 	%r42, %r6, %r41;
	shr.s32 	%r43, %r42, 1;
	mul.wide.s32 	%rd41, %r43, 8;
	add.s64 	%rd10, %rd1, %rd41;
	ld.global.f32 	%f38, [%rd10];
	shr.u32 	%r44, %r40, 31;
	add.s32 	%r45, %r40, %r44;
	shr.s32 	%r46, %r45, 1;
	mul.wide.s32 	%rd42, %r46, 2;
	add.s64 	%rd43, %rd2, %rd42;
	ld.global.v2.u8 	{%rs3, %rs4}, [%rd43];
	setp.eq.s16 	%p9, %rs3, 0;
	mul.f32 	%f39, %f38, %f34;
	selp.f32 	%f6, %f33, %f39, %p9;
	setp.eq.s16 	%p10, %rs4, 0;
	mov.f32 	%f368, %f33;
	@%p10 bra 	$L__BB190_8;
	ld.global.f32 	%f40, [%rd10+4];
	mul.f32 	%f368, %f40, %f34;
$L__BB190_8:
	setp.eq.s64 	%p11, %rd23, 1;
	setp.eq.s64 	%p12, %rd22, 1;
	add.s32 	%r47, %r6, 64;
	div.s32 	%r48, %r47, %r7;
	mul.lo.s32 	%r49, %r48, %r7;
	sub.s32 	%r50, %r47, %r49;
	selp.b32 	%r51, 0, %r48, %p12;
	selp.b32 	%r52, 0, %r50, %p11;
	mul.lo.s32 	%r53, %r9, %r51;
	mad.lo.s32 	%r54, %r10, %r52, %r53;
	shr.u32 	%r55, %r47, 31;
	add.s32 	%r56, %r47, %r55;
	shr.s32 	%r57, %r56, 1;
	mul.wide.s32 	%rd44, %r57, 8;
	add.s64 	%rd11, %rd1, %rd44;
	ld.global.f32 	%f41, [%rd11];
	shr.u32 	%r58, %r54, 31;
	add.s32 	%r59, %r54, %r58;
	shr.s32 	%r60, %r59, 1;
	mul.wide.s32 	%rd45, %r60, 2;
	add.s64 	%rd46, %rd2, %rd45;
	ld.global.v2.u8 	{%rs5, %rs6}, [%rd46];
	setp.eq.s16 	%p13, %rs5, 0;
	mul.f32 	%f42, %f41, %f34;
	selp.f32 	%f9, %f33, %f42, %p13;
	setp.eq.s16 	%p14, %rs6, 0;
	mov.f32 	%f369, %f33;
	@%p14 bra 	$L__BB190_10;
	ld.global.f32 	%f43, [%rd11+4];
	mul.f32 	%f369, %f43, %f34;
$L__BB190_10:
	setp.eq.s64 	%p15, %rd23, 1;
	setp.eq.s64 	%p16, %rd22, 1;
	add.s32 	%r61, %r6, 128;
	div.s32 	%r62, %r61, %r7;
	mul.lo.s32 	%r63, %r62, %r7;
	sub.s32 	%r64, %r61, %r63;
	selp.b32 	%r65, 0, %r62, %p16;
	selp.b32 	%r66, 0, %r64, %p15;
	mul.lo.s32 	%r67, %r9, %r65;
	mad.lo.s32 	%r68, %r10, %r66, %r67;
	shr.u32 	%r69, %r61, 31;
	add.s32 	%r70, %r61, %r69;
	shr.s32 	%r71, %r70, 1;
	mul.wide.s32 	%rd47, %r71, 8;
	add.s64 	%rd12, %rd1, %rd47;
	ld.global.f32 	%f44, [%rd12];
	shr.u32 	%r72, %r68, 31;
	add.s32 	%r73, %r68, %r72;
	shr.s32 	%r74, %r73, 1;
	mul.wide.s32 	%rd48, %r74, 2;
	add.s64 	%rd49, %rd2, %rd48;
	ld.global.v2.u8 	{%rs7, %rs8}, [%rd49];
	setp.eq.s16 	%p17, %rs7, 0;
	mul.f32 	%f45, %f44, %f34;
	selp.f32 	%f12, %f33, %f45, %p17;
	setp.eq.s16 	%p18, %rs8, 0;
	mov.f32 	%f370, %f33;
	@%p18 bra 	$L__BB190_12;
	ld.global.f32 	%f46, [%rd12+4];
	mul.f32 	%f370, %f46, %f34;
$L__BB190_12:
	setp.eq.s64 	%p19, %rd23, 1;
	setp.eq.s64 	%p20, %rd22, 1;
	add.s32 	%r75, %r6, 192;
	div.s32 	%r76, %r75, %r7;
	mul.lo.s32 	%r77, %r76, %r7;
	sub.s32 	%r78, %r75, %r77;
	selp.b32 	%r79, 0, %r76, %p20;
	selp.b32 	%r80, 0, %r78, %p19;
	mul.lo.s32 	%r81, %r9, %r79;
	mad.lo.s32 	%r82, %r10, %r80, %r81;
	shr.u32 	%r83, %r75, 31;
	add.s32 	%r84, %r75, %r83;
	shr.s32 	%r85, %r84, 1;
	mul.wide.s32 	%rd50, %r85, 8;
	add.s64 	%rd13, %rd1, %rd50;
	ld.global.f32 	%f47, [%rd13];
	shr.u32 	%r86, %r82, 31;
	add.s32 	%r87, %r82, %r86;
	shr.s32 	%r88, %r87, 1;
	mul.wide.s32 	%rd51, %r88, 2;
	add.s64 	%rd52, %rd2, %rd51;
	ld.global.v2.u8 	{%rs9, %rs10}, [%rd52];
	setp.eq.s16 	%p21, %rs9, 0;
	mul.f32 	%f48, %f47, %f34;
	selp.f32 	%f15, %f33, %f48, %p21;
	setp.eq.s16 	%p22, %rs10, 0;
	mov.f32 	%f371, %f33;
	@%p22 bra 	$L__BB190_14;
	ld.global.f32 	%f49, [%rd13+4];
	mul.f32 	%f371, %f49, %f34;
$L__BB190_14:
	add.s32 	%r89, %r6, 256;
	div.s32 	%r90, %r89, %r7;
	mul.lo.s32 	%r91, %r90, %r7;
	sub.s32 	%r92, %r89, %r91;
	selp.b32 	%r93, 0, %r90, %p20;
	selp.b32 	%r94, 0, %r92, %p19;
	mul.lo.s32 	%r95, %r9, %r93;
	mad.lo.s32 	%r96, %r10, %r94, %r95;
	shr.u32 	%r97, %r89, 31;
	add.s32 	%r98, %r89, %r97;
	shr.s32 	%r99, %r98, 1;
	mul.wide.s32 	%rd53, %r99, 8;
	add.s64 	%rd14, %rd1, %rd53;
	ld.global.f32 	%f50, [%rd14];
	shr.u32 	%r100, %r96, 31;
	add.s32 	%r101, %r96, %r100;
	shr.s32 	%r102, %r101, 1;
	mul.wide.s32 	%rd54, %r102, 2;
	add.s64 	%rd55, %rd2, %rd54;
	ld.global.v2.u8 	{%rs11, %rs12}, [%rd55];
	setp.eq.s16 	%p25, %rs11, 0;
	mul.f32 	%f51, %f50, %f34;
	selp.f32 	%f18, %f33, %f51, %p25;
	setp.eq.s16 	%p26, %rs12, 0;
	mov.f32 	%f372, %f33;
	@%p26 bra 	$L__BB190_16;
	ld.global.f32 	%f52, [%rd14+4];
	mul.f32 	%f372, %f52, %f34;
$L__BB190_16:
	add.s32 	%r103, %r6, 320;
	div.s32 	%r104, %r103, %r7;
	mul.lo.s32 	%r105, %r104, %r7;
	sub.s32 	%r106, %r103, %r105;
	selp.b32 	%r107, 0, %r104, %p20;
	selp.b32 	%r108, 0, %r106, %p19;
	mul.lo.s32 	%r109, %r9, %r107;
	mad.lo.s32 	%r110, %r10, %r108, %r109;
	shr.u32 	%r111, %r103, 31;
	add.s32 	%r112, %r103, %r111;
	shr.s32 	%r113, %r112, 1;
	mul.wide.s32 	%rd56, %r113, 8;
	add.s64 	%rd15, %rd1, %rd56;
	ld.global.f32 	%f53, [%rd15];
	shr.u32 	%r114, %r110, 31;
	add.s32 	%r115, %r110, %r114;
	shr.s32 	%r116, %r115, 1;
	mul.wide.s32 	%rd57, %r116, 2;
	add.s64 	%rd58, %rd2, %rd57;
	ld.global.v2.u8 	{%rs13, %rs14}, [%rd58];
	setp.eq.s16 	%p29, %rs13, 0;
	mul.f32 	%f54, %f53, %f34;
	selp.f32 	%f21, %f33, %f54, %p29;
	setp.eq.s16 	%p30, %rs14, 0;
	mov.f32 	%f373, %f33;
	@%p30 bra 	$L__BB190_18;
	ld.global.f32 	%f55, [%rd15+4];
	mul.f32 	%f373, %f55, %f34;
$L__BB190_18:
	add.s32 	%r117, %r6, 384;
	div.s32 	%r118, %r117, %r7;
	mul.lo.s32 	%r119, %r118, %r7;
	sub.s32 	%r120, %r117, %r119;
	selp.b32 	%r121, 0, %r118, %p20;
	selp.b32 	%r122, 0, %r120, %p19;
	mul.lo.s32 	%r123, %r9, %r121;
	mad.lo.s32 	%r124, %r10, %r122, %r123;
	shr.u32 	%r125, %r117, 31;
	add.s32 	%r126, %r117, %r125;
	shr.s32 	%r127, %r126, 1;
	mul.wide.s32 	%rd59, %r127, 8;
	add.s64 	%rd16, %rd1, %rd59;
	ld.global.f32 	%f56, [%rd16];
	shr.u32 	%r128, %r124, 31;
	add.s32 	%r129, %r124, %r128;
	shr.s32 	%r130, %r129, 1;
	mul.wide.s32 	%rd60, %r130, 2;
	add.s64 	%rd61, %rd2, %rd60;
	ld.global.v2.u8 	{%rs15, %rs16}, [%rd61];
	setp.eq.s16 	%p33, %rs15, 0;
	mul.f32 	%f57, %f56, %f34;
	selp.f32 	%f24, %f33, %f57, %p33;
	setp.eq.s16 	%p34, %rs16, 0;
	mov.f32 	%f374, %f33;
	@%p34 bra 	$L__BB190_20;
	ld.global.f32 	%f58, [%rd16+4];
	mul.f32 	%f374, %f58, %f34;
$L__BB190_20:
	add.s32 	%r131, %r6, 448;
	div.s32 	%r132, %r131, %r7;
	mul.lo.s32 	%r133, %r132, %r7;
	sub.s32 	%r134, %r131, %r133;
	selp.b32 	%r135, 0, %r132, %p20;
	selp.b32 	%r136, 0, %r134, %p19;
	mul.lo.s32 	%r137, %r9, %r135;
	mad.lo.s32 	%r138, %r10, %r136, %r137;
	shr.u32 	%r139, %r131, 31;
	add.s32 	%r140, %r131, %r139;
	shr.s32 	%r141, %r140, 1;
	mul.wide.s32 	%rd62, %r141, 8;
	add.s64 	%rd17, %rd1, %rd62;
	ld.global.f32 	%f59, [%rd17];
	shr.u32 	%r142, %r138, 31;
	add.s32 	%r143, %r138, %r142;
	shr.s32 	%r144, %r143, 1;
	mul.wide.s32 	%rd63, %r144, 2;
	add.s64 	%rd64, %rd2, %rd63;
	ld.global.v2.u8 	{%rs17, %rs18}, [%rd64];
	setp.eq.s16 	%p37, %rs17, 0;
	mul.f32 	%f60, %f59, %f34;
	selp.f32 	%f27, %f33, %f60, %p37;
	setp.eq.s16 	%p38, %rs18, 0;
	mov.f32 	%f375, %f33;
	@%p38 bra 	$L__BB190_22;
	ld.global.f32 	%f61, [%rd17+4];
	mul.f32 	%f375, %f61, %f34;
$L__BB190_22:
	add.s32 	%r145, %r6, 512;
	div.s32 	%r146, %r145, %r7;
	mul.lo.s32 	%r147, %r146, %r7;
	sub.s32 	%r148, %r145, %r147;
	selp.b32 	%r149, 0, %r146, %p20;
	selp.b32 	%r150, 0, %r148, %p19;
	mul.lo.s32 	%r151, %r9, %r149;
	mad.lo.s32 	%r152, %r10, %r150, %r151;
	shr.u32 	%r153, %r145, 31;
	add.s32 	%r154, %r145, %r153;
	shr.s32 	%r155, %r154, 1;
	mul.wide.s32 	%rd65, %r155, 8;
	add.s64 	%rd18, %rd1, %rd65;
	ld.global.f32 	%f62, [%rd18];
	shr.u32 	%r156, %r152, 31;
	add.s32 	%r157, %r152, %r156;
	shr.s32 	%r158, %r157, 1;
	mul.wide.s32 	%rd66, %r158, 2;
	add.s64 	%rd67, %rd2, %rd66;
	ld.global.v2.u8 	{%rs19, %rs20}, [%rd67];
	setp.eq.s16 	%p41, %rs19, 0;
	mul.f32 	%f63, %f62, %f34;
	selp.f32 	%f30, %f33, %f63, %p41;
	setp.eq.s16 	%p42, %rs20, 0;
	mov.f32 	%f376, %f33;
	@%p42 bra 	$L__BB190_24;
	ld.global.f32 	%f64, [%rd18+4];
	mul.f32 	%f376, %f64, %f34;
$L__BB190_24:
	max.f32 	%f65, %f3, 0fFF800000;
	max.f32 	%f66, %f65, %f367;
	max.f32 	%f67, %f66, %f6;
	max.f32 	%f68, %f67, %f368;
	max.f32 	%f69, %f68, %f9;
	max.f32 	%f70, %f69, %f369;
	max.f32 	%f71, %f70, %f12;
	max.f32 	%f72, %f71, %f370;
	max.f32 	%f73, %f72, %f15;
	max.f32 	%f74, %f73, %f371;
	max.f32 	%f75, %f74, %f18;
	max.f32 	%f76, %f75, %f372;
	max.f32 	%f77, %f76, %f21;
	max.f32 	%f78, %f77, %f373;
	max.f32 	%f79, %f78, %f24;
	max.f32 	%f80, %f79, %f374;
	max.f32 	%f81, %f80, %f27;
	max.f32 	%f82, %f81, %f375;
	max.f32 	%f83, %f82, %f30;
	max.f32 	%f84, %f83, %f376;
	mov.b32 	%r159, %f84;
	shfl.sync.bfly.b32	%r160|%p43, %r159, 16, 31, -1;
	mov.b32 	%f85, %r160;
	max.f32 	%f86, %f84, %f85;
	mov.b32 	%r161, %f86;
	shfl.sync.bfly.b32	%r162|%p44, %r161, 8, 31, -1;
	mov.b32 	%f87, %r162;
	max.f32 	%f88, %f86, %f87;
	mov.b32 	%r163, %f88;
	shfl.sync.bfly.b32	%r164|%p45, %r163, 4, 31, -1;
	mov.b32 	%f89, %r164;
	max.f32 	%f90, %f88, %f89;
	mov.b32 	%r165, %f90;
	shfl.sync.bfly.b32	%r166|%p46, %r165, 2, 31, -1;
	mov.b32 	%f91, %r166;
	max.f32 	%f92, %f90, %f91;
	mov.b32 	%r167, %f92;
	shfl.sync.bfly.b32	%r168|%p47, %r167, 1, 31, -1;
	mov.b32 	%f93, %r168;
	max.f32 	%f94, %f92, %f93;
	sub.f32 	%f95, %f3, %f94;
	fma.rn.f32 	%f96, %f95, 0f3BBB989D, 0f3F000000;
	cvt.sat.f32.f32 	%f97, %f96;
	mov.f32 	%f98, 0f4B400001;
	mov.f32 	%f99, 0f437C0000;
	fma.rm.f32 	%f100, %f97, %f99, %f98;
	add.f32 	%f101, %f100, 0fCB40007F;
	neg.f32 	%f102, %f101;
	fma.rn.f32 	%f103, %f95, 0f3FB8AA3B, %f102;
	fma.rn.f32 	%f104, %f95, 0f32A57060, %f103;
	mov.b32 	%r169, %f100;
	shl.b32 	%r170, %r169, 23;
	mov.b32 	%f105, %r170;
	ex2.approx.ftz.f32 	%f106, %f104;
	mul.f32 	%f107, %f106, %f105;
	add.f32 	%f108, %f107, 0f00000000;
	sub.f32 	%f109, %f367, %f94;
	fma.rn.f32 	%f110, %f109, 0f3BBB989D, 0f3F000000;
	cvt.sat.f32.f32 	%f111, %f110;
	fma.rm.f32 	%f112, %f111, %f99, %f98;
	add.f32 	%f113, %f112, 0fCB40007F;
	neg.f32 	%f114, %f113;
	fma.rn.f32 	%f115, %f109, 0f3FB8AA3B, %f114;
	fma.rn.f32 	%f116, %f109, 0f32A57060, %f115;
	mov.b32 	%r171, %f112;
	shl.b32 	%r172, %r171, 23;
	mov.b32 	%f117, %r172;
	ex2.approx.ftz.f32 	%f118, %f116;
	mul.f32 	%f119, %f118, %f117;
	add.f32 	%f120, %f108, %f119;
	sub.f32 	%f121, %f6, %f94;
	fma.rn.f32 	%f122, %f121, 0f3BBB989D, 0f3F000000;
	cvt.sat.f32.f32 	%f123, %f122;
	fma.rm.f32 	%f124, %f123, %f99, %f98;
	add.f32 	%f125, %f124, 0fCB40007F;
	neg.f32 	%f126, %f125;
	fma.rn.f32 	%f127, %f121, 0f3FB8AA3B, %f126;
	fma.rn.f32 	%f128, %f121, 0f32A57060, %f127;
	mov.b32 	%r173, %f124;
	shl.b32 	%r174, %r173, 23;
	mov.b32 	%f129, %r174;
	ex2.approx.ftz.f32 	%f130, %f128;
	mul.f32 	%f131, %f130, %f129;
	add.f32 	%f132, %f120, %f131;
	sub.f32 	%f133, %f368, %f94;
	fma.rn.f32 	%f134, %f133, 0f3BBB989D, 0f3F000000;
	cvt.sat.f32.f32 	%f135, %f134;
	fma.rm.f32 	%f136, %f135, %f99, %f98;
	add.f32 	%f137, %f136, 0fCB40007F;
	neg.f32 	%f138, %f137;
	fma.rn.f32 	%f139, %f133, 0f3FB8AA3B, %f138;
	fma.rn.f32 	%f140, %f133, 0f32A57060, %f139;
	mov.b32 	%r175, %f136;
	shl.b32 	%r176, %r175, 23;
	mov.b32 	%f141, %r176;
	ex2.approx.ftz.f32 	%f142, %f140;
	mul.f32 	%f143, %f142, %f141;
	add.f32 	%f144, %f132, %f143;
	sub.f32 	%f145, %f9, %f94;
	fma.rn.f32 	%f146, %f145, 0f3BBB989D, 0f3F000000;
	cvt.sat.f32.f32 	%f147, %f146;
	fma.rm.f32 	%f148, %f147, %f99, %f98;
	add.f32 	%f149, %f148, 0fCB40007F;
	neg.f32 	%f150, %f149;
	fma.rn.f32 	%f151, %f145, 0f3FB8AA3B, %f150;
	fma.rn.f32 	%f152, %f145, 0f32A57060, %f151;
	mov.b32 	%r177, %f148;
	shl.b32 	%r178, %r177, 23;
	mov.b32 	%f153, %r178;
	ex2.approx.ftz.f32 	%f154, %f152;
	mul.f32 	%f155, %f154, %f153;
	add.f32 	%f156, %f144, %f155;
	sub.f32 	%f157, %f369, %f94;
	fma.rn.f32 	%f158, %f157, 0f3BBB989D, 0f3F000000;
	cvt.sat.f32.f32 	%f159, %f158;
	fma.rm.f32 	%f160, %f159, %f99, %f98;
	add.f32 	%f161, %f160, 0fCB40007F;
	neg.f32 	%f162, %f161;
	fma.rn.f32 	%f163, %f157, 0f3FB8AA3B, %f162;
	fma.rn.f32 	%f164, %f157, 0f32A57060, %f163;
	mov.b32 	%r179, %f160;
	shl.b32 	%r180, %r179, 23;
	mov.b32 	%f165, %r180;
	ex2.approx.ftz.f32 	%f166, %f164;
	mul.f32 	%f167, %f166, %f165;
	add.f32 	%f168, %f156, %f167;
	sub.f32 	%f169, %f12, %f94;
	fma.rn.f32 	%f170, %f169, 0f3BBB989D, 0f3F000000;
	cvt.sat.f32.f32 	%f171, %f170;
	fma.rm.f32 	%f172, %f171, %f99, %f98;
	add.f32 	%f173, %f172, 0fCB40007F;
	neg.f32 	%f174, %f173;
	fma.rn.f32 	%f175, %f169, 0f3FB8AA3B, %f174;
	fma.rn.f32 	%f176, %f169, 0f32A57060, %f175;
	mov.b32 	%r181, %f172;
	shl.b32 	%r182, %r181, 23;
	mov.b32 	%f177, %r182;
	ex2.approx.ftz.f32 	%f178, %f176;
	mul.f32 	%f179, %f178, %f177;
	add.f32 	%f180, %f168, %f179;
	sub.f32 	%f181, %f370, %f94;
	fma.rn.f32 	%f182, %f181, 0f3BBB989D, 0f3F000000;
	cvt.sat.f32.f32 	%f183, %f182;
	fma.rm.f32 	%f184, %f183, %f99, %f98;
	add.f32 	%f185, %f184, 0fCB40007F;
	neg.f32 	%f186, %f185;
	fma.rn.f32 	%f187, %f181, 0f3FB8AA3B, %f186;
	fma.rn.f32 	%f188, %f181, 0f32A57060, %f187;
	mov.b32 	%r183, %f184;
	shl.b32 	%r184, %r183, 23;
	mov.b32 	%f189, %r184;
	ex2.approx.ftz.f32 	%f190, %f188;
	mul.f32 	%f191, %f190, %f189;
	add.f32 	%f192, %f180, %f191;
	sub.f32 	%f193, %f15, %f94;
	fma.rn.f32 	%f194, %f193, 0f3BBB989D, 0f3F000000;
	cvt.sat.f32.f32 	%f195, %f194;
	fma.rm.f32 	%f196, %f195, %f99, %f98;
	add.f32 	%f197, %f196, 0fCB40007F;
	neg.f32 	%f198, %f197;
	fma.rn.f32 	%f199, %f193, 0f3FB8AA3B, %f198;
	fma.rn.f32 	%f200, %f193, 0f32A57060, %f199;
	mov.b32 	%r185, %f196;
	shl.b32 	%r186, %r185, 23;
	mov.b32 	%f201, %r186;
	ex2.approx.ftz.f32 	%f202, %f200;
	mul.f32 	%f203, %f202, %f201;
	add.f32 	%f204, %f192, %f203;
	sub.f32 	%f205, %f371, %f94;
	fma.rn.f32 	%f206, %f205, 0f3BBB989D, 0f3F000000;
	cvt.sat.f32.f32 	%f207, %f206;
	fma.rm.f32 	%f208, %f207, %f99, %f98;
	add.f32 	%f209, %f208, 0fCB40007F;
	neg.f32 	%f210, %f209;
	fma.rn.f32 	%f211, %f205, 0f3FB8AA3B, %f210;
	fma.rn.f32 	%f212, %f205, 0f32A57060, %f211;
	mov.b32 	%r187, %f208;
	shl.b32 	%r188, %r187, 23;
	mov.b32 	%f213, %r188;
	ex2.approx.ftz.f32 	%f214, %f212;
	mul.f32 	%f215, %f214, %f213;
	add.f32 	%f216, %f204, %f215;
	sub.f32 	%f217, %f18, %f94;
	fma.rn.f32 	%f218, %f217, 0f3BBB989D, 0f3F000000;
	cvt.sat.f32.f32 	%f219, %f218;
	fma.rm.f32 	%f220, %f219, %f99, %f98;
	add.f32 	%f221, %f220, 0fCB40007F;
	neg.f32 	%f222, %f221;
	fma.rn.f32 	%f223, %f217, 0f3FB8AA3B, %f222;
	fma.rn.f32 	%f224, %f217, 0f32A57060, %f223;
	mov.b32 	%r189, %f220;
	shl.b32 	%r190, %r189, 23;
	mov.b32 	%f225, %r190;
	ex2.approx.ftz.f32 	%f226, %f224;
	mul.f32 	%f227, %f226, %f225;
	add.f32 	%f228, %f216, %f227;
	sub.f32 	%f229, %f372, %f94;
	fma.rn.f32 	%f230, %f229, 0f3BBB989D, 0f3F000000;
	cvt.sat.f32.f32 	%f231, %f230;
	fma.rm.f32 	%f232, %f231, %f99, %f98;
	add.f32 	%f233, %f232, 0fCB40007F;
	neg.f32 	%f234, %f233;
	fma.rn.f32 	%f235, %f229, 0f3FB8AA3B, %f234;
	fma.rn.f32 	%f236, %f229, 0f32A57060, %f235;
	mov.b32 	%r191, %f232;
	shl.b32 	%r192, %r191, 23;
	mov.b32 	%f237, %r192;
	ex2.approx.ftz.f32 	%f238, %f236;
	mul.f32 	%f239, %f238, %f237;
	add.f32 	%f240, %f228, %f239;
	sub.f32 	%f241, %f21, %f94;
	fma.rn.f32 	%f242, %f241, 0f3BBB989D, 0f3F000000;
	cvt.sat.f32.f32 	%f243, %f242;
	fma.rm.f32 	%f244, %f243, %f99, %f98;
	add.f32 	%f245, %f244, 0fCB40007F;
	neg.f32 	%f246, %f245;
	fma.rn.f32 	%f247, %f241, 0f3FB8AA3B, %f246;
	fma.rn.f32 	%f248, %f241, 0f32A57060, %f247;
	mov.b32 	%r193, %f244;
	shl.b32 	%r194, %r193, 23;
	mov.b32 	%f249, %r194;
	ex2.approx.ftz.f32 	%f250, %f248;
	mul.f32 	%f251, %f250, %f249;
	add.f32 	%f252, %f240, %f251;
	sub.f32 	%f253, %f373, %f94;
	fma.rn.f32 	%f254, %f253, 0f3BBB989D, 0f3F000000;
	cvt.sat.f32.f32 	%f255, %f254;
	fma.rm.f32 	%f256, %f255, %f99, %f98;
	add.f32 	%f257, %f256, 0fCB40007F;
	neg.f32 	%f258, %f257;
	fma.rn.f32 	%f259, %f253, 0f3FB8AA3B, %f258;
	fma.rn.f32 	%f260, %f253, 0f32A57060, %f259;
	mov.b32 	%r195, %f256;
	shl.b32 	%r196, %r195, 23;
	mov.b32 	%f261, %r196;
	ex2.approx.ftz.f32 	%f262, %f260;
	mul.f32 	%f263, %f262, %f261;
	add.f32 	%f264, %f252, %f263;
	sub.f32 	%f265, %f24, %f94;
	fma.rn.f32 	%f266, %f265, 0f3BBB989D, 0f3F000000;
	cvt.sat.f32.f32 	%f267, %f266;
	fma.rm.f32 	%f268, %f267, %f99, %f98;
	add.f32 	%f269, %f268, 0fCB40007F;
	neg.f32 	%f270, %f269;
	fma.rn.f32 	%f271, %f265, 0f3FB8AA3B, %f270;
	fma.rn.f32 	%f272, %f265, 0f32A57060, %f271;
	mov.b32 	%r197, %f268;
	shl.b32 	%r198, %r197, 23;
	mov.b32 	%f273, %r198;
	ex2.approx.ftz.f32 	%f274, %f272;
	mul.f32 	%f275, %f274, %f273;
	add.f32 	%f276, %f264, %f275;
	sub.f32 	%f277, %f374, %f94;
	fma.rn.f32 	%f278, %f277, 0f3BBB989D, 0f3F000000;
	cvt.sat.f32.f32 	%f279, %f278;
	fma.rm.f32 	%f280, %f279, %f99, %f98;
	add.f32 	%f281, %f280, 0fCB40007F;
	neg.f32 	%f282, %f281;
	fma.rn.f32 	%f283, %f277, 0f3FB8AA3B, %f282;
	fma.rn.f32 	%f284, %f277, 0f32A57060, %f283;
	mov.b32 	%r199, %f280;
	shl.b32 	%r200, %r199, 23;
	mov.b32 	%f285, %r200;
	ex2.approx.ftz.f32 	%f286, %f284;
	mul.f32 	%f287, %f286, %f285;
	add.f32 	%f288, %f276, %f287;
	sub.f32 	%f289, %f27, %f94;
	fma.rn.f32 	%f290, %f289, 0f3BBB989D, 0f3F000000;
	cvt.sat.f32.f32 	%f291, %f290;
	fma.rm.f32 	%f292, %f291, %f99, %f98;
	add.f32 	%f293, %f292, 0fCB40007F;
	neg.f32 	%f294, %f293;
	fma.rn.f32 	%f295, %f289, 0f3FB8AA3B, %f294;
	fma.rn.f32 	%f296, %f289, 0f32A57060, %f295;
	mov.b32 	%r201, %f292;
	shl.b32 	%r202, %r201, 23;
	mov.b32 	%f297, %r202;
	ex2.approx.ftz.f32 	%f298, %f296;
	mul.f32 	%f299, %f298, %f297;
	add.f32 	%f300, %f288, %f299;
	sub.f32 	%f301, %f375, %f94;
	fma.rn.f32 	%f302, %f301, 0f3BBB989D, 0f3F000000;
	cvt.sat.f32.f32 	%f303, %f302;
	fma.rm.f32 	%f304, %f303, %f99, %f98;
	add.f32 	%f305, %f304, 0fCB40007F;
	neg.f32 	%f306, %f305;
	fma.rn.f32 	%f307, %f301, 0f3FB8AA3B, %f306;
	fma.rn.f32 	%f308, %f301, 0f32A57060, %f307;
	mov.b32 	%r203, %f304;
	shl.b32 	%r204, %r203, 23;
	mov.b32 	%f309, %r204;
	ex2.approx.ftz.f32 	%f310, %f308;
	mul.f32 	%f311, %f310, %f309;
	add.f32 	%f312, %f300, %f311;
	sub.f32 	%f313, %f30, %f94;
	fma.rn.f32 	%f314, %f313, 0f3BBB989D, 0f3F000000;
	cvt.sat.f32.f32 	%f315, %f314;
	fma.rm.f32 	%f316, %f315, %f99, %f98;
	add.f32 	%f317, %f316, 0fCB40007F;
	neg.f32 	%f318, %f317;
	fma.rn.f32 	%f319, %f313, 0f3FB8AA3B, %f318;
	fma.rn.f32 	%f320, %f313, 0f32A57060, %f319;
	mov.b32 	%r205, %f316;
	shl.b32 	%r206, %r205, 23;
	mov.b32 	%f321, %r206;
	ex2.approx.ftz.f32 	%f322, %f320;
	mul.f32 	%f323, %f322, %f321;
	add.f32 	%f324, %f312, %f323;
	sub.f32 	%f325, %f376, %f94;
	fma.rn.f32 	%f326, %f325, 0f3BBB989D, 0f3F000000;
	cvt.sat.f32.f32 	%f327, %f326;
	fma.rm.f32 	%f328, %f327, %f99, %f98;
	add.f32 	%f329, %f328, 0fCB40007F;
	neg.f32 	%f330, %f329;
	fma.rn.f32 	%f331, %f325, 0f3FB8AA3B, %f330;
	fma.rn.f32 	%f332, %f325, 0f32A57060, %f331;
	mov.b32 	%r207, %f328;
	shl.b32 	%r208, %r207, 23;
	mov.b32 	%f333, %r208;
	ex2.approx.ftz.f32 	%f334, %f332;
	mul.f32 	%f335, %f334, %f333;
	add.f32 	%f336, %f324, %f335;
	mov.b32 	%r209, %f336;
	shfl.sync.bfly.b32	%r210|%p48, %r209, 16, 31, -1;
	mov.b32 	%f337, %r210;
	add.f32 	%f338, %f336, %f337;
	mov.b32 	%r211, %f338;
	shfl.sync.bfly.b32	%r212|%p49, %r211, 8, 31, -1;
	mov.b32 	%f339, %r212;
	add.f32 	%f340, %f338, %f339;
	mov.b32 	%r213, %f340;
	shfl.sync.bfly.b32	%r214|%p50, %r213, 4, 31, -1;
	mov.b32 	%f341, %r214;
	add.f32 	%f342, %f340, %f341;
	mov.b32 	%r215, %f342;
	shfl.sync.bfly.b32	%r216|%p51, %r215, 2, 31, -1;
	mov.b32 	%f343, %r216;
	add.f32 	%f344, %f342, %f343;
	mov.b32 	%r217, %f344;
	shfl.sync.bfly.b32	%r218|%p52, %r217, 1, 31, -1;
	mov.b32 	%f345, %r218;
	add.f32 	%f346, %f344, %f345;
	div.rn.f32 	%f347, %f107, %f346;
	div.rn.f32 	%f348, %f119, %f346;
	div.rn.f32 	%f349, %f131, %f346;
	div.rn.f32 	%f350, %f143, %f346;
	div.rn.f32 	%f351, %f155, %f346;
	div.rn.f32 	%f352, %f167, %f346;
	div.rn.f32 	%f353, %f179, %f346;
	div.rn.f32 	%f354, %f191, %f346;
	div.rn.f32 	%f355, %f203, %f346;
	div.rn.f32 	%f356, %f215, %f346;
	div.rn.f32 	%f357, %f227, %f346;
	div.rn.f32 	%f358, %f239, %f346;
	div.rn.f32 	%f359, %f251, %f346;
	div.rn.f32 	%f360, %f263, %f346;
	div.rn.f32 	%f361, %f275, %f346;
	div.rn.f32 	%f362, %f287, %f346;
	div.rn.f32 	%f363, %f299, %f346;
	div.rn.f32 	%f364, %f311, %f346;
	div.rn.f32 	%f365, %f323, %f346;
	div.rn.f32 	%f366, %f335, %f346;
	mad.lo.s64 	%rd68, %rd129, %rd29, %rd6;
	shr.u64 	%rd69, %rd68, 63;
	add.s64 	%rd70, %rd68, %rd69;
	cvta.to.global.u64 	%rd71, %rd28;
	shl.b64 	%rd72, %rd70, 2;
	and.b64  	%rd73, %rd72, -8;
	add.s64 	%rd74, %rd71, %rd73;
	st.global.v2.f32 	[%rd74], {%f347, %f348};
	add.s64 	%rd75, %rd68, 64;
	shr.u64 	%rd76, %rd75, 63;
	add.s64 	%rd77, %rd75, %rd76;
	shl.b64 	%rd78, %rd77, 2;
	and.b64  	%rd79, %rd78, -8;
	add.s64 	%rd80, %rd71, %rd79;
	st.global.v2.f32 	[%rd80], {%f349, %f350};
	add.s64 	%rd81, %rd68, 128;
	shr.u64 	%rd82, %rd81, 63;
	add.s64 	%rd83, %rd81, %rd82;
	shl.b64 	%rd84, %rd83, 2;
	and.b64  	%rd85, %rd84, -8;
	add.s64 	%rd86, %rd71, %rd85;
	st.global.v2.f32 	[%rd86], {%f351, %f352};
	add.s64 	%rd87, %rd68, 192;
	shr.u64 	%rd88, %rd87, 63;
	add.s64 	%rd89, %rd87, %rd88;
	shl.b64 	%rd90, %rd89, 2;
	and.b64  	%rd91, %rd90, -8;
	add.s64 	%rd92, %rd71, %rd91;
	st.global.v2.f32 	[%rd92], {%f353, %f354};
	add.s64 	%rd93, %rd68, 256;
	shr.u64 	%rd94, %rd93, 63;
	add.s64 	%rd95, %rd93, %rd94;
	shl.b64 	%rd96, %rd95, 2;
	and.b64  	%rd97, %rd96, -8;
	add.s64 	%rd98, %rd71, %rd97;
	st.global.v2.f32 	[%rd98], {%f355, %f356};
	add.s64 	%rd99, %rd68, 320;
	shr.u64 	%rd100, %rd99, 63;
	add.s64 	%rd101, %rd99, %rd100;
	shl.b64 	%rd102, %rd101, 2;
	and.b64  	%rd103, %rd102, -8;
	add.s64 	%rd104, %rd71, %rd103;
	st.global.v2.f32 	[%rd104], {%f357, %f358};
	add.s64 	%rd105, %rd68, 384;
	shr.u64 	%rd106, %rd105, 63;
	add.s64 	%rd107, %rd105, %rd106;
	shl.b64 	%rd108, %rd107, 2;
	and.b64  	%rd109, %rd108, -8;
	add.s64 	%rd110, %rd71, %rd109;
	st.global.v2.f32 	[%rd110], {%f359, %f360};
	add.s64 	%rd111, %rd68, 448;
	shr.u64 	%rd112, %rd111, 63;
	add.s64 	%rd113, %rd111, %rd112;
	shl.b64 	%rd114, %rd113, 2;
	and.b64  	%rd115, %rd114, -8;
	add.s64 	%rd116, %rd71, %rd115;
	st.global.v2.f32 	[%rd116], {%f361, %f362};
	add.s64 	%rd117, %rd68, 512;
	shr.u64 	%rd118, %rd117, 63;
	add.s64 	%rd119, %rd117, %rd118;
	shl.b64 	%rd120, %rd119, 2;
	and.b64  	%rd121, %rd120, -8;
	add.s64 	%rd122, %rd71, %rd121;
	st.global.v2.f32 	[%rd122], {%f363, %f364};
	add.s64 	%rd123, %rd68, 576;
	shr.u64 	%rd124, %rd123, 63;
	add.s64 	%rd125, %rd123, %rd124;
	shl.b64 	%rd126, %rd125, 2;
	and.b64  	%rd127, %rd126, -8;
	add.s64 	%rd128, %rd71, %rd127;
	st.global.v2.f32 	[%rd128], {%f365, %f366};
	add.s64 	%rd129, %rd129, %rd7;
	setp.lt.s64 	%p53, %rd129, %rd30;
	@%p53 bra 	$L__BB190_4;
$L__BB190_25:
	ret;

}
	// .globl	_Z15SoftmaxWarpImplI22BroadcastScaleMaskLoadIffbLm2EiE11DirectStoreIffEfLi2ELi20ELi32ELi1ELb1EL9Algorithm0EEvT_T0_ll
.visible .entry _Z15SoftmaxWarpImplI22BroadcastScaleMaskLoadIffbLm2EiE11DirectStoreIffEfLi2ELi20ELi32ELi1ELb1EL9Algorithm0EEvT_T0_ll(
	.param .align 8 .b8 _Z15SoftmaxWarpImplI22BroadcastScaleMaskLoadIffbLm2EiE11DirectStoreIffEfLi2ELi20ELi32ELi1ELb1EL9Algorithm0EEvT_T0_ll_param_0[88],
	.param .align 8 .b8 _Z15SoftmaxWarpImplI22BroadcastScaleMaskLoadIffbLm2EiE11DirectStoreIffEfLi2ELi20ELi32ELi1ELb1EL9Algorithm0EEvT_T0_ll_param_1[16],
	.param .u64 _Z15SoftmaxWarpImplI22BroadcastScaleMaskLoadIffbLm2EiE11DirectStoreIffEfLi2ELi20ELi32ELi1ELb1EL9Algorithm0EEvT_T0_ll_param_2,
	.param .u64 _Z15SoftmaxWarpImplI22BroadcastScaleMaskLoadIffbLm2EiE11DirectStoreIffEfLi2ELi20ELi32ELi1ELb1EL9Algorithm0EEvT_T0_ll_param_3
)
{
	.reg .pred 	%p<74>;
	.reg .b16 	%rs<21>;
	.reg .b32 	%r<239>;
	.reg .b32 	%f<447>;
	.reg .b64 	%rd<142>;

	ld.param.u64 	%rd39, [_Z15SoftmaxWarpImplI22BroadcastScaleMaskLoadIffbLm2EiE11DirectStoreIffEfLi2ELi20ELi32ELi1ELb1EL9Algorithm0EEvT_T0_ll_param_1+8];
	ld.param.v2.f32 	{%f93, %f94}, [_Z15SoftmaxWarpImplI22BroadcastScaleMaskLoadIffbLm2EiE11DirectStoreIffEfLi2ELi20ELi32ELi1ELb1EL9Algorithm0EEvT_T0_ll_param_0+80];
	ld.param.u64 	%rd37, [_Z15SoftmaxWarpImplI22BroadcastScaleMaskLoadIffbLm2EiE11DirectStoreIffEfLi2ELi20ELi32ELi1ELb1EL9Algorithm0EEvT_T0_ll_param_0+72];
	ld.param.v2.u32 	{%r7, %r8}, [_Z15SoftmaxWarpImplI22BroadcastScaleMaskLoadIffbLm2EiE11DirectStoreIffEfLi2ELi20ELi32ELi1ELb1EL9Algorithm0EEvT_T0_ll_param_0+56];
	ld.param.v2.u32 	{%r5, %r6}, [_Z15SoftmaxWarpImplI22BroadcastScaleMaskLoadIffbLm2EiE11DirectStoreIffEfLi2ELi20ELi32ELi1ELb1EL9Algorithm0EEvT_T0_ll_param_0+40];
	ld.param.u64 	%rd33, [_Z15SoftmaxWarpImplI22BroadcastScaleMaskLoadIffbLm2EiE11DirectStoreIffEfLi2ELi20ELi32ELi1ELb1EL9Algorithm0EEvT_T0_ll_param_0+24];
	ld.param.u64 	%rd32, [_Z15SoftmaxWarpImplI22BroadcastScaleMaskLoadIffbLm2EiE11DirectStoreIffEfLi2ELi20ELi32ELi1ELb1EL9Algorithm0EEvT_T0_ll_param_0+16];
	ld.param.u64 	%rd38, [_Z15SoftmaxWarpImplI22BroadcastScaleMaskLoadIffbLm2EiE11DirectStoreIffEfLi2ELi20ELi32ELi1ELb1EL9Algorithm0EEvT_T0_ll_param_1];
	ld.param.u64 	%rd31, [_Z15SoftmaxWarpImplI22BroadcastScaleMaskLoadIffbLm2EiE11DirectStoreIffEfLi2ELi20ELi32ELi1ELb1EL9Algorithm0EEvT_T0_ll_param_0+8];
	ld.param.u64 	%rd30, [_Z15SoftmaxWarpImplI22BroadcastScaleMaskLoadIffbLm2EiE11DirectStoreIffEfLi2ELi20ELi32ELi1ELb1EL9Algorithm0EEvT_T0_ll_param_0];
	ld.param.u64 	%rd41, [_Z15SoftmaxWarpImplI22BroadcastScaleMaskLoadIffbLm2EiE11DirectStoreIffEfLi2ELi20ELi32ELi1ELb1EL9Algorithm0EEvT_T0_ll_param_3];
	cvta.to.global.u64 	%rd1, %rd30;
	cvta.to.global.u64 	%rd2, %rd31;
	cvta.to.global.u64 	%rd4, %rd38;
	setp.lt.s64 	%p1, %rd41, 641;
	@%p1 bra 	$L__BB191_2;
	mov.u64 	%rd42, $str;
	cvta.global.u64 	%rd43, %rd42;
	mov.u64 	%rd44, $str$1;
	cvta.global.u64 	%rd45, %rd44;
	mov.u64 	%rd46, __unnamed_187;
	cvta.global.u64 	%rd47, %rd46;
	{ // callseq 186, 0
	.param .b64 param0;
	st.param.b64 	[param0], %rd43;
	.param .b64 param1;
	st.param.b64 	[param1], %rd45;
	.param .b32 param2;
	st.param.b32 	[param2], 254;
	.param .b64 param3;
	st.param.b64 	[param3], %rd47;
	.param .b64 param4;
	st.param.b64 	[param4], 1;
	call.uni 
	__assertfail, 
	(
	param0, 
	param1, 
	param2, 
	param3, 
	param4
	);
	} // callseq 186
$L__BB191_2:
	ld.param.u64 	%rd139, [_Z15SoftmaxWarpImplI22BroadcastScaleMaskLoadIffbLm2EiE11DirectStoreIffEfLi2ELi20ELi32ELi1ELb1EL9Algorithm0EEvT_T0_ll_param_2];
	mov.u32 	%r9, %ctaid.x;
	mov.u32 	%r10, %ntid.y;
	mov.u32 	%r11, %tid.y;
	mad.lo.s32 	%r12, %r9, %r10, %r11;
	cvt.s64.s32 	%rd141, %r12;
	setp.le.s64 	%p2, %rd139, %rd141;
	@%p2 bra 	$L__BB191_65;
	mov.u32 	%r13, %tid.x;
	shl.b32 	%r14, %r13, 1;
	cvt.u64.u32 	%rd6, %r14;
	add.s32 	%r15, %r14, 64;
	cvt.u64.u32 	%rd7, %r15;
	add.s32 	%r16, %r14, 128;
	cvt.u64.u32 	%rd8, %r16;
	add.s32 	%r17, %r14, 192;
	cvt.u64.u32 	%rd9, %r17;
	add.s32 	%r18, %r14, 256;
	cvt.u64.u32 	%rd10, %r18;
	add.s32 	%r19, %r14, 320;
	cvt.u64.u32 	%rd11, %r19;
	add.s32 	%r20, %r14, 384;
	cvt.u64.u32 	%rd12, %r20;
	add.s32 	%r21, %r14, 448;
	cvt.u64.u32 	%rd13, %r21;
	add.s32 	%r22, %r14, 512;
	cvt.u64.u32 	%rd14, %r22;
	add.s32 	%r23, %r14, 576;
	cvt.u64.u32 	%rd15, %r23;
	cvt.u32.u64 	%r25, %rd37;
	cvt.u32.u64 	%r26, %rd6;
	cvt.u32.u64 	%r41, %rd7;
$L__BB191_4:
	setp.le.s64 	%p3, %rd41, %rd6;
	cvt.u32.u64 	%r24, %rd141;
	mul.lo.s32 	%r4, %r25, %r24;
	mov.f32 	%f408, 0fFF800000;
	mov.f32 	%f409, %f408;
	mov.f32 	%f414, %f408;
	@%p3 bra 	$L__BB191_8;
	setp.eq.s64 	%p4, %rd33, 1;
	setp.eq.s64 	%p5, %rd32, 1;
	add.s32 	%r27, %r26, %r4;
	div.s32 	%r28, %r27, %r5;
	mul.lo.s32 	%r29, %r28, %r5;
	sub.s32 	%r30, %r27, %r29;
	selp.b32 	%r31, 0, %r28, %p5;
	selp.b32 	%r32, 0, %r30, %p4;
	mul.lo.s32 	%r33, %r7, %r31;
	mad.lo.s32 	%r34, %r8, %r32, %r33;
	shr.u32 	%r35, %r27, 31;
	add.s32 	%r36, %r27, %r35;
	shr.s32 	%r37, %r36, 1;
	mul.wide.s32 	%rd48, %r37, 8;
	add.s64 	%rd18, %rd1, %rd48;
	ld.global.f32 	%f96, [%rd18];
	shr.u32 	%r38, %r34, 31;
	add.s32 	%r39, %r34, %r38;
	shr.s32 	%r40, %r39, 1;
	mul.wide.s32 	%rd49, %r40, 2;
	add.s64 	%rd50, %rd2, %rd49;
	ld.global.v2.u8 	{%rs1, %rs2}, [%rd50];
	setp.eq.s16 	%p6, %rs1, 0;
	mul.f32 	%f97, %f96, %f94;
	selp.f32 	%f409, %f93, %f97, %p6;
	setp.eq.s16 	%p7, %rs2, 0;
	mov.f32 	%f408, %f93;
	@%p7 bra 	$L__BB191_7;
	ld.global.f32 	%f98, [%rd18+4];
	mul.f32 	%f408, %f98, %f94;
$L__BB191_7:
	max.f32 	%f99, %f409, 0fFF800000;
	max.f32 	%f414, %f99, %f408;
$L__BB191_8:
	setp.le.s64 	%p8, %rd41, %rd7;
	mov.f32 	%f412, 0fFF800000;
	mov.f32 	%f413, %f412;
	@%p8 bra 	$L__BB191_12;
	setp.eq.s64 	%p9, %rd33, 1;
	setp.eq.s64 	%p10, %rd32, 1;
	add.s32 	%r42, %r41, %r4;
	div.s32 	%r43, %r42, %r5;
	mul.lo.s32 	%r44, %r43, %r5;
	sub.s32 	%r45, %r42, %r44;
	selp.b32 	%r46, 0, %r43, %p10;
	selp.b32 	%r47, 0, %r45, %p9;
	mul.lo.s32 	%r48, %r7, %r46;
	mad.lo.s32 	%r49, %r8, %r47, %r48;
	shr.u32 	%r50, %r42, 31;
	add.s32 	%r51, %r42, %r50;
	shr.s32 	%r52, %r51, 1;
	mul.wide.s32 	%rd51, %r52, 8;
	add.s64 	%rd19, %rd1, %rd51;
	ld.global.f32 	%f101, [%rd19];
	shr.u32 	%r53, %r49, 31;
	add.s32 	%r54, %r49, %r53;
	shr.s32 	%r55, %r54, 1;
	mul.wide.s32 	%rd52, %r55, 2;
	add.s64 	%rd53, %rd2, %rd52;
	ld.global.v2.u8 	{%rs3, %rs4}, [%rd53];
	setp.eq.s16 	%p11, %rs3, 0;
	mul.f32 	%f102, %f101, %f94;
	selp.f32 	%f413, %f93, %f102, %p11;
	setp.eq.s16 	%p12, %rs4, 0;
	mov.f32 	%f412, %f93;
	@%p12 bra 	$L__BB191_11;
	ld.global.f32 	%f103, [%rd19+4];
	mul.f32 	%f412, %f103, %f94;
$L__BB191_11:
	max.f32 	%f104, %f414, %f413;
	max.f32 	%f414, %f104, %f412;
$L__BB191_12:
	setp.le.s64 	%p13, %rd41, %rd8;
	mov.f32 	%f416, 0fFF800000;
	mov.f32 	%f417, %f416;
	@%p13 bra 	$L__BB191_16;
	cvt.u32.u64 	%r56, %rd8;
	setp.eq.s64 	%p14, %rd33, 1;
	setp.eq.s64 	%p15, %rd32, 1;
	add.s32 	%r57, %r56, %r4;
	div.s32 	%r58, %r57, %r5;
	mul.lo.s32 	%r59, %r58, %r5;
	sub.s32 	%r60, %r57, %r59;
	selp.b32 	%r61, 0, %r58, %p15;
	selp.b32 	%r62, 0, %r60, %p14;
	mul.lo.s32 	%r63, %r7, %r61;
	mad.lo.s32 	%r64, %r8, %r62, %r63;
	shr.u32 	%r65, %r57, 31;
	add.s32 	%r66, %r57, %r65;
	shr.s32 	%r67, %r66, 1;
	mul.wide.s32 	%rd54, %r67, 8;
	add.s64 	%rd20, %rd1, %rd54;
	ld.global.f32 	%f106, [%rd20];
	shr.u32 	%r68, %r64, 31;
	add.s32 	%r69, %r64, %r68;
	shr.s32 	%r70, %r69, 1;
	mul.wide.s32 	%rd55, %r70, 2;
	add.s64 	%rd56, %rd2, %rd55;
	ld.global.v2.u8 	{%rs5, %rs6}, [%rd56];
	setp.eq.s16 	%p16, %rs5, 0;
	mul.f32 	%f107, %f106, %f94;
	selp.f32 	%f417, %f93, %f107, %p16;
	setp.eq.s16 	%p17, %rs6, 0;
	mov.f32 	%f416, %f93;
	@%p17 bra 	$L__BB191_15;
	ld.global.f32 	%f108, [%rd20+4];
	mul.f32 	%f416, %f108, %f94;
$L__BB191_15:
	max.f32 	%f109, %f414, %f417;
	max.f32 	%f414, %f109, %f416;
$L__BB191_16:
	setp.le.s64 	%p18, %rd41, %rd9;
	mov.f32 	%f420, 0fFF800000;
	mov.f32 	%f421, %f420;
	@%p18 bra 	$L__BB191_20;
	cvt.u32.u64 	%r71, %rd9;
	setp.eq.s64 	%p19, %rd33, 1;
	setp.eq.s64 	%p20, %rd32, 1;
	add.s32 	%r72, %r71, %r4;
	div.s32 	%r73, %r72, %r5;
	mul.lo.s32 	%r74, %r73, %r5;
	sub.s32 	%r75, %r72, %r74;
	selp.b32 	%r76, 0, %r73, %p20;
	selp.b32 	%r77, 0, %r75, %p19;
	mul.lo.s32 	%r78, %r7, %r76;
	mad.lo.s32 	%r79, %r8, %r77, %r78;
	shr.u32 	%r80, %r72, 31;
	add.s32 	%r81, %r72, %r80;
	shr.s32 	%r82, %r81, 1;
	mul.wide.s32 	%rd57, %r82, 8;
	add.s64 	%rd21, %rd1, %rd57;
	ld.global.f32 	%f111, [%rd21];
	shr.u32 	%r83, %r79, 31;
	add.s32 	%r84, %r79, %r83;
	shr.s32 	%r85, %r84, 1;
	mul.wide.s32 	%rd58, %r85, 2;
	add.s64 	%rd59, %rd2, %rd58;
	ld.global.v2.u8 	{%rs7, %rs8}, [%rd59];
	setp.eq.s16 	%p21, %rs7, 0;
	mul.f32 	%f112, %f111, %f94;
	selp.f32 	%f421, %f93, %f112, %p21;
	setp.eq.s16 	%p22, %rs8, 0;
	mov.f32 	%f420, %f93;
	@%p22 bra 	$L__BB191_19;
	ld.global.f32 	%f113, [%rd21+4];
	mul.f32 	%f420, %f113, %f94;
$L__BB191_19:
	max.f32 	%f114, %f414, %f421;
	max.f32 	%f414, %f114, %f420;
$L__BB191_20:
	setp.le.s64 	%p23, %rd41, %rd10;
	mov.f32 	%f424, 0fFF800000;
	mov.f32 	%f425, %f424;
	@%p23 bra 	$L__BB191_24;
	cvt.u32.u64 	%r86, %rd10;
	setp.eq.s64 	%p24, %rd33, 1;
	setp.eq.s64 	%p25, %rd32, 1;
	add.s32 	%r87, %r86, %r4;
	div.s32 	%r88, %r87, %r5;
	mul.lo.s32 	%r89, %r88, %r5;
	sub.s32 	%r90, %r87, %r89;
	selp.b32 	%r91, 0, %r88, %p25;
	selp.b32 	%r92, 0, %r90, %p24;
	mul.lo.s32 	%r93, %r7, %r91;
	mad.lo.s32 	%r94, %r8, %r92, %r93;
	shr.u32 	%r95, %r87, 31;
	add.s32 	%r96, %r87, %r95;
	shr.s32 	%r97, %r96, 1;
	mul.wide.s32 	%rd60, %r97, 8;
	add.s64 	%rd22, %rd1, %rd60;
	ld.global.f32 	%f116, [%rd22];
	shr.u32 	%r98, %r94, 31;
	add.s32 	%r99, %r94, %r98;
	shr.s32 	%r100, %r99, 1;
	mul.wide.s32 	%rd61, %r100, 2;
	add.s64 	%rd62, %rd2, %rd61;
	ld.global.v2.u8 	{%rs9, %rs10}, [%rd62];
	setp.eq.s16 	%p26, %rs9, 0;
	mul.f32 	%f117, %f116, %f94;
	selp.f32 	%f425, %f93, %f117, %p26;
	setp.eq.s16 	%p27, %rs10, 0;
	mov.f32 	%f424, %f93;
	@%p27 bra 	$L__BB191_23;
	ld.global.f32 	%f118, [%rd22+4];
	mul.f32 	%f424, %f118, %f94;
$L__BB191_23:
	max.f32 	%f119, %f414, %f425;
	max.f32 	%f414, %f119, %f424;
$L__BB191_24:
	setp.le.s64 	%p28, %rd41, %rd11;
	mov.f32 	%f428, 0fFF800000;
	mov.f32 	%f429, %f428;
	@%p28 bra 	$L__BB191_28;
	cvt.u32.u64 	%r101, %rd11;
	setp.eq.s64 	%p29, %rd33, 1;
	setp.eq.s64 	%p30, %rd32, 1;
	add.s32 	%r102, %r101, %r4;
	div.s32 	%r103, %r102, %r5;
	mul.lo.s32 	%r104, %r103, %r5;
	sub.s32 	%r105, %r102, %r104;
	selp.b32 	%r106, 0, %r103, %p30;
	selp.b32 	%r107, 0, %r105, %p29;
	mul.lo.s32 	%r108, %r7, %r106;
	mad.lo.s32 	%r109, %r8, %r107, %r108;
	shr.u32 	%r110, %r102, 31;
	add.s32 	%r111, %r102, %r110;
	shr.s32 	%r112, %r111, 1;
	mul.wide.s32 	%rd63, %r112, 8;
	add.s64 	%rd23, %rd1, %rd63;
	ld.global.f32 	%f121, [%rd23];
	shr.u32 	%r113, %r109, 31;
	add.s32 	%r114, %r109, %r113;
	shr.s32 	%r115, %r114, 1;
	mul.wide.s32 	%rd64, %r115, 2;
	add.s64 	%rd65, %rd2, %rd64;
	ld.global.v2.u8 	{%rs11, %rs12}, [%rd65];
	setp.eq.s16 	%p31, %rs11, 0;
	mul.f32 	%f122, %f121, %f94;
	selp.f32 	%f429, %f93, %f122, %p31;
	setp.eq.s16 	%p32, %rs12, 0;
	mov.f32 	%f428, %f93;
	@%p32 bra 	$L__BB191_27;
	ld.global.f32 	%f123, [%rd23+4];
	mul.f32 	%f428, %f123, %f94;
$L__BB191_27:
	max.f32 	%f124, %f414, %f429;
	max.f32 	%f414, %f124, %f428;
$L__BB191_28:
	setp.le.s64 	%p33, %rd41, %rd12;
	mov.f32 	%f432, 0fFF800000;
	mov.f32 	%f433, %f432;
	@%p33 bra 	$L__BB191_32;
	cvt.u32.u64 	%r116, %rd12;
	setp.eq.s64 	%p34, %rd33, 1;
	setp.eq.s64 	%p35, %rd32, 1;
	add.s32 	%r117, %r116, %r4;
	div.s32 	%r118, %r117, %r5;
	mul.lo.s32 	%r119, %r118, %r5;
	sub.s32 	%r120, %r117, %r119;
	selp.b32 	%r121, 0, %r118, %p35;
	selp.b32 	%r122, 0, %r120, %p34;
	mul.lo.s32 	%r123, %r7, %r121;
	mad.lo.s32 	%r124, %r8, %r122, %r123;
	shr.u32 	%r125, %r117, 31;
	add.s32 	%r126, %r117, %r125;
	shr.s32 	%r127, %r126, 1;
	mul.wide.s32 	%rd66, %r127, 8;
	add.s64 	%rd24, %rd1, %rd66;
	ld.global.f32 	%f126, [%rd24];
	shr.u32 	%r128, %r124, 31;
	add.s32 	%r129, %r124, %r128;
	shr.s32 	%r130, %r129, 1;
	mul.wide.s32 	%rd67, %r130, 2;
	add.s64 	%rd68, %rd2, %rd67;
	ld.global.v2.u8 	{%rs13, %rs14}, [%rd68];
	setp.eq.s16 	%p36, %rs13, 0;
	mul.f32 	%f127, %f126, %f94;
	selp.f32 	%f433, %f93, %f127, %p36;
	setp.eq.s16 	%p37, %rs14, 0;
	mov.f32 	%f432, %f93;
	@%p37 bra 	$L__BB191_31;
	ld.global.f32 	%f128, [%rd24+4];
	mul.f32 	%f432, %f128, %f94;
$L__BB191_31:
	max.f32 	%f129, %f414, %f433;
	max.f32 	%f414, %f129, %f432;
$L__BB191_32:
	setp.le.s64 	%p38, %rd41, %rd13;
	mov.f32 	%f436, 0fFF800000;
	mov.f32 	%f437, %f436;
	@%p38 bra 	$L__BB191_36;
	cvt.u32.u64 	%r131, %rd13;
	setp.eq.s64 	%p39, %rd33, 1;
	setp.eq.s64 	%p40, %rd32, 1;
	add.s32 	%r132, %r131, %r4;
	div.s32 	%r133, %r132, %r5;
	mul.lo.s32 	%r134, %r133, %r5;
	sub.s32 	%r135, %r132, %r134;
	selp.b32 	%r136, 0, %r133, %p40;
	selp.b32 	%r137, 0, %r135, %p39;
	mul.lo.s32 	%r138, %r7, %r136;
	mad.lo.s32 	%r139, %r8, %r137, %r138;
	shr.u32 	%r140, %r132, 31;
	add.s32 	%r141, %r132, %r140;
	shr.s32 	%r142, %r141, 1;
	mul.wide.s32 	%rd69, %r142, 8;
	add.s64 	%rd25, %rd1, %rd69;
	ld.global.f32 	%f131, [%rd25];
	shr.u32 	%r143, %r139, 31;
	add.s32 	%r144, %r139, %r143;
	shr.s32 	%r145, %r144, 1;
	mul.wide.s32 	%rd70, %r145, 2;
	add.s64 	%rd71, %rd2, %rd70;
	ld.global.v2.u8 	{%rs15, %rs16}, [%rd71];
	setp.eq.s16 	%p41, %rs15, 0;
	mul.f32 	%f132, %f131, %f94;
	selp.f32 	%f437, %f93, %f132, %p41;
	setp.eq.s16 	%p42, %rs16, 0;
	mov.f32 	%f436, %f93;
	@%p42 bra 	$L__BB191_35;
	ld.global.f32 	%f133, [%rd25+4];
	mul.f32 	%f436, %f133, %f94;
$L__BB191_35:
	max.f32 	%f134, %f414, %f437;
	max.f32 	%f414, %f134, %f436;
$L__BB191_36:
	setp.le.s64 	%p43, %rd41, %rd14;
	mov.f32 	%f440, 0fFF800000;
	mov.f32 	%f441, %f440;
	@%p43 bra 	$L__BB191_40;
	cvt.u32.u64 	%r146, %rd14;
	setp.eq.s64 	%p44, %rd33, 1;
	setp.eq.s64 	%p45, %rd32, 1;
	add.s32 	%r147, %r146, %r4;
	div.s32 	%r148, %r147, %r5;
	mul.lo.s32 	%r149, %r148, %r5;
	sub.s32 	%r150, %r147, %r149;
	selp.b32 	%r151, 0, %r148, %p45;
	selp.b32 	%r152, 0, %r150, %p44;
	mul.lo.s32 	%r153, %r7, %r151;
	mad.lo.s32 	%r154, %r8, %r152, %r153;
	shr.u32 	%r155, %r147, 31;
	add.s32 	%r156, %r147, %r155;
	shr.s32 	%r157, %r156, 1;
	mul.wide.s32 	%rd72, %r157, 8;
	add.s64 	%rd26, %rd1, %rd72;
	ld.global.f32 	%f136, [%rd26];
	shr.u32 	%r158, %r154, 31;
	add.s32 	%r159, %r154, %r158;
	shr.s32 	%r160, %r159, 1;
	mul.wide.s32 	%rd73, %r160, 2;
	add.s64 	%rd74, %rd2, %rd73;
	ld.global.v2.u8 	{%rs17, %rs18}, [%rd74];
	setp.eq.s16 	%p46, %rs17, 0;
	mul.f32 	%f137, %f136, %f94;
	selp.f32 	%f441, %f93, %f137, %p46;
	setp.eq.s16 	%p47, %rs18, 0;
	mov.f32 	%f440, %f93;
	@%p47 bra 	$L__BB191_39;
	ld.global.f32 	%f138, [%rd26+4];
	mul.f32 	%f440, %f138, %f94;
$L__BB191_39:
	max.f32 	%f139, %f414, %f441;
	max.f32 	%f414, %f139, %f440;
$L__BB191_40:
	setp.le.s64 	%p48, %rd41, %rd15;
	mov.f32 	%f444, 0fFF800000;
	mov.f32 	%f445, %f444;
	@%p48 bra 	$L__BB191_44;
	cvt.u32.u64 	%r161, %rd15;
	setp.eq.s64 	%p49, %rd33, 1;
	setp.eq.s64 	%p50, %rd32, 1;
	add.s32 	%r162, %r161, %r4;
	div.s32 	%r163, %r162, %r5;
	mul.lo.s32 	%r164, %r163, %r5;
	sub.s32 	%r165, %r162, %r164;
	selp.b32 	%r166, 0, %r163, %p50;
	selp.b32 	%r167, 0, %r165, %p49;
	mul.lo.s32 	%r168, %r7, %r166;
	mad.lo.s32 	%r169, %r8, %r167, %r168;
	shr.u32 	%r170, %r162, 31;
	add.s32 	%r171, %r162, %r170;
	shr.s32 	%r172, %r171, 1;
	mul.wide.s32 	%rd75, %r172, 8;
	add.s64 	%rd27, %rd1, %rd75;
	ld.global.f32 	%f141, [%rd27];
	shr.u32 	%r173, %r169, 31;
	add.s32 	%r174, %r169, %r173;
	shr.s32 	%r175, %r174, 1;
	mul.wide.s32 	%rd76, %r175, 2;
	add.s64 	%rd77, %rd2, %rd76;
	ld.global.v2.u8 	{%rs19, %rs20}, [%rd77];
	setp.eq.s16 	%p51, %rs19, 0;
	mul.f32 	%f142, %f141, %f94;
	selp.f32 	%f445, %f93, %f142, %p51;
	setp.eq.s16 	%p52, %rs20, 0;
	mov.f32 	%f444, %f93;
	@%p52 bra 	$L__BB191_43;
	ld.global.f32 	%f143, [%rd27+4];
	mul.f32 	%f444, %f143, %f94;
$L__BB191_43:
	max.f32 	%f144, %f414, %f445;
	max.f32 	%f414, %f144, %f444;
$L__BB191_44:
	setp.le.s64 	%p53, %rd41, %rd6;
	mov.b32 	%r176, %f414;
	shfl.sync.bfly.b32	%r177|%p54, %r176, 16, 31, -1;
	mov.b32 	%f145, %r177;
	max.f32 	%f146, %f414, %f145;
	mov.b32 	%r178, %f146;
	shfl.sync.bfly.b32	%r179|%p55, %r178, 8, 31, -1;
	mov.b32 	%f147, %r179;
	max.f32 	%f148, %f146, %f147;
	mov.b32 	%r180, %f148;
	shfl.sync.bfly.b32	%r181|%p56, %r180, 4, 31, -1;
	mov.b32 	%f149, %r181;
	max.f32 	%f150, %f148, %f149;
	mov.b32 	%r182, %f150;
	shfl.sync.bfly.b32	%r183|%p57, %r182, 2, 31, -1;
	mov.b32 	%f151, %r183;
	max.f32 	%f152, %f150, %f151;
	mov.b32 	%r184, %f152;
	shfl.sync.bfly.b32	%r185|%p58, %r184, 1, 31, -1;
	mov.b32 	%f153, %r185;
	max.f32 	%f154, %f152, %f153;
	sub.f32 	%f155, %f409, %f154;
	fma.rn.f32 	%f156, %f155, 0f3BBB989D, 0f3F000000;
	cvt.sat.f32.f32 	%f157, %f156;
	mov.f32 	%f158, 0f4B400001;
	mov.f32 	%f159, 0f437C0000;
	fma.rm.f32 	%f160, %f157, %f159, %f158;
	add.f32 	%f161, %f160, 0fCB40007F;
	neg.f32 	%f162, %f161;
	fma.rn.f32 	%f163, %f155, 0f3FB8AA3B, %f162;
	fma.rn.f32 	%f164, %f155, 0f32A57060, %f163;
	mov.b32 	%r186, %f160;
	shl.b32 	%r187, %r186, 23;
	mov.b32 	%f165, %r187;
	ex2.approx.ftz.f32 	%f166, %f164;
	mul.f32 	%f167, %f166, %f165;
	add.f32 	%f168, %f167, 0f00000000;
	sub.f32 	%f169, %f408, %f154;
	fma.rn.f32 	%f170, %f169, 0f3BBB989D, 0f3F000000;
	cvt.sat.f32.f32 	%f171, %f170;
	fma.rm.f32 	%f172, %f171, %f159, %f158;
	add.f32 	%f173, %f172, 0fCB40007F;
	neg.f32 	%f174, %f173;
	fma.rn.f32 	%f175, %f169, 0f3FB8AA3B, %f174;
	fma.rn.f32 	%f176, %f169, 0f32A57060, %f175;
	mov.b32 	%r188, %f172;
	shl.b32 	%r189, %r188, 23;
	mov.b32 	%f177, %r189;
	ex2.approx.ftz.f32 	%f178, %f176;
	mul.f32 	%f179, %f178, %f177;
	add.f32 	%f180, %f168, %f179;
	sub.f32 	%f181, %f413, %f154;
	fma.rn.f32 	%f182, %f181, 0f3BBB989D, 0f3F000000;
	cvt.sat.f32.f32 	%f183, %f182;
	fma.rm.f32 	%f184, %f183, %f159, %f158;
	add.f32 	%f185, %f184, 0fCB40007F;
	neg.f32 	%f186, %f185;
	fma.rn.f32 	%f187, %f181, 0f3FB8AA3B, %f186;
	fma.rn.f32 	%f188, %f181, 0f32A57060, %f187;
	mov.b32 	%r190, %f184;
	shl.b32 	%r191, %r190, 23;
	mov.b32 	%f189, %r191;
	ex2.approx.ftz.f32 	%f190, %f188;
	mul.f32 	%f191, %f190, %f189;
	add.f32 	%f192, %f180, %f191;
	sub.f32 	%f193, %f412, %f154;
	fma.rn.f32 	%f194, %f193, 0f3BBB989D, 0f3F000000;
	cvt.sat.f32.f32 	%f195, %f194;
	fma.rm.f32 	%f196, %f195, %f159, %f158;
	add.f32 	%f197, %f196, 0fCB40007F;
	neg.f32 	%f198, %f197;
	fma.rn.f32 	%f199, %f193, 0f3FB8AA3B, %f198;
	fma.rn.f32 	%f200, %f193, 0f32A57060, %f199;
	mov.b32 	%r192, %f196;
	shl.b32 	%r193, %r192, 23;
	mov.b32 	%f201, %r193;
	ex2.approx.ftz.f32 	%f202, %f200;
	mul.f32 	%f203, %f202, %f201;
	add.f32 	%f204, %f192, %f203;
	sub.f32 	%f205, %f417, %f154;
	fma.rn.f32 	%f206, %f205, 0f3BBB989D, 0f3F000000;
	cvt.sat.f32.f32 	%f207, %f206;
	fma.rm.f32 	%f208, %f207, %f159, %f158;
	add.f32 	%f209, %f208, 0fCB40007F;
	neg.f32 	%f210, %f209;
	fma.rn.f32 	%f211, %f205, 0f3FB8AA3B, %f210;
	fma.rn.f32 	%f212, %f205, 0f32A57060, %f211;
	mov.b32 	%r194, %f208;
	shl.b32 	%r195, %r194, 23;
	mov.b32 	%f213, %r195;
	ex2.approx.ftz.f32 	%f214, %f212;
	mul.f32 	%f215, %f214, %f213;
	add.f32 	%f216, %f204, %f215;
	sub.f32 	%f217, %f416, %f154;
	fma.rn.f32 	%f218, %f217, 0f3BBB989D, 0f3F000000;
	cvt.sat.f32.f32 	%f219, %f218;
	fma.rm.f32 	%f220, %f219, %f159, %f158;
	add.f32 	%f221, %f220, 0fCB40007F;
	neg.f32 	%f222, %f221;
	fma.rn.f32 	%f223, %f217, 0f3FB8AA3B, %f222;
	fma.rn.f32 	%f224, %f217, 0f32A57060, %f223;
	mov.b32 	%r196, %f220;
	shl.b32 	%r197, %r196, 23;
	mov.b32 	%f225, %r197;
	ex2.approx.ftz.f32 	%f226, %f224;
	mul.f32 	%f227, %f226, %f225;
	add.f32 	%f228, %f216, %f227;
	sub.f32 	%f229, %f421, %f154;
	fma.rn.f32 	%f230, %f229, 0f3BBB989D, 0f3F000000;
	cvt.sat.f32.f32 	%f231, %f230;
	fma.rm.f32 	%f232, %f231, %f159, %f158;
	add.f32 	%f233, %f232, 0fCB40007F;
	neg.f32 	%f234, %f233;
	fma.rn.f32 	%f235, %f229, 0f3FB8AA3B, %f234;
	fma.rn.f32 	%f236, %f229, 0f32A57060, %f235;
	mov.b32 	%r198, %f232;
	shl.b32 	%r199, %r198, 23;
	mov.b32 	%f237, %r199;
	ex2.approx.ftz.f32 	%f238, %f236;
	mul.f32 	%f239, %f238, %f237;
	add.f32 	%f240, %f228, %f239;
	sub.f32 	%f241, %f420, %f154;
	fma.rn.f32 	%f242, %f241, 0f3BBB989D, 0f3F000000;
	cvt.sat.f32.f32 	%f243, %f242;
	fma.rm.f32 	%f244, %f243, %f159, %f158;
	add.f32 	%f245, %f244, 0fCB40007F;
	neg.f32 	%f246, %f245;
	fma.rn.f32 	%f247, %f241, 0f3FB8AA3B, %f246;
	fma.rn.f32 	%f248, %f241, 0f32A57060, %f247;
	mov.b32 	%r200, %f244;
	shl.b32 	%r201, %r200, 23;
	mov.b32 	%f249, %r201;
	ex2.approx.ftz.f32 	%f250, %f248;
	mul.f32 	%f251, %f250, %f249;
	add.f32 	%f252, %f240, %f251;
	sub.f32 	%f253, %f425, %f154;
	fma.rn.f32 	%f254, %f253, 0f3BBB989D, 0f3F000000;
	cvt.sat.f32.f32 	%f255, %f254;
	fma.rm.f32 	%f256, %f255, %f159, %f158;
	add.f32 	%f257, %f256, 0fCB40007F;
	neg.f32 	%f258, %f257;
	fma.rn.f32 	%f259, %f253, 0f3FB8AA3B, %f258;
	fma.rn.f32 	%f260, %f253, 0f32A57060, %f259;
	mov.b32 	%r202, %f256;
	shl.b32 	%r203, %r202, 23;
	mov.b32 	%f261, %r203;
	ex2.approx.ftz.f32 	%f262, %f260;
	mul.f32 	%f263, %f262, %f261;
	add.f32 	%f264, %f252, %f263;
	sub.f32 	%f265, %f424, %f154;
	fma.rn.f32 	%f266, %f265, 0f3BBB989D, 0f3F000000;
	cvt.sat.f32.f32 	%f267, %f266;
	fma.rm.f32 	%f268, %f267, %f159, %f158;
	add.f32 	%f269, %f268, 0fCB40007F;
	neg.f32 	%f270, %f269;
	fma.rn.f32 	%f271, %f265, 0f3FB8AA3B, %f270;
	fma.rn.f32 	%f272, %f265, 0f32A57060, %f271;
	mov.b32 	%r204, %f268;
	shl.b32 	%r205, %r204, 23;
	mov.b32 	%f273, %r205;
	ex2.approx.ftz.f32 	%f274, %f272;
	mul.f32 	%f275, %f274, %f273;
	add.f32 	%f276, %f264, %f275;
	sub.f32 	%f277, %f429, %f154;
	fma.rn.f32 	%f278, %f277, 0f3BBB989D, 0f3F000000;
	cvt.sat.f32.f32 	%f279, %f278;
	fma.rm.f32 	%f280, %f279, %f159, %f158;
	add.f32 	%f281, %f280, 0fCB40007F;
	neg.f32 	%f282, %f281;
	fma.rn.f32 	%f283, %f277, 0f3FB8AA3B, %f282;
	fma.rn.f32 	%f284, %f277, 0f32A57060, %f283;
	mov.b32 	%r206, %f280;
	shl.b32 	%r207, %r206, 23;
	mov.b32 	%f285, %r207;
	ex2.approx.ftz.f32 	%f286, %f284;
	mul.f32 	%f287, %f286, %f285;
	add.f32 	%f288, %f276, %f287;
	sub.f32 	%f289, %f428, %f154;
	fma.rn.f32 	%f290, %f289, 0f3BBB989D, 0f3F000000;
	cvt.sat.f32.f32 	%f291, %f290;
	fma.rm.f32 	%f292, %f291, %f159, %f158;
	add.f32 	%f293, %f292, 0fCB40007F;
	neg.f32 	%f294, %f293;
	fma.rn.f32 	%f295, %f289, 0f3FB8AA3B, %f294;
	fma.rn.f32 	%f296, %f289, 0f32A57060, %f295;
	mov.b32 	%r208, %f292;
	shl.b32 	%r209, %r208, 23;
	mov.b32 	%f297, %r209;
	ex2.approx.ftz.f32 	%f298, %f296;
	mul.f32 	%f299, %f298, %f297;
	add.f32 	%f300, %f288, %f299;
	sub.f32 	%f301, %f433, %f154;
	fma.rn.f32 	%f302, %f301, 0f3BBB989D, 0f3F000000;
	cvt.sat.f32.f32 	%f303, %f302;
	fma.rm.f32 	%f304, %f303, %f159, %f158;
	add.f32 	%f305, %f304, 0fCB40007F;
	neg.f32 	%f306, %f305;
	fma.rn.f32 	%f307, %f301, 0f3FB8AA3B, %f306;
	fma.rn.f32 	%f308, %f301, 0f32A57060, %f307;
	mov.b32 	%r210, %f304;
	shl.b32 	%r211, %r210, 23;
	mov.b32 	%f309, %r211;
	ex2.approx.ftz.f32 	%f310, %f308;
	mul.f32 	%f311, %f310, %f309;
	add.f32 	%f312, %f300, %f311;
	sub.f32 	%f313, %f432, %f154;
	fma.rn.f32 	%f314, %f313, 0f3BBB989D, 0f3F000000;
	cvt.sat.f32.f32 	%f315, %f314;
	fma.rm.f32 	%f316, %f315, %f159, %f158;
	add.f32 	%f317, %f316, 0fCB40007F;
	neg.f32 	%f318, %f317;
	fma.rn.f32 	%f319, %f313, 0f3FB8AA3B, %f318;
	fma.rn.f32 	%f320, %f313, 0f32A57060, %f319;
	mov.b32 	%r212, %f316;
	shl.b32 	%r213, %r212, 23;
	mov.b32 	%f321, %r213;
	ex2.approx.ftz.f32 	%f322, %f320;
	mul.f32 	%f323, %f322, %f321;
	add.f32 	%f324, %f312, %f323;
	sub.f32 	%f325, %f437, %f154;
	fma.rn.f32 	%f326, %f325, 0f3BBB989D, 0f3F000000;
	cvt.sat.f32.f32 	%f327, %f326;
	fma.rm.f32 	%f328, %f327, %f159, %f158;
	add.f32 	%f329, %f328, 0fCB40007F;
	neg.f32 	%f330, %f329;
	fma.rn.f32 	%f331, %f325, 0f3FB8AA3B, %f330;
	fma.rn.f32 	%f332, %f325, 0f32A57060, %f331;
	mov.b32 	%r214, %f328;
	shl.b32 	%r215, %r214, 23;
	mov.b32 	%f333, %r215;
	ex2.approx.ftz.f32 	%f334, %f332;
	mul.f32 	%f335, %f334, %f333;
	add.f32 	%f336, %f324, %f335;
	sub.f32 	%f337, %f436, %f154;
	fma.rn.f32 	%f338, %f337, 0f3BBB989D, 0f3F000000;
	cvt.sat.f32.f32 	%f339, %f338;
	fma.rm.f32 	%f340, %f339, %f159, %f158;
	add.f32 	%f341, %f340, 0fCB40007F;
	neg.f32 	%f342, %f341;
	fma.rn.f32 	%f343, %f337, 0f3FB8AA3B, %f342;
	fma.rn.f32 	%f344, %f337, 0f32A57060, %f343;
	mov.b32 	%r216, %f340;
	shl.b32 	%r217, %r216, 23;
	mov.b32 	%f345, %r217;
	ex2.approx.ftz.f32 	%f346, %f344;
	mul.f32 	%f347, %f346, %f345;
	add.f32 	%f348, %f336, %f347;
	sub.f32 	%f349, %f441, %f154;
	fma.rn.f32 	%f350, %f349, 0f3BBB989D, 0f3F000000;
	cvt.sat.f32.f32 	%f351, %f350;
	fma.rm.f32 	%f352, %f351, %f159, %f158;
	add.f32 	%f353, %f352, 0fCB40007F;
	neg.f32 	%f354, %f353;
	fma.rn.f32 	%f355, %f349, 0f3FB8AA3B, %f354;
	fma.rn.f32 	%f356, %f349, 0f32A57060, %f355;
	mov.b32 	%r218, %f352;
	shl.b32 	%r219, %r218, 23;
	mov.b32 	%f357, %r219;
	ex2.approx.ftz.f32 	%f358, %f356;
	mul.f32 	%f359, %f358, %f357;
	add.f32 	%f360, %f348, %f359;
	sub.f32 	%f361, %f440, %f154;
	fma.rn.f32 	%f362, %f361, 0f3BBB989D, 0f3F000000;
	cvt.sat.f32.f32 	%f363, %f362;
	fma.rm.f32 	%f364, %f363, %f159, %f158;
	add.f32 	%f365, %f364, 0fCB40007F;
	neg.f32 	%f366, %f365;
	fma.rn.f32 	%f367, %f361, 0f3FB8AA3B, %f366;
	fma.rn.f32 	%f368, %f361, 0f32A57060, %f367;
	mov.b32 	%r220, %f364;
	shl.b32 	%r221, %r220, 23;
	mov.b32 	%f369, %r221;
	ex2.approx.ftz.f32 	%f370, %f368;
	mul.f32 	%f371, %f370, %f369;
	add.f32 	%f372, %f360, %f371;
	sub.f32 	%f373, %f445, %f154;
	fma.rn.f32 	%f374, %f373, 0f3BBB989D, 0f3F000000;
	cvt.sat.f32.f32 	%f375, %f374;
	fma.rm.f32 	%f376, %f375, %f159, %f158;
	add.f32 	%f377, %f376, 0fCB40007F;
	neg.f32 	%f378, %f377;
	fma.rn.f32 	%f379, %f373, 0f3FB8AA3B, %f378;
	fma.rn.f32 	%f380, %f373, 0f32A57060, %f379;
	mov.b32 	%r222, %f376;
	shl.b32 	%r223, %r222, 23;
	mov.b32 	%f381, %r223;
	ex2.approx.ftz.f32 	%f382, %f380;
	mul.f32 	%f383, %f382, %f381;
	add.f32 	%f384, %f372, %f383;
	sub.f32 	%f385, %f444, %f154;
	fma.rn.f32 	%f386, %f385, 0f3BBB989D, 0f3F000000;
	cvt.sat.f32.f32 	%f387, %f386;
	fma.rm.f32 	%f388, %f387, %f159, %f158;
	add.f32 	%f389, %f388, 0fCB40007F;
	neg.f32 	%f390, %f389;
	fma.rn.f32 	%f391, %f385, 0f3FB8AA3B, %f390;
	fma.rn.f32 	%f392, %f385, 0f32A57060, %f391;
	mov.b32 	%r224, %f388;
	shl.b32 	%r225, %r224, 23;
	mov.b32 	%f393, %r225;
	ex2.approx.ftz.f32 	%f394, %f392;
	mul.f32 	%f395, %f394, %f393;
	add.f32 	%f396, %f384, %f395;
	mov.b32 	%r226, %f396;
	shfl.sync.bfly.b32	%r227|%p59, %r226, 16, 31, -1;
	mov.b32 	%f397, %r227;
	add.f32 	%f398, %f396, %f397;
	mov.b32 	%r228, %f398;
	shfl.sync.bfly.b32	%r229|%p60, %r228, 8, 31, -1;
	mov.b32 	%f399, %r229;
	add.f32 	%f400, %f398, %f399;
	mov.b32 	%r230, %f400;
	shfl.sync.bfly.b32	%r231|%p61, %r230, 4, 31, -1;
	mov.b32 	%f401, %r231;
	add.f32 	%f402, %f400, %f401;
	mov.b32 	%r232, %f402;
	shfl.sync.bfly.b32	%r233|%p62, %r232, 2, 31, -1;
	mov.b32 	%f403, %r233;
	add.f32 	%f404, %f402, %f403;
	mov.b32 	%r234, %f404;
	shfl.sync.bfly.b32	%r235|%p63, %r234, 1, 31, -1;
	mov.b32 	%f405, %r235;
	add.f32 	%f406, %f404, %f405;
	div.rn.f32 	%f73, %f167, %f406;
	div.rn.f32 	%f74, %f179, %f406;
	div.rn.f32 	%f75, %f191, %f406;
	div.rn.f32 	%f76, %f203, %f406;
	div.rn.f32 	%f77, %f215, %f406;
	div.rn.f32 	%f78, %f227, %f406;
	div.rn.f32 	%f79, %f239, %f406;
	div.rn.f32 	%f80, %f251, %f406;
	div.rn.f32 	%f81, %f263, %f406;
	div.rn.f32 	%f82, %f275, %f406;
	div.rn.f32 	%f83, %f287, %f406;
	div.rn.f32 	%f84, %f299, %f406;
	div.rn.f32 	%f85, %f311, %f406;
	div.rn.f32 	%f86, %f323, %f406;
	div.rn.f32 	%f87, %f335, %f406;
	div.rn.f32 	%f88, %f347, %f406;
	div.rn.f32 	%f89, %f359, %f406;
	div.rn.f32 	%f90, %f371, %f406;
	div.rn.f32 	%f91, %f383, %f406;
	div.rn.f32 	%f92, %f395, %f406;
	mul.lo.s64 	%rd28, %rd141, %rd39;
	@%p53 bra 	$L__BB191_46;
	add.s64 	%rd78, %rd28, %rd6;
	shr.u64 	%rd79, %rd78, 63;
	add.s64 	%rd80, %rd78, %rd79;
	shl.b64 	%rd81, %rd80, 2;
	and.b64  	%rd82, %rd81, -8;
	add.s64 	%rd83, %rd4, %rd82;
	st.global.v2.f32 	[%rd83], {%f73, %f74};
$L__BB191_46:
	setp.le.s64 	%p64, %rd41, %rd7;
	@%p64 bra 	$L__BB191_48;
	add.s64 	%rd84, %rd28, %rd7;
	shr.u64 	%rd85, %rd84, 63;
	add.s64 	%rd86, %rd84, %rd85;
	shl.b64 	%rd87, %rd86, 2;
	and.b64  	%rd88, %rd87, -8;
	add.s64 	%rd89, %rd4, %rd88;
	st.global.v2.f32 	[%rd89], {%f75, %f76};
$L__BB191_48:
	setp.le.s64 	%p65, %rd41, %rd8;
	@%p65 bra 	$L__BB191_50;
	add.s64 	%rd90, %rd28, %rd8;
	shr.u64 	%rd91, %rd90, 63;
	add.s64 	%rd92, %rd90, %rd91;
	shl.b64 	%rd93, %rd92, 2;
	and.b64  	%rd94, %rd93, -8;
	add.s64 	%rd95, %rd4, %rd94;
	st.global.v2.f32 	[%rd95], {%f77, %f78};
$L__BB191_50:
	setp.le.s64 	%p66, %rd41, %rd9;
	@%p66 bra 	$L__BB191_52;
	add.s64 	%rd96, %rd28, %rd9;
	shr.u64 	%rd97, %rd96, 63;
	add.s64 	%rd98, %rd96, %rd97;
	shl.b64 	%rd99, %rd98, 2;
	and.b64  	%rd100, %rd99, -8;
	add.s64 	%rd101, %rd4, %rd100;
	st.global.v2.f32 	[%rd101], {%f79, %f80};
$L__BB191_52:
	setp.le.s64 	%p67, %rd41, %rd10;
	@%p67 bra 	$L__BB191_54;
	add.s64 	%rd102, %rd28, %rd10;
	shr.u64 	%rd103, %rd102, 63;
	add.s64 	%rd104, %rd102, %rd103;
	shl.b64 	%rd105, %rd104, 2;
	and.b64  	%rd106, %rd105, -8;
	add.s64 	%rd107, %rd4, %rd106;
	st.global.v2.f32 	[%rd107], {%f81, %f82};
$L__BB191_54:
	setp.le.s64 	%p68, %rd41, %rd11;
	@%p68 bra 	$L__BB191_56;
	add.s64 	%rd108, %rd28, %rd11;
	shr.u64 	%rd109, %rd108, 63;
	add.s64 	%rd110, %rd108, %rd109;
	shl.b64 	%rd111, %rd110, 2;
	and.b64  	%rd112, %rd111, -8;
	add.s64 	%rd113, %rd4, %rd112;
	st.global.v2.f32 	[%rd113], {%f83, %f84};
$L__BB191_56:
	setp.le.s64 	%p69, %rd41, %rd12;
	@%p69 bra 	$L__BB191_58;
	add.s64 	%rd114, %rd28, %rd12;
	shr.u64 	%rd115, %rd114, 63;
	add.s64 	%rd116, %rd114, %rd115;
	shl.b64 	%rd117, %rd116, 2;
	and.b64  	%rd118, %rd117, -8;
	add.s64 	%rd119, %rd4, %rd118;
	st.global.v2.f32 	[%rd119], {%f85, %f86};
$L__BB191_58:
	setp.le.s64 	%p70, %rd41, %rd13;
	@%p70 bra 	$L__BB191_60;
	add.s64 	%rd120, %rd28, %rd13;
	shr.u64 	%rd121, %rd120, 63;
	add.s64 	%rd122, %rd120, %rd121;
	shl.b64 	%rd123, %rd122, 2;
	and.b64  	%rd124, %rd123, -8;
	add.s64 	%rd125, %rd4, %rd124;
	st.global.v2.f32 	[%rd125], {%f87, %f88};
$L__BB191_60:
	setp.le.s64 	%p71, %rd41, %rd14;
	@%p71 bra 	$L__BB191_62;
	add.s64 	%rd126, %rd28, %rd14;
	shr.u64 	%rd127, %rd126, 63;
	add.s64 	%rd128, %rd126, %rd127;
	shl.b64 	%rd129, %rd128, 2;
	and.b64  	%rd130, %rd129, -8;
	add.s64 	%rd131, %rd4, %rd130;
	st.global.v2.f32 	[%rd131], {%f89, %f90};
$L__BB191_62:
	setp.le.s64 	%p72, %rd41, %rd15;
	@%p72 bra 	$L__BB191_64;
	add.s64 	%rd132, %rd28, %rd15;
	shr.u64 	%rd133, %rd132, 63;
	add.s64 	%rd134, %rd132, %rd133;
	shl.b64 	%rd135, %rd134, 2;
	and.b64  	%rd136, %rd135, -8;
	add.s64 	%rd137, %rd4, %rd136;
	st.global.v2.f32 	[%rd137], {%f91, %f92};
$L__BB191_64:
	ld.param.u64 	%rd140, [_Z15SoftmaxWarpImplI22BroadcastScaleMaskLoadIffbLm2EiE11DirectStoreIffEfLi2ELi20ELi32ELi1ELb1EL9Algorithm0EEvT_T0_ll_param_2];
	mov.u32 	%r236, %nctaid.x;
	mov.u32 	%r237, %ntid.y;
	mul.lo.s32 	%r238, %r236, %r237;
	cvt.s64.s32 	%rd138, %r238;
	add.s64 	%rd141, %rd141, %rd138;
	setp.lt.s64 	%p73, %rd141, %rd140;
	@%p73 bra 	$L__BB191_4;
$L__BB191_65:
	ret;

}
	// .globl	_Z15SoftmaxWarpImplI22BroadcastScaleMaskLoadIffbLm2EiE11DirectStoreIffEfLi2ELi22ELi32ELi1ELb0EL9Algorithm0EEvT_T0_ll
.visible .entry _Z15SoftmaxWarpImplI22BroadcastScaleMaskLoadIffbLm2EiE11DirectStoreIffEfLi2ELi22ELi32ELi1ELb0EL9Algorithm0EEvT_T0_ll(
	.param .align 8 .b8 _Z15SoftmaxWarpImplI22BroadcastScaleMaskLoadIffbLm2EiE11DirectStoreIffEfLi2ELi22ELi32ELi1ELb0EL9Algorithm0EEvT_T0_ll_param_0[88],
	.param .align 8 .b8 _Z15SoftmaxWarpImplI22BroadcastScaleMaskLoadIffbLm2EiE11DirectStoreIffEfLi2ELi22ELi32ELi1ELb0EL9Algorithm0EEvT_T0_ll_param_1[16],
	.param .u64 _Z15SoftmaxWarpImplI22BroadcastScaleMaskLoadIffbLm2EiE11DirectStoreIffEfLi2ELi22ELi32ELi1ELb0EL9Algorithm0EEvT_T0_ll_param_2,
	.param .u64 _Z15SoftmaxWarpImplI22BroadcastScaleMaskLoadIffbLm2EiE11DirectStoreIffEfLi2ELi22ELi32ELi1ELb0EL9Algorithm0EEvT_T0_ll_param_3
)
{
	.reg .pred 	%p<58>;
	.reg .b16 	%rs<23>;
	.reg .b32 	%r<237>;
	.reg .b32 	%f<412>;
	.reg .b64 	%rd<142>;

	ld.param.u64 	%rd30, [_Z15SoftmaxWarpImplI22BroadcastScaleMaskLoadIffbLm2EiE11DirectStoreIffEfLi2ELi22ELi32ELi1ELb0EL9Algorithm0EEvT_T0_ll_param_1+8];
	ld.param.u64 	%rd29, [_Z15SoftmaxWarpImplI22BroadcastScaleMaskLoadIffbLm2EiE11DirectStoreIffEfLi2ELi22ELi32ELi1ELb0EL9Algorithm0EEvT_T0_ll_param_1];
	ld.param.v2.f32 	{%f36, %f37}, [_Z15SoftmaxWarpImplI22BroadcastScaleMaskLoadIffbLm2EiE11DirectStoreIffEfLi2ELi22ELi32ELi1ELb0EL9Algorithm0EEvT_T0_ll_param_0+80];
	ld.param.u64 	%rd28, [_Z15SoftmaxWarpImplI22BroadcastScaleMaskLoadIffbLm2EiE11DirectStoreIffEfLi2ELi22ELi32ELi1ELb0EL9Algorithm0EEvT_T0_ll_param_0+72];
	ld.param.v2.u32 	{%r9, %r10}, [_Z15SoftmaxWarpImplI22BroadcastScaleMaskLoadIffbLm2EiE11DirectStoreIffEfLi2ELi22ELi32ELi1ELb0EL9Algorithm0EEvT_T0_ll_param_0+56];
	ld.param.v2.u32 	{%r7, %r8}, [_Z15SoftmaxWarpImplI22BroadcastScaleMaskLoadIffbLm2EiE11DirectStoreIffEfLi2ELi22ELi32ELi1ELb0EL9Algorithm0EEvT_T0_ll_param_0+40];
	ld.param.u64 	%rd24, [_Z15SoftmaxWarpImplI22BroadcastScaleMaskLoadIffbLm2EiE11DirectStoreIffEfLi2ELi22ELi32ELi1ELb0EL9Algorithm0EEvT_T0_ll_param_0+24];
	ld.param.u64 	%rd23, [_Z15SoftmaxWarpImplI22BroadcastScaleMaskLoadIffbLm2EiE11DirectStoreIffEfLi2ELi22ELi32ELi1ELb0EL9Algorithm0EEvT_T0_ll_param_0+16];
	ld.param.u64 	%rd22, [_Z15SoftmaxWarpImplI22BroadcastScaleMaskLoadIffbLm2EiE11DirectStoreIffEfLi2ELi22ELi32ELi1ELb0EL9Algorithm0EEvT_T0_ll_param_0+8];
	ld.param.u64 	%rd21, [_Z15SoftmaxWarpImplI22BroadcastScaleMaskLoadIffbLm2EiE11DirectStoreIffEfLi2ELi22ELi32ELi1ELb0EL9Algorithm0EEvT_T0_ll_param_0];
	ld.param.u64 	%rd32, [_Z15SoftmaxWarpImplI22BroadcastScaleMaskLoadIffbLm2EiE11DirectStoreIffEfLi2ELi22ELi32ELi1ELb0EL9Algorithm0EEvT_T0_ll_param_3];
	cvta.to.global.u64 	%rd1, %rd21;
	cvta.to.global.u64 	%rd2, %rd22;
	setp.lt.s64 	%p1, %rd32, 705;
	@%p1 bra 	$L__BB192_2;
	mov.u64 	%rd33, $str;
	cvta.global.u64 	%rd34, %rd33;
	mov.u64 	%rd35, $str$1;
	cvta.global.u64 	%rd36, %rd35;
	mov.u64 	%rd37, __unnamed_188;
	cvta.global.u64 	%rd38, %rd37;
	{ // callseq 187, 0
	.param .b64 param0;
	st.param.b64 	[param0], %rd34;
	.param .b64 param1;
	st.param.b64 	[param1], %rd36;
	.param .b32 param2;
	st.param.b32 	[param2], 254;
	.param .b64 param3;
	st.param.b64 	[param3], %rd38;
	.param .b64 param4;
	st.param.b64 	[param4], 1;
	call.uni 
	__assertfail, 
	(
	param0, 
	param1, 
	param2, 
	param3, 
	param4
	);
	} // callseq 187
$L__BB192_2:
	ld.param.u64 	%rd139, [_Z15SoftmaxWarpImplI22BroadcastScaleMaskLoadIffbLm2EiE11DirectStoreIffEfLi2ELi22ELi32ELi1ELb0EL9Algorithm0EEvT_T0_ll_param_2];
	mov.u32 	%r11, %ctaid.x;
	mov.u32 	%r12, %ntid.y;
	mov.u32 	%r13, %tid.y;
	mad.lo.s32 	%r14, %r11, %r12, %r13;
	mov.u32 	%r15, %nctaid.x;
	mul.lo.s32 	%r4, %r15, %r12;
	cvt.s64.s32 	%rd141, %r14;
	setp.le.s64 	%p2, %rd139, %rd141;
	@%p2 bra 	$L__BB192_27;
	mov.u32 	%r16, %tid.x;
	shl.b32 	%r17, %r16, 1;
	cvt.u64.u32 	%rd6, %r17;
	cvt.s64.s32 	%rd7, %r4;
	cvt.u32.u64 	%r18, %rd6;
	cvt.u32.u64 	%r20, %rd28;
$L__BB192_4:
	setp.eq.s64 	%p3, %rd24, 1;
	setp.eq.s64 	%p4, %rd23, 1;
	cvt.u32.u64 	%r19, %rd141;
	mad.lo.s32 	%r5, %r20, %r19, %r18;
	div.s32 	%r21, %r5, %r7;
	mul.lo.s32 	%r22, %r21, %r7;
	sub.s32 	%r23, %r5, %r22;
	selp.b32 	%r24, 0, %r21, %p4;
	selp.b32 	%r25, 0, %r23, %p3;
	mul.lo.s32 	%r26, %r9, %r24;
	mad.lo.s32 	%r27, %r10, %r25, %r26;
	shr.u32 	%r28, %r5, 31;
	add.s32 	%r29, %r5, %r28;
	shr.s32 	%r30, %r29, 1;
	mul.wide.s32 	%rd39, %r30, 8;
	add.s64 	%rd9, %rd1, %rd39;
	ld.global.f32 	%f38, [%rd9];
	shr.u32 	%r31, %r27, 31;
	add.s32 	%r32, %r27, %r31;
	shr.s32 	%r33, %r32, 1;
	mul.wide.s32 	%rd40, %r33, 2;
	add.s64 	%rd41, %rd2, %rd40;
	ld.global.v2.u8 	{%rs1, %rs2}, [%rd41];
	setp.eq.s16 	%p5, %rs1, 0;
	mul.f32 	%f39, %f38, %f37;
	selp.f32 	%f3, %f36, %f39, %p5;
	setp.eq.s16 	%p6, %rs2, 0;
	mov.f32 	%f401, %f36;
	@%p6 bra 	$L__BB192_6;
	ld.global.f32 	%f40, [%rd9+4];
	mul.f32 	%f401, %f40, %f37;
$L__BB192_6:
	setp.eq.s64 	%p7, %rd24, 1;
	setp.eq.s64 	%p8, %rd23, 1;
	add.s32 	%r6, %r5, 64;
	div.s32 	%r34, %r6, %r7;
	mul.lo.s32 	%r35, %r34, %r7;
	sub.s32 	%r36, %r6, %r35;
	selp.b32 	%r37, 0, %r34, %p8;
	selp.b32 	%r38, 0, %r36, %p7;
	mul.lo.s32 	%r39, %r9, %r37;
	mad.lo.s32 	%r40, %r10, %r38, %r39;
	shr.u32 	%r41, %r6, 31;
	add.s32 	%r42, %r6, %r41;
	shr.s32 	%r43, %r42, 1;
	mul.wide.s32 	%rd42, %r43, 8;
	add.s64 	%rd10, %rd1, %rd42;
	ld.global.f32 	%f41, [%rd10];
	shr.u32 	%r44, %r40, 31;
	add.s32 	%r45, %r40, %r44;
	shr.s32 	%r46, %r45, 1;
	mul.wide.s32 	%rd43, %r46, 2;
	add.s64 	%rd44, %rd2, %rd43;
	ld.global.v2.u8 	{%rs3, %rs4}, [%rd44];
	setp.eq.s16 	%p9, %rs3, 0;
	mul.f32 	%f42, %f41, %f37;
	selp.f32 	%f6, %f36, %f42, %p9;
	setp.eq.s16 	%p10, %rs4, 0;
	mov.f32 	%f402, %f36;
	@%p10 bra 	$L__BB192_8;
	ld.global.f32 	%f43, [%rd10+4];
	mul.f32 	%f402, %f43, %f37;
$L__BB192_8:
	setp.eq.s64 	%p11, %rd24, 1;
	setp.eq.s64 	%p12, %rd23, 1;
	add.s32 	%r47, %r6, 64;
	div.s32 	%r48, %r47, %r7;
	mul.lo.s32 	%r49, %r48, %r7;
	sub.s32 	%r50, %r47, %r49;
	selp.b32 	%r51, 0, %r48, %p12;
	selp.b32 	%r52, 0, %r50, %p11;
	mul.lo.s32 	%r53, %r9, %r51;
	mad.lo.s32 	%r54, %r10, %r52, %r53;
	shr.u32 	%r55, %r47, 31;
	add.s32 	%r56, %r47, %r55;
	shr.s32 	%r57, %r56, 1;
	mul.wide.s32 	%rd45, %r57, 8;
	add.s64 	%rd11, %rd1, %rd45;
	ld.global.f32 	%f44, [%rd11];
	shr.u32 	%r58, %r54, 31;
	add.s32 	%r59, %r54, %r58;
	shr.s32 	%r60, %r59, 1;
	mul.wide.s32 	%rd46, %r60, 2;
	add.s64 	%rd47, %rd2, %rd46;
	ld.global.v2.u8 	{%rs5, %rs6}, [%rd47];
	setp.eq.s16 	%p13, %rs5, 0;
	mul.f32 	%f45, %f44, %f37;
	selp.f32 	%f9, %f36, %f45, %p13;
	setp.eq.s16 	%p14, %rs6, 0;
	mov.f32 	%f403, %f36;
	@%p14 bra 	$L__BB192_10;
	ld.global.f32 	%f46, [%rd11+4];
	mul.f32 	%f403, %f46, %f37;
$L__BB192_10:
	setp.eq.s64 	%p15, %rd24, 1;
	setp.eq.s64 	%p16, %rd23, 1;
	add.s32 	%r61, %r6, 128;
	div.s32 	%r62, %r61, %r7;
	mul.lo.s32 	%r63, %r62, %r7;
	sub.s32 	%r64, %r61, %r63;
	selp.b32 	%r65, 0, %r62, %p16;
	selp.b32 	%r66, 0, %r64, %p15;
	mul.lo.s32 	%r67, %r9, %r65;
	mad.lo.s32 	%r68, %r10, %r66, %r67;
	shr.u32 	%r69, %r61, 31;
	add.s32 	%r70, %r61, %r69;
	shr.s32 	%r71, %r70, 1;
	mul.wide.s32 	%rd48, %r71, 8;
	add.s64 	%rd12, %rd1, %rd48;
	ld.global.f32 	%f47, [%rd12];
	shr.u32 	%r72, %r68, 31;
	add.s32 	%r73, %r68, %r72;
	shr.s32 	%r74, %r73, 1;
	mul.wide.s32 	%rd49, %r74, 2;
	add.s64 	%rd50, %rd2, %rd49;
	ld.global.v2.u8 	{%rs7, %rs8}, [%rd50];
	setp.eq.s16 	%p17, %rs7, 0;
	mul.f32 	%f48, %f47, %f37;
	selp.f32 	%f12, %f36, %f48, %p17;
	setp.eq.s16 	%p18, %rs8, 0;
	mov.f32 	%f404, %f36;
	@%p18 bra 	$L__BB192_12;
	ld.global.f32 	%f49, [%rd12+4];
	mul.f32 	%f404, %f49, %f37;
$L__BB192_12:
	setp.eq.s64 	%p19, %rd24, 1;
	setp.eq.s64 	%p20, %rd23, 1;
	add.s32 	%r75, %r6, 192;
	div.s32 	%r76, %r75, %r7;
	mul.lo.s32 	%r77, %r76, %r7;
	sub.s32 	%r78, %r75, %r77;
	selp.b32 	%r79, 0, %r76, %p20;
	selp.b32 	%r80, 0, %r78, %p19;
	mul.lo.s32 	%r81, %r9, %r79;
	mad.lo.s32 	%r82, %r10, %r80, %r81;
	shr.u32 	%r83, %r75, 31;
	add.s32 	%r84, %r75, %r83;
	shr.s32 	%r85, %r84, 1;
	mul.wide.s32 	%rd51, %r85, 8;
	add.s64 	%rd13, %rd1, %rd51;
	ld.global.f32 	%f50, [%rd13];
	shr.u32 	%r86, %r82, 31;
	add.s32 	%r87, %r82, %r86;
	shr.s32 	%r88, %r87, 1;
	mul.wide.s32 	%rd52, %r88, 2;
	add.s64 	%rd53, %rd2, %rd52;
	ld.global.v2.u8 	{%rs9, %rs10}, [%rd53];
	setp.eq.s16 	%p21, %rs9, 0;
	mul.f32 	%f51, %f50, %f37;
	selp.f32 	%f15, %f36, %f51, %p21;
	setp.eq.s16 	%p22, %rs10, 0;
	mov.f32 	%f405, %f36;
	@%p22 bra 	$L__BB192_14;
	ld.global.f32 	%f52, [%rd13+4];
	mul.f32 	%f405, %f52, %f37;
$L__BB192_14:
	setp.eq.s64 	%p23, %rd24, 1;
	setp.eq.s64 	%p24, %rd23, 1;
	add.s32 	%r89, %r6, 256;
	div.s32 	%r90, %r89, %r7;
	mul.lo.s32 	%r91, %r90, %r7;
	sub.s32 	%r92, %r89, %r91;
	selp.b32 	%r93, 0, %r90, %p24;
	selp.b32 	%r94, 0, %r92, %p23;
	mul.lo.s32 	%r95, %r9, %r93;
	mad.lo.s32 	%r96, %r10, %r94, %r95;
	shr.u32 	%r97, %r89, 31;
	add.s32 	%r98, %r89, %r97;
	shr.s32 	%r99, %r98, 1;
	mul.wide.s32 	%rd54, %r99, 8;
	add.s64 	%rd14, %rd1, %rd54;
	ld.global.f32 	%f53, [%rd14];
	shr.u32 	%r100, %r96, 31;
	add.s32 	%r101, %r96, %r100;
	shr.s32 	%r102, %r101, 1;
	mul.wide.s32 	%rd55, %r102, 2;
	add.s64 	%rd56, %rd2, %rd55;
	ld.global.v2.u8 	{%rs11, %rs12}, [%rd56];
	setp.eq.s16 	%p25, %rs11, 0;
	mul.f32 	%f54, %f53, %f37;
	selp.f32 	%f18, %f36, %f54, %p25;
	setp.eq.s16 	%p26, %rs12, 0;
	mov.f32 	%f406, %f36;
	@%p26 bra 	$L__BB192_16;
	ld.global.f32 	%f55, [%rd14+4];
	mul.f32 	%f406, %f55, %f37;
$L__BB192_16:
	add.s32 	%r103, %r6, 320;
	div.s32 	%r104, %r103, %r7;
	mul.lo.s32 	%r105, %r104, %r7;
	sub.s32 	%r106, %r103, %r105;
	selp.b32 	%r107, 0, %r104, %p24;
	selp.b32 	%r108, 0, %r106, %p23;
	mul.lo.s32 	%r109, %r9, %r107;
	mad.lo.s32 	%r110, %r10, %r108, %r109;
	shr.u32 	%r111, %r103, 31;
	add.s32 	%r112, %r103, %r111;
	shr.s32 	%r113, %r112, 1;
	mul.wide.s32 	%rd57, %r113, 8;
	add.s64 	%rd15, %rd1, %rd57;
	ld.global.f32 	%f56, [%rd15];
	shr.u32 	%r114, %r110, 31;
	add.s32 	%r115, %r110, %r114;
	shr.s32 	%r116, %r115, 1;
	mul.wide.s32 	%rd58, %r116, 2;
	add.s64 	%rd59, %rd2, %rd58;
	ld.global.v2.u8 	{%rs13, %rs14}, [%rd59];
	setp.eq.s16 	%p29, %rs13, 0;
	mul.f32 	%f57, %f56, %f37;
	selp.f32 	%f21, %f36, %f57, %p29;
	setp.eq.s16 	%p30, %rs14, 0;
	mov.f32 	%f407, %f36;
	@%p30 bra 	$L__BB192_18;
	ld.global.f32 	%f58, [%rd15+4];
	mul.f32 	%f407, %f58, %f37;
$L__BB192_18:
	add.s32 	%r117, %r6, 384;
	div.s32 	%r118, %r117, %r7;
	mul.lo.s32 	%r119, %r118, %r7;
	sub.s32 	%r120, %r117, %r119;
	selp.b32 	%r121, 0, %r118, %p24;
	selp.b32 	%r122, 0, %r120, %p23;
	mul.lo.s32 	%r123, %r9, %r121;
	mad.lo.s32 	%r124, %r10, %r122, %r123;
	shr.u32 	%r125, %r117, 31;
	add.s32 	%r126, %r117, %r125;
	shr.s32 	%r127, %r126, 1;
	mul.wide.s32 	%rd60, %r127, 8;
	add.s64 	%rd16, %rd1, %rd60;
	ld.global.f32 	%f59, [%rd16];
	shr.u32 	%r128, %r124, 31;
	add.s32 	%r129, %r124, %r128;
	shr.s32 	%r130, %r129, 1;
	mul.wide.s32 	%rd61, %r130, 2;
	add.s64 	%rd62, %rd2, %rd61;
	ld.global.v2.u8 	{%rs15, %rs16}, [%rd62];
	setp.eq.s16 	%p33, %rs15, 0;
	mul.f32 	%f60, %f59, %f37;
	selp.f32 	%f24, %f36, %f60, %p33;
	setp.eq.s16 	%p34, %rs16, 0;
	mov.f32 	%f408, %f36;
	@%p34 bra 	$L__BB192_20;
	ld.global.f32 	%f61, [%rd16+4];
	mul.f32 	%f408, %f61, %f37;
$L__BB192_20:
	add.s32 	%r131, %r6, 448;
	div.s32 	%r132, %r131, %r7;
	mul.lo.s32 	%r133, %r132, %r7;
	sub.s32 	%r134, %r131, %r133;
	selp.b32 	%r135, 0, %r132, %p24;
	selp.b32 	%r136, 0, %r134, %p23;
	mul.lo.s32 	%r137, %r9, %r135;
	mad.lo.s32 	%r138, %r10, %r136, %r137;
	shr.u32 	%r139, %r131, 31;
	add.s32 	%r140, %r131, %r139;
	shr.s32 	%r141, %r140, 1;
	mul.wide.s32 	%rd63, %r141, 8;
	add.s64 	%rd17, %rd1, %rd63;
	ld.global.f32 	%f62, [%rd17];
	shr.u32 	%r142, %r138, 31;
	add.s32 	%r143, %r138, %r142;
	shr.s32 	%r144, %r143, 1;
	mul.wide.s32 	%rd64, %r144, 2;
	add.s64 	%rd65, %rd2, %rd64;
	ld.global.v2.u8 	{%rs17, %rs18}, [%rd65];
	setp.eq.s16 	%p37, %rs17, 0;
	mul.f32 	%f63, %f62, %f37;
	selp.f32 	%f27, %f36, %f63, %p37;
	setp.eq.s16 	%p38, %rs18, 0;
	mov.f32 	%f409, %f36;
	@%p38 bra 	$L__BB192_22;
	ld.global.f32 	%f64, [%rd17+4];
	mul.f32 	%f409, %f64, %f37;
$L__BB192_22:
	add.s32 	%r145, %r6, 512;
	div.s32 	%r146, %r145, %r7;
	mul.lo.s32 	%r147, %r146, %r7;
	sub.s32 	%r148, %r145, %r147;
	selp.b32 	%r149, 0, %r146, %p24;
	selp.b32 	%r150, 0, %r148, %p23;
	mul.lo.s32 	%r151, %r9, %r149;
	mad.lo.s32 	%r152, %r10, %r150, %r151;
	shr.u32 	%r153, %r145, 31;
	add.s32 	%r154, %r145, %r153;
	shr.s32 	%r155, %r154, 1;
	mul.wide.s32 	%rd66, %r155, 8;
	add.s64 	%rd18, %rd1, %rd66;
	ld.global.f32 	%f65, [%rd18];
	shr.u32 	%r156, %r152, 31;
	add.s32 	%r157, %r152, %r156;
	shr.s32 	%r158, %r157, 1;
	mul.wide.s32 	%rd67, %r158, 2;
	add.s64 	%rd68, %rd2, %rd67;
	ld.global.v2.u8 	{%rs19, %rs20}, [%rd68];
	setp.eq.s16 	%p41, %rs19, 0;
	mul.f32 	%f66, %f65, %f37;
	selp.f32 	%f30, %f36, %f66, %p41;
	setp.eq.s16 	%p42, %rs20, 0;
	mov.f32 	%f410, %f36;
	@%p42 bra 	$L__BB192_24;
	ld.global.f32 	%f67, [%rd18+4];
	mul.f32 	%f410, %f67, %f37;
$L__BB192_24:
	add.s32 	%r159, %r6, 576;
	div.s32 	%r160, %r159, %r7;
	mul.lo.s32 	%r161, %r160, %r7;
	sub.s32 	%r162, %r159, %r161;
	selp.b32 	%r163, 0, %r160, %p24;
	selp.b32 	%r164, 0, %r162, %p23;
	mul.lo.s32 	%r165, %r9, %r163;
	mad.lo.s32 	%r166, %r10, %r164, %r165;
	shr.u32 	%r167, %r159, 31;
	add.s32 	%r168, %r159, %r167;
	shr.s32 	%r169, %r168, 1;
	mul.wide.s32 	%rd69, %r169, 8;
	add.s64 	%rd19, %rd1, %rd69;
	ld.global.f32 	%f68, [%rd19];
	shr.u32 	%r170, %r166, 31;
	add.s32 	%r171, %r166, %r170;
	shr.s32 	%r172, %r171, 1;
	mul.wide.s32 	%rd70, %r172, 2;
	add.s64 	%rd71, %rd2, %rd70;
	ld.global.v2.u8 	{%rs21, %rs22}, [%rd71];
	setp.eq.s16 	%p45, %rs21, 0;
	mul.f32 	%f69, %f68, %f37;
	selp.f32 	%f33, %f36, %f69, %p45;
	setp.eq.s16 	%p46, %rs22, 0;
	mov.f32 	%f411, %f36;
	@%p46 bra 	$L__BB192_26;
	ld.global.f32 	%f70, [%rd19+4];
	mul.f32 	%f411, %f70, %f37;
$L__BB192_26:
	ld.param.u64 	%rd140, [_Z15SoftmaxWarpImplI22BroadcastScaleMaskLoadIffbLm2EiE11DirectStoreIffEfLi2ELi22ELi32ELi1ELb0EL9Algorithm0EEvT_T0_ll_param_2];
	max.f32 	%f71, %f3, 0fFF800000;
	max.f32 	%f72, %f71, %f401;
	max.f32 	%f73, %f72, %f6;
	max.f32 	%f74, %f73, %f402;
	max.f32 	%f75, %f74, %f9;
	max.f32 	%f76, %f75, %f403;
	max.f32 	%f77, %f76, %f12;
	max.f32 	%f78, %f77, %f404;
	max.f32 	%f79, %f78, %f15;
	max.f32 	%f80, %f79, %f405;
	max.f32 	%f81, %f80, %f18;
	max.f32 	%f82, %f81, %f406;
	max.f32 	%f83, %f82, %f21;
	max.f32 	%f84, %f83, %f407;
	max.f32 	%f85, %f84, %f24;
	max.f32 	%f86, %f85, %f408;
	max.f32 	%f87, %f86, %f27;
	max.f32 	%f88, %f87, %f409;
	max.f32 	%f89, %f88, %f30;
	max.f32 	%f90, %f89, %f410;
	max.f32 	%f91, %f90, %f33;
	max.f32 	%f92, %f91, %f411;
	mov.b32 	%r173, %f92;
	shfl.sync.bfly.b32	%r174|%p47, %r173, 16, 31, -1;
	mov.b32 	%f93, %r174;
	max.f32 	%f94, %f92, %f93;
	mov.b32 	%r175, %f94;
	shfl.sync.bfly.b32	%r176|%p48, %r175, 8, 31, -1;
	mov.b32 	%f95, %r176;
	max.f32 	%f96, %f94, %f95;
	mov.b32 	%r177, %f96;
	shfl.sync.bfly.b32	%r178|%p49, %r177, 4, 31, -1;
	mov.b32 	%f97, %r178;
	max.f32 	%f98, %f96, %f97;
	mov.b32 	%r179, %f98;
	shfl.sync.bfly.b32	%r180|%p50, %r179, 2, 31, -1;
	mov.b32 	%f99, %r180;
	max.f32 	%f100, %f98, %f99;
	mov.b32 	%r181, %f100;
	shfl.sync.bfly.b32	%r182|%p51, %r181, 1, 31, -1;
	mov.b32 	%f101, %r182;
	max.f32 	%f102, %f100, %f101;
	sub.f32 	%f103, %f3, %f102;
	fma.rn.f32 	%f104, %f103, 0f3BBB989D, 0f3F000000;
	cvt.sat.f32.f32 	%f105, %f104;
	mov.f32 	%f106, 0f4B400001;
	mov.f32 	%f107, 0f437C0000;
	fma.rm.f32 	%f108, %f105, %f107, %f106;
	add.f32 	%f109, %f108, 0fCB40007F;
	neg.f32 	%f110, %f109;
	fma.rn.f32 	%f111, %f103, 0f3FB8AA3B, %f110;
	fma.rn.f32 	%f112, %f103, 0f32A57060, %f111;
	mov.b32 	%r183, %f108;
	shl.b32 	%r184, %r183, 23;
	mov.b32 	%f113, %r184;
	ex2.approx.ftz.f32 	%f114, %f112;
	mul.f32 	%f115, %f114, %f113;
	add.f32 	%f116, %f115, 0f00000000;
	sub.f32 	%f117, %f401, %f102;
	fma.rn.f32 	%f118, %f117, 0f3BBB989D, 0f3F000000;
	cvt.sat.f32.f32 	%f119, %f118;
	fma.rm.f32 	%f120, %f119, %f107, %f106;
	add.f32 	%f121, %f120, 0fCB40007F;
	neg.f32 	%f122, %f121;
	fma.rn.f32 	%f123, %f117, 0f3FB8AA3B, %f122;
	fma.rn.f32 	%f124, %f117, 0f32A57060, %f123;
	mov.b32 	%r185, %f120;
	shl.b32 	%r186, %r185, 23;
	mov.b32 	%f125, %r186;
	ex2.approx.ftz.f32 	%f126, %f124;
	mul.f32 	%f127, %f126, %f125;
	add.f32 	%f128, %f116, %f127;
	sub.f32 	%f129, %f6, %f102;
	fma.rn.f32 	%f130, %f129, 0f3BBB989D, 0f3F000000;
	cvt.sat.f32.f32 	%f131, %f130;
	fma.rm.f32 	%f132, %f131, %f107, %f106;
	add.f32 	%f133, %f132, 0fCB40007F;
	neg.f32 	%f134, %f133;
	fma.rn.f32 	%f135, %f129, 0f3FB8AA3B, %f134;
	fma.rn.f32 	%f136, %f129, 0f32A57060, %f135;
	mov.b32 	%r187, %f132;
	shl.b32 	%r188, %r187, 23;
	mov.b32 	%f137, %r188;
	ex2.approx.ftz.f32 	%f138, %f136;
	mul.f32 	%f139, %f138, %f137;
	add.f32 	%f140, %f128, %f139;
	sub.f32 	%f141, %f402, %f102;
	fma.rn.f32 	%f142, %f141, 0f3BBB989D, 0f3F000000;
	cvt.sat.f32.f32 	%f143, %f142;
	fma.rm.f32 	%f144, %f143, %f107, %f106;
	add.f32 	%f145, %f144, 0fCB40007F;
	neg.f32 	%f146, %f145;
	fma.rn.f32 	%f147, %f141, 0f3FB8AA3B, %f146;
	fma.rn.f32 	%f148, %f141, 0f32A57060, %f147;
	mov.b32 	%r189, %f144;
	shl.b32 	%r190, %r189, 23;
	mov.b32 	%f149, %r190;
	ex2.approx.ftz.f32 	%f150, %f148;
	mul.f32 	%f151, %f150, %f149;
	add.f32 	%f152, %f140, %f151;
	sub.f32 	%f153, %f9, %f102;
	fma.rn.f32 	%f154, %f153, 0f3BBB989D, 0f3F000000;
	cvt.sat.f32.f32 	%f155, %f154;
	fma.rm.f32 	%f156, %f155, %f107, %f106;
	add.f32 	%f157, %f156, 0fCB40007F;
	neg.f32 	%f158, %f157;
	fma.rn.f32 	%f159, %f153, 0f3FB8AA3B, %f158;
	fma.rn.f32 	%f160, %f153, 0f32A57060, %f159;
	mov.b32 	%r191, %f156;
	shl.b32 	%r192, %r191, 23;
	mov.b32 	%f161, %r192;
	ex2.approx.ftz.f32 	%f162, %f160;
	mul.f32 	%f163, %f162, %f161;
	add.f32 	%f164, %f152, %f163;
	sub.f32 	%f165, %f403, %f102;
	fma.rn.f32 	%f166, %f165, 0f3BBB989D, 0f3F000000;
	cvt.sat.f32.f32 	%f167, %f166;
	fma.rm.f32 	%f168, %f167, %f107, %f106;
	add.f32 	%f169, %f168, 0fCB40007F;
	neg.f32 	%f170, %f169;
	fma.rn.f32 	%f171, %f165, 0f3FB8AA3B, %f170;
	fma.rn.f32 	%f172, %f165, 0f32A57060, %f171;
	mov.b32 	%r193, %f168;
	shl.b32 	%r194, %r193, 23;
	mov.b32 	%f173, %r194;
	ex2.approx.ftz.f32 	%f174, %f172;
	mul.f32 	%f175, %f174, %f173;
	add.f32 	%f176, %f164, %f175;
	sub.f32 	%f177, %f12, %f102;
	fma.rn.f32 	%f178, %f177, 0f3BBB989D, 0f3F000000;
	cvt.sat.f32.f32 	%f179, %f178;
	fma.rm.f32 	%f180, %f179, %f107, %f106;
	add.f32 	%f181, %f180, 0fCB40007F;
	neg.f32 	%f182, %f181;
	fma.rn.f32 	%f183, %f177, 0f3FB8AA3B, %f182;
	fma.rn.f32 	%f184, %f177, 0f32A57060, %f183;
	mov.b32 	%r195, %f180;
	shl.b32 	%r196, %r195, 23;
	mov.b32 	%f185, %r196;
	ex2.approx.ftz.f32 	%f186, %f184;
	mul.f32 	%f187, %f186, %f185;
	add.f32 	%f188, %f176, %f187;
	sub.f32 	%f189, %f404, %f102;
	fma.rn.f32 	%f190, %f189, 0f3BBB989D, 0f3F000000;
	cvt.sat.f32.f32 	%f191, %f190;
	fma.rm.f32 	%f192, %f191, %f107, %f106;
	add.f32 	%f193, %f192, 0fCB40007F;
	neg.f32 	%f194, %f193;
	fma.rn.f32 	%f195, %f189, 0f3FB8AA3B, %f194;
	fma.rn.f32 	%f196, %f189, 0f32A57060, %f195;
	mov.b32 	%r197, %f192;
	shl.b32 	%r198, %r197, 23;
	mov.b32 	%f197, %r198;
	ex2.approx.ftz.f32 	%f198, %f196;
	mul.f32 	%f199, %f198, %f197;
	add.f32 	%f200, %f188, %f199;
	sub.f32 	%f201, %f15, %f102;
	fma.rn.f32 	%f202, %f201, 0f3BBB989D, 0f3F000000;
	cvt.sat.f32.f32 	%f203, %f202;
	fma.rm.f32 	%f204, %f203, %f107, %f106;
	add.f32 	%f205, %f204, 0fCB40007F;
	neg.f32 	%f206, %f205;
	fma.rn.f32 	%f207, %f201, 0f3FB8AA3B, %f206;
	fma.rn.f32 	%f208, %f201, 0f32A57060, %f207;
	mov.b32 	%r199, %f204;
	shl.b32 	%r200, %r199, 23;
	mov.b32 	%f209, %r200;
	ex2.approx.ftz.f32 	%f210, %f208;
	mul.f32 	%f211, %f210, %f209;
	add.f32 	%f212, %f200, %f211;
	sub.f32 	%f213, %f405, %f102;
	fma.rn.f32 	%f214, %f213, 0f3BBB989D, 0f3F000000;
	cvt.sat.f32.f32 	%f215, %f214;
	fma.rm.f32 	%f216, %f215, %f107, %f106;
	add.f32 	%f217, %f216, 0fCB40007F;
	neg.f32 	%f218, %f217;
	fma.rn.f32 	%f219, %f213, 0f3FB8AA3B, %f218;
	fma.rn.f32 	%f220, %f213, 0f32A57060, %f219;
	mov.b32 	%r201, %f216;
	shl.b32 	%r202, %r201, 23;
	mov.b32 	%f221, %r202;
	ex2.approx.ftz.f32 	%f222, %f220;
	mul.f32 	%f223, %f222, %f221;
	add.f32 	%f224, %f212, %f223;
	sub.f32 	%f225, %f18, %f102;
	fma.rn.f32 	%f226, %f225, 0f3BBB989D, 0f3F000000;
	cvt.sat.f32.f32 	%f227, %f226;
	fma.rm.f32 	%f228, %f227, %f107, %f106;
	add.f32 	%f229, %f228, 0fCB40007F;
	neg.f32 	%f230, %f229;
	fma.rn.f32 	%f231, %f225, 0f3FB8AA3B, %f230;
	fma.rn.f32 	%f232, %f225, 0f32A57060, %f231;
	mov.b32 	%r203, %f228;
	shl.b32 	%r204, %r203, 23;
	mov.b32 	%f233, %r204;
	ex2.approx.ftz.f32 	%f234, %f232;
	mul.f32 	%f235, %f234, %f233;
	add.f32 	%f236, %f224, %f235;
	sub.f32 	%f237, %f406, %f102;
	fma.rn.f32 	%f238, %f237, 0f3BBB989D, 0f3F000000;
	cvt.sat.f32.f32 	%f239, %f238;
	fma.rm.f32 	%f240, %f239, %f107, %f106;
	add.f32 	%f241, %f240, 0fCB40007F;
	neg.f32 	%f242, %f241;
	fma.rn.f32 	%f243, %f237, 0f3FB8AA3B, %f242;
	fma.rn.f32 	%f244, %f237, 0f32A57060, %f243;
	mov.b32 	%r205, %f240;
	shl.b32 	%r206, %r205, 23;
	mov.b32 	%f245, %r206;
	ex2.approx.ftz.f32 	%f246, %f244;
	mul.f32 	%f247, %f246, %f245;
	add.f32 	%f248, %f236, %f247;
	sub.f32 	%f249, %f21, %f102;
	fma.rn.f32 	%f250, %f249, 0f3BBB989D, 0f3F000000;
	cvt.sat.f32.f32 	%f251, %f250;
	fma.rm.f32 	%f252, %f251, %f107, %f106;
	add.f32 	%f253, %f252, 0fCB40007F;
	neg.f32 	%f254, %f253;
	fma.rn.f32 	%f255, %f249, 0f3FB8AA3B, %f254;
	fma.rn.f32 	%f256, %f249, 0f32A57060, %f255;
	mov.b32 	%r207, %f252;
	shl.b32 	%r208, %r207, 23;
	mov.b32 	%f257, %r208;
	ex2.approx.ftz.f32 	%f258, %f256;
	mul.f32 	%f259, %f258, %f257;
	add.f32 	%f260, %f248, %f259;
	sub.f32 	%f261, %f407, %f102;
	fma.rn.f32 	%f262, %f261, 0f3BBB989D, 0f3F000000;
	cvt.sat.f32.f32 	%f263, %f262;
	fma.rm.f32 	%f264, %f263, %f107, %f106;
	add.f32 	%f265, %f264, 0fCB40007F;
	neg.f32 	%f266, %f265;
	fma.rn.f32 	%f267, %f261, 0f3FB8AA3B, %f266;
	fma.rn.f32 	%f268, %f261, 0f32A57060, %f267;
	mov.b32 	%r209, %f264;
	shl.b32 	%r210, %r209, 23;
	mov.b32 	%f269, %r210;
	ex2.approx.ftz.f32 	%f270, %f268;
	mul.f32 	%f271, %f270, %f269;
	add.f32 	%f272, %f260, %f271;
	sub.f32 	%f273, %f24, %f102;
	fma.rn.f32 	%f274, %f273, 0f3BBB989D, 0f3F000000;
	cvt.sat.f32.f32 	%f275, %f274;
	fma.rm.f32 	%f276, %f275, %f107, %f106;
	add.f32 	%f277, %f276, 0fCB40007F;
	neg.f32 	%f278, %f277;
	fma.rn.f32 	%f279, %f273, 0f3FB8AA3B, %f278;
	fma.rn.f32 	%f280, %f273, 0f32A57060, %f279;
	mov.b32 	%r211, %f276;
	shl.b32 	%r212, %r211, 23;
	mov.b32 	%f281, %r212;
	ex2.approx.ftz.f32 	%f282, %f280;
	mul.f32 	%f283, %f282, %f281;
	add.f32 	%f284, %f272, %f283;
	sub.f32 	%f285, %f408, %f102;
	fma.rn.f32 	%f286, %f285, 0f3BBB989D, 0f3F000000;
	cvt.sat.f32.f32 	%f287, %f286;
	fma.rm.f32 	%f288, %f287, %f107, %f106;
	add.f32 	%f289, %f288, 0fCB40007F;
	neg.f32 	%f290, %f289;
	fma.rn.f32 	%f291, %f285, 0f3FB8AA3B, %f290;
	fma.rn.f32 	%f292, %f285, 0f32A57060, %f291;
	mov.b32 	%r213, %f288;
	shl.b32 	%r214, %r213, 23;
	mov.b32 	%f293, %r214;
	ex2.approx.ftz.f32 	%f294, %f292;
	mul.f32 	%f295, %f294, %f293;
	add.f32 	%f296, %f284, %f295;
	sub.f32 	%f297, %f27, %f102;
	fma.rn.f32 	%f298, %f297, 0f3BBB989D, 0f3F000000;
	cvt.sat.f32.f32 	%f299, %f298;
	fma.rm.f32 	%f300, %f299, %f107, %f106;
	add.f32 	%f301, %f300, 0fCB40007F;
	neg.f32 	%f302, %f301;
	fma.rn.f32 	%f303, %f297, 0f3FB8AA3B, %f302;
	fma.rn.f32 	%f304, %f297, 0f32A57060, %f303;
	mov.b32 	%r215, %f300;
	shl.b32 	%r216, %r215, 23;
	mov.b32 	%f305, %r216;
	ex2.approx.ftz.f32 	%f306, %f304;
	mul.f32 	%f307, %f306, %f305;
	add.f32 	%f308, %f296, %f307;
	sub.f32 	%f309, %f409, %f102;
	fma.rn.f32 	%f310, %f309, 0f3BBB989D, 0f3F000000;
	cvt.sat.f32.f32 	%f311, %f310;
	fma.rm.f32 	%f312, %f311, %f107, %f106;
	add.f32 	%f313, %f312, 0fCB40007F;
	neg.f32 	%f314, %f313;
	fma.rn.f32 	%f315, %f309, 0f3FB8AA3B, %f314;
	fma.rn.f32 	%f316, %f309, 0f32A57060, %f315;
	mov.b32 	%r217, %f312;
	shl.b32 	%r218, %r217, 23;
	mov.b32 	%f317, %r218;
	ex2.approx.ftz.f32 	%f318, %f316;
	mul.f32 	%f319, %f318, %f317;
	add.f32 	%f320, %f308, %f319;
	sub.f32 	%f321, %f30, %f102;
	fma.rn.f32 	%f322, %f321, 0f3BBB989D, 0f3F000000;
	cvt.sat.f32.f32 	%f323, %f322;
	fma.rm.f32 	%f324, %f323, %f107, %f106;
	add.f32 	%f325, %f324, 0fCB40007F;
	neg.f32 	%f326, %f325;
	fma.rn.f32 	%f327, %f321, 0f3FB8AA3B, %f326;
	fma.rn.f32 	%f328, %f321, 0f32A57060, %f327;
	mov.b32 	%r219, %f324;
	shl.b32 	%r220, %r219, 23;
	mov.b32 	%f329, %r220;
	ex2.approx.ftz.f32 	%f330, %f328;
	mul.f32 	%f331, %f330, %f329;
	add.f32 	%f332, %f320, %f331;
	sub.f32 	%f333, %f410, %f102;
	fma.rn.f32 	%f334, %f333, 0f3BBB989D, 0f3F000000;
	cvt.sat.f32.f32 	%f335, %f334;
	fma.rm.f32 	%f336, %f335, %f107, %f106;
	add.f32 	%f337, %f336, 0fCB40007F;
	neg.f32 	%f338, %f337;
	fma.rn.f32 	%f339, %f333, 0f3FB8AA3B, %f338;
	fma.rn.f32 	%f340, %f333, 0f32A57060, %f339;
	mov.b32 	%r221, %f336;
	shl.b32 	%r222, %r221, 23;
	mov.b32 	%f341, %r222;
	ex2.approx.ftz.f32 	%f342, %f340;
	mul.f32 	%f343, %f342, %f341;
	add.f32 	%f344, %f332, %f343;
	sub.f32 	%f345, %f33, %f102;
	fma.rn.f32 	%f346, %f345, 0f3BBB989D, 0f3F000000;
	cvt.sat.f32.f32 	%f347, %f346;
	fma.rm.f32 	%f348, %f347, %f107, %f106;
	add.f32 	%f349, %f348, 0fCB40007F;
	neg.f32 	%f350, %f349;
	fma.rn.f32 	%f351, %f345, 0f3FB8AA3B, %f350;
	fma.rn.f32 	%f352, %f345, 0f32A57060, %f351;
	mov.b32 	%r223, %f348;
	shl.b32 	%r224, %r223, 23;
	mov.b32 	%f353, %r224;
	ex2.approx.ftz.f32 	%f354, %f352;
	mul.f32 	%f355, %f354, %f353;
	add.f32 	%f356, %f344, %f355;
	sub.f32 	%f357, %f411, %f102;
	fma.rn.f32 	%f358, %f357, 0f3BBB989D, 0f3F000000;
	cvt.sat.f32.f32 	%f359, %f358;
	fma.rm.f32 	%f360, %f359, %f107, %f106;
	add.f32 	%f361, %f360, 0fCB40007F;
	neg.f32 	%f362, %f361;
	fma.rn.f32 	%f363, %f357, 0f3FB8AA3B, %f362;
	fma.rn.f32 	%f364, %f357, 0f32A57060, %f363;
	mov.b32 	%r225, %f360;
	shl.b32 	%r226, %r225, 23;
	mov.b32 	%f365, %r226;
	ex2.approx.ftz.f32 	%f366, %f364;
	mul.f32 	%f367, %f366, %f365;
	add.f32 	%f368, %f356, %f367;
	mov.b32 	%r227, %f368;
	shfl.sync.bfly.b32	%r228|%p52, %r227, 16, 31, -1;
	mov.b32 	%f369, %r228;
	add.f32 	%f370, %f368, %f369;
	mov.b32 	%r229, %f370;
	shfl.sync.bfly.b32	%r230|%p53, %r229, 8, 31, -1;
	mov.b32 	%f371, %r230;
	add.f32 	%f372, %f370, %f371;
	mov.b32 	%r231, %f372;
	shfl.sync.bfly.b32	%r232|%p54, %r231, 4, 31, -1;
	mov.b32 	%f373, %r232;
	add.f32 	%f374, %f372, %f373;
	mov.b32 	%r233, %f374;
	shfl.sync.bfly.b32	%r234|%p55, %r233, 2, 31, -1;
	mov.b32 	%f375, %r234;
	add.f32 	%f376, %f374, %f375;
	mov.b32 	%r235, %f376;
	shfl.sync.bfly.b32	%r236|%p56, %r235, 1, 31, -1;
	mov.b32 	%f377, %r236;
	add.f32 	%f378, %f376, %f377;
	div.rn.f32 	%f379, %f115, %f378;
	div.rn.f32 	%f380, %f127, %f378;
	div.rn.f32 	%f381, %f139, %f378;
	div.rn.f32 	%f382, %f151, %f378;
	div.rn.f32 	%f383, %f163, %f378;
	div.rn.f32 	%f384, %f175, %f378;
	div.rn.f32 	%f385, %f187, %f378;
	div.rn.f32 	%f386, %f199, %f378;
	div.rn.f32 	%f387, %f211, %f378;
	div.rn.f32 	%f388, %f223, %f378;
	div.rn.f32 	%f389, %f235, %f378;
	div.rn.f32 	%f390, %f247, %f378;
	div.rn.f32 	%f391, %f259, %f378;
	div.rn.f32 	%f392, %f271, %f378;
	div.rn.f32 	%f393, %f283, %f378;
	div.rn.f32 	%f394, %f295, %f378;
	div.rn.f32 	%f395, %f307, %f378;
	div.rn.f32 	%f396, %f319, %f378;
	div.rn.f32 	%f397, %f331, %f378;
	div.rn.f32 	%f398, %f343, %f378;
	div.rn.f32 	%f399, %f355, %f378;
	div.rn.f32 	%f400, %f367, %f378;
	mad.lo.s64 	%rd72, %rd141, %rd30, %rd6;
	shr.u64 	%rd73, %rd72, 63;
	add.s64 	%rd74, %rd72, %rd73;
	cvta.to.global.u64 	%rd75, %rd29;
	shl.b64 	%rd76, %rd74, 2;
	and.b64  	%rd77, %rd76, -8;
	add.s64 	%rd78, %rd75, %rd77;
	st.global.v2.f32 	[%rd78], {%f379, %f380};
	add.s64 	%rd79, %rd72, 64;
	shr.u64 	%rd80, %rd79, 63;
	add.s64 	%rd81, %rd79, %rd80;
	shl.b64 	%rd82, %rd81, 2;
	and.b64  	%rd83, %rd82, -8;
	add.s64 	%rd84, %rd75, %rd83;
	st.global.v2.f32 	[%rd84], {%f381, %f382};
	add.s64 	%rd85, %rd72, 128;
	shr.u64 	%rd86, %rd85, 63;
	add.s64 	%rd87, %rd85, %rd86;
	shl.b64 	%rd88, %rd87, 2;
	and.b64  	%rd89, %rd88, -8;
	add.s64 	%rd90, %rd75, %rd89;
	st.global.v2.f32 	[%rd90], {%f383, %f384};
	add.s64 	%rd91, %rd72, 192;
	shr.u64 	%rd92, %rd91, 63;
	add.s64 	%rd93, %rd91, %rd92;
	shl.b64 	%rd94, %rd93, 2;
	and.b64  	%rd95, %rd94, -8;
	add.s64 	%rd96, %rd75, %rd95;
	st.global.v2.f32 	[%rd96], {%f385, %f386};
	add.s64 	%rd97, %rd72, 256;
	shr.u64 	%rd98, %rd97, 63;
	add.s64 	%rd99, %rd97, %rd98;
	shl.b64 	%rd100, %rd99, 2;
	and.b64  	%rd101, %rd100, -8;
	add.s64 	%rd102, %rd75, %rd101;
	st.global.v2.f32 	[%rd102], {%f387, %f388};
	add.s64 	%rd103, %rd72, 320;
	shr.u64 	%rd104, %rd103, 63;
	add.s64 	%rd105, %rd103, %rd104;
	shl.b64 	%rd106, %rd105, 2;
	and.b64  	%rd107, %rd106, -8;
	add.s64 	%rd108, %rd75, %rd107;
	st.global.v2.f32 	[%rd108], {%f389, %f390};
	add.s64 	%rd109, %rd72, 384;
	shr.u64 	%rd110, %rd109, 63;
	add.s64 	%rd111, %rd109, %rd110;
	shl.b64 	%rd112, %rd111, 2;
	and.b64  	%rd113, %rd112, -8;
	add.s64 	%rd114, %rd75, %rd113;
	st.global.v2.f32 	[%rd114], {%f391, %f392};
	add.s64 	%rd115, %rd72, 448;
	shr.u64 	%rd116, %rd115, 63;
	add.s64 	%rd117, %rd115, %rd116;
	shl.b64 	%rd118, %rd117, 2;
	and.b64  	%rd119, %rd118, -8;
	add.s64 	%rd120, %rd75, %rd119;
	st.global.v2.f32 	[%rd120], {%f393, %f394};
	add.s64 	%rd121, %rd72, 512;
	shr.u64 	%rd122, %rd121, 63;
	add.s64 	%rd123, %rd121, %rd122;
	shl.b64 	%rd124, %rd123, 2;
	and.b64  	%rd125, %rd124, -8;
	add.s64 	%rd126, %rd75, %rd125;
	st.global.v2.f32 	[%rd126], {%f395, %f396};
	add.s64 	%rd127, %rd72, 576;
	shr.u64 	%rd128, %rd127, 63;
	add.s64 	%rd129, %rd127, %rd128;
	shl.b64 	%rd130, %rd129, 2;
	and.b64  	%rd131, %rd130, -8;
	add.s64 	%rd132, %rd75, %rd131;
	st.global.v2.f32 	[%rd132], {%f397, %f398};
	add.s64 	%rd133, %rd72, 640;
	shr.u64 	%rd134, %rd133, 63;
	add.s64 	%rd135, %rd133, %rd134;
	shl.b64 	%rd136, %rd135, 2;
	and.b64  	%rd137, %rd136, -8;
	add.s64 	%rd138, %rd75, %rd137;
	st.global.v2.f32 	[%rd138], {%f399, %f400};
	add.s64 	%rd141, %rd141, %rd7;
	setp.lt.s64 	%p57, %rd141, %rd140;
	@%p57 bra 	$L__BB192_4;
$L__BB192_27:
	ret;

}
	// .globl	_Z15SoftmaxWarpImplI22BroadcastScaleMaskLoadIffbLm2EiE11DirectStoreIffEfLi2ELi22ELi32ELi1ELb1EL9Algorithm0EEvT_T0_ll
.visible .entry _Z15SoftmaxWarpImplI22BroadcastScaleMaskLoadIffbLm2EiE11DirectStoreIffEfLi2ELi22ELi32ELi1ELb1EL9Algorithm0EEvT_T0_ll(
	.param .align 8 .b8 _Z15SoftmaxWarpImplI22BroadcastScaleMaskLoadIffbLm2EiE11DirectStoreIffEfLi2ELi22ELi32ELi1ELb1EL9Algorithm0EEvT_T0_ll_param_0[88],
	.param .align 8 .b8 _Z15SoftmaxWarpImplI22BroadcastScaleMaskLoadIffbLm2EiE11DirectStoreIffEfLi2ELi22ELi32ELi1ELb1EL9Algorithm0EEvT_T0_ll_param_1[16],
	.param .u64 _Z15SoftmaxWarpImplI22BroadcastScaleMaskLoadIffbLm2EiE11DirectStoreIffEfLi2ELi22ELi32ELi1ELb1EL9Algorithm0EEvT_T0_ll_param_2,
	.param .u64 _Z15SoftmaxWarpImplI22BroadcastScaleMaskLoadIffbLm2EiE11DirectStoreIffEfLi2ELi22ELi32ELi1ELb1EL9Algorithm0EEvT_T0_ll_param_3
)
{
	.reg .pred 	%p<80>;
	.reg .b16 	%rs<23>;
	.reg .b32 	%r<259>;
	.reg .b32 	%f<494>;
	.reg .b64 	%rd<153>;

	ld.param.u64 	%rd41, [_Z15SoftmaxWarpImplI22BroadcastScaleMaskLoadIffbLm2EiE11DirectStoreIffEfLi2ELi22ELi32ELi1ELb1EL9Algorithm0EEvT_T0_ll_param_1+8];
	ld.param.v2.f32 	{%f107, %f108}, [_Z15SoftmaxWarpImplI22BroadcastScaleMaskLoadIffbLm2EiE11DirectStoreIffEfLi2ELi22ELi32ELi1ELb1EL9Algorithm0EEvT_T0_ll_param_0+80];
	ld.param.u64 	%rd39, [_Z15SoftmaxWarpImplI22BroadcastScaleMaskLoadIffbLm2EiE11DirectStoreIffEfLi2ELi22ELi32ELi1ELb1EL9Algorithm0EEvT_T0_ll_param_0+72];
	ld.param.v2.u32 	{%r7, %r8}, [_Z15SoftmaxWarpImplI22BroadcastScaleMaskLoadIffbLm2EiE11DirectStoreIffEfLi2ELi22ELi32ELi1ELb1EL9Algorithm0EEvT_T0_ll_param_0+56];
	ld.param.v2.u32 	{%r5, %r6}, [_Z15SoftmaxWarpImplI22BroadcastScaleMaskLoadIffbLm2EiE11DirectStoreIffEfLi2ELi22ELi32ELi1ELb1EL9Algorithm0EEvT_T0_ll_param_0+40];
	ld.param.u64 	%rd35, [_Z15SoftmaxWarpImplI22BroadcastScaleMaskLoadIffbLm2EiE11DirectStoreIffEfLi2ELi22ELi32ELi1ELb1EL9Algorithm0EEvT_T0_ll_param_0+24];
	ld.param.u64 	%rd34, [_Z15SoftmaxWarpImplI22BroadcastScaleMaskLoadIffbLm2EiE11DirectStoreIffEfLi2ELi22ELi32ELi1ELb1EL9Algorithm0EEvT_T0_ll_param_0+16];
	ld.param.u64 	%rd40, [_Z15SoftmaxWarpImplI22BroadcastScaleMaskLoadIffbLm2EiE11DirectStoreIffEfLi2ELi22ELi32ELi1ELb1EL9Algorithm0EEvT_T0_ll_param_1];
	ld.param.u64 	%rd33, [_Z15SoftmaxWarpImplI22BroadcastScaleMaskLoadIffbLm2EiE11DirectStoreIffEfLi2ELi22ELi32ELi1ELb1EL9Algorithm0EEvT_T0_ll_param_0+8];
	ld.param.u64 	%rd32, [_Z15SoftmaxWarpImplI22BroadcastScaleMaskLoadIffbLm2EiE11DirectStoreIffEfLi2ELi22ELi32ELi1ELb1EL9Algorithm0EEvT_T0_ll_param_0];
	ld.param.u64 	%rd43, [_Z15SoftmaxWarpImplI22BroadcastScaleMaskLoadIffbLm2EiE11DirectStoreIffEfLi2ELi22ELi32ELi1ELb1EL9Algorithm0EEvT_T0_ll_param_3];
	cvta.to.global.u64 	%rd1, %rd32;
	cvta.to.global.u64 	%rd2, %rd33;
	cvta.to.global.u64 	%rd3, %rd40;
	setp.lt.s64 	%p1, %rd43, 705;
	@%p1 bra 	$L__BB193_2;
	mov.u64 	%rd44, $str;
	cvta.global.u64 	%rd45, %rd44;
	mov.u64 	%rd46, $str$1;
	cvta.global.u64 	%rd47, %rd46;
	mov.u64 	%rd48, __unnamed_189;
	cvta.global.u64 	%rd49, %rd48;
	{ // callseq 188, 0
	.param .b64 param0;
	st.param.b64 	[param0], %rd45;
	.param .b64 param1;
	st.param.b64 	[param1], %rd47;
	.param .b32 param2;
	st.param.b32 	[param2], 254;
	.param .b64 param3;
	st.param.b64 	[param3], %rd49;
	.param .b64 param4;
	st.param.b64 	[param4], 1;
	call.uni 
	__assertfail, 
	(
	param0, 
	param1, 
	param2, 
	param3, 
	param4
	);
	} // callseq 188
$L__BB193_2:
	ld.param.u64 	%rd150, [_Z15SoftmaxWarpImplI22BroadcastScaleMaskLoadIffbLm2EiE11DirectStoreIffEfLi2ELi22ELi32ELi1ELb1EL9Algorithm0EEvT_T0_ll_param_2];
	mov.u32 	%r9, %ctaid.x;
	mov.u32 	%r10, %ntid.y;
	mov.u32 	%r11, %tid.y;
	mad.lo.s32 	%r12, %r9, %r10, %r11;
	cvt.s64.s32 	%rd152, %r12;
	setp.le.s64 	%p2, %rd150, %rd152;
	@%p2 bra 	$L__BB193_71;
	mov.u32 	%r13, %tid.x;
	shl.b32 	%r14, %r13, 1;
	cvt.u64.u32 	%rd5, %r14;
	add.s32 	%r15, %r14, 64;
	cvt.u64.u32 	%rd6, %r15;
	add.s32 	%r16, %r14, 128;
	cvt.u64.u32 	%rd7, %r16;
	add.s32 	%r17, %r14, 192;
	cvt.u64.u32 	%rd8, %r17;
	add.s32 	%r18, %r14, 256;
	cvt.u64.u32 	%rd9, %r18;
	add.s32 	%r19, %r14, 320;
	cvt.u64.u32 	%rd10, %r19;
	add.s32 	%r20, %r14, 384;
	cvt.u64.u32 	%rd11, %r20;
	add.s32 	%r21, %r14, 448;
	cvt.u64.u32 	%rd12, %r21;
	add.s32 	%r22, %r14, 512;
	cvt.u64.u32 	%rd13, %r22;
	add.s32 	%r23, %r14, 576;
	cvt.u64.u32 	%rd14, %r23;
	add.s32 	%r24, %r14, 640;
	cvt.u64.u32 	%rd15, %r24;
	cvt.u32.u64 	%r26, %rd39;
	cvt.u32.u64 	%r27, %rd5;
	cvt.u32.u64 	%r42, %rd6;
$L__BB193_4:
	setp.le.s64 	%p3, %rd43, %rd5;
	cvt.u32.u64 	%r25, %rd152;
	mul.lo.s32 	%r4, %r26, %r25;
	mov.f32 	%f451, 0fFF800000;
	mov.f32 	%f452, %f451;
	mov.f32 	%f457, %f451;
	@%p3 bra 	$L__BB193_8;
	setp.eq.s64 	%p4, %rd35, 1;
	setp.eq.s64 	%p5, %rd34, 1;
	add.s32 	%r28, %r27, %r4;
	div.s32 	%r29, %r28, %r5;
	mul.lo.s32 	%r30, %r29, %r5;
	sub.s32 	%r31, %r28, %r30;
	selp.b32 	%r32, 0, %r29, %p5;
	selp.b32 	%r33, 0, %r31, %p4;
	mul.lo.s32 	%r34, %r7, %r32;
	mad.lo.s32 	%r35, %r8, %r33, %r34;
	shr.u32 	%r36, %r28, 31;
	add.s32 	%r37, %r28, %r36;
	shr.s32 	%r38, %r37, 1;
	mul.wide.s32 	%rd50, %r38, 8;
	add.s64 	%rd19, %rd1, %rd50;
	ld.global.f32 	%f110, [%rd19];
	shr.u32 	%r39, %r35, 31;
	add.s32 	%r40, %r35, %r39;
	shr.s32 	%r41, %r40, 1;
	mul.wide.s32 	%rd51, %r41, 2;
	add.s64 	%rd52, %rd2, %rd51;
	ld.global.v2.u8 	{%rs1, %rs2}, [%rd52];
	setp.eq.s16 	%p6, %rs1, 0;
	mul.f32 	%f111, %f110, %f108;
	selp.f32 	%f452, %f107, %f111, %p6;
	setp.eq.s16 	%p7, %rs2, 0;
	mov.f32 	%f451, %f107;
	@%p7 bra 	$L__BB193_7;
	ld.global.f32 	%f112, [%rd19+4];
	mul.f32 	%f451, %f112, %f108;
$L__BB193_7:
	max.f32 	%f113, %f452, 0fFF800000;
	max.f32 	%f457, %f113, %f451;
$L__BB193_8:
	setp.le.s64 	%p8, %rd43, %rd6;
	mov.f32 	%f455, 0fFF800000;
	mov.f32 	%f456, %f455;
	@%p8 bra 	$L__BB193_12;
	setp.eq.s64 	%p9, %rd35, 1;
	setp.eq.s64 	%p10, %rd34, 1;
	add.s32 	%r43, %r42, %r4;
	div.s32 	%r44, %r43, %r5;
	mul.lo.s32 	%r45, %r44, %r5;
	sub.s32 	%r46, %r43, %r45;
	selp.b32 	%r47, 0, %r44, %p10;
	selp.b32 	%r48, 0, %r46, %p9;
	mul.lo.s32 	%r49, %r7, %r47;
	mad.lo.s32 	%r50, %r8, %r48, %r49;
	shr.u32 	%r51, %r43, 31;
	add.s32 	%r52, %r43, %r51;
	shr.s32 	%r53, %r52, 1;
	mul.wide.s32 	%rd53, %r53, 8;
	add.s64 	%rd20, %rd1, %rd53;
	ld.global.f32 	%f115, [%rd20];
	shr.u32 	%r54, %r50, 31;
	add.s32 	%r55, %r50, %r54;
	shr.s32 	%r56, %r55, 1;
	mul.wide.s32 	%rd54, %r56, 2;
	add.s64 	%rd55, %rd2, %rd54;
	ld.global.v2.u8 	{%rs3, %rs4}, [%rd55];
	setp.eq.s16 	%p11, %rs3, 0;
	mul.f32 	%f116, %f115, %f108;
	selp.f32 	%f456, %f107, %f116, %p11;
	setp.eq.s16 	%p12, %rs4, 0;
	mov.f32 	%f455, %f107;
	@%p12 bra 	$L__BB193_11;
	ld.global.f32 	%f117, [%rd20+4];
	mul.f32 	%f455, %f117, %f108;
$L__BB193_11:
	max.f32 	%f118, %f457, %f456;
	max.f32 	%f457, %f118, %f455;
$L__BB193_12:
	setp.le.s64 	%p13, %rd43, %rd7;
	mov.f32 	%f459, 0fFF800000;
	mov.f32 	%f460, %f459;
	@%p13 bra 	$L__BB193_16;
	cvt.u32.u64 	%r57, %rd7;
	setp.eq.s64 	%p14, %rd35, 1;
	setp.eq.s64 	%p15, %rd34, 1;
	add.s32 	%r58, %r57, %r4;
	div.s32 	%r59, %r58, %r5;
	mul.lo.s32 	%r60, %r59, %r5;
	sub.s32 	%r61, %r58, %r60;
	selp.b32 	%r62, 0, %r59, %p15;
	selp.b32 	%r63, 0, %r61, %p14;
	mul.lo.s32 	%r64, %r7, %r62;
	mad.lo.s32 	%r65, %r8, %r63, %r64;
	shr.u32 	%r66, %r58, 31;
	add.s32 	%r67, %r58, %r66;
	shr.s32 	%r68, %r67, 1;
	mul.wide.s32 	%rd56, %r68, 8;
	add.s64 	%rd21, %rd1, %rd56;
	ld.global.f32 	%f120, [%rd21];
	shr.u32 	%r69, %r65, 31;
	add.s32 	%r70, %r65, %r69;
	shr.s32 	%r71, %r70, 1;
	mul.wide.s32 	%rd57, %r71, 2;
	add.s64 	%rd58, %rd2, %rd57;
	ld.global.v2.u8 	{%rs5, %rs6}, [%rd58];
	setp.eq.s16 	%p16, %rs5, 0;
	mul.f32 	%f121, %f120, %f108;
	selp.f32 	%f460, %f107, %f121, %p16;
	setp.eq.s16 	%p17, %rs6, 0;
	mov.f32 	%f459, %f107;
	@%p17 bra 	$L__BB193_15;
	ld.global.f32 	%f122, [%rd21+4];
	mul.f32 	%f459, %f122, %f108;
$L__BB193_15:
	max.f32 	%f123, %f457, %f460;
	max.f32 	%f457, %f123, %f459;
$L__BB193_16:
	setp.le.s64 	%p18, %rd43, %rd8;
	mov.f32 	%f463, 0fFF800000;
	mov.f32 	%f464, %f463;
	@%p18 bra 	$L__BB193_20;
	cvt.u32.u64 	%r72, %rd8;
	setp.eq.s64 	%p19, %rd35, 1;
	setp.eq.s64 	%p20, %rd34, 1;
	add.s32 	%r73, %r72, %r4;
	div.s32 	%r74, %r73, %r5;
	mul.lo.s32 	%r75, %r74, %r5;
	sub.s32 	%r76, %r73, %r75;
	selp.b32 	%r77, 0, %r74, %p20;
	selp.b32 	%r78, 0, %r76, %p19;
	mul.lo.s32 	%r79, %r7, %r77;
	mad.lo.s32 	%r80, %r8, %r78, %r79;
	shr.u32 	%r81, %r73, 31;
	add.s32 	%r82, %r73, %r81;
	shr.s32 	%r83, %r82, 1;
	mul.wide.s32 	%rd59, %r83, 8;
	add.s64 	%rd22, %rd1, %rd59;
	ld.global.f32 	%f125, [%rd22];
	shr.u32 	%r84, %r80, 31;
	add.s32 	%r85, %r80, %r84;
	shr.s32 	%r86, %r85, 1;
	mul.wide.s32 	%rd60, %r86, 2;
	add.s64 	%rd61, %rd2, %rd60;
	ld.global.v2.u8 	{%rs7, %rs8}, [%rd61];
	setp.eq.s16 	%p21, %rs7, 0;
	mul.f32 	%f126, %f125, %f108;
	selp.f32 	%f464, %f107, %f126, %p21;
	setp.eq.s16 	%p22, %rs8, 0;
	mov.f32 	%f463, %f107;
	@%p22 bra 	$L__BB193_19;
	ld.global.f32 	%f127, [%rd22+4];
	mul.f32 	%f463, %f127, %f108;
$L__BB193_19:
	max.f32 	%f128, %f457, %f464;
	max.f32 	%f457, %f128, %f463;
$L__BB193_20:
	setp.le.s64 	%p23, %rd43, %rd9;
	mov.f32 	%f467, 0fFF800000;
	mov.f32 	%f468, %f467;
	@%p23 bra 	$L__BB193_24;
	cvt.u32.u64 	%r87, %rd9;
	setp.eq.s64 	%p24, %rd35, 1;
	setp.eq.s64 	%p25, %rd34, 1;
	add.s32 	%r88, %r87, %r4;
	div.s32 	%r89, %r88, %r5;
	mul.lo.s32 	%r90, %r89, %r5;
	sub.s32 	%r91, %r88, %r90;
	selp.b32 	%r92, 0, %r89, %p25;
	selp.b32 	%r93, 0, %r91, %p24;
	mul.lo.s32 	%r94, %r7, %r92;
	mad.lo.s32 	%r95, %r8, %r93, %r94;
	shr.u32 	%r96, %r88, 31;
	add.s32 	%r97, %r88, %r96;
	shr.s32 	%r98, %r97, 1;
	mul.wide.s32 	%rd62, %r98, 8;
	add.s64 	%rd23, %rd1, %rd62;
	ld.global.f32 	%f130, [%rd23];
	shr.u32 	%r99, %r95, 31;
	add.s32 	%r100, %r95, %r99;
	shr.s32 	%r101, %r100, 1;
	mul.wide.s32 	%rd63, %r101, 2;
	add.s64 	%rd64, %rd2, %rd63;
	ld.global.v2.u8 	{%rs9, %rs10}, [%rd64];
	setp.eq.s16 	%p26, %rs9, 0;
	mul.f32 	%f131, %f130, %f108;
	selp.f32 	%f468, %f107, %f131, %p26;
	setp.eq.s16 	%p27, %rs10, 0;
	mov.f32 	%f467, %f107;
	@%p27 bra 	$L__BB193_23;
	ld.global.f32 	%f132, [%rd23+4];
	mul.f32 	%f467, %f132, %f108;
$L__BB193_23:
	max.f32 	%f133, %f457, %f468;
	max.f32 	%f457, %f133, %f467;
$L__BB193_24:
	setp.le.s64 	%p28, %rd43, %rd10;
	mov.f32 	%f471, 0fFF800000;
	mov.f32 	%f472, %f471;
	@%p28 bra 	$L__BB193_28;
	cvt.u32.u64 	%r102, %rd10;
	setp.eq.s64 	%p29, %rd35, 1;
	setp.eq.s64 	%p30, %rd34, 1;
	add.s32 	%r103, %r102, %r4;
	div.s32 	%r104, %r103, %r5;
	mul.lo.s32 	%r105, %r104, %r5;
	sub.s32 	%r106, %r103, %r105;
	selp.b32 	%r107, 0, %r104, %p30;
	selp.b32 	%r108, 0, %r106, %p29;
	mul.lo.s32 	%r109, %r7, %r107;
	mad.lo.s32 	%r110, %r8, %r108, %r109;
	shr.u32 	%r111, %r103, 31;
	add.s32 	%r112, %r103, %r111;
	shr.s32 	%r113, %r112, 1;
	mul.wide.s32 	%rd65, %r113, 8;
	add.s64 	%rd24, %rd1, %rd65;
	ld.global.f32 	%f135, [%rd24];
	shr.u32 	%r114, %r110, 31;
	add.s32 	%r115, %r110, %r114;
	shr.s32 	%r116, %r115, 1;
	mul.wide.s32 	%rd66, %r116, 2;
	add.s64 	%rd67, %rd2, %rd66;
	ld.global.v2.u8 	{%rs11, %rs12}, [%rd67];
	setp.eq.s16 	%p31, %rs11, 0;
	mul.f32 	%f136, %f135, %f108;
	selp.f32 	%f472, %f107, %f136, %p31;
	setp.eq.s16 	%p32, %rs12, 0;
	mov.f32 	%f471, %f107;
	@%p32 bra 	$L__BB193_27;
	ld.global.f32 	%f137, [%rd24+4];
	mul.f32 	%f471, %f137, %f108;
$L__BB193_27:
	max.f32 	%f138, %f457, %f472;
	max.f32 	%f457, %f138, %f471;
$L__BB193_28:
	setp.le.s64 	%p33, %rd43, %rd11;
	mov.f32 	%f475, 0fFF800000;
	mov.f32 	%f476, %f475;
	@%p33 bra 	$L__BB193_32;
	cvt.u32.u64 	%r117, %rd11;
	setp.eq.s64 	%p34, %rd35, 1;
	setp.eq.s64 	%p35, %rd34, 1;
	add.s32 	%r118, %r117, %r4;
	div.s32 	%r119, %r118, %r5;
	mul.lo.s32 	%r120, %r119, %r5;
	sub.s32 	%r121, %r118, %r120;
	selp.b32 	%r122, 0, %r119, %p35;
	selp.b32 	%r123, 0, %r121, %p34;
	mul.lo.s32 	%r124, %r7, %r122;
	mad.lo.s32 	%r125, %r8, %r123, %r124;
	shr.u32 	%r126, %r118, 31;
	add.s32 	%r127, %r118, %r126;
	shr.s32 	%r128, %r127, 1;
	mul.wide.s32 	%rd68, %r128, 8;
	add.s64 	%rd25, %rd1, %rd68;
	ld.global.f32 	%f140, [%rd25];
	shr.u32 	%r129, %r125, 31;
	add.s32 	%r130, %r125, %r129;
	shr.s32 	%r131, %r130, 1;
	mul.wide.s32 	%rd69, %r131, 2;
	add.s64 	%rd70, %rd2, %rd69;
	ld.global.v2.u8 	{%rs13, %rs14}, [%rd70];
	setp.eq.s16 	%p36, %rs13, 0;
	mul.f32 	%f141, %f140, %f108;
	selp.f32 	%f476, %f107, %f141, %p36;
	setp.eq.s16 	%p37, %rs14, 0;
	mov.f32 	%f475, %f107;
	@%p37 bra 	$L__BB193_31;
	ld.global.f32 	%f142, [%rd25+4];
	mul.f32 	%f475, %f142, %f108;
$L__BB193_31:
	max.f32 	%f143, %f457, %f476;
	max.f32 	%f457, %f143, %f475;
$L__BB193_32:
	setp.le.s64 	%p38, %rd43, %rd12;
	mov.f32 	%f479, 0fFF800000;
	mov.f32 	%f480, %f479;
	@%p38 bra 	$L__BB193_36;
	cvt.u32.u64 	%r132, %rd12;
	setp.eq.s64 	%p39, %rd35, 1;
	setp.eq.s64 	%p40, %rd34, 1;
	add.s32 	%r133, %r132, %r4;
	div.s32 	%r134, %r133, %r5;
	mul.lo.s32 	%r135, %r134, %r5;
	sub.s32 	%r136, %r133, %r135;
	selp.b32 	%r137, 0, %r134, %p40;
	selp.b32 	%r138, 0, %r136, %p39;
	mul.lo.s32 	%r139, %r7, %r137;
	mad.lo.s32 	%r140, %r8, %r138, %r139;
	shr.u32 	%r141, %r133, 31;
	add.s32 	%r142, %r133, %r141;
	shr.s32 	%r143, %r142, 1;
	mul.wide.s32 	%rd71, %r143, 8;
	add.s64 	%rd26, %rd1, %rd71;
	ld.global.f32 	%f145, [%rd26];
	shr.u32 	%r144, %r140, 31;
	add.s32 	%r145, %r140, %r144;
	shr.s32 	%r146, %r145, 1;
	mul.wide.s32 	%rd72, %r146, 2;
	add.s64 	%rd73, %rd2, %rd72;
	ld.global.v2.u8 	{%rs15, %rs16}, [%rd73];
	setp.eq.s16 	%p41, %rs15, 0;
	mul.f32 	%f146, %f145, %f108;
	selp.f32 	%f480, %f107, %f146, %p41;
	setp.eq.s16 	%p42, %rs16, 0;
	mov.f32 	%f479, %f107;
	@%p42 bra 	$L__BB193_35;
	ld.global.f32 	%f147, [%rd26+4];
	mul.f32 	%f479, %f147, %f108;
$L__BB193_35:
	max.f32 	%f148, %f457, %f480;
	max.f32 	%f457, %f148, %f479;
$L__BB193_36:
	setp.le.s64 	%p43, %rd43, %rd13;
	mov.f32 	%f483, 0fFF800000;
	mov.f32 	%f484, %f483;
	@%p43 bra 	$L__BB193_40;
	cvt.u32.u64 	%r147, %rd13;
	setp.eq.s64 	%p44, %rd35, 1;
	setp.eq.s64 	%p45, %rd34, 1;
	add.s32 	%r148, %r147, %r4;
	div.s32 	%r149, %r148, %r5;
	mul.lo.s32 	%r150, %r149, %r5;
	sub.s32 	%r151, %r148, %r150;
	selp.b32 	%r152, 0, %r149, %p45;
	selp.b32 	%r153, 0, %r151, %p44;
	mul.lo.s32 	%r154, %r7, %r152;
	mad.lo.s32 	%r155, %r8, %r153, %r154;
	shr.u32 	%r156, %r148, 31;
	add.s32 	%r157, %r148, %r156;
	shr.s32 	%r158, %r157, 1;
	mul.wide.s32 	%rd74, %r158, 8;
	add.s64 	%rd27, %rd1, %rd74;
	ld.global.f32 	%f150, [%rd27];
	shr.u32 	%r159, %r155, 31;
	add.s32 	%r160, %r155, %r159;
	shr.s32 	%r161, %r160, 1;
	mul.wide.s32 	%rd75, %r161, 2;
	add.s64 	%rd76, %rd2, %rd75;
	ld.global.v2.u8 	{%rs17, %rs18}, [%rd76];
	setp.eq.s16 	%p46, %rs17, 0;
	mul.f32 	%f151, %f150, %f108;
	selp.f32 	%f484, %f107, %f151, %p46;
	setp.eq.s16 	%p47, %rs18, 0;
	mov.f32 	%f483, %f107;
	@%p47 bra 	$L__BB193_39;
	ld.global.f32 	%f152, [%rd27+4];
	mul.f32 	%f483, %f152, %f108;
$L__BB193_39:
	max.f32 	%f153, %f457, %f484;
	max.f32 	%f457, %f153, %f483;
$L__BB193_40:
	setp.le.s64 	%p48, %rd43, %rd14;
	mov.f32 	%f487, 0fFF800000;
	mov.f32 	%f488, %f487;
	@%p48 bra 	$L__BB193_44;
	cvt.u32.u64 	%r162, %rd14;
	setp.eq.s64 	%p49, %rd35, 1;
	setp.eq.s64 	%p50, %rd34, 1;
	add.s32 	%r163, %r162, %r4;
	div.s32 	%r164, %r163, %r5;
	mul.lo.s32 	%r165, %r164, %r5;
	sub.s32 	%r166, %r163, %r165;
	selp.b32 	%r167, 0, %r164, %p50;
	selp.b32 	%r168, 0, %r166, %p49;
	mul.lo.s32 	%r169, %r7, %r167;
	mad.lo.s32 	%r170, %r8, %r168, %r169;
	shr.u32 	%r171, %r163, 31;
	add.s32 	%r172, %r163, %r171;
	shr.s32 	%r173, %r172, 1;
	mul.wide.s32 	%rd77, %r173, 8;
	add.s64 	%rd28, %rd1, %rd77;
	ld.global.f32 	%f155, [%rd28];
	shr.u32 	%r174, %r170, 31;
	add.s32 	%r175, %r170, %r174;
	shr.s32 	%r176, %r175, 1;
	mul.wide.s32 	%rd78, %r176, 2;
	add.s64 	%rd79, %rd2, %rd78;
	ld.global.v2.u8 	{%rs19, %rs20}, [%rd79];
	setp.eq.s16 	%p51, %rs19, 0;
	mul.f32 	%f156, %f155, %f108;
	selp.f32 	%f488, %f107, %f156, %p51;
	setp.eq.s16 	%p52, %rs20, 0;
	mov.f32 	%f487, %f107;
	@%p52 bra 	$L__BB193_43;
	ld.global.f32 	%f157, [%rd28+4];
	mul.f32 	%f487, %f157, %f108;
$L__BB193_43:
	max.f32 	%f158, %f457, %f488;
	max.f32 	%f457, %f158, %f487;
$L__BB193_44:
	setp.le.s64 	%p53, %rd43, %rd15;
	mov.f32 	%f491, 0fFF800000;
	mov.f32 	%f492, %f491;
	@%p53 bra 	$L__BB193_48;
	cvt.u32.u64 	%r177, %rd15;
	setp.eq.s64 	%p54, %rd35, 1;
	setp.eq.s64 	%p55, %rd34, 1;
	add.s32 	%r178, %r177, %r4;
	div.s32 	%r179, %r178, %r5;
	mul.lo.s32 	%r180, %r179, %r5;
	sub.s32 	%r181, %r178, %r180;
	selp.b32 	%r182, 0, %r179, %p55;
	selp.b32 	%r183, 0, %r181, %p54;
	mul.lo.s32 	%r184, %r7, %r182;
	mad.lo.s32 	%r185, %r8, %r183, %r184;
	shr.u32 	%r186, %r178, 31;
	add.s32 	%r187, %r178, %r186;
	shr.s32 	%r188, %r187, 1;
	mul.wide.s32 	%rd80, %r188, 8;
	add.s64 	%rd29, %rd1, %rd80;
	ld.global.f32 	%f160, [%rd29];
	shr.u32 	%r189, %r185, 31;
	add.s32 	%r190, %r185, %r189;
	shr.s32 	%r191, %r190, 1;
	mul.wide.s32 	%rd81, %r191, 2;
	add.s64 	%rd82, %rd2, %rd81;
	ld.global.v2.u8 	{%rs21, %rs22}, [%rd82];
	setp.eq.s16 	%p56, %rs21, 0;
	mul.f32 	%f161, %f160, %f108;
	selp.f32 	%f492, %f107, %f161, %p56;
	setp.eq.s16 	%p57, %rs22, 0;
	mov.f32 	%f491, %f107;
	@%p57 bra 	$L__BB193_47;
	ld.global.f32 	%f162, [%rd29+4];
	mul.f32 	%f491, %f162, %f108;
$L__BB193_47:
	max.f32 	%f163, %f457, %f492;
	max.f32 	%f457, %f163, %f491;
$L__BB193_48:
	setp.le.s64 	%p58, %rd43, %rd5;
	mov.b32 	%r192, %f457;
	shfl.sync.bfly.b32	%r193|%p59, %r192, 16, 31, -1;
	mov.b32 	%f164, %r193;
	max.f32 	%f165, %f457, %f164;
	mov.b32 	%r194, %f165;
	shfl.sync.bfly.b32	%r195|%p60, %r194, 8, 31, -1;
	mov.b32 	%f166, %r195;
	max.f32 	%f167, %f165, %f166;
	mov.b32 	%r196, %f167;
	shfl.sync.bfly.b32	%r197|%p61, %r196, 4, 31, -1;
	mov.b32 	%f168, %r197;
	max.f32 	%f169, %f167, %f168;
	mov.b32 	%r198, %f169;
	shfl.sync.bfly.b32	%r199|%p62, %r198, 2, 31, -1;
	mov.b32 	%f170, %r199;
	max.f32 	%f171, %f169, %f170;
	mov.b32 	%r200, %f171;
	shfl.sync.bfly.b32	%r201|%p63, %r200, 1, 31, -1;
	mov.b32 	%f172, %r201;
	max.f32 	%f173, %f171, %f172;
	sub.f32 	%f174, %f452, %f173;
	fma.rn.f32 	%f175, %f174, 0f3BBB989D, 0f3F000000;
	cvt.sat.f32.f32 	%f176, %f175;
	mov.f32 	%f177, 0f4B400001;
	mov.f32 	%f178, 0f437C0000;
	fma.rm.f32 	%f179, %f176, %f178, %f177;
	add.f32 	%f180, %f179, 0fCB40007F;
	neg.f32 	%f181, %f180;
	fma.rn.f32 	%f182, %f174, 0f3FB8AA3B, %f181;
	fma.rn.f32 	%f183, %f174, 0f32A57060, %f182;
	mov.b32 	%r202, %f179;
	shl.b32 	%r203, %r202, 23;
	mov.b32 	%f184, %r203;
	ex2.approx.ftz.f32 	%f185, %f183;
	mul.f32 	%f186, %f185, %f184;
	add.f32 	%f187, %f186, 0f00000000;
	sub.f32 	%f188, %f451, %f173;
	fma.rn.f32 	%f189, %f188, 0f3BBB989D, 0f3F000000;
	cvt.sat.f32.f32 	%f190, %f189;
	fma.rm.f32 	%f191, %f190, %f178, %f177;
	add.f32 	%f192, %f191, 0fCB40007F;
	neg.f32 	%f193, %f192;
	fma.rn.f32 	%f194, %f188, 0f3FB8AA3B, %f193;
	fma.rn.f32 	%f195, %f188, 0f32A57060, %f194;
	mov.b32 	%r204, %f191;
	shl.b32 	%r205, %r204, 23;
	mov.b32 	%f196, %r205;
	ex2.approx.ftz.f32 	%f197, %f195;
	mul.f32 	%f198, %f197, %f196;
	add.f32 	%f199, %f187, %f198;
	sub.f32 	%f200, %f456, %f173;
	fma.rn.f32 	%f201, %f200, 0f3BBB989D, 0f3F000000;
	cvt.sat.f32.f32 	%f202, %f201;
	fma.rm.f32 	%f203, %f202, %f178, %f177;
	add.f32 	%f204, %f203, 0fCB40007F;
	neg.f32 	%f205, %f204;
	fma.rn.f32 	%f206, %f200, 0f3FB8AA3B, %f205;
	fma.rn.f32 	%f207, %f200, 0f32A57060, %f206;
	mov.b32 	%r206, %f203;
	shl.b32 	%r207, %r206, 23;
	mov.b32 	%f208, %r207;
	ex2.approx.ftz.f32 	%f209, %f207;
	mul.f32 	%f210, %f209, %f208;
	add.f32 	%f211, %f199, %f210;
	sub.f32 	%f212, %f455, %f173;
	fma.rn.f32 	%f213, %f212, 0f3BBB989D, 0f3F000000;
	cvt.sat.f32.f32 	%f214, %f213;
	fma.rm.f32 	%f215, %f214, %f178, %f177;
	add.f32 	%f216, %f215, 0fCB40007F;
	neg.f32 	%f217, %f216;
	fma.rn.f32 	%f218, %f212, 0f3FB8AA3B, %f217;
	fma.rn.f32 	%f219, %f212, 0f32A57060, %f218;
	mov.b32 	%r208, %f215;
	shl.b32 	%r209, %r208, 23;
	mov.b32 	%f220, %r209;
	ex2.approx.ftz.f32 	%f221, %f219;
	mul.f32 	%f222, %f221, %f220;
	add.f32 	%f223, %f211, %f222;
	sub.f32 	%f224, %f460, %f173;
	fma.rn.f32 	%f225, %f224, 0f3BBB989D, 0f3F000000;
	cvt.sat.f32.f32 	%f226, %f225;
	fma.rm.f32 	%f227, %f226, %f178, %f177;
	add.f32 	%f228, %f227, 0fCB40007F;
	neg.f32 	%f229, %f228;
	fma.rn.f32 	%f230, %f224, 0f3FB8AA3B, %f229;
	fma.rn.f32 	%f231, %f224, 0f32A57060, %f230;
	mov.b32 	%r210, %f227;
	shl.b32 	%r211, %r210, 23;
	mov.b32 	%f232, %r211;
	ex2.approx.ftz.f32 	%f233, %f231;
	mul.f32 	%f234, %f233, %f232;
	add.f32 	%f235, %f223, %f234;
	sub.f32 	%f236, %f459, %f173;
	fma.rn.f32 	%f237, %f236, 0f3BBB989D, 0f3F000000;
	cvt.sat.f32.f32 	%f238, %f237;
	fma.rm.f32 	%f239, %f238, %f178, %f177;
	add.f32 	%f240, %f239, 0fCB40007F;
	neg.f32 	%f241, %f240;
	fma.rn.f32 	%f242, %f236, 0f3FB8AA3B, %f241;
	fma.rn.f32 	%f243, %f236, 0f32A57060, %f242;
	mov.b32 	%r212, %f239;
	shl.b32 	%r213, %r212, 23;
	mov.b32 	%f244, %r213;
	ex2.approx.ftz.f32 	%f245, %f243;
	mul.f32 	%f246, %f245, %f244;
	add.f32 	%f247, %f235, %f246;
	sub.f32 	%f248, %f464, %f173;
	fma.rn.f32 	%f249, %f248, 0f3BBB989D, 0f3F000000;
	cvt.sat.f32.f32 	%f250, %f249;
	fma.rm.f32 	%f251, %f250, %f178, %f177;
	add.f32 	%f252, %f251, 0fCB40007F;
	neg.f32 	%f253, %f252;
	fma.rn.f32 	%f254, %f248, 0f3FB8AA3B, %f253;
	fma.rn.f32 	%f255, %f248, 0f32A57060, %f254;
	mov.b32 	%r214, %f251;
	shl.b32 	%r215, %r214, 23;
	mov.b32 	%f256, %r215;
	ex2.approx.ftz.f32 	%f257, %f255;
	mul.f32 	%f258, %f257, %f256;
	add.f32 	%f259, %f247, %f258;
	sub.f32 	%f260, %f463, %f173;
	fma.rn.f32 	%f261, %f260, 0f3BBB989D, 0f3F000000;
	cvt.sat.f32.f32 	%f262, %f261;
	fma.rm.f32 	%f263, %f262, %f178, %f177;
	add.f32 	%f264, %f263, 0fCB40007F;
	neg.f32 	%f265, %f264;
	fma.rn.f32 	%f266, %f260, 0f3FB8AA3B, %f265;
	fma.rn.f32 	%f267, %f260, 0f32A57060, %f266;
	mov.b32 	%r216, %f263;
	shl.b32 	%r217, %r216, 23;
	mov.b32 	%f268, %r217;
	ex2.approx.ftz.f32 	%f269, %f267;
	mul.f32 	%f270, %f269, %f268;
	add.f32 	%f271, %f259, %f270;
	sub.f32 	%f272, %f468, %f173;
	fma.rn.f32 	%f273, %f272, 0f3BBB989D, 0f3F000000;
	cvt.sat.f32.f32 	%f274, %f273;
	fma.rm.f32 	%f275, %f274, %f178, %f177;
	add.f32 	%f276, %f275, 0fCB40007F;
	neg.f32 	%f277, %f276;
	fma.rn.f32 	%f278, %f272, 0f3FB8AA3B, %f277;
	fma.rn.f32 	%f279, %f272, 0f32A57060, %f278;
	mov.b32 	%r218, %f275;
	shl.b32 	%r219, %r218, 23;
	mov.b32 	%f280, %r219;
	ex2.approx.ftz.f32 	%f281, %f279;
	mul.f32 	%f282, %f281, %f280;
	add.f32 	%f283, %f271, %f282;
	sub.f32 	%f284, %f467, %f173;
	fma.rn.f32 	%f285, %f284, 0f3BBB989D, 0f3F000000;
	cvt.sat.f32.f32 	%f286, %f285;
	fma.rm.f32 	%f287, %f286, %f178, %f177;
	add.f32 	%f288, %f287, 0fCB40007F;
	neg.f32 	%f289, %f288;
	fma.rn.f32 	%f290, %f284, 0f3FB8AA3B, %f289;
	fma.rn.f32 	%f291, %f284, 0f32A57060, %f290;
	mov.b32 	%r220, %f287;
	shl.b32 	%r221, %r220, 23;
	mov.b32 	%f292, %r221;
	ex2.approx.ftz.f32 	%f293, %f291;
	mul.f32 	%f294, %f293, %f292;
	add.f32 	%f295, %f283, %f294;
	sub.f32 	%f296, %f472, %f173;
	fma.rn.f32 	%f297, %f296, 0f3BBB989D, 0f3F000000;
	cvt.sat.f32.f32 	%f298, %f297;
	fma.rm.f32 	%f299, %f298, %f178, %f177;
	add.f32 	%f300, %f299, 0fCB40007F;
	neg.f32 	%f301, %f300;
	fma.rn.f32 	%f302, %f296, 0f3FB8AA3B, %f301;
	fma.rn.f32 	%f303, %f296, 0f32A57060, %f302;
	mov.b32 	%r222, %f299;
	shl.b32 	%r223, %r222, 23;
	mov.b32 	%f304, %r223;
	ex2.approx.ftz.f32 	%f305, %f303;
	mul.f32 	%f306, %f305, %f304;
	add.f32 	%f307, %f295, %f306;
	sub.f32 	%f308, %f471, %f173;
	fma.rn.f32 	%f309, %f308, 0f3BBB989D, 0f3F000000;
	cvt.sat.f32.f32 	%f310, %f309;
	fma.rm.f32 	%f311, %f310, %f178, %f177;
	add.f32 	%f312, %f311, 0fCB40007F;
	neg.f32 	%f313, %f312;
	fma.rn.f32 	%f314, %f308, 0f3FB8AA3B, %f313;
	fma.rn.f32 	%f315, %f308, 0f32A57060, %f314;
	mov.b32 	%r224, %f311;
	shl.b32 	%r225, %r224, 23;
	mov.b32 	%f316, %r225;
	ex2.approx.ftz.f32 	%f317, %f315;
	mul.f32 	%f318, %f317, %f316;
	add.f32 	%f319, %f307, %f318;
	sub.f32 	%f320, %f476, %f173;
	fma.rn.f32 	%f321, %f320, 0f3BBB989D, 0f3F000000;
	cvt.sat.f32.f32 	%f322, %f321;
	fma.rm.f32 	%f323, %f322, %f178, %f177;
	add.f32 	%f324, %f323, 0fCB40007F;
	neg.f32 	%f325, %f324;
	fma.rn.f32 	%f326, %f320, 0f3FB8AA3B, %f325;
	fma.rn.f32 	%f327, %f320, 0f32A57060, %f326;
	mov.b32 	%r226, %f323;
	shl.b32 	%r227, %r226, 23;
	mov.b32 	%f328, %r227;
	ex2.approx.ftz.f32 	%f329, %f327;
	mul.f32 	%f330, %f329, %f328;
	add.f32 	%f331, %f319, %f330;
	sub.f32 	%f332, %f475, %f173;
	fma.rn.f32 	%f333, %f332, 0f3BBB989D, 0f3F000000;
	cvt.sat.f32.f32 	%f334, %f333;
	fma.rm.f32 	%f335, %f334, %f178, %f177;
	add.f32 	%f336, %f335, 0fCB40007F;
	neg.f32 	%f337, %f336;
	fma.rn.f32 	%f338, %f332, 0f3FB8AA3B, %f337;
	fma.rn.f32 	%f339, %f332, 0f32A57060, %f338;
	mov.b32 	%r228, %f335;
	shl.b32 	%r229, %r228, 23;
	mov.b32 	%f340, %r229;
	ex2.approx.ftz.f32 	%f341, %f339;
	mul.f32 	%f342, %f341, %f340;
	add.f32 	%f343, %f331, %f342;
	sub.f32 	%f344, %f480, %f173;
	fma.rn.f32 	%f345, %f344, 0f3BBB989D, 0f3F000000;
	cvt.sat.f32.f32 	%f346, %f345;
	fma.rm.f32 	%f347, %f346, %f178, %f177;
	add.f32 	%f348, %f347, 0fCB40007F;
	neg.f32 	%f349, %f348;
	fma.rn.f32 	%f350, %f344, 0f3FB8AA3B, %f349;
	fma.rn.f32 	%f351, %f344, 0f32A57060, %f350;
	mov.b32 	%r230, %f347;
	shl.b32 	%r231, %r230, 23;
	mov.b32 	%f352, %r231;
	ex2.approx.ftz.f32 	%f353, %f351;
	mul.f32 	%f354, %f353, %f352;
	add.f32 	%f355, %f343, %f354;
	sub.f32 	%f356, %f479, %f173;
	fma.rn.f32 	%f357, %f356, 0f3BBB989D, 0f3F000000;
	cvt.sat.f32.f32 	%f358, %f357;
	fma.rm.f32 	%f359, %f358, %f178, %f177;
	add.f32 	%f360, %f359, 0fCB40007F;
	neg.f32 	%f361, %f360;
	fma.rn.f32 	%f362, %f356, 0f3FB8AA3B, %f361;
	fma.rn.f32 	%f363, %f356, 0f32A57060, %f362;
	mov.b32 	%r232, %f359;
	shl.b32 	%r233, %r232, 23;
	mov.b32 	%f364, %r233;
	ex2.approx.ftz.f32 	%f365, %f363;
	mul.f32 	%f366, %f365, %f364;
	add.f32 	%f367, %f355, %f366;
	sub.f32 	%f368, %f484, %f173;
	fma.rn.f32 	%f369, %f368, 0f3BBB989D, 0f3F000000;
	cvt.sat.f32.f32 	%f370, %f369;
	fma.rm.f32 	%f371, %f370, %f178, %f177;
	add.f32 	%f372, %f371, 0fCB40007F;
	neg.f32 	%f373, %f372;
	fma.rn.f32 	%f374, %f368, 0f3FB8AA3B, %f373;
	fma.rn.f32 	%f375, %f368, 0f32A57060, %f374;
	mov.b32 	%r234, %f371;
	shl.b32 	%r235, %r234, 23;
	mov.b32 	%f376, %r235;
	ex2.approx.ftz.f32 	%f377, %f375;
	mul.f32 	%f378, %f377, %f376;
	add.f32 	%f379, %f367, %f378;
	sub.f32 	%f380, %f483, %f173;
	fma.rn.f32 	%f381, %f380, 0f3BBB989D, 0f3F000000;
	cvt.sat.f32.f32 	%f382, %f381;
	fma.rm.f32 	%f383, %f382, %f178, %f177;
	add.f32 	%f384, %f383, 0fCB40007F;
	neg.f32 	%f385, %f384;
	fma.rn.f32 	%f386, %f380, 0f3FB8AA3B, %f385;
	fma.rn.f32 	%f387, %f380, 0f32A57060, %f386;
	mov.b32 	%r236, %f383;
	shl.b32 	%r237, %r236, 23;
	mov.b32 	%f388, %r237;
	ex2.approx.ftz.f32 	%f389, %f387;
	mul.f32 	%f390, %f389, %f388;
	add.f32 	%f391, %f379, %f390;
	sub.f32 	%f392, %f488, %f173;
	fma.rn.f32 	%f393, %f392, 0f3BBB989D, 0f3F000000;
	cvt.sat.f32.f32 	%f394, %f393;
	fma.rm.f32 	%f395, %f394, %f178, %f177;
	add.f32 	%f396, %f395, 0fCB40007F;
	neg.f32 	%f397, %f396;
	fma.rn.f32 	%f398, %f392, 0f3FB8AA3B, %f397;
	fma.rn.f32 	%f399, %f392, 0f32A57060, %f398;
	mov.b32 	%r238, %f395;
	shl.b32 	%r239, %r238, 23;
	mov.b32 	%f400, %r239;
	ex2.approx.ftz.f32 	%f401, %f399;
	mul.f32 	%f402, %f401, %f400;
	add.f32 	%f403, %f391, %f402;
	sub.f32 	%f404, %f487, %f173;
	fma.rn.f32 	%f405, %f404, 0f3BBB989D, 0f3F000000;
	cvt.sat.f32.f32 	%f406, %f405;
	fma.rm.f32 	%f407, %f406, %f178, %f177;
	add.f32 	%f408, %f407, 0fCB40007F;
	neg.f32 	%f409, %f408;
	fma.rn.f32 	%f410, %f404, 0f3FB8AA3B, %f409;
	fma.rn.f32 	%f411, %f404, 0f32A57060, %f410;
	mov.b32 	%r240, %f407;
	shl.b32 	%r241, %r240, 23;
	mov.b32 	%f412, %r241;
	ex2.approx.ftz.f32 	%f413, %f411;
	mul.f32 	%f414, %f413, %f412;
	add.f32 	%f415, %f403, %f414;
	sub.f32 	%f416, %f492, %f173;
	fma.rn.f32 	%f417, %f416, 0f3BBB989D, 0f3F000000;
	cvt.sat.f32.f32 	%f418, %f417;
	fma.rm.f32 	%f419, %f418, %f178, %f177;
	add.f32 	%f420, %f419, 0fCB40007F;
	neg.f32 	%f421, %f420;
	fma.rn.f32 	%f422, %f416, 0f3FB8AA3B, %f421;
	fma.rn.f32 	%f423, %f416, 0f32A57060, %f422;
	mov.b32 	%r242, %f419;
	shl.b32 	%r243, %r242, 23;
	mov.b32 	%f424, %r243;
	ex2.approx.ftz.f32 	%f425, %f423;
	mul.f32 	%f426, %f425, %f424;
	add.f32 	%f427, %f415, %f426;
	sub.f32 	%f428, %f491, %f173;
	fma.rn.f32 	%f429, %f428, 0f3BBB989D, 0f3F000000;
	cvt.sat.f32.f32 	%f430, %f429;
	fma.rm.f32 	%f431, %f430, %f178, %f177;
	add.f32 	%f432, %f431, 0fCB40007F;
	neg.f32 	%f433, %f432;
	fma.rn.f32 	%f434, %f428, 0f3FB8AA3B, %f433;
	fma.rn.f32 	%f435, %f428, 0f32A57060, %f434;
	mov.b32 	%r244, %f431;
	shl.b32 	%r245, %r244, 23;
	mov.b32 	%f436, %r245;
	ex2.approx.ftz.f32 	%f437, %f435;
	mul.f32 	%f438, %f437, %f436;
	add.f32 	%f439, %f427, %f438;
	mov.b32 	%r246, %f439;
	shfl.sync.bfly.b32	%r247|%p64, %r246, 16, 31, -1;
	mov.b32 	%f440, %r247;
	add.f32 	%f441, %f439, %f440;
	mov.b32 	%r248, %f441;
	shfl.sync.bfly.b32	%r249|%p65, %r248, 8, 31, -1;
	mov.b32 	%f442, %r249;
	add.f32 	%f443, %f441, %f442;
	mov.b32 	%r250, %f443;
	shfl.sync.bfly.b32	%r251|%p66, %r250, 4, 31, -1;
	mov.b32 	%f444, %r251;
	add.f32 	%f445, %f443, %f444;
	mov.b32 	%r252, %f445;
	shfl.sync.bfly.b32	%r253|%p67, %r252, 2, 31, -1;
	mov.b32 	%f446, %r253;
	add.f32 	%f447, %f445, %f446;
	mov.b32 	%r254, %f447;
	shfl.sync.bfly.b32	%r255|%p68, %r254, 1, 31, -1;
	mov.b32 	%f448, %r255;
	add.f32 	%f449, %f447, %f448;
	div.rn.f32 	%f85, %f186, %f449;
	div.rn.f32 	%f86, %f198, %f449;
	div.rn.f32 	%f87, %f210, %f449;
	div.rn.f32 	%f88, %f222, %f449;
	div.rn.f32 	%f89, %f234, %f449;
	div.rn.f32 	%f90, %f246, %f449;
	div.rn.f32 	%f91, %f258, %f449;
	div.rn.f32 	%f92, %f270, %f449;
	div.rn.f32 	%f93, %f282, %f449;
	div.rn.f32 	%f94, %f294, %f449;
	div.rn.f32 	%f95, %f306, %f449;
	div.rn.f32 	%f96, %f318, %f449;
	div.rn.f32 	%f97, %f330, %f449;
	div.rn.f32 	%f98, %f342, %f449;
	div.rn.f32 	%f99, %f354, %f449;
	div.rn.f32 	%f100, %f366, %f449;
	div.rn.f32 	%f101, %f378, %f449;
	div.rn.f32 	%f102, %f390, %f449;
	div.rn.f32 	%f103, %f402, %f449;
	div.rn.f32 	%f104, %f414, %f449;
	div.rn.f32 	%f105, %f426, %f449;
	div.rn.f32 	%f106, %f438, %f449;
	mul.lo.s64 	%rd30, %rd152, %rd41;
	@%p58 bra 	$L__BB193_50;
	add.s64 	%rd83, %rd30, %rd5;
	shr.u64 	%rd84, %rd83, 63;
	add.s64 	%rd85, %rd83, %rd84;
	shl.b64 	%rd86, %rd85, 2;
	and.b64  	%rd87, %rd86, -8;
	add.s64 	%rd88, %rd3, %rd87;
	st.global.v2.f32 	[%rd88], {%f85, %f86};
$L__BB193_50:
	setp.le.s64 	%p69, %rd43, %rd6;
	@%p69 bra 	$L__BB193_52;
	add.s64 	%rd89, %rd30, %rd6;
	shr.u64 	%rd90, %rd89, 63;
	add.s64 	%rd91, %rd89, %rd90;
	shl.b64 	%rd92, %rd91, 2;
	and.b64  	%rd93, %rd92, -8;
	add.s64 	%rd94, %rd3, %rd93;
	st.global.v2.f32 	[%rd94], {%f87, %f88};
$L__BB193_52:
	setp.le.s64 	%p70, %rd43, %rd7;
	@%p70 bra 	$L__BB193_54;
	add.s64 	%rd95, %rd30, %rd7;
	shr.u64 	%rd96, %rd95, 63;
	add.s64 	%rd97, %rd95, %rd96;
	shl.b64 	%rd98, %rd97, 2;
	and.b64  	%rd99, %rd98, -8;
	add.s64 	%rd100, %rd3, %rd99;
	st.global.v2.f32 	[%rd100], {%f89, %f90};
$L__BB193_54:
	setp.le.s64 	%p71, %rd43, %rd8;
	@%p71 bra 	$L__BB193_56;
	add.s64 	%rd101, %rd30, %rd8;
	shr.u64 	%rd102, %rd101, 63;
	add.s64 	%rd103, %rd101, %rd102;
	shl.b64 	%rd104, %rd103, 2;
	and.b64  	%rd105, %rd104, -8;
	add.s64 	%rd106, %rd3, %rd105;
	st.global.v2.f32 	[%rd106], {%f91, %f92};
$L__BB193_56:
	setp.le.s64 	%p72, %rd43, %rd9;
	@%p72 bra 	$L__BB193_58;
	add.s64 	%rd107, %rd30, %rd9;
	shr.u64 	%rd108, %rd107, 63;
	add.s64 	%rd109, %rd107, %rd108;
	shl.b64 	%rd110, %rd109, 2;
	and.b64  	%rd111, %rd110, -8;
	add.s64 	%rd112, %rd3, %rd111;
	st.global.v2.f32 	[%rd112], {%f93, %f94};
$L__BB193_58:
	setp.le.s64 	%p73, %rd43, %rd10;
	@%p73 bra 	$L__BB193_60;
	add.s64 	%rd113, %rd30, %rd10;
	shr.u64 	%rd114, %rd113, 63;
	add.s64 	%rd115, %rd113, %rd114;
	shl.b64 	%rd116, %rd115, 2;
	and.b64  	%rd117, %rd116, -8;
	add.s64 	%rd118, %rd3, %rd117;
	st.global.v2.f32 	[%rd118], {%f95, %f96};
$L__BB193_60:
	setp.le.s64 	%p74, %rd43, %rd11;
	@%p74 bra 	$L__BB193_62;
	add.s64 	%rd119, %rd30, %rd11;
	shr.u64 	%rd120, %rd119, 63;
	add.s64 	%rd121, %rd119, %rd120;
	shl.b64 	%rd122, %rd121, 2;
	and.b64  	%rd123, %rd122, -8;
	add.s64 	%rd124, %rd3, %rd123;
	st.global.v2.f32 	[%rd124], {%f97, %f98};
$L__BB193_62:
	setp.le.s64 	%p75, %rd43, %rd12;
	@%p75 bra 	$L__BB193_64;
	add.s64 	%rd125, %rd30, %rd12;
	shr.u64 	%rd126, %rd125, 63;
	add.s64 	%rd127, %rd125, %rd126;
	shl.b64 	%rd128, %rd127, 2;
	and.b64  	%rd129, %rd128, -8;
	add.s64 	%rd130, %rd3, %rd129;
	st.global.v2.f32 	[%rd130], {%f99, %f100};
$L__BB193_64:
	setp.le.s64 	%p76, %rd43, %rd13;
	@%p76 bra 	$L__BB193_66;
	add.s64 	%rd131, %rd30, %rd13;
	shr.u64 	%rd132, %rd131, 63;
	add.s64 	%rd133, %rd131, %rd132;
	shl.b64 	%rd134, %rd133, 2;
	and.b64  	%rd135, %rd134, -8;
	add.s64 	%rd136, %rd3, %rd135;
	st.global.v2.f32 	[%rd136], {%f101, %f102};
$L__BB193_66:
	setp.le.s64 	%p77, %rd43, %rd14;
	@%p77 bra 	$L__BB193_68;
	add.s64 	%rd137, %rd30, %rd14;
	shr.u64 	%rd138, %rd137, 63;
	add.s64 	%rd139, %rd137, %rd138;
	shl.b64 	%rd140, %rd139, 2;
	and.b64  	%rd141, %rd140, -8;
	add.s64 	%rd142, %rd3, %rd141;
	st.global.v2.f32 	[%rd142], {%f103, %f104};
$L__BB193_68:
	setp.le.s64 	%p78, %rd43, %rd15;
	@%p78 bra 	$L__BB193_70;
	add.s64 	%rd143, %rd30, %rd15;
	shr.u64 	%rd144, %rd143, 63;
	add.s64 	%rd145, %rd143, %rd144;
	shl.b64 	%rd146, %rd145, 2;
	and.b64  	%rd147, %rd146, -8;
	add.s64 	%rd148, %rd3, %rd147;
	st.global.v2.f32 	[%rd148], {%f105, %f106};
$L__BB193_70:
	ld.param.u64 	%rd151, [_Z15SoftmaxWarpImplI22BroadcastScaleMaskLoadIffbLm2EiE11DirectStoreIffEfLi2ELi22ELi32ELi1ELb1EL9Algorithm0EEvT_T0_ll_param_2];
	mov.u32 	%r256, %nctaid.x;
	mov.u32 	%r257, %ntid.y;
	mul.lo.s32 	%r258, %r256, %r257;
	cvt.s64.s32 	%rd149, %r258;
	add.s64 	%rd152, %rd152, %rd149;
	setp.lt.s64 	%p79, %rd152, %rd151;
	@%p79 bra 	$L__BB193_4;
$L__BB193_71:
	ret;

}
	// .globl	_Z15SoftmaxWarpImplI22BroadcastScaleMaskLoadIffbLm2EiE11DirectStoreIffEfLi2ELi24ELi32ELi1ELb0EL9Algorithm0EEvT_T0_ll
.visible .entry _Z15SoftmaxWarpImplI22BroadcastScaleMaskLoadIffbLm2EiE11DirectStoreIffEfLi2ELi24ELi32ELi1ELb0EL9Algorithm0EEvT_T0_ll(
	.param .align 8 .b8 _Z15SoftmaxWarpImplI22BroadcastScaleMaskLoadIffbLm2EiE11DirectStoreIffEfLi2ELi24ELi32ELi1ELb0EL9Algorithm0EEvT_T0_ll_param_0[88],
	.param .align 8 .b8 _Z15SoftmaxWarpImplI22BroadcastScaleMaskLoadIffbLm2EiE11DirectStoreIffEfLi2ELi24ELi32ELi1ELb0EL9Algorithm0EEvT_T0_ll_param_1[16],
	.param .u64 _Z15SoftmaxWarpImplI22BroadcastScaleMaskLoadIffbLm2EiE11DirectStoreIffEfLi2ELi24ELi32ELi1ELb0EL9Algorithm0EEvT_T0_ll_param_2,
	.param .u64 _Z15SoftmaxWarpImplI22BroadcastScaleMaskLoadIffbLm2EiE11DirectStoreIffEfLi2ELi24ELi32ELi1ELb0EL9Algorithm0EEvT_T0_ll_param_3
)
{
	.reg .pred 	%p<62>;
	.reg .b16 	%rs<25>;
	.reg .b32 	%r<256>;
	.reg .b32 	%f<447>;
	.reg .b64 	%rd<152>;

	ld.param.u64 	%rd30, [_Z15SoftmaxWarpImplI22BroadcastScaleMaskLoadIffbLm2EiE11DirectStoreIffEfLi2ELi24ELi32ELi1ELb0EL9Algorithm0EEvT_T0_ll_param_1+8];
	ld.param.u64 	%rd29, [_Z15SoftmaxWarpImplI22BroadcastScaleMaskLoadIffbLm2EiE11DirectStoreIffEfLi2ELi24ELi32ELi1ELb0EL9Algorithm0EEvT_T0_ll_param_1];
	ld.param.v2.f32 	{%f39, %f40}, [_Z15SoftmaxWarpImplI22BroadcastScaleMaskLoadIffbLm2EiE11DirectStoreIffEfLi2ELi24ELi32ELi1ELb0EL9Algorithm0EEvT_T0_ll_param_0+80];
	ld.param.u64 	%rd28, [_Z15SoftmaxWarpImplI22BroadcastScaleMaskLoadIffbLm2EiE11DirectStoreIffEfLi2ELi24ELi32ELi1ELb0EL9Algorithm0EEvT_T0_ll_param_0+72];
	ld.param.v2.u32 	{%r8, %r9}, [_Z15SoftmaxWarpImplI22BroadcastScaleMaskLoadIffbLm2EiE11DirectStoreIffEfLi2ELi24ELi32ELi1ELb0EL9Algorithm0EEvT_T0_ll_param_0+56];
	ld.param.v2.u32 	{%r6, %r7}, [_Z15SoftmaxWarpImplI22BroadcastScaleMaskLoadIffbLm2EiE11DirectStoreIffEfLi2ELi24ELi32ELi1ELb0EL9Algorithm0EEvT_T0_ll_param_0+40];
	ld.param.u64 	%rd24, [_Z15SoftmaxWarpImplI22BroadcastScaleMaskLoadIffbLm2EiE11DirectStoreIffEfLi2ELi24ELi32ELi1ELb0EL9Algorithm0EEvT_T0_ll_param_0+24];
	ld.param.u64 	%rd23, [_Z15SoftmaxWarpImplI22BroadcastScaleMaskLoadIffbLm2EiE11DirectStoreIffEfLi2ELi24ELi32ELi1ELb0EL9Algorithm0EEvT_T0_ll_param_0+16];
	ld.param.u64 	%rd22, [_Z15SoftmaxWarpImplI22BroadcastScaleMaskLoadIffbLm2EiE11DirectStoreIffEfLi2ELi24ELi32ELi1ELb0EL9Algorithm0EEvT_T0_ll_param_0+8];
	ld.param.u64 	%rd21, [_Z15SoftmaxWarpImplI22BroadcastScaleMaskLoadIffbLm2EiE11DirectStoreIffEfLi2ELi24ELi32ELi1ELb0EL9Algorithm0EEvT_T0_ll_param_0];
	ld.param.u64 	%rd32, [_Z15SoftmaxWarpImplI22BroadcastScaleMaskLoadIffbLm2EiE11DirectStoreIffEfLi2ELi24ELi32ELi1ELb0EL9Algorithm0EEvT_T0_ll_param_3];
	cvta.to.global.u64 	%rd1, %rd21;
	cvta.to.global.u64 	%rd2, %rd22;
	setp.lt.s64 	%p1, %rd32, 769;
	@%p1 bra 	$L__BB194_2;
	mov.u64 	%rd33, $str;
	cvta.global.u64 	%rd34, %rd33;
	mov.u64 	%rd35, $str$1;
	cvta.global.u64 	%rd36, %rd35;
	mov.u64 	%rd37, __unnamed_190;
	cvta.global.u64 	%rd38, %rd37;
	{ // callseq 189, 0
	.param .b64 param0;
	st.param.b64 	[param0], %rd34;
	.param .b64 param1;
	st.param.b64 	[param1], %rd36;
	.param .b32 param2;
	st.param.b32 	[param2], 254;
	.param .b64 param3;
	st.param.b64 	[param3], %rd38;
	.param .b64 param4;
	st.param.b64 	[param4], 1;
	call.uni 
	__assertfail, 
	(
	param0, 
	param1, 
	param2, 
	param3, 
	param4
	);
	} // callseq 189
$L__BB194_2:
	ld.param.u64 	%rd149, [_Z15SoftmaxWarpImplI22BroadcastScaleMaskLoadIffbLm2EiE11DirectStoreIffEfLi2ELi24ELi32ELi1ELb0EL9Algorithm0EEvT_T0_ll_param_2];
	mov.u32 	%r10, %ctaid.x;
	mov.u32 	%r11, %ntid.y;
	mov.u32 	%r12, %tid.y;
	mad.lo.s32 	%r13, %r10, %r11, %r12;
	cvt.s64.s32 	%rd151, %r13;
	setp.le.s64 	%p2, %rd149, %rd151;
	@%p2 bra 	$L__BB194_29;
	mov.u32 	%r14, %tid.x;
	shl.b32 	%r15, %r14, 1;
	cvt.u64.u32 	%rd6, %r15;
	cvt.u32.u64 	%r16, %rd6;
	cvt.u32.u64 	%r18, %rd28;
$L__BB194_4:
	setp.eq.s64 	%p3, %rd24, 1;
	setp.eq.s64 	%p4, %rd23, 1;
	cvt.u32.u64 	%r17, %rd151;
	mad.lo.s32 	%r4, %r18, %r17, %r16;
	div.s32 	%r19, %r4, %r6;
	mul.lo.s32 	%r20, %r19, %r6;
	sub.s32 	%r21, %r4, %r20;
	selp.b32 	%r22, 0, %r19, %p4;
	selp.b32 	%r23, 0, %r21, %p3;
	mul.lo.s32 	%r24, %r8, %r22;
	mad.lo.s32 	%r25, %r9, %r23, %r24;
	shr.u32 	%r26, %r4, 31;
	add.s32 	%r27, %r4, %r26;
	shr.s32 	%r28, %r27, 1;
	mul.wide.s32 	%rd39, %r28, 8;
	add.s64 	%rd8, %rd1, %rd39;
	ld.global.f32 	%f41, [%rd8];
	shr.u32 	%r29, %r25, 31;
	add.s32 	%r30, %r25, %r29;
	shr.s32 	%r31, %r30, 1;
	mul.wide.s32 	%rd40, %r31, 2;
	add.s64 	%rd41, %rd2, %rd40;
	ld.global.v2.u8 	{%rs1, %rs2}, [%rd41];
	setp.eq.s16 	%p5, %rs1, 0;
	mul.f32 	%f42, %f41, %f40;
	selp.f32 	%f3, %f39, %f42, %p5;
	setp.eq.s16 	%p6, %rs2, 0;
	mov.f32 	%f435, %f39;
	@%p6 bra 	$L__BB194_6;
	ld.global.f32 	%f43, [%rd8+4];
	mul.f32 	%f435, %f43, %f40;
$L__BB194_6:
	setp.eq.s64 	%p7, %rd24, 1;
	setp.eq.s64 	%p8, %rd23, 1;
	add.s32 	%r5, %r4, 64;
	div.s32 	%r32, %r5, %r6;
	mul.lo.s32 	%r33, %r32, %r6;
	sub.s32 	%r34, %r5, %r33;
	selp.b32 	%r35, 0, %r32, %p8;
	selp.b32 	%r36, 0, %r34, %p7;
	mul.lo.s32 	%r37, %r8, %r35;
	mad.lo.s32 	%r38, %r9, %r36, %r37;
	shr.u32 	%r39, %r5, 31;
	add.s32 	%r40, %r5, %r39;
	shr.s32 	%r41, %r40, 1;
	mul.wide.s32 	%rd42, %r41, 8;
	add.s64 	%rd9, %rd1, %rd42;
	ld.global.f32 	%f44, [%rd9];
	shr.u32 	%r42, %r38, 31;
	add.s32 	%r43, %r38, %r42;
	shr.s32 	%r44, %r43, 1;
	mul.wide.s32 	%rd43, %r44, 2;
	add.s64 	%rd44, %rd2, %rd43;
	ld.global.v2.u8 	{%rs3, %rs4}, [%rd44];
	setp.eq.s16 	%p9, %rs3, 0;
	mul.f32 	%f45, %f44, %f40;
	selp.f32 	%f6, %f39, %f45, %p9;
	setp.eq.s16 	%p10, %rs4, 0;
	mov.f32 	%f436, %f39;
	@%p10 bra 	$L__BB194_8;
	ld.global.f32 	%f46, [%rd9+4];
	mul.f32 	%f436, %f46, %f40;
$L__BB194_8:
	setp.eq.s64 	%p11, %rd24, 1;
	setp.eq.s64 	%p12, %rd23, 1;
	add.s32 	%r45, %r5, 64;
	div.s32 	%r46, %r45, %r6;
	mul.lo.s32 	%r47, %r46, %r6;
	sub.s32 	%r48, %r45, %r47;
	selp.b32 	%r49, 0, %r46, %p12;
	selp.b32 	%r50, 0, %r48, %p11;
	mul.lo.s32 	%r51, %r8, %r49;
	mad.lo.s32 	%r52, %r9, %r50, %r51;
	shr.u32 	%r53, %r45, 31;
	add.s32 	%r54, %r45, %r53;
	shr.s32 	%r55, %r54, 1;
	mul.wide.s32 	%rd45, %r55, 8;
	add.s64 	%rd10, %rd1, %rd45;
	ld.global.f32 	%f47, [%rd10];
	shr.u32 	%r56, %r52, 31;
	add.s32 	%r57, %r52, %r56;
	shr.s32 	%r58, %r57, 1;
	mul.wide.s32 	%rd46, %r58, 2;
	add.s64 	%rd47, %rd2, %rd46;
	ld.global.v2.u8 	{%rs5, %rs6}, [%rd47];
	setp.eq.s16 	%p13, %rs5, 0;
	mul.f32 	%f48, %f47, %f40;
	selp.f32 	%f9, %f39, %f48, %p13;
	setp.eq.s16 	%p14, %rs6, 0;
	mov.f32 	%f437, %f39;
	@%p14 bra 	$L__BB194_10;
	ld.global.f32 	%f49, [%rd10+4];
	mul.f32 	%f437, %f49, %f40;
$L__BB194_10:
	setp.eq.s64 	%p15, %rd24, 1;
	setp.eq.s64 	%p16, %rd23, 1;
	add.s32 	%r59, %r5, 128;
	div.s32 	%r60, %r59, %r6;
	mul.lo.s32 	%r61, %r60, %r6;
	sub.s32 	%r62, %r59, %r61;
	selp.b32 	%r63, 0, %r60, %p16;
	selp.b32 	%r64, 0, %r62, %p15;
	mul.lo.s32 	%r65, %r8, %r63;
	mad.lo.s32 	%r66, %r9, %r64, %r65;
	shr.u32 	%r67, %r59, 31;
	add.s32 	%r68, %r59, %r67;
	shr.s32 	%r69, %r68, 1;
	mul.wide.s32 	%rd48, %r69, 8;
	add.s64 	%rd11, %rd1, %rd48;
	ld.global.f32 	%f50, [%rd11];
	shr.u32 	%r70, %r66, 31;
	add.s32 	%r71, %r66, %r70;
	shr.s32 	%r72, %r71, 1;
	mul.wide.s32 	%rd49, %r72, 2;
	add.s64 	%rd50, %rd2, %rd49;
	ld.global.v2.u8 	{%rs7, %rs8}, [%rd50];
	setp.eq.s16 	%p17, %rs7, 0;
	mul.f32 	%f51, %f50, %f40;
	selp.f32 	%f12, %f39, %f51, %p17;
	setp.eq.s16 	%p18, %rs8, 0;
	mov.f32 	%f438, %f39;
	@%p18 bra 	$L__BB194_12;
	ld.global.f32 	%f52, [%rd11+4];
	mul.f32 	%f438, %f52, %f40;
$L__BB194_12:
	setp.eq.s64 	%p19, %rd24, 1;
	setp.eq.s64 	%p20, %rd23, 1;
	add.s32 	%r73, %r5, 192;
	div.s32 	%r74, %r73, %r6;
	mul.lo.s32 	%r75, %r74, %r6;
	sub.s32 	%r76, %r73, %r75;
	selp.b32 	%r77, 0, %r74, %p20;
	selp.b32 	%r78, 0, %r76, %p19;
	mul.lo.s32 	%r79, %r8, %r77;
	mad.lo.s32 	%r80, %r9, %r78, %r79;
	shr.u32 	%r81, %r73, 31;
	add.s32 	%r82, %r73, %r81;
	shr.s32 	%r83, %r82, 1;
	mul.wide.s32 	%rd51, %r83, 8;
	add.s64 	%rd12, %rd1, %rd51;
	ld.global.f32 	%f53, [%rd12];
	shr.u32 	%r84, %r80, 31;
	add.s32 	%r85, %r80, %r84;
	shr.s32 	%r86, %r85, 1;
	mul.wide.s32 	%rd52, %r86, 2;
	add.s64 	%rd53, %rd2, %rd52;
	ld.global.v2.u8 	{%rs9, %rs10}, [%rd53];
	setp.eq.s16 	%p21, %rs9, 0;
	mul.f32 	%f54, %f53, %f40;
	selp.f32 	%f15, %f39, %f54, %p21;
	setp.eq.s16 	%p22, %rs10, 0;
	mov.f32 	%f439, %f39;
	@%p22 bra 	$L__BB194_14;
	ld.global.f32 	%f55, [%rd12+4];
	mul.f32 	%f439, %f55, %f40;
$L__BB194_14:
	setp.eq.s64 	%p23, %rd24, 1;
	setp.eq.s64 	%p24, %rd23, 1;
	add.s32 	%r87, %r5, 256;
	div.s32 	%r88, %r87, %r6;
	mul.lo.s32 	%r89, %r88, %r6;
	sub.s32 	%r90, %r87, %r89;
	selp.b32 	%r91, 0, %r88, %p24;
	selp.b32 	%r92, 0, %r90, %p23;
	mul.lo.s32 	%r93, %r8, %r91;
	mad.lo.s32 	%r94, %r9, %r92, %r93;
	shr.u32 	%r95, %r87, 31;
	add.s32 	%r96, %r87, %r95;
	shr.s32 	%r97, %r96, 1;
	mul.wide.s32 	%rd54, %r97, 8;
	add.s64 	%rd13, %rd1, %rd54;
	ld.global.f32 	%f56, [%rd13];
	shr.u32 	%r98, %r94, 31;
	add.s32 	%r99, %r94, %r98;
	shr.s32 	%r100, %r99, 1;
	mul.wide.s32 	%rd55, %r100, 2;
	add.s64 	%rd56, %rd2, %rd55;
	ld.global.v2.u8 	{%rs11, %rs12}, [%rd56];
	setp.eq.s16 	%p25, %rs11, 0;
	mul.f32 	%f57, %f56, %f40;
	selp.f32 	%f18, %f39, %f57, %p25;
	setp.eq.s16 	%p26, %rs12, 0;
	mov.f32 	%f440, %f39;
	@%p26 bra 	$L__BB194_16;
	ld.global.f32 	%f58, [%rd13+4];
	mul.f32 	%f440, %f58, %f40;
$L__BB194_16:
	setp.eq.s64 	%p27, %rd24, 1;
	setp.eq.s64 	%p28, %rd23, 1;
	add.s32 	%r101, %r5, 320;
	div.s32 	%r102, %r101, %r6;
	mul.lo.s32 	%r103, %r102, %r6;
	sub.s32 	%r104, %r101, %r103;
	selp.b32 	%r105, 0, %r102, %p28;
	selp.b32 	%r106, 0, %r104, %p27;
	mul.lo.s32 	%r107, %r8, %r105;
	mad.lo.s32 	%r108, %r9, %r106, %r107;
	shr.u32 	%r109, %r101, 31;
	add.s32 	%r110, %r101, %r109;
	shr.s32 	%r111, %r110, 1;
	mul.wide.s32 	%rd57, %r111, 8;
	add.s64 	%rd14, %rd1, %rd57;
	ld.global.f32 	%f59, [%rd14];
	shr.u32 	%r112, %r108, 31;
	add.s32 	%r113, %r108, %r112;
	shr.s32 	%r114, %r113, 1;
	mul.wide.s32 	%rd58, %r114, 2;
	add.s64 	%rd59, %rd2, %rd58;
	ld.global.v2.u8 	{%rs13, %rs14}, [%rd59];
	setp.eq.s16 	%p29, %rs13, 0;
	mul.f32 	%f60, %f59, %f40;
	selp.f32 	%f21, %f39, %f60, %p29;
	setp.eq.s16 	%p30, %rs14, 0;
	mov.f32 	%f441, %f39;
	@%p30 bra 	$L__BB194_18;
	ld.global.f32 	%f61, [%rd14+4];
	mul.f32 	%f441, %f61, %f40;
$L__BB194_18:
	add.s32 	%r115, %r5, 384;
	div.s32 	%r116, %r115, %r6;
	mul.lo.s32 	%r117, %r116, %r6;
	sub.s32 	%r118, %r115, %r117;
	selp.b32 	%r119, 0, %r116, %p28;
	selp.b32 	%r120, 0, %r118, %p27;
	mul.lo.s32 	%r121, %r8, %r119;
	mad.lo.s32 	%r122, %r9, %r120, %r121;
	shr.u32 	%r123, %r115, 31;
	add.s32 	%r124, %r115, %r123;
	shr.s32 	%r125, %r124, 1;
	mul.wide.s32 	%rd60, %r125, 8;
	add.s64 	%rd15, %rd1, %rd60;
	ld.global.f32 	%f62, [%rd15];
	shr.u32 	%r126, %r122, 31;
	add.s32 	%r127, %r122, %r126;
	shr.s32 	%r128, %r127, 1;
	mul.wide.s32 	%rd61, %r128, 2;
	add.s64 	%rd62, %rd2, %rd61;
	ld.global.v2.u8 	{%rs15, %rs16}, [%rd62];
	setp.eq.s16 	%p33, %rs15, 0;
	mul.f32 	%f63, %f62, %f40;
	selp.f32 	%f24, %f39, %f63, %p33;
	setp.eq.s16 	%p34, %rs16, 0;
	mov.f32 	%f442, %f39;
	@%p34 bra 	$L__BB194_20;
	ld.global.f32 	%f64, [%rd15+4];
	mul.f32 	%f442, %f64, %f40;
$L__BB194_20:
	add.s32 	%r129, %r5, 448;
	div.s32 	%r130, %r129, %r6;
	mul.lo.s32 	%r131, %r130, %r6;
	sub.s32 	%r132, %r129, %r131;
	selp.b32 	%r133, 0, %r130, %p28;
	selp.b32 	%r134, 0, %r132, %p27;
	mul.lo.s32 	%r135, %r8, %r133;
	mad.lo.s32 	%r136, %r9, %r134, %r135;
	shr.u32 	%r137, %r129, 31;
	add.s32 	%r138, %r129, %r137;
	shr.s32 	%r139, %r138, 1;
	mul.wide.s32 	%rd63, %r139, 8;
	add.s64 	%rd16, %rd1, %rd63;
	ld.global.f32 	%f65, [%rd16];
	shr.u32 	%r140, %r136, 31;
	add.s32 	%r141, %r136, %r140;
	shr.s32 	%r142, %r141, 1;
	mul.wide.s32 	%rd64, %r142, 2;
	add.s64 	%rd65, %rd2, %rd64;
	ld.global.v2.u8 	{%rs17, %rs18}, [%rd65];
	setp.eq.s16 	%p37, %rs17, 0;
	mul.f32 	%f66, %f65, %f40;
	selp.f32 	%f27, %f39, %f66, %p37;
	setp.eq.s16 	%p38, %rs18, 0;
	mov.f32 	%f443, %f39;
	@%p38 bra 	$L__BB194_22;
	ld.global.f32 	%f67, [%rd16+4];
	mul.f32 	%f443, %f67, %f40;
$L__BB194_22:
	add.s32 	%r143, %r5, 512;
	div.s32 	%r144, %r143, %r6;
	mul.lo.s32 	%r145, %r144, %r6;
	sub.s32 	%r146, %r143, %r145;
	selp.b32 	%r147, 0, %r144, %p28;
	selp.b32 	%r148, 0, %r146, %p27;
	mul.lo.s32 	%r149, %r8, %r147;
	mad.lo.s32 	%r150, %r9, %r148, %r149;
	shr.u32 	%r151, %r143, 31;
	add.s32 	%r152, %r143, %r151;
	shr.s32 	%r153, %r152, 1;
	mul.wide.s32 	%rd66, %r153, 8;
	add.s64 	%rd17, %rd1, %rd66;
	ld.global.f32 	%f68, [%rd17];
	shr.u32 	%r154, %r150, 31;
	add.s32 	%r155, %r150, %r154;
	shr.s32 	%r156, %r155, 1;
	mul.wide.s32 	%rd67, %r156, 2;
	add.s64 	%rd68, %rd2, %rd67;
	ld.global.v2.u8 	{%rs19, %rs20}, [%rd68];
	setp.eq.s16 	%p41, %rs19, 0;
	mul.f32 	%f69, %f68, %f40;
	selp.f32 	%f30, %f39, %f69, %p41;
	setp.eq.s16 	%p42, %rs20, 0;
	mov.f32 	%f444, %f39;
	@%p42 bra 	$L__BB194_24;
	ld.global.f32 	%f70, [%rd17+4];
	mul.f32 	%f444, %f70, %f40;
$L__BB194_24:
	add.s32 	%r157, %r5, 576;
	div.s32 	%r158, %r157, %r6;
	mul.lo.s32 	%r159, %r158, %r6;
	sub.s32 	%r160, %r157, %r159;
	selp.b32 	%r161, 0, %r158, %p28;
	selp.b32 	%r162, 0, %r160, %p27;
	mul.lo.s32 	%r163, %r8, %r161;
	mad.lo.s32 	%r164, %r9, %r162, %r163;
	shr.u32 	%r165, %r157, 31;
	add.s32 	%r166, %r157, %r165;
	shr.s32 	%r167, %r166, 1;
	mul.wide.s32 	%rd69, %r167, 8;
	add.s64 	%rd18, %rd1, %rd69;
	ld.global.f32 	%f71, [%rd18];
	shr.u32 	%r168, %r164, 31;
	add.s32 	%r169, %r164, %r168;
	shr.s32 	%r170, %r169, 1;
	mul.wide.s32 	%rd70, %r170, 2;
	add.s64 	%rd71, %rd2, %rd70;
	ld.global.v2.u8 	{%rs21, %rs22}, [%rd71];
	setp.eq.s16 	%p45, %rs21, 0;
	mul.f32 	%f72, %f71, %f40;
	selp.f32 	%f33, %f39, %f72, %p45;
	setp.eq.s16 	%p46, %rs22, 0;
	mov.f32 	%f445, %f39;
	@%p46 bra 	$L__BB194_26;
	ld.global.f32 	%f73, [%rd18+4];
	mul.f32 	%f445, %f73, %f40;
$L__BB194_26:
	add.s32 	%r171, %r5, 640;
	div.s32 	%r172, %r171, %r6;
	mul.lo.s32 	%r173, %r172, %r6;
	sub.s32 	%r174, %r171, %r173;
	selp.b32 	%r175, 0, %r172, %p28;
	selp.b32 	%r176, 0, %r174, %p27;
	mul.lo.s32 	%r177, %r8, %r175;
	mad.lo.s32 	%r178, %r9, %r176, %r177;
	shr.u32 	%r179, %r171, 31;
	add.s32 	%r180, %r171, %r179;
	shr.s32 	%r181, %r180, 1;
	mul.wide.s32 	%rd72, %r181, 8;
	add.s64 	%rd19, %rd1, %rd72;
	ld.global.f32 	%f74, [%rd19];
	shr.u32 	%r182, %r178, 31;
	add.s32 	%r183, %r178, %r182;
	shr.s32 	%r184, %r183, 1;
	mul.wide.s32 	%rd73, %r184, 2;
	add.s64 	%rd74, %rd2, %rd73;
	ld.global.v2.u8 	{%rs23, %rs24}, [%rd74];
	setp.eq.s16 	%p49, %rs23, 0;
	mul.f32 	%f75, %f74, %f40;
	selp.f32 	%f36, %f39, %f75, %p49;
	setp.eq.s16 	%p50, %rs24, 0;
	mov.f32 	%f446, %f39;
	@%p50 bra 	$L__BB194_28;
	ld.global.f32 	%f76, [%rd19+4];
	mul.f32 	%f446, %f76, %f40;
$L__BB194_28:
	ld.param.u64 	%rd150, [_Z15SoftmaxWarpImplI22BroadcastScaleMaskLoadIffbLm2EiE11DirectStoreIffEfLi2ELi24ELi32ELi1ELb0EL9Algorithm0EEvT_T0_ll_param_2];
	max.f32 	%f77, %f3, 0fFF800000;
	max.f32 	%f78, %f77, %f435;
	max.f32 	%f79, %f78, %f6;
	max.f32 	%f80, %f79, %f436;
	max.f32 	%f81, %f80, %f9;
	max.f32 	%f82, %f81, %f437;
	max.f32 	%f83, %f82, %f12;
	max.f32 	%f84, %f83, %f438;
	max.f32 	%f85, %f84, %f15;
	max.f32 	%f86, %f85, %f439;
	max.f32 	%f87, %f86, %f18;
	max.f32 	%f88, %f87, %f440;
	max.f32 	%f89, %f88, %f21;
	max.f32 	%f90, %f89, %f441;
	max.f32 	%f91, %f90, %f24;
	max.f32 	%f92, %f91, %f442;
	max.f32 	%f93, %f92, %f27;
	max.f32 	%f94, %f93, %f443;
	max.f32 	%f95, %f94, %f30;
	max.f32 	%f96, %f95, %f444;
	max.f32 	%f97, %f96, %f33;
	max.f32 	%f98, %f97, %f445;
	max.f32 	%f99, %f98, %f36;
	max.f32 	%f100, %f99, %f446;
	mov.b32 	%r185, %f100;
	shfl.sync.bfly.b32	%r186|%p51, %r185, 16, 31, -1;
	mov.b32 	%f101, %r186;
	max.f32 	%f102, %f100, %f101;
	mov.b32 	%r187, %f102;
	shfl.sync.bfly.b32	%r188|%p52, %r187, 8, 31, -1;
	mov.b32 	%f103, %r188;
	max.f32 	%f104, %f102, %f103;
	mov.b32 	%r189, %f104;
	shfl.sync.bfly.b32	%r190|%p53, %r189, 4, 31, -1;
	mov.b32 	%f105, %r190;
	max.f32 	%f106, %f104, %f105;
	mov.b32 	%r191, %f106;
	shfl.sync.bfly.b32	%r192|%p54, %r191, 2, 31, -1;
	mov.b32 	%f107, %r192;
	max.f32 	%f108, %f106, %f107;
	mov.b32 	%r193, %f108;
	shfl.sync.bfly.b32	%r194|%p55, %r193, 1, 31, -1;
	mov.b32 	%f109, %r194;
	max.f32 	%f110, %f108, %f109;
	sub.f32 	%f111, %f3, %f110;
	fma.rn.f32 	%f112, %f111, 0f3BBB989D, 0f3F000000;
	cvt.sat.f32.f32 	%f113, %f112;
	mov.f32 	%f114, 0f4B400001;
	mov.f32 	%f115, 0f437C0000;
	fma.rm.f32 	%f116, %f113, %f115, %f114;
	add.f32 	%f117, %f116, 0fCB40007F;
	neg.f32 	%f118, %f117;
	fma.rn.f32 	%f119, %f111, 0f3FB8AA3B, %f118;
	fma.rn.f32 	%f120, %f111, 0f32A57060, %f119;
	mov.b32 	%r195, %f116;
	shl.b32 	%r196, %r195, 23;
	mov.b32 	%f121, %r196;
	ex2.approx.ftz.f32 	%f122, %f120;
	mul.f32 	%f123, %f122, %f121;
	add.f32 	%f124, %f123, 0f00000000;
	sub.f32 	%f125, %f435, %f110;
	fma.rn.f32 	%f126, %f125, 0f3BBB989D, 0f3F000000;
	cvt.sat.f32.f32 	%f127, %f126;
	fma.rm.f32 	%f128, %f127, %f115, %f114;
	add.f32 	%f129, %f128, 0fCB40007F;
	neg.f32 	%f130, %f129;
	fma.rn.f32 	%f131, %f125, 0f3FB8AA3B, %f130;
	fma.rn.f32 	%f132, %f125, 0f32A57060, %f131;
	mov.b32 	%r197, %f128;
	shl.b32 	%r198, %r197, 23;
	mov.b32 	%f133, %r198;
	ex2.approx.ftz.f32 	%f134, %f132;
	mul.f32 	%f135, %f134, %f133;
	add.f32 	%f136, %f124, %f135;
	sub.f32 	%f137, %f6, %f110;
	fma.rn.f32 	%f138, %f137, 0f3BBB989D, 0f3F000000;
	cvt.sat.f32.f32 	%f139, %f138;
	fma.rm.f32 	%f140, %f139, %f115, %f114;
	add.f32 	%f141, %f140, 0fCB40007F;
	neg.f32 	%f142, %f141;
	fma.rn.f32 	%f143, %f137, 0f3FB8AA3B, %f142;
	fma.rn.f32 	%f144, %f137, 0f32A57060, %f143;
	mov.b32 	%r199, %f140;
	shl.b32 	%r200, %r199, 23;
	mov.b32 	%f145, %r200;
	ex2.approx.ftz.f32 	%f146, %f144;
	mul.f32 	%f147, %f146, %f145;
	add.f32 	%f148, %f136, %f147;
	sub.f32 	%f149, %f436, %f110;
	fma.rn.f32 	%f150, %f149, 0f3BBB989D, 0f3F000000;
	cvt.sat.f32.f32 	%f151, %f150;
	fma.rm.f32 	%f152, %f151, %f115, %f114;
	add.f32 	%f153, %f152, 0fCB40007F;
	neg.f32 	%f154, %f153;
	fma.rn.f32 	%f155, %f149, 0f3FB8AA3B, %f154;
	fma.rn.f32 	%f156, %f149, 0f32A57060, %f155;
	mov.b32 	%r201, %f152;
	shl.b32 	%r202, %r201, 23;
	mov.b32 	%f157, %r202;
	ex2.approx.ftz.f32 	%f158, %f156;
	mul.f32 	%f159, %f158, %f157;
	add.f32 	%f160, %f148, %f159;
	sub.f32 	%f161, %f9, %f110;
	fma.rn.f32 	%f162, %f161, 0f3BBB989D, 0f3F000000;
	cvt.sat.f32.f32 	%f163, %f162;
	fma.rm.f32 	%f164, %f163, %f115, %f114;
	add.f32 	%f165, %f164, 0fCB40007F;
	neg.f32 	%f166, %f165;
	fma.rn.f32 	%f167, %f161, 0f3FB8AA3B, %f166;
	fma.rn.f32 	%f168, %f161, 0f32A57060, %f167;
	mov.b32 	%r203, %f164;
	shl.b32 	%r204, %r203, 23;
	mov.b32 	%f169, %r204;
	ex2.approx.ftz.f32 	%f170, %f168;
	mul.f32 	%f171, %f170, %f169;
	add.f32 	%f172, %f160, %f171;
	sub.f32 	%f173, %f437, %f110;
	fma.rn.f32 	%f174, %f173, 0f3BBB989D, 0f3F000000;
	cvt.sat.f32.f32 	%f175, %f174;
	fma.rm.f32 	%f176, %f175, %f115, %f114;
	add.f32 	%f177, %f176, 0fCB40007F;
	neg.f32 	%f178, %f177;
	fma.rn.f32 	%f179, %f173, 0f3FB8AA3B, %f178;
	fma.rn.f32 	%f180, %f173, 0f32A57060, %f179;
	mov.b32 	%r205, %f176;
	shl.b32 	%r206, %r205, 23;
	mov.b32 	%f181, %r206;
	ex2.approx.ftz.f32 	%f182, %f180;
	mul.f32 	%f183, %f182, %f181;
	add.f32 	%f184, %f172, %f183;
	sub.f32 	%f185, %f12, %f110;
	fma.rn.f32 	%f186, %f185, 0f3BBB989D, 0f3F000000;
	cvt.sat.f32.f32 	%f187, %f186;
	fma.rm.f32 	%f188, %f187, %f115, %f114;
	add.f32 	%f189, %f188, 0fCB40007F;
	neg.f32 	%f190, %f189;
	fma.rn.f32 	%f191, %f185, 0f3FB8AA3B, %f190;
	fma.rn.f32 	%f192, %f185, 0f32A57060, %f191;
	mov.b32 	%r207, %f188;
	shl.b32 	%r208, %r207, 23;
	mov.b32 	%f193, %r208;
	ex2.approx.ftz.f32 	%f194, %f192;
	mul.f32 	%f195, %f194, %f193;
	add.f32 	%f196, %f184, %f195;
	sub.f32 	%f197, %f438, %f110;
	fma.rn.f32 	%f198, %f197, 0f3BBB989D, 0f3F000000;
	cvt.sat.f32.f32 	%f199, %f198;
	fma.rm.f32 	%f200, %f199, %f115, %f114;
	add.f32 	%f201, %f200, 0fCB40007F;
	neg.f32 	%f202, %f201;
	fma.rn.f32 	%f203, %f197, 0f3FB8AA3B, %f202;
	fma.rn.f32 	%f204, %f197, 0f32A57060, %f203;
	mov.b32 	%r209, %f200;
	shl.b32 	%r210, %r209, 23;
	mov.b32 	%f205, %r210;
	ex2.approx.ftz.f32 	%f206, %f204;
	mul.f32 	%f207, %f206, %f205;
	add.f32 	%f208, %f196, %f207;
	sub.f32 	%f209, %f15, %f110;
	fma.rn.f32 	%f210, %f209, 0f3BBB989D, 0f3F000000;
	cvt.sat.f32.f32 	%f211, %f210;
	fma.rm.f32 	%f212, %f211, %f115, %f114;
	add.f32 	%f213, %f212, 0fCB40007F;
	neg.f32 	%f214, %f213;
	fma.rn.f32 	%f215, %f209, 0f3FB8AA3B, %f214;
	fma.rn.f32 	%f216, %f209, 0f32A57060, %f215;
	mov.b32 	%r211, %f212;
	shl.b32 	%r212, %r211, 23;
	mov.b32 	%f217, %r212;
	ex2.approx.ftz.f32 	%f218, %f216;
	mul.f32 	%f219, %f218, %f217;
	add.f32 	%f220, %f208, %f219;
	sub.f32 	%f221, %f439, %f110;
	fma.rn.f32 	%f222, %f221, 0f3BBB989D, 0f3F000000;
	cvt.sat.f32.f32 	%f223, %f222;
	fma.rm.f32 	%f224, %f223, %f115, %f114;
	add.f32 	%f225, %f224, 0fCB40007F;
	neg.f32 	%f226, %f225;
	fma.rn.f32 	%f227, %f221, 0f3FB8AA3B, %f226;
	fma.rn.f32 	%f228, %f221, 0f32A57060, %f227;
	mov.b32 	%r213, %f224;
	shl.b32 	%r214, %r213, 23;
	mov.b32 	%f229, %r214;
	ex2.approx.ftz.f32 	%f230, %f228;
	mul.f32 	%f231, %f230, %f229;
	add.f32 	%f232, %f220, %f231;
	sub.f32 	%f233, %f18, %f110;
	fma.rn.f32 	%f234, %f233, 0f3BBB989D, 0f3F000000;
	cvt.sat.f32.f32 	%f235, %f234;
	fma.rm.f32 	%f236, %f235, %f115, %f114;
	add.f32 	%f237, %f236, 0fCB40007F;
	neg.f32 	%f238, %f237;
	fma.rn.f32 	%f239, %f233, 0f3FB8AA3B, %f238;
	fma.rn.f32 	%f240, %f233, 0f32A57060, %f239;
	mov.b32 	%r215, %f236;
	shl.b32 	%r216, %r215, 23;
	mov.b32 	%f241, %r216;
	ex2.approx.ftz.f32 	%f242, %f240;
	mul.f32 	%f243, %f242, %f241;
	add.f32 	%f244, %f232, %f243;
	sub.f32 	%f245, %f440, %f110;
	fma.rn.f32 	%f246, %f245, 0f3BBB989D, 0f3F000000;
	cvt.sat.f32.f32 	%f247, %f246;
	fma.rm.f32 	%f248, %f247, %f115, %f114;
	add.f32 	%f249, %f248, 0fCB40007F;
	neg.f32 	%f250, %f249;
	fma.rn.f32 	%f251, %f245, 0f3FB8AA3B, %f250;
	fma.rn.f32 	%f252, %f245, 0f32A57060, %f251;
	mov.b32 	%r217, %f248;
	shl.b32 	%r218, %r217, 23;
	mov.b32 	%f253, %r218;
	ex2.approx.ftz.f32 	%f254, %f252;
	mul.f32 	%f255, %f254, %f253;
	add.f32 	%f256, %f244, %f255;
	sub.f32 	%f257, %f21, %f110;
	fma.rn.f32 	%f258, %f257, 0f3BBB989D, 0f3F000000;
	cvt.sat.f32.f32 	%f259, %f258;
	fma.rm.f32 	%f260, %f259, %f115, %f114;
	add.f32 	%f261, %f260, 0fCB40007F;
	neg.f32 	%f262, %f261;
	fma.rn.f32 	%f263, %f257, 0f3FB8AA3B, %f262;
	fma.rn.f32 	%f264, %f257, 0f32A57060, %f263;
	mov.b32 	%r219, %f260;
	shl.b32 	%r220, %r219, 23;
	mov.b32 	%f265, %r220;
	ex2.approx.ftz.f32 	%f266, %f264;
	mul.f32 	%f267, %f266, %f265;
	add.f32 	%f268, %f256, %f267;
	sub.f32 	%f269, %f441, %f110;
	fma.rn.f32 	%f270, %f269, 0f3BBB989D, 0f3F000000;
	cvt.sat.f32.f32 	%f271, %f270;
	fma.rm.f32 	%f272, %f271, %f115, %f114;
	add.f32 	%f273, %f272, 0fCB40007F;
	neg.f32 	%f274, %f273;
	fma.rn.f32 	%f275, %f269, 0f3FB8AA3B, %f274;
	fma.rn.f32 	%f276, %f269, 0f32A57060, %f275;
	mov.b32 	%r221, %f272;
	shl.b32 	%r222, %r221, 23;
	mov.b32 	%f277, %r222;
	ex2.approx.ftz.f32 	%f278, %f276;
	mul.f32 	%f279, %f278, %f277;
	add.f32 	%f280, %f268, %f279;
	sub.f32 	%f281, %f24, %f110;
	fma.rn.f32 	%f282, %f281, 0f3BBB989D, 0f3F000000;
	cvt.sat.f32.f32 	%f283, %f282;
	fma.rm.f32 	%f284, %f283, %f115, %f114;
	add.f32 	%f285, %f284, 0fCB40007F;
	neg.f32 	%f286, %f285;
	fma.rn.f32 	%f287, %f281, 0f3FB8AA3B, %f286;
	fma.rn.f32 	%f288, %f281, 0f32A57060, %f287;
	mov.b32 	%r223, %f284;
	shl.b32 	%r224, %r223, 23;
	mov.b32 	%f289, %r224;
	ex2.approx.ftz.f32 	%f290, %f288;
	mul.f32 	%f291, %f290, %f289;
	add.f32 	%f292, %f280, %f291;
	sub.f32 	%f293, %f442, %f110;
	fma.rn.f32 	%f294, %f293, 0f3BBB989D, 0f3F000000;
	cvt.sat.f32.f32 	%f295, %f294;
	fma.rm.f32 	%f296, %f295, %f115, %f114;
	add.f32 	%f297, %f296, 0fCB40007F;
	neg.f32 	%f298, %f297;
	fma.rn.f32 	%f299, %f293, 0f3FB8AA3B, %f298;
	fma.rn.f32 	%f300, %f293, 0f32A57060, %f299;
	mov.b32 	%r225, %f296;
	shl.b32 	%r226, %r225, 23;
	mov.b32 	%f301, %r226;
	ex2.approx.ftz.f32 	%f302, %f300;
	mul.f32 	%f303, %f302, %f301;
	add.f32 	%f304, %f292, %f303;
	sub.f32 	%f305, %f27, %f110;
	fma.rn.f32 	%f306, %f305, 0f3BBB989D, 0f3F000000;
	cvt.sat.f32.f32 	%f307, %f306;
	fma.rm.f32 	%f308, %f307, %f115, %f114;
	add.f32 	%f309, %f308, 0fCB40007F;
	neg.f32 	%f310, %f309;
	fma.rn.f32 	%f311, %f305, 0f3FB8AA3B, %f310;
	fma.rn.f32 	%f312, %f305, 0f32A57060, %f311;
	mov.b32 	%r227, %f308;
	shl.b32 	%r228, %r227, 23;
	mov.b32 	%f313, %r228;
	ex2.approx.ftz.f32 	%f314, %f312;
	mul.f32 	%f315, %f314, %f313;
	add.f32 	%f316, %f304, %f315;
	sub.f32 	%f317, %f443, %f110;
	fma.rn.f32 	%f318, %f317, 0f3BBB989D, 0f3F000000;
	cvt.sat.f32.f32 	%f319, %f318;
	fma.rm.f32 	%f320, %f319, %f115, %f114;
	add.f32 	%f321, %f320, 0fCB40007F;
	neg.f32 	%f322, %f321;
	fma.rn.f32 	%f323, %f317, 0f3FB8AA3B, %f322;
	fma.rn.f32 	%f324, %f317, 0f32A57060, %f323;
	mov.b32 	%r229, %f320;
	shl.b32 	%r230, %r229, 23;
	mov.b32 	%f325, %r230;
	ex2.approx.ftz.f32 	%f326, %f324;
	mul.f32 	%f327, %f326, %f325;
	add.f32 	%f328, %f316, %f327;
	sub.f32 	%f329, %f30, %f110;
	fma.rn.f32 	%f330, %f329, 0f3BBB989D, 0f3F000000;
	cvt.sat.f32.f32 	%f331, %f330;
	fma.rm.f32 	%f332, %f331, %f115, %f114;
	add.f32 	%f333, %f332, 0fCB40007F;
	neg.f32 	%f334, %f333;
	fma.rn.f32 	%f335, %f329, 0f3FB8AA3B, %f334;
	fma.rn.f32 	%f336, %f329, 0f32A57060, %f335;
	mov.b32 	%r231, %f332;
	shl.b32 	%r232, %r231, 23;
	mov.b32 	%f337, %r232;
	ex2.approx.ftz.f32 	%f338, %f336;
	mul.f32 	%f339, %f338, %f337;
	add.f32 	%f340, %f328, %f339;
	sub.f32 	%f341, %f444, %f110;
	fma.rn.f32 	%f342, %f341, 0f3BBB989D, 0f3F000000;
	cvt.sat.f32.f32 	%f343, %f342;
	fma.rm.f32 	%f344, %f343, %f115, %f114;
	add.f32 	%f345, %f344, 0fCB40007F;
	neg.f32 	%f346, %f345;
	fma.rn.f32 	%f347, %f341, 0f3FB8AA3B, %f346;
	fma.rn.f32 	%f348, %f341, 0f32A57060, %f347;
	mov.b32 	%r233, %f344;
	shl.b32 	%r234, %r233, 23;
	mov.b32 	%f349, %r234;
	ex2.approx.ftz.f32 	%f350, %f348;
	mul.f32 	%f351, %f350, %f349;
	add.f32 	%f352, %f340, %f351;
	sub.f32 	%f353, %f33, %f110;
	fma.rn.f32 	%f354, %f353, 0f3BBB989D, 0f3F000000;
	cvt.sat.f32.f32 	%f355, %f354;
	fma.rm.f32 	%f356, %f355, %f115, %f114;
	add.f32 	%f357, %f356, 0fCB40007F;
	neg.f32 	%f358, %f357;
	fma.rn.f32 	%f359, %f353, 0f3FB8AA3B, %f358;
	fma.rn.f32 	%f360, %f353, 0f32A57060, %f359;
	mov.b32 	%r235, %f356;
	shl.b32 	%r236, %r235, 23;
	mov.b32 	%f361, %r236;
	ex2.approx.ftz.f32 	%f362, %f360;
	mul.f32 	%f363, %f362, %f361;
	add.f32 	%f364, %f352, %f363;
	sub.f32 	%f365, %f445, %f110;
	fma.rn.f32 	%f366, %f365, 0f3BBB989D, 0f3F000000;
	cvt.sat.f32.f32 	%f367, %f366;
	fma.rm.f32 	%f368, %f367, %f115, %f114;
	add.f32 	%f369, %f368, 0fCB40007F;
	neg.f32 	%f370, %f369;
	fma.rn.f32 	%f371, %f365, 0f3FB8AA3B, %f370;
	fma.rn.f32 	%f372, %f365, 0f32A57060, %f371;
	mov.b32 	%r237, %f368;
	shl.b32 	%r238, %r237, 23;
	mov.b32 	%f373, %r238;
	ex2.approx.ftz.f32 	%f374, %f372;
	mul.f32 	%f375, %f374, %f373;
	add.f32 	%f376, %f364, %f375;
	sub.f32 	%f377, %f36, %f110;
	fma.rn.f32 	%f378, %f377, 0f3BBB989D, 0f3F000000;
	cvt.sat.f32.f32 	%f379, %f378;
	fma.rm.f32 	%f380, %f379, %f115, %f114;
	add.f32 	%f381, %f380, 0fCB40007F;
	neg.f32 	%f382, %f381;
	fma.rn.f32 	%f383, %f377, 0f3FB8AA3B, %f382;
	fma.rn.f32 	%f384, %f377, 0f32A57060, %f383;
	mov.b32 	%r239, %f380;
	shl.b32 	%r240, %r239, 23;
	mov.b32 	%f385, %r240;
	ex2.approx.ftz.f32 	%f386, %f384;
	mul.f32 	%f387, %f386, %f385;
	add.f32 	%f388, %f376, %f387;
	sub.f32 	%f389, %f446, %f110;
	fma.rn.f32 	%f390, %f389, 0f3BBB989D, 0f3F000000;
	cvt.sat.f32.f32 	%f391, %f390;
	fma.rm.f32 	%f392, %f391, %f115, %f114;
	add.f32 	%f393, %f392, 0fCB40007F;
	neg.f32 	%f394, %f393;
	fma.rn.f32 	%f395, %f389, 0f3FB8AA3B, %f394;
	fma.rn.f32 	%f396, %f389, 0f32A57060, %f395;
	mov.b32 	%r241, %f392;
	shl.b32 	%r242, %r241, 23;
	mov.b32 	%f397, %r242;
	ex2.approx.ftz.f32 	%f398, %f396;
	mul.f32 	%f399, %f398, %f397;
	add.f32 	%f400, %f388, %f399;
	mov.b32 	%r243, %f400;
	shfl.sync.bfly.b32	%r244|%p56, %r243, 16, 31, -1;
	mov.b32 	%f401, %r244;
	add.f32 	%f402, %f400, %f401;
	mov.b32 	%r245, %f402;
	shfl.sync.bfly.b32	%r246|%p57, %r245, 8, 31, -1;
	mov.b32 	%f403, %r246;
	add.f32 	%f404, %f402, %f403;
	mov.b32 	%r247, %f404;
	shfl.sync.bfly.b32	%r248|%p58, %r247, 4, 31, -1;
	mov.b32 	%f405, %r248;
	add.f32 	%f406, %f404, %f405;
	mov.b32 	%r249, %f406;
	shfl.sync.bfly.b32	%r250|%p59, %r249, 2, 31, -1;
	mov.b32 	%f407, %r250;
	add.f32 	%f408, %f406, %f407;
	mov.b32 	%r251, %f408;
	shfl.sync.bfly.b32	%r252|%p60, %r251, 1, 31, -1;
	mov.b32 	%f409, %r252;
	add.f32 	%f410, %f408, %f409;
	div.rn.f32 	%f411, %f123, %f410;
	div.rn.f32 	%f412, %f135, %f410;
	div.rn.f32 	%f413, %f147, %f410;
	div.rn.f32 	%f414, %f159, %f410;
	div.rn.f32 	%f415, %f171, %f410;
	div.rn.f32 	%f416, %f183, %f410;
	div.rn.f32 	%f417, %f195, %f410;
	div.rn.f32 	%f418, %f207, %f410;
	div.rn.f32 	%f419, %f219, %f410;
	div.rn.f32 	%f420, %f231, %f410;
	div.rn.f32 	%f421, %f243, %f410;
	div.rn.f32 	%f422, %f255, %f410;
	div.rn.f32 	%f423, %f267, %f410;
	div.rn.f32 	%f424, %f279, %f410;
	div.rn.f32 	%f425, %f291, %f410;
	div.rn.f32 	%f426, %f303, %f410;
	div.rn.f32 	%f427, %f315, %f410;
	div.rn.f32 	%f428, %f327, %f410;
	div.rn.f32 	%f429, %f339, %f410;
	div.rn.f32 	%f430, %f351, %f410;
	div.rn.f32 	%f431, %f363, %f410;
	div.rn.f32 	%f432, %f375, %f410;
	div.rn.f32 	%f433, %f387, %f410;
	div.rn.f32 	%f434, %f399, %f410;
	mad.lo.s64 	%rd75, %rd151, %rd30, %rd6;
	shr.u64 	%rd76, %rd75, 63;
	add.s64 	%rd77, %rd75, %rd76;
	cvta.to.global.u64 	%rd78, %rd29;
	shl.b64 	%rd79, %rd77, 2;
	and.b64  	%rd80, %rd79, -8;
	add.s64 	%rd81, %rd78, %rd80;
	st.global.v2.f32 	[%rd81], {%f411, %f412};
	add.s64 	%rd82, %rd75, 64;
	shr.u64 	%rd83, %rd82, 63;
	add.s64 	%rd84, %rd82, %rd83;
	shl.b64 	%rd85, %rd84, 2;
	and.b64  	%rd86, %rd85, -8;
	add.s64 	%rd87, %rd78, %rd86;
	st.global.v2.f32 	[%rd87], {%f413, %f414};
	add.s64 	%rd88, %rd75, 128;
	shr.u64 	%rd89, %rd88, 63;
	add.s64 	%rd90, %rd88, %rd89;
	shl.b64 	%rd91, %rd90, 2;
	and.b64  	%rd92, %rd91, -8;
	add.s64 	%rd93, %rd78, %rd92;
	st.global.v2.f32 	[%rd93], {%f415, %f416};
	add.s64 	%rd94, %rd75, 192;
	shr.u64 	%rd95, %rd94, 63;
	add.s64 	%rd96, %rd94, %rd95;
	shl.b64 	%rd97, %rd96, 2;
	and.b64  	%rd98, %rd97, -8;
	add.s64 	%rd99, %rd78, %rd98;
	st.global.v2.f32 	[%rd99], {%f417, %f418};
	add.s64 	%rd100, %rd75, 256;
	shr.u64 	%rd101, %rd100, 63;
	add.s64 	%rd102, %rd100, %rd101;
	shl.b64 	%rd103, %rd102, 2;
	and.b64  	%rd104, %rd103, -8;
	add.s64 	%rd105, %rd78, %rd104;
	st.global.v2.f32 	[%rd105], {%f419, %f420};
	add.s64 	%rd106, %rd75, 320;
	shr.u64 	%rd107, %rd106, 63;
	add.s64 	%rd108, %rd106, %rd107;
	shl.b64 	%rd109, %rd108, 2;
	and.b64  	%rd110, %rd109, -8;
	add.s64 	%rd111, %rd78, %rd110;
	st.global.v2.f32 	[%rd111], {%f421, %f422};
	add.s64 	%rd112, %rd75, 384;
	shr.u64 	%rd113, %rd112, 63;
	add.s64 	%rd114, %rd112, %rd113;
	shl.b64 	%rd115, %rd114, 2;
	and.b64  	%rd116, %rd115, -8;
	add.s64 	%rd117, %rd78, %rd116;
	st.global.v2.f32 	[%rd117], {%f423, %f424};
	add.s64 	%rd118, %rd75, 448;
	shr.u64 	%rd119, %rd118, 63;
	add.s64 	%rd120, %rd118, %rd119;
	shl.b64 	%rd121, %rd120, 2;
	and.b64  	%rd122, %rd121, -8;
	add.s64 	%rd123, %rd78, %rd122;
	st.global.v2.f32 	[%rd123], {%f425, %f426};
	add.s64 	%rd124, %rd75, 512;
	shr.u64 	%rd125, %rd124, 63;
	add.s64 	%rd126, %rd124, %rd125;
	shl.b64 	%rd127, %rd126, 2;
	and.b64  	%rd128, %rd127, -8;
	add.s64 	%rd129, %rd78, %rd128;
	st.global.v2.f32 	[%rd129], {%f427, %f428};
	add.s64 	%rd130, %rd75, 576;
	shr.u64 	%rd131, %rd130, 63;
	add.s64 	%rd132, %rd130, %rd131;
	shl.b64 	%rd133, %rd132, 2;
	and.b64  	%rd134, %rd133, -8;
	add.s64 	%rd135, %rd78, %rd134;
	st.global.v2.f32 	[%rd135], {%f429, %f430};
	add.s64 	%rd136, %rd75, 640;
	shr.u64 	%rd137, %rd136, 63;
	add.s64 	%rd138, %rd136, %rd137;
	shl.b64 	%rd139, %rd138, 2;
	and.b64  	%rd140, %rd139, -8;
	add.s64 	%rd141, %rd78, %rd140;
	st.global.v2.f32 	[%rd141], {%f431, %f432};
	add.s64 	%rd142, %rd75, 704;
	shr.u64 	%rd143, %rd142, 63;
	add.s64 	%rd144, %rd142, %rd143;
	shl.b64 	%rd145, %rd144, 2;
	and.b64  	%rd146, %rd145, -8;
	add.s64 	%rd147, %rd78, %rd146;
	st.global.v2.f32 	[%rd147], {%f433, %f434};
	mov.u32 	%r253, %nctaid.x;
	mov.u32 	%r254, %ntid.y;
	mul.lo.s32 	%r255, %r253, %r254;
	cvt.s64.s32 	%rd148, %r255;
	add.s64 	%rd151, %rd151, %rd148;
	setp.lt.s64 	%p61, %rd151, %rd150;
	@%p61 bra 	$L__BB194_4;
$L__BB194_29:
	ret;

}
	// .globl	_Z15SoftmaxWarpImplI22BroadcastScaleMaskLoadIffbLm2EiE11DirectStoreIffEfLi2ELi24ELi32ELi1ELb1EL9Algorithm0EEvT_T0_ll
.visible .entry _Z15SoftmaxWarpImplI22BroadcastScaleMaskLoadIffbLm2EiE11DirectStoreIffEfLi2ELi24ELi32ELi1ELb1EL9Algorithm0EEvT_T0_ll(
	.param .align 8 .b8 _Z15SoftmaxWarpImplI22BroadcastScaleMaskLoadIffbLm2EiE11DirectStoreIffEfLi2ELi24ELi32ELi1ELb1EL9Algorithm0EEvT_T0_ll_param_0[88],
	.param .align 8 .b8 _Z15SoftmaxWarpImplI22BroadcastScaleMaskLoadIffbLm2EiE11DirectStoreIffEfLi2ELi24ELi32ELi1ELb1EL9Algorithm0EEvT_T0_ll_param_1[16],
	.param .u64 _Z15SoftmaxWarpImplI22BroadcastScaleMaskLoadIffbLm2EiE11DirectStoreIffEfLi2ELi24ELi32ELi1ELb1EL9Algorithm0EEvT_T0_ll_param_2,
	.param .u64 _Z15SoftmaxWarpImplI22BroadcastScaleMaskLoadIffbLm2EiE11DirectStoreIffEfLi2ELi24ELi32ELi1ELb1EL9Algorithm0EEvT_T0_ll_param_3
)
{
	.reg .pred 	%p<86>;
	.reg .b16 	%rs<25>;
	.reg .b32 	%r<279>;
	.reg .b32 	%f<538>;
	.reg .b64 	%rd<169>;

	ld.param.u64 	%rd43, [_Z15SoftmaxWarpImplI22BroadcastScaleMaskLoadIffbLm2EiE11DirectStoreIffEfLi2ELi24ELi32ELi1ELb1EL9Algorithm0EEvT_T0_ll_param_1+8];
	ld.param.v2.f32 	{%f118, %f119}, [_Z15SoftmaxWarpImplI22BroadcastScaleMaskLoadIffbLm2EiE11DirectStoreIffEfLi2ELi24ELi32ELi1ELb1EL9Algorithm0EEvT_T0_ll_param_0+80];
	ld.param.u64 	%rd41, [_Z15SoftmaxWarpImplI22BroadcastScaleMaskLoadIffbLm2EiE11DirectStoreIffEfLi2ELi24ELi32ELi1ELb1EL9Algorithm0EEvT_T0_ll_param_0+72];
	ld.param.v2.u32 	{%r7, %r8}, [_Z15SoftmaxWarpImplI22BroadcastScaleMaskLoadIffbLm2EiE11DirectStoreIffEfLi2ELi24ELi32ELi1ELb1EL9Algorithm0EEvT_T0_ll_param_0+56];
	ld.param.v2.u32 	{%r5, %r6}, [_Z15SoftmaxWarpImplI22BroadcastScaleMaskLoadIffbLm2EiE11DirectStoreIffEfLi2ELi24ELi32ELi1ELb1EL9Algorithm0EEvT_T0_ll_param_0+40];
	ld.param.u64 	%rd37, [_Z15SoftmaxWarpImplI22BroadcastScaleMaskLoadIffbLm2EiE11DirectStoreIffEfLi2ELi24ELi32ELi1ELb1EL9Algorithm0EEvT_T0_ll_param_0+24];
	ld.param.u64 	%rd36, [_Z15SoftmaxWarpImplI22BroadcastScaleMaskLoadIffbLm2EiE11DirectStoreIffEfLi2ELi24ELi32ELi1ELb1EL9Algorithm0EEvT_T0_ll_param_0+16];
	ld.param.u64 	%rd35, [_Z15SoftmaxWarpImplI22BroadcastScaleMaskLoadIffbLm2EiE11DirectStoreIffEfLi2ELi24ELi32ELi1ELb1EL9Algorithm0EEvT_T0_ll_param_0+8];
	ld.param.u64 	%rd42, [_Z15SoftmaxWarpImplI22BroadcastScaleMaskLoadIffbLm2EiE11DirectStoreIffEfLi2ELi24ELi32ELi1ELb1EL9Algorithm0EEvT_T0_ll_param_1];
	ld.param.u64 	%rd34, [_Z15SoftmaxWarpImplI22BroadcastScaleMaskLoadIffbLm2EiE11DirectStoreIffEfLi2ELi24ELi32ELi1ELb1EL9Algorithm0EEvT_T0_ll_param_0];
	ld.param.u64 	%rd45, [_Z15SoftmaxWarpImplI22BroadcastScaleMaskLoadIffbLm2EiE11DirectStoreIffEfLi2ELi24ELi32ELi1ELb1EL9Algorithm0EEvT_T0_ll_param_3];
	cvta.to.global.u64 	%rd1, %rd34;
	cvta.to.global.u64 	%rd2, %rd42;
	setp.lt.s64 	%p1, %rd45, 769;
	@%p1 bra 	$L__BB195_2;
	mov.u64 	%rd46, $str;
	cvta.global.u64 	%rd47, %rd46;
	mov.u64 	%rd48, $str$1;
	cvta.global.u64 	%rd49, %rd48;
	mov.u64 	%rd50, __unnamed_191;
	cvta.global.u64 	%rd51, %rd50;
	{ // callseq 190, 0
	.param .b64 param0;
	st.param.b64 	[param0], %rd47;
	.param .b64 param1;
	st.param.b64 	[param1], %rd49;
	.param .b32 param2;
	st.param.b32 	[param2], 254;
	.param .b64 param3;
	st.param.b64 	[param3], %rd51;
	.param .b64 param4;
	st.param.b64 	[param4], 1;
	call.uni 
	__assertfail, 
	(
	param0, 
	param1, 
	param2, 
	param3, 
	param4
	);
	} // callseq 190
$L__BB195_2:
	ld.param.u64 	%rd166, [_Z15SoftmaxWarpImplI22BroadcastScaleMaskLoadIffbLm2EiE11DirectStoreIffEfLi2ELi24ELi32ELi1ELb1EL9Algorithm0EEvT_T0_ll_param_2];
	mov.u32 	%r9, %ctaid.x;
	mov.u32 	%r10, %ntid.y;
	mov.u32 	%r11, %tid.y;
	mad.lo.s32 	%r12, %r9, %r10, %r11;
	cvt.s64.s32 	%rd168, %r12;
	setp.le.s64 	%p2, %rd166, %rd168;
	@%p2 bra 	$L__BB195_77;
	mov.u32 	%r13, %tid.x;
	shl.b32 	%r14, %r13, 1;
	cvt.u64.u32 	%rd4, %r14;
	add.s32 	%r15, %r14, 64;
	cvt.u64.u32 	%rd5, %r15;
	add.s32 	%r16, %r14, 128;
	cvt.u64.u32 	%rd6, %r16;
	add.s32 	%r17, %r14, 192;
	cvt.u64.u32 	%rd7, %r17;
	add.s32 	%r18, %r14, 256;
	cvt.u64.u32 	%rd8, %r18;
	add.s32 	%r19, %r14, 320;
	cvt.u64.u32 	%rd9, %r19;
	add.s32 	%r20, %r14, 384;
	cvt.u64.u32 	%rd10, %r20;
	add.s32 	%r21, %r14, 448;
	cvt.u64.u32 	%rd11, %r21;
	add.s32 	%r22, %r14, 512;
	cvt.u64.u32 	%rd12, %r22;
	add.s32 	%r23, %r14, 576;
	cvt.u64.u32 	%rd13, %r23;
	add.s32 	%r24, %r14, 640;
	cvt.u64.u32 	%rd14, %r24;
	add.s32 	%r25, %r14, 704;
	cvt.u64.u32 	%rd15, %r25;
	cvt.u32.u64 	%r27, %rd41;
	cvt.u32.u64 	%r28, %rd4;
	cvt.u32.u64 	%r43, %rd5;
$L__BB195_4:
	cvta.to.global.u64 	%rd17, %rd35;
	setp.le.s64 	%p3, %rd45, %rd4;
	cvt.u32.u64 	%r26, %rd168;
	mul.lo.s32 	%r4, %r27, %r26;
	mov.f32 	%f491, 0fFF800000;
	mov.f32 	%f492, %f491;
	mov.f32 	%f497, %f491;
	@%p3 bra 	$L__BB195_8;
	setp.eq.s64 	%p4, %rd37, 1;
	setp.eq.s64 	%p5, %rd36, 1;
	add.s32 	%r29, %r28, %r4;
	div.s32 	%r30, %r29, %r5;
	mul.lo.s32 	%r31, %r30, %r5;
	sub.s32 	%r32, %r29, %r31;
	selp.b32 	%r33, 0, %r30, %p5;
	selp.b32 	%r34, 0, %r32, %p4;
	mul.lo.s32 	%r35, %r7, %r33;
	mad.lo.s32 	%r36, %r8, %r34, %r35;
	shr.u32 	%r37, %r29, 31;
	add.s32 	%r38, %r29, %r37;
	shr.s32 	%r39, %r38, 1;
	mul.wide.s32 	%rd52, %r39, 8;
	add.s64 	%rd20, %rd1, %rd52;
	ld.global.f32 	%f121, [%rd20];
	shr.u32 	%r40, %r36, 31;
	add.s32 	%r41, %r36, %r40;
	shr.s32 	%r42, %r41, 1;
	mul.wide.s32 	%rd53, %r42, 2;
	add.s64 	%rd54, %rd17, %rd53;
	ld.global.v2.u8 	{%rs1, %rs2}, [%rd54];
	setp.eq.s16 	%p6, %rs1, 0;
	mul.f32 	%f122, %f121, %f119;
	selp.f32 	%f492, %f118, %f122, %p6;
	setp.eq.s16 	%p7, %rs2, 0;
	mov.f32 	%f491, %f118;
	@%p7 bra 	$L__BB195_7;
	ld.global.f32 	%f123, [%rd20+4];
	mul.f32 	%f491, %f123, %f119;
$L__BB195_7:
	max.f32 	%f124, %f492, 0fFF800000;
	max.f32 	%f497, %f124, %f491;
$L__BB195_8:
	setp.le.s64 	%p8, %rd45, %rd5;
	mov.f32 	%f495, 0fFF800000;
	mov.f32 	%f496, %f495;
	@%p8 bra 	$L__BB195_12;
	setp.eq.s64 	%p9, %rd37, 1;
	setp.eq.s64 	%p10, %rd36, 1;
	add.s32 	%r44, %r43, %r4;
	div.s32 	%r45, %r44, %r5;
	mul.lo.s32 	%r46, %r45, %r5;
	sub.s32 	%r47, %r44, %r46;
	selp.b32 	%r48, 0, %r45, %p10;
	selp.b32 	%r49, 0, %r47, %p9;
	mul.lo.s32 	%r50, %r7, %r48;
	mad.lo.s32 	%r51, %r8, %r49, %r50;
	shr.u32 	%r52, %r44, 31;
	add.s32 	%r53, %r44, %r52;
	shr.s32 	%r54, %r53, 1;
	mul.wide.s32 	%rd55, %r54, 8;
	add.s64 	%rd21, %rd1, %rd55;
	ld.global.f32 	%f126, [%rd21];
	shr.u32 	%r55, %r51, 31;
	add.s32 	%r56, %r51, %r55;
	shr.s32 	%r57, %r56, 1;
	mul.wide.s32 	%rd56, %r57, 2;
	add.s64 	%rd57, %rd17, %rd56;
	ld.global.v2.u8 	{%rs3, %rs4}, [%rd57];
	setp.eq.s16 	%p11, %rs3, 0;
	mul.f32 	%f127, %f126, %f119;
	selp.f32 	%f496, %f118, %f127, %p11;
	setp.eq.s16 	%p12, %rs4, 0;
	mov.f32 	%f495, %f118;
	@%p12 bra 	$L__BB195_11;
	ld.global.f32 	%f128, [%rd21+4];
	mul.f32 	%f495, %f128, %f119;
$L__BB195_11:
	max.f32 	%f129, %f497, %f496;
	max.f32 	%f497, %f129, %f495;
$L__BB195_12:
	setp.le.s64 	%p13, %rd45, %rd6;
	mov.f32 	%f499, 0fFF800000;
	mov.f32 	%f500, %f499;
	@%p13 bra 	$L__BB195_16;
	cvt.u32.u64 	%r58, %rd6;
	setp.eq.s64 	%p14, %rd37, 1;
	setp.eq.s64 	%p15, %rd36, 1;
	add.s32 	%r59, %r58, %r4;
	div.s32 	%r60, %r59, %r5;
	mul.lo.s32 	%r61, %r60, %r5;
	sub.s32 	%r62, %r59, %r61;
	selp.b32 	%r63, 0, %r60, %p15;
	selp.b32 	%r64, 0, %r62, %p14;
	mul.lo.s32 	%r65, %r7, %r63;
	mad.lo.s32 	%r66, %r8, %r64, %r65;
	shr.u32 	%r67, %r59, 31;
	add.s32 	%r68, %r59, %r67;
	shr.s32 	%r69, %r68, 1;
	mul.wide.s32 	%rd58, %r69, 8;
	add.s64 	%rd22, %rd1, %rd58;
	ld.global.f32 	%f131, [%rd22];
	shr.u32 	%r70, %r66, 31;
	add.s32 	%r71, %r66, %r70;
	shr.s32 	%r72, %r71, 1;
	mul.wide.s32 	%rd59, %r72, 2;
	add.s64 	%rd60, %rd17, %rd59;
	ld.global.v2.u8 	{%rs5, %rs6}, [%rd60];
	setp.eq.s16 	%p16, %rs5, 0;
	mul.f32 	%f132, %f131, %f119;
	selp.f32 	%f500, %f118, %f132, %p16;
	setp.eq.s16 	%p17, %rs6, 0;
	mov.f32 	%f499, %f118;
	@%p17 bra 	$L__BB195_15;
	ld.global.f32 	%f133, [%rd22+4];
	mul.f32 	%f499, %f133, %f119;
$L__BB195_15:
	max.f32 	%f134, %f497, %f500;
	max.f32 	%f497, %f134, %f499;
$L__BB195_16:
	setp.le.s64 	%p18, %rd45, %rd7;
	mov.f32 	%f503, 0fFF800000;
	mov.f32 	%f504, %f503;
	@%p18 bra 	$L__BB195_20;
	cvt.u32.u64 	%r73, %rd7;
	setp.eq.s64 	%p19, %rd37, 1;
	setp.eq.s64 	%p20, %rd36, 1;
	add.s32 	%r74, %r73, %r4;
	div.s32 	%r75, %r74, %r5;
	mul.lo.s32 	%r76, %r75, %r5;
	sub.s32 	%r77, %r74, %r76;
	selp.b32 	%r78, 0, %r75, %p20;
	selp.b32 	%r79, 0, %r77, %p19;
	mul.lo.s32 	%r80, %r7, %r78;
	mad.lo.s32 	%r81, %r8, %r79, %r80;
	shr.u32 	%r82, %r74, 31;
	add.s32 	%r83, %r74, %r82;
	shr.s32 	%r84, %r83, 1;
	mul.wide.s32 	%rd61, %r84, 8;
	add.s64 	%rd23, %rd1, %rd61;
	ld.global.f32 	%f136, [%rd23];
	shr.u32 	%r85, %r81, 31;
	add.s32 	%r86, %r81, %r85;
	shr.s32 	%r87, %r86, 1;
	mul.wide.s32 	%rd62, %r87, 2;
	add.s64 	%rd63, %rd17, %rd62;
	ld.global.v2.u8 	{%rs7, %rs8}, [%rd63];
	setp.eq.s16 	%p21, %rs7, 0;
	mul.f32 	%f137, %f136, %f119;
	selp.f32 	%f504, %f118, %f137, %p21;
	setp.eq.s16 	%p22, %rs8, 0;
	mov.f32 	%f503, %f118;
	@%p22 bra 	$L__BB195_19;
	ld.global.f32 	%f138, [%rd23+4];
	mul.f32 	%f503, %f138, %f119;
$L__BB195_19:
	max.f32 	%f139, %f497, %f504;
	max.f32 	%f497, %f139, %f503;
$L__BB195_20:
	setp.le.s64 	%p23, %rd45, %rd8;
	mov.f32 	%f507, 0fFF800000;
	mov.f32 	%f508, %f507;
	@%p23 bra 	$L__BB195_24;
	cvt.u32.u64 	%r88, %rd8;
	setp.eq.s64 	%p24, %rd37, 1;
	setp.eq.s64 	%p25, %rd36, 1;
	add.s32 	%r89, %r88, %r4;
	div.s32 	%r90, %r89, %r5;
	mul.lo.s32 	%r91, %r90, %r5;
	sub.s32 	%r92, %r89, %r91;
	selp.b32 	%r93, 0, %r90, %p25;
	selp.b32 	%r94, 0, %r92, %p24;
	mul.lo.s32 	%r95, %r7, %r93;
	mad.lo.s32 	%r96, %r8, %r94, %r95;
	shr.u32 	%r97, %r89, 31;
	add.s32 	%r98, %r89, %r97;
	shr.s32 	%r99, %r98, 1;
	mul.wide.s32 	%rd64, %r99, 8;
	add.s64 	%rd24, %rd1, %rd64;
	ld.global.f32 	%f141, [%rd24];
	shr.u32 	%r100, %r96, 31;
	add.s32 	%r101, %r96, %r100;
	shr.s32 	%r102, %r101, 1;
	mul.wide.s32 	%rd65, %r102, 2;
	add.s64 	%rd66, %rd17, %rd65;
	ld.global.v2.u8 	{%rs9, %rs10}, [%rd66];
	setp.eq.s16 	%p26, %rs9, 0;
	mul.f32 	%f142, %f141, %f119;
	selp.f32 	%f508, %f118, %f142, %p26;
	setp.eq.s16 	%p27, %rs10, 0;
	mov.f32 	%f507, %f118;
	@%p27 bra 	$L__BB195_23;
	ld.global.f32 	%f143, [%rd24+4];
	mul.f32 	%f507, %f143, %f119;
$L__BB195_23:
	max.f32 	%f144, %f497, %f508;
	max.f32 	%f497, %f144, %f507;
$L__BB195_24:
	setp.le.s64 	%p28, %rd45, %rd9;
	mov.f32 	%f511, 0fFF800000;
	mov.f32 	%f512, %f511;
	@%p28 bra 	$L__BB195_28;
	cvt.u32.u64 	%r103, %rd9;
	setp.eq.s64 	%p29, %rd37, 1;
	setp.eq.s64 	%p30, %rd36, 1;
	add.s32 	%r104, %r103, %r4;
	div.s32 	%r105, %r104, %r5;
	mul.lo.s32 	%r106, %r105, %r5;
	sub.s32 	%r107, %r104, %r106;
	selp.b32 	%r108, 0, %r105, %p30;
	selp.b32 	%r109, 0, %r107, %p29;
	mul.lo.s32 	%r110, %r7, %r108;
	mad.lo.s32 	%r111, %r8, %r109, %r110;
	shr.u32 	%r112, %r104, 31;
	add.s32 	%r113, %r104, %r112;
	shr.s32 	%r114, %r113, 1;
	mul.wide.s32 	%rd67, %r114, 8;
	add.s64 	%rd25, %rd1, %rd67;
	ld.global.f32 	%f146, [%rd25];
	shr.u32 	%r115, %r111, 31;
	add.s32 	%r116, %r111, %r115;
	shr.s32 	%r117, %r116, 1;
	mul.wide.s32 	%rd68, %r117, 2;
	add.s64 	%rd69, %rd17, %rd68;
	ld.global.v2.u8 	{%rs11, %rs12}, [%rd69];
	setp.eq.s16 	%p31, %rs11, 0;
	mul.f32 	%f147, %f146, %f119;
	selp.f32 	%f512, %f118, %f147, %p31;
	setp.eq.s16 	%p32, %rs12, 0;
	mov.f32 	%f511, %f118;
	@%p32 bra 	$L__BB195_27;
	ld.global.f32 	%f148, [%rd25+4];
	mul.f32 	%f511, %f148, %f119;
$L__BB195_27:
	max.f32 	%f149, %f497, %f512;
	max.f32 	%f497, %f149, %f511;
$L__BB195_28:
	setp.le.s64 	%p33, %rd45, %rd10;
	mov.f32 	%f515, 0fFF800000;
	mov.f32 	%f516, %f515;
	@%p33 bra 	$L__BB195_32;
	cvt.u32.u64 	%r118, %rd10;
	setp.eq.s64 	%p34, %rd37, 1;
	setp.eq.s64 	%p35, %rd36, 1;
	add.s32 	%r119, %r118, %r4;
	div.s32 	%r120, %r119, %r5;
	mul.lo.s32 	%r121, %r120, %r5;
	sub.s32 	%r122, %r119, %r121;
	selp.b32 	%r123, 0, %r120, %p35;
	selp.b32 	%r124, 0, %r122, %p34;
	mul.lo.s32 	%r125, %r7, %r123;
	mad.lo.s32 	%r126, %r8, %r124, %r125;
	shr.u32 	%r127, %r119, 31;
	add.s32 	%r128, %r119, %r127;
	shr.s32 	%r129, %r128, 1;
	mul.wide.s32 	%rd70, %r129, 8;
	add.s64 	%rd26, %rd1, %rd70;
	ld.global.f32 	%f151, [%rd26];
	shr.u32 	%r130, %r126, 31;
	add.s32 	%r131, %r126, %r130;
	shr.s32 	%r132, %r131, 1;
	mul.wide.s32 	%rd71, %r132, 2;
	add.s64 	%rd72, %rd17, %rd71;
	ld.global.v2.u8 	{%rs13, %rs14}, [%rd72];
	setp.eq.s16 	%p36, %rs13, 0;
	mul.f32 	%f152, %f151, %f119;
	selp.f32 	%f516, %f118, %f152, %p36;
	setp.eq.s16 	%p37, %rs14, 0;
	mov.f32 	%f515, %f118;
	@%p37 bra 	$L__BB195_31;
	ld.global.f32 	%f153, [%rd26+4];
	mul.f32 	%f515, %f153, %f119;
$L__BB195_31:
	max.f32 	%f154, %f497, %f516;
	max.f32 	%f497, %f154, %f515;
$L__BB195_32:
	setp.le.s64 	%p38, %rd45, %rd11;
	mov.f32 	%f519, 0fFF800000;
	mov.f32 	%f520, %f519;
	@%p38 bra 	$L__BB195_36;
	cvt.u32.u64 	%r133, %rd11;
	setp.eq.s64 	%p39, %rd37, 1;
	setp.eq.s64 	%p40, %rd36, 1;
	add.s32 	%r134, %r133, %r4;
	div.s32 	%r135, %r134, %r5;
	mul.lo.s32 	%r136, %r135, %r5;
	sub.s32 	%r137, %r134, %r136;
	selp.b32 	%r138, 0, %r135, %p40;
	selp.b32 	%r139, 0, %r137, %p39;
	mul.lo.s32 	%r140, %r7, %r138;
	mad.lo.s32 	%r141, %r8, %r139, %r140;
	shr.u32 	%r142, %r134, 31;
	add.s32 	%r143, %r134, %r142;
	shr.s32 	%r144, %r143, 1;
	mul.wide.s32 	%rd73, %r144, 8;
	add.s64 	%rd27, %rd1, %rd73;
	ld.global.f32 	%f156, [%rd27];
	shr.u32 	%r145, %r141, 31;
	add.s32 	%r146, %r141, %r145;
	shr.s32 	%r147, %r146, 1;
	cvta.to.global.u64 	%rd74, %rd35;
	mul.wide.s32 	%rd75, %r147, 2;
	add.s64 	%rd76, %rd74, %rd75;
	ld.global.v2.u8 	{%rs15, %rs16}, [%rd76];
	setp.eq.s16 	%p41, %rs15, 0;
	mul.f32 	%f157, %f156, %f119;
	selp.f32 	%f520, %f118, %f157, %p41;
	setp.eq.s16 	%p42, %rs16, 0;
	mov.f32 	%f519, %f118;
	@%p42 bra 	$L__BB195_35;
	ld.global.f32 	%f158, [%rd27+4];
	mul.f32 	%f519, %f158, %f119;
$L__BB195_35:
	max.f32 	%f159, %f497, %f520;
	max.f32 	%f497, %f159, %f519;
$L__BB195_36:
	setp.le.s64 	%p43, %rd45, %rd12;
	mov.f32 	%f523, 0fFF800000;
	mov.f32 	%f524, %f523;
	@%p43 bra 	$L__BB195_40;
	cvt.u32.u64 	%r148, %rd12;
	setp.eq.s64 	%p44, %rd37, 1;
	setp.eq.s64 	%p45, %rd36, 1;
	add.s32 	%r149, %r148, %r4;
	div.s32 	%r150, %r149, %r5;
	mul.lo.s32 	%r151, %r150, %r5;
	sub.s32 	%r152, %r149, %r151;
	selp.b32 	%r153, 0, %r150, %p45;
	selp.b32 	%r154, 0, %r152, %p44;
	mul.lo.s32 	%r155, %r7, %r153;
	mad.lo.s32 	%r156, %r8, %r154, %r155;
	shr.u32 	%r157, %r149, 31;
	add.s32 	%r158, %r149, %r157;
	shr.s32 	%r159, %r158, 1;
	mul.wide.s32 	%rd77, %r159, 8;
	add.s64 	%rd28, %rd1, %rd77;
	ld.global.f32 	%f161, [%rd28];
	shr.u32 	%r160, %r156, 31;
	add.s32 	%r161, %r156, %r160;
	shr.s32 	%r162, %r161, 1;
	cvta.to.global.u64 	%rd78, %rd35;
	mul.wide.s32 	%rd79, %r162, 2;
	add.s64 	%rd80, %rd78, %rd79;
	ld.global.v2.u8 	{%rs17, %rs18}, [%rd80];
	setp.eq.s16 	%p46, %rs17, 0;
	mul.f32 	%f162, %f161, %f119;
	selp.f32 	%f524, %f118, %f162, %p46;
	setp.eq.s16 	%p47, %rs18, 0;
	mov.f32 	%f523, %f118;
	@%p47 bra 	$L__BB195_39;
	ld.global.f32 	%f163, [%rd28+4];
	mul.f32 	%f523, %f163, %f119;
$L__BB195_39:
	max.f32 	%f164, %f497, %f524;
	max.f32 	%f497, %f164, %f523;
$L__BB195_40:
	setp.le.s64 	%p48, %rd45, %rd13;
	mov.f32 	%f527, 0fFF800000;
	mov.f32 	%f528, %f527;
	@%p48 bra 	$L__BB195_44;
	cvt.u32.u64 	%r163, %rd13;
	setp.eq.s64 	%p49, %rd37, 1;
	setp.eq.s64 	%p50, %rd36, 1;
	add.s32 	%r164, %r163, %r4;
	div.s32 	%r165, %r164, %r5;
	mul.lo.s32 	%r166, %r165, %r5;
	sub.s32 	%r167, %r164, %r166;
	selp.b32 	%r168, 0, %r165, %p50;
	selp.b32 	%r169, 0, %r167, %p49;
	mul.lo.s32 	%r170, %r7, %r168;
	mad.lo.s32 	%r171, %r8, %r169, %r170;
	shr.u32 	%r172, %r164, 31;
	add.s32 	%r173, %r164, %r172;
	shr.s32 	%r174, %r173, 1;
	mul.wide.s32 	%rd81, %r174, 8;
	add.s64 	%rd29, %rd1, %rd81;
	ld.global.f32 	%f166, [%rd29];
	shr.u32 	%r175, %r171, 31;
	add.s32 	%r176, %r171, %r175;
	shr.s32 	%r177, %r176, 1;
	cvta.to.global.u64 	%rd82, %rd35;
	mul.wide.s32 	%rd83, %r177, 2;
	add.s64 	%rd84, %rd82, %rd83;
	ld.global.v2.u8 	{%rs19, %rs20}, [%rd84];
	setp.eq.s16 	%p51, %rs19, 0;
	mul.f32 	%f167, %f166, %f119;
	selp.f32 	%f528, %f118, %f167, %p51;
	setp.eq.s16 	%p52, %rs20, 0;
	mov.f32 	%f527, %f118;
	@%p52 bra 	$L__BB195_43;
	ld.global.f32 	%f168, [%rd29+4];
	mul.f32 	%f527, %f168, %f119;
$L__BB195_43:
	max.f32 	%f169, %f497, %f528;
	max.f32 	%f497, %f169, %f527;
$L__BB195_44:
	setp.le.s64 	%p53, %rd45, %rd14;
	mov.f32 	%f531, 0fFF800000;
	mov.f32 	%f532, %f531;
	@%p53 bra 	$L__BB195_48;
	cvt.u32.u64 	%r178, %rd14;
	setp.eq.s64 	%p54, %rd37, 1;
	setp.eq.s64 	%p55, %rd36, 1;
	add.s32 	%r179, %r178, %r4;
	div.s32 	%r180, %r179, %r5;
	mul.lo.s32 	%r181, %r180, %r5;
	sub.s32 	%r182, %r179, %r181;
	selp.b32 	%r183, 0, %r180, %p55;
	selp.b32 	%r184, 0, %r182, %p54;
	mul.lo.s32 	%r185, %r7, %r183;
	mad.lo.s32 	%r186, %r8, %r184, %r185;
	shr.u32 	%r187, %r179, 31;
	add.s32 	%r188, %r179, %r187;
	shr.s32 	%r189, %r188, 1;
	mul.wide.s32 	%rd85, %r189, 8;
	add.s64 	%rd30, %rd1, %rd85;
	ld.global.f32 	%f171, [%rd30];
	shr.u32 	%r190, %r186, 31;
	add.s32 	%r191, %r186, %r190;
	shr.s32 	%r192, %r191, 1;
	cvta.to.global.u64 	%rd86, %rd35;
	mul.wide.s32 	%rd87, %r192, 2;
	add.s64 	%rd88, %rd86, %rd87;
	ld.global.v2.u8 	{%rs21, %rs22}, [%rd88];
	setp.eq.s16 	%p56, %rs21, 0;
	mul.f32 	%f172, %f171, %f119;
	selp.f32 	%f532, %f118, %f172, %p56;
	setp.eq.s16 	%p57, %rs22, 0;
	mov.f32 	%f531, %f118;
	@%p57 bra 	$L__BB195_47;
	ld.global.f32 	%f173, [%rd30+4];
	mul.f32 	%f531, %f173, %f119;
$L__BB195_47:
	max.f32 	%f174, %f497, %f532;
	max.f32 	%f497, %f174, %f531;
$L__BB195_48:
	setp.le.s64 	%p58, %rd45, %rd15;
	mov.f32 	%f535, 0fFF800000;
	mov.f32 	%f536, %f535;
	@%p58 bra 	$L__BB195_52;
	cvt.u32.u64 	%r193, %rd15;
	setp.eq.s64 	%p59, %rd37, 1;
	setp.eq.s64 	%p60, %rd36, 1;
	add.s32 	%r194, %r193, %r4;
	div.s32 	%r195, %r194, %r5;
	mul.lo.s32 	%r196, %r195, %r5;
	sub.s32 	%r197, %r194, %r196;
	selp.b32 	%r198, 0, %r195, %p60;
	selp.b32 	%r199, 0, %r197, %p59;
	mul.lo.s32 	%r200, %r7, %r198;
	mad.lo.s32 	%r201, %r8, %r199, %r200;
	shr.u32 	%r202, %r194, 31;
	add.s32 	%r203, %r194, %r202;
	shr.s32 	%r204, %r203, 1;
	mul.wide.s32 	%rd89, %r204, 8;
	add.s64 	%rd31, %rd1, %rd89;
	ld.global.f32 	%f176, [%rd31];
	shr.u32 	%r205, %r201, 31;
	add.s32 	%r206, %r201, %r205;
	shr.s32 	%r207, %r206, 1;
	cvta.to.global.u64 	%rd90, %rd35;
	mul.wide.s32 	%rd91, %r207, 2;
	add.s64 	%rd92, %rd90, %rd91;
	ld.global.v2.u8 	{%rs23, %rs24}, [%rd92];
	setp.eq.s16 	%p61, %rs23, 0;
	mul.f32 	%f177, %f176, %f119;
	selp.f32 	%f536, %f118, %f177, %p61;
	setp.eq.s16 	%p62, %rs24, 0;
	mov.f32 	%f535, %f118;
	@%p62 bra 	$L__BB195_51;
	ld.global.f32 	%f178, [%rd31+4];
	mul.f32 	%f535, %f178, %f119;
$L__BB195_51:
	max.f32 	%f179, %f497, %f536;
	max.f32 	%f497, %f179, %f535;
$L__BB195_52:
	setp.le.s64 	%p63, %rd45, %rd4;
	mov.b32 	%r208, %f497;
	shfl.sync.bfly.b32	%r209|%p64, %r208, 16, 31, -1;
	mov.b32 	%f180, %r209;
	max.f32 	%f181, %f497, %f180;
	mov.b32 	%r210, %f181;
	shfl.sync.bfly.b32	%r211|%p65, %r210, 8, 31, -1;
	mov.b32 	%f182, %r211;
	max.f32 	%f183, %f181, %f182;
	mov.b32 	%r212, %f183;
	shfl.sync.bfly.b32	%r213|%p66, %r212, 4, 31, -1;
	mov.b32 	%f184, %r213;
	max.f32 	%f185, %f183, %f184;
	mov.b32 	%r214, %f185;
	shfl.sync.bfly.b32	%r215|%p67, %r214, 2, 31, -1;
	mov.b32 	%f186, %r215;
	max.f32 	%f187, %f185, %f186;
	mov.b32 	%r216, %f187;
	shfl.sync.bfly.b32	%r217|%p68, %r216, 1, 31, -1;
	mov.b32 	%f188, %r217;
	max.f32 	%f189, %f187, %f188;
	sub.f32 	%f190, %f492, %f189;
	fma.rn.f32 	%f191, %f190, 0f3BBB989D, 0f3F000000;
	cvt.sat.f32.f32 	%f192, %f191;
	mov.f32 	%f193, 0f4B400001;
	mov.f32 	%f194, 0f437C0000;
	fma.rm.f32 	%f195, %f192, %f194, %f193;
	add.f32 	%f196, %f195, 0fCB40007F;
	neg.f32 	%f197, %f196;
	fma.rn.f32 	%f198, %f190, 0f3FB8AA3B, %f197;
	fma.rn.f32 	%f199, %f190, 0f32A57060, %f198;
	mov.b32 	%r218, %f195;
	shl.b32 	%r219, %r218, 23;
	mov.b32 	%f200, %r219;
	ex2.approx.ftz.f32 	%f201, %f199;
	mul.f32 	%f202, %f201, %f200;
	add.f32 	%f203, %f202, 0f00000000;
	sub.f32 	%f204, %f491, %f189;
	fma.rn.f32 	%f205, %f204, 0f3BBB989D, 0f3F000000;
	cvt.sat.f32.f32 	%f206, %f205;
	fma.rm.f32 	%f207, %f206, %f194, %f193;
	add.f32 	%f208, %f207, 0fCB40007F;
	neg.f32 	%f209, %f208;
	fma.rn.f32 	%f210, %f204, 0f3FB8AA3B, %f209;
	fma.rn.f32 	%f211, %f204, 0f32A57060, %f210;
	mov.b32 	%r220, %f207;
	shl.b32 	%r221, %r220, 23;
	mov.b32 	%f212, %r221;
	ex2.approx.ftz.f32 	%f213, %f211;
	mul.f32 	%f214, %f213, %f212;
	add.f32 	%f215, %f203, %f214;
	sub.f32 	%f216, %f496, %f189;
	fma.rn.f32 	%f217, %f216, 0f3BBB989D, 0f3F000000;
	cvt.sat.f32.f32 	%f218, %f217;
	fma.rm.f32 	%f219, %f218, %f194, %f193;
	add.f32 	%f220, %f219, 0fCB40007F;
	neg.f32 	%f221, %f220;
	fma.rn.f32 	%f222, %f216, 0f3FB8AA3B, %f221;
	fma.rn.f32 	%f223, %f216, 0f32A57060, %f222;
	mov.b32 	%r222, %f219;
	shl.b32 	%r223, %r222, 23;
	mov.b32 	%f224, %r223;
	ex2.approx.ftz.f32 	%f225, %f223;
	mul.f32 	%f226, %f225, %f224;
	add.f32 	%f227, %f215, %f226;
	sub.f32 	%f228, %f495, %f189;
	fma.rn.f32 	%f229, %f228, 0f3BBB989D, 0f3F000000;
	cvt.sat.f32.f32 	%f230, %f229;
	fma.rm.f32 	%f231, %f230, %f194, %f193;
	add.f32 	%f232, %f231, 0fCB40007F;
	neg.f32 	%f233, %f232;
	fma.rn.f32 	%f234, %f228, 0f3FB8AA3B, %f233;
	fma.rn.f32 	%f235, %f228, 0f32A57060, %f234;
	mov.b32 	%r224, %f231;
	shl.b32 	%r225, %r224, 23;
	mov.b32 	%f236, %r225;
	ex2.approx.ftz.f32 	%f237, %f235;
	mul.f32 	%f238, %f237, %f236;
	add.f32 	%f239, %f227, %f238;
	sub.f32 	%f240, %f500, %f189;
	fma.rn.f32 	%f241, %f240, 0f3BBB989D, 0f3F000000;
	cvt.sat.f32.f32 	%f242, %f241;
	fma.rm.f32 	%f243, %f242, %f194, %f193;
	add.f32 	%f244, %f243, 0fCB40007F;
	neg.f32 	%f245, %f244;
	fma.rn.f32 	%f246, %f240, 0f3FB8AA3B, %f245;
	fma.rn.f32 	%f247, %f240, 0f32A57060, %f246;
	mov.b32 	%r226, %f243;
	shl.b32 	%r227, %r226, 23;
	mov.b32 	%f248, %r227;
	ex2.approx.ftz.f32 	%f249, %f247;
	mul.f32 	%f250, %f249, %f248;
	add.f32 	%f251, %f239, %f250;
	sub.f32 	%f252, %f499, %f189;
	fma.rn.f32 	%f253, %f252, 0f3BBB989D, 0f3F000000;
	cvt.sat.f32.f32 	%f254, %f253;
	fma.rm.f32 	%f255, %f254, %f194, %f193;
	add.f32 	%f256, %f255, 0fCB40007F;
	neg.f32 	%f257, %f256;
	fma.rn.f32 	%f258, %f252, 0f3FB8AA3B, %f257;
	fma.rn.f32 	%f259, %f252, 0f32A57060, %f258;
	mov.b32 	%r228, %f255;
	shl.b32 	%r229, %r228, 23;
	mov.b32 	%f260, %r229;
	ex2.approx.ftz.f32 	%f261, %f259;
	mul.f32 	%f262, %f261, %f260;
	add.f32 	%f263, %f251, %f262;
	sub.f32 	%f264, %f504, %f189;
	fma.rn.f32 	%f265, %f264, 0f3BBB989D, 0f3F000000;
	cvt.sat.f32.f32 	%f266, %f265;
	fma.rm.f32 	%f267, %f266, %f194, %f193;
	add.f32 	%f268, %f267, 0fCB40007F;
	neg.f32 	%f269, %f268;
	fma.rn.f32 	%f270, %f264, 0f3FB8AA3B, %f269;
	fma.rn.f32 	%f271, %f264, 0f32A57060, %f270;
	mov.b32 	%r230, %f267;
	shl.b32 	%r231, %r230, 23;
	mov.b32 	%f272, %r231;
	ex2.approx.ftz.f32 	%f273, %f271;
	mul.f32 	%f274, %f273, %f272;
	add.f32 	%f275, %f263, %f274;
	sub.f32 	%f276, %f503, %f189;
	fma.rn.f32 	%f277, %f276, 0f3BBB989D, 0f3F000000;
	cvt.sat.f32.f32 	%f278, %f277;
	fma.rm.f32 	%f279, %f278, %f194, %f193;
	add.f32 	%f280, %f279, 0fCB40007F;
	neg.f32 	%f281, %f280;
	fma.rn.f32 	%f282, %f276, 0f3FB8AA3B, %f281;
	fma.rn.f32 	%f283, %f276, 0f32A57060, %f282;
	mov.b32 	%r232, %f279;
	shl.b32 	%r233, %r232, 23;
	mov.b32 	%f284, %r233;
	ex2.approx.ftz.f32 	%f285, %f283;
	mul.f32 	%f286, %f285, %f284;
	add.f32 	%f287, %f275, %f286;
	sub.f32 	%f288, %f508, %f189;
	fma.rn.f32 	%f289, %f288, 0f3BBB989D, 0f3F000000;
	cvt.sat.f32.f32 	%f290, %f289;
	fma.rm.f32 	%f291, %f290, %f194, %f193;
	add.f32 	%f292, %f291, 0fCB40007F;
	neg.f32 	%f293, %f292;
	fma.rn.f32 	%f294, %f288, 0f3FB8AA3B, %f293;
	fma.rn.f32 	%f295, %f288, 0f32A57060, %f294;
	mov.b32 	%r234, %f291;
	shl.b32 	%r235, %r234, 23;
	mov.b32 	%f296, %r235;
	ex2.approx.ftz.f32 	%f297, %f295;
	mul.f32 	%f298, %f297, %f296;
	add.f32 	%f299, %f287, %f298;
	sub.f32 	%f300, %f507, %f189;
	fma.rn.f32 	%f301, %f300, 0f3BBB989D, 0f3F000000;
	cvt.sat.f32.f32 	%f302, %f301;
	fma.rm.f32 	%f303, %f302, %f194, %f193;
	add.f32 	%f304, %f303, 0fCB40007F;
	neg.f32 	%f305, %f304;
	fma.rn.f32 	%f306, %f300, 0f3FB8AA3B, %f305;
	fma.rn.f32 	%f307, %f300, 0f32A57060, %f306;
	mov.b32 	%r236, %f303;
	shl.b32 	%r237, %r236, 23;
	mov.b32 	%f308, %r237;
	ex2.approx.ftz.f32 	%f309, %f307;
	mul.f32 	%f310, %f309, %f308;
	add.f32 	%f311, %f299, %f310;
	sub.f32 	%f312, %f512, %f189;
	fma.rn.f32 	%f313, %f312, 0f3BBB989D, 0f3F000000;
	cvt.sat.f32.f32 	%f314, %f313;
	fma.rm.f32 	%f315, %f314, %f194, %f193;
	add.f32 	%f316, %f315, 0fCB40007F;
	neg.f32 	%f317, %f316;
	fma.rn.f32 	%f318, %f312, 0f3FB8AA3B, %f317;
	fma.rn.f32 	%f319, %f312, 0f32A57060, %f318;
	mov.b32 	%r238, %f315;
	shl.b32 	%r239, %r238, 23;
	mov.b32 	%f320, %r239;
	ex2.approx.ftz.f32 	%f321, %f319;
	mul.f32 	%f322, %f321, %f320;
	add.f32 	%f323, %f311, %f322;
	sub.f32 	%f324, %f511, %f189;
	fma.rn.f32 	%f325, %f324, 0f3BBB989D, 0f3F000000;
	cvt.sat.f32.f32 	%f326, %f325;
	fma.rm.f32 	%f327, %f326, %f194, %f193;
	add.f32 	%f328, %f327, 0fCB40007F;
	neg.f32 	%f329, %f328;
	fma.rn.f32 	%f330, %f324, 0f3FB8AA3B, %f329;
	fma.rn.f32 	%f331, %f324, 0f32A57060, %f330;
	mov.b32 	%r240, %f327;
	shl.b32 	%r241, %r240, 23;
	mov.b32 	%f332, %r241;
	ex2.approx.ftz.f32 	%f333, %f331;
	mul.f32 	%f334, %f333, %f332;
	add.f32 	%f335, %f323, %f334;
	sub.f32 	%f336, %f516, %f189;
	fma.rn.f32 	%f337, %f336, 0f3BBB989D, 0f3F000000;
	cvt.sat.f32.f32 	%f338, %f337;
	fma.rm.f32 	%f339, %f338, %f194, %f193;
	add.f32 	%f340, %f339, 0fCB40007F;
	neg.f32 	%f341, %f340;
	fma.rn.f32 	%f342, %f336, 0f3FB8AA3B, %f341;
	fma.rn.f32 	%f343, %f336, 0f32A57060, %f342;
	mov.b32 	%r242, %f339;
	shl.b32 	%r243, %r242, 23;
	mov.b32 	%f344, %r243;
	ex2.approx.ftz.f32 	%f345, %f343;
	mul.f32 	%f346, %f345, %f344;
	add.f32 	%f347, %f335, %f346;
	sub.f32 	%f348, %f515, %f189;
	fma.rn.f32 	%f349, %f348, 0f3BBB989D, 0f3F000000;
	cvt.sat.f32.f32 	%f350, %f349;
	fma.rm.f32 	%f351, %f350, %f194, %f193;
	add.f32 	%f352, %f351, 0fCB40007F;
	neg.f32 	%f353, %f352;
	fma.rn.f32 	%f354, %f348, 0f3FB8AA3B, %f353;
	fma.rn.f32 	%f355, %f348, 0f32A57060, %f354;
	mov.b32 	%r244, %f351;
	shl.b32 	%r245, %r244, 23;
	mov.b32 	%f356, %r245;
	ex2.approx.ftz.f32 	%f357, %f355;
	mul.f32 	%f358, %f357, %f356;
	add.f32 	%f359, %f347, %f358;
	sub.f32 	%f360, %f520, %f189;
	fma.rn.f32 	%f361, %f360, 0f3BBB989D, 0f3F000000;
	cvt.sat.f32.f32 	%f362, %f361;
	fma.rm.f32 	%f363, %f362, %f194, %f193;
	add.f32 	%f364, %f363, 0fCB40007F;
	neg.f32 	%f365, %f364;
	fma.rn.f32 	%f366, %f360, 0f3FB8AA3B, %f365;
	fma.rn.f32 	%f367, %f360, 0f32A57060, %f366;
	mov.b32 	%r246, %f363;
	shl.b32 	%r247, %r246, 23;
	mov.b32 	%f368, %r247;
	ex2.approx.ftz.f32 	%f369, %f367;
	mul.f32 	%f370, %f369, %f368;
	add.f32 	%f371, %f359, %f370;
	sub.f32 	%f372, %f519, %f189;
	fma.rn.f32 	%f373, %f372, 0f3BBB989D, 0f3F000000;
	cvt.sat.f32.f32 	%f374, %f373;
	fma.rm.f32 	%f375, %f374, %f194, %f193;
	add.f32 	%f376, %f375, 0fCB40007F;
	neg.f32 	%f377, %f376;
	fma.rn.f32 	%f378, %f372, 0f3FB8AA3B, %f377;
	fma.rn.f32 	%f379, %f372, 0f32A57060, %f378;
	mov.b32 	%r248, %f375;
	shl.b32 	%r249, %r248, 23;
	mov.b32 	%f380, %r249;
	ex2.approx.ftz.f32 	%f381, %f379;
	mul.f32 	%f382, %f381, %f380;
	add.f32 	%f383, %f371, %f382;
	sub.f32 	%f384, %f524, %f189;
	fma.rn.f32 	%f385, %f384, 0f3BBB989D, 0f3F000000;
	cvt.sat.f32.f32 	%f386, %f385;
	fma.rm.f32 	%f387, %f386, %f194, %f193;
	add.f32 	%f388, %f387, 0fCB40007F;
	neg.f32 	%f389, %f388;
	fma.rn.f32 	%f390, %f384, 0f3FB8AA3B, %f389;
	fma.rn.f32 	%f391, %f384, 0f32A57060, %f390;
	mov.b32 	%r250, %f387;
	shl.b32 	%r251, %r250, 23;
	mov.b32 	%f392, %r251;
	ex2.approx.ftz.f32 	%f393, %f391;
	mul.f32 	%f394, %f393, %f392;
	add.f32 	%f395, %f383, %f394;
	sub.f32 	%f396, %f523, %f189;
	fma.rn.f32 	%f397, %f396, 0f3BBB989D, 0f3F000000;
	cvt.sat.f32.f32 	%f398, %f397;
	fma.rm.f32 	%f399, %f398, %f194, %f193;
	add.f32 	%f400, %f399, 0fCB40007F;
	neg.f32 	%f401, %f400;
	fma.rn.f32 	%f402, %f396, 0f3FB8AA3B, %f401;
	fma.rn.f32 	%f403, %f396, 0f32A57060, %f402;
	mov.b32 	%r252, %f399;
	shl.b32 	%r253, %r252, 23;
	mov.b32 	%f404, %r253;
	ex2.approx.ftz.f32 	%f405, %f403;
	mul.f32 	%f406, %f405, %f404;
	add.f32 	%f407, %f395, %f406;
	sub.f32 	%f408, %f528, %f189;
	fma.rn.f32 	%f409, %f408, 0f3BBB989D, 0f3F000000;
	cvt.sat.f32.f32 	%f410, %f409;
	fma.rm.f32 	%f411, %f410, %f194, %f193;
	add.f32 	%f412, %f411, 0fCB40007F;
	neg.f32 	%f413, %f412;
	fma.rn.f32 	%f414, %f408, 0f3FB8AA3B, %f413;
	fma.rn.f32 	%f415, %f408, 0f32A57060, %f414;
	mov.b32 	%r254, %f411;
	shl.b32 	%r255, %r254, 23;
	mov.b32 	%f416, %r255;
	ex2.approx.ftz.f32 	%f417, %f415;
	mul.f32 	%f418, %f417, %f416;
	add.f32 	%f419, %f407, %f418;
	sub.f32 	%f420, %f527, %f189;
	fma.rn.f32 	%f421, %f420, 0f3BBB989D, 0f3F000000;
	cvt.sat.f32.f32 	%f422, %f421;
	fma.rm.f32 	%f423, %f422, %f194, %f193;
	add.f32 	%f424, %f423, 0fCB40007F;
	neg.f32 	%f425, %f424;
	fma.rn.f32 	%f426, %f420, 0f3FB8AA3B, %f425;
	fma.rn.f32 	%f427, %f420, 0f32A57060, %f426;
	mov.b32 	%r256, %f423;
	shl.b32 	%r257, %r256, 23;
	mov.b32 	%f428, %r257;
	ex2.approx.ftz.f32 	%f429, %f427;
	mul.f32 	%f430, %f429, %f428;
	add.f32 	%f431, %f419, %f430;
	sub.f32 	%f432, %f532, %f189;
	fma.rn.f32 	%f433, %f432, 0f3BBB989D, 0f3F000000;
	cvt.sat.f32.f32 	%f434, %f433;
	fma.rm.f32 	%f435, %f434, %f194, %f193;
	add.f32 	%f436, %f435, 0fCB40007F;
	neg.f32 	%f437, %f436;
	fma.rn.f32 	%f438, %f432, 0f3FB8AA3B, %f437;
	fma.rn.f32 	%f439, %f432, 0f32A57060, %f438;
	mov.b32 	%r258, %f435;
	shl.b32 	%r259, %r258, 23;
	mov.b32 	%f440, %r259;
	ex2.approx.ftz.f32 	%f441, %f439;
	mul.f32 	%f442, %f441, %f440;
	add.f32 	%f443, %f431, %f442;
	sub.f32 	%f444, %f531, %f189;
	fma.rn.f32 	%f445, %f444, 0f3BBB989D, 0f3F000000;
	cvt.sat.f32.f32 	%f446, %f445;
	fma.rm.f32 	%f447, %f446, %f194, %f193;
	add.f32 	%f448, %f447, 0fCB40007F;
	neg.f32 	%f449, %f448;
	fma.rn.f32 	%f450, %f444, 0f3FB8AA3B, %f449;
	fma.rn.f32 	%f451, %f444, 0f32A57060, %f450;
	mov.b32 	%r260, %f447;
	shl.b32 	%r261, %r260, 23;
	mov.b32 	%f452, %r261;
	ex2.approx.ftz.f32 	%f453, %f451;
	mul.f32 	%f454, %f453, %f452;
	add.f32 	%f455, %f443, %f454;
	sub.f32 	%f456, %f536, %f189;
	fma.rn.f32 	%f457, %f456, 0f3BBB989D, 0f3F000000;
	cvt.sat.f32.f32 	%f458, %f457;
	fma.rm.f32 	%f459, %f458, %f194, %f193;
	add.f32 	%f460, %f459, 0fCB40007F;
	neg.f32 	%f461, %f460;
	fma.rn.f32 	%f462, %f456, 0f3FB8AA3B, %f461;
	fma.rn.f32 	%f463, %f456, 0f32A57060, %f462;
	mov.b32 	%r262, %f459;
	shl.b32 	%r263, %r262, 23;
	mov.b32 	%f464, %r263;
	ex2.approx.ftz.f32 	%f465, %f463;
	mul.f32 	%f466, %f465, %f464;
	add.f32 	%f467, %f455, %f466;
	sub.f32 	%f468, %f535, %f189;
	fma.rn.f32 	%f469, %f468, 0f3BBB989D, 0f3F000000;
	cvt.sat.f32.f32 	%f470, %f469;
	fma.rm.f32 	%f471, %f470, %f194, %f193;
	add.f32 	%f472, %f471, 0fCB40007F;
	neg.f32 	%f473, %f472;
	fma.rn.f32 	%f474, %f468, 0f3FB8AA3B, %f473;
	fma.rn.f32 	%f475, %f468, 0f32A57060, %f474;
	mov.b32 	%r264, %f471;
	shl.b32 	%r265, %r264, 23;
	mov.b32 	%f476, %r265;
	ex2.approx.ftz.f32 	%f477, %f475;
	mul.f32 	%f478, %f477, %f476;
	add.f32 	%f479, %f467, %f478;
	mov.b32 	%r266, %f479;
	shfl.sync.bfly.b32	%r267|%p69, %r266, 16, 31, -1;
	mov.b32 	%f480, %r267;
	add.f32 	%f481, %f479, %f480;
	mov.b32 	%r268, %f481;
	shfl.sync.bfly.b32	%r269|%p70, %r268, 8, 31, -1;
	mov.b32 	%f482, %r269;
	add.f32 	%f483, %f481, %f482;
	mov.b32 	%r270, %f483;
	shfl.sync.bfly.b32	%r271|%p71, %r270, 4, 31, -1;
	mov.b32 	%f484, %r271;
	add.f32 	%f485, %f483, %f484;
	mov.b32 	%r272, %f485;
	shfl.sync.bfly.b32	%r273|%p72, %r272, 2, 31, -1;
	mov.b32 	%f486, %r273;
	add.f32 	%f487, %f485, %f486;
	mov.b32 	%r274, %f487;
	shfl.sync.bfly.b32	%r275|%p73, %r274, 1, 31, -1;
	mov.b32 	%f488, %r275;
	add.f32 	%f489, %f487, %f488;
	div.rn.f32 	%f94, %f202, %f489;
	div.rn.f32 	%f95, %f214, %f489;
	div.rn.f32 	%f96, %f226, %f489;
	div.rn.f32 	%f97, %f238, %f489;
	div.rn.f32 	%f98, %f250, %f489;
	div.rn.f32 	%f99, %f262, %f489;
	div.rn.f32 	%f100, %f274, %f489;
	div.rn.f32 	%f101, %f286, %f489;
	div.rn.f32 	%f102, %f298, %f489;
	div.rn.f32 	%f103, %f310, %f489;
	div.rn.f32 	%f104, %f322, %f489;
	div.rn.f32 	%f105, %f334, %f489;
	div.rn.f32 	%f106, %f346, %f489;
	div.rn.f32 	%f107, %f358, %f489;
	div.rn.f32 	%f108, %f370, %f489;
	div.rn.f32 	%f109, %f382, %f489;
	div.rn.f32 	%f110, %f394, %f489;
	div.rn.f32 	%f111, %f406, %f489;
	div.rn.f32 	%f112, %f418, %f489;
	div.rn.f32 	%f113, %f430, %f489;
	div.rn.f32 	%f114, %f442, %f489;
	div.rn.f32 	%f115, %f454, %f489;
	div.rn.f32 	%f116, %f466, %f489;
	div.rn.f32 	%f117, %f478, %f489;
	mul.lo.s64 	%rd32, %rd168, %rd43;
	@%p63 bra 	$L__BB195_54;
	add.s64 	%rd93, %rd32, %rd4;
	shr.u64 	%rd94, %rd93, 63;
	add.s64 	%rd95, %rd93, %rd94;
	shl.b64 	%rd96, %rd95, 2;
	and.b64  	%rd97, %rd96, -8;
	add.s64 	%rd98, %rd2, %rd97;
	st.global.v2.f32 	[%rd98], {%f94, %f95};
$L__BB195_54:
	setp.le.s64 	%p74, %rd45, %rd5;
	@%p74 bra 	$L__BB195_56;
	add.s64 	%rd99, %rd32, %rd5;
	shr.u64 	%rd100, %rd99, 63;
	add.s64 	%rd101, %rd99, %rd100;
	shl.b64 	%rd102, %rd101, 2;
	and.b64  	%rd103, %rd102, -8;
	add.s64 	%rd104, %rd2, %rd103;
	st.global.v2.f32 	[%rd104], {%f96, %f97};
$L__BB195_56:
	setp.le.s64 	%p75, %rd45, %rd6;
	@%p75 bra 	$L__BB195_58;
	add.s64 	%rd105, %rd32, %rd6;
	shr.u64 	%rd106, %rd105, 63;
	add.s64 	%rd107, %rd105, %rd106;
	shl.b64 	%rd108, %rd107, 2;
	and.b64  	%rd109, %rd108, -8;
	add.s64 	%rd110, %rd2, %rd109;
	st.global.v2.f32 	[%rd110], {%f98, %f99};
$L__BB195_58:
	setp.le.s64 	%p76, %rd45, %rd7;
	@%p76 bra 	$L__BB195_60;
	add.s64 	%rd111, %rd32, %rd7;
	shr.u64 	%rd112, %rd111, 63;
	add.s64 	%rd113, %rd111, %rd112;
	shl.b64 	%rd114, %rd113, 2;
	and.b64  	%rd115, %rd114, -8;
	add.s64 	%rd116, %rd2, %rd115;
	st.global.v2.f32 	[%rd116], {%f100, %f101};
$L__BB195_60:
	setp.le.s64 	%p77, %rd45, %rd8;
	@%p77 bra 	$L__BB195_62;
	add.s64 	%rd117, %rd32, %rd8;
	shr.u64 	%rd118, %rd117, 63;
	add.s64 	%rd119, %rd117, %rd118;
	shl.b64 	%rd120, %rd119, 2;
	and.b64  	%rd121, %rd120, -8;
	add.s64 	%rd122, %rd2, %rd121;
	st.global.v2.f32 	[%rd122], {%f102, %f103};
$L__BB195_62:
	setp.le.s64 	%p78, %rd45, %rd9;
	@%p78 bra 	$L__BB195_64;
	add.s64 	%rd123, %rd32, %rd9;
	shr.u64 	%rd124, %rd123, 63;
	add.s64 	%rd125, %rd123, %rd124;
	shl.b64 	%rd126, %rd125, 2;
	and.b64  	%rd127, %rd126, -8;
	add.s64 	%rd128, %rd2, %rd127;
	st.global.v2.f32 	[%rd128], {%f104, %f105};
$L__BB195_64:
	setp.le.s64 	%p79, %rd45, %rd10;
	@%p79 bra 	$L__BB195_66;
	add.s64 	%rd129, %rd32, %rd10;
	shr.u64 	%rd130, %rd129, 63;
	add.s64 	%rd131, %rd129, %rd130;
	shl.b64 	%rd132, %rd131, 2;
	and.b64  	%rd133, %rd132, -8;
	add.s64 	%rd134, %rd2, %rd133;
	st.global.v2.f32 	[%rd134], {%f106, %f107};
$L__BB195_66:
	setp.le.s64 	%p80, %rd45, %rd11;
	@%p80 bra 	$L__BB195_68;
	add.s64 	%rd135, %rd32, %rd11;
	shr.u64 	%rd136, %rd135, 63;
	add.s64 	%rd137, %rd135, %rd136;
	shl.b64 	%rd138, %rd137, 2;
	and.b64  	%rd139, %rd138, -8;
	add.s64 	%rd140, %rd2, %rd139;
	st.global.v2.f32 	[%rd140], {%f108, %f109};
$L__BB195_68:
	setp.le.s64 	%p81, %rd45, %rd12;
	@%p81 bra 	$L__BB195_70;
	add.s64 	%rd141, %rd32, %rd12;
	shr.u64 	%rd142, %rd141, 63;
	add.s64 	%rd143, %rd141, %rd142;
	shl.b64 	%rd144, %rd143, 2;
	and.b64  	%rd145, %rd144, -8;
	add.s64 	%rd146, %rd2, %rd145;
	st.global.v2.f32 	[%rd146], {%f110, %f111};
$L__BB195_70:
	setp.le.s64 	%p82, %rd45, %rd13;
	@%p82 bra 	$L__BB195_72;
	add.s64 	%rd147, %rd32, %rd13;
	shr.u64 	%rd148, %rd147, 63;
	add.s64 	%rd149, %rd147, %rd148;
	shl.b64 	%rd150, %rd149, 2;
	and.b64  	%rd151, %rd150, -8;
	add.s64 	%rd152, %rd2, %rd151;
	st.global.v2.f32 	[%rd152], {%f112, %f113};
$L__BB195_72:
	setp.le.s64 	%p83, %rd45, %rd14;
	@%p83 bra 	$L__BB195_74;
	add.s64 	%rd153, %rd32, %rd14;
	shr.u64 	%rd154, %rd153, 63;
	add.s64 	%rd155, %rd153, %rd154;
	shl.b64 	%rd156, %rd155, 2;
	and.b64  	%rd157, %rd156, -8;
	add.s64 	%rd158, %rd2, %rd157;
	st.global.v2.f32 	[%rd158], {%f114, %f115};
$L__BB195_74:
	setp.le.s64 	%p84, %rd45, %rd15;
	@%p84 bra 	$L__BB195_76;
	add.s64 	%rd159, %rd32, %rd15;
	shr.u64 	%rd160, %rd159, 63;
	add.s64 	%rd161, %rd159, %rd160;
	shl.b64 	%rd162, %rd161, 2;
	and.b64  	%rd163, %rd162, -8;
	add.s64 	%rd164, %rd2, %rd163;
	st.global.v2.f32 	[%rd164], {%f116, %f117};
$L__BB195_76:
	ld.param.u64 	%rd167, [_Z15SoftmaxWarpImplI22BroadcastScaleMaskLoadIffbLm2EiE11DirectStoreIffEfLi2ELi24ELi32ELi1ELb1EL9Algorithm0EEvT_T0_ll_param_2];
	mov.u32 	%r276, %nctaid.x;
	mov.u32 	%r277, %ntid.y;
	mul.lo.s32 	%r278, %r276, %r277;
	cvt.s64.s32 	%rd165, %r278;
	add.s64 	%rd168, %rd168, %rd165;
	setp.lt.s64 	%p85, %rd168, %rd167;
	@%p85 bra 	$L__BB195_4;
$L__BB195_77:
	ret;

}
	// .globl	_Z15SoftmaxWarpImplI22BroadcastScaleMaskLoadIffbLm2EiE11DirectStoreIffEfLi2ELi26ELi32ELi1ELb0EL9Algorithm0EEvT_T0_ll
.visible .entry _Z15SoftmaxWarpImplI22BroadcastScaleMaskLoadIffbLm2EiE11DirectStoreIffEfLi2ELi26ELi32ELi1ELb0EL9Algorithm0EEvT_T0_ll(
	.param .align 8 .b8 _Z15SoftmaxWarpImplI22BroadcastScaleMaskLoadIffbLm2EiE11DirectStoreIffEfLi2ELi26ELi32ELi1ELb0EL9Algorithm0EEvT_T0_ll_param_0[88],
	.param .align 8 .b8 _Z15SoftmaxWarpImplI22BroadcastScaleMaskLoadIffbLm2EiE11DirectStoreIffEfLi2ELi26ELi32ELi1ELb0EL9Algorithm0EEvT_T0_ll_param_1[16],
	.param .u64 _Z15SoftmaxWarpImplI22BroadcastScaleMaskLoadIffbLm2EiE11DirectStoreIffEfLi2ELi26ELi32ELi1ELb0EL9Algorithm0EEvT_T0_ll_param_2,
	.param .u64 _Z15SoftmaxWarpImplI22BroadcastScaleMaskLoadIffbLm2EiE11DirectStoreIffEfLi2ELi26ELi32ELi1ELb0EL9Algorithm0EEvT_T0_ll_param_3
)
{
	.reg .pred 	%p<66>;
	.reg .b16 	%rs<27>;
	.reg .b32 	%r<275>;
	.reg .b32 	%f<482>;
	.reg .b64 	%rd<162>;

	ld.param.u64 	%rd30, [_Z15SoftmaxWarpImplI22BroadcastScaleMaskLoadIffbLm2EiE11DirectStoreIffEfLi2ELi26ELi32ELi1ELb0EL9Algorithm0EEvT_T0_ll_param_1+8];
	ld.param.u64 	%rd29, [_Z15SoftmaxWarpImplI22BroadcastScaleMaskLoadIffbLm2EiE11DirectStoreIffEfLi2ELi26ELi32ELi1ELb0EL9Algorithm0EEvT_T0_ll_param_1];
	ld.param.v2.f32 	{%f42, %f43}, [_Z15SoftmaxWarpImplI22BroadcastScaleMaskLoadIffbLm2EiE11DirectStoreIffEfLi2ELi26ELi32ELi1ELb0EL9Algorithm0EEvT_T0_ll_param_0+80];
	ld.param.u64 	%rd28, [_Z15SoftmaxWarpImplI22BroadcastScaleMaskLoadIffbLm2EiE11DirectStoreIffEfLi2ELi26ELi32ELi1ELb0EL9Algorithm0EEvT_T0_ll_param_0+72];
	ld.param.v2.u32 	{%r8, %r9}, [_Z15SoftmaxWarpImplI22BroadcastScaleMaskLoadIffbLm2EiE11DirectStoreIffEfLi2ELi26ELi32ELi1ELb0EL9Algorithm0EEvT_T0_ll_param_0+56];
	ld.param.v2.u32 	{%r6, %r7}, [_Z15SoftmaxWarpImplI22BroadcastScaleMaskLoadIffbLm2EiE11DirectStoreIffEfLi2ELi26ELi32ELi1ELb0EL9Algorithm0EEvT_T0_ll_param_0+40];
	ld.param.u64 	%rd24, [_Z15SoftmaxWarpImplI22BroadcastScaleMaskLoadIffbLm2EiE11DirectStoreIffEfLi2ELi26ELi32ELi1ELb0EL9Algorithm0EEvT_T0_ll_param_0+24];
	ld.param.u64 	%rd23, [_Z15SoftmaxWarpImplI22BroadcastScaleMaskLoadIffbLm2EiE11DirectStoreIffEfLi2ELi26ELi32ELi1ELb0EL9Algorithm0EEvT_T0_ll_param_0+16];
	ld.param.u64 	%rd22, [_Z15SoftmaxWarpImplI22BroadcastScaleMaskLoadIffbLm2EiE11DirectStoreIffEfLi2ELi26ELi32ELi1ELb0EL9Algorithm0EEvT_T0_ll_param_0+8];
	ld.param.u64 	%rd21, [_Z15SoftmaxWarpImplI22BroadcastScaleMaskLoadIffbLm2EiE11DirectStoreIffEfLi2ELi26ELi32ELi1ELb0EL9Algorithm0EEvT_T0_ll_param_0];
	ld.param.u64 	%rd32, [_Z15SoftmaxWarpImplI22BroadcastScaleMaskLoadIffbLm2EiE11DirectStoreIffEfLi2ELi26ELi32ELi1ELb0EL9Algorithm0EEvT_T0_ll_param_3];
	cvta.to.global.u64 	%rd1, %rd21;
	cvta.to.global.u64 	%rd2, %rd22;
	setp.lt.s64 	%p1, %rd32, 833;
	@%p1 bra 	$L__BB196_2;
	mov.u64 	%rd33, $str;
	cvta.global.u64 	%rd34, %rd33;
	mov.u64 	%rd35, $str$1;
	cvta.global.u64 	%rd36, %rd35;
	mov.u64 	%rd37, __unnamed_192;
	cvta.global.u64 	%rd38, %rd37;
	{ // callseq 191, 0
	.param .b64 param0;
	st.param.b64 	[param0], %rd34;
	.param .b64 param1;
	st.param.b64 	[param1], %rd36;
	.param .b32 param2;
	st.param.b32 	[param2], 254;
	.param .b64 param3;
	st.param.b64 	[param3], %rd38;
	.param .b64 param4;
	st.param.b64 	[param4], 1;
	call.uni 
	__assertfail, 
	(
	param0, 
	param1, 
	param2, 
	param3, 
	param4
	);
	} // callseq 191
$L__BB196_2:
	ld.param.u64 	%rd159, [_Z15SoftmaxWarpImplI22BroadcastScaleMaskLoadIffbLm2EiE11DirectStoreIffEfLi2ELi26ELi32ELi1ELb0EL9Algorithm0EEvT_T0_ll_param_2];
	mov.u32 	%r10, %ctaid.x;
	mov.u32 	%r11, %ntid.y;
	mov.u32 	%r12, %tid.y;
	mad.lo.s32 	%r13, %r10, %r11, %r12;
	cvt.s64.s32 	%rd161, %r13;
	setp.le.s64 	%p2, %rd159, %rd161;
	@%p2 bra 	$L__BB196_31;
	mov.u32 	%r14, %tid.x;
	shl.b32 	%r15, %r14, 1;
	cvt.u32.u64 	%r17, %rd28;
$L__BB196_4:
	setp.eq.s64 	%p3, %rd24, 1;
	setp.eq.s64 	%p4, %rd23, 1;
	cvt.u32.u64 	%r16, %rd161;
	mad.lo.s32 	%r4, %r17, %r16, %r15;
	div.s32 	%r18, %r4, %r6;
	mul.lo.s32 	%r19, %r18, %r6;
	sub.s32 	%r20, %r4, %r19;
	selp.b32 	%r21, 0, %r18, %p4;
	selp.b32 	%r22, 0, %r20, %p3;
	mul.lo.s32 	%r23, %r8, %r21;
	mad.lo.s32 	%r24, %r9, %r22, %r23;
	shr.u32 	%r25, %r4, 31;
	add.s32 	%r26, %r4, %r25;
	shr.s32 	%r27, %r26, 1;
	mul.wide.s32 	%rd39, %r27, 8;
	add.s64 	%rd7, %rd1, %rd39;
	ld.global.f32 	%f44, [%rd7];
	shr.u32 	%r28, %r24, 31;
	add.s32 	%r29, %r24, %r28;
	shr.s32 	%r30, %r29, 1;
	mul.wide.s32 	%rd40, %r30, 2;
	add.s64 	%rd41, %rd2, %rd40;
	ld.global.v2.u8 	{%rs1, %rs2}, [%rd41];
	setp.eq.s16 	%p5, %rs1, 0;
	mul.f32 	%f45, %f44, %f43;
	selp.f32 	%f3, %f42, %f45, %p5;
	setp.eq.s16 	%p6, %rs2, 0;
	mov.f32 	%f469, %f42;
	@%p6 bra 	$L__BB196_6;
	ld.global.f32 	%f46, [%rd7+4];
	mul.f32 	%f469, %f46, %f43;
$L__BB196_6:
	setp.eq.s64 	%p7, %rd24, 1;
	setp.eq.s64 	%p8, %rd23, 1;
	add.s32 	%r5, %r4, 64;
	div.s32 	%r31, %r5, %r6;
	mul.lo.s32 	%r32, %r31, %r6;
	sub.s32 	%r33, %r5, %r32;
	selp.b32 	%r34, 0, %r31, %p8;
	selp.b32 	%r35, 0, %r33, %p7;
	mul.lo.s32 	%r36, %r8, %r34;
	mad.lo.s32 	%r37, %r9, %r35, %r36;
	shr.u32 	%r38, %r5, 31;
	add.s32 	%r39, %r5, %r38;
	shr.s32 	%r40, %r39, 1;
	mul.wide.s32 	%rd42, %r40, 8;
	add.s64 	%rd8, %rd1, %rd42;
	ld.global.f32 	%f47, [%rd8];
	shr.u32 	%r41, %r37, 31;
	add.s32 	%r42, %r37, %r41;
	shr.s32 	%r43, %r42, 1;
	mul.wide.s32 	%rd43, %r43, 2;
	add.s64 	%rd44, %rd2, %rd43;
	ld.global.v2.u8 	{%rs3, %rs4}, [%rd44];
	setp.eq.s16 	%p9, %rs3, 0;
	mul.f32 	%f48, %f47, %f43;
	selp.f32 	%f6, %f42, %f48, %p9;
	setp.eq.s16 	%p10, %rs4, 0;
	mov.f32 	%f470, %f42;
	@%p10 bra 	$L__BB196_8;
	ld.global.f32 	%f49, [%rd8+4];
	mul.f32 	%f470, %f49, %f43;
$L__BB196_8:
	setp.eq.s64 	%p11, %rd24, 1;
	setp.eq.s64 	%p12, %rd23, 1;
	add.s32 	%r44, %r5, 64;
	div.s32 	%r45, %r44, %r6;
	mul.lo.s32 	%r46, %r45, %r6;
	sub.s32 	%r47, %r44, %r46;
	selp.b32 	%r48, 0, %r45, %p12;
	selp.b32 	%r49, 0, %r47, %p11;
	mul.lo.s32 	%r50, %r8, %r48;
	mad.lo.s32 	%r51, %r9, %r49, %r50;
	shr.u32 	%r52, %r44, 31;
	add.s32 	%r53, %r44, %r52;
	shr.s32 	%r54, %r53, 1;
	mul.wide.s32 	%rd45, %r54, 8;
	add.s64 	%rd9, %rd1, %rd45;
	ld.global.f32 	%f50, [%rd9];
	shr.u32 	%r55, %r51, 31;
	add.s32 	%r56, %r51, %r55;
	shr.s32 	%r57, %r56, 1;
	mul.wide.s32 	%rd46, %r57, 2;
	add.s64 	%rd47, %rd2, %rd46;
	ld.global.v2.u8 	{%rs5, %rs6}, [%rd47];
	setp.eq.s16 	%p13, %rs5, 0;
	mul.f32 	%f51, %f50, %f43;
	selp.f32 	%f9, %f42, %f51, %p13;
	setp.eq.s16 	%p14, %rs6, 0;
	mov.f32 	%f471, %f42;
	@%p14 bra 	$L__BB196_10;
	ld.global.f32 	%f52, [%rd9+4];
	mul.f32 	%f471, %f52, %f43;
$L__BB196_10:
	setp.eq.s64 	%p15, %rd24, 1;
	setp.eq.s64 	%p16, %rd23, 1;
	add.s32 	%r58, %r5, 128;
	div.s32 	%r59, %r58, %r6;
	mul.lo.s32 	%r60, %r59, %r6;
	sub.s32 	%r61, %r58, %r60;
	selp.b32 	%r62, 0, %r59, %p16;
	selp.b32 	%r63, 0, %r61, %p15;
	mul.lo.s32 	%r64, %r8, %r62;
	mad.lo.s32 	%r65, %r9, %r63, %r64;
	shr.u32 	%r66, %r58, 31;
	add.s32 	%r67, %r58, %r66;
	shr.s32 	%r68, %r67, 1;
	mul.wide.s32 	%rd48, %r68, 8;
	add.s64 	%rd10, %rd1, %rd48;
	ld.global.f32 	%f53, [%rd10];
	shr.u32 	%r69, %r65, 31;
	add.s32 	%r70, %r65, %r69;
	shr.s32 	%r71, %r70, 1;
	mul.wide.s32 	%rd49, %r71, 2;
	add.s64 	%rd50, %rd2, %rd49;
	ld.global.v2.u8 	{%rs7, %rs8}, [%rd50];
	setp.eq.s16 	%p17, %rs7, 0;
	mul.f32 	%f54, %f53, %f43;
	selp.f32 	%f12, %f42, %f54, %p17;
	setp.eq.s16 	%p18, %rs8, 0;
	mov.f32 	%f472, %f42;
	@%p18 bra 	$L__BB196_12;
	ld.global.f32 	%f55, [%rd10+4];
	mul.f32 	%f472, %f55, %f43;
$L__BB196_12:
	setp.eq.s64 	%p19, %rd24, 1;
	setp.eq.s64 	%p20, %rd23, 1;
	add.s32 	%r72, %r5, 192;
	div.s32 	%r73, %r72, %r6;
	mul.lo.s32 	%r74, %r73, %r6;
	sub.s32 	%r75, %r72, %r74;
	selp.b32 	%r76, 0, %r73, %p20;
	selp.b32 	%r77, 0, %r75, %p19;
	mul.lo.s32 	%r78, %r8, %r76;
	mad.lo.s32 	%r79, %r9, %r77, %r78;
	shr.u32 	%r80, %r72, 31;
	add.s32 	%r81, %r72, %r80;
	shr.s32 	%r82, %r81, 1;
	mul.wide.s32 	%rd51, %r82, 8;
	add.s64 	%rd11, %rd1, %rd51;
	ld.global.f32 	%f56, [%rd11];
	shr.u32 	%r83, %r79, 31;
	add.s32 	%r84, %r79, %r83;
	shr.s32 	%r85, %r84, 1;
	mul.wide.s32 	%rd52, %r85, 2;
	add.s64 	%rd53, %rd2, %rd52;
	ld.global.v2.u8 	{%rs9, %rs10}, [%rd53];
	setp.eq.s16 	%p21, %rs9, 0;
	mul.f32 	%f57, %f56, %f43;
	selp.f32 	%f15, %f42, %f57, %p21;
	setp.eq.s16 	%p22, %rs10, 0;
	mov.f32 	%f473, %f42;
	@%p22 bra 	$L__BB196_14;
	ld.global.f32 	%f58, [%rd11+4];
	mul.f32 	%f473, %f58, %f43;
$L__BB196_14:
	setp.eq.s64 	%p23, %rd24, 1;
	setp.eq.s64 	%p24, %rd23, 1;
	add.s32 	%r86, %r5, 256;
	div.s32 	%r87, %r86, %r6;
	mul.lo.s32 	%r88, %r87, %r6;
	sub.s32 	%r89, %r86, %r88;
	selp.b32 	%r90, 0, %r87, %p24;
	selp.b32 	%r91, 0, %r89, %p23;
	mul.lo.s32 	%r92, %r8, %r90;
	mad.lo.s32 	%r93, %r9, %r91, %r92;
	shr.u32 	%r94, %r86, 31;
	add.s32 	%r95, %r86, %r94;
	shr.s32 	%r96, %r95, 1;
	mul.wide.s32 	%rd54, %r96, 8;
	add.s64 	%rd12, %rd1, %rd54;
	ld.global.f32 	%f59, [%rd12];
	shr.u32 	%r97, %r93, 31;
	add.s32 	%r98, %r93, %r97;
	shr.s32 	%r99, %r98, 1;
	mul.wide.s32 	%rd55, %r99, 2;
	add.s64 	%rd56, %rd2, %rd55;
	ld.global.v2.u8 	{%rs11, %rs12}, [%rd56];
	setp.eq.s16 	%p25, %rs11, 0;
	mul.f32 	%f60, %f59, %f43;
	selp.f32 	%f18, %f42, %f60, %p25;
	setp.eq.s16 	%p26, %rs12, 0;
	mov.f32 	%f474, %f42;
	@%p26 bra 	$L__BB196_16;
	ld.global.f32 	%f61, [%rd12+4];
	mul.f32 	%f474, %f61, %f43;
$L__BB196_16:
	setp.eq.s64 	%p27, %rd24, 1;
	setp.eq.s64 	%p28, %rd23, 1;
	add.s32 	%r100, %r5, 320;
	div.s32 	%r101, %r100, %r6;
	mul.lo.s32 	%r102, %r101, %r6;
	sub.s32 	%r103, %r100, %r102;
	selp.b32 	%r104, 0, %r101, %p28;
	selp.b32 	%r105, 0, %r103, %p27;
	mul.lo.s32 	%r106, %r8, %r104;
	mad.lo.s32 	%r107, %r9, %r105, %r106;
	shr.u32 	%r108, %r100, 31;
	add.s32 	%r109, %r100, %r108;
	shr.s32 	%r110, %r109, 1;
	mul.wide.s32 	%rd57, %r110, 8;
	add.s64 	%rd13, %rd1, %rd57;
	ld.global.f32 	%f62, [%rd13];
	shr.u32 	%r111, %r107, 31;
	add.s32 	%r112, %r107, %r111;
	shr.s32 	%r113, %r112, 1;
	mul.wide.s32 	%rd58, %r113, 2;
	add.s64 	%rd59, %rd2, %rd58;
	ld.global.v2.u8 	{%rs13, %rs14}, [%rd59];
	setp.eq.s16 	%p29, %rs13, 0;
	mul.f32 	%f63, %f62, %f43;
	selp.f32 	%f21, %f42, %f63, %p29;
	setp.eq.s16 	%p30, %rs14, 0;
	mov.f32 	%f475, %f42;
	@%p30 bra 	$L__BB196_18;
	ld.global.f32 	%f64, [%rd13+4];
	mul.f32 	%f475, %f64, %f43;
$L__BB196_18:
	setp.eq.s64 	%p31, %rd24, 1;
	setp.eq.s64 	%p32, %rd23, 1;
	add.s32 	%r114, %r5, 384;
	div.s32 	%r115, %r114, %r6;
	mul.lo.s32 	%r116, %r115, %r6;
	sub.s32 	%r117, %r114, %r116;
	selp.b32 	%r118, 0, %r115, %p32;
	selp.b32 	%r119, 0, %r117, %p31;
	mul.lo.s32 	%r120, %r8, %r118;
	mad.lo.s32 	%r121, %r9, %r119, %r120;
	shr.u32 	%r122, %r114, 31;
	add.s32 	%r123, %r114, %r122;
	shr.s32 	%r124, %r123, 1;
	mul.wide.s32 	%rd60, %r124, 8;
	add.s64 	%rd14, %rd1, %rd60;
	ld.global.f32 	%f65, [%rd14];
	shr.u32 	%r125, %r121, 31;
	add.s32 	%r126, %r121, %r125;
	shr.s32 	%r127, %r126, 1;
	mul.wide.s32 	%rd61, %r127, 2;
	add.s64 	%rd62, %rd2, %rd61;
	ld.global.v2.u8 	{%rs15, %rs16}, [%rd62];
	setp.eq.s16 	%p33, %rs15, 0;
	mul.f32 	%f66, %f65, %f43;
	selp.f32 	%f24, %f42, %f66, %p33;
	setp.eq.s16 	%p34, %rs16, 0;
	mov.f32 	%f476, %f42;
	@%p34 bra 	$L__BB196_20;
	ld.global.f32 	%f67, [%rd14+4];
	mul.f32 	%f476, %f67, %f43;
$L__BB196_20:
	add.s32 	%r128, %r5, 448;
	div.s32 	%r129, %r128, %r6;
	mul.lo.s32 	%r130, %r129, %r6;
	sub.s32 	%r131, %r128, %r130;
	selp.b32 	%r132, 0, %r129, %p32;
	selp.b32 	%r133, 0, %r131, %p31;
	mul.lo.s32 	%r134, %r8, %r132;
	mad.lo.s32 	%r135, %r9, %r133, %r134;
	shr.u32 	%r136, %r128, 31;
	add.s32 	%r137, %r128, %r136;
	shr.s32 	%r138, %r137, 1;
	mul.wide.s32 	%rd63, %r138, 8;
	add.s64 	%rd15, %rd1, %rd63;
	ld.global.f32 	%f68, [%rd15];
	shr.u32 	%r139, %r135, 31;
	add.s32 	%r140, %r135, %r139;
	shr.s32 	%r141, %r140, 1;
	mul.wide.s32 	%rd64, %r141, 2;
	add.s64 	%rd65, %rd2, %rd64;
	ld.global.v2.u8 	{%rs17, %rs18}, [%rd65];
	setp.eq.s16 	%p37, %rs17, 0;
	mul.f32 	%f69, %f68, %f43;
	selp.f32 	%f27, %f42, %f69, %p37;
	setp.eq.s16 	%p38, %rs18, 0;
	mov.f32 	%f477, %f42;
	@%p38 bra 	$L__BB196_22;
	ld.global.f32 	%f70, [%rd15+4];
	mul.f32 	%f477, %f70, %f43;
$L__BB196_22:
	add.s32 	%r142, %r5, 512;
	div.s32 	%r143, %r142, %r6;
	mul.lo.s32 	%r144, %r143, %r6;
	sub.s32 	%r145, %r142, %r144;
	selp.b32 	%r146, 0, %r143, %p32;
	selp.b32 	%r147, 0, %r145, %p31;
	mul.lo.s32 	%r148, %r8, %r146;
	mad.lo.s32 	%r149, %r9, %r147, %r148;
	shr.u32 	%r150, %r142, 31;
	add.s32 	%r151, %r142, %r150;
	shr.s32 	%r152, %r151, 1;
	mul.wide.s32 	%rd66, %r152, 8;
	add.s64 	%rd16, %rd1, %rd66;
	ld.global.f32 	%f71, [%rd16];
	shr.u32 	%r153, %r149, 31;
	add.s32 	%r154, %r149, %r153;
	shr.s32 	%r155, %r154, 1;
	mul.wide.s32 	%rd67, %r155, 2;
	add.s64 	%rd68, %rd2, %rd67;
	ld.global.v2.u8 	{%rs19, %rs20}, [%rd68];
	setp.eq.s16 	%p41, %rs19, 0;
	mul.f32 	%f72, %f71, %f43;
	selp.f32 	%f30, %f42, %f72, %p41;
	setp.eq.s16 	%p42, %rs20, 0;
	mov.f32 	%f478, %f42;
	@%p42 bra 	$L__BB196_24;
	ld.global.f32 	%f73, [%rd16+4];
	mul.f32 	%f478, %f73, %f43;
$L__BB196_24:
	add.s32 	%r156, %r5, 576;
	div.s32 	%r157, %r156, %r6;
	mul.lo.s32 	%r158, %r157, %r6;
	sub.s32 	%r159, %r156, %r158;
	selp.b32 	%r160, 0, %r157, %p32;
	selp.b32 	%r161, 0, %r159, %p31;
	mul.lo.s32 	%r162, %r8, %r160;
	mad.lo.s32 	%r163, %r9, %r161, %r162;
	shr.u32 	%r164, %r156, 31;
	add.s32 	%r165, %r156, %r164;
	shr.s32 	%r166, %r165, 1;
	mul.wide.s32 	%rd69, %r166, 8;
	add.s64 	%rd17, %rd1, %rd69;
	ld.global.f32 	%f74, [%rd17];
	shr.u32 	%r167, %r163, 31;
	add.s32 	%r168, %r163, %r167;
	shr.s32 	%r169, %r168, 1;
	mul.wide.s32 	%rd70, %r169, 2;
	add.s64 	%rd71, %rd2, %rd70;
	ld.global.v2.u8 	{%rs21, %rs22}, [%rd71];
	setp.eq.s16 	%p45, %rs21, 0;
	mul.f32 	%f75, %f74, %f43;
	selp.f32 	%f33, %f42, %f75, %p45;
	setp.eq.s16 	%p46, %rs22, 0;
	mov.f32 	%f479, %f42;
	@%p46 bra 	$L__BB196_26;
	ld.global.f32 	%f76, [%rd17+4];
	mul.f32 	%f479, %f76, %f43;
$L__BB196_26:
	add.s32 	%r170, %r5, 640;
	div.s32 	%r171, %r170, %r6;
	mul.lo.s32 	%r172, %r171, %r6;
	sub.s32 	%r173, %r170, %r172;
	selp.b32 	%r174, 0, %r171, %p32;
	selp.b32 	%r175, 0, %r173, %p31;
	mul.lo.s32 	%r176, %r8, %r174;
	mad.lo.s32 	%r177, %r9, %r175, %r176;
	shr.u32 	%r178, %r170, 31;
	add.s32 	%r179, %r170, %r178;
	shr.s32 	%r180, %r179, 1;
	mul.wide.s32 	%rd72, %r180, 8;
	add.s64 	%rd18, %rd1, %rd72;
	ld.global.f32 	%f77, [%rd18];
	shr.u32 	%r181, %r177, 31;
	add.s32 	%r182, %r177, %r181;
	shr.s32 	%r183, %r182, 1;
	mul.wide.s32 	%rd73, %r183, 2;
	add.s64 	%rd74, %rd2, %rd73;
	ld.global.v2.u8 	{%rs23, %rs24}, [%rd74];
	setp.eq.s16 	%p49, %rs23, 0;
	mul.f32 	%f78, %f77, %f43;
	selp.f32 	%f36, %f42, %f78, %p49;
	setp.eq.s16 	%p50, %rs24, 0;
	mov.f32 	%f480, %f42;
	@%p50 bra 	$L__BB196_28;
	ld.global.f32 	%f79, [%rd18+4];
	mul.f32 	%f480, %f79, %f43;
$L__BB196_28:
	add.s32 	%r184, %r5, 704;
	div.s32 	%r185, %r184, %r6;
	mul.lo.s32 	%r186, %r185, %r6;
	sub.s32 	%r187, %r184, %r186;
	selp.b32 	%r188, 0, %r185, %p32;
	selp.b32 	%r189, 0, %r187, %p31;
	mul.lo.s32 	%r190, %r8, %r188;
	mad.lo.s32 	%r191, %r9, %r189, %r190;
	shr.u32 	%r192, %r184, 31;
	add.s32 	%r193, %r184, %r192;
	shr.s32 	%r194, %r193, 1;
	mul.wide.s32 	%rd75, %r194, 8;
	add.s64 	%rd19, %rd1, %rd75;
	ld.global.f32 	%f80, [%rd19];
	shr.u32 	%r195, %r191, 31;
	add.s32 	%r196, %r191, %r195;
	shr.s32 	%r197, %r196, 1;
	mul.wide.s32 	%rd76, %r197, 2;
	add.s64 	%rd77, %rd2, %rd76;
	ld.global.v2.u8 	{%rs25, %rs26}, [%rd77];
	setp.eq.s16 	%p53, %rs25, 0;
	mul.f32 	%f81, %f80, %f43;
	selp.f32 	%f39, %f42, %f81, %p53;
	setp.eq.s16 	%p54, %rs26, 0;
	mov.f32 	%f481, %f42;
	@%p54 bra 	$L__BB196_30;
	ld.global.f32 	%f82, [%rd19+4];
	mul.f32 	%f481, %f82, %f43;
$L__BB196_30:
	ld.param.u64 	%rd160, [_Z15SoftmaxWarpImplI22BroadcastScaleMaskLoadIffbLm2EiE11DirectStoreIffEfLi2ELi26ELi32ELi1ELb0EL9Algorithm0EEvT_T0_ll_param_2];
	max.f32 	%f83, %f3, 0fFF800000;
	max.f32 	%f84, %f83, %f469;
	max.f32 	%f85, %f84, %f6;
	max.f32 	%f86, %f85, %f470;
	max.f32 	%f87, %f86, %f9;
	max.f32 	%f88, %f87, %f471;
	max.f32 	%f89, %f88, %f12;
	max.f32 	%f90, %f89, %f472;
	max.f32 	%f91, %f90, %f15;
	max.f32 	%f92, %f91, %f473;
	max.f32 	%f93, %f92, %f18;
	max.f32 	%f94, %f93, %f474;
	max.f32 	%f95, %f94, %f21;
	max.f32 	%f96, %f95, %f475;
	max.f32 	%f97, %f96, %f24;
	max.f32 	%f98, %f97, %f476;
	max.f32 	%f99, %f98, %f27;
	max.f32 	%f100, %f99, %f477;
	max.f32 	%f101, %f100, %f30;
	max.f32 	%f102, %f101, %f478;
	max.f32 	%f103, %f102, %f33;
	max.f32 	%f104, %f103, %f479;
	max.f32 	%f105, %f104, %f36;
	max.f32 	%f106, %f105, %f480;
	max.f32 	%f107, %f106, %f39;
	max.f32 	%f108, %f107, %f481;
	mov.b32 	%r198, %f108;
	shfl.sync.bfly.b32	%r199|%p55, %r198, 16, 31, -1;
	mov.b32 	%f109, %r199;
	max.f32 	%f110, %f108, %f109;
	mov.b32 	%r200, %f110;
	shfl.sync.bfly.b32	%r201|%p56, %r200, 8, 31, -1;
	mov.b32 	%f111, %r201;
	max.f32 	%f112, %f110, %f111;
	mov.b32 	%r202, %f112;
	shfl.sync.bfly.b32	%r203|%p57, %r202, 4, 31, -1;
	mov.b32 	%f113, %r203;
	max.f32 	%f114, %f112, %f113;
	mov.b32 	%r204, %f114;
	shfl.sync.bfly.b32	%r205|%p58, %r204, 2, 31, -1;
	mov.b32 	%f115, %r205;
	max.f32 	%f116, %f114, %f115;
	mov.b32 	%r206, %f116;
	shfl.sync.bfly.b32	%r207|%p59, %r206, 1, 31, -1;
	mov.b32 	%f117, %r207;
	max.f32 	%f118, %f116, %f117;
	sub.f32 	%f119, %f3, %f118;
	fma.rn.f32 	%f120, %f119, 0f3BBB989D, 0f3F000000;
	cvt.sat.f32.f32 	%f121, %f120;
	mov.f32 	%f122, 0f4B400001;
	mov.f32 	%f123, 0f437C0000;
	fma.rm.f32 	%f124, %f121, %f123, %f122;
	add.f32 	%f125, %f124, 0fCB40007F;
	neg.f32 	%f126, %f125;
	fma.rn.f32 	%f127, %f119, 0f3FB8AA3B, %f126;
	fma.rn.f32 	%f128, %f119, 0f32A57060, %f127;
	mov.b32 	%r208, %f124;
	shl.b32 	%r209, %r208, 23;
	mov.b32 	%f129, %r209;
	ex2.approx.ftz.f32 	%f130, %f128;
	mul.f32 	%f131, %f130, %f129;
	add.f32 	%f132, %f131, 0f00000000;
	sub.f32 	%f133, %f469, %f118;
	fma.rn.f32 	%f134, %f133, 0f3BBB989D, 0f3F000000;
	cvt.sat.f32.f32 	%f135, %f134;
	fma.rm.f32 	%f136, %f135, %f123, %f122;
	add.f32 	%f137, %f136, 0fCB40007F;
	neg.f32 	%f138, %f137;
	fma.rn.f32 	%f139, %f133, 0f3FB8AA3B, %f138;
	fma.rn.f32 	%f140, %f133, 0f32A57060, %f139;
	mov.b32 	%r210, %f136;
	shl.b32 	%r211, %r210, 23;
	mov.b32 	%f141, %r211;
	ex2.approx.ftz.f32 	%f142, %f140;
	mul.f32 	%f143, %f142, %f141;
	add.f32 	%f144, %f132, %f143;
	sub.f32 	%f145, %f6, %f118;
	fma.rn.f32 	%f146, %f145, 0f3BBB989D, 0f3F000000;
	cvt.sat.f32.f32 	%f147, %f146;
	fma.rm.f32 	%f148, %f147, %f123, %f122;
	add.f32 	%f149, %f148, 0fCB40007F;
	neg.f32 	%f150, %f149;
	fma.rn.f32 	%f151, %f145, 0f3FB8AA3B, %f150;
	fma.rn.f32 	%f152, %f145, 0f32A57060, %f151;
	mov.b32 	%r212, %f148;
	shl.b32 	%r213, %r212, 23;
	mov.b32 	%f153, %r213;
	ex2.approx.ftz.f32 	%f154, %f152;
	mul.f32 	%f155, %f154, %f153;
	add.f32 	%f156, %f144, %f155;
	sub.f32 	%f157, %f470, %f118;
	fma.rn.f32 	%f158, %f157, 0f3BBB989D, 0f3F000000;
	cvt.sat.f32.f32 	%f159, %f158;
	fma.rm.f32 	%f160, %f159, %f123, %f122;
	add.f32 	%f161, %f160, 0fCB40007F;
	neg.f32 	%f162, %f161;
	fma.rn.f32 	%f163, %f157, 0f3FB8AA3B, %f162;
	fma.rn.f32 	%f164, %f157, 0f32A57060, %f163;
	mov.b32 	%r214, %f160;
	shl.b32 	%r215, %r214, 23;
	mov.b32 	%f165, %r215;
	ex2.approx.ftz.f32 	%f166, %f164;
	mul.f32 	%f167, %f166, %f165;
	add.f32 	%f168, %f156, %f167;
	sub.f32 	%f169, %f9, %f118;
	fma.rn.f32 	%f170, %f169, 0f3BBB989D, 0f3F000000;
	cvt.sat.f32.f32 	%f171, %f170;
	fma.rm.f32 	%f172, %f171, %f123, %f122;
	add.f32 	%f173, %f172, 0fCB40007F;
	neg.f32 	%f174, %f173;
	fma.rn.f32 	%f175, %f169, 0f3FB8AA3B, %f174;
	fma.rn.f32 	%f176, %f169, 0f32A57060, %f175;
	mov.b32 	%r216, %f172;
	shl.b32 	%r217, %r216, 23;
	mov.b32 	%f177, %r217;
	ex2.approx.ftz.f32 	%f178, %f176;
	mul.f32 	%f179, %f178, %f177;
	add.f32 	%f180, %f168, %f179;
	sub.f32 	%f181, %f471, %f118;
	fma.rn.f32 	%f182, %f181, 0f3BBB989D, 0f3F000000;
	cvt.sat.f32.f32 	%f183, %f182;
	fma.rm.f32 	%f184, %f183, %f123, %f122;
	add.f32 	%f185, %f184, 0fCB40007F;
	neg.f32 	%f186, %f185;
	fma.rn.f32 	%f187, %f181, 0f3FB8AA3B, %f186;
	fma.rn.f32 	%f188, %f181, 0f32A57060, %f187;
	mov.b32 	%r218, %f184;
	shl.b32 	%r219, %r218, 23;
	mov.b32 	%f189, %r219;
	ex2.approx.ftz.f32 	%f190, %f188;
	mul.f32 	%f191, %f190, %f189;
	add.f32 	%f192, %f180, %f191;
	sub.f32 	%f193, %f12, %f118;
	fma.rn.f32 	%f194, %f193, 0f3BBB989D, 0f3F000000;
	cvt.sat.f32.f32 	%f195, %f194;
	fma.rm.f32 	%f196, %f195, %f123, %f122;
	add.f32 	%f197, %f196, 0fCB40007F;
	neg.f32 	%f198, %f197;
	fma.rn.f32 	%f199, %f193, 0f3FB8AA3B, %f198;
	fma.rn.f32 	%f200, %f193, 0f32A57060, %f199;
	mov.b32 	%r220, %f196;
	shl.b32 	%r221, %r220, 23;
	mov.b32 	%f201, %r221;
	ex2.approx.ftz.f32 	%f202, %f200;
	mul.f32 	%f203, %f202, %f201;
	add.f32 	%f204, %f192, %f203;
	sub.f32 	%f205, %f472, %f118;
	fma.rn.f32 	%f206, %f205, 0f3BBB989D, 0f3F000000;
	cvt.sat.f32.f32 	%f207, %f206;
	fma.rm.f32 	%f208, %f207, %f123, %f122;
	add.f32 	%f209, %f208, 0fCB40007F;
	neg.f32 	%f210, %f209;
	fma.rn.f32 	%f211, %f205, 0f3FB8AA3B, %f210;
	fma.rn.f32 	%f212, %f205, 0f32A57060, %f211;
	mov.b32 	%r222, %f208;
	shl.b32 	%r223, %r222, 23;
	mov.b32 	%f213, %r223;
	ex2.approx.ftz.f32 	%f214, %f212;
	mul.f32 	%f215, %f214, %f213;
	add.f32 	%f216, %f204, %f215;
	sub.f32 	%f217, %f15, %f118;
	fma.rn.f32 	%f218, %f217, 0f3BBB989D, 0f3F000000;
	cvt.sat.f32.f32 	%f219, %f218;
	fma.rm.f32 	%f220, %f219, %f123, %f122;
	add.f32 	%f221, %f220, 0fCB40007F;
	neg.f32 	%f222, %f221;
	fma.rn.f32 	%f223, %f217, 0f3FB8AA3B, %f222;
	fma.rn.f32 	%f224, %f217, 0f32A57060, %f223;
	mov.b32 	%r224, %f220;
	shl.b32 	%r225, %r224, 23;
	mov.b32 	%f225, %r225;
	ex2.approx.ftz.f32 	%f226, %f224;
	mul.f32 	%f227, %f226, %f225;
	add.f32 	%f228, %f216, %f227;
	sub.f32 	%f229, %f473, %f118;
	fma.rn.f32 	%f230, %f229, 0f3BBB989D, 0f3F000000;
	cvt.sat.f32.f32 	%f231, %f230;
	fma.rm.f32 	%f232, %f231, %f123, %f122;
	add.f32 	%f233, %f232, 0fCB40007F;
	neg.f32 	%f234, %f233;
	fma.rn.f32 	%f235, %f229, 0f3FB8AA3B, %f234;
	fma.rn.f32 	%f236, %f229, 0f32A57060, %f235;
	mov.b32 	%r226, %f232;
	shl.b32 	%r227, %r226, 23;
	mov.b32 	%f237, %r227;
	ex2.approx.ftz.f32 	%f238, %f236;
	mul.f32 	%f239, %f238, %f237;
	add.f32 	%f240, %f228, %f239;
	sub.f32 	%f241, %f18, %f118;
	fma.rn.f32 	%f242, %f241, 0f3BBB989D, 0f3F000000;
	cvt.sat.f32.f32 	%f243, %f242;
	fma.rm.f32 	%f244, %f243, %f123, %f122;
	add.f32 	%f245, %f244, 0fCB40007F;
	neg.f32 	%f246, %f245;
	fma.rn.f32 	%f247, %f241, 0f3FB8AA3B, %f246;
	fma.rn.f32 	%f248, %f241, 0f32A57060, %f247;
	mov.b32 	%r228, %f244;
	shl.b32 	%r229, %r228, 23;
	mov.b32 	%f249, %r229;
	ex2.approx.ftz.f32 	%f250, %f248;
	mul.f32 	%f251, %f250, %f249;
	add.f32 	%f252, %f240, %f251;
	sub.f32 	%f253, %f474, %f118;
	fma.rn.f32 	%f254, %f253, 0f3BBB989D, 0f3F000000;
	cvt.sat.f32.f32 	%f255, %f254;
	fma.rm.f32 	%f256, %f255, %f123, %f122;
	add.f32 	%f257, %f256, 0fCB40007F;
	neg.f32 	%f258, %f257;
	fma.rn.f32 	%f259, %f253, 0f3FB8AA3B, %f258;
	fma.rn.f32 	%f260, %f253, 0f32A57060, %f259;
	mov.b32 	%r230, %f256;
	shl.b32 	%r231, %r230, 23;
	mov.b32 	%f261, %r231;
	ex2.approx.ftz.f32 	%f262, %f260;
	mul.f32 	%f263, %f262, %f261;
	add.f32 	%f264, %f252, %f263;
	sub.f32 	%f265, %f21, %f118;
	fma.rn.f32 	%f266, %f265, 0f3BBB989D, 0f3F000000;
	cvt.sat.f32.f32 	%f267, %f266;
	fma.rm.f32 	%f268, %f267, %f123, %f122;
	add.f32 	%f269, %f268, 0fCB40007F;
	neg.f32 	%f270, %f269;
	fma.rn.f32 	%f271, %f265, 0f3FB8AA3B, %f270;
	fma.rn.f32 	%f272, %f265, 0f32A57060, %f271;
	mov.b32 	%r232, %f268;
	shl.b32 	%r233, %r232, 23;
	mov.b32 	%f273, %r233;
	ex2.approx.ftz.f32 	%f274, %f272;
	mul.f32 	%f275, %f274, %f273;
	add.f32 	%f276, %f264, %f275;
	sub.f32 	%f277, %f475, %f118;
	fma.rn.f32 	%f278, %f277, 0f3BBB989D, 0f3F000000;
	cvt.sat.f32.f32 	%f279, %f278;
	fma.rm.f32 	%f280, %f279, %f123, %f122;
	add.f32 	%f281, %f280, 0fCB40007F;
	neg.f32 	%f282, %f281;
	fma.rn.f32 	%f283, %f277, 0f3FB8AA3B, %f282;
	fma.rn.f32 	%f284, %f277, 0f32A57060, %f283;
	mov.b32 	%r234, %f280;
	shl.b32 	%r235, %r234, 23;
	mov.b32 	%f285, %r235;
	ex2.approx.ftz.f32 	%f286, %f284;
	mul.f32 	%f287, %f286, %f285;
	add.f32 	%f288, %f276, %f287;
	sub.f32 	%f289, %f24, %f118;
	fma.rn.f32 	%f290, %f289, 0f3BBB989D, 0f3F000000;
	cvt.sat.f32.f32 	%f291, %f290;
	fma.rm.f32 	%f292, %f291, %f123, %f122;
	add.f32 	%f293, %f292, 0fCB40007F;
	neg.f32 	%f294, %f293;
	fma.rn.f32 	%f295, %f289, 0f3FB8AA3B, %f294;
	fma.rn.f32 	%f296, %f289, 0f32A57060, %f295;
	mov.b32 	%r236, %f292;
	shl.b32 	%r237, %r236, 23;
	mov.b32 	%f297, %r237;
	ex2.approx.ftz.f32 	%f298, %f296;
	mul.f32 	%f299, %f298, %f297;
	add.f32 	%f300, %f288, %f299;
	sub.f32 	%f301, %f476, %f118;
	fma.rn.f32 	%f302, %f301, 0f3BBB989D, 0f3F000000;
	cvt.sat.f32.f32 	%f303, %f302;
	fma.rm.f32 	%f304, %f303, %f123, %f122;
	add.f32 	%f305, %f304, 0fCB40007F;
	neg.f32 	%f306, %f305;
	fma.rn.f32 	%f307, %f301, 0f3FB8AA3B, %f306;
	fma.rn.f32 	%f308, %f301, 0f32A57060, %f307;
	mov.b32 	%r238, %f304;
	shl.b32 	%r239, %r238, 23;
	mov.b32 	%f309, %r239;
	ex2.approx.ftz.f32 	%f310, %f308;
	mul.f32 	%f311, %f310, %f309;
	add.f32 	%f312, %f300, %f311;
	sub.f32 	%f313, %f27, %f118;
	fma.rn.f32 	%f314, %f313, 0f3BBB989D, 0f3F000000;
	cvt.sat.f32.f32 	%f315, %f314;
	fma.rm.f32 	%f316, %f315, %f123, %f122;
	add.f32 	%f317, %f316, 0fCB40007F;
	neg.f32 	%f318, %f317;
	fma.rn.f32 	%f319, %f313, 0f3FB8AA3B, %f318;
	fma.rn.f32 	%f320, %f313, 0f32A57060, %f319;
	mov.b32 	%r240, %f316;
	shl.b32 	%r241, %r240, 23;
	mov.b32 	%f321, %r241;
	ex2.approx.ftz.f32 	%f322, %f320;
	mul.f32 	%f323, %f322, %f321;
	add.f32 	%f324, %f312, %f323;
	sub.f32 	%f325, %f477, %f118;
	fma.rn.f32 	%f326, %f325, 0f3BBB989D, 0f3F000000;
	cvt.sat.f32.f32 	%f327, %f326;
	fma.rm.f32 	%f328, %f327, %f123, %f122;
	add.f32 	%f329, %f328, 0fCB40007F;
	neg.f32 	%f330, %f329;
	fma.rn.f32 	%f331, %f325, 0f3FB8AA3B, %f330;
	fma.rn.f32 	%f332, %f325, 0f32A57060, %f331;
	mov.b32 	%r242, %f328;
	shl.b32 	%r243, %r242, 23;
	mov.b32 	%f333, %r243;
	ex2.approx.ftz.f32 	%f334, %f332;
	mul.f32 	%f335, %f334, %f333;
	add.f32 	%f336, %f324, %f335;
	sub.f32 	%f337, %f30, %f118;
	fma.rn.f32 	%f338, %f337, 0f3BBB989D, 0f3F000000;
	cvt.sat.f32.f32 	%f339, %f338;
	fma.rm.f32 	%f340, %f339, %f123, %f122;
	add.f32 	%f341, %f340, 0fCB40007F;
	neg.f32 	%f342, %f341;
	fma.rn.f32 	%f343, %f337, 0f3FB8AA3B, %f342;
	fma.rn.f32 	%f344, %f337, 0f32A57060, %f343;
	mov.b32 	%r244, %f340;
	shl.b32 	%r245, %r244, 23;
	mov.b32 	%f345, %r245;
	ex2.approx.ftz.f32 	%f346, %f344;
	mul.f32 	%f347, %f346, %f345;
	add.f32 	%f348, %f336, %f347;
	sub.f32 	%f349, %f478, %f118;
	fma.rn.f32 	%f350, %f349, 0f3BBB989D, 0f3F000000;
	cvt.sat.f32.f32 	%f351, %f350;
	fma.rm.f32 	%f352, %f351, %f123, %f122;
	add.f32 	%f353, %f352, 0fCB40007F;
	neg.f32 	%f354, %f353;
	fma.rn.f32 	%f355, %f349, 0f3FB8AA3B, %f354;
	fma.rn.f32 	%f356, %f349, 0f32A57060, %f355;
	mov.b32 	%r246, %f352;
	shl.b32 	%r247, %r246, 23;
	mov.b32 	%f357, %r247;
	ex2.approx.ftz.f32 	%f358, %f356;
	mul.f32 	%f359, %f358, %f357;
	add.f32 	%f360, %f348, %f359;
	sub.f32 	%f361, %f33, %f118;
	fma.rn.f32 	%f362, %f361, 0f3BBB989D, 0f3F000000;
	cvt.sat.f32.f32 	%f363, %f362;
	fma.rm.f32 	%f364, %f363, %f123, %f122;
	add.f32 	%f365, %f364, 0fCB40007F;
	neg.f32 	%f366, %f365;
	fma.rn.f32 	%f367, %f361, 0f3FB8AA3B, %f366;
	fma.rn.f32 	%f368, %f361, 0f32A57060, %f367;
	mov.b32 	%r248, %f364;
	shl.b32 	%r249, %r248, 23;
	mov.b32 	%f369, %r249;
	ex2.approx.ftz.f32 	%f370, %f368;
	mul.f32 	%f371, %f370, %f369;
	add.f32 	%f372, %f360, %f371;
	sub.f32 	%f373, %f479, %f118;
	fma.rn.f32 	%f374, %f373, 0f3BBB989D, 0f3F000000;
	cvt.sat.f32.f32 	%f375, %f374;
	fma.rm.f32 	%f376, %f375, %f123, %f122;
	add.f32 	%f377, %f376, 0fCB40007F;
	neg.f32 	%f378, %f377;
	fma.rn.f32 	%f379, %f373, 0f3FB8AA3B, %f378;
	fma.rn.f32 	%f380, %f373, 0f32A57060, %f379;
	mov.b32 	%r250, %f376;
	shl.b32 	%r251, %r250, 23;
	mov.b32 	%f381, %r251;
	ex2.approx.ftz.f32 	%f382, %f380;
	mul.f32 	%f383, %f382, %f381;
	add.f32 	%f384, %f372, %f383;
	sub.f32 	%f385, %f36, %f118;
	fma.rn.f32 	%f386, %f385, 0f3BBB989D, 0f3F000000;
	cvt.sat.f32.f32 	%f387, %f386;
	fma.rm.f32 	%f388, %f387, %f123, %f122;
	add.f32 	%f389, %f388, 0fCB40007F;
	neg.f32 	%f390, %f389;
	fma.rn.f32 	%f391, %f385, 0f3FB8AA3B, %f390;
	fma.rn.f32 	%f392, %f385, 0f32A57060, %f391;
	mov.b32 	%r252, %f388;
	shl.b32 	%r253, %r252, 23;
	mov.b32 	%f393, %r253;
	ex2.approx.ftz.f32 	%f394, %f392;
	mul.f32 	%f395, %f394, %f393;
	add.f32 	%f396, %f384, %f395;
	sub.f32 	%f397, %f480, %f118;
	fma.rn.f32 	%f398, %f397, 0f3BBB989D, 0f3F000000;
	cvt.sat.f32.f32 	%f399, %f398;
	fma.rm.f32 	%f400, %f399, %f123, %f122;
	add.f32 	%f401, %f400, 0fCB40007F;
	neg.f32 	%f402, %f401;
	fma.rn.f32 	%f403, %f397, 0f3FB8AA3B, %f402;
	fma.rn.f32 	%f404, %f397, 0f32A57060, %f403;
	mov.b32 	%r254, %f400;
	shl.b32 	%r255, %r254, 23;
	mov.b32 	%f405, %r255;
	ex2.approx.ftz.f32 	%f406, %f404;
	mul.f32 	%f407, %f406, %f405;
	add.f32 	%f408, %f396, %f407;
	sub.f32 	%f409, %f39, %f118;
	fma.rn.f32 	%f410, %f409, 0f3BBB989D, 0f3F000000;
	cvt.sat.f32.f32 	%f411, %f410;
	fma.rm.f32 	%f412, %f411, %f123, %f122;
	add.f32 	%f413, %f412, 0fCB40007F;
	neg.f32 	%f414, %f413;
	fma.rn.f32 	%f415, %f409, 0f3FB8AA3B, %f414;
	fma.rn.f32 	%f416, %f409, 0f32A57060, %f415;
	mov.b32 	%r256, %f412;
	shl.b32 	%r257, %r256, 23;
	mov.b32 	%f417, %r257;
	ex2.approx.ftz.f32 	%f418, %f416;
	mul.f32 	%f419, %f418, %f417;
	add.f32 	%f420, %f408, %f419;
	sub.f32 	%f421, %f481, %f118;
	fma.rn.f32 	%f422, %f421, 0f3BBB989D, 0f3F000000;
	cvt.sat.f32.f32 	%f423, %f422;
	fma.rm.f32 	%f424, %f423, %f123, %f122;
	add.f32 	%f425, %f424, 0fCB40007F;
	neg.f32 	%f426, %f425;
	fma.rn.f32 	%f427, %f421, 0f3FB8AA3B, %f426;
	fma.rn.f32 	%f428, %f421, 0f32A57060, %f427;
	mov.b32 	%r258, %f424;
	shl.b32 	%r259, %r258, 23;
	mov.b32 	%f429, %r259;
	ex2.approx.ftz.f32 	%f430, %f428;
	mul.f32 	%f431, %f430, %f429;
	add.f32 	%f432, %f420, %f431;
	mov.b32 	%r260, %f432;
	shfl.sync.bfly.b32	%r261|%p60, %r260, 16, 31, -1;
	mov.b32 	%f433, %r261;
	add.f32 	%f434, %f432, %f433;
	mov.b32 	%r262, %f434;
	shfl.sync.bfly.b32	%r263|%p61, %r262, 8, 31, -1;
	mov.b32 	%f435, %r263;
	add.f32 	%f436, %f434, %f435;
	mov.b32 	%r264, %f436;
	shfl.sync.bfly.b32	%r265|%p62, %r264, 4, 31, -1;
	mov.b32 	%f437, %r265;
	add.f32 	%f438, %f436, %f437;
	mov.b32 	%r266, %f438;
	shfl.sync.bfly.b32	%r267|%p63, %r266, 2, 31, -1;
	mov.b32 	%f439, %r267;
	add.f32 	%f440, %f438, %f439;
	mov.b32 	%r268, %f440;
	shfl.sync.bfly.b32	%r269|%p64, %r268, 1, 31, -1;
	mov.b32 	%f441, %r269;
	add.f32 	%f442, %f440, %f441;
	div.rn.f32 	%f443, %f131, %f442;
	div.rn.f32 	%f444, %f143, %f442;
	div.rn.f32 	%f445, %f155, %f442;
	div.rn.f32 	%f446, %f167, %f442;
	div.rn.f32 	%f447, %f179, %f442;
	div.rn.f32 	%f448, %f191, %f442;
	div.rn.f32 	%f449, %f203, %f442;
	div.rn.f32 	%f450, %f215, %f442;
	div.rn.f32 	%f451, %f227, %f442;
	div.rn.f32 	%f452, %f239, %f442;
	div.rn.f32 	%f453, %f251, %f442;
	div.rn.f32 	%f454, %f263, %f442;
	div.rn.f32 	%f455, %f275, %f442;
	div.rn.f32 	%f456, %f287, %f442;
	div.rn.f32 	%f457, %f299, %f442;
	div.rn.f32 	%f458, %f311, %f442;
	div.rn.f32 	%f459, %f323, %f442;
	div.rn.f32 	%f460, %f335, %f442;
	div.rn.f32 	%f461, %f347, %f442;
	div.rn.f32 	%f462, %f359, %f442;
	div.rn.f32 	%f463, %f371, %f442;
	div.rn.f32 	%f464, %f383, %f442;
	div.rn.f32 	%f465, %f395, %f442;
	div.rn.f32 	%f466, %f407, %f442;
	div.rn.f32 	%f467, %f419, %f442;
	div.rn.f32 	%f468, %f431, %f442;
	mov.u32 	%r270, %tid.x;
	shl.b32 	%r271, %r270, 1;
	cvt.u64.u32 	%rd78, %r271;
	mad.lo.s64 	%rd79, %rd161, %rd30, %rd78;
	shr.u64 	%rd80, %rd79, 63;
	add.s64 	%rd81, %rd79, %rd80;
	cvta.to.global.u64 	%rd82, %rd29;
	shl.b64 	%rd83, %rd81, 2;
	and.b64  	%rd84, %rd83, -8;
	add.s64 	%rd85, %rd82, %rd84;
	st.global.v2.f32 	[%rd85], {%f443, %f444};
	add.s64 	%rd86, %rd79, 64;
	shr.u64 	%rd87, %rd86, 63;
	add.s64 	%rd88, %rd86, %rd87;
	shl.b64 	%rd89, %rd88, 2;
	and.b64  	%rd90, %rd89, -8;
	add.s64 	%rd91, %rd82, %rd90;
	st.global.v2.f32 	[%rd91], {%f445, %f446};
	add.s64 	%rd92, %rd79, 128;
	shr.u64 	%rd93, %rd92, 63;
	add.s64 	%rd94, %rd92, %rd93;
	shl.b64 	%rd95, %rd94, 2;
	and.b64  	%rd96, %rd95, -8;
	add.s64 	%rd97, %rd82, %rd96;
	st.global.v2.f32 	[%rd97], {%f447, %f448};
	add.s64 	%rd98, %rd79, 192;
	shr.u64 	%rd99, %rd98, 63;
	add.s64 	%rd100, %rd98, %rd99;
	shl.b64 	%rd101, %rd100, 2;
	and.b64  	%rd102, %rd101, -8;
	add.s64 	%rd103, %rd82, %rd102;
	st.global.v2.f32 	[%rd103], {%f449, %f450};
	add.s64 	%rd104, %rd79, 256;
	shr.u64 	%rd105, %rd104, 63;
	add.s64 	%rd106, %rd104, %rd105;
	shl.b64 	%rd107, %rd106, 2;
	and.b64  	%rd108, %rd107, -8;
	add.s64 	%rd109, %rd82, %rd108;
	st.global.v2.f32 	[%rd109], {%f451, %f452};
	add.s64 	%rd110, %rd79, 320;
	shr.u64 	%rd111, %rd110, 63;
	add.s64 	%rd112, %rd110, %rd111;
	shl.b64 	%rd113, %rd112, 2;
	and.b64  	%rd114, %rd113, -8;
	add.s64 	%rd115, %rd82, %rd114;
	st.global.v2.f32 	[%rd115], {%f453, %f454};
	add.s64 	%rd116, %rd79, 384;
	shr.u64 	%rd117, %rd116, 63;
	add.s64 	%rd118, %rd116, %rd117;
	shl.b64 	%rd119, %rd118, 2;
	and.b64  	%rd120, %rd119, -8;
	add.s64 	%rd121, %rd82, %rd120;
	st.global.v2.f32 	[%rd121], {%f455, %f456};
	add.s64 	%rd122, %rd79, 448;
	shr.u64 	%rd123, %rd122, 63;
	add.s64 	%rd124, %rd122, %rd123;
	shl.b64 	%rd125, %rd124, 2;
	and.b64  	%rd126, %rd125, -8;
	add.s64 	%rd127, %rd82, %rd126;
	st.global.v2.f32 	[%rd127], {%f457, %f458};
	add.s64 	%rd128, %rd79, 512;
	shr.u64 	%rd129, %rd128, 63;
	add.s64 	%rd130, %rd128, %rd129;
	shl.b64 	%rd131, %rd130, 2;
	and.b64  	%rd132, %rd131, -8;
	add.s64 	%rd133, %rd82, %rd132;
	st.global.v2.f32 	[%rd133], {%f459, %f460};
	add.s64 	%rd134, %rd79, 576;
	shr.u64 	%rd135, %rd134, 63;
	add.s64 	%rd136, %rd134, %rd135;
	shl.b64 	%rd137, %rd136, 2;
	and.b64  	%rd138, %rd137, -8;
	add.s64 	%rd139, %rd82, %rd138;
	st.global.v2.f32 	[%rd139], {%f461, %f462};
	add.s64 	%rd140, %rd79, 640;
	shr.u64 	%rd141, %rd140, 63;
	add.s64 	%rd142, %rd140, %rd141;
	shl.b64 	%rd143, %rd142, 2;
	and.b64  	%rd144, %rd143, -8;
	add.s64 	%rd145, %rd82, %rd144;
	st.global.v2.f32 	[%rd145], {%f463, %f464};
	add.s64 	%rd146, %rd79, 704;
	shr.u64 	%rd147, %rd146, 63;
	add.s64 	%rd148, %rd146, %rd147;
	shl.b64 	%rd149, %rd148, 2;
	and.b64  	%rd150, %rd149, -8;
	add.s64 	%rd151, %rd82, %rd150;
	st.global.v2.f32 	[%rd151], {%f465, %f466};
	add.s64 	%rd152, %rd79, 768;
	shr.u64 	%rd153, %rd152, 63;
	add.s64 	%rd154, %rd152, %rd153;
	shl.b64 	%rd155, %rd154, 2;
	and.b64  	%rd156, %rd155, -8;
	add.s64 	%rd157, %rd82, %rd156;
	st.global.v2.f32 	[%rd157], {%f467, %f468};
	mov.u32 	%r272, %nctaid.x;
	mov.u32 	%r273, %ntid.y;
	mul.lo.s32 	%r274, %r272, %r273;
	cvt.s64.s32 	%rd158, %r274;
	add.s64 	%rd161, %rd161, %rd158;
	setp.lt.s64 	%p65, %rd161, %rd160;
	@%p65 bra 	$L__BB196_4;
$L__BB196_31:
	ret;

}
	// .globl	_Z15SoftmaxWarpImplI22BroadcastScaleMaskLoadIffbLm2EiE11DirectStoreIffEfLi2ELi26ELi32ELi1ELb1EL9Algorithm0EEvT_T0_ll
.visible .entry _Z15SoftmaxWarpImplI22BroadcastScaleMaskLoadIffbLm2EiE11DirectStoreIffEfLi2ELi26ELi32ELi1ELb1EL9Algorithm0EEvT_T0_ll(
	.param .align 8 .b8 _Z15SoftmaxWarpImplI22BroadcastScaleMaskLoadIffbLm2EiE11DirectStoreIffEfLi2ELi26ELi32ELi1ELb1EL9Algorithm0EEvT_T0_ll_param_0[88],
	.param .align 8 .b8 _Z15SoftmaxWarpImplI22BroadcastScaleMaskLoadIffbLm2EiE11DirectStoreIffEfLi2ELi26ELi32ELi1ELb1EL9Algorithm0EEvT_T0_ll_param_1[16],
	.param .u64 _Z15SoftmaxWarpImplI22BroadcastScaleMaskLoadIffbLm2EiE11DirectStoreIffEfLi2ELi26ELi32ELi1ELb1EL9Algorithm0EEvT_T0_ll_param_2,
	.param .u64 _Z15SoftmaxWarpImplI22BroadcastScaleMaskLoadIffbLm2EiE11DirectStoreIffEfLi2ELi26ELi32ELi1ELb1EL9Algorithm0EEvT_T0_ll_param_3
)
{
	.reg .pred 	%p<92>;
	.reg .b16 	%rs<27>;
	.reg .b32 	%r<298>;
	.reg .b32 	%f<573>;
	.reg .b64 	%rd<175>;

	ld.param.u64 	%rd46, [_Z15SoftmaxWarpImplI22BroadcastScaleMaskLoadIffbLm2EiE11DirectStoreIffEfLi2ELi26ELi32ELi1ELb1EL9Algorithm0EEvT_T0_ll_param_1+8];
	ld.param.v2.f32 	{%f120, %f121}, [_Z15SoftmaxWarpImplI22BroadcastScaleMaskLoadIffbLm2EiE11DirectStoreIffEfLi2ELi26ELi32ELi1ELb1EL9Algorithm0EEvT_T0_ll_param_0+80];
	ld.param.u64 	%rd44, [_Z15SoftmaxWarpImplI22BroadcastScaleMaskLoadIffbLm2EiE11DirectStoreIffEfLi2ELi26ELi32ELi1ELb1EL9Algorithm0EEvT_T0_ll_param_0+72];
	ld.param.v2.u32 	{%r8, %r9}, [_Z15SoftmaxWarpImplI22BroadcastScaleMaskLoadIffbLm2EiE11DirectStoreIffEfLi2ELi26ELi32ELi1ELb1EL9Algorithm0EEvT_T0_ll_param_0+56];
	ld.param.v2.u32 	{%r6, %r7}, [_Z15SoftmaxWarpImplI22BroadcastScaleMaskLoadIffbLm2EiE11DirectStoreIffEfLi2ELi26ELi32ELi1ELb1EL9Algorithm0EEvT_T0_ll_param_0+40];
	ld.param.u64 	%rd40, [_Z15SoftmaxWarpImplI22BroadcastScaleMaskLoadIffbLm2EiE11DirectStoreIffEfLi2ELi26ELi32ELi1ELb1EL9Algorithm0EEvT_T0_ll_param_0+24];
	ld.param.u64 	%rd39, [_Z15SoftmaxWarpImplI22BroadcastScaleMaskLoadIffbLm2EiE11DirectStoreIffEfLi2ELi26ELi32ELi1ELb1EL9Algorithm0EEvT_T0_ll_param_0+16];
	ld.param.u64 	%rd45, [_Z15SoftmaxWarpImplI22BroadcastScaleMaskLoadIffbLm2EiE11DirectStoreIffEfLi2ELi26ELi32ELi1ELb1EL9Algorithm0EEvT_T0_ll_param_1];
	ld.param.u64 	%rd38, [_Z15SoftmaxWarpImplI22BroadcastScaleMaskLoadIffbLm2EiE11DirectStoreIffEfLi2ELi26ELi32ELi1ELb1EL9Algorithm0EEvT_T0_ll_param_0+8];
	ld.param.u64 	%rd37, [_Z15SoftmaxWarpImplI22BroadcastScaleMaskLoadIffbLm2EiE11DirectStoreIffEfLi2ELi26ELi32ELi1ELb1EL9Algorithm0EEvT_T0_ll_param_0];
	ld.param.u64 	%rd48, [_Z15SoftmaxWarpImplI22BroadcastScaleMaskLoadIffbLm2EiE11DirectStoreIffEfLi2ELi26ELi32ELi1ELb1EL9Algorithm0EEvT_T0_ll_param_3];
	cvta.to.global.u64 	%rd1, %rd37;
	cvta.to.global.u64 	%rd2, %rd38;
	cvta.to.global.u64 	%rd5, %rd45;
	setp.lt.s64 	%p1, %rd48, 833;
	@%p1 bra 	$L__BB197_2;
	mov.u64 	%rd49, $str;
	cvta.global.u64 	%rd50, %rd49;
	mov.u64 	%rd51, $str$1;
	cvta.global.u64 	%rd52, %rd51;
	mov.u64 	%rd53, __unnamed_193;
	cvta.global.u64 	%rd54, %rd53;
	{ // callseq 192, 0
	.param .b64 param0;
	st.param.b64 	[param0], %rd50;
	.param .b64 param1;
	st.param.b64 	[param1], %rd52;
	.param .b32 param2;
	st.param.b32 	[param2], 254;
	.param .b64 param3;
	st.param.b64 	[param3], %rd54;
	.param .b64 param4;
	st.param.b64 	[param4], 1;
	call.uni 
	__assertfail, 
	(
	param0, 
	param1, 
	param2, 
	param3, 
	param4
	);
	} // callseq 192
$L__BB197_2:
	ld.param.u64 	%rd172, [_Z15SoftmaxWarpImplI22BroadcastScaleMaskLoadIffbLm2EiE11DirectStoreIffEfLi2ELi26ELi32ELi1ELb1EL9Algorithm0EEvT_T0_ll_param_2];
	mov.u32 	%r10, %ctaid.x;
	mov.u32 	%r11, %ntid.y;
	mov.u32 	%r12, %tid.y;
	mad.lo.s32 	%r13, %r10, %r11, %r12;
	mov.u32 	%r14, %nctaid.x;
	mul.lo.s32 	%r4, %r14, %r11;
	cvt.s64.s32 	%rd174, %r13;
	setp.le.s64 	%p2, %rd172, %rd174;
	@%p2 bra 	$L__BB197_83;
	mov.u32 	%r15, %tid.x;
	shl.b32 	%r16, %r15, 1;
	cvt.u64.u32 	%rd7, %r16;
	add.s32 	%r17, %r16, 64;
	cvt.u64.u32 	%rd8, %r17;
	add.s32 	%r18, %r16, 128;
	cvt.u64.u32 	%rd9, %r18;
	add.s32 	%r19, %r16, 192;
	cvt.u64.u32 	%rd10, %r19;
	add.s32 	%r20, %r16, 256;
	cvt.u64.u32 	%rd11, %r20;
	add.s32 	%r21, %r16, 320;
	cvt.u64.u32 	%rd12, %r21;
	add.s32 	%r22, %r16, 384;
	cvt.u64.u32 	%rd13, %r22;
	add.s32 	%r23, %r16, 448;
	cvt.u64.u32 	%rd14, %r23;
	add.s32 	%r24, %r16, 512;
	cvt.u64.u32 	%rd15, %r24;
	add.s32 	%r25, %r16, 576;
	cvt.u64.u32 	%rd16, %r25;
	add.s32 	%r26, %r16, 640;
	cvt.u64.u32 	%rd17, %r26;
	add.s32 	%r27, %r16, 704;
	cvt.u64.u32 	%rd18, %r27;
	add.s32 	%r28, %r16, 768;
	cvt.u64.u32 	%rd19, %r28;
	cvt.s64.s32 	%rd20, %r4;
	cvt.u32.u64 	%r30, %rd44;
	cvt.u32.u64 	%r31, %rd7;
$L__BB197_4:
	setp.le.s64 	%p3, %rd48, %rd7;
	cvt.u32.u64 	%r29, %rd174;
	mul.lo.s32 	%r5, %r30, %r29;
	mov.f32 	%f522, 0fFF800000;
	mov.f32 	%f523, %f522;
	mov.f32 	%f528, %f522;
	@%p3 bra 	$L__BB197_8;
	setp.eq.s64 	%p4, %rd40, 1;
	setp.eq.s64 	%p5, %rd39, 1;
	add.s32 	%r32, %r31, %r5;
	div.s32 	%r33, %r32, %r6;
	mul.lo.s32 	%r34, %r33, %r6;
	sub.s32 	%r35, %r32, %r34;
	selp.b32 	%r36, 0, %r33, %p5;
	selp.b32 	%r37, 0, %r35, %p4;
	mul.lo.s32 	%r38, %r8, %r36;
	mad.lo.s32 	%r39, %r9, %r37, %r38;
	shr.u32 	%r40, %r32, 31;
	add.s32 	%r41, %r32, %r40;
	shr.s32 	%r42, %r41, 1;
	mul.wide.s32 	%rd55, %r42, 8;
	add.s64 	%rd22, %rd1, %rd55;
	ld.global.f32 	%f123, [%rd22];
	shr.u32 	%r43, %r39, 31;
	add.s32 	%r44, %r39, %r43;
	shr.s32 	%r45, %r44, 1;
	mul.wide.s32 	%rd56, %r45, 2;
	add.s64 	%rd57, %rd2, %rd56;
	ld.global.v2.u8 	{%rs1, %rs2}, [%rd57];
	setp.eq.s16 	%p6, %rs1, 0;
	mul.f32 	%f124, %f123, %f121;
	selp.f32 	%f523, %f120, %f124, %p6;
	setp.eq.s16 	%p7, %rs2, 0;
	mov.f32 	%f522, %f120;
	@%p7 bra 	$L__BB197_7;
	ld.global.f32 	%f125, [%rd22+4];
	mul.f32 	%f522, %f125, %f121;
$L__BB197_7:
	max.f32 	%f126, %f523, 0fFF800000;
	max.f32 	%f528, %f126, %f522;
$L__BB197_8:
	setp.le.s64 	%p8, %rd48, %rd8;
	mov.f32 	%f526, 0fFF800000;
	mov.f32 	%f527, %f526;
	@%p8 bra 	$L__BB197_12;
	cvt.u32.u64 	%r46, %rd8;
	setp.eq.s64 	%p9, %rd40, 1;
	setp.eq.s64 	%p10, %rd39, 1;
	add.s32 	%r47, %r46, %r5;
	div.s32 	%r48, %r47, %r6;
	mul.lo.s32 	%r49, %r48, %r6;
	sub.s32 	%r50, %r47, %r49;
	selp.b32 	%r51, 0, %r48, %p10;
	selp.b32 	%r52, 0, %r50, %p9;
	mul.lo.s32 	%r53, %r8, %r51;
	mad.lo.s32 	%r54, %r9, %r52, %r53;
	shr.u32 	%r55, %r47, 31;
	add.s32 	%r56, %r47, %r55;
	shr.s32 	%r57, %r56, 1;
	mul.wide.s32 	%rd58, %r57, 8;
	add.s64 	%rd23, %rd1, %rd58;
	ld.global.f32 	%f128, [%rd23];
	shr.u32 	%r58, %r54, 31;
	add.s32 	%r59, %r54, %r58;
	shr.s32 	%r60, %r59, 1;
	mul.wide.s32 	%rd59, %r60, 2;
	add.s64 	%rd60, %rd2, %rd59;
	ld.global.v2.u8 	{%rs3, %rs4}, [%rd60];
	setp.eq.s16 	%p11, %rs3, 0;
	mul.f32 	%f129, %f128, %f121;
	selp.f32 	%f527, %f120, %f129, %p11;
	setp.eq.s16 	%p12, %rs4, 0;
	mov.f32 	%f526, %f120;
	@%p12 bra 	$L__BB197_11;
	ld.global.f32 	%f130, [%rd23+4];
	mul.f32 	%f526, %f130, %f121;
$L__BB197_11:
	max.f32 	%f131, %f528, %f527;
	max.f32 	%f528, %f131, %f526;
$L__BB197_12:
	setp.le.s64 	%p13, %rd48, %rd9;
	mov.f32 	%f530, 0fFF800000;
	mov.f32 	%f531, %f530;
	@%p13 bra 	$L__BB197_16;
	cvt.u32.u64 	%r61, %rd9;
	setp.eq.s64 	%p14, %rd40, 1;
	setp.eq.s64 	%p15, %rd39, 1;
	add.s32 	%r62, %r61, %r5;
	div.s32 	%r63, %r62, %r6;
	mul.lo.s32 	%r64, %r63, %r6;
	sub.s32 	%r65, %r62, %r64;
	selp.b32 	%r66, 0, %r63, %p15;
	selp.b32 	%r67, 0, %r65, %p14;
	mul.lo.s32 	%r68, %r8, %r66;
	mad.lo.s32 	%r69, %r9, %r67, %r68;
	shr.u32 	%r70, %r62, 31;
	add.s32 	%r71, %r62, %r70;
	shr.s32 	%r72, %r71, 1;
	mul.wide.s32 	%rd61, %r72, 8;
	add.s64 	%rd24, %rd1, %rd61;
	ld.global.f32 	%f133, [%rd24];
	shr.u32 	%r73, %r69, 31;
	add.s32 	%r74, %r69, %r73;
	shr.s32 	%r75, %r74, 1;
	mul.wide.s32 	%rd62, %r75, 2;
	add.s64 	%rd63, %rd2, %rd62;
	ld.global.v2.u8 	{%rs5, %rs6}, [%rd63];
	setp.eq.s16 	%p16, %rs5, 0;
	mul.f32 	%f134, %f133, %f121;
	selp.f32 	%f531, %f120, %f134, %p16;
	setp.eq.s16 	%p17, %rs6, 0;
	mov.f32 	%f530, %f120;
	@%p17 bra 	$L__BB197_15;
	ld.global.f32 	%f135, [%rd24+4];
	mul.f32 	%f530, %f135, %f121;
$L__BB197_15:
	max.f32 	%f136, %f528, %f531;
	max.f32 	%f528, %f136, %f530;
$L__BB197_16:
	setp.le.s64 	%p18, %rd48, %rd10;
	mov.f32 	%f534, 0fFF800000;
	mov.f32 	%f535, %f534;
	@%p18 bra 	$L__BB197_20;
	cvt.u32.u64 	%r76, %rd10;
	setp.eq.s64 	%p19, %rd40, 1;
	setp.eq.s64 	%p20, %rd39, 1;
	add.s32 	%r77, %r76, %r5;
	div.s32 	%r78, %r77, %r6;
	mul.lo.s32 	%r79, %r78, %r6;
	sub.s32 	%r80, %r77, %r79;
	selp.b32 	%r81, 0, %r78, %p20;
	selp.b32 	%r82, 0, %r80, %p19;
	mul.lo.s32 	%r83, %r8, %r81;
	mad.lo.s32 	%r84, %r9, %r82, %r83;
	shr.u32 	%r85, %r77, 31;
	add.s32 	%r86, %r77, %r85;
	shr.s32 	%r87, %r86, 1;
	mul.wide.s32 	%rd64, %r87, 8;
	add.s64 	%rd25, %rd1, %rd64;
	ld.global.f32 	%f138, [%rd25];
	shr.u32 	%r88, %r84, 31;
	add.s32 	%r89, %r84, %r88;
	shr.s32 	%r90, %r89, 1;
	mul.wide.s32 	%rd65, %r90, 2;
	add.s64 	%rd66, %rd2, %rd65;
	ld.global.v2.u8 	{%rs7, %rs8}, [%rd66];
	setp.eq.s16 	%p21, %rs7, 0;
	mul.f32 	%f139, %f138, %f121;
	selp.f32 	%f535, %f120, %f139, %p21;
	setp.eq.s16 	%p22, %rs8, 0;
	mov.f32 	%f534, %f120;
	@%p22 bra 	$L__BB197_19;
	ld.global.f32 	%f140, [%rd25+4];
	mul.f32 	%f534, %f140, %f121;
$L__BB197_19:
	max.f32 	%f141, %f528, %f535;
	max.f32 	%f528, %f141, %f534;
$L__BB197_20:
	setp.le.s64 	%p23, %rd48, %rd11;
	mov.f32 	%f538, 0fFF800000;
	mov.f32 	%f539, %f538;
	@%p23 bra 	$L__BB197_24;
	cvt.u32.u64 	%r91, %rd11;
	setp.eq.s64 	%p24, %rd40, 1;
	setp.eq.s64 	%p25, %rd39, 1;
	add.s32 	%r92, %r91, %r5;
	div.s32 	%r93, %r92, %r6;
	mul.lo.s32 	%r94, %r93, %r6;
	sub.s32 	%r95, %r92, %r94;
	selp.b32 	%r96, 0, %r93, %p25;
	selp.b32 	%r97, 0, %r95, %p24;
	mul.lo.s32 	%r98, %r8, %r96;
	mad.lo.s32 	%r99, %r9, %r97, %r98;
	shr.u32 	%r100, %r92, 31;
	add.s32 	%r101, %r92, %r100;
	shr.s32 	%r102, %r101, 1;
	mul.wide.s32 	%rd67, %r102, 8;
	add.s64 	%rd26, %rd1, %rd67;
	ld.global.f32 	%f143, [%rd26];
	shr.u32 	%r103, %r99, 31;
	add.s32 	%r104, %r99, %r103;
	shr.s32 	%r105, %r104, 1;
	mul.wide.s32 	%rd68, %r105, 2;
	add.s64 	%rd69, %rd2, %rd68;
	ld.global.v2.u8 	{%rs9, %rs10}, [%rd69];
	setp.eq.s16 	%p26, %rs9, 0;
	mul.f32 	%f144, %f143, %f121;
	selp.f32 	%f539, %f120, %f144, %p26;
	setp.eq.s16 	%p27, %rs10, 0;
	mov.f32 	%f538, %f120;
	@%p27 bra 	$L__BB197_23;
	ld.global.f32 	%f145, [%rd26+4];
	mul.f32 	%f538, %f145, %f121;
$L__BB197_23:
	max.f32 	%f146, %f528, %f539;
	max.f32 	%f528, %f146, %f538;
$L__BB197_24:
	setp.le.s64 	%p28, %rd48, %rd12;
	mov.f32 	%f542, 0fFF800000;
	mov.f32 	%f543, %f542;
	@%p28 bra 	$L__BB197_28;
	cvt.u32.u64 	%r106, %rd12;
	setp.eq.s64 	%p29, %rd40, 1;
	setp.eq.s64 	%p30, %rd39, 1;
	add.s32 	%r107, %r106, %r5;
	div.s32 	%r108, %r107, %r6;
	mul.lo.s32 	%r109, %r108, %r6;
	sub.s32 	%r110, %r107, %r109;
	selp.b32 	%r111, 0, %r108, %p30;
	selp.b32 	%r112, 0, %r110, %p29;
	mul.lo.s32 	%r113, %r8, %r111;
	mad.lo.s32 	%r114, %r9, %r112, %r113;
	shr.u32 	%r115, %r107, 31;
	add.s32 	%r116, %r107, %r115;
	shr.s32 	%r117, %r116, 1;
	mul.wide.s32 	%rd70, %r117, 8;
	add.s64 	%rd27, %rd1, %rd70;
	ld.global.f32 	%f148, [%rd27];
	shr.u32 	%r118, %r114, 31;
	add.s32 	%r119, %r114, %r118;
	shr.s32 	%r120, %r119, 1;
	mul.wide.s32 	%rd71, %r120, 2;
	add.s64 	%rd72, %rd2, %rd71;
	ld.global.v2.u8 	{%rs11, %rs12}, [%rd72];
	setp.eq.s16 	%p31, %rs11, 0;
	mul.f32 	%f149, %f148, %f121;
	selp.f32 	%f543, %f120, %f149, %p31;
	setp.eq.s16 	%p32, %rs12, 0;
	mov.f32 	%f542, %f120;
	@%p32 bra 	$L__BB197_27;
	ld.global.f32 	%f150, [%rd27+4];
	mul.f32 	%f542, %f150, %f121;
$L__BB197_27:
	max.f32 	%f151, %f528, %f543;
	max.f32 	%f528, %f151, %f542;
$L__BB197_28:
	setp.le.s64 	%p33, %rd48, %rd13;
	mov.f32 	%f546, 0fFF800000;
	mov.f32 	%f547, %f546;
	@%p33 bra 	$L__BB197_32;
	cvt.u32.u64 	%r121, %rd13;
	setp.eq.s64 	%p34, %rd40, 1;
	setp.eq.s64 	%p35, %rd39, 1;
	add.s32 	%r122, %r121, %r5;
	div.s32 	%r123, %r122, %r6;
	mul.lo.s32 	%r124, %r123, %r6;
	sub.s32 	%r125, %r122, %r124;
	selp.b32 	%r126, 0, %r123, %p35;
	selp.b32 	%r127, 0, %r125, %p34;
	mul.lo.s32 	%r128, %r8, %r126;
	mad.lo.s32 	%r129, %r9, %r127, %r128;
	shr.u32 	%r130, %r122, 31;
	add.s32 	%r131, %r122, %r130;
	shr.s32 	%r132, %r131, 1;
	mul.wide.s32 	%rd73, %r132, 8;
	add.s64 	%rd28, %rd1, %rd73;
	ld.global.f32 	%f153, [%rd28];
	shr.u32 	%r133, %r129, 31;
	add.s32 	%r134, %r129, %r133;
	shr.s32 	%r135, %r134, 1;
	mul.wide.s32 	%rd74, %r135, 2;
	add.s64 	%rd75, %rd2, %rd74;
	ld.global.v2.u8 	{%rs13, %rs14}, [%rd75];
	setp.eq.s16 	%p36, %rs13, 0;
	mul.f32 	%f154, %f153, %f121;
	selp.f32 	%f547, %f120, %f154, %p36;
	setp.eq.s16 	%p37, %rs14, 0;
	mov.f32 	%f546, %f120;
	@%p37 bra 	$L__BB197_31;
	ld.global.f32 	%f155, [%rd28+4];
	mul.f32 	%f546, %f155, %f121;
$L__BB197_31:
	max.f32 	%f156, %f528, %f547;
	max.f32 	%f528, %f156, %f546;
$L__BB197_32:
	setp.le.s64 	%p38, %rd48, %rd14;
	mov.f32 	%f550, 0fFF800000;
	mov.f32 	%f551, %f550;
	@%p38 bra 	$L__BB197_36;
	cvt.u32.u64 	%r136, %rd14;
	setp.eq.s64 	%p39, %rd40, 1;
	setp.eq.s64 	%p40, %rd39, 1;
	add.s32 	%r137, %r136, %r5;
	div.s32 	%r138, %r137, %r6;
	mul.lo.s32 	%r139, %r138, %r6;
	sub.s32 	%r140, %r137, %r139;
	selp.b32 	%r141, 0, %r138, %p40;
	selp.b32 	%r142, 0, %r140, %p39;
	mul.lo.s32 	%r143, %r8, %r141;
	mad.lo.s32 	%r144, %r9, %r142, %r143;
	shr.u32 	%r145, %r137, 31;
	add.s32 	%r146, %r137, %r145;
	shr.s32 	%r147, %r146, 1;
	mul.wide.s32 	%rd76, %r147, 8;
	add.s64 	%rd29, %rd1, %rd76;
	ld.global.f32 	%f158, [%rd29];
	shr.u32 	%r148, %r144, 31;
	add.s32 	%r149, %r144, %r148;
	shr.s32 	%r150, %r149, 1;
	mul.wide.s32 	%rd77, %r150, 2;
	add.s64 	%rd78, %rd2, %rd77;
	ld.global.v2.u8 	{%rs15, %rs16}, [%rd78];
	setp.eq.s16 	%p41, %rs15, 0;
	mul.f32 	%f159, %f158, %f121;
	selp.f32 	%f551, %f120, %f159, %p41;
	setp.eq.s16 	%p42, %rs16, 0;
	mov.f32 	%f550, %f120;
	@%p42 bra 	$L__BB197_35;
	ld.global.f32 	%f160, [%rd29+4];
	mul.f32 	%f550, %f160, %f121;
$L__BB197_35:
	max.f32 	%f161, %f528, %f551;
	max.f32 	%f528, %f161, %f550;
$L__BB197_36:
	setp.le.s64 	%p43, %rd48, %rd15;
	mov.f32 	%f554, 0fFF800000;
	mov.f32 	%f555, %f554;
	@%p43 bra 	$L__BB197_40;
	cvt.u32.u64 	%r151, %rd15;
	setp.eq.s64 	%p44, %rd40, 1;
	setp.eq.s64 	%p45, %rd39, 1;
	add.s32 	%r152, %r151, %r5;
	div.s32 	%r153, %r152, %r6;
	mul.lo.s32 	%r154, %r153, %r6;
	sub.s32 	%r155, %r152, %r154;
	selp.b32 	%r156, 0, %r153, %p45;
	selp.b32 	%r157, 0, %r155, %p44;
	mul.lo.s32 	%r158, %r8, %r156;
	mad.lo.s32 	%r159, %r9, %r157, %r158;
	shr.u32 	%r160, %r152, 31;
	add.s32 	%r161, %r152, %r160;
	shr.s32 	%r162, %r161, 1;
	mul.wide.s32 	%rd79, %r162, 8;
	add.s64 	%rd30, %rd1, %rd79;
	ld.global.f32 	%f163, [%rd30];
	shr.u32 	%r163, %r159, 31;
	add.s32 	%r164, %r159, %r163;
	shr.s32 	%r165, %r164, 1;
	mul.wide.s32 	%rd80, %r165, 2;
	add.s64 	%rd81, %rd2, %rd80;
	ld.global.v2.u8 	{%rs17, %rs18}, [%rd81];
	setp.eq.s16 	%p46, %rs17, 0;
	mul.f32 	%f164, %f163, %f121;
	selp.f32 	%f555, %f120, %f164, %p46;
	setp.eq.s16 	%p47, %rs18, 0;
	mov.f32 	%f554, %f120;
	@%p47 bra 	$L__BB197_39;
	ld.global.f32 	%f165, [%rd30+4];
	mul.f32 	%f554, %f165, %f121;
$L__BB197_39:
	max.f32 	%f166, %f528, %f555;
	max.f32 	%f528, %f166, %f554;
$L__BB197_40:
	setp.le.s64 	%p48, %rd48, %rd16;
	mov.f32 	%f558, 0fFF800000;
	mov.f32 	%f559, %f558;
	@%p48 bra 	$L__BB197_44;
	cvt.u32.u64 	%r166, %rd16;
	setp.eq.s64 	%p49, %rd40, 1;
	setp.eq.s64 	%p50, %rd39, 1;
	add.s32 	%r167, %r166, %r5;
	div.s32 	%r168, %r167, %r6;
	mul.lo.s32 	%r169, %r168, %r6;
	sub.s32 	%r170, %r167, %r169;
	selp.b32 	%r171, 0, %r168, %p50;
	selp.b32 	%r172, 0, %r170, %p49;
	mul.lo.s32 	%r173, %r8, %r171;
	mad.lo.s32 	%r174, %r9, %r172, %r173;
	shr.u32 	%r175, %r167, 31;
	add.s32 	%r176, %r167, %r175;
	shr.s32 	%r177, %r176, 1;
	mul.wide.s32 	%rd82, %r177, 8;
	add.s64 	%rd31, %rd1, %rd82;
	ld.global.f32 	%f168, [%rd31];
	shr.u32 	%r178, %r174, 31;
	add.s32 	%r179, %r174, %r178;
	shr.s32 	%r180, %r179, 1;
	mul.wide.s32 	%rd83, %r180, 2;
	add.s64 	%rd84, %rd2, %rd83;
	ld.global.v2.u8 	{%rs19, %rs20}, [%rd84];
	setp.eq.s16 	%p51, %rs19, 0;
	mul.f32 	%f169, %f168, %f121;
	selp.f32 	%f559, %f120, %f169, %p51;
	setp.eq.s16 	%p52, %rs20, 0;
	mov.f32 	%f558, %f120;
	@%p52 bra 	$L__BB197_43;
	ld.global.f32 	%f170, [%rd31+4];
	mul.f32 	%f558, %f170, %f121;
$L__BB197_43:
	max.f32 	%f171, %f528, %f559;
	max.f32 	%f528, %f171, %f558;
$L__BB197_44:
	setp.le.s64 	%p53, %rd48, %rd17;
	mov.f32 	%f562, 0fFF800000;
	mov.f32 	%f563, %f562;
	@%p53 bra 	$L__BB197_48;
	cvt.u32.u64 	%r181, %rd17;
	setp.eq.s64 	%p54, %rd40, 1;
	setp.eq.s64 	%p55, %rd39, 1;
	add.s32 	%r182, %r181, %r5;
	div.s32 	%r183, %r182, %r6;
	mul.lo.s32 	%r184, %r183, %r6;
	sub.s32 	%r185, %r182, %r184;
	selp.b32 	%r186, 0, %r183, %p55;
	selp.b32 	%r187, 0, %r185, %p54;
	mul.lo.s32 	%r188, %r8, %r186;
	mad.lo.s32 	%r189, %r9, %r187, %r188;
	shr.u32 	%r190, %r182, 31;
	add.s32 	%r191, %r182, %r190;
	shr.s32 	%r192, %r191, 1;
	mul.wide.s32 	%rd85, %r192, 8;
	add.s64 	%rd32, %rd1, %rd85;
	ld.global.f32 	%f173, [%rd32];
	shr.u32 	%r193, %r189, 31;
	add.s32 	%r194, %r189, %r193;
	shr.s32 	%r195, %r194, 1;
	mul.wide.s32 	%rd86, %r195, 2;
	add.s64 	%rd87, %rd2, %rd86;
	ld.global.v2.u8 	{%rs21, %rs22}, [%rd87];
	setp.eq.s16 	%p56, %rs21, 0;
	mul.f32 	%f174, %f173, %f121;
	selp.f32 	%f563, %f120, %f174, %p56;
	setp.eq.s16 	%p57, %rs22, 0;
	mov.f32 	%f562, %f120;
	@%p57 bra 	$L__BB197_47;
	ld.global.f32 	%f175, [%rd32+4];
	mul.f32 	%f562, %f175, %f121;
$L__BB197_47:
	max.f32 	%f176, %f528, %f563;
	max.f32 	%f528, %f176, %f562;
$L__BB197_48:
	setp.le.s64 	%p58, %rd48, %rd18;
	mov.f32 	%f566, 0fFF800000;
	mov.f32 	%f567, %f566;
	@%p58 bra 	$L__BB197_52;
	cvt.u32.u64 	%r196, %rd18;
	setp.eq.s64 	%p59, %rd40, 1;
	setp.eq.s64 	%p60, %rd39, 1;
	add.s32 	%r197, %r196, %r5;
	div.s32 	%r198, %r197, %r6;
	mul.lo.s32 	%r199, %r198, %r6;
	sub.s32 	%r200, %r197, %r199;
	selp.b32 	%r201, 0, %r198, %p60;
	selp.b32 	%r202, 0, %r200, %p59;
	mul.lo.s32 	%r203, %r8, %r201;
	mad.lo.s32 	%r204, %r9, %r202, %r203;
	shr.u32 	%r205, %r197, 31;
	add.s32 	%r206, %r197, %r205;
	shr.s32 	%r207, %r206, 1;
	mul.wide.s32 	%rd88, %r207, 8;
	add.s64 	%rd33, %rd1, %rd88;
	ld.global.f32 	%f178, [%rd33];
	shr.u32 	%r208, %r204, 31;
	add.s32 	%r209, %r204, %r208;
	shr.s32 	%r210, %r209, 1;
	mul.wide.s32 	%rd89, %r210, 2;
	add.s64 	%rd90, %rd2, %rd89;
	ld.global.v2.u8 	{%rs23, %rs24}, [%rd90];
	setp.eq.s16 	%p61, %rs23, 0;
	mul.f32 	%f179, %f178, %f121;
	selp.f32 	%f567, %f120, %f179, %p61;
	setp.eq.s16 	%p62, %rs24, 0;
	mov.f32 	%f566, %f120;
	@%p62 bra 	$L__BB197_51;
	ld.global.f32 	%f180, [%rd33+4];
	mul.f32 	%f566, %f180, %f121;
$L__BB197_51:
	max.f32 	%f181, %f528, %f567;
	max.f32 	%f528, %f181, %f566;
$L__BB197_52:
	setp.le.s64 	%p63, %rd48, %rd19;
	mov.f32 	%f570, 0fFF800000;
	mov.f32 	%f571, %f570;
	@%p63 bra 	$L__BB197_56;
	cvt.u32.u64 	%r211, %rd19;
	setp.eq.s64 	%p64, %rd40, 1;
	setp.eq.s64 	%p65, %rd39, 1;
	add.s32 	%r212, %r211, %r5;
	div.s32 	%r213, %r212, %r6;
	mul.lo.s32 	%r214, %r213, %r6;
	sub.s32 	%r215, %r212, %r214;
	selp.b32 	%r216, 0, %r213, %p65;
	selp.b32 	%r217, 0, %r215, %p64;
	mul.lo.s32 	%r218, %r8, %r216;
	mad.lo.s32 	%r219, %r9, %r217, %r218;
	shr.u32 	%r220, %r212, 31;
	add.s32 	%r221, %r212, %r220;
	shr.s32 	%r222, %r221, 1;
	mul.wide.s32 	%rd91, %r222, 8;
	add.s64 	%rd34, %rd1, %rd91;
	ld.global.f32 	%f183, [%rd34];
	shr.u32 	%r223, %r219, 31;
	add.s32 	%r224, %r219, %r223;
	shr.s32 	%r225, %r224, 1;
	mul.wide.s32 	%rd92, %r225, 2;
	add.s64 	%rd93, %rd2, %rd92;
	ld.global.v2.u8 	{%rs25, %rs26}, [%rd93];
	setp.eq.s16 	%p66, %rs25, 0;
	mul.f32 	%f184, %f183, %f121;
	selp.f32 	%f571, %f120, %f184, %p66;
	setp.eq.s16 	%p67, %rs26, 0;
	mov.f32 	%f570, %f120;
	@%p67 bra 	$L__BB197_55;
	ld.global.f32 	%f185, [%rd34+4];
	mul.f32 	%f570, %f185, %f121;
$L__BB197_55:
	max.f32 	%f186, %f528, %f571;
	max.f32 	%f528, %f186, %f570;
$L__BB197_56:
	setp.le.s64 	%p68, %rd48, %rd7;
	mov.b32 	%r226, %f528;
	shfl.sync.bfly.b32	%r227|%p69, %r226, 16, 31, -1;
	mov.b32 	%f187, %r227;
	max.f32 	%f188, %f528, %f187;
	mov.b32 	%r228, %f188;
	shfl.sync.bfly.b32	%r229|%p70, %r228, 8, 31, -1;
	mov.b32 	%f189, %r229;
	max.f32 	%f190, %f188, %f189;
	mov.b32 	%r230, %f190;
	shfl.sync.bfly.b32	%r231|%p71, %r230, 4, 31, -1;
	mov.b32 	%f191, %r231;
	max.f32 	%f192, %f190, %f191;
	mov.b32 	%r232, %f192;
	shfl.sync.bfly.b32	%r233|%p72, %r232, 2, 31, -1;
	mov.b32 	%f193, %r233;
	max.f32 	%f194, %f192, %f193;
	mov.b32 	%r234, %f194;
	shfl.sync.bfly.b32	%r235|%p73, %r234, 1, 31, -1;
	mov.b32 	%f195, %r235;
	max.f32 	%f196, %f194, %f195;
	sub.f32 	%f197, %f523, %f196;
	fma.rn.f32 	%f198, %f197, 0f3BBB989D, 0f3F000000;
	cvt.sat.f32.f32 	%f199, %f198;
	mov.f32 	%f200, 0f4B400001;
	mov.f32 	%f201, 0f437C0000;
	fma.rm.f32 	%f202, %f199, %f201, %f200;
	add.f32 	%f203, %f202, 0fCB40007F;
	neg.f32 	%f204, %f203;
	fma.rn.f32 	%f205, %f197, 0f3FB8AA3B, %f204;
	fma.rn.f32 	%f206, %f197, 0f32A57060, %f205;
	mov.b32 	%r236, %f202;
	shl.b32 	%r237, %r236, 23;
	mov.b32 	%f207, %r237;
	ex2.approx.ftz.f32 	%f208, %f206;
	mul.f32 	%f209, %f208, %f207;
	add.f32 	%f210, %f209, 0f00000000;
	sub.f32 	%f211, %f522, %f196;
	fma.rn.f32 	%f212, %f211, 0f3BBB989D, 0f3F000000;
	cvt.sat.f32.f32 	%f213, %f212;
	fma.rm.f32 	%f214, %f213, %f201, %f200;
	add.f32 	%f215, %f214, 0fCB40007F;
	neg.f32 	%f216, %f215;
	fma.rn.f32 	%f217, %f211, 0f3FB8AA3B, %f216;
	fma.rn.f32 	%f218, %f211, 0f32A57060, %f217;
	mov.b32 	%r238, %f214;
	shl.b32 	%r239, %r238, 23;
	mov.b32 	%f219, %r239;
	ex2.approx.ftz.f32 	%f220, %f218;
	mul.f32 	%f221, %f220, %f219;
	add.f32 	%f222, %f210, %f221;
	sub.f32 	%f223, %f527, %f196;
	fma.rn.f32 	%f224, %f223, 0f3BBB989D, 0f3F000000;
	cvt.sat.f32.f32 	%f225, %f224;
	fma.rm.f32 	%f226, %f225, %f201, %f200;
	add.f32 	%f227, %f226, 0fCB40007F;
	neg.f32 	%f228, %f227;
	fma.rn.f32 	%f229, %f223, 0f3FB8AA3B, %f228;
	fma.rn.f32 	%f230, %f223, 0f32A57060, %f229;
	mov.b32 	%r240, %f226;
	shl.b32 	%r241, %r240, 23;
	mov.b32 	%f231, %r241;
	ex2.approx.ftz.f32 	%f232, %f230;
	mul.f32 	%f233, %f232, %f231;
	add.f32 	%f234, %f222, %f233;
	sub.f32 	%f235, %f526, %f196;
	fma.rn.f32 	%f236, %f235, 0f3BBB989D, 0f3F000000;
	cvt.sat.f32.f32 	%f237, %f236;
	fma.rm.f32 	%f238, %f237, %f201, %f200;
	add.f32 	%f239, %f238, 0fCB40007F;
	neg.f32 	%f240, %f239;
	fma.rn.f32 	%f241, %f235, 0f3FB8AA3B, %f240;
	fma.rn.f32 	%f242, %f235, 0f32A57060, %f241;
	mov.b32 	%r242, %f238;
	shl.b32 	%r243, %r242, 23;
	mov.b32 	%f243, %r243;
	ex2.approx.ftz.f32 	%f244, %f242;
	mul.f32 	%f245, %f244, %f243;
	add.f32 	%f246, %f234, %f245;
	sub.f32 	%f247, %f531, %f196;
	fma.rn.f32 	%f248, %f247, 0f3BBB989D, 0f3F000000;
	cvt.sat.f32.f32 	%f249, %f248;
	fma.rm.f32 	%f250, %f249, %f201, %f200;
	add.f32 	%f251, %f250, 0fCB40007F;
	neg.f32 	%f252, %f251;
	fma.rn.f32 	%f253, %f247, 0f3FB8AA3B, %f252;
	fma.rn.f32 	%f254, %f247, 0f32A57060, %f253;
	mov.b32 	%r244, %f250;
	shl.b32 	%r245, %r244, 23;
	mov.b32 	%f255, %r245;
	ex2.approx.ftz.f32 	%f256, %f254;
	mul.f32 	%f257, %f256, %f255;
	add.f32 	%f258, %f246, %f257;
	sub.f32 	%f259, %f530, %f196;
	fma.rn.f32 	%f260, %f259, 0f3BBB989D, 0f3F000000;
	cvt.sat.f32.f32 	%f261, %f260;
	fma.rm.f32 	%f262, %f261, %f201, %f200;
	add.f32 	%f263, %f262, 0fCB40007F;
	neg.f32 	%f264, %f263;
	fma.rn.f32 	%f265, %f259, 0f3FB8AA3B, %f264;
	fma.rn.f32 	%f266, %f259, 0f32A57060, %f265;
	mov.b32 	%r246, %f262;
	shl.b32 	%r247, %r246, 23;
	mov.b32 	%f267, %r247;
	ex2.approx.ftz.f32 	%f268, %f266;
	mul.f32 	%f269, %f268, %f267;
	add.f32 	%f270, %f258, %f269;
	sub.f32 	%f271, %f535, %f196;
	fma.rn.f32 	%f272, %f271, 0f3BBB989D, 0f3F000000;
	cvt.sat.f32.f32 	%f273, %f272;
	fma.rm.f32 	%f274, %f273, %f201, %f200;
	add.f32 	%f275, %f274, 0fCB40007F;
	neg.f32 	%f276, %f275;
	fma.rn.f32 	%f277, %f271, 0f3FB8AA3B, %f276;
	fma.rn.f32 	%f278, %f271, 0f32A57060, %f277;
	mov.b32 	%r248, %f274;
	shl.b32 	%r249, %r248, 23;
	mov.b32 	%f279, %r249;
	ex2.approx.ftz.f32 	%f280, %f278;
	mul.f32 	%f281, %f280, %f279;
	add.f32 	%f282, %f270, %f281;
	sub.f32 	%f283, %f534, %f196;
	fma.rn.f32 	%f284, %f283, 0f3BBB989D, 0f3F000000;
	cvt.sat.f32.f32 	%f285, %f284;
	fma.rm.f32 	%f286, %f285, %f201, %f200;
	add.f32 	%f287, %f286, 0fCB40007F;
	neg.f32 	%f288, %f287;
	fma.rn.f32 	%f289, %f283, 0f3FB8AA3B, %f288;
	fma.rn.f32 	%f290, %f283, 0f32A57060, %f289;
	mov.b32 	%r250, %f286;
	shl.b32 	%r251, %r250, 23;
	mov.b32 	%f291, %r251;
	ex2.approx.ftz.f32 	%f292, %f290;
	mul.f32 	%f293, %f292, %f291;
	add.f32 	%f294, %f282, %f293;
	sub.f32 	%f295, %f539, %f196;
	fma.rn.f32 	%f296, %f295, 0f3BBB989D, 0f3F000000;
	cvt.sat.f32.f32 	%f297, %f296;
	fma.rm.f32 	%f298, %f297, %f201, %f200;
	add.f32 	%f299, %f298, 0fCB40007F;
	neg.f32 	%f300, %f299;
	fma.rn.f32 	%f301, %f295, 0f3FB8AA3B, %f300;
	fma.rn.f32 	%f302, %f295, 0f32A57060, %f301;
	mov.b32 	%r252, %f298;
	shl.b32 	%r253, %r252, 23;
	mov.b32 	%f303, %r253;
	ex2.approx.ftz.f32 	%f304, %f302;
	mul.f32 	%f305, %f304, %f303;
	add.f32 	%f306, %f294, %f305;
	sub.f32 	%f307, %f538, %f196;
	fma.rn.f32 	%f308, %f307, 0f3BBB989D, 0f3F000000;
	cvt.sat.f32.f32 	%f309, %f308;
	fma.rm.f32 	%f310, %f309, %f201, %f200;
	add.f32 	%f311, %f310, 0fCB40007F;
	neg.f32 	%f312, %f311;
	fma.rn.f32 	%f313, %f307, 0f3FB8AA3B, %f312;
	fma.rn.f32 	%f314, %f307, 0f32A57060, %f313;
	mov.b32 	%r254, %f310;
	shl.b32 	%r255, %r254, 23;
	mov.b32 	%f315, %r255;
	ex2.approx.ftz.f32 	%f316, %f314;
	mul.f32 	%f317, %f316, %f315;
	add.f32 	%f318, %f306, %f317;
	sub.f32 	%f319, %f543, %f196;
	fma.rn.f32 	%f320, %f319, 0f3BBB989D, 0f3F000000;
	cvt.sat.f32.f32 	%f321, %f320;
	fma.rm.f32 	%f322, %f321, %f201, %f200;
	add.f32 	%f323, %f322, 0fCB40007F;
	neg.f32 	%f324, %f323;
	fma.rn.f32 	%f325, %f319, 0f3FB8AA3B, %f324;
	fma.rn.f32 	%f326, %f319, 0f32A57060, %f325;
	mov.b32 	%r256, %f322;
	shl.b32 	%r257, %r256, 23;
	mov.b32 	%f327, %r257;
	ex2.approx.ftz.f32 	%f328, %f326;
	mul.f32 	%f329, %f328, %f327;
	add.f32 	%f330, %f318, %f329;
	sub.f32 	%f331, %f542, %f196;
	fma.rn.f32 	%f332, %f331, 0f3BBB989D, 0f3F000000;
	cvt.sat.f32.f32 	%f333, %f332;
	fma.rm.f32 	%f334, %f333, %f201, %f200;
	add.f32 	%f335, %f334, 0fCB40007F;
	neg.f32 	%f336, %f335;
	fma.rn.f32 	%f337, %f331, 0f3FB8AA3B, %f336;
	fma.rn.f32 	%f338, %f331, 0f32A57060, %f337;
	mov.b32 	%r258, %f334;
	shl.b32 	%r259, %r258, 23;
	mov.b32 	%f339, %r259;
	ex2.approx.ftz.f32 	%f340, %f338;
	mul.f32 	%f341, %f340, %f339;
	add.f32 	%f342, %f330, %f341;
	sub.f32 	%f343, %f547, %f196;
	fma.rn.f32 	%f344, %f343, 0f3BBB989D, 0f3F000000;
	cvt.sat.f32.f32 	%f345, %f344;
	fma.rm.f32 	%f346, %f345, %f201, %f200;
	add.f32 	%f347, %f346, 0fCB40007F;
	neg.f32 	%f348, %f347;
	fma.rn.f32 	%f349, %f343, 0f3FB8AA3B, %f348;
	fma.rn.f32 	%f350, %f343, 0f32A57060, %f349;
	mov.b32 	%r260, %f346;
	shl.b32 	%r261, %r260, 23;
	mov.b32 	%f351, %r261;
	ex2.approx.ftz.f32 	%f352, %f350;
	mul.f32 	%f353, %f352, %f351;
	add.f32 	%f354, %f342, %f353;
	sub.f32 	%f355, %f546, %f196;
	fma.rn.f32 	%f356, %f355, 0f3BBB989D, 0f3F000000;
	cvt.sat.f32.f32 	%f357, %f356;
	fma.rm.f32 	%f358, %f357, %f201, %f200;
	add.f32 	%f359, %f358, 0fCB40007F;
	neg.f32 	%f360, %f359;
	fma.rn.f32 	%f361, %f355, 0f3FB8AA3B, %f360;
	fma.rn.f32 	%f362, %f355, 0f32A57060, %f361;
	mov.b32 	%r262, %f358;
	shl.b32 	%r263, %r262, 23;
	mov.b32 	%f363, %r263;
	ex2.approx.ftz.f32 	%f364, %f362;
	mul.f32 	%f365, %f364, %f363;
	add.f32 	%f366, %f354, %f365;
	sub.f32 	%f367, %f551, %f196;
	fma.rn.f32 	%f368, %f367, 0f3BBB989D, 0f3F000000;
	cvt.sat.f32.f32 	%f369, %f368;
	fma.rm.f32 	%f370, %f369, %f201, %f200;
	add.f32 	%f371, %f370, 0fCB40007F;
	neg.f32 	%f372, %f371;
	fma.rn.f32 	%f373, %f367, 0f3FB8AA3B, %f372;
	fma.rn.f32 	%f374, %f367, 0f32A57060, %f373;
	mov.b32 	%r264, %f370;
	shl.b32 	%r265, %r264, 23;
	mov.b32 	%f375, %r265;
	ex2.approx.ftz.f32 	%f376, %f374;
	mul.f32 	%f377, %f376, %f375;
	add.f32 	%f378, %f366, %f377;
	sub.f32 	%f379, %f550, %f196;
	fma.rn.f32 	%f380, %f379, 0f3BBB989D, 0f3F000000;
	cvt.sat.f32.f32 	%f381, %f380;
	fma.rm.f32 	%f382, %f381, %f201, %f200;
	add.f32 	%f383, %f382, 0fCB40007F;
	neg.f32 	%f384, %f383;
	fma.rn.f32 	%f385, %f379, 0f3FB8AA3B, %f384;
	fma.rn.f32 	%f386, %f379, 0f32A57060, %f385;
	mov.b32 	%r266, %f382;
	shl.b32 	%r267, %r266, 23;
	mov.b32 	%f387, %r267;
	ex2.approx.ftz.f32 	%f388, %f386;
	mul.f32 	%f389, %f388, %f387;
	add.f32 	%f390, %f378, %f389;
	sub.f32 	%f391, %f555, %f196;
	fma.rn.f32 	%f392, %f391, 0f3BBB989D, 0f3F000000;
	cvt.sat.f32.f32 	%f393, %f392;
	fma.rm.f32 	%f394, %f393, %f201, %f200;
	add.f32 	%f395, %f394, 0fCB40007F;
	neg.f32 	%f396, %f395;
	fma.rn.f32 	%f397, %f391, 0f3FB8AA3B, %f396;
	fma.rn.f32 	%f398, %f391, 0f32A57060, %f397;
	mov.b32 	%r268, %f394;
	shl.b32 	%r269, %r268, 23;
	mov.b32 	%f399, %r269;
	ex2.approx.ftz.f32 	%f400, %f398;
	mul.f32 	%f401, %f400, %f399;
	add.f32 	%f402, %f390, %f401;
	sub.f32 	%f403, %f554, %f196;
	fma.rn.f32 	%f404, %f403, 0f3BBB989D, 0f3F000000;
	cvt.sat.f32.f32 	%f405, %f404;
	fma.rm.f32 	%f406, %f405, %f201, %f200;
	add.f32 	%f407, %f406, 0fCB40007F;
	neg.f32 	%f408, %f407;
	fma.rn.f32 	%f409, %f403, 0f3FB8AA3B, %f408;
	fma.rn.f32 	%f410, %f403, 0f32A57060, %f409;
	mov.b32 	%r270, %f406;
	shl.b32 	%r271, %r270, 23;
	mov.b32 	%f411, %r271;
	ex2.approx.ftz.f32 	%f412, %f410;
	mul.f32 	%f413, %f412, %f411;
	add.f32 	%f414, %f402, %f413;
	sub.f32 	%f415, %f559, %f196;
	fma.rn.f32 	%f416, %f415, 0f3BBB989D, 0f3F000000;
	cvt.sat.f32.f32 	%f417, %f416;
	fma.rm.f32 	%f418, %f417, %f201, %f200;
	add.f32 	%f419, %f418, 0fCB40007F;
	neg.f32 	%f420, %f419;
	fma.rn.f32 	%f421, %f415, 0f3FB8AA3B, %f420;
	fma.rn.f32 	%f422, %f415, 0f32A57060, %f421;
	mov.b32 	%r272, %f418;
	shl.b32 	%r273, %r272, 23;
	mov.b32 	%f423, %r273;
	ex2.approx.ftz.f32 	%f424, %f422;
	mul.f32 	%f425, %f424, %f423;
	add.f32 	%f426, %f414, %f425;
	sub.f32 	%f427, %f558, %f196;
	fma.rn.f32 	%f428, %f427, 0f3BBB989D, 0f3F000000;
	cvt.sat.f32.f32 	%f429, %f428;
	fma.rm.f32 	%f430, %f429, %f201, %f200;
	add.f32 	%f431, %f430, 0fCB40007F;
	neg.f32 	%f432, %f431;
	fma.rn.f32 	%f433, %f427, 0f3FB8AA3B, %f432;
	fma.rn.f32 	%f434, %f427, 0f32A57060, %f433;
	mov.b32 	%r274, %f430;
	shl.b32 	%r275, %r274, 23;
	mov.b32 	%f435, %r275;
	ex2.approx.ftz.f32 	%f436, %f434;
	mul.f32 	%f437, %f436, %f435;
	add.f32 	%f438, %f426, %f437;
	sub.f32 	%f439, %f563, %f196;
	fma.rn.f32 	%f440, %f439, 0f3BBB989D, 0f3F000000;
	cvt.sat.f32.f32 	%f441, %f440;
	fma.rm.f32 	%f442, %f441, %f201, %f200;
	add.f32 	%f443, %f442, 0fCB40007F;
	neg.f32 	%f444, %f443;
	fma.rn.f32 	%f445, %f439, 0f3FB8AA3B, %f444;
	fma.rn.f32 	%f446, %f439, 0f32A57060, %f445;
	mov.b32 	%r276, %f442;
	shl.b32 	%r277, %r276, 23;
	mov.b32 	%f447, %r277;
	ex2.approx.ftz.f32 	%f448, %f446;
	mul.f32 	%f449, %f448, %f447;
	add.f32 	%f450, %f438, %f449;
	sub.f32 	%f451, %f562, %f196;
	fma.rn.f32 	%f452, %f451, 0f3BBB989D, 0f3F000000;
	cvt.sat.f32.f32 	%f453, %f452;
	fma.rm.f32 	%f454, %f453, %f201, %f200;
	add.f32 	%f455, %f454, 0fCB40007F;
	neg.f32 	%f456, %f455;
	fma.rn.f32 	%f457, %f451, 0f3FB8AA3B, %f456;
	fma.rn.f32 	%f458, %f451, 0f32A57060, %f457;
	mov.b32 	%r278, %f454;
	shl.b32 	%r279, %r278, 23;
	mov.b32 	%f459, %r279;
	ex2.approx.ftz.f32 	%f460, %f458;
	mul.f32 	%f461, %f460, %f459;
	add.f32 	%f462, %f450, %f461;
	sub.f32 	%f463, %f567, %f196;
	fma.rn.f32 	%f464, %f463, 0f3BBB989D, 0f3F000000;
	cvt.sat.f32.f32 	%f465, %f464;
	fma.rm.f32 	%f466, %f465, %f201, %f200;
	add.f32 	%f467, %f466, 0fCB40007F;
	neg.f32 	%f468, %f467;
	fma.rn.f32 	%f469, %f463, 0f3FB8AA3B, %f468;
	fma.rn.f32 	%f470, %f463, 0f32A57060, %f469;
	mov.b32 	%r280, %f466;
	shl.b32 	%r281, %r280, 23;
	mov.b32 	%f471, %r281;
	ex2.approx.ftz.f32 	%f472, %f470;
	mul.f32 	%f473, %f472, %f471;
	add.f32 	%f474, %f462, %f473;
	sub.f32 	%f475, %f566, %f196;
	fma.rn.f32 	%f476, %f475, 0f3BBB989D, 0f3F000000;
	cvt.sat.f32.f32 	%f477, %f476;
	fma.rm.f32 	%f478, %f477, %f201, %f200;
	add.f32 	%f479, %f478, 0fCB40007F;
	neg.f32 	%f480, %f479;
	fma.rn.f32 	%f481, %f475, 0f3FB8AA3B, %f480;
	fma.rn.f32 	%f482, %f475, 0f32A57060, %f481;
	mov.b32 	%r282, %f478;
	shl.b32 	%r283, %r282, 23;
	mov.b32 	%f483, %r283;
	ex2.approx.ftz.f32 	%f484, %f482;
	mul.f32 	%f485, %f484, %f483;
	add.f32 	%f486, %f474, %f485;
	sub.f32 	%f487, %f571, %f196;
	fma.rn.f32 	%f488, %f487, 0f3BBB989D, 0f3F000000;
	cvt.sat.f32.f32 	%f489, %f488;
	fma.rm.f32 	%f490, %f489, %f201, %f200;
	add.f32 	%f491, %f490, 0fCB40007F;
	neg.f32 	%f492, %f491;
	fma.rn.f32 	%f493, %f487, 0f3FB8AA3B, %f492;
	fma.rn.f32 	%f494, %f487, 0f32A57060, %f493;
	mov.b32 	%r284, %f490;
	shl.b32 	%r285, %r284, 23;
	mov.b32 	%f495, %r285;
	ex2.approx.ftz.f32 	%f496, %f494;
	mul.f32 	%f497, %f496, %f495;
	add.f32 	%f498, %f486, %f497;
	sub.f32 	%f499, %f570, %f196;
	fma.rn.f32 	%f500, %f499, 0f3BBB989D, 0f3F000000;
	cvt.sat.f32.f32 	%f501, %f500;
	fma.rm.f32 	%f502, %f501, %f201, %f200;
	add.f32 	%f503, %f502, 0fCB40007F;
	neg.f32 	%f504, %f503;
	fma.rn.f32 	%f505, %f499, 0f3FB8AA3B, %f504;
	fma.rn.f32 	%f506, %f499, 0f32A57060, %f505;
	mov.b32 	%r286, %f502;
	shl.b32 	%r287, %r286, 23;
	mov.b32 	%f507, %r287;
	ex2.approx.ftz.f32 	%f508, %f506;
	mul.f32 	%f509, %f508, %f507;
	add.f32 	%f510, %f498, %f509;
	mov.b32 	%r288, %f510;
	shfl.sync.bfly.b32	%r289|%p74, %r288, 16, 31, -1;
	mov.b32 	%f511, %r289;
	add.f32 	%f512, %f510, %f511;
	mov.b32 	%r290, %f512;
	shfl.sync.bfly.b32	%r291|%p75, %r290, 8, 31, -1;
	mov.b32 	%f513, %r291;
	add.f32 	%f514, %f512, %f513;
	mov.b32 	%r292, %f514;
	shfl.sync.bfly.b32	%r293|%p76, %r292, 4, 31, -1;
	mov.b32 	%f515, %r293;
	add.f32 	%f516, %f514, %f515;
	mov.b32 	%r294, %f516;
	shfl.sync.bfly.b32	%r295|%p77, %r294, 2, 31, -1;
	mov.b32 	%f517, %r295;
	add.f32 	%f518, %f516, %f517;
	mov.b32 	%r296, %f518;
	shfl.sync.bfly.b32	%r297|%p78, %r296, 1, 31, -1;
	mov.b32 	%f519, %r297;
	add.f32 	%f520, %f518, %f519;
	div.rn.f32 	%f94, %f209, %f520;
	div.rn.f32 	%f95, %f221, %f520;
	div.rn.f32 	%f96, %f233, %f520;
	div.rn.f32 	%f97, %f245, %f520;
	div.rn.f32 	%f98, %f257, %f520;
	div.rn.f32 	%f99, %f269, %f520;
	div.rn.f32 	%f100, %f281, %f520;
	div.rn.f32 	%f101, %f293, %f520;
	div.rn.f32 	%f102, %f305, %f520;
	div.rn.f32 	%f103, %f317, %f520;
	div.rn.f32 	%f104, %f329, %f520;
	div.rn.f32 	%f105, %f341, %f520;
	div.rn.f32 	%f106, %f353, %f520;
	div.rn.f32 	%f107, %f365, %f520;
	div.rn.f32 	%f108, %f377, %f520;
	div.rn.f32 	%f109, %f389, %f520;
	div.rn.f32 	%f110, %f401, %f520;
	div.rn.f32 	%f111, %f413, %f520;
	div.rn.f32 	%f112, %f425, %f520;
	div.rn.f32 	%f113, %f437, %f520;
	div.rn.f32 	%f114, %f449, %f520;
	div.rn.f32 	%f115, %f461, %f520;
	div.rn.f32 	%f116, %f473, %f520;
	div.rn.f32 	%f117, %f485, %f520;
	div.rn.f32 	%f118, %f497, %f520;
	div.rn.f32 	%f119, %f509, %f520;
	mul.lo.s64 	%rd35, %rd174, %rd46;
	@%p68 bra 	$L__BB197_58;
	add.s64 	%rd94, %rd35, %rd7;
	shr.u64 	%rd95, %rd94, 63;
	add.s64 	%rd96, %rd94, %rd95;
	shl.b64 	%rd97, %rd96, 2;
	and.b64  	%rd98, %rd97, -8;
	add.s64 	%rd99, %rd5, %rd98;
	st.global.v2.f32 	[%rd99], {%f94, %f95};
$L__BB197_58:
	setp.le.s64 	%p79, %rd48, %rd8;
	@%p79 bra 	$L__BB197_60;
	add.s64 	%rd100, %rd35, %rd8;
	shr.u64 	%rd101, %rd100, 63;
	add.s64 	%rd102, %rd100, %rd101;
	shl.b64 	%rd103, %rd102, 2;
	and.b64  	%rd104, %rd103, -8;
	add.s64 	%rd105, %rd5, %rd104;
	st.global.v2.f32 	[%rd105], {%f96, %f97};
$L__BB197_60:
	setp.le.s64 	%p80, %rd48, %rd9;
	@%p80 bra 	$L__BB197_62;
	add.s64 	%rd106, %rd35, %rd9;
	shr.u64 	%rd107, %rd106, 63;
	add.s64 	%rd108, %rd106, %rd107;
	shl.b64 	%rd109, %rd108, 2;
	and.b64  	%rd110, %rd109, -8;
	add.s64 	%rd111, %rd5, %rd110;
	st.global.v2.f32 	[%rd111], {%f98, %f99};
$L__BB197_62:
	setp.le.s64 	%p81, %rd48, %rd10;
	@%p81 bra 	$L__BB197_64;
	add.s64 	%rd112, %rd35, %rd10;
	shr.u64 	%rd113, %rd112, 63;
	add.s64 	%rd114, %rd112, %rd113;
	shl.b64 	%rd115, %rd114, 2;
	and.b64  	%rd116, %rd115, -8;
	add.s64 	%rd117, %rd5, %rd116;
	st.global.v2.f32 	[%rd117], {%f100, %f101};
$L__BB197_64:
	setp.le.s64 	%p82, %rd48, %rd11;
	@%p82 bra 	$L__BB197_66;
	add.s64 	%rd118, %rd35, %rd11;
	shr.u64 	%rd119, %rd118, 63;
	add.s64 	%rd120, %rd118, %rd119;
	shl.b64 	%rd121, %rd120, 2;
	and.b64  	%rd122, %rd121, -8;
	add.s64 	%rd123, %rd5, %rd122;
	st.global.v2.f32 	[%rd123], {%f102, %f103};
$L__BB197_66:
	setp.le.s64 	%p83, %rd48, %rd12;
	@%p83 bra 	$L__BB197_68;
	add.s64 	%rd124, %rd35, %rd12;
	shr.u64 	%rd125, %rd124, 63;
	add.s64 	%rd126, %rd124, %rd125;
	shl.b64 	%rd127, %rd126, 2;
	and.b64  	%rd128, %rd127, -8;
	add.s64 	%rd129, %rd5, %rd128;
	st.global.v2.f32 	[%rd129], {%f104, %f105};
$L__BB197_68:
	setp.le.s64 	%p84, %rd48, %rd13;
	@%p84 bra 	$L__BB197_70;
	add.s64 	%rd130, %rd35, %rd13;
	shr.u64 	%rd131, %rd130, 63;
	add.s64 	%rd132, %rd130, %rd131;
	shl.b64 	%rd133, %rd132, 2;
	and.b64  	%rd134, %rd133, -8;
	add.s64 	%rd135, %rd5, %rd134;
	st.global.v2.f32 	[%rd135], {%f106, %f107};
$L__BB197_70:
	setp.le.s64 	%p85, %rd48, %rd14;
	@%p85 bra 	$L__BB197_72;
	add.s64 	%rd136, %rd35, %rd14;
	shr.u64 	%rd137, %rd136, 63;
	add.s64 	%rd138, %rd136, %rd137;
	shl.b64 	%rd139, %rd138, 2;
	and.b64  	%rd140, %rd139, -8;
	add.s64 	%rd141, %rd5, %rd140;
	st.global.v2.f32 	[%rd141], {%f108, %f109};
$L__BB197_72:
	setp.le.s64 	%p86, %rd48, %rd15;
	@%p86 bra 	$L__BB197_74;
	add.s64 	%rd142, %rd35, %rd15;
	shr.u64 	%rd143, %rd142, 63;
	add.s64 	%rd144, %rd142, %rd143;
	shl.b64 	%rd145, %rd144, 2;
	and.b64  	%rd146, %rd145, -8;
	add.s64 	%rd147, %rd5, %rd146;
	st.global.v2.f32 	[%rd147], {%f110, %f111};
$L__BB197_74:
	setp.le.s64 	%p87, %rd48, %rd16;
	@%p87 bra 	$L__BB197_76;
	add.s64 	%rd148, %rd35, %rd16;
	shr.u64 	%rd149, %rd148, 63;
	add.s64 	%rd150, %rd148, %rd149;
	shl.b64 	%rd151, %rd150, 2;
	and.b64  	%rd152, %rd151, -8;
	add.s64 	%rd153, %rd5, %rd152;
	st.global.v2.f32 	[%rd153], {%f112, %f113};
$L__BB197_76:
	setp.le.s64 	%p88, %rd48, %rd17;
	@%p88 bra 	$L__BB197_78;
	add.s64 	%rd154, %rd35, %rd17;
	shr.u64 	%rd155, %rd154, 63;
	add.s64 	%rd156, %rd154, %rd155;
	shl.b64 	%rd157, %rd156, 2;
	and.b64  	%rd158, %rd157, -8;
	add.s64 	%rd159, %rd5, %rd158;
	st.global.v2.f32 	[%rd159], {%f114, %f115};
$L__BB197_78:
	setp.le.s64 	%p89, %rd48, %rd18;
	@%p89 bra 	$L__BB197_80;
	add.s64 	%rd160, %rd35, %rd18;
	shr.u64 	%rd161, %rd160, 63;
	add.s64 	%rd162, %rd160, %rd161;
	shl.b64 	%rd163, %rd162, 2;
	and.b64  	%rd164, %rd163, -8;
	add.s64 	%rd165, %rd5, %rd164;
	st.global.v2.f32 	[%rd165], {%f116, %f117};
$L__BB197_80:
	setp.le.s64 	%p90, %rd48, %rd19;
	@%p90 bra 	$L__BB197_82;
	add.s64 	%rd166, %rd35, %rd19;
	shr.u64 	%rd167, %rd166, 63;
	add.s64 	%rd168, %rd166, %rd167;
	shl.b64 	%rd169, %rd168, 2;
	and.b64  	%rd170, %rd169, -8;
	add.s64 	%rd171, %rd5, %rd170;
	st.global.v2.f32 	[%rd171], {%f118, %f119};
$L__BB197_82:
	ld.param.u64 	%rd173, [_Z15SoftmaxWarpImplI22BroadcastScaleMaskLoadIffbLm2EiE11DirectStoreIffEfLi2ELi26ELi32ELi1ELb1EL9Algorithm0EEvT_T0_ll_param_2];
	add.s64 	%rd174, %rd174, %rd20;
	setp.lt.s64 	%p91, %rd174, %rd173;
	@%p91 bra 	$L__BB197_4;
$L__BB197_83:
	ret;

}
	// .globl	_Z15SoftmaxWarpImplI22BroadcastScaleMaskLoadIffbLm2EiE11DirectStoreIffEfLi2ELi28ELi32ELi1ELb0EL9Algorithm0EEvT_T0_ll
.visible .entry _Z15SoftmaxWarpImplI22BroadcastScaleMaskLoadIffbLm2EiE11DirectStoreIffEfLi2ELi28ELi32ELi1ELb0EL9Algorithm0EEvT_T0_ll(
	.param .align 8 .b8 _Z15SoftmaxWarpImplI22BroadcastScaleMaskLoadIffbLm2EiE11DirectStoreIffEfLi2ELi28ELi32ELi1ELb0EL9Algorithm0EEvT_T0_ll_param_0[88],
	.param .align 8 .b8 _Z15SoftmaxWarpImplI22BroadcastScaleMaskLoadIffbLm2EiE11DirectStoreIffEfLi2ELi28ELi32ELi1ELb0EL9Algorithm0EEvT_T0_ll_param_1[16],
	.param .u64 _Z15SoftmaxWarpImplI22BroadcastScaleMaskLoadIffbLm2EiE11DirectStoreIffEfLi2ELi28ELi32ELi1ELb0EL9Algorithm0EEvT_T0_ll_param_2,
	.param .u64 _Z15SoftmaxWarpImplI22BroadcastScaleMaskLoadIffbLm2EiE11DirectStoreIffEfLi2ELi28ELi32ELi1ELb0EL9Algorithm0EEvT_T0_ll_param_3
)
{
	.reg .pred 	%p<70>;
	.reg .b16 	%rs<29>;
	.reg .b32 	%r<293>;
	.reg .b32 	%f<517>;
	.reg .b64 	%rd<172>;

	ld.param.u64 	%rd31, [_Z15SoftmaxWarpImplI22BroadcastScaleMaskLoadIffbLm2EiE11DirectStoreIffEfLi2ELi28ELi32ELi1ELb0EL9Algorithm0EEvT_T0_ll_param_1+8];
	ld.param.u64 	%rd30, [_Z15SoftmaxWarpImplI22BroadcastScaleMaskLoadIffbLm2EiE11DirectStoreIffEfLi2ELi28ELi32ELi1ELb0EL9Algorithm0EEvT_T0_ll_param_1];
	ld.param.v2.f32 	{%f45, %f46}, [_Z15SoftmaxWarpImplI22BroadcastScaleMaskLoadIffbLm2EiE11DirectStoreIffEfLi2ELi28ELi32ELi1ELb0EL9Algorithm0EEvT_T0_ll_param_0+80];
	ld.param.u64 	%rd29, [_Z15SoftmaxWarpImplI22BroadcastScaleMaskLoadIffbLm2EiE11DirectStoreIffEfLi2ELi28ELi32ELi1ELb0EL9Algorithm0EEvT_T0_ll_param_0+72];
	ld.param.v2.u32 	{%r8, %r9}, [_Z15SoftmaxWarpImplI22BroadcastScaleMaskLoadIffbLm2EiE11DirectStoreIffEfLi2ELi28ELi32ELi1ELb0EL9Algorithm0EEvT_T0_ll_param_0+56];
	ld.param.v2.u32 	{%r6, %r7}, [_Z15SoftmaxWarpImplI22BroadcastScaleMaskLoadIffbLm2EiE11DirectStoreIffEfLi2ELi28ELi32ELi1ELb0EL9Algorithm0EEvT_T0_ll_param_0+40];
	ld.param.u64 	%rd25, [_Z15SoftmaxWarpImplI22BroadcastScaleMaskLoadIffbLm2EiE11DirectStoreIffEfLi2ELi28ELi32ELi1ELb0EL9Algorithm0EEvT_T0_ll_param_0+24];
	ld.param.u64 	%rd24, [_Z15SoftmaxWarpImplI22BroadcastScaleMaskLoadIffbLm2EiE11DirectStoreIffEfLi2ELi28ELi32ELi1ELb0EL9Algorithm0EEvT_T0_ll_param_0+16];
	ld.param.u64 	%rd23, [_Z15SoftmaxWarpImplI22BroadcastScaleMaskLoadIffbLm2EiE11DirectStoreIffEfLi2ELi28ELi32ELi1ELb0EL9Algorithm0EEvT_T0_ll_param_0+8];
	ld.param.u64 	%rd22, [_Z15SoftmaxWarpImplI22BroadcastScaleMaskLoadIffbLm2EiE11DirectStoreIffEfLi2ELi28ELi32ELi1ELb0EL9Algorithm0EEvT_T0_ll_param_0];
	ld.param.u64 	%rd33, [_Z15SoftmaxWarpImplI22BroadcastScaleMaskLoadIffbLm2EiE11DirectStoreIffEfLi2ELi28ELi32ELi1ELb0EL9Algorithm0EEvT_T0_ll_param_3];
	cvta.to.global.u64 	%rd1, %rd22;
	cvta.to.global.u64 	%rd2, %rd23;
	setp.lt.s64 	%p1, %rd33, 897;
	@%p1 bra 	$L__BB198_2;
	mov.u64 	%rd34, $str;
	cvta.global.u64 	%rd35, %rd34;
	mov.u64 	%rd36, $str$1;
	cvta.global.u64 	%rd37, %rd36;
	mov.u64 	%rd38, __unnamed_194;
	cvta.global.u64 	%rd39, %rd38;
	{ // callseq 193, 0
	.param .b64 param0;
	st.param.b64 	[param0], %rd35;
	.param .b64 param1;
	st.param.b64 	[param1], %rd37;
	.param .b32 param2;
	st.param.b32 	[param2], 254;
	.param .b64 param3;
	st.param.b64 	[param3], %rd39;
	.param .b64 param4;
	st.param.b64 	[param4], 1;
	call.uni 
	__assertfail, 
	(
	param0, 
	param1, 
	param2, 
	param3, 
	param4
	);
	} // callseq 193
$L__BB198_2:
	ld.param.u64 	%rd169, [_Z15SoftmaxWarpImplI22BroadcastScaleMaskLoadIffbLm2EiE11DirectStoreIffEfLi2ELi28ELi32ELi1ELb0EL9Algorithm0EEvT_T0_ll_param_2];
	mov.u32 	%r10, %ctaid.x;
	mov.u32 	%r11, %ntid.y;
	mov.u32 	%r12, %tid.y;
	mad.lo.s32 	%r13, %r10, %r11, %r12;
	cvt.s64.s32 	%rd171, %r13;
	setp.le.s64 	%p2, %rd169, %rd171;
	@%p2 bra 	$L__BB198_33;
	mov.u32 	%r14, %tid.x;
	shl.b32 	%r15, %r14, 1;
	cvt.u32.u64 	%r17, %rd29;
$L__BB198_4:
	setp.eq.s64 	%p3, %rd25, 1;
	setp.eq.s64 	%p4, %rd24, 1;
	cvt.u32.u64 	%r16, %rd171;
	mad.lo.s32 	%r4, %r17, %r16, %r15;
	div.s32 	%r18, %r4, %r6;
	mul.lo.s32 	%r19, %r18, %r6;
	sub.s32 	%r20, %r4, %r19;
	selp.b32 	%r21, 0, %r18, %p4;
	selp.b32 	%r22, 0, %r20, %p3;
	mul.lo.s32 	%r23, %r8, %r21;
	mad.lo.s32 	%r24, %r9, %r22, %r23;
	shr.u32 	%r25, %r4, 31;
	add.s32 	%r26, %r4, %r25;
	shr.s32 	%r27, %r26, 1;
	mul.wide.s32 	%rd40, %r27, 8;
	add.s64 	%rd7, %rd1, %rd40;
	ld.global.f32 	%f47, [%rd7];
	shr.u32 	%r28, %r24, 31;
	add.s32 	%r29, %r24, %r28;
	shr.s32 	%r30, %r29, 1;
	mul.wide.s32 	%rd41, %r30, 2;
	add.s64 	%rd42, %rd2, %rd41;
	ld.global.v2.u8 	{%rs1, %rs2}, [%rd42];
	setp.eq.s16 	%p5, %rs1, 0;
	mul.f32 	%f48, %f47, %f46;
	selp.f32 	%f3, %f45, %f48, %p5;
	setp.eq.s16 	%p6, %rs2, 0;
	mov.f32 	%f503, %f45;
	@%p6 bra 	$L__BB198_6;
	ld.global.f32 	%f49, [%rd7+4];
	mul.f32 	%f503, %f49, %f46;
$L__BB198_6:
	setp.eq.s64 	%p7, %rd25, 1;
	setp.eq.s64 	%p8, %rd24, 1;
	add.s32 	%r5, %r4, 64;
	div.s32 	%r31, %r5, %r6;
	mul.lo.s32 	%r32, %r31, %r6;
	sub.s32 	%r33, %r5, %r32;
	selp.b32 	%r34, 0, %r31, %p8;
	selp.b32 	%r35, 0, %r33, %p7;
	mul.lo.s32 	%r36, %r8, %r34;
	mad.lo.s32 	%r37, %r9, %r35, %r36;
	shr.u32 	%r38, %r5, 31;
	add.s32 	%r39, %r5, %r38;
	shr.s32 	%r40, %r39, 1;
	mul.wide.s32 	%rd43, %r40, 8;
	add.s64 	%rd8, %rd1, %rd43;
	ld.global.f32 	%f50, [%rd8];
	shr.u32 	%r41, %r37, 31;
	add.s32 	%r42, %r37, %r41;
	shr.s32 	%r43, %r42, 1;
	mul.wide.s32 	%rd44, %r43, 2;
	add.s64 	%rd45, %rd2, %rd44;
	ld.global.v2.u8 	{%rs3, %rs4}, [%rd45];
	setp.eq.s16 	%p9, %rs3, 0;
	mul.f32 	%f51, %f50, %f46;
	selp.f32 	%f6, %f45, %f51, %p9;
	setp.eq.s16 	%p10, %rs4, 0;
	mov.f32 	%f504, %f45;
	@%p10 bra 	$L__BB198_8;
	ld.global.f32 	%f52, [%rd8+4];
	mul.f32 	%f504, %f52, %f46;
$L__BB198_8:
	setp.eq.s64 	%p11, %rd25, 1;
	setp.eq.s64 	%p12, %rd24, 1;
	add.s32 	%r44, %r5, 64;
	div.s32 	%r45, %r44, %r6;
	mul.lo.s32 	%r46, %r45, %r6;
	sub.s32 	%r47, %r44, %r46;
	selp.b32 	%r48, 0, %r45, %p12;
	selp.b32 	%r49, 0, %r47, %p11;
	mul.lo.s32 	%r50, %r8, %r48;
	mad.lo.s32 	%r51, %r9, %r49, %r50;
	shr.u32 	%r52, %r44, 31;
	add.s32 	%r53, %r44, %r52;
	shr.s32 	%r54, %r53, 1;
	mul.wide.s32 	%rd46, %r54, 8;
	add.s64 	%rd9, %rd1, %rd46;
	ld.global.f32 	%f53, [%rd9];
	shr.u32 	%r55, %r51, 31;
	add.s32 	%r56, %r51, %r55;
	shr.s32 	%r57, %r56, 1;
	mul.wide.s32 	%rd47, %r57, 2;
	add.s64 	%rd48, %rd2, %rd47;
	ld.global.v2.u8 	{%rs5, %rs6}, [%rd48];
	setp.eq.s16 	%p13, %rs5, 0;
	mul.f32 	%f54, %f53, %f46;
	selp.f32 	%f9, %f45, %f54, %p13;
	setp.eq.s16 	%p14, %rs6, 0;
	mov.f32 	%f505, %f45;
	@%p14 bra 	$L__BB198_10;
	ld.global.f32 	%f55, [%rd9+4];
	mul.f32 	%f505, %f55, %f46;
$L__BB198_10:
	setp.eq.s64 	%p15, %rd25, 1;
	setp.eq.s64 	%p16, %rd24, 1;
	add.s32 	%r58, %r5, 128;
	div.s32 	%r59, %r58, %r6;
	mul.lo.s32 	%r60, %r59, %r6;
	sub.s32 	%r61, %r58, %r60;
	selp.b32 	%r62, 0, %r59, %p16;
	selp.b32 	%r63, 0, %r61, %p15;
	mul.lo.s32 	%r64, %r8, %r62;
	mad.lo.s32 	%r65, %r9, %r63, %r64;
	shr.u32 	%r66, %r58, 31;
	add.s32 	%r67, %r58, %r66;
	shr.s32 	%r68, %r67, 1;
	mul.wide.s32 	%rd49, %r68, 8;
	add.s64 	%rd10, %rd1, %rd49;
	ld.global.f32 	%f56, [%rd10];
	shr.u32 	%r69, %r65, 31;
	add.s32 	%r70, %r65, %r69;
	shr.s32 	%r71, %r70, 1;
	mul.wide.s32 	%rd50, %r71, 2;
	add.s64 	%rd51, %rd2, %rd50;
	ld.global.v2.u8 	{%rs7, %rs8}, [%rd51];
	setp.eq.s16 	%p17, %rs7, 0;
	mul.f32 	%f57, %f56, %f46;
	selp.f32 	%f12, %f45, %f57, %p17;
	setp.eq.s16 	%p18, %rs8, 0;
	mov.f32 	%f506, %f45;
	@%p18 bra 	$L__BB198_12;
	ld.global.f32 	%f58, [%rd10+4];
	mul.f32 	%f506, %f58, %f46;
$L__BB198_12:
	setp.eq.s64 	%p19, %rd25, 1;
	setp.eq.s64 	%p20, %rd24, 1;
	add.s32 	%r72, %r5, 192;
	div.s32 	%r73, %r72, %r6;
	mul.lo.s32 	%r74, %r73, %r6;
	sub.s32 	%r75, %r72, %r74;
	selp.b32 	%r76, 0, %r73, %p20;
	selp.b32 	%r77, 0, %r75, %p19;
	mul.lo.s32 	%r78, %r8, %r76;
	mad.lo.s32 	%r79, %r9, %r77, %r78;
	shr.u32 	%r80, %r72, 31;
	add.s32 	%r81, %r72, %r80;
	shr.s32 	%r82, %r81, 1;
	mul.wide.s32 	%rd52, %r82, 8;
	add.s64 	%rd11, %rd1, %rd52;
	ld.global.f32 	%f59, [%rd11];
	shr.u32 	%r83, %r79, 31;
	add.s32 	%r84, %r79, %r83;
	shr.s32 	%r85, %r84, 1;
	mul.wide.s32 	%rd53, %r85, 2;
	add.s64 	%rd54, %rd2, %rd53;
	ld.global.v2.u8 	{%rs9, %rs10}, [%rd54];
	setp.eq.s16 	%p21, %rs9, 0;
	mul.f32 	%f60, %f59, %f46;
	selp.f32 	%f15, %f45, %f60, %p21;
	setp.eq.s16 	%p22, %rs10, 0;
	mov.f32 	%f507, %f45;
	@%p22 bra 	$L__BB198_14;
	ld.global.f32 	%f61, [%rd11+4];
	mul.f32 	%f507, %f61, %f46;
$L__BB198_14:
	setp.eq.s64 	%p23, %rd25, 1;
	setp.eq.s64 	%p24, %rd24, 1;
	add.s32 	%r86, %r5, 256;
	div.s32 	%r87, %r86, %r6;
	mul.lo.s32 	%r88, %r87, %r6;
	sub.s32 	%r89, %r86, %r88;
	selp.b32 	%r90, 0, %r87, %p24;
	selp.b32 	%r91, 0, %r89, %p23;
	mul.lo.s32 	%r92, %r8, %r90;
	mad.lo.s32 	%r93, %r9, %r91, %r92;
	shr.u32 	%r94, %r86, 31;
	add.s32 	%r95, %r86, %r94;
	shr.s32 	%r96, %r95, 1;
	mul.wide.s32 	%rd55, %r96, 8;
	add.s64 	%rd12, %rd1, %rd55;
	ld.global.f32 	%f62, [%rd12];
	shr.u32 	%r97, %r93, 31;
	add.s32 	%r98, %r93, %r97;
	shr.s32 	%r99, %r98, 1;
	mul.wide.s32 	%rd56, %r99, 2;
	add.s64 	%rd57, %rd2, %rd56;
	ld.global.v2.u8 	{%rs11, %rs12}, [%rd57];
	setp.eq.s16 	%p25, %rs11, 0;
	mul.f32 	%f63, %f62, %f46;
	selp.f32 	%f18, %f45, %f63, %p25;
	setp.eq.s16 	%p26, %rs12, 0;
	mov.f32 	%f508, %f45;
	@%p26 bra 	$L__BB198_16;
	ld.global.f32 	%f64, [%rd12+4];
	mul.f32 	%f508, %f64, %f46;
$L__BB198_16:
	setp.eq.s64 	%p27, %rd25, 1;
	setp.eq.s64 	%p28, %rd24, 1;
	add.s32 	%r100, %r5, 320;
	div.s32 	%r101, %r100, %r6;
	mul.lo.s32 	%r102, %r101, %r6;
	sub.s32 	%r103, %r100, %r102;
	selp.b32 	%r104, 0, %r101, %p28;
	selp.b32 	%r105, 0, %r103, %p27;
	mul.lo.s32 	%r106, %r8, %r104;
	mad.lo.s32 	%r107, %r9, %r105, %r106;
	shr.u32 	%r108, %r100, 31;
	add.s32 	%r109, %r100, %r108;
	shr.s32 	%r110, %r109, 1;
	mul.wide.s32 	%rd58, %r110, 8;
	add.s64 	%rd13, %rd1, %rd58;
	ld.global.f32 	%f65, [%rd13];
	shr.u32 	%r111, %r107, 31;
	add.s32 	%r112, %r107, %r111;
	shr.s32 	%r113, %r112, 1;
	mul.wide.s32 	%rd59, %r113, 2;
	add.s64 	%rd60, %rd2, %rd59;
	ld.global.v2.u8 	{%rs13, %rs14}, [%rd60];
	setp.eq.s16 	%p29, %rs13, 0;
	mul.f32 	%f66, %f65, %f46;
	selp.f32 	%f21, %f45, %f66, %p29;
	setp.eq.s16 	%p30, %rs14, 0;
	mov.f32 	%f509, %f45;
	@%p30 bra 	$L__BB198_18;
	ld.global.f32 	%f67, [%rd13+4];
	mul.f32 	%f509, %f67, %f46;
$L__BB198_18:
	setp.eq.s64 	%p31, %rd25, 1;
	setp.eq.s64 	%p32, %rd24, 1;
	add.s32 	%r114, %r5, 384;
	div.s32 	%r115, %r114, %r6;
	mul.lo.s32 	%r116, %r115, %r6;
	sub.s32 	%r117, %r114, %r116;
	selp.b32 	%r118, 0, %r115, %p32;
	selp.b32 	%r119, 0, %r117, %p31;
	mul.lo.s32 	%r120, %r8, %r118;
	mad.lo.s32 	%r121, %r9, %r119, %r120;
	shr.u32 	%r122, %r114, 31;
	add.s32 	%r123, %r114, %r122;
	shr.s32 	%r124, %r123, 1;
	mul.wide.s32 	%rd61, %r124, 8;
	add.s64 	%rd14, %rd1, %rd61;
	ld.global.f32 	%f68, [%rd14];
	shr.u32 	%r125, %r121, 31;
	add.s32 	%r126, %r121, %r125;
	shr.s32 	%r127, %r126, 1;
	mul.wide.s32 	%rd62, %r127, 2;
	add.s64 	%rd63, %rd2, %rd62;
	ld.global.v2.u8 	{%rs15, %rs16}, [%rd63];
	setp.eq.s16 	%p33, %rs15, 0;
	mul.f32 	%f69, %f68, %f46;
	selp.f32 	%f24, %f45, %f69, %p33;
	setp.eq.s16 	%p34, %rs16, 0;
	mov.f32 	%f510, %f45;
	@%p34 bra 	$L__BB198_20;
	ld.global.f32 	%f70, [%rd14+4];
	mul.f32 	%f510, %f70, %f46;
$L__BB198_20:
	add.s32 	%r128, %r5, 448;
	div.s32 	%r129, %r128, %r6;
	mul.lo.s32 	%r130, %r129, %r6;
	sub.s32 	%r131, %r128, %r130;
	selp.b32 	%r132, 0, %r129, %p32;
	selp.b32 	%r133, 0, %r131, %p31;
	mul.lo.s32 	%r134, %r8, %r132;
	mad.lo.s32 	%r135, %r9, %r133, %r134;
	shr.u32 	%r136, %r128, 31;
	add.s32 	%r137, %r128, %r136;
	shr.s32 	%r138, %r137, 1;
	mul.wide.s32 	%rd64, %r138, 8;
	add.s64 	%rd15, %rd1, %rd64;
	ld.global.f32 	%f71, [%rd15];
	shr.u32 	%r139, %r135, 31;
	add.s32 	%r140, %r135, %r139;
	shr.s32 	%r141, %r140, 1;
	mul.wide.s32 	%rd65, %r141, 2;
	add.s64 	%rd66, %rd2, %rd65;
	ld.global.v2.u8 	{%rs17, %rs18}, [%rd66];
	setp.eq.s16 	%p37, %rs17, 0;
	mul.f32 	%f72, %f71, %f46;
	selp.f32 	%f27, %f45, %f72, %p37;
	setp.eq.s16 	%p38, %rs18, 0;
	mov.f32 	%f511, %f45;
	@%p38 bra 	$L__BB198_22;
	ld.global.f32 	%f73, [%rd15+4];
	mul.f32 	%f511, %f73, %f46;
$L__BB198_22:
	add.s32 	%r142, %r5, 512;
	div.s32 	%r143, %r142, %r6;
	mul.lo.s32 	%r144, %r143, %r6;
	sub.s32 	%r145, %r142, %r144;
	selp.b32 	%r146, 0, %r143, %p32;
	selp.b32 	%r147, 0, %r145, %p31;
	mul.lo.s32 	%r148, %r8, %r146;
	mad.lo.s32 	%r149, %r9, %r147, %r148;
	shr.u32 	%r150, %r142, 31;
	add.s32 	%r151, %r142, %r150;
	shr.s32 	%r152, %r151, 1;
	mul.wide.s32 	%rd67, %r152, 8;
	add.s64 	%rd16, %rd1, %rd67;
	ld.global.f32 	%f74, [%rd16];
	shr.u32 	%r153, %r149, 31;
	add.s32 	%r154, %r149, %r153;
	shr.s32 	%r155, %r154, 1;
	mul.wide.s32 	%rd68, %r155, 2;
	add.s64 	%rd69, %rd2, %rd68;
	ld.global.v2.u8 	{%rs19, %rs20}, [%rd69];
	setp.eq.s16 	%p41, %rs19, 0;
	mul.f32 	%f75, %f74, %f46;
	selp.f32 	%f30, %f45, %f75, %p41;
	setp.eq.s16 	%p42, %rs20, 0;
	mov.f32 	%f512, %f45;
	@%p42 bra 	$L__BB198_24;
	ld.global.f32 	%f76, [%rd16+4];
	mul.f32 	%f512, %f76, %f46;
$L__BB198_24:
	add.s32 	%r156, %r5, 576;
	div.s32 	%r157, %r156, %r6;
	mul.lo.s32 	%r158, %r157, %r6;
	sub.s32 	%r159, %r156, %r158;
	selp.b32 	%r160, 0, %r157, %p32;
	selp.b32 	%r161, 0, %r159, %p31;
	mul.lo.s32 	%r162, %r8, %r160;
	mad.lo.s32 	%r163, %r9, %r161, %r162;
	shr.u32 	%r164, %r156, 31;
	add.s32 	%r165, %r156, %r164;
	shr.s32 	%r166, %r165, 1;
	mul.wide.s32 	%rd70, %r166, 8;
	add.s64 	%rd17, %rd1, %rd70;
	ld.global.f32 	%f77, [%rd17];
	shr.u32 	%r167, %r163, 31;
	add.s32 	%r168, %r163, %r167;
	shr.s32 	%r169, %r168, 1;
	mul.wide.s32 	%rd71, %r169, 2;
	add.s64 	%rd72, %rd2, %rd71;
	ld.global.v2.u8 	{%rs21, %rs22}, [%rd72];
	setp.eq.s16 	%p45, %rs21, 0;
	mul.f32 	%f78, %f77, %f46;
	selp.f32 	%f33, %f45, %f78, %p45;
	setp.eq.s16 	%p46, %rs22, 0;
	mov.f32 	%f513, %f45;
	@%p46 bra 	$L__BB198_26;
	ld.global.f32 	%f79, [%rd17+4];
	mul.f32 	%f513, %f79, %f46;
$L__BB198_26:
	add.s32 	%r170, %r5, 640;
	div.s32 	%r171, %r170, %r6;
	mul.lo.s32 	%r172, %r171, %r6;
	sub.s32 	%r173, %r170, %r172;
	selp.b32 	%r174, 0, %r171, %p32;
	selp.b32 	%r175, 0, %r173, %p31;
	mul.lo.s32 	%r176, %r8, %r174;
	mad.lo.s32 	%r177, %r9, %r175, %r176;
	shr.u32 	%r178, %r170, 31;
	add.s32 	%r179, %r170, %r178;
	shr.s32 	%r180, %r179, 1;
	mul.wide.s32 	%rd73, %r180, 8;
	add.s64 	%rd18, %rd1, %rd73;
	ld.global.f32 	%f80, [%rd18];
	shr.u32 	%r181, %r177, 31;
	add.s32 	%r182, %r177, %r181;
	shr.s32 	%r183, %r182, 1;
	mul.wide.s32 	%rd74, %r183, 2;
	add.s64 	%rd75, %rd2, %rd74;
	ld.global.v2.u8 	{%rs23, %rs24}, [%rd75];
	setp.eq.s16 	%p49, %rs23, 0;
	mul.f32 	%f81, %f80, %f46;
	selp.f32 	%f36, %f45, %f81, %p49;
	setp.eq.s16 	%p50, %rs24, 0;
	mov.f32 	%f514, %f45;
	@%p50 bra 	$L__BB198_28;
	ld.global.f32 	%f82, [%rd18+4];
	mul.f32 	%f514, %f82, %f46;
$L__BB198_28:
	add.s32 	%r184, %r5, 704;
	div.s32 	%r185, %r184, %r6;
	mul.lo.s32 	%r186, %r185, %r6;
	sub.s32 	%r187, %r184, %r186;
	selp.b32 	%r188, 0, %r185, %p32;
	selp.b32 	%r189, 0, %r187, %p31;
	mul.lo.s32 	%r190, %r8, %r188;
	mad.lo.s32 	%r191, %r9, %r189, %r190;
	shr.u32 	%r192, %r184, 31;
	add.s32 	%r193, %r184, %r192;
	shr.s32 	%r194, %r193, 1;
	mul.wide.s32 	%rd76, %r194, 8;
	add.s64 	%rd19, %rd1, %rd76;
	ld.global.f32 	%f83, [%rd19];
	shr.u32 	%r195, %r191, 31;
	add.s32 	%r196, %r191, %r195;
	shr.s32 	%r197, %r196, 1;
	mul.wide.s32 	%rd77, %r197, 2;
	add.s64 	%rd78, %rd2, %rd77;
	ld.global.v2.u8 	{%rs25, %rs26}, [%rd78];
	setp.eq.s16 	%p53, %rs25, 0;
	mul.f32 	%f84, %f83, %f46;
	selp.f32 	%f39, %f45, %f84, %p53;
	setp.eq.s16 	%p54, %rs26, 0;
	mov.f32 	%f515, %f45;
	@%p54 bra 	$L__BB198_30;
	ld.global.f32 	%f85, [%rd19+4];
	mul.f32 	%f515, %f85, %f46;
$L__BB198_30:
	add.s32 	%r198, %r5, 768;
	div.s32 	%r199, %r198, %r6;
	mul.lo.s32 	%r200, %r199, %r6;
	sub.s32 	%r201, %r198, %r200;
	selp.b32 	%r202, 0, %r199, %p32;
	selp.b32 	%r203, 0, %r201, %p31;
	mul.lo.s32 	%r204, %r8, %r202;
	mad.lo.s32 	%r205, %r9, %r203, %r204;
	shr.u32 	%r206, %r198, 31;
	add.s32 	%r207, %r198, %r206;
	shr.s32 	%r208, %r207, 1;
	mul.wide.s32 	%rd79, %r208, 8;
	add.s64 	%rd20, %rd1, %rd79;
	ld.global.f32 	%f86, [%rd20];
	shr.u32 	%r209, %r205, 31;
	add.s32 	%r210, %r205, %r209;
	shr.s32 	%r211, %r210, 1;
	mul.wide.s32 	%rd80, %r211, 2;
	add.s64 	%rd81, %rd2, %rd80;
	ld.global.v2.u8 	{%rs27, %rs28}, [%rd81];
	setp.eq.s16 	%p57, %rs27, 0;
	mul.f32 	%f87, %f86, %f46;
	selp.f32 	%f42, %f45, %f87, %p57;
	setp.eq.s16 	%p58, %rs28, 0;
	mov.f32 	%f516, %f45;
	@%p58 bra 	$L__BB198_32;
	ld.global.f32 	%f88, [%rd20+4];
	mul.f32 	%f516, %f88, %f46;
$L__BB198_32:
	ld.param.u64 	%rd170, [_Z15SoftmaxWarpImplI22BroadcastScaleMaskLoadIffbLm2EiE11DirectStoreIffEfLi2ELi28ELi32ELi1ELb0EL9Algorithm0EEvT_T0_ll_param_2];
	max.f32 	%f89, %f3, 0fFF800000;
	max.f32 	%f90, %f89, %f503;
	max.f32 	%f91, %f90, %f6;
	max.f32 	%f92, %f91, %f504;
	max.f32 	%f93, %f92, %f9;
	max.f32 	%f94, %f93, %f505;
	max.f32 	%f95, %f94, %f12;
	max.f32 	%f96, %f95, %f506;
	max.f32 	%f97, %f96, %f15;
	max.f32 	%f98, %f97, %f507;
	max.f32 	%f99, %f98, %f18;
	max.f32 	%f100, %f99, %f508;
	max.f32 	%f101, %f100, %f21;
	max.f32 	%f102, %f101, %f509;
	max.f32 	%f103, %f102, %f24;
	max.f32 	%f104, %f103, %f510;
	max.f32 	%f105, %f104, %f27;
	max.f32 	%f106, %f105, %f511;
	max.f32 	%f107, %f106, %f30;
	max.f32 	%f108, %f107, %f512;
	max.f32 	%f109, %f108, %f33;
	max.f32 	%f110, %f109, %f513;
	max.f32 	%f111, %f110, %f36;
	max.f32 	%f112, %f111, %f514;
	max.f32 	%f113, %f112, %f39;
	max.f32 	%f114, %f113, %f515;
	max.f32 	%f115, %f114, %f42;
	max.f32 	%f116, %f115, %f516;
	mov.b32 	%r212, %f116;
	shfl.sync.bfly.b32	%r213|%p59, %r212, 16, 31, -1;
	mov.b32 	%f117, %r213;
	max.f32 	%f118, %f116, %f117;
	mov.b32 	%r214, %f118;
	shfl.sync.bfly.b32	%r215|%p60, %r214, 8, 31, -1;
	mov.b32 	%f119, %r215;
	max.f32 	%f120, %f118, %f119;
	mov.b32 	%r216, %f120;
	shfl.sync.bfly.b32	%r217|%p61, %r216, 4, 31, -1;
	mov.b32 	%f121, %r217;
	max.f32 	%f122, %f120, %f121;
	mov.b32 	%r218, %f122;
	shfl.sync.bfly.b32	%r219|%p62, %r218, 2, 31, -1;
	mov.b32 	%f123, %r219;
	max.f32 	%f124, %f122, %f123;
	mov.b32 	%r220, %f124;
	shfl.sync.bfly.b32	%r221|%p63, %r220, 1, 31, -1;
	mov.b32 	%f125, %r221;
	max.f32 	%f126, %f124, %f125;
	sub.f32 	%f127, %f3, %f126;
	fma.rn.f32 	%f128, %f127, 0f3BBB989D, 0f3F000000;
	cvt.sat.f32.f32 	%f129, %f128;
	mov.f32 	%f130, 0f4B400001;
	mov.f32 	%f131, 0f437C0000;
	fma.rm.f32 	%f132, %f129, %f131, %f130;
	add.f32 	%f133, %f132, 0fCB40007F;
	neg.f32 	%f134, %f133;
	fma.rn.f32 	%f135, %f127, 0f3FB8AA3B, %f134;
	fma.rn.f32 	%f136, %f127, 0f32A57060, %f135;
	mov.b32 	%r222, %f132;
	shl.b32 	%r223, %r222, 23;
	mov.b32 	%f137, %r223;
	ex2.approx.ftz.f32 	%f138, %f136;
	mul.f32 	%f139, %f138, %f137;
	add.f32 	%f140, %f139, 0f00000000;
	sub.f32 	%f141, %f503, %f126;
	fma.rn.f32 	%f142, %f141, 0f3BBB989D, 0f3F000000;
	cvt.sat.f32.f32 	%f143, %f142;
	fma.rm.f32 	%f144, %f143, %f131, %f130;
	add.f32 	%f145, %f144, 0fCB40007F;
	neg.f32 	%f146, %f145;
	fma.rn.f32 	%f147, %f141, 0f3FB8AA3B, %f146;
	fma.rn.f32 	%f148, %f141, 0f32A57060, %f147;
	mov.b32 	%r224, %f144;
	shl.b32 	%r225, %r224, 23;
	mov.b32 	%f149, %r225;
	ex2.approx.ftz.f32 	%f150, %f148;
	mul.f32 	%f151, %f150, %f149;
	add.f32 	%f152, %f140, %f151;
	sub.f32 	%f153, %f6, %f126;
	fma.rn.f32 	%f154, %f153, 0f3BBB989D, 0f3F000000;
	cvt.sat.f32.f32 	%f155, %f154;
	fma.rm.f32 	%f156, %f155, %f131, %f130;
	add.f32 	%f157, %f156, 0fCB40007F;
	neg.f32 	%f158, %f157;
	fma.rn.f32 	%f159, %f153, 0f3FB8AA3B, %f158;
	fma.rn.f32 	%f160, %f153, 0f32A57060, %f159;
	mov.b32 	%r226, %f156;
	shl.b32 	%r227, %r226, 23;
	mov.b32 	%f161, %r227;
	ex2.approx.ftz.f32 	%f162, %f160;
	mul.f32 	%f163, %f162, %f161;
	add.f32 	%f164, %f152, %f163;
	sub.f32 	%f165, %f504, %f126;
	fma.rn.f32 	%f166, %f165, 0f3BBB989D, 0f3F000000;
	cvt.sat.f32.f32 	%f167, %f166;
	fma.rm.f32 	%f168, %f167, %f131, %f130;
	add.f32 	%f169, %f168, 0fCB40007F;
	neg.f32 	%f170, %f169;
	fma.rn.f32 	%f171, %f165, 0f3FB8AA3B, %f170;
	fma.rn.f32 	%f172, %f165, 0f32A57060, %f171;
	mov.b32 	%r228, %f168;
	shl.b32 	%r229, %r228, 23;
	mov.b32 	%f173, %r229;
	ex2.approx.ftz.f32 	%f174, %f172;
	mul.f32 	%f175, %f174, %f173;
	add.f32 	%f176, %f164, %f175;
	sub.f32 	%f177, %f9, %f126;
	fma.rn.f32 	%f178, %f177, 0f3BBB989D, 0f3F000000;
	cvt.sat.f32.f32 	%f179, %f178;
	fma.rm.f32 	%f180, %f179, %f131, %f130;
	add.f32 	%f181, %f180, 0fCB40007F;
	neg.f32 	%f182, %f181;
	fma.rn.f32 	%f183, %f177, 0f3FB8AA3B, %f182;
	fma.rn.f32 	%f184, %f177, 0f32A57060, %f183;
	mov.b32 	%r230, %f180;
	shl.b32 	%r231, %r230, 23;
	mov.b32 	%f185, %r231;
	ex2.approx.ftz.f32 	%f186, %f184;
	mul.f32 	%f187, %f186, %f185;
	add.f32 	%f188, %f176, %f187;
	sub.f32 	%f189, %f505, %f126;
	fma.rn.f32 	%f190, %f189, 0f3BBB989D, 0f3F000000;
	cvt.sat.f32.f32 	%f191, %f190;
	fma.rm.f32 	%f192, %f191, %f131, %f130;
	add.f32 	%f193, %f192, 0fCB40007F;
	neg.f32 	%f194, %f193;
	fma.rn.f32 	%f195, %f189, 0f3FB8AA3B, %f194;
	fma.rn.f32 	%f196, %f189, 0f32A57060, %f195;
	mov.b32 	%r232, %f192;
	shl.b32 	%r233, %r232, 23;
	mov.b32 	%f197, %r233;
	ex2.approx.ftz.f32 	%f198, %f196;
	mul.f32 	%f199, %f198, %f197;
	add.f32 	%f200, %f188, %f199;
	sub.f32 	%f201, %f12, %f126;
	fma.rn.f32 	%f202, %f201, 0f3BBB989D, 0f3F000000;
	cvt.sat.f32.f32 	%f203, %f202;
	fma.rm.f32 	%f204, %f203, %f131, %f130;
	add.f32 	%f205, %f204, 0fCB40007F;
	neg.f32 	%f206, %f205;
	fma.rn.f32 	%f207, %f201, 0f3FB8AA3B, %f206;
	fma.rn.f32 	%f208, %f201, 0f32A57060, %f207;
	mov.b32 	%r234, %f204;
	shl.b32 	%r235, %r234, 23;
	mov.b32 	%f209, %r235;
	ex2.approx.ftz.f32 	%f210, %f208;
	mul.f32 	%f211, %f210, %f209;
	add.f32 	%f212, %f200, %f211;
	sub.f32 	%f213, %f506, %f126;
	fma.rn.f32 	%f214, %f213, 0f3BBB989D, 0f3F000000;
	cvt.sat.f32.f32 	%f215, %f214;
	fma.rm.f32 	%f216, %f215, %f131, %f130;
	add.f32 	%f217, %f216, 0fCB40007F;
	neg.f32 	%f218, %f217;
	fma.rn.f32 	%f219, %f213, 0f3FB8AA3B, %f218;
	fma.rn.f32 	%f220, %f213, 0f32A57060, %f219;
	mov.b32 	%r236, %f216;
	shl.b32 	%r237, %r236, 23;
	mov.b32 	%f221, %r237;
	ex2.approx.ftz.f32 	%f222, %f220;
	mul.f32 	%f223, %f222, %f221;
	add.f32 	%f224, %f212, %f223;
	sub.f32 	%f225, %f15, %f126;
	fma.rn.f32 	%f226, %f225, 0f3BBB989D, 0f3F000000;
	cvt.sat.f32.f32 	%f227, %f226;
	fma.rm.f32 	%f228, %f227, %f131, %f130;
	add.f32 	%f229, %f228, 0fCB40007F;
	neg.f32 	%f230, %f229;
	fma.rn.f32 	%f231, %f225, 0f3FB8AA3B, %f230;
	fma.rn.f32 	%f232, %f225, 0f32A57060, %f231;
	mov.b32 	%r238, %f228;
	shl.b32 	%r239, %r238, 23;
	mov.b32 	%f233, %r239;
	ex2.approx.ftz.f32 	%f234, %f232;
	mul.f32 	%f235, %f234, %f233;
	add.f32 	%f236, %f224, %f235;
	sub.f32 	%f237, %f507, %f126;
	fma.rn.f32 	%f238, %f237, 0f3BBB989D, 0f3F000000;
	cvt.sat.f32.f32 	%f239, %f238;
	fma.rm.f32 	%f240, %f239, %f131, %f130;
	add.f32 	%f241, %f240, 0fCB40007F;
	neg.f32 	%f242, %f241;
	fma.rn.f32 	%f243, %f237, 0f3FB8AA3B, %f242;
	fma.rn.f32 	%f244, %f237, 0f32A57060, %f243;
	mov.b32 	%r240, %f240;
	shl.b32 	%r241, %r240, 23;
	mov.b32 	%f245, %r241;
	ex2.approx.ftz.f32 	%f246, %f244;
	mul.f32 	%f247, %f246, %f245;
	add.f32 	%f248, %f236, %f247;
	sub.f32 	%f249, %f18, %f126;
	fma.rn.f32 	%f250, %f249, 0f3BBB989D, 0f3F000000;
	cvt.sat.f32.f32 	%f251, %f250;
	fma.rm.f32 	%f252, %f251, %f131, %f130;
	add.f32 	%f253, %f252, 0fCB40007F;
	neg.f32 	%f254, %f253;
	fma.rn.f32 	%f255, %f249, 0f3FB8AA3B, %f254;
	fma.rn.f32 	%f256, %f249, 0f32A57060, %f255;
	mov.b32 	%r242, %f252;
	shl.b32 	%r243, %r242, 23;
	mov.b32 	%f257, %r243;
	ex2.approx.ftz.f32 	%f258, %f256;
	mul.f32 	%f259, %f258, %f257;
	add.f32 	%f260, %f248, %f259;
	sub.f32 	%f261, %f508, %f126;
	fma.rn.f32 	%f262, %f261, 0f3BBB989D, 0f3F000000;
	cvt.sat.f32.f32 	%f263, %f262;
	fma.rm.f32 	%f264, %f263, %f131, %f130;
	add.f32 	%f265, %f264, 0fCB40007F;
	neg.f32 	%f266, %f265;
	fma.rn.f32 	%f267, %f261, 0f3FB8AA3B, %f266;
	fma.rn.f32 	%f268, %f261, 0f32A57060, %f267;
	mov.b32 	%r244, %f264;
	shl.b32 	%r245, %r244, 23;
	mov.b32 	%f269, %r245;
	ex2.approx.ftz.f32 	%f270, %f268;
	mul.f32 	%f271, %f270, %f269;
	add.f32 	%f272, %f260, %f271;
	sub.f32 	%f273, %f21, %f126;
	fma.rn.f32 	%f274, %f273, 0f3BBB989D, 0f3F000000;
	cvt.sat.f32.f32 	%f275, %f274;
	fma.rm.f32 	%f276, %f275, %f131, %f130;
	add.f32 	%f277, %f276, 0fCB40007F;
	neg.f32 	%f278, %f277;
	fma.rn.f32 	%f279, %f273, 0f3FB8AA3B, %f278;
	fma.rn.f32 	%f280, %f273, 0f32A57060, %f279;
	mov.b32 	%r246, %f276;
	shl.b32 	%r247, %r246, 23;
	mov.b32 	%f281, %r247;
	ex2.approx.ftz.f32 	%f282, %f280;
	mul.f32 	%f283, %f282, %f281;
	add.f32 	%f284, %f272, %f283;
	sub.f32 	%f285, %f509, %f126;
	fma.rn.f32 	%f286, %f285, 0f3BBB989D, 0f3F000000;
	cvt.sat.f32.f32 	%f287, %f286;
	fma.rm.f32 	%f288, %f287, %f131, %f130;
	add.f32 	%f289, %f288, 0fCB40007F;
	neg.f32 	%f290, %f289;
	fma.rn.f32 	%f291, %f285, 0f3FB8AA3B, %f290;
	fma.rn.f32 	%f292, %f285, 0f32A57060, %f291;
	mov.b32 	%r248, %f288;
	shl.b32 	%r249, %r248, 23;
	mov.b32 	%f293, %r249;
	ex2.approx.ftz.f32 	%f294, %f292;
	mul.f32 	%f295, %f294, %f293;
	add.f32 	%f296, %f284, %f295;
	sub.f32 	%f297, %f24, %f126;
	fma.rn.f32 	%f298, %f297, 0f3BBB989D, 0f3F000000;
	cvt.sat.f32.f32 	%f299, %f298;
	fma.rm.f32 	%f300, %f299, %f131, %f130;
	add.f32 	%f301, %f300, 0fCB40007F;
	neg.f32 	%f302, %f301;
	fma.rn.f32 	%f303, %f297, 0f3FB8AA3B, %f302;
	fma.rn.f32 	%f304, %f297, 0f32A57060, %f303;
	mov.b32 	%r250, %f300;
	shl.b32 	%r251, %r250, 23;
	mov.b32 	%f305, %r251;
	ex2.approx.ftz.f32 	%f306, %f304;
	mul.f32 	%f307, %f306, %f305;
	add.f32 	%f308, %f296, %f307;
	sub.f32 	%f309, %f510, %f126;
	fma.rn.f32 	%f310, %f309, 0f3BBB989D, 0f3F000000;
	cvt.sat.f32.f32 	%f311, %f310;
	fma.rm.f32 	%f312, %f311, %f131, %f130;
	add.f32 	%f313, %f312, 0fCB40007F;
	neg.f32 	%f314, %f313;
	fma.rn.f32 	%f315, %f309, 0f3FB8AA3B, %f314;
	fma.rn.f32 	%f316, %f309, 0f32A57060, %f315;
	mov.b32 	%r252, %f312;
	shl.b32 	%r253, %r252, 23;
	mov.b32 	%f317, %r253;
	ex2.approx.ftz.f32 	%f318, %f316;
	mul.f32 	%f319, %f318, %f317;
	add.f32 	%f320, %f308, %f319;
	sub.f32 	%f321, %f27, %f126;
	fma.rn.f32 	%f322, %f321, 0f3BBB989D, 0f3F000000;
	cvt.sat.f32.f32 	%f323, %f322;
	fma.rm.f32 	%f324, %f323, %f131, %f130;
	add.f32 	%f325, %f324, 0fCB40007F;
	neg.f32 	%f326, %f325;
	fma.rn.f32 	%f327, %f321, 0f3FB8AA3B, %f326;
	fma.rn.f32 	%f328, %f321, 0f32A57060, %f327;
	mov.b32 	%r254, %f324;
	shl.b32 	%r255, %r254, 23;
	mov.b32 	%f329, %r255;
	ex2.approx.ftz.f32 	%f330, %f328;
	mul.f32 	%f331, %f330, %f329;
	add.f32 	%f332, %f320, %f331;
	sub.f32 	%f333, %f511, %f126;
	fma.rn.f32 	%f334, %f333, 0f3BBB989D, 0f3F000000;
	cvt.sat.f32.f32 	%f335, %f334;
	fma.rm.f32 	%f336, %f335, %f131, %f130;
	add.f32 	%f337, %f336, 0fCB40007F;
	neg.f32 	%f338, %f337;
	fma.rn.f32 	%f339, %f333, 0f3FB8AA3B, %f338;
	fma.rn.f32 	%f340, %f333, 0f32A57060, %f339;
	mov.b32 	%r256, %f336;
	shl.b32 	%r257, %r256, 23;
	mov.b32 	%f341, %r257;
	ex2.approx.ftz.f32 	%f342, %f340;
	mul.f32 	%f343, %f342, %f341;
	add.f32 	%f344, %f332, %f343;
	sub.f32 	%f345, %f30, %f126;
	fma.rn.f32 	%f346, %f345, 0f3BBB989D, 0f3F000000;
	cvt.sat.f32.f32 	%f347, %f346;
	fma.rm.f32 	%f348, %f347, %f131, %f130;
	add.f32 	%f349, %f348, 0fCB40007F;
	neg.f32 	%f350, %f349;
	fma.rn.f32 	%f351, %f345, 0f3FB8AA3B, %f350;
	fma.rn.f32 	%f352, %f345, 0f32A57060, %f351;
	mov.b32 	%r258, %f348;
	shl.b32 	%r259, %r258, 23;
	mov.b32 	%f353, %r259;
	ex2.approx.ftz.f32 	%f354, %f352;
	mul.f32 	%f355, %f354, %f353;
	add.f32 	%f356, %f344, %f355;
	sub.f32 	%f357, %f512, %f126;
	fma.rn.f32 	%f358, %f357, 0f3BBB989D, 0f3F000000;
	cvt.sat.f32.f32 	%f359, %f358;
	fma.rm.f32 	%f360, %f359, %f131, %f130;
	add.f32 	%f361, %f360, 0fCB40007F;
	neg.f32 	%f362, %f361;
	fma.rn.f32 	%f363, %f357, 0f3FB8AA3B, %f362;
	fma.rn.f32 	%f364, %f357, 0f32A57060, %f363;
	mov.b32 	%r260, %f360;
	shl.b32 	%r261, %r260, 23;
	mov.b32 	%f365, %r261;
	ex2.approx.ftz.f32 	%f366, %f364;
	mul.f32 	%f367, %f366, %f365;
	add.f32 	%f368, %f356, %f367;
	sub.f32 	%f369, %f33, %f126;
	fma.rn.f32 	%f370, %f369, 0f3BBB989D, 0f3F000000;
	cvt.sat.f32.f32 	%f371, %f370;
	fma.rm.f32 	%f372, %f371, %f131, %f130;
	add.f32 	%f373, %f372, 0fCB40007F;
	neg.f32 	%f374, %f373;
	fma.rn.f32 	%f375, %f369, 0f3FB8AA3B, %f374;
	fma.rn.f32 	%f376, %f369, 0f32A57060, %f375;
	mov.b32 	%r262, %f372;
	shl.b32 	%r263, %r262, 23;
	mov.b32 	%f377, %r263;
	ex2.approx.ftz.f32 	%f378, %f376;
	mul.f32 	%f379, %f378, %f377;
	add.f32 	%f380, %f368, %f379;
	sub.f32 	%f381, %f513, %f126;
	fma.rn.f32 	%f382, %f381, 0f3BBB989D, 0f3F000000;
	cvt.sat.f32.f32 	%f383, %f382;
	fma.rm.f32 	%f384, %f383, %f131, %f130;
	add.f32 	%f385, %f384, 0fCB40007F;
	neg.f32 	%f386, %f385;
	fma.rn.f32 	%f387, %f381, 0f3FB8AA3B, %f386;
	fma.rn.f32 	%f388, %f381, 0f32A57060, %f387;
	mov.b32 	%r264, %f384;
	shl.b32 	%r265, %r264, 23;
	mov.b32 	%f389, %r265;
	ex2.approx.ftz.f32 	%f390, %f388;
	mul.f32 	%f391, %f390, %f389;
	add.f32 	%f392, %f380, %f391;
	sub.f32 	%f393, %f36, %f126;
	fma.rn.f32 	%f394, %f393, 0f3BBB989D, 0f3F000000;
	cvt.sat.f32.f32 	%f395, %f394;
	fma.rm.f32 	%f396, %f395, %f131, %f130;
	add.f32 	%f397, %f396, 0fCB40007F;
	neg.f32 	%f398, %f397;
	fma.rn.f32 	%f399, %f393, 0f3FB8AA3B, %f398;
	fma.rn.f32 	%f400, %f393, 0f32A57060, %f399;
	mov.b32 	%r266, %f396;
	shl.b32 	%r267, %r266, 23;
	mov.b32 	%f401, %r267;
	ex2.approx.ftz.f32 	%f402, %f400;
	mul.f32 	%f403, %f402, %f401;
	add.f32 	%f404, %f392, %f403;
	sub.f32 	%f405, %f514, %f126;
	fma.rn.f32 	%f406, %f405, 0f3BBB989D, 0f3F000000;
	cvt.sat.f32.f32 	%f407, %f406;
	fma.rm.f32 	%f408, %f407, %f131, %f130;
	add.f32 	%f409, %f408, 0fCB40007F;
	neg.f32 	%f410, %f409;
	fma.rn.f32 	%f411, %f405, 0f3FB8AA3B, %f410;
	fma.rn.f32 	%f412, %f405, 0f32A57060, %f411;
	mov.b32 	%r268, %f408;
	shl.b32 	%r269, %r268, 23;
	mov.b32 	%f413, %r269;
	ex2.approx.ftz.f32 	%f414, %f412;
	mul.f32 	%f415, %f414, %f413;
	add.f32 	%f416, %f404, %f415;
	sub.f32 	%f417, %f39, %f126;
	fma.rn.f32 	%f418, %f417, 0f3BBB989D, 0f3F000000;
	cvt.sat.f32.f32 	%f419, %f418;
	fma.rm.f32 	%f420, %f419, %f131, %f130;
	add.f32 	%f421, %f420, 0fCB40007F;
	neg.f32 	%f422, %f421;
	fma.rn.f32 	%f423, %f417, 0f3FB8AA3B, %f422;
	fma.rn.f32 	%f424, %f417, 0f32A57060, %f423;
	mov.b32 	%r270, %f420;
	shl.b32 	%r271, %r270, 23;
	mov.b32 	%f425, %r271;
	ex2.approx.ftz.f32 	%f426, %f424;
	mul.f32 	%f427, %f426, %f425;
	add.f32 	%f428, %f416, %f427;
	sub.f32 	%f429, %f515, %f126;
	fma.rn.f32 	%f430, %f429, 0f3BBB989D, 0f3F000000;
	cvt.sat.f32.f32 	%f431, %f430;
	fma.rm.f32 	%f432, %f431, %f131, %f130;
	add.f32 	%f433, %f432, 0fCB40007F;
	neg.f32 	%f434, %f433;
	fma.rn.f32 	%f435, %f429, 0f3FB8AA3B, %f434;
	fma.rn.f32 	%f436, %f429, 0f32A57060, %f435;
	mov.b32 	%r272, %f432;
	shl.b32 	%r273, %r272, 23;
	mov.b32 	%f437, %r273;
	ex2.approx.ftz.f32 	%f438, %f436;
	mul.f32 	%f439, %f438, %f437;
	add.f32 	%f440, %f428, %f439;
	sub.f32 	%f441, %f42, %f126;
	fma.rn.f32 	%f442, %f441, 0f3BBB989D, 0f3F000000;
	cvt.sat.f32.f32 	%f443, %f442;
	fma.rm.f32 	%f444, %f443, %f131, %f130;
	add.f32 	%f445, %f444, 0fCB40007F;
	neg.f32 	%f446, %f445;
	fma.rn.f32 	%f447, %f441, 0f3FB8AA3B, %f446;
	fma.rn.f32 	%f448, %f441, 0f32A57060, %f447;
	mov.b32 	%r274, %f444;
	shl.b32 	%r275, %r274, 23;
	mov.b32 	%f449, %r275;
	ex2.approx.ftz.f32 	%f450, %f448;
	mul.f32 	%f451, %f450, %f449;
	add.f32 	%f452, %f440, %f451;
	sub.f32 	%f453, %f516, %f126;
	fma.rn.f32 	%f454, %f453, 0f3BBB989D, 0f3F000000;
	cvt.sat.f32.f32 	%f455, %f454;
	fma.rm.f32 	%f456, %f455, %f131, %f130;
	add.f32 	%f457, %f456, 0fCB40007F;
	neg.f32 	%f458, %f457;
	fma.rn.f32 	%f459, %f453, 0f3FB8AA3B, %f458;
	fma.rn.f32 	%f460, %f453, 0f32A57060, %f459;
	mov.b32 	%r276, %f456;
	shl.b32 	%r277, %r276, 23;
	mov.b32 	%f461, %r277;
	ex2.approx.ftz.f32 	%f462, %f460;
	mul.f32 	%f463, %f462, %f461;
	add.f32 	%f464, %f452, %f463;
	mov.b32 	%r278, %f464;
	shfl.sync.bfly.b32	%r279|%p64, %r278, 16, 31, -1;
	mov.b32 	%f465, %r279;
	add.f32 	%f466, %f464, %f465;
	mov.b32 	%r280, %f466;
	shfl.sync.bfly.b32	%r281|%p65, %r280, 8, 31, -1;
	mov.b32 	%f467, %r281;
	add.f32 	%f468, %f466, %f467;
	mov.b32 	%r282, %f468;
	shfl.sync.bfly.b32	%r283|%p66, %r282, 4, 31, -1;
	mov.b32 	%f469, %r283;
	add.f32 	%f470, %f468, %f469;
	mov.b32 	%r284, %f470;
	shfl.sync.bfly.b32	%r285|%p67, %r284, 2, 31, -1;
	mov.b32 	%f471, %r285;
	add.f32 	%f472, %f470, %f471;
	mov.b32 	%r286, %f472;
	shfl.sync.bfly.b32	%r287|%p68, %r286, 1, 31, -1;
	mov.b32 	%f473, %r287;
	add.f32 	%f474, %f472, %f473;
	div.rn.f32 	%f475, %f139, %f474;
	div.rn.f32 	%f476, %f151, %f474;
	div.rn.f32 	%f477, %f163, %f474;
	div.rn.f32 	%f478, %f175, %f474;
	div.rn.f32 	%f479, %f187, %f474;
	div.rn.f32 	%f480, %f199, %f474;
	div.rn.f32 	%f481, %f211, %f474;
	div.rn.f32 	%f482, %f223, %f474;
	div.rn.f32 	%f483, %f235, %f474;
	div.rn.f32 	%f484, %f247, %f474;
	div.rn.f32 	%f485, %f259, %f474;
	div.rn.f32 	%f486, %f271, %f474;
	div.rn.f32 	%f487, %f283, %f474;
	div.rn.f32 	%f488, %f295, %f474;
	div.rn.f32 	%f489, %f307, %f474;
	div.rn.f32 	%f490, %f319, %f474;
	div.rn.f32 	%f491, %f331, %f474;
	div.rn.f32 	%f492, %f343, %f474;
	div.rn.f32 	%f493, %f355, %f474;
	div.rn.f32 	%f494, %f367, %f474;
	div.rn.f32 	%f495, %f379, %f474;
	div.rn.f32 	%f496, %f391, %f474;
	div.rn.f32 	%f497, %f403, %f474;
	div.rn.f32 	%f498, %f415, %f474;
	div.rn.f32 	%f499, %f427, %f474;
	div.rn.f32 	%f500, %f439, %f474;
	div.rn.f32 	%f501, %f451, %f474;
	div.rn.f32 	%f502, %f463, %f474;
	mov.u32 	%r288, %tid.x;
	shl.b32 	%r289, %r288, 1;
	cvt.u64.u32 	%rd82, %r289;
	mad.lo.s64 	%rd83, %rd171, %rd31, %rd82;
	shr.u64 	%rd84, %rd83, 63;
	add.s64 	%rd85, %rd83, %rd84;
	cvta.to.global.u64 	%rd86, %rd30;
	shl.b64 	%rd87, %rd85, 2;
	and.b64  	%rd88, %rd87, -8;
	add.s64 	%rd89, %rd86, %rd88;
	st.global.v2.f32 	[%rd89], {%f475, %f476};
	add.s64 	%rd90, %rd83, 64;
	shr.u64 	%rd91, %rd90, 63;
	add.s64 	%rd92, %rd90, %rd91;
	shl.b64 	%rd93, %rd92, 2;
	and.b64  	%rd94, %rd93, -8;
	add.s64 	%rd95, %rd86, %rd94;
	st.global.v2.f32 	[%rd95], {%f477, %f478};
	add.s64 	%rd96, %rd83, 128;
	shr.u64 	%rd97, %rd96, 63;
	add.s64 	%rd98, %rd96, %rd97;
	shl.b64 	%rd99, %rd98, 2;
	and.b64  	%rd100, %rd99, -8;
	add.s64 	%rd101, %rd86, %rd100;
	st.global.v2.f32 	[%rd101], {%f479, %f480};
	add.s64 	%rd102, %rd83, 192;
	shr.u64 	%rd103, %rd102, 63;
	add.s64 	%rd104, %rd102, %rd103;
	shl.b64 	%rd105, %rd104, 2;
	and.b64  	%rd106, %rd105, -8;
	add.s64 	%rd107, %rd86, %rd106;
	st.global.v2.f32 	[%rd107], {%f481, %f482};
	add.s64 	%rd108, %rd83, 256;
	shr.u64 	%rd109, %rd108, 63;
	add.s64 	%rd110, %rd108, %rd109;
	shl.b64 	%rd111, %rd110, 2;
	and.b64  	%rd112, %rd111, -8;
	add.s64 	%rd113, %rd86, %rd112;
	st.global.v2.f32 	[%rd113], {%f483, %f484};
	add.s64 	%rd114, %rd83, 320;
	shr.u64 	%rd115, %rd114, 63;
	add.s64 	%rd116, %rd114, %rd115;
	shl.b64 	%rd117, %rd116, 2;
	and.b64  	%rd118, %rd117, -8;
	add.s64 	%rd119, %rd86, %rd118;
	st.global.v2.f32 	[%rd119], {%f485, %f486};
	add.s64 	%rd120, %rd83, 384;
	shr.u64 	%rd121, %rd120, 63;
	add.s64 	%rd122, %rd120, %rd121;
	shl.b64 	%rd123, %rd122, 2;
	and.b64  	%rd124, %rd123, -8;
	add.s64 	%rd125, %rd86, %rd124;
	st.global.v2.f32 	[%rd125], {%f487, %f488};
	add.s64 	%rd126, %rd83, 448;
	shr.u64 	%rd127, %rd126, 63;
	add.s64 	%rd128, %rd126, %rd127;
	shl.b64 	%rd129, %rd128, 2;
	and.b64  	%rd130, %rd129, -8;
	add.s64 	%rd131, %rd86, %rd130;
	st.global.v2.f32 	[%rd131], {%f489, %f490};
	add.s64 	%rd132, %rd83, 512;
	shr.u64 	%rd133, %rd132, 63;
	add.s64 	%rd134, %rd132, %rd133;
	shl.b64 	%rd135, %rd134, 2;
	and.b64  	%rd136, %rd135, -8;
	add.s64 	%rd137, %rd86, %rd136;
	st.global.v2.f32 	[%rd137], {%f491, %f492};
	add.s64 	%rd138, %rd83, 576;
	shr.u64 	%rd139, %rd138, 63;
	add.s64 	%rd140, %rd138, %rd139;
	shl.b64 	%rd141, %rd140, 2;
	and.b64  	%rd142, %rd141, -8;
	add.s64 	%rd143, %rd86, %rd142;
	st.global.v2.f32 	[%rd143], {%f493, %f494};
	add.s64 	%rd144, %rd83, 640;
	shr.u64 	%rd145, %rd144, 63;
	add.s64 	%rd146, %rd144, %rd145;
	shl.b64 	%rd147, %rd146, 2;
	and.b64  	%rd148, %rd147, -8;
	add.s64 	%rd149, %rd86, %rd148;
	st.global.v2.f32 	[%rd149], {%f495, %f496};
	add.s64 	%rd150, %rd83, 704;
	shr.u64 	%rd151, %rd150, 63;
	add.s64 	%rd152, %rd150, %rd151;
	shl.b64 	%rd153, %rd152, 2;
	and.b64  	%rd154, %rd153, -8;
	add.s64 	%rd155, %rd86, %rd154;
	st.global.v2.f32 	[%rd155], {%f497, %f498};
	add.s64 	%rd156, %rd83, 768;
	shr.u64 	%rd157, %rd156, 63;
	add.s64 	%rd158, %rd156, %rd157;
	shl.b64 	%rd159, %rd158, 2;
	and.b64  	%rd160, %rd159, -8;
	add.s64 	%rd161, %rd86, %rd160;
	st.global.v2.f32 	[%rd161], {%f499, %f500};
	add.s64 	%rd162, %rd83, 832;
	shr.u64 	%rd163, %rd162, 63;
	add.s64 	%rd164, %rd162, %rd163;
	shl.b64 	%rd165, %rd164, 2;
	and.b64  	%rd166, %rd165, -8;
	add.s64 	%rd167, %rd86, %rd166;
	st.global.v2.f32 	[%rd167], {%f501, %f502};
	mov.u32 	%r290, %nctaid.x;
	mov.u32 	%r291, %ntid.y;
	mul.lo.s32 	%r292, %r290, %r291;
	cvt.s64.s32 	%rd168, %r292;
	add.s64 	%rd171, %rd171, %rd168;
	setp.lt.s64 	%p69, %rd171, %rd170;
	@%p69 bra 	$L__BB198_4;
$L__BB198_33:
	ret;

}
	// .globl	_Z15SoftmaxWarpImplI22BroadcastScaleMaskLoadIffbLm2EiE11DirectStoreIffEfLi2ELi28ELi32ELi1ELb1EL9Algorithm0EEvT_T0_ll
.visible .entry _Z15SoftmaxWarpImplI22BroadcastScaleMaskLoadIffbLm2EiE11DirectStoreIffEfLi2ELi28ELi32ELi1ELb1EL9Algorithm0EEvT_T0_ll(
	.param .align 8 .b8 _Z15SoftmaxWarpImplI22BroadcastScaleMaskLoadIffbLm2EiE11DirectStoreIffEfLi2ELi28ELi32ELi1ELb1EL9Algorithm0EEvT_T0_ll_param_0[88],
	.param .align 8 .b8 _Z15SoftmaxWarpImplI22BroadcastScaleMaskLoadIffbLm2EiE11DirectStoreIffEfLi2ELi28ELi32ELi1ELb1EL9Algorithm0EEvT_T0_ll_param_1[16],
	.param .u64 _Z15SoftmaxWarpImplI22BroadcastScaleMaskLoadIffbLm2EiE11DirectStoreIffEfLi2ELi28ELi32ELi1ELb1EL9Algorithm0EEvT_T0_ll_param_2,
	.param .u64 _Z15SoftmaxWarpImplI22BroadcastScaleMaskLoadIffbLm2EiE11DirectStoreIffEfLi2ELi28ELi32ELi1ELb1EL9Algorithm0EEvT_T0_ll_param_3
)
{
	.reg .pred 	%p<98>;
	.reg .b16 	%rs<29>;
	.reg .b32 	%r<319>;
	.reg .b32 	%f<615>;
	.reg .b64 	%rd<186>;

	ld.param.u64 	%rd47, [_Z15SoftmaxWarpImplI22BroadcastScaleMaskLoadIffbLm2EiE11DirectStoreIffEfLi2ELi28ELi32ELi1ELb1EL9Algorithm0EEvT_T0_ll_param_1+8];
	ld.param.v2.f32 	{%f129, %f130}, [_Z15SoftmaxWarpImplI22BroadcastScaleMaskLoadIffbLm2EiE11DirectStoreIffEfLi2ELi28ELi32ELi1ELb1EL9Algorithm0EEvT_T0_ll_param_0+80];
	ld.param.u64 	%rd45, [_Z15SoftmaxWarpImplI22BroadcastScaleMaskLoadIffbLm2EiE11DirectStoreIffEfLi2ELi28ELi32ELi1ELb1EL9Algorithm0EEvT_T0_ll_param_0+72];
	ld.param.v2.u32 	{%r7, %r8}, [_Z15SoftmaxWarpImplI22BroadcastScaleMaskLoadIffbLm2EiE11DirectStoreIffEfLi2ELi28ELi32ELi1ELb1EL9Algorithm0EEvT_T0_ll_param_0+56];
	ld.param.v2.u32 	{%r5, %r6}, [_Z15SoftmaxWarpImplI22BroadcastScaleMaskLoadIffbLm2EiE11DirectStoreIffEfLi2ELi28ELi32ELi1ELb1EL9Algorithm0EEvT_T0_ll_param_0+40];
	ld.param.u64 	%rd41, [_Z15SoftmaxWarpImplI22BroadcastScaleMaskLoadIffbLm2EiE11DirectStoreIffEfLi2ELi28ELi32ELi1ELb1EL9Algorithm0EEvT_T0_ll_param_0+24];
	ld.param.u64 	%rd40, [_Z15SoftmaxWarpImplI22BroadcastScaleMaskLoadIffbLm2EiE11DirectStoreIffEfLi2ELi28ELi32ELi1ELb1EL9Algorithm0EEvT_T0_ll_param_0+16];
	ld.param.u64 	%rd46, [_Z15SoftmaxWarpImplI22BroadcastScaleMaskLoadIffbLm2EiE11DirectStoreIffEfLi2ELi28ELi32ELi1ELb1EL9Algorithm0EEvT_T0_ll_param_1];
	ld.param.u64 	%rd39, [_Z15SoftmaxWarpImplI22BroadcastScaleMaskLoadIffbLm2EiE11DirectStoreIffEfLi2ELi28ELi32ELi1ELb1EL9Algorithm0EEvT_T0_ll_param_0+8];
	ld.param.u64 	%rd38, [_Z15SoftmaxWarpImplI22BroadcastScaleMaskLoadIffbLm2EiE11DirectStoreIffEfLi2ELi28ELi32ELi1ELb1EL9Algorithm0EEvT_T0_ll_param_0];
	ld.param.u64 	%rd49, [_Z15SoftmaxWarpImplI22BroadcastScaleMaskLoadIffbLm2EiE11DirectStoreIffEfLi2ELi28ELi32ELi1ELb1EL9Algorithm0EEvT_T0_ll_param_3];
	cvta.to.global.u64 	%rd1, %rd38;
	cvta.to.global.u64 	%rd2, %rd39;
	cvta.to.global.u64 	%rd4, %rd46;
	setp.lt.s64 	%p1, %rd49, 897;
	@%p1 bra 	$L__BB199_2;
	mov.u64 	%rd50, $str;
	cvta.global.u64 	%rd51, %rd50;
	mov.u64 	%rd52, $str$1;
	cvta.global.u64 	%rd53, %rd52;
	mov.u64 	%rd54, __unnamed_195;
	cvta.global.u64 	%rd55, %rd54;
	{ // callseq 194, 0
	.param .b64 param0;
	st.param.b64 	[param0], %rd51;
	.param .b64 param1;
	st.param.b64 	[param1], %rd53;
	.param .b32 param2;
	st.param.b32 	[param2], 254;
	.param .b64 param3;
	st.param.b64 	[param3], %rd55;
	.param .b64 param4;
	st.param.b64 	[param4], 1;
	call.uni 
	__assertfail, 
	(
	param0, 
	param1, 
	param2, 
	param3, 
	param4
	);
	} // callseq 194
$L__BB199_2:
	ld.param.u64 	%rd183, [_Z15SoftmaxWarpImplI22BroadcastScaleMaskLoadIffbLm2EiE11DirectStoreIffEfLi2ELi28ELi32ELi1ELb1EL9Algorithm0EEvT_T0_ll_param_2];
	mov.u32 	%r9, %ctaid.x;
	mov.u32 	%r10, %ntid.y;
	mov.u32 	%r11, %tid.y;
	mad.lo.s32 	%r12, %r9, %r10, %r11;
	cvt.s64.s32 	%rd185, %r12;
	setp.le.s64 	%p2, %rd183, %rd185;
	@%p2 bra 	$L__BB199_89;
	mov.u32 	%r13, %tid.x;
	shl.b32 	%r14, %r13, 1;
	cvt.u64.u32 	%rd6, %r14;
	add.s32 	%r15, %r14, 64;
	cvt.u64.u32 	%rd7, %r15;
	add.s32 	%r16, %r14, 128;
	cvt.u64.u32 	%rd8, %r16;
	add.s32 	%r17, %r14, 192;
	cvt.u64.u32 	%rd9, %r17;
	add.s32 	%r18, %r14, 256;
	cvt.u64.u32 	%rd10, %r18;
	add.s32 	%r19, %r14, 320;
	cvt.u64.u32 	%rd11, %r19;
	add.s32 	%r20, %r14, 384;
	cvt.u64.u32 	%rd12, %r20;
	add.s32 	%r21, %r14, 448;
	cvt.u64.u32 	%rd13, %r21;
	add.s32 	%r22, %r14, 512;
	cvt.u64.u32 	%rd14, %r22;
	add.s32 	%r23, %r14, 576;
	cvt.u64.u32 	%rd15, %r23;
	add.s32 	%r24, %r14, 640;
	cvt.u64.u32 	%rd16, %r24;
	add.s32 	%r25, %r14, 704;
	cvt.u64.u32 	%rd17, %r25;
	add.s32 	%r26, %r14, 768;
	cvt.u64.u32 	%rd18, %r26;
	add.s32 	%r27, %r14, 832;
	cvt.u64.u32 	%rd19, %r27;
	cvt.u32.u64 	%r29, %rd45;
	cvt.u32.u64 	%r30, %rd6;
	cvt.u32.u64 	%r45, %rd7;
$L__BB199_4:
	setp.le.s64 	%p3, %rd49, %rd6;
	cvt.u32.u64 	%r28, %rd185;
	mul.lo.s32 	%r4, %r29, %r28;
	mov.f32 	%f560, 0fFF800000;
	mov.f32 	%f561, %f560;
	mov.f32 	%f566, %f560;
	@%p3 bra 	$L__BB199_8;
	setp.eq.s64 	%p4, %rd41, 1;
	setp.eq.s64 	%p5, %rd40, 1;
	add.s32 	%r31, %r30, %r4;
	div.s32 	%r32, %r31, %r5;
	mul.lo.s32 	%r33, %r32, %r5;
	sub.s32 	%r34, %r31, %r33;
	selp.b32 	%r35, 0, %r32, %p5;
	selp.b32 	%r36, 0, %r34, %p4;
	mul.lo.s32 	%r37, %r7, %r35;
	mad.lo.s32 	%r38, %r8, %r36, %r37;
	shr.u32 	%r39, %r31, 31;
	add.s32 	%r40, %r31, %r39;
	shr.s32 	%r41, %r40, 1;
	mul.wide.s32 	%rd56, %r41, 8;
	add.s64 	%rd22, %rd1, %rd56;
	ld.global.f32 	%f132, [%rd22];
	shr.u32 	%r42, %r38, 31;
	add.s32 	%r43, %r38, %r42;
	shr.s32 	%r44, %r43, 1;
	mul.wide.s32 	%rd57, %r44, 2;
	add.s64 	%rd58, %rd2, %rd57;
	ld.global.v2.u8 	{%rs1, %rs2}, [%rd58];
	setp.eq.s16 	%p6, %rs1, 0;
	mul.f32 	%f133, %f132, %f130;
	selp.f32 	%f561, %f129, %f133, %p6;
	setp.eq.s16 	%p7, %rs2, 0;
	mov.f32 	%f560, %f129;
	@%p7 bra 	$L__BB199_7;
	ld.global.f32 	%f134, [%rd22+4];
	mul.f32 	%f560, %f134, %f130;
$L__BB199_7:
	max.f32 	%f135, %f561, 0fFF800000;
	max.f32 	%f566, %f135, %f560;
$L__BB199_8:
	setp.le.s64 	%p8, %rd49, %rd7;
	mov.f32 	%f564, 0fFF800000;
	mov.f32 	%f565, %f564;
	@%p8 bra 	$L__BB199_12;
	setp.eq.s64 	%p9, %rd41, 1;
	setp.eq.s64 	%p10, %rd40, 1;
	add.s32 	%r46, %r45, %r4;
	div.s32 	%r47, %r46, %r5;
	mul.lo.s32 	%r48, %r47, %r5;
	sub.s32 	%r49, %r46, %r48;
	selp.b32 	%r50, 0, %r47, %p10;
	selp.b32 	%r51, 0, %r49, %p9;
	mul.lo.s32 	%r52, %r7, %r50;
	mad.lo.s32 	%r53, %r8, %r51, %r52;
	shr.u32 	%r54, %r46, 31;
	add.s32 	%r55, %r46, %r54;
	shr.s32 	%r56, %r55, 1;
	mul.wide.s32 	%rd59, %r56, 8;
	add.s64 	%rd23, %rd1, %rd59;
	ld.global.f32 	%f137, [%rd23];
	shr.u32 	%r57, %r53, 31;
	add.s32 	%r58, %r53, %r57;
	shr.s32 	%r59, %r58, 1;
	mul.wide.s32 	%rd60, %r59, 2;
	add.s64 	%rd61, %rd2, %rd60;
	ld.global.v2.u8 	{%rs3, %rs4}, [%rd61];
	setp.eq.s16 	%p11, %rs3, 0;
	mul.f32 	%f138, %f137, %f130;
	selp.f32 	%f565, %f129, %f138, %p11;
	setp.eq.s16 	%p12, %rs4, 0;
	mov.f32 	%f564, %f129;
	@%p12 bra 	$L__BB199_11;
	ld.global.f32 	%f139, [%rd23+4];
	mul.f32 	%f564, %f139, %f130;
$L__BB199_11:
	max.f32 	%f140, %f566, %f565;
	max.f32 	%f566, %f140, %f564;
$L__BB199_12:
	setp.le.s64 	%p13, %rd49, %rd8;
	mov.f32 	%f568, 0fFF800000;
	mov.f32 	%f569, %f568;
	@%p13 bra 	$L__BB199_16;
	cvt.u32.u64 	%r60, %rd8;
	setp.eq.s64 	%p14, %rd41, 1;
	setp.eq.s64 	%p15, %rd40, 1;
	add.s32 	%r61, %r60, %r4;
	div.s32 	%r62, %r61, %r5;
	mul.lo.s32 	%r63, %r62, %r5;
	sub.s32 	%r64, %r61, %r63;
	selp.b32 	%r65, 0, %r62, %p15;
	selp.b32 	%r66, 0, %r64, %p14;
	mul.lo.s32 	%r67, %r7, %r65;
	mad.lo.s32 	%r68, %r8, %r66, %r67;
	shr.u32 	%r69, %r61, 31;
	add.s32 	%r70, %r61, %r69;
	shr.s32 	%r71, %r70, 1;
	mul.wide.s32 	%rd62, %r71, 8;
	add.s64 	%rd24, %rd1, %rd62;
	ld.global.f32 	%f142, [%rd24];
	shr.u32 	%r72, %r68, 31;
	add.s32 	%r73, %r68, %r72;
	shr.s32 	%r74, %r73, 1;
	mul.wide.s32 	%rd63, %r74, 2;
	add.s64 	%rd64, %rd2, %rd63;
	ld.global.v2.u8 	{%rs5, %rs6}, [%rd64];
	setp.eq.s16 	%p16, %rs5, 0;
	mul.f32 	%f143, %f142, %f130;
	selp.f32 	%f569, %f129, %f143, %p16;
	setp.eq.s16 	%p17, %rs6, 0;
	mov.f32 	%f568, %f129;
	@%p17 bra 	$L__BB199_15;
	ld.global.f32 	%f144, [%rd24+4];
	mul.f32 	%f568, %f144, %f130;
$L__BB199_15:
	max.f32 	%f145, %f566, %f569;
	max.f32 	%f566, %f145, %f568;
$L__BB199_16:
	setp.le.s64 	%p18, %rd49, %rd9;
	mov.f32 	%f572, 0fFF800000;
	mov.f32 	%f573, %f572;
	@%p18 bra 	$L__BB199_20;
	cvt.u32.u64 	%r75, %rd9;
	setp.eq.s64 	%p19, %rd41, 1;
	setp.eq.s64 	%p20, %rd40, 1;
	add.s32 	%r76, %r75, %r4;
	div.s32 	%r77, %r76, %r5;
	mul.lo.s32 	%r78, %r77, %r5;
	sub.s32 	%r79, %r76, %r78;
	selp.b32 	%r80, 0, %r77, %p20;
	selp.b32 	%r81, 0, %r79, %p19;
	mul.lo.s32 	%r82, %r7, %r80;
	mad.lo.s32 	%r83, %r8, %r81, %r82;
	shr.u32 	%r84, %r76, 31;
	add.s32 	%r85, %r76, %r84;
	shr.s32 	%r86, %r85, 1;
	mul.wide.s32 	%rd65, %r86, 8;
	add.s64 	%rd25, %rd1, %rd65;
	ld.global.f32 	%f147, [%rd25];
	shr.u32 	%r87, %r83, 31;
	add.s32 	%r88, %r83, %r87;
	shr.s32 	%r89, %r88, 1;
	mul.wide.s32 	%rd66, %r89, 2;
	add.s64 	%rd67, %rd2, %rd66;
	ld.global.v2.u8 	{%rs7, %rs8}, [%rd67];
	setp.eq.s16 	%p21, %rs7, 0;
	mul.f32 	%f148, %f147, %f130;
	selp.f32 	%f573, %f129, %f148, %p21;
	setp.eq.s16 	%p22, %rs8, 0;
	mov.f32 	%f572, %f129;
	@%p22 bra 	$L__BB199_19;
	ld.global.f32 	%f149, [%rd25+4];
	mul.f32 	%f572, %f149, %f130;
$L__BB199_19:
	max.f32 	%f150, %f566, %f573;
	max.f32 	%f566, %f150, %f572;
$L__BB199_20:
	setp.le.s64 	%p23, %rd49, %rd10;
	mov.f32 	%f576, 0fFF800000;
	mov.f32 	%f577, %f576;
	@%p23 bra 	$L__BB199_24;
	cvt.u32.u64 	%r90, %rd10;
	setp.eq.s64 	%p24, %rd41, 1;
	setp.eq.s64 	%p25, %rd40, 1;
	add.s32 	%r91, %r90, %r4;
	div.s32 	%r92, %r91, %r5;
	mul.lo.s32 	%r93, %r92, %r5;
	sub.s32 	%r94, %r91, %r93;
	selp.b32 	%r95, 0, %r92, %p25;
	selp.b32 	%r96, 0, %r94, %p24;
	mul.lo.s32 	%r97, %r7, %r95;
	mad.lo.s32 	%r98, %r8, %r96, %r97;
	shr.u32 	%r99, %r91, 31;
	add.s32 	%r100, %r91, %r99;
	shr.s32 	%r101, %r100, 1;
	mul.wide.s32 	%rd68, %r101, 8;
	add.s64 	%rd26, %rd1, %rd68;
	ld.global.f32 	%f152, [%rd26];
	shr.u32 	%r102, %r98, 31;
	add.s32 	%r103, %r98, %r102;
	shr.s32 	%r104, %r103, 1;
	mul.wide.s32 	%rd69, %r104, 2;
	add.s64 	%rd70, %rd2, %rd69;
	ld.global.v2.u8 	{%rs9, %rs10}, [%rd70];
	setp.eq.s16 	%p26, %rs9, 0;
	mul.f32 	%f153, %f152, %f130;
	selp.f32 	%f577, %f129, %f153, %p26;
	setp.eq.s16 	%p27, %rs10, 0;
	mov.f32 	%f576, %f129;
	@%p27 bra 	$L__BB199_23;
	ld.global.f32 	%f154, [%rd26+4];
	mul.f32 	%f576, %f154, %f130;
$L__BB199_23:
	max.f32 	%f155, %f566, %f577;
	max.f32 	%f566, %f155, %f576;
$L__BB199_24:
	setp.le.s64 	%p28, %rd49, %rd11;
	mov.f32 	%f580, 0fFF800000;
	mov.f32 	%f581, %f580;
	@%p28 bra 	$L__BB199_28;
	cvt.u32.u64 	%r105, %rd11;
	setp.eq.s64 	%p29, %rd41, 1;
	setp.eq.s64 	%p30, %rd40, 1;
	add.s32 	%r106, %r105, %r4;
	div.s32 	%r107, %r106, %r5;
	mul.lo.s32 	%r108, %r107, %r5;
	sub.s32 	%r109, %r106, %r108;
	selp.b32 	%r110, 0, %r107, %p30;
	selp.b32 	%r111, 0, %r109, %p29;
	mul.lo.s32 	%r112, %r7, %r110;
	mad.lo.s32 	%r113, %r8, %r111, %r112;
	shr.u32 	%r114, %r106, 31;
	add.s32 	%r115, %r106, %r114;
	shr.s32 	%r116, %r115, 1;
	mul.wide.s32 	%rd71, %r116, 8;
	add.s64 	%rd27, %rd1, %rd71;
	ld.global.f32 	%f157, [%rd27];
	shr.u32 	%r117, %r113, 31;
	add.s32 	%r118, %r113, %r117;
	shr.s32 	%r119, %r118, 1;
	mul.wide.s32 	%rd72, %r119, 2;
	add.s64 	%rd73, %rd2, %rd72;
	ld.global.v2.u8 	{%rs11, %rs12}, [%rd73];
	setp.eq.s16 	%p31, %rs11, 0;
	mul.f32 	%f158, %f157, %f130;
	selp.f32 	%f581, %f129, %f158, %p31;
	setp.eq.s16 	%p32, %rs12, 0;
	mov.f32 	%f580, %f129;
	@%p32 bra 	$L__BB199_27;
	ld.global.f32 	%f159, [%rd27+4];
	mul.f32 	%f580, %f159, %f130;
$L__BB199_27:
	max.f32 	%f160, %f566, %f581;
	max.f32 	%f566, %f160, %f580;
$L__BB199_28:
	setp.le.s64 	%p33, %rd49, %rd12;
	mov.f32 	%f584, 0fFF800000;
	mov.f32 	%f585, %f584;
	@%p33 bra 	$L__BB199_32;
	cvt.u32.u64 	%r120, %rd12;
	setp.eq.s64 	%p34, %rd41, 1;
	setp.eq.s64 	%p35, %rd40, 1;
	add.s32 	%r121, %r120, %r4;
	div.s32 	%r122, %r121, %r5;
	mul.lo.s32 	%r123, %r122, %r5;
	sub.s32 	%r124, %r121, %r123;
	selp.b32 	%r125, 0, %r122, %p35;
	selp.b32 	%r126, 0, %r124, %p34;
	mul.lo.s32 	%r127, %r7, %r125;
	mad.lo.s32 	%r128, %r8, %r126, %r127;
	shr.u32 	%r129, %r121, 31;
	add.s32 	%r130, %r121, %r129;
	shr.s32 	%r131, %r130, 1;
	mul.wide.s32 	%rd74, %r131, 8;
	add.s64 	%rd28, %rd1, %rd74;
	ld.global.f32 	%f162, [%rd28];
	shr.u32 	%r132, %r128, 31;
	add.s32 	%r133, %r128, %r132;
	shr.s32 	%r134, %r133, 1;
	mul.wide.s32 	%rd75, %r134, 2;
	add.s64 	%rd76, %rd2, %rd75;
	ld.global.v2.u8 	{%rs13, %rs14}, [%rd76];
	setp.eq.s16 	%p36, %rs13, 0;
	mul.f32 	%f163, %f162, %f130;
	selp.f32 	%f585, %f129, %f163, %p36;
	setp.eq.s16 	%p37, %rs14, 0;
	mov.f32 	%f584, %f129;
	@%p37 bra 	$L__BB199_31;
	ld.global.f32 	%f164, [%rd28+4];
	mul.f32 	%f584, %f164, %f130;
$L__BB199_31:
	max.f32 	%f165, %f566, %f585;
	max.f32 	%f566, %f165, %f584;
$L__BB199_32:
	setp.le.s64 	%p38, %rd49, %rd13;
	mov.f32 	%f588, 0fFF800000;
	mov.f32 	%f589, %f588;
	@%p38 bra 	$L__BB199_36;
	cvt.u32.u64 	%r135, %rd13;
	setp.eq.s64 	%p39, %rd41, 1;
	setp.eq.s64 	%p40, %rd40, 1;
	add.s32 	%r136, %r135, %r4;
	div.s32 	%r137, %r136, %r5;
	mul.lo.s32 	%r138, %r137, %r5;
	sub.s32 	%r139, %r136, %r138;
	selp.b32 	%r140, 0, %r137, %p40;
	selp.b32 	%r141, 0, %r139, %p39;
	mul.lo.s32 	%r142, %r7, %r140;
	mad.lo.s32 	%r143, %r8, %r141, %r142;
	shr.u32 	%r144, %r136, 31;
	add.s32 	%r145, %r136, %r144;
	shr.s32 	%r146, %r145, 1;
	mul.wide.s32 	%rd77, %r146, 8;
	add.s64 	%rd29, %rd1, %rd77;
	ld.global.f32 	%f167, [%rd29];
	shr.u32 	%r147, %r143, 31;
	add.s32 	%r148, %r143, %r147;
	shr.s32 	%r149, %r148, 1;
	mul.wide.s32 	%rd78, %r149, 2;
	add.s64 	%rd79, %rd2, %rd78;
	ld.global.v2.u8 	{%rs15, %rs16}, [%rd79];
	setp.eq.s16 	%p41, %rs15, 0;
	mul.f32 	%f168, %f167, %f130;
	selp.f32 	%f589, %f129, %f168, %p41;
	setp.eq.s16 	%p42, %rs16, 0;
	mov.f32 	%f588, %f129;
	@%p42 bra 	$L__BB199_35;
	ld.global.f32 	%f169, [%rd29+4];
	mul.f32 	%f588, %f169, %f130;
$L__BB199_35:
	max.f32 	%f170, %f566, %f589;
	max.f32 	%f566, %f170, %f588;
$L__BB199_36:
	setp.le.s64 	%p43, %rd49, %rd14;
	mov.f32 	%f592, 0fFF800000;
	mov.f32 	%f593, %f592;
	@%p43 bra 	$L__BB199_40;
	cvt.u32.u64 	%r150, %rd14;
	setp.eq.s64 	%p44, %rd41, 1;
	setp.eq.s64 	%p45, %rd40, 1;
	add.s32 	%r151, %r150, %r4;
	div.s32 	%r152, %r151, %r5;
	mul.lo.s32 	%r153, %r152, %r5;
	sub.s32 	%r154, %r151, %r153;
	selp.b32 	%r155, 0, %r152, %p45;
	selp.b32 	%r156, 0, %r154, %p44;
	mul.lo.s32 	%r157, %r7, %r155;
	mad.lo.s32 	%r158, %r8, %r156, %r157;
	shr.u32 	%r159, %r151, 31;
	add.s32 	%r160, %r151, %r159;
	shr.s32 	%r161, %r160, 1;
	mul.wide.s32 	%rd80, %r161, 8;
	add.s64 	%rd30, %rd1, %rd80;
	ld.global.f32 	%f172, [%rd30];
	shr.u32 	%r162, %r158, 31;
	add.s32 	%r163, %r158, %r162;
	shr.s32 	%r164, %r163, 1;
	mul.wide.s32 	%rd81, %r164, 2;
	add.s64 	%rd82, %rd2, %rd81;
	ld.global.v2.u8 	{%rs17, %rs18}, [%rd82];
	setp.eq.s16 	%p46, %rs17, 0;
	mul.f32 	%f173, %f172, %f130;
	selp.f32 	%f593, %f129, %f173, %p46;
	setp.eq.s16 	%p47, %rs18, 0;
	mov.f32 	%f592, %f129;
	@%p47 bra 	$L__BB199_39;
	ld.global.f32 	%f174, [%rd30+4];
	mul.f32 	%f592, %f174, %f130;
$L__BB199_39:
	max.f32 	%f175, %f566, %f593;
	max.f32 	%f566, %f175, %f592;
$L__BB199_40:
	setp.le.s64 	%p48, %rd49, %rd15;
	mov.f32 	%f596, 0fFF800000;
	mov.f32 	%f597, %f596;
	@%p48 bra 	$L__BB199_44;
	cvt.u32.u64 	%r165, %rd15;
	setp.eq.s64 	%p49, %rd41, 1;
	setp.eq.s64 	%p50, %rd40, 1;
	add.s32 	%r166, %r165, %r4;
	div.s32 	%r167, %r166, %r5;
	mul.lo.s32 	%r168, %r167, %r5;
	sub.s32 	%r169, %r166, %r168;
	selp.b32 	%r170, 0, %r167, %p50;
	selp.b32 	%r171, 0, %r169, %p49;
	mul.lo.s32 	%r172, %r7, %r170;
	mad.lo.s32 	%r173, %r8, %r171, %r172;
	shr.u32 	%r174, %r166, 31;
	add.s32 	%r175, %r166, %r174;
	shr.s32 	%r176, %r175, 1;
	mul.wide.s32 	%rd83, %r176, 8;
	add.s64 	%rd31, %rd1, %rd83;
	ld.global.f32 	%f177, [%rd31];
	shr.u32 	%r177, %r173, 31;
	add.s32 	%r178, %r173, %r177;
	shr.s32 	%r179, %r178, 1;
	mul.wide.s32 	%rd84, %r179, 2;
	add.s64 	%rd85, %rd2, %rd84;
	ld.global.v2.u8 	{%rs19, %rs20}, [%rd85];
	setp.eq.s16 	%p51, %rs19, 0;
	mul.f32 	%f178, %f177, %f130;
	selp.f32 	%f597, %f129, %f178, %p51;
	setp.eq.s16 	%p52, %rs20, 0;
	mov.f32 	%f596, %f129;
	@%p52 bra 	$L__BB199_43;
	ld.global.f32 	%f179, [%rd31+4];
	mul.f32 	%f596, %f179, %f130;
$L__BB199_43:
	max.f32 	%f180, %f566, %f597;
	max.f32 	%f566, %f180, %f596;
$L__BB199_44:
	setp.le.s64 	%p53, %rd49, %rd16;
	mov.f32 	%f600, 0fFF800000;
	mov.f32 	%f601, %f600;
	@%p53 bra 	$L__BB199_48;
	cvt.u32.u64 	%r180, %rd16;
	setp.eq.s64 	%p54, %rd41, 1;
	setp.eq.s64 	%p55, %rd40, 1;
	add.s32 	%r181, %r180, %r4;
	div.s32 	%r182, %r181, %r5;
	mul.lo.s32 	%r183, %r182, %r5;
	sub.s32 	%r184, %r181, %r183;
	selp.b32 	%r185, 0, %r182, %p55;
	selp.b32 	%r186, 0, %r184, %p54;
	mul.lo.s32 	%r187, %r7, %r185;
	mad.lo.s32 	%r188, %r8, %r186, %r187;
	shr.u32 	%r189, %r181, 31;
	add.s32 	%r190, %r181, %r189;
	shr.s32 	%r191, %r190, 1;
	mul.wide.s32 	%rd86, %r191, 8;
	add.s64 	%rd32, %rd1, %rd86;
	ld.global.f32 	%f182, [%rd32];
	shr.u32 	%r192, %r188, 31;
	add.s32 	%r193, %r188, %r192;
	shr.s32 	%r194, %r193, 1;
	mul.wide.s32 	%rd87, %r194, 2;
	add.s64 	%rd88, %rd2, %rd87;
	ld.global.v2.u8 	{%rs21, %rs22}, [%rd88];
	setp.eq.s16 	%p56, %rs21, 0;
	mul.f32 	%f183, %f182, %f130;
	selp.f32 	%f601, %f129, %f183, %p56;
	setp.eq.s16 	%p57, %rs22, 0;
	mov.f32 	%f600, %f129;
	@%p57 bra 	$L__BB199_47;
	ld.global.f32 	%f184, [%rd32+4];
	mul.f32 	%f600, %f184, %f130;
$L__BB199_47:
	max.f32 	%f185, %f566, %f601;
	max.f32 	%f566, %f185, %f600;
$L__BB199_48:
	setp.le.s64 	%p58, %rd49, %rd17;
	mov.f32 	%f604, 0fFF800000;
	mov.f32 	%f605, %f604;
	@%p58 bra 	$L__BB199_52;
	cvt.u32.u64 	%r195, %rd17;
	setp.eq.s64 	%p59, %rd41, 1;
	setp.eq.s64 	%p60, %rd40, 1;
	add.s32 	%r196, %r195, %r4;
	div.s32 	%r197, %r196, %r5;
	mul.lo.s32 	%r198, %r197, %r5;
	sub.s32 	%r199, %r196, %r198;
	selp.b32 	%r200, 0, %r197, %p60;
	selp.b32 	%r201, 0, %r199, %p59;
	mul.lo.s32 	%r202, %r7, %r200;
	mad.lo.s32 	%r203, %r8, %r201, %r202;
	shr.u32 	%r204, %r196, 31;
	add.s32 	%r205, %r196, %r204;
	shr.s32 	%r206, %r205, 1;
	mul.wide.s32 	%rd89, %r206, 8;
	add.s64 	%rd33, %rd1, %rd89;
	ld.global.f32 	%f187, [%rd33];
	shr.u32 	%r207, %r203, 31;
	add.s32 	%r208, %r203, %r207;
	shr.s32 	%r209, %r208, 1;
	mul.wide.s32 	%rd90, %r209, 2;
	add.s64 	%rd91, %rd2, %rd90;
	ld.global.v2.u8 	{%rs23, %rs24}, [%rd91];
	setp.eq.s16 	%p61, %rs23, 0;
	mul.f32 	%f188, %f187, %f130;
	selp.f32 	%f605, %f129, %f188, %p61;
	setp.eq.s16 	%p62, %rs24, 0;
	mov.f32 	%f604, %f129;
	@%p62 bra 	$L__BB199_51;
	ld.global.f32 	%f189, [%rd33+4];
	mul.f32 	%f604, %f189, %f130;
$L__BB199_51:
	max.f32 	%f190, %f566, %f605;
	max.f32 	%f566, %f190, %f604;
$L__BB199_52:
	setp.le.s64 	%p63, %rd49, %rd18;
	mov.f32 	%f608, 0fFF800000;
	mov.f32 	%f609, %f608;
	@%p63 bra 	$L__BB199_56;
	cvt.u32.u64 	%r210, %rd18;
	setp.eq.s64 	%p64, %rd41, 1;
	setp.eq.s64 	%p65, %rd40, 1;
	add.s32 	%r211, %r210, %r4;
	div.s32 	%r212, %r211, %r5;
	mul.lo.s32 	%r213, %r212, %r5;
	sub.s32 	%r214, %r211, %r213;
	selp.b32 	%r215, 0, %r212, %p65;
	selp.b32 	%r216, 0, %r214, %p64;
	mul.lo.s32 	%r217, %r7, %r215;
	mad.lo.s32 	%r218, %r8, %r216, %r217;
	shr.u32 	%r219, %r211, 31;
	add.s32 	%r220, %r211, %r219;
	shr.s32 	%r221, %r220, 1;
	mul.wide.s32 	%rd92, %r221, 8;
	add.s64 	%rd34, %rd1, %rd92;
	ld.global.f32 	%f192, [%rd34];
	shr.u32 	%r222, %r218, 31;
	add.s32 	%r223, %r218, %r222;
	shr.s32 	%r224, %r223, 1;
	mul.wide.s32 	%rd93, %r224, 2;
	add.s64 	%rd94, %rd2, %rd93;
	ld.global.v2.u8 	{%rs25, %rs26}, [%rd94];
	setp.eq.s16 	%p66, %rs25, 0;
	mul.f32 	%f193, %f192, %f130;
	selp.f32 	%f609, %f129, %f193, %p66;
	setp.eq.s16 	%p67, %rs26, 0;
	mov.f32 	%f608, %f129;
	@%p67 bra 	$L__BB199_55;
	ld.global.f32 	%f194, [%rd34+4];
	mul.f32 	%f608, %f194, %f130;
$L__BB199_55:
	max.f32 	%f195, %f566, %f609;
	max.f32 	%f566, %f195, %f608;
$L__BB199_56:
	setp.le.s64 	%p68, %rd49, %rd19;
	mov.f32 	%f612, 0fFF800000;
	mov.f32 	%f613, %f612;
	@%p68 bra 	$L__BB199_60;
	cvt.u32.u64 	%r225, %rd19;
	setp.eq.s64 	%p69, %rd41, 1;
	setp.eq.s64 	%p70, %rd40, 1;
	add.s32 	%r226, %r225, %r4;
	div.s32 	%r227, %r226, %r5;
	mul.lo.s32 	%r228, %r227, %r5;
	sub.s32 	%r229, %r226, %r228;
	selp.b32 	%r230, 0, %r227, %p70;
	selp.b32 	%r231, 0, %r229, %p69;
	mul.lo.s32 	%r232, %r7, %r230;
	mad.lo.s32 	%r233, %r8, %r231, %r232;
	shr.u32 	%r234, %r226, 31;
	add.s32 	%r235, %r226, %r234;
	shr.s32 	%r236, %r235, 1;
	mul.wide.s32 	%rd95, %r236, 8;
	add.s64 	%rd35, %rd1, %rd95;
	ld.global.f32 	%f197, [%rd35];
	shr.u32 	%r237, %r233, 31;
	add.s32 	%r238, %r233, %r237;
	shr.s32 	%r239, %r238, 1;
	mul.wide.s32 	%rd96, %r239, 2;
	add.s64 	%rd97, %rd2, %rd96;
	ld.global.v2.u8 	{%rs27, %rs28}, [%rd97];
	setp.eq.s16 	%p71, %rs27, 0;
	mul.f32 	%f198, %f197, %f130;
	selp.f32 	%f613, %f129, %f198, %p71;
	setp.eq.s16 	%p72, %rs28, 0;
	mov.f32 	%f612, %f129;
	@%p72 bra 	$L__BB199_59;
	ld.global.f32 	%f199, [%rd35+4];
	mul.f32 	%f612, %f199, %f130;
$L__BB199_59:
	max.f32 	%f200, %f566, %f613;
	max.f32 	%f566, %f200, %f612;
$L__BB199_60:
	setp.le.s64 	%p73, %rd49, %rd6;
	mov.b32 	%r240, %f566;
	shfl.sync.bfly.b32	%r241|%p74, %r240, 16, 31, -1;
	mov.b32 	%f201, %r241;
	max.f32 	%f202, %f566, %f201;
	mov.b32 	%r242, %f202;
	shfl.sync.bfly.b32	%r243|%p75, %r242, 8, 31, -1;
	mov.b32 	%f203, %r243;
	max.f32 	%f204, %f202, %f203;
	mov.b32 	%r244, %f204;
	shfl.sync.bfly.b32	%r245|%p76, %r244, 4, 31, -1;
	mov.b32 	%f205, %r245;
	max.f32 	%f206, %f204, %f205;
	mov.b32 	%r246, %f206;
	shfl.sync.bfly.b32	%r247|%p77, %r246, 2, 31, -1;
	mov.b32 	%f207, %r247;
	max.f32 	%f208, %f206, %f207;
	mov.b32 	%r248, %f208;
	shfl.sync.bfly.b32	%r249|%p78, %r248, 1, 31, -1;
	mov.b32 	%f209, %r249;
	max.f32 	%f210, %f208, %f209;
	sub.f32 	%f211, %f561, %f210;
	fma.rn.f32 	%f212, %f211, 0f3BBB989D, 0f3F000000;
	cvt.sat.f32.f32 	%f213, %f212;
	mov.f32 	%f214, 0f4B400001;
	mov.f32 	%f215, 0f437C0000;
	fma.rm.f32 	%f216, %f213, %f215, %f214;
	add.f32 	%f217, %f216, 0fCB40007F;
	neg.f32 	%f218, %f217;
	fma.rn.f32 	%f219, %f211, 0f3FB8AA3B, %f218;
	fma.rn.f32 	%f220, %f211, 0f32A57060, %f219;
	mov.b32 	%r250, %f216;
	shl.b32 	%r251, %r250, 23;
	mov.b32 	%f221, %r251;
	ex2.approx.ftz.f32 	%f222, %f220;
	mul.f32 	%f223, %f222, %f221;
	add.f32 	%f224, %f223, 0f00000000;
	sub.f32 	%f225, %f560, %f210;
	fma.rn.f32 	%f226, %f225, 0f3BBB989D, 0f3F000000;
	cvt.sat.f32.f32 	%f227, %f226;
	fma.rm.f32 	%f228, %f227, %f215, %f214;
	add.f32 	%f229, %f228, 0fCB40007F;
	neg.f32 	%f230, %f229;
	fma.rn.f32 	%f231, %f225, 0f3FB8AA3B, %f230;
	fma.rn.f32 	%f232, %f225, 0f32A57060, %f231;
	mov.b32 	%r252, %f228;
	shl.b32 	%r253, %r252, 23;
	mov.b32 	%f233, %r253;
	ex2.approx.ftz.f32 	%f234, %f232;
	mul.f32 	%f235, %f234, %f233;
	add.f32 	%f236, %f224, %f235;
	sub.f32 	%f237, %f565, %f210;
	fma.rn.f32 	%f238, %f237, 0f3BBB989D, 0f3F000000;
	cvt.sat.f32.f32 	%f239, %f238;
	fma.rm.f32 	%f240, %f239, %f215, %f214;
	add.f32 	%f241, %f240, 0fCB40007F;
	neg.f32 	%f242, %f241;
	fma.rn.f32 	%f243, %f237, 0f3FB8AA3B, %f242;
	fma.rn.f32 	%f244, %f237, 0f32A57060, %f243;
	mov.b32 	%r254, %f240;
	shl.b32 	%r255, %r254, 23;
	mov.b32 	%f245, %r255;
	ex2.approx.ftz.f32 	%f246, %f244;
	mul.f32 	%f247, %f246, %f245;
	add.f32 	%f248, %f236, %f247;
	sub.f32 	%f249, %f564, %f210;
	fma.rn.f32 	%f250, %f249, 0f3BBB989D, 0f3F000000;
	cvt.sat.f32.f32 	%f251, %f250;
	fma.rm.f32 	%f252, %f251, %f215, %f214;
	add.f32 	%f253, %f252, 0fCB40007F;
	neg.f32 	%f254, %f253;
	fma.rn.f32 	%f255, %f249, 0f3FB8AA3B, %f254;
	fma.rn.f32 	%f256, %f249, 0f32A57060, %f255;
	mov.b32 	%r256, %f252;
	shl.b32 	%r257, %r256, 23;
	mov.b32 	%f257, %r257;
	ex2.approx.ftz.f32 	%f258, %f256;
	mul.f32 	%f259, %f258, %f257;
	add.f32 	%f260, %f248, %f259;
	sub.f32 	%f261, %f569, %f210;
	fma.rn.f32 	%f262, %f261, 0f3BBB989D, 0f3F000000;
	cvt.sat.f32.f32 	%f263, %f262;
	fma.rm.f32 	%f264, %f263, %f215, %f214;
	add.f32 	%f265, %f264, 0fCB40007F;
	neg.f32 	%f266, %f265;
	fma.rn.f32 	%f267, %f261, 0f3FB8AA3B, %f266;
	fma.rn.f32 	%f268, %f261, 0f32A57060, %f267;
	mov.b32 	%r258, %f264;
	shl.b32 	%r259, %r258, 23;
	mov.b32 	%f269, %r259;
	ex2.approx.ftz.f32 	%f270, %f268;
	mul.f32 	%f271, %f270, %f269;
	add.f32 	%f272, %f260, %f271;
	sub.f32 	%f273, %f568, %f210;
	fma.rn.f32 	%f274, %f273, 0f3BBB989D, 0f3F000000;
	cvt.sat.f32.f32 	%f275, %f274;
	fma.rm.f32 	%f276, %f275, %f215, %f214;
	add.f32 	%f277, %f276, 0fCB40007F;
	neg.f32 	%f278, %f277;
	fma.rn.f32 	%f279, %f273, 0f3FB8AA3B, %f278;
	fma.rn.f32 	%f280, %f273, 0f32A57060, %f279;
	mov.b32 	%r260, %f276;
	shl.b32 	%r261, %r260, 23;
	mov.b32 	%f281, %r261;
	ex2.approx.ftz.f32 	%f282, %f280;
	mul.f32 	%f283, %f282, %f281;
	add.f32 	%f284, %f272, %f283;
	sub.f32 	%f285, %f573, %f210;
	fma.rn.f32 	%f286, %f285, 0f3BBB989D, 0f3F000000;
	cvt.sat.f32.f32 	%f287, %f286;
	fma.rm.f32 	%f288, %f287, %f215, %f214;
	add.f32 	%f289, %f288, 0fCB40007F;
	neg.f32 	%f290, %f289;
	fma.rn.f32 	%f291, %f285, 0f3FB8AA3B, %f290;
	fma.rn.f32 	%f292, %f285, 0f32A57060, %f291;
	mov.b32 	%r262, %f288;
	shl.b32 	%r263, %r262, 23;
	mov.b32 	%f293, %r263;
	ex2.approx.ftz.f32 	%f294, %f292;
	mul.f32 	%f295, %f294, %f293;
	add.f32 	%f296, %f284, %f295;
	sub.f32 	%f297, %f572, %f210;
	fma.rn.f32 	%f298, %f297, 0f3BBB989D, 0f3F000000;
	cvt.sat.f32.f32 	%f299, %f298;
	fma.rm.f32 	%f300, %f299, %f215, %f214;
	add.f32 	%f301, %f300, 0fCB40007F;
	neg.f32 	%f302, %f301;
	fma.rn.f32 	%f303, %f297, 0f3FB8AA3B, %f302;
	fma.rn.f32 	%f304, %f297, 0f32A57060, %f303;
	mov.b32 	%r264, %f300;
	shl.b32 	%r265, %r264, 23;
	mov.b32 	%f305, %r265;
	ex2.approx.ftz.f32 	%f306, %f304;
	mul.f32 	%f307, %f306, %f305;
	add.f32 	%f308, %f296, %f307;
	sub.f32 	%f309, %f577, %f210;
	fma.rn.f32 	%f310, %f309, 0f3BBB989D, 0f3F000000;
	cvt.sat.f32.f32 	%f311, %f310;
	fma.rm.f32 	%f312, %f311, %f215, %f214;
	add.f32 	%f313, %f312, 0fCB40007F;
	neg.f32 	%f314, %f313;
	fma.rn.f32 	%f315, %f309, 0f3FB8AA3B, %f314;
	fma.rn.f32 	%f316, %f309, 0f32A57060, %f315;
	mov.b32 	%r266, %f312;
	shl.b32 	%r267, %r266, 23;
	mov.b32 	%f317, %r267;
	ex2.approx.ftz.f32 	%f318, %f316;
	mul.f32 	%f319, %f318, %f317;
	add.f32 	%f320, %f308, %f319;
	sub.f32 	%f321, %f576, %f210;
	fma.rn.f32 	%f322, %f321, 0f3BBB989D, 0f3F000000;
	cvt.sat.f32.f32 	%f323, %f322;
	fma.rm.f32 	%f324, %f323, %f215, %f214;
	add.f32 	%f325, %f324, 0fCB40007F;
	neg.f32 	%f326, %f325;
	fma.rn.f32 	%f327, %f321, 0f3FB8AA3B, %f326;
	fma.rn.f32 	%f328, %f321, 0f32A57060, %f327;
	mov.b32 	%r268, %f324;
	shl.b32 	%r269, %r268, 23;
	mov.b32 	%f329, %r269;
	ex2.approx.ftz.f32 	%f330, %f328;
	mul.f32 	%f331, %f330, %f329;
	add.f32 	%f332, %f320, %f331;
	sub.f32 	%f333, %f581, %f210;
	fma.rn.f32 	%f334, %f333, 0f3BBB989D, 0f3F000000;
	cvt.sat.f32.f32 	%f335, %f334;
	fma.rm.f32 	%f336, %f335, %f215, %f214;
	add.f32 	%f337, %f336, 0fCB40007F;
	neg.f32 	%f338, %f337;
	fma.rn.f32 	%f339, %f333, 0f3FB8AA3B, %f338;
	fma.rn.f32 	%f340, %f333, 0f32A57060, %f339;
	mov.b32 	%r270, %f336;
	shl.b32 	%r271, %r270, 23;
	mov.b32 	%f341, %r271;
	ex2.approx.ftz.f32 	%f342, %f340;
	mul.f32 	%f343, %f342, %f341;
	add.f32 	%f344, %f332, %f343;
	sub.f32 	%f345, %f580, %f210;
	fma.rn.f32 	%f346, %f345, 0f3BBB989D, 0f3F000000;
	cvt.sat.f32.f32 	%f347, %f346;
	fma.rm.f32 	%f348, %f347, %f215, %f214;
	add.f32 	%f349, %f348, 0fCB40007F;
	neg.f32 	%f350, %f349;
	fma.rn.f32 	%f351, %f345, 0f3FB8AA3B, %f350;
	fma.rn.f32 	%f352, %f345, 0f32A57060, %f351;
	mov.b32 	%r272, %f348;
	shl.b32 	%r273, %r272, 23;
	mov.b32 	%f353, %r273;
	ex2.approx.ftz.f32 	%f354, %f352;
	mul.f32 	%f355, %f354, %f353;
	add.f32 	%f356, %f344, %f355;
	sub.f32 	%f357, %f585, %f210;
	fma.rn.f32 	%f358, %f357, 0f3BBB989D, 0f3F000000;
	cvt.sat.f32.f32 	%f359, %f358;
	fma.rm.f32 	%f360, %f359, %f215, %f214;
	add.f32 	%f361, %f360, 0fCB40007F;
	neg.f32 	%f362, %f361;
	fma.rn.f32 	%f363, %f357, 0f3FB8AA3B, %f362;
	fma.rn.f32 	%f364, %f357, 0f32A57060, %f363;
	mov.b32 	%r274, %f360;
	shl.b32 	%r275, %r274, 23;
	mov.b32 	%f365, %r275;
	ex2.approx.ftz.f32 	%f366, %f364;
	mul.f32 	%f367, %f366, %f365;
	add.f32 	%f368, %f356, %f367;
	sub.f32 	%f369, %f584, %f210;
	fma.rn.f32 	%f370, %f369, 0f3BBB989D, 0f3F000000;
	cvt.sat.f32.f32 	%f371, %f370;
	fma.rm.f32 	%f372, %f371, %f215, %f214;
	add.f32 	%f373, %f372, 0fCB40007F;
	neg.f32 	%f374, %f373;
	fma.rn.f32 	%f375, %f369, 0f3FB8AA3B, %f374;
	fma.rn.f32 	%f376, %f369, 0f32A57060, %f375;
	mov.b32 	%r276, %f372;
	shl.b32 	%r277, %r276, 23;
	mov.b32 	%f377, %r277;
	ex2.approx.ftz.f32 	%f378, %f376;
	mul.f32 	%f379, %f378, %f377;
	add.f32 	%f380, %f368, %f379;
	sub.f32 	%f381, %f589, %f210;
	fma.rn.f32 	%f382, %f381, 0f3BBB989D, 0f3F000000;
	cvt.sat.f32.f32 	%f383, %f382;
	fma.rm.f32 	%f384, %f383, %f215, %f214;
	add.f32 	%f385, %f384, 0fCB40007F;
	neg.f32 	%f386, %f385;
	fma.rn.f32 	%f387, %f381, 0f3FB8AA3B, %f386;
	fma.rn.f32 	%f388, %f381, 0f32A57060, %f387;
	mov.b32 	%r278, %f384;
	shl.b32 	%r279, %r278, 23;
	mov.b32 	%f389, %r279;
	ex2.approx.ftz.f32 	%f390, %f388;
	mul.f32 	%f391, %f390, %f389;
	add.f32 	%f392, %f380, %f391;
	sub.f32 	%f393, %f588, %f210;
	fma.rn.f32 	%f394, %f393, 0f3BBB989D, 0f3F000000;
	cvt.sat.f32.f32 	%f395, %f394;
	fma.rm.f32 	%f396, %f395, %f215, %f214;
	add.f32 	%f397, %f396, 0fCB40007F;
	neg.f32 	%f398, %f397;
	fma.rn.f32 	%f399, %f393, 0f3FB8AA3B, %f398;
	fma.rn.f32 	%f400, %f393, 0f32A57060, %f399;
	mov.b32 	%r280, %f396;
	shl.b32 	%r281, %r280, 23;
	mov.b32 	%f401, %r281;
	ex2.approx.ftz.f32 	%f402, %f400;
	mul.f32 	%f403, %f402, %f401;
	add.f32 	%f404, %f392, %f403;
	sub.f32 	%f405, %f593, %f210;
	fma.rn.f32 	%f406, %f405, 0f3BBB989D, 0f3F000000;
	cvt.sat.f32.f32 	%f407, %f406;
	fma.rm.f32 	%f408, %f407, %f215, %f214;
	add.f32 	%f409, %f408, 0fCB40007F;
	neg.f32 	%f410, %f409;
	fma.rn.f32 	%f411, %f405, 0f3FB8AA3B, %f410;
	fma.rn.f32 	%f412, %f405, 0f32A57060, %f411;
	mov.b32 	%r282, %f408;
	shl.b32 	%r283, %r282, 23;
	mov.b32 	%f413, %r283;
	ex2.approx.ftz.f32 	%f414, %f412;
	mul.f32 	%f415, %f414, %f413;
	add.f32 	%f416, %f404, %f415;
	sub.f32 	%f417, %f592, %f210;
	fma.rn.f32 	%f418, %f417, 0f3BBB989D, 0f3F000000;
	cvt.sat.f32.f32 	%f419, %f418;
	fma.rm.f32 	%f420, %f419, %f215, %f214;
	add.f32 	%f421, %f420, 0fCB40007F;
	neg.f32 	%f422, %f421;
	fma.rn.f32 	%f423, %f417, 0f3FB8AA3B, %f422;
	fma.rn.f32 	%f424, %f417, 0f32A57060, %f423;
	mov.b32 	%r284, %f420;
	shl.b32 	%r285, %r284, 23;
	mov.b32 	%f425, %r285;
	ex2.approx.ftz.f32 	%f426, %f424;
	mul.f32 	%f427, %f426, %f425;
	add.f32 	%f428, %f416, %f427;
	sub.f32 	%f429, %f597, %f210;
	fma.rn.f32 	%f430, %f429, 0f3BBB989D, 0f3F000000;
	cvt.sat.f32.f32 	%f431, %f430;
	fma.rm.f32 	%f432, %f431, %f215, %f214;
	add.f32 	%f433, %f432, 0fCB40007F;
	neg.f32 	%f434, %f433;
	fma.rn.f32 	%f435, %f429, 0f3FB8AA3B, %f434;
	fma.rn.f32 	%f436, %f429, 0f32A57060, %f435;
	mov.b32 	%r286, %f432;
	shl.b32 	%r287, %r286, 23;
	mov.b32 	%f437, %r287;
	ex2.approx.ftz.f32 	%f438, %f436;
	mul.f32 	%f439, %f438, %f437;
	add.f32 	%f440, %f428, %f439;
	sub.f32 	%f441, %f596, %f210;
	fma.rn.f32 	%f442, %f441, 0f3BBB989D, 0f3F000000;
	cvt.sat.f32.f32 	%f443, %f442;
	fma.rm.f32 	%f444, %f443, %f215, %f214;
	add.f32 	%f445, %f444, 0fCB40007F;
	neg.f32 	%f446, %f445;
	fma.rn.f32 	%f447, %f441, 0f3FB8AA3B, %f446;
	fma.rn.f32 	%f448, %f441, 0f32A57060, %f447;
	mov.b32 	%r288, %f444;
	shl.b32 	%r289, %r288, 23;
	mov.b32 	%f449, %r289;
	ex2.approx.ftz.f32 	%f450, %f448;
	mul.f32 	%f451, %f450, %f449;
	add.f32 	%f452, %f440, %f451;
	sub.f32 	%f453, %f601, %f210;
	fma.rn.f32 	%f454, %f453, 0f3BBB989D, 0f3F000000;
	cvt.sat.f32.f32 	%f455, %f454;
	fma.rm.f32 	%f456, %f455, %f215, %f214;
	add.f32 	%f457, %f456, 0fCB40007F;
	neg.f32 	%f458, %f457;
	fma.rn.f32 	%f459, %f453, 0f3FB8AA3B, %f458;
	fma.rn.f32 	%f460, %f453, 0f32A57060, %f459;
	mov.b32 	%r290, %f456;
	shl.b32 	%r291, %r290, 23;
	mov.b32 	%f461, %r291;
	ex2.approx.ftz.f32 	%f462, %f460;
	mul.f32 	%f463, %f462, %f461;
	add.f32 	%f464, %f452, %f463;
	sub.f32 	%f465, %f600, %f210;
	fma.rn.f32 	%f466, %f465, 0f3BBB989D, 0f3F000000;
	cvt.sat.f32.f32 	%f467, %f466;
	fma.rm.f32 	%f468, %f467, %f215, %f214;
	add.f32 	%f469, %f468, 0fCB40007F;
	neg.f32 	%f470, %f469;
	fma.rn.f32 	%f471, %f465, 0f3FB8AA3B, %f470;
	fma.rn.f32 	%f472, %f465, 0f32A57060, %f471;
	mov.b32 	%r292, %f468;
	shl.b32 	%r293, %r292, 23;
	mov.b32 	%f473, %r293;
	ex2.approx.ftz.f32 	%f474, %f472;
	mul.f32 	%f475, %f474, %f473;
	add.f32 	%f476, %f464, %f475;
	sub.f32 	%f477, %f605, %f210;
	fma.rn.f32 	%f478, %f477, 0f3BBB989D, 0f3F000000;
	cvt.sat.f32.f32 	%f479, %f478;
	fma.rm.f32 	%f480, %f479, %f215, %f214;
	add.f32 	%f481, %f480, 0fCB40007F;
	neg.f32 	%f482, %f481;
	fma.rn.f32 	%f483, %f477, 0f3FB8AA3B, %f482;
	fma.rn.f32 	%f484, %f477, 0f32A57060, %f483;
	mov.b32 	%r294, %f480;
	shl.b32 	%r295, %r294, 23;
	mov.b32 	%f485, %r295;
	ex2.approx.ftz.f32 	%f486, %f484;
	mul.f32 	%f487, %f486, %f485;
	add.f32 	%f488, %f476, %f487;
	sub.f32 	%f489, %f604, %f210;
	fma.rn.f32 	%f490, %f489, 0f3BBB989D, 0f3F000000;
	cvt.sat.f32.f32 	%f491, %f490;
	fma.rm.f32 	%f492, %f491, %f215, %f214;
	add.f32 	%f493, %f492, 0fCB40007F;
	neg.f32 	%f494, %f493;
	fma.rn.f32 	%f495, %f489, 0f3FB8AA3B, %f494;
	fma.rn.f32 	%f496, %f489, 0f32A57060, %f495;
	mov.b32 	%r296, %f492;
	shl.b32 	%r297, %r296, 23;
	mov.b32 	%f497, %r297;
	ex2.approx.ftz.f32 	%f498, %f496;
	mul.f32 	%f499, %f498, %f497;
	add.f32 	%f500, %f488, %f499;
	sub.f32 	%f501, %f609, %f210;
	fma.rn.f32 	%f502, %f501, 0f3BBB989D, 0f3F000000;
	cvt.sat.f32.f32 	%f503, %f502;
	fma.rm.f32 	%f504, %f503, %f215, %f214;
	add.f32 	%f505, %f504, 0fCB40007F;
	neg.f32 	%f506, %f505;
	fma.rn.f32 	%f507, %f501, 0f3FB8AA3B, %f506;
	fma.rn.f32 	%f508, %f501, 0f32A57060, %f507;
	mov.b32 	%r298, %f504;
	shl.b32 	%r299, %r298, 23;
	mov.b32 	%f509, %r299;
	ex2.approx.ftz.f32 	%f510, %f508;
	mul.f32 	%f511, %f510, %f509;
	add.f32 	%f512, %f500, %f511;
	sub.f32 	%f513, %f608, %f210;
	fma.rn.f32 	%f514, %f513, 0f3BBB989D, 0f3F000000;
	cvt.sat.f32.f32 	%f515, %f514;
	fma.rm.f32 	%f516, %f515, %f215, %f214;
	add.f32 	%f517, %f516, 0fCB40007F;
	neg.f32 	%f518, %f517;
	fma.rn.f32 	%f519, %f513, 0f3FB8AA3B, %f518;
	fma.rn.f32 	%f520, %f513, 0f32A57060, %f519;
	mov.b32 	%r300, %f516;
	shl.b32 	%r301, %r300, 23;
	mov.b32 	%f521, %r301;
	ex2.approx.ftz.f32 	%f522, %f520;
	mul.f32 	%f523, %f522, %f521;
	add.f32 	%f524, %f512, %f523;
	sub.f32 	%f525, %f613, %f210;
	fma.rn.f32 	%f526, %f525, 0f3BBB989D, 0f3F000000;
	cvt.sat.f32.f32 	%f527, %f526;
	fma.rm.f32 	%f528, %f527, %f215, %f214;
	add.f32 	%f529, %f528, 0fCB40007F;
	neg.f32 	%f530, %f529;
	fma.rn.f32 	%f531, %f525, 0f3FB8AA3B, %f530;
	fma.rn.f32 	%f532, %f525, 0f32A57060, %f531;
	mov.b32 	%r302, %f528;
	shl.b32 	%r303, %r302, 23;
	mov.b32 	%f533, %r303;
	ex2.approx.ftz.f32 	%f534, %f532;
	mul.f32 	%f535, %f534, %f533;
	add.f32 	%f536, %f524, %f535;
	sub.f32 	%f537, %f612, %f210;
	fma.rn.f32 	%f538, %f537, 0f3BBB989D, 0f3F000000;
	cvt.sat.f32.f32 	%f539, %f538;
	fma.rm.f32 	%f540, %f539, %f215, %f214;
	add.f32 	%f541, %f540, 0fCB40007F;
	neg.f32 	%f542, %f541;
	fma.rn.f32 	%f543, %f537, 0f3FB8AA3B, %f542;
	fma.rn.f32 	%f544, %f537, 0f32A57060, %f543;
	mov.b32 	%r304, %f540;
	shl.b32 	%r305, %r304, 23;
	mov.b32 	%f545, %r305;
	ex2.approx.ftz.f32 	%f546, %f544;
	mul.f32 	%f547, %f546, %f545;
	add.f32 	%f548, %f536, %f547;
	mov.b32 	%r306, %f548;
	shfl.sync.bfly.b32	%r307|%p79, %r306, 16, 31, -1;
	mov.b32 	%f549, %r307;
	add.f32 	%f550, %f548, %f549;
	mov.b32 	%r308, %f550;
	shfl.sync.bfly.b32	%r309|%p80, %r308, 8, 31, -1;
	mov.b32 	%f551, %r309;
	add.f32 	%f552, %f550, %f551;
	mov.b32 	%r310, %f552;
	shfl.sync.bfly.b32	%r311|%p81, %r310, 4, 31, -1;
	mov.b32 	%f553, %r311;
	add.f32 	%f554, %f552, %f553;
	mov.b32 	%r312, %f554;
	shfl.sync.bfly.b32	%r313|%p82, %r312, 2, 31, -1;
	mov.b32 	%f555, %r313;
	add.f32 	%f556, %f554, %f555;
	mov.b32 	%r314, %f556;
	shfl.sync.bfly.b32	%r315|%p83, %r314, 1, 31, -1;
	mov.b32 	%f557, %r315;
	add.f32 	%f558, %f556, %f557;
	div.rn.f32 	%f101, %f223, %f558;
	div.rn.f32 	%f102, %f235, %f558;
	div.rn.f32 	%f103, %f247, %f558;
	div.rn.f32 	%f104, %f259, %f558;
	div.rn.f32 	%f105, %f271, %f558;
	div.rn.f32 	%f106, %f283, %f558;
	div.rn.f32 	%f107, %f295, %f558;
	div.rn.f32 	%f108, %f307, %f558;
	div.rn.f32 	%f109, %f319, %f558;
	div.rn.f32 	%f110, %f331, %f558;
	div.rn.f32 	%f111, %f343, %f558;
	div.rn.f32 	%f112, %f355, %f558;
	div.rn.f32 	%f113, %f367, %f558;
	div.rn.f32 	%f114, %f379, %f558;
	div.rn.f32 	%f115, %f391, %f558;
	div.rn.f32 	%f116, %f403, %f558;
	div.rn.f32 	%f117, %f415, %f558;
	div.rn.f32 	%f118, %f427, %f558;
	div.rn.f32 	%f119, %f439, %f558;
	div.rn.f32 	%f120, %f451, %f558;
	div.rn.f32 	%f121, %f463, %f558;
	div.rn.f32 	%f122, %f475, %f558;
	div.rn.f32 	%f123, %f487, %f558;
	div.rn.f32 	%f124, %f499, %f558;
	div.rn.f32 	%f125, %f511, %f558;
	div.rn.f32 	%f126, %f523, %f558;
	div.rn.f32 	%f127, %f535, %f558;
	div.rn.f32 	%f128, %f547, %f558;
	mul.lo.s64 	%rd36, %rd185, %rd47;
	@%p73 bra 	$L__BB199_62;
	add.s64 	%rd98, %rd36, %rd6;
	shr.u64 	%rd99, %rd98, 63;
	add.s64 	%rd100, %rd98, %rd99;
	shl.b64 	%rd101, %rd100, 2;
	and.b64  	%rd102, %rd101, -8;
	add.s64 	%rd103, %rd4, %rd102;
	st.global.v2.f32 	[%rd103], {%f101, %f102};
$L__BB199_62:
	setp.le.s64 	%p84, %rd49, %rd7;
	@%p84 bra 	$L__BB199_64;
	add.s64 	%rd104, %rd36, %rd7;
	shr.u64 	%rd105, %rd104, 63;
	add.s64 	%rd106, %rd104, %rd105;
	shl.b64 	%rd107, %rd106, 2;
	and.b64  	%rd108, %rd107, -8;
	add.s64 	%rd109, %rd4, %rd108;
	st.global.v2.f32 	[%rd109], {%f103, %f104};
$L__BB199_64:
	setp.le.s64 	%p85, %rd49, %rd8;
	@%p85 bra 	$L__BB199_66;
	add.s64 	%rd110, %rd36, %rd8;
	shr.u64 	%rd111, %rd110, 63;
	add.s64 	%rd112, %rd110, %rd111;
	shl.b64 	%rd113, %rd112, 2;
	and.b64  	%rd114, %rd113, -8;
	add.s64 	%rd115, %rd4, %rd114;
	st.global.v2.f32 	[%rd115], {%f105, %f106};
$L__BB199_66:
	setp.le.s64 	%p86, %rd49, %rd9;
	@%p86 bra 	$L__BB199_68;
	add.s64 	%rd116, %rd36, %rd9;
	shr.u64 	%rd117, %rd116, 63;
	add.s64 	%rd118, %rd116, %rd117;
	shl.b64 	%rd119, %rd118, 2;
	and.b64  	%rd120, %rd119, -8;
	add.s64 	%rd121, %rd4, %rd120;
	st.global.v2.f32 	[%rd121], {%f107, %f108};
$L__BB199_68:
	setp.le.s64 	%p87, %rd49, %rd10;
	@%p87 bra 	$L__BB199_70;
	add.s64 	%rd122, %rd36, %rd10;
	shr.u64 	%rd123, %rd122, 63;
	add.s64 	%rd124, %rd122, %rd123;
	shl.b64 	%rd125, %rd124, 2;
	and.b64  	%rd126, %rd125, -8;
	add.s64 	%rd127, %rd4, %rd126;
	st.global.v2.f32 	[%rd127], {%f109, %f110};
$L__BB199_70:
	setp.le.s64 	%p88, %rd49, %rd11;
	@%p88 bra 	$L__BB199_72;
	add.s64 	%rd128, %rd36, %rd11;
	shr.u64 	%rd129, %rd128, 63;
	add.s64 	%rd130, %rd128, %rd129;
	shl.b64 	%rd131, %rd130, 2;
	and.b64  	%rd132, %rd131, -8;
	add.s64 	%rd133, %rd4, %rd132;
	st.global.v2.f32 	[%rd133], {%f111, %f112};
$L__BB199_72:
	setp.le.s64 	%p89, %rd49, %rd12;
	@%p89 bra 	$L__BB199_74;
	add.s64 	%rd134, %rd36, %rd12;
	shr.u64 	%rd135, %rd134, 63;
	add.s64 	%rd136, %rd134, %rd135;
	shl.b64 	%rd137, %rd136, 2;
	and.b64  	%rd138, %rd137, -8;
	add.s64 	%rd139, %rd4, %rd138;
	st.global.v2.f32 	[%rd139], {%f113, %f114};
$L__BB199_74:
	setp.le.s64 	%p90, %rd49, %rd13;
	@%p90 bra 	$L__BB199_76;
	add.s64 	%rd140, %rd36, %rd13;
	shr.u64 	%rd141, %rd140, 63;
	add.s64 	%rd142, %rd140, %rd141;
	shl.b64 	%rd143, %rd142, 2;
	and.b64  	%rd144, %rd143, -8;
	add.s64 	%rd145, %rd4, %rd144;
	st.global.v2.f32 	[%rd145], {%f115, %f116};
$L__BB199_76:
	setp.le.s64 	%p91, %rd49, %rd14;
	@%p91 bra 	$L__BB199_78;
	add.s64 	%rd146, %rd36, %rd14;
	shr.u64 	%rd147, %rd146, 63;
	add.s64 	%rd148, %rd146, %rd147;
	shl.b64 	%rd149, %rd148, 2;
	and.b64  	%rd150, %rd149, -8;
	add.s64 	%rd151, %rd4, %rd150;
	st.global.v2.f32 	[%rd151], {%f117, %f118};
$L__BB199_78:
	setp.le.s64 	%p92, %rd49, %rd15;
	@%p92 bra 	$L__BB199_80;
	add.s64 	%rd152, %rd36, %rd15;
	shr.u64 	%rd153, %rd152, 63;
	add.s64 	%rd154, %rd152, %rd153;
	shl.b64 	%rd155, %rd154, 2;
	and.b64  	%rd156, %rd155, -8;
	add.s64 	%rd157, %rd4, %rd156;
	st.global.v2.f32 	[%rd157], {%f119, %f120};
$L__BB199_80:
	setp.le.s64 	%p93, %rd49, %rd16;
	@%p93 bra 	$L__BB199_82;
	add.s64 	%rd158, %rd36, %rd16;
	shr.u64 	%rd159, %rd158, 63;
	add.s64 	%rd160, %rd158, %rd159;
	shl.b64 	%rd161, %rd160, 2;
	and.b64  	%rd162, %rd161, -8;
	add.s64 	%rd163, %rd4, %rd162;
	st.global.v2.f32 	[%rd163], {%f121, %f122};
$L__BB199_82:
	setp.le.s64 	%p94, %rd49, %rd17;
	@%p94 bra 	$L__BB199_84;
	add.s64 	%rd164, %rd36, %rd17;
	shr.u64 	%rd165, %rd164, 63;
	add.s64 	%rd166, %rd164, %rd165;
	shl.b64 	%rd167, %rd166, 2;
	and.b64  	%rd168, %rd167, -8;
	add.s64 	%rd169, %rd4, %rd168;
	st.global.v2.f32 	[%rd169], {%f123, %f124};
$L__BB199_84:
	setp.le.s64 	%p95, %rd49, %rd18;
	@%p95 bra 	$L__BB199_86;
	add.s64 	%rd170, %rd36, %rd18;
	shr.u64 	%rd171, %rd170, 63;
	add.s64 	%rd172, %rd170, %rd171;
	shl.b64 	%rd173, %rd172, 2;
	and.b64  	%rd174, %rd173, -8;
	add.s64 	%rd175, %rd4, %rd174;
	st.global.v2.f32 	[%rd175], {%f125, %f126};
$L__BB199_86:
	setp.le.s64 	%p96, %rd49, %rd19;
	@%p96 bra 	$L__BB199_88;
	add.s64 	%rd176, %rd36, %rd19;
	shr.u64 	%rd177, %rd176, 63;
	add.s64 	%rd178, %rd176, %rd177;
	shl.b64 	%rd179, %rd178, 2;
	and.b64  	%rd180, %rd179, -8;
	add.s64 	%rd181, %rd4, %rd180;
	st.global.v2.f32 	[%rd181], {%f127, %f128};
$L__BB199_88:
	ld.param.u64 	%rd184, [_Z15SoftmaxWarpImplI22BroadcastScaleMaskLoadIffbLm2EiE11DirectStoreIffEfLi2ELi28ELi32ELi1ELb1EL9Algorithm0EEvT_T0_ll_param_2];
	mov.u32 	%r316, %nctaid.x;
	mov.u32 	%r317, %ntid.y;
	mul.lo.s32 	%r318, %r316, %r317;
	cvt.s64.s32 	%rd182, %r318;
	add.s64 	%rd185, %rd185, %rd182;
	setp.lt.s64 	%p97, %rd185, %rd184;
	@%p97 bra 	$L__BB199_4;
$L__BB199_89:
	ret;

}
	// .globl	_Z15SoftmaxWarpImplI22BroadcastScaleMaskLoadIffbLm2EiE11DirectStoreIffEfLi2ELi30ELi32ELi1ELb0EL9Algorithm0EEvT_T0_ll
.visible .entry _Z15SoftmaxWarpImplI22BroadcastScaleMaskLoadIffbLm2EiE11DirectStoreIffEfLi2ELi30ELi32ELi1ELb0EL9Algorithm0EEvT_T0_ll(
	.param .align 8 .b8 _Z15SoftmaxWarpImplI22BroadcastScaleMaskLoadIffbLm2EiE11DirectStoreIffEfLi2ELi30ELi32ELi1ELb0EL9Algorithm0EEvT_T0_ll_param_0[88],
	.param .align 8 .b8 _Z15SoftmaxWarpImplI22BroadcastScaleMaskLoadIffbLm2EiE11DirectStoreIffEfLi2ELi30ELi32ELi1ELb0EL9Algorithm0EEvT_T0_ll_param_1[16],
	.param .u64 _Z15SoftmaxWarpImplI22BroadcastScaleMaskLoadIffbLm2EiE11DirectStoreIffEfLi2ELi30ELi32ELi1ELb0EL9Algorithm0EEvT_T0_ll_param_2,
	.param .u64 _Z15SoftmaxWarpImplI22BroadcastScaleMaskLoadIffbLm2EiE11DirectStoreIffEfLi2ELi30ELi32ELi1ELb0EL9Algorithm0EEvT_T0_ll_param_3
)
{
	.reg .pred 	%p<74>;
	.reg .b16 	%rs<31>;
	.reg .b32 	%r<311>;
	.reg .b32 	%f<552>;
	.reg .b64 	%rd<182>;

	ld.param.u64 	%rd32, [_Z15SoftmaxWarpImplI22BroadcastScaleMaskLoadIffbLm2EiE11DirectStoreIffEfLi2ELi30ELi32ELi1ELb0EL9Algorithm0EEvT_T0_ll_param_1+8];
	ld.param.u64 	%rd31, [_Z15SoftmaxWarpImplI22BroadcastScaleMaskLoadIffbLm2EiE11DirectStoreIffEfLi2ELi30ELi32ELi1ELb0EL9Algorithm0EEvT_T0_ll_param_1];
	ld.param.v2.f32 	{%f48, %f49}, [_Z15SoftmaxWarpImplI22BroadcastScaleMaskLoadIffbLm2EiE11DirectStoreIffEfLi2ELi30ELi32ELi1ELb0EL9Algorithm0EEvT_T0_ll_param_0+80];
	ld.param.u64 	%rd30, [_Z15SoftmaxWarpImplI22BroadcastScaleMaskLoadIffbLm2EiE11DirectStoreIffEfLi2ELi30ELi32ELi1ELb0EL9Algorithm0EEvT_T0_ll_param_0+72];
	ld.param.v2.u32 	{%r8, %r9}, [_Z15SoftmaxWarpImplI22BroadcastScaleMaskLoadIffbLm2EiE11DirectStoreIffEfLi2ELi30ELi32ELi1ELb0EL9Algorithm0EEvT_T0_ll_param_0+56];
	ld.param.v2.u32 	{%r6, %r7}, [_Z15SoftmaxWarpImplI22BroadcastScaleMaskLoadIffbLm2EiE11DirectStoreIffEfLi2ELi30ELi32ELi1ELb0EL9Algorithm0EEvT_T0_ll_param_0+40];
	ld.param.u64 	%rd26, [_Z15SoftmaxWarpImplI22BroadcastScaleMaskLoadIffbLm2EiE11DirectStoreIffEfLi2ELi30ELi32ELi1ELb0EL9Algorithm0EEvT_T0_ll_param_0+24];
	ld.param.u64 	%rd25, [_Z15SoftmaxWarpImplI22BroadcastScaleMaskLoadIffbLm2EiE11DirectStoreIffEfLi2ELi30ELi32ELi1ELb0EL9Algorithm0EEvT_T0_ll_param_0+16];
	ld.param.u64 	%rd24, [_Z15SoftmaxWarpImplI22BroadcastScaleMaskLoadIffbLm2EiE11DirectStoreIffEfLi2ELi30ELi32ELi1ELb0EL9Algorithm0EEvT_T0_ll_param_0+8];
	ld.param.u64 	%rd23, [_Z15SoftmaxWarpImplI22BroadcastScaleMaskLoadIffbLm2EiE11DirectStoreIffEfLi2ELi30ELi32ELi1ELb0EL9Algorithm0EEvT_T0_ll_param_0];
	ld.param.u64 	%rd34, [_Z15SoftmaxWarpImplI22BroadcastScaleMaskLoadIffbLm2EiE11DirectStoreIffEfLi2ELi30ELi32ELi1ELb0EL9Algorithm0EEvT_T0_ll_param_3];
	cvta.to.global.u64 	%rd1, %rd23;
	cvta.to.global.u64 	%rd2, %rd24;
	setp.lt.s64 	%p1, %rd34, 961;
	@%p1 bra 	$L__BB200_2;
	mov.u64 	%rd35, $str;
	cvta.global.u64 	%rd36, %rd35;
	mov.u64 	%rd37, $str$1;
	cvta.global.u64 	%rd38, %rd37;
	mov.u64 	%rd39, __unnamed_196;
	cvta.global.u64 	%rd40, %rd39;
	{ // callseq 195, 0
	.param .b64 param0;
	st.param.b64 	[param0], %rd36;
	.param .b64 param1;
	st.param.b64 	[param1], %rd38;
	.param .b32 param2;
	st.param.b32 	[param2], 254;
	.param .b64 param3;
	st.param.b64 	[param3], %rd40;
	.param .b64 param4;
	st.param.b64 	[param4], 1;
	call.uni 
	__assertfail, 
	(
	param0, 
	param1, 
	param2, 
	param3, 
	param4
	);
	} // callseq 195
$L__BB200_2:
	ld.param.u64 	%rd179, [_Z15SoftmaxWarpImplI22BroadcastScaleMaskLoadIffbLm2EiE11DirectStoreIffEfLi2ELi30ELi32ELi1ELb0EL9Algorithm0EEvT_T0_ll_param_2];
	mov.u32 	%r10, %ctaid.x;
	mov.u32 	%r11, %ntid.y;
	mov.u32 	%r12, %tid.y;
	mad.lo.s32 	%r13, %r10, %r11, %r12;
	cvt.s64.s32 	%rd181, %r13;
	setp.le.s64 	%p2, %rd179, %rd181;
	@%p2 bra 	$L__BB200_35;
	mov.u32 	%r14, %tid.x;
	shl.b32 	%r15, %r14, 1;
	cvt.u32.u64 	%r17, %rd30;
$L__BB200_4:
	setp.eq.s64 	%p3, %rd26, 1;
	setp.eq.s64 	%p4, %rd25, 1;
	cvt.u32.u64 	%r16, %rd181;
	mad.lo.s32 	%r4, %r17, %r16, %r15;
	div.s32 	%r18, %r4, %r6;
	mul.lo.s32 	%r19, %r18, %r6;
	sub.s32 	%r20, %r4, %r19;
	selp.b32 	%r21, 0, %r18, %p4;
	selp.b32 	%r22, 0, %r20, %p3;
	mul.lo.s32 	%r23, %r8, %r21;
	mad.lo.s32 	%r24, %r9, %r22, %r23;
	shr.u32 	%r25, %r4, 31;
	add.s32 	%r26, %r4, %r25;
	shr.s32 	%r27, %r26, 1;
	mul.wide.s32 	%rd41, %r27, 8;
	add.s64 	%rd7, %rd1, %rd41;
	ld.global.f32 	%f50, [%rd7];
	shr.u32 	%r28, %r24, 31;
	add.s32 	%r29, %r24, %r28;
	shr.s32 	%r30, %r29, 1;
	mul.wide.s32 	%rd42, %r30, 2;
	add.s64 	%rd43, %rd2, %rd42;
	ld.global.v2.u8 	{%rs1, %rs2}, [%rd43];
	setp.eq.s16 	%p5, %rs1, 0;
	mul.f32 	%f51, %f50, %f49;
	selp.f32 	%f3, %f48, %f51, %p5;
	setp.eq.s16 	%p6, %rs2, 0;
	mov.f32 	%f537, %f48;
	@%p6 bra 	$L__BB200_6;
	ld.global.f32 	%f52, [%rd7+4];
	mul.f32 	%f537, %f52, %f49;
$L__BB200_6:
	setp.eq.s64 	%p7, %rd26, 1;
	setp.eq.s64 	%p8, %rd25, 1;
	add.s32 	%r5, %r4, 64;
	div.s32 	%r31, %r5, %r6;
	mul.lo.s32 	%r32, %r31, %r6;
	sub.s32 	%r33, %r5, %r32;
	selp.b32 	%r34, 0, %r31, %p8;
	selp.b32 	%r35, 0, %r33, %p7;
	mul.lo.s32 	%r36, %r8, %r34;
	mad.lo.s32 	%r37, %r9, %r35, %r36;
	shr.u32 	%r38, %r5, 31;
	add.s32 	%r39, %r5, %r38;
	shr.s32 	%r40, %r39, 1;
	mul.wide.s32 	%rd44, %r40, 8;
	add.s64 	%rd8, %rd1, %rd44;
	ld.global.f32 	%f53, [%rd8];
	shr.u32 	%r41, %r37, 31;
	add.s32 	%r42, %r37, %r41;
	shr.s32 	%r43, %r42, 1;
	mul.wide.s32 	%rd45, %r43, 2;
	add.s64 	%rd46, %rd2, %rd45;
	ld.global.v2.u8 	{%rs3, %rs4}, [%rd46];
	setp.eq.s16 	%p9, %rs3, 0;
	mul.f32 	%f54, %f53, %f49;
	selp.f32 	%f6, %f48, %f54, %p9;
	setp.eq.s16 	%p10, %rs4, 0;
	mov.f32 	%f538, %f48;
	@%p10 bra 	$L__BB200_8;
	ld.global.f32 	%f55, [%rd8+4];
	mul.f32 	%f538, %f55, %f49;
$L__BB200_8:
	setp.eq.s64 	%p11, %rd26, 1;
	setp.eq.s64 	%p12, %rd25, 1;
	add.s32 	%r44, %r5, 64;
	div.s32 	%r45, %r44, %r6;
	mul.lo.s32 	%r46, %r45, %r6;
	sub.s32 	%r47, %r44, %r46;
	selp.b32 	%r48, 0, %r45, %p12;
	selp.b32 	%r49, 0, %r47, %p11;
	mul.lo.s32 	%r50, %r8, %r48;
	mad.lo.s32 	%r51, %r9, %r49, %r50;
	shr.u32 	%r52, %r44, 31;
	add.s32 	%r53, %r44, %r52;
	shr.s32 	%r54, %r53, 1;
	mul.wide.s32 	%rd47, %r54, 8;
	add.s64 	%rd9, %rd1, %rd47;
	ld.global.f32 	%f56, [%rd9];
	shr.u32 	%r55, %r51, 31;
	add.s32 	%r56, %r51, %r55;
	shr.s32 	%r57, %r56, 1;
	mul.wide.s32 	%rd48, %r57, 2;
	add.s64 	%rd49, %rd2, %rd48;
	ld.global.v2.u8 	{%rs5, %rs6}, [%rd49];
	setp.eq.s16 	%p13, %rs5, 0;
	mul.f32 	%f57, %f56, %f49;
	selp.f32 	%f9, %f48, %f57, %p13;
	setp.eq.s16 	%p14, %rs6, 0;
	mov.f32 	%f539, %f48;
	@%p14 bra 	$L__BB200_10;
	ld.global.f32 	%f58, [%rd9+4];
	mul.f32 	%f539, %f58, %f49;
$L__BB200_10:
	setp.eq.s64 	%p15, %rd26, 1;
	setp.eq.s64 	%p16, %rd25, 1;
	add.s32 	%r58, %r5, 128;
	div.s32 	%r59, %r58, %r6;
	mul.lo.s32 	%r60, %r59, %r6;
	sub.s32 	%r61, %r58, %r60;
	selp.b32 	%r62, 0, %r59, %p16;
	selp.b32 	%r63, 0, %r61, %p15;
	mul.lo.s32 	%r64, %r8, %r62;
	mad.lo.s32 	%r65, %r9, %r63, %r64;
	shr.u32 	%r66, %r58, 31;
	add.s32 	%r67, %r58, %r66;
	shr.s32 	%r68, %r67, 1;
	mul.wide.s32 	%rd50, %r68, 8;
	add.s64 	%rd10, %rd1, %rd50;
	ld.global.f32 	%f59, [%rd10];
	shr.u32 	%r69, %r65, 31;
	add.s32 	%r70, %r65, %r69;
	shr.s32 	%r71, %r70, 1;
	mul.wide.s32 	%rd51, %r71, 2;
	add.s64 	%rd52, %rd2, %rd51;
	ld.global.v2.u8 	{%rs7, %rs8}, [%rd52];
	setp.eq.s16 	%p17, %rs7, 0;
	mul.f32 	%f60, %f59, %f49;
	selp.f32 	%f12, %f48, %f60, %p17;
	setp.eq.s16 	%p18, %rs8, 0;
	mov.f32 	%f540, %f48;
	@%p18 bra 	$L__BB200_12;
	ld.global.f32 	%f61, [%rd10+4];
	mul.f32 	%f540, %f61, %f49;
$L__BB200_12:
	setp.eq.s64 	%p19, %rd26, 1;
	setp.eq.s64 	%p20, %rd25, 1;
	add.s32 	%r72, %r5, 192;
	div.s32 	%r73, %r72, %r6;
	mul.lo.s32 	%r74, %r73, %r6;
	sub.s32 	%r75, %r72, %r74;
	selp.b32 	%r76, 0, %r73, %p20;
	selp.b32 	%r77, 0, %r75, %p19;
	mul.lo.s32 	%r78, %r8, %r76;
	mad.lo.s32 	%r79, %r9, %r77, %r78;
	shr.u32 	%r80, %r72, 31;
	add.s32 	%r81, %r72, %r80;
	shr.s32 	%r82, %r81, 1;
	mul.wide.s32 	%rd53, %r82, 8;
	add.s64 	%rd11, %rd1, %rd53;
	ld.global.f32 	%f62, [%rd11];
	shr.u32 	%r83, %r79, 31;
	add.s32 	%r84, %r79, %r83;
	shr.s32 	%r85, %r84, 1;
	mul.wide.s32 	%rd54, %r85, 2;
	add.s64 	%rd55, %rd2, %rd54;
	ld.global.v2.u8 	{%rs9, %rs10}, [%rd55];
	setp.eq.s16 	%p21, %rs9, 0;
	mul.f32 	%f63, %f62, %f49;
	selp.f32 	%f15, %f48, %f63, %p21;
	setp.eq.s16 	%p22, %rs10, 0;
	mov.f32 	%f541, %f48;
	@%p22 bra 	$L__BB200_14;
	ld.global.f32 	%f64, [%rd11+4];
	mul.f32 	%f541, %f64, %f49;
$L__BB200_14:
	setp.eq.s64 	%p23, %rd26, 1;
	setp.eq.s64 	%p24, %rd25, 1;
	add.s32 	%r86, %r5, 256;
	div.s32 	%r87, %r86, %r6;
	mul.lo.s32 	%r88, %r87, %r6;
	sub.s32 	%r89, %r86, %r88;
	selp.b32 	%r90, 0, %r87, %p24;
	selp.b32 	%r91, 0, %r89, %p23;
	mul.lo.s32 	%r92, %r8, %r90;
	mad.lo.s32 	%r93, %r9, %r91, %r92;
	shr.u32 	%r94, %r86, 31;
	add.s32 	%r95, %r86, %r94;
	shr.s32 	%r96, %r95, 1;
	mul.wide.s32 	%rd56, %r96, 8;
	add.s64 	%rd12, %rd1, %rd56;
	ld.global.f32 	%f65, [%rd12];
	shr.u32 	%r97, %r93, 31;
	add.s32 	%r98, %r93, %r97;
	shr.s32 	%r99, %r98, 1;
	mul.wide.s32 	%rd57, %r99, 2;
	add.s64 	%rd58, %rd2, %rd57;
	ld.global.v2.u8 	{%rs11, %rs12}, [%rd58];
	setp.eq.s16 	%p25, %rs11, 0;
	mul.f32 	%f66, %f65, %f49;
	selp.f32 	%f18, %f48, %f66, %p25;
	setp.eq.s16 	%p26, %rs12, 0;
	mov.f32 	%f542, %f48;
	@%p26 bra 	$L__BB200_16;
	ld.global.f32 	%f67, [%rd12+4];
	mul.f32 	%f542, %f67, %f49;
$L__BB200_16:
	setp.eq.s64 	%p27, %rd26, 1;
	setp.eq.s64 	%p28, %rd25, 1;
	add.s32 	%r100, %r5, 320;
	div.s32 	%r101, %r100, %r6;
	mul.lo.s32 	%r102, %r101, %r6;
	sub.s32 	%r103, %r100, %r102;
	selp.b32 	%r104, 0, %r101, %p28;
	selp.b32 	%r105, 0, %r103, %p27;
	mul.lo.s32 	%r106, %r8, %r104;
	mad.lo.s32 	%r107, %r9, %r105, %r106;
	shr.u32 	%r108, %r100, 31;
	add.s32 	%r109, %r100, %r108;
	shr.s32 	%r110, %r109, 1;
	mul.wide.s32 	%rd59, %r110, 8;
	add.s64 	%rd13, %rd1, %rd59;
	ld.global.f32 	%f68, [%rd13];
	shr.u32 	%r111, %r107, 31;
	add.s32 	%r112, %r107, %r111;
	shr.s32 	%r113, %r112, 1;
	mul.wide.s32 	%rd60, %r113, 2;
	add.s64 	%rd61, %rd2, %rd60;
	ld.global.v2.u8 	{%rs13, %rs14}, [%rd61];
	setp.eq.s16 	%p29, %rs13, 0;
	mul.f32 	%f69, %f68, %f49;
	selp.f32 	%f21, %f48, %f69, %p29;
	setp.eq.s16 	%p30, %rs14, 0;
	mov.f32 	%f543, %f48;
	@%p30 bra 	$L__BB200_18;
	ld.global.f32 	%f70, [%rd13+4];
	mul.f32 	%f543, %f70, %f49;
$L__BB200_18:
	setp.eq.s64 	%p31, %rd26, 1;
	setp.eq.s64 	%p32, %rd25, 1;
	add.s32 	%r114, %r5, 384;
	div.s32 	%r115, %r114, %r6;
	mul.lo.s32 	%r116, %r115, %r6;
	sub.s32 	%r117, %r114, %r116;
	selp.b32 	%r118, 0, %r115, %p32;
	selp.b32 	%r119, 0, %r117, %p31;
	mul.lo.s32 	%r120, %r8, %r118;
	mad.lo.s32 	%r121, %r9, %r119, %r120;
	shr.u32 	%r122, %r114, 31;
	add.s32 	%r123, %r114, %r122;
	shr.s32 	%r124, %r123, 1;
	mul.wide.s32 	%rd62, %r124, 8;
	add.s64 	%rd14, %rd1, %rd62;
	ld.global.f32 	%f71, [%rd14];
	shr.u32 	%r125, %r121, 31;
	add.s32 	%r126, %r121, %r125;
	shr.s32 	%r127, %r126, 1;
	mul.wide.s32 	%rd63, %r127, 2;
	add.s64 	%rd64, %rd2, %rd63;
	ld.global.v2.u8 	{%rs15, %rs16}, [%rd64];
	setp.eq.s16 	%p33, %rs15, 0;
	mul.f32 	%f72, %f71, %f49;
	selp.f32 	%f24, %f48, %f72, %p33;
	setp.eq.s16 	%p34, %rs16, 0;
	mov.f32 	%f544, %f48;
	@%p34 bra 	$L__BB200_20;
	ld.global.f32 	%f73, [%rd14+4];
	mul.f32 	%f544, %f73, %f49;
$L__BB200_20:
	add.s32 	%r128, %r5, 448;
	div.s32 	%r129, %r128, %r6;
	mul.lo.s32 	%r130, %r129, %r6;
	sub.s32 	%r131, %r128, %r130;
	selp.b32 	%r132, 0, %r129, %p32;
	selp.b32 	%r133, 0, %r131, %p31;
	mul.lo.s32 	%r134, %r8, %r132;
	mad.lo.s32 	%r135, %r9, %r133, %r134;
	shr.u32 	%r136, %r128, 31;
	add.s32 	%r137, %r128, %r136;
	shr.s32 	%r138, %r137, 1;
	mul.wide.s32 	%rd65, %r138, 8;
	add.s64 	%rd15, %rd1, %rd65;
	ld.global.f32 	%f74, [%rd15];
	shr.u32 	%r139, %r135, 31;
	add.s32 	%r140, %r135, %r139;
	shr.s32 	%r141, %r140, 1;
	mul.wide.s32 	%rd66, %r141, 2;
	add.s64 	%rd67, %rd2, %rd66;
	ld.global.v2.u8 	{%rs17, %rs18}, [%rd67];
	setp.eq.s16 	%p37, %rs17, 0;
	mul.f32 	%f75, %f74, %f49;
	selp.f32 	%f27, %f48, %f75, %p37;
	setp.eq.s16 	%p38, %rs18, 0;
	mov.f32 	%f545, %f48;
	@%p38 bra 	$L__BB200_22;
	ld.global.f32 	%f76, [%rd15+4];
	mul.f32 	%f545, %f76, %f49;
$L__BB200_22:
	add.s32 	%r142, %r5, 512;
	div.s32 	%r143, %r142, %r6;
	mul.lo.s32 	%r144, %r143, %r6;
	sub.s32 	%r145, %r142, %r144;
	selp.b32 	%r146, 0, %r143, %p32;
	selp.b32 	%r147, 0, %r145, %p31;
	mul.lo.s32 	%r148, %r8, %r146;
	mad.lo.s32 	%r149, %r9, %r147, %r148;
	shr.u32 	%r150, %r142, 31;
	add.s32 	%r151, %r142, %r150;
	shr.s32 	%r152, %r151, 1;
	mul.wide.s32 	%rd68, %r152, 8;
	add.s64 	%rd16, %rd1, %rd68;
	ld.global.f32 	%f77, [%rd16];
	shr.u32 	%r153, %r149, 31;
	add.s32 	%r154, %r149, %r153;
	shr.s32 	%r155, %r154, 1;
	mul.wide.s32 	%rd69, %r155, 2;
	add.s64 	%rd70, %rd2, %rd69;
	ld.global.v2.u8 	{%rs19, %rs20}, [%rd70];
	setp.eq.s16 	%p41, %rs19, 0;
	mul.f32 	%f78, %f77, %f49;
	selp.f32 	%f30, %f48, %f78, %p41;
	setp.eq.s16 	%p42, %rs20, 0;
	mov.f32 	%f546, %f48;
	@%p42 bra 	$L__BB200_24;
	ld.global.f32 	%f79, [%rd16+4];
	mul.f32 	%f546, %f79, %f49;
$L__BB200_24:
	add.s32 	%r156, %r5, 576;
	div.s32 	%r157, %r156, %r6;
	mul.lo.s32 	%r158, %r157, %r6;
	sub.s32 	%r159, %r156, %r158;
	selp.b32 	%r160, 0, %r157, %p32;
	selp.b32 	%r161, 0, %r159, %p31;
	mul.lo.s32 	%r162, %r8, %r160;
	mad.lo.s32 	%r163, %r9, %r161, %r162;
	shr.u32 	%r164, %r156, 31;
	add.s32 	%r165, %r156, %r164;
	shr.s32 	%r166, %r165, 1;
	mul.wide.s32 	%rd71, %r166, 8;
	add.s64 	%rd17, %rd1, %rd71;
	ld.global.f32 	%f80, [%rd17];
	shr.u32 	%r167, %r163, 31;
	add.s32 	%r168, %r163, %r167;
	shr.s32 	%r169, %r168, 1;
	mul.wide.s32 	%rd72, %r169, 2;
	add.s64 	%rd73, %rd2, %rd72;
	ld.global.v2.u8 	{%rs21, %rs22}, [%rd73];
	setp.eq.s16 	%p45, %rs21, 0;
	mul.f32 	%f81, %f80, %f49;
	selp.f32 	%f33, %f48, %f81, %p45;
	setp.eq.s16 	%p46, %rs22, 0;
	mov.f32 	%f547, %f48;
	@%p46 bra 	$L__BB200_26;
	ld.global.f32 	%f82, [%rd17+4];
	mul.f32 	%f547, %f82, %f49;
$L__BB200_26:
	add.s32 	%r170, %r5, 640;
	div.s32 	%r171, %r170, %r6;
	mul.lo.s32 	%r172, %r171, %r6;
	sub.s32 	%r173, %r170, %r172;
	selp.b32 	%r174, 0, %r171, %p32;
	selp.b32 	%r175, 0, %r173, %p31;
	mul.lo.s32 	%r176, %r8, %r174;
	mad.lo.s32 	%r177, %r9, %r175, %r176;
	shr.u32 	%r178, %r170, 31;
	add.s32 	%r179, %r170, %r178;
	shr.s32 	%r180, %r179, 1;
	mul.wide.s32 	%rd74, %r180, 8;
	add.s64 	%rd18, %rd1, %rd74;
	ld.global.f32 	%f83, [%rd18];
	shr.u32 	%r181, %r177, 31;
	add.s32 	%r182, %r177, %r181;
	shr.s32 	%r183, %r182, 1;
	mul.wide.s32 	%rd75, %r183, 2;
	add.s64 	%rd76, %rd2, %rd75;
	ld.global.v2.u8 	{%rs23, %rs24}, [%rd76];
	setp.eq.s16 	%p49, %rs23, 0;
	mul.f32 	%f84, %f83, %f49;
	selp.f32 	%f36, %f48, %f84, %p49;
	setp.eq.s16 	%p50, %rs24, 0;
	mov.f32 	%f548, %f48;
	@%p50 bra 	$L__BB200_28;
	ld.global.f32 	%f85, [%rd18+4];
	mul.f32 	%f548, %f85, %f49;
$L__BB200_28:
	add.s32 	%r184, %r5, 704;
	div.s32 	%r185, %r184, %r6;
	mul.lo.s32 	%r186, %r185, %r6;
	sub.s32 	%r187, %r184, %r186;
	selp.b32 	%r188, 0, %r185, %p32;
	selp.b32 	%r189, 0, %r187, %p31;
	mul.lo.s32 	%r190, %r8, %r188;
	mad.lo.s32 	%r191, %r9, %r189, %r190;
	shr.u32 	%r192, %r184, 31;
	add.s32 	%r193, %r184, %r192;
	shr.s32 	%r194, %r193, 1;
	mul.wide.s32 	%rd77, %r194, 8;
	add.s64 	%rd19, %rd1, %rd77;
	ld.global.f32 	%f86, [%rd19];
	shr.u32 	%r195, %r191, 31;
	add.s32 	%r196, %r191, %r195;
	shr.s32 	%r197, %r196, 1;
	mul.wide.s32 	%rd78, %r197, 2;
	add.s64 	%rd79, %rd2, %rd78;
	ld.global.v2.u8 	{%rs25, %rs26}, [%rd79];
	setp.eq.s16 	%p53, %rs25, 0;
	mul.f32 	%f87, %f86, %f49;
	selp.f32 	%f39, %f48, %f87, %p53;
	setp.eq.s16 	%p54, %rs26, 0;
	mov.f32 	%f549, %f48;
	@%p54 bra 	$L__BB200_30;
	ld.global.f32 	%f88, [%rd19+4];
	mul.f32 	%f549, %f88, %f49;
$L__BB200_30:
	add.s32 	%r198, %r5, 768;
	div.s32 	%r199, %r198, %r6;
	mul.lo.s32 	%r200, %r199, %r6;
	sub.s32 	%r201, %r198, %r200;
	selp.b32 	%r202, 0, %r199, %p32;
	selp.b32 	%r203, 0, %r201, %p31;
	mul.lo.s32 	%r204, %r8, %r202;
	mad.lo.s32 	%r205, %r9, %r203, %r204;
	shr.u32 	%r206, %r198, 31;
	add.s32 	%r207, %r198, %r206;
	shr.s32 	%r208, %r207, 1;
	mul.wide.s32 	%rd80, %r208, 8;
	add.s64 	%rd20, %rd1, %rd80;
	ld.global.f32 	%f89, [%rd20];
	shr.u32 	%r209, %r205, 31;
	add.s32 	%r210, %r205, %r209;
	shr.s32 	%r211, %r210, 1;
	mul.wide.s32 	%rd81, %r211, 2;
	add.s64 	%rd82, %rd2, %rd81;
	ld.global.v2.u8 	{%rs27, %rs28}, [%rd82];
	setp.eq.s16 	%p57, %rs27, 0;
	mul.f32 	%f90, %f89, %f49;
	selp.f32 	%f42, %f48, %f90, %p57;
	setp.eq.s16 	%p58, %rs28, 0;
	mov.f32 	%f550, %f48;
	@%p58 bra 	$L__BB200_32;
	ld.global.f32 	%f91, [%rd20+4];
	mul.f32 	%f550, %f91, %f49;
$L__BB200_32:
	add.s32 	%r212, %r5, 832;
	div.s32 	%r213, %r212, %r6;
	mul.lo.s32 	%r214, %r213, %r6;
	sub.s32 	%r215, %r212, %r214;
	selp.b32 	%r216, 0, %r213, %p32;
	selp.b32 	%r217, 0, %r215, %p31;
	mul.lo.s32 	%r218, %r8, %r216;
	mad.lo.s32 	%r219, %r9, %r217, %r218;
	shr.u32 	%r220, %r212, 31;
	add.s32 	%r221, %r212, %r220;
	shr.s32 	%r222, %r221, 1;
	mul.wide.s32 	%rd83, %r222, 8;
	add.s64 	%rd21, %rd1, %rd83;
	ld.global.f32 	%f92, [%rd21];
	shr.u32 	%r223, %r219, 31;
	add.s32 	%r224, %r219, %r223;
	shr.s32 	%r225, %r224, 1;
	mul.wide.s32 	%rd84, %r225, 2;
	add.s64 	%rd85, %rd2, %rd84;
	ld.global.v2.u8 	{%rs29, %rs30}, [%rd85];
	setp.eq.s16 	%p61, %rs29, 0;
	mul.f32 	%f93, %f92, %f49;
	selp.f32 	%f45, %f48, %f93, %p61;
	setp.eq.s16 	%p62, %rs30, 0;
	mov.f32 	%f551, %f48;
	@%p62 bra 	$L__BB200_34;
	ld.global.f32 	%f94, [%rd21+4];
	mul.f32 	%f551, %f94, %f49;
$L__BB200_34:
	ld.param.u64 	%rd180, [_Z15SoftmaxWarpImplI22BroadcastScaleMaskLoadIffbLm2EiE11DirectStoreIffEfLi2ELi30ELi32ELi1ELb0EL9Algorithm0EEvT_T0_ll_param_2];
	max.f32 	%f95, %f3, 0fFF800000;
	max.f32 	%f96, %f95, %f537;
	max.f32 	%f97, %f96, %f6;
	max.f32 	%f98, %f97, %f538;
	max.f32 	%f99, %f98, %f9;
	max.f32 	%f100, %f99, %f539;
	max.f32 	%f101, %f100, %f12;
	max.f32 	%f102, %f101, %f540;
	max.f32 	%f103, %f102, %f15;
	max.f32 	%f104, %f103, %f541;
	max.f32 	%f105, %f104, %f18;
	max.f32 	%f106, %f105, %f542;
	max.f32 	%f107, %f106, %f21;
	max.f32 	%f108, %f107, %f543;
	max.f32 	%f109, %f108, %f24;
	max.f32 	%f110, %f109, %f544;
	max.f32 	%f111, %f110, %f27;
	max.f32 	%f112, %f111, %f545;
	max.f32 	%f113, %f112, %f30;
	max.f32 	%f114, %f113, %f546;
	max.f32 	%f115, %f114, %f33;
	max.f32 	%f116, %f115, %f547;
	max.f32 	%f117, %f116, %f36;
	max.f32 	%f118, %f117, %f548;
	max.f32 	%f119, %f118, %f39;
	max.f32 	%f120, %f119, %f549;
	max.f32 	%f121, %f120, %f42;
	max.f32 	%f122, %f121, %f550;
	max.f32 	%f123, %f122, %f45;
	max.f32 	%f124, %f123, %f551;
	mov.b32 	%r226, %f124;
	shfl.sync.bfly.b32	%r227|%p63, %r226, 16, 31, -1;
	mov.b32 	%f125, %r227;
	max.f32 	%f126, %f124, %f125;
	mov.b32 	%r228, %f126;
	shfl.sync.bfly.b32	%r229|%p64, %r228, 8, 31, -1;
	mov.b32 	%f127, %r229;
	max.f32 	%f128, %f126, %f127;
	mov.b32 	%r230, %f128;
	shfl.sync.bfly.b32	%r231|%p65, %r230, 4, 31, -1;
	mov.b32 	%f129, %r231;
	max.f32 	%f130, %f128, %f129;
	mov.b32 	%r232, %f130;
	shfl.sync.bfly.b32	%r233|%p66, %r232, 2, 31, -1;
	mov.b32 	%f131, %r233;
	max.f32 	%f132, %f130, %f131;
	mov.b32 	%r234, %f132;
	shfl.sync.bfly.b32	%r235|%p67, %r234, 1, 31, -1;
	mov.b32 	%f133, %r235;
	max.f32 	%f134, %f132, %f133;
	sub.f32 	%f135, %f3, %f134;
	fma.rn.f32 	%f136, %f135, 0f3BBB989D, 0f3F000000;
	cvt.sat.f32.f32 	%f137, %f136;
	mov.f32 	%f138, 0f4B400001;
	mov.f32 	%f139, 0f437C0000;
	fma.rm.f32 	%f140, %f137, %f139, %f138;
	add.f32 	%f141, %f140, 0fCB40007F;
	neg.f32 	%f142, %f141;
	fma.rn.f32 	%f143, %f135, 0f3FB8AA3B, %f142;
	fma.rn.f32 	%f144, %f135, 0f32A57060, %f143;
	mov.b32 	%r236, %f140;
	shl.b32 	%r237, %r236, 23;
	mov.b32 	%f145, %r237;
	ex2.approx.ftz.f32 	%f146, %f144;
	mul.f32 	%f147, %f146, %f145;
	add.f32 	%f148, %f147, 0f00000000;
	sub.f32 	%f149, %f537, %f134;
	fma.rn.f32 	%f150, %f149, 0f3BBB989D, 0f3F000000;
	cvt.sat.f32.f32 	%f151, %f150;
	fma.rm.f32 	%f152, %f151, %f139, %f138;
	add.f32 	%f153, %f152, 0fCB40007F;
	neg.f32 	%f154, %f153;
	fma.rn.f32 	%f155, %f149, 0f3FB8AA3B, %f154;
	fma.rn.f32 	%f156, %f149, 0f32A57060, %f155;
	mov.b32 	%r238, %f152;
	shl.b32 	%r239, %r238, 23;
	mov.b32 	%f157, %r239;
	ex2.approx.ftz.f32 	%f158, %f156;
	mul.f32 	%f159, %f158, %f157;
	add.f32 	%f160, %f148, %f159;
	sub.f32 	%f161, %f6, %f134;
	fma.rn.f32 	%f162, %f161, 0f3BBB989D, 0f3F000000;
	cvt.sat.f32.f32 	%f163, %f162;
	fma.rm.f32 	%f164, %f163, %f139, %f138;
	add.f32 	%f165, %f164, 0fCB40007F;
	neg.f32 	%f166, %f165;
	fma.rn.f32 	%f167, %f161, 0f3FB8AA3B, %f166;
	fma.rn.f32 	%f168, %f161, 0f32A57060, %f167;
	mov.b32 	%r240, %f164;
	shl.b32 	%r241, %r240, 23;
	mov.b32 	%f169, %r241;
	ex2.approx.ftz.f32 	%f170, %f168;
	mul.f32 	%f171, %f170, %f169;
	add.f32 	%f172, %f160, %f171;
	sub.f32 	%f173, %f538, %f134;
	fma.rn.f32 	%f174, %f173, 0f3BBB989D, 0f3F000000;
	cvt.sat.f32.f32 	%f175, %f174;
	fma.rm.f32 	%f176, %f175, %f139, %f138;
	add.f32 	%f177, %f176, 0fCB40007F;
	neg.f32 	%f178, %f177;
	fma.rn.f32 	%f179, %f173, 0f3FB8AA3B, %f178;
	fma.rn.f32 	%f180, %f173, 0f32A57060, %f179;
	mov.b32 	%r242, %f176;
	shl.b32 	%r243, %r242, 23;
	mov.b32 	%f181, %r243;
	ex2.approx.ftz.f32 	%f182, %f180;
	mul.f32 	%f183, %f182, %f181;
	add.f32 	%f184, %f172, %f183;
	sub.f32 	%f185, %f9, %f134;
	fma.rn.f32 	%f186, %f185, 0f3BBB989D, 0f3F000000;
	cvt.sat.f32.f32 	%f187, %f186;
	fma.rm.f32 	%f188, %f187, %f139, %f138;
	add.f32 	%f189, %f188, 0fCB40007F;
	neg.f32 	%f190, %f189;
	fma.rn.f32 	%f191, %f185, 0f3FB8AA3B, %f190;
	fma.rn.f32 	%f192, %f185, 0f32A57060, %f191;
	mov.b32 	%r244, %f188;
	shl.b32 	%r245, %r244, 23;
	mov.b32 	%f193, %r245;
	ex2.approx.ftz.f32 	%f194, %f192;
	mul.f32 	%f195, %f194, %f193;
	add.f32 	%f196, %f184, %f195;
	sub.f32 	%f197, %f539, %f134;
	fma.rn.f32 	%f198, %f197, 0f3BBB989D, 0f3F000000;
	cvt.sat.f32.f32 	%f199, %f198;
	fma.rm.f32 	%f200, %f199, %f139, %f138;
	add.f32 	%f201, %f200, 0fCB40007F;
	neg.f32 	%f202, %f201;
	fma.rn.f32 	%f203, %f197, 0f3FB8AA3B, %f202;
	fma.rn.f32 	%f204, %f197, 0f32A57060, %f203;
	mov.b32 	%r246, %f200;
	shl.b32 	%r247, %r246, 23;
	mov.b32 	%f205, %r247;
	ex2.approx.ftz.f32 	%f206, %f204;
	mul.f32 	%f207, %f206, %f205;
	add.f32 	%f208, %f196, %f207;
	sub.f32 	%f209, %f12, %f134;
	fma.rn.f32 	%f210, %f209, 0f3BBB989D, 0f3F000000;
	cvt.sat.f32.f32 	%f211, %f210;
	fma.rm.f32 	%f212, %f211, %f139, %f138;
	add.f32 	%f213, %f212, 0fCB40007F;
	neg.f32 	%f214, %f213;
	fma.rn.f32 	%f215, %f209, 0f3FB8AA3B, %f214;
	fma.rn.f32 	%f216, %f209, 0f32A57060, %f215;
	mov.b32 	%r248, %f212;
	shl.b32 	%r249, %r248, 23;
	mov.b32 	%f217, %r249;
	ex2.approx.ftz.f32 	%f218, %f216;
	mul.f32 	%f219, %f218, %f217;
	add.f32 	%f220, %f208, %f219;
	sub.f32 	%f221, %f540, %f134;
	fma.rn.f32 	%f222, %f221, 0f3BBB989D, 0f3F000000;
	cvt.sat.f32.f32 	%f223, %f222;
	fma.rm.f32 	%f224, %f223, %f139, %f138;
	add.f32 	%f225, %f224, 0fCB40007F;
	neg.f32 	%f226, %f225;
	fma.rn.f32 	%f227, %f221, 0f3FB8AA3B, %f226;
	fma.rn.f32 	%f228, %f221, 0f32A57060, %f227;
	mov.b32 	%r250, %f224;
	shl.b32 	%r251, %r250, 23;
	mov.b32 	%f229, %r251;
	ex2.approx.ftz.f32 	%f230, %f228;
	mul.f32 	%f231, %f230, %f229;
	add.f32 	%f232, %f220, %f231;
	sub.f32 	%f233, %f15, %f134;
	fma.rn.f32 	%f234, %f233, 0f3BBB989D, 0f3F000000;
	cvt.sat.f32.f32 	%f235, %f234;
	fma.rm.f32 	%f236, %f235, %f139, %f138;
	add.f32 	%f237, %f236, 0fCB40007F;
	neg.f32 	%f238, %f237;
	fma.rn.f32 	%f239, %f233, 0f3FB8AA3B, %f238;
	fma.rn.f32 	%f240, %f233, 0f32A57060, %f239;
	mov.b32 	%r252, %f236;
	shl.b32 	%r253, %r252, 23;
	mov.b32 	%f241, %r253;
	ex2.approx.ftz.f32 	%f242, %f240;
	mul.f32 	%f243, %f242, %f241;
	add.f32 	%f244, %f232, %f243;
	sub.f32 	%f245, %f541, %f134;
	fma.rn.f32 	%f246, %f245, 0f3BBB989D, 0f3F000000;
	cvt.sat.f32.f32 	%f247, %f246;
	fma.rm.f32 	%f248, %f247, %f139, %f138;
	add.f32 	%f249, %f248, 0fCB40007F;
	neg.f32 	%f250, %f249;
	fma.rn.f32 	%f251, %f245, 0f3FB8AA3B, %f250;
	fma.rn.f32 	%f252, %f245, 0f32A57060, %f251;
	mov.b32 	%r254, %f248;
	shl.b32 	%r255, %r254, 23;
	mov.b32 	%f253, %r255;
	ex2.approx.ftz.f32 	%f254, %f252;
	mul.f32 	%f255, %f254, %f253;
	add.f32 	%f256, %f244, %f255;
	sub.f32 	%f257, %f18, %f134;
	fma.rn.f32 	%f258, %f257, 0f3BBB989D, 0f3F000000;
	cvt.sat.f32.f32 	%f259, %f258;
	fma.rm.f32 	%f260, %f259, %f139, %f138;
	add.f32 	%f261, %f260, 0fCB40007F;
	neg.f32 	%f262, %f261;
	fma.rn.f32 	%f263, %f257, 0f3FB8AA3B, %f262;
	fma.rn.f32 	%f264, %f257, 0f32A57060, %f263;
	mov.b32 	%r256, %f260;
	shl.b32 	%r257, %r256, 23;
	mov.b32 	%f265, %r257;
	ex2.approx.ftz.f32 	%f266, %f264;
	mul.f32 	%f267, %f266, %f265;
	add.f32 	%f268, %f256, %f267;
	sub.f32 	%f269, %f542, %f134;
	fma.rn.f32 	%f270, %f269, 0f3BBB989D, 0f3F000000;
	cvt.sat.f32.f32 	%f271, %f270;
	fma.rm.f32 	%f272, %f271, %f139, %f138;
	add.f32 	%f273, %f272, 0fCB40007F;
	neg.f32 	%f274, %f273;
	fma.rn.f32 	%f275, %f269, 0f3FB8AA3B, %f274;
	fma.rn.f32 	%f276, %f269, 0f32A57060, %f275;
	mov.b32 	%r258, %f272;
	shl.b32 	%r259, %r258, 23;
	mov.b32 	%f277, %r259;
	ex2.approx.ftz.f32 	%f278, %f276;
	mul.f32 	%f279, %f278, %f277;
	add.f32 	%f280, %f268, %f279;
	sub.f32 	%f281, %f21, %f134;
	fma.rn.f32 	%f282, %f281, 0f3BBB989D, 0f3F000000;
	cvt.sat.f32.f32 	%f283, %f282;
	fma.rm.f32 	%f284, %f283, %f139, %f138;
	add.f32 	%f285, %f284, 0fCB40007F;
	neg.f32 	%f286, %f285;
	fma.rn.f32 	%f287, %f281, 0f3FB8AA3B, %f286;
	fma.rn.f32 	%f288, %f281, 0f32A57060, %f287;
	mov.b32 	%r260, %f284;
	shl.b32 	%r261, %r260, 23;
	mov.b32 	%f289, %r261;
	ex2.approx.ftz.f32 	%f290, %f288;
	mul.f32 	%f291, %f290, %f289;
	add.f32 	%f292, %f280, %f291;
	sub.f32 	%f293, %f543, %f134;
	fma.rn.f32 	%f294, %f293, 0f3BBB989D, 0f3F000000;
	cvt.sat.f32.f32 	%f295, %f294;
	fma.rm.f32 	%f296, %f295, %f139, %f138;
	add.f32 	%f297, %f296, 0fCB40007F;
	neg.f32 	%f298, %f297;
	fma.rn.f32 	%f299, %f293, 0f3FB8AA3B, %f298;
	fma.rn.f32 	%f300, %f293, 0f32A57060, %f299;
	mov.b32 	%r262, %f296;
	shl.b32 	%r263, %r262, 23;
	mov.b32 	%f301, %r263;
	ex2.approx.ftz.f32 	%f302, %f300;
	mul.f32 	%f303, %f302, %f301;
	add.f32 	%f304, %f292, %f303;
	sub.f32 	%f305, %f24, %f134;
	fma.rn.f32 	%f306, %f305, 0f3BBB989D, 0f3F000000;
	cvt.sat.f32.f32 	%f307, %f306;
	fma.rm.f32 	%f308, %f307, %f139, %f138;
	add.f32 	%f309, %f308, 0fCB40007F;
	neg.f32 	%f310, %f309;
	fma.rn.f32 	%f311, %f305, 0f3FB8AA3B, %f310;
	fma.rn.f32 	%f312, %f305, 0f32A57060, %f311;
	mov.b32 	%r264, %f308;
	shl.b32 	%r265, %r264, 23;
	mov.b32 	%f313, %r265;
	ex2.approx.ftz.f32 	%f314, %f312;
	mul.f32 	%f315, %f314, %f313;
	add.f32 	%f316, %f304, %f315;
	sub.f32 	%f317, %f544, %f134;
	fma.rn.f32 	%f318, %f317, 0f3BBB989D, 0f3F000000;
	cvt.sat.f32.f32 	%f319, %f318;
	fma.rm.f32 	%f320, %f319, %f139, %f138;
	add.f32 	%f321, %f320, 0fCB40007F;
	neg.f32 	%f322, %f321;
	fma.rn.f32 	%f323, %f317, 0f3FB8AA3B, %f322;
	fma.rn.f32 	%f324, %f317, 0f32A57060, %f323;
	mov.b32 	%r266, %f320;
	shl.b32 	%r267, %r266, 23;
	mov.b32 	%f325, %r267;
	ex2.approx.ftz.f32 	%f326, %f324;
	mul.f32 	%f327, %f326, %f325;
	add.f32 	%f328, %f316, %f327;
	sub.f32 	%f329, %f27, %f134;
	fma.rn.f32 	%f330, %f329, 0f3BBB989D, 0f3F000000;
	cvt.sat.f32.f32 	%f331, %f330;
	fma.rm.f32 	%f332, %f331, %f139, %f138;
	add.f32 	%f333, %f332, 0fCB40007F;
	neg.f32 	%f334, %f333;
	fma.rn.f32 	%f335, %f329, 0f3FB8AA3B, %f334;
	fma.rn.f32 	%f336, %f329, 0f32A57060, %f335;
	mov.b32 	%r268, %f332;
	shl.b32 	%r269, %r268, 23;
	mov.b32 	%f337, %r269;
	ex2.approx.ftz.f32 	%f338, %f336;
	mul.f32 	%f339, %f338, %f337;
	add.f32 	%f340, %f328, %f339;
	sub.f32 	%f341, %f545, %f134;
	fma.rn.f32 	%f342, %f341, 0f3BBB989D, 0f3F000000;
	cvt.sat.f32.f32 	%f343, %f342;
	fma.rm.f32 	%f344, %f343, %f139, %f138;
	add.f32 	%f345, %f344, 0fCB40007F;
	neg.f32 	%f346, %f345;
	fma.rn.f32 	%f347, %f341, 0f3FB8AA3B, %f346;
	fma.rn.f32 	%f348, %f341, 0f32A57060, %f347;
	mov.b32 	%r270, %f344;
	shl.b32 	%r271, %r270, 23;
	mov.b32 	%f349, %r271;
	ex2.approx.ftz.f32 	%f350, %f348;
	mul.f32 	%f351, %f350, %f349;
	add.f32 	%f352, %f340, %f351;
	sub.f32 	%f353, %f30, %f134;
	fma.rn.f32 	%f354, %f353, 0f3BBB989D, 0f3F000000;
	cvt.sat.f32.f32 	%f355, %f354;
	fma.rm.f32 	%f356, %f355, %f139, %f138;
	add.f32 	%f357, %f356, 0fCB40007F;
	neg.f32 	%f358, %f357;
	fma.rn.f32 	%f359, %f353, 0f3FB8AA3B, %f358;
	fma.rn.f32 	%f360, %f353, 0f32A57060, %f359;
	mov.b32 	%r272, %f356;
	shl.b32 	%r273, %r272, 23;
	mov.b32 	%f361, %r273;
	ex2.approx.ftz.f32 	%f362, %f360;
	mul.f32 	%f363, %f362, %f361;
	add.f32 	%f364, %f352, %f363;
	sub.f32 	%f365, %f546, %f134;
	fma.rn.f32 	%f366, %f365, 0f3BBB989D, 0f3F000000;
	cvt.sat.f32.f32 	%f367, %f366;
	fma.rm.f32 	%f368, %f367, %f139, %f138;
	add.f32 	%f369, %f368, 0fCB40007F;
	neg.f32 	%f370, %f369;
	fma.rn.f32 	%f371, %f365, 0f3FB8AA3B, %f370;
	fma.rn.f32 	%f372, %f365, 0f32A57060, %f371;
	mov.b32 	%r274, %f368;
	shl.b32 	%r275, %r274, 23;
	mov.b32 	%f373, %r275;
	ex2.approx.ftz.f32 	%f374, %f372;
	mul.f32 	%f375, %f374, %f373;
	add.f32 	%f376, %f364, %f375;
	sub.f32 	%f377, %f33, %f134;
	fma.rn.f32 	%f378, %f377, 0f3BBB989D, 0f3F000000;
	cvt.sat.f32.f32 	%f379, %f378;
	fma.rm.f32 	%f380, %f379, %f139, %f138;
	add.f32 	%f381, %f380, 0fCB40007F;
	neg.f32 	%f382, %f381;
	fma.rn.f32 	%f383, %f377, 0f3FB8AA3B, %f382;
	fma.rn.f32 	%f384, %f377, 0f32A57060, %f383;
	mov.b32 	%r276, %f380;
	shl.b32 	%r277, %r276, 23;
	mov.b32 	%f385, %r277;
	ex2.approx.ftz.f32 	%f386, %f384;
	mul.f32 	%f387, %f386, %f385;
	add.f32 	%f388, %f376, %f387;
	sub.f32 	%f389, %f547, %f134;
	fma.rn.f32 	%f390, %f389, 0f3BBB989D, 0f3F000000;
	cvt.sat.f32.f32 	%f391, %f390;
	fma.rm.f32 	%f392, %f391, %f139, %f138;
	add.f32 	%f393, %f392, 0fCB40007F;
	neg.f32 	%f394, %f393;
	fma.rn.f32 	%f395, %f389, 0f3FB8AA3B, %f394;
	fma.rn.f32 	%f396, %f389, 0f32A57060, %f395;
	mov.b32 	%r278, %f392;
	shl.b32 	%r279, %r278, 23;
	mov.b32 	%f397, %r279;
	ex2.approx.ftz.f32 	%f398, %f396;
	mul.f32 	%f399, %f398, %f397;
	add.f32 	%f400, %f388, %f399;
	sub.f32 	%f401, %f36, %f134;
	fma.rn.f32 	%f402, %f401, 0f3BBB989D, 0f3F000000;
	cvt.sat.f32.f32 	%f403, %f402;
	fma.rm.f32 	%f404, %f403, %f139, %f138;
	add.f32 	%f405, %f404, 0fCB40007F;
	neg.f32 	%f406, %f405;
	fma.rn.f32 	%f407, %f401, 0f3FB8AA3B, %f406;
	fma.rn.f32 	%f408, %f401, 0f32A57060, %f407;
	mov.b32 	%r280, %f404;
	shl.b32 	%r281, %r280, 23;
	mov.b32 	%f409, %r281;
	ex2.approx.ftz.f32 	%f410, %f408;
	mul.f32 	%f411, %f410, %f409;
	add.f32 	%f412, %f400, %f411;
	sub.f32 	%f413, %f548, %f134;
	fma.rn.f32 	%f414, %f413, 0f3BBB989D, 0f3F000000;
	cvt.sat.f32.f32 	%f415, %f414;
	fma.rm.f32 	%f416, %f415, %f139, %f138;
	add.f32 	%f417, %f416, 0fCB40007F;
	neg.f32 	%f418, %f417;
	fma.rn.f32 	%f419, %f413, 0f3FB8AA3B, %f418;
	fma.rn.f32 	%f420, %f413, 0f32A57060, %f419;
	mov.b32 	%r282, %f416;
	shl.b32 	%r283, %r282, 23;
	mov.b32 	%f421, %r283;
	ex2.approx.ftz.f32 	%f422, %f420;
	mul.f32 	%f423, %f422, %f421;
	add.f32 	%f424, %f412, %f423;
	sub.f32 	%f425, %f39, %f134;
	fma.rn.f32 	%f426, %f425, 0f3BBB989D, 0f3F000000;
	cvt.sat.f32.f32 	%f427, %f426;
	fma.rm.f32 	%f428, %f427, %f139, %f138;
	add.f32 	%f429, %f428, 0fCB40007F;
	neg.f32 	%f430, %f429;
	fma.rn.f32 	%f431, %f425, 0f3FB8AA3B, %f430;
	fma.rn.f32 	%f432, %f425, 0f32A57060, %f431;
	mov.b32 	%r284, %f428;
	shl.b32 	%r285, %r284, 23;
	mov.b32 	%f433, %r285;
	ex2.approx.ftz.f32 	%f434, %f432;
	mul.f32 	%f435, %f434, %f433;
	add.f32 	%f436, %f424, %f435;
	sub.f32 	%f437, %f549, %f134;
	fma.rn.f32 	%f438, %f437, 0f3BBB989D, 0f3F000000;
	cvt.sat.f32.f32 	%f439, %f438;
	fma.rm.f32 	%f440, %f439, %f139, %f138;
	add.f32 	%f441, %f440, 0fCB40007F;
	neg.f32 	%f442, %f441;
	fma.rn.f32 	%f443, %f437, 0f3FB8AA3B, %f442;
	fma.rn.f32 	%f444, %f437, 0f32A57060, %f443;
	mov.b32 	%r286, %f440;
	shl.b32 	%r287, %r286, 23;
	mov.b32 	%f445, %r287;
	ex2.approx.ftz.f32 	%f446, %f444;
	mul.f32 	%f447, %f446, %f445;
	add.f32 	%f448, %f436, %f447;
	sub.f32 	%f449, %f42, %f134;
	fma.rn.f32 	%f450, %f449, 0f3BBB989D, 0f3F000000;
	cvt.sat.f32.f32 	%f451, %f450;
	fma.rm.f32 	%f452, %f451, %f139, %f138;
	add.f32 	%f453, %f452, 0fCB40007F;
	neg.f32 	%f454, %f453;
	fma.rn.f32 	%f455, %f449, 0f3FB8AA3B, %f454;
	fma.rn.f32 	%f456, %f449, 0f32A57060, %f455;
	mov.b32 	%r288, %f452;
	shl.b32 	%r289, %r288, 23;
	mov.b32 	%f457, %r289;
	ex2.approx.ftz.f32 	%f458, %f456;
	mul.f32 	%f459, %f458, %f457;
	add.f32 	%f460, %f448, %f459;
	sub.f32 	%f461, %f550, %f134;
	fma.rn.f32 	%f462, %f461, 0f3BBB989D, 0f3F000000;
	cvt.sat.f32.f32 	%f463, %f462;
	fma.rm.f32 	%f464, %f463, %f139, %f138;
	add.f32 	%f465, %f464, 0fCB40007F;
	neg.f32 	%f466, %f465;
	fma.rn.f32 	%f467, %f461, 0f3FB8AA3B, %f466;
	fma.rn.f32 	%f468, %f461, 0f32A57060, %f467;
	mov.b32 	%r290, %f464;
	shl.b32 	%r291, %r290, 23;
	mov.b32 	%f469, %r291;
	ex2.approx.ftz.f32 	%f470, %f468;
	mul.f32 	%f471, %f470, %f469;
	add.f32 	%f472, %f460, %f471;
	sub.f32 	%f473, %f45, %f134;
	fma.rn.f32 	%f474, %f473, 0f3BBB989D, 0f3F000000;
	cvt.sat.f32.f32 	%f475, %f474;
	fma.rm.f32 	%f476, %f475, %f139, %f138;
	add.f32 	%f477, %f476, 0fCB40007F;
	neg.f32 	%f478, %f477;
	fma.rn.f32 	%f479, %f473, 0f3FB8AA3B, %f478;
	fma.rn.f32 	%f480, %f473, 0f32A57060, %f479;
	mov.b32 	%r292, %f476;
	shl.b32 	%r293, %r292, 23;
	mov.b32 	%f481, %r293;
	ex2.approx.ftz.f32 	%f482, %f480;
	mul.f32 	%f483, %f482, %f481;
	add.f32 	%f484, %f472, %f483;
	sub.f32 	%f485, %f551, %f134;
	fma.rn.f32 	%f486, %f485, 0f3BBB989D, 0f3F000000;
	cvt.sat.f32.f32 	%f487, %f486;
	fma.rm.f32 	%f488, %f487, %f139, %f138;
	add.f32 	%f489, %f488, 0fCB40007F;
	neg.f32 	%f490, %f489;
	fma.rn.f32 	%f491, %f485, 0f3FB8AA3B, %f490;
	fma.rn.f32 	%f492, %f485, 0f32A57060, %f491;
	mov.b32 	%r294, %f488;
	shl.b32 	%r295, %r294, 23;
	mov.b32 	%f493, %r295;
	ex2.approx.ftz.f32 	%f494, %f492;
	mul.f32 	%f495, %f494, %f493;
	add.f32 	%f496, %f484, %f495;
	mov.b32 	%r296, %f496;
	shfl.sync.bfly.b32	%r297|%p68, %r296, 16, 31, -1;
	mov.b32 	%f497, %r297;
	add.f32 	%f498, %f496, %f497;
	mov.b32 	%r298, %f498;
	shfl.sync.bfly.b32	%r299|%p69, %r298, 8, 31, -1;
	mov.b32 	%f499, %r299;
	add.f32 	%f500, %f498, %f499;
	mov.b32 	%r300, %f500;
	shfl.sync.bfly.b32	%r301|%p70, %r300, 4, 31, -1;
	mov.b32 	%f501, %r301;
	add.f32 	%f502, %f500, %f501;
	mov.b32 	%r302, %f502;
	shfl.sync.bfly.b32	%r303|%p71, %r302, 2, 31, -1;
	mov.b32 	%f503, %r303;
	add.f32 	%f504, %f502, %f503;
	mov.b32 	%r304, %f504;
	shfl.sync.bfly.b32	%r305|%p72, %r304, 1, 31, -1;
	mov.b32 	%f505, %r305;
	add.f32 	%f506, %f504, %f505;
	div.rn.f32 	%f507, %f147, %f506;
	div.rn.f32 	%f508, %f159, %f506;
	div.rn.f32 	%f509, %f171, %f506;
	div.rn.f32 	%f510, %f183, %f506;
	div.rn.f32 	%f511, %f195, %f506;
	div.rn.f32 	%f512, %f207, %f506;
	div.rn.f32 	%f513, %f219, %f506;
	div.rn.f32 	%f514, %f231, %f506;
	div.rn.f32 	%f515, %f243, %f506;
	div.rn.f32 	%f516, %f255, %f506;
	div.rn.f32 	%f517, %f267, %f506;
	div.rn.f32 	%f518, %f279, %f506;
	div.rn.f32 	%f519, %f291, %f506;
	div.rn.f32 	%f520, %f303, %f506;
	div.rn.f32 	%f521, %f315, %f506;
	div.rn.f32 	%f522, %f327, %f506;
	div.rn.f32 	%f523, %f339, %f506;
	div.rn.f32 	%f524, %f351, %f506;
	div.rn.f32 	%f525, %f363, %f506;
	div.rn.f32 	%f526, %f375, %f506;
	div.rn.f32 	%f527, %f387, %f506;
	div.rn.f32 	%f528, %f399, %f506;
	div.rn.f32 	%f529, %f411, %f506;
	div.rn.f32 	%f530, %f423, %f506;
	div.rn.f32 	%f531, %f435, %f506;
	div.rn.f32 	%f532, %f447, %f506;
	div.rn.f32 	%f533, %f459, %f506;
	div.rn.f32 	%f534, %f471, %f506;
	div.rn.f32 	%f535, %f483, %f506;
	div.rn.f32 	%f536, %f495, %f506;
	mov.u32 	%r306, %tid.x;
	shl.b32 	%r307, %r306, 1;
	cvt.u64.u32 	%rd86, %r307;
	mad.lo.s64 	%rd87, %rd181, %rd32, %rd86;
	shr.u64 	%rd88, %rd87, 63;
	add.s64 	%rd89, %rd87, %rd88;
	cvta.to.global.u64 	%rd90, %rd31;
	shl.b64 	%rd91, %rd89, 2;
	and.b64  	%rd92, %rd91, -8;
	add.s64 	%rd93, %rd90, %rd92;
	st.global.v2.f32 	[%rd93], {%f507, %f508};
	add.s64 	%rd94, %rd87, 64;
	shr.u64 	%rd95, %rd94, 63;
	add.s64 	%rd96, %rd94, %rd95;
	shl.b64 	%rd97, %rd96, 2;
	and.b64  	%rd98, %rd97, -8;
	add.s64 	%rd99, %rd90, %rd98;
	st.global.v2.f32 	[%rd99], {%f509, %f510};
	add.s64 	%rd100, %rd87, 128;
	shr.u64 	%rd101, %rd100, 63;
	add.s64 	%rd102, %rd100, %rd101;
	shl.b64 	%rd103, %rd102, 2;
	and.b64  	%rd104, %rd103, -8;
	add.s64 	%rd105, %rd90, %rd104;
	st.global.v2.f32 	[%rd105], {%f511, %f512};
	add.s64 	%rd106, %rd87, 192;
	shr.u64 	%rd107, %rd106, 63;
	add.s64 	%rd108, %rd106, %rd107;
	shl.b64 	%rd109, %rd108, 2;
	and.b64  	%rd110, %rd109, -8;
	add.s64 	%rd111, %rd90, %rd110;
	st.global.v2.f32 	[%rd111], {%f513, %f514};
	add.s64 	%rd112, %rd87, 256;
	shr.u64 	%rd113, %rd112, 63;
	add.s64 	%rd114, %rd112, %rd113;
	shl.b64 	%rd115, %rd114, 2;
	and.b64  	%rd116, %rd115, -8;
	add.s64 	%rd117, %rd90, %rd116;
	st.global.v2.f32 	[%rd117], {%f515, %f516};
	add.s64 	%rd118, %rd87, 320;
	shr.u64 	%rd119, %rd118, 63;
	add.s64 	%rd120, %rd118, %rd119;
	shl.b64 	%rd121, %rd120, 2;
	and.b64  	%rd122, %rd121, -8;
	add.s64 	%rd123, %rd90, %rd122;
	st.global.v2.f32 	[%rd123], {%f517, %f518};
	add.s64 	%rd124, %rd87, 384;
	shr.u64 	%rd125, %rd124, 63;
	add.s64 	%rd126, %rd124, %rd125;
	shl.b64 	%rd127, %rd126, 2;
	and.b64  	%rd128, %rd127, -8;
	add.s64 	%rd129, %rd90, %rd128;
	st.global.v2.f32 	[%rd129], {%f519, %f520};
	add.s64 	%rd130, %rd87, 448;
	shr.u64 	%rd131, %rd130, 63;
	add.s64 	%rd132, %rd130, %rd131;
	shl.b64 	%rd133, %rd132, 2;
	and.b64  	%rd134, %rd133, -8;
	add.s64 	%rd135, %rd90, %rd134;
	st.global.v2.f32 	[%rd135], {%f521, %f522};
	add.s64 	%rd136, %rd87, 512;
	shr.u64 	%rd137, %rd136, 63;
	add.s64 	%rd138, %rd136, %rd137;
	shl.b64 	%rd139, %rd138, 2;
	and.b64  	%rd140, %rd139, -8;
	add.s64 	%rd141, %rd90, %rd140;
	st.global.v2.f32 	[%rd141], {%f523, %f524};
	add.s64 	%rd142, %rd87, 576;
	shr.u64 	%rd143, %rd142, 63;
	add.s64 	%rd144, %rd142, %rd143;
	shl.b64 	%rd145, %rd144, 2;
	and.b64  	%rd146, %rd145, -8;
	add.s64 	%rd147, %rd90, %rd146;
	st.global.v2.f32 	[%rd147], {%f525, %f526};
	add.s64 	%rd148, %rd87, 640;
	shr.u64 	%rd149, %rd148, 63;
	add.s64 	%rd150, %rd148, %rd149;
	shl.b64 	%rd151, %rd150, 2;
	and.b64  	%rd152, %rd151, -8;
	add.s64 	%rd153, %rd90, %rd152;
	st.global.v2.f32 	[%rd153], {%f527, %f528};
	add.s64 	%rd154, %rd87, 704;
	shr.u64 	%rd155, %rd154, 63;
	add.s64 	%rd156, %rd154, %rd155;
	shl.b64 	%rd157, %rd156, 2;
	and.b64  	%rd158, %rd157, -8;
	add.s64 	%rd159, %rd90, %rd158;
	st.global.v2.f32 	[%rd159], {%f529, %f530};
	add.s64 	%rd160, %rd87, 768;
	shr.u64 	%rd161, %rd160, 63;
	add.s64 	%rd162, %rd160, %rd161;
	shl.b64 	%rd163, %rd162, 2;
	and.b64  	%rd164, %rd163, -8;
	add.s64 	%rd165, %rd90, %rd164;
	st.global.v2.f32 	[%rd165], {%f531, %f532};
	add.s64 	%rd166, %rd87, 832;
	shr.u64 	%rd167, %rd166, 63;
	add.s64 	%rd168, %rd166, %rd167;
	shl.b64 	%rd169, %rd168, 2;
	and.b64  	%rd170, %rd169, -8;
	add.s64 	%rd171, %rd90, %rd170;
	st.global.v2.f32 	[%rd171], {%f533, %f534};
	add.s64 	%rd172, %rd87, 896;
	shr.u64 	%rd173, %rd172, 63;
	add.s64 	%rd174, %rd172, %rd173;
	shl.b64 	%rd175, %rd174, 2;
	and.b64  	%rd176, %rd175, -8;
	add.s64 	%rd177, %rd90, %rd176;
	st.global.v2.f32 	[%rd177], {%f535, %f536};
	mov.u32 	%r308, %nctaid.x;
	mov.u32 	%r309, %ntid.y;
	mul.lo.s32 	%r310, %r308, %r309;
	cvt.s64.s32 	%rd178, %r310;
	add.s64 	%rd181, %rd181, %rd178;
	setp.lt.s64 	%p73, %rd181, %rd180;
	@%p73 bra 	$L__BB200_4;
$L__BB200_35:
	ret;

}
	// .globl	_Z15SoftmaxWarpImplI22BroadcastScaleMaskLoadIffbLm2EiE11DirectStoreIffEfLi2ELi30ELi32ELi1ELb1EL9Algorithm0EEvT_T0_ll
.visible .entry _Z15SoftmaxWarpImplI22BroadcastScaleMaskLoadIffbLm2EiE11DirectStoreIffEfLi2ELi30ELi32ELi1ELb1EL9Algorithm0EEvT_T0_ll(
	.param .align 8 .b8 _Z15SoftmaxWarpImplI22BroadcastScaleMaskLoadIffbLm2EiE11DirectStoreIffEfLi2ELi30ELi32ELi1ELb1EL9Algorithm0EEvT_T0_ll_param_0[88],
	.param .align 8 .b8 _Z15SoftmaxWarpImplI22BroadcastScaleMaskLoadIffbLm2EiE11DirectStoreIffEfLi2ELi30ELi32ELi1ELb1EL9Algorithm0EEvT_T0_ll_param_1[16],
	.param .u64 _Z15SoftmaxWarpImplI22BroadcastScaleMaskLoadIffbLm2EiE11DirectStoreIffEfLi2ELi30ELi32ELi1ELb1EL9Algorithm0EEvT_T0_ll_param_2,
	.param .u64 _Z15SoftmaxWarpImplI22BroadcastScaleMaskLoadIffbLm2EiE11DirectStoreIffEfLi2ELi30ELi32ELi1ELb1EL9Algorithm0EEvT_T0_ll_param_3
)
{
	.reg .pred 	%p<104>;
	.reg .b16 	%rs<31>;
	.reg .b32 	%r<339>;
	.reg .b32 	%f<662>;
	.reg .b64 	%rd<197>;

	ld.param.u64 	%rd49, [_Z15SoftmaxWarpImplI22BroadcastScaleMaskLoadIffbLm2EiE11DirectStoreIffEfLi2ELi30ELi32ELi1ELb1EL9Algorithm0EEvT_T0_ll_param_1+8];
	ld.param.v2.f32 	{%f143, %f144}, [_Z15SoftmaxWarpImplI22BroadcastScaleMaskLoadIffbLm2EiE11DirectStoreIffEfLi2ELi30ELi32ELi1ELb1EL9Algorithm0EEvT_T0_ll_param_0+80];
	ld.param.u64 	%rd47, [_Z15SoftmaxWarpImplI22BroadcastScaleMaskLoadIffbLm2EiE11DirectStoreIffEfLi2ELi30ELi32ELi1ELb1EL9Algorithm0EEvT_T0_ll_param_0+72];
	ld.param.v2.u32 	{%r7, %r8}, [_Z15SoftmaxWarpImplI22BroadcastScaleMaskLoadIffbLm2EiE11DirectStoreIffEfLi2ELi30ELi32ELi1ELb1EL9Algorithm0EEvT_T0_ll_param_0+56];
	ld.param.v2.u32 	{%r5, %r6}, [_Z15SoftmaxWarpImplI22BroadcastScaleMaskLoadIffbLm2EiE11DirectStoreIffEfLi2ELi30ELi32ELi1ELb1EL9Algorithm0EEvT_T0_ll_param_0+40];
	ld.param.u64 	%rd43, [_Z15SoftmaxWarpImplI22BroadcastScaleMaskLoadIffbLm2EiE11DirectStoreIffEfLi2ELi30ELi32ELi1ELb1EL9Algorithm0EEvT_T0_ll_param_0+24];
	ld.param.u64 	%rd42, [_Z15SoftmaxWarpImplI22BroadcastScaleMaskLoadIffbLm2EiE11DirectStoreIffEfLi2ELi30ELi32ELi1ELb1EL9Algorithm0EEvT_T0_ll_param_0+16];
	ld.param.u64 	%rd48, [_Z15SoftmaxWarpImplI22BroadcastScaleMaskLoadIffbLm2EiE11DirectStoreIffEfLi2ELi30ELi32ELi1ELb1EL9Algorithm0EEvT_T0_ll_param_1];
	ld.param.u64 	%rd41, [_Z15SoftmaxWarpImplI22BroadcastScaleMaskLoadIffbLm2EiE11DirectStoreIffEfLi2ELi30ELi32ELi1ELb1EL9Algorithm0EEvT_T0_ll_param_0+8];
	ld.param.u64 	%rd40, [_Z15SoftmaxWarpImplI22BroadcastScaleMaskLoadIffbLm2EiE11DirectStoreIffEfLi2ELi30ELi32ELi1ELb1EL9Algorithm0EEvT_T0_ll_param_0];
	ld.param.u64 	%rd51, [_Z15SoftmaxWarpImplI22BroadcastScaleMaskLoadIffbLm2EiE11DirectStoreIffEfLi2ELi30ELi32ELi1ELb1EL9Algorithm0EEvT_T0_ll_param_3];
	cvta.to.global.u64 	%rd1, %rd40;
	cvta.to.global.u64 	%rd2, %rd41;
	cvta.to.global.u64 	%rd3, %rd48;
	setp.lt.s64 	%p1, %rd51, 961;
	@%p1 bra 	$L__BB201_2;
	mov.u64 	%rd52, $str;
	cvta.global.u64 	%rd53, %rd52;
	mov.u64 	%rd54, $str$1;
	cvta.global.u64 	%rd55, %rd54;
	mov.u64 	%rd56, __unnamed_197;
	cvta.global.u64 	%rd57, %rd56;
	{ // callseq 196, 0
	.param .b64 param0;
	st.param.b64 	[param0], %rd53;
	.param .b64 param1;
	st.param.b64 	[param1], %rd55;
	.param .b32 param2;
	st.param.b32 	[param2], 254;
	.param .b64 param3;
	st.param.b64 	[param3], %rd57;
	.param .b64 param4;
	st.param.b64 	[param4], 1;
	call.uni 
	__assertfail, 
	(
	param0, 
	param1, 
	param2, 
	param3, 
	param4
	);
	} // callseq 196
$L__BB201_2:
	ld.param.u64 	%rd194, [_Z15SoftmaxWarpImplI22BroadcastScaleMaskLoadIffbLm2EiE11DirectStoreIffEfLi2ELi30ELi32ELi1ELb1EL9Algorithm0EEvT_T0_ll_param_2];
	mov.u32 	%r9, %ctaid.x;
	mov.u32 	%r10, %ntid.y;
	mov.u32 	%r11, %tid.y;
	mad.lo.s32 	%r12, %r9, %r10, %r11;
	cvt.s64.s32 	%rd196, %r12;
	setp.le.s64 	%p2, %rd194, %rd196;
	@%p2 bra 	$L__BB201_95;
	mov.u32 	%r13, %tid.x;
	shl.b32 	%r14, %r13, 1;
	cvt.u64.u32 	%rd5, %r14;
	add.s32 	%r15, %r14, 64;
	cvt.u64.u32 	%rd6, %r15;
	add.s32 	%r16, %r14, 128;
	cvt.u64.u32 	%rd7, %r16;
	add.s32 	%r17, %r14, 192;
	cvt.u64.u32 	%rd8, %r17;
	add.s32 	%r18, %r14, 256;
	cvt.u64.u32 	%rd9, %r18;
	add.s32 	%r19, %r14, 320;
	cvt.u64.u32 	%rd10, %r19;
	add.s32 	%r20, %r14, 384;
	cvt.u64.u32 	%rd11, %r20;
	add.s32 	%r21, %r14, 448;
	cvt.u64.u32 	%rd12, %r21;
	add.s32 	%r22, %r14, 512;
	cvt.u64.u32 	%rd13, %r22;
	add.s32 	%r23, %r14, 576;
	cvt.u64.u32 	%rd14, %r23;
	add.s32 	%r24, %r14, 640;
	cvt.u64.u32 	%rd15, %r24;
	add.s32 	%r25, %r14, 704;
	cvt.u64.u32 	%rd16, %r25;
	add.s32 	%r26, %r14, 768;
	cvt.u64.u32 	%rd17, %r26;
	add.s32 	%r27, %r14, 832;
	cvt.u64.u32 	%rd18, %r27;
	add.s32 	%r28, %r14, 896;
	cvt.u64.u32 	%rd19, %r28;
	cvt.u32.u64 	%r30, %rd47;
	cvt.u32.u64 	%r31, %rd5;
	cvt.u32.u64 	%r46, %rd6;
$L__BB201_4:
	setp.le.s64 	%p3, %rd51, %rd5;
	cvt.u32.u64 	%r29, %rd196;
	mul.lo.s32 	%r4, %r30, %r29;
	mov.f32 	%f603, 0fFF800000;
	mov.f32 	%f604, %f603;
	mov.f32 	%f609, %f603;
	@%p3 bra 	$L__BB201_8;
	setp.eq.s64 	%p4, %rd43, 1;
	setp.eq.s64 	%p5, %rd42, 1;
	add.s32 	%r32, %r31, %r4;
	div.s32 	%r33, %r32, %r5;
	mul.lo.s32 	%r34, %r33, %r5;
	sub.s32 	%r35, %r32, %r34;
	selp.b32 	%r36, 0, %r33, %p5;
	selp.b32 	%r37, 0, %r35, %p4;
	mul.lo.s32 	%r38, %r7, %r36;
	mad.lo.s32 	%r39, %r8, %r37, %r38;
	shr.u32 	%r40, %r32, 31;
	add.s32 	%r41, %r32, %r40;
	shr.s32 	%r42, %r41, 1;
	mul.wide.s32 	%rd58, %r42, 8;
	add.s64 	%rd23, %rd1, %rd58;
	ld.global.f32 	%f146, [%rd23];
	shr.u32 	%r43, %r39, 31;
	add.s32 	%r44, %r39, %r43;
	shr.s32 	%r45, %r44, 1;
	mul.wide.s32 	%rd59, %r45, 2;
	add.s64 	%rd60, %rd2, %rd59;
	ld.global.v2.u8 	{%rs1, %rs2}, [%rd60];
	setp.eq.s16 	%p6, %rs1, 0;
	mul.f32 	%f147, %f146, %f144;
	selp.f32 	%f604, %f143, %f147, %p6;
	setp.eq.s16 	%p7, %rs2, 0;
	mov.f32 	%f603, %f143;
	@%p7 bra 	$L__BB201_7;
	ld.global.f32 	%f148, [%rd23+4];
	mul.f32 	%f603, %f148, %f144;
$L__BB201_7:
	max.f32 	%f149, %f604, 0fFF800000;
	max.f32 	%f609, %f149, %f603;
$L__BB201_8:
	setp.le.s64 	%p8, %rd51, %rd6;
	mov.f32 	%f607, 0fFF800000;
	mov.f32 	%f608, %f607;
	@%p8 bra 	$L__BB201_12;
	setp.eq.s64 	%p9, %rd43, 1;
	setp.eq.s64 	%p10, %rd42, 1;
	add.s32 	%r47, %r46, %r4;
	div.s32 	%r48, %r47, %r5;
	mul.lo.s32 	%r49, %r48, %r5;
	sub.s32 	%r50, %r47, %r49;
	selp.b32 	%r51, 0, %r48, %p10;
	selp.b32 	%r52, 0, %r50, %p9;
	mul.lo.s32 	%r53, %r7, %r51;
	mad.lo.s32 	%r54, %r8, %r52, %r53;
	shr.u32 	%r55, %r47, 31;
	add.s32 	%r56, %r47, %r55;
	shr.s32 	%r57, %r56, 1;
	mul.wide.s32 	%rd61, %r57, 8;
	add.s64 	%rd24, %rd1, %rd61;
	ld.global.f32 	%f151, [%rd24];
	shr.u32 	%r58, %r54, 31;
	add.s32 	%r59, %r54, %r58;
	shr.s32 	%r60, %r59, 1;
	mul.wide.s32 	%rd62, %r60, 2;
	add.s64 	%rd63, %rd2, %rd62;
	ld.global.v2.u8 	{%rs3, %rs4}, [%rd63];
	setp.eq.s16 	%p11, %rs3, 0;
	mul.f32 	%f152, %f151, %f144;
	selp.f32 	%f608, %f143, %f152, %p11;
	setp.eq.s16 	%p12, %rs4, 0;
	mov.f32 	%f607, %f143;
	@%p12 bra 	$L__BB201_11;
	ld.global.f32 	%f153, [%rd24+4];
	mul.f32 	%f607, %f153, %f144;
$L__BB201_11:
	max.f32 	%f154, %f609, %f608;
	max.f32 	%f609, %f154, %f607;
$L__BB201_12:
	setp.le.s64 	%p13, %rd51, %rd7;
	mov.f32 	%f611, 0fFF800000;
	mov.f32 	%f612, %f611;
	@%p13 bra 	$L__BB201_16;
	cvt.u32.u64 	%r61, %rd7;
	setp.eq.s64 	%p14, %rd43, 1;
	setp.eq.s64 	%p15, %rd42, 1;
	add.s32 	%r62, %r61, %r4;
	div.s32 	%r63, %r62, %r5;
	mul.lo.s32 	%r64, %r63, %r5;
	sub.s32 	%r65, %r62, %r64;
	selp.b32 	%r66, 0, %r63, %p15;
	selp.b32 	%r67, 0, %r65, %p14;
	mul.lo.s32 	%r68, %r7, %r66;
	mad.lo.s32 	%r69, %r8, %r67, %r68;
	shr.u32 	%r70, %r62, 31;
	add.s32 	%r71, %r62, %r70;
	shr.s32 	%r72, %r71, 1;
	mul.wide.s32 	%rd64, %r72, 8;
	add.s64 	%rd25, %rd1, %rd64;
	ld.global.f32 	%f156, [%rd25];
	shr.u32 	%r73, %r69, 31;
	add.s32 	%r74, %r69, %r73;
	shr.s32 	%r75, %r74, 1;
	mul.wide.s32 	%rd65, %r75, 2;
	add.s64 	%rd66, %rd2, %rd65;
	ld.global.v2.u8 	{%rs5, %rs6}, [%rd66];
	setp.eq.s16 	%p16, %rs5, 0;
	mul.f32 	%f157, %f156, %f144;
	selp.f32 	%f612, %f143, %f157, %p16;
	setp.eq.s16 	%p17, %rs6, 0;
	mov.f32 	%f611, %f143;
	@%p17 bra 	$L__BB201_15;
	ld.global.f32 	%f158, [%rd25+4];
	mul.f32 	%f611, %f158, %f144;
$L__BB201_15:
	max.f32 	%f159, %f609, %f612;
	max.f32 	%f609, %f159, %f611;
$L__BB201_16:
	setp.le.s64 	%p18, %rd51, %rd8;
	mov.f32 	%f615, 0fFF800000;
	mov.f32 	%f616, %f615;
	@%p18 bra 	$L__BB201_20;
	cvt.u32.u64 	%r76, %rd8;
	setp.eq.s64 	%p19, %rd43, 1;
	setp.eq.s64 	%p20, %rd42, 1;
	add.s32 	%r77, %r76, %r4;
	div.s32 	%r78, %r77, %r5;
	mul.lo.s32 	%r79, %r78, %r5;
	sub.s32 	%r80, %r77, %r79;
	selp.b32 	%r81, 0, %r78, %p20;
	selp.b32 	%r82, 0, %r80, %p19;
	mul.lo.s32 	%r83, %r7, %r81;
	mad.lo.s32 	%r84, %r8, %r82, %r83;
	shr.u32 	%r85, %r77, 31;
	add.s32 	%r86, %r77, %r85;
	shr.s32 	%r87, %r86, 1;
	mul.wide.s32 	%rd67, %r87, 8;
	add.s64 	%rd26, %rd1, %rd67;
	ld.global.f32 	%f161, [%rd26];
	shr.u32 	%r88, %r84, 31;
	add.s32 	%r89, %r84, %r88;
	shr.s32 	%r90, %r89, 1;
	mul.wide.s32 	%rd68, %r90, 2;
	add.s64 	%rd69, %rd2, %rd68;
	ld.global.v2.u8 	{%rs7, %rs8}, [%rd69];
	setp.eq.s16 	%p21, %rs7, 0;
	mul.f32 	%f162, %f161, %f144;
	selp.f32 	%f616, %f143, %f162, %p21;
	setp.eq.s16 	%p22, %rs8, 0;
	mov.f32 	%f615, %f143;
	@%p22 bra 	$L__BB201_19;
	ld.global.f32 	%f163, [%rd26+4];
	mul.f32 	%f615, %f163, %f144;
$L__BB201_19:
	max.f32 	%f164, %f609, %f616;
	max.f32 	%f609, %f164, %f615;
$L__BB201_20:
	setp.le.s64 	%p23, %rd51, %rd9;
	mov.f32 	%f619, 0fFF800000;
	mov.f32 	%f620, %f619;
	@%p23 bra 	$L__BB201_24;
	cvt.u32.u64 	%r91, %rd9;
	setp.eq.s64 	%p24, %rd43, 1;
	setp.eq.s64 	%p25, %rd42, 1;
	add.s32 	%r92, %r91, %r4;
	div.s32 	%r93, %r92, %r5;
	mul.lo.s32 	%r94, %r93, %r5;
	sub.s32 	%r95, %r92, %r94;
	selp.b32 	%r96, 0, %r93, %p25;
	selp.b32 	%r97, 0, %r95, %p24;
	mul.lo.s32 	%r98, %r7, %r96;
	mad.lo.s32 	%r99, %r8, %r97, %r98;
	shr.u32 	%r100, %r92, 31;
	add.s32 	%r101, %r92, %r100;
	shr.s32 	%r102, %r101, 1;
	mul.wide.s32 	%rd70, %r102, 8;
	add.s64 	%rd27, %rd1, %rd70;
	ld.global.f32 	%f166, [%rd27];
	shr.u32 	%r103, %r99, 31;
	add.s32 	%r104, %r99, %r103;
	shr.s32 	%r105, %r104, 1;
	mul.wide.s32 	%rd71, %r105, 2;
	add.s64 	%rd72, %rd2, %rd71;
	ld.global.v2.u8 	{%rs9, %rs10}, [%rd72];
	setp.eq.s16 	%p26, %rs9, 0;
	mul.f32 	%f167, %f166, %f144;
	selp.f32 	%f620, %f143, %f167, %p26;
	setp.eq.s16 	%p27, %rs10, 0;
	mov.f32 	%f619, %f143;
	@%p27 bra 	$L__BB201_23;
	ld.global.f32 	%f168, [%rd27+4];
	mul.f32 	%f619, %f168, %f144;
$L__BB201_23:
	max.f32 	%f169, %f609, %f620;
	max.f32 	%f609, %f169, %f619;
$L__BB201_24:
	setp.le.s64 	%p28, %rd51, %rd10;
	mov.f32 	%f623, 0fFF800000;
	mov.f32 	%f624, %f623;
	@%p28 bra 	$L__BB201_28;
	cvt.u32.u64 	%r106, %rd10;
	setp.eq.s64 	%p29, %rd43, 1;
	setp.eq.s64 	%p30, %rd42, 1;
	add.s32 	%r107, %r106, %r4;
	div.s32 	%r108, %r107, %r5;
	mul.lo.s32 	%r109, %r108, %r5;
	sub.s32 	%r110, %r107, %r109;
	selp.b32 	%r111, 0, %r108, %p30;
	selp.b32 	%r112, 0, %r110, %p29;
	mul.lo.s32 	%r113, %r7, %r111;
	mad.lo.s32 	%r114, %r8, %r112, %r113;
	shr.u32 	%r115, %r107, 31;
	add.s32 	%r116, %r107, %r115;
	shr.s32 	%r117, %r116, 1;
	mul.wide.s32 	%rd73, %r117, 8;
	add.s64 	%rd28, %rd1, %rd73;
	ld.global.f32 	%f171, [%rd28];
	shr.u32 	%r118, %r114, 31;
	add.s32 	%r119, %r114, %r118;
	shr.s32 	%r120, %r119, 1;
	mul.wide.s32 	%rd74, %r120, 2;
	add.s64 	%rd75, %rd2, %rd74;
	ld.global.v2.u8 	{%rs11, %rs12}, [%rd75];
	setp.eq.s16 	%p31, %rs11, 0;
	mul.f32 	%f172, %f171, %f144;
	selp.f32 	%f624, %f143, %f172, %p31;
	setp.eq.s16 	%p32, %rs12, 0;
	mov.f32 	%f623, %f143;
	@%p32 bra 	$L__BB201_27;
	ld.global.f32 	%f173, [%rd28+4];
	mul.f32 	%f623, %f173, %f144;
$L__BB201_27:
	max.f32 	%f174, %f609, %f624;
	max.f32 	%f609, %f174, %f623;
$L__BB201_28:
	setp.le.s64 	%p33, %rd51, %rd11;
	mov.f32 	%f627, 0fFF800000;
	mov.f32 	%f628, %f627;
	@%p33 bra 	$L__BB201_32;
	cvt.u32.u64 	%r121, %rd11;
	setp.eq.s64 	%p34, %rd43, 1;
	setp.eq.s64 	%p35, %rd42, 1;
	add.s32 	%r122, %r121, %r4;
	div.s32 	%r123, %r122, %r5;
	mul.lo.s32 	%r124, %r123, %r5;
	sub.s32 	%r125, %r122, %r124;
	selp.b32 	%r126, 0, %r123, %p35;
	selp.b32 	%r127, 0, %r125, %p34;
	mul.lo.s32 	%r128, %r7, %r126;
	mad.lo.s32 	%r129, %r8, %r127, %r128;
	shr.u32 	%r130, %r122, 31;
	add.s32 	%r131, %r122, %r130;
	shr.s32 	%r132, %r131, 1;
	mul.wide.s32 	%rd76, %r132, 8;
	add.s64 	%rd29, %rd1, %rd76;
	ld.global.f32 	%f176, [%rd29];
	shr.u32 	%r133, %r129, 31;
	add.s32 	%r134, %r129, %r133;
	shr.s32 	%r135, %r134, 1;
	mul.wide.s32 	%rd77, %r135, 2;
	add.s64 	%rd78, %rd2, %rd77;
	ld.global.v2.u8 	{%rs13, %rs14}, [%rd78];
	setp.eq.s16 	%p36, %rs13, 0;
	mul.f32 	%f177, %f176, %f144;
	selp.f32 	%f628, %f143, %f177, %p36;
	setp.eq.s16 	%p37, %rs14, 0;
	mov.f32 	%f627, %f143;
	@%p37 bra 	$L__BB201_31;
	ld.global.f32 	%f178, [%rd29+4];
	mul.f32 	%f627, %f178, %f144;
$L__BB201_31:
	max.f32 	%f179, %f609, %f628;
	max.f32 	%f609, %f179, %f627;
$L__BB201_32:
	setp.le.s64 	%p38, %rd51, %rd12;
	mov.f32 	%f631, 0fFF800000;
	mov.f32 	%f632, %f631;
	@%p38 bra 	$L__BB201_36;
	cvt.u32.u64 	%r136, %rd12;
	setp.eq.s64 	%p39, %rd43, 1;
	setp.eq.s64 	%p40, %rd42, 1;
	add.s32 	%r137, %r136, %r4;
	div.s32 	%r138, %r137, %r5;
	mul.lo.s32 	%r139, %r138, %r5;
	sub.s32 	%r140, %r137, %r139;
	selp.b32 	%r141, 0, %r138, %p40;
	selp.b32 	%r142, 0, %r140, %p39;
	mul.lo.s32 	%r143, %r7, %r141;
	mad.lo.s32 	%r144, %r8, %r142, %r143;
	shr.u32 	%r145, %r137, 31;
	add.s32 	%r146, %r137, %r145;
	shr.s32 	%r147, %r146, 1;
	mul.wide.s32 	%rd79, %r147, 8;
	add.s64 	%rd30, %rd1, %rd79;
	ld.global.f32 	%f181, [%rd30];
	shr.u32 	%r148, %r144, 31;
	add.s32 	%r149, %r144, %r148;
	shr.s32 	%r150, %r149, 1;
	mul.wide.s32 	%rd80, %r150, 2;
	add.s64 	%rd81, %rd2, %rd80;
	ld.global.v2.u8 	{%rs15, %rs16}, [%rd81];
	setp.eq.s16 	%p41, %rs15, 0;
	mul.f32 	%f182, %f181, %f144;
	selp.f32 	%f632, %f143, %f182, %p41;
	setp.eq.s16 	%p42, %rs16, 0;
	mov.f32 	%f631, %f143;
	@%p42 bra 	$L__BB201_35;
	ld.global.f32 	%f183, [%rd30+4];
	mul.f32 	%f631, %f183, %f144;
$L__BB201_35:
	max.f32 	%f184, %f609, %f632;
	max.f32 	%f609, %f184, %f631;
$L__BB201_36:
	setp.le.s64 	%p43, %rd51, %rd13;
	mov.f32 	%f635, 0fFF800000;
	mov.f32 	%f636, %f635;
	@%p43 bra 	$L__BB201_40;
	cvt.u32.u64 	%r151, %rd13;
	setp.eq.s64 	%p44, %rd43, 1;
	setp.eq.s64 	%p45, %rd42, 1;
	add.s32 	%r152, %r151, %r4;
	div.s32 	%r153, %r152, %r5;
	mul.lo.s32 	%r154, %r153, %r5;
	sub.s32 	%r155, %r152, %r154;
	selp.b32 	%r156, 0, %r153, %p45;
	selp.b32 	%r157, 0, %r155, %p44;
	mul.lo.s32 	%r158, %r7, %r156;
	mad.lo.s32 	%r159, %r8, %r157, %r158;
	shr.u32 	%r160, %r152, 31;
	add.s32 	%r161, %r152, %r160;
	shr.s32 	%r162, %r161, 1;
	mul.wide.s32 	%rd82, %r162, 8;
	add.s64 	%rd31, %rd1, %rd82;
	ld.global.f32 	%f186, [%rd31];
	shr.u32 	%r163, %r159, 31;
	add.s32 	%r164, %r159, %r163;
	shr.s32 	%r165, %r164, 1;
	mul.wide.s32 	%rd83, %r165, 2;
	add.s64 	%rd84, %rd2, %rd83;
	ld.global.v2.u8 	{%rs17, %rs18}, [%rd84];
	setp.eq.s16 	%p46, %rs17, 0;
	mul.f32 	%f187, %f186, %f144;
	selp.f32 	%f636, %f143, %f187, %p46;
	setp.eq.s16 	%p47, %rs18, 0;
	mov.f32 	%f635, %f143;
	@%p47 bra 	$L__BB201_39;
	ld.global.f32 	%f188, [%rd31+4];
	mul.f32 	%f635, %f188, %f144;
$L__BB201_39:
	max.f32 	%f189, %f609, %f636;
	max.f32 	%f609, %f189, %f635;
$L__BB201_40:
	setp.le.s64 	%p48, %rd51, %rd14;
	mov.f32 	%f639, 0fFF800000;
	mov.f32 	%f640, %f639;
	@%p48 bra 	$L__BB201_44;
	cvt.u32.u64 	%r166, %rd14;
	setp.eq.s64 	%p49, %rd43, 1;
	setp.eq.s64 	%p50, %rd42, 1;
	add.s32 	%r167, %r166, %r4;
	div.s32 	%r168, %r167, %r5;
	mul.lo.s32 	%r169, %r168, %r5;
	sub.s32 	%r170, %r167, %r169;
	selp.b32 	%r171, 0, %r168, %p50;
	selp.b32 	%r172, 0, %r170, %p49;
	mul.lo.s32 	%r173, %r7, %r171;
	mad.lo.s32 	%r174, %r8, %r172, %r173;
	shr.u32 	%r175, %r167, 31;
	add.s32 	%r176, %r167, %r175;
	shr.s32 	%r177, %r176, 1;
	mul.wide.s32 	%rd85, %r177, 8;
	add.s64 	%rd32, %rd1, %rd85;
	ld.global.f32 	%f191, [%rd32];
	shr.u32 	%r178, %r174, 31;
	add.s32 	%r179, %r174, %r178;
	shr.s32 	%r180, %r179, 1;
	mul.wide.s32 	%rd86, %r180, 2;
	add.s64 	%rd87, %rd2, %rd86;
	ld.global.v2.u8 	{%rs19, %rs20}, [%rd87];
	setp.eq.s16 	%p51, %rs19, 0;
	mul.f32 	%f192, %f191, %f144;
	selp.f32 	%f640, %f143, %f192, %p51;
	setp.eq.s16 	%p52, %rs20, 0;
	mov.f32 	%f639, %f143;
	@%p52 bra 	$L__BB201_43;
	ld.global.f32 	%f193, [%rd32+4];
	mul.f32 	%f639, %f193, %f144;
$L__BB201_43:
	max.f32 	%f194, %f609, %f640;
	max.f32 	%f609, %f194, %f639;
$L__BB201_44:
	setp.le.s64 	%p53, %rd51, %rd15;
	mov.f32 	%f643, 0fFF800000;
	mov.f32 	%f644, %f643;
	@%p53 bra 	$L__BB201_48;
	cvt.u32.u64 	%r181, %rd15;
	setp.eq.s64 	%p54, %rd43, 1;
	setp.eq.s64 	%p55, %rd42, 1;
	add.s32 	%r182, %r181, %r4;
	div.s32 	%r183, %r182, %r5;
	mul.lo.s32 	%r184, %r183, %r5;
	sub.s32 	%r185, %r182, %r184;
	selp.b32 	%r186, 0, %r183, %p55;
	selp.b32 	%r187, 0, %r185, %p54;
	mul.lo.s32 	%r188, %r7, %r186;
	mad.lo.s32 	%r189, %r8, %r187, %r188;
	shr.u32 	%r190, %r182, 31;
	add.s32 	%r191, %r182, %r190;
	shr.s32 	%r192, %r191, 1;
	mul.wide.s32 	%rd88, %r192, 8;
	add.s64 	%rd33, %rd1, %rd88;
	ld.global.f32 	%f196, [%rd33];
	shr.u32 	%r193, %r189, 31;
	add.s32 	%r194, %r189, %r193;
	shr.s32 	%r195, %r194, 1;
	mul.wide.s32 	%rd89, %r195, 2;
	add.s64 	%rd90, %rd2, %rd89;
	ld.global.v2.u8 	{%rs21, %rs22}, [%rd90];
	setp.eq.s16 	%p56, %rs21, 0;
	mul.f32 	%f197, %f196, %f144;
	selp.f32 	%f644, %f143, %f197, %p56;
	setp.eq.s16 	%p57, %rs22, 0;
	mov.f32 	%f643, %f143;
	@%p57 bra 	$L__BB201_47;
	ld.global.f32 	%f198, [%rd33+4];
	mul.f32 	%f643, %f198, %f144;
$L__BB201_47:
	max.f32 	%f199, %f609, %f644;
	max.f32 	%f609, %f199, %f643;
$L__BB201_48:
	setp.le.s64 	%p58, %rd51, %rd16;
	mov.f32 	%f647, 0fFF800000;
	mov.f32 	%f648, %f647;
	@%p58 bra 	$L__BB201_52;
	cvt.u32.u64 	%r196, %rd16;
	setp.eq.s64 	%p59, %rd43, 1;
	setp.eq.s64 	%p60, %rd42, 1;
	add.s32 	%r197, %r196, %r4;
	div.s32 	%r198, %r197, %r5;
	mul.lo.s32 	%r199, %r198, %r5;
	sub.s32 	%r200, %r197, %r199;
	selp.b32 	%r201, 0, %r198, %p60;
	selp.b32 	%r202, 0, %r200, %p59;
	mul.lo.s32 	%r203, %r7, %r201;
	mad.lo.s32 	%r204, %r8, %r202, %r203;
	shr.u32 	%r205, %r197, 31;
	add.s32 	%r206, %r197, %r205;
	shr.s32 	%r207, %r206, 1;
	mul.wide.s32 	%rd91, %r207, 8;
	add.s64 	%rd34, %rd1, %rd91;
	ld.global.f32 	%f201, [%rd34];
	shr.u32 	%r208, %r204, 31;
	add.s32 	%r209, %r204, %r208;
	shr.s32 	%r210, %r209, 1;
	mul.wide.s32 	%rd92, %r210, 2;
	add.s64 	%rd93, %rd2, %rd92;
	ld.global.v2.u8 	{%rs23, %rs24}, [%rd93];
	setp.eq.s16 	%p61, %rs23, 0;
	mul.f32 	%f202, %f201, %f144;
	selp.f32 	%f648, %f143, %f202, %p61;
	setp.eq.s16 	%p62, %rs24, 0;
	mov.f32 	%f647, %f143;
	@%p62 bra 	$L__BB201_51;
	ld.global.f32 	%f203, [%rd34+4];
	mul.f32 	%f647, %f203, %f144;
$L__BB201_51:
	max.f32 	%f204, %f609, %f648;
	max.f32 	%f609, %f204, %f647;
$L__BB201_52:
	setp.le.s64 	%p63, %rd51, %rd17;
	mov.f32 	%f651, 0fFF800000;
	mov.f32 	%f652, %f651;
	@%p63 bra 	$L__BB201_56;
	cvt.u32.u64 	%r211, %rd17;
	setp.eq.s64 	%p64, %rd43, 1;
	setp.eq.s64 	%p65, %rd42, 1;
	add.s32 	%r212, %r211, %r4;
	div.s32 	%r213, %r212, %r5;
	mul.lo.s32 	%r214, %r213, %r5;
	sub.s32 	%r215, %r212, %r214;
	selp.b32 	%r216, 0, %r213, %p65;
	selp.b32 	%r217, 0, %r215, %p64;
	mul.lo.s32 	%r218, %r7, %r216;
	mad.lo.s32 	%r219, %r8, %r217, %r218;
	shr.u32 	%r220, %r212, 31;
	add.s32 	%r221, %r212, %r220;
	shr.s32 	%r222, %r221, 1;
	mul.wide.s32 	%rd94, %r222, 8;
	add.s64 	%rd35, %rd1, %rd94;
	ld.global.f32 	%f206, [%rd35];
	shr.u32 	%r223, %r219, 31;
	add.s32 	%r224, %r219, %r223;
	shr.s32 	%r225, %r224, 1;
	mul.wide.s32 	%rd95, %r225, 2;
	add.s64 	%rd96, %rd2, %rd95;
	ld.global.v2.u8 	{%rs25, %rs26}, [%rd96];
	setp.eq.s16 	%p66, %rs25, 0;
	mul.f32 	%f207, %f206, %f144;
	selp.f32 	%f652, %f143, %f207, %p66;
	setp.eq.s16 	%p67, %rs26, 0;
	mov.f32 	%f651, %f143;
	@%p67 bra 	$L__BB201_55;
	ld.global.f32 	%f208, [%rd35+4];
	mul.f32 	%f651, %f208, %f144;
$L__BB201_55:
	max.f32 	%f209, %f609, %f652;
	max.f32 	%f609, %f209, %f651;
$L__BB201_56:
	setp.le.s64 	%p68, %rd51, %rd18;
	mov.f32 	%f655, 0fFF800000;
	mov.f32 	%f656, %f655;
	@%p68 bra 	$L__BB201_60;
	cvt.u32.u64 	%r226, %rd18;
	setp.eq.s64 	%p69, %rd43, 1;
	setp.eq.s64 	%p70, %rd42, 1;
	add.s32 	%r227, %r226, %r4;
	div.s32 	%r228, %r227, %r5;
	mul.lo.s32 	%r229, %r228, %r5;
	sub.s32 	%r230, %r227, %r229;
	selp.b32 	%r231, 0, %r228, %p70;
	selp.b32 	%r232, 0, %r230, %p69;
	mul.lo.s32 	%r233, %r7, %r231;
	mad.lo.s32 	%r234, %r8, %r232, %r233;
	shr.u32 	%r235, %r227, 31;
	add.s32 	%r236, %r227, %r235;
	shr.s32 	%r237, %r236, 1;
	mul.wide.s32 	%rd97, %r237, 8;
	add.s64 	%rd36, %rd1, %rd97;
	ld.global.f32 	%f211, [%rd36];
	shr.u32 	%r238, %r234, 31;
	add.s32 	%r239, %r234, %r238;
	shr.s32 	%r240, %r239, 1;
	mul.wide.s32 	%rd98, %r240, 2;
	add.s64 	%rd99, %rd2, %rd98;
	ld.global.v2.u8 	{%rs27, %rs28}, [%rd99];
	setp.eq.s16 	%p71, %rs27, 0;
	mul.f32 	%f212, %f211, %f144;
	selp.f32 	%f656, %f143, %f212, %p71;
	setp.eq.s16 	%p72, %rs28, 0;
	mov.f32 	%f655, %f143;
	@%p72 bra 	$L__BB201_59;
	ld.global.f32 	%f213, [%rd36+4];
	mul.f32 	%f655, %f213, %f144;
$L__BB201_59:
	max.f32 	%f214, %f609, %f656;
	max.f32 	%f609, %f214, %f655;
$L__BB201_60:
	setp.le.s64 	%p73, %rd51, %rd19;
	mov.f32 	%f659, 0fFF800000;
	mov.f32 	%f660, %f659;
	@%p73 bra 	$L__BB201_64;
	cvt.u32.u64 	%r241, %rd19;
	setp.eq.s64 	%p74, %rd43, 1;
	setp.eq.s64 	%p75, %rd42, 1;
	add.s32 	%r242, %r241, %r4;
	div.s32 	%r243, %r242, %r5;
	mul.lo.s32 	%r244, %r243, %r5;
	sub.s32 	%r245, %r242, %r244;
	selp.b32 	%r246, 0, %r243, %p75;
	selp.b32 	%r247, 0, %r245, %p74;
	mul.lo.s32 	%r248, %r7, %r246;
	mad.lo.s32 	%r249, %r8, %r247, %r248;
	shr.u32 	%r250, %r242, 31;
	add.s32 	%r251, %r242, %r250;
	shr.s32 	%r252, %r251, 1;
	mul.wide.s32 	%rd100, %r252, 8;
	add.s64 	%rd37, %rd1, %rd100;
	ld.global.f32 	%f216, [%rd37];
	shr.u32 	%r253, %r249, 31;
	add.s32 	%r254, %r249, %r253;
	shr.s32 	%r255, %r254, 1;
	mul.wide.s32 	%rd101, %r255, 2;
	add.s64 	%rd102, %rd2, %rd101;
	ld.global.v2.u8 	{%rs29, %rs30}, [%rd102];
	setp.eq.s16 	%p76, %rs29, 0;
	mul.f32 	%f217, %f216, %f144;
	selp.f32 	%f660, %f143, %f217, %p76;
	setp.eq.s16 	%p77, %rs30, 0;
	mov.f32 	%f659, %f143;
	@%p77 bra 	$L__BB201_63;
	ld.global.f32 	%f218, [%rd37+4];
	mul.f32 	%f659, %f218, %f144;
$L__BB201_63:
	max.f32 	%f219, %f609, %f660;
	max.f32 	%f609, %f219, %f659;
$L__BB201_64:
	setp.le.s64 	%p78, %rd51, %rd5;
	mov.b32 	%r256, %f609;
	shfl.sync.bfly.b32	%r257|%p79, %r256, 16, 31, -1;
	mov.b32 	%f220, %r257;
	max.f32 	%f221, %f609, %f220;
	mov.b32 	%r258, %f221;
	shfl.sync.bfly.b32	%r259|%p80, %r258, 8, 31, -1;
	mov.b32 	%f222, %r259;
	max.f32 	%f223, %f221, %f222;
	mov.b32 	%r260, %f223;
	shfl.sync.bfly.b32	%r261|%p81, %r260, 4, 31, -1;
	mov.b32 	%f224, %r261;
	max.f32 	%f225, %f223, %f224;
	mov.b32 	%r262, %f225;
	shfl.sync.bfly.b32	%r263|%p82, %r262, 2, 31, -1;
	mov.b32 	%f226, %r263;
	max.f32 	%f227, %f225, %f226;
	mov.b32 	%r264, %f227;
	shfl.sync.bfly.b32	%r265|%p83, %r264, 1, 31, -1;
	mov.b32 	%f228, %r265;
	max.f32 	%f229, %f227, %f228;
	sub.f32 	%f230, %f604, %f229;
	fma.rn.f32 	%f231, %f230, 0f3BBB989D, 0f3F000000;
	cvt.sat.f32.f32 	%f232, %f231;
	mov.f32 	%f233, 0f4B400001;
	mov.f32 	%f234, 0f437C0000;
	fma.rm.f32 	%f235, %f232, %f234, %f233;
	add.f32 	%f236, %f235, 0fCB40007F;
	neg.f32 	%f237, %f236;
	fma.rn.f32 	%f238, %f230, 0f3FB8AA3B, %f237;
	fma.rn.f32 	%f239, %f230, 0f32A57060, %f238;
	mov.b32 	%r266, %f235;
	shl.b32 	%r267, %r266, 23;
	mov.b32 	%f240, %r267;
	ex2.approx.ftz.f32 	%f241, %f239;
	mul.f32 	%f242, %f241, %f240;
	add.f32 	%f243, %f242, 0f00000000;
	sub.f32 	%f244, %f603, %f229;
	fma.rn.f32 	%f245, %f244, 0f3BBB989D, 0f3F000000;
	cvt.sat.f32.f32 	%f246, %f245;
	fma.rm.f32 	%f247, %f246, %f234, %f233;
	add.f32 	%f248, %f247, 0fCB40007F;
	neg.f32 	%f249, %f248;
	fma.rn.f32 	%f250, %f244, 0f3FB8AA3B, %f249;
	fma.rn.f32 	%f251, %f244, 0f32A57060, %f250;
	mov.b32 	%r268, %f247;
	shl.b32 	%r269, %r268, 23;
	mov.b32 	%f252, %r269;
	ex2.approx.ftz.f32 	%f253, %f251;
	mul.f32 	%f254, %f253, %f252;
	add.f32 	%f255, %f243, %f254;
	sub.f32 	%f256, %f608, %f229;
	fma.rn.f32 	%f257, %f256, 0f3BBB989D, 0f3F000000;
	cvt.sat.f32.f32 	%f258, %f257;
	fma.rm.f32 	%f259, %f258, %f234, %f233;
	add.f32 	%f260, %f259, 0fCB40007F;
	neg.f32 	%f261, %f260;
	fma.rn.f32 	%f262, %f256, 0f3FB8AA3B, %f261;
	fma.rn.f32 	%f263, %f256, 0f32A57060, %f262;
	mov.b32 	%r270, %f259;
	shl.b32 	%r271, %r270, 23;
	mov.b32 	%f264, %r271;
	ex2.approx.ftz.f32 	%f265, %f263;
	mul.f32 	%f266, %f265, %f264;
	add.f32 	%f267, %f255, %f266;
	sub.f32 	%f268, %f607, %f229;
	fma.rn.f32 	%f269, %f268, 0f3BBB989D, 0f3F000000;
	cvt.sat.f32.f32 	%f270, %f269;
	fma.rm.f32 	%f271, %f270, %f234, %f233;
	add.f32 	%f272, %f271, 0fCB40007F;
	neg.f32 	%f273, %f272;
	fma.rn.f32 	%f274, %f268, 0f3FB8AA3B, %f273;
	fma.rn.f32 	%f275, %f268, 0f32A57060, %f274;
	mov.b32 	%r272, %f271;
	shl.b32 	%r273, %r272, 23;
	mov.b32 	%f276, %r273;
	ex2.approx.ftz.f32 	%f277, %f275;
	mul.f32 	%f278, %f277, %f276;
	add.f32 	%f279, %f267, %f278;
	sub.f32 	%f280, %f612, %f229;
	fma.rn.f32 	%f281, %f280, 0f3BBB989D, 0f3F000000;
	cvt.sat.f32.f32 	%f282, %f281;
	fma.rm.f32 	%f283, %f282, %f234, %f233;
	add.f32 	%f284, %f283, 0fCB40007F;
	neg.f32 	%f285, %f284;
	fma.rn.f32 	%f286, %f280, 0f3FB8AA3B, %f285;
	fma.rn.f32 	%f287, %f280, 0f32A57060, %f286;
	mov.b32 	%r274, %f283;
	shl.b32 	%r275, %r274, 23;
	mov.b32 	%f288, %r275;
	ex2.approx.ftz.f32 	%f289, %f287;
	mul.f32 	%f290, %f289, %f288;
	add.f32 	%f291, %f279, %f290;
	sub.f32 	%f292, %f611, %f229;
	fma.rn.f32 	%f293, %f292, 0f3BBB989D, 0f3F000000;
	cvt.sat.f32.f32 	%f294, %f293;
	fma.rm.f32 	%f295, %f294, %f234, %f233;
	add.f32 	%f296, %f295, 0fCB40007F;
	neg.f32 	%f297, %f296;
	fma.rn.f32 	%f298, %f292, 0f3FB8AA3B, %f297;
	fma.rn.f32 	%f299, %f292, 0f32A57060, %f298;
	mov.b32 	%r276, %f295;
	shl.b32 	%r277, %r276, 23;
	mov.b32 	%f300, %r277;
	ex2.approx.ftz.f32 	%f301, %f299;
	mul.f32 	%f302, %f301, %f300;
	add.f32 	%f303, %f291, %f302;
	sub.f32 	%f304, %f616, %f229;
	fma.rn.f32 	%f305, %f304, 0f3BBB989D, 0f3F000000;
	cvt.sat.f32.f32 	%f306, %f305;
	fma.rm.f32 	%f307, %f306, %f234, %f233;
	add.f32 	%f308, %f307, 0fCB40007F;
	neg.f32 	%f309, %f308;
	fma.rn.f32 	%f310, %f304, 0f3FB8AA3B, %f309;
	fma.rn.f32 	%f311, %f304, 0f32A57060, %f310;
	mov.b32 	%r278, %f307;
	shl.b32 	%r279, %r278, 23;
	mov.b32 	%f312, %r279;
	ex2.approx.ftz.f32 	%f313, %f311;
	mul.f32 	%f314, %f313, %f312;
	add.f32 	%f315, %f303, %f314;
	sub.f32 	%f316, %f615, %f229;
	fma.rn.f32 	%f317, %f316, 0f3BBB989D, 0f3F000000;
	cvt.sat.f32.f32 	%f318, %f317;
	fma.rm.f32 	%f319, %f318, %f234, %f233;
	add.f32 	%f320, %f319, 0fCB40007F;
	neg.f32 	%f321, %f320;
	fma.rn.f32 	%f322, %f316, 0f3FB8AA3B, %f321;
	fma.rn.f32 	%f323, %f316, 0f32A57060, %f322;
	mov.b32 	%r280, %f319;
	shl.b32 	%r281, %r280, 23;
	mov.b32 	%f324, %r281;
	ex2.approx.ftz.f32 	%f325, %f323;
	mul.f32 	%f326, %f325, %f324;
	add.f32 	%f327, %f315, %f326;
	sub.f32 	%f328, %f620, %f229;
	fma.rn.f32 	%f329, %f328, 0f3BBB989D, 0f3F000000;
	cvt.sat.f32.f32 	%f330, %f329;
	fma.rm.f32 	%f331, %f330, %f234, %f233;
	add.f32 	%f332, %f331, 0fCB40007F;
	neg.f32 	%f333, %f332;
	fma.rn.f32 	%f334, %f328, 0f3FB8AA3B, %f333;
	fma.rn.f32 	%f335, %f328, 0f32A57060, %f334;
	mov.b32 	%r282, %f331;
	shl.b32 	%r283, %r282, 23;
	mov.b32 	%f336, %r283;
	ex2.approx.ftz.f32 	%f337, %f335;
	mul.f32 	%f338, %f337, %f336;
	add.f32 	%f339, %f327, %f338;
	sub.f32 	%f340, %f619, %f229;
	fma.rn.f32 	%f341, %f340, 0f3BBB989D, 0f3F000000;
	cvt.sat.f32.f32 	%f342, %f341;
	fma.rm.f32 	%f343, %f342, %f234, %f233;
	add.f32 	%f344, %f343, 0fCB40007F;
	neg.f32 	%f345, %f344;
	fma.rn.f32 	%f346, %f340, 0f3FB8AA3B, %f345;
	fma.rn.f32 	%f347, %f340, 0f32A57060, %f346;
	mov.b32 	%r284, %f343;
	shl.b32 	%r285, %r284, 23;
	mov.b32 	%f348, %r285;
	ex2.approx.ftz.f32 	%f349, %f347;
	mul.f32 	%f350, %f349, %f348;
	add.f32 	%f351, %f339, %f350;
	sub.f32 	%f352, %f624, %f229;
	fma.rn.f32 	%f353, %f352, 0f3BBB989D, 0f3F000000;
	cvt.sat.f32.f32 	%f354, %f353;
	fma.rm.f32 	%f355, %f354, %f234, %f233;
	add.f32 	%f356, %f355, 0fCB40007F;
	neg.f32 	%f357, %f356;
	fma.rn.f32 	%f358, %f352, 0f3FB8AA3B, %f357;
	fma.rn.f32 	%f359, %f352, 0f32A57060, %f358;
	mov.b32 	%r286, %f355;
	shl.b32 	%r287, %r286, 23;
	mov.b32 	%f360, %r287;
	ex2.approx.ftz.f32 	%f361, %f359;
	mul.f32 	%f362, %f361, %f360;
	add.f32 	%f363, %f351, %f362;
	sub.f32 	%f364, %f623, %f229;
	fma.rn.f32 	%f365, %f364, 0f3BBB989D, 0f3F000000;
	cvt.sat.f32.f32 	%f366, %f365;
	fma.rm.f32 	%f367, %f366, %f234, %f233;
	add.f32 	%f368, %f367, 0fCB40007F;
	neg.f32 	%f369, %f368;
	fma.rn.f32 	%f370, %f364, 0f3FB8AA3B, %f369;
	fma.rn.f32 	%f371, %f364, 0f32A57060, %f370;
	mov.b32 	%r288, %f367;
	shl.b32 	%r289, %r288, 23;
	mov.b32 	%f372, %r289;
	ex2.approx.ftz.f32 	%f373, %f371;
	mul.f32 	%f374, %f373, %f372;
	add.f32 	%f375, %f363, %f374;
	sub.f32 	%f376, %f628, %f229;
	fma.rn.f32 	%f377, %f376, 0f3BBB989D, 0f3F000000;
	cvt.sat.f32.f32 	%f378, %f377;
	fma.rm.f32 	%f379, %f378, %f234, %f233;
	add.f32 	%f380, %f379, 0fCB40007F;
	neg.f32 	%f381, %f380;
	fma.rn.f32 	%f382, %f376, 0f3FB8AA3B, %f381;
	fma.rn.f32 	%f383, %f376, 0f32A57060, %f382;
	mov.b32 	%r290, %f379;
	shl.b32 	%r291, %r290, 23;
	mov.b32 	%f384, %r291;
	ex2.approx.ftz.f32 	%f385, %f383;
	mul.f32 	%f386, %f385, %f384;
	add.f32 	%f387, %f375, %f386;
	sub.f32 	%f388, %f627, %f229;
	fma.rn.f32 	%f389, %f388, 0f3BBB989D, 0f3F000000;
	cvt.sat.f32.f32 	%f390, %f389;
	fma.rm.f32 	%f391, %f390, %f234, %f233;
	add.f32 	%f392, %f391, 0fCB40007F;
	neg.f32 	%f393, %f392;
	fma.rn.f32 	%f394, %f388, 0f3FB8AA3B, %f393;
	fma.rn.f32 	%f395, %f388, 0f32A57060, %f394;
	mov.b32 	%r292, %f391;
	shl.b32 	%r293, %r292, 23;
	mov.b32 	%f396, %r293;
	ex2.approx.ftz.f32 	%f397, %f395;
	mul.f32 	%f398, %f397, %f396;
	add.f32 	%f399, %f387, %f398;
	sub.f32 	%f400, %f632, %f229;
	fma.rn.f32 	%f401, %f400, 0f3BBB989D, 0f3F000000;
	cvt.sat.f32.f32 	%f402, %f401;
	fma.rm.f32 	%f403, %f402, %f234, %f233;
	add.f32 	%f404, %f403, 0fCB40007F;
	neg.f32 	%f405, %f404;
	fma.rn.f32 	%f406, %f400, 0f3FB8AA3B, %f405;
	fma.rn.f32 	%f407, %f400, 0f32A57060, %f406;
	mov.b32 	%r294, %f403;
	shl.b32 	%r295, %r294, 23;
	mov.b32 	%f408, %r295;
	ex2.approx.ftz.f32 	%f409, %f407;
	mul.f32 	%f410, %f409, %f408;
	add.f32 	%f411, %f399, %f410;
	sub.f32 	%f412, %f631, %f229;
	fma.rn.f32 	%f413, %f412, 0f3BBB989D, 0f3F000000;
	cvt.sat.f32.f32 	%f414, %f413;
	fma.rm.f32 	%f415, %f414, %f234, %f233;
	add.f32 	%f416, %f415, 0fCB40007F;
	neg.f32 	%f417, %f416;
	fma.rn.f32 	%f418, %f412, 0f3FB8AA3B, %f417;
	fma.rn.f32 	%f419, %f412, 0f32A57060, %f418;
	mov.b32 	%r296, %f415;
	shl.b32 	%r297, %r296, 23;
	mov.b32 	%f420, %r297;
	ex2.approx.ftz.f32 	%f421, %f419;
	mul.f32 	%f422, %f421, %f420;
	add.f32 	%f423, %f411, %f422;
	sub.f32 	%f424, %f636, %f229;
	fma.rn.f32 	%f425, %f424, 0f3BBB989D, 0f3F000000;
	cvt.sat.f32.f32 	%f426, %f425;
	fma.rm.f32 	%f427, %f426, %f234, %f233;
	add.f32 	%f428, %f427, 0fCB40007F;
	neg.f32 	%f429, %f428;
	fma.rn.f32 	%f430, %f424, 0f3FB8AA3B, %f429;
	fma.rn.f32 	%f431, %f424, 0f32A57060, %f430;
	mov.b32 	%r298, %f427;
	shl.b32 	%r299, %r298, 23;
	mov.b32 	%f432, %r299;
	ex2.approx.ftz.f32 	%f433, %f431;
	mul.f32 	%f434, %f433, %f432;
	add.f32 	%f435, %f423, %f434;
	sub.f32 	%f436, %f635, %f229;
	fma.rn.f32 	%f437, %f436, 0f3BBB989D, 0f3F000000;
	cvt.sat.f32.f32 	%f438, %f437;
	fma.rm.f32 	%f439, %f438, %f234, %f233;
	add.f32 	%f440, %f439, 0fCB40007F;
	neg.f32 	%f441, %f440;
	fma.rn.f32 	%f442, %f436, 0f3FB8AA3B, %f441;
	fma.rn.f32 	%f443, %f436, 0f32A57060, %f442;
	mov.b32 	%r300, %f439;
	shl.b32 	%r301, %r300, 23;
	mov.b32 	%f444, %r301;
	ex2.approx.ftz.f32 	%f445, %f443;
	mul.f32 	%f446, %f445, %f444;
	add.f32 	%f447, %f435, %f446;
	sub.f32 	%f448, %f640, %f229;
	fma.rn.f32 	%f449, %f448, 0f3BBB989D, 0f3F000000;
	cvt.sat.f32.f32 	%f450, %f449;
	fma.rm.f32 	%f451, %f450, %f234, %f233;
	add.f32 	%f452, %f451, 0fCB40007F;
	neg.f32 	%f453, %f452;
	fma.rn.f32 	%f454, %f448, 0f3FB8AA3B, %f453;
	fma.rn.f32 	%f455, %f448, 0f32A57060, %f454;
	mov.b32 	%r302, %f451;
	shl.b32 	%r303, %r302, 23;
	mov.b32 	%f456, %r303;
	ex2.approx.ftz.f32 	%f457, %f455;
	mul.f32 	%f458, %f457, %f456;
	add.f32 	%f459, %f447, %f458;
	sub.f32 	%f460, %f639, %f229;
	fma.rn.f32 	%f461, %f460, 0f3BBB989D, 0f3F000000;
	cvt.sat.f32.f32 	%f462, %f461;
	fma.rm.f32 	%f463, %f462, %f234, %f233;
	add.f32 	%f464, %f463, 0fCB40007F;
	neg.f32 	%f465, %f464;
	fma.rn.f32 	%f466, %f460, 0f3FB8AA3B, %f465;
	fma.rn.f32 	%f467, %f460, 0f32A57060, %f466;
	mov.b32 	%r304, %f463;
	shl.b32 	%r305, %r304, 23;
	mov.b32 	%f468, %r305;
	ex2.approx.ftz.f32 	%f469, %f467;
	mul.f32 	%f470, %f469, %f468;
	add.f32 	%f471, %f459, %f470;
	sub.f32 	%f472, %f644, %f229;
	fma.rn.f32 	%f473, %f472, 0f3BBB989D, 0f3F000000;
	cvt.sat.f32.f32 	%f474, %f473;
	fma.rm.f32 	%f475, %f474, %f234, %f233;
	add.f32 	%f476, %f475, 0fCB40007F;
	neg.f32 	%f477, %f476;
	fma.rn.f32 	%f478, %f472, 0f3FB8AA3B, %f477;
	fma.rn.f32 	%f479, %f472, 0f32A57060, %f478;
	mov.b32 	%r306, %f475;
	shl.b32 	%r307, %r306, 23;
	mov.b32 	%f480, %r307;
	ex2.approx.ftz.f32 	%f481, %f479;
	mul.f32 	%f482, %f481, %f480;
	add.f32 	%f483, %f471, %f482;
	sub.f32 	%f484, %f643, %f229;
	fma.rn.f32 	%f485, %f484, 0f3BBB989D, 0f3F000000;
	cvt.sat.f32.f32 	%f486, %f485;
	fma.rm.f32 	%f487, %f486, %f234, %f233;
	add.f32 	%f488, %f487, 0fCB40007F;
	neg.f32 	%f489, %f488;
	fma.rn.f32 	%f490, %f484, 0f3FB8AA3B, %f489;
	fma.rn.f32 	%f491, %f484, 0f32A57060, %f490;
	mov.b32 	%r308, %f487;
	shl.b32 	%r309, %r308, 23;
	mov.b32 	%f492, %r309;
	ex2.approx.ftz.f32 	%f493, %f491;
	mul.f32 	%f494, %f493, %f492;
	add.f32 	%f495, %f483, %f494;
	sub.f32 	%f496, %f648, %f229;
	fma.rn.f32 	%f497, %f496, 0f3BBB989D, 0f3F000000;
	cvt.sat.f32.f32 	%f498, %f497;
	fma.rm.f32 	%f499, %f498, %f234, %f233;
	add.f32 	%f500, %f499, 0fCB40007F;
	neg.f32 	%f501, %f500;
	fma.rn.f32 	%f502, %f496, 0f3FB8AA3B, %f501;
	fma.rn.f32 	%f503, %f496, 0f32A57060, %f502;
	mov.b32 	%r310, %f499;
	shl.b32 	%r311, %r310, 23;
	mov.b32 	%f504, %r311;
	ex2.approx.ftz.f32 	%f505, %f503;
	mul.f32 	%f506, %f505, %f504;
	add.f32 	%f507, %f495, %f506;
	sub.f32 	%f508, %f647, %f229;
	fma.rn.f32 	%f509, %f508, 0f3BBB989D, 0f3F000000;
	cvt.sat.f32.f32 	%f510, %f509;
	fma.rm.f32 	%f511, %f510, %f234, %f233;
	add.f32 	%f512, %f511, 0fCB40007F;
	neg.f32 	%f513, %f512;
	fma.rn.f32 	%f514, %f508, 0f3FB8AA3B, %f513;
	fma.rn.f32 	%f515, %f508, 0f32A57060, %f514;
	mov.b32 	%r312, %f511;
	shl.b32 	%r313, %r312, 23;
	mov.b32 	%f516, %r313;
	ex2.approx.ftz.f32 	%f517, %f515;
	mul.f32 	%f518, %f517, %f516;
	add.f32 	%f519, %f507, %f518;
	sub.f32 	%f520, %f652, %f229;
	fma.rn.f32 	%f521, %f520, 0f3BBB989D, 0f3F000000;
	cvt.sat.f32.f32 	%f522, %f521;
	fma.rm.f32 	%f523, %f522, %f234, %f233;
	add.f32 	%f524, %f523, 0fCB40007F;
	neg.f32 	%f525, %f524;
	fma.rn.f32 	%f526, %f520, 0f3FB8AA3B, %f525;
	fma.rn.f32 	%f527, %f520, 0f32A57060, %f526;
	mov.b32 	%r314, %f523;
	shl.b32 	%r315, %r314, 23;
	mov.b32 	%f528, %r315;
	ex2.approx.ftz.f32 	%f529, %f527;
	mul.f32 	%f530, %f529, %f528;
	add.f32 	%f531, %f519, %f530;
	sub.f32 	%f532, %f651, %f229;
	fma.rn.f32 	%f533, %f532, 0f3BBB989D, 0f3F000000;
	cvt.sat.f32.f32 	%f534, %f533;
	fma.rm.f32 	%f535, %f534, %f234, %f233;
	add.f32 	%f536, %f535, 0fCB40007F;
	neg.f32 	%f537, %f536;
	fma.rn.f32 	%f538, %f532, 0f3FB8AA3B, %f537;
	fma.rn.f32 	%f539, %f532, 0f32A57060, %f538;
	mov.b32 	%r316, %f535;
	shl.b32 	%r317, %r316, 23;
	mov.b32 	%f540, %r317;
	ex2.approx.ftz.f32 	%f541, %f539;
	mul.f32 	%f542, %f541, %f540;
	add.f32 	%f543, %f531, %f542;
	sub.f32 	%f544, %f656, %f229;
	fma.rn.f32 	%f545, %f544, 0f3BBB989D, 0f3F000000;
	cvt.sat.f32.f32 	%f546, %f545;
	fma.rm.f32 	%f547, %f546, %f234, %f233;
	add.f32 	%f548, %f547, 0fCB40007F;
	neg.f32 	%f549, %f548;
	fma.rn.f32 	%f550, %f544, 0f3FB8AA3B, %f549;
	fma.rn.f32 	%f551, %f544, 0f32A57060, %f550;
	mov.b32 	%r318, %f547;
	shl.b32 	%r319, %r318, 23;
	mov.b32 	%f552, %r319;
	ex2.approx.ftz.f32 	%f553, %f551;
	mul.f32 	%f554, %f553, %f552;
	add.f32 	%f555, %f543, %f554;
	sub.f32 	%f556, %f655, %f229;
	fma.rn.f32 	%f557, %f556, 0f3BBB989D, 0f3F000000;
	cvt.sat.f32.f32 	%f558, %f557;
	fma.rm.f32 	%f559, %f558, %f234, %f233;
	add.f32 	%f560, %f559, 0fCB40007F;
	neg.f32 	%f561, %f560;
	fma.rn.f32 	%f562, %f556, 0f3FB8AA3B, %f561;
	fma.rn.f32 	%f563, %f556, 0f32A57060, %f562;
	mov.b32 	%r320, %f559;
	shl.b32 	%r321, %r320, 23;
	mov.b32 	%f564, %r321;
	ex2.approx.ftz.f32 	%f565, %f563;
	mul.f32 	%f566, %f565, %f564;
	add.f32 	%f567, %f555, %f566;
	sub.f32 	%f568, %f660, %f229;
	fma.rn.f32 	%f569, %f568, 0f3BBB989D, 0f3F000000;
	cvt.sat.f32.f32 	%f570, %f569;
	fma.rm.f32 	%f571, %f570, %f234, %f233;
	add.f32 	%f572, %f571, 0fCB40007F;
	neg.f32 	%f573, %f572;
	fma.rn.f32 	%f574, %f568, 0f3FB8AA3B, %f573;
	fma.rn.f32 	%f575, %f568, 0f32A57060, %f574;
	mov.b32 	%r322, %f571;
	shl.b32 	%r323, %r322, 23;
	mov.b32 	%f576, %r323;
	ex2.approx.ftz.f32 	%f577, %f575;
	mul.f32 	%f578, %f577, %f576;
	add.f32 	%f579, %f567, %f578;
	sub.f32 	%f580, %f659, %f229;
	fma.rn.f32 	%f581, %f580, 0f3BBB989D, 0f3F000000;
	cvt.sat.f32.f32 	%f582, %f581;
	fma.rm.f32 	%f583, %f582, %f234, %f233;
	add.f32 	%f584, %f583, 0fCB40007F;
	neg.f32 	%f585, %f584;
	fma.rn.f32 	%f586, %f580, 0f3FB8AA3B, %f585;
	fma.rn.f32 	%f587, %f580, 0f32A57060, %f586;
	mov.b32 	%r324, %f583;
	shl.b32 	%r325, %r324, 23;
	mov.b32 	%f588, %r325;
	ex2.approx.ftz.f32 	%f589, %f587;
	mul.f32 	%f590, %f589, %f588;
	add.f32 	%f591, %f579, %f590;
	mov.b32 	%r326, %f591;
	shfl.sync.bfly.b32	%r327|%p84, %r326, 16, 31, -1;
	mov.b32 	%f592, %r327;
	add.f32 	%f593, %f591, %f592;
	mov.b32 	%r328, %f593;
	shfl.sync.bfly.b32	%r329|%p85, %r328, 8, 31, -1;
	mov.b32 	%f594, %r329;
	add.f32 	%f595, %f593, %f594;
	mov.b32 	%r330, %f595;
	shfl.sync.bfly.b32	%r331|%p86, %r330, 4, 31, -1;
	mov.b32 	%f596, %r331;
	add.f32 	%f597, %f595, %f596;
	mov.b32 	%r332, %f597;
	shfl.sync.bfly.b32	%r333|%p87, %r332, 2, 31, -1;
	mov.b32 	%f598, %r333;
	add.f32 	%f599, %f597, %f598;
	mov.b32 	%r334, %f599;
	shfl.sync.bfly.b32	%r335|%p88, %r334, 1, 31, -1;
	mov.b32 	%f600, %r335;
	add.f32 	%f601, %f599, %f600;
	div.rn.f32 	%f113, %f242, %f601;
	div.rn.f32 	%f114, %f254, %f601;
	div.rn.f32 	%f115, %f266, %f601;
	div.rn.f32 	%f116, %f278, %f601;
	div.rn.f32 	%f117, %f290, %f601;
	div.rn.f32 	%f118, %f302, %f601;
	div.rn.f32 	%f119, %f314, %f601;
	div.rn.f32 	%f120, %f326, %f601;
	div.rn.f32 	%f121, %f338, %f601;
	div.rn.f32 	%f122, %f350, %f601;
	div.rn.f32 	%f123, %f362, %f601;
	div.rn.f32 	%f124, %f374, %f601;
	div.rn.f32 	%f125, %f386, %f601;
	div.rn.f32 	%f126, %f398, %f601;
	div.rn.f32 	%f127, %f410, %f601;
	div.rn.f32 	%f128, %f422, %f601;
	div.rn.f32 	%f129, %f434, %f601;
	div.rn.f32 	%f130, %f446, %f601;
	div.rn.f32 	%f131, %f458, %f601;
	div.rn.f32 	%f132, %f470, %f601;
	div.rn.f32 	%f133, %f482, %f601;
	div.rn.f32 	%f134, %f494, %f601;
	div.rn.f32 	%f135, %f506, %f601;
	div.rn.f32 	%f136, %f518, %f601;
	div.rn.f32 	%f137, %f530, %f601;
	div.rn.f32 	%f138, %f542, %f601;
	div.rn.f32 	%f139, %f554, %f601;
	div.rn.f32 	%f140, %f566, %f601;
	div.rn.f32 	%f141, %f578, %f601;
	div.rn.f32 	%f142, %f590, %f601;
	mul.lo.s64 	%rd38, %rd196, %rd49;
	@%p78 bra 	$L__BB201_66;
	add.s64 	%rd103, %rd38, %rd5;
	shr.u64 	%rd104, %rd103, 63;
	add.s64 	%rd105, %rd103, %rd104;
	shl.b64 	%rd106, %rd105, 2;
	and.b64  	%rd107, %rd106, -8;
	add.s64 	%rd108, %rd3, %rd107;
	st.global.v2.f32 	[%rd108], {%f113, %f114};
$L__BB201_66:
	setp.le.s64 	%p89, %rd51, %rd6;
	@%p89 bra 	$L__BB201_68;
	add.s64 	%rd109, %rd38, %rd6;
	shr.u64 	%rd110, %rd109, 63;
	add.s64 	%rd111, %rd109, %rd110;
	shl.b64 	%rd112, %rd111, 2;
	and.b64  	%rd113, %rd112, -8;
	add.s64 	%rd114, %rd3, %rd113;
	st.global.v2.f32 	[%rd114], {%f115, %f116};
$L__BB201_68:
	setp.le.s64 	%p90, %rd51, %rd7;
	@%p90 bra 	$L__BB201_70;
	add.s64 	%rd115, %rd38, %rd7;
	shr.u64 	%rd116, %rd115, 63;
	add.s64 	%rd117, %rd115, %rd116;
	shl.b64 	%rd118, %rd117, 2;
	and.b64  	%rd119, %rd118, -8;
	add.s64 	%rd120, %rd3, %rd119;
	st.global.v2.f32 	[%rd120], {%f117, %f118};
$L__BB201_70:
	setp.le.s64 	%p91, %rd51, %rd8;
	@%p91 bra 	$L__BB201_72;
	add.s64 	%rd121, %rd38, %rd8;
	shr.u64 	%rd122, %rd121, 63;
	add.s64 	%rd123, %rd121, %rd122;
	shl.b64 	%rd124, %rd123, 2;
	and.b64  	%rd125, %rd124, -8;
	add.s64 	%rd126, %rd3, %rd125;
	st.global.v2.f32 	[%rd126], {%f119, %f120};
$L__BB201_72:
	setp.le.s64 	%p92, %rd51, %rd9;
	@%p92 bra 	$L__BB201_74;
	add.s64 	%rd127, %rd38, %rd9;
	shr.u64 	%rd128, %rd127, 63;
	add.s64 	%rd129, %rd127, %rd128;
	shl.b64 	%rd130, %rd129, 2;
	and.b64  	%rd131, %rd130, -8;
	add.s64 	%rd132, %rd3, %rd131;
	st.global.v2.f32 	[%rd132], {%f121, %f122};
$L__BB201_74:
	setp.le.s64 	%p93, %rd51, %rd10;
	@%p93 bra 	$L__BB201_76;
	add.s64 	%rd133, %rd38, %rd10;
	shr.u64 	%rd134, %rd133, 63;
	add.s64 	%rd135, %rd133, %rd134;
	shl.b64 	%rd136, %rd135, 2;
	and.b64  	%rd137, %rd136, -8;
	add.s64 	%rd138, %rd3, %rd137;
	st.global.v2.f32 	[%rd138], {%f123, %f124};
$L__BB201_76:
	setp.le.s64 	%p94, %rd51, %rd11;
	@%p94 bra 	$L__BB201_78;
	add.s64 	%rd139, %rd38, %rd11;
	shr.u64 	%rd140, %rd139, 63;
	add.s64 	%rd141, %rd139, %rd140;
	shl.b64 	%rd142, %rd141, 2;
	and.b64  	%rd143, %rd142, -8;
	add.s64 	%rd144, %rd3, %rd143;
	st.global.v2.f32 	[%rd144], {%f125, %f126};
$L__BB201_78:
	setp.le.s64 	%p95, %rd51, %rd12;
	@%p95 bra 	$L__BB201_80;
	add.s64 	%rd145, %rd38, %rd12;
	shr.u64 	%rd146, %rd145, 63;
	add.s64 	%rd147, %rd145, %rd146;
	shl.b64 	%rd148, %rd147, 2;
	and.b64  	%rd149, %rd148, -8;
	add.s64 	%rd150, %rd3, %rd149;
	st.global.v2.f32 	[%rd150], {%f127, %f128};
$L__BB201_80:
	setp.le.s64 	%p96, %rd51, %rd13;
	@%p96 bra 	$L__BB201_82;
	add.s64 	%rd151, %rd38, %rd13;
	shr.u64 	%rd152, %rd151, 63;
	add.s64 	%rd153, %rd151, %rd152;
	shl.b64 	%rd154, %rd153, 2;
	and.b64  	%rd155, %rd154, -8;
	add.s64 	%rd156, %rd3, %rd155;
	st.global.v2.f32 	[%rd156], {%f129, %f130};
$L__BB201_82:
	setp.le.s64 	%p97, %rd51, %rd14;
	@%p97 bra 	$L__BB201_84;
	add.s64 	%rd157, %rd38, %rd14;
	shr.u64 	%rd158, %rd157, 63;
	add.s64 	%rd159, %rd157, %rd158;
	shl.b64 	%rd160, %rd159, 2;
	and.b64  	%rd161, %rd160, -8;
	add.s64 	%rd162, %rd3, %rd161;
	st.global.v2.f32 	[%rd162], {%f131, %f132};
$L__BB201_84:
	setp.le.s64 	%p98, %rd51, %rd15;
	@%p98 bra 	$L__BB201_86;
	add.s64 	%rd163, %rd38, %rd15;
	shr.u64 	%rd164, %rd163, 63;
	add.s64 	%rd165, %rd163, %rd164;
	shl.b64 	%rd166, %rd165, 2;
	and.b64  	%rd167, %rd166, -8;
	add.s64 	%rd168, %rd3, %rd167;
	st.global.v2.f32 	[%rd168], {%f133, %f134};
$L__BB201_86:
	setp.le.s64 	%p99, %rd51, %rd16;
	@%p99 bra 	$L__BB201_88;
	add.s64 	%rd169, %rd38, %rd16;
	shr.u64 	%rd170, %rd169, 63;
	add.s64 	%rd171, %rd169, %rd170;
	shl.b64 	%rd172, %rd171, 2;
	and.b64  	%rd173, %rd172, -8;
	add.s64 	%rd174, %rd3, %rd173;
	st.global.v2.f32 	[%rd174], {%f135, %f136};
$L__BB201_88:
	setp.le.s64 	%p100, %rd51, %rd17;
	@%p100 bra 	$L__BB201_90;
	add.s64 	%rd175, %rd38, %rd17;
	shr.u64 	%rd176, %rd175, 63;
	add.s64 	%rd177, %rd175, %rd176;
	shl.b64 	%rd178, %rd177, 2;
	and.b64  	%rd179, %rd178, -8;
	add.s64 	%rd180, %rd3, %rd179;
	st.global.v2.f32 	[%rd180], {%f137, %f138};
$L__BB201_90:
	setp.le.s64 	%p101, %rd51, %rd18;
	@%p101 bra 	$L__BB201_92;
	add.s64 	%rd181, %rd38, %rd18;
	shr.u64 	%rd182, %rd181, 63;
	add.s64 	%rd183, %rd181, %rd182;
	shl.b64 	%rd184, %rd183, 2;
	and.b64  	%rd185, %rd184, -8;
	add.s64 	%rd186, %rd3, %rd185;
	st.global.v2.f32 	[%rd186], {%f139, %f140};
$L__BB201_92:
	setp.le.s64 	%p102, %rd51, %rd19;
	@%p102 bra 	$L__BB201_94;
	add.s64 	%rd187, %rd38, %rd19;
	shr.u64 	%rd188, %rd187, 63;
	add.s64 	%rd189, %rd187, %rd188;
	shl.b64 	%rd190, %rd189, 2;
	and.b64  	%rd191, %rd190, -8;
	add.s64 	%rd192, %rd3, %rd191;
	st.global.v2.f32 	[%rd192], {%f141, %f142};
$L__BB201_94:
	ld.param.u64 	%rd195, [_Z15SoftmaxWarpImplI22BroadcastScaleMaskLoadIffbLm2EiE11DirectStoreIffEfLi2ELi30ELi32ELi1ELb1EL9Algorithm0EEvT_T0_ll_param_2];
	mov.u32 	%r336, %nctaid.x;
	mov.u32 	%r337, %ntid.y;
	mul.lo.s32 	%r338, %r336, %r337;
	cvt.s64.s32 	%rd193, %r338;
	add.s64 	%rd196, %rd196, %rd193;
	setp.lt.s64 	%p103, %rd196, %rd195;
	@%p103 bra 	$L__BB201_4;
$L__BB201_95:
	ret;

}
	// .globl	_Z15SoftmaxWarpImplI22BroadcastScaleMaskLoadIffbLm2EiE11DirectStoreIffEfLi2ELi32ELi32ELi1ELb0EL9Algorithm0EEvT_T0_ll
.visible .entry _Z15SoftmaxWarpImplI22BroadcastScaleMaskLoadIffbLm2EiE11DirectStoreIffEfLi2ELi32ELi32ELi1ELb0EL9Algorithm0EEvT_T0_ll(
	.param .align 8 .b8 _Z15SoftmaxWarpImplI22BroadcastScaleMaskLoadIffbLm2EiE11DirectStoreIffEfLi2ELi32ELi32ELi1ELb0EL9Algorithm0EEvT_T0_ll_param_0[88],
	.param .align 8 .b8 _Z15SoftmaxWarpImplI22BroadcastScaleMaskLoadIffbLm2EiE11DirectStoreIffEfLi2ELi32ELi32ELi1ELb0EL9Algorithm0EEvT_T0_ll_param_1[16],
	.param .u64 _Z15SoftmaxWarpImplI22BroadcastScaleMaskLoadIffbLm2EiE11DirectStoreIffEfLi2ELi32ELi32ELi1ELb0EL9Algorithm0EEvT_T0_ll_param_2,
	.param .u64 _Z15SoftmaxWarpImplI22BroadcastScaleMaskLoadIffbLm2EiE11DirectStoreIffEfLi2ELi32ELi32ELi1ELb0EL9Algorithm0EEvT_T0_ll_param_3
)
{
	.reg .pred 	%p<78>;
	.reg .b16 	%rs<33>;
	.reg .b32 	%r<329>;
	.reg .b32 	%f<587>;
	.reg .b64 	%rd<192>;

	ld.param.u64 	%rd33, [_Z15SoftmaxWarpImplI22BroadcastScaleMaskLoadIffbLm2EiE11DirectStoreIffEfLi2ELi32ELi32ELi1ELb0EL9Algorithm0EEvT_T0_ll_param_1+8];
	ld.param.u64 	%rd32, [_Z15SoftmaxWarpImplI22BroadcastScaleMaskLoadIffbLm2EiE11DirectStoreIffEfLi2ELi32ELi32ELi1ELb0EL9Algorithm0EEvT_T0_ll_param_1];
	ld.param.v2.f32 	{%f51, %f52}, [_Z15SoftmaxWarpImplI22BroadcastScaleMaskLoadIffbLm2EiE11DirectStoreIffEfLi2ELi32ELi32ELi1ELb0EL9Algorithm0EEvT_T0_ll_param_0+80];
	ld.param.u64 	%rd31, [_Z15SoftmaxWarpImplI22BroadcastScaleMaskLoadIffbLm2EiE11DirectStoreIffEfLi2ELi32ELi32ELi1ELb0EL9Algorithm0EEvT_T0_ll_param_0+72];
	ld.param.v2.u32 	{%r8, %r9}, [_Z15SoftmaxWarpImplI22BroadcastScaleMaskLoadIffbLm2EiE11DirectStoreIffEfLi2ELi32ELi32ELi1ELb0EL9Algorithm0EEvT_T0_ll_param_0+56];
	ld.param.v2.u32 	{%r6, %r7}, [_Z15SoftmaxWarpImplI22BroadcastScaleMaskLoadIffbLm2EiE11DirectStoreIffEfLi2ELi32ELi32ELi1ELb0EL9Algorithm0EEvT_T0_ll_param_0+40];
	ld.param.u64 	%rd27, [_Z15SoftmaxWarpImplI22BroadcastScaleMaskLoadIffbLm2EiE11DirectStoreIffEfLi2ELi32ELi32ELi1ELb0EL9Algorithm0EEvT_T0_ll_param_0+24];
	ld.param.u64 	%rd26, [_Z15SoftmaxWarpImplI22BroadcastScaleMaskLoadIffbLm2EiE11DirectStoreIffEfLi2ELi32ELi32ELi1ELb0EL9Algorithm0EEvT_T0_ll_param_0+16];
	ld.param.u64 	%rd25, [_Z15SoftmaxWarpImplI22BroadcastScaleMaskLoadIffbLm2EiE11DirectStoreIffEfLi2ELi32ELi32ELi1ELb0EL9Algorithm0EEvT_T0_ll_param_0+8];
	ld.param.u64 	%rd24, [_Z15SoftmaxWarpImplI22BroadcastScaleMaskLoadIffbLm2EiE11DirectStoreIffEfLi2ELi32ELi32ELi1ELb0EL9Algorithm0EEvT_T0_ll_param_0];
	ld.param.u64 	%rd35, [_Z15SoftmaxWarpImplI22BroadcastScaleMaskLoadIffbLm2EiE11DirectStoreIffEfLi2ELi32ELi32ELi1ELb0EL9Algorithm0EEvT_T0_ll_param_3];
	cvta.to.global.u64 	%rd1, %rd24;
	cvta.to.global.u64 	%rd2, %rd25;
	setp.lt.s64 	%p1, %rd35, 1025;
	@%p1 bra 	$L__BB202_2;
	mov.u64 	%rd36, $str;
	cvta.global.u64 	%rd37, %rd36;
	mov.u64 	%rd38, $str$1;
	cvta.global.u64 	%rd39, %rd38;
	mov.u64 	%rd40, __unnamed_198;
	cvta.global.u64 	%rd41, %rd40;
	{ // callseq 197, 0
	.param .b64 param0;
	st.param.b64 	[param0], %rd37;
	.param .b64 param1;
	st.param.b64 	[param1], %rd39;
	.param .b32 param2;
	st.param.b32 	[param2], 254;
	.param .b64 param3;
	st.param.b64 	[param3], %rd41;
	.param .b64 param4;
	st.param.b64 	[param4], 1;
	call.uni 
	__assertfail, 
	(
	param0, 
	param1, 
	param2, 
	param3, 
	param4
	);
	} // callseq 197
$L__BB202_2:
	ld.param.u64 	%rd189, [_Z15SoftmaxWarpImplI22BroadcastScaleMaskLoadIffbLm2EiE11DirectStoreIffEfLi2ELi32ELi32ELi1ELb0EL9Algorithm0EEvT_T0_ll_param_2];
	mov.u32 	%r10, %ctaid.x;
	mov.u32 	%r11, %ntid.y;
	mov.u32 	%r12, %tid.y;
	mad.lo.s32 	%r13, %r10, %r11, %r12;
	cvt.s64.s32 	%rd191, %r13;
	setp.le.s64 	%p2, %rd189, %rd191;
	@%p2 bra 	$L__BB202_37;
	mov.u32 	%r14, %tid.x;
	shl.b32 	%r15, %r14, 1;
	cvt.u32.u64 	%r17, %rd31;
$L__BB202_4:
	setp.eq.s64 	%p3, %rd27, 1;
	setp.eq.s64 	%p4, %rd26, 1;
	cvt.u32.u64 	%r16, %rd191;
	mad.lo.s32 	%r3, %r17, %r16, %r15;
	div.s32 	%r18, %r3, %r6;
	mul.lo.s32 	%r19, %r18, %r6;
	sub.s32 	%r20, %r3, %r19;
	selp.b32 	%r21, 0, %r18, %p4;
	selp.b32 	%r22, 0, %r20, %p3;
	mul.lo.s32 	%r23, %r8, %r21;
	mad.lo.s32 	%r24, %r9, %r22, %r23;
	shr.u32 	%r25, %r3, 31;
	add.s32 	%r26, %r3, %r25;
	shr.s32 	%r27, %r26, 1;
	mul.wide.s32 	%rd42, %r27, 8;
	add.s64 	%rd7, %rd1, %rd42;
	ld.global.f32 	%f53, [%rd7];
	shr.u32 	%r28, %r24, 31;
	add.s32 	%r29, %r24, %r28;
	shr.s32 	%r30, %r29, 1;
	mul.wide.s32 	%rd43, %r30, 2;
	add.s64 	%rd44, %rd2, %rd43;
	ld.global.v2.u8 	{%rs1, %rs2}, [%rd44];
	setp.eq.s16 	%p5, %rs1, 0;
	mul.f32 	%f54, %f53, %f52;
	selp.f32 	%f3, %f51, %f54, %p5;
	setp.eq.s16 	%p6, %rs2, 0;
	mov.f32 	%f571, %f51;
	@%p6 bra 	$L__BB202_6;
	ld.global.f32 	%f55, [%rd7+4];
	mul.f32 	%f571, %f55, %f52;
$L__BB202_6:
	setp.eq.s64 	%p7, %rd27, 1;
	setp.eq.s64 	%p8, %rd26, 1;
	add.s32 	%r5, %r3, 64;
	div.s32 	%r31, %r5, %r6;
	mul.lo.s32 	%r32, %r31, %r6;
	sub.s32 	%r33, %r5, %r32;
	selp.b32 	%r34, 0, %r31, %p8;
	selp.b32 	%r35, 0, %r33, %p7;
	mul.lo.s32 	%r36, %r8, %r34;
	mad.lo.s32 	%r37, %r9, %r35, %r36;
	shr.u32 	%r38, %r5, 31;
	add.s32 	%r39, %r5, %r38;
	shr.s32 	%r40, %r39, 1;
	mul.wide.s32 	%rd45, %r40, 8;
	add.s64 	%rd8, %rd1, %rd45;
	ld.global.f32 	%f56, [%rd8];
	shr.u32 	%r41, %r37, 31;
	add.s32 	%r42, %r37, %r41;
	shr.s32 	%r43, %r42, 1;
	mul.wide.s32 	%rd46, %r43, 2;
	add.s64 	%rd47, %rd2, %rd46;
	ld.global.v2.u8 	{%rs3, %rs4}, [%rd47];
	setp.eq.s16 	%p9, %rs3, 0;
	mul.f32 	%f57, %f56, %f52;
	selp.f32 	%f6, %f51, %f57, %p9;
	setp.eq.s16 	%p10, %rs4, 0;
	mov.f32 	%f572, %f51;
	@%p10 bra 	$L__BB202_8;
	ld.global.f32 	%f58, [%rd8+4];
	mul.f32 	%f572, %f58, %f52;
$L__BB202_8:
	setp.eq.s64 	%p11, %rd27, 1;
	setp.eq.s64 	%p12, %rd26, 1;
	add.s32 	%r44, %r5, 64;
	div.s32 	%r45, %r44, %r6;
	mul.lo.s32 	%r46, %r45, %r6;
	sub.s32 	%r47, %r44, %r46;
	selp.b32 	%r48, 0, %r45, %p12;
	selp.b32 	%r49, 0, %r47, %p11;
	mul.lo.s32 	%r50, %r8, %r48;
	mad.lo.s32 	%r51, %r9, %r49, %r50;
	shr.u32 	%r52, %r44, 31;
	add.s32 	%r53, %r44, %r52;
	shr.s32 	%r54, %r53, 1;
	mul.wide.s32 	%rd48, %r54, 8;
	add.s64 	%rd9, %rd1, %rd48;
	ld.global.f32 	%f59, [%rd9];
	shr.u32 	%r55, %r51, 31;
	add.s32 	%r56, %r51, %r55;
	shr.s32 	%r57, %r56, 1;
	mul.wide.s32 	%rd49, %r57, 2;
	add.s64 	%rd50, %rd2, %rd49;
	ld.global.v2.u8 	{%rs5, %rs6}, [%rd50];
	setp.eq.s16 	%p13, %rs5, 0;
	mul.f32 	%f60, %f59, %f52;
	selp.f32 	%f9, %f51, %f60, %p13;
	setp.eq.s16 	%p14, %rs6, 0;
	mov.f32 	%f573, %f51;
	@%p14 bra 	$L__BB202_10;
	ld.global.f32 	%f61, [%rd9+4];
	mul.f32 	%f573, %f61, %f52;
$L__BB202_10:
	setp.eq.s64 	%p15, %rd27, 1;
	setp.eq.s64 	%p16, %rd26, 1;
	add.s32 	%r58, %r5, 128;
	div.s32 	%r59, %r58, %r6;
	mul.lo.s32 	%r60, %r59, %r6;
	sub.s32 	%r61, %r58, %r60;
	selp.b32 	%r62, 0, %r59, %p16;
	selp.b32 	%r63, 0, %r61, %p15;
	mul.lo.s32 	%r64, %r8, %r62;
	mad.lo.s32 	%r65, %r9, %r63, %r64;
	shr.u32 	%r66, %r58, 31;
	add.s32 	%r67, %r58, %r66;
	shr.s32 	%r68, %r67, 1;
	mul.wide.s32 	%rd51, %r68, 8;
	add.s64 	%rd10, %rd1, %rd51;
	ld.global.f32 	%f62, [%rd10];
	shr.u32 	%r69, %r65, 31;
	add.s32 	%r70, %r65, %r69;
	shr.s32 	%r71, %r70, 1;
	mul.wide.s32 	%rd52, %r71, 2;
	add.s64 	%rd53, %rd2, %rd52;
	ld.global.v2.u8 	{%rs7, %rs8}, [%rd53];
	setp.eq.s16 	%p17, %rs7, 0;
	mul.f32 	%f63, %f62, %f52;
	selp.f32 	%f12, %f51, %f63, %p17;
	setp.eq.s16 	%p18, %rs8, 0;
	mov.f32 	%f574, %f51;
	@%p18 bra 	$L__BB202_12;
	ld.global.f32 	%f64, [%rd10+4];
	mul.f32 	%f574, %f64, %f52;
$L__BB202_12:
	setp.eq.s64 	%p19, %rd27, 1;
	setp.eq.s64 	%p20, %rd26, 1;
	add.s32 	%r72, %r5, 192;
	div.s32 	%r73, %r72, %r6;
	mul.lo.s32 	%r74, %r73, %r6;
	sub.s32 	%r75, %r72, %r74;
	selp.b32 	%r76, 0, %r73, %p20;
	selp.b32 	%r77, 0, %r75, %p19;
	mul.lo.s32 	%r78, %r8, %r76;
	mad.lo.s32 	%r79, %r9, %r77, %r78;
	shr.u32 	%r80, %r72, 31;
	add.s32 	%r81, %r72, %r80;
	shr.s32 	%r82, %r81, 1;
	mul.wide.s32 	%rd54, %r82, 8;
	add.s64 	%rd11, %rd1, %rd54;
	ld.global.f32 	%f65, [%rd11];
	shr.u32 	%r83, %r79, 31;
	add.s32 	%r84, %r79, %r83;
	shr.s32 	%r85, %r84, 1;
	mul.wide.s32 	%rd55, %r85, 2;
	add.s64 	%rd56, %rd2, %rd55;
	ld.global.v2.u8 	{%rs9, %rs10}, [%rd56];
	setp.eq.s16 	%p21, %rs9, 0;
	mul.f32 	%f66, %f65, %f52;
	selp.f32 	%f15, %f51, %f66, %p21;
	setp.eq.s16 	%p22, %rs10, 0;
	mov.f32 	%f575, %f51;
	@%p22 bra 	$L__BB202_14;
	ld.global.f32 	%f67, [%rd11+4];
	mul.f32 	%f575, %f67, %f52;
$L__BB202_14:
	setp.eq.s64 	%p23, %rd27, 1;
	setp.eq.s64 	%p24, %rd26, 1;
	add.s32 	%r86, %r5, 256;
	div.s32 	%r87, %r86, %r6;
	mul.lo.s32 	%r88, %r87, %r6;
	sub.s32 	%r89, %r86, %r88;
	selp.b32 	%r90, 0, %r87, %p24;
	selp.b32 	%r91, 0, %r89, %p23;
	mul.lo.s32 	%r92, %r8, %r90;
	mad.lo.s32 	%r93, %r9, %r91, %r92;
	shr.u32 	%r94, %r86, 31;
	add.s32 	%r95, %r86, %r94;
	shr.s32 	%r96, %r95, 1;
	mul.wide.s32 	%rd57, %r96, 8;
	add.s64 	%rd12, %rd1, %rd57;
	ld.global.f32 	%f68, [%rd12];
	shr.u32 	%r97, %r93, 31;
	add.s32 	%r98, %r93, %r97;
	shr.s32 	%r99, %r98, 1;
	mul.wide.s32 	%rd58, %r99, 2;
	add.s64 	%rd59, %rd2, %rd58;
	ld.global.v2.u8 	{%rs11, %rs12}, [%rd59];
	setp.eq.s16 	%p25, %rs11, 0;
	mul.f32 	%f69, %f68, %f52;
	selp.f32 	%f18, %f51, %f69, %p25;
	setp.eq.s16 	%p26, %rs12, 0;
	mov.f32 	%f576, %f51;
	@%p26 bra 	$L__BB202_16;
	ld.global.f32 	%f70, [%rd12+4];
	mul.f32 	%f576, %f70, %f52;
$L__BB202_16:
	setp.eq.s64 	%p27, %rd27, 1;
	setp.eq.s64 	%p28, %rd26, 1;
	add.s32 	%r100, %r5, 320;
	div.s32 	%r101, %r100, %r6;
	mul.lo.s32 	%r102, %r101, %r6;
	sub.s32 	%r103, %r100, %r102;
	selp.b32 	%r104, 0, %r101, %p28;
	selp.b32 	%r105, 0, %r103, %p27;
	mul.lo.s32 	%r106, %r8, %r104;
	mad.lo.s32 	%r107, %r9, %r105, %r106;
	shr.u32 	%r108, %r100, 31;
	add.s32 	%r109, %r100, %r108;
	shr.s32 	%r110, %r109, 1;
	mul.wide.s32 	%rd60, %r110, 8;
	add.s64 	%rd13, %rd1, %rd60;
	ld.global.f32 	%f71, [%rd13];
	shr.u32 	%r111, %r107, 31;
	add.s32 	%r112, %r107, %r111;
	shr.s32 	%r113, %r112, 1;
	mul.wide.s32 	%rd61, %r113, 2;
	add.s64 	%rd62, %rd2, %rd61;
	ld.global.v2.u8 	{%rs13, %rs14}, [%rd62];
	setp.eq.s16 	%p29, %rs13, 0;
	mul.f32 	%f72, %f71, %f52;
	selp.f32 	%f21, %f51, %f72, %p29;
	setp.eq.s16 	%p30, %rs14, 0;
	mov.f32 	%f577, %f51;
	@%p30 bra 	$L__BB202_18;
	ld.global.f32 	%f73, [%rd13+4];
	mul.f32 	%f577, %f73, %f52;
$L__BB202_18:
	setp.eq.s64 	%p31, %rd27, 1;
	setp.eq.s64 	%p32, %rd26, 1;
	add.s32 	%r114, %r5, 384;
	div.s32 	%r115, %r114, %r6;
	mul.lo.s32 	%r116, %r115, %r6;
	sub.s32 	%r117, %r114, %r116;
	selp.b32 	%r118, 0, %r115, %p32;
	selp.b32 	%r119, 0, %r117, %p31;
	mul.lo.s32 	%r120, %r8, %r118;
	mad.lo.s32 	%r121, %r9, %r119, %r120;
	shr.u32 	%r122, %r114, 31;
	add.s32 	%r123, %r114, %r122;
	shr.s32 	%r124, %r123, 1;
	mul.wide.s32 	%rd63, %r124, 8;
	add.s64 	%rd14, %rd1, %rd63;
	ld.global.f32 	%f74, [%rd14];
	shr.u32 	%r125, %r121, 31;
	add.s32 	%r126, %r121, %r125;
	shr.s32 	%r127, %r126, 1;
	mul.wide.s32 	%rd64, %r127, 2;
	add.s64 	%rd65, %rd2, %rd64;
	ld.global.v2.u8 	{%rs15, %rs16}, [%rd65];
	setp.eq.s16 	%p33, %rs15, 0;
	mul.f32 	%f75, %f74, %f52;
	selp.f32 	%f24, %f51, %f75, %p33;
	setp.eq.s16 	%p34, %rs16, 0;
	mov.f32 	%f578, %f51;
	@%p34 bra 	$L__BB202_20;
	ld.global.f32 	%f76, [%rd14+4];
	mul.f32 	%f578, %f76, %f52;
$L__BB202_20:
	add.s32 	%r128, %r5, 448;
	div.s32 	%r129, %r128, %r6;
	mul.lo.s32 	%r130, %r129, %r6;
	sub.s32 	%r131, %r128, %r130;
	selp.b32 	%r132, 0, %r129, %p32;
	selp.b32 	%r133, 0, %r131, %p31;
	mul.lo.s32 	%r134, %r8, %r132;
	mad.lo.s32 	%r135, %r9, %r133, %r134;
	shr.u32 	%r136, %r128, 31;
	add.s32 	%r137, %r128, %r136;
	shr.s32 	%r138, %r137, 1;
	mul.wide.s32 	%rd66, %r138, 8;
	add.s64 	%rd15, %rd1, %rd66;
	ld.global.f32 	%f77, [%rd15];
	shr.u32 	%r139, %r135, 31;
	add.s32 	%r140, %r135, %r139;
	shr.s32 	%r141, %r140, 1;
	mul.wide.s32 	%rd67, %r141, 2;
	add.s64 	%rd68, %rd2, %rd67;
	ld.global.v2.u8 	{%rs17, %rs18}, [%rd68];
	setp.eq.s16 	%p37, %rs17, 0;
	mul.f32 	%f78, %f77, %f52;
	selp.f32 	%f27, %f51, %f78, %p37;
	setp.eq.s16 	%p38, %rs18, 0;
	mov.f32 	%f579, %f51;
	@%p38 bra 	$L__BB202_22;
	ld.global.f32 	%f79, [%rd15+4];
	mul.f32 	%f579, %f79, %f52;
$L__BB202_22:
	add.s32 	%r142, %r5, 512;
	div.s32 	%r143, %r142, %r6;
	mul.lo.s32 	%r144, %r143, %r6;
	sub.s32 	%r145, %r142, %r144;
	selp.b32 	%r146, 0, %r143, %p32;
	selp.b32 	%r147, 0, %r145, %p31;
	mul.lo.s32 	%r148, %r8, %r146;
	mad.lo.s32 	%r149, %r9, %r147, %r148;
	shr.u32 	%r150, %r142, 31;
	add.s32 	%r151, %r142, %r150;
	shr.s32 	%r152, %r151, 1;
	mul.wide.s32 	%rd69, %r152, 8;
	add.s64 	%rd16, %rd1, %rd69;
	ld.global.f32 	%f80, [%rd16];
	shr.u32 	%r153, %r149, 31;
	add.s32 	%r154, %r149, %r153;
	shr.s32 	%r155, %r154, 1;
	mul.wide.s32 	%rd70, %r155, 2;
	add.s64 	%rd71, %rd2, %rd70;
	ld.global.v2.u8 	{%rs19, %rs20}, [%rd71];
	setp.eq.s16 	%p41, %rs19, 0;
	mul.f32 	%f81, %f80, %f52;
	selp.f32 	%f30, %f51, %f81, %p41;
	setp.eq.s16 	%p42, %rs20, 0;
	mov.f32 	%f580, %f51;
	@%p42 bra 	$L__BB202_24;
	ld.global.f32 	%f82, [%rd16+4];
	mul.f32 	%f580, %f82, %f52;
$L__BB202_24:
	add.s32 	%r156, %r5, 576;
	div.s32 	%r157, %r156, %r6;
	mul.lo.s32 	%r158, %r157, %r6;
	sub.s32 	%r159, %r156, %r158;
	selp.b32 	%r160, 0, %r157, %p32;
	selp.b32 	%r161, 0, %r159, %p31;
	mul.lo.s32 	%r162, %r8, %r160;
	mad.lo.s32 	%r163, %r9, %r161, %r162;
	shr.u32 	%r164, %r156, 31;
	add.s32 	%r165, %r156, %r164;
	shr.s32 	%r166, %r165, 1;
	mul.wide.s32 	%rd72, %r166, 8;
	add.s64 	%rd17, %rd1, %rd72;
	ld.global.f32 	%f83, [%rd17];
	shr.u32 	%r167, %r163, 31;
	add.s32 	%r168, %r163, %r167;
	shr.s32 	%r169, %r168, 1;
	mul.wide.s32 	%rd73, %r169, 2;
	add.s64 	%rd74, %rd2, %rd73;
	ld.global.v2.u8 	{%rs21, %rs22}, [%rd74];
	setp.eq.s16 	%p45, %rs21, 0;
	mul.f32 	%f84, %f83, %f52;
	selp.f32 	%f33, %f51, %f84, %p45;
	setp.eq.s16 	%p46, %rs22, 0;
	mov.f32 	%f581, %f51;
	@%p46 bra 	$L__BB202_26;
	ld.global.f32 	%f85, [%rd17+4];
	mul.f32 	%f581, %f85, %f52;
$L__BB202_26:
	add.s32 	%r170, %r5, 640;
	div.s32 	%r171, %r170, %r6;
	mul.lo.s32 	%r172, %r171, %r6;
	sub.s32 	%r173, %r170, %r172;
	selp.b32 	%r174, 0, %r171, %p32;
	selp.b32 	%r175, 0, %r173, %p31;
	mul.lo.s32 	%r176, %r8, %r174;
	mad.lo.s32 	%r177, %r9, %r175, %r176;
	shr.u32 	%r178, %r170, 31;
	add.s32 	%r179, %r170, %r178;
	shr.s32 	%r180, %r179, 1;
	mul.wide.s32 	%rd75, %r180, 8;
	add.s64 	%rd18, %rd1, %rd75;
	ld.global.f32 	%f86, [%rd18];
	shr.u32 	%r181, %r177, 31;
	add.s32 	%r182, %r177, %r181;
	shr.s32 	%r183, %r182, 1;
	mul.wide.s32 	%rd76, %r183, 2;
	add.s64 	%rd77, %rd2, %rd76;
	ld.global.v2.u8 	{%rs23, %rs24}, [%rd77];
	setp.eq.s16 	%p49, %rs23, 0;
	mul.f32 	%f87, %f86, %f52;
	selp.f32 	%f36, %f51, %f87, %p49;
	setp.eq.s16 	%p50, %rs24, 0;
	mov.f32 	%f582, %f51;
	@%p50 bra 	$L__BB202_28;
	ld.global.f32 	%f88, [%rd18+4];
	mul.f32 	%f582, %f88, %f52;
$L__BB202_28:
	add.s32 	%r184, %r5, 704;
	div.s32 	%r185, %r184, %r6;
	mul.lo.s32 	%r186, %r185, %r6;
	sub.s32 	%r187, %r184, %r186;
	selp.b32 	%r188, 0, %r185, %p32;
	selp.b32 	%r189, 0, %r187, %p31;
	mul.lo.s32 	%r190, %r8, %r188;
	mad.lo.s32 	%r191, %r9, %r189, %r190;
	shr.u32 	%r192, %r184, 31;
	add.s32 	%r193, %r184, %r192;
	shr.s32 	%r194, %r193, 1;
	mul.wide.s32 	%rd78, %r194, 8;
	add.s64 	%rd19, %rd1, %rd78;
	ld.global.f32 	%f89, [%rd19];
	shr.u32 	%r195, %r191, 31;
	add.s32 	%r196, %r191, %r195;
	shr.s32 	%r197, %r196, 1;
	mul.wide.s32 	%rd79, %r197, 2;
	add.s64 	%rd80, %rd2, %rd79;
	ld.global.v2.u8 	{%rs25, %rs26}, [%rd80];
	setp.eq.s16 	%p53, %rs25, 0;
	mul.f32 	%f90, %f89, %f52;
	selp.f32 	%f39, %f51, %f90, %p53;
	setp.eq.s16 	%p54, %rs26, 0;
	mov.f32 	%f583, %f51;
	@%p54 bra 	$L__BB202_30;
	ld.global.f32 	%f91, [%rd19+4];
	mul.f32 	%f583, %f91, %f52;
$L__BB202_30:
	add.s32 	%r198, %r5, 768;
	div.s32 	%r199, %r198, %r6;
	mul.lo.s32 	%r200, %r199, %r6;
	sub.s32 	%r201, %r198, %r200;
	selp.b32 	%r202, 0, %r199, %p32;
	selp.b32 	%r203, 0, %r201, %p31;
	mul.lo.s32 	%r204, %r8, %r202;
	mad.lo.s32 	%r205, %r9, %r203, %r204;
	shr.u32 	%r206, %r198, 31;
	add.s32 	%r207, %r198, %r206;
	shr.s32 	%r208, %r207, 1;
	mul.wide.s32 	%rd81, %r208, 8;
	add.s64 	%rd20, %rd1, %rd81;
	ld.global.f32 	%f92, [%rd20];
	shr.u32 	%r209, %r205, 31;
	add.s32 	%r210, %r205, %r209;
	shr.s32 	%r211, %r210, 1;
	mul.wide.s32 	%rd82, %r211, 2;
	add.s64 	%rd83, %rd2, %rd82;
	ld.global.v2.u8 	{%rs27, %rs28}, [%rd83];
	setp.eq.s16 	%p57, %rs27, 0;
	mul.f32 	%f93, %f92, %f52;
	selp.f32 	%f42, %f51, %f93, %p57;
	setp.eq.s16 	%p58, %rs28, 0;
	mov.f32 	%f584, %f51;
	@%p58 bra 	$L__BB202_32;
	ld.global.f32 	%f94, [%rd20+4];
	mul.f32 	%f584, %f94, %f52;
$L__BB202_32:
	add.s32 	%r212, %r5, 832;
	div.s32 	%r213, %r212, %r6;
	mul.lo.s32 	%r214, %r213, %r6;
	sub.s32 	%r215, %r212, %r214;
	selp.b32 	%r216, 0, %r213, %p32;
	selp.b32 	%r217, 0, %r215, %p31;
	mul.lo.s32 	%r218, %r8, %r216;
	mad.lo.s32 	%r219, %r9, %r217, %r218;
	shr.u32 	%r220, %r212, 31;
	add.s32 	%r221, %r212, %r220;
	shr.s32 	%r222, %r221, 1;
	mul.wide.s32 	%rd84, %r222, 8;
	add.s64 	%rd21, %rd1, %rd84;
	ld.global.f32 	%f95, [%rd21];
	shr.u32 	%r223, %r219, 31;
	add.s32 	%r224, %r219, %r223;
	shr.s32 	%r225, %r224, 1;
	mul.wide.s32 	%rd85, %r225, 2;
	add.s64 	%rd86, %rd2, %rd85;
	ld.global.v2.u8 	{%rs29, %rs30}, [%rd86];
	setp.eq.s16 	%p61, %rs29, 0;
	mul.f32 	%f96, %f95, %f52;
	selp.f32 	%f45, %f51, %f96, %p61;
	setp.eq.s16 	%p62, %rs30, 0;
	mov.f32 	%f585, %f51;
	@%p62 bra 	$L__BB202_34;
	ld.global.f32 	%f97, [%rd21+4];
	mul.f32 	%f585, %f97, %f52;
$L__BB202_34:
	add.s32 	%r226, %r5, 896;
	div.s32 	%r227, %r226, %r6;
	mul.lo.s32 	%r228, %r227, %r6;
	sub.s32 	%r229, %r226, %r228;
	selp.b32 	%r230, 0, %r227, %p32;
	selp.b32 	%r231, 0, %r229, %p31;
	mul.lo.s32 	%r232, %r8, %r230;
	mad.lo.s32 	%r233, %r9, %r231, %r232;
	shr.u32 	%r234, %r226, 31;
	add.s32 	%r235, %r226, %r234;
	shr.s32 	%r236, %r235, 1;
	mul.wide.s32 	%rd87, %r236, 8;
	add.s64 	%rd22, %rd1, %rd87;
	ld.global.f32 	%f98, [%rd22];
	shr.u32 	%r237, %r233, 31;
	add.s32 	%r238, %r233, %r237;
	shr.s32 	%r239, %r238, 1;
	mul.wide.s32 	%rd88, %r239, 2;
	add.s64 	%rd89, %rd2, %rd88;
	ld.global.v2.u8 	{%rs31, %rs32}, [%rd89];
	setp.eq.s16 	%p65, %rs31, 0;
	mul.f32 	%f99, %f98, %f52;
	selp.f32 	%f48, %f51, %f99, %p65;
	setp.eq.s16 	%p66, %rs32, 0;
	mov.f32 	%f586, %f51;
	@%p66 bra 	$L__BB202_36;
	ld.global.f32 	%f100, [%rd22+4];
	mul.f32 	%f586, %f100, %f52;
$L__BB202_36:
	ld.param.u64 	%rd190, [_Z15SoftmaxWarpImplI22BroadcastScaleMaskLoadIffbLm2EiE11DirectStoreIffEfLi2ELi32ELi32ELi1ELb0EL9Algorithm0EEvT_T0_ll_param_2];
	max.f32 	%f101, %f3, 0fFF800000;
	max.f32 	%f102, %f101, %f571;
	max.f32 	%f103, %f102, %f6;
	max.f32 	%f104, %f103, %f572;
	max.f32 	%f105, %f104, %f9;
	max.f32 	%f106, %f105, %f573;
	max.f32 	%f107, %f106, %f12;
	max.f32 	%f108, %f107, %f574;
	max.f32 	%f109, %f108, %f15;
	max.f32 	%f110, %f109, %f575;
	max.f32 	%f111, %f110, %f18;
	max.f32 	%f112, %f111, %f576;
	max.f32 	%f113, %f112, %f21;
	max.f32 	%f114, %f113, %f577;
	max.f32 	%f115, %f114, %f24;
	max.f32 	%f116, %f115, %f578;
	max.f32 	%f117, %f116, %f27;
	max.f32 	%f118, %f117, %f579;
	max.f32 	%f119, %f118, %f30;
	max.f32 	%f120, %f119, %f580;
	max.f32 	%f121, %f120, %f33;
	max.f32 	%f122, %f121, %f581;
	max.f32 	%f123, %f122, %f36;
	max.f32 	%f124, %f123, %f582;
	max.f32 	%f125, %f124, %f39;
	max.f32 	%f126, %f125, %f583;
	max.f32 	%f127, %f126, %f42;
	max.f32 	%f128, %f127, %f584;
	max.f32 	%f129, %f128, %f45;
	max.f32 	%f130, %f129, %f585;
	max.f32 	%f131, %f130, %f48;
	max.f32 	%f132, %f131, %f586;
	mov.b32 	%r240, %f132;
	shfl.sync.bfly.b32	%r241|%p67, %r240, 16, 31, -1;
	mov.b32 	%f133, %r241;
	max.f32 	%f134, %f132, %f133;
	mov.b32 	%r242, %f134;
	shfl.sync.bfly.b32	%r243|%p68, %r242, 8, 31, -1;
	mov.b32 	%f135, %r243;
	max.f32 	%f136, %f134, %f135;
	mov.b32 	%r244, %f136;
	shfl.sync.bfly.b32	%r245|%p69, %r244, 4, 31, -1;
	mov.b32 	%f137, %r245;
	max.f32 	%f138, %f136, %f137;
	mov.b32 	%r246, %f138;
	shfl.sync.bfly.b32	%r247|%p70, %r246, 2, 31, -1;
	mov.b32 	%f139, %r247;
	max.f32 	%f140, %f138, %f139;
	mov.b32 	%r248, %f140;
	shfl.sync.bfly.b32	%r249|%p71, %r248, 1, 31, -1;
	mov.b32 	%f141, %r249;
	max.f32 	%f142, %f140, %f141;
	sub.f32 	%f143, %f3, %f142;
	fma.rn.f32 	%f144, %f143, 0f3BBB989D, 0f3F000000;
	cvt.sat.f32.f32 	%f145, %f144;
	mov.f32 	%f146, 0f4B400001;
	mov.f32 	%f147, 0f437C0000;
	fma.rm.f32 	%f148, %f145, %f147, %f146;
	add.f32 	%f149, %f148, 0fCB40007F;
	neg.f32 	%f150, %f149;
	fma.rn.f32 	%f151, %f143, 0f3FB8AA3B, %f150;
	fma.rn.f32 	%f152, %f143, 0f32A57060, %f151;
	mov.b32 	%r250, %f148;
	shl.b32 	%r251, %r250, 23;
	mov.b32 	%f153, %r251;
	ex2.approx.ftz.f32 	%f154, %f152;
	mul.f32 	%f155, %f154, %f153;
	add.f32 	%f156, %f155, 0f00000000;
	sub.f32 	%f157, %f571, %f142;
	fma.rn.f32 	%f158, %f157, 0f3BBB989D, 0f3F000000;
	cvt.sat.f32.f32 	%f159, %f158;
	fma.rm.f32 	%f160, %f159, %f147, %f146;
	add.f32 	%f161, %f160, 0fCB40007F;
	neg.f32 	%f162, %f161;
	fma.rn.f32 	%f163, %f157, 0f3FB8AA3B, %f162;
	fma.rn.f32 	%f164, %f157, 0f32A57060, %f163;
	mov.b32 	%r252, %f160;
	shl.b32 	%r253, %r252, 23;
	mov.b32 	%f165, %r253;
	ex2.approx.ftz.f32 	%f166, %f164;
	mul.f32 	%f167, %f166, %f165;
	add.f32 	%f168, %f156, %f167;
	sub.f32 	%f169, %f6, %f142;
	fma.rn.f32 	%f170, %f169, 0f3BBB989D, 0f3F000000;
	cvt.sat.f32.f32 	%f171, %f170;
	fma.rm.f32 	%f172, %f171, %f147, %f146;
	add.f32 	%f173, %f172, 0fCB40007F;
	neg.f32 	%f174, %f173;
	fma.rn.f32 	%f175, %f169, 0f3FB8AA3B, %f174;
	fma.rn.f32 	%f176, %f169, 0f32A57060, %f175;
	mov.b32 	%r254, %f172;
	shl.b32 	%r255, %r254, 23;
	mov.b32 	%f177, %r255;
	ex2.approx.ftz.f32 	%f178, %f176;
	mul.f32 	%f179, %f178, %f177;
	add.f32 	%f180, %f168, %f179;
	sub.f32 	%f181, %f572, %f142;
	fma.rn.f32 	%f182, %f181, 0f3BBB989D, 0f3F000000;
	cvt.sat.f32.f32 	%f183, %f182;
	fma.rm.f32 	%f184, %f183, %f147, %f146;
	add.f32 	%f185, %f184, 0fCB40007F;
	neg.f32 	%f186, %f185;
	fma.rn.f32 	%f187, %f181, 0f3FB8AA3B, %f186;
	fma.rn.f32 	%f188, %f181, 0f32A57060, %f187;
	mov.b32 	%r256, %f184;
	shl.b32 	%r257, %r256, 23;
	mov.b32 	%f189, %r257;
	ex2.approx.ftz.f32 	%f190, %f188;
	mul.f32 	%f191, %f190, %f189;
	add.f32 	%f192, %f180, %f191;
	sub.f32 	%f193, %f9, %f142;
	fma.rn.f32 	%f194, %f193, 0f3BBB989D, 0f3F000000;
	cvt.sat.f32.f32 	%f195, %f194;
	fma.rm.f32 	%f196, %f195, %f147, %f146;
	add.f32 	%f197, %f196, 0fCB40007F;
	neg.f32 	%f198, %f197;
	fma.rn.f32 	%f199, %f193, 0f3FB8AA3B, %f198;
	fma.rn.f32 	%f200, %f193, 0f32A57060, %f199;
	mov.b32 	%r258, %f196;
	shl.b32 	%r259, %r258, 23;
	mov.b32 	%f201, %r259;
	ex2.approx.ftz.f32 	%f202, %f200;
	mul.f32 	%f203, %f202, %f201;
	add.f32 	%f204, %f192, %f203;
	sub.f32 	%f205, %f573, %f142;
	fma.rn.f32 	%f206, %f205, 0f3BBB989D, 0f3F000000;
	cvt.sat.f32.f32 	%f207, %f206;
	fma.rm.f32 	%f208, %f207, %f147, %f146;
	add.f32 	%f209, %f208, 0fCB40007F;
	neg.f32 	%f210, %f209;
	fma.rn.f32 	%f211, %f205, 0f3FB8AA3B, %f210;
	fma.rn.f32 	%f212, %f205, 0f32A57060, %f211;
	mov.b32 	%r260, %f208;
	shl.b32 	%r261, %r260, 23;
	mov.b32 	%f213, %r261;
	ex2.approx.ftz.f32 	%f214, %f212;
	mul.f32 	%f215, %f214, %f213;
	add.f32 	%f216, %f204, %f215;
	sub.f32 	%f217, %f12, %f142;
	fma.rn.f32 	%f218, %f217, 0f3BBB989D, 0f3F000000;
	cvt.sat.f32.f32 	%f219, %f218;
	fma.rm.f32 	%f220, %f219, %f147, %f146;
	add.f32 	%f221, %f220, 0fCB40007F;
	neg.f32 	%f222, %f221;
	fma.rn.f32 	%f223, %f217, 0f3FB8AA3B, %f222;
	fma.rn.f32 	%f224, %f217, 0f32A57060, %f223;
	mov.b32 	%r262, %f220;
	shl.b32 	%r263, %r262, 23;
	mov.b32 	%f225, %r263;
	ex2.approx.ftz.f32 	%f226, %f224;
	mul.f32 	%f227, %f226, %f225;
	add.f32 	%f228, %f216, %f227;
	sub.f32 	%f229, %f574, %f142;
	fma.rn.f32 	%f230, %f229, 0f3BBB989D, 0f3F000000;
	cvt.sat.f32.f32 	%f231, %f230;
	fma.rm.f32 	%f232, %f231, %f147, %f146;
	add.f32 	%f233, %f232, 0fCB40007F;
	neg.f32 	%f234, %f233;
	fma.rn.f32 	%f235, %f229, 0f3FB8AA3B, %f234;
	fma.rn.f32 	%f236, %f229, 0f32A57060, %f235;
	mov.b32 	%r264, %f232;
	shl.b32 	%r265, %r264, 23;
	mov.b32 	%f237, %r265;
	ex2.approx.ftz.f32 	%f238, %f236;
	mul.f32 	%f239, %f238, %f237;
	add.f32 	%f240, %f228, %f239;
	sub.f32 	%f241, %f15, %f142;
	fma.rn.f32 	%f242, %f241, 0f3BBB989D, 0f3F000000;
	cvt.sat.f32.f32 	%f243, %f242;
	fma.rm.f32 	%f244, %f243, %f147, %f146;
	add.f32 	%f245, %f244, 0fCB40007F;
	neg.f32 	%f246, %f245;
	fma.rn.f32 	%f247, %f241, 0f3FB8AA3B, %f246;
	fma.rn.f32 	%f248, %f241, 0f32A57060, %f247;
	mov.b32 	%r266, %f244;
	shl.b32 	%r267, %r266, 23;
	mov.b32 	%f249, %r267;
	ex2.approx.ftz.f32 	%f250, %f248;
	mul.f32 	%f251, %f250, %f249;
	add.f32 	%f252, %f240, %f251;
	sub.f32 	%f253, %f575, %f142;
	fma.rn.f32 	%f254, %f253, 0f3BBB989D, 0f3F000000;
	cvt.sat.f32.f32 	%f255, %f254;
	fma.rm.f32 	%f256, %f255, %f147, %f146;
	add.f32 	%f257, %f256, 0fCB40007F;
	neg.f32 	%f258, %f257;
	fma.rn.f32 	%f259, %f253, 0f3FB8AA3B, %f258;
	fma.rn.f32 	%f260, %f253, 0f32A57060, %f259;
	mov.b32 	%r268, %f256;
	shl.b32 	%r269, %r268, 23;
	mov.b32 	%f261, %r269;
	ex2.approx.ftz.f32 	%f262, %f260;
	mul.f32 	%f263, %f262, %f261;
	add.f32 	%f264, %f252, %f263;
	sub.f32 	%f265, %f18, %f142;
	fma.rn.f32 	%f266, %f265, 0f3BBB989D, 0f3F000000;
	cvt.sat.f32.f32 	%f267, %f266;
	fma.rm.f32 	%f268, %f267, %f147, %f146;
	add.f32 	%f269, %f268, 0fCB40007F;
	neg.f32 	%f270, %f269;
	fma.rn.f32 	%f271, %f265, 0f3FB8AA3B, %f270;
	fma.rn.f32 	%f272, %f265, 0f32A57060, %f271;
	mov.b32 	%r270, %f268;
	shl.b32 	%r271, %r270, 23;
	mov.b32 	%f273, %r271;
	ex2.approx.ftz.f32 	%f274, %f272;
	mul.f32 	%f275, %f274, %f273;
	add.f32 	%f276, %f264, %f275;
	sub.f32 	%f277, %f576, %f142;
	fma.rn.f32 	%f278, %f277, 0f3BBB989D, 0f3F000000;
	cvt.sat.f32.f32 	%f279, %f278;
	fma.rm.f32 	%f280, %f279, %f147, %f146;
	add.f32 	%f281, %f280, 0fCB40007F;
	neg.f32 	%f282, %f281;
	fma.rn.f32 	%f283, %f277, 0f3FB8AA3B, %f282;
	fma.rn.f32 	%f284, %f277, 0f32A57060, %f283;
	mov.b32 	%r272, %f280;
	shl.b32 	%r273, %r272, 23;
	mov.b32 	%f285, %r273;
	ex2.approx.ftz.f32 	%f286, %f284;
	mul.f32 	%f287, %f286, %f285;
	add.f32 	%f288, %f276, %f287;
	sub.f32 	%f289, %f21, %f142;
	fma.rn.f32 	%f290, %f289, 0f3BBB989D, 0f3F000000;
	cvt.sat.f32.f32 	%f291, %f290;
	fma.rm.f32 	%f292, %f291, %f147, %f146;
	add.f32 	%f293, %f292, 0fCB40007F;
	neg.f32 	%f294, %f293;
	fma.rn.f32 	%f295, %f289, 0f3FB8AA3B, %f294;
	fma.rn.f32 	%f296, %f289, 0f32A57060, %f295;
	mov.b32 	%r274, %f292;
	shl.b32 	%r275, %r274, 23;
	mov.b32 	%f297, %r275;
	ex2.approx.ftz.f32 	%f298, %f296;
	mul.f32 	%f299, %f298, %f297;
	add.f32 	%f300, %f288, %f299;
	sub.f32 	%f301, %f577, %f142;
	fma.rn.f32 	%f302, %f301, 0f3BBB989D, 0f3F000000;
	cvt.sat.f32.f32 	%f303, %f302;
	fma.rm.f32 	%f304, %f303, %f147, %f146;
	add.f32 	%f305, %f304, 0fCB40007F;
	neg.f32 	%f306, %f305;
	fma.rn.f32 	%f307, %f301, 0f3FB8AA3B, %f306;
	fma.rn.f32 	%f308, %f301, 0f32A57060, %f307;
	mov.b32 	%r276, %f304;
	shl.b32 	%r277, %r276, 23;
	mov.b32 	%f309, %r277;
	ex2.approx.ftz.f32 	%f310, %f308;
	mul.f32 	%f311, %f310, %f309;
	add.f32 	%f312, %f300, %f311;
	sub.f32 	%f313, %f24, %f142;
	fma.rn.f32 	%f314, %f313, 0f3BBB989D, 0f3F000000;
	cvt.sat.f32.f32 	%f315, %f314;
	fma.rm.f32 	%f316, %f315, %f147, %f146;
	add.f32 	%f317, %f316, 0fCB40007F;
	neg.f32 	%f318, %f317;
	fma.rn.f32 	%f319, %f313, 0f3FB8AA3B, %f318;
	fma.rn.f32 	%f320, %f313, 0f32A57060, %f319;
	mov.b32 	%r278, %f316;
	shl.b32 	%r279, %r278, 23;
	mov.b32 	%f321, %r279;
	ex2.approx.ftz.f32 	%f322, %f320;
	mul.f32 	%f323, %f322, %f321;
	add.f32 	%f324, %f312, %f323;
	sub.f32 	%f325, %f578, %f142;
	fma.rn.f32 	%f326, %f325, 0f3BBB989D, 0f3F000000;
	cvt.sat.f32.f32 	%f327, %f326;
	fma.rm.f32 	%f328, %f327, %f147, %f146;
	add.f32 	%f329, %f328, 0fCB40007F;
	neg.f32 	%f330, %f329;
	fma.rn.f32 	%f331, %f325, 0f3FB8AA3B, %f330;
	fma.rn.f32 	%f332, %f325, 0f32A57060, %f331;
	mov.b32 	%r280, %f328;
	shl.b32 	%r281, %r280, 23;
	mov.b32 	%f333, %r281;
	ex2.approx.ftz.f32 	%f334, %f332;
	mul.f32 	%f335, %f334, %f333;
	add.f32 	%f336, %f324, %f335;
	sub.f32 	%f337, %f27, %f142;
	fma.rn.f32 	%f338, %f337, 0f3BBB989D, 0f3F000000;
	cvt.sat.f32.f32 	%f339, %f338;
	fma.rm.f32 	%f340, %f339, %f147, %f146;
	add.f32 	%f341, %f340, 0fCB40007F;
	neg.f32 	%f342, %f341;
	fma.rn.f32 	%f343, %f337, 0f3FB8AA3B, %f342;
	fma.rn.f32 	%f344, %f337, 0f32A57060, %f343;
	mov.b32 	%r282, %f340;
	shl.b32 	%r283, %r282, 23;
	mov.b32 	%f345, %r283;
	ex2.approx.ftz.f32 	%f346, %f344;
	mul.f32 	%f347, %f346, %f345;
	add.f32 	%f348, %f336, %f347;
	sub.f32 	%f349, %f579, %f142;
	fma.rn.f32 	%f350, %f349, 0f3BBB989D, 0f3F000000;
	cvt.sat.f32.f32 	%f351, %f350;
	fma.rm.f32 	%f352, %f351, %f147, %f146;
	add.f32 	%f353, %f352, 0fCB40007F;
	neg.f32 	%f354, %f353;
	fma.rn.f32 	%f355, %f349, 0f3FB8AA3B, %f354;
	fma.rn.f32 	%f356, %f349, 0f32A57060, %f355;
	mov.b32 	%r284, %f352;
	shl.b32 	%r285, %r284, 23;
	mov.b32 	%f357, %r285;
	ex2.approx.ftz.f32 	%f358, %f356;
	mul.f32 	%f359, %f358, %f357;
	add.f32 	%f360, %f348, %f359;
	sub.f32 	%f361, %f30, %f142;
	fma.rn.f32 	%f362, %f361, 0f3BBB989D, 0f3F000000;
	cvt.sat.f32.f32 	%f363, %f362;
	fma.rm.f32 	%f364, %f363, %f147, %f146;
	add.f32 	%f365, %f364, 0fCB40007F;
	neg.f32 	%f366, %f365;
	fma.rn.f32 	%f367, %f361, 0f3FB8AA3B, %f366;
	fma.rn.f32 	%f368, %f361, 0f32A57060, %f367;
	mov.b32 	%r286, %f364;
	shl.b32 	%r287, %r286, 23;
	mov.b32 	%f369, %r287;
	ex2.approx.ftz.f32 	%f370, %f368;
	mul.f32 	%f371, %f370, %f369;
	add.f32 	%f372, %f360, %f371;
	sub.f32 	%f373, %f580, %f142;
	fma.rn.f32 	%f374, %f373, 0f3BBB989D, 0f3F000000;
	cvt.sat.f32.f32 	%f375, %f374;
	fma.rm.f32 	%f376, %f375, %f147, %f146;
	add.f32 	%f377, %f376, 0fCB40007F;
	neg.f32 	%f378, %f377;
	fma.rn.f32 	%f379, %f373, 0f3FB8AA3B, %f378;
	fma.rn.f32 	%f380, %f373, 0f32A57060, %f379;
	mov.b32 	%r288, %f376;
	shl.b32 	%r289, %r288, 23;
	mov.b32 	%f381, %r289;
	ex2.approx.ftz.f32 	%f382, %f380;
	mul.f32 	%f383, %f382, %f381;
	add.f32 	%f384, %f372, %f383;
	sub.f32 	%f385, %f33, %f142;
	fma.rn.f32 	%f386, %f385, 0f3BBB989D, 0f3F000000;
	cvt.sat.f32.f32 	%f387, %f386;
	fma.rm.f32 	%f388, %f387, %f147, %f146;
	add.f32 	%f389, %f388, 0fCB40007F;
	neg.f32 	%f390, %f389;
	fma.rn.f32 	%f391, %f385, 0f3FB8AA3B, %f390;
	fma.rn.f32 	%f392, %f385, 0f32A57060, %f391;
	mov.b32 	%r290, %f388;
	shl.b32 	%r291, %r290, 23;
	mov.b32 	%f393, %r291;
	ex2.approx.ftz.f32 	%f394, %f392;
	mul.f32 	%f395, %f394, %f393;
	add.f32 	%f396, %f384, %f395;
	sub.f32 	%f397, %f581, %f142;
	fma.rn.f32 	%f398, %f397, 0f3BBB989D, 0f3F000000;
	cvt.sat.f32.f32 	%f399, %f398;
	fma.rm.f32 	%f400, %f399, %f147, %f146;
	add.f32 	%f401, %f400, 0fCB40007F;
	neg.f32 	%f402, %f401;
	fma.rn.f32 	%f403, %f397, 0f3FB8AA3B, %f402;
	fma.rn.f32 	%f404, %f397, 0f32A57060, %f403;
	mov.b32 	%r292, %f400;
	shl.b32 	%r293, %r292, 23;
	mov.b32 	%f405, %r293;
	ex2.approx.ftz.f32 	%f406, %f404;
	mul.f32 	%f407, %f406, %f405;
	add.f32 	%f408, %f396, %f407;
	sub.f32 	%f409, %f36, %f142;
	fma.rn.f32 	%f410, %f409, 0f3BBB989D, 0f3F000000;
	cvt.sat.f32.f32 	%f411, %f410;
	fma.rm.f32 	%f412, %f411, %f147, %f146;
	add.f32 	%f413, %f412, 0fCB40007F;
	neg.f32 	%f414, %f413;
	fma.rn.f32 	%f415, %f409, 0f3FB8AA3B, %f414;
	fma.rn.f32 	%f416, %f409, 0f32A57060, %f415;
	mov.b32 	%r294, %f412;
	shl.b32 	%r295, %r294, 23;
	mov.b32 	%f417, %r295;
	ex2.approx.ftz.f32 	%f418, %f416;
	mul.f32 	%f419, %f418, %f417;
	add.f32 	%f420, %f408, %f419;
	sub.f32 	%f421, %f582, %f142;
	fma.rn.f32 	%f422, %f421, 0f3BBB989D, 0f3F000000;
	cvt.sat.f32.f32 	%f423, %f422;
	fma.rm.f32 	%f424, %f423, %f147, %f146;
	add.f32 	%f425, %f424, 0fCB40007F;
	neg.f32 	%f426, %f425;
	fma.rn.f32 	%f427, %f421, 0f3FB8AA3B, %f426;
	fma.rn.f32 	%f428, %f421, 0f32A57060, %f427;
	mov.b32 	%r296, %f424;
	shl.b32 	%r297, %r296, 23;
	mov.b32 	%f429, %r297;
	ex2.approx.ftz.f32 	%f430, %f428;
	mul.f32 	%f431, %f430, %f429;
	add.f32 	%f432, %f420, %f431;
	sub.f32 	%f433, %f39, %f142;
	fma.rn.f32 	%f434, %f433, 0f3BBB989D, 0f3F000000;
	cvt.sat.f32.f32 	%f435, %f434;
	fma.rm.f32 	%f436, %f435, %f147, %f146;
	add.f32 	%f437, %f436, 0fCB40007F;
	neg.f32 	%f438, %f437;
	fma.rn.f32 	%f439, %f433, 0f3FB8AA3B, %f438;
	fma.rn.f32 	%f440, %f433, 0f32A57060, %f439;
	mov.b32 	%r298, %f436;
	shl.b32 	%r299, %r298, 23;
	mov.b32 	%f441, %r299;
	ex2.approx.ftz.f32 	%f442, %f440;
	mul.f32 	%f443, %f442, %f441;
	add.f32 	%f444, %f432, %f443;
	sub.f32 	%f445, %f583, %f142;
	fma.rn.f32 	%f446, %f445, 0f3BBB989D, 0f3F000000;
	cvt.sat.f32.f32 	%f447, %f446;
	fma.rm.f32 	%f448, %f447, %f147, %f146;
	add.f32 	%f449, %f448, 0fCB40007F;
	neg.f32 	%f450, %f449;
	fma.rn.f32 	%f451, %f445, 0f3FB8AA3B, %f450;
	fma.rn.f32 	%f452, %f445, 0f32A57060, %f451;
	mov.b32 	%r300, %f448;
	shl.b32 	%r301, %r300, 23;
	mov.b32 	%f453, %r301;
	ex2.approx.ftz.f32 	%f454, %f452;
	mul.f32 	%f455, %f454, %f453;
	add.f32 	%f456, %f444, %f455;
	sub.f32 	%f457, %f42, %f142;
	fma.rn.f32 	%f458, %f457, 0f3BBB989D, 0f3F000000;
	cvt.sat.f32.f32 	%f459, %f458;
	fma.rm.f32 	%f460, %f459, %f147, %f146;
	add.f32 	%f461, %f460, 0fCB40007F;
	neg.f32 	%f462, %f461;
	fma.rn.f32 	%f463, %f457, 0f3FB8AA3B, %f462;
	fma.rn.f32 	%f464, %f457, 0f32A57060, %f463;
	mov.b32 	%r302, %f460;
	shl.b32 	%r303, %r302, 23;
	mov.b32 	%f465, %r303;
	ex2.approx.ftz.f32 	%f466, %f464;
	mul.f32 	%f467, %f466, %f465;
	add.f32 	%f468, %f456, %f467;
	sub.f32 	%f469, %f584, %f142;
	fma.rn.f32 	%f470, %f469, 0f3BBB989D, 0f3F000000;
	cvt.sat.f32.f32 	%f471, %f470;
	fma.rm.f32 	%f472, %f471, %f147, %f146;
	add.f32 	%f473, %f472, 0fCB40007F;
	neg.f32 	%f474, %f473;
	fma.rn.f32 	%f475, %f469, 0f3FB8AA3B, %f474;
	fma.rn.f32 	%f476, %f469, 0f32A57060, %f475;
	mov.b32 	%r304, %f472;
	shl.b32 	%r305, %r304, 23;
	mov.b32 	%f477, %r305;
	ex2.approx.ftz.f32 	%f478, %f476;
	mul.f32 	%f479, %f478, %f477;
	add.f32 	%f480, %f468, %f479;
	sub.f32 	%f481, %f45, %f142;
	fma.rn.f32 	%f482, %f481, 0f3BBB989D, 0f3F000000;
	cvt.sat.f32.f32 	%f483, %f482;
	fma.rm.f32 	%f484, %f483, %f147, %f146;
	add.f32 	%f485, %f484, 0fCB40007F;
	neg.f32 	%f486, %f485;
	fma.rn.f32 	%f487, %f481, 0f3FB8AA3B, %f486;
	fma.rn.f32 	%f488, %f481, 0f32A57060, %f487;
	mov.b32 	%r306, %f484;
	shl.b32 	%r307, %r306, 23;
	mov.b32 	%f489, %r307;
	ex2.approx.ftz.f32 	%f490, %f488;
	mul.f32 	%f491, %f490, %f489;
	add.f32 	%f492, %f480, %f491;
	sub.f32 	%f493, %f585, %f142;
	fma.rn.f32 	%f494, %f493, 0f3BBB989D, 0f3F000000;
	cvt.sat.f32.f32 	%f495, %f494;
	fma.rm.f32 	%f496, %f495, %f147, %f146;
	add.f32 	%f497, %f496, 0fCB40007F;
	neg.f32 	%f498, %f497;
	fma.rn.f32 	%f499, %f493, 0f3FB8AA3B, %f498;
	fma.rn.f32 	%f500, %f493, 0f32A57060, %f499;
	mov.b32 	%r308, %f496;
	shl.b32 	%r309, %r308, 23;
	mov.b32 	%f501, %r309;
	ex2.approx.ftz.f32 	%f502, %f500;
	mul.f32 	%f503, %f502, %f501;
	add.f32 	%f504, %f492, %f503;
	sub.f32 	%f505, %f48, %f142;
	fma.rn.f32 	%f506, %f505, 0f3BBB989D, 0f3F000000;
	cvt.sat.f32.f32 	%f507, %f506;
	fma.rm.f32 	%f508, %f507, %f147, %f146;
	add.f32 	%f509, %f508, 0fCB40007F;
	neg.f32 	%f510, %f509;
	fma.rn.f32 	%f511, %f505, 0f3FB8AA3B, %f510;
	fma.rn.f32 	%f512, %f505, 0f32A57060, %f511;
	mov.b32 	%r310, %f508;
	shl.b32 	%r311, %r310, 23;
	mov.b32 	%f513, %r311;
	ex2.approx.ftz.f32 	%f514, %f512;
	mul.f32 	%f515, %f514, %f513;
	add.f32 	%f516, %f504, %f515;
	sub.f32 	%f517, %f586, %f142;
	fma.rn.f32 	%f518, %f517, 0f3BBB989D, 0f3F000000;
	cvt.sat.f32.f32 	%f519, %f518;
	fma.rm.f32 	%f520, %f519, %f147, %f146;
	add.f32 	%f521, %f520, 0fCB40007F;
	neg.f32 	%f522, %f521;
	fma.rn.f32 	%f523, %f517, 0f3FB8AA3B, %f522;
	fma.rn.f32 	%f524, %f517, 0f32A57060, %f523;
	mov.b32 	%r312, %f520;
	shl.b32 	%r313, %r312, 23;
	mov.b32 	%f525, %r313;
	ex2.approx.ftz.f32 	%f526, %f524;
	mul.f32 	%f527, %f526, %f525;
	add.f32 	%f528, %f516, %f527;
	mov.b32 	%r314, %f528;
	shfl.sync.bfly.b32	%r315|%p72, %r314, 16, 31, -1;
	mov.b32 	%f529, %r315;
	add.f32 	%f530, %f528, %f529;
	mov.b32 	%r316, %f530;
	shfl.sync.bfly.b32	%r317|%p73, %r316, 8, 31, -1;
	mov.b32 	%f531, %r317;
	add.f32 	%f532, %f530, %f531;
	mov.b32 	%r318, %f532;
	shfl.sync.bfly.b32	%r319|%p74, %r318, 4, 31, -1;
	mov.b32 	%f533, %r319;
	add.f32 	%f534, %f532, %f533;
	mov.b32 	%r320, %f534;
	shfl.sync.bfly.b32	%r321|%p75, %r320, 2, 31, -1;
	mov.b32 	%f535, %r321;
	add.f32 	%f536, %f534, %f535;
	mov.b32 	%r322, %f536;
	shfl.sync.bfly.b32	%r323|%p76, %r322, 1, 31, -1;
	mov.b32 	%f537, %r323;
	add.f32 	%f538, %f536, %f537;
	div.rn.f32 	%f539, %f155, %f538;
	div.rn.f32 	%f540, %f167, %f538;
	div.rn.f32 	%f541, %f179, %f538;
	div.rn.f32 	%f542, %f191, %f538;
	div.rn.f32 	%f543, %f203, %f538;
	div.rn.f32 	%f544, %f215, %f538;
	div.rn.f32 	%f545, %f227, %f538;
	div.rn.f32 	%f546, %f239, %f538;
	div.rn.f32 	%f547, %f251, %f538;
	div.rn.f32 	%f548, %f263, %f538;
	div.rn.f32 	%f549, %f275, %f538;
	div.rn.f32 	%f550, %f287, %f538;
	div.rn.f32 	%f551, %f299, %f538;
	div.rn.f32 	%f552, %f311, %f538;
	div.rn.f32 	%f553, %f323, %f538;
	div.rn.f32 	%f554, %f335, %f538;
	div.rn.f32 	%f555, %f347, %f538;
	div.rn.f32 	%f556, %f359, %f538;
	div.rn.f32 	%f557, %f371, %f538;
	div.rn.f32 	%f558, %f383, %f538;
	div.rn.f32 	%f559, %f395, %f538;
	div.rn.f32 	%f560, %f407, %f538;
	div.rn.f32 	%f561, %f419, %f538;
	div.rn.f32 	%f562, %f431, %f538;
	div.rn.f32 	%f563, %f443, %f538;
	div.rn.f32 	%f564, %f455, %f538;
	div.rn.f32 	%f565, %f467, %f538;
	div.rn.f32 	%f566, %f479, %f538;
	div.rn.f32 	%f567, %f491, %f538;
	div.rn.f32 	%f568, %f503, %f538;
	div.rn.f32 	%f569, %f515, %f538;
	div.rn.f32 	%f570, %f527, %f538;
	mov.u32 	%r324, %tid.x;
	shl.b32 	%r325, %r324, 1;
	cvt.u64.u32 	%rd90, %r325;
	mad.lo.s64 	%rd91, %rd191, %rd33, %rd90;
	shr.u64 	%rd92, %rd91, 63;
	add.s64 	%rd93, %rd91, %rd92;
	cvta.to.global.u64 	%rd94, %rd32;
	shl.b64 	%rd95, %rd93, 2;
	and.b64  	%rd96, %rd95, -8;
	add.s64 	%rd97, %rd94, %rd96;
	st.global.v2.f32 	[%rd97], {%f539, %f540};
	add.s64 	%rd98, %rd91, 64;
	shr.u64 	%rd99, %rd98, 63;
	add.s64 	%rd100, %rd98, %rd99;
	shl.b64 	%rd101, %rd100, 2;
	and.b64  	%rd102, %rd101, -8;
	add.s64 	%rd103, %rd94, %rd102;
	st.global.v2.f32 	[%rd103], {%f541, %f542};
	add.s64 	%rd104, %rd91, 128;
	shr.u64 	%rd105, %rd104, 63;
	add.s64 	%rd106, %rd104, %rd105;
	shl.b64 	%rd107, %rd106, 2;
	and.b64  	%rd108, %rd107, -8;
	add.s64 	%rd109, %rd94, %rd108;
	st.global.v2.f32 	[%rd109], {%f543, %f544};
	add.s64 	%rd110, %rd91, 192;
	shr.u64 	%rd111, %rd110, 63;
	add.s64 	%rd112, %rd110, %rd111;
	shl.b64 	%rd113, %rd112, 2;
	and.b64  	%rd114, %rd113, -8;
	add.s64 	%rd115, %rd94, %rd114;
	st.global.v2.f32 	[%rd115], {%f545, %f546};
	add.s64 	%rd116, %rd91, 256;
	shr.u64 	%rd117, %rd116, 63;
	add.s64 	%rd118, %rd116, %rd117;
	shl.b64 	%rd119, %rd118, 2;
	and.b64  	%rd120, %rd119, -8;
	add.s64 	%rd121, %rd94, %rd120;
	st.global.v2.f32 	[%rd121], {%f547, %f548};
	add.s64 	%rd122, %rd91, 320;
	shr.u64 	%rd123, %rd122, 63;
	add.s64 	%rd124, %rd122, %rd123;
	shl.b64 	%rd125, %rd124, 2;
	and.b64  	%rd126, %rd125, -8;
	add.s64 	%rd127, %rd94, %rd126;
	st.global.v2.f32 	[%rd127], {%f549, %f550};
	add.s64 	%rd128, %rd91, 384;
	shr.u64 	%rd129, %rd128, 63;
	add.s64 	%rd130, %rd128, %rd129;
	shl.b64 	%rd131, %rd130, 2;
	and.b64  	%rd132, %rd131, -8;
	add.s64 	%rd133, %rd94, %rd132;
	st.global.v2.f32 	[%rd133], {%f551, %f552};
	add.s64 	%rd134, %rd91, 448;
	shr.u64 	%rd135, %rd134, 63;
	add.s64 	%rd136, %rd134, %rd135;
	shl.b64 	%rd137, %rd136, 2;
	and.b64  	%rd138, %rd137, -8;
	add.s64 	%rd139, %rd94, %rd138;
	st.global.v2.f32 	[%rd139], {%f553, %f554};
	add.s64 	%rd140, %rd91, 512;
	shr.u64 	%rd141, %rd140, 63;
	add.s64 	%rd142, %rd140, %rd141;
	shl.b64 	%rd143, %rd142, 2;
	and.b64  	%rd144, %rd143, -8;
	add.s64 	%rd145, %rd94, %rd144;
	st.global.v2.f32 	[%rd145], {%f555, %f556};
	add.s64 	%rd146, %rd91, 576;
	shr.u64 	%rd147, %rd146, 63;
	add.s64 	%rd148, %rd146, %rd147;
	shl.b64 	%rd149, %rd148, 2;
	and.b64  	%rd150, %rd149, -8;
	add.s64 	%rd151, %rd94, %rd150;
	st.global.v2.f32 	[%rd151], {%f557, %f558};
	add.s64 	%rd152, %rd91, 640;
	shr.u64 	%rd153, %rd152, 63;
	add.s64 	%rd154, %rd152, %rd153;
	shl.b64 	%rd155, %rd154, 2;
	and.b64  	%rd156, %rd155, -8;
	add.s64 	%rd157, %rd94, %rd156;
	st.global.v2.f32 	[%rd157], {%f559, %f560};
	add.s64 	%rd158, %rd91, 704;
	shr.u64 	%rd159, %rd158, 63;
	add.s64 	%rd160, %rd158, %rd159;
	shl.b64 	%rd161, %rd160, 2;
	and.b64  	%rd162, %rd161, -8;
	add.s64 	%rd163, %rd94, %rd162;
	st.global.v2.f32 	[%rd163], {%f561, %f562};
	add.s64 	%rd164, %rd91, 768;
	shr.u64 	%rd165, %rd164, 63;
	add.s64 	%rd166, %rd164, %rd165;
	shl.b64 	%rd167, %rd166, 2;
	and.b64  	%rd168, %rd167, -8;
	add.s64 	%rd169, %rd94, %rd168;
	st.global.v2.f32 	[%rd169], {%f563, %f564};
	add.s64 	%rd170, %rd91, 832;
	shr.u64 	%rd171, %rd170, 63;
	add.s64 	%rd172, %rd170, %rd171;
	shl.b64 	%rd173, %rd172, 2;
	and.b64  	%rd174, %rd173, -8;
	add.s64 	%rd175, %rd94, %rd174;
	st.global.v2.f32 	[%rd175], {%f565, %f566};
	add.s64 	%rd176, %rd91, 896;
	shr.u64 	%rd177, %rd176, 63;
	add.s64 	%rd178, %rd176, %rd177;
	shl.b64 	%rd179, %rd178, 2;
	and.b64  	%rd180, %rd179, -8;
	add.s64 	%rd181, %rd94, %rd180;
	st.global.v2.f32 	[%rd181], {%f567, %f568};
	add.s64 	%rd182, %rd91, 960;
	shr.u64 	%rd183, %rd182, 63;
	add.s64 	%rd184, %rd182, %rd183;
	shl.b64 	%rd185, %rd184, 2;
	and.b64  	%rd186, %rd185, -8;
	add.s64 	%rd187, %rd94, %rd186;
	st.global.v2.f32 	[%rd187], {%f569, %f570};
	mov.u32 	%r326, %nctaid.x;
	mov.u32 	%r327, %ntid.y;
	mul.lo.s32 	%r328, %r326, %r327;
	cvt.s64.s32 	%rd188, %r328;
	add.s64 	%rd191, %rd191, %rd188;
	setp.lt.s64 	%p77, %rd191, %rd190;
	@%p77 bra 	$L__BB202_4;
$L__BB202_37:
	ret;

}
	// .globl	_Z15SoftmaxWarpImplI22BroadcastScaleMaskLoadIffbLm2EiE11DirectStoreIffEfLi2ELi32ELi32ELi1ELb1EL9Algorithm0EEvT_T0_ll
.visible .entry _Z15SoftmaxWarpImplI22BroadcastScaleMaskLoadIffbLm2EiE11DirectStoreIffEfLi2ELi32ELi32ELi1ELb1EL9Algorithm0EEvT_T0_ll(
	.param .align 8 .b8 _Z15SoftmaxWarpImplI22BroadcastScaleMaskLoadIffbLm2EiE11DirectStoreIffEfLi2ELi32ELi32ELi1ELb1EL9Algorithm0EEvT_T0_ll_param_0[88],
	.param .align 8 .b8 _Z15SoftmaxWarpImplI22BroadcastScaleMaskLoadIffbLm2EiE11DirectStoreIffEfLi2ELi32ELi32ELi1ELb1EL9Algorithm0EEvT_T0_ll_param_1[16],
	.param .u64 _Z15SoftmaxWarpImplI22BroadcastScaleMaskLoadIffbLm2EiE11DirectStoreIffEfLi2ELi32ELi32ELi1ELb1EL9Algorithm0EEvT_T0_ll_param_2,
	.param .u64 _Z15SoftmaxWarpImplI22BroadcastScaleMaskLoadIffbLm2EiE11DirectStoreIffEfLi2ELi32ELi32ELi1ELb1EL9Algorithm0EEvT_T0_ll_param_3
)
{
	.reg .pred 	%p<110>;
	.reg .b16 	%rs<33>;
	.reg .b32 	%r<365>;
	.reg .b32 	%f<706>;
	.reg .b64 	%rd<210>;

	ld.param.u64 	%rd51, [_Z15SoftmaxWarpImplI22BroadcastScaleMaskLoadIffbLm2EiE11DirectStoreIffEfLi2ELi32ELi32ELi1ELb1EL9Algorithm0EEvT_T0_ll_param_1+8];
	ld.param.v2.f32 	{%f154, %f155}, [_Z15SoftmaxWarpImplI22BroadcastScaleMaskLoadIffbLm2EiE11DirectStoreIffEfLi2ELi32ELi32ELi1ELb1EL9Algorithm0EEvT_T0_ll_param_0+80];
	ld.param.u64 	%rd49, [_Z15SoftmaxWarpImplI22BroadcastScaleMaskLoadIffbLm2EiE11DirectStoreIffEfLi2ELi32ELi32ELi1ELb1EL9Algorithm0EEvT_T0_ll_param_0+72];
	ld.param.v2.u32 	{%r7, %r8}, [_Z15SoftmaxWarpImplI22BroadcastScaleMaskLoadIffbLm2EiE11DirectStoreIffEfLi2ELi32ELi32ELi1ELb1EL9Algorithm0EEvT_T0_ll_param_0+56];
	ld.param.v2.u32 	{%r5, %r6}, [_Z15SoftmaxWarpImplI22BroadcastScaleMaskLoadIffbLm2EiE11DirectStoreIffEfLi2ELi32ELi32ELi1ELb1EL9Algorithm0EEvT_T0_ll_param_0+40];
	ld.param.u64 	%rd45, [_Z15SoftmaxWarpImplI22BroadcastScaleMaskLoadIffbLm2EiE11DirectStoreIffEfLi2ELi32ELi32ELi1ELb1EL9Algorithm0EEvT_T0_ll_param_0+24];
	ld.param.u64 	%rd44, [_Z15SoftmaxWarpImplI22BroadcastScaleMaskLoadIffbLm2EiE11DirectStoreIffEfLi2ELi32ELi32ELi1ELb1EL9Algorithm0EEvT_T0_ll_param_0+16];
	ld.param.u64 	%rd50, [_Z15SoftmaxWarpImplI22BroadcastScaleMaskLoadIffbLm2EiE11DirectStoreIffEfLi2ELi32ELi32ELi1ELb1EL9Algorithm0EEvT_T0_ll_param_1];
	ld.param.u64 	%rd43, [_Z15SoftmaxWarpImplI22BroadcastScaleMaskLoadIffbLm2EiE11DirectStoreIffEfLi2ELi32ELi32ELi1ELb1EL9Algorithm0EEvT_T0_ll_param_0+8];
	ld.param.u64 	%rd42, [_Z15SoftmaxWarpImplI22BroadcastScaleMaskLoadIffbLm2EiE11DirectStoreIffEfLi2ELi32ELi32ELi1ELb1EL9Algorithm0EEvT_T0_ll_param_0];
	ld.param.u64 	%rd53, [_Z15SoftmaxWarpImplI22BroadcastScaleMaskLoadIffbLm2EiE11DirectStoreIffEfLi2ELi32ELi32ELi1ELb1EL9Algorithm0EEvT_T0_ll_param_3];
	cvta.to.global.u64 	%rd1, %rd42;
	cvta.to.global.u64 	%rd2, %rd43;
	cvta.to.global.u64 	%rd3, %rd50;
	setp.lt.s64 	%p1, %rd53, 1025;
	@%p1 bra 	$L__BB203_2;
	mov.u64 	%rd54, $str;
	cvta.global.u64 	%rd55, %rd54;
	mov.u64 	%rd56, $str$1;
	cvta.global.u64 	%rd57, %rd56;
	mov.u64 	%rd58, __unnamed_199;
	cvta.global.u64 	%rd59, %rd58;
	{ // callseq 198, 0
	.param .b64 param0;
	st.param.b64 	[param0], %rd55;
	.param .b64 param1;
	st.param.b64 	[param1], %rd57;
	.param .b32 param2;
	st.param.b32 	[param2], 254;
	.param .b64 param3;
	st.param.b64 	[param3], %rd59;
	.param .b64 param4;
	st.param.b64 	[param4], 1;
	call.uni 
	__assertfail, 
	(
	param0, 
	param1, 
	param2, 
	param3, 
	param4
	);
	} // callseq 198
$L__BB203_2:
	ld.param.u64 	%rd207, [_Z15SoftmaxWarpImplI22BroadcastScaleMaskLoadIffbLm2EiE11DirectStoreIffEfLi2ELi32ELi32ELi1ELb1EL9Algorithm0EEvT_T0_ll_param_2];
	mov.u32 	%r9, %ctaid.x;
	mov.u32 	%r10, %ntid.y;
	mov.u32 	%r11, %tid.y;
	mad.lo.s32 	%r12, %r9, %r10, %r11;
	cvt.s64.s32 	%rd209, %r12;
	setp.le.s64 	%p2, %rd207, %rd209;
	@%p2 bra 	$L__BB203_101;
	mov.u32 	%r13, %tid.x;
	shl.b32 	%r14, %r13, 1;
	add.s32 	%r15, %r14, 64;
	cvt.u64.u32 	%rd5, %r15;
	add.s32 	%r16, %r14, 128;
	cvt.u64.u32 	%rd6, %r16;
	add.s32 	%r17, %r14, 192;
	cvt.u64.u32 	%rd7, %r17;
	add.s32 	%r18, %r14, 256;
	cvt.u64.u32 	%rd8, %r18;
	add.s32 	%r19, %r14, 320;
	cvt.u64.u32 	%rd9, %r19;
	add.s32 	%r20, %r14, 384;
	cvt.u64.u32 	%rd10, %r20;
	add.s32 	%r21, %r14, 448;
	cvt.u64.u32 	%rd11, %r21;
	add.s32 	%r22, %r14, 512;
	cvt.u64.u32 	%rd12, %r22;
	add.s32 	%r23, %r14, 576;
	cvt.u64.u32 	%rd13, %r23;
	add.s32 	%r24, %r14, 640;
	cvt.u64.u32 	%rd14, %r24;
	add.s32 	%r25, %r14, 704;
	cvt.u64.u32 	%rd15, %r25;
	add.s32 	%r26, %r14, 768;
	cvt.u64.u32 	%rd16, %r26;
	add.s32 	%r27, %r14, 832;
	cvt.u64.u32 	%rd17, %r27;
	add.s32 	%r28, %r14, 896;
	cvt.u64.u32 	%rd18, %r28;
	add.s32 	%r29, %r14, 960;
	cvt.u64.u32 	%rd19, %r29;
	cvt.u32.u64 	%r33, %rd49;
	cvt.u32.u64 	%r49, %rd5;
$L__BB203_4:
	cvt.u64.u32 	%rd23, %r14;
	setp.le.s64 	%p3, %rd53, %rd23;
	cvt.u32.u64 	%r32, %rd209;
	mul.lo.s32 	%r4, %r33, %r32;
	mov.f32 	%f643, 0fFF800000;
	mov.f32 	%f644, %f643;
	mov.f32 	%f649, %f643;
	@%p3 bra 	$L__BB203_8;
	setp.eq.s64 	%p4, %rd45, 1;
	setp.eq.s64 	%p5, %rd44, 1;
	cvt.u32.u64 	%r34, %rd23;
	add.s32 	%r35, %r34, %r4;
	div.s32 	%r36, %r35, %r5;
	mul.lo.s32 	%r37, %r36, %r5;
	sub.s32 	%r38, %r35, %r37;
	selp.b32 	%r39, 0, %r36, %p5;
	selp.b32 	%r40, 0, %r38, %p4;
	mul.lo.s32 	%r41, %r7, %r39;
	mad.lo.s32 	%r42, %r8, %r40, %r41;
	shr.u32 	%r43, %r35, 31;
	add.s32 	%r44, %r35, %r43;
	shr.s32 	%r45, %r44, 1;
	mul.wide.s32 	%rd60, %r45, 8;
	add.s64 	%rd24, %rd1, %rd60;
	ld.global.f32 	%f157, [%rd24];
	shr.u32 	%r46, %r42, 31;
	add.s32 	%r47, %r42, %r46;
	shr.s32 	%r48, %r47, 1;
	mul.wide.s32 	%rd61, %r48, 2;
	add.s64 	%rd62, %rd2, %rd61;
	ld.global.v2.u8 	{%rs1, %rs2}, [%rd62];
	setp.eq.s16 	%p6, %rs1, 0;
	mul.f32 	%f158, %f157, %f155;
	selp.f32 	%f644, %f154, %f158, %p6;
	setp.eq.s16 	%p7, %rs2, 0;
	mov.f32 	%f643, %f154;
	@%p7 bra 	$L__BB203_7;
	ld.global.f32 	%f159, [%rd24+4];
	mul.f32 	%f643, %f159, %f155;
$L__BB203_7:
	max.f32 	%f160, %f644, 0fFF800000;
	max.f32 	%f649, %f160, %f643;
$L__BB203_8:
	setp.le.s64 	%p8, %rd53, %rd5;
	mov.f32 	%f647, 0fFF800000;
	mov.f32 	%f648, %f647;
	@%p8 bra 	$L__BB203_12;
	setp.eq.s64 	%p9, %rd45, 1;
	setp.eq.s64 	%p10, %rd44, 1;
	add.s32 	%r50, %r49, %r4;
	div.s32 	%r51, %r50, %r5;
	mul.lo.s32 	%r52, %r51, %r5;
	sub.s32 	%r53, %r50, %r52;
	selp.b32 	%r54, 0, %r51, %p10;
	selp.b32 	%r55, 0, %r53, %p9;
	mul.lo.s32 	%r56, %r7, %r54;
	mad.lo.s32 	%r57, %r8, %r55, %r56;
	shr.u32 	%r58, %r50, 31;
	add.s32 	%r59, %r50, %r58;
	shr.s32 	%r60, %r59, 1;
	mul.wide.s32 	%rd63, %r60, 8;
	add.s64 	%rd25, %rd1, %rd63;
	ld.global.f32 	%f162, [%rd25];
	shr.u32 	%r61, %r57, 31;
	add.s32 	%r62, %r57, %r61;
	shr.s32 	%r63, %r62, 1;
	mul.wide.s32 	%rd64, %r63, 2;
	add.s64 	%rd65, %rd2, %rd64;
	ld.global.v2.u8 	{%rs3, %rs4}, [%rd65];
	setp.eq.s16 	%p11, %rs3, 0;
	mul.f32 	%f163, %f162, %f155;
	selp.f32 	%f648, %f154, %f163, %p11;
	setp.eq.s16 	%p12, %rs4, 0;
	mov.f32 	%f647, %f154;
	@%p12 bra 	$L__BB203_11;
	ld.global.f32 	%f164, [%rd25+4];
	mul.f32 	%f647, %f164, %f155;
$L__BB203_11:
	max.f32 	%f165, %f649, %f648;
	max.f32 	%f649, %f165, %f647;
$L__BB203_12:
	setp.le.s64 	%p13, %rd53, %rd6;
	mov.f32 	%f651, 0fFF800000;
	mov.f32 	%f652, %f651;
	@%p13 bra 	$L__BB203_16;
	cvt.u32.u64 	%r64, %rd6;
	setp.eq.s64 	%p14, %rd45, 1;
	setp.eq.s64 	%p15, %rd44, 1;
	add.s32 	%r65, %r64, %r4;
	div.s32 	%r66, %r65, %r5;
	mul.lo.s32 	%r67, %r66, %r5;
	sub.s32 	%r68, %r65, %r67;
	selp.b32 	%r69, 0, %r66, %p15;
	selp.b32 	%r70, 0, %r68, %p14;
	mul.lo.s32 	%r71, %r7, %r69;
	mad.lo.s32 	%r72, %r8, %r70, %r71;
	shr.u32 	%r73, %r65, 31;
	add.s32 	%r74, %r65, %r73;
	shr.s32 	%r75, %r74, 1;
	mul.wide.s32 	%rd66, %r75, 8;
	add.s64 	%rd26, %rd1, %rd66;
	ld.global.f32 	%f167, [%rd26];
	shr.u32 	%r76, %r72, 31;
	add.s32 	%r77, %r72, %r76;
	shr.s32 	%r78, %r77, 1;
	mul.wide.s32 	%rd67, %r78, 2;
	add.s64 	%rd68, %rd2, %rd67;
	ld.global.v2.u8 	{%rs5, %rs6}, [%rd68];
	setp.eq.s16 	%p16, %rs5, 0;
	mul.f32 	%f168, %f167, %f155;
	selp.f32 	%f652, %f154, %f168, %p16;
	setp.eq.s16 	%p17, %rs6, 0;
	mov.f32 	%f651, %f154;
	@%p17 bra 	$L__BB203_15;
	ld.global.f32 	%f169, [%rd26+4];
	mul.f32 	%f651, %f169, %f155;
$L__BB203_15:
	max.f32 	%f170, %f649, %f652;
	max.f32 	%f649, %f170, %f651;
$L__BB203_16:
	setp.le.s64 	%p18, %rd53, %rd7;
	mov.f32 	%f655, 0fFF800000;
	mov.f32 	%f656, %f655;
	@%p18 bra 	$L__BB203_20;
	cvt.u32.u64 	%r79, %rd7;
	setp.eq.s64 	%p19, %rd45, 1;
	setp.eq.s64 	%p20, %rd44, 1;
	add.s32 	%r80, %r79, %r4;
	div.s32 	%r81, %r80, %r5;
	mul.lo.s32 	%r82, %r81, %r5;
	sub.s32 	%r83, %r80, %r82;
	selp.b32 	%r84, 0, %r81, %p20;
	selp.b32 	%r85, 0, %r83, %p19;
	mul.lo.s32 	%r86, %r7, %r84;
	mad.lo.s32 	%r87, %r8, %r85, %r86;
	shr.u32 	%r88, %r80, 31;
	add.s32 	%r89, %r80, %r88;
	shr.s32 	%r90, %r89, 1;
	mul.wide.s32 	%rd69, %r90, 8;
	add.s64 	%rd27, %rd1, %rd69;
	ld.global.f32 	%f172, [%rd27];
	shr.u32 	%r91, %r87, 31;
	add.s32 	%r92, %r87, %r91;
	shr.s32 	%r93, %r92, 1;
	mul.wide.s32 	%rd70, %r93, 2;
	add.s64 	%rd71, %rd2, %rd70;
	ld.global.v2.u8 	{%rs7, %rs8}, [%rd71];
	setp.eq.s16 	%p21, %rs7, 0;
	mul.f32 	%f173, %f172, %f155;
	selp.f32 	%f656, %f154, %f173, %p21;
	setp.eq.s16 	%p22, %rs8, 0;
	mov.f32 	%f655, %f154;
	@%p22 bra 	$L__BB203_19;
	ld.global.f32 	%f174, [%rd27+4];
	mul.f32 	%f655, %f174, %f155;
$L__BB203_19:
	max.f32 	%f175, %f649, %f656;
	max.f32 	%f649, %f175, %f655;
$L__BB203_20:
	setp.le.s64 	%p23, %rd53, %rd8;
	mov.f32 	%f659, 0fFF800000;
	mov.f32 	%f660, %f659;
	@%p23 bra 	$L__BB203_24;
	cvt.u32.u64 	%r94, %rd8;
	setp.eq.s64 	%p24, %rd45, 1;
	setp.eq.s64 	%p25, %rd44, 1;
	add.s32 	%r95, %r94, %r4;
	div.s32 	%r96, %r95, %r5;
	mul.lo.s32 	%r97, %r96, %r5;
	sub.s32 	%r98, %r95, %r97;
	selp.b32 	%r99, 0, %r96, %p25;
	selp.b32 	%r100, 0, %r98, %p24;
	mul.lo.s32 	%r101, %r7, %r99;
	mad.lo.s32 	%r102, %r8, %r100, %r101;
	shr.u32 	%r103, %r95, 31;
	add.s32 	%r104, %r95, %r103;
	shr.s32 	%r105, %r104, 1;
	mul.wide.s32 	%rd72, %r105, 8;
	add.s64 	%rd28, %rd1, %rd72;
	ld.global.f32 	%f177, [%rd28];
	shr.u32 	%r106, %r102, 31;
	add.s32 	%r107, %r102, %r106;
	shr.s32 	%r108, %r107, 1;
	mul.wide.s32 	%rd73, %r108, 2;
	add.s64 	%rd74, %rd2, %rd73;
	ld.global.v2.u8 	{%rs9, %rs10}, [%rd74];
	setp.eq.s16 	%p26, %rs9, 0;
	mul.f32 	%f178, %f177, %f155;
	selp.f32 	%f660, %f154, %f178, %p26;
	setp.eq.s16 	%p27, %rs10, 0;
	mov.f32 	%f659, %f154;
	@%p27 bra 	$L__BB203_23;
	ld.global.f32 	%f179, [%rd28+4];
	mul.f32 	%f659, %f179, %f155;
$L__BB203_23:
	max.f32 	%f180, %f649, %f660;
	max.f32 	%f649, %f180, %f659;
$L__BB203_24:
	setp.le.s64 	%p28, %rd53, %rd9;
	mov.f32 	%f663, 0fFF800000;
	mov.f32 	%f664, %f663;
	@%p28 bra 	$L__BB203_28;
	cvt.u32.u64 	%r109, %rd9;
	setp.eq.s64 	%p29, %rd45, 1;
	setp.eq.s64 	%p30, %rd44, 1;
	add.s32 	%r110, %r109, %r4;
	div.s32 	%r111, %r110, %r5;
	mul.lo.s32 	%r112, %r111, %r5;
	sub.s32 	%r113, %r110, %r112;
	selp.b32 	%r114, 0, %r111, %p30;
	selp.b32 	%r115, 0, %r113, %p29;
	mul.lo.s32 	%r116, %r7, %r114;
	mad.lo.s32 	%r117, %r8, %r115, %r116;
	shr.u32 	%r118, %r110, 31;
	add.s32 	%r119, %r110, %r118;
	shr.s32 	%r120, %r119, 1;
	mul.wide.s32 	%rd75, %r120, 8;
	add.s64 	%rd29, %rd1, %rd75;
	ld.global.f32 	%f182, [%rd29];
	shr.u32 	%r121, %r117, 31;
	add.s32 	%r122, %r117, %r121;
	shr.s32 	%r123, %r122, 1;
	mul.wide.s32 	%rd76, %r123, 2;
	add.s64 	%rd77, %rd2, %rd76;
	ld.global.v2.u8 	{%rs11, %rs12}, [%rd77];
	setp.eq.s16 	%p31, %rs11, 0;
	mul.f32 	%f183, %f182, %f155;
	selp.f32 	%f664, %f154, %f183, %p31;
	setp.eq.s16 	%p32, %rs12, 0;
	mov.f32 	%f663, %f154;
	@%p32 bra 	$L__BB203_27;
	ld.global.f32 	%f184, [%rd29+4];
	mul.f32 	%f663, %f184, %f155;
$L__BB203_27:
	max.f32 	%f185, %f649, %f664;
	max.f32 	%f649, %f185, %f663;
$L__BB203_28:
	setp.le.s64 	%p33, %rd53, %rd10;
	mov.f32 	%f667, 0fFF800000;
	mov.f32 	%f668, %f667;
	@%p33 bra 	$L__BB203_32;
	cvt.u32.u64 	%r124, %rd10;
	setp.eq.s64 	%p34, %rd45, 1;
	setp.eq.s64 	%p35, %rd44, 1;
	add.s32 	%r125, %r124, %r4;
	div.s32 	%r126, %r125, %r5;
	mul.lo.s32 	%r127, %r126, %r5;
	sub.s32 	%r128, %r125, %r127;
	selp.b32 	%r129, 0, %r126, %p35;
	selp.b32 	%r130, 0, %r128, %p34;
	mul.lo.s32 	%r131, %r7, %r129;
	mad.lo.s32 	%r132, %r8, %r130, %r131;
	shr.u32 	%r133, %r125, 31;
	add.s32 	%r134, %r125, %r133;
	shr.s32 	%r135, %r134, 1;
	mul.wide.s32 	%rd78, %r135, 8;
	add.s64 	%rd30, %rd1, %rd78;
	ld.global.f32 	%f187, [%rd30];
	shr.u32 	%r136, %r132, 31;
	add.s32 	%r137, %r132, %r136;
	shr.s32 	%r138, %r137, 1;
	mul.wide.s32 	%rd79, %r138, 2;
	add.s64 	%rd80, %rd2, %rd79;
	ld.global.v2.u8 	{%rs13, %rs14}, [%rd80];
	setp.eq.s16 	%p36, %rs13, 0;
	mul.f32 	%f188, %f187, %f155;
	selp.f32 	%f668, %f154, %f188, %p36;
	setp.eq.s16 	%p37, %rs14, 0;
	mov.f32 	%f667, %f154;
	@%p37 bra 	$L__BB203_31;
	ld.global.f32 	%f189, [%rd30+4];
	mul.f32 	%f667, %f189, %f155;
$L__BB203_31:
	max.f32 	%f190, %f649, %f668;
	max.f32 	%f649, %f190, %f667;
$L__BB203_32:
	setp.le.s64 	%p38, %rd53, %rd11;
	mov.f32 	%f671, 0fFF800000;
	mov.f32 	%f672, %f671;
	@%p38 bra 	$L__BB203_36;
	cvt.u32.u64 	%r139, %rd11;
	setp.eq.s64 	%p39, %rd45, 1;
	setp.eq.s64 	%p40, %rd44, 1;
	add.s32 	%r140, %r139, %r4;
	div.s32 	%r141, %r140, %r5;
	mul.lo.s32 	%r142, %r141, %r5;
	sub.s32 	%r143, %r140, %r142;
	selp.b32 	%r144, 0, %r141, %p40;
	selp.b32 	%r145, 0, %r143, %p39;
	mul.lo.s32 	%r146, %r7, %r144;
	mad.lo.s32 	%r147, %r8, %r145, %r146;
	shr.u32 	%r148, %r140, 31;
	add.s32 	%r149, %r140, %r148;
	shr.s32 	%r150, %r149, 1;
	mul.wide.s32 	%rd81, %r150, 8;
	add.s64 	%rd31, %rd1, %rd81;
	ld.global.f32 	%f192, [%rd31];
	shr.u32 	%r151, %r147, 31;
	add.s32 	%r152, %r147, %r151;
	shr.s32 	%r153, %r152, 1;
	mul.wide.s32 	%rd82, %r153, 2;
	add.s64 	%rd83, %rd2, %rd82;
	ld.global.v2.u8 	{%rs15, %rs16}, [%rd83];
	setp.eq.s16 	%p41, %rs15, 0;
	mul.f32 	%f193, %f192, %f155;
	selp.f32 	%f672, %f154, %f193, %p41;
	setp.eq.s16 	%p42, %rs16, 0;
	mov.f32 	%f671, %f154;
	@%p42 bra 	$L__BB203_35;
	ld.global.f32 	%f194, [%rd31+4];
	mul.f32 	%f671, %f194, %f155;
$L__BB203_35:
	max.f32 	%f195, %f649, %f672;
	max.f32 	%f649, %f195, %f671;
$L__BB203_36:
	setp.le.s64 	%p43, %rd53, %rd12;
	mov.f32 	%f675, 0fFF800000;
	mov.f32 	%f676, %f675;
	@%p43 bra 	$L__BB203_40;
	cvt.u32.u64 	%r154, %rd12;
	setp.eq.s64 	%p44, %rd45, 1;
	setp.eq.s64 	%p45, %rd44, 1;
	add.s32 	%r155, %r154, %r4;
	div.s32 	%r156, %r155, %r5;
	mul.lo.s32 	%r157, %r156, %r5;
	sub.s32 	%r158, %r155, %r157;
	selp.b32 	%r159, 0, %r156, %p45;
	selp.b32 	%r160, 0, %r158, %p44;
	mul.lo.s32 	%r161, %r7, %r159;
	mad.lo.s32 	%r162, %r8, %r160, %r161;
	shr.u32 	%r163, %r155, 31;
	add.s32 	%r164, %r155, %r163;
	shr.s32 	%r165, %r164, 1;
	mul.wide.s32 	%rd84, %r165, 8;
	add.s64 	%rd32, %rd1, %rd84;
	ld.global.f32 	%f197, [%rd32];
	shr.u32 	%r166, %r162, 31;
	add.s32 	%r167, %r162, %r166;
	shr.s32 	%r168, %r167, 1;
	mul.wide.s32 	%rd85, %r168, 2;
	add.s64 	%rd86, %rd2, %rd85;
	ld.global.v2.u8 	{%rs17, %rs18}, [%rd86];
	setp.eq.s16 	%p46, %rs17, 0;
	mul.f32 	%f198, %f197, %f155;
	selp.f32 	%f676, %f154, %f198, %p46;
	setp.eq.s16 	%p47, %rs18, 0;
	mov.f32 	%f675, %f154;
	@%p47 bra 	$L__BB203_39;
	ld.global.f32 	%f199, [%rd32+4];
	mul.f32 	%f675, %f199, %f155;
$L__BB203_39:
	max.f32 	%f200, %f649, %f676;
	max.f32 	%f649, %f200, %f675;
$L__BB203_40:
	setp.le.s64 	%p48, %rd53, %rd13;
	mov.f32 	%f679, 0fFF800000;
	mov.f32 	%f680, %f679;
	@%p48 bra 	$L__BB203_44;
	cvt.u32.u64 	%r169, %rd13;
	setp.eq.s64 	%p49, %rd45, 1;
	setp.eq.s64 	%p50, %rd44, 1;
	add.s32 	%r170, %r169, %r4;
	div.s32 	%r171, %r170, %r5;
	mul.lo.s32 	%r172, %r171, %r5;
	sub.s32 	%r173, %r170, %r172;
	selp.b32 	%r174, 0, %r171, %p50;
	selp.b32 	%r175, 0, %r173, %p49;
	mul.lo.s32 	%r176, %r7, %r174;
	mad.lo.s32 	%r177, %r8, %r175, %r176;
	shr.u32 	%r178, %r170, 31;
	add.s32 	%r179, %r170, %r178;
	shr.s32 	%r180, %r179, 1;
	mul.wide.s32 	%rd87, %r180, 8;
	add.s64 	%rd33, %rd1, %rd87;
	ld.global.f32 	%f202, [%rd33];
	shr.u32 	%r181, %r177, 31;
	add.s32 	%r182, %r177, %r181;
	shr.s32 	%r183, %r182, 1;
	mul.wide.s32 	%rd88, %r183, 2;
	add.s64 	%rd89, %rd2, %rd88;
	ld.global.v2.u8 	{%rs19, %rs20}, [%rd89];
	setp.eq.s16 	%p51, %rs19, 0;
	mul.f32 	%f203, %f202, %f155;
	selp.f32 	%f680, %f154, %f203, %p51;
	setp.eq.s16 	%p52, %rs20, 0;
	mov.f32 	%f679, %f154;
	@%p52 bra 	$L__BB203_43;
	ld.global.f32 	%f204, [%rd33+4];
	mul.f32 	%f679, %f204, %f155;
$L__BB203_43:
	max.f32 	%f205, %f649, %f680;
	max.f32 	%f649, %f205, %f679;
$L__BB203_44:
	setp.le.s64 	%p53, %rd53, %rd14;
	mov.f32 	%f683, 0fFF800000;
	mov.f32 	%f684, %f683;
	@%p53 bra 	$L__BB203_48;
	cvt.u32.u64 	%r184, %rd14;
	setp.eq.s64 	%p54, %rd45, 1;
	setp.eq.s64 	%p55, %rd44, 1;
	add.s32 	%r185, %r184, %r4;
	div.s32 	%r186, %r185, %r5;
	mul.lo.s32 	%r187, %r186, %r5;
	sub.s32 	%r188, %r185, %r187;
	selp.b32 	%r189, 0, %r186, %p55;
	selp.b32 	%r190, 0, %r188, %p54;
	mul.lo.s32 	%r191, %r7, %r189;
	mad.lo.s32 	%r192, %r8, %r190, %r191;
	shr.u32 	%r193, %r185, 31;
	add.s32 	%r194, %r185, %r193;
	shr.s32 	%r195, %r194, 1;
	mul.wide.s32 	%rd90, %r195, 8;
	add.s64 	%rd34, %rd1, %rd90;
	ld.global.f32 	%f207, [%rd34];
	shr.u32 	%r196, %r192, 31;
	add.s32 	%r197, %r192, %r196;
	shr.s32 	%r198, %r197, 1;
	mul.wide.s32 	%rd91, %r198, 2;
	add.s64 	%rd92, %rd2, %rd91;
	ld.global.v2.u8 	{%rs21, %rs22}, [%rd92];
	setp.eq.s16 	%p56, %rs21, 0;
	mul.f32 	%f208, %f207, %f155;
	selp.f32 	%f684, %f154, %f208, %p56;
	setp.eq.s16 	%p57, %rs22, 0;
	mov.f32 	%f683, %f154;
	@%p57 bra 	$L__BB203_47;
	ld.global.f32 	%f209, [%rd34+4];
	mul.f32 	%f683, %f209, %f155;
$L__BB203_47:
	max.f32 	%f210, %f649, %f684;
	max.f32 	%f649, %f210, %f683;
$L__BB203_48:
	setp.le.s64 	%p58, %rd53, %rd15;
	mov.f32 	%f687, 0fFF800000;
	mov.f32 	%f688, %f687;
	@%p58 bra 	$L__BB203_52;
	cvt.u32.u64 	%r199, %rd15;
	setp.eq.s64 	%p59, %rd45, 1;
	setp.eq.s64 	%p60, %rd44, 1;
	add.s32 	%r200, %r199, %r4;
	div.s32 	%r201, %r200, %r5;
	mul.lo.s32 	%r202, %r201, %r5;
	sub.s32 	%r203, %r200, %r202;
	selp.b32 	%r204, 0, %r201, %p60;
	selp.b32 	%r205, 0, %r203, %p59;
	mul.lo.s32 	%r206, %r7, %r204;
	mad.lo.s32 	%r207, %r8, %r205, %r206;
	shr.u32 	%r208, %r200, 31;
	add.s32 	%r209, %r200, %r208;
	shr.s32 	%r210, %r209, 1;
	mul.wide.s32 	%rd93, %r210, 8;
	add.s64 	%rd35, %rd1, %rd93;
	ld.global.f32 	%f212, [%rd35];
	shr.u32 	%r211, %r207, 31;
	add.s32 	%r212, %r207, %r211;
	shr.s32 	%r213, %r212, 1;
	mul.wide.s32 	%rd94, %r213, 2;
	add.s64 	%rd95, %rd2, %rd94;
	ld.global.v2.u8 	{%rs23, %rs24}, [%rd95];
	setp.eq.s16 	%p61, %rs23, 0;
	mul.f32 	%f213, %f212, %f155;
	selp.f32 	%f688, %f154, %f213, %p61;
	setp.eq.s16 	%p62, %rs24, 0;
	mov.f32 	%f687, %f154;
	@%p62 bra 	$L__BB203_51;
	ld.global.f32 	%f214, [%rd35+4];
	mul.f32 	%f687, %f214, %f155;
$L__BB203_51:
	max.f32 	%f215, %f649, %f688;
	max.f32 	%f649, %f215, %f687;
$L__BB203_52:
	setp.le.s64 	%p63, %rd53, %rd16;
	mov.f32 	%f691, 0fFF800000;
	mov.f32 	%f692, %f691;
	@%p63 bra 	$L__BB203_56;
	cvt.u32.u64 	%r214, %rd16;
	setp.eq.s64 	%p64, %rd45, 1;
	setp.eq.s64 	%p65, %rd44, 1;
	add.s32 	%r215, %r214, %r4;
	div.s32 	%r216, %r215, %r5;
	mul.lo.s32 	%r217, %r216, %r5;
	sub.s32 	%r218, %r215, %r217;
	selp.b32 	%r219, 0, %r216, %p65;
	selp.b32 	%r220, 0, %r218, %p64;
	mul.lo.s32 	%r221, %r7, %r219;
	mad.lo.s32 	%r222, %r8, %r220, %r221;
	shr.u32 	%r223, %r215, 31;
	add.s32 	%r224, %r215, %r223;
	shr.s32 	%r225, %r224, 1;
	mul.wide.s32 	%rd96, %r225, 8;
	add.s64 	%rd36, %rd1, %rd96;
	ld.global.f32 	%f217, [%rd36];
	shr.u32 	%r226, %r222, 31;
	add.s32 	%r227, %r222, %r226;
	shr.s32 	%r228, %r227, 1;
	mul.wide.s32 	%rd97, %r228, 2;
	add.s64 	%rd98, %rd2, %rd97;
	ld.global.v2.u8 	{%rs25, %rs26}, [%rd98];
	setp.eq.s16 	%p66, %rs25, 0;
	mul.f32 	%f218, %f217, %f155;
	selp.f32 	%f692, %f154, %f218, %p66;
	setp.eq.s16 	%p67, %rs26, 0;
	mov.f32 	%f691, %f154;
	@%p67 bra 	$L__BB203_55;
	ld.global.f32 	%f219, [%rd36+4];
	mul.f32 	%f691, %f219, %f155;
$L__BB203_55:
	max.f32 	%f220, %f649, %f692;
	max.f32 	%f649, %f220, %f691;
$L__BB203_56:
	setp.le.s64 	%p68, %rd53, %rd17;
	mov.f32 	%f695, 0fFF800000;
	mov.f32 	%f696, %f695;
	@%p68 bra 	$L__BB203_60;
	cvt.u32.u64 	%r229, %rd17;
	setp.eq.s64 	%p69, %rd45, 1;
	setp.eq.s64 	%p70, %rd44, 1;
	add.s32 	%r230, %r229, %r4;
	div.s32 	%r231, %r230, %r5;
	mul.lo.s32 	%r232, %r231, %r5;
	sub.s32 	%r233, %r230, %r232;
	selp.b32 	%r234, 0, %r231, %p70;
	selp.b32 	%r235, 0, %r233, %p69;
	mul.lo.s32 	%r236, %r7, %r234;
	mad.lo.s32 	%r237, %r8, %r235, %r236;
	shr.u32 	%r238, %r230, 31;
	add.s32 	%r239, %r230, %r238;
	shr.s32 	%r240, %r239, 1;
	mul.wide.s32 	%rd99, %r240, 8;
	add.s64 	%rd37, %rd1, %rd99;
	ld.global.f32 	%f222, [%rd37];
	shr.u32 	%r241, %r237, 31;
	add.s32 	%r242, %r237, %r241;
	shr.s32 	%r243, %r242, 1;
	mul.wide.s32 	%rd100, %r243, 2;
	add.s64 	%rd101, %rd2, %rd100;
	ld.global.v2.u8 	{%rs27, %rs28}, [%rd101];
	setp.eq.s16 	%p71, %rs27, 0;
	mul.f32 	%f223, %f222, %f155;
	selp.f32 	%f696, %f154, %f223, %p71;
	setp.eq.s16 	%p72, %rs28, 0;
	mov.f32 	%f695, %f154;
	@%p72 bra 	$L__BB203_59;
	ld.global.f32 	%f224, [%rd37+4];
	mul.f32 	%f695, %f224, %f155;
$L__BB203_59:
	max.f32 	%f225, %f649, %f696;
	max.f32 	%f649, %f225, %f695;
$L__BB203_60:
	setp.le.s64 	%p73, %rd53, %rd18;
	mov.f32 	%f699, 0fFF800000;
	mov.f32 	%f700, %f699;
	@%p73 bra 	$L__BB203_64;
	cvt.u32.u64 	%r244, %rd18;
	setp.eq.s64 	%p74, %rd45, 1;
	setp.eq.s64 	%p75, %rd44, 1;
	add.s32 	%r245, %r244, %r4;
	div.s32 	%r246, %r245, %r5;
	mul.lo.s32 	%r247, %r246, %r5;
	sub.s32 	%r248, %r245, %r247;
	selp.b32 	%r249, 0, %r246, %p75;
	selp.b32 	%r250, 0, %r248, %p74;
	mul.lo.s32 	%r251, %r7, %r249;
	mad.lo.s32 	%r252, %r8, %r250, %r251;
	shr.u32 	%r253, %r245, 31;
	add.s32 	%r254, %r245, %r253;
	shr.s32 	%r255, %r254, 1;
	mul.wide.s32 	%rd102, %r255, 8;
	add.s64 	%rd38, %rd1, %rd102;
	ld.global.f32 	%f227, [%rd38];
	shr.u32 	%r256, %r252, 31;
	add.s32 	%r257, %r252, %r256;
	shr.s32 	%r258, %r257, 1;
	mul.wide.s32 	%rd103, %r258, 2;
	add.s64 	%rd104, %rd2, %rd103;
	ld.global.v2.u8 	{%rs29, %rs30}, [%rd104];
	setp.eq.s16 	%p76, %rs29, 0;
	mul.f32 	%f228, %f227, %f155;
	selp.f32 	%f700, %f154, %f228, %p76;
	setp.eq.s16 	%p77, %rs30, 0;
	mov.f32 	%f699, %f154;
	@%p77 bra 	$L__BB203_63;
	ld.global.f32 	%f229, [%rd38+4];
	mul.f32 	%f699, %f229, %f155;
$L__BB203_63:
	max.f32 	%f230, %f649, %f700;
	max.f32 	%f649, %f230, %f699;
$L__BB203_64:
	setp.le.s64 	%p78, %rd53, %rd19;
	mov.f32 	%f703, 0fFF800000;
	mov.f32 	%f704, %f703;
	@%p78 bra 	$L__BB203_68;
	cvt.u32.u64 	%r259, %rd19;
	setp.eq.s64 	%p79, %rd45, 1;
	setp.eq.s64 	%p80, %rd44, 1;
	add.s32 	%r260, %r259, %r4;
	div.s32 	%r261, %r260, %r5;
	mul.lo.s32 	%r262, %r261, %r5;
	sub.s32 	%r263, %r260, %r262;
	selp.b32 	%r264, 0, %r261, %p80;
	selp.b32 	%r265, 0, %r263, %p79;
	mul.lo.s32 	%r266, %r7, %r264;
	mad.lo.s32 	%r267, %r8, %r265, %r266;
	shr.u32 	%r268, %r260, 31;
	add.s32 	%r269, %r260, %r268;
	shr.s32 	%r270, %r269, 1;
	mul.wide.s32 	%rd105, %r270, 8;
	add.s64 	%rd39, %rd1, %rd105;
	ld.global.f32 	%f232, [%rd39];
	shr.u32 	%r271, %r267, 31;
	add.s32 	%r272, %r267, %r271;
	shr.s32 	%r273, %r272, 1;
	mul.wide.s32 	%rd106, %r273, 2;
	add.s64 	%rd107, %rd2, %rd106;
	ld.global.v2.u8 	{%rs31, %rs32}, [%rd107];
	setp.eq.s16 	%p81, %rs31, 0;
	mul.f32 	%f233, %f232, %f155;
	selp.f32 	%f704, %f154, %f233, %p81;
	setp.eq.s16 	%p82, %rs32, 0;
	mov.f32 	%f703, %f154;
	@%p82 bra 	$L__BB203_67;
	ld.global.f32 	%f234, [%rd39+4];
	mul.f32 	%f703, %f234, %f155;
$L__BB203_67:
	max.f32 	%f235, %f649, %f704;
	max.f32 	%f649, %f235, %f703;
$L__BB203_68:
	mov.u32 	%r274, %tid.x;
	shl.b32 	%r275, %r274, 1;
	cvt.u64.u32 	%rd108, %r275;
	setp.le.s64 	%p83, %rd53, %rd108;
	mov.b32 	%r276, %f649;
	shfl.sync.bfly.b32	%r277|%p84, %r276, 16, 31, -1;
	mov.b32 	%f236, %r277;
	max.f32 	%f237, %f649, %f236;
	mov.b32 	%r278, %f237;
	shfl.sync.bfly.b32	%r279|%p85, %r278, 8, 31, -1;
	mov.b32 	%f238, %r279;
	max.f32 	%f239, %f237, %f238;
	mov.b32 	%r280, %f239;
	shfl.sync.bfly.b32	%r281|%p86, %r280, 4, 31, -1;
	mov.b32 	%f240, %r281;
	max.f32 	%f241, %f239, %f240;
	mov.b32 	%r282, %f241;
	shfl.sync.bfly.b32	%r283|%p87, %r282, 2, 31, -1;
	mov.b32 	%f242, %r283;
	max.f32 	%f243, %f241, %f242;
	mov.b32 	%r284, %f243;
	shfl.sync.bfly.b32	%r285|%p88, %r284, 1, 31, -1;
	mov.b32 	%f244, %r285;
	max.f32 	%f245, %f243, %f244;
	sub.f32 	%f246, %f644, %f245;
	fma.rn.f32 	%f247, %f246, 0f3BBB989D, 0f3F000000;
	cvt.sat.f32.f32 	%f248, %f247;
	mov.f32 	%f249, 0f4B400001;
	mov.f32 	%f250, 0f437C0000;
	fma.rm.f32 	%f251, %f248, %f250, %f249;
	add.f32 	%f252, %f251, 0fCB40007F;
	neg.f32 	%f253, %f252;
	fma.rn.f32 	%f254, %f246, 0f3FB8AA3B, %f253;
	fma.rn.f32 	%f255, %f246, 0f32A57060, %f254;
	mov.b32 	%r286, %f251;
	shl.b32 	%r287, %r286, 23;
	mov.b32 	%f256, %r287;
	ex2.approx.ftz.f32 	%f257, %f255;
	mul.f32 	%f258, %f257, %f256;
	add.f32 	%f259, %f258, 0f00000000;
	sub.f32 	%f260, %f643, %f245;
	fma.rn.f32 	%f261, %f260, 0f3BBB989D, 0f3F000000;
	cvt.sat.f32.f32 	%f262, %f261;
	fma.rm.f32 	%f263, %f262, %f250, %f249;
	add.f32 	%f264, %f263, 0fCB40007F;
	neg.f32 	%f265, %f264;
	fma.rn.f32 	%f266, %f260, 0f3FB8AA3B, %f265;
	fma.rn.f32 	%f267, %f260, 0f32A57060, %f266;
	mov.b32 	%r288, %f263;
	shl.b32 	%r289, %r288, 23;
	mov.b32 	%f268, %r289;
	ex2.approx.ftz.f32 	%f269, %f267;
	mul.f32 	%f270, %f269, %f268;
	add.f32 	%f271, %f259, %f270;
	sub.f32 	%f272, %f648, %f245;
	fma.rn.f32 	%f273, %f272, 0f3BBB989D, 0f3F000000;
	cvt.sat.f32.f32 	%f274, %f273;
	fma.rm.f32 	%f275, %f274, %f250, %f249;
	add.f32 	%f276, %f275, 0fCB40007F;
	neg.f32 	%f277, %f276;
	fma.rn.f32 	%f278, %f272, 0f3FB8AA3B, %f277;
	fma.rn.f32 	%f279, %f272, 0f32A57060, %f278;
	mov.b32 	%r290, %f275;
	shl.b32 	%r291, %r290, 23;
	mov.b32 	%f280, %r291;
	ex2.approx.ftz.f32 	%f281, %f279;
	mul.f32 	%f282, %f281, %f280;
	add.f32 	%f283, %f271, %f282;
	sub.f32 	%f284, %f647, %f245;
	fma.rn.f32 	%f285, %f284, 0f3BBB989D, 0f3F000000;
	cvt.sat.f32.f32 	%f286, %f285;
	fma.rm.f32 	%f287, %f286, %f250, %f249;
	add.f32 	%f288, %f287, 0fCB40007F;
	neg.f32 	%f289, %f288;
	fma.rn.f32 	%f290, %f284, 0f3FB8AA3B, %f289;
	fma.rn.f32 	%f291, %f284, 0f32A57060, %f290;
	mov.b32 	%r292, %f287;
	shl.b32 	%r293, %r292, 23;
	mov.b32 	%f292, %r293;
	ex2.approx.ftz.f32 	%f293, %f291;
	mul.f32 	%f294, %f293, %f292;
	add.f32 	%f295, %f283, %f294;
	sub.f32 	%f296, %f652, %f245;
	fma.rn.f32 	%f297, %f296, 0f3BBB989D, 0f3F000000;
	cvt.sat.f32.f32 	%f298, %f297;
	fma.rm.f32 	%f299, %f298, %f250, %f249;
	add.f32 	%f300, %f299, 0fCB40007F;
	neg.f32 	%f301, %f300;
	fma.rn.f32 	%f302, %f296, 0f3FB8AA3B, %f301;
	fma.rn.f32 	%f303, %f296, 0f32A57060, %f302;
	mov.b32 	%r294, %f299;
	shl.b32 	%r295, %r294, 23;
	mov.b32 	%f304, %r295;
	ex2.approx.ftz.f32 	%f305, %f303;
	mul.f32 	%f306, %f305, %f304;
	add.f32 	%f307, %f295, %f306;
	sub.f32 	%f308, %f651, %f245;
	fma.rn.f32 	%f309, %f308, 0f3BBB989D, 0f3F000000;
	cvt.sat.f32.f32 	%f310, %f309;
	fma.rm.f32 	%f311, %f310, %f250, %f249;
	add.f32 	%f312, %f311, 0fCB40007F;
	neg.f32 	%f313, %f312;
	fma.rn.f32 	%f314, %f308, 0f3FB8AA3B, %f313;
	fma.rn.f32 	%f315, %f308, 0f32A57060, %f314;
	mov.b32 	%r296, %f311;
	shl.b32 	%r297, %r296, 23;
	mov.b32 	%f316, %r297;
	ex2.approx.ftz.f32 	%f317, %f315;
	mul.f32 	%f318, %f317, %f316;
	add.f32 	%f319, %f307, %f318;
	sub.f32 	%f320, %f656, %f245;
	fma.rn.f32 	%f321, %f320, 0f3BBB989D, 0f3F000000;
	cvt.sat.f32.f32 	%f322, %f321;
	fma.rm.f32 	%f323, %f322, %f250, %f249;
	add.f32 	%f324, %f323, 0fCB40007F;
	neg.f32 	%f325, %f324;
	fma.rn.f32 	%f326, %f320, 0f3FB8AA3B, %f325;
	fma.rn.f32 	%f327, %f320, 0f32A57060, %f326;
	mov.b32 	%r298, %f323;
	shl.b32 	%r299, %r298, 23;
	mov.b32 	%f328, %r299;
	ex2.approx.ftz.f32 	%f329, %f327;
	mul.f32 	%f330, %f329, %f328;
	add.f32 	%f331, %f319, %f330;
	sub.f32 	%f332, %f655, %f245;
	fma.rn.f32 	%f333, %f332, 0f3BBB989D, 0f3F000000;
	cvt.sat.f32.f32 	%f334, %f333;
	fma.rm.f32 	%f335, %f334, %f250, %f249;
	add.f32 	%f336, %f335, 0fCB40007F;
	neg.f32 	%f337, %f336;
	fma.rn.f32 	%f338, %f332, 0f3FB8AA3B, %f337;
	fma.rn.f32 	%f339, %f332, 0f32A57060, %f338;
	mov.b32 	%r300, %f335;
	shl.b32 	%r301, %r300, 23;
	mov.b32 	%f340, %r301;
	ex2.approx.ftz.f32 	%f341, %f339;
	mul.f32 	%f342, %f341, %f340;
	add.f32 	%f343, %f331, %f342;
	sub.f32 	%f344, %f660, %f245;
	fma.rn.f32 	%f345, %f344, 0f3BBB989D, 0f3F000000;
	cvt.sat.f32.f32 	%f346, %f345;
	fma.rm.f32 	%f347, %f346, %f250, %f249;
	add.f32 	%f348, %f347, 0fCB40007F;
	neg.f32 	%f349, %f348;
	fma.rn.f32 	%f350, %f344, 0f3FB8AA3B, %f349;
	fma.rn.f32 	%f351, %f344, 0f32A57060, %f350;
	mov.b32 	%r302, %f347;
	shl.b32 	%r303, %r302, 23;
	mov.b32 	%f352, %r303;
	ex2.approx.ftz.f32 	%f353, %f351;
	mul.f32 	%f354, %f353, %f352;
	add.f32 	%f355, %f343, %f354;
	sub.f32 	%f356, %f659, %f245;
	fma.rn.f32 	%f357, %f356, 0f3BBB989D, 0f3F000000;
	cvt.sat.f32.f32 	%f358, %f357;
	fma.rm.f32 	%f359, %f358, %f250, %f249;
	add.f32 	%f360, %f359, 0fCB40007F;
	neg.f32 	%f361, %f360;
	fma.rn.f32 	%f362, %f356, 0f3FB8AA3B, %f361;
	fma.rn.f32 	%f363, %f356, 0f32A57060, %f362;
	mov.b32 	%r304, %f359;
	shl.b32 	%r305, %r304, 23;
	mov.b32 	%f364, %r305;
	ex2.approx.ftz.f32 	%f365, %f363;
	mul.f32 	%f366, %f365, %f364;
	add.f32 	%f367, %f355, %f366;
	sub.f32 	%f368, %f664, %f245;
	fma.rn.f32 	%f369, %f368, 0f3BBB989D, 0f3F000000;
	cvt.sat.f32.f32 	%f370, %f369;
	fma.rm.f32 	%f371, %f370, %f250, %f249;
	add.f32 	%f372, %f371, 0fCB40007F;
	neg.f32 	%f373, %f372;
	fma.rn.f32 	%f374, %f368, 0f3FB8AA3B, %f373;
	fma.rn.f32 	%f375, %f368, 0f32A57060, %f374;
	mov.b32 	%r306, %f371;
	shl.b32 	%r307, %r306, 23;
	mov.b32 	%f376, %r307;
	ex2.approx.ftz.f32 	%f377, %f375;
	mul.f32 	%f378, %f377, %f376;
	add.f32 	%f379, %f367, %f378;
	sub.f32 	%f380, %f663, %f245;
	fma.rn.f32 	%f381, %f380, 0f3BBB989D, 0f3F000000;
	cvt.sat.f32.f32 	%f382, %f381;
	fma.rm.f32 	%f383, %f382, %f250, %f249;
	add.f32 	%f384, %f383, 0fCB40007F;
	neg.f32 	%f385, %f384;
	fma.rn.f32 	%f386, %f380, 0f3FB8AA3B, %f385;
	fma.rn.f32 	%f387, %f380, 0f32A57060, %f386;
	mov.b32 	%r308, %f383;
	shl.b32 	%r309, %r308, 23;
	mov.b32 	%f388, %r309;
	ex2.approx.ftz.f32 	%f389, %f387;
	mul.f32 	%f390, %f389, %f388;
	add.f32 	%f391, %f379, %f390;
	sub.f32 	%f392, %f668, %f245;
	fma.rn.f32 	%f393, %f392, 0f3BBB989D, 0f3F000000;
	cvt.sat.f32.f32 	%f394, %f393;
	fma.rm.f32 	%f395, %f394, %f250, %f249;
	add.f32 	%f396, %f395, 0fCB40007F;
	neg.f32 	%f397, %f396;
	fma.rn.f32 	%f398, %f392, 0f3FB8AA3B, %f397;
	fma.rn.f32 	%f399, %f392, 0f32A57060, %f398;
	mov.b32 	%r310, %f395;
	shl.b32 	%r311, %r310, 23;
	mov.b32 	%f400, %r311;
	ex2.approx.ftz.f32 	%f401, %f399;
	mul.f32 	%f402, %f401, %f400;
	add.f32 	%f403, %f391, %f402;
	sub.f32 	%f404, %f667, %f245;
	fma.rn.f32 	%f405, %f404, 0f3BBB989D, 0f3F000000;
	cvt.sat.f32.f32 	%f406, %f405;
	fma.rm.f32 	%f407, %f406, %f250, %f249;
	add.f32 	%f408, %f407, 0fCB40007F;
	neg.f32 	%f409, %f408;
	fma.rn.f32 	%f410, %f404, 0f3FB8AA3B, %f409;
	fma.rn.f32 	%f411, %f404, 0f32A57060, %f410;
	mov.b32 	%r312, %f407;
	shl.b32 	%r313, %r312, 23;
	mov.b32 	%f412, %r313;
	ex2.approx.ftz.f32 	%f413, %f411;
	mul.f32 	%f414, %f413, %f412;
	add.f32 	%f415, %f403, %f414;
	sub.f32 	%f416, %f672, %f245;
	fma.rn.f32 	%f417, %f416, 0f3BBB989D, 0f3F000000;
	cvt.sat.f32.f32 	%f418, %f417;
	fma.rm.f32 	%f419, %f418, %f250, %f249;
	add.f32 	%f420, %f419, 0fCB40007F;
	neg.f32 	%f421, %f420;
	fma.rn.f32 	%f422, %f416, 0f3FB8AA3B, %f421;
	fma.rn.f32 	%f423, %f416, 0f32A57060, %f422;
	mov.b32 	%r314, %f419;
	shl.b32 	%r315, %r314, 23;
	mov.b32 	%f424, %r315;
	ex2.approx.ftz.f32 	%f425, %f423;
	mul.f32 	%f426, %f425, %f424;
	add.f32 	%f427, %f415, %f426;
	sub.f32 	%f428, %f671, %f245;
	fma.rn.f32 	%f429, %f428, 0f3BBB989D, 0f3F000000;
	cvt.sat.f32.f32 	%f430, %f429;
	fma.rm.f32 	%f431, %f430, %f250, %f249;
	add.f32 	%f432, %f431, 0fCB40007F;
	neg.f32 	%f433, %f432;
	fma.rn.f32 	%f434, %f428, 0f3FB8AA3B, %f433;
	fma.rn.f32 	%f435, %f428, 0f32A57060, %f434;
	mov.b32 	%r316, %f431;
	shl.b32 	%r317, %r316, 23;
	mov.b32 	%f436, %r317;
	ex2.approx.ftz.f32 	%f437, %f435;
	mul.f32 	%f438, %f437, %f436;
	add.f32 	%f439, %f427, %f438;
	sub.f32 	%f440, %f676, %f245;
	fma.rn.f32 	%f441, %f440, 0f3BBB989D, 0f3F000000;
	cvt.sat.f32.f32 	%f442, %f441;
	fma.rm.f32 	%f443, %f442, %f250, %f249;
	add.f32 	%f444, %f443, 0fCB40007F;
	neg.f32 	%f445, %f444;
	fma.rn.f32 	%f446, %f440, 0f3FB8AA3B, %f445;
	fma.rn.f32 	%f447, %f440, 0f32A57060, %f446;
	mov.b32 	%r318, %f443;
	shl.b32 	%r319, %r318, 23;
	mov.b32 	%f448, %r319;
	ex2.approx.ftz.f32 	%f449, %f447;
	mul.f32 	%f450, %f449, %f448;
	add.f32 	%f451, %f439, %f450;
	sub.f32 	%f452, %f675, %f245;
	fma.rn.f32 	%f453, %f452, 0f3BBB989D, 0f3F000000;
	cvt.sat.f32.f32 	%f454, %f453;
	fma.rm.f32 	%f455, %f454, %f250, %f249;
	add.f32 	%f456, %f455, 0fCB40007F;
	neg.f32 	%f457, %f456;
	fma.rn.f32 	%f458, %f452, 0f3FB8AA3B, %f457;
	fma.rn.f32 	%f459, %f452, 0f32A57060, %f458;
	mov.b32 	%r320, %f455;
	shl.b32 	%r321, %r320, 23;
	mov.b32 	%f460, %r321;
	ex2.approx.ftz.f32 	%f461, %f459;
	mul.f32 	%f462, %f461, %f460;
	add.f32 	%f463, %f451, %f462;
	sub.f32 	%f464, %f680, %f245;
	fma.rn.f32 	%f465, %f464, 0f3BBB989D, 0f3F000000;
	cvt.sat.f32.f32 	%f466, %f465;
	fma.rm.f32 	%f467, %f466, %f250, %f249;
	add.f32 	%f468, %f467, 0fCB40007F;
	neg.f32 	%f469, %f468;
	fma.rn.f32 	%f470, %f464, 0f3FB8AA3B, %f469;
	fma.rn.f32 	%f471, %f464, 0f32A57060, %f470;
	mov.b32 	%r322, %f467;
	shl.b32 	%r323, %r322, 23;
	mov.b32 	%f472, %r323;
	ex2.approx.ftz.f32 	%f473, %f471;
	mul.f32 	%f474, %f473, %f472;
	add.f32 	%f475, %f463, %f474;
	sub.f32 	%f476, %f679, %f245;
	fma.rn.f32 	%f477, %f476, 0f3BBB989D, 0f3F000000;
	cvt.sat.f32.f32 	%f478, %f477;
	fma.rm.f32 	%f479, %f478, %f250, %f249;
	add.f32 	%f480, %f479, 0fCB40007F;
	neg.f32 	%f481, %f480;
	fma.rn.f32 	%f482, %f476, 0f3FB8AA3B, %f481;
	fma.rn.f32 	%f483, %f476, 0f32A57060, %f482;
	mov.b32 	%r324, %f479;
	shl.b32 	%r325, %r324, 23;
	mov.b32 	%f484, %r325;
	ex2.approx.ftz.f32 	%f485, %f483;
	mul.f32 	%f486, %f485, %f484;
	add.f32 	%f487, %f475, %f486;
	sub.f32 	%f488, %f684, %f245;
	fma.rn.f32 	%f489, %f488, 0f3BBB989D, 0f3F000000;
	cvt.sat.f32.f32 	%f490, %f489;
	fma.rm.f32 	%f491, %f490, %f250, %f249;
	add.f32 	%f492, %f491, 0fCB40007F;
	neg.f32 	%f493, %f492;
	fma.rn.f32 	%f494, %f488, 0f3FB8AA3B, %f493;
	fma.rn.f32 	%f495, %f488, 0f32A57060, %f494;
	mov.b32 	%r326, %f491;
	shl.b32 	%r327, %r326, 23;
	mov.b32 	%f496, %r327;
	ex2.approx.ftz.f32 	%f497, %f495;
	mul.f32 	%f498, %f497, %f496;
	add.f32 	%f499, %f487, %f498;
	sub.f32 	%f500, %f683, %f245;
	fma.rn.f32 	%f501, %f500, 0f3BBB989D, 0f3F000000;
	cvt.sat.f32.f32 	%f502, %f501;
	fma.rm.f32 	%f503, %f502, %f250, %f249;
	add.f32 	%f504, %f503, 0fCB40007F;
	neg.f32 	%f505, %f504;
	fma.rn.f32 	%f506, %f500, 0f3FB8AA3B, %f505;
	fma.rn.f32 	%f507, %f500, 0f32A57060, %f506;
	mov.b32 	%r328, %f503;
	shl.b32 	%r329, %r328, 23;
	mov.b32 	%f508, %r329;
	ex2.approx.ftz.f32 	%f509, %f507;
	mul.f32 	%f510, %f509, %f508;
	add.f32 	%f511, %f499, %f510;
	sub.f32 	%f512, %f688, %f245;
	fma.rn.f32 	%f513, %f512, 0f3BBB989D, 0f3F000000;
	cvt.sat.f32.f32 	%f514, %f513;
	fma.rm.f32 	%f515, %f514, %f250, %f249;
	add.f32 	%f516, %f515, 0fCB40007F;
	neg.f32 	%f517, %f516;
	fma.rn.f32 	%f518, %f512, 0f3FB8AA3B, %f517;
	fma.rn.f32 	%f519, %f512, 0f32A57060, %f518;
	mov.b32 	%r330, %f515;
	shl.b32 	%r331, %r330, 23;
	mov.b32 	%f520, %r331;
	ex2.approx.ftz.f32 	%f521, %f519;
	mul.f32 	%f522, %f521, %f520;
	add.f32 	%f523, %f511, %f522;
	sub.f32 	%f524, %f687, %f245;
	fma.rn.f32 	%f525, %f524, 0f3BBB989D, 0f3F000000;
	cvt.sat.f32.f32 	%f526, %f525;
	fma.rm.f32 	%f527, %f526, %f250, %f249;
	add.f32 	%f528, %f527, 0fCB40007F;
	neg.f32 	%f529, %f528;
	fma.rn.f32 	%f530, %f524, 0f3FB8AA3B, %f529;
	fma.rn.f32 	%f531, %f524, 0f32A57060, %f530;
	mov.b32 	%r332, %f527;
	shl.b32 	%r333, %r332, 23;
	mov.b32 	%f532, %r333;
	ex2.approx.ftz.f32 	%f533, %f531;
	mul.f32 	%f534, %f533, %f532;
	add.f32 	%f535, %f523, %f534;
	sub.f32 	%f536, %f692, %f245;
	fma.rn.f32 	%f537, %f536, 0f3BBB989D, 0f3F000000;
	cvt.sat.f32.f32 	%f538, %f537;
	fma.rm.f32 	%f539, %f538, %f250, %f249;
	add.f32 	%f540, %f539, 0fCB40007F;
	neg.f32 	%f541, %f540;
	fma.rn.f32 	%f542, %f536, 0f3FB8AA3B, %f541;
	fma.rn.f32 	%f543, %f536, 0f32A57060, %f542;
	mov.b32 	%r334, %f539;
	shl.b32 	%r335, %r334, 23;
	mov.b32 	%f544, %r335;
	ex2.approx.ftz.f32 	%f545, %f543;
	mul.f32 	%f546, %f545, %f544;
	add.f32 	%f547, %f535, %f546;
	sub.f32 	%f548, %f691, %f245;
	fma.rn.f32 	%f549, %f548, 0f3BBB989D, 0f3F000000;
	cvt.sat.f32.f32 	%f550, %f549;
	fma.rm.f32 	%f551, %f550, %f250, %f249;
	add.f32 	%f552, %f551, 0fCB40007F;
	neg.f32 	%f553, %f552;
	fma.rn.f32 	%f554, %f548, 0f3FB8AA3B, %f553;
	fma.rn.f32 	%f555, %f548, 0f32A57060, %f554;
	mov.b32 	%r336, %f551;
	shl.b32 	%r337, %r336, 23;
	mov.b32 	%f556, %r337;
	ex2.approx.ftz.f32 	%f557, %f555;
	mul.f32 	%f558, %f557, %f556;
	add.f32 	%f559, %f547, %f558;
	sub.f32 	%f560, %f696, %f245;
	fma.rn.f32 	%f561, %f560, 0f3BBB989D, 0f3F000000;
	cvt.sat.f32.f32 	%f562, %f561;
	fma.rm.f32 	%f563, %f562, %f250, %f249;
	add.f32 	%f564, %f563, 0fCB40007F;
	neg.f32 	%f565, %f564;
	fma.rn.f32 	%f566, %f560, 0f3FB8AA3B, %f565;
	fma.rn.f32 	%f567, %f560, 0f32A57060, %f566;
	mov.b32 	%r338, %f563;
	shl.b32 	%r339, %r338, 23;
	mov.b32 	%f568, %r339;
	ex2.approx.ftz.f32 	%f569, %f567;
	mul.f32 	%f570, %f569, %f568;
	add.f32 	%f571, %f559, %f570;
	sub.f32 	%f572, %f695, %f245;
	fma.rn.f32 	%f573, %f572, 0f3BBB989D, 0f3F000000;
	cvt.sat.f32.f32 	%f574, %f573;
	fma.rm.f32 	%f575, %f574, %f250, %f249;
	add.f32 	%f576, %f575, 0fCB40007F;
	neg.f32 	%f577, %f576;
	fma.rn.f32 	%f578, %f572, 0f3FB8AA3B, %f577;
	fma.rn.f32 	%f579, %f572, 0f32A57060, %f578;
	mov.b32 	%r340, %f575;
	shl.b32 	%r341, %r340, 23;
	mov.b32 	%f580, %r341;
	ex2.approx.ftz.f32 	%f581, %f579;
	mul.f32 	%f582, %f581, %f580;
	add.f32 	%f583, %f571, %f582;
	sub.f32 	%f584, %f700, %f245;
	fma.rn.f32 	%f585, %f584, 0f3BBB989D, 0f3F000000;
	cvt.sat.f32.f32 	%f586, %f585;
	fma.rm.f32 	%f587, %f586, %f250, %f249;
	add.f32 	%f588, %f587, 0fCB40007F;
	neg.f32 	%f589, %f588;
	fma.rn.f32 	%f590, %f584, 0f3FB8AA3B, %f589;
	fma.rn.f32 	%f591, %f584, 0f32A57060, %f590;
	mov.b32 	%r342, %f587;
	shl.b32 	%r343, %r342, 23;
	mov.b32 	%f592, %r343;
	ex2.approx.ftz.f32 	%f593, %f591;
	mul.f32 	%f594, %f593, %f592;
	add.f32 	%f595, %f583, %f594;
	sub.f32 	%f596, %f699, %f245;
	fma.rn.f32 	%f597, %f596, 0f3BBB989D, 0f3F000000;
	cvt.sat.f32.f32 	%f598, %f597;
	fma.rm.f32 	%f599, %f598, %f250, %f249;
	add.f32 	%f600, %f599, 0fCB40007F;
	neg.f32 	%f601, %f600;
	fma.rn.f32 	%f602, %f596, 0f3FB8AA3B, %f601;
	fma.rn.f32 	%f603, %f596, 0f32A57060, %f602;
	mov.b32 	%r344, %f599;
	shl.b32 	%r345, %r344, 23;
	mov.b32 	%f604, %r345;
	ex2.approx.ftz.f32 	%f605, %f603;
	mul.f32 	%f606, %f605, %f604;
	add.f32 	%f607, %f595, %f606;
	sub.f32 	%f608, %f704, %f245;
	fma.rn.f32 	%f609, %f608, 0f3BBB989D, 0f3F000000;
	cvt.sat.f32.f32 	%f610, %f609;
	fma.rm.f32 	%f611, %f610, %f250, %f249;
	add.f32 	%f612, %f611, 0fCB40007F;
	neg.f32 	%f613, %f612;
	fma.rn.f32 	%f614, %f608, 0f3FB8AA3B, %f613;
	fma.rn.f32 	%f615, %f608, 0f32A57060, %f614;
	mov.b32 	%r346, %f611;
	shl.b32 	%r347, %r346, 23;
	mov.b32 	%f616, %r347;
	ex2.approx.ftz.f32 	%f617, %f615;
	mul.f32 	%f618, %f617, %f616;
	add.f32 	%f619, %f607, %f618;
	sub.f32 	%f620, %f703, %f245;
	fma.rn.f32 	%f621, %f620, 0f3BBB989D, 0f3F000000;
	cvt.sat.f32.f32 	%f622, %f621;
	fma.rm.f32 	%f623, %f622, %f250, %f249;
	add.f32 	%f624, %f623, 0fCB40007F;
	neg.f32 	%f625, %f624;
	fma.rn.f32 	%f626, %f620, 0f3FB8AA3B, %f625;
	fma.rn.f32 	%f627, %f620, 0f32A57060, %f626;
	mov.b32 	%r348, %f623;
	shl.b32 	%r349, %r348, 23;
	mov.b32 	%f628, %r349;
	ex2.approx.ftz.f32 	%f629, %f627;
	mul.f32 	%f630, %f629, %f628;
	add.f32 	%f631, %f619, %f630;
	mov.b32 	%r350, %f631;
	shfl.sync.bfly.b32	%r351|%p89, %r350, 16, 31, -1;
	mov.b32 	%f632, %r351;
	add.f32 	%f633, %f631, %f632;
	mov.b32 	%r352, %f633;
	shfl.sync.bfly.b32	%r353|%p90, %r352, 8, 31, -1;
	mov.b32 	%f634, %r353;
	add.f32 	%f635, %f633, %f634;
	mov.b32 	%r354, %f635;
	shfl.sync.bfly.b32	%r355|%p91, %r354, 4, 31, -1;
	mov.b32 	%f636, %r355;
	add.f32 	%f637, %f635, %f636;
	mov.b32 	%r356, %f637;
	shfl.sync.bfly.b32	%r357|%p92, %r356, 2, 31, -1;
	mov.b32 	%f638, %r357;
	add.f32 	%f639, %f637, %f638;
	mov.b32 	%r358, %f639;
	shfl.sync.bfly.b32	%r359|%p93, %r358, 1, 31, -1;
	mov.b32 	%f640, %r359;
	add.f32 	%f641, %f639, %f640;
	div.rn.f32 	%f122, %f258, %f641;
	div.rn.f32 	%f123, %f270, %f641;
	div.rn.f32 	%f124, %f282, %f641;
	div.rn.f32 	%f125, %f294, %f641;
	div.rn.f32 	%f126, %f306, %f641;
	div.rn.f32 	%f127, %f318, %f641;
	div.rn.f32 	%f128, %f330, %f641;
	div.rn.f32 	%f129, %f342, %f641;
	div.rn.f32 	%f130, %f354, %f641;
	div.rn.f32 	%f131, %f366, %f641;
	div.rn.f32 	%f132, %f378, %f641;
	div.rn.f32 	%f133, %f390, %f641;
	div.rn.f32 	%f134, %f402, %f641;
	div.rn.f32 	%f135, %f414, %f641;
	div.rn.f32 	%f136, %f426, %f641;
	div.rn.f32 	%f137, %f438, %f641;
	div.rn.f32 	%f138, %f450, %f641;
	div.rn.f32 	%f139, %f462, %f641;
	div.rn.f32 	%f140, %f474, %f641;
	div.rn.f32 	%f141, %f486, %f641;
	div.rn.f32 	%f142, %f498, %f641;
	div.rn.f32 	%f143, %f510, %f641;
	div.rn.f32 	%f144, %f522, %f641;
	div.rn.f32 	%f145, %f534, %f641;
	div.rn.f32 	%f146, %f546, %f641;
	div.rn.f32 	%f147, %f558, %f641;
	div.rn.f32 	%f148, %f570, %f641;
	div.rn.f32 	%f149, %f582, %f641;
	div.rn.f32 	%f150, %f594, %f641;
	div.rn.f32 	%f151, %f606, %f641;
	div.rn.f32 	%f152, %f618, %f641;
	div.rn.f32 	%f153, %f630, %f641;
	mul.lo.s64 	%rd40, %rd209, %rd51;
	@%p83 bra 	$L__BB203_70;
	mov.u32 	%r360, %tid.x;
	shl.b32 	%r361, %r360, 1;
	cvt.u64.u32 	%rd109, %r361;
	add.s64 	%rd110, %rd40, %rd109;
	shr.u64 	%rd111, %rd110, 63;
	add.s64 	%rd112, %rd110, %rd111;
	shl.b64 	%rd113, %rd112, 2;
	and.b64  	%rd114, %rd113, -8;
	add.s64 	%rd115, %rd3, %rd114;
	st.global.v2.f32 	[%rd115], {%f122, %f123};
$L__BB203_70:
	setp.le.s64 	%p94, %rd53, %rd5;
	@%p94 bra 	$L__BB203_72;
	add.s64 	%rd116, %rd40, %rd5;
	shr.u64 	%rd117, %rd116, 63;
	add.s64 	%rd118, %rd116, %rd117;
	shl.b64 	%rd119, %rd118, 2;
	and.b64  	%rd120, %rd119, -8;
	add.s64 	%rd121, %rd3, %rd120;
	st.global.v2.f32 	[%rd121], {%f124, %f125};
$L__BB203_72:
	setp.le.s64 	%p95, %rd53, %rd6;
	@%p95 bra 	$L__BB203_74;
	add.s64 	%rd122, %rd40, %rd6;
	shr.u64 	%rd123, %rd122, 63;
	add.s64 	%rd124, %rd122, %rd123;
	shl.b64 	%rd125, %rd124, 2;
	and.b64  	%rd126, %rd125, -8;
	add.s64 	%rd127, %rd3, %rd126;
	st.global.v2.f32 	[%rd127], {%f126, %f127};
$L__BB203_74:
	setp.le.s64 	%p96, %rd53, %rd7;
	@%p96 bra 	$L__BB203_76;
	add.s64 	%rd128, %rd40, %rd7;
	shr.u64 	%rd129, %rd128, 63;
	add.s64 	%rd130, %rd128, %rd129;
	shl.b64 	%rd131, %rd130, 2;
	and.b64  	%rd132, %rd131, -8;
	add.s64 	%rd133, %rd3, %rd132;
	st.global.v2.f32 	[%rd133], {%f128, %f129};
$L__BB203_76:
	setp.le.s64 	%p97, %rd53, %rd8;
	@%p97 bra 	$L__BB203_78;
	add.s64 	%rd134, %rd40, %rd8;
	shr.u64 	%rd135, %rd134, 63;
	add.s64 	%rd136, %rd134, %rd135;
	shl.b64 	%rd137, %rd136, 2;
	and.b64  	%rd138, %rd137, -8;
	add.s64 	%rd139, %rd3, %rd138;
	st.global.v2.f32 	[%rd139], {%f130, %f131};
$L__BB203_78:
	setp.le.s64 	%p98, %rd53, %rd9;
	@%p98 bra 	$L__BB203_80;
	add.s64 	%rd140, %rd40, %rd9;
	shr.u64 	%rd141, %rd140, 63;
	add.s64 	%rd142, %rd140, %rd141;
	shl.b64 	%rd143, %rd142, 2;
	and.b64  	%rd144, %rd143, -8;
	add.s64 	%rd145, %rd3, %rd144;
	st.global.v2.f32 	[%rd145], {%f132, %f133};
$L__BB203_80:
	setp.le.s64 	%p99, %rd53, %rd10;
	@%p99 bra 	$L__BB203_82;
	add.s64 	%rd146, %rd40, %rd10;
	shr.u64 	%rd147, %rd146, 63;
	add.s64 	%rd148, %rd146, %rd147;
	shl.b64 	%rd149, %rd148, 2;
	and.b64  	%rd150, %rd149, -8;
	add.s64 	%rd151, %rd3, %rd150;
	st.global.v2.f32 	[%rd151], {%f134, %f135};
$L__BB203_82:
	setp.le.s64 	%p100, %rd53, %rd11;
	@%p100 bra 	$L__BB203_84;
	add.s64 	%rd152, %rd40, %rd11;
	shr.u64 	%rd153, %rd152, 63;
	add.s64 	%rd154, %rd152, %rd153;
	shl.b64 	%rd155, %rd154, 2;
	and.b64  	%rd156, %rd155, -8;
	add.s64 	%rd157, %rd3, %rd156;
	st.global.v2.f32 	[%rd157], {%f136, %f137};
$L__BB203_84:
	setp.le.s64 	%p101, %rd53, %rd12;
	@%p101 bra 	$L__BB203_86;
	add.s64 	%rd158, %rd40, %rd12;
	shr.u64 	%rd159, %rd158, 63;
	add.s64 	%rd160, %rd158, %rd159;
	shl.b64 	%rd161, %rd160, 2;
	and.b64  	%rd162, %rd161, -8;
	add.s64 	%rd163, %rd3, %rd162;
	st.global.v2.f32 	[%rd163], {%f138, %f139};
$L__BB203_86:
	setp.le.s64 	%p102, %rd53, %rd13;
	@%p102 bra 	$L__BB203_88;
	add.s64 	%rd164, %rd40, %rd13;
	shr.u64 	%rd165, %rd164, 63;
	add.s64 	%rd166, %rd164, %rd165;
	shl.b64 	%rd167, %rd166, 2;
	and.b64  	%rd168, %rd167, -8;
	add.s64 	%rd169, %rd3, %rd168;
	st.global.v2.f32 	[%rd169], {%f140, %f141};
$L__BB203_88:
	setp.le.s64 	%p103, %rd53, %rd14;
	@%p103 bra 	$L__BB203_90;
	add.s64 	%rd170, %rd40, %rd14;
	shr.u64 	%rd171, %rd170, 63;
	add.s64 	%rd172, %rd170, %rd171;
	shl.b64 	%rd173, %rd172, 2;
	and.b64  	%rd174, %rd173, -8;
	add.s64 	%rd175, %rd3, %rd174;
	st.global.v2.f32 	[%rd175], {%f142, %f143};
$L__BB203_90:
	setp.le.s64 	%p104, %rd53, %rd15;
	@%p104 bra 	$L__BB203_92;
	add.s64 	%rd176, %rd40, %rd15;
	shr.u64 	%rd177, %rd176, 63;
	add.s64 	%rd178, %rd176, %rd177;
	shl.b64 	%rd179, %rd178, 2;
	and.b64  	%rd180, %rd179, -8;
	add.s64 	%rd181, %rd3, %rd180;
	st.global.v2.f32 	[%rd181], {%f144, %f145};
$L__BB203_92:
	setp.le.s64 	%p105, %rd53, %rd16;
	@%p105 bra 	$L__BB203_94;
	add.s64 	%rd182, %rd40, %rd16;
	shr.u64 	%rd183, %rd182, 63;
	add.s64 	%rd184, %rd182, %rd183;
	shl.b64 	%rd185, %rd184, 2;
	and.b64  	%rd186, %rd185, -8;
	add.s64 	%rd187, %rd3, %rd186;
	st.global.v2.f32 	[%rd187], {%f146, %f147};
$L__BB203_94:
	setp.le.s64 	%p106, %rd53, %rd17;
	@%p106 bra 	$L__BB203_96;
	add.s64 	%rd188, %rd40, %rd17;
	shr.u64 	%rd189, %rd188, 63;
	add.s64 	%rd190, %rd188, %rd189;
	shl.b64 	%rd191, %rd190, 2;
	and.b64  	%rd192, %rd191, -8;
	add.s64 	%rd193, %rd3, %rd192;
	st.global.v2.f32 	[%rd193], {%f148, %f149};
$L__BB203_96:
	setp.le.s64 	%p107, %rd53, %rd18;
	@%p107 bra 	$L__BB203_98;
	add.s64 	%rd194, %rd40, %rd18;
	shr.u64 	%rd195, %rd194, 63;
	add.s64 	%rd196, %rd194, %rd195;
	shl.b64 	%rd197, %rd196, 2;
	and.b64  	%rd198, %rd197, -8;
	add.s64 	%rd199, %rd3, %rd198;
	st.global.v2.f32 	[%rd199], {%f150, %f151};
$L__BB203_98:
	setp.le.s64 	%p108, %rd53, %rd19;
	@%p108 bra 	$L__BB203_100;
	add.s64 	%rd200, %rd40, %rd19;
	shr.u64 	%rd201, %rd200, 63;
	add.s64 	%rd202, %rd200, %rd201;
	shl.b64 	%rd203, %rd202, 2;
	and.b64  	%rd204, %rd203, -8;
	add.s64 	%rd205, %rd3, %rd204;
	st.global.v2.f32 	[%rd205], {%f152, %f153};
$L__BB203_100:
	ld.param.u64 	%rd208, [_Z15SoftmaxWarpImplI22BroadcastScaleMaskLoadIffbLm2EiE11DirectStoreIffEfLi2ELi32ELi32ELi1ELb1EL9Algorithm0EEvT_T0_ll_param_2];
	mov.u32 	%r362, %nctaid.x;
	mov.u32 	%r363, %ntid.y;
	mul.lo.s32 	%r364, %r362, %r363;
	cvt.s64.s32 	%rd206, %r364;
	add.s64 	%rd209, %rd209, %rd206;
	setp.lt.s64 	%p109, %rd209, %rd208;
	@%p109 bra 	$L__BB203_4;
$L__BB203_101:
	ret;

}
	// .globl	_Z15SoftmaxWarpImplI22BroadcastScaleMaskLoadIffbLm2EiE11DirectStoreIffEfLi1ELi1ELi1ELi2ELb0EL9Algorithm0EEvT_T0_ll
.visible .entry _Z15SoftmaxWarpImplI22BroadcastScaleMaskLoadIffbLm2EiE11DirectStoreIffEfLi1ELi1ELi1ELi2ELb0EL9Algorithm0EEvT_T0_ll(
	.param .align 8 .b8 _Z15SoftmaxWarpImplI22BroadcastScaleMaskLoadIffbLm2EiE11DirectStoreIffEfLi1ELi1ELi1ELi2ELb0EL9Algorithm0EEvT_T0_ll_param_0[88],
	.param .align 8 .b8 _Z15SoftmaxWarpImplI22BroadcastScaleMaskLoadIffbLm2EiE11DirectStoreIffEfLi1ELi1ELi1ELi2ELb0EL9Algorithm0EEvT_T0_ll_param_1[16],
	.param .u64 _Z15SoftmaxWarpImplI22BroadcastScaleMaskLoadIffbLm2EiE11DirectStoreIffEfLi1ELi1ELi1ELi2ELb0EL9Algorithm0EEvT_T0_ll_param_2,
	.param .u64 _Z15SoftmaxWarpImplI22BroadcastScaleMaskLoadIffbLm2EiE11DirectStoreIffEfLi1ELi1ELi1ELi2ELb0EL9Algorithm0EEvT_T0_ll_param_3
)
{
	.reg .pred 	%p<8>;
	.reg .b16 	%rs<3>;
	.reg .b32 	%r<37>;
	.reg .b32 	%f<41>;
	.reg .b64 	%rd<48>;

	ld.param.v2.f32 	{%f3, %f4}, [_Z15SoftmaxWarpImplI22BroadcastScaleMaskLoadIffbLm2EiE11DirectStoreIffEfLi1ELi1ELi1ELi2ELb0EL9Algorithm0EEvT_T0_ll_param_0+80];
	ld.param.u64 	%rd21, [_Z15SoftmaxWarpImplI22BroadcastScaleMaskLoadIffbLm2EiE11DirectStoreIffEfLi1ELi1ELi1ELi2ELb0EL9Algorithm0EEvT_T0_ll_param_0+72];
	ld.param.v2.u32 	{%r7, %r8}, [_Z15SoftmaxWarpImplI22BroadcastScaleMaskLoadIffbLm2EiE11DirectStoreIffEfLi1ELi1ELi1ELi2ELb0EL9Algorithm0EEvT_T0_ll_param_0+56];
	ld.param.v2.u32 	{%r5, %r6}, [_Z15SoftmaxWarpImplI22BroadcastScaleMaskLoadIffbLm2EiE11DirectStoreIffEfLi1ELi1ELi1ELi2ELb0EL9Algorithm0EEvT_T0_ll_param_0+40];
	ld.param.u64 	%rd17, [_Z15SoftmaxWarpImplI22BroadcastScaleMaskLoadIffbLm2EiE11DirectStoreIffEfLi1ELi1ELi1ELi2ELb0EL9Algorithm0EEvT_T0_ll_param_0+24];
	ld.param.u64 	%rd16, [_Z15SoftmaxWarpImplI22BroadcastScaleMaskLoadIffbLm2EiE11DirectStoreIffEfLi1ELi1ELi1ELi2ELb0EL9Algorithm0EEvT_T0_ll_param_0+16];
	ld.param.u64 	%rd15, [_Z15SoftmaxWarpImplI22BroadcastScaleMaskLoadIffbLm2EiE11DirectStoreIffEfLi1ELi1ELi1ELi2ELb0EL9Algorithm0EEvT_T0_ll_param_0+8];
	ld.param.u64 	%rd14, [_Z15SoftmaxWarpImplI22BroadcastScaleMaskLoadIffbLm2EiE11DirectStoreIffEfLi1ELi1ELi1ELi2ELb0EL9Algorithm0EEvT_T0_ll_param_0];
	ld.param.u64 	%rd4, [_Z15SoftmaxWarpImplI22BroadcastScaleMaskLoadIffbLm2EiE11DirectStoreIffEfLi1ELi1ELi1ELi2ELb0EL9Algorithm0EEvT_T0_ll_param_1];
	ld.param.u64 	%rd5, [_Z15SoftmaxWarpImplI22BroadcastScaleMaskLoadIffbLm2EiE11DirectStoreIffEfLi1ELi1ELi1ELi2ELb0EL9Algorithm0EEvT_T0_ll_param_1+8];
	ld.param.u64 	%rd22, [_Z15SoftmaxWarpImplI22BroadcastScaleMaskLoadIffbLm2EiE11DirectStoreIffEfLi1ELi1ELi1ELi2ELb0EL9Algorithm0EEvT_T0_ll_param_2];
	ld.param.u64 	%rd23, [_Z15SoftmaxWarpImplI22BroadcastScaleMaskLoadIffbLm2EiE11DirectStoreIffEfLi1ELi1ELi1ELi2ELb0EL9Algorithm0EEvT_T0_ll_param_3];
	setp.lt.s64 	%p1, %rd23, 2;
	@%p1 bra 	$L__BB204_2;
	mov.u64 	%rd24, $str;
	cvta.global.u64 	%rd25, %rd24;
	mov.u64 	%rd26, $str$1;
	cvta.global.u64 	%rd27, %rd26;
	mov.u64 	%rd28, __unnamed_200;
	cvta.global.u64 	%rd29, %rd28;
	{ // callseq 199, 0
	.param .b64 param0;
	st.param.b64 	[param0], %rd25;
	.param .b64 param1;
	st.param.b64 	[param1], %rd27;
	.param .b32 param2;
	st.param.b32 	[param2], 254;
	.param .b64 param3;
	st.param.b64 	[param3], %rd29;
	.param .b64 param4;
	st.param.b64 	[param4], 1;
	call.uni 
	__assertfail, 
	(
	param0, 
	param1, 
	param2, 
	param3, 
	param4
	);
	} // callseq 199
$L__BB204_2:
	mov.u32 	%r9, %ctaid.x;
	mov.u32 	%r10, %ntid.y;
	mov.u32 	%r11, %tid.y;
	mad.lo.s32 	%r12, %r9, %r10, %r11;
	mov.u32 	%r13, %nctaid.x;
	mul.lo.s32 	%r14, %r10, %r13;
	shl.b32 	%r4, %r14, 1;
	shl.b32 	%r15, %r12, 1;
	cvt.s64.s32 	%rd47, %r15;
	setp.le.s64 	%p2, %rd22, %rd47;
	@%p2 bra 	$L__BB204_5;
	cvta.to.global.u64 	%rd7, %rd14;
	cvta.to.global.u64 	%rd8, %rd15;
	mov.u32 	%r16, %tid.x;
	cvt.u64.u32 	%rd9, %r16;
	cvta.to.global.u64 	%rd10, %rd4;
	cvt.s64.s32 	%rd11, %r4;
$L__BB204_4:
	setp.eq.s64 	%p3, %rd17, 1;
	setp.eq.s64 	%p4, %rd16, 1;
	mad.lo.s64 	%rd30, %rd21, %rd47, %rd9;
	cvt.u32.u64 	%r17, %rd30;
	div.s32 	%r18, %r17, %r5;
	mul.lo.s32 	%r19, %r18, %r5;
	sub.s32 	%r20, %r17, %r19;
	selp.b32 	%r21, 0, %r18, %p4;
	selp.b32 	%r22, 0, %r20, %p3;
	mul.lo.s32 	%r23, %r7, %r21;
	mad.lo.s32 	%r24, %r8, %r22, %r23;
	shl.b64 	%rd31, %rd30, 32;
	shr.s64 	%rd32, %rd31, 30;
	add.s64 	%rd33, %rd7, %rd32;
	ld.global.f32 	%f5, [%rd33];
	cvt.s64.s32 	%rd34, %r24;
	add.s64 	%rd35, %rd8, %rd34;
	ld.global.u8 	%rs1, [%rd35];
	setp.eq.s16 	%p5, %rs1, 0;
	mul.f32 	%f6, %f5, %f4;
	selp.f32 	%f7, %f3, %f6, %p5;
	max.f32 	%f8, %f7, 0fFF800000;
	add.s64 	%rd36, %rd30, %rd21;
	cvt.u32.u64 	%r25, %rd36;
	div.s32 	%r26, %r25, %r5;
	mul.lo.s32 	%r27, %r26, %r5;
	sub.s32 	%r28, %r25, %r27;
	selp.b32 	%r29, 0, %r26, %p4;
	selp.b32 	%r30, 0, %r28, %p3;
	mul.lo.s32 	%r31, %r7, %r29;
	mad.lo.s32 	%r32, %r8, %r30, %r31;
	shl.b64 	%rd37, %rd36, 32;
	shr.s64 	%rd38, %rd37, 30;
	add.s64 	%rd39, %rd7, %rd38;
	ld.global.f32 	%f9, [%rd39];
	cvt.s64.s32 	%rd40, %r32;
	add.s64 	%rd41, %rd8, %rd40;
	ld.global.u8 	%rs2, [%rd41];
	setp.eq.s16 	%p6, %rs2, 0;
	mul.f32 	%f10, %f9, %f4;
	selp.f32 	%f11, %f3, %f10, %p6;
	max.f32 	%f12, %f11, 0fFF800000;
	sub.f32 	%f13, %f7, %f8;
	fma.rn.f32 	%f14, %f13, 0f3BBB989D, 0f3F000000;
	cvt.sat.f32.f32 	%f15, %f14;
	mov.f32 	%f16, 0f4B400001;
	mov.f32 	%f17, 0f437C0000;
	fma.rm.f32 	%f18, %f15, %f17, %f16;
	add.f32 	%f19, %f18, 0fCB40007F;
	neg.f32 	%f20, %f19;
	fma.rn.f32 	%f21, %f13, 0f3FB8AA3B, %f20;
	fma.rn.f32 	%f22, %f13, 0f32A57060, %f21;
	mov.b32 	%r33, %f18;
	shl.b32 	%r34, %r33, 23;
	mov.b32 	%f23, %r34;
	ex2.approx.ftz.f32 	%f24, %f22;
	mul.f32 	%f25, %f24, %f23;
	add.f32 	%f26, %f25, 0f00000000;
	sub.f32 	%f27, %f11, %f12;
	fma.rn.f32 	%f28, %f27, 0f3BBB989D, 0f3F000000;
	cvt.sat.f32.f32 	%f29, %f28;
	fma.rm.f32 	%f30, %f29, %f17, %f16;
	add.f32 	%f31, %f30, 0fCB40007F;
	neg.f32 	%f32, %f31;
	fma.rn.f32 	%f33, %f27, 0f3FB8AA3B, %f32;
	fma.rn.f32 	%f34, %f27, 0f32A57060, %f33;
	mov.b32 	%r35, %f30;
	shl.b32 	%r36, %r35, 23;
	mov.b32 	%f35, %r36;
	ex2.approx.ftz.f32 	%f36, %f34;
	mul.f32 	%f37, %f36, %f35;
	add.f32 	%f38, %f37, 0f00000000;
	div.rn.f32 	%f39, %f25, %f26;
	mad.lo.s64 	%rd42, %rd47, %rd5, %rd9;
	shl.b64 	%rd43, %rd42, 2;
	add.s64 	%rd44, %rd10, %rd43;
	st.global.f32 	[%rd44], %f39;
	div.rn.f32 	%f40, %f37, %f38;
	shl.b64 	%rd45, %rd5, 2;
	add.s64 	%rd46, %rd44, %rd45;
	st.global.f32 	[%rd46], %f40;
	add.s64 	%rd47, %rd47, %rd11;
	setp.lt.s64 	%p7, %rd47, %rd22;
	@%p7 bra 	$L__BB204_4;
$L__BB204_5:
	ret;

}
	// .globl	_Z15SoftmaxWarpImplI22BroadcastScaleMaskLoadIffbLm2EiE11DirectStoreIffEfLi1ELi1ELi1ELi2ELb1EL9Algorithm0EEvT_T0_ll
.visible .entry _Z15SoftmaxWarpImplI22BroadcastScaleMaskLoadIffbLm2EiE11DirectStoreIffEfLi1ELi1ELi1ELi2ELb1EL9Algorithm0EEvT_T0_ll(
	.param .align 8 .b8 _Z15SoftmaxWarpImplI22BroadcastScaleMaskLoadIffbLm2EiE11DirectStoreIffEfLi1ELi1ELi1ELi2ELb1EL9Algorithm0EEvT_T0_ll_param_0[88],
	.param .align 8 .b8 _Z15SoftmaxWarpImplI22BroadcastScaleMaskLoadIffbLm2EiE11DirectStoreIffEfLi1ELi1ELi1ELi2ELb1EL9Algorithm0EEvT_T0_ll_param_1[16],
	.param .u64 _Z15SoftmaxWarpImplI22BroadcastScaleMaskLoadIffbLm2EiE11DirectStoreIffEfLi1ELi1ELi1ELi2ELb1EL9Algorithm0EEvT_T0_ll_param_2,
	.param .u64 _Z15SoftmaxWarpImplI22BroadcastScaleMaskLoadIffbLm2EiE11DirectStoreIffEfLi1ELi1ELi1ELi2ELb1EL9Algorithm0EEvT_T0_ll_param_3
)
{
	.reg .pred 	%p<14>;
	.reg .b16 	%rs<3>;
	.reg .b32 	%r<37>;
	.reg .b32 	%f<51>;
	.reg .b64 	%rd<49>;

	ld.param.u64 	%rd19, [_Z15SoftmaxWarpImplI22BroadcastScaleMaskLoadIffbLm2EiE11DirectStoreIffEfLi1ELi1ELi1ELi2ELb1EL9Algorithm0EEvT_T0_ll_param_1+8];
	ld.param.v2.f32 	{%f14, %f15}, [_Z15SoftmaxWarpImplI22BroadcastScaleMaskLoadIffbLm2EiE11DirectStoreIffEfLi1ELi1ELi1ELi2ELb1EL9Algorithm0EEvT_T0_ll_param_0+80];
	ld.param.u64 	%rd17, [_Z15SoftmaxWarpImplI22BroadcastScaleMaskLoadIffbLm2EiE11DirectStoreIffEfLi1ELi1ELi1ELi2ELb1EL9Algorithm0EEvT_T0_ll_param_0+72];
	ld.param.v2.u32 	{%r7, %r8}, [_Z15SoftmaxWarpImplI22BroadcastScaleMaskLoadIffbLm2EiE11DirectStoreIffEfLi1ELi1ELi1ELi2ELb1EL9Algorithm0EEvT_T0_ll_param_0+56];
	ld.param.v2.u32 	{%r5, %r6}, [_Z15SoftmaxWarpImplI22BroadcastScaleMaskLoadIffbLm2EiE11DirectStoreIffEfLi1ELi1ELi1ELi2ELb1EL9Algorithm0EEvT_T0_ll_param_0+40];
	ld.param.u64 	%rd13, [_Z15SoftmaxWarpImplI22BroadcastScaleMaskLoadIffbLm2EiE11DirectStoreIffEfLi1ELi1ELi1ELi2ELb1EL9Algorithm0EEvT_T0_ll_param_0+24];
	ld.param.u64 	%rd12, [_Z15SoftmaxWarpImplI22BroadcastScaleMaskLoadIffbLm2EiE11DirectStoreIffEfLi1ELi1ELi1ELi2ELb1EL9Algorithm0EEvT_T0_ll_param_0+16];
	ld.param.u64 	%rd18, [_Z15SoftmaxWarpImplI22BroadcastScaleMaskLoadIffbLm2EiE11DirectStoreIffEfLi1ELi1ELi1ELi2ELb1EL9Algorithm0EEvT_T0_ll_param_1];
	ld.param.u64 	%rd11, [_Z15SoftmaxWarpImplI22BroadcastScaleMaskLoadIffbLm2EiE11DirectStoreIffEfLi1ELi1ELi1ELi2ELb1EL9Algorithm0EEvT_T0_ll_param_0+8];
	ld.param.u64 	%rd10, [_Z15SoftmaxWarpImplI22BroadcastScaleMaskLoadIffbLm2EiE11DirectStoreIffEfLi1ELi1ELi1ELi2ELb1EL9Algorithm0EEvT_T0_ll_param_0];
	ld.param.u64 	%rd20, [_Z15SoftmaxWarpImplI22BroadcastScaleMaskLoadIffbLm2EiE11DirectStoreIffEfLi1ELi1ELi1ELi2ELb1EL9Algorithm0EEvT_T0_ll_param_2];
	ld.param.u64 	%rd21, [_Z15SoftmaxWarpImplI22BroadcastScaleMaskLoadIffbLm2EiE11DirectStoreIffEfLi1ELi1ELi1ELi2ELb1EL9Algorithm0EEvT_T0_ll_param_3];
	cvta.to.global.u64 	%rd1, %rd10;
	cvta.to.global.u64 	%rd2, %rd11;
	cvta.to.global.u64 	%rd4, %rd18;
	setp.lt.s64 	%p1, %rd21, 2;
	@%p1 bra 	$L__BB205_2;
	mov.u64 	%rd22, $str;
	cvta.global.u64 	%rd23, %rd22;
	mov.u64 	%rd24, $str$1;
	cvta.global.u64 	%rd25, %rd24;
	mov.u64 	%rd26, __unnamed_201;
	cvta.global.u64 	%rd27, %rd26;
	{ // callseq 200, 0
	.param .b64 param0;
	st.param.b64 	[param0], %rd23;
	.param .b64 param1;
	st.param.b64 	[param1], %rd25;
	.param .b32 param2;
	st.param.b32 	[param2], 254;
	.param .b64 param3;
	st.param.b64 	[param3], %rd27;
	.param .b64 param4;
	st.param.b64 	[param4], 1;
	call.uni 
	__assertfail, 
	(
	param0, 
	param1, 
	param2, 
	param3, 
	param4
	);
	} // callseq 200
$L__BB205_2:
	mov.u32 	%r9, %ctaid.x;
	mov.u32 	%r10, %ntid.y;
	mov.u32 	%r11, %tid.y;
	mad.lo.s32 	%r12, %r9, %r10, %r11;
	mov.u32 	%r13, %nctaid.x;
	mul.lo.s32 	%r14, %r10, %r13;
	shl.b32 	%r4, %r14, 1;
	shl.b32 	%r15, %r12, 1;
	cvt.s64.s32 	%rd48, %r15;
	setp.le.s64 	%p2, %rd20, %rd48;
	@%p2 bra 	$L__BB205_13;
	mov.u32 	%r16, %tid.x;
	cvt.u64.u32 	%rd6, %r16;
	cvt.s64.s32 	%rd7, %r4;
$L__BB205_4:
	setp.le.s64 	%p3, %rd21, %rd6;
	mov.f32 	%f47, 0fFF800000;
	mov.f32 	%f48, %f47;
	@%p3 bra 	$L__BB205_6;
	setp.eq.s64 	%p4, %rd13, 1;
	setp.eq.s64 	%p5, %rd12, 1;
	mad.lo.s64 	%rd28, %rd17, %rd48, %rd6;
	cvt.u32.u64 	%r17, %rd28;
	div.s32 	%r18, %r17, %r5;
	mul.lo.s32 	%r19, %r18, %r5;
	sub.s32 	%r20, %r17, %r19;
	selp.b32 	%r21, 0, %r18, %p5;
	selp.b32 	%r22, 0, %r20, %p4;
	mul.lo.s32 	%r23, %r7, %r21;
	mad.lo.s32 	%r24, %r8, %r22, %r23;
	shl.b64 	%rd29, %rd28, 32;
	shr.s64 	%rd30, %rd29, 30;
	add.s64 	%rd31, %rd1, %rd30;
	ld.global.f32 	%f17, [%rd31];
	cvt.s64.s32 	%rd32, %r24;
	add.s64 	%rd33, %rd2, %rd32;
	ld.global.u8 	%rs1, [%rd33];
	setp.eq.s16 	%p6, %rs1, 0;
	mul.f32 	%f18, %f17, %f15;
	selp.f32 	%f48, %f14, %f18, %p6;
	max.f32 	%f47, %f48, 0fFF800000;
$L__BB205_6:
	mov.f32 	%f49, 0fFF800000;
	mov.f32 	%f50, %f49;
	@%p3 bra 	$L__BB205_8;
	setp.eq.s64 	%p8, %rd13, 1;
	setp.eq.s64 	%p9, %rd12, 1;
	mad.lo.s64 	%rd34, %rd17, %rd48, %rd17;
	add.s64 	%rd35, %rd34, %rd6;
	cvt.u32.u64 	%r25, %rd35;
	div.s32 	%r26, %r25, %r5;
	mul.lo.s32 	%r27, %r26, %r5;
	sub.s32 	%r28, %r25, %r27;
	selp.b32 	%r29, 0, %r26, %p9;
	selp.b32 	%r30, 0, %r28, %p8;
	mul.lo.s32 	%r31, %r7, %r29;
	mad.lo.s32 	%r32, %r8, %r30, %r31;
	shl.b64 	%rd36, %rd35, 32;
	shr.s64 	%rd37, %rd36, 30;
	add.s64 	%rd38, %rd1, %rd37;
	ld.global.f32 	%f20, [%rd38];
	cvt.s64.s32 	%rd39, %r32;
	add.s64 	%rd40, %rd2, %rd39;
	ld.global.u8 	%rs2, [%rd40];
	setp.eq.s16 	%p10, %rs2, 0;
	mul.f32 	%f21, %f20, %f15;
	selp.f32 	%f50, %f14, %f21, %p10;
	max.f32 	%f49, %f50, 0fFF800000;
$L__BB205_8:
	sub.f32 	%f22, %f48, %f47;
	fma.rn.f32 	%f23, %f22, 0f3BBB989D, 0f3F000000;
	cvt.sat.f32.f32 	%f24, %f23;
	mov.f32 	%f25, 0f4B400001;
	mov.f32 	%f26, 0f437C0000;
	fma.rm.f32 	%f27, %f24, %f26, %f25;
	add.f32 	%f28, %f27, 0fCB40007F;
	neg.f32 	%f29, %f28;
	fma.rn.f32 	%f30, %f22, 0f3FB8AA3B, %f29;
	fma.rn.f32 	%f31, %f22, 0f32A57060, %f30;
	mov.b32 	%r33, %f27;
	shl.b32 	%r34, %r33, 23;
	mov.b32 	%f32, %r34;
	ex2.approx.ftz.f32 	%f33, %f31;
	mul.f32 	%f34, %f33, %f32;
	add.f32 	%f35, %f34, 0f00000000;
	sub.f32 	%f36, %f50, %f49;
	fma.rn.f32 	%f37, %f36, 0f3BBB989D, 0f3F000000;
	cvt.sat.f32.f32 	%f38, %f37;
	fma.rm.f32 	%f39, %f38, %f26, %f25;
	add.f32 	%f40, %f39, 0fCB40007F;
	neg.f32 	%f41, %f40;
	fma.rn.f32 	%f42, %f36, 0f3FB8AA3B, %f41;
	fma.rn.f32 	%f43, %f36, 0f32A57060, %f42;
	mov.b32 	%r35, %f39;
	shl.b32 	%r36, %r35, 23;
	mov.b32 	%f44, %r36;
	ex2.approx.ftz.f32 	%f45, %f43;
	mul.f32 	%f11, %f45, %f44;
	div.rn.f32 	%f12, %f34, %f35;
	@%p3 bra 	$L__BB205_10;
	mad.lo.s64 	%rd41, %rd48, %rd19, %rd6;
	shl.b64 	%rd42, %rd41, 2;
	add.s64 	%rd43, %rd4, %rd42;
	st.global.f32 	[%rd43], %f12;
$L__BB205_10:
	add.f32 	%f46, %f11, 0f00000000;
	div.rn.f32 	%f13, %f11, %f46;
	@%p3 bra 	$L__BB205_12;
	mad.lo.s64 	%rd44, %rd19, %rd48, %rd19;
	add.s64 	%rd45, %rd44, %rd6;
	shl.b64 	%rd46, %rd45, 2;
	add.s64 	%rd47, %rd4, %rd46;
	st.global.f32 	[%rd47], %f13;
$L__BB205_12:
	add.s64 	%rd48, %rd48, %rd7;
	setp.lt.s64 	%p13, %rd48, %rd20;
	@%p13 bra 	$L__BB205_4;
$L__BB205_13:
	ret;

}
	// .globl	_Z15SoftmaxWarpImplI22BroadcastScaleMaskLoadIffbLm2EiE11DirectStoreIffEfLi1ELi1ELi1ELi1ELb0EL9Algorithm0EEvT_T0_ll
.visible .entry _Z15SoftmaxWarpImplI22BroadcastScaleMaskLoadIffbLm2EiE11DirectStoreIffEfLi1ELi1ELi1ELi1ELb0EL9Algorithm0EEvT_T0_ll(
	.param .align 8 .b8 _Z15SoftmaxWarpImplI22BroadcastScaleMaskLoadIffbLm2EiE11DirectStoreIffEfLi1ELi1ELi1ELi1ELb0EL9Algorithm0EEvT_T0_ll_param_0[88],
	.param .align 8 .b8 _Z15SoftmaxWarpImplI22BroadcastScaleMaskLoadIffbLm2EiE11DirectStoreIffEfLi1ELi1ELi1ELi1ELb0EL9Algorithm0EEvT_T0_ll_param_1[16],
	.param .u64 _Z15SoftmaxWarpImplI22BroadcastScaleMaskLoadIffbLm2EiE11DirectStoreIffEfLi1ELi1ELi1ELi1ELb0EL9Algorithm0EEvT_T0_ll_param_2,
	.param .u64 _Z15SoftmaxWarpImplI22BroadcastScaleMaskLoadIffbLm2EiE11DirectStoreIffEfLi1ELi1ELi1ELi1ELb0EL9Algorithm0EEvT_T0_ll_param_3
)
{
	.reg .pred 	%p<15>;
	.reg .b16 	%rs<4>;
	.reg .b32 	%r<48>;
	.reg .b32 	%f<60>;
	.reg .b64 	%rd<71>;

	ld.param.v2.f32 	{%f3, %f4}, [_Z15SoftmaxWarpImplI22BroadcastScaleMaskLoadIffbLm2EiE11DirectStoreIffEfLi1ELi1ELi1ELi1ELb0EL9Algorithm0EEvT_T0_ll_param_0+80];
	ld.param.u64 	%rd25, [_Z15SoftmaxWarpImplI22BroadcastScaleMaskLoadIffbLm2EiE11DirectStoreIffEfLi1ELi1ELi1ELi1ELb0EL9Algorithm0EEvT_T0_ll_param_0+72];
	ld.param.v2.u32 	{%r6, %r7}, [_Z15SoftmaxWarpImplI22BroadcastScaleMaskLoadIffbLm2EiE11DirectStoreIffEfLi1ELi1ELi1ELi1ELb0EL9Algorithm0EEvT_T0_ll_param_0+56];
	ld.param.v2.u32 	{%r4, %r5}, [_Z15SoftmaxWarpImplI22BroadcastScaleMaskLoadIffbLm2EiE11DirectStoreIffEfLi1ELi1ELi1ELi1ELb0EL9Algorithm0EEvT_T0_ll_param_0+40];
	ld.param.u64 	%rd21, [_Z15SoftmaxWarpImplI22BroadcastScaleMaskLoadIffbLm2EiE11DirectStoreIffEfLi1ELi1ELi1ELi1ELb0EL9Algorithm0EEvT_T0_ll_param_0+24];
	ld.param.u64 	%rd20, [_Z15SoftmaxWarpImplI22BroadcastScaleMaskLoadIffbLm2EiE11DirectStoreIffEfLi1ELi1ELi1ELi1ELb0EL9Algorithm0EEvT_T0_ll_param_0+16];
	ld.param.u64 	%rd4, [_Z15SoftmaxWarpImplI22BroadcastScaleMaskLoadIffbLm2EiE11DirectStoreIffEfLi1ELi1ELi1ELi1ELb0EL9Algorithm0EEvT_T0_ll_param_1+8];
	ld.param.u64 	%rd27, [_Z15SoftmaxWarpImplI22BroadcastScaleMaskLoadIffbLm2EiE11DirectStoreIffEfLi1ELi1ELi1ELi1ELb0EL9Algorithm0EEvT_T0_ll_param_1];
	ld.param.u64 	%rd19, [_Z15SoftmaxWarpImplI22BroadcastScaleMaskLoadIffbLm2EiE11DirectStoreIffEfLi1ELi1ELi1ELi1ELb0EL9Algorithm0EEvT_T0_ll_param_0+8];
	ld.param.u64 	%rd18, [_Z15SoftmaxWarpImplI22BroadcastScaleMaskLoadIffbLm2EiE11DirectStoreIffEfLi1ELi1ELi1ELi1ELb0EL9Algorithm0EEvT_T0_ll_param_0];
	ld.param.u64 	%rd26, [_Z15SoftmaxWarpImplI22BroadcastScaleMaskLoadIffbLm2EiE11DirectStoreIffEfLi1ELi1ELi1ELi1ELb0EL9Algorithm0EEvT_T0_ll_param_2];
	ld.param.u64 	%rd28, [_Z15SoftmaxWarpImplI22BroadcastScaleMaskLoadIffbLm2EiE11DirectStoreIffEfLi1ELi1ELi1ELi1ELb0EL9Algorithm0EEvT_T0_ll_param_3];
	cvta.to.global.u64 	%rd1, %rd18;
	cvta.to.global.u64 	%rd2, %rd19;
	cvta.to.global.u64 	%rd3, %rd27;
	setp.lt.s64 	%p1, %rd28, 2;
	@%p1 bra 	$L__BB206_2;
	mov.u64 	%rd29, $str;
	cvta.global.u64 	%rd30, %rd29;
	mov.u64 	%rd31, $str$1;
	cvta.global.u64 	%rd32, %rd31;
	mov.u64 	%rd33, __unnamed_202;
	cvta.global.u64 	%rd34, %rd33;
	{ // callseq 201, 0
	.param .b64 param0;
	st.param.b64 	[param0], %rd30;
	.param .b64 param1;
	st.param.b64 	[param1], %rd32;
	.param .b32 param2;
	st.param.b32 	[param2], 254;
	.param .b64 param3;
	st.param.b64 	[param3], %rd34;
	.param .b64 param4;
	st.param.b64 	[param4], 1;
	call.uni 
	__assertfail, 
	(
	param0, 
	param1, 
	param2, 
	param3, 
	param4
	);
	} // callseq 201
$L__BB206_2:
	mov.u32 	%r8, %ctaid.x;
	mov.u32 	%r9, %ntid.y;
	mov.u32 	%r10, %tid.y;
	mad.lo.s32 	%r11, %r8, %r9, %r10;
	mov.u32 	%r12, %nctaid.x;
	mul.lo.s32 	%r13, %r12, %r9;
	cvt.s64.s32 	%rd5, %r13;
	cvt.s64.s32 	%rd70, %r11;
	setp.le.s64 	%p2, %rd26, %rd70;
	@%p2 bra 	$L__BB206_10;
	mov.u32 	%r14, %tid.x;
	cvt.u64.u32 	%rd7, %r14;
	add.s64 	%rd8, %rd5, %rd70;
	max.s64 	%rd35, %rd26, %rd8;
	setp.lt.s64 	%p3, %rd8, %rd26;
	selp.u64 	%rd9, 1, 0, %p3;
	add.s64 	%rd36, %rd8, %rd9;
	sub.s64 	%rd10, %rd35, %rd36;
	or.b64  	%rd37, %rd10, %rd5;
	and.b64  	%rd38, %rd37, -4294967296;
	setp.ne.s64 	%p4, %rd38, 0;
	@%p4 bra 	$L__BB206_5;
	cvt.u32.u64 	%r15, %rd5;
	cvt.u32.u64 	%r16, %rd10;
	div.u32 	%r17, %r16, %r15;
	cvt.u64.u32 	%rd68, %r17;
	bra.uni 	$L__BB206_6;
$L__BB206_5:
	div.u64 	%rd68, %rd10, %rd5;
$L__BB206_6:
	add.s64 	%rd14, %rd68, %rd9;
	and.b64  	%rd39, %rd14, 1;
	setp.eq.b64 	%p5, %rd39, 1;
	@%p5 bra 	$L__BB206_8;
	mad.lo.s64 	%rd40, %rd25, %rd70, %rd7;
	cvt.u32.u64 	%r18, %rd40;
	div.s32 	%r19, %r18, %r4;
	mul.lo.s32 	%r20, %r19, %r4;
	sub.s32 	%r21, %r18, %r20;
	setp.eq.s64 	%p6, %rd20, 1;
	selp.b32 	%r22, 0, %r19, %p6;
	setp.eq.s64 	%p7, %rd21, 1;
	selp.b32 	%r23, 0, %r21, %p7;
	mul.lo.s32 	%r24, %r6, %r22;
	mad.lo.s32 	%r25, %r7, %r23, %r24;
	shl.b64 	%rd41, %rd40, 32;
	shr.s64 	%rd42, %rd41, 30;
	add.s64 	%rd43, %rd1, %rd42;
	ld.global.f32 	%f5, [%rd43];
	cvt.s64.s32 	%rd44, %r25;
	add.s64 	%rd45, %rd2, %rd44;
	ld.global.u8 	%rs1, [%rd45];
	setp.eq.s16 	%p8, %rs1, 0;
	mul.f32 	%f6, %f5, %f4;
	selp.f32 	%f7, %f3, %f6, %p8;
	max.f32 	%f8, %f7, 0fFF800000;
	sub.f32 	%f9, %f7, %f8;
	fma.rn.f32 	%f10, %f9, 0f3BBB989D, 0f3F000000;
	cvt.sat.f32.f32 	%f11, %f10;
	mov.f32 	%f12, 0f4B400001;
	mov.f32 	%f13, 0f437C0000;
	fma.rm.f32 	%f14, %f11, %f13, %f12;
	add.f32 	%f15, %f14, 0fCB40007F;
	neg.f32 	%f16, %f15;
	fma.rn.f32 	%f17, %f9, 0f3FB8AA3B, %f16;
	fma.rn.f32 	%f18, %f9, 0f32A57060, %f17;
	mov.b32 	%r26, %f14;
	shl.b32 	%r27, %r26, 23;
	mov.b32 	%f19, %r27;
	ex2.approx.ftz.f32 	%f20, %f18;
	mul.f32 	%f21, %f20, %f19;
	add.f32 	%f22, %f21, 0f00000000;
	div.rn.f32 	%f23, %f21, %f22;
	mad.lo.s64 	%rd46, %rd4, %rd70, %rd7;
	shl.b64 	%rd47, %rd46, 2;
	add.s64 	%rd48, %rd3, %rd47;
	st.global.f32 	[%rd48], %f23;
	mov.u64 	%rd70, %rd8;
$L__BB206_8:
	setp.eq.s64 	%p9, %rd14, 0;
	@%p9 bra 	$L__BB206_10;
$L__BB206_9:
	setp.eq.s64 	%p10, %rd21, 1;
	setp.eq.s64 	%p11, %rd20, 1;
	mad.lo.s64 	%rd49, %rd25, %rd70, %rd7;
	cvt.u32.u64 	%r28, %rd49;
	div.s32 	%r29, %r28, %r4;
	mul.lo.s32 	%r30, %r29, %r4;
	sub.s32 	%r31, %r28, %r30;
	selp.b32 	%r32, 0, %r29, %p11;
	selp.b32 	%r33, 0, %r31, %p10;
	mul.lo.s32 	%r34, %r6, %r32;
	mad.lo.s32 	%r35, %r7, %r33, %r34;
	shl.b64 	%rd50, %rd49, 32;
	shr.s64 	%rd51, %rd50, 30;
	add.s64 	%rd52, %rd1, %rd51;
	ld.global.f32 	%f24, [%rd52];
	cvt.s64.s32 	%rd53, %r35;
	add.s64 	%rd54, %rd2, %rd53;
	ld.global.u8 	%rs2, [%rd54];
	setp.eq.s16 	%p12, %rs2, 0;
	mul.f32 	%f25, %f24, %f4;
	selp.f32 	%f26, %f3, %f25, %p12;
	max.f32 	%f27, %f26, 0fFF800000;
	sub.f32 	%f28, %f26, %f27;
	fma.rn.f32 	%f29, %f28, 0f3BBB989D, 0f3F000000;
	cvt.sat.f32.f32 	%f30, %f29;
	mov.f32 	%f31, 0f4B400001;
	mov.f32 	%f32, 0f437C0000;
	fma.rm.f32 	%f33, %f30, %f32, %f31;
	add.f32 	%f34, %f33, 0fCB40007F;
	neg.f32 	%f35, %f34;
	fma.rn.f32 	%f36, %f28, 0f3FB8AA3B, %f35;
	fma.rn.f32 	%f37, %f28, 0f32A57060, %f36;
	mov.b32 	%r36, %f33;
	shl.b32 	%r37, %r36, 23;
	mov.b32 	%f38, %r37;
	ex2.approx.ftz.f32 	%f39, %f37;
	mul.f32 	%f40, %f39, %f38;
	add.f32 	%f41, %f40, 0f00000000;
	div.rn.f32 	%f42, %f40, %f41;
	mad.lo.s64 	%rd55, %rd70, %rd4, %rd7;
	shl.b64 	%rd56, %rd55, 2;
	add.s64 	%rd57, %rd3, %rd56;
	st.global.f32 	[%rd57], %f42;
	add.s64 	%rd58, %rd70, %rd5;
	mad.lo.s64 	%rd59, %rd25, %rd58, %rd7;
	cvt.u32.u64 	%r38, %rd59;
	div.s32 	%r39, %r38, %r4;
	mul.lo.s32 	%r40, %r39, %r4;
	sub.s32 	%r41, %r38, %r40;
	selp.b32 	%r42, 0, %r39, %p11;
	selp.b32 	%r43, 0, %r41, %p10;
	mul.lo.s32 	%r44, %r6, %r42;
	mad.lo.s32 	%r45, %r7, %r43, %r44;
	shl.b64 	%rd60, %rd59, 32;
	shr.s64 	%rd61, %rd60, 30;
	add.s64 	%rd62, %rd1, %rd61;
	ld.global.f32 	%f43, [%rd62];
	cvt.s64.s32 	%rd63, %r45;
	add.s64 	%rd64, %rd2, %rd63;
	ld.global.u8 	%rs3, [%rd64];
	setp.eq.s16 	%p13, %rs3, 0;
	mul.f32 	%f44, %f43, %f4;
	selp.f32 	%f45, %f3, %f44, %p13;
	max.f32 	%f46, %f45, 0fFF800000;
	sub.f32 	%f47, %f45, %f46;
	fma.rn.f32 	%f48, %f47, 0f3BBB989D, 0f3F000000;
	cvt.sat.f32.f32 	%f49, %f48;
	fma.rm.f32 	%f50, %f49, %f32, %f31;
	add.f32 	%f51, %f50, 0fCB40007F;
	neg.f32 	%f52, %f51;
	fma.rn.f32 	%f53, %f47, 0f3FB8AA3B, %f52;
	fma.rn.f32 	%f54, %f47, 0f32A57060, %f53;
	mov.b32 	%r46, %f50;
	shl.b32 	%r47, %r46, 23;
	mov.b32 	%f55, %r47;
	ex2.approx.ftz.f32 	%f56, %f54;
	mul.f32 	%f57, %f56, %f55;
	add.f32 	%f58, %f57, 0f00000000;
	div.rn.f32 	%f59, %f57, %f58;
	mad.lo.s64 	%rd65, %rd58, %rd4, %rd7;
	shl.b64 	%rd66, %rd65, 2;
	add.s64 	%rd67, %rd3, %rd66;
	st.global.f32 	[%rd67], %f59;
	add.s64 	%rd70, %rd58, %rd5;
	setp.lt.s64 	%p14, %rd70, %rd26;
	@%p14 bra 	$L__BB206_9;
$L__BB206_10:
	ret;

}
	// .globl	_Z15SoftmaxWarpImplI22BroadcastScaleMaskLoadIffbLm2EiE11DirectStoreIffEfLi1ELi1ELi1ELi1ELb1EL9Algorithm0EEvT_T0_ll
.visible .entry _Z15SoftmaxWarpImplI22BroadcastScaleMaskLoadIffbLm2EiE11DirectStoreIffEfLi1ELi1ELi1ELi1ELb1EL9Algorithm0EEvT_T0_ll(
	.param .align 8 .b8 _Z15SoftmaxWarpImplI22BroadcastScaleMaskLoadIffbLm2EiE11DirectStoreIffEfLi1ELi1ELi1ELi1ELb1EL9Algorithm0EEvT_T0_ll_param_0[88],
	.param .align 8 .b8 _Z15SoftmaxWarpImplI22BroadcastScaleMaskLoadIffbLm2EiE11DirectStoreIffEfLi1ELi1ELi1ELi1ELb1EL9Algorithm0EEvT_T0_ll_param_1[16],
	.param .u64 _Z15SoftmaxWarpImplI22BroadcastScaleMaskLoadIffbLm2EiE11DirectStoreIffEfLi1ELi1ELi1ELi1ELb1EL9Algorithm0EEvT_T0_ll_param_2,
	.param .u64 _Z15SoftmaxWarpImplI22BroadcastScaleMaskLoadIffbLm2EiE11DirectStoreIffEfLi1ELi1ELi1ELi1ELb1EL9Algorithm0EEvT_T0_ll_param_3
)
{
	.reg .pred 	%p<23>;
	.reg .b16 	%rs<4>;
	.reg .b32 	%r<48>;
	.reg .b32 	%f<77>;
	.reg .b64 	%rd<71>;

	ld.param.u64 	%rd27, [_Z15SoftmaxWarpImplI22BroadcastScaleMaskLoadIffbLm2EiE11DirectStoreIffEfLi1ELi1ELi1ELi1ELb1EL9Algorithm0EEvT_T0_ll_param_1+8];
	ld.param.v2.f32 	{%f18, %f19}, [_Z15SoftmaxWarpImplI22BroadcastScaleMaskLoadIffbLm2EiE11DirectStoreIffEfLi1ELi1ELi1ELi1ELb1EL9Algorithm0EEvT_T0_ll_param_0+80];
	ld.param.u64 	%rd25, [_Z15SoftmaxWarpImplI22BroadcastScaleMaskLoadIffbLm2EiE11DirectStoreIffEfLi1ELi1ELi1ELi1ELb1EL9Algorithm0EEvT_T0_ll_param_0+72];
	ld.param.v2.u32 	{%r6, %r7}, [_Z15SoftmaxWarpImplI22BroadcastScaleMaskLoadIffbLm2EiE11DirectStoreIffEfLi1ELi1ELi1ELi1ELb1EL9Algorithm0EEvT_T0_ll_param_0+56];
	ld.param.v2.u32 	{%r4, %r5}, [_Z15SoftmaxWarpImplI22BroadcastScaleMaskLoadIffbLm2EiE11DirectStoreIffEfLi1ELi1ELi1ELi1ELb1EL9Algorithm0EEvT_T0_ll_param_0+40];
	ld.param.u64 	%rd21, [_Z15SoftmaxWarpImplI22BroadcastScaleMaskLoadIffbLm2EiE11DirectStoreIffEfLi1ELi1ELi1ELi1ELb1EL9Algorithm0EEvT_T0_ll_param_0+24];
	ld.param.u64 	%rd20, [_Z15SoftmaxWarpImplI22BroadcastScaleMaskLoadIffbLm2EiE11DirectStoreIffEfLi1ELi1ELi1ELi1ELb1EL9Algorithm0EEvT_T0_ll_param_0+16];
	ld.param.u64 	%rd26, [_Z15SoftmaxWarpImplI22BroadcastScaleMaskLoadIffbLm2EiE11DirectStoreIffEfLi1ELi1ELi1ELi1ELb1EL9Algorithm0EEvT_T0_ll_param_1];
	ld.param.u64 	%rd19, [_Z15SoftmaxWarpImplI22BroadcastScaleMaskLoadIffbLm2EiE11DirectStoreIffEfLi1ELi1ELi1ELi1ELb1EL9Algorithm0EEvT_T0_ll_param_0+8];
	ld.param.u64 	%rd18, [_Z15SoftmaxWarpImplI22BroadcastScaleMaskLoadIffbLm2EiE11DirectStoreIffEfLi1ELi1ELi1ELi1ELb1EL9Algorithm0EEvT_T0_ll_param_0];
	ld.param.u64 	%rd28, [_Z15SoftmaxWarpImplI22BroadcastScaleMaskLoadIffbLm2EiE11DirectStoreIffEfLi1ELi1ELi1ELi1ELb1EL9Algorithm0EEvT_T0_ll_param_2];
	ld.param.u64 	%rd29, [_Z15SoftmaxWarpImplI22BroadcastScaleMaskLoadIffbLm2EiE11DirectStoreIffEfLi1ELi1ELi1ELi1ELb1EL9Algorithm0EEvT_T0_ll_param_3];
	cvta.to.global.u64 	%rd1, %rd18;
	cvta.to.global.u64 	%rd2, %rd19;
	cvta.to.global.u64 	%rd3, %rd26;
	setp.lt.s64 	%p1, %rd29, 2;
	@%p1 bra 	$L__BB207_2;
	mov.u64 	%rd30, $str;
	cvta.global.u64 	%rd31, %rd30;
	mov.u64 	%rd32, $str$1;
	cvta.global.u64 	%rd33, %rd32;
	mov.u64 	%rd34, __unnamed_203;
	cvta.global.u64 	%rd35, %rd34;
	{ // callseq 202, 0
	.param .b64 param0;
	st.param.b64 	[param0], %rd31;
	.param .b64 param1;
	st.param.b64 	[param1], %rd33;
	.param .b32 param2;
	st.param.b32 	[param2], 254;
	.param .b64 param3;
	st.param.b64 	[param3], %rd35;
	.param .b64 param4;
	st.param.b64 	[param4], 1;
	call.uni 
	__assertfail, 
	(
	param0, 
	param1, 
	param2, 
	param3, 
	param4
	);
	} // callseq 202
$L__BB207_2:
	mov.u32 	%r8, %ctaid.x;
	mov.u32 	%r9, %ntid.y;
	mov.u32 	%r10, %tid.y;
	mad.lo.s32 	%r11, %r8, %r9, %r10;
	mov.u32 	%r12, %nctaid.x;
	mul.lo.s32 	%r13, %r12, %r9;
	cvt.s64.s32 	%rd4, %r13;
	cvt.s64.s32 	%rd5, %r11;
	setp.le.s64 	%p2, %rd28, %rd5;
	@%p2 bra 	$L__BB207_21;
	mov.u32 	%r14, %tid.x;
	cvt.u64.u32 	%rd6, %r14;
	add.s64 	%rd7, %rd4, %rd5;
	max.s64 	%rd36, %rd28, %rd7;
	setp.lt.s64 	%p3, %rd7, %rd28;
	selp.u64 	%rd8, 1, 0, %p3;
	add.s64 	%rd37, %rd7, %rd8;
	sub.s64 	%rd9, %rd36, %rd37;
	or.b64  	%rd38, %rd9, %rd4;
	and.b64  	%rd39, %rd38, -4294967296;
	setp.ne.s64 	%p4, %rd39, 0;
	@%p4 bra 	$L__BB207_5;
	cvt.u32.u64 	%r15, %rd4;
	cvt.u32.u64 	%r16, %rd9;
	div.u32 	%r17, %r16, %r15;
	cvt.u64.u32 	%rd68, %r17;
	bra.uni 	$L__BB207_6;
$L__BB207_5:
	div.u64 	%rd68, %rd9, %rd4;
$L__BB207_6:
	add.s64 	%rd13, %rd68, %rd8;
	and.b64  	%rd40, %rd13, 1;
	setp.eq.b64 	%p5, %rd40, 1;
	mov.u64 	%rd70, %rd5;
	@%p5 bra 	$L__BB207_11;
	setp.le.s64 	%p6, %rd29, %rd6;
	mov.f32 	%f71, 0fFF800000;
	mov.f32 	%f72, %f71;
	@%p6 bra 	$L__BB207_9;
	mad.lo.s64 	%rd41, %rd25, %rd5, %rd6;
	cvt.u32.u64 	%r18, %rd41;
	div.s32 	%r19, %r18, %r4;
	mul.lo.s32 	%r20, %r19, %r4;
	sub.s32 	%r21, %r18, %r20;
	setp.eq.s64 	%p7, %rd20, 1;
	selp.b32 	%r22, 0, %r19, %p7;
	setp.eq.s64 	%p8, %rd21, 1;
	selp.b32 	%r23, 0, %r21, %p8;
	mul.lo.s32 	%r24, %r6, %r22;
	mad.lo.s32 	%r25, %r7, %r23, %r24;
	shl.b64 	%rd42, %rd41, 32;
	shr.s64 	%rd43, %rd42, 30;
	add.s64 	%rd44, %rd1, %rd43;
	ld.global.f32 	%f21, [%rd44];
	cvt.s64.s32 	%rd45, %r25;
	add.s64 	%rd46, %rd2, %rd45;
	ld.global.u8 	%rs1, [%rd46];
	setp.eq.s16 	%p9, %rs1, 0;
	mul.f32 	%f22, %f21, %f19;
	selp.f32 	%f71, %f18, %f22, %p9;
	max.f32 	%f72, %f71, 0fFF800000;
$L__BB207_9:
	sub.f32 	%f23, %f71, %f72;
	fma.rn.f32 	%f24, %f23, 0f3BBB989D, 0f3F000000;
	cvt.sat.f32.f32 	%f25, %f24;
	mov.f32 	%f26, 0f4B400001;
	mov.f32 	%f27, 0f437C0000;
	fma.rm.f32 	%f28, %f25, %f27, %f26;
	add.f32 	%f29, %f28, 0fCB40007F;
	neg.f32 	%f30, %f29;
	fma.rn.f32 	%f31, %f23, 0f3FB8AA3B, %f30;
	fma.rn.f32 	%f32, %f23, 0f32A57060, %f31;
	mov.b32 	%r26, %f28;
	shl.b32 	%r27, %r26, 23;
	mov.b32 	%f33, %r27;
	ex2.approx.ftz.f32 	%f34, %f32;
	mul.f32 	%f35, %f34, %f33;
	add.f32 	%f36, %f35, 0f00000000;
	div.rn.f32 	%f7, %f35, %f36;
	mov.u64 	%rd70, %rd7;
	@%p6 bra 	$L__BB207_11;
	mad.lo.s64 	%rd47, %rd27, %rd5, %rd6;
	shl.b64 	%rd48, %rd47, 2;
	add.s64 	%rd49, %rd3, %rd48;
	st.global.f32 	[%rd49], %f7;
$L__BB207_11:
	setp.eq.s64 	%p11, %rd13, 0;
	@%p11 bra 	$L__BB207_21;
$L__BB207_12:
	setp.le.s64 	%p12, %rd29, %rd6;
	mov.f32 	%f73, 0fFF800000;
	mov.f32 	%f74, %f73;
	@%p12 bra 	$L__BB207_14;
	setp.eq.s64 	%p13, %rd21, 1;
	setp.eq.s64 	%p14, %rd20, 1;
	mad.lo.s64 	%rd50, %rd25, %rd70, %rd6;
	cvt.u32.u64 	%r28, %rd50;
	div.s32 	%r29, %r28, %r4;
	mul.lo.s32 	%r30, %r29, %r4;
	sub.s32 	%r31, %r28, %r30;
	selp.b32 	%r32, 0, %r29, %p14;
	selp.b32 	%r33, 0, %r31, %p13;
	mul.lo.s32 	%r34, %r6, %r32;
	mad.lo.s32 	%r35, %r7, %r33, %r34;
	shl.b64 	%rd51, %rd50, 32;
	shr.s64 	%rd52, %rd51, 30;
	add.s64 	%rd53, %rd1, %rd52;
	ld.global.f32 	%f38, [%rd53];
	cvt.s64.s32 	%rd54, %r35;
	add.s64 	%rd55, %rd2, %rd54;
	ld.global.u8 	%rs2, [%rd55];
	setp.eq.s16 	%p15, %rs2, 0;
	mul.f32 	%f39, %f38, %f19;
	selp.f32 	%f73, %f18, %f39, %p15;
	max.f32 	%f74, %f73, 0fFF800000;
$L__BB207_14:
	sub.f32 	%f40, %f73, %f74;
	fma.rn.f32 	%f41, %f40, 0f3BBB989D, 0f3F000000;
	cvt.sat.f32.f32 	%f42, %f41;
	mov.f32 	%f43, 0f4B400001;
	mov.f32 	%f44, 0f437C0000;
	fma.rm.f32 	%f45, %f42, %f44, %f43;
	add.f32 	%f46, %f45, 0fCB40007F;
	neg.f32 	%f47, %f46;
	fma.rn.f32 	%f48, %f40, 0f3FB8AA3B, %f47;
	fma.rn.f32 	%f49, %f40, 0f32A57060, %f48;
	mov.b32 	%r36, %f45;
	shl.b32 	%r37, %r36, 23;
	mov.b32 	%f50, %r37;
	ex2.approx.ftz.f32 	%f51, %f49;
	mul.f32 	%f52, %f51, %f50;
	add.f32 	%f53, %f52, 0f00000000;
	div.rn.f32 	%f12, %f52, %f53;
	@%p12 bra 	$L__BB207_16;
	mad.lo.s64 	%rd56, %rd70, %rd27, %rd6;
	shl.b64 	%rd57, %rd56, 2;
	add.s64 	%rd58, %rd3, %rd57;
	st.global.f32 	[%rd58], %f12;
$L__BB207_16:
	add.s64 	%rd16, %rd70, %rd4;
	mov.f32 	%f75, 0fFF800000;
	mov.f32 	%f76, %f75;
	@%p12 bra 	$L__BB207_18;
	setp.eq.s64 	%p18, %rd21, 1;
	setp.eq.s64 	%p19, %rd20, 1;
	mad.lo.s64 	%rd59, %rd25, %rd16, %rd6;
	cvt.u32.u64 	%r38, %rd59;
	div.s32 	%r39, %r38, %r4;
	mul.lo.s32 	%r40, %r39, %r4;
	sub.s32 	%r41, %r38, %r40;
	selp.b32 	%r42, 0, %r39, %p19;
	selp.b32 	%r43, 0, %r41, %p18;
	mul.lo.s32 	%r44, %r6, %r42;
	mad.lo.s32 	%r45, %r7, %r43, %r44;
	shl.b64 	%rd60, %rd59, 32;
	shr.s64 	%rd61, %rd60, 30;
	add.s64 	%rd62, %rd1, %rd61;
	ld.global.f32 	%f55, [%rd62];
	cvt.s64.s32 	%rd63, %r45;
	add.s64 	%rd64, %rd2, %rd63;
	ld.global.u8 	%rs3, [%rd64];
	setp.eq.s16 	%p20, %rs3, 0;
	mul.f32 	%f56, %f55, %f19;
	selp.f32 	%f75, %f18, %f56, %p20;
	max.f32 	%f76, %f75, 0fFF800000;
$L__BB207_18:
	sub.f32 	%f57, %f75, %f76;
	fma.rn.f32 	%f58, %f57, 0f3BBB989D, 0f3F000000;
	cvt.sat.f32.f32 	%f59, %f58;
	mov.f32 	%f60, 0f4B400001;
	mov.f32 	%f61, 0f437C0000;
	fma.rm.f32 	%f62, %f59, %f61, %f60;
	add.f32 	%f63, %f62, 0fCB40007F;
	neg.f32 	%f64, %f63;
	fma.rn.f32 	%f65, %f57, 0f3FB8AA3B, %f64;
	fma.rn.f32 	%f66, %f57, 0f32A57060, %f65;
	mov.b32 	%r46, %f62;
	shl.b32 	%r47, %r46, 23;
	mov.b32 	%f67, %r47;
	ex2.approx.ftz.f32 	%f68, %f66;
	mul.f32 	%f69, %f68, %f67;
	add.f32 	%f70, %f69, 0f00000000;
	div.rn.f32 	%f17, %f69, %f70;
	@%p12 bra 	$L__BB207_20;
	mad.lo.s64 	%rd65, %rd16, %rd27, %rd6;
	shl.b64 	%rd66, %rd65, 2;
	add.s64 	%rd67, %rd3, %rd66;
	st.global.f32 	[%rd67], %f17;
$L__BB207_20:
	add.s64 	%rd70, %rd16, %rd4;
	setp.lt.s64 	%p22, %rd70, %rd28;
	@%p22 bra 	$L__BB207_12;
$L__BB207_21:
	ret;

}
	// .globl	_Z15SoftmaxWarpImplI22BroadcastScaleMaskLoadIffbLm2EiE11DirectStoreIffEfLi1ELi1ELi2ELi2ELb0EL9Algorithm0EEvT_T0_ll
.visible .entry _Z15SoftmaxWarpImplI22BroadcastScaleMaskLoadIffbLm2EiE11DirectStoreIffEfLi1ELi1ELi2ELi2ELb0EL9Algorithm0EEvT_T0_ll(
	.param .align 8 .b8 _Z15SoftmaxWarpImplI22BroadcastScaleMaskLoadIffbLm2EiE11DirectStoreIffEfLi1ELi1ELi2ELi2ELb0EL9Algorithm0EEvT_T0_ll_param_0[88],
	.param .align 8 .b8 _Z15SoftmaxWarpImplI22BroadcastScaleMaskLoadIffbLm2EiE11DirectStoreIffEfLi1ELi1ELi2ELi2ELb0EL9Algorithm0EEvT_T0_ll_param_1[16],
	.param .u64 _Z15SoftmaxWarpImplI22BroadcastScaleMaskLoadIffbLm2EiE11DirectStoreIffEfLi1ELi1ELi2ELi2ELb0EL9Algorithm0EEvT_T0_ll_param_2,
	.param .u64 _Z15SoftmaxWarpImplI22BroadcastScaleMaskLoadIffbLm2EiE11DirectStoreIffEfLi1ELi1ELi2ELi2ELb0EL9Algorithm0EEvT_T0_ll_param_3
)
{
	.reg .pred 	%p<12>;
	.reg .b16 	%rs<3>;
	.reg .b32 	%r<45>;
	.reg .b32 	%f<49>;
	.reg .b64 	%rd<48>;

	ld.param.v2.f32 	{%f3, %f4}, [_Z15SoftmaxWarpImplI22BroadcastScaleMaskLoadIffbLm2EiE11DirectStoreIffEfLi1ELi1ELi2ELi2ELb0EL9Algorithm0EEvT_T0_ll_param_0+80];
	ld.param.u64 	%rd21, [_Z15SoftmaxWarpImplI22BroadcastScaleMaskLoadIffbLm2EiE11DirectStoreIffEfLi1ELi1ELi2ELi2ELb0EL9Algorithm0EEvT_T0_ll_param_0+72];
	ld.param.v2.u32 	{%r7, %r8}, [_Z15SoftmaxWarpImplI22BroadcastScaleMaskLoadIffbLm2EiE11DirectStoreIffEfLi1ELi1ELi2ELi2ELb0EL9Algorithm0EEvT_T0_ll_param_0+56];
	ld.param.v2.u32 	{%r5, %r6}, [_Z15SoftmaxWarpImplI22BroadcastScaleMaskLoadIffbLm2EiE11DirectStoreIffEfLi1ELi1ELi2ELi2ELb0EL9Algorithm0EEvT_T0_ll_param_0+40];
	ld.param.u64 	%rd17, [_Z15SoftmaxWarpImplI22BroadcastScaleMaskLoadIffbLm2EiE11DirectStoreIffEfLi1ELi1ELi2ELi2ELb0EL9Algorithm0EEvT_T0_ll_param_0+24];
	ld.param.u64 	%rd16, [_Z15SoftmaxWarpImplI22BroadcastScaleMaskLoadIffbLm2EiE11DirectStoreIffEfLi1ELi1ELi2ELi2ELb0EL9Algorithm0EEvT_T0_ll_param_0+16];
	ld.param.u64 	%rd15, [_Z15SoftmaxWarpImplI22BroadcastScaleMaskLoadIffbLm2EiE11DirectStoreIffEfLi1ELi1ELi2ELi2ELb0EL9Algorithm0EEvT_T0_ll_param_0+8];
	ld.param.u64 	%rd14, [_Z15SoftmaxWarpImplI22BroadcastScaleMaskLoadIffbLm2EiE11DirectStoreIffEfLi1ELi1ELi2ELi2ELb0EL9Algorithm0EEvT_T0_ll_param_0];
	ld.param.u64 	%rd4, [_Z15SoftmaxWarpImplI22BroadcastScaleMaskLoadIffbLm2EiE11DirectStoreIffEfLi1ELi1ELi2ELi2ELb0EL9Algorithm0EEvT_T0_ll_param_1];
	ld.param.u64 	%rd5, [_Z15SoftmaxWarpImplI22BroadcastScaleMaskLoadIffbLm2EiE11DirectStoreIffEfLi1ELi1ELi2ELi2ELb0EL9Algorithm0EEvT_T0_ll_param_1+8];
	ld.param.u64 	%rd22, [_Z15SoftmaxWarpImplI22BroadcastScaleMaskLoadIffbLm2EiE11DirectStoreIffEfLi1ELi1ELi2ELi2ELb0EL9Algorithm0EEvT_T0_ll_param_2];
	ld.param.u64 	%rd23, [_Z15SoftmaxWarpImplI22BroadcastScaleMaskLoadIffbLm2EiE11DirectStoreIffEfLi1ELi1ELi2ELi2ELb0EL9Algorithm0EEvT_T0_ll_param_3];
	setp.lt.s64 	%p1, %rd23, 3;
	@%p1 bra 	$L__BB208_2;
	mov.u64 	%rd24, $str;
	cvta.global.u64 	%rd25, %rd24;
	mov.u64 	%rd26, $str$1;
	cvta.global.u64 	%rd27, %rd26;
	mov.u64 	%rd28, __unnamed_204;
	cvta.global.u64 	%rd29, %rd28;
	{ // callseq 203, 0
	.param .b64 param0;
	st.param.b64 	[param0], %rd25;
	.param .b64 param1;
	st.param.b64 	[param1], %rd27;
	.param .b32 param2;
	st.param.b32 	[param2], 254;
	.param .b64 param3;
	st.param.b64 	[param3], %rd29;
	.param .b64 param4;
	st.param.b64 	[param4], 1;
	call.uni 
	__assertfail, 
	(
	param0, 
	param1, 
	param2, 
	param3, 
	param4
	);
	} // callseq 203
$L__BB208_2:
	mov.u32 	%r9, %ctaid.x;
	mov.u32 	%r10, %ntid.y;
	mov.u32 	%r11, %tid.y;
	mad.lo.s32 	%r12, %r9, %r10, %r11;
	mov.u32 	%r13, %nctaid.x;
	mul.lo.s32 	%r14, %r10, %r13;
	shl.b32 	%r4, %r14, 1;
	shl.b32 	%r15, %r12, 1;
	cvt.s64.s32 	%rd47, %r15;
	setp.le.s64 	%p2, %rd22, %rd47;
	@%p2 bra 	$L__BB208_5;
	cvta.to.global.u64 	%rd7, %rd14;
	cvta.to.global.u64 	%rd8, %rd15;
	mov.u32 	%r16, %tid.x;
	cvt.u64.u32 	%rd9, %r16;
	cvta.to.global.u64 	%rd10, %rd4;
	cvt.s64.s32 	%rd11, %r4;
$L__BB208_4:
	setp.eq.s64 	%p3, %rd17, 1;
	setp.eq.s64 	%p4, %rd16, 1;
	mad.lo.s64 	%rd30, %rd21, %rd47, %rd9;
	cvt.u32.u64 	%r17, %rd30;
	div.s32 	%r18, %r17, %r5;
	mul.lo.s32 	%r19, %r18, %r5;
	sub.s32 	%r20, %r17, %r19;
	selp.b32 	%r21, 0, %r18, %p4;
	selp.b32 	%r22, 0, %r20, %p3;
	mul.lo.s32 	%r23, %r7, %r21;
	mad.lo.s32 	%r24, %r8, %r22, %r23;
	shl.b64 	%rd31, %rd30, 32;
	shr.s64 	%rd32, %rd31, 30;
	add.s64 	%rd33, %rd7, %rd32;
	ld.global.f32 	%f5, [%rd33];
	cvt.s64.s32 	%rd34, %r24;
	add.s64 	%rd35, %rd8, %rd34;
	ld.global.u8 	%rs1, [%rd35];
	setp.eq.s16 	%p5, %rs1, 0;
	mul.f32 	%f6, %f5, %f4;
	selp.f32 	%f7, %f3, %f6, %p5;
	max.f32 	%f8, %f7, 0fFF800000;
	add.s64 	%rd36, %rd30, %rd21;
	cvt.u32.u64 	%r25, %rd36;
	div.s32 	%r26, %r25, %r5;
	mul.lo.s32 	%r27, %r26, %r5;
	sub.s32 	%r28, %r25, %r27;
	selp.b32 	%r29, 0, %r26, %p4;
	selp.b32 	%r30, 0, %r28, %p3;
	mul.lo.s32 	%r31, %r7, %r29;
	mad.lo.s32 	%r32, %r8, %r30, %r31;
	shl.b64 	%rd37, %rd36, 32;
	shr.s64 	%rd38, %rd37, 30;
	add.s64 	%rd39, %rd7, %rd38;
	ld.global.f32 	%f9, [%rd39];
	cvt.s64.s32 	%rd40, %r32;
	add.s64 	%rd41, %rd8, %rd40;
	ld.global.u8 	%rs2, [%rd41];
	setp.eq.s16 	%p6, %rs2, 0;
	mul.f32 	%f10, %f9, %f4;
	selp.f32 	%f11, %f3, %f10, %p6;
	max.f32 	%f12, %f11, 0fFF800000;
	mov.b32 	%r33, %f8;
	shfl.sync.bfly.b32	%r34|%p7, %r33, 1, 31, -1;
	mov.b32 	%f13, %r34;
	max.f32 	%f14, %f8, %f13;
	mov.b32 	%r35, %f12;
	shfl.sync.bfly.b32	%r36|%p8, %r35, 1, 31, -1;
	mov.b32 	%f15, %r36;
	max.f32 	%f16, %f12, %f15;
	sub.f32 	%f17, %f7, %f14;
	fma.rn.f32 	%f18, %f17, 0f3BBB989D, 0f3F000000;
	cvt.sat.f32.f32 	%f19, %f18;
	mov.f32 	%f20, 0f4B400001;
	mov.f32 	%f21, 0f437C0000;
	fma.rm.f32 	%f22, %f19, %f21, %f20;
	add.f32 	%f23, %f22, 0fCB40007F;
	neg.f32 	%f24, %f23;
	fma.rn.f32 	%f25, %f17, 0f3FB8AA3B, %f24;
	fma.rn.f32 	%f26, %f17, 0f32A57060, %f25;
	mov.b32 	%r37, %f22;
	shl.b32 	%r38, %r37, 23;
	mov.b32 	%f27, %r38;
	ex2.approx.ftz.f32 	%f28, %f26;
	mul.f32 	%f29, %f28, %f27;
	add.f32 	%f30, %f29, 0f00000000;
	sub.f32 	%f31, %f11, %f16;
	fma.rn.f32 	%f32, %f31, 0f3BBB989D, 0f3F000000;
	cvt.sat.f32.f32 	%f33, %f32;
	fma.rm.f32 	%f34, %f33, %f21, %f20;
	add.f32 	%f35, %f34, 0fCB40007F;
	neg.f32 	%f36, %f35;
	fma.rn.f32 	%f37, %f31, 0f3FB8AA3B, %f36;
	fma.rn.f32 	%f38, %f31, 0f32A57060, %f37;
	mov.b32 	%r39, %f34;
	shl.b32 	%r40, %r39, 23;
	mov.b32 	%f39, %r40;
	ex2.approx.ftz.f32 	%f40, %f38;
	mul.f32 	%f41, %f40, %f39;
	add.f32 	%f42, %f41, 0f00000000;
	mov.b32 	%r41, %f30;
	shfl.sync.bfly.b32	%r42|%p9, %r41, 1, 31, -1;
	mov.b32 	%f43, %r42;
	add.f32 	%f44, %f30, %f43;
	mov.b32 	%r43, %f42;
	shfl.sync.bfly.b32	%r44|%p10, %r43, 1, 31, -1;
	mov.b32 	%f45, %r44;
	add.f32 	%f46, %f42, %f45;
	div.rn.f32 	%f47, %f29, %f44;
	mad.lo.s64 	%rd42, %rd47, %rd5, %rd9;
	shl.b64 	%rd43, %rd42, 2;
	add.s64 	%rd44, %rd10, %rd43;
	st.global.f32 	[%rd44], %f47;
	div.rn.f32 	%f48, %f41, %f46;
	shl.b64 	%rd45, %rd5, 2;
	add.s64 	%rd46, %rd44, %rd45;
	st.global.f32 	[%rd46], %f48;
	add.s64 	%rd47, %rd47, %rd11;
	setp.lt.s64 	%p11, %rd47, %rd22;
	@%p11 bra 	$L__BB208_4;
$L__BB208_5:
	ret;

}
	// .globl	_Z15SoftmaxWarpImplI22BroadcastScaleMaskLoadIffbLm2EiE11DirectStoreIffEfLi1ELi1ELi2ELi2ELb1EL9Algorithm0EEvT_T0_ll
.visible .entry _Z15SoftmaxWarpImplI22BroadcastScaleMaskLoadIffbLm2EiE11DirectStoreIffEfLi1ELi1ELi2ELi2ELb1EL9Algorithm0EEvT_T0_ll(
	.param .align 8 .b8 _Z15SoftmaxWarpImplI22BroadcastScaleMaskLoadIffbLm2EiE11DirectStoreIffEfLi1ELi1ELi2ELi2ELb1EL9Algorithm0EEvT_T0_ll_param_0[88],
	.param .align 8 .b8 _Z15SoftmaxWarpImplI22BroadcastScaleMaskLoadIffbLm2EiE11DirectStoreIffEfLi1ELi1ELi2ELi2ELb1EL9Algorithm0EEvT_T0_ll_param_1[16],
	.param .u64 _Z15SoftmaxWarpImplI22BroadcastScaleMaskLoadIffbLm2EiE11DirectStoreIffEfLi1ELi1ELi2ELi2ELb1EL9Algorithm0EEvT_T0_ll_param_2,
	.param .u64 _Z15SoftmaxWarpImplI22BroadcastScaleMaskLoadIffbLm2EiE11DirectStoreIffEfLi1ELi1ELi2ELi2ELb1EL9Algorithm0EEvT_T0_ll_param_3
)
{
	.reg .pred 	%p<18>;
	.reg .b16 	%rs<3>;
	.reg .b32 	%r<45>;
	.reg .b32 	%f<59>;
	.reg .b64 	%rd<49>;

	ld.param.u64 	%rd19, [_Z15SoftmaxWarpImplI22BroadcastScaleMaskLoadIffbLm2EiE11DirectStoreIffEfLi1ELi1ELi2ELi2ELb1EL9Algorithm0EEvT_T0_ll_param_1+8];
	ld.param.v2.f32 	{%f15, %f16}, [_Z15SoftmaxWarpImplI22BroadcastScaleMaskLoadIffbLm2EiE11DirectStoreIffEfLi1ELi1ELi2ELi2ELb1EL9Algorithm0EEvT_T0_ll_param_0+80];
	ld.param.u64 	%rd17, [_Z15SoftmaxWarpImplI22BroadcastScaleMaskLoadIffbLm2EiE11DirectStoreIffEfLi1ELi1ELi2ELi2ELb1EL9Algorithm0EEvT_T0_ll_param_0+72];
	ld.param.v2.u32 	{%r7, %r8}, [_Z15SoftmaxWarpImplI22BroadcastScaleMaskLoadIffbLm2EiE11DirectStoreIffEfLi1ELi1ELi2ELi2ELb1EL9Algorithm0EEvT_T0_ll_param_0+56];
	ld.param.v2.u32 	{%r5, %r6}, [_Z15SoftmaxWarpImplI22BroadcastScaleMaskLoadIffbLm2EiE11DirectStoreIffEfLi1ELi1ELi2ELi2ELb1EL9Algorithm0EEvT_T0_ll_param_0+40];
	ld.param.u64 	%rd13, [_Z15SoftmaxWarpImplI22BroadcastScaleMaskLoadIffbLm2EiE11DirectStoreIffEfLi1ELi1ELi2ELi2ELb1EL9Algorithm0EEvT_T0_ll_param_0+24];
	ld.param.u64 	%rd12, [_Z15SoftmaxWarpImplI22BroadcastScaleMaskLoadIffbLm2EiE11DirectStoreIffEfLi1ELi1ELi2ELi2ELb1EL9Algorithm0EEvT_T0_ll_param_0+16];
	ld.param.u64 	%rd18, [_Z15SoftmaxWarpImplI22BroadcastScaleMaskLoadIffbLm2EiE11DirectStoreIffEfLi1ELi1ELi2ELi2ELb1EL9Algorithm0EEvT_T0_ll_param_1];
	ld.param.u64 	%rd11, [_Z15SoftmaxWarpImplI22BroadcastScaleMaskLoadIffbLm2EiE11DirectStoreIffEfLi1ELi1ELi2ELi2ELb1EL9Algorithm0EEvT_T0_ll_param_0+8];
	ld.param.u64 	%rd10, [_Z15SoftmaxWarpImplI22BroadcastScaleMaskLoadIffbLm2EiE11DirectStoreIffEfLi1ELi1ELi2ELi2ELb1EL9Algorithm0EEvT_T0_ll_param_0];
	ld.param.u64 	%rd20, [_Z15SoftmaxWarpImplI22BroadcastScaleMaskLoadIffbLm2EiE11DirectStoreIffEfLi1ELi1ELi2ELi2ELb1EL9Algorithm0EEvT_T0_ll_param_2];
	ld.param.u64 	%rd21, [_Z15SoftmaxWarpImplI22BroadcastScaleMaskLoadIffbLm2EiE11DirectStoreIffEfLi1ELi1ELi2ELi2ELb1EL9Algorithm0EEvT_T0_ll_param_3];
	cvta.to.global.u64 	%rd1, %rd10;
	cvta.to.global.u64 	%rd2, %rd11;
	cvta.to.global.u64 	%rd4, %rd18;
	setp.lt.s64 	%p1, %rd21, 3;
	@%p1 bra 	$L__BB209_2;
	mov.u64 	%rd22, $str;
	cvta.global.u64 	%rd23, %rd22;
	mov.u64 	%rd24, $str$1;
	cvta.global.u64 	%rd25, %rd24;
	mov.u64 	%rd26, __unnamed_205;
	cvta.global.u64 	%rd27, %rd26;
	{ // callseq 204, 0
	.param .b64 param0;
	st.param.b64 	[param0], %rd23;
	.param .b64 param1;
	st.param.b64 	[param1], %rd25;
	.param .b32 param2;
	st.param.b32 	[param2], 254;
	.param .b64 param3;
	st.param.b64 	[param3], %rd27;
	.param .b64 param4;
	st.param.b64 	[param4], 1;
	call.uni 
	__assertfail, 
	(
	param0, 
	param1, 
	param2, 
	param3, 
	param4
	);
	} // callseq 204
$L__BB209_2:
	mov.u32 	%r9, %ctaid.x;
	mov.u32 	%r10, %ntid.y;
	mov.u32 	%r11, %tid.y;
	mad.lo.s32 	%r12, %r9, %r10, %r11;
	mov.u32 	%r13, %nctaid.x;
	mul.lo.s32 	%r14, %r10, %r13;
	shl.b32 	%r4, %r14, 1;
	shl.b32 	%r15, %r12, 1;
	cvt.s64.s32 	%rd48, %r15;
	setp.le.s64 	%p2, %rd20, %rd48;
	@%p2 bra 	$L__BB209_13;
	mov.u32 	%r16, %tid.x;
	cvt.u64.u32 	%rd6, %r16;
	cvt.s64.s32 	%rd7, %r4;
$L__BB209_4:
	setp.le.s64 	%p3, %rd21, %rd6;
	mov.f32 	%f55, 0fFF800000;
	mov.f32 	%f56, %f55;
	@%p3 bra 	$L__BB209_6;
	setp.eq.s64 	%p4, %rd13, 1;
	setp.eq.s64 	%p5, %rd12, 1;
	mad.lo.s64 	%rd28, %rd17, %rd48, %rd6;
	cvt.u32.u64 	%r17, %rd28;
	div.s32 	%r18, %r17, %r5;
	mul.lo.s32 	%r19, %r18, %r5;
	sub.s32 	%r20, %r17, %r19;
	selp.b32 	%r21, 0, %r18, %p5;
	selp.b32 	%r22, 0, %r20, %p4;
	mul.lo.s32 	%r23, %r7, %r21;
	mad.lo.s32 	%r24, %r8, %r22, %r23;
	shl.b64 	%rd29, %rd28, 32;
	shr.s64 	%rd30, %rd29, 30;
	add.s64 	%rd31, %rd1, %rd30;
	ld.global.f32 	%f18, [%rd31];
	cvt.s64.s32 	%rd32, %r24;
	add.s64 	%rd33, %rd2, %rd32;
	ld.global.u8 	%rs1, [%rd33];
	setp.eq.s16 	%p6, %rs1, 0;
	mul.f32 	%f19, %f18, %f16;
	selp.f32 	%f56, %f15, %f19, %p6;
	max.f32 	%f55, %f56, 0fFF800000;
$L__BB209_6:
	mov.f32 	%f57, 0fFF800000;
	mov.f32 	%f58, %f57;
	@%p3 bra 	$L__BB209_8;
	setp.eq.s64 	%p8, %rd13, 1;
	setp.eq.s64 	%p9, %rd12, 1;
	mad.lo.s64 	%rd34, %rd17, %rd48, %rd17;
	add.s64 	%rd35, %rd34, %rd6;
	cvt.u32.u64 	%r25, %rd35;
	div.s32 	%r26, %r25, %r5;
	mul.lo.s32 	%r27, %r26, %r5;
	sub.s32 	%r28, %r25, %r27;
	selp.b32 	%r29, 0, %r26, %p9;
	selp.b32 	%r30, 0, %r28, %p8;
	mul.lo.s32 	%r31, %r7, %r29;
	mad.lo.s32 	%r32, %r8, %r30, %r31;
	shl.b64 	%rd36, %rd35, 32;
	shr.s64 	%rd37, %rd36, 30;
	add.s64 	%rd38, %rd1, %rd37;
	ld.global.f32 	%f21, [%rd38];
	cvt.s64.s32 	%rd39, %r32;
	add.s64 	%rd40, %rd2, %rd39;
	ld.global.u8 	%rs2, [%rd40];
	setp.eq.s16 	%p10, %rs2, 0;
	mul.f32 	%f22, %f21, %f16;
	selp.f32 	%f58, %f15, %f22, %p10;
	max.f32 	%f57, %f58, 0fFF800000;
$L__BB209_8:
	mov.b32 	%r33, %f55;
	shfl.sync.bfly.b32	%r34|%p12, %r33, 1, 31, -1;
	mov.b32 	%f23, %r34;
	max.f32 	%f24, %f55, %f23;
	mov.b32 	%r35, %f57;
	shfl.sync.bfly.b32	%r36|%p13, %r35, 1, 31, -1;
	mov.b32 	%f25, %r36;
	max.f32 	%f26, %f57, %f25;
	sub.f32 	%f27, %f56, %f24;
	fma.rn.f32 	%f28, %f27, 0f3BBB989D, 0f3F000000;
	cvt.sat.f32.f32 	%f29, %f28;
	mov.f32 	%f30, 0f4B400001;
	mov.f32 	%f31, 0f437C0000;
	fma.rm.f32 	%f32, %f29, %f31, %f30;
	add.f32 	%f33, %f32, 0fCB40007F;
	neg.f32 	%f34, %f33;
	fma.rn.f32 	%f35, %f27, 0f3FB8AA3B, %f34;
	fma.rn.f32 	%f36, %f27, 0f32A57060, %f35;
	mov.b32 	%r37, %f32;
	shl.b32 	%r38, %r37, 23;
	mov.b32 	%f37, %r38;
	ex2.approx.ftz.f32 	%f38, %f36;
	mul.f32 	%f39, %f38, %f37;
	add.f32 	%f40, %f39, 0f00000000;
	sub.f32 	%f41, %f58, %f26;
	fma.rn.f32 	%f42, %f41, 0f3BBB989D, 0f3F000000;
	cvt.sat.f32.f32 	%f43, %f42;
	fma.rm.f32 	%f44, %f43, %f31, %f30;
	add.f32 	%f45, %f44, 0fCB40007F;
	neg.f32 	%f46, %f45;
	fma.rn.f32 	%f47, %f41, 0f3FB8AA3B, %f46;
	fma.rn.f32 	%f48, %f41, 0f32A57060, %f47;
	mov.b32 	%r39, %f44;
	shl.b32 	%r40, %r39, 23;
	mov.b32 	%f49, %r40;
	ex2.approx.ftz.f32 	%f50, %f48;
	mul.f32 	%f11, %f50, %f49;
	add.f32 	%f51, %f11, 0f00000000;
	mov.b32 	%r41, %f40;
	shfl.sync.bfly.b32	%r42|%p14, %r41, 1, 31, -1;
	mov.b32 	%f52, %r42;
	add.f32 	%f53, %f40, %f52;
	mov.b32 	%r43, %f51;
	shfl.sync.bfly.b32	%r44|%p15, %r43, 1, 31, -1;
	mov.b32 	%f54, %r44;
	add.f32 	%f12, %f51, %f54;
	div.rn.f32 	%f13, %f39, %f53;
	@%p3 bra 	$L__BB209_10;
	mad.lo.s64 	%rd41, %rd48, %rd19, %rd6;
	shl.b64 	%rd42, %rd41, 2;
	add.s64 	%rd43, %rd4, %rd42;
	st.global.f32 	[%rd43], %f13;
$L__BB209_10:
	div.rn.f32 	%f14, %f11, %f12;
	@%p3 bra 	$L__BB209_12;
	mad.lo.s64 	%rd44, %rd19, %rd48, %rd19;
	add.s64 	%rd45, %rd44, %rd6;
	shl.b64 	%rd46, %rd45, 2;
	add.s64 	%rd47, %rd4, %rd46;
	st.global.f32 	[%rd47], %f14;
$L__BB209_12:
	add.s64 	%rd48, %rd48, %rd7;
	setp.lt.s64 	%p17, %rd48, %rd20;
	@%p17 bra 	$L__BB209_4;
$L__BB209_13:
	ret;

}
	// .globl	_Z15SoftmaxWarpImplI22BroadcastScaleMaskLoadIffbLm2EiE11DirectStoreIffEfLi1ELi1ELi2ELi1ELb0EL9Algorithm0EEvT_T0_ll
.visible .entry _Z15SoftmaxWarpImplI22BroadcastScaleMaskLoadIffbLm2EiE11DirectStoreIffEfLi1ELi1ELi2ELi1ELb0EL9Algorithm0EEvT_T0_ll(
	.param .align 8 .b8 _Z15SoftmaxWarpImplI22BroadcastScaleMaskLoadIffbLm2EiE11DirectStoreIffEfLi1ELi1ELi2ELi1ELb0EL9Algorithm0EEvT_T0_ll_param_0[88],
	.param .align 8 .b8 _Z15SoftmaxWarpImplI22BroadcastScaleMaskLoadIffbLm2EiE11DirectStoreIffEfLi1ELi1ELi2ELi1ELb0EL9Algorithm0EEvT_T0_ll_param_1[16],
	.param .u64 _Z15SoftmaxWarpImplI22BroadcastScaleMaskLoadIffbLm2EiE11DirectStoreIffEfLi1ELi1ELi2ELi1ELb0EL9Algorithm0EEvT_T0_ll_param_2,
	.param .u64 _Z15SoftmaxWarpImplI22BroadcastScaleMaskLoadIffbLm2EiE11DirectStoreIffEfLi1ELi1ELi2ELi1ELb0EL9Algorithm0EEvT_T0_ll_param_3
)
{
	.reg .pred 	%p<21>;
	.reg .b16 	%rs<4>;
	.reg .b32 	%r<60>;
	.reg .b32 	%f<72>;
	.reg .b64 	%rd<71>;

	ld.param.v2.f32 	{%f3, %f4}, [_Z15SoftmaxWarpImplI22BroadcastScaleMaskLoadIffbLm2EiE11DirectStoreIffEfLi1ELi1ELi2ELi1ELb0EL9Algorithm0EEvT_T0_ll_param_0+80];
	ld.param.u64 	%rd25, [_Z15SoftmaxWarpImplI22BroadcastScaleMaskLoadIffbLm2EiE11DirectStoreIffEfLi1ELi1ELi2ELi1ELb0EL9Algorithm0EEvT_T0_ll_param_0+72];
	ld.param.v2.u32 	{%r6, %r7}, [_Z15SoftmaxWarpImplI22BroadcastScaleMaskLoadIffbLm2EiE11DirectStoreIffEfLi1ELi1ELi2ELi1ELb0EL9Algorithm0EEvT_T0_ll_param_0+56];
	ld.param.v2.u32 	{%r4, %r5}, [_Z15SoftmaxWarpImplI22BroadcastScaleMaskLoadIffbLm2EiE11DirectStoreIffEfLi1ELi1ELi2ELi1ELb0EL9Algorithm0EEvT_T0_ll_param_0+40];
	ld.param.u64 	%rd21, [_Z15SoftmaxWarpImplI22BroadcastScaleMaskLoadIffbLm2EiE11DirectStoreIffEfLi1ELi1ELi2ELi1ELb0EL9Algorithm0EEvT_T0_ll_param_0+24];
	ld.param.u64 	%rd20, [_Z15SoftmaxWarpImplI22BroadcastScaleMaskLoadIffbLm2EiE11DirectStoreIffEfLi1ELi1ELi2ELi1ELb0EL9Algorithm0EEvT_T0_ll_param_0+16];
	ld.param.u64 	%rd4, [_Z15SoftmaxWarpImplI22BroadcastScaleMaskLoadIffbLm2EiE11DirectStoreIffEfLi1ELi1ELi2ELi1ELb0EL9Algorithm0EEvT_T0_ll_param_1+8];
	ld.param.u64 	%rd27, [_Z15SoftmaxWarpImplI22BroadcastScaleMaskLoadIffbLm2EiE11DirectStoreIffEfLi1ELi1ELi2ELi1ELb0EL9Algorithm0EEvT_T0_ll_param_1];
	ld.param.u64 	%rd19, [_Z15SoftmaxWarpImplI22BroadcastScaleMaskLoadIffbLm2EiE11DirectStoreIffEfLi1ELi1ELi2ELi1ELb0EL9Algorithm0EEvT_T0_ll_param_0+8];
	ld.param.u64 	%rd18, [_Z15SoftmaxWarpImplI22BroadcastScaleMaskLoadIffbLm2EiE11DirectStoreIffEfLi1ELi1ELi2ELi1ELb0EL9Algorithm0EEvT_T0_ll_param_0];
	ld.param.u64 	%rd26, [_Z15SoftmaxWarpImplI22BroadcastScaleMaskLoadIffbLm2EiE11DirectStoreIffEfLi1ELi1ELi2ELi1ELb0EL9Algorithm0EEvT_T0_ll_param_2];
	ld.param.u64 	%rd28, [_Z15SoftmaxWarpImplI22BroadcastScaleMaskLoadIffbLm2EiE11DirectStoreIffEfLi1ELi1ELi2ELi1ELb0EL9Algorithm0EEvT_T0_ll_param_3];
	cvta.to.global.u64 	%rd1, %rd18;
	cvta.to.global.u64 	%rd2, %rd19;
	cvta.to.global.u64 	%rd3, %rd27;
	setp.lt.s64 	%p1, %rd28, 3;
	@%p1 bra 	$L__BB210_2;
	mov.u64 	%rd29, $str;
	cvta.global.u64 	%rd30, %rd29;
	mov.u64 	%rd31, $str$1;
	cvta.global.u64 	%rd32, %rd31;
	mov.u64 	%rd33, __unnamed_206;
	cvta.global.u64 	%rd34, %rd33;
	{ // callseq 205, 0
	.param .b64 param0;
	st.param.b64 	[param0], %rd30;
	.param .b64 param1;
	st.param.b64 	[param1], %rd32;
	.param .b32 param2;
	st.param.b32 	[param2], 254;
	.param .b64 param3;
	st.param.b64 	[param3], %rd34;
	.param .b64 param4;
	st.param.b64 	[param4], 1;
	call.uni 
	__assertfail, 
	(
	param0, 
	param1, 
	param2, 
	param3, 
	param4
	);
	} // callseq 205
$L__BB210_2:
	mov.u32 	%r8, %ctaid.x;
	mov.u32 	%r9, %ntid.y;
	mov.u32 	%r10, %tid.y;
	mad.lo.s32 	%r11, %r8, %r9, %r10;
	mov.u32 	%r12, %nctaid.x;
	mul.lo.s32 	%r13, %r12, %r9;
	cvt.s64.s32 	%rd5, %r13;
	cvt.s64.s32 	%rd70, %r11;
	setp.le.s64 	%p2, %rd26, %rd70;
	@%p2 bra 	$L__BB210_10;
	mov.u32 	%r14, %tid.x;
	cvt.u64.u32 	%rd7, %r14;
	add.s64 	%rd8, %rd5, %rd70;
	max.s64 	%rd35, %rd26, %rd8;
	setp.lt.s64 	%p3, %rd8, %rd26;
	selp.u64 	%rd9, 1, 0, %p3;
	add.s64 	%rd36, %rd8, %rd9;
	sub.s64 	%rd10, %rd35, %rd36;
	or.b64  	%rd37, %rd10, %rd5;
	and.b64  	%rd38, %rd37, -4294967296;
	setp.ne.s64 	%p4, %rd38, 0;
	@%p4 bra 	$L__BB210_5;
	cvt.u32.u64 	%r15, %rd5;
	cvt.u32.u64 	%r16, %rd10;
	div.u32 	%r17, %r16, %r15;
	cvt.u64.u32 	%rd68, %r17;
	bra.uni 	$L__BB210_6;
$L__BB210_5:
	div.u64 	%rd68, %rd10, %rd5;
$L__BB210_6:
	add.s64 	%rd14, %rd68, %rd9;
	and.b64  	%rd39, %rd14, 1;
	setp.eq.b64 	%p5, %rd39, 1;
	@%p5 bra 	$L__BB210_8;
	mad.lo.s64 	%rd40, %rd25, %rd70, %rd7;
	cvt.u32.u64 	%r18, %rd40;
	div.s32 	%r19, %r18, %r4;
	mul.lo.s32 	%r20, %r19, %r4;
	sub.s32 	%r21, %r18, %r20;
	setp.eq.s64 	%p6, %rd20, 1;
	selp.b32 	%r22, 0, %r19, %p6;
	setp.eq.s64 	%p7, %rd21, 1;
	selp.b32 	%r23, 0, %r21, %p7;
	mul.lo.s32 	%r24, %r6, %r22;
	mad.lo.s32 	%r25, %r7, %r23, %r24;
	shl.b64 	%rd41, %rd40, 32;
	shr.s64 	%rd42, %rd41, 30;
	add.s64 	%rd43, %rd1, %rd42;
	ld.global.f32 	%f5, [%rd43];
	cvt.s64.s32 	%rd44, %r25;
	add.s64 	%rd45, %rd2, %rd44;
	ld.global.u8 	%rs1, [%rd45];
	setp.eq.s16 	%p8, %rs1, 0;
	mul.f32 	%f6, %f5, %f4;
	selp.f32 	%f7, %f3, %f6, %p8;
	max.f32 	%f8, %f7, 0fFF800000;
	mov.b32 	%r26, %f8;
	shfl.sync.bfly.b32	%r27|%p9, %r26, 1, 31, -1;
	mov.b32 	%f9, %r27;
	max.f32 	%f10, %f8, %f9;
	sub.f32 	%f11, %f7, %f10;
	fma.rn.f32 	%f12, %f11, 0f3BBB989D, 0f3F000000;
	cvt.sat.f32.f32 	%f13, %f12;
	mov.f32 	%f14, 0f4B400001;
	mov.f32 	%f15, 0f437C0000;
	fma.rm.f32 	%f16, %f13, %f15, %f14;
	add.f32 	%f17, %f16, 0fCB40007F;
	neg.f32 	%f18, %f17;
	fma.rn.f32 	%f19, %f11, 0f3FB8AA3B, %f18;
	fma.rn.f32 	%f20, %f11, 0f32A57060, %f19;
	mov.b32 	%r28, %f16;
	shl.b32 	%r29, %r28, 23;
	mov.b32 	%f21, %r29;
	ex2.approx.ftz.f32 	%f22, %f20;
	mul.f32 	%f23, %f22, %f21;
	add.f32 	%f24, %f23, 0f00000000;
	mov.b32 	%r30, %f24;
	shfl.sync.bfly.b32	%r31|%p10, %r30, 1, 31, -1;
	mov.b32 	%f25, %r31;
	add.f32 	%f26, %f24, %f25;
	div.rn.f32 	%f27, %f23, %f26;
	mad.lo.s64 	%rd46, %rd4, %rd70, %rd7;
	shl.b64 	%rd47, %rd46, 2;
	add.s64 	%rd48, %rd3, %rd47;
	st.global.f32 	[%rd48], %f27;
	mov.u64 	%rd70, %rd8;
$L__BB210_8:
	setp.eq.s64 	%p11, %rd14, 0;
	@%p11 bra 	$L__BB210_10;
$L__BB210_9:
	setp.eq.s64 	%p12, %rd21, 1;
	setp.eq.s64 	%p13, %rd20, 1;
	mad.lo.s64 	%rd49, %rd25, %rd70, %rd7;
	cvt.u32.u64 	%r32, %rd49;
	div.s32 	%r33, %r32, %r4;
	mul.lo.s32 	%r34, %r33, %r4;
	sub.s32 	%r35, %r32, %r34;
	selp.b32 	%r36, 0, %r33, %p13;
	selp.b32 	%r37, 0, %r35, %p12;
	mul.lo.s32 	%r38, %r6, %r36;
	mad.lo.s32 	%r39, %r7, %r37, %r38;
	shl.b64 	%rd50, %rd49, 32;
	shr.s64 	%rd51, %rd50, 30;
	add.s64 	%rd52, %rd1, %rd51;
	ld.global.f32 	%f28, [%rd52];
	cvt.s64.s32 	%rd53, %r39;
	add.s64 	%rd54, %rd2, %rd53;
	ld.global.u8 	%rs2, [%rd54];
	setp.eq.s16 	%p14, %rs2, 0;
	mul.f32 	%f29, %f28, %f4;
	selp.f32 	%f30, %f3, %f29, %p14;
	max.f32 	%f31, %f30, 0fFF800000;
	mov.b32 	%r40, %f31;
	shfl.sync.bfly.b32	%r41|%p15, %r40, 1, 31, -1;
	mov.b32 	%f32, %r41;
	max.f32 	%f33, %f31, %f32;
	sub.f32 	%f34, %f30, %f33;
	fma.rn.f32 	%f35, %f34, 0f3BBB989D, 0f3F000000;
	cvt.sat.f32.f32 	%f36, %f35;
	mov.f32 	%f37, 0f4B400001;
	mov.f32 	%f38, 0f437C0000;
	fma.rm.f32 	%f39, %f36, %f38, %f37;
	add.f32 	%f40, %f39, 0fCB40007F;
	neg.f32 	%f41, %f40;
	fma.rn.f32 	%f42, %f34, 0f3FB8AA3B, %f41;
	fma.rn.f32 	%f43, %f34, 0f32A57060, %f42;
	mov.b32 	%r42, %f39;
	shl.b32 	%r43, %r42, 23;
	mov.b32 	%f44, %r43;
	ex2.approx.ftz.f32 	%f45, %f43;
	mul.f32 	%f46, %f45, %f44;
	add.f32 	%f47, %f46, 0f00000000;
	mov.b32 	%r44, %f47;
	shfl.sync.bfly.b32	%r45|%p16, %r44, 1, 31, -1;
	mov.b32 	%f48, %r45;
	add.f32 	%f49, %f47, %f48;
	div.rn.f32 	%f50, %f46, %f49;
	mad.lo.s64 	%rd55, %rd70, %rd4, %rd7;
	shl.b64 	%rd56, %rd55, 2;
	add.s64 	%rd57, %rd3, %rd56;
	st.global.f32 	[%rd57], %f50;
	add.s64 	%rd58, %rd70, %rd5;
	mad.lo.s64 	%rd59, %rd25, %rd58, %rd7;
	cvt.u32.u64 	%r46, %rd59;
	div.s32 	%r47, %r46, %r4;
	mul.lo.s32 	%r48, %r47, %r4;
	sub.s32 	%r49, %r46, %r48;
	selp.b32 	%r50, 0, %r47, %p13;
	selp.b32 	%r51, 0, %r49, %p12;
	mul.lo.s32 	%r52, %r6, %r50;
	mad.lo.s32 	%r53, %r7, %r51, %r52;
	shl.b64 	%rd60, %rd59, 32;
	shr.s64 	%rd61, %rd60, 30;
	add.s64 	%rd62, %rd1, %rd61;
	ld.global.f32 	%f51, [%rd62];
	cvt.s64.s32 	%rd63, %r53;
	add.s64 	%rd64, %rd2, %rd63;
	ld.global.u8 	%rs3, [%rd64];
	setp.eq.s16 	%p17, %rs3, 0;
	mul.f32 	%f52, %f51, %f4;
	selp.f32 	%f53, %f3, %f52, %p17;
	max.f32 	%f54, %f53, 0fFF800000;
	mov.b32 	%r54, %f54;
	shfl.sync.bfly.b32	%r55|%p18, %r54, 1, 31, -1;
	mov.b32 	%f55, %r55;
	max.f32 	%f56, %f54, %f55;
	sub.f32 	%f57, %f53, %f56;
	fma.rn.f32 	%f58, %f57, 0f3BBB989D, 0f3F000000;
	cvt.sat.f32.f32 	%f59, %f58;
	fma.rm.f32 	%f60, %f59, %f38, %f37;
	add.f32 	%f61, %f60, 0fCB40007F;
	neg.f32 	%f62, %f61;
	fma.rn.f32 	%f63, %f57, 0f3FB8AA3B, %f62;
	fma.rn.f32 	%f64, %f57, 0f32A57060, %f63;
	mov.b32 	%r56, %f60;
	shl.b32 	%r57, %r56, 23;
	mov.b32 	%f65, %r57;
	ex2.approx.ftz.f32 	%f66, %f64;
	mul.f32 	%f67, %f66, %f65;
	add.f32 	%f68, %f67, 0f00000000;
	mov.b32 	%r58, %f68;
	shfl.sync.bfly.b32	%r59|%p19, %r58, 1, 31, -1;
	mov.b32 	%f69, %r59;
	add.f32 	%f70, %f68, %f69;
	div.rn.f32 	%f71, %f67, %f70;
	mad.lo.s64 	%rd65, %rd58, %rd4, %rd7;
	shl.b64 	%rd66, %rd65, 2;
	add.s64 	%rd67, %rd3, %rd66;
	st.global.f32 	[%rd67], %f71;
	add.s64 	%rd70, %rd58, %rd5;
	setp.lt.s64 	%p20, %rd70, %rd26;
	@%p20 bra 	$L__BB210_9;
$L__BB210_10:
	ret;

}
	// .globl	_Z15SoftmaxWarpImplI22BroadcastScaleMaskLoadIffbLm2EiE11DirectStoreIffEfLi1ELi1ELi2ELi1ELb1EL9Algorithm0EEvT_T0_ll
.visible .entry _Z15SoftmaxWarpImplI22BroadcastScaleMaskLoadIffbLm2EiE11DirectStoreIffEfLi1ELi1ELi2ELi1ELb1EL9Algorithm0EEvT_T0_ll(
	.param .align 8 .b8 _Z15SoftmaxWarpImplI22BroadcastScaleMaskLoadIffbLm2EiE11DirectStoreIffEfLi1ELi1ELi2ELi1ELb1EL9Algorithm0EEvT_T0_ll_param_0[88],
	.param .align 8 .b8 _Z15SoftmaxWarpImplI22BroadcastScaleMaskLoadIffbLm2EiE11DirectStoreIffEfLi1ELi1ELi2ELi1ELb1EL9Algorithm0EEvT_T0_ll_param_1[16],
	.param .u64 _Z15SoftmaxWarpImplI22BroadcastScaleMaskLoadIffbLm2EiE11DirectStoreIffEfLi1ELi1ELi2ELi1ELb1EL9Algorithm0EEvT_T0_ll_param_2,
	.param .u64 _Z15SoftmaxWarpImplI22BroadcastScaleMaskLoadIffbLm2EiE11DirectStoreIffEfLi1ELi1ELi2ELi1ELb1EL9Algorithm0EEvT_T0_ll_param_3
)
{
	.reg .pred 	%p<29>;
	.reg .b16 	%rs<4>;
	.reg .b32 	%r<60>;
	.reg .b32 	%f<89>;
	.reg .b64 	%rd<71>;

	ld.param.u64 	%rd27, [_Z15SoftmaxWarpImplI22BroadcastScaleMaskLoadIffbLm2EiE11DirectStoreIffEfLi1ELi1ELi2ELi1ELb1EL9Algorithm0EEvT_T0_ll_param_1+8];
	ld.param.v2.f32 	{%f18, %f19}, [_Z15SoftmaxWarpImplI22BroadcastScaleMaskLoadIffbLm2EiE11DirectStoreIffEfLi1ELi1ELi2ELi1ELb1EL9Algorithm0EEvT_T0_ll_param_0+80];
	ld.param.u64 	%rd25, [_Z15SoftmaxWarpImplI22BroadcastScaleMaskLoadIffbLm2EiE11DirectStoreIffEfLi1ELi1ELi2ELi1ELb1EL9Algorithm0EEvT_T0_ll_param_0+72];
	ld.param.v2.u32 	{%r6, %r7}, [_Z15SoftmaxWarpImplI22BroadcastScaleMaskLoadIffbLm2EiE11DirectStoreIffEfLi1ELi1ELi2ELi1ELb1EL9Algorithm0EEvT_T0_ll_param_0+56];
	ld.param.v2.u32 	{%r4, %r5}, [_Z15SoftmaxWarpImplI22BroadcastScaleMaskLoadIffbLm2EiE11DirectStoreIffEfLi1ELi1ELi2ELi1ELb1EL9Algorithm0EEvT_T0_ll_param_0+40];
	ld.param.u64 	%rd21, [_Z15SoftmaxWarpImplI22BroadcastScaleMaskLoadIffbLm2EiE11DirectStoreIffEfLi1ELi1ELi2ELi1ELb1EL9Algorithm0EEvT_T0_ll_param_0+24];
	ld.param.u64 	%rd20, [_Z15SoftmaxWarpImplI22BroadcastScaleMaskLoadIffbLm2EiE11DirectStoreIffEfLi1ELi1ELi2ELi1ELb1EL9Algorithm0EEvT_T0_ll_param_0+16];
	ld.param.u64 	%rd26, [_Z15SoftmaxWarpImplI22BroadcastScaleMaskLoadIffbLm2EiE11DirectStoreIffEfLi1ELi1ELi2ELi1ELb1EL9Algorithm0EEvT_T0_ll_param_1];
	ld.param.u64 	%rd19, [_Z15SoftmaxWarpImplI22BroadcastScaleMaskLoadIffbLm2EiE11DirectStoreIffEfLi1ELi1ELi2ELi1ELb1EL9Algorithm0EEvT_T0_ll_param_0+8];
	ld.param.u64 	%rd18, [_Z15SoftmaxWarpImplI22BroadcastScaleMaskLoadIffbLm2EiE11DirectStoreIffEfLi1ELi1ELi2ELi1ELb1EL9Algorithm0EEvT_T0_ll_param_0];
	ld.param.u64 	%rd28, [_Z15SoftmaxWarpImplI22BroadcastScaleMaskLoadIffbLm2EiE11DirectStoreIffEfLi1ELi1ELi2ELi1ELb1EL9Algorithm0EEvT_T0_ll_param_2];
	ld.param.u64 	%rd29, [_Z15SoftmaxWarpImplI22BroadcastScaleMaskLoadIffbLm2EiE11DirectStoreIffEfLi1ELi1ELi2ELi1ELb1EL9Algorithm0EEvT_T0_ll_param_3];
	cvta.to.global.u64 	%rd1, %rd18;
	cvta.to.global.u64 	%rd2, %rd19;
	cvta.to.global.u64 	%rd3, %rd26;
	setp.lt.s64 	%p1, %rd29, 3;
	@%p1 bra 	$L__BB211_2;
	mov.u64 	%rd30, $str;
	cvta.global.u64 	%rd31, %rd30;
	mov.u64 	%rd32, $str$1;
	cvta.global.u64 	%rd33, %rd32;
	mov.u64 	%rd34, __unnamed_207;
	cvta.global.u64 	%rd35, %rd34;
	{ // callseq 206, 0
	.param .b64 param0;
	st.param.b64 	[param0], %rd31;
	.param .b64 param1;
	st.param.b64 	[param1], %rd33;
	.param .b32 param2;
	st.param.b32 	[param2], 254;
	.param .b64 param3;
	st.param.b64 	[param3], %rd35;
	.param .b64 param4;
	st.param.b64 	[param4], 1;
	call.uni 
	__assertfail, 
	(
	param0, 
	param1, 
	param2, 
	param3, 
	param4
	);
	} // callseq 206
$L__BB211_2:
	mov.u32 	%r8, %ctaid.x;
	mov.u32 	%r9, %ntid.y;
	mov.u32 	%r10, %tid.y;
	mad.lo.s32 	%r11, %r8, %r9, %r10;
	mov.u32 	%r12, %nctaid.x;
	mul.lo.s32 	%r13, %r12, %r9;
	cvt.s64.s32 	%rd4, %r13;
	cvt.s64.s32 	%rd5, %r11;
	setp.le.s64 	%p2, %rd28, %rd5;
	@%p2 bra 	$L__BB211_21;
	mov.u32 	%r14, %tid.x;
	cvt.u64.u32 	%rd6, %r14;
	add.s64 	%rd7, %rd4, %rd5;
	max.s64 	%rd36, %rd28, %rd7;
	setp.lt.s64 	%p3, %rd7, %rd28;
	selp.u64 	%rd8, 1, 0, %p3;
	add.s64 	%rd37, %rd7, %rd8;
	sub.s64 	%rd9, %rd36, %rd37;
	or.b64  	%rd38, %rd9, %rd4;
	and.b64  	%rd39, %rd38, -4294967296;
	setp.ne.s64 	%p4, %rd39, 0;
	@%p4 bra 	$L__BB211_5;
	cvt.u32.u64 	%r15, %rd4;
	cvt.u32.u64 	%r16, %rd9;
	div.u32 	%r17, %r16, %r15;
	cvt.u64.u32 	%rd68, %r17;
	bra.uni 	$L__BB211_6;
$L__BB211_5:
	div.u64 	%rd68, %rd9, %rd4;
$L__BB211_6:
	add.s64 	%rd13, %rd68, %rd8;
	and.b64  	%rd40, %rd13, 1;
	setp.eq.b64 	%p5, %rd40, 1;
	mov.u64 	%rd70, %rd5;
	@%p5 bra 	$L__BB211_11;
	setp.le.s64 	%p6, %rd29, %rd6;
	mov.f32 	%f83, 0fFF800000;
	mov.f32 	%f84, %f83;
	@%p6 bra 	$L__BB211_9;
	mad.lo.s64 	%rd41, %rd25, %rd5, %rd6;
	cvt.u32.u64 	%r18, %rd41;
	div.s32 	%r19, %r18, %r4;
	mul.lo.s32 	%r20, %r19, %r4;
	sub.s32 	%r21, %r18, %r20;
	setp.eq.s64 	%p7, %rd20, 1;
	selp.b32 	%r22, 0, %r19, %p7;
	setp.eq.s64 	%p8, %rd21, 1;
	selp.b32 	%r23, 0, %r21, %p8;
	mul.lo.s32 	%r24, %r6, %r22;
	mad.lo.s32 	%r25, %r7, %r23, %r24;
	shl.b64 	%rd42, %rd41, 32;
	shr.s64 	%rd43, %rd42, 30;
	add.s64 	%rd44, %rd1, %rd43;
	ld.global.f32 	%f21, [%rd44];
	cvt.s64.s32 	%rd45, %r25;
	add.s64 	%rd46, %rd2, %rd45;
	ld.global.u8 	%rs1, [%rd46];
	setp.eq.s16 	%p9, %rs1, 0;
	mul.f32 	%f22, %f21, %f19;
	selp.f32 	%f83, %f18, %f22, %p9;
	max.f32 	%f84, %f83, 0fFF800000;
$L__BB211_9:
	mov.b32 	%r26, %f84;
	shfl.sync.bfly.b32	%r27|%p11, %r26, 1, 31, -1;
	mov.b32 	%f23, %r27;
	max.f32 	%f24, %f84, %f23;
	sub.f32 	%f25, %f83, %f24;
	fma.rn.f32 	%f26, %f25, 0f3BBB989D, 0f3F000000;
	cvt.sat.f32.f32 	%f27, %f26;
	mov.f32 	%f28, 0f4B400001;
	mov.f32 	%f29, 0f437C0000;
	fma.rm.f32 	%f30, %f27, %f29, %f28;
	add.f32 	%f31, %f30, 0fCB40007F;
	neg.f32 	%f32, %f31;
	fma.rn.f32 	%f33, %f25, 0f3FB8AA3B, %f32;
	fma.rn.f32 	%f34, %f25, 0f32A57060, %f33;
	mov.b32 	%r28, %f30;
	shl.b32 	%r29, %r28, 23;
	mov.b32 	%f35, %r29;
	ex2.approx.ftz.f32 	%f36, %f34;
	mul.f32 	%f37, %f36, %f35;
	add.f32 	%f38, %f37, 0f00000000;
	mov.b32 	%r30, %f38;
	shfl.sync.bfly.b32	%r31|%p12, %r30, 1, 31, -1;
	mov.b32 	%f39, %r31;
	add.f32 	%f40, %f38, %f39;
	div.rn.f32 	%f7, %f37, %f40;
	mov.u64 	%rd70, %rd7;
	@%p6 bra 	$L__BB211_11;
	mad.lo.s64 	%rd47, %rd27, %rd5, %rd6;
	shl.b64 	%rd48, %rd47, 2;
	add.s64 	%rd49, %rd3, %rd48;
	st.global.f32 	[%rd49], %f7;
$L__BB211_11:
	setp.eq.s64 	%p13, %rd13, 0;
	@%p13 bra 	$L__BB211_21;
$L__BB211_12:
	setp.le.s64 	%p14, %rd29, %rd6;
	mov.f32 	%f85, 0fFF800000;
	mov.f32 	%f86, %f85;
	@%p14 bra 	$L__BB211_14;
	setp.eq.s64 	%p15, %rd21, 1;
	setp.eq.s64 	%p16, %rd20, 1;
	mad.lo.s64 	%rd50, %rd25, %rd70, %rd6;
	cvt.u32.u64 	%r32, %rd50;
	div.s32 	%r33, %r32, %r4;
	mul.lo.s32 	%r34, %r33, %r4;
	sub.s32 	%r35, %r32, %r34;
	selp.b32 	%r36, 0, %r33, %p16;
	selp.b32 	%r37, 0, %r35, %p15;
	mul.lo.s32 	%r38, %r6, %r36;
	mad.lo.s32 	%r39, %r7, %r37, %r38;
	shl.b64 	%rd51, %rd50, 32;
	shr.s64 	%rd52, %rd51, 30;
	add.s64 	%rd53, %rd1, %rd52;
	ld.global.f32 	%f42, [%rd53];
	cvt.s64.s32 	%rd54, %r39;
	add.s64 	%rd55, %rd2, %rd54;
	ld.global.u8 	%rs2, [%rd55];
	setp.eq.s16 	%p17, %rs2, 0;
	mul.f32 	%f43, %f42, %f19;
	selp.f32 	%f85, %f18, %f43, %p17;
	max.f32 	%f86, %f85, 0fFF800000;
$L__BB211_14:
	mov.b32 	%r40, %f86;
	shfl.sync.bfly.b32	%r41|%p19, %r40, 1, 31, -1;
	mov.b32 	%f44, %r41;
	max.f32 	%f45, %f86, %f44;
	sub.f32 	%f46, %f85, %f45;
	fma.rn.f32 	%f47, %f46, 0f3BBB989D, 0f3F000000;
	cvt.sat.f32.f32 	%f48, %f47;
	mov.f32 	%f49, 0f4B400001;
	mov.f32 	%f50, 0f437C0000;
	fma.rm.f32 	%f51, %f48, %f50, %f49;
	add.f32 	%f52, %f51, 0fCB40007F;
	neg.f32 	%f53, %f52;
	fma.rn.f32 	%f54, %f46, 0f3FB8AA3B, %f53;
	fma.rn.f32 	%f55, %f46, 0f32A57060, %f54;
	mov.b32 	%r42, %f51;
	shl.b32 	%r43, %r42, 23;
	mov.b32 	%f56, %r43;
	ex2.approx.ftz.f32 	%f57, %f55;
	mul.f32 	%f58, %f57, %f56;
	add.f32 	%f59, %f58, 0f00000000;
	mov.b32 	%r44, %f59;
	shfl.sync.bfly.b32	%r45|%p20, %r44, 1, 31, -1;
	mov.b32 	%f60, %r45;
	add.f32 	%f61, %f59, %f60;
	div.rn.f32 	%f12, %f58, %f61;
	@%p14 bra 	$L__BB211_16;
	mad.lo.s64 	%rd56, %rd70, %rd27, %rd6;
	shl.b64 	%rd57, %rd56, 2;
	add.s64 	%rd58, %rd3, %rd57;
	st.global.f32 	[%rd58], %f12;
$L__BB211_16:
	add.s64 	%rd16, %rd70, %rd4;
	mov.f32 	%f87, 0fFF800000;
	mov.f32 	%f88, %f87;
	@%p14 bra 	$L__BB211_18;
	setp.eq.s64 	%p22, %rd21, 1;
	setp.eq.s64 	%p23, %rd20, 1;
	mad.lo.s64 	%rd59, %rd25, %rd16, %rd6;
	cvt.u32.u64 	%r46, %rd59;
	div.s32 	%r47, %r46, %r4;
	mul.lo.s32 	%r48, %r47, %r4;
	sub.s32 	%r49, %r46, %r48;
	selp.b32 	%r50, 0, %r47, %p23;
	selp.b32 	%r51, 0, %r49, %p22;
	mul.lo.s32 	%r52, %r6, %r50;
	mad.lo.s32 	%r53, %r7, %r51, %r52;
	shl.b64 	%rd60, %rd59, 32;
	shr.s64 	%rd61, %rd60, 30;
	add.s64 	%rd62, %rd1, %rd61;
	ld.global.f32 	%f63, [%rd62];
	cvt.s64.s32 	%rd63, %r53;
	add.s64 	%rd64, %rd2, %rd63;
	ld.global.u8 	%rs3, [%rd64];
	setp.eq.s16 	%p24, %rs3, 0;
	mul.f32 	%f64, %f63, %f19;
	selp.f32 	%f87, %f18, %f64, %p24;
	max.f32 	%f88, %f87, 0fFF800000;
$L__BB211_18:
	mov.b32 	%r54, %f88;
	shfl.sync.bfly.b32	%r55|%p26, %r54, 1, 31, -1;
	mov.b32 	%f65, %r55;
	max.f32 	%f66, %f88, %f65;
	sub.f32 	%f67, %f87, %f66;
	fma.rn.f32 	%f68, %f67, 0f3BBB989D, 0f3F000000;
	cvt.sat.f32.f32 	%f69, %f68;
	mov.f32 	%f70, 0f4B400001;
	mov.f32 	%f71, 0f437C0000;
	fma.rm.f32 	%f72, %f69, %f71, %f70;
	add.f32 	%f73, %f72, 0fCB40007F;
	neg.f32 	%f74, %f73;
	fma.rn.f32 	%f75, %f67, 0f3FB8AA3B, %f74;
	fma.rn.f32 	%f76, %f67, 0f32A57060, %f75;
	mov.b32 	%r56, %f72;
	shl.b32 	%r57, %r56, 23;
	mov.b32 	%f77, %r57;
	ex2.approx.ftz.f32 	%f78, %f76;
	mul.f32 	%f79, %f78, %f77;
	add.f32 	%f80, %f79, 0f00000000;
	mov.b32 	%r58, %f80;
	shfl.sync.bfly.b32	%r59|%p27, %r58, 1, 31, -1;
	mov.b32 	%f81, %r59;
	add.f32 	%f82, %f80, %f81;
	div.rn.f32 	%f17, %f79, %f82;
	@%p14 bra 	$L__BB211_20;
	mad.lo.s64 	%rd65, %rd16, %rd27, %rd6;
	shl.b64 	%rd66, %rd65, 2;
	add.s64 	%rd67, %rd3, %rd66;
	st.global.f32 	[%rd67], %f17;
$L__BB211_20:
	add.s64 	%rd70, %rd16, %rd4;
	setp.lt.s64 	%p28, %rd70, %rd28;
	@%p28 bra 	$L__BB211_12;
$L__BB211_21:
	ret;

}
	// .globl	_Z15SoftmaxWarpImplI22BroadcastScaleMaskLoadIffbLm2EiE11DirectStoreIffEfLi1ELi1ELi4ELi2ELb0EL9Algorithm0EEvT_T0_ll
.visible .entry _Z15SoftmaxWarpImplI22BroadcastScaleMaskLoadIffbLm2EiE11DirectStoreIffEfLi1ELi1ELi4ELi2ELb0EL9Algorithm0EEvT_T0_ll(
	.param .align 8 .b8 _Z15SoftmaxWarpImplI22BroadcastScaleMaskLoadIffbLm2EiE11DirectStoreIffEfLi1ELi1ELi4ELi2ELb0EL9Algorithm0EEvT_T0_ll_param_0[88],
	.param .align 8 .b8 _Z15SoftmaxWarpImplI22BroadcastScaleMaskLoadIffbLm2EiE11DirectStoreIffEfLi1ELi1ELi4ELi2ELb0EL9Algorithm0EEvT_T0_ll_param_1[16],
	.param .u64 _Z15SoftmaxWarpImplI22BroadcastScaleMaskLoadIffbLm2EiE11DirectStoreIffEfLi1ELi1ELi4ELi2ELb0EL9Algorithm0EEvT_T0_ll_param_2,
	.param .u64 _Z15SoftmaxWarpImplI22BroadcastScaleMaskLoadIffbLm2EiE11DirectStoreIffEfLi1ELi1ELi4ELi2ELb0EL9Algorithm0EEvT_T0_ll_param_3
)
{
	.reg .pred 	%p<16>;
	.reg .b16 	%rs<3>;
	.reg .b32 	%r<53>;
	.reg .b32 	%f<57>;
	.reg .b64 	%rd<48>;

	ld.param.v2.f32 	{%f3, %f4}, [_Z15SoftmaxWarpImplI22BroadcastScaleMaskLoadIffbLm2EiE11DirectStoreIffEfLi1ELi1ELi4ELi2ELb0EL9Algorithm0EEvT_T0_ll_param_0+80];
	ld.param.u64 	%rd21, [_Z15SoftmaxWarpImplI22BroadcastScaleMaskLoadIffbLm2EiE11DirectStoreIffEfLi1ELi1ELi4ELi2ELb0EL9Algorithm0EEvT_T0_ll_param_0+72];
	ld.param.v2.u32 	{%r7, %r8}, [_Z15SoftmaxWarpImplI22BroadcastScaleMaskLoadIffbLm2EiE11DirectStoreIffEfLi1ELi1ELi4ELi2ELb0EL9Algorithm0EEvT_T0_ll_param_0+56];
	ld.param.v2.u32 	{%r5, %r6}, [_Z15SoftmaxWarpImplI22BroadcastScaleMaskLoadIffbLm2EiE11DirectStoreIffEfLi1ELi1ELi4ELi2ELb0EL9Algorithm0EEvT_T0_ll_param_0+40];
	ld.param.u64 	%rd17, [_Z15SoftmaxWarpImplI22BroadcastScaleMaskLoadIffbLm2EiE11DirectStoreIffEfLi1ELi1ELi4ELi2ELb0EL9Algorithm0EEvT_T0_ll_param_0+24];
	ld.param.u64 	%rd16, [_Z15SoftmaxWarpImplI22BroadcastScaleMaskLoadIffbLm2EiE11DirectStoreIffEfLi1ELi1ELi4ELi2ELb0EL9Algorithm0EEvT_T0_ll_param_0+16];
	ld.param.u64 	%rd15, [_Z15SoftmaxWarpImplI22BroadcastScaleMaskLoadIffbLm2EiE11DirectStoreIffEfLi1ELi1ELi4ELi2ELb0EL9Algorithm0EEvT_T0_ll_param_0+8];
	ld.param.u64 	%rd14, [_Z15SoftmaxWarpImplI22BroadcastScaleMaskLoadIffbLm2EiE11DirectStoreIffEfLi1ELi1ELi4ELi2ELb0EL9Algorithm0EEvT_T0_ll_param_0];
	ld.param.u64 	%rd4, [_Z15SoftmaxWarpImplI22BroadcastScaleMaskLoadIffbLm2EiE11DirectStoreIffEfLi1ELi1ELi4ELi2ELb0EL9Algorithm0EEvT_T0_ll_param_1];
	ld.param.u64 	%rd5, [_Z15SoftmaxWarpImplI22BroadcastScaleMaskLoadIffbLm2EiE11DirectStoreIffEfLi1ELi1ELi4ELi2ELb0EL9Algorithm0EEvT_T0_ll_param_1+8];
	ld.param.u64 	%rd22, [_Z15SoftmaxWarpImplI22BroadcastScaleMaskLoadIffbLm2EiE11DirectStoreIffEfLi1ELi1ELi4ELi2ELb0EL9Algorithm0EEvT_T0_ll_param_2];
	ld.param.u64 	%rd23, [_Z15SoftmaxWarpImplI22BroadcastScaleMaskLoadIffbLm2EiE11DirectStoreIffEfLi1ELi1ELi4ELi2ELb0EL9Algorithm0EEvT_T0_ll_param_3];
	setp.lt.s64 	%p1, %rd23, 5;
	@%p1 bra 	$L__BB212_2;
	mov.u64 	%rd24, $str;
	cvta.global.u64 	%rd25, %rd24;
	mov.u64 	%rd26, $str$1;
	cvta.global.u64 	%rd27, %rd26;
	mov.u64 	%rd28, __unnamed_208;
	cvta.global.u64 	%rd29, %rd28;
	{ // callseq 207, 0
	.param .b64 param0;
	st.param.b64 	[param0], %rd25;
	.param .b64 param1;
	st.param.b64 	[param1], %rd27;
	.param .b32 param2;
	st.param.b32 	[param2], 254;
	.param .b64 param3;
	st.param.b64 	[param3], %rd29;
	.param .b64 param4;
	st.param.b64 	[param4], 1;
	call.uni 
	__assertfail, 
	(
	param0, 
	param1, 
	param2, 
	param3, 
	param4
	);
	} // callseq 207
$L__BB212_2:
	mov.u32 	%r9, %ctaid.x;
	mov.u32 	%r10, %ntid.y;
	mov.u32 	%r11, %tid.y;
	mad.lo.s32 	%r12, %r9, %r10, %r11;
	mov.u32 	%r13, %nctaid.x;
	mul.lo.s32 	%r14, %r10, %r13;
	shl.b32 	%r4, %r14, 1;
	shl.b32 	%r15, %r12, 1;
	cvt.s64.s32 	%rd47, %r15;
	setp.le.s64 	%p2, %rd22, %rd47;
	@%p2 bra 	$L__BB212_5;
	cvta.to.global.u64 	%rd7, %rd14;
	cvta.to.global.u64 	%rd8, %rd15;
	mov.u32 	%r16, %tid.x;
	cvt.u64.u32 	%rd9, %r16;
	cvta.to.global.u64 	%rd10, %rd4;
	cvt.s64.s32 	%rd11, %r4;
$L__BB212_4:
	setp.eq.s64 	%p3, %rd17, 1;
	setp.eq.s64 	%p4, %rd16, 1;
	mad.lo.s64 	%rd30, %rd21, %rd47, %rd9;
	cvt.u32.u64 	%r17, %rd30;
	div.s32 	%r18, %r17, %r5;
	mul.lo.s32 	%r19, %r18, %r5;
	sub.s32 	%r20, %r17, %r19;
	selp.b32 	%r21, 0, %r18, %p4;
	selp.b32 	%r22, 0, %r20, %p3;
	mul.lo.s32 	%r23, %r7, %r21;
	mad.lo.s32 	%r24, %r8, %r22, %r23;
	shl.b64 	%rd31, %rd30, 32;
	shr.s64 	%rd32, %rd31, 30;
	add.s64 	%rd33, %rd7, %rd32;
	ld.global.f32 	%f5, [%rd33];
	cvt.s64.s32 	%rd34, %r24;
	add.s64 	%rd35, %rd8, %rd34;
	ld.global.u8 	%rs1, [%rd35];
	setp.eq.s16 	%p5, %rs1, 0;
	mul.f32 	%f6, %f5, %f4;
	selp.f32 	%f7, %f3, %f6, %p5;
	max.f32 	%f8, %f7, 0fFF800000;
	add.s64 	%rd36, %rd30, %rd21;
	cvt.u32.u64 	%r25, %rd36;
	div.s32 	%r26, %r25, %r5;
	mul.lo.s32 	%r27, %r26, %r5;
	sub.s32 	%r28, %r25, %r27;
	selp.b32 	%r29, 0, %r26, %p4;
	selp.b32 	%r30, 0, %r28, %p3;
	mul.lo.s32 	%r31, %r7, %r29;
	mad.lo.s32 	%r32, %r8, %r30, %r31;
	shl.b64 	%rd37, %rd36, 32;
	shr.s64 	%rd38, %rd37, 30;
	add.s64 	%rd39, %rd7, %rd38;
	ld.global.f32 	%f9, [%rd39];
	cvt.s64.s32 	%rd40, %r32;
	add.s64 	%rd41, %rd8, %rd40;
	ld.global.u8 	%rs2, [%rd41];
	setp.eq.s16 	%p6, %rs2, 0;
	mul.f32 	%f10, %f9, %f4;
	selp.f32 	%f11, %f3, %f10, %p6;
	max.f32 	%f12, %f11, 0fFF800000;
	mov.b32 	%r33, %f8;
	shfl.sync.bfly.b32	%r34|%p7, %r33, 2, 31, -1;
	mov.b32 	%f13, %r34;
	max.f32 	%f14, %f8, %f13;
	mov.b32 	%r35, %f14;
	shfl.sync.bfly.b32	%r36|%p8, %r35, 1, 31, -1;
	mov.b32 	%f15, %r36;
	max.f32 	%f16, %f14, %f15;
	mov.b32 	%r37, %f12;
	shfl.sync.bfly.b32	%r38|%p9, %r37, 2, 31, -1;
	mov.b32 	%f17, %r38;
	max.f32 	%f18, %f12, %f17;
	mov.b32 	%r39, %f18;
	shfl.sync.bfly.b32	%r40|%p10, %r39, 1, 31, -1;
	mov.b32 	%f19, %r40;
	max.f32 	%f20, %f18, %f19;
	sub.f32 	%f21, %f7, %f16;
	fma.rn.f32 	%f22, %f21, 0f3BBB989D, 0f3F000000;
	cvt.sat.f32.f32 	%f23, %f22;
	mov.f32 	%f24, 0f4B400001;
	mov.f32 	%f25, 0f437C0000;
	fma.rm.f32 	%f26, %f23, %f25, %f24;
	add.f32 	%f27, %f26, 0fCB40007F;
	neg.f32 	%f28, %f27;
	fma.rn.f32 	%f29, %f21, 0f3FB8AA3B, %f28;
	fma.rn.f32 	%f30, %f21, 0f32A57060, %f29;
	mov.b32 	%r41, %f26;
	shl.b32 	%r42, %r41, 23;
	mov.b32 	%f31, %r42;
	ex2.approx.ftz.f32 	%f32, %f30;
	mul.f32 	%f33, %f32, %f31;
	add.f32 	%f34, %f33, 0f00000000;
	sub.f32 	%f35, %f11, %f20;
	fma.rn.f32 	%f36, %f35, 0f3BBB989D, 0f3F000000;
	cvt.sat.f32.f32 	%f37, %f36;
	fma.rm.f32 	%f38, %f37, %f25, %f24;
	add.f32 	%f39, %f38, 0fCB40007F;
	neg.f32 	%f40, %f39;
	fma.rn.f32 	%f41, %f35, 0f3FB8AA3B, %f40;
	fma.rn.f32 	%f42, %f35, 0f32A57060, %f41;
	mov.b32 	%r43, %f38;
	shl.b32 	%r44, %r43, 23;
	mov.b32 	%f43, %r44;
	ex2.approx.ftz.f32 	%f44, %f42;
	mul.f32 	%f45, %f44, %f43;
	add.f32 	%f46, %f45, 0f00000000;
	mov.b32 	%r45, %f34;
	shfl.sync.bfly.b32	%r46|%p11, %r45, 2, 31, -1;
	mov.b32 	%f47, %r46;
	add.f32 	%f48, %f34, %f47;
	mov.b32 	%r47, %f48;
	shfl.sync.bfly.b32	%r48|%p12, %r47, 1, 31, -1;
	mov.b32 	%f49, %r48;
	add.f32 	%f50, %f48, %f49;
	mov.b32 	%r49, %f46;
	shfl.sync.bfly.b32	%r50|%p13, %r49, 2, 31, -1;
	mov.b32 	%f51, %r50;
	add.f32 	%f52, %f46, %f51;
	mov.b32 	%r51, %f52;
	shfl.sync.bfly.b32	%r52|%p14, %r51, 1, 31, -1;
	mov.b32 	%f53, %r52;
	add.f32 	%f54, %f52, %f53;
	div.rn.f32 	%f55, %f33, %f50;
	mad.lo.s64 	%rd42, %rd47, %rd5, %rd9;
	shl.b64 	%rd43, %rd42, 2;
	add.s64 	%rd44, %rd10, %rd43;
	st.global.f32 	[%rd44], %f55;
	div.rn.f32 	%f56, %f45, %f54;
	shl.b64 	%rd45, %rd5, 2;
	add.s64 	%rd46, %rd44, %rd45;
	st.global.f32 	[%rd46], %f56;
	add.s64 	%rd47, %rd47, %rd11;
	setp.lt.s64 	%p15, %rd47, %rd22;
	@%p15 bra 	$L__BB212_4;
$L__BB212_5:
	ret;

}
	// .globl	_Z15SoftmaxWarpImplI22BroadcastScaleMaskLoadIffbLm2EiE11DirectStoreIffEfLi1ELi1ELi4ELi2ELb1EL9Algorithm0EEvT_T0_ll
.visible .entry _Z15SoftmaxWarpImplI22BroadcastScaleMaskLoadIffbLm2EiE11DirectStoreIffEfLi1ELi1ELi4ELi2ELb1EL9Algorithm0EEvT_T0_ll(
	.param .align 8 .b8 _Z15SoftmaxWarpImplI22BroadcastScaleMaskLoadIffbLm2EiE11DirectStoreIffEfLi1ELi1ELi4ELi2ELb1EL9Algorithm0EEvT_T0_ll_param_0[88],
	.param .align 8 .b8 _Z15SoftmaxWarpImplI22BroadcastScaleMaskLoadIffbLm2EiE11DirectStoreIffEfLi1ELi1ELi4ELi2ELb1EL9Algorithm0EEvT_T0_ll_param_1[16],
	.param .u64 _Z15SoftmaxWarpImplI22BroadcastScaleMaskLoadIffbLm2EiE11DirectStoreIffEfLi1ELi1ELi4ELi2ELb1EL9Algorithm0EEvT_T0_ll_param_2,
	.param .u64 _Z15SoftmaxWarpImplI22BroadcastScaleMaskLoadIffbLm2EiE11DirectStoreIffEfLi1ELi1ELi4ELi2ELb1EL9Algorithm0EEvT_T0_ll_param_3
)
{
	.reg .pred 	%p<22>;
	.reg .b16 	%rs<3>;
	.reg .b32 	%r<53>;
	.reg .b32 	%f<67>;
	.reg .b64 	%rd<49>;

	ld.param.u64 	%rd19, [_Z15SoftmaxWarpImplI22BroadcastScaleMaskLoadIffbLm2EiE11DirectStoreIffEfLi1ELi1ELi4ELi2ELb1EL9Algorithm0EEvT_T0_ll_param_1+8];
	ld.param.v2.f32 	{%f15, %f16}, [_Z15SoftmaxWarpImplI22BroadcastScaleMaskLoadIffbLm2EiE11DirectStoreIffEfLi1ELi1ELi4ELi2ELb1EL9Algorithm0EEvT_T0_ll_param_0+80];
	ld.param.u64 	%rd17, [_Z15SoftmaxWarpImplI22BroadcastScaleMaskLoadIffbLm2EiE11DirectStoreIffEfLi1ELi1ELi4ELi2ELb1EL9Algorithm0EEvT_T0_ll_param_0+72];
	ld.param.v2.u32 	{%r7, %r8}, [_Z15SoftmaxWarpImplI22BroadcastScaleMaskLoadIffbLm2EiE11DirectStoreIffEfLi1ELi1ELi4ELi2ELb1EL9Algorithm0EEvT_T0_ll_param_0+56];
	ld.param.v2.u32 	{%r5, %r6}, [_Z15SoftmaxWarpImplI22BroadcastScaleMaskLoadIffbLm2EiE11DirectStoreIffEfLi1ELi1ELi4ELi2ELb1EL9Algorithm0EEvT_T0_ll_param_0+40];
	ld.param.u64 	%rd13, [_Z15SoftmaxWarpImplI22BroadcastScaleMaskLoadIffbLm2EiE11DirectStoreIffEfLi1ELi1ELi4ELi2ELb1EL9Algorithm0EEvT_T0_ll_param_0+24];
	ld.param.u64 	%rd12, [_Z15SoftmaxWarpImplI22BroadcastScaleMaskLoadIffbLm2EiE11DirectStoreIffEfLi1ELi1ELi4ELi2ELb1EL9Algorithm0EEvT_T0_ll_param_0+16];
	ld.param.u64 	%rd18, [_Z15SoftmaxWarpImplI22BroadcastScaleMaskLoadIffbLm2EiE11DirectStoreIffEfLi1ELi1ELi4ELi2ELb1EL9Algorithm0EEvT_T0_ll_param_1];
	ld.param.u64 	%rd11, [_Z15SoftmaxWarpImplI22BroadcastScaleMaskLoadIffbLm2EiE11DirectStoreIffEfLi1ELi1ELi4ELi2ELb1EL9Algorithm0EEvT_T0_ll_param_0+8];
	ld.param.u64 	%rd10, [_Z15SoftmaxWarpImplI22BroadcastScaleMaskLoadIffbLm2EiE11DirectStoreIffEfLi1ELi1ELi4ELi2ELb1EL9Algorithm0EEvT_T0_ll_param_0];
	ld.param.u64 	%rd20, [_Z15SoftmaxWarpImplI22BroadcastScaleMaskLoadIffbLm2EiE11DirectStoreIffEfLi1ELi1ELi4ELi2ELb1EL9Algorithm0EEvT_T0_ll_param_2];
	ld.param.u64 	%rd21, [_Z15SoftmaxWarpImplI22BroadcastScaleMaskLoadIffbLm2EiE11DirectStoreIffEfLi1ELi1ELi4ELi2ELb1EL9Algorithm0EEvT_T0_ll_param_3];
	cvta.to.global.u64 	%rd1, %rd10;
	cvta.to.global.u64 	%rd2, %rd11;
	cvta.to.global.u64 	%rd4, %rd18;
	setp.lt.s64 	%p1, %rd21, 5;
	@%p1 bra 	$L__BB213_2;
	mov.u64 	%rd22, $str;
	cvta.global.u64 	%rd23, %rd22;
	mov.u64 	%rd24, $str$1;
	cvta.global.u64 	%rd25, %rd24;
	mov.u64 	%rd26, __unnamed_209;
	cvta.global.u64 	%rd27, %rd26;
	{ // callseq 208, 0
	.param .b64 param0;
	st.param.b64 	[param0], %rd23;
	.param .b64 param1;
	st.param.b64 	[param1], %rd25;
	.param .b32 param2;
	st.param.b32 	[param2], 254;
	.param .b64 param3;
	st.param.b64 	[param3], %rd27;
	.param .b64 param4;
	st.param.b64 	[param4], 1;
	call.uni 
	__assertfail, 
	(
	param0, 
	param1, 
	param2, 
	param3, 
	param4
	);
	} // callseq 208
$L__BB213_2:
	mov.u32 	%r9, %ctaid.x;
	mov.u32 	%r10, %ntid.y;
	mov.u32 	%r11, %tid.y;
	mad.lo.s32 	%r12, %r9, %r10, %r11;
	mov.u32 	%r13, %nctaid.x;
	mul.lo.s32 	%r14, %r10, %r13;
	shl.b32 	%r4, %r14, 1;
	shl.b32 	%r15, %r12, 1;
	cvt.s64.s32 	%rd48, %r15;
	setp.le.s64 	%p2, %rd20, %rd48;
	@%p2 bra 	$L__BB213_13;
	mov.u32 	%r16, %tid.x;
	cvt.u64.u32 	%rd6, %r16;
	cvt.s64.s32 	%rd7, %r4;
$L__BB213_4:
	setp.le.s64 	%p3, %rd21, %rd6;
	mov.f32 	%f63, 0fFF800000;
	mov.f32 	%f64, %f63;
	@%p3 bra 	$L__BB213_6;
	setp.eq.s64 	%p4, %rd13, 1;
	setp.eq.s64 	%p5, %rd12, 1;
	mad.lo.s64 	%rd28, %rd17, %rd48, %rd6;
	cvt.u32.u64 	%r17, %rd28;
	div.s32 	%r18, %r17, %r5;
	mul.lo.s32 	%r19, %r18, %r5;
	sub.s32 	%r20, %r17, %r19;
	selp.b32 	%r21, 0, %r18, %p5;
	selp.b32 	%r22, 0, %r20, %p4;
	mul.lo.s32 	%r23, %r7, %r21;
	mad.lo.s32 	%r24, %r8, %r22, %r23;
	shl.b64 	%rd29, %rd28, 32;
	shr.s64 	%rd30, %rd29, 30;
	add.s64 	%rd31, %rd1, %rd30;
	ld.global.f32 	%f18, [%rd31];
	cvt.s64.s32 	%rd32, %r24;
	add.s64 	%rd33, %rd2, %rd32;
	ld.global.u8 	%rs1, [%rd33];
	setp.eq.s16 	%p6, %rs1, 0;
	mul.f32 	%f19, %f18, %f16;
	selp.f32 	%f64, %f15, %f19, %p6;
	max.f32 	%f63, %f64, 0fFF800000;
$L__BB213_6:
	mov.f32 	%f65, 0fFF800000;
	mov.f32 	%f66, %f65;
	@%p3 bra 	$L__BB213_8;
	setp.eq.s64 	%p8, %rd13, 1;
	setp.eq.s64 	%p9, %rd12, 1;
	mad.lo.s64 	%rd34, %rd17, %rd48, %rd17;
	add.s64 	%rd35, %rd34, %rd6;
	cvt.u32.u64 	%r25, %rd35;
	div.s32 	%r26, %r25, %r5;
	mul.lo.s32 	%r27, %r26, %r5;
	sub.s32 	%r28, %r25, %r27;
	selp.b32 	%r29, 0, %r26, %p9;
	selp.b32 	%r30, 0, %r28, %p8;
	mul.lo.s32 	%r31, %r7, %r29;
	mad.lo.s32 	%r32, %r8, %r30, %r31;
	shl.b64 	%rd36, %rd35, 32;
	shr.s64 	%rd37, %rd36, 30;
	add.s64 	%rd38, %rd1, %rd37;
	ld.global.f32 	%f21, [%rd38];
	cvt.s64.s32 	%rd39, %r32;
	add.s64 	%rd40, %rd2, %rd39;
	ld.global.u8 	%rs2, [%rd40];
	setp.eq.s16 	%p10, %rs2, 0;
	mul.f32 	%f22, %f21, %f16;
	selp.f32 	%f66, %f15, %f22, %p10;
	max.f32 	%f65, %f66, 0fFF800000;
$L__BB213_8:
	setp.le.s64 	%p11, %rd21, %rd6;
	mov.b32 	%r33, %f63;
	shfl.sync.bfly.b32	%r34|%p12, %r33, 2, 31, -1;
	mov.b32 	%f23, %r34;
	max.f32 	%f24, %f63, %f23;
	mov.b32 	%r35, %f24;
	shfl.sync.bfly.b32	%r36|%p13, %r35, 1, 31, -1;
	mov.b32 	%f25, %r36;
	max.f32 	%f26, %f24, %f25;
	mov.b32 	%r37, %f65;
	shfl.sync.bfly.b32	%r38|%p14, %r37, 2, 31, -1;
	mov.b32 	%f27, %r38;
	max.f32 	%f28, %f65, %f27;
	mov.b32 	%r39, %f28;
	shfl.sync.bfly.b32	%r40|%p15, %r39, 1, 31, -1;
	mov.b32 	%f29, %r40;
	max.f32 	%f30, %f28, %f29;
	sub.f32 	%f31, %f64, %f26;
	fma.rn.f32 	%f32, %f31, 0f3BBB989D, 0f3F000000;
	cvt.sat.f32.f32 	%f33, %f32;
	mov.f32 	%f34, 0f4B400001;
	mov.f32 	%f35, 0f437C0000;
	fma.rm.f32 	%f36, %f33, %f35, %f34;
	add.f32 	%f37, %f36, 0fCB40007F;
	neg.f32 	%f38, %f37;
	fma.rn.f32 	%f39, %f31, 0f3FB8AA3B, %f38;
	fma.rn.f32 	%f40, %f31, 0f32A57060, %f39;
	mov.b32 	%r41, %f36;
	shl.b32 	%r42, %r41, 23;
	mov.b32 	%f41, %r42;
	ex2.approx.ftz.f32 	%f42, %f40;
	mul.f32 	%f43, %f42, %f41;
	add.f32 	%f44, %f43, 0f00000000;
	sub.f32 	%f45, %f66, %f30;
	fma.rn.f32 	%f46, %f45, 0f3BBB989D, 0f3F000000;
	cvt.sat.f32.f32 	%f47, %f46;
	fma.rm.f32 	%f48, %f47, %f35, %f34;
	add.f32 	%f49, %f48, 0fCB40007F;
	neg.f32 	%f50, %f49;
	fma.rn.f32 	%f51, %f45, 0f3FB8AA3B, %f50;
	fma.rn.f32 	%f52, %f45, 0f32A57060, %f51;
	mov.b32 	%r43, %f48;
	shl.b32 	%r44, %r43, 23;
	mov.b32 	%f53, %r44;
	ex2.approx.ftz.f32 	%f54, %f52;
	mul.f32 	%f11, %f54, %f53;
	add.f32 	%f55, %f11, 0f00000000;
	mov.b32 	%r45, %f44;
	shfl.sync.bfly.b32	%r46|%p16, %r45, 2, 31, -1;
	mov.b32 	%f56, %r46;
	add.f32 	%f57, %f44, %f56;
	mov.b32 	%r47, %f57;
	shfl.sync.bfly.b32	%r48|%p17, %r47, 1, 31, -1;
	mov.b32 	%f58, %r48;
	add.f32 	%f59, %f57, %f58;
	mov.b32 	%r49, %f55;
	shfl.sync.bfly.b32	%r50|%p18, %r49, 2, 31, -1;
	mov.b32 	%f60, %r50;
	add.f32 	%f61, %f55, %f60;
	mov.b32 	%r51, %f61;
	shfl.sync.bfly.b32	%r52|%p19, %r51, 1, 31, -1;
	mov.b32 	%f62, %r52;
	add.f32 	%f12, %f61, %f62;
	div.rn.f32 	%f13, %f43, %f59;
	@%p11 bra 	$L__BB213_10;
	mad.lo.s64 	%rd41, %rd48, %rd19, %rd6;
	shl.b64 	%rd42, %rd41, 2;
	add.s64 	%rd43, %rd4, %rd42;
	st.global.f32 	[%rd43], %f13;
$L__BB213_10:
	div.rn.f32 	%f14, %f11, %f12;
	@%p11 bra 	$L__BB213_12;
	mad.lo.s64 	%rd44, %rd19, %rd48, %rd19;
	add.s64 	%rd45, %rd44, %rd6;
	shl.b64 	%rd46, %rd45, 2;
	add.s64 	%rd47, %rd4, %rd46;
	st.global.f32 	[%rd47], %f14;
$L__BB213_12:
	add.s64 	%rd48, %rd48, %rd7;
	setp.lt.s64 	%p21, %rd48, %rd20;
	@%p21 bra 	$L__BB213_4;
$L__BB213_13:
	ret;

}
	// .globl	_Z15SoftmaxWarpImplI22BroadcastScaleMaskLoadIffbLm2EiE11DirectStoreIffEfLi1ELi1ELi4ELi1ELb0EL9Algorithm0EEvT_T0_ll
.visible .entry _Z15SoftmaxWarpImplI22BroadcastScaleMaskLoadIffbLm2EiE11DirectStoreIffEfLi1ELi1ELi4ELi1ELb0EL9Algorithm0EEvT_T0_ll(
	.param .align 8 .b8 _Z15SoftmaxWarpImplI22BroadcastScaleMaskLoadIffbLm2EiE11DirectStoreIffEfLi1ELi1ELi4ELi1ELb0EL9Algorithm0EEvT_T0_ll_param_0[88],
	.param .align 8 .b8 _Z15SoftmaxWarpImplI22BroadcastScaleMaskLoadIffbLm2EiE11DirectStoreIffEfLi1ELi1ELi4ELi1ELb0EL9Algorithm0EEvT_T0_ll_param_1[16],
	.param .u64 _Z15SoftmaxWarpImplI22BroadcastScaleMaskLoadIffbLm2EiE11DirectStoreIffEfLi1ELi1ELi4ELi1ELb0EL9Algorithm0EEvT_T0_ll_param_2,
	.param .u64 _Z15SoftmaxWarpImplI22BroadcastScaleMaskLoadIffbLm2EiE11DirectStoreIffEfLi1ELi1ELi4ELi1ELb0EL9Algorithm0EEvT_T0_ll_param_3
)
{
	.reg .pred 	%p<27>;
	.reg .b16 	%rs<4>;
	.reg .b32 	%r<72>;
	.reg .b32 	%f<84>;
	.reg .b64 	%rd<71>;

	ld.param.v2.f32 	{%f3, %f4}, [_Z15SoftmaxWarpImplI22BroadcastScaleMaskLoadIffbLm2EiE11DirectStoreIffEfLi1ELi1ELi4ELi1ELb0EL9Algorithm0EEvT_T0_ll_param_0+80];
	ld.param.u64 	%rd25, [_Z15SoftmaxWarpImplI22BroadcastScaleMaskLoadIffbLm2EiE11DirectStoreIffEfLi1ELi1ELi4ELi1ELb0EL9Algorithm0EEvT_T0_ll_param_0+72];
	ld.param.v2.u32 	{%r6, %r7}, [_Z15SoftmaxWarpImplI22BroadcastScaleMaskLoadIffbLm2EiE11DirectStoreIffEfLi1ELi1ELi4ELi1ELb0EL9Algorithm0EEvT_T0_ll_param_0+56];
	ld.param.v2.u32 	{%r4, %r5}, [_Z15SoftmaxWarpImplI22BroadcastScaleMaskLoadIffbLm2EiE11DirectStoreIffEfLi1ELi1ELi4ELi1ELb0EL9Algorithm0EEvT_T0_ll_param_0+40];
	ld.param.u64 	%rd21, [_Z15SoftmaxWarpImplI22BroadcastScaleMaskLoadIffbLm2EiE11DirectStoreIffEfLi1ELi1ELi4ELi1ELb0EL9Algorithm0EEvT_T0_ll_param_0+24];
	ld.param.u64 	%rd20, [_Z15SoftmaxWarpImplI22BroadcastScaleMaskLoadIffbLm2EiE11DirectStoreIffEfLi1ELi1ELi4ELi1ELb0EL9Algorithm0EEvT_T0_ll_param_0+16];
	ld.param.u64 	%rd4, [_Z15SoftmaxWarpImplI22BroadcastScaleMaskLoadIffbLm2EiE11DirectStoreIffEfLi1ELi1ELi4ELi1ELb0EL9Algorithm0EEvT_T0_ll_param_1+8];
	ld.param.u64 	%rd27, [_Z15SoftmaxWarpImplI22BroadcastScaleMaskLoadIffbLm2EiE11DirectStoreIffEfLi1ELi1ELi4ELi1ELb0EL9Algorithm0EEvT_T0_ll_param_1];
	ld.param.u64 	%rd19, [_Z15SoftmaxWarpImplI22BroadcastScaleMaskLoadIffbLm2EiE11DirectStoreIffEfLi1ELi1ELi4ELi1ELb0EL9Algorithm0EEvT_T0_ll_param_0+8];
	ld.param.u64 	%rd18, [_Z15SoftmaxWarpImplI22BroadcastScaleMaskLoadIffbLm2EiE11DirectStoreIffEfLi1ELi1ELi4ELi1ELb0EL9Algorithm0EEvT_T0_ll_param_0];
	ld.param.u64 	%rd26, [_Z15SoftmaxWarpImplI22BroadcastScaleMaskLoadIffbLm2EiE11DirectStoreIffEfLi1ELi1ELi4ELi1ELb0EL9Algorithm0EEvT_T0_ll_param_2];
	ld.param.u64 	%rd28, [_Z15SoftmaxWarpImplI22BroadcastScaleMaskLoadIffbLm2EiE11DirectStoreIffEfLi1ELi1ELi4ELi1ELb0EL9Algorithm0EEvT_T0_ll_param_3];
	cvta.to.global.u64 	%rd1, %rd18;
	cvta.to.global.u64 	%rd2, %rd19;
	cvta.to.global.u64 	%rd3, %rd27;
	setp.lt.s64 	%p1, %rd28, 5;
	@%p1 bra 	$L__BB214_2;
	mov.u64 	%rd29, $str;
	cvta.global.u64 	%rd30, %rd29;
	mov.u64 	%rd31, $str$1;
	cvta.global.u64 	%rd32, %rd31;
	mov.u64 	%rd33, __unnamed_210;
	cvta.global.u64 	%rd34, %rd33;
	{ // callseq 209, 0
	.param .b64 param0;
	st.param.b64 	[param0], %rd30;
	.param .b64 param1;
	st.param.b64 	[param1], %rd32;
	.param .b32 param2;
	st.param.b32 	[param2], 254;
	.param .b64 param3;
	st.param.b64 	[param3], %rd34;
	.param .b64 param4;
	st.param.b64 	[param4], 1;
	call.uni 
	__assertfail, 
	(
	param0, 
	param1, 
	param2, 
	param3, 
	param4
	);
	} // callseq 209
$L__BB214_2:
	mov.u32 	%r8, %ctaid.x;
	mov.u32 	%r9, %ntid.y;
	mov.u32 	%r10, %tid.y;
	mad.lo.s32 	%r11, %r8, %r9, %r10;
	mov.u32 	%r12, %nctaid.x;
	mul.lo.s32 	%r13, %r12, %r9;
	cvt.s64.s32 	%rd5, %r13;
	cvt.s64.s32 	%rd70, %r11;
	setp.le.s64 	%p2, %rd26, %rd70;
	@%p2 bra 	$L__BB214_10;
	mov.u32 	%r14, %tid.x;
	cvt.u64.u32 	%rd7, %r14;
	add.s64 	%rd8, %rd5, %rd70;
	max.s64 	%rd35, %rd26, %rd8;
	setp.lt.s64 	%p3, %rd8, %rd26;
	selp.u64 	%rd9, 1, 0, %p3;
	add.s64 	%rd36, %rd8, %rd9;
	sub.s64 	%rd10, %rd35, %rd36;
	or.b64  	%rd37, %rd10, %rd5;
	and.b64  	%rd38, %rd37, -4294967296;
	setp.ne.s64 	%p4, %rd38, 0;
	@%p4 bra 	$L__BB214_5;
	cvt.u32.u64 	%r15, %rd5;
	cvt.u32.u64 	%r16, %rd10;
	div.u32 	%r17, %r16, %r15;
	cvt.u64.u32 	%rd68, %r17;
	bra.uni 	$L__BB214_6;
$L__BB214_5:
	div.u64 	%rd68, %rd10, %rd5;
$L__BB214_6:
	add.s64 	%rd14, %rd68, %rd9;
	and.b64  	%rd39, %rd14, 1;
	setp.eq.b64 	%p5, %rd39, 1;
	@%p5 bra 	$L__BB214_8;
	mad.lo.s64 	%rd40, %rd25, %rd70, %rd7;
	cvt.u32.u64 	%r18, %rd40;
	div.s32 	%r19, %r18, %r4;
	mul.lo.s32 	%r20, %r19, %r4;
	sub.s32 	%r21, %r18, %r20;
	setp.eq.s64 	%p6, %rd20, 1;
	selp.b32 	%r22, 0, %r19, %p6;
	setp.eq.s64 	%p7, %rd21, 1;
	selp.b32 	%r23, 0, %r21, %p7;
	mul.lo.s32 	%r24, %r6, %r22;
	mad.lo.s32 	%r25, %r7, %r23, %r24;
	shl.b64 	%rd41, %rd40, 32;
	shr.s64 	%rd42, %rd41, 30;
	add.s64 	%rd43, %rd1, %rd42;
	ld.global.f32 	%f5, [%rd43];
	cvt.s64.s32 	%rd44, %r25;
	add.s64 	%rd45, %rd2, %rd44;
	ld.global.u8 	%rs1, [%rd45];
	setp.eq.s16 	%p8, %rs1, 0;
	mul.f32 	%f6, %f5, %f4;
	selp.f32 	%f7, %f3, %f6, %p8;
	max.f32 	%f8, %f7, 0fFF800000;
	mov.b32 	%r26, %f8;
	shfl.sync.bfly.b32	%r27|%p9, %r26, 2, 31, -1;
	mov.b32 	%f9, %r27;
	max.f32 	%f10, %f8, %f9;
	mov.b32 	%r28, %f10;
	shfl.sync.bfly.b32	%r29|%p10, %r28, 1, 31, -1;
	mov.b32 	%f11, %r29;
	max.f32 	%f12, %f10, %f11;
	sub.f32 	%f13, %f7, %f12;
	fma.rn.f32 	%f14, %f13, 0f3BBB989D, 0f3F000000;
	cvt.sat.f32.f32 	%f15, %f14;
	mov.f32 	%f16, 0f4B400001;
	mov.f32 	%f17, 0f437C0000;
	fma.rm.f32 	%f18, %f15, %f17, %f16;
	add.f32 	%f19, %f18, 0fCB40007F;
	neg.f32 	%f20, %f19;
	fma.rn.f32 	%f21, %f13, 0f3FB8AA3B, %f20;
	fma.rn.f32 	%f22, %f13, 0f32A57060, %f21;
	mov.b32 	%r30, %f18;
	shl.b32 	%r31, %r30, 23;
	mov.b32 	%f23, %r31;
	ex2.approx.ftz.f32 	%f24, %f22;
	mul.f32 	%f25, %f24, %f23;
	add.f32 	%f26, %f25, 0f00000000;
	mov.b32 	%r32, %f26;
	shfl.sync.bfly.b32	%r33|%p11, %r32, 2, 31, -1;
	mov.b32 	%f27, %r33;
	add.f32 	%f28, %f26, %f27;
	mov.b32 	%r34, %f28;
	shfl.sync.bfly.b32	%r35|%p12, %r34, 1, 31, -1;
	mov.b32 	%f29, %r35;
	add.f32 	%f30, %f28, %f29;
	div.rn.f32 	%f31, %f25, %f30;
	mad.lo.s64 	%rd46, %rd4, %rd70, %rd7;
	shl.b64 	%rd47, %rd46, 2;
	add.s64 	%rd48, %rd3, %rd47;
	st.global.f32 	[%rd48], %f31;
	mov.u64 	%rd70, %rd8;
$L__BB214_8:
	setp.eq.s64 	%p13, %rd14, 0;
	@%p13 bra 	$L__BB214_10;
$L__BB214_9:
	setp.eq.s64 	%p14, %rd21, 1;
	setp.eq.s64 	%p15, %rd20, 1;
	mad.lo.s64 	%rd49, %rd25, %rd70, %rd7;
	cvt.u32.u64 	%r36, %rd49;
	div.s32 	%r37, %r36, %r4;
	mul.lo.s32 	%r38, %r37, %r4;
	sub.s32 	%r39, %r36, %r38;
	selp.b32 	%r40, 0, %r37, %p15;
	selp.b32 	%r41, 0, %r39, %p14;
	mul.lo.s32 	%r42, %r6, %r40;
	mad.lo.s32 	%r43, %r7, %r41, %r42;
	shl.b64 	%rd50, %rd49, 32;
	shr.s64 	%rd51, %rd50, 30;
	add.s64 	%rd52, %rd1, %rd51;
	ld.global.f32 	%f32, [%rd52];
	cvt.s64.s32 	%rd53, %r43;
	add.s64 	%rd54, %rd2, %rd53;
	ld.global.u8 	%rs2, [%rd54];
	setp.eq.s16 	%p16, %rs2, 0;
	mul.f32 	%f33, %f32, %f4;
	selp.f32 	%f34, %f3, %f33, %p16;
	max.f32 	%f35, %f34, 0fFF800000;
	mov.b32 	%r44, %f35;
	shfl.sync.bfly.b32	%r45|%p17, %r44, 2, 31, -1;
	mov.b32 	%f36, %r45;
	max.f32 	%f37, %f35, %f36;
	mov.b32 	%r46, %f37;
	shfl.sync.bfly.b32	%r47|%p18, %r46, 1, 31, -1;
	mov.b32 	%f38, %r47;
	max.f32 	%f39, %f37, %f38;
	sub.f32 	%f40, %f34, %f39;
	fma.rn.f32 	%f41, %f40, 0f3BBB989D, 0f3F000000;
	cvt.sat.f32.f32 	%f42, %f41;
	mov.f32 	%f43, 0f4B400001;
	mov.f32 	%f44, 0f437C0000;
	fma.rm.f32 	%f45, %f42, %f44, %f43;
	add.f32 	%f46, %f45, 0fCB40007F;
	neg.f32 	%f47, %f46;
	fma.rn.f32 	%f48, %f40, 0f3FB8AA3B, %f47;
	fma.rn.f32 	%f49, %f40, 0f32A57060, %f48;
	mov.b32 	%r48, %f45;
	shl.b32 	%r49, %r48, 23;
	mov.b32 	%f50, %r49;
	ex2.approx.ftz.f32 	%f51, %f49;
	mul.f32 	%f52, %f51, %f50;
	add.f32 	%f53, %f52, 0f00000000;
	mov.b32 	%r50, %f53;
	shfl.sync.bfly.b32	%r51|%p19, %r50, 2, 31, -1;
	mov.b32 	%f54, %r51;
	add.f32 	%f55, %f53, %f54;
	mov.b32 	%r52, %f55;
	shfl.sync.bfly.b32	%r53|%p20, %r52, 1, 31, -1;
	mov.b32 	%f56, %r53;
	add.f32 	%f57, %f55, %f56;
	div.rn.f32 	%f58, %f52, %f57;
	mad.lo.s64 	%rd55, %rd70, %rd4, %rd7;
	shl.b64 	%rd56, %rd55, 2;
	add.s64 	%rd57, %rd3, %rd56;
	st.global.f32 	[%rd57], %f58;
	add.s64 	%rd58, %rd70, %rd5;
	mad.lo.s64 	%rd59, %rd25, %rd58, %rd7;
	cvt.u32.u64 	%r54, %rd59;
	div.s32 	%r55, %r54, %r4;
	mul.lo.s32 	%r56, %r55, %r4;
	sub.s32 	%r57, %r54, %r56;
	selp.b32 	%r58, 0, %r55, %p15;
	selp.b32 	%r59, 0, %r57, %p14;
	mul.lo.s32 	%r60, %r6, %r58;
	mad.lo.s32 	%r61, %r7, %r59, %r60;
	shl.b64 	%rd60, %rd59, 32;
	shr.s64 	%rd61, %rd60, 30;
	add.s64 	%rd62, %rd1, %rd61;
	ld.global.f32 	%f59, [%rd62];
	cvt.s64.s32 	%rd63, %r61;
	add.s64 	%rd64, %rd2, %rd63;
	ld.global.u8 	%rs3, [%rd64];
	setp.eq.s16 	%p21, %rs3, 0;
	mul.f32 	%f60, %f59, %f4;
	selp.f32 	%f61, %f3, %f60, %p21;
	max.f32 	%f62, %f61, 0fFF800000;
	mov.b32 	%r62, %f62;
	shfl.sync.bfly.b32	%r63|%p22, %r62, 2, 31, -1;
	mov.b32 	%f63, %r63;
	max.f32 	%f64, %f62, %f63;
	mov.b32 	%r64, %f64;
	shfl.sync.bfly.b32	%r65|%p23, %r64, 1, 31, -1;
	mov.b32 	%f65, %r65;
	max.f32 	%f66, %f64, %f65;
	sub.f32 	%f67, %f61, %f66;
	fma.rn.f32 	%f68, %f67, 0f3BBB989D, 0f3F000000;
	cvt.sat.f32.f32 	%f69, %f68;
	fma.rm.f32 	%f70, %f69, %f44, %f43;
	add.f32 	%f71, %f70, 0fCB40007F;
	neg.f32 	%f72, %f71;
	fma.rn.f32 	%f73, %f67, 0f3FB8AA3B, %f72;
	fma.rn.f32 	%f74, %f67, 0f32A57060, %f73;
	mov.b32 	%r66, %f70;
	shl.b32 	%r67, %r66, 23;
	mov.b32 	%f75, %r67;
	ex2.approx.ftz.f32 	%f76, %f74;
	mul.f32 	%f77, %f76, %f75;
	add.f32 	%f78, %f77, 0f00000000;
	mov.b32 	%r68, %f78;
	shfl.sync.bfly.b32	%r69|%p24, %r68, 2, 31, -1;
	mov.b32 	%f79, %r69;
	add.f32 	%f80, %f78, %f79;
	mov.b32 	%r70, %f80;
	shfl.sync.bfly.b32	%r71|%p25, %r70, 1, 31, -1;
	mov.b32 	%f81, %r71;
	add.f32 	%f82, %f80, %f81;
	div.rn.f32 	%f83, %f77, %f82;
	mad.lo.s64 	%rd65, %rd58, %rd4, %rd7;
	shl.b64 	%rd66, %rd65, 2;
	add.s64 	%rd67, %rd3, %rd66;
	st.global.f32 	[%rd67], %f83;
	add.s64 	%rd70, %rd58, %rd5;
	setp.lt.s64 	%p26, %rd70, %rd26;
	@%p26 bra 	$L__BB214_9;
$L__BB214_10:
	ret;

}
	// .globl	_Z15SoftmaxWarpImplI22BroadcastScaleMaskLoadIffbLm2EiE11DirectStoreIffEfLi1ELi1ELi4ELi1ELb1EL9Algorithm0EEvT_T0_ll
.visible .entry _Z15SoftmaxWarpImplI22BroadcastScaleMaskLoadIffbLm2EiE11DirectStoreIffEfLi1ELi1ELi4ELi1ELb1EL9Algorithm0EEvT_T0_ll(
	.param .align 8 .b8 _Z15SoftmaxWarpImplI22BroadcastScaleMaskLoadIffbLm2EiE11DirectStoreIffEfLi1ELi1ELi4ELi1ELb1EL9Algorithm0EEvT_T0_ll_param_0[88],
	.param .align 8 .b8 _Z15SoftmaxWarpImplI22BroadcastScaleMaskLoadIffbLm2EiE11DirectStoreIffEfLi1ELi1ELi4ELi1ELb1EL9Algorithm0EEvT_T0_ll_param_1[16],
	.param .u64 _Z15SoftmaxWarpImplI22BroadcastScaleMaskLoadIffbLm2EiE11DirectStoreIffEfLi1ELi1ELi4ELi1ELb1EL9Algorithm0EEvT_T0_ll_param_2,
	.param .u64 _Z15SoftmaxWarpImplI22BroadcastScaleMaskLoadIffbLm2EiE11DirectStoreIffEfLi1ELi1ELi4ELi1ELb1EL9Algorithm0EEvT_T0_ll_param_3
)
{
	.reg .pred 	%p<35>;
	.reg .b16 	%rs<4>;
	.reg .b32 	%r<72>;
	.reg .b32 	%f<101>;
	.reg .b64 	%rd<71>;

	ld.param.u64 	%rd27, [_Z15SoftmaxWarpImplI22BroadcastScaleMaskLoadIffbLm2EiE11DirectStoreIffEfLi1ELi1ELi4ELi1ELb1EL9Algorithm0EEvT_T0_ll_param_1+8];
	ld.param.v2.f32 	{%f18, %f19}, [_Z15SoftmaxWarpImplI22BroadcastScaleMaskLoadIffbLm2EiE11DirectStoreIffEfLi1ELi1ELi4ELi1ELb1EL9Algorithm0EEvT_T0_ll_param_0+80];
	ld.param.u64 	%rd25, [_Z15SoftmaxWarpImplI22BroadcastScaleMaskLoadIffbLm2EiE11DirectStoreIffEfLi1ELi1ELi4ELi1ELb1EL9Algorithm0EEvT_T0_ll_param_0+72];
	ld.param.v2.u32 	{%r6, %r7}, [_Z15SoftmaxWarpImplI22BroadcastScaleMaskLoadIffbLm2EiE11DirectStoreIffEfLi1ELi1ELi4ELi1ELb1EL9Algorithm0EEvT_T0_ll_param_0+56];
	ld.param.v2.u32 	{%r4, %r5}, [_Z15SoftmaxWarpImplI22BroadcastScaleMaskLoadIffbLm2EiE11DirectStoreIffEfLi1ELi1ELi4ELi1ELb1EL9Algorithm0EEvT_T0_ll_param_0+40];
	ld.param.u64 	%rd21, [_Z15SoftmaxWarpImplI22BroadcastScaleMaskLoadIffbLm2EiE11DirectStoreIffEfLi1ELi1ELi4ELi1ELb1EL9Algorithm0EEvT_T0_ll_param_0+24];
	ld.param.u64 	%rd20, [_Z15SoftmaxWarpImplI22BroadcastScaleMaskLoadIffbLm2EiE11DirectStoreIffEfLi1ELi1ELi4ELi1ELb1EL9Algorithm0EEvT_T0_ll_param_0+16];
	ld.param.u64 	%rd26, [_Z15SoftmaxWarpImplI22BroadcastScaleMaskLoadIffbLm2EiE11DirectStoreIffEfLi1ELi1ELi4ELi1ELb1EL9Algorithm0EEvT_T0_ll_param_1];
	ld.param.u64 	%rd19, [_Z15SoftmaxWarpImplI22BroadcastScaleMaskLoadIffbLm2EiE11DirectStoreIffEfLi1ELi1ELi4ELi1ELb1EL9Algorithm0EEvT_T0_ll_param_0+8];
	ld.param.u64 	%rd18, [_Z15SoftmaxWarpImplI22BroadcastScaleMaskLoadIffbLm2EiE11DirectStoreIffEfLi1ELi1ELi4ELi1ELb1EL9Algorithm0EEvT_T0_ll_param_0];
	ld.param.u64 	%rd28, [_Z15SoftmaxWarpImplI22BroadcastScaleMaskLoadIffbLm2EiE11DirectStoreIffEfLi1ELi1ELi4ELi1ELb1EL9Algorithm0EEvT_T0_ll_param_2];
	ld.param.u64 	%rd29, [_Z15SoftmaxWarpImplI22BroadcastScaleMaskLoadIffbLm2EiE11DirectStoreIffEfLi1ELi1ELi4ELi1ELb1EL9Algorithm0EEvT_T0_ll_param_3];
	cvta.to.global.u64 	%rd1, %rd18;
	cvta.to.global.u64 	%rd2, %rd19;
	cvta.to.global.u64 	%rd3, %rd26;
	setp.lt.s64 	%p1, %rd29, 5;
	@%p1 bra 	$L__BB215_2;
	mov.u64 	%rd30, $str;
	cvta.global.u64 	%rd31, %rd30;
	mov.u64 	%rd32, $str$1;
	cvta.global.u64 	%rd33, %rd32;
	mov.u64 	%rd34, __unnamed_211;
	cvta.global.u64 	%rd35, %rd34;
	{ // callseq 210, 0
	.param .b64 param0;
	st.param.b64 	[param0], %rd31;
	.param .b64 param1;
	st.param.b64 	[param1], %rd33;
	.param .b32 param2;
	st.param.b32 	[param2], 254;
	.param .b64 param3;
	st.param.b64 	[param3], %rd35;
	.param .b64 param4;
	st.param.b64 	[param4], 1;
	call.uni 
	__assertfail, 
	(
	param0, 
	param1, 
	param2, 
	param3, 
	param4
	);
	} // callseq 210
$L__BB215_2:
	mov.u32 	%r8, %ctaid.x;
	mov.u32 	%r9, %ntid.y;
	mov.u32 	%r10, %tid.y;
	mad.lo.s32 	%r11, %r8, %r9, %r10;
	mov.u32 	%r12, %nctaid.x;
	mul.lo.s32 	%r13, %r12, %r9;
	cvt.s64.s32 	%rd4, %r13;
	cvt.s64.s32 	%rd5, %r11;
	setp.le.s64 	%p2, %rd28, %rd5;
	@%p2 bra 	$L__BB215_21;
	mov.u32 	%r14, %tid.x;
	cvt.u64.u32 	%rd6, %r14;
	add.s64 	%rd7, %rd4, %rd5;
	max.s64 	%rd36, %rd28, %rd7;
	setp.lt.s64 	%p3, %rd7, %rd28;
	selp.u64 	%rd8, 1, 0, %p3;
	add.s64 	%rd37, %rd7, %rd8;
	sub.s64 	%rd9, %rd36, %rd37;
	or.b64  	%rd38, %rd9, %rd4;
	and.b64  	%rd39, %rd38, -4294967296;
	setp.ne.s64 	%p4, %rd39, 0;
	@%p4 bra 	$L__BB215_5;
	cvt.u32.u64 	%r15, %rd4;
	cvt.u32.u64 	%r16, %rd9;
	div.u32 	%r17, %r16, %r15;
	cvt.u64.u32 	%rd68, %r17;
	bra.uni 	$L__BB215_6;
$L__BB215_5:
	div.u64 	%rd68, %rd9, %rd4;
$L__BB215_6:
	add.s64 	%rd13, %rd68, %rd8;
	and.b64  	%rd40, %rd13, 1;
	setp.eq.b64 	%p5, %rd40, 1;
	mov.u64 	%rd70, %rd5;
	@%p5 bra 	$L__BB215_11;
	setp.le.s64 	%p6, %rd29, %rd6;
	mov.f32 	%f95, 0fFF800000;
	mov.f32 	%f96, %f95;
	@%p6 bra 	$L__BB215_9;
	mad.lo.s64 	%rd41, %rd25, %rd5, %rd6;
	cvt.u32.u64 	%r18, %rd41;
	div.s32 	%r19, %r18, %r4;
	mul.lo.s32 	%r20, %r19, %r4;
	sub.s32 	%r21, %r18, %r20;
	setp.eq.s64 	%p7, %rd20, 1;
	selp.b32 	%r22, 0, %r19, %p7;
	setp.eq.s64 	%p8, %rd21, 1;
	selp.b32 	%r23, 0, %r21, %p8;
	mul.lo.s32 	%r24, %r6, %r22;
	mad.lo.s32 	%r25, %r7, %r23, %r24;
	shl.b64 	%rd42, %rd41, 32;
	shr.s64 	%rd43, %rd42, 30;
	add.s64 	%rd44, %rd1, %rd43;
	ld.global.f32 	%f21, [%rd44];
	cvt.s64.s32 	%rd45, %r25;
	add.s64 	%rd46, %rd2, %rd45;
	ld.global.u8 	%rs1, [%rd46];
	setp.eq.s16 	%p9, %rs1, 0;
	mul.f32 	%f22, %f21, %f19;
	selp.f32 	%f95, %f18, %f22, %p9;
	max.f32 	%f96, %f95, 0fFF800000;
$L__BB215_9:
	mov.b32 	%r26, %f96;
	shfl.sync.bfly.b32	%r27|%p11, %r26, 2, 31, -1;
	mov.b32 	%f23, %r27;
	max.f32 	%f24, %f96, %f23;
	mov.b32 	%r28, %f24;
	shfl.sync.bfly.b32	%r29|%p12, %r28, 1, 31, -1;
	mov.b32 	%f25, %r29;
	max.f32 	%f26, %f24, %f25;
	sub.f32 	%f27, %f95, %f26;
	fma.rn.f32 	%f28, %f27, 0f3BBB989D, 0f3F000000;
	cvt.sat.f32.f32 	%f29, %f28;
	mov.f32 	%f30, 0f4B400001;
	mov.f32 	%f31, 0f437C0000;
	fma.rm.f32 	%f32, %f29, %f31, %f30;
	add.f32 	%f33, %f32, 0fCB40007F;
	neg.f32 	%f34, %f33;
	fma.rn.f32 	%f35, %f27, 0f3FB8AA3B, %f34;
	fma.rn.f32 	%f36, %f27, 0f32A57060, %f35;
	mov.b32 	%r30, %f32;
	shl.b32 	%r31, %r30, 23;
	mov.b32 	%f37, %r31;
	ex2.approx.ftz.f32 	%f38, %f36;
	mul.f32 	%f39, %f38, %f37;
	add.f32 	%f40, %f39, 0f00000000;
	mov.b32 	%r32, %f40;
	shfl.sync.bfly.b32	%r33|%p13, %r32, 2, 31, -1;
	mov.b32 	%f41, %r33;
	add.f32 	%f42, %f40, %f41;
	mov.b32 	%r34, %f42;
	shfl.sync.bfly.b32	%r35|%p14, %r34, 1, 31, -1;
	mov.b32 	%f43, %r35;
	add.f32 	%f44, %f42, %f43;
	div.rn.f32 	%f7, %f39, %f44;
	mov.u64 	%rd70, %rd7;
	@%p6 bra 	$L__BB215_11;
	mad.lo.s64 	%rd47, %rd27, %rd5, %rd6;
	shl.b64 	%rd48, %rd47, 2;
	add.s64 	%rd49, %rd3, %rd48;
	st.global.f32 	[%rd49], %f7;
$L__BB215_11:
	setp.eq.s64 	%p15, %rd13, 0;
	@%p15 bra 	$L__BB215_21;
$L__BB215_12:
	setp.le.s64 	%p16, %rd29, %rd6;
	mov.f32 	%f97, 0fFF800000;
	mov.f32 	%f98, %f97;
	@%p16 bra 	$L__BB215_14;
	setp.eq.s64 	%p17, %rd21, 1;
	setp.eq.s64 	%p18, %rd20, 1;
	mad.lo.s64 	%rd50, %rd25, %rd70, %rd6;
	cvt.u32.u64 	%r36, %rd50;
	div.s32 	%r37, %r36, %r4;
	mul.lo.s32 	%r38, %r37, %r4;
	sub.s32 	%r39, %r36, %r38;
	selp.b32 	%r40, 0, %r37, %p18;
	selp.b32 	%r41, 0, %r39, %p17;
	mul.lo.s32 	%r42, %r6, %r40;
	mad.lo.s32 	%r43, %r7, %r41, %r42;
	shl.b64 	%rd51, %rd50, 32;
	shr.s64 	%rd52, %rd51, 30;
	add.s64 	%rd53, %rd1, %rd52;
	ld.global.f32 	%f46, [%rd53];
	cvt.s64.s32 	%rd54, %r43;
	add.s64 	%rd55, %rd2, %rd54;
	ld.global.u8 	%rs2, [%rd55];
	setp.eq.s16 	%p19, %rs2, 0;
	mul.f32 	%f47, %f46, %f19;
	selp.f32 	%f97, %f18, %f47, %p19;
	max.f32 	%f98, %f97, 0fFF800000;
$L__BB215_14:
	mov.b32 	%r44, %f98;
	shfl.sync.bfly.b32	%r45|%p21, %r44, 2, 31, -1;
	mov.b32 	%f48, %r45;
	max.f32 	%f49, %f98, %f48;
	mov.b32 	%r46, %f49;
	shfl.sync.bfly.b32	%r47|%p22, %r46, 1, 31, -1;
	mov.b32 	%f50, %r47;
	max.f32 	%f51, %f49, %f50;
	sub.f32 	%f52, %f97, %f51;
	fma.rn.f32 	%f53, %f52, 0f3BBB989D, 0f3F000000;
	cvt.sat.f32.f32 	%f54, %f53;
	mov.f32 	%f55, 0f4B400001;
	mov.f32 	%f56, 0f437C0000;
	fma.rm.f32 	%f57, %f54, %f56, %f55;
	add.f32 	%f58, %f57, 0fCB40007F;
	neg.f32 	%f59, %f58;
	fma.rn.f32 	%f60, %f52, 0f3FB8AA3B, %f59;
	fma.rn.f32 	%f61, %f52, 0f32A57060, %f60;
	mov.b32 	%r48, %f57;
	shl.b32 	%r49, %r48, 23;
	mov.b32 	%f62, %r49;
	ex2.approx.ftz.f32 	%f63, %f61;
	mul.f32 	%f64, %f63, %f62;
	add.f32 	%f65, %f64, 0f00000000;
	mov.b32 	%r50, %f65;
	shfl.sync.bfly.b32	%r51|%p23, %r50, 2, 31, -1;
	mov.b32 	%f66, %r51;
	add.f32 	%f67, %f65, %f66;
	mov.b32 	%r52, %f67;
	shfl.sync.bfly.b32	%r53|%p24, %r52, 1, 31, -1;
	mov.b32 	%f68, %r53;
	add.f32 	%f69, %f67, %f68;
	div.rn.f32 	%f12, %f64, %f69;
	@%p16 bra 	$L__BB215_16;
	mad.lo.s64 	%rd56, %rd70, %rd27, %rd6;
	shl.b64 	%rd57, %rd56, 2;
	add.s64 	%rd58, %rd3, %rd57;
	st.global.f32 	[%rd58], %f12;
$L__BB215_16:
	add.s64 	%rd16, %rd70, %rd4;
	mov.f32 	%f99, 0fFF800000;
	mov.f32 	%f100, %f99;
	@%p16 bra 	$L__BB215_18;
	setp.eq.s64 	%p26, %rd21, 1;
	setp.eq.s64 	%p27, %rd20, 1;
	mad.lo.s64 	%rd59, %rd25, %rd16, %rd6;
	cvt.u32.u64 	%r54, %rd59;
	div.s32 	%r55, %r54, %r4;
	mul.lo.s32 	%r56, %r55, %r4;
	sub.s32 	%r57, %r54, %r56;
	selp.b32 	%r58, 0, %r55, %p27;
	selp.b32 	%r59, 0, %r57, %p26;
	mul.lo.s32 	%r60, %r6, %r58;
	mad.lo.s32 	%r61, %r7, %r59, %r60;
	shl.b64 	%rd60, %rd59, 32;
	shr.s64 	%rd61, %rd60, 30;
	add.s64 	%rd62, %rd1, %rd61;
	ld.global.f32 	%f71, [%rd62];
	cvt.s64.s32 	%rd63, %r61;
	add.s64 	%rd64, %rd2, %rd63;
	ld.global.u8 	%rs3, [%rd64];
	setp.eq.s16 	%p28, %rs3, 0;
	mul.f32 	%f72, %f71, %f19;
	selp.f32 	%f99, %f18, %f72, %p28;
	max.f32 	%f100, %f99, 0fFF800000;
$L__BB215_18:
	mov.b32 	%r62, %f100;
	shfl.sync.bfly.b32	%r63|%p30, %r62, 2, 31, -1;
	mov.b32 	%f73, %r63;
	max.f32 	%f74, %f100, %f73;
	mov.b32 	%r64, %f74;
	shfl.sync.bfly.b32	%r65|%p31, %r64, 1, 31, -1;
	mov.b32 	%f75, %r65;
	max.f32 	%f76, %f74, %f75;
	sub.f32 	%f77, %f99, %f76;
	fma.rn.f32 	%f78, %f77, 0f3BBB989D, 0f3F000000;
	cvt.sat.f32.f32 	%f79, %f78;
	mov.f32 	%f80, 0f4B400001;
	mov.f32 	%f81, 0f437C0000;
	fma.rm.f32 	%f82, %f79, %f81, %f80;
	add.f32 	%f83, %f82, 0fCB40007F;
	neg.f32 	%f84, %f83;
	fma.rn.f32 	%f85, %f77, 0f3FB8AA3B, %f84;
	fma.rn.f32 	%f86, %f77, 0f32A57060, %f85;
	mov.b32 	%r66, %f82;
	shl.b32 	%r67, %r66, 23;
	mov.b32 	%f87, %r67;
	ex2.approx.ftz.f32 	%f88, %f86;
	mul.f32 	%f89, %f88, %f87;
	add.f32 	%f90, %f89, 0f00000000;
	mov.b32 	%r68, %f90;
	shfl.sync.bfly.b32	%r69|%p32, %r68, 2, 31, -1;
	mov.b32 	%f91, %r69;
	add.f32 	%f92, %f90, %f91;
	mov.b32 	%r70, %f92;
	shfl.sync.bfly.b32	%r71|%p33, %r70, 1, 31, -1;
	mov.b32 	%f93, %r71;
	add.f32 	%f94, %f92, %f93;
	div.rn.f32 	%f17, %f89, %f94;
	@%p16 bra 	$L__BB215_20;
	mad.lo.s64 	%rd65, %rd16, %rd27, %rd6;
	shl.b64 	%rd66, %rd65, 2;
	add.s64 	%rd67, %rd3, %rd66;
	st.global.f32 	[%rd67], %f17;
$L__BB215_20:
	add.s64 	%rd70, %rd16, %rd4;
	setp.lt.s64 	%p34, %rd70, %rd28;
	@%p34 bra 	$L__BB215_12;
$L__BB215_21:
	ret;

}
	// .globl	_Z15SoftmaxWarpImplI22BroadcastScaleMaskLoadIffbLm2EiE11DirectStoreIffEfLi1ELi1ELi8ELi2ELb0EL9Algorithm0EEvT_T0_ll
.visible .entry _Z15SoftmaxWarpImplI22BroadcastScaleMaskLoadIffbLm2EiE11DirectStoreIffEfLi1ELi1ELi8ELi2ELb0EL9Algorithm0EEvT_T0_ll(
	.param .align 8 .b8 _Z15SoftmaxWarpImplI22BroadcastScaleMaskLoadIffbLm2EiE11DirectStoreIffEfLi1ELi1ELi8ELi2ELb0EL9Algorithm0EEvT_T0_ll_param_0[88],
	.param .align 8 .b8 _Z15SoftmaxWarpImplI22BroadcastScaleMaskLoadIffbLm2EiE11DirectStoreIffEfLi1ELi1ELi8ELi2ELb0EL9Algorithm0EEvT_T0_ll_param_1[16],
	.param .u64 _Z15SoftmaxWarpImplI22BroadcastScaleMaskLoadIffbLm2EiE11DirectStoreIffEfLi1ELi1ELi8ELi2ELb0EL9Algorithm0EEvT_T0_ll_param_2,
	.param .u64 _Z15SoftmaxWarpImplI22BroadcastScaleMaskLoadIffbLm2EiE11DirectStoreIffEfLi1ELi1ELi8ELi2ELb0EL9Algorithm0EEvT_T0_ll_param_3
)
{
	.reg .pred 	%p<20>;
	.reg .b16 	%rs<3>;
	.reg .b32 	%r<61>;
	.reg .b32 	%f<65>;
	.reg .b64 	%rd<48>;

	ld.param.v2.f32 	{%f3, %f4}, [_Z15SoftmaxWarpImplI22BroadcastScaleMaskLoadIffbLm2EiE11DirectStoreIffEfLi1ELi1ELi8ELi2ELb0EL9Algorithm0EEvT_T0_ll_param_0+80];
	ld.param.u64 	%rd21, [_Z15SoftmaxWarpImplI22BroadcastScaleMaskLoadIffbLm2EiE11DirectStoreIffEfLi1ELi1ELi8ELi2ELb0EL9Algorithm0EEvT_T0_ll_param_0+72];
	ld.param.v2.u32 	{%r7, %r8}, [_Z15SoftmaxWarpImplI22BroadcastScaleMaskLoadIffbLm2EiE11DirectStoreIffEfLi1ELi1ELi8ELi2ELb0EL9Algorithm0EEvT_T0_ll_param_0+56];
	ld.param.v2.u32 	{%r5, %r6}, [_Z15SoftmaxWarpImplI22BroadcastScaleMaskLoadIffbLm2EiE11DirectStoreIffEfLi1ELi1ELi8ELi2ELb0EL9Algorithm0EEvT_T0_ll_param_0+40];
	ld.param.u64 	%rd17, [_Z15SoftmaxWarpImplI22BroadcastScaleMaskLoadIffbLm2EiE11DirectStoreIffEfLi1ELi1ELi8ELi2ELb0EL9Algorithm0EEvT_T0_ll_param_0+24];
	ld.param.u64 	%rd16, [_Z15SoftmaxWarpImplI22BroadcastScaleMaskLoadIffbLm2EiE11DirectStoreIffEfLi1ELi1ELi8ELi2ELb0EL9Algorithm0EEvT_T0_ll_param_0+16];
	ld.param.u64 	%rd15, [_Z15SoftmaxWarpImplI22BroadcastScaleMaskLoadIffbLm2EiE11DirectStoreIffEfLi1ELi1ELi8ELi2ELb0EL9Algorithm0EEvT_T0_ll_param_0+8];
	ld.param.u64 	%rd14, [_Z15SoftmaxWarpImplI22BroadcastScaleMaskLoadIffbLm2EiE11DirectStoreIffEfLi1ELi1ELi8ELi2ELb0EL9Algorithm0EEvT_T0_ll_param_0];
	ld.param.u64 	%rd4, [_Z15SoftmaxWarpImplI22BroadcastScaleMaskLoadIffbLm2EiE11DirectStoreIffEfLi1ELi1ELi8ELi2ELb0EL9Algorithm0EEvT_T0_ll_param_1];
	ld.param.u64 	%rd5, [_Z15SoftmaxWarpImplI22BroadcastScaleMaskLoadIffbLm2EiE11DirectStoreIffEfLi1ELi1ELi8ELi2ELb0EL9Algorithm0EEvT_T0_ll_param_1+8];
	ld.param.u64 	%rd22, [_Z15SoftmaxWarpImplI22BroadcastScaleMaskLoadIffbLm2EiE11DirectStoreIffEfLi1ELi1ELi8ELi2ELb0EL9Algorithm0EEvT_T0_ll_param_2];
	ld.param.u64 	%rd23, [_Z15SoftmaxWarpImplI22BroadcastScaleMaskLoadIffbLm2EiE11DirectStoreIffEfLi1ELi1ELi8ELi2ELb0EL9Algorithm0EEvT_T0_ll_param_3];
	setp.lt.s64 	%p1, %rd23, 9;
	@%p1 bra 	$L__BB216_2;
	mov.u64 	%rd24, $str;
	cvta.global.u64 	%rd25, %rd24;
	mov.u64 	%rd26, $str$1;
	cvta.global.u64 	%rd27, %rd26;
	mov.u64 	%rd28, __unnamed_212;
	cvta.global.u64 	%rd29, %rd28;
	{ // callseq 211, 0
	.param .b64 param0;
	st.param.b64 	[param0], %rd25;
	.param .b64 param1;
	st.param.b64 	[param1], %rd27;
	.param .b32 param2;
	st.param.b32 	[param2], 254;
	.param .b64 param3;
	st.param.b64 	[param3], %rd29;
	.param .b64 param4;
	st.param.b64 	[param4], 1;
	call.uni 
	__assertfail, 
	(
	param0, 
	param1, 
	param2, 
	param3, 
	param4
	);
	} // callseq 211
$L__BB216_2:
	mov.u32 	%r9, %ctaid.x;
	mov.u32 	%r10, %ntid.y;
	mov.u32 	%r11, %tid.y;
	mad.lo.s32 	%r12, %r9, %r10, %r11;
	mov.u32 	%r13, %nctaid.x;
	mul.lo.s32 	%r14, %r10, %r13;
	shl.b32 	%r4, %r14, 1;
	shl.b32 	%r15, %r12, 1;
	cvt.s64.s32 	%rd47, %r15;
	setp.le.s64 	%p2, %rd22, %rd47;
	@%p2 bra 	$L__BB216_5;
	cvta.to.global.u64 	%rd7, %rd14;
	cvta.to.global.u64 	%rd8, %rd15;
	mov.u32 	%r16, %tid.x;
	cvt.u64.u32 	%rd9, %r16;
	cvta.to.global.u64 	%rd10, %rd4;
	cvt.s64.s32 	%rd11, %r4;
$L__BB216_4:
	setp.eq.s64 	%p3, %rd17, 1;
	setp.eq.s64 	%p4, %rd16, 1;
	mad.lo.s64 	%rd30, %rd21, %rd47, %rd9;
	cvt.u32.u64 	%r17, %rd30;
	div.s32 	%r18, %r17, %r5;
	mul.lo.s32 	%r19, %r18, %r5;
	sub.s32 	%r20, %r17, %r19;
	selp.b32 	%r21, 0, %r18, %p4;
	selp.b32 	%r22, 0, %r20, %p3;
	mul.lo.s32 	%r23, %r7, %r21;
	mad.lo.s32 	%r24, %r8, %r22, %r23;
	shl.b64 	%rd31, %rd30, 32;
	shr.s64 	%rd32, %rd31, 30;
	add.s64 	%rd33, %rd7, %rd32;
	ld.global.f32 	%f5, [%rd33];
	cvt.s64.s32 	%rd34, %r24;
	add.s64 	%rd35, %rd8, %rd34;
	ld.global.u8 	%rs1, [%rd35];
	setp.eq.s16 	%p5, %rs1, 0;
	mul.f32 	%f6, %f5, %f4;
	selp.f32 	%f7, %f3, %f6, %p5;
	max.f32 	%f8, %f7, 0fFF800000;
	add.s64 	%rd36, %rd30, %rd21;
	cvt.u32.u64 	%r25, %rd36;
	div.s32 	%r26, %r25, %r5;
	mul.lo.s32 	%r27, %r26, %r5;
	sub.s32 	%r28, %r25, %r27;
	selp.b32 	%r29, 0, %r26, %p4;
	selp.b32 	%r30, 0, %r28, %p3;
	mul.lo.s32 	%r31, %r7, %r29;
	mad.lo.s32 	%r32, %r8, %r30, %r31;
	shl.b64 	%rd37, %rd36, 32;
	shr.s64 	%rd38, %rd37, 30;
	add.s64 	%rd39, %rd7, %rd38;
	ld.global.f32 	%f9, [%rd39];
	cvt.s64.s32 	%rd40, %r32;
	add.s64 	%rd41, %rd8, %rd40;
	ld.global.u8 	%rs2, [%rd41];
	setp.eq.s16 	%p6, %rs2, 0;
	mul.f32 	%f10, %f9, %f4;
	selp.f32 	%f11, %f3, %f10, %p6;
	max.f32 	%f12, %f11, 0fFF800000;
	mov.b32 	%r33, %f8;
	shfl.sync.bfly.b32	%r34|%p7, %r33, 4, 31, -1;
	mov.b32 	%f13, %r34;
	max.f32 	%f14, %f8, %f13;
	mov.b32 	%r35, %f14;
	shfl.sync.bfly.b32	%r36|%p8, %r35, 2, 31, -1;
	mov.b32 	%f15, %r36;
	max.f32 	%f16, %f14, %f15;
	mov.b32 	%r37, %f16;
	shfl.sync.bfly.b32	%r38|%p9, %r37, 1, 31, -1;
	mov.b32 	%f17, %r38;
	max.f32 	%f18, %f16, %f17;
	mov.b32 	%r39, %f12;
	shfl.sync.bfly.b32	%r40|%p10, %r39, 4, 31, -1;
	mov.b32 	%f19, %r40;
	max.f32 	%f20, %f12, %f19;
	mov.b32 	%r41, %f20;
	shfl.sync.bfly.b32	%r42|%p11, %r41, 2, 31, -1;
	mov.b32 	%f21, %r42;
	max.f32 	%f22, %f20, %f21;
	mov.b32 	%r43, %f22;
	shfl.sync.bfly.b32	%r44|%p12, %r43, 1, 31, -1;
	mov.b32 	%f23, %r44;
	max.f32 	%f24, %f22, %f23;
	sub.f32 	%f25, %f7, %f18;
	fma.rn.f32 	%f26, %f25, 0f3BBB989D, 0f3F000000;
	cvt.sat.f32.f32 	%f27, %f26;
	mov.f32 	%f28, 0f4B400001;
	mov.f32 	%f29, 0f437C0000;
	fma.rm.f32 	%f30, %f27, %f29, %f28;
	add.f32 	%f31, %f30, 0fCB40007F;
	neg.f32 	%f32, %f31;
	fma.rn.f32 	%f33, %f25, 0f3FB8AA3B, %f32;
	fma.rn.f32 	%f34, %f25, 0f32A57060, %f33;
	mov.b32 	%r45, %f30;
	shl.b32 	%r46, %r45, 23;
	mov.b32 	%f35, %r46;
	ex2.approx.ftz.f32 	%f36, %f34;
	mul.f32 	%f37, %f36, %f35;
	add.f32 	%f38, %f37, 0f00000000;
	sub.f32 	%f39, %f11, %f24;
	fma.rn.f32 	%f40, %f39, 0f3BBB989D, 0f3F000000;
	cvt.sat.f32.f32 	%f41, %f40;
	fma.rm.f32 	%f42, %f41, %f29, %f28;
	add.f32 	%f43, %f42, 0fCB40007F;
	neg.f32 	%f44, %f43;
	fma.rn.f32 	%f45, %f39, 0f3FB8AA3B, %f44;
	fma.rn.f32 	%f46, %f39, 0f32A57060, %f45;
	mov.b32 	%r47, %f42;
	shl.b32 	%r48, %r47, 23;
	mov.b32 	%f47, %r48;
	ex2.approx.ftz.f32 	%f48, %f46;
	mul.f32 	%f49, %f48, %f47;
	add.f32 	%f50, %f49, 0f00000000;
	mov.b32 	%r49, %f38;
	shfl.sync.bfly.b32	%r50|%p13, %r49, 4, 31, -1;
	mov.b32 	%f51, %r50;
	add.f32 	%f52, %f38, %f51;
	mov.b32 	%r51, %f52;
	shfl.sync.bfly.b32	%r52|%p14, %r51, 2, 31, -1;
	mov.b32 	%f53, %r52;
	add.f32 	%f54, %f52, %f53;
	mov.b32 	%r53, %f54;
	shfl.sync.bfly.b32	%r54|%p15, %r53, 1, 31, -1;
	mov.b32 	%f55, %r54;
	add.f32 	%f56, %f54, %f55;
	mov.b32 	%r55, %f50;
	shfl.sync.bfly.b32	%r56|%p16, %r55, 4, 31, -1;
	mov.b32 	%f57, %r56;
	add.f32 	%f58, %f50, %f57;
	mov.b32 	%r57, %f58;
	shfl.sync.bfly.b32	%r58|%p17, %r57, 2, 31, -1;
	mov.b32 	%f59, %r58;
	add.f32 	%f60, %f58, %f59;
	mov.b32 	%r59, %f60;
	shfl.sync.bfly.b32	%r60|%p18, %r59, 1, 31, -1;
	mov.b32 	%f61, %r60;
	add.f32 	%f62, %f60, %f61;
	div.rn.f32 	%f63, %f37, %f56;
	mad.lo.s64 	%rd42, %rd47, %rd5, %rd9;
	shl.b64 	%rd43, %rd42, 2;
	add.s64 	%rd44, %rd10, %rd43;
	st.global.f32 	[%rd44], %f63;
	div.rn.f32 	%f64, %f49, %f62;
	shl.b64 	%rd45, %rd5, 2;
	add.s64 	%rd46, %rd44, %rd45;
	st.global.f32 	[%rd46], %f64;
	add.s64 	%rd47, %rd47, %rd11;
	setp.lt.s64 	%p19, %rd47, %rd22;
	@%p19 bra 	$L__BB216_4;
$L__BB216_5:
	ret;

}
	// .globl	_Z15SoftmaxWarpImplI22BroadcastScaleMaskLoadIffbLm2EiE11DirectStoreIffEfLi1ELi1ELi8ELi2ELb1EL9Algorithm0EEvT_T0_ll
.visible .entry _Z15SoftmaxWarpImplI22BroadcastScaleMaskLoadIffbLm2EiE11DirectStoreIffEfLi1ELi1ELi8ELi2ELb1EL9Algorithm0EEvT_T0_ll(
	.param .align 8 .b8 _Z15SoftmaxWarpImplI22BroadcastScaleMaskLoadIffbLm2EiE11DirectStoreIffEfLi1ELi1ELi8ELi2ELb1EL9Algorithm0EEvT_T0_ll_param_0[88],
	.param .align 8 .b8 _Z15SoftmaxWarpImplI22BroadcastScaleMaskLoadIffbLm2EiE11DirectStoreIffEfLi1ELi1ELi8ELi2ELb1EL9Algorithm0EEvT_T0_ll_param_1[16],
	.param .u64 _Z15SoftmaxWarpImplI22BroadcastScaleMaskLoadIffbLm2EiE11DirectStoreIffEfLi1ELi1ELi8ELi2ELb1EL9Algorithm0EEvT_T0_ll_param_2,
	.param .u64 _Z15SoftmaxWarpImplI22BroadcastScaleMaskLoadIffbLm2EiE11DirectStoreIffEfLi1ELi1ELi8ELi2ELb1EL9Algorithm0EEvT_T0_ll_param_3
)
{
	.reg .pred 	%p<26>;
	.reg .b16 	%rs<3>;
	.reg .b32 	%r<61>;
	.reg .b32 	%f<75>;
	.reg .b64 	%rd<49>;

	ld.param.u64 	%rd19, [_Z15SoftmaxWarpImplI22BroadcastScaleMaskLoadIffbLm2EiE11DirectStoreIffEfLi1ELi1ELi8ELi2ELb1EL9Algorithm0EEvT_T0_ll_param_1+8];
	ld.param.v2.f32 	{%f15, %f16}, [_Z15SoftmaxWarpImplI22BroadcastScaleMaskLoadIffbLm2EiE11DirectStoreIffEfLi1ELi1ELi8ELi2ELb1EL9Algorithm0EEvT_T0_ll_param_0+80];
	ld.param.u64 	%rd17, [_Z15SoftmaxWarpImplI22BroadcastScaleMaskLoadIffbLm2EiE11DirectStoreIffEfLi1ELi1ELi8ELi2ELb1EL9Algorithm0EEvT_T0_ll_param_0+72];
	ld.param.v2.u32 	{%r7, %r8}, [_Z15SoftmaxWarpImplI22BroadcastScaleMaskLoadIffbLm2EiE11DirectStoreIffEfLi1ELi1ELi8ELi2ELb1EL9Algorithm0EEvT_T0_ll_param_0+56];
	ld.param.v2.u32 	{%r5, %r6}, [_Z15SoftmaxWarpImplI22BroadcastScaleMaskLoadIffbLm2EiE11DirectStoreIffEfLi1ELi1ELi8ELi2ELb1EL9Algorithm0EEvT_T0_ll_param_0+40];
	ld.param.u64 	%rd13, [_Z15SoftmaxWarpImplI22BroadcastScaleMaskLoadIffbLm2EiE11DirectStoreIffEfLi1ELi1ELi8ELi2ELb1EL9Algorithm0EEvT_T0_ll_param_0+24];
	ld.param.u64 	%rd12, [_Z15SoftmaxWarpImplI22BroadcastScaleMaskLoadIffbLm2EiE11DirectStoreIffEfLi1ELi1ELi8ELi2ELb1EL9Algorithm0EEvT_T0_ll_param_0+16];
	ld.param.u64 	%rd18, [_Z15SoftmaxWarpImplI22BroadcastScaleMaskLoadIffbLm2EiE11DirectStoreIffEfLi1ELi1ELi8ELi2ELb1EL9Algorithm0EEvT_T0_ll_param_1];
	ld.param.u64 	%rd11, [_Z15SoftmaxWarpImplI22BroadcastScaleMaskLoadIffbLm2EiE11DirectStoreIffEfLi1ELi1ELi8ELi2ELb1EL9Algorithm0EEvT_T0_ll_param_0+8];
	ld.param.u64 	%rd10, [_Z15SoftmaxWarpImplI22BroadcastScaleMaskLoadIffbLm2EiE11DirectStoreIffEfLi1ELi1ELi8ELi2ELb1EL9Algorithm0EEvT_T0_ll_param_0];
	ld.param.u64 	%rd20, [_Z15SoftmaxWarpImplI22BroadcastScaleMaskLoadIffbLm2EiE11DirectStoreIffEfLi1ELi1ELi8ELi2ELb1EL9Algorithm0EEvT_T0_ll_param_2];
	ld.param.u64 	%rd21, [_Z15SoftmaxWarpImplI22BroadcastScaleMaskLoadIffbLm2EiE11DirectStoreIffEfLi1ELi1ELi8ELi2ELb1EL9Algorithm0EEvT_T0_ll_param_3];
	cvta.to.global.u64 	%rd1, %rd10;
	cvta.to.global.u64 	%rd2, %rd11;
	cvta.to.global.u64 	%rd4, %rd18;
	setp.lt.s64 	%p1, %rd21, 9;
	@%p1 bra 	$L__BB217_2;
	mov.u64 	%rd22, $str;
	cvta.global.u64 	%rd23, %rd22;
	mov.u64 	%rd24, $str$1;
	cvta.global.u64 	%rd25, %rd24;
	mov.u64 	%rd26, __unnamed_213;
	cvta.global.u64 	%rd27, %rd26;
	{ // callseq 212, 0
	.param .b64 param0;
	st.param.b64 	[param0], %rd23;
	.param .b64 param1;
	st.param.b64 	[param1], %rd25;
	.param .b32 param2;
	st.param.b32 	[param2], 254;
	.param .b64 param3;
	st.param.b64 	[param3], %rd27;
	.param .b64 param4;
	st.param.b64 	[param4], 1;
	call.uni 
	__assertfail, 
	(
	param0, 
	param1, 
	param2, 
	param3, 
	param4
	);
	} // callseq 212
$L__BB217_2:
	mov.u32 	%r9, %ctaid.x;
	mov.u32 	%r10, %ntid.y;
	mov.u32 	%r11, %tid.y;
	mad.lo.s32 	%r12, %r9, %r10, %r11;
	mov.u32 	%r13, %nctaid.x;
	mul.lo.s32 	%r14, %r10, %r13;
	shl.b32 	%r4, %r14, 1;
	shl.b32 	%r15, %r12, 1;
	cvt.s64.s32 	%rd48, %r15;
	setp.le.s64 	%p2, %rd20, %rd48;
	@%p2 bra 	$L__BB217_13;
	mov.u32 	%r16, %tid.x;
	cvt.u64.u32 	%rd6, %r16;
	cvt.s64.s32 	%rd7, %r4;
$L__BB217_4:
	setp.le.s64 	%p3, %rd21, %rd6;
	mov.f32 	%f71, 0fFF800000;
	mov.f32 	%f72, %f71;
	@%p3 bra 	$L__BB217_6;
	setp.eq.s64 	%p4, %rd13, 1;
	setp.eq.s64 	%p5, %rd12, 1;
	mad.lo.s64 	%rd28, %rd17, %rd48, %rd6;
	cvt.u32.u64 	%r17, %rd28;
	div.s32 	%r18, %r17, %r5;
	mul.lo.s32 	%r19, %r18, %r5;
	sub.s32 	%r20, %r17, %r19;
	selp.b32 	%r21, 0, %r18, %p5;
	selp.b32 	%r22, 0, %r20, %p4;
	mul.lo.s32 	%r23, %r7, %r21;
	mad.lo.s32 	%r24, %r8, %r22, %r23;
	shl.b64 	%rd29, %rd28, 32;
	shr.s64 	%rd30, %rd29, 30;
	add.s64 	%rd31, %rd1, %rd30;
	ld.global.f32 	%f18, [%rd31];
	cvt.s64.s32 	%rd32, %r24;
	add.s64 	%rd33, %rd2, %rd32;
	ld.global.u8 	%rs1, [%rd33];
	setp.eq.s16 	%p6, %rs1, 0;
	mul.f32 	%f19, %f18, %f16;
	selp.f32 	%f72, %f15, %f19, %p6;
	max.f32 	%f71, %f72, 0fFF800000;
$L__BB217_6:
	mov.f32 	%f73, 0fFF800000;
	mov.f32 	%f74, %f73;
	@%p3 bra 	$L__BB217_8;
	setp.eq.s64 	%p8, %rd13, 1;
	setp.eq.s64 	%p9, %rd12, 1;
	mad.lo.s64 	%rd34, %rd17, %rd48, %rd17;
	add.s64 	%rd35, %rd34, %rd6;
	cvt.u32.u64 	%r25, %rd35;
	div.s32 	%r26, %r25, %r5;
	mul.lo.s32 	%r27, %r26, %r5;
	sub.s32 	%r28, %r25, %r27;
	selp.b32 	%r29, 0, %r26, %p9;
	selp.b32 	%r30, 0, %r28, %p8;
	mul.lo.s32 	%r31, %r7, %r29;
	mad.lo.s32 	%r32, %r8, %r30, %r31;
	shl.b64 	%rd36, %rd35, 32;
	shr.s64 	%rd37, %rd36, 30;
	add.s64 	%rd38, %rd1, %rd37;
	ld.global.f32 	%f21, [%rd38];
	cvt.s64.s32 	%rd39, %r32;
	add.s64 	%rd40, %rd2, %rd39;
	ld.global.u8 	%rs2, [%rd40];
	setp.eq.s16 	%p10, %rs2, 0;
	mul.f32 	%f22, %f21, %f16;
	selp.f32 	%f74, %f15, %f22, %p10;
	max.f32 	%f73, %f74, 0fFF800000;
$L__BB217_8:
	setp.le.s64 	%p11, %rd21, %rd6;
	mov.b32 	%r33, %f71;
	shfl.sync.bfly.b32	%r34|%p12, %r33, 4, 31, -1;
	mov.b32 	%f23, %r34;
	max.f32 	%f24, %f71, %f23;
	mov.b32 	%r35, %f24;
	shfl.sync.bfly.b32	%r36|%p13, %r35, 2, 31, -1;
	mov.b32 	%f25, %r36;
	max.f32 	%f26, %f24, %f25;
	mov.b32 	%r37, %f26;
	shfl.sync.bfly.b32	%r38|%p14, %r37, 1, 31, -1;
	mov.b32 	%f27, %r38;
	max.f32 	%f28, %f26, %f27;
	mov.b32 	%r39, %f73;
	shfl.sync.bfly.b32	%r40|%p15, %r39, 4, 31, -1;
	mov.b32 	%f29, %r40;
	max.f32 	%f30, %f73, %f29;
	mov.b32 	%r41, %f30;
	shfl.sync.bfly.b32	%r42|%p16, %r41, 2, 31, -1;
	mov.b32 	%f31, %r42;
	max.f32 	%f32, %f30, %f31;
	mov.b32 	%r43, %f32;
	shfl.sync.bfly.b32	%r44|%p17, %r43, 1, 31, -1;
	mov.b32 	%f33, %r44;
	max.f32 	%f34, %f32, %f33;
	sub.f32 	%f35, %f72, %f28;
	fma.rn.f32 	%f36, %f35, 0f3BBB989D, 0f3F000000;
	cvt.sat.f32.f32 	%f37, %f36;
	mov.f32 	%f38, 0f4B400001;
	mov.f32 	%f39, 0f437C0000;
	fma.rm.f32 	%f40, %f37, %f39, %f38;
	add.f32 	%f41, %f40, 0fCB40007F;
	neg.f32 	%f42, %f41;
	fma.rn.f32 	%f43, %f35, 0f3FB8AA3B, %f42;
	fma.rn.f32 	%f44, %f35, 0f32A57060, %f43;
	mov.b32 	%r45, %f40;
	shl.b32 	%r46, %r45, 23;
	mov.b32 	%f45, %r46;
	ex2.approx.ftz.f32 	%f46, %f44;
	mul.f32 	%f47, %f46, %f45;
	add.f32 	%f48, %f47, 0f00000000;
	sub.f32 	%f49, %f74, %f34;
	fma.rn.f32 	%f50, %f49, 0f3BBB989D, 0f3F000000;
	cvt.sat.f32.f32 	%f51, %f50;
	fma.rm.f32 	%f52, %f51, %f39, %f38;
	add.f32 	%f53, %f52, 0fCB40007F;
	neg.f32 	%f54, %f53;
	fma.rn.f32 	%f55, %f49, 0f3FB8AA3B, %f54;
	fma.rn.f32 	%f56, %f49, 0f32A57060, %f55;
	mov.b32 	%r47, %f52;
	shl.b32 	%r48, %r47, 23;
	mov.b32 	%f57, %r48;
	ex2.approx.ftz.f32 	%f58, %f56;
	mul.f32 	%f11, %f58, %f57;
	add.f32 	%f59, %f11, 0f00000000;
	mov.b32 	%r49, %f48;
	shfl.sync.bfly.b32	%r50|%p18, %r49, 4, 31, -1;
	mov.b32 	%f60, %r50;
	add.f32 	%f61, %f48, %f60;
	mov.b32 	%r51, %f61;
	shfl.sync.bfly.b32	%r52|%p19, %r51, 2, 31, -1;
	mov.b32 	%f62, %r52;
	add.f32 	%f63, %f61, %f62;
	mov.b32 	%r53, %f63;
	shfl.sync.bfly.b32	%r54|%p20, %r53, 1, 31, -1;
	mov.b32 	%f64, %r54;
	add.f32 	%f65, %f63, %f64;
	mov.b32 	%r55, %f59;
	shfl.sync.bfly.b32	%r56|%p21, %r55, 4, 31, -1;
	mov.b32 	%f66, %r56;
	add.f32 	%f67, %f59, %f66;
	mov.b32 	%r57, %f67;
	shfl.sync.bfly.b32	%r58|%p22, %r57, 2, 31, -1;
	mov.b32 	%f68, %r58;
	add.f32 	%f69, %f67, %f68;
	mov.b32 	%r59, %f69;
	shfl.sync.bfly.b32	%r60|%p23, %r59, 1, 31, -1;
	mov.b32 	%f70, %r60;
	add.f32 	%f12, %f69, %f70;
	div.rn.f32 	%f13, %f47, %f65;
	@%p11 bra 	$L__BB217_10;
	mad.lo.s64 	%rd41, %rd48, %rd19, %rd6;
	shl.b64 	%rd42, %rd41, 2;
	add.s64 	%rd43, %rd4, %rd42;
	st.global.f32 	[%rd43], %f13;
$L__BB217_10:
	div.rn.f32 	%f14, %f11, %f12;
	@%p11 bra 	$L__BB217_12;
	mad.lo.s64 	%rd44, %rd19, %rd48, %rd19;
	add.s64 	%rd45, %rd44, %rd6;
	shl.b64 	%rd46, %rd45, 2;
	add.s64 	%rd47, %rd4, %rd46;
	st.global.f32 	[%rd47], %f14;
$L__BB217_12:
	add.s64 	%rd48, %rd48, %rd7;
	setp.lt.s64 	%p25, %rd48, %rd20;
	@%p25 bra 	$L__BB217_4;
$L__BB217_13:
	ret;

}
	// .globl	_Z15SoftmaxWarpImplI22BroadcastScaleMaskLoadIffbLm2EiE11DirectStoreIffEfLi1ELi1ELi8ELi1ELb0EL9Algorithm0EEvT_T0_ll
.visible .entry _Z15SoftmaxWarpImplI22BroadcastScaleMaskLoadIffbLm2EiE11DirectStoreIffEfLi1ELi1ELi8ELi1ELb0EL9Algorithm0EEvT_T0_ll(
	.param .align 8 .b8 _Z15SoftmaxWarpImplI22BroadcastScaleMaskLoadIffbLm2EiE11DirectStoreIffEfLi1ELi1ELi8ELi1ELb0EL9Algorithm0EEvT_T0_ll_param_0[88],
	.param .align 8 .b8 _Z15SoftmaxWarpImplI22BroadcastScaleMaskLoadIffbLm2EiE11DirectStoreIffEfLi1ELi1ELi8ELi1ELb0EL9Algorithm0EEvT_T0_ll_param_1[16],
	.param .u64 _Z15SoftmaxWarpImplI22BroadcastScaleMaskLoadIffbLm2EiE11DirectStoreIffEfLi1ELi1ELi8ELi1ELb0EL9Algorithm0EEvT_T0_ll_param_2,
	.param .u64 _Z15SoftmaxWarpImplI22BroadcastScaleMaskLoadIffbLm2EiE11DirectStoreIffEfLi1ELi1ELi8ELi1ELb0EL9Algorithm0EEvT_T0_ll_param_3
)
{
	.reg .pred 	%p<33>;
	.reg .b16 	%rs<4>;
	.reg .b32 	%r<84>;
	.reg .b32 	%f<96>;
	.reg .b64 	%rd<71>;

	ld.param.v2.f32 	{%f3, %f4}, [_Z15SoftmaxWarpImplI22BroadcastScaleMaskLoadIffbLm2EiE11DirectStoreIffEfLi1ELi1ELi8ELi1ELb0EL9Algorithm0EEvT_T0_ll_param_0+80];
	ld.param.u64 	%rd25, [_Z15SoftmaxWarpImplI22BroadcastScaleMaskLoadIffbLm2EiE11DirectStoreIffEfLi1ELi1ELi8ELi1ELb0EL9Algorithm0EEvT_T0_ll_param_0+72];
	ld.param.v2.u32 	{%r6, %r7}, [_Z15SoftmaxWarpImplI22BroadcastScaleMaskLoadIffbLm2EiE11DirectStoreIffEfLi1ELi1ELi8ELi1ELb0EL9Algorithm0EEvT_T0_ll_param_0+56];
	ld.param.v2.u32 	{%r4, %r5}, [_Z15SoftmaxWarpImplI22BroadcastScaleMaskLoadIffbLm2EiE11DirectStoreIffEfLi1ELi1ELi8ELi1ELb0EL9Algorithm0EEvT_T0_ll_param_0+40];
	ld.param.u64 	%rd21, [_Z15SoftmaxWarpImplI22BroadcastScaleMaskLoadIffbLm2EiE11DirectStoreIffEfLi1ELi1ELi8ELi1ELb0EL9Algorithm0EEvT_T0_ll_param_0+24];
	ld.param.u64 	%rd20, [_Z15SoftmaxWarpImplI22BroadcastScaleMaskLoadIffbLm2EiE11DirectStoreIffEfLi1ELi1ELi8ELi1ELb0EL9Algorithm0EEvT_T0_ll_param_0+16];
	ld.param.u64 	%rd4, [_Z15SoftmaxWarpImplI22BroadcastScaleMaskLoadIffbLm2EiE11DirectStoreIffEfLi1ELi1ELi8ELi1ELb0EL9Algorithm0EEvT_T0_ll_param_1+8];
	ld.param.u64 	%rd27, [_Z15SoftmaxWarpImplI22BroadcastScaleMaskLoadIffbLm2EiE11DirectStoreIffEfLi1ELi1ELi8ELi1ELb0EL9Algorithm0EEvT_T0_ll_param_1];
	ld.param.u64 	%rd19, [_Z15SoftmaxWarpImplI22BroadcastScaleMaskLoadIffbLm2EiE11DirectStoreIffEfLi1ELi1ELi8ELi1ELb0EL9Algorithm0EEvT_T0_ll_param_0+8];
	ld.param.u64 	%rd18, [_Z15SoftmaxWarpImplI22BroadcastScaleMaskLoadIffbLm2EiE11DirectStoreIffEfLi1ELi1ELi8ELi1ELb0EL9Algorithm0EEvT_T0_ll_param_0];
	ld.param.u64 	%rd26, [_Z15SoftmaxWarpImplI22BroadcastScaleMaskLoadIffbLm2EiE11DirectStoreIffEfLi1ELi1ELi8ELi1ELb0EL9Algorithm0EEvT_T0_ll_param_2];
	ld.param.u64 	%rd28, [_Z15SoftmaxWarpImplI22BroadcastScaleMaskLoadIffbLm2EiE11DirectStoreIffEfLi1ELi1ELi8ELi1ELb0EL9Algorithm0EEvT_T0_ll_param_3];
	cvta.to.global.u64 	%rd1, %rd18;
	cvta.to.global.u64 	%rd2, %rd19;
	cvta.to.global.u64 	%rd3, %rd27;
	setp.lt.s64 	%p1, %rd28, 9;
	@%p1 bra 	$L__BB218_2;
	mov.u64 	%rd29, $str;
	cvta.global.u64 	%rd30, %rd29;
	mov.u64 	%rd31, $str$1;
	cvta.global.u64 	%rd32, %rd31;
	mov.u64 	%rd33, __unnamed_214;
	cvta.global.u64 	%rd34, %rd33;
	{ // callseq 213, 0
	.param .b64 param0;
	st.param.b64 	[param0], %rd30;
	.param .b64 param1;
	st.param.b64 	[param1], %rd32;
	.param .b32 param2;
	st.param.b32 	[param2], 254;
	.param .b64 param3;
	st.param.b64 	[param3], %rd34;
	.param .b64 param4;
	st.param.b64 	[param4], 1;
	call.uni 
	__assertfail, 
	(
	param0, 
	param1, 
	param2, 
	param3, 
	param4
	);
	} // callseq 213
$L__BB218_2:
	mov.u32 	%r8, %ctaid.x;
	mov.u32 	%r9, %ntid.y;
	mov.u32 	%r10, %tid.y;
	mad.lo.s32 	%r11, %r8, %r9, %r10;
	mov.u32 	%r12, %nctaid.x;
	mul.lo.s32 	%r13, %r12, %r9;
	cvt.s64.s32 	%rd5, %r13;
	cvt.s64.s32 	%rd70, %r11;
	setp.le.s64 	%p2, %rd26, %rd70;
	@%p2 bra 	$L__BB218_10;
	mov.u32 	%r14, %tid.x;
	cvt.u64.u32 	%rd7, %r14;
	add.s64 	%rd8, %rd5, %rd70;
	max.s64 	%rd35, %rd26, %rd8;
	setp.lt.s64 	%p3, %rd8, %rd26;
	selp.u64 	%rd9, 1, 0, %p3;
	add.s64 	%rd36, %rd8, %rd9;
	sub.s64 	%rd10, %rd35, %rd36;
	or.b64  	%rd37, %rd10, %rd5;
	and.b64  	%rd38, %rd37, -4294967296;
	setp.ne.s64 	%p4, %rd38, 0;
	@%p4 bra 	$L__BB218_5;
	cvt.u32.u64 	%r15, %rd5;
	cvt.u32.u64 	%r16, %rd10;
	div.u32 	%r17, %r16, %r15;
	cvt.u64.u32 	%rd68, %r17;
	bra.uni 	$L__BB218_6;
$L__BB218_5:
	div.u64 	%rd68, %rd10, %rd5;
$L__BB218_6:
	add.s64 	%rd14, %rd68, %rd9;
	and.b64  	%rd39, %rd14, 1;
	setp.eq.b64 	%p5, %rd39, 1;
	@%p5 bra 	$L__BB218_8;
	mad.lo.s64 	%rd40, %rd25, %rd70, %rd7;
	cvt.u32.u64 	%r18, %rd40;
	div.s32 	%r19, %r18, %r4;
	mul.lo.s32 	%r20, %r19, %r4;
	sub.s32 	%r21, %r18, %r20;
	setp.eq.s64 	%p6, %rd20, 1;
	selp.b32 	%r22, 0, %r19, %p6;
	setp.eq.s64 	%p7, %rd21, 1;
	selp.b32 	%r23, 0, %r21, %p7;
	mul.lo.s32 	%r24, %r6, %r22;
	mad.lo.s32 	%r25, %r7, %r23, %r24;
	shl.b64 	%rd41, %rd40, 32;
	shr.s64 	%rd42, %rd41, 30;
	add.s64 	%rd43, %rd1, %rd42;
	ld.global.f32 	%f5, [%rd43];
	cvt.s64.s32 	%rd44, %r25;
	add.s64 	%rd45, %rd2, %rd44;
	ld.global.u8 	%rs1, [%rd45];
	setp.eq.s16 	%p8, %rs1, 0;
	mul.f32 	%f6, %f5, %f4;
	selp.f32 	%f7, %f3, %f6, %p8;
	max.f32 	%f8, %f7, 0fFF800000;
	mov.b32 	%r26, %f8;
	shfl.sync.bfly.b32	%r27|%p9, %r26, 4, 31, -1;
	mov.b32 	%f9, %r27;
	max.f32 	%f10, %f8, %f9;
	mov.b32 	%r28, %f10;
	shfl.sync.bfly.b32	%r29|%p10, %r28, 2, 31, -1;
	mov.b32 	%f11, %r29;
	max.f32 	%f12, %f10, %f11;
	mov.b32 	%r30, %f12;
	shfl.sync.bfly.b32	%r31|%p11, %r30, 1, 31, -1;
	mov.b32 	%f13, %r31;
	max.f32 	%f14, %f12, %f13;
	sub.f32 	%f15, %f7, %f14;
	fma.rn.f32 	%f16, %f15, 0f3BBB989D, 0f3F000000;
	cvt.sat.f32.f32 	%f17, %f16;
	mov.f32 	%f18, 0f4B400001;
	mov.f32 	%f19, 0f437C0000;
	fma.rm.f32 	%f20, %f17, %f19, %f18;
	add.f32 	%f21, %f20, 0fCB40007F;
	neg.f32 	%f22, %f21;
	fma.rn.f32 	%f23, %f15, 0f3FB8AA3B, %f22;
	fma.rn.f32 	%f24, %f15, 0f32A57060, %f23;
	mov.b32 	%r32, %f20;
	shl.b32 	%r33, %r32, 23;
	mov.b32 	%f25, %r33;
	ex2.approx.ftz.f32 	%f26, %f24;
	mul.f32 	%f27, %f26, %f25;
	add.f32 	%f28, %f27, 0f00000000;
	mov.b32 	%r34, %f28;
	shfl.sync.bfly.b32	%r35|%p12, %r34, 4, 31, -1;
	mov.b32 	%f29, %r35;
	add.f32 	%f30, %f28, %f29;
	mov.b32 	%r36, %f30;
	shfl.sync.bfly.b32	%r37|%p13, %r36, 2, 31, -1;
	mov.b32 	%f31, %r37;
	add.f32 	%f32, %f30, %f31;
	mov.b32 	%r38, %f32;
	shfl.sync.bfly.b32	%r39|%p14, %r38, 1, 31, -1;
	mov.b32 	%f33, %r39;
	add.f32 	%f34, %f32, %f33;
	div.rn.f32 	%f35, %f27, %f34;
	mad.lo.s64 	%rd46, %rd4, %rd70, %rd7;
	shl.b64 	%rd47, %rd46, 2;
	add.s64 	%rd48, %rd3, %rd47;
	st.global.f32 	[%rd48], %f35;
	mov.u64 	%rd70, %rd8;
$L__BB218_8:
	setp.eq.s64 	%p15, %rd14, 0;
	@%p15 bra 	$L__BB218_10;
$L__BB218_9:
	setp.eq.s64 	%p16, %rd21, 1;
	setp.eq.s64 	%p17, %rd20, 1;
	mad.lo.s64 	%rd49, %rd25, %rd70, %rd7;
	cvt.u32.u64 	%r40, %rd49;
	div.s32 	%r41, %r40, %r4;
	mul.lo.s32 	%r42, %r41, %r4;
	sub.s32 	%r43, %r40, %r42;
	selp.b32 	%r44, 0, %r41, %p17;
	selp.b32 	%r45, 0, %r43, %p16;
	mul.lo.s32 	%r46, %r6, %r44;
	mad.lo.s32 	%r47, %r7, %r45, %r46;
	shl.b64 	%rd50, %rd49, 32;
	shr.s64 	%rd51, %rd50, 30;
	add.s64 	%rd52, %rd1, %rd51;
	ld.global.f32 	%f36, [%rd52];
	cvt.s64.s32 	%rd53, %r47;
	add.s64 	%rd54, %rd2, %rd53;
	ld.global.u8 	%rs2, [%rd54];
	setp.eq.s16 	%p18, %rs2, 0;
	mul.f32 	%f37, %f36, %f4;
	selp.f32 	%f38, %f3, %f37, %p18;
	max.f32 	%f39, %f38, 0fFF800000;
	mov.b32 	%r48, %f39;
	shfl.sync.bfly.b32	%r49|%p19, %r48, 4, 31, -1;
	mov.b32 	%f40, %r49;
	max.f32 	%f41, %f39, %f40;
	mov.b32 	%r50, %f41;
	shfl.sync.bfly.b32	%r51|%p20, %r50, 2, 31, -1;
	mov.b32 	%f42, %r51;
	max.f32 	%f43, %f41, %f42;
	mov.b32 	%r52, %f43;
	shfl.sync.bfly.b32	%r53|%p21, %r52, 1, 31, -1;
	mov.b32 	%f44, %r53;
	max.f32 	%f45, %f43, %f44;
	sub.f32 	%f46, %f38, %f45;
	fma.rn.f32 	%f47, %f46, 0f3BBB989D, 0f3F000000;
	cvt.sat.f32.f32 	%f48, %f47;
	mov.f32 	%f49, 0f4B400001;
	mov.f32 	%f50, 0f437C0000;
	fma.rm.f32 	%f51, %f48, %f50, %f49;
	add.f32 	%f52, %f51, 0fCB40007F;
	neg.f32 	%f53, %f52;
	fma.rn.f32 	%f54, %f46, 0f3FB8AA3B, %f53;
	fma.rn.f32 	%f55, %f46, 0f32A57060, %f54;
	mov.b32 	%r54, %f51;
	shl.b32 	%r55, %r54, 23;
	mov.b32 	%f56, %r55;
	ex2.approx.ftz.f32 	%f57, %f55;
	mul.f32 	%f58, %f57, %f56;
	add.f32 	%f59, %f58, 0f00000000;
	mov.b32 	%r56, %f59;
	shfl.sync.bfly.b32	%r57|%p22, %r56, 4, 31, -1;
	mov.b32 	%f60, %r57;
	add.f32 	%f61, %f59, %f60;
	mov.b32 	%r58, %f61;
	shfl.sync.bfly.b32	%r59|%p23, %r58, 2, 31, -1;
	mov.b32 	%f62, %r59;
	add.f32 	%f63, %f61, %f62;
	mov.b32 	%r60, %f63;
	shfl.sync.bfly.b32	%r61|%p24, %r60, 1, 31, -1;
	mov.b32 	%f64, %r61;
	add.f32 	%f65, %f63, %f64;
	div.rn.f32 	%f66, %f58, %f65;
	mad.lo.s64 	%rd55, %rd70, %rd4, %rd7;
	shl.b64 	%rd56, %rd55, 2;
	add.s64 	%rd57, %rd3, %rd56;
	st.global.f32 	[%rd57], %f66;
	add.s64 	%rd58, %rd70, %rd5;
	mad.lo.s64 	%rd59, %rd25, %rd58, %rd7;
	cvt.u32.u64 	%r62, %rd59;
	div.s32 	%r63, %r62, %r4;
	mul.lo.s32 	%r64, %r63, %r4;
	sub.s32 	%r65, %r62, %r64;
	selp.b32 	%r66, 0, %r63, %p17;
	selp.b32 	%r67, 0, %r65, %p16;
	mul.lo.s32 	%r68, %r6, %r66;
	mad.lo.s32 	%r69, %r7, %r67, %r68;
	shl.b64 	%rd60, %rd59, 32;
	shr.s64 	%rd61, %rd60, 30;
	add.s64 	%rd62, %rd1, %rd61;
	ld.global.f32 	%f67, [%rd62];
	cvt.s64.s32 	%rd63, %r69;
	add.s64 	%rd64, %rd2, %rd63;
	ld.global.u8 	%rs3, [%rd64];
	setp.eq.s16 	%p25, %rs3, 0;
	mul.f32 	%f68, %f67, %f4;
	selp.f32 	%f69, %f3, %f68, %p25;
	max.f32 	%f70, %f69, 0fFF800000;
	mov.b32 	%r70, %f70;
	shfl.sync.bfly.b32	%r71|%p26, %r70, 4, 31, -1;
	mov.b32 	%f71, %r71;
	max.f32 	%f72, %f70, %f71;
	mov.b32 	%r72, %f72;
	shfl.sync.bfly.b32	%r73|%p27, %r72, 2, 31, -1;
	mov.b32 	%f73, %r73;
	max.f32 	%f74, %f72, %f73;
	mov.b32 	%r74, %f74;
	shfl.sync.bfly.b32	%r75|%p28, %r74, 1, 31, -1;
	mov.b32 	%f75, %r75;
	max.f32 	%f76, %f74, %f75;
	sub.f32 	%f77, %f69, %f76;
	fma.rn.f32 	%f78, %f77, 0f3BBB989D, 0f3F000000;
	cvt.sat.f32.f32 	%f79, %f78;
	fma.rm.f32 	%f80, %f79, %f50, %f49;
	add.f32 	%f81, %f80, 0fCB40007F;
	neg.f32 	%f82, %f81;
	fma.rn.f32 	%f83, %f77, 0f3FB8AA3B, %f82;
	fma.rn.f32 	%f84, %f77, 0f32A57060, %f83;
	mov.b32 	%r76, %f80;
	shl.b32 	%r77, %r76, 23;
	mov.b32 	%f85, %r77;
	ex2.approx.ftz.f32 	%f86, %f84;
	mul.f32 	%f87, %f86, %f85;
	add.f32 	%f88, %f87, 0f00000000;
	mov.b32 	%r78, %f88;
	shfl.sync.bfly.b32	%r79|%p29, %r78, 4, 31, -1;
	mov.b32 	%f89, %r79;
	add.f32 	%f90, %f88, %f89;
	mov.b32 	%r80, %f90;
	shfl.sync.bfly.b32	%r81|%p30, %r80, 2, 31, -1;
	mov.b32 	%f91, %r81;
	add.f32 	%f92, %f90, %f91;
	mov.b32 	%r82, %f92;
	shfl.sync.bfly.b32	%r83|%p31, %r82, 1, 31, -1;
	mov.b32 	%f93, %r83;
	add.f32 	%f94, %f92, %f93;
	div.rn.f32 	%f95, %f87, %f94;
	mad.lo.s64 	%rd65, %rd58, %rd4, %rd7;
	shl.b64 	%rd66, %rd65, 2;
	add.s64 	%rd67, %rd3, %rd66;
	st.global.f32 	[%rd67], %f95;
	add.s64 	%rd70, %rd58, %rd5;
	setp.lt.s64 	%p32, %rd70, %rd26;
	@%p32 bra 	$L__BB218_9;
$L__BB218_10:
	ret;

}
	// .globl	_Z15SoftmaxWarpImplI22BroadcastScaleMaskLoadIffbLm2EiE11DirectStoreIffEfLi1ELi1ELi8ELi1ELb1EL9Algorithm0EEvT_T0_ll
.visible .entry _Z15SoftmaxWarpImplI22BroadcastScaleMaskLoadIffbLm2EiE11DirectStoreIffEfLi1ELi1ELi8ELi1ELb1EL9Algorithm0EEvT_T0_ll(
	.param .align 8 .b8 _Z15SoftmaxWarpImplI22BroadcastScaleMaskLoadIffbLm2EiE11DirectStoreIffEfLi1ELi1ELi8ELi1ELb1EL9Algorithm0EEvT_T0_ll_param_0[88],
	.param .align 8 .b8 _Z15SoftmaxWarpImplI22BroadcastScaleMaskLoadIffbLm2EiE11DirectStoreIffEfLi1ELi1ELi8ELi1ELb1EL9Algorithm0EEvT_T0_ll_param_1[16],
	.param .u64 _Z15SoftmaxWarpImplI22BroadcastScaleMaskLoadIffbLm2EiE11DirectStoreIffEfLi1ELi1ELi8ELi1ELb1EL9Algorithm0EEvT_T0_ll_param_2,
	.param .u64 _Z15SoftmaxWarpImplI22BroadcastScaleMaskLoadIffbLm2EiE11DirectStoreIffEfLi1ELi1ELi8ELi1ELb1EL9Algorithm0EEvT_T0_ll_param_3
)
{
	.reg .pred 	%p<41>;
	.reg .b16 	%rs<4>;
	.reg .b32 	%r<84>;
	.reg .b32 	%f<113>;
	.reg .b64 	%rd<71>;

	ld.param.u64 	%rd27, [_Z15SoftmaxWarpImplI22BroadcastScaleMaskLoadIffbLm2EiE11DirectStoreIffEfLi1ELi1ELi8ELi1ELb1EL9Algorithm0EEvT_T0_ll_param_1+8];
	ld.param.v2.f32 	{%f18, %f19}, [_Z15SoftmaxWarpImplI22BroadcastScaleMaskLoadIffbLm2EiE11DirectStoreIffEfLi1ELi1ELi8ELi1ELb1EL9Algorithm0EEvT_T0_ll_param_0+80];
	ld.param.u64 	%rd25, [_Z15SoftmaxWarpImplI22BroadcastScaleMaskLoadIffbLm2EiE11DirectStoreIffEfLi1ELi1ELi8ELi1ELb1EL9Algorithm0EEvT_T0_ll_param_0+72];
	ld.param.v2.u32 	{%r6, %r7}, [_Z15SoftmaxWarpImplI22BroadcastScaleMaskLoadIffbLm2EiE11DirectStoreIffEfLi1ELi1ELi8ELi1ELb1EL9Algorithm0EEvT_T0_ll_param_0+56];
	ld.param.v2.u32 	{%r4, %r5}, [_Z15SoftmaxWarpImplI22BroadcastScaleMaskLoadIffbLm2EiE11DirectStoreIffEfLi1ELi1ELi8ELi1ELb1EL9Algorithm0EEvT_T0_ll_param_0+40];
	ld.param.u64 	%rd21, [_Z15SoftmaxWarpImplI22BroadcastScaleMaskLoadIffbLm2EiE11DirectStoreIffEfLi1ELi1ELi8ELi1ELb1EL9Algorithm0EEvT_T0_ll_param_0+24];
	ld.param.u64 	%rd20, [_Z15SoftmaxWarpImplI22BroadcastScaleMaskLoadIffbLm2EiE11DirectStoreIffEfLi1ELi1ELi8ELi1ELb1EL9Algorithm0EEvT_T0_ll_param_0+16];
	ld.param.u64 	%rd26, [_Z15SoftmaxWarpImplI22BroadcastScaleMaskLoadIffbLm2EiE11DirectStoreIffEfLi1ELi1ELi8ELi1ELb1EL9Algorithm0EEvT_T0_ll_param_1];
	ld.param.u64 	%rd19, [_Z15SoftmaxWarpImplI22BroadcastScaleMaskLoadIffbLm2EiE11DirectStoreIffEfLi1ELi1ELi8ELi1ELb1EL9Algorithm0EEvT_T0_ll_param_0+8];
	ld.param.u64 	%rd18, [_Z15SoftmaxWarpImplI22BroadcastScaleMaskLoadIffbLm2EiE11DirectStoreIffEfLi1ELi1ELi8ELi1ELb1EL9Algorithm0EEvT_T0_ll_param_0];
	ld.param.u64 	%rd28, [_Z15SoftmaxWarpImplI22BroadcastScaleMaskLoadIffbLm2EiE11DirectStoreIffEfLi1ELi1ELi8ELi1ELb1EL9Algorithm0EEvT_T0_ll_param_2];
	ld.param.u64 	%rd29, [_Z15SoftmaxWarpImplI22BroadcastScaleMaskLoadIffbLm2EiE11DirectStoreIffEfLi1ELi1ELi8ELi1ELb1EL9Algorithm0EEvT_T0_ll_param_3];
	cvta.to.global.u64 	%rd1, %rd18;
	cvta.to.global.u64 	%rd2, %rd19;
	cvta.to.global.u64 	%rd3, %rd26;
	setp.lt.s64 	%p1, %rd29, 9;
	@%p1 bra 	$L__BB219_2;
	mov.u64 	%rd30, $str;
	cvta.global.u64 	%rd31, %rd30;
	mov.u64 	%rd32, $str$1;
	cvta.global.u64 	%rd33, %rd32;
	mov.u64 	%rd34, __unnamed_215;
	cvta.global.u64 	%rd35, %rd34;
	{ // callseq 214, 0
	.param .b64 param0;
	st.param.b64 	[param0], %rd31;
	.param .b64 param1;
	st.param.b64 	[param1], %rd33;
	.param .b32 param2;
	st.param.b32 	[param2], 254;
	.param .b64 param3;
	st.param.b64 	[param3], %rd35;
	.param .b64 param4;
	st.param.b64 	[param4], 1;
	call.uni 
	__assertfail, 
	(
	param0, 
	param1, 
	param2, 
	param3, 
	param4
	);
	} // callseq 214
$L__BB219_2:
	mov.u32 	%r8, %ctaid.x;
	mov.u32 	%r9, %ntid.y;
	mov.u32 	%r10, %tid.y;
	mad.lo.s32 	%r11, %r8, %r9, %r10;
	mov.u32 	%r12, %nctaid.x;
	mul.lo.s32 	%r13, %r12, %r9;
	cvt.s64.s32 	%rd4, %r13;
	cvt.s64.s32 	%rd5, %r11;
	setp.le.s64 	%p2, %rd28, %rd5;
	@%p2 bra 	$L__BB219_21;
	mov.u32 	%r14, %tid.x;
	cvt.u64.u32 	%rd6, %r14;
	add.s64 	%rd7, %rd4, %rd5;
	max.s64 	%rd36, %rd28, %rd7;
	setp.lt.s64 	%p3, %rd7, %rd28;
	selp.u64 	%rd8, 1, 0, %p3;
	add.s64 	%rd37, %rd7, %rd8;
	sub.s64 	%rd9, %rd36, %rd37;
	or.b64  	%rd38, %rd9, %rd4;
	and.b64  	%rd39, %rd38, -4294967296;
	setp.ne.s64 	%p4, %rd39, 0;
	@%p4 bra 	$L__BB219_5;
	cvt.u32.u64 	%r15, %rd4;
	cvt.u32.u64 	%r16, %rd9;
	div.u32 	%r17, %r16, %r15;
	cvt.u64.u32 	%rd68, %r17;
	bra.uni 	$L__BB219_6;
$L__BB219_5:
	div.u64 	%rd68, %rd9, %rd4;
$L__BB219_6:
	add.s64 	%rd13, %rd68, %rd8;
	and.b64  	%rd40, %rd13, 1;
	setp.eq.b64 	%p5, %rd40, 1;
	mov.u64 	%rd70, %rd5;
	@%p5 bra 	$L__BB219_11;
	setp.le.s64 	%p6, %rd29, %rd6;
	mov.f32 	%f107, 0fFF800000;
	mov.f32 	%f108, %f107;
	@%p6 bra 	$L__BB219_9;
	mad.lo.s64 	%rd41, %rd25, %rd5, %rd6;
	cvt.u32.u64 	%r18, %rd41;
	div.s32 	%r19, %r18, %r4;
	mul.lo.s32 	%r20, %r19, %r4;
	sub.s32 	%r21, %r18, %r20;
	setp.eq.s64 	%p7, %rd20, 1;
	selp.b32 	%r22, 0, %r19, %p7;
	setp.eq.s64 	%p8, %rd21, 1;
	selp.b32 	%r23, 0, %r21, %p8;
	mul.lo.s32 	%r24, %r6, %r22;
	mad.lo.s32 	%r25, %r7, %r23, %r24;
	shl.b64 	%rd42, %rd41, 32;
	shr.s64 	%rd43, %rd42, 30;
	add.s64 	%rd44, %rd1, %rd43;
	ld.global.f32 	%f21, [%rd44];
	cvt.s64.s32 	%rd45, %r25;
	add.s64 	%rd46, %rd2, %rd45;
	ld.global.u8 	%rs1, [%rd46];
	setp.eq.s16 	%p9, %rs1, 0;
	mul.f32 	%f22, %f21, %f19;
	selp.f32 	%f107, %f18, %f22, %p9;
	max.f32 	%f108, %f107, 0fFF800000;
$L__BB219_9:
	setp.le.s64 	%p10, %rd29, %rd6;
	mov.b32 	%r26, %f108;
	shfl.sync.bfly.b32	%r27|%p11, %r26, 4, 31, -1;
	mov.b32 	%f23, %r27;
	max.f32 	%f24, %f108, %f23;
	mov.b32 	%r28, %f24;
	shfl.sync.bfly.b32	%r29|%p12, %r28, 2, 31, -1;
	mov.b32 	%f25, %r29;
	max.f32 	%f26, %f24, %f25;
	mov.b32 	%r30, %f26;
	shfl.sync.bfly.b32	%r31|%p13, %r30, 1, 31, -1;
	mov.b32 	%f27, %r31;
	max.f32 	%f28, %f26, %f27;
	sub.f32 	%f29, %f107, %f28;
	fma.rn.f32 	%f30, %f29, 0f3BBB989D, 0f3F000000;
	cvt.sat.f32.f32 	%f31, %f30;
	mov.f32 	%f32, 0f4B400001;
	mov.f32 	%f33, 0f437C0000;
	fma.rm.f32 	%f34, %f31, %f33, %f32;
	add.f32 	%f35, %f34, 0fCB40007F;
	neg.f32 	%f36, %f35;
	fma.rn.f32 	%f37, %f29, 0f3FB8AA3B, %f36;
	fma.rn.f32 	%f38, %f29, 0f32A57060, %f37;
	mov.b32 	%r32, %f34;
	shl.b32 	%r33, %r32, 23;
	mov.b32 	%f39, %r33;
	ex2.approx.ftz.f32 	%f40, %f38;
	mul.f32 	%f41, %f40, %f39;
	add.f32 	%f42, %f41, 0f00000000;
	mov.b32 	%r34, %f42;
	shfl.sync.bfly.b32	%r35|%p14, %r34, 4, 31, -1;
	mov.b32 	%f43, %r35;
	add.f32 	%f44, %f42, %f43;
	mov.b32 	%r36, %f44;
	shfl.sync.bfly.b32	%r37|%p15, %r36, 2, 31, -1;
	mov.b32 	%f45, %r37;
	add.f32 	%f46, %f44, %f45;
	mov.b32 	%r38, %f46;
	shfl.sync.bfly.b32	%r39|%p16, %r38, 1, 31, -1;
	mov.b32 	%f47, %r39;
	add.f32 	%f48, %f46, %f47;
	div.rn.f32 	%f7, %f41, %f48;
	mov.u64 	%rd70, %rd7;
	@%p10 bra 	$L__BB219_11;
	mad.lo.s64 	%rd47, %rd27, %rd5, %rd6;
	shl.b64 	%rd48, %rd47, 2;
	add.s64 	%rd49, %rd3, %rd48;
	st.global.f32 	[%rd49], %f7;
$L__BB219_11:
	setp.eq.s64 	%p17, %rd13, 0;
	@%p17 bra 	$L__BB219_21;
$L__BB219_12:
	setp.le.s64 	%p18, %rd29, %rd6;
	mov.f32 	%f109, 0fFF800000;
	mov.f32 	%f110, %f109;
	@%p18 bra 	$L__BB219_14;
	setp.eq.s64 	%p19, %rd21, 1;
	setp.eq.s64 	%p20, %rd20, 1;
	mad.lo.s64 	%rd50, %rd25, %rd70, %rd6;
	cvt.u32.u64 	%r40, %rd50;
	div.s32 	%r41, %r40, %r4;
	mul.lo.s32 	%r42, %r41, %r4;
	sub.s32 	%r43, %r40, %r42;
	selp.b32 	%r44, 0, %r41, %p20;
	selp.b32 	%r45, 0, %r43, %p19;
	mul.lo.s32 	%r46, %r6, %r44;
	mad.lo.s32 	%r47, %r7, %r45, %r46;
	shl.b64 	%rd51, %rd50, 32;
	shr.s64 	%rd52, %rd51, 30;
	add.s64 	%rd53, %rd1, %rd52;
	ld.global.f32 	%f50, [%rd53];
	cvt.s64.s32 	%rd54, %r47;
	add.s64 	%rd55, %rd2, %rd54;
	ld.global.u8 	%rs2, [%rd55];
	setp.eq.s16 	%p21, %rs2, 0;
	mul.f32 	%f51, %f50, %f19;
	selp.f32 	%f109, %f18, %f51, %p21;
	max.f32 	%f110, %f109, 0fFF800000;
$L__BB219_14:
	setp.le.s64 	%p22, %rd29, %rd6;
	mov.b32 	%r48, %f110;
	shfl.sync.bfly.b32	%r49|%p23, %r48, 4, 31, -1;
	mov.b32 	%f52, %r49;
	max.f32 	%f53, %f110, %f52;
	mov.b32 	%r50, %f53;
	shfl.sync.bfly.b32	%r51|%p24, %r50, 2, 31, -1;
	mov.b32 	%f54, %r51;
	max.f32 	%f55, %f53, %f54;
	mov.b32 	%r52, %f55;
	shfl.sync.bfly.b32	%r53|%p25, %r52, 1, 31, -1;
	mov.b32 	%f56, %r53;
	max.f32 	%f57, %f55, %f56;
	sub.f32 	%f58, %f109, %f57;
	fma.rn.f32 	%f59, %f58, 0f3BBB989D, 0f3F000000;
	cvt.sat.f32.f32 	%f60, %f59;
	mov.f32 	%f61, 0f4B400001;
	mov.f32 	%f62, 0f437C0000;
	fma.rm.f32 	%f63, %f60, %f62, %f61;
	add.f32 	%f64, %f63, 0fCB40007F;
	neg.f32 	%f65, %f64;
	fma.rn.f32 	%f66, %f58, 0f3FB8AA3B, %f65;
	fma.rn.f32 	%f67, %f58, 0f32A57060, %f66;
	mov.b32 	%r54, %f63;
	shl.b32 	%r55, %r54, 23;
	mov.b32 	%f68, %r55;
	ex2.approx.ftz.f32 	%f69, %f67;
	mul.f32 	%f70, %f69, %f68;
	add.f32 	%f71, %f70, 0f00000000;
	mov.b32 	%r56, %f71;
	shfl.sync.bfly.b32	%r57|%p26, %r56, 4, 31, -1;
	mov.b32 	%f72, %r57;
	add.f32 	%f73, %f71, %f72;
	mov.b32 	%r58, %f73;
	shfl.sync.bfly.b32	%r59|%p27, %r58, 2, 31, -1;
	mov.b32 	%f74, %r59;
	add.f32 	%f75, %f73, %f74;
	mov.b32 	%r60, %f75;
	shfl.sync.bfly.b32	%r61|%p28, %r60, 1, 31, -1;
	mov.b32 	%f76, %r61;
	add.f32 	%f77, %f75, %f76;
	div.rn.f32 	%f12, %f70, %f77;
	@%p22 bra 	$L__BB219_16;
	mad.lo.s64 	%rd56, %rd70, %rd27, %rd6;
	shl.b64 	%rd57, %rd56, 2;
	add.s64 	%rd58, %rd3, %rd57;
	st.global.f32 	[%rd58], %f12;
$L__BB219_16:
	add.s64 	%rd16, %rd70, %rd4;
	mov.f32 	%f111, 0fFF800000;
	mov.f32 	%f112, %f111;
	@%p22 bra 	$L__BB219_18;
	setp.eq.s64 	%p30, %rd21, 1;
	setp.eq.s64 	%p31, %rd20, 1;
	mad.lo.s64 	%rd59, %rd25, %rd16, %rd6;
	cvt.u32.u64 	%r62, %rd59;
	div.s32 	%r63, %r62, %r4;
	mul.lo.s32 	%r64, %r63, %r4;
	sub.s32 	%r65, %r62, %r64;
	selp.b32 	%r66, 0, %r63, %p31;
	selp.b32 	%r67, 0, %r65, %p30;
	mul.lo.s32 	%r68, %r6, %r66;
	mad.lo.s32 	%r69, %r7, %r67, %r68;
	shl.b64 	%rd60, %rd59, 32;
	shr.s64 	%rd61, %rd60, 30;
	add.s64 	%rd62, %rd1, %rd61;
	ld.global.f32 	%f79, [%rd62];
	cvt.s64.s32 	%rd63, %r69;
	add.s64 	%rd64, %rd2, %rd63;
	ld.global.u8 	%rs3, [%rd64];
	setp.eq.s16 	%p32, %rs3, 0;
	mul.f32 	%f80, %f79, %f19;
	selp.f32 	%f111, %f18, %f80, %p32;
	max.f32 	%f112, %f111, 0fFF800000;
$L__BB219_18:
	setp.le.s64 	%p33, %rd29, %rd6;
	mov.b32 	%r70, %f112;
	shfl.sync.bfly.b32	%r71|%p34, %r70, 4, 31, -1;
	mov.b32 	%f81, %r71;
	max.f32 	%f82, %f112, %f81;
	mov.b32 	%r72, %f82;
	shfl.sync.bfly.b32	%r73|%p35, %r72, 2, 31, -1;
	mov.b32 	%f83, %r73;
	max.f32 	%f84, %f82, %f83;
	mov.b32 	%r74, %f84;
	shfl.sync.bfly.b32	%r75|%p36, %r74, 1, 31, -1;
	mov.b32 	%f85, %r75;
	max.f32 	%f86, %f84, %f85;
	sub.f32 	%f87, %f111, %f86;
	fma.rn.f32 	%f88, %f87, 0f3BBB989D, 0f3F000000;
	cvt.sat.f32.f32 	%f89, %f88;
	mov.f32 	%f90, 0f4B400001;
	mov.f32 	%f91, 0f437C0000;
	fma.rm.f32 	%f92, %f89, %f91, %f90;
	add.f32 	%f93, %f92, 0fCB40007F;
	neg.f32 	%f94, %f93;
	fma.rn.f32 	%f95, %f87, 0f3FB8AA3B, %f94;
	fma.rn.f32 	%f96, %f87, 0f32A57060, %f95;
	mov.b32 	%r76, %f92;
	shl.b32 	%r77, %r76, 23;
	mov.b32 	%f97, %r77;
	ex2.approx.ftz.f32 	%f98, %f96;
	mul.f32 	%f99, %f98, %f97;
	add.f32 	%f100, %f99, 0f00000000;
	mov.b32 	%r78, %f100;
	shfl.sync.bfly.b32	%r79|%p37, %r78, 4, 31, -1;
	mov.b32 	%f101, %r79;
	add.f32 	%f102, %f100, %f101;
	mov.b32 	%r80, %f102;
	shfl.sync.bfly.b32	%r81|%p38, %r80, 2, 31, -1;
	mov.b32 	%f103, %r81;
	add.f32 	%f104, %f102, %f103;
	mov.b32 	%r82, %f104;
	shfl.sync.bfly.b32	%r83|%p39, %r82, 1, 31, -1;
	mov.b32 	%f105, %r83;
	add.f32 	%f106, %f104, %f105;
	div.rn.f32 	%f17, %f99, %f106;
	@%p33 bra 	$L__BB219_20;
	mad.lo.s64 	%rd65, %rd16, %rd27, %rd6;
	shl.b64 	%rd66, %rd65, 2;
	add.s64 	%rd67, %rd3, %rd66;
	st.global.f32 	[%rd67], %f17;
$L__BB219_20:
	add.s64 	%rd70, %rd16, %rd4;
	setp.lt.s64 	%p40, %rd70, %rd28;
	@%p40 bra 	$L__BB219_12;
$L__BB219_21:
	ret;

}
	// .globl	_Z15SoftmaxWarpImplI22BroadcastScaleMaskLoadIffbLm2EiE11DirectStoreIffEfLi1ELi1ELi16ELi2ELb0EL9Algorithm0EEvT_T0_ll
.visible .entry _Z15SoftmaxWarpImplI22BroadcastScaleMaskLoadIffbLm2EiE11DirectStoreIffEfLi1ELi1ELi16ELi2ELb0EL9Algorithm0EEvT_T0_ll(
	.param .align 8 .b8 _Z15SoftmaxWarpImplI22BroadcastScaleMaskLoadIffbLm2EiE11DirectStoreIffEfLi1ELi1ELi16ELi2ELb0EL9Algorithm0EEvT_T0_ll_param_0[88],
	.param .align 8 .b8 _Z15SoftmaxWarpImplI22BroadcastScaleMaskLoadIffbLm2EiE11DirectStoreIffEfLi1ELi1ELi16ELi2ELb0EL9Algorithm0EEvT_T0_ll_param_1[16],
	.param .u64 _Z15SoftmaxWarpImplI22BroadcastScaleMaskLoadIffbLm2EiE11DirectStoreIffEfLi1ELi1ELi16ELi2ELb0EL9Algorithm0EEvT_T0_ll_param_2,
	.param .u64 _Z15SoftmaxWarpImplI22BroadcastScaleMaskLoadIffbLm2EiE11DirectStoreIffEfLi1ELi1ELi16ELi2ELb0EL9Algorithm0EEvT_T0_ll_param_3
)
{
	.reg .pred 	%p<24>;
	.reg .b16 	%rs<3>;
	.reg .b32 	%r<69>;
	.reg .b32 	%f<73>;
	.reg .b64 	%rd<48>;

	ld.param.v2.f32 	{%f3, %f4}, [_Z15SoftmaxWarpImplI22BroadcastScaleMaskLoadIffbLm2EiE11DirectStoreIffEfLi1ELi1ELi16ELi2ELb0EL9Algorithm0EEvT_T0_ll_param_0+80];
	ld.param.u64 	%rd21, [_Z15SoftmaxWarpImplI22BroadcastScaleMaskLoadIffbLm2EiE11DirectStoreIffEfLi1ELi1ELi16ELi2ELb0EL9Algorithm0EEvT_T0_ll_param_0+72];
	ld.param.v2.u32 	{%r7, %r8}, [_Z15SoftmaxWarpImplI22BroadcastScaleMaskLoadIffbLm2EiE11DirectStoreIffEfLi1ELi1ELi16ELi2ELb0EL9Algorithm0EEvT_T0_ll_param_0+56];
	ld.param.v2.u32 	{%r5, %r6}, [_Z15SoftmaxWarpImplI22BroadcastScaleMaskLoadIffbLm2EiE11DirectStoreIffEfLi1ELi1ELi16ELi2ELb0EL9Algorithm0EEvT_T0_ll_param_0+40];
	ld.param.u64 	%rd17, [_Z15SoftmaxWarpImplI22BroadcastScaleMaskLoadIffbLm2EiE11DirectStoreIffEfLi1ELi1ELi16ELi2ELb0EL9Algorithm0EEvT_T0_ll_param_0+24];
	ld.param.u64 	%rd16, [_Z15SoftmaxWarpImplI22BroadcastScaleMaskLoadIffbLm2EiE11DirectStoreIffEfLi1ELi1ELi16ELi2ELb0EL9Algorithm0EEvT_T0_ll_param_0+16];
	ld.param.u64 	%rd15, [_Z15SoftmaxWarpImplI22BroadcastScaleMaskLoadIffbLm2EiE11DirectStoreIffEfLi1ELi1ELi16ELi2ELb0EL9Algorithm0EEvT_T0_ll_param_0+8];
	ld.param.u64 	%rd14, [_Z15SoftmaxWarpImplI22BroadcastScaleMaskLoadIffbLm2EiE11DirectStoreIffEfLi1ELi1ELi16ELi2ELb0EL9Algorithm0EEvT_T0_ll_param_0];
	ld.param.u64 	%rd4, [_Z15SoftmaxWarpImplI22BroadcastScaleMaskLoadIffbLm2EiE11DirectStoreIffEfLi1ELi1ELi16ELi2ELb0EL9Algorithm0EEvT_T0_ll_param_1];
	ld.param.u64 	%rd5, [_Z15SoftmaxWarpImplI22BroadcastScaleMaskLoadIffbLm2EiE11DirectStoreIffEfLi1ELi1ELi16ELi2ELb0EL9Algorithm0EEvT_T0_ll_param_1+8];
	ld.param.u64 	%rd22, [_Z15SoftmaxWarpImplI22BroadcastScaleMaskLoadIffbLm2EiE11DirectStoreIffEfLi1ELi1ELi16ELi2ELb0EL9Algorithm0EEvT_T0_ll_param_2];
	ld.param.u64 	%rd23, [_Z15SoftmaxWarpImplI22BroadcastScaleMaskLoadIffbLm2EiE11DirectStoreIffEfLi1ELi1ELi16ELi2ELb0EL9Algorithm0EEvT_T0_ll_param_3];
	setp.lt.s64 	%p1, %rd23, 17;
	@%p1 bra 	$L__BB220_2;
	mov.u64 	%rd24, $str;
	cvta.global.u64 	%rd25, %rd24;
	mov.u64 	%rd26, $str$1;
	cvta.global.u64 	%rd27, %rd26;
	mov.u64 	%rd28, __unnamed_216;
	cvta.global.u64 	%rd29, %rd28;
	{ // callseq 215, 0
	.param .b64 param0;
	st.param.b64 	[param0], %rd25;
	.param .b64 param1;
	st.param.b64 	[param1], %rd27;
	.param .b32 param2;
	st.param.b32 	[param2], 254;
	.param .b64 param3;
	st.param.b64 	[param3], %rd29;
	.param .b64 param4;
	st.param.b64 	[param4], 1;
	call.uni 
	__assertfail, 
	(
	param0, 
	param1, 
	param2, 
	param3, 
	param4
	);
	} // callseq 215
$L__BB220_2:
	mov.u32 	%r9, %ctaid.x;
	mov.u32 	%r10, %ntid.y;
	mov.u32 	%r11, %tid.y;
	mad.lo.s32 	%r12, %r9, %r10, %r11;
	mov.u32 	%r13, %nctaid.x;
	mul.lo.s32 	%r14, %r10, %r13;
	shl.b32 	%r4, %r14, 1;
	shl.b32 	%r15, %r12, 1;
	cvt.s64.s32 	%rd47, %r15;
	setp.le.s64 	%p2, %rd22, %rd47;
	@%p2 bra 	$L__BB220_5;
	cvta.to.global.u64 	%rd7, %rd14;
	cvta.to.global.u64 	%rd8, %rd15;
	mov.u32 	%r16, %tid.x;
	cvt.u64.u32 	%rd9, %r16;
	cvta.to.global.u64 	%rd10, %rd4;
	cvt.s64.s32 	%rd11, %r4;
$L__BB220_4:
	setp.eq.s64 	%p3, %rd17, 1;
	setp.eq.s64 	%p4, %rd16, 1;
	mad.lo.s64 	%rd30, %rd21, %rd47, %rd9;
	cvt.u32.u64 	%r17, %rd30;
	div.s32 	%r18, %r17, %r5;
	mul.lo.s32 	%r19, %r18, %r5;
	sub.s32 	%r20, %r17, %r19;
	selp.b32 	%r21, 0, %r18, %p4;
	selp.b32 	%r22, 0, %r20, %p3;
	mul.lo.s32 	%r23, %r7, %r21;
	mad.lo.s32 	%r24, %r8, %r22, %r23;
	shl.b64 	%rd31, %rd30, 32;
	shr.s64 	%rd32, %rd31, 30;
	add.s64 	%rd33, %rd7, %rd32;
	ld.global.f32 	%f5, [%rd33];
	cvt.s64.s32 	%rd34, %r24;
	add.s64 	%rd35, %rd8, %rd34;
	ld.global.u8 	%rs1, [%rd35];
	setp.eq.s16 	%p5, %rs1, 0;
	mul.f32 	%f6, %f5, %f4;
	selp.f32 	%f7, %f3, %f6, %p5;
	max.f32 	%f8, %f7, 0fFF800000;
	add.s64 	%rd36, %rd30, %rd21;
	cvt.u32.u64 	%r25, %rd36;
	div.s32 	%r26, %r25, %r5;
	mul.lo.s32 	%r27, %r26, %r5;
	sub.s32 	%r28, %r25, %r27;
	selp.b32 	%r29, 0, %r26, %p4;
	selp.b32 	%r30, 0, %r28, %p3;
	mul.lo.s32 	%r31, %r7, %r29;
	mad.lo.s32 	%r32, %r8, %r30, %r31;
	shl.b64 	%rd37, %rd36, 32;
	shr.s64 	%rd38, %rd37, 30;
	add.s64 	%rd39, %rd7, %rd38;
	ld.global.f32 	%f9, [%rd39];
	cvt.s64.s32 	%rd40, %r32;
	add.s64 	%rd41, %rd8, %rd40;
	ld.global.u8 	%rs2, [%rd41];
	setp.eq.s16 	%p6, %rs2, 0;
	mul.f32 	%f10, %f9, %f4;
	selp.f32 	%f11, %f3, %f10, %p6;
	max.f32 	%f12, %f11, 0fFF800000;
	mov.b32 	%r33, %f8;
	shfl.sync.bfly.b32	%r34|%p7, %r33, 8, 31, -1;
	mov.b32 	%f13, %r34;
	max.f32 	%f14, %f8, %f13;
	mov.b32 	%r35, %f14;
	shfl.sync.bfly.b32	%r36|%p8, %r35, 4, 31, -1;
	mov.b32 	%f15, %r36;
	max.f32 	%f16, %f14, %f15;
	mov.b32 	%r37, %f16;
	shfl.sync.bfly.b32	%r38|%p9, %r37, 2, 31, -1;
	mov.b32 	%f17, %r38;
	max.f32 	%f18, %f16, %f17;
	mov.b32 	%r39, %f18;
	shfl.sync.bfly.b32	%r40|%p10, %r39, 1, 31, -1;
	mov.b32 	%f19, %r40;
	max.f32 	%f20, %f18, %f19;
	mov.b32 	%r41, %f12;
	shfl.sync.bfly.b32	%r42|%p11, %r41, 8, 31, -1;
	mov.b32 	%f21, %r42;
	max.f32 	%f22, %f12, %f21;
	mov.b32 	%r43, %f22;
	shfl.sync.bfly.b32	%r44|%p12, %r43, 4, 31, -1;
	mov.b32 	%f23, %r44;
	max.f32 	%f24, %f22, %f23;
	mov.b32 	%r45, %f24;
	shfl.sync.bfly.b32	%r46|%p13, %r45, 2, 31, -1;
	mov.b32 	%f25, %r46;
	max.f32 	%f26, %f24, %f25;
	mov.b32 	%r47, %f26;
	shfl.sync.bfly.b32	%r48|%p14, %r47, 1, 31, -1;
	mov.b32 	%f27, %r48;
	max.f32 	%f28, %f26, %f27;
	sub.f32 	%f29, %f7, %f20;
	fma.rn.f32 	%f30, %f29, 0f3BBB989D, 0f3F000000;
	cvt.sat.f32.f32 	%f31, %f30;
	mov.f32 	%f32, 0f4B400001;
	mov.f32 	%f33, 0f437C0000;
	fma.rm.f32 	%f34, %f31, %f33, %f32;
	add.f32 	%f35, %f34, 0fCB40007F;
	neg.f32 	%f36, %f35;
	fma.rn.f32 	%f37, %f29, 0f3FB8AA3B, %f36;
	fma.rn.f32 	%f38, %f29, 0f32A57060, %f37;
	mov.b32 	%r49, %f34;
	shl.b32 	%r50, %r49, 23;
	mov.b32 	%f39, %r50;
	ex2.approx.ftz.f32 	%f40, %f38;
	mul.f32 	%f41, %f40, %f39;
	add.f32 	%f42, %f41, 0f00000000;
	sub.f32 	%f43, %f11, %f28;
	fma.rn.f32 	%f44, %f43, 0f3BBB989D, 0f3F000000;
	cvt.sat.f32.f32 	%f45, %f44;
	fma.rm.f32 	%f46, %f45, %f33, %f32;
	add.f32 	%f47, %f46, 0fCB40007F;
	neg.f32 	%f48, %f47;
	fma.rn.f32 	%f49, %f43, 0f3FB8AA3B, %f48;
	fma.rn.f32 	%f50, %f43, 0f32A57060, %f49;
	mov.b32 	%r51, %f46;
	shl.b32 	%r52, %r51, 23;
	mov.b32 	%f51, %r52;
	ex2.approx.ftz.f32 	%f52, %f50;
	mul.f32 	%f53, %f52, %f51;
	add.f32 	%f54, %f53, 0f00000000;
	mov.b32 	%r53, %f42;
	shfl.sync.bfly.b32	%r54|%p15, %r53, 8, 31, -1;
	mov.b32 	%f55, %r54;
	add.f32 	%f56, %f42, %f55;
	mov.b32 	%r55, %f56;
	shfl.sync.bfly.b32	%r56|%p16, %r55, 4, 31, -1;
	mov.b32 	%f57, %r56;
	add.f32 	%f58, %f56, %f57;
	mov.b32 	%r57, %f58;
	shfl.sync.bfly.b32	%r58|%p17, %r57, 2, 31, -1;
	mov.b32 	%f59, %r58;
	add.f32 	%f60, %f58, %f59;
	mov.b32 	%r59, %f60;
	shfl.sync.bfly.b32	%r60|%p18, %r59, 1, 31, -1;
	mov.b32 	%f61, %r60;
	add.f32 	%f62, %f60, %f61;
	mov.b32 	%r61, %f54;
	shfl.sync.bfly.b32	%r62|%p19, %r61, 8, 31, -1;
	mov.b32 	%f63, %r62;
	add.f32 	%f64, %f54, %f63;
	mov.b32 	%r63, %f64;
	shfl.sync.bfly.b32	%r64|%p20, %r63, 4, 31, -1;
	mov.b32 	%f65, %r64;
	add.f32 	%f66, %f64, %f65;
	mov.b32 	%r65, %f66;
	shfl.sync.bfly.b32	%r66|%p21, %r65, 2, 31, -1;
	mov.b32 	%f67, %r66;
	add.f32 	%f68, %f66, %f67;
	mov.b32 	%r67, %f68;
	shfl.sync.bfly.b32	%r68|%p22, %r67, 1, 31, -1;
	mov.b32 	%f69, %r68;
	add.f32 	%f70, %f68, %f69;
	div.rn.f32 	%f71, %f41, %f62;
	mad.lo.s64 	%rd42, %rd47, %rd5, %rd9;
	shl.b64 	%rd43, %rd42, 2;
	add.s64 	%rd44, %rd10, %rd43;
	st.global.f32 	[%rd44], %f71;
	div.rn.f32 	%f72, %f53, %f70;
	shl.b64 	%rd45, %rd5, 2;
	add.s64 	%rd46, %rd44, %rd45;
	st.global.f32 	[%rd46], %f72;
	add.s64 	%rd47, %rd47, %rd11;
	setp.lt.s64 	%p23, %rd47, %rd22;
	@%p23 bra 	$L__BB220_4;
$L__BB220_5:
	ret;

}
	// .globl	_Z15SoftmaxWarpImplI22BroadcastScaleMaskLoadIffbLm2EiE11DirectStoreIffEfLi1ELi1ELi16ELi2ELb1EL9Algorithm0EEvT_T0_ll
.visible .entry _Z15SoftmaxWarpImplI22BroadcastScaleMaskLoadIffbLm2EiE11DirectStoreIffEfLi1ELi1ELi16ELi2ELb1EL9Algorithm0EEvT_T0_ll(
	.param .align 8 .b8 _Z15SoftmaxWarpImplI22BroadcastScaleMaskLoadIffbLm2EiE11DirectStoreIffEfLi1ELi1ELi16ELi2ELb1EL9Algorithm0EEvT_T0_ll_param_0[88],
	.param .align 8 .b8 _Z15SoftmaxWarpImplI22BroadcastScaleMaskLoadIffbLm2EiE11DirectStoreIffEfLi1ELi1ELi16ELi2ELb1EL9Algorithm0EEvT_T0_ll_param_1[16],
	.param .u64 _Z15SoftmaxWarpImplI22BroadcastScaleMaskLoadIffbLm2EiE11DirectStoreIffEfLi1ELi1ELi16ELi2ELb1EL9Algorithm0EEvT_T0_ll_param_2,
	.param .u64 _Z15SoftmaxWarpImplI22BroadcastScaleMaskLoadIffbLm2EiE11DirectStoreIffEfLi1ELi1ELi16ELi2ELb1EL9Algorithm0EEvT_T0_ll_param_3
)
{
	.reg .pred 	%p<30>;
	.reg .b16 	%rs<3>;
	.reg .b32 	%r<69>;
	.reg .b32 	%f<83>;
	.reg .b64 	%rd<49>;

	ld.param.u64 	%rd19, [_Z15SoftmaxWarpImplI22BroadcastScaleMaskLoadIffbLm2EiE11DirectStoreIffEfLi1ELi1ELi16ELi2ELb1EL9Algorithm0EEvT_T0_ll_param_1+8];
	ld.param.v2.f32 	{%f15, %f16}, [_Z15SoftmaxWarpImplI22BroadcastScaleMaskLoadIffbLm2EiE11DirectStoreIffEfLi1ELi1ELi16ELi2ELb1EL9Algorithm0EEvT_T0_ll_param_0+80];
	ld.param.u64 	%rd17, [_Z15SoftmaxWarpImplI22BroadcastScaleMaskLoadIffbLm2EiE11DirectStoreIffEfLi1ELi1ELi16ELi2ELb1EL9Algorithm0EEvT_T0_ll_param_0+72];
	ld.param.v2.u32 	{%r7, %r8}, [_Z15SoftmaxWarpImplI22BroadcastScaleMaskLoadIffbLm2EiE11DirectStoreIffEfLi1ELi1ELi16ELi2ELb1EL9Algorithm0EEvT_T0_ll_param_0+56];
	ld.param.v2.u32 	{%r5, %r6}, [_Z15SoftmaxWarpImplI22BroadcastScaleMaskLoadIffbLm2EiE11DirectStoreIffEfLi1ELi1ELi16ELi2ELb1EL9Algorithm0EEvT_T0_ll_param_0+40];
	ld.param.u64 	%rd13, [_Z15SoftmaxWarpImplI22BroadcastScaleMaskLoadIffbLm2EiE11DirectStoreIffEfLi1ELi1ELi16ELi2ELb1EL9Algorithm0EEvT_T0_ll_param_0+24];
	ld.param.u64 	%rd12, [_Z15SoftmaxWarpImplI22BroadcastScaleMaskLoadIffbLm2EiE11DirectStoreIffEfLi1ELi1ELi16ELi2ELb1EL9Algorithm0EEvT_T0_ll_param_0+16];
	ld.param.u64 	%rd18, [_Z15SoftmaxWarpImplI22BroadcastScaleMaskLoadIffbLm2EiE11DirectStoreIffEfLi1ELi1ELi16ELi2ELb1EL9Algorithm0EEvT_T0_ll_param_1];
	ld.param.u64 	%rd11, [_Z15SoftmaxWarpImplI22BroadcastScaleMaskLoadIffbLm2EiE11DirectStoreIffEfLi1ELi1ELi16ELi2ELb1EL9Algorithm0EEvT_T0_ll_param_0+8];
	ld.param.u64 	%rd10, [_Z15SoftmaxWarpImplI22BroadcastScaleMaskLoadIffbLm2EiE11DirectStoreIffEfLi1ELi1ELi16ELi2ELb1EL9Algorithm0EEvT_T0_ll_param_0];
	ld.param.u64 	%rd20, [_Z15SoftmaxWarpImplI22BroadcastScaleMaskLoadIffbLm2EiE11DirectStoreIffEfLi1ELi1ELi16ELi2ELb1EL9Algorithm0EEvT_T0_ll_param_2];
	ld.param.u64 	%rd21, [_Z15SoftmaxWarpImplI22BroadcastScaleMaskLoadIffbLm2EiE11DirectStoreIffEfLi1ELi1ELi16ELi2ELb1EL9Algorithm0EEvT_T0_ll_param_3];
	cvta.to.global.u64 	%rd1, %rd10;
	cvta.to.global.u64 	%rd2, %rd11;
	cvta.to.global.u64 	%rd4, %rd18;
	setp.lt.s64 	%p1, %rd21, 17;
	@%p1 bra 	$L__BB221_2;
	mov.u64 	%rd22, $str;
	cvta.global.u64 	%rd23, %rd22;
	mov.u64 	%rd24, $str$1;
	cvta.global.u64 	%rd25, %rd24;
	mov.u64 	%rd26, __unnamed_217;
	cvta.global.u64 	%rd27, %rd26;
	{ // callseq 216, 0
	.param .b64 param0;
	st.param.b64 	[param0], %rd23;
	.param .b64 param1;
	st.param.b64 	[param1], %rd25;
	.param .b32 param2;
	st.param.b32 	[param2], 254;
	.param .b64 param3;
	st.param.b64 	[param3], %rd27;
	.param .b64 param4;
	st.param.b64 	[param4], 1;
	call.uni 
	__assertfail, 
	(
	param0, 
	param1, 
	param2, 
	param3, 
	param4
	);
	} // callseq 216
$L__BB221_2:
	mov.u32 	%r9, %ctaid.x;
	mov.u32 	%r10, %ntid.y;
	mov.u32 	%r11, %tid.y;
	mad.lo.s32 	%r12, %r9, %r10, %r11;
	mov.u32 	%r13, %nctaid.x;
	mul.lo.s32 	%r14, %r10, %r13;
	shl.b32 	%r4, %r14, 1;
	shl.b32 	%r15, %r12, 1;
	cvt.s64.s32 	%rd48, %r15;
	setp.le.s64 	%p2, %rd20, %rd48;
	@%p2 bra 	$L__BB221_13;
	mov.u32 	%r16, %tid.x;
	cvt.u64.u32 	%rd6, %r16;
	cvt.s64.s32 	%rd7, %r4;
$L__BB221_4:
	setp.le.s64 	%p3, %rd21, %rd6;
	mov.f32 	%f79, 0fFF800000;
	mov.f32 	%f80, %f79;
	@%p3 bra 	$L__BB221_6;
	setp.eq.s64 	%p4, %rd13, 1;
	setp.eq.s64 	%p5, %rd12, 1;
	mad.lo.s64 	%rd28, %rd17, %rd48, %rd6;
	cvt.u32.u64 	%r17, %rd28;
	div.s32 	%r18, %r17, %r5;
	mul.lo.s32 	%r19, %r18, %r5;
	sub.s32 	%r20, %r17, %r19;
	selp.b32 	%r21, 0, %r18, %p5;
	selp.b32 	%r22, 0, %r20, %p4;
	mul.lo.s32 	%r23, %r7, %r21;
	mad.lo.s32 	%r24, %r8, %r22, %r23;
	shl.b64 	%rd29, %rd28, 32;
	shr.s64 	%rd30, %rd29, 30;
	add.s64 	%rd31, %rd1, %rd30;
	ld.global.f32 	%f18, [%rd31];
	cvt.s64.s32 	%rd32, %r24;
	add.s64 	%rd33, %rd2, %rd32;
	ld.global.u8 	%rs1, [%rd33];
	setp.eq.s16 	%p6, %rs1, 0;
	mul.f32 	%f19, %f18, %f16;
	selp.f32 	%f80, %f15, %f19, %p6;
	max.f32 	%f79, %f80, 0fFF800000;
$L__BB221_6:
	mov.f32 	%f81, 0fFF800000;
	mov.f32 	%f82, %f81;
	@%p3 bra 	$L__BB221_8;
	setp.eq.s64 	%p8, %rd13, 1;
	setp.eq.s64 	%p9, %rd12, 1;
	mad.lo.s64 	%rd34, %rd17, %rd48, %rd17;
	add.s64 	%rd35, %rd34, %rd6;
	cvt.u32.u64 	%r25, %rd35;
	div.s32 	%r26, %r25, %r5;
	mul.lo.s32 	%r27, %r26, %r5;
	sub.s32 	%r28, %r25, %r27;
	selp.b32 	%r29, 0, %r26, %p9;
	selp.b32 	%r30, 0, %r28, %p8;
	mul.lo.s32 	%r31, %r7, %r29;
	mad.lo.s32 	%r32, %r8, %r30, %r31;
	shl.b64 	%rd36, %rd35, 32;
	shr.s64 	%rd37, %rd36, 30;
	add.s64 	%rd38, %rd1, %rd37;
	ld.global.f32 	%f21, [%rd38];
	cvt.s64.s32 	%rd39, %r32;
	add.s64 	%rd40, %rd2, %rd39;
	ld.global.u8 	%rs2, [%rd40];
	setp.eq.s16 	%p10, %rs2, 0;
	mul.f32 	%f22, %f21, %f16;
	selp.f32 	%f82, %f15, %f22, %p10;
	max.f32 	%f81, %f82, 0fFF800000;
$L__BB221_8:
	setp.le.s64 	%p11, %rd21, %rd6;
	mov.b32 	%r33, %f79;
	shfl.sync.bfly.b32	%r34|%p12, %r33, 8, 31, -1;
	mov.b32 	%f23, %r34;
	max.f32 	%f24, %f79, %f23;
	mov.b32 	%r35, %f24;
	shfl.sync.bfly.b32	%r36|%p13, %r35, 4, 31, -1;
	mov.b32 	%f25, %r36;
	max.f32 	%f26, %f24, %f25;
	mov.b32 	%r37, %f26;
	shfl.sync.bfly.b32	%r38|%p14, %r37, 2, 31, -1;
	mov.b32 	%f27, %r38;
	max.f32 	%f28, %f26, %f27;
	mov.b32 	%r39, %f28;
	shfl.sync.bfly.b32	%r40|%p15, %r39, 1, 31, -1;
	mov.b32 	%f29, %r40;
	max.f32 	%f30, %f28, %f29;
	mov.b32 	%r41, %f81;
	shfl.sync.bfly.b32	%r42|%p16, %r41, 8, 31, -1;
	mov.b32 	%f31, %r42;
	max.f32 	%f32, %f81, %f31;
	mov.b32 	%r43, %f32;
	shfl.sync.bfly.b32	%r44|%p17, %r43, 4, 31, -1;
	mov.b32 	%f33, %r44;
	max.f32 	%f34, %f32, %f33;
	mov.b32 	%r45, %f34;
	shfl.sync.bfly.b32	%r46|%p18, %r45, 2, 31, -1;
	mov.b32 	%f35, %r46;
	max.f32 	%f36, %f34, %f35;
	mov.b32 	%r47, %f36;
	shfl.sync.bfly.b32	%r48|%p19, %r47, 1, 31, -1;
	mov.b32 	%f37, %r48;
	max.f32 	%f38, %f36, %f37;
	sub.f32 	%f39, %f80, %f30;
	fma.rn.f32 	%f40, %f39, 0f3BBB989D, 0f3F000000;
	cvt.sat.f32.f32 	%f41, %f40;
	mov.f32 	%f42, 0f4B400001;
	mov.f32 	%f43, 0f437C0000;
	fma.rm.f32 	%f44, %f41, %f43, %f42;
	add.f32 	%f45, %f44, 0fCB40007F;
	neg.f32 	%f46, %f45;
	fma.rn.f32 	%f47, %f39, 0f3FB8AA3B, %f46;
	fma.rn.f32 	%f48, %f39, 0f32A57060, %f47;
	mov.b32 	%r49, %f44;
	shl.b32 	%r50, %r49, 23;
	mov.b32 	%f49, %r50;
	ex2.approx.ftz.f32 	%f50, %f48;
	mul.f32 	%f51, %f50, %f49;
	add.f32 	%f52, %f51, 0f00000000;
	sub.f32 	%f53, %f82, %f38;
	fma.rn.f32 	%f54, %f53, 0f3BBB989D, 0f3F000000;
	cvt.sat.f32.f32 	%f55, %f54;
	fma.rm.f32 	%f56, %f55, %f43, %f42;
	add.f32 	%f57, %f56, 0fCB40007F;
	neg.f32 	%f58, %f57;
	fma.rn.f32 	%f59, %f53, 0f3FB8AA3B, %f58;
	fma.rn.f32 	%f60, %f53, 0f32A57060, %f59;
	mov.b32 	%r51, %f56;
	shl.b32 	%r52, %r51, 23;
	mov.b32 	%f61, %r52;
	ex2.approx.ftz.f32 	%f62, %f60;
	mul.f32 	%f11, %f62, %f61;
	add.f32 	%f63, %f11, 0f00000000;
	mov.b32 	%r53, %f52;
	shfl.sync.bfly.b32	%r54|%p20, %r53, 8, 31, -1;
	mov.b32 	%f64, %r54;
	add.f32 	%f65, %f52, %f64;
	mov.b32 	%r55, %f65;
	shfl.sync.bfly.b32	%r56|%p21, %r55, 4, 31, -1;
	mov.b32 	%f66, %r56;
	add.f32 	%f67, %f65, %f66;
	mov.b32 	%r57, %f67;
	shfl.sync.bfly.b32	%r58|%p22, %r57, 2, 31, -1;
	mov.b32 	%f68, %r58;
	add.f32 	%f69, %f67, %f68;
	mov.b32 	%r59, %f69;
	shfl.sync.bfly.b32	%r60|%p23, %r59, 1, 31, -1;
	mov.b32 	%f70, %r60;
	add.f32 	%f71, %f69, %f70;
	mov.b32 	%r61, %f63;
	shfl.sync.bfly.b32	%r62|%p24, %r61, 8, 31, -1;
	mov.b32 	%f72, %r62;
	add.f32 	%f73, %f63, %f72;
	mov.b32 	%r63, %f73;
	shfl.sync.bfly.b32	%r64|%p25, %r63, 4, 31, -1;
	mov.b32 	%f74, %r64;
	add.f32 	%f75, %f73, %f74;
	mov.b32 	%r65, %f75;
	shfl.sync.bfly.b32	%r66|%p26, %r65, 2, 31, -1;
	mov.b32 	%f76, %r66;
	add.f32 	%f77, %f75, %f76;
	mov.b32 	%r67, %f77;
	shfl.sync.bfly.b32	%r68|%p27, %r67, 1, 31, -1;
	mov.b32 	%f78, %r68;
	add.f32 	%f12, %f77, %f78;
	div.rn.f32 	%f13, %f51, %f71;
	@%p11 bra 	$L__BB221_10;
	mad.lo.s64 	%rd41, %rd48, %rd19, %rd6;
	shl.b64 	%rd42, %rd41, 2;
	add.s64 	%rd43, %rd4, %rd42;
	st.global.f32 	[%rd43], %f13;
$L__BB221_10:
	div.rn.f32 	%f14, %f11, %f12;
	@%p11 bra 	$L__BB221_12;
	mad.lo.s64 	%rd44, %rd19, %rd48, %rd19;
	add.s64 	%rd45, %rd44, %rd6;
	shl.b64 	%rd46, %rd45, 2;
	add.s64 	%rd47, %rd4, %rd46;
	st.global.f32 	[%rd47], %f14;
$L__BB221_12:
	add.s64 	%rd48, %rd48, %rd7;
	setp.lt.s64 	%p29, %rd48, %rd20;
	@%p29 bra 	$L__BB221_4;
$L__BB221_13:
	ret;

}
	// .globl	_Z15SoftmaxWarpImplI22BroadcastScaleMaskLoadIffbLm2EiE11DirectStoreIffEfLi1ELi1ELi16ELi1ELb0EL9Algorithm0EEvT_T0_ll
.visible .entry _Z15SoftmaxWarpImplI22BroadcastScaleMaskLoadIffbLm2EiE11DirectStoreIffEfLi1ELi1ELi16ELi1ELb0EL9Algorithm0EEvT_T0_ll(
	.param .align 8 .b8 _Z15SoftmaxWarpImplI22BroadcastScaleMaskLoadIffbLm2EiE11DirectStoreIffEfLi1ELi1ELi16ELi1ELb0EL9Algorithm0EEvT_T0_ll_param_0[88],
	.param .align 8 .b8 _Z15SoftmaxWarpImplI22BroadcastScaleMaskLoadIffbLm2EiE11DirectStoreIffEfLi1ELi1ELi16ELi1ELb0EL9Algorithm0EEvT_T0_ll_param_1[16],
	.param .u64 _Z15SoftmaxWarpImplI22BroadcastScaleMaskLoadIffbLm2EiE11DirectStoreIffEfLi1ELi1ELi16ELi1ELb0EL9Algorithm0EEvT_T0_ll_param_2,
	.param .u64 _Z15SoftmaxWarpImplI22BroadcastScaleMaskLoadIffbLm2EiE11DirectStoreIffEfLi1ELi1ELi16ELi1ELb0EL9Algorithm0EEvT_T0_ll_param_3
)
{
	.reg .pred 	%p<15>;
	.reg .b16 	%rs<2>;
	.reg .b32 	%r<41>;
	.reg .b32 	%f<40>;
	.reg .b64 	%rd<41>;

	ld.param.v2.f32 	{%f3, %f4}, [_Z15SoftmaxWarpImplI22BroadcastScaleMaskLoadIffbLm2EiE11DirectStoreIffEfLi1ELi1ELi16ELi1ELb0EL9Algorithm0EEvT_T0_ll_param_0+80];
	ld.param.u64 	%rd22, [_Z15SoftmaxWarpImplI22BroadcastScaleMaskLoadIffbLm2EiE11DirectStoreIffEfLi1ELi1ELi16ELi1ELb0EL9Algorithm0EEvT_T0_ll_param_0+72];
	ld.param.v2.u32 	{%r7, %r8}, [_Z15SoftmaxWarpImplI22BroadcastScaleMaskLoadIffbLm2EiE11DirectStoreIffEfLi1ELi1ELi16ELi1ELb0EL9Algorithm0EEvT_T0_ll_param_0+56];
	ld.param.v2.u32 	{%r5, %r6}, [_Z15SoftmaxWarpImplI22BroadcastScaleMaskLoadIffbLm2EiE11DirectStoreIffEfLi1ELi1ELi16ELi1ELb0EL9Algorithm0EEvT_T0_ll_param_0+40];
	ld.param.u64 	%rd18, [_Z15SoftmaxWarpImplI22BroadcastScaleMaskLoadIffbLm2EiE11DirectStoreIffEfLi1ELi1ELi16ELi1ELb0EL9Algorithm0EEvT_T0_ll_param_0+24];
	ld.param.u64 	%rd17, [_Z15SoftmaxWarpImplI22BroadcastScaleMaskLoadIffbLm2EiE11DirectStoreIffEfLi1ELi1ELi16ELi1ELb0EL9Algorithm0EEvT_T0_ll_param_0+16];
	ld.param.u64 	%rd16, [_Z15SoftmaxWarpImplI22BroadcastScaleMaskLoadIffbLm2EiE11DirectStoreIffEfLi1ELi1ELi16ELi1ELb0EL9Algorithm0EEvT_T0_ll_param_0+8];
	ld.param.u64 	%rd15, [_Z15SoftmaxWarpImplI22BroadcastScaleMaskLoadIffbLm2EiE11DirectStoreIffEfLi1ELi1ELi16ELi1ELb0EL9Algorithm0EEvT_T0_ll_param_0];
	ld.param.u64 	%rd5, [_Z15SoftmaxWarpImplI22BroadcastScaleMaskLoadIffbLm2EiE11DirectStoreIffEfLi1ELi1ELi16ELi1ELb0EL9Algorithm0EEvT_T0_ll_param_1];
	ld.param.u64 	%rd6, [_Z15SoftmaxWarpImplI22BroadcastScaleMaskLoadIffbLm2EiE11DirectStoreIffEfLi1ELi1ELi16ELi1ELb0EL9Algorithm0EEvT_T0_ll_param_1+8];
	ld.param.u64 	%rd23, [_Z15SoftmaxWarpImplI22BroadcastScaleMaskLoadIffbLm2EiE11DirectStoreIffEfLi1ELi1ELi16ELi1ELb0EL9Algorithm0EEvT_T0_ll_param_2];
	ld.param.u64 	%rd24, [_Z15SoftmaxWarpImplI22BroadcastScaleMaskLoadIffbLm2EiE11DirectStoreIffEfLi1ELi1ELi16ELi1ELb0EL9Algorithm0EEvT_T0_ll_param_3];
	setp.lt.s64 	%p1, %rd24, 17;
	@%p1 bra 	$L__BB222_2;
	mov.u64 	%rd25, $str;
	cvta.global.u64 	%rd26, %rd25;
	mov.u64 	%rd27, $str$1;
	cvta.global.u64 	%rd28, %rd27;
	mov.u64 	%rd29, __unnamed_218;
	cvta.global.u64 	%rd30, %rd29;
	{ // callseq 217, 0
	.param .b64 param0;
	st.param.b64 	[param0], %rd26;
	.param .b64 param1;
	st.param.b64 	[param1], %rd28;
	.param .b32 param2;
	st.param.b32 	[param2], 254;
	.param .b64 param3;
	st.param.b64 	[param3], %rd30;
	.param .b64 param4;
	st.param.b64 	[param4], 1;
	call.uni 
	__assertfail, 
	(
	param0, 
	param1, 
	param2, 
	param3, 
	param4
	);
	} // callseq 217
$L__BB222_2:
	mov.u32 	%r9, %ctaid.x;
	mov.u32 	%r10, %ntid.y;
	mov.u32 	%r11, %tid.y;
	mad.lo.s32 	%r12, %r9, %r10, %r11;
	mov.u32 	%r13, %nctaid.x;
	mul.lo.s32 	%r4, %r13, %r10;
	cvt.s64.s32 	%rd40, %r12;
	setp.le.s64 	%p2, %rd23, %rd40;
	@%p2 bra 	$L__BB222_5;
	mov.u32 	%r14, %tid.x;
	cvt.u64.u32 	%rd8, %r14;
	cvta.to.global.u64 	%rd9, %rd5;
	cvta.to.global.u64 	%rd10, %rd16;
	cvta.to.global.u64 	%rd11, %rd15;
	cvt.s64.s32 	%rd12, %r4;
$L__BB222_4:
	setp.eq.s64 	%p3, %rd18, 1;
	setp.eq.s64 	%p4, %rd17, 1;
	mad.lo.s64 	%rd31, %rd22, %rd40, %rd8;
	cvt.u32.u64 	%r15, %rd31;
	div.s32 	%r16, %r15, %r5;
	mul.lo.s32 	%r17, %r16, %r5;
	sub.s32 	%r18, %r15, %r17;
	selp.b32 	%r19, 0, %r16, %p4;
	selp.b32 	%r20, 0, %r18, %p3;
	mul.lo.s32 	%r21, %r7, %r19;
	mad.lo.s32 	%r22, %r8, %r20, %r21;
	shl.b64 	%rd32, %rd31, 32;
	shr.s64 	%rd33, %rd32, 30;
	add.s64 	%rd34, %rd11, %rd33;
	ld.global.f32 	%f5, [%rd34];
	cvt.s64.s32 	%rd35, %r22;
	add.s64 	%rd36, %rd10, %rd35;
	ld.global.u8 	%rs1, [%rd36];
	setp.eq.s16 	%p5, %rs1, 0;
	mul.f32 	%f6, %f5, %f4;
	selp.f32 	%f7, %f3, %f6, %p5;
	max.f32 	%f8, %f7, 0fFF800000;
	mov.b32 	%r23, %f8;
	shfl.sync.bfly.b32	%r24|%p6, %r23, 8, 31, -1;
	mov.b32 	%f9, %r24;
	max.f32 	%f10, %f8, %f9;
	mov.b32 	%r25, %f10;
	shfl.sync.bfly.b32	%r26|%p7, %r25, 4, 31, -1;
	mov.b32 	%f11, %r26;
	max.f32 	%f12, %f10, %f11;
	mov.b32 	%r27, %f12;
	shfl.sync.bfly.b32	%r28|%p8, %r27, 2, 31, -1;
	mov.b32 	%f13, %r28;
	max.f32 	%f14, %f12, %f13;
	mov.b32 	%r29, %f14;
	shfl.sync.bfly.b32	%r30|%p9, %r29, 1, 31, -1;
	mov.b32 	%f15, %r30;
	max.f32 	%f16, %f14, %f15;
	sub.f32 	%f17, %f7, %f16;
	fma.rn.f32 	%f18, %f17, 0f3BBB989D, 0f3F000000;
	cvt.sat.f32.f32 	%f19, %f18;
	mov.f32 	%f20, 0f4B400001;
	mov.f32 	%f21, 0f437C0000;
	fma.rm.f32 	%f22, %f19, %f21, %f20;
	add.f32 	%f23, %f22, 0fCB40007F;
	neg.f32 	%f24, %f23;
	fma.rn.f32 	%f25, %f17, 0f3FB8AA3B, %f24;
	fma.rn.f32 	%f26, %f17, 0f32A57060, %f25;
	mov.b32 	%r31, %f22;
	shl.b32 	%r32, %r31, 23;
	mov.b32 	%f27, %r32;
	ex2.approx.ftz.f32 	%f28, %f26;
	mul.f32 	%f29, %f28, %f27;
	add.f32 	%f30, %f29, 0f00000000;
	mov.b32 	%r33, %f30;
	shfl.sync.bfly.b32	%r34|%p10, %r33, 8, 31, -1;
	mov.b32 	%f31, %r34;
	add.f32 	%f32, %f30, %f31;
	mov.b32 	%r35, %f32;
	shfl.sync.bfly.b32	%r36|%p11, %r35, 4, 31, -1;
	mov.b32 	%f33, %r36;
	add.f32 	%f34, %f32, %f33;
	mov.b32 	%r37, %f34;
	shfl.sync.bfly.b32	%r38|%p12, %r37, 2, 31, -1;
	mov.b32 	%f35, %r38;
	add.f32 	%f36, %f34, %f35;
	mov.b32 	%r39, %f36;
	shfl.sync.bfly.b32	%r40|%p13, %r39, 1, 31, -1;
	mov.b32 	%f37, %r40;
	add.f32 	%f38, %f36, %f37;
	div.rn.f32 	%f39, %f29, %f38;
	mad.lo.s64 	%rd37, %rd40, %rd6, %rd8;
	shl.b64 	%rd38, %rd37, 2;
	add.s64 	%rd39, %rd9, %rd38;
	st.global.f32 	[%rd39], %f39;
	add.s64 	%rd40, %rd40, %rd12;
	setp.lt.s64 	%p14, %rd40, %rd23;
	@%p14 bra 	$L__BB222_4;
$L__BB222_5:
	ret;

}
	// .globl	_Z15SoftmaxWarpImplI22BroadcastScaleMaskLoadIffbLm2EiE11DirectStoreIffEfLi1ELi1ELi16ELi1ELb1EL9Algorithm0EEvT_T0_ll
.visible .entry _Z15SoftmaxWarpImplI22BroadcastScaleMaskLoadIffbLm2EiE11DirectStoreIffEfLi1ELi1ELi16ELi1ELb1EL9Algorithm0EEvT_T0_ll(
	.param .align 8 .b8 _Z15SoftmaxWarpImplI22BroadcastScaleMaskLoadIffbLm2EiE11DirectStoreIffEfLi1ELi1ELi16ELi1ELb1EL9Algorithm0EEvT_T0_ll_param_0[88],
	.param .align 8 .b8 _Z15SoftmaxWarpImplI22BroadcastScaleMaskLoadIffbLm2EiE11DirectStoreIffEfLi1ELi1ELi16ELi1ELb1EL9Algorithm0EEvT_T0_ll_param_1[16],
	.param .u64 _Z15SoftmaxWarpImplI22BroadcastScaleMaskLoadIffbLm2EiE11DirectStoreIffEfLi1ELi1ELi16ELi1ELb1EL9Algorithm0EEvT_T0_ll_param_2,
	.param .u64 _Z15SoftmaxWarpImplI22BroadcastScaleMaskLoadIffbLm2EiE11DirectStoreIffEfLi1ELi1ELi16ELi1ELb1EL9Algorithm0EEvT_T0_ll_param_3
)
{
	.reg .pred 	%p<17>;
	.reg .b16 	%rs<2>;
	.reg .b32 	%r<41>;
	.reg .b32 	%f<45>;
	.reg .b64 	%rd<40>;

	ld.param.v2.f32 	{%f8, %f9}, [_Z15SoftmaxWarpImplI22BroadcastScaleMaskLoadIffbLm2EiE11DirectStoreIffEfLi1ELi1ELi16ELi1ELb1EL9Algorithm0EEvT_T0_ll_param_0+80];
	ld.param.u64 	%rd21, [_Z15SoftmaxWarpImplI22BroadcastScaleMaskLoadIffbLm2EiE11DirectStoreIffEfLi1ELi1ELi16ELi1ELb1EL9Algorithm0EEvT_T0_ll_param_0+72];
	ld.param.v2.u32 	{%r7, %r8}, [_Z15SoftmaxWarpImplI22BroadcastScaleMaskLoadIffbLm2EiE11DirectStoreIffEfLi1ELi1ELi16ELi1ELb1EL9Algorithm0EEvT_T0_ll_param_0+56];
	ld.param.v2.u32 	{%r5, %r6}, [_Z15SoftmaxWarpImplI22BroadcastScaleMaskLoadIffbLm2EiE11DirectStoreIffEfLi1ELi1ELi16ELi1ELb1EL9Algorithm0EEvT_T0_ll_param_0+40];
	ld.param.u64 	%rd17, [_Z15SoftmaxWarpImplI22BroadcastScaleMaskLoadIffbLm2EiE11DirectStoreIffEfLi1ELi1ELi16ELi1ELb1EL9Algorithm0EEvT_T0_ll_param_0+24];
	ld.param.u64 	%rd16, [_Z15SoftmaxWarpImplI22BroadcastScaleMaskLoadIffbLm2EiE11DirectStoreIffEfLi1ELi1ELi16ELi1ELb1EL9Algorithm0EEvT_T0_ll_param_0+16];
	ld.param.u64 	%rd15, [_Z15SoftmaxWarpImplI22BroadcastScaleMaskLoadIffbLm2EiE11DirectStoreIffEfLi1ELi1ELi16ELi1ELb1EL9Algorithm0EEvT_T0_ll_param_0+8];
	ld.param.u64 	%rd14, [_Z15SoftmaxWarpImplI22BroadcastScaleMaskLoadIffbLm2EiE11DirectStoreIffEfLi1ELi1ELi16ELi1ELb1EL9Algorithm0EEvT_T0_ll_param_0];
	ld.param.u64 	%rd4, [_Z15SoftmaxWarpImplI22BroadcastScaleMaskLoadIffbLm2EiE11DirectStoreIffEfLi1ELi1ELi16ELi1ELb1EL9Algorithm0EEvT_T0_ll_param_1];
	ld.param.u64 	%rd5, [_Z15SoftmaxWarpImplI22BroadcastScaleMaskLoadIffbLm2EiE11DirectStoreIffEfLi1ELi1ELi16ELi1ELb1EL9Algorithm0EEvT_T0_ll_param_1+8];
	ld.param.u64 	%rd22, [_Z15SoftmaxWarpImplI22BroadcastScaleMaskLoadIffbLm2EiE11DirectStoreIffEfLi1ELi1ELi16ELi1ELb1EL9Algorithm0EEvT_T0_ll_param_2];
	ld.param.u64 	%rd23, [_Z15SoftmaxWarpImplI22BroadcastScaleMaskLoadIffbLm2EiE11DirectStoreIffEfLi1ELi1ELi16ELi1ELb1EL9Algorithm0EEvT_T0_ll_param_3];
	setp.lt.s64 	%p1, %rd23, 17;
	@%p1 bra 	$L__BB223_2;
	mov.u64 	%rd24, $str;
	cvta.global.u64 	%rd25, %rd24;
	mov.u64 	%rd26, $str$1;
	cvta.global.u64 	%rd27, %rd26;
	mov.u64 	%rd28, __unnamed_219;
	cvta.global.u64 	%rd29, %rd28;
	{ // callseq 218, 0
	.param .b64 param0;
	st.param.b64 	[param0], %rd25;
	.param .b64 param1;
	st.param.b64 	[param1], %rd27;
	.param .b32 param2;
	st.param.b32 	[param2], 254;
	.param .b64 param3;
	st.param.b64 	[param3], %rd29;
	.param .b64 param4;
	st.param.b64 	[param4], 1;
	call.uni 
	__assertfail, 
	(
	param0, 
	param1, 
	param2, 
	param3, 
	param4
	);
	} // callseq 218
$L__BB223_2:
	mov.u32 	%r9, %ctaid.x;
	mov.u32 	%r10, %ntid.y;
	mov.u32 	%r11, %tid.y;
	mad.lo.s32 	%r12, %r9, %r10, %r11;
	mov.u32 	%r13, %nctaid.x;
	mul.lo.s32 	%r4, %r13, %r10;
	cvt.s64.s32 	%rd39, %r12;
	setp.le.s64 	%p2, %rd22, %rd39;
	@%p2 bra 	$L__BB223_9;
	mov.u32 	%r14, %tid.x;
	cvt.u64.u32 	%rd7, %r14;
	cvta.to.global.u64 	%rd8, %rd4;
	cvta.to.global.u64 	%rd9, %rd15;
	cvta.to.global.u64 	%rd10, %rd14;
	cvt.s64.s32 	%rd11, %r4;
$L__BB223_4:
	setp.le.s64 	%p3, %rd23, %rd7;
	mov.f32 	%f43, 0fFF800000;
	mov.f32 	%f44, %f43;
	@%p3 bra 	$L__BB223_6;
	setp.eq.s64 	%p4, %rd17, 1;
	setp.eq.s64 	%p5, %rd16, 1;
	mad.lo.s64 	%rd30, %rd21, %rd39, %rd7;
	cvt.u32.u64 	%r15, %rd30;
	div.s32 	%r16, %r15, %r5;
	mul.lo.s32 	%r17, %r16, %r5;
	sub.s32 	%r18, %r15, %r17;
	selp.b32 	%r19, 0, %r16, %p5;
	selp.b32 	%r20, 0, %r18, %p4;
	mul.lo.s32 	%r21, %r7, %r19;
	mad.lo.s32 	%r22, %r8, %r20, %r21;
	shl.b64 	%rd31, %rd30, 32;
	shr.s64 	%rd32, %rd31, 30;
	add.s64 	%rd33, %rd10, %rd32;
	ld.global.f32 	%f11, [%rd33];
	cvt.s64.s32 	%rd34, %r22;
	add.s64 	%rd35, %rd9, %rd34;
	ld.global.u8 	%rs1, [%rd35];
	setp.eq.s16 	%p6, %rs1, 0;
	mul.f32 	%f12, %f11, %f9;
	selp.f32 	%f43, %f8, %f12, %p6;
	max.f32 	%f44, %f43, 0fFF800000;
$L__BB223_6:
	setp.le.s64 	%p7, %rd23, %rd7;
	mov.b32 	%r23, %f44;
	shfl.sync.bfly.b32	%r24|%p8, %r23, 8, 31, -1;
	mov.b32 	%f13, %r24;
	max.f32 	%f14, %f44, %f13;
	mov.b32 	%r25, %f14;
	shfl.sync.bfly.b32	%r26|%p9, %r25, 4, 31, -1;
	mov.b32 	%f15, %r26;
	max.f32 	%f16, %f14, %f15;
	mov.b32 	%r27, %f16;
	shfl.sync.bfly.b32	%r28|%p10, %r27, 2, 31, -1;
	mov.b32 	%f17, %r28;
	max.f32 	%f18, %f16, %f17;
	mov.b32 	%r29, %f18;
	shfl.sync.bfly.b32	%r30|%p11, %r29, 1, 31, -1;
	mov.b32 	%f19, %r30;
	max.f32 	%f20, %f18, %f19;
	sub.f32 	%f21, %f43, %f20;
	fma.rn.f32 	%f22, %f21, 0f3BBB989D, 0f3F000000;
	cvt.sat.f32.f32 	%f23, %f22;
	mov.f32 	%f24, 0f4B400001;
	mov.f32 	%f25, 0f437C0000;
	fma.rm.f32 	%f26, %f23, %f25, %f24;
	add.f32 	%f27, %f26, 0fCB40007F;
	neg.f32 	%f28, %f27;
	fma.rn.f32 	%f29, %f21, 0f3FB8AA3B, %f28;
	fma.rn.f32 	%f30, %f21, 0f32A57060, %f29;
	mov.b32 	%r31, %f26;
	shl.b32 	%r32, %r31, 23;
	mov.b32 	%f31, %r32;
	ex2.approx.ftz.f32 	%f32, %f30;
	mul.f32 	%f33, %f32, %f31;
	add.f32 	%f34, %f33, 0f00000000;
	mov.b32 	%r33, %f34;
	shfl.sync.bfly.b32	%r34|%p12, %r33, 8, 31, -1;
	mov.b32 	%f35, %r34;
	add.f32 	%f36, %f34, %f35;
	mov.b32 	%r35, %f36;
	shfl.sync.bfly.b32	%r36|%p13, %r35, 4, 31, -1;
	mov.b32 	%f37, %r36;
	add.f32 	%f38, %f36, %f37;
	mov.b32 	%r37, %f38;
	shfl.sync.bfly.b32	%r38|%p14, %r37, 2, 31, -1;
	mov.b32 	%f39, %r38;
	add.f32 	%f40, %f38, %f39;
	mov.b32 	%r39, %f40;
	shfl.sync.bfly.b32	%r40|%p15, %r39, 1, 31, -1;
	mov.b32 	%f41, %r40;
	add.f32 	%f42, %f40, %f41;
	div.rn.f32 	%f7, %f33, %f42;
	@%p7 bra 	$L__BB223_8;
	mad.lo.s64 	%rd36, %rd39, %rd5, %rd7;
	shl.b64 	%rd37, %rd36, 2;
	add.s64 	%rd38, %rd8, %rd37;
	st.global.f32 	[%rd38], %f7;
$L__BB223_8:
	add.s64 	%rd39, %rd39, %rd11;
	setp.lt.s64 	%p16, %rd39, %rd22;
	@%p16 bra 	$L__BB223_4;
$L__BB223_9:
	ret;

}
	// .globl	_Z15SoftmaxWarpImplI22BroadcastScaleMaskLoadIffbLm2EiE11DirectStoreIffEfLi1ELi1ELi32ELi2ELb0EL9Algorithm0EEvT_T0_ll
.visible .entry _Z15SoftmaxWarpImplI22BroadcastScaleMaskLoadIffbLm2EiE11DirectStoreIffEfLi1ELi1ELi32ELi2ELb0EL9Algorithm0EEvT_T0_ll(
	.param .align 8 .b8 _Z15SoftmaxWarpImplI22BroadcastScaleMaskLoadIffbLm2EiE11DirectStoreIffEfLi1ELi1ELi32ELi2ELb0EL9Algorithm0EEvT_T0_ll_param_0[88],
	.param .align 8 .b8 _Z15SoftmaxWarpImplI22BroadcastScaleMaskLoadIffbLm2EiE11DirectStoreIffEfLi1ELi1ELi32ELi2ELb0EL9Algorithm0EEvT_T0_ll_param_1[16],
	.param .u64 _Z15SoftmaxWarpImplI22BroadcastScaleMaskLoadIffbLm2EiE11DirectStoreIffEfLi1ELi1ELi32ELi2ELb0EL9Algorithm0EEvT_T0_ll_param_2,
	.param .u64 _Z15SoftmaxWarpImplI22BroadcastScaleMaskLoadIffbLm2EiE11DirectStoreIffEfLi1ELi1ELi32ELi2ELb0EL9Algorithm0EEvT_T0_ll_param_3
)
{
	.reg .pred 	%p<28>;
	.reg .b16 	%rs<3>;
	.reg .b32 	%r<77>;
	.reg .b32 	%f<81>;
	.reg .b64 	%rd<48>;

	ld.param.v2.f32 	{%f3, %f4}, [_Z15SoftmaxWarpImplI22BroadcastScaleMaskLoadIffbLm2EiE11DirectStoreIffEfLi1ELi1ELi32ELi2ELb0EL9Algorithm0EEvT_T0_ll_param_0+80];
	ld.param.u64 	%rd21, [_Z15SoftmaxWarpImplI22BroadcastScaleMaskLoadIffbLm2EiE11DirectStoreIffEfLi1ELi1ELi32ELi2ELb0EL9Algorithm0EEvT_T0_ll_param_0+72];
	ld.param.v2.u32 	{%r7, %r8}, [_Z15SoftmaxWarpImplI22BroadcastScaleMaskLoadIffbLm2EiE11DirectStoreIffEfLi1ELi1ELi32ELi2ELb0EL9Algorithm0EEvT_T0_ll_param_0+56];
	ld.param.v2.u32 	{%r5, %r6}, [_Z15SoftmaxWarpImplI22BroadcastScaleMaskLoadIffbLm2EiE11DirectStoreIffEfLi1ELi1ELi32ELi2ELb0EL9Algorithm0EEvT_T0_ll_param_0+40];
	ld.param.u64 	%rd17, [_Z15SoftmaxWarpImplI22BroadcastScaleMaskLoadIffbLm2EiE11DirectStoreIffEfLi1ELi1ELi32ELi2ELb0EL9Algorithm0EEvT_T0_ll_param_0+24];
	ld.param.u64 	%rd16, [_Z15SoftmaxWarpImplI22BroadcastScaleMaskLoadIffbLm2EiE11DirectStoreIffEfLi1ELi1ELi32ELi2ELb0EL9Algorithm0EEvT_T0_ll_param_0+16];
	ld.param.u64 	%rd15, [_Z15SoftmaxWarpImplI22BroadcastScaleMaskLoadIffbLm2EiE11DirectStoreIffEfLi1ELi1ELi32ELi2ELb0EL9Algorithm0EEvT_T0_ll_param_0+8];
	ld.param.u64 	%rd14, [_Z15SoftmaxWarpImplI22BroadcastScaleMaskLoadIffbLm2EiE11DirectStoreIffEfLi1ELi1ELi32ELi2ELb0EL9Algorithm0EEvT_T0_ll_param_0];
	ld.param.u64 	%rd4, [_Z15SoftmaxWarpImplI22BroadcastScaleMaskLoadIffbLm2EiE11DirectStoreIffEfLi1ELi1ELi32ELi2ELb0EL9Algorithm0EEvT_T0_ll_param_1];
	ld.param.u64 	%rd5, [_Z15SoftmaxWarpImplI22BroadcastScaleMaskLoadIffbLm2EiE11DirectStoreIffEfLi1ELi1ELi32ELi2ELb0EL9Algorithm0EEvT_T0_ll_param_1+8];
	ld.param.u64 	%rd22, [_Z15SoftmaxWarpImplI22BroadcastScaleMaskLoadIffbLm2EiE11DirectStoreIffEfLi1ELi1ELi32ELi2ELb0EL9Algorithm0EEvT_T0_ll_param_2];
	ld.param.u64 	%rd23, [_Z15SoftmaxWarpImplI22BroadcastScaleMaskLoadIffbLm2EiE11DirectStoreIffEfLi1ELi1ELi32ELi2ELb0EL9Algorithm0EEvT_T0_ll_param_3];
	setp.lt.s64 	%p1, %rd23, 33;
	@%p1 bra 	$L__BB224_2;
	mov.u64 	%rd24, $str;
	cvta.global.u64 	%rd25, %rd24;
	mov.u64 	%rd26, $str$1;
	cvta.global.u64 	%rd27, %rd26;
	mov.u64 	%rd28, __unnamed_220;
	cvta.global.u64 	%rd29, %rd28;
	{ // callseq 219, 0
	.param .b64 param0;
	st.param.b64 	[param0], %rd25;
	.param .b64 param1;
	st.param.b64 	[param1], %rd27;
	.param .b32 param2;
	st.param.b32 	[param2], 254;
	.param .b64 param3;
	st.param.b64 	[param3], %rd29;
	.param .b64 param4;
	st.param.b64 	[param4], 1;
	call.uni 
	__assertfail, 
	(
	param0, 
	param1, 
	param2, 
	param3, 
	param4
	);
	} // callseq 219
$L__BB224_2:
	mov.u32 	%r9, %ctaid.x;
	mov.u32 	%r10, %ntid.y;
	mov.u32 	%r11, %tid.y;
	mad.lo.s32 	%r12, %r9, %r10, %r11;
	mov.u32 	%r13, %nctaid.x;
	mul.lo.s32 	%r14, %r10, %r13;
	shl.b32 	%r4, %r14, 1;
	shl.b32 	%r15, %r12, 1;
	cvt.s64.s32 	%rd47, %r15;
	setp.le.s64 	%p2, %rd22, %rd47;
	@%p2 bra 	$L__BB224_5;
	cvta.to.global.u64 	%rd7, %rd14;
	cvta.to.global.u64 	%rd8, %rd15;
	mov.u32 	%r16, %tid.x;
	cvt.u64.u32 	%rd9, %r16;
	cvta.to.global.u64 	%rd10, %rd4;
	cvt.s64.s32 	%rd11, %r4;
$L__BB224_4:
	setp.eq.s64 	%p3, %rd17, 1;
	setp.eq.s64 	%p4, %rd16, 1;
	mad.lo.s64 	%rd30, %rd21, %rd47, %rd9;
	cvt.u32.u64 	%r17, %rd30;
	div.s32 	%r18, %r17, %r5;
	mul.lo.s32 	%r19, %r18, %r5;
	sub.s32 	%r20, %r17, %r19;
	selp.b32 	%r21, 0, %r18, %p4;
	selp.b32 	%r22, 0, %r20, %p3;
	mul.lo.s32 	%r23, %r7, %r21;
	mad.lo.s32 	%r24, %r8, %r22, %r23;
	shl.b64 	%rd31, %rd30, 32;
	shr.s64 	%rd32, %rd31, 30;
	add.s64 	%rd33, %rd7, %rd32;
	ld.global.f32 	%f5, [%rd33];
	cvt.s64.s32 	%rd34, %r24;
	add.s64 	%rd35, %rd8, %rd34;
	ld.global.u8 	%rs1, [%rd35];
	setp.eq.s16 	%p5, %rs1, 0;
	mul.f32 	%f6, %f5, %f4;
	selp.f32 	%f7, %f3, %f6, %p5;
	max.f32 	%f8, %f7, 0fFF800000;
	add.s64 	%rd36, %rd30, %rd21;
	cvt.u32.u64 	%r25, %rd36;
	div.s32 	%r26, %r25, %r5;
	mul.lo.s32 	%r27, %r26, %r5;
	sub.s32 	%r28, %r25, %r27;
	selp.b32 	%r29, 0, %r26, %p4;
	selp.b32 	%r30, 0, %r28, %p3;
	mul.lo.s32 	%r31, %r7, %r29;
	mad.lo.s32 	%r32, %r8, %r30, %r31;
	shl.b64 	%rd37, %rd36, 32;
	shr.s64 	%rd38, %rd37, 30;
	add.s64 	%rd39, %rd7, %rd38;
	ld.global.f32 	%f9, [%rd39];
	cvt.s64.s32 	%rd40, %r32;
	add.s64 	%rd41, %rd8, %rd40;
	ld.global.u8 	%rs2, [%rd41];
	setp.eq.s16 	%p6, %rs2, 0;
	mul.f32 	%f10, %f9, %f4;
	selp.f32 	%f11, %f3, %f10, %p6;
	max.f32 	%f12, %f11, 0fFF800000;
	mov.b32 	%r33, %f8;
	shfl.sync.bfly.b32	%r34|%p7, %r33, 16, 31, -1;
	mov.b32 	%f13, %r34;
	max.f32 	%f14, %f8, %f13;
	mov.b32 	%r35, %f14;
	shfl.sync.bfly.b32	%r36|%p8, %r35, 8, 31, -1;
	mov.b32 	%f15, %r36;
	max.f32 	%f16, %f14, %f15;
	mov.b32 	%r37, %f16;
	shfl.sync.bfly.b32	%r38|%p9, %r37, 4, 31, -1;
	mov.b32 	%f17, %r38;
	max.f32 	%f18, %f16, %f17;
	mov.b32 	%r39, %f18;
	shfl.sync.bfly.b32	%r40|%p10, %r39, 2, 31, -1;
	mov.b32 	%f19, %r40;
	max.f32 	%f20, %f18, %f19;
	mov.b32 	%r41, %f20;
	shfl.sync.bfly.b32	%r42|%p11, %r41, 1, 31, -1;
	mov.b32 	%f21, %r42;
	max.f32 	%f22, %f20, %f21;
	mov.b32 	%r43, %f12;
	shfl.sync.bfly.b32	%r44|%p12, %r43, 16, 31, -1;
	mov.b32 	%f23, %r44;
	max.f32 	%f24, %f12, %f23;
	mov.b32 	%r45, %f24;
	shfl.sync.bfly.b32	%r46|%p13, %r45, 8, 31, -1;
	mov.b32 	%f25, %r46;
	max.f32 	%f26, %f24, %f25;
	mov.b32 	%r47, %f26;
	shfl.sync.bfly.b32	%r48|%p14, %r47, 4, 31, -1;
	mov.b32 	%f27, %r48;
	max.f32 	%f28, %f26, %f27;
	mov.b32 	%r49, %f28;
	shfl.sync.bfly.b32	%r50|%p15, %r49, 2, 31, -1;
	mov.b32 	%f29, %r50;
	max.f32 	%f30, %f28, %f29;
	mov.b32 	%r51, %f30;
	shfl.sync.bfly.b32	%r52|%p16, %r51, 1, 31, -1;
	mov.b32 	%f31, %r52;
	max.f32 	%f32, %f30, %f31;
	sub.f32 	%f33, %f7, %f22;
	fma.rn.f32 	%f34, %f33, 0f3BBB989D, 0f3F000000;
	cvt.sat.f32.f32 	%f35, %f34;
	mov.f32 	%f36, 0f4B400001;
	mov.f32 	%f37, 0f437C0000;
	fma.rm.f32 	%f38, %f35, %f37, %f36;
	add.f32 	%f39, %f38, 0fCB40007F;
	neg.f32 	%f40, %f39;
	fma.rn.f32 	%f41, %f33, 0f3FB8AA3B, %f40;
	fma.rn.f32 	%f42, %f33, 0f32A57060, %f41;
	mov.b32 	%r53, %f38;
	shl.b32 	%r54, %r53, 23;
	mov.b32 	%f43, %r54;
	ex2.approx.ftz.f32 	%f44, %f42;
	mul.f32 	%f45, %f44, %f43;
	add.f32 	%f46, %f45, 0f00000000;
	sub.f32 	%f47, %f11, %f32;
	fma.rn.f32 	%f48, %f47, 0f3BBB989D, 0f3F000000;
	cvt.sat.f32.f32 	%f49, %f48;
	fma.rm.f32 	%f50, %f49, %f37, %f36;
	add.f32 	%f51, %f50, 0fCB40007F;
	neg.f32 	%f52, %f51;
	fma.rn.f32 	%f53, %f47, 0f3FB8AA3B, %f52;
	fma.rn.f32 	%f54, %f47, 0f32A57060, %f53;
	mov.b32 	%r55, %f50;
	shl.b32 	%r56, %r55, 23;
	mov.b32 	%f55, %r56;
	ex2.approx.ftz.f32 	%f56, %f54;
	mul.f32 	%f57, %f56, %f55;
	add.f32 	%f58, %f57, 0f00000000;
	mov.b32 	%r57, %f46;
	shfl.sync.bfly.b32	%r58|%p17, %r57, 16, 31, -1;
	mov.b32 	%f59, %r58;
	add.f32 	%f60, %f46, %f59;
	mov.b32 	%r59, %f60;
	shfl.sync.bfly.b32	%r60|%p18, %r59, 8, 31, -1;
	mov.b32 	%f61, %r60;
	add.f32 	%f62, %f60, %f61;
	mov.b32 	%r61, %f62;
	shfl.sync.bfly.b32	%r62|%p19, %r61, 4, 31, -1;
	mov.b32 	%f63, %r62;
	add.f32 	%f64, %f62, %f63;
	mov.b32 	%r63, %f64;
	shfl.sync.bfly.b32	%r64|%p20, %r63, 2, 31, -1;
	mov.b32 	%f65, %r64;
	add.f32 	%f66, %f64, %f65;
	mov.b32 	%r65, %f66;
	shfl.sync.bfly.b32	%r66|%p21, %r65, 1, 31, -1;
	mov.b32 	%f67, %r66;
	add.f32 	%f68, %f66, %f67;
	mov.b32 	%r67, %f58;
	shfl.sync.bfly.b32	%r68|%p22, %r67, 16, 31, -1;
	mov.b32 	%f69, %r68;
	add.f32 	%f70, %f58, %f69;
	mov.b32 	%r69, %f70;
	shfl.sync.bfly.b32	%r70|%p23, %r69, 8, 31, -1;
	mov.b32 	%f71, %r70;
	add.f32 	%f72, %f70, %f71;
	mov.b32 	%r71, %f72;
	shfl.sync.bfly.b32	%r72|%p24, %r71, 4, 31, -1;
	mov.b32 	%f73, %r72;
	add.f32 	%f74, %f72, %f73;
	mov.b32 	%r73, %f74;
	shfl.sync.bfly.b32	%r74|%p25, %r73, 2, 31, -1;
	mov.b32 	%f75, %r74;
	add.f32 	%f76, %f74, %f75;
	mov.b32 	%r75, %f76;
	shfl.sync.bfly.b32	%r76|%p26, %r75, 1, 31, -1;
	mov.b32 	%f77, %r76;
	add.f32 	%f78, %f76, %f77;
	div.rn.f32 	%f79, %f45, %f68;
	mad.lo.s64 	%rd42, %rd47, %rd5, %rd9;
	shl.b64 	%rd43, %rd42, 2;
	add.s64 	%rd44, %rd10, %rd43;
	st.global.f32 	[%rd44], %f79;
	div.rn.f32 	%f80, %f57, %f78;
	shl.b64 	%rd45, %rd5, 2;
	add.s64 	%rd46, %rd44, %rd45;
	st.global.f32 	[%rd46], %f80;
	add.s64 	%rd47, %rd47, %rd11;
	setp.lt.s64 	%p27, %rd47, %rd22;
	@%p27 bra 	$L__BB224_4;
$L__BB224_5:
	ret;

}
	// .globl	_Z15SoftmaxWarpImplI22BroadcastScaleMaskLoadIffbLm2EiE11DirectStoreIffEfLi1ELi1ELi32ELi2ELb1EL9Algorithm0EEvT_T0_ll
.visible .entry _Z15SoftmaxWarpImplI22BroadcastScaleMaskLoadIffbLm2EiE11DirectStoreIffEfLi1ELi1ELi32ELi2ELb1EL9Algorithm0EEvT_T0_ll(
	.param .align 8 .b8 _Z15SoftmaxWarpImplI22BroadcastScaleMaskLoadIffbLm2EiE11DirectStoreIffEfLi1ELi1ELi32ELi2ELb1EL9Algorithm0EEvT_T0_ll_param_0[88],
	.param .align 8 .b8 _Z15SoftmaxWarpImplI22BroadcastScaleMaskLoadIffbLm2EiE11DirectStoreIffEfLi1ELi1ELi32ELi2ELb1EL9Algorithm0EEvT_T0_ll_param_1[16],
	.param .u64 _Z15SoftmaxWarpImplI22BroadcastScaleMaskLoadIffbLm2EiE11DirectStoreIffEfLi1ELi1ELi32ELi2ELb1EL9Algorithm0EEvT_T0_ll_param_2,
	.param .u64 _Z15SoftmaxWarpImplI22BroadcastScaleMaskLoadIffbLm2EiE11DirectStoreIffEfLi1ELi1ELi32ELi2ELb1EL9Algorithm0EEvT_T0_ll_param_3
)
{
	.reg .pred 	%p<34>;
	.reg .b16 	%rs<3>;
	.reg .b32 	%r<77>;
	.reg .b32 	%f<91>;
	.reg .b64 	%rd<49>;

	ld.param.u64 	%rd19, [_Z15SoftmaxWarpImplI22BroadcastScaleMaskLoadIffbLm2EiE11DirectStoreIffEfLi1ELi1ELi32ELi2ELb1EL9Algorithm0EEvT_T0_ll_param_1+8];
	ld.param.v2.f32 	{%f15, %f16}, [_Z15SoftmaxWarpImplI22BroadcastScaleMaskLoadIffbLm2EiE11DirectStoreIffEfLi1ELi1ELi32ELi2ELb1EL9Algorithm0EEvT_T0_ll_param_0+80];
	ld.param.u64 	%rd17, [_Z15SoftmaxWarpImplI22BroadcastScaleMaskLoadIffbLm2EiE11DirectStoreIffEfLi1ELi1ELi32ELi2ELb1EL9Algorithm0EEvT_T0_ll_param_0+72];
	ld.param.v2.u32 	{%r7, %r8}, [_Z15SoftmaxWarpImplI22BroadcastScaleMaskLoadIffbLm2EiE11DirectStoreIffEfLi1ELi1ELi32ELi2ELb1EL9Algorithm0EEvT_T0_ll_param_0+56];
	ld.param.v2.u32 	{%r5, %r6}, [_Z15SoftmaxWarpImplI22BroadcastScaleMaskLoadIffbLm2EiE11DirectStoreIffEfLi1ELi1ELi32ELi2ELb1EL9Algorithm0EEvT_T0_ll_param_0+40];
	ld.param.u64 	%rd13, [_Z15SoftmaxWarpImplI22BroadcastScaleMaskLoadIffbLm2EiE11DirectStoreIffEfLi1ELi1ELi32ELi2ELb1EL9Algorithm0EEvT_T0_ll_param_0+24];
	ld.param.u64 	%rd12, [_Z15SoftmaxWarpImplI22BroadcastScaleMaskLoadIffbLm2EiE11DirectStoreIffEfLi1ELi1ELi32ELi2ELb1EL9Algorithm0EEvT_T0_ll_param_0+16];
	ld.param.u64 	%rd18, [_Z15SoftmaxWarpImplI22BroadcastScaleMaskLoadIffbLm2EiE11DirectStoreIffEfLi1ELi1ELi32ELi2ELb1EL9Algorithm0EEvT_T0_ll_param_1];
	ld.param.u64 	%rd11, [_Z15SoftmaxWarpImplI22BroadcastScaleMaskLoadIffbLm2EiE11DirectStoreIffEfLi1ELi1ELi32ELi2ELb1EL9Algorithm0EEvT_T0_ll_param_0+8];
	ld.param.u64 	%rd10, [_Z15SoftmaxWarpImplI22BroadcastScaleMaskLoadIffbLm2EiE11DirectStoreIffEfLi1ELi1ELi32ELi2ELb1EL9Algorithm0EEvT_T0_ll_param_0];
	ld.param.u64 	%rd20, [_Z15SoftmaxWarpImplI22BroadcastScaleMaskLoadIffbLm2EiE11DirectStoreIffEfLi1ELi1ELi32ELi2ELb1EL9Algorithm0EEvT_T0_ll_param_2];
	ld.param.u64 	%rd21, [_Z15SoftmaxWarpImplI22BroadcastScaleMaskLoadIffbLm2EiE11DirectStoreIffEfLi1ELi1ELi32ELi2ELb1EL9Algorithm0EEvT_T0_ll_param_3];
	cvta.to.global.u64 	%rd1, %rd10;
	cvta.to.global.u64 	%rd2, %rd11;
	cvta.to.global.u64 	%rd4, %rd18;
	setp.lt.s64 	%p1, %rd21, 33;
	@%p1 bra 	$L__BB225_2;
	mov.u64 	%rd22, $str;
	cvta.global.u64 	%rd23, %rd22;
	mov.u64 	%rd24, $str$1;
	cvta.global.u64 	%rd25, %rd24;
	mov.u64 	%rd26, __unnamed_221;
	cvta.global.u64 	%rd27, %rd26;
	{ // callseq 220, 0
	.param .b64 param0;
	st.param.b64 	[param0], %rd23;
	.param .b64 param1;
	st.param.b64 	[param1], %rd25;
	.param .b32 param2;
	st.param.b32 	[param2], 254;
	.param .b64 param3;
	st.param.b64 	[param3], %rd27;
	.param .b64 param4;
	st.param.b64 	[param4], 1;
	call.uni 
	__assertfail, 
	(
	param0, 
	param1, 
	param2, 
	param3, 
	param4
	);
	} // callseq 220
$L__BB225_2:
	mov.u32 	%r9, %ctaid.x;
	mov.u32 	%r10, %ntid.y;
	mov.u32 	%r11, %tid.y;
	mad.lo.s32 	%r12, %r9, %r10, %r11;
	mov.u32 	%r13, %nctaid.x;
	mul.lo.s32 	%r14, %r10, %r13;
	shl.b32 	%r4, %r14, 1;
	shl.b32 	%r15, %r12, 1;
	cvt.s64.s32 	%rd48, %r15;
	setp.le.s64 	%p2, %rd20, %rd48;
	@%p2 bra 	$L__BB225_13;
	mov.u32 	%r16, %tid.x;
	cvt.u64.u32 	%rd6, %r16;
	cvt.s64.s32 	%rd7, %r4;
$L__BB225_4:
	setp.le.s64 	%p3, %rd21, %rd6;
	mov.f32 	%f87, 0fFF800000;
	mov.f32 	%f88, %f87;
	@%p3 bra 	$L__BB225_6;
	setp.eq.s64 	%p4, %rd13, 1;
	setp.eq.s64 	%p5, %rd12, 1;
	mad.lo.s64 	%rd28, %rd17, %rd48, %rd6;
	cvt.u32.u64 	%r17, %rd28;
	div.s32 	%r18, %r17, %r5;
	mul.lo.s32 	%r19, %r18, %r5;
	sub.s32 	%r20, %r17, %r19;
	selp.b32 	%r21, 0, %r18, %p5;
	selp.b32 	%r22, 0, %r20, %p4;
	mul.lo.s32 	%r23, %r7, %r21;
	mad.lo.s32 	%r24, %r8, %r22, %r23;
	shl.b64 	%rd29, %rd28, 32;
	shr.s64 	%rd30, %rd29, 30;
	add.s64 	%rd31, %rd1, %rd30;
	ld.global.f32 	%f18, [%rd31];
	cvt.s64.s32 	%rd32, %r24;
	add.s64 	%rd33, %rd2, %rd32;
	ld.global.u8 	%rs1, [%rd33];
	setp.eq.s16 	%p6, %rs1, 0;
	mul.f32 	%f19, %f18, %f16;
	selp.f32 	%f88, %f15, %f19, %p6;
	max.f32 	%f87, %f88, 0fFF800000;
$L__BB225_6:
	mov.f32 	%f89, 0fFF800000;
	mov.f32 	%f90, %f89;
	@%p3 bra 	$L__BB225_8;
	setp.eq.s64 	%p8, %rd13, 1;
	setp.eq.s64 	%p9, %rd12, 1;
	mad.lo.s64 	%rd34, %rd17, %rd48, %rd17;
	add.s64 	%rd35, %rd34, %rd6;
	cvt.u32.u64 	%r25, %rd35;
	div.s32 	%r26, %r25, %r5;
	mul.lo.s32 	%r27, %r26, %r5;
	sub.s32 	%r28, %r25, %r27;
	selp.b32 	%r29, 0, %r26, %p9;
	selp.b32 	%r30, 0, %r28, %p8;
	mul.lo.s32 	%r31, %r7, %r29;
	mad.lo.s32 	%r32, %r8, %r30, %r31;
	shl.b64 	%rd36, %rd35, 32;
	shr.s64 	%rd37, %rd36, 30;
	add.s64 	%rd38, %rd1, %rd37;
	ld.global.f32 	%f21, [%rd38];
	cvt.s64.s32 	%rd39, %r32;
	add.s64 	%rd40, %rd2, %rd39;
	ld.global.u8 	%rs2, [%rd40];
	setp.eq.s16 	%p10, %rs2, 0;
	mul.f32 	%f22, %f21, %f16;
	selp.f32 	%f90, %f15, %f22, %p10;
	max.f32 	%f89, %f90, 0fFF800000;
$L__BB225_8:
	setp.le.s64 	%p11, %rd21, %rd6;
	mov.b32 	%r33, %f87;
	shfl.sync.bfly.b32	%r34|%p12, %r33, 16, 31, -1;
	mov.b32 	%f23, %r34;
	max.f32 	%f24, %f87, %f23;
	mov.b32 	%r35, %f24;
	shfl.sync.bfly.b32	%r36|%p13, %r35, 8, 31, -1;
	mov.b32 	%f25, %r36;
	max.f32 	%f26, %f24, %f25;
	mov.b32 	%r37, %f26;
	shfl.sync.bfly.b32	%r38|%p14, %r37, 4, 31, -1;
	mov.b32 	%f27, %r38;
	max.f32 	%f28, %f26, %f27;
	mov.b32 	%r39, %f28;
	shfl.sync.bfly.b32	%r40|%p15, %r39, 2, 31, -1;
	mov.b32 	%f29, %r40;
	max.f32 	%f30, %f28, %f29;
	mov.b32 	%r41, %f30;
	shfl.sync.bfly.b32	%r42|%p16, %r41, 1, 31, -1;
	mov.b32 	%f31, %r42;
	max.f32 	%f32, %f30, %f31;
	mov.b32 	%r43, %f89;
	shfl.sync.bfly.b32	%r44|%p17, %r43, 16, 31, -1;
	mov.b32 	%f33, %r44;
	max.f32 	%f34, %f89, %f33;
	mov.b32 	%r45, %f34;
	shfl.sync.bfly.b32	%r46|%p18, %r45, 8, 31, -1;
	mov.b32 	%f35, %r46;
	max.f32 	%f36, %f34, %f35;
	mov.b32 	%r47, %f36;
	shfl.sync.bfly.b32	%r48|%p19, %r47, 4, 31, -1;
	mov.b32 	%f37, %r48;
	max.f32 	%f38, %f36, %f37;
	mov.b32 	%r49, %f38;
	shfl.sync.bfly.b32	%r50|%p20, %r49, 2, 31, -1;
	mov.b32 	%f39, %r50;
	max.f32 	%f40, %f38, %f39;
	mov.b32 	%r51, %f40;
	shfl.sync.bfly.b32	%r52|%p21, %r51, 1, 31, -1;
	mov.b32 	%f41, %r52;
	max.f32 	%f42, %f40, %f41;
	sub.f32 	%f43, %f88, %f32;
	fma.rn.f32 	%f44, %f43, 0f3BBB989D, 0f3F000000;
	cvt.sat.f32.f32 	%f45, %f44;
	mov.f32 	%f46, 0f4B400001;
	mov.f32 	%f47, 0f437C0000;
	fma.rm.f32 	%f48, %f45, %f47, %f46;
	add.f32 	%f49, %f48, 0fCB40007F;
	neg.f32 	%f50, %f49;
	fma.rn.f32 	%f51, %f43, 0f3FB8AA3B, %f50;
	fma.rn.f32 	%f52, %f43, 0f32A57060, %f51;
	mov.b32 	%r53, %f48;
	shl.b32 	%r54, %r53, 23;
	mov.b32 	%f53, %r54;
	ex2.approx.ftz.f32 	%f54, %f52;
	mul.f32 	%f55, %f54, %f53;
	add.f32 	%f56, %f55, 0f00000000;
	sub.f32 	%f57, %f90, %f42;
	fma.rn.f32 	%f58, %f57, 0f3BBB989D, 0f3F000000;
	cvt.sat.f32.f32 	%f59, %f58;
	fma.rm.f32 	%f60, %f59, %f47, %f46;
	add.f32 	%f61, %f60, 0fCB40007F;
	neg.f32 	%f62, %f61;
	fma.rn.f32 	%f63, %f57, 0f3FB8AA3B, %f62;
	fma.rn.f32 	%f64, %f57, 0f32A57060, %f63;
	mov.b32 	%r55, %f60;
	shl.b32 	%r56, %r55, 23;
	mov.b32 	%f65, %r56;
	ex2.approx.ftz.f32 	%f66, %f64;
	mul.f32 	%f11, %f66, %f65;
	add.f32 	%f67, %f11, 0f00000000;
	mov.b32 	%r57, %f56;
	shfl.sync.bfly.b32	%r58|%p22, %r57, 16, 31, -1;
	mov.b32 	%f68, %r58;
	add.f32 	%f69, %f56, %f68;
	mov.b32 	%r59, %f69;
	shfl.sync.bfly.b32	%r60|%p23, %r59, 8, 31, -1;
	mov.b32 	%f70, %r60;
	add.f32 	%f71, %f69, %f70;
	mov.b32 	%r61, %f71;
	shfl.sync.bfly.b32	%r62|%p24, %r61, 4, 31, -1;
	mov.b32 	%f72, %r62;
	add.f32 	%f73, %f71, %f72;
	mov.b32 	%r63, %f73;
	shfl.sync.bfly.b32	%r64|%p25, %r63, 2, 31, -1;
	mov.b32 	%f74, %r64;
	add.f32 	%f75, %f73, %f74;
	mov.b32 	%r65, %f75;
	shfl.sync.bfly.b32	%r66|%p26, %r65, 1, 31, -1;
	mov.b32 	%f76, %r66;
	add.f32 	%f77, %f75, %f76;
	mov.b32 	%r67, %f67;
	shfl.sync.bfly.b32	%r68|%p27, %r67, 16, 31, -1;
	mov.b32 	%f78, %r68;
	add.f32 	%f79, %f67, %f78;
	mov.b32 	%r69, %f79;
	shfl.sync.bfly.b32	%r70|%p28, %r69, 8, 31, -1;
	mov.b32 	%f80, %r70;
	add.f32 	%f81, %f79, %f80;
	mov.b32 	%r71, %f81;
	shfl.sync.bfly.b32	%r72|%p29, %r71, 4, 31, -1;
	mov.b32 	%f82, %r72;
	add.f32 	%f83, %f81, %f82;
	mov.b32 	%r73, %f83;
	shfl.sync.bfly.b32	%r74|%p30, %r73, 2, 31, -1;
	mov.b32 	%f84, %r74;
	add.f32 	%f85, %f83, %f84;
	mov.b32 	%r75, %f85;
	shfl.sync.bfly.b32	%r76|%p31, %r75, 1, 31, -1;
	mov.b32 	%f86, %r76;
	add.f32 	%f12, %f85, %f86;
	div.rn.f32 	%f13, %f55, %f77;
	@%p11 bra 	$L__BB225_10;
	mad.lo.s64 	%rd41, %rd48, %rd19, %rd6;
	shl.b64 	%rd42, %rd41, 2;
	add.s64 	%rd43, %rd4, %rd42;
	st.global.f32 	[%rd43], %f13;
$L__BB225_10:
	div.rn.f32 	%f14, %f11, %f12;
	@%p11 bra 	$L__BB225_12;
	mad.lo.s64 	%rd44, %rd19, %rd48, %rd19;
	add.s64 	%rd45, %rd44, %rd6;
	shl.b64 	%rd46, %rd45, 2;
	add.s64 	%rd47, %rd4, %rd46;
	st.global.f32 	[%rd47], %f14;
$L__BB225_12:
	add.s64 	%rd48, %rd48, %rd7;
	setp.lt.s64 	%p33, %rd48, %rd20;
	@%p33 bra 	$L__BB225_4;
$L__BB225_13:
	ret;

}
	// .globl	_Z15SoftmaxWarpImplI22BroadcastScaleMaskLoadIffbLm2EiE11DirectStoreIffEfLi1ELi1ELi32ELi1ELb0EL9Algorithm0EEvT_T0_ll
.visible .entry _Z15SoftmaxWarpImplI22BroadcastScaleMaskLoadIffbLm2EiE11DirectStoreIffEfLi1ELi1ELi32ELi1ELb0EL9Algorithm0EEvT_T0_ll(
	.param .align 8 .b8 _Z15SoftmaxWarpImplI22BroadcastScaleMaskLoadIffbLm2EiE11DirectStoreIffEfLi1ELi1ELi32ELi1ELb0EL9Algorithm0EEvT_T0_ll_param_0[88],
	.param .align 8 .b8 _Z15SoftmaxWarpImplI22BroadcastScaleMaskLoadIffbLm2EiE11DirectStoreIffEfLi1ELi1ELi32ELi1ELb0EL9Algorithm0EEvT_T0_ll_param_1[16],
	.param .u64 _Z15SoftmaxWarpImplI22BroadcastScaleMaskLoadIffbLm2EiE11DirectStoreIffEfLi1ELi1ELi32ELi1ELb0EL9Algorithm0EEvT_T0_ll_param_2,
	.param .u64 _Z15SoftmaxWarpImplI22BroadcastScaleMaskLoadIffbLm2EiE11DirectStoreIffEfLi1ELi1ELi32ELi1ELb0EL9Algorithm0EEvT_T0_ll_param_3
)
{
	.reg .pred 	%p<17>;
	.reg .b16 	%rs<2>;
	.reg .b32 	%r<45>;
	.reg .b32 	%f<44>;
	.reg .b64 	%rd<41>;

	ld.param.v2.f32 	{%f3, %f4}, [_Z15SoftmaxWarpImplI22BroadcastScaleMaskLoadIffbLm2EiE11DirectStoreIffEfLi1ELi1ELi32ELi1ELb0EL9Algorithm0EEvT_T0_ll_param_0+80];
	ld.param.u64 	%rd22, [_Z15SoftmaxWarpImplI22BroadcastScaleMaskLoadIffbLm2EiE11DirectStoreIffEfLi1ELi1ELi32ELi1ELb0EL9Algorithm0EEvT_T0_ll_param_0+72];
	ld.param.v2.u32 	{%r7, %r8}, [_Z15SoftmaxWarpImplI22BroadcastScaleMaskLoadIffbLm2EiE11DirectStoreIffEfLi1ELi1ELi32ELi1ELb0EL9Algorithm0EEvT_T0_ll_param_0+56];
	ld.param.v2.u32 	{%r5, %r6}, [_Z15SoftmaxWarpImplI22BroadcastScaleMaskLoadIffbLm2EiE11DirectStoreIffEfLi1ELi1ELi32ELi1ELb0EL9Algorithm0EEvT_T0_ll_param_0+40];
	ld.param.u64 	%rd18, [_Z15SoftmaxWarpImplI22BroadcastScaleMaskLoadIffbLm2EiE11DirectStoreIffEfLi1ELi1ELi32ELi1ELb0EL9Algorithm0EEvT_T0_ll_param_0+24];
	ld.param.u64 	%rd17, [_Z15SoftmaxWarpImplI22BroadcastScaleMaskLoadIffbLm2EiE11DirectStoreIffEfLi1ELi1ELi32ELi1ELb0EL9Algorithm0EEvT_T0_ll_param_0+16];
	ld.param.u64 	%rd16, [_Z15SoftmaxWarpImplI22BroadcastScaleMaskLoadIffbLm2EiE11DirectStoreIffEfLi1ELi1ELi32ELi1ELb0EL9Algorithm0EEvT_T0_ll_param_0+8];
	ld.param.u64 	%rd15, [_Z15SoftmaxWarpImplI22BroadcastScaleMaskLoadIffbLm2EiE11DirectStoreIffEfLi1ELi1ELi32ELi1ELb0EL9Algorithm0EEvT_T0_ll_param_0];
	ld.param.u64 	%rd5, [_Z15SoftmaxWarpImplI22BroadcastScaleMaskLoadIffbLm2EiE11DirectStoreIffEfLi1ELi1ELi32ELi1ELb0EL9Algorithm0EEvT_T0_ll_param_1];
	ld.param.u64 	%rd6, [_Z15SoftmaxWarpImplI22BroadcastScaleMaskLoadIffbLm2EiE11DirectStoreIffEfLi1ELi1ELi32ELi1ELb0EL9Algorithm0EEvT_T0_ll_param_1+8];
	ld.param.u64 	%rd23, [_Z15SoftmaxWarpImplI22BroadcastScaleMaskLoadIffbLm2EiE11DirectStoreIffEfLi1ELi1ELi32ELi1ELb0EL9Algorithm0EEvT_T0_ll_param_2];
	ld.param.u64 	%rd24, [_Z15SoftmaxWarpImplI22BroadcastScaleMaskLoadIffbLm2EiE11DirectStoreIffEfLi1ELi1ELi32ELi1ELb0EL9Algorithm0EEvT_T0_ll_param_3];
	setp.lt.s64 	%p1, %rd24, 33;
	@%p1 bra 	$L__BB226_2;
	mov.u64 	%rd25, $str;
	cvta.global.u64 	%rd26, %rd25;
	mov.u64 	%rd27, $str$1;
	cvta.global.u64 	%rd28, %rd27;
	mov.u64 	%rd29, __unnamed_222;
	cvta.global.u64 	%rd30, %rd29;
	{ // callseq 221, 0
	.param .b64 param0;
	st.param.b64 	[param0], %rd26;
	.param .b64 param1;
	st.param.b64 	[param1], %rd28;
	.param .b32 param2;
	st.param.b32 	[param2], 254;
	.param .b64 param3;
	st.param.b64 	[param3], %rd30;
	.param .b64 param4;
	st.param.b64 	[param4], 1;
	call.uni 
	__assertfail, 
	(
	param0, 
	param1, 
	param2, 
	param3, 
	param4
	);
	} // callseq 221
$L__BB226_2:
	mov.u32 	%r9, %ctaid.x;
	mov.u32 	%r10, %ntid.y;
	mov.u32 	%r11, %tid.y;
	mad.lo.s32 	%r12, %r9, %r10, %r11;
	mov.u32 	%r13, %nctaid.x;
	mul.lo.s32 	%r4, %r13, %r10;
	cvt.s64.s32 	%rd40, %r12;
	setp.le.s64 	%p2, %rd23, %rd40;
	@%p2 bra 	$L__BB226_5;
	mov.u32 	%r14, %tid.x;
	cvt.u64.u32 	%rd8, %r14;
	cvta.to.global.u64 	%rd9, %rd5;
	cvta.to.global.u64 	%rd10, %rd16;
	cvta.to.global.u64 	%rd11, %rd15;
	cvt.s64.s32 	%rd12, %r4;
$L__BB226_4:
	setp.eq.s64 	%p3, %rd18, 1;
	setp.eq.s64 	%p4, %rd17, 1;
	mad.lo.s64 	%rd31, %rd22, %rd40, %rd8;
	cvt.u32.u64 	%r15, %rd31;
	div.s32 	%r16, %r15, %r5;
	mul.lo.s32 	%r17, %r16, %r5;
	sub.s32 	%r18, %r15, %r17;
	selp.b32 	%r19, 0, %r16, %p4;
	selp.b32 	%r20, 0, %r18, %p3;
	mul.lo.s32 	%r21, %r7, %r19;
	mad.lo.s32 	%r22, %r8, %r20, %r21;
	shl.b64 	%rd32, %rd31, 32;
	shr.s64 	%rd33, %rd32, 30;
	add.s64 	%rd34, %rd11, %rd33;
	ld.global.f32 	%f5, [%rd34];
	cvt.s64.s32 	%rd35, %r22;
	add.s64 	%rd36, %rd10, %rd35;
	ld.global.u8 	%rs1, [%rd36];
	setp.eq.s16 	%p5, %rs1, 0;
	mul.f32 	%f6, %f5, %f4;
	selp.f32 	%f7, %f3, %f6, %p5;
	max.f32 	%f8, %f7, 0fFF800000;
	mov.b32 	%r23, %f8;
	shfl.sync.bfly.b32	%r24|%p6, %r23, 16, 31, -1;
	mov.b32 	%f9, %r24;
	max.f32 	%f10, %f8, %f9;
	mov.b32 	%r25, %f10;
	shfl.sync.bfly.b32	%r26|%p7, %r25, 8, 31, -1;
	mov.b32 	%f11, %r26;
	max.f32 	%f12, %f10, %f11;
	mov.b32 	%r27, %f12;
	shfl.sync.bfly.b32	%r28|%p8, %r27, 4, 31, -1;
	mov.b32 	%f13, %r28;
	max.f32 	%f14, %f12, %f13;
	mov.b32 	%r29, %f14;
	shfl.sync.bfly.b32	%r30|%p9, %r29, 2, 31, -1;
	mov.b32 	%f15, %r30;
	max.f32 	%f16, %f14, %f15;
	mov.b32 	%r31, %f16;
	shfl.sync.bfly.b32	%r32|%p10, %r31, 1, 31, -1;
	mov.b32 	%f17, %r32;
	max.f32 	%f18, %f16, %f17;
	sub.f32 	%f19, %f7, %f18;
	fma.rn.f32 	%f20, %f19, 0f3BBB989D, 0f3F000000;
	cvt.sat.f32.f32 	%f21, %f20;
	mov.f32 	%f22, 0f4B400001;
	mov.f32 	%f23, 0f437C0000;
	fma.rm.f32 	%f24, %f21, %f23, %f22;
	add.f32 	%f25, %f24, 0fCB40007F;
	neg.f32 	%f26, %f25;
	fma.rn.f32 	%f27, %f19, 0f3FB8AA3B, %f26;
	fma.rn.f32 	%f28, %f19, 0f32A57060, %f27;
	mov.b32 	%r33, %f24;
	shl.b32 	%r34, %r33, 23;
	mov.b32 	%f29, %r34;
	ex2.approx.ftz.f32 	%f30, %f28;
	mul.f32 	%f31, %f30, %f29;
	add.f32 	%f32, %f31, 0f00000000;
	mov.b32 	%r35, %f32;
	shfl.sync.bfly.b32	%r36|%p11, %r35, 16, 31, -1;
	mov.b32 	%f33, %r36;
	add.f32 	%f34, %f32, %f33;
	mov.b32 	%r37, %f34;
	shfl.sync.bfly.b32	%r38|%p12, %r37, 8, 31, -1;
	mov.b32 	%f35, %r38;
	add.f32 	%f36, %f34, %f35;
	mov.b32 	%r39, %f36;
	shfl.sync.bfly.b32	%r40|%p13, %r39, 4, 31, -1;
	mov.b32 	%f37, %r40;
	add.f32 	%f38, %f36, %f37;
	mov.b32 	%r41, %f38;
	shfl.sync.bfly.b32	%r42|%p14, %r41, 2, 31, -1;
	mov.b32 	%f39, %r42;
	add.f32 	%f40, %f38, %f39;
	mov.b32 	%r43, %f40;
	shfl.sync.bfly.b32	%r44|%p15, %r43, 1, 31, -1;
	mov.b32 	%f41, %r44;
	add.f32 	%f42, %f40, %f41;
	div.rn.f32 	%f43, %f31, %f42;
	mad.lo.s64 	%rd37, %rd40, %rd6, %rd8;
	shl.b64 	%rd38, %rd37, 2;
	add.s64 	%rd39, %rd9, %rd38;
	st.global.f32 	[%rd39], %f43;
	add.s64 	%rd40, %rd40, %rd12;
	setp.lt.s64 	%p16, %rd40, %rd23;
	@%p16 bra 	$L__BB226_4;
$L__BB226_5:
	ret;

}
	// .globl	_Z15SoftmaxWarpImplI22BroadcastScaleMaskLoadIffbLm2EiE11DirectStoreIffEfLi1ELi1ELi32ELi1ELb1EL9Algorithm0EEvT_T0_ll
.visible .entry _Z15SoftmaxWarpImplI22BroadcastScaleMaskLoadIffbLm2EiE11DirectStoreIffEfLi1ELi1ELi32ELi1ELb1EL9Algorithm0EEvT_T0_ll(
	.param .align 8 .b8 _Z15SoftmaxWarpImplI22BroadcastScaleMaskLoadIffbLm2EiE11DirectStoreIffEfLi1ELi1ELi32ELi1ELb1EL9Algorithm0EEvT_T0_ll_param_0[88],
	.param .align 8 .b8 _Z15SoftmaxWarpImplI22BroadcastScaleMaskLoadIffbLm2EiE11DirectStoreIffEfLi1ELi1ELi32ELi1ELb1EL9Algorithm0EEvT_T0_ll_param_1[16],
	.param .u64 _Z15SoftmaxWarpImplI22BroadcastScaleMaskLoadIffbLm2EiE11DirectStoreIffEfLi1ELi1ELi32ELi1ELb1EL9Algorithm0EEvT_T0_ll_param_2,
	.param .u64 _Z15SoftmaxWarpImplI22BroadcastScaleMaskLoadIffbLm2EiE11DirectStoreIffEfLi1ELi1ELi32ELi1ELb1EL9Algorithm0EEvT_T0_ll_param_3
)
{
	.reg .pred 	%p<19>;
	.reg .b16 	%rs<2>;
	.reg .b32 	%r<45>;
	.reg .b32 	%f<49>;
	.reg .b64 	%rd<40>;

	ld.param.v2.f32 	{%f8, %f9}, [_Z15SoftmaxWarpImplI22BroadcastScaleMaskLoadIffbLm2EiE11DirectStoreIffEfLi1ELi1ELi32ELi1ELb1EL9Algorithm0EEvT_T0_ll_param_0+80];
	ld.param.u64 	%rd21, [_Z15SoftmaxWarpImplI22BroadcastScaleMaskLoadIffbLm2EiE11DirectStoreIffEfLi1ELi1ELi32ELi1ELb1EL9Algorithm0EEvT_T0_ll_param_0+72];
	ld.param.v2.u32 	{%r7, %r8}, [_Z15SoftmaxWarpImplI22BroadcastScaleMaskLoadIffbLm2EiE11DirectStoreIffEfLi1ELi1ELi32ELi1ELb1EL9Algorithm0EEvT_T0_ll_param_0+56];
	ld.param.v2.u32 	{%r5, %r6}, [_Z15SoftmaxWarpImplI22BroadcastScaleMaskLoadIffbLm2EiE11DirectStoreIffEfLi1ELi1ELi32ELi1ELb1EL9Algorithm0EEvT_T0_ll_param_0+40];
	ld.param.u64 	%rd17, [_Z15SoftmaxWarpImplI22BroadcastScaleMaskLoadIffbLm2EiE11DirectStoreIffEfLi1ELi1ELi32ELi1ELb1EL9Algorithm0EEvT_T0_ll_param_0+24];
	ld.param.u64 	%rd16, [_Z15SoftmaxWarpImplI22BroadcastScaleMaskLoadIffbLm2EiE11DirectStoreIffEfLi1ELi1ELi32ELi1ELb1EL9Algorithm0EEvT_T0_ll_param_0+16];
	ld.param.u64 	%rd15, [_Z15SoftmaxWarpImplI22BroadcastScaleMaskLoadIffbLm2EiE11DirectStoreIffEfLi1ELi1ELi32ELi1ELb1EL9Algorithm0EEvT_T0_ll_param_0+8];
	ld.param.u64 	%rd14, [_Z15SoftmaxWarpImplI22BroadcastScaleMaskLoadIffbLm2EiE11DirectStoreIffEfLi1ELi1ELi32ELi1ELb1EL9Algorithm0EEvT_T0_ll_param_0];
	ld.param.u64 	%rd4, [_Z15SoftmaxWarpImplI22BroadcastScaleMaskLoadIffbLm2EiE11DirectStoreIffEfLi1ELi1ELi32ELi1ELb1EL9Algorithm0EEvT_T0_ll_param_1];
	ld.param.u64 	%rd5, [_Z15SoftmaxWarpImplI22BroadcastScaleMaskLoadIffbLm2EiE11DirectStoreIffEfLi1ELi1ELi32ELi1ELb1EL9Algorithm0EEvT_T0_ll_param_1+8];
	ld.param.u64 	%rd22, [_Z15SoftmaxWarpImplI22BroadcastScaleMaskLoadIffbLm2EiE11DirectStoreIffEfLi1ELi1ELi32ELi1ELb1EL9Algorithm0EEvT_T0_ll_param_2];
	ld.param.u64 	%rd23, [_Z15SoftmaxWarpImplI22BroadcastScaleMaskLoadIffbLm2EiE11DirectStoreIffEfLi1ELi1ELi32ELi1ELb1EL9Algorithm0EEvT_T0_ll_param_3];
	setp.lt.s64 	%p1, %rd23, 33;
	@%p1 bra 	$L__BB227_2;
	mov.u64 	%rd24, $str;
	cvta.global.u64 	%rd25, %rd24;
	mov.u64 	%rd26, $str$1;
	cvta.global.u64 	%rd27, %rd26;
	mov.u64 	%rd28, __unnamed_223;
	cvta.global.u64 	%rd29, %rd28;
	{ // callseq 222, 0
	.param .b64 param0;
	st.param.b64 	[param0], %rd25;
	.param .b64 param1;
	st.param.b64 	[param1], %rd27;
	.param .b32 param2;
	st.param.b32 	[param2], 254;
	.param .b64 param3;
	st.param.b64 	[param3], %rd29;
	.param .b64 param4;
	st.param.b64 	[param4], 1;
	call.uni 
	__assertfail, 
	(
	param0, 
	param1, 
	param2, 
	param3, 
	param4
	);
	} // callseq 222
$L__BB227_2:
	mov.u32 	%r9, %ctaid.x;
	mov.u32 	%r10, %ntid.y;
	mov.u32 	%r11, %tid.y;
	mad.lo.s32 	%r12, %r9, %r10, %r11;
	mov.u32 	%r13, %nctaid.x;
	mul.lo.s32 	%r4, %r13, %r10;
	cvt.s64.s32 	%rd39, %r12;
	setp.le.s64 	%p2, %rd22, %rd39;
	@%p2 bra 	$L__BB227_9;
	mov.u32 	%r14, %tid.x;
	cvt.u64.u32 	%rd7, %r14;
	cvta.to.global.u64 	%rd8, %rd4;
	cvta.to.global.u64 	%rd9, %rd15;
	cvta.to.global.u64 	%rd10, %rd14;
	cvt.s64.s32 	%rd11, %r4;
$L__BB227_4:
	setp.le.s64 	%p3, %rd23, %rd7;
	mov.f32 	%f47, 0fFF800000;
	mov.f32 	%f48, %f47;
	@%p3 bra 	$L__BB227_6;
	setp.eq.s64 	%p4, %rd17, 1;
	setp.eq.s64 	%p5, %rd16, 1;
	mad.lo.s64 	%rd30, %rd21, %rd39, %rd7;
	cvt.u32.u64 	%r15, %rd30;
	div.s32 	%r16, %r15, %r5;
	mul.lo.s32 	%r17, %r16, %r5;
	sub.s32 	%r18, %r15, %r17;
	selp.b32 	%r19, 0, %r16, %p5;
	selp.b32 	%r20, 0, %r18, %p4;
	mul.lo.s32 	%r21, %r7, %r19;
	mad.lo.s32 	%r22, %r8, %r20, %r21;
	shl.b64 	%rd31, %rd30, 32;
	shr.s64 	%rd32, %rd31, 30;
	add.s64 	%rd33, %rd10, %rd32;
	ld.global.f32 	%f11, [%rd33];
	cvt.s64.s32 	%rd34, %r22;
	add.s64 	%rd35, %rd9, %rd34;
	ld.global.u8 	%rs1, [%rd35];
	setp.eq.s16 	%p6, %rs1, 0;
	mul.f32 	%f12, %f11, %f9;
	selp.f32 	%f47, %f8, %f12, %p6;
	max.f32 	%f48, %f47, 0fFF800000;
$L__BB227_6:
	setp.le.s64 	%p7, %rd23, %rd7;
	mov.b32 	%r23, %f48;
	shfl.sync.bfly.b32	%r24|%p8, %r23, 16, 31, -1;
	mov.b32 	%f13, %r24;
	max.f32 	%f14, %f48, %f13;
	mov.b32 	%r25, %f14;
	shfl.sync.bfly.b32	%r26|%p9, %r25, 8, 31, -1;
	mov.b32 	%f15, %r26;
	max.f32 	%f16, %f14, %f15;
	mov.b32 	%r27, %f16;
	shfl.sync.bfly.b32	%r28|%p10, %r27, 4, 31, -1;
	mov.b32 	%f17, %r28;
	max.f32 	%f18, %f16, %f17;
	mov.b32 	%r29, %f18;
	shfl.sync.bfly.b32	%r30|%p11, %r29, 2, 31, -1;
	mov.b32 	%f19, %r30;
	max.f32 	%f20, %f18, %f19;
	mov.b32 	%r31, %f20;
	shfl.sync.bfly.b32	%r32|%p12, %r31, 1, 31, -1;
	mov.b32 	%f21, %r32;
	max.f32 	%f22, %f20, %f21;
	sub.f32 	%f23, %f47, %f22;
	fma.rn.f32 	%f24, %f23, 0f3BBB989D, 0f3F000000;
	cvt.sat.f32.f32 	%f25, %f24;
	mov.f32 	%f26, 0f4B400001;
	mov.f32 	%f27, 0f437C0000;
	fma.rm.f32 	%f28, %f25, %f27, %f26;
	add.f32 	%f29, %f28, 0fCB40007F;
	neg.f32 	%f30, %f29;
	fma.rn.f32 	%f31, %f23, 0f3FB8AA3B, %f30;
	fma.rn.f32 	%f32, %f23, 0f32A57060, %f31;
	mov.b32 	%r33, %f28;
	shl.b32 	%r34, %r33, 23;
	mov.b32 	%f33, %r34;
	ex2.approx.ftz.f32 	%f34, %f32;
	mul.f32 	%f35, %f34, %f33;
	add.f32 	%f36, %f35, 0f00000000;
	mov.b32 	%r35, %f36;
	shfl.sync.bfly.b32	%r36|%p13, %r35, 16, 31, -1;
	mov.b32 	%f37, %r36;
	add.f32 	%f38, %f36, %f37;
	mov.b32 	%r37, %f38;
	shfl.sync.bfly.b32	%r38|%p14, %r37, 8, 31, -1;
	mov.b32 	%f39, %r38;
	add.f32 	%f40, %f38, %f39;
	mov.b32 	%r39, %f40;
	shfl.sync.bfly.b32	%r40|%p15, %r39, 4, 31, -1;
	mov.b32 	%f41, %r40;
	add.f32 	%f42, %f40, %f41;
	mov.b32 	%r41, %f42;
	shfl.sync.bfly.b32	%r42|%p16, %r41, 2, 31, -1;
	mov.b32 	%f43, %r42;
	add.f32 	%f44, %f42, %f43;
	mov.b32 	%r43, %f44;
	shfl.sync.bfly.b32	%r44|%p17, %r43, 1, 31, -1;
	mov.b32 	%f45, %r44;
	add.f32 	%f46, %f44, %f45;
	div.rn.f32 	%f7, %f35, %f46;
	@%p7 bra 	$L__BB227_8;
	mad.lo.s64 	%rd36, %rd39, %rd5, %rd7;
	shl.b64 	%rd37, %rd36, 2;
	add.s64 	%rd38, %rd8, %rd37;
	st.global.f32 	[%rd38], %f7;
$L__BB227_8:
	add.s64 	%rd39, %rd39, %rd11;
	setp.lt.s64 	%p18, %rd39, %rd22;
	@%p18 bra 	$L__BB227_4;
$L__BB227_9:
	ret;

}
	// .globl	_Z15SoftmaxWarpImplI22BroadcastScaleMaskLoadIffbLm2EiE11DirectStoreIffEfLi1ELi2ELi32ELi1ELb0EL9Algorithm0EEvT_T0_ll
.visible .entry _Z15SoftmaxWarpImplI22BroadcastScaleMaskLoadIffbLm2EiE11DirectStoreIffEfLi1ELi2ELi32ELi1ELb0EL9Algorithm0EEvT_T0_ll(
	.param .align 8 .b8 _Z15SoftmaxWarpImplI22BroadcastScaleMaskLoadIffbLm2EiE11DirectStoreIffEfLi1ELi2ELi32ELi1ELb0EL9Algorithm0EEvT_T0_ll_param_0[88],
	.param .align 8 .b8 _Z15SoftmaxWarpImplI22BroadcastScaleMaskLoadIffbLm2EiE11DirectStoreIffEfLi1ELi2ELi32ELi1ELb0EL9Algorithm0EEvT_T0_ll_param_1[16],
	.param .u64 _Z15SoftmaxWarpImplI22BroadcastScaleMaskLoadIffbLm2EiE11DirectStoreIffEfLi1ELi2ELi32ELi1ELb0EL9Algorithm0EEvT_T0_ll_param_2,
	.param .u64 _Z15SoftmaxWarpImplI22BroadcastScaleMaskLoadIffbLm2EiE11DirectStoreIffEfLi1ELi2ELi32ELi1ELb0EL9Algorithm0EEvT_T0_ll_param_3
)
{
	.reg .pred 	%p<18>;
	.reg .b16 	%rs<3>;
	.reg .b32 	%r<55>;
	.reg .b32 	%f<61>;
	.reg .b64 	%rd<46>;

	ld.param.v2.f32 	{%f3, %f4}, [_Z15SoftmaxWarpImplI22BroadcastScaleMaskLoadIffbLm2EiE11DirectStoreIffEfLi1ELi2ELi32ELi1ELb0EL9Algorithm0EEvT_T0_ll_param_0+80];
	ld.param.u64 	%rd21, [_Z15SoftmaxWarpImplI22BroadcastScaleMaskLoadIffbLm2EiE11DirectStoreIffEfLi1ELi2ELi32ELi1ELb0EL9Algorithm0EEvT_T0_ll_param_0+72];
	ld.param.v2.u32 	{%r7, %r8}, [_Z15SoftmaxWarpImplI22BroadcastScaleMaskLoadIffbLm2EiE11DirectStoreIffEfLi1ELi2ELi32ELi1ELb0EL9Algorithm0EEvT_T0_ll_param_0+56];
	ld.param.v2.u32 	{%r5, %r6}, [_Z15SoftmaxWarpImplI22BroadcastScaleMaskLoadIffbLm2EiE11DirectStoreIffEfLi1ELi2ELi32ELi1ELb0EL9Algorithm0EEvT_T0_ll_param_0+40];
	ld.param.u64 	%rd17, [_Z15SoftmaxWarpImplI22BroadcastScaleMaskLoadIffbLm2EiE11DirectStoreIffEfLi1ELi2ELi32ELi1ELb0EL9Algorithm0EEvT_T0_ll_param_0+24];
	ld.param.u64 	%rd16, [_Z15SoftmaxWarpImplI22BroadcastScaleMaskLoadIffbLm2EiE11DirectStoreIffEfLi1ELi2ELi32ELi1ELb0EL9Algorithm0EEvT_T0_ll_param_0+16];
	ld.param.u64 	%rd15, [_Z15SoftmaxWarpImplI22BroadcastScaleMaskLoadIffbLm2EiE11DirectStoreIffEfLi1ELi2ELi32ELi1ELb0EL9Algorithm0EEvT_T0_ll_param_0+8];
	ld.param.u64 	%rd14, [_Z15SoftmaxWarpImplI22BroadcastScaleMaskLoadIffbLm2EiE11DirectStoreIffEfLi1ELi2ELi32ELi1ELb0EL9Algorithm0EEvT_T0_ll_param_0];
	ld.param.u64 	%rd4, [_Z15SoftmaxWarpImplI22BroadcastScaleMaskLoadIffbLm2EiE11DirectStoreIffEfLi1ELi2ELi32ELi1ELb0EL9Algorithm0EEvT_T0_ll_param_1];
	ld.param.u64 	%rd5, [_Z15SoftmaxWarpImplI22BroadcastScaleMaskLoadIffbLm2EiE11DirectStoreIffEfLi1ELi2ELi32ELi1ELb0EL9Algorithm0EEvT_T0_ll_param_1+8];
	ld.param.u64 	%rd22, [_Z15SoftmaxWarpImplI22BroadcastScaleMaskLoadIffbLm2EiE11DirectStoreIffEfLi1ELi2ELi32ELi1ELb0EL9Algorithm0EEvT_T0_ll_param_2];
	ld.param.u64 	%rd23, [_Z15SoftmaxWarpImplI22BroadcastScaleMaskLoadIffbLm2EiE11DirectStoreIffEfLi1ELi2ELi32ELi1ELb0EL9Algorithm0EEvT_T0_ll_param_3];
	setp.lt.s64 	%p1, %rd23, 65;
	@%p1 bra 	$L__BB228_2;
	mov.u64 	%rd24, $str;
	cvta.global.u64 	%rd25, %rd24;
	mov.u64 	%rd26, $str$1;
	cvta.global.u64 	%rd27, %rd26;
	mov.u64 	%rd28, __unnamed_224;
	cvta.global.u64 	%rd29, %rd28;
	{ // callseq 223, 0
	.param .b64 param0;
	st.param.b64 	[param0], %rd25;
	.param .b64 param1;
	st.param.b64 	[param1], %rd27;
	.param .b32 param2;
	st.param.b32 	[param2], 254;
	.param .b64 param3;
	st.param.b64 	[param3], %rd29;
	.param .b64 param4;
	st.param.b64 	[param4], 1;
	call.uni 
	__assertfail, 
	(
	param0, 
	param1, 
	param2, 
	param3, 
	param4
	);
	} // callseq 223
$L__BB228_2:
	mov.u32 	%r9, %ctaid.x;
	mov.u32 	%r10, %ntid.y;
	mov.u32 	%r11, %tid.y;
	mad.lo.s32 	%r12, %r9, %r10, %r11;
	mov.u32 	%r13, %nctaid.x;
	mul.lo.s32 	%r4, %r13, %r10;
	cvt.s64.s32 	%rd45, %r12;
	setp.le.s64 	%p2, %rd22, %rd45;
	@%p2 bra 	$L__BB228_5;
	cvta.to.global.u64 	%rd7, %rd14;
	cvta.to.global.u64 	%rd8, %rd15;
	mov.u32 	%r14, %tid.x;
	cvt.u64.u32 	%rd9, %r14;
	cvta.to.global.u64 	%rd10, %rd4;
	cvt.s64.s32 	%rd11, %r4;
$L__BB228_4:
	setp.eq.s64 	%p3, %rd17, 1;
	setp.eq.s64 	%p4, %rd16, 1;
	mad.lo.s64 	%rd30, %rd21, %rd45, %rd9;
	cvt.u32.u64 	%r15, %rd30;
	div.s32 	%r16, %r15, %r5;
	mul.lo.s32 	%r17, %r16, %r5;
	sub.s32 	%r18, %r15, %r17;
	selp.b32 	%r19, 0, %r16, %p4;
	selp.b32 	%r20, 0, %r18, %p3;
	mul.lo.s32 	%r21, %r7, %r19;
	mad.lo.s32 	%r22, %r8, %r20, %r21;
	shl.b64 	%rd31, %rd30, 32;
	shr.s64 	%rd32, %rd31, 30;
	add.s64 	%rd33, %rd7, %rd32;
	ld.global.f32 	%f5, [%rd33];
	cvt.s64.s32 	%rd34, %r22;
	add.s64 	%rd35, %rd8, %rd34;
	ld.global.u8 	%rs1, [%rd35];
	setp.eq.s16 	%p5, %rs1, 0;
	mul.f32 	%f6, %f5, %f4;
	selp.f32 	%f7, %f3, %f6, %p5;
	max.f32 	%f8, %f7, 0fFF800000;
	add.s64 	%rd36, %rd30, 32;
	cvt.u32.u64 	%r23, %rd36;
	div.s32 	%r24, %r23, %r5;
	mul.lo.s32 	%r25, %r24, %r5;
	sub.s32 	%r26, %r23, %r25;
	selp.b32 	%r27, 0, %r24, %p4;
	selp.b32 	%r28, 0, %r26, %p3;
	mul.lo.s32 	%r29, %r7, %r27;
	mad.lo.s32 	%r30, %r8, %r28, %r29;
	shl.b64 	%rd37, %rd36, 32;
	shr.s64 	%rd38, %rd37, 30;
	add.s64 	%rd39, %rd7, %rd38;
	ld.global.f32 	%f9, [%rd39];
	cvt.s64.s32 	%rd40, %r30;
	add.s64 	%rd41, %rd8, %rd40;
	ld.global.u8 	%rs2, [%rd41];
	setp.eq.s16 	%p6, %rs2, 0;
	mul.f32 	%f10, %f9, %f4;
	selp.f32 	%f11, %f3, %f10, %p6;
	max.f32 	%f12, %f8, %f11;
	mov.b32 	%r31, %f12;
	shfl.sync.bfly.b32	%r32|%p7, %r31, 16, 31, -1;
	mov.b32 	%f13, %r32;
	max.f32 	%f14, %f12, %f13;
	mov.b32 	%r33, %f14;
	shfl.sync.bfly.b32	%r34|%p8, %r33, 8, 31, -1;
	mov.b32 	%f15, %r34;
	max.f32 	%f16, %f14, %f15;
	mov.b32 	%r35, %f16;
	shfl.sync.bfly.b32	%r36|%p9, %r35, 4, 31, -1;
	mov.b32 	%f17, %r36;
	max.f32 	%f18, %f16, %f17;
	mov.b32 	%r37, %f18;
	shfl.sync.bfly.b32	%r38|%p10, %r37, 2, 31, -1;
	mov.b32 	%f19, %r38;
	max.f32 	%f20, %f18, %f19;
	mov.b32 	%r39, %f20;
	shfl.sync.bfly.b32	%r40|%p11, %r39, 1, 31, -1;
	mov.b32 	%f21, %r40;
	max.f32 	%f22, %f20, %f21;
	sub.f32 	%f23, %f7, %f22;
	fma.rn.f32 	%f24, %f23, 0f3BBB989D, 0f3F000000;
	cvt.sat.f32.f32 	%f25, %f24;
	mov.f32 	%f26, 0f4B400001;
	mov.f32 	%f27, 0f437C0000;
	fma.rm.f32 	%f28, %f25, %f27, %f26;
	add.f32 	%f29, %f28, 0fCB40007F;
	neg.f32 	%f30, %f29;
	fma.rn.f32 	%f31, %f23, 0f3FB8AA3B, %f30;
	fma.rn.f32 	%f32, %f23, 0f32A57060, %f31;
	mov.b32 	%r41, %f28;
	shl.b32 	%r42, %r41, 23;
	mov.b32 	%f33, %r42;
	ex2.approx.ftz.f32 	%f34, %f32;
	mul.f32 	%f35, %f34, %f33;
	add.f32 	%f36, %f35, 0f00000000;
	sub.f32 	%f37, %f11, %f22;
	fma.rn.f32 	%f38, %f37, 0f3BBB989D, 0f3F000000;
	cvt.sat.f32.f32 	%f39, %f38;
	fma.rm.f32 	%f40, %f39, %f27, %f26;
	add.f32 	%f41, %f40, 0fCB40007F;
	neg.f32 	%f42, %f41;
	fma.rn.f32 	%f43, %f37, 0f3FB8AA3B, %f42;
	fma.rn.f32 	%f44, %f37, 0f32A57060, %f43;
	mov.b32 	%r43, %f40;
	shl.b32 	%r44, %r43, 23;
	mov.b32 	%f45, %r44;
	ex2.approx.ftz.f32 	%f46, %f44;
	mul.f32 	%f47, %f46, %f45;
	add.f32 	%f48, %f36, %f47;
	mov.b32 	%r45, %f48;
	shfl.sync.bfly.b32	%r46|%p12, %r45, 16, 31, -1;
	mov.b32 	%f49, %r46;
	add.f32 	%f50, %f48, %f49;
	mov.b32 	%r47, %f50;
	shfl.sync.bfly.b32	%r48|%p13, %r47, 8, 31, -1;
	mov.b32 	%f51, %r48;
	add.f32 	%f52, %f50, %f51;
	mov.b32 	%r49, %f52;
	shfl.sync.bfly.b32	%r50|%p14, %r49, 4, 31, -1;
	mov.b32 	%f53, %r50;
	add.f32 	%f54, %f52, %f53;
	mov.b32 	%r51, %f54;
	shfl.sync.bfly.b32	%r52|%p15, %r51, 2, 31, -1;
	mov.b32 	%f55, %r52;
	add.f32 	%f56, %f54, %f55;
	mov.b32 	%r53, %f56;
	shfl.sync.bfly.b32	%r54|%p16, %r53, 1, 31, -1;
	mov.b32 	%f57, %r54;
	add.f32 	%f58, %f56, %f57;
	div.rn.f32 	%f59, %f35, %f58;
	div.rn.f32 	%f60, %f47, %f58;
	mad.lo.s64 	%rd42, %rd45, %rd5, %rd9;
	shl.b64 	%rd43, %rd42, 2;
	add.s64 	%rd44, %rd10, %rd43;
	st.global.f32 	[%rd44], %f59;
	st.global.f32 	[%rd44+128], %f60;
	add.s64 	%rd45, %rd45, %rd11;
	setp.lt.s64 	%p17, %rd45, %rd22;
	@%p17 bra 	$L__BB228_4;
$L__BB228_5:
	ret;

}
	// .globl	_Z15SoftmaxWarpImplI22BroadcastScaleMaskLoadIffbLm2EiE11DirectStoreIffEfLi1ELi2ELi32ELi1ELb1EL9Algorithm0EEvT_T0_ll
.visible .entry _Z15SoftmaxWarpImplI22BroadcastScaleMaskLoadIffbLm2EiE11DirectStoreIffEfLi1ELi2ELi32ELi1ELb1EL9Algorithm0EEvT_T0_ll(
	.param .align 8 .b8 _Z15SoftmaxWarpImplI22BroadcastScaleMaskLoadIffbLm2EiE11DirectStoreIffEfLi1ELi2ELi32ELi1ELb1EL9Algorithm0EEvT_T0_ll_param_0[88],
	.param .align 8 .b8 _Z15SoftmaxWarpImplI22BroadcastScaleMaskLoadIffbLm2EiE11DirectStoreIffEfLi1ELi2ELi32ELi1ELb1EL9Algorithm0EEvT_T0_ll_param_1[16],
	.param .u64 _Z15SoftmaxWarpImplI22BroadcastScaleMaskLoadIffbLm2EiE11DirectStoreIffEfLi1ELi2ELi32ELi1ELb1EL9Algorithm0EEvT_T0_ll_param_2,
	.param .u64 _Z15SoftmaxWarpImplI22BroadcastScaleMaskLoadIffbLm2EiE11DirectStoreIffEfLi1ELi2ELi32ELi1ELb1EL9Algorithm0EEvT_T0_ll_param_3
)
{
	.reg .pred 	%p<24>;
	.reg .b16 	%rs<3>;
	.reg .b32 	%r<56>;
	.reg .b32 	%f<71>;
	.reg .b64 	%rd<46>;

	ld.param.u64 	%rd21, [_Z15SoftmaxWarpImplI22BroadcastScaleMaskLoadIffbLm2EiE11DirectStoreIffEfLi1ELi2ELi32ELi1ELb1EL9Algorithm0EEvT_T0_ll_param_1+8];
	ld.param.u64 	%rd20, [_Z15SoftmaxWarpImplI22BroadcastScaleMaskLoadIffbLm2EiE11DirectStoreIffEfLi1ELi2ELi32ELi1ELb1EL9Algorithm0EEvT_T0_ll_param_1];
	ld.param.v2.f32 	{%f13, %f14}, [_Z15SoftmaxWarpImplI22BroadcastScaleMaskLoadIffbLm2EiE11DirectStoreIffEfLi1ELi2ELi32ELi1ELb1EL9Algorithm0EEvT_T0_ll_param_0+80];
	ld.param.u64 	%rd19, [_Z15SoftmaxWarpImplI22BroadcastScaleMaskLoadIffbLm2EiE11DirectStoreIffEfLi1ELi2ELi32ELi1ELb1EL9Algorithm0EEvT_T0_ll_param_0+72];
	ld.param.v2.u32 	{%r7, %r8}, [_Z15SoftmaxWarpImplI22BroadcastScaleMaskLoadIffbLm2EiE11DirectStoreIffEfLi1ELi2ELi32ELi1ELb1EL9Algorithm0EEvT_T0_ll_param_0+56];
	ld.param.v2.u32 	{%r5, %r6}, [_Z15SoftmaxWarpImplI22BroadcastScaleMaskLoadIffbLm2EiE11DirectStoreIffEfLi1ELi2ELi32ELi1ELb1EL9Algorithm0EEvT_T0_ll_param_0+40];
	ld.param.u64 	%rd15, [_Z15SoftmaxWarpImplI22BroadcastScaleMaskLoadIffbLm2EiE11DirectStoreIffEfLi1ELi2ELi32ELi1ELb1EL9Algorithm0EEvT_T0_ll_param_0+24];
	ld.param.u64 	%rd14, [_Z15SoftmaxWarpImplI22BroadcastScaleMaskLoadIffbLm2EiE11DirectStoreIffEfLi1ELi2ELi32ELi1ELb1EL9Algorithm0EEvT_T0_ll_param_0+16];
	ld.param.u64 	%rd13, [_Z15SoftmaxWarpImplI22BroadcastScaleMaskLoadIffbLm2EiE11DirectStoreIffEfLi1ELi2ELi32ELi1ELb1EL9Algorithm0EEvT_T0_ll_param_0+8];
	ld.param.u64 	%rd12, [_Z15SoftmaxWarpImplI22BroadcastScaleMaskLoadIffbLm2EiE11DirectStoreIffEfLi1ELi2ELi32ELi1ELb1EL9Algorithm0EEvT_T0_ll_param_0];
	ld.param.u64 	%rd22, [_Z15SoftmaxWarpImplI22BroadcastScaleMaskLoadIffbLm2EiE11DirectStoreIffEfLi1ELi2ELi32ELi1ELb1EL9Algorithm0EEvT_T0_ll_param_2];
	ld.param.u64 	%rd23, [_Z15SoftmaxWarpImplI22BroadcastScaleMaskLoadIffbLm2EiE11DirectStoreIffEfLi1ELi2ELi32ELi1ELb1EL9Algorithm0EEvT_T0_ll_param_3];
	cvta.to.global.u64 	%rd1, %rd12;
	cvta.to.global.u64 	%rd2, %rd13;
	setp.lt.s64 	%p1, %rd23, 65;
	@%p1 bra 	$L__BB229_2;
	mov.u64 	%rd24, $str;
	cvta.global.u64 	%rd25, %rd24;
	mov.u64 	%rd26, $str$1;
	cvta.global.u64 	%rd27, %rd26;
	mov.u64 	%rd28, __unnamed_225;
	cvta.global.u64 	%rd29, %rd28;
	{ // callseq 224, 0
	.param .b64 param0;
	st.param.b64 	[param0], %rd25;
	.param .b64 param1;
	st.param.b64 	[param1], %rd27;
	.param .b32 param2;
	st.param.b32 	[param2], 254;
	.param .b64 param3;
	st.param.b64 	[param3], %rd29;
	.param .b64 param4;
	st.param.b64 	[param4], 1;
	call.uni 
	__assertfail, 
	(
	param0, 
	param1, 
	param2, 
	param3, 
	param4
	);
	} // callseq 224
$L__BB229_2:
	mov.u32 	%r9, %ctaid.x;
	mov.u32 	%r10, %ntid.y;
	mov.u32 	%r11, %tid.y;
	mad.lo.s32 	%r12, %r9, %r10, %r11;
	mov.u32 	%r13, %nctaid.x;
	mul.lo.s32 	%r4, %r13, %r10;
	cvt.s64.s32 	%rd45, %r12;
	setp.le.s64 	%p2, %rd22, %rd45;
	@%p2 bra 	$L__BB229_13;
	mov.u32 	%r14, %tid.x;
	cvt.u64.u32 	%rd5, %r14;
	add.s32 	%r15, %r14, 32;
	cvt.u64.u32 	%rd6, %r15;
	cvt.s64.s32 	%rd7, %r4;
$L__BB229_4:
	setp.le.s64 	%p3, %rd23, %rd5;
	mul.lo.s64 	%rd9, %rd19, %rd45;
	mov.f32 	%f67, 0fFF800000;
	mov.f32 	%f70, %f67;
	@%p3 bra 	$L__BB229_6;
	setp.eq.s64 	%p4, %rd15, 1;
	setp.eq.s64 	%p5, %rd14, 1;
	add.s64 	%rd30, %rd9, %rd5;
	cvt.u32.u64 	%r16, %rd30;
	div.s32 	%r17, %r16, %r5;
	mul.lo.s32 	%r18, %r17, %r5;
	sub.s32 	%r19, %r16, %r18;
	selp.b32 	%r20, 0, %r17, %p5;
	selp.b32 	%r21, 0, %r19, %p4;
	mul.lo.s32 	%r22, %r7, %r20;
	mad.lo.s32 	%r23, %r8, %r21, %r22;
	shl.b64 	%rd31, %rd30, 32;
	shr.s64 	%rd32, %rd31, 30;
	add.s64 	%rd33, %rd1, %rd32;
	ld.global.f32 	%f16, [%rd33];
	cvt.s64.s32 	%rd34, %r23;
	add.s64 	%rd35, %rd2, %rd34;
	ld.global.u8 	%rs1, [%rd35];
	setp.eq.s16 	%p6, %rs1, 0;
	mul.f32 	%f17, %f16, %f14;
	selp.f32 	%f67, %f13, %f17, %p6;
	max.f32 	%f70, %f67, 0fFF800000;
$L__BB229_6:
	setp.le.s64 	%p7, %rd23, %rd6;
	mov.f32 	%f69, 0fFF800000;
	@%p7 bra 	$L__BB229_8;
	setp.eq.s64 	%p8, %rd15, 1;
	setp.eq.s64 	%p9, %rd14, 1;
	add.s64 	%rd36, %rd9, %rd6;
	cvt.u32.u64 	%r24, %rd36;
	div.s32 	%r25, %r24, %r5;
	mul.lo.s32 	%r26, %r25, %r5;
	sub.s32 	%r27, %r24, %r26;
	selp.b32 	%r28, 0, %r25, %p9;
	selp.b32 	%r29, 0, %r27, %p8;
	mul.lo.s32 	%r30, %r7, %r28;
	mad.lo.s32 	%r31, %r8, %r29, %r30;
	shl.b64 	%rd37, %rd36, 32;
	shr.s64 	%rd38, %rd37, 30;
	add.s64 	%rd39, %rd1, %rd38;
	ld.global.f32 	%f19, [%rd39];
	cvt.s64.s32 	%rd40, %r31;
	add.s64 	%rd41, %rd2, %rd40;
	ld.global.u8 	%rs2, [%rd41];
	setp.eq.s16 	%p10, %rs2, 0;
	mul.f32 	%f20, %f19, %f14;
	selp.f32 	%f69, %f13, %f20, %p10;
	max.f32 	%f70, %f70, %f69;
$L__BB229_8:
	setp.le.s64 	%p11, %rd23, %rd5;
	mov.b32 	%r32, %f70;
	shfl.sync.bfly.b32	%r33|%p12, %r32, 16, 31, -1;
	mov.b32 	%f21, %r33;
	max.f32 	%f22, %f70, %f21;
	mov.b32 	%r34, %f22;
	shfl.sync.bfly.b32	%r35|%p13, %r34, 8, 31, -1;
	mov.b32 	%f23, %r35;
	max.f32 	%f24, %f22, %f23;
	mov.b32 	%r36, %f24;
	shfl.sync.bfly.b32	%r37|%p14, %r36, 4, 31, -1;
	mov.b32 	%f25, %r37;
	max.f32 	%f26, %f24, %f25;
	mov.b32 	%r38, %f26;
	shfl.sync.bfly.b32	%r39|%p15, %r38, 2, 31, -1;
	mov.b32 	%f27, %r39;
	max.f32 	%f28, %f26, %f27;
	mov.b32 	%r40, %f28;
	shfl.sync.bfly.b32	%r41|%p16, %r40, 1, 31, -1;
	mov.b32 	%f29, %r41;
	max.f32 	%f30, %f28, %f29;
	sub.f32 	%f31, %f67, %f30;
	fma.rn.f32 	%f32, %f31, 0f3BBB989D, 0f3F000000;
	cvt.sat.f32.f32 	%f33, %f32;
	mov.f32 	%f34, 0f4B400001;
	mov.f32 	%f35, 0f437C0000;
	fma.rm.f32 	%f36, %f33, %f35, %f34;
	add.f32 	%f37, %f36, 0fCB40007F;
	neg.f32 	%f38, %f37;
	fma.rn.f32 	%f39, %f31, 0f3FB8AA3B, %f38;
	fma.rn.f32 	%f40, %f31, 0f32A57060, %f39;
	mov.b32 	%r42, %f36;
	shl.b32 	%r43, %r42, 23;
	mov.b32 	%f41, %r43;
	ex2.approx.ftz.f32 	%f42, %f40;
	mul.f32 	%f43, %f42, %f41;
	add.f32 	%f44, %f43, 0f00000000;
	sub.f32 	%f45, %f69, %f30;
	fma.rn.f32 	%f46, %f45, 0f3BBB989D, 0f3F000000;
	cvt.sat.f32.f32 	%f47, %f46;
	fma.rm.f32 	%f48, %f47, %f35, %f34;
	add.f32 	%f49, %f48, 0fCB40007F;
	neg.f32 	%f50, %f49;
	fma.rn.f32 	%f51, %f45, 0f3FB8AA3B, %f50;
	fma.rn.f32 	%f52, %f45, 0f32A57060, %f51;
	mov.b32 	%r44, %f48;
	shl.b32 	%r45, %r44, 23;
	mov.b32 	%f53, %r45;
	ex2.approx.ftz.f32 	%f54, %f52;
	mul.f32 	%f55, %f54, %f53;
	add.f32 	%f56, %f44, %f55;
	mov.b32 	%r46, %f56;
	shfl.sync.bfly.b32	%r47|%p17, %r46, 16, 31, -1;
	mov.b32 	%f57, %r47;
	add.f32 	%f58, %f56, %f57;
	mov.b32 	%r48, %f58;
	shfl.sync.bfly.b32	%r49|%p18, %r48, 8, 31, -1;
	mov.b32 	%f59, %r49;
	add.f32 	%f60, %f58, %f59;
	mov.b32 	%r50, %f60;
	shfl.sync.bfly.b32	%r51|%p19, %r50, 4, 31, -1;
	mov.b32 	%f61, %r51;
	add.f32 	%f62, %f60, %f61;
	mov.b32 	%r52, %f62;
	shfl.sync.bfly.b32	%r53|%p20, %r52, 2, 31, -1;
	mov.b32 	%f63, %r53;
	add.f32 	%f64, %f62, %f63;
	mov.b32 	%r54, %f64;
	shfl.sync.bfly.b32	%r55|%p21, %r54, 1, 31, -1;
	mov.b32 	%f65, %r55;
	add.f32 	%f66, %f64, %f65;
	div.rn.f32 	%f11, %f43, %f66;
	div.rn.f32 	%f12, %f55, %f66;
	mad.lo.s64 	%rd42, %rd45, %rd21, %rd5;
	cvta.to.global.u64 	%rd43, %rd20;
	shl.b64 	%rd44, %rd42, 2;
	add.s64 	%rd10, %rd43, %rd44;
	@%p11 bra 	$L__BB229_10;
	st.global.f32 	[%rd10], %f11;
$L__BB229_10:
	setp.le.s64 	%p22, %rd23, %rd6;
	@%p22 bra 	$L__BB229_12;
	st.global.f32 	[%rd10+128], %f12;
$L__BB229_12:
	add.s64 	%rd45, %rd45, %rd7;
	setp.lt.s64 	%p23, %rd45, %rd22;
	@%p23 bra 	$L__BB229_4;
$L__BB229_13:
	ret;

}
	// .globl	_Z15SoftmaxWarpImplI22BroadcastScaleMaskLoadIffbLm2EiE11DirectStoreIffEfLi1ELi3ELi32ELi1ELb0EL9Algorithm0EEvT_T0_ll
.visible .entry _Z15SoftmaxWarpImplI22BroadcastScaleMaskLoadIffbLm2EiE11DirectStoreIffEfLi1ELi3ELi32ELi1ELb0EL9Algorithm0EEvT_T0_ll(
	.param .align 8 .b8 _Z15SoftmaxWarpImplI22BroadcastScaleMaskLoadIffbLm2EiE11DirectStoreIffEfLi1ELi3ELi32ELi1ELb0EL9Algorithm0EEvT_T0_ll_param_0[88],
	.param .align 8 .b8 _Z15SoftmaxWarpImplI22BroadcastScaleMaskLoadIffbLm2EiE11DirectStoreIffEfLi1ELi3ELi32ELi1ELb0EL9Algorithm0EEvT_T0_ll_param_1[16],
	.param .u64 _Z15SoftmaxWarpImplI22BroadcastScaleMaskLoadIffbLm2EiE11DirectStoreIffEfLi1ELi3ELi32ELi1ELb0EL9Algorithm0EEvT_T0_ll_param_2,
	.param .u64 _Z15SoftmaxWarpImplI22BroadcastScaleMaskLoadIffbLm2EiE11DirectStoreIffEfLi1ELi3ELi32ELi1ELb0EL9Algorithm0EEvT_T0_ll_param_3
)
{
	.reg .pred 	%p<19>;
	.reg .b16 	%rs<4>;
	.reg .b32 	%r<65>;
	.reg .b32 	%f<78>;
	.reg .b64 	%rd<53>;

	ld.param.u64 	%rd22, [_Z15SoftmaxWarpImplI22BroadcastScaleMaskLoadIffbLm2EiE11DirectStoreIffEfLi1ELi3ELi32ELi1ELb0EL9Algorithm0EEvT_T0_ll_param_1+8];
	ld.param.u64 	%rd21, [_Z15SoftmaxWarpImplI22BroadcastScaleMaskLoadIffbLm2EiE11DirectStoreIffEfLi1ELi3ELi32ELi1ELb0EL9Algorithm0EEvT_T0_ll_param_1];
	ld.param.v2.f32 	{%f3, %f4}, [_Z15SoftmaxWarpImplI22BroadcastScaleMaskLoadIffbLm2EiE11DirectStoreIffEfLi1ELi3ELi32ELi1ELb0EL9Algorithm0EEvT_T0_ll_param_0+80];
	ld.param.u64 	%rd20, [_Z15SoftmaxWarpImplI22BroadcastScaleMaskLoadIffbLm2EiE11DirectStoreIffEfLi1ELi3ELi32ELi1ELb0EL9Algorithm0EEvT_T0_ll_param_0+72];
	ld.param.v2.u32 	{%r7, %r8}, [_Z15SoftmaxWarpImplI22BroadcastScaleMaskLoadIffbLm2EiE11DirectStoreIffEfLi1ELi3ELi32ELi1ELb0EL9Algorithm0EEvT_T0_ll_param_0+56];
	ld.param.v2.u32 	{%r5, %r6}, [_Z15SoftmaxWarpImplI22BroadcastScaleMaskLoadIffbLm2EiE11DirectStoreIffEfLi1ELi3ELi32ELi1ELb0EL9Algorithm0EEvT_T0_ll_param_0+40];
	ld.param.u64 	%rd16, [_Z15SoftmaxWarpImplI22BroadcastScaleMaskLoadIffbLm2EiE11DirectStoreIffEfLi1ELi3ELi32ELi1ELb0EL9Algorithm0EEvT_T0_ll_param_0+24];
	ld.param.u64 	%rd15, [_Z15SoftmaxWarpImplI22BroadcastScaleMaskLoadIffbLm2EiE11DirectStoreIffEfLi1ELi3ELi32ELi1ELb0EL9Algorithm0EEvT_T0_ll_param_0+16];
	ld.param.u64 	%rd14, [_Z15SoftmaxWarpImplI22BroadcastScaleMaskLoadIffbLm2EiE11DirectStoreIffEfLi1ELi3ELi32ELi1ELb0EL9Algorithm0EEvT_T0_ll_param_0+8];
	ld.param.u64 	%rd13, [_Z15SoftmaxWarpImplI22BroadcastScaleMaskLoadIffbLm2EiE11DirectStoreIffEfLi1ELi3ELi32ELi1ELb0EL9Algorithm0EEvT_T0_ll_param_0];
	ld.param.u64 	%rd23, [_Z15SoftmaxWarpImplI22BroadcastScaleMaskLoadIffbLm2EiE11DirectStoreIffEfLi1ELi3ELi32ELi1ELb0EL9Algorithm0EEvT_T0_ll_param_2];
	ld.param.u64 	%rd24, [_Z15SoftmaxWarpImplI22BroadcastScaleMaskLoadIffbLm2EiE11DirectStoreIffEfLi1ELi3ELi32ELi1ELb0EL9Algorithm0EEvT_T0_ll_param_3];
	setp.lt.s64 	%p1, %rd24, 97;
	@%p1 bra 	$L__BB230_2;
	mov.u64 	%rd25, $str;
	cvta.global.u64 	%rd26, %rd25;
	mov.u64 	%rd27, $str$1;
	cvta.global.u64 	%rd28, %rd27;
	mov.u64 	%rd29, __unnamed_226;
	cvta.global.u64 	%rd30, %rd29;
	{ // callseq 225, 0
	.param .b64 param0;
	st.param.b64 	[param0], %rd26;
	.param .b64 param1;
	st.param.b64 	[param1], %rd28;
	.param .b32 param2;
	st.param.b32 	[param2], 254;
	.param .b64 param3;
	st.param.b64 	[param3], %rd30;
	.param .b64 param4;
	st.param.b64 	[param4], 1;
	call.uni 
	__assertfail, 
	(
	param0, 
	param1, 
	param2, 
	param3, 
	param4
	);
	} // callseq 225
$L__BB230_2:
	mov.u32 	%r9, %ctaid.x;
	mov.u32 	%r10, %ntid.y;
	mov.u32 	%r11, %tid.y;
	mad.lo.s32 	%r12, %r9, %r10, %r11;
	mov.u32 	%r13, %nctaid.x;
	mul.lo.s32 	%r4, %r13, %r10;
	cvt.s64.s32 	%rd52, %r12;
	setp.le.s64 	%p2, %rd23, %rd52;
	@%p2 bra 	$L__BB230_5;
	cvta.to.global.u64 	%rd6, %rd13;
	cvta.to.global.u64 	%rd7, %rd14;
	mov.u32 	%r14, %tid.x;
	cvt.u64.u32 	%rd8, %r14;
	cvta.to.global.u64 	%rd9, %rd21;
	cvt.s64.s32 	%rd10, %r4;
$L__BB230_4:
	setp.eq.s64 	%p3, %rd16, 1;
	setp.eq.s64 	%p4, %rd15, 1;
	mad.lo.s64 	%rd31, %rd20, %rd52, %rd8;
	cvt.u32.u64 	%r15, %rd31;
	div.s32 	%r16, %r15, %r5;
	mul.lo.s32 	%r17, %r16, %r5;
	sub.s32 	%r18, %r15, %r17;
	selp.b32 	%r19, 0, %r16, %p4;
	selp.b32 	%r20, 0, %r18, %p3;
	mul.lo.s32 	%r21, %r7, %r19;
	mad.lo.s32 	%r22, %r8, %r20, %r21;
	shl.b64 	%rd32, %rd31, 32;
	shr.s64 	%rd33, %rd32, 30;
	add.s64 	%rd34, %rd6, %rd33;
	ld.global.f32 	%f5, [%rd34];
	cvt.s64.s32 	%rd35, %r22;
	add.s64 	%rd36, %rd7, %rd35;
	ld.global.u8 	%rs1, [%rd36];
	setp.eq.s16 	%p5, %rs1, 0;
	mul.f32 	%f6, %f5, %f4;
	selp.f32 	%f7, %f3, %f6, %p5;
	max.f32 	%f8, %f7, 0fFF800000;
	add.s64 	%rd37, %rd31, 32;
	cvt.u32.u64 	%r23, %rd37;
	div.s32 	%r24, %r23, %r5;
	mul.lo.s32 	%r25, %r24, %r5;
	sub.s32 	%r26, %r23, %r25;
	selp.b32 	%r27, 0, %r24, %p4;
	selp.b32 	%r28, 0, %r26, %p3;
	mul.lo.s32 	%r29, %r7, %r27;
	mad.lo.s32 	%r30, %r8, %r28, %r29;
	shl.b64 	%rd38, %rd37, 32;
	shr.s64 	%rd39, %rd38, 30;
	add.s64 	%rd40, %rd6, %rd39;
	ld.global.f32 	%f9, [%rd40];
	cvt.s64.s32 	%rd41, %r30;
	add.s64 	%rd42, %rd7, %rd41;
	ld.global.u8 	%rs2, [%rd42];
	setp.eq.s16 	%p6, %rs2, 0;
	mul.f32 	%f10, %f9, %f4;
	selp.f32 	%f11, %f3, %f10, %p6;
	max.f32 	%f12, %f8, %f11;
	add.s64 	%rd43, %rd31, 64;
	cvt.u32.u64 	%r31, %rd43;
	div.s32 	%r32, %r31, %r5;
	mul.lo.s32 	%r33, %r32, %r5;
	sub.s32 	%r34, %r31, %r33;
	selp.b32 	%r35, 0, %r32, %p4;
	selp.b32 	%r36, 0, %r34, %p3;
	mul.lo.s32 	%r37, %r7, %r35;
	mad.lo.s32 	%r38, %r8, %r36, %r37;
	shl.b64 	%rd44, %rd43, 32;
	shr.s64 	%rd45, %rd44, 30;
	add.s64 	%rd46, %rd6, %rd45;
	ld.global.f32 	%f13, [%rd46];
	cvt.s64.s32 	%rd47, %r38;
	add.s64 	%rd48, %rd7, %rd47;
	ld.global.u8 	%rs3, [%rd48];
	setp.eq.s16 	%p7, %rs3, 0;
	mul.f32 	%f14, %f13, %f4;
	selp.f32 	%f15, %f3, %f14, %p7;
	max.f32 	%f16, %f12, %f15;
	mov.b32 	%r39, %f16;
	shfl.sync.bfly.b32	%r40|%p8, %r39, 16, 31, -1;
	mov.b32 	%f17, %r40;
	max.f32 	%f18, %f16, %f17;
	mov.b32 	%r41, %f18;
	shfl.sync.bfly.b32	%r42|%p9, %r41, 8, 31, -1;
	mov.b32 	%f19, %r42;
	max.f32 	%f20, %f18, %f19;
	mov.b32 	%r43, %f20;
	shfl.sync.bfly.b32	%r44|%p10, %r43, 4, 31, -1;
	mov.b32 	%f21, %r44;
	max.f32 	%f22, %f20, %f21;
	mov.b32 	%r45, %f22;
	shfl.sync.bfly.b32	%r46|%p11, %r45, 2, 31, -1;
	mov.b32 	%f23, %r46;
	max.f32 	%f24, %f22, %f23;
	mov.b32 	%r47, %f24;
	shfl.sync.bfly.b32	%r48|%p12, %r47, 1, 31, -1;
	mov.b32 	%f25, %r48;
	max.f32 	%f26, %f24, %f25;
	sub.f32 	%f27, %f7, %f26;
	fma.rn.f32 	%f28, %f27, 0f3BBB989D, 0f3F000000;
	cvt.sat.f32.f32 	%f29, %f28;
	mov.f32 	%f30, 0f4B400001;
	mov.f32 	%f31, 0f437C0000;
	fma.rm.f32 	%f32, %f29, %f31, %f30;
	add.f32 	%f33, %f32, 0fCB40007F;
	neg.f32 	%f34, %f33;
	fma.rn.f32 	%f35, %f27, 0f3FB8AA3B, %f34;
	fma.rn.f32 	%f36, %f27, 0f32A57060, %f35;
	mov.b32 	%r49, %f32;
	shl.b32 	%r50, %r49, 23;
	mov.b32 	%f37, %r50;
	ex2.approx.ftz.f32 	%f38, %f36;
	mul.f32 	%f39, %f38, %f37;
	add.f32 	%f40, %f39, 0f00000000;
	sub.f32 	%f41, %f11, %f26;
	fma.rn.f32 	%f42, %f41, 0f3BBB989D, 0f3F000000;
	cvt.sat.f32.f32 	%f43, %f42;
	fma.rm.f32 	%f44, %f43, %f31, %f30;
	add.f32 	%f45, %f44, 0fCB40007F;
	neg.f32 	%f46, %f45;
	fma.rn.f32 	%f47, %f41, 0f3FB8AA3B, %f46;
	fma.rn.f32 	%f48, %f41, 0f32A57060, %f47;
	mov.b32 	%r51, %f44;
	shl.b32 	%r52, %r51, 23;
	mov.b32 	%f49, %r52;
	ex2.approx.ftz.f32 	%f50, %f48;
	mul.f32 	%f51, %f50, %f49;
	add.f32 	%f52, %f40, %f51;
	sub.f32 	%f53, %f15, %f26;
	fma.rn.f32 	%f54, %f53, 0f3BBB989D, 0f3F000000;
	cvt.sat.f32.f32 	%f55, %f54;
	fma.rm.f32 	%f56, %f55, %f31, %f30;
	add.f32 	%f57, %f56, 0fCB40007F;
	neg.f32 	%f58, %f57;
	fma.rn.f32 	%f59, %f53, 0f3FB8AA3B, %f58;
	fma.rn.f32 	%f60, %f53, 0f32A57060, %f59;
	mov.b32 	%r53, %f56;
	shl.b32 	%r54, %r53, 23;
	mov.b32 	%f61, %r54;
	ex2.approx.ftz.f32 	%f62, %f60;
	mul.f32 	%f63, %f62, %f61;
	add.f32 	%f64, %f52, %f63;
	mov.b32 	%r55, %f64;
	shfl.sync.bfly.b32	%r56|%p13, %r55, 16, 31, -1;
	mov.b32 	%f65, %r56;
	add.f32 	%f66, %f64, %f65;
	mov.b32 	%r57, %f66;
	shfl.sync.bfly.b32	%r58|%p14, %r57, 8, 31, -1;
	mov.b32 	%f67, %r58;
	add.f32 	%f68, %f66, %f67;
	mov.b32 	%r59, %f68;
	shfl.sync.bfly.b32	%r60|%p15, %r59, 4, 31, -1;
	mov.b32 	%f69, %r60;
	add.f32 	%f70, %f68, %f69;
	mov.b32 	%r61, %f70;
	shfl.sync.bfly.b32	%r62|%p16, %r61, 2, 31, -1;
	mov.b32 	%f71, %r62;
	add.f32 	%f72, %f70, %f71;
	mov.b32 	%r63, %f72;
	shfl.sync.bfly.b32	%r64|%p17, %r63, 1, 31, -1;
	mov.b32 	%f73, %r64;
	add.f32 	%f74, %f72, %f73;
	div.rn.f32 	%f75, %f39, %f74;
	div.rn.f32 	%f76, %f51, %f74;
	div.rn.f32 	%f77, %f63, %f74;
	mad.lo.s64 	%rd49, %rd52, %rd22, %rd8;
	shl.b64 	%rd50, %rd49, 2;
	add.s64 	%rd51, %rd9, %rd50;
	st.global.f32 	[%rd51], %f75;
	st.global.f32 	[%rd51+128], %f76;
	st.global.f32 	[%rd51+256], %f77;
	add.s64 	%rd52, %rd52, %rd10;
	setp.lt.s64 	%p18, %rd52, %rd23;
	@%p18 bra 	$L__BB230_4;
$L__BB230_5:
	ret;

}
	// .globl	_Z15SoftmaxWarpImplI22BroadcastScaleMaskLoadIffbLm2EiE11DirectStoreIffEfLi1ELi3ELi32ELi1ELb1EL9Algorithm0EEvT_T0_ll
.visible .entry _Z15SoftmaxWarpImplI22BroadcastScaleMaskLoadIffbLm2EiE11DirectStoreIffEfLi1ELi3ELi32ELi1ELb1EL9Algorithm0EEvT_T0_ll(
	.param .align 8 .b8 _Z15SoftmaxWarpImplI22BroadcastScaleMaskLoadIffbLm2EiE11DirectStoreIffEfLi1ELi3ELi32ELi1ELb1EL9Algorithm0EEvT_T0_ll_param_0[88],
	.param .align 8 .b8 _Z15SoftmaxWarpImplI22BroadcastScaleMaskLoadIffbLm2EiE11DirectStoreIffEfLi1ELi3ELi32ELi1ELb1EL9Algorithm0EEvT_T0_ll_param_1[16],
	.param .u64 _Z15SoftmaxWarpImplI22BroadcastScaleMaskLoadIffbLm2EiE11DirectStoreIffEfLi1ELi3ELi32ELi1ELb1EL9Algorithm0EEvT_T0_ll_param_2,
	.param .u64 _Z15SoftmaxWarpImplI22BroadcastScaleMaskLoadIffbLm2EiE11DirectStoreIffEfLi1ELi3ELi32ELi1ELb1EL9Algorithm0EEvT_T0_ll_param_3
)
{
	.reg .pred 	%p<29>;
	.reg .b16 	%rs<4>;
	.reg .b32 	%r<67>;
	.reg .b32 	%f<93>;
	.reg .b64 	%rd<55>;

	ld.param.u64 	%rd25, [_Z15SoftmaxWarpImplI22BroadcastScaleMaskLoadIffbLm2EiE11DirectStoreIffEfLi1ELi3ELi32ELi1ELb1EL9Algorithm0EEvT_T0_ll_param_1+8];
	ld.param.u64 	%rd24, [_Z15SoftmaxWarpImplI22BroadcastScaleMaskLoadIffbLm2EiE11DirectStoreIffEfLi1ELi3ELi32ELi1ELb1EL9Algorithm0EEvT_T0_ll_param_1];
	ld.param.v2.f32 	{%f18, %f19}, [_Z15SoftmaxWarpImplI22BroadcastScaleMaskLoadIffbLm2EiE11DirectStoreIffEfLi1ELi3ELi32ELi1ELb1EL9Algorithm0EEvT_T0_ll_param_0+80];
	ld.param.u64 	%rd23, [_Z15SoftmaxWarpImplI22BroadcastScaleMaskLoadIffbLm2EiE11DirectStoreIffEfLi1ELi3ELi32ELi1ELb1EL9Algorithm0EEvT_T0_ll_param_0+72];
	ld.param.v2.u32 	{%r7, %r8}, [_Z15SoftmaxWarpImplI22BroadcastScaleMaskLoadIffbLm2EiE11DirectStoreIffEfLi1ELi3ELi32ELi1ELb1EL9Algorithm0EEvT_T0_ll_param_0+56];
	ld.param.v2.u32 	{%r5, %r6}, [_Z15SoftmaxWarpImplI22BroadcastScaleMaskLoadIffbLm2EiE11DirectStoreIffEfLi1ELi3ELi32ELi1ELb1EL9Algorithm0EEvT_T0_ll_param_0+40];
	ld.param.u64 	%rd19, [_Z15SoftmaxWarpImplI22BroadcastScaleMaskLoadIffbLm2EiE11DirectStoreIffEfLi1ELi3ELi32ELi1ELb1EL9Algorithm0EEvT_T0_ll_param_0+24];
	ld.param.u64 	%rd18, [_Z15SoftmaxWarpImplI22BroadcastScaleMaskLoadIffbLm2EiE11DirectStoreIffEfLi1ELi3ELi32ELi1ELb1EL9Algorithm0EEvT_T0_ll_param_0+16];
	ld.param.u64 	%rd17, [_Z15SoftmaxWarpImplI22BroadcastScaleMaskLoadIffbLm2EiE11DirectStoreIffEfLi1ELi3ELi32ELi1ELb1EL9Algorithm0EEvT_T0_ll_param_0+8];
	ld.param.u64 	%rd16, [_Z15SoftmaxWarpImplI22BroadcastScaleMaskLoadIffbLm2EiE11DirectStoreIffEfLi1ELi3ELi32ELi1ELb1EL9Algorithm0EEvT_T0_ll_param_0];
	ld.param.u64 	%rd26, [_Z15SoftmaxWarpImplI22BroadcastScaleMaskLoadIffbLm2EiE11DirectStoreIffEfLi1ELi3ELi32ELi1ELb1EL9Algorithm0EEvT_T0_ll_param_2];
	ld.param.u64 	%rd27, [_Z15SoftmaxWarpImplI22BroadcastScaleMaskLoadIffbLm2EiE11DirectStoreIffEfLi1ELi3ELi32ELi1ELb1EL9Algorithm0EEvT_T0_ll_param_3];
	cvta.to.global.u64 	%rd1, %rd16;
	cvta.to.global.u64 	%rd2, %rd17;
	setp.lt.s64 	%p1, %rd27, 97;
	@%p1 bra 	$L__BB231_2;
	mov.u64 	%rd28, $str;
	cvta.global.u64 	%rd29, %rd28;
	mov.u64 	%rd30, $str$1;
	cvta.global.u64 	%rd31, %rd30;
	mov.u64 	%rd32, __unnamed_227;
	cvta.global.u64 	%rd33, %rd32;
	{ // callseq 226, 0
	.param .b64 param0;
	st.param.b64 	[param0], %rd29;
	.param .b64 param1;
	st.param.b64 	[param1], %rd31;
	.param .b32 param2;
	st.param.b32 	[param2], 254;
	.param .b64 param3;
	st.param.b64 	[param3], %rd33;
	.param .b64 param4;
	st.param.b64 	[param4], 1;
	call.uni 
	__assertfail, 
	(
	param0, 
	param1, 
	param2, 
	param3, 
	param4
	);
	} // callseq 226
$L__BB231_2:
	mov.u32 	%r9, %ctaid.x;
	mov.u32 	%r10, %ntid.y;
	mov.u32 	%r11, %tid.y;
	mad.lo.s32 	%r12, %r9, %r10, %r11;
	mov.u32 	%r13, %nctaid.x;
	mul.lo.s32 	%r4, %r13, %r10;
	cvt.s64.s32 	%rd54, %r12;
	setp.le.s64 	%p2, %rd26, %rd54;
	@%p2 bra 	$L__BB231_17;
	mov.u32 	%r14, %tid.x;
	cvt.u64.u32 	%rd7, %r14;
	add.s32 	%r15, %r14, 32;
	cvt.u64.u32 	%rd8, %r15;
	add.s32 	%r16, %r14, 64;
	cvt.u64.u32 	%rd9, %r16;
	cvta.to.global.u64 	%rd10, %rd24;
	cvt.s64.s32 	%rd11, %r4;
$L__BB231_4:
	setp.le.s64 	%p3, %rd27, %rd7;
	mul.lo.s64 	%rd13, %rd23, %rd54;
	mov.f32 	%f87, 0fFF800000;
	mov.f32 	%f90, %f87;
	@%p3 bra 	$L__BB231_6;
	setp.eq.s64 	%p4, %rd19, 1;
	setp.eq.s64 	%p5, %rd18, 1;
	add.s64 	%rd34, %rd13, %rd7;
	cvt.u32.u64 	%r17, %rd34;
	div.s32 	%r18, %r17, %r5;
	mul.lo.s32 	%r19, %r18, %r5;
	sub.s32 	%r20, %r17, %r19;
	selp.b32 	%r21, 0, %r18, %p5;
	selp.b32 	%r22, 0, %r20, %p4;
	mul.lo.s32 	%r23, %r7, %r21;
	mad.lo.s32 	%r24, %r8, %r22, %r23;
	shl.b64 	%rd35, %rd34, 32;
	shr.s64 	%rd36, %rd35, 30;
	add.s64 	%rd37, %rd1, %rd36;
	ld.global.f32 	%f21, [%rd37];
	cvt.s64.s32 	%rd38, %r24;
	add.s64 	%rd39, %rd2, %rd38;
	ld.global.u8 	%rs1, [%rd39];
	setp.eq.s16 	%p6, %rs1, 0;
	mul.f32 	%f22, %f21, %f19;
	selp.f32 	%f87, %f18, %f22, %p6;
	max.f32 	%f90, %f87, 0fFF800000;
$L__BB231_6:
	setp.le.s64 	%p7, %rd27, %rd8;
	mov.f32 	%f89, 0fFF800000;
	@%p7 bra 	$L__BB231_8;
	setp.eq.s64 	%p8, %rd19, 1;
	setp.eq.s64 	%p9, %rd18, 1;
	add.s64 	%rd40, %rd13, %rd8;
	cvt.u32.u64 	%r25, %rd40;
	div.s32 	%r26, %r25, %r5;
	mul.lo.s32 	%r27, %r26, %r5;
	sub.s32 	%r28, %r25, %r27;
	selp.b32 	%r29, 0, %r26, %p9;
	selp.b32 	%r30, 0, %r28, %p8;
	mul.lo.s32 	%r31, %r7, %r29;
	mad.lo.s32 	%r32, %r8, %r30, %r31;
	shl.b64 	%rd41, %rd40, 32;
	shr.s64 	%rd42, %rd41, 30;
	add.s64 	%rd43, %rd1, %rd42;
	ld.global.f32 	%f24, [%rd43];
	cvt.s64.s32 	%rd44, %r32;
	add.s64 	%rd45, %rd2, %rd44;
	ld.global.u8 	%rs2, [%rd45];
	setp.eq.s16 	%p10, %rs2, 0;
	mul.f32 	%f25, %f24, %f19;
	selp.f32 	%f89, %f18, %f25, %p10;
	max.f32 	%f90, %f90, %f89;
$L__BB231_8:
	setp.le.s64 	%p11, %rd27, %rd9;
	mov.f32 	%f91, 0fFF800000;
	@%p11 bra 	$L__BB231_10;
	setp.eq.s64 	%p12, %rd19, 1;
	setp.eq.s64 	%p13, %rd18, 1;
	add.s64 	%rd46, %rd13, %rd9;
	cvt.u32.u64 	%r33, %rd46;
	div.s32 	%r34, %r33, %r5;
	mul.lo.s32 	%r35, %r34, %r5;
	sub.s32 	%r36, %r33, %r35;
	selp.b32 	%r37, 0, %r34, %p13;
	selp.b32 	%r38, 0, %r36, %p12;
	mul.lo.s32 	%r39, %r7, %r37;
	mad.lo.s32 	%r40, %r8, %r38, %r39;
	shl.b64 	%rd47, %rd46, 32;
	shr.s64 	%rd48, %rd47, 30;
	add.s64 	%rd49, %rd1, %rd48;
	ld.global.f32 	%f27, [%rd49];
	cvt.s64.s32 	%rd50, %r40;
	add.s64 	%rd51, %rd2, %rd50;
	ld.global.u8 	%rs3, [%rd51];
	setp.eq.s16 	%p14, %rs3, 0;
	mul.f32 	%f28, %f27, %f19;
	selp.f32 	%f91, %f18, %f28, %p14;
	max.f32 	%f90, %f90, %f91;
$L__BB231_10:
	setp.le.s64 	%p15, %rd27, %rd7;
	mov.b32 	%r41, %f90;
	shfl.sync.bfly.b32	%r42|%p16, %r41, 16, 31, -1;
	mov.b32 	%f29, %r42;
	max.f32 	%f30, %f90, %f29;
	mov.b32 	%r43, %f30;
	shfl.sync.bfly.b32	%r44|%p17, %r43, 8, 31, -1;
	mov.b32 	%f31, %r44;
	max.f32 	%f32, %f30, %f31;
	mov.b32 	%r45, %f32;
	shfl.sync.bfly.b32	%r46|%p18, %r45, 4, 31, -1;
	mov.b32 	%f33, %r46;
	max.f32 	%f34, %f32, %f33;
	mov.b32 	%r47, %f34;
	shfl.sync.bfly.b32	%r48|%p19, %r47, 2, 31, -1;
	mov.b32 	%f35, %r48;
	max.f32 	%f36, %f34, %f35;
	mov.b32 	%r49, %f36;
	shfl.sync.bfly.b32	%r50|%p20, %r49, 1, 31, -1;
	mov.b32 	%f37, %r50;
	max.f32 	%f38, %f36, %f37;
	sub.f32 	%f39, %f87, %f38;
	fma.rn.f32 	%f40, %f39, 0f3BBB989D, 0f3F000000;
	cvt.sat.f32.f32 	%f41, %f40;
	mov.f32 	%f42, 0f4B400001;
	mov.f32 	%f43, 0f437C0000;
	fma.rm.f32 	%f44, %f41, %f43, %f42;
	add.f32 	%f45, %f44, 0fCB40007F;
	neg.f32 	%f46, %f45;
	fma.rn.f32 	%f47, %f39, 0f3FB8AA3B, %f46;
	fma.rn.f32 	%f48, %f39, 0f32A57060, %f47;
	mov.b32 	%r51, %f44;
	shl.b32 	%r52, %r51, 23;
	mov.b32 	%f49, %r52;
	ex2.approx.ftz.f32 	%f50, %f48;
	mul.f32 	%f51, %f50, %f49;
	add.f32 	%f52, %f51, 0f00000000;
	sub.f32 	%f53, %f89, %f38;
	fma.rn.f32 	%f54, %f53, 0f3BBB989D, 0f3F000000;
	cvt.sat.f32.f32 	%f55, %f54;
	fma.rm.f32 	%f56, %f55, %f43, %f42;
	add.f32 	%f57, %f56, 0fCB40007F;
	neg.f32 	%f58, %f57;
	fma.rn.f32 	%f59, %f53, 0f3FB8AA3B, %f58;
	fma.rn.f32 	%f60, %f53, 0f32A57060, %f59;
	mov.b32 	%r53, %f56;
	shl.b32 	%r54, %r53, 23;
	mov.b32 	%f61, %r54;
	ex2.approx.ftz.f32 	%f62, %f60;
	mul.f32 	%f63, %f62, %f61;
	add.f32 	%f64, %f52, %f63;
	sub.f32 	%f65, %f91, %f38;
	fma.rn.f32 	%f66, %f65, 0f3BBB989D, 0f3F000000;
	cvt.sat.f32.f32 	%f67, %f66;
	fma.rm.f32 	%f68, %f67, %f43, %f42;
	add.f32 	%f69, %f68, 0fCB40007F;
	neg.f32 	%f70, %f69;
	fma.rn.f32 	%f71, %f65, 0f3FB8AA3B, %f70;
	fma.rn.f32 	%f72, %f65, 0f32A57060, %f71;
	mov.b32 	%r55, %f68;
	shl.b32 	%r56, %r55, 23;
	mov.b32 	%f73, %r56;
	ex2.approx.ftz.f32 	%f74, %f72;
	mul.f32 	%f75, %f74, %f73;
	add.f32 	%f76, %f64, %f75;
	mov.b32 	%r57, %f76;
	shfl.sync.bfly.b32	%r58|%p21, %r57, 16, 31, -1;
	mov.b32 	%f77, %r58;
	add.f32 	%f78, %f76, %f77;
	mov.b32 	%r59, %f78;
	shfl.sync.bfly.b32	%r60|%p22, %r59, 8, 31, -1;
	mov.b32 	%f79, %r60;
	add.f32 	%f80, %f78, %f79;
	mov.b32 	%r61, %f80;
	shfl.sync.bfly.b32	%r62|%p23, %r61, 4, 31, -1;
	mov.b32 	%f81, %r62;
	add.f32 	%f82, %f80, %f81;
	mov.b32 	%r63, %f82;
	shfl.sync.bfly.b32	%r64|%p24, %r63, 2, 31, -1;
	mov.b32 	%f83, %r64;
	add.f32 	%f84, %f82, %f83;
	mov.b32 	%r65, %f84;
	shfl.sync.bfly.b32	%r66|%p25, %r65, 1, 31, -1;
	mov.b32 	%f85, %r66;
	add.f32 	%f86, %f84, %f85;
	div.rn.f32 	%f15, %f51, %f86;
	div.rn.f32 	%f16, %f63, %f86;
	div.rn.f32 	%f17, %f75, %f86;
	mad.lo.s64 	%rd52, %rd54, %rd25, %rd7;
	shl.b64 	%rd53, %rd52, 2;
	add.s64 	%rd14, %rd10, %rd53;
	@%p15 bra 	$L__BB231_12;
	st.global.f32 	[%rd14], %f15;
$L__BB231_12:
	setp.le.s64 	%p26, %rd27, %rd8;
	@%p26 bra 	$L__BB231_14;
	st.global.f32 	[%rd14+128], %f16;
$L__BB231_14:
	setp.le.s64 	%p27, %rd27, %rd9;
	@%p27 bra 	$L__BB231_16;
	st.global.f32 	[%rd14+256], %f17;
$L__BB231_16:
	add.s64 	%rd54, %rd54, %rd11;
	setp.lt.s64 	%p28, %rd54, %rd26;
	@%p28 bra 	$L__BB231_4;
$L__BB231_17:
	ret;

}
	// .globl	_Z15SoftmaxWarpImplI22BroadcastScaleMaskLoadIffbLm2EiE11DirectStoreIffEfLi1ELi4ELi32ELi1ELb0EL9Algorithm0EEvT_T0_ll
.visible .entry _Z15SoftmaxWarpImplI22BroadcastScaleMaskLoadIffbLm2EiE11DirectStoreIffEfLi1ELi4ELi32ELi1ELb0EL9Algorithm0EEvT_T0_ll(
	.param .align 8 .b8 _Z15SoftmaxWarpImplI22BroadcastScaleMaskLoadIffbLm2EiE11DirectStoreIffEfLi1ELi4ELi32ELi1ELb0EL9Algorithm0EEvT_T0_ll_param_0[88],
	.param .align 8 .b8 _Z15SoftmaxWarpImplI22BroadcastScaleMaskLoadIffbLm2EiE11DirectStoreIffEfLi1ELi4ELi32ELi1ELb0EL9Algorithm0EEvT_T0_ll_param_1[16],
	.param .u64 _Z15SoftmaxWarpImplI22BroadcastScaleMaskLoadIffbLm2EiE11DirectStoreIffEfLi1ELi4ELi32ELi1ELb0EL9Algorithm0EEvT_T0_ll_param_2,
	.param .u64 _Z15SoftmaxWarpImplI22BroadcastScaleMaskLoadIffbLm2EiE11DirectStoreIffEfLi1ELi4ELi32ELi1ELb0EL9Algorithm0EEvT_T0_ll_param_3
)
{
	.reg .pred 	%p<20>;
	.reg .b16 	%rs<5>;
	.reg .b32 	%r<75>;
	.reg .b32 	%f<95>;
	.reg .b64 	%rd<59>;

	ld.param.u64 	%rd22, [_Z15SoftmaxWarpImplI22BroadcastScaleMaskLoadIffbLm2EiE11DirectStoreIffEfLi1ELi4ELi32ELi1ELb0EL9Algorithm0EEvT_T0_ll_param_1+8];
	ld.param.u64 	%rd21, [_Z15SoftmaxWarpImplI22BroadcastScaleMaskLoadIffbLm2EiE11DirectStoreIffEfLi1ELi4ELi32ELi1ELb0EL9Algorithm0EEvT_T0_ll_param_1];
	ld.param.v2.f32 	{%f3, %f4}, [_Z15SoftmaxWarpImplI22BroadcastScaleMaskLoadIffbLm2EiE11DirectStoreIffEfLi1ELi4ELi32ELi1ELb0EL9Algorithm0EEvT_T0_ll_param_0+80];
	ld.param.u64 	%rd20, [_Z15SoftmaxWarpImplI22BroadcastScaleMaskLoadIffbLm2EiE11DirectStoreIffEfLi1ELi4ELi32ELi1ELb0EL9Algorithm0EEvT_T0_ll_param_0+72];
	ld.param.v2.u32 	{%r7, %r8}, [_Z15SoftmaxWarpImplI22BroadcastScaleMaskLoadIffbLm2EiE11DirectStoreIffEfLi1ELi4ELi32ELi1ELb0EL9Algorithm0EEvT_T0_ll_param_0+56];
	ld.param.v2.u32 	{%r5, %r6}, [_Z15SoftmaxWarpImplI22BroadcastScaleMaskLoadIffbLm2EiE11DirectStoreIffEfLi1ELi4ELi32ELi1ELb0EL9Algorithm0EEvT_T0_ll_param_0+40];
	ld.param.u64 	%rd16, [_Z15SoftmaxWarpImplI22BroadcastScaleMaskLoadIffbLm2EiE11DirectStoreIffEfLi1ELi4ELi32ELi1ELb0EL9Algorithm0EEvT_T0_ll_param_0+24];
	ld.param.u64 	%rd15, [_Z15SoftmaxWarpImplI22BroadcastScaleMaskLoadIffbLm2EiE11DirectStoreIffEfLi1ELi4ELi32ELi1ELb0EL9Algorithm0EEvT_T0_ll_param_0+16];
	ld.param.u64 	%rd14, [_Z15SoftmaxWarpImplI22BroadcastScaleMaskLoadIffbLm2EiE11DirectStoreIffEfLi1ELi4ELi32ELi1ELb0EL9Algorithm0EEvT_T0_ll_param_0+8];
	ld.param.u64 	%rd13, [_Z15SoftmaxWarpImplI22BroadcastScaleMaskLoadIffbLm2EiE11DirectStoreIffEfLi1ELi4ELi32ELi1ELb0EL9Algorithm0EEvT_T0_ll_param_0];
	ld.param.u64 	%rd23, [_Z15SoftmaxWarpImplI22BroadcastScaleMaskLoadIffbLm2EiE11DirectStoreIffEfLi1ELi4ELi32ELi1ELb0EL9Algorithm0EEvT_T0_ll_param_2];
	ld.param.u64 	%rd24, [_Z15SoftmaxWarpImplI22BroadcastScaleMaskLoadIffbLm2EiE11DirectStoreIffEfLi1ELi4ELi32ELi1ELb0EL9Algorithm0EEvT_T0_ll_param_3];
	setp.lt.s64 	%p1, %rd24, 129;
	@%p1 bra 	$L__BB232_2;
	mov.u64 	%rd25, $str;
	cvta.global.u64 	%rd26, %rd25;
	mov.u64 	%rd27, $str$1;
	cvta.global.u64 	%rd28, %rd27;
	mov.u64 	%rd29, __unnamed_228;
	cvta.global.u64 	%rd30, %rd29;
	{ // callseq 227, 0
	.param .b64 param0;
	st.param.b64 	[param0], %rd26;
	.param .b64 param1;
	st.param.b64 	[param1], %rd28;
	.param .b32 param2;
	st.param.b32 	[param2], 254;
	.param .b64 param3;
	st.param.b64 	[param3], %rd30;
	.param .b64 param4;
	st.param.b64 	[param4], 1;
	call.uni 
	__assertfail, 
	(
	param0, 
	param1, 
	param2, 
	param3, 
	param4
	);
	} // callseq 227
$L__BB232_2:
	mov.u32 	%r9, %ctaid.x;
	mov.u32 	%r10, %ntid.y;
	mov.u32 	%r11, %tid.y;
	mad.lo.s32 	%r12, %r9, %r10, %r11;
	mov.u32 	%r13, %nctaid.x;
	mul.lo.s32 	%r4, %r13, %r10;
	cvt.s64.s32 	%rd58, %r12;
	setp.le.s64 	%p2, %rd23, %rd58;
	@%p2 bra 	$L__BB232_5;
	cvta.to.global.u64 	%rd6, %rd13;
	cvta.to.global.u64 	%rd7, %rd14;
	mov.u32 	%r14, %tid.x;
	cvt.u64.u32 	%rd8, %r14;
	cvta.to.global.u64 	%rd9, %rd21;
	cvt.s64.s32 	%rd10, %r4;
$L__BB232_4:
	setp.eq.s64 	%p3, %rd16, 1;
	setp.eq.s64 	%p4, %rd15, 1;
	mad.lo.s64 	%rd31, %rd20, %rd58, %rd8;
	cvt.u32.u64 	%r15, %rd31;
	div.s32 	%r16, %r15, %r5;
	mul.lo.s32 	%r17, %r16, %r5;
	sub.s32 	%r18, %r15, %r17;
	selp.b32 	%r19, 0, %r16, %p4;
	selp.b32 	%r20, 0, %r18, %p3;
	mul.lo.s32 	%r21, %r7, %r19;
	mad.lo.s32 	%r22, %r8, %r20, %r21;
	shl.b64 	%rd32, %rd31, 32;
	shr.s64 	%rd33, %rd32, 30;
	add.s64 	%rd34, %rd6, %rd33;
	ld.global.f32 	%f5, [%rd34];
	cvt.s64.s32 	%rd35, %r22;
	add.s64 	%rd36, %rd7, %rd35;
	ld.global.u8 	%rs1, [%rd36];
	setp.eq.s16 	%p5, %rs1, 0;
	mul.f32 	%f6, %f5, %f4;
	selp.f32 	%f7, %f3, %f6, %p5;
	max.f32 	%f8, %f7, 0fFF800000;
	add.s64 	%rd37, %rd31, 32;
	cvt.u32.u64 	%r23, %rd37;
	div.s32 	%r24, %r23, %r5;
	mul.lo.s32 	%r25, %r24, %r5;
	sub.s32 	%r26, %r23, %r25;
	selp.b32 	%r27, 0, %r24, %p4;
	selp.b32 	%r28, 0, %r26, %p3;
	mul.lo.s32 	%r29, %r7, %r27;
	mad.lo.s32 	%r30, %r8, %r28, %r29;
	shl.b64 	%rd38, %rd37, 32;
	shr.s64 	%rd39, %rd38, 30;
	add.s64 	%rd40, %rd6, %rd39;
	ld.global.f32 	%f9, [%rd40];
	cvt.s64.s32 	%rd41, %r30;
	add.s64 	%rd42, %rd7, %rd41;
	ld.global.u8 	%rs2, [%rd42];
	setp.eq.s16 	%p6, %rs2, 0;
	mul.f32 	%f10, %f9, %f4;
	selp.f32 	%f11, %f3, %f10, %p6;
	max.f32 	%f12, %f8, %f11;
	add.s64 	%rd43, %rd31, 64;
	cvt.u32.u64 	%r31, %rd43;
	div.s32 	%r32, %r31, %r5;
	mul.lo.s32 	%r33, %r32, %r5;
	sub.s32 	%r34, %r31, %r33;
	selp.b32 	%r35, 0, %r32, %p4;
	selp.b32 	%r36, 0, %r34, %p3;
	mul.lo.s32 	%r37, %r7, %r35;
	mad.lo.s32 	%r38, %r8, %r36, %r37;
	shl.b64 	%rd44, %rd43, 32;
	shr.s64 	%rd45, %rd44, 30;
	add.s64 	%rd46, %rd6, %rd45;
	ld.global.f32 	%f13, [%rd46];
	cvt.s64.s32 	%rd47, %r38;
	add.s64 	%rd48, %rd7, %rd47;
	ld.global.u8 	%rs3, [%rd48];
	setp.eq.s16 	%p7, %rs3, 0;
	mul.f32 	%f14, %f13, %f4;
	selp.f32 	%f15, %f3, %f14, %p7;
	max.f32 	%f16, %f12, %f15;
	add.s64 	%rd49, %rd31, 96;
	cvt.u32.u64 	%r39, %rd49;
	div.s32 	%r40, %r39, %r5;
	mul.lo.s32 	%r41, %r40, %r5;
	sub.s32 	%r42, %r39, %r41;
	selp.b32 	%r43, 0, %r40, %p4;
	selp.b32 	%r44, 0, %r42, %p3;
	mul.lo.s32 	%r45, %r7, %r43;
	mad.lo.s32 	%r46, %r8, %r44, %r45;
	shl.b64 	%rd50, %rd49, 32;
	shr.s64 	%rd51, %rd50, 30;
	add.s64 	%rd52, %rd6, %rd51;
	ld.global.f32 	%f17, [%rd52];
	cvt.s64.s32 	%rd53, %r46;
	add.s64 	%rd54, %rd7, %rd53;
	ld.global.u8 	%rs4, [%rd54];
	setp.eq.s16 	%p8, %rs4, 0;
	mul.f32 	%f18, %f17, %f4;
	selp.f32 	%f19, %f3, %f18, %p8;
	max.f32 	%f20, %f16, %f19;
	mov.b32 	%r47, %f20;
	shfl.sync.bfly.b32	%r48|%p9, %r47, 16, 31, -1;
	mov.b32 	%f21, %r48;
	max.f32 	%f22, %f20, %f21;
	mov.b32 	%r49, %f22;
	shfl.sync.bfly.b32	%r50|%p10, %r49, 8, 31, -1;
	mov.b32 	%f23, %r50;
	max.f32 	%f24, %f22, %f23;
	mov.b32 	%r51, %f24;
	shfl.sync.bfly.b32	%r52|%p11, %r51, 4, 31, -1;
	mov.b32 	%f25, %r52;
	max.f32 	%f26, %f24, %f25;
	mov.b32 	%r53, %f26;
	shfl.sync.bfly.b32	%r54|%p12, %r53, 2, 31, -1;
	mov.b32 	%f27, %r54;
	max.f32 	%f28, %f26, %f27;
	mov.b32 	%r55, %f28;
	shfl.sync.bfly.b32	%r56|%p13, %r55, 1, 31, -1;
	mov.b32 	%f29, %r56;
	max.f32 	%f30, %f28, %f29;
	sub.f32 	%f31, %f7, %f30;
	fma.rn.f32 	%f32, %f31, 0f3BBB989D, 0f3F000000;
	cvt.sat.f32.f32 	%f33, %f32;
	mov.f32 	%f34, 0f4B400001;
	mov.f32 	%f35, 0f437C0000;
	fma.rm.f32 	%f36, %f33, %f35, %f34;
	add.f32 	%f37, %f36, 0fCB40007F;
	neg.f32 	%f38, %f37;
	fma.rn.f32 	%f39, %f31, 0f3FB8AA3B, %f38;
	fma.rn.f32 	%f40, %f31, 0f32A57060, %f39;
	mov.b32 	%r57, %f36;
	shl.b32 	%r58, %r57, 23;
	mov.b32 	%f41, %r58;
	ex2.approx.ftz.f32 	%f42, %f40;
	mul.f32 	%f43, %f42, %f41;
	add.f32 	%f44, %f43, 0f00000000;
	sub.f32 	%f45, %f11, %f30;
	fma.rn.f32 	%f46, %f45, 0f3BBB989D, 0f3F000000;
	cvt.sat.f32.f32 	%f47, %f46;
	fma.rm.f32 	%f48, %f47, %f35, %f34;
	add.f32 	%f49, %f48, 0fCB40007F;
	neg.f32 	%f50, %f49;
	fma.rn.f32 	%f51, %f45, 0f3FB8AA3B, %f50;
	fma.rn.f32 	%f52, %f45, 0f32A57060, %f51;
	mov.b32 	%r59, %f48;
	shl.b32 	%r60, %r59, 23;
	mov.b32 	%f53, %r60;
	ex2.approx.ftz.f32 	%f54, %f52;
	mul.f32 	%f55, %f54, %f53;
	add.f32 	%f56, %f44, %f55;
	sub.f32 	%f57, %f15, %f30;
	fma.rn.f32 	%f58, %f57, 0f3BBB989D, 0f3F000000;
	cvt.sat.f32.f32 	%f59, %f58;
	fma.rm.f32 	%f60, %f59, %f35, %f34;
	add.f32 	%f61, %f60, 0fCB40007F;
	neg.f32 	%f62, %f61;
	fma.rn.f32 	%f63, %f57, 0f3FB8AA3B, %f62;
	fma.rn.f32 	%f64, %f57, 0f32A57060, %f63;
	mov.b32 	%r61, %f60;
	shl.b32 	%r62, %r61, 23;
	mov.b32 	%f65, %r62;
	ex2.approx.ftz.f32 	%f66, %f64;
	mul.f32 	%f67, %f66, %f65;
	add.f32 	%f68, %f56, %f67;
	sub.f32 	%f69, %f19, %f30;
	fma.rn.f32 	%f70, %f69, 0f3BBB989D, 0f3F000000;
	cvt.sat.f32.f32 	%f71, %f70;
	fma.rm.f32 	%f72, %f71, %f35, %f34;
	add.f32 	%f73, %f72, 0fCB40007F;
	neg.f32 	%f74, %f73;
	fma.rn.f32 	%f75, %f69, 0f3FB8AA3B, %f74;
	fma.rn.f32 	%f76, %f69, 0f32A57060, %f75;
	mov.b32 	%r63, %f72;
	shl.b32 	%r64, %r63, 23;
	mov.b32 	%f77, %r64;
	ex2.approx.ftz.f32 	%f78, %f76;
	mul.f32 	%f79, %f78, %f77;
	add.f32 	%f80, %f68, %f79;
	mov.b32 	%r65, %f80;
	shfl.sync.bfly.b32	%r66|%p14, %r65, 16, 31, -1;
	mov.b32 	%f81, %r66;
	add.f32 	%f82, %f80, %f81;
	mov.b32 	%r67, %f82;
	shfl.sync.bfly.b32	%r68|%p15, %r67, 8, 31, -1;
	mov.b32 	%f83, %r68;
	add.f32 	%f84, %f82, %f83;
	mov.b32 	%r69, %f84;
	shfl.sync.bfly.b32	%r70|%p16, %r69, 4, 31, -1;
	mov.b32 	%f85, %r70;
	add.f32 	%f86, %f84, %f85;
	mov.b32 	%r71, %f86;
	shfl.sync.bfly.b32	%r72|%p17, %r71, 2, 31, -1;
	mov.b32 	%f87, %r72;
	add.f32 	%f88, %f86, %f87;
	mov.b32 	%r73, %f88;
	shfl.sync.bfly.b32	%r74|%p18, %r73, 1, 31, -1;
	mov.b32 	%f89, %r74;
	add.f32 	%f90, %f88, %f89;
	div.rn.f32 	%f91, %f43, %f90;
	div.rn.f32 	%f92, %f55, %f90;
	div.rn.f32 	%f93, %f67, %f90;
	div.rn.f32 	%f94, %f79, %f90;
	mad.lo.s64 	%rd55, %rd58, %rd22, %rd8;
	shl.b64 	%rd56, %rd55, 2;
	add.s64 	%rd57, %rd9, %rd56;
	st.global.f32 	[%rd57], %f91;
	st.global.f32 	[%rd57+128], %f92;
	st.global.f32 	[%rd57+256], %f93;
	st.global.f32 	[%rd57+384], %f94;
	add.s64 	%rd58, %rd58, %rd10;
	setp.lt.s64 	%p19, %rd58, %rd23;
	@%p19 bra 	$L__BB232_4;
$L__BB232_5:
	ret;

}
	// .globl	_Z15SoftmaxWarpImplI22BroadcastScaleMaskLoadIffbLm2EiE11DirectStoreIffEfLi1ELi4ELi32ELi1ELb1EL9Algorithm0EEvT_T0_ll
.visible .entry _Z15SoftmaxWarpImplI22BroadcastScaleMaskLoadIffbLm2EiE11DirectStoreIffEfLi1ELi4ELi32ELi1ELb1EL9Algorithm0EEvT_T0_ll(
	.param .align 8 .b8 _Z15SoftmaxWarpImplI22BroadcastScaleMaskLoadIffbLm2EiE11DirectStoreIffEfLi1ELi4ELi32ELi1ELb1EL9Algorithm0EEvT_T0_ll_param_0[88],
	.param .align 8 .b8 _Z15SoftmaxWarpImplI22BroadcastScaleMaskLoadIffbLm2EiE11DirectStoreIffEfLi1ELi4ELi32ELi1ELb1EL9Algorithm0EEvT_T0_ll_param_1[16],
	.param .u64 _Z15SoftmaxWarpImplI22BroadcastScaleMaskLoadIffbLm2EiE11DirectStoreIffEfLi1ELi4ELi32ELi1ELb1EL9Algorithm0EEvT_T0_ll_param_2,
	.param .u64 _Z15SoftmaxWarpImplI22BroadcastScaleMaskLoadIffbLm2EiE11DirectStoreIffEfLi1ELi4ELi32ELi1ELb1EL9Algorithm0EEvT_T0_ll_param_3
)
{
	.reg .pred 	%p<34>;
	.reg .b16 	%rs<5>;
	.reg .b32 	%r<78>;
	.reg .b32 	%f<115>;
	.reg .b64 	%rd<61>;

	ld.param.u64 	%rd24, [_Z15SoftmaxWarpImplI22BroadcastScaleMaskLoadIffbLm2EiE11DirectStoreIffEfLi1ELi4ELi32ELi1ELb1EL9Algorithm0EEvT_T0_ll_param_1+8];
	ld.param.u64 	%rd23, [_Z15SoftmaxWarpImplI22BroadcastScaleMaskLoadIffbLm2EiE11DirectStoreIffEfLi1ELi4ELi32ELi1ELb1EL9Algorithm0EEvT_T0_ll_param_1];
	ld.param.v2.f32 	{%f23, %f24}, [_Z15SoftmaxWarpImplI22BroadcastScaleMaskLoadIffbLm2EiE11DirectStoreIffEfLi1ELi4ELi32ELi1ELb1EL9Algorithm0EEvT_T0_ll_param_0+80];
	ld.param.u64 	%rd22, [_Z15SoftmaxWarpImplI22BroadcastScaleMaskLoadIffbLm2EiE11DirectStoreIffEfLi1ELi4ELi32ELi1ELb1EL9Algorithm0EEvT_T0_ll_param_0+72];
	ld.param.v2.u32 	{%r7, %r8}, [_Z15SoftmaxWarpImplI22BroadcastScaleMaskLoadIffbLm2EiE11DirectStoreIffEfLi1ELi4ELi32ELi1ELb1EL9Algorithm0EEvT_T0_ll_param_0+56];
	ld.param.v2.u32 	{%r5, %r6}, [_Z15SoftmaxWarpImplI22BroadcastScaleMaskLoadIffbLm2EiE11DirectStoreIffEfLi1ELi4ELi32ELi1ELb1EL9Algorithm0EEvT_T0_ll_param_0+40];
	ld.param.u64 	%rd18, [_Z15SoftmaxWarpImplI22BroadcastScaleMaskLoadIffbLm2EiE11DirectStoreIffEfLi1ELi4ELi32ELi1ELb1EL9Algorithm0EEvT_T0_ll_param_0+24];
	ld.param.u64 	%rd17, [_Z15SoftmaxWarpImplI22BroadcastScaleMaskLoadIffbLm2EiE11DirectStoreIffEfLi1ELi4ELi32ELi1ELb1EL9Algorithm0EEvT_T0_ll_param_0+16];
	ld.param.u64 	%rd16, [_Z15SoftmaxWarpImplI22BroadcastScaleMaskLoadIffbLm2EiE11DirectStoreIffEfLi1ELi4ELi32ELi1ELb1EL9Algorithm0EEvT_T0_ll_param_0+8];
	ld.param.u64 	%rd15, [_Z15SoftmaxWarpImplI22BroadcastScaleMaskLoadIffbLm2EiE11DirectStoreIffEfLi1ELi4ELi32ELi1ELb1EL9Algorithm0EEvT_T0_ll_param_0];
	ld.param.u64 	%rd25, [_Z15SoftmaxWarpImplI22BroadcastScaleMaskLoadIffbLm2EiE11DirectStoreIffEfLi1ELi4ELi32ELi1ELb1EL9Algorithm0EEvT_T0_ll_param_2];
	ld.param.u64 	%rd26, [_Z15SoftmaxWarpImplI22BroadcastScaleMaskLoadIffbLm2EiE11DirectStoreIffEfLi1ELi4ELi32ELi1ELb1EL9Algorithm0EEvT_T0_ll_param_3];
	cvta.to.global.u64 	%rd1, %rd15;
	cvta.to.global.u64 	%rd2, %rd16;
	setp.lt.s64 	%p1, %rd26, 129;
	@%p1 bra 	$L__BB233_2;
	mov.u64 	%rd27, $str;
	cvta.global.u64 	%rd28, %rd27;
	mov.u64 	%rd29, $str$1;
	cvta.global.u64 	%rd30, %rd29;
	mov.u64 	%rd31, __unnamed_229;
	cvta.global.u64 	%rd32, %rd31;
	{ // callseq 228, 0
	.param .b64 param0;
	st.param.b64 	[param0], %rd28;
	.param .b64 param1;
	st.param.b64 	[param1], %rd30;
	.param .b32 param2;
	st.param.b32 	[param2], 254;
	.param .b64 param3;
	st.param.b64 	[param3], %rd32;
	.param .b64 param4;
	st.param.b64 	[param4], 1;
	call.uni 
	__assertfail, 
	(
	param0, 
	param1, 
	param2, 
	param3, 
	param4
	);
	} // callseq 228
$L__BB233_2:
	mov.u32 	%r9, %ctaid.x;
	mov.u32 	%r10, %ntid.y;
	mov.u32 	%r11, %tid.y;
	mad.lo.s32 	%r12, %r9, %r10, %r11;
	mov.u32 	%r13, %nctaid.x;
	mul.lo.s32 	%r4, %r13, %r10;
	cvt.s64.s32 	%rd60, %r12;
	setp.le.s64 	%p2, %rd25, %rd60;
	@%p2 bra 	$L__BB233_21;
	mov.u32 	%r14, %tid.x;
	cvt.u64.u32 	%rd6, %r14;
	add.s32 	%r15, %r14, 32;
	cvt.u64.u32 	%rd7, %r15;
	add.s32 	%r16, %r14, 64;
	cvt.u64.u32 	%rd8, %r16;
	add.s32 	%r17, %r14, 96;
	cvt.u64.u32 	%rd9, %r17;
	cvt.s64.s32 	%rd10, %r4;
$L__BB233_4:
	setp.le.s64 	%p3, %rd26, %rd6;
	mul.lo.s64 	%rd12, %rd22, %rd60;
	mov.f32 	%f107, 0fFF800000;
	mov.f32 	%f110, %f107;
	@%p3 bra 	$L__BB233_6;
	setp.eq.s64 	%p4, %rd18, 1;
	setp.eq.s64 	%p5, %rd17, 1;
	add.s64 	%rd33, %rd12, %rd6;
	cvt.u32.u64 	%r18, %rd33;
	div.s32 	%r19, %r18, %r5;
	mul.lo.s32 	%r20, %r19, %r5;
	sub.s32 	%r21, %r18, %r20;
	selp.b32 	%r22, 0, %r19, %p5;
	selp.b32 	%r23, 0, %r21, %p4;
	mul.lo.s32 	%r24, %r7, %r22;
	mad.lo.s32 	%r25, %r8, %r23, %r24;
	shl.b64 	%rd34, %rd33, 32;
	shr.s64 	%rd35, %rd34, 30;
	add.s64 	%rd36, %rd1, %rd35;
	ld.global.f32 	%f26, [%rd36];
	cvt.s64.s32 	%rd37, %r25;
	add.s64 	%rd38, %rd2, %rd37;
	ld.global.u8 	%rs1, [%rd38];
	setp.eq.s16 	%p6, %rs1, 0;
	mul.f32 	%f27, %f26, %f24;
	selp.f32 	%f107, %f23, %f27, %p6;
	max.f32 	%f110, %f107, 0fFF800000;
$L__BB233_6:
	setp.le.s64 	%p7, %rd26, %rd7;
	mov.f32 	%f109, 0fFF800000;
	@%p7 bra 	$L__BB233_8;
	setp.eq.s64 	%p8, %rd18, 1;
	setp.eq.s64 	%p9, %rd17, 1;
	add.s64 	%rd39, %rd12, %rd7;
	cvt.u32.u64 	%r26, %rd39;
	div.s32 	%r27, %r26, %r5;
	mul.lo.s32 	%r28, %r27, %r5;
	sub.s32 	%r29, %r26, %r28;
	selp.b32 	%r30, 0, %r27, %p9;
	selp.b32 	%r31, 0, %r29, %p8;
	mul.lo.s32 	%r32, %r7, %r30;
	mad.lo.s32 	%r33, %r8, %r31, %r32;
	shl.b64 	%rd40, %rd39, 32;
	shr.s64 	%rd41, %rd40, 30;
	add.s64 	%rd42, %rd1, %rd41;
	ld.global.f32 	%f29, [%rd42];
	cvt.s64.s32 	%rd43, %r33;
	add.s64 	%rd44, %rd2, %rd43;
	ld.global.u8 	%rs2, [%rd44];
	setp.eq.s16 	%p10, %rs2, 0;
	mul.f32 	%f30, %f29, %f24;
	selp.f32 	%f109, %f23, %f30, %p10;
	max.f32 	%f110, %f110, %f109;
$L__BB233_8:
	setp.le.s64 	%p11, %rd26, %rd8;
	mov.f32 	%f111, 0fFF800000;
	@%p11 bra 	$L__BB233_10;
	setp.eq.s64 	%p12, %rd18, 1;
	setp.eq.s64 	%p13, %rd17, 1;
	add.s64 	%rd45, %rd12, %rd8;
	cvt.u32.u64 	%r34, %rd45;
	div.s32 	%r35, %r34, %r5;
	mul.lo.s32 	%r36, %r35, %r5;
	sub.s32 	%r37, %r34, %r36;
	selp.b32 	%r38, 0, %r35, %p13;
	selp.b32 	%r39, 0, %r37, %p12;
	mul.lo.s32 	%r40, %r7, %r38;
	mad.lo.s32 	%r41, %r8, %r39, %r40;
	shl.b64 	%rd46, %rd45, 32;
	shr.s64 	%rd47, %rd46, 30;
	add.s64 	%rd48, %rd1, %rd47;
	ld.global.f32 	%f32, [%rd48];
	cvt.s64.s32 	%rd49, %r41;
	add.s64 	%rd50, %rd2, %rd49;
	ld.global.u8 	%rs3, [%rd50];
	setp.eq.s16 	%p14, %rs3, 0;
	mul.f32 	%f33, %f32, %f24;
	selp.f32 	%f111, %f23, %f33, %p14;
	max.f32 	%f110, %f110, %f111;
$L__BB233_10:
	setp.le.s64 	%p15, %rd26, %rd9;
	mov.f32 	%f113, 0fFF800000;
	@%p15 bra 	$L__BB233_12;
	setp.eq.s64 	%p16, %rd18, 1;
	setp.eq.s64 	%p17, %rd17, 1;
	add.s64 	%rd51, %rd12, %rd9;
	cvt.u32.u64 	%r42, %rd51;
	div.s32 	%r43, %r42, %r5;
	mul.lo.s32 	%r44, %r43, %r5;
	sub.s32 	%r45, %r42, %r44;
	selp.b32 	%r46, 0, %r43, %p17;
	selp.b32 	%r47, 0, %r45, %p16;
	mul.lo.s32 	%r48, %r7, %r46;
	mad.lo.s32 	%r49, %r8, %r47, %r48;
	shl.b64 	%rd52, %rd51, 32;
	shr.s64 	%rd53, %rd52, 30;
	add.s64 	%rd54, %rd1, %rd53;
	ld.global.f32 	%f35, [%rd54];
	cvt.s64.s32 	%rd55, %r49;
	add.s64 	%rd56, %rd2, %rd55;
	ld.global.u8 	%rs4, [%rd56];
	setp.eq.s16 	%p18, %rs4, 0;
	mul.f32 	%f36, %f35, %f24;
	selp.f32 	%f113, %f23, %f36, %p18;
	max.f32 	%f110, %f110, %f113;
$L__BB233_12:
	setp.le.s64 	%p19, %rd26, %rd6;
	mov.b32 	%r50, %f110;
	shfl.sync.bfly.b32	%r51|%p20, %r50, 16, 31, -1;
	mov.b32 	%f37, %r51;
	max.f32 	%f38, %f110, %f37;
	mov.b32 	%r52, %f38;
	shfl.sync.bfly.b32	%r53|%p21, %r52, 8, 31, -1;
	mov.b32 	%f39, %r53;
	max.f32 	%f40, %f38, %f39;
	mov.b32 	%r54, %f40;
	shfl.sync.bfly.b32	%r55|%p22, %r54, 4, 31, -1;
	mov.b32 	%f41, %r55;
	max.f32 	%f42, %f40, %f41;
	mov.b32 	%r56, %f42;
	shfl.sync.bfly.b32	%r57|%p23, %r56, 2, 31, -1;
	mov.b32 	%f43, %r57;
	max.f32 	%f44, %f42, %f43;
	mov.b32 	%r58, %f44;
	shfl.sync.bfly.b32	%r59|%p24, %r58, 1, 31, -1;
	mov.b32 	%f45, %r59;
	max.f32 	%f46, %f44, %f45;
	sub.f32 	%f47, %f107, %f46;
	fma.rn.f32 	%f48, %f47, 0f3BBB989D, 0f3F000000;
	cvt.sat.f32.f32 	%f49, %f48;
	mov.f32 	%f50, 0f4B400001;
	mov.f32 	%f51, 0f437C0000;
	fma.rm.f32 	%f52, %f49, %f51, %f50;
	add.f32 	%f53, %f52, 0fCB40007F;
	neg.f32 	%f54, %f53;
	fma.rn.f32 	%f55, %f47, 0f3FB8AA3B, %f54;
	fma.rn.f32 	%f56, %f47, 0f32A57060, %f55;
	mov.b32 	%r60, %f52;
	shl.b32 	%r61, %r60, 23;
	mov.b32 	%f57, %r61;
	ex2.approx.ftz.f32 	%f58, %f56;
	mul.f32 	%f59, %f58, %f57;
	add.f32 	%f60, %f59, 0f00000000;
	sub.f32 	%f61, %f109, %f46;
	fma.rn.f32 	%f62, %f61, 0f3BBB989D, 0f3F000000;
	cvt.sat.f32.f32 	%f63, %f62;
	fma.rm.f32 	%f64, %f63, %f51, %f50;
	add.f32 	%f65, %f64, 0fCB40007F;
	neg.f32 	%f66, %f65;
	fma.rn.f32 	%f67, %f61, 0f3FB8AA3B, %f66;
	fma.rn.f32 	%f68, %f61, 0f32A57060, %f67;
	mov.b32 	%r62, %f64;
	shl.b32 	%r63, %r62, 23;
	mov.b32 	%f69, %r63;
	ex2.approx.ftz.f32 	%f70, %f68;
	mul.f32 	%f71, %f70, %f69;
	add.f32 	%f72, %f60, %f71;
	sub.f32 	%f73, %f111, %f46;
	fma.rn.f32 	%f74, %f73, 0f3BBB989D, 0f3F000000;
	cvt.sat.f32.f32 	%f75, %f74;
	fma.rm.f32 	%f76, %f75, %f51, %f50;
	add.f32 	%f77, %f76, 0fCB40007F;
	neg.f32 	%f78, %f77;
	fma.rn.f32 	%f79, %f73, 0f3FB8AA3B, %f78;
	fma.rn.f32 	%f80, %f73, 0f32A57060, %f79;
	mov.b32 	%r64, %f76;
	shl.b32 	%r65, %r64, 23;
	mov.b32 	%f81, %r65;
	ex2.approx.ftz.f32 	%f82, %f80;
	mul.f32 	%f83, %f82, %f81;
	add.f32 	%f84, %f72, %f83;
	sub.f32 	%f85, %f113, %f46;
	fma.rn.f32 	%f86, %f85, 0f3BBB989D, 0f3F000000;
	cvt.sat.f32.f32 	%f87, %f86;
	fma.rm.f32 	%f88, %f87, %f51, %f50;
	add.f32 	%f89, %f88, 0fCB40007F;
	neg.f32 	%f90, %f89;
	fma.rn.f32 	%f91, %f85, 0f3FB8AA3B, %f90;
	fma.rn.f32 	%f92, %f85, 0f32A57060, %f91;
	mov.b32 	%r66, %f88;
	shl.b32 	%r67, %r66, 23;
	mov.b32 	%f93, %r67;
	ex2.approx.ftz.f32 	%f94, %f92;
	mul.f32 	%f95, %f94, %f93;
	add.f32 	%f96, %f84, %f95;
	mov.b32 	%r68, %f96;
	shfl.sync.bfly.b32	%r69|%p25, %r68, 16, 31, -1;
	mov.b32 	%f97, %r69;
	add.f32 	%f98, %f96, %f97;
	mov.b32 	%r70, %f98;
	shfl.sync.bfly.b32	%r71|%p26, %r70, 8, 31, -1;
	mov.b32 	%f99, %r71;
	add.f32 	%f100, %f98, %f99;
	mov.b32 	%r72, %f100;
	shfl.sync.bfly.b32	%r73|%p27, %r72, 4, 31, -1;
	mov.b32 	%f101, %r73;
	add.f32 	%f102, %f100, %f101;
	mov.b32 	%r74, %f102;
	shfl.sync.bfly.b32	%r75|%p28, %r74, 2, 31, -1;
	mov.b32 	%f103, %r75;
	add.f32 	%f104, %f102, %f103;
	mov.b32 	%r76, %f104;
	shfl.sync.bfly.b32	%r77|%p29, %r76, 1, 31, -1;
	mov.b32 	%f105, %r77;
	add.f32 	%f106, %f104, %f105;
	div.rn.f32 	%f19, %f59, %f106;
	div.rn.f32 	%f20, %f71, %f106;
	div.rn.f32 	%f21, %f83, %f106;
	div.rn.f32 	%f22, %f95, %f106;
	mad.lo.s64 	%rd57, %rd60, %rd24, %rd6;
	cvta.to.global.u64 	%rd58, %rd23;
	shl.b64 	%rd59, %rd57, 2;
	add.s64 	%rd13, %rd58, %rd59;
	@%p19 bra 	$L__BB233_14;
	st.global.f32 	[%rd13], %f19;
$L__BB233_14:
	setp.le.s64 	%p30, %rd26, %rd7;
	@%p30 bra 	$L__BB233_16;
	st.global.f32 	[%rd13+128], %f20;
$L__BB233_16:
	setp.le.s64 	%p31, %rd26, %rd8;
	@%p31 bra 	$L__BB233_18;
	st.global.f32 	[%rd13+256], %f21;
$L__BB233_18:
	setp.le.s64 	%p32, %rd26, %rd9;
	@%p32 bra 	$L__BB233_20;
	st.global.f32 	[%rd13+384], %f22;
$L__BB233_20:
	add.s64 	%rd60, %rd60, %rd10;
	setp.lt.s64 	%p33, %rd60, %rd25;
	@%p33 bra 	$L__BB233_4;
$L__BB233_21:
	ret;

}
	// .globl	_Z15SoftmaxWarpImplI22BroadcastScaleMaskLoadIffbLm2EiE11DirectStoreIffEfLi1ELi5ELi32ELi1ELb0EL9Algorithm0EEvT_T0_ll
.visible .entry _Z15SoftmaxWarpImplI22BroadcastScaleMaskLoadIffbLm2EiE11DirectStoreIffEfLi1ELi5ELi32ELi1ELb0EL9Algorithm0EEvT_T0_ll(
	.param .align 8 .b8 _Z15SoftmaxWarpImplI22BroadcastScaleMaskLoadIffbLm2EiE11DirectStoreIffEfLi1ELi5ELi32ELi1ELb0EL9Algorithm0EEvT_T0_ll_param_0[88],
	.param .align 8 .b8 _Z15SoftmaxWarpImplI22BroadcastScaleMaskLoadIffbLm2EiE11DirectStoreIffEfLi1ELi5ELi32ELi1ELb0EL9Algorithm0EEvT_T0_ll_param_1[16],
	.param .u64 _Z15SoftmaxWarpImplI22BroadcastScaleMaskLoadIffbLm2EiE11DirectStoreIffEfLi1ELi5ELi32ELi1ELb0EL9Algorithm0EEvT_T0_ll_param_2,
	.param .u64 _Z15SoftmaxWarpImplI22BroadcastScaleMaskLoadIffbLm2EiE11DirectStoreIffEfLi1ELi5ELi32ELi1ELb0EL9Algorithm0EEvT_T0_ll_param_3
)
{
	.reg .pred 	%p<21>;
	.reg .b16 	%rs<6>;
	.reg .b32 	%r<85>;
	.reg .b32 	%f<112>;
	.reg .b64 	%rd<64>;

	ld.param.u64 	%rd21, [_Z15SoftmaxWarpImplI22BroadcastScaleMaskLoadIffbLm2EiE11DirectStoreIffEfLi1ELi5ELi32ELi1ELb0EL9Algorithm0EEvT_T0_ll_param_1+8];
	ld.param.u64 	%rd20, [_Z15SoftmaxWarpImplI22BroadcastScaleMaskLoadIffbLm2EiE11DirectStoreIffEfLi1ELi5ELi32ELi1ELb0EL9Algorithm0EEvT_T0_ll_param_1];
	ld.param.v2.f32 	{%f3, %f4}, [_Z15SoftmaxWarpImplI22BroadcastScaleMaskLoadIffbLm2EiE11DirectStoreIffEfLi1ELi5ELi32ELi1ELb0EL9Algorithm0EEvT_T0_ll_param_0+80];
	ld.param.u64 	%rd19, [_Z15SoftmaxWarpImplI22BroadcastScaleMaskLoadIffbLm2EiE11DirectStoreIffEfLi1ELi5ELi32ELi1ELb0EL9Algorithm0EEvT_T0_ll_param_0+72];
	ld.param.v2.u32 	{%r7, %r8}, [_Z15SoftmaxWarpImplI22BroadcastScaleMaskLoadIffbLm2EiE11DirectStoreIffEfLi1ELi5ELi32ELi1ELb0EL9Algorithm0EEvT_T0_ll_param_0+56];
	ld.param.v2.u32 	{%r5, %r6}, [_Z15SoftmaxWarpImplI22BroadcastScaleMaskLoadIffbLm2EiE11DirectStoreIffEfLi1ELi5ELi32ELi1ELb0EL9Algorithm0EEvT_T0_ll_param_0+40];
	ld.param.u64 	%rd15, [_Z15SoftmaxWarpImplI22BroadcastScaleMaskLoadIffbLm2EiE11DirectStoreIffEfLi1ELi5ELi32ELi1ELb0EL9Algorithm0EEvT_T0_ll_param_0+24];
	ld.param.u64 	%rd14, [_Z15SoftmaxWarpImplI22BroadcastScaleMaskLoadIffbLm2EiE11DirectStoreIffEfLi1ELi5ELi32ELi1ELb0EL9Algorithm0EEvT_T0_ll_param_0+16];
	ld.param.u64 	%rd13, [_Z15SoftmaxWarpImplI22BroadcastScaleMaskLoadIffbLm2EiE11DirectStoreIffEfLi1ELi5ELi32ELi1ELb0EL9Algorithm0EEvT_T0_ll_param_0+8];
	ld.param.u64 	%rd12, [_Z15SoftmaxWarpImplI22BroadcastScaleMaskLoadIffbLm2EiE11DirectStoreIffEfLi1ELi5ELi32ELi1ELb0EL9Algorithm0EEvT_T0_ll_param_0];
	ld.param.u64 	%rd22, [_Z15SoftmaxWarpImplI22BroadcastScaleMaskLoadIffbLm2EiE11DirectStoreIffEfLi1ELi5ELi32ELi1ELb0EL9Algorithm0EEvT_T0_ll_param_2];
	ld.param.u64 	%rd23, [_Z15SoftmaxWarpImplI22BroadcastScaleMaskLoadIffbLm2EiE11DirectStoreIffEfLi1ELi5ELi32ELi1ELb0EL9Algorithm0EEvT_T0_ll_param_3];
	setp.lt.s64 	%p1, %rd23, 161;
	@%p1 bra 	$L__BB234_2;
	mov.u64 	%rd24, $str;
	cvta.global.u64 	%rd25, %rd24;
	mov.u64 	%rd26, $str$1;
	cvta.global.u64 	%rd27, %rd26;
	mov.u64 	%rd28, __unnamed_230;
	cvta.global.u64 	%rd29, %rd28;
	{ // callseq 229, 0
	.param .b64 param0;
	st.param.b64 	[param0], %rd25;
	.param .b64 param1;
	st.param.b64 	[param1], %rd27;
	.param .b32 param2;
	st.param.b32 	[param2], 254;
	.param .b64 param3;
	st.param.b64 	[param3], %rd29;
	.param .b64 param4;
	st.param.b64 	[param4], 1;
	call.uni 
	__assertfail, 
	(
	param0, 
	param1, 
	param2, 
	param3, 
	param4
	);
	} // callseq 229
$L__BB234_2:
	mov.u32 	%r9, %ctaid.x;
	mov.u32 	%r10, %ntid.y;
	mov.u32 	%r11, %tid.y;
	mad.lo.s32 	%r12, %r9, %r10, %r11;
	mov.u32 	%r13, %nctaid.x;
	mul.lo.s32 	%r4, %r13, %r10;
	cvt.s64.s32 	%rd63, %r12;
	setp.le.s64 	%p2, %rd22, %rd63;
	@%p2 bra 	$L__BB234_5;
	cvta.to.global.u64 	%rd5, %rd12;
	cvta.to.global.u64 	%rd6, %rd13;
	mov.u32 	%r14, %tid.x;
	cvt.u64.u32 	%rd7, %r14;
	cvta.to.global.u64 	%rd8, %rd20;
	cvt.s64.s32 	%rd9, %r4;
$L__BB234_4:
	setp.eq.s64 	%p3, %rd15, 1;
	setp.eq.s64 	%p4, %rd14, 1;
	mad.lo.s64 	%rd30, %rd19, %rd63, %rd7;
	cvt.u32.u64 	%r15, %rd30;
	div.s32 	%r16, %r15, %r5;
	mul.lo.s32 	%r17, %r16, %r5;
	sub.s32 	%r18, %r15, %r17;
	selp.b32 	%r19, 0, %r16, %p4;
	selp.b32 	%r20, 0, %r18, %p3;
	mul.lo.s32 	%r21, %r7, %r19;
	mad.lo.s32 	%r22, %r8, %r20, %r21;
	shl.b64 	%rd31, %rd30, 32;
	shr.s64 	%rd32, %rd31, 30;
	add.s64 	%rd33, %rd5, %rd32;
	ld.global.f32 	%f5, [%rd33];
	cvt.s64.s32 	%rd34, %r22;
	add.s64 	%rd35, %rd6, %rd34;
	ld.global.u8 	%rs1, [%rd35];
	setp.eq.s16 	%p5, %rs1, 0;
	mul.f32 	%f6, %f5, %f4;
	selp.f32 	%f7, %f3, %f6, %p5;
	max.f32 	%f8, %f7, 0fFF800000;
	add.s64 	%rd36, %rd30, 32;
	cvt.u32.u64 	%r23, %rd36;
	div.s32 	%r24, %r23, %r5;
	mul.lo.s32 	%r25, %r24, %r5;
	sub.s32 	%r26, %r23, %r25;
	selp.b32 	%r27, 0, %r24, %p4;
	selp.b32 	%r28, 0, %r26, %p3;
	mul.lo.s32 	%r29, %r7, %r27;
	mad.lo.s32 	%r30, %r8, %r28, %r29;
	shl.b64 	%rd37, %rd36, 32;
	shr.s64 	%rd38, %rd37, 30;
	add.s64 	%rd39, %rd5, %rd38;
	ld.global.f32 	%f9, [%rd39];
	cvt.s64.s32 	%rd40, %r30;
	add.s64 	%rd41, %rd6, %rd40;
	ld.global.u8 	%rs2, [%rd41];
	setp.eq.s16 	%p6, %rs2, 0;
	mul.f32 	%f10, %f9, %f4;
	selp.f32 	%f11, %f3, %f10, %p6;
	max.f32 	%f12, %f8, %f11;
	add.s64 	%rd42, %rd30, 64;
	cvt.u32.u64 	%r31, %rd42;
	div.s32 	%r32, %r31, %r5;
	mul.lo.s32 	%r33, %r32, %r5;
	sub.s32 	%r34, %r31, %r33;
	selp.b32 	%r35, 0, %r32, %p4;
	selp.b32 	%r36, 0, %r34, %p3;
	mul.lo.s32 	%r37, %r7, %r35;
	mad.lo.s32 	%r38, %r8, %r36, %r37;
	shl.b64 	%rd43, %rd42, 32;
	shr.s64 	%rd44, %rd43, 30;
	add.s64 	%rd45, %rd5, %rd44;
	ld.global.f32 	%f13, [%rd45];
	cvt.s64.s32 	%rd46, %r38;
	add.s64 	%rd47, %rd6, %rd46;
	ld.global.u8 	%rs3, [%rd47];
	setp.eq.s16 	%p7, %rs3, 0;
	mul.f32 	%f14, %f13, %f4;
	selp.f32 	%f15, %f3, %f14, %p7;
	max.f32 	%f16, %f12, %f15;
	add.s64 	%rd48, %rd30, 96;
	cvt.u32.u64 	%r39, %rd48;
	div.s32 	%r40, %r39, %r5;
	mul.lo.s32 	%r41, %r40, %r5;
	sub.s32 	%r42, %r39, %r41;
	selp.b32 	%r43, 0, %r40, %p4;
	selp.b32 	%r44, 0, %r42, %p3;
	mul.lo.s32 	%r45, %r7, %r43;
	mad.lo.s32 	%r46, %r8, %r44, %r45;
	shl.b64 	%rd49, %rd48, 32;
	shr.s64 	%rd50, %rd49, 30;
	add.s64 	%rd51, %rd5, %rd50;
	ld.global.f32 	%f17, [%rd51];
	cvt.s64.s32 	%rd52, %r46;
	add.s64 	%rd53, %rd6, %rd52;
	ld.global.u8 	%rs4, [%rd53];
	setp.eq.s16 	%p8, %rs4, 0;
	mul.f32 	%f18, %f17, %f4;
	selp.f32 	%f19, %f3, %f18, %p8;
	max.f32 	%f20, %f16, %f19;
	add.s64 	%rd54, %rd30, 128;
	cvt.u32.u64 	%r47, %rd54;
	div.s32 	%r48, %r47, %r5;
	mul.lo.s32 	%r49, %r48, %r5;
	sub.s32 	%r50, %r47, %r49;
	selp.b32 	%r51, 0, %r48, %p4;
	selp.b32 	%r52, 0, %r50, %p3;
	mul.lo.s32 	%r53, %r7, %r51;
	mad.lo.s32 	%r54, %r8, %r52, %r53;
	shl.b64 	%rd55, %rd54, 32;
	shr.s64 	%rd56, %rd55, 30;
	add.s64 	%rd57, %rd5, %rd56;
	ld.global.f32 	%f21, [%rd57];
	cvt.s64.s32 	%rd58, %r54;
	add.s64 	%rd59, %rd6, %rd58;
	ld.global.u8 	%rs5, [%rd59];
	setp.eq.s16 	%p9, %rs5, 0;
	mul.f32 	%f22, %f21, %f4;
	selp.f32 	%f23, %f3, %f22, %p9;
	max.f32 	%f24, %f20, %f23;
	mov.b32 	%r55, %f24;
	shfl.sync.bfly.b32	%r56|%p10, %r55, 16, 31, -1;
	mov.b32 	%f25, %r56;
	max.f32 	%f26, %f24, %f25;
	mov.b32 	%r57, %f26;
	shfl.sync.bfly.b32	%r58|%p11, %r57, 8, 31, -1;
	mov.b32 	%f27, %r58;
	max.f32 	%f28, %f26, %f27;
	mov.b32 	%r59, %f28;
	shfl.sync.bfly.b32	%r60|%p12, %r59, 4, 31, -1;
	mov.b32 	%f29, %r60;
	max.f32 	%f30, %f28, %f29;
	mov.b32 	%r61, %f30;
	shfl.sync.bfly.b32	%r62|%p13, %r61, 2, 31, -1;
	mov.b32 	%f31, %r62;
	max.f32 	%f32, %f30, %f31;
	mov.b32 	%r63, %f32;
	shfl.sync.bfly.b32	%r64|%p14, %r63, 1, 31, -1;
	mov.b32 	%f33, %r64;
	max.f32 	%f34, %f32, %f33;
	sub.f32 	%f35, %f7, %f34;
	fma.rn.f32 	%f36, %f35, 0f3BBB989D, 0f3F000000;
	cvt.sat.f32.f32 	%f37, %f36;
	mov.f32 	%f38, 0f4B400001;
	mov.f32 	%f39, 0f437C0000;
	fma.rm.f32 	%f40, %f37, %f39, %f38;
	add.f32 	%f41, %f40, 0fCB40007F;
	neg.f32 	%f42, %f41;
	fma.rn.f32 	%f43, %f35, 0f3FB8AA3B, %f42;
	fma.rn.f32 	%f44, %f35, 0f32A57060, %f43;
	mov.b32 	%r65, %f40;
	shl.b32 	%r66, %r65, 23;
	mov.b32 	%f45, %r66;
	ex2.approx.ftz.f32 	%f46, %f44;
	mul.f32 	%f47, %f46, %f45;
	add.f32 	%f48, %f47, 0f00000000;
	sub.f32 	%f49, %f11, %f34;
	fma.rn.f32 	%f50, %f49, 0f3BBB989D, 0f3F000000;
	cvt.sat.f32.f32 	%f51, %f50;
	fma.rm.f32 	%f52, %f51, %f39, %f38;
	add.f32 	%f53, %f52, 0fCB40007F;
	neg.f32 	%f54, %f53;
	fma.rn.f32 	%f55, %f49, 0f3FB8AA3B, %f54;
	fma.rn.f32 	%f56, %f49, 0f32A57060, %f55;
	mov.b32 	%r67, %f52;
	shl.b32 	%r68, %r67, 23;
	mov.b32 	%f57, %r68;
	ex2.approx.ftz.f32 	%f58, %f56;
	mul.f32 	%f59, %f58, %f57;
	add.f32 	%f60, %f48, %f59;
	sub.f32 	%f61, %f15, %f34;
	fma.rn.f32 	%f62, %f61, 0f3BBB989D, 0f3F000000;
	cvt.sat.f32.f32 	%f63, %f62;
	fma.rm.f32 	%f64, %f63, %f39, %f38;
	add.f32 	%f65, %f64, 0fCB40007F;
	neg.f32 	%f66, %f65;
	fma.rn.f32 	%f67, %f61, 0f3FB8AA3B, %f66;
	fma.rn.f32 	%f68, %f61, 0f32A57060, %f67;
	mov.b32 	%r69, %f64;
	shl.b32 	%r70, %r69, 23;
	mov.b32 	%f69, %r70;
	ex2.approx.ftz.f32 	%f70, %f68;
	mul.f32 	%f71, %f70, %f69;
	add.f32 	%f72, %f60, %f71;
	sub.f32 	%f73, %f19, %f34;
	fma.rn.f32 	%f74, %f73, 0f3BBB989D, 0f3F000000;
	cvt.sat.f32.f32 	%f75, %f74;
	fma.rm.f32 	%f76, %f75, %f39, %f38;
	add.f32 	%f77, %f76, 0fCB40007F;
	neg.f32 	%f78, %f77;
	fma.rn.f32 	%f79, %f73, 0f3FB8AA3B, %f78;
	fma.rn.f32 	%f80, %f73, 0f32A57060, %f79;
	mov.b32 	%r71, %f76;
	shl.b32 	%r72, %r71, 23;
	mov.b32 	%f81, %r72;
	ex2.approx.ftz.f32 	%f82, %f80;
	mul.f32 	%f83, %f82, %f81;
	add.f32 	%f84, %f72, %f83;
	sub.f32 	%f85, %f23, %f34;
	fma.rn.f32 	%f86, %f85, 0f3BBB989D, 0f3F000000;
	cvt.sat.f32.f32 	%f87, %f86;
	fma.rm.f32 	%f88, %f87, %f39, %f38;
	add.f32 	%f89, %f88, 0fCB40007F;
	neg.f32 	%f90, %f89;
	fma.rn.f32 	%f91, %f85, 0f3FB8AA3B, %f90;
	fma.rn.f32 	%f92, %f85, 0f32A57060, %f91;
	mov.b32 	%r73, %f88;
	shl.b32 	%r74, %r73, 23;
	mov.b32 	%f93, %r74;
	ex2.approx.ftz.f32 	%f94, %f92;
	mul.f32 	%f95, %f94, %f93;
	add.f32 	%f96, %f84, %f95;
	mov.b32 	%r75, %f96;
	shfl.sync.bfly.b32	%r76|%p15, %r75, 16, 31, -1;
	mov.b32 	%f97, %r76;
	add.f32 	%f98, %f96, %f97;
	mov.b32 	%r77, %f98;
	shfl.sync.bfly.b32	%r78|%p16, %r77, 8, 31, -1;
	mov.b32 	%f99, %r78;
	add.f32 	%f100, %f98, %f99;
	mov.b32 	%r79, %f100;
	shfl.sync.bfly.b32	%r80|%p17, %r79, 4, 31, -1;
	mov.b32 	%f101, %r80;
	add.f32 	%f102, %f100, %f101;
	mov.b32 	%r81, %f102;
	shfl.sync.bfly.b32	%r82|%p18, %r81, 2, 31, -1;
	mov.b32 	%f103, %r82;
	add.f32 	%f104, %f102, %f103;
	mov.b32 	%r83, %f104;
	shfl.sync.bfly.b32	%r84|%p19, %r83, 1, 31, -1;
	mov.b32 	%f105, %r84;
	add.f32 	%f106, %f104, %f105;
	div.rn.f32 	%f107, %f47, %f106;
	div.rn.f32 	%f108, %f59, %f106;
	div.rn.f32 	%f109, %f71, %f106;
	div.rn.f32 	%f110, %f83, %f106;
	div.rn.f32 	%f111, %f95, %f106;
	mad.lo.s64 	%rd60, %rd63, %rd21, %rd7;
	shl.b64 	%rd61, %rd60, 2;
	add.s64 	%rd62, %rd8, %rd61;
	st.global.f32 	[%rd62], %f107;
	st.global.f32 	[%rd62+128], %f108;
	st.global.f32 	[%rd62+256], %f109;
	st.global.f32 	[%rd62+384], %f110;
	st.global.f32 	[%rd62+512], %f111;
	add.s64 	%rd63, %rd63, %rd9;
	setp.lt.s64 	%p20, %rd63, %rd22;
	@%p20 bra 	$L__BB234_4;
$L__BB234_5:
	ret;

}
	// .globl	_Z15SoftmaxWarpImplI22BroadcastScaleMaskLoadIffbLm2EiE11DirectStoreIffEfLi1ELi5ELi32ELi1ELb1EL9Algorithm0EEvT_T0_ll
.visible .entry _Z15SoftmaxWarpImplI22BroadcastScaleMaskLoadIffbLm2EiE11DirectStoreIffEfLi1ELi5ELi32ELi1ELb1EL9Algorithm0EEvT_T0_ll(
	.param .align 8 .b8 _Z15SoftmaxWarpImplI22BroadcastScaleMaskLoadIffbLm2EiE11DirectStoreIffEfLi1ELi5ELi32ELi1ELb1EL9Algorithm0EEvT_T0_ll_param_0[88],
	.param .align 8 .b8 _Z15SoftmaxWarpImplI22BroadcastScaleMaskLoadIffbLm2EiE11DirectStoreIffEfLi1ELi5ELi32ELi1ELb1EL9Algorithm0EEvT_T0_ll_param_1[16],
	.param .u64 _Z15SoftmaxWarpImplI22BroadcastScaleMaskLoadIffbLm2EiE11DirectStoreIffEfLi1ELi5ELi32ELi1ELb1EL9Algorithm0EEvT_T0_ll_param_2,
	.param .u64 _Z15SoftmaxWarpImplI22BroadcastScaleMaskLoadIffbLm2EiE11DirectStoreIffEfLi1ELi5ELi32ELi1ELb1EL9Algorithm0EEvT_T0_ll_param_3
)
{
	.reg .pred 	%p<39>;
	.reg .b16 	%rs<6>;
	.reg .b32 	%r<89>;
	.reg .b32 	%f<137>;
	.reg .b64 	%rd<66>;

	ld.param.u64 	%rd23, [_Z15SoftmaxWarpImplI22BroadcastScaleMaskLoadIffbLm2EiE11DirectStoreIffEfLi1ELi5ELi32ELi1ELb1EL9Algorithm0EEvT_T0_ll_param_1+8];
	ld.param.u64 	%rd22, [_Z15SoftmaxWarpImplI22BroadcastScaleMaskLoadIffbLm2EiE11DirectStoreIffEfLi1ELi5ELi32ELi1ELb1EL9Algorithm0EEvT_T0_ll_param_1];
	ld.param.v2.f32 	{%f28, %f29}, [_Z15SoftmaxWarpImplI22BroadcastScaleMaskLoadIffbLm2EiE11DirectStoreIffEfLi1ELi5ELi32ELi1ELb1EL9Algorithm0EEvT_T0_ll_param_0+80];
	ld.param.u64 	%rd21, [_Z15SoftmaxWarpImplI22BroadcastScaleMaskLoadIffbLm2EiE11DirectStoreIffEfLi1ELi5ELi32ELi1ELb1EL9Algorithm0EEvT_T0_ll_param_0+72];
	ld.param.v2.u32 	{%r7, %r8}, [_Z15SoftmaxWarpImplI22BroadcastScaleMaskLoadIffbLm2EiE11DirectStoreIffEfLi1ELi5ELi32ELi1ELb1EL9Algorithm0EEvT_T0_ll_param_0+56];
	ld.param.v2.u32 	{%r5, %r6}, [_Z15SoftmaxWarpImplI22BroadcastScaleMaskLoadIffbLm2EiE11DirectStoreIffEfLi1ELi5ELi32ELi1ELb1EL9Algorithm0EEvT_T0_ll_param_0+40];
	ld.param.u64 	%rd17, [_Z15SoftmaxWarpImplI22BroadcastScaleMaskLoadIffbLm2EiE11DirectStoreIffEfLi1ELi5ELi32ELi1ELb1EL9Algorithm0EEvT_T0_ll_param_0+24];
	ld.param.u64 	%rd16, [_Z15SoftmaxWarpImplI22BroadcastScaleMaskLoadIffbLm2EiE11DirectStoreIffEfLi1ELi5ELi32ELi1ELb1EL9Algorithm0EEvT_T0_ll_param_0+16];
	ld.param.u64 	%rd15, [_Z15SoftmaxWarpImplI22BroadcastScaleMaskLoadIffbLm2EiE11DirectStoreIffEfLi1ELi5ELi32ELi1ELb1EL9Algorithm0EEvT_T0_ll_param_0+8];
	ld.param.u64 	%rd14, [_Z15SoftmaxWarpImplI22BroadcastScaleMaskLoadIffbLm2EiE11DirectStoreIffEfLi1ELi5ELi32ELi1ELb1EL9Algorithm0EEvT_T0_ll_param_0];
	ld.param.u64 	%rd24, [_Z15SoftmaxWarpImplI22BroadcastScaleMaskLoadIffbLm2EiE11DirectStoreIffEfLi1ELi5ELi32ELi1ELb1EL9Algorithm0EEvT_T0_ll_param_2];
	ld.param.u64 	%rd25, [_Z15SoftmaxWarpImplI22BroadcastScaleMaskLoadIffbLm2EiE11DirectStoreIffEfLi1ELi5ELi32ELi1ELb1EL9Algorithm0EEvT_T0_ll_param_3];
	cvta.to.global.u64 	%rd1, %rd14;
	cvta.to.global.u64 	%rd2, %rd15;
	setp.lt.s64 	%p1, %rd25, 161;
	@%p1 bra 	$L__BB235_2;
	mov.u64 	%rd26, $str;
	cvta.global.u64 	%rd27, %rd26;
	mov.u64 	%rd28, $str$1;
	cvta.global.u64 	%rd29, %rd28;
	mov.u64 	%rd30, __unnamed_231;
	cvta.global.u64 	%rd31, %rd30;
	{ // callseq 230, 0
	.param .b64 param0;
	st.param.b64 	[param0], %rd27;
	.param .b64 param1;
	st.param.b64 	[param1], %rd29;
	.param .b32 param2;
	st.param.b32 	[param2], 254;
	.param .b64 param3;
	st.param.b64 	[param3], %rd31;
	.param .b64 param4;
	st.param.b64 	[param4], 1;
	call.uni 
	__assertfail, 
	(
	param0, 
	param1, 
	param2, 
	param3, 
	param4
	);
	} // callseq 230
$L__BB235_2:
	mov.u32 	%r9, %ctaid.x;
	mov.u32 	%r10, %ntid.y;
	mov.u32 	%r11, %tid.y;
	mad.lo.s32 	%r12, %r9, %r10, %r11;
	mov.u32 	%r13, %nctaid.x;
	mul.lo.s32 	%r4, %r13, %r10;
	cvt.s64.s32 	%rd65, %r12;
	setp.le.s64 	%p2, %rd24, %rd65;
	@%p2 bra 	$L__BB235_25;
	mov.u32 	%r14, %tid.x;
	cvt.u64.u32 	%rd4, %r14;
	add.s32 	%r15, %r14, 32;
	cvt.u64.u32 	%rd5, %r15;
	add.s32 	%r16, %r14, 64;
	cvt.u64.u32 	%rd6, %r16;
	add.s32 	%r17, %r14, 96;
	cvt.u64.u32 	%rd7, %r17;
	add.s32 	%r18, %r14, 128;
	cvt.u64.u32 	%rd8, %r18;
	cvt.s64.s32 	%rd9, %r4;
$L__BB235_4:
	setp.le.s64 	%p3, %rd25, %rd4;
	mul.lo.s64 	%rd11, %rd21, %rd65;
	mov.f32 	%f127, 0fFF800000;
	mov.f32 	%f130, %f127;
	@%p3 bra 	$L__BB235_6;
	setp.eq.s64 	%p4, %rd17, 1;
	setp.eq.s64 	%p5, %rd16, 1;
	add.s64 	%rd32, %rd11, %rd4;
	cvt.u32.u64 	%r19, %rd32;
	div.s32 	%r20, %r19, %r5;
	mul.lo.s32 	%r21, %r20, %r5;
	sub.s32 	%r22, %r19, %r21;
	selp.b32 	%r23, 0, %r20, %p5;
	selp.b32 	%r24, 0, %r22, %p4;
	mul.lo.s32 	%r25, %r7, %r23;
	mad.lo.s32 	%r26, %r8, %r24, %r25;
	shl.b64 	%rd33, %rd32, 32;
	shr.s64 	%rd34, %rd33, 30;
	add.s64 	%rd35, %rd1, %rd34;
	ld.global.f32 	%f31, [%rd35];
	cvt.s64.s32 	%rd36, %r26;
	add.s64 	%rd37, %rd2, %rd36;
	ld.global.u8 	%rs1, [%rd37];
	setp.eq.s16 	%p6, %rs1, 0;
	mul.f32 	%f32, %f31, %f29;
	selp.f32 	%f127, %f28, %f32, %p6;
	max.f32 	%f130, %f127, 0fFF800000;
$L__BB235_6:
	setp.le.s64 	%p7, %rd25, %rd5;
	mov.f32 	%f129, 0fFF800000;
	@%p7 bra 	$L__BB235_8;
	setp.eq.s64 	%p8, %rd17, 1;
	setp.eq.s64 	%p9, %rd16, 1;
	add.s64 	%rd38, %rd11, %rd5;
	cvt.u32.u64 	%r27, %rd38;
	div.s32 	%r28, %r27, %r5;
	mul.lo.s32 	%r29, %r28, %r5;
	sub.s32 	%r30, %r27, %r29;
	selp.b32 	%r31, 0, %r28, %p9;
	selp.b32 	%r32, 0, %r30, %p8;
	mul.lo.s32 	%r33, %r7, %r31;
	mad.lo.s32 	%r34, %r8, %r32, %r33;
	shl.b64 	%rd39, %rd38, 32;
	shr.s64 	%rd40, %rd39, 30;
	add.s64 	%rd41, %rd1, %rd40;
	ld.global.f32 	%f34, [%rd41];
	cvt.s64.s32 	%rd42, %r34;
	add.s64 	%rd43, %rd2, %rd42;
	ld.global.u8 	%rs2, [%rd43];
	setp.eq.s16 	%p10, %rs2, 0;
	mul.f32 	%f35, %f34, %f29;
	selp.f32 	%f129, %f28, %f35, %p10;
	max.f32 	%f130, %f130, %f129;
$L__BB235_8:
	setp.le.s64 	%p11, %rd25, %rd6;
	mov.f32 	%f131, 0fFF800000;
	@%p11 bra 	$L__BB235_10;
	setp.eq.s64 	%p12, %rd17, 1;
	setp.eq.s64 	%p13, %rd16, 1;
	add.s64 	%rd44, %rd11, %rd6;
	cvt.u32.u64 	%r35, %rd44;
	div.s32 	%r36, %r35, %r5;
	mul.lo.s32 	%r37, %r36, %r5;
	sub.s32 	%r38, %r35, %r37;
	selp.b32 	%r39, 0, %r36, %p13;
	selp.b32 	%r40, 0, %r38, %p12;
	mul.lo.s32 	%r41, %r7, %r39;
	mad.lo.s32 	%r42, %r8, %r40, %r41;
	shl.b64 	%rd45, %rd44, 32;
	shr.s64 	%rd46, %rd45, 30;
	add.s64 	%rd47, %rd1, %rd46;
	ld.global.f32 	%f37, [%rd47];
	cvt.s64.s32 	%rd48, %r42;
	add.s64 	%rd49, %rd2, %rd48;
	ld.global.u8 	%rs3, [%rd49];
	setp.eq.s16 	%p14, %rs3, 0;
	mul.f32 	%f38, %f37, %f29;
	selp.f32 	%f131, %f28, %f38, %p14;
	max.f32 	%f130, %f130, %f131;
$L__BB235_10:
	setp.le.s64 	%p15, %rd25, %rd7;
	mov.f32 	%f133, 0fFF800000;
	@%p15 bra 	$L__BB235_12;
	setp.eq.s64 	%p16, %rd17, 1;
	setp.eq.s64 	%p17, %rd16, 1;
	add.s64 	%rd50, %rd11, %rd7;
	cvt.u32.u64 	%r43, %rd50;
	div.s32 	%r44, %r43, %r5;
	mul.lo.s32 	%r45, %r44, %r5;
	sub.s32 	%r46, %r43, %r45;
	selp.b32 	%r47, 0, %r44, %p17;
	selp.b32 	%r48, 0, %r46, %p16;
	mul.lo.s32 	%r49, %r7, %r47;
	mad.lo.s32 	%r50, %r8, %r48, %r49;
	shl.b64 	%rd51, %rd50, 32;
	shr.s64 	%rd52, %rd51, 30;
	add.s64 	%rd53, %rd1, %rd52;
	ld.global.f32 	%f40, [%rd53];
	cvt.s64.s32 	%rd54, %r50;
	add.s64 	%rd55, %rd2, %rd54;
	ld.global.u8 	%rs4, [%rd55];
	setp.eq.s16 	%p18, %rs4, 0;
	mul.f32 	%f41, %f40, %f29;
	selp.f32 	%f133, %f28, %f41, %p18;
	max.f32 	%f130, %f130, %f133;
$L__BB235_12:
	setp.le.s64 	%p19, %rd25, %rd8;
	mov.f32 	%f135, 0fFF800000;
	@%p19 bra 	$L__BB235_14;
	setp.eq.s64 	%p20, %rd17, 1;
	setp.eq.s64 	%p21, %rd16, 1;
	add.s64 	%rd56, %rd11, %rd8;
	cvt.u32.u64 	%r51, %rd56;
	div.s32 	%r52, %r51, %r5;
	mul.lo.s32 	%r53, %r52, %r5;
	sub.s32 	%r54, %r51, %r53;
	selp.b32 	%r55, 0, %r52, %p21;
	selp.b32 	%r56, 0, %r54, %p20;
	mul.lo.s32 	%r57, %r7, %r55;
	mad.lo.s32 	%r58, %r8, %r56, %r57;
	shl.b64 	%rd57, %rd56, 32;
	shr.s64 	%rd58, %rd57, 30;
	add.s64 	%rd59, %rd1, %rd58;
	ld.global.f32 	%f43, [%rd59];
	cvt.s64.s32 	%rd60, %r58;
	add.s64 	%rd61, %rd2, %rd60;
	ld.global.u8 	%rs5, [%rd61];
	setp.eq.s16 	%p22, %rs5, 0;
	mul.f32 	%f44, %f43, %f29;
	selp.f32 	%f135, %f28, %f44, %p22;
	max.f32 	%f130, %f130, %f135;
$L__BB235_14:
	setp.le.s64 	%p23, %rd25, %rd4;
	mov.b32 	%r59, %f130;
	shfl.sync.bfly.b32	%r60|%p24, %r59, 16, 31, -1;
	mov.b32 	%f45, %r60;
	max.f32 	%f46, %f130, %f45;
	mov.b32 	%r61, %f46;
	shfl.sync.bfly.b32	%r62|%p25, %r61, 8, 31, -1;
	mov.b32 	%f47, %r62;
	max.f32 	%f48, %f46, %f47;
	mov.b32 	%r63, %f48;
	shfl.sync.bfly.b32	%r64|%p26, %r63, 4, 31, -1;
	mov.b32 	%f49, %r64;
	max.f32 	%f50, %f48, %f49;
	mov.b32 	%r65, %f50;
	shfl.sync.bfly.b32	%r66|%p27, %r65, 2, 31, -1;
	mov.b32 	%f51, %r66;
	max.f32 	%f52, %f50, %f51;
	mov.b32 	%r67, %f52;
	shfl.sync.bfly.b32	%r68|%p28, %r67, 1, 31, -1;
	mov.b32 	%f53, %r68;
	max.f32 	%f54, %f52, %f53;
	sub.f32 	%f55, %f127, %f54;
	fma.rn.f32 	%f56, %f55, 0f3BBB989D, 0f3F000000;
	cvt.sat.f32.f32 	%f57, %f56;
	mov.f32 	%f58, 0f4B400001;
	mov.f32 	%f59, 0f437C0000;
	fma.rm.f32 	%f60, %f57, %f59, %f58;
	add.f32 	%f61, %f60, 0fCB40007F;
	neg.f32 	%f62, %f61;
	fma.rn.f32 	%f63, %f55, 0f3FB8AA3B, %f62;
	fma.rn.f32 	%f64, %f55, 0f32A57060, %f63;
	mov.b32 	%r69, %f60;
	shl.b32 	%r70, %r69, 23;
	mov.b32 	%f65, %r70;
	ex2.approx.ftz.f32 	%f66, %f64;
	mul.f32 	%f67, %f66, %f65;
	add.f32 	%f68, %f67, 0f00000000;
	sub.f32 	%f69, %f129, %f54;
	fma.rn.f32 	%f70, %f69, 0f3BBB989D, 0f3F000000;
	cvt.sat.f32.f32 	%f71, %f70;
	fma.rm.f32 	%f72, %f71, %f59, %f58;
	add.f32 	%f73, %f72, 0fCB40007F;
	neg.f32 	%f74, %f73;
	fma.rn.f32 	%f75, %f69, 0f3FB8AA3B, %f74;
	fma.rn.f32 	%f76, %f69, 0f32A57060, %f75;
	mov.b32 	%r71, %f72;
	shl.b32 	%r72, %r71, 23;
	mov.b32 	%f77, %r72;
	ex2.approx.ftz.f32 	%f78, %f76;
	mul.f32 	%f79, %f78, %f77;
	add.f32 	%f80, %f68, %f79;
	sub.f32 	%f81, %f131, %f54;
	fma.rn.f32 	%f82, %f81, 0f3BBB989D, 0f3F000000;
	cvt.sat.f32.f32 	%f83, %f82;
	fma.rm.f32 	%f84, %f83, %f59, %f58;
	add.f32 	%f85, %f84, 0fCB40007F;
	neg.f32 	%f86, %f85;
	fma.rn.f32 	%f87, %f81, 0f3FB8AA3B, %f86;
	fma.rn.f32 	%f88, %f81, 0f32A57060, %f87;
	mov.b32 	%r73, %f84;
	shl.b32 	%r74, %r73, 23;
	mov.b32 	%f89, %r74;
	ex2.approx.ftz.f32 	%f90, %f88;
	mul.f32 	%f91, %f90, %f89;
	add.f32 	%f92, %f80, %f91;
	sub.f32 	%f93, %f133, %f54;
	fma.rn.f32 	%f94, %f93, 0f3BBB989D, 0f3F000000;
	cvt.sat.f32.f32 	%f95, %f94;
	fma.rm.f32 	%f96, %f95, %f59, %f58;
	add.f32 	%f97, %f96, 0fCB40007F;
	neg.f32 	%f98, %f97;
	fma.rn.f32 	%f99, %f93, 0f3FB8AA3B, %f98;
	fma.rn.f32 	%f100, %f93, 0f32A57060, %f99;
	mov.b32 	%r75, %f96;
	shl.b32 	%r76, %r75, 23;
	mov.b32 	%f101, %r76;
	ex2.approx.ftz.f32 	%f102, %f100;
	mul.f32 	%f103, %f102, %f101;
	add.f32 	%f104, %f92, %f103;
	sub.f32 	%f105, %f135, %f54;
	fma.rn.f32 	%f106, %f105, 0f3BBB989D, 0f3F000000;
	cvt.sat.f32.f32 	%f107, %f106;
	fma.rm.f32 	%f108, %f107, %f59, %f58;
	add.f32 	%f109, %f108, 0fCB40007F;
	neg.f32 	%f110, %f109;
	fma.rn.f32 	%f111, %f105, 0f3FB8AA3B, %f110;
	fma.rn.f32 	%f112, %f105, 0f32A57060, %f111;
	mov.b32 	%r77, %f108;
	shl.b32 	%r78, %r77, 23;
	mov.b32 	%f113, %r78;
	ex2.approx.ftz.f32 	%f114, %f112;
	mul.f32 	%f115, %f114, %f113;
	add.f32 	%f116, %f104, %f115;
	mov.b32 	%r79, %f116;
	shfl.sync.bfly.b32	%r80|%p29, %r79, 16, 31, -1;
	mov.b32 	%f117, %r80;
	add.f32 	%f118, %f116, %f117;
	mov.b32 	%r81, %f118;
	shfl.sync.bfly.b32	%r82|%p30, %r81, 8, 31, -1;
	mov.b32 	%f119, %r82;
	add.f32 	%f120, %f118, %f119;
	mov.b32 	%r83, %f120;
	shfl.sync.bfly.b32	%r84|%p31, %r83, 4, 31, -1;
	mov.b32 	%f121, %r84;
	add.f32 	%f122, %f120, %f121;
	mov.b32 	%r85, %f122;
	shfl.sync.bfly.b32	%r86|%p32, %r85, 2, 31, -1;
	mov.b32 	%f123, %r86;
	add.f32 	%f124, %f122, %f123;
	mov.b32 	%r87, %f124;
	shfl.sync.bfly.b32	%r88|%p33, %r87, 1, 31, -1;
	mov.b32 	%f125, %r88;
	add.f32 	%f126, %f124, %f125;
	div.rn.f32 	%f23, %f67, %f126;
	div.rn.f32 	%f24, %f79, %f126;
	div.rn.f32 	%f25, %f91, %f126;
	div.rn.f32 	%f26, %f103, %f126;
	div.rn.f32 	%f27, %f115, %f126;
	mad.lo.s64 	%rd62, %rd65, %rd23, %rd4;
	cvta.to.global.u64 	%rd63, %rd22;
	shl.b64 	%rd64, %rd62, 2;
	add.s64 	%rd12, %rd63, %rd64;
	@%p23 bra 	$L__BB235_16;
	st.global.f32 	[%rd12], %f23;
$L__BB235_16:
	setp.le.s64 	%p34, %rd25, %rd5;
	@%p34 bra 	$L__BB235_18;
	st.global.f32 	[%rd12+128], %f24;
$L__BB235_18:
	setp.le.s64 	%p35, %rd25, %rd6;
	@%p35 bra 	$L__BB235_20;
	st.global.f32 	[%rd12+256], %f25;
$L__BB235_20:
	setp.le.s64 	%p36, %rd25, %rd7;
	@%p36 bra 	$L__BB235_22;
	st.global.f32 	[%rd12+384], %f26;
$L__BB235_22:
	setp.le.s64 	%p37, %rd25, %rd8;
	@%p37 bra 	$L__BB235_24;
	st.global.f32 	[%rd12+512], %f27;
$L__BB235_24:
	add.s64 	%rd65, %rd65, %rd9;
	setp.lt.s64 	%p38, %rd65, %rd24;
	@%p38 bra 	$L__BB235_4;
$L__BB235_25:
	ret;

}
	// .globl	_Z15SoftmaxWarpImplI22BroadcastScaleMaskLoadIffbLm2EiE11DirectStoreIffEfLi1ELi6ELi32ELi1ELb0EL9Algorithm0EEvT_T0_ll
.visible .entry _Z15SoftmaxWarpImplI22BroadcastScaleMaskLoadIffbLm2EiE11DirectStoreIffEfLi1ELi6ELi32ELi1ELb0EL9Algorithm0EEvT_T0_ll(
	.param .align 8 .b8 _Z15SoftmaxWarpImplI22BroadcastScaleMaskLoadIffbLm2EiE11DirectStoreIffEfLi1ELi6ELi32ELi1ELb0EL9Algorithm0EEvT_T0_ll_param_0[88],
	.param .align 8 .b8 _Z15SoftmaxWarpImplI22BroadcastScaleMaskLoadIffbLm2EiE11DirectStoreIffEfLi1ELi6ELi32ELi1ELb0EL9Algorithm0EEvT_T0_ll_param_1[16],
	.param .u64 _Z15SoftmaxWarpImplI22BroadcastScaleMaskLoadIffbLm2EiE11DirectStoreIffEfLi1ELi6ELi32ELi1ELb0EL9Algorithm0EEvT_T0_ll_param_2,
	.param .u64 _Z15SoftmaxWarpImplI22BroadcastScaleMaskLoadIffbLm2EiE11DirectStoreIffEfLi1ELi6ELi32ELi1ELb0EL9Algorithm0EEvT_T0_ll_param_3
)
{
	.reg .pred 	%p<22>;
	.reg .b16 	%rs<7>;
	.reg .b32 	%r<95>;
	.reg .b32 	%f<129>;
	.reg .b64 	%rd<70>;

	ld.param.u64 	%rd21, [_Z15SoftmaxWarpImplI22BroadcastScaleMaskLoadIffbLm2EiE11DirectStoreIffEfLi1ELi6ELi32ELi1ELb0EL9Algorithm0EEvT_T0_ll_param_1+8];
	ld.param.u64 	%rd20, [_Z15SoftmaxWarpImplI22BroadcastScaleMaskLoadIffbLm2EiE11DirectStoreIffEfLi1ELi6ELi32ELi1ELb0EL9Algorithm0EEvT_T0_ll_param_1];
	ld.param.v2.f32 	{%f3, %f4}, [_Z15SoftmaxWarpImplI22BroadcastScaleMaskLoadIffbLm2EiE11DirectStoreIffEfLi1ELi6ELi32ELi1ELb0EL9Algorithm0EEvT_T0_ll_param_0+80];
	ld.param.u64 	%rd19, [_Z15SoftmaxWarpImplI22BroadcastScaleMaskLoadIffbLm2EiE11DirectStoreIffEfLi1ELi6ELi32ELi1ELb0EL9Algorithm0EEvT_T0_ll_param_0+72];
	ld.param.v2.u32 	{%r7, %r8}, [_Z15SoftmaxWarpImplI22BroadcastScaleMaskLoadIffbLm2EiE11DirectStoreIffEfLi1ELi6ELi32ELi1ELb0EL9Algorithm0EEvT_T0_ll_param_0+56];
	ld.param.v2.u32 	{%r5, %r6}, [_Z15SoftmaxWarpImplI22BroadcastScaleMaskLoadIffbLm2EiE11DirectStoreIffEfLi1ELi6ELi32ELi1ELb0EL9Algorithm0EEvT_T0_ll_param_0+40];
	ld.param.u64 	%rd15, [_Z15SoftmaxWarpImplI22BroadcastScaleMaskLoadIffbLm2EiE11DirectStoreIffEfLi1ELi6ELi32ELi1ELb0EL9Algorithm0EEvT_T0_ll_param_0+24];
	ld.param.u64 	%rd14, [_Z15SoftmaxWarpImplI22BroadcastScaleMaskLoadIffbLm2EiE11DirectStoreIffEfLi1ELi6ELi32ELi1ELb0EL9Algorithm0EEvT_T0_ll_param_0+16];
	ld.param.u64 	%rd13, [_Z15SoftmaxWarpImplI22BroadcastScaleMaskLoadIffbLm2EiE11DirectStoreIffEfLi1ELi6ELi32ELi1ELb0EL9Algorithm0EEvT_T0_ll_param_0+8];
	ld.param.u64 	%rd12, [_Z15SoftmaxWarpImplI22BroadcastScaleMaskLoadIffbLm2EiE11DirectStoreIffEfLi1ELi6ELi32ELi1ELb0EL9Algorithm0EEvT_T0_ll_param_0];
	ld.param.u64 	%rd22, [_Z15SoftmaxWarpImplI22BroadcastScaleMaskLoadIffbLm2EiE11DirectStoreIffEfLi1ELi6ELi32ELi1ELb0EL9Algorithm0EEvT_T0_ll_param_2];
	ld.param.u64 	%rd23, [_Z15SoftmaxWarpImplI22BroadcastScaleMaskLoadIffbLm2EiE11DirectStoreIffEfLi1ELi6ELi32ELi1ELb0EL9Algorithm0EEvT_T0_ll_param_3];
	setp.lt.s64 	%p1, %rd23, 193;
	@%p1 bra 	$L__BB236_2;
	mov.u64 	%rd24, $str;
	cvta.global.u64 	%rd25, %rd24;
	mov.u64 	%rd26, $str$1;
	cvta.global.u64 	%rd27, %rd26;
	mov.u64 	%rd28, __unnamed_232;
	cvta.global.u64 	%rd29, %rd28;
	{ // callseq 231, 0
	.param .b64 param0;
	st.param.b64 	[param0], %rd25;
	.param .b64 param1;
	st.param.b64 	[param1], %rd27;
	.param .b32 param2;
	st.param.b32 	[param2], 254;
	.param .b64 param3;
	st.param.b64 	[param3], %rd29;
	.param .b64 param4;
	st.param.b64 	[param4], 1;
	call.uni 
	__assertfail, 
	(
	param0, 
	param1, 
	param2, 
	param3, 
	param4
	);
	} // callseq 231
$L__BB236_2:
	mov.u32 	%r9, %ctaid.x;
	mov.u32 	%r10, %ntid.y;
	mov.u32 	%r11, %tid.y;
	mad.lo.s32 	%r12, %r9, %r10, %r11;
	mov.u32 	%r13, %nctaid.x;
	mul.lo.s32 	%r4, %r13, %r10;
	cvt.s64.s32 	%rd69, %r12;
	setp.le.s64 	%p2, %rd22, %rd69;
	@%p2 bra 	$L__BB236_5;
	cvta.to.global.u64 	%rd5, %rd12;
	cvta.to.global.u64 	%rd6, %rd13;
	mov.u32 	%r14, %tid.x;
	cvt.u64.u32 	%rd7, %r14;
	cvta.to.global.u64 	%rd8, %rd20;
	cvt.s64.s32 	%rd9, %r4;
$L__BB236_4:
	setp.eq.s64 	%p3, %rd15, 1;
	setp.eq.s64 	%p4, %rd14, 1;
	mad.lo.s64 	%rd30, %rd19, %rd69, %rd7;
	cvt.u32.u64 	%r15, %rd30;
	div.s32 	%r16, %r15, %r5;
	mul.lo.s32 	%r17, %r16, %r5;
	sub.s32 	%r18, %r15, %r17;
	selp.b32 	%r19, 0, %r16, %p4;
	selp.b32 	%r20, 0, %r18, %p3;
	mul.lo.s32 	%r21, %r7, %r19;
	mad.lo.s32 	%r22, %r8, %r20, %r21;
	shl.b64 	%rd31, %rd30, 32;
	shr.s64 	%rd32, %rd31, 30;
	add.s64 	%rd33, %rd5, %rd32;
	ld.global.f32 	%f5, [%rd33];
	cvt.s64.s32 	%rd34, %r22;
	add.s64 	%rd35, %rd6, %rd34;
	ld.global.u8 	%rs1, [%rd35];
	setp.eq.s16 	%p5, %rs1, 0;
	mul.f32 	%f6, %f5, %f4;
	selp.f32 	%f7, %f3, %f6, %p5;
	max.f32 	%f8, %f7, 0fFF800000;
	add.s64 	%rd36, %rd30, 32;
	cvt.u32.u64 	%r23, %rd36;
	div.s32 	%r24, %r23, %r5;
	mul.lo.s32 	%r25, %r24, %r5;
	sub.s32 	%r26, %r23, %r25;
	selp.b32 	%r27, 0, %r24, %p4;
	selp.b32 	%r28, 0, %r26, %p3;
	mul.lo.s32 	%r29, %r7, %r27;
	mad.lo.s32 	%r30, %r8, %r28, %r29;
	shl.b64 	%rd37, %rd36, 32;
	shr.s64 	%rd38, %rd37, 30;
	add.s64 	%rd39, %rd5, %rd38;
	ld.global.f32 	%f9, [%rd39];
	cvt.s64.s32 	%rd40, %r30;
	add.s64 	%rd41, %rd6, %rd40;
	ld.global.u8 	%rs2, [%rd41];
	setp.eq.s16 	%p6, %rs2, 0;
	mul.f32 	%f10, %f9, %f4;
	selp.f32 	%f11, %f3, %f10, %p6;
	max.f32 	%f12, %f8, %f11;
	add.s64 	%rd42, %rd30, 64;
	cvt.u32.u64 	%r31, %rd42;
	div.s32 	%r32, %r31, %r5;
	mul.lo.s32 	%r33, %r32, %r5;
	sub.s32 	%r34, %r31, %r33;
	selp.b32 	%r35, 0, %r32, %p4;
	selp.b32 	%r36, 0, %r34, %p3;
	mul.lo.s32 	%r37, %r7, %r35;
	mad.lo.s32 	%r38, %r8, %r36, %r37;
	shl.b64 	%rd43, %rd42, 32;
	shr.s64 	%rd44, %rd43, 30;
	add.s64 	%rd45, %rd5, %rd44;
	ld.global.f32 	%f13, [%rd45];
	cvt.s64.s32 	%rd46, %r38;
	add.s64 	%rd47, %rd6, %rd46;
	ld.global.u8 	%rs3, [%rd47];
	setp.eq.s16 	%p7, %rs3, 0;
	mul.f32 	%f14, %f13, %f4;
	selp.f32 	%f15, %f3, %f14, %p7;
	max.f32 	%f16, %f12, %f15;
	add.s64 	%rd48, %rd30, 96;
	cvt.u32.u64 	%r39, %rd48;
	div.s32 	%r40, %r39, %r5;
	mul.lo.s32 	%r41, %r40, %r5;
	sub.s32 	%r42, %r39, %r41;
	selp.b32 	%r43, 0, %r40, %p4;
	selp.b32 	%r44, 0, %r42, %p3;
	mul.lo.s32 	%r45, %r7, %r43;
	mad.lo.s32 	%r46, %r8, %r44, %r45;
	shl.b64 	%rd49, %rd48, 32;
	shr.s64 	%rd50, %rd49, 30;
	add.s64 	%rd51, %rd5, %rd50;
	ld.global.f32 	%f17, [%rd51];
	cvt.s64.s32 	%rd52, %r46;
	add.s64 	%rd53, %rd6, %rd52;
	ld.global.u8 	%rs4, [%rd53];
	setp.eq.s16 	%p8, %rs4, 0;
	mul.f32 	%f18, %f17, %f4;
	selp.f32 	%f19, %f3, %f18, %p8;
	max.f32 	%f20, %f16, %f19;
	add.s64 	%rd54, %rd30, 128;
	cvt.u32.u64 	%r47, %rd54;
	div.s32 	%r48, %r47, %r5;
	mul.lo.s32 	%r49, %r48, %r5;
	sub.s32 	%r50, %r47, %r49;
	selp.b32 	%r51, 0, %r48, %p4;
	selp.b32 	%r52, 0, %r50, %p3;
	mul.lo.s32 	%r53, %r7, %r51;
	mad.lo.s32 	%r54, %r8, %r52, %r53;
	shl.b64 	%rd55, %rd54, 32;
	shr.s64 	%rd56, %rd55, 30;
	add.s64 	%rd57, %rd5, %rd56;
	ld.global.f32 	%f21, [%rd57];
	cvt.s64.s32 	%rd58, %r54;
	add.s64 	%rd59, %rd6, %rd58;
	ld.global.u8 	%rs5, [%rd59];
	setp.eq.s16 	%p9, %rs5, 0;
	mul.f32 	%f22, %f21, %f4;
	selp.f32 	%f23, %f3, %f22, %p9;
	max.f32 	%f24, %f20, %f23;
	add.s64 	%rd60, %rd30, 160;
	cvt.u32.u64 	%r55, %rd60;
	div.s32 	%r56, %r55, %r5;
	mul.lo.s32 	%r57, %r56, %r5;
	sub.s32 	%r58, %r55, %r57;
	selp.b32 	%r59, 0, %r56, %p4;
	selp.b32 	%r60, 0, %r58, %p3;
	mul.lo.s32 	%r61, %r7, %r59;
	mad.lo.s32 	%r62, %r8, %r60, %r61;
	shl.b64 	%rd61, %rd60, 32;
	shr.s64 	%rd62, %rd61, 30;
	add.s64 	%rd63, %rd5, %rd62;
	ld.global.f32 	%f25, [%rd63];
	cvt.s64.s32 	%rd64, %r62;
	add.s64 	%rd65, %rd6, %rd64;
	ld.global.u8 	%rs6, [%rd65];
	setp.eq.s16 	%p10, %rs6, 0;
	mul.f32 	%f26, %f25, %f4;
	selp.f32 	%f27, %f3, %f26, %p10;
	max.f32 	%f28, %f24, %f27;
	mov.b32 	%r63, %f28;
	shfl.sync.bfly.b32	%r64|%p11, %r63, 16, 31, -1;
	mov.b32 	%f29, %r64;
	max.f32 	%f30, %f28, %f29;
	mov.b32 	%r65, %f30;
	shfl.sync.bfly.b32	%r66|%p12, %r65, 8, 31, -1;
	mov.b32 	%f31, %r66;
	max.f32 	%f32, %f30, %f31;
	mov.b32 	%r67, %f32;
	shfl.sync.bfly.b32	%r68|%p13, %r67, 4, 31, -1;
	mov.b32 	%f33, %r68;
	max.f32 	%f34, %f32, %f33;
	mov.b32 	%r69, %f34;
	shfl.sync.bfly.b32	%r70|%p14, %r69, 2, 31, -1;
	mov.b32 	%f35, %r70;
	max.f32 	%f36, %f34, %f35;
	mov.b32 	%r71, %f36;
	shfl.sync.bfly.b32	%r72|%p15, %r71, 1, 31, -1;
	mov.b32 	%f37, %r72;
	max.f32 	%f38, %f36, %f37;
	sub.f32 	%f39, %f7, %f38;
	fma.rn.f32 	%f40, %f39, 0f3BBB989D, 0f3F000000;
	cvt.sat.f32.f32 	%f41, %f40;
	mov.f32 	%f42, 0f4B400001;
	mov.f32 	%f43, 0f437C0000;
	fma.rm.f32 	%f44, %f41, %f43, %f42;
	add.f32 	%f45, %f44, 0fCB40007F;
	neg.f32 	%f46, %f45;
	fma.rn.f32 	%f47, %f39, 0f3FB8AA3B, %f46;
	fma.rn.f32 	%f48, %f39, 0f32A57060, %f47;
	mov.b32 	%r73, %f44;
	shl.b32 	%r74, %r73, 23;
	mov.b32 	%f49, %r74;
	ex2.approx.ftz.f32 	%f50, %f48;
	mul.f32 	%f51, %f50, %f49;
	add.f32 	%f52, %f51, 0f00000000;
	sub.f32 	%f53, %f11, %f38;
	fma.rn.f32 	%f54, %f53, 0f3BBB989D, 0f3F000000;
	cvt.sat.f32.f32 	%f55, %f54;
	fma.rm.f32 	%f56, %f55, %f43, %f42;
	add.f32 	%f57, %f56, 0fCB40007F;
	neg.f32 	%f58, %f57;
	fma.rn.f32 	%f59, %f53, 0f3FB8AA3B, %f58;
	fma.rn.f32 	%f60, %f53, 0f32A57060, %f59;
	mov.b32 	%r75, %f56;
	shl.b32 	%r76, %r75, 23;
	mov.b32 	%f61, %r76;
	ex2.approx.ftz.f32 	%f62, %f60;
	mul.f32 	%f63, %f62, %f61;
	add.f32 	%f64, %f52, %f63;
	sub.f32 	%f65, %f15, %f38;
	fma.rn.f32 	%f66, %f65, 0f3BBB989D, 0f3F000000;
	cvt.sat.f32.f32 	%f67, %f66;
	fma.rm.f32 	%f68, %f67, %f43, %f42;
	add.f32 	%f69, %f68, 0fCB40007F;
	neg.f32 	%f70, %f69;
	fma.rn.f32 	%f71, %f65, 0f3FB8AA3B, %f70;
	fma.rn.f32 	%f72, %f65, 0f32A57060, %f71;
	mov.b32 	%r77, %f68;
	shl.b32 	%r78, %r77, 23;
	mov.b32 	%f73, %r78;
	ex2.approx.ftz.f32 	%f74, %f72;
	mul.f32 	%f75, %f74, %f73;
	add.f32 	%f76, %f64, %f75;
	sub.f32 	%f77, %f19, %f38;
	fma.rn.f32 	%f78, %f77, 0f3BBB989D, 0f3F000000;
	cvt.sat.f32.f32 	%f79, %f78;
	fma.rm.f32 	%f80, %f79, %f43, %f42;
	add.f32 	%f81, %f80, 0fCB40007F;
	neg.f32 	%f82, %f81;
	fma.rn.f32 	%f83, %f77, 0f3FB8AA3B, %f82;
	fma.rn.f32 	%f84, %f77, 0f32A57060, %f83;
	mov.b32 	%r79, %f80;
	shl.b32 	%r80, %r79, 23;
	mov.b32 	%f85, %r80;
	ex2.approx.ftz.f32 	%f86, %f84;
	mul.f32 	%f87, %f86, %f85;
	add.f32 	%f88, %f76, %f87;
	sub.f32 	%f89, %f23, %f38;
	fma.rn.f32 	%f90, %f89, 0f3BBB989D, 0f3F000000;
	cvt.sat.f32.f32 	%f91, %f90;
	fma.rm.f32 	%f92, %f91, %f43, %f42;
	add.f32 	%f93, %f92, 0fCB40007F;
	neg.f32 	%f94, %f93;
	fma.rn.f32 	%f95, %f89, 0f3FB8AA3B, %f94;
	fma.rn.f32 	%f96, %f89, 0f32A57060, %f95;
	mov.b32 	%r81, %f92;
	shl.b32 	%r82, %r81, 23;
	mov.b32 	%f97, %r82;
	ex2.approx.ftz.f32 	%f98, %f96;
	mul.f32 	%f99, %f98, %f97;
	add.f32 	%f100, %f88, %f99;
	sub.f32 	%f101, %f27, %f38;
	fma.rn.f32 	%f102, %f101, 0f3BBB989D, 0f3F000000;
	cvt.sat.f32.f32 	%f103, %f102;
	fma.rm.f32 	%f104, %f103, %f43, %f42;
	add.f32 	%f105, %f104, 0fCB40007F;
	neg.f32 	%f106, %f105;
	fma.rn.f32 	%f107, %f101, 0f3FB8AA3B, %f106;
	fma.rn.f32 	%f108, %f101, 0f32A57060, %f107;
	mov.b32 	%r83, %f104;
	shl.b32 	%r84, %r83, 23;
	mov.b32 	%f109, %r84;
	ex2.approx.ftz.f32 	%f110, %f108;
	mul.f32 	%f111, %f110, %f109;
	add.f32 	%f112, %f100, %f111;
	mov.b32 	%r85, %f112;
	shfl.sync.bfly.b32	%r86|%p16, %r85, 16, 31, -1;
	mov.b32 	%f113, %r86;
	add.f32 	%f114, %f112, %f113;
	mov.b32 	%r87, %f114;
	shfl.sync.bfly.b32	%r88|%p17, %r87, 8, 31, -1;
	mov.b32 	%f115, %r88;
	add.f32 	%f116, %f114, %f115;
	mov.b32 	%r89, %f116;
	shfl.sync.bfly.b32	%r90|%p18, %r89, 4, 31, -1;
	mov.b32 	%f117, %r90;
	add.f32 	%f118, %f116, %f117;
	mov.b32 	%r91, %f118;
	shfl.sync.bfly.b32	%r92|%p19, %r91, 2, 31, -1;
	mov.b32 	%f119, %r92;
	add.f32 	%f120, %f118, %f119;
	mov.b32 	%r93, %f120;
	shfl.sync.bfly.b32	%r94|%p20, %r93, 1, 31, -1;
	mov.b32 	%f121, %r94;
	add.f32 	%f122, %f120, %f121;
	div.rn.f32 	%f123, %f51, %f122;
	div.rn.f32 	%f124, %f63, %f122;
	div.rn.f32 	%f125, %f75, %f122;
	div.rn.f32 	%f126, %f87, %f122;
	div.rn.f32 	%f127, %f99, %f122;
	div.rn.f32 	%f128, %f111, %f122;
	mad.lo.s64 	%rd66, %rd69, %rd21, %rd7;
	shl.b64 	%rd67, %rd66, 2;
	add.s64 	%rd68, %rd8, %rd67;
	st.global.f32 	[%rd68], %f123;
	st.global.f32 	[%rd68+128], %f124;
	st.global.f32 	[%rd68+256], %f125;
	st.global.f32 	[%rd68+384], %f126;
	st.global.f32 	[%rd68+512], %f127;
	st.global.f32 	[%rd68+640], %f128;
	add.s64 	%rd69, %rd69, %rd9;
	setp.lt.s64 	%p21, %rd69, %rd22;
	@%p21 bra 	$L__BB236_4;
$L__BB236_5:
	ret;

}
	// .globl	_Z15SoftmaxWarpImplI22BroadcastScaleMaskLoadIffbLm2EiE11DirectStoreIffEfLi1ELi6ELi32ELi1ELb1EL9Algorithm0EEvT_T0_ll
.visible .entry _Z15SoftmaxWarpImplI22BroadcastScaleMaskLoadIffbLm2EiE11DirectStoreIffEfLi1ELi6ELi32ELi1ELb1EL9Algorithm0EEvT_T0_ll(
	.param .align 8 .b8 _Z15SoftmaxWarpImplI22BroadcastScaleMaskLoadIffbLm2EiE11DirectStoreIffEfLi1ELi6ELi32ELi1ELb1EL9Algorithm0EEvT_T0_ll_param_0[88],
	.param .align 8 .b8 _Z15SoftmaxWarpImplI22BroadcastScaleMaskLoadIffbLm2EiE11DirectStoreIffEfLi1ELi6ELi32ELi1ELb1EL9Algorithm0EEvT_T0_ll_param_1[16],
	.param .u64 _Z15SoftmaxWarpImplI22BroadcastScaleMaskLoadIffbLm2EiE11DirectStoreIffEfLi1ELi6ELi32ELi1ELb1EL9Algorithm0EEvT_T0_ll_param_2,
	.param .u64 _Z15SoftmaxWarpImplI22BroadcastScaleMaskLoadIffbLm2EiE11DirectStoreIffEfLi1ELi6ELi32ELi1ELb1EL9Algorithm0EEvT_T0_ll_param_3
)
{
	.reg .pred 	%p<44>;
	.reg .b16 	%rs<7>;
	.reg .b32 	%r<100>;
	.reg .b32 	%f<159>;
	.reg .b64 	%rd<76>;

	ld.param.u64 	%rd28, [_Z15SoftmaxWarpImplI22BroadcastScaleMaskLoadIffbLm2EiE11DirectStoreIffEfLi1ELi6ELi32ELi1ELb1EL9Algorithm0EEvT_T0_ll_param_1+8];
	ld.param.u64 	%rd27, [_Z15SoftmaxWarpImplI22BroadcastScaleMaskLoadIffbLm2EiE11DirectStoreIffEfLi1ELi6ELi32ELi1ELb1EL9Algorithm0EEvT_T0_ll_param_1];
	ld.param.v2.f32 	{%f33, %f34}, [_Z15SoftmaxWarpImplI22BroadcastScaleMaskLoadIffbLm2EiE11DirectStoreIffEfLi1ELi6ELi32ELi1ELb1EL9Algorithm0EEvT_T0_ll_param_0+80];
	ld.param.u64 	%rd26, [_Z15SoftmaxWarpImplI22BroadcastScaleMaskLoadIffbLm2EiE11DirectStoreIffEfLi1ELi6ELi32ELi1ELb1EL9Algorithm0EEvT_T0_ll_param_0+72];
	ld.param.v2.u32 	{%r7, %r8}, [_Z15SoftmaxWarpImplI22BroadcastScaleMaskLoadIffbLm2EiE11DirectStoreIffEfLi1ELi6ELi32ELi1ELb1EL9Algorithm0EEvT_T0_ll_param_0+56];
	ld.param.v2.u32 	{%r5, %r6}, [_Z15SoftmaxWarpImplI22BroadcastScaleMaskLoadIffbLm2EiE11DirectStoreIffEfLi1ELi6ELi32ELi1ELb1EL9Algorithm0EEvT_T0_ll_param_0+40];
	ld.param.u64 	%rd22, [_Z15SoftmaxWarpImplI22BroadcastScaleMaskLoadIffbLm2EiE11DirectStoreIffEfLi1ELi6ELi32ELi1ELb1EL9Algorithm0EEvT_T0_ll_param_0+24];
	ld.param.u64 	%rd21, [_Z15SoftmaxWarpImplI22BroadcastScaleMaskLoadIffbLm2EiE11DirectStoreIffEfLi1ELi6ELi32ELi1ELb1EL9Algorithm0EEvT_T0_ll_param_0+16];
	ld.param.u64 	%rd20, [_Z15SoftmaxWarpImplI22BroadcastScaleMaskLoadIffbLm2EiE11DirectStoreIffEfLi1ELi6ELi32ELi1ELb1EL9Algorithm0EEvT_T0_ll_param_0+8];
	ld.param.u64 	%rd19, [_Z15SoftmaxWarpImplI22BroadcastScaleMaskLoadIffbLm2EiE11DirectStoreIffEfLi1ELi6ELi32ELi1ELb1EL9Algorithm0EEvT_T0_ll_param_0];
	ld.param.u64 	%rd29, [_Z15SoftmaxWarpImplI22BroadcastScaleMaskLoadIffbLm2EiE11DirectStoreIffEfLi1ELi6ELi32ELi1ELb1EL9Algorithm0EEvT_T0_ll_param_2];
	ld.param.u64 	%rd30, [_Z15SoftmaxWarpImplI22BroadcastScaleMaskLoadIffbLm2EiE11DirectStoreIffEfLi1ELi6ELi32ELi1ELb1EL9Algorithm0EEvT_T0_ll_param_3];
	cvta.to.global.u64 	%rd1, %rd19;
	cvta.to.global.u64 	%rd2, %rd20;
	setp.lt.s64 	%p1, %rd30, 193;
	@%p1 bra 	$L__BB237_2;
	mov.u64 	%rd31, $str;
	cvta.global.u64 	%rd32, %rd31;
	mov.u64 	%rd33, $str$1;
	cvta.global.u64 	%rd34, %rd33;
	mov.u64 	%rd35, __unnamed_233;
	cvta.global.u64 	%rd36, %rd35;
	{ // callseq 232, 0
	.param .b64 param0;
	st.param.b64 	[param0], %rd32;
	.param .b64 param1;
	st.param.b64 	[param1], %rd34;
	.param .b32 param2;
	st.param.b32 	[param2], 254;
	.param .b64 param3;
	st.param.b64 	[param3], %rd36;
	.param .b64 param4;
	st.param.b64 	[param4], 1;
	call.uni 
	__assertfail, 
	(
	param0, 
	param1, 
	param2, 
	param3, 
	param4
	);
	} // callseq 232
$L__BB237_2:
	mov.u32 	%r9, %ctaid.x;
	mov.u32 	%r10, %ntid.y;
	mov.u32 	%r11, %tid.y;
	mad.lo.s32 	%r12, %r9, %r10, %r11;
	mov.u32 	%r13, %nctaid.x;
	mul.lo.s32 	%r4, %r13, %r10;
	cvt.s64.s32 	%rd75, %r12;
	setp.le.s64 	%p2, %rd29, %rd75;
	@%p2 bra 	$L__BB237_29;
	mov.u32 	%r14, %tid.x;
	cvt.u64.u32 	%rd7, %r14;
	add.s32 	%r15, %r14, 32;
	cvt.u64.u32 	%rd8, %r15;
	add.s32 	%r16, %r14, 64;
	cvt.u64.u32 	%rd9, %r16;
	add.s32 	%r17, %r14, 96;
	cvt.u64.u32 	%rd10, %r17;
	add.s32 	%r18, %r14, 128;
	cvt.u64.u32 	%rd11, %r18;
	add.s32 	%r19, %r14, 160;
	cvt.u64.u32 	%rd12, %r19;
	cvta.to.global.u64 	%rd13, %rd27;
	cvt.s64.s32 	%rd14, %r4;
$L__BB237_4:
	setp.le.s64 	%p3, %rd30, %rd7;
	mul.lo.s64 	%rd16, %rd26, %rd75;
	mov.f32 	%f147, 0fFF800000;
	mov.f32 	%f150, %f147;
	@%p3 bra 	$L__BB237_6;
	setp.eq.s64 	%p4, %rd22, 1;
	setp.eq.s64 	%p5, %rd21, 1;
	add.s64 	%rd37, %rd16, %rd7;
	cvt.u32.u64 	%r20, %rd37;
	div.s32 	%r21, %r20, %r5;
	mul.lo.s32 	%r22, %r21, %r5;
	sub.s32 	%r23, %r20, %r22;
	selp.b32 	%r24, 0, %r21, %p5;
	selp.b32 	%r25, 0, %r23, %p4;
	mul.lo.s32 	%r26, %r7, %r24;
	mad.lo.s32 	%r27, %r8, %r25, %r26;
	shl.b64 	%rd38, %rd37, 32;
	shr.s64 	%rd39, %rd38, 30;
	add.s64 	%rd40, %rd1, %rd39;
	ld.global.f32 	%f36, [%rd40];
	cvt.s64.s32 	%rd41, %r27;
	add.s64 	%rd42, %rd2, %rd41;
	ld.global.u8 	%rs1, [%rd42];
	setp.eq.s16 	%p6, %rs1, 0;
	mul.f32 	%f37, %f36, %f34;
	selp.f32 	%f147, %f33, %f37, %p6;
	max.f32 	%f150, %f147, 0fFF800000;
$L__BB237_6:
	setp.le.s64 	%p7, %rd30, %rd8;
	mov.f32 	%f149, 0fFF800000;
	@%p7 bra 	$L__BB237_8;
	setp.eq.s64 	%p8, %rd22, 1;
	setp.eq.s64 	%p9, %rd21, 1;
	add.s64 	%rd43, %rd16, %rd8;
	cvt.u32.u64 	%r28, %rd43;
	div.s32 	%r29, %r28, %r5;
	mul.lo.s32 	%r30, %r29, %r5;
	sub.s32 	%r31, %r28, %r30;
	selp.b32 	%r32, 0, %r29, %p9;
	selp.b32 	%r33, 0, %r31, %p8;
	mul.lo.s32 	%r34, %r7, %r32;
	mad.lo.s32 	%r35, %r8, %r33, %r34;
	shl.b64 	%rd44, %rd43, 32;
	shr.s64 	%rd45, %rd44, 30;
	add.s64 	%rd46, %rd1, %rd45;
	ld.global.f32 	%f39, [%rd46];
	cvt.s64.s32 	%rd47, %r35;
	add.s64 	%rd48, %rd2, %rd47;
	ld.global.u8 	%rs2, [%rd48];
	setp.eq.s16 	%p10, %rs2, 0;
	mul.f32 	%f40, %f39, %f34;
	selp.f32 	%f149, %f33, %f40, %p10;
	max.f32 	%f150, %f150, %f149;
$L__BB237_8:
	setp.le.s64 	%p11, %rd30, %rd9;
	mov.f32 	%f151, 0fFF800000;
	@%p11 bra 	$L__BB237_10;
	setp.eq.s64 	%p12, %rd22, 1;
	setp.eq.s64 	%p13, %rd21, 1;
	add.s64 	%rd49, %rd16, %rd9;
	cvt.u32.u64 	%r36, %rd49;
	div.s32 	%r37, %r36, %r5;
	mul.lo.s32 	%r38, %r37, %r5;
	sub.s32 	%r39, %r36, %r38;
	selp.b32 	%r40, 0, %r37, %p13;
	selp.b32 	%r41, 0, %r39, %p12;
	mul.lo.s32 	%r42, %r7, %r40;
	mad.lo.s32 	%r43, %r8, %r41, %r42;
	shl.b64 	%rd50, %rd49, 32;
	shr.s64 	%rd51, %rd50, 30;
	add.s64 	%rd52, %rd1, %rd51;
	ld.global.f32 	%f42, [%rd52];
	cvt.s64.s32 	%rd53, %r43;
	add.s64 	%rd54, %rd2, %rd53;
	ld.global.u8 	%rs3, [%rd54];
	setp.eq.s16 	%p14, %rs3, 0;
	mul.f32 	%f43, %f42, %f34;
	selp.f32 	%f151, %f33, %f43, %p14;
	max.f32 	%f150, %f150, %f151;
$L__BB237_10:
	setp.le.s64 	%p15, %rd30, %rd10;
	mov.f32 	%f153, 0fFF800000;
	@%p15 bra 	$L__BB237_12;
	setp.eq.s64 	%p16, %rd22, 1;
	setp.eq.s64 	%p17, %rd21, 1;
	add.s64 	%rd55, %rd16, %rd10;
	cvt.u32.u64 	%r44, %rd55;
	div.s32 	%r45, %r44, %r5;
	mul.lo.s32 	%r46, %r45, %r5;
	sub.s32 	%r47, %r44, %r46;
	selp.b32 	%r48, 0, %r45, %p17;
	selp.b32 	%r49, 0, %r47, %p16;
	mul.lo.s32 	%r50, %r7, %r48;
	mad.lo.s32 	%r51, %r8, %r49, %r50;
	shl.b64 	%rd56, %rd55, 32;
	shr.s64 	%rd57, %rd56, 30;
	add.s64 	%rd58, %rd1, %rd57;
	ld.global.f32 	%f45, [%rd58];
	cvt.s64.s32 	%rd59, %r51;
	add.s64 	%rd60, %rd2, %rd59;
	ld.global.u8 	%rs4, [%rd60];
	setp.eq.s16 	%p18, %rs4, 0;
	mul.f32 	%f46, %f45, %f34;
	selp.f32 	%f153, %f33, %f46, %p18;
	max.f32 	%f150, %f150, %f153;
$L__BB237_12:
	setp.le.s64 	%p19, %rd30, %rd11;
	mov.f32 	%f155, 0fFF800000;
	@%p19 bra 	$L__BB237_14;
	setp.eq.s64 	%p20, %rd22, 1;
	setp.eq.s64 	%p21, %rd21, 1;
	add.s64 	%rd61, %rd16, %rd11;
	cvt.u32.u64 	%r52, %rd61;
	div.s32 	%r53, %r52, %r5;
	mul.lo.s32 	%r54, %r53, %r5;
	sub.s32 	%r55, %r52, %r54;
	selp.b32 	%r56, 0, %r53, %p21;
	selp.b32 	%r57, 0, %r55, %p20;
	mul.lo.s32 	%r58, %r7, %r56;
	mad.lo.s32 	%r59, %r8, %r57, %r58;
	shl.b64 	%rd62, %rd61, 32;
	shr.s64 	%rd63, %rd62, 30;
	add.s64 	%rd64, %rd1, %rd63;
	ld.global.f32 	%f48, [%rd64];
	cvt.s64.s32 	%rd65, %r59;
	add.s64 	%rd66, %rd2, %rd65;
	ld.global.u8 	%rs5, [%rd66];
	setp.eq.s16 	%p22, %rs5, 0;
	mul.f32 	%f49, %f48, %f34;
	selp.f32 	%f155, %f33, %f49, %p22;
	max.f32 	%f150, %f150, %f155;
$L__BB237_14:
	setp.le.s64 	%p23, %rd30, %rd12;
	mov.f32 	%f157, 0fFF800000;
	@%p23 bra 	$L__BB237_16;
	setp.eq.s64 	%p24, %rd22, 1;
	setp.eq.s64 	%p25, %rd21, 1;
	add.s64 	%rd67, %rd16, %rd12;
	cvt.u32.u64 	%r60, %rd67;
	div.s32 	%r61, %r60, %r5;
	mul.lo.s32 	%r62, %r61, %r5;
	sub.s32 	%r63, %r60, %r62;
	selp.b32 	%r64, 0, %r61, %p25;
	selp.b32 	%r65, 0, %r63, %p24;
	mul.lo.s32 	%r66, %r7, %r64;
	mad.lo.s32 	%r67, %r8, %r65, %r66;
	shl.b64 	%rd68, %rd67, 32;
	shr.s64 	%rd69, %rd68, 30;
	add.s64 	%rd70, %rd1, %rd69;
	ld.global.f32 	%f51, [%rd70];
	cvt.s64.s32 	%rd71, %r67;
	add.s64 	%rd72, %rd2, %rd71;
	ld.global.u8 	%rs6, [%rd72];
	setp.eq.s16 	%p26, %rs6, 0;
	mul.f32 	%f52, %f51, %f34;
	selp.f32 	%f157, %f33, %f52, %p26;
	max.f32 	%f150, %f150, %f157;
$L__BB237_16:
	setp.le.s64 	%p27, %rd30, %rd7;
	mov.b32 	%r68, %f150;
	shfl.sync.bfly.b32	%r69|%p28, %r68, 16, 31, -1;
	mov.b32 	%f53, %r69;
	max.f32 	%f54, %f150, %f53;
	mov.b32 	%r70, %f54;
	shfl.sync.bfly.b32	%r71|%p29, %r70, 8, 31, -1;
	mov.b32 	%f55, %r71;
	max.f32 	%f56, %f54, %f55;
	mov.b32 	%r72, %f56;
	shfl.sync.bfly.b32	%r73|%p30, %r72, 4, 31, -1;
	mov.b32 	%f57, %r73;
	max.f32 	%f58, %f56, %f57;
	mov.b32 	%r74, %f58;
	shfl.sync.bfly.b32	%r75|%p31, %r74, 2, 31, -1;
	mov.b32 	%f59, %r75;
	max.f32 	%f60, %f58, %f59;
	mov.b32 	%r76, %f60;
	shfl.sync.bfly.b32	%r77|%p32, %r76, 1, 31, -1;
	mov.b32 	%f61, %r77;
	max.f32 	%f62, %f60, %f61;
	sub.f32 	%f63, %f147, %f62;
	fma.rn.f32 	%f64, %f63, 0f3BBB989D, 0f3F000000;
	cvt.sat.f32.f32 	%f65, %f64;
	mov.f32 	%f66, 0f4B400001;
	mov.f32 	%f67, 0f437C0000;
	fma.rm.f32 	%f68, %f65, %f67, %f66;
	add.f32 	%f69, %f68, 0fCB40007F;
	neg.f32 	%f70, %f69;
	fma.rn.f32 	%f71, %f63, 0f3FB8AA3B, %f70;
	fma.rn.f32 	%f72, %f63, 0f32A57060, %f71;
	mov.b32 	%r78, %f68;
	shl.b32 	%r79, %r78, 23;
	mov.b32 	%f73, %r79;
	ex2.approx.ftz.f32 	%f74, %f72;
	mul.f32 	%f75, %f74, %f73;
	add.f32 	%f76, %f75, 0f00000000;
	sub.f32 	%f77, %f149, %f62;
	fma.rn.f32 	%f78, %f77, 0f3BBB989D, 0f3F000000;
	cvt.sat.f32.f32 	%f79, %f78;
	fma.rm.f32 	%f80, %f79, %f67, %f66;
	add.f32 	%f81, %f80, 0fCB40007F;
	neg.f32 	%f82, %f81;
	fma.rn.f32 	%f83, %f77, 0f3FB8AA3B, %f82;
	fma.rn.f32 	%f84, %f77, 0f32A57060, %f83;
	mov.b32 	%r80, %f80;
	shl.b32 	%r81, %r80, 23;
	mov.b32 	%f85, %r81;
	ex2.approx.ftz.f32 	%f86, %f84;
	mul.f32 	%f87, %f86, %f85;
	add.f32 	%f88, %f76, %f87;
	sub.f32 	%f89, %f151, %f62;
	fma.rn.f32 	%f90, %f89, 0f3BBB989D, 0f3F000000;
	cvt.sat.f32.f32 	%f91, %f90;
	fma.rm.f32 	%f92, %f91, %f67, %f66;
	add.f32 	%f93, %f92, 0fCB40007F;
	neg.f32 	%f94, %f93;
	fma.rn.f32 	%f95, %f89, 0f3FB8AA3B, %f94;
	fma.rn.f32 	%f96, %f89, 0f32A57060, %f95;
	mov.b32 	%r82, %f92;
	shl.b32 	%r83, %r82, 23;
	mov.b32 	%f97, %r83;
	ex2.approx.ftz.f32 	%f98, %f96;
	mul.f32 	%f99, %f98, %f97;
	add.f32 	%f100, %f88, %f99;
	sub.f32 	%f101, %f153, %f62;
	fma.rn.f32 	%f102, %f101, 0f3BBB989D, 0f3F000000;
	cvt.sat.f32.f32 	%f103, %f102;
	fma.rm.f32 	%f104, %f103, %f67, %f66;
	add.f32 	%f105, %f104, 0fCB40007F;
	neg.f32 	%f106, %f105;
	fma.rn.f32 	%f107, %f101, 0f3FB8AA3B, %f106;
	fma.rn.f32 	%f108, %f101, 0f32A57060, %f107;
	mov.b32 	%r84, %f104;
	shl.b32 	%r85, %r84, 23;
	mov.b32 	%f109, %r85;
	ex2.approx.ftz.f32 	%f110, %f108;
	mul.f32 	%f111, %f110, %f109;
	add.f32 	%f112, %f100, %f111;
	sub.f32 	%f113, %f155, %f62;
	fma.rn.f32 	%f114, %f113, 0f3BBB989D, 0f3F000000;
	cvt.sat.f32.f32 	%f115, %f114;
	fma.rm.f32 	%f116, %f115, %f67, %f66;
	add.f32 	%f117, %f116, 0fCB40007F;
	neg.f32 	%f118, %f117;
	fma.rn.f32 	%f119, %f113, 0f3FB8AA3B, %f118;
	fma.rn.f32 	%f120, %f113, 0f32A57060, %f119;
	mov.b32 	%r86, %f116;
	shl.b32 	%r87, %r86, 23;
	mov.b32 	%f121, %r87;
	ex2.approx.ftz.f32 	%f122, %f120;
	mul.f32 	%f123, %f122, %f121;
	add.f32 	%f124, %f112, %f123;
	sub.f32 	%f125, %f157, %f62;
	fma.rn.f32 	%f126, %f125, 0f3BBB989D, 0f3F000000;
	cvt.sat.f32.f32 	%f127, %f126;
	fma.rm.f32 	%f128, %f127, %f67, %f66;
	add.f32 	%f129, %f128, 0fCB40007F;
	neg.f32 	%f130, %f129;
	fma.rn.f32 	%f131, %f125, 0f3FB8AA3B, %f130;
	fma.rn.f32 	%f132, %f125, 0f32A57060, %f131;
	mov.b32 	%r88, %f128;
	shl.b32 	%r89, %r88, 23;
	mov.b32 	%f133, %r89;
	ex2.approx.ftz.f32 	%f134, %f132;
	mul.f32 	%f135, %f134, %f133;
	add.f32 	%f136, %f124, %f135;
	mov.b32 	%r90, %f136;
	shfl.sync.bfly.b32	%r91|%p33, %r90, 16, 31, -1;
	mov.b32 	%f137, %r91;
	add.f32 	%f138, %f136, %f137;
	mov.b32 	%r92, %f138;
	shfl.sync.bfly.b32	%r93|%p34, %r92, 8, 31, -1;
	mov.b32 	%f139, %r93;
	add.f32 	%f140, %f138, %f139;
	mov.b32 	%r94, %f140;
	shfl.sync.bfly.b32	%r95|%p35, %r94, 4, 31, -1;
	mov.b32 	%f141, %r95;
	add.f32 	%f142, %f140, %f141;
	mov.b32 	%r96, %f142;
	shfl.sync.bfly.b32	%r97|%p36, %r96, 2, 31, -1;
	mov.b32 	%f143, %r97;
	add.f32 	%f144, %f142, %f143;
	mov.b32 	%r98, %f144;
	shfl.sync.bfly.b32	%r99|%p37, %r98, 1, 31, -1;
	mov.b32 	%f145, %r99;
	add.f32 	%f146, %f144, %f145;
	div.rn.f32 	%f27, %f75, %f146;
	div.rn.f32 	%f28, %f87, %f146;
	div.rn.f32 	%f29, %f99, %f146;
	div.rn.f32 	%f30, %f111, %f146;
	div.rn.f32 	%f31, %f123, %f146;
	div.rn.f32 	%f32, %f135, %f146;
	mad.lo.s64 	%rd73, %rd75, %rd28, %rd7;
	shl.b64 	%rd74, %rd73, 2;
	add.s64 	%rd17, %rd13, %rd74;
	@%p27 bra 	$L__BB237_18;
	st.global.f32 	[%rd17], %f27;
$L__BB237_18:
	setp.le.s64 	%p38, %rd30, %rd8;
	@%p38 bra 	$L__BB237_20;
	st.global.f32 	[%rd17+128], %f28;
$L__BB237_20:
	setp.le.s64 	%p39, %rd30, %rd9;
	@%p39 bra 	$L__BB237_22;
	st.global.f32 	[%rd17+256], %f29;
$L__BB237_22:
	setp.le.s64 	%p40, %rd30, %rd10;
	@%p40 bra 	$L__BB237_24;
	st.global.f32 	[%rd17+384], %f30;
$L__BB237_24:
	setp.le.s64 	%p41, %rd30, %rd11;
	@%p41 bra 	$L__BB237_26;
	st.global.f32 	[%rd17+512], %f31;
$L__BB237_26:
	setp.le.s64 	%p42, %rd30, %rd12;
	@%p42 bra 	$L__BB237_28;
	st.global.f32 	[%rd17+640], %f32;
$L__BB237_28:
	add.s64 	%rd75, %rd75, %rd14;
	setp.lt.s64 	%p43, %rd75, %rd29;
	@%p43 bra 	$L__BB237_4;
$L__BB237_29:
	ret;

}
	// .globl	_Z15SoftmaxWarpImplI22BroadcastScaleMaskLoadIffbLm2EiE11DirectStoreIffEfLi1ELi7ELi32ELi1ELb0EL9Algorithm0EEvT_T0_ll
.visible .entry _Z15SoftmaxWarpImplI22BroadcastScaleMaskLoadIffbLm2EiE11DirectStoreIffEfLi1ELi7ELi32ELi1ELb0EL9Algorithm0EEvT_T0_ll(
	.param .align 8 .b8 _Z15SoftmaxWarpImplI22BroadcastScaleMaskLoadIffbLm2EiE11DirectStoreIffEfLi1ELi7ELi32ELi1ELb0EL9Algorithm0EEvT_T0_ll_param_0[88],
	.param .align 8 .b8 _Z15SoftmaxWarpImplI22BroadcastScaleMaskLoadIffbLm2EiE11DirectStoreIffEfLi1ELi7ELi32ELi1ELb0EL9Algorithm0EEvT_T0_ll_param_1[16],
	.param .u64 _Z15SoftmaxWarpImplI22BroadcastScaleMaskLoadIffbLm2EiE11DirectStoreIffEfLi1ELi7ELi32ELi1ELb0EL9Algorithm0EEvT_T0_ll_param_2,
	.param .u64 _Z15SoftmaxWarpImplI22BroadcastScaleMaskLoadIffbLm2EiE11DirectStoreIffEfLi1ELi7ELi32ELi1ELb0EL9Algorithm0EEvT_T0_ll_param_3
)
{
	.reg .pred 	%p<23>;
	.reg .b16 	%rs<8>;
	.reg .b32 	%r<104>;
	.reg .b32 	%f<146>;
	.reg .b64 	%rd<76>;

	ld.param.u64 	%rd21, [_Z15SoftmaxWarpImplI22BroadcastScaleMaskLoadIffbLm2EiE11DirectStoreIffEfLi1ELi7ELi32ELi1ELb0EL9Algorithm0EEvT_T0_ll_param_1+8];
	ld.param.u64 	%rd20, [_Z15SoftmaxWarpImplI22BroadcastScaleMaskLoadIffbLm2EiE11DirectStoreIffEfLi1ELi7ELi32ELi1ELb0EL9Algorithm0EEvT_T0_ll_param_1];
	ld.param.v2.f32 	{%f3, %f4}, [_Z15SoftmaxWarpImplI22BroadcastScaleMaskLoadIffbLm2EiE11DirectStoreIffEfLi1ELi7ELi32ELi1ELb0EL9Algorithm0EEvT_T0_ll_param_0+80];
	ld.param.u64 	%rd19, [_Z15SoftmaxWarpImplI22BroadcastScaleMaskLoadIffbLm2EiE11DirectStoreIffEfLi1ELi7ELi32ELi1ELb0EL9Algorithm0EEvT_T0_ll_param_0+72];
	ld.param.v2.u32 	{%r6, %r7}, [_Z15SoftmaxWarpImplI22BroadcastScaleMaskLoadIffbLm2EiE11DirectStoreIffEfLi1ELi7ELi32ELi1ELb0EL9Algorithm0EEvT_T0_ll_param_0+56];
	ld.param.v2.u32 	{%r4, %r5}, [_Z15SoftmaxWarpImplI22BroadcastScaleMaskLoadIffbLm2EiE11DirectStoreIffEfLi1ELi7ELi32ELi1ELb0EL9Algorithm0EEvT_T0_ll_param_0+40];
	ld.param.u64 	%rd15, [_Z15SoftmaxWarpImplI22BroadcastScaleMaskLoadIffbLm2EiE11DirectStoreIffEfLi1ELi7ELi32ELi1ELb0EL9Algorithm0EEvT_T0_ll_param_0+24];
	ld.param.u64 	%rd14, [_Z15SoftmaxWarpImplI22BroadcastScaleMaskLoadIffbLm2EiE11DirectStoreIffEfLi1ELi7ELi32ELi1ELb0EL9Algorithm0EEvT_T0_ll_param_0+16];
	ld.param.u64 	%rd13, [_Z15SoftmaxWarpImplI22BroadcastScaleMaskLoadIffbLm2EiE11DirectStoreIffEfLi1ELi7ELi32ELi1ELb0EL9Algorithm0EEvT_T0_ll_param_0+8];
	ld.param.u64 	%rd12, [_Z15SoftmaxWarpImplI22BroadcastScaleMaskLoadIffbLm2EiE11DirectStoreIffEfLi1ELi7ELi32ELi1ELb0EL9Algorithm0EEvT_T0_ll_param_0];
	ld.param.u64 	%rd22, [_Z15SoftmaxWarpImplI22BroadcastScaleMaskLoadIffbLm2EiE11DirectStoreIffEfLi1ELi7ELi32ELi1ELb0EL9Algorithm0EEvT_T0_ll_param_2];
	ld.param.u64 	%rd23, [_Z15SoftmaxWarpImplI22BroadcastScaleMaskLoadIffbLm2EiE11DirectStoreIffEfLi1ELi7ELi32ELi1ELb0EL9Algorithm0EEvT_T0_ll_param_3];
	setp.lt.s64 	%p1, %rd23, 225;
	@%p1 bra 	$L__BB238_2;
	mov.u64 	%rd24, $str;
	cvta.global.u64 	%rd25, %rd24;
	mov.u64 	%rd26, $str$1;
	cvta.global.u64 	%rd27, %rd26;
	mov.u64 	%rd28, __unnamed_234;
	cvta.global.u64 	%rd29, %rd28;
	{ // callseq 233, 0
	.param .b64 param0;
	st.param.b64 	[param0], %rd25;
	.param .b64 param1;
	st.param.b64 	[param1], %rd27;
	.param .b32 param2;
	st.param.b32 	[param2], 254;
	.param .b64 param3;
	st.param.b64 	[param3], %rd29;
	.param .b64 param4;
	st.param.b64 	[param4], 1;
	call.uni 
	__assertfail, 
	(
	param0, 
	param1, 
	param2, 
	param3, 
	param4
	);
	} // callseq 233
$L__BB238_2:
	mov.u32 	%r8, %ctaid.x;
	mov.u32 	%r9, %ntid.y;
	mov.u32 	%r10, %tid.y;
	mad.lo.s32 	%r11, %r8, %r9, %r10;
	mov.u32 	%r12, %nctaid.x;
	mul.lo.s32 	%r3, %r12, %r9;
	cvt.s64.s32 	%rd75, %r11;
	setp.le.s64 	%p2, %rd22, %rd75;
	@%p2 bra 	$L__BB238_5;
	cvta.to.global.u64 	%rd5, %rd12;
	cvta.to.global.u64 	%rd6, %rd13;
	mov.u32 	%r13, %tid.x;
	cvt.u64.u32 	%rd7, %r13;
	cvta.to.global.u64 	%rd8, %rd20;
	cvt.s64.s32 	%rd9, %r3;
$L__BB238_4:
	setp.eq.s64 	%p3, %rd15, 1;
	setp.eq.s64 	%p4, %rd14, 1;
	mad.lo.s64 	%rd30, %rd19, %rd75, %rd7;
	cvt.u32.u64 	%r14, %rd30;
	div.s32 	%r15, %r14, %r4;
	mul.lo.s32 	%r16, %r15, %r4;
	sub.s32 	%r17, %r14, %r16;
	selp.b32 	%r18, 0, %r15, %p4;
	selp.b32 	%r19, 0, %r17, %p3;
	mul.lo.s32 	%r20, %r6, %r18;
	mad.lo.s32 	%r21, %r7, %r19, %r20;
	shl.b64 	%rd31, %rd30, 32;
	shr.s64 	%rd32, %rd31, 30;
	add.s64 	%rd33, %rd5, %rd32;
	ld.global.f32 	%f5, [%rd33];
	cvt.s64.s32 	%rd34, %r21;
	add.s64 	%rd35, %rd6, %rd34;
	ld.global.u8 	%rs1, [%rd35];
	setp.eq.s16 	%p5, %rs1, 0;
	mul.f32 	%f6, %f5, %f4;
	selp.f32 	%f7, %f3, %f6, %p5;
	max.f32 	%f8, %f7, 0fFF800000;
	add.s64 	%rd36, %rd30, 32;
	cvt.u32.u64 	%r22, %rd36;
	div.s32 	%r23, %r22, %r4;
	mul.lo.s32 	%r24, %r23, %r4;
	sub.s32 	%r25, %r22, %r24;
	selp.b32 	%r26, 0, %r23, %p4;
	selp.b32 	%r27, 0, %r25, %p3;
	mul.lo.s32 	%r28, %r6, %r26;
	mad.lo.s32 	%r29, %r7, %r27, %r28;
	shl.b64 	%rd37, %rd36, 32;
	shr.s64 	%rd38, %rd37, 30;
	add.s64 	%rd39, %rd5, %rd38;
	ld.global.f32 	%f9, [%rd39];
	cvt.s64.s32 	%rd40, %r29;
	add.s64 	%rd41, %rd6, %rd40;
	ld.global.u8 	%rs2, [%rd41];
	setp.eq.s16 	%p6, %rs2, 0;
	mul.f32 	%f10, %f9, %f4;
	selp.f32 	%f11, %f3, %f10, %p6;
	max.f32 	%f12, %f8, %f11;
	add.s64 	%rd42, %rd30, 64;
	cvt.u32.u64 	%r30, %rd42;
	div.s32 	%r31, %r30, %r4;
	mul.lo.s32 	%r32, %r31, %r4;
	sub.s32 	%r33, %r30, %r32;
	selp.b32 	%r34, 0, %r31, %p4;
	selp.b32 	%r35, 0, %r33, %p3;
	mul.lo.s32 	%r36, %r6, %r34;
	mad.lo.s32 	%r37, %r7, %r35, %r36;
	shl.b64 	%rd43, %rd42, 32;
	shr.s64 	%rd44, %rd43, 30;
	add.s64 	%rd45, %rd5, %rd44;
	ld.global.f32 	%f13, [%rd45];
	cvt.s64.s32 	%rd46, %r37;
	add.s64 	%rd47, %rd6, %rd46;
	ld.global.u8 	%rs3, [%rd47];
	setp.eq.s16 	%p7, %rs3, 0;
	mul.f32 	%f14, %f13, %f4;
	selp.f32 	%f15, %f3, %f14, %p7;
	max.f32 	%f16, %f12, %f15;
	add.s64 	%rd48, %rd30, 96;
	cvt.u32.u64 	%r38, %rd48;
	div.s32 	%r39, %r38, %r4;
	mul.lo.s32 	%r40, %r39, %r4;
	sub.s32 	%r41, %r38, %r40;
	selp.b32 	%r42, 0, %r39, %p4;
	selp.b32 	%r43, 0, %r41, %p3;
	mul.lo.s32 	%r44, %r6, %r42;
	mad.lo.s32 	%r45, %r7, %r43, %r44;
	shl.b64 	%rd49, %rd48, 32;
	shr.s64 	%rd50, %rd49, 30;
	add.s64 	%rd51, %rd5, %rd50;
	ld.global.f32 	%f17, [%rd51];
	cvt.s64.s32 	%rd52, %r45;
	add.s64 	%rd53, %rd6, %rd52;
	ld.global.u8 	%rs4, [%rd53];
	setp.eq.s16 	%p8, %rs4, 0;
	mul.f32 	%f18, %f17, %f4;
	selp.f32 	%f19, %f3, %f18, %p8;
	max.f32 	%f20, %f16, %f19;
	add.s64 	%rd54, %rd30, 128;
	cvt.u32.u64 	%r46, %rd54;
	div.s32 	%r47, %r46, %r4;
	mul.lo.s32 	%r48, %r47, %r4;
	sub.s32 	%r49, %r46, %r48;
	selp.b32 	%r50, 0, %r47, %p4;
	selp.b32 	%r51, 0, %r49, %p3;
	mul.lo.s32 	%r52, %r6, %r50;
	mad.lo.s32 	%r53, %r7, %r51, %r52;
	shl.b64 	%rd55, %rd54, 32;
	shr.s64 	%rd56, %rd55, 30;
	add.s64 	%rd57, %rd5, %rd56;
	ld.global.f32 	%f21, [%rd57];
	cvt.s64.s32 	%rd58, %r53;
	add.s64 	%rd59, %rd6, %rd58;
	ld.global.u8 	%rs5, [%rd59];
	setp.eq.s16 	%p9, %rs5, 0;
	mul.f32 	%f22, %f21, %f4;
	selp.f32 	%f23, %f3, %f22, %p9;
	max.f32 	%f24, %f20, %f23;
	add.s64 	%rd60, %rd30, 160;
	cvt.u32.u64 	%r54, %rd60;
	div.s32 	%r55, %r54, %r4;
	mul.lo.s32 	%r56, %r55, %r4;
	sub.s32 	%r57, %r54, %r56;
	selp.b32 	%r58, 0, %r55, %p4;
	selp.b32 	%r59, 0, %r57, %p3;
	mul.lo.s32 	%r60, %r6, %r58;
	mad.lo.s32 	%r61, %r7, %r59, %r60;
	shl.b64 	%rd61, %rd60, 32;
	shr.s64 	%rd62, %rd61, 30;
	add.s64 	%rd63, %rd5, %rd62;
	ld.global.f32 	%f25, [%rd63];
	cvt.s64.s32 	%rd64, %r61;
	add.s64 	%rd65, %rd6, %rd64;
	ld.global.u8 	%rs6, [%rd65];
	setp.eq.s16 	%p10, %rs6, 0;
	mul.f32 	%f26, %f25, %f4;
	selp.f32 	%f27, %f3, %f26, %p10;
	max.f32 	%f28, %f24, %f27;
	add.s64 	%rd66, %rd30, 192;
	cvt.u32.u64 	%r62, %rd66;
	div.s32 	%r63, %r62, %r4;
	mul.lo.s32 	%r64, %r63, %r4;
	sub.s32 	%r65, %r62, %r64;
	selp.b32 	%r66, 0, %r63, %p4;
	selp.b32 	%r67, 0, %r65, %p3;
	mul.lo.s32 	%r68, %r6, %r66;
	mad.lo.s32 	%r69, %r7, %r67, %r68;
	shl.b64 	%rd67, %rd66, 32;
	shr.s64 	%rd68, %rd67, 30;
	add.s64 	%rd69, %rd5, %rd68;
	ld.global.f32 	%f29, [%rd69];
	cvt.s64.s32 	%rd70, %r69;
	add.s64 	%rd71, %rd6, %rd70;
	ld.global.u8 	%rs7, [%rd71];
	setp.eq.s16 	%p11, %rs7, 0;
	mul.f32 	%f30, %f29, %f4;
	selp.f32 	%f31, %f3, %f30, %p11;
	max.f32 	%f32, %f28, %f31;
	mov.b32 	%r70, %f32;
	shfl.sync.bfly.b32	%r71|%p12, %r70, 16, 31, -1;
	mov.b32 	%f33, %r71;
	max.f32 	%f34, %f32, %f33;
	mov.b32 	%r72, %f34;
	shfl.sync.bfly.b32	%r73|%p13, %r72, 8, 31, -1;
	mov.b32 	%f35, %r73;
	max.f32 	%f36, %f34, %f35;
	mov.b32 	%r74, %f36;
	shfl.sync.bfly.b32	%r75|%p14, %r74, 4, 31, -1;
	mov.b32 	%f37, %r75;
	max.f32 	%f38, %f36, %f37;
	mov.b32 	%r76, %f38;
	shfl.sync.bfly.b32	%r77|%p15, %r76, 2, 31, -1;
	mov.b32 	%f39, %r77;
	max.f32 	%f40, %f38, %f39;
	mov.b32 	%r78, %f40;
	shfl.sync.bfly.b32	%r79|%p16, %r78, 1, 31, -1;
	mov.b32 	%f41, %r79;
	max.f32 	%f42, %f40, %f41;
	sub.f32 	%f43, %f7, %f42;
	fma.rn.f32 	%f44, %f43, 0f3BBB989D, 0f3F000000;
	cvt.sat.f32.f32 	%f45, %f44;
	mov.f32 	%f46, 0f4B400001;
	mov.f32 	%f47, 0f437C0000;
	fma.rm.f32 	%f48, %f45, %f47, %f46;
	add.f32 	%f49, %f48, 0fCB40007F;
	neg.f32 	%f50, %f49;
	fma.rn.f32 	%f51, %f43, 0f3FB8AA3B, %f50;
	fma.rn.f32 	%f52, %f43, 0f32A57060, %f51;
	mov.b32 	%r80, %f48;
	shl.b32 	%r81, %r80, 23;
	mov.b32 	%f53, %r81;
	ex2.approx.ftz.f32 	%f54, %f52;
	mul.f32 	%f55, %f54, %f53;
	add.f32 	%f56, %f55, 0f00000000;
	sub.f32 	%f57, %f11, %f42;
	fma.rn.f32 	%f58, %f57, 0f3BBB989D, 0f3F000000;
	cvt.sat.f32.f32 	%f59, %f58;
	fma.rm.f32 	%f60, %f59, %f47, %f46;
	add.f32 	%f61, %f60, 0fCB40007F;
	neg.f32 	%f62, %f61;
	fma.rn.f32 	%f63, %f57, 0f3FB8AA3B, %f62;
	fma.rn.f32 	%f64, %f57, 0f32A57060, %f63;
	mov.b32 	%r82, %f60;
	shl.b32 	%r83, %r82, 23;
	mov.b32 	%f65, %r83;
	ex2.approx.ftz.f32 	%f66, %f64;
	mul.f32 	%f67, %f66, %f65;
	add.f32 	%f68, %f56, %f67;
	sub.f32 	%f69, %f15, %f42;
	fma.rn.f32 	%f70, %f69, 0f3BBB989D, 0f3F000000;
	cvt.sat.f32.f32 	%f71, %f70;
	fma.rm.f32 	%f72, %f71, %f47, %f46;
	add.f32 	%f73, %f72, 0fCB40007F;
	neg.f32 	%f74, %f73;
	fma.rn.f32 	%f75, %f69, 0f3FB8AA3B, %f74;
	fma.rn.f32 	%f76, %f69, 0f32A57060, %f75;
	mov.b32 	%r84, %f72;
	shl.b32 	%r85, %r84, 23;
	mov.b32 	%f77, %r85;
	ex2.approx.ftz.f32 	%f78, %f76;
	mul.f32 	%f79, %f78, %f77;
	add.f32 	%f80, %f68, %f79;
	sub.f32 	%f81, %f19, %f42;
	fma.rn.f32 	%f82, %f81, 0f3BBB989D, 0f3F000000;
	cvt.sat.f32.f32 	%f83, %f82;
	fma.rm.f32 	%f84, %f83, %f47, %f46;
	add.f32 	%f85, %f84, 0fCB40007F;
	neg.f32 	%f86, %f85;
	fma.rn.f32 	%f87, %f81, 0f3FB8AA3B, %f86;
	fma.rn.f32 	%f88, %f81, 0f32A57060, %f87;
	mov.b32 	%r86, %f84;
	shl.b32 	%r87, %r86, 23;
	mov.b32 	%f89, %r87;
	ex2.approx.ftz.f32 	%f90, %f88;
	mul.f32 	%f91, %f90, %f89;
	add.f32 	%f92, %f80, %f91;
	sub.f32 	%f93, %f23, %f42;
	fma.rn.f32 	%f94, %f93, 0f3BBB989D, 0f3F000000;
	cvt.sat.f32.f32 	%f95, %f94;
	fma.rm.f32 	%f96, %f95, %f47, %f46;
	add.f32 	%f97, %f96, 0fCB40007F;
	neg.f32 	%f98, %f97;
	fma.rn.f32 	%f99, %f93, 0f3FB8AA3B, %f98;
	fma.rn.f32 	%f100, %f93, 0f32A57060, %f99;
	mov.b32 	%r88, %f96;
	shl.b32 	%r89, %r88, 23;
	mov.b32 	%f101, %r89;
	ex2.approx.ftz.f32 	%f102, %f100;
	mul.f32 	%f103, %f102, %f101;
	add.f32 	%f104, %f92, %f103;
	sub.f32 	%f105, %f27, %f42;
	fma.rn.f32 	%f106, %f105, 0f3BBB989D, 0f3F000000;
	cvt.sat.f32.f32 	%f107, %f106;
	fma.rm.f32 	%f108, %f107, %f47, %f46;
	add.f32 	%f109, %f108, 0fCB40007F;
	neg.f32 	%f110, %f109;
	fma.rn.f32 	%f111, %f105, 0f3FB8AA3B, %f110;
	fma.rn.f32 	%f112, %f105, 0f32A57060, %f111;
	mov.b32 	%r90, %f108;
	shl.b32 	%r91, %r90, 23;
	mov.b32 	%f113, %r91;
	ex2.approx.ftz.f32 	%f114, %f112;
	mul.f32 	%f115, %f114, %f113;
	add.f32 	%f116, %f104, %f115;
	sub.f32 	%f117, %f31, %f42;
	fma.rn.f32 	%f118, %f117, 0f3BBB989D, 0f3F000000;
	cvt.sat.f32.f32 	%f119, %f118;
	fma.rm.f32 	%f120, %f119, %f47, %f46;
	add.f32 	%f121, %f120, 0fCB40007F;
	neg.f32 	%f122, %f121;
	fma.rn.f32 	%f123, %f117, 0f3FB8AA3B, %f122;
	fma.rn.f32 	%f124, %f117, 0f32A57060, %f123;
	mov.b32 	%r92, %f120;
	shl.b32 	%r93, %r92, 23;
	mov.b32 	%f125, %r93;
	ex2.approx.ftz.f32 	%f126, %f124;
	mul.f32 	%f127, %f126, %f125;
	add.f32 	%f128, %f116, %f127;
	mov.b32 	%r94, %f128;
	shfl.sync.bfly.b32	%r95|%p17, %r94, 16, 31, -1;
	mov.b32 	%f129, %r95;
	add.f32 	%f130, %f128, %f129;
	mov.b32 	%r96, %f130;
	shfl.sync.bfly.b32	%r97|%p18, %r96, 8, 31, -1;
	mov.b32 	%f131, %r97;
	add.f32 	%f132, %f130, %f131;
	mov.b32 	%r98, %f132;
	shfl.sync.bfly.b32	%r99|%p19, %r98, 4, 31, -1;
	mov.b32 	%f133, %r99;
	add.f32 	%f134, %f132, %f133;
	mov.b32 	%r100, %f134;
	shfl.sync.bfly.b32	%r101|%p20, %r100, 2, 31, -1;
	mov.b32 	%f135, %r101;
	add.f32 	%f136, %f134, %f135;
	mov.b32 	%r102, %f136;
	shfl.sync.bfly.b32	%r103|%p21, %r102, 1, 31, -1;
	mov.b32 	%f137, %r103;
	add.f32 	%f138, %f136, %f137;
	div.rn.f32 	%f139, %f55, %f138;
	div.rn.f32 	%f140, %f67, %f138;
	div.rn.f32 	%f141, %f79, %f138;
	div.rn.f32 	%f142, %f91, %f138;
	div.rn.f32 	%f143, %f103, %f138;
	div.rn.f32 	%f144, %f115, %f138;
	div.rn.f32 	%f145, %f127, %f138;
	mad.lo.s64 	%rd72, %rd75, %rd21, %rd7;
	shl.b64 	%rd73, %rd72, 2;
	add.s64 	%rd74, %rd8, %rd73;
	st.global.f32 	[%rd74], %f139;
	st.global.f32 	[%rd74+128], %f140;
	st.global.f32 	[%rd74+256], %f141;
	st.global.f32 	[%rd74+384], %f142;
	st.global.f32 	[%rd74+512], %f143;
	st.global.f32 	[%rd74+640], %f144;
	st.global.f32 	[%rd74+768], %f145;
	add.s64 	%rd75, %rd75, %rd9;
	setp.lt.s64 	%p22, %rd75, %rd22;
	@%p22 bra 	$L__BB238_4;
$L__BB238_5:
	ret;

}
	// .globl	_Z15SoftmaxWarpImplI22BroadcastScaleMaskLoadIffbLm2EiE11DirectStoreIffEfLi1ELi7ELi32ELi1ELb1EL9Algorithm0EEvT_T0_ll
.visible .entry _Z15SoftmaxWarpImplI22BroadcastScaleMaskLoadIffbLm2EiE11DirectStoreIffEfLi1ELi7ELi32ELi1ELb1EL9Algorithm0EEvT_T0_ll(
	.param .align 8 .b8 _Z15SoftmaxWarpImplI22BroadcastScaleMaskLoadIffbLm2EiE11DirectStoreIffEfLi1ELi7ELi32ELi1ELb1EL9Algorithm0EEvT_T0_ll_param_0[88],
	.param .align 8 .b8 _Z15SoftmaxWarpImplI22BroadcastScaleMaskLoadIffbLm2EiE11DirectStoreIffEfLi1ELi7ELi32ELi1ELb1EL9Algorithm0EEvT_T0_ll_param_1[16],
	.param .u64 _Z15SoftmaxWarpImplI22BroadcastScaleMaskLoadIffbLm2EiE11DirectStoreIffEfLi1ELi7ELi32ELi1ELb1EL9Algorithm0EEvT_T0_ll_param_2,
	.param .u64 _Z15SoftmaxWarpImplI22BroadcastScaleMaskLoadIffbLm2EiE11DirectStoreIffEfLi1ELi7ELi32ELi1ELb1EL9Algorithm0EEvT_T0_ll_param_3
)
{
	.reg .pred 	%p<49>;
	.reg .b16 	%rs<8>;
	.reg .b32 	%r<111>;
	.reg .b32 	%f<181>;
	.reg .b64 	%rd<81>;

	ld.param.u64 	%rd26, [_Z15SoftmaxWarpImplI22BroadcastScaleMaskLoadIffbLm2EiE11DirectStoreIffEfLi1ELi7ELi32ELi1ELb1EL9Algorithm0EEvT_T0_ll_param_1+8];
	ld.param.u64 	%rd25, [_Z15SoftmaxWarpImplI22BroadcastScaleMaskLoadIffbLm2EiE11DirectStoreIffEfLi1ELi7ELi32ELi1ELb1EL9Algorithm0EEvT_T0_ll_param_1];
	ld.param.v2.f32 	{%f38, %f39}, [_Z15SoftmaxWarpImplI22BroadcastScaleMaskLoadIffbLm2EiE11DirectStoreIffEfLi1ELi7ELi32ELi1ELb1EL9Algorithm0EEvT_T0_ll_param_0+80];
	ld.param.u64 	%rd24, [_Z15SoftmaxWarpImplI22BroadcastScaleMaskLoadIffbLm2EiE11DirectStoreIffEfLi1ELi7ELi32ELi1ELb1EL9Algorithm0EEvT_T0_ll_param_0+72];
	ld.param.v2.u32 	{%r7, %r8}, [_Z15SoftmaxWarpImplI22BroadcastScaleMaskLoadIffbLm2EiE11DirectStoreIffEfLi1ELi7ELi32ELi1ELb1EL9Algorithm0EEvT_T0_ll_param_0+56];
	ld.param.v2.u32 	{%r5, %r6}, [_Z15SoftmaxWarpImplI22BroadcastScaleMaskLoadIffbLm2EiE11DirectStoreIffEfLi1ELi7ELi32ELi1ELb1EL9Algorithm0EEvT_T0_ll_param_0+40];
	ld.param.u64 	%rd20, [_Z15SoftmaxWarpImplI22BroadcastScaleMaskLoadIffbLm2EiE11DirectStoreIffEfLi1ELi7ELi32ELi1ELb1EL9Algorithm0EEvT_T0_ll_param_0+24];
	ld.param.u64 	%rd19, [_Z15SoftmaxWarpImplI22BroadcastScaleMaskLoadIffbLm2EiE11DirectStoreIffEfLi1ELi7ELi32ELi1ELb1EL9Algorithm0EEvT_T0_ll_param_0+16];
	ld.param.u64 	%rd18, [_Z15SoftmaxWarpImplI22BroadcastScaleMaskLoadIffbLm2EiE11DirectStoreIffEfLi1ELi7ELi32ELi1ELb1EL9Algorithm0EEvT_T0_ll_param_0+8];
	ld.param.u64 	%rd17, [_Z15SoftmaxWarpImplI22BroadcastScaleMaskLoadIffbLm2EiE11DirectStoreIffEfLi1ELi7ELi32ELi1ELb1EL9Algorithm0EEvT_T0_ll_param_0];
	ld.param.u64 	%rd27, [_Z15SoftmaxWarpImplI22BroadcastScaleMaskLoadIffbLm2EiE11DirectStoreIffEfLi1ELi7ELi32ELi1ELb1EL9Algorithm0EEvT_T0_ll_param_2];
	ld.param.u64 	%rd28, [_Z15SoftmaxWarpImplI22BroadcastScaleMaskLoadIffbLm2EiE11DirectStoreIffEfLi1ELi7ELi32ELi1ELb1EL9Algorithm0EEvT_T0_ll_param_3];
	cvta.to.global.u64 	%rd1, %rd17;
	cvta.to.global.u64 	%rd2, %rd18;
	setp.lt.s64 	%p1, %rd28, 225;
	@%p1 bra 	$L__BB239_2;
	mov.u64 	%rd29, $str;
	cvta.global.u64 	%rd30, %rd29;
	mov.u64 	%rd31, $str$1;
	cvta.global.u64 	%rd32, %rd31;
	mov.u64 	%rd33, __unnamed_235;
	cvta.global.u64 	%rd34, %rd33;
	{ // callseq 234, 0
	.param .b64 param0;
	st.param.b64 	[param0], %rd30;
	.param .b64 param1;
	st.param.b64 	[param1], %rd32;
	.param .b32 param2;
	st.param.b32 	[param2], 254;
	.param .b64 param3;
	st.param.b64 	[param3], %rd34;
	.param .b64 param4;
	st.param.b64 	[param4], 1;
	call.uni 
	__assertfail, 
	(
	param0, 
	param1, 
	param2, 
	param3, 
	param4
	);
	} // callseq 234
$L__BB239_2:
	mov.u32 	%r9, %ctaid.x;
	mov.u32 	%r10, %ntid.y;
	mov.u32 	%r11, %tid.y;
	mad.lo.s32 	%r12, %r9, %r10, %r11;
	mov.u32 	%r13, %nctaid.x;
	mul.lo.s32 	%r4, %r13, %r10;
	cvt.s64.s32 	%rd80, %r12;
	setp.le.s64 	%p2, %rd27, %rd80;
	@%p2 bra 	$L__BB239_33;
	mov.u32 	%r14, %tid.x;
	cvt.u64.u32 	%rd5, %r14;
	add.s32 	%r15, %r14, 32;
	cvt.u64.u32 	%rd6, %r15;
	add.s32 	%r16, %r14, 64;
	cvt.u64.u32 	%rd7, %r16;
	add.s32 	%r17, %r14, 96;
	cvt.u64.u32 	%rd8, %r17;
	add.s32 	%r18, %r14, 128;
	cvt.u64.u32 	%rd9, %r18;
	add.s32 	%r19, %r14, 160;
	cvt.u64.u32 	%rd10, %r19;
	add.s32 	%r20, %r14, 192;
	cvt.u64.u32 	%rd11, %r20;
	cvt.s64.s32 	%rd12, %r4;
$L__BB239_4:
	setp.le.s64 	%p3, %rd28, %rd5;
	mul.lo.s64 	%rd14, %rd24, %rd80;
	mov.f32 	%f167, 0fFF800000;
	mov.f32 	%f170, %f167;
	@%p3 bra 	$L__BB239_6;
	setp.eq.s64 	%p4, %rd20, 1;
	setp.eq.s64 	%p5, %rd19, 1;
	add.s64 	%rd35, %rd14, %rd5;
	cvt.u32.u64 	%r21, %rd35;
	div.s32 	%r22, %r21, %r5;
	mul.lo.s32 	%r23, %r22, %r5;
	sub.s32 	%r24, %r21, %r23;
	selp.b32 	%r25, 0, %r22, %p5;
	selp.b32 	%r26, 0, %r24, %p4;
	mul.lo.s32 	%r27, %r7, %r25;
	mad.lo.s32 	%r28, %r8, %r26, %r27;
	shl.b64 	%rd36, %rd35, 32;
	shr.s64 	%rd37, %rd36, 30;
	add.s64 	%rd38, %rd1, %rd37;
	ld.global.f32 	%f41, [%rd38];
	cvt.s64.s32 	%rd39, %r28;
	add.s64 	%rd40, %rd2, %rd39;
	ld.global.u8 	%rs1, [%rd40];
	setp.eq.s16 	%p6, %rs1, 0;
	mul.f32 	%f42, %f41, %f39;
	selp.f32 	%f167, %f38, %f42, %p6;
	max.f32 	%f170, %f167, 0fFF800000;
$L__BB239_6:
	setp.le.s64 	%p7, %rd28, %rd6;
	mov.f32 	%f169, 0fFF800000;
	@%p7 bra 	$L__BB239_8;
	setp.eq.s64 	%p8, %rd20, 1;
	setp.eq.s64 	%p9, %rd19, 1;
	add.s64 	%rd41, %rd14, %rd6;
	cvt.u32.u64 	%r29, %rd41;
	div.s32 	%r30, %r29, %r5;
	mul.lo.s32 	%r31, %r30, %r5;
	sub.s32 	%r32, %r29, %r31;
	selp.b32 	%r33, 0, %r30, %p9;
	selp.b32 	%r34, 0, %r32, %p8;
	mul.lo.s32 	%r35, %r7, %r33;
	mad.lo.s32 	%r36, %r8, %r34, %r35;
	shl.b64 	%rd42, %rd41, 32;
	shr.s64 	%rd43, %rd42, 30;
	add.s64 	%rd44, %rd1, %rd43;
	ld.global.f32 	%f44, [%rd44];
	cvt.s64.s32 	%rd45, %r36;
	add.s64 	%rd46, %rd2, %rd45;
	ld.global.u8 	%rs2, [%rd46];
	setp.eq.s16 	%p10, %rs2, 0;
	mul.f32 	%f45, %f44, %f39;
	selp.f32 	%f169, %f38, %f45, %p10;
	max.f32 	%f170, %f170, %f169;
$L__BB239_8:
	setp.le.s64 	%p11, %rd28, %rd7;
	mov.f32 	%f171, 0fFF800000;
	@%p11 bra 	$L__BB239_10;
	setp.eq.s64 	%p12, %rd20, 1;
	setp.eq.s64 	%p13, %rd19, 1;
	add.s64 	%rd47, %rd14, %rd7;
	cvt.u32.u64 	%r37, %rd47;
	div.s32 	%r38, %r37, %r5;
	mul.lo.s32 	%r39, %r38, %r5;
	sub.s32 	%r40, %r37, %r39;
	selp.b32 	%r41, 0, %r38, %p13;
	selp.b32 	%r42, 0, %r40, %p12;
	mul.lo.s32 	%r43, %r7, %r41;
	mad.lo.s32 	%r44, %r8, %r42, %r43;
	shl.b64 	%rd48, %rd47, 32;
	shr.s64 	%rd49, %rd48, 30;
	add.s64 	%rd50, %rd1, %rd49;
	ld.global.f32 	%f47, [%rd50];
	cvt.s64.s32 	%rd51, %r44;
	add.s64 	%rd52, %rd2, %rd51;
	ld.global.u8 	%rs3, [%rd52];
	setp.eq.s16 	%p14, %rs3, 0;
	mul.f32 	%f48, %f47, %f39;
	selp.f32 	%f171, %f38, %f48, %p14;
	max.f32 	%f170, %f170, %f171;
$L__BB239_10:
	setp.le.s64 	%p15, %rd28, %rd8;
	mov.f32 	%f173, 0fFF800000;
	@%p15 bra 	$L__BB239_12;
	setp.eq.s64 	%p16, %rd20, 1;
	setp.eq.s64 	%p17, %rd19, 1;
	add.s64 	%rd53, %rd14, %rd8;
	cvt.u32.u64 	%r45, %rd53;
	div.s32 	%r46, %r45, %r5;
	mul.lo.s32 	%r47, %r46, %r5;
	sub.s32 	%r48, %r45, %r47;
	selp.b32 	%r49, 0, %r46, %p17;
	selp.b32 	%r50, 0, %r48, %p16;
	mul.lo.s32 	%r51, %r7, %r49;
	mad.lo.s32 	%r52, %r8, %r50, %r51;
	shl.b64 	%rd54, %rd53, 32;
	shr.s64 	%rd55, %rd54, 30;
	add.s64 	%rd56, %rd1, %rd55;
	ld.global.f32 	%f50, [%rd56];
	cvt.s64.s32 	%rd57, %r52;
	add.s64 	%rd58, %rd2, %rd57;
	ld.global.u8 	%rs4, [%rd58];
	setp.eq.s16 	%p18, %rs4, 0;
	mul.f32 	%f51, %f50, %f39;
	selp.f32 	%f173, %f38, %f51, %p18;
	max.f32 	%f170, %f170, %f173;
$L__BB239_12:
	setp.le.s64 	%p19, %rd28, %rd9;
	mov.f32 	%f175, 0fFF800000;
	@%p19 bra 	$L__BB239_14;
	setp.eq.s64 	%p20, %rd20, 1;
	setp.eq.s64 	%p21, %rd19, 1;
	add.s64 	%rd59, %rd14, %rd9;
	cvt.u32.u64 	%r53, %rd59;
	div.s32 	%r54, %r53, %r5;
	mul.lo.s32 	%r55, %r54, %r5;
	sub.s32 	%r56, %r53, %r55;
	selp.b32 	%r57, 0, %r54, %p21;
	selp.b32 	%r58, 0, %r56, %p20;
	mul.lo.s32 	%r59, %r7, %r57;
	mad.lo.s32 	%r60, %r8, %r58, %r59;
	shl.b64 	%rd60, %rd59, 32;
	shr.s64 	%rd61, %rd60, 30;
	add.s64 	%rd62, %rd1, %rd61;
	ld.global.f32 	%f53, [%rd62];
	cvt.s64.s32 	%rd63, %r60;
	add.s64 	%rd64, %rd2, %rd63;
	ld.global.u8 	%rs5, [%rd64];
	setp.eq.s16 	%p22, %rs5, 0;
	mul.f32 	%f54, %f53, %f39;
	selp.f32 	%f175, %f38, %f54, %p22;
	max.f32 	%f170, %f170, %f175;
$L__BB239_14:
	setp.le.s64 	%p23, %rd28, %rd10;
	mov.f32 	%f177, 0fFF800000;
	@%p23 bra 	$L__BB239_16;
	setp.eq.s64 	%p24, %rd20, 1;
	setp.eq.s64 	%p25, %rd19, 1;
	add.s64 	%rd65, %rd14, %rd10;
	cvt.u32.u64 	%r61, %rd65;
	div.s32 	%r62, %r61, %r5;
	mul.lo.s32 	%r63, %r62, %r5;
	sub.s32 	%r64, %r61, %r63;
	selp.b32 	%r65, 0, %r62, %p25;
	selp.b32 	%r66, 0, %r64, %p24;
	mul.lo.s32 	%r67, %r7, %r65;
	mad.lo.s32 	%r68, %r8, %r66, %r67;
	shl.b64 	%rd66, %rd65, 32;
	shr.s64 	%rd67, %rd66, 30;
	add.s64 	%rd68, %rd1, %rd67;
	ld.global.f32 	%f56, [%rd68];
	cvt.s64.s32 	%rd69, %r68;
	add.s64 	%rd70, %rd2, %rd69;
	ld.global.u8 	%rs6, [%rd70];
	setp.eq.s16 	%p26, %rs6, 0;
	mul.f32 	%f57, %f56, %f39;
	selp.f32 	%f177, %f38, %f57, %p26;
	max.f32 	%f170, %f170, %f177;
$L__BB239_16:
	setp.le.s64 	%p27, %rd28, %rd11;
	mov.f32 	%f179, 0fFF800000;
	@%p27 bra 	$L__BB239_18;
	setp.eq.s64 	%p28, %rd20, 1;
	setp.eq.s64 	%p29, %rd19, 1;
	add.s64 	%rd71, %rd14, %rd11;
	cvt.u32.u64 	%r69, %rd71;
	div.s32 	%r70, %r69, %r5;
	mul.lo.s32 	%r71, %r70, %r5;
	sub.s32 	%r72, %r69, %r71;
	selp.b32 	%r73, 0, %r70, %p29;
	selp.b32 	%r74, 0, %r72, %p28;
	mul.lo.s32 	%r75, %r7, %r73;
	mad.lo.s32 	%r76, %r8, %r74, %r75;
	shl.b64 	%rd72, %rd71, 32;
	shr.s64 	%rd73, %rd72, 30;
	add.s64 	%rd74, %rd1, %rd73;
	ld.global.f32 	%f59, [%rd74];
	cvt.s64.s32 	%rd75, %r76;
	add.s64 	%rd76, %rd2, %rd75;
	ld.global.u8 	%rs7, [%rd76];
	setp.eq.s16 	%p30, %rs7, 0;
	mul.f32 	%f60, %f59, %f39;
	selp.f32 	%f179, %f38, %f60, %p30;
	max.f32 	%f170, %f170, %f179;
$L__BB239_18:
	setp.le.s64 	%p31, %rd28, %rd5;
	mov.b32 	%r77, %f170;
	shfl.sync.bfly.b32	%r78|%p32, %r77, 16, 31, -1;
	mov.b32 	%f61, %r78;
	max.f32 	%f62, %f170, %f61;
	mov.b32 	%r79, %f62;
	shfl.sync.bfly.b32	%r80|%p33, %r79, 8, 31, -1;
	mov.b32 	%f63, %r80;
	max.f32 	%f64, %f62, %f63;
	mov.b32 	%r81, %f64;
	shfl.sync.bfly.b32	%r82|%p34, %r81, 4, 31, -1;
	mov.b32 	%f65, %r82;
	max.f32 	%f66, %f64, %f65;
	mov.b32 	%r83, %f66;
	shfl.sync.bfly.b32	%r84|%p35, %r83, 2, 31, -1;
	mov.b32 	%f67, %r84;
	max.f32 	%f68, %f66, %f67;
	mov.b32 	%r85, %f68;
	shfl.sync.bfly.b32	%r86|%p36, %r85, 1, 31, -1;
	mov.b32 	%f69, %r86;
	max.f32 	%f70, %f68, %f69;
	sub.f32 	%f71, %f167, %f70;
	fma.rn.f32 	%f72, %f71, 0f3BBB989D, 0f3F000000;
	cvt.sat.f32.f32 	%f73, %f72;
	mov.f32 	%f74, 0f4B400001;
	mov.f32 	%f75, 0f437C0000;
	fma.rm.f32 	%f76, %f73, %f75, %f74;
	add.f32 	%f77, %f76, 0fCB40007F;
	neg.f32 	%f78, %f77;
	fma.rn.f32 	%f79, %f71, 0f3FB8AA3B, %f78;
	fma.rn.f32 	%f80, %f71, 0f32A57060, %f79;
	mov.b32 	%r87, %f76;
	shl.b32 	%r88, %r87, 23;
	mov.b32 	%f81, %r88;
	ex2.approx.ftz.f32 	%f82, %f80;
	mul.f32 	%f83, %f82, %f81;
	add.f32 	%f84, %f83, 0f00000000;
	sub.f32 	%f85, %f169, %f70;
	fma.rn.f32 	%f86, %f85, 0f3BBB989D, 0f3F000000;
	cvt.sat.f32.f32 	%f87, %f86;
	fma.rm.f32 	%f88, %f87, %f75, %f74;
	add.f32 	%f89, %f88, 0fCB40007F;
	neg.f32 	%f90, %f89;
	fma.rn.f32 	%f91, %f85, 0f3FB8AA3B, %f90;
	fma.rn.f32 	%f92, %f85, 0f32A57060, %f91;
	mov.b32 	%r89, %f88;
	shl.b32 	%r90, %r89, 23;
	mov.b32 	%f93, %r90;
	ex2.approx.ftz.f32 	%f94, %f92;
	mul.f32 	%f95, %f94, %f93;
	add.f32 	%f96, %f84, %f95;
	sub.f32 	%f97, %f171, %f70;
	fma.rn.f32 	%f98, %f97, 0f3BBB989D, 0f3F000000;
	cvt.sat.f32.f32 	%f99, %f98;
	fma.rm.f32 	%f100, %f99, %f75, %f74;
	add.f32 	%f101, %f100, 0fCB40007F;
	neg.f32 	%f102, %f101;
	fma.rn.f32 	%f103, %f97, 0f3FB8AA3B, %f102;
	fma.rn.f32 	%f104, %f97, 0f32A57060, %f103;
	mov.b32 	%r91, %f100;
	shl.b32 	%r92, %r91, 23;
	mov.b32 	%f105, %r92;
	ex2.approx.ftz.f32 	%f106, %f104;
	mul.f32 	%f107, %f106, %f105;
	add.f32 	%f108, %f96, %f107;
	sub.f32 	%f109, %f173, %f70;
	fma.rn.f32 	%f110, %f109, 0f3BBB989D, 0f3F000000;
	cvt.sat.f32.f32 	%f111, %f110;
	fma.rm.f32 	%f112, %f111, %f75, %f74;
	add.f32 	%f113, %f112, 0fCB40007F;
	neg.f32 	%f114, %f113;
	fma.rn.f32 	%f115, %f109, 0f3FB8AA3B, %f114;
	fma.rn.f32 	%f116, %f109, 0f32A57060, %f115;
	mov.b32 	%r93, %f112;
	shl.b32 	%r94, %r93, 23;
	mov.b32 	%f117, %r94;
	ex2.approx.ftz.f32 	%f118, %f116;
	mul.f32 	%f119, %f118, %f117;
	add.f32 	%f120, %f108, %f119;
	sub.f32 	%f121, %f175, %f70;
	fma.rn.f32 	%f122, %f121, 0f3BBB989D, 0f3F000000;
	cvt.sat.f32.f32 	%f123, %f122;
	fma.rm.f32 	%f124, %f123, %f75, %f74;
	add.f32 	%f125, %f124, 0fCB40007F;
	neg.f32 	%f126, %f125;
	fma.rn.f32 	%f127, %f121, 0f3FB8AA3B, %f126;
	fma.rn.f32 	%f128, %f121, 0f32A57060, %f127;
	mov.b32 	%r95, %f124;
	shl.b32 	%r96, %r95, 23;
	mov.b32 	%f129, %r96;
	ex2.approx.ftz.f32 	%f130, %f128;
	mul.f32 	%f131, %f130, %f129;
	add.f32 	%f132, %f120, %f131;
	sub.f32 	%f133, %f177, %f70;
	fma.rn.f32 	%f134, %f133, 0f3BBB989D, 0f3F000000;
	cvt.sat.f32.f32 	%f135, %f134;
	fma.rm.f32 	%f136, %f135, %f75, %f74;
	add.f32 	%f137, %f136, 0fCB40007F;
	neg.f32 	%f138, %f137;
	fma.rn.f32 	%f139, %f133, 0f3FB8AA3B, %f138;
	fma.rn.f32 	%f140, %f133, 0f32A57060, %f139;
	mov.b32 	%r97, %f136;
	shl.b32 	%r98, %r97, 23;
	mov.b32 	%f141, %r98;
	ex2.approx.ftz.f32 	%f142, %f140;
	mul.f32 	%f143, %f142, %f141;
	add.f32 	%f144, %f132, %f143;
	sub.f32 	%f145, %f179, %f70;
	fma.rn.f32 	%f146, %f145, 0f3BBB989D, 0f3F000000;
	cvt.sat.f32.f32 	%f147, %f146;
	fma.rm.f32 	%f148, %f147, %f75, %f74;
	add.f32 	%f149, %f148, 0fCB40007F;
	neg.f32 	%f150, %f149;
	fma.rn.f32 	%f151, %f145, 0f3FB8AA3B, %f150;
	fma.rn.f32 	%f152, %f145, 0f32A57060, %f151;
	mov.b32 	%r99, %f148;
	shl.b32 	%r100, %r99, 23;
	mov.b32 	%f153, %r100;
	ex2.approx.ftz.f32 	%f154, %f152;
	mul.f32 	%f155, %f154, %f153;
	add.f32 	%f156, %f144, %f155;
	mov.b32 	%r101, %f156;
	shfl.sync.bfly.b32	%r102|%p37, %r101, 16, 31, -1;
	mov.b32 	%f157, %r102;
	add.f32 	%f158, %f156, %f157;
	mov.b32 	%r103, %f158;
	shfl.sync.bfly.b32	%r104|%p38, %r103, 8, 31, -1;
	mov.b32 	%f159, %r104;
	add.f32 	%f160, %f158, %f159;
	mov.b32 	%r105, %f160;
	shfl.sync.bfly.b32	%r106|%p39, %r105, 4, 31, -1;
	mov.b32 	%f161, %r106;
	add.f32 	%f162, %f160, %f161;
	mov.b32 	%r107, %f162;
	shfl.sync.bfly.b32	%r108|%p40, %r107, 2, 31, -1;
	mov.b32 	%f163, %r108;
	add.f32 	%f164, %f162, %f163;
	mov.b32 	%r109, %f164;
	shfl.sync.bfly.b32	%r110|%p41, %r109, 1, 31, -1;
	mov.b32 	%f165, %r110;
	add.f32 	%f166, %f164, %f165;
	div.rn.f32 	%f31, %f83, %f166;
	div.rn.f32 	%f32, %f95, %f166;
	div.rn.f32 	%f33, %f107, %f166;
	div.rn.f32 	%f34, %f119, %f166;
	div.rn.f32 	%f35, %f131, %f166;
	div.rn.f32 	%f36, %f143, %f166;
	div.rn.f32 	%f37, %f155, %f166;
	mad.lo.s64 	%rd77, %rd80, %rd26, %rd5;
	cvta.to.global.u64 	%rd78, %rd25;
	shl.b64 	%rd79, %rd77, 2;
	add.s64 	%rd15, %rd78, %rd79;
	@%p31 bra 	$L__BB239_20;
	st.global.f32 	[%rd15], %f31;
$L__BB239_20:
	setp.le.s64 	%p42, %rd28, %rd6;
	@%p42 bra 	$L__BB239_22;
	st.global.f32 	[%rd15+128], %f32;
$L__BB239_22:
	setp.le.s64 	%p43, %rd28, %rd7;
	@%p43 bra 	$L__BB239_24;
	st.global.f32 	[%rd15+256], %f33;
$L__BB239_24:
	setp.le.s64 	%p44, %rd28, %rd8;
	@%p44 bra 	$L__BB239_26;
	st.global.f32 	[%rd15+384], %f34;
$L__BB239_26:
	setp.le.s64 	%p45, %rd28, %rd9;
	@%p45 bra 	$L__BB239_28;
	st.global.f32 	[%rd15+512], %f35;
$L__BB239_28:
	setp.le.s64 	%p46, %rd28, %rd10;
	@%p46 bra 	$L__BB239_30;
	st.global.f32 	[%rd15+640], %f36;
$L__BB239_30:
	setp.le.s64 	%p47, %rd28, %rd11;
	@%p47 bra 	$L__BB239_32;
	st.global.f32 	[%rd15+768], %f37;
$L__BB239_32:
	add.s64 	%rd80, %rd80, %rd12;
	setp.lt.s64 	%p48, %rd80, %rd27;
	@%p48 bra 	$L__BB239_4;
$L__BB239_33:
	ret;

}
	// .globl	_Z15SoftmaxWarpImplI22BroadcastScaleMaskLoadIffbLm2EiE11DirectStoreIffEfLi1ELi8ELi32ELi1ELb0EL9Algorithm0EEvT_T0_ll
.visible .entry _Z15SoftmaxWarpImplI22BroadcastScaleMaskLoadIffbLm2EiE11DirectStoreIffEfLi1ELi8ELi32ELi1ELb0EL9Algorithm0EEvT_T0_ll(
	.param .align 8 .b8 _Z15SoftmaxWarpImplI22BroadcastScaleMaskLoadIffbLm2EiE11DirectStoreIffEfLi1ELi8ELi32ELi1ELb0EL9Algorithm0EEvT_T0_ll_param_0[88],
	.param .align 8 .b8 _Z15SoftmaxWarpImplI22BroadcastScaleMaskLoadIffbLm2EiE11DirectStoreIffEfLi1ELi8ELi32ELi1ELb0EL9Algorithm0EEvT_T0_ll_param_1[16],
	.param .u64 _Z15SoftmaxWarpImplI22BroadcastScaleMaskLoadIffbLm2EiE11DirectStoreIffEfLi1ELi8ELi32ELi1ELb0EL9Algorithm0EEvT_T0_ll_param_2,
	.param .u64 _Z15SoftmaxWarpImplI22BroadcastScaleMaskLoadIffbLm2EiE11DirectStoreIffEfLi1ELi8ELi32ELi1ELb0EL9Algorithm0EEvT_T0_ll_param_3
)
{
	.reg .pred 	%p<24>;
	.reg .b16 	%rs<9>;
	.reg .b32 	%r<115>;
	.reg .b32 	%f<163>;
	.reg .b64 	%rd<83>;

	ld.param.v2.f32 	{%f3, %f4}, [_Z15SoftmaxWarpImplI22BroadcastScaleMaskLoadIffbLm2EiE11DirectStoreIffEfLi1ELi8ELi32ELi1ELb0EL9Algorithm0EEvT_T0_ll_param_0+80];
	ld.param.u64 	%rd22, [_Z15SoftmaxWarpImplI22BroadcastScaleMaskLoadIffbLm2EiE11DirectStoreIffEfLi1ELi8ELi32ELi1ELb0EL9Algorithm0EEvT_T0_ll_param_0+72];
	ld.param.v2.u32 	{%r7, %r8}, [_Z15SoftmaxWarpImplI22BroadcastScaleMaskLoadIffbLm2EiE11DirectStoreIffEfLi1ELi8ELi32ELi1ELb0EL9Algorithm0EEvT_T0_ll_param_0+56];
	ld.param.v2.u32 	{%r5, %r6}, [_Z15SoftmaxWarpImplI22BroadcastScaleMaskLoadIffbLm2EiE11DirectStoreIffEfLi1ELi8ELi32ELi1ELb0EL9Algorithm0EEvT_T0_ll_param_0+40];
	ld.param.u64 	%rd18, [_Z15SoftmaxWarpImplI22BroadcastScaleMaskLoadIffbLm2EiE11DirectStoreIffEfLi1ELi8ELi32ELi1ELb0EL9Algorithm0EEvT_T0_ll_param_0+24];
	ld.param.u64 	%rd17, [_Z15SoftmaxWarpImplI22BroadcastScaleMaskLoadIffbLm2EiE11DirectStoreIffEfLi1ELi8ELi32ELi1ELb0EL9Algorithm0EEvT_T0_ll_param_0+16];
	ld.param.u64 	%rd16, [_Z15SoftmaxWarpImplI22BroadcastScaleMaskLoadIffbLm2EiE11DirectStoreIffEfLi1ELi8ELi32ELi1ELb0EL9Algorithm0EEvT_T0_ll_param_0+8];
	ld.param.u64 	%rd15, [_Z15SoftmaxWarpImplI22BroadcastScaleMaskLoadIffbLm2EiE11DirectStoreIffEfLi1ELi8ELi32ELi1ELb0EL9Algorithm0EEvT_T0_ll_param_0];
	ld.param.u64 	%rd5, [_Z15SoftmaxWarpImplI22BroadcastScaleMaskLoadIffbLm2EiE11DirectStoreIffEfLi1ELi8ELi32ELi1ELb0EL9Algorithm0EEvT_T0_ll_param_1];
	ld.param.u64 	%rd6, [_Z15SoftmaxWarpImplI22BroadcastScaleMaskLoadIffbLm2EiE11DirectStoreIffEfLi1ELi8ELi32ELi1ELb0EL9Algorithm0EEvT_T0_ll_param_1+8];
	ld.param.u64 	%rd23, [_Z15SoftmaxWarpImplI22BroadcastScaleMaskLoadIffbLm2EiE11DirectStoreIffEfLi1ELi8ELi32ELi1ELb0EL9Algorithm0EEvT_T0_ll_param_2];
	ld.param.u64 	%rd24, [_Z15SoftmaxWarpImplI22BroadcastScaleMaskLoadIffbLm2EiE11DirectStoreIffEfLi1ELi8ELi32ELi1ELb0EL9Algorithm0EEvT_T0_ll_param_3];
	setp.lt.s64 	%p1, %rd24, 257;
	@%p1 bra 	$L__BB240_2;
	mov.u64 	%rd25, $str;
	cvta.global.u64 	%rd26, %rd25;
	mov.u64 	%rd27, $str$1;
	cvta.global.u64 	%rd28, %rd27;
	mov.u64 	%rd29, __unnamed_236;
	cvta.global.u64 	%rd30, %rd29;
	{ // callseq 235, 0
	.param .b64 param0;
	st.param.b64 	[param0], %rd26;
	.param .b64 param1;
	st.param.b64 	[param1], %rd28;
	.param .b32 param2;
	st.param.b32 	[param2], 254;
	.param .b64 param3;
	st.param.b64 	[param3], %rd30;
	.param .b64 param4;
	st.param.b64 	[param4], 1;
	call.uni 
	__assertfail, 
	(
	param0, 
	param1, 
	param2, 
	param3, 
	param4
	);
	} // callseq 235
$L__BB240_2:
	mov.u32 	%r9, %ctaid.x;
	mov.u32 	%r10, %ntid.y;
	mov.u32 	%r11, %tid.y;
	mad.lo.s32 	%r12, %r9, %r10, %r11;
	mov.u32 	%r13, %nctaid.x;
	mul.lo.s32 	%r4, %r13, %r10;
	cvt.s64.s32 	%rd82, %r12;
	setp.le.s64 	%p2, %rd23, %rd82;
	@%p2 bra 	$L__BB240_5;
	cvta.to.global.u64 	%rd8, %rd15;
	cvta.to.global.u64 	%rd9, %rd16;
	mov.u32 	%r14, %tid.x;
	cvt.u64.u32 	%rd10, %r14;
	cvta.to.global.u64 	%rd11, %rd5;
	cvt.s64.s32 	%rd12, %r4;
$L__BB240_4:
	setp.eq.s64 	%p3, %rd18, 1;
	setp.eq.s64 	%p4, %rd17, 1;
	mad.lo.s64 	%rd31, %rd22, %rd82, %rd10;
	cvt.u32.u64 	%r15, %rd31;
	div.s32 	%r16, %r15, %r5;
	mul.lo.s32 	%r17, %r16, %r5;
	sub.s32 	%r18, %r15, %r17;
	selp.b32 	%r19, 0, %r16, %p4;
	selp.b32 	%r20, 0, %r18, %p3;
	mul.lo.s32 	%r21, %r7, %r19;
	mad.lo.s32 	%r22, %r8, %r20, %r21;
	shl.b64 	%rd32, %rd31, 32;
	shr.s64 	%rd33, %rd32, 30;
	add.s64 	%rd34, %rd8, %rd33;
	ld.global.f32 	%f5, [%rd34];
	cvt.s64.s32 	%rd35, %r22;
	add.s64 	%rd36, %rd9, %rd35;
	ld.global.u8 	%rs1, [%rd36];
	setp.eq.s16 	%p5, %rs1, 0;
	mul.f32 	%f6, %f5, %f4;
	selp.f32 	%f7, %f3, %f6, %p5;
	max.f32 	%f8, %f7, 0fFF800000;
	add.s64 	%rd37, %rd31, 32;
	cvt.u32.u64 	%r23, %rd37;
	div.s32 	%r24, %r23, %r5;
	mul.lo.s32 	%r25, %r24, %r5;
	sub.s32 	%r26, %r23, %r25;
	selp.b32 	%r27, 0, %r24, %p4;
	selp.b32 	%r28, 0, %r26, %p3;
	mul.lo.s32 	%r29, %r7, %r27;
	mad.lo.s32 	%r30, %r8, %r28, %r29;
	shl.b64 	%rd38, %rd37, 32;
	shr.s64 	%rd39, %rd38, 30;
	add.s64 	%rd40, %rd8, %rd39;
	ld.global.f32 	%f9, [%rd40];
	cvt.s64.s32 	%rd41, %r30;
	add.s64 	%rd42, %rd9, %rd41;
	ld.global.u8 	%rs2, [%rd42];
	setp.eq.s16 	%p6, %rs2, 0;
	mul.f32 	%f10, %f9, %f4;
	selp.f32 	%f11, %f3, %f10, %p6;
	max.f32 	%f12, %f8, %f11;
	add.s64 	%rd43, %rd31, 64;
	cvt.u32.u64 	%r31, %rd43;
	div.s32 	%r32, %r31, %r5;
	mul.lo.s32 	%r33, %r32, %r5;
	sub.s32 	%r34, %r31, %r33;
	selp.b32 	%r35, 0, %r32, %p4;
	selp.b32 	%r36, 0, %r34, %p3;
	mul.lo.s32 	%r37, %r7, %r35;
	mad.lo.s32 	%r38, %r8, %r36, %r37;
	shl.b64 	%rd44, %rd43, 32;
	shr.s64 	%rd45, %rd44, 30;
	add.s64 	%rd46, %rd8, %rd45;
	ld.global.f32 	%f13, [%rd46];
	cvt.s64.s32 	%rd47, %r38;
	add.s64 	%rd48, %rd9, %rd47;
	ld.global.u8 	%rs3, [%rd48];
	setp.eq.s16 	%p7, %rs3, 0;
	mul.f32 	%f14, %f13, %f4;
	selp.f32 	%f15, %f3, %f14, %p7;
	max.f32 	%f16, %f12, %f15;
	add.s64 	%rd49, %rd31, 96;
	cvt.u32.u64 	%r39, %rd49;
	div.s32 	%r40, %r39, %r5;
	mul.lo.s32 	%r41, %r40, %r5;
	sub.s32 	%r42, %r39, %r41;
	selp.b32 	%r43, 0, %r40, %p4;
	selp.b32 	%r44, 0, %r42, %p3;
	mul.lo.s32 	%r45, %r7, %r43;
	mad.lo.s32 	%r46, %r8, %r44, %r45;
	shl.b64 	%rd50, %rd49, 32;
	shr.s64 	%rd51, %rd50, 30;
	add.s64 	%rd52, %rd8, %rd51;
	ld.global.f32 	%f17, [%rd52];
	cvt.s64.s32 	%rd53, %r46;
	add.s64 	%rd54, %rd9, %rd53;
	ld.global.u8 	%rs4, [%rd54];
	setp.eq.s16 	%p8, %rs4, 0;
	mul.f32 	%f18, %f17, %f4;
	selp.f32 	%f19, %f3, %f18, %p8;
	max.f32 	%f20, %f16, %f19;
	add.s64 	%rd55, %rd31, 128;
	cvt.u32.u64 	%r47, %rd55;
	div.s32 	%r48, %r47, %r5;
	mul.lo.s32 	%r49, %r48, %r5;
	sub.s32 	%r50, %r47, %r49;
	selp.b32 	%r51, 0, %r48, %p4;
	selp.b32 	%r52, 0, %r50, %p3;
	mul.lo.s32 	%r53, %r7, %r51;
	mad.lo.s32 	%r54, %r8, %r52, %r53;
	shl.b64 	%rd56, %rd55, 32;
	shr.s64 	%rd57, %rd56, 30;
	add.s64 	%rd58, %rd8, %rd57;
	ld.global.f32 	%f21, [%rd58];
	cvt.s64.s32 	%rd59, %r54;
	add.s64 	%rd60, %rd9, %rd59;
	ld.global.u8 	%rs5, [%rd60];
	setp.eq.s16 	%p9, %rs5, 0;
	mul.f32 	%f22, %f21, %f4;
	selp.f32 	%f23, %f3, %f22, %p9;
	max.f32 	%f24, %f20, %f23;
	add.s64 	%rd61, %rd31, 160;
	cvt.u32.u64 	%r55, %rd61;
	div.s32 	%r56, %r55, %r5;
	mul.lo.s32 	%r57, %r56, %r5;
	sub.s32 	%r58, %r55, %r57;
	selp.b32 	%r59, 0, %r56, %p4;
	selp.b32 	%r60, 0, %r58, %p3;
	mul.lo.s32 	%r61, %r7, %r59;
	mad.lo.s32 	%r62, %r8, %r60, %r61;
	shl.b64 	%rd62, %rd61, 32;
	shr.s64 	%rd63, %rd62, 30;
	add.s64 	%rd64, %rd8, %rd63;
	ld.global.f32 	%f25, [%rd64];
	cvt.s64.s32 	%rd65, %r62;
	add.s64 	%rd66, %rd9, %rd65;
	ld.global.u8 	%rs6, [%rd66];
	setp.eq.s16 	%p10, %rs6, 0;
	mul.f32 	%f26, %f25, %f4;
	selp.f32 	%f27, %f3, %f26, %p10;
	max.f32 	%f28, %f24, %f27;
	add.s64 	%rd67, %rd31, 192;
	cvt.u32.u64 	%r63, %rd67;
	div.s32 	%r64, %r63, %r5;
	mul.lo.s32 	%r65, %r64, %r5;
	sub.s32 	%r66, %r63, %r65;
	selp.b32 	%r67, 0, %r64, %p4;
	selp.b32 	%r68, 0, %r66, %p3;
	mul.lo.s32 	%r69, %r7, %r67;
	mad.lo.s32 	%r70, %r8, %r68, %r69;
	shl.b64 	%rd68, %rd67, 32;
	shr.s64 	%rd69, %rd68, 30;
	add.s64 	%rd70, %rd8, %rd69;
	ld.global.f32 	%f29, [%rd70];
	cvt.s64.s32 	%rd71, %r70;
	add.s64 	%rd72, %rd9, %rd71;
	ld.global.u8 	%rs7, [%rd72];
	setp.eq.s16 	%p11, %rs7, 0;
	mul.f32 	%f30, %f29, %f4;
	selp.f32 	%f31, %f3, %f30, %p11;
	max.f32 	%f32, %f28, %f31;
	add.s64 	%rd73, %rd31, 224;
	cvt.u32.u64 	%r71, %rd73;
	div.s32 	%r72, %r71, %r5;
	mul.lo.s32 	%r73, %r72, %r5;
	sub.s32 	%r74, %r71, %r73;
	selp.b32 	%r75, 0, %r72, %p4;
	selp.b32 	%r76, 0, %r74, %p3;
	mul.lo.s32 	%r77, %r7, %r75;
	mad.lo.s32 	%r78, %r8, %r76, %r77;
	shl.b64 	%rd74, %rd73, 32;
	shr.s64 	%rd75, %rd74, 30;
	add.s64 	%rd76, %rd8, %rd75;
	ld.global.f32 	%f33, [%rd76];
	cvt.s64.s32 	%rd77, %r78;
	add.s64 	%rd78, %rd9, %rd77;
	ld.global.u8 	%rs8, [%rd78];
	setp.eq.s16 	%p12, %rs8, 0;
	mul.f32 	%f34, %f33, %f4;
	selp.f32 	%f35, %f3, %f34, %p12;
	max.f32 	%f36, %f32, %f35;
	mov.b32 	%r79, %f36;
	shfl.sync.bfly.b32	%r80|%p13, %r79, 16, 31, -1;
	mov.b32 	%f37, %r80;
	max.f32 	%f38, %f36, %f37;
	mov.b32 	%r81, %f38;
	shfl.sync.bfly.b32	%r82|%p14, %r81, 8, 31, -1;
	mov.b32 	%f39, %r82;
	max.f32 	%f40, %f38, %f39;
	mov.b32 	%r83, %f40;
	shfl.sync.bfly.b32	%r84|%p15, %r83, 4, 31, -1;
	mov.b32 	%f41, %r84;
	max.f32 	%f42, %f40, %f41;
	mov.b32 	%r85, %f42;
	shfl.sync.bfly.b32	%r86|%p16, %r85, 2, 31, -1;
	mov.b32 	%f43, %r86;
	max.f32 	%f44, %f42, %f43;
	mov.b32 	%r87, %f44;
	shfl.sync.bfly.b32	%r88|%p17, %r87, 1, 31, -1;
	mov.b32 	%f45, %r88;
	max.f32 	%f46, %f44, %f45;
	sub.f32 	%f47, %f7, %f46;
	fma.rn.f32 	%f48, %f47, 0f3BBB989D, 0f3F000000;
	cvt.sat.f32.f32 	%f49, %f48;
	mov.f32 	%f50, 0f4B400001;
	mov.f32 	%f51, 0f437C0000;
	fma.rm.f32 	%f52, %f49, %f51, %f50;
	add.f32 	%f53, %f52, 0fCB40007F;
	neg.f32 	%f54, %f53;
	fma.rn.f32 	%f55, %f47, 0f3FB8AA3B, %f54;
	fma.rn.f32 	%f56, %f47, 0f32A57060, %f55;
	mov.b32 	%r89, %f52;
	shl.b32 	%r90, %r89, 23;
	mov.b32 	%f57, %r90;
	ex2.approx.ftz.f32 	%f58, %f56;
	mul.f32 	%f59, %f58, %f57;
	add.f32 	%f60, %f59, 0f00000000;
	sub.f32 	%f61, %f11, %f46;
	fma.rn.f32 	%f62, %f61, 0f3BBB989D, 0f3F000000;
	cvt.sat.f32.f32 	%f63, %f62;
	fma.rm.f32 	%f64, %f63, %f51, %f50;
	add.f32 	%f65, %f64, 0fCB40007F;
	neg.f32 	%f66, %f65;
	fma.rn.f32 	%f67, %f61, 0f3FB8AA3B, %f66;
	fma.rn.f32 	%f68, %f61, 0f32A57060, %f67;
	mov.b32 	%r91, %f64;
	shl.b32 	%r92, %r91, 23;
	mov.b32 	%f69, %r92;
	ex2.approx.ftz.f32 	%f70, %f68;
	mul.f32 	%f71, %f70, %f69;
	add.f32 	%f72, %f60, %f71;
	sub.f32 	%f73, %f15, %f46;
	fma.rn.f32 	%f74, %f73, 0f3BBB989D, 0f3F000000;
	cvt.sat.f32.f32 	%f75, %f74;
	fma.rm.f32 	%f76, %f75, %f51, %f50;
	add.f32 	%f77, %f76, 0fCB40007F;
	neg.f32 	%f78, %f77;
	fma.rn.f32 	%f79, %f73, 0f3FB8AA3B, %f78;
	fma.rn.f32 	%f80, %f73, 0f32A57060, %f79;
	mov.b32 	%r93, %f76;
	shl.b32 	%r94, %r93, 23;
	mov.b32 	%f81, %r94;
	ex2.approx.ftz.f32 	%f82, %f80;
	mul.f32 	%f83, %f82, %f81;
	add.f32 	%f84, %f72, %f83;
	sub.f32 	%f85, %f19, %f46;
	fma.rn.f32 	%f86, %f85, 0f3BBB989D, 0f3F000000;
	cvt.sat.f32.f32 	%f87, %f86;
	fma.rm.f32 	%f88, %f87, %f51, %f50;
	add.f32 	%f89, %f88, 0fCB40007F;
	neg.f32 	%f90, %f89;
	fma.rn.f32 	%f91, %f85, 0f3FB8AA3B, %f90;
	fma.rn.f32 	%f92, %f85, 0f32A57060, %f91;
	mov.b32 	%r95, %f88;
	shl.b32 	%r96, %r95, 23;
	mov.b32 	%f93, %r96;
	ex2.approx.ftz.f32 	%f94, %f92;
	mul.f32 	%f95, %f94, %f93;
	add.f32 	%f96, %f84, %f95;
	sub.f32 	%f97, %f23, %f46;
	fma.rn.f32 	%f98, %f97, 0f3BBB989D, 0f3F000000;
	cvt.sat.f32.f32 	%f99, %f98;
	fma.rm.f32 	%f100, %f99, %f51, %f50;
	add.f32 	%f101, %f100, 0fCB40007F;
	neg.f32 	%f102, %f101;
	fma.rn.f32 	%f103, %f97, 0f3FB8AA3B, %f102;
	fma.rn.f32 	%f104, %f97, 0f32A57060, %f103;
	mov.b32 	%r97, %f100;
	shl.b32 	%r98, %r97, 23;
	mov.b32 	%f105, %r98;
	ex2.approx.ftz.f32 	%f106, %f104;
	mul.f32 	%f107, %f106, %f105;
	add.f32 	%f108, %f96, %f107;
	sub.f32 	%f109, %f27, %f46;
	fma.rn.f32 	%f110, %f109, 0f3BBB989D, 0f3F000000;
	cvt.sat.f32.f32 	%f111, %f110;
	fma.rm.f32 	%f112, %f111, %f51, %f50;
	add.f32 	%f113, %f112, 0fCB40007F;
	neg.f32 	%f114, %f113;
	fma.rn.f32 	%f115, %f109, 0f3FB8AA3B, %f114;
	fma.rn.f32 	%f116, %f109, 0f32A57060, %f115;
	mov.b32 	%r99, %f112;
	shl.b32 	%r100, %r99, 23;
	mov.b32 	%f117, %r100;
	ex2.approx.ftz.f32 	%f118, %f116;
	mul.f32 	%f119, %f118, %f117;
	add.f32 	%f120, %f108, %f119;
	sub.f32 	%f121, %f31, %f46;
	fma.rn.f32 	%f122, %f121, 0f3BBB989D, 0f3F000000;
	cvt.sat.f32.f32 	%f123, %f122;
	fma.rm.f32 	%f124, %f123, %f51, %f50;
	add.f32 	%f125, %f124, 0fCB40007F;
	neg.f32 	%f126, %f125;
	fma.rn.f32 	%f127, %f121, 0f3FB8AA3B, %f126;
	fma.rn.f32 	%f128, %f121, 0f32A57060, %f127;
	mov.b32 	%r101, %f124;
	shl.b32 	%r102, %r101, 23;
	mov.b32 	%f129, %r102;
	ex2.approx.ftz.f32 	%f130, %f128;
	mul.f32 	%f131, %f130, %f129;
	add.f32 	%f132, %f120, %f131;
	sub.f32 	%f133, %f35, %f46;
	fma.rn.f32 	%f134, %f133, 0f3BBB989D, 0f3F000000;
	cvt.sat.f32.f32 	%f135, %f134;
	fma.rm.f32 	%f136, %f135, %f51, %f50;
	add.f32 	%f137, %f136, 0fCB40007F;
	neg.f32 	%f138, %f137;
	fma.rn.f32 	%f139, %f133, 0f3FB8AA3B, %f138;
	fma.rn.f32 	%f140, %f133, 0f32A57060, %f139;
	mov.b32 	%r103, %f136;
	shl.b32 	%r104, %r103, 23;
	mov.b32 	%f141, %r104;
	ex2.approx.ftz.f32 	%f142, %f140;
	mul.f32 	%f143, %f142, %f141;
	add.f32 	%f144, %f132, %f143;
	mov.b32 	%r105, %f144;
	shfl.sync.bfly.b32	%r106|%p18, %r105, 16, 31, -1;
	mov.b32 	%f145, %r106;
	add.f32 	%f146, %f144, %f145;
	mov.b32 	%r107, %f146;
	shfl.sync.bfly.b32	%r108|%p19, %r107, 8, 31, -1;
	mov.b32 	%f147, %r108;
	add.f32 	%f148, %f146, %f147;
	mov.b32 	%r109, %f148;
	shfl.sync.bfly.b32	%r110|%p20, %r109, 4, 31, -1;
	mov.b32 	%f149, %r110;
	add.f32 	%f150, %f148, %f149;
	mov.b32 	%r111, %f150;
	shfl.sync.bfly.b32	%r112|%p21, %r111, 2, 31, -1;
	mov.b32 	%f151, %r112;
	add.f32 	%f152, %f150, %f151;
	mov.b32 	%r113, %f152;
	shfl.sync.bfly.b32	%r114|%p22, %r113, 1, 31, -1;
	mov.b32 	%f153, %r114;
	add.f32 	%f154, %f152, %f153;
	div.rn.f32 	%f155, %f59, %f154;
	div.rn.f32 	%f156, %f71, %f154;
	div.rn.f32 	%f157, %f83, %f154;
	div.rn.f32 	%f158, %f95, %f154;
	div.rn.f32 	%f159, %f107, %f154;
	div.rn.f32 	%f160, %f119, %f154;
	div.rn.f32 	%f161, %f131, %f154;
	div.rn.f32 	%f162, %f143, %f154;
	mad.lo.s64 	%rd79, %rd82, %rd6, %rd10;
	shl.b64 	%rd80, %rd79, 2;
	add.s64 	%rd81, %rd11, %rd80;
	st.global.f32 	[%rd81], %f155;
	st.global.f32 	[%rd81+128], %f156;
	st.global.f32 	[%rd81+256], %f157;
	st.global.f32 	[%rd81+384], %f158;
	st.global.f32 	[%rd81+512], %f159;
	st.global.f32 	[%rd81+640], %f160;
	st.global.f32 	[%rd81+768], %f161;
	st.global.f32 	[%rd81+896], %f162;
	add.s64 	%rd82, %rd82, %rd12;
	setp.lt.s64 	%p23, %rd82, %rd23;
	@%p23 bra 	$L__BB240_4;
$L__BB240_5:
	ret;

}
	// .globl	_Z15SoftmaxWarpImplI22BroadcastScaleMaskLoadIffbLm2EiE11DirectStoreIffEfLi1ELi8ELi32ELi1ELb1EL9Algorithm0EEvT_T0_ll
.visible .entry _Z15SoftmaxWarpImplI22BroadcastScaleMaskLoadIffbLm2EiE11DirectStoreIffEfLi1ELi8ELi32ELi1ELb1EL9Algorithm0EEvT_T0_ll(
	.param .align 8 .b8 _Z15SoftmaxWarpImplI22BroadcastScaleMaskLoadIffbLm2EiE11DirectStoreIffEfLi1ELi8ELi32ELi1ELb1EL9Algorithm0EEvT_T0_ll_param_0[88],
	.param .align 8 .b8 _Z15SoftmaxWarpImplI22BroadcastScaleMaskLoadIffbLm2EiE11DirectStoreIffEfLi1ELi8ELi32ELi1ELb1EL9Algorithm0EEvT_T0_ll_param_1[16],
	.param .u64 _Z15SoftmaxWarpImplI22BroadcastScaleMaskLoadIffbLm2EiE11DirectStoreIffEfLi1ELi8ELi32ELi1ELb1EL9Algorithm0EEvT_T0_ll_param_2,
	.param .u64 _Z15SoftmaxWarpImplI22BroadcastScaleMaskLoadIffbLm2EiE11DirectStoreIffEfLi1ELi8ELi32ELi1ELb1EL9Algorithm0EEvT_T0_ll_param_3
)
{
	.reg .pred 	%p<54>;
	.reg .b16 	%rs<9>;
	.reg .b32 	%r<122>;
	.reg .b32 	%f<203>;
	.reg .b64 	%rd<90>;

	ld.param.u64 	%rd27, [_Z15SoftmaxWarpImplI22BroadcastScaleMaskLoadIffbLm2EiE11DirectStoreIffEfLi1ELi8ELi32ELi1ELb1EL9Algorithm0EEvT_T0_ll_param_1+8];
	ld.param.u64 	%rd26, [_Z15SoftmaxWarpImplI22BroadcastScaleMaskLoadIffbLm2EiE11DirectStoreIffEfLi1ELi8ELi32ELi1ELb1EL9Algorithm0EEvT_T0_ll_param_1];
	ld.param.v2.f32 	{%f43, %f44}, [_Z15SoftmaxWarpImplI22BroadcastScaleMaskLoadIffbLm2EiE11DirectStoreIffEfLi1ELi8ELi32ELi1ELb1EL9Algorithm0EEvT_T0_ll_param_0+80];
	ld.param.u64 	%rd25, [_Z15SoftmaxWarpImplI22BroadcastScaleMaskLoadIffbLm2EiE11DirectStoreIffEfLi1ELi8ELi32ELi1ELb1EL9Algorithm0EEvT_T0_ll_param_0+72];
	ld.param.v2.u32 	{%r7, %r8}, [_Z15SoftmaxWarpImplI22BroadcastScaleMaskLoadIffbLm2EiE11DirectStoreIffEfLi1ELi8ELi32ELi1ELb1EL9Algorithm0EEvT_T0_ll_param_0+56];
	ld.param.v2.u32 	{%r5, %r6}, [_Z15SoftmaxWarpImplI22BroadcastScaleMaskLoadIffbLm2EiE11DirectStoreIffEfLi1ELi8ELi32ELi1ELb1EL9Algorithm0EEvT_T0_ll_param_0+40];
	ld.param.u64 	%rd21, [_Z15SoftmaxWarpImplI22BroadcastScaleMaskLoadIffbLm2EiE11DirectStoreIffEfLi1ELi8ELi32ELi1ELb1EL9Algorithm0EEvT_T0_ll_param_0+24];
	ld.param.u64 	%rd20, [_Z15SoftmaxWarpImplI22BroadcastScaleMaskLoadIffbLm2EiE11DirectStoreIffEfLi1ELi8ELi32ELi1ELb1EL9Algorithm0EEvT_T0_ll_param_0+16];
	ld.param.u64 	%rd19, [_Z15SoftmaxWarpImplI22BroadcastScaleMaskLoadIffbLm2EiE11DirectStoreIffEfLi1ELi8ELi32ELi1ELb1EL9Algorithm0EEvT_T0_ll_param_0+8];
	ld.param.u64 	%rd18, [_Z15SoftmaxWarpImplI22BroadcastScaleMaskLoadIffbLm2EiE11DirectStoreIffEfLi1ELi8ELi32ELi1ELb1EL9Algorithm0EEvT_T0_ll_param_0];
	ld.param.u64 	%rd29, [_Z15SoftmaxWarpImplI22BroadcastScaleMaskLoadIffbLm2EiE11DirectStoreIffEfLi1ELi8ELi32ELi1ELb1EL9Algorithm0EEvT_T0_ll_param_3];
	cvta.to.global.u64 	%rd1, %rd18;
	cvta.to.global.u64 	%rd2, %rd19;
	setp.lt.s64 	%p1, %rd29, 257;
	@%p1 bra 	$L__BB241_2;
	mov.u64 	%rd30, $str;
	cvta.global.u64 	%rd31, %rd30;
	mov.u64 	%rd32, $str$1;
	cvta.global.u64 	%rd33, %rd32;
	mov.u64 	%rd34, __unnamed_237;
	cvta.global.u64 	%rd35, %rd34;
	{ // callseq 236, 0
	.param .b64 param0;
	st.param.b64 	[param0], %rd31;
	.param .b64 param1;
	st.param.b64 	[param1], %rd33;
	.param .b32 param2;
	st.param.b32 	[param2], 254;
	.param .b64 param3;
	st.param.b64 	[param3], %rd35;
	.param .b64 param4;
	st.param.b64 	[param4], 1;
	call.uni 
	__assertfail, 
	(
	param0, 
	param1, 
	param2, 
	param3, 
	param4
	);
	} // callseq 236
$L__BB241_2:
	ld.param.u64 	%rd87, [_Z15SoftmaxWarpImplI22BroadcastScaleMaskLoadIffbLm2EiE11DirectStoreIffEfLi1ELi8ELi32ELi1ELb1EL9Algorithm0EEvT_T0_ll_param_2];
	mov.u32 	%r9, %ctaid.x;
	mov.u32 	%r10, %ntid.y;
	mov.u32 	%r11, %tid.y;
	mad.lo.s32 	%r12, %r9, %r10, %r11;
	mov.u32 	%r13, %nctaid.x;
	mul.lo.s32 	%r4, %r13, %r10;
	cvt.s64.s32 	%rd89, %r12;
	setp.le.s64 	%p2, %rd87, %rd89;
	@%p2 bra 	$L__BB241_37;
	mov.u32 	%r14, %tid.x;
	cvt.u64.u32 	%rd5, %r14;
	add.s32 	%r15, %r14, 32;
	cvt.u64.u32 	%rd6, %r15;
	add.s32 	%r16, %r14, 64;
	cvt.u64.u32 	%rd7, %r16;
	add.s32 	%r17, %r14, 96;
	cvt.u64.u32 	%rd8, %r17;
	add.s32 	%r18, %r14, 128;
	cvt.u64.u32 	%rd9, %r18;
	add.s32 	%r19, %r14, 160;
	cvt.u64.u32 	%rd10, %r19;
	add.s32 	%r20, %r14, 192;
	cvt.u64.u32 	%rd11, %r20;
	add.s32 	%r21, %r14, 224;
	cvt.u64.u32 	%rd12, %r21;
	cvt.s64.s32 	%rd13, %r4;
$L__BB241_4:
	setp.le.s64 	%p3, %rd29, %rd5;
	mul.lo.s64 	%rd15, %rd25, %rd89;
	mov.f32 	%f187, 0fFF800000;
	mov.f32 	%f190, %f187;
	@%p3 bra 	$L__BB241_6;
	setp.eq.s64 	%p4, %rd21, 1;
	setp.eq.s64 	%p5, %rd20, 1;
	add.s64 	%rd36, %rd15, %rd5;
	cvt.u32.u64 	%r22, %rd36;
	div.s32 	%r23, %r22, %r5;
	mul.lo.s32 	%r24, %r23, %r5;
	sub.s32 	%r25, %r22, %r24;
	selp.b32 	%r26, 0, %r23, %p5;
	selp.b32 	%r27, 0, %r25, %p4;
	mul.lo.s32 	%r28, %r7, %r26;
	mad.lo.s32 	%r29, %r8, %r27, %r28;
	shl.b64 	%rd37, %rd36, 32;
	shr.s64 	%rd38, %rd37, 30;
	add.s64 	%rd39, %rd1, %rd38;
	ld.global.f32 	%f46, [%rd39];
	cvt.s64.s32 	%rd40, %r29;
	add.s64 	%rd41, %rd2, %rd40;
	ld.global.u8 	%rs1, [%rd41];
	setp.eq.s16 	%p6, %rs1, 0;
	mul.f32 	%f47, %f46, %f44;
	selp.f32 	%f187, %f43, %f47, %p6;
	max.f32 	%f190, %f187, 0fFF800000;
$L__BB241_6:
	setp.le.s64 	%p7, %rd29, %rd6;
	mov.f32 	%f189, 0fFF800000;
	@%p7 bra 	$L__BB241_8;
	setp.eq.s64 	%p8, %rd21, 1;
	setp.eq.s64 	%p9, %rd20, 1;
	add.s64 	%rd42, %rd15, %rd6;
	cvt.u32.u64 	%r30, %rd42;
	div.s32 	%r31, %r30, %r5;
	mul.lo.s32 	%r32, %r31, %r5;
	sub.s32 	%r33, %r30, %r32;
	selp.b32 	%r34, 0, %r31, %p9;
	selp.b32 	%r35, 0, %r33, %p8;
	mul.lo.s32 	%r36, %r7, %r34;
	mad.lo.s32 	%r37, %r8, %r35, %r36;
	shl.b64 	%rd43, %rd42, 32;
	shr.s64 	%rd44, %rd43, 30;
	add.s64 	%rd45, %rd1, %rd44;
	ld.global.f32 	%f49, [%rd45];
	cvt.s64.s32 	%rd46, %r37;
	add.s64 	%rd47, %rd2, %rd46;
	ld.global.u8 	%rs2, [%rd47];
	setp.eq.s16 	%p10, %rs2, 0;
	mul.f32 	%f50, %f49, %f44;
	selp.f32 	%f189, %f43, %f50, %p10;
	max.f32 	%f190, %f190, %f189;
$L__BB241_8:
	setp.le.s64 	%p11, %rd29, %rd7;
	mov.f32 	%f191, 0fFF800000;
	@%p11 bra 	$L__BB241_10;
	setp.eq.s64 	%p12, %rd21, 1;
	setp.eq.s64 	%p13, %rd20, 1;
	add.s64 	%rd48, %rd15, %rd7;
	cvt.u32.u64 	%r38, %rd48;
	div.s32 	%r39, %r38, %r5;
	mul.lo.s32 	%r40, %r39, %r5;
	sub.s32 	%r41, %r38, %r40;
	selp.b32 	%r42, 0, %r39, %p13;
	selp.b32 	%r43, 0, %r41, %p12;
	mul.lo.s32 	%r44, %r7, %r42;
	mad.lo.s32 	%r45, %r8, %r43, %r44;
	shl.b64 	%rd49, %rd48, 32;
	shr.s64 	%rd50, %rd49, 30;
	add.s64 	%rd51, %rd1, %rd50;
	ld.global.f32 	%f52, [%rd51];
	cvt.s64.s32 	%rd52, %r45;
	add.s64 	%rd53, %rd2, %rd52;
	ld.global.u8 	%rs3, [%rd53];
	setp.eq.s16 	%p14, %rs3, 0;
	mul.f32 	%f53, %f52, %f44;
	selp.f32 	%f191, %f43, %f53, %p14;
	max.f32 	%f190, %f190, %f191;
$L__BB241_10:
	setp.le.s64 	%p15, %rd29, %rd8;
	mov.f32 	%f193, 0fFF800000;
	@%p15 bra 	$L__BB241_12;
	setp.eq.s64 	%p16, %rd21, 1;
	setp.eq.s64 	%p17, %rd20, 1;
	add.s64 	%rd54, %rd15, %rd8;
	cvt.u32.u64 	%r46, %rd54;
	div.s32 	%r47, %r46, %r5;
	mul.lo.s32 	%r48, %r47, %r5;
	sub.s32 	%r49, %r46, %r48;
	selp.b32 	%r50, 0, %r47, %p17;
	selp.b32 	%r51, 0, %r49, %p16;
	mul.lo.s32 	%r52, %r7, %r50;
	mad.lo.s32 	%r53, %r8, %r51, %r52;
	shl.b64 	%rd55, %rd54, 32;
	shr.s64 	%rd56, %rd55, 30;
	add.s64 	%rd57, %rd1, %rd56;
	ld.global.f32 	%f55, [%rd57];
	cvt.s64.s32 	%rd58, %r53;
	add.s64 	%rd59, %rd2, %rd58;
	ld.global.u8 	%rs4, [%rd59];
	setp.eq.s16 	%p18, %rs4, 0;
	mul.f32 	%f56, %f55, %f44;
	selp.f32 	%f193, %f43, %f56, %p18;
	max.f32 	%f190, %f190, %f193;
$L__BB241_12:
	setp.le.s64 	%p19, %rd29, %rd9;
	mov.f32 	%f195, 0fFF800000;
	@%p19 bra 	$L__BB241_14;
	setp.eq.s64 	%p20, %rd21, 1;
	setp.eq.s64 	%p21, %rd20, 1;
	add.s64 	%rd60, %rd15, %rd9;
	cvt.u32.u64 	%r54, %rd60;
	div.s32 	%r55, %r54, %r5;
	mul.lo.s32 	%r56, %r55, %r5;
	sub.s32 	%r57, %r54, %r56;
	selp.b32 	%r58, 0, %r55, %p21;
	selp.b32 	%r59, 0, %r57, %p20;
	mul.lo.s32 	%r60, %r7, %r58;
	mad.lo.s32 	%r61, %r8, %r59, %r60;
	shl.b64 	%rd61, %rd60, 32;
	shr.s64 	%rd62, %rd61, 30;
	add.s64 	%rd63, %rd1, %rd62;
	ld.global.f32 	%f58, [%rd63];
	cvt.s64.s32 	%rd64, %r61;
	add.s64 	%rd65, %rd2, %rd64;
	ld.global.u8 	%rs5, [%rd65];
	setp.eq.s16 	%p22, %rs5, 0;
	mul.f32 	%f59, %f58, %f44;
	selp.f32 	%f195, %f43, %f59, %p22;
	max.f32 	%f190, %f190, %f195;
$L__BB241_14:
	setp.le.s64 	%p23, %rd29, %rd10;
	mov.f32 	%f197, 0fFF800000;
	@%p23 bra 	$L__BB241_16;
	setp.eq.s64 	%p24, %rd21, 1;
	setp.eq.s64 	%p25, %rd20, 1;
	add.s64 	%rd66, %rd15, %rd10;
	cvt.u32.u64 	%r62, %rd66;
	div.s32 	%r63, %r62, %r5;
	mul.lo.s32 	%r64, %r63, %r5;
	sub.s32 	%r65, %r62, %r64;
	selp.b32 	%r66, 0, %r63, %p25;
	selp.b32 	%r67, 0, %r65, %p24;
	mul.lo.s32 	%r68, %r7, %r66;
	mad.lo.s32 	%r69, %r8, %r67, %r68;
	shl.b64 	%rd67, %rd66, 32;
	shr.s64 	%rd68, %rd67, 30;
	add.s64 	%rd69, %rd1, %rd68;
	ld.global.f32 	%f61, [%rd69];
	cvt.s64.s32 	%rd70, %r69;
	add.s64 	%rd71, %rd2, %rd70;
	ld.global.u8 	%rs6, [%rd71];
	setp.eq.s16 	%p26, %rs6, 0;
	mul.f32 	%f62, %f61, %f44;
	selp.f32 	%f197, %f43, %f62, %p26;
	max.f32 	%f190, %f190, %f197;
$L__BB241_16:
	setp.le.s64 	%p27, %rd29, %rd11;
	mov.f32 	%f199, 0fFF800000;
	@%p27 bra 	$L__BB241_18;
	setp.eq.s64 	%p28, %rd21, 1;
	setp.eq.s64 	%p29, %rd20, 1;
	add.s64 	%rd72, %rd15, %rd11;
	cvt.u32.u64 	%r70, %rd72;
	div.s32 	%r71, %r70, %r5;
	mul.lo.s32 	%r72, %r71, %r5;
	sub.s32 	%r73, %r70, %r72;
	selp.b32 	%r74, 0, %r71, %p29;
	selp.b32 	%r75, 0, %r73, %p28;
	mul.lo.s32 	%r76, %r7, %r74;
	mad.lo.s32 	%r77, %r8, %r75, %r76;
	shl.b64 	%rd73, %rd72, 32;
	shr.s64 	%rd74, %rd73, 30;
	add.s64 	%rd75, %rd1, %rd74;
	ld.global.f32 	%f64, [%rd75];
	cvt.s64.s32 	%rd76, %r77;
	add.s64 	%rd77, %rd2, %rd76;
	ld.global.u8 	%rs7, [%rd77];
	setp.eq.s16 	%p30, %rs7, 0;
	mul.f32 	%f65, %f64, %f44;
	selp.f32 	%f199, %f43, %f65, %p30;
	max.f32 	%f190, %f190, %f199;
$L__BB241_18:
	setp.le.s64 	%p31, %rd29, %rd12;
	mov.f32 	%f201, 0fFF800000;
	@%p31 bra 	$L__BB241_20;
	setp.eq.s64 	%p32, %rd21, 1;
	setp.eq.s64 	%p33, %rd20, 1;
	add.s64 	%rd78, %rd15, %rd12;
	cvt.u32.u64 	%r78, %rd78;
	div.s32 	%r79, %r78, %r5;
	mul.lo.s32 	%r80, %r79, %r5;
	sub.s32 	%r81, %r78, %r80;
	selp.b32 	%r82, 0, %r79, %p33;
	selp.b32 	%r83, 0, %r81, %p32;
	mul.lo.s32 	%r84, %r7, %r82;
	mad.lo.s32 	%r85, %r8, %r83, %r84;
	shl.b64 	%rd79, %rd78, 32;
	shr.s64 	%rd80, %rd79, 30;
	add.s64 	%rd81, %rd1, %rd80;
	ld.global.f32 	%f67, [%rd81];
	cvt.s64.s32 	%rd82, %r85;
	add.s64 	%rd83, %rd2, %rd82;
	ld.global.u8 	%rs8, [%rd83];
	setp.eq.s16 	%p34, %rs8, 0;
	mul.f32 	%f68, %f67, %f44;
	selp.f32 	%f201, %f43, %f68, %p34;
	max.f32 	%f190, %f190, %f201;
$L__BB241_20:
	setp.le.s64 	%p35, %rd29, %rd5;
	mov.b32 	%r86, %f190;
	shfl.sync.bfly.b32	%r87|%p36, %r86, 16, 31, -1;
	mov.b32 	%f69, %r87;
	max.f32 	%f70, %f190, %f69;
	mov.b32 	%r88, %f70;
	shfl.sync.bfly.b32	%r89|%p37, %r88, 8, 31, -1;
	mov.b32 	%f71, %r89;
	max.f32 	%f72, %f70, %f71;
	mov.b32 	%r90, %f72;
	shfl.sync.bfly.b32	%r91|%p38, %r90, 4, 31, -1;
	mov.b32 	%f73, %r91;
	max.f32 	%f74, %f72, %f73;
	mov.b32 	%r92, %f74;
	shfl.sync.bfly.b32	%r93|%p39, %r92, 2, 31, -1;
	mov.b32 	%f75, %r93;
	max.f32 	%f76, %f74, %f75;
	mov.b32 	%r94, %f76;
	shfl.sync.bfly.b32	%r95|%p40, %r94, 1, 31, -1;
	mov.b32 	%f77, %r95;
	max.f32 	%f78, %f76, %f77;
	sub.f32 	%f79, %f187, %f78;
	fma.rn.f32 	%f80, %f79, 0f3BBB989D, 0f3F000000;
	cvt.sat.f32.f32 	%f81, %f80;
	mov.f32 	%f82, 0f4B400001;
	mov.f32 	%f83, 0f437C0000;
	fma.rm.f32 	%f84, %f81, %f83, %f82;
	add.f32 	%f85, %f84, 0fCB40007F;
	neg.f32 	%f86, %f85;
	fma.rn.f32 	%f87, %f79, 0f3FB8AA3B, %f86;
	fma.rn.f32 	%f88, %f79, 0f32A57060, %f87;
	mov.b32 	%r96, %f84;
	shl.b32 	%r97, %r96, 23;
	mov.b32 	%f89, %r97;
	ex2.approx.ftz.f32 	%f90, %f88;
	mul.f32 	%f91, %f90, %f89;
	add.f32 	%f92, %f91, 0f00000000;
	sub.f32 	%f93, %f189, %f78;
	fma.rn.f32 	%f94, %f93, 0f3BBB989D, 0f3F000000;
	cvt.sat.f32.f32 	%f95, %f94;
	fma.rm.f32 	%f96, %f95, %f83, %f82;
	add.f32 	%f97, %f96, 0fCB40007F;
	neg.f32 	%f98, %f97;
	fma.rn.f32 	%f99, %f93, 0f3FB8AA3B, %f98;
	fma.rn.f32 	%f100, %f93, 0f32A57060, %f99;
	mov.b32 	%r98, %f96;
	shl.b32 	%r99, %r98, 23;
	mov.b32 	%f101, %r99;
	ex2.approx.ftz.f32 	%f102, %f100;
	mul.f32 	%f103, %f102, %f101;
	add.f32 	%f104, %f92, %f103;
	sub.f32 	%f105, %f191, %f78;
	fma.rn.f32 	%f106, %f105, 0f3BBB989D, 0f3F000000;
	cvt.sat.f32.f32 	%f107, %f106;
	fma.rm.f32 	%f108, %f107, %f83, %f82;
	add.f32 	%f109, %f108, 0fCB40007F;
	neg.f32 	%f110, %f109;
	fma.rn.f32 	%f111, %f105, 0f3FB8AA3B, %f110;
	fma.rn.f32 	%f112, %f105, 0f32A57060, %f111;
	mov.b32 	%r100, %f108;
	shl.b32 	%r101, %r100, 23;
	mov.b32 	%f113, %r101;
	ex2.approx.ftz.f32 	%f114, %f112;
	mul.f32 	%f115, %f114, %f113;
	add.f32 	%f116, %f104, %f115;
	sub.f32 	%f117, %f193, %f78;
	fma.rn.f32 	%f118, %f117, 0f3BBB989D, 0f3F000000;
	cvt.sat.f32.f32 	%f119, %f118;
	fma.rm.f32 	%f120, %f119, %f83, %f82;
	add.f32 	%f121, %f120, 0fCB40007F;
	neg.f32 	%f122, %f121;
	fma.rn.f32 	%f123, %f117, 0f3FB8AA3B, %f122;
	fma.rn.f32 	%f124, %f117, 0f32A57060, %f123;
	mov.b32 	%r102, %f120;
	shl.b32 	%r103, %r102, 23;
	mov.b32 	%f125, %r103;
	ex2.approx.ftz.f32 	%f126, %f124;
	mul.f32 	%f127, %f126, %f125;
	add.f32 	%f128, %f116, %f127;
	sub.f32 	%f129, %f195, %f78;
	fma.rn.f32 	%f130, %f129, 0f3BBB989D, 0f3F000000;
	cvt.sat.f32.f32 	%f131, %f130;
	fma.rm.f32 	%f132, %f131, %f83, %f82;
	add.f32 	%f133, %f132, 0fCB40007F;
	neg.f32 	%f134, %f133;
	fma.rn.f32 	%f135, %f129, 0f3FB8AA3B, %f134;
	fma.rn.f32 	%f136, %f129, 0f32A57060, %f135;
	mov.b32 	%r104, %f132;
	shl.b32 	%r105, %r104, 23;
	mov.b32 	%f137, %r105;
	ex2.approx.ftz.f32 	%f138, %f136;
	mul.f32 	%f139, %f138, %f137;
	add.f32 	%f140, %f128, %f139;
	sub.f32 	%f141, %f197, %f78;
	fma.rn.f32 	%f142, %f141, 0f3BBB989D, 0f3F000000;
	cvt.sat.f32.f32 	%f143, %f142;
	fma.rm.f32 	%f144, %f143, %f83, %f82;
	add.f32 	%f145, %f144, 0fCB40007F;
	neg.f32 	%f146, %f145;
	fma.rn.f32 	%f147, %f141, 0f3FB8AA3B, %f146;
	fma.rn.f32 	%f148, %f141, 0f32A57060, %f147;
	mov.b32 	%r106, %f144;
	shl.b32 	%r107, %r106, 23;
	mov.b32 	%f149, %r107;
	ex2.approx.ftz.f32 	%f150, %f148;
	mul.f32 	%f151, %f150, %f149;
	add.f32 	%f152, %f140, %f151;
	sub.f32 	%f153, %f199, %f78;
	fma.rn.f32 	%f154, %f153, 0f3BBB989D, 0f3F000000;
	cvt.sat.f32.f32 	%f155, %f154;
	fma.rm.f32 	%f156, %f155, %f83, %f82;
	add.f32 	%f157, %f156, 0fCB40007F;
	neg.f32 	%f158, %f157;
	fma.rn.f32 	%f159, %f153, 0f3FB8AA3B, %f158;
	fma.rn.f32 	%f160, %f153, 0f32A57060, %f159;
	mov.b32 	%r108, %f156;
	shl.b32 	%r109, %r108, 23;
	mov.b32 	%f161, %r109;
	ex2.approx.ftz.f32 	%f162, %f160;
	mul.f32 	%f163, %f162, %f161;
	add.f32 	%f164, %f152, %f163;
	sub.f32 	%f165, %f201, %f78;
	fma.rn.f32 	%f166, %f165, 0f3BBB989D, 0f3F000000;
	cvt.sat.f32.f32 	%f167, %f166;
	fma.rm.f32 	%f168, %f167, %f83, %f82;
	add.f32 	%f169, %f168, 0fCB40007F;
	neg.f32 	%f170, %f169;
	fma.rn.f32 	%f171, %f165, 0f3FB8AA3B, %f170;
	fma.rn.f32 	%f172, %f165, 0f32A57060, %f171;
	mov.b32 	%r110, %f168;
	shl.b32 	%r111, %r110, 23;
	mov.b32 	%f173, %r111;
	ex2.approx.ftz.f32 	%f174, %f172;
	mul.f32 	%f175, %f174, %f173;
	add.f32 	%f176, %f164, %f175;
	mov.b32 	%r112, %f176;
	shfl.sync.bfly.b32	%r113|%p41, %r112, 16, 31, -1;
	mov.b32 	%f177, %r113;
	add.f32 	%f178, %f176, %f177;
	mov.b32 	%r114, %f178;
	shfl.sync.bfly.b32	%r115|%p42, %r114, 8, 31, -1;
	mov.b32 	%f179, %r115;
	add.f32 	%f180, %f178, %f179;
	mov.b32 	%r116, %f180;
	shfl.sync.bfly.b32	%r117|%p43, %r116, 4, 31, -1;
	mov.b32 	%f181, %r117;
	add.f32 	%f182, %f180, %f181;
	mov.b32 	%r118, %f182;
	shfl.sync.bfly.b32	%r119|%p44, %r118, 2, 31, -1;
	mov.b32 	%f183, %r119;
	add.f32 	%f184, %f182, %f183;
	mov.b32 	%r120, %f184;
	shfl.sync.bfly.b32	%r121|%p45, %r120, 1, 31, -1;
	mov.b32 	%f185, %r121;
	add.f32 	%f186, %f184, %f185;
	div.rn.f32 	%f35, %f91, %f186;
	div.rn.f32 	%f36, %f103, %f186;
	div.rn.f32 	%f37, %f115, %f186;
	div.rn.f32 	%f38, %f127, %f186;
	div.rn.f32 	%f39, %f139, %f186;
	div.rn.f32 	%f40, %f151, %f186;
	div.rn.f32 	%f41, %f163, %f186;
	div.rn.f32 	%f42, %f175, %f186;
	mad.lo.s64 	%rd84, %rd89, %rd27, %rd5;
	cvta.to.global.u64 	%rd85, %rd26;
	shl.b64 	%rd86, %rd84, 2;
	add.s64 	%rd16, %rd85, %rd86;
	@%p35 bra 	$L__BB241_22;
	st.global.f32 	[%rd16], %f35;
$L__BB241_22:
	setp.le.s64 	%p46, %rd29, %rd6;
	@%p46 bra 	$L__BB241_24;
	st.global.f32 	[%rd16+128], %f36;
$L__BB241_24:
	setp.le.s64 	%p47, %rd29, %rd7;
	@%p47 bra 	$L__BB241_26;
	st.global.f32 	[%rd16+256], %f37;
$L__BB241_26:
	setp.le.s64 	%p48, %rd29, %rd8;
	@%p48 bra 	$L__BB241_28;
	st.global.f32 	[%rd16+384], %f38;
$L__BB241_28:
	setp.le.s64 	%p49, %rd29, %rd9;
	@%p49 bra 	$L__BB241_30;
	st.global.f32 	[%rd16+512], %f39;
$L__BB241_30:
	setp.le.s64 	%p50, %rd29, %rd10;
	@%p50 bra 	$L__BB241_32;
	st.global.f32 	[%rd16+640], %f40;
$L__BB241_32:
	setp.le.s64 	%p51, %rd29, %rd11;
	@%p51 bra 	$L__BB241_34;
	st.global.f32 	[%rd16+768], %f41;
$L__BB241_34:
	setp.le.s64 	%p52, %rd29, %rd12;
	@%p52 bra 	$L__BB241_36;
	st.global.f32 	[%rd16+896], %f42;
$L__BB241_36:
	ld.param.u64 	%rd88, [_Z15SoftmaxWarpImplI22BroadcastScaleMaskLoadIffbLm2EiE11DirectStoreIffEfLi1ELi8ELi32ELi1ELb1EL9Algorithm0EEvT_T0_ll_param_2];
	add.s64 	%rd89, %rd89, %rd13;
	setp.lt.s64 	%p53, %rd89, %rd88;
	@%p53 bra 	$L__BB241_4;
$L__BB241_37:
	ret;

}
	// .globl	_Z15SoftmaxWarpImplI22BroadcastScaleMaskLoadIffbLm2EiE11DirectStoreIffEfLi1ELi9ELi32ELi1ELb0EL9Algorithm0EEvT_T0_ll
.visible .entry _Z15SoftmaxWarpImplI22BroadcastScaleMaskLoadIffbLm2EiE11DirectStoreIffEfLi1ELi9ELi32ELi1ELb0EL9Algorithm0EEvT_T0_ll(
	.param .align 8 .b8 _Z15SoftmaxWarpImplI22BroadcastScaleMaskLoadIffbLm2EiE11DirectStoreIffEfLi1ELi9ELi32ELi1ELb0EL9Algorithm0EEvT_T0_ll_param_0[88],
	.param .align 8 .b8 _Z15SoftmaxWarpImplI22BroadcastScaleMaskLoadIffbLm2EiE11DirectStoreIffEfLi1ELi9ELi32ELi1ELb0EL9Algorithm0EEvT_T0_ll_param_1[16],
	.param .u64 _Z15SoftmaxWarpImplI22BroadcastScaleMaskLoadIffbLm2EiE11DirectStoreIffEfLi1ELi9ELi32ELi1ELb0EL9Algorithm0EEvT_T0_ll_param_2,
	.param .u64 _Z15SoftmaxWarpImplI22BroadcastScaleMaskLoadIffbLm2EiE11DirectStoreIffEfLi1ELi9ELi32ELi1ELb0EL9Algorithm0EEvT_T0_ll_param_3
)
{
	.reg .pred 	%p<25>;
	.reg .b16 	%rs<10>;
	.reg .b32 	%r<125>;
	.reg .b32 	%f<180>;
	.reg .b64 	%rd<88>;

	ld.param.v2.f32 	{%f3, %f4}, [_Z15SoftmaxWarpImplI22BroadcastScaleMaskLoadIffbLm2EiE11DirectStoreIffEfLi1ELi9ELi32ELi1ELb0EL9Algorithm0EEvT_T0_ll_param_0+80];
	ld.param.u64 	%rd21, [_Z15SoftmaxWarpImplI22BroadcastScaleMaskLoadIffbLm2EiE11DirectStoreIffEfLi1ELi9ELi32ELi1ELb0EL9Algorithm0EEvT_T0_ll_param_0+72];
	ld.param.v2.u32 	{%r7, %r8}, [_Z15SoftmaxWarpImplI22BroadcastScaleMaskLoadIffbLm2EiE11DirectStoreIffEfLi1ELi9ELi32ELi1ELb0EL9Algorithm0EEvT_T0_ll_param_0+56];
	ld.param.v2.u32 	{%r5, %r6}, [_Z15SoftmaxWarpImplI22BroadcastScaleMaskLoadIffbLm2EiE11DirectStoreIffEfLi1ELi9ELi32ELi1ELb0EL9Algorithm0EEvT_T0_ll_param_0+40];
	ld.param.u64 	%rd17, [_Z15SoftmaxWarpImplI22BroadcastScaleMaskLoadIffbLm2EiE11DirectStoreIffEfLi1ELi9ELi32ELi1ELb0EL9Algorithm0EEvT_T0_ll_param_0+24];
	ld.param.u64 	%rd16, [_Z15SoftmaxWarpImplI22BroadcastScaleMaskLoadIffbLm2EiE11DirectStoreIffEfLi1ELi9ELi32ELi1ELb0EL9Algorithm0EEvT_T0_ll_param_0+16];
	ld.param.u64 	%rd15, [_Z15SoftmaxWarpImplI22BroadcastScaleMaskLoadIffbLm2EiE11DirectStoreIffEfLi1ELi9ELi32ELi1ELb0EL9Algorithm0EEvT_T0_ll_param_0+8];
	ld.param.u64 	%rd14, [_Z15SoftmaxWarpImplI22BroadcastScaleMaskLoadIffbLm2EiE11DirectStoreIffEfLi1ELi9ELi32ELi1ELb0EL9Algorithm0EEvT_T0_ll_param_0];
	ld.param.u64 	%rd4, [_Z15SoftmaxWarpImplI22BroadcastScaleMaskLoadIffbLm2EiE11DirectStoreIffEfLi1ELi9ELi32ELi1ELb0EL9Algorithm0EEvT_T0_ll_param_1];
	ld.param.u64 	%rd5, [_Z15SoftmaxWarpImplI22BroadcastScaleMaskLoadIffbLm2EiE11DirectStoreIffEfLi1ELi9ELi32ELi1ELb0EL9Algorithm0EEvT_T0_ll_param_1+8];
	ld.param.u64 	%rd22, [_Z15SoftmaxWarpImplI22BroadcastScaleMaskLoadIffbLm2EiE11DirectStoreIffEfLi1ELi9ELi32ELi1ELb0EL9Algorithm0EEvT_T0_ll_param_2];
	ld.param.u64 	%rd23, [_Z15SoftmaxWarpImplI22BroadcastScaleMaskLoadIffbLm2EiE11DirectStoreIffEfLi1ELi9ELi32ELi1ELb0EL9Algorithm0EEvT_T0_ll_param_3];
	setp.lt.s64 	%p1, %rd23, 289;
	@%p1 bra 	$L__BB242_2;
	mov.u64 	%rd24, $str;
	cvta.global.u64 	%rd25, %rd24;
	mov.u64 	%rd26, $str$1;
	cvta.global.u64 	%rd27, %rd26;
	mov.u64 	%rd28, __unnamed_238;
	cvta.global.u64 	%rd29, %rd28;
	{ // callseq 237, 0
	.param .b64 param0;
	st.param.b64 	[param0], %rd25;
	.param .b64 param1;
	st.param.b64 	[param1], %rd27;
	.param .b32 param2;
	st.param.b32 	[param2], 254;
	.param .b64 param3;
	st.param.b64 	[param3], %rd29;
	.param .b64 param4;
	st.param.b64 	[param4], 1;
	call.uni 
	__assertfail, 
	(
	param0, 
	param1, 
	param2, 
	param3, 
	param4
	);
	} // callseq 237
$L__BB242_2:
	mov.u32 	%r9, %ctaid.x;
	mov.u32 	%r10, %ntid.y;
	mov.u32 	%r11, %tid.y;
	mad.lo.s32 	%r12, %r9, %r10, %r11;
	mov.u32 	%r13, %nctaid.x;
	mul.lo.s32 	%r4, %r13, %r10;
	cvt.s64.s32 	%rd87, %r12;
	setp.le.s64 	%p2, %rd22, %rd87;
	@%p2 bra 	$L__BB242_5;
	cvta.to.global.u64 	%rd7, %rd14;
	cvta.to.global.u64 	%rd8, %rd15;
	mov.u32 	%r14, %tid.x;
	cvt.u64.u32 	%rd9, %r14;
	cvta.to.global.u64 	%rd10, %rd4;
	cvt.s64.s32 	%rd11, %r4;
$L__BB242_4:
	setp.eq.s64 	%p3, %rd17, 1;
	setp.eq.s64 	%p4, %rd16, 1;
	mad.lo.s64 	%rd30, %rd21, %rd87, %rd9;
	cvt.u32.u64 	%r15, %rd30;
	div.s32 	%r16, %r15, %r5;
	mul.lo.s32 	%r17, %r16, %r5;
	sub.s32 	%r18, %r15, %r17;
	selp.b32 	%r19, 0, %r16, %p4;
	selp.b32 	%r20, 0, %r18, %p3;
	mul.lo.s32 	%r21, %r7, %r19;
	mad.lo.s32 	%r22, %r8, %r20, %r21;
	shl.b64 	%rd31, %rd30, 32;
	shr.s64 	%rd32, %rd31, 30;
	add.s64 	%rd33, %rd7, %rd32;
	ld.global.f32 	%f5, [%rd33];
	cvt.s64.s32 	%rd34, %r22;
	add.s64 	%rd35, %rd8, %rd34;
	ld.global.u8 	%rs1, [%rd35];
	setp.eq.s16 	%p5, %rs1, 0;
	mul.f32 	%f6, %f5, %f4;
	selp.f32 	%f7, %f3, %f6, %p5;
	max.f32 	%f8, %f7, 0fFF800000;
	add.s64 	%rd36, %rd30, 32;
	cvt.u32.u64 	%r23, %rd36;
	div.s32 	%r24, %r23, %r5;
	mul.lo.s32 	%r25, %r24, %r5;
	sub.s32 	%r26, %r23, %r25;
	selp.b32 	%r27, 0, %r24, %p4;
	selp.b32 	%r28, 0, %r26, %p3;
	mul.lo.s32 	%r29, %r7, %r27;
	mad.lo.s32 	%r30, %r8, %r28, %r29;
	shl.b64 	%rd37, %rd36, 32;
	shr.s64 	%rd38, %rd37, 30;
	add.s64 	%rd39, %rd7, %rd38;
	ld.global.f32 	%f9, [%rd39];
	cvt.s64.s32 	%rd40, %r30;
	add.s64 	%rd41, %rd8, %rd40;
	ld.global.u8 	%rs2, [%rd41];
	setp.eq.s16 	%p6, %rs2, 0;
	mul.f32 	%f10, %f9, %f4;
	selp.f32 	%f11, %f3, %f10, %p6;
	max.f32 	%f12, %f8, %f11;
	add.s64 	%rd42, %rd30, 64;
	cvt.u32.u64 	%r31, %rd42;
	div.s32 	%r32, %r31, %r5;
	mul.lo.s32 	%r33, %r32, %r5;
	sub.s32 	%r34, %r31, %r33;
	selp.b32 	%r35, 0, %r32, %p4;
	selp.b32 	%r36, 0, %r34, %p3;
	mul.lo.s32 	%r37, %r7, %r35;
	mad.lo.s32 	%r38, %r8, %r36, %r37;
	shl.b64 	%rd43, %rd42, 32;
	shr.s64 	%rd44, %rd43, 30;
	add.s64 	%rd45, %rd7, %rd44;
	ld.global.f32 	%f13, [%rd45];
	cvt.s64.s32 	%rd46, %r38;
	add.s64 	%rd47, %rd8, %rd46;
	ld.global.u8 	%rs3, [%rd47];
	setp.eq.s16 	%p7, %rs3, 0;
	mul.f32 	%f14, %f13, %f4;
	selp.f32 	%f15, %f3, %f14, %p7;
	max.f32 	%f16, %f12, %f15;
	add.s64 	%rd48, %rd30, 96;
	cvt.u32.u64 	%r39, %rd48;
	div.s32 	%r40, %r39, %r5;
	mul.lo.s32 	%r41, %r40, %r5;
	sub.s32 	%r42, %r39, %r41;
	selp.b32 	%r43, 0, %r40, %p4;
	selp.b32 	%r44, 0, %r42, %p3;
	mul.lo.s32 	%r45, %r7, %r43;
	mad.lo.s32 	%r46, %r8, %r44, %r45;
	shl.b64 	%rd49, %rd48, 32;
	shr.s64 	%rd50, %rd49, 30;
	add.s64 	%rd51, %rd7, %rd50;
	ld.global.f32 	%f17, [%rd51];
	cvt.s64.s32 	%rd52, %r46;
	add.s64 	%rd53, %rd8, %rd52;
	ld.global.u8 	%rs4, [%rd53];
	setp.eq.s16 	%p8, %rs4, 0;
	mul.f32 	%f18, %f17, %f4;
	selp.f32 	%f19, %f3, %f18, %p8;
	max.f32 	%f20, %f16, %f19;
	add.s64 	%rd54, %rd30, 128;
	cvt.u32.u64 	%r47, %rd54;
	div.s32 	%r48, %r47, %r5;
	mul.lo.s32 	%r49, %r48, %r5;
	sub.s32 	%r50, %r47, %r49;
	selp.b32 	%r51, 0, %r48, %p4;
	selp.b32 	%r52, 0, %r50, %p3;
	mul.lo.s32 	%r53, %r7, %r51;
	mad.lo.s32 	%r54, %r8, %r52, %r53;
	shl.b64 	%rd55, %rd54, 32;
	shr.s64 	%rd56, %rd55, 30;
	add.s64 	%rd57, %rd7, %rd56;
	ld.global.f32 	%f21, [%rd57];
	cvt.s64.s32 	%rd58, %r54;
	add.s64 	%rd59, %rd8, %rd58;
	ld.global.u8 	%rs5, [%rd59];
	setp.eq.s16 	%p9, %rs5, 0;
	mul.f32 	%f22, %f21, %f4;
	selp.f32 	%f23, %f3, %f22, %p9;
	max.f32 	%f24, %f20, %f23;
	add.s64 	%rd60, %rd30, 160;
	cvt.u32.u64 	%r55, %rd60;
	div.s32 	%r56, %r55, %r5;
	mul.lo.s32 	%r57, %r56, %r5;
	sub.s32 	%r58, %r55, %r57;
	selp.b32 	%r59, 0, %r56, %p4;
	selp.b32 	%r60, 0, %r58, %p3;
	mul.lo.s32 	%r61, %r7, %r59;
	mad.lo.s32 	%r62, %r8, %r60, %r61;
	shl.b64 	%rd61, %rd60, 32;
	shr.s64 	%rd62, %rd61, 30;
	add.s64 	%rd63, %rd7, %rd62;
	ld.global.f32 	%f25, [%rd63];
	cvt.s64.s32 	%rd64, %r62;
	add.s64 	%rd65, %rd8, %rd64;
	ld.global.u8 	%rs6, [%rd65];
	setp.eq.s16 	%p10, %rs6, 0;
	mul.f32 	%f26, %f25, %f4;
	selp.f32 	%f27, %f3, %f26, %p10;
	max.f32 	%f28, %f24, %f27;
	add.s64 	%rd66, %rd30, 192;
	cvt.u32.u64 	%r63, %rd66;
	div.s32 	%r64, %r63, %r5;
	mul.lo.s32 	%r65, %r64, %r5;
	sub.s32 	%r66, %r63, %r65;
	selp.b32 	%r67, 0, %r64, %p4;
	selp.b32 	%r68, 0, %r66, %p3;
	mul.lo.s32 	%r69, %r7, %r67;
	mad.lo.s32 	%r70, %r8, %r68, %r69;
	shl.b64 	%rd67, %rd66, 32;
	shr.s64 	%rd68, %rd67, 30;
	add.s64 	%rd69, %rd7, %rd68;
	ld.global.f32 	%f29, [%rd69];
	cvt.s64.s32 	%rd70, %r70;
	add.s64 	%rd71, %rd8, %rd70;
	ld.global.u8 	%rs7, [%rd71];
	setp.eq.s16 	%p11, %rs7, 0;
	mul.f32 	%f30, %f29, %f4;
	selp.f32 	%f31, %f3, %f30, %p11;
	max.f32 	%f32, %f28, %f31;
	add.s64 	%rd72, %rd30, 224;
	cvt.u32.u64 	%r71, %rd72;
	div.s32 	%r72, %r71, %r5;
	mul.lo.s32 	%r73, %r72, %r5;
	sub.s32 	%r74, %r71, %r73;
	selp.b32 	%r75, 0, %r72, %p4;
	selp.b32 	%r76, 0, %r74, %p3;
	mul.lo.s32 	%r77, %r7, %r75;
	mad.lo.s32 	%r78, %r8, %r76, %r77;
	shl.b64 	%rd73, %rd72, 32;
	shr.s64 	%rd74, %rd73, 30;
	add.s64 	%rd75, %rd7, %rd74;
	ld.global.f32 	%f33, [%rd75];
	cvt.s64.s32 	%rd76, %r78;
	add.s64 	%rd77, %rd8, %rd76;
	ld.global.u8 	%rs8, [%rd77];
	setp.eq.s16 	%p12, %rs8, 0;
	mul.f32 	%f34, %f33, %f4;
	selp.f32 	%f35, %f3, %f34, %p12;
	max.f32 	%f36, %f32, %f35;
	add.s64 	%rd78, %rd30, 256;
	cvt.u32.u64 	%r79, %rd78;
	div.s32 	%r80, %r79, %r5;
	mul.lo.s32 	%r81, %r80, %r5;
	sub.s32 	%r82, %r79, %r81;
	selp.b32 	%r83, 0, %r80, %p4;
	selp.b32 	%r84, 0, %r82, %p3;
	mul.lo.s32 	%r85, %r7, %r83;
	mad.lo.s32 	%r86, %r8, %r84, %r85;
	shl.b64 	%rd79, %rd78, 32;
	shr.s64 	%rd80, %rd79, 30;
	add.s64 	%rd81, %rd7, %rd80;
	ld.global.f32 	%f37, [%rd81];
	cvt.s64.s32 	%rd82, %r86;
	add.s64 	%rd83, %rd8, %rd82;
	ld.global.u8 	%rs9, [%rd83];
	setp.eq.s16 	%p13, %rs9, 0;
	mul.f32 	%f38, %f37, %f4;
	selp.f32 	%f39, %f3, %f38, %p13;
	max.f32 	%f40, %f36, %f39;
	mov.b32 	%r87, %f40;
	shfl.sync.bfly.b32	%r88|%p14, %r87, 16, 31, -1;
	mov.b32 	%f41, %r88;
	max.f32 	%f42, %f40, %f41;
	mov.b32 	%r89, %f42;
	shfl.sync.bfly.b32	%r90|%p15, %r89, 8, 31, -1;
	mov.b32 	%f43, %r90;
	max.f32 	%f44, %f42, %f43;
	mov.b32 	%r91, %f44;
	shfl.sync.bfly.b32	%r92|%p16, %r91, 4, 31, -1;
	mov.b32 	%f45, %r92;
	max.f32 	%f46, %f44, %f45;
	mov.b32 	%r93, %f46;
	shfl.sync.bfly.b32	%r94|%p17, %r93, 2, 31, -1;
	mov.b32 	%f47, %r94;
	max.f32 	%f48, %f46, %f47;
	mov.b32 	%r95, %f48;
	shfl.sync.bfly.b32	%r96|%p18, %r95, 1, 31, -1;
	mov.b32 	%f49, %r96;
	max.f32 	%f50, %f48, %f49;
	sub.f32 	%f51, %f7, %f50;
	fma.rn.f32 	%f52, %f51, 0f3BBB989D, 0f3F000000;
	cvt.sat.f32.f32 	%f53, %f52;
	mov.f32 	%f54, 0f4B400001;
	mov.f32 	%f55, 0f437C0000;
	fma.rm.f32 	%f56, %f53, %f55, %f54;
	add.f32 	%f57, %f56, 0fCB40007F;
	neg.f32 	%f58, %f57;
	fma.rn.f32 	%f59, %f51, 0f3FB8AA3B, %f58;
	fma.rn.f32 	%f60, %f51, 0f32A57060, %f59;
	mov.b32 	%r97, %f56;
	shl.b32 	%r98, %r97, 23;
	mov.b32 	%f61, %r98;
	ex2.approx.ftz.f32 	%f62, %f60;
	mul.f32 	%f63, %f62, %f61;
	add.f32 	%f64, %f63, 0f00000000;
	sub.f32 	%f65, %f11, %f50;
	fma.rn.f32 	%f66, %f65, 0f3BBB989D, 0f3F000000;
	cvt.sat.f32.f32 	%f67, %f66;
	fma.rm.f32 	%f68, %f67, %f55, %f54;
	add.f32 	%f69, %f68, 0fCB40007F;
	neg.f32 	%f70, %f69;
	fma.rn.f32 	%f71, %f65, 0f3FB8AA3B, %f70;
	fma.rn.f32 	%f72, %f65, 0f32A57060, %f71;
	mov.b32 	%r99, %f68;
	shl.b32 	%r100, %r99, 23;
	mov.b32 	%f73, %r100;
	ex2.approx.ftz.f32 	%f74, %f72;
	mul.f32 	%f75, %f74, %f73;
	add.f32 	%f76, %f64, %f75;
	sub.f32 	%f77, %f15, %f50;
	fma.rn.f32 	%f78, %f77, 0f3BBB989D, 0f3F000000;
	cvt.sat.f32.f32 	%f79, %f78;
	fma.rm.f32 	%f80, %f79, %f55, %f54;
	add.f32 	%f81, %f80, 0fCB40007F;
	neg.f32 	%f82, %f81;
	fma.rn.f32 	%f83, %f77, 0f3FB8AA3B, %f82;
	fma.rn.f32 	%f84, %f77, 0f32A57060, %f83;
	mov.b32 	%r101, %f80;
	shl.b32 	%r102, %r101, 23;
	mov.b32 	%f85, %r102;
	ex2.approx.ftz.f32 	%f86, %f84;
	mul.f32 	%f87, %f86, %f85;
	add.f32 	%f88, %f76, %f87;
	sub.f32 	%f89, %f19, %f50;
	fma.rn.f32 	%f90, %f89, 0f3BBB989D, 0f3F000000;
	cvt.sat.f32.f32 	%f91, %f90;
	fma.rm.f32 	%f92, %f91, %f55, %f54;
	add.f32 	%f93, %f92, 0fCB40007F;
	neg.f32 	%f94, %f93;
	fma.rn.f32 	%f95, %f89, 0f3FB8AA3B, %f94;
	fma.rn.f32 	%f96, %f89, 0f32A57060, %f95;
	mov.b32 	%r103, %f92;
	shl.b32 	%r104, %r103, 23;
	mov.b32 	%f97, %r104;
	ex2.approx.ftz.f32 	%f98, %f96;
	mul.f32 	%f99, %f98, %f97;
	add.f32 	%f100, %f88, %f99;
	sub.f32 	%f101, %f23, %f50;
	fma.rn.f32 	%f102, %f101, 0f3BBB989D, 0f3F000000;
	cvt.sat.f32.f32 	%f103, %f102;
	fma.rm.f32 	%f104, %f103, %f55, %f54;
	add.f32 	%f105, %f104, 0fCB40007F;
	neg.f32 	%f106, %f105;
	fma.rn.f32 	%f107, %f101, 0f3FB8AA3B, %f106;
	fma.rn.f32 	%f108, %f101, 0f32A57060, %f107;
	mov.b32 	%r105, %f104;
	shl.b32 	%r106, %r105, 23;
	mov.b32 	%f109, %r106;
	ex2.approx.ftz.f32 	%f110, %f108;
	mul.f32 	%f111, %f110, %f109;
	add.f32 	%f112, %f100, %f111;
	sub.f32 	%f113, %f27, %f50;
	fma.rn.f32 	%f114, %f113, 0f3BBB989D, 0f3F000000;
	cvt.sat.f32.f32 	%f115, %f114;
	fma.rm.f32 	%f116, %f115, %f55, %f54;
	add.f32 	%f117, %f116, 0fCB40007F;
	neg.f32 	%f118, %f117;
	fma.rn.f32 	%f119, %f113, 0f3FB8AA3B, %f118;
	fma.rn.f32 	%f120, %f113, 0f32A57060, %f119;
	mov.b32 	%r107, %f116;
	shl.b32 	%r108, %r107, 23;
	mov.b32 	%f121, %r108;
	ex2.approx.ftz.f32 	%f122, %f120;
	mul.f32 	%f123, %f122, %f121;
	add.f32 	%f124, %f112, %f123;
	sub.f32 	%f125, %f31, %f50;
	fma.rn.f32 	%f126, %f125, 0f3BBB989D, 0f3F000000;
	cvt.sat.f32.f32 	%f127, %f126;
	fma.rm.f32 	%f128, %f127, %f55, %f54;
	add.f32 	%f129, %f128, 0fCB40007F;
	neg.f32 	%f130, %f129;
	fma.rn.f32 	%f131, %f125, 0f3FB8AA3B, %f130;
	fma.rn.f32 	%f132, %f125, 0f32A57060, %f131;
	mov.b32 	%r109, %f128;
	shl.b32 	%r110, %r109, 23;
	mov.b32 	%f133, %r110;
	ex2.approx.ftz.f32 	%f134, %f132;
	mul.f32 	%f135, %f134, %f133;
	add.f32 	%f136, %f124, %f135;
	sub.f32 	%f137, %f35, %f50;
	fma.rn.f32 	%f138, %f137, 0f3BBB989D, 0f3F000000;
	cvt.sat.f32.f32 	%f139, %f138;
	fma.rm.f32 	%f140, %f139, %f55, %f54;
	add.f32 	%f141, %f140, 0fCB40007F;
	neg.f32 	%f142, %f141;
	fma.rn.f32 	%f143, %f137, 0f3FB8AA3B, %f142;
	fma.rn.f32 	%f144, %f137, 0f32A57060, %f143;
	mov.b32 	%r111, %f140;
	shl.b32 	%r112, %r111, 23;
	mov.b32 	%f145, %r112;
	ex2.approx.ftz.f32 	%f146, %f144;
	mul.f32 	%f147, %f146, %f145;
	add.f32 	%f148, %f136, %f147;
	sub.f32 	%f149, %f39, %f50;
	fma.rn.f32 	%f150, %f149, 0f3BBB989D, 0f3F000000;
	cvt.sat.f32.f32 	%f151, %f150;
	fma.rm.f32 	%f152, %f151, %f55, %f54;
	add.f32 	%f153, %f152, 0fCB40007F;
	neg.f32 	%f154, %f153;
	fma.rn.f32 	%f155, %f149, 0f3FB8AA3B, %f154;
	fma.rn.f32 	%f156, %f149, 0f32A57060, %f155;
	mov.b32 	%r113, %f152;
	shl.b32 	%r114, %r113, 23;
	mov.b32 	%f157, %r114;
	ex2.approx.ftz.f32 	%f158, %f156;
	mul.f32 	%f159, %f158, %f157;
	add.f32 	%f160, %f148, %f159;
	mov.b32 	%r115, %f160;
	shfl.sync.bfly.b32	%r116|%p19, %r115, 16, 31, -1;
	mov.b32 	%f161, %r116;
	add.f32 	%f162, %f160, %f161;
	mov.b32 	%r117, %f162;
	shfl.sync.bfly.b32	%r118|%p20, %r117, 8, 31, -1;
	mov.b32 	%f163, %r118;
	add.f32 	%f164, %f162, %f163;
	mov.b32 	%r119, %f164;
	shfl.sync.bfly.b32	%r120|%p21, %r119, 4, 31, -1;
	mov.b32 	%f165, %r120;
	add.f32 	%f166, %f164, %f165;
	mov.b32 	%r121, %f166;
	shfl.sync.bfly.b32	%r122|%p22, %r121, 2, 31, -1;
	mov.b32 	%f167, %r122;
	add.f32 	%f168, %f166, %f167;
	mov.b32 	%r123, %f168;
	shfl.sync.bfly.b32	%r124|%p23, %r123, 1, 31, -1;
	mov.b32 	%f169, %r124;
	add.f32 	%f170, %f168, %f169;
	div.rn.f32 	%f171, %f63, %f170;
	div.rn.f32 	%f172, %f75, %f170;
	div.rn.f32 	%f173, %f87, %f170;
	div.rn.f32 	%f174, %f99, %f170;
	div.rn.f32 	%f175, %f111, %f170;
	div.rn.f32 	%f176, %f123, %f170;
	div.rn.f32 	%f177, %f135, %f170;
	div.rn.f32 	%f178, %f147, %f170;
	div.rn.f32 	%f179, %f159, %f170;
	mad.lo.s64 	%rd84, %rd87, %rd5, %rd9;
	shl.b64 	%rd85, %rd84, 2;
	add.s64 	%rd86, %rd10, %rd85;
	st.global.f32 	[%rd86], %f171;
	st.global.f32 	[%rd86+128], %f172;
	st.global.f32 	[%rd86+256], %f173;
	st.global.f32 	[%rd86+384], %f174;
	st.global.f32 	[%rd86+512], %f175;
	st.global.f32 	[%rd86+640], %f176;
	st.global.f32 	[%rd86+768], %f177;
	st.global.f32 	[%rd86+896], %f178;
	st.global.f32 	[%rd86+1024], %f179;
	add.s64 	%rd87, %rd87, %rd11;
	setp.lt.s64 	%p24, %rd87, %rd22;
	@%p24 bra 	$L__BB242_4;
$L__BB242_5:
	ret;

}
	// .globl	_Z15SoftmaxWarpImplI22BroadcastScaleMaskLoadIffbLm2EiE11DirectStoreIffEfLi1ELi9ELi32ELi1ELb1EL9Algorithm0EEvT_T0_ll
.visible .entry _Z15SoftmaxWarpImplI22BroadcastScaleMaskLoadIffbLm2EiE11DirectStoreIffEfLi1ELi9ELi32ELi1ELb1EL9Algorithm0EEvT_T0_ll(
	.param .align 8 .b8 _Z15SoftmaxWarpImplI22BroadcastScaleMaskLoadIffbLm2EiE11DirectStoreIffEfLi1ELi9ELi32ELi1ELb1EL9Algorithm0EEvT_T0_ll_param_0[88],
	.param .align 8 .b8 _Z15SoftmaxWarpImplI22BroadcastScaleMaskLoadIffbLm2EiE11DirectStoreIffEfLi1ELi9ELi32ELi1ELb1EL9Algorithm0EEvT_T0_ll_param_1[16],
	.param .u64 _Z15SoftmaxWarpImplI22BroadcastScaleMaskLoadIffbLm2EiE11DirectStoreIffEfLi1ELi9ELi32ELi1ELb1EL9Algorithm0EEvT_T0_ll_param_2,
	.param .u64 _Z15SoftmaxWarpImplI22BroadcastScaleMaskLoadIffbLm2EiE11DirectStoreIffEfLi1ELi9ELi32ELi1ELb1EL9Algorithm0EEvT_T0_ll_param_3
)
{
	.reg .pred 	%p<59>;
	.reg .b16 	%rs<10>;
	.reg .b32 	%r<134>;
	.reg .b32 	%f<225>;
	.reg .b64 	%rd<97>;

	ld.param.u64 	%rd27, [_Z15SoftmaxWarpImplI22BroadcastScaleMaskLoadIffbLm2EiE11DirectStoreIffEfLi1ELi9ELi32ELi1ELb1EL9Algorithm0EEvT_T0_ll_param_1+8];
	ld.param.u64 	%rd26, [_Z15SoftmaxWarpImplI22BroadcastScaleMaskLoadIffbLm2EiE11DirectStoreIffEfLi1ELi9ELi32ELi1ELb1EL9Algorithm0EEvT_T0_ll_param_1];
	ld.param.v2.f32 	{%f48, %f49}, [_Z15SoftmaxWarpImplI22BroadcastScaleMaskLoadIffbLm2EiE11DirectStoreIffEfLi1ELi9ELi32ELi1ELb1EL9Algorithm0EEvT_T0_ll_param_0+80];
	ld.param.u64 	%rd25, [_Z15SoftmaxWarpImplI22BroadcastScaleMaskLoadIffbLm2EiE11DirectStoreIffEfLi1ELi9ELi32ELi1ELb1EL9Algorithm0EEvT_T0_ll_param_0+72];
	ld.param.v2.u32 	{%r6, %r7}, [_Z15SoftmaxWarpImplI22BroadcastScaleMaskLoadIffbLm2EiE11DirectStoreIffEfLi1ELi9ELi32ELi1ELb1EL9Algorithm0EEvT_T0_ll_param_0+56];
	ld.param.v2.u32 	{%r4, %r5}, [_Z15SoftmaxWarpImplI22BroadcastScaleMaskLoadIffbLm2EiE11DirectStoreIffEfLi1ELi9ELi32ELi1ELb1EL9Algorithm0EEvT_T0_ll_param_0+40];
	ld.param.u64 	%rd21, [_Z15SoftmaxWarpImplI22BroadcastScaleMaskLoadIffbLm2EiE11DirectStoreIffEfLi1ELi9ELi32ELi1ELb1EL9Algorithm0EEvT_T0_ll_param_0+24];
	ld.param.u64 	%rd20, [_Z15SoftmaxWarpImplI22BroadcastScaleMaskLoadIffbLm2EiE11DirectStoreIffEfLi1ELi9ELi32ELi1ELb1EL9Algorithm0EEvT_T0_ll_param_0+16];
	ld.param.u64 	%rd19, [_Z15SoftmaxWarpImplI22BroadcastScaleMaskLoadIffbLm2EiE11DirectStoreIffEfLi1ELi9ELi32ELi1ELb1EL9Algorithm0EEvT_T0_ll_param_0+8];
	ld.param.u64 	%rd18, [_Z15SoftmaxWarpImplI22BroadcastScaleMaskLoadIffbLm2EiE11DirectStoreIffEfLi1ELi9ELi32ELi1ELb1EL9Algorithm0EEvT_T0_ll_param_0];
	ld.param.u64 	%rd29, [_Z15SoftmaxWarpImplI22BroadcastScaleMaskLoadIffbLm2EiE11DirectStoreIffEfLi1ELi9ELi32ELi1ELb1EL9Algorithm0EEvT_T0_ll_param_3];
	cvta.to.global.u64 	%rd1, %rd18;
	cvta.to.global.u64 	%rd2, %rd19;
	setp.lt.s64 	%p1, %rd29, 289;
	@%p1 bra 	$L__BB243_2;
	mov.u64 	%rd30, $str;
	cvta.global.u64 	%rd31, %rd30;
	mov.u64 	%rd32, $str$1;
	cvta.global.u64 	%rd33, %rd32;
	mov.u64 	%rd34, __unnamed_239;
	cvta.global.u64 	%rd35, %rd34;
	{ // callseq 238, 0
	.param .b64 param0;
	st.param.b64 	[param0], %rd31;
	.param .b64 param1;
	st.param.b64 	[param1], %rd33;
	.param .b32 param2;
	st.param.b32 	[param2], 254;
	.param .b64 param3;
	st.param.b64 	[param3], %rd35;
	.param .b64 param4;
	st.param.b64 	[param4], 1;
	call.uni 
	__assertfail, 
	(
	param0, 
	param1, 
	param2, 
	param3, 
	param4
	);
	} // callseq 238
$L__BB243_2:
	ld.param.u64 	%rd94, [_Z15SoftmaxWarpImplI22BroadcastScaleMaskLoadIffbLm2EiE11DirectStoreIffEfLi1ELi9ELi32ELi1ELb1EL9Algorithm0EEvT_T0_ll_param_2];
	mov.u32 	%r8, %ctaid.x;
	mov.u32 	%r9, %ntid.y;
	mov.u32 	%r10, %tid.y;
	mad.lo.s32 	%r11, %r8, %r9, %r10;
	cvt.s64.s32 	%rd96, %r11;
	setp.le.s64 	%p2, %rd94, %rd96;
	@%p2 bra 	$L__BB243_41;
	mov.u32 	%r12, %tid.x;
	cvt.u64.u32 	%rd4, %r12;
	add.s32 	%r13, %r12, 32;
	cvt.u64.u32 	%rd5, %r13;
	add.s32 	%r14, %r12, 64;
	cvt.u64.u32 	%rd6, %r14;
	add.s32 	%r15, %r12, 96;
	cvt.u64.u32 	%rd7, %r15;
	add.s32 	%r16, %r12, 128;
	cvt.u64.u32 	%rd8, %r16;
	add.s32 	%r17, %r12, 160;
	cvt.u64.u32 	%rd9, %r17;
	add.s32 	%r18, %r12, 192;
	cvt.u64.u32 	%rd10, %r18;
	add.s32 	%r19, %r12, 224;
	cvt.u64.u32 	%rd11, %r19;
	add.s32 	%r20, %r12, 256;
	cvt.u64.u32 	%rd12, %r20;
$L__BB243_4:
	setp.le.s64 	%p3, %rd29, %rd4;
	mul.lo.s64 	%rd15, %rd25, %rd96;
	mov.f32 	%f207, 0fFF800000;
	mov.f32 	%f210, %f207;
	@%p3 bra 	$L__BB243_6;
	setp.eq.s64 	%p4, %rd21, 1;
	setp.eq.s64 	%p5, %rd20, 1;
	add.s64 	%rd36, %rd15, %rd4;
	cvt.u32.u64 	%r21, %rd36;
	div.s32 	%r22, %r21, %r4;
	mul.lo.s32 	%r23, %r22, %r4;
	sub.s32 	%r24, %r21, %r23;
	selp.b32 	%r25, 0, %r22, %p5;
	selp.b32 	%r26, 0, %r24, %p4;
	mul.lo.s32 	%r27, %r6, %r25;
	mad.lo.s32 	%r28, %r7, %r26, %r27;
	shl.b64 	%rd37, %rd36, 32;
	shr.s64 	%rd38, %rd37, 30;
	add.s64 	%rd39, %rd1, %rd38;
	ld.global.f32 	%f51, [%rd39];
	cvt.s64.s32 	%rd40, %r28;
	add.s64 	%rd41, %rd2, %rd40;
	ld.global.u8 	%rs1, [%rd41];
	setp.eq.s16 	%p6, %rs1, 0;
	mul.f32 	%f52, %f51, %f49;
	selp.f32 	%f207, %f48, %f52, %p6;
	max.f32 	%f210, %f207, 0fFF800000;
$L__BB243_6:
	setp.le.s64 	%p7, %rd29, %rd5;
	mov.f32 	%f209, 0fFF800000;
	@%p7 bra 	$L__BB243_8;
	setp.eq.s64 	%p8, %rd21, 1;
	setp.eq.s64 	%p9, %rd20, 1;
	add.s64 	%rd42, %rd15, %rd5;
	cvt.u32.u64 	%r29, %rd42;
	div.s32 	%r30, %r29, %r4;
	mul.lo.s32 	%r31, %r30, %r4;
	sub.s32 	%r32, %r29, %r31;
	selp.b32 	%r33, 0, %r30, %p9;
	selp.b32 	%r34, 0, %r32, %p8;
	mul.lo.s32 	%r35, %r6, %r33;
	mad.lo.s32 	%r36, %r7, %r34, %r35;
	shl.b64 	%rd43, %rd42, 32;
	shr.s64 	%rd44, %rd43, 30;
	add.s64 	%rd45, %rd1, %rd44;
	ld.global.f32 	%f54, [%rd45];
	cvt.s64.s32 	%rd46, %r36;
	add.s64 	%rd47, %rd2, %rd46;
	ld.global.u8 	%rs2, [%rd47];
	setp.eq.s16 	%p10, %rs2, 0;
	mul.f32 	%f55, %f54, %f49;
	selp.f32 	%f209, %f48, %f55, %p10;
	max.f32 	%f210, %f210, %f209;
$L__BB243_8:
	setp.le.s64 	%p11, %rd29, %rd6;
	mov.f32 	%f211, 0fFF800000;
	@%p11 bra 	$L__BB243_10;
	setp.eq.s64 	%p12, %rd21, 1;
	setp.eq.s64 	%p13, %rd20, 1;
	add.s64 	%rd48, %rd15, %rd6;
	cvt.u32.u64 	%r37, %rd48;
	div.s32 	%r38, %r37, %r4;
	mul.lo.s32 	%r39, %r38, %r4;
	sub.s32 	%r40, %r37, %r39;
	selp.b32 	%r41, 0, %r38, %p13;
	selp.b32 	%r42, 0, %r40, %p12;
	mul.lo.s32 	%r43, %r6, %r41;
	mad.lo.s32 	%r44, %r7, %r42, %r43;
	shl.b64 	%rd49, %rd48, 32;
	shr.s64 	%rd50, %rd49, 30;
	add.s64 	%rd51, %rd1, %rd50;
	ld.global.f32 	%f57, [%rd51];
	cvt.s64.s32 	%rd52, %r44;
	add.s64 	%rd53, %rd2, %rd52;
	ld.global.u8 	%rs3, [%rd53];
	setp.eq.s16 	%p14, %rs3, 0;
	mul.f32 	%f58, %f57, %f49;
	selp.f32 	%f211, %f48, %f58, %p14;
	max.f32 	%f210, %f210, %f211;
$L__BB243_10:
	setp.le.s64 	%p15, %rd29, %rd7;
	mov.f32 	%f213, 0fFF800000;
	@%p15 bra 	$L__BB243_12;
	setp.eq.s64 	%p16, %rd21, 1;
	setp.eq.s64 	%p17, %rd20, 1;
	add.s64 	%rd54, %rd15, %rd7;
	cvt.u32.u64 	%r45, %rd54;
	div.s32 	%r46, %r45, %r4;
	mul.lo.s32 	%r47, %r46, %r4;
	sub.s32 	%r48, %r45, %r47;
	selp.b32 	%r49, 0, %r46, %p17;
	selp.b32 	%r50, 0, %r48, %p16;
	mul.lo.s32 	%r51, %r6, %r49;
	mad.lo.s32 	%r52, %r7, %r50, %r51;
	shl.b64 	%rd55, %rd54, 32;
	shr.s64 	%rd56, %rd55, 30;
	add.s64 	%rd57, %rd1, %rd56;
	ld.global.f32 	%f60, [%rd57];
	cvt.s64.s32 	%rd58, %r52;
	add.s64 	%rd59, %rd2, %rd58;
	ld.global.u8 	%rs4, [%rd59];
	setp.eq.s16 	%p18, %rs4, 0;
	mul.f32 	%f61, %f60, %f49;
	selp.f32 	%f213, %f48, %f61, %p18;
	max.f32 	%f210, %f210, %f213;
$L__BB243_12:
	setp.le.s64 	%p19, %rd29, %rd8;
	mov.f32 	%f215, 0fFF800000;
	@%p19 bra 	$L__BB243_14;
	setp.eq.s64 	%p20, %rd21, 1;
	setp.eq.s64 	%p21, %rd20, 1;
	add.s64 	%rd60, %rd15, %rd8;
	cvt.u32.u64 	%r53, %rd60;
	div.s32 	%r54, %r53, %r4;
	mul.lo.s32 	%r55, %r54, %r4;
	sub.s32 	%r56, %r53, %r55;
	selp.b32 	%r57, 0, %r54, %p21;
	selp.b32 	%r58, 0, %r56, %p20;
	mul.lo.s32 	%r59, %r6, %r57;
	mad.lo.s32 	%r60, %r7, %r58, %r59;
	shl.b64 	%rd61, %rd60, 32;
	shr.s64 	%rd62, %rd61, 30;
	add.s64 	%rd63, %rd1, %rd62;
	ld.global.f32 	%f63, [%rd63];
	cvt.s64.s32 	%rd64, %r60;
	add.s64 	%rd65, %rd2, %rd64;
	ld.global.u8 	%rs5, [%rd65];
	setp.eq.s16 	%p22, %rs5, 0;
	mul.f32 	%f64, %f63, %f49;
	selp.f32 	%f215, %f48, %f64, %p22;
	max.f32 	%f210, %f210, %f215;
$L__BB243_14:
	setp.le.s64 	%p23, %rd29, %rd9;
	mov.f32 	%f217, 0fFF800000;
	@%p23 bra 	$L__BB243_16;
	setp.eq.s64 	%p24, %rd21, 1;
	setp.eq.s64 	%p25, %rd20, 1;
	add.s64 	%rd66, %rd15, %rd9;
	cvt.u32.u64 	%r61, %rd66;
	div.s32 	%r62, %r61, %r4;
	mul.lo.s32 	%r63, %r62, %r4;
	sub.s32 	%r64, %r61, %r63;
	selp.b32 	%r65, 0, %r62, %p25;
	selp.b32 	%r66, 0, %r64, %p24;
	mul.lo.s32 	%r67, %r6, %r65;
	mad.lo.s32 	%r68, %r7, %r66, %r67;
	shl.b64 	%rd67, %rd66, 32;
	shr.s64 	%rd68, %rd67, 30;
	add.s64 	%rd69, %rd1, %rd68;
	ld.global.f32 	%f66, [%rd69];
	cvt.s64.s32 	%rd70, %r68;
	add.s64 	%rd71, %rd2, %rd70;
	ld.global.u8 	%rs6, [%rd71];
	setp.eq.s16 	%p26, %rs6, 0;
	mul.f32 	%f67, %f66, %f49;
	selp.f32 	%f217, %f48, %f67, %p26;
	max.f32 	%f210, %f210, %f217;
$L__BB243_16:
	setp.le.s64 	%p27, %rd29, %rd10;
	mov.f32 	%f219, 0fFF800000;
	@%p27 bra 	$L__BB243_18;
	setp.eq.s64 	%p28, %rd21, 1;
	setp.eq.s64 	%p29, %rd20, 1;
	add.s64 	%rd72, %rd15, %rd10;
	cvt.u32.u64 	%r69, %rd72;
	div.s32 	%r70, %r69, %r4;
	mul.lo.s32 	%r71, %r70, %r4;
	sub.s32 	%r72, %r69, %r71;
	selp.b32 	%r73, 0, %r70, %p29;
	selp.b32 	%r74, 0, %r72, %p28;
	mul.lo.s32 	%r75, %r6, %r73;
	mad.lo.s32 	%r76, %r7, %r74, %r75;
	shl.b64 	%rd73, %rd72, 32;
	shr.s64 	%rd74, %rd73, 30;
	add.s64 	%rd75, %rd1, %rd74;
	ld.global.f32 	%f69, [%rd75];
	cvt.s64.s32 	%rd76, %r76;
	add.s64 	%rd77, %rd2, %rd76;
	ld.global.u8 	%rs7, [%rd77];
	setp.eq.s16 	%p30, %rs7, 0;
	mul.f32 	%f70, %f69, %f49;
	selp.f32 	%f219, %f48, %f70, %p30;
	max.f32 	%f210, %f210, %f219;
$L__BB243_18:
	setp.le.s64 	%p31, %rd29, %rd11;
	mov.f32 	%f221, 0fFF800000;
	@%p31 bra 	$L__BB243_20;
	setp.eq.s64 	%p32, %rd21, 1;
	setp.eq.s64 	%p33, %rd20, 1;
	add.s64 	%rd78, %rd15, %rd11;
	cvt.u32.u64 	%r77, %rd78;
	div.s32 	%r78, %r77, %r4;
	mul.lo.s32 	%r79, %r78, %r4;
	sub.s32 	%r80, %r77, %r79;
	selp.b32 	%r81, 0, %r78, %p33;
	selp.b32 	%r82, 0, %r80, %p32;
	mul.lo.s32 	%r83, %r6, %r81;
	mad.lo.s32 	%r84, %r7, %r82, %r83;
	shl.b64 	%rd79, %rd78, 32;
	shr.s64 	%rd80, %rd79, 30;
	add.s64 	%rd81, %rd1, %rd80;
	ld.global.f32 	%f72, [%rd81];
	cvt.s64.s32 	%rd82, %r84;
	add.s64 	%rd83, %rd2, %rd82;
	ld.global.u8 	%rs8, [%rd83];
	setp.eq.s16 	%p34, %rs8, 0;
	mul.f32 	%f73, %f72, %f49;
	selp.f32 	%f221, %f48, %f73, %p34;
	max.f32 	%f210, %f210, %f221;
$L__BB243_20:
	setp.le.s64 	%p35, %rd29, %rd12;
	mov.f32 	%f223, 0fFF800000;
	@%p35 bra 	$L__BB243_22;
	setp.eq.s64 	%p36, %rd21, 1;
	setp.eq.s64 	%p37, %rd20, 1;
	add.s64 	%rd84, %rd15, %rd12;
	cvt.u32.u64 	%r85, %rd84;
	div.s32 	%r86, %r85, %r4;
	mul.lo.s32 	%r87, %r86, %r4;
	sub.s32 	%r88, %r85, %r87;
	selp.b32 	%r89, 0, %r86, %p37;
	selp.b32 	%r90, 0, %r88, %p36;
	mul.lo.s32 	%r91, %r6, %r89;
	mad.lo.s32 	%r92, %r7, %r90, %r91;
	shl.b64 	%rd85, %rd84, 32;
	shr.s64 	%rd86, %rd85, 30;
	add.s64 	%rd87, %rd1, %rd86;
	ld.global.f32 	%f75, [%rd87];
	cvt.s64.s32 	%rd88, %r92;
	add.s64 	%rd89, %rd2, %rd88;
	ld.global.u8 	%rs9, [%rd89];
	setp.eq.s16 	%p38, %rs9, 0;
	mul.f32 	%f76, %f75, %f49;
	selp.f32 	%f223, %f48, %f76, %p38;
	max.f32 	%f210, %f210, %f223;
$L__BB243_22:
	setp.le.s64 	%p39, %rd29, %rd4;
	mov.b32 	%r93, %f210;
	shfl.sync.bfly.b32	%r94|%p40, %r93, 16, 31, -1;
	mov.b32 	%f77, %r94;
	max.f32 	%f78, %f210, %f77;
	mov.b32 	%r95, %f78;
	shfl.sync.bfly.b32	%r96|%p41, %r95, 8, 31, -1;
	mov.b32 	%f79, %r96;
	max.f32 	%f80, %f78, %f79;
	mov.b32 	%r97, %f80;
	shfl.sync.bfly.b32	%r98|%p42, %r97, 4, 31, -1;
	mov.b32 	%f81, %r98;
	max.f32 	%f82, %f80, %f81;
	mov.b32 	%r99, %f82;
	shfl.sync.bfly.b32	%r100|%p43, %r99, 2, 31, -1;
	mov.b32 	%f83, %r100;
	max.f32 	%f84, %f82, %f83;
	mov.b32 	%r101, %f84;
	shfl.sync.bfly.b32	%r102|%p44, %r101, 1, 31, -1;
	mov.b32 	%f85, %r102;
	max.f32 	%f86, %f84, %f85;
	sub.f32 	%f87, %f207, %f86;
	fma.rn.f32 	%f88, %f87, 0f3BBB989D, 0f3F000000;
	cvt.sat.f32.f32 	%f89, %f88;
	mov.f32 	%f90, 0f4B400001;
	mov.f32 	%f91, 0f437C0000;
	fma.rm.f32 	%f92, %f89, %f91, %f90;
	add.f32 	%f93, %f92, 0fCB40007F;
	neg.f32 	%f94, %f93;
	fma.rn.f32 	%f95, %f87, 0f3FB8AA3B, %f94;
	fma.rn.f32 	%f96, %f87, 0f32A57060, %f95;
	mov.b32 	%r103, %f92;
	shl.b32 	%r104, %r103, 23;
	mov.b32 	%f97, %r104;
	ex2.approx.ftz.f32 	%f98, %f96;
	mul.f32 	%f99, %f98, %f97;
	add.f32 	%f100, %f99, 0f00000000;
	sub.f32 	%f101, %f209, %f86;
	fma.rn.f32 	%f102, %f101, 0f3BBB989D, 0f3F000000;
	cvt.sat.f32.f32 	%f103, %f102;
	fma.rm.f32 	%f104, %f103, %f91, %f90;
	add.f32 	%f105, %f104, 0fCB40007F;
	neg.f32 	%f106, %f105;
	fma.rn.f32 	%f107, %f101, 0f3FB8AA3B, %f106;
	fma.rn.f32 	%f108, %f101, 0f32A57060, %f107;
	mov.b32 	%r105, %f104;
	shl.b32 	%r106, %r105, 23;
	mov.b32 	%f109, %r106;
	ex2.approx.ftz.f32 	%f110, %f108;
	mul.f32 	%f111, %f110, %f109;
	add.f32 	%f112, %f100, %f111;
	sub.f32 	%f113, %f211, %f86;
	fma.rn.f32 	%f114, %f113, 0f3BBB989D, 0f3F000000;
	cvt.sat.f32.f32 	%f115, %f114;
	fma.rm.f32 	%f116, %f115, %f91, %f90;
	add.f32 	%f117, %f116, 0fCB40007F;
	neg.f32 	%f118, %f117;
	fma.rn.f32 	%f119, %f113, 0f3FB8AA3B, %f118;
	fma.rn.f32 	%f120, %f113, 0f32A57060, %f119;
	mov.b32 	%r107, %f116;
	shl.b32 	%r108, %r107, 23;
	mov.b32 	%f121, %r108;
	ex2.approx.ftz.f32 	%f122, %f120;
	mul.f32 	%f123, %f122, %f121;
	add.f32 	%f124, %f112, %f123;
	sub.f32 	%f125, %f213, %f86;
	fma.rn.f32 	%f126, %f125, 0f3BBB989D, 0f3F000000;
	cvt.sat.f32.f32 	%f127, %f126;
	fma.rm.f32 	%f128, %f127, %f91, %f90;
	add.f32 	%f129, %f128, 0fCB40007F;
	neg.f32 	%f130, %f129;
	fma.rn.f32 	%f131, %f125, 0f3FB8AA3B, %f130;
	fma.rn.f32 	%f132, %f125, 0f32A57060, %f131;
	mov.b32 	%r109, %f128;
	shl.b32 	%r110, %r109, 23;
	mov.b32 	%f133, %r110;
	ex2.approx.ftz.f32 	%f134, %f132;
	mul.f32 	%f135, %f134, %f133;
	add.f32 	%f136, %f124, %f135;
	sub.f32 	%f137, %f215, %f86;
	fma.rn.f32 	%f138, %f137, 0f3BBB989D, 0f3F000000;
	cvt.sat.f32.f32 	%f139, %f138;
	fma.rm.f32 	%f140, %f139, %f91, %f90;
	add.f32 	%f141, %f140, 0fCB40007F;
	neg.f32 	%f142, %f141;
	fma.rn.f32 	%f143, %f137, 0f3FB8AA3B, %f142;
	fma.rn.f32 	%f144, %f137, 0f32A57060, %f143;
	mov.b32 	%r111, %f140;
	shl.b32 	%r112, %r111, 23;
	mov.b32 	%f145, %r112;
	ex2.approx.ftz.f32 	%f146, %f144;
	mul.f32 	%f147, %f146, %f145;
	add.f32 	%f148, %f136, %f147;
	sub.f32 	%f149, %f217, %f86;
	fma.rn.f32 	%f150, %f149, 0f3BBB989D, 0f3F000000;
	cvt.sat.f32.f32 	%f151, %f150;
	fma.rm.f32 	%f152, %f151, %f91, %f90;
	add.f32 	%f153, %f152, 0fCB40007F;
	neg.f32 	%f154, %f153;
	fma.rn.f32 	%f155, %f149, 0f3FB8AA3B, %f154;
	fma.rn.f32 	%f156, %f149, 0f32A57060, %f155;
	mov.b32 	%r113, %f152;
	shl.b32 	%r114, %r113, 23;
	mov.b32 	%f157, %r114;
	ex2.approx.ftz.f32 	%f158, %f156;
	mul.f32 	%f159, %f158, %f157;
	add.f32 	%f160, %f148, %f159;
	sub.f32 	%f161, %f219, %f86;
	fma.rn.f32 	%f162, %f161, 0f3BBB989D, 0f3F000000;
	cvt.sat.f32.f32 	%f163, %f162;
	fma.rm.f32 	%f164, %f163, %f91, %f90;
	add.f32 	%f165, %f164, 0fCB40007F;
	neg.f32 	%f166, %f165;
	fma.rn.f32 	%f167, %f161, 0f3FB8AA3B, %f166;
	fma.rn.f32 	%f168, %f161, 0f32A57060, %f167;
	mov.b32 	%r115, %f164;
	shl.b32 	%r116, %r115, 23;
	mov.b32 	%f169, %r116;
	ex2.approx.ftz.f32 	%f170, %f168;
	mul.f32 	%f171, %f170, %f169;
	add.f32 	%f172, %f160, %f171;
	sub.f32 	%f173, %f221, %f86;
	fma.rn.f32 	%f174, %f173, 0f3BBB989D, 0f3F000000;
	cvt.sat.f32.f32 	%f175, %f174;
	fma.rm.f32 	%f176, %f175, %f91, %f90;
	add.f32 	%f177, %f176, 0fCB40007F;
	neg.f32 	%f178, %f177;
	fma.rn.f32 	%f179, %f173, 0f3FB8AA3B, %f178;
	fma.rn.f32 	%f180, %f173, 0f32A57060, %f179;
	mov.b32 	%r117, %f176;
	shl.b32 	%r118, %r117, 23;
	mov.b32 	%f181, %r118;
	ex2.approx.ftz.f32 	%f182, %f180;
	mul.f32 	%f183, %f182, %f181;
	add.f32 	%f184, %f172, %f183;
	sub.f32 	%f185, %f223, %f86;
	fma.rn.f32 	%f186, %f185, 0f3BBB989D, 0f3F000000;
	cvt.sat.f32.f32 	%f187, %f186;
	fma.rm.f32 	%f188, %f187, %f91, %f90;
	add.f32 	%f189, %f188, 0fCB40007F;
	neg.f32 	%f190, %f189;
	fma.rn.f32 	%f191, %f185, 0f3FB8AA3B, %f190;
	fma.rn.f32 	%f192, %f185, 0f32A57060, %f191;
	mov.b32 	%r119, %f188;
	shl.b32 	%r120, %r119, 23;
	mov.b32 	%f193, %r120;
	ex2.approx.ftz.f32 	%f194, %f192;
	mul.f32 	%f195, %f194, %f193;
	add.f32 	%f196, %f184, %f195;
	mov.b32 	%r121, %f196;
	shfl.sync.bfly.b32	%r122|%p45, %r121, 16, 31, -1;
	mov.b32 	%f197, %r122;
	add.f32 	%f198, %f196, %f197;
	mov.b32 	%r123, %f198;
	shfl.sync.bfly.b32	%r124|%p46, %r123, 8, 31, -1;
	mov.b32 	%f199, %r124;
	add.f32 	%f200, %f198, %f199;
	mov.b32 	%r125, %f200;
	shfl.sync.bfly.b32	%r126|%p47, %r125, 4, 31, -1;
	mov.b32 	%f201, %r126;
	add.f32 	%f202, %f200, %f201;
	mov.b32 	%r127, %f202;
	shfl.sync.bfly.b32	%r128|%p48, %r127, 2, 31, -1;
	mov.b32 	%f203, %r128;
	add.f32 	%f204, %f202, %f203;
	mov.b32 	%r129, %f204;
	shfl.sync.bfly.b32	%r130|%p49, %r129, 1, 31, -1;
	mov.b32 	%f205, %r130;
	add.f32 	%f206, %f204, %f205;
	div.rn.f32 	%f39, %f99, %f206;
	div.rn.f32 	%f40, %f111, %f206;
	div.rn.f32 	%f41, %f123, %f206;
	div.rn.f32 	%f42, %f135, %f206;
	div.rn.f32 	%f43, %f147, %f206;
	div.rn.f32 	%f44, %f159, %f206;
	div.rn.f32 	%f45, %f171, %f206;
	div.rn.f32 	%f46, %f183, %f206;
	div.rn.f32 	%f47, %f195, %f206;
	mad.lo.s64 	%rd90, %rd96, %rd27, %rd4;
	cvta.to.global.u64 	%rd91, %rd26;
	shl.b64 	%rd92, %rd90, 2;
	add.s64 	%rd16, %rd91, %rd92;
	@%p39 bra 	$L__BB243_24;
	st.global.f32 	[%rd16], %f39;
$L__BB243_24:
	setp.le.s64 	%p50, %rd29, %rd5;
	@%p50 bra 	$L__BB243_26;
	st.global.f32 	[%rd16+128], %f40;
$L__BB243_26:
	setp.le.s64 	%p51, %rd29, %rd6;
	@%p51 bra 	$L__BB243_28;
	st.global.f32 	[%rd16+256], %f41;
$L__BB243_28:
	setp.le.s64 	%p52, %rd29, %rd7;
	@%p52 bra 	$L__BB243_30;
	st.global.f32 	[%rd16+384], %f42;
$L__BB243_30:
	setp.le.s64 	%p53, %rd29, %rd8;
	@%p53 bra 	$L__BB243_32;
	st.global.f32 	[%rd16+512], %f43;
$L__BB243_32:
	setp.le.s64 	%p54, %rd29, %rd9;
	@%p54 bra 	$L__BB243_34;
	st.global.f32 	[%rd16+640], %f44;
$L__BB243_34:
	setp.le.s64 	%p55, %rd29, %rd10;
	@%p55 bra 	$L__BB243_36;
	st.global.f32 	[%rd16+768], %f45;
$L__BB243_36:
	setp.le.s64 	%p56, %rd29, %rd11;
	@%p56 bra 	$L__BB243_38;
	st.global.f32 	[%rd16+896], %f46;
$L__BB243_38:
	setp.le.s64 	%p57, %rd29, %rd12;
	@%p57 bra 	$L__BB243_40;
	st.global.f32 	[%rd16+1024], %f47;
$L__BB243_40:
	ld.param.u64 	%rd95, [_Z15SoftmaxWarpImplI22BroadcastScaleMaskLoadIffbLm2EiE11DirectStoreIffEfLi1ELi9ELi32ELi1ELb1EL9Algorithm0EEvT_T0_ll_param_2];
	mov.u32 	%r131, %nctaid.x;
	mov.u32 	%r132, %ntid.y;
	mul.lo.s32 	%r133, %r131, %r132;
	cvt.s64.s32 	%rd93, %r133;
	add.s64 	%rd96, %rd96, %rd93;
	setp.lt.s64 	%p58, %rd96, %rd95;
	@%p58 bra 	$L__BB243_4;
$L__BB243_41:
	ret;

}
	// .globl	_Z15SoftmaxWarpImplI22BroadcastScaleMaskLoadIffbLm2EiE11DirectStoreIffEfLi1ELi10ELi32ELi1ELb0EL9Algorithm0EEvT_T0_ll
.visible .entry _Z15SoftmaxWarpImplI22BroadcastScaleMaskLoadIffbLm2EiE11DirectStoreIffEfLi1ELi10ELi32ELi1ELb0EL9Algorithm0EEvT_T0_ll(
	.param .align 8 .b8 _Z15SoftmaxWarpImplI22BroadcastScaleMaskLoadIffbLm2EiE11DirectStoreIffEfLi1ELi10ELi32ELi1ELb0EL9Algorithm0EEvT_T0_ll_param_0[88],
	.param .align 8 .b8 _Z15SoftmaxWarpImplI22BroadcastScaleMaskLoadIffbLm2EiE11DirectStoreIffEfLi1ELi10ELi32ELi1ELb0EL9Algorithm0EEvT_T0_ll_param_1[16],
	.param .u64 _Z15SoftmaxWarpImplI22BroadcastScaleMaskLoadIffbLm2EiE11DirectStoreIffEfLi1ELi10ELi32ELi1ELb0EL9Algorithm0EEvT_T0_ll_param_2,
	.param .u64 _Z15SoftmaxWarpImplI22BroadcastScaleMaskLoadIffbLm2EiE11DirectStoreIffEfLi1ELi10ELi32ELi1ELb0EL9Algorithm0EEvT_T0_ll_param_3
)
{
	.reg .pred 	%p<26>;
	.reg .b16 	%rs<11>;
	.reg .b32 	%r<135>;
	.reg .b32 	%f<197>;
	.reg .b64 	%rd<94>;

	ld.param.v2.f32 	{%f3, %f4}, [_Z15SoftmaxWarpImplI22BroadcastScaleMaskLoadIffbLm2EiE11DirectStoreIffEfLi1ELi10ELi32ELi1ELb0EL9Algorithm0EEvT_T0_ll_param_0+80];
	ld.param.u64 	%rd21, [_Z15SoftmaxWarpImplI22BroadcastScaleMaskLoadIffbLm2EiE11DirectStoreIffEfLi1ELi10ELi32ELi1ELb0EL9Algorithm0EEvT_T0_ll_param_0+72];
	ld.param.v2.u32 	{%r7, %r8}, [_Z15SoftmaxWarpImplI22BroadcastScaleMaskLoadIffbLm2EiE11DirectStoreIffEfLi1ELi10ELi32ELi1ELb0EL9Algorithm0EEvT_T0_ll_param_0+56];
	ld.param.v2.u32 	{%r5, %r6}, [_Z15SoftmaxWarpImplI22BroadcastScaleMaskLoadIffbLm2EiE11DirectStoreIffEfLi1ELi10ELi32ELi1ELb0EL9Algorithm0EEvT_T0_ll_param_0+40];
	ld.param.u64 	%rd17, [_Z15SoftmaxWarpImplI22BroadcastScaleMaskLoadIffbLm2EiE11DirectStoreIffEfLi1ELi10ELi32ELi1ELb0EL9Algorithm0EEvT_T0_ll_param_0+24];
	ld.param.u64 	%rd16, [_Z15SoftmaxWarpImplI22BroadcastScaleMaskLoadIffbLm2EiE11DirectStoreIffEfLi1ELi10ELi32ELi1ELb0EL9Algorithm0EEvT_T0_ll_param_0+16];
	ld.param.u64 	%rd15, [_Z15SoftmaxWarpImplI22BroadcastScaleMaskLoadIffbLm2EiE11DirectStoreIffEfLi1ELi10ELi32ELi1ELb0EL9Algorithm0EEvT_T0_ll_param_0+8];
	ld.param.u64 	%rd14, [_Z15SoftmaxWarpImplI22BroadcastScaleMaskLoadIffbLm2EiE11DirectStoreIffEfLi1ELi10ELi32ELi1ELb0EL9Algorithm0EEvT_T0_ll_param_0];
	ld.param.u64 	%rd4, [_Z15SoftmaxWarpImplI22BroadcastScaleMaskLoadIffbLm2EiE11DirectStoreIffEfLi1ELi10ELi32ELi1ELb0EL9Algorithm0EEvT_T0_ll_param_1];
	ld.param.u64 	%rd5, [_Z15SoftmaxWarpImplI22BroadcastScaleMaskLoadIffbLm2EiE11DirectStoreIffEfLi1ELi10ELi32ELi1ELb0EL9Algorithm0EEvT_T0_ll_param_1+8];
	ld.param.u64 	%rd22, [_Z15SoftmaxWarpImplI22BroadcastScaleMaskLoadIffbLm2EiE11DirectStoreIffEfLi1ELi10ELi32ELi1ELb0EL9Algorithm0EEvT_T0_ll_param_2];
	ld.param.u64 	%rd23, [_Z15SoftmaxWarpImplI22BroadcastScaleMaskLoadIffbLm2EiE11DirectStoreIffEfLi1ELi10ELi32ELi1ELb0EL9Algorithm0EEvT_T0_ll_param_3];
	setp.lt.s64 	%p1, %rd23, 321;
	@%p1 bra 	$L__BB244_2;
	mov.u64 	%rd24, $str;
	cvta.global.u64 	%rd25, %rd24;
	mov.u64 	%rd26, $str$1;
	cvta.global.u64 	%rd27, %rd26;
	mov.u64 	%rd28, __unnamed_240;
	cvta.global.u64 	%rd29, %rd28;
	{ // callseq 239, 0
	.param .b64 param0;
	st.param.b64 	[param0], %rd25;
	.param .b64 param1;
	st.param.b64 	[param1], %rd27;
	.param .b32 param2;
	st.param.b32 	[param2], 254;
	.param .b64 param3;
	st.param.b64 	[param3], %rd29;
	.param .b64 param4;
	st.param.b64 	[param4], 1;
	call.uni 
	__assertfail, 
	(
	param0, 
	param1, 
	param2, 
	param3, 
	param4
	);
	} // callseq 239
$L__BB244_2:
	mov.u32 	%r9, %ctaid.x;
	mov.u32 	%r10, %ntid.y;
	mov.u32 	%r11, %tid.y;
	mad.lo.s32 	%r12, %r9, %r10, %r11;
	mov.u32 	%r13, %nctaid.x;
	mul.lo.s32 	%r4, %r13, %r10;
	cvt.s64.s32 	%rd93, %r12;
	setp.le.s64 	%p2, %rd22, %rd93;
	@%p2 bra 	$L__BB244_5;
	cvta.to.global.u64 	%rd7, %rd14;
	cvta.to.global.u64 	%rd8, %rd15;
	mov.u32 	%r14, %tid.x;
	cvt.u64.u32 	%rd9, %r14;
	cvta.to.global.u64 	%rd10, %rd4;
	cvt.s64.s32 	%rd11, %r4;
$L__BB244_4:
	setp.eq.s64 	%p3, %rd17, 1;
	setp.eq.s64 	%p4, %rd16, 1;
	mad.lo.s64 	%rd30, %rd21, %rd93, %rd9;
	cvt.u32.u64 	%r15, %rd30;
	div.s32 	%r16, %r15, %r5;
	mul.lo.s32 	%r17, %r16, %r5;
	sub.s32 	%r18, %r15, %r17;
	selp.b32 	%r19, 0, %r16, %p4;
	selp.b32 	%r20, 0, %r18, %p3;
	mul.lo.s32 	%r21, %r7, %r19;
	mad.lo.s32 	%r22, %r8, %r20, %r21;
	shl.b64 	%rd31, %rd30, 32;
	shr.s64 	%rd32, %rd31, 30;
	add.s64 	%rd33, %rd7, %rd32;
	ld.global.f32 	%f5, [%rd33];
	cvt.s64.s32 	%rd34, %r22;
	add.s64 	%rd35, %rd8, %rd34;
	ld.global.u8 	%rs1, [%rd35];
	setp.eq.s16 	%p5, %rs1, 0;
	mul.f32 	%f6, %f5, %f4;
	selp.f32 	%f7, %f3, %f6, %p5;
	max.f32 	%f8, %f7, 0fFF800000;
	add.s64 	%rd36, %rd30, 32;
	cvt.u32.u64 	%r23, %rd36;
	div.s32 	%r24, %r23, %r5;
	mul.lo.s32 	%r25, %r24, %r5;
	sub.s32 	%r26, %r23, %r25;
	selp.b32 	%r27, 0, %r24, %p4;
	selp.b32 	%r28, 0, %r26, %p3;
	mul.lo.s32 	%r29, %r7, %r27;
	mad.lo.s32 	%r30, %r8, %r28, %r29;
	shl.b64 	%rd37, %rd36, 32;
	shr.s64 	%rd38, %rd37, 30;
	add.s64 	%rd39, %rd7, %rd38;
	ld.global.f32 	%f9, [%rd39];
	cvt.s64.s32 	%rd40, %r30;
	add.s64 	%rd41, %rd8, %rd40;
	ld.global.u8 	%rs2, [%rd41];
	setp.eq.s16 	%p6, %rs2, 0;
	mul.f32 	%f10, %f9, %f4;
	selp.f32 	%f11, %f3, %f10, %p6;
	max.f32 	%f12, %f8, %f11;
	add.s64 	%rd42, %rd30, 64;
	cvt.u32.u64 	%r31, %rd42;
	div.s32 	%r32, %r31, %r5;
	mul.lo.s32 	%r33, %r32, %r5;
	sub.s32 	%r34, %r31, %r33;
	selp.b32 	%r35, 0, %r32, %p4;
	selp.b32 	%r36, 0, %r34, %p3;
	mul.lo.s32 	%r37, %r7, %r35;
	mad.lo.s32 	%r38, %r8, %r36, %r37;
	shl.b64 	%rd43, %rd42, 32;
	shr.s64 	%rd44, %rd43, 30;
	add.s64 	%rd45, %rd7, %rd44;
	ld.global.f32 	%f13, [%rd45];
	cvt.s64.s32 	%rd46, %r38;
	add.s64 	%rd47, %rd8, %rd46;
	ld.global.u8 	%rs3, [%rd47];
	setp.eq.s16 	%p7, %rs3, 0;
	mul.f32 	%f14, %f13, %f4;
	selp.f32 	%f15, %f3, %f14, %p7;
	max.f32 	%f16, %f12, %f15;
	add.s64 	%rd48, %rd30, 96;
	cvt.u32.u64 	%r39, %rd48;
	div.s32 	%r40, %r39, %r5;
	mul.lo.s32 	%r41, %r40, %r5;
	sub.s32 	%r42, %r39, %r41;
	selp.b32 	%r43, 0, %r40, %p4;
	selp.b32 	%r44, 0, %r42, %p3;
	mul.lo.s32 	%r45, %r7, %r43;
	mad.lo.s32 	%r46, %r8, %r44, %r45;
	shl.b64 	%rd49, %rd48, 32;
	shr.s64 	%rd50, %rd49, 30;
	add.s64 	%rd51, %rd7, %rd50;
	ld.global.f32 	%f17, [%rd51];
	cvt.s64.s32 	%rd52, %r46;
	add.s64 	%rd53, %rd8, %rd52;
	ld.global.u8 	%rs4, [%rd53];
	setp.eq.s16 	%p8, %rs4, 0;
	mul.f32 	%f18, %f17, %f4;
	selp.f32 	%f19, %f3, %f18, %p8;
	max.f32 	%f20, %f16, %f19;
	add.s64 	%rd54, %rd30, 128;
	cvt.u32.u64 	%r47, %rd54;
	div.s32 	%r48, %r47, %r5;
	mul.lo.s32 	%r49, %r48, %r5;
	sub.s32 	%r50, %r47, %r49;
	selp.b32 	%r51, 0, %r48, %p4;
	selp.b32 	%r52, 0, %r50, %p3;
	mul.lo.s32 	%r53, %r7, %r51;
	mad.lo.s32 	%r54, %r8, %r52, %r53;
	shl.b64 	%rd55, %rd54, 32;
	shr.s64 	%rd56, %rd55, 30;
	add.s64 	%rd57, %rd7, %rd56;
	ld.global.f32 	%f21, [%rd57];
	cvt.s64.s32 	%rd58, %r54;
	add.s64 	%rd59, %rd8, %rd58;
	ld.global.u8 	%rs5, [%rd59];
	setp.eq.s16 	%p9, %rs5, 0;
	mul.f32 	%f22, %f21, %f4;
	selp.f32 	%f23, %f3, %f22, %p9;
	max.f32 	%f24, %f20, %f23;
	add.s64 	%rd60, %rd30, 160;
	cvt.u32.u64 	%r55, %rd60;
	div.s32 	%r56, %r55, %r5;
	mul.lo.s32 	%r57, %r56, %r5;
	sub.s32 	%r58, %r55, %r57;
	selp.b32 	%r59, 0, %r56, %p4;
	selp.b32 	%r60, 0, %r58, %p3;
	mul.lo.s32 	%r61, %r7, %r59;
	mad.lo.s32 	%r62, %r8, %r60, %r61;
	shl.b64 	%rd61, %rd60, 32;
	shr.s64 	%rd62, %rd61, 30;
	add.s64 	%rd63, %rd7, %rd62;
	ld.global.f32 	%f25, [%rd63];
	cvt.s64.s32 	%rd64, %r62;
	add.s64 	%rd65, %rd8, %rd64;
	ld.global.u8 	%rs6, [%rd65];
	setp.eq.s16 	%p10, %rs6, 0;
	mul.f32 	%f26, %f25, %f4;
	selp.f32 	%f27, %f3, %f26, %p10;
	max.f32 	%f28, %f24, %f27;
	add.s64 	%rd66, %rd30, 192;
	cvt.u32.u64 	%r63, %rd66;
	div.s32 	%r64, %r63, %r5;
	mul.lo.s32 	%r65, %r64, %r5;
	sub.s32 	%r66, %r63, %r65;
	selp.b32 	%r67, 0, %r64, %p4;
	selp.b32 	%r68, 0, %r66, %p3;
	mul.lo.s32 	%r69, %r7, %r67;
	mad.lo.s32 	%r70, %r8, %r68, %r69;
	shl.b64 	%rd67, %rd66, 32;
	shr.s64 	%rd68, %rd67, 30;
	add.s64 	%rd69, %rd7, %rd68;
	ld.global.f32 	%f29, [%rd69];
	cvt.s64.s32 	%rd70, %r70;
	add.s64 	%rd71, %rd8, %rd70;
	ld.global.u8 	%rs7, [%rd71];
	setp.eq.s16 	%p11, %rs7, 0;
	mul.f32 	%f30, %f29, %f4;
	selp.f32 	%f31, %f3, %f30, %p11;
	max.f32 	%f32, %f28, %f31;
	add.s64 	%rd72, %rd30, 224;
	cvt.u32.u64 	%r71, %rd72;
	div.s32 	%r72, %r71, %r5;
	mul.lo.s32 	%r73, %r72, %r5;
	sub.s32 	%r74, %r71, %r73;
	selp.b32 	%r75, 0, %r72, %p4;
	selp.b32 	%r76, 0, %r74, %p3;
	mul.lo.s32 	%r77, %r7, %r75;
	mad.lo.s32 	%r78, %r8, %r76, %r77;
	shl.b64 	%rd73, %rd72, 32;
	shr.s64 	%rd74, %rd73, 30;
	add.s64 	%rd75, %rd7, %rd74;
	ld.global.f32 	%f33, [%rd75];
	cvt.s64.s32 	%rd76, %r78;
	add.s64 	%rd77, %rd8, %rd76;
	ld.global.u8 	%rs8, [%rd77];
	setp.eq.s16 	%p12, %rs8, 0;
	mul.f32 	%f34, %f33, %f4;
	selp.f32 	%f35, %f3, %f34, %p12;
	max.f32 	%f36, %f32, %f35;
	add.s64 	%rd78, %rd30, 256;
	cvt.u32.u64 	%r79, %rd78;
	div.s32 	%r80, %r79, %r5;
	mul.lo.s32 	%r81, %r80, %r5;
	sub.s32 	%r82, %r79, %r81;
	selp.b32 	%r83, 0, %r80, %p4;
	selp.b32 	%r84, 0, %r82, %p3;
	mul.lo.s32 	%r85, %r7, %r83;
	mad.lo.s32 	%r86, %r8, %r84, %r85;
	shl.b64 	%rd79, %rd78, 32;
	shr.s64 	%rd80, %rd79, 30;
	add.s64 	%rd81, %rd7, %rd80;
	ld.global.f32 	%f37, [%rd81];
	cvt.s64.s32 	%rd82, %r86;
	add.s64 	%rd83, %rd8, %rd82;
	ld.global.u8 	%rs9, [%rd83];
	setp.eq.s16 	%p13, %rs9, 0;
	mul.f32 	%f38, %f37, %f4;
	selp.f32 	%f39, %f3, %f38, %p13;
	max.f32 	%f40, %f36, %f39;
	add.s64 	%rd84, %rd30, 288;
	cvt.u32.u64 	%r87, %rd84;
	div.s32 	%r88, %r87, %r5;
	mul.lo.s32 	%r89, %r88, %r5;
	sub.s32 	%r90, %r87, %r89;
	selp.b32 	%r91, 0, %r88, %p4;
	selp.b32 	%r92, 0, %r90, %p3;
	mul.lo.s32 	%r93, %r7, %r91;
	mad.lo.s32 	%r94, %r8, %r92, %r93;
	shl.b64 	%rd85, %rd84, 32;
	shr.s64 	%rd86, %rd85, 30;
	add.s64 	%rd87, %rd7, %rd86;
	ld.global.f32 	%f41, [%rd87];
	cvt.s64.s32 	%rd88, %r94;
	add.s64 	%rd89, %rd8, %rd88;
	ld.global.u8 	%rs10, [%rd89];
	setp.eq.s16 	%p14, %rs10, 0;
	mul.f32 	%f42, %f41, %f4;
	selp.f32 	%f43, %f3, %f42, %p14;
	max.f32 	%f44, %f40, %f43;
	mov.b32 	%r95, %f44;
	shfl.sync.bfly.b32	%r96|%p15, %r95, 16, 31, -1;
	mov.b32 	%f45, %r96;
	max.f32 	%f46, %f44, %f45;
	mov.b32 	%r97, %f46;
	shfl.sync.bfly.b32	%r98|%p16, %r97, 8, 31, -1;
	mov.b32 	%f47, %r98;
	max.f32 	%f48, %f46, %f47;
	mov.b32 	%r99, %f48;
	shfl.sync.bfly.b32	%r100|%p17, %r99, 4, 31, -1;
	mov.b32 	%f49, %r100;
	max.f32 	%f50, %f48, %f49;
	mov.b32 	%r101, %f50;
	shfl.sync.bfly.b32	%r102|%p18, %r101, 2, 31, -1;
	mov.b32 	%f51, %r102;
	max.f32 	%f52, %f50, %f51;
	mov.b32 	%r103, %f52;
	shfl.sync.bfly.b32	%r104|%p19, %r103, 1, 31, -1;
	mov.b32 	%f53, %r104;
	max.f32 	%f54, %f52, %f53;
	sub.f32 	%f55, %f7, %f54;
	fma.rn.f32 	%f56, %f55, 0f3BBB989D, 0f3F000000;
	cvt.sat.f32.f32 	%f57, %f56;
	mov.f32 	%f58, 0f4B400001;
	mov.f32 	%f59, 0f437C0000;
	fma.rm.f32 	%f60, %f57, %f59, %f58;
	add.f32 	%f61, %f60, 0fCB40007F;
	neg.f32 	%f62, %f61;
	fma.rn.f32 	%f63, %f55, 0f3FB8AA3B, %f62;
	fma.rn.f32 	%f64, %f55, 0f32A57060, %f63;
	mov.b32 	%r105, %f60;
	shl.b32 	%r106, %r105, 23;
	mov.b32 	%f65, %r106;
	ex2.approx.ftz.f32 	%f66, %f64;
	mul.f32 	%f67, %f66, %f65;
	add.f32 	%f68, %f67, 0f00000000;
	sub.f32 	%f69, %f11, %f54;
	fma.rn.f32 	%f70, %f69, 0f3BBB989D, 0f3F000000;
	cvt.sat.f32.f32 	%f71, %f70;
	fma.rm.f32 	%f72, %f71, %f59, %f58;
	add.f32 	%f73, %f72, 0fCB40007F;
	neg.f32 	%f74, %f73;
	fma.rn.f32 	%f75, %f69, 0f3FB8AA3B, %f74;
	fma.rn.f32 	%f76, %f69, 0f32A57060, %f75;
	mov.b32 	%r107, %f72;
	shl.b32 	%r108, %r107, 23;
	mov.b32 	%f77, %r108;
	ex2.approx.ftz.f32 	%f78, %f76;
	mul.f32 	%f79, %f78, %f77;
	add.f32 	%f80, %f68, %f79;
	sub.f32 	%f81, %f15, %f54;
	fma.rn.f32 	%f82, %f81, 0f3BBB989D, 0f3F000000;
	cvt.sat.f32.f32 	%f83, %f82;
	fma.rm.f32 	%f84, %f83, %f59, %f58;
	add.f32 	%f85, %f84, 0fCB40007F;
	neg.f32 	%f86, %f85;
	fma.rn.f32 	%f87, %f81, 0f3FB8AA3B, %f86;
	fma.rn.f32 	%f88, %f81, 0f32A57060, %f87;
	mov.b32 	%r109, %f84;
	shl.b32 	%r110, %r109, 23;
	mov.b32 	%f89, %r110;
	ex2.approx.ftz.f32 	%f90, %f88;
	mul.f32 	%f91, %f90, %f89;
	add.f32 	%f92, %f80, %f91;
	sub.f32 	%f93, %f19, %f54;
	fma.rn.f32 	%f94, %f93, 0f3BBB989D, 0f3F000000;
	cvt.sat.f32.f32 	%f95, %f94;
	fma.rm.f32 	%f96, %f95, %f59, %f58;
	add.f32 	%f97, %f96, 0fCB40007F;
	neg.f32 	%f98, %f97;
	fma.rn.f32 	%f99, %f93, 0f3FB8AA3B, %f98;
	fma.rn.f32 	%f100, %f93, 0f32A57060, %f99;
	mov.b32 	%r111, %f96;
	shl.b32 	%r112, %r111, 23;
	mov.b32 	%f101, %r112;
	ex2.approx.ftz.f32 	%f102, %f100;
	mul.f32 	%f103, %f102, %f101;
	add.f32 	%f104, %f92, %f103;
	sub.f32 	%f105, %f23, %f54;
	fma.rn.f32 	%f106, %f105, 0f3BBB989D, 0f3F000000;
	cvt.sat.f32.f32 	%f107, %f106;
	fma.rm.f32 	%f108, %f107, %f59, %f58;
	add.f32 	%f109, %f108, 0fCB40007F;
	neg.f32 	%f110, %f109;
	fma.rn.f32 	%f111, %f105, 0f3FB8AA3B, %f110;
	fma.rn.f32 	%f112, %f105, 0f32A57060, %f111;
	mov.b32 	%r113, %f108;
	shl.b32 	%r114, %r113, 23;
	mov.b32 	%f113, %r114;
	ex2.approx.ftz.f32 	%f114, %f112;
	mul.f32 	%f115, %f114, %f113;
	add.f32 	%f116, %f104, %f115;
	sub.f32 	%f117, %f27, %f54;
	fma.rn.f32 	%f118, %f117, 0f3BBB989D, 0f3F000000;
	cvt.sat.f32.f32 	%f119, %f118;
	fma.rm.f32 	%f120, %f119, %f59, %f58;
	add.f32 	%f121, %f120, 0fCB40007F;
	neg.f32 	%f122, %f121;
	fma.rn.f32 	%f123, %f117, 0f3FB8AA3B, %f122;
	fma.rn.f32 	%f124, %f117, 0f32A57060, %f123;
	mov.b32 	%r115, %f120;
	shl.b32 	%r116, %r115, 23;
	mov.b32 	%f125, %r116;
	ex2.approx.ftz.f32 	%f126, %f124;
	mul.f32 	%f127, %f126, %f125;
	add.f32 	%f128, %f116, %f127;
	sub.f32 	%f129, %f31, %f54;
	fma.rn.f32 	%f130, %f129, 0f3BBB989D, 0f3F000000;
	cvt.sat.f32.f32 	%f131, %f130;
	fma.rm.f32 	%f132, %f131, %f59, %f58;
	add.f32 	%f133, %f132, 0fCB40007F;
	neg.f32 	%f134, %f133;
	fma.rn.f32 	%f135, %f129, 0f3FB8AA3B, %f134;
	fma.rn.f32 	%f136, %f129, 0f32A57060, %f135;
	mov.b32 	%r117, %f132;
	shl.b32 	%r118, %r117, 23;
	mov.b32 	%f137, %r118;
	ex2.approx.ftz.f32 	%f138, %f136;
	mul.f32 	%f139, %f138, %f137;
	add.f32 	%f140, %f128, %f139;
	sub.f32 	%f141, %f35, %f54;
	fma.rn.f32 	%f142, %f141, 0f3BBB989D, 0f3F000000;
	cvt.sat.f32.f32 	%f143, %f142;
	fma.rm.f32 	%f144, %f143, %f59, %f58;
	add.f32 	%f145, %f144, 0fCB40007F;
	neg.f32 	%f146, %f145;
	fma.rn.f32 	%f147, %f141, 0f3FB8AA3B, %f146;
	fma.rn.f32 	%f148, %f141, 0f32A57060, %f147;
	mov.b32 	%r119, %f144;
	shl.b32 	%r120, %r119, 23;
	mov.b32 	%f149, %r120;
	ex2.approx.ftz.f32 	%f150, %f148;
	mul.f32 	%f151, %f150, %f149;
	add.f32 	%f152, %f140, %f151;
	sub.f32 	%f153, %f39, %f54;
	fma.rn.f32 	%f154, %f153, 0f3BBB989D, 0f3F000000;
	cvt.sat.f32.f32 	%f155, %f154;
	fma.rm.f32 	%f156, %f155, %f59, %f58;
	add.f32 	%f157, %f156, 0fCB40007F;
	neg.f32 	%f158, %f157;
	fma.rn.f32 	%f159, %f153, 0f3FB8AA3B, %f158;
	fma.rn.f32 	%f160, %f153, 0f32A57060, %f159;
	mov.b32 	%r121, %f156;
	shl.b32 	%r122, %r121, 23;
	mov.b32 	%f161, %r122;
	ex2.approx.ftz.f32 	%f162, %f160;
	mul.f32 	%f163, %f162, %f161;
	add.f32 	%f164, %f152, %f163;
	sub.f32 	%f165, %f43, %f54;
	fma.rn.f32 	%f166, %f165, 0f3BBB989D, 0f3F000000;
	cvt.sat.f32.f32 	%f167, %f166;
	fma.rm.f32 	%f168, %f167, %f59, %f58;
	add.f32 	%f169, %f168, 0fCB40007F;
	neg.f32 	%f170, %f169;
	fma.rn.f32 	%f171, %f165, 0f3FB8AA3B, %f170;
	fma.rn.f32 	%f172, %f165, 0f32A57060, %f171;
	mov.b32 	%r123, %f168;
	shl.b32 	%r124, %r123, 23;
	mov.b32 	%f173, %r124;
	ex2.approx.ftz.f32 	%f174, %f172;
	mul.f32 	%f175, %f174, %f173;
	add.f32 	%f176, %f164, %f175;
	mov.b32 	%r125, %f176;
	shfl.sync.bfly.b32	%r126|%p20, %r125, 16, 31, -1;
	mov.b32 	%f177, %r126;
	add.f32 	%f178, %f176, %f177;
	mov.b32 	%r127, %f178;
	shfl.sync.bfly.b32	%r128|%p21, %r127, 8, 31, -1;
	mov.b32 	%f179, %r128;
	add.f32 	%f180, %f178, %f179;
	mov.b32 	%r129, %f180;
	shfl.sync.bfly.b32	%r130|%p22, %r129, 4, 31, -1;
	mov.b32 	%f181, %r130;
	add.f32 	%f182, %f180, %f181;
	mov.b32 	%r131, %f182;
	shfl.sync.bfly.b32	%r132|%p23, %r131, 2, 31, -1;
	mov.b32 	%f183, %r132;
	add.f32 	%f184, %f182, %f183;
	mov.b32 	%r133, %f184;
	shfl.sync.bfly.b32	%r134|%p24, %r133, 1, 31, -1;
	mov.b32 	%f185, %r134;
	add.f32 	%f186, %f184, %f185;
	div.rn.f32 	%f187, %f67, %f186;
	div.rn.f32 	%f188, %f79, %f186;
	div.rn.f32 	%f189, %f91, %f186;
	div.rn.f32 	%f190, %f103, %f186;
	div.rn.f32 	%f191, %f115, %f186;
	div.rn.f32 	%f192, %f127, %f186;
	div.rn.f32 	%f193, %f139, %f186;
	div.rn.f32 	%f194, %f151, %f186;
	div.rn.f32 	%f195, %f163, %f186;
	div.rn.f32 	%f196, %f175, %f186;
	mad.lo.s64 	%rd90, %rd93, %rd5, %rd9;
	shl.b64 	%rd91, %rd90, 2;
	add.s64 	%rd92, %rd10, %rd91;
	st.global.f32 	[%rd92], %f187;
	st.global.f32 	[%rd92+128], %f188;
	st.global.f32 	[%rd92+256], %f189;
	st.global.f32 	[%rd92+384], %f190;
	st.global.f32 	[%rd92+512], %f191;
	st.global.f32 	[%rd92+640], %f192;
	st.global.f32 	[%rd92+768], %f193;
	st.global.f32 	[%rd92+896], %f194;
	st.global.f32 	[%rd92+1024], %f195;
	st.global.f32 	[%rd92+1152], %f196;
	add.s64 	%rd93, %rd93, %rd11;
	setp.lt.s64 	%p25, %rd93, %rd22;
	@%p25 bra 	$L__BB244_4;
$L__BB244_5:
	ret;

}
	// .globl	_Z15SoftmaxWarpImplI22BroadcastScaleMaskLoadIffbLm2EiE11DirectStoreIffEfLi1ELi10ELi32ELi1ELb1EL9Algorithm0EEvT_T0_ll
.visible .entry _Z15SoftmaxWarpImplI22BroadcastScaleMaskLoadIffbLm2EiE11DirectStoreIffEfLi1ELi10ELi32ELi1ELb1EL9Algorithm0EEvT_T0_ll(
	.param .align 8 .b8 _Z15SoftmaxWarpImplI22BroadcastScaleMaskLoadIffbLm2EiE11DirectStoreIffEfLi1ELi10ELi32ELi1ELb1EL9Algorithm0EEvT_T0_ll_param_0[88],
	.param .align 8 .b8 _Z15SoftmaxWarpImplI22BroadcastScaleMaskLoadIffbLm2EiE11DirectStoreIffEfLi1ELi10ELi32ELi1ELb1EL9Algorithm0EEvT_T0_ll_param_1[16],
	.param .u64 _Z15SoftmaxWarpImplI22BroadcastScaleMaskLoadIffbLm2EiE11DirectStoreIffEfLi1ELi10ELi32ELi1ELb1EL9Algorithm0EEvT_T0_ll_param_2,
	.param .u64 _Z15SoftmaxWarpImplI22BroadcastScaleMaskLoadIffbLm2EiE11DirectStoreIffEfLi1ELi10ELi32ELi1ELb1EL9Algorithm0EEvT_T0_ll_param_3
)
{
	.reg .pred 	%p<64>;
	.reg .b16 	%rs<11>;
	.reg .b32 	%r<145>;
	.reg .b32 	%f<247>;
	.reg .b64 	%rd<103>;

	ld.param.u64 	%rd27, [_Z15SoftmaxWarpImplI22BroadcastScaleMaskLoadIffbLm2EiE11DirectStoreIffEfLi1ELi10ELi32ELi1ELb1EL9Algorithm0EEvT_T0_ll_param_1+8];
	ld.param.u64 	%rd26, [_Z15SoftmaxWarpImplI22BroadcastScaleMaskLoadIffbLm2EiE11DirectStoreIffEfLi1ELi10ELi32ELi1ELb1EL9Algorithm0EEvT_T0_ll_param_1];
	ld.param.v2.f32 	{%f53, %f54}, [_Z15SoftmaxWarpImplI22BroadcastScaleMaskLoadIffbLm2EiE11DirectStoreIffEfLi1ELi10ELi32ELi1ELb1EL9Algorithm0EEvT_T0_ll_param_0+80];
	ld.param.u64 	%rd25, [_Z15SoftmaxWarpImplI22BroadcastScaleMaskLoadIffbLm2EiE11DirectStoreIffEfLi1ELi10ELi32ELi1ELb1EL9Algorithm0EEvT_T0_ll_param_0+72];
	ld.param.v2.u32 	{%r6, %r7}, [_Z15SoftmaxWarpImplI22BroadcastScaleMaskLoadIffbLm2EiE11DirectStoreIffEfLi1ELi10ELi32ELi1ELb1EL9Algorithm0EEvT_T0_ll_param_0+56];
	ld.param.v2.u32 	{%r4, %r5}, [_Z15SoftmaxWarpImplI22BroadcastScaleMaskLoadIffbLm2EiE11DirectStoreIffEfLi1ELi10ELi32ELi1ELb1EL9Algorithm0EEvT_T0_ll_param_0+40];
	ld.param.u64 	%rd21, [_Z15SoftmaxWarpImplI22BroadcastScaleMaskLoadIffbLm2EiE11DirectStoreIffEfLi1ELi10ELi32ELi1ELb1EL9Algorithm0EEvT_T0_ll_param_0+24];
	ld.param.u64 	%rd20, [_Z15SoftmaxWarpImplI22BroadcastScaleMaskLoadIffbLm2EiE11DirectStoreIffEfLi1ELi10ELi32ELi1ELb1EL9Algorithm0EEvT_T0_ll_param_0+16];
	ld.param.u64 	%rd19, [_Z15SoftmaxWarpImplI22BroadcastScaleMaskLoadIffbLm2EiE11DirectStoreIffEfLi1ELi10ELi32ELi1ELb1EL9Algorithm0EEvT_T0_ll_param_0+8];
	ld.param.u64 	%rd18, [_Z15SoftmaxWarpImplI22BroadcastScaleMaskLoadIffbLm2EiE11DirectStoreIffEfLi1ELi10ELi32ELi1ELb1EL9Algorithm0EEvT_T0_ll_param_0];
	ld.param.u64 	%rd29, [_Z15SoftmaxWarpImplI22BroadcastScaleMaskLoadIffbLm2EiE11DirectStoreIffEfLi1ELi10ELi32ELi1ELb1EL9Algorithm0EEvT_T0_ll_param_3];
	cvta.to.global.u64 	%rd1, %rd18;
	cvta.to.global.u64 	%rd2, %rd19;
	setp.lt.s64 	%p1, %rd29, 321;
	@%p1 bra 	$L__BB245_2;
	mov.u64 	%rd30, $str;
	cvta.global.u64 	%rd31, %rd30;
	mov.u64 	%rd32, $str$1;
	cvta.global.u64 	%rd33, %rd32;
	mov.u64 	%rd34, __unnamed_241;
	cvta.global.u64 	%rd35, %rd34;
	{ // callseq 240, 0
	.param .b64 param0;
	st.param.b64 	[param0], %rd31;
	.param .b64 param1;
	st.param.b64 	[param1], %rd33;
	.param .b32 param2;
	st.param.b32 	[param2], 254;
	.param .b64 param3;
	st.param.b64 	[param3], %rd35;
	.param .b64 param4;
	st.param.b64 	[param4], 1;
	call.uni 
	__assertfail, 
	(
	param0, 
	param1, 
	param2, 
	param3, 
	param4
	);
	} // callseq 240
$L__BB245_2:
	ld.param.u64 	%rd100, [_Z15SoftmaxWarpImplI22BroadcastScaleMaskLoadIffbLm2EiE11DirectStoreIffEfLi1ELi10ELi32ELi1ELb1EL9Algorithm0EEvT_T0_ll_param_2];
	mov.u32 	%r8, %ctaid.x;
	mov.u32 	%r9, %ntid.y;
	mov.u32 	%r10, %tid.y;
	mad.lo.s32 	%r11, %r8, %r9, %r10;
	cvt.s64.s32 	%rd102, %r11;
	setp.le.s64 	%p2, %rd100, %rd102;
	@%p2 bra 	$L__BB245_45;
	mov.u32 	%r12, %tid.x;
	cvt.u64.u32 	%rd4, %r12;
	add.s32 	%r13, %r12, 32;
	cvt.u64.u32 	%rd5, %r13;
	add.s32 	%r14, %r12, 64;
	cvt.u64.u32 	%rd6, %r14;
	add.s32 	%r15, %r12, 96;
	cvt.u64.u32 	%rd7, %r15;
	add.s32 	%r16, %r12, 128;
	cvt.u64.u32 	%rd8, %r16;
	add.s32 	%r17, %r12, 160;
	cvt.u64.u32 	%rd9, %r17;
	add.s32 	%r18, %r12, 192;
	cvt.u64.u32 	%rd10, %r18;
	add.s32 	%r19, %r12, 224;
	cvt.u64.u32 	%rd11, %r19;
	add.s32 	%r20, %r12, 256;
	cvt.u64.u32 	%rd12, %r20;
	add.s32 	%r21, %r12, 288;
	cvt.u64.u32 	%rd13, %r21;
$L__BB245_4:
	setp.le.s64 	%p3, %rd29, %rd4;
	mul.lo.s64 	%rd15, %rd25, %rd102;
	mov.f32 	%f227, 0fFF800000;
	mov.f32 	%f230, %f227;
	@%p3 bra 	$L__BB245_6;
	setp.eq.s64 	%p4, %rd21, 1;
	setp.eq.s64 	%p5, %rd20, 1;
	add.s64 	%rd36, %rd15, %rd4;
	cvt.u32.u64 	%r22, %rd36;
	div.s32 	%r23, %r22, %r4;
	mul.lo.s32 	%r24, %r23, %r4;
	sub.s32 	%r25, %r22, %r24;
	selp.b32 	%r26, 0, %r23, %p5;
	selp.b32 	%r27, 0, %r25, %p4;
	mul.lo.s32 	%r28, %r6, %r26;
	mad.lo.s32 	%r29, %r7, %r27, %r28;
	shl.b64 	%rd37, %rd36, 32;
	shr.s64 	%rd38, %rd37, 30;
	add.s64 	%rd39, %rd1, %rd38;
	ld.global.f32 	%f56, [%rd39];
	cvt.s64.s32 	%rd40, %r29;
	add.s64 	%rd41, %rd2, %rd40;
	ld.global.u8 	%rs1, [%rd41];
	setp.eq.s16 	%p6, %rs1, 0;
	mul.f32 	%f57, %f56, %f54;
	selp.f32 	%f227, %f53, %f57, %p6;
	max.f32 	%f230, %f227, 0fFF800000;
$L__BB245_6:
	setp.le.s64 	%p7, %rd29, %rd5;
	mov.f32 	%f229, 0fFF800000;
	@%p7 bra 	$L__BB245_8;
	setp.eq.s64 	%p8, %rd21, 1;
	setp.eq.s64 	%p9, %rd20, 1;
	add.s64 	%rd42, %rd15, %rd5;
	cvt.u32.u64 	%r30, %rd42;
	div.s32 	%r31, %r30, %r4;
	mul.lo.s32 	%r32, %r31, %r4;
	sub.s32 	%r33, %r30, %r32;
	selp.b32 	%r34, 0, %r31, %p9;
	selp.b32 	%r35, 0, %r33, %p8;
	mul.lo.s32 	%r36, %r6, %r34;
	mad.lo.s32 	%r37, %r7, %r35, %r36;
	shl.b64 	%rd43, %rd42, 32;
	shr.s64 	%rd44, %rd43, 30;
	add.s64 	%rd45, %rd1, %rd44;
	ld.global.f32 	%f59, [%rd45];
	cvt.s64.s32 	%rd46, %r37;
	add.s64 	%rd47, %rd2, %rd46;
	ld.global.u8 	%rs2, [%rd47];
	setp.eq.s16 	%p10, %rs2, 0;
	mul.f32 	%f60, %f59, %f54;
	selp.f32 	%f229, %f53, %f60, %p10;
	max.f32 	%f230, %f230, %f229;
$L__BB245_8:
	setp.le.s64 	%p11, %rd29, %rd6;
	mov.f32 	%f231, 0fFF800000;
	@%p11 bra 	$L__BB245_10;
	setp.eq.s64 	%p12, %rd21, 1;
	setp.eq.s64 	%p13, %rd20, 1;
	add.s64 	%rd48, %rd15, %rd6;
	cvt.u32.u64 	%r38, %rd48;
	div.s32 	%r39, %r38, %r4;
	mul.lo.s32 	%r40, %r39, %r4;
	sub.s32 	%r41, %r38, %r40;
	selp.b32 	%r42, 0, %r39, %p13;
	selp.b32 	%r43, 0, %r41, %p12;
	mul.lo.s32 	%r44, %r6, %r42;
	mad.lo.s32 	%r45, %r7, %r43, %r44;
	shl.b64 	%rd49, %rd48, 32;
	shr.s64 	%rd50, %rd49, 30;
	add.s64 	%rd51, %rd1, %rd50;
	ld.global.f32 	%f62, [%rd51];
	cvt.s64.s32 	%rd52, %r45;
	add.s64 	%rd53, %rd2, %rd52;
	ld.global.u8 	%rs3, [%rd53];
	setp.eq.s16 	%p14, %rs3, 0;
	mul.f32 	%f63, %f62, %f54;
	selp.f32 	%f231, %f53, %f63, %p14;
	max.f32 	%f230, %f230, %f231;
$L__BB245_10:
	setp.le.s64 	%p15, %rd29, %rd7;
	mov.f32 	%f233, 0fFF800000;
	@%p15 bra 	$L__BB245_12;
	setp.eq.s64 	%p16, %rd21, 1;
	setp.eq.s64 	%p17, %rd20, 1;
	add.s64 	%rd54, %rd15, %rd7;
	cvt.u32.u64 	%r46, %rd54;
	div.s32 	%r47, %r46, %r4;
	mul.lo.s32 	%r48, %r47, %r4;
	sub.s32 	%r49, %r46, %r48;
	selp.b32 	%r50, 0, %r47, %p17;
	selp.b32 	%r51, 0, %r49, %p16;
	mul.lo.s32 	%r52, %r6, %r50;
	mad.lo.s32 	%r53, %r7, %r51, %r52;
	shl.b64 	%rd55, %rd54, 32;
	shr.s64 	%rd56, %rd55, 30;
	add.s64 	%rd57, %rd1, %rd56;
	ld.global.f32 	%f65, [%rd57];
	cvt.s64.s32 	%rd58, %r53;
	add.s64 	%rd59, %rd2, %rd58;
	ld.global.u8 	%rs4, [%rd59];
	setp.eq.s16 	%p18, %rs4, 0;
	mul.f32 	%f66, %f65, %f54;
	selp.f32 	%f233, %f53, %f66, %p18;
	max.f32 	%f230, %f230, %f233;
$L__BB245_12:
	setp.le.s64 	%p19, %rd29, %rd8;
	mov.f32 	%f235, 0fFF800000;
	@%p19 bra 	$L__BB245_14;
	setp.eq.s64 	%p20, %rd21, 1;
	setp.eq.s64 	%p21, %rd20, 1;
	add.s64 	%rd60, %rd15, %rd8;
	cvt.u32.u64 	%r54, %rd60;
	div.s32 	%r55, %r54, %r4;
	mul.lo.s32 	%r56, %r55, %r4;
	sub.s32 	%r57, %r54, %r56;
	selp.b32 	%r58, 0, %r55, %p21;
	selp.b32 	%r59, 0, %r57, %p20;
	mul.lo.s32 	%r60, %r6, %r58;
	mad.lo.s32 	%r61, %r7, %r59, %r60;
	shl.b64 	%rd61, %rd60, 32;
	shr.s64 	%rd62, %rd61, 30;
	add.s64 	%rd63, %rd1, %rd62;
	ld.global.f32 	%f68, [%rd63];
	cvt.s64.s32 	%rd64, %r61;
	add.s64 	%rd65, %rd2, %rd64;
	ld.global.u8 	%rs5, [%rd65];
	setp.eq.s16 	%p22, %rs5, 0;
	mul.f32 	%f69, %f68, %f54;
	selp.f32 	%f235, %f53, %f69, %p22;
	max.f32 	%f230, %f230, %f235;
$L__BB245_14:
	setp.le.s64 	%p23, %rd29, %rd9;
	mov.f32 	%f237, 0fFF800000;
	@%p23 bra 	$L__BB245_16;
	setp.eq.s64 	%p24, %rd21, 1;
	setp.eq.s64 	%p25, %rd20, 1;
	add.s64 	%rd66, %rd15, %rd9;
	cvt.u32.u64 	%r62, %rd66;
	div.s32 	%r63, %r62, %r4;
	mul.lo.s32 	%r64, %r63, %r4;
	sub.s32 	%r65, %r62, %r64;
	selp.b32 	%r66, 0, %r63, %p25;
	selp.b32 	%r67, 0, %r65, %p24;
	mul.lo.s32 	%r68, %r6, %r66;
	mad.lo.s32 	%r69, %r7, %r67, %r68;
	shl.b64 	%rd67, %rd66, 32;
	shr.s64 	%rd68, %rd67, 30;
	add.s64 	%rd69, %rd1, %rd68;
	ld.global.f32 	%f71, [%rd69];
	cvt.s64.s32 	%rd70, %r69;
	add.s64 	%rd71, %rd2, %rd70;
	ld.global.u8 	%rs6, [%rd71];
	setp.eq.s16 	%p26, %rs6, 0;
	mul.f32 	%f72, %f71, %f54;
	selp.f32 	%f237, %f53, %f72, %p26;
	max.f32 	%f230, %f230, %f237;
$L__BB245_16:
	setp.le.s64 	%p27, %rd29, %rd10;
	mov.f32 	%f239, 0fFF800000;
	@%p27 bra 	$L__BB245_18;
	setp.eq.s64 	%p28, %rd21, 1;
	setp.eq.s64 	%p29, %rd20, 1;
	add.s64 	%rd72, %rd15, %rd10;
	cvt.u32.u64 	%r70, %rd72;
	div.s32 	%r71, %r70, %r4;
	mul.lo.s32 	%r72, %r71, %r4;
	sub.s32 	%r73, %r70, %r72;
	selp.b32 	%r74, 0, %r71, %p29;
	selp.b32 	%r75, 0, %r73, %p28;
	mul.lo.s32 	%r76, %r6, %r74;
	mad.lo.s32 	%r77, %r7, %r75, %r76;
	shl.b64 	%rd73, %rd72, 32;
	shr.s64 	%rd74, %rd73, 30;
	add.s64 	%rd75, %rd1, %rd74;
	ld.global.f32 	%f74, [%rd75];
	cvt.s64.s32 	%rd76, %r77;
	add.s64 	%rd77, %rd2, %rd76;
	ld.global.u8 	%rs7, [%rd77];
	setp.eq.s16 	%p30, %rs7, 0;
	mul.f32 	%f75, %f74, %f54;
	selp.f32 	%f239, %f53, %f75, %p30;
	max.f32 	%f230, %f230, %f239;
$L__BB245_18:
	setp.le.s64 	%p31, %rd29, %rd11;
	mov.f32 	%f241, 0fFF800000;
	@%p31 bra 	$L__BB245_20;
	setp.eq.s64 	%p32, %rd21, 1;
	setp.eq.s64 	%p33, %rd20, 1;
	add.s64 	%rd78, %rd15, %rd11;
	cvt.u32.u64 	%r78, %rd78;
	div.s32 	%r79, %r78, %r4;
	mul.lo.s32 	%r80, %r79, %r4;
	sub.s32 	%r81, %r78, %r80;
	selp.b32 	%r82, 0, %r79, %p33;
	selp.b32 	%r83, 0, %r81, %p32;
	mul.lo.s32 	%r84, %r6, %r82;
	mad.lo.s32 	%r85, %r7, %r83, %r84;
	shl.b64 	%rd79, %rd78, 32;
	shr.s64 	%rd80, %rd79, 30;
	add.s64 	%rd81, %rd1, %rd80;
	ld.global.f32 	%f77, [%rd81];
	cvt.s64.s32 	%rd82, %r85;
	add.s64 	%rd83, %rd2, %rd82;
	ld.global.u8 	%rs8, [%rd83];
	setp.eq.s16 	%p34, %rs8, 0;
	mul.f32 	%f78, %f77, %f54;
	selp.f32 	%f241, %f53, %f78, %p34;
	max.f32 	%f230, %f230, %f241;
$L__BB245_20:
	setp.le.s64 	%p35, %rd29, %rd12;
	mov.f32 	%f243, 0fFF800000;
	@%p35 bra 	$L__BB245_22;
	setp.eq.s64 	%p36, %rd21, 1;
	setp.eq.s64 	%p37, %rd20, 1;
	add.s64 	%rd84, %rd15, %rd12;
	cvt.u32.u64 	%r86, %rd84;
	div.s32 	%r87, %r86, %r4;
	mul.lo.s32 	%r88, %r87, %r4;
	sub.s32 	%r89, %r86, %r88;
	selp.b32 	%r90, 0, %r87, %p37;
	selp.b32 	%r91, 0, %r89, %p36;
	mul.lo.s32 	%r92, %r6, %r90;
	mad.lo.s32 	%r93, %r7, %r91, %r92;
	shl.b64 	%rd85, %rd84, 32;
	shr.s64 	%rd86, %rd85, 30;
	add.s64 	%rd87, %rd1, %rd86;
	ld.global.f32 	%f80, [%rd87];
	cvt.s64.s32 	%rd88, %r93;
	add.s64 	%rd89, %rd2, %rd88;
	ld.global.u8 	%rs9, [%rd89];
	setp.eq.s16 	%p38, %rs9, 0;
	mul.f32 	%f81, %f80, %f54;
	selp.f32 	%f243, %f53, %f81, %p38;
	max.f32 	%f230, %f230, %f243;
$L__BB245_22:
	setp.le.s64 	%p39, %rd29, %rd13;
	mov.f32 	%f245, 0fFF800000;
	@%p39 bra 	$L__BB245_24;
	setp.eq.s64 	%p40, %rd21, 1;
	setp.eq.s64 	%p41, %rd20, 1;
	add.s64 	%rd90, %rd15, %rd13;
	cvt.u32.u64 	%r94, %rd90;
	div.s32 	%r95, %r94, %r4;
	mul.lo.s32 	%r96, %r95, %r4;
	sub.s32 	%r97, %r94, %r96;
	selp.b32 	%r98, 0, %r95, %p41;
	selp.b32 	%r99, 0, %r97, %p40;
	mul.lo.s32 	%r100, %r6, %r98;
	mad.lo.s32 	%r101, %r7, %r99, %r100;
	shl.b64 	%rd91, %rd90, 32;
	shr.s64 	%rd92, %rd91, 30;
	add.s64 	%rd93, %rd1, %rd92;
	ld.global.f32 	%f83, [%rd93];
	cvt.s64.s32 	%rd94, %r101;
	add.s64 	%rd95, %rd2, %rd94;
	ld.global.u8 	%rs10, [%rd95];
	setp.eq.s16 	%p42, %rs10, 0;
	mul.f32 	%f84, %f83, %f54;
	selp.f32 	%f245, %f53, %f84, %p42;
	max.f32 	%f230, %f230, %f245;
$L__BB245_24:
	setp.le.s64 	%p43, %rd29, %rd4;
	mov.b32 	%r102, %f230;
	shfl.sync.bfly.b32	%r103|%p44, %r102, 16, 31, -1;
	mov.b32 	%f85, %r103;
	max.f32 	%f86, %f230, %f85;
	mov.b32 	%r104, %f86;
	shfl.sync.bfly.b32	%r105|%p45, %r104, 8, 31, -1;
	mov.b32 	%f87, %r105;
	max.f32 	%f88, %f86, %f87;
	mov.b32 	%r106, %f88;
	shfl.sync.bfly.b32	%r107|%p46, %r106, 4, 31, -1;
	mov.b32 	%f89, %r107;
	max.f32 	%f90, %f88, %f89;
	mov.b32 	%r108, %f90;
	shfl.sync.bfly.b32	%r109|%p47, %r108, 2, 31, -1;
	mov.b32 	%f91, %r109;
	max.f32 	%f92, %f90, %f91;
	mov.b32 	%r110, %f92;
	shfl.sync.bfly.b32	%r111|%p48, %r110, 1, 31, -1;
	mov.b32 	%f93, %r111;
	max.f32 	%f94, %f92, %f93;
	sub.f32 	%f95, %f227, %f94;
	fma.rn.f32 	%f96, %f95, 0f3BBB989D, 0f3F000000;
	cvt.sat.f32.f32 	%f97, %f96;
	mov.f32 	%f98, 0f4B400001;
	mov.f32 	%f99, 0f437C0000;
	fma.rm.f32 	%f100, %f97, %f99, %f98;
	add.f32 	%f101, %f100, 0fCB40007F;
	neg.f32 	%f102, %f101;
	fma.rn.f32 	%f103, %f95, 0f3FB8AA3B, %f102;
	fma.rn.f32 	%f104, %f95, 0f32A57060, %f103;
	mov.b32 	%r112, %f100;
	shl.b32 	%r113, %r112, 23;
	mov.b32 	%f105, %r113;
	ex2.approx.ftz.f32 	%f106, %f104;
	mul.f32 	%f107, %f106, %f105;
	add.f32 	%f108, %f107, 0f00000000;
	sub.f32 	%f109, %f229, %f94;
	fma.rn.f32 	%f110, %f109, 0f3BBB989D, 0f3F000000;
	cvt.sat.f32.f32 	%f111, %f110;
	fma.rm.f32 	%f112, %f111, %f99, %f98;
	add.f32 	%f113, %f112, 0fCB40007F;
	neg.f32 	%f114, %f113;
	fma.rn.f32 	%f115, %f109, 0f3FB8AA3B, %f114;
	fma.rn.f32 	%f116, %f109, 0f32A57060, %f115;
	mov.b32 	%r114, %f112;
	shl.b32 	%r115, %r114, 23;
	mov.b32 	%f117, %r115;
	ex2.approx.ftz.f32 	%f118, %f116;
	mul.f32 	%f119, %f118, %f117;
	add.f32 	%f120, %f108, %f119;
	sub.f32 	%f121, %f231, %f94;
	fma.rn.f32 	%f122, %f121, 0f3BBB989D, 0f3F000000;
	cvt.sat.f32.f32 	%f123, %f122;
	fma.rm.f32 	%f124, %f123, %f99, %f98;
	add.f32 	%f125, %f124, 0fCB40007F;
	neg.f32 	%f126, %f125;
	fma.rn.f32 	%f127, %f121, 0f3FB8AA3B, %f126;
	fma.rn.f32 	%f128, %f121, 0f32A57060, %f127;
	mov.b32 	%r116, %f124;
	shl.b32 	%r117, %r116, 23;
	mov.b32 	%f129, %r117;
	ex2.approx.ftz.f32 	%f130, %f128;
	mul.f32 	%f131, %f130, %f129;
	add.f32 	%f132, %f120, %f131;
	sub.f32 	%f133, %f233, %f94;
	fma.rn.f32 	%f134, %f133, 0f3BBB989D, 0f3F000000;
	cvt.sat.f32.f32 	%f135, %f134;
	fma.rm.f32 	%f136, %f135, %f99, %f98;
	add.f32 	%f137, %f136, 0fCB40007F;
	neg.f32 	%f138, %f137;
	fma.rn.f32 	%f139, %f133, 0f3FB8AA3B, %f138;
	fma.rn.f32 	%f140, %f133, 0f32A57060, %f139;
	mov.b32 	%r118, %f136;
	shl.b32 	%r119, %r118, 23;
	mov.b32 	%f141, %r119;
	ex2.approx.ftz.f32 	%f142, %f140;
	mul.f32 	%f143, %f142, %f141;
	add.f32 	%f144, %f132, %f143;
	sub.f32 	%f145, %f235, %f94;
	fma.rn.f32 	%f146, %f145, 0f3BBB989D, 0f3F000000;
	cvt.sat.f32.f32 	%f147, %f146;
	fma.rm.f32 	%f148, %f147, %f99, %f98;
	add.f32 	%f149, %f148, 0fCB40007F;
	neg.f32 	%f150, %f149;
	fma.rn.f32 	%f151, %f145, 0f3FB8AA3B, %f150;
	fma.rn.f32 	%f152, %f145, 0f32A57060, %f151;
	mov.b32 	%r120, %f148;
	shl.b32 	%r121, %r120, 23;
	mov.b32 	%f153, %r121;
	ex2.approx.ftz.f32 	%f154, %f152;
	mul.f32 	%f155, %f154, %f153;
	add.f32 	%f156, %f144, %f155;
	sub.f32 	%f157, %f237, %f94;
	fma.rn.f32 	%f158, %f157, 0f3BBB989D, 0f3F000000;
	cvt.sat.f32.f32 	%f159, %f158;
	fma.rm.f32 	%f160, %f159, %f99, %f98;
	add.f32 	%f161, %f160, 0fCB40007F;
	neg.f32 	%f162, %f161;
	fma.rn.f32 	%f163, %f157, 0f3FB8AA3B, %f162;
	fma.rn.f32 	%f164, %f157, 0f32A57060, %f163;
	mov.b32 	%r122, %f160;
	shl.b32 	%r123, %r122, 23;
	mov.b32 	%f165, %r123;
	ex2.approx.ftz.f32 	%f166, %f164;
	mul.f32 	%f167, %f166, %f165;
	add.f32 	%f168, %f156, %f167;
	sub.f32 	%f169, %f239, %f94;
	fma.rn.f32 	%f170, %f169, 0f3BBB989D, 0f3F000000;
	cvt.sat.f32.f32 	%f171, %f170;
	fma.rm.f32 	%f172, %f171, %f99, %f98;
	add.f32 	%f173, %f172, 0fCB40007F;
	neg.f32 	%f174, %f173;
	fma.rn.f32 	%f175, %f169, 0f3FB8AA3B, %f174;
	fma.rn.f32 	%f176, %f169, 0f32A57060, %f175;
	mov.b32 	%r124, %f172;
	shl.b32 	%r125, %r124, 23;
	mov.b32 	%f177, %r125;
	ex2.approx.ftz.f32 	%f178, %f176;
	mul.f32 	%f179, %f178, %f177;
	add.f32 	%f180, %f168, %f179;
	sub.f32 	%f181, %f241, %f94;
	fma.rn.f32 	%f182, %f181, 0f3BBB989D, 0f3F000000;
	cvt.sat.f32.f32 	%f183, %f182;
	fma.rm.f32 	%f184, %f183, %f99, %f98;
	add.f32 	%f185, %f184, 0fCB40007F;
	neg.f32 	%f186, %f185;
	fma.rn.f32 	%f187, %f181, 0f3FB8AA3B, %f186;
	fma.rn.f32 	%f188, %f181, 0f32A57060, %f187;
	mov.b32 	%r126, %f184;
	shl.b32 	%r127, %r126, 23;
	mov.b32 	%f189, %r127;
	ex2.approx.ftz.f32 	%f190, %f188;
	mul.f32 	%f191, %f190, %f189;
	add.f32 	%f192, %f180, %f191;
	sub.f32 	%f193, %f243, %f94;
	fma.rn.f32 	%f194, %f193, 0f3BBB989D, 0f3F000000;
	cvt.sat.f32.f32 	%f195, %f194;
	fma.rm.f32 	%f196, %f195, %f99, %f98;
	add.f32 	%f197, %f196, 0fCB40007F;
	neg.f32 	%f198, %f197;
	fma.rn.f32 	%f199, %f193, 0f3FB8AA3B, %f198;
	fma.rn.f32 	%f200, %f193, 0f32A57060, %f199;
	mov.b32 	%r128, %f196;
	shl.b32 	%r129, %r128, 23;
	mov.b32 	%f201, %r129;
	ex2.approx.ftz.f32 	%f202, %f200;
	mul.f32 	%f203, %f202, %f201;
	add.f32 	%f204, %f192, %f203;
	sub.f32 	%f205, %f245, %f94;
	fma.rn.f32 	%f206, %f205, 0f3BBB989D, 0f3F000000;
	cvt.sat.f32.f32 	%f207, %f206;
	fma.rm.f32 	%f208, %f207, %f99, %f98;
	add.f32 	%f209, %f208, 0fCB40007F;
	neg.f32 	%f210, %f209;
	fma.rn.f32 	%f211, %f205, 0f3FB8AA3B, %f210;
	fma.rn.f32 	%f212, %f205, 0f32A57060, %f211;
	mov.b32 	%r130, %f208;
	shl.b32 	%r131, %r130, 23;
	mov.b32 	%f213, %r131;
	ex2.approx.ftz.f32 	%f214, %f212;
	mul.f32 	%f215, %f214, %f213;
	add.f32 	%f216, %f204, %f215;
	mov.b32 	%r132, %f216;
	shfl.sync.bfly.b32	%r133|%p49, %r132, 16, 31, -1;
	mov.b32 	%f217, %r133;
	add.f32 	%f218, %f216, %f217;
	mov.b32 	%r134, %f218;
	shfl.sync.bfly.b32	%r135|%p50, %r134, 8, 31, -1;
	mov.b32 	%f219, %r135;
	add.f32 	%f220, %f218, %f219;
	mov.b32 	%r136, %f220;
	shfl.sync.bfly.b32	%r137|%p51, %r136, 4, 31, -1;
	mov.b32 	%f221, %r137;
	add.f32 	%f222, %f220, %f221;
	mov.b32 	%r138, %f222;
	shfl.sync.bfly.b32	%r139|%p52, %r138, 2, 31, -1;
	mov.b32 	%f223, %r139;
	add.f32 	%f224, %f222, %f223;
	mov.b32 	%r140, %f224;
	shfl.sync.bfly.b32	%r141|%p53, %r140, 1, 31, -1;
	mov.b32 	%f225, %r141;
	add.f32 	%f226, %f224, %f225;
	div.rn.f32 	%f43, %f107, %f226;
	div.rn.f32 	%f44, %f119, %f226;
	div.rn.f32 	%f45, %f131, %f226;
	div.rn.f32 	%f46, %f143, %f226;
	div.rn.f32 	%f47, %f155, %f226;
	div.rn.f32 	%f48, %f167, %f226;
	div.rn.f32 	%f49, %f179, %f226;
	div.rn.f32 	%f50, %f191, %f226;
	div.rn.f32 	%f51, %f203, %f226;
	div.rn.f32 	%f52, %f215, %f226;
	mad.lo.s64 	%rd96, %rd102, %rd27, %rd4;
	cvta.to.global.u64 	%rd97, %rd26;
	shl.b64 	%rd98, %rd96, 2;
	add.s64 	%rd16, %rd97, %rd98;
	@%p43 bra 	$L__BB245_26;
	st.global.f32 	[%rd16], %f43;
$L__BB245_26:
	setp.le.s64 	%p54, %rd29, %rd5;
	@%p54 bra 	$L__BB245_28;
	st.global.f32 	[%rd16+128], %f44;
$L__BB245_28:
	setp.le.s64 	%p55, %rd29, %rd6;
	@%p55 bra 	$L__BB245_30;
	st.global.f32 	[%rd16+256], %f45;
$L__BB245_30:
	setp.le.s64 	%p56, %rd29, %rd7;
	@%p56 bra 	$L__BB245_32;
	st.global.f32 	[%rd16+384], %f46;
$L__BB245_32:
	setp.le.s64 	%p57, %rd29, %rd8;
	@%p57 bra 	$L__BB245_34;
	st.global.f32 	[%rd16+512], %f47;
$L__BB245_34:
	setp.le.s64 	%p58, %rd29, %rd9;
	@%p58 bra 	$L__BB245_36;
	st.global.f32 	[%rd16+640], %f48;
$L__BB245_36:
	setp.le.s64 	%p59, %rd29, %rd10;
	@%p59 bra 	$L__BB245_38;
	st.global.f32 	[%rd16+768], %f49;
$L__BB245_38:
	setp.le.s64 	%p60, %rd29, %rd11;
	@%p60 bra 	$L__BB245_40;
	st.global.f32 	[%rd16+896], %f50;
$L__BB245_40:
	setp.le.s64 	%p61, %rd29, %rd12;
	@%p61 bra 	$L__BB245_42;
	st.global.f32 	[%rd16+1024], %f51;
$L__BB245_42:
	setp.le.s64 	%p62, %rd29, %rd13;
	@%p62 bra 	$L__BB245_44;
	st.global.f32 	[%rd16+1152], %f52;
$L__BB245_44:
	ld.param.u64 	%rd101, [_Z15SoftmaxWarpImplI22BroadcastScaleMaskLoadIffbLm2EiE11DirectStoreIffEfLi1ELi10ELi32ELi1ELb1EL9Algorithm0EEvT_T0_ll_param_2];
	mov.u32 	%r142, %nctaid.x;
	mov.u32 	%r143, %ntid.y;
	mul.lo.s32 	%r144, %r142, %r143;
	cvt.s64.s32 	%rd99, %r144;
	add.s64 	%rd102, %rd102, %rd99;
	setp.lt.s64 	%p63, %rd102, %rd101;
	@%p63 bra 	$L__BB245_4;
$L__BB245_45:
	ret;

}
	// .globl	_Z15SoftmaxWarpImplI22BroadcastScaleMaskLoadIffbLm2EiE11DirectStoreIffEfLi1ELi11ELi32ELi1ELb0EL9Algorithm0EEvT_T0_ll
.visible .entry _Z15SoftmaxWarpImplI22BroadcastScaleMaskLoadIffbLm2EiE11DirectStoreIffEfLi1ELi11ELi32ELi1ELb0EL9Algorithm0EEvT_T0_ll(
	.param .align 8 .b8 _Z15SoftmaxWarpImplI22BroadcastScaleMaskLoadIffbLm2EiE11DirectStoreIffEfLi1ELi11ELi32ELi1ELb0EL9Algorithm0EEvT_T0_ll_param_0[88],
	.param .align 8 .b8 _Z15SoftmaxWarpImplI22BroadcastScaleMaskLoadIffbLm2EiE11DirectStoreIffEfLi1ELi11ELi32ELi1ELb0EL9Algorithm0EEvT_T0_ll_param_1[16],
	.param .u64 _Z15SoftmaxWarpImplI22BroadcastScaleMaskLoadIffbLm2EiE11DirectStoreIffEfLi1ELi11ELi32ELi1ELb0EL9Algorithm0EEvT_T0_ll_param_2,
	.param .u64 _Z15SoftmaxWarpImplI22BroadcastScaleMaskLoadIffbLm2EiE11DirectStoreIffEfLi1ELi11ELi32ELi1ELb0EL9Algorithm0EEvT_T0_ll_param_3
)
{
	.reg .pred 	%p<27>;
	.reg .b16 	%rs<12>;
	.reg .b32 	%r<145>;
	.reg .b32 	%f<214>;
	.reg .b64 	%rd<101>;

	ld.param.u64 	%rd22, [_Z15SoftmaxWarpImplI22BroadcastScaleMaskLoadIffbLm2EiE11DirectStoreIffEfLi1ELi11ELi32ELi1ELb0EL9Algorithm0EEvT_T0_ll_param_1+8];
	ld.param.u64 	%rd21, [_Z15SoftmaxWarpImplI22BroadcastScaleMaskLoadIffbLm2EiE11DirectStoreIffEfLi1ELi11ELi32ELi1ELb0EL9Algorithm0EEvT_T0_ll_param_1];
	ld.param.v2.f32 	{%f3, %f4}, [_Z15SoftmaxWarpImplI22BroadcastScaleMaskLoadIffbLm2EiE11DirectStoreIffEfLi1ELi11ELi32ELi1ELb0EL9Algorithm0EEvT_T0_ll_param_0+80];
	ld.param.u64 	%rd20, [_Z15SoftmaxWarpImplI22BroadcastScaleMaskLoadIffbLm2EiE11DirectStoreIffEfLi1ELi11ELi32ELi1ELb0EL9Algorithm0EEvT_T0_ll_param_0+72];
	ld.param.v2.u32 	{%r7, %r8}, [_Z15SoftmaxWarpImplI22BroadcastScaleMaskLoadIffbLm2EiE11DirectStoreIffEfLi1ELi11ELi32ELi1ELb0EL9Algorithm0EEvT_T0_ll_param_0+56];
	ld.param.v2.u32 	{%r5, %r6}, [_Z15SoftmaxWarpImplI22BroadcastScaleMaskLoadIffbLm2EiE11DirectStoreIffEfLi1ELi11ELi32ELi1ELb0EL9Algorithm0EEvT_T0_ll_param_0+40];
	ld.param.u64 	%rd16, [_Z15SoftmaxWarpImplI22BroadcastScaleMaskLoadIffbLm2EiE11DirectStoreIffEfLi1ELi11ELi32ELi1ELb0EL9Algorithm0EEvT_T0_ll_param_0+24];
	ld.param.u64 	%rd15, [_Z15SoftmaxWarpImplI22BroadcastScaleMaskLoadIffbLm2EiE11DirectStoreIffEfLi1ELi11ELi32ELi1ELb0EL9Algorithm0EEvT_T0_ll_param_0+16];
	ld.param.u64 	%rd14, [_Z15SoftmaxWarpImplI22BroadcastScaleMaskLoadIffbLm2EiE11DirectStoreIffEfLi1ELi11ELi32ELi1ELb0EL9Algorithm0EEvT_T0_ll_param_0+8];
	ld.param.u64 	%rd13, [_Z15SoftmaxWarpImplI22BroadcastScaleMaskLoadIffbLm2EiE11DirectStoreIffEfLi1ELi11ELi32ELi1ELb0EL9Algorithm0EEvT_T0_ll_param_0];
	ld.param.u64 	%rd23, [_Z15SoftmaxWarpImplI22BroadcastScaleMaskLoadIffbLm2EiE11DirectStoreIffEfLi1ELi11ELi32ELi1ELb0EL9Algorithm0EEvT_T0_ll_param_2];
	ld.param.u64 	%rd24, [_Z15SoftmaxWarpImplI22BroadcastScaleMaskLoadIffbLm2EiE11DirectStoreIffEfLi1ELi11ELi32ELi1ELb0EL9Algorithm0EEvT_T0_ll_param_3];
	setp.lt.s64 	%p1, %rd24, 353;
	@%p1 bra 	$L__BB246_2;
	mov.u64 	%rd25, $str;
	cvta.global.u64 	%rd26, %rd25;
	mov.u64 	%rd27, $str$1;
	cvta.global.u64 	%rd28, %rd27;
	mov.u64 	%rd29, __unnamed_242;
	cvta.global.u64 	%rd30, %rd29;
	{ // callseq 241, 0
	.param .b64 param0;
	st.param.b64 	[param0], %rd26;
	.param .b64 param1;
	st.param.b64 	[param1], %rd28;
	.param .b32 param2;
	st.param.b32 	[param2], 254;
	.param .b64 param3;
	st.param.b64 	[param3], %rd30;
	.param .b64 param4;
	st.param.b64 	[param4], 1;
	call.uni 
	__assertfail, 
	(
	param0, 
	param1, 
	param2, 
	param3, 
	param4
	);
	} // callseq 241
$L__BB246_2:
	mov.u32 	%r9, %ctaid.x;
	mov.u32 	%r10, %ntid.y;
	mov.u32 	%r11, %tid.y;
	mad.lo.s32 	%r12, %r9, %r10, %r11;
	mov.u32 	%r13, %nctaid.x;
	mul.lo.s32 	%r4, %r13, %r10;
	cvt.s64.s32 	%rd100, %r12;
	setp.le.s64 	%p2, %rd23, %rd100;
	@%p2 bra 	$L__BB246_5;
	cvta.to.global.u64 	%rd6, %rd13;
	cvta.to.global.u64 	%rd7, %rd14;
	mov.u32 	%r14, %tid.x;
	cvt.u64.u32 	%rd8, %r14;
	cvta.to.global.u64 	%rd9, %rd21;
	cvt.s64.s32 	%rd10, %r4;
$L__BB246_4:
	setp.eq.s64 	%p3, %rd16, 1;
	setp.eq.s64 	%p4, %rd15, 1;
	mad.lo.s64 	%rd31, %rd20, %rd100, %rd8;
	cvt.u32.u64 	%r15, %rd31;
	div.s32 	%r16, %r15, %r5;
	mul.lo.s32 	%r17, %r16, %r5;
	sub.s32 	%r18, %r15, %r17;
	selp.b32 	%r19, 0, %r16, %p4;
	selp.b32 	%r20, 0, %r18, %p3;
	mul.lo.s32 	%r21, %r7, %r19;
	mad.lo.s32 	%r22, %r8, %r20, %r21;
	shl.b64 	%rd32, %rd31, 32;
	shr.s64 	%rd33, %rd32, 30;
	add.s64 	%rd34, %rd6, %rd33;
	ld.global.f32 	%f5, [%rd34];
	cvt.s64.s32 	%rd35, %r22;
	add.s64 	%rd36, %rd7, %rd35;
	ld.global.u8 	%rs1, [%rd36];
	setp.eq.s16 	%p5, %rs1, 0;
	mul.f32 	%f6, %f5, %f4;
	selp.f32 	%f7, %f3, %f6, %p5;
	max.f32 	%f8, %f7, 0fFF800000;
	add.s64 	%rd37, %rd31, 32;
	cvt.u32.u64 	%r23, %rd37;
	div.s32 	%r24, %r23, %r5;
	mul.lo.s32 	%r25, %r24, %r5;
	sub.s32 	%r26, %r23, %r25;
	selp.b32 	%r27, 0, %r24, %p4;
	selp.b32 	%r28, 0, %r26, %p3;
	mul.lo.s32 	%r29, %r7, %r27;
	mad.lo.s32 	%r30, %r8, %r28, %r29;
	shl.b64 	%rd38, %rd37, 32;
	shr.s64 	%rd39, %rd38, 30;
	add.s64 	%rd40, %rd6, %rd39;
	ld.global.f32 	%f9, [%rd40];
	cvt.s64.s32 	%rd41, %r30;
	add.s64 	%rd42, %rd7, %rd41;
	ld.global.u8 	%rs2, [%rd42];
	setp.eq.s16 	%p6, %rs2, 0;
	mul.f32 	%f10, %f9, %f4;
	selp.f32 	%f11, %f3, %f10, %p6;
	max.f32 	%f12, %f8, %f11;
	add.s64 	%rd43, %rd31, 64;
	cvt.u32.u64 	%r31, %rd43;
	div.s32 	%r32, %r31, %r5;
	mul.lo.s32 	%r33, %r32, %r5;
	sub.s32 	%r34, %r31, %r33;
	selp.b32 	%r35, 0, %r32, %p4;
	selp.b32 	%r36, 0, %r34, %p3;
	mul.lo.s32 	%r37, %r7, %r35;
	mad.lo.s32 	%r38, %r8, %r36, %r37;
	shl.b64 	%rd44, %rd43, 32;
	shr.s64 	%rd45, %rd44, 30;
	add.s64 	%rd46, %rd6, %rd45;
	ld.global.f32 	%f13, [%rd46];
	cvt.s64.s32 	%rd47, %r38;
	add.s64 	%rd48, %rd7, %rd47;
	ld.global.u8 	%rs3, [%rd48];
	setp.eq.s16 	%p7, %rs3, 0;
	mul.f32 	%f14, %f13, %f4;
	selp.f32 	%f15, %f3, %f14, %p7;
	max.f32 	%f16, %f12, %f15;
	add.s64 	%rd49, %rd31, 96;
	cvt.u32.u64 	%r39, %rd49;
	div.s32 	%r40, %r39, %r5;
	mul.lo.s32 	%r41, %r40, %r5;
	sub.s32 	%r42, %r39, %r41;
	selp.b32 	%r43, 0, %r40, %p4;
	selp.b32 	%r44, 0, %r42, %p3;
	mul.lo.s32 	%r45, %r7, %r43;
	mad.lo.s32 	%r46, %r8, %r44, %r45;
	shl.b64 	%rd50, %rd49, 32;
	shr.s64 	%rd51, %rd50, 30;
	add.s64 	%rd52, %rd6, %rd51;
	ld.global.f32 	%f17, [%rd52];
	cvt.s64.s32 	%rd53, %r46;
	add.s64 	%rd54, %rd7, %rd53;
	ld.global.u8 	%rs4, [%rd54];
	setp.eq.s16 	%p8, %rs4, 0;
	mul.f32 	%f18, %f17, %f4;
	selp.f32 	%f19, %f3, %f18, %p8;
	max.f32 	%f20, %f16, %f19;
	add.s64 	%rd55, %rd31, 128;
	cvt.u32.u64 	%r47, %rd55;
	div.s32 	%r48, %r47, %r5;
	mul.lo.s32 	%r49, %r48, %r5;
	sub.s32 	%r50, %r47, %r49;
	selp.b32 	%r51, 0, %r48, %p4;
	selp.b32 	%r52, 0, %r50, %p3;
	mul.lo.s32 	%r53, %r7, %r51;
	mad.lo.s32 	%r54, %r8, %r52, %r53;
	shl.b64 	%rd56, %rd55, 32;
	shr.s64 	%rd57, %rd56, 30;
	add.s64 	%rd58, %rd6, %rd57;
	ld.global.f32 	%f21, [%rd58];
	cvt.s64.s32 	%rd59, %r54;
	add.s64 	%rd60, %rd7, %rd59;
	ld.global.u8 	%rs5, [%rd60];
	setp.eq.s16 	%p9, %rs5, 0;
	mul.f32 	%f22, %f21, %f4;
	selp.f32 	%f23, %f3, %f22, %p9;
	max.f32 	%f24, %f20, %f23;
	add.s64 	%rd61, %rd31, 160;
	cvt.u32.u64 	%r55, %rd61;
	div.s32 	%r56, %r55, %r5;
	mul.lo.s32 	%r57, %r56, %r5;
	sub.s32 	%r58, %r55, %r57;
	selp.b32 	%r59, 0, %r56, %p4;
	selp.b32 	%r60, 0, %r58, %p3;
	mul.lo.s32 	%r61, %r7, %r59;
	mad.lo.s32 	%r62, %r8, %r60, %r61;
	shl.b64 	%rd62, %rd61, 32;
	shr.s64 	%rd63, %rd62, 30;
	add.s64 	%rd64, %rd6, %rd63;
	ld.global.f32 	%f25, [%rd64];
	cvt.s64.s32 	%rd65, %r62;
	add.s64 	%rd66, %rd7, %rd65;
	ld.global.u8 	%rs6, [%rd66];
	setp.eq.s16 	%p10, %rs6, 0;
	mul.f32 	%f26, %f25, %f4;
	selp.f32 	%f27, %f3, %f26, %p10;
	max.f32 	%f28, %f24, %f27;
	add.s64 	%rd67, %rd31, 192;
	cvt.u32.u64 	%r63, %rd67;
	div.s32 	%r64, %r63, %r5;
	mul.lo.s32 	%r65, %r64, %r5;
	sub.s32 	%r66, %r63, %r65;
	selp.b32 	%r67, 0, %r64, %p4;
	selp.b32 	%r68, 0, %r66, %p3;
	mul.lo.s32 	%r69, %r7, %r67;
	mad.lo.s32 	%r70, %r8, %r68, %r69;
	shl.b64 	%rd68, %rd67, 32;
	shr.s64 	%rd69, %rd68, 30;
	add.s64 	%rd70, %rd6, %rd69;
	ld.global.f32 	%f29, [%rd70];
	cvt.s64.s32 	%rd71, %r70;
	add.s64 	%rd72, %rd7, %rd71;
	ld.global.u8 	%rs7, [%rd72];
	setp.eq.s16 	%p11, %rs7, 0;
	mul.f32 	%f30, %f29, %f4;
	selp.f32 	%f31, %f3, %f30, %p11;
	max.f32 	%f32, %f28, %f31;
	add.s64 	%rd73, %rd31, 224;
	cvt.u32.u64 	%r71, %rd73;
	div.s32 	%r72, %r71, %r5;
	mul.lo.s32 	%r73, %r72, %r5;
	sub.s32 	%r74, %r71, %r73;
	selp.b32 	%r75, 0, %r72, %p4;
	selp.b32 	%r76, 0, %r74, %p3;
	mul.lo.s32 	%r77, %r7, %r75;
	mad.lo.s32 	%r78, %r8, %r76, %r77;
	shl.b64 	%rd74, %rd73, 32;
	shr.s64 	%rd75, %rd74, 30;
	add.s64 	%rd76, %rd6, %rd75;
	ld.global.f32 	%f33, [%rd76];
	cvt.s64.s32 	%rd77, %r78;
	add.s64 	%rd78, %rd7, %rd77;
	ld.global.u8 	%rs8, [%rd78];
	setp.eq.s16 	%p12, %rs8, 0;
	mul.f32 	%f34, %f33, %f4;
	selp.f32 	%f35, %f3, %f34, %p12;
	max.f32 	%f36, %f32, %f35;
	add.s64 	%rd79, %rd31, 256;
	cvt.u32.u64 	%r79, %rd79;
	div.s32 	%r80, %r79, %r5;
	mul.lo.s32 	%r81, %r80, %r5;
	sub.s32 	%r82, %r79, %r81;
	selp.b32 	%r83, 0, %r80, %p4;
	selp.b32 	%r84, 0, %r82, %p3;
	mul.lo.s32 	%r85, %r7, %r83;
	mad.lo.s32 	%r86, %r8, %r84, %r85;
	shl.b64 	%rd80, %rd79, 32;
	shr.s64 	%rd81, %rd80, 30;
	add.s64 	%rd82, %rd6, %rd81;
	ld.global.f32 	%f37, [%rd82];
	cvt.s64.s32 	%rd83, %r86;
	add.s64 	%rd84, %rd7, %rd83;
	ld.global.u8 	%rs9, [%rd84];
	setp.eq.s16 	%p13, %rs9, 0;
	mul.f32 	%f38, %f37, %f4;
	selp.f32 	%f39, %f3, %f38, %p13;
	max.f32 	%f40, %f36, %f39;
	add.s64 	%rd85, %rd31, 288;
	cvt.u32.u64 	%r87, %rd85;
	div.s32 	%r88, %r87, %r5;
	mul.lo.s32 	%r89, %r88, %r5;
	sub.s32 	%r90, %r87, %r89;
	selp.b32 	%r91, 0, %r88, %p4;
	selp.b32 	%r92, 0, %r90, %p3;
	mul.lo.s32 	%r93, %r7, %r91;
	mad.lo.s32 	%r94, %r8, %r92, %r93;
	shl.b64 	%rd86, %rd85, 32;
	shr.s64 	%rd87, %rd86, 30;
	add.s64 	%rd88, %rd6, %rd87;
	ld.global.f32 	%f41, [%rd88];
	cvt.s64.s32 	%rd89, %r94;
	add.s64 	%rd90, %rd7, %rd89;
	ld.global.u8 	%rs10, [%rd90];
	setp.eq.s16 	%p14, %rs10, 0;
	mul.f32 	%f42, %f41, %f4;
	selp.f32 	%f43, %f3, %f42, %p14;
	max.f32 	%f44, %f40, %f43;
	add.s64 	%rd91, %rd31, 320;
	cvt.u32.u64 	%r95, %rd91;
	div.s32 	%r96, %r95, %r5;
	mul.lo.s32 	%r97, %r96, %r5;
	sub.s32 	%r98, %r95, %r97;
	selp.b32 	%r99, 0, %r96, %p4;
	selp.b32 	%r100, 0, %r98, %p3;
	mul.lo.s32 	%r101, %r7, %r99;
	mad.lo.s32 	%r102, %r8, %r100, %r101;
	shl.b64 	%rd92, %rd91, 32;
	shr.s64 	%rd93, %rd92, 30;
	add.s64 	%rd94, %rd6, %rd93;
	ld.global.f32 	%f45, [%rd94];
	cvt.s64.s32 	%rd95, %r102;
	add.s64 	%rd96, %rd7, %rd95;
	ld.global.u8 	%rs11, [%rd96];
	setp.eq.s16 	%p15, %rs11, 0;
	mul.f32 	%f46, %f45, %f4;
	selp.f32 	%f47, %f3, %f46, %p15;
	max.f32 	%f48, %f44, %f47;
	mov.b32 	%r103, %f48;
	shfl.sync.bfly.b32	%r104|%p16, %r103, 16, 31, -1;
	mov.b32 	%f49, %r104;
	max.f32 	%f50, %f48, %f49;
	mov.b32 	%r105, %f50;
	shfl.sync.bfly.b32	%r106|%p17, %r105, 8, 31, -1;
	mov.b32 	%f51, %r106;
	max.f32 	%f52, %f50, %f51;
	mov.b32 	%r107, %f52;
	shfl.sync.bfly.b32	%r108|%p18, %r107, 4, 31, -1;
	mov.b32 	%f53, %r108;
	max.f32 	%f54, %f52, %f53;
	mov.b32 	%r109, %f54;
	shfl.sync.bfly.b32	%r110|%p19, %r109, 2, 31, -1;
	mov.b32 	%f55, %r110;
	max.f32 	%f56, %f54, %f55;
	mov.b32 	%r111, %f56;
	shfl.sync.bfly.b32	%r112|%p20, %r111, 1, 31, -1;
	mov.b32 	%f57, %r112;
	max.f32 	%f58, %f56, %f57;
	sub.f32 	%f59, %f7, %f58;
	fma.rn.f32 	%f60, %f59, 0f3BBB989D, 0f3F000000;
	cvt.sat.f32.f32 	%f61, %f60;
	mov.f32 	%f62, 0f4B400001;
	mov.f32 	%f63, 0f437C0000;
	fma.rm.f32 	%f64, %f61, %f63, %f62;
	add.f32 	%f65, %f64, 0fCB40007F;
	neg.f32 	%f66, %f65;
	fma.rn.f32 	%f67, %f59, 0f3FB8AA3B, %f66;
	fma.rn.f32 	%f68, %f59, 0f32A57060, %f67;
	mov.b32 	%r113, %f64;
	shl.b32 	%r114, %r113, 23;
	mov.b32 	%f69, %r114;
	ex2.approx.ftz.f32 	%f70, %f68;
	mul.f32 	%f71, %f70, %f69;
	add.f32 	%f72, %f71, 0f00000000;
	sub.f32 	%f73, %f11, %f58;
	fma.rn.f32 	%f74, %f73, 0f3BBB989D, 0f3F000000;
	cvt.sat.f32.f32 	%f75, %f74;
	fma.rm.f32 	%f76, %f75, %f63, %f62;
	add.f32 	%f77, %f76, 0fCB40007F;
	neg.f32 	%f78, %f77;
	fma.rn.f32 	%f79, %f73, 0f3FB8AA3B, %f78;
	fma.rn.f32 	%f80, %f73, 0f32A57060, %f79;
	mov.b32 	%r115, %f76;
	shl.b32 	%r116, %r115, 23;
	mov.b32 	%f81, %r116;
	ex2.approx.ftz.f32 	%f82, %f80;
	mul.f32 	%f83, %f82, %f81;
	add.f32 	%f84, %f72, %f83;
	sub.f32 	%f85, %f15, %f58;
	fma.rn.f32 	%f86, %f85, 0f3BBB989D, 0f3F000000;
	cvt.sat.f32.f32 	%f87, %f86;
	fma.rm.f32 	%f88, %f87, %f63, %f62;
	add.f32 	%f89, %f88, 0fCB40007F;
	neg.f32 	%f90, %f89;
	fma.rn.f32 	%f91, %f85, 0f3FB8AA3B, %f90;
	fma.rn.f32 	%f92, %f85, 0f32A57060, %f91;
	mov.b32 	%r117, %f88;
	shl.b32 	%r118, %r117, 23;
	mov.b32 	%f93, %r118;
	ex2.approx.ftz.f32 	%f94, %f92;
	mul.f32 	%f95, %f94, %f93;
	add.f32 	%f96, %f84, %f95;
	sub.f32 	%f97, %f19, %f58;
	fma.rn.f32 	%f98, %f97, 0f3BBB989D, 0f3F000000;
	cvt.sat.f32.f32 	%f99, %f98;
	fma.rm.f32 	%f100, %f99, %f63, %f62;
	add.f32 	%f101, %f100, 0fCB40007F;
	neg.f32 	%f102, %f101;
	fma.rn.f32 	%f103, %f97, 0f3FB8AA3B, %f102;
	fma.rn.f32 	%f104, %f97, 0f32A57060, %f103;
	mov.b32 	%r119, %f100;
	shl.b32 	%r120, %r119, 23;
	mov.b32 	%f105, %r120;
	ex2.approx.ftz.f32 	%f106, %f104;
	mul.f32 	%f107, %f106, %f105;
	add.f32 	%f108, %f96, %f107;
	sub.f32 	%f109, %f23, %f58;
	fma.rn.f32 	%f110, %f109, 0f3BBB989D, 0f3F000000;
	cvt.sat.f32.f32 	%f111, %f110;
	fma.rm.f32 	%f112, %f111, %f63, %f62;
	add.f32 	%f113, %f112, 0fCB40007F;
	neg.f32 	%f114, %f113;
	fma.rn.f32 	%f115, %f109, 0f3FB8AA3B, %f114;
	fma.rn.f32 	%f116, %f109, 0f32A57060, %f115;
	mov.b32 	%r121, %f112;
	shl.b32 	%r122, %r121, 23;
	mov.b32 	%f117, %r122;
	ex2.approx.ftz.f32 	%f118, %f116;
	mul.f32 	%f119, %f118, %f117;
	add.f32 	%f120, %f108, %f119;
	sub.f32 	%f121, %f27, %f58;
	fma.rn.f32 	%f122, %f121, 0f3BBB989D, 0f3F000000;
	cvt.sat.f32.f32 	%f123, %f122;
	fma.rm.f32 	%f124, %f123, %f63, %f62;
	add.f32 	%f125, %f124, 0fCB40007F;
	neg.f32 	%f126, %f125;
	fma.rn.f32 	%f127, %f121, 0f3FB8AA3B, %f126;
	fma.rn.f32 	%f128, %f121, 0f32A57060, %f127;
	mov.b32 	%r123, %f124;
	shl.b32 	%r124, %r123, 23;
	mov.b32 	%f129, %r124;
	ex2.approx.ftz.f32 	%f130, %f128;
	mul.f32 	%f131, %f130, %f129;
	add.f32 	%f132, %f120, %f131;
	sub.f32 	%f133, %f31, %f58;
	fma.rn.f32 	%f134, %f133, 0f3BBB989D, 0f3F000000;
	cvt.sat.f32.f32 	%f135, %f134;
	fma.rm.f32 	%f136, %f135, %f63, %f62;
	add.f32 	%f137, %f136, 0fCB40007F;
	neg.f32 	%f138, %f137;
	fma.rn.f32 	%f139, %f133, 0f3FB8AA3B, %f138;
	fma.rn.f32 	%f140, %f133, 0f32A57060, %f139;
	mov.b32 	%r125, %f136;
	shl.b32 	%r126, %r125, 23;
	mov.b32 	%f141, %r126;
	ex2.approx.ftz.f32 	%f142, %f140;
	mul.f32 	%f143, %f142, %f141;
	add.f32 	%f144, %f132, %f143;
	sub.f32 	%f145, %f35, %f58;
	fma.rn.f32 	%f146, %f145, 0f3BBB989D, 0f3F000000;
	cvt.sat.f32.f32 	%f147, %f146;
	fma.rm.f32 	%f148, %f147, %f63, %f62;
	add.f32 	%f149, %f148, 0fCB40007F;
	neg.f32 	%f150, %f149;
	fma.rn.f32 	%f151, %f145, 0f3FB8AA3B, %f150;
	fma.rn.f32 	%f152, %f145, 0f32A57060, %f151;
	mov.b32 	%r127, %f148;
	shl.b32 	%r128, %r127, 23;
	mov.b32 	%f153, %r128;
	ex2.approx.ftz.f32 	%f154, %f152;
	mul.f32 	%f155, %f154, %f153;
	add.f32 	%f156, %f144, %f155;
	sub.f32 	%f157, %f39, %f58;
	fma.rn.f32 	%f158, %f157, 0f3BBB989D, 0f3F000000;
	cvt.sat.f32.f32 	%f159, %f158;
	fma.rm.f32 	%f160, %f159, %f63, %f62;
	add.f32 	%f161, %f160, 0fCB40007F;
	neg.f32 	%f162, %f161;
	fma.rn.f32 	%f163, %f157, 0f3FB8AA3B, %f162;
	fma.rn.f32 	%f164, %f157, 0f32A57060, %f163;
	mov.b32 	%r129, %f160;
	shl.b32 	%r130, %r129, 23;
	mov.b32 	%f165, %r130;
	ex2.approx.ftz.f32 	%f166, %f164;
	mul.f32 	%f167, %f166, %f165;
	add.f32 	%f168, %f156, %f167;
	sub.f32 	%f169, %f43, %f58;
	fma.rn.f32 	%f170, %f169, 0f3BBB989D, 0f3F000000;
	cvt.sat.f32.f32 	%f171, %f170;
	fma.rm.f32 	%f172, %f171, %f63, %f62;
	add.f32 	%f173, %f172, 0fCB40007F;
	neg.f32 	%f174, %f173;
	fma.rn.f32 	%f175, %f169, 0f3FB8AA3B, %f174;
	fma.rn.f32 	%f176, %f169, 0f32A57060, %f175;
	mov.b32 	%r131, %f172;
	shl.b32 	%r132, %r131, 23;
	mov.b32 	%f177, %r132;
	ex2.approx.ftz.f32 	%f178, %f176;
	mul.f32 	%f179, %f178, %f177;
	add.f32 	%f180, %f168, %f179;
	sub.f32 	%f181, %f47, %f58;
	fma.rn.f32 	%f182, %f181, 0f3BBB989D, 0f3F000000;
	cvt.sat.f32.f32 	%f183, %f182;
	fma.rm.f32 	%f184, %f183, %f63, %f62;
	add.f32 	%f185, %f184, 0fCB40007F;
	neg.f32 	%f186, %f185;
	fma.rn.f32 	%f187, %f181, 0f3FB8AA3B, %f186;
	fma.rn.f32 	%f188, %f181, 0f32A57060, %f187;
	mov.b32 	%r133, %f184;
	shl.b32 	%r134, %r133, 23;
	mov.b32 	%f189, %r134;
	ex2.approx.ftz.f32 	%f190, %f188;
	mul.f32 	%f191, %f190, %f189;
	add.f32 	%f192, %f180, %f191;
	mov.b32 	%r135, %f192;
	shfl.sync.bfly.b32	%r136|%p21, %r135, 16, 31, -1;
	mov.b32 	%f193, %r136;
	add.f32 	%f194, %f192, %f193;
	mov.b32 	%r137, %f194;
	shfl.sync.bfly.b32	%r138|%p22, %r137, 8, 31, -1;
	mov.b32 	%f195, %r138;
	add.f32 	%f196, %f194, %f195;
	mov.b32 	%r139, %f196;
	shfl.sync.bfly.b32	%r140|%p23, %r139, 4, 31, -1;
	mov.b32 	%f197, %r140;
	add.f32 	%f198, %f196, %f197;
	mov.b32 	%r141, %f198;
	shfl.sync.bfly.b32	%r142|%p24, %r141, 2, 31, -1;
	mov.b32 	%f199, %r142;
	add.f32 	%f200, %f198, %f199;
	mov.b32 	%r143, %f200;
	shfl.sync.bfly.b32	%r144|%p25, %r143, 1, 31, -1;
	mov.b32 	%f201, %r144;
	add.f32 	%f202, %f200, %f201;
	div.rn.f32 	%f203, %f71, %f202;
	div.rn.f32 	%f204, %f83, %f202;
	div.rn.f32 	%f205, %f95, %f202;
	div.rn.f32 	%f206, %f107, %f202;
	div.rn.f32 	%f207, %f119, %f202;
	div.rn.f32 	%f208, %f131, %f202;
	div.rn.f32 	%f209, %f143, %f202;
	div.rn.f32 	%f210, %f155, %f202;
	div.rn.f32 	%f211, %f167, %f202;
	div.rn.f32 	%f212, %f179, %f202;
	div.rn.f32 	%f213, %f191, %f202;
	mad.lo.s64 	%rd97, %rd100, %rd22, %rd8;
	shl.b64 	%rd98, %rd97, 2;
	add.s64 	%rd99, %rd9, %rd98;
	st.global.f32 	[%rd99], %f203;
	st.global.f32 	[%rd99+128], %f204;
	st.global.f32 	[%rd99+256], %f205;
	st.global.f32 	[%rd99+384], %f206;
	st.global.f32 	[%rd99+512], %f207;
	st.global.f32 	[%rd99+640], %f208;
	st.global.f32 	[%rd99+768], %f209;
	st.global.f32 	[%rd99+896], %f210;
	st.global.f32 	[%rd99+1024], %f211;
	st.global.f32 	[%rd99+1152], %f212;
	st.global.f32 	[%rd99+1280], %f213;
	add.s64 	%rd100, %rd100, %rd10;
	setp.lt.s64 	%p26, %rd100, %rd23;
	@%p26 bra 	$L__BB246_4;
$L__BB246_5:
	ret;

}
	// .globl	_Z15SoftmaxWarpImplI22BroadcastScaleMaskLoadIffbLm2EiE11DirectStoreIffEfLi1ELi11ELi32ELi1ELb1EL9Algorithm0EEvT_T0_ll
.visible .entry _Z15SoftmaxWarpImplI22BroadcastScaleMaskLoadIffbLm2EiE11DirectStoreIffEfLi1ELi11ELi32ELi1ELb1EL9Algorithm0EEvT_T0_ll(
	.param .align 8 .b8 _Z15SoftmaxWarpImplI22BroadcastScaleMaskLoadIffbLm2EiE11DirectStoreIffEfLi1ELi11ELi32ELi1ELb1EL9Algorithm0EEvT_T0_ll_param_0[88],
	.param .align 8 .b8 _Z15SoftmaxWarpImplI22BroadcastScaleMaskLoadIffbLm2EiE11DirectStoreIffEfLi1ELi11ELi32ELi1ELb1EL9Algorithm0EEvT_T0_ll_param_1[16],
	.param .u64 _Z15SoftmaxWarpImplI22BroadcastScaleMaskLoadIffbLm2EiE11DirectStoreIffEfLi1ELi11ELi32ELi1ELb1EL9Algorithm0EEvT_T0_ll_param_2,
	.param .u64 _Z15SoftmaxWarpImplI22BroadcastScaleMaskLoadIffbLm2EiE11DirectStoreIffEfLi1ELi11ELi32ELi1ELb1EL9Algorithm0EEvT_T0_ll_param_3
)
{
	.reg .pred 	%p<69>;
	.reg .b16 	%rs<12>;
	.reg .b32 	%r<155>;
	.reg .b32 	%f<269>;
	.reg .b64 	%rd<111>;

	ld.param.u64 	%rd33, [_Z15SoftmaxWarpImplI22BroadcastScaleMaskLoadIffbLm2EiE11DirectStoreIffEfLi1ELi11ELi32ELi1ELb1EL9Algorithm0EEvT_T0_ll_param_1+8];
	ld.param.u64 	%rd32, [_Z15SoftmaxWarpImplI22BroadcastScaleMaskLoadIffbLm2EiE11DirectStoreIffEfLi1ELi11ELi32ELi1ELb1EL9Algorithm0EEvT_T0_ll_param_1];
	ld.param.v2.f32 	{%f58, %f59}, [_Z15SoftmaxWarpImplI22BroadcastScaleMaskLoadIffbLm2EiE11DirectStoreIffEfLi1ELi11ELi32ELi1ELb1EL9Algorithm0EEvT_T0_ll_param_0+80];
	ld.param.u64 	%rd31, [_Z15SoftmaxWarpImplI22BroadcastScaleMaskLoadIffbLm2EiE11DirectStoreIffEfLi1ELi11ELi32ELi1ELb1EL9Algorithm0EEvT_T0_ll_param_0+72];
	ld.param.v2.u32 	{%r7, %r8}, [_Z15SoftmaxWarpImplI22BroadcastScaleMaskLoadIffbLm2EiE11DirectStoreIffEfLi1ELi11ELi32ELi1ELb1EL9Algorithm0EEvT_T0_ll_param_0+56];
	ld.param.v2.u32 	{%r5, %r6}, [_Z15SoftmaxWarpImplI22BroadcastScaleMaskLoadIffbLm2EiE11DirectStoreIffEfLi1ELi11ELi32ELi1ELb1EL9Algorithm0EEvT_T0_ll_param_0+40];
	ld.param.u64 	%rd27, [_Z15SoftmaxWarpImplI22BroadcastScaleMaskLoadIffbLm2EiE11DirectStoreIffEfLi1ELi11ELi32ELi1ELb1EL9Algorithm0EEvT_T0_ll_param_0+24];
	ld.param.u64 	%rd26, [_Z15SoftmaxWarpImplI22BroadcastScaleMaskLoadIffbLm2EiE11DirectStoreIffEfLi1ELi11ELi32ELi1ELb1EL9Algorithm0EEvT_T0_ll_param_0+16];
	ld.param.u64 	%rd25, [_Z15SoftmaxWarpImplI22BroadcastScaleMaskLoadIffbLm2EiE11DirectStoreIffEfLi1ELi11ELi32ELi1ELb1EL9Algorithm0EEvT_T0_ll_param_0+8];
	ld.param.u64 	%rd24, [_Z15SoftmaxWarpImplI22BroadcastScaleMaskLoadIffbLm2EiE11DirectStoreIffEfLi1ELi11ELi32ELi1ELb1EL9Algorithm0EEvT_T0_ll_param_0];
	ld.param.u64 	%rd34, [_Z15SoftmaxWarpImplI22BroadcastScaleMaskLoadIffbLm2EiE11DirectStoreIffEfLi1ELi11ELi32ELi1ELb1EL9Algorithm0EEvT_T0_ll_param_2];
	ld.param.u64 	%rd35, [_Z15SoftmaxWarpImplI22BroadcastScaleMaskLoadIffbLm2EiE11DirectStoreIffEfLi1ELi11ELi32ELi1ELb1EL9Algorithm0EEvT_T0_ll_param_3];
	cvta.to.global.u64 	%rd1, %rd24;
	cvta.to.global.u64 	%rd2, %rd25;
	setp.lt.s64 	%p1, %rd35, 353;
	@%p1 bra 	$L__BB247_2;
	mov.u64 	%rd36, $str;
	cvta.global.u64 	%rd37, %rd36;
	mov.u64 	%rd38, $str$1;
	cvta.global.u64 	%rd39, %rd38;
	mov.u64 	%rd40, __unnamed_243;
	cvta.global.u64 	%rd41, %rd40;
	{ // callseq 242, 0
	.param .b64 param0;
	st.param.b64 	[param0], %rd37;
	.param .b64 param1;
	st.param.b64 	[param1], %rd39;
	.param .b32 param2;
	st.param.b32 	[param2], 254;
	.param .b64 param3;
	st.param.b64 	[param3], %rd41;
	.param .b64 param4;
	st.param.b64 	[param4], 1;
	call.uni 
	__assertfail, 
	(
	param0, 
	param1, 
	param2, 
	param3, 
	param4
	);
	} // callseq 242
$L__BB247_2:
	mov.u32 	%r9, %ctaid.x;
	mov.u32 	%r10, %ntid.y;
	mov.u32 	%r11, %tid.y;
	mad.lo.s32 	%r12, %r9, %r10, %r11;
	mov.u32 	%r13, %nctaid.x;
	mul.lo.s32 	%r4, %r13, %r10;
	cvt.s64.s32 	%rd110, %r12;
	setp.le.s64 	%p2, %rd34, %rd110;
	@%p2 bra 	$L__BB247_49;
	mov.u32 	%r14, %tid.x;
	cvt.u64.u32 	%rd7, %r14;
	add.s32 	%r15, %r14, 32;
	cvt.u64.u32 	%rd8, %r15;
	add.s32 	%r16, %r14, 64;
	cvt.u64.u32 	%rd9, %r16;
	add.s32 	%r17, %r14, 96;
	cvt.u64.u32 	%rd10, %r17;
	add.s32 	%r18, %r14, 128;
	cvt.u64.u32 	%rd11, %r18;
	add.s32 	%r19, %r14, 160;
	cvt.u64.u32 	%rd12, %r19;
	add.s32 	%r20, %r14, 192;
	cvt.u64.u32 	%rd13, %r20;
	add.s32 	%r21, %r14, 224;
	cvt.u64.u32 	%rd14, %r21;
	add.s32 	%r22, %r14, 256;
	cvt.u64.u32 	%rd15, %r22;
	add.s32 	%r23, %r14, 288;
	cvt.u64.u32 	%rd16, %r23;
	add.s32 	%r24, %r14, 320;
	cvt.u64.u32 	%rd17, %r24;
	cvta.to.global.u64 	%rd18, %rd32;
	cvt.s64.s32 	%rd19, %r4;
$L__BB247_4:
	setp.le.s64 	%p3, %rd35, %rd7;
	mul.lo.s64 	%rd21, %rd31, %rd110;
	mov.f32 	%f247, 0fFF800000;
	mov.f32 	%f250, %f247;
	@%p3 bra 	$L__BB247_6;
	setp.eq.s64 	%p4, %rd27, 1;
	setp.eq.s64 	%p5, %rd26, 1;
	add.s64 	%rd42, %rd21, %rd7;
	cvt.u32.u64 	%r25, %rd42;
	div.s32 	%r26, %r25, %r5;
	mul.lo.s32 	%r27, %r26, %r5;
	sub.s32 	%r28, %r25, %r27;
	selp.b32 	%r29, 0, %r26, %p5;
	selp.b32 	%r30, 0, %r28, %p4;
	mul.lo.s32 	%r31, %r7, %r29;
	mad.lo.s32 	%r32, %r8, %r30, %r31;
	shl.b64 	%rd43, %rd42, 32;
	shr.s64 	%rd44, %rd43, 30;
	add.s64 	%rd45, %rd1, %rd44;
	ld.global.f32 	%f61, [%rd45];
	cvt.s64.s32 	%rd46, %r32;
	add.s64 	%rd47, %rd2, %rd46;
	ld.global.u8 	%rs1, [%rd47];
	setp.eq.s16 	%p6, %rs1, 0;
	mul.f32 	%f62, %f61, %f59;
	selp.f32 	%f247, %f58, %f62, %p6;
	max.f32 	%f250, %f247, 0fFF800000;
$L__BB247_6:
	setp.le.s64 	%p7, %rd35, %rd8;
	mov.f32 	%f249, 0fFF800000;
	@%p7 bra 	$L__BB247_8;
	setp.eq.s64 	%p8, %rd27, 1;
	setp.eq.s64 	%p9, %rd26, 1;
	add.s64 	%rd48, %rd21, %rd8;
	cvt.u32.u64 	%r33, %rd48;
	div.s32 	%r34, %r33, %r5;
	mul.lo.s32 	%r35, %r34, %r5;
	sub.s32 	%r36, %r33, %r35;
	selp.b32 	%r37, 0, %r34, %p9;
	selp.b32 	%r38, 0, %r36, %p8;
	mul.lo.s32 	%r39, %r7, %r37;
	mad.lo.s32 	%r40, %r8, %r38, %r39;
	shl.b64 	%rd49, %rd48, 32;
	shr.s64 	%rd50, %rd49, 30;
	add.s64 	%rd51, %rd1, %rd50;
	ld.global.f32 	%f64, [%rd51];
	cvt.s64.s32 	%rd52, %r40;
	add.s64 	%rd53, %rd2, %rd52;
	ld.global.u8 	%rs2, [%rd53];
	setp.eq.s16 	%p10, %rs2, 0;
	mul.f32 	%f65, %f64, %f59;
	selp.f32 	%f249, %f58, %f65, %p10;
	max.f32 	%f250, %f250, %f249;
$L__BB247_8:
	setp.le.s64 	%p11, %rd35, %rd9;
	mov.f32 	%f251, 0fFF800000;
	@%p11 bra 	$L__BB247_10;
	setp.eq.s64 	%p12, %rd27, 1;
	setp.eq.s64 	%p13, %rd26, 1;
	add.s64 	%rd54, %rd21, %rd9;
	cvt.u32.u64 	%r41, %rd54;
	div.s32 	%r42, %r41, %r5;
	mul.lo.s32 	%r43, %r42, %r5;
	sub.s32 	%r44, %r41, %r43;
	selp.b32 	%r45, 0, %r42, %p13;
	selp.b32 	%r46, 0, %r44, %p12;
	mul.lo.s32 	%r47, %r7, %r45;
	mad.lo.s32 	%r48, %r8, %r46, %r47;
	shl.b64 	%rd55, %rd54, 32;
	shr.s64 	%rd56, %rd55, 30;
	add.s64 	%rd57, %rd1, %rd56;
	ld.global.f32 	%f67, [%rd57];
	cvt.s64.s32 	%rd58, %r48;
	add.s64 	%rd59, %rd2, %rd58;
	ld.global.u8 	%rs3, [%rd59];
	setp.eq.s16 	%p14, %rs3, 0;
	mul.f32 	%f68, %f67, %f59;
	selp.f32 	%f251, %f58, %f68, %p14;
	max.f32 	%f250, %f250, %f251;
$L__BB247_10:
	setp.le.s64 	%p15, %rd35, %rd10;
	mov.f32 	%f253, 0fFF800000;
	@%p15 bra 	$L__BB247_12;
	setp.eq.s64 	%p16, %rd27, 1;
	setp.eq.s64 	%p17, %rd26, 1;
	add.s64 	%rd60, %rd21, %rd10;
	cvt.u32.u64 	%r49, %rd60;
	div.s32 	%r50, %r49, %r5;
	mul.lo.s32 	%r51, %r50, %r5;
	sub.s32 	%r52, %r49, %r51;
	selp.b32 	%r53, 0, %r50, %p17;
	selp.b32 	%r54, 0, %r52, %p16;
	mul.lo.s32 	%r55, %r7, %r53;
	mad.lo.s32 	%r56, %r8, %r54, %r55;
	shl.b64 	%rd61, %rd60, 32;
	shr.s64 	%rd62, %rd61, 30;
	add.s64 	%rd63, %rd1, %rd62;
	ld.global.f32 	%f70, [%rd63];
	cvt.s64.s32 	%rd64, %r56;
	add.s64 	%rd65, %rd2, %rd64;
	ld.global.u8 	%rs4, [%rd65];
	setp.eq.s16 	%p18, %rs4, 0;
	mul.f32 	%f71, %f70, %f59;
	selp.f32 	%f253, %f58, %f71, %p18;
	max.f32 	%f250, %f250, %f253;
$L__BB247_12:
	setp.le.s64 	%p19, %rd35, %rd11;
	mov.f32 	%f255, 0fFF800000;
	@%p19 bra 	$L__BB247_14;
	setp.eq.s64 	%p20, %rd27, 1;
	setp.eq.s64 	%p21, %rd26, 1;
	add.s64 	%rd66, %rd21, %rd11;
	cvt.u32.u64 	%r57, %rd66;
	div.s32 	%r58, %r57, %r5;
	mul.lo.s32 	%r59, %r58, %r5;
	sub.s32 	%r60, %r57, %r59;
	selp.b32 	%r61, 0, %r58, %p21;
	selp.b32 	%r62, 0, %r60, %p20;
	mul.lo.s32 	%r63, %r7, %r61;
	mad.lo.s32 	%r64, %r8, %r62, %r63;
	shl.b64 	%rd67, %rd66, 32;
	shr.s64 	%rd68, %rd67, 30;
	add.s64 	%rd69, %rd1, %rd68;
	ld.global.f32 	%f73, [%rd69];
	cvt.s64.s32 	%rd70, %r64;
	add.s64 	%rd71, %rd2, %rd70;
	ld.global.u8 	%rs5, [%rd71];
	setp.eq.s16 	%p22, %rs5, 0;
	mul.f32 	%f74, %f73, %f59;
	selp.f32 	%f255, %f58, %f74, %p22;
	max.f32 	%f250, %f250, %f255;
$L__BB247_14:
	setp.le.s64 	%p23, %rd35, %rd12;
	mov.f32 	%f257, 0fFF800000;
	@%p23 bra 	$L__BB247_16;
	setp.eq.s64 	%p24, %rd27, 1;
	setp.eq.s64 	%p25, %rd26, 1;
	add.s64 	%rd72, %rd21, %rd12;
	cvt.u32.u64 	%r65, %rd72;
	div.s32 	%r66, %r65, %r5;
	mul.lo.s32 	%r67, %r66, %r5;
	sub.s32 	%r68, %r65, %r67;
	selp.b32 	%r69, 0, %r66, %p25;
	selp.b32 	%r70, 0, %r68, %p24;
	mul.lo.s32 	%r71, %r7, %r69;
	mad.lo.s32 	%r72, %r8, %r70, %r71;
	shl.b64 	%rd73, %rd72, 32;
	shr.s64 	%rd74, %rd73, 30;
	add.s64 	%rd75, %rd1, %rd74;
	ld.global.f32 	%f76, [%rd75];
	cvt.s64.s32 	%rd76, %r72;
	add.s64 	%rd77, %rd2, %rd76;
	ld.global.u8 	%rs6, [%rd77];
	setp.eq.s16 	%p26, %rs6, 0;
	mul.f32 	%f77, %f76, %f59;
	selp.f32 	%f257, %f58, %f77, %p26;
	max.f32 	%f250, %f250, %f257;
$L__BB247_16:
	setp.le.s64 	%p27, %rd35, %rd13;
	mov.f32 	%f259, 0fFF800000;
	@%p27 bra 	$L__BB247_18;
	setp.eq.s64 	%p28, %rd27, 1;
	setp.eq.s64 	%p29, %rd26, 1;
	add.s64 	%rd78, %rd21, %rd13;
	cvt.u32.u64 	%r73, %rd78;
	div.s32 	%r74, %r73, %r5;
	mul.lo.s32 	%r75, %r74, %r5;
	sub.s32 	%r76, %r73, %r75;
	selp.b32 	%r77, 0, %r74, %p29;
	selp.b32 	%r78, 0, %r76, %p28;
	mul.lo.s32 	%r79, %r7, %r77;
	mad.lo.s32 	%r80, %r8, %r78, %r79;
	shl.b64 	%rd79, %rd78, 32;
	shr.s64 	%rd80, %rd79, 30;
	add.s64 	%rd81, %rd1, %rd80;
	ld.global.f32 	%f79, [%rd81];
	cvt.s64.s32 	%rd82, %r80;
	add.s64 	%rd83, %rd2, %rd82;
	ld.global.u8 	%rs7, [%rd83];
	setp.eq.s16 	%p30, %rs7, 0;
	mul.f32 	%f80, %f79, %f59;
	selp.f32 	%f259, %f58, %f80, %p30;
	max.f32 	%f250, %f250, %f259;
$L__BB247_18:
	setp.le.s64 	%p31, %rd35, %rd14;
	mov.f32 	%f261, 0fFF800000;
	@%p31 bra 	$L__BB247_20;
	setp.eq.s64 	%p32, %rd27, 1;
	setp.eq.s64 	%p33, %rd26, 1;
	add.s64 	%rd84, %rd21, %rd14;
	cvt.u32.u64 	%r81, %rd84;
	div.s32 	%r82, %r81, %r5;
	mul.lo.s32 	%r83, %r82, %r5;
	sub.s32 	%r84, %r81, %r83;
	selp.b32 	%r85, 0, %r82, %p33;
	selp.b32 	%r86, 0, %r84, %p32;
	mul.lo.s32 	%r87, %r7, %r85;
	mad.lo.s32 	%r88, %r8, %r86, %r87;
	shl.b64 	%rd85, %rd84, 32;
	shr.s64 	%rd86, %rd85, 30;
	add.s64 	%rd87, %rd1, %rd86;
	ld.global.f32 	%f82, [%rd87];
	cvt.s64.s32 	%rd88, %r88;
	add.s64 	%rd89, %rd2, %rd88;
	ld.global.u8 	%rs8, [%rd89];
	setp.eq.s16 	%p34, %rs8, 0;
	mul.f32 	%f83, %f82, %f59;
	selp.f32 	%f261, %f58, %f83, %p34;
	max.f32 	%f250, %f250, %f261;
$L__BB247_20:
	setp.le.s64 	%p35, %rd35, %rd15;
	mov.f32 	%f263, 0fFF800000;
	@%p35 bra 	$L__BB247_22;
	setp.eq.s64 	%p36, %rd27, 1;
	setp.eq.s64 	%p37, %rd26, 1;
	add.s64 	%rd90, %rd21, %rd15;
	cvt.u32.u64 	%r89, %rd90;
	div.s32 	%r90, %r89, %r5;
	mul.lo.s32 	%r91, %r90, %r5;
	sub.s32 	%r92, %r89, %r91;
	selp.b32 	%r93, 0, %r90, %p37;
	selp.b32 	%r94, 0, %r92, %p36;
	mul.lo.s32 	%r95, %r7, %r93;
	mad.lo.s32 	%r96, %r8, %r94, %r95;
	shl.b64 	%rd91, %rd90, 32;
	shr.s64 	%rd92, %rd91, 30;
	add.s64 	%rd93, %rd1, %rd92;
	ld.global.f32 	%f85, [%rd93];
	cvt.s64.s32 	%rd94, %r96;
	add.s64 	%rd95, %rd2, %rd94;
	ld.global.u8 	%rs9, [%rd95];
	setp.eq.s16 	%p38, %rs9, 0;
	mul.f32 	%f86, %f85, %f59;
	selp.f32 	%f263, %f58, %f86, %p38;
	max.f32 	%f250, %f250, %f263;
$L__BB247_22:
	setp.le.s64 	%p39, %rd35, %rd16;
	mov.f32 	%f265, 0fFF800000;
	@%p39 bra 	$L__BB247_24;
	setp.eq.s64 	%p40, %rd27, 1;
	setp.eq.s64 	%p41, %rd26, 1;
	add.s64 	%rd96, %rd21, %rd16;
	cvt.u32.u64 	%r97, %rd96;
	div.s32 	%r98, %r97, %r5;
	mul.lo.s32 	%r99, %r98, %r5;
	sub.s32 	%r100, %r97, %r99;
	selp.b32 	%r101, 0, %r98, %p41;
	selp.b32 	%r102, 0, %r100, %p40;
	mul.lo.s32 	%r103, %r7, %r101;
	mad.lo.s32 	%r104, %r8, %r102, %r103;
	shl.b64 	%rd97, %rd96, 32;
	shr.s64 	%rd98, %rd97, 30;
	add.s64 	%rd99, %rd1, %rd98;
	ld.global.f32 	%f88, [%rd99];
	cvt.s64.s32 	%rd100, %r104;
	add.s64 	%rd101, %rd2, %rd100;
	ld.global.u8 	%rs10, [%rd101];
	setp.eq.s16 	%p42, %rs10, 0;
	mul.f32 	%f89, %f88, %f59;
	selp.f32 	%f265, %f58, %f89, %p42;
	max.f32 	%f250, %f250, %f265;
$L__BB247_24:
	setp.le.s64 	%p43, %rd35, %rd17;
	mov.f32 	%f267, 0fFF800000;
	@%p43 bra 	$L__BB247_26;
	setp.eq.s64 	%p44, %rd27, 1;
	setp.eq.s64 	%p45, %rd26, 1;
	add.s64 	%rd102, %rd21, %rd17;
	cvt.u32.u64 	%r105, %rd102;
	div.s32 	%r106, %r105, %r5;
	mul.lo.s32 	%r107, %r106, %r5;
	sub.s32 	%r108, %r105, %r107;
	selp.b32 	%r109, 0, %r106, %p45;
	selp.b32 	%r110, 0, %r108, %p44;
	mul.lo.s32 	%r111, %r7, %r109;
	mad.lo.s32 	%r112, %r8, %r110, %r111;
	shl.b64 	%rd103, %rd102, 32;
	shr.s64 	%rd104, %rd103, 30;
	add.s64 	%rd105, %rd1, %rd104;
	ld.global.f32 	%f91, [%rd105];
	cvt.s64.s32 	%rd106, %r112;
	add.s64 	%rd107, %rd2, %rd106;
	ld.global.u8 	%rs11, [%rd107];
	setp.eq.s16 	%p46, %rs11, 0;
	mul.f32 	%f92, %f91, %f59;
	selp.f32 	%f267, %f58, %f92, %p46;
	max.f32 	%f250, %f250, %f267;
$L__BB247_26:
	setp.le.s64 	%p47, %rd35, %rd7;
	mov.b32 	%r113, %f250;
	shfl.sync.bfly.b32	%r114|%p48, %r113, 16, 31, -1;
	mov.b32 	%f93, %r114;
	max.f32 	%f94, %f250, %f93;
	mov.b32 	%r115, %f94;
	shfl.sync.bfly.b32	%r116|%p49, %r115, 8, 31, -1;
	mov.b32 	%f95, %r116;
	max.f32 	%f96, %f94, %f95;
	mov.b32 	%r117, %f96;
	shfl.sync.bfly.b32	%r118|%p50, %r117, 4, 31, -1;
	mov.b32 	%f97, %r118;
	max.f32 	%f98, %f96, %f97;
	mov.b32 	%r119, %f98;
	shfl.sync.bfly.b32	%r120|%p51, %r119, 2, 31, -1;
	mov.b32 	%f99, %r120;
	max.f32 	%f100, %f98, %f99;
	mov.b32 	%r121, %f100;
	shfl.sync.bfly.b32	%r122|%p52, %r121, 1, 31, -1;
	mov.b32 	%f101, %r122;
	max.f32 	%f102, %f100, %f101;
	sub.f32 	%f103, %f247, %f102;
	fma.rn.f32 	%f104, %f103, 0f3BBB989D, 0f3F000000;
	cvt.sat.f32.f32 	%f105, %f104;
	mov.f32 	%f106, 0f4B400001;
	mov.f32 	%f107, 0f437C0000;
	fma.rm.f32 	%f108, %f105, %f107, %f106;
	add.f32 	%f109, %f108, 0fCB40007F;
	neg.f32 	%f110, %f109;
	fma.rn.f32 	%f111, %f103, 0f3FB8AA3B, %f110;
	fma.rn.f32 	%f112, %f103, 0f32A57060, %f111;
	mov.b32 	%r123, %f108;
	shl.b32 	%r124, %r123, 23;
	mov.b32 	%f113, %r124;
	ex2.approx.ftz.f32 	%f114, %f112;
	mul.f32 	%f115, %f114, %f113;
	add.f32 	%f116, %f115, 0f00000000;
	sub.f32 	%f117, %f249, %f102;
	fma.rn.f32 	%f118, %f117, 0f3BBB989D, 0f3F000000;
	cvt.sat.f32.f32 	%f119, %f118;
	fma.rm.f32 	%f120, %f119, %f107, %f106;
	add.f32 	%f121, %f120, 0fCB40007F;
	neg.f32 	%f122, %f121;
	fma.rn.f32 	%f123, %f117, 0f3FB8AA3B, %f122;
	fma.rn.f32 	%f124, %f117, 0f32A57060, %f123;
	mov.b32 	%r125, %f120;
	shl.b32 	%r126, %r125, 23;
	mov.b32 	%f125, %r126;
	ex2.approx.ftz.f32 	%f126, %f124;
	mul.f32 	%f127, %f126, %f125;
	add.f32 	%f128, %f116, %f127;
	sub.f32 	%f129, %f251, %f102;
	fma.rn.f32 	%f130, %f129, 0f3BBB989D, 0f3F000000;
	cvt.sat.f32.f32 	%f131, %f130;
	fma.rm.f32 	%f132, %f131, %f107, %f106;
	add.f32 	%f133, %f132, 0fCB40007F;
	neg.f32 	%f134, %f133;
	fma.rn.f32 	%f135, %f129, 0f3FB8AA3B, %f134;
	fma.rn.f32 	%f136, %f129, 0f32A57060, %f135;
	mov.b32 	%r127, %f132;
	shl.b32 	%r128, %r127, 23;
	mov.b32 	%f137, %r128;
	ex2.approx.ftz.f32 	%f138, %f136;
	mul.f32 	%f139, %f138, %f137;
	add.f32 	%f140, %f128, %f139;
	sub.f32 	%f141, %f253, %f102;
	fma.rn.f32 	%f142, %f141, 0f3BBB989D, 0f3F000000;
	cvt.sat.f32.f32 	%f143, %f142;
	fma.rm.f32 	%f144, %f143, %f107, %f106;
	add.f32 	%f145, %f144, 0fCB40007F;
	neg.f32 	%f146, %f145;
	fma.rn.f32 	%f147, %f141, 0f3FB8AA3B, %f146;
	fma.rn.f32 	%f148, %f141, 0f32A57060, %f147;
	mov.b32 	%r129, %f144;
	shl.b32 	%r130, %r129, 23;
	mov.b32 	%f149, %r130;
	ex2.approx.ftz.f32 	%f150, %f148;
	mul.f32 	%f151, %f150, %f149;
	add.f32 	%f152, %f140, %f151;
	sub.f32 	%f153, %f255, %f102;
	fma.rn.f32 	%f154, %f153, 0f3BBB989D, 0f3F000000;
	cvt.sat.f32.f32 	%f155, %f154;
	fma.rm.f32 	%f156, %f155, %f107, %f106;
	add.f32 	%f157, %f156, 0fCB40007F;
	neg.f32 	%f158, %f157;
	fma.rn.f32 	%f159, %f153, 0f3FB8AA3B, %f158;
	fma.rn.f32 	%f160, %f153, 0f32A57060, %f159;
	mov.b32 	%r131, %f156;
	shl.b32 	%r132, %r131, 23;
	mov.b32 	%f161, %r132;
	ex2.approx.ftz.f32 	%f162, %f160;
	mul.f32 	%f163, %f162, %f161;
	add.f32 	%f164, %f152, %f163;
	sub.f32 	%f165, %f257, %f102;
	fma.rn.f32 	%f166, %f165, 0f3BBB989D, 0f3F000000;
	cvt.sat.f32.f32 	%f167, %f166;
	fma.rm.f32 	%f168, %f167, %f107, %f106;
	add.f32 	%f169, %f168, 0fCB40007F;
	neg.f32 	%f170, %f169;
	fma.rn.f32 	%f171, %f165, 0f3FB8AA3B, %f170;
	fma.rn.f32 	%f172, %f165, 0f32A57060, %f171;
	mov.b32 	%r133, %f168;
	shl.b32 	%r134, %r133, 23;
	mov.b32 	%f173, %r134;
	ex2.approx.ftz.f32 	%f174, %f172;
	mul.f32 	%f175, %f174, %f173;
	add.f32 	%f176, %f164, %f175;
	sub.f32 	%f177, %f259, %f102;
	fma.rn.f32 	%f178, %f177, 0f3BBB989D, 0f3F000000;
	cvt.sat.f32.f32 	%f179, %f178;
	fma.rm.f32 	%f180, %f179, %f107, %f106;
	add.f32 	%f181, %f180, 0fCB40007F;
	neg.f32 	%f182, %f181;
	fma.rn.f32 	%f183, %f177, 0f3FB8AA3B, %f182;
	fma.rn.f32 	%f184, %f177, 0f32A57060, %f183;
	mov.b32 	%r135, %f180;
	shl.b32 	%r136, %r135, 23;
	mov.b32 	%f185, %r136;
	ex2.approx.ftz.f32 	%f186, %f184;
	mul.f32 	%f187, %f186, %f185;
	add.f32 	%f188, %f176, %f187;
	sub.f32 	%f189, %f261, %f102;
	fma.rn.f32 	%f190, %f189, 0f3BBB989D, 0f3F000000;
	cvt.sat.f32.f32 	%f191, %f190;
	fma.rm.f32 	%f192, %f191, %f107, %f106;
	add.f32 	%f193, %f192, 0fCB40007F;
	neg.f32 	%f194, %f193;
	fma.rn.f32 	%f195, %f189, 0f3FB8AA3B, %f194;
	fma.rn.f32 	%f196, %f189, 0f32A57060, %f195;
	mov.b32 	%r137, %f192;
	shl.b32 	%r138, %r137, 23;
	mov.b32 	%f197, %r138;
	ex2.approx.ftz.f32 	%f198, %f196;
	mul.f32 	%f199, %f198, %f197;
	add.f32 	%f200, %f188, %f199;
	sub.f32 	%f201, %f263, %f102;
	fma.rn.f32 	%f202, %f201, 0f3BBB989D, 0f3F000000;
	cvt.sat.f32.f32 	%f203, %f202;
	fma.rm.f32 	%f204, %f203, %f107, %f106;
	add.f32 	%f205, %f204, 0fCB40007F;
	neg.f32 	%f206, %f205;
	fma.rn.f32 	%f207, %f201, 0f3FB8AA3B, %f206;
	fma.rn.f32 	%f208, %f201, 0f32A57060, %f207;
	mov.b32 	%r139, %f204;
	shl.b32 	%r140, %r139, 23;
	mov.b32 	%f209, %r140;
	ex2.approx.ftz.f32 	%f210, %f208;
	mul.f32 	%f211, %f210, %f209;
	add.f32 	%f212, %f200, %f211;
	sub.f32 	%f213, %f265, %f102;
	fma.rn.f32 	%f214, %f213, 0f3BBB989D, 0f3F000000;
	cvt.sat.f32.f32 	%f215, %f214;
	fma.rm.f32 	%f216, %f215, %f107, %f106;
	add.f32 	%f217, %f216, 0fCB40007F;
	neg.f32 	%f218, %f217;
	fma.rn.f32 	%f219, %f213, 0f3FB8AA3B, %f218;
	fma.rn.f32 	%f220, %f213, 0f32A57060, %f219;
	mov.b32 	%r141, %f216;
	shl.b32 	%r142, %r141, 23;
	mov.b32 	%f221, %r142;
	ex2.approx.ftz.f32 	%f222, %f220;
	mul.f32 	%f223, %f222, %f221;
	add.f32 	%f224, %f212, %f223;
	sub.f32 	%f225, %f267, %f102;
	fma.rn.f32 	%f226, %f225, 0f3BBB989D, 0f3F000000;
	cvt.sat.f32.f32 	%f227, %f226;
	fma.rm.f32 	%f228, %f227, %f107, %f106;
	add.f32 	%f229, %f228, 0fCB40007F;
	neg.f32 	%f230, %f229;
	fma.rn.f32 	%f231, %f225, 0f3FB8AA3B, %f230;
	fma.rn.f32 	%f232, %f225, 0f32A57060, %f231;
	mov.b32 	%r143, %f228;
	shl.b32 	%r144, %r143, 23;
	mov.b32 	%f233, %r144;
	ex2.approx.ftz.f32 	%f234, %f232;
	mul.f32 	%f235, %f234, %f233;
	add.f32 	%f236, %f224, %f235;
	mov.b32 	%r145, %f236;
	shfl.sync.bfly.b32	%r146|%p53, %r145, 16, 31, -1;
	mov.b32 	%f237, %r146;
	add.f32 	%f238, %f236, %f237;
	mov.b32 	%r147, %f238;
	shfl.sync.bfly.b32	%r148|%p54, %r147, 8, 31, -1;
	mov.b32 	%f239, %r148;
	add.f32 	%f240, %f238, %f239;
	mov.b32 	%r149, %f240;
	shfl.sync.bfly.b32	%r150|%p55, %r149, 4, 31, -1;
	mov.b32 	%f241, %r150;
	add.f32 	%f242, %f240, %f241;
	mov.b32 	%r151, %f242;
	shfl.sync.bfly.b32	%r152|%p56, %r151, 2, 31, -1;
	mov.b32 	%f243, %r152;
	add.f32 	%f244, %f242, %f243;
	mov.b32 	%r153, %f244;
	shfl.sync.bfly.b32	%r154|%p57, %r153, 1, 31, -1;
	mov.b32 	%f245, %r154;
	add.f32 	%f246, %f244, %f245;
	div.rn.f32 	%f47, %f115, %f246;
	div.rn.f32 	%f48, %f127, %f246;
	div.rn.f32 	%f49, %f139, %f246;
	div.rn.f32 	%f50, %f151, %f246;
	div.rn.f32 	%f51, %f163, %f246;
	div.rn.f32 	%f52, %f175, %f246;
	div.rn.f32 	%f53, %f187, %f246;
	div.rn.f32 	%f54, %f199, %f246;
	div.rn.f32 	%f55, %f211, %f246;
	div.rn.f32 	%f56, %f223, %f246;
	div.rn.f32 	%f57, %f235, %f246;
	mad.lo.s64 	%rd108, %rd110, %rd33, %rd7;
	shl.b64 	%rd109, %rd108, 2;
	add.s64 	%rd22, %rd18, %rd109;
	@%p47 bra 	$L__BB247_28;
	st.global.f32 	[%rd22], %f47;
$L__BB247_28:
	setp.le.s64 	%p58, %rd35, %rd8;
	@%p58 bra 	$L__BB247_30;
	st.global.f32 	[%rd22+128], %f48;
$L__BB247_30:
	setp.le.s64 	%p59, %rd35, %rd9;
	@%p59 bra 	$L__BB247_32;
	st.global.f32 	[%rd22+256], %f49;
$L__BB247_32:
	setp.le.s64 	%p60, %rd35, %rd10;
	@%p60 bra 	$L__BB247_34;
	st.global.f32 	[%rd22+384], %f50;
$L__BB247_34:
	setp.le.s64 	%p61, %rd35, %rd11;
	@%p61 bra 	$L__BB247_36;
	st.global.f32 	[%rd22+512], %f51;
$L__BB247_36:
	setp.le.s64 	%p62, %rd35, %rd12;
	@%p62 bra 	$L__BB247_38;
	st.global.f32 	[%rd22+640], %f52;
$L__BB247_38:
	setp.le.s64 	%p63, %rd35, %rd13;
	@%p63 bra 	$L__BB247_40;
	st.global.f32 	[%rd22+768], %f53;
$L__BB247_40:
	setp.le.s64 	%p64, %rd35, %rd14;
	@%p64 bra 	$L__BB247_42;
	st.global.f32 	[%rd22+896], %f54;
$L__BB247_42:
	setp.le.s64 	%p65, %rd35, %rd15;
	@%p65 bra 	$L__BB247_44;
	st.global.f32 	[%rd22+1024], %f55;
$L__BB247_44:
	setp.le.s64 	%p66, %rd35, %rd16;
	@%p66 bra 	$L__BB247_46;
	st.global.f32 	[%rd22+1152], %f56;
$L__BB247_46:
	setp.le.s64 	%p67, %rd35, %rd17;
	@%p67 bra 	$L__BB247_48;
	st.global.f32 	[%rd22+1280], %f57;
$L__BB247_48:
	add.s64 	%rd110, %rd110, %rd19;
	setp.lt.s64 	%p68, %rd110, %rd34;
	@%p68 bra 	$L__BB247_4;
$L__BB247_49:
	ret;

}
	// .globl	_Z15SoftmaxWarpImplI22BroadcastScaleMaskLoadIffbLm2EiE11DirectStoreIffEfLi1ELi12ELi32ELi1ELb0EL9Algorithm0EEvT_T0_ll
.visible .entry _Z15SoftmaxWarpImplI22BroadcastScaleMaskLoadIffbLm2EiE11DirectStoreIffEfLi1ELi12ELi32ELi1ELb0EL9Algorithm0EEvT_T0_ll(
	.param .align 8 .b8 _Z15SoftmaxWarpImplI22BroadcastScaleMaskLoadIffbLm2EiE11DirectStoreIffEfLi1ELi12ELi32ELi1ELb0EL9Algorithm0EEvT_T0_ll_param_0[88],
	.param .align 8 .b8 _Z15SoftmaxWarpImplI22BroadcastScaleMaskLoadIffbLm2EiE11DirectStoreIffEfLi1ELi12ELi32ELi1ELb0EL9Algorithm0EEvT_T0_ll_param_1[16],
	.param .u64 _Z15SoftmaxWarpImplI22BroadcastScaleMaskLoadIffbLm2EiE11DirectStoreIffEfLi1ELi12ELi32ELi1ELb0EL9Algorithm0EEvT_T0_ll_param_2,
	.param .u64 _Z15SoftmaxWarpImplI22BroadcastScaleMaskLoadIffbLm2EiE11DirectStoreIffEfLi1ELi12ELi32ELi1ELb0EL9Algorithm0EEvT_T0_ll_param_3
)
{
	.reg .pred 	%p<28>;
	.reg .b16 	%rs<13>;
	.reg .b32 	%r<155>;
	.reg .b32 	%f<231>;
	.reg .b64 	%rd<107>;

	ld.param.u64 	%rd22, [_Z15SoftmaxWarpImplI22BroadcastScaleMaskLoadIffbLm2EiE11DirectStoreIffEfLi1ELi12ELi32ELi1ELb0EL9Algorithm0EEvT_T0_ll_param_1+8];
	ld.param.u64 	%rd21, [_Z15SoftmaxWarpImplI22BroadcastScaleMaskLoadIffbLm2EiE11DirectStoreIffEfLi1ELi12ELi32ELi1ELb0EL9Algorithm0EEvT_T0_ll_param_1];
	ld.param.v2.f32 	{%f3, %f4}, [_Z15SoftmaxWarpImplI22BroadcastScaleMaskLoadIffbLm2EiE11DirectStoreIffEfLi1ELi12ELi32ELi1ELb0EL9Algorithm0EEvT_T0_ll_param_0+80];
	ld.param.u64 	%rd20, [_Z15SoftmaxWarpImplI22BroadcastScaleMaskLoadIffbLm2EiE11DirectStoreIffEfLi1ELi12ELi32ELi1ELb0EL9Algorithm0EEvT_T0_ll_param_0+72];
	ld.param.v2.u32 	{%r7, %r8}, [_Z15SoftmaxWarpImplI22BroadcastScaleMaskLoadIffbLm2EiE11DirectStoreIffEfLi1ELi12ELi32ELi1ELb0EL9Algorithm0EEvT_T0_ll_param_0+56];
	ld.param.v2.u32 	{%r5, %r6}, [_Z15SoftmaxWarpImplI22BroadcastScaleMaskLoadIffbLm2EiE11DirectStoreIffEfLi1ELi12ELi32ELi1ELb0EL9Algorithm0EEvT_T0_ll_param_0+40];
	ld.param.u64 	%rd16, [_Z15SoftmaxWarpImplI22BroadcastScaleMaskLoadIffbLm2EiE11DirectStoreIffEfLi1ELi12ELi32ELi1ELb0EL9Algorithm0EEvT_T0_ll_param_0+24];
	ld.param.u64 	%rd15, [_Z15SoftmaxWarpImplI22BroadcastScaleMaskLoadIffbLm2EiE11DirectStoreIffEfLi1ELi12ELi32ELi1ELb0EL9Algorithm0EEvT_T0_ll_param_0+16];
	ld.param.u64 	%rd14, [_Z15SoftmaxWarpImplI22BroadcastScaleMaskLoadIffbLm2EiE11DirectStoreIffEfLi1ELi12ELi32ELi1ELb0EL9Algorithm0EEvT_T0_ll_param_0+8];
	ld.param.u64 	%rd13, [_Z15SoftmaxWarpImplI22BroadcastScaleMaskLoadIffbLm2EiE11DirectStoreIffEfLi1ELi12ELi32ELi1ELb0EL9Algorithm0EEvT_T0_ll_param_0];
	ld.param.u64 	%rd23, [_Z15SoftmaxWarpImplI22BroadcastScaleMaskLoadIffbLm2EiE11DirectStoreIffEfLi1ELi12ELi32ELi1ELb0EL9Algorithm0EEvT_T0_ll_param_2];
	ld.param.u64 	%rd24, [_Z15SoftmaxWarpImplI22BroadcastScaleMaskLoadIffbLm2EiE11DirectStoreIffEfLi1ELi12ELi32ELi1ELb0EL9Algorithm0EEvT_T0_ll_param_3];
	setp.lt.s64 	%p1, %rd24, 385;
	@%p1 bra 	$L__BB248_2;
	mov.u64 	%rd25, $str;
	cvta.global.u64 	%rd26, %rd25;
	mov.u64 	%rd27, $str$1;
	cvta.global.u64 	%rd28, %rd27;
	mov.u64 	%rd29, __unnamed_244;
	cvta.global.u64 	%rd30, %rd29;
	{ // callseq 243, 0
	.param .b64 param0;
	st.param.b64 	[param0], %rd26;
	.param .b64 param1;
	st.param.b64 	[param1], %rd28;
	.param .b32 param2;
	st.param.b32 	[param2], 254;
	.param .b64 param3;
	st.param.b64 	[param3], %rd30;
	.param .b64 param4;
	st.param.b64 	[param4], 1;
	call.uni 
	__assertfail, 
	(
	param0, 
	param1, 
	param2, 
	param3, 
	param4
	);
	} // callseq 243
$L__BB248_2:
	mov.u32 	%r9, %ctaid.x;
	mov.u32 	%r10, %ntid.y;
	mov.u32 	%r11, %tid.y;
	mad.lo.s32 	%r12, %r9, %r10, %r11;
	mov.u32 	%r13, %nctaid.x;
	mul.lo.s32 	%r4, %r13, %r10;
	cvt.s64.s32 	%rd106, %r12;
	setp.le.s64 	%p2, %rd23, %rd106;
	@%p2 bra 	$L__BB248_5;
	cvta.to.global.u64 	%rd6, %rd13;
	cvta.to.global.u64 	%rd7, %rd14;
	mov.u32 	%r14, %tid.x;
	cvt.u64.u32 	%rd8, %r14;
	cvta.to.global.u64 	%rd9, %rd21;
	cvt.s64.s32 	%rd10, %r4;
$L__BB248_4:
	setp.eq.s64 	%p3, %rd16, 1;
	setp.eq.s64 	%p4, %rd15, 1;
	mad.lo.s64 	%rd31, %rd20, %rd106, %rd8;
	cvt.u32.u64 	%r15, %rd31;
	div.s32 	%r16, %r15, %r5;
	mul.lo.s32 	%r17, %r16, %r5;
	sub.s32 	%r18, %r15, %r17;
	selp.b32 	%r19, 0, %r16, %p4;
	selp.b32 	%r20, 0, %r18, %p3;
	mul.lo.s32 	%r21, %r7, %r19;
	mad.lo.s32 	%r22, %r8, %r20, %r21;
	shl.b64 	%rd32, %rd31, 32;
	shr.s64 	%rd33, %rd32, 30;
	add.s64 	%rd34, %rd6, %rd33;
	ld.global.f32 	%f5, [%rd34];
	cvt.s64.s32 	%rd35, %r22;
	add.s64 	%rd36, %rd7, %rd35;
	ld.global.u8 	%rs1, [%rd36];
	setp.eq.s16 	%p5, %rs1, 0;
	mul.f32 	%f6, %f5, %f4;
	selp.f32 	%f7, %f3, %f6, %p5;
	max.f32 	%f8, %f7, 0fFF800000;
	add.s64 	%rd37, %rd31, 32;
	cvt.u32.u64 	%r23, %rd37;
	div.s32 	%r24, %r23, %r5;
	mul.lo.s32 	%r25, %r24, %r5;
	sub.s32 	%r26, %r23, %r25;
	selp.b32 	%r27, 0, %r24, %p4;
	selp.b32 	%r28, 0, %r26, %p3;
	mul.lo.s32 	%r29, %r7, %r27;
	mad.lo.s32 	%r30, %r8, %r28, %r29;
	shl.b64 	%rd38, %rd37, 32;
	shr.s64 	%rd39, %rd38, 30;
	add.s64 	%rd40, %rd6, %rd39;
	ld.global.f32 	%f9, [%rd40];
	cvt.s64.s32 	%rd41, %r30;
	add.s64 	%rd42, %rd7, %rd41;
	ld.global.u8 	%rs2, [%rd42];
	setp.eq.s16 	%p6, %rs2, 0;
	mul.f32 	%f10, %f9, %f4;
	selp.f32 	%f11, %f3, %f10, %p6;
	max.f32 	%f12, %f8, %f11;
	add.s64 	%rd43, %rd31, 64;
	cvt.u32.u64 	%r31, %rd43;
	div.s32 	%r32, %r31, %r5;
	mul.lo.s32 	%r33, %r32, %r5;
	sub.s32 	%r34, %r31, %r33;
	selp.b32 	%r35, 0, %r32, %p4;
	selp.b32 	%r36, 0, %r34, %p3;
	mul.lo.s32 	%r37, %r7, %r35;
	mad.lo.s32 	%r38, %r8, %r36, %r37;
	shl.b64 	%rd44, %rd43, 32;
	shr.s64 	%rd45, %rd44, 30;
	add.s64 	%rd46, %rd6, %rd45;
	ld.global.f32 	%f13, [%rd46];
	cvt.s64.s32 	%rd47, %r38;
	add.s64 	%rd48, %rd7, %rd47;
	ld.global.u8 	%rs3, [%rd48];
	setp.eq.s16 	%p7, %rs3, 0;
	mul.f32 	%f14, %f13, %f4;
	selp.f32 	%f15, %f3, %f14, %p7;
	max.f32 	%f16, %f12, %f15;
	add.s64 	%rd49, %rd31, 96;
	cvt.u32.u64 	%r39, %rd49;
	div.s32 	%r40, %r39, %r5;
	mul.lo.s32 	%r41, %r40, %r5;
	sub.s32 	%r42, %r39, %r41;
	selp.b32 	%r43, 0, %r40, %p4;
	selp.b32 	%r44, 0, %r42, %p3;
	mul.lo.s32 	%r45, %r7, %r43;
	mad.lo.s32 	%r46, %r8, %r44, %r45;
	shl.b64 	%rd50, %rd49, 32;
	shr.s64 	%rd51, %rd50, 30;
	add.s64 	%rd52, %rd6, %rd51;
	ld.global.f32 	%f17, [%rd52];
	cvt.s64.s32 	%rd53, %r46;
	add.s64 	%rd54, %rd7, %rd53;
	ld.global.u8 	%rs4, [%rd54];
	setp.eq.s16 	%p8, %rs4, 0;
	mul.f32 	%f18, %f17, %f4;
	selp.f32 	%f19, %f3, %f18, %p8;
	max.f32 	%f20, %f16, %f19;
	add.s64 	%rd55, %rd31, 128;
	cvt.u32.u64 	%r47, %rd55;
	div.s32 	%r48, %r47, %r5;
	mul.lo.s32 	%r49, %r48, %r5;
	sub.s32 	%r50, %r47, %r49;
	selp.b32 	%r51, 0, %r48, %p4;
	selp.b32 	%r52, 0, %r50, %p3;
	mul.lo.s32 	%r53, %r7, %r51;
	mad.lo.s32 	%r54, %r8, %r52, %r53;
	shl.b64 	%rd56, %rd55, 32;
	shr.s64 	%rd57, %rd56, 30;
	add.s64 	%rd58, %rd6, %rd57;
	ld.global.f32 	%f21, [%rd58];
	cvt.s64.s32 	%rd59, %r54;
	add.s64 	%rd60, %rd7, %rd59;
	ld.global.u8 	%rs5, [%rd60];
	setp.eq.s16 	%p9, %rs5, 0;
	mul.f32 	%f22, %f21, %f4;
	selp.f32 	%f23, %f3, %f22, %p9;
	max.f32 	%f24, %f20, %f23;
	add.s64 	%rd61, %rd31, 160;
	cvt.u32.u64 	%r55, %rd61;
	div.s32 	%r56, %r55, %r5;
	mul.lo.s32 	%r57, %r56, %r5;
	sub.s32 	%r58, %r55, %r57;
	selp.b32 	%r59, 0, %r56, %p4;
	selp.b32 	%r60, 0, %r58, %p3;
	mul.lo.s32 	%r61, %r7, %r59;
	mad.lo.s32 	%r62, %r8, %r60, %r61;
	shl.b64 	%rd62, %rd61, 32;
	shr.s64 	%rd63, %rd62, 30;
	add.s64 	%rd64, %rd6, %rd63;
	ld.global.f32 	%f25, [%rd64];
	cvt.s64.s32 	%rd65, %r62;
	add.s64 	%rd66, %rd7, %rd65;
	ld.global.u8 	%rs6, [%rd66];
	setp.eq.s16 	%p10, %rs6, 0;
	mul.f32 	%f26, %f25, %f4;
	selp.f32 	%f27, %f3, %f26, %p10;
	max.f32 	%f28, %f24, %f27;
	add.s64 	%rd67, %rd31, 192;
	cvt.u32.u64 	%r63, %rd67;
	div.s32 	%r64, %r63, %r5;
	mul.lo.s32 	%r65, %r64, %r5;
	sub.s32 	%r66, %r63, %r65;
	selp.b32 	%r67, 0, %r64, %p4;
	selp.b32 	%r68, 0, %r66, %p3;
	mul.lo.s32 	%r69, %r7, %r67;
	mad.lo.s32 	%r70, %r8, %r68, %r69;
	shl.b64 	%rd68, %rd67, 32;
	shr.s64 	%rd69, %rd68, 30;
	add.s64 	%rd70, %rd6, %rd69;
	ld.global.f32 	%f29, [%rd70];
	cvt.s64.s32 	%rd71, %r70;
	add.s64 	%rd72, %rd7, %rd71;
	ld.global.u8 	%rs7, [%rd72];
	setp.eq.s16 	%p11, %rs7, 0;
	mul.f32 	%f30, %f29, %f4;
	selp.f32 	%f31, %f3, %f30, %p11;
	max.f32 	%f32, %f28, %f31;
	add.s64 	%rd73, %rd31, 224;
	cvt.u32.u64 	%r71, %rd73;
	div.s32 	%r72, %r71, %r5;
	mul.lo.s32 	%r73, %r72, %r5;
	sub.s32 	%r74, %r71, %r73;
	selp.b32 	%r75, 0, %r72, %p4;
	selp.b32 	%r76, 0, %r74, %p3;
	mul.lo.s32 	%r77, %r7, %r75;
	mad.lo.s32 	%r78, %r8, %r76, %r77;
	shl.b64 	%rd74, %rd73, 32;
	shr.s64 	%rd75, %rd74, 30;
	add.s64 	%rd76, %rd6, %rd75;
	ld.global.f32 	%f33, [%rd76];
	cvt.s64.s32 	%rd77, %r78;
	add.s64 	%rd78, %rd7, %rd77;
	ld.global.u8 	%rs8, [%rd78];
	setp.eq.s16 	%p12, %rs8, 0;
	mul.f32 	%f34, %f33, %f4;
	selp.f32 	%f35, %f3, %f34, %p12;
	max.f32 	%f36, %f32, %f35;
	add.s64 	%rd79, %rd31, 256;
	cvt.u32.u64 	%r79, %rd79;
	div.s32 	%r80, %r79, %r5;
	mul.lo.s32 	%r81, %r80, %r5;
	sub.s32 	%r82, %r79, %r81;
	selp.b32 	%r83, 0, %r80, %p4;
	selp.b32 	%r84, 0, %r82, %p3;
	mul.lo.s32 	%r85, %r7, %r83;
	mad.lo.s32 	%r86, %r8, %r84, %r85;
	shl.b64 	%rd80, %rd79, 32;
	shr.s64 	%rd81, %rd80, 30;
	add.s64 	%rd82, %rd6, %rd81;
	ld.global.f32 	%f37, [%rd82];
	cvt.s64.s32 	%rd83, %r86;
	add.s64 	%rd84, %rd7, %rd83;
	ld.global.u8 	%rs9, [%rd84];
	setp.eq.s16 	%p13, %rs9, 0;
	mul.f32 	%f38, %f37, %f4;
	selp.f32 	%f39, %f3, %f38, %p13;
	max.f32 	%f40, %f36, %f39;
	add.s64 	%rd85, %rd31, 288;
	cvt.u32.u64 	%r87, %rd85;
	div.s32 	%r88, %r87, %r5;
	mul.lo.s32 	%r89, %r88, %r5;
	sub.s32 	%r90, %r87, %r89;
	selp.b32 	%r91, 0, %r88, %p4;
	selp.b32 	%r92, 0, %r90, %p3;
	mul.lo.s32 	%r93, %r7, %r91;
	mad.lo.s32 	%r94, %r8, %r92, %r93;
	shl.b64 	%rd86, %rd85, 32;
	shr.s64 	%rd87, %rd86, 30;
	add.s64 	%rd88, %rd6, %rd87;
	ld.global.f32 	%f41, [%rd88];
	cvt.s64.s32 	%rd89, %r94;
	add.s64 	%rd90, %rd7, %rd89;
	ld.global.u8 	%rs10, [%rd90];
	setp.eq.s16 	%p14, %rs10, 0;
	mul.f32 	%f42, %f41, %f4;
	selp.f32 	%f43, %f3, %f42, %p14;
	max.f32 	%f44, %f40, %f43;
	add.s64 	%rd91, %rd31, 320;
	cvt.u32.u64 	%r95, %rd91;
	div.s32 	%r96, %r95, %r5;
	mul.lo.s32 	%r97, %r96, %r5;
	sub.s32 	%r98, %r95, %r97;
	selp.b32 	%r99, 0, %r96, %p4;
	selp.b32 	%r100, 0, %r98, %p3;
	mul.lo.s32 	%r101, %r7, %r99;
	mad.lo.s32 	%r102, %r8, %r100, %r101;
	shl.b64 	%rd92, %rd91, 32;
	shr.s64 	%rd93, %rd92, 30;
	add.s64 	%rd94, %rd6, %rd93;
	ld.global.f32 	%f45, [%rd94];
	cvt.s64.s32 	%rd95, %r102;
	add.s64 	%rd96, %rd7, %rd95;
	ld.global.u8 	%rs11, [%rd96];
	setp.eq.s16 	%p15, %rs11, 0;
	mul.f32 	%f46, %f45, %f4;
	selp.f32 	%f47, %f3, %f46, %p15;
	max.f32 	%f48, %f44, %f47;
	add.s64 	%rd97, %rd31, 352;
	cvt.u32.u64 	%r103, %rd97;
	div.s32 	%r104, %r103, %r5;
	mul.lo.s32 	%r105, %r104, %r5;
	sub.s32 	%r106, %r103, %r105;
	selp.b32 	%r107, 0, %r104, %p4;
	selp.b32 	%r108, 0, %r106, %p3;
	mul.lo.s32 	%r109, %r7, %r107;
	mad.lo.s32 	%r110, %r8, %r108, %r109;
	shl.b64 	%rd98, %rd97, 32;
	shr.s64 	%rd99, %rd98, 30;
	add.s64 	%rd100, %rd6, %rd99;
	ld.global.f32 	%f49, [%rd100];
	cvt.s64.s32 	%rd101, %r110;
	add.s64 	%rd102, %rd7, %rd101;
	ld.global.u8 	%rs12, [%rd102];
	setp.eq.s16 	%p16, %rs12, 0;
	mul.f32 	%f50, %f49, %f4;
	selp.f32 	%f51, %f3, %f50, %p16;
	max.f32 	%f52, %f48, %f51;
	mov.b32 	%r111, %f52;
	shfl.sync.bfly.b32	%r112|%p17, %r111, 16, 31, -1;
	mov.b32 	%f53, %r112;
	max.f32 	%f54, %f52, %f53;
	mov.b32 	%r113, %f54;
	shfl.sync.bfly.b32	%r114|%p18, %r113, 8, 31, -1;
	mov.b32 	%f55, %r114;
	max.f32 	%f56, %f54, %f55;
	mov.b32 	%r115, %f56;
	shfl.sync.bfly.b32	%r116|%p19, %r115, 4, 31, -1;
	mov.b32 	%f57, %r116;
	max.f32 	%f58, %f56, %f57;
	mov.b32 	%r117, %f58;
	shfl.sync.bfly.b32	%r118|%p20, %r117, 2, 31, -1;
	mov.b32 	%f59, %r118;
	max.f32 	%f60, %f58, %f59;
	mov.b32 	%r119, %f60;
	shfl.sync.bfly.b32	%r120|%p21, %r119, 1, 31, -1;
	mov.b32 	%f61, %r120;
	max.f32 	%f62, %f60, %f61;
	sub.f32 	%f63, %f7, %f62;
	fma.rn.f32 	%f64, %f63, 0f3BBB989D, 0f3F000000;
	cvt.sat.f32.f32 	%f65, %f64;
	mov.f32 	%f66, 0f4B400001;
	mov.f32 	%f67, 0f437C0000;
	fma.rm.f32 	%f68, %f65, %f67, %f66;
	add.f32 	%f69, %f68, 0fCB40007F;
	neg.f32 	%f70, %f69;
	fma.rn.f32 	%f71, %f63, 0f3FB8AA3B, %f70;
	fma.rn.f32 	%f72, %f63, 0f32A57060, %f71;
	mov.b32 	%r121, %f68;
	shl.b32 	%r122, %r121, 23;
	mov.b32 	%f73, %r122;
	ex2.approx.ftz.f32 	%f74, %f72;
	mul.f32 	%f75, %f74, %f73;
	add.f32 	%f76, %f75, 0f00000000;
	sub.f32 	%f77, %f11, %f62;
	fma.rn.f32 	%f78, %f77, 0f3BBB989D, 0f3F000000;
	cvt.sat.f32.f32 	%f79, %f78;
	fma.rm.f32 	%f80, %f79, %f67, %f66;
	add.f32 	%f81, %f80, 0fCB40007F;
	neg.f32 	%f82, %f81;
	fma.rn.f32 	%f83, %f77, 0f3FB8AA3B, %f82;
	fma.rn.f32 	%f84, %f77, 0f32A57060, %f83;
	mov.b32 	%r123, %f80;
	shl.b32 	%r124, %r123, 23;
	mov.b32 	%f85, %r124;
	ex2.approx.ftz.f32 	%f86, %f84;
	mul.f32 	%f87, %f86, %f85;
	add.f32 	%f88, %f76, %f87;
	sub.f32 	%f89, %f15, %f62;
	fma.rn.f32 	%f90, %f89, 0f3BBB989D, 0f3F000000;
	cvt.sat.f32.f32 	%f91, %f90;
	fma.rm.f32 	%f92, %f91, %f67, %f66;
	add.f32 	%f93, %f92, 0fCB40007F;
	neg.f32 	%f94, %f93;
	fma.rn.f32 	%f95, %f89, 0f3FB8AA3B, %f94;
	fma.rn.f32 	%f96, %f89, 0f32A57060, %f95;
	mov.b32 	%r125, %f92;
	shl.b32 	%r126, %r125, 23;
	mov.b32 	%f97, %r126;
	ex2.approx.ftz.f32 	%f98, %f96;
	mul.f32 	%f99, %f98, %f97;
	add.f32 	%f100, %f88, %f99;
	sub.f32 	%f101, %f19, %f62;
	fma.rn.f32 	%f102, %f101, 0f3BBB989D, 0f3F000000;
	cvt.sat.f32.f32 	%f103, %f102;
	fma.rm.f32 	%f104, %f103, %f67, %f66;
	add.f32 	%f105, %f104, 0fCB40007F;
	neg.f32 	%f106, %f105;
	fma.rn.f32 	%f107, %f101, 0f3FB8AA3B, %f106;
	fma.rn.f32 	%f108, %f101, 0f32A57060, %f107;
	mov.b32 	%r127, %f104;
	shl.b32 	%r128, %r127, 23;
	mov.b32 	%f109, %r128;
	ex2.approx.ftz.f32 	%f110, %f108;
	mul.f32 	%f111, %f110, %f109;
	add.f32 	%f112, %f100, %f111;
	sub.f32 	%f113, %f23, %f62;
	fma.rn.f32 	%f114, %f113, 0f3BBB989D, 0f3F000000;
	cvt.sat.f32.f32 	%f115, %f114;
	fma.rm.f32 	%f116, %f115, %f67, %f66;
	add.f32 	%f117, %f116, 0fCB40007F;
	neg.f32 	%f118, %f117;
	fma.rn.f32 	%f119, %f113, 0f3FB8AA3B, %f118;
	fma.rn.f32 	%f120, %f113, 0f32A57060, %f119;
	mov.b32 	%r129, %f116;
	shl.b32 	%r130, %r129, 23;
	mov.b32 	%f121, %r130;
	ex2.approx.ftz.f32 	%f122, %f120;
	mul.f32 	%f123, %f122, %f121;
	add.f32 	%f124, %f112, %f123;
	sub.f32 	%f125, %f27, %f62;
	fma.rn.f32 	%f126, %f125, 0f3BBB989D, 0f3F000000;
	cvt.sat.f32.f32 	%f127, %f126;
	fma.rm.f32 	%f128, %f127, %f67, %f66;
	add.f32 	%f129, %f128, 0fCB40007F;
	neg.f32 	%f130, %f129;
	fma.rn.f32 	%f131, %f125, 0f3FB8AA3B, %f130;
	fma.rn.f32 	%f132, %f125, 0f32A57060, %f131;
	mov.b32 	%r131, %f128;
	shl.b32 	%r132, %r131, 23;
	mov.b32 	%f133, %r132;
	ex2.approx.ftz.f32 	%f134, %f132;
	mul.f32 	%f135, %f134, %f133;
	add.f32 	%f136, %f124, %f135;
	sub.f32 	%f137, %f31, %f62;
	fma.rn.f32 	%f138, %f137, 0f3BBB989D, 0f3F000000;
	cvt.sat.f32.f32 	%f139, %f138;
	fma.rm.f32 	%f140, %f139, %f67, %f66;
	add.f32 	%f141, %f140, 0fCB40007F;
	neg.f32 	%f142, %f141;
	fma.rn.f32 	%f143, %f137, 0f3FB8AA3B, %f142;
	fma.rn.f32 	%f144, %f137, 0f32A57060, %f143;
	mov.b32 	%r133, %f140;
	shl.b32 	%r134, %r133, 23;
	mov.b32 	%f145, %r134;
	ex2.approx.ftz.f32 	%f146, %f144;
	mul.f32 	%f147, %f146, %f145;
	add.f32 	%f148, %f136, %f147;
	sub.f32 	%f149, %f35, %f62;
	fma.rn.f32 	%f150, %f149, 0f3BBB989D, 0f3F000000;
	cvt.sat.f32.f32 	%f151, %f150;
	fma.rm.f32 	%f152, %f151, %f67, %f66;
	add.f32 	%f153, %f152, 0fCB40007F;
	neg.f32 	%f154, %f153;
	fma.rn.f32 	%f155, %f149, 0f3FB8AA3B, %f154;
	fma.rn.f32 	%f156, %f149, 0f32A57060, %f155;
	mov.b32 	%r135, %f152;
	shl.b32 	%r136, %r135, 23;
	mov.b32 	%f157, %r136;
	ex2.approx.ftz.f32 	%f158, %f156;
	mul.f32 	%f159, %f158, %f157;
	add.f32 	%f160, %f148, %f159;
	sub.f32 	%f161, %f39, %f62;
	fma.rn.f32 	%f162, %f161, 0f3BBB989D, 0f3F000000;
	cvt.sat.f32.f32 	%f163, %f162;
	fma.rm.f32 	%f164, %f163, %f67, %f66;
	add.f32 	%f165, %f164, 0fCB40007F;
	neg.f32 	%f166, %f165;
	fma.rn.f32 	%f167, %f161, 0f3FB8AA3B, %f166;
	fma.rn.f32 	%f168, %f161, 0f32A57060, %f167;
	mov.b32 	%r137, %f164;
	shl.b32 	%r138, %r137, 23;
	mov.b32 	%f169, %r138;
	ex2.approx.ftz.f32 	%f170, %f168;
	mul.f32 	%f171, %f170, %f169;
	add.f32 	%f172, %f160, %f171;
	sub.f32 	%f173, %f43, %f62;
	fma.rn.f32 	%f174, %f173, 0f3BBB989D, 0f3F000000;
	cvt.sat.f32.f32 	%f175, %f174;
	fma.rm.f32 	%f176, %f175, %f67, %f66;
	add.f32 	%f177, %f176, 0fCB40007F;
	neg.f32 	%f178, %f177;
	fma.rn.f32 	%f179, %f173, 0f3FB8AA3B, %f178;
	fma.rn.f32 	%f180, %f173, 0f32A57060, %f179;
	mov.b32 	%r139, %f176;
	shl.b32 	%r140, %r139, 23;
	mov.b32 	%f181, %r140;
	ex2.approx.ftz.f32 	%f182, %f180;
	mul.f32 	%f183, %f182, %f181;
	add.f32 	%f184, %f172, %f183;
	sub.f32 	%f185, %f47, %f62;
	fma.rn.f32 	%f186, %f185, 0f3BBB989D, 0f3F000000;
	cvt.sat.f32.f32 	%f187, %f186;
	fma.rm.f32 	%f188, %f187, %f67, %f66;
	add.f32 	%f189, %f188, 0fCB40007F;
	neg.f32 	%f190, %f189;
	fma.rn.f32 	%f191, %f185, 0f3FB8AA3B, %f190;
	fma.rn.f32 	%f192, %f185, 0f32A57060, %f191;
	mov.b32 	%r141, %f188;
	shl.b32 	%r142, %r141, 23;
	mov.b32 	%f193, %r142;
	ex2.approx.ftz.f32 	%f194, %f192;
	mul.f32 	%f195, %f194, %f193;
	add.f32 	%f196, %f184, %f195;
	sub.f32 	%f197, %f51, %f62;
	fma.rn.f32 	%f198, %f197, 0f3BBB989D, 0f3F000000;
	cvt.sat.f32.f32 	%f199, %f198;
	fma.rm.f32 	%f200, %f199, %f67, %f66;
	add.f32 	%f201, %f200, 0fCB40007F;
	neg.f32 	%f202, %f201;
	fma.rn.f32 	%f203, %f197, 0f3FB8AA3B, %f202;
	fma.rn.f32 	%f204, %f197, 0f32A57060, %f203;
	mov.b32 	%r143, %f200;
	shl.b32 	%r144, %r143, 23;
	mov.b32 	%f205, %r144;
	ex2.approx.ftz.f32 	%f206, %f204;
	mul.f32 	%f207, %f206, %f205;
	add.f32 	%f208, %f196, %f207;
	mov.b32 	%r145, %f208;
	shfl.sync.bfly.b32	%r146|%p22, %r145, 16, 31, -1;
	mov.b32 	%f209, %r146;
	add.f32 	%f210, %f208, %f209;
	mov.b32 	%r147, %f210;
	shfl.sync.bfly.b32	%r148|%p23, %r147, 8, 31, -1;
	mov.b32 	%f211, %r148;
	add.f32 	%f212, %f210, %f211;
	mov.b32 	%r149, %f212;
	shfl.sync.bfly.b32	%r150|%p24, %r149, 4, 31, -1;
	mov.b32 	%f213, %r150;
	add.f32 	%f214, %f212, %f213;
	mov.b32 	%r151, %f214;
	shfl.sync.bfly.b32	%r152|%p25, %r151, 2, 31, -1;
	mov.b32 	%f215, %r152;
	add.f32 	%f216, %f214, %f215;
	mov.b32 	%r153, %f216;
	shfl.sync.bfly.b32	%r154|%p26, %r153, 1, 31, -1;
	mov.b32 	%f217, %r154;
	add.f32 	%f218, %f216, %f217;
	div.rn.f32 	%f219, %f75, %f218;
	div.rn.f32 	%f220, %f87, %f218;
	div.rn.f32 	%f221, %f99, %f218;
	div.rn.f32 	%f222, %f111, %f218;
	div.rn.f32 	%f223, %f123, %f218;
	div.rn.f32 	%f224, %f135, %f218;
	div.rn.f32 	%f225, %f147, %f218;
	div.rn.f32 	%f226, %f159, %f218;
	div.rn.f32 	%f227, %f171, %f218;
	div.rn.f32 	%f228, %f183, %f218;
	div.rn.f32 	%f229, %f195, %f218;
	div.rn.f32 	%f230, %f207, %f218;
	mad.lo.s64 	%rd103, %rd106, %rd22, %rd8;
	shl.b64 	%rd104, %rd103, 2;
	add.s64 	%rd105, %rd9, %rd104;
	st.global.f32 	[%rd105], %f219;
	st.global.f32 	[%rd105+128], %f220;
	st.global.f32 	[%rd105+256], %f221;
	st.global.f32 	[%rd105+384], %f222;
	st.global.f32 	[%rd105+512], %f223;
	st.global.f32 	[%rd105+640], %f224;
	st.global.f32 	[%rd105+768], %f225;
	st.global.f32 	[%rd105+896], %f226;
	st.global.f32 	[%rd105+1024], %f227;
	st.global.f32 	[%rd105+1152], %f228;
	st.global.f32 	[%rd105+1280], %f229;
	st.global.f32 	[%rd105+1408], %f230;
	add.s64 	%rd106, %rd106, %rd10;
	setp.lt.s64 	%p27, %rd106, %rd23;
	@%p27 bra 	$L__BB248_4;
$L__BB248_5:
	ret;

}
	// .globl	_Z15SoftmaxWarpImplI22BroadcastScaleMaskLoadIffbLm2EiE11DirectStoreIffEfLi1ELi12ELi32ELi1ELb1EL9Algorithm0EEvT_T0_ll
.visible .entry _Z15SoftmaxWarpImplI22BroadcastScaleMaskLoadIffbLm2EiE11DirectStoreIffEfLi1ELi12ELi32ELi1ELb1EL9Algorithm0EEvT_T0_ll(
	.param .align 8 .b8 _Z15SoftmaxWarpImplI22BroadcastScaleMaskLoadIffbLm2EiE11DirectStoreIffEfLi1ELi12ELi32ELi1ELb1EL9Algorithm0EEvT_T0_ll_param_0[88],
	.param .align 8 .b8 _Z15SoftmaxWarpImplI22BroadcastScaleMaskLoadIffbLm2EiE11DirectStoreIffEfLi1ELi12ELi32ELi1ELb1EL9Algorithm0EEvT_T0_ll_param_1[16],
	.param .u64 _Z15SoftmaxWarpImplI22BroadcastScaleMaskLoadIffbLm2EiE11DirectStoreIffEfLi1ELi12ELi32ELi1ELb1EL9Algorithm0EEvT_T0_ll_param_2,
	.param .u64 _Z15SoftmaxWarpImplI22BroadcastScaleMaskLoadIffbLm2EiE11DirectStoreIffEfLi1ELi12ELi32ELi1ELb1EL9Algorithm0EEvT_T0_ll_param_3
)
{
	.reg .pred 	%p<74>;
	.reg .b16 	%rs<13>;
	.reg .b32 	%r<166>;
	.reg .b32 	%f<291>;
	.reg .b64 	%rd<117>;

	ld.param.u64 	%rd32, [_Z15SoftmaxWarpImplI22BroadcastScaleMaskLoadIffbLm2EiE11DirectStoreIffEfLi1ELi12ELi32ELi1ELb1EL9Algorithm0EEvT_T0_ll_param_1+8];
	ld.param.u64 	%rd31, [_Z15SoftmaxWarpImplI22BroadcastScaleMaskLoadIffbLm2EiE11DirectStoreIffEfLi1ELi12ELi32ELi1ELb1EL9Algorithm0EEvT_T0_ll_param_1];
	ld.param.v2.f32 	{%f63, %f64}, [_Z15SoftmaxWarpImplI22BroadcastScaleMaskLoadIffbLm2EiE11DirectStoreIffEfLi1ELi12ELi32ELi1ELb1EL9Algorithm0EEvT_T0_ll_param_0+80];
	ld.param.u64 	%rd30, [_Z15SoftmaxWarpImplI22BroadcastScaleMaskLoadIffbLm2EiE11DirectStoreIffEfLi1ELi12ELi32ELi1ELb1EL9Algorithm0EEvT_T0_ll_param_0+72];
	ld.param.v2.u32 	{%r7, %r8}, [_Z15SoftmaxWarpImplI22BroadcastScaleMaskLoadIffbLm2EiE11DirectStoreIffEfLi1ELi12ELi32ELi1ELb1EL9Algorithm0EEvT_T0_ll_param_0+56];
	ld.param.v2.u32 	{%r5, %r6}, [_Z15SoftmaxWarpImplI22BroadcastScaleMaskLoadIffbLm2EiE11DirectStoreIffEfLi1ELi12ELi32ELi1ELb1EL9Algorithm0EEvT_T0_ll_param_0+40];
	ld.param.u64 	%rd26, [_Z15SoftmaxWarpImplI22BroadcastScaleMaskLoadIffbLm2EiE11DirectStoreIffEfLi1ELi12ELi32ELi1ELb1EL9Algorithm0EEvT_T0_ll_param_0+24];
	ld.param.u64 	%rd25, [_Z15SoftmaxWarpImplI22BroadcastScaleMaskLoadIffbLm2EiE11DirectStoreIffEfLi1ELi12ELi32ELi1ELb1EL9Algorithm0EEvT_T0_ll_param_0+16];
	ld.param.u64 	%rd24, [_Z15SoftmaxWarpImplI22BroadcastScaleMaskLoadIffbLm2EiE11DirectStoreIffEfLi1ELi12ELi32ELi1ELb1EL9Algorithm0EEvT_T0_ll_param_0+8];
	ld.param.u64 	%rd23, [_Z15SoftmaxWarpImplI22BroadcastScaleMaskLoadIffbLm2EiE11DirectStoreIffEfLi1ELi12ELi32ELi1ELb1EL9Algorithm0EEvT_T0_ll_param_0];
	ld.param.u64 	%rd33, [_Z15SoftmaxWarpImplI22BroadcastScaleMaskLoadIffbLm2EiE11DirectStoreIffEfLi1ELi12ELi32ELi1ELb1EL9Algorithm0EEvT_T0_ll_param_2];
	ld.param.u64 	%rd34, [_Z15SoftmaxWarpImplI22BroadcastScaleMaskLoadIffbLm2EiE11DirectStoreIffEfLi1ELi12ELi32ELi1ELb1EL9Algorithm0EEvT_T0_ll_param_3];
	cvta.to.global.u64 	%rd1, %rd23;
	cvta.to.global.u64 	%rd2, %rd24;
	setp.lt.s64 	%p1, %rd34, 385;
	@%p1 bra 	$L__BB249_2;
	mov.u64 	%rd35, $str;
	cvta.global.u64 	%rd36, %rd35;
	mov.u64 	%rd37, $str$1;
	cvta.global.u64 	%rd38, %rd37;
	mov.u64 	%rd39, __unnamed_245;
	cvta.global.u64 	%rd40, %rd39;
	{ // callseq 244, 0
	.param .b64 param0;
	st.param.b64 	[param0], %rd36;
	.param .b64 param1;
	st.param.b64 	[param1], %rd38;
	.param .b32 param2;
	st.param.b32 	[param2], 254;
	.param .b64 param3;
	st.param.b64 	[param3], %rd40;
	.param .b64 param4;
	st.param.b64 	[param4], 1;
	call.uni 
	__assertfail, 
	(
	param0, 
	param1, 
	param2, 
	param3, 
	param4
	);
	} // callseq 244
$L__BB249_2:
	mov.u32 	%r9, %ctaid.x;
	mov.u32 	%r10, %ntid.y;
	mov.u32 	%r11, %tid.y;
	mad.lo.s32 	%r12, %r9, %r10, %r11;
	mov.u32 	%r13, %nctaid.x;
	mul.lo.s32 	%r4, %r13, %r10;
	cvt.s64.s32 	%rd116, %r12;
	setp.le.s64 	%p2, %rd33, %rd116;
	@%p2 bra 	$L__BB249_53;
	mov.u32 	%r14, %tid.x;
	cvt.u64.u32 	%rd6, %r14;
	add.s32 	%r15, %r14, 32;
	cvt.u64.u32 	%rd7, %r15;
	add.s32 	%r16, %r14, 64;
	cvt.u64.u32 	%rd8, %r16;
	add.s32 	%r17, %r14, 96;
	cvt.u64.u32 	%rd9, %r17;
	add.s32 	%r18, %r14, 128;
	cvt.u64.u32 	%rd10, %r18;
	add.s32 	%r19, %r14, 160;
	cvt.u64.u32 	%rd11, %r19;
	add.s32 	%r20, %r14, 192;
	cvt.u64.u32 	%rd12, %r20;
	add.s32 	%r21, %r14, 224;
	cvt.u64.u32 	%rd13, %r21;
	add.s32 	%r22, %r14, 256;
	cvt.u64.u32 	%rd14, %r22;
	add.s32 	%r23, %r14, 288;
	cvt.u64.u32 	%rd15, %r23;
	add.s32 	%r24, %r14, 320;
	cvt.u64.u32 	%rd16, %r24;
	add.s32 	%r25, %r14, 352;
	cvt.u64.u32 	%rd17, %r25;
	cvt.s64.s32 	%rd18, %r4;
$L__BB249_4:
	setp.le.s64 	%p3, %rd34, %rd6;
	mul.lo.s64 	%rd20, %rd30, %rd116;
	mov.f32 	%f267, 0fFF800000;
	mov.f32 	%f270, %f267;
	@%p3 bra 	$L__BB249_6;
	setp.eq.s64 	%p4, %rd26, 1;
	setp.eq.s64 	%p5, %rd25, 1;
	add.s64 	%rd41, %rd20, %rd6;
	cvt.u32.u64 	%r26, %rd41;
	div.s32 	%r27, %r26, %r5;
	mul.lo.s32 	%r28, %r27, %r5;
	sub.s32 	%r29, %r26, %r28;
	selp.b32 	%r30, 0, %r27, %p5;
	selp.b32 	%r31, 0, %r29, %p4;
	mul.lo.s32 	%r32, %r7, %r30;
	mad.lo.s32 	%r33, %r8, %r31, %r32;
	shl.b64 	%rd42, %rd41, 32;
	shr.s64 	%rd43, %rd42, 30;
	add.s64 	%rd44, %rd1, %rd43;
	ld.global.f32 	%f66, [%rd44];
	cvt.s64.s32 	%rd45, %r33;
	add.s64 	%rd46, %rd2, %rd45;
	ld.global.u8 	%rs1, [%rd46];
	setp.eq.s16 	%p6, %rs1, 0;
	mul.f32 	%f67, %f66, %f64;
	selp.f32 	%f267, %f63, %f67, %p6;
	max.f32 	%f270, %f267, 0fFF800000;
$L__BB249_6:
	setp.le.s64 	%p7, %rd34, %rd7;
	mov.f32 	%f269, 0fFF800000;
	@%p7 bra 	$L__BB249_8;
	setp.eq.s64 	%p8, %rd26, 1;
	setp.eq.s64 	%p9, %rd25, 1;
	add.s64 	%rd47, %rd20, %rd7;
	cvt.u32.u64 	%r34, %rd47;
	div.s32 	%r35, %r34, %r5;
	mul.lo.s32 	%r36, %r35, %r5;
	sub.s32 	%r37, %r34, %r36;
	selp.b32 	%r38, 0, %r35, %p9;
	selp.b32 	%r39, 0, %r37, %p8;
	mul.lo.s32 	%r40, %r7, %r38;
	mad.lo.s32 	%r41, %r8, %r39, %r40;
	shl.b64 	%rd48, %rd47, 32;
	shr.s64 	%rd49, %rd48, 30;
	add.s64 	%rd50, %rd1, %rd49;
	ld.global.f32 	%f69, [%rd50];
	cvt.s64.s32 	%rd51, %r41;
	add.s64 	%rd52, %rd2, %rd51;
	ld.global.u8 	%rs2, [%rd52];
	setp.eq.s16 	%p10, %rs2, 0;
	mul.f32 	%f70, %f69, %f64;
	selp.f32 	%f269, %f63, %f70, %p10;
	max.f32 	%f270, %f270, %f269;
$L__BB249_8:
	setp.le.s64 	%p11, %rd34, %rd8;
	mov.f32 	%f271, 0fFF800000;
	@%p11 bra 	$L__BB249_10;
	setp.eq.s64 	%p12, %rd26, 1;
	setp.eq.s64 	%p13, %rd25, 1;
	add.s64 	%rd53, %rd20, %rd8;
	cvt.u32.u64 	%r42, %rd53;
	div.s32 	%r43, %r42, %r5;
	mul.lo.s32 	%r44, %r43, %r5;
	sub.s32 	%r45, %r42, %r44;
	selp.b32 	%r46, 0, %r43, %p13;
	selp.b32 	%r47, 0, %r45, %p12;
	mul.lo.s32 	%r48, %r7, %r46;
	mad.lo.s32 	%r49, %r8, %r47, %r48;
	shl.b64 	%rd54, %rd53, 32;
	shr.s64 	%rd55, %rd54, 30;
	add.s64 	%rd56, %rd1, %rd55;
	ld.global.f32 	%f72, [%rd56];
	cvt.s64.s32 	%rd57, %r49;
	add.s64 	%rd58, %rd2, %rd57;
	ld.global.u8 	%rs3, [%rd58];
	setp.eq.s16 	%p14, %rs3, 0;
	mul.f32 	%f73, %f72, %f64;
	selp.f32 	%f271, %f63, %f73, %p14;
	max.f32 	%f270, %f270, %f271;
$L__BB249_10:
	setp.le.s64 	%p15, %rd34, %rd9;
	mov.f32 	%f273, 0fFF800000;
	@%p15 bra 	$L__BB249_12;
	setp.eq.s64 	%p16, %rd26, 1;
	setp.eq.s64 	%p17, %rd25, 1;
	add.s64 	%rd59, %rd20, %rd9;
	cvt.u32.u64 	%r50, %rd59;
	div.s32 	%r51, %r50, %r5;
	mul.lo.s32 	%r52, %r51, %r5;
	sub.s32 	%r53, %r50, %r52;
	selp.b32 	%r54, 0, %r51, %p17;
	selp.b32 	%r55, 0, %r53, %p16;
	mul.lo.s32 	%r56, %r7, %r54;
	mad.lo.s32 	%r57, %r8, %r55, %r56;
	shl.b64 	%rd60, %rd59, 32;
	shr.s64 	%rd61, %rd60, 30;
	add.s64 	%rd62, %rd1, %rd61;
	ld.global.f32 	%f75, [%rd62];
	cvt.s64.s32 	%rd63, %r57;
	add.s64 	%rd64, %rd2, %rd63;
	ld.global.u8 	%rs4, [%rd64];
	setp.eq.s16 	%p18, %rs4, 0;
	mul.f32 	%f76, %f75, %f64;
	selp.f32 	%f273, %f63, %f76, %p18;
	max.f32 	%f270, %f270, %f273;
$L__BB249_12:
	setp.le.s64 	%p19, %rd34, %rd10;
	mov.f32 	%f275, 0fFF800000;
	@%p19 bra 	$L__BB249_14;
	setp.eq.s64 	%p20, %rd26, 1;
	setp.eq.s64 	%p21, %rd25, 1;
	add.s64 	%rd65, %rd20, %rd10;
	cvt.u32.u64 	%r58, %rd65;
	div.s32 	%r59, %r58, %r5;
	mul.lo.s32 	%r60, %r59, %r5;
	sub.s32 	%r61, %r58, %r60;
	selp.b32 	%r62, 0, %r59, %p21;
	selp.b32 	%r63, 0, %r61, %p20;
	mul.lo.s32 	%r64, %r7, %r62;
	mad.lo.s32 	%r65, %r8, %r63, %r64;
	shl.b64 	%rd66, %rd65, 32;
	shr.s64 	%rd67, %rd66, 30;
	add.s64 	%rd68, %rd1, %rd67;
	ld.global.f32 	%f78, [%rd68];
	cvt.s64.s32 	%rd69, %r65;
	add.s64 	%rd70, %rd2, %rd69;
	ld.global.u8 	%rs5, [%rd70];
	setp.eq.s16 	%p22, %rs5, 0;
	mul.f32 	%f79, %f78, %f64;
	selp.f32 	%f275, %f63, %f79, %p22;
	max.f32 	%f270, %f270, %f275;
$L__BB249_14:
	setp.le.s64 	%p23, %rd34, %rd11;
	mov.f32 	%f277, 0fFF800000;
	@%p23 bra 	$L__BB249_16;
	setp.eq.s64 	%p24, %rd26, 1;
	setp.eq.s64 	%p25, %rd25, 1;
	add.s64 	%rd71, %rd20, %rd11;
	cvt.u32.u64 	%r66, %rd71;
	div.s32 	%r67, %r66, %r5;
	mul.lo.s32 	%r68, %r67, %r5;
	sub.s32 	%r69, %r66, %r68;
	selp.b32 	%r70, 0, %r67, %p25;
	selp.b32 	%r71, 0, %r69, %p24;
	mul.lo.s32 	%r72, %r7, %r70;
	mad.lo.s32 	%r73, %r8, %r71, %r72;
	shl.b64 	%rd72, %rd71, 32;
	shr.s64 	%rd73, %rd72, 30;
	add.s64 	%rd74, %rd1, %rd73;
	ld.global.f32 	%f81, [%rd74];
	cvt.s64.s32 	%rd75, %r73;
	add.s64 	%rd76, %rd2, %rd75;
	ld.global.u8 	%rs6, [%rd76];
	setp.eq.s16 	%p26, %rs6, 0;
	mul.f32 	%f82, %f81, %f64;
	selp.f32 	%f277, %f63, %f82, %p26;
	max.f32 	%f270, %f270, %f277;
$L__BB249_16:
	setp.le.s64 	%p27, %rd34, %rd12;
	mov.f32 	%f279, 0fFF800000;
	@%p27 bra 	$L__BB249_18;
	setp.eq.s64 	%p28, %rd26, 1;
	setp.eq.s64 	%p29, %rd25, 1;
	add.s64 	%rd77, %rd20, %rd12;
	cvt.u32.u64 	%r74, %rd77;
	div.s32 	%r75, %r74, %r5;
	mul.lo.s32 	%r76, %r75, %r5;
	sub.s32 	%r77, %r74, %r76;
	selp.b32 	%r78, 0, %r75, %p29;
	selp.b32 	%r79, 0, %r77, %p28;
	mul.lo.s32 	%r80, %r7, %r78;
	mad.lo.s32 	%r81, %r8, %r79, %r80;
	shl.b64 	%rd78, %rd77, 32;
	shr.s64 	%rd79, %rd78, 30;
	add.s64 	%rd80, %rd1, %rd79;
	ld.global.f32 	%f84, [%rd80];
	cvt.s64.s32 	%rd81, %r81;
	add.s64 	%rd82, %rd2, %rd81;
	ld.global.u8 	%rs7, [%rd82];
	setp.eq.s16 	%p30, %rs7, 0;
	mul.f32 	%f85, %f84, %f64;
	selp.f32 	%f279, %f63, %f85, %p30;
	max.f32 	%f270, %f270, %f279;
$L__BB249_18:
	setp.le.s64 	%p31, %rd34, %rd13;
	mov.f32 	%f281, 0fFF800000;
	@%p31 bra 	$L__BB249_20;
	setp.eq.s64 	%p32, %rd26, 1;
	setp.eq.s64 	%p33, %rd25, 1;
	add.s64 	%rd83, %rd20, %rd13;
	cvt.u32.u64 	%r82, %rd83;
	div.s32 	%r83, %r82, %r5;
	mul.lo.s32 	%r84, %r83, %r5;
	sub.s32 	%r85, %r82, %r84;
	selp.b32 	%r86, 0, %r83, %p33;
	selp.b32 	%r87, 0, %r85, %p32;
	mul.lo.s32 	%r88, %r7, %r86;
	mad.lo.s32 	%r89, %r8, %r87, %r88;
	shl.b64 	%rd84, %rd83, 32;
	shr.s64 	%rd85, %rd84, 30;
	add.s64 	%rd86, %rd1, %rd85;
	ld.global.f32 	%f87, [%rd86];
	cvt.s64.s32 	%rd87, %r89;
	add.s64 	%rd88, %rd2, %rd87;
	ld.global.u8 	%rs8, [%rd88];
	setp.eq.s16 	%p34, %rs8, 0;
	mul.f32 	%f88, %f87, %f64;
	selp.f32 	%f281, %f63, %f88, %p34;
	max.f32 	%f270, %f270, %f281;
$L__BB249_20:
	setp.le.s64 	%p35, %rd34, %rd14;
	mov.f32 	%f283, 0fFF800000;
	@%p35 bra 	$L__BB249_22;
	setp.eq.s64 	%p36, %rd26, 1;
	setp.eq.s64 	%p37, %rd25, 1;
	add.s64 	%rd89, %rd20, %rd14;
	cvt.u32.u64 	%r90, %rd89;
	div.s32 	%r91, %r90, %r5;
	mul.lo.s32 	%r92, %r91, %r5;
	sub.s32 	%r93, %r90, %r92;
	selp.b32 	%r94, 0, %r91, %p37;
	selp.b32 	%r95, 0, %r93, %p36;
	mul.lo.s32 	%r96, %r7, %r94;
	mad.lo.s32 	%r97, %r8, %r95, %r96;
	shl.b64 	%rd90, %rd89, 32;
	shr.s64 	%rd91, %rd90, 30;
	add.s64 	%rd92, %rd1, %rd91;
	ld.global.f32 	%f90, [%rd92];
	cvt.s64.s32 	%rd93, %r97;
	add.s64 	%rd94, %rd2, %rd93;
	ld.global.u8 	%rs9, [%rd94];
	setp.eq.s16 	%p38, %rs9, 0;
	mul.f32 	%f91, %f90, %f64;
	selp.f32 	%f283, %f63, %f91, %p38;
	max.f32 	%f270, %f270, %f283;
$L__BB249_22:
	setp.le.s64 	%p39, %rd34, %rd15;
	mov.f32 	%f285, 0fFF800000;
	@%p39 bra 	$L__BB249_24;
	setp.eq.s64 	%p40, %rd26, 1;
	setp.eq.s64 	%p41, %rd25, 1;
	add.s64 	%rd95, %rd20, %rd15;
	cvt.u32.u64 	%r98, %rd95;
	div.s32 	%r99, %r98, %r5;
	mul.lo.s32 	%r100, %r99, %r5;
	sub.s32 	%r101, %r98, %r100;
	selp.b32 	%r102, 0, %r99, %p41;
	selp.b32 	%r103, 0, %r101, %p40;
	mul.lo.s32 	%r104, %r7, %r102;
	mad.lo.s32 	%r105, %r8, %r103, %r104;
	shl.b64 	%rd96, %rd95, 32;
	shr.s64 	%rd97, %rd96, 30;
	add.s64 	%rd98, %rd1, %rd97;
	ld.global.f32 	%f93, [%rd98];
	cvt.s64.s32 	%rd99, %r105;
	add.s64 	%rd100, %rd2, %rd99;
	ld.global.u8 	%rs10, [%rd100];
	setp.eq.s16 	%p42, %rs10, 0;
	mul.f32 	%f94, %f93, %f64;
	selp.f32 	%f285, %f63, %f94, %p42;
	max.f32 	%f270, %f270, %f285;
$L__BB249_24:
	setp.le.s64 	%p43, %rd34, %rd16;
	mov.f32 	%f287, 0fFF800000;
	@%p43 bra 	$L__BB249_26;
	setp.eq.s64 	%p44, %rd26, 1;
	setp.eq.s64 	%p45, %rd25, 1;
	add.s64 	%rd101, %rd20, %rd16;
	cvt.u32.u64 	%r106, %rd101;
	div.s32 	%r107, %r106, %r5;
	mul.lo.s32 	%r108, %r107, %r5;
	sub.s32 	%r109, %r106, %r108;
	selp.b32 	%r110, 0, %r107, %p45;
	selp.b32 	%r111, 0, %r109, %p44;
	mul.lo.s32 	%r112, %r7, %r110;
	mad.lo.s32 	%r113, %r8, %r111, %r112;
	shl.b64 	%rd102, %rd101, 32;
	shr.s64 	%rd103, %rd102, 30;
	add.s64 	%rd104, %rd1, %rd103;
	ld.global.f32 	%f96, [%rd104];
	cvt.s64.s32 	%rd105, %r113;
	add.s64 	%rd106, %rd2, %rd105;
	ld.global.u8 	%rs11, [%rd106];
	setp.eq.s16 	%p46, %rs11, 0;
	mul.f32 	%f97, %f96, %f64;
	selp.f32 	%f287, %f63, %f97, %p46;
	max.f32 	%f270, %f270, %f287;
$L__BB249_26:
	setp.le.s64 	%p47, %rd34, %rd17;
	mov.f32 	%f289, 0fFF800000;
	@%p47 bra 	$L__BB249_28;
	setp.eq.s64 	%p48, %rd26, 1;
	setp.eq.s64 	%p49, %rd25, 1;
	add.s64 	%rd107, %rd20, %rd17;
	cvt.u32.u64 	%r114, %rd107;
	div.s32 	%r115, %r114, %r5;
	mul.lo.s32 	%r116, %r115, %r5;
	sub.s32 	%r117, %r114, %r116;
	selp.b32 	%r118, 0, %r115, %p49;
	selp.b32 	%r119, 0, %r117, %p48;
	mul.lo.s32 	%r120, %r7, %r118;
	mad.lo.s32 	%r121, %r8, %r119, %r120;
	shl.b64 	%rd108, %rd107, 32;
	shr.s64 	%rd109, %rd108, 30;
	add.s64 	%rd110, %rd1, %rd109;
	ld.global.f32 	%f99, [%rd110];
	cvt.s64.s32 	%rd111, %r121;
	add.s64 	%rd112, %rd2, %rd111;
	ld.global.u8 	%rs12, [%rd112];
	setp.eq.s16 	%p50, %rs12, 0;
	mul.f32 	%f100, %f99, %f64;
	selp.f32 	%f289, %f63, %f100, %p50;
	max.f32 	%f270, %f270, %f289;
$L__BB249_28:
	setp.le.s64 	%p51, %rd34, %rd6;
	mov.b32 	%r122, %f270;
	shfl.sync.bfly.b32	%r123|%p52, %r122, 16, 31, -1;
	mov.b32 	%f101, %r123;
	max.f32 	%f102, %f270, %f101;
	mov.b32 	%r124, %f102;
	shfl.sync.bfly.b32	%r125|%p53, %r124, 8, 31, -1;
	mov.b32 	%f103, %r125;
	max.f32 	%f104, %f102, %f103;
	mov.b32 	%r126, %f104;
	shfl.sync.bfly.b32	%r127|%p54, %r126, 4, 31, -1;
	mov.b32 	%f105, %r127;
	max.f32 	%f106, %f104, %f105;
	mov.b32 	%r128, %f106;
	shfl.sync.bfly.b32	%r129|%p55, %r128, 2, 31, -1;
	mov.b32 	%f107, %r129;
	max.f32 	%f108, %f106, %f107;
	mov.b32 	%r130, %f108;
	shfl.sync.bfly.b32	%r131|%p56, %r130, 1, 31, -1;
	mov.b32 	%f109, %r131;
	max.f32 	%f110, %f108, %f109;
	sub.f32 	%f111, %f267, %f110;
	fma.rn.f32 	%f112, %f111, 0f3BBB989D, 0f3F000000;
	cvt.sat.f32.f32 	%f113, %f112;
	mov.f32 	%f114, 0f4B400001;
	mov.f32 	%f115, 0f437C0000;
	fma.rm.f32 	%f116, %f113, %f115, %f114;
	add.f32 	%f117, %f116, 0fCB40007F;
	neg.f32 	%f118, %f117;
	fma.rn.f32 	%f119, %f111, 0f3FB8AA3B, %f118;
	fma.rn.f32 	%f120, %f111, 0f32A57060, %f119;
	mov.b32 	%r132, %f116;
	shl.b32 	%r133, %r132, 23;
	mov.b32 	%f121, %r133;
	ex2.approx.ftz.f32 	%f122, %f120;
	mul.f32 	%f123, %f122, %f121;
	add.f32 	%f124, %f123, 0f00000000;
	sub.f32 	%f125, %f269, %f110;
	fma.rn.f32 	%f126, %f125, 0f3BBB989D, 0f3F000000;
	cvt.sat.f32.f32 	%f127, %f126;
	fma.rm.f32 	%f128, %f127, %f115, %f114;
	add.f32 	%f129, %f128, 0fCB40007F;
	neg.f32 	%f130, %f129;
	fma.rn.f32 	%f131, %f125, 0f3FB8AA3B, %f130;
	fma.rn.f32 	%f132, %f125, 0f32A57060, %f131;
	mov.b32 	%r134, %f128;
	shl.b32 	%r135, %r134, 23;
	mov.b32 	%f133, %r135;
	ex2.approx.ftz.f32 	%f134, %f132;
	mul.f32 	%f135, %f134, %f133;
	add.f32 	%f136, %f124, %f135;
	sub.f32 	%f137, %f271, %f110;
	fma.rn.f32 	%f138, %f137, 0f3BBB989D, 0f3F000000;
	cvt.sat.f32.f32 	%f139, %f138;
	fma.rm.f32 	%f140, %f139, %f115, %f114;
	add.f32 	%f141, %f140, 0fCB40007F;
	neg.f32 	%f142, %f141;
	fma.rn.f32 	%f143, %f137, 0f3FB8AA3B, %f142;
	fma.rn.f32 	%f144, %f137, 0f32A57060, %f143;
	mov.b32 	%r136, %f140;
	shl.b32 	%r137, %r136, 23;
	mov.b32 	%f145, %r137;
	ex2.approx.ftz.f32 	%f146, %f144;
	mul.f32 	%f147, %f146, %f145;
	add.f32 	%f148, %f136, %f147;
	sub.f32 	%f149, %f273, %f110;
	fma.rn.f32 	%f150, %f149, 0f3BBB989D, 0f3F000000;
	cvt.sat.f32.f32 	%f151, %f150;
	fma.rm.f32 	%f152, %f151, %f115, %f114;
	add.f32 	%f153, %f152, 0fCB40007F;
	neg.f32 	%f154, %f153;
	fma.rn.f32 	%f155, %f149, 0f3FB8AA3B, %f154;
	fma.rn.f32 	%f156, %f149, 0f32A57060, %f155;
	mov.b32 	%r138, %f152;
	shl.b32 	%r139, %r138, 23;
	mov.b32 	%f157, %r139;
	ex2.approx.ftz.f32 	%f158, %f156;
	mul.f32 	%f159, %f158, %f157;
	add.f32 	%f160, %f148, %f159;
	sub.f32 	%f161, %f275, %f110;
	fma.rn.f32 	%f162, %f161, 0f3BBB989D, 0f3F000000;
	cvt.sat.f32.f32 	%f163, %f162;
	fma.rm.f32 	%f164, %f163, %f115, %f114;
	add.f32 	%f165, %f164, 0fCB40007F;
	neg.f32 	%f166, %f165;
	fma.rn.f32 	%f167, %f161, 0f3FB8AA3B, %f166;
	fma.rn.f32 	%f168, %f161, 0f32A57060, %f167;
	mov.b32 	%r140, %f164;
	shl.b32 	%r141, %r140, 23;
	mov.b32 	%f169, %r141;
	ex2.approx.ftz.f32 	%f170, %f168;
	mul.f32 	%f171, %f170, %f169;
	add.f32 	%f172, %f160, %f171;
	sub.f32 	%f173, %f277, %f110;
	fma.rn.f32 	%f174, %f173, 0f3BBB989D, 0f3F000000;
	cvt.sat.f32.f32 	%f175, %f174;
	fma.rm.f32 	%f176, %f175, %f115, %f114;
	add.f32 	%f177, %f176, 0fCB40007F;
	neg.f32 	%f178, %f177;
	fma.rn.f32 	%f179, %f173, 0f3FB8AA3B, %f178;
	fma.rn.f32 	%f180, %f173, 0f32A57060, %f179;
	mov.b32 	%r142, %f176;
	shl.b32 	%r143, %r142, 23;
	mov.b32 	%f181, %r143;
	ex2.approx.ftz.f32 	%f182, %f180;
	mul.f32 	%f183, %f182, %f181;
	add.f32 	%f184, %f172, %f183;
	sub.f32 	%f185, %f279, %f110;
	fma.rn.f32 	%f186, %f185, 0f3BBB989D, 0f3F000000;
	cvt.sat.f32.f32 	%f187, %f186;
	fma.rm.f32 	%f188, %f187, %f115, %f114;
	add.f32 	%f189, %f188, 0fCB40007F;
	neg.f32 	%f190, %f189;
	fma.rn.f32 	%f191, %f185, 0f3FB8AA3B, %f190;
	fma.rn.f32 	%f192, %f185, 0f32A57060, %f191;
	mov.b32 	%r144, %f188;
	shl.b32 	%r145, %r144, 23;
	mov.b32 	%f193, %r145;
	ex2.approx.ftz.f32 	%f194, %f192;
	mul.f32 	%f195, %f194, %f193;
	add.f32 	%f196, %f184, %f195;
	sub.f32 	%f197, %f281, %f110;
	fma.rn.f32 	%f198, %f197, 0f3BBB989D, 0f3F000000;
	cvt.sat.f32.f32 	%f199, %f198;
	fma.rm.f32 	%f200, %f199, %f115, %f114;
	add.f32 	%f201, %f200, 0fCB40007F;
	neg.f32 	%f202, %f201;
	fma.rn.f32 	%f203, %f197, 0f3FB8AA3B, %f202;
	fma.rn.f32 	%f204, %f197, 0f32A57060, %f203;
	mov.b32 	%r146, %f200;
	shl.b32 	%r147, %r146, 23;
	mov.b32 	%f205, %r147;
	ex2.approx.ftz.f32 	%f206, %f204;
	mul.f32 	%f207, %f206, %f205;
	add.f32 	%f208, %f196, %f207;
	sub.f32 	%f209, %f283, %f110;
	fma.rn.f32 	%f210, %f209, 0f3BBB989D, 0f3F000000;
	cvt.sat.f32.f32 	%f211, %f210;
	fma.rm.f32 	%f212, %f211, %f115, %f114;
	add.f32 	%f213, %f212, 0fCB40007F;
	neg.f32 	%f214, %f213;
	fma.rn.f32 	%f215, %f209, 0f3FB8AA3B, %f214;
	fma.rn.f32 	%f216, %f209, 0f32A57060, %f215;
	mov.b32 	%r148, %f212;
	shl.b32 	%r149, %r148, 23;
	mov.b32 	%f217, %r149;
	ex2.approx.ftz.f32 	%f218, %f216;
	mul.f32 	%f219, %f218, %f217;
	add.f32 	%f220, %f208, %f219;
	sub.f32 	%f221, %f285, %f110;
	fma.rn.f32 	%f222, %f221, 0f3BBB989D, 0f3F000000;
	cvt.sat.f32.f32 	%f223, %f222;
	fma.rm.f32 	%f224, %f223, %f115, %f114;
	add.f32 	%f225, %f224, 0fCB40007F;
	neg.f32 	%f226, %f225;
	fma.rn.f32 	%f227, %f221, 0f3FB8AA3B, %f226;
	fma.rn.f32 	%f228, %f221, 0f32A57060, %f227;
	mov.b32 	%r150, %f224;
	shl.b32 	%r151, %r150, 23;
	mov.b32 	%f229, %r151;
	ex2.approx.ftz.f32 	%f230, %f228;
	mul.f32 	%f231, %f230, %f229;
	add.f32 	%f232, %f220, %f231;
	sub.f32 	%f233, %f287, %f110;
	fma.rn.f32 	%f234, %f233, 0f3BBB989D, 0f3F000000;
	cvt.sat.f32.f32 	%f235, %f234;
	fma.rm.f32 	%f236, %f235, %f115, %f114;
	add.f32 	%f237, %f236, 0fCB40007F;
	neg.f32 	%f238, %f237;
	fma.rn.f32 	%f239, %f233, 0f3FB8AA3B, %f238;
	fma.rn.f32 	%f240, %f233, 0f32A57060, %f239;
	mov.b32 	%r152, %f236;
	shl.b32 	%r153, %r152, 23;
	mov.b32 	%f241, %r153;
	ex2.approx.ftz.f32 	%f242, %f240;
	mul.f32 	%f243, %f242, %f241;
	add.f32 	%f244, %f232, %f243;
	sub.f32 	%f245, %f289, %f110;
	fma.rn.f32 	%f246, %f245, 0f3BBB989D, 0f3F000000;
	cvt.sat.f32.f32 	%f247, %f246;
	fma.rm.f32 	%f248, %f247, %f115, %f114;
	add.f32 	%f249, %f248, 0fCB40007F;
	neg.f32 	%f250, %f249;
	fma.rn.f32 	%f251, %f245, 0f3FB8AA3B, %f250;
	fma.rn.f32 	%f252, %f245, 0f32A57060, %f251;
	mov.b32 	%r154, %f248;
	shl.b32 	%r155, %r154, 23;
	mov.b32 	%f253, %r155;
	ex2.approx.ftz.f32 	%f254, %f252;
	mul.f32 	%f255, %f254, %f253;
	add.f32 	%f256, %f244, %f255;
	mov.b32 	%r156, %f256;
	shfl.sync.bfly.b32	%r157|%p57, %r156, 16, 31, -1;
	mov.b32 	%f257, %r157;
	add.f32 	%f258, %f256, %f257;
	mov.b32 	%r158, %f258;
	shfl.sync.bfly.b32	%r159|%p58, %r158, 8, 31, -1;
	mov.b32 	%f259, %r159;
	add.f32 	%f260, %f258, %f259;
	mov.b32 	%r160, %f260;
	shfl.sync.bfly.b32	%r161|%p59, %r160, 4, 31, -1;
	mov.b32 	%f261, %r161;
	add.f32 	%f262, %f260, %f261;
	mov.b32 	%r162, %f262;
	shfl.sync.bfly.b32	%r163|%p60, %r162, 2, 31, -1;
	mov.b32 	%f263, %r163;
	add.f32 	%f264, %f262, %f263;
	mov.b32 	%r164, %f264;
	shfl.sync.bfly.b32	%r165|%p61, %r164, 1, 31, -1;
	mov.b32 	%f265, %r165;
	add.f32 	%f266, %f264, %f265;
	div.rn.f32 	%f51, %f123, %f266;
	div.rn.f32 	%f52, %f135, %f266;
	div.rn.f32 	%f53, %f147, %f266;
	div.rn.f32 	%f54, %f159, %f266;
	div.rn.f32 	%f55, %f171, %f266;
	div.rn.f32 	%f56, %f183, %f266;
	div.rn.f32 	%f57, %f195, %f266;
	div.rn.f32 	%f58, %f207, %f266;
	div.rn.f32 	%f59, %f219, %f266;
	div.rn.f32 	%f60, %f231, %f266;
	div.rn.f32 	%f61, %f243, %f266;
	div.rn.f32 	%f62, %f255, %f266;
	mad.lo.s64 	%rd113, %rd116, %rd32, %rd6;
	cvta.to.global.u64 	%rd114, %rd31;
	shl.b64 	%rd115, %rd113, 2;
	add.s64 	%rd21, %rd114, %rd115;
	@%p51 bra 	$L__BB249_30;
	st.global.f32 	[%rd21], %f51;
$L__BB249_30:
	setp.le.s64 	%p62, %rd34, %rd7;
	@%p62 bra 	$L__BB249_32;
	st.global.f32 	[%rd21+128], %f52;
$L__BB249_32:
	setp.le.s64 	%p63, %rd34, %rd8;
	@%p63 bra 	$L__BB249_34;
	st.global.f32 	[%rd21+256], %f53;
$L__BB249_34:
	setp.le.s64 	%p64, %rd34, %rd9;
	@%p64 bra 	$L__BB249_36;
	st.global.f32 	[%rd21+384], %f54;
$L__BB249_36:
	setp.le.s64 	%p65, %rd34, %rd10;
	@%p65 bra 	$L__BB249_38;
	st.global.f32 	[%rd21+512], %f55;
$L__BB249_38:
	setp.le.s64 	%p66, %rd34, %rd11;
	@%p66 bra 	$L__BB249_40;
	st.global.f32 	[%rd21+640], %f56;
$L__BB249_40:
	setp.le.s64 	%p67, %rd34, %rd12;
	@%p67 bra 	$L__BB249_42;
	st.global.f32 	[%rd21+768], %f57;
$L__BB249_42:
	setp.le.s64 	%p68, %rd34, %rd13;
	@%p68 bra 	$L__BB249_44;
	st.global.f32 	[%rd21+896], %f58;
$L__BB249_44:
	setp.le.s64 	%p69, %rd34, %rd14;
	@%p69 bra 	$L__BB249_46;
	st.global.f32 	[%rd21+1024], %f59;
$L__BB249_46:
	setp.le.s64 	%p70, %rd34, %rd15;
	@%p70 bra 	$L__BB249_48;
	st.global.f32 	[%rd21+1152], %f60;
$L__BB249_48:
	setp.le.s64 	%p71, %rd34, %rd16;
	@%p71 bra 	$L__BB249_50;
	st.global.f32 	[%rd21+1280], %f61;
$L__BB249_50:
	setp.le.s64 	%p72, %rd34, %rd17;
	@%p72 bra 	$L__BB249_52;
	st.global.f32 	[%rd21+1408], %f62;
$L__BB249_52:
	add.s64 	%rd116, %rd116, %rd18;
	setp.lt.s64 	%p73, %rd116, %rd33;
	@%p73 bra 	$L__BB249_4;
$L__BB249_53:
	ret;

}
	// .globl	_Z15SoftmaxWarpImplI22BroadcastScaleMaskLoadIffbLm2EiE11DirectStoreIffEfLi1ELi13ELi32ELi1ELb0EL9Algorithm0EEvT_T0_ll
.visible .entry _Z15SoftmaxWarpImplI22BroadcastScaleMaskLoadIffbLm2EiE11DirectStoreIffEfLi1ELi13ELi32ELi1ELb0EL9Algorithm0EEvT_T0_ll(
	.param .align 8 .b8 _Z15SoftmaxWarpImplI22BroadcastScaleMaskLoadIffbLm2EiE11DirectStoreIffEfLi1ELi13ELi32ELi1ELb0EL9Algorithm0EEvT_T0_ll_param_0[88],
	.param .align 8 .b8 _Z15SoftmaxWarpImplI22BroadcastScaleMaskLoadIffbLm2EiE11DirectStoreIffEfLi1ELi13ELi32ELi1ELb0EL9Algorithm0EEvT_T0_ll_param_1[16],
	.param .u64 _Z15SoftmaxWarpImplI22BroadcastScaleMaskLoadIffbLm2EiE11DirectStoreIffEfLi1ELi13ELi32ELi1ELb0EL9Algorithm0EEvT_T0_ll_param_2,
	.param .u64 _Z15SoftmaxWarpImplI22BroadcastScaleMaskLoadIffbLm2EiE11DirectStoreIffEfLi1ELi13ELi32ELi1ELb0EL9Algorithm0EEvT_T0_ll_param_3
)
{
	.reg .pred 	%p<29>;
	.reg .b16 	%rs<14>;
	.reg .b32 	%r<165>;
	.reg .b32 	%f<248>;
	.reg .b64 	%rd<112>;

	ld.param.u64 	%rd21, [_Z15SoftmaxWarpImplI22BroadcastScaleMaskLoadIffbLm2EiE11DirectStoreIffEfLi1ELi13ELi32ELi1ELb0EL9Algorithm0EEvT_T0_ll_param_1+8];
	ld.param.u64 	%rd20, [_Z15SoftmaxWarpImplI22BroadcastScaleMaskLoadIffbLm2EiE11DirectStoreIffEfLi1ELi13ELi32ELi1ELb0EL9Algorithm0EEvT_T0_ll_param_1];
	ld.param.v2.f32 	{%f3, %f4}, [_Z15SoftmaxWarpImplI22BroadcastScaleMaskLoadIffbLm2EiE11DirectStoreIffEfLi1ELi13ELi32ELi1ELb0EL9Algorithm0EEvT_T0_ll_param_0+80];
	ld.param.u64 	%rd19, [_Z15SoftmaxWarpImplI22BroadcastScaleMaskLoadIffbLm2EiE11DirectStoreIffEfLi1ELi13ELi32ELi1ELb0EL9Algorithm0EEvT_T0_ll_param_0+72];
	ld.param.v2.u32 	{%r7, %r8}, [_Z15SoftmaxWarpImplI22BroadcastScaleMaskLoadIffbLm2EiE11DirectStoreIffEfLi1ELi13ELi32ELi1ELb0EL9Algorithm0EEvT_T0_ll_param_0+56];
	ld.param.v2.u32 	{%r5, %r6}, [_Z15SoftmaxWarpImplI22BroadcastScaleMaskLoadIffbLm2EiE11DirectStoreIffEfLi1ELi13ELi32ELi1ELb0EL9Algorithm0EEvT_T0_ll_param_0+40];
	ld.param.u64 	%rd15, [_Z15SoftmaxWarpImplI22BroadcastScaleMaskLoadIffbLm2EiE11DirectStoreIffEfLi1ELi13ELi32ELi1ELb0EL9Algorithm0EEvT_T0_ll_param_0+24];
	ld.param.u64 	%rd14, [_Z15SoftmaxWarpImplI22BroadcastScaleMaskLoadIffbLm2EiE11DirectStoreIffEfLi1ELi13ELi32ELi1ELb0EL9Algorithm0EEvT_T0_ll_param_0+16];
	ld.param.u64 	%rd13, [_Z15SoftmaxWarpImplI22BroadcastScaleMaskLoadIffbLm2EiE11DirectStoreIffEfLi1ELi13ELi32ELi1ELb0EL9Algorithm0EEvT_T0_ll_param_0+8];
	ld.param.u64 	%rd12, [_Z15SoftmaxWarpImplI22BroadcastScaleMaskLoadIffbLm2EiE11DirectStoreIffEfLi1ELi13ELi32ELi1ELb0EL9Algorithm0EEvT_T0_ll_param_0];
	ld.param.u64 	%rd22, [_Z15SoftmaxWarpImplI22BroadcastScaleMaskLoadIffbLm2EiE11DirectStoreIffEfLi1ELi13ELi32ELi1ELb0EL9Algorithm0EEvT_T0_ll_param_2];
	ld.param.u64 	%rd23, [_Z15SoftmaxWarpImplI22BroadcastScaleMaskLoadIffbLm2EiE11DirectStoreIffEfLi1ELi13ELi32ELi1ELb0EL9Algorithm0EEvT_T0_ll_param_3];
	setp.lt.s64 	%p1, %rd23, 417;
	@%p1 bra 	$L__BB250_2;
	mov.u64 	%rd24, $str;
	cvta.global.u64 	%rd25, %rd24;
	mov.u64 	%rd26, $str$1;
	cvta.global.u64 	%rd27, %rd26;
	mov.u64 	%rd28, __unnamed_246;
	cvta.global.u64 	%rd29, %rd28;
	{ // callseq 245, 0
	.param .b64 param0;
	st.param.b64 	[param0], %rd25;
	.param .b64 param1;
	st.param.b64 	[param1], %rd27;
	.param .b32 param2;
	st.param.b32 	[param2], 254;
	.param .b64 param3;
	st.param.b64 	[param3], %rd29;
	.param .b64 param4;
	st.param.b64 	[param4], 1;
	call.uni 
	__assertfail, 
	(
	param0, 
	param1, 
	param2, 
	param3, 
	param4
	);
	} // callseq 245
$L__BB250_2:
	mov.u32 	%r9, %ctaid.x;
	mov.u32 	%r10, %ntid.y;
	mov.u32 	%r11, %tid.y;
	mad.lo.s32 	%r12, %r9, %r10, %r11;
	mov.u32 	%r13, %nctaid.x;
	mul.lo.s32 	%r4, %r13, %r10;
	cvt.s64.s32 	%rd111, %r12;
	setp.le.s64 	%p2, %rd22, %rd111;
	@%p2 bra 	$L__BB250_5;
	cvta.to.global.u64 	%rd5, %rd12;
	cvta.to.global.u64 	%rd6, %rd13;
	mov.u32 	%r14, %tid.x;
	cvt.u64.u32 	%rd7, %r14;
	cvta.to.global.u64 	%rd8, %rd20;
	cvt.s64.s32 	%rd9, %r4;
$L__BB250_4:
	setp.eq.s64 	%p3, %rd15, 1;
	setp.eq.s64 	%p4, %rd14, 1;
	mad.lo.s64 	%rd30, %rd19, %rd111, %rd7;
	cvt.u32.u64 	%r15, %rd30;
	div.s32 	%r16, %r15, %r5;
	mul.lo.s32 	%r17, %r16, %r5;
	sub.s32 	%r18, %r15, %r17;
	selp.b32 	%r19, 0, %r16, %p4;
	selp.b32 	%r20, 0, %r18, %p3;
	mul.lo.s32 	%r21, %r7, %r19;
	mad.lo.s32 	%r22, %r8, %r20, %r21;
	shl.b64 	%rd31, %rd30, 32;
	shr.s64 	%rd32, %rd31, 30;
	add.s64 	%rd33, %rd5, %rd32;
	ld.global.f32 	%f5, [%rd33];
	cvt.s64.s32 	%rd34, %r22;
	add.s64 	%rd35, %rd6, %rd34;
	ld.global.u8 	%rs1, [%rd35];
	setp.eq.s16 	%p5, %rs1, 0;
	mul.f32 	%f6, %f5, %f4;
	selp.f32 	%f7, %f3, %f6, %p5;
	max.f32 	%f8, %f7, 0fFF800000;
	add.s64 	%rd36, %rd30, 32;
	cvt.u32.u64 	%r23, %rd36;
	div.s32 	%r24, %r23, %r5;
	mul.lo.s32 	%r25, %r24, %r5;
	sub.s32 	%r26, %r23, %r25;
	selp.b32 	%r27, 0, %r24, %p4;
	selp.b32 	%r28, 0, %r26, %p3;
	mul.lo.s32 	%r29, %r7, %r27;
	mad.lo.s32 	%r30, %r8, %r28, %r29;
	shl.b64 	%rd37, %rd36, 32;
	shr.s64 	%rd38, %rd37, 30;
	add.s64 	%rd39, %rd5, %rd38;
	ld.global.f32 	%f9, [%rd39];
	cvt.s64.s32 	%rd40, %r30;
	add.s64 	%rd41, %rd6, %rd40;
	ld.global.u8 	%rs2, [%rd41];
	setp.eq.s16 	%p6, %rs2, 0;
	mul.f32 	%f10, %f9, %f4;
	selp.f32 	%f11, %f3, %f10, %p6;
	max.f32 	%f12, %f8, %f11;
	add.s64 	%rd42, %rd30, 64;
	cvt.u32.u64 	%r31, %rd42;
	div.s32 	%r32, %r31, %r5;
	mul.lo.s32 	%r33, %r32, %r5;
	sub.s32 	%r34, %r31, %r33;
	selp.b32 	%r35, 0, %r32, %p4;
	selp.b32 	%r36, 0, %r34, %p3;
	mul.lo.s32 	%r37, %r7, %r35;
	mad.lo.s32 	%r38, %r8, %r36, %r37;
	shl.b64 	%rd43, %rd42, 32;
	shr.s64 	%rd44, %rd43, 30;
	add.s64 	%rd45, %rd5, %rd44;
	ld.global.f32 	%f13, [%rd45];
	cvt.s64.s32 	%rd46, %r38;
	add.s64 	%rd47, %rd6, %rd46;
	ld.global.u8 	%rs3, [%rd47];
	setp.eq.s16 	%p7, %rs3, 0;
	mul.f32 	%f14, %f13, %f4;
	selp.f32 	%f15, %f3, %f14, %p7;
	max.f32 	%f16, %f12, %f15;
	add.s64 	%rd48, %rd30, 96;
	cvt.u32.u64 	%r39, %rd48;
	div.s32 	%r40, %r39, %r5;
	mul.lo.s32 	%r41, %r40, %r5;
	sub.s32 	%r42, %r39, %r41;
	selp.b32 	%r43, 0, %r40, %p4;
	selp.b32 	%r44, 0, %r42, %p3;
	mul.lo.s32 	%r45, %r7, %r43;
	mad.lo.s32 	%r46, %r8, %r44, %r45;
	shl.b64 	%rd49, %rd48, 32;
	shr.s64 	%rd50, %rd49, 30;
	add.s64 	%rd51, %rd5, %rd50;
	ld.global.f32 	%f17, [%rd51];
	cvt.s64.s32 	%rd52, %r46;
	add.s64 	%rd53, %rd6, %rd52;
	ld.global.u8 	%rs4, [%rd53];
	setp.eq.s16 	%p8, %rs4, 0;
	mul.f32 	%f18, %f17, %f4;
	selp.f32 	%f19, %f3, %f18, %p8;
	max.f32 	%f20, %f16, %f19;
	add.s64 	%rd54, %rd30, 128;
	cvt.u32.u64 	%r47, %rd54;
	div.s32 	%r48, %r47, %r5;
	mul.lo.s32 	%r49, %r48, %r5;
	sub.s32 	%r50, %r47, %r49;
	selp.b32 	%r51, 0, %r48, %p4;
	selp.b32 	%r52, 0, %r50, %p3;
	mul.lo.s32 	%r53, %r7, %r51;
	mad.lo.s32 	%r54, %r8, %r52, %r53;
	shl.b64 	%rd55, %rd54, 32;
	shr.s64 	%rd56, %rd55, 30;
	add.s64 	%rd57, %rd5, %rd56;
	ld.global.f32 	%f21, [%rd57];
	cvt.s64.s32 	%rd58, %r54;
	add.s64 	%rd59, %rd6, %rd58;
	ld.global.u8 	%rs5, [%rd59];
	setp.eq.s16 	%p9, %rs5, 0;
	mul.f32 	%f22, %f21, %f4;
	selp.f32 	%f23, %f3, %f22, %p9;
	max.f32 	%f24, %f20, %f23;
	add.s64 	%rd60, %rd30, 160;
	cvt.u32.u64 	%r55, %rd60;
	div.s32 	%r56, %r55, %r5;
	mul.lo.s32 	%r57, %r56, %r5;
	sub.s32 	%r58, %r55, %r57;
	selp.b32 	%r59, 0, %r56, %p4;
	selp.b32 	%r60, 0, %r58, %p3;
	mul.lo.s32 	%r61, %r7, %r59;
	mad.lo.s32 	%r62, %r8, %r60, %r61;
	shl.b64 	%rd61, %rd60, 32;
	shr.s64 	%rd62, %rd61, 30;
	add.s64 	%rd63, %rd5, %rd62;
	ld.global.f32 	%f25, [%rd63];
	cvt.s64.s32 	%rd64, %r62;
	add.s64 	%rd65, %rd6, %rd64;
	ld.global.u8 	%rs6, [%rd65];
	setp.eq.s16 	%p10, %rs6, 0;
	mul.f32 	%f26, %f25, %f4;
	selp.f32 	%f27, %f3, %f26, %p10;
	max.f32 	%f28, %f24, %f27;
	add.s64 	%rd66, %rd30, 192;
	cvt.u32.u64 	%r63, %rd66;
	div.s32 	%r64, %r63, %r5;
	mul.lo.s32 	%r65, %r64, %r5;
	sub.s32 	%r66, %r63, %r65;
	selp.b32 	%r67, 0, %r64, %p4;
	selp.b32 	%r68, 0, %r66, %p3;
	mul.lo.s32 	%r69, %r7, %r67;
	mad.lo.s32 	%r70, %r8, %r68, %r69;
	shl.b64 	%rd67, %rd66, 32;
	shr.s64 	%rd68, %rd67, 30;
	add.s64 	%rd69, %rd5, %rd68;
	ld.global.f32 	%f29, [%rd69];
	cvt.s64.s32 	%rd70, %r70;
	add.s64 	%rd71, %rd6, %rd70;
	ld.global.u8 	%rs7, [%rd71];
	setp.eq.s16 	%p11, %rs7, 0;
	mul.f32 	%f30, %f29, %f4;
	selp.f32 	%f31, %f3, %f30, %p11;
	max.f32 	%f32, %f28, %f31;
	add.s64 	%rd72, %rd30, 224;
	cvt.u32.u64 	%r71, %rd72;
	div.s32 	%r72, %r71, %r5;
	mul.lo.s32 	%r73, %r72, %r5;
	sub.s32 	%r74, %r71, %r73;
	selp.b32 	%r75, 0, %r72, %p4;
	selp.b32 	%r76, 0, %r74, %p3;
	mul.lo.s32 	%r77, %r7, %r75;
	mad.lo.s32 	%r78, %r8, %r76, %r77;
	shl.b64 	%rd73, %rd72, 32;
	shr.s64 	%rd74, %rd73, 30;
	add.s64 	%rd75, %rd5, %rd74;
	ld.global.f32 	%f33, [%rd75];
	cvt.s64.s32 	%rd76, %r78;
	add.s64 	%rd77, %rd6, %rd76;
	ld.global.u8 	%rs8, [%rd77];
	setp.eq.s16 	%p12, %rs8, 0;
	mul.f32 	%f34, %f33, %f4;
	selp.f32 	%f35, %f3, %f34, %p12;
	max.f32 	%f36, %f32, %f35;
	add.s64 	%rd78, %rd30, 256;
	cvt.u32.u64 	%r79, %rd78;
	div.s32 	%r80, %r79, %r5;
	mul.lo.s32 	%r81, %r80, %r5;
	sub.s32 	%r82, %r79, %r81;
	selp.b32 	%r83, 0, %r80, %p4;
	selp.b32 	%r84, 0, %r82, %p3;
	mul.lo.s32 	%r85, %r7, %r83;
	mad.lo.s32 	%r86, %r8, %r84, %r85;
	shl.b64 	%rd79, %rd78, 32;
	shr.s64 	%rd80, %rd79, 30;
	add.s64 	%rd81, %rd5, %rd80;
	ld.global.f32 	%f37, [%rd81];
	cvt.s64.s32 	%rd82, %r86;
	add.s64 	%rd83, %rd6, %rd82;
	ld.global.u8 	%rs9, [%rd83];
	setp.eq.s16 	%p13, %rs9, 0;
	mul.f32 	%f38, %f37, %f4;
	selp.f32 	%f39, %f3, %f38, %p13;
	max.f32 	%f40, %f36, %f39;
	add.s64 	%rd84, %rd30, 288;
	cvt.u32.u64 	%r87, %rd84;
	div.s32 	%r88, %r87, %r5;
	mul.lo.s32 	%r89, %r88, %r5;
	sub.s32 	%r90, %r87, %r89;
	selp.b32 	%r91, 0, %r88, %p4;
	selp.b32 	%r92, 0, %r90, %p3;
	mul.lo.s32 	%r93, %r7, %r91;
	mad.lo.s32 	%r94, %r8, %r92, %r93;
	shl.b64 	%rd85, %rd84, 32;
	shr.s64 	%rd86, %rd85, 30;
	add.s64 	%rd87, %rd5, %rd86;
	ld.global.f32 	%f41, [%rd87];
	cvt.s64.s32 	%rd88, %r94;
	add.s64 	%rd89, %rd6, %rd88;
	ld.global.u8 	%rs10, [%rd89];
	setp.eq.s16 	%p14, %rs10, 0;
	mul.f32 	%f42, %f41, %f4;
	selp.f32 	%f43, %f3, %f42, %p14;
	max.f32 	%f44, %f40, %f43;
	add.s64 	%rd90, %rd30, 320;
	cvt.u32.u64 	%r95, %rd90;
	div.s32 	%r96, %r95, %r5;
	mul.lo.s32 	%r97, %r96, %r5;
	sub.s32 	%r98, %r95, %r97;
	selp.b32 	%r99, 0, %r96, %p4;
	selp.b32 	%r100, 0, %r98, %p3;
	mul.lo.s32 	%r101, %r7, %r99;
	mad.lo.s32 	%r102, %r8, %r100, %r101;
	shl.b64 	%rd91, %rd90, 32;
	shr.s64 	%rd92, %rd91, 30;
	add.s64 	%rd93, %rd5, %rd92;
	ld.global.f32 	%f45, [%rd93];
	cvt.s64.s32 	%rd94, %r102;
	add.s64 	%rd95, %rd6, %rd94;
	ld.global.u8 	%rs11, [%rd95];
	setp.eq.s16 	%p15, %rs11, 0;
	mul.f32 	%f46, %f45, %f4;
	selp.f32 	%f47, %f3, %f46, %p15;
	max.f32 	%f48, %f44, %f47;
	add.s64 	%rd96, %rd30, 352;
	cvt.u32.u64 	%r103, %rd96;
	div.s32 	%r104, %r103, %r5;
	mul.lo.s32 	%r105, %r104, %r5;
	sub.s32 	%r106, %r103, %r105;
	selp.b32 	%r107, 0, %r104, %p4;
	selp.b32 	%r108, 0, %r106, %p3;
	mul.lo.s32 	%r109, %r7, %r107;
	mad.lo.s32 	%r110, %r8, %r108, %r109;
	shl.b64 	%rd97, %rd96, 32;
	shr.s64 	%rd98, %rd97, 30;
	add.s64 	%rd99, %rd5, %rd98;
	ld.global.f32 	%f49, [%rd99];
	cvt.s64.s32 	%rd100, %r110;
	add.s64 	%rd101, %rd6, %rd100;
	ld.global.u8 	%rs12, [%rd101];
	setp.eq.s16 	%p16, %rs12, 0;
	mul.f32 	%f50, %f49, %f4;
	selp.f32 	%f51, %f3, %f50, %p16;
	max.f32 	%f52, %f48, %f51;
	add.s64 	%rd102, %rd30, 384;
	cvt.u32.u64 	%r111, %rd102;
	div.s32 	%r112, %r111, %r5;
	mul.lo.s32 	%r113, %r112, %r5;
	sub.s32 	%r114, %r111, %r113;
	selp.b32 	%r115, 0, %r112, %p4;
	selp.b32 	%r116, 0, %r114, %p3;
	mul.lo.s32 	%r117, %r7, %r115;
	mad.lo.s32 	%r118, %r8, %r116, %r117;
	shl.b64 	%rd103, %rd102, 32;
	shr.s64 	%rd104, %rd103, 30;
	add.s64 	%rd105, %rd5, %rd104;
	ld.global.f32 	%f53, [%rd105];
	cvt.s64.s32 	%rd106, %r118;
	add.s64 	%rd107, %rd6, %rd106;
	ld.global.u8 	%rs13, [%rd107];
	setp.eq.s16 	%p17, %rs13, 0;
	mul.f32 	%f54, %f53, %f4;
	selp.f32 	%f55, %f3, %f54, %p17;
	max.f32 	%f56, %f52, %f55;
	mov.b32 	%r119, %f56;
	shfl.sync.bfly.b32	%r120|%p18, %r119, 16, 31, -1;
	mov.b32 	%f57, %r120;
	max.f32 	%f58, %f56, %f57;
	mov.b32 	%r121, %f58;
	shfl.sync.bfly.b32	%r122|%p19, %r121, 8, 31, -1;
	mov.b32 	%f59, %r122;
	max.f32 	%f60, %f58, %f59;
	mov.b32 	%r123, %f60;
	shfl.sync.bfly.b32	%r124|%p20, %r123, 4, 31, -1;
	mov.b32 	%f61, %r124;
	max.f32 	%f62, %f60, %f61;
	mov.b32 	%r125, %f62;
	shfl.sync.bfly.b32	%r126|%p21, %r125, 2, 31, -1;
	mov.b32 	%f63, %r126;
	max.f32 	%f64, %f62, %f63;
	mov.b32 	%r127, %f64;
	shfl.sync.bfly.b32	%r128|%p22, %r127, 1, 31, -1;
	mov.b32 	%f65, %r128;
	max.f32 	%f66, %f64, %f65;
	sub.f32 	%f67, %f7, %f66;
	fma.rn.f32 	%f68, %f67, 0f3BBB989D, 0f3F000000;
	cvt.sat.f32.f32 	%f69, %f68;
	mov.f32 	%f70, 0f4B400001;
	mov.f32 	%f71, 0f437C0000;
	fma.rm.f32 	%f72, %f69, %f71, %f70;
	add.f32 	%f73, %f72, 0fCB40007F;
	neg.f32 	%f74, %f73;
	fma.rn.f32 	%f75, %f67, 0f3FB8AA3B, %f74;
	fma.rn.f32 	%f76, %f67, 0f32A57060, %f75;
	mov.b32 	%r129, %f72;
	shl.b32 	%r130, %r129, 23;
	mov.b32 	%f77, %r130;
	ex2.approx.ftz.f32 	%f78, %f76;
	mul.f32 	%f79, %f78, %f77;
	add.f32 	%f80, %f79, 0f00000000;
	sub.f32 	%f81, %f11, %f66;
	fma.rn.f32 	%f82, %f81, 0f3BBB989D, 0f3F000000;
	cvt.sat.f32.f32 	%f83, %f82;
	fma.rm.f32 	%f84, %f83, %f71, %f70;
	add.f32 	%f85, %f84, 0fCB40007F;
	neg.f32 	%f86, %f85;
	fma.rn.f32 	%f87, %f81, 0f3FB8AA3B, %f86;
	fma.rn.f32 	%f88, %f81, 0f32A57060, %f87;
	mov.b32 	%r131, %f84;
	shl.b32 	%r132, %r131, 23;
	mov.b32 	%f89, %r132;
	ex2.approx.ftz.f32 	%f90, %f88;
	mul.f32 	%f91, %f90, %f89;
	add.f32 	%f92, %f80, %f91;
	sub.f32 	%f93, %f15, %f66;
	fma.rn.f32 	%f94, %f93, 0f3BBB989D, 0f3F000000;
	cvt.sat.f32.f32 	%f95, %f94;
	fma.rm.f32 	%f96, %f95, %f71, %f70;
	add.f32 	%f97, %f96, 0fCB40007F;
	neg.f32 	%f98, %f97;
	fma.rn.f32 	%f99, %f93, 0f3FB8AA3B, %f98;
	fma.rn.f32 	%f100, %f93, 0f32A57060, %f99;
	mov.b32 	%r133, %f96;
	shl.b32 	%r134, %r133, 23;
	mov.b32 	%f101, %r134;
	ex2.approx.ftz.f32 	%f102, %f100;
	mul.f32 	%f103, %f102, %f101;
	add.f32 	%f104, %f92, %f103;
	sub.f32 	%f105, %f19, %f66;
	fma.rn.f32 	%f106, %f105, 0f3BBB989D, 0f3F000000;
	cvt.sat.f32.f32 	%f107, %f106;
	fma.rm.f32 	%f108, %f107, %f71, %f70;
	add.f32 	%f109, %f108, 0fCB40007F;
	neg.f32 	%f110, %f109;
	fma.rn.f32 	%f111, %f105, 0f3FB8AA3B, %f110;
	fma.rn.f32 	%f112, %f105, 0f32A57060, %f111;
	mov.b32 	%r135, %f108;
	shl.b32 	%r136, %r135, 23;
	mov.b32 	%f113, %r136;
	ex2.approx.ftz.f32 	%f114, %f112;
	mul.f32 	%f115, %f114, %f113;
	add.f32 	%f116, %f104, %f115;
	sub.f32 	%f117, %f23, %f66;
	fma.rn.f32 	%f118, %f117, 0f3BBB989D, 0f3F000000;
	cvt.sat.f32.f32 	%f119, %f118;
	fma.rm.f32 	%f120, %f119, %f71, %f70;
	add.f32 	%f121, %f120, 0fCB40007F;
	neg.f32 	%f122, %f121;
	fma.rn.f32 	%f123, %f117, 0f3FB8AA3B, %f122;
	fma.rn.f32 	%f124, %f117, 0f32A57060, %f123;
	mov.b32 	%r137, %f120;
	shl.b32 	%r138, %r137, 23;
	mov.b32 	%f125, %r138;
	ex2.approx.ftz.f32 	%f126, %f124;
	mul.f32 	%f127, %f126, %f125;
	add.f32 	%f128, %f116, %f127;
	sub.f32 	%f129, %f27, %f66;
	fma.rn.f32 	%f130, %f129, 0f3BBB989D, 0f3F000000;
	cvt.sat.f32.f32 	%f131, %f130;
	fma.rm.f32 	%f132, %f131, %f71, %f70;
	add.f32 	%f133, %f132, 0fCB40007F;
	neg.f32 	%f134, %f133;
	fma.rn.f32 	%f135, %f129, 0f3FB8AA3B, %f134;
	fma.rn.f32 	%f136, %f129, 0f32A57060, %f135;
	mov.b32 	%r139, %f132;
	shl.b32 	%r140, %r139, 23;
	mov.b32 	%f137, %r140;
	ex2.approx.ftz.f32 	%f138, %f136;
	mul.f32 	%f139, %f138, %f137;
	add.f32 	%f140, %f128, %f139;
	sub.f32 	%f141, %f31, %f66;
	fma.rn.f32 	%f142, %f141, 0f3BBB989D, 0f3F000000;
	cvt.sat.f32.f32 	%f143, %f142;
	fma.rm.f32 	%f144, %f143, %f71, %f70;
	add.f32 	%f145, %f144, 0fCB40007F;
	neg.f32 	%f146, %f145;
	fma.rn.f32 	%f147, %f141, 0f3FB8AA3B, %f146;
	fma.rn.f32 	%f148, %f141, 0f32A57060, %f147;
	mov.b32 	%r141, %f144;
	shl.b32 	%r142, %r141, 23;
	mov.b32 	%f149, %r142;
	ex2.approx.ftz.f32 	%f150, %f148;
	mul.f32 	%f151, %f150, %f149;
	add.f32 	%f152, %f140, %f151;
	sub.f32 	%f153, %f35, %f66;
	fma.rn.f32 	%f154, %f153, 0f3BBB989D, 0f3F000000;
	cvt.sat.f32.f32 	%f155, %f154;
	fma.rm.f32 	%f156, %f155, %f71, %f70;
	add.f32 	%f157, %f156, 0fCB40007F;
	neg.f32 	%f158, %f157;
	fma.rn.f32 	%f159, %f153, 0f3FB8AA3B, %f158;
	fma.rn.f32 	%f160, %f153, 0f32A57060, %f159;
	mov.b32 	%r143, %f156;
	shl.b32 	%r144, %r143, 23;
	mov.b32 	%f161, %r144;
	ex2.approx.ftz.f32 	%f162, %f160;
	mul.f32 	%f163, %f162, %f161;
	add.f32 	%f164, %f152, %f163;
	sub.f32 	%f165, %f39, %f66;
	fma.rn.f32 	%f166, %f165, 0f3BBB989D, 0f3F000000;
	cvt.sat.f32.f32 	%f167, %f166;
	fma.rm.f32 	%f168, %f167, %f71, %f70;
	add.f32 	%f169, %f168, 0fCB40007F;
	neg.f32 	%f170, %f169;
	fma.rn.f32 	%f171, %f165, 0f3FB8AA3B, %f170;
	fma.rn.f32 	%f172, %f165, 0f32A57060, %f171;
	mov.b32 	%r145, %f168;
	shl.b32 	%r146, %r145, 23;
	mov.b32 	%f173, %r146;
	ex2.approx.ftz.f32 	%f174, %f172;
	mul.f32 	%f175, %f174, %f173;
	add.f32 	%f176, %f164, %f175;
	sub.f32 	%f177, %f43, %f66;
	fma.rn.f32 	%f178, %f177, 0f3BBB989D, 0f3F000000;
	cvt.sat.f32.f32 	%f179, %f178;
	fma.rm.f32 	%f180, %f179, %f71, %f70;
	add.f32 	%f181, %f180, 0fCB40007F;
	neg.f32 	%f182, %f181;
	fma.rn.f32 	%f183, %f177, 0f3FB8AA3B, %f182;
	fma.rn.f32 	%f184, %f177, 0f32A57060, %f183;
	mov.b32 	%r147, %f180;
	shl.b32 	%r148, %r147, 23;
	mov.b32 	%f185, %r148;
	ex2.approx.ftz.f32 	%f186, %f184;
	mul.f32 	%f187, %f186, %f185;
	add.f32 	%f188, %f176, %f187;
	sub.f32 	%f189, %f47, %f66;
	fma.rn.f32 	%f190, %f189, 0f3BBB989D, 0f3F000000;
	cvt.sat.f32.f32 	%f191, %f190;
	fma.rm.f32 	%f192, %f191, %f71, %f70;
	add.f32 	%f193, %f192, 0fCB40007F;
	neg.f32 	%f194, %f193;
	fma.rn.f32 	%f195, %f189, 0f3FB8AA3B, %f194;
	fma.rn.f32 	%f196, %f189, 0f32A57060, %f195;
	mov.b32 	%r149, %f192;
	shl.b32 	%r150, %r149, 23;
	mov.b32 	%f197, %r150;
	ex2.approx.ftz.f32 	%f198, %f196;
	mul.f32 	%f199, %f198, %f197;
	add.f32 	%f200, %f188, %f199;
	sub.f32 	%f201, %f51, %f66;
	fma.rn.f32 	%f202, %f201, 0f3BBB989D, 0f3F000000;
	cvt.sat.f32.f32 	%f203, %f202;
	fma.rm.f32 	%f204, %f203, %f71, %f70;
	add.f32 	%f205, %f204, 0fCB40007F;
	neg.f32 	%f206, %f205;
	fma.rn.f32 	%f207, %f201, 0f3FB8AA3B, %f206;
	fma.rn.f32 	%f208, %f201, 0f32A57060, %f207;
	mov.b32 	%r151, %f204;
	shl.b32 	%r152, %r151, 23;
	mov.b32 	%f209, %r152;
	ex2.approx.ftz.f32 	%f210, %f208;
	mul.f32 	%f211, %f210, %f209;
	add.f32 	%f212, %f200, %f211;
	sub.f32 	%f213, %f55, %f66;
	fma.rn.f32 	%f214, %f213, 0f3BBB989D, 0f3F000000;
	cvt.sat.f32.f32 	%f215, %f214;
	fma.rm.f32 	%f216, %f215, %f71, %f70;
	add.f32 	%f217, %f216, 0fCB40007F;
	neg.f32 	%f218, %f217;
	fma.rn.f32 	%f219, %f213, 0f3FB8AA3B, %f218;
	fma.rn.f32 	%f220, %f213, 0f32A57060, %f219;
	mov.b32 	%r153, %f216;
	shl.b32 	%r154, %r153, 23;
	mov.b32 	%f221, %r154;
	ex2.approx.ftz.f32 	%f222, %f220;
	mul.f32 	%f223, %f222, %f221;
	add.f32 	%f224, %f212, %f223;
	mov.b32 	%r155, %f224;
	shfl.sync.bfly.b32	%r156|%p23, %r155, 16, 31, -1;
	mov.b32 	%f225, %r156;
	add.f32 	%f226, %f224, %f225;
	mov.b32 	%r157, %f226;
	shfl.sync.bfly.b32	%r158|%p24, %r157, 8, 31, -1;
	mov.b32 	%f227, %r158;
	add.f32 	%f228, %f226, %f227;
	mov.b32 	%r159, %f228;
	shfl.sync.bfly.b32	%r160|%p25, %r159, 4, 31, -1;
	mov.b32 	%f229, %r160;
	add.f32 	%f230, %f228, %f229;
	mov.b32 	%r161, %f230;
	shfl.sync.bfly.b32	%r162|%p26, %r161, 2, 31, -1;
	mov.b32 	%f231, %r162;
	add.f32 	%f232, %f230, %f231;
	mov.b32 	%r163, %f232;
	shfl.sync.bfly.b32	%r164|%p27, %r163, 1, 31, -1;
	mov.b32 	%f233, %r164;
	add.f32 	%f234, %f232, %f233;
	div.rn.f32 	%f235, %f79, %f234;
	div.rn.f32 	%f236, %f91, %f234;
	div.rn.f32 	%f237, %f103, %f234;
	div.rn.f32 	%f238, %f115, %f234;
	div.rn.f32 	%f239, %f127, %f234;
	div.rn.f32 	%f240, %f139, %f234;
	div.rn.f32 	%f241, %f151, %f234;
	div.rn.f32 	%f242, %f163, %f234;
	div.rn.f32 	%f243, %f175, %f234;
	div.rn.f32 	%f244, %f187, %f234;
	div.rn.f32 	%f245, %f199, %f234;
	div.rn.f32 	%f246, %f211, %f234;
	div.rn.f32 	%f247, %f223, %f234;
	mad.lo.s64 	%rd108, %rd111, %rd21, %rd7;
	shl.b64 	%rd109, %rd108, 2;
	add.s64 	%rd110, %rd8, %rd109;
	st.global.f32 	[%rd110], %f235;
	st.global.f32 	[%rd110+128], %f236;
	st.global.f32 	[%rd110+256], %f237;
	st.global.f32 	[%rd110+384], %f238;
	st.global.f32 	[%rd110+512], %f239;
	st.global.f32 	[%rd110+640], %f240;
	st.global.f32 	[%rd110+768], %f241;
	st.global.f32 	[%rd110+896], %f242;
	st.global.f32 	[%rd110+1024], %f243;
	st.global.f32 	[%rd110+1152], %f244;
	st.global.f32 	[%rd110+1280], %f245;
	st.global.f32 	[%rd110+1408], %f246;
	st.global.f32 	[%rd110+1536], %f247;
	add.s64 	%rd111, %rd111, %rd9;
	setp.lt.s64 	%p28, %rd111, %rd22;
	@%p28 bra 	$L__BB250_4;
$L__BB250_5:
	ret;

}
	// .globl	_Z15SoftmaxWarpImplI22BroadcastScaleMaskLoadIffbLm2EiE11DirectStoreIffEfLi1ELi13ELi32ELi1ELb1EL9Algorithm0EEvT_T0_ll
.visible .entry _Z15SoftmaxWarpImplI22BroadcastScaleMaskLoadIffbLm2EiE11DirectStoreIffEfLi1ELi13ELi32ELi1ELb1EL9Algorithm0EEvT_T0_ll(
	.param .align 8 .b8 _Z15SoftmaxWarpImplI22BroadcastScaleMaskLoadIffbLm2EiE11DirectStoreIffEfLi1ELi13ELi32ELi1ELb1EL9Algorithm0EEvT_T0_ll_param_0[88],
	.param .align 8 .b8 _Z15SoftmaxWarpImplI22BroadcastScaleMaskLoadIffbLm2EiE11DirectStoreIffEfLi1ELi13ELi32ELi1ELb1EL9Algorithm0EEvT_T0_ll_param_1[16],
	.param .u64 _Z15SoftmaxWarpImplI22BroadcastScaleMaskLoadIffbLm2EiE11DirectStoreIffEfLi1ELi13ELi32ELi1ELb1EL9Algorithm0EEvT_T0_ll_param_2,
	.param .u64 _Z15SoftmaxWarpImplI22BroadcastScaleMaskLoadIffbLm2EiE11DirectStoreIffEfLi1ELi13ELi32ELi1ELb1EL9Algorithm0EEvT_T0_ll_param_3
)
{
	.reg .pred 	%p<79>;
	.reg .b16 	%rs<14>;
	.reg .b32 	%r<178>;
	.reg .b32 	%f<313>;
	.reg .b64 	%rd<126>;

	ld.param.u64 	%rd32, [_Z15SoftmaxWarpImplI22BroadcastScaleMaskLoadIffbLm2EiE11DirectStoreIffEfLi1ELi13ELi32ELi1ELb1EL9Algorithm0EEvT_T0_ll_param_1+8];
	ld.param.u64 	%rd31, [_Z15SoftmaxWarpImplI22BroadcastScaleMaskLoadIffbLm2EiE11DirectStoreIffEfLi1ELi13ELi32ELi1ELb1EL9Algorithm0EEvT_T0_ll_param_1];
	ld.param.v2.f32 	{%f68, %f69}, [_Z15SoftmaxWarpImplI22BroadcastScaleMaskLoadIffbLm2EiE11DirectStoreIffEfLi1ELi13ELi32ELi1ELb1EL9Algorithm0EEvT_T0_ll_param_0+80];
	ld.param.u64 	%rd30, [_Z15SoftmaxWarpImplI22BroadcastScaleMaskLoadIffbLm2EiE11DirectStoreIffEfLi1ELi13ELi32ELi1ELb1EL9Algorithm0EEvT_T0_ll_param_0+72];
	ld.param.v2.u32 	{%r6, %r7}, [_Z15SoftmaxWarpImplI22BroadcastScaleMaskLoadIffbLm2EiE11DirectStoreIffEfLi1ELi13ELi32ELi1ELb1EL9Algorithm0EEvT_T0_ll_param_0+56];
	ld.param.v2.u32 	{%r4, %r5}, [_Z15SoftmaxWarpImplI22BroadcastScaleMaskLoadIffbLm2EiE11DirectStoreIffEfLi1ELi13ELi32ELi1ELb1EL9Algorithm0EEvT_T0_ll_param_0+40];
	ld.param.u64 	%rd26, [_Z15SoftmaxWarpImplI22BroadcastScaleMaskLoadIffbLm2EiE11DirectStoreIffEfLi1ELi13ELi32ELi1ELb1EL9Algorithm0EEvT_T0_ll_param_0+24];
	ld.param.u64 	%rd25, [_Z15SoftmaxWarpImplI22BroadcastScaleMaskLoadIffbLm2EiE11DirectStoreIffEfLi1ELi13ELi32ELi1ELb1EL9Algorithm0EEvT_T0_ll_param_0+16];
	ld.param.u64 	%rd24, [_Z15SoftmaxWarpImplI22BroadcastScaleMaskLoadIffbLm2EiE11DirectStoreIffEfLi1ELi13ELi32ELi1ELb1EL9Algorithm0EEvT_T0_ll_param_0+8];
	ld.param.u64 	%rd23, [_Z15SoftmaxWarpImplI22BroadcastScaleMaskLoadIffbLm2EiE11DirectStoreIffEfLi1ELi13ELi32ELi1ELb1EL9Algorithm0EEvT_T0_ll_param_0];
	ld.param.u64 	%rd34, [_Z15SoftmaxWarpImplI22BroadcastScaleMaskLoadIffbLm2EiE11DirectStoreIffEfLi1ELi13ELi32ELi1ELb1EL9Algorithm0EEvT_T0_ll_param_3];
	cvta.to.global.u64 	%rd1, %rd23;
	cvta.to.global.u64 	%rd2, %rd24;
	setp.lt.s64 	%p1, %rd34, 417;
	@%p1 bra 	$L__BB251_2;
	mov.u64 	%rd35, $str;
	cvta.global.u64 	%rd36, %rd35;
	mov.u64 	%rd37, $str$1;
	cvta.global.u64 	%rd38, %rd37;
	mov.u64 	%rd39, __unnamed_247;
	cvta.global.u64 	%rd40, %rd39;
	{ // callseq 246, 0
	.param .b64 param0;
	st.param.b64 	[param0], %rd36;
	.param .b64 param1;
	st.param.b64 	[param1], %rd38;
	.param .b32 param2;
	st.param.b32 	[param2], 254;
	.param .b64 param3;
	st.param.b64 	[param3], %rd40;
	.param .b64 param4;
	st.param.b64 	[param4], 1;
	call.uni 
	__assertfail, 
	(
	param0, 
	param1, 
	param2, 
	param3, 
	param4
	);
	} // callseq 246
$L__BB251_2:
	ld.param.u64 	%rd123, [_Z15SoftmaxWarpImplI22BroadcastScaleMaskLoadIffbLm2EiE11DirectStoreIffEfLi1ELi13ELi32ELi1ELb1EL9Algorithm0EEvT_T0_ll_param_2];
	mov.u32 	%r8, %ctaid.x;
	mov.u32 	%r9, %ntid.y;
	mov.u32 	%r10, %tid.y;
	mad.lo.s32 	%r11, %r8, %r9, %r10;
	cvt.s64.s32 	%rd125, %r11;
	setp.le.s64 	%p2, %rd123, %rd125;
	@%p2 bra 	$L__BB251_57;
	mov.u32 	%r12, %tid.x;
	cvt.u64.u32 	%rd6, %r12;
	add.s32 	%r13, %r12, 32;
	cvt.u64.u32 	%rd7, %r13;
	add.s32 	%r14, %r12, 64;
	cvt.u64.u32 	%rd8, %r14;
	add.s32 	%r15, %r12, 96;
	cvt.u64.u32 	%rd9, %r15;
	add.s32 	%r16, %r12, 128;
	cvt.u64.u32 	%rd10, %r16;
	add.s32 	%r17, %r12, 160;
	cvt.u64.u32 	%rd11, %r17;
	add.s32 	%r18, %r12, 192;
	cvt.u64.u32 	%rd12, %r18;
	add.s32 	%r19, %r12, 224;
	cvt.u64.u32 	%rd13, %r19;
	add.s32 	%r20, %r12, 256;
	cvt.u64.u32 	%rd14, %r20;
	add.s32 	%r21, %r12, 288;
	cvt.u64.u32 	%rd15, %r21;
	add.s32 	%r22, %r12, 320;
	cvt.u64.u32 	%rd16, %r22;
	add.s32 	%r23, %r12, 352;
	cvt.u64.u32 	%rd17, %r23;
	add.s32 	%r24, %r12, 384;
	cvt.u64.u32 	%rd18, %r24;
$L__BB251_4:
	setp.le.s64 	%p3, %rd34, %rd6;
	mul.lo.s64 	%rd20, %rd30, %rd125;
	mov.f32 	%f287, 0fFF800000;
	mov.f32 	%f290, %f287;
	@%p3 bra 	$L__BB251_6;
	setp.eq.s64 	%p4, %rd26, 1;
	setp.eq.s64 	%p5, %rd25, 1;
	add.s64 	%rd41, %rd20, %rd6;
	cvt.u32.u64 	%r25, %rd41;
	div.s32 	%r26, %r25, %r4;
	mul.lo.s32 	%r27, %r26, %r4;
	sub.s32 	%r28, %r25, %r27;
	selp.b32 	%r29, 0, %r26, %p5;
	selp.b32 	%r30, 0, %r28, %p4;
	mul.lo.s32 	%r31, %r6, %r29;
	mad.lo.s32 	%r32, %r7, %r30, %r31;
	shl.b64 	%rd42, %rd41, 32;
	shr.s64 	%rd43, %rd42, 30;
	add.s64 	%rd44, %rd1, %rd43;
	ld.global.f32 	%f71, [%rd44];
	cvt.s64.s32 	%rd45, %r32;
	add.s64 	%rd46, %rd2, %rd45;
	ld.global.u8 	%rs1, [%rd46];
	setp.eq.s16 	%p6, %rs1, 0;
	mul.f32 	%f72, %f71, %f69;
	selp.f32 	%f287, %f68, %f72, %p6;
	max.f32 	%f290, %f287, 0fFF800000;
$L__BB251_6:
	setp.le.s64 	%p7, %rd34, %rd7;
	mov.f32 	%f289, 0fFF800000;
	@%p7 bra 	$L__BB251_8;
	setp.eq.s64 	%p8, %rd26, 1;
	setp.eq.s64 	%p9, %rd25, 1;
	add.s64 	%rd47, %rd20, %rd7;
	cvt.u32.u64 	%r33, %rd47;
	div.s32 	%r34, %r33, %r4;
	mul.lo.s32 	%r35, %r34, %r4;
	sub.s32 	%r36, %r33, %r35;
	selp.b32 	%r37, 0, %r34, %p9;
	selp.b32 	%r38, 0, %r36, %p8;
	mul.lo.s32 	%r39, %r6, %r37;
	mad.lo.s32 	%r40, %r7, %r38, %r39;
	shl.b64 	%rd48, %rd47, 32;
	shr.s64 	%rd49, %rd48, 30;
	add.s64 	%rd50, %rd1, %rd49;
	ld.global.f32 	%f74, [%rd50];
	cvt.s64.s32 	%rd51, %r40;
	add.s64 	%rd52, %rd2, %rd51;
	ld.global.u8 	%rs2, [%rd52];
	setp.eq.s16 	%p10, %rs2, 0;
	mul.f32 	%f75, %f74, %f69;
	selp.f32 	%f289, %f68, %f75, %p10;
	max.f32 	%f290, %f290, %f289;
$L__BB251_8:
	setp.le.s64 	%p11, %rd34, %rd8;
	mov.f32 	%f291, 0fFF800000;
	@%p11 bra 	$L__BB251_10;
	setp.eq.s64 	%p12, %rd26, 1;
	setp.eq.s64 	%p13, %rd25, 1;
	add.s64 	%rd53, %rd20, %rd8;
	cvt.u32.u64 	%r41, %rd53;
	div.s32 	%r42, %r41, %r4;
	mul.lo.s32 	%r43, %r42, %r4;
	sub.s32 	%r44, %r41, %r43;
	selp.b32 	%r45, 0, %r42, %p13;
	selp.b32 	%r46, 0, %r44, %p12;
	mul.lo.s32 	%r47, %r6, %r45;
	mad.lo.s32 	%r48, %r7, %r46, %r47;
	shl.b64 	%rd54, %rd53, 32;
	shr.s64 	%rd55, %rd54, 30;
	add.s64 	%rd56, %rd1, %rd55;
	ld.global.f32 	%f77, [%rd56];
	cvt.s64.s32 	%rd57, %r48;
	add.s64 	%rd58, %rd2, %rd57;
	ld.global.u8 	%rs3, [%rd58];
	setp.eq.s16 	%p14, %rs3, 0;
	mul.f32 	%f78, %f77, %f69;
	selp.f32 	%f291, %f68, %f78, %p14;
	max.f32 	%f290, %f290, %f291;
$L__BB251_10:
	setp.le.s64 	%p15, %rd34, %rd9;
	mov.f32 	%f293, 0fFF800000;
	@%p15 bra 	$L__BB251_12;
	setp.eq.s64 	%p16, %rd26, 1;
	setp.eq.s64 	%p17, %rd25, 1;
	add.s64 	%rd59, %rd20, %rd9;
	cvt.u32.u64 	%r49, %rd59;
	div.s32 	%r50, %r49, %r4;
	mul.lo.s32 	%r51, %r50, %r4;
	sub.s32 	%r52, %r49, %r51;
	selp.b32 	%r53, 0, %r50, %p17;
	selp.b32 	%r54, 0, %r52, %p16;
	mul.lo.s32 	%r55, %r6, %r53;
	mad.lo.s32 	%r56, %r7, %r54, %r55;
	shl.b64 	%rd60, %rd59, 32;
	shr.s64 	%rd61, %rd60, 30;
	add.s64 	%rd62, %rd1, %rd61;
	ld.global.f32 	%f80, [%rd62];
	cvt.s64.s32 	%rd63, %r56;
	add.s64 	%rd64, %rd2, %rd63;
	ld.global.u8 	%rs4, [%rd64];
	setp.eq.s16 	%p18, %rs4, 0;
	mul.f32 	%f81, %f80, %f69;
	selp.f32 	%f293, %f68, %f81, %p18;
	max.f32 	%f290, %f290, %f293;
$L__BB251_12:
	setp.le.s64 	%p19, %rd34, %rd10;
	mov.f32 	%f295, 0fFF800000;
	@%p19 bra 	$L__BB251_14;
	setp.eq.s64 	%p20, %rd26, 1;
	setp.eq.s64 	%p21, %rd25, 1;
	add.s64 	%rd65, %rd20, %rd10;
	cvt.u32.u64 	%r57, %rd65;
	div.s32 	%r58, %r57, %r4;
	mul.lo.s32 	%r59, %r58, %r4;
	sub.s32 	%r60, %r57, %r59;
	selp.b32 	%r61, 0, %r58, %p21;
	selp.b32 	%r62, 0, %r60, %p20;
	mul.lo.s32 	%r63, %r6, %r61;
	mad.lo.s32 	%r64, %r7, %r62, %r63;
	shl.b64 	%rd66, %rd65, 32;
	shr.s64 	%rd67, %rd66, 30;
	add.s64 	%rd68, %rd1, %rd67;
	ld.global.f32 	%f83, [%rd68];
	cvt.s64.s32 	%rd69, %r64;
	add.s64 	%rd70, %rd2, %rd69;
	ld.global.u8 	%rs5, [%rd70];
	setp.eq.s16 	%p22, %rs5, 0;
	mul.f32 	%f84, %f83, %f69;
	selp.f32 	%f295, %f68, %f84, %p22;
	max.f32 	%f290, %f290, %f295;
$L__BB251_14:
	setp.le.s64 	%p23, %rd34, %rd11;
	mov.f32 	%f297, 0fFF800000;
	@%p23 bra 	$L__BB251_16;
	setp.eq.s64 	%p24, %rd26, 1;
	setp.eq.s64 	%p25, %rd25, 1;
	add.s64 	%rd71, %rd20, %rd11;
	cvt.u32.u64 	%r65, %rd71;
	div.s32 	%r66, %r65, %r4;
	mul.lo.s32 	%r67, %r66, %r4;
	sub.s32 	%r68, %r65, %r67;
	selp.b32 	%r69, 0, %r66, %p25;
	selp.b32 	%r70, 0, %r68, %p24;
	mul.lo.s32 	%r71, %r6, %r69;
	mad.lo.s32 	%r72, %r7, %r70, %r71;
	shl.b64 	%rd72, %rd71, 32;
	shr.s64 	%rd73, %rd72, 30;
	add.s64 	%rd74, %rd1, %rd73;
	ld.global.f32 	%f86, [%rd74];
	cvt.s64.s32 	%rd75, %r72;
	add.s64 	%rd76, %rd2, %rd75;
	ld.global.u8 	%rs6, [%rd76];
	setp.eq.s16 	%p26, %rs6, 0;
	mul.f32 	%f87, %f86, %f69;
	selp.f32 	%f297, %f68, %f87, %p26;
	max.f32 	%f290, %f290, %f297;
$L__BB251_16:
	setp.le.s64 	%p27, %rd34, %rd12;
	mov.f32 	%f299, 0fFF800000;
	@%p27 bra 	$L__BB251_18;
	setp.eq.s64 	%p28, %rd26, 1;
	setp.eq.s64 	%p29, %rd25, 1;
	add.s64 	%rd77, %rd20, %rd12;
	cvt.u32.u64 	%r73, %rd77;
	div.s32 	%r74, %r73, %r4;
	mul.lo.s32 	%r75, %r74, %r4;
	sub.s32 	%r76, %r73, %r75;
	selp.b32 	%r77, 0, %r74, %p29;
	selp.b32 	%r78, 0, %r76, %p28;
	mul.lo.s32 	%r79, %r6, %r77;
	mad.lo.s32 	%r80, %r7, %r78, %r79;
	shl.b64 	%rd78, %rd77, 32;
	shr.s64 	%rd79, %rd78, 30;
	add.s64 	%rd80, %rd1, %rd79;
	ld.global.f32 	%f89, [%rd80];
	cvt.s64.s32 	%rd81, %r80;
	add.s64 	%rd82, %rd2, %rd81;
	ld.global.u8 	%rs7, [%rd82];
	setp.eq.s16 	%p30, %rs7, 0;
	mul.f32 	%f90, %f89, %f69;
	selp.f32 	%f299, %f68, %f90, %p30;
	max.f32 	%f290, %f290, %f299;
$L__BB251_18:
	setp.le.s64 	%p31, %rd34, %rd13;
	mov.f32 	%f301, 0fFF800000;
	@%p31 bra 	$L__BB251_20;
	setp.eq.s64 	%p32, %rd26, 1;
	setp.eq.s64 	%p33, %rd25, 1;
	add.s64 	%rd83, %rd20, %rd13;
	cvt.u32.u64 	%r81, %rd83;
	div.s32 	%r82, %r81, %r4;
	mul.lo.s32 	%r83, %r82, %r4;
	sub.s32 	%r84, %r81, %r83;
	selp.b32 	%r85, 0, %r82, %p33;
	selp.b32 	%r86, 0, %r84, %p32;
	mul.lo.s32 	%r87, %r6, %r85;
	mad.lo.s32 	%r88, %r7, %r86, %r87;
	shl.b64 	%rd84, %rd83, 32;
	shr.s64 	%rd85, %rd84, 30;
	add.s64 	%rd86, %rd1, %rd85;
	ld.global.f32 	%f92, [%rd86];
	cvt.s64.s32 	%rd87, %r88;
	add.s64 	%rd88, %rd2, %rd87;
	ld.global.u8 	%rs8, [%rd88];
	setp.eq.s16 	%p34, %rs8, 0;
	mul.f32 	%f93, %f92, %f69;
	selp.f32 	%f301, %f68, %f93, %p34;
	max.f32 	%f290, %f290, %f301;
$L__BB251_20:
	setp.le.s64 	%p35, %rd34, %rd14;
	mov.f32 	%f303, 0fFF800000;
	@%p35 bra 	$L__BB251_22;
	setp.eq.s64 	%p36, %rd26, 1;
	setp.eq.s64 	%p37, %rd25, 1;
	add.s64 	%rd89, %rd20, %rd14;
	cvt.u32.u64 	%r89, %rd89;
	div.s32 	%r90, %r89, %r4;
	mul.lo.s32 	%r91, %r90, %r4;
	sub.s32 	%r92, %r89, %r91;
	selp.b32 	%r93, 0, %r90, %p37;
	selp.b32 	%r94, 0, %r92, %p36;
	mul.lo.s32 	%r95, %r6, %r93;
	mad.lo.s32 	%r96, %r7, %r94, %r95;
	shl.b64 	%rd90, %rd89, 32;
	shr.s64 	%rd91, %rd90, 30;
	add.s64 	%rd92, %rd1, %rd91;
	ld.global.f32 	%f95, [%rd92];
	cvt.s64.s32 	%rd93, %r96;
	add.s64 	%rd94, %rd2, %rd93;
	ld.global.u8 	%rs9, [%rd94];
	setp.eq.s16 	%p38, %rs9, 0;
	mul.f32 	%f96, %f95, %f69;
	selp.f32 	%f303, %f68, %f96, %p38;
	max.f32 	%f290, %f290, %f303;
$L__BB251_22:
	setp.le.s64 	%p39, %rd34, %rd15;
	mov.f32 	%f305, 0fFF800000;
	@%p39 bra 	$L__BB251_24;
	setp.eq.s64 	%p40, %rd26, 1;
	setp.eq.s64 	%p41, %rd25, 1;
	add.s64 	%rd95, %rd20, %rd15;
	cvt.u32.u64 	%r97, %rd95;
	div.s32 	%r98, %r97, %r4;
	mul.lo.s32 	%r99, %r98, %r4;
	sub.s32 	%r100, %r97, %r99;
	selp.b32 	%r101, 0, %r98, %p41;
	selp.b32 	%r102, 0, %r100, %p40;
	mul.lo.s32 	%r103, %r6, %r101;
	mad.lo.s32 	%r104, %r7, %r102, %r103;
	shl.b64 	%rd96, %rd95, 32;
	shr.s64 	%rd97, %rd96, 30;
	add.s64 	%rd98, %rd1, %rd97;
	ld.global.f32 	%f98, [%rd98];
	cvt.s64.s32 	%rd99, %r104;
	add.s64 	%rd100, %rd2, %rd99;
	ld.global.u8 	%rs10, [%rd100];
	setp.eq.s16 	%p42, %rs10, 0;
	mul.f32 	%f99, %f98, %f69;
	selp.f32 	%f305, %f68, %f99, %p42;
	max.f32 	%f290, %f290, %f305;
$L__BB251_24:
	setp.le.s64 	%p43, %rd34, %rd16;
	mov.f32 	%f307, 0fFF800000;
	@%p43 bra 	$L__BB251_26;
	setp.eq.s64 	%p44, %rd26, 1;
	setp.eq.s64 	%p45, %rd25, 1;
	add.s64 	%rd101, %rd20, %rd16;
	cvt.u32.u64 	%r105, %rd101;
	div.s32 	%r106, %r105, %r4;
	mul.lo.s32 	%r107, %r106, %r4;
	sub.s32 	%r108, %r105, %r107;
	selp.b32 	%r109, 0, %r106, %p45;
	selp.b32 	%r110, 0, %r108, %p44;
	mul.lo.s32 	%r111, %r6, %r109;
	mad.lo.s32 	%r112, %r7, %r110, %r111;
	shl.b64 	%rd102, %rd101, 32;
	shr.s64 	%rd103, %rd102, 30;
	add.s64 	%rd104, %rd1, %rd103;
	ld.global.f32 	%f101, [%rd104];
	cvt.s64.s32 	%rd105, %r112;
	add.s64 	%rd106, %rd2, %rd105;
	ld.global.u8 	%rs11, [%rd106];
	setp.eq.s16 	%p46, %rs11, 0;
	mul.f32 	%f102, %f101, %f69;
	selp.f32 	%f307, %f68, %f102, %p46;
	max.f32 	%f290, %f290, %f307;
$L__BB251_26:
	setp.le.s64 	%p47, %rd34, %rd17;
	mov.f32 	%f309, 0fFF800000;
	@%p47 bra 	$L__BB251_28;
	setp.eq.s64 	%p48, %rd26, 1;
	setp.eq.s64 	%p49, %rd25, 1;
	add.s64 	%rd107, %rd20, %rd17;
	cvt.u32.u64 	%r113, %rd107;
	div.s32 	%r114, %r113, %r4;
	mul.lo.s32 	%r115, %r114, %r4;
	sub.s32 	%r116, %r113, %r115;
	selp.b32 	%r117, 0, %r114, %p49;
	selp.b32 	%r118, 0, %r116, %p48;
	mul.lo.s32 	%r119, %r6, %r117;
	mad.lo.s32 	%r120, %r7, %r118, %r119;
	shl.b64 	%rd108, %rd107, 32;
	shr.s64 	%rd109, %rd108, 30;
	add.s64 	%rd110, %rd1, %rd109;
	ld.global.f32 	%f104, [%rd110];
	cvt.s64.s32 	%rd111, %r120;
	add.s64 	%rd112, %rd2, %rd111;
	ld.global.u8 	%rs12, [%rd112];
	setp.eq.s16 	%p50, %rs12, 0;
	mul.f32 	%f105, %f104, %f69;
	selp.f32 	%f309, %f68, %f105, %p50;
	max.f32 	%f290, %f290, %f309;
$L__BB251_28:
	setp.le.s64 	%p51, %rd34, %rd18;
	mov.f32 	%f311, 0fFF800000;
	@%p51 bra 	$L__BB251_30;
	setp.eq.s64 	%p52, %rd26, 1;
	setp.eq.s64 	%p53, %rd25, 1;
	add.s64 	%rd113, %rd20, %rd18;
	cvt.u32.u64 	%r121, %rd113;
	div.s32 	%r122, %r121, %r4;
	mul.lo.s32 	%r123, %r122, %r4;
	sub.s32 	%r124, %r121, %r123;
	selp.b32 	%r125, 0, %r122, %p53;
	selp.b32 	%r126, 0, %r124, %p52;
	mul.lo.s32 	%r127, %r6, %r125;
	mad.lo.s32 	%r128, %r7, %r126, %r127;
	shl.b64 	%rd114, %rd113, 32;
	shr.s64 	%rd115, %rd114, 30;
	add.s64 	%rd116, %rd1, %rd115;
	ld.global.f32 	%f107, [%rd116];
	cvt.s64.s32 	%rd117, %r128;
	add.s64 	%rd118, %rd2, %rd117;
	ld.global.u8 	%rs13, [%rd118];
	setp.eq.s16 	%p54, %rs13, 0;
	mul.f32 	%f108, %f107, %f69;
	selp.f32 	%f311, %f68, %f108, %p54;
	max.f32 	%f290, %f290, %f311;
$L__BB251_30:
	setp.le.s64 	%p55, %rd34, %rd6;
	mov.b32 	%r129, %f290;
	shfl.sync.bfly.b32	%r130|%p56, %r129, 16, 31, -1;
	mov.b32 	%f109, %r130;
	max.f32 	%f110, %f290, %f109;
	mov.b32 	%r131, %f110;
	shfl.sync.bfly.b32	%r132|%p57, %r131, 8, 31, -1;
	mov.b32 	%f111, %r132;
	max.f32 	%f112, %f110, %f111;
	mov.b32 	%r133, %f112;
	shfl.sync.bfly.b32	%r134|%p58, %r133, 4, 31, -1;
	mov.b32 	%f113, %r134;
	max.f32 	%f114, %f112, %f113;
	mov.b32 	%r135, %f114;
	shfl.sync.bfly.b32	%r136|%p59, %r135, 2, 31, -1;
	mov.b32 	%f115, %r136;
	max.f32 	%f116, %f114, %f115;
	mov.b32 	%r137, %f116;
	shfl.sync.bfly.b32	%r138|%p60, %r137, 1, 31, -1;
	mov.b32 	%f117, %r138;
	max.f32 	%f118, %f116, %f117;
	sub.f32 	%f119, %f287, %f118;
	fma.rn.f32 	%f120, %f119, 0f3BBB989D, 0f3F000000;
	cvt.sat.f32.f32 	%f121, %f120;
	mov.f32 	%f122, 0f4B400001;
	mov.f32 	%f123, 0f437C0000;
	fma.rm.f32 	%f124, %f121, %f123, %f122;
	add.f32 	%f125, %f124, 0fCB40007F;
	neg.f32 	%f126, %f125;
	fma.rn.f32 	%f127, %f119, 0f3FB8AA3B, %f126;
	fma.rn.f32 	%f128, %f119, 0f32A57060, %f127;
	mov.b32 	%r139, %f124;
	shl.b32 	%r140, %r139, 23;
	mov.b32 	%f129, %r140;
	ex2.approx.ftz.f32 	%f130, %f128;
	mul.f32 	%f131, %f130, %f129;
	add.f32 	%f132, %f131, 0f00000000;
	sub.f32 	%f133, %f289, %f118;
	fma.rn.f32 	%f134, %f133, 0f3BBB989D, 0f3F000000;
	cvt.sat.f32.f32 	%f135, %f134;
	fma.rm.f32 	%f136, %f135, %f123, %f122;
	add.f32 	%f137, %f136, 0fCB40007F;
	neg.f32 	%f138, %f137;
	fma.rn.f32 	%f139, %f133, 0f3FB8AA3B, %f138;
	fma.rn.f32 	%f140, %f133, 0f32A57060, %f139;
	mov.b32 	%r141, %f136;
	shl.b32 	%r142, %r141, 23;
	mov.b32 	%f141, %r142;
	ex2.approx.ftz.f32 	%f142, %f140;
	mul.f32 	%f143, %f142, %f141;
	add.f32 	%f144, %f132, %f143;
	sub.f32 	%f145, %f291, %f118;
	fma.rn.f32 	%f146, %f145, 0f3BBB989D, 0f3F000000;
	cvt.sat.f32.f32 	%f147, %f146;
	fma.rm.f32 	%f148, %f147, %f123, %f122;
	add.f32 	%f149, %f148, 0fCB40007F;
	neg.f32 	%f150, %f149;
	fma.rn.f32 	%f151, %f145, 0f3FB8AA3B, %f150;
	fma.rn.f32 	%f152, %f145, 0f32A57060, %f151;
	mov.b32 	%r143, %f148;
	shl.b32 	%r144, %r143, 23;
	mov.b32 	%f153, %r144;
	ex2.approx.ftz.f32 	%f154, %f152;
	mul.f32 	%f155, %f154, %f153;
	add.f32 	%f156, %f144, %f155;
	sub.f32 	%f157, %f293, %f118;
	fma.rn.f32 	%f158, %f157, 0f3BBB989D, 0f3F000000;
	cvt.sat.f32.f32 	%f159, %f158;
	fma.rm.f32 	%f160, %f159, %f123, %f122;
	add.f32 	%f161, %f160, 0fCB40007F;
	neg.f32 	%f162, %f161;
	fma.rn.f32 	%f163, %f157, 0f3FB8AA3B, %f162;
	fma.rn.f32 	%f164, %f157, 0f32A57060, %f163;
	mov.b32 	%r145, %f160;
	shl.b32 	%r146, %r145, 23;
	mov.b32 	%f165, %r146;
	ex2.approx.ftz.f32 	%f166, %f164;
	mul.f32 	%f167, %f166, %f165;
	add.f32 	%f168, %f156, %f167;
	sub.f32 	%f169, %f295, %f118;
	fma.rn.f32 	%f170, %f169, 0f3BBB989D, 0f3F000000;
	cvt.sat.f32.f32 	%f171, %f170;
	fma.rm.f32 	%f172, %f171, %f123, %f122;
	add.f32 	%f173, %f172, 0fCB40007F;
	neg.f32 	%f174, %f173;
	fma.rn.f32 	%f175, %f169, 0f3FB8AA3B, %f174;
	fma.rn.f32 	%f176, %f169, 0f32A57060, %f175;
	mov.b32 	%r147, %f172;
	shl.b32 	%r148, %r147, 23;
	mov.b32 	%f177, %r148;
	ex2.approx.ftz.f32 	%f178, %f176;
	mul.f32 	%f179, %f178, %f177;
	add.f32 	%f180, %f168, %f179;
	sub.f32 	%f181, %f297, %f118;
	fma.rn.f32 	%f182, %f181, 0f3BBB989D, 0f3F000000;
	cvt.sat.f32.f32 	%f183, %f182;
	fma.rm.f32 	%f184, %f183, %f123, %f122;
	add.f32 	%f185, %f184, 0fCB40007F;
	neg.f32 	%f186, %f185;
	fma.rn.f32 	%f187, %f181, 0f3FB8AA3B, %f186;
	fma.rn.f32 	%f188, %f181, 0f32A57060, %f187;
	mov.b32 	%r149, %f184;
	shl.b32 	%r150, %r149, 23;
	mov.b32 	%f189, %r150;
	ex2.approx.ftz.f32 	%f190, %f188;
	mul.f32 	%f191, %f190, %f189;
	add.f32 	%f192, %f180, %f191;
	sub.f32 	%f193, %f299, %f118;
	fma.rn.f32 	%f194, %f193, 0f3BBB989D, 0f3F000000;
	cvt.sat.f32.f32 	%f195, %f194;
	fma.rm.f32 	%f196, %f195, %f123, %f122;
	add.f32 	%f197, %f196, 0fCB40007F;
	neg.f32 	%f198, %f197;
	fma.rn.f32 	%f199, %f193, 0f3FB8AA3B, %f198;
	fma.rn.f32 	%f200, %f193, 0f32A57060, %f199;
	mov.b32 	%r151, %f196;
	shl.b32 	%r152, %r151, 23;
	mov.b32 	%f201, %r152;
	ex2.approx.ftz.f32 	%f202, %f200;
	mul.f32 	%f203, %f202, %f201;
	add.f32 	%f204, %f192, %f203;
	sub.f32 	%f205, %f301, %f118;
	fma.rn.f32 	%f206, %f205, 0f3BBB989D, 0f3F000000;
	cvt.sat.f32.f32 	%f207, %f206;
	fma.rm.f32 	%f208, %f207, %f123, %f122;
	add.f32 	%f209, %f208, 0fCB40007F;
	neg.f32 	%f210, %f209;
	fma.rn.f32 	%f211, %f205, 0f3FB8AA3B, %f210;
	fma.rn.f32 	%f212, %f205, 0f32A57060, %f211;
	mov.b32 	%r153, %f208;
	shl.b32 	%r154, %r153, 23;
	mov.b32 	%f213, %r154;
	ex2.approx.ftz.f32 	%f214, %f212;
	mul.f32 	%f215, %f214, %f213;
	add.f32 	%f216, %f204, %f215;
	sub.f32 	%f217, %f303, %f118;
	fma.rn.f32 	%f218, %f217, 0f3BBB989D, 0f3F000000;
	cvt.sat.f32.f32 	%f219, %f218;
	fma.rm.f32 	%f220, %f219, %f123, %f122;
	add.f32 	%f221, %f220, 0fCB40007F;
	neg.f32 	%f222, %f221;
	fma.rn.f32 	%f223, %f217, 0f3FB8AA3B, %f222;
	fma.rn.f32 	%f224, %f217, 0f32A57060, %f223;
	mov.b32 	%r155, %f220;
	shl.b32 	%r156, %r155, 23;
	mov.b32 	%f225, %r156;
	ex2.approx.ftz.f32 	%f226, %f224;
	mul.f32 	%f227, %f226, %f225;
	add.f32 	%f228, %f216, %f227;
	sub.f32 	%f229, %f305, %f118;
	fma.rn.f32 	%f230, %f229, 0f3BBB989D, 0f3F000000;
	cvt.sat.f32.f32 	%f231, %f230;
	fma.rm.f32 	%f232, %f231, %f123, %f122;
	add.f32 	%f233, %f232, 0fCB40007F;
	neg.f32 	%f234, %f233;
	fma.rn.f32 	%f235, %f229, 0f3FB8AA3B, %f234;
	fma.rn.f32 	%f236, %f229, 0f32A57060, %f235;
	mov.b32 	%r157, %f232;
	shl.b32 	%r158, %r157, 23;
	mov.b32 	%f237, %r158;
	ex2.approx.ftz.f32 	%f238, %f236;
	mul.f32 	%f239, %f238, %f237;
	add.f32 	%f240, %f228, %f239;
	sub.f32 	%f241, %f307, %f118;
	fma.rn.f32 	%f242, %f241, 0f3BBB989D, 0f3F000000;
	cvt.sat.f32.f32 	%f243, %f242;
	fma.rm.f32 	%f244, %f243, %f123, %f122;
	add.f32 	%f245, %f244, 0fCB40007F;
	neg.f32 	%f246, %f245;
	fma.rn.f32 	%f247, %f241, 0f3FB8AA3B, %f246;
	fma.rn.f32 	%f248, %f241, 0f32A57060, %f247;
	mov.b32 	%r159, %f244;
	shl.b32 	%r160, %r159, 23;
	mov.b32 	%f249, %r160;
	ex2.approx.ftz.f32 	%f250, %f248;
	mul.f32 	%f251, %f250, %f249;
	add.f32 	%f252, %f240, %f251;
	sub.f32 	%f253, %f309, %f118;
	fma.rn.f32 	%f254, %f253, 0f3BBB989D, 0f3F000000;
	cvt.sat.f32.f32 	%f255, %f254;
	fma.rm.f32 	%f256, %f255, %f123, %f122;
	add.f32 	%f257, %f256, 0fCB40007F;
	neg.f32 	%f258, %f257;
	fma.rn.f32 	%f259, %f253, 0f3FB8AA3B, %f258;
	fma.rn.f32 	%f260, %f253, 0f32A57060, %f259;
	mov.b32 	%r161, %f256;
	shl.b32 	%r162, %r161, 23;
	mov.b32 	%f261, %r162;
	ex2.approx.ftz.f32 	%f262, %f260;
	mul.f32 	%f263, %f262, %f261;
	add.f32 	%f264, %f252, %f263;
	sub.f32 	%f265, %f311, %f118;
	fma.rn.f32 	%f266, %f265, 0f3BBB989D, 0f3F000000;
	cvt.sat.f32.f32 	%f267, %f266;
	fma.rm.f32 	%f268, %f267, %f123, %f122;
	add.f32 	%f269, %f268, 0fCB40007F;
	neg.f32 	%f270, %f269;
	fma.rn.f32 	%f271, %f265, 0f3FB8AA3B, %f270;
	fma.rn.f32 	%f272, %f265, 0f32A57060, %f271;
	mov.b32 	%r163, %f268;
	shl.b32 	%r164, %r163, 23;
	mov.b32 	%f273, %r164;
	ex2.approx.ftz.f32 	%f274, %f272;
	mul.f32 	%f275, %f274, %f273;
	add.f32 	%f276, %f264, %f275;
	mov.b32 	%r165, %f276;
	shfl.sync.bfly.b32	%r166|%p61, %r165, 16, 31, -1;
	mov.b32 	%f277, %r166;
	add.f32 	%f278, %f276, %f277;
	mov.b32 	%r167, %f278;
	shfl.sync.bfly.b32	%r168|%p62, %r167, 8, 31, -1;
	mov.b32 	%f279, %r168;
	add.f32 	%f280, %f278, %f279;
	mov.b32 	%r169, %f280;
	shfl.sync.bfly.b32	%r170|%p63, %r169, 4, 31, -1;
	mov.b32 	%f281, %r170;
	add.f32 	%f282, %f280, %f281;
	mov.b32 	%r171, %f282;
	shfl.sync.bfly.b32	%r172|%p64, %r171, 2, 31, -1;
	mov.b32 	%f283, %r172;
	add.f32 	%f284, %f282, %f283;
	mov.b32 	%r173, %f284;
	shfl.sync.bfly.b32	%r174|%p65, %r173, 1, 31, -1;
	mov.b32 	%f285, %r174;
	add.f32 	%f286, %f284, %f285;
	div.rn.f32 	%f55, %f131, %f286;
	div.rn.f32 	%f56, %f143, %f286;
	div.rn.f32 	%f57, %f155, %f286;
	div.rn.f32 	%f58, %f167, %f286;
	div.rn.f32 	%f59, %f179, %f286;
	div.rn.f32 	%f60, %f191, %f286;
	div.rn.f32 	%f61, %f203, %f286;
	div.rn.f32 	%f62, %f215, %f286;
	div.rn.f32 	%f63, %f227, %f286;
	div.rn.f32 	%f64, %f239, %f286;
	div.rn.f32 	%f65, %f251, %f286;
	div.rn.f32 	%f66, %f263, %f286;
	div.rn.f32 	%f67, %f275, %f286;
	mad.lo.s64 	%rd119, %rd125, %rd32, %rd6;
	cvta.to.global.u64 	%rd120, %rd31;
	shl.b64 	%rd121, %rd119, 2;
	add.s64 	%rd21, %rd120, %rd121;
	@%p55 bra 	$L__BB251_32;
	st.global.f32 	[%rd21], %f55;
$L__BB251_32:
	setp.le.s64 	%p66, %rd34, %rd7;
	@%p66 bra 	$L__BB251_34;
	st.global.f32 	[%rd21+128], %f56;
$L__BB251_34:
	setp.le.s64 	%p67, %rd34, %rd8;
	@%p67 bra 	$L__BB251_36;
	st.global.f32 	[%rd21+256], %f57;
$L__BB251_36:
	setp.le.s64 	%p68, %rd34, %rd9;
	@%p68 bra 	$L__BB251_38;
	st.global.f32 	[%rd21+384], %f58;
$L__BB251_38:
	setp.le.s64 	%p69, %rd34, %rd10;
	@%p69 bra 	$L__BB251_40;
	st.global.f32 	[%rd21+512], %f59;
$L__BB251_40:
	setp.le.s64 	%p70, %rd34, %rd11;
	@%p70 bra 	$L__BB251_42;
	st.global.f32 	[%rd21+640], %f60;
$L__BB251_42:
	setp.le.s64 	%p71, %rd34, %rd12;
	@%p71 bra 	$L__BB251_44;
	st.global.f32 	[%rd21+768], %f61;
$L__BB251_44:
	setp.le.s64 	%p72, %rd34, %rd13;
	@%p72 bra 	$L__BB251_46;
	st.global.f32 	[%rd21+896], %f62;
$L__BB251_46:
	setp.le.s64 	%p73, %rd34, %rd14;
	@%p73 bra 	$L__BB251_48;
	st.global.f32 	[%rd21+1024], %f63;
$L__BB251_48:
	setp.le.s64 	%p74, %rd34, %rd15;
	@%p74 bra 	$L__BB251_50;
	st.global.f32 	[%rd21+1152], %f64;
$L__BB251_50:
	setp.le.s64 	%p75, %rd34, %rd16;
	@%p75 bra 	$L__BB251_52;
	st.global.f32 	[%rd21+1280], %f65;
$L__BB251_52:
	setp.le.s64 	%p76, %rd34, %rd17;
	@%p76 bra 	$L__BB251_54;
	st.global.f32 	[%rd21+1408], %f66;
$L__BB251_54:
	setp.le.s64 	%p77, %rd34, %rd18;
	@%p77 bra 	$L__BB251_56;
	st.global.f32 	[%rd21+1536], %f67;
$L__BB251_56:
	ld.param.u64 	%rd124, [_Z15SoftmaxWarpImplI22BroadcastScaleMaskLoadIffbLm2EiE11DirectStoreIffEfLi1ELi13ELi32ELi1ELb1EL9Algorithm0EEvT_T0_ll_param_2];
	mov.u32 	%r175, %nctaid.x;
	mov.u32 	%r176, %ntid.y;
	mul.lo.s32 	%r177, %r175, %r176;
	cvt.s64.s32 	%rd122, %r177;
	add.s64 	%rd125, %rd125, %rd122;
	setp.lt.s64 	%p78, %rd125, %rd124;
	@%p78 bra 	$L__BB251_4;
$L__BB251_57:
	ret;

}
	// .globl	_Z15SoftmaxWarpImplI22BroadcastScaleMaskLoadIffbLm2EiE11DirectStoreIffEfLi1ELi14ELi32ELi1ELb0EL9Algorithm0EEvT_T0_ll
.visible .entry _Z15SoftmaxWarpImplI22BroadcastScaleMaskLoadIffbLm2EiE11DirectStoreIffEfLi1ELi14ELi32ELi1ELb0EL9Algorithm0EEvT_T0_ll(
	.param .align 8 .b8 _Z15SoftmaxWarpImplI22BroadcastScaleMaskLoadIffbLm2EiE11DirectStoreIffEfLi1ELi14ELi32ELi1ELb0EL9Algorithm0EEvT_T0_ll_param_0[88],
	.param .align 8 .b8 _Z15SoftmaxWarpImplI22BroadcastScaleMaskLoadIffbLm2EiE11DirectStoreIffEfLi1ELi14ELi32ELi1ELb0EL9Algorithm0EEvT_T0_ll_param_1[16],
	.param .u64 _Z15SoftmaxWarpImplI22BroadcastScaleMaskLoadIffbLm2EiE11DirectStoreIffEfLi1ELi14ELi32ELi1ELb0EL9Algorithm0EEvT_T0_ll_param_2,
	.param .u64 _Z15SoftmaxWarpImplI22BroadcastScaleMaskLoadIffbLm2EiE11DirectStoreIffEfLi1ELi14ELi32ELi1ELb0EL9Algorithm0EEvT_T0_ll_param_3
)
{
	.reg .pred 	%p<30>;
	.reg .b16 	%rs<15>;
	.reg .b32 	%r<175>;
	.reg .b32 	%f<265>;
	.reg .b64 	%rd<118>;

	ld.param.u64 	%rd21, [_Z15SoftmaxWarpImplI22BroadcastScaleMaskLoadIffbLm2EiE11DirectStoreIffEfLi1ELi14ELi32ELi1ELb0EL9Algorithm0EEvT_T0_ll_param_1+8];
	ld.param.u64 	%rd20, [_Z15SoftmaxWarpImplI22BroadcastScaleMaskLoadIffbLm2EiE11DirectStoreIffEfLi1ELi14ELi32ELi1ELb0EL9Algorithm0EEvT_T0_ll_param_1];
	ld.param.v2.f32 	{%f3, %f4}, [_Z15SoftmaxWarpImplI22BroadcastScaleMaskLoadIffbLm2EiE11DirectStoreIffEfLi1ELi14ELi32ELi1ELb0EL9Algorithm0EEvT_T0_ll_param_0+80];
	ld.param.u64 	%rd19, [_Z15SoftmaxWarpImplI22BroadcastScaleMaskLoadIffbLm2EiE11DirectStoreIffEfLi1ELi14ELi32ELi1ELb0EL9Algorithm0EEvT_T0_ll_param_0+72];
	ld.param.v2.u32 	{%r7, %r8}, [_Z15SoftmaxWarpImplI22BroadcastScaleMaskLoadIffbLm2EiE11DirectStoreIffEfLi1ELi14ELi32ELi1ELb0EL9Algorithm0EEvT_T0_ll_param_0+56];
	ld.param.v2.u32 	{%r5, %r6}, [_Z15SoftmaxWarpImplI22BroadcastScaleMaskLoadIffbLm2EiE11DirectStoreIffEfLi1ELi14ELi32ELi1ELb0EL9Algorithm0EEvT_T0_ll_param_0+40];
	ld.param.u64 	%rd15, [_Z15SoftmaxWarpImplI22BroadcastScaleMaskLoadIffbLm2EiE11DirectStoreIffEfLi1ELi14ELi32ELi1ELb0EL9Algorithm0EEvT_T0_ll_param_0+24];
	ld.param.u64 	%rd14, [_Z15SoftmaxWarpImplI22BroadcastScaleMaskLoadIffbLm2EiE11DirectStoreIffEfLi1ELi14ELi32ELi1ELb0EL9Algorithm0EEvT_T0_ll_param_0+16];
	ld.param.u64 	%rd13, [_Z15SoftmaxWarpImplI22BroadcastScaleMaskLoadIffbLm2EiE11DirectStoreIffEfLi1ELi14ELi32ELi1ELb0EL9Algorithm0EEvT_T0_ll_param_0+8];
	ld.param.u64 	%rd12, [_Z15SoftmaxWarpImplI22BroadcastScaleMaskLoadIffbLm2EiE11DirectStoreIffEfLi1ELi14ELi32ELi1ELb0EL9Algorithm0EEvT_T0_ll_param_0];
	ld.param.u64 	%rd22, [_Z15SoftmaxWarpImplI22BroadcastScaleMaskLoadIffbLm2EiE11DirectStoreIffEfLi1ELi14ELi32ELi1ELb0EL9Algorithm0EEvT_T0_ll_param_2];
	ld.param.u64 	%rd23, [_Z15SoftmaxWarpImplI22BroadcastScaleMaskLoadIffbLm2EiE11DirectStoreIffEfLi1ELi14ELi32ELi1ELb0EL9Algorithm0EEvT_T0_ll_param_3];
	setp.lt.s64 	%p1, %rd23, 449;
	@%p1 bra 	$L__BB252_2;
	mov.u64 	%rd24, $str;
	cvta.global.u64 	%rd25, %rd24;
	mov.u64 	%rd26, $str$1;
	cvta.global.u64 	%rd27, %rd26;
	mov.u64 	%rd28, __unnamed_248;
	cvta.global.u64 	%rd29, %rd28;
	{ // callseq 247, 0
	.param .b64 param0;
	st.param.b64 	[param0], %rd25;
	.param .b64 param1;
	st.param.b64 	[param1], %rd27;
	.param .b32 param2;
	st.param.b32 	[param2], 254;
	.param .b64 param3;
	st.param.b64 	[param3], %rd29;
	.param .b64 param4;
	st.param.b64 	[param4], 1;
	call.uni 
	__assertfail, 
	(
	param0, 
	param1, 
	param2, 
	param3, 
	param4
	);
	} // callseq 247
$L__BB252_2:
	mov.u32 	%r9, %ctaid.x;
	mov.u32 	%r10, %ntid.y;
	mov.u32 	%r11, %tid.y;
	mad.lo.s32 	%r12, %r9, %r10, %r11;
	mov.u32 	%r13, %nctaid.x;
	mul.lo.s32 	%r4, %r13, %r10;
	cvt.s64.s32 	%rd117, %r12;
	setp.le.s64 	%p2, %rd22, %rd117;
	@%p2 bra 	$L__BB252_5;
	cvta.to.global.u64 	%rd5, %rd12;
	cvta.to.global.u64 	%rd6, %rd13;
	mov.u32 	%r14, %tid.x;
	cvt.u64.u32 	%rd7, %r14;
	cvta.to.global.u64 	%rd8, %rd20;
	cvt.s64.s32 	%rd9, %r4;
$L__BB252_4:
	setp.eq.s64 	%p3, %rd15, 1;
	setp.eq.s64 	%p4, %rd14, 1;
	mad.lo.s64 	%rd30, %rd19, %rd117, %rd7;
	cvt.u32.u64 	%r15, %rd30;
	div.s32 	%r16, %r15, %r5;
	mul.lo.s32 	%r17, %r16, %r5;
	sub.s32 	%r18, %r15, %r17;
	selp.b32 	%r19, 0, %r16, %p4;
	selp.b32 	%r20, 0, %r18, %p3;
	mul.lo.s32 	%r21, %r7, %r19;
	mad.lo.s32 	%r22, %r8, %r20, %r21;
	shl.b64 	%rd31, %rd30, 32;
	shr.s64 	%rd32, %rd31, 30;
	add.s64 	%rd33, %rd5, %rd32;
	ld.global.f32 	%f5, [%rd33];
	cvt.s64.s32 	%rd34, %r22;
	add.s64 	%rd35, %rd6, %rd34;
	ld.global.u8 	%rs1, [%rd35];
	setp.eq.s16 	%p5, %rs1, 0;
	mul.f32 	%f6, %f5, %f4;
	selp.f32 	%f7, %f3, %f6, %p5;
	max.f32 	%f8, %f7, 0fFF800000;
	add.s64 	%rd36, %rd30, 32;
	cvt.u32.u64 	%r23, %rd36;
	div.s32 	%r24, %r23, %r5;
	mul.lo.s32 	%r25, %r24, %r5;
	sub.s32 	%r26, %r23, %r25;
	selp.b32 	%r27, 0, %r24, %p4;
	selp.b32 	%r28, 0, %r26, %p3;
	mul.lo.s32 	%r29, %r7, %r27;
	mad.lo.s32 	%r30, %r8, %r28, %r29;
	shl.b64 	%rd37, %rd36, 32;
	shr.s64 	%rd38, %rd37, 30;
	add.s64 	%rd39, %rd5, %rd38;
	ld.global.f32 	%f9, [%rd39];
	cvt.s64.s32 	%rd40, %r30;
	add.s64 	%rd41, %rd6, %rd40;
	ld.global.u8 	%rs2, [%rd41];
	setp.eq.s16 	%p6, %rs2, 0;
	mul.f32 	%f10, %f9, %f4;
	selp.f32 	%f11, %f3, %f10, %p6;
	max.f32 	%f12, %f8, %f11;
	add.s64 	%rd42, %rd30, 64;
	cvt.u32.u64 	%r31, %rd42;
	div.s32 	%r32, %r31, %r5;
	mul.lo.s32 	%r33, %r32, %r5;
	sub.s32 	%r34, %r31, %r33;
	selp.b32 	%r35, 0, %r32, %p4;
	selp.b32 	%r36, 0, %r34, %p3;
	mul.lo.s32 	%r37, %r7, %r35;
	mad.lo.s32 	%r38, %r8, %r36, %r37;
	shl.b64 	%rd43, %rd42, 32;
	shr.s64 	%rd44, %rd43, 30;
	add.s64 	%rd45, %rd5, %rd44;
	ld.global.f32 	%f13, [%rd45];
	cvt.s64.s32 	%rd46, %r38;
	add.s64 	%rd47, %rd6, %rd46;
	ld.global.u8 	%rs3, [%rd47];
	setp.eq.s16 	%p7, %rs3, 0;
	mul.f32 	%f14, %f13, %f4;
	selp.f32 	%f15, %f3, %f14, %p7;
	max.f32 	%f16, %f12, %f15;
	add.s64 	%rd48, %rd30, 96;
	cvt.u32.u64 	%r39, %rd48;
	div.s32 	%r40, %r39, %r5;
	mul.lo.s32 	%r41, %r40, %r5;
	sub.s32 	%r42, %r39, %r41;
	selp.b32 	%r43, 0, %r40, %p4;
	selp.b32 	%r44, 0, %r42, %p3;
	mul.lo.s32 	%r45, %r7, %r43;
	mad.lo.s32 	%r46, %r8, %r44, %r45;
	shl.b64 	%rd49, %rd48, 32;
	shr.s64 	%rd50, %rd49, 30;
	add.s64 	%rd51, %rd5, %rd50;
	ld.global.f32 	%f17, [%rd51];
	cvt.s64.s32 	%rd52, %r46;
	add.s64 	%rd53, %rd6, %rd52;
	ld.global.u8 	%rs4, [%rd53];
	setp.eq.s16 	%p8, %rs4, 0;
	mul.f32 	%f18, %f17, %f4;
	selp.f32 	%f19, %f3, %f18, %p8;
	max.f32 	%f20, %f16, %f19;
	add.s64 	%rd54, %rd30, 128;
	cvt.u32.u64 	%r47, %rd54;
	div.s32 	%r48, %r47, %r5;
	mul.lo.s32 	%r49, %r48, %r5;
	sub.s32 	%r50, %r47, %r49;
	selp.b32 	%r51, 0, %r48, %p4;
	selp.b32 	%r52, 0, %r50, %p3;
	mul.lo.s32 	%r53, %r7, %r51;
	mad.lo.s32 	%r54, %r8, %r52, %r53;
	shl.b64 	%rd55, %rd54, 32;
	shr.s64 	%rd56, %rd55, 30;
	add.s64 	%rd57, %rd5, %rd56;
	ld.global.f32 	%f21, [%rd57];
	cvt.s64.s32 	%rd58, %r54;
	add.s64 	%rd59, %rd6, %rd58;
	ld.global.u8 	%rs5, [%rd59];
	setp.eq.s16 	%p9, %rs5, 0;
	mul.f32 	%f22, %f21, %f4;
	selp.f32 	%f23, %f3, %f22, %p9;
	max.f32 	%f24, %f20, %f23;
	add.s64 	%rd60, %rd30, 160;
	cvt.u32.u64 	%r55, %rd60;
	div.s32 	%r56, %r55, %r5;
	mul.lo.s32 	%r57, %r56, %r5;
	sub.s32 	%r58, %r55, %r57;
	selp.b32 	%r59, 0, %r56, %p4;
	selp.b32 	%r60, 0, %r58, %p3;
	mul.lo.s32 	%r61, %r7, %r59;
	mad.lo.s32 	%r62, %r8, %r60, %r61;
	shl.b64 	%rd61, %rd60, 32;
	shr.s64 	%rd62, %rd61, 30;
	add.s64 	%rd63, %rd5, %rd62;
	ld.global.f32 	%f25, [%rd63];
	cvt.s64.s32 	%rd64, %r62;
	add.s64 	%rd65, %rd6, %rd64;
	ld.global.u8 	%rs6, [%rd65];
	setp.eq.s16 	%p10, %rs6, 0;
	mul.f32 	%f26, %f25, %f4;
	selp.f32 	%f27, %f3, %f26, %p10;
	max.f32 	%f28, %f24, %f27;
	add.s64 	%rd66, %rd30, 192;
	cvt.u32.u64 	%r63, %rd66;
	div.s32 	%r64, %r63, %r5;
	mul.lo.s32 	%r65, %r64, %r5;
	sub.s32 	%r66, %r63, %r65;
	selp.b32 	%r67, 0, %r64, %p4;
	selp.b32 	%r68, 0, %r66, %p3;
	mul.lo.s32 	%r69, %r7, %r67;
	mad.lo.s32 	%r70, %r8, %r68, %r69;
	shl.b64 	%rd67, %rd66, 32;
	shr.s64 	%rd68, %rd67, 30;
	add.s64 	%rd69, %rd5, %rd68;
	ld.global.f32 	%f29, [%rd69];
	cvt.s64.s32 	%rd70, %r70;
	add.s64 	%rd71, %rd6, %rd70;
	ld.global.u8 	%rs7, [%rd71];
	setp.eq.s16 	%p11, %rs7, 0;
	mul.f32 	%f30, %f29, %f4;
	selp.f32 	%f31, %f3, %f30, %p11;
	max.f32 	%f32, %f28, %f31;
	add.s64 	%rd72, %rd30, 224;
	cvt.u32.u64 	%r71, %rd72;
	div.s32 	%r72, %r71, %r5;
	mul.lo.s32 	%r73, %r72, %r5;
	sub.s32 	%r74, %r71, %r73;
	selp.b32 	%r75, 0, %r72, %p4;
	selp.b32 	%r76, 0, %r74, %p3;
	mul.lo.s32 	%r77, %r7, %r75;
	mad.lo.s32 	%r78, %r8, %r76, %r77;
	shl.b64 	%rd73, %rd72, 32;
	shr.s64 	%rd74, %rd73, 30;
	add.s64 	%rd75, %rd5, %rd74;
	ld.global.f32 	%f33, [%rd75];
	cvt.s64.s32 	%rd76, %r78;
	add.s64 	%rd77, %rd6, %rd76;
	ld.global.u8 	%rs8, [%rd77];
	setp.eq.s16 	%p12, %rs8, 0;
	mul.f32 	%f34, %f33, %f4;
	selp.f32 	%f35, %f3, %f34, %p12;
	max.f32 	%f36, %f32, %f35;
	add.s64 	%rd78, %rd30, 256;
	cvt.u32.u64 	%r79, %rd78;
	div.s32 	%r80, %r79, %r5;
	mul.lo.s32 	%r81, %r80, %r5;
	sub.s32 	%r82, %r79, %r81;
	selp.b32 	%r83, 0, %r80, %p4;
	selp.b32 	%r84, 0, %r82, %p3;
	mul.lo.s32 	%r85, %r7, %r83;
	mad.lo.s32 	%r86, %r8, %r84, %r85;
	shl.b64 	%rd79, %rd78, 32;
	shr.s64 	%rd80, %rd79, 30;
	add.s64 	%rd81, %rd5, %rd80;
	ld.global.f32 	%f37, [%rd81];
	cvt.s64.s32 	%rd82, %r86;
	add.s64 	%rd83, %rd6, %rd82;
	ld.global.u8 	%rs9, [%rd83];
	setp.eq.s16 	%p13, %rs9, 0;
	mul.f32 	%f38, %f37, %f4;
	selp.f32 	%f39, %f3, %f38, %p13;
	max.f32 	%f40, %f36, %f39;
	add.s64 	%rd84, %rd30, 288;
	cvt.u32.u64 	%r87, %rd84;
	div.s32 	%r88, %r87, %r5;
	mul.lo.s32 	%r89, %r88, %r5;
	sub.s32 	%r90, %r87, %r89;
	selp.b32 	%r91, 0, %r88, %p4;
	selp.b32 	%r92, 0, %r90, %p3;
	mul.lo.s32 	%r93, %r7, %r91;
	mad.lo.s32 	%r94, %r8, %r92, %r93;
	shl.b64 	%rd85, %rd84, 32;
	shr.s64 	%rd86, %rd85, 30;
	add.s64 	%rd87, %rd5, %rd86;
	ld.global.f32 	%f41, [%rd87];
	cvt.s64.s32 	%rd88, %r94;
	add.s64 	%rd89, %rd6, %rd88;
	ld.global.u8 	%rs10, [%rd89];
	setp.eq.s16 	%p14, %rs10, 0;
	mul.f32 	%f42, %f41, %f4;
	selp.f32 	%f43, %f3, %f42, %p14;
	max.f32 	%f44, %f40, %f43;
	add.s64 	%rd90, %rd30, 320;
	cvt.u32.u64 	%r95, %rd90;
	div.s32 	%r96, %r95, %r5;
	mul.lo.s32 	%r97, %r96, %r5;
	sub.s32 	%r98, %r95, %r97;
	selp.b32 	%r99, 0, %r96, %p4;
	selp.b32 	%r100, 0, %r98, %p3;
	mul.lo.s32 	%r101, %r7, %r99;
	mad.lo.s32 	%r102, %r8, %r100, %r101;
	shl.b64 	%rd91, %rd90, 32;
	shr.s64 	%rd92, %rd91, 30;
	add.s64 	%rd93, %rd5, %rd92;
	ld.global.f32 	%f45, [%rd93];
	cvt.s64.s32 	%rd94, %r102;
	add.s64 	%rd95, %rd6, %rd94;
	ld.global.u8 	%rs11, [%rd95];
	setp.eq.s16 	%p15, %rs11, 0;
	mul.f32 	%f46, %f45, %f4;
	selp.f32 	%f47, %f3, %f46, %p15;
	max.f32 	%f48, %f44, %f47;
	add.s64 	%rd96, %rd30, 352;
	cvt.u32.u64 	%r103, %rd96;
	div.s32 	%r104, %r103, %r5;
	mul.lo.s32 	%r105, %r104, %r5;
	sub.s32 	%r106, %r103, %r105;
	selp.b32 	%r107, 0, %r104, %p4;
	selp.b32 	%r108, 0, %r106, %p3;
	mul.lo.s32 	%r109, %r7, %r107;
	mad.lo.s32 	%r110, %r8, %r108, %r109;
	shl.b64 	%rd97, %rd96, 32;
	shr.s64 	%rd98, %rd97, 30;
	add.s64 	%rd99, %rd5, %rd98;
	ld.global.f32 	%f49, [%rd99];
	cvt.s64.s32 	%rd100, %r110;
	add.s64 	%rd101, %rd6, %rd100;
	ld.global.u8 	%rs12, [%rd101];
	setp.eq.s16 	%p16, %rs12, 0;
	mul.f32 	%f50, %f49, %f4;
	selp.f32 	%f51, %f3, %f50, %p16;
	max.f32 	%f52, %f48, %f51;
	add.s64 	%rd102, %rd30, 384;
	cvt.u32.u64 	%r111, %rd102;
	div.s32 	%r112, %r111, %r5;
	mul.lo.s32 	%r113, %r112, %r5;
	sub.s32 	%r114, %r111, %r113;
	selp.b32 	%r115, 0, %r112, %p4;
	selp.b32 	%r116, 0, %r114, %p3;
	mul.lo.s32 	%r117, %r7, %r115;
	mad.lo.s32 	%r118, %r8, %r116, %r117;
	shl.b64 	%rd103, %rd102, 32;
	shr.s64 	%rd104, %rd103, 30;
	add.s64 	%rd105, %rd5, %rd104;
	ld.global.f32 	%f53, [%rd105];
	cvt.s64.s32 	%rd106, %r118;
	add.s64 	%rd107, %rd6, %rd106;
	ld.global.u8 	%rs13, [%rd107];
	setp.eq.s16 	%p17, %rs13, 0;
	mul.f32 	%f54, %f53, %f4;
	selp.f32 	%f55, %f3, %f54, %p17;
	max.f32 	%f56, %f52, %f55;
	add.s64 	%rd108, %rd30, 416;
	cvt.u32.u64 	%r119, %rd108;
	div.s32 	%r120, %r119, %r5;
	mul.lo.s32 	%r121, %r120, %r5;
	sub.s32 	%r122, %r119, %r121;
	selp.b32 	%r123, 0, %r120, %p4;
	selp.b32 	%r124, 0, %r122, %p3;
	mul.lo.s32 	%r125, %r7, %r123;
	mad.lo.s32 	%r126, %r8, %r124, %r125;
	shl.b64 	%rd109, %rd108, 32;
	shr.s64 	%rd110, %rd109, 30;
	add.s64 	%rd111, %rd5, %rd110;
	ld.global.f32 	%f57, [%rd111];
	cvt.s64.s32 	%rd112, %r126;
	add.s64 	%rd113, %rd6, %rd112;
	ld.global.u8 	%rs14, [%rd113];
	setp.eq.s16 	%p18, %rs14, 0;
	mul.f32 	%f58, %f57, %f4;
	selp.f32 	%f59, %f3, %f58, %p18;
	max.f32 	%f60, %f56, %f59;
	mov.b32 	%r127, %f60;
	shfl.sync.bfly.b32	%r128|%p19, %r127, 16, 31, -1;
	mov.b32 	%f61, %r128;
	max.f32 	%f62, %f60, %f61;
	mov.b32 	%r129, %f62;
	shfl.sync.bfly.b32	%r130|%p20, %r129, 8, 31, -1;
	mov.b32 	%f63, %r130;
	max.f32 	%f64, %f62, %f63;
	mov.b32 	%r131, %f64;
	shfl.sync.bfly.b32	%r132|%p21, %r131, 4, 31, -1;
	mov.b32 	%f65, %r132;
	max.f32 	%f66, %f64, %f65;
	mov.b32 	%r133, %f66;
	shfl.sync.bfly.b32	%r134|%p22, %r133, 2, 31, -1;
	mov.b32 	%f67, %r134;
	max.f32 	%f68, %f66, %f67;
	mov.b32 	%r135, %f68;
	shfl.sync.bfly.b32	%r136|%p23, %r135, 1, 31, -1;
	mov.b32 	%f69, %r136;
	max.f32 	%f70, %f68, %f69;
	sub.f32 	%f71, %f7, %f70;
	fma.rn.f32 	%f72, %f71, 0f3BBB989D, 0f3F000000;
	cvt.sat.f32.f32 	%f73, %f72;
	mov.f32 	%f74, 0f4B400001;
	mov.f32 	%f75, 0f437C0000;
	fma.rm.f32 	%f76, %f73, %f75, %f74;
	add.f32 	%f77, %f76, 0fCB40007F;
	neg.f32 	%f78, %f77;
	fma.rn.f32 	%f79, %f71, 0f3FB8AA3B, %f78;
	fma.rn.f32 	%f80, %f71, 0f32A57060, %f79;
	mov.b32 	%r137, %f76;
	shl.b32 	%r138, %r137, 23;
	mov.b32 	%f81, %r138;
	ex2.approx.ftz.f32 	%f82, %f80;
	mul.f32 	%f83, %f82, %f81;
	add.f32 	%f84, %f83, 0f00000000;
	sub.f32 	%f85, %f11, %f70;
	fma.rn.f32 	%f86, %f85, 0f3BBB989D, 0f3F000000;
	cvt.sat.f32.f32 	%f87, %f86;
	fma.rm.f32 	%f88, %f87, %f75, %f74;
	add.f32 	%f89, %f88, 0fCB40007F;
	neg.f32 	%f90, %f89;
	fma.rn.f32 	%f91, %f85, 0f3FB8AA3B, %f90;
	fma.rn.f32 	%f92, %f85, 0f32A57060, %f91;
	mov.b32 	%r139, %f88;
	shl.b32 	%r140, %r139, 23;
	mov.b32 	%f93, %r140;
	ex2.approx.ftz.f32 	%f94, %f92;
	mul.f32 	%f95, %f94, %f93;
	add.f32 	%f96, %f84, %f95;
	sub.f32 	%f97, %f15, %f70;
	fma.rn.f32 	%f98, %f97, 0f3BBB989D, 0f3F000000;
	cvt.sat.f32.f32 	%f99, %f98;
	fma.rm.f32 	%f100, %f99, %f75, %f74;
	add.f32 	%f101, %f100, 0fCB40007F;
	neg.f32 	%f102, %f101;
	fma.rn.f32 	%f103, %f97, 0f3FB8AA3B, %f102;
	fma.rn.f32 	%f104, %f97, 0f32A57060, %f103;
	mov.b32 	%r141, %f100;
	shl.b32 	%r142, %r141, 23;
	mov.b32 	%f105, %r142;
	ex2.approx.ftz.f32 	%f106, %f104;
	mul.f32 	%f107, %f106, %f105;
	add.f32 	%f108, %f96, %f107;
	sub.f32 	%f109, %f19, %f70;
	fma.rn.f32 	%f110, %f109, 0f3BBB989D, 0f3F000000;
	cvt.sat.f32.f32 	%f111, %f110;
	fma.rm.f32 	%f112, %f111, %f75, %f74;
	add.f32 	%f113, %f112, 0fCB40007F;
	neg.f32 	%f114, %f113;
	fma.rn.f32 	%f115, %f109, 0f3FB8AA3B, %f114;
	fma.rn.f32 	%f116, %f109, 0f32A57060, %f115;
	mov.b32 	%r143, %f112;
	shl.b32 	%r144, %r143, 23;
	mov.b32 	%f117, %r144;
	ex2.approx.ftz.f32 	%f118, %f116;
	mul.f32 	%f119, %f118, %f117;
	add.f32 	%f120, %f108, %f119;
	sub.f32 	%f121, %f23, %f70;
	fma.rn.f32 	%f122, %f121, 0f3BBB989D, 0f3F000000;
	cvt.sat.f32.f32 	%f123, %f122;
	fma.rm.f32 	%f124, %f123, %f75, %f74;
	add.f32 	%f125, %f124, 0fCB40007F;
	neg.f32 	%f126, %f125;
	fma.rn.f32 	%f127, %f121, 0f3FB8AA3B, %f126;
	fma.rn.f32 	%f128, %f121, 0f32A57060, %f127;
	mov.b32 	%r145, %f124;
	shl.b32 	%r146, %r145, 23;
	mov.b32 	%f129, %r146;
	ex2.approx.ftz.f32 	%f130, %f128;
	mul.f32 	%f131, %f130, %f129;
	add.f32 	%f132, %f120, %f131;
	sub.f32 	%f133, %f27, %f70;
	fma.rn.f32 	%f134, %f133, 0f3BBB989D, 0f3F000000;
	cvt.sat.f32.f32 	%f135, %f134;
	fma.rm.f32 	%f136, %f135, %f75, %f74;
	add.f32 	%f137, %f136, 0fCB40007F;
	neg.f32 	%f138, %f137;
	fma.rn.f32 	%f139, %f133, 0f3FB8AA3B, %f138;
	fma.rn.f32 	%f140, %f133, 0f32A57060, %f139;
	mov.b32 	%r147, %f136;
	shl.b32 	%r148, %r147, 23;
	mov.b32 	%f141, %r148;
	ex2.approx.ftz.f32 	%f142, %f140;
	mul.f32 	%f143, %f142, %f141;
	add.f32 	%f144, %f132, %f143;
	sub.f32 	%f145, %f31, %f70;
	fma.rn.f32 	%f146, %f145, 0f3BBB989D, 0f3F000000;
	cvt.sat.f32.f32 	%f147, %f146;
	fma.rm.f32 	%f148, %f147, %f75, %f74;
	add.f32 	%f149, %f148, 0fCB40007F;
	neg.f32 	%f150, %f149;
	fma.rn.f32 	%f151, %f145, 0f3FB8AA3B, %f150;
	fma.rn.f32 	%f152, %f145, 0f32A57060, %f151;
	mov.b32 	%r149, %f148;
	shl.b32 	%r150, %r149, 23;
	mov.b32 	%f153, %r150;
	ex2.approx.ftz.f32 	%f154, %f152;
	mul.f32 	%f155, %f154, %f153;
	add.f32 	%f156, %f144, %f155;
	sub.f32 	%f157, %f35, %f70;
	fma.rn.f32 	%f158, %f157, 0f3BBB989D, 0f3F000000;
	cvt.sat.f32.f32 	%f159, %f158;
	fma.rm.f32 	%f160, %f159, %f75, %f74;
	add.f32 	%f161, %f160, 0fCB40007F;
	neg.f32 	%f162, %f161;
	fma.rn.f32 	%f163, %f157, 0f3FB8AA3B, %f162;
	fma.rn.f32 	%f164, %f157, 0f32A57060, %f163;
	mov.b32 	%r151, %f160;
	shl.b32 	%r152, %r151, 23;
	mov.b32 	%f165, %r152;
	ex2.approx.ftz.f32 	%f166, %f164;
	mul.f32 	%f167, %f166, %f165;
	add.f32 	%f168, %f156, %f167;
	sub.f32 	%f169, %f39, %f70;
	fma.rn.f32 	%f170, %f169, 0f3BBB989D, 0f3F000000;
	cvt.sat.f32.f32 	%f171, %f170;
	fma.rm.f32 	%f172, %f171, %f75, %f74;
	add.f32 	%f173, %f172, 0fCB40007F;
	neg.f32 	%f174, %f173;
	fma.rn.f32 	%f175, %f169, 0f3FB8AA3B, %f174;
	fma.rn.f32 	%f176, %f169, 0f32A57060, %f175;
	mov.b32 	%r153, %f172;
	shl.b32 	%r154, %r153, 23;
	mov.b32 	%f177, %r154;
	ex2.approx.ftz.f32 	%f178, %f176;
	mul.f32 	%f179, %f178, %f177;
	add.f32 	%f180, %f168, %f179;
	sub.f32 	%f181, %f43, %f70;
	fma.rn.f32 	%f182, %f181, 0f3BBB989D, 0f3F000000;
	cvt.sat.f32.f32 	%f183, %f182;
	fma.rm.f32 	%f184, %f183, %f75, %f74;
	add.f32 	%f185, %f184, 0fCB40007F;
	neg.f32 	%f186, %f185;
	fma.rn.f32 	%f187, %f181, 0f3FB8AA3B, %f186;
	fma.rn.f32 	%f188, %f181, 0f32A57060, %f187;
	mov.b32 	%r155, %f184;
	shl.b32 	%r156, %r155, 23;
	mov.b32 	%f189, %r156;
	ex2.approx.ftz.f32 	%f190, %f188;
	mul.f32 	%f191, %f190, %f189;
	add.f32 	%f192, %f180, %f191;
	sub.f32 	%f193, %f47, %f70;
	fma.rn.f32 	%f194, %f193, 0f3BBB989D, 0f3F000000;
	cvt.sat.f32.f32 	%f195, %f194;
	fma.rm.f32 	%f196, %f195, %f75, %f74;
	add.f32 	%f197, %f196, 0fCB40007F;
	neg.f32 	%f198, %f197;
	fma.rn.f32 	%f199, %f193, 0f3FB8AA3B, %f198;
	fma.rn.f32 	%f200, %f193, 0f32A57060, %f199;
	mov.b32 	%r157, %f196;
	shl.b32 	%r158, %r157, 23;
	mov.b32 	%f201, %r158;
	ex2.approx.ftz.f32 	%f202, %f200;
	mul.f32 	%f203, %f202, %f201;
	add.f32 	%f204, %f192, %f203;
	sub.f32 	%f205, %f51, %f70;
	fma.rn.f32 	%f206, %f205, 0f3BBB989D, 0f3F000000;
	cvt.sat.f32.f32 	%f207, %f206;
	fma.rm.f32 	%f208, %f207, %f75, %f74;
	add.f32 	%f209, %f208, 0fCB40007F;
	neg.f32 	%f210, %f209;
	fma.rn.f32 	%f211, %f205, 0f3FB8AA3B, %f210;
	fma.rn.f32 	%f212, %f205, 0f32A57060, %f211;
	mov.b32 	%r159, %f208;
	shl.b32 	%r160, %r159, 23;
	mov.b32 	%f213, %r160;
	ex2.approx.ftz.f32 	%f214, %f212;
	mul.f32 	%f215, %f214, %f213;
	add.f32 	%f216, %f204, %f215;
	sub.f32 	%f217, %f55, %f70;
	fma.rn.f32 	%f218, %f217, 0f3BBB989D, 0f3F000000;
	cvt.sat.f32.f32 	%f219, %f218;
	fma.rm.f32 	%f220, %f219, %f75, %f74;
	add.f32 	%f221, %f220, 0fCB40007F;
	neg.f32 	%f222, %f221;
	fma.rn.f32 	%f223, %f217, 0f3FB8AA3B, %f222;
	fma.rn.f32 	%f224, %f217, 0f32A57060, %f223;
	mov.b32 	%r161, %f220;
	shl.b32 	%r162, %r161, 23;
	mov.b32 	%f225, %r162;
	ex2.approx.ftz.f32 	%f226, %f224;
	mul.f32 	%f227, %f226, %f225;
	add.f32 	%f228, %f216, %f227;
	sub.f32 	%f229, %f59, %f70;
	fma.rn.f32 	%f230, %f229, 0f3BBB989D, 0f3F000000;
	cvt.sat.f32.f32 	%f231, %f230;
	fma.rm.f32 	%f232, %f231, %f75, %f74;
	add.f32 	%f233, %f232, 0fCB40007F;
	neg.f32 	%f234, %f233;
	fma.rn.f32 	%f235, %f229, 0f3FB8AA3B, %f234;
	fma.rn.f32 	%f236, %f229, 0f32A57060, %f235;
	mov.b32 	%r163, %f232;
	shl.b32 	%r164, %r163, 23;
	mov.b32 	%f237, %r164;
	ex2.approx.ftz.f32 	%f238, %f236;
	mul.f32 	%f239, %f238, %f237;
	add.f32 	%f240, %f228, %f239;
	mov.b32 	%r165, %f240;
	shfl.sync.bfly.b32	%r166|%p24, %r165, 16, 31, -1;
	mov.b32 	%f241, %r166;
	add.f32 	%f242, %f240, %f241;
	mov.b32 	%r167, %f242;
	shfl.sync.bfly.b32	%r168|%p25, %r167, 8, 31, -1;
	mov.b32 	%f243, %r168;
	add.f32 	%f244, %f242, %f243;
	mov.b32 	%r169, %f244;
	shfl.sync.bfly.b32	%r170|%p26, %r169, 4, 31, -1;
	mov.b32 	%f245, %r170;
	add.f32 	%f246, %f244, %f245;
	mov.b32 	%r171, %f246;
	shfl.sync.bfly.b32	%r172|%p27, %r171, 2, 31, -1;
	mov.b32 	%f247, %r172;
	add.f32 	%f248, %f246, %f247;
	mov.b32 	%r173, %f248;
	shfl.sync.bfly.b32	%r174|%p28, %r173, 1, 31, -1;
	mov.b32 	%f249, %r174;
	add.f32 	%f250, %f248, %f249;
	div.rn.f32 	%f251, %f83, %f250;
	div.rn.f32 	%f252, %f95, %f250;
	div.rn.f32 	%f253, %f107, %f250;
	div.rn.f32 	%f254, %f119, %f250;
	div.rn.f32 	%f255, %f131, %f250;
	div.rn.f32 	%f256, %f143, %f250;
	div.rn.f32 	%f257, %f155, %f250;
	div.rn.f32 	%f258, %f167, %f250;
	div.rn.f32 	%f259, %f179, %f250;
	div.rn.f32 	%f260, %f191, %f250;
	div.rn.f32 	%f261, %f203, %f250;
	div.rn.f32 	%f262, %f215, %f250;
	div.rn.f32 	%f263, %f227, %f250;
	div.rn.f32 	%f264, %f239, %f250;
	mad.lo.s64 	%rd114, %rd117, %rd21, %rd7;
	shl.b64 	%rd115, %rd114, 2;
	add.s64 	%rd116, %rd8, %rd115;
	st.global.f32 	[%rd116], %f251;
	st.global.f32 	[%rd116+128], %f252;
	st.global.f32 	[%rd116+256], %f253;
	st.global.f32 	[%rd116+384], %f254;
	st.global.f32 	[%rd116+512], %f255;
	st.global.f32 	[%rd116+640], %f256;
	st.global.f32 	[%rd116+768], %f257;
	st.global.f32 	[%rd116+896], %f258;
	st.global.f32 	[%rd116+1024], %f259;
	st.global.f32 	[%rd116+1152], %f260;
	st.global.f32 	[%rd116+1280], %f261;
	st.global.f32 	[%rd116+1408], %f262;
	st.global.f32 	[%rd116+1536], %f263;
	st.global.f32 	[%rd116+1664], %f264;
	add.s64 	%rd117, %rd117, %rd9;
	setp.lt.s64 	%p29, %rd117, %rd22;
	@%p29 bra 	$L__BB252_4;
$L__BB252_5:
	ret;

}
	// .globl	_Z15SoftmaxWarpImplI22BroadcastScaleMaskLoadIffbLm2EiE11DirectStoreIffEfLi1ELi14ELi32ELi1ELb1EL9Algorithm0EEvT_T0_ll
.visible .entry _Z15SoftmaxWarpImplI22BroadcastScaleMaskLoadIffbLm2EiE11DirectStoreIffEfLi1ELi14ELi32ELi1ELb1EL9Algorithm0EEvT_T0_ll(
	.param .align 8 .b8 _Z15SoftmaxWarpImplI22BroadcastScaleMaskLoadIffbLm2EiE11DirectStoreIffEfLi1ELi14ELi32ELi1ELb1EL9Algorithm0EEvT_T0_ll_param_0[88],
	.param .align 8 .b8 _Z15SoftmaxWarpImplI22BroadcastScaleMaskLoadIffbLm2EiE11DirectStoreIffEfLi1ELi14ELi32ELi1ELb1EL9Algorithm0EEvT_T0_ll_param_1[16],
	.param .u64 _Z15SoftmaxWarpImplI22BroadcastScaleMaskLoadIffbLm2EiE11DirectStoreIffEfLi1ELi14ELi32ELi1ELb1EL9Algorithm0EEvT_T0_ll_param_2,
	.param .u64 _Z15SoftmaxWarpImplI22BroadcastScaleMaskLoadIffbLm2EiE11DirectStoreIffEfLi1ELi14ELi32ELi1ELb1EL9Algorithm0EEvT_T0_ll_param_3
)
{
	.reg .pred 	%p<84>;
	.reg .b16 	%rs<15>;
	.reg .b32 	%r<191>;
	.reg .b32 	%f<335>;
	.reg .b64 	%rd<134>;

	ld.param.u64 	%rd33, [_Z15SoftmaxWarpImplI22BroadcastScaleMaskLoadIffbLm2EiE11DirectStoreIffEfLi1ELi14ELi32ELi1ELb1EL9Algorithm0EEvT_T0_ll_param_1+8];
	ld.param.u64 	%rd32, [_Z15SoftmaxWarpImplI22BroadcastScaleMaskLoadIffbLm2EiE11DirectStoreIffEfLi1ELi14ELi32ELi1ELb1EL9Algorithm0EEvT_T0_ll_param_1];
	ld.param.v2.f32 	{%f73, %f74}, [_Z15SoftmaxWarpImplI22BroadcastScaleMaskLoadIffbLm2EiE11DirectStoreIffEfLi1ELi14ELi32ELi1ELb1EL9Algorithm0EEvT_T0_ll_param_0+80];
	ld.param.u64 	%rd31, [_Z15SoftmaxWarpImplI22BroadcastScaleMaskLoadIffbLm2EiE11DirectStoreIffEfLi1ELi14ELi32ELi1ELb1EL9Algorithm0EEvT_T0_ll_param_0+72];
	ld.param.v2.u32 	{%r6, %r7}, [_Z15SoftmaxWarpImplI22BroadcastScaleMaskLoadIffbLm2EiE11DirectStoreIffEfLi1ELi14ELi32ELi1ELb1EL9Algorithm0EEvT_T0_ll_param_0+56];
	ld.param.v2.u32 	{%r4, %r5}, [_Z15SoftmaxWarpImplI22BroadcastScaleMaskLoadIffbLm2EiE11DirectStoreIffEfLi1ELi14ELi32ELi1ELb1EL9Algorithm0EEvT_T0_ll_param_0+40];
	ld.param.u64 	%rd27, [_Z15SoftmaxWarpImplI22BroadcastScaleMaskLoadIffbLm2EiE11DirectStoreIffEfLi1ELi14ELi32ELi1ELb1EL9Algorithm0EEvT_T0_ll_param_0+24];
	ld.param.u64 	%rd26, [_Z15SoftmaxWarpImplI22BroadcastScaleMaskLoadIffbLm2EiE11DirectStoreIffEfLi1ELi14ELi32ELi1ELb1EL9Algorithm0EEvT_T0_ll_param_0+16];
	ld.param.u64 	%rd25, [_Z15SoftmaxWarpImplI22BroadcastScaleMaskLoadIffbLm2EiE11DirectStoreIffEfLi1ELi14ELi32ELi1ELb1EL9Algorithm0EEvT_T0_ll_param_0+8];
	ld.param.u64 	%rd24, [_Z15SoftmaxWarpImplI22BroadcastScaleMaskLoadIffbLm2EiE11DirectStoreIffEfLi1ELi14ELi32ELi1ELb1EL9Algorithm0EEvT_T0_ll_param_0];
	ld.param.u64 	%rd35, [_Z15SoftmaxWarpImplI22BroadcastScaleMaskLoadIffbLm2EiE11DirectStoreIffEfLi1ELi14ELi32ELi1ELb1EL9Algorithm0EEvT_T0_ll_param_3];
	cvta.to.global.u64 	%rd1, %rd24;
	cvta.to.global.u64 	%rd2, %rd25;
	setp.lt.s64 	%p1, %rd35, 449;
	@%p1 bra 	$L__BB253_2;
	mov.u64 	%rd36, $str;
	cvta.global.u64 	%rd37, %rd36;
	mov.u64 	%rd38, $str$1;
	cvta.global.u64 	%rd39, %rd38;
	mov.u64 	%rd40, __unnamed_249;
	cvta.global.u64 	%rd41, %rd40;
	{ // callseq 248, 0
	.param .b64 param0;
	st.param.b64 	[param0], %rd37;
	.param .b64 param1;
	st.param.b64 	[param1], %rd39;
	.param .b32 param2;
	st.param.b32 	[param2], 254;
	.param .b64 param3;
	st.param.b64 	[param3], %rd41;
	.param .b64 param4;
	st.param.b64 	[param4], 1;
	call.uni 
	__assertfail, 
	(
	param0, 
	param1, 
	param2, 
	param3, 
	param4
	);
	} // callseq 248
$L__BB253_2:
	ld.param.u64 	%rd131, [_Z15SoftmaxWarpImplI22BroadcastScaleMaskLoadIffbLm2EiE11DirectStoreIffEfLi1ELi14ELi32ELi1ELb1EL9Algorithm0EEvT_T0_ll_param_2];
	mov.u32 	%r8, %ctaid.x;
	mov.u32 	%r9, %ntid.y;
	mov.u32 	%r10, %tid.y;
	mad.lo.s32 	%r11, %r8, %r9, %r10;
	cvt.s64.s32 	%rd133, %r11;
	setp.le.s64 	%p2, %rd131, %rd133;
	@%p2 bra 	$L__BB253_61;
	mov.u32 	%r12, %tid.x;
	add.s32 	%r13, %r12, 32;
	cvt.u64.u32 	%rd6, %r13;
	add.s32 	%r14, %r12, 64;
	cvt.u64.u32 	%rd7, %r14;
	add.s32 	%r15, %r12, 96;
	cvt.u64.u32 	%rd8, %r15;
	add.s32 	%r16, %r12, 128;
	cvt.u64.u32 	%rd9, %r16;
	add.s32 	%r17, %r12, 160;
	cvt.u64.u32 	%rd10, %r17;
	add.s32 	%r18, %r12, 192;
	cvt.u64.u32 	%rd11, %r18;
	add.s32 	%r19, %r12, 224;
	cvt.u64.u32 	%rd12, %r19;
	add.s32 	%r20, %r12, 256;
	cvt.u64.u32 	%rd13, %r20;
	add.s32 	%r21, %r12, 288;
	cvt.u64.u32 	%rd14, %r21;
	add.s32 	%r22, %r12, 320;
	cvt.u64.u32 	%rd15, %r22;
	add.s32 	%r23, %r12, 352;
	cvt.u64.u32 	%rd16, %r23;
	add.s32 	%r24, %r12, 384;
	cvt.u64.u32 	%rd17, %r24;
	add.s32 	%r25, %r12, 416;
	cvt.u64.u32 	%rd18, %r25;
$L__BB253_4:
	cvt.u64.u32 	%rd20, %r12;
	setp.le.s64 	%p3, %rd35, %rd20;
	mul.lo.s64 	%rd21, %rd31, %rd133;
	mov.f32 	%f307, 0fFF800000;
	mov.f32 	%f310, %f307;
	@%p3 bra 	$L__BB253_6;
	setp.eq.s64 	%p4, %rd27, 1;
	setp.eq.s64 	%p5, %rd26, 1;
	add.s64 	%rd42, %rd21, %rd20;
	cvt.u32.u64 	%r27, %rd42;
	div.s32 	%r28, %r27, %r4;
	mul.lo.s32 	%r29, %r28, %r4;
	sub.s32 	%r30, %r27, %r29;
	selp.b32 	%r31, 0, %r28, %p5;
	selp.b32 	%r32, 0, %r30, %p4;
	mul.lo.s32 	%r33, %r6, %r31;
	mad.lo.s32 	%r34, %r7, %r32, %r33;
	shl.b64 	%rd43, %rd42, 32;
	shr.s64 	%rd44, %rd43, 30;
	add.s64 	%rd45, %rd1, %rd44;
	ld.global.f32 	%f76, [%rd45];
	cvt.s64.s32 	%rd46, %r34;
	add.s64 	%rd47, %rd2, %rd46;
	ld.global.u8 	%rs1, [%rd47];
	setp.eq.s16 	%p6, %rs1, 0;
	mul.f32 	%f77, %f76, %f74;
	selp.f32 	%f307, %f73, %f77, %p6;
	max.f32 	%f310, %f307, 0fFF800000;
$L__BB253_6:
	setp.le.s64 	%p7, %rd35, %rd6;
	mov.f32 	%f309, 0fFF800000;
	@%p7 bra 	$L__BB253_8;
	setp.eq.s64 	%p8, %rd27, 1;
	setp.eq.s64 	%p9, %rd26, 1;
	add.s64 	%rd48, %rd21, %rd6;
	cvt.u32.u64 	%r35, %rd48;
	div.s32 	%r36, %r35, %r4;
	mul.lo.s32 	%r37, %r36, %r4;
	sub.s32 	%r38, %r35, %r37;
	selp.b32 	%r39, 0, %r36, %p9;
	selp.b32 	%r40, 0, %r38, %p8;
	mul.lo.s32 	%r41, %r6, %r39;
	mad.lo.s32 	%r42, %r7, %r40, %r41;
	shl.b64 	%rd49, %rd48, 32;
	shr.s64 	%rd50, %rd49, 30;
	add.s64 	%rd51, %rd1, %rd50;
	ld.global.f32 	%f79, [%rd51];
	cvt.s64.s32 	%rd52, %r42;
	add.s64 	%rd53, %rd2, %rd52;
	ld.global.u8 	%rs2, [%rd53];
	setp.eq.s16 	%p10, %rs2, 0;
	mul.f32 	%f80, %f79, %f74;
	selp.f32 	%f309, %f73, %f80, %p10;
	max.f32 	%f310, %f310, %f309;
$L__BB253_8:
	setp.le.s64 	%p11, %rd35, %rd7;
	mov.f32 	%f311, 0fFF800000;
	@%p11 bra 	$L__BB253_10;
	setp.eq.s64 	%p12, %rd27, 1;
	setp.eq.s64 	%p13, %rd26, 1;
	add.s64 	%rd54, %rd21, %rd7;
	cvt.u32.u64 	%r43, %rd54;
	div.s32 	%r44, %r43, %r4;
	mul.lo.s32 	%r45, %r44, %r4;
	sub.s32 	%r46, %r43, %r45;
	selp.b32 	%r47, 0, %r44, %p13;
	selp.b32 	%r48, 0, %r46, %p12;
	mul.lo.s32 	%r49, %r6, %r47;
	mad.lo.s32 	%r50, %r7, %r48, %r49;
	shl.b64 	%rd55, %rd54, 32;
	shr.s64 	%rd56, %rd55, 30;
	add.s64 	%rd57, %rd1, %rd56;
	ld.global.f32 	%f82, [%rd57];
	cvt.s64.s32 	%rd58, %r50;
	add.s64 	%rd59, %rd2, %rd58;
	ld.global.u8 	%rs3, [%rd59];
	setp.eq.s16 	%p14, %rs3, 0;
	mul.f32 	%f83, %f82, %f74;
	selp.f32 	%f311, %f73, %f83, %p14;
	max.f32 	%f310, %f310, %f311;
$L__BB253_10:
	setp.le.s64 	%p15, %rd35, %rd8;
	mov.f32 	%f313, 0fFF800000;
	@%p15 bra 	$L__BB253_12;
	setp.eq.s64 	%p16, %rd27, 1;
	setp.eq.s64 	%p17, %rd26, 1;
	add.s64 	%rd60, %rd21, %rd8;
	cvt.u32.u64 	%r51, %rd60;
	div.s32 	%r52, %r51, %r4;
	mul.lo.s32 	%r53, %r52, %r4;
	sub.s32 	%r54, %r51, %r53;
	selp.b32 	%r55, 0, %r52, %p17;
	selp.b32 	%r56, 0, %r54, %p16;
	mul.lo.s32 	%r57, %r6, %r55;
	mad.lo.s32 	%r58, %r7, %r56, %r57;
	shl.b64 	%rd61, %rd60, 32;
	shr.s64 	%rd62, %rd61, 30;
	add.s64 	%rd63, %rd1, %rd62;
	ld.global.f32 	%f85, [%rd63];
	cvt.s64.s32 	%rd64, %r58;
	add.s64 	%rd65, %rd2, %rd64;
	ld.global.u8 	%rs4, [%rd65];
	setp.eq.s16 	%p18, %rs4, 0;
	mul.f32 	%f86, %f85, %f74;
	selp.f32 	%f313, %f73, %f86, %p18;
	max.f32 	%f310, %f310, %f313;
$L__BB253_12:
	setp.le.s64 	%p19, %rd35, %rd9;
	mov.f32 	%f315, 0fFF800000;
	@%p19 bra 	$L__BB253_14;
	setp.eq.s64 	%p20, %rd27, 1;
	setp.eq.s64 	%p21, %rd26, 1;
	add.s64 	%rd66, %rd21, %rd9;
	cvt.u32.u64 	%r59, %rd66;
	div.s32 	%r60, %r59, %r4;
	mul.lo.s32 	%r61, %r60, %r4;
	sub.s32 	%r62, %r59, %r61;
	selp.b32 	%r63, 0, %r60, %p21;
	selp.b32 	%r64, 0, %r62, %p20;
	mul.lo.s32 	%r65, %r6, %r63;
	mad.lo.s32 	%r66, %r7, %r64, %r65;
	shl.b64 	%rd67, %rd66, 32;
	shr.s64 	%rd68, %rd67, 30;
	add.s64 	%rd69, %rd1, %rd68;
	ld.global.f32 	%f88, [%rd69];
	cvt.s64.s32 	%rd70, %r66;
	add.s64 	%rd71, %rd2, %rd70;
	ld.global.u8 	%rs5, [%rd71];
	setp.eq.s16 	%p22, %rs5, 0;
	mul.f32 	%f89, %f88, %f74;
	selp.f32 	%f315, %f73, %f89, %p22;
	max.f32 	%f310, %f310, %f315;
$L__BB253_14:
	setp.le.s64 	%p23, %rd35, %rd10;
	mov.f32 	%f317, 0fFF800000;
	@%p23 bra 	$L__BB253_16;
	setp.eq.s64 	%p24, %rd27, 1;
	setp.eq.s64 	%p25, %rd26, 1;
	add.s64 	%rd72, %rd21, %rd10;
	cvt.u32.u64 	%r67, %rd72;
	div.s32 	%r68, %r67, %r4;
	mul.lo.s32 	%r69, %r68, %r4;
	sub.s32 	%r70, %r67, %r69;
	selp.b32 	%r71, 0, %r68, %p25;
	selp.b32 	%r72, 0, %r70, %p24;
	mul.lo.s32 	%r73, %r6, %r71;
	mad.lo.s32 	%r74, %r7, %r72, %r73;
	shl.b64 	%rd73, %rd72, 32;
	shr.s64 	%rd74, %rd73, 30;
	add.s64 	%rd75, %rd1, %rd74;
	ld.global.f32 	%f91, [%rd75];
	cvt.s64.s32 	%rd76, %r74;
	add.s64 	%rd77, %rd2, %rd76;
	ld.global.u8 	%rs6, [%rd77];
	setp.eq.s16 	%p26, %rs6, 0;
	mul.f32 	%f92, %f91, %f74;
	selp.f32 	%f317, %f73, %f92, %p26;
	max.f32 	%f310, %f310, %f317;
$L__BB253_16:
	setp.le.s64 	%p27, %rd35, %rd11;
	mov.f32 	%f319, 0fFF800000;
	@%p27 bra 	$L__BB253_18;
	setp.eq.s64 	%p28, %rd27, 1;
	setp.eq.s64 	%p29, %rd26, 1;
	add.s64 	%rd78, %rd21, %rd11;
	cvt.u32.u64 	%r75, %rd78;
	div.s32 	%r76, %r75, %r4;
	mul.lo.s32 	%r77, %r76, %r4;
	sub.s32 	%r78, %r75, %r77;
	selp.b32 	%r79, 0, %r76, %p29;
	selp.b32 	%r80, 0, %r78, %p28;
	mul.lo.s32 	%r81, %r6, %r79;
	mad.lo.s32 	%r82, %r7, %r80, %r81;
	shl.b64 	%rd79, %rd78, 32;
	shr.s64 	%rd80, %rd79, 30;
	add.s64 	%rd81, %rd1, %rd80;
	ld.global.f32 	%f94, [%rd81];
	cvt.s64.s32 	%rd82, %r82;
	add.s64 	%rd83, %rd2, %rd82;
	ld.global.u8 	%rs7, [%rd83];
	setp.eq.s16 	%p30, %rs7, 0;
	mul.f32 	%f95, %f94, %f74;
	selp.f32 	%f319, %f73, %f95, %p30;
	max.f32 	%f310, %f310, %f319;
$L__BB253_18:
	setp.le.s64 	%p31, %rd35, %rd12;
	mov.f32 	%f321, 0fFF800000;
	@%p31 bra 	$L__BB253_20;
	setp.eq.s64 	%p32, %rd27, 1;
	setp.eq.s64 	%p33, %rd26, 1;
	add.s64 	%rd84, %rd21, %rd12;
	cvt.u32.u64 	%r83, %rd84;
	div.s32 	%r84, %r83, %r4;
	mul.lo.s32 	%r85, %r84, %r4;
	sub.s32 	%r86, %r83, %r85;
	selp.b32 	%r87, 0, %r84, %p33;
	selp.b32 	%r88, 0, %r86, %p32;
	mul.lo.s32 	%r89, %r6, %r87;
	mad.lo.s32 	%r90, %r7, %r88, %r89;
	shl.b64 	%rd85, %rd84, 32;
	shr.s64 	%rd86, %rd85, 30;
	add.s64 	%rd87, %rd1, %rd86;
	ld.global.f32 	%f97, [%rd87];
	cvt.s64.s32 	%rd88, %r90;
	add.s64 	%rd89, %rd2, %rd88;
	ld.global.u8 	%rs8, [%rd89];
	setp.eq.s16 	%p34, %rs8, 0;
	mul.f32 	%f98, %f97, %f74;
	selp.f32 	%f321, %f73, %f98, %p34;
	max.f32 	%f310, %f310, %f321;
$L__BB253_20:
	setp.le.s64 	%p35, %rd35, %rd13;
	mov.f32 	%f323, 0fFF800000;
	@%p35 bra 	$L__BB253_22;
	setp.eq.s64 	%p36, %rd27, 1;
	setp.eq.s64 	%p37, %rd26, 1;
	add.s64 	%rd90, %rd21, %rd13;
	cvt.u32.u64 	%r91, %rd90;
	div.s32 	%r92, %r91, %r4;
	mul.lo.s32 	%r93, %r92, %r4;
	sub.s32 	%r94, %r91, %r93;
	selp.b32 	%r95, 0, %r92, %p37;
	selp.b32 	%r96, 0, %r94, %p36;
	mul.lo.s32 	%r97, %r6, %r95;
	mad.lo.s32 	%r98, %r7, %r96, %r97;
	shl.b64 	%rd91, %rd90, 32;
	shr.s64 	%rd92, %rd91, 30;
	add.s64 	%rd93, %rd1, %rd92;
	ld.global.f32 	%f100, [%rd93];
	cvt.s64.s32 	%rd94, %r98;
	add.s64 	%rd95, %rd2, %rd94;
	ld.global.u8 	%rs9, [%rd95];
	setp.eq.s16 	%p38, %rs9, 0;
	mul.f32 	%f101, %f100, %f74;
	selp.f32 	%f323, %f73, %f101, %p38;
	max.f32 	%f310, %f310, %f323;
$L__BB253_22:
	setp.le.s64 	%p39, %rd35, %rd14;
	mov.f32 	%f325, 0fFF800000;
	@%p39 bra 	$L__BB253_24;
	setp.eq.s64 	%p40, %rd27, 1;
	setp.eq.s64 	%p41, %rd26, 1;
	add.s64 	%rd96, %rd21, %rd14;
	cvt.u32.u64 	%r99, %rd96;
	div.s32 	%r100, %r99, %r4;
	mul.lo.s32 	%r101, %r100, %r4;
	sub.s32 	%r102, %r99, %r101;
	selp.b32 	%r103, 0, %r100, %p41;
	selp.b32 	%r104, 0, %r102, %p40;
	mul.lo.s32 	%r105, %r6, %r103;
	mad.lo.s32 	%r106, %r7, %r104, %r105;
	shl.b64 	%rd97, %rd96, 32;
	shr.s64 	%rd98, %rd97, 30;
	add.s64 	%rd99, %rd1, %rd98;
	ld.global.f32 	%f103, [%rd99];
	cvt.s64.s32 	%rd100, %r106;
	add.s64 	%rd101, %rd2, %rd100;
	ld.global.u8 	%rs10, [%rd101];
	setp.eq.s16 	%p42, %rs10, 0;
	mul.f32 	%f104, %f103, %f74;
	selp.f32 	%f325, %f73, %f104, %p42;
	max.f32 	%f310, %f310, %f325;
$L__BB253_24:
	setp.le.s64 	%p43, %rd35, %rd15;
	mov.f32 	%f327, 0fFF800000;
	@%p43 bra 	$L__BB253_26;
	setp.eq.s64 	%p44, %rd27, 1;
	setp.eq.s64 	%p45, %rd26, 1;
	add.s64 	%rd102, %rd21, %rd15;
	cvt.u32.u64 	%r107, %rd102;
	div.s32 	%r108, %r107, %r4;
	mul.lo.s32 	%r109, %r108, %r4;
	sub.s32 	%r110, %r107, %r109;
	selp.b32 	%r111, 0, %r108, %p45;
	selp.b32 	%r112, 0, %r110, %p44;
	mul.lo.s32 	%r113, %r6, %r111;
	mad.lo.s32 	%r114, %r7, %r112, %r113;
	shl.b64 	%rd103, %rd102, 32;
	shr.s64 	%rd104, %rd103, 30;
	add.s64 	%rd105, %rd1, %rd104;
	ld.global.f32 	%f106, [%rd105];
	cvt.s64.s32 	%rd106, %r114;
	add.s64 	%rd107, %rd2, %rd106;
	ld.global.u8 	%rs11, [%rd107];
	setp.eq.s16 	%p46, %rs11, 0;
	mul.f32 	%f107, %f106, %f74;
	selp.f32 	%f327, %f73, %f107, %p46;
	max.f32 	%f310, %f310, %f327;
$L__BB253_26:
	setp.le.s64 	%p47, %rd35, %rd16;
	mov.f32 	%f329, 0fFF800000;
	@%p47 bra 	$L__BB253_28;
	setp.eq.s64 	%p48, %rd27, 1;
	setp.eq.s64 	%p49, %rd26, 1;
	add.s64 	%rd108, %rd21, %rd16;
	cvt.u32.u64 	%r115, %rd108;
	div.s32 	%r116, %r115, %r4;
	mul.lo.s32 	%r117, %r116, %r4;
	sub.s32 	%r118, %r115, %r117;
	selp.b32 	%r119, 0, %r116, %p49;
	selp.b32 	%r120, 0, %r118, %p48;
	mul.lo.s32 	%r121, %r6, %r119;
	mad.lo.s32 	%r122, %r7, %r120, %r121;
	shl.b64 	%rd109, %rd108, 32;
	shr.s64 	%rd110, %rd109, 30;
	add.s64 	%rd111, %rd1, %rd110;
	ld.global.f32 	%f109, [%rd111];
	cvt.s64.s32 	%rd112, %r122;
	add.s64 	%rd113, %rd2, %rd112;
	ld.global.u8 	%rs12, [%rd113];
	setp.eq.s16 	%p50, %rs12, 0;
	mul.f32 	%f110, %f109, %f74;
	selp.f32 	%f329, %f73, %f110, %p50;
	max.f32 	%f310, %f310, %f329;
$L__BB253_28:
	setp.le.s64 	%p51, %rd35, %rd17;
	mov.f32 	%f331, 0fFF800000;
	@%p51 bra 	$L__BB253_30;
	setp.eq.s64 	%p52, %rd27, 1;
	setp.eq.s64 	%p53, %rd26, 1;
	add.s64 	%rd114, %rd21, %rd17;
	cvt.u32.u64 	%r123, %rd114;
	div.s32 	%r124, %r123, %r4;
	mul.lo.s32 	%r125, %r124, %r4;
	sub.s32 	%r126, %r123, %r125;
	selp.b32 	%r127, 0, %r124, %p53;
	selp.b32 	%r128, 0, %r126, %p52;
	mul.lo.s32 	%r129, %r6, %r127;
	mad.lo.s32 	%r130, %r7, %r128, %r129;
	shl.b64 	%rd115, %rd114, 32;
	shr.s64 	%rd116, %rd115, 30;
	add.s64 	%rd117, %rd1, %rd116;
	ld.global.f32 	%f112, [%rd117];
	cvt.s64.s32 	%rd118, %r130;
	add.s64 	%rd119, %rd2, %rd118;
	ld.global.u8 	%rs13, [%rd119];
	setp.eq.s16 	%p54, %rs13, 0;
	mul.f32 	%f113, %f112, %f74;
	selp.f32 	%f331, %f73, %f113, %p54;
	max.f32 	%f310, %f310, %f331;
$L__BB253_30:
	setp.le.s64 	%p55, %rd35, %rd18;
	mov.f32 	%f333, 0fFF800000;
	@%p55 bra 	$L__BB253_32;
	setp.eq.s64 	%p56, %rd27, 1;
	setp.eq.s64 	%p57, %rd26, 1;
	add.s64 	%rd120, %rd21, %rd18;
	cvt.u32.u64 	%r131, %rd120;
	div.s32 	%r132, %r131, %r4;
	mul.lo.s32 	%r133, %r132, %r4;
	sub.s32 	%r134, %r131, %r133;
	selp.b32 	%r135, 0, %r132, %p57;
	selp.b32 	%r136, 0, %r134, %p56;
	mul.lo.s32 	%r137, %r6, %r135;
	mad.lo.s32 	%r138, %r7, %r136, %r137;
	shl.b64 	%rd121, %rd120, 32;
	shr.s64 	%rd122, %rd121, 30;
	add.s64 	%rd123, %rd1, %rd122;
	ld.global.f32 	%f115, [%rd123];
	cvt.s64.s32 	%rd124, %r138;
	add.s64 	%rd125, %rd2, %rd124;
	ld.global.u8 	%rs14, [%rd125];
	setp.eq.s16 	%p58, %rs14, 0;
	mul.f32 	%f116, %f115, %f74;
	selp.f32 	%f333, %f73, %f116, %p58;
	max.f32 	%f310, %f310, %f333;
$L__BB253_32:
	mov.u32 	%r139, %tid.x;
	cvt.u64.u32 	%rd126, %r139;
	setp.le.s64 	%p59, %rd35, %rd126;
	mov.b32 	%r140, %f310;
	shfl.sync.bfly.b32	%r141|%p60, %r140, 16, 31, -1;
	mov.b32 	%f117, %r141;
	max.f32 	%f118, %f310, %f117;
	mov.b32 	%r142, %f118;
	shfl.sync.bfly.b32	%r143|%p61, %r142, 8, 31, -1;
	mov.b32 	%f119, %r143;
	max.f32 	%f120, %f118, %f119;
	mov.b32 	%r144, %f120;
	shfl.sync.bfly.b32	%r145|%p62, %r144, 4, 31, -1;
	mov.b32 	%f121, %r145;
	max.f32 	%f122, %f120, %f121;
	mov.b32 	%r146, %f122;
	shfl.sync.bfly.b32	%r147|%p63, %r146, 2, 31, -1;
	mov.b32 	%f123, %r147;
	max.f32 	%f124, %f122, %f123;
	mov.b32 	%r148, %f124;
	shfl.sync.bfly.b32	%r149|%p64, %r148, 1, 31, -1;
	mov.b32 	%f125, %r149;
	max.f32 	%f126, %f124, %f125;
	sub.f32 	%f127, %f307, %f126;
	fma.rn.f32 	%f128, %f127, 0f3BBB989D, 0f3F000000;
	cvt.sat.f32.f32 	%f129, %f128;
	mov.f32 	%f130, 0f4B400001;
	mov.f32 	%f131, 0f437C0000;
	fma.rm.f32 	%f132, %f129, %f131, %f130;
	add.f32 	%f133, %f132, 0fCB40007F;
	neg.f32 	%f134, %f133;
	fma.rn.f32 	%f135, %f127, 0f3FB8AA3B, %f134;
	fma.rn.f32 	%f136, %f127, 0f32A57060, %f135;
	mov.b32 	%r150, %f132;
	shl.b32 	%r151, %r150, 23;
	mov.b32 	%f137, %r151;
	ex2.approx.ftz.f32 	%f138, %f136;
	mul.f32 	%f139, %f138, %f137;
	add.f32 	%f140, %f139, 0f00000000;
	sub.f32 	%f141, %f309, %f126;
	fma.rn.f32 	%f142, %f141, 0f3BBB989D, 0f3F000000;
	cvt.sat.f32.f32 	%f143, %f142;
	fma.rm.f32 	%f144, %f143, %f131, %f130;
	add.f32 	%f145, %f144, 0fCB40007F;
	neg.f32 	%f146, %f145;
	fma.rn.f32 	%f147, %f141, 0f3FB8AA3B, %f146;
	fma.rn.f32 	%f148, %f141, 0f32A57060, %f147;
	mov.b32 	%r152, %f144;
	shl.b32 	%r153, %r152, 23;
	mov.b32 	%f149, %r153;
	ex2.approx.ftz.f32 	%f150, %f148;
	mul.f32 	%f151, %f150, %f149;
	add.f32 	%f152, %f140, %f151;
	sub.f32 	%f153, %f311, %f126;
	fma.rn.f32 	%f154, %f153, 0f3BBB989D, 0f3F000000;
	cvt.sat.f32.f32 	%f155, %f154;
	fma.rm.f32 	%f156, %f155, %f131, %f130;
	add.f32 	%f157, %f156, 0fCB40007F;
	neg.f32 	%f158, %f157;
	fma.rn.f32 	%f159, %f153, 0f3FB8AA3B, %f158;
	fma.rn.f32 	%f160, %f153, 0f32A57060, %f159;
	mov.b32 	%r154, %f156;
	shl.b32 	%r155, %r154, 23;
	mov.b32 	%f161, %r155;
	ex2.approx.ftz.f32 	%f162, %f160;
	mul.f32 	%f163, %f162, %f161;
	add.f32 	%f164, %f152, %f163;
	sub.f32 	%f165, %f313, %f126;
	fma.rn.f32 	%f166, %f165, 0f3BBB989D, 0f3F000000;
	cvt.sat.f32.f32 	%f167, %f166;
	fma.rm.f32 	%f168, %f167, %f131, %f130;
	add.f32 	%f169, %f168, 0fCB40007F;
	neg.f32 	%f170, %f169;
	fma.rn.f32 	%f171, %f165, 0f3FB8AA3B, %f170;
	fma.rn.f32 	%f172, %f165, 0f32A57060, %f171;
	mov.b32 	%r156, %f168;
	shl.b32 	%r157, %r156, 23;
	mov.b32 	%f173, %r157;
	ex2.approx.ftz.f32 	%f174, %f172;
	mul.f32 	%f175, %f174, %f173;
	add.f32 	%f176, %f164, %f175;
	sub.f32 	%f177, %f315, %f126;
	fma.rn.f32 	%f178, %f177, 0f3BBB989D, 0f3F000000;
	cvt.sat.f32.f32 	%f179, %f178;
	fma.rm.f32 	%f180, %f179, %f131, %f130;
	add.f32 	%f181, %f180, 0fCB40007F;
	neg.f32 	%f182, %f181;
	fma.rn.f32 	%f183, %f177, 0f3FB8AA3B, %f182;
	fma.rn.f32 	%f184, %f177, 0f32A57060, %f183;
	mov.b32 	%r158, %f180;
	shl.b32 	%r159, %r158, 23;
	mov.b32 	%f185, %r159;
	ex2.approx.ftz.f32 	%f186, %f184;
	mul.f32 	%f187, %f186, %f185;
	add.f32 	%f188, %f176, %f187;
	sub.f32 	%f189, %f317, %f126;
	fma.rn.f32 	%f190, %f189, 0f3BBB989D, 0f3F000000;
	cvt.sat.f32.f32 	%f191, %f190;
	fma.rm.f32 	%f192, %f191, %f131, %f130;
	add.f32 	%f193, %f192, 0fCB40007F;
	neg.f32 	%f194, %f193;
	fma.rn.f32 	%f195, %f189, 0f3FB8AA3B, %f194;
	fma.rn.f32 	%f196, %f189, 0f32A57060, %f195;
	mov.b32 	%r160, %f192;
	shl.b32 	%r161, %r160, 23;
	mov.b32 	%f197, %r161;
	ex2.approx.ftz.f32 	%f198, %f196;
	mul.f32 	%f199, %f198, %f197;
	add.f32 	%f200, %f188, %f199;
	sub.f32 	%f201, %f319, %f126;
	fma.rn.f32 	%f202, %f201, 0f3BBB989D, 0f3F000000;
	cvt.sat.f32.f32 	%f203, %f202;
	fma.rm.f32 	%f204, %f203, %f131, %f130;
	add.f32 	%f205, %f204, 0fCB40007F;
	neg.f32 	%f206, %f205;
	fma.rn.f32 	%f207, %f201, 0f3FB8AA3B, %f206;
	fma.rn.f32 	%f208, %f201, 0f32A57060, %f207;
	mov.b32 	%r162, %f204;
	shl.b32 	%r163, %r162, 23;
	mov.b32 	%f209, %r163;
	ex2.approx.ftz.f32 	%f210, %f208;
	mul.f32 	%f211, %f210, %f209;
	add.f32 	%f212, %f200, %f211;
	sub.f32 	%f213, %f321, %f126;
	fma.rn.f32 	%f214, %f213, 0f3BBB989D, 0f3F000000;
	cvt.sat.f32.f32 	%f215, %f214;
	fma.rm.f32 	%f216, %f215, %f131, %f130;
	add.f32 	%f217, %f216, 0fCB40007F;
	neg.f32 	%f218, %f217;
	fma.rn.f32 	%f219, %f213, 0f3FB8AA3B, %f218;
	fma.rn.f32 	%f220, %f213, 0f32A57060, %f219;
	mov.b32 	%r164, %f216;
	shl.b32 	%r165, %r164, 23;
	mov.b32 	%f221, %r165;
	ex2.approx.ftz.f32 	%f222, %f220;
	mul.f32 	%f223, %f222, %f221;
	add.f32 	%f224, %f212, %f223;
	sub.f32 	%f225, %f323, %f126;
	fma.rn.f32 	%f226, %f225, 0f3BBB989D, 0f3F000000;
	cvt.sat.f32.f32 	%f227, %f226;
	fma.rm.f32 	%f228, %f227, %f131, %f130;
	add.f32 	%f229, %f228, 0fCB40007F;
	neg.f32 	%f230, %f229;
	fma.rn.f32 	%f231, %f225, 0f3FB8AA3B, %f230;
	fma.rn.f32 	%f232, %f225, 0f32A57060, %f231;
	mov.b32 	%r166, %f228;
	shl.b32 	%r167, %r166, 23;
	mov.b32 	%f233, %r167;
	ex2.approx.ftz.f32 	%f234, %f232;
	mul.f32 	%f235, %f234, %f233;
	add.f32 	%f236, %f224, %f235;
	sub.f32 	%f237, %f325, %f126;
	fma.rn.f32 	%f238, %f237, 0f3BBB989D, 0f3F000000;
	cvt.sat.f32.f32 	%f239, %f238;
	fma.rm.f32 	%f240, %f239, %f131, %f130;
	add.f32 	%f241, %f240, 0fCB40007F;
	neg.f32 	%f242, %f241;
	fma.rn.f32 	%f243, %f237, 0f3FB8AA3B, %f242;
	fma.rn.f32 	%f244, %f237, 0f32A57060, %f243;
	mov.b32 	%r168, %f240;
	shl.b32 	%r169, %r168, 23;
	mov.b32 	%f245, %r169;
	ex2.approx.ftz.f32 	%f246, %f244;
	mul.f32 	%f247, %f246, %f245;
	add.f32 	%f248, %f236, %f247;
	sub.f32 	%f249, %f327, %f126;
	fma.rn.f32 	%f250, %f249, 0f3BBB989D, 0f3F000000;
	cvt.sat.f32.f32 	%f251, %f250;
	fma.rm.f32 	%f252, %f251, %f131, %f130;
	add.f32 	%f253, %f252, 0fCB40007F;
	neg.f32 	%f254, %f253;
	fma.rn.f32 	%f255, %f249, 0f3FB8AA3B, %f254;
	fma.rn.f32 	%f256, %f249, 0f32A57060, %f255;
	mov.b32 	%r170, %f252;
	shl.b32 	%r171, %r170, 23;
	mov.b32 	%f257, %r171;
	ex2.approx.ftz.f32 	%f258, %f256;
	mul.f32 	%f259, %f258, %f257;
	add.f32 	%f260, %f248, %f259;
	sub.f32 	%f261, %f329, %f126;
	fma.rn.f32 	%f262, %f261, 0f3BBB989D, 0f3F000000;
	cvt.sat.f32.f32 	%f263, %f262;
	fma.rm.f32 	%f264, %f263, %f131, %f130;
	add.f32 	%f265, %f264, 0fCB40007F;
	neg.f32 	%f266, %f265;
	fma.rn.f32 	%f267, %f261, 0f3FB8AA3B, %f266;
	fma.rn.f32 	%f268, %f261, 0f32A57060, %f267;
	mov.b32 	%r172, %f264;
	shl.b32 	%r173, %r172, 23;
	mov.b32 	%f269, %r173;
	ex2.approx.ftz.f32 	%f270, %f268;
	mul.f32 	%f271, %f270, %f269;
	add.f32 	%f272, %f260, %f271;
	sub.f32 	%f273, %f331, %f126;
	fma.rn.f32 	%f274, %f273, 0f3BBB989D, 0f3F000000;
	cvt.sat.f32.f32 	%f275, %f274;
	fma.rm.f32 	%f276, %f275, %f131, %f130;
	add.f32 	%f277, %f276, 0fCB40007F;
	neg.f32 	%f278, %f277;
	fma.rn.f32 	%f279, %f273, 0f3FB8AA3B, %f278;
	fma.rn.f32 	%f280, %f273, 0f32A57060, %f279;
	mov.b32 	%r174, %f276;
	shl.b32 	%r175, %r174, 23;
	mov.b32 	%f281, %r175;
	ex2.approx.ftz.f32 	%f282, %f280;
	mul.f32 	%f283, %f282, %f281;
	add.f32 	%f284, %f272, %f283;
	sub.f32 	%f285, %f333, %f126;
	fma.rn.f32 	%f286, %f285, 0f3BBB989D, 0f3F000000;
	cvt.sat.f32.f32 	%f287, %f286;
	fma.rm.f32 	%f288, %f287, %f131, %f130;
	add.f32 	%f289, %f288, 0fCB40007F;
	neg.f32 	%f290, %f289;
	fma.rn.f32 	%f291, %f285, 0f3FB8AA3B, %f290;
	fma.rn.f32 	%f292, %f285, 0f32A57060, %f291;
	mov.b32 	%r176, %f288;
	shl.b32 	%r177, %r176, 23;
	mov.b32 	%f293, %r177;
	ex2.approx.ftz.f32 	%f294, %f292;
	mul.f32 	%f295, %f294, %f293;
	add.f32 	%f296, %f284, %f295;
	mov.b32 	%r178, %f296;
	shfl.sync.bfly.b32	%r179|%p65, %r178, 16, 31, -1;
	mov.b32 	%f297, %r179;
	add.f32 	%f298, %f296, %f297;
	mov.b32 	%r180, %f298;
	shfl.sync.bfly.b32	%r181|%p66, %r180, 8, 31, -1;
	mov.b32 	%f299, %r181;
	add.f32 	%f300, %f298, %f299;
	mov.b32 	%r182, %f300;
	shfl.sync.bfly.b32	%r183|%p67, %r182, 4, 31, -1;
	mov.b32 	%f301, %r183;
	add.f32 	%f302, %f300, %f301;
	mov.b32 	%r184, %f302;
	shfl.sync.bfly.b32	%r185|%p68, %r184, 2, 31, -1;
	mov.b32 	%f303, %r185;
	add.f32 	%f304, %f302, %f303;
	mov.b32 	%r186, %f304;
	shfl.sync.bfly.b32	%r187|%p69, %r186, 1, 31, -1;
	mov.b32 	%f305, %r187;
	add.f32 	%f306, %f304, %f305;
	div.rn.f32 	%f59, %f139, %f306;
	div.rn.f32 	%f60, %f151, %f306;
	div.rn.f32 	%f61, %f163, %f306;
	div.rn.f32 	%f62, %f175, %f306;
	div.rn.f32 	%f63, %f187, %f306;
	div.rn.f32 	%f64, %f199, %f306;
	div.rn.f32 	%f65, %f211, %f306;
	div.rn.f32 	%f66, %f223, %f306;
	div.rn.f32 	%f67, %f235, %f306;
	div.rn.f32 	%f68, %f247, %f306;
	div.rn.f32 	%f69, %f259, %f306;
	div.rn.f32 	%f70, %f271, %f306;
	div.rn.f32 	%f71, %f283, %f306;
	div.rn.f32 	%f72, %f295, %f306;
	mad.lo.s64 	%rd127, %rd133, %rd33, %rd126;
	cvta.to.global.u64 	%rd128, %rd32;
	shl.b64 	%rd129, %rd127, 2;
	add.s64 	%rd22, %rd128, %rd129;
	@%p59 bra 	$L__BB253_34;
	st.global.f32 	[%rd22], %f59;
$L__BB253_34:
	setp.le.s64 	%p70, %rd35, %rd6;
	@%p70 bra 	$L__BB253_36;
	st.global.f32 	[%rd22+128], %f60;
$L__BB253_36:
	setp.le.s64 	%p71, %rd35, %rd7;
	@%p71 bra 	$L__BB253_38;
	st.global.f32 	[%rd22+256], %f61;
$L__BB253_38:
	setp.le.s64 	%p72, %rd35, %rd8;
	@%p72 bra 	$L__BB253_40;
	st.global.f32 	[%rd22+384], %f62;
$L__BB253_40:
	setp.le.s64 	%p73, %rd35, %rd9;
	@%p73 bra 	$L__BB253_42;
	st.global.f32 	[%rd22+512], %f63;
$L__BB253_42:
	setp.le.s64 	%p74, %rd35, %rd10;
	@%p74 bra 	$L__BB253_44;
	st.global.f32 	[%rd22+640], %f64;
$L__BB253_44:
	setp.le.s64 	%p75, %rd35, %rd11;
	@%p75 bra 	$L__BB253_46;
	st.global.f32 	[%rd22+768], %f65;
$L__BB253_46:
	setp.le.s64 	%p76, %rd35, %rd12;
	@%p76 bra 	$L__BB253_48;
	st.global.f32 	[%rd22+896], %f66;
$L__BB253_48:
	setp.le.s64 	%p77, %rd35, %rd13;
	@%p77 bra 	$L__BB253_50;
	st.global.f32 	[%rd22+1024], %f67;
$L__BB253_50:
	setp.le.s64 	%p78, %rd35, %rd14;
	@%p78 bra 	$L__BB253_52;
	st.global.f32 	[%rd22+1152], %f68;
$L__BB253_52:
	setp.le.s64 	%p79, %rd35, %rd15;
	@%p79 bra 	$L__BB253_54;
	st.global.f32 	[%rd22+1280], %f69;
$L__BB253_54:
	setp.le.s64 	%p80, %rd35, %rd16;
	@%p80 bra 	$L__BB253_56;
	st.global.f32 	[%rd22+1408], %f70;
$L__BB253_56:
	setp.le.s64 	%p81, %rd35, %rd17;
	@%p81 bra 	$L__BB253_58;
	st.global.f32 	[%rd22+1536], %f71;
$L__BB253_58:
	setp.le.s64 	%p82, %rd35, %rd18;
	@%p82 bra 	$L__BB253_60;
	st.global.f32 	[%rd22+1664], %f72;
$L__BB253_60:
	ld.param.u64 	%rd132, [_Z15SoftmaxWarpImplI22BroadcastScaleMaskLoadIffbLm2EiE11DirectStoreIffEfLi1ELi14ELi32ELi1ELb1EL9Algorithm0EEvT_T0_ll_param_2];
	mov.u32 	%r188, %nctaid.x;
	mov.u32 	%r189, %ntid.y;
	mul.lo.s32 	%r190, %r188, %r189;
	cvt.s64.s32 	%rd130, %r190;
	add.s64 	%rd133, %rd133, %rd130;
	setp.lt.s64 	%p83, %rd133, %rd132;
	@%p83 bra 	$L__BB253_4;
$L__BB253_61:
	ret;

}
	// .globl	_Z15SoftmaxWarpImplI22BroadcastScaleMaskLoadIffbLm2EiE11DirectStoreIffEfLi1ELi15ELi32ELi1ELb0EL9Algorithm0EEvT_T0_ll
.visible .entry _Z15SoftmaxWarpImplI22BroadcastScaleMaskLoadIffbLm2EiE11DirectStoreIffEfLi1ELi15ELi32ELi1ELb0EL9Algorithm0EEvT_T0_ll(
	.param .align 8 .b8 _Z15SoftmaxWarpImplI22BroadcastScaleMaskLoadIffbLm2EiE11DirectStoreIffEfLi1ELi15ELi32ELi1ELb0EL9Algorithm0EEvT_T0_ll_param_0[88],
	.param .align 8 .b8 _Z15SoftmaxWarpImplI22BroadcastScaleMaskLoadIffbLm2EiE11DirectStoreIffEfLi1ELi15ELi32ELi1ELb0EL9Algorithm0EEvT_T0_ll_param_1[16],
	.param .u64 _Z15SoftmaxWarpImplI22BroadcastScaleMaskLoadIffbLm2EiE11DirectStoreIffEfLi1ELi15ELi32ELi1ELb0EL9Algorithm0EEvT_T0_ll_param_2,
	.param .u64 _Z15SoftmaxWarpImplI22BroadcastScaleMaskLoadIffbLm2EiE11DirectStoreIffEfLi1ELi15ELi32ELi1ELb0EL9Algorithm0EEvT_T0_ll_param_3
)
{
	.reg .pred 	%p<31>;
	.reg .b16 	%rs<16>;
	.reg .b32 	%r<184>;
	.reg .b32 	%f<282>;
	.reg .b64 	%rd<124>;

	ld.param.u64 	%rd21, [_Z15SoftmaxWarpImplI22BroadcastScaleMaskLoadIffbLm2EiE11DirectStoreIffEfLi1ELi15ELi32ELi1ELb0EL9Algorithm0EEvT_T0_ll_param_1+8];
	ld.param.u64 	%rd20, [_Z15SoftmaxWarpImplI22BroadcastScaleMaskLoadIffbLm2EiE11DirectStoreIffEfLi1ELi15ELi32ELi1ELb0EL9Algorithm0EEvT_T0_ll_param_1];
	ld.param.v2.f32 	{%f3, %f4}, [_Z15SoftmaxWarpImplI22BroadcastScaleMaskLoadIffbLm2EiE11DirectStoreIffEfLi1ELi15ELi32ELi1ELb0EL9Algorithm0EEvT_T0_ll_param_0+80];
	ld.param.u64 	%rd19, [_Z15SoftmaxWarpImplI22BroadcastScaleMaskLoadIffbLm2EiE11DirectStoreIffEfLi1ELi15ELi32ELi1ELb0EL9Algorithm0EEvT_T0_ll_param_0+72];
	ld.param.v2.u32 	{%r6, %r7}, [_Z15SoftmaxWarpImplI22BroadcastScaleMaskLoadIffbLm2EiE11DirectStoreIffEfLi1ELi15ELi32ELi1ELb0EL9Algorithm0EEvT_T0_ll_param_0+56];
	ld.param.v2.u32 	{%r4, %r5}, [_Z15SoftmaxWarpImplI22BroadcastScaleMaskLoadIffbLm2EiE11DirectStoreIffEfLi1ELi15ELi32ELi1ELb0EL9Algorithm0EEvT_T0_ll_param_0+40];
	ld.param.u64 	%rd15, [_Z15SoftmaxWarpImplI22BroadcastScaleMaskLoadIffbLm2EiE11DirectStoreIffEfLi1ELi15ELi32ELi1ELb0EL9Algorithm0EEvT_T0_ll_param_0+24];
	ld.param.u64 	%rd14, [_Z15SoftmaxWarpImplI22BroadcastScaleMaskLoadIffbLm2EiE11DirectStoreIffEfLi1ELi15ELi32ELi1ELb0EL9Algorithm0EEvT_T0_ll_param_0+16];
	ld.param.u64 	%rd13, [_Z15SoftmaxWarpImplI22BroadcastScaleMaskLoadIffbLm2EiE11DirectStoreIffEfLi1ELi15ELi32ELi1ELb0EL9Algorithm0EEvT_T0_ll_param_0+8];
	ld.param.u64 	%rd12, [_Z15SoftmaxWarpImplI22BroadcastScaleMaskLoadIffbLm2EiE11DirectStoreIffEfLi1ELi15ELi32ELi1ELb0EL9Algorithm0EEvT_T0_ll_param_0];
	ld.param.u64 	%rd22, [_Z15SoftmaxWarpImplI22BroadcastScaleMaskLoadIffbLm2EiE11DirectStoreIffEfLi1ELi15ELi32ELi1ELb0EL9Algorithm0EEvT_T0_ll_param_2];
	ld.param.u64 	%rd23, [_Z15SoftmaxWarpImplI22BroadcastScaleMaskLoadIffbLm2EiE11DirectStoreIffEfLi1ELi15ELi32ELi1ELb0EL9Algorithm0EEvT_T0_ll_param_3];
	setp.lt.s64 	%p1, %rd23, 481;
	@%p1 bra 	$L__BB254_2;
	mov.u64 	%rd24, $str;
	cvta.global.u64 	%rd25, %rd24;
	mov.u64 	%rd26, $str$1;
	cvta.global.u64 	%rd27, %rd26;
	mov.u64 	%rd28, __unnamed_250;
	cvta.global.u64 	%rd29, %rd28;
	{ // callseq 249, 0
	.param .b64 param0;
	st.param.b64 	[param0], %rd25;
	.param .b64 param1;
	st.param.b64 	[param1], %rd27;
	.param .b32 param2;
	st.param.b32 	[param2], 254;
	.param .b64 param3;
	st.param.b64 	[param3], %rd29;
	.param .b64 param4;
	st.param.b64 	[param4], 1;
	call.uni 
	__assertfail, 
	(
	param0, 
	param1, 
	param2, 
	param3, 
	param4
	);
	} // callseq 249
$L__BB254_2:
	mov.u32 	%r8, %ctaid.x;
	mov.u32 	%r9, %ntid.y;
	mov.u32 	%r10, %tid.y;
	mad.lo.s32 	%r11, %r8, %r9, %r10;
	mov.u32 	%r12, %nctaid.x;
	mul.lo.s32 	%r3, %r12, %r9;
	cvt.s64.s32 	%rd123, %r11;
	setp.le.s64 	%p2, %rd22, %rd123;
	@%p2 bra 	$L__BB254_5;
	cvta.to.global.u64 	%rd5, %rd12;
	cvta.to.global.u64 	%rd6, %rd13;
	mov.u32 	%r13, %tid.x;
	cvt.u64.u32 	%rd7, %r13;
	cvta.to.global.u64 	%rd8, %rd20;
	cvt.s64.s32 	%rd9, %r3;
$L__BB254_4:
	setp.eq.s64 	%p3, %rd15, 1;
	setp.eq.s64 	%p4, %rd14, 1;
	mad.lo.s64 	%rd30, %rd19, %rd123, %rd7;
	cvt.u32.u64 	%r14, %rd30;
	div.s32 	%r15, %r14, %r4;
	mul.lo.s32 	%r16, %r15, %r4;
	sub.s32 	%r17, %r14, %r16;
	selp.b32 	%r18, 0, %r15, %p4;
	selp.b32 	%r19, 0, %r17, %p3;
	mul.lo.s32 	%r20, %r6, %r18;
	mad.lo.s32 	%r21, %r7, %r19, %r20;
	shl.b64 	%rd31, %rd30, 32;
	shr.s64 	%rd32, %rd31, 30;
	add.s64 	%rd33, %rd5, %rd32;
	ld.global.f32 	%f5, [%rd33];
	cvt.s64.s32 	%rd34, %r21;
	add.s64 	%rd35, %rd6, %rd34;
	ld.global.u8 	%rs1, [%rd35];
	setp.eq.s16 	%p5, %rs1, 0;
	mul.f32 	%f6, %f5, %f4;
	selp.f32 	%f7, %f3, %f6, %p5;
	max.f32 	%f8, %f7, 0fFF800000;
	add.s64 	%rd36, %rd30, 32;
	cvt.u32.u64 	%r22, %rd36;
	div.s32 	%r23, %r22, %r4;
	mul.lo.s32 	%r24, %r23, %r4;
	sub.s32 	%r25, %r22, %r24;
	selp.b32 	%r26, 0, %r23, %p4;
	selp.b32 	%r27, 0, %r25, %p3;
	mul.lo.s32 	%r28, %r6, %r26;
	mad.lo.s32 	%r29, %r7, %r27, %r28;
	shl.b64 	%rd37, %rd36, 32;
	shr.s64 	%rd38, %rd37, 30;
	add.s64 	%rd39, %rd5, %rd38;
	ld.global.f32 	%f9, [%rd39];
	cvt.s64.s32 	%rd40, %r29;
	add.s64 	%rd41, %rd6, %rd40;
	ld.global.u8 	%rs2, [%rd41];
	setp.eq.s16 	%p6, %rs2, 0;
	mul.f32 	%f10, %f9, %f4;
	selp.f32 	%f11, %f3, %f10, %p6;
	max.f32 	%f12, %f8, %f11;
	add.s64 	%rd42, %rd30, 64;
	cvt.u32.u64 	%r30, %rd42;
	div.s32 	%r31, %r30, %r4;
	mul.lo.s32 	%r32, %r31, %r4;
	sub.s32 	%r33, %r30, %r32;
	selp.b32 	%r34, 0, %r31, %p4;
	selp.b32 	%r35, 0, %r33, %p3;
	mul.lo.s32 	%r36, %r6, %r34;
	mad.lo.s32 	%r37, %r7, %r35, %r36;
	shl.b64 	%rd43, %rd42, 32;
	shr.s64 	%rd44, %rd43, 30;
	add.s64 	%rd45, %rd5, %rd44;
	ld.global.f32 	%f13, [%rd45];
	cvt.s64.s32 	%rd46, %r37;
	add.s64 	%rd47, %rd6, %rd46;
	ld.global.u8 	%rs3, [%rd47];
	setp.eq.s16 	%p7, %rs3, 0;
	mul.f32 	%f14, %f13, %f4;
	selp.f32 	%f15, %f3, %f14, %p7;
	max.f32 	%f16, %f12, %f15;
	add.s64 	%rd48, %rd30, 96;
	cvt.u32.u64 	%r38, %rd48;
	div.s32 	%r39, %r38, %r4;
	mul.lo.s32 	%r40, %r39, %r4;
	sub.s32 	%r41, %r38, %r40;
	selp.b32 	%r42, 0, %r39, %p4;
	selp.b32 	%r43, 0, %r41, %p3;
	mul.lo.s32 	%r44, %r6, %r42;
	mad.lo.s32 	%r45, %r7, %r43, %r44;
	shl.b64 	%rd49, %rd48, 32;
	shr.s64 	%rd50, %rd49, 30;
	add.s64 	%rd51, %rd5, %rd50;
	ld.global.f32 	%f17, [%rd51];
	cvt.s64.s32 	%rd52, %r45;
	add.s64 	%rd53, %rd6, %rd52;
	ld.global.u8 	%rs4, [%rd53];
	setp.eq.s16 	%p8, %rs4, 0;
	mul.f32 	%f18, %f17, %f4;
	selp.f32 	%f19, %f3, %f18, %p8;
	max.f32 	%f20, %f16, %f19;
	add.s64 	%rd54, %rd30, 128;
	cvt.u32.u64 	%r46, %rd54;
	div.s32 	%r47, %r46, %r4;
	mul.lo.s32 	%r48, %r47, %r4;
	sub.s32 	%r49, %r46, %r48;
	selp.b32 	%r50, 0, %r47, %p4;
	selp.b32 	%r51, 0, %r49, %p3;
	mul.lo.s32 	%r52, %r6, %r50;
	mad.lo.s32 	%r53, %r7, %r51, %r52;
	shl.b64 	%rd55, %rd54, 32;
	shr.s64 	%rd56, %rd55, 30;
	add.s64 	%rd57, %rd5, %rd56;
	ld.global.f32 	%f21, [%rd57];
	cvt.s64.s32 	%rd58, %r53;
	add.s64 	%rd59, %rd6, %rd58;
	ld.global.u8 	%rs5, [%rd59];
	setp.eq.s16 	%p9, %rs5, 0;
	mul.f32 	%f22, %f21, %f4;
	selp.f32 	%f23, %f3, %f22, %p9;
	max.f32 	%f24, %f20, %f23;
	add.s64 	%rd60, %rd30, 160;
	cvt.u32.u64 	%r54, %rd60;
	div.s32 	%r55, %r54, %r4;
	mul.lo.s32 	%r56, %r55, %r4;
	sub.s32 	%r57, %r54, %r56;
	selp.b32 	%r58, 0, %r55, %p4;
	selp.b32 	%r59, 0, %r57, %p3;
	mul.lo.s32 	%r60, %r6, %r58;
	mad.lo.s32 	%r61, %r7, %r59, %r60;
	shl.b64 	%rd61, %rd60, 32;
	shr.s64 	%rd62, %rd61, 30;
	add.s64 	%rd63, %rd5, %rd62;
	ld.global.f32 	%f25, [%rd63];
	cvt.s64.s32 	%rd64, %r61;
	add.s64 	%rd65, %rd6, %rd64;
	ld.global.u8 	%rs6, [%rd65];
	setp.eq.s16 	%p10, %rs6, 0;
	mul.f32 	%f26, %f25, %f4;
	selp.f32 	%f27, %f3, %f26, %p10;
	max.f32 	%f28, %f24, %f27;
	add.s64 	%rd66, %rd30, 192;
	cvt.u32.u64 	%r62, %rd66;
	div.s32 	%r63, %r62, %r4;
	mul.lo.s32 	%r64, %r63, %r4;
	sub.s32 	%r65, %r62, %r64;
	selp.b32 	%r66, 0, %r63, %p4;
	selp.b32 	%r67, 0, %r65, %p3;
	mul.lo.s32 	%r68, %r6, %r66;
	mad.lo.s32 	%r69, %r7, %r67, %r68;
	shl.b64 	%rd67, %rd66, 32;
	shr.s64 	%rd68, %rd67, 30;
	add.s64 	%rd69, %rd5, %rd68;
	ld.global.f32 	%f29, [%rd69];
	cvt.s64.s32 	%rd70, %r69;
	add.s64 	%rd71, %rd6, %rd70;
	ld.global.u8 	%rs7, [%rd71];
	setp.eq.s16 	%p11, %rs7, 0;
	mul.f32 	%f30, %f29, %f4;
	selp.f32 	%f31, %f3, %f30, %p11;
	max.f32 	%f32, %f28, %f31;
	add.s64 	%rd72, %rd30, 224;
	cvt.u32.u64 	%r70, %rd72;
	div.s32 	%r71, %r70, %r4;
	mul.lo.s32 	%r72, %r71, %r4;
	sub.s32 	%r73, %r70, %r72;
	selp.b32 	%r74, 0, %r71, %p4;
	selp.b32 	%r75, 0, %r73, %p3;
	mul.lo.s32 	%r76, %r6, %r74;
	mad.lo.s32 	%r77, %r7, %r75, %r76;
	shl.b64 	%rd73, %rd72, 32;
	shr.s64 	%rd74, %rd73, 30;
	add.s64 	%rd75, %rd5, %rd74;
	ld.global.f32 	%f33, [%rd75];
	cvt.s64.s32 	%rd76, %r77;
	add.s64 	%rd77, %rd6, %rd76;
	ld.global.u8 	%rs8, [%rd77];
	setp.eq.s16 	%p12, %rs8, 0;
	mul.f32 	%f34, %f33, %f4;
	selp.f32 	%f35, %f3, %f34, %p12;
	max.f32 	%f36, %f32, %f35;
	add.s64 	%rd78, %rd30, 256;
	cvt.u32.u64 	%r78, %rd78;
	div.s32 	%r79, %r78, %r4;
	mul.lo.s32 	%r80, %r79, %r4;
	sub.s32 	%r81, %r78, %r80;
	selp.b32 	%r82, 0, %r79, %p4;
	selp.b32 	%r83, 0, %r81, %p3;
	mul.lo.s32 	%r84, %r6, %r82;
	mad.lo.s32 	%r85, %r7, %r83, %r84;
	shl.b64 	%rd79, %rd78, 32;
	shr.s64 	%rd80, %rd79, 30;
	add.s64 	%rd81, %rd5, %rd80;
	ld.global.f32 	%f37, [%rd81];
	cvt.s64.s32 	%rd82, %r85;
	add.s64 	%rd83, %rd6, %rd82;
	ld.global.u8 	%rs9, [%rd83];
	setp.eq.s16 	%p13, %rs9, 0;
	mul.f32 	%f38, %f37, %f4;
	selp.f32 	%f39, %f3, %f38, %p13;
	max.f32 	%f40, %f36, %f39;
	add.s64 	%rd84, %rd30, 288;
	cvt.u32.u64 	%r86, %rd84;
	div.s32 	%r87, %r86, %r4;
	mul.lo.s32 	%r88, %r87, %r4;
	sub.s32 	%r89, %r86, %r88;
	selp.b32 	%r90, 0, %r87, %p4;
	selp.b32 	%r91, 0, %r89, %p3;
	mul.lo.s32 	%r92, %r6, %r90;
	mad.lo.s32 	%r93, %r7, %r91, %r92;
	shl.b64 	%rd85, %rd84, 32;
	shr.s64 	%rd86, %rd85, 30;
	add.s64 	%rd87, %rd5, %rd86;
	ld.global.f32 	%f41, [%rd87];
	cvt.s64.s32 	%rd88, %r93;
	add.s64 	%rd89, %rd6, %rd88;
	ld.global.u8 	%rs10, [%rd89];
	setp.eq.s16 	%p14, %rs10, 0;
	mul.f32 	%f42, %f41, %f4;
	selp.f32 	%f43, %f3, %f42, %p14;
	max.f32 	%f44, %f40, %f43;
	add.s64 	%rd90, %rd30, 320;
	cvt.u32.u64 	%r94, %rd90;
	div.s32 	%r95, %r94, %r4;
	mul.lo.s32 	%r96, %r95, %r4;
	sub.s32 	%r97, %r94, %r96;
	selp.b32 	%r98, 0, %r95, %p4;
	selp.b32 	%r99, 0, %r97, %p3;
	mul.lo.s32 	%r100, %r6, %r98;
	mad.lo.s32 	%r101, %r7, %r99, %r100;
	shl.b64 	%rd91, %rd90, 32;
	shr.s64 	%rd92, %rd91, 30;
	add.s64 	%rd93, %rd5, %rd92;
	ld.global.f32 	%f45, [%rd93];
	cvt.s64.s32 	%rd94, %r101;
	add.s64 	%rd95, %rd6, %rd94;
	ld.global.u8 	%rs11, [%rd95];
	setp.eq.s16 	%p15, %rs11, 0;
	mul.f32 	%f46, %f45, %f4;
	selp.f32 	%f47, %f3, %f46, %p15;
	max.f32 	%f48, %f44, %f47;
	add.s64 	%rd96, %rd30, 352;
	cvt.u32.u64 	%r102, %rd96;
	div.s32 	%r103, %r102, %r4;
	mul.lo.s32 	%r104, %r103, %r4;
	sub.s32 	%r105, %r102, %r104;
	selp.b32 	%r106, 0, %r103, %p4;
	selp.b32 	%r107, 0, %r105, %p3;
	mul.lo.s32 	%r108, %r6, %r106;
	mad.lo.s32 	%r109, %r7, %r107, %r108;
	shl.b64 	%rd97, %rd96, 32;
	shr.s64 	%rd98, %rd97, 30;
	add.s64 	%rd99, %rd5, %rd98;
	ld.global.f32 	%f49, [%rd99];
	cvt.s64.s32 	%rd100, %r109;
	add.s64 	%rd101, %rd6, %rd100;
	ld.global.u8 	%rs12, [%rd101];
	setp.eq.s16 	%p16, %rs12, 0;
	mul.f32 	%f50, %f49, %f4;
	selp.f32 	%f51, %f3, %f50, %p16;
	max.f32 	%f52, %f48, %f51;
	add.s64 	%rd102, %rd30, 384;
	cvt.u32.u64 	%r110, %rd102;
	div.s32 	%r111, %r110, %r4;
	mul.lo.s32 	%r112, %r111, %r4;
	sub.s32 	%r113, %r110, %r112;
	selp.b32 	%r114, 0, %r111, %p4;
	selp.b32 	%r115, 0, %r113, %p3;
	mul.lo.s32 	%r116, %r6, %r114;
	mad.lo.s32 	%r117, %r7, %r115, %r116;
	shl.b64 	%rd103, %rd102, 32;
	shr.s64 	%rd104, %rd103, 30;
	add.s64 	%rd105, %rd5, %rd104;
	ld.global.f32 	%f53, [%rd105];
	cvt.s64.s32 	%rd106, %r117;
	add.s64 	%rd107, %rd6, %rd106;
	ld.global.u8 	%rs13, [%rd107];
	setp.eq.s16 	%p17, %rs13, 0;
	mul.f32 	%f54, %f53, %f4;
	selp.f32 	%f55, %f3, %f54, %p17;
	max.f32 	%f56, %f52, %f55;
	add.s64 	%rd108, %rd30, 416;
	cvt.u32.u64 	%r118, %rd108;
	div.s32 	%r119, %r118, %r4;
	mul.lo.s32 	%r120, %r119, %r4;
	sub.s32 	%r121, %r118, %r120;
	selp.b32 	%r122, 0, %r119, %p4;
	selp.b32 	%r123, 0, %r121, %p3;
	mul.lo.s32 	%r124, %r6, %r122;
	mad.lo.s32 	%r125, %r7, %r123, %r124;
	shl.b64 	%rd109, %rd108, 32;
	shr.s64 	%rd110, %rd109, 30;
	add.s64 	%rd111, %rd5, %rd110;
	ld.global.f32 	%f57, [%rd111];
	cvt.s64.s32 	%rd112, %r125;
	add.s64 	%rd113, %rd6, %rd112;
	ld.global.u8 	%rs14, [%rd113];
	setp.eq.s16 	%p18, %rs14, 0;
	mul.f32 	%f58, %f57, %f4;
	selp.f32 	%f59, %f3, %f58, %p18;
	max.f32 	%f60, %f56, %f59;
	add.s64 	%rd114, %rd30, 448;
	cvt.u32.u64 	%r126, %rd114;
	div.s32 	%r127, %r126, %r4;
	mul.lo.s32 	%r128, %r127, %r4;
	sub.s32 	%r129, %r126, %r128;
	selp.b32 	%r130, 0, %r127, %p4;
	selp.b32 	%r131, 0, %r129, %p3;
	mul.lo.s32 	%r132, %r6, %r130;
	mad.lo.s32 	%r133, %r7, %r131, %r132;
	shl.b64 	%rd115, %rd114, 32;
	shr.s64 	%rd116, %rd115, 30;
	add.s64 	%rd117, %rd5, %rd116;
	ld.global.f32 	%f61, [%rd117];
	cvt.s64.s32 	%rd118, %r133;
	add.s64 	%rd119, %rd6, %rd118;
	ld.global.u8 	%rs15, [%rd119];
	setp.eq.s16 	%p19, %rs15, 0;
	mul.f32 	%f62, %f61, %f4;
	selp.f32 	%f63, %f3, %f62, %p19;
	max.f32 	%f64, %f60, %f63;
	mov.b32 	%r134, %f64;
	shfl.sync.bfly.b32	%r135|%p20, %r134, 16, 31, -1;
	mov.b32 	%f65, %r135;
	max.f32 	%f66, %f64, %f65;
	mov.b32 	%r136, %f66;
	shfl.sync.bfly.b32	%r137|%p21, %r136, 8, 31, -1;
	mov.b32 	%f67, %r137;
	max.f32 	%f68, %f66, %f67;
	mov.b32 	%r138, %f68;
	shfl.sync.bfly.b32	%r139|%p22, %r138, 4, 31, -1;
	mov.b32 	%f69, %r139;
	max.f32 	%f70, %f68, %f69;
	mov.b32 	%r140, %f70;
	shfl.sync.bfly.b32	%r141|%p23, %r140, 2, 31, -1;
	mov.b32 	%f71, %r141;
	max.f32 	%f72, %f70, %f71;
	mov.b32 	%r142, %f72;
	shfl.sync.bfly.b32	%r143|%p24, %r142, 1, 31, -1;
	mov.b32 	%f73, %r143;
	max.f32 	%f74, %f72, %f73;
	sub.f32 	%f75, %f7, %f74;
	fma.rn.f32 	%f76, %f75, 0f3BBB989D, 0f3F000000;
	cvt.sat.f32.f32 	%f77, %f76;
	mov.f32 	%f78, 0f4B400001;
	mov.f32 	%f79, 0f437C0000;
	fma.rm.f32 	%f80, %f77, %f79, %f78;
	add.f32 	%f81, %f80, 0fCB40007F;
	neg.f32 	%f82, %f81;
	fma.rn.f32 	%f83, %f75, 0f3FB8AA3B, %f82;
	fma.rn.f32 	%f84, %f75, 0f32A57060, %f83;
	mov.b32 	%r144, %f80;
	shl.b32 	%r145, %r144, 23;
	mov.b32 	%f85, %r145;
	ex2.approx.ftz.f32 	%f86, %f84;
	mul.f32 	%f87, %f86, %f85;
	add.f32 	%f88, %f87, 0f00000000;
	sub.f32 	%f89, %f11, %f74;
	fma.rn.f32 	%f90, %f89, 0f3BBB989D, 0f3F000000;
	cvt.sat.f32.f32 	%f91, %f90;
	fma.rm.f32 	%f92, %f91, %f79, %f78;
	add.f32 	%f93, %f92, 0fCB40007F;
	neg.f32 	%f94, %f93;
	fma.rn.f32 	%f95, %f89, 0f3FB8AA3B, %f94;
	fma.rn.f32 	%f96, %f89, 0f32A57060, %f95;
	mov.b32 	%r146, %f92;
	shl.b32 	%r147, %r146, 23;
	mov.b32 	%f97, %r147;
	ex2.approx.ftz.f32 	%f98, %f96;
	mul.f32 	%f99, %f98, %f97;
	add.f32 	%f100, %f88, %f99;
	sub.f32 	%f101, %f15, %f74;
	fma.rn.f32 	%f102, %f101, 0f3BBB989D, 0f3F000000;
	cvt.sat.f32.f32 	%f103, %f102;
	fma.rm.f32 	%f104, %f103, %f79, %f78;
	add.f32 	%f105, %f104, 0fCB40007F;
	neg.f32 	%f106, %f105;
	fma.rn.f32 	%f107, %f101, 0f3FB8AA3B, %f106;
	fma.rn.f32 	%f108, %f101, 0f32A57060, %f107;
	mov.b32 	%r148, %f104;
	shl.b32 	%r149, %r148, 23;
	mov.b32 	%f109, %r149;
	ex2.approx.ftz.f32 	%f110, %f108;
	mul.f32 	%f111, %f110, %f109;
	add.f32 	%f112, %f100, %f111;
	sub.f32 	%f113, %f19, %f74;
	fma.rn.f32 	%f114, %f113, 0f3BBB989D, 0f3F000000;
	cvt.sat.f32.f32 	%f115, %f114;
	fma.rm.f32 	%f116, %f115, %f79, %f78;
	add.f32 	%f117, %f116, 0fCB40007F;
	neg.f32 	%f118, %f117;
	fma.rn.f32 	%f119, %f113, 0f3FB8AA3B, %f118;
	fma.rn.f32 	%f120, %f113, 0f32A57060, %f119;
	mov.b32 	%r150, %f116;
	shl.b32 	%r151, %r150, 23;
	mov.b32 	%f121, %r151;
	ex2.approx.ftz.f32 	%f122, %f120;
	mul.f32 	%f123, %f122, %f121;
	add.f32 	%f124, %f112, %f123;
	sub.f32 	%f125, %f23, %f74;
	fma.rn.f32 	%f126, %f125, 0f3BBB989D, 0f3F000000;
	cvt.sat.f32.f32 	%f127, %f126;
	fma.rm.f32 	%f128, %f127, %f79, %f78;
	add.f32 	%f129, %f128, 0fCB40007F;
	neg.f32 	%f130, %f129;
	fma.rn.f32 	%f131, %f125, 0f3FB8AA3B, %f130;
	fma.rn.f32 	%f132, %f125, 0f32A57060, %f131;
	mov.b32 	%r152, %f128;
	shl.b32 	%r153, %r152, 23;
	mov.b32 	%f133, %r153;
	ex2.approx.ftz.f32 	%f134, %f132;
	mul.f32 	%f135, %f134, %f133;
	add.f32 	%f136, %f124, %f135;
	sub.f32 	%f137, %f27, %f74;
	fma.rn.f32 	%f138, %f137, 0f3BBB989D, 0f3F000000;
	cvt.sat.f32.f32 	%f139, %f138;
	fma.rm.f32 	%f140, %f139, %f79, %f78;
	add.f32 	%f141, %f140, 0fCB40007F;
	neg.f32 	%f142, %f141;
	fma.rn.f32 	%f143, %f137, 0f3FB8AA3B, %f142;
	fma.rn.f32 	%f144, %f137, 0f32A57060, %f143;
	mov.b32 	%r154, %f140;
	shl.b32 	%r155, %r154, 23;
	mov.b32 	%f145, %r155;
	ex2.approx.ftz.f32 	%f146, %f144;
	mul.f32 	%f147, %f146, %f145;
	add.f32 	%f148, %f136, %f147;
	sub.f32 	%f149, %f31, %f74;
	fma.rn.f32 	%f150, %f149, 0f3BBB989D, 0f3F000000;
	cvt.sat.f32.f32 	%f151, %f150;
	fma.rm.f32 	%f152, %f151, %f79, %f78;
	add.f32 	%f153, %f152, 0fCB40007F;
	neg.f32 	%f154, %f153;
	fma.rn.f32 	%f155, %f149, 0f3FB8AA3B, %f154;
	fma.rn.f32 	%f156, %f149, 0f32A57060, %f155;
	mov.b32 	%r156, %f152;
	shl.b32 	%r157, %r156, 23;
	mov.b32 	%f157, %r157;
	ex2.approx.ftz.f32 	%f158, %f156;
	mul.f32 	%f159, %f158, %f157;
	add.f32 	%f160, %f148, %f159;
	sub.f32 	%f161, %f35, %f74;
	fma.rn.f32 	%f162, %f161, 0f3BBB989D, 0f3F000000;
	cvt.sat.f32.f32 	%f163, %f162;
	fma.rm.f32 	%f164, %f163, %f79, %f78;
	add.f32 	%f165, %f164, 0fCB40007F;
	neg.f32 	%f166, %f165;
	fma.rn.f32 	%f167, %f161, 0f3FB8AA3B, %f166;
	fma.rn.f32 	%f168, %f161, 0f32A57060, %f167;
	mov.b32 	%r158, %f164;
	shl.b32 	%r159, %r158, 23;
	mov.b32 	%f169, %r159;
	ex2.approx.ftz.f32 	%f170, %f168;
	mul.f32 	%f171, %f170, %f169;
	add.f32 	%f172, %f160, %f171;
	sub.f32 	%f173, %f39, %f74;
	fma.rn.f32 	%f174, %f173, 0f3BBB989D, 0f3F000000;
	cvt.sat.f32.f32 	%f175, %f174;
	fma.rm.f32 	%f176, %f175, %f79, %f78;
	add.f32 	%f177, %f176, 0fCB40007F;
	neg.f32 	%f178, %f177;
	fma.rn.f32 	%f179, %f173, 0f3FB8AA3B, %f178;
	fma.rn.f32 	%f180, %f173, 0f32A57060, %f179;
	mov.b32 	%r160, %f176;
	shl.b32 	%r161, %r160, 23;
	mov.b32 	%f181, %r161;
	ex2.approx.ftz.f32 	%f182, %f180;
	mul.f32 	%f183, %f182, %f181;
	add.f32 	%f184, %f172, %f183;
	sub.f32 	%f185, %f43, %f74;
	fma.rn.f32 	%f186, %f185, 0f3BBB989D, 0f3F000000;
	cvt.sat.f32.f32 	%f187, %f186;
	fma.rm.f32 	%f188, %f187, %f79, %f78;
	add.f32 	%f189, %f188, 0fCB40007F;
	neg.f32 	%f190, %f189;
	fma.rn.f32 	%f191, %f185, 0f3FB8AA3B, %f190;
	fma.rn.f32 	%f192, %f185, 0f32A57060, %f191;
	mov.b32 	%r162, %f188;
	shl.b32 	%r163, %r162, 23;
	mov.b32 	%f193, %r163;
	ex2.approx.ftz.f32 	%f194, %f192;
	mul.f32 	%f195, %f194, %f193;
	add.f32 	%f196, %f184, %f195;
	sub.f32 	%f197, %f47, %f74;
	fma.rn.f32 	%f198, %f197, 0f3BBB989D, 0f3F000000;
	cvt.sat.f32.f32 	%f199, %f198;
	fma.rm.f32 	%f200, %f199, %f79, %f78;
	add.f32 	%f201, %f200, 0fCB40007F;
	neg.f32 	%f202, %f201;
	fma.rn.f32 	%f203, %f197, 0f3FB8AA3B, %f202;
	fma.rn.f32 	%f204, %f197, 0f32A57060, %f203;
	mov.b32 	%r164, %f200;
	shl.b32 	%r165, %r164, 23;
	mov.b32 	%f205, %r165;
	ex2.approx.ftz.f32 	%f206, %f204;
	mul.f32 	%f207, %f206, %f205;
	add.f32 	%f208, %f196, %f207;
	sub.f32 	%f209, %f51, %f74;
	fma.rn.f32 	%f210, %f209, 0f3BBB989D, 0f3F000000;
	cvt.sat.f32.f32 	%f211, %f210;
	fma.rm.f32 	%f212, %f211, %f79, %f78;
	add.f32 	%f213, %f212, 0fCB40007F;
	neg.f32 	%f214, %f213;
	fma.rn.f32 	%f215, %f209, 0f3FB8AA3B, %f214;
	fma.rn.f32 	%f216, %f209, 0f32A57060, %f215;
	mov.b32 	%r166, %f212;
	shl.b32 	%r167, %r166, 23;
	mov.b32 	%f217, %r167;
	ex2.approx.ftz.f32 	%f218, %f216;
	mul.f32 	%f219, %f218, %f217;
	add.f32 	%f220, %f208, %f219;
	sub.f32 	%f221, %f55, %f74;
	fma.rn.f32 	%f222, %f221, 0f3BBB989D, 0f3F000000;
	cvt.sat.f32.f32 	%f223, %f222;
	fma.rm.f32 	%f224, %f223, %f79, %f78;
	add.f32 	%f225, %f224, 0fCB40007F;
	neg.f32 	%f226, %f225;
	fma.rn.f32 	%f227, %f221, 0f3FB8AA3B, %f226;
	fma.rn.f32 	%f228, %f221, 0f32A57060, %f227;
	mov.b32 	%r168, %f224;
	shl.b32 	%r169, %r168, 23;
	mov.b32 	%f229, %r169;
	ex2.approx.ftz.f32 	%f230, %f228;
	mul.f32 	%f231, %f230, %f229;
	add.f32 	%f232, %f220, %f231;
	sub.f32 	%f233, %f59, %f74;
	fma.rn.f32 	%f234, %f233, 0f3BBB989D, 0f3F000000;
	cvt.sat.f32.f32 	%f235, %f234;
	fma.rm.f32 	%f236, %f235, %f79, %f78;
	add.f32 	%f237, %f236, 0fCB40007F;
	neg.f32 	%f238, %f237;
	fma.rn.f32 	%f239, %f233, 0f3FB8AA3B, %f238;
	fma.rn.f32 	%f240, %f233, 0f32A57060, %f239;
	mov.b32 	%r170, %f236;
	shl.b32 	%r171, %r170, 23;
	mov.b32 	%f241, %r171;
	ex2.approx.ftz.f32 	%f242, %f240;
	mul.f32 	%f243, %f242, %f241;
	add.f32 	%f244, %f232, %f243;
	sub.f32 	%f245, %f63, %f74;
	fma.rn.f32 	%f246, %f245, 0f3BBB989D, 0f3F000000;
	cvt.sat.f32.f32 	%f247, %f246;
	fma.rm.f32 	%f248, %f247, %f79, %f78;
	add.f32 	%f249, %f248, 0fCB40007F;
	neg.f32 	%f250, %f249;
	fma.rn.f32 	%f251, %f245, 0f3FB8AA3B, %f250;
	fma.rn.f32 	%f252, %f245, 0f32A57060, %f251;
	mov.b32 	%r172, %f248;
	shl.b32 	%r173, %r172, 23;
	mov.b32 	%f253, %r173;
	ex2.approx.ftz.f32 	%f254, %f252;
	mul.f32 	%f255, %f254, %f253;
	add.f32 	%f256, %f244, %f255;
	mov.b32 	%r174, %f256;
	shfl.sync.bfly.b32	%r175|%p25, %r174, 16, 31, -1;
	mov.b32 	%f257, %r175;
	add.f32 	%f258, %f256, %f257;
	mov.b32 	%r176, %f258;
	shfl.sync.bfly.b32	%r177|%p26, %r176, 8, 31, -1;
	mov.b32 	%f259, %r177;
	add.f32 	%f260, %f258, %f259;
	mov.b32 	%r178, %f260;
	shfl.sync.bfly.b32	%r179|%p27, %r178, 4, 31, -1;
	mov.b32 	%f261, %r179;
	add.f32 	%f262, %f260, %f261;
	mov.b32 	%r180, %f262;
	shfl.sync.bfly.b32	%r181|%p28, %r180, 2, 31, -1;
	mov.b32 	%f263, %r181;
	add.f32 	%f264, %f262, %f263;
	mov.b32 	%r182, %f264;
	shfl.sync.bfly.b32	%r183|%p29, %r182, 1, 31, -1;
	mov.b32 	%f265, %r183;
	add.f32 	%f266, %f264, %f265;
	div.rn.f32 	%f267, %f87, %f266;
	div.rn.f32 	%f268, %f99, %f266;
	div.rn.f32 	%f269, %f111, %f266;
	div.rn.f32 	%f270, %f123, %f266;
	div.rn.f32 	%f271, %f135, %f266;
	div.rn.f32 	%f272, %f147, %f266;
	div.rn.f32 	%f273, %f159, %f266;
	div.rn.f32 	%f274, %f171, %f266;
	div.rn.f32 	%f275, %f183, %f266;
	div.rn.f32 	%f276, %f195, %f266;
	div.rn.f32 	%f277, %f207, %f266;
	div.rn.f32 	%f278, %f219, %f266;
	div.rn.f32 	%f279, %f231, %f266;
	div.rn.f32 	%f280, %f243, %f266;
	div.rn.f32 	%f281, %f255, %f266;
	mad.lo.s64 	%rd120, %rd123, %rd21, %rd7;
	shl.b64 	%rd121, %rd120, 2;
	add.s64 	%rd122, %rd8, %rd121;
	st.global.f32 	[%rd122], %f267;
	st.global.f32 	[%rd122+128], %f268;
	st.global.f32 	[%rd122+256], %f269;
	st.global.f32 	[%rd122+384], %f270;
	st.global.f32 	[%rd122+512], %f271;
	st.global.f32 	[%rd122+640], %f272;
	st.global.f32 	[%rd122+768], %f273;
	st.global.f32 	[%rd122+896], %f274;
	st.global.f32 	[%rd122+1024], %f275;
	st.global.f32 	[%rd122+1152], %f276;
	st.global.f32 	[%rd122+1280], %f277;
	st.global.f32 	[%rd122+1408], %f278;
	st.global.f32 	[%rd122+1536], %f279;
	st.global.f32 	[%rd122+1664], %f280;
	st.global.f32 	[%rd122+1792], %f281;
	add.s64 	%rd123, %rd123, %rd9;
	setp.lt.s64 	%p30, %rd123, %rd22;
	@%p30 bra 	$L__BB254_4;
$L__BB254_5:
	ret;

}
	// .globl	_Z15SoftmaxWarpImplI22BroadcastScaleMaskLoadIffbLm2EiE11DirectStoreIffEfLi1ELi15ELi32ELi1ELb1EL9Algorithm0EEvT_T0_ll
.visible .entry _Z15SoftmaxWarpImplI22BroadcastScaleMaskLoadIffbLm2EiE11DirectStoreIffEfLi1ELi15ELi32ELi1ELb1EL9Algorithm0EEvT_T0_ll(
	.param .align 8 .b8 _Z15SoftmaxWarpImplI22BroadcastScaleMaskLoadIffbLm2EiE11DirectStoreIffEfLi1ELi15ELi32ELi1ELb1EL9Algorithm0EEvT_T0_ll_param_0[88],
	.param .align 8 .b8 _Z15SoftmaxWarpImplI22BroadcastScaleMaskLoadIffbLm2EiE11DirectStoreIffEfLi1ELi15ELi32ELi1ELb1EL9Algorithm0EEvT_T0_ll_param_1[16],
	.param .u64 _Z15SoftmaxWarpImplI22BroadcastScaleMaskLoadIffbLm2EiE11DirectStoreIffEfLi1ELi15ELi32ELi1ELb1EL9Algorithm0EEvT_T0_ll_param_2,
	.param .u64 _Z15SoftmaxWarpImplI22BroadcastScaleMaskLoadIffbLm2EiE11DirectStoreIffEfLi1ELi15ELi32ELi1ELb1EL9Algorithm0EEvT_T0_ll_param_3
)
{
	.reg .pred 	%p<89>;
	.reg .b16 	%rs<16>;
	.reg .b32 	%r<210>;
	.reg .b32 	%f<357>;
	.reg .b64 	%rd<144>;

	ld.param.u64 	%rd33, [_Z15SoftmaxWarpImplI22BroadcastScaleMaskLoadIffbLm2EiE11DirectStoreIffEfLi1ELi15ELi32ELi1ELb1EL9Algorithm0EEvT_T0_ll_param_1+8];
	ld.param.u64 	%rd32, [_Z15SoftmaxWarpImplI22BroadcastScaleMaskLoadIffbLm2EiE11DirectStoreIffEfLi1ELi15ELi32ELi1ELb1EL9Algorithm0EEvT_T0_ll_param_1];
	ld.param.v2.f32 	{%f78, %f79}, [_Z15SoftmaxWarpImplI22BroadcastScaleMaskLoadIffbLm2EiE11DirectStoreIffEfLi1ELi15ELi32ELi1ELb1EL9Algorithm0EEvT_T0_ll_param_0+80];
	ld.param.u64 	%rd31, [_Z15SoftmaxWarpImplI22BroadcastScaleMaskLoadIffbLm2EiE11DirectStoreIffEfLi1ELi15ELi32ELi1ELb1EL9Algorithm0EEvT_T0_ll_param_0+72];
	ld.param.v2.u32 	{%r6, %r7}, [_Z15SoftmaxWarpImplI22BroadcastScaleMaskLoadIffbLm2EiE11DirectStoreIffEfLi1ELi15ELi32ELi1ELb1EL9Algorithm0EEvT_T0_ll_param_0+56];
	ld.param.v2.u32 	{%r4, %r5}, [_Z15SoftmaxWarpImplI22BroadcastScaleMaskLoadIffbLm2EiE11DirectStoreIffEfLi1ELi15ELi32ELi1ELb1EL9Algorithm0EEvT_T0_ll_param_0+40];
	ld.param.u64 	%rd27, [_Z15SoftmaxWarpImplI22BroadcastScaleMaskLoadIffbLm2EiE11DirectStoreIffEfLi1ELi15ELi32ELi1ELb1EL9Algorithm0EEvT_T0_ll_param_0+24];
	ld.param.u64 	%rd26, [_Z15SoftmaxWarpImplI22BroadcastScaleMaskLoadIffbLm2EiE11DirectStoreIffEfLi1ELi15ELi32ELi1ELb1EL9Algorithm0EEvT_T0_ll_param_0+16];
	ld.param.u64 	%rd25, [_Z15SoftmaxWarpImplI22BroadcastScaleMaskLoadIffbLm2EiE11DirectStoreIffEfLi1ELi15ELi32ELi1ELb1EL9Algorithm0EEvT_T0_ll_param_0+8];
	ld.param.u64 	%rd24, [_Z15SoftmaxWarpImplI22BroadcastScaleMaskLoadIffbLm2EiE11DirectStoreIffEfLi1ELi15ELi32ELi1ELb1EL9Algorithm0EEvT_T0_ll_param_0];
	ld.param.u64 	%rd35, [_Z15SoftmaxWarpImplI22BroadcastScaleMaskLoadIffbLm2EiE11DirectStoreIffEfLi1ELi15ELi32ELi1ELb1EL9Algorithm0EEvT_T0_ll_param_3];
	cvta.to.global.u64 	%rd1, %rd24;
	cvta.to.global.u64 	%rd2, %rd25;
	setp.lt.s64 	%p1, %rd35, 481;
	@%p1 bra 	$L__BB255_2;
	mov.u64 	%rd36, $str;
	cvta.global.u64 	%rd37, %rd36;
	mov.u64 	%rd38, $str$1;
	cvta.global.u64 	%rd39, %rd38;
	mov.u64 	%rd40, __unnamed_251;
	cvta.global.u64 	%rd41, %rd40;
	{ // callseq 250, 0
	.param .b64 param0;
	st.param.b64 	[param0], %rd37;
	.param .b64 param1;
	st.param.b64 	[param1], %rd39;
	.param .b32 param2;
	st.param.b32 	[param2], 254;
	.param .b64 param3;
	st.param.b64 	[param3], %rd41;
	.param .b64 param4;
	st.param.b64 	[param4], 1;
	call.uni 
	__assertfail, 
	(
	param0, 
	param1, 
	param2, 
	param3, 
	param4
	);
	} // callseq 250
$L__BB255_2:
	ld.param.u64 	%rd141, [_Z15SoftmaxWarpImplI22BroadcastScaleMaskLoadIffbLm2EiE11DirectStoreIffEfLi1ELi15ELi32ELi1ELb1EL9Algorithm0EEvT_T0_ll_param_2];
	mov.u32 	%r8, %ctaid.x;
	mov.u32 	%r9, %ntid.y;
	mov.u32 	%r10, %tid.y;
	mad.lo.s32 	%r11, %r8, %r9, %r10;
	cvt.s64.s32 	%rd143, %r11;
	setp.le.s64 	%p2, %rd141, %rd143;
	@%p2 bra 	$L__BB255_65;
	mov.u32 	%r12, %tid.x;
	add.s32 	%r13, %r12, 64;
	cvt.u64.u32 	%rd6, %r13;
	add.s32 	%r14, %r12, 96;
	cvt.u64.u32 	%rd7, %r14;
	add.s32 	%r15, %r12, 128;
	cvt.u64.u32 	%rd8, %r15;
	add.s32 	%r16, %r12, 160;
	cvt.u64.u32 	%rd9, %r16;
	add.s32 	%r17, %r12, 192;
	cvt.u64.u32 	%rd10, %r17;
	add.s32 	%r18, %r12, 224;
	cvt.u64.u32 	%rd11, %r18;
	add.s32 	%r19, %r12, 256;
	cvt.u64.u32 	%rd12, %r19;
	add.s32 	%r20, %r12, 288;
	cvt.u64.u32 	%rd13, %r20;
	add.s32 	%r21, %r12, 320;
	cvt.u64.u32 	%rd14, %r21;
	add.s32 	%r22, %r12, 352;
	cvt.u64.u32 	%rd15, %r22;
	add.s32 	%r23, %r12, 384;
	cvt.u64.u32 	%rd16, %r23;
	add.s32 	%r24, %r12, 416;
	cvt.u64.u32 	%rd17, %r24;
	add.s32 	%r35, %r12, 32;
$L__BB255_4:
	cvt.u64.u32 	%rd19, %r12;
	setp.le.s64 	%p3, %rd35, %rd19;
	mul.lo.s64 	%rd20, %rd31, %rd143;
	mov.f32 	%f327, 0fFF800000;
	mov.f32 	%f330, %f327;
	@%p3 bra 	$L__BB255_6;
	setp.eq.s64 	%p4, %rd27, 1;
	setp.eq.s64 	%p5, %rd26, 1;
	add.s64 	%rd42, %rd20, %rd19;
	cvt.u32.u64 	%r26, %rd42;
	div.s32 	%r27, %r26, %r4;
	mul.lo.s32 	%r28, %r27, %r4;
	sub.s32 	%r29, %r26, %r28;
	selp.b32 	%r30, 0, %r27, %p5;
	selp.b32 	%r31, 0, %r29, %p4;
	mul.lo.s32 	%r32, %r6, %r30;
	mad.lo.s32 	%r33, %r7, %r31, %r32;
	shl.b64 	%rd43, %rd42, 32;
	shr.s64 	%rd44, %rd43, 30;
	add.s64 	%rd45, %rd1, %rd44;
	ld.global.f32 	%f81, [%rd45];
	cvt.s64.s32 	%rd46, %r33;
	add.s64 	%rd47, %rd2, %rd46;
	ld.global.u8 	%rs1, [%rd47];
	setp.eq.s16 	%p6, %rs1, 0;
	mul.f32 	%f82, %f81, %f79;
	selp.f32 	%f327, %f78, %f82, %p6;
	max.f32 	%f330, %f327, 0fFF800000;
$L__BB255_6:
	cvt.u64.u32 	%rd21, %r35;
	setp.le.s64 	%p7, %rd35, %rd21;
	mov.f32 	%f329, 0fFF800000;
	@%p7 bra 	$L__BB255_8;
	setp.eq.s64 	%p8, %rd27, 1;
	setp.eq.s64 	%p9, %rd26, 1;
	add.s64 	%rd48, %rd20, %rd21;
	cvt.u32.u64 	%r36, %rd48;
	div.s32 	%r37, %r36, %r4;
	mul.lo.s32 	%r38, %r37, %r4;
	sub.s32 	%r39, %r36, %r38;
	selp.b32 	%r40, 0, %r37, %p9;
	selp.b32 	%r41, 0, %r39, %p8;
	mul.lo.s32 	%r42, %r6, %r40;
	mad.lo.s32 	%r43, %r7, %r41, %r42;
	shl.b64 	%rd49, %rd48, 32;
	shr.s64 	%rd50, %rd49, 30;
	add.s64 	%rd51, %rd1, %rd50;
	ld.global.f32 	%f84, [%rd51];
	cvt.s64.s32 	%rd52, %r43;
	add.s64 	%rd53, %rd2, %rd52;
	ld.global.u8 	%rs2, [%rd53];
	setp.eq.s16 	%p10, %rs2, 0;
	mul.f32 	%f85, %f84, %f79;
	selp.f32 	%f329, %f78, %f85, %p10;
	max.f32 	%f330, %f330, %f329;
$L__BB255_8:
	setp.le.s64 	%p11, %rd35, %rd6;
	mov.f32 	%f331, 0fFF800000;
	@%p11 bra 	$L__BB255_10;
	setp.eq.s64 	%p12, %rd27, 1;
	setp.eq.s64 	%p13, %rd26, 1;
	add.s64 	%rd54, %rd20, %rd6;
	cvt.u32.u64 	%r44, %rd54;
	div.s32 	%r45, %r44, %r4;
	mul.lo.s32 	%r46, %r45, %r4;
	sub.s32 	%r47, %r44, %r46;
	selp.b32 	%r48, 0, %r45, %p13;
	selp.b32 	%r49, 0, %r47, %p12;
	mul.lo.s32 	%r50, %r6, %r48;
	mad.lo.s32 	%r51, %r7, %r49, %r50;
	shl.b64 	%rd55, %rd54, 32;
	shr.s64 	%rd56, %rd55, 30;
	add.s64 	%rd57, %rd1, %rd56;
	ld.global.f32 	%f87, [%rd57];
	cvt.s64.s32 	%rd58, %r51;
	add.s64 	%rd59, %rd2, %rd58;
	ld.global.u8 	%rs3, [%rd59];
	setp.eq.s16 	%p14, %rs3, 0;
	mul.f32 	%f88, %f87, %f79;
	selp.f32 	%f331, %f78, %f88, %p14;
	max.f32 	%f330, %f330, %f331;
$L__BB255_10:
	setp.le.s64 	%p15, %rd35, %rd7;
	mov.f32 	%f333, 0fFF800000;
	@%p15 bra 	$L__BB255_12;
	setp.eq.s64 	%p16, %rd27, 1;
	setp.eq.s64 	%p17, %rd26, 1;
	add.s64 	%rd60, %rd20, %rd7;
	cvt.u32.u64 	%r52, %rd60;
	div.s32 	%r53, %r52, %r4;
	mul.lo.s32 	%r54, %r53, %r4;
	sub.s32 	%r55, %r52, %r54;
	selp.b32 	%r56, 0, %r53, %p17;
	selp.b32 	%r57, 0, %r55, %p16;
	mul.lo.s32 	%r58, %r6, %r56;
	mad.lo.s32 	%r59, %r7, %r57, %r58;
	shl.b64 	%rd61, %rd60, 32;
	shr.s64 	%rd62, %rd61, 30;
	add.s64 	%rd63, %rd1, %rd62;
	ld.global.f32 	%f90, [%rd63];
	cvt.s64.s32 	%rd64, %r59;
	add.s64 	%rd65, %rd2, %rd64;
	ld.global.u8 	%rs4, [%rd65];
	setp.eq.s16 	%p18, %rs4, 0;
	mul.f32 	%f91, %f90, %f79;
	selp.f32 	%f333, %f78, %f91, %p18;
	max.f32 	%f330, %f330, %f333;
$L__BB255_12:
	setp.le.s64 	%p19, %rd35, %rd8;
	mov.f32 	%f335, 0fFF800000;
	@%p19 bra 	$L__BB255_14;
	setp.eq.s64 	%p20, %rd27, 1;
	setp.eq.s64 	%p21, %rd26, 1;
	add.s64 	%rd66, %rd20, %rd8;
	cvt.u32.u64 	%r60, %rd66;
	div.s32 	%r61, %r60, %r4;
	mul.lo.s32 	%r62, %r61, %r4;
	sub.s32 	%r63, %r60, %r62;
	selp.b32 	%r64, 0, %r61, %p21;
	selp.b32 	%r65, 0, %r63, %p20;
	mul.lo.s32 	%r66, %r6, %r64;
	mad.lo.s32 	%r67, %r7, %r65, %r66;
	shl.b64 	%rd67, %rd66, 32;
	shr.s64 	%rd68, %rd67, 30;
	add.s64 	%rd69, %rd1, %rd68;
	ld.global.f32 	%f93, [%rd69];
	cvt.s64.s32 	%rd70, %r67;
	add.s64 	%rd71, %rd2, %rd70;
	ld.global.u8 	%rs5, [%rd71];
	setp.eq.s16 	%p22, %rs5, 0;
	mul.f32 	%f94, %f93, %f79;
	selp.f32 	%f335, %f78, %f94, %p22;
	max.f32 	%f330, %f330, %f335;
$L__BB255_14:
	setp.le.s64 	%p23, %rd35, %rd9;
	mov.f32 	%f337, 0fFF800000;
	@%p23 bra 	$L__BB255_16;
	setp.eq.s64 	%p24, %rd27, 1;
	setp.eq.s64 	%p25, %rd26, 1;
	add.s64 	%rd72, %rd20, %rd9;
	cvt.u32.u64 	%r68, %rd72;
	div.s32 	%r69, %r68, %r4;
	mul.lo.s32 	%r70, %r69, %r4;
	sub.s32 	%r71, %r68, %r70;
	selp.b32 	%r72, 0, %r69, %p25;
	selp.b32 	%r73, 0, %r71, %p24;
	mul.lo.s32 	%r74, %r6, %r72;
	mad.lo.s32 	%r75, %r7, %r73, %r74;
	shl.b64 	%rd73, %rd72, 32;
	shr.s64 	%rd74, %rd73, 30;
	add.s64 	%rd75, %rd1, %rd74;
	ld.global.f32 	%f96, [%rd75];
	cvt.s64.s32 	%rd76, %r75;
	add.s64 	%rd77, %rd2, %rd76;
	ld.global.u8 	%rs6, [%rd77];
	setp.eq.s16 	%p26, %rs6, 0;
	mul.f32 	%f97, %f96, %f79;
	selp.f32 	%f337, %f78, %f97, %p26;
	max.f32 	%f330, %f330, %f337;
$L__BB255_16:
	setp.le.s64 	%p27, %rd35, %rd10;
	mov.f32 	%f339, 0fFF800000;
	@%p27 bra 	$L__BB255_18;
	setp.eq.s64 	%p28, %rd27, 1;
	setp.eq.s64 	%p29, %rd26, 1;
	add.s64 	%rd78, %rd20, %rd10;
	cvt.u32.u64 	%r76, %rd78;
	div.s32 	%r77, %r76, %r4;
	mul.lo.s32 	%r78, %r77, %r4;
	sub.s32 	%r79, %r76, %r78;
	selp.b32 	%r80, 0, %r77, %p29;
	selp.b32 	%r81, 0, %r79, %p28;
	mul.lo.s32 	%r82, %r6, %r80;
	mad.lo.s32 	%r83, %r7, %r81, %r82;
	shl.b64 	%rd79, %rd78, 32;
	shr.s64 	%rd80, %rd79, 30;
	add.s64 	%rd81, %rd1, %rd80;
	ld.global.f32 	%f99, [%rd81];
	cvt.s64.s32 	%rd82, %r83;
	add.s64 	%rd83, %rd2, %rd82;
	ld.global.u8 	%rs7, [%rd83];
	setp.eq.s16 	%p30, %rs7, 0;
	mul.f32 	%f100, %f99, %f79;
	selp.f32 	%f339, %f78, %f100, %p30;
	max.f32 	%f330, %f330, %f339;
$L__BB255_18:
	setp.le.s64 	%p31, %rd35, %rd11;
	mov.f32 	%f341, 0fFF800000;
	@%p31 bra 	$L__BB255_20;
	setp.eq.s64 	%p32, %rd27, 1;
	setp.eq.s64 	%p33, %rd26, 1;
	add.s64 	%rd84, %rd20, %rd11;
	cvt.u32.u64 	%r84, %rd84;
	div.s32 	%r85, %r84, %r4;
	mul.lo.s32 	%r86, %r85, %r4;
	sub.s32 	%r87, %r84, %r86;
	selp.b32 	%r88, 0, %r85, %p33;
	selp.b32 	%r89, 0, %r87, %p32;
	mul.lo.s32 	%r90, %r6, %r88;
	mad.lo.s32 	%r91, %r7, %r89, %r90;
	shl.b64 	%rd85, %rd84, 32;
	shr.s64 	%rd86, %rd85, 30;
	add.s64 	%rd87, %rd1, %rd86;
	ld.global.f32 	%f102, [%rd87];
	cvt.s64.s32 	%rd88, %r91;
	add.s64 	%rd89, %rd2, %rd88;
	ld.global.u8 	%rs8, [%rd89];
	setp.eq.s16 	%p34, %rs8, 0;
	mul.f32 	%f103, %f102, %f79;
	selp.f32 	%f341, %f78, %f103, %p34;
	max.f32 	%f330, %f330, %f341;
$L__BB255_20:
	setp.le.s64 	%p35, %rd35, %rd12;
	mov.f32 	%f343, 0fFF800000;
	@%p35 bra 	$L__BB255_22;
	setp.eq.s64 	%p36, %rd27, 1;
	setp.eq.s64 	%p37, %rd26, 1;
	add.s64 	%rd90, %rd20, %rd12;
	cvt.u32.u64 	%r92, %rd90;
	div.s32 	%r93, %r92, %r4;
	mul.lo.s32 	%r94, %r93, %r4;
	sub.s32 	%r95, %r92, %r94;
	selp.b32 	%r96, 0, %r93, %p37;
	selp.b32 	%r97, 0, %r95, %p36;
	mul.lo.s32 	%r98, %r6, %r96;
	mad.lo.s32 	%r99, %r7, %r97, %r98;
	shl.b64 	%rd91, %rd90, 32;
	shr.s64 	%rd92, %rd91, 30;
	add.s64 	%rd93, %rd1, %rd92;
	ld.global.f32 	%f105, [%rd93];
	cvt.s64.s32 	%rd94, %r99;
	add.s64 	%rd95, %rd2, %rd94;
	ld.global.u8 	%rs9, [%rd95];
	setp.eq.s16 	%p38, %rs9, 0;
	mul.f32 	%f106, %f105, %f79;
	selp.f32 	%f343, %f78, %f106, %p38;
	max.f32 	%f330, %f330, %f343;
$L__BB255_22:
	setp.le.s64 	%p39, %rd35, %rd13;
	mov.f32 	%f345, 0fFF800000;
	@%p39 bra 	$L__BB255_24;
	setp.eq.s64 	%p40, %rd27, 1;
	setp.eq.s64 	%p41, %rd26, 1;
	add.s64 	%rd96, %rd20, %rd13;
	cvt.u32.u64 	%r100, %rd96;
	div.s32 	%r101, %r100, %r4;
	mul.lo.s32 	%r102, %r101, %r4;
	sub.s32 	%r103, %r100, %r102;
	selp.b32 	%r104, 0, %r101, %p41;
	selp.b32 	%r105, 0, %r103, %p40;
	mul.lo.s32 	%r106, %r6, %r104;
	mad.lo.s32 	%r107, %r7, %r105, %r106;
	shl.b64 	%rd97, %rd96, 32;
	shr.s64 	%rd98, %rd97, 30;
	add.s64 	%rd99, %rd1, %rd98;
	ld.global.f32 	%f108, [%rd99];
	cvt.s64.s32 	%rd100, %r107;
	add.s64 	%rd101, %rd2, %rd100;
	ld.global.u8 	%rs10, [%rd101];
	setp.eq.s16 	%p42, %rs10, 0;
	mul.f32 	%f109, %f108, %f79;
	selp.f32 	%f345, %f78, %f109, %p42;
	max.f32 	%f330, %f330, %f345;
$L__BB255_24:
	setp.le.s64 	%p43, %rd35, %rd14;
	mov.f32 	%f347, 0fFF800000;
	@%p43 bra 	$L__BB255_26;
	setp.eq.s64 	%p44, %rd27, 1;
	setp.eq.s64 	%p45, %rd26, 1;
	add.s64 	%rd102, %rd20, %rd14;
	cvt.u32.u64 	%r108, %rd102;
	div.s32 	%r109, %r108, %r4;
	mul.lo.s32 	%r110, %r109, %r4;
	sub.s32 	%r111, %r108, %r110;
	selp.b32 	%r112, 0, %r109, %p45;
	selp.b32 	%r113, 0, %r111, %p44;
	mul.lo.s32 	%r114, %r6, %r112;
	mad.lo.s32 	%r115, %r7, %r113, %r114;
	shl.b64 	%rd103, %rd102, 32;
	shr.s64 	%rd104, %rd103, 30;
	add.s64 	%rd105, %rd1, %rd104;
	ld.global.f32 	%f111, [%rd105];
	cvt.s64.s32 	%rd106, %r115;
	add.s64 	%rd107, %rd2, %rd106;
	ld.global.u8 	%rs11, [%rd107];
	setp.eq.s16 	%p46, %rs11, 0;
	mul.f32 	%f112, %f111, %f79;
	selp.f32 	%f347, %f78, %f112, %p46;
	max.f32 	%f330, %f330, %f347;
$L__BB255_26:
	setp.le.s64 	%p47, %rd35, %rd15;
	mov.f32 	%f349, 0fFF800000;
	@%p47 bra 	$L__BB255_28;
	setp.eq.s64 	%p48, %rd27, 1;
	setp.eq.s64 	%p49, %rd26, 1;
	add.s64 	%rd108, %rd20, %rd15;
	cvt.u32.u64 	%r116, %rd108;
	div.s32 	%r117, %r116, %r4;
	mul.lo.s32 	%r118, %r117, %r4;
	sub.s32 	%r119, %r116, %r118;
	selp.b32 	%r120, 0, %r117, %p49;
	selp.b32 	%r121, 0, %r119, %p48;
	mul.lo.s32 	%r122, %r6, %r120;
	mad.lo.s32 	%r123, %r7, %r121, %r122;
	shl.b64 	%rd109, %rd108, 32;
	shr.s64 	%rd110, %rd109, 30;
	add.s64 	%rd111, %rd1, %rd110;
	ld.global.f32 	%f114, [%rd111];
	cvt.s64.s32 	%rd112, %r123;
	add.s64 	%rd113, %rd2, %rd112;
	ld.global.u8 	%rs12, [%rd113];
	setp.eq.s16 	%p50, %rs12, 0;
	mul.f32 	%f115, %f114, %f79;
	selp.f32 	%f349, %f78, %f115, %p50;
	max.f32 	%f330, %f330, %f349;
$L__BB255_28:
	setp.le.s64 	%p51, %rd35, %rd16;
	mov.f32 	%f351, 0fFF800000;
	@%p51 bra 	$L__BB255_30;
	setp.eq.s64 	%p52, %rd27, 1;
	setp.eq.s64 	%p53, %rd26, 1;
	add.s64 	%rd114, %rd20, %rd16;
	cvt.u32.u64 	%r124, %rd114;
	div.s32 	%r125, %r124, %r4;
	mul.lo.s32 	%r126, %r125, %r4;
	sub.s32 	%r127, %r124, %r126;
	selp.b32 	%r128, 0, %r125, %p53;
	selp.b32 	%r129, 0, %r127, %p52;
	mul.lo.s32 	%r130, %r6, %r128;
	mad.lo.s32 	%r131, %r7, %r129, %r130;
	shl.b64 	%rd115, %rd114, 32;
	shr.s64 	%rd116, %rd115, 30;
	add.s64 	%rd117, %rd1, %rd116;
	ld.global.f32 	%f117, [%rd117];
	cvt.s64.s32 	%rd118, %r131;
	add.s64 	%rd119, %rd2, %rd118;
	ld.global.u8 	%rs13, [%rd119];
	setp.eq.s16 	%p54, %rs13, 0;
	mul.f32 	%f118, %f117, %f79;
	selp.f32 	%f351, %f78, %f118, %p54;
	max.f32 	%f330, %f330, %f351;
$L__BB255_30:
	setp.le.s64 	%p55, %rd35, %rd17;
	mov.f32 	%f353, 0fFF800000;
	@%p55 bra 	$L__BB255_32;
	setp.eq.s64 	%p56, %rd27, 1;
	setp.eq.s64 	%p57, %rd26, 1;
	add.s64 	%rd120, %rd20, %rd17;
	cvt.u32.u64 	%r132, %rd120;
	div.s32 	%r133, %r132, %r4;
	mul.lo.s32 	%r134, %r133, %r4;
	sub.s32 	%r135, %r132, %r134;
	selp.b32 	%r136, 0, %r133, %p57;
	selp.b32 	%r137, 0, %r135, %p56;
	mul.lo.s32 	%r138, %r6, %r136;
	mad.lo.s32 	%r139, %r7, %r137, %r138;
	shl.b64 	%rd121, %rd120, 32;
	shr.s64 	%rd122, %rd121, 30;
	add.s64 	%rd123, %rd1, %rd122;
	ld.global.f32 	%f120, [%rd123];
	cvt.s64.s32 	%rd124, %r139;
	add.s64 	%rd125, %rd2, %rd124;
	ld.global.u8 	%rs14, [%rd125];
	setp.eq.s16 	%p58, %rs14, 0;
	mul.f32 	%f121, %f120, %f79;
	selp.f32 	%f353, %f78, %f121, %p58;
	max.f32 	%f330, %f330, %f353;
$L__BB255_32:
	mov.u32 	%r140, %tid.x;
	add.s32 	%r141, %r140, 448;
	cvt.u64.u32 	%rd126, %r141;
	setp.le.s64 	%p59, %rd35, %rd126;
	mov.f32 	%f355, 0fFF800000;
	@%p59 bra 	$L__BB255_34;
	setp.eq.s64 	%p60, %rd27, 1;
	setp.eq.s64 	%p61, %rd26, 1;
	mov.u32 	%r142, %tid.x;
	add.s32 	%r143, %r142, 448;
	cvt.u64.u32 	%rd127, %r143;
	add.s64 	%rd128, %rd20, %rd127;
	cvt.u32.u64 	%r144, %rd128;
	div.s32 	%r145, %r144, %r4;
	mul.lo.s32 	%r146, %r145, %r4;
	sub.s32 	%r147, %r144, %r146;
	selp.b32 	%r148, 0, %r145, %p61;
	selp.b32 	%r149, 0, %r147, %p60;
	mul.lo.s32 	%r150, %r6, %r148;
	mad.lo.s32 	%r151, %r7, %r149, %r150;
	shl.b64 	%rd129, %rd128, 32;
	shr.s64 	%rd130, %rd129, 30;
	add.s64 	%rd131, %rd1, %rd130;
	ld.global.f32 	%f123, [%rd131];
	cvt.s64.s32 	%rd132, %r151;
	add.s64 	%rd133, %rd2, %rd132;
	ld.global.u8 	%rs15, [%rd133];
	setp.eq.s16 	%p62, %rs15, 0;
	mul.f32 	%f124, %f123, %f79;
	selp.f32 	%f355, %f78, %f124, %p62;
	max.f32 	%f330, %f330, %f355;
$L__BB255_34:
	mov.u32 	%r152, %tid.x;
	cvt.u64.u32 	%rd134, %r152;
	setp.le.s64 	%p63, %rd35, %rd134;
	mov.b32 	%r153, %f330;
	shfl.sync.bfly.b32	%r154|%p64, %r153, 16, 31, -1;
	mov.b32 	%f125, %r154;
	max.f32 	%f126, %f330, %f125;
	mov.b32 	%r155, %f126;
	shfl.sync.bfly.b32	%r156|%p65, %r155, 8, 31, -1;
	mov.b32 	%f127, %r156;
	max.f32 	%f128, %f126, %f127;
	mov.b32 	%r157, %f128;
	shfl.sync.bfly.b32	%r158|%p66, %r157, 4, 31, -1;
	mov.b32 	%f129, %r158;
	max.f32 	%f130, %f128, %f129;
	mov.b32 	%r159, %f130;
	shfl.sync.bfly.b32	%r160|%p67, %r159, 2, 31, -1;
	mov.b32 	%f131, %r160;
	max.f32 	%f132, %f130, %f131;
	mov.b32 	%r161, %f132;
	shfl.sync.bfly.b32	%r162|%p68, %r161, 1, 31, -1;
	mov.b32 	%f133, %r162;
	max.f32 	%f134, %f132, %f133;
	sub.f32 	%f135, %f327, %f134;
	fma.rn.f32 	%f136, %f135, 0f3BBB989D, 0f3F000000;
	cvt.sat.f32.f32 	%f137, %f136;
	mov.f32 	%f138, 0f4B400001;
	mov.f32 	%f139, 0f437C0000;
	fma.rm.f32 	%f140, %f137, %f139, %f138;
	add.f32 	%f141, %f140, 0fCB40007F;
	neg.f32 	%f142, %f141;
	fma.rn.f32 	%f143, %f135, 0f3FB8AA3B, %f142;
	fma.rn.f32 	%f144, %f135, 0f32A57060, %f143;
	mov.b32 	%r163, %f140;
	shl.b32 	%r164, %r163, 23;
	mov.b32 	%f145, %r164;
	ex2.approx.ftz.f32 	%f146, %f144;
	mul.f32 	%f147, %f146, %f145;
	add.f32 	%f148, %f147, 0f00000000;
	sub.f32 	%f149, %f329, %f134;
	fma.rn.f32 	%f150, %f149, 0f3BBB989D, 0f3F000000;
	cvt.sat.f32.f32 	%f151, %f150;
	fma.rm.f32 	%f152, %f151, %f139, %f138;
	add.f32 	%f153, %f152, 0fCB40007F;
	neg.f32 	%f154, %f153;
	fma.rn.f32 	%f155, %f149, 0f3FB8AA3B, %f154;
	fma.rn.f32 	%f156, %f149, 0f32A57060, %f155;
	mov.b32 	%r165, %f152;
	shl.b32 	%r166, %r165, 23;
	mov.b32 	%f157, %r166;
	ex2.approx.ftz.f32 	%f158, %f156;
	mul.f32 	%f159, %f158, %f157;
	add.f32 	%f160, %f148, %f159;
	sub.f32 	%f161, %f331, %f134;
	fma.rn.f32 	%f162, %f161, 0f3BBB989D, 0f3F000000;
	cvt.sat.f32.f32 	%f163, %f162;
	fma.rm.f32 	%f164, %f163, %f139, %f138;
	add.f32 	%f165, %f164, 0fCB40007F;
	neg.f32 	%f166, %f165;
	fma.rn.f32 	%f167, %f161, 0f3FB8AA3B, %f166;
	fma.rn.f32 	%f168, %f161, 0f32A57060, %f167;
	mov.b32 	%r167, %f164;
	shl.b32 	%r168, %r167, 23;
	mov.b32 	%f169, %r168;
	ex2.approx.ftz.f32 	%f170, %f168;
	mul.f32 	%f171, %f170, %f169;
	add.f32 	%f172, %f160, %f171;
	sub.f32 	%f173, %f333, %f134;
	fma.rn.f32 	%f174, %f173, 0f3BBB989D, 0f3F000000;
	cvt.sat.f32.f32 	%f175, %f174;
	fma.rm.f32 	%f176, %f175, %f139, %f138;
	add.f32 	%f177, %f176, 0fCB40007F;
	neg.f32 	%f178, %f177;
	fma.rn.f32 	%f179, %f173, 0f3FB8AA3B, %f178;
	fma.rn.f32 	%f180, %f173, 0f32A57060, %f179;
	mov.b32 	%r169, %f176;
	shl.b32 	%r170, %r169, 23;
	mov.b32 	%f181, %r170;
	ex2.approx.ftz.f32 	%f182, %f180;
	mul.f32 	%f183, %f182, %f181;
	add.f32 	%f184, %f172, %f183;
	sub.f32 	%f185, %f335, %f134;
	fma.rn.f32 	%f186, %f185, 0f3BBB989D, 0f3F000000;
	cvt.sat.f32.f32 	%f187, %f186;
	fma.rm.f32 	%f188, %f187, %f139, %f138;
	add.f32 	%f189, %f188, 0fCB40007F;
	neg.f32 	%f190, %f189;
	fma.rn.f32 	%f191, %f185, 0f3FB8AA3B, %f190;
	fma.rn.f32 	%f192, %f185, 0f32A57060, %f191;
	mov.b32 	%r171, %f188;
	shl.b32 	%r172, %r171, 23;
	mov.b32 	%f193, %r172;
	ex2.approx.ftz.f32 	%f194, %f192;
	mul.f32 	%f195, %f194, %f193;
	add.f32 	%f196, %f184, %f195;
	sub.f32 	%f197, %f337, %f134;
	fma.rn.f32 	%f198, %f197, 0f3BBB989D, 0f3F000000;
	cvt.sat.f32.f32 	%f199, %f198;
	fma.rm.f32 	%f200, %f199, %f139, %f138;
	add.f32 	%f201, %f200, 0fCB40007F;
	neg.f32 	%f202, %f201;
	fma.rn.f32 	%f203, %f197, 0f3FB8AA3B, %f202;
	fma.rn.f32 	%f204, %f197, 0f32A57060, %f203;
	mov.b32 	%r173, %f200;
	shl.b32 	%r174, %r173, 23;
	mov.b32 	%f205, %r174;
	ex2.approx.ftz.f32 	%f206, %f204;
	mul.f32 	%f207, %f206, %f205;
	add.f32 	%f208, %f196, %f207;
	sub.f32 	%f209, %f339, %f134;
	fma.rn.f32 	%f210, %f209, 0f3BBB989D, 0f3F000000;
	cvt.sat.f32.f32 	%f211, %f210;
	fma.rm.f32 	%f212, %f211, %f139, %f138;
	add.f32 	%f213, %f212, 0fCB40007F;
	neg.f32 	%f214, %f213;
	fma.rn.f32 	%f215, %f209, 0f3FB8AA3B, %f214;
	fma.rn.f32 	%f216, %f209, 0f32A57060, %f215;
	mov.b32 	%r175, %f212;
	shl.b32 	%r176, %r175, 23;
	mov.b32 	%f217, %r176;
	ex2.approx.ftz.f32 	%f218, %f216;
	mul.f32 	%f219, %f218, %f217;
	add.f32 	%f220, %f208, %f219;
	sub.f32 	%f221, %f341, %f134;
	fma.rn.f32 	%f222, %f221, 0f3BBB989D, 0f3F000000;
	cvt.sat.f32.f32 	%f223, %f222;
	fma.rm.f32 	%f224, %f223, %f139, %f138;
	add.f32 	%f225, %f224, 0fCB40007F;
	neg.f32 	%f226, %f225;
	fma.rn.f32 	%f227, %f221, 0f3FB8AA3B, %f226;
	fma.rn.f32 	%f228, %f221, 0f32A57060, %f227;
	mov.b32 	%r177, %f224;
	shl.b32 	%r178, %r177, 23;
	mov.b32 	%f229, %r178;
	ex2.approx.ftz.f32 	%f230, %f228;
	mul.f32 	%f231, %f230, %f229;
	add.f32 	%f232, %f220, %f231;
	sub.f32 	%f233, %f343, %f134;
	fma.rn.f32 	%f234, %f233, 0f3BBB989D, 0f3F000000;
	cvt.sat.f32.f32 	%f235, %f234;
	fma.rm.f32 	%f236, %f235, %f139, %f138;
	add.f32 	%f237, %f236, 0fCB40007F;
	neg.f32 	%f238, %f237;
	fma.rn.f32 	%f239, %f233, 0f3FB8AA3B, %f238;
	fma.rn.f32 	%f240, %f233, 0f32A57060, %f239;
	mov.b32 	%r179, %f236;
	shl.b32 	%r180, %r179, 23;
	mov.b32 	%f241, %r180;
	ex2.approx.ftz.f32 	%f242, %f240;
	mul.f32 	%f243, %f242, %f241;
	add.f32 	%f244, %f232, %f243;
	sub.f32 	%f245, %f345, %f134;
	fma.rn.f32 	%f246, %f245, 0f3BBB989D, 0f3F000000;
	cvt.sat.f32.f32 	%f247, %f246;
	fma.rm.f32 	%f248, %f247, %f139, %f138;
	add.f32 	%f249, %f248, 0fCB40007F;
	neg.f32 	%f250, %f249;
	fma.rn.f32 	%f251, %f245, 0f3FB8AA3B, %f250;
	fma.rn.f32 	%f252, %f245, 0f32A57060, %f251;
	mov.b32 	%r181, %f248;
	shl.b32 	%r182, %r181, 23;
	mov.b32 	%f253, %r182;
	ex2.approx.ftz.f32 	%f254, %f252;
	mul.f32 	%f255, %f254, %f253;
	add.f32 	%f256, %f244, %f255;
	sub.f32 	%f257, %f347, %f134;
	fma.rn.f32 	%f258, %f257, 0f3BBB989D, 0f3F000000;
	cvt.sat.f32.f32 	%f259, %f258;
	fma.rm.f32 	%f260, %f259, %f139, %f138;
	add.f32 	%f261, %f260, 0fCB40007F;
	neg.f32 	%f262, %f261;
	fma.rn.f32 	%f263, %f257, 0f3FB8AA3B, %f262;
	fma.rn.f32 	%f264, %f257, 0f32A57060, %f263;
	mov.b32 	%r183, %f260;
	shl.b32 	%r184, %r183, 23;
	mov.b32 	%f265, %r184;
	ex2.approx.ftz.f32 	%f266, %f264;
	mul.f32 	%f267, %f266, %f265;
	add.f32 	%f268, %f256, %f267;
	sub.f32 	%f269, %f349, %f134;
	fma.rn.f32 	%f270, %f269, 0f3BBB989D, 0f3F000000;
	cvt.sat.f32.f32 	%f271, %f270;
	fma.rm.f32 	%f272, %f271, %f139, %f138;
	add.f32 	%f273, %f272, 0fCB40007F;
	neg.f32 	%f274, %f273;
	fma.rn.f32 	%f275, %f269, 0f3FB8AA3B, %f274;
	fma.rn.f32 	%f276, %f269, 0f32A57060, %f275;
	mov.b32 	%r185, %f272;
	shl.b32 	%r186, %r185, 23;
	mov.b32 	%f277, %r186;
	ex2.approx.ftz.f32 	%f278, %f276;
	mul.f32 	%f279, %f278, %f277;
	add.f32 	%f280, %f268, %f279;
	sub.f32 	%f281, %f351, %f134;
	fma.rn.f32 	%f282, %f281, 0f3BBB989D, 0f3F000000;
	cvt.sat.f32.f32 	%f283, %f282;
	fma.rm.f32 	%f284, %f283, %f139, %f138;
	add.f32 	%f285, %f284, 0fCB40007F;
	neg.f32 	%f286, %f285;
	fma.rn.f32 	%f287, %f281, 0f3FB8AA3B, %f286;
	fma.rn.f32 	%f288, %f281, 0f32A57060, %f287;
	mov.b32 	%r187, %f284;
	shl.b32 	%r188, %r187, 23;
	mov.b32 	%f289, %r188;
	ex2.approx.ftz.f32 	%f290, %f288;
	mul.f32 	%f291, %f290, %f289;
	add.f32 	%f292, %f280, %f291;
	sub.f32 	%f293, %f353, %f134;
	fma.rn.f32 	%f294, %f293, 0f3BBB989D, 0f3F000000;
	cvt.sat.f32.f32 	%f295, %f294;
	fma.rm.f32 	%f296, %f295, %f139, %f138;
	add.f32 	%f297, %f296, 0fCB40007F;
	neg.f32 	%f298, %f297;
	fma.rn.f32 	%f299, %f293, 0f3FB8AA3B, %f298;
	fma.rn.f32 	%f300, %f293, 0f32A57060, %f299;
	mov.b32 	%r189, %f296;
	shl.b32 	%r190, %r189, 23;
	mov.b32 	%f301, %r190;
	ex2.approx.ftz.f32 	%f302, %f300;
	mul.f32 	%f303, %f302, %f301;
	add.f32 	%f304, %f292, %f303;
	sub.f32 	%f305, %f355, %f134;
	fma.rn.f32 	%f306, %f305, 0f3BBB989D, 0f3F000000;
	cvt.sat.f32.f32 	%f307, %f306;
	fma.rm.f32 	%f308, %f307, %f139, %f138;
	add.f32 	%f309, %f308, 0fCB40007F;
	neg.f32 	%f310, %f309;
	fma.rn.f32 	%f311, %f305, 0f3FB8AA3B, %f310;
	fma.rn.f32 	%f312, %f305, 0f32A57060, %f311;
	mov.b32 	%r191, %f308;
	shl.b32 	%r192, %r191, 23;
	mov.b32 	%f313, %r192;
	ex2.approx.ftz.f32 	%f314, %f312;
	mul.f32 	%f315, %f314, %f313;
	add.f32 	%f316, %f304, %f315;
	mov.b32 	%r193, %f316;
	shfl.sync.bfly.b32	%r194|%p69, %r193, 16, 31, -1;
	mov.b32 	%f317, %r194;
	add.f32 	%f318, %f316, %f317;
	mov.b32 	%r195, %f318;
	shfl.sync.bfly.b32	%r196|%p70, %r195, 8, 31, -1;
	mov.b32 	%f319, %r196;
	add.f32 	%f320, %f318, %f319;
	mov.b32 	%r197, %f320;
	shfl.sync.bfly.b32	%r198|%p71, %r197, 4, 31, -1;
	mov.b32 	%f321, %r198;
	add.f32 	%f322, %f320, %f321;
	mov.b32 	%r199, %f322;
	shfl.sync.bfly.b32	%r200|%p72, %r199, 2, 31, -1;
	mov.b32 	%f323, %r200;
	add.f32 	%f324, %f322, %f323;
	mov.b32 	%r201, %f324;
	shfl.sync.bfly.b32	%r202|%p73, %r201, 1, 31, -1;
	mov.b32 	%f325, %r202;
	add.f32 	%f326, %f324, %f325;
	div.rn.f32 	%f63, %f147, %f326;
	div.rn.f32 	%f64, %f159, %f326;
	div.rn.f32 	%f65, %f171, %f326;
	div.rn.f32 	%f66, %f183, %f326;
	div.rn.f32 	%f67, %f195, %f326;
	div.rn.f32 	%f68, %f207, %f326;
	div.rn.f32 	%f69, %f219, %f326;
	div.rn.f32 	%f70, %f231, %f326;
	div.rn.f32 	%f71, %f243, %f326;
	div.rn.f32 	%f72, %f255, %f326;
	div.rn.f32 	%f73, %f267, %f326;
	div.rn.f32 	%f74, %f279, %f326;
	div.rn.f32 	%f75, %f291, %f326;
	div.rn.f32 	%f76, %f303, %f326;
	div.rn.f32 	%f77, %f315, %f326;
	mad.lo.s64 	%rd135, %rd143, %rd33, %rd134;
	cvta.to.global.u64 	%rd136, %rd32;
	shl.b64 	%rd137, %rd135, 2;
	add.s64 	%rd22, %rd136, %rd137;
	@%p63 bra 	$L__BB255_36;
	st.global.f32 	[%rd22], %f63;
$L__BB255_36:
	mov.u32 	%r203, %tid.x;
	add.s32 	%r204, %r203, 32;
	cvt.u64.u32 	%rd138, %r204;
	setp.le.s64 	%p74, %rd35, %rd138;
	@%p74 bra 	$L__BB255_38;
	st.global.f32 	[%rd22+128], %f64;
$L__BB255_38:
	setp.le.s64 	%p75, %rd35, %rd6;
	@%p75 bra 	$L__BB255_40;
	st.global.f32 	[%rd22+256], %f65;
$L__BB255_40:
	setp.le.s64 	%p76, %rd35, %rd7;
	@%p76 bra 	$L__BB255_42;
	st.global.f32 	[%rd22+384], %f66;
$L__BB255_42:
	setp.le.s64 	%p77, %rd35, %rd8;
	@%p77 bra 	$L__BB255_44;
	st.global.f32 	[%rd22+512], %f67;
$L__BB255_44:
	setp.le.s64 	%p78, %rd35, %rd9;
	@%p78 bra 	$L__BB255_46;
	st.global.f32 	[%rd22+640], %f68;
$L__BB255_46:
	setp.le.s64 	%p79, %rd35, %rd10;
	@%p79 bra 	$L__BB255_48;
	st.global.f32 	[%rd22+768], %f69;
$L__BB255_48:
	setp.le.s64 	%p80, %rd35, %rd11;
	@%p80 bra 	$L__BB255_50;
	st.global.f32 	[%rd22+896], %f70;
$L__BB255_50:
	setp.le.s64 	%p81, %rd35, %rd12;
	@%p81 bra 	$L__BB255_52;
	st.global.f32 	[%rd22+1024], %f71;
$L__BB255_52:
	setp.le.s64 	%p82, %rd35, %rd13;
	@%p82 bra 	$L__BB255_54;
	st.global.f32 	[%rd22+1152], %f72;
$L__BB255_54:
	setp.le.s64 	%p83, %rd35, %rd14;
	@%p83 bra 	$L__BB255_56;
	st.global.f32 	[%rd22+1280], %f73;
$L__BB255_56:
	setp.le.s64 	%p84, %rd35, %rd15;
	@%p84 bra 	$L__BB255_58;
	st.global.f32 	[%rd22+1408], %f74;
$L__BB255_58:
	setp.le.s64 	%p85, %rd35, %rd16;
	@%p85 bra 	$L__BB255_60;
	st.global.f32 	[%rd22+1536], %f75;
$L__BB255_60:
	setp.le.s64 	%p86, %rd35, %rd17;
	@%p86 bra 	$L__BB255_62;
	st.global.f32 	[%rd22+1664], %f76;
$L__BB255_62:
	mov.u32 	%r205, %tid.x;
	add.s32 	%r206, %r205, 448;
	cvt.u64.u32 	%rd139, %r206;
	setp.le.s64 	%p87, %rd35, %rd139;
	@%p87 bra 	$L__BB255_64;
	st.global.f32 	[%rd22+1792], %f77;
$L__BB255_64:
	ld.param.u64 	%rd142, [_Z15SoftmaxWarpImplI22BroadcastScaleMaskLoadIffbLm2EiE11DirectStoreIffEfLi1ELi15ELi32ELi1ELb1EL9Algorithm0EEvT_T0_ll_param_2];
	mov.u32 	%r207, %nctaid.x;
	mov.u32 	%r208, %ntid.y;
	mul.lo.s32 	%r209, %r207, %r208;
	cvt.s64.s32 	%rd140, %r209;
	add.s64 	%rd143, %rd143, %rd140;
	setp.lt.s64 	%p88, %rd143, %rd142;
	@%p88 bra 	$L__BB255_4;
$L__BB255_65:
	ret;

}
	// .globl	_Z15SoftmaxWarpImplI22BroadcastScaleMaskLoadIffbLm2EiE11DirectStoreIffEfLi1ELi16ELi32ELi1ELb0EL9Algorithm0EEvT_T0_ll
.visible .entry _Z15SoftmaxWarpImplI22BroadcastScaleMaskLoadIffbLm2EiE11DirectStoreIffEfLi1ELi16ELi32ELi1ELb0EL9Algorithm0EEvT_T0_ll(
	.param .align 8 .b8 _Z15SoftmaxWarpImplI22BroadcastScaleMaskLoadIffbLm2EiE11DirectStoreIffEfLi1ELi16ELi32ELi1ELb0EL9Algorithm0EEvT_T0_ll_param_0[88],
	.param .align 8 .b8 _Z15SoftmaxWarpImplI22BroadcastScaleMaskLoadIffbLm2EiE11DirectStoreIffEfLi1ELi16ELi32ELi1ELb0EL9Algorithm0EEvT_T0_ll_param_1[16],
	.param .u64 _Z15SoftmaxWarpImplI22BroadcastScaleMaskLoadIffbLm2EiE11DirectStoreIffEfLi1ELi16ELi32ELi1ELb0EL9Algorithm0EEvT_T0_ll_param_2,
	.param .u64 _Z15SoftmaxWarpImplI22BroadcastScaleMaskLoadIffbLm2EiE11DirectStoreIffEfLi1ELi16ELi32ELi1ELb0EL9Algorithm0EEvT_T0_ll_param_3
)
{
	.reg .pred 	%p<32>;
	.reg .b16 	%rs<17>;
	.reg .b32 	%r<195>;
	.reg .b32 	%f<299>;
	.reg .b64 	%rd<131>;

	ld.param.v2.f32 	{%f3, %f4}, [_Z15SoftmaxWarpImplI22BroadcastScaleMaskLoadIffbLm2EiE11DirectStoreIffEfLi1ELi16ELi32ELi1ELb0EL9Algorithm0EEvT_T0_ll_param_0+80];
	ld.param.u64 	%rd22, [_Z15SoftmaxWarpImplI22BroadcastScaleMaskLoadIffbLm2EiE11DirectStoreIffEfLi1ELi16ELi32ELi1ELb0EL9Algorithm0EEvT_T0_ll_param_0+72];
	ld.param.v2.u32 	{%r7, %r8}, [_Z15SoftmaxWarpImplI22BroadcastScaleMaskLoadIffbLm2EiE11DirectStoreIffEfLi1ELi16ELi32ELi1ELb0EL9Algorithm0EEvT_T0_ll_param_0+56];
	ld.param.v2.u32 	{%r5, %r6}, [_Z15SoftmaxWarpImplI22BroadcastScaleMaskLoadIffbLm2EiE11DirectStoreIffEfLi1ELi16ELi32ELi1ELb0EL9Algorithm0EEvT_T0_ll_param_0+40];
	ld.param.u64 	%rd18, [_Z15SoftmaxWarpImplI22BroadcastScaleMaskLoadIffbLm2EiE11DirectStoreIffEfLi1ELi16ELi32ELi1ELb0EL9Algorithm0EEvT_T0_ll_param_0+24];
	ld.param.u64 	%rd17, [_Z15SoftmaxWarpImplI22BroadcastScaleMaskLoadIffbLm2EiE11DirectStoreIffEfLi1ELi16ELi32ELi1ELb0EL9Algorithm0EEvT_T0_ll_param_0+16];
	ld.param.u64 	%rd16, [_Z15SoftmaxWarpImplI22BroadcastScaleMaskLoadIffbLm2EiE11DirectStoreIffEfLi1ELi16ELi32ELi1ELb0EL9Algorithm0EEvT_T0_ll_param_0+8];
	ld.param.u64 	%rd15, [_Z15SoftmaxWarpImplI22BroadcastScaleMaskLoadIffbLm2EiE11DirectStoreIffEfLi1ELi16ELi32ELi1ELb0EL9Algorithm0EEvT_T0_ll_param_0];
	ld.param.u64 	%rd5, [_Z15SoftmaxWarpImplI22BroadcastScaleMaskLoadIffbLm2EiE11DirectStoreIffEfLi1ELi16ELi32ELi1ELb0EL9Algorithm0EEvT_T0_ll_param_1];
	ld.param.u64 	%rd6, [_Z15SoftmaxWarpImplI22BroadcastScaleMaskLoadIffbLm2EiE11DirectStoreIffEfLi1ELi16ELi32ELi1ELb0EL9Algorithm0EEvT_T0_ll_param_1+8];
	ld.param.u64 	%rd23, [_Z15SoftmaxWarpImplI22BroadcastScaleMaskLoadIffbLm2EiE11DirectStoreIffEfLi1ELi16ELi32ELi1ELb0EL9Algorithm0EEvT_T0_ll_param_2];
	ld.param.u64 	%rd24, [_Z15SoftmaxWarpImplI22BroadcastScaleMaskLoadIffbLm2EiE11DirectStoreIffEfLi1ELi16ELi32ELi1ELb0EL9Algorithm0EEvT_T0_ll_param_3];
	setp.lt.s64 	%p1, %rd24, 513;
	@%p1 bra 	$L__BB256_2;
	mov.u64 	%rd25, $str;
	cvta.global.u64 	%rd26, %rd25;
	mov.u64 	%rd27, $str$1;
	cvta.global.u64 	%rd28, %rd27;
	mov.u64 	%rd29, __unnamed_252;
	cvta.global.u64 	%rd30, %rd29;
	{ // callseq 251, 0
	.param .b64 param0;
	st.param.b64 	[param0], %rd26;
	.param .b64 param1;
	st.param.b64 	[param1], %rd28;
	.param .b32 param2;
	st.param.b32 	[param2], 254;
	.param .b64 param3;
	st.param.b64 	[param3], %rd30;
	.param .b64 param4;
	st.param.b64 	[param4], 1;
	call.uni 
	__assertfail, 
	(
	param0, 
	param1, 
	param2, 
	param3, 
	param4
	);
	} // callseq 251
$L__BB256_2:
	mov.u32 	%r9, %ctaid.x;
	mov.u32 	%r10, %ntid.y;
	mov.u32 	%r11, %tid.y;
	mad.lo.s32 	%r12, %r9, %r10, %r11;
	mov.u32 	%r13, %nctaid.x;
	mul.lo.s32 	%r4, %r13, %r10;
	cvt.s64.s32 	%rd130, %r12;
	setp.le.s64 	%p2, %rd23, %rd130;
	@%p2 bra 	$L__BB256_5;
	cvta.to.global.u64 	%rd8, %rd15;
	cvta.to.global.u64 	%rd9, %rd16;
	mov.u32 	%r14, %tid.x;
	cvt.u64.u32 	%rd10, %r14;
	cvta.to.global.u64 	%rd11, %rd5;
	cvt.s64.s32 	%rd12, %r4;
$L__BB256_4:
	setp.eq.s64 	%p3, %rd18, 1;
	setp.eq.s64 	%p4, %rd17, 1;
	mad.lo.s64 	%rd31, %rd22, %rd130, %rd10;
	cvt.u32.u64 	%r15, %rd31;
	div.s32 	%r16, %r15, %r5;
	mul.lo.s32 	%r17, %r16, %r5;
	sub.s32 	%r18, %r15, %r17;
	selp.b32 	%r19, 0, %r16, %p4;
	selp.b32 	%r20, 0, %r18, %p3;
	mul.lo.s32 	%r21, %r7, %r19;
	mad.lo.s32 	%r22, %r8, %r20, %r21;
	shl.b64 	%rd32, %rd31, 32;
	shr.s64 	%rd33, %rd32, 30;
	add.s64 	%rd34, %rd8, %rd33;
	ld.global.f32 	%f5, [%rd34];
	cvt.s64.s32 	%rd35, %r22;
	add.s64 	%rd36, %rd9, %rd35;
	ld.global.u8 	%rs1, [%rd36];
	setp.eq.s16 	%p5, %rs1, 0;
	mul.f32 	%f6, %f5, %f4;
	selp.f32 	%f7, %f3, %f6, %p5;
	max.f32 	%f8, %f7, 0fFF800000;
	add.s64 	%rd37, %rd31, 32;
	cvt.u32.u64 	%r23, %rd37;
	div.s32 	%r24, %r23, %r5;
	mul.lo.s32 	%r25, %r24, %r5;
	sub.s32 	%r26, %r23, %r25;
	selp.b32 	%r27, 0, %r24, %p4;
	selp.b32 	%r28, 0, %r26, %p3;
	mul.lo.s32 	%r29, %r7, %r27;
	mad.lo.s32 	%r30, %r8, %r28, %r29;
	shl.b64 	%rd38, %rd37, 32;
	shr.s64 	%rd39, %rd38, 30;
	add.s64 	%rd40, %rd8, %rd39;
	ld.global.f32 	%f9, [%rd40];
	cvt.s64.s32 	%rd41, %r30;
	add.s64 	%rd42, %rd9, %rd41;
	ld.global.u8 	%rs2, [%rd42];
	setp.eq.s16 	%p6, %rs2, 0;
	mul.f32 	%f10, %f9, %f4;
	selp.f32 	%f11, %f3, %f10, %p6;
	max.f32 	%f12, %f8, %f11;
	add.s64 	%rd43, %rd31, 64;
	cvt.u32.u64 	%r31, %rd43;
	div.s32 	%r32, %r31, %r5;
	mul.lo.s32 	%r33, %r32, %r5;
	sub.s32 	%r34, %r31, %r33;
	selp.b32 	%r35, 0, %r32, %p4;
	selp.b32 	%r36, 0, %r34, %p3;
	mul.lo.s32 	%r37, %r7, %r35;
	mad.lo.s32 	%r38, %r8, %r36, %r37;
	shl.b64 	%rd44, %rd43, 32;
	shr.s64 	%rd45, %rd44, 30;
	add.s64 	%rd46, %rd8, %rd45;
	ld.global.f32 	%f13, [%rd46];
	cvt.s64.s32 	%rd47, %r38;
	add.s64 	%rd48, %rd9, %rd47;
	ld.global.u8 	%rs3, [%rd48];
	setp.eq.s16 	%p7, %rs3, 0;
	mul.f32 	%f14, %f13, %f4;
	selp.f32 	%f15, %f3, %f14, %p7;
	max.f32 	%f16, %f12, %f15;
	add.s64 	%rd49, %rd31, 96;
	cvt.u32.u64 	%r39, %rd49;
	div.s32 	%r40, %r39, %r5;
	mul.lo.s32 	%r41, %r40, %r5;
	sub.s32 	%r42, %r39, %r41;
	selp.b32 	%r43, 0, %r40, %p4;
	selp.b32 	%r44, 0, %r42, %p3;
	mul.lo.s32 	%r45, %r7, %r43;
	mad.lo.s32 	%r46, %r8, %r44, %r45;
	shl.b64 	%rd50, %rd49, 32;
	shr.s64 	%rd51, %rd50, 30;
	add.s64 	%rd52, %rd8, %rd51;
	ld.global.f32 	%f17, [%rd52];
	cvt.s64.s32 	%rd53, %r46;
	add.s64 	%rd54, %rd9, %rd53;
	ld.global.u8 	%rs4, [%rd54];
	setp.eq.s16 	%p8, %rs4, 0;
	mul.f32 	%f18, %f17, %f4;
	selp.f32 	%f19, %f3, %f18, %p8;
	max.f32 	%f20, %f16, %f19;
	add.s64 	%rd55, %rd31, 128;
	cvt.u32.u64 	%r47, %rd55;
	div.s32 	%r48, %r47, %r5;
	mul.lo.s32 	%r49, %r48, %r5;
	sub.s32 	%r50, %r47, %r49;
	selp.b32 	%r51, 0, %r48, %p4;
	selp.b32 	%r52, 0, %r50, %p3;
	mul.lo.s32 	%r53, %r7, %r51;
	mad.lo.s32 	%r54, %r8, %r52, %r53;
	shl.b64 	%rd56, %rd55, 32;
	shr.s64 	%rd57, %rd56, 30;
	add.s64 	%rd58, %rd8, %rd57;
	ld.global.f32 	%f21, [%rd58];
	cvt.s64.s32 	%rd59, %r54;
	add.s64 	%rd60, %rd9, %rd59;
	ld.global.u8 	%rs5, [%rd60];
	setp.eq.s16 	%p9, %rs5, 0;
	mul.f32 	%f22, %f21, %f4;
	selp.f32 	%f23, %f3, %f22, %p9;
	max.f32 	%f24, %f20, %f23;
	add.s64 	%rd61, %rd31, 160;
	cvt.u32.u64 	%r55, %rd61;
	div.s32 	%r56, %r55, %r5;
	mul.lo.s32 	%r57, %r56, %r5;
	sub.s32 	%r58, %r55, %r57;
	selp.b32 	%r59, 0, %r56, %p4;
	selp.b32 	%r60, 0, %r58, %p3;
	mul.lo.s32 	%r61, %r7, %r59;
	mad.lo.s32 	%r62, %r8, %r60, %r61;
	shl.b64 	%rd62, %rd61, 32;
	shr.s64 	%rd63, %rd62, 30;
	add.s64 	%rd64, %rd8, %rd63;
	ld.global.f32 	%f25, [%rd64];
	cvt.s64.s32 	%rd65, %r62;
	add.s64 	%rd66, %rd9, %rd65;
	ld.global.u8 	%rs6, [%rd66];
	setp.eq.s16 	%p10, %rs6, 0;
	mul.f32 	%f26, %f25, %f4;
	selp.f32 	%f27, %f3, %f26, %p10;
	max.f32 	%f28, %f24, %f27;
	add.s64 	%rd67, %rd31, 192;
	cvt.u32.u64 	%r63, %rd67;
	div.s32 	%r64, %r63, %r5;
	mul.lo.s32 	%r65, %r64, %r5;
	sub.s32 	%r66, %r63, %r65;
	selp.b32 	%r67, 0, %r64, %p4;
	selp.b32 	%r68, 0, %r66, %p3;
	mul.lo.s32 	%r69, %r7, %r67;
	mad.lo.s32 	%r70, %r8, %r68, %r69;
	shl.b64 	%rd68, %rd67, 32;
	shr.s64 	%rd69, %rd68, 30;
	add.s64 	%rd70, %rd8, %rd69;
	ld.global.f32 	%f29, [%rd70];
	cvt.s64.s32 	%rd71, %r70;
	add.s64 	%rd72, %rd9, %rd71;
	ld.global.u8 	%rs7, [%rd72];
	setp.eq.s16 	%p11, %rs7, 0;
	mul.f32 	%f30, %f29, %f4;
	selp.f32 	%f31, %f3, %f30, %p11;
	max.f32 	%f32, %f28, %f31;
	add.s64 	%rd73, %rd31, 224;
	cvt.u32.u64 	%r71, %rd73;
	div.s32 	%r72, %r71, %r5;
	mul.lo.s32 	%r73, %r72, %r5;
	sub.s32 	%r74, %r71, %r73;
	selp.b32 	%r75, 0, %r72, %p4;
	selp.b32 	%r76, 0, %r74, %p3;
	mul.lo.s32 	%r77, %r7, %r75;
	mad.lo.s32 	%r78, %r8, %r76, %r77;
	shl.b64 	%rd74, %rd73, 32;
	shr.s64 	%rd75, %rd74, 30;
	add.s64 	%rd76, %rd8, %rd75;
	ld.global.f32 	%f33, [%rd76];
	cvt.s64.s32 	%rd77, %r78;
	add.s64 	%rd78, %rd9, %rd77;
	ld.global.u8 	%rs8, [%rd78];
	setp.eq.s16 	%p12, %rs8, 0;
	mul.f32 	%f34, %f33, %f4;
	selp.f32 	%f35, %f3, %f34, %p12;
	max.f32 	%f36, %f32, %f35;
	add.s64 	%rd79, %rd31, 256;
	cvt.u32.u64 	%r79, %rd79;
	div.s32 	%r80, %r79, %r5;
	mul.lo.s32 	%r81, %r80, %r5;
	sub.s32 	%r82, %r79, %r81;
	selp.b32 	%r83, 0, %r80, %p4;
	selp.b32 	%r84, 0, %r82, %p3;
	mul.lo.s32 	%r85, %r7, %r83;
	mad.lo.s32 	%r86, %r8, %r84, %r85;
	shl.b64 	%rd80, %rd79, 32;
	shr.s64 	%rd81, %rd80, 30;
	add.s64 	%rd82, %rd8, %rd81;
	ld.global.f32 	%f37, [%rd82];
	cvt.s64.s32 	%rd83, %r86;
	add.s64 	%rd84, %rd9, %rd83;
	ld.global.u8 	%rs9, [%rd84];
	setp.eq.s16 	%p13, %rs9, 0;
	mul.f32 	%f38, %f37, %f4;
	selp.f32 	%f39, %f3, %f38, %p13;
	max.f32 	%f40, %f36, %f39;
	add.s64 	%rd85, %rd31, 288;
	cvt.u32.u64 	%r87, %rd85;
	div.s32 	%r88, %r87, %r5;
	mul.lo.s32 	%r89, %r88, %r5;
	sub.s32 	%r90, %r87, %r89;
	selp.b32 	%r91, 0, %r88, %p4;
	selp.b32 	%r92, 0, %r90, %p3;
	mul.lo.s32 	%r93, %r7, %r91;
	mad.lo.s32 	%r94, %r8, %r92, %r93;
	shl.b64 	%rd86, %rd85, 32;
	shr.s64 	%rd87, %rd86, 30;
	add.s64 	%rd88, %rd8, %rd87;
	ld.global.f32 	%f41, [%rd88];
	cvt.s64.s32 	%rd89, %r94;
	add.s64 	%rd90, %rd9, %rd89;
	ld.global.u8 	%rs10, [%rd90];
	setp.eq.s16 	%p14, %rs10, 0;
	mul.f32 	%f42, %f41, %f4;
	selp.f32 	%f43, %f3, %f42, %p14;
	max.f32 	%f44, %f40, %f43;
	add.s64 	%rd91, %rd31, 320;
	cvt.u32.u64 	%r95, %rd91;
	div.s32 	%r96, %r95, %r5;
	mul.lo.s32 	%r97, %r96, %r5;
	sub.s32 	%r98, %r95, %r97;
	selp.b32 	%r99, 0, %r96, %p4;
	selp.b32 	%r100, 0, %r98, %p3;
	mul.lo.s32 	%r101, %r7, %r99;
	mad.lo.s32 	%r102, %r8, %r100, %r101;
	shl.b64 	%rd92, %rd91, 32;
	shr.s64 	%rd93, %rd92, 30;
	add.s64 	%rd94, %rd8, %rd93;
	ld.global.f32 	%f45, [%rd94];
	cvt.s64.s32 	%rd95, %r102;
	add.s64 	%rd96, %rd9, %rd95;
	ld.global.u8 	%rs11, [%rd96];
	setp.eq.s16 	%p15, %rs11, 0;
	mul.f32 	%f46, %f45, %f4;
	selp.f32 	%f47, %f3, %f46, %p15;
	max.f32 	%f48, %f44, %f47;
	add.s64 	%rd97, %rd31, 352;
	cvt.u32.u64 	%r103, %rd97;
	div.s32 	%r104, %r103, %r5;
	mul.lo.s32 	%r105, %r104, %r5;
	sub.s32 	%r106, %r103, %r105;
	selp.b32 	%r107, 0, %r104, %p4;
	selp.b32 	%r108, 0, %r106, %p3;
	mul.lo.s32 	%r109, %r7, %r107;
	mad.lo.s32 	%r110, %r8, %r108, %r109;
	shl.b64 	%rd98, %rd97, 32;
	shr.s64 	%rd99, %rd98, 30;
	add.s64 	%rd100, %rd8, %rd99;
	ld.global.f32 	%f49, [%rd100];
	cvt.s64.s32 	%rd101, %r110;
	add.s64 	%rd102, %rd9, %rd101;
	ld.global.u8 	%rs12, [%rd102];
	setp.eq.s16 	%p16, %rs12, 0;
	mul.f32 	%f50, %f49, %f4;
	selp.f32 	%f51, %f3, %f50, %p16;
	max.f32 	%f52, %f48, %f51;
	add.s64 	%rd103, %rd31, 384;
	cvt.u32.u64 	%r111, %rd103;
	div.s32 	%r112, %r111, %r5;
	mul.lo.s32 	%r113, %r112, %r5;
	sub.s32 	%r114, %r111, %r113;
	selp.b32 	%r115, 0, %r112, %p4;
	selp.b32 	%r116, 0, %r114, %p3;
	mul.lo.s32 	%r117, %r7, %r115;
	mad.lo.s32 	%r118, %r8, %r116, %r117;
	shl.b64 	%rd104, %rd103, 32;
	shr.s64 	%rd105, %rd104, 30;
	add.s64 	%rd106, %rd8, %rd105;
	ld.global.f32 	%f53, [%rd106];
	cvt.s64.s32 	%rd107, %r118;
	add.s64 	%rd108, %rd9, %rd107;
	ld.global.u8 	%rs13, [%rd108];
	setp.eq.s16 	%p17, %rs13, 0;
	mul.f32 	%f54, %f53, %f4;
	selp.f32 	%f55, %f3, %f54, %p17;
	max.f32 	%f56, %f52, %f55;
	add.s64 	%rd109, %rd31, 416;
	cvt.u32.u64 	%r119, %rd109;
	div.s32 	%r120, %r119, %r5;
	mul.lo.s32 	%r121, %r120, %r5;
	sub.s32 	%r122, %r119, %r121;
	selp.b32 	%r123, 0, %r120, %p4;
	selp.b32 	%r124, 0, %r122, %p3;
	mul.lo.s32 	%r125, %r7, %r123;
	mad.lo.s32 	%r126, %r8, %r124, %r125;
	shl.b64 	%rd110, %rd109, 32;
	shr.s64 	%rd111, %rd110, 30;
	add.s64 	%rd112, %rd8, %rd111;
	ld.global.f32 	%f57, [%rd112];
	cvt.s64.s32 	%rd113, %r126;
	add.s64 	%rd114, %rd9, %rd113;
	ld.global.u8 	%rs14, [%rd114];
	setp.eq.s16 	%p18, %rs14, 0;
	mul.f32 	%f58, %f57, %f4;
	selp.f32 	%f59, %f3, %f58, %p18;
	max.f32 	%f60, %f56, %f59;
	add.s64 	%rd115, %rd31, 448;
	cvt.u32.u64 	%r127, %rd115;
	div.s32 	%r128, %r127, %r5;
	mul.lo.s32 	%r129, %r128, %r5;
	sub.s32 	%r130, %r127, %r129;
	selp.b32 	%r131, 0, %r128, %p4;
	selp.b32 	%r132, 0, %r130, %p3;
	mul.lo.s32 	%r133, %r7, %r131;
	mad.lo.s32 	%r134, %r8, %r132, %r133;
	shl.b64 	%rd116, %rd115, 32;
	shr.s64 	%rd117, %rd116, 30;
	add.s64 	%rd118, %rd8, %rd117;
	ld.global.f32 	%f61, [%rd118];
	cvt.s64.s32 	%rd119, %r134;
	add.s64 	%rd120, %rd9, %rd119;
	ld.global.u8 	%rs15, [%rd120];
	setp.eq.s16 	%p19, %rs15, 0;
	mul.f32 	%f62, %f61, %f4;
	selp.f32 	%f63, %f3, %f62, %p19;
	max.f32 	%f64, %f60, %f63;
	add.s64 	%rd121, %rd31, 480;
	cvt.u32.u64 	%r135, %rd121;
	div.s32 	%r136, %r135, %r5;
	mul.lo.s32 	%r137, %r136, %r5;
	sub.s32 	%r138, %r135, %r137;
	selp.b32 	%r139, 0, %r136, %p4;
	selp.b32 	%r140, 0, %r138, %p3;
	mul.lo.s32 	%r141, %r7, %r139;
	mad.lo.s32 	%r142, %r8, %r140, %r141;
	shl.b64 	%rd122, %rd121, 32;
	shr.s64 	%rd123, %rd122, 30;
	add.s64 	%rd124, %rd8, %rd123;
	ld.global.f32 	%f65, [%rd124];
	cvt.s64.s32 	%rd125, %r142;
	add.s64 	%rd126, %rd9, %rd125;
	ld.global.u8 	%rs16, [%rd126];
	setp.eq.s16 	%p20, %rs16, 0;
	mul.f32 	%f66, %f65, %f4;
	selp.f32 	%f67, %f3, %f66, %p20;
	max.f32 	%f68, %f64, %f67;
	mov.b32 	%r143, %f68;
	shfl.sync.bfly.b32	%r144|%p21, %r143, 16, 31, -1;
	mov.b32 	%f69, %r144;
	max.f32 	%f70, %f68, %f69;
	mov.b32 	%r145, %f70;
	shfl.sync.bfly.b32	%r146|%p22, %r145, 8, 31, -1;
	mov.b32 	%f71, %r146;
	max.f32 	%f72, %f70, %f71;
	mov.b32 	%r147, %f72;
	shfl.sync.bfly.b32	%r148|%p23, %r147, 4, 31, -1;
	mov.b32 	%f73, %r148;
	max.f32 	%f74, %f72, %f73;
	mov.b32 	%r149, %f74;
	shfl.sync.bfly.b32	%r150|%p24, %r149, 2, 31, -1;
	mov.b32 	%f75, %r150;
	max.f32 	%f76, %f74, %f75;
	mov.b32 	%r151, %f76;
	shfl.sync.bfly.b32	%r152|%p25, %r151, 1, 31, -1;
	mov.b32 	%f77, %r152;
	max.f32 	%f78, %f76, %f77;
	sub.f32 	%f79, %f7, %f78;
	fma.rn.f32 	%f80, %f79, 0f3BBB989D, 0f3F000000;
	cvt.sat.f32.f32 	%f81, %f80;
	mov.f32 	%f82, 0f4B400001;
	mov.f32 	%f83, 0f437C0000;
	fma.rm.f32 	%f84, %f81, %f83, %f82;
	add.f32 	%f85, %f84, 0fCB40007F;
	neg.f32 	%f86, %f85;
	fma.rn.f32 	%f87, %f79, 0f3FB8AA3B, %f86;
	fma.rn.f32 	%f88, %f79, 0f32A57060, %f87;
	mov.b32 	%r153, %f84;
	shl.b32 	%r154, %r153, 23;
	mov.b32 	%f89, %r154;
	ex2.approx.ftz.f32 	%f90, %f88;
	mul.f32 	%f91, %f90, %f89;
	add.f32 	%f92, %f91, 0f00000000;
	sub.f32 	%f93, %f11, %f78;
	fma.rn.f32 	%f94, %f93, 0f3BBB989D, 0f3F000000;
	cvt.sat.f32.f32 	%f95, %f94;
	fma.rm.f32 	%f96, %f95, %f83, %f82;
	add.f32 	%f97, %f96, 0fCB40007F;
	neg.f32 	%f98, %f97;
	fma.rn.f32 	%f99, %f93, 0f3FB8AA3B, %f98;
	fma.rn.f32 	%f100, %f93, 0f32A57060, %f99;
	mov.b32 	%r155, %f96;
	shl.b32 	%r156, %r155, 23;
	mov.b32 	%f101, %r156;
	ex2.approx.ftz.f32 	%f102, %f100;
	mul.f32 	%f103, %f102, %f101;
	add.f32 	%f104, %f92, %f103;
	sub.f32 	%f105, %f15, %f78;
	fma.rn.f32 	%f106, %f105, 0f3BBB989D, 0f3F000000;
	cvt.sat.f32.f32 	%f107, %f106;
	fma.rm.f32 	%f108, %f107, %f83, %f82;
	add.f32 	%f109, %f108, 0fCB40007F;
	neg.f32 	%f110, %f109;
	fma.rn.f32 	%f111, %f105, 0f3FB8AA3B, %f110;
	fma.rn.f32 	%f112, %f105, 0f32A57060, %f111;
	mov.b32 	%r157, %f108;
	shl.b32 	%r158, %r157, 23;
	mov.b32 	%f113, %r158;
	ex2.approx.ftz.f32 	%f114, %f112;
	mul.f32 	%f115, %f114, %f113;
	add.f32 	%f116, %f104, %f115;
	sub.f32 	%f117, %f19, %f78;
	fma.rn.f32 	%f118, %f117, 0f3BBB989D, 0f3F000000;
	cvt.sat.f32.f32 	%f119, %f118;
	fma.rm.f32 	%f120, %f119, %f83, %f82;
	add.f32 	%f121, %f120, 0fCB40007F;
	neg.f32 	%f122, %f121;
	fma.rn.f32 	%f123, %f117, 0f3FB8AA3B, %f122;
	fma.rn.f32 	%f124, %f117, 0f32A57060, %f123;
	mov.b32 	%r159, %f120;
	shl.b32 	%r160, %r159, 23;
	mov.b32 	%f125, %r160;
	ex2.approx.ftz.f32 	%f126, %f124;
	mul.f32 	%f127, %f126, %f125;
	add.f32 	%f128, %f116, %f127;
	sub.f32 	%f129, %f23, %f78;
	fma.rn.f32 	%f130, %f129, 0f3BBB989D, 0f3F000000;
	cvt.sat.f32.f32 	%f131, %f130;
	fma.rm.f32 	%f132, %f131, %f83, %f82;
	add.f32 	%f133, %f132, 0fCB40007F;
	neg.f32 	%f134, %f133;
	fma.rn.f32 	%f135, %f129, 0f3FB8AA3B, %f134;
	fma.rn.f32 	%f136, %f129, 0f32A57060, %f135;
	mov.b32 	%r161, %f132;
	shl.b32 	%r162, %r161, 23;
	mov.b32 	%f137, %r162;
	ex2.approx.ftz.f32 	%f138, %f136;
	mul.f32 	%f139, %f138, %f137;
	add.f32 	%f140, %f128, %f139;
	sub.f32 	%f141, %f27, %f78;
	fma.rn.f32 	%f142, %f141, 0f3BBB989D, 0f3F000000;
	cvt.sat.f32.f32 	%f143, %f142;
	fma.rm.f32 	%f144, %f143, %f83, %f82;
	add.f32 	%f145, %f144, 0fCB40007F;
	neg.f32 	%f146, %f145;
	fma.rn.f32 	%f147, %f141, 0f3FB8AA3B, %f146;
	fma.rn.f32 	%f148, %f141, 0f32A57060, %f147;
	mov.b32 	%r163, %f144;
	shl.b32 	%r164, %r163, 23;
	mov.b32 	%f149, %r164;
	ex2.approx.ftz.f32 	%f150, %f148;
	mul.f32 	%f151, %f150, %f149;
	add.f32 	%f152, %f140, %f151;
	sub.f32 	%f153, %f31, %f78;
	fma.rn.f32 	%f154, %f153, 0f3BBB989D, 0f3F000000;
	cvt.sat.f32.f32 	%f155, %f154;
	fma.rm.f32 	%f156, %f155, %f83, %f82;
	add.f32 	%f157, %f156, 0fCB40007F;
	neg.f32 	%f158, %f157;
	fma.rn.f32 	%f159, %f153, 0f3FB8AA3B, %f158;
	fma.rn.f32 	%f160, %f153, 0f32A57060, %f159;
	mov.b32 	%r165, %f156;
	shl.b32 	%r166, %r165, 23;
	mov.b32 	%f161, %r166;
	ex2.approx.ftz.f32 	%f162, %f160;
	mul.f32 	%f163, %f162, %f161;
	add.f32 	%f164, %f152, %f163;
	sub.f32 	%f165, %f35, %f78;
	fma.rn.f32 	%f166, %f165, 0f3BBB989D, 0f3F000000;
	cvt.sat.f32.f32 	%f167, %f166;
	fma.rm.f32 	%f168, %f167, %f83, %f82;
	add.f32 	%f169, %f168, 0fCB40007F;
	neg.f32 	%f170, %f169;
	fma.rn.f32 	%f171, %f165, 0f3FB8AA3B, %f170;
	fma.rn.f32 	%f172, %f165, 0f32A57060, %f171;
	mov.b32 	%r167, %f168;
	shl.b32 	%r168, %r167, 23;
	mov.b32 	%f173, %r168;
	ex2.approx.ftz.f32 	%f174, %f172;
	mul.f32 	%f175, %f174, %f173;
	add.f32 	%f176, %f164, %f175;
	sub.f32 	%f177, %f39, %f78;
	fma.rn.f32 	%f178, %f177, 0f3BBB989D, 0f3F000000;
	cvt.sat.f32.f32 	%f179, %f178;
	fma.rm.f32 	%f180, %f179, %f83, %f82;
	add.f32 	%f181, %f180, 0fCB40007F;
	neg.f32 	%f182, %f181;
	fma.rn.f32 	%f183, %f177, 0f3FB8AA3B, %f182;
	fma.rn.f32 	%f184, %f177, 0f32A57060, %f183;
	mov.b32 	%r169, %f180;
	shl.b32 	%r170, %r169, 23;
	mov.b32 	%f185, %r170;
	ex2.approx.ftz.f32 	%f186, %f184;
	mul.f32 	%f187, %f186, %f185;
	add.f32 	%f188, %f176, %f187;
	sub.f32 	%f189, %f43, %f78;
	fma.rn.f32 	%f190, %f189, 0f3BBB989D, 0f3F000000;
	cvt.sat.f32.f32 	%f191, %f190;
	fma.rm.f32 	%f192, %f191, %f83, %f82;
	add.f32 	%f193, %f192, 0fCB40007F;
	neg.f32 	%f194, %f193;
	fma.rn.f32 	%f195, %f189, 0f3FB8AA3B, %f194;
	fma.rn.f32 	%f196, %f189, 0f32A57060, %f195;
	mov.b32 	%r171, %f192;
	shl.b32 	%r172, %r171, 23;
	mov.b32 	%f197, %r172;
	ex2.approx.ftz.f32 	%f198, %f196;
	mul.f32 	%f199, %f198, %f197;
	add.f32 	%f200, %f188, %f199;
	sub.f32 	%f201, %f47, %f78;
	fma.rn.f32 	%f202, %f201, 0f3BBB989D, 0f3F000000;
	cvt.sat.f32.f32 	%f203, %f202;
	fma.rm.f32 	%f204, %f203, %f83, %f82;
	add.f32 	%f205, %f204, 0fCB40007F;
	neg.f32 	%f206, %f205;
	fma.rn.f32 	%f207, %f201, 0f3FB8AA3B, %f206;
	fma.rn.f32 	%f208, %f201, 0f32A57060, %f207;
	mov.b32 	%r173, %f204;
	shl.b32 	%r174, %r173, 23;
	mov.b32 	%f209, %r174;
	ex2.approx.ftz.f32 	%f210, %f208;
	mul.f32 	%f211, %f210, %f209;
	add.f32 	%f212, %f200, %f211;
	sub.f32 	%f213, %f51, %f78;
	fma.rn.f32 	%f214, %f213, 0f3BBB989D, 0f3F000000;
	cvt.sat.f32.f32 	%f215, %f214;
	fma.rm.f32 	%f216, %f215, %f83, %f82;
	add.f32 	%f217, %f216, 0fCB40007F;
	neg.f32 	%f218, %f217;
	fma.rn.f32 	%f219, %f213, 0f3FB8AA3B, %f218;
	fma.rn.f32 	%f220, %f213, 0f32A57060, %f219;
	mov.b32 	%r175, %f216;
	shl.b32 	%r176, %r175, 23;
	mov.b32 	%f221, %r176;
	ex2.approx.ftz.f32 	%f222, %f220;
	mul.f32 	%f223, %f222, %f221;
	add.f32 	%f224, %f212, %f223;
	sub.f32 	%f225, %f55, %f78;
	fma.rn.f32 	%f226, %f225, 0f3BBB989D, 0f3F000000;
	cvt.sat.f32.f32 	%f227, %f226;
	fma.rm.f32 	%f228, %f227, %f83, %f82;
	add.f32 	%f229, %f228, 0fCB40007F;
	neg.f32 	%f230, %f229;
	fma.rn.f32 	%f231, %f225, 0f3FB8AA3B, %f230;
	fma.rn.f32 	%f232, %f225, 0f32A57060, %f231;
	mov.b32 	%r177, %f228;
	shl.b32 	%r178, %r177, 23;
	mov.b32 	%f233, %r178;
	ex2.approx.ftz.f32 	%f234, %f232;
	mul.f32 	%f235, %f234, %f233;
	add.f32 	%f236, %f224, %f235;
	sub.f32 	%f237, %f59, %f78;
	fma.rn.f32 	%f238, %f237, 0f3BBB989D, 0f3F000000;
	cvt.sat.f32.f32 	%f239, %f238;
	fma.rm.f32 	%f240, %f239, %f83, %f82;
	add.f32 	%f241, %f240, 0fCB40007F;
	neg.f32 	%f242, %f241;
	fma.rn.f32 	%f243, %f237, 0f3FB8AA3B, %f242;
	fma.rn.f32 	%f244, %f237, 0f32A57060, %f243;
	mov.b32 	%r179, %f240;
	shl.b32 	%r180, %r179, 23;
	mov.b32 	%f245, %r180;
	ex2.approx.ftz.f32 	%f246, %f244;
	mul.f32 	%f247, %f246, %f245;
	add.f32 	%f248, %f236, %f247;
	sub.f32 	%f249, %f63, %f78;
	fma.rn.f32 	%f250, %f249, 0f3BBB989D, 0f3F000000;
	cvt.sat.f32.f32 	%f251, %f250;
	fma.rm.f32 	%f252, %f251, %f83, %f82;
	add.f32 	%f253, %f252, 0fCB40007F;
	neg.f32 	%f254, %f253;
	fma.rn.f32 	%f255, %f249, 0f3FB8AA3B, %f254;
	fma.rn.f32 	%f256, %f249, 0f32A57060, %f255;
	mov.b32 	%r181, %f252;
	shl.b32 	%r182, %r181, 23;
	mov.b32 	%f257, %r182;
	ex2.approx.ftz.f32 	%f258, %f256;
	mul.f32 	%f259, %f258, %f257;
	add.f32 	%f260, %f248, %f259;
	sub.f32 	%f261, %f67, %f78;
	fma.rn.f32 	%f262, %f261, 0f3BBB989D, 0f3F000000;
	cvt.sat.f32.f32 	%f263, %f262;
	fma.rm.f32 	%f264, %f263, %f83, %f82;
	add.f32 	%f265, %f264, 0fCB40007F;
	neg.f32 	%f266, %f265;
	fma.rn.f32 	%f267, %f261, 0f3FB8AA3B, %f266;
	fma.rn.f32 	%f268, %f261, 0f32A57060, %f267;
	mov.b32 	%r183, %f264;
	shl.b32 	%r184, %r183, 23;
	mov.b32 	%f269, %r184;
	ex2.approx.ftz.f32 	%f270, %f268;
	mul.f32 	%f271, %f270, %f269;
	add.f32 	%f272, %f260, %f271;
	mov.b32 	%r185, %f272;
	shfl.sync.bfly.b32	%r186|%p26, %r185, 16, 31, -1;
	mov.b32 	%f273, %r186;
	add.f32 	%f274, %f272, %f273;
	mov.b32 	%r187, %f274;
	shfl.sync.bfly.b32	%r188|%p27, %r187, 8, 31, -1;
	mov.b32 	%f275, %r188;
	add.f32 	%f276, %f274, %f275;
	mov.b32 	%r189, %f276;
	shfl.sync.bfly.b32	%r190|%p28, %r189, 4, 31, -1;
	mov.b32 	%f277, %r190;
	add.f32 	%f278, %f276, %f277;
	mov.b32 	%r191, %f278;
	shfl.sync.bfly.b32	%r192|%p29, %r191, 2, 31, -1;
	mov.b32 	%f279, %r192;
	add.f32 	%f280, %f278, %f279;
	mov.b32 	%r193, %f280;
	shfl.sync.bfly.b32	%r194|%p30, %r193, 1, 31, -1;
	mov.b32 	%f281, %r194;
	add.f32 	%f282, %f280, %f281;
	div.rn.f32 	%f283, %f91, %f282;
	div.rn.f32 	%f284, %f103, %f282;
	div.rn.f32 	%f285, %f115, %f282;
	div.rn.f32 	%f286, %f127, %f282;
	div.rn.f32 	%f287, %f139, %f282;
	div.rn.f32 	%f288, %f151, %f282;
	div.rn.f32 	%f289, %f163, %f282;
	div.rn.f32 	%f290, %f175, %f282;
	div.rn.f32 	%f291, %f187, %f282;
	div.rn.f32 	%f292, %f199, %f282;
	div.rn.f32 	%f293, %f211, %f282;
	div.rn.f32 	%f294, %f223, %f282;
	div.rn.f32 	%f295, %f235, %f282;
	div.rn.f32 	%f296, %f247, %f282;
	div.rn.f32 	%f297, %f259, %f282;
	div.rn.f32 	%f298, %f271, %f282;
	mad.lo.s64 	%rd127, %rd130, %rd6, %rd10;
	shl.b64 	%rd128, %rd127, 2;
	add.s64 	%rd129, %rd11, %rd128;
	st.global.f32 	[%rd129], %f283;
	st.global.f32 	[%rd129+128], %f284;
	st.global.f32 	[%rd129+256], %f285;
	st.global.f32 	[%rd129+384], %f286;
	st.global.f32 	[%rd129+512], %f287;
	st.global.f32 	[%rd129+640], %f288;
	st.global.f32 	[%rd129+768], %f289;
	st.global.f32 	[%rd129+896], %f290;
	st.global.f32 	[%rd129+1024], %f291;
	st.global.f32 	[%rd129+1152], %f292;
	st.global.f32 	[%rd129+1280], %f293;
	st.global.f32 	[%rd129+1408], %f294;
	st.global.f32 	[%rd129+1536], %f295;
	st.global.f32 	[%rd129+1664], %f296;
	st.global.f32 	[%rd129+1792], %f297;
	st.global.f32 	[%rd129+1920], %f298;
	add.s64 	%rd130, %rd130, %rd12;
	setp.lt.s64 	%p31, %rd130, %rd23;
	@%p31 bra 	$L__BB256_4;
$L__BB256_5:
	ret;

}
	// .globl	_Z15SoftmaxWarpImplI22BroadcastScaleMaskLoadIffbLm2EiE11DirectStoreIffEfLi1ELi16ELi32ELi1ELb1EL9Algorithm0EEvT_T0_ll
.visible .entry _Z15SoftmaxWarpImplI22BroadcastScaleMaskLoadIffbLm2EiE11DirectStoreIffEfLi1ELi16ELi32ELi1ELb1EL9Algorithm0EEvT_T0_ll(
	.param .align 8 .b8 _Z15SoftmaxWarpImplI22BroadcastScaleMaskLoadIffbLm2EiE11DirectStoreIffEfLi1ELi16ELi32ELi1ELb1EL9Algorithm0EEvT_T0_ll_param_0[88],
	.param .align 8 .b8 _Z15SoftmaxWarpImplI22BroadcastScaleMaskLoadIffbLm2EiE11DirectStoreIffEfLi1ELi16ELi32ELi1ELb1EL9Algorithm0EEvT_T0_ll_param_1[16],
	.param .u64 _Z15SoftmaxWarpImplI22BroadcastScaleMaskLoadIffbLm2EiE11DirectStoreIffEfLi1ELi16ELi32ELi1ELb1EL9Algorithm0EEvT_T0_ll_param_2,
	.param .u64 _Z15SoftmaxWarpImplI22BroadcastScaleMaskLoadIffbLm2EiE11DirectStoreIffEfLi1ELi16ELi32ELi1ELb1EL9Algorithm0EEvT_T0_ll_param_3
)
{
	.reg .pred 	%p<94>;
	.reg .b16 	%rs<17>;
	.reg .b32 	%r<210>;
	.reg .b32 	%f<379>;
	.reg .b64 	%rd<145>;

	ld.param.v2.f32 	{%f83, %f84}, [_Z15SoftmaxWarpImplI22BroadcastScaleMaskLoadIffbLm2EiE11DirectStoreIffEfLi1ELi16ELi32ELi1ELb1EL9Algorithm0EEvT_T0_ll_param_0+80];
	ld.param.u64 	%rd37, [_Z15SoftmaxWarpImplI22BroadcastScaleMaskLoadIffbLm2EiE11DirectStoreIffEfLi1ELi16ELi32ELi1ELb1EL9Algorithm0EEvT_T0_ll_param_0+72];
	ld.param.v2.u32 	{%r7, %r8}, [_Z15SoftmaxWarpImplI22BroadcastScaleMaskLoadIffbLm2EiE11DirectStoreIffEfLi1ELi16ELi32ELi1ELb1EL9Algorithm0EEvT_T0_ll_param_0+56];
	ld.param.v2.u32 	{%r5, %r6}, [_Z15SoftmaxWarpImplI22BroadcastScaleMaskLoadIffbLm2EiE11DirectStoreIffEfLi1ELi16ELi32ELi1ELb1EL9Algorithm0EEvT_T0_ll_param_0+40];
	ld.param.u64 	%rd33, [_Z15SoftmaxWarpImplI22BroadcastScaleMaskLoadIffbLm2EiE11DirectStoreIffEfLi1ELi16ELi32ELi1ELb1EL9Algorithm0EEvT_T0_ll_param_0+24];
	ld.param.u64 	%rd32, [_Z15SoftmaxWarpImplI22BroadcastScaleMaskLoadIffbLm2EiE11DirectStoreIffEfLi1ELi16ELi32ELi1ELb1EL9Algorithm0EEvT_T0_ll_param_0+16];
	ld.param.u64 	%rd5, [_Z15SoftmaxWarpImplI22BroadcastScaleMaskLoadIffbLm2EiE11DirectStoreIffEfLi1ELi16ELi32ELi1ELb1EL9Algorithm0EEvT_T0_ll_param_1];
	ld.param.u64 	%rd6, [_Z15SoftmaxWarpImplI22BroadcastScaleMaskLoadIffbLm2EiE11DirectStoreIffEfLi1ELi16ELi32ELi1ELb1EL9Algorithm0EEvT_T0_ll_param_1+8];
	ld.param.u64 	%rd31, [_Z15SoftmaxWarpImplI22BroadcastScaleMaskLoadIffbLm2EiE11DirectStoreIffEfLi1ELi16ELi32ELi1ELb1EL9Algorithm0EEvT_T0_ll_param_0+8];
	ld.param.u64 	%rd30, [_Z15SoftmaxWarpImplI22BroadcastScaleMaskLoadIffbLm2EiE11DirectStoreIffEfLi1ELi16ELi32ELi1ELb1EL9Algorithm0EEvT_T0_ll_param_0];
	ld.param.u64 	%rd38, [_Z15SoftmaxWarpImplI22BroadcastScaleMaskLoadIffbLm2EiE11DirectStoreIffEfLi1ELi16ELi32ELi1ELb1EL9Algorithm0EEvT_T0_ll_param_2];
	ld.param.u64 	%rd39, [_Z15SoftmaxWarpImplI22BroadcastScaleMaskLoadIffbLm2EiE11DirectStoreIffEfLi1ELi16ELi32ELi1ELb1EL9Algorithm0EEvT_T0_ll_param_3];
	cvta.to.global.u64 	%rd1, %rd30;
	cvta.to.global.u64 	%rd2, %rd31;
	setp.lt.s64 	%p1, %rd39, 513;
	@%p1 bra 	$L__BB257_2;
	mov.u64 	%rd40, $str;
	cvta.global.u64 	%rd41, %rd40;
	mov.u64 	%rd42, $str$1;
	cvta.global.u64 	%rd43, %rd42;
	mov.u64 	%rd44, __unnamed_253;
	cvta.global.u64 	%rd45, %rd44;
	{ // callseq 252, 0
	.param .b64 param0;
	st.param.b64 	[param0], %rd41;
	.param .b64 param1;
	st.param.b64 	[param1], %rd43;
	.param .b32 param2;
	st.param.b32 	[param2], 254;
	.param .b64 param3;
	st.param.b64 	[param3], %rd45;
	.param .b64 param4;
	st.param.b64 	[param4], 1;
	call.uni 
	__assertfail, 
	(
	param0, 
	param1, 
	param2, 
	param3, 
	param4
	);
	} // callseq 252
$L__BB257_2:
	mov.u32 	%r9, %ctaid.x;
	mov.u32 	%r10, %ntid.y;
	mov.u32 	%r11, %tid.y;
	mad.lo.s32 	%r12, %r9, %r10, %r11;
	mov.u32 	%r13, %nctaid.x;
	mul.lo.s32 	%r4, %r13, %r10;
	cvt.s64.s32 	%rd144, %r12;
	setp.le.s64 	%p2, %rd38, %rd144;
	@%p2 bra 	$L__BB257_69;
	mov.u32 	%r14, %tid.x;
	cvt.u64.u32 	%rd8, %r14;
	add.s32 	%r15, %r14, 32;
	cvt.u64.u32 	%rd9, %r15;
	add.s32 	%r16, %r14, 64;
	cvt.u64.u32 	%rd10, %r16;
	add.s32 	%r17, %r14, 96;
	cvt.u64.u32 	%rd11, %r17;
	add.s32 	%r18, %r14, 128;
	cvt.u64.u32 	%rd12, %r18;
	add.s32 	%r19, %r14, 160;
	cvt.u64.u32 	%rd13, %r19;
	add.s32 	%r20, %r14, 192;
	cvt.u64.u32 	%rd14, %r20;
	add.s32 	%r21, %r14, 224;
	cvt.u64.u32 	%rd15, %r21;
	add.s32 	%r22, %r14, 256;
	cvt.u64.u32 	%rd16, %r22;
	add.s32 	%r23, %r14, 288;
	cvt.u64.u32 	%rd17, %r23;
	add.s32 	%r24, %r14, 320;
	cvt.u64.u32 	%rd18, %r24;
	add.s32 	%r25, %r14, 352;
	cvt.u64.u32 	%rd19, %r25;
	add.s32 	%r26, %r14, 384;
	cvt.u64.u32 	%rd20, %r26;
	add.s32 	%r27, %r14, 416;
	cvt.u64.u32 	%rd21, %r27;
	add.s32 	%r28, %r14, 448;
	cvt.u64.u32 	%rd22, %r28;
	add.s32 	%r29, %r14, 480;
	cvt.u64.u32 	%rd23, %r29;
	cvta.to.global.u64 	%rd24, %rd5;
	cvt.s64.s32 	%rd25, %r4;
$L__BB257_4:
	setp.le.s64 	%p3, %rd39, %rd8;
	mul.lo.s64 	%rd27, %rd37, %rd144;
	mov.f32 	%f347, 0fFF800000;
	mov.f32 	%f350, %f347;
	@%p3 bra 	$L__BB257_6;
	setp.eq.s64 	%p4, %rd33, 1;
	setp.eq.s64 	%p5, %rd32, 1;
	add.s64 	%rd46, %rd27, %rd8;
	cvt.u32.u64 	%r30, %rd46;
	div.s32 	%r31, %r30, %r5;
	mul.lo.s32 	%r32, %r31, %r5;
	sub.s32 	%r33, %r30, %r32;
	selp.b32 	%r34, 0, %r31, %p5;
	selp.b32 	%r35, 0, %r33, %p4;
	mul.lo.s32 	%r36, %r7, %r34;
	mad.lo.s32 	%r37, %r8, %r35, %r36;
	shl.b64 	%rd47, %rd46, 32;
	shr.s64 	%rd48, %rd47, 30;
	add.s64 	%rd49, %rd1, %rd48;
	ld.global.f32 	%f86, [%rd49];
	cvt.s64.s32 	%rd50, %r37;
	add.s64 	%rd51, %rd2, %rd50;
	ld.global.u8 	%rs1, [%rd51];
	setp.eq.s16 	%p6, %rs1, 0;
	mul.f32 	%f87, %f86, %f84;
	selp.f32 	%f347, %f83, %f87, %p6;
	max.f32 	%f350, %f347, 0fFF800000;
$L__BB257_6:
	setp.le.s64 	%p7, %rd39, %rd9;
	mov.f32 	%f349, 0fFF800000;
	@%p7 bra 	$L__BB257_8;
	setp.eq.s64 	%p8, %rd33, 1;
	setp.eq.s64 	%p9, %rd32, 1;
	add.s64 	%rd52, %rd27, %rd9;
	cvt.u32.u64 	%r38, %rd52;
	div.s32 	%r39, %r38, %r5;
	mul.lo.s32 	%r40, %r39, %r5;
	sub.s32 	%r41, %r38, %r40;
	selp.b32 	%r42, 0, %r39, %p9;
	selp.b32 	%r43, 0, %r41, %p8;
	mul.lo.s32 	%r44, %r7, %r42;
	mad.lo.s32 	%r45, %r8, %r43, %r44;
	shl.b64 	%rd53, %rd52, 32;
	shr.s64 	%rd54, %rd53, 30;
	add.s64 	%rd55, %rd1, %rd54;
	ld.global.f32 	%f89, [%rd55];
	cvt.s64.s32 	%rd56, %r45;
	add.s64 	%rd57, %rd2, %rd56;
	ld.global.u8 	%rs2, [%rd57];
	setp.eq.s16 	%p10, %rs2, 0;
	mul.f32 	%f90, %f89, %f84;
	selp.f32 	%f349, %f83, %f90, %p10;
	max.f32 	%f350, %f350, %f349;
$L__BB257_8:
	setp.le.s64 	%p11, %rd39, %rd10;
	mov.f32 	%f351, 0fFF800000;
	@%p11 bra 	$L__BB257_10;
	setp.eq.s64 	%p12, %rd33, 1;
	setp.eq.s64 	%p13, %rd32, 1;
	add.s64 	%rd58, %rd27, %rd10;
	cvt.u32.u64 	%r46, %rd58;
	div.s32 	%r47, %r46, %r5;
	mul.lo.s32 	%r48, %r47, %r5;
	sub.s32 	%r49, %r46, %r48;
	selp.b32 	%r50, 0, %r47, %p13;
	selp.b32 	%r51, 0, %r49, %p12;
	mul.lo.s32 	%r52, %r7, %r50;
	mad.lo.s32 	%r53, %r8, %r51, %r52;
	shl.b64 	%rd59, %rd58, 32;
	shr.s64 	%rd60, %rd59, 30;
	add.s64 	%rd61, %rd1, %rd60;
	ld.global.f32 	%f92, [%rd61];
	cvt.s64.s32 	%rd62, %r53;
	add.s64 	%rd63, %rd2, %rd62;
	ld.global.u8 	%rs3, [%rd63];
	setp.eq.s16 	%p14, %rs3, 0;
	mul.f32 	%f93, %f92, %f84;
	selp.f32 	%f351, %f83, %f93, %p14;
	max.f32 	%f350, %f350, %f351;
$L__BB257_10:
	setp.le.s64 	%p15, %rd39, %rd11;
	mov.f32 	%f353, 0fFF800000;
	@%p15 bra 	$L__BB257_12;
	setp.eq.s64 	%p16, %rd33, 1;
	setp.eq.s64 	%p17, %rd32, 1;
	add.s64 	%rd64, %rd27, %rd11;
	cvt.u32.u64 	%r54, %rd64;
	div.s32 	%r55, %r54, %r5;
	mul.lo.s32 	%r56, %r55, %r5;
	sub.s32 	%r57, %r54, %r56;
	selp.b32 	%r58, 0, %r55, %p17;
	selp.b32 	%r59, 0, %r57, %p16;
	mul.lo.s32 	%r60, %r7, %r58;
	mad.lo.s32 	%r61, %r8, %r59, %r60;
	shl.b64 	%rd65, %rd64, 32;
	shr.s64 	%rd66, %rd65, 30;
	add.s64 	%rd67, %rd1, %rd66;
	ld.global.f32 	%f95, [%rd67];
	cvt.s64.s32 	%rd68, %r61;
	add.s64 	%rd69, %rd2, %rd68;
	ld.global.u8 	%rs4, [%rd69];
	setp.eq.s16 	%p18, %rs4, 0;
	mul.f32 	%f96, %f95, %f84;
	selp.f32 	%f353, %f83, %f96, %p18;
	max.f32 	%f350, %f350, %f353;
$L__BB257_12:
	setp.le.s64 	%p19, %rd39, %rd12;
	mov.f32 	%f355, 0fFF800000;
	@%p19 bra 	$L__BB257_14;
	setp.eq.s64 	%p20, %rd33, 1;
	setp.eq.s64 	%p21, %rd32, 1;
	add.s64 	%rd70, %rd27, %rd12;
	cvt.u32.u64 	%r62, %rd70;
	div.s32 	%r63, %r62, %r5;
	mul.lo.s32 	%r64, %r63, %r5;
	sub.s32 	%r65, %r62, %r64;
	selp.b32 	%r66, 0, %r63, %p21;
	selp.b32 	%r67, 0, %r65, %p20;
	mul.lo.s32 	%r68, %r7, %r66;
	mad.lo.s32 	%r69, %r8, %r67, %r68;
	shl.b64 	%rd71, %rd70, 32;
	shr.s64 	%rd72, %rd71, 30;
	add.s64 	%rd73, %rd1, %rd72;
	ld.global.f32 	%f98, [%rd73];
	cvt.s64.s32 	%rd74, %r69;
	add.s64 	%rd75, %rd2, %rd74;
	ld.global.u8 	%rs5, [%rd75];
	setp.eq.s16 	%p22, %rs5, 0;
	mul.f32 	%f99, %f98, %f84;
	selp.f32 	%f355, %f83, %f99, %p22;
	max.f32 	%f350, %f350, %f355;
$L__BB257_14:
	setp.le.s64 	%p23, %rd39, %rd13;
	mov.f32 	%f357, 0fFF800000;
	@%p23 bra 	$L__BB257_16;
	setp.eq.s64 	%p24, %rd33, 1;
	setp.eq.s64 	%p25, %rd32, 1;
	add.s64 	%rd76, %rd27, %rd13;
	cvt.u32.u64 	%r70, %rd76;
	div.s32 	%r71, %r70, %r5;
	mul.lo.s32 	%r72, %r71, %r5;
	sub.s32 	%r73, %r70, %r72;
	selp.b32 	%r74, 0, %r71, %p25;
	selp.b32 	%r75, 0, %r73, %p24;
	mul.lo.s32 	%r76, %r7, %r74;
	mad.lo.s32 	%r77, %r8, %r75, %r76;
	shl.b64 	%rd77, %rd76, 32;
	shr.s64 	%rd78, %rd77, 30;
	add.s64 	%rd79, %rd1, %rd78;
	ld.global.f32 	%f101, [%rd79];
	cvt.s64.s32 	%rd80, %r77;
	add.s64 	%rd81, %rd2, %rd80;
	ld.global.u8 	%rs6, [%rd81];
	setp.eq.s16 	%p26, %rs6, 0;
	mul.f32 	%f102, %f101, %f84;
	selp.f32 	%f357, %f83, %f102, %p26;
	max.f32 	%f350, %f350, %f357;
$L__BB257_16:
	setp.le.s64 	%p27, %rd39, %rd14;
	mov.f32 	%f359, 0fFF800000;
	@%p27 bra 	$L__BB257_18;
	setp.eq.s64 	%p28, %rd33, 1;
	setp.eq.s64 	%p29, %rd32, 1;
	add.s64 	%rd82, %rd27, %rd14;
	cvt.u32.u64 	%r78, %rd82;
	div.s32 	%r79, %r78, %r5;
	mul.lo.s32 	%r80, %r79, %r5;
	sub.s32 	%r81, %r78, %r80;
	selp.b32 	%r82, 0, %r79, %p29;
	selp.b32 	%r83, 0, %r81, %p28;
	mul.lo.s32 	%r84, %r7, %r82;
	mad.lo.s32 	%r85, %r8, %r83, %r84;
	shl.b64 	%rd83, %rd82, 32;
	shr.s64 	%rd84, %rd83, 30;
	add.s64 	%rd85, %rd1, %rd84;
	ld.global.f32 	%f104, [%rd85];
	cvt.s64.s32 	%rd86, %r85;
	add.s64 	%rd87, %rd2, %rd86;
	ld.global.u8 	%rs7, [%rd87];
	setp.eq.s16 	%p30, %rs7, 0;
	mul.f32 	%f105, %f104, %f84;
	selp.f32 	%f359, %f83, %f105, %p30;
	max.f32 	%f350, %f350, %f359;
$L__BB257_18:
	setp.le.s64 	%p31, %rd39, %rd15;
	mov.f32 	%f361, 0fFF800000;
	@%p31 bra 	$L__BB257_20;
	setp.eq.s64 	%p32, %rd33, 1;
	setp.eq.s64 	%p33, %rd32, 1;
	add.s64 	%rd88, %rd27, %rd15;
	cvt.u32.u64 	%r86, %rd88;
	div.s32 	%r87, %r86, %r5;
	mul.lo.s32 	%r88, %r87, %r5;
	sub.s32 	%r89, %r86, %r88;
	selp.b32 	%r90, 0, %r87, %p33;
	selp.b32 	%r91, 0, %r89, %p32;
	mul.lo.s32 	%r92, %r7, %r90;
	mad.lo.s32 	%r93, %r8, %r91, %r92;
	shl.b64 	%rd89, %rd88, 32;
	shr.s64 	%rd90, %rd89, 30;
	add.s64 	%rd91, %rd1, %rd90;
	ld.global.f32 	%f107, [%rd91];
	cvt.s64.s32 	%rd92, %r93;
	add.s64 	%rd93, %rd2, %rd92;
	ld.global.u8 	%rs8, [%rd93];
	setp.eq.s16 	%p34, %rs8, 0;
	mul.f32 	%f108, %f107, %f84;
	selp.f32 	%f361, %f83, %f108, %p34;
	max.f32 	%f350, %f350, %f361;
$L__BB257_20:
	setp.le.s64 	%p35, %rd39, %rd16;
	mov.f32 	%f363, 0fFF800000;
	@%p35 bra 	$L__BB257_22;
	setp.eq.s64 	%p36, %rd33, 1;
	setp.eq.s64 	%p37, %rd32, 1;
	add.s64 	%rd94, %rd27, %rd16;
	cvt.u32.u64 	%r94, %rd94;
	div.s32 	%r95, %r94, %r5;
	mul.lo.s32 	%r96, %r95, %r5;
	sub.s32 	%r97, %r94, %r96;
	selp.b32 	%r98, 0, %r95, %p37;
	selp.b32 	%r99, 0, %r97, %p36;
	mul.lo.s32 	%r100, %r7, %r98;
	mad.lo.s32 	%r101, %r8, %r99, %r100;
	shl.b64 	%rd95, %rd94, 32;
	shr.s64 	%rd96, %rd95, 30;
	add.s64 	%rd97, %rd1, %rd96;
	ld.global.f32 	%f110, [%rd97];
	cvt.s64.s32 	%rd98, %r101;
	add.s64 	%rd99, %rd2, %rd98;
	ld.global.u8 	%rs9, [%rd99];
	setp.eq.s16 	%p38, %rs9, 0;
	mul.f32 	%f111, %f110, %f84;
	selp.f32 	%f363, %f83, %f111, %p38;
	max.f32 	%f350, %f350, %f363;
$L__BB257_22:
	setp.le.s64 	%p39, %rd39, %rd17;
	mov.f32 	%f365, 0fFF800000;
	@%p39 bra 	$L__BB257_24;
	setp.eq.s64 	%p40, %rd33, 1;
	setp.eq.s64 	%p41, %rd32, 1;
	add.s64 	%rd100, %rd27, %rd17;
	cvt.u32.u64 	%r102, %rd100;
	div.s32 	%r103, %r102, %r5;
	mul.lo.s32 	%r104, %r103, %r5;
	sub.s32 	%r105, %r102, %r104;
	selp.b32 	%r106, 0, %r103, %p41;
	selp.b32 	%r107, 0, %r105, %p40;
	mul.lo.s32 	%r108, %r7, %r106;
	mad.lo.s32 	%r109, %r8, %r107, %r108;
	shl.b64 	%rd101, %rd100, 32;
	shr.s64 	%rd102, %rd101, 30;
	add.s64 	%rd103, %rd1, %rd102;
	ld.global.f32 	%f113, [%rd103];
	cvt.s64.s32 	%rd104, %r109;
	add.s64 	%rd105, %rd2, %rd104;
	ld.global.u8 	%rs10, [%rd105];
	setp.eq.s16 	%p42, %rs10, 0;
	mul.f32 	%f114, %f113, %f84;
	selp.f32 	%f365, %f83, %f114, %p42;
	max.f32 	%f350, %f350, %f365;
$L__BB257_24:
	setp.le.s64 	%p43, %rd39, %rd18;
	mov.f32 	%f367, 0fFF800000;
	@%p43 bra 	$L__BB257_26;
	setp.eq.s64 	%p44, %rd33, 1;
	setp.eq.s64 	%p45, %rd32, 1;
	add.s64 	%rd106, %rd27, %rd18;
	cvt.u32.u64 	%r110, %rd106;
	div.s32 	%r111, %r110, %r5;
	mul.lo.s32 	%r112, %r111, %r5;
	sub.s32 	%r113, %r110, %r112;
	selp.b32 	%r114, 0, %r111, %p45;
	selp.b32 	%r115, 0, %r113, %p44;
	mul.lo.s32 	%r116, %r7, %r114;
	mad.lo.s32 	%r117, %r8, %r115, %r116;
	shl.b64 	%rd107, %rd106, 32;
	shr.s64 	%rd108, %rd107, 30;
	add.s64 	%rd109, %rd1, %rd108;
	ld.global.f32 	%f116, [%rd109];
	cvt.s64.s32 	%rd110, %r117;
	add.s64 	%rd111, %rd2, %rd110;
	ld.global.u8 	%rs11, [%rd111];
	setp.eq.s16 	%p46, %rs11, 0;
	mul.f32 	%f117, %f116, %f84;
	selp.f32 	%f367, %f83, %f117, %p46;
	max.f32 	%f350, %f350, %f367;
$L__BB257_26:
	setp.le.s64 	%p47, %rd39, %rd19;
	mov.f32 	%f369, 0fFF800000;
	@%p47 bra 	$L__BB257_28;
	setp.eq.s64 	%p48, %rd33, 1;
	setp.eq.s64 	%p49, %rd32, 1;
	add.s64 	%rd112, %rd27, %rd19;
	cvt.u32.u64 	%r118, %rd112;
	div.s32 	%r119, %r118, %r5;
	mul.lo.s32 	%r120, %r119, %r5;
	sub.s32 	%r121, %r118, %r120;
	selp.b32 	%r122, 0, %r119, %p49;
	selp.b32 	%r123, 0, %r121, %p48;
	mul.lo.s32 	%r124, %r7, %r122;
	mad.lo.s32 	%r125, %r8, %r123, %r124;
	shl.b64 	%rd113, %rd112, 32;
	shr.s64 	%rd114, %rd113, 30;
	add.s64 	%rd115, %rd1, %rd114;
	ld.global.f32 	%f119, [%rd115];
	cvt.s64.s32 	%rd116, %r125;
	add.s64 	%rd117, %rd2, %rd116;
	ld.global.u8 	%rs12, [%rd117];
	setp.eq.s16 	%p50, %rs12, 0;
	mul.f32 	%f120, %f119, %f84;
	selp.f32 	%f369, %f83, %f120, %p50;
	max.f32 	%f350, %f350, %f369;
$L__BB257_28:
	setp.le.s64 	%p51, %rd39, %rd20;
	mov.f32 	%f371, 0fFF800000;
	@%p51 bra 	$L__BB257_30;
	setp.eq.s64 	%p52, %rd33, 1;
	setp.eq.s64 	%p53, %rd32, 1;
	add.s64 	%rd118, %rd27, %rd20;
	cvt.u32.u64 	%r126, %rd118;
	div.s32 	%r127, %r126, %r5;
	mul.lo.s32 	%r128, %r127, %r5;
	sub.s32 	%r129, %r126, %r128;
	selp.b32 	%r130, 0, %r127, %p53;
	selp.b32 	%r131, 0, %r129, %p52;
	mul.lo.s32 	%r132, %r7, %r130;
	mad.lo.s32 	%r133, %r8, %r131, %r132;
	shl.b64 	%rd119, %rd118, 32;
	shr.s64 	%rd120, %rd119, 30;
	add.s64 	%rd121, %rd1, %rd120;
	ld.global.f32 	%f122, [%rd121];
	cvt.s64.s32 	%rd122, %r133;
	add.s64 	%rd123, %rd2, %rd122;
	ld.global.u8 	%rs13, [%rd123];
	setp.eq.s16 	%p54, %rs13, 0;
	mul.f32 	%f123, %f122, %f84;
	selp.f32 	%f371, %f83, %f123, %p54;
	max.f32 	%f350, %f350, %f371;
$L__BB257_30:
	setp.le.s64 	%p55, %rd39, %rd21;
	mov.f32 	%f373, 0fFF800000;
	@%p55 bra 	$L__BB257_32;
	setp.eq.s64 	%p56, %rd33, 1;
	setp.eq.s64 	%p57, %rd32, 1;
	add.s64 	%rd124, %rd27, %rd21;
	cvt.u32.u64 	%r134, %rd124;
	div.s32 	%r135, %r134, %r5;
	mul.lo.s32 	%r136, %r135, %r5;
	sub.s32 	%r137, %r134, %r136;
	selp.b32 	%r138, 0, %r135, %p57;
	selp.b32 	%r139, 0, %r137, %p56;
	mul.lo.s32 	%r140, %r7, %r138;
	mad.lo.s32 	%r141, %r8, %r139, %r140;
	shl.b64 	%rd125, %rd124, 32;
	shr.s64 	%rd126, %rd125, 30;
	add.s64 	%rd127, %rd1, %rd126;
	ld.global.f32 	%f125, [%rd127];
	cvt.s64.s32 	%rd128, %r141;
	add.s64 	%rd129, %rd2, %rd128;
	ld.global.u8 	%rs14, [%rd129];
	setp.eq.s16 	%p58, %rs14, 0;
	mul.f32 	%f126, %f125, %f84;
	selp.f32 	%f373, %f83, %f126, %p58;
	max.f32 	%f350, %f350, %f373;
$L__BB257_32:
	setp.le.s64 	%p59, %rd39, %rd22;
	mov.f32 	%f375, 0fFF800000;
	@%p59 bra 	$L__BB257_34;
	setp.eq.s64 	%p60, %rd33, 1;
	setp.eq.s64 	%p61, %rd32, 1;
	add.s64 	%rd130, %rd27, %rd22;
	cvt.u32.u64 	%r142, %rd130;
	div.s32 	%r143, %r142, %r5;
	mul.lo.s32 	%r144, %r143, %r5;
	sub.s32 	%r145, %r142, %r144;
	selp.b32 	%r146, 0, %r143, %p61;
	selp.b32 	%r147, 0, %r145, %p60;
	mul.lo.s32 	%r148, %r7, %r146;
	mad.lo.s32 	%r149, %r8, %r147, %r148;
	shl.b64 	%rd131, %rd130, 32;
	shr.s64 	%rd132, %rd131, 30;
	add.s64 	%rd133, %rd1, %rd132;
	ld.global.f32 	%f128, [%rd133];
	cvt.s64.s32 	%rd134, %r149;
	add.s64 	%rd135, %rd2, %rd134;
	ld.global.u8 	%rs15, [%rd135];
	setp.eq.s16 	%p62, %rs15, 0;
	mul.f32 	%f129, %f128, %f84;
	selp.f32 	%f375, %f83, %f129, %p62;
	max.f32 	%f350, %f350, %f375;
$L__BB257_34:
	setp.le.s64 	%p63, %rd39, %rd23;
	mov.f32 	%f377, 0fFF800000;
	@%p63 bra 	$L__BB257_36;
	setp.eq.s64 	%p64, %rd33, 1;
	setp.eq.s64 	%p65, %rd32, 1;
	add.s64 	%rd136, %rd27, %rd23;
	cvt.u32.u64 	%r150, %rd136;
	div.s32 	%r151, %r150, %r5;
	mul.lo.s32 	%r152, %r151, %r5;
	sub.s32 	%r153, %r150, %r152;
	selp.b32 	%r154, 0, %r151, %p65;
	selp.b32 	%r155, 0, %r153, %p64;
	mul.lo.s32 	%r156, %r7, %r154;
	mad.lo.s32 	%r157, %r8, %r155, %r156;
	shl.b64 	%rd137, %rd136, 32;
	shr.s64 	%rd138, %rd137, 30;
	add.s64 	%rd139, %rd1, %rd138;
	ld.global.f32 	%f131, [%rd139];
	cvt.s64.s32 	%rd140, %r157;
	add.s64 	%rd141, %rd2, %rd140;
	ld.global.u8 	%rs16, [%rd141];
	setp.eq.s16 	%p66, %rs16, 0;
	mul.f32 	%f132, %f131, %f84;
	selp.f32 	%f377, %f83, %f132, %p66;
	max.f32 	%f350, %f350, %f377;
$L__BB257_36:
	setp.le.s64 	%p67, %rd39, %rd8;
	mov.b32 	%r158, %f350;
	shfl.sync.bfly.b32	%r159|%p68, %r158, 16, 31, -1;
	mov.b32 	%f133, %r159;
	max.f32 	%f134, %f350, %f133;
	mov.b32 	%r160, %f134;
	shfl.sync.bfly.b32	%r161|%p69, %r160, 8, 31, -1;
	mov.b32 	%f135, %r161;
	max.f32 	%f136, %f134, %f135;
	mov.b32 	%r162, %f136;
	shfl.sync.bfly.b32	%r163|%p70, %r162, 4, 31, -1;
	mov.b32 	%f137, %r163;
	max.f32 	%f138, %f136, %f137;
	mov.b32 	%r164, %f138;
	shfl.sync.bfly.b32	%r165|%p71, %r164, 2, 31, -1;
	mov.b32 	%f139, %r165;
	max.f32 	%f140, %f138, %f139;
	mov.b32 	%r166, %f140;
	shfl.sync.bfly.b32	%r167|%p72, %r166, 1, 31, -1;
	mov.b32 	%f141, %r167;
	max.f32 	%f142, %f140, %f141;
	sub.f32 	%f143, %f347, %f142;
	fma.rn.f32 	%f144, %f143, 0f3BBB989D, 0f3F000000;
	cvt.sat.f32.f32 	%f145, %f144;
	mov.f32 	%f146, 0f4B400001;
	mov.f32 	%f147, 0f437C0000;
	fma.rm.f32 	%f148, %f145, %f147, %f146;
	add.f32 	%f149, %f148, 0fCB40007F;
	neg.f32 	%f150, %f149;
	fma.rn.f32 	%f151, %f143, 0f3FB8AA3B, %f150;
	fma.rn.f32 	%f152, %f143, 0f32A57060, %f151;
	mov.b32 	%r168, %f148;
	shl.b32 	%r169, %r168, 23;
	mov.b32 	%f153, %r169;
	ex2.approx.ftz.f32 	%f154, %f152;
	mul.f32 	%f155, %f154, %f153;
	add.f32 	%f156, %f155, 0f00000000;
	sub.f32 	%f157, %f349, %f142;
	fma.rn.f32 	%f158, %f157, 0f3BBB989D, 0f3F000000;
	cvt.sat.f32.f32 	%f159, %f158;
	fma.rm.f32 	%f160, %f159, %f147, %f146;
	add.f32 	%f161, %f160, 0fCB40007F;
	neg.f32 	%f162, %f161;
	fma.rn.f32 	%f163, %f157, 0f3FB8AA3B, %f162;
	fma.rn.f32 	%f164, %f157, 0f32A57060, %f163;
	mov.b32 	%r170, %f160;
	shl.b32 	%r171, %r170, 23;
	mov.b32 	%f165, %r171;
	ex2.approx.ftz.f32 	%f166, %f164;
	mul.f32 	%f167, %f166, %f165;
	add.f32 	%f168, %f156, %f167;
	sub.f32 	%f169, %f351, %f142;
	fma.rn.f32 	%f170, %f169, 0f3BBB989D, 0f3F000000;
	cvt.sat.f32.f32 	%f171, %f170;
	fma.rm.f32 	%f172, %f171, %f147, %f146;
	add.f32 	%f173, %f172, 0fCB40007F;
	neg.f32 	%f174, %f173;
	fma.rn.f32 	%f175, %f169, 0f3FB8AA3B, %f174;
	fma.rn.f32 	%f176, %f169, 0f32A57060, %f175;
	mov.b32 	%r172, %f172;
	shl.b32 	%r173, %r172, 23;
	mov.b32 	%f177, %r173;
	ex2.approx.ftz.f32 	%f178, %f176;
	mul.f32 	%f179, %f178, %f177;
	add.f32 	%f180, %f168, %f179;
	sub.f32 	%f181, %f353, %f142;
	fma.rn.f32 	%f182, %f181, 0f3BBB989D, 0f3F000000;
	cvt.sat.f32.f32 	%f183, %f182;
	fma.rm.f32 	%f184, %f183, %f147, %f146;
	add.f32 	%f185, %f184, 0fCB40007F;
	neg.f32 	%f186, %f185;
	fma.rn.f32 	%f187, %f181, 0f3FB8AA3B, %f186;
	fma.rn.f32 	%f188, %f181, 0f32A57060, %f187;
	mov.b32 	%r174, %f184;
	shl.b32 	%r175, %r174, 23;
	mov.b32 	%f189, %r175;
	ex2.approx.ftz.f32 	%f190, %f188;
	mul.f32 	%f191, %f190, %f189;
	add.f32 	%f192, %f180, %f191;
	sub.f32 	%f193, %f355, %f142;
	fma.rn.f32 	%f194, %f193, 0f3BBB989D, 0f3F000000;
	cvt.sat.f32.f32 	%f195, %f194;
	fma.rm.f32 	%f196, %f195, %f147, %f146;
	add.f32 	%f197, %f196, 0fCB40007F;
	neg.f32 	%f198, %f197;
	fma.rn.f32 	%f199, %f193, 0f3FB8AA3B, %f198;
	fma.rn.f32 	%f200, %f193, 0f32A57060, %f199;
	mov.b32 	%r176, %f196;
	shl.b32 	%r177, %r176, 23;
	mov.b32 	%f201, %r177;
	ex2.approx.ftz.f32 	%f202, %f200;
	mul.f32 	%f203, %f202, %f201;
	add.f32 	%f204, %f192, %f203;
	sub.f32 	%f205, %f357, %f142;
	fma.rn.f32 	%f206, %f205, 0f3BBB989D, 0f3F000000;
	cvt.sat.f32.f32 	%f207, %f206;
	fma.rm.f32 	%f208, %f207, %f147, %f146;
	add.f32 	%f209, %f208, 0fCB40007F;
	neg.f32 	%f210, %f209;
	fma.rn.f32 	%f211, %f205, 0f3FB8AA3B, %f210;
	fma.rn.f32 	%f212, %f205, 0f32A57060, %f211;
	mov.b32 	%r178, %f208;
	shl.b32 	%r179, %r178, 23;
	mov.b32 	%f213, %r179;
	ex2.approx.ftz.f32 	%f214, %f212;
	mul.f32 	%f215, %f214, %f213;
	add.f32 	%f216, %f204, %f215;
	sub.f32 	%f217, %f359, %f142;
	fma.rn.f32 	%f218, %f217, 0f3BBB989D, 0f3F000000;
	cvt.sat.f32.f32 	%f219, %f218;
	fma.rm.f32 	%f220, %f219, %f147, %f146;
	add.f32 	%f221, %f220, 0fCB40007F;
	neg.f32 	%f222, %f221;
	fma.rn.f32 	%f223, %f217, 0f3FB8AA3B, %f222;
	fma.rn.f32 	%f224, %f217, 0f32A57060, %f223;
	mov.b32 	%r180, %f220;
	shl.b32 	%r181, %r180, 23;
	mov.b32 	%f225, %r181;
	ex2.approx.ftz.f32 	%f226, %f224;
	mul.f32 	%f227, %f226, %f225;
	add.f32 	%f228, %f216, %f227;
	sub.f32 	%f229, %f361, %f142;
	fma.rn.f32 	%f230, %f229, 0f3BBB989D, 0f3F000000;
	cvt.sat.f32.f32 	%f231, %f230;
	fma.rm.f32 	%f232, %f231, %f147, %f146;
	add.f32 	%f233, %f232, 0fCB40007F;
	neg.f32 	%f234, %f233;
	fma.rn.f32 	%f235, %f229, 0f3FB8AA3B, %f234;
	fma.rn.f32 	%f236, %f229, 0f32A57060, %f235;
	mov.b32 	%r182, %f232;
	shl.b32 	%r183, %r182, 23;
	mov.b32 	%f237, %r183;
	ex2.approx.ftz.f32 	%f238, %f236;
	mul.f32 	%f239, %f238, %f237;
	add.f32 	%f240, %f228, %f239;
	sub.f32 	%f241, %f363, %f142;
	fma.rn.f32 	%f242, %f241, 0f3BBB989D, 0f3F000000;
	cvt.sat.f32.f32 	%f243, %f242;
	fma.rm.f32 	%f244, %f243, %f147, %f146;
	add.f32 	%f245, %f244, 0fCB40007F;
	neg.f32 	%f246, %f245;
	fma.rn.f32 	%f247, %f241, 0f3FB8AA3B, %f246;
	fma.rn.f32 	%f248, %f241, 0f32A57060, %f247;
	mov.b32 	%r184, %f244;
	shl.b32 	%r185, %r184, 23;
	mov.b32 	%f249, %r185;
	ex2.approx.ftz.f32 	%f250, %f248;
	mul.f32 	%f251, %f250, %f249;
	add.f32 	%f252, %f240, %f251;
	sub.f32 	%f253, %f365, %f142;
	fma.rn.f32 	%f254, %f253, 0f3BBB989D, 0f3F000000;
	cvt.sat.f32.f32 	%f255, %f254;
	fma.rm.f32 	%f256, %f255, %f147, %f146;
	add.f32 	%f257, %f256, 0fCB40007F;
	neg.f32 	%f258, %f257;
	fma.rn.f32 	%f259, %f253, 0f3FB8AA3B, %f258;
	fma.rn.f32 	%f260, %f253, 0f32A57060, %f259;
	mov.b32 	%r186, %f256;
	shl.b32 	%r187, %r186, 23;
	mov.b32 	%f261, %r187;
	ex2.approx.ftz.f32 	%f262, %f260;
	mul.f32 	%f263, %f262, %f261;
	add.f32 	%f264, %f252, %f263;
	sub.f32 	%f265, %f367, %f142;
	fma.rn.f32 	%f266, %f265, 0f3BBB989D, 0f3F000000;
	cvt.sat.f32.f32 	%f267, %f266;
	fma.rm.f32 	%f268, %f267, %f147, %f146;
	add.f32 	%f269, %f268, 0fCB40007F;
	neg.f32 	%f270, %f269;
	fma.rn.f32 	%f271, %f265, 0f3FB8AA3B, %f270;
	fma.rn.f32 	%f272, %f265, 0f32A57060, %f271;
	mov.b32 	%r188, %f268;
	shl.b32 	%r189, %r188, 23;
	mov.b32 	%f273, %r189;
	ex2.approx.ftz.f32 	%f274, %f272;
	mul.f32 	%f275, %f274, %f273;
	add.f32 	%f276, %f264, %f275;
	sub.f32 	%f277, %f369, %f142;
	fma.rn.f32 	%f278, %f277, 0f3BBB989D, 0f3F000000;
	cvt.sat.f32.f32 	%f279, %f278;
	fma.rm.f32 	%f280, %f279, %f147, %f146;
	add.f32 	%f281, %f280, 0fCB40007F;
	neg.f32 	%f282, %f281;
	fma.rn.f32 	%f283, %f277, 0f3FB8AA3B, %f282;
	fma.rn.f32 	%f284, %f277, 0f32A57060, %f283;
	mov.b32 	%r190, %f280;
	shl.b32 	%r191, %r190, 23;
	mov.b32 	%f285, %r191;
	ex2.approx.ftz.f32 	%f286, %f284;
	mul.f32 	%f287, %f286, %f285;
	add.f32 	%f288, %f276, %f287;
	sub.f32 	%f289, %f371, %f142;
	fma.rn.f32 	%f290, %f289, 0f3BBB989D, 0f3F000000;
	cvt.sat.f32.f32 	%f291, %f290;
	fma.rm.f32 	%f292, %f291, %f147, %f146;
	add.f32 	%f293, %f292, 0fCB40007F;
	neg.f32 	%f294, %f293;
	fma.rn.f32 	%f295, %f289, 0f3FB8AA3B, %f294;
	fma.rn.f32 	%f296, %f289, 0f32A57060, %f295;
	mov.b32 	%r192, %f292;
	shl.b32 	%r193, %r192, 23;
	mov.b32 	%f297, %r193;
	ex2.approx.ftz.f32 	%f298, %f296;
	mul.f32 	%f299, %f298, %f297;
	add.f32 	%f300, %f288, %f299;
	sub.f32 	%f301, %f373, %f142;
	fma.rn.f32 	%f302, %f301, 0f3BBB989D, 0f3F000000;
	cvt.sat.f32.f32 	%f303, %f302;
	fma.rm.f32 	%f304, %f303, %f147, %f146;
	add.f32 	%f305, %f304, 0fCB40007F;
	neg.f32 	%f306, %f305;
	fma.rn.f32 	%f307, %f301, 0f3FB8AA3B, %f306;
	fma.rn.f32 	%f308, %f301, 0f32A57060, %f307;
	mov.b32 	%r194, %f304;
	shl.b32 	%r195, %r194, 23;
	mov.b32 	%f309, %r195;
	ex2.approx.ftz.f32 	%f310, %f308;
	mul.f32 	%f311, %f310, %f309;
	add.f32 	%f312, %f300, %f311;
	sub.f32 	%f313, %f375, %f142;
	fma.rn.f32 	%f314, %f313, 0f3BBB989D, 0f3F000000;
	cvt.sat.f32.f32 	%f315, %f314;
	fma.rm.f32 	%f316, %f315, %f147, %f146;
	add.f32 	%f317, %f316, 0fCB40007F;
	neg.f32 	%f318, %f317;
	fma.rn.f32 	%f319, %f313, 0f3FB8AA3B, %f318;
	fma.rn.f32 	%f320, %f313, 0f32A57060, %f319;
	mov.b32 	%r196, %f316;
	shl.b32 	%r197, %r196, 23;
	mov.b32 	%f321, %r197;
	ex2.approx.ftz.f32 	%f322, %f320;
	mul.f32 	%f323, %f322, %f321;
	add.f32 	%f324, %f312, %f323;
	sub.f32 	%f325, %f377, %f142;
	fma.rn.f32 	%f326, %f325, 0f3BBB989D, 0f3F000000;
	cvt.sat.f32.f32 	%f327, %f326;
	fma.rm.f32 	%f328, %f327, %f147, %f146;
	add.f32 	%f329, %f328, 0fCB40007F;
	neg.f32 	%f330, %f329;
	fma.rn.f32 	%f331, %f325, 0f3FB8AA3B, %f330;
	fma.rn.f32 	%f332, %f325, 0f32A57060, %f331;
	mov.b32 	%r198, %f328;
	shl.b32 	%r199, %r198, 23;
	mov.b32 	%f333, %r199;
	ex2.approx.ftz.f32 	%f334, %f332;
	mul.f32 	%f335, %f334, %f333;
	add.f32 	%f336, %f324, %f335;
	mov.b32 	%r200, %f336;
	shfl.sync.bfly.b32	%r201|%p73, %r200, 16, 31, -1;
	mov.b32 	%f337, %r201;
	add.f32 	%f338, %f336, %f337;
	mov.b32 	%r202, %f338;
	shfl.sync.bfly.b32	%r203|%p74, %r202, 8, 31, -1;
	mov.b32 	%f339, %r203;
	add.f32 	%f340, %f338, %f339;
	mov.b32 	%r204, %f340;
	shfl.sync.bfly.b32	%r205|%p75, %r204, 4, 31, -1;
	mov.b32 	%f341, %r205;
	add.f32 	%f342, %f340, %f341;
	mov.b32 	%r206, %f342;
	shfl.sync.bfly.b32	%r207|%p76, %r206, 2, 31, -1;
	mov.b32 	%f343, %r207;
	add.f32 	%f344, %f342, %f343;
	mov.b32 	%r208, %f344;
	shfl.sync.bfly.b32	%r209|%p77, %r208, 1, 31, -1;
	mov.b32 	%f345, %r209;
	add.f32 	%f346, %f344, %f345;
	div.rn.f32 	%f67, %f155, %f346;
	div.rn.f32 	%f68, %f167, %f346;
	div.rn.f32 	%f69, %f179, %f346;
	div.rn.f32 	%f70, %f191, %f346;
	div.rn.f32 	%f71, %f203, %f346;
	div.rn.f32 	%f72, %f215, %f346;
	div.rn.f32 	%f73, %f227, %f346;
	div.rn.f32 	%f74, %f239, %f346;
	div.rn.f32 	%f75, %f251, %f346;
	div.rn.f32 	%f76, %f263, %f346;
	div.rn.f32 	%f77, %f275, %f346;
	div.rn.f32 	%f78, %f287, %f346;
	div.rn.f32 	%f79, %f299, %f346;
	div.rn.f32 	%f80, %f311, %f346;
	div.rn.f32 	%f81, %f323, %f346;
	div.rn.f32 	%f82, %f335, %f346;
	mad.lo.s64 	%rd142, %rd144, %rd6, %rd8;
	shl.b64 	%rd143, %rd142, 2;
	add.s64 	%rd28, %rd24, %rd143;
	@%p67 bra 	$L__BB257_38;
	st.global.f32 	[%rd28], %f67;
$L__BB257_38:
	setp.le.s64 	%p78, %rd39, %rd9;
	@%p78 bra 	$L__BB257_40;
	st.global.f32 	[%rd28+128], %f68;
$L__BB257_40:
	setp.le.s64 	%p79, %rd39, %rd10;
	@%p79 bra 	$L__BB257_42;
	st.global.f32 	[%rd28+256], %f69;
$L__BB257_42:
	setp.le.s64 	%p80, %rd39, %rd11;
	@%p80 bra 	$L__BB257_44;
	st.global.f32 	[%rd28+384], %f70;
$L__BB257_44:
	setp.le.s64 	%p81, %rd39, %rd12;
	@%p81 bra 	$L__BB257_46;
	st.global.f32 	[%rd28+512], %f71;
$L__BB257_46:
	setp.le.s64 	%p82, %rd39, %rd13;
	@%p82 bra 	$L__BB257_48;
	st.global.f32 	[%rd28+640], %f72;
$L__BB257_48:
	setp.le.s64 	%p83, %rd39, %rd14;
	@%p83 bra 	$L__BB257_50;
	st.global.f32 	[%rd28+768], %f73;
$L__BB257_50:
	setp.le.s64 	%p84, %rd39, %rd15;
	@%p84 bra 	$L__BB257_52;
	st.global.f32 	[%rd28+896], %f74;
$L__BB257_52:
	setp.le.s64 	%p85, %rd39, %rd16;
	@%p85 bra 	$L__BB257_54;
	st.global.f32 	[%rd28+1024], %f75;
$L__BB257_54:
	setp.le.s64 	%p86, %rd39, %rd17;
	@%p86 bra 	$L__BB257_56;
	st.global.f32 	[%rd28+1152], %f76;
$L__BB257_56:
	setp.le.s64 	%p87, %rd39, %rd18;
	@%p87 bra 	$L__BB257_58;
	st.global.f32 	[%rd28+1280], %f77;
$L__BB257_58:
	setp.le.s64 	%p88, %rd39, %rd19;
	@%p88 bra 	$L__BB257_60;
	st.global.f32 	[%rd28+1408], %f78;
$L__BB257_60:
	setp.le.s64 	%p89, %rd39, %rd20;
	@%p89 bra 	$L__BB257_62;
	st.global.f32 	[%rd28+1536], %f79;
$L__BB257_62:
	setp.le.s64 	%p90, %rd39, %rd21;
	@%p90 bra 	$L__BB257_64;
	st.global.f32 	[%rd28+1664], %f80;
$L__BB257_64:
	setp.le.s64 	%p91, %rd39, %rd22;
	@%p91 bra 	$L__BB257_66;
	st.global.f32 	[%rd28+1792], %f81;
$L__BB257_66:
	setp.le.s64 	%p92, %rd39, %rd23;
	@%p92 bra 	$L__BB257_68;
	st.global.f32 	[%rd28+1920], %f82;
$L__BB257_68:
	add.s64 	%rd144, %rd144, %rd25;
	setp.lt.s64 	%p93, %rd144, %rd38;
	@%p93 bra 	$L__BB257_4;
$L__BB257_69:
	ret;

}
	// .globl	_Z15SoftmaxWarpImplI22BroadcastScaleMaskLoadIffbLm2EiE11DirectStoreIffEfLi1ELi17ELi32ELi1ELb0EL9Algorithm0EEvT_T0_ll
.visible .entry _Z15SoftmaxWarpImplI22BroadcastScaleMaskLoadIffbLm2EiE11DirectStoreIffEfLi1ELi17ELi32ELi1ELb0EL9Algorithm0EEvT_T0_ll(
	.param .align 8 .b8 _Z15SoftmaxWarpImplI22BroadcastScaleMaskLoadIffbLm2EiE11DirectStoreIffEfLi1ELi17ELi32ELi1ELb0EL9Algorithm0EEvT_T0_ll_param_0[88],
	.param .align 8 .b8 _Z15SoftmaxWarpImplI22BroadcastScaleMaskLoadIffbLm2EiE11DirectStoreIffEfLi1ELi17ELi32ELi1ELb0EL9Algorithm0EEvT_T0_ll_param_1[16],
	.param .u64 _Z15SoftmaxWarpImplI22BroadcastScaleMaskLoadIffbLm2EiE11DirectStoreIffEfLi1ELi17ELi32ELi1ELb0EL9Algorithm0EEvT_T0_ll_param_2,
	.param .u64 _Z15SoftmaxWarpImplI22BroadcastScaleMaskLoadIffbLm2EiE11DirectStoreIffEfLi1ELi17ELi32ELi1ELb0EL9Algorithm0EEvT_T0_ll_param_3
)
{
	.reg .pred 	%p<33>;
	.reg .b16 	%rs<18>;
	.reg .b32 	%r<205>;
	.reg .b32 	%f<316>;
	.reg .b64 	%rd<136>;

	ld.param.v2.f32 	{%f3, %f4}, [_Z15SoftmaxWarpImplI22BroadcastScaleMaskLoadIffbLm2EiE11DirectStoreIffEfLi1ELi17ELi32ELi1ELb0EL9Algorithm0EEvT_T0_ll_param_0+80];
	ld.param.u64 	%rd21, [_Z15SoftmaxWarpImplI22BroadcastScaleMaskLoadIffbLm2EiE11DirectStoreIffEfLi1ELi17ELi32ELi1ELb0EL9Algorithm0EEvT_T0_ll_param_0+72];
	ld.param.v2.u32 	{%r7, %r8}, [_Z15SoftmaxWarpImplI22BroadcastScaleMaskLoadIffbLm2EiE11DirectStoreIffEfLi1ELi17ELi32ELi1ELb0EL9Algorithm0EEvT_T0_ll_param_0+56];
	ld.param.v2.u32 	{%r5, %r6}, [_Z15SoftmaxWarpImplI22BroadcastScaleMaskLoadIffbLm2EiE11DirectStoreIffEfLi1ELi17ELi32ELi1ELb0EL9Algorithm0EEvT_T0_ll_param_0+40];
	ld.param.u64 	%rd17, [_Z15SoftmaxWarpImplI22BroadcastScaleMaskLoadIffbLm2EiE11DirectStoreIffEfLi1ELi17ELi32ELi1ELb0EL9Algorithm0EEvT_T0_ll_param_0+24];
	ld.param.u64 	%rd16, [_Z15SoftmaxWarpImplI22BroadcastScaleMaskLoadIffbLm2EiE11DirectStoreIffEfLi1ELi17ELi32ELi1ELb0EL9Algorithm0EEvT_T0_ll_param_0+16];
	ld.param.u64 	%rd15, [_Z15SoftmaxWarpImplI22BroadcastScaleMaskLoadIffbLm2EiE11DirectStoreIffEfLi1ELi17ELi32ELi1ELb0EL9Algorithm0EEvT_T0_ll_param_0+8];
	ld.param.u64 	%rd14, [_Z15SoftmaxWarpImplI22BroadcastScaleMaskLoadIffbLm2EiE11DirectStoreIffEfLi1ELi17ELi32ELi1ELb0EL9Algorithm0EEvT_T0_ll_param_0];
	ld.param.u64 	%rd4, [_Z15SoftmaxWarpImplI22BroadcastScaleMaskLoadIffbLm2EiE11DirectStoreIffEfLi1ELi17ELi32ELi1ELb0EL9Algorithm0EEvT_T0_ll_param_1];
	ld.param.u64 	%rd5, [_Z15SoftmaxWarpImplI22BroadcastScaleMaskLoadIffbLm2EiE11DirectStoreIffEfLi1ELi17ELi32ELi1ELb0EL9Algorithm0EEvT_T0_ll_param_1+8];
	ld.param.u64 	%rd22, [_Z15SoftmaxWarpImplI22BroadcastScaleMaskLoadIffbLm2EiE11DirectStoreIffEfLi1ELi17ELi32ELi1ELb0EL9Algorithm0EEvT_T0_ll_param_2];
	ld.param.u64 	%rd23, [_Z15SoftmaxWarpImplI22BroadcastScaleMaskLoadIffbLm2EiE11DirectStoreIffEfLi1ELi17ELi32ELi1ELb0EL9Algorithm0EEvT_T0_ll_param_3];
	setp.lt.s64 	%p1, %rd23, 545;
	@%p1 bra 	$L__BB258_2;
	mov.u64 	%rd24, $str;
	cvta.global.u64 	%rd25, %rd24;
	mov.u64 	%rd26, $str$1;
	cvta.global.u64 	%rd27, %rd26;
	mov.u64 	%rd28, __unnamed_254;
	cvta.global.u64 	%rd29, %rd28;
	{ // callseq 253, 0
	.param .b64 param0;
	st.param.b64 	[param0], %rd25;
	.param .b64 param1;
	st.param.b64 	[param1], %rd27;
	.param .b32 param2;
	st.param.b32 	[param2], 254;
	.param .b64 param3;
	st.param.b64 	[param3], %rd29;
	.param .b64 param4;
	st.param.b64 	[param4], 1;
	call.uni 
	__assertfail, 
	(
	param0, 
	param1, 
	param2, 
	param3, 
	param4
	);
	} // callseq 253
$L__BB258_2:
	mov.u32 	%r9, %ctaid.x;
	mov.u32 	%r10, %ntid.y;
	mov.u32 	%r11, %tid.y;
	mad.lo.s32 	%r12, %r9, %r10, %r11;
	mov.u32 	%r13, %nctaid.x;
	mul.lo.s32 	%r4, %r13, %r10;
	cvt.s64.s32 	%rd135, %r12;
	setp.le.s64 	%p2, %rd22, %rd135;
	@%p2 bra 	$L__BB258_5;
	cvta.to.global.u64 	%rd7, %rd14;
	cvta.to.global.u64 	%rd8, %rd15;
	mov.u32 	%r14, %tid.x;
	cvt.u64.u32 	%rd9, %r14;
	cvta.to.global.u64 	%rd10, %rd4;
	cvt.s64.s32 	%rd11, %r4;
$L__BB258_4:
	setp.eq.s64 	%p3, %rd17, 1;
	setp.eq.s64 	%p4, %rd16, 1;
	mad.lo.s64 	%rd30, %rd21, %rd135, %rd9;
	cvt.u32.u64 	%r15, %rd30;
	div.s32 	%r16, %r15, %r5;
	mul.lo.s32 	%r17, %r16, %r5;
	sub.s32 	%r18, %r15, %r17;
	selp.b32 	%r19, 0, %r16, %p4;
	selp.b32 	%r20, 0, %r18, %p3;
	mul.lo.s32 	%r21, %r7, %r19;
	mad.lo.s32 	%r22, %r8, %r20, %r21;
	shl.b64 	%rd31, %rd30, 32;
	shr.s64 	%rd32, %rd31, 30;
	add.s64 	%rd33, %rd7, %rd32;
	ld.global.f32 	%f5, [%rd33];
	cvt.s64.s32 	%rd34, %r22;
	add.s64 	%rd35, %rd8, %rd34;
	ld.global.u8 	%rs1, [%rd35];
	setp.eq.s16 	%p5, %rs1, 0;
	mul.f32 	%f6, %f5, %f4;
	selp.f32 	%f7, %f3, %f6, %p5;
	max.f32 	%f8, %f7, 0fFF800000;
	add.s64 	%rd36, %rd30, 32;
	cvt.u32.u64 	%r23, %rd36;
	div.s32 	%r24, %r23, %r5;
	mul.lo.s32 	%r25, %r24, %r5;
	sub.s32 	%r26, %r23, %r25;
	selp.b32 	%r27, 0, %r24, %p4;
	selp.b32 	%r28, 0, %r26, %p3;
	mul.lo.s32 	%r29, %r7, %r27;
	mad.lo.s32 	%r30, %r8, %r28, %r29;
	shl.b64 	%rd37, %rd36, 32;
	shr.s64 	%rd38, %rd37, 30;
	add.s64 	%rd39, %rd7, %rd38;
	ld.global.f32 	%f9, [%rd39];
	cvt.s64.s32 	%rd40, %r30;
	add.s64 	%rd41, %rd8, %rd40;
	ld.global.u8 	%rs2, [%rd41];
	setp.eq.s16 	%p6, %rs2, 0;
	mul.f32 	%f10, %f9, %f4;
	selp.f32 	%f11, %f3, %f10, %p6;
	max.f32 	%f12, %f8, %f11;
	add.s64 	%rd42, %rd30, 64;
	cvt.u32.u64 	%r31, %rd42;
	div.s32 	%r32, %r31, %r5;
	mul.lo.s32 	%r33, %r32, %r5;
	sub.s32 	%r34, %r31, %r33;
	selp.b32 	%r35, 0, %r32, %p4;
	selp.b32 	%r36, 0, %r34, %p3;
	mul.lo.s32 	%r37, %r7, %r35;
	mad.lo.s32 	%r38, %r8, %r36, %r37;
	shl.b64 	%rd43, %rd42, 32;
	shr.s64 	%rd44, %rd43, 30;
	add.s64 	%rd45, %rd7, %rd44;
	ld.global.f32 	%f13, [%rd45];
	cvt.s64.s32 	%rd46, %r38;
	add.s64 	%rd47, %rd8, %rd46;
	ld.global.u8 	%rs3, [%rd47];
	setp.eq.s16 	%p7, %rs3, 0;
	mul.f32 	%f14, %f13, %f4;
	selp.f32 	%f15, %f3, %f14, %p7;
	max.f32 	%f16, %f12, %f15;
	add.s64 	%rd48, %rd30, 96;
	cvt.u32.u64 	%r39, %rd48;
	div.s32 	%r40, %r39, %r5;
	mul.lo.s32 	%r41, %r40, %r5;
	sub.s32 	%r42, %r39, %r41;
	selp.b32 	%r43, 0, %r40, %p4;
	selp.b32 	%r44, 0, %r42, %p3;
	mul.lo.s32 	%r45, %r7, %r43;
	mad.lo.s32 	%r46, %r8, %r44, %r45;
	shl.b64 	%rd49, %rd48, 32;
	shr.s64 	%rd50, %rd49, 30;
	add.s64 	%rd51, %rd7, %rd50;
	ld.global.f32 	%f17, [%rd51];
	cvt.s64.s32 	%rd52, %r46;
	add.s64 	%rd53, %rd8, %rd52;
	ld.global.u8 	%rs4, [%rd53];
	setp.eq.s16 	%p8, %rs4, 0;
	mul.f32 	%f18, %f17, %f4;
	selp.f32 	%f19, %f3, %f18, %p8;
	max.f32 	%f20, %f16, %f19;
	add.s64 	%rd54, %rd30, 128;
	cvt.u32.u64 	%r47, %rd54;
	div.s32 	%r48, %r47, %r5;
	mul.lo.s32 	%r49, %r48, %r5;
	sub.s32 	%r50, %r47, %r49;
	selp.b32 	%r51, 0, %r48, %p4;
	selp.b32 	%r52, 0, %r50, %p3;
	mul.lo.s32 	%r53, %r7, %r51;
	mad.lo.s32 	%r54, %r8, %r52, %r53;
	shl.b64 	%rd55, %rd54, 32;
	shr.s64 	%rd56, %rd55, 30;
	add.s64 	%rd57, %rd7, %rd56;
	ld.global.f32 	%f21, [%rd57];
	cvt.s64.s32 	%rd58, %r54;
	add.s64 	%rd59, %rd8, %rd58;
	ld.global.u8 	%rs5, [%rd59];
	setp.eq.s16 	%p9, %rs5, 0;
	mul.f32 	%f22, %f21, %f4;
	selp.f32 	%f23, %f3, %f22, %p9;
	max.f32 	%f24, %f20, %f23;
	add.s64 	%rd60, %rd30, 160;
	cvt.u32.u64 	%r55, %rd60;
	div.s32 	%r56, %r55, %r5;
	mul.lo.s32 	%r57, %r56, %r5;
	sub.s32 	%r58, %r55, %r57;
	selp.b32 	%r59, 0, %r56, %p4;
	selp.b32 	%r60, 0, %r58, %p3;
	mul.lo.s32 	%r61, %r7, %r59;
	mad.lo.s32 	%r62, %r8, %r60, %r61;
	shl.b64 	%rd61, %rd60, 32;
	shr.s64 	%rd62, %rd61, 30;
	add.s64 	%rd63, %rd7, %rd62;
	ld.global.f32 	%f25, [%rd63];
	cvt.s64.s32 	%rd64, %r62;
	add.s64 	%rd65, %rd8, %rd64;
	ld.global.u8 	%rs6, [%rd65];
	setp.eq.s16 	%p10, %rs6, 0;
	mul.f32 	%f26, %f25, %f4;
	selp.f32 	%f27, %f3, %f26, %p10;
	max.f32 	%f28, %f24, %f27;
	add.s64 	%rd66, %rd30, 192;
	cvt.u32.u64 	%r63, %rd66;
	div.s32 	%r64, %r63, %r5;
	mul.lo.s32 	%r65, %r64, %r5;
	sub.s32 	%r66, %r63, %r65;
	selp.b32 	%r67, 0, %r64, %p4;
	selp.b32 	%r68, 0, %r66, %p3;
	mul.lo.s32 	%r69, %r7, %r67;
	mad.lo.s32 	%r70, %r8, %r68, %r69;
	shl.b64 	%rd67, %rd66, 32;
	shr.s64 	%rd68, %rd67, 30;
	add.s64 	%rd69, %rd7, %rd68;
	ld.global.f32 	%f29, [%rd69];
	cvt.s64.s32 	%rd70, %r70;
	add.s64 	%rd71, %rd8, %rd70;
	ld.global.u8 	%rs7, [%rd71];
	setp.eq.s16 	%p11, %rs7, 0;
	mul.f32 	%f30, %f29, %f4;
	selp.f32 	%f31, %f3, %f30, %p11;
	max.f32 	%f32, %f28, %f31;
	add.s64 	%rd72, %rd30, 224;
	cvt.u32.u64 	%r71, %rd72;
	div.s32 	%r72, %r71, %r5;
	mul.lo.s32 	%r73, %r72, %r5;
	sub.s32 	%r74, %r71, %r73;
	selp.b32 	%r75, 0, %r72, %p4;
	selp.b32 	%r76, 0, %r74, %p3;
	mul.lo.s32 	%r77, %r7, %r75;
	mad.lo.s32 	%r78, %r8, %r76, %r77;
	shl.b64 	%rd73, %rd72, 32;
	shr.s64 	%rd74, %rd73, 30;
	add.s64 	%rd75, %rd7, %rd74;
	ld.global.f32 	%f33, [%rd75];
	cvt.s64.s32 	%rd76, %r78;
	add.s64 	%rd77, %rd8, %rd76;
	ld.global.u8 	%rs8, [%rd77];
	setp.eq.s16 	%p12, %rs8, 0;
	mul.f32 	%f34, %f33, %f4;
	selp.f32 	%f35, %f3, %f34, %p12;
	max.f32 	%f36, %f32, %f35;
	add.s64 	%rd78, %rd30, 256;
	cvt.u32.u64 	%r79, %rd78;
	div.s32 	%r80, %r79, %r5;
	mul.lo.s32 	%r81, %r80, %r5;
	sub.s32 	%r82, %r79, %r81;
	selp.b32 	%r83, 0, %r80, %p4;
	selp.b32 	%r84, 0, %r82, %p3;
	mul.lo.s32 	%r85, %r7, %r83;
	mad.lo.s32 	%r86, %r8, %r84, %r85;
	shl.b64 	%rd79, %rd78, 32;
	shr.s64 	%rd80, %rd79, 30;
	add.s64 	%rd81, %rd7, %rd80;
	ld.global.f32 	%f37, [%rd81];
	cvt.s64.s32 	%rd82, %r86;
	add.s64 	%rd83, %rd8, %rd82;
	ld.global.u8 	%rs9, [%rd83];
	setp.eq.s16 	%p13, %rs9, 0;
	mul.f32 	%f38, %f37, %f4;
	selp.f32 	%f39, %f3, %f38, %p13;
	max.f32 	%f40, %f36, %f39;
	add.s64 	%rd84, %rd30, 288;
	cvt.u32.u64 	%r87, %rd84;
	div.s32 	%r88, %r87, %r5;
	mul.lo.s32 	%r89, %r88, %r5;
	sub.s32 	%r90, %r87, %r89;
	selp.b32 	%r91, 0, %r88, %p4;
	selp.b32 	%r92, 0, %r90, %p3;
	mul.lo.s32 	%r93, %r7, %r91;
	mad.lo.s32 	%r94, %r8, %r92, %r93;
	shl.b64 	%rd85, %rd84, 32;
	shr.s64 	%rd86, %rd85, 30;
	add.s64 	%rd87, %rd7, %rd86;
	ld.global.f32 	%f41, [%rd87];
	cvt.s64.s32 	%rd88, %r94;
	add.s64 	%rd89, %rd8, %rd88;
	ld.global.u8 	%rs10, [%rd89];
	setp.eq.s16 	%p14, %rs10, 0;
	mul.f32 	%f42, %f41, %f4;
	selp.f32 	%f43, %f3, %f42, %p14;
	max.f32 	%f44, %f40, %f43;
	add.s64 	%rd90, %rd30, 320;
	cvt.u32.u64 	%r95, %rd90;
	div.s32 	%r96, %r95, %r5;
	mul.lo.s32 	%r97, %r96, %r5;
	sub.s32 	%r98, %r95, %r97;
	selp.b32 	%r99, 0, %r96, %p4;
	selp.b32 	%r100, 0, %r98, %p3;
	mul.lo.s32 	%r101, %r7, %r99;
	mad.lo.s32 	%r102, %r8, %r100, %r101;
	shl.b64 	%rd91, %rd90, 32;
	shr.s64 	%rd92, %rd91, 30;
	add.s64 	%rd93, %rd7, %rd92;
	ld.global.f32 	%f45, [%rd93];
	cvt.s64.s32 	%rd94, %r102;
	add.s64 	%rd95, %rd8, %rd94;
	ld.global.u8 	%rs11, [%rd95];
	setp.eq.s16 	%p15, %rs11, 0;
	mul.f32 	%f46, %f45, %f4;
	selp.f32 	%f47, %f3, %f46, %p15;
	max.f32 	%f48, %f44, %f47;
	add.s64 	%rd96, %rd30, 352;
	cvt.u32.u64 	%r103, %rd96;
	div.s32 	%r104, %r103, %r5;
	mul.lo.s32 	%r105, %r104, %r5;
	sub.s32 	%r106, %r103, %r105;
	selp.b32 	%r107, 0, %r104, %p4;
	selp.b32 	%r108, 0, %r106, %p3;
	mul.lo.s32 	%r109, %r7, %r107;
	mad.lo.s32 	%r110, %r8, %r108, %r109;
	shl.b64 	%rd97, %rd96, 32;
	shr.s64 	%rd98, %rd97, 30;
	add.s64 	%rd99, %rd7, %rd98;
	ld.global.f32 	%f49, [%rd99];
	cvt.s64.s32 	%rd100, %r110;
	add.s64 	%rd101, %rd8, %rd100;
	ld.global.u8 	%rs12, [%rd101];
	setp.eq.s16 	%p16, %rs12, 0;
	mul.f32 	%f50, %f49, %f4;
	selp.f32 	%f51, %f3, %f50, %p16;
	max.f32 	%f52, %f48, %f51;
	add.s64 	%rd102, %rd30, 384;
	cvt.u32.u64 	%r111, %rd102;
	div.s32 	%r112, %r111, %r5;
	mul.lo.s32 	%r113, %r112, %r5;
	sub.s32 	%r114, %r111, %r113;
	selp.b32 	%r115, 0, %r112, %p4;
	selp.b32 	%r116, 0, %r114, %p3;
	mul.lo.s32 	%r117, %r7, %r115;
	mad.lo.s32 	%r118, %r8, %r116, %r117;
	shl.b64 	%rd103, %rd102, 32;
	shr.s64 	%rd104, %rd103, 30;
	add.s64 	%rd105, %rd7, %rd104;
	ld.global.f32 	%f53, [%rd105];
	cvt.s64.s32 	%rd106, %r118;
	add.s64 	%rd107, %rd8, %rd106;
	ld.global.u8 	%rs13, [%rd107];
	setp.eq.s16 	%p17, %rs13, 0;
	mul.f32 	%f54, %f53, %f4;
	selp.f32 	%f55, %f3, %f54, %p17;
	max.f32 	%f56, %f52, %f55;
	add.s64 	%rd108, %rd30, 416;
	cvt.u32.u64 	%r119, %rd108;
	div.s32 	%r120, %r119, %r5;
	mul.lo.s32 	%r121, %r120, %r5;
	sub.s32 	%r122, %r119, %r121;
	selp.b32 	%r123, 0, %r120, %p4;
	selp.b32 	%r124, 0, %r122, %p3;
	mul.lo.s32 	%r125, %r7, %r123;
	mad.lo.s32 	%r126, %r8, %r124, %r125;
	shl.b64 	%rd109, %rd108, 32;
	shr.s64 	%rd110, %rd109, 30;
	add.s64 	%rd111, %rd7, %rd110;
	ld.global.f32 	%f57, [%rd111];
	cvt.s64.s32 	%rd112, %r126;
	add.s64 	%rd113, %rd8, %rd112;
	ld.global.u8 	%rs14, [%rd113];
	setp.eq.s16 	%p18, %rs14, 0;
	mul.f32 	%f58, %f57, %f4;
	selp.f32 	%f59, %f3, %f58, %p18;
	max.f32 	%f60, %f56, %f59;
	add.s64 	%rd114, %rd30, 448;
	cvt.u32.u64 	%r127, %rd114;
	div.s32 	%r128, %r127, %r5;
	mul.lo.s32 	%r129, %r128, %r5;
	sub.s32 	%r130, %r127, %r129;
	selp.b32 	%r131, 0, %r128, %p4;
	selp.b32 	%r132, 0, %r130, %p3;
	mul.lo.s32 	%r133, %r7, %r131;
	mad.lo.s32 	%r134, %r8, %r132, %r133;
	shl.b64 	%rd115, %rd114, 32;
	shr.s64 	%rd116, %rd115, 30;
	add.s64 	%rd117, %rd7, %rd116;
	ld.global.f32 	%f61, [%rd117];
	cvt.s64.s32 	%rd118, %r134;
	add.s64 	%rd119, %rd8, %rd118;
	ld.global.u8 	%rs15, [%rd119];
	setp.eq.s16 	%p19, %rs15, 0;
	mul.f32 	%f62, %f61, %f4;
	selp.f32 	%f63, %f3, %f62, %p19;
	max.f32 	%f64, %f60, %f63;
	add.s64 	%rd120, %rd30, 480;
	cvt.u32.u64 	%r135, %rd120;
	div.s32 	%r136, %r135, %r5;
	mul.lo.s32 	%r137, %r136, %r5;
	sub.s32 	%r138, %r135, %r137;
	selp.b32 	%r139, 0, %r136, %p4;
	selp.b32 	%r140, 0, %r138, %p3;
	mul.lo.s32 	%r141, %r7, %r139;
	mad.lo.s32 	%r142, %r8, %r140, %r141;
	shl.b64 	%rd121, %rd120, 32;
	shr.s64 	%rd122, %rd121, 30;
	add.s64 	%rd123, %rd7, %rd122;
	ld.global.f32 	%f65, [%rd123];
	cvt.s64.s32 	%rd124, %r142;
	add.s64 	%rd125, %rd8, %rd124;
	ld.global.u8 	%rs16, [%rd125];
	setp.eq.s16 	%p20, %rs16, 0;
	mul.f32 	%f66, %f65, %f4;
	selp.f32 	%f67, %f3, %f66, %p20;
	max.f32 	%f68, %f64, %f67;
	add.s64 	%rd126, %rd30, 512;
	cvt.u32.u64 	%r143, %rd126;
	div.s32 	%r144, %r143, %r5;
	mul.lo.s32 	%r145, %r144, %r5;
	sub.s32 	%r146, %r143, %r145;
	selp.b32 	%r147, 0, %r144, %p4;
	selp.b32 	%r148, 0, %r146, %p3;
	mul.lo.s32 	%r149, %r7, %r147;
	mad.lo.s32 	%r150, %r8, %r148, %r149;
	shl.b64 	%rd127, %rd126, 32;
	shr.s64 	%rd128, %rd127, 30;
	add.s64 	%rd129, %rd7, %rd128;
	ld.global.f32 	%f69, [%rd129];
	cvt.s64.s32 	%rd130, %r150;
	add.s64 	%rd131, %rd8, %rd130;
	ld.global.u8 	%rs17, [%rd131];
	setp.eq.s16 	%p21, %rs17, 0;
	mul.f32 	%f70, %f69, %f4;
	selp.f32 	%f71, %f3, %f70, %p21;
	max.f32 	%f72, %f68, %f71;
	mov.b32 	%r151, %f72;
	shfl.sync.bfly.b32	%r152|%p22, %r151, 16, 31, -1;
	mov.b32 	%f73, %r152;
	max.f32 	%f74, %f72, %f73;
	mov.b32 	%r153, %f74;
	shfl.sync.bfly.b32	%r154|%p23, %r153, 8, 31, -1;
	mov.b32 	%f75, %r154;
	max.f32 	%f76, %f74, %f75;
	mov.b32 	%r155, %f76;
	shfl.sync.bfly.b32	%r156|%p24, %r155, 4, 31, -1;
	mov.b32 	%f77, %r156;
	max.f32 	%f78, %f76, %f77;
	mov.b32 	%r157, %f78;
	shfl.sync.bfly.b32	%r158|%p25, %r157, 2, 31, -1;
	mov.b32 	%f79, %r158;
	max.f32 	%f80, %f78, %f79;
	mov.b32 	%r159, %f80;
	shfl.sync.bfly.b32	%r160|%p26, %r159, 1, 31, -1;
	mov.b32 	%f81, %r160;
	max.f32 	%f82, %f80, %f81;
	sub.f32 	%f83, %f7, %f82;
	fma.rn.f32 	%f84, %f83, 0f3BBB989D, 0f3F000000;
	cvt.sat.f32.f32 	%f85, %f84;
	mov.f32 	%f86, 0f4B400001;
	mov.f32 	%f87, 0f437C0000;
	fma.rm.f32 	%f88, %f85, %f87, %f86;
	add.f32 	%f89, %f88, 0fCB40007F;
	neg.f32 	%f90, %f89;
	fma.rn.f32 	%f91, %f83, 0f3FB8AA3B, %f90;
	fma.rn.f32 	%f92, %f83, 0f32A57060, %f91;
	mov.b32 	%r161, %f88;
	shl.b32 	%r162, %r161, 23;
	mov.b32 	%f93, %r162;
	ex2.approx.ftz.f32 	%f94, %f92;
	mul.f32 	%f95, %f94, %f93;
	add.f32 	%f96, %f95, 0f00000000;
	sub.f32 	%f97, %f11, %f82;
	fma.rn.f32 	%f98, %f97, 0f3BBB989D, 0f3F000000;
	cvt.sat.f32.f32 	%f99, %f98;
	fma.rm.f32 	%f100, %f99, %f87, %f86;
	add.f32 	%f101, %f100, 0fCB40007F;
	neg.f32 	%f102, %f101;
	fma.rn.f32 	%f103, %f97, 0f3FB8AA3B, %f102;
	fma.rn.f32 	%f104, %f97, 0f32A57060, %f103;
	mov.b32 	%r163, %f100;
	shl.b32 	%r164, %r163, 23;
	mov.b32 	%f105, %r164;
	ex2.approx.ftz.f32 	%f106, %f104;
	mul.f32 	%f107, %f106, %f105;
	add.f32 	%f108, %f96, %f107;
	sub.f32 	%f109, %f15, %f82;
	fma.rn.f32 	%f110, %f109, 0f3BBB989D, 0f3F000000;
	cvt.sat.f32.f32 	%f111, %f110;
	fma.rm.f32 	%f112, %f111, %f87, %f86;
	add.f32 	%f113, %f112, 0fCB40007F;
	neg.f32 	%f114, %f113;
	fma.rn.f32 	%f115, %f109, 0f3FB8AA3B, %f114;
	fma.rn.f32 	%f116, %f109, 0f32A57060, %f115;
	mov.b32 	%r165, %f112;
	shl.b32 	%r166, %r165, 23;
	mov.b32 	%f117, %r166;
	ex2.approx.ftz.f32 	%f118, %f116;
	mul.f32 	%f119, %f118, %f117;
	add.f32 	%f120, %f108, %f119;
	sub.f32 	%f121, %f19, %f82;
	fma.rn.f32 	%f122, %f121, 0f3BBB989D, 0f3F000000;
	cvt.sat.f32.f32 	%f123, %f122;
	fma.rm.f32 	%f124, %f123, %f87, %f86;
	add.f32 	%f125, %f124, 0fCB40007F;
	neg.f32 	%f126, %f125;
	fma.rn.f32 	%f127, %f121, 0f3FB8AA3B, %f126;
	fma.rn.f32 	%f128, %f121, 0f32A57060, %f127;
	mov.b32 	%r167, %f124;
	shl.b32 	%r168, %r167, 23;
	mov.b32 	%f129, %r168;
	ex2.approx.ftz.f32 	%f130, %f128;
	mul.f32 	%f131, %f130, %f129;
	add.f32 	%f132, %f120, %f131;
	sub.f32 	%f133, %f23, %f82;
	fma.rn.f32 	%f134, %f133, 0f3BBB989D, 0f3F000000;
	cvt.sat.f32.f32 	%f135, %f134;
	fma.rm.f32 	%f136, %f135, %f87, %f86;
	add.f32 	%f137, %f136, 0fCB40007F;
	neg.f32 	%f138, %f137;
	fma.rn.f32 	%f139, %f133, 0f3FB8AA3B, %f138;
	fma.rn.f32 	%f140, %f133, 0f32A57060, %f139;
	mov.b32 	%r169, %f136;
	shl.b32 	%r170, %r169, 23;
	mov.b32 	%f141, %r170;
	ex2.approx.ftz.f32 	%f142, %f140;
	mul.f32 	%f143, %f142, %f141;
	add.f32 	%f144, %f132, %f143;
	sub.f32 	%f145, %f27, %f82;
	fma.rn.f32 	%f146, %f145, 0f3BBB989D, 0f3F000000;
	cvt.sat.f32.f32 	%f147, %f146;
	fma.rm.f32 	%f148, %f147, %f87, %f86;
	add.f32 	%f149, %f148, 0fCB40007F;
	neg.f32 	%f150, %f149;
	fma.rn.f32 	%f151, %f145, 0f3FB8AA3B, %f150;
	fma.rn.f32 	%f152, %f145, 0f32A57060, %f151;
	mov.b32 	%r171, %f148;
	shl.b32 	%r172, %r171, 23;
	mov.b32 	%f153, %r172;
	ex2.approx.ftz.f32 	%f154, %f152;
	mul.f32 	%f155, %f154, %f153;
	add.f32 	%f156, %f144, %f155;
	sub.f32 	%f157, %f31, %f82;
	fma.rn.f32 	%f158, %f157, 0f3BBB989D, 0f3F000000;
	cvt.sat.f32.f32 	%f159, %f158;
	fma.rm.f32 	%f160, %f159, %f87, %f86;
	add.f32 	%f161, %f160, 0fCB40007F;
	neg.f32 	%f162, %f161;
	fma.rn.f32 	%f163, %f157, 0f3FB8AA3B, %f162;
	fma.rn.f32 	%f164, %f157, 0f32A57060, %f163;
	mov.b32 	%r173, %f160;
	shl.b32 	%r174, %r173, 23;
	mov.b32 	%f165, %r174;
	ex2.approx.ftz.f32 	%f166, %f164;
	mul.f32 	%f167, %f166, %f165;
	add.f32 	%f168, %f156, %f167;
	sub.f32 	%f169, %f35, %f82;
	fma.rn.f32 	%f170, %f169, 0f3BBB989D, 0f3F000000;
	cvt.sat.f32.f32 	%f171, %f170;
	fma.rm.f32 	%f172, %f171, %f87, %f86;
	add.f32 	%f173, %f172, 0fCB40007F;
	neg.f32 	%f174, %f173;
	fma.rn.f32 	%f175, %f169, 0f3FB8AA3B, %f174;
	fma.rn.f32 	%f176, %f169, 0f32A57060, %f175;
	mov.b32 	%r175, %f172;
	shl.b32 	%r176, %r175, 23;
	mov.b32 	%f177, %r176;
	ex2.approx.ftz.f32 	%f178, %f176;
	mul.f32 	%f179, %f178, %f177;
	add.f32 	%f180, %f168, %f179;
	sub.f32 	%f181, %f39, %f82;
	fma.rn.f32 	%f182, %f181, 0f3BBB989D, 0f3F000000;
	cvt.sat.f32.f32 	%f183, %f182;
	fma.rm.f32 	%f184, %f183, %f87, %f86;
	add.f32 	%f185, %f184, 0fCB40007F;
	neg.f32 	%f186, %f185;
	fma.rn.f32 	%f187, %f181, 0f3FB8AA3B, %f186;
	fma.rn.f32 	%f188, %f181, 0f32A57060, %f187;
	mov.b32 	%r177, %f184;
	shl.b32 	%r178, %r177, 23;
	mov.b32 	%f189, %r178;
	ex2.approx.ftz.f32 	%f190, %f188;
	mul.f32 	%f191, %f190, %f189;
	add.f32 	%f192, %f180, %f191;
	sub.f32 	%f193, %f43, %f82;
	fma.rn.f32 	%f194, %f193, 0f3BBB989D, 0f3F000000;
	cvt.sat.f32.f32 	%f195, %f194;
	fma.rm.f32 	%f196, %f195, %f87, %f86;
	add.f32 	%f197, %f196, 0fCB40007F;
	neg.f32 	%f198, %f197;
	fma.rn.f32 	%f199, %f193, 0f3FB8AA3B, %f198;
	fma.rn.f32 	%f200, %f193, 0f32A57060, %f199;
	mov.b32 	%r179, %f196;
	shl.b32 	%r180, %r179, 23;
	mov.b32 	%f201, %r180;
	ex2.approx.ftz.f32 	%f202, %f200;
	mul.f32 	%f203, %f202, %f201;
	add.f32 	%f204, %f192, %f203;
	sub.f32 	%f205, %f47, %f82;
	fma.rn.f32 	%f206, %f205, 0f3BBB989D, 0f3F000000;
	cvt.sat.f32.f32 	%f207, %f206;
	fma.rm.f32 	%f208, %f207, %f87, %f86;
	add.f32 	%f209, %f208, 0fCB40007F;
	neg.f32 	%f210, %f209;
	fma.rn.f32 	%f211, %f205, 0f3FB8AA3B, %f210;
	fma.rn.f32 	%f212, %f205, 0f32A57060, %f211;
	mov.b32 	%r181, %f208;
	shl.b32 	%r182, %r181, 23;
	mov.b32 	%f213, %r182;
	ex2.approx.ftz.f32 	%f214, %f212;
	mul.f32 	%f215, %f214, %f213;
	add.f32 	%f216, %f204, %f215;
	sub.f32 	%f217, %f51, %f82;
	fma.rn.f32 	%f218, %f217, 0f3BBB989D, 0f3F000000;
	cvt.sat.f32.f32 	%f219, %f218;
	fma.rm.f32 	%f220, %f219, %f87, %f86;
	add.f32 	%f221, %f220, 0fCB40007F;
	neg.f32 	%f222, %f221;
	fma.rn.f32 	%f223, %f217, 0f3FB8AA3B, %f222;
	fma.rn.f32 	%f224, %f217, 0f32A57060, %f223;
	mov.b32 	%r183, %f220;
	shl.b32 	%r184, %r183, 23;
	mov.b32 	%f225, %r184;
	ex2.approx.ftz.f32 	%f226, %f224;
	mul.f32 	%f227, %f226, %f225;
	add.f32 	%f228, %f216, %f227;
	sub.f32 	%f229, %f55, %f82;
	fma.rn.f32 	%f230, %f229, 0f3BBB989D, 0f3F000000;
	cvt.sat.f32.f32 	%f231, %f230;
	fma.rm.f32 	%f232, %f231, %f87, %f86;
	add.f32 	%f233, %f232, 0fCB40007F;
	neg.f32 	%f234, %f233;
	fma.rn.f32 	%f235, %f229, 0f3FB8AA3B, %f234;
	fma.rn.f32 	%f236, %f229, 0f32A57060, %f235;
	mov.b32 	%r185, %f232;
	shl.b32 	%r186, %r185, 23;
	mov.b32 	%f237, %r186;
	ex2.approx.ftz.f32 	%f238, %f236;
	mul.f32 	%f239, %f238, %f237;
	add.f32 	%f240, %f228, %f239;
	sub.f32 	%f241, %f59, %f82;
	fma.rn.f32 	%f242, %f241, 0f3BBB989D, 0f3F000000;
	cvt.sat.f32.f32 	%f243, %f242;
	fma.rm.f32 	%f244, %f243, %f87, %f86;
	add.f32 	%f245, %f244, 0fCB40007F;
	neg.f32 	%f246, %f245;
	fma.rn.f32 	%f247, %f241, 0f3FB8AA3B, %f246;
	fma.rn.f32 	%f248, %f241, 0f32A57060, %f247;
	mov.b32 	%r187, %f244;
	shl.b32 	%r188, %r187, 23;
	mov.b32 	%f249, %r188;
	ex2.approx.ftz.f32 	%f250, %f248;
	mul.f32 	%f251, %f250, %f249;
	add.f32 	%f252, %f240, %f251;
	sub.f32 	%f253, %f63, %f82;
	fma.rn.f32 	%f254, %f253, 0f3BBB989D, 0f3F000000;
	cvt.sat.f32.f32 	%f255, %f254;
	fma.rm.f32 	%f256, %f255, %f87, %f86;
	add.f32 	%f257, %f256, 0fCB40007F;
	neg.f32 	%f258, %f257;
	fma.rn.f32 	%f259, %f253, 0f3FB8AA3B, %f258;
	fma.rn.f32 	%f260, %f253, 0f32A57060, %f259;
	mov.b32 	%r189, %f256;
	shl.b32 	%r190, %r189, 23;
	mov.b32 	%f261, %r190;
	ex2.approx.ftz.f32 	%f262, %f260;
	mul.f32 	%f263, %f262, %f261;
	add.f32 	%f264, %f252, %f263;
	sub.f32 	%f265, %f67, %f82;
	fma.rn.f32 	%f266, %f265, 0f3BBB989D, 0f3F000000;
	cvt.sat.f32.f32 	%f267, %f266;
	fma.rm.f32 	%f268, %f267, %f87, %f86;
	add.f32 	%f269, %f268, 0fCB40007F;
	neg.f32 	%f270, %f269;
	fma.rn.f32 	%f271, %f265, 0f3FB8AA3B, %f270;
	fma.rn.f32 	%f272, %f265, 0f32A57060, %f271;
	mov.b32 	%r191, %f268;
	shl.b32 	%r192, %r191, 23;
	mov.b32 	%f273, %r192;
	ex2.approx.ftz.f32 	%f274, %f272;
	mul.f32 	%f275, %f274, %f273;
	add.f32 	%f276, %f264, %f275;
	sub.f32 	%f277, %f71, %f82;
	fma.rn.f32 	%f278, %f277, 0f3BBB989D, 0f3F000000;
	cvt.sat.f32.f32 	%f279, %f278;
	fma.rm.f32 	%f280, %f279, %f87, %f86;
	add.f32 	%f281, %f280, 0fCB40007F;
	neg.f32 	%f282, %f281;
	fma.rn.f32 	%f283, %f277, 0f3FB8AA3B, %f282;
	fma.rn.f32 	%f284, %f277, 0f32A57060, %f283;
	mov.b32 	%r193, %f280;
	shl.b32 	%r194, %r193, 23;
	mov.b32 	%f285, %r194;
	ex2.approx.ftz.f32 	%f286, %f284;
	mul.f32 	%f287, %f286, %f285;
	add.f32 	%f288, %f276, %f287;
	mov.b32 	%r195, %f288;
	shfl.sync.bfly.b32	%r196|%p27, %r195, 16, 31, -1;
	mov.b32 	%f289, %r196;
	add.f32 	%f290, %f288, %f289;
	mov.b32 	%r197, %f290;
	shfl.sync.bfly.b32	%r198|%p28, %r197, 8, 31, -1;
	mov.b32 	%f291, %r198;
	add.f32 	%f292, %f290, %f291;
	mov.b32 	%r199, %f292;
	shfl.sync.bfly.b32	%r200|%p29, %r199, 4, 31, -1;
	mov.b32 	%f293, %r200;
	add.f32 	%f294, %f292, %f293;
	mov.b32 	%r201, %f294;
	shfl.sync.bfly.b32	%r202|%p30, %r201, 2, 31, -1;
	mov.b32 	%f295, %r202;
	add.f32 	%f296, %f294, %f295;
	mov.b32 	%r203, %f296;
	shfl.sync.bfly.b32	%r204|%p31, %r203, 1, 31, -1;
	mov.b32 	%f297, %r204;
	add.f32 	%f298, %f296, %f297;
	div.rn.f32 	%f299, %f95, %f298;
	div.rn.f32 	%f300, %f107, %f298;
	div.rn.f32 	%f301, %f119, %f298;
	div.rn.f32 	%f302, %f131, %f298;
	div.rn.f32 	%f303, %f143, %f298;
	div.rn.f32 	%f304, %f155, %f298;
	div.rn.f32 	%f305, %f167, %f298;
	div.rn.f32 	%f306, %f179, %f298;
	div.rn.f32 	%f307, %f191, %f298;
	div.rn.f32 	%f308, %f203, %f298;
	div.rn.f32 	%f309, %f215, %f298;
	div.rn.f32 	%f310, %f227, %f298;
	div.rn.f32 	%f311, %f239, %f298;
	div.rn.f32 	%f312, %f251, %f298;
	div.rn.f32 	%f313, %f263, %f298;
	div.rn.f32 	%f314, %f275, %f298;
	div.rn.f32 	%f315, %f287, %f298;
	mad.lo.s64 	%rd132, %rd135, %rd5, %rd9;
	shl.b64 	%rd133, %rd132, 2;
	add.s64 	%rd134, %rd10, %rd133;
	st.global.f32 	[%rd134], %f299;
	st.global.f32 	[%rd134+128], %f300;
	st.global.f32 	[%rd134+256], %f301;
	st.global.f32 	[%rd134+384], %f302;
	st.global.f32 	[%rd134+512], %f303;
	st.global.f32 	[%rd134+640], %f304;
	st.global.f32 	[%rd134+768], %f305;
	st.global.f32 	[%rd134+896], %f306;
	st.global.f32 	[%rd134+1024], %f307;
	st.global.f32 	[%rd134+1152], %f308;
	st.global.f32 	[%rd134+1280], %f309;
	st.global.f32 	[%rd134+1408], %f310;
	st.global.f32 	[%rd134+1536], %f311;
	st.global.f32 	[%rd134+1664], %f312;
	st.global.f32 	[%rd134+1792], %f313;
	st.global.f32 	[%rd134+1920], %f314;
	st.global.f32 	[%rd134+2048], %f315;
	add.s64 	%rd135, %rd135, %rd11;
	setp.lt.s64 	%p32, %rd135, %rd22;
	@%p32 bra 	$L__BB258_4;
$L__BB258_5:
	ret;

}
	// .globl	_Z15SoftmaxWarpImplI22BroadcastScaleMaskLoadIffbLm2EiE11DirectStoreIffEfLi1ELi17ELi32ELi1ELb1EL9Algorithm0EEvT_T0_ll
.visible .entry _Z15SoftmaxWarpImplI22BroadcastScaleMaskLoadIffbLm2EiE11DirectStoreIffEfLi1ELi17ELi32ELi1ELb1EL9Algorithm0EEvT_T0_ll(
	.param .align 8 .b8 _Z15SoftmaxWarpImplI22BroadcastScaleMaskLoadIffbLm2EiE11DirectStoreIffEfLi1ELi17ELi32ELi1ELb1EL9Algorithm0EEvT_T0_ll_param_0[88],
	.param .align 8 .b8 _Z15SoftmaxWarpImplI22BroadcastScaleMaskLoadIffbLm2EiE11DirectStoreIffEfLi1ELi17ELi32ELi1ELb1EL9Algorithm0EEvT_T0_ll_param_1[16],
	.param .u64 _Z15SoftmaxWarpImplI22BroadcastScaleMaskLoadIffbLm2EiE11DirectStoreIffEfLi1ELi17ELi32ELi1ELb1EL9Algorithm0EEvT_T0_ll_param_2,
	.param .u64 _Z15SoftmaxWarpImplI22BroadcastScaleMaskLoadIffbLm2EiE11DirectStoreIffEfLi1ELi17ELi32ELi1ELb1EL9Algorithm0EEvT_T0_ll_param_3
)
{
	.reg .pred 	%p<99>;
	.reg .b16 	%rs<18>;
	.reg .b32 	%r<221>;
	.reg .b32 	%f<401>;
	.reg .b64 	%rd<152>;

	ld.param.u64 	%rd37, [_Z15SoftmaxWarpImplI22BroadcastScaleMaskLoadIffbLm2EiE11DirectStoreIffEfLi1ELi17ELi32ELi1ELb1EL9Algorithm0EEvT_T0_ll_param_1+8];
	ld.param.u64 	%rd36, [_Z15SoftmaxWarpImplI22BroadcastScaleMaskLoadIffbLm2EiE11DirectStoreIffEfLi1ELi17ELi32ELi1ELb1EL9Algorithm0EEvT_T0_ll_param_1];
	ld.param.v2.f32 	{%f88, %f89}, [_Z15SoftmaxWarpImplI22BroadcastScaleMaskLoadIffbLm2EiE11DirectStoreIffEfLi1ELi17ELi32ELi1ELb1EL9Algorithm0EEvT_T0_ll_param_0+80];
	ld.param.u64 	%rd35, [_Z15SoftmaxWarpImplI22BroadcastScaleMaskLoadIffbLm2EiE11DirectStoreIffEfLi1ELi17ELi32ELi1ELb1EL9Algorithm0EEvT_T0_ll_param_0+72];
	ld.param.v2.u32 	{%r7, %r8}, [_Z15SoftmaxWarpImplI22BroadcastScaleMaskLoadIffbLm2EiE11DirectStoreIffEfLi1ELi17ELi32ELi1ELb1EL9Algorithm0EEvT_T0_ll_param_0+56];
	ld.param.v2.u32 	{%r5, %r6}, [_Z15SoftmaxWarpImplI22BroadcastScaleMaskLoadIffbLm2EiE11DirectStoreIffEfLi1ELi17ELi32ELi1ELb1EL9Algorithm0EEvT_T0_ll_param_0+40];
	ld.param.u64 	%rd31, [_Z15SoftmaxWarpImplI22BroadcastScaleMaskLoadIffbLm2EiE11DirectStoreIffEfLi1ELi17ELi32ELi1ELb1EL9Algorithm0EEvT_T0_ll_param_0+24];
	ld.param.u64 	%rd30, [_Z15SoftmaxWarpImplI22BroadcastScaleMaskLoadIffbLm2EiE11DirectStoreIffEfLi1ELi17ELi32ELi1ELb1EL9Algorithm0EEvT_T0_ll_param_0+16];
	ld.param.u64 	%rd29, [_Z15SoftmaxWarpImplI22BroadcastScaleMaskLoadIffbLm2EiE11DirectStoreIffEfLi1ELi17ELi32ELi1ELb1EL9Algorithm0EEvT_T0_ll_param_0+8];
	ld.param.u64 	%rd28, [_Z15SoftmaxWarpImplI22BroadcastScaleMaskLoadIffbLm2EiE11DirectStoreIffEfLi1ELi17ELi32ELi1ELb1EL9Algorithm0EEvT_T0_ll_param_0];
	ld.param.u64 	%rd38, [_Z15SoftmaxWarpImplI22BroadcastScaleMaskLoadIffbLm2EiE11DirectStoreIffEfLi1ELi17ELi32ELi1ELb1EL9Algorithm0EEvT_T0_ll_param_2];
	ld.param.u64 	%rd39, [_Z15SoftmaxWarpImplI22BroadcastScaleMaskLoadIffbLm2EiE11DirectStoreIffEfLi1ELi17ELi32ELi1ELb1EL9Algorithm0EEvT_T0_ll_param_3];
	cvta.to.global.u64 	%rd1, %rd28;
	cvta.to.global.u64 	%rd2, %rd29;
	setp.lt.s64 	%p1, %rd39, 545;
	@%p1 bra 	$L__BB259_2;
	mov.u64 	%rd40, $str;
	cvta.global.u64 	%rd41, %rd40;
	mov.u64 	%rd42, $str$1;
	cvta.global.u64 	%rd43, %rd42;
	mov.u64 	%rd44, __unnamed_255;
	cvta.global.u64 	%rd45, %rd44;
	{ // callseq 254, 0
	.param .b64 param0;
	st.param.b64 	[param0], %rd41;
	.param .b64 param1;
	st.param.b64 	[param1], %rd43;
	.param .b32 param2;
	st.param.b32 	[param2], 254;
	.param .b64 param3;
	st.param.b64 	[param3], %rd45;
	.param .b64 param4;
	st.param.b64 	[param4], 1;
	call.uni 
	__assertfail, 
	(
	param0, 
	param1, 
	param2, 
	param3, 
	param4
	);
	} // callseq 254
$L__BB259_2:
	mov.u32 	%r9, %ctaid.x;
	mov.u32 	%r10, %ntid.y;
	mov.u32 	%r11, %tid.y;
	mad.lo.s32 	%r12, %r9, %r10, %r11;
	mov.u32 	%r13, %nctaid.x;
	mul.lo.s32 	%r4, %r13, %r10;
	cvt.s64.s32 	%rd151, %r12;
	setp.le.s64 	%p2, %rd38, %rd151;
	@%p2 bra 	$L__BB259_73;
	mov.u32 	%r14, %tid.x;
	cvt.u64.u32 	%rd6, %r14;
	add.s32 	%r15, %r14, 32;
	cvt.u64.u32 	%rd7, %r15;
	add.s32 	%r16, %r14, 64;
	cvt.u64.u32 	%rd8, %r16;
	add.s32 	%r17, %r14, 96;
	cvt.u64.u32 	%rd9, %r17;
	add.s32 	%r18, %r14, 128;
	cvt.u64.u32 	%rd10, %r18;
	add.s32 	%r19, %r14, 160;
	cvt.u64.u32 	%rd11, %r19;
	add.s32 	%r20, %r14, 192;
	cvt.u64.u32 	%rd12, %r20;
	add.s32 	%r21, %r14, 224;
	cvt.u64.u32 	%rd13, %r21;
	add.s32 	%r22, %r14, 256;
	cvt.u64.u32 	%rd14, %r22;
	add.s32 	%r23, %r14, 288;
	cvt.u64.u32 	%rd15, %r23;
	add.s32 	%r24, %r14, 320;
	cvt.u64.u32 	%rd16, %r24;
	add.s32 	%r25, %r14, 352;
	cvt.u64.u32 	%rd17, %r25;
	add.s32 	%r26, %r14, 384;
	cvt.u64.u32 	%rd18, %r26;
	add.s32 	%r27, %r14, 416;
	cvt.u64.u32 	%rd19, %r27;
	add.s32 	%r28, %r14, 448;
	cvt.u64.u32 	%rd20, %r28;
	add.s32 	%r29, %r14, 480;
	cvt.u64.u32 	%rd21, %r29;
	add.s32 	%r30, %r14, 512;
	cvt.u64.u32 	%rd22, %r30;
	cvt.s64.s32 	%rd23, %r4;
$L__BB259_4:
	setp.le.s64 	%p3, %rd39, %rd6;
	mul.lo.s64 	%rd25, %rd35, %rd151;
	mov.f32 	%f367, 0fFF800000;
	mov.f32 	%f370, %f367;
	@%p3 bra 	$L__BB259_6;
	setp.eq.s64 	%p4, %rd31, 1;
	setp.eq.s64 	%p5, %rd30, 1;
	add.s64 	%rd46, %rd25, %rd6;
	cvt.u32.u64 	%r31, %rd46;
	div.s32 	%r32, %r31, %r5;
	mul.lo.s32 	%r33, %r32, %r5;
	sub.s32 	%r34, %r31, %r33;
	selp.b32 	%r35, 0, %r32, %p5;
	selp.b32 	%r36, 0, %r34, %p4;
	mul.lo.s32 	%r37, %r7, %r35;
	mad.lo.s32 	%r38, %r8, %r36, %r37;
	shl.b64 	%rd47, %rd46, 32;
	shr.s64 	%rd48, %rd47, 30;
	add.s64 	%rd49, %rd1, %rd48;
	ld.global.f32 	%f91, [%rd49];
	cvt.s64.s32 	%rd50, %r38;
	add.s64 	%rd51, %rd2, %rd50;
	ld.global.u8 	%rs1, [%rd51];
	setp.eq.s16 	%p6, %rs1, 0;
	mul.f32 	%f92, %f91, %f89;
	selp.f32 	%f367, %f88, %f92, %p6;
	max.f32 	%f370, %f367, 0fFF800000;
$L__BB259_6:
	setp.le.s64 	%p7, %rd39, %rd7;
	mov.f32 	%f369, 0fFF800000;
	@%p7 bra 	$L__BB259_8;
	setp.eq.s64 	%p8, %rd31, 1;
	setp.eq.s64 	%p9, %rd30, 1;
	add.s64 	%rd52, %rd25, %rd7;
	cvt.u32.u64 	%r39, %rd52;
	div.s32 	%r40, %r39, %r5;
	mul.lo.s32 	%r41, %r40, %r5;
	sub.s32 	%r42, %r39, %r41;
	selp.b32 	%r43, 0, %r40, %p9;
	selp.b32 	%r44, 0, %r42, %p8;
	mul.lo.s32 	%r45, %r7, %r43;
	mad.lo.s32 	%r46, %r8, %r44, %r45;
	shl.b64 	%rd53, %rd52, 32;
	shr.s64 	%rd54, %rd53, 30;
	add.s64 	%rd55, %rd1, %rd54;
	ld.global.f32 	%f94, [%rd55];
	cvt.s64.s32 	%rd56, %r46;
	add.s64 	%rd57, %rd2, %rd56;
	ld.global.u8 	%rs2, [%rd57];
	setp.eq.s16 	%p10, %rs2, 0;
	mul.f32 	%f95, %f94, %f89;
	selp.f32 	%f369, %f88, %f95, %p10;
	max.f32 	%f370, %f370, %f369;
$L__BB259_8:
	setp.le.s64 	%p11, %rd39, %rd8;
	mov.f32 	%f371, 0fFF800000;
	@%p11 bra 	$L__BB259_10;
	setp.eq.s64 	%p12, %rd31, 1;
	setp.eq.s64 	%p13, %rd30, 1;
	add.s64 	%rd58, %rd25, %rd8;
	cvt.u32.u64 	%r47, %rd58;
	div.s32 	%r48, %r47, %r5;
	mul.lo.s32 	%r49, %r48, %r5;
	sub.s32 	%r50, %r47, %r49;
	selp.b32 	%r51, 0, %r48, %p13;
	selp.b32 	%r52, 0, %r50, %p12;
	mul.lo.s32 	%r53, %r7, %r51;
	mad.lo.s32 	%r54, %r8, %r52, %r53;
	shl.b64 	%rd59, %rd58, 32;
	shr.s64 	%rd60, %rd59, 30;
	add.s64 	%rd61, %rd1, %rd60;
	ld.global.f32 	%f97, [%rd61];
	cvt.s64.s32 	%rd62, %r54;
	add.s64 	%rd63, %rd2, %rd62;
	ld.global.u8 	%rs3, [%rd63];
	setp.eq.s16 	%p14, %rs3, 0;
	mul.f32 	%f98, %f97, %f89;
	selp.f32 	%f371, %f88, %f98, %p14;
	max.f32 	%f370, %f370, %f371;
$L__BB259_10:
	setp.le.s64 	%p15, %rd39, %rd9;
	mov.f32 	%f373, 0fFF800000;
	@%p15 bra 	$L__BB259_12;
	setp.eq.s64 	%p16, %rd31, 1;
	setp.eq.s64 	%p17, %rd30, 1;
	add.s64 	%rd64, %rd25, %rd9;
	cvt.u32.u64 	%r55, %rd64;
	div.s32 	%r56, %r55, %r5;
	mul.lo.s32 	%r57, %r56, %r5;
	sub.s32 	%r58, %r55, %r57;
	selp.b32 	%r59, 0, %r56, %p17;
	selp.b32 	%r60, 0, %r58, %p16;
	mul.lo.s32 	%r61, %r7, %r59;
	mad.lo.s32 	%r62, %r8, %r60, %r61;
	shl.b64 	%rd65, %rd64, 32;
	shr.s64 	%rd66, %rd65, 30;
	add.s64 	%rd67, %rd1, %rd66;
	ld.global.f32 	%f100, [%rd67];
	cvt.s64.s32 	%rd68, %r62;
	add.s64 	%rd69, %rd2, %rd68;
	ld.global.u8 	%rs4, [%rd69];
	setp.eq.s16 	%p18, %rs4, 0;
	mul.f32 	%f101, %f100, %f89;
	selp.f32 	%f373, %f88, %f101, %p18;
	max.f32 	%f370, %f370, %f373;
$L__BB259_12:
	setp.le.s64 	%p19, %rd39, %rd10;
	mov.f32 	%f375, 0fFF800000;
	@%p19 bra 	$L__BB259_14;
	setp.eq.s64 	%p20, %rd31, 1;
	setp.eq.s64 	%p21, %rd30, 1;
	add.s64 	%rd70, %rd25, %rd10;
	cvt.u32.u64 	%r63, %rd70;
	div.s32 	%r64, %r63, %r5;
	mul.lo.s32 	%r65, %r64, %r5;
	sub.s32 	%r66, %r63, %r65;
	selp.b32 	%r67, 0, %r64, %p21;
	selp.b32 	%r68, 0, %r66, %p20;
	mul.lo.s32 	%r69, %r7, %r67;
	mad.lo.s32 	%r70, %r8, %r68, %r69;
	shl.b64 	%rd71, %rd70, 32;
	shr.s64 	%rd72, %rd71, 30;
	add.s64 	%rd73, %rd1, %rd72;
	ld.global.f32 	%f103, [%rd73];
	cvt.s64.s32 	%rd74, %r70;
	add.s64 	%rd75, %rd2, %rd74;
	ld.global.u8 	%rs5, [%rd75];
	setp.eq.s16 	%p22, %rs5, 0;
	mul.f32 	%f104, %f103, %f89;
	selp.f32 	%f375, %f88, %f104, %p22;
	max.f32 	%f370, %f370, %f375;
$L__BB259_14:
	setp.le.s64 	%p23, %rd39, %rd11;
	mov.f32 	%f377, 0fFF800000;
	@%p23 bra 	$L__BB259_16;
	setp.eq.s64 	%p24, %rd31, 1;
	setp.eq.s64 	%p25, %rd30, 1;
	add.s64 	%rd76, %rd25, %rd11;
	cvt.u32.u64 	%r71, %rd76;
	div.s32 	%r72, %r71, %r5;
	mul.lo.s32 	%r73, %r72, %r5;
	sub.s32 	%r74, %r71, %r73;
	selp.b32 	%r75, 0, %r72, %p25;
	selp.b32 	%r76, 0, %r74, %p24;
	mul.lo.s32 	%r77, %r7, %r75;
	mad.lo.s32 	%r78, %r8, %r76, %r77;
	shl.b64 	%rd77, %rd76, 32;
	shr.s64 	%rd78, %rd77, 30;
	add.s64 	%rd79, %rd1, %rd78;
	ld.global.f32 	%f106, [%rd79];
	cvt.s64.s32 	%rd80, %r78;
	add.s64 	%rd81, %rd2, %rd80;
	ld.global.u8 	%rs6, [%rd81];
	setp.eq.s16 	%p26, %rs6, 0;
	mul.f32 	%f107, %f106, %f89;
	selp.f32 	%f377, %f88, %f107, %p26;
	max.f32 	%f370, %f370, %f377;
$L__BB259_16:
	setp.le.s64 	%p27, %rd39, %rd12;
	mov.f32 	%f379, 0fFF800000;
	@%p27 bra 	$L__BB259_18;
	setp.eq.s64 	%p28, %rd31, 1;
	setp.eq.s64 	%p29, %rd30, 1;
	add.s64 	%rd82, %rd25, %rd12;
	cvt.u32.u64 	%r79, %rd82;
	div.s32 	%r80, %r79, %r5;
	mul.lo.s32 	%r81, %r80, %r5;
	sub.s32 	%r82, %r79, %r81;
	selp.b32 	%r83, 0, %r80, %p29;
	selp.b32 	%r84, 0, %r82, %p28;
	mul.lo.s32 	%r85, %r7, %r83;
	mad.lo.s32 	%r86, %r8, %r84, %r85;
	shl.b64 	%rd83, %rd82, 32;
	shr.s64 	%rd84, %rd83, 30;
	add.s64 	%rd85, %rd1, %rd84;
	ld.global.f32 	%f109, [%rd85];
	cvt.s64.s32 	%rd86, %r86;
	add.s64 	%rd87, %rd2, %rd86;
	ld.global.u8 	%rs7, [%rd87];
	setp.eq.s16 	%p30, %rs7, 0;
	mul.f32 	%f110, %f109, %f89;
	selp.f32 	%f379, %f88, %f110, %p30;
	max.f32 	%f370, %f370, %f379;
$L__BB259_18:
	setp.le.s64 	%p31, %rd39, %rd13;
	mov.f32 	%f381, 0fFF800000;
	@%p31 bra 	$L__BB259_20;
	setp.eq.s64 	%p32, %rd31, 1;
	setp.eq.s64 	%p33, %rd30, 1;
	add.s64 	%rd88, %rd25, %rd13;
	cvt.u32.u64 	%r87, %rd88;
	div.s32 	%r88, %r87, %r5;
	mul.lo.s32 	%r89, %r88, %r5;
	sub.s32 	%r90, %r87, %r89;
	selp.b32 	%r91, 0, %r88, %p33;
	selp.b32 	%r92, 0, %r90, %p32;
	mul.lo.s32 	%r93, %r7, %r91;
	mad.lo.s32 	%r94, %r8, %r92, %r93;
	shl.b64 	%rd89, %rd88, 32;
	shr.s64 	%rd90, %rd89, 30;
	add.s64 	%rd91, %rd1, %rd90;
	ld.global.f32 	%f112, [%rd91];
	cvt.s64.s32 	%rd92, %r94;
	add.s64 	%rd93, %rd2, %rd92;
	ld.global.u8 	%rs8, [%rd93];
	setp.eq.s16 	%p34, %rs8, 0;
	mul.f32 	%f113, %f112, %f89;
	selp.f32 	%f381, %f88, %f113, %p34;
	max.f32 	%f370, %f370, %f381;
$L__BB259_20:
	setp.le.s64 	%p35, %rd39, %rd14;
	mov.f32 	%f383, 0fFF800000;
	@%p35 bra 	$L__BB259_22;
	setp.eq.s64 	%p36, %rd31, 1;
	setp.eq.s64 	%p37, %rd30, 1;
	add.s64 	%rd94, %rd25, %rd14;
	cvt.u32.u64 	%r95, %rd94;
	div.s32 	%r96, %r95, %r5;
	mul.lo.s32 	%r97, %r96, %r5;
	sub.s32 	%r98, %r95, %r97;
	selp.b32 	%r99, 0, %r96, %p37;
	selp.b32 	%r100, 0, %r98, %p36;
	mul.lo.s32 	%r101, %r7, %r99;
	mad.lo.s32 	%r102, %r8, %r100, %r101;
	shl.b64 	%rd95, %rd94, 32;
	shr.s64 	%rd96, %rd95, 30;
	add.s64 	%rd97, %rd1, %rd96;
	ld.global.f32 	%f115, [%rd97];
	cvt.s64.s32 	%rd98, %r102;
	add.s64 	%rd99, %rd2, %rd98;
	ld.global.u8 	%rs9, [%rd99];
	setp.eq.s16 	%p38, %rs9, 0;
	mul.f32 	%f116, %f115, %f89;
	selp.f32 	%f383, %f88, %f116, %p38;
	max.f32 	%f370, %f370, %f383;
$L__BB259_22:
	setp.le.s64 	%p39, %rd39, %rd15;
	mov.f32 	%f385, 0fFF800000;
	@%p39 bra 	$L__BB259_24;
	setp.eq.s64 	%p40, %rd31, 1;
	setp.eq.s64 	%p41, %rd30, 1;
	add.s64 	%rd100, %rd25, %rd15;
	cvt.u32.u64 	%r103, %rd100;
	div.s32 	%r104, %r103, %r5;
	mul.lo.s32 	%r105, %r104, %r5;
	sub.s32 	%r106, %r103, %r105;
	selp.b32 	%r107, 0, %r104, %p41;
	selp.b32 	%r108, 0, %r106, %p40;
	mul.lo.s32 	%r109, %r7, %r107;
	mad.lo.s32 	%r110, %r8, %r108, %r109;
	shl.b64 	%rd101, %rd100, 32;
	shr.s64 	%rd102, %rd101, 30;
	add.s64 	%rd103, %rd1, %rd102;
	ld.global.f32 	%f118, [%rd103];
	cvt.s64.s32 	%rd104, %r110;
	add.s64 	%rd105, %rd2, %rd104;
	ld.global.u8 	%rs10, [%rd105];
	setp.eq.s16 	%p42, %rs10, 0;
	mul.f32 	%f119, %f118, %f89;
	selp.f32 	%f385, %f88, %f119, %p42;
	max.f32 	%f370, %f370, %f385;
$L__BB259_24:
	setp.le.s64 	%p43, %rd39, %rd16;
	mov.f32 	%f387, 0fFF800000;
	@%p43 bra 	$L__BB259_26;
	setp.eq.s64 	%p44, %rd31, 1;
	setp.eq.s64 	%p45, %rd30, 1;
	add.s64 	%rd106, %rd25, %rd16;
	cvt.u32.u64 	%r111, %rd106;
	div.s32 	%r112, %r111, %r5;
	mul.lo.s32 	%r113, %r112, %r5;
	sub.s32 	%r114, %r111, %r113;
	selp.b32 	%r115, 0, %r112, %p45;
	selp.b32 	%r116, 0, %r114, %p44;
	mul.lo.s32 	%r117, %r7, %r115;
	mad.lo.s32 	%r118, %r8, %r116, %r117;
	shl.b64 	%rd107, %rd106, 32;
	shr.s64 	%rd108, %rd107, 30;
	add.s64 	%rd109, %rd1, %rd108;
	ld.global.f32 	%f121, [%rd109];
	cvt.s64.s32 	%rd110, %r118;
	add.s64 	%rd111, %rd2, %rd110;
	ld.global.u8 	%rs11, [%rd111];
	setp.eq.s16 	%p46, %rs11, 0;
	mul.f32 	%f122, %f121, %f89;
	selp.f32 	%f387, %f88, %f122, %p46;
	max.f32 	%f370, %f370, %f387;
$L__BB259_26:
	setp.le.s64 	%p47, %rd39, %rd17;
	mov.f32 	%f389, 0fFF800000;
	@%p47 bra 	$L__BB259_28;
	setp.eq.s64 	%p48, %rd31, 1;
	setp.eq.s64 	%p49, %rd30, 1;
	add.s64 	%rd112, %rd25, %rd17;
	cvt.u32.u64 	%r119, %rd112;
	div.s32 	%r120, %r119, %r5;
	mul.lo.s32 	%r121, %r120, %r5;
	sub.s32 	%r122, %r119, %r121;
	selp.b32 	%r123, 0, %r120, %p49;
	selp.b32 	%r124, 0, %r122, %p48;
	mul.lo.s32 	%r125, %r7, %r123;
	mad.lo.s32 	%r126, %r8, %r124, %r125;
	shl.b64 	%rd113, %rd112, 32;
	shr.s64 	%rd114, %rd113, 30;
	add.s64 	%rd115, %rd1, %rd114;
	ld.global.f32 	%f124, [%rd115];
	cvt.s64.s32 	%rd116, %r126;
	add.s64 	%rd117, %rd2, %rd116;
	ld.global.u8 	%rs12, [%rd117];
	setp.eq.s16 	%p50, %rs12, 0;
	mul.f32 	%f125, %f124, %f89;
	selp.f32 	%f389, %f88, %f125, %p50;
	max.f32 	%f370, %f370, %f389;
$L__BB259_28:
	setp.le.s64 	%p51, %rd39, %rd18;
	mov.f32 	%f391, 0fFF800000;
	@%p51 bra 	$L__BB259_30;
	setp.eq.s64 	%p52, %rd31, 1;
	setp.eq.s64 	%p53, %rd30, 1;
	add.s64 	%rd118, %rd25, %rd18;
	cvt.u32.u64 	%r127, %rd118;
	div.s32 	%r128, %r127, %r5;
	mul.lo.s32 	%r129, %r128, %r5;
	sub.s32 	%r130, %r127, %r129;
	selp.b32 	%r131, 0, %r128, %p53;
	selp.b32 	%r132, 0, %r130, %p52;
	mul.lo.s32 	%r133, %r7, %r131;
	mad.lo.s32 	%r134, %r8, %r132, %r133;
	shl.b64 	%rd119, %rd118, 32;
	shr.s64 	%rd120, %rd119, 30;
	add.s64 	%rd121, %rd1, %rd120;
	ld.global.f32 	%f127, [%rd121];
	cvt.s64.s32 	%rd122, %r134;
	add.s64 	%rd123, %rd2, %rd122;
	ld.global.u8 	%rs13, [%rd123];
	setp.eq.s16 	%p54, %rs13, 0;
	mul.f32 	%f128, %f127, %f89;
	selp.f32 	%f391, %f88, %f128, %p54;
	max.f32 	%f370, %f370, %f391;
$L__BB259_30:
	setp.le.s64 	%p55, %rd39, %rd19;
	mov.f32 	%f393, 0fFF800000;
	@%p55 bra 	$L__BB259_32;
	setp.eq.s64 	%p56, %rd31, 1;
	setp.eq.s64 	%p57, %rd30, 1;
	add.s64 	%rd124, %rd25, %rd19;
	cvt.u32.u64 	%r135, %rd124;
	div.s32 	%r136, %r135, %r5;
	mul.lo.s32 	%r137, %r136, %r5;
	sub.s32 	%r138, %r135, %r137;
	selp.b32 	%r139, 0, %r136, %p57;
	selp.b32 	%r140, 0, %r138, %p56;
	mul.lo.s32 	%r141, %r7, %r139;
	mad.lo.s32 	%r142, %r8, %r140, %r141;
	shl.b64 	%rd125, %rd124, 32;
	shr.s64 	%rd126, %rd125, 30;
	add.s64 	%rd127, %rd1, %rd126;
	ld.global.f32 	%f130, [%rd127];
	cvt.s64.s32 	%rd128, %r142;
	add.s64 	%rd129, %rd2, %rd128;
	ld.global.u8 	%rs14, [%rd129];
	setp.eq.s16 	%p58, %rs14, 0;
	mul.f32 	%f131, %f130, %f89;
	selp.f32 	%f393, %f88, %f131, %p58;
	max.f32 	%f370, %f370, %f393;
$L__BB259_32:
	setp.le.s64 	%p59, %rd39, %rd20;
	mov.f32 	%f395, 0fFF800000;
	@%p59 bra 	$L__BB259_34;
	setp.eq.s64 	%p60, %rd31, 1;
	setp.eq.s64 	%p61, %rd30, 1;
	add.s64 	%rd130, %rd25, %rd20;
	cvt.u32.u64 	%r143, %rd130;
	div.s32 	%r144, %r143, %r5;
	mul.lo.s32 	%r145, %r144, %r5;
	sub.s32 	%r146, %r143, %r145;
	selp.b32 	%r147, 0, %r144, %p61;
	selp.b32 	%r148, 0, %r146, %p60;
	mul.lo.s32 	%r149, %r7, %r147;
	mad.lo.s32 	%r150, %r8, %r148, %r149;
	shl.b64 	%rd131, %rd130, 32;
	shr.s64 	%rd132, %rd131, 30;
	add.s64 	%rd133, %rd1, %rd132;
	ld.global.f32 	%f133, [%rd133];
	cvt.s64.s32 	%rd134, %r150;
	add.s64 	%rd135, %rd2, %rd134;
	ld.global.u8 	%rs15, [%rd135];
	setp.eq.s16 	%p62, %rs15, 0;
	mul.f32 	%f134, %f133, %f89;
	selp.f32 	%f395, %f88, %f134, %p62;
	max.f32 	%f370, %f370, %f395;
$L__BB259_34:
	setp.le.s64 	%p63, %rd39, %rd21;
	mov.f32 	%f397, 0fFF800000;
	@%p63 bra 	$L__BB259_36;
	setp.eq.s64 	%p64, %rd31, 1;
	setp.eq.s64 	%p65, %rd30, 1;
	add.s64 	%rd136, %rd25, %rd21;
	cvt.u32.u64 	%r151, %rd136;
	div.s32 	%r152, %r151, %r5;
	mul.lo.s32 	%r153, %r152, %r5;
	sub.s32 	%r154, %r151, %r153;
	selp.b32 	%r155, 0, %r152, %p65;
	selp.b32 	%r156, 0, %r154, %p64;
	mul.lo.s32 	%r157, %r7, %r155;
	mad.lo.s32 	%r158, %r8, %r156, %r157;
	shl.b64 	%rd137, %rd136, 32;
	shr.s64 	%rd138, %rd137, 30;
	add.s64 	%rd139, %rd1, %rd138;
	ld.global.f32 	%f136, [%rd139];
	cvt.s64.s32 	%rd140, %r158;
	add.s64 	%rd141, %rd2, %rd140;
	ld.global.u8 	%rs16, [%rd141];
	setp.eq.s16 	%p66, %rs16, 0;
	mul.f32 	%f137, %f136, %f89;
	selp.f32 	%f397, %f88, %f137, %p66;
	max.f32 	%f370, %f370, %f397;
$L__BB259_36:
	setp.le.s64 	%p67, %rd39, %rd22;
	mov.f32 	%f399, 0fFF800000;
	@%p67 bra 	$L__BB259_38;
	setp.eq.s64 	%p68, %rd31, 1;
	setp.eq.s64 	%p69, %rd30, 1;
	add.s64 	%rd142, %rd25, %rd22;
	cvt.u32.u64 	%r159, %rd142;
	div.s32 	%r160, %r159, %r5;
	mul.lo.s32 	%r161, %r160, %r5;
	sub.s32 	%r162, %r159, %r161;
	selp.b32 	%r163, 0, %r160, %p69;
	selp.b32 	%r164, 0, %r162, %p68;
	mul.lo.s32 	%r165, %r7, %r163;
	mad.lo.s32 	%r166, %r8, %r164, %r165;
	shl.b64 	%rd143, %rd142, 32;
	shr.s64 	%rd144, %rd143, 30;
	add.s64 	%rd145, %rd1, %rd144;
	ld.global.f32 	%f139, [%rd145];
	cvt.s64.s32 	%rd146, %r166;
	add.s64 	%rd147, %rd2, %rd146;
	ld.global.u8 	%rs17, [%rd147];
	setp.eq.s16 	%p70, %rs17, 0;
	mul.f32 	%f140, %f139, %f89;
	selp.f32 	%f399, %f88, %f140, %p70;
	max.f32 	%f370, %f370, %f399;
$L__BB259_38:
	setp.le.s64 	%p71, %rd39, %rd6;
	mov.b32 	%r167, %f370;
	shfl.sync.bfly.b32	%r168|%p72, %r167, 16, 31, -1;
	mov.b32 	%f141, %r168;
	max.f32 	%f142, %f370, %f141;
	mov.b32 	%r169, %f142;
	shfl.sync.bfly.b32	%r170|%p73, %r169, 8, 31, -1;
	mov.b32 	%f143, %r170;
	max.f32 	%f144, %f142, %f143;
	mov.b32 	%r171, %f144;
	shfl.sync.bfly.b32	%r172|%p74, %r171, 4, 31, -1;
	mov.b32 	%f145, %r172;
	max.f32 	%f146, %f144, %f145;
	mov.b32 	%r173, %f146;
	shfl.sync.bfly.b32	%r174|%p75, %r173, 2, 31, -1;
	mov.b32 	%f147, %r174;
	max.f32 	%f148, %f146, %f147;
	mov.b32 	%r175, %f148;
	shfl.sync.bfly.b32	%r176|%p76, %r175, 1, 31, -1;
	mov.b32 	%f149, %r176;
	max.f32 	%f150, %f148, %f149;
	sub.f32 	%f151, %f367, %f150;
	fma.rn.f32 	%f152, %f151, 0f3BBB989D, 0f3F000000;
	cvt.sat.f32.f32 	%f153, %f152;
	mov.f32 	%f154, 0f4B400001;
	mov.f32 	%f155, 0f437C0000;
	fma.rm.f32 	%f156, %f153, %f155, %f154;
	add.f32 	%f157, %f156, 0fCB40007F;
	neg.f32 	%f158, %f157;
	fma.rn.f32 	%f159, %f151, 0f3FB8AA3B, %f158;
	fma.rn.f32 	%f160, %f151, 0f32A57060, %f159;
	mov.b32 	%r177, %f156;
	shl.b32 	%r178, %r177, 23;
	mov.b32 	%f161, %r178;
	ex2.approx.ftz.f32 	%f162, %f160;
	mul.f32 	%f163, %f162, %f161;
	add.f32 	%f164, %f163, 0f00000000;
	sub.f32 	%f165, %f369, %f150;
	fma.rn.f32 	%f166, %f165, 0f3BBB989D, 0f3F000000;
	cvt.sat.f32.f32 	%f167, %f166;
	fma.rm.f32 	%f168, %f167, %f155, %f154;
	add.f32 	%f169, %f168, 0fCB40007F;
	neg.f32 	%f170, %f169;
	fma.rn.f32 	%f171, %f165, 0f3FB8AA3B, %f170;
	fma.rn.f32 	%f172, %f165, 0f32A57060, %f171;
	mov.b32 	%r179, %f168;
	shl.b32 	%r180, %r179, 23;
	mov.b32 	%f173, %r180;
	ex2.approx.ftz.f32 	%f174, %f172;
	mul.f32 	%f175, %f174, %f173;
	add.f32 	%f176, %f164, %f175;
	sub.f32 	%f177, %f371, %f150;
	fma.rn.f32 	%f178, %f177, 0f3BBB989D, 0f3F000000;
	cvt.sat.f32.f32 	%f179, %f178;
	fma.rm.f32 	%f180, %f179, %f155, %f154;
	add.f32 	%f181, %f180, 0fCB40007F;
	neg.f32 	%f182, %f181;
	fma.rn.f32 	%f183, %f177, 0f3FB8AA3B, %f182;
	fma.rn.f32 	%f184, %f177, 0f32A57060, %f183;
	mov.b32 	%r181, %f180;
	shl.b32 	%r182, %r181, 23;
	mov.b32 	%f185, %r182;
	ex2.approx.ftz.f32 	%f186, %f184;
	mul.f32 	%f187, %f186, %f185;
	add.f32 	%f188, %f176, %f187;
	sub.f32 	%f189, %f373, %f150;
	fma.rn.f32 	%f190, %f189, 0f3BBB989D, 0f3F000000;
	cvt.sat.f32.f32 	%f191, %f190;
	fma.rm.f32 	%f192, %f191, %f155, %f154;
	add.f32 	%f193, %f192, 0fCB40007F;
	neg.f32 	%f194, %f193;
	fma.rn.f32 	%f195, %f189, 0f3FB8AA3B, %f194;
	fma.rn.f32 	%f196, %f189, 0f32A57060, %f195;
	mov.b32 	%r183, %f192;
	shl.b32 	%r184, %r183, 23;
	mov.b32 	%f197, %r184;
	ex2.approx.ftz.f32 	%f198, %f196;
	mul.f32 	%f199, %f198, %f197;
	add.f32 	%f200, %f188, %f199;
	sub.f32 	%f201, %f375, %f150;
	fma.rn.f32 	%f202, %f201, 0f3BBB989D, 0f3F000000;
	cvt.sat.f32.f32 	%f203, %f202;
	fma.rm.f32 	%f204, %f203, %f155, %f154;
	add.f32 	%f205, %f204, 0fCB40007F;
	neg.f32 	%f206, %f205;
	fma.rn.f32 	%f207, %f201, 0f3FB8AA3B, %f206;
	fma.rn.f32 	%f208, %f201, 0f32A57060, %f207;
	mov.b32 	%r185, %f204;
	shl.b32 	%r186, %r185, 23;
	mov.b32 	%f209, %r186;
	ex2.approx.ftz.f32 	%f210, %f208;
	mul.f32 	%f211, %f210, %f209;
	add.f32 	%f212, %f200, %f211;
	sub.f32 	%f213, %f377, %f150;
	fma.rn.f32 	%f214, %f213, 0f3BBB989D, 0f3F000000;
	cvt.sat.f32.f32 	%f215, %f214;
	fma.rm.f32 	%f216, %f215, %f155, %f154;
	add.f32 	%f217, %f216, 0fCB40007F;
	neg.f32 	%f218, %f217;
	fma.rn.f32 	%f219, %f213, 0f3FB8AA3B, %f218;
	fma.rn.f32 	%f220, %f213, 0f32A57060, %f219;
	mov.b32 	%r187, %f216;
	shl.b32 	%r188, %r187, 23;
	mov.b32 	%f221, %r188;
	ex2.approx.ftz.f32 	%f222, %f220;
	mul.f32 	%f223, %f222, %f221;
	add.f32 	%f224, %f212, %f223;
	sub.f32 	%f225, %f379, %f150;
	fma.rn.f32 	%f226, %f225, 0f3BBB989D, 0f3F000000;
	cvt.sat.f32.f32 	%f227, %f226;
	fma.rm.f32 	%f228, %f227, %f155, %f154;
	add.f32 	%f229, %f228, 0fCB40007F;
	neg.f32 	%f230, %f229;
	fma.rn.f32 	%f231, %f225, 0f3FB8AA3B, %f230;
	fma.rn.f32 	%f232, %f225, 0f32A57060, %f231;
	mov.b32 	%r189, %f228;
	shl.b32 	%r190, %r189, 23;
	mov.b32 	%f233, %r190;
	ex2.approx.ftz.f32 	%f234, %f232;
	mul.f32 	%f235, %f234, %f233;
	add.f32 	%f236, %f224, %f235;
	sub.f32 	%f237, %f381, %f150;
	fma.rn.f32 	%f238, %f237, 0f3BBB989D, 0f3F000000;
	cvt.sat.f32.f32 	%f239, %f238;
	fma.rm.f32 	%f240, %f239, %f155, %f154;
	add.f32 	%f241, %f240, 0fCB40007F;
	neg.f32 	%f242, %f241;
	fma.rn.f32 	%f243, %f237, 0f3FB8AA3B, %f242;
	fma.rn.f32 	%f244, %f237, 0f32A57060, %f243;
	mov.b32 	%r191, %f240;
	shl.b32 	%r192, %r191, 23;
	mov.b32 	%f245, %r192;
	ex2.approx.ftz.f32 	%f246, %f244;
	mul.f32 	%f247, %f246, %f245;
	add.f32 	%f248, %f236, %f247;
	sub.f32 	%f249, %f383, %f150;
	fma.rn.f32 	%f250, %f249, 0f3BBB989D, 0f3F000000;
	cvt.sat.f32.f32 	%f251, %f250;
	fma.rm.f32 	%f252, %f251, %f155, %f154;
	add.f32 	%f253, %f252, 0fCB40007F;
	neg.f32 	%f254, %f253;
	fma.rn.f32 	%f255, %f249, 0f3FB8AA3B, %f254;
	fma.rn.f32 	%f256, %f249, 0f32A57060, %f255;
	mov.b32 	%r193, %f252;
	shl.b32 	%r194, %r193, 23;
	mov.b32 	%f257, %r194;
	ex2.approx.ftz.f32 	%f258, %f256;
	mul.f32 	%f259, %f258, %f257;
	add.f32 	%f260, %f248, %f259;
	sub.f32 	%f261, %f385, %f150;
	fma.rn.f32 	%f262, %f261, 0f3BBB989D, 0f3F000000;
	cvt.sat.f32.f32 	%f263, %f262;
	fma.rm.f32 	%f264, %f263, %f155, %f154;
	add.f32 	%f265, %f264, 0fCB40007F;
	neg.f32 	%f266, %f265;
	fma.rn.f32 	%f267, %f261, 0f3FB8AA3B, %f266;
	fma.rn.f32 	%f268, %f261, 0f32A57060, %f267;
	mov.b32 	%r195, %f264;
	shl.b32 	%r196, %r195, 23;
	mov.b32 	%f269, %r196;
	ex2.approx.ftz.f32 	%f270, %f268;
	mul.f32 	%f271, %f270, %f269;
	add.f32 	%f272, %f260, %f271;
	sub.f32 	%f273, %f387, %f150;
	fma.rn.f32 	%f274, %f273, 0f3BBB989D, 0f3F000000;
	cvt.sat.f32.f32 	%f275, %f274;
	fma.rm.f32 	%f276, %f275, %f155, %f154;
	add.f32 	%f277, %f276, 0fCB40007F;
	neg.f32 	%f278, %f277;
	fma.rn.f32 	%f279, %f273, 0f3FB8AA3B, %f278;
	fma.rn.f32 	%f280, %f273, 0f32A57060, %f279;
	mov.b32 	%r197, %f276;
	shl.b32 	%r198, %r197, 23;
	mov.b32 	%f281, %r198;
	ex2.approx.ftz.f32 	%f282, %f280;
	mul.f32 	%f283, %f282, %f281;
	add.f32 	%f284, %f272, %f283;
	sub.f32 	%f285, %f389, %f150;
	fma.rn.f32 	%f286, %f285, 0f3BBB989D, 0f3F000000;
	cvt.sat.f32.f32 	%f287, %f286;
	fma.rm.f32 	%f288, %f287, %f155, %f154;
	add.f32 	%f289, %f288, 0fCB40007F;
	neg.f32 	%f290, %f289;
	fma.rn.f32 	%f291, %f285, 0f3FB8AA3B, %f290;
	fma.rn.f32 	%f292, %f285, 0f32A57060, %f291;
	mov.b32 	%r199, %f288;
	shl.b32 	%r200, %r199, 23;
	mov.b32 	%f293, %r200;
	ex2.approx.ftz.f32 	%f294, %f292;
	mul.f32 	%f295, %f294, %f293;
	add.f32 	%f296, %f284, %f295;
	sub.f32 	%f297, %f391, %f150;
	fma.rn.f32 	%f298, %f297, 0f3BBB989D, 0f3F000000;
	cvt.sat.f32.f32 	%f299, %f298;
	fma.rm.f32 	%f300, %f299, %f155, %f154;
	add.f32 	%f301, %f300, 0fCB40007F;
	neg.f32 	%f302, %f301;
	fma.rn.f32 	%f303, %f297, 0f3FB8AA3B, %f302;
	fma.rn.f32 	%f304, %f297, 0f32A57060, %f303;
	mov.b32 	%r201, %f300;
	shl.b32 	%r202, %r201, 23;
	mov.b32 	%f305, %r202;
	ex2.approx.ftz.f32 	%f306, %f304;
	mul.f32 	%f307, %f306, %f305;
	add.f32 	%f308, %f296, %f307;
	sub.f32 	%f309, %f393, %f150;
	fma.rn.f32 	%f310, %f309, 0f3BBB989D, 0f3F000000;
	cvt.sat.f32.f32 	%f311, %f310;
	fma.rm.f32 	%f312, %f311, %f155, %f154;
	add.f32 	%f313, %f312, 0fCB40007F;
	neg.f32 	%f314, %f313;
	fma.rn.f32 	%f315, %f309, 0f3FB8AA3B, %f314;
	fma.rn.f32 	%f316, %f309, 0f32A57060, %f315;
	mov.b32 	%r203, %f312;
	shl.b32 	%r204, %r203, 23;
	mov.b32 	%f317, %r204;
	ex2.approx.ftz.f32 	%f318, %f316;
	mul.f32 	%f319, %f318, %f317;
	add.f32 	%f320, %f308, %f319;
	sub.f32 	%f321, %f395, %f150;
	fma.rn.f32 	%f322, %f321, 0f3BBB989D, 0f3F000000;
	cvt.sat.f32.f32 	%f323, %f322;
	fma.rm.f32 	%f324, %f323, %f155, %f154;
	add.f32 	%f325, %f324, 0fCB40007F;
	neg.f32 	%f326, %f325;
	fma.rn.f32 	%f327, %f321, 0f3FB8AA3B, %f326;
	fma.rn.f32 	%f328, %f321, 0f32A57060, %f327;
	mov.b32 	%r205, %f324;
	shl.b32 	%r206, %r205, 23;
	mov.b32 	%f329, %r206;
	ex2.approx.ftz.f32 	%f330, %f328;
	mul.f32 	%f331, %f330, %f329;
	add.f32 	%f332, %f320, %f331;
	sub.f32 	%f333, %f397, %f150;
	fma.rn.f32 	%f334, %f333, 0f3BBB989D, 0f3F000000;
	cvt.sat.f32.f32 	%f335, %f334;
	fma.rm.f32 	%f336, %f335, %f155, %f154;
	add.f32 	%f337, %f336, 0fCB40007F;
	neg.f32 	%f338, %f337;
	fma.rn.f32 	%f339, %f333, 0f3FB8AA3B, %f338;
	fma.rn.f32 	%f340, %f333, 0f32A57060, %f339;
	mov.b32 	%r207, %f336;
	shl.b32 	%r208, %r207, 23;
	mov.b32 	%f341, %r208;
	ex2.approx.ftz.f32 	%f342, %f340;
	mul.f32 	%f343, %f342, %f341;
	add.f32 	%f344, %f332, %f343;
	sub.f32 	%f345, %f399, %f150;
	fma.rn.f32 	%f346, %f345, 0f3BBB989D, 0f3F000000;
	cvt.sat.f32.f32 	%f347, %f346;
	fma.rm.f32 	%f348, %f347, %f155, %f154;
	add.f32 	%f349, %f348, 0fCB40007F;
	neg.f32 	%f350, %f349;
	fma.rn.f32 	%f351, %f345, 0f3FB8AA3B, %f350;
	fma.rn.f32 	%f352, %f345, 0f32A57060, %f351;
	mov.b32 	%r209, %f348;
	shl.b32 	%r210, %r209, 23;
	mov.b32 	%f353, %r210;
	ex2.approx.ftz.f32 	%f354, %f352;
	mul.f32 	%f355, %f354, %f353;
	add.f32 	%f356, %f344, %f355;
	mov.b32 	%r211, %f356;
	shfl.sync.bfly.b32	%r212|%p77, %r211, 16, 31, -1;
	mov.b32 	%f357, %r212;
	add.f32 	%f358, %f356, %f357;
	mov.b32 	%r213, %f358;
	shfl.sync.bfly.b32	%r214|%p78, %r213, 8, 31, -1;
	mov.b32 	%f359, %r214;
	add.f32 	%f360, %f358, %f359;
	mov.b32 	%r215, %f360;
	shfl.sync.bfly.b32	%r216|%p79, %r215, 4, 31, -1;
	mov.b32 	%f361, %r216;
	add.f32 	%f362, %f360, %f361;
	mov.b32 	%r217, %f362;
	shfl.sync.bfly.b32	%r218|%p80, %r217, 2, 31, -1;
	mov.b32 	%f363, %r218;
	add.f32 	%f364, %f362, %f363;
	mov.b32 	%r219, %f364;
	shfl.sync.bfly.b32	%r220|%p81, %r219, 1, 31, -1;
	mov.b32 	%f365, %r220;
	add.f32 	%f366, %f364, %f365;
	div.rn.f32 	%f71, %f163, %f366;
	div.rn.f32 	%f72, %f175, %f366;
	div.rn.f32 	%f73, %f187, %f366;
	div.rn.f32 	%f74, %f199, %f366;
	div.rn.f32 	%f75, %f211, %f366;
	div.rn.f32 	%f76, %f223, %f366;
	div.rn.f32 	%f77, %f235, %f366;
	div.rn.f32 	%f78, %f247, %f366;
	div.rn.f32 	%f79, %f259, %f366;
	div.rn.f32 	%f80, %f271, %f366;
	div.rn.f32 	%f81, %f283, %f366;
	div.rn.f32 	%f82, %f295, %f366;
	div.rn.f32 	%f83, %f307, %f366;
	div.rn.f32 	%f84, %f319, %f366;
	div.rn.f32 	%f85, %f331, %f366;
	div.rn.f32 	%f86, %f343, %f366;
	div.rn.f32 	%f87, %f355, %f366;
	mad.lo.s64 	%rd148, %rd151, %rd37, %rd6;
	cvta.to.global.u64 	%rd149, %rd36;
	shl.b64 	%rd150, %rd148, 2;
	add.s64 	%rd26, %rd149, %rd150;
	@%p71 bra 	$L__BB259_40;
	st.global.f32 	[%rd26], %f71;
$L__BB259_40:
	setp.le.s64 	%p82, %rd39, %rd7;
	@%p82 bra 	$L__BB259_42;
	st.global.f32 	[%rd26+128], %f72;
$L__BB259_42:
	setp.le.s64 	%p83, %rd39, %rd8;
	@%p83 bra 	$L__BB259_44;
	st.global.f32 	[%rd26+256], %f73;
$L__BB259_44:
	setp.le.s64 	%p84, %rd39, %rd9;
	@%p84 bra 	$L__BB259_46;
	st.global.f32 	[%rd26+384], %f74;
$L__BB259_46:
	setp.le.s64 	%p85, %rd39, %rd10;
	@%p85 bra 	$L__BB259_48;
	st.global.f32 	[%rd26+512], %f75;
$L__BB259_48:
	setp.le.s64 	%p86, %rd39, %rd11;
	@%p86 bra 	$L__BB259_50;
	st.global.f32 	[%rd26+640], %f76;
$L__BB259_50:
	setp.le.s64 	%p87, %rd39, %rd12;
	@%p87 bra 	$L__BB259_52;
	st.global.f32 	[%rd26+768], %f77;
$L__BB259_52:
	setp.le.s64 	%p88, %rd39, %rd13;
	@%p88 bra 	$L__BB259_54;
	st.global.f32 	[%rd26+896], %f78;
$L__BB259_54:
	setp.le.s64 	%p89, %rd39, %rd14;
	@%p89 bra 	$L__BB259_56;
	st.global.f32 	[%rd26+1024], %f79;
$L__BB259_56:
	setp.le.s64 	%p90, %rd39, %rd15;
	@%p90 bra 	$L__BB259_58;
	st.global.f32 	[%rd26+1152], %f80;
$L__BB259_58:
	setp.le.s64 	%p91, %rd39, %rd16;
	@%p91 bra 	$L__BB259_60;
	st.global.f32 	[%rd26+1280], %f81;
$L__BB259_60:
	setp.le.s64 	%p92, %rd39, %rd17;
	@%p92 bra 	$L__BB259_62;
	st.global.f32 	[%rd26+1408], %f82;
$L__BB259_62:
	setp.le.s64 	%p93, %rd39, %rd18;
	@%p93 bra 	$L__BB259_64;
	st.global.f32 	[%rd26+1536], %f83;
$L__BB259_64:
	setp.le.s64 	%p94, %rd39, %rd19;
	@%p94 bra 	$L__BB259_66;
	st.global.f32 	[%rd26+1664], %f84;
$L__BB259_66:
	setp.le.s64 	%p95, %rd39, %rd20;
	@%p95 bra 	$L__BB259_68;
	st.global.f32 	[%rd26+1792], %f85;
$L__BB259_68:
	setp.le.s64 	%p96, %rd39, %rd21;
	@%p96 bra 	$L__BB259_70;
	st.global.f32 	[%rd26+1920], %f86;
$L__BB259_70:
	setp.le.s64 	%p97, %rd39, %rd22;
	@%p97 bra 	$L__BB259_72;
	st.global.f32 	[%rd26+2048], %f87;
$L__BB259_72:
	add.s64 	%rd151, %rd151, %rd23;
	setp.lt.s64 	%p98, %rd151, %rd38;
	@%p98 bra 	$L__BB259_4;
$L__BB259_73:
	ret;

}
	// .globl	_Z15SoftmaxWarpImplI22BroadcastScaleMaskLoadIffbLm2EiE11DirectStoreIffEfLi1ELi18ELi32ELi1ELb0EL9Algorithm0EEvT_T0_ll
.visible .entry _Z15SoftmaxWarpImplI22BroadcastScaleMaskLoadIffbLm2EiE11DirectStoreIffEfLi1ELi18ELi32ELi1ELb0EL9Algorithm0EEvT_T0_ll(
	.param .align 8 .b8 _Z15SoftmaxWarpImplI22BroadcastScaleMaskLoadIffbLm2EiE11DirectStoreIffEfLi1ELi18ELi32ELi1ELb0EL9Algorithm0EEvT_T0_ll_param_0[88],
	.param .align 8 .b8 _Z15SoftmaxWarpImplI22BroadcastScaleMaskLoadIffbLm2EiE11DirectStoreIffEfLi1ELi18ELi32ELi1ELb0EL9Algorithm0EEvT_T0_ll_param_1[16],
	.param .u64 _Z15SoftmaxWarpImplI22BroadcastScaleMaskLoadIffbLm2EiE11DirectStoreIffEfLi1ELi18ELi32ELi1ELb0EL9Algorithm0EEvT_T0_ll_param_2,
	.param .u64 _Z15SoftmaxWarpImplI22BroadcastScaleMaskLoadIffbLm2EiE11DirectStoreIffEfLi1ELi18ELi32ELi1ELb0EL9Algorithm0EEvT_T0_ll_param_3
)
{
	.reg .pred 	%p<34>;
	.reg .b16 	%rs<19>;
	.reg .b32 	%r<215>;
	.reg .b32 	%f<333>;
	.reg .b64 	%rd<142>;

	ld.param.v2.f32 	{%f3, %f4}, [_Z15SoftmaxWarpImplI22BroadcastScaleMaskLoadIffbLm2EiE11DirectStoreIffEfLi1ELi18ELi32ELi1ELb0EL9Algorithm0EEvT_T0_ll_param_0+80];
	ld.param.u64 	%rd21, [_Z15SoftmaxWarpImplI22BroadcastScaleMaskLoadIffbLm2EiE11DirectStoreIffEfLi1ELi18ELi32ELi1ELb0EL9Algorithm0EEvT_T0_ll_param_0+72];
	ld.param.v2.u32 	{%r7, %r8}, [_Z15SoftmaxWarpImplI22BroadcastScaleMaskLoadIffbLm2EiE11DirectStoreIffEfLi1ELi18ELi32ELi1ELb0EL9Algorithm0EEvT_T0_ll_param_0+56];
	ld.param.v2.u32 	{%r5, %r6}, [_Z15SoftmaxWarpImplI22BroadcastScaleMaskLoadIffbLm2EiE11DirectStoreIffEfLi1ELi18ELi32ELi1ELb0EL9Algorithm0EEvT_T0_ll_param_0+40];
	ld.param.u64 	%rd17, [_Z15SoftmaxWarpImplI22BroadcastScaleMaskLoadIffbLm2EiE11DirectStoreIffEfLi1ELi18ELi32ELi1ELb0EL9Algorithm0EEvT_T0_ll_param_0+24];
	ld.param.u64 	%rd16, [_Z15SoftmaxWarpImplI22BroadcastScaleMaskLoadIffbLm2EiE11DirectStoreIffEfLi1ELi18ELi32ELi1ELb0EL9Algorithm0EEvT_T0_ll_param_0+16];
	ld.param.u64 	%rd15, [_Z15SoftmaxWarpImplI22BroadcastScaleMaskLoadIffbLm2EiE11DirectStoreIffEfLi1ELi18ELi32ELi1ELb0EL9Algorithm0EEvT_T0_ll_param_0+8];
	ld.param.u64 	%rd14, [_Z15SoftmaxWarpImplI22BroadcastScaleMaskLoadIffbLm2EiE11DirectStoreIffEfLi1ELi18ELi32ELi1ELb0EL9Algorithm0EEvT_T0_ll_param_0];
	ld.param.u64 	%rd4, [_Z15SoftmaxWarpImplI22BroadcastScaleMaskLoadIffbLm2EiE11DirectStoreIffEfLi1ELi18ELi32ELi1ELb0EL9Algorithm0EEvT_T0_ll_param_1];
	ld.param.u64 	%rd5, [_Z15SoftmaxWarpImplI22BroadcastScaleMaskLoadIffbLm2EiE11DirectStoreIffEfLi1ELi18ELi32ELi1ELb0EL9Algorithm0EEvT_T0_ll_param_1+8];
	ld.param.u64 	%rd22, [_Z15SoftmaxWarpImplI22BroadcastScaleMaskLoadIffbLm2EiE11DirectStoreIffEfLi1ELi18ELi32ELi1ELb0EL9Algorithm0EEvT_T0_ll_param_2];
	ld.param.u64 	%rd23, [_Z15SoftmaxWarpImplI22BroadcastScaleMaskLoadIffbLm2EiE11DirectStoreIffEfLi1ELi18ELi32ELi1ELb0EL9Algorithm0EEvT_T0_ll_param_3];
	setp.lt.s64 	%p1, %rd23, 577;
	@%p1 bra 	$L__BB260_2;
	mov.u64 	%rd24, $str;
	cvta.global.u64 	%rd25, %rd24;
	mov.u64 	%rd26, $str$1;
	cvta.global.u64 	%rd27, %rd26;
	mov.u64 	%rd28, __unnamed_256;
	cvta.global.u64 	%rd29, %rd28;
	{ // callseq 255, 0
	.param .b64 param0;
	st.param.b64 	[param0], %rd25;
	.param .b64 param1;
	st.param.b64 	[param1], %rd27;
	.param .b32 param2;
	st.param.b32 	[param2], 254;
	.param .b64 param3;
	st.param.b64 	[param3], %rd29;
	.param .b64 param4;
	st.param.b64 	[param4], 1;
	call.uni 
	__assertfail, 
	(
	param0, 
	param1, 
	param2, 
	param3, 
	param4
	);
	} // callseq 255
$L__BB260_2:
	mov.u32 	%r9, %ctaid.x;
	mov.u32 	%r10, %ntid.y;
	mov.u32 	%r11, %tid.y;
	mad.lo.s32 	%r12, %r9, %r10, %r11;
	mov.u32 	%r13, %nctaid.x;
	mul.lo.s32 	%r4, %r13, %r10;
	cvt.s64.s32 	%rd141, %r12;
	setp.le.s64 	%p2, %rd22, %rd141;
	@%p2 bra 	$L__BB260_5;
	cvta.to.global.u64 	%rd7, %rd14;
	cvta.to.global.u64 	%rd8, %rd15;
	mov.u32 	%r14, %tid.x;
	cvt.u64.u32 	%rd9, %r14;
	cvta.to.global.u64 	%rd10, %rd4;
	cvt.s64.s32 	%rd11, %r4;
$L__BB260_4:
	setp.eq.s64 	%p3, %rd17, 1;
	setp.eq.s64 	%p4, %rd16, 1;
	mad.lo.s64 	%rd30, %rd21, %rd141, %rd9;
	cvt.u32.u64 	%r15, %rd30;
	div.s32 	%r16, %r15, %r5;
	mul.lo.s32 	%r17, %r16, %r5;
	sub.s32 	%r18, %r15, %r17;
	selp.b32 	%r19, 0, %r16, %p4;
	selp.b32 	%r20, 0, %r18, %p3;
	mul.lo.s32 	%r21, %r7, %r19;
	mad.lo.s32 	%r22, %r8, %r20, %r21;
	shl.b64 	%rd31, %rd30, 32;
	shr.s64 	%rd32, %rd31, 30;
	add.s64 	%rd33, %rd7, %rd32;
	ld.global.f32 	%f5, [%rd33];
	cvt.s64.s32 	%rd34, %r22;
	add.s64 	%rd35, %rd8, %rd34;
	ld.global.u8 	%rs1, [%rd35];
	setp.eq.s16 	%p5, %rs1, 0;
	mul.f32 	%f6, %f5, %f4;
	selp.f32 	%f7, %f3, %f6, %p5;
	max.f32 	%f8, %f7, 0fFF800000;
	add.s64 	%rd36, %rd30, 32;
	cvt.u32.u64 	%r23, %rd36;
	div.s32 	%r24, %r23, %r5;
	mul.lo.s32 	%r25, %r24, %r5;
	sub.s32 	%r26, %r23, %r25;
	selp.b32 	%r27, 0, %r24, %p4;
	selp.b32 	%r28, 0, %r26, %p3;
	mul.lo.s32 	%r29, %r7, %r27;
	mad.lo.s32 	%r30, %r8, %r28, %r29;
	shl.b64 	%rd37, %rd36, 32;
	shr.s64 	%rd38, %rd37, 30;
	add.s64 	%rd39, %rd7, %rd38;
	ld.global.f32 	%f9, [%rd39];
	cvt.s64.s32 	%rd40, %r30;
	add.s64 	%rd41, %rd8, %rd40;
	ld.global.u8 	%rs2, [%rd41];
	setp.eq.s16 	%p6, %rs2, 0;
	mul.f32 	%f10, %f9, %f4;
	selp.f32 	%f11, %f3, %f10, %p6;
	max.f32 	%f12, %f8, %f11;
	add.s64 	%rd42, %rd30, 64;
	cvt.u32.u64 	%r31, %rd42;
	div.s32 	%r32, %r31, %r5;
	mul.lo.s32 	%r33, %r32, %r5;
	sub.s32 	%r34, %r31, %r33;
	selp.b32 	%r35, 0, %r32, %p4;
	selp.b32 	%r36, 0, %r34, %p3;
	mul.lo.s32 	%r37, %r7, %r35;
	mad.lo.s32 	%r38, %r8, %r36, %r37;
	shl.b64 	%rd43, %rd42, 32;
	shr.s64 	%rd44, %rd43, 30;
	add.s64 	%rd45, %rd7, %rd44;
	ld.global.f32 	%f13, [%rd45];
	cvt.s64.s32 	%rd46, %r38;
	add.s64 	%rd47, %rd8, %rd46;
	ld.global.u8 	%rs3, [%rd47];
	setp.eq.s16 	%p7, %rs3, 0;
	mul.f32 	%f14, %f13, %f4;
	selp.f32 	%f15, %f3, %f14, %p7;
	max.f32 	%f16, %f12, %f15;
	add.s64 	%rd48, %rd30, 96;
	cvt.u32.u64 	%r39, %rd48;
	div.s32 	%r40, %r39, %r5;
	mul.lo.s32 	%r41, %r40, %r5;
	sub.s32 	%r42, %r39, %r41;
	selp.b32 	%r43, 0, %r40, %p4;
	selp.b32 	%r44, 0, %r42, %p3;
	mul.lo.s32 	%r45, %r7, %r43;
	mad.lo.s32 	%r46, %r8, %r44, %r45;
	shl.b64 	%rd49, %rd48, 32;
	shr.s64 	%rd50, %rd49, 30;
	add.s64 	%rd51, %rd7, %rd50;
	ld.global.f32 	%f17, [%rd51];
	cvt.s64.s32 	%rd52, %r46;
	add.s64 	%rd53, %rd8, %rd52;
	ld.global.u8 	%rs4, [%rd53];
	setp.eq.s16 	%p8, %rs4, 0;
	mul.f32 	%f18, %f17, %f4;
	selp.f32 	%f19, %f3, %f18, %p8;
	max.f32 	%f20, %f16, %f19;
	add.s64 	%rd54, %rd30, 128;
	cvt.u32.u64 	%r47, %rd54;
	div.s32 	%r48, %r47, %r5;
	mul.lo.s32 	%r49, %r48, %r5;
	sub.s32 	%r50, %r47, %r49;
	selp.b32 	%r51, 0, %r48, %p4;
	selp.b32 	%r52, 0, %r50, %p3;
	mul.lo.s32 	%r53, %r7, %r51;
	mad.lo.s32 	%r54, %r8, %r52, %r53;
	shl.b64 	%rd55, %rd54, 32;
	shr.s64 	%rd56, %rd55, 30;
	add.s64 	%rd57, %rd7, %rd56;
	ld.global.f32 	%f21, [%rd57];
	cvt.s64.s32 	%rd58, %r54;
	add.s64 	%rd59, %rd8, %rd58;
	ld.global.u8 	%rs5, [%rd59];
	setp.eq.s16 	%p9, %rs5, 0;
	mul.f32 	%f22, %f21, %f4;
	selp.f32 	%f23, %f3, %f22, %p9;
	max.f32 	%f24, %f20, %f23;
	add.s64 	%rd60, %rd30, 160;
	cvt.u32.u64 	%r55, %rd60;
	div.s32 	%r56, %r55, %r5;
	mul.lo.s32 	%r57, %r56, %r5;
	sub.s32 	%r58, %r55, %r57;
	selp.b32 	%r59, 0, %r56, %p4;
	selp.b32 	%r60, 0, %r58, %p3;
	mul.lo.s32 	%r61, %r7, %r59;
	mad.lo.s32 	%r62, %r8, %r60, %r61;
	shl.b64 	%rd61, %rd60, 32;
	shr.s64 	%rd62, %rd61, 30;
	add.s64 	%rd63, %rd7, %rd62;
	ld.global.f32 	%f25, [%rd63];
	cvt.s64.s32 	%rd64, %r62;
	add.s64 	%rd65, %rd8, %rd64;
	ld.global.u8 	%rs6, [%rd65];
	setp.eq.s16 	%p10, %rs6, 0;
	mul.f32 	%f26, %f25, %f4;
	selp.f32 	%f27, %f3, %f26, %p10;
	max.f32 	%f28, %f24, %f27;
	add.s64 	%rd66, %rd30, 192;
	cvt.u32.u64 	%r63, %rd66;
	div.s32 	%r64, %r63, %r5;
	mul.lo.s32 	%r65, %r64, %r5;
	sub.s32 	%r66, %r63, %r65;
	selp.b32 	%r67, 0, %r64, %p4;
	selp.b32 	%r68, 0, %r66, %p3;
	mul.lo.s32 	%r69, %r7, %r67;
	mad.lo.s32 	%r70, %r8, %r68, %r69;
	shl.b64 	%rd67, %rd66, 32;
	shr.s64 	%rd68, %rd67, 30;
	add.s64 	%rd69, %rd7, %rd68;
	ld.global.f32 	%f29, [%rd69];
	cvt.s64.s32 	%rd70, %r70;
	add.s64 	%rd71, %rd8, %rd70;
	ld.global.u8 	%rs7, [%rd71];
	setp.eq.s16 	%p11, %rs7, 0;
	mul.f32 	%f30, %f29, %f4;
	selp.f32 	%f31, %f3, %f30, %p11;
	max.f32 	%f32, %f28, %f31;
	add.s64 	%rd72, %rd30, 224;
	cvt.u32.u64 	%r71, %rd72;
	div.s32 	%r72, %r71, %r5;
	mul.lo.s32 	%r73, %r72, %r5;
	sub.s32 	%r74, %r71, %r73;
	selp.b32 	%r75, 0, %r72, %p4;
	selp.b32 	%r76, 0, %r74, %p3;
	mul.lo.s32 	%r77, %r7, %r75;
	mad.lo.s32 	%r78, %r8, %r76, %r77;
	shl.b64 	%rd73, %rd72, 32;
	shr.s64 	%rd74, %rd73, 30;
	add.s64 	%rd75, %rd7, %rd74;
	ld.global.f32 	%f33, [%rd75];
	cvt.s64.s32 	%rd76, %r78;
	add.s64 	%rd77, %rd8, %rd76;
	ld.global.u8 	%rs8, [%rd77];
	setp.eq.s16 	%p12, %rs8, 0;
	mul.f32 	%f34, %f33, %f4;
	selp.f32 	%f35, %f3, %f34, %p12;
	max.f32 	%f36, %f32, %f35;
	add.s64 	%rd78, %rd30, 256;
	cvt.u32.u64 	%r79, %rd78;
	div.s32 	%r80, %r79, %r5;
	mul.lo.s32 	%r81, %r80, %r5;
	sub.s32 	%r82, %r79, %r81;
	selp.b32 	%r83, 0, %r80, %p4;
	selp.b32 	%r84, 0, %r82, %p3;
	mul.lo.s32 	%r85, %r7, %r83;
	mad.lo.s32 	%r86, %r8, %r84, %r85;
	shl.b64 	%rd79, %rd78, 32;
	shr.s64 	%rd80, %rd79, 30;
	add.s64 	%rd81, %rd7, %rd80;
	ld.global.f32 	%f37, [%rd81];
	cvt.s64.s32 	%rd82, %r86;
	add.s64 	%rd83, %rd8, %rd82;
	ld.global.u8 	%rs9, [%rd83];
	setp.eq.s16 	%p13, %rs9, 0;
	mul.f32 	%f38, %f37, %f4;
	selp.f32 	%f39, %f3, %f38, %p13;
	max.f32 	%f40, %f36, %f39;
	add.s64 	%rd84, %rd30, 288;
	cvt.u32.u64 	%r87, %rd84;
	div.s32 	%r88, %r87, %r5;
	mul.lo.s32 	%r89, %r88, %r5;
	sub.s32 	%r90, %r87, %r89;
	selp.b32 	%r91, 0, %r88, %p4;
	selp.b32 	%r92, 0, %r90, %p3;
	mul.lo.s32 	%r93, %r7, %r91;
	mad.lo.s32 	%r94, %r8, %r92, %r93;
	shl.b64 	%rd85, %rd84, 32;
	shr.s64 	%rd86, %rd85, 30;
	add.s64 	%rd87, %rd7, %rd86;
	ld.global.f32 	%f41, [%rd87];
	cvt.s64.s32 	%rd88, %r94;
	add.s64 	%rd89, %rd8, %rd88;
	ld.global.u8 	%rs10, [%rd89];
	setp.eq.s16 	%p14, %rs10, 0;
	mul.f32 	%f42, %f41, %f4;
	selp.f32 	%f43, %f3, %f42, %p14;
	max.f32 	%f44, %f40, %f43;
	add.s64 	%rd90, %rd30, 320;
	cvt.u32.u64 	%r95, %rd90;
	div.s32 	%r96, %r95, %r5;
	mul.lo.s32 	%r97, %r96, %r5;
	sub.s32 	%r98, %r95, %r97;
	selp.b32 	%r99, 0, %r96, %p4;
	selp.b32 	%r100, 0, %r98, %p3;
	mul.lo.s32 	%r101, %r7, %r99;
	mad.lo.s32 	%r102, %r8, %r100, %r101;
	shl.b64 	%rd91, %rd90, 32;
	shr.s64 	%rd92, %rd91, 30;
	add.s64 	%rd93, %rd7, %rd92;
	ld.global.f32 	%f45, [%rd93];
	cvt.s64.s32 	%rd94, %r102;
	add.s64 	%rd95, %rd8, %rd94;
	ld.global.u8 	%rs11, [%rd95];
	setp.eq.s16 	%p15, %rs11, 0;
	mul.f32 	%f46, %f45, %f4;
	selp.f32 	%f47, %f3, %f46, %p15;
	max.f32 	%f48, %f44, %f47;
	add.s64 	%rd96, %rd30, 352;
	cvt.u32.u64 	%r103, %rd96;
	div.s32 	%r104, %r103, %r5;
	mul.lo.s32 	%r105, %r104, %r5;
	sub.s32 	%r106, %r103, %r105;
	selp.b32 	%r107, 0, %r104, %p4;
	selp.b32 	%r108, 0, %r106, %p3;
	mul.lo.s32 	%r109, %r7, %r107;
	mad.lo.s32 	%r110, %r8, %r108, %r109;
	shl.b64 	%rd97, %rd96, 32;
	shr.s64 	%rd98, %rd97, 30;
	add.s64 	%rd99, %rd7, %rd98;
	ld.global.f32 	%f49, [%rd99];
	cvt.s64.s32 	%rd100, %r110;
	add.s64 	%rd101, %rd8, %rd100;
	ld.global.u8 	%rs12, [%rd101];
	setp.eq.s16 	%p16, %rs12, 0;
	mul.f32 	%f50, %f49, %f4;
	selp.f32 	%f51, %f3, %f50, %p16;
	max.f32 	%f52, %f48, %f51;
	add.s64 	%rd102, %rd30, 384;
	cvt.u32.u64 	%r111, %rd102;
	div.s32 	%r112, %r111, %r5;
	mul.lo.s32 	%r113, %r112, %r5;
	sub.s32 	%r114, %r111, %r113;
	selp.b32 	%r115, 0, %r112, %p4;
	selp.b32 	%r116, 0, %r114, %p3;
	mul.lo.s32 	%r117, %r7, %r115;
	mad.lo.s32 	%r118, %r8, %r116, %r117;
	shl.b64 	%rd103, %rd102, 32;
	shr.s64 	%rd104, %rd103, 30;
	add.s64 	%rd105, %rd7, %rd104;
	ld.global.f32 	%f53, [%rd105];
	cvt.s64.s32 	%rd106, %r118;
	add.s64 	%rd107, %rd8, %rd106;
	ld.global.u8 	%rs13, [%rd107];
	setp.eq.s16 	%p17, %rs13, 0;
	mul.f32 	%f54, %f53, %f4;
	selp.f32 	%f55, %f3, %f54, %p17;
	max.f32 	%f56, %f52, %f55;
	add.s64 	%rd108, %rd30, 416;
	cvt.u32.u64 	%r119, %rd108;
	div.s32 	%r120, %r119, %r5;
	mul.lo.s32 	%r121, %r120, %r5;
	sub.s32 	%r122, %r119, %r121;
	selp.b32 	%r123, 0, %r120, %p4;
	selp.b32 	%r124, 0, %r122, %p3;
	mul.lo.s32 	%r125, %r7, %r123;
	mad.lo.s32 	%r126, %r8, %r124, %r125;
	shl.b64 	%rd109, %rd108, 32;
	shr.s64 	%rd110, %rd109, 30;
	add.s64 	%rd111, %rd7, %rd110;
	ld.global.f32 	%f57, [%rd111];
	cvt.s64.s32 	%rd112, %r126;
	add.s64 	%rd113, %rd8, %rd112;
	ld.global.u8 	%rs14, [%rd113];
	setp.eq.s16 	%p18, %rs14, 0;
	mul.f32 	%f58, %f57, %f4;
	selp.f32 	%f59, %f3, %f58, %p18;
	max.f32 	%f60, %f56, %f59;
	add.s64 	%rd114, %rd30, 448;
	cvt.u32.u64 	%r127, %rd114;
	div.s32 	%r128, %r127, %r5;
	mul.lo.s32 	%r129, %r128, %r5;
	sub.s32 	%r130, %r127, %r129;
	selp.b32 	%r131, 0, %r128, %p4;
	selp.b32 	%r132, 0, %r130, %p3;
	mul.lo.s32 	%r133, %r7, %r131;
	mad.lo.s32 	%r134, %r8, %r132, %r133;
	shl.b64 	%rd115, %rd114, 32;
	shr.s64 	%rd116, %rd115, 30;
	add.s64 	%rd117, %rd7, %rd116;
	ld.global.f32 	%f61, [%rd117];
	cvt.s64.s32 	%rd118, %r134;
	add.s64 	%rd119, %rd8, %rd118;
	ld.global.u8 	%rs15, [%rd119];
	setp.eq.s16 	%p19, %rs15, 0;
	mul.f32 	%f62, %f61, %f4;
	selp.f32 	%f63, %f3, %f62, %p19;
	max.f32 	%f64, %f60, %f63;
	add.s64 	%rd120, %rd30, 480;
	cvt.u32.u64 	%r135, %rd120;
	div.s32 	%r136, %r135, %r5;
	mul.lo.s32 	%r137, %r136, %r5;
	sub.s32 	%r138, %r135, %r137;
	selp.b32 	%r139, 0, %r136, %p4;
	selp.b32 	%r140, 0, %r138, %p3;
	mul.lo.s32 	%r141, %r7, %r139;
	mad.lo.s32 	%r142, %r8, %r140, %r141;
	shl.b64 	%rd121, %rd120, 32;
	shr.s64 	%rd122, %rd121, 30;
	add.s64 	%rd123, %rd7, %rd122;
	ld.global.f32 	%f65, [%rd123];
	cvt.s64.s32 	%rd124, %r142;
	add.s64 	%rd125, %rd8, %rd124;
	ld.global.u8 	%rs16, [%rd125];
	setp.eq.s16 	%p20, %rs16, 0;
	mul.f32 	%f66, %f65, %f4;
	selp.f32 	%f67, %f3, %f66, %p20;
	max.f32 	%f68, %f64, %f67;
	add.s64 	%rd126, %rd30, 512;
	cvt.u32.u64 	%r143, %rd126;
	div.s32 	%r144, %r143, %r5;
	mul.lo.s32 	%r145, %r144, %r5;
	sub.s32 	%r146, %r143, %r145;
	selp.b32 	%r147, 0, %r144, %p4;
	selp.b32 	%r148, 0, %r146, %p3;
	mul.lo.s32 	%r149, %r7, %r147;
	mad.lo.s32 	%r150, %r8, %r148, %r149;
	shl.b64 	%rd127, %rd126, 32;
	shr.s64 	%rd128, %rd127, 30;
	add.s64 	%rd129, %rd7, %rd128;
	ld.global.f32 	%f69, [%rd129];
	cvt.s64.s32 	%rd130, %r150;
	add.s64 	%rd131, %rd8, %rd130;
	ld.global.u8 	%rs17, [%rd131];
	setp.eq.s16 	%p21, %rs17, 0;
	mul.f32 	%f70, %f69, %f4;
	selp.f32 	%f71, %f3, %f70, %p21;
	max.f32 	%f72, %f68, %f71;
	add.s64 	%rd132, %rd30, 544;
	cvt.u32.u64 	%r151, %rd132;
	div.s32 	%r152, %r151, %r5;
	mul.lo.s32 	%r153, %r152, %r5;
	sub.s32 	%r154, %r151, %r153;
	selp.b32 	%r155, 0, %r152, %p4;
	selp.b32 	%r156, 0, %r154, %p3;
	mul.lo.s32 	%r157, %r7, %r155;
	mad.lo.s32 	%r158, %r8, %r156, %r157;
	shl.b64 	%rd133, %rd132, 32;
	shr.s64 	%rd134, %rd133, 30;
	add.s64 	%rd135, %rd7, %rd134;
	ld.global.f32 	%f73, [%rd135];
	cvt.s64.s32 	%rd136, %r158;
	add.s64 	%rd137, %rd8, %rd136;
	ld.global.u8 	%rs18, [%rd137];
	setp.eq.s16 	%p22, %rs18, 0;
	mul.f32 	%f74, %f73, %f4;
	selp.f32 	%f75, %f3, %f74, %p22;
	max.f32 	%f76, %f72, %f75;
	mov.b32 	%r159, %f76;
	shfl.sync.bfly.b32	%r160|%p23, %r159, 16, 31, -1;
	mov.b32 	%f77, %r160;
	max.f32 	%f78, %f76, %f77;
	mov.b32 	%r161, %f78;
	shfl.sync.bfly.b32	%r162|%p24, %r161, 8, 31, -1;
	mov.b32 	%f79, %r162;
	max.f32 	%f80, %f78, %f79;
	mov.b32 	%r163, %f80;
	shfl.sync.bfly.b32	%r164|%p25, %r163, 4, 31, -1;
	mov.b32 	%f81, %r164;
	max.f32 	%f82, %f80, %f81;
	mov.b32 	%r165, %f82;
	shfl.sync.bfly.b32	%r166|%p26, %r165, 2, 31, -1;
	mov.b32 	%f83, %r166;
	max.f32 	%f84, %f82, %f83;
	mov.b32 	%r167, %f84;
	shfl.sync.bfly.b32	%r168|%p27, %r167, 1, 31, -1;
	mov.b32 	%f85, %r168;
	max.f32 	%f86, %f84, %f85;
	sub.f32 	%f87, %f7, %f86;
	fma.rn.f32 	%f88, %f87, 0f3BBB989D, 0f3F000000;
	cvt.sat.f32.f32 	%f89, %f88;
	mov.f32 	%f90, 0f4B400001;
	mov.f32 	%f91, 0f437C0000;
	fma.rm.f32 	%f92, %f89, %f91, %f90;
	add.f32 	%f93, %f92, 0fCB40007F;
	neg.f32 	%f94, %f93;
	fma.rn.f32 	%f95, %f87, 0f3FB8AA3B, %f94;
	fma.rn.f32 	%f96, %f87, 0f32A57060, %f95;
	mov.b32 	%r169, %f92;
	shl.b32 	%r170, %r169, 23;
	mov.b32 	%f97, %r170;
	ex2.approx.ftz.f32 	%f98, %f96;
	mul.f32 	%f99, %f98, %f97;
	add.f32 	%f100, %f99, 0f00000000;
	sub.f32 	%f101, %f11, %f86;
	fma.rn.f32 	%f102, %f101, 0f3BBB989D, 0f3F000000;
	cvt.sat.f32.f32 	%f103, %f102;
	fma.rm.f32 	%f104, %f103, %f91, %f90;
	add.f32 	%f105, %f104, 0fCB40007F;
	neg.f32 	%f106, %f105;
	fma.rn.f32 	%f107, %f101, 0f3FB8AA3B, %f106;
	fma.rn.f32 	%f108, %f101, 0f32A57060, %f107;
	mov.b32 	%r171, %f104;
	shl.b32 	%r172, %r171, 23;
	mov.b32 	%f109, %r172;
	ex2.approx.ftz.f32 	%f110, %f108;
	mul.f32 	%f111, %f110, %f109;
	add.f32 	%f112, %f100, %f111;
	sub.f32 	%f113, %f15, %f86;
	fma.rn.f32 	%f114, %f113, 0f3BBB989D, 0f3F000000;
	cvt.sat.f32.f32 	%f115, %f114;
	fma.rm.f32 	%f116, %f115, %f91, %f90;
	add.f32 	%f117, %f116, 0fCB40007F;
	neg.f32 	%f118, %f117;
	fma.rn.f32 	%f119, %f113, 0f3FB8AA3B, %f118;
	fma.rn.f32 	%f120, %f113, 0f32A57060, %f119;
	mov.b32 	%r173, %f116;
	shl.b32 	%r174, %r173, 23;
	mov.b32 	%f121, %r174;
	ex2.approx.ftz.f32 	%f122, %f120;
	mul.f32 	%f123, %f122, %f121;
	add.f32 	%f124, %f112, %f123;
	sub.f32 	%f125, %f19, %f86;
	fma.rn.f32 	%f126, %f125, 0f3BBB989D, 0f3F000000;
	cvt.sat.f32.f32 	%f127, %f126;
	fma.rm.f32 	%f128, %f127, %f91, %f90;
	add.f32 	%f129, %f128, 0fCB40007F;
	neg.f32 	%f130, %f129;
	fma.rn.f32 	%f131, %f125, 0f3FB8AA3B, %f130;
	fma.rn.f32 	%f132, %f125, 0f32A57060, %f131;
	mov.b32 	%r175, %f128;
	shl.b32 	%r176, %r175, 23;
	mov.b32 	%f133, %r176;
	ex2.approx.ftz.f32 	%f134, %f132;
	mul.f32 	%f135, %f134, %f133;
	add.f32 	%f136, %f124, %f135;
	sub.f32 	%f137, %f23, %f86;
	fma.rn.f32 	%f138, %f137, 0f3BBB989D, 0f3F000000;
	cvt.sat.f32.f32 	%f139, %f138;
	fma.rm.f32 	%f140, %f139, %f91, %f90;
	add.f32 	%f141, %f140, 0fCB40007F;
	neg.f32 	%f142, %f141;
	fma.rn.f32 	%f143, %f137, 0f3FB8AA3B, %f142;
	fma.rn.f32 	%f144, %f137, 0f32A57060, %f143;
	mov.b32 	%r177, %f140;
	shl.b32 	%r178, %r177, 23;
	mov.b32 	%f145, %r178;
	ex2.approx.ftz.f32 	%f146, %f144;
	mul.f32 	%f147, %f146, %f145;
	add.f32 	%f148, %f136, %f147;
	sub.f32 	%f149, %f27, %f86;
	fma.rn.f32 	%f150, %f149, 0f3BBB989D, 0f3F000000;
	cvt.sat.f32.f32 	%f151, %f150;
	fma.rm.f32 	%f152, %f151, %f91, %f90;
	add.f32 	%f153, %f152, 0fCB40007F;
	neg.f32 	%f154, %f153;
	fma.rn.f32 	%f155, %f149, 0f3FB8AA3B, %f154;
	fma.rn.f32 	%f156, %f149, 0f32A57060, %f155;
	mov.b32 	%r179, %f152;
	shl.b32 	%r180, %r179, 23;
	mov.b32 	%f157, %r180;
	ex2.approx.ftz.f32 	%f158, %f156;
	mul.f32 	%f159, %f158, %f157;
	add.f32 	%f160, %f148, %f159;
	sub.f32 	%f161, %f31, %f86;
	fma.rn.f32 	%f162, %f161, 0f3BBB989D, 0f3F000000;
	cvt.sat.f32.f32 	%f163, %f162;
	fma.rm.f32 	%f164, %f163, %f91, %f90;
	add.f32 	%f165, %f164, 0fCB40007F;
	neg.f32 	%f166, %f165;
	fma.rn.f32 	%f167, %f161, 0f3FB8AA3B, %f166;
	fma.rn.f32 	%f168, %f161, 0f32A57060, %f167;
	mov.b32 	%r181, %f164;
	shl.b32 	%r182, %r181, 23;
	mov.b32 	%f169, %r182;
	ex2.approx.ftz.f32 	%f170, %f168;
	mul.f32 	%f171, %f170, %f169;
	add.f32 	%f172, %f160, %f171;
	sub.f32 	%f173, %f35, %f86;
	fma.rn.f32 	%f174, %f173, 0f3BBB989D, 0f3F000000;
	cvt.sat.f32.f32 	%f175, %f174;
	fma.rm.f32 	%f176, %f175, %f91, %f90;
	add.f32 	%f177, %f176, 0fCB40007F;
	neg.f32 	%f178, %f177;
	fma.rn.f32 	%f179, %f173, 0f3FB8AA3B, %f178;
	fma.rn.f32 	%f180, %f173, 0f32A57060, %f179;
	mov.b32 	%r183, %f176;
	shl.b32 	%r184, %r183, 23;
	mov.b32 	%f181, %r184;
	ex2.approx.ftz.f32 	%f182, %f180;
	mul.f32 	%f183, %f182, %f181;
	add.f32 	%f184, %f172, %f183;
	sub.f32 	%f185, %f39, %f86;
	fma.rn.f32 	%f186, %f185, 0f3BBB989D, 0f3F000000;
	cvt.sat.f32.f32 	%f187, %f186;
	fma.rm.f32 	%f188, %f187, %f91, %f90;
	add.f32 	%f189, %f188, 0fCB40007F;
	neg.f32 	%f190, %f189;
	fma.rn.f32 	%f191, %f185, 0f3FB8AA3B, %f190;
	fma.rn.f32 	%f192, %f185, 0f32A57060, %f191;
	mov.b32 	%r185, %f188;
	shl.b32 	%r186, %r185, 23;
	mov.b32 	%f193, %r186;
	ex2.approx.ftz.f32 	%f194, %f192;
	mul.f32 	%f195, %f194, %f193;
	add.f32 	%f196, %f184, %f195;
	sub.f32 	%f197, %f43, %f86;
	fma.rn.f32 	%f198, %f197, 0f3BBB989D, 0f3F000000;
	cvt.sat.f32.f32 	%f199, %f198;
	fma.rm.f32 	%f200, %f199, %f91, %f90;
	add.f32 	%f201, %f200, 0fCB40007F;
	neg.f32 	%f202, %f201;
	fma.rn.f32 	%f203, %f197, 0f3FB8AA3B, %f202;
	fma.rn.f32 	%f204, %f197, 0f32A57060, %f203;
	mov.b32 	%r187, %f200;
	shl.b32 	%r188, %r187, 23;
	mov.b32 	%f205, %r188;
	ex2.approx.ftz.f32 	%f206, %f204;
	mul.f32 	%f207, %f206, %f205;
	add.f32 	%f208, %f196, %f207;
	sub.f32 	%f209, %f47, %f86;
	fma.rn.f32 	%f210, %f209, 0f3BBB989D, 0f3F000000;
	cvt.sat.f32.f32 	%f211, %f210;
	fma.rm.f32 	%f212, %f211, %f91, %f90;
	add.f32 	%f213, %f212, 0fCB40007F;
	neg.f32 	%f214, %f213;
	fma.rn.f32 	%f215, %f209, 0f3FB8AA3B, %f214;
	fma.rn.f32 	%f216, %f209, 0f32A57060, %f215;
	mov.b32 	%r189, %f212;
	shl.b32 	%r190, %r189, 23;
	mov.b32 	%f217, %r190;
	ex2.approx.ftz.f32 	%f218, %f216;
	mul.f32 	%f219, %f218, %f217;
	add.f32 	%f220, %f208, %f219;
	sub.f32 	%f221, %f51, %f86;
	fma.rn.f32 	%f222, %f221, 0f3BBB989D, 0f3F000000;
	cvt.sat.f32.f32 	%f223, %f222;
	fma.rm.f32 	%f224, %f223, %f91, %f90;
	add.f32 	%f225, %f224, 0fCB40007F;
	neg.f32 	%f226, %f225;
	fma.rn.f32 	%f227, %f221, 0f3FB8AA3B, %f226;
	fma.rn.f32 	%f228, %f221, 0f32A57060, %f227;
	mov.b32 	%r191, %f224;
	shl.b32 	%r192, %r191, 23;
	mov.b32 	%f229, %r192;
	ex2.approx.ftz.f32 	%f230, %f228;
	mul.f32 	%f231, %f230, %f229;
	add.f32 	%f232, %f220, %f231;
	sub.f32 	%f233, %f55, %f86;
	fma.rn.f32 	%f234, %f233, 0f3BBB989D, 0f3F000000;
	cvt.sat.f32.f32 	%f235, %f234;
	fma.rm.f32 	%f236, %f235, %f91, %f90;
	add.f32 	%f237, %f236, 0fCB40007F;
	neg.f32 	%f238, %f237;
	fma.rn.f32 	%f239, %f233, 0f3FB8AA3B, %f238;
	fma.rn.f32 	%f240, %f233, 0f32A57060, %f239;
	mov.b32 	%r193, %f236;
	shl.b32 	%r194, %r193, 23;
	mov.b32 	%f241, %r194;
	ex2.approx.ftz.f32 	%f242, %f240;
	mul.f32 	%f243, %f242, %f241;
	add.f32 	%f244, %f232, %f243;
	sub.f32 	%f245, %f59, %f86;
	fma.rn.f32 	%f246, %f245, 0f3BBB989D, 0f3F000000;
	cvt.sat.f32.f32 	%f247, %f246;
	fma.rm.f32 	%f248, %f247, %f91, %f90;
	add.f32 	%f249, %f248, 0fCB40007F;
	neg.f32 	%f250, %f249;
	fma.rn.f32 	%f251, %f245, 0f3FB8AA3B, %f250;
	fma.rn.f32 	%f252, %f245, 0f32A57060, %f251;
	mov.b32 	%r195, %f248;
	shl.b32 	%r196, %r195, 23;
	mov.b32 	%f253, %r196;
	ex2.approx.ftz.f32 	%f254, %f252;
	mul.f32 	%f255, %f254, %f253;
	add.f32 	%f256, %f244, %f255;
	sub.f32 	%f257, %f63, %f86;
	fma.rn.f32 	%f258, %f257, 0f3BBB989D, 0f3F000000;
	cvt.sat.f32.f32 	%f259, %f258;
	fma.rm.f32 	%f260, %f259, %f91, %f90;
	add.f32 	%f261, %f260, 0fCB40007F;
	neg.f32 	%f262, %f261;
	fma.rn.f32 	%f263, %f257, 0f3FB8AA3B, %f262;
	fma.rn.f32 	%f264, %f257, 0f32A57060, %f263;
	mov.b32 	%r197, %f260;
	shl.b32 	%r198, %r197, 23;
	mov.b32 	%f265, %r198;
	ex2.approx.ftz.f32 	%f266, %f264;
	mul.f32 	%f267, %f266, %f265;
	add.f32 	%f268, %f256, %f267;
	sub.f32 	%f269, %f67, %f86;
	fma.rn.f32 	%f270, %f269, 0f3BBB989D, 0f3F000000;
	cvt.sat.f32.f32 	%f271, %f270;
	fma.rm.f32 	%f272, %f271, %f91, %f90;
	add.f32 	%f273, %f272, 0fCB40007F;
	neg.f32 	%f274, %f273;
	fma.rn.f32 	%f275, %f269, 0f3FB8AA3B, %f274;
	fma.rn.f32 	%f276, %f269, 0f32A57060, %f275;
	mov.b32 	%r199, %f272;
	shl.b32 	%r200, %r199, 23;
	mov.b32 	%f277, %r200;
	ex2.approx.ftz.f32 	%f278, %f276;
	mul.f32 	%f279, %f278, %f277;
	add.f32 	%f280, %f268, %f279;
	sub.f32 	%f281, %f71, %f86;
	fma.rn.f32 	%f282, %f281, 0f3BBB989D, 0f3F000000;
	cvt.sat.f32.f32 	%f283, %f282;
	fma.rm.f32 	%f284, %f283, %f91, %f90;
	add.f32 	%f285, %f284, 0fCB40007F;
	neg.f32 	%f286, %f285;
	fma.rn.f32 	%f287, %f281, 0f3FB8AA3B, %f286;
	fma.rn.f32 	%f288, %f281, 0f32A57060, %f287;
	mov.b32 	%r201, %f284;
	shl.b32 	%r202, %r201, 23;
	mov.b32 	%f289, %r202;
	ex2.approx.ftz.f32 	%f290, %f288;
	mul.f32 	%f291, %f290, %f289;
	add.f32 	%f292, %f280, %f291;
	sub.f32 	%f293, %f75, %f86;
	fma.rn.f32 	%f294, %f293, 0f3BBB989D, 0f3F000000;
	cvt.sat.f32.f32 	%f295, %f294;
	fma.rm.f32 	%f296, %f295, %f91, %f90;
	add.f32 	%f297, %f296, 0fCB40007F;
	neg.f32 	%f298, %f297;
	fma.rn.f32 	%f299, %f293, 0f3FB8AA3B, %f298;
	fma.rn.f32 	%f300, %f293, 0f32A57060, %f299;
	mov.b32 	%r203, %f296;
	shl.b32 	%r204, %r203, 23;
	mov.b32 	%f301, %r204;
	ex2.approx.ftz.f32 	%f302, %f300;
	mul.f32 	%f303, %f302, %f301;
	add.f32 	%f304, %f292, %f303;
	mov.b32 	%r205, %f304;
	shfl.sync.bfly.b32	%r206|%p28, %r205, 16, 31, -1;
	mov.b32 	%f305, %r206;
	add.f32 	%f306, %f304, %f305;
	mov.b32 	%r207, %f306;
	shfl.sync.bfly.b32	%r208|%p29, %r207, 8, 31, -1;
	mov.b32 	%f307, %r208;
	add.f32 	%f308, %f306, %f307;
	mov.b32 	%r209, %f308;
	shfl.sync.bfly.b32	%r210|%p30, %r209, 4, 31, -1;
	mov.b32 	%f309, %r210;
	add.f32 	%f310, %f308, %f309;
	mov.b32 	%r211, %f310;
	shfl.sync.bfly.b32	%r212|%p31, %r211, 2, 31, -1;
	mov.b32 	%f311, %r212;
	add.f32 	%f312, %f310, %f311;
	mov.b32 	%r213, %f312;
	shfl.sync.bfly.b32	%r214|%p32, %r213, 1, 31, -1;
	mov.b32 	%f313, %r214;
	add.f32 	%f314, %f312, %f313;
	div.rn.f32 	%f315, %f99, %f314;
	div.rn.f32 	%f316, %f111, %f314;
	div.rn.f32 	%f317, %f123, %f314;
	div.rn.f32 	%f318, %f135, %f314;
	div.rn.f32 	%f319, %f147, %f314;
	div.rn.f32 	%f320, %f159, %f314;
	div.rn.f32 	%f321, %f171, %f314;
	div.rn.f32 	%f322, %f183, %f314;
	div.rn.f32 	%f323, %f195, %f314;
	div.rn.f32 	%f324, %f207, %f314;
	div.rn.f32 	%f325, %f219, %f314;
	div.rn.f32 	%f326, %f231, %f314;
	div.rn.f32 	%f327, %f243, %f314;
	div.rn.f32 	%f328, %f255, %f314;
	div.rn.f32 	%f329, %f267, %f314;
	div.rn.f32 	%f330, %f279, %f314;
	div.rn.f32 	%f331, %f291, %f314;
	div.rn.f32 	%f332, %f303, %f314;
	mad.lo.s64 	%rd138, %rd141, %rd5, %rd9;
	shl.b64 	%rd139, %rd138, 2;
	add.s64 	%rd140, %rd10, %rd139;
	st.global.f32 	[%rd140], %f315;
	st.global.f32 	[%rd140+128], %f316;
	st.global.f32 	[%rd140+256], %f317;
	st.global.f32 	[%rd140+384], %f318;
	st.global.f32 	[%rd140+512], %f319;
	st.global.f32 	[%rd140+640], %f320;
	st.global.f32 	[%rd140+768], %f321;
	st.global.f32 	[%rd140+896], %f322;
	st.global.f32 	[%rd140+1024], %f323;
	st.global.f32 	[%rd140+1152], %f324;
	st.global.f32 	[%rd140+1280], %f325;
	st.global.f32 	[%rd140+1408], %f326;
	st.global.f32 	[%rd140+1536], %f327;
	st.global.f32 	[%rd140+1664], %f328;
	st.global.f32 	[%rd140+1792], %f329;
	st.global.f32 	[%rd140+1920], %f330;
	st.global.f32 	[%rd140+2048], %f331;
	st.global.f32 	[%rd140+2176], %f332;
	add.s64 	%rd141, %rd141, %rd11;
	setp.lt.s64 	%p33, %rd141, %rd22;
	@%p33 bra 	$L__BB260_4;
$L__BB260_5:
	ret;

}
	// .globl	_Z15SoftmaxWarpImplI22BroadcastScaleMaskLoadIffbLm2EiE11DirectStoreIffEfLi1ELi18ELi32ELi1ELb1EL9Algorithm0EEvT_T0_ll
.visible .entry _Z15SoftmaxWarpImplI22BroadcastScaleMaskLoadIffbLm2EiE11DirectStoreIffEfLi1ELi18ELi32ELi1ELb1EL9Algorithm0EEvT_T0_ll(
	.param .align 8 .b8 _Z15SoftmaxWarpImplI22BroadcastScaleMaskLoadIffbLm2EiE11DirectStoreIffEfLi1ELi18ELi32ELi1ELb1EL9Algorithm0EEvT_T0_ll_param_0[88],
	.param .align 8 .b8 _Z15SoftmaxWarpImplI22BroadcastScaleMaskLoadIffbLm2EiE11DirectStoreIffEfLi1ELi18ELi32ELi1ELb1EL9Algorithm0EEvT_T0_ll_param_1[16],
	.param .u64 _Z15SoftmaxWarpImplI22BroadcastScaleMaskLoadIffbLm2EiE11DirectStoreIffEfLi1ELi18ELi32ELi1ELb1EL9Algorithm0EEvT_T0_ll_param_2,
	.param .u64 _Z15SoftmaxWarpImplI22BroadcastScaleMaskLoadIffbLm2EiE11DirectStoreIffEfLi1ELi18ELi32ELi1ELb1EL9Algorithm0EEvT_T0_ll_param_3
)
{
	.reg .pred 	%p<104>;
	.reg .b16 	%rs<19>;
	.reg .b32 	%r<232>;
	.reg .b32 	%f<423>;
	.reg .b64 	%rd<161>;

	ld.param.u64 	%rd38, [_Z15SoftmaxWarpImplI22BroadcastScaleMaskLoadIffbLm2EiE11DirectStoreIffEfLi1ELi18ELi32ELi1ELb1EL9Algorithm0EEvT_T0_ll_param_1+8];
	ld.param.u64 	%rd37, [_Z15SoftmaxWarpImplI22BroadcastScaleMaskLoadIffbLm2EiE11DirectStoreIffEfLi1ELi18ELi32ELi1ELb1EL9Algorithm0EEvT_T0_ll_param_1];
	ld.param.v2.f32 	{%f93, %f94}, [_Z15SoftmaxWarpImplI22BroadcastScaleMaskLoadIffbLm2EiE11DirectStoreIffEfLi1ELi18ELi32ELi1ELb1EL9Algorithm0EEvT_T0_ll_param_0+80];
	ld.param.u64 	%rd36, [_Z15SoftmaxWarpImplI22BroadcastScaleMaskLoadIffbLm2EiE11DirectStoreIffEfLi1ELi18ELi32ELi1ELb1EL9Algorithm0EEvT_T0_ll_param_0+72];
	ld.param.v2.u32 	{%r7, %r8}, [_Z15SoftmaxWarpImplI22BroadcastScaleMaskLoadIffbLm2EiE11DirectStoreIffEfLi1ELi18ELi32ELi1ELb1EL9Algorithm0EEvT_T0_ll_param_0+56];
	ld.param.v2.u32 	{%r5, %r6}, [_Z15SoftmaxWarpImplI22BroadcastScaleMaskLoadIffbLm2EiE11DirectStoreIffEfLi1ELi18ELi32ELi1ELb1EL9Algorithm0EEvT_T0_ll_param_0+40];
	ld.param.u64 	%rd32, [_Z15SoftmaxWarpImplI22BroadcastScaleMaskLoadIffbLm2EiE11DirectStoreIffEfLi1ELi18ELi32ELi1ELb1EL9Algorithm0EEvT_T0_ll_param_0+24];
	ld.param.u64 	%rd31, [_Z15SoftmaxWarpImplI22BroadcastScaleMaskLoadIffbLm2EiE11DirectStoreIffEfLi1ELi18ELi32ELi1ELb1EL9Algorithm0EEvT_T0_ll_param_0+16];
	ld.param.u64 	%rd30, [_Z15SoftmaxWarpImplI22BroadcastScaleMaskLoadIffbLm2EiE11DirectStoreIffEfLi1ELi18ELi32ELi1ELb1EL9Algorithm0EEvT_T0_ll_param_0+8];
	ld.param.u64 	%rd29, [_Z15SoftmaxWarpImplI22BroadcastScaleMaskLoadIffbLm2EiE11DirectStoreIffEfLi1ELi18ELi32ELi1ELb1EL9Algorithm0EEvT_T0_ll_param_0];
	ld.param.u64 	%rd40, [_Z15SoftmaxWarpImplI22BroadcastScaleMaskLoadIffbLm2EiE11DirectStoreIffEfLi1ELi18ELi32ELi1ELb1EL9Algorithm0EEvT_T0_ll_param_3];
	cvta.to.global.u64 	%rd1, %rd29;
	cvta.to.global.u64 	%rd2, %rd30;
	setp.lt.s64 	%p1, %rd40, 577;
	@%p1 bra 	$L__BB261_2;
	mov.u64 	%rd41, $str;
	cvta.global.u64 	%rd42, %rd41;
	mov.u64 	%rd43, $str$1;
	cvta.global.u64 	%rd44, %rd43;
	mov.u64 	%rd45, __unnamed_257;
	cvta.global.u64 	%rd46, %rd45;
	{ // callseq 256, 0
	.param .b64 param0;
	st.param.b64 	[param0], %rd42;
	.param .b64 param1;
	st.param.b64 	[param1], %rd44;
	.param .b32 param2;
	st.param.b32 	[param2], 254;
	.param .b64 param3;
	st.param.b64 	[param3], %rd46;
	.param .b64 param4;
	st.param.b64 	[param4], 1;
	call.uni 
	__assertfail, 
	(
	param0, 
	param1, 
	param2, 
	param3, 
	param4
	);
	} // callseq 256
$L__BB261_2:
	ld.param.u64 	%rd158, [_Z15SoftmaxWarpImplI22BroadcastScaleMaskLoadIffbLm2EiE11DirectStoreIffEfLi1ELi18ELi32ELi1ELb1EL9Algorithm0EEvT_T0_ll_param_2];
	mov.u32 	%r9, %ctaid.x;
	mov.u32 	%r10, %ntid.y;
	mov.u32 	%r11, %tid.y;
	mad.lo.s32 	%r12, %r9, %r10, %r11;
	mov.u32 	%r13, %nctaid.x;
	mul.lo.s32 	%r4, %r13, %r10;
	cvt.s64.s32 	%rd160, %r12;
	setp.le.s64 	%p2, %rd158, %rd160;
	@%p2 bra 	$L__BB261_77;
	mov.u32 	%r14, %tid.x;
	cvt.u64.u32 	%rd6, %r14;
	add.s32 	%r15, %r14, 32;
	cvt.u64.u32 	%rd7, %r15;
	add.s32 	%r16, %r14, 64;
	cvt.u64.u32 	%rd8, %r16;
	add.s32 	%r17, %r14, 96;
	cvt.u64.u32 	%rd9, %r17;
	add.s32 	%r18, %r14, 128;
	cvt.u64.u32 	%rd10, %r18;
	add.s32 	%r19, %r14, 160;
	cvt.u64.u32 	%rd11, %r19;
	add.s32 	%r20, %r14, 192;
	cvt.u64.u32 	%rd12, %r20;
	add.s32 	%r21, %r14, 224;
	cvt.u64.u32 	%rd13, %r21;
	add.s32 	%r22, %r14, 256;
	cvt.u64.u32 	%rd14, %r22;
	add.s32 	%r23, %r14, 288;
	cvt.u64.u32 	%rd15, %r23;
	add.s32 	%r24, %r14, 320;
	cvt.u64.u32 	%rd16, %r24;
	add.s32 	%r25, %r14, 352;
	cvt.u64.u32 	%rd17, %r25;
	add.s32 	%r26, %r14, 384;
	cvt.u64.u32 	%rd18, %r26;
	add.s32 	%r27, %r14, 416;
	cvt.u64.u32 	%rd19, %r27;
	add.s32 	%r28, %r14, 448;
	cvt.u64.u32 	%rd20, %r28;
	add.s32 	%r29, %r14, 480;
	cvt.u64.u32 	%rd21, %r29;
	add.s32 	%r30, %r14, 512;
	cvt.u64.u32 	%rd22, %r30;
	add.s32 	%r31, %r14, 544;
	cvt.u64.u32 	%rd23, %r31;
	cvt.s64.s32 	%rd24, %r4;
$L__BB261_4:
	setp.le.s64 	%p3, %rd40, %rd6;
	mul.lo.s64 	%rd26, %rd36, %rd160;
	mov.f32 	%f387, 0fFF800000;
	mov.f32 	%f390, %f387;
	@%p3 bra 	$L__BB261_6;
	setp.eq.s64 	%p4, %rd32, 1;
	setp.eq.s64 	%p5, %rd31, 1;
	add.s64 	%rd47, %rd26, %rd6;
	cvt.u32.u64 	%r32, %rd47;
	div.s32 	%r33, %r32, %r5;
	mul.lo.s32 	%r34, %r33, %r5;
	sub.s32 	%r35, %r32, %r34;
	selp.b32 	%r36, 0, %r33, %p5;
	selp.b32 	%r37, 0, %r35, %p4;
	mul.lo.s32 	%r38, %r7, %r36;
	mad.lo.s32 	%r39, %r8, %r37, %r38;
	shl.b64 	%rd48, %rd47, 32;
	shr.s64 	%rd49, %rd48, 30;
	add.s64 	%rd50, %rd1, %rd49;
	ld.global.f32 	%f96, [%rd50];
	cvt.s64.s32 	%rd51, %r39;
	add.s64 	%rd52, %rd2, %rd51;
	ld.global.u8 	%rs1, [%rd52];
	setp.eq.s16 	%p6, %rs1, 0;
	mul.f32 	%f97, %f96, %f94;
	selp.f32 	%f387, %f93, %f97, %p6;
	max.f32 	%f390, %f387, 0fFF800000;
$L__BB261_6:
	setp.le.s64 	%p7, %rd40, %rd7;
	mov.f32 	%f389, 0fFF800000;
	@%p7 bra 	$L__BB261_8;
	setp.eq.s64 	%p8, %rd32, 1;
	setp.eq.s64 	%p9, %rd31, 1;
	add.s64 	%rd53, %rd26, %rd7;
	cvt.u32.u64 	%r40, %rd53;
	div.s32 	%r41, %r40, %r5;
	mul.lo.s32 	%r42, %r41, %r5;
	sub.s32 	%r43, %r40, %r42;
	selp.b32 	%r44, 0, %r41, %p9;
	selp.b32 	%r45, 0, %r43, %p8;
	mul.lo.s32 	%r46, %r7, %r44;
	mad.lo.s32 	%r47, %r8, %r45, %r46;
	shl.b64 	%rd54, %rd53, 32;
	shr.s64 	%rd55, %rd54, 30;
	add.s64 	%rd56, %rd1, %rd55;
	ld.global.f32 	%f99, [%rd56];
	cvt.s64.s32 	%rd57, %r47;
	add.s64 	%rd58, %rd2, %rd57;
	ld.global.u8 	%rs2, [%rd58];
	setp.eq.s16 	%p10, %rs2, 0;
	mul.f32 	%f100, %f99, %f94;
	selp.f32 	%f389, %f93, %f100, %p10;
	max.f32 	%f390, %f390, %f389;
$L__BB261_8:
	setp.le.s64 	%p11, %rd40, %rd8;
	mov.f32 	%f391, 0fFF800000;
	@%p11 bra 	$L__BB261_10;
	setp.eq.s64 	%p12, %rd32, 1;
	setp.eq.s64 	%p13, %rd31, 1;
	add.s64 	%rd59, %rd26, %rd8;
	cvt.u32.u64 	%r48, %rd59;
	div.s32 	%r49, %r48, %r5;
	mul.lo.s32 	%r50, %r49, %r5;
	sub.s32 	%r51, %r48, %r50;
	selp.b32 	%r52, 0, %r49, %p13;
	selp.b32 	%r53, 0, %r51, %p12;
	mul.lo.s32 	%r54, %r7, %r52;
	mad.lo.s32 	%r55, %r8, %r53, %r54;
	shl.b64 	%rd60, %rd59, 32;
	shr.s64 	%rd61, %rd60, 30;
	add.s64 	%rd62, %rd1, %rd61;
	ld.global.f32 	%f102, [%rd62];
	cvt.s64.s32 	%rd63, %r55;
	add.s64 	%rd64, %rd2, %rd63;
	ld.global.u8 	%rs3, [%rd64];
	setp.eq.s16 	%p14, %rs3, 0;
	mul.f32 	%f103, %f102, %f94;
	selp.f32 	%f391, %f93, %f103, %p14;
	max.f32 	%f390, %f390, %f391;
$L__BB261_10:
	setp.le.s64 	%p15, %rd40, %rd9;
	mov.f32 	%f393, 0fFF800000;
	@%p15 bra 	$L__BB261_12;
	setp.eq.s64 	%p16, %rd32, 1;
	setp.eq.s64 	%p17, %rd31, 1;
	add.s64 	%rd65, %rd26, %rd9;
	cvt.u32.u64 	%r56, %rd65;
	div.s32 	%r57, %r56, %r5;
	mul.lo.s32 	%r58, %r57, %r5;
	sub.s32 	%r59, %r56, %r58;
	selp.b32 	%r60, 0, %r57, %p17;
	selp.b32 	%r61, 0, %r59, %p16;
	mul.lo.s32 	%r62, %r7, %r60;
	mad.lo.s32 	%r63, %r8, %r61, %r62;
	shl.b64 	%rd66, %rd65, 32;
	shr.s64 	%rd67, %rd66, 30;
	add.s64 	%rd68, %rd1, %rd67;
	ld.global.f32 	%f105, [%rd68];
	cvt.s64.s32 	%rd69, %r63;
	add.s64 	%rd70, %rd2, %rd69;
	ld.global.u8 	%rs4, [%rd70];
	setp.eq.s16 	%p18, %rs4, 0;
	mul.f32 	%f106, %f105, %f94;
	selp.f32 	%f393, %f93, %f106, %p18;
	max.f32 	%f390, %f390, %f393;
$L__BB261_12:
	setp.le.s64 	%p19, %rd40, %rd10;
	mov.f32 	%f395, 0fFF800000;
	@%p19 bra 	$L__BB261_14;
	setp.eq.s64 	%p20, %rd32, 1;
	setp.eq.s64 	%p21, %rd31, 1;
	add.s64 	%rd71, %rd26, %rd10;
	cvt.u32.u64 	%r64, %rd71;
	div.s32 	%r65, %r64, %r5;
	mul.lo.s32 	%r66, %r65, %r5;
	sub.s32 	%r67, %r64, %r66;
	selp.b32 	%r68, 0, %r65, %p21;
	selp.b32 	%r69, 0, %r67, %p20;
	mul.lo.s32 	%r70, %r7, %r68;
	mad.lo.s32 	%r71, %r8, %r69, %r70;
	shl.b64 	%rd72, %rd71, 32;
	shr.s64 	%rd73, %rd72, 30;
	add.s64 	%rd74, %rd1, %rd73;
	ld.global.f32 	%f108, [%rd74];
	cvt.s64.s32 	%rd75, %r71;
	add.s64 	%rd76, %rd2, %rd75;
	ld.global.u8 	%rs5, [%rd76];
	setp.eq.s16 	%p22, %rs5, 0;
	mul.f32 	%f109, %f108, %f94;
	selp.f32 	%f395, %f93, %f109, %p22;
	max.f32 	%f390, %f390, %f395;
$L__BB261_14:
	setp.le.s64 	%p23, %rd40, %rd11;
	mov.f32 	%f397, 0fFF800000;
	@%p23 bra 	$L__BB261_16;
	setp.eq.s64 	%p24, %rd32, 1;
	setp.eq.s64 	%p25, %rd31, 1;
	add.s64 	%rd77, %rd26, %rd11;
	cvt.u32.u64 	%r72, %rd77;
	div.s32 	%r73, %r72, %r5;
	mul.lo.s32 	%r74, %r73, %r5;
	sub.s32 	%r75, %r72, %r74;
	selp.b32 	%r76, 0, %r73, %p25;
	selp.b32 	%r77, 0, %r75, %p24;
	mul.lo.s32 	%r78, %r7, %r76;
	mad.lo.s32 	%r79, %r8, %r77, %r78;
	shl.b64 	%rd78, %rd77, 32;
	shr.s64 	%rd79, %rd78, 30;
	add.s64 	%rd80, %rd1, %rd79;
	ld.global.f32 	%f111, [%rd80];
	cvt.s64.s32 	%rd81, %r79;
	add.s64 	%rd82, %rd2, %rd81;
	ld.global.u8 	%rs6, [%rd82];
	setp.eq.s16 	%p26, %rs6, 0;
	mul.f32 	%f112, %f111, %f94;
	selp.f32 	%f397, %f93, %f112, %p26;
	max.f32 	%f390, %f390, %f397;
$L__BB261_16:
	setp.le.s64 	%p27, %rd40, %rd12;
	mov.f32 	%f399, 0fFF800000;
	@%p27 bra 	$L__BB261_18;
	setp.eq.s64 	%p28, %rd32, 1;
	setp.eq.s64 	%p29, %rd31, 1;
	add.s64 	%rd83, %rd26, %rd12;
	cvt.u32.u64 	%r80, %rd83;
	div.s32 	%r81, %r80, %r5;
	mul.lo.s32 	%r82, %r81, %r5;
	sub.s32 	%r83, %r80, %r82;
	selp.b32 	%r84, 0, %r81, %p29;
	selp.b32 	%r85, 0, %r83, %p28;
	mul.lo.s32 	%r86, %r7, %r84;
	mad.lo.s32 	%r87, %r8, %r85, %r86;
	shl.b64 	%rd84, %rd83, 32;
	shr.s64 	%rd85, %rd84, 30;
	add.s64 	%rd86, %rd1, %rd85;
	ld.global.f32 	%f114, [%rd86];
	cvt.s64.s32 	%rd87, %r87;
	add.s64 	%rd88, %rd2, %rd87;
	ld.global.u8 	%rs7, [%rd88];
	setp.eq.s16 	%p30, %rs7, 0;
	mul.f32 	%f115, %f114, %f94;
	selp.f32 	%f399, %f93, %f115, %p30;
	max.f32 	%f390, %f390, %f399;
$L__BB261_18:
	setp.le.s64 	%p31, %rd40, %rd13;
	mov.f32 	%f401, 0fFF800000;
	@%p31 bra 	$L__BB261_20;
	setp.eq.s64 	%p32, %rd32, 1;
	setp.eq.s64 	%p33, %rd31, 1;
	add.s64 	%rd89, %rd26, %rd13;
	cvt.u32.u64 	%r88, %rd89;
	div.s32 	%r89, %r88, %r5;
	mul.lo.s32 	%r90, %r89, %r5;
	sub.s32 	%r91, %r88, %r90;
	selp.b32 	%r92, 0, %r89, %p33;
	selp.b32 	%r93, 0, %r91, %p32;
	mul.lo.s32 	%r94, %r7, %r92;
	mad.lo.s32 	%r95, %r8, %r93, %r94;
	shl.b64 	%rd90, %rd89, 32;
	shr.s64 	%rd91, %rd90, 30;
	add.s64 	%rd92, %rd1, %rd91;
	ld.global.f32 	%f117, [%rd92];
	cvt.s64.s32 	%rd93, %r95;
	add.s64 	%rd94, %rd2, %rd93;
	ld.global.u8 	%rs8, [%rd94];
	setp.eq.s16 	%p34, %rs8, 0;
	mul.f32 	%f118, %f117, %f94;
	selp.f32 	%f401, %f93, %f118, %p34;
	max.f32 	%f390, %f390, %f401;
$L__BB261_20:
	setp.le.s64 	%p35, %rd40, %rd14;
	mov.f32 	%f403, 0fFF800000;
	@%p35 bra 	$L__BB261_22;
	setp.eq.s64 	%p36, %rd32, 1;
	setp.eq.s64 	%p37, %rd31, 1;
	add.s64 	%rd95, %rd26, %rd14;
	cvt.u32.u64 	%r96, %rd95;
	div.s32 	%r97, %r96, %r5;
	mul.lo.s32 	%r98, %r97, %r5;
	sub.s32 	%r99, %r96, %r98;
	selp.b32 	%r100, 0, %r97, %p37;
	selp.b32 	%r101, 0, %r99, %p36;
	mul.lo.s32 	%r102, %r7, %r100;
	mad.lo.s32 	%r103, %r8, %r101, %r102;
	shl.b64 	%rd96, %rd95, 32;
	shr.s64 	%rd97, %rd96, 30;
	add.s64 	%rd98, %rd1, %rd97;
	ld.global.f32 	%f120, [%rd98];
	cvt.s64.s32 	%rd99, %r103;
	add.s64 	%rd100, %rd2, %rd99;
	ld.global.u8 	%rs9, [%rd100];
	setp.eq.s16 	%p38, %rs9, 0;
	mul.f32 	%f121, %f120, %f94;
	selp.f32 	%f403, %f93, %f121, %p38;
	max.f32 	%f390, %f390, %f403;
$L__BB261_22:
	setp.le.s64 	%p39, %rd40, %rd15;
	mov.f32 	%f405, 0fFF800000;
	@%p39 bra 	$L__BB261_24;
	setp.eq.s64 	%p40, %rd32, 1;
	setp.eq.s64 	%p41, %rd31, 1;
	add.s64 	%rd101, %rd26, %rd15;
	cvt.u32.u64 	%r104, %rd101;
	div.s32 	%r105, %r104, %r5;
	mul.lo.s32 	%r106, %r105, %r5;
	sub.s32 	%r107, %r104, %r106;
	selp.b32 	%r108, 0, %r105, %p41;
	selp.b32 	%r109, 0, %r107, %p40;
	mul.lo.s32 	%r110, %r7, %r108;
	mad.lo.s32 	%r111, %r8, %r109, %r110;
	shl.b64 	%rd102, %rd101, 32;
	shr.s64 	%rd103, %rd102, 30;
	add.s64 	%rd104, %rd1, %rd103;
	ld.global.f32 	%f123, [%rd104];
	cvt.s64.s32 	%rd105, %r111;
	add.s64 	%rd106, %rd2, %rd105;
	ld.global.u8 	%rs10, [%rd106];
	setp.eq.s16 	%p42, %rs10, 0;
	mul.f32 	%f124, %f123, %f94;
	selp.f32 	%f405, %f93, %f124, %p42;
	max.f32 	%f390, %f390, %f405;
$L__BB261_24:
	setp.le.s64 	%p43, %rd40, %rd16;
	mov.f32 	%f407, 0fFF800000;
	@%p43 bra 	$L__BB261_26;
	setp.eq.s64 	%p44, %rd32, 1;
	setp.eq.s64 	%p45, %rd31, 1;
	add.s64 	%rd107, %rd26, %rd16;
	cvt.u32.u64 	%r112, %rd107;
	div.s32 	%r113, %r112, %r5;
	mul.lo.s32 	%r114, %r113, %r5;
	sub.s32 	%r115, %r112, %r114;
	selp.b32 	%r116, 0, %r113, %p45;
	selp.b32 	%r117, 0, %r115, %p44;
	mul.lo.s32 	%r118, %r7, %r116;
	mad.lo.s32 	%r119, %r8, %r117, %r118;
	shl.b64 	%rd108, %rd107, 32;
	shr.s64 	%rd109, %rd108, 30;
	add.s64 	%rd110, %rd1, %rd109;
	ld.global.f32 	%f126, [%rd110];
	cvt.s64.s32 	%rd111, %r119;
	add.s64 	%rd112, %rd2, %rd111;
	ld.global.u8 	%rs11, [%rd112];
	setp.eq.s16 	%p46, %rs11, 0;
	mul.f32 	%f127, %f126, %f94;
	selp.f32 	%f407, %f93, %f127, %p46;
	max.f32 	%f390, %f390, %f407;
$L__BB261_26:
	setp.le.s64 	%p47, %rd40, %rd17;
	mov.f32 	%f409, 0fFF800000;
	@%p47 bra 	$L__BB261_28;
	setp.eq.s64 	%p48, %rd32, 1;
	setp.eq.s64 	%p49, %rd31, 1;
	add.s64 	%rd113, %rd26, %rd17;
	cvt.u32.u64 	%r120, %rd113;
	div.s32 	%r121, %r120, %r5;
	mul.lo.s32 	%r122, %r121, %r5;
	sub.s32 	%r123, %r120, %r122;
	selp.b32 	%r124, 0, %r121, %p49;
	selp.b32 	%r125, 0, %r123, %p48;
	mul.lo.s32 	%r126, %r7, %r124;
	mad.lo.s32 	%r127, %r8, %r125, %r126;
	shl.b64 	%rd114, %rd113, 32;
	shr.s64 	%rd115, %rd114, 30;
	add.s64 	%rd116, %rd1, %rd115;
	ld.global.f32 	%f129, [%rd116];
	cvt.s64.s32 	%rd117, %r127;
	add.s64 	%rd118, %rd2, %rd117;
	ld.global.u8 	%rs12, [%rd118];
	setp.eq.s16 	%p50, %rs12, 0;
	mul.f32 	%f130, %f129, %f94;
	selp.f32 	%f409, %f93, %f130, %p50;
	max.f32 	%f390, %f390, %f409;
$L__BB261_28:
	setp.le.s64 	%p51, %rd40, %rd18;
	mov.f32 	%f411, 0fFF800000;
	@%p51 bra 	$L__BB261_30;
	setp.eq.s64 	%p52, %rd32, 1;
	setp.eq.s64 	%p53, %rd31, 1;
	add.s64 	%rd119, %rd26, %rd18;
	cvt.u32.u64 	%r128, %rd119;
	div.s32 	%r129, %r128, %r5;
	mul.lo.s32 	%r130, %r129, %r5;
	sub.s32 	%r131, %r128, %r130;
	selp.b32 	%r132, 0, %r129, %p53;
	selp.b32 	%r133, 0, %r131, %p52;
	mul.lo.s32 	%r134, %r7, %r132;
	mad.lo.s32 	%r135, %r8, %r133, %r134;
	shl.b64 	%rd120, %rd119, 32;
	shr.s64 	%rd121, %rd120, 30;
	add.s64 	%rd122, %rd1, %rd121;
	ld.global.f32 	%f132, [%rd122];
	cvt.s64.s32 	%rd123, %r135;
	add.s64 	%rd124, %rd2, %rd123;
	ld.global.u8 	%rs13, [%rd124];
	setp.eq.s16 	%p54, %rs13, 0;
	mul.f32 	%f133, %f132, %f94;
	selp.f32 	%f411, %f93, %f133, %p54;
	max.f32 	%f390, %f390, %f411;
$L__BB261_30:
	setp.le.s64 	%p55, %rd40, %rd19;
	mov.f32 	%f413, 0fFF800000;
	@%p55 bra 	$L__BB261_32;
	setp.eq.s64 	%p56, %rd32, 1;
	setp.eq.s64 	%p57, %rd31, 1;
	add.s64 	%rd125, %rd26, %rd19;
	cvt.u32.u64 	%r136, %rd125;
	div.s32 	%r137, %r136, %r5;
	mul.lo.s32 	%r138, %r137, %r5;
	sub.s32 	%r139, %r136, %r138;
	selp.b32 	%r140, 0, %r137, %p57;
	selp.b32 	%r141, 0, %r139, %p56;
	mul.lo.s32 	%r142, %r7, %r140;
	mad.lo.s32 	%r143, %r8, %r141, %r142;
	shl.b64 	%rd126, %rd125, 32;
	shr.s64 	%rd127, %rd126, 30;
	add.s64 	%rd128, %rd1, %rd127;
	ld.global.f32 	%f135, [%rd128];
	cvt.s64.s32 	%rd129, %r143;
	add.s64 	%rd130, %rd2, %rd129;
	ld.global.u8 	%rs14, [%rd130];
	setp.eq.s16 	%p58, %rs14, 0;
	mul.f32 	%f136, %f135, %f94;
	selp.f32 	%f413, %f93, %f136, %p58;
	max.f32 	%f390, %f390, %f413;
$L__BB261_32:
	setp.le.s64 	%p59, %rd40, %rd20;
	mov.f32 	%f415, 0fFF800000;
	@%p59 bra 	$L__BB261_34;
	setp.eq.s64 	%p60, %rd32, 1;
	setp.eq.s64 	%p61, %rd31, 1;
	add.s64 	%rd131, %rd26, %rd20;
	cvt.u32.u64 	%r144, %rd131;
	div.s32 	%r145, %r144, %r5;
	mul.lo.s32 	%r146, %r145, %r5;
	sub.s32 	%r147, %r144, %r146;
	selp.b32 	%r148, 0, %r145, %p61;
	selp.b32 	%r149, 0, %r147, %p60;
	mul.lo.s32 	%r150, %r7, %r148;
	mad.lo.s32 	%r151, %r8, %r149, %r150;
	shl.b64 	%rd132, %rd131, 32;
	shr.s64 	%rd133, %rd132, 30;
	add.s64 	%rd134, %rd1, %rd133;
	ld.global.f32 	%f138, [%rd134];
	cvt.s64.s32 	%rd135, %r151;
	add.s64 	%rd136, %rd2, %rd135;
	ld.global.u8 	%rs15, [%rd136];
	setp.eq.s16 	%p62, %rs15, 0;
	mul.f32 	%f139, %f138, %f94;
	selp.f32 	%f415, %f93, %f139, %p62;
	max.f32 	%f390, %f390, %f415;
$L__BB261_34:
	setp.le.s64 	%p63, %rd40, %rd21;
	mov.f32 	%f417, 0fFF800000;
	@%p63 bra 	$L__BB261_36;
	setp.eq.s64 	%p64, %rd32, 1;
	setp.eq.s64 	%p65, %rd31, 1;
	add.s64 	%rd137, %rd26, %rd21;
	cvt.u32.u64 	%r152, %rd137;
	div.s32 	%r153, %r152, %r5;
	mul.lo.s32 	%r154, %r153, %r5;
	sub.s32 	%r155, %r152, %r154;
	selp.b32 	%r156, 0, %r153, %p65;
	selp.b32 	%r157, 0, %r155, %p64;
	mul.lo.s32 	%r158, %r7, %r156;
	mad.lo.s32 	%r159, %r8, %r157, %r158;
	shl.b64 	%rd138, %rd137, 32;
	shr.s64 	%rd139, %rd138, 30;
	add.s64 	%rd140, %rd1, %rd139;
	ld.global.f32 	%f141, [%rd140];
	cvt.s64.s32 	%rd141, %r159;
	add.s64 	%rd142, %rd2, %rd141;
	ld.global.u8 	%rs16, [%rd142];
	setp.eq.s16 	%p66, %rs16, 0;
	mul.f32 	%f142, %f141, %f94;
	selp.f32 	%f417, %f93, %f142, %p66;
	max.f32 	%f390, %f390, %f417;
$L__BB261_36:
	setp.le.s64 	%p67, %rd40, %rd22;
	mov.f32 	%f419, 0fFF800000;
	@%p67 bra 	$L__BB261_38;
	setp.eq.s64 	%p68, %rd32, 1;
	setp.eq.s64 	%p69, %rd31, 1;
	add.s64 	%rd143, %rd26, %rd22;
	cvt.u32.u64 	%r160, %rd143;
	div.s32 	%r161, %r160, %r5;
	mul.lo.s32 	%r162, %r161, %r5;
	sub.s32 	%r163, %r160, %r162;
	selp.b32 	%r164, 0, %r161, %p69;
	selp.b32 	%r165, 0, %r163, %p68;
	mul.lo.s32 	%r166, %r7, %r164;
	mad.lo.s32 	%r167, %r8, %r165, %r166;
	shl.b64 	%rd144, %rd143, 32;
	shr.s64 	%rd145, %rd144, 30;
	add.s64 	%rd146, %rd1, %rd145;
	ld.global.f32 	%f144, [%rd146];
	cvt.s64.s32 	%rd147, %r167;
	add.s64 	%rd148, %rd2, %rd147;
	ld.global.u8 	%rs17, [%rd148];
	setp.eq.s16 	%p70, %rs17, 0;
	mul.f32 	%f145, %f144, %f94;
	selp.f32 	%f419, %f93, %f145, %p70;
	max.f32 	%f390, %f390, %f419;
$L__BB261_38:
	setp.le.s64 	%p71, %rd40, %rd23;
	mov.f32 	%f421, 0fFF800000;
	@%p71 bra 	$L__BB261_40;
	setp.eq.s64 	%p72, %rd32, 1;
	setp.eq.s64 	%p73, %rd31, 1;
	add.s64 	%rd149, %rd26, %rd23;
	cvt.u32.u64 	%r168, %rd149;
	div.s32 	%r169, %r168, %r5;
	mul.lo.s32 	%r170, %r169, %r5;
	sub.s32 	%r171, %r168, %r170;
	selp.b32 	%r172, 0, %r169, %p73;
	selp.b32 	%r173, 0, %r171, %p72;
	mul.lo.s32 	%r174, %r7, %r172;
	mad.lo.s32 	%r175, %r8, %r173, %r174;
	shl.b64 	%rd150, %rd149, 32;
	shr.s64 	%rd151, %rd150, 30;
	add.s64 	%rd152, %rd1, %rd151;
	ld.global.f32 	%f147, [%rd152];
	cvt.s64.s32 	%rd153, %r175;
	add.s64 	%rd154, %rd2, %rd153;
	ld.global.u8 	%rs18, [%rd154];
	setp.eq.s16 	%p74, %rs18, 0;
	mul.f32 	%f148, %f147, %f94;
	selp.f32 	%f421, %f93, %f148, %p74;
	max.f32 	%f390, %f390, %f421;
$L__BB261_40:
	setp.le.s64 	%p75, %rd40, %rd6;
	mov.b32 	%r176, %f390;
	shfl.sync.bfly.b32	%r177|%p76, %r176, 16, 31, -1;
	mov.b32 	%f149, %r177;
	max.f32 	%f150, %f390, %f149;
	mov.b32 	%r178, %f150;
	shfl.sync.bfly.b32	%r179|%p77, %r178, 8, 31, -1;
	mov.b32 	%f151, %r179;
	max.f32 	%f152, %f150, %f151;
	mov.b32 	%r180, %f152;
	shfl.sync.bfly.b32	%r181|%p78, %r180, 4, 31, -1;
	mov.b32 	%f153, %r181;
	max.f32 	%f154, %f152, %f153;
	mov.b32 	%r182, %f154;
	shfl.sync.bfly.b32	%r183|%p79, %r182, 2, 31, -1;
	mov.b32 	%f155, %r183;
	max.f32 	%f156, %f154, %f155;
	mov.b32 	%r184, %f156;
	shfl.sync.bfly.b32	%r185|%p80, %r184, 1, 31, -1;
	mov.b32 	%f157, %r185;
	max.f32 	%f158, %f156, %f157;
	sub.f32 	%f159, %f387, %f158;
	fma.rn.f32 	%f160, %f159, 0f3BBB989D, 0f3F000000;
	cvt.sat.f32.f32 	%f161, %f160;
	mov.f32 	%f162, 0f4B400001;
	mov.f32 	%f163, 0f437C0000;
	fma.rm.f32 	%f164, %f161, %f163, %f162;
	add.f32 	%f165, %f164, 0fCB40007F;
	neg.f32 	%f166, %f165;
	fma.rn.f32 	%f167, %f159, 0f3FB8AA3B, %f166;
	fma.rn.f32 	%f168, %f159, 0f32A57060, %f167;
	mov.b32 	%r186, %f164;
	shl.b32 	%r187, %r186, 23;
	mov.b32 	%f169, %r187;
	ex2.approx.ftz.f32 	%f170, %f168;
	mul.f32 	%f171, %f170, %f169;
	add.f32 	%f172, %f171, 0f00000000;
	sub.f32 	%f173, %f389, %f158;
	fma.rn.f32 	%f174, %f173, 0f3BBB989D, 0f3F000000;
	cvt.sat.f32.f32 	%f175, %f174;
	fma.rm.f32 	%f176, %f175, %f163, %f162;
	add.f32 	%f177, %f176, 0fCB40007F;
	neg.f32 	%f178, %f177;
	fma.rn.f32 	%f179, %f173, 0f3FB8AA3B, %f178;
	fma.rn.f32 	%f180, %f173, 0f32A57060, %f179;
	mov.b32 	%r188, %f176;
	shl.b32 	%r189, %r188, 23;
	mov.b32 	%f181, %r189;
	ex2.approx.ftz.f32 	%f182, %f180;
	mul.f32 	%f183, %f182, %f181;
	add.f32 	%f184, %f172, %f183;
	sub.f32 	%f185, %f391, %f158;
	fma.rn.f32 	%f186, %f185, 0f3BBB989D, 0f3F000000;
	cvt.sat.f32.f32 	%f187, %f186;
	fma.rm.f32 	%f188, %f187, %f163, %f162;
	add.f32 	%f189, %f188, 0fCB40007F;
	neg.f32 	%f190, %f189;
	fma.rn.f32 	%f191, %f185, 0f3FB8AA3B, %f190;
	fma.rn.f32 	%f192, %f185, 0f32A57060, %f191;
	mov.b32 	%r190, %f188;
	shl.b32 	%r191, %r190, 23;
	mov.b32 	%f193, %r191;
	ex2.approx.ftz.f32 	%f194, %f192;
	mul.f32 	%f195, %f194, %f193;
	add.f32 	%f196, %f184, %f195;
	sub.f32 	%f197, %f393, %f158;
	fma.rn.f32 	%f198, %f197, 0f3BBB989D, 0f3F000000;
	cvt.sat.f32.f32 	%f199, %f198;
	fma.rm.f32 	%f200, %f199, %f163, %f162;
	add.f32 	%f201, %f200, 0fCB40007F;
	neg.f32 	%f202, %f201;
	fma.rn.f32 	%f203, %f197, 0f3FB8AA3B, %f202;
	fma.rn.f32 	%f204, %f197, 0f32A57060, %f203;
	mov.b32 	%r192, %f200;
	shl.b32 	%r193, %r192, 23;
	mov.b32 	%f205, %r193;
	ex2.approx.ftz.f32 	%f206, %f204;
	mul.f32 	%f207, %f206, %f205;
	add.f32 	%f208, %f196, %f207;
	sub.f32 	%f209, %f395, %f158;
	fma.rn.f32 	%f210, %f209, 0f3BBB989D, 0f3F000000;
	cvt.sat.f32.f32 	%f211, %f210;
	fma.rm.f32 	%f212, %f211, %f163, %f162;
	add.f32 	%f213, %f212, 0fCB40007F;
	neg.f32 	%f214, %f213;
	fma.rn.f32 	%f215, %f209, 0f3FB8AA3B, %f214;
	fma.rn.f32 	%f216, %f209, 0f32A57060, %f215;
	mov.b32 	%r194, %f212;
	shl.b32 	%r195, %r194, 23;
	mov.b32 	%f217, %r195;
	ex2.approx.ftz.f32 	%f218, %f216;
	mul.f32 	%f219, %f218, %f217;
	add.f32 	%f220, %f208, %f219;
	sub.f32 	%f221, %f397, %f158;
	fma.rn.f32 	%f222, %f221, 0f3BBB989D, 0f3F000000;
	cvt.sat.f32.f32 	%f223, %f222;
	fma.rm.f32 	%f224, %f223, %f163, %f162;
	add.f32 	%f225, %f224, 0fCB40007F;
	neg.f32 	%f226, %f225;
	fma.rn.f32 	%f227, %f221, 0f3FB8AA3B, %f226;
	fma.rn.f32 	%f228, %f221, 0f32A57060, %f227;
	mov.b32 	%r196, %f224;
	shl.b32 	%r197, %r196, 23;
	mov.b32 	%f229, %r197;
	ex2.approx.ftz.f32 	%f230, %f228;
	mul.f32 	%f231, %f230, %f229;
	add.f32 	%f232, %f220, %f231;
	sub.f32 	%f233, %f399, %f158;
	fma.rn.f32 	%f234, %f233, 0f3BBB989D, 0f3F000000;
	cvt.sat.f32.f32 	%f235, %f234;
	fma.rm.f32 	%f236, %f235, %f163, %f162;
	add.f32 	%f237, %f236, 0fCB40007F;
	neg.f32 	%f238, %f237;
	fma.rn.f32 	%f239, %f233, 0f3FB8AA3B, %f238;
	fma.rn.f32 	%f240, %f233, 0f32A57060, %f239;
	mov.b32 	%r198, %f236;
	shl.b32 	%r199, %r198, 23;
	mov.b32 	%f241, %r199;
	ex2.approx.ftz.f32 	%f242, %f240;
	mul.f32 	%f243, %f242, %f241;
	add.f32 	%f244, %f232, %f243;
	sub.f32 	%f245, %f401, %f158;
	fma.rn.f32 	%f246, %f245, 0f3BBB989D, 0f3F000000;
	cvt.sat.f32.f32 	%f247, %f246;
	fma.rm.f32 	%f248, %f247, %f163, %f162;
	add.f32 	%f249, %f248, 0fCB40007F;
	neg.f32 	%f250, %f249;
	fma.rn.f32 	%f251, %f245, 0f3FB8AA3B, %f250;
	fma.rn.f32 	%f252, %f245, 0f32A57060, %f251;
	mov.b32 	%r200, %f248;
	shl.b32 	%r201, %r200, 23;
	mov.b32 	%f253, %r201;
	ex2.approx.ftz.f32 	%f254, %f252;
	mul.f32 	%f255, %f254, %f253;
	add.f32 	%f256, %f244, %f255;
	sub.f32 	%f257, %f403, %f158;
	fma.rn.f32 	%f258, %f257, 0f3BBB989D, 0f3F000000;
	cvt.sat.f32.f32 	%f259, %f258;
	fma.rm.f32 	%f260, %f259, %f163, %f162;
	add.f32 	%f261, %f260, 0fCB40007F;
	neg.f32 	%f262, %f261;
	fma.rn.f32 	%f263, %f257, 0f3FB8AA3B, %f262;
	fma.rn.f32 	%f264, %f257, 0f32A57060, %f263;
	mov.b32 	%r202, %f260;
	shl.b32 	%r203, %r202, 23;
	mov.b32 	%f265, %r203;
	ex2.approx.ftz.f32 	%f266, %f264;
	mul.f32 	%f267, %f266, %f265;
	add.f32 	%f268, %f256, %f267;
	sub.f32 	%f269, %f405, %f158;
	fma.rn.f32 	%f270, %f269, 0f3BBB989D, 0f3F000000;
	cvt.sat.f32.f32 	%f271, %f270;
	fma.rm.f32 	%f272, %f271, %f163, %f162;
	add.f32 	%f273, %f272, 0fCB40007F;
	neg.f32 	%f274, %f273;
	fma.rn.f32 	%f275, %f269, 0f3FB8AA3B, %f274;
	fma.rn.f32 	%f276, %f269, 0f32A57060, %f275;
	mov.b32 	%r204, %f272;
	shl.b32 	%r205, %r204, 23;
	mov.b32 	%f277, %r205;
	ex2.approx.ftz.f32 	%f278, %f276;
	mul.f32 	%f279, %f278, %f277;
	add.f32 	%f280, %f268, %f279;
	sub.f32 	%f281, %f407, %f158;
	fma.rn.f32 	%f282, %f281, 0f3BBB989D, 0f3F000000;
	cvt.sat.f32.f32 	%f283, %f282;
	fma.rm.f32 	%f284, %f283, %f163, %f162;
	add.f32 	%f285, %f284, 0fCB40007F;
	neg.f32 	%f286, %f285;
	fma.rn.f32 	%f287, %f281, 0f3FB8AA3B, %f286;
	fma.rn.f32 	%f288, %f281, 0f32A57060, %f287;
	mov.b32 	%r206, %f284;
	shl.b32 	%r207, %r206, 23;
	mov.b32 	%f289, %r207;
	ex2.approx.ftz.f32 	%f290, %f288;
	mul.f32 	%f291, %f290, %f289;
	add.f32 	%f292, %f280, %f291;
	sub.f32 	%f293, %f409, %f158;
	fma.rn.f32 	%f294, %f293, 0f3BBB989D, 0f3F000000;
	cvt.sat.f32.f32 	%f295, %f294;
	fma.rm.f32 	%f296, %f295, %f163, %f162;
	add.f32 	%f297, %f296, 0fCB40007F;
	neg.f32 	%f298, %f297;
	fma.rn.f32 	%f299, %f293, 0f3FB8AA3B, %f298;
	fma.rn.f32 	%f300, %f293, 0f32A57060, %f299;
	mov.b32 	%r208, %f296;
	shl.b32 	%r209, %r208, 23;
	mov.b32 	%f301, %r209;
	ex2.approx.ftz.f32 	%f302, %f300;
	mul.f32 	%f303, %f302, %f301;
	add.f32 	%f304, %f292, %f303;
	sub.f32 	%f305, %f411, %f158;
	fma.rn.f32 	%f306, %f305, 0f3BBB989D, 0f3F000000;
	cvt.sat.f32.f32 	%f307, %f306;
	fma.rm.f32 	%f308, %f307, %f163, %f162;
	add.f32 	%f309, %f308, 0fCB40007F;
	neg.f32 	%f310, %f309;
	fma.rn.f32 	%f311, %f305, 0f3FB8AA3B, %f310;
	fma.rn.f32 	%f312, %f305, 0f32A57060, %f311;
	mov.b32 	%r210, %f308;
	shl.b32 	%r211, %r210, 23;
	mov.b32 	%f313, %r211;
	ex2.approx.ftz.f32 	%f314, %f312;
	mul.f32 	%f315, %f314, %f313;
	add.f32 	%f316, %f304, %f315;
	sub.f32 	%f317, %f413, %f158;
	fma.rn.f32 	%f318, %f317, 0f3BBB989D, 0f3F000000;
	cvt.sat.f32.f32 	%f319, %f318;
	fma.rm.f32 	%f320, %f319, %f163, %f162;
	add.f32 	%f321, %f320, 0fCB40007F;
	neg.f32 	%f322, %f321;
	fma.rn.f32 	%f323, %f317, 0f3FB8AA3B, %f322;
	fma.rn.f32 	%f324, %f317, 0f32A57060, %f323;
	mov.b32 	%r212, %f320;
	shl.b32 	%r213, %r212, 23;
	mov.b32 	%f325, %r213;
	ex2.approx.ftz.f32 	%f326, %f324;
	mul.f32 	%f327, %f326, %f325;
	add.f32 	%f328, %f316, %f327;
	sub.f32 	%f329, %f415, %f158;
	fma.rn.f32 	%f330, %f329, 0f3BBB989D, 0f3F000000;
	cvt.sat.f32.f32 	%f331, %f330;
	fma.rm.f32 	%f332, %f331, %f163, %f162;
	add.f32 	%f333, %f332, 0fCB40007F;
	neg.f32 	%f334, %f333;
	fma.rn.f32 	%f335, %f329, 0f3FB8AA3B, %f334;
	fma.rn.f32 	%f336, %f329, 0f32A57060, %f335;
	mov.b32 	%r214, %f332;
	shl.b32 	%r215, %r214, 23;
	mov.b32 	%f337, %r215;
	ex2.approx.ftz.f32 	%f338, %f336;
	mul.f32 	%f339, %f338, %f337;
	add.f32 	%f340, %f328, %f339;
	sub.f32 	%f341, %f417, %f158;
	fma.rn.f32 	%f342, %f341, 0f3BBB989D, 0f3F000000;
	cvt.sat.f32.f32 	%f343, %f342;
	fma.rm.f32 	%f344, %f343, %f163, %f162;
	add.f32 	%f345, %f344, 0fCB40007F;
	neg.f32 	%f346, %f345;
	fma.rn.f32 	%f347, %f341, 0f3FB8AA3B, %f346;
	fma.rn.f32 	%f348, %f341, 0f32A57060, %f347;
	mov.b32 	%r216, %f344;
	shl.b32 	%r217, %r216, 23;
	mov.b32 	%f349, %r217;
	ex2.approx.ftz.f32 	%f350, %f348;
	mul.f32 	%f351, %f350, %f349;
	add.f32 	%f352, %f340, %f351;
	sub.f32 	%f353, %f419, %f158;
	fma.rn.f32 	%f354, %f353, 0f3BBB989D, 0f3F000000;
	cvt.sat.f32.f32 	%f355, %f354;
	fma.rm.f32 	%f356, %f355, %f163, %f162;
	add.f32 	%f357, %f356, 0fCB40007F;
	neg.f32 	%f358, %f357;
	fma.rn.f32 	%f359, %f353, 0f3FB8AA3B, %f358;
	fma.rn.f32 	%f360, %f353, 0f32A57060, %f359;
	mov.b32 	%r218, %f356;
	shl.b32 	%r219, %r218, 23;
	mov.b32 	%f361, %r219;
	ex2.approx.ftz.f32 	%f362, %f360;
	mul.f32 	%f363, %f362, %f361;
	add.f32 	%f364, %f352, %f363;
	sub.f32 	%f365, %f421, %f158;
	fma.rn.f32 	%f366, %f365, 0f3BBB989D, 0f3F000000;
	cvt.sat.f32.f32 	%f367, %f366;
	fma.rm.f32 	%f368, %f367, %f163, %f162;
	add.f32 	%f369, %f368, 0fCB40007F;
	neg.f32 	%f370, %f369;
	fma.rn.f32 	%f371, %f365, 0f3FB8AA3B, %f370;
	fma.rn.f32 	%f372, %f365, 0f32A57060, %f371;
	mov.b32 	%r220, %f368;
	shl.b32 	%r221, %r220, 23;
	mov.b32 	%f373, %r221;
	ex2.approx.ftz.f32 	%f374, %f372;
	mul.f32 	%f375, %f374, %f373;
	add.f32 	%f376, %f364, %f375;
	mov.b32 	%r222, %f376;
	shfl.sync.bfly.b32	%r223|%p81, %r222, 16, 31, -1;
	mov.b32 	%f377, %r223;
	add.f32 	%f378, %f376, %f377;
	mov.b32 	%r224, %f378;
	shfl.sync.bfly.b32	%r225|%p82, %r224, 8, 31, -1;
	mov.b32 	%f379, %r225;
	add.f32 	%f380, %f378, %f379;
	mov.b32 	%r226, %f380;
	shfl.sync.bfly.b32	%r227|%p83, %r226, 4, 31, -1;
	mov.b32 	%f381, %r227;
	add.f32 	%f382, %f380, %f381;
	mov.b32 	%r228, %f382;
	shfl.sync.bfly.b32	%r229|%p84, %r228, 2, 31, -1;
	mov.b32 	%f383, %r229;
	add.f32 	%f384, %f382, %f383;
	mov.b32 	%r230, %f384;
	shfl.sync.bfly.b32	%r231|%p85, %r230, 1, 31, -1;
	mov.b32 	%f385, %r231;
	add.f32 	%f386, %f384, %f385;
	div.rn.f32 	%f75, %f171, %f386;
	div.rn.f32 	%f76, %f183, %f386;
	div.rn.f32 	%f77, %f195, %f386;
	div.rn.f32 	%f78, %f207, %f386;
	div.rn.f32 	%f79, %f219, %f386;
	div.rn.f32 	%f80, %f231, %f386;
	div.rn.f32 	%f81, %f243, %f386;
	div.rn.f32 	%f82, %f255, %f386;
	div.rn.f32 	%f83, %f267, %f386;
	div.rn.f32 	%f84, %f279, %f386;
	div.rn.f32 	%f85, %f291, %f386;
	div.rn.f32 	%f86, %f303, %f386;
	div.rn.f32 	%f87, %f315, %f386;
	div.rn.f32 	%f88, %f327, %f386;
	div.rn.f32 	%f89, %f339, %f386;
	div.rn.f32 	%f90, %f351, %f386;
	div.rn.f32 	%f91, %f363, %f386;
	div.rn.f32 	%f92, %f375, %f386;
	mad.lo.s64 	%rd155, %rd160, %rd38, %rd6;
	cvta.to.global.u64 	%rd156, %rd37;
	shl.b64 	%rd157, %rd155, 2;
	add.s64 	%rd27, %rd156, %rd157;
	@%p75 bra 	$L__BB261_42;
	st.global.f32 	[%rd27], %f75;
$L__BB261_42:
	setp.le.s64 	%p86, %rd40, %rd7;
	@%p86 bra 	$L__BB261_44;
	st.global.f32 	[%rd27+128], %f76;
$L__BB261_44:
	setp.le.s64 	%p87, %rd40, %rd8;
	@%p87 bra 	$L__BB261_46;
	st.global.f32 	[%rd27+256], %f77;
$L__BB261_46:
	setp.le.s64 	%p88, %rd40, %rd9;
	@%p88 bra 	$L__BB261_48;
	st.global.f32 	[%rd27+384], %f78;
$L__BB261_48:
	setp.le.s64 	%p89, %rd40, %rd10;
	@%p89 bra 	$L__BB261_50;
	st.global.f32 	[%rd27+512], %f79;
$L__BB261_50:
	setp.le.s64 	%p90, %rd40, %rd11;
	@%p90 bra 	$L__BB261_52;
	st.global.f32 	[%rd27+640], %f80;
$L__BB261_52:
	setp.le.s64 	%p91, %rd40, %rd12;
	@%p91 bra 	$L__BB261_54;
	st.global.f32 	[%rd27+768], %f81;
$L__BB261_54:
	setp.le.s64 	%p92, %rd40, %rd13;
	@%p92 bra 	$L__BB261_56;
	st.global.f32 	[%rd27+896], %f82;
$L__BB261_56:
	setp.le.s64 	%p93, %rd40, %rd14;
	@%p93 bra 	$L__BB261_58;
	st.global.f32 	[%rd27+1024], %f83;
$L__BB261_58:
	setp.le.s64 	%p94, %rd40, %rd15;
	@%p94 bra 	$L__BB261_60;
	st.global.f32 	[%rd27+1152], %f84;
$L__BB261_60:
	setp.le.s64 	%p95, %rd40, %rd16;
	@%p95 bra 	$L__BB261_62;
	st.global.f32 	[%rd27+1280], %f85;
$L__BB261_62:
	setp.le.s64 	%p96, %rd40, %rd17;
	@%p96 bra 	$L__BB261_64;
	st.global.f32 	[%rd27+1408], %f86;
$L__BB261_64:
	setp.le.s64 	%p97, %rd40, %rd18;
	@%p97 bra 	$L__BB261_66;
	st.global.f32 	[%rd27+1536], %f87;
$L__BB261_66:
	setp.le.s64 	%p98, %rd40, %rd19;
	@%p98 bra 	$L__BB261_68;
	st.global.f32 	[%rd27+1664], %f88;
$L__BB261_68:
	setp.le.s64 	%p99, %rd40, %rd20;
	@%p99 bra 	$L__BB261_70;
	st.global.f32 	[%rd27+1792], %f89;
$L__BB261_70:
	setp.le.s64 	%p100, %rd40, %rd21;
	@%p100 bra 	$L__BB261_72;
	st.global.f32 	[%rd27+1920], %f90;
$L__BB261_72:
	setp.le.s64 	%p101, %rd40, %rd22;
	@%p101 bra 	$L__BB261_74;
	st.global.f32 	[%rd27+2048], %f91;
$L__BB261_74:
	setp.le.s64 	%p102, %rd40, %rd23;
	@%p102 bra 	$L__BB261_76;
	st.global.f32 	[%rd27+2176], %f92;
$L__BB261_76:
	ld.param.u64 	%rd159, [_Z15SoftmaxWarpImplI22BroadcastScaleMaskLoadIffbLm2EiE11DirectStoreIffEfLi1ELi18ELi32ELi1ELb1EL9Algorithm0EEvT_T0_ll_param_2];
	add.s64 	%rd160, %rd160, %rd24;
	setp.lt.s64 	%p103, %rd160, %rd159;
	@%p103 bra 	$L__BB261_4;
$L__BB261_77:
	ret;

}
	// .globl	_Z15SoftmaxWarpImplI22BroadcastScaleMaskLoadIffbLm2EiE11DirectStoreIffEfLi1ELi19ELi32ELi1ELb0EL9Algorithm0EEvT_T0_ll
.visible .entry _Z15SoftmaxWarpImplI22BroadcastScaleMaskLoadIffbLm2EiE11DirectStoreIffEfLi1ELi19ELi32ELi1ELb0EL9Algorithm0EEvT_T0_ll(
	.param .align 8 .b8 _Z15SoftmaxWarpImplI22BroadcastScaleMaskLoadIffbLm2EiE11DirectStoreIffEfLi1ELi19ELi32ELi1ELb0EL9Algorithm0EEvT_T0_ll_param_0[88],
	.param .align 8 .b8 _Z15SoftmaxWarpImplI22BroadcastScaleMaskLoadIffbLm2EiE11DirectStoreIffEfLi1ELi19ELi32ELi1ELb0EL9Algorithm0EEvT_T0_ll_param_1[16],
	.param .u64 _Z15SoftmaxWarpImplI22BroadcastScaleMaskLoadIffbLm2EiE11DirectStoreIffEfLi1ELi19ELi32ELi1ELb0EL9Algorithm0EEvT_T0_ll_param_2,
	.param .u64 _Z15SoftmaxWarpImplI22BroadcastScaleMaskLoadIffbLm2EiE11DirectStoreIffEfLi1ELi19ELi32ELi1ELb0EL9Algorithm0EEvT_T0_ll_param_3
)
{
	.reg .pred 	%p<35>;
	.reg .b16 	%rs<20>;
	.reg .b32 	%r<225>;
	.reg .b32 	%f<350>;
	.reg .b64 	%rd<149>;

	ld.param.u64 	%rd22, [_Z15SoftmaxWarpImplI22BroadcastScaleMaskLoadIffbLm2EiE11DirectStoreIffEfLi1ELi19ELi32ELi1ELb0EL9Algorithm0EEvT_T0_ll_param_1+8];
	ld.param.u64 	%rd21, [_Z15SoftmaxWarpImplI22BroadcastScaleMaskLoadIffbLm2EiE11DirectStoreIffEfLi1ELi19ELi32ELi1ELb0EL9Algorithm0EEvT_T0_ll_param_1];
	ld.param.v2.f32 	{%f3, %f4}, [_Z15SoftmaxWarpImplI22BroadcastScaleMaskLoadIffbLm2EiE11DirectStoreIffEfLi1ELi19ELi32ELi1ELb0EL9Algorithm0EEvT_T0_ll_param_0+80];
	ld.param.u64 	%rd20, [_Z15SoftmaxWarpImplI22BroadcastScaleMaskLoadIffbLm2EiE11DirectStoreIffEfLi1ELi19ELi32ELi1ELb0EL9Algorithm0EEvT_T0_ll_param_0+72];
	ld.param.v2.u32 	{%r7, %r8}, [_Z15SoftmaxWarpImplI22BroadcastScaleMaskLoadIffbLm2EiE11DirectStoreIffEfLi1ELi19ELi32ELi1ELb0EL9Algorithm0EEvT_T0_ll_param_0+56];
	ld.param.v2.u32 	{%r5, %r6}, [_Z15SoftmaxWarpImplI22BroadcastScaleMaskLoadIffbLm2EiE11DirectStoreIffEfLi1ELi19ELi32ELi1ELb0EL9Algorithm0EEvT_T0_ll_param_0+40];
	ld.param.u64 	%rd16, [_Z15SoftmaxWarpImplI22BroadcastScaleMaskLoadIffbLm2EiE11DirectStoreIffEfLi1ELi19ELi32ELi1ELb0EL9Algorithm0EEvT_T0_ll_param_0+24];
	ld.param.u64 	%rd15, [_Z15SoftmaxWarpImplI22BroadcastScaleMaskLoadIffbLm2EiE11DirectStoreIffEfLi1ELi19ELi32ELi1ELb0EL9Algorithm0EEvT_T0_ll_param_0+16];
	ld.param.u64 	%rd14, [_Z15SoftmaxWarpImplI22BroadcastScaleMaskLoadIffbLm2EiE11DirectStoreIffEfLi1ELi19ELi32ELi1ELb0EL9Algorithm0EEvT_T0_ll_param_0+8];
	ld.param.u64 	%rd13, [_Z15SoftmaxWarpImplI22BroadcastScaleMaskLoadIffbLm2EiE11DirectStoreIffEfLi1ELi19ELi32ELi1ELb0EL9Algorithm0EEvT_T0_ll_param_0];
	ld.param.u64 	%rd23, [_Z15SoftmaxWarpImplI22BroadcastScaleMaskLoadIffbLm2EiE11DirectStoreIffEfLi1ELi19ELi32ELi1ELb0EL9Algorithm0EEvT_T0_ll_param_2];
	ld.param.u64 	%rd24, [_Z15SoftmaxWarpImplI22BroadcastScaleMaskLoadIffbLm2EiE11DirectStoreIffEfLi1ELi19ELi32ELi1ELb0EL9Algorithm0EEvT_T0_ll_param_3];
	setp.lt.s64 	%p1, %rd24, 609;
	@%p1 bra 	$L__BB262_2;
	mov.u64 	%rd25, $str;
	cvta.global.u64 	%rd26, %rd25;
	mov.u64 	%rd27, $str$1;
	cvta.global.u64 	%rd28, %rd27;
	mov.u64 	%rd29, __unnamed_258;
	cvta.global.u64 	%rd30, %rd29;
	{ // callseq 257, 0
	.param .b64 param0;
	st.param.b64 	[param0], %rd26;
	.param .b64 param1;
	st.param.b64 	[param1], %rd28;
	.param .b32 param2;
	st.param.b32 	[param2], 254;
	.param .b64 param3;
	st.param.b64 	[param3], %rd30;
	.param .b64 param4;
	st.param.b64 	[param4], 1;
	call.uni 
	__assertfail, 
	(
	param0, 
	param1, 
	param2, 
	param3, 
	param4
	);
	} // callseq 257
$L__BB262_2:
	mov.u32 	%r9, %ctaid.x;
	mov.u32 	%r10, %ntid.y;
	mov.u32 	%r11, %tid.y;
	mad.lo.s32 	%r12, %r9, %r10, %r11;
	mov.u32 	%r13, %nctaid.x;
	mul.lo.s32 	%r4, %r13, %r10;
	cvt.s64.s32 	%rd148, %r12;
	setp.le.s64 	%p2, %rd23, %rd148;
	@%p2 bra 	$L__BB262_5;
	cvta.to.global.u64 	%rd6, %rd13;
	cvta.to.global.u64 	%rd7, %rd14;
	mov.u32 	%r14, %tid.x;
	cvt.u64.u32 	%rd8, %r14;
	cvta.to.global.u64 	%rd9, %rd21;
	cvt.s64.s32 	%rd10, %r4;
$L__BB262_4:
	setp.eq.s64 	%p3, %rd16, 1;
	setp.eq.s64 	%p4, %rd15, 1;
	mad.lo.s64 	%rd31, %rd20, %rd148, %rd8;
	cvt.u32.u64 	%r15, %rd31;
	div.s32 	%r16, %r15, %r5;
	mul.lo.s32 	%r17, %r16, %r5;
	sub.s32 	%r18, %r15, %r17;
	selp.b32 	%r19, 0, %r16, %p4;
	selp.b32 	%r20, 0, %r18, %p3;
	mul.lo.s32 	%r21, %r7, %r19;
	mad.lo.s32 	%r22, %r8, %r20, %r21;
	shl.b64 	%rd32, %rd31, 32;
	shr.s64 	%rd33, %rd32, 30;
	add.s64 	%rd34, %rd6, %rd33;
	ld.global.f32 	%f5, [%rd34];
	cvt.s64.s32 	%rd35, %r22;
	add.s64 	%rd36, %rd7, %rd35;
	ld.global.u8 	%rs1, [%rd36];
	setp.eq.s16 	%p5, %rs1, 0;
	mul.f32 	%f6, %f5, %f4;
	selp.f32 	%f7, %f3, %f6, %p5;
	max.f32 	%f8, %f7, 0fFF800000;
	add.s64 	%rd37, %rd31, 32;
	cvt.u32.u64 	%r23, %rd37;
	div.s32 	%r24, %r23, %r5;
	mul.lo.s32 	%r25, %r24, %r5;
	sub.s32 	%r26, %r23, %r25;
	selp.b32 	%r27, 0, %r24, %p4;
	selp.b32 	%r28, 0, %r26, %p3;
	mul.lo.s32 	%r29, %r7, %r27;
	mad.lo.s32 	%r30, %r8, %r28, %r29;
	shl.b64 	%rd38, %rd37, 32;
	shr.s64 	%rd39, %rd38, 30;
	add.s64 	%rd40, %rd6, %rd39;
	ld.global.f32 	%f9, [%rd40];
	cvt.s64.s32 	%rd41, %r30;
	add.s64 	%rd42, %rd7, %rd41;
	ld.global.u8 	%rs2, [%rd42];
	setp.eq.s16 	%p6, %rs2, 0;
	mul.f32 	%f10, %f9, %f4;
	selp.f32 	%f11, %f3, %f10, %p6;
	max.f32 	%f12, %f8, %f11;
	add.s64 	%rd43, %rd31, 64;
	cvt.u32.u64 	%r31, %rd43;
	div.s32 	%r32, %r31, %r5;
	mul.lo.s32 	%r33, %r32, %r5;
	sub.s32 	%r34, %r31, %r33;
	selp.b32 	%r35, 0, %r32, %p4;
	selp.b32 	%r36, 0, %r34, %p3;
	mul.lo.s32 	%r37, %r7, %r35;
	mad.lo.s32 	%r38, %r8, %r36, %r37;
	shl.b64 	%rd44, %rd43, 32;
	shr.s64 	%rd45, %rd44, 30;
	add.s64 	%rd46, %rd6, %rd45;
	ld.global.f32 	%f13, [%rd46];
	cvt.s64.s32 	%rd47, %r38;
	add.s64 	%rd48, %rd7, %rd47;
	ld.global.u8 	%rs3, [%rd48];
	setp.eq.s16 	%p7, %rs3, 0;
	mul.f32 	%f14, %f13, %f4;
	selp.f32 	%f15, %f3, %f14, %p7;
	max.f32 	%f16, %f12, %f15;
	add.s64 	%rd49, %rd31, 96;
	cvt.u32.u64 	%r39, %rd49;
	div.s32 	%r40, %r39, %r5;
	mul.lo.s32 	%r41, %r40, %r5;
	sub.s32 	%r42, %r39, %r41;
	selp.b32 	%r43, 0, %r40, %p4;
	selp.b32 	%r44, 0, %r42, %p3;
	mul.lo.s32 	%r45, %r7, %r43;
	mad.lo.s32 	%r46, %r8, %r44, %r45;
	shl.b64 	%rd50, %rd49, 32;
	shr.s64 	%rd51, %rd50, 30;
	add.s64 	%rd52, %rd6, %rd51;
	ld.global.f32 	%f17, [%rd52];
	cvt.s64.s32 	%rd53, %r46;
	add.s64 	%rd54, %rd7, %rd53;
	ld.global.u8 	%rs4, [%rd54];
	setp.eq.s16 	%p8, %rs4, 0;
	mul.f32 	%f18, %f17, %f4;
	selp.f32 	%f19, %f3, %f18, %p8;
	max.f32 	%f20, %f16, %f19;
	add.s64 	%rd55, %rd31, 128;
	cvt.u32.u64 	%r47, %rd55;
	div.s32 	%r48, %r47, %r5;
	mul.lo.s32 	%r49, %r48, %r5;
	sub.s32 	%r50, %r47, %r49;
	selp.b32 	%r51, 0, %r48, %p4;
	selp.b32 	%r52, 0, %r50, %p3;
	mul.lo.s32 	%r53, %r7, %r51;
	mad.lo.s32 	%r54, %r8, %r52, %r53;
	shl.b64 	%rd56, %rd55, 32;
	shr.s64 	%rd57, %rd56, 30;
	add.s64 	%rd58, %rd6, %rd57;
	ld.global.f32 	%f21, [%rd58];
	cvt.s64.s32 	%rd59, %r54;
	add.s64 	%rd60, %rd7, %rd59;
	ld.global.u8 	%rs5, [%rd60];
	setp.eq.s16 	%p9, %rs5, 0;
	mul.f32 	%f22, %f21, %f4;
	selp.f32 	%f23, %f3, %f22, %p9;
	max.f32 	%f24, %f20, %f23;
	add.s64 	%rd61, %rd31, 160;
	cvt.u32.u64 	%r55, %rd61;
	div.s32 	%r56, %r55, %r5;
	mul.lo.s32 	%r57, %r56, %r5;
	sub.s32 	%r58, %r55, %r57;
	selp.b32 	%r59, 0, %r56, %p4;
	selp.b32 	%r60, 0, %r58, %p3;
	mul.lo.s32 	%r61, %r7, %r59;
	mad.lo.s32 	%r62, %r8, %r60, %r61;
	shl.b64 	%rd62, %rd61, 32;
	shr.s64 	%rd63, %rd62, 30;
	add.s64 	%rd64, %rd6, %rd63;
	ld.global.f32 	%f25, [%rd64];
	cvt.s64.s32 	%rd65, %r62;
	add.s64 	%rd66, %rd7, %rd65;
	ld.global.u8 	%rs6, [%rd66];
	setp.eq.s16 	%p10, %rs6, 0;
	mul.f32 	%f26, %f25, %f4;
	selp.f32 	%f27, %f3, %f26, %p10;
	max.f32 	%f28, %f24, %f27;
	add.s64 	%rd67, %rd31, 192;
	cvt.u32.u64 	%r63, %rd67;
	div.s32 	%r64, %r63, %r5;
	mul.lo.s32 	%r65, %r64, %r5;
	sub.s32 	%r66, %r63, %r65;
	selp.b32 	%r67, 0, %r64, %p4;
	selp.b32 	%r68, 0, %r66, %p3;
	mul.lo.s32 	%r69, %r7, %r67;
	mad.lo.s32 	%r70, %r8, %r68, %r69;
	shl.b64 	%rd68, %rd67, 32;
	shr.s64 	%rd69, %rd68, 30;
	add.s64 	%rd70, %rd6, %rd69;
	ld.global.f32 	%f29, [%rd70];
	cvt.s64.s32 	%rd71, %r70;
	add.s64 	%rd72, %rd7, %rd71;
	ld.global.u8 	%rs7, [%rd72];
	setp.eq.s16 	%p11, %rs7, 0;
	mul.f32 	%f30, %f29, %f4;
	selp.f32 	%f31, %f3, %f30, %p11;
	max.f32 	%f32, %f28, %f31;
	add.s64 	%rd73, %rd31, 224;
	cvt.u32.u64 	%r71, %rd73;
	div.s32 	%r72, %r71, %r5;
	mul.lo.s32 	%r73, %r72, %r5;
	sub.s32 	%r74, %r71, %r73;
	selp.b32 	%r75, 0, %r72, %p4;
	selp.b32 	%r76, 0, %r74, %p3;
	mul.lo.s32 	%r77, %r7, %r75;
	mad.lo.s32 	%r78, %r8, %r76, %r77;
	shl.b64 	%rd74, %rd73, 32;
	shr.s64 	%rd75, %rd74, 30;
	add.s64 	%rd76, %rd6, %rd75;
	ld.global.f32 	%f33, [%rd76];
	cvt.s64.s32 	%rd77, %r78;
	add.s64 	%rd78, %rd7, %rd77;
	ld.global.u8 	%rs8, [%rd78];
	setp.eq.s16 	%p12, %rs8, 0;
	mul.f32 	%f34, %f33, %f4;
	selp.f32 	%f35, %f3, %f34, %p12;
	max.f32 	%f36, %f32, %f35;
	add.s64 	%rd79, %rd31, 256;
	cvt.u32.u64 	%r79, %rd79;
	div.s32 	%r80, %r79, %r5;
	mul.lo.s32 	%r81, %r80, %r5;
	sub.s32 	%r82, %r79, %r81;
	selp.b32 	%r83, 0, %r80, %p4;
	selp.b32 	%r84, 0, %r82, %p3;
	mul.lo.s32 	%r85, %r7, %r83;
	mad.lo.s32 	%r86, %r8, %r84, %r85;
	shl.b64 	%rd80, %rd79, 32;
	shr.s64 	%rd81, %rd80, 30;
	add.s64 	%rd82, %rd6, %rd81;
	ld.global.f32 	%f37, [%rd82];
	cvt.s64.s32 	%rd83, %r86;
	add.s64 	%rd84, %rd7, %rd83;
	ld.global.u8 	%rs9, [%rd84];
	setp.eq.s16 	%p13, %rs9, 0;
	mul.f32 	%f38, %f37, %f4;
	selp.f32 	%f39, %f3, %f38, %p13;
	max.f32 	%f40, %f36, %f39;
	add.s64 	%rd85, %rd31, 288;
	cvt.u32.u64 	%r87, %rd85;
	div.s32 	%r88, %r87, %r5;
	mul.lo.s32 	%r89, %r88, %r5;
	sub.s32 	%r90, %r87, %r89;
	selp.b32 	%r91, 0, %r88, %p4;
	selp.b32 	%r92, 0, %r90, %p3;
	mul.lo.s32 	%r93, %r7, %r91;
	mad.lo.s32 	%r94, %r8, %r92, %r93;
	shl.b64 	%rd86, %rd85, 32;
	shr.s64 	%rd87, %rd86, 30;
	add.s64 	%rd88, %rd6, %rd87;
	ld.global.f32 	%f41, [%rd88];
	cvt.s64.s32 	%rd89, %r94;
	add.s64 	%rd90, %rd7, %rd89;
	ld.global.u8 	%rs10, [%rd90];
	setp.eq.s16 	%p14, %rs10, 0;
	mul.f32 	%f42, %f41, %f4;
	selp.f32 	%f43, %f3, %f42, %p14;
	max.f32 	%f44, %f40, %f43;
	add.s64 	%rd91, %rd31, 320;
	cvt.u32.u64 	%r95, %rd91;
	div.s32 	%r96, %r95, %r5;
	mul.lo.s32 	%r97, %r96, %r5;
	sub.s32 	%r98, %r95, %r97;
	selp.b32 	%r99, 0, %r96, %p4;
	selp.b32 	%r100, 0, %r98, %p3;
	mul.lo.s32 	%r101, %r7, %r99;
	mad.lo.s32 	%r102, %r8, %r100, %r101;
	shl.b64 	%rd92, %rd91, 32;
	shr.s64 	%rd93, %rd92, 30;
	add.s64 	%rd94, %rd6, %rd93;
	ld.global.f32 	%f45, [%rd94];
	cvt.s64.s32 	%rd95, %r102;
	add.s64 	%rd96, %rd7, %rd95;
	ld.global.u8 	%rs11, [%rd96];
	setp.eq.s16 	%p15, %rs11, 0;
	mul.f32 	%f46, %f45, %f4;
	selp.f32 	%f47, %f3, %f46, %p15;
	max.f32 	%f48, %f44, %f47;
	add.s64 	%rd97, %rd31, 352;
	cvt.u32.u64 	%r103, %rd97;
	div.s32 	%r104, %r103, %r5;
	mul.lo.s32 	%r105, %r104, %r5;
	sub.s32 	%r106, %r103, %r105;
	selp.b32 	%r107, 0, %r104, %p4;
	selp.b32 	%r108, 0, %r106, %p3;
	mul.lo.s32 	%r109, %r7, %r107;
	mad.lo.s32 	%r110, %r8, %r108, %r109;
	shl.b64 	%rd98, %rd97, 32;
	shr.s64 	%rd99, %rd98, 30;
	add.s64 	%rd100, %rd6, %rd99;
	ld.global.f32 	%f49, [%rd100];
	cvt.s64.s32 	%rd101, %r110;
	add.s64 	%rd102, %rd7, %rd101;
	ld.global.u8 	%rs12, [%rd102];
	setp.eq.s16 	%p16, %rs12, 0;
	mul.f32 	%f50, %f49, %f4;
	selp.f32 	%f51, %f3, %f50, %p16;
	max.f32 	%f52, %f48, %f51;
	add.s64 	%rd103, %rd31, 384;
	cvt.u32.u64 	%r111, %rd103;
	div.s32 	%r112, %r111, %r5;
	mul.lo.s32 	%r113, %r112, %r5;
	sub.s32 	%r114, %r111, %r113;
	selp.b32 	%r115, 0, %r112, %p4;
	selp.b32 	%r116, 0, %r114, %p3;
	mul.lo.s32 	%r117, %r7, %r115;
	mad.lo.s32 	%r118, %r8, %r116, %r117;
	shl.b64 	%rd104, %rd103, 32;
	shr.s64 	%rd105, %rd104, 30;
	add.s64 	%rd106, %rd6, %rd105;
	ld.global.f32 	%f53, [%rd106];
	cvt.s64.s32 	%rd107, %r118;
	add.s64 	%rd108, %rd7, %rd107;
	ld.global.u8 	%rs13, [%rd108];
	setp.eq.s16 	%p17, %rs13, 0;
	mul.f32 	%f54, %f53, %f4;
	selp.f32 	%f55, %f3, %f54, %p17;
	max.f32 	%f56, %f52, %f55;
	add.s64 	%rd109, %rd31, 416;
	cvt.u32.u64 	%r119, %rd109;
	div.s32 	%r120, %r119, %r5;
	mul.lo.s32 	%r121, %r120, %r5;
	sub.s32 	%r122, %r119, %r121;
	selp.b32 	%r123, 0, %r120, %p4;
	selp.b32 	%r124, 0, %r122, %p3;
	mul.lo.s32 	%r125, %r7, %r123;
	mad.lo.s32 	%r126, %r8, %r124, %r125;
	shl.b64 	%rd110, %rd109, 32;
	shr.s64 	%rd111, %rd110, 30;
	add.s64 	%rd112, %rd6, %rd111;
	ld.global.f32 	%f57, [%rd112];
	cvt.s64.s32 	%rd113, %r126;
	add.s64 	%rd114, %rd7, %rd113;
	ld.global.u8 	%rs14, [%rd114];
	setp.eq.s16 	%p18, %rs14, 0;
	mul.f32 	%f58, %f57, %f4;
	selp.f32 	%f59, %f3, %f58, %p18;
	max.f32 	%f60, %f56, %f59;
	add.s64 	%rd115, %rd31, 448;
	cvt.u32.u64 	%r127, %rd115;
	div.s32 	%r128, %r127, %r5;
	mul.lo.s32 	%r129, %r128, %r5;
	sub.s32 	%r130, %r127, %r129;
	selp.b32 	%r131, 0, %r128, %p4;
	selp.b32 	%r132, 0, %r130, %p3;
	mul.lo.s32 	%r133, %r7, %r131;
	mad.lo.s32 	%r134, %r8, %r132, %r133;
	shl.b64 	%rd116, %rd115, 32;
	shr.s64 	%rd117, %rd116, 30;
	add.s64 	%rd118, %rd6, %rd117;
	ld.global.f32 	%f61, [%rd118];
	cvt.s64.s32 	%rd119, %r134;
	add.s64 	%rd120, %rd7, %rd119;
	ld.global.u8 	%rs15, [%rd120];
	setp.eq.s16 	%p19, %rs15, 0;
	mul.f32 	%f62, %f61, %f4;
	selp.f32 	%f63, %f3, %f62, %p19;
	max.f32 	%f64, %f60, %f63;
	add.s64 	%rd121, %rd31, 480;
	cvt.u32.u64 	%r135, %rd121;
	div.s32 	%r136, %r135, %r5;
	mul.lo.s32 	%r137, %r136, %r5;
	sub.s32 	%r138, %r135, %r137;
	selp.b32 	%r139, 0, %r136, %p4;
	selp.b32 	%r140, 0, %r138, %p3;
	mul.lo.s32 	%r141, %r7, %r139;
	mad.lo.s32 	%r142, %r8, %r140, %r141;
	shl.b64 	%rd122, %rd121, 32;
	shr.s64 	%rd123, %rd122, 30;
	add.s64 	%rd124, %rd6, %rd123;
	ld.global.f32 	%f65, [%rd124];
	cvt.s64.s32 	%rd125, %r142;
	add.s64 	%rd126, %rd7, %rd125;
	ld.global.u8 	%rs16, [%rd126];
	setp.eq.s16 	%p20, %rs16, 0;
	mul.f32 	%f66, %f65, %f4;
	selp.f32 	%f67, %f3, %f66, %p20;
	max.f32 	%f68, %f64, %f67;
	add.s64 	%rd127, %rd31, 512;
	cvt.u32.u64 	%r143, %rd127;
	div.s32 	%r144, %r143, %r5;
	mul.lo.s32 	%r145, %r144, %r5;
	sub.s32 	%r146, %r143, %r145;
	selp.b32 	%r147, 0, %r144, %p4;
	selp.b32 	%r148, 0, %r146, %p3;
	mul.lo.s32 	%r149, %r7, %r147;
	mad.lo.s32 	%r150, %r8, %r148, %r149;
	shl.b64 	%rd128, %rd127, 32;
	shr.s64 	%rd129, %rd128, 30;
	add.s64 	%rd130, %rd6, %rd129;
	ld.global.f32 	%f69, [%rd130];
	cvt.s64.s32 	%rd131, %r150;
	add.s64 	%rd132, %rd7, %rd131;
	ld.global.u8 	%rs17, [%rd132];
	setp.eq.s16 	%p21, %rs17, 0;
	mul.f32 	%f70, %f69, %f4;
	selp.f32 	%f71, %f3, %f70, %p21;
	max.f32 	%f72, %f68, %f71;
	add.s64 	%rd133, %rd31, 544;
	cvt.u32.u64 	%r151, %rd133;
	div.s32 	%r152, %r151, %r5;
	mul.lo.s32 	%r153, %r152, %r5;
	sub.s32 	%r154, %r151, %r153;
	selp.b32 	%r155, 0, %r152, %p4;
	selp.b32 	%r156, 0, %r154, %p3;
	mul.lo.s32 	%r157, %r7, %r155;
	mad.lo.s32 	%r158, %r8, %r156, %r157;
	shl.b64 	%rd134, %rd133, 32;
	shr.s64 	%rd135, %rd134, 30;
	add.s64 	%rd136, %rd6, %rd135;
	ld.global.f32 	%f73, [%rd136];
	cvt.s64.s32 	%rd137, %r158;
	add.s64 	%rd138, %rd7, %rd137;
	ld.global.u8 	%rs18, [%rd138];
	setp.eq.s16 	%p22, %rs18, 0;
	mul.f32 	%f74, %f73, %f4;
	selp.f32 	%f75, %f3, %f74, %p22;
	max.f32 	%f76, %f72, %f75;
	add.s64 	%rd139, %rd31, 576;
	cvt.u32.u64 	%r159, %rd139;
	div.s32 	%r160, %r159, %r5;
	mul.lo.s32 	%r161, %r160, %r5;
	sub.s32 	%r162, %r159, %r161;
	selp.b32 	%r163, 0, %r160, %p4;
	selp.b32 	%r164, 0, %r162, %p3;
	mul.lo.s32 	%r165, %r7, %r163;
	mad.lo.s32 	%r166, %r8, %r164, %r165;
	shl.b64 	%rd140, %rd139, 32;
	shr.s64 	%rd141, %rd140, 30;
	add.s64 	%rd142, %rd6, %rd141;
	ld.global.f32 	%f77, [%rd142];
	cvt.s64.s32 	%rd143, %r166;
	add.s64 	%rd144, %rd7, %rd143;
	ld.global.u8 	%rs19, [%rd144];
	setp.eq.s16 	%p23, %rs19, 0;
	mul.f32 	%f78, %f77, %f4;
	selp.f32 	%f79, %f3, %f78, %p23;
	max.f32 	%f80, %f76, %f79;
	mov.b32 	%r167, %f80;
	shfl.sync.bfly.b32	%r168|%p24, %r167, 16, 31, -1;
	mov.b32 	%f81, %r168;
	max.f32 	%f82, %f80, %f81;
	mov.b32 	%r169, %f82;
	shfl.sync.bfly.b32	%r170|%p25, %r169, 8, 31, -1;
	mov.b32 	%f83, %r170;
	max.f32 	%f84, %f82, %f83;
	mov.b32 	%r171, %f84;
	shfl.sync.bfly.b32	%r172|%p26, %r171, 4, 31, -1;
	mov.b32 	%f85, %r172;
	max.f32 	%f86, %f84, %f85;
	mov.b32 	%r173, %f86;
	shfl.sync.bfly.b32	%r174|%p27, %r173, 2, 31, -1;
	mov.b32 	%f87, %r174;
	max.f32 	%f88, %f86, %f87;
	mov.b32 	%r175, %f88;
	shfl.sync.bfly.b32	%r176|%p28, %r175, 1, 31, -1;
	mov.b32 	%f89, %r176;
	max.f32 	%f90, %f88, %f89;
	sub.f32 	%f91, %f7, %f90;
	fma.rn.f32 	%f92, %f91, 0f3BBB989D, 0f3F000000;
	cvt.sat.f32.f32 	%f93, %f92;
	mov.f32 	%f94, 0f4B400001;
	mov.f32 	%f95, 0f437C0000;
	fma.rm.f32 	%f96, %f93, %f95, %f94;
	add.f32 	%f97, %f96, 0fCB40007F;
	neg.f32 	%f98, %f97;
	fma.rn.f32 	%f99, %f91, 0f3FB8AA3B, %f98;
	fma.rn.f32 	%f100, %f91, 0f32A57060, %f99;
	mov.b32 	%r177, %f96;
	shl.b32 	%r178, %r177, 23;
	mov.b32 	%f101, %r178;
	ex2.approx.ftz.f32 	%f102, %f100;
	mul.f32 	%f103, %f102, %f101;
	add.f32 	%f104, %f103, 0f00000000;
	sub.f32 	%f105, %f11, %f90;
	fma.rn.f32 	%f106, %f105, 0f3BBB989D, 0f3F000000;
	cvt.sat.f32.f32 	%f107, %f106;
	fma.rm.f32 	%f108, %f107, %f95, %f94;
	add.f32 	%f109, %f108, 0fCB40007F;
	neg.f32 	%f110, %f109;
	fma.rn.f32 	%f111, %f105, 0f3FB8AA3B, %f110;
	fma.rn.f32 	%f112, %f105, 0f32A57060, %f111;
	mov.b32 	%r179, %f108;
	shl.b32 	%r180, %r179, 23;
	mov.b32 	%f113, %r180;
	ex2.approx.ftz.f32 	%f114, %f112;
	mul.f32 	%f115, %f114, %f113;
	add.f32 	%f116, %f104, %f115;
	sub.f32 	%f117, %f15, %f90;
	fma.rn.f32 	%f118, %f117, 0f3BBB989D, 0f3F000000;
	cvt.sat.f32.f32 	%f119, %f118;
	fma.rm.f32 	%f120, %f119, %f95, %f94;
	add.f32 	%f121, %f120, 0fCB40007F;
	neg.f32 	%f122, %f121;
	fma.rn.f32 	%f123, %f117, 0f3FB8AA3B, %f122;
	fma.rn.f32 	%f124, %f117, 0f32A57060, %f123;
	mov.b32 	%r181, %f120;
	shl.b32 	%r182, %r181, 23;
	mov.b32 	%f125, %r182;
	ex2.approx.ftz.f32 	%f126, %f124;
	mul.f32 	%f127, %f126, %f125;
	add.f32 	%f128, %f116, %f127;
	sub.f32 	%f129, %f19, %f90;
	fma.rn.f32 	%f130, %f129, 0f3BBB989D, 0f3F000000;
	cvt.sat.f32.f32 	%f131, %f130;
	fma.rm.f32 	%f132, %f131, %f95, %f94;
	add.f32 	%f133, %f132, 0fCB40007F;
	neg.f32 	%f134, %f133;
	fma.rn.f32 	%f135, %f129, 0f3FB8AA3B, %f134;
	fma.rn.f32 	%f136, %f129, 0f32A57060, %f135;
	mov.b32 	%r183, %f132;
	shl.b32 	%r184, %r183, 23;
	mov.b32 	%f137, %r184;
	ex2.approx.ftz.f32 	%f138, %f136;
	mul.f32 	%f139, %f138, %f137;
	add.f32 	%f140, %f128, %f139;
	sub.f32 	%f141, %f23, %f90;
	fma.rn.f32 	%f142, %f141, 0f3BBB989D, 0f3F000000;
	cvt.sat.f32.f32 	%f143, %f142;
	fma.rm.f32 	%f144, %f143, %f95, %f94;
	add.f32 	%f145, %f144, 0fCB40007F;
	neg.f32 	%f146, %f145;
	fma.rn.f32 	%f147, %f141, 0f3FB8AA3B, %f146;
	fma.rn.f32 	%f148, %f141, 0f32A57060, %f147;
	mov.b32 	%r185, %f144;
	shl.b32 	%r186, %r185, 23;
	mov.b32 	%f149, %r186;
	ex2.approx.ftz.f32 	%f150, %f148;
	mul.f32 	%f151, %f150, %f149;
	add.f32 	%f152, %f140, %f151;
	sub.f32 	%f153, %f27, %f90;
	fma.rn.f32 	%f154, %f153, 0f3BBB989D, 0f3F000000;
	cvt.sat.f32.f32 	%f155, %f154;
	fma.rm.f32 	%f156, %f155, %f95, %f94;
	add.f32 	%f157, %f156, 0fCB40007F;
	neg.f32 	%f158, %f157;
	fma.rn.f32 	%f159, %f153, 0f3FB8AA3B, %f158;
	fma.rn.f32 	%f160, %f153, 0f32A57060, %f159;
	mov.b32 	%r187, %f156;
	shl.b32 	%r188, %r187, 23;
	mov.b32 	%f161, %r188;
	ex2.approx.ftz.f32 	%f162, %f160;
	mul.f32 	%f163, %f162, %f161;
	add.f32 	%f164, %f152, %f163;
	sub.f32 	%f165, %f31, %f90;
	fma.rn.f32 	%f166, %f165, 0f3BBB989D, 0f3F000000;
	cvt.sat.f32.f32 	%f167, %f166;
	fma.rm.f32 	%f168, %f167, %f95, %f94;
	add.f32 	%f169, %f168, 0fCB40007F;
	neg.f32 	%f170, %f169;
	fma.rn.f32 	%f171, %f165, 0f3FB8AA3B, %f170;
	fma.rn.f32 	%f172, %f165, 0f32A57060, %f171;
	mov.b32 	%r189, %f168;
	shl.b32 	%r190, %r189, 23;
	mov.b32 	%f173, %r190;
	ex2.approx.ftz.f32 	%f174, %f172;
	mul.f32 	%f175, %f174, %f173;
	add.f32 	%f176, %f164, %f175;
	sub.f32 	%f177, %f35, %f90;
	fma.rn.f32 	%f178, %f177, 0f3BBB989D, 0f3F000000;
	cvt.sat.f32.f32 	%f179, %f178;
	fma.rm.f32 	%f180, %f179, %f95, %f94;
	add.f32 	%f181, %f180, 0fCB40007F;
	neg.f32 	%f182, %f181;
	fma.rn.f32 	%f183, %f177, 0f3FB8AA3B, %f182;
	fma.rn.f32 	%f184, %f177, 0f32A57060, %f183;
	mov.b32 	%r191, %f180;
	shl.b32 	%r192, %r191, 23;
	mov.b32 	%f185, %r192;
	ex2.approx.ftz.f32 	%f186, %f184;
	mul.f32 	%f187, %f186, %f185;
	add.f32 	%f188, %f176, %f187;
	sub.f32 	%f189, %f39, %f90;
	fma.rn.f32 	%f190, %f189, 0f3BBB989D, 0f3F000000;
	cvt.sat.f32.f32 	%f191, %f190;
	fma.rm.f32 	%f192, %f191, %f95, %f94;
	add.f32 	%f193, %f192, 0fCB40007F;
	neg.f32 	%f194, %f193;
	fma.rn.f32 	%f195, %f189, 0f3FB8AA3B, %f194;
	fma.rn.f32 	%f196, %f189, 0f32A57060, %f195;
	mov.b32 	%r193, %f192;
	shl.b32 	%r194, %r193, 23;
	mov.b32 	%f197, %r194;
	ex2.approx.ftz.f32 	%f198, %f196;
	mul.f32 	%f199, %f198, %f197;
	add.f32 	%f200, %f188, %f199;
	sub.f32 	%f201, %f43, %f90;
	fma.rn.f32 	%f202, %f201, 0f3BBB989D, 0f3F000000;
	cvt.sat.f32.f32 	%f203, %f202;
	fma.rm.f32 	%f204, %f203, %f95, %f94;
	add.f32 	%f205, %f204, 0fCB40007F;
	neg.f32 	%f206, %f205;
	fma.rn.f32 	%f207, %f201, 0f3FB8AA3B, %f206;
	fma.rn.f32 	%f208, %f201, 0f32A57060, %f207;
	mov.b32 	%r195, %f204;
	shl.b32 	%r196, %r195, 23;
	mov.b32 	%f209, %r196;
	ex2.approx.ftz.f32 	%f210, %f208;
	mul.f32 	%f211, %f210, %f209;
	add.f32 	%f212, %f200, %f211;
	sub.f32 	%f213, %f47, %f90;
	fma.rn.f32 	%f214, %f213, 0f3BBB989D, 0f3F000000;
	cvt.sat.f32.f32 	%f215, %f214;
	fma.rm.f32 	%f216, %f215, %f95, %f94;
	add.f32 	%f217, %f216, 0fCB40007F;
	neg.f32 	%f218, %f217;
	fma.rn.f32 	%f219, %f213, 0f3FB8AA3B, %f218;
	fma.rn.f32 	%f220, %f213, 0f32A57060, %f219;
	mov.b32 	%r197, %f216;
	shl.b32 	%r198, %r197, 23;
	mov.b32 	%f221, %r198;
	ex2.approx.ftz.f32 	%f222, %f220;
	mul.f32 	%f223, %f222, %f221;
	add.f32 	%f224, %f212, %f223;
	sub.f32 	%f225, %f51, %f90;
	fma.rn.f32 	%f226, %f225, 0f3BBB989D, 0f3F000000;
	cvt.sat.f32.f32 	%f227, %f226;
	fma.rm.f32 	%f228, %f227, %f95, %f94;
	add.f32 	%f229, %f228, 0fCB40007F;
	neg.f32 	%f230, %f229;
	fma.rn.f32 	%f231, %f225, 0f3FB8AA3B, %f230;
	fma.rn.f32 	%f232, %f225, 0f32A57060, %f231;
	mov.b32 	%r199, %f228;
	shl.b32 	%r200, %r199, 23;
	mov.b32 	%f233, %r200;
	ex2.approx.ftz.f32 	%f234, %f232;
	mul.f32 	%f235, %f234, %f233;
	add.f32 	%f236, %f224, %f235;
	sub.f32 	%f237, %f55, %f90;
	fma.rn.f32 	%f238, %f237, 0f3BBB989D, 0f3F000000;
	cvt.sat.f32.f32 	%f239, %f238;
	fma.rm.f32 	%f240, %f239, %f95, %f94;
	add.f32 	%f241, %f240, 0fCB40007F;
	neg.f32 	%f242, %f241;
	fma.rn.f32 	%f243, %f237, 0f3FB8AA3B, %f242;
	fma.rn.f32 	%f244, %f237, 0f32A57060, %f243;
	mov.b32 	%r201, %f240;
	shl.b32 	%r202, %r201, 23;
	mov.b32 	%f245, %r202;
	ex2.approx.ftz.f32 	%f246, %f244;
	mul.f32 	%f247, %f246, %f245;
	add.f32 	%f248, %f236, %f247;
	sub.f32 	%f249, %f59, %f90;
	fma.rn.f32 	%f250, %f249, 0f3BBB989D, 0f3F000000;
	cvt.sat.f32.f32 	%f251, %f250;
	fma.rm.f32 	%f252, %f251, %f95, %f94;
	add.f32 	%f253, %f252, 0fCB40007F;
	neg.f32 	%f254, %f253;
	fma.rn.f32 	%f255, %f249, 0f3FB8AA3B, %f254;
	fma.rn.f32 	%f256, %f249, 0f32A57060, %f255;
	mov.b32 	%r203, %f252;
	shl.b32 	%r204, %r203, 23;
	mov.b32 	%f257, %r204;
	ex2.approx.ftz.f32 	%f258, %f256;
	mul.f32 	%f259, %f258, %f257;
	add.f32 	%f260, %f248, %f259;
	sub.f32 	%f261, %f63, %f90;
	fma.rn.f32 	%f262, %f261, 0f3BBB989D, 0f3F000000;
	cvt.sat.f32.f32 	%f263, %f262;
	fma.rm.f32 	%f264, %f263, %f95, %f94;
	add.f32 	%f265, %f264, 0fCB40007F;
	neg.f32 	%f266, %f265;
	fma.rn.f32 	%f267, %f261, 0f3FB8AA3B, %f266;
	fma.rn.f32 	%f268, %f261, 0f32A57060, %f267;
	mov.b32 	%r205, %f264;
	shl.b32 	%r206, %r205, 23;
	mov.b32 	%f269, %r206;
	ex2.approx.ftz.f32 	%f270, %f268;
	mul.f32 	%f271, %f270, %f269;
	add.f32 	%f272, %f260, %f271;
	sub.f32 	%f273, %f67, %f90;
	fma.rn.f32 	%f274, %f273, 0f3BBB989D, 0f3F000000;
	cvt.sat.f32.f32 	%f275, %f274;
	fma.rm.f32 	%f276, %f275, %f95, %f94;
	add.f32 	%f277, %f276, 0fCB40007F;
	neg.f32 	%f278, %f277;
	fma.rn.f32 	%f279, %f273, 0f3FB8AA3B, %f278;
	fma.rn.f32 	%f280, %f273, 0f32A57060, %f279;
	mov.b32 	%r207, %f276;
	shl.b32 	%r208, %r207, 23;
	mov.b32 	%f281, %r208;
	ex2.approx.ftz.f32 	%f282, %f280;
	mul.f32 	%f283, %f282, %f281;
	add.f32 	%f284, %f272, %f283;
	sub.f32 	%f285, %f71, %f90;
	fma.rn.f32 	%f286, %f285, 0f3BBB989D, 0f3F000000;
	cvt.sat.f32.f32 	%f287, %f286;
	fma.rm.f32 	%f288, %f287, %f95, %f94;
	add.f32 	%f289, %f288, 0fCB40007F;
	neg.f32 	%f290, %f289;
	fma.rn.f32 	%f291, %f285, 0f3FB8AA3B, %f290;
	fma.rn.f32 	%f292, %f285, 0f32A57060, %f291;
	mov.b32 	%r209, %f288;
	shl.b32 	%r210, %r209, 23;
	mov.b32 	%f293, %r210;
	ex2.approx.ftz.f32 	%f294, %f292;
	mul.f32 	%f295, %f294, %f293;
	add.f32 	%f296, %f284, %f295;
	sub.f32 	%f297, %f75, %f90;
	fma.rn.f32 	%f298, %f297, 0f3BBB989D, 0f3F000000;
	cvt.sat.f32.f32 	%f299, %f298;
	fma.rm.f32 	%f300, %f299, %f95, %f94;
	add.f32 	%f301, %f300, 0fCB40007F;
	neg.f32 	%f302, %f301;
	fma.rn.f32 	%f303, %f297, 0f3FB8AA3B, %f302;
	fma.rn.f32 	%f304, %f297, 0f32A57060, %f303;
	mov.b32 	%r211, %f300;
	shl.b32 	%r212, %r211, 23;
	mov.b32 	%f305, %r212;
	ex2.approx.ftz.f32 	%f306, %f304;
	mul.f32 	%f307, %f306, %f305;
	add.f32 	%f308, %f296, %f307;
	sub.f32 	%f309, %f79, %f90;
	fma.rn.f32 	%f310, %f309, 0f3BBB989D, 0f3F000000;
	cvt.sat.f32.f32 	%f311, %f310;
	fma.rm.f32 	%f312, %f311, %f95, %f94;
	add.f32 	%f313, %f312, 0fCB40007F;
	neg.f32 	%f314, %f313;
	fma.rn.f32 	%f315, %f309, 0f3FB8AA3B, %f314;
	fma.rn.f32 	%f316, %f309, 0f32A57060, %f315;
	mov.b32 	%r213, %f312;
	shl.b32 	%r214, %r213, 23;
	mov.b32 	%f317, %r214;
	ex2.approx.ftz.f32 	%f318, %f316;
	mul.f32 	%f319, %f318, %f317;
	add.f32 	%f320, %f308, %f319;
	mov.b32 	%r215, %f320;
	shfl.sync.bfly.b32	%r216|%p29, %r215, 16, 31, -1;
	mov.b32 	%f321, %r216;
	add.f32 	%f322, %f320, %f321;
	mov.b32 	%r217, %f322;
	shfl.sync.bfly.b32	%r218|%p30, %r217, 8, 31, -1;
	mov.b32 	%f323, %r218;
	add.f32 	%f324, %f322, %f323;
	mov.b32 	%r219, %f324;
	shfl.sync.bfly.b32	%r220|%p31, %r219, 4, 31, -1;
	mov.b32 	%f325, %r220;
	add.f32 	%f326, %f324, %f325;
	mov.b32 	%r221, %f326;
	shfl.sync.bfly.b32	%r222|%p32, %r221, 2, 31, -1;
	mov.b32 	%f327, %r222;
	add.f32 	%f328, %f326, %f327;
	mov.b32 	%r223, %f328;
	shfl.sync.bfly.b32	%r224|%p33, %r223, 1, 31, -1;
	mov.b32 	%f329, %r224;
	add.f32 	%f330, %f328, %f329;
	div.rn.f32 	%f331, %f103, %f330;
	div.rn.f32 	%f332, %f115, %f330;
	div.rn.f32 	%f333, %f127, %f330;
	div.rn.f32 	%f334, %f139, %f330;
	div.rn.f32 	%f335, %f151, %f330;
	div.rn.f32 	%f336, %f163, %f330;
	div.rn.f32 	%f337, %f175, %f330;
	div.rn.f32 	%f338, %f187, %f330;
	div.rn.f32 	%f339, %f199, %f330;
	div.rn.f32 	%f340, %f211, %f330;
	div.rn.f32 	%f341, %f223, %f330;
	div.rn.f32 	%f342, %f235, %f330;
	div.rn.f32 	%f343, %f247, %f330;
	div.rn.f32 	%f344, %f259, %f330;
	div.rn.f32 	%f345, %f271, %f330;
	div.rn.f32 	%f346, %f283, %f330;
	div.rn.f32 	%f347, %f295, %f330;
	div.rn.f32 	%f348, %f307, %f330;
	div.rn.f32 	%f349, %f319, %f330;
	mad.lo.s64 	%rd145, %rd148, %rd22, %rd8;
	shl.b64 	%rd146, %rd145, 2;
	add.s64 	%rd147, %rd9, %rd146;
	st.global.f32 	[%rd147], %f331;
	st.global.f32 	[%rd147+128], %f332;
	st.global.f32 	[%rd147+256], %f333;
	st.global.f32 	[%rd147+384], %f334;
	st.global.f32 	[%rd147+512], %f335;
	st.global.f32 	[%rd147+640], %f336;
	st.global.f32 	[%rd147+768], %f337;
	st.global.f32 	[%rd147+896], %f338;
	st.global.f32 	[%rd147+1024], %f339;
	st.global.f32 	[%rd147+1152], %f340;
	st.global.f32 	[%rd147+1280], %f341;
	st.global.f32 	[%rd147+1408], %f342;
	st.global.f32 	[%rd147+1536], %f343;
	st.global.f32 	[%rd147+1664], %f344;
	st.global.f32 	[%rd147+1792], %f345;
	st.global.f32 	[%rd147+1920], %f346;
	st.global.f32 	[%rd147+2048], %f347;
	st.global.f32 	[%rd147+2176], %f348;
	st.global.f32 	[%rd147+2304], %f349;
	add.s64 	%rd148, %rd148, %rd10;
	setp.lt.s64 	%p34, %rd148, %rd23;
	@%p34 bra 	$L__BB262_4;
$L__BB262_5:
	ret;

}
	// .globl	_Z15SoftmaxWarpImplI22BroadcastScaleMaskLoadIffbLm2EiE11DirectStoreIffEfLi1ELi19ELi32ELi1ELb1EL9Algorithm0EEvT_T0_ll
.visible .entry _Z15SoftmaxWarpImplI22BroadcastScaleMaskLoadIffbLm2EiE11DirectStoreIffEfLi1ELi19ELi32ELi1ELb1EL9Algorithm0EEvT_T0_ll(
	.param .align 8 .b8 _Z15SoftmaxWarpImplI22BroadcastScaleMaskLoadIffbLm2EiE11DirectStoreIffEfLi1ELi19ELi32ELi1ELb1EL9Algorithm0EEvT_T0_ll_param_0[88],
	.param .align 8 .b8 _Z15SoftmaxWarpImplI22BroadcastScaleMaskLoadIffbLm2EiE11DirectStoreIffEfLi1ELi19ELi32ELi1ELb1EL9Algorithm0EEvT_T0_ll_param_1[16],
	.param .u64 _Z15SoftmaxWarpImplI22BroadcastScaleMaskLoadIffbLm2EiE11DirectStoreIffEfLi1ELi19ELi32ELi1ELb1EL9Algorithm0EEvT_T0_ll_param_2,
	.param .u64 _Z15SoftmaxWarpImplI22BroadcastScaleMaskLoadIffbLm2EiE11DirectStoreIffEfLi1ELi19ELi32ELi1ELb1EL9Algorithm0EEvT_T0_ll_param_3
)
{
	.reg .pred 	%p<109>;
	.reg .b16 	%rs<20>;
	.reg .b32 	%r<246>;
	.reg .b32 	%f<445>;
	.reg .b64 	%rd<169>;

	ld.param.u64 	%rd38, [_Z15SoftmaxWarpImplI22BroadcastScaleMaskLoadIffbLm2EiE11DirectStoreIffEfLi1ELi19ELi32ELi1ELb1EL9Algorithm0EEvT_T0_ll_param_1+8];
	ld.param.u64 	%rd37, [_Z15SoftmaxWarpImplI22BroadcastScaleMaskLoadIffbLm2EiE11DirectStoreIffEfLi1ELi19ELi32ELi1ELb1EL9Algorithm0EEvT_T0_ll_param_1];
	ld.param.v2.f32 	{%f98, %f99}, [_Z15SoftmaxWarpImplI22BroadcastScaleMaskLoadIffbLm2EiE11DirectStoreIffEfLi1ELi19ELi32ELi1ELb1EL9Algorithm0EEvT_T0_ll_param_0+80];
	ld.param.u64 	%rd36, [_Z15SoftmaxWarpImplI22BroadcastScaleMaskLoadIffbLm2EiE11DirectStoreIffEfLi1ELi19ELi32ELi1ELb1EL9Algorithm0EEvT_T0_ll_param_0+72];
	ld.param.v2.u32 	{%r6, %r7}, [_Z15SoftmaxWarpImplI22BroadcastScaleMaskLoadIffbLm2EiE11DirectStoreIffEfLi1ELi19ELi32ELi1ELb1EL9Algorithm0EEvT_T0_ll_param_0+56];
	ld.param.v2.u32 	{%r4, %r5}, [_Z15SoftmaxWarpImplI22BroadcastScaleMaskLoadIffbLm2EiE11DirectStoreIffEfLi1ELi19ELi32ELi1ELb1EL9Algorithm0EEvT_T0_ll_param_0+40];
	ld.param.u64 	%rd32, [_Z15SoftmaxWarpImplI22BroadcastScaleMaskLoadIffbLm2EiE11DirectStoreIffEfLi1ELi19ELi32ELi1ELb1EL9Algorithm0EEvT_T0_ll_param_0+24];
	ld.param.u64 	%rd31, [_Z15SoftmaxWarpImplI22BroadcastScaleMaskLoadIffbLm2EiE11DirectStoreIffEfLi1ELi19ELi32ELi1ELb1EL9Algorithm0EEvT_T0_ll_param_0+16];
	ld.param.u64 	%rd30, [_Z15SoftmaxWarpImplI22BroadcastScaleMaskLoadIffbLm2EiE11DirectStoreIffEfLi1ELi19ELi32ELi1ELb1EL9Algorithm0EEvT_T0_ll_param_0+8];
	ld.param.u64 	%rd29, [_Z15SoftmaxWarpImplI22BroadcastScaleMaskLoadIffbLm2EiE11DirectStoreIffEfLi1ELi19ELi32ELi1ELb1EL9Algorithm0EEvT_T0_ll_param_0];
	ld.param.u64 	%rd40, [_Z15SoftmaxWarpImplI22BroadcastScaleMaskLoadIffbLm2EiE11DirectStoreIffEfLi1ELi19ELi32ELi1ELb1EL9Algorithm0EEvT_T0_ll_param_3];
	cvta.to.global.u64 	%rd1, %rd29;
	cvta.to.global.u64 	%rd2, %rd30;
	setp.lt.s64 	%p1, %rd40, 609;
	@%p1 bra 	$L__BB263_2;
	mov.u64 	%rd41, $str;
	cvta.global.u64 	%rd42, %rd41;
	mov.u64 	%rd43, $str$1;
	cvta.global.u64 	%rd44, %rd43;
	mov.u64 	%rd45, __unnamed_259;
	cvta.global.u64 	%rd46, %rd45;
	{ // callseq 258, 0
	.param .b64 param0;
	st.param.b64 	[param0], %rd42;
	.param .b64 param1;
	st.param.b64 	[param1], %rd44;
	.param .b32 param2;
	st.param.b32 	[param2], 254;
	.param .b64 param3;
	st.param.b64 	[param3], %rd46;
	.param .b64 param4;
	st.param.b64 	[param4], 1;
	call.uni 
	__assertfail, 
	(
	param0, 
	param1, 
	param2, 
	param3, 
	param4
	);
	} // callseq 258
$L__BB263_2:
	ld.param.u64 	%rd166, [_Z15SoftmaxWarpImplI22BroadcastScaleMaskLoadIffbLm2EiE11DirectStoreIffEfLi1ELi19ELi32ELi1ELb1EL9Algorithm0EEvT_T0_ll_param_2];
	mov.u32 	%r8, %ctaid.x;
	mov.u32 	%r9, %ntid.y;
	mov.u32 	%r10, %tid.y;
	mad.lo.s32 	%r11, %r8, %r9, %r10;
	cvt.s64.s32 	%rd168, %r11;
	setp.le.s64 	%p2, %rd166, %rd168;
	@%p2 bra 	$L__BB263_81;
	mov.u32 	%r12, %tid.x;
	add.s32 	%r13, %r12, 32;
	cvt.u64.u32 	%rd6, %r13;
	add.s32 	%r14, %r12, 64;
	cvt.u64.u32 	%rd7, %r14;
	add.s32 	%r15, %r12, 96;
	cvt.u64.u32 	%rd8, %r15;
	add.s32 	%r16, %r12, 128;
	cvt.u64.u32 	%rd9, %r16;
	add.s32 	%r17, %r12, 160;
	cvt.u64.u32 	%rd10, %r17;
	add.s32 	%r18, %r12, 192;
	cvt.u64.u32 	%rd11, %r18;
	add.s32 	%r19, %r12, 224;
	cvt.u64.u32 	%rd12, %r19;
	add.s32 	%r20, %r12, 256;
	cvt.u64.u32 	%rd13, %r20;
	add.s32 	%r21, %r12, 288;
	cvt.u64.u32 	%rd14, %r21;
	add.s32 	%r22, %r12, 320;
	cvt.u64.u32 	%rd15, %r22;
	add.s32 	%r23, %r12, 352;
	cvt.u64.u32 	%rd16, %r23;
	add.s32 	%r24, %r12, 384;
	cvt.u64.u32 	%rd17, %r24;
	add.s32 	%r25, %r12, 416;
	cvt.u64.u32 	%rd18, %r25;
	add.s32 	%r26, %r12, 448;
	cvt.u64.u32 	%rd19, %r26;
	add.s32 	%r27, %r12, 480;
	cvt.u64.u32 	%rd20, %r27;
	add.s32 	%r28, %r12, 512;
	cvt.u64.u32 	%rd21, %r28;
	add.s32 	%r29, %r12, 544;
	cvt.u64.u32 	%rd22, %r29;
	add.s32 	%r30, %r12, 576;
	cvt.u64.u32 	%rd23, %r30;
$L__BB263_4:
	cvt.u64.u32 	%rd25, %r12;
	setp.le.s64 	%p3, %rd40, %rd25;
	mul.lo.s64 	%rd26, %rd36, %rd168;
	mov.f32 	%f407, 0fFF800000;
	mov.f32 	%f410, %f407;
	@%p3 bra 	$L__BB263_6;
	setp.eq.s64 	%p4, %rd32, 1;
	setp.eq.s64 	%p5, %rd31, 1;
	add.s64 	%rd47, %rd26, %rd25;
	cvt.u32.u64 	%r32, %rd47;
	div.s32 	%r33, %r32, %r4;
	mul.lo.s32 	%r34, %r33, %r4;
	sub.s32 	%r35, %r32, %r34;
	selp.b32 	%r36, 0, %r33, %p5;
	selp.b32 	%r37, 0, %r35, %p4;
	mul.lo.s32 	%r38, %r6, %r36;
	mad.lo.s32 	%r39, %r7, %r37, %r38;
	shl.b64 	%rd48, %rd47, 32;
	shr.s64 	%rd49, %rd48, 30;
	add.s64 	%rd50, %rd1, %rd49;
	ld.global.f32 	%f101, [%rd50];
	cvt.s64.s32 	%rd51, %r39;
	add.s64 	%rd52, %rd2, %rd51;
	ld.global.u8 	%rs1, [%rd52];
	setp.eq.s16 	%p6, %rs1, 0;
	mul.f32 	%f102, %f101, %f99;
	selp.f32 	%f407, %f98, %f102, %p6;
	max.f32 	%f410, %f407, 0fFF800000;
$L__BB263_6:
	setp.le.s64 	%p7, %rd40, %rd6;
	mov.f32 	%f409, 0fFF800000;
	@%p7 bra 	$L__BB263_8;
	setp.eq.s64 	%p8, %rd32, 1;
	setp.eq.s64 	%p9, %rd31, 1;
	add.s64 	%rd53, %rd26, %rd6;
	cvt.u32.u64 	%r40, %rd53;
	div.s32 	%r41, %r40, %r4;
	mul.lo.s32 	%r42, %r41, %r4;
	sub.s32 	%r43, %r40, %r42;
	selp.b32 	%r44, 0, %r41, %p9;
	selp.b32 	%r45, 0, %r43, %p8;
	mul.lo.s32 	%r46, %r6, %r44;
	mad.lo.s32 	%r47, %r7, %r45, %r46;
	shl.b64 	%rd54, %rd53, 32;
	shr.s64 	%rd55, %rd54, 30;
	add.s64 	%rd56, %rd1, %rd55;
	ld.global.f32 	%f104, [%rd56];
	cvt.s64.s32 	%rd57, %r47;
	add.s64 	%rd58, %rd2, %rd57;
	ld.global.u8 	%rs2, [%rd58];
	setp.eq.s16 	%p10, %rs2, 0;
	mul.f32 	%f105, %f104, %f99;
	selp.f32 	%f409, %f98, %f105, %p10;
	max.f32 	%f410, %f410, %f409;
$L__BB263_8:
	setp.le.s64 	%p11, %rd40, %rd7;
	mov.f32 	%f411, 0fFF800000;
	@%p11 bra 	$L__BB263_10;
	setp.eq.s64 	%p12, %rd32, 1;
	setp.eq.s64 	%p13, %rd31, 1;
	add.s64 	%rd59, %rd26, %rd7;
	cvt.u32.u64 	%r48, %rd59;
	div.s32 	%r49, %r48, %r4;
	mul.lo.s32 	%r50, %r49, %r4;
	sub.s32 	%r51, %r48, %r50;
	selp.b32 	%r52, 0, %r49, %p13;
	selp.b32 	%r53, 0, %r51, %p12;
	mul.lo.s32 	%r54, %r6, %r52;
	mad.lo.s32 	%r55, %r7, %r53, %r54;
	shl.b64 	%rd60, %rd59, 32;
	shr.s64 	%rd61, %rd60, 30;
	add.s64 	%rd62, %rd1, %rd61;
	ld.global.f32 	%f107, [%rd62];
	cvt.s64.s32 	%rd63, %r55;
	add.s64 	%rd64, %rd2, %rd63;
	ld.global.u8 	%rs3, [%rd64];
	setp.eq.s16 	%p14, %rs3, 0;
	mul.f32 	%f108, %f107, %f99;
	selp.f32 	%f411, %f98, %f108, %p14;
	max.f32 	%f410, %f410, %f411;
$L__BB263_10:
	setp.le.s64 	%p15, %rd40, %rd8;
	mov.f32 	%f413, 0fFF800000;
	@%p15 bra 	$L__BB263_12;
	setp.eq.s64 	%p16, %rd32, 1;
	setp.eq.s64 	%p17, %rd31, 1;
	add.s64 	%rd65, %rd26, %rd8;
	cvt.u32.u64 	%r56, %rd65;
	div.s32 	%r57, %r56, %r4;
	mul.lo.s32 	%r58, %r57, %r4;
	sub.s32 	%r59, %r56, %r58;
	selp.b32 	%r60, 0, %r57, %p17;
	selp.b32 	%r61, 0, %r59, %p16;
	mul.lo.s32 	%r62, %r6, %r60;
	mad.lo.s32 	%r63, %r7, %r61, %r62;
	shl.b64 	%rd66, %rd65, 32;
	shr.s64 	%rd67, %rd66, 30;
	add.s64 	%rd68, %rd1, %rd67;
	ld.global.f32 	%f110, [%rd68];
	cvt.s64.s32 	%rd69, %r63;
	add.s64 	%rd70, %rd2, %rd69;
	ld.global.u8 	%rs4, [%rd70];
	setp.eq.s16 	%p18, %rs4, 0;
	mul.f32 	%f111, %f110, %f99;
	selp.f32 	%f413, %f98, %f111, %p18;
	max.f32 	%f410, %f410, %f413;
$L__BB263_12:
	setp.le.s64 	%p19, %rd40, %rd9;
	mov.f32 	%f415, 0fFF800000;
	@%p19 bra 	$L__BB263_14;
	setp.eq.s64 	%p20, %rd32, 1;
	setp.eq.s64 	%p21, %rd31, 1;
	add.s64 	%rd71, %rd26, %rd9;
	cvt.u32.u64 	%r64, %rd71;
	div.s32 	%r65, %r64, %r4;
	mul.lo.s32 	%r66, %r65, %r4;
	sub.s32 	%r67, %r64, %r66;
	selp.b32 	%r68, 0, %r65, %p21;
	selp.b32 	%r69, 0, %r67, %p20;
	mul.lo.s32 	%r70, %r6, %r68;
	mad.lo.s32 	%r71, %r7, %r69, %r70;
	shl.b64 	%rd72, %rd71, 32;
	shr.s64 	%rd73, %rd72, 30;
	add.s64 	%rd74, %rd1, %rd73;
	ld.global.f32 	%f113, [%rd74];
	cvt.s64.s32 	%rd75, %r71;
	add.s64 	%rd76, %rd2, %rd75;
	ld.global.u8 	%rs5, [%rd76];
	setp.eq.s16 	%p22, %rs5, 0;
	mul.f32 	%f114, %f113, %f99;
	selp.f32 	%f415, %f98, %f114, %p22;
	max.f32 	%f410, %f410, %f415;
$L__BB263_14:
	setp.le.s64 	%p23, %rd40, %rd10;
	mov.f32 	%f417, 0fFF800000;
	@%p23 bra 	$L__BB263_16;
	setp.eq.s64 	%p24, %rd32, 1;
	setp.eq.s64 	%p25, %rd31, 1;
	add.s64 	%rd77, %rd26, %rd10;
	cvt.u32.u64 	%r72, %rd77;
	div.s32 	%r73, %r72, %r4;
	mul.lo.s32 	%r74, %r73, %r4;
	sub.s32 	%r75, %r72, %r74;
	selp.b32 	%r76, 0, %r73, %p25;
	selp.b32 	%r77, 0, %r75, %p24;
	mul.lo.s32 	%r78, %r6, %r76;
	mad.lo.s32 	%r79, %r7, %r77, %r78;
	shl.b64 	%rd78, %rd77, 32;
	shr.s64 	%rd79, %rd78, 30;
	add.s64 	%rd80, %rd1, %rd79;
	ld.global.f32 	%f116, [%rd80];
	cvt.s64.s32 	%rd81, %r79;
	add.s64 	%rd82, %rd2, %rd81;
	ld.global.u8 	%rs6, [%rd82];
	setp.eq.s16 	%p26, %rs6, 0;
	mul.f32 	%f117, %f116, %f99;
	selp.f32 	%f417, %f98, %f117, %p26;
	max.f32 	%f410, %f410, %f417;
$L__BB263_16:
	setp.le.s64 	%p27, %rd40, %rd11;
	mov.f32 	%f419, 0fFF800000;
	@%p27 bra 	$L__BB263_18;
	setp.eq.s64 	%p28, %rd32, 1;
	setp.eq.s64 	%p29, %rd31, 1;
	add.s64 	%rd83, %rd26, %rd11;
	cvt.u32.u64 	%r80, %rd83;
	div.s32 	%r81, %r80, %r4;
	mul.lo.s32 	%r82, %r81, %r4;
	sub.s32 	%r83, %r80, %r82;
	selp.b32 	%r84, 0, %r81, %p29;
	selp.b32 	%r85, 0, %r83, %p28;
	mul.lo.s32 	%r86, %r6, %r84;
	mad.lo.s32 	%r87, %r7, %r85, %r86;
	shl.b64 	%rd84, %rd83, 32;
	shr.s64 	%rd85, %rd84, 30;
	add.s64 	%rd86, %rd1, %rd85;
	ld.global.f32 	%f119, [%rd86];
	cvt.s64.s32 	%rd87, %r87;
	add.s64 	%rd88, %rd2, %rd87;
	ld.global.u8 	%rs7, [%rd88];
	setp.eq.s16 	%p30, %rs7, 0;
	mul.f32 	%f120, %f119, %f99;
	selp.f32 	%f419, %f98, %f120, %p30;
	max.f32 	%f410, %f410, %f419;
$L__BB263_18:
	setp.le.s64 	%p31, %rd40, %rd12;
	mov.f32 	%f421, 0fFF800000;
	@%p31 bra 	$L__BB263_20;
	setp.eq.s64 	%p32, %rd32, 1;
	setp.eq.s64 	%p33, %rd31, 1;
	add.s64 	%rd89, %rd26, %rd12;
	cvt.u32.u64 	%r88, %rd89;
	div.s32 	%r89, %r88, %r4;
	mul.lo.s32 	%r90, %r89, %r4;
	sub.s32 	%r91, %r88, %r90;
	selp.b32 	%r92, 0, %r89, %p33;
	selp.b32 	%r93, 0, %r91, %p32;
	mul.lo.s32 	%r94, %r6, %r92;
	mad.lo.s32 	%r95, %r7, %r93, %r94;
	shl.b64 	%rd90, %rd89, 32;
	shr.s64 	%rd91, %rd90, 30;
	add.s64 	%rd92, %rd1, %rd91;
	ld.global.f32 	%f122, [%rd92];
	cvt.s64.s32 	%rd93, %r95;
	add.s64 	%rd94, %rd2, %rd93;
	ld.global.u8 	%rs8, [%rd94];
	setp.eq.s16 	%p34, %rs8, 0;
	mul.f32 	%f123, %f122, %f99;
	selp.f32 	%f421, %f98, %f123, %p34;
	max.f32 	%f410, %f410, %f421;
$L__BB263_20:
	setp.le.s64 	%p35, %rd40, %rd13;
	mov.f32 	%f423, 0fFF800000;
	@%p35 bra 	$L__BB263_22;
	setp.eq.s64 	%p36, %rd32, 1;
	setp.eq.s64 	%p37, %rd31, 1;
	add.s64 	%rd95, %rd26, %rd13;
	cvt.u32.u64 	%r96, %rd95;
	div.s32 	%r97, %r96, %r4;
	mul.lo.s32 	%r98, %r97, %r4;
	sub.s32 	%r99, %r96, %r98;
	selp.b32 	%r100, 0, %r97, %p37;
	selp.b32 	%r101, 0, %r99, %p36;
	mul.lo.s32 	%r102, %r6, %r100;
	mad.lo.s32 	%r103, %r7, %r101, %r102;
	shl.b64 	%rd96, %rd95, 32;
	shr.s64 	%rd97, %rd96, 30;
	add.s64 	%rd98, %rd1, %rd97;
	ld.global.f32 	%f125, [%rd98];
	cvt.s64.s32 	%rd99, %r103;
	add.s64 	%rd100, %rd2, %rd99;
	ld.global.u8 	%rs9, [%rd100];
	setp.eq.s16 	%p38, %rs9, 0;
	mul.f32 	%f126, %f125, %f99;
	selp.f32 	%f423, %f98, %f126, %p38;
	max.f32 	%f410, %f410, %f423;
$L__BB263_22:
	setp.le.s64 	%p39, %rd40, %rd14;
	mov.f32 	%f425, 0fFF800000;
	@%p39 bra 	$L__BB263_24;
	setp.eq.s64 	%p40, %rd32, 1;
	setp.eq.s64 	%p41, %rd31, 1;
	add.s64 	%rd101, %rd26, %rd14;
	cvt.u32.u64 	%r104, %rd101;
	div.s32 	%r105, %r104, %r4;
	mul.lo.s32 	%r106, %r105, %r4;
	sub.s32 	%r107, %r104, %r106;
	selp.b32 	%r108, 0, %r105, %p41;
	selp.b32 	%r109, 0, %r107, %p40;
	mul.lo.s32 	%r110, %r6, %r108;
	mad.lo.s32 	%r111, %r7, %r109, %r110;
	shl.b64 	%rd102, %rd101, 32;
	shr.s64 	%rd103, %rd102, 30;
	add.s64 	%rd104, %rd1, %rd103;
	ld.global.f32 	%f128, [%rd104];
	cvt.s64.s32 	%rd105, %r111;
	add.s64 	%rd106, %rd2, %rd105;
	ld.global.u8 	%rs10, [%rd106];
	setp.eq.s16 	%p42, %rs10, 0;
	mul.f32 	%f129, %f128, %f99;
	selp.f32 	%f425, %f98, %f129, %p42;
	max.f32 	%f410, %f410, %f425;
$L__BB263_24:
	setp.le.s64 	%p43, %rd40, %rd15;
	mov.f32 	%f427, 0fFF800000;
	@%p43 bra 	$L__BB263_26;
	setp.eq.s64 	%p44, %rd32, 1;
	setp.eq.s64 	%p45, %rd31, 1;
	add.s64 	%rd107, %rd26, %rd15;
	cvt.u32.u64 	%r112, %rd107;
	div.s32 	%r113, %r112, %r4;
	mul.lo.s32 	%r114, %r113, %r4;
	sub.s32 	%r115, %r112, %r114;
	selp.b32 	%r116, 0, %r113, %p45;
	selp.b32 	%r117, 0, %r115, %p44;
	mul.lo.s32 	%r118, %r6, %r116;
	mad.lo.s32 	%r119, %r7, %r117, %r118;
	shl.b64 	%rd108, %rd107, 32;
	shr.s64 	%rd109, %rd108, 30;
	add.s64 	%rd110, %rd1, %rd109;
	ld.global.f32 	%f131, [%rd110];
	cvt.s64.s32 	%rd111, %r119;
	add.s64 	%rd112, %rd2, %rd111;
	ld.global.u8 	%rs11, [%rd112];
	setp.eq.s16 	%p46, %rs11, 0;
	mul.f32 	%f132, %f131, %f99;
	selp.f32 	%f427, %f98, %f132, %p46;
	max.f32 	%f410, %f410, %f427;
$L__BB263_26:
	setp.le.s64 	%p47, %rd40, %rd16;
	mov.f32 	%f429, 0fFF800000;
	@%p47 bra 	$L__BB263_28;
	setp.eq.s64 	%p48, %rd32, 1;
	setp.eq.s64 	%p49, %rd31, 1;
	add.s64 	%rd113, %rd26, %rd16;
	cvt.u32.u64 	%r120, %rd113;
	div.s32 	%r121, %r120, %r4;
	mul.lo.s32 	%r122, %r121, %r4;
	sub.s32 	%r123, %r120, %r122;
	selp.b32 	%r124, 0, %r121, %p49;
	selp.b32 	%r125, 0, %r123, %p48;
	mul.lo.s32 	%r126, %r6, %r124;
	mad.lo.s32 	%r127, %r7, %r125, %r126;
	shl.b64 	%rd114, %rd113, 32;
	shr.s64 	%rd115, %rd114, 30;
	add.s64 	%rd116, %rd1, %rd115;
	ld.global.f32 	%f134, [%rd116];
	cvt.s64.s32 	%rd117, %r127;
	add.s64 	%rd118, %rd2, %rd117;
	ld.global.u8 	%rs12, [%rd118];
	setp.eq.s16 	%p50, %rs12, 0;
	mul.f32 	%f135, %f134, %f99;
	selp.f32 	%f429, %f98, %f135, %p50;
	max.f32 	%f410, %f410, %f429;
$L__BB263_28:
	setp.le.s64 	%p51, %rd40, %rd17;
	mov.f32 	%f431, 0fFF800000;
	@%p51 bra 	$L__BB263_30;
	setp.eq.s64 	%p52, %rd32, 1;
	setp.eq.s64 	%p53, %rd31, 1;
	add.s64 	%rd119, %rd26, %rd17;
	cvt.u32.u64 	%r128, %rd119;
	div.s32 	%r129, %r128, %r4;
	mul.lo.s32 	%r130, %r129, %r4;
	sub.s32 	%r131, %r128, %r130;
	selp.b32 	%r132, 0, %r129, %p53;
	selp.b32 	%r133, 0, %r131, %p52;
	mul.lo.s32 	%r134, %r6, %r132;
	mad.lo.s32 	%r135, %r7, %r133, %r134;
	shl.b64 	%rd120, %rd119, 32;
	shr.s64 	%rd121, %rd120, 30;
	add.s64 	%rd122, %rd1, %rd121;
	ld.global.f32 	%f137, [%rd122];
	cvt.s64.s32 	%rd123, %r135;
	add.s64 	%rd124, %rd2, %rd123;
	ld.global.u8 	%rs13, [%rd124];
	setp.eq.s16 	%p54, %rs13, 0;
	mul.f32 	%f138, %f137, %f99;
	selp.f32 	%f431, %f98, %f138, %p54;
	max.f32 	%f410, %f410, %f431;
$L__BB263_30:
	setp.le.s64 	%p55, %rd40, %rd18;
	mov.f32 	%f433, 0fFF800000;
	@%p55 bra 	$L__BB263_32;
	setp.eq.s64 	%p56, %rd32, 1;
	setp.eq.s64 	%p57, %rd31, 1;
	add.s64 	%rd125, %rd26, %rd18;
	cvt.u32.u64 	%r136, %rd125;
	div.s32 	%r137, %r136, %r4;
	mul.lo.s32 	%r138, %r137, %r4;
	sub.s32 	%r139, %r136, %r138;
	selp.b32 	%r140, 0, %r137, %p57;
	selp.b32 	%r141, 0, %r139, %p56;
	mul.lo.s32 	%r142, %r6, %r140;
	mad.lo.s32 	%r143, %r7, %r141, %r142;
	shl.b64 	%rd126, %rd125, 32;
	shr.s64 	%rd127, %rd126, 30;
	add.s64 	%rd128, %rd1, %rd127;
	ld.global.f32 	%f140, [%rd128];
	cvt.s64.s32 	%rd129, %r143;
	add.s64 	%rd130, %rd2, %rd129;
	ld.global.u8 	%rs14, [%rd130];
	setp.eq.s16 	%p58, %rs14, 0;
	mul.f32 	%f141, %f140, %f99;
	selp.f32 	%f433, %f98, %f141, %p58;
	max.f32 	%f410, %f410, %f433;
$L__BB263_32:
	setp.le.s64 	%p59, %rd40, %rd19;
	mov.f32 	%f435, 0fFF800000;
	@%p59 bra 	$L__BB263_34;
	setp.eq.s64 	%p60, %rd32, 1;
	setp.eq.s64 	%p61, %rd31, 1;
	add.s64 	%rd131, %rd26, %rd19;
	cvt.u32.u64 	%r144, %rd131;
	div.s32 	%r145, %r144, %r4;
	mul.lo.s32 	%r146, %r145, %r4;
	sub.s32 	%r147, %r144, %r146;
	selp.b32 	%r148, 0, %r145, %p61;
	selp.b32 	%r149, 0, %r147, %p60;
	mul.lo.s32 	%r150, %r6, %r148;
	mad.lo.s32 	%r151, %r7, %r149, %r150;
	shl.b64 	%rd132, %rd131, 32;
	shr.s64 	%rd133, %rd132, 30;
	add.s64 	%rd134, %rd1, %rd133;
	ld.global.f32 	%f143, [%rd134];
	cvt.s64.s32 	%rd135, %r151;
	add.s64 	%rd136, %rd2, %rd135;
	ld.global.u8 	%rs15, [%rd136];
	setp.eq.s16 	%p62, %rs15, 0;
	mul.f32 	%f144, %f143, %f99;
	selp.f32 	%f435, %f98, %f144, %p62;
	max.f32 	%f410, %f410, %f435;
$L__BB263_34:
	setp.le.s64 	%p63, %rd40, %rd20;
	mov.f32 	%f437, 0fFF800000;
	@%p63 bra 	$L__BB263_36;
	setp.eq.s64 	%p64, %rd32, 1;
	setp.eq.s64 	%p65, %rd31, 1;
	add.s64 	%rd137, %rd26, %rd20;
	cvt.u32.u64 	%r152, %rd137;
	div.s32 	%r153, %r152, %r4;
	mul.lo.s32 	%r154, %r153, %r4;
	sub.s32 	%r155, %r152, %r154;
	selp.b32 	%r156, 0, %r153, %p65;
	selp.b32 	%r157, 0, %r155, %p64;
	mul.lo.s32 	%r158, %r6, %r156;
	mad.lo.s32 	%r159, %r7, %r157, %r158;
	shl.b64 	%rd138, %rd137, 32;
	shr.s64 	%rd139, %rd138, 30;
	add.s64 	%rd140, %rd1, %rd139;
	ld.global.f32 	%f146, [%rd140];
	cvt.s64.s32 	%rd141, %r159;
	add.s64 	%rd142, %rd2, %rd141;
	ld.global.u8 	%rs16, [%rd142];
	setp.eq.s16 	%p66, %rs16, 0;
	mul.f32 	%f147, %f146, %f99;
	selp.f32 	%f437, %f98, %f147, %p66;
	max.f32 	%f410, %f410, %f437;
$L__BB263_36:
	setp.le.s64 	%p67, %rd40, %rd21;
	mov.f32 	%f439, 0fFF800000;
	@%p67 bra 	$L__BB263_38;
	setp.eq.s64 	%p68, %rd32, 1;
	setp.eq.s64 	%p69, %rd31, 1;
	add.s64 	%rd143, %rd26, %rd21;
	cvt.u32.u64 	%r160, %rd143;
	div.s32 	%r161, %r160, %r4;
	mul.lo.s32 	%r162, %r161, %r4;
	sub.s32 	%r163, %r160, %r162;
	selp.b32 	%r164, 0, %r161, %p69;
	selp.b32 	%r165, 0, %r163, %p68;
	mul.lo.s32 	%r166, %r6, %r164;
	mad.lo.s32 	%r167, %r7, %r165, %r166;
	shl.b64 	%rd144, %rd143, 32;
	shr.s64 	%rd145, %rd144, 30;
	add.s64 	%rd146, %rd1, %rd145;
	ld.global.f32 	%f149, [%rd146];
	cvt.s64.s32 	%rd147, %r167;
	add.s64 	%rd148, %rd2, %rd147;
	ld.global.u8 	%rs17, [%rd148];
	setp.eq.s16 	%p70, %rs17, 0;
	mul.f32 	%f150, %f149, %f99;
	selp.f32 	%f439, %f98, %f150, %p70;
	max.f32 	%f410, %f410, %f439;
$L__BB263_38:
	setp.le.s64 	%p71, %rd40, %rd22;
	mov.f32 	%f441, 0fFF800000;
	@%p71 bra 	$L__BB263_40;
	setp.eq.s64 	%p72, %rd32, 1;
	setp.eq.s64 	%p73, %rd31, 1;
	add.s64 	%rd149, %rd26, %rd22;
	cvt.u32.u64 	%r168, %rd149;
	div.s32 	%r169, %r168, %r4;
	mul.lo.s32 	%r170, %r169, %r4;
	sub.s32 	%r171, %r168, %r170;
	selp.b32 	%r172, 0, %r169, %p73;
	selp.b32 	%r173, 0, %r171, %p72;
	mul.lo.s32 	%r174, %r6, %r172;
	mad.lo.s32 	%r175, %r7, %r173, %r174;
	shl.b64 	%rd150, %rd149, 32;
	shr.s64 	%rd151, %rd150, 30;
	add.s64 	%rd152, %rd1, %rd151;
	ld.global.f32 	%f152, [%rd152];
	cvt.s64.s32 	%rd153, %r175;
	add.s64 	%rd154, %rd2, %rd153;
	ld.global.u8 	%rs18, [%rd154];
	setp.eq.s16 	%p74, %rs18, 0;
	mul.f32 	%f153, %f152, %f99;
	selp.f32 	%f441, %f98, %f153, %p74;
	max.f32 	%f410, %f410, %f441;
$L__BB263_40:
	setp.le.s64 	%p75, %rd40, %rd23;
	mov.f32 	%f443, 0fFF800000;
	@%p75 bra 	$L__BB263_42;
	setp.eq.s64 	%p76, %rd32, 1;
	setp.eq.s64 	%p77, %rd31, 1;
	add.s64 	%rd155, %rd26, %rd23;
	cvt.u32.u64 	%r176, %rd155;
	div.s32 	%r177, %r176, %r4;
	mul.lo.s32 	%r178, %r177, %r4;
	sub.s32 	%r179, %r176, %r178;
	selp.b32 	%r180, 0, %r177, %p77;
	selp.b32 	%r181, 0, %r179, %p76;
	mul.lo.s32 	%r182, %r6, %r180;
	mad.lo.s32 	%r183, %r7, %r181, %r182;
	shl.b64 	%rd156, %rd155, 32;
	shr.s64 	%rd157, %rd156, 30;
	add.s64 	%rd158, %rd1, %rd157;
	ld.global.f32 	%f155, [%rd158];
	cvt.s64.s32 	%rd159, %r183;
	add.s64 	%rd160, %rd2, %rd159;
	ld.global.u8 	%rs19, [%rd160];
	setp.eq.s16 	%p78, %rs19, 0;
	mul.f32 	%f156, %f155, %f99;
	selp.f32 	%f443, %f98, %f156, %p78;
	max.f32 	%f410, %f410, %f443;
$L__BB263_42:
	mov.u32 	%r184, %tid.x;
	cvt.u64.u32 	%rd161, %r184;
	setp.le.s64 	%p79, %rd40, %rd161;
	mov.b32 	%r185, %f410;
	shfl.sync.bfly.b32	%r186|%p80, %r185, 16, 31, -1;
	mov.b32 	%f157, %r186;
	max.f32 	%f158, %f410, %f157;
	mov.b32 	%r187, %f158;
	shfl.sync.bfly.b32	%r188|%p81, %r187, 8, 31, -1;
	mov.b32 	%f159, %r188;
	max.f32 	%f160, %f158, %f159;
	mov.b32 	%r189, %f160;
	shfl.sync.bfly.b32	%r190|%p82, %r189, 4, 31, -1;
	mov.b32 	%f161, %r190;
	max.f32 	%f162, %f160, %f161;
	mov.b32 	%r191, %f162;
	shfl.sync.bfly.b32	%r192|%p83, %r191, 2, 31, -1;
	mov.b32 	%f163, %r192;
	max.f32 	%f164, %f162, %f163;
	mov.b32 	%r193, %f164;
	shfl.sync.bfly.b32	%r194|%p84, %r193, 1, 31, -1;
	mov.b32 	%f165, %r194;
	max.f32 	%f166, %f164, %f165;
	sub.f32 	%f167, %f407, %f166;
	fma.rn.f32 	%f168, %f167, 0f3BBB989D, 0f3F000000;
	cvt.sat.f32.f32 	%f169, %f168;
	mov.f32 	%f170, 0f4B400001;
	mov.f32 	%f171, 0f437C0000;
	fma.rm.f32 	%f172, %f169, %f171, %f170;
	add.f32 	%f173, %f172, 0fCB40007F;
	neg.f32 	%f174, %f173;
	fma.rn.f32 	%f175, %f167, 0f3FB8AA3B, %f174;
	fma.rn.f32 	%f176, %f167, 0f32A57060, %f175;
	mov.b32 	%r195, %f172;
	shl.b32 	%r196, %r195, 23;
	mov.b32 	%f177, %r196;
	ex2.approx.ftz.f32 	%f178, %f176;
	mul.f32 	%f179, %f178, %f177;
	add.f32 	%f180, %f179, 0f00000000;
	sub.f32 	%f181, %f409, %f166;
	fma.rn.f32 	%f182, %f181, 0f3BBB989D, 0f3F000000;
	cvt.sat.f32.f32 	%f183, %f182;
	fma.rm.f32 	%f184, %f183, %f171, %f170;
	add.f32 	%f185, %f184, 0fCB40007F;
	neg.f32 	%f186, %f185;
	fma.rn.f32 	%f187, %f181, 0f3FB8AA3B, %f186;
	fma.rn.f32 	%f188, %f181, 0f32A57060, %f187;
	mov.b32 	%r197, %f184;
	shl.b32 	%r198, %r197, 23;
	mov.b32 	%f189, %r198;
	ex2.approx.ftz.f32 	%f190, %f188;
	mul.f32 	%f191, %f190, %f189;
	add.f32 	%f192, %f180, %f191;
	sub.f32 	%f193, %f411, %f166;
	fma.rn.f32 	%f194, %f193, 0f3BBB989D, 0f3F000000;
	cvt.sat.f32.f32 	%f195, %f194;
	fma.rm.f32 	%f196, %f195, %f171, %f170;
	add.f32 	%f197, %f196, 0fCB40007F;
	neg.f32 	%f198, %f197;
	fma.rn.f32 	%f199, %f193, 0f3FB8AA3B, %f198;
	fma.rn.f32 	%f200, %f193, 0f32A57060, %f199;
	mov.b32 	%r199, %f196;
	shl.b32 	%r200, %r199, 23;
	mov.b32 	%f201, %r200;
	ex2.approx.ftz.f32 	%f202, %f200;
	mul.f32 	%f203, %f202, %f201;
	add.f32 	%f204, %f192, %f203;
	sub.f32 	%f205, %f413, %f166;
	fma.rn.f32 	%f206, %f205, 0f3BBB989D, 0f3F000000;
	cvt.sat.f32.f32 	%f207, %f206;
	fma.rm.f32 	%f208, %f207, %f171, %f170;
	add.f32 	%f209, %f208, 0fCB40007F;
	neg.f32 	%f210, %f209;
	fma.rn.f32 	%f211, %f205, 0f3FB8AA3B, %f210;
	fma.rn.f32 	%f212, %f205, 0f32A57060, %f211;
	mov.b32 	%r201, %f208;
	shl.b32 	%r202, %r201, 23;
	mov.b32 	%f213, %r202;
	ex2.approx.ftz.f32 	%f214, %f212;
	mul.f32 	%f215, %f214, %f213;
	add.f32 	%f216, %f204, %f215;
	sub.f32 	%f217, %f415, %f166;
	fma.rn.f32 	%f218, %f217, 0f3BBB989D, 0f3F000000;
	cvt.sat.f32.f32 	%f219, %f218;
	fma.rm.f32 	%f220, %f219, %f171, %f170;
	add.f32 	%f221, %f220, 0fCB40007F;
	neg.f32 	%f222, %f221;
	fma.rn.f32 	%f223, %f217, 0f3FB8AA3B, %f222;
	fma.rn.f32 	%f224, %f217, 0f32A57060, %f223;
	mov.b32 	%r203, %f220;
	shl.b32 	%r204, %r203, 23;
	mov.b32 	%f225, %r204;
	ex2.approx.ftz.f32 	%f226, %f224;
	mul.f32 	%f227, %f226, %f225;
	add.f32 	%f228, %f216, %f227;
	sub.f32 	%f229, %f417, %f166;
	fma.rn.f32 	%f230, %f229, 0f3BBB989D, 0f3F000000;
	cvt.sat.f32.f32 	%f231, %f230;
	fma.rm.f32 	%f232, %f231, %f171, %f170;
	add.f32 	%f233, %f232, 0fCB40007F;
	neg.f32 	%f234, %f233;
	fma.rn.f32 	%f235, %f229, 0f3FB8AA3B, %f234;
	fma.rn.f32 	%f236, %f229, 0f32A57060, %f235;
	mov.b32 	%r205, %f232;
	shl.b32 	%r206, %r205, 23;
	mov.b32 	%f237, %r206;
	ex2.approx.ftz.f32 	%f238, %f236;
	mul.f32 	%f239, %f238, %f237;
	add.f32 	%f240, %f228, %f239;
	sub.f32 	%f241, %f419, %f166;
	fma.rn.f32 	%f242, %f241, 0f3BBB989D, 0f3F000000;
	cvt.sat.f32.f32 	%f243, %f242;
	fma.rm.f32 	%f244, %f243, %f171, %f170;
	add.f32 	%f245, %f244, 0fCB40007F;
	neg.f32 	%f246, %f245;
	fma.rn.f32 	%f247, %f241, 0f3FB8AA3B, %f246;
	fma.rn.f32 	%f248, %f241, 0f32A57060, %f247;
	mov.b32 	%r207, %f244;
	shl.b32 	%r208, %r207, 23;
	mov.b32 	%f249, %r208;
	ex2.approx.ftz.f32 	%f250, %f248;
	mul.f32 	%f251, %f250, %f249;
	add.f32 	%f252, %f240, %f251;
	sub.f32 	%f253, %f421, %f166;
	fma.rn.f32 	%f254, %f253, 0f3BBB989D, 0f3F000000;
	cvt.sat.f32.f32 	%f255, %f254;
	fma.rm.f32 	%f256, %f255, %f171, %f170;
	add.f32 	%f257, %f256, 0fCB40007F;
	neg.f32 	%f258, %f257;
	fma.rn.f32 	%f259, %f253, 0f3FB8AA3B, %f258;
	fma.rn.f32 	%f260, %f253, 0f32A57060, %f259;
	mov.b32 	%r209, %f256;
	shl.b32 	%r210, %r209, 23;
	mov.b32 	%f261, %r210;
	ex2.approx.ftz.f32 	%f262, %f260;
	mul.f32 	%f263, %f262, %f261;
	add.f32 	%f264, %f252, %f263;
	sub.f32 	%f265, %f423, %f166;
	fma.rn.f32 	%f266, %f265, 0f3BBB989D, 0f3F000000;
	cvt.sat.f32.f32 	%f267, %f266;
	fma.rm.f32 	%f268, %f267, %f171, %f170;
	add.f32 	%f269, %f268, 0fCB40007F;
	neg.f32 	%f270, %f269;
	fma.rn.f32 	%f271, %f265, 0f3FB8AA3B, %f270;
	fma.rn.f32 	%f272, %f265, 0f32A57060, %f271;
	mov.b32 	%r211, %f268;
	shl.b32 	%r212, %r211, 23;
	mov.b32 	%f273, %r212;
	ex2.approx.ftz.f32 	%f274, %f272;
	mul.f32 	%f275, %f274, %f273;
	add.f32 	%f276, %f264, %f275;
	sub.f32 	%f277, %f425, %f166;
	fma.rn.f32 	%f278, %f277, 0f3BBB989D, 0f3F000000;
	cvt.sat.f32.f32 	%f279, %f278;
	fma.rm.f32 	%f280, %f279, %f171, %f170;
	add.f32 	%f281, %f280, 0fCB40007F;
	neg.f32 	%f282, %f281;
	fma.rn.f32 	%f283, %f277, 0f3FB8AA3B, %f282;
	fma.rn.f32 	%f284, %f277, 0f32A57060, %f283;
	mov.b32 	%r213, %f280;
	shl.b32 	%r214, %r213, 23;
	mov.b32 	%f285, %r214;
	ex2.approx.ftz.f32 	%f286, %f284;
	mul.f32 	%f287, %f286, %f285;
	add.f32 	%f288, %f276, %f287;
	sub.f32 	%f289, %f427, %f166;
	fma.rn.f32 	%f290, %f289, 0f3BBB989D, 0f3F000000;
	cvt.sat.f32.f32 	%f291, %f290;
	fma.rm.f32 	%f292, %f291, %f171, %f170;
	add.f32 	%f293, %f292, 0fCB40007F;
	neg.f32 	%f294, %f293;
	fma.rn.f32 	%f295, %f289, 0f3FB8AA3B, %f294;
	fma.rn.f32 	%f296, %f289, 0f32A57060, %f295;
	mov.b32 	%r215, %f292;
	shl.b32 	%r216, %r215, 23;
	mov.b32 	%f297, %r216;
	ex2.approx.ftz.f32 	%f298, %f296;
	mul.f32 	%f299, %f298, %f297;
	add.f32 	%f300, %f288, %f299;
	sub.f32 	%f301, %f429, %f166;
	fma.rn.f32 	%f302, %f301, 0f3BBB989D, 0f3F000000;
	cvt.sat.f32.f32 	%f303, %f302;
	fma.rm.f32 	%f304, %f303, %f171, %f170;
	add.f32 	%f305, %f304, 0fCB40007F;
	neg.f32 	%f306, %f305;
	fma.rn.f32 	%f307, %f301, 0f3FB8AA3B, %f306;
	fma.rn.f32 	%f308, %f301, 0f32A57060, %f307;
	mov.b32 	%r217, %f304;
	shl.b32 	%r218, %r217, 23;
	mov.b32 	%f309, %r218;
	ex2.approx.ftz.f32 	%f310, %f308;
	mul.f32 	%f311, %f310, %f309;
	add.f32 	%f312, %f300, %f311;
	sub.f32 	%f313, %f431, %f166;
	fma.rn.f32 	%f314, %f313, 0f3BBB989D, 0f3F000000;
	cvt.sat.f32.f32 	%f315, %f314;
	fma.rm.f32 	%f316, %f315, %f171, %f170;
	add.f32 	%f317, %f316, 0fCB40007F;
	neg.f32 	%f318, %f317;
	fma.rn.f32 	%f319, %f313, 0f3FB8AA3B, %f318;
	fma.rn.f32 	%f320, %f313, 0f32A57060, %f319;
	mov.b32 	%r219, %f316;
	shl.b32 	%r220, %r219, 23;
	mov.b32 	%f321, %r220;
	ex2.approx.ftz.f32 	%f322, %f320;
	mul.f32 	%f323, %f322, %f321;
	add.f32 	%f324, %f312, %f323;
	sub.f32 	%f325, %f433, %f166;
	fma.rn.f32 	%f326, %f325, 0f3BBB989D, 0f3F000000;
	cvt.sat.f32.f32 	%f327, %f326;
	fma.rm.f32 	%f328, %f327, %f171, %f170;
	add.f32 	%f329, %f328, 0fCB40007F;
	neg.f32 	%f330, %f329;
	fma.rn.f32 	%f331, %f325, 0f3FB8AA3B, %f330;
	fma.rn.f32 	%f332, %f325, 0f32A57060, %f331;
	mov.b32 	%r221, %f328;
	shl.b32 	%r222, %r221, 23;
	mov.b32 	%f333, %r222;
	ex2.approx.ftz.f32 	%f334, %f332;
	mul.f32 	%f335, %f334, %f333;
	add.f32 	%f336, %f324, %f335;
	sub.f32 	%f337, %f435, %f166;
	fma.rn.f32 	%f338, %f337, 0f3BBB989D, 0f3F000000;
	cvt.sat.f32.f32 	%f339, %f338;
	fma.rm.f32 	%f340, %f339, %f171, %f170;
	add.f32 	%f341, %f340, 0fCB40007F;
	neg.f32 	%f342, %f341;
	fma.rn.f32 	%f343, %f337, 0f3FB8AA3B, %f342;
	fma.rn.f32 	%f344, %f337, 0f32A57060, %f343;
	mov.b32 	%r223, %f340;
	shl.b32 	%r224, %r223, 23;
	mov.b32 	%f345, %r224;
	ex2.approx.ftz.f32 	%f346, %f344;
	mul.f32 	%f347, %f346, %f345;
	add.f32 	%f348, %f336, %f347;
	sub.f32 	%f349, %f437, %f166;
	fma.rn.f32 	%f350, %f349, 0f3BBB989D, 0f3F000000;
	cvt.sat.f32.f32 	%f351, %f350;
	fma.rm.f32 	%f352, %f351, %f171, %f170;
	add.f32 	%f353, %f352, 0fCB40007F;
	neg.f32 	%f354, %f353;
	fma.rn.f32 	%f355, %f349, 0f3FB8AA3B, %f354;
	fma.rn.f32 	%f356, %f349, 0f32A57060, %f355;
	mov.b32 	%r225, %f352;
	shl.b32 	%r226, %r225, 23;
	mov.b32 	%f357, %r226;
	ex2.approx.ftz.f32 	%f358, %f356;
	mul.f32 	%f359, %f358, %f357;
	add.f32 	%f360, %f348, %f359;
	sub.f32 	%f361, %f439, %f166;
	fma.rn.f32 	%f362, %f361, 0f3BBB989D, 0f3F000000;
	cvt.sat.f32.f32 	%f363, %f362;
	fma.rm.f32 	%f364, %f363, %f171, %f170;
	add.f32 	%f365, %f364, 0fCB40007F;
	neg.f32 	%f366, %f365;
	fma.rn.f32 	%f367, %f361, 0f3FB8AA3B, %f366;
	fma.rn.f32 	%f368, %f361, 0f32A57060, %f367;
	mov.b32 	%r227, %f364;
	shl.b32 	%r228, %r227, 23;
	mov.b32 	%f369, %r228;
	ex2.approx.ftz.f32 	%f370, %f368;
	mul.f32 	%f371, %f370, %f369;
	add.f32 	%f372, %f360, %f371;
	sub.f32 	%f373, %f441, %f166;
	fma.rn.f32 	%f374, %f373, 0f3BBB989D, 0f3F000000;
	cvt.sat.f32.f32 	%f375, %f374;
	fma.rm.f32 	%f376, %f375, %f171, %f170;
	add.f32 	%f377, %f376, 0fCB40007F;
	neg.f32 	%f378, %f377;
	fma.rn.f32 	%f379, %f373, 0f3FB8AA3B, %f378;
	fma.rn.f32 	%f380, %f373, 0f32A57060, %f379;
	mov.b32 	%r229, %f376;
	shl.b32 	%r230, %r229, 23;
	mov.b32 	%f381, %r230;
	ex2.approx.ftz.f32 	%f382, %f380;
	mul.f32 	%f383, %f382, %f381;
	add.f32 	%f384, %f372, %f383;
	sub.f32 	%f385, %f443, %f166;
	fma.rn.f32 	%f386, %f385, 0f3BBB989D, 0f3F000000;
	cvt.sat.f32.f32 	%f387, %f386;
	fma.rm.f32 	%f388, %f387, %f171, %f170;
	add.f32 	%f389, %f388, 0fCB40007F;
	neg.f32 	%f390, %f389;
	fma.rn.f32 	%f391, %f385, 0f3FB8AA3B, %f390;
	fma.rn.f32 	%f392, %f385, 0f32A57060, %f391;
	mov.b32 	%r231, %f388;
	shl.b32 	%r232, %r231, 23;
	mov.b32 	%f393, %r232;
	ex2.approx.ftz.f32 	%f394, %f392;
	mul.f32 	%f395, %f394, %f393;
	add.f32 	%f396, %f384, %f395;
	mov.b32 	%r233, %f396;
	shfl.sync.bfly.b32	%r234|%p85, %r233, 16, 31, -1;
	mov.b32 	%f397, %r234;
	add.f32 	%f398, %f396, %f397;
	mov.b32 	%r235, %f398;
	shfl.sync.bfly.b32	%r236|%p86, %r235, 8, 31, -1;
	mov.b32 	%f399, %r236;
	add.f32 	%f400, %f398, %f399;
	mov.b32 	%r237, %f400;
	shfl.sync.bfly.b32	%r238|%p87, %r237, 4, 31, -1;
	mov.b32 	%f401, %r238;
	add.f32 	%f402, %f400, %f401;
	mov.b32 	%r239, %f402;
	shfl.sync.bfly.b32	%r240|%p88, %r239, 2, 31, -1;
	mov.b32 	%f403, %r240;
	add.f32 	%f404, %f402, %f403;
	mov.b32 	%r241, %f404;
	shfl.sync.bfly.b32	%r242|%p89, %r241, 1, 31, -1;
	mov.b32 	%f405, %r242;
	add.f32 	%f406, %f404, %f405;
	div.rn.f32 	%f79, %f179, %f406;
	div.rn.f32 	%f80, %f191, %f406;
	div.rn.f32 	%f81, %f203, %f406;
	div.rn.f32 	%f82, %f215, %f406;
	div.rn.f32 	%f83, %f227, %f406;
	div.rn.f32 	%f84, %f239, %f406;
	div.rn.f32 	%f85, %f251, %f406;
	div.rn.f32 	%f86, %f263, %f406;
	div.rn.f32 	%f87, %f275, %f406;
	div.rn.f32 	%f88, %f287, %f406;
	div.rn.f32 	%f89, %f299, %f406;
	div.rn.f32 	%f90, %f311, %f406;
	div.rn.f32 	%f91, %f323, %f406;
	div.rn.f32 	%f92, %f335, %f406;
	div.rn.f32 	%f93, %f347, %f406;
	div.rn.f32 	%f94, %f359, %f406;
	div.rn.f32 	%f95, %f371, %f406;
	div.rn.f32 	%f96, %f383, %f406;
	div.rn.f32 	%f97, %f395, %f406;
	mad.lo.s64 	%rd162, %rd168, %rd38, %rd161;
	cvta.to.global.u64 	%rd163, %rd37;
	shl.b64 	%rd164, %rd162, 2;
	add.s64 	%rd27, %rd163, %rd164;
	@%p79 bra 	$L__BB263_44;
	st.global.f32 	[%rd27], %f79;
$L__BB263_44:
	setp.le.s64 	%p90, %rd40, %rd6;
	@%p90 bra 	$L__BB263_46;
	st.global.f32 	[%rd27+128], %f80;
$L__BB263_46:
	setp.le.s64 	%p91, %rd40, %rd7;
	@%p91 bra 	$L__BB263_48;
	st.global.f32 	[%rd27+256], %f81;
$L__BB263_48:
	setp.le.s64 	%p92, %rd40, %rd8;
	@%p92 bra 	$L__BB263_50;
	st.global.f32 	[%rd27+384], %f82;
$L__BB263_50:
	setp.le.s64 	%p93, %rd40, %rd9;
	@%p93 bra 	$L__BB263_52;
	st.global.f32 	[%rd27+512], %f83;
$L__BB263_52:
	setp.le.s64 	%p94, %rd40, %rd10;
	@%p94 bra 	$L__BB263_54;
	st.global.f32 	[%rd27+640], %f84;
$L__BB263_54:
	setp.le.s64 	%p95, %rd40, %rd11;
	@%p95 bra 	$L__BB263_56;
	st.global.f32 	[%rd27+768], %f85;
$L__BB263_56:
	setp.le.s64 	%p96, %rd40, %rd12;
	@%p96 bra 	$L__BB263_58;
	st.global.f32 	[%rd27+896], %f86;
$L__BB263_58:
	setp.le.s64 	%p97, %rd40, %rd13;
	@%p97 bra 	$L__BB263_60;
	st.global.f32 	[%rd27+1024], %f87;
$L__BB263_60:
	setp.le.s64 	%p98, %rd40, %rd14;
	@%p98 bra 	$L__BB263_62;
	st.global.f32 	[%rd27+1152], %f88;
$L__BB263_62:
	setp.le.s64 	%p99, %rd40, %rd15;
	@%p99 bra 	$L__BB263_64;
	st.global.f32 	[%rd27+1280], %f89;
$L__BB263_64:
	setp.le.s64 	%p100, %rd40, %rd16;
	@%p100 bra 	$L__BB263_66;
	st.global.f32 	[%rd27+1408], %f90;
$L__BB263_66:
	setp.le.s64 	%p101, %rd40, %rd17;
	@%p101 bra 	$L__BB263_68;
	st.global.f32 	[%rd27+1536], %f91;
$L__BB263_68:
	setp.le.s64 	%p102, %rd40, %rd18;
	@%p102 bra 	$L__BB263_70;
	st.global.f32 	[%rd27+1664], %f92;
$L__BB263_70:
	setp.le.s64 	%p103, %rd40, %rd19;
	@%p103 bra 	$L__BB263_72;
	st.global.f32 	[%rd27+1792], %f93;
$L__BB263_72:
	setp.le.s64 	%p104, %rd40, %rd20;
	@%p104 bra 	$L__BB263_74;
	st.global.f32 	[%rd27+1920], %f94;
$L__BB263_74:
	setp.le.s64 	%p105, %rd40, %rd21;
	@%p105 bra 	$L__BB263_76;
	st.global.f32 	[%rd27+2048], %f95;
$L__BB263_76:
	setp.le.s64 	%p106, %rd40, %rd22;
	@%p106 bra 	$L__BB263_78;
	st.global.f32 	[%rd27+2176], %f96;
$L__BB263_78:
	setp.le.s64 	%p107, %rd40, %rd23;
	@%p107 bra 	$L__BB263_80;
	st.global.f32 	[%rd27+2304], %f97;
$L__BB263_80:
	ld.param.u64 	%rd167, [_Z15SoftmaxWarpImplI22BroadcastScaleMaskLoadIffbLm2EiE11DirectStoreIffEfLi1ELi19ELi32ELi1ELb1EL9Algorithm0EEvT_T0_ll_param_2];
	mov.u32 	%r243, %nctaid.x;
	mov.u32 	%r244, %ntid.y;
	mul.lo.s32 	%r245, %r243, %r244;
	cvt.s64.s32 	%rd165, %r245;
	add.s64 	%rd168, %rd168, %rd165;
	setp.lt.s64 	%p108, %rd168, %rd167;
	@%p108 bra 	$L__BB263_4;
$L__BB263_81:
	ret;

}
	// .globl	_Z15SoftmaxWarpImplI22BroadcastScaleMaskLoadIffbLm2EiE11DirectStoreIffEfLi1ELi20ELi32ELi1ELb0EL9Algorithm0EEvT_T0_ll
.visible .entry _Z15SoftmaxWarpImplI22BroadcastScaleMaskLoadIffbLm2EiE11DirectStoreIffEfLi1ELi20ELi32ELi1ELb0EL9Algorithm0EEvT_T0_ll(
	.param .align 8 .b8 _Z15SoftmaxWarpImplI22BroadcastScaleMaskLoadIffbLm2EiE11DirectStoreIffEfLi1ELi20ELi32ELi1ELb0EL9Algorithm0EEvT_T0_ll_param_0[88],
	.param .align 8 .b8 _Z15SoftmaxWarpImplI22BroadcastScaleMaskLoadIffbLm2EiE11DirectStoreIffEfLi1ELi20ELi32ELi1ELb0EL9Algorithm0EEvT_T0_ll_param_1[16],
	.param .u64 _Z15SoftmaxWarpImplI22BroadcastScaleMaskLoadIffbLm2EiE11DirectStoreIffEfLi1ELi20ELi32ELi1ELb0EL9Algorithm0EEvT_T0_ll_param_2,
	.param .u64 _Z15SoftmaxWarpImplI22BroadcastScaleMaskLoadIffbLm2EiE11DirectStoreIffEfLi1ELi20ELi32ELi1ELb0EL9Algorithm0EEvT_T0_ll_param_3
)
{
	.reg .pred 	%p<36>;
	.reg .b16 	%rs<21>;
	.reg .b32 	%r<235>;
	.reg .b32 	%f<367>;
	.reg .b64 	%rd<155>;

	ld.param.u64 	%rd22, [_Z15SoftmaxWarpImplI22BroadcastScaleMaskLoadIffbLm2EiE11DirectStoreIffEfLi1ELi20ELi32ELi1ELb0EL9Algorithm0EEvT_T0_ll_param_1+8];
	ld.param.u64 	%rd21, [_Z15SoftmaxWarpImplI22BroadcastScaleMaskLoadIffbLm2EiE11DirectStoreIffEfLi1ELi20ELi32ELi1ELb0EL9Algorithm0EEvT_T0_ll_param_1];
	ld.param.v2.f32 	{%f3, %f4}, [_Z15SoftmaxWarpImplI22BroadcastScaleMaskLoadIffbLm2EiE11DirectStoreIffEfLi1ELi20ELi32ELi1ELb0EL9Algorithm0EEvT_T0_ll_param_0+80];
	ld.param.u64 	%rd20, [_Z15SoftmaxWarpImplI22BroadcastScaleMaskLoadIffbLm2EiE11DirectStoreIffEfLi1ELi20ELi32ELi1ELb0EL9Algorithm0EEvT_T0_ll_param_0+72];
	ld.param.v2.u32 	{%r7, %r8}, [_Z15SoftmaxWarpImplI22BroadcastScaleMaskLoadIffbLm2EiE11DirectStoreIffEfLi1ELi20ELi32ELi1ELb0EL9Algorithm0EEvT_T0_ll_param_0+56];
	ld.param.v2.u32 	{%r5, %r6}, [_Z15SoftmaxWarpImplI22BroadcastScaleMaskLoadIffbLm2EiE11DirectStoreIffEfLi1ELi20ELi32ELi1ELb0EL9Algorithm0EEvT_T0_ll_param_0+40];
	ld.param.u64 	%rd16, [_Z15SoftmaxWarpImplI22BroadcastScaleMaskLoadIffbLm2EiE11DirectStoreIffEfLi1ELi20ELi32ELi1ELb0EL9Algorithm0EEvT_T0_ll_param_0+24];
	ld.param.u64 	%rd15, [_Z15SoftmaxWarpImplI22BroadcastScaleMaskLoadIffbLm2EiE11DirectStoreIffEfLi1ELi20ELi32ELi1ELb0EL9Algorithm0EEvT_T0_ll_param_0+16];
	ld.param.u64 	%rd14, [_Z15SoftmaxWarpImplI22BroadcastScaleMaskLoadIffbLm2EiE11DirectStoreIffEfLi1ELi20ELi32ELi1ELb0EL9Algorithm0EEvT_T0_ll_param_0+8];
	ld.param.u64 	%rd13, [_Z15SoftmaxWarpImplI22BroadcastScaleMaskLoadIffbLm2EiE11DirectStoreIffEfLi1ELi20ELi32ELi1ELb0EL9Algorithm0EEvT_T0_ll_param_0];
	ld.param.u64 	%rd23, [_Z15SoftmaxWarpImplI22BroadcastScaleMaskLoadIffbLm2EiE11DirectStoreIffEfLi1ELi20ELi32ELi1ELb0EL9Algorithm0EEvT_T0_ll_param_2];
	ld.param.u64 	%rd24, [_Z15SoftmaxWarpImplI22BroadcastScaleMaskLoadIffbLm2EiE11DirectStoreIffEfLi1ELi20ELi32ELi1ELb0EL9Algorithm0EEvT_T0_ll_param_3];
	setp.lt.s64 	%p1, %rd24, 641;
	@%p1 bra 	$L__BB264_2;
	mov.u64 	%rd25, $str;
	cvta.global.u64 	%rd26, %rd25;
	mov.u64 	%rd27, $str$1;
	cvta.global.u64 	%rd28, %rd27;
	mov.u64 	%rd29, __unnamed_260;
	cvta.global.u64 	%rd30, %rd29;
	{ // callseq 259, 0
	.param .b64 param0;
	st.param.b64 	[param0], %rd26;
	.param .b64 param1;
	st.param.b64 	[param1], %rd28;
	.param .b32 param2;
	st.param.b32 	[param2], 254;
	.param .b64 param3;
	st.param.b64 	[param3], %rd30;
	.param .b64 param4;
	st.param.b64 	[param4], 1;
	call.uni 
	__assertfail, 
	(
	param0, 
	param1, 
	param2, 
	param3, 
	param4
	);
	} // callseq 259
$L__BB264_2:
	mov.u32 	%r9, %ctaid.x;
	mov.u32 	%r10, %ntid.y;
	mov.u32 	%r11, %tid.y;
	mad.lo.s32 	%r12, %r9, %r10, %r11;
	mov.u32 	%r13, %nctaid.x;
	mul.lo.s32 	%r4, %r13, %r10;
	cvt.s64.s32 	%rd154, %r12;
	setp.le.s64 	%p2, %rd23, %rd154;
	@%p2 bra 	$L__BB264_5;
	cvta.to.global.u64 	%rd6, %rd13;
	cvta.to.global.u64 	%rd7, %rd14;
	mov.u32 	%r14, %tid.x;
	cvt.u64.u32 	%rd8, %r14;
	cvta.to.global.u64 	%rd9, %rd21;
	cvt.s64.s32 	%rd10, %r4;
$L__BB264_4:
	setp.eq.s64 	%p3, %rd16, 1;
	setp.eq.s64 	%p4, %rd15, 1;
	mad.lo.s64 	%rd31, %rd20, %rd154, %rd8;
	cvt.u32.u64 	%r15, %rd31;
	div.s32 	%r16, %r15, %r5;
	mul.lo.s32 	%r17, %r16, %r5;
	sub.s32 	%r18, %r15, %r17;
	selp.b32 	%r19, 0, %r16, %p4;
	selp.b32 	%r20, 0, %r18, %p3;
	mul.lo.s32 	%r21, %r7, %r19;
	mad.lo.s32 	%r22, %r8, %r20, %r21;
	shl.b64 	%rd32, %rd31, 32;
	shr.s64 	%rd33, %rd32, 30;
	add.s64 	%rd34, %rd6, %rd33;
	ld.global.f32 	%f5, [%rd34];
	cvt.s64.s32 	%rd35, %r22;
	add.s64 	%rd36, %rd7, %rd35;
	ld.global.u8 	%rs1, [%rd36];
	setp.eq.s16 	%p5, %rs1, 0;
	mul.f32 	%f6, %f5, %f4;
	selp.f32 	%f7, %f3, %f6, %p5;
	max.f32 	%f8, %f7, 0fFF800000;
	add.s64 	%rd37, %rd31, 32;
	cvt.u32.u64 	%r23, %rd37;
	div.s32 	%r24, %r23, %r5;
	mul.lo.s32 	%r25, %r24, %r5;
	sub.s32 	%r26, %r23, %r25;
	selp.b32 	%r27, 0, %r24, %p4;
	selp.b32 	%r28, 0, %r26, %p3;
	mul.lo.s32 	%r29, %r7, %r27;
	mad.lo.s32 	%r30, %r8, %r28, %r29;
	shl.b64 	%rd38, %rd37, 32;
	shr.s64 	%rd39, %rd38, 30;
	add.s64 	%rd40, %rd6, %rd39;
	ld.global.f32 	%f9, [%rd40];
	cvt.s64.s32 	%rd41, %r30;
	add.s64 	%rd42, %rd7, %rd41;
	ld.global.u8 	%rs2, [%rd42];
	setp.eq.s16 	%p6, %rs2, 0;
	mul.f32 	%f10, %f9, %f4;
	selp.f32 	%f11, %f3, %f10, %p6;
	max.f32 	%f12, %f8, %f11;
	add.s64 	%rd43, %rd31, 64;
	cvt.u32.u64 	%r31, %rd43;
	div.s32 	%r32, %r31, %r5;
	mul.lo.s32 	%r33, %r32, %r5;
	sub.s32 	%r34, %r31, %r33;
	selp.b32 	%r35, 0, %r32, %p4;
	selp.b32 	%r36, 0, %r34, %p3;
	mul.lo.s32 	%r37, %r7, %r35;
	mad.lo.s32 	%r38, %r8, %r36, %r37;
	shl.b64 	%rd44, %rd43, 32;
	shr.s64 	%rd45, %rd44, 30;
	add.s64 	%rd46, %rd6, %rd45;
	ld.global.f32 	%f13, [%rd46];
	cvt.s64.s32 	%rd47, %r38;
	add.s64 	%rd48, %rd7, %rd47;
	ld.global.u8 	%rs3, [%rd48];
	setp.eq.s16 	%p7, %rs3, 0;
	mul.f32 	%f14, %f13, %f4;
	selp.f32 	%f15, %f3, %f14, %p7;
	max.f32 	%f16, %f12, %f15;
	add.s64 	%rd49, %rd31, 96;
	cvt.u32.u64 	%r39, %rd49;
	div.s32 	%r40, %r39, %r5;
	mul.lo.s32 	%r41, %r40, %r5;
	sub.s32 	%r42, %r39, %r41;
	selp.b32 	%r43, 0, %r40, %p4;
	selp.b32 	%r44, 0, %r42, %p3;
	mul.lo.s32 	%r45, %r7, %r43;
	mad.lo.s32 	%r46, %r8, %r44, %r45;
	shl.b64 	%rd50, %rd49, 32;
	shr.s64 	%rd51, %rd50, 30;
	add.s64 	%rd52, %rd6, %rd51;
	ld.global.f32 	%f17, [%rd52];
	cvt.s64.s32 	%rd53, %r46;
	add.s64 	%rd54, %rd7, %rd53;
	ld.global.u8 	%rs4, [%rd54];
	setp.eq.s16 	%p8, %rs4, 0;
	mul.f32 	%f18, %f17, %f4;
	selp.f32 	%f19, %f3, %f18, %p8;
	max.f32 	%f20, %f16, %f19;
	add.s64 	%rd55, %rd31, 128;
	cvt.u32.u64 	%r47, %rd55;
	div.s32 	%r48, %r47, %r5;
	mul.lo.s32 	%r49, %r48, %r5;
	sub.s32 	%r50, %r47, %r49;
	selp.b32 	%r51, 0, %r48, %p4;
	selp.b32 	%r52, 0, %r50, %p3;
	mul.lo.s32 	%r53, %r7, %r51;
	mad.lo.s32 	%r54, %r8, %r52, %r53;
	shl.b64 	%rd56, %rd55, 32;
	shr.s64 	%rd57, %rd56, 30;
	add.s64 	%rd58, %rd6, %rd57;
	ld.global.f32 	%f21, [%rd58];
	cvt.s64.s32 	%rd59, %r54;
	add.s64 	%rd60, %rd7, %rd59;
	ld.global.u8 	%rs5, [%rd60];
	setp.eq.s16 	%p9, %rs5, 0;
	mul.f32 	%f22, %f21, %f4;
	selp.f32 	%f23, %f3, %f22, %p9;
	max.f32 	%f24, %f20, %f23;
	add.s64 	%rd61, %rd31, 160;
	cvt.u32.u64 	%r55, %rd61;
	div.s32 	%r56, %r55, %r5;
	mul.lo.s32 	%r57, %r56, %r5;
	sub.s32 	%r58, %r55, %r57;
	selp.b32 	%r59, 0, %r56, %p4;
	selp.b32 	%r60, 0, %r58, %p3;
	mul.lo.s32 	%r61, %r7, %r59;
	mad.lo.s32 	%r62, %r8, %r60, %r61;
	shl.b64 	%rd62, %rd61, 32;
	shr.s64 	%rd63, %rd62, 30;
	add.s64 	%rd64, %rd6, %rd63;
	ld.global.f32 	%f25, [%rd64];
	cvt.s64.s32 	%rd65, %r62;
	add.s64 	%rd66, %rd7, %rd65;
	ld.global.u8 	%rs6, [%rd66];
	setp.eq.s16 	%p10, %rs6, 0;
	mul.f32 	%f26, %f25, %f4;
	selp.f32 	%f27, %f3, %f26, %p10;
	max.f32 	%f28, %f24, %f27;
	add.s64 	%rd67, %rd31, 192;
	cvt.u32.u64 	%r63, %rd67;
	div.s32 	%r64, %r63, %r5;
	mul.lo.s32 	%r65, %r64, %r5;
	sub.s32 	%r66, %r63, %r65;
	selp.b32 	%r67, 0, %r64, %p4;
	selp.b32 	%r68, 0, %r66, %p3;
	mul.lo.s32 	%r69, %r7, %r67;
	mad.lo.s32 	%r70, %r8, %r68, %r69;
	shl.b64 	%rd68, %rd67, 32;
	shr.s64 	%rd69, %rd68, 30;
	add.s64 	%rd70, %rd6, %rd69;
	ld.global.f32 	%f29, [%rd70];
	cvt.s64.s32 	%rd71, %r70;
	add.s64 	%rd72, %rd7, %rd71;
	ld.global.u8 	%rs7, [%rd72];
	setp.eq.s16 	%p11, %rs7, 0;
	mul.f32 	%f30, %f29, %f4;
	selp.f32 	%f31, %f3, %f30, %p11;
	max.f32 	%f32, %f28, %f31;
	add.s64 	%rd73, %rd31, 224;
	cvt.u32.u64 	%r71, %rd73;
	div.s32 	%r72, %r71, %r5;
	mul.lo.s32 	%r73, %r72, %r5;
	sub.s32 	%r74, %r71, %r73;
	selp.b32 	%r75, 0, %r72, %p4;
	selp.b32 	%r76, 0, %r74, %p3;
	mul.lo.s32 	%r77, %r7, %r75;
	mad.lo.s32 	%r78, %r8, %r76, %r77;
	shl.b64 	%rd74, %rd73, 32;
	shr.s64 	%rd75, %rd74, 30;
	add.s64 	%rd76, %rd6, %rd75;
	ld.global.f32 	%f33, [%rd76];
	cvt.s64.s32 	%rd77, %r78;
	add.s64 	%rd78, %rd7, %rd77;
	ld.global.u8 	%rs8, [%rd78];
	setp.eq.s16 	%p12, %rs8, 0;
	mul.f32 	%f34, %f33, %f4;
	selp.f32 	%f35, %f3, %f34, %p12;
	max.f32 	%f36, %f32, %f35;
	add.s64 	%rd79, %rd31, 256;
	cvt.u32.u64 	%r79, %rd79;
	div.s32 	%r80, %r79, %r5;
	mul.lo.s32 	%r81, %r80, %r5;
	sub.s32 	%r82, %r79, %r81;
	selp.b32 	%r83, 0, %r80, %p4;
	selp.b32 	%r84, 0, %r82, %p3;
	mul.lo.s32 	%r85, %r7, %r83;
	mad.lo.s32 	%r86, %r8, %r84, %r85;
	shl.b64 	%rd80, %rd79, 32;
	shr.s64 	%rd81, %rd80, 30;
	add.s64 	%rd82, %rd6, %rd81;
	ld.global.f32 	%f37, [%rd82];
	cvt.s64.s32 	%rd83, %r86;
	add.s64 	%rd84, %rd7, %rd83;
	ld.global.u8 	%rs9, [%rd84];
	setp.eq.s16 	%p13, %rs9, 0;
	mul.f32 	%f38, %f37, %f4;
	selp.f32 	%f39, %f3, %f38, %p13;
	max.f32 	%f40, %f36, %f39;
	add.s64 	%rd85, %rd31, 288;
	cvt.u32.u64 	%r87, %rd85;
	div.s32 	%r88, %r87, %r5;
	mul.lo.s32 	%r89, %r88, %r5;
	sub.s32 	%r90, %r87, %r89;
	selp.b32 	%r91, 0, %r88, %p4;
	selp.b32 	%r92, 0, %r90, %p3;
	mul.lo.s32 	%r93, %r7, %r91;
	mad.lo.s32 	%r94, %r8, %r92, %r93;
	shl.b64 	%rd86, %rd85, 32;
	shr.s64 	%rd87, %rd86, 30;
	add.s64 	%rd88, %rd6, %rd87;
	ld.global.f32 	%f41, [%rd88];
	cvt.s64.s32 	%rd89, %r94;
	add.s64 	%rd90, %rd7, %rd89;
	ld.global.u8 	%rs10, [%rd90];
	setp.eq.s16 	%p14, %rs10, 0;
	mul.f32 	%f42, %f41, %f4;
	selp.f32 	%f43, %f3, %f42, %p14;
	max.f32 	%f44, %f40, %f43;
	add.s64 	%rd91, %rd31, 320;
	cvt.u32.u64 	%r95, %rd91;
	div.s32 	%r96, %r95, %r5;
	mul.lo.s32 	%r97, %r96, %r5;
	sub.s32 	%r98, %r95, %r97;
	selp.b32 	%r99, 0, %r96, %p4;
	selp.b32 	%r100, 0, %r98, %p3;
	mul.lo.s32 	%r101, %r7, %r99;
	mad.lo.s32 	%r102, %r8, %r100, %r101;
	shl.b64 	%rd92, %rd91, 32;
	shr.s64 	%rd93, %rd92, 30;
	add.s64 	%rd94, %rd6, %rd93;
	ld.global.f32 	%f45, [%rd94];
	cvt.s64.s32 	%rd95, %r102;
	add.s64 	%rd96, %rd7, %rd95;
	ld.global.u8 	%rs11, [%rd96];
	setp.eq.s16 	%p15, %rs11, 0;
	mul.f32 	%f46, %f45, %f4;
	selp.f32 	%f47, %f3, %f46, %p15;
	max.f32 	%f48, %f44, %f47;
	add.s64 	%rd97, %rd31, 352;
	cvt.u32.u64 	%r103, %rd97;
	div.s32 	%r104, %r103, %r5;
	mul.lo.s32 	%r105, %r104, %r5;
	sub.s32 	%r106, %r103, %r105;
	selp.b32 	%r107, 0, %r104, %p4;
	selp.b32 	%r108, 0, %r106, %p3;
	mul.lo.s32 	%r109, %r7, %r107;
	mad.lo.s32 	%r110, %r8, %r108, %r109;
	shl.b64 	%rd98, %rd97, 32;
	shr.s64 	%rd99, %rd98, 30;
	add.s64 	%rd100, %rd6, %rd99;
	ld.global.f32 	%f49, [%rd100];
	cvt.s64.s32 	%rd101, %r110;
	add.s64 	%rd102, %rd7, %rd101;
	ld.global.u8 	%rs12, [%rd102];
	setp.eq.s16 	%p16, %rs12, 0;
	mul.f32 	%f50, %f49, %f4;
	selp.f32 	%f51, %f3, %f50, %p16;
	max.f32 	%f52, %f48, %f51;
	add.s64 	%rd103, %rd31, 384;
	cvt.u32.u64 	%r111, %rd103;
	div.s32 	%r112, %r111, %r5;
	mul.lo.s32 	%r113, %r112, %r5;
	sub.s32 	%r114, %r111, %r113;
	selp.b32 	%r115, 0, %r112, %p4;
	selp.b32 	%r116, 0, %r114, %p3;
	mul.lo.s32 	%r117, %r7, %r115;
	mad.lo.s32 	%r118, %r8, %r116, %r117;
	shl.b64 	%rd104, %rd103, 32;
	shr.s64 	%rd105, %rd104, 30;
	add.s64 	%rd106, %rd6, %rd105;
	ld.global.f32 	%f53, [%rd106];
	cvt.s64.s32 	%rd107, %r118;
	add.s64 	%rd108, %rd7, %rd107;
	ld.global.u8 	%rs13, [%rd108];
	setp.eq.s16 	%p17, %rs13, 0;
	mul.f32 	%f54, %f53, %f4;
	selp.f32 	%f55, %f3, %f54, %p17;
	max.f32 	%f56, %f52, %f55;
	add.s64 	%rd109, %rd31, 416;
	cvt.u32.u64 	%r119, %rd109;
	div.s32 	%r120, %r119, %r5;
	mul.lo.s32 	%r121, %r120, %r5;
	sub.s32 	%r122, %r119, %r121;
	selp.b32 	%r123, 0, %r120, %p4;
	selp.b32 	%r124, 0, %r122, %p3;
	mul.lo.s32 	%r125, %r7, %r123;
	mad.lo.s32 	%r126, %r8, %r124, %r125;
	shl.b64 	%rd110, %rd109, 32;
	shr.s64 	%rd111, %rd110, 30;
	add.s64 	%rd112, %rd6, %rd111;
	ld.global.f32 	%f57, [%rd112];
	cvt.s64.s32 	%rd113, %r126;
	add.s64 	%rd114, %rd7, %rd113;
	ld.global.u8 	%rs14, [%rd114];
	setp.eq.s16 	%p18, %rs14, 0;
	mul.f32 	%f58, %f57, %f4;
	selp.f32 	%f59, %f3, %f58, %p18;
	max.f32 	%f60, %f56, %f59;
	add.s64 	%rd115, %rd31, 448;
	cvt.u32.u64 	%r127, %rd115;
	div.s32 	%r128, %r127, %r5;
	mul.lo.s32 	%r129, %r128, %r5;
	sub.s32 	%r130, %r127, %r129;
	selp.b32 	%r131, 0, %r128, %p4;
	selp.b32 	%r132, 0, %r130, %p3;
	mul.lo.s32 	%r133, %r7, %r131;
	mad.lo.s32 	%r134, %r8, %r132, %r133;
	shl.b64 	%rd116, %rd115, 32;
	shr.s64 	%rd117, %rd116, 30;
	add.s64 	%rd118, %rd6, %rd117;
	ld.global.f32 	%f61, [%rd118];
	cvt.s64.s32 	%rd119, %r134;
	add.s64 	%rd120, %rd7, %rd119;
	ld.global.u8 	%rs15, [%rd120];
	setp.eq.s16 	%p19, %rs15, 0;
	mul.f32 	%f62, %f61, %f4;
	selp.f32 	%f63, %f3, %f62, %p19;
	max.f32 	%f64, %f60, %f63;
	add.s64 	%rd121, %rd31, 480;
	cvt.u32.u64 	%r135, %rd121;
	div.s32 	%r136, %r135, %r5;
	mul.lo.s32 	%r137, %r136, %r5;
	sub.s32 	%r138, %r135, %r137;
	selp.b32 	%r139, 0, %r136, %p4;
	selp.b32 	%r140, 0, %r138, %p3;
	mul.lo.s32 	%r141, %r7, %r139;
	mad.lo.s32 	%r142, %r8, %r140, %r141;
	shl.b64 	%rd122, %rd121, 32;
	shr.s64 	%rd123, %rd122, 30;
	add.s64 	%rd124, %rd6, %rd123;
	ld.global.f32 	%f65, [%rd124];
	cvt.s64.s32 	%rd125, %r142;
	add.s64 	%rd126, %rd7, %rd125;
	ld.global.u8 	%rs16, [%rd126];
	setp.eq.s16 	%p20, %rs16, 0;
	mul.f32 	%f66, %f65, %f4;
	selp.f32 	%f67, %f3, %f66, %p20;
	max.f32 	%f68, %f64, %f67;
	add.s64 	%rd127, %rd31, 512;
	cvt.u32.u64 	%r143, %rd127;
	div.s32 	%r144, %r143, %r5;
	mul.lo.s32 	%r145, %r144, %r5;
	sub.s32 	%r146, %r143, %r145;
	selp.b32 	%r147, 0, %r144, %p4;
	selp.b32 	%r148, 0, %r146, %p3;
	mul.lo.s32 	%r149, %r7, %r147;
	mad.lo.s32 	%r150, %r8, %r148, %r149;
	shl.b64 	%rd128, %rd127, 32;
	shr.s64 	%rd129, %rd128, 30;
	add.s64 	%rd130, %rd6, %rd129;
	ld.global.f32 	%f69, [%rd130];
	cvt.s64.s32 	%rd131, %r150;
	add.s64 	%rd132, %rd7, %rd131;
	ld.global.u8 	%rs17, [%rd132];
	setp.eq.s16 	%p21, %rs17, 0;
	mul.f32 	%f70, %f69, %f4;
	selp.f32 	%f71, %f3, %f70, %p21;
	max.f32 	%f72, %f68, %f71;
	add.s64 	%rd133, %rd31, 544;
	cvt.u32.u64 	%r151, %rd133;
	div.s32 	%r152, %r151, %r5;
	mul.lo.s32 	%r153, %r152, %r5;
	sub.s32 	%r154, %r151, %r153;
	selp.b32 	%r155, 0, %r152, %p4;
	selp.b32 	%r156, 0, %r154, %p3;
	mul.lo.s32 	%r157, %r7, %r155;
	mad.lo.s32 	%r158, %r8, %r156, %r157;
	shl.b64 	%rd134, %rd133, 32;
	shr.s64 	%rd135, %rd134, 30;
	add.s64 	%rd136, %rd6, %rd135;
	ld.global.f32 	%f73, [%rd136];
	cvt.s64.s32 	%rd137, %r158;
	add.s64 	%rd138, %rd7, %rd137;
	ld.global.u8 	%rs18, [%rd138];
	setp.eq.s16 	%p22, %rs18, 0;
	mul.f32 	%f74, %f73, %f4;
	selp.f32 	%f75, %f3, %f74, %p22;
	max.f32 	%f76, %f72, %f75;
	add.s64 	%rd139, %rd31, 576;
	cvt.u32.u64 	%r159, %rd139;
	div.s32 	%r160, %r159, %r5;
	mul.lo.s32 	%r161, %r160, %r5;
	sub.s32 	%r162, %r159, %r161;
	selp.b32 	%r163, 0, %r160, %p4;
	selp.b32 	%r164, 0, %r162, %p3;
	mul.lo.s32 	%r165, %r7, %r163;
	mad.lo.s32 	%r166, %r8, %r164, %r165;
	shl.b64 	%rd140, %rd139, 32;
	shr.s64 	%rd141, %rd140, 30;
	add.s64 	%rd142, %rd6, %rd141;
	ld.global.f32 	%f77, [%rd142];
	cvt.s64.s32 	%rd143, %r166;
	add.s64 	%rd144, %rd7, %rd143;
	ld.global.u8 	%rs19, [%rd144];
	setp.eq.s16 	%p23, %rs19, 0;
	mul.f32 	%f78, %f77, %f4;
	selp.f32 	%f79, %f3, %f78, %p23;
	max.f32 	%f80, %f76, %f79;
	add.s64 	%rd145, %rd31, 608;
	cvt.u32.u64 	%r167, %rd145;
	div.s32 	%r168, %r167, %r5;
	mul.lo.s32 	%r169, %r168, %r5;
	sub.s32 	%r170, %r167, %r169;
	selp.b32 	%r171, 0, %r168, %p4;
	selp.b32 	%r172, 0, %r170, %p3;
	mul.lo.s32 	%r173, %r7, %r171;
	mad.lo.s32 	%r174, %r8, %r172, %r173;
	shl.b64 	%rd146, %rd145, 32;
	shr.s64 	%rd147, %rd146, 30;
	add.s64 	%rd148, %rd6, %rd147;
	ld.global.f32 	%f81, [%rd148];
	cvt.s64.s32 	%rd149, %r174;
	add.s64 	%rd150, %rd7, %rd149;
	ld.global.u8 	%rs20, [%rd150];
	setp.eq.s16 	%p24, %rs20, 0;
	mul.f32 	%f82, %f81, %f4;
	selp.f32 	%f83, %f3, %f82, %p24;
	max.f32 	%f84, %f80, %f83;
	mov.b32 	%r175, %f84;
	shfl.sync.bfly.b32	%r176|%p25, %r175, 16, 31, -1;
	mov.b32 	%f85, %r176;
	max.f32 	%f86, %f84, %f85;
	mov.b32 	%r177, %f86;
	shfl.sync.bfly.b32	%r178|%p26, %r177, 8, 31, -1;
	mov.b32 	%f87, %r178;
	max.f32 	%f88, %f86, %f87;
	mov.b32 	%r179, %f88;
	shfl.sync.bfly.b32	%r180|%p27, %r179, 4, 31, -1;
	mov.b32 	%f89, %r180;
	max.f32 	%f90, %f88, %f89;
	mov.b32 	%r181, %f90;
	shfl.sync.bfly.b32	%r182|%p28, %r181, 2, 31, -1;
	mov.b32 	%f91, %r182;
	max.f32 	%f92, %f90, %f91;
	mov.b32 	%r183, %f92;
	shfl.sync.bfly.b32	%r184|%p29, %r183, 1, 31, -1;
	mov.b32 	%f93, %r184;
	max.f32 	%f94, %f92, %f93;
	sub.f32 	%f95, %f7, %f94;
	fma.rn.f32 	%f96, %f95, 0f3BBB989D, 0f3F000000;
	cvt.sat.f32.f32 	%f97, %f96;
	mov.f32 	%f98, 0f4B400001;
	mov.f32 	%f99, 0f437C0000;
	fma.rm.f32 	%f100, %f97, %f99, %f98;
	add.f32 	%f101, %f100, 0fCB40007F;
	neg.f32 	%f102, %f101;
	fma.rn.f32 	%f103, %f95, 0f3FB8AA3B, %f102;
	fma.rn.f32 	%f104, %f95, 0f32A57060, %f103;
	mov.b32 	%r185, %f100;
	shl.b32 	%r186, %r185, 23;
	mov.b32 	%f105, %r186;
	ex2.approx.ftz.f32 	%f106, %f104;
	mul.f32 	%f107, %f106, %f105;
	add.f32 	%f108, %f107, 0f00000000;
	sub.f32 	%f109, %f11, %f94;
	fma.rn.f32 	%f110, %f109, 0f3BBB989D, 0f3F000000;
	cvt.sat.f32.f32 	%f111, %f110;
	fma.rm.f32 	%f112, %f111, %f99, %f98;
	add.f32 	%f113, %f112, 0fCB40007F;
	neg.f32 	%f114, %f113;
	fma.rn.f32 	%f115, %f109, 0f3FB8AA3B, %f114;
	fma.rn.f32 	%f116, %f109, 0f32A57060, %f115;
	mov.b32 	%r187, %f112;
	shl.b32 	%r188, %r187, 23;
	mov.b32 	%f117, %r188;
	ex2.approx.ftz.f32 	%f118, %f116;
	mul.f32 	%f119, %f118, %f117;
	add.f32 	%f120, %f108, %f119;
	sub.f32 	%f121, %f15, %f94;
	fma.rn.f32 	%f122, %f121, 0f3BBB989D, 0f3F000000;
	cvt.sat.f32.f32 	%f123, %f122;
	fma.rm.f32 	%f124, %f123, %f99, %f98;
	add.f32 	%f125, %f124, 0fCB40007F;
	neg.f32 	%f126, %f125;
	fma.rn.f32 	%f127, %f121, 0f3FB8AA3B, %f126;
	fma.rn.f32 	%f128, %f121, 0f32A57060, %f127;
	mov.b32 	%r189, %f124;
	shl.b32 	%r190, %r189, 23;
	mov.b32 	%f129, %r190;
	ex2.approx.ftz.f32 	%f130, %f128;
	mul.f32 	%f131, %f130, %f129;
	add.f32 	%f132, %f120, %f131;
	sub.f32 	%f133, %f19, %f94;
	fma.rn.f32 	%f134, %f133, 0f3BBB989D, 0f3F000000;
	cvt.sat.f32.f32 	%f135, %f134;
	fma.rm.f32 	%f136, %f135, %f99, %f98;
	add.f32 	%f137, %f136, 0fCB40007F;
	neg.f32 	%f138, %f137;
	fma.rn.f32 	%f139, %f133, 0f3FB8AA3B, %f138;
	fma.rn.f32 	%f140, %f133, 0f32A57060, %f139;
	mov.b32 	%r191, %f136;
	shl.b32 	%r192, %r191, 23;
	mov.b32 	%f141, %r192;
	ex2.approx.ftz.f32 	%f142, %f140;
	mul.f32 	%f143, %f142, %f141;
	add.f32 	%f144, %f132, %f143;
	sub.f32 	%f145, %f23, %f94;
	fma.rn.f32 	%f146, %f145, 0f3BBB989D, 0f3F000000;
	cvt.sat.f32.f32 	%f147, %f146;
	fma.rm.f32 	%f148, %f147, %f99, %f98;
	add.f32 	%f149, %f148, 0fCB40007F;
	neg.f32 	%f150, %f149;
	fma.rn.f32 	%f151, %f145, 0f3FB8AA3B, %f150;
	fma.rn.f32 	%f152, %f145, 0f32A57060, %f151;
	mov.b32 	%r193, %f148;
	shl.b32 	%r194, %r193, 23;
	mov.b32 	%f153, %r194;
	ex2.approx.ftz.f32 	%f154, %f152;
	mul.f32 	%f155, %f154, %f153;
	add.f32 	%f156, %f144, %f155;
	sub.f32 	%f157, %f27, %f94;
	fma.rn.f32 	%f158, %f157, 0f3BBB989D, 0f3F000000;
	cvt.sat.f32.f32 	%f159, %f158;
	fma.rm.f32 	%f160, %f159, %f99, %f98;
	add.f32 	%f161, %f160, 0fCB40007F;
	neg.f32 	%f162, %f161;
	fma.rn.f32 	%f163, %f157, 0f3FB8AA3B, %f162;
	fma.rn.f32 	%f164, %f157, 0f32A57060, %f163;
	mov.b32 	%r195, %f160;
	shl.b32 	%r196, %r195, 23;
	mov.b32 	%f165, %r196;
	ex2.approx.ftz.f32 	%f166, %f164;
	mul.f32 	%f167, %f166, %f165;
	add.f32 	%f168, %f156, %f167;
	sub.f32 	%f169, %f31, %f94;
	fma.rn.f32 	%f170, %f169, 0f3BBB989D, 0f3F000000;
	cvt.sat.f32.f32 	%f171, %f170;
	fma.rm.f32 	%f172, %f171, %f99, %f98;
	add.f32 	%f173, %f172, 0fCB40007F;
	neg.f32 	%f174, %f173;
	fma.rn.f32 	%f175, %f169, 0f3FB8AA3B, %f174;
	fma.rn.f32 	%f176, %f169, 0f32A57060, %f175;
	mov.b32 	%r197, %f172;
	shl.b32 	%r198, %r197, 23;
	mov.b32 	%f177, %r198;
	ex2.approx.ftz.f32 	%f178, %f176;
	mul.f32 	%f179, %f178, %f177;
	add.f32 	%f180, %f168, %f179;
	sub.f32 	%f181, %f35, %f94;
	fma.rn.f32 	%f182, %f181, 0f3BBB989D, 0f3F000000;
	cvt.sat.f32.f32 	%f183, %f182;
	fma.rm.f32 	%f184, %f183, %f99, %f98;
	add.f32 	%f185, %f184, 0fCB40007F;
	neg.f32 	%f186, %f185;
	fma.rn.f32 	%f187, %f181, 0f3FB8AA3B, %f186;
	fma.rn.f32 	%f188, %f181, 0f32A57060, %f187;
	mov.b32 	%r199, %f184;
	shl.b32 	%r200, %r199, 23;
	mov.b32 	%f189, %r200;
	ex2.approx.ftz.f32 	%f190, %f188;
	mul.f32 	%f191, %f190, %f189;
	add.f32 	%f192, %f180, %f191;
	sub.f32 	%f193, %f39, %f94;
	fma.rn.f32 	%f194, %f193, 0f3BBB989D, 0f3F000000;
	cvt.sat.f32.f32 	%f195, %f194;
	fma.rm.f32 	%f196, %f195, %f99, %f98;
	add.f32 	%f197, %f196, 0fCB40007F;
	neg.f32 	%f198, %f197;
	fma.rn.f32 	%f199, %f193, 0f3FB8AA3B, %f198;
	fma.rn.f32 	%f200, %f193, 0f32A57060, %f199;
	mov.b32 	%r201, %f196;
	shl.b32 	%r202, %r201, 23;
	mov.b32 	%f201, %r202;
	ex2.approx.ftz.f32 	%f202, %f200;
	mul.f32 	%f203, %f202, %f201;
	add.f32 	%f204, %f192, %f203;
	sub.f32 	%f205, %f43, %f94;
	fma.rn.f32 	%f206, %f205, 0f3BBB989D, 0f3F000000;
	cvt.sat.f32.f32 	%f207, %f206;
	fma.rm.f32 	%f208, %f207, %f99, %f98;
	add.f32 	%f209, %f208, 0fCB40007F;
	neg.f32 	%f210, %f209;
	fma.rn.f32 	%f211, %f205, 0f3FB8AA3B, %f210;
	fma.rn.f32 	%f212, %f205, 0f32A57060, %f211;
	mov.b32 	%r203, %f208;
	shl.b32 	%r204, %r203, 23;
	mov.b32 	%f213, %r204;
	ex2.approx.ftz.f32 	%f214, %f212;
	mul.f32 	%f215, %f214, %f213;
	add.f32 	%f216, %f204, %f215;
	sub.f32 	%f217, %f47, %f94;
	fma.rn.f32 	%f218, %f217, 0f3BBB989D, 0f3F000000;
	cvt.sat.f32.f32 	%f219, %f218;
	fma.rm.f32 	%f220, %f219, %f99, %f98;
	add.f32 	%f221, %f220, 0fCB40007F;
	neg.f32 	%f222, %f221;
	fma.rn.f32 	%f223, %f217, 0f3FB8AA3B, %f222;
	fma.rn.f32 	%f224, %f217, 0f32A57060, %f223;
	mov.b32 	%r205, %f220;
	shl.b32 	%r206, %r205, 23;
	mov.b32 	%f225, %r206;
	ex2.approx.ftz.f32 	%f226, %f224;
	mul.f32 	%f227, %f226, %f225;
	add.f32 	%f228, %f216, %f227;
	sub.f32 	%f229, %f51, %f94;
	fma.rn.f32 	%f230, %f229, 0f3BBB989D, 0f3F000000;
	cvt.sat.f32.f32 	%f231, %f230;
	fma.rm.f32 	%f232, %f231, %f99, %f98;
	add.f32 	%f233, %f232, 0fCB40007F;
	neg.f32 	%f234, %f233;
	fma.rn.f32 	%f235, %f229, 0f3FB8AA3B, %f234;
	fma.rn.f32 	%f236, %f229, 0f32A57060, %f235;
	mov.b32 	%r207, %f232;
	shl.b32 	%r208, %r207, 23;
	mov.b32 	%f237, %r208;
	ex2.approx.ftz.f32 	%f238, %f236;
	mul.f32 	%f239, %f238, %f237;
	add.f32 	%f240, %f228, %f239;
	sub.f32 	%f241, %f55, %f94;
	fma.rn.f32 	%f242, %f241, 0f3BBB989D, 0f3F000000;
	cvt.sat.f32.f32 	%f243, %f242;
	fma.rm.f32 	%f244, %f243, %f99, %f98;
	add.f32 	%f245, %f244, 0fCB40007F;
	neg.f32 	%f246, %f245;
	fma.rn.f32 	%f247, %f241, 0f3FB8AA3B, %f246;
	fma.rn.f32 	%f248, %f241, 0f32A57060, %f247;
	mov.b32 	%r209, %f244;
	shl.b32 	%r210, %r209, 23;
	mov.b32 	%f249, %r210;
	ex2.approx.ftz.f32 	%f250, %f248;
	mul.f32 	%f251, %f250, %f249;
	add.f32 	%f252, %f240, %f251;
	sub.f32 	%f253, %f59, %f94;
	fma.rn.f32 	%f254, %f253, 0f3BBB989D, 0f3F000000;
	cvt.sat.f32.f32 	%f255, %f254;
	fma.rm.f32 	%f256, %f255, %f99, %f98;
	add.f32 	%f257, %f256, 0fCB40007F;
	neg.f32 	%f258, %f257;
	fma.rn.f32 	%f259, %f253, 0f3FB8AA3B, %f258;
	fma.rn.f32 	%f260, %f253, 0f32A57060, %f259;
	mov.b32 	%r211, %f256;
	shl.b32 	%r212, %r211, 23;
	mov.b32 	%f261, %r212;
	ex2.approx.ftz.f32 	%f262, %f260;
	mul.f32 	%f263, %f262, %f261;
	add.f32 	%f264, %f252, %f263;
	sub.f32 	%f265, %f63, %f94;
	fma.rn.f32 	%f266, %f265, 0f3BBB989D, 0f3F000000;
	cvt.sat.f32.f32 	%f267, %f266;
	fma.rm.f32 	%f268, %f267, %f99, %f98;
	add.f32 	%f269, %f268, 0fCB40007F;
	neg.f32 	%f270, %f269;
	fma.rn.f32 	%f271, %f265, 0f3FB8AA3B, %f270;
	fma.rn.f32 	%f272, %f265, 0f32A57060, %f271;
	mov.b32 	%r213, %f268;
	shl.b32 	%r214, %r213, 23;
	mov.b32 	%f273, %r214;
	ex2.approx.ftz.f32 	%f274, %f272;
	mul.f32 	%f275, %f274, %f273;
	add.f32 	%f276, %f264, %f275;
	sub.f32 	%f277, %f67, %f94;
	fma.rn.f32 	%f278, %f277, 0f3BBB989D, 0f3F000000;
	cvt.sat.f32.f32 	%f279, %f278;
	fma.rm.f32 	%f280, %f279, %f99, %f98;
	add.f32 	%f281, %f280, 0fCB40007F;
	neg.f32 	%f282, %f281;
	fma.rn.f32 	%f283, %f277, 0f3FB8AA3B, %f282;
	fma.rn.f32 	%f284, %f277, 0f32A57060, %f283;
	mov.b32 	%r215, %f280;
	shl.b32 	%r216, %r215, 23;
	mov.b32 	%f285, %r216;
	ex2.approx.ftz.f32 	%f286, %f284;
	mul.f32 	%f287, %f286, %f285;
	add.f32 	%f288, %f276, %f287;
	sub.f32 	%f289, %f71, %f94;
	fma.rn.f32 	%f290, %f289, 0f3BBB989D, 0f3F000000;
	cvt.sat.f32.f32 	%f291, %f290;
	fma.rm.f32 	%f292, %f291, %f99, %f98;
	add.f32 	%f293, %f292, 0fCB40007F;
	neg.f32 	%f294, %f293;
	fma.rn.f32 	%f295, %f289, 0f3FB8AA3B, %f294;
	fma.rn.f32 	%f296, %f289, 0f32A57060, %f295;
	mov.b32 	%r217, %f292;
	shl.b32 	%r218, %r217, 23;
	mov.b32 	%f297, %r218;
	ex2.approx.ftz.f32 	%f298, %f296;
	mul.f32 	%f299, %f298, %f297;
	add.f32 	%f300, %f288, %f299;
	sub.f32 	%f301, %f75, %f94;
	fma.rn.f32 	%f302, %f301, 0f3BBB989D, 0f3F000000;
	cvt.sat.f32.f32 	%f303, %f302;
	fma.rm.f32 	%f304, %f303, %f99, %f98;
	add.f32 	%f305, %f304, 0fCB40007F;
	neg.f32 	%f306, %f305;
	fma.rn.f32 	%f307, %f301, 0f3FB8AA3B, %f306;
	fma.rn.f32 	%f308, %f301, 0f32A57060, %f307;
	mov.b32 	%r219, %f304;
	shl.b32 	%r220, %r219, 23;
	mov.b32 	%f309, %r220;
	ex2.approx.ftz.f32 	%f310, %f308;
	mul.f32 	%f311, %f310, %f309;
	add.f32 	%f312, %f300, %f311;
	sub.f32 	%f313, %f79, %f94;
	fma.rn.f32 	%f314, %f313, 0f3BBB989D, 0f3F000000;
	cvt.sat.f32.f32 	%f315, %f314;
	fma.rm.f32 	%f316, %f315, %f99, %f98;
	add.f32 	%f317, %f316, 0fCB40007F;
	neg.f32 	%f318, %f317;
	fma.rn.f32 	%f319, %f313, 0f3FB8AA3B, %f318;
	fma.rn.f32 	%f320, %f313, 0f32A57060, %f319;
	mov.b32 	%r221, %f316;
	shl.b32 	%r222, %r221, 23;
	mov.b32 	%f321, %r222;
	ex2.approx.ftz.f32 	%f322, %f320;
	mul.f32 	%f323, %f322, %f321;
	add.f32 	%f324, %f312, %f323;
	sub.f32 	%f325, %f83, %f94;
	fma.rn.f32 	%f326, %f325, 0f3BBB989D, 0f3F000000;
	cvt.sat.f32.f32 	%f327, %f326;
	fma.rm.f32 	%f328, %f327, %f99, %f98;
	add.f32 	%f329, %f328, 0fCB40007F;
	neg.f32 	%f330, %f329;
	fma.rn.f32 	%f331, %f325, 0f3FB8AA3B, %f330;
	fma.rn.f32 	%f332, %f325, 0f32A57060, %f331;
	mov.b32 	%r223, %f328;
	shl.b32 	%r224, %r223, 23;
	mov.b32 	%f333, %r224;
	ex2.approx.ftz.f32 	%f334, %f332;
	mul.f32 	%f335, %f334, %f333;
	add.f32 	%f336, %f324, %f335;
	mov.b32 	%r225, %f336;
	shfl.sync.bfly.b32	%r226|%p30, %r225, 16, 31, -1;
	mov.b32 	%f337, %r226;
	add.f32 	%f338, %f336, %f337;
	mov.b32 	%r227, %f338;
	shfl.sync.bfly.b32	%r228|%p31, %r227, 8, 31, -1;
	mov.b32 	%f339, %r228;
	add.f32 	%f340, %f338, %f339;
	mov.b32 	%r229, %f340;
	shfl.sync.bfly.b32	%r230|%p32, %r229, 4, 31, -1;
	mov.b32 	%f341, %r230;
	add.f32 	%f342, %f340, %f341;
	mov.b32 	%r231, %f342;
	shfl.sync.bfly.b32	%r232|%p33, %r231, 2, 31, -1;
	mov.b32 	%f343, %r232;
	add.f32 	%f344, %f342, %f343;
	mov.b32 	%r233, %f344;
	shfl.sync.bfly.b32	%r234|%p34, %r233, 1, 31, -1;
	mov.b32 	%f345, %r234;
	add.f32 	%f346, %f344, %f345;
	div.rn.f32 	%f347, %f107, %f346;
	div.rn.f32 	%f348, %f119, %f346;
	div.rn.f32 	%f349, %f131, %f346;
	div.rn.f32 	%f350, %f143, %f346;
	div.rn.f32 	%f351, %f155, %f346;
	div.rn.f32 	%f352, %f167, %f346;
	div.rn.f32 	%f353, %f179, %f346;
	div.rn.f32 	%f354, %f191, %f346;
	div.rn.f32 	%f355, %f203, %f346;
	div.rn.f32 	%f356, %f215, %f346;
	div.rn.f32 	%f357, %f227, %f346;
	div.rn.f32 	%f358, %f239, %f346;
	div.rn.f32 	%f359, %f251, %f346;
	div.rn.f32 	%f360, %f263, %f346;
	div.rn.f32 	%f361, %f275, %f346;
	div.rn.f32 	%f362, %f287, %f346;
	div.rn.f32 	%f363, %f299, %f346;
	div.rn.f32 	%f364, %f311, %f346;
	div.rn.f32 	%f365, %f323, %f346;
	div.rn.f32 	%f366, %f335, %f346;
	mad.lo.s64 	%rd151, %rd154, %rd22, %rd8;
	shl.b64 	%rd152, %rd151, 2;
	add.s64 	%rd153, %rd9, %rd152;
	st.global.f32 	[%rd153], %f347;
	st.global.f32 	[%rd153+128], %f348;
	st.global.f32 	[%rd153+256], %f349;
	st.global.f32 	[%rd153+384], %f350;
	st.global.f32 	[%rd153+512], %f351;
	st.global.f32 	[%rd153+640], %f352;
	st.global.f32 	[%rd153+768], %f353;
	st.global.f32 	[%rd153+896], %f354;
	st.global.f32 	[%rd153+1024], %f355;
	st.global.f32 	[%rd153+1152], %f356;
	st.global.f32 	[%rd153+1280], %f357;
	st.global.f32 	[%rd153+1408], %f358;
	st.global.f32 	[%rd153+1536], %f359;
	st.global.f32 	[%rd153+1664], %f360;
	st.global.f32 	[%rd153+1792], %f361;
	st.global.f32 	[%rd153+1920], %f362;
	st.global.f32 	[%rd153+2048], %f363;
	st.global.f32 	[%rd153+2176], %f364;
	st.global.f32 	[%rd153+2304], %f365;
	st.global.f32 	[%rd153+2432], %f366;
	add.s64 	%rd154, %rd154, %rd10;
	setp.lt.s64 	%p35, %rd154, %rd23;
	@%p35 bra 	$L__BB264_4;
$L__BB264_5:
	ret;

}
	// .globl	_Z15SoftmaxWarpImplI22BroadcastScaleMaskLoadIffbLm2EiE11DirectStoreIffEfLi1ELi20ELi32ELi1ELb1EL9Algorithm0EEvT_T0_ll
.visible .entry _Z15SoftmaxWarpImplI22BroadcastScaleMaskLoadIffbLm2EiE11DirectStoreIffEfLi1ELi20ELi32ELi1ELb1EL9Algorithm0EEvT_T0_ll(
	.param .align 8 .b8 _Z15SoftmaxWarpImplI22BroadcastScaleMaskLoadIffbLm2EiE11DirectStoreIffEfLi1ELi20ELi32ELi1ELb1EL9Algorithm0EEvT_T0_ll_param_0[88],
	.param .align 8 .b8 _Z15SoftmaxWarpImplI22BroadcastScaleMaskLoadIffbLm2EiE11DirectStoreIffEfLi1ELi20ELi32ELi1ELb1EL9Algorithm0EEvT_T0_ll_param_1[16],
	.param .u64 _Z15SoftmaxWarpImplI22BroadcastScaleMaskLoadIffbLm2EiE11DirectStoreIffEfLi1ELi20ELi32ELi1ELb1EL9Algorithm0EEvT_T0_ll_param_2,
	.param .u64 _Z15SoftmaxWarpImplI22BroadcastScaleMaskLoadIffbLm2EiE11DirectStoreIffEfLi1ELi20ELi32ELi1ELb1EL9Algorithm0EEvT_T0_ll_param_3
)
{
	.reg .pred 	%p<114>;
	.reg .b16 	%rs<21>;
	.reg .b32 	%r<260>;
	.reg .b32 	%f<467>;
	.reg .b64 	%rd<177>;

	ld.param.u64 	%rd39, [_Z15SoftmaxWarpImplI22BroadcastScaleMaskLoadIffbLm2EiE11DirectStoreIffEfLi1ELi20ELi32ELi1ELb1EL9Algorithm0EEvT_T0_ll_param_1+8];
	ld.param.u64 	%rd38, [_Z15SoftmaxWarpImplI22BroadcastScaleMaskLoadIffbLm2EiE11DirectStoreIffEfLi1ELi20ELi32ELi1ELb1EL9Algorithm0EEvT_T0_ll_param_1];
	ld.param.v2.f32 	{%f103, %f104}, [_Z15SoftmaxWarpImplI22BroadcastScaleMaskLoadIffbLm2EiE11DirectStoreIffEfLi1ELi20ELi32ELi1ELb1EL9Algorithm0EEvT_T0_ll_param_0+80];
	ld.param.u64 	%rd37, [_Z15SoftmaxWarpImplI22BroadcastScaleMaskLoadIffbLm2EiE11DirectStoreIffEfLi1ELi20ELi32ELi1ELb1EL9Algorithm0EEvT_T0_ll_param_0+72];
	ld.param.v2.u32 	{%r6, %r7}, [_Z15SoftmaxWarpImplI22BroadcastScaleMaskLoadIffbLm2EiE11DirectStoreIffEfLi1ELi20ELi32ELi1ELb1EL9Algorithm0EEvT_T0_ll_param_0+56];
	ld.param.v2.u32 	{%r4, %r5}, [_Z15SoftmaxWarpImplI22BroadcastScaleMaskLoadIffbLm2EiE11DirectStoreIffEfLi1ELi20ELi32ELi1ELb1EL9Algorithm0EEvT_T0_ll_param_0+40];
	ld.param.u64 	%rd33, [_Z15SoftmaxWarpImplI22BroadcastScaleMaskLoadIffbLm2EiE11DirectStoreIffEfLi1ELi20ELi32ELi1ELb1EL9Algorithm0EEvT_T0_ll_param_0+24];
	ld.param.u64 	%rd32, [_Z15SoftmaxWarpImplI22BroadcastScaleMaskLoadIffbLm2EiE11DirectStoreIffEfLi1ELi20ELi32ELi1ELb1EL9Algorithm0EEvT_T0_ll_param_0+16];
	ld.param.u64 	%rd31, [_Z15SoftmaxWarpImplI22BroadcastScaleMaskLoadIffbLm2EiE11DirectStoreIffEfLi1ELi20ELi32ELi1ELb1EL9Algorithm0EEvT_T0_ll_param_0+8];
	ld.param.u64 	%rd30, [_Z15SoftmaxWarpImplI22BroadcastScaleMaskLoadIffbLm2EiE11DirectStoreIffEfLi1ELi20ELi32ELi1ELb1EL9Algorithm0EEvT_T0_ll_param_0];
	ld.param.u64 	%rd41, [_Z15SoftmaxWarpImplI22BroadcastScaleMaskLoadIffbLm2EiE11DirectStoreIffEfLi1ELi20ELi32ELi1ELb1EL9Algorithm0EEvT_T0_ll_param_3];
	cvta.to.global.u64 	%rd1, %rd30;
	cvta.to.global.u64 	%rd2, %rd31;
	setp.lt.s64 	%p1, %rd41, 641;
	@%p1 bra 	$L__BB265_2;
	mov.u64 	%rd42, $str;
	cvta.global.u64 	%rd43, %rd42;
	mov.u64 	%rd44, $str$1;
	cvta.global.u64 	%rd45, %rd44;
	mov.u64 	%rd46, __unnamed_261;
	cvta.global.u64 	%rd47, %rd46;
	{ // callseq 260, 0
	.param .b64 param0;
	st.param.b64 	[param0], %rd43;
	.param .b64 param1;
	st.param.b64 	[param1], %rd45;
	.param .b32 param2;
	st.param.b32 	[param2], 254;
	.param .b64 param3;
	st.param.b64 	[param3], %rd47;
	.param .b64 param4;
	st.param.b64 	[param4], 1;
	call.uni 
	__assertfail, 
	(
	param0, 
	param1, 
	param2, 
	param3, 
	param4
	);
	} // callseq 260
$L__BB265_2:
	ld.param.u64 	%rd174, [_Z15SoftmaxWarpImplI22BroadcastScaleMaskLoadIffbLm2EiE11DirectStoreIffEfLi1ELi20ELi32ELi1ELb1EL9Algorithm0EEvT_T0_ll_param_2];
	mov.u32 	%r8, %ctaid.x;
	mov.u32 	%r9, %ntid.y;
	mov.u32 	%r10, %tid.y;
	mad.lo.s32 	%r11, %r8, %r9, %r10;
	cvt.s64.s32 	%rd176, %r11;
	setp.le.s64 	%p2, %rd174, %rd176;
	@%p2 bra 	$L__BB265_85;
	mov.u32 	%r12, %tid.x;
	add.s32 	%r13, %r12, 64;
	cvt.u64.u32 	%rd6, %r13;
	add.s32 	%r14, %r12, 96;
	cvt.u64.u32 	%rd7, %r14;
	add.s32 	%r15, %r12, 128;
	cvt.u64.u32 	%rd8, %r15;
	add.s32 	%r16, %r12, 160;
	cvt.u64.u32 	%rd9, %r16;
	add.s32 	%r17, %r12, 192;
	cvt.u64.u32 	%rd10, %r17;
	add.s32 	%r18, %r12, 224;
	cvt.u64.u32 	%rd11, %r18;
	add.s32 	%r19, %r12, 256;
	cvt.u64.u32 	%rd12, %r19;
	add.s32 	%r20, %r12, 288;
	cvt.u64.u32 	%rd13, %r20;
	add.s32 	%r21, %r12, 320;
	cvt.u64.u32 	%rd14, %r21;
	add.s32 	%r22, %r12, 352;
	cvt.u64.u32 	%rd15, %r22;
	add.s32 	%r23, %r12, 384;
	cvt.u64.u32 	%rd16, %r23;
	add.s32 	%r24, %r12, 416;
	cvt.u64.u32 	%rd17, %r24;
	add.s32 	%r25, %r12, 448;
	cvt.u64.u32 	%rd18, %r25;
	add.s32 	%r26, %r12, 480;
	cvt.u64.u32 	%rd19, %r26;
	add.s32 	%r27, %r12, 512;
	cvt.u64.u32 	%rd20, %r27;
	add.s32 	%r28, %r12, 544;
	cvt.u64.u32 	%rd21, %r28;
	add.s32 	%r29, %r12, 576;
	cvt.u64.u32 	%rd22, %r29;
	add.s32 	%r30, %r12, 608;
	cvt.u64.u32 	%rd23, %r30;
	add.s32 	%r41, %r12, 32;
$L__BB265_4:
	cvt.u64.u32 	%rd25, %r12;
	setp.le.s64 	%p3, %rd41, %rd25;
	mul.lo.s64 	%rd26, %rd37, %rd176;
	mov.f32 	%f427, 0fFF800000;
	mov.f32 	%f430, %f427;
	@%p3 bra 	$L__BB265_6;
	setp.eq.s64 	%p4, %rd33, 1;
	setp.eq.s64 	%p5, %rd32, 1;
	add.s64 	%rd48, %rd26, %rd25;
	cvt.u32.u64 	%r32, %rd48;
	div.s32 	%r33, %r32, %r4;
	mul.lo.s32 	%r34, %r33, %r4;
	sub.s32 	%r35, %r32, %r34;
	selp.b32 	%r36, 0, %r33, %p5;
	selp.b32 	%r37, 0, %r35, %p4;
	mul.lo.s32 	%r38, %r6, %r36;
	mad.lo.s32 	%r39, %r7, %r37, %r38;
	shl.b64 	%rd49, %rd48, 32;
	shr.s64 	%rd50, %rd49, 30;
	add.s64 	%rd51, %rd1, %rd50;
	ld.global.f32 	%f106, [%rd51];
	cvt.s64.s32 	%rd52, %r39;
	add.s64 	%rd53, %rd2, %rd52;
	ld.global.u8 	%rs1, [%rd53];
	setp.eq.s16 	%p6, %rs1, 0;
	mul.f32 	%f107, %f106, %f104;
	selp.f32 	%f427, %f103, %f107, %p6;
	max.f32 	%f430, %f427, 0fFF800000;
$L__BB265_6:
	cvt.u64.u32 	%rd27, %r41;
	setp.le.s64 	%p7, %rd41, %rd27;
	mov.f32 	%f429, 0fFF800000;
	@%p7 bra 	$L__BB265_8;
	setp.eq.s64 	%p8, %rd33, 1;
	setp.eq.s64 	%p9, %rd32, 1;
	add.s64 	%rd54, %rd26, %rd27;
	cvt.u32.u64 	%r42, %rd54;
	div.s32 	%r43, %r42, %r4;
	mul.lo.s32 	%r44, %r43, %r4;
	sub.s32 	%r45, %r42, %r44;
	selp.b32 	%r46, 0, %r43, %p9;
	selp.b32 	%r47, 0, %r45, %p8;
	mul.lo.s32 	%r48, %r6, %r46;
	mad.lo.s32 	%r49, %r7, %r47, %r48;
	shl.b64 	%rd55, %rd54, 32;
	shr.s64 	%rd56, %rd55, 30;
	add.s64 	%rd57, %rd1, %rd56;
	ld.global.f32 	%f109, [%rd57];
	cvt.s64.s32 	%rd58, %r49;
	add.s64 	%rd59, %rd2, %rd58;
	ld.global.u8 	%rs2, [%rd59];
	setp.eq.s16 	%p10, %rs2, 0;
	mul.f32 	%f110, %f109, %f104;
	selp.f32 	%f429, %f103, %f110, %p10;
	max.f32 	%f430, %f430, %f429;
$L__BB265_8:
	setp.le.s64 	%p11, %rd41, %rd6;
	mov.f32 	%f431, 0fFF800000;
	@%p11 bra 	$L__BB265_10;
	setp.eq.s64 	%p12, %rd33, 1;
	setp.eq.s64 	%p13, %rd32, 1;
	add.s64 	%rd60, %rd26, %rd6;
	cvt.u32.u64 	%r50, %rd60;
	div.s32 	%r51, %r50, %r4;
	mul.lo.s32 	%r52, %r51, %r4;
	sub.s32 	%r53, %r50, %r52;
	selp.b32 	%r54, 0, %r51, %p13;
	selp.b32 	%r55, 0, %r53, %p12;
	mul.lo.s32 	%r56, %r6, %r54;
	mad.lo.s32 	%r57, %r7, %r55, %r56;
	shl.b64 	%rd61, %rd60, 32;
	shr.s64 	%rd62, %rd61, 30;
	add.s64 	%rd63, %rd1, %rd62;
	ld.global.f32 	%f112, [%rd63];
	cvt.s64.s32 	%rd64, %r57;
	add.s64 	%rd65, %rd2, %rd64;
	ld.global.u8 	%rs3, [%rd65];
	setp.eq.s16 	%p14, %rs3, 0;
	mul.f32 	%f113, %f112, %f104;
	selp.f32 	%f431, %f103, %f113, %p14;
	max.f32 	%f430, %f430, %f431;
$L__BB265_10:
	setp.le.s64 	%p15, %rd41, %rd7;
	mov.f32 	%f433, 0fFF800000;
	@%p15 bra 	$L__BB265_12;
	setp.eq.s64 	%p16, %rd33, 1;
	setp.eq.s64 	%p17, %rd32, 1;
	add.s64 	%rd66, %rd26, %rd7;
	cvt.u32.u64 	%r58, %rd66;
	div.s32 	%r59, %r58, %r4;
	mul.lo.s32 	%r60, %r59, %r4;
	sub.s32 	%r61, %r58, %r60;
	selp.b32 	%r62, 0, %r59, %p17;
	selp.b32 	%r63, 0, %r61, %p16;
	mul.lo.s32 	%r64, %r6, %r62;
	mad.lo.s32 	%r65, %r7, %r63, %r64;
	shl.b64 	%rd67, %rd66, 32;
	shr.s64 	%rd68, %rd67, 30;
	add.s64 	%rd69, %rd1, %rd68;
	ld.global.f32 	%f115, [%rd69];
	cvt.s64.s32 	%rd70, %r65;
	add.s64 	%rd71, %rd2, %rd70;
	ld.global.u8 	%rs4, [%rd71];
	setp.eq.s16 	%p18, %rs4, 0;
	mul.f32 	%f116, %f115, %f104;
	selp.f32 	%f433, %f103, %f116, %p18;
	max.f32 	%f430, %f430, %f433;
$L__BB265_12:
	setp.le.s64 	%p19, %rd41, %rd8;
	mov.f32 	%f435, 0fFF800000;
	@%p19 bra 	$L__BB265_14;
	setp.eq.s64 	%p20, %rd33, 1;
	setp.eq.s64 	%p21, %rd32, 1;
	add.s64 	%rd72, %rd26, %rd8;
	cvt.u32.u64 	%r66, %rd72;
	div.s32 	%r67, %r66, %r4;
	mul.lo.s32 	%r68, %r67, %r4;
	sub.s32 	%r69, %r66, %r68;
	selp.b32 	%r70, 0, %r67, %p21;
	selp.b32 	%r71, 0, %r69, %p20;
	mul.lo.s32 	%r72, %r6, %r70;
	mad.lo.s32 	%r73, %r7, %r71, %r72;
	shl.b64 	%rd73, %rd72, 32;
	shr.s64 	%rd74, %rd73, 30;
	add.s64 	%rd75, %rd1, %rd74;
	ld.global.f32 	%f118, [%rd75];
	cvt.s64.s32 	%rd76, %r73;
	add.s64 	%rd77, %rd2, %rd76;
	ld.global.u8 	%rs5, [%rd77];
	setp.eq.s16 	%p22, %rs5, 0;
	mul.f32 	%f119, %f118, %f104;
	selp.f32 	%f435, %f103, %f119, %p22;
	max.f32 	%f430, %f430, %f435;
$L__BB265_14:
	setp.le.s64 	%p23, %rd41, %rd9;
	mov.f32 	%f437, 0fFF800000;
	@%p23 bra 	$L__BB265_16;
	setp.eq.s64 	%p24, %rd33, 1;
	setp.eq.s64 	%p25, %rd32, 1;
	add.s64 	%rd78, %rd26, %rd9;
	cvt.u32.u64 	%r74, %rd78;
	div.s32 	%r75, %r74, %r4;
	mul.lo.s32 	%r76, %r75, %r4;
	sub.s32 	%r77, %r74, %r76;
	selp.b32 	%r78, 0, %r75, %p25;
	selp.b32 	%r79, 0, %r77, %p24;
	mul.lo.s32 	%r80, %r6, %r78;
	mad.lo.s32 	%r81, %r7, %r79, %r80;
	shl.b64 	%rd79, %rd78, 32;
	shr.s64 	%rd80, %rd79, 30;
	add.s64 	%rd81, %rd1, %rd80;
	ld.global.f32 	%f121, [%rd81];
	cvt.s64.s32 	%rd82, %r81;
	add.s64 	%rd83, %rd2, %rd82;
	ld.global.u8 	%rs6, [%rd83];
	setp.eq.s16 	%p26, %rs6, 0;
	mul.f32 	%f122, %f121, %f104;
	selp.f32 	%f437, %f103, %f122, %p26;
	max.f32 	%f430, %f430, %f437;
$L__BB265_16:
	setp.le.s64 	%p27, %rd41, %rd10;
	mov.f32 	%f439, 0fFF800000;
	@%p27 bra 	$L__BB265_18;
	setp.eq.s64 	%p28, %rd33, 1;
	setp.eq.s64 	%p29, %rd32, 1;
	add.s64 	%rd84, %rd26, %rd10;
	cvt.u32.u64 	%r82, %rd84;
	div.s32 	%r83, %r82, %r4;
	mul.lo.s32 	%r84, %r83, %r4;
	sub.s32 	%r85, %r82, %r84;
	selp.b32 	%r86, 0, %r83, %p29;
	selp.b32 	%r87, 0, %r85, %p28;
	mul.lo.s32 	%r88, %r6, %r86;
	mad.lo.s32 	%r89, %r7, %r87, %r88;
	shl.b64 	%rd85, %rd84, 32;
	shr.s64 	%rd86, %rd85, 30;
	add.s64 	%rd87, %rd1, %rd86;
	ld.global.f32 	%f124, [%rd87];
	cvt.s64.s32 	%rd88, %r89;
	add.s64 	%rd89, %rd2, %rd88;
	ld.global.u8 	%rs7, [%rd89];
	setp.eq.s16 	%p30, %rs7, 0;
	mul.f32 	%f125, %f124, %f104;
	selp.f32 	%f439, %f103, %f125, %p30;
	max.f32 	%f430, %f430, %f439;
$L__BB265_18:
	setp.le.s64 	%p31, %rd41, %rd11;
	mov.f32 	%f441, 0fFF800000;
	@%p31 bra 	$L__BB265_20;
	setp.eq.s64 	%p32, %rd33, 1;
	setp.eq.s64 	%p33, %rd32, 1;
	add.s64 	%rd90, %rd26, %rd11;
	cvt.u32.u64 	%r90, %rd90;
	div.s32 	%r91, %r90, %r4;
	mul.lo.s32 	%r92, %r91, %r4;
	sub.s32 	%r93, %r90, %r92;
	selp.b32 	%r94, 0, %r91, %p33;
	selp.b32 	%r95, 0, %r93, %p32;
	mul.lo.s32 	%r96, %r6, %r94;
	mad.lo.s32 	%r97, %r7, %r95, %r96;
	shl.b64 	%rd91, %rd90, 32;
	shr.s64 	%rd92, %rd91, 30;
	add.s64 	%rd93, %rd1, %rd92;
	ld.global.f32 	%f127, [%rd93];
	cvt.s64.s32 	%rd94, %r97;
	add.s64 	%rd95, %rd2, %rd94;
	ld.global.u8 	%rs8, [%rd95];
	setp.eq.s16 	%p34, %rs8, 0;
	mul.f32 	%f128, %f127, %f104;
	selp.f32 	%f441, %f103, %f128, %p34;
	max.f32 	%f430, %f430, %f441;
$L__BB265_20:
	setp.le.s64 	%p35, %rd41, %rd12;
	mov.f32 	%f443, 0fFF800000;
	@%p35 bra 	$L__BB265_22;
	setp.eq.s64 	%p36, %rd33, 1;
	setp.eq.s64 	%p37, %rd32, 1;
	add.s64 	%rd96, %rd26, %rd12;
	cvt.u32.u64 	%r98, %rd96;
	div.s32 	%r99, %r98, %r4;
	mul.lo.s32 	%r100, %r99, %r4;
	sub.s32 	%r101, %r98, %r100;
	selp.b32 	%r102, 0, %r99, %p37;
	selp.b32 	%r103, 0, %r101, %p36;
	mul.lo.s32 	%r104, %r6, %r102;
	mad.lo.s32 	%r105, %r7, %r103, %r104;
	shl.b64 	%rd97, %rd96, 32;
	shr.s64 	%rd98, %rd97, 30;
	add.s64 	%rd99, %rd1, %rd98;
	ld.global.f32 	%f130, [%rd99];
	cvt.s64.s32 	%rd100, %r105;
	add.s64 	%rd101, %rd2, %rd100;
	ld.global.u8 	%rs9, [%rd101];
	setp.eq.s16 	%p38, %rs9, 0;
	mul.f32 	%f131, %f130, %f104;
	selp.f32 	%f443, %f103, %f131, %p38;
	max.f32 	%f430, %f430, %f443;
$L__BB265_22:
	setp.le.s64 	%p39, %rd41, %rd13;
	mov.f32 	%f445, 0fFF800000;
	@%p39 bra 	$L__BB265_24;
	setp.eq.s64 	%p40, %rd33, 1;
	setp.eq.s64 	%p41, %rd32, 1;
	add.s64 	%rd102, %rd26, %rd13;
	cvt.u32.u64 	%r106, %rd102;
	div.s32 	%r107, %r106, %r4;
	mul.lo.s32 	%r108, %r107, %r4;
	sub.s32 	%r109, %r106, %r108;
	selp.b32 	%r110, 0, %r107, %p41;
	selp.b32 	%r111, 0, %r109, %p40;
	mul.lo.s32 	%r112, %r6, %r110;
	mad.lo.s32 	%r113, %r7, %r111, %r112;
	shl.b64 	%rd103, %rd102, 32;
	shr.s64 	%rd104, %rd103, 30;
	add.s64 	%rd105, %rd1, %rd104;
	ld.global.f32 	%f133, [%rd105];
	cvt.s64.s32 	%rd106, %r113;
	add.s64 	%rd107, %rd2, %rd106;
	ld.global.u8 	%rs10, [%rd107];
	setp.eq.s16 	%p42, %rs10, 0;
	mul.f32 	%f134, %f133, %f104;
	selp.f32 	%f445, %f103, %f134, %p42;
	max.f32 	%f430, %f430, %f445;
$L__BB265_24:
	setp.le.s64 	%p43, %rd41, %rd14;
	mov.f32 	%f447, 0fFF800000;
	@%p43 bra 	$L__BB265_26;
	setp.eq.s64 	%p44, %rd33, 1;
	setp.eq.s64 	%p45, %rd32, 1;
	add.s64 	%rd108, %rd26, %rd14;
	cvt.u32.u64 	%r114, %rd108;
	div.s32 	%r115, %r114, %r4;
	mul.lo.s32 	%r116, %r115, %r4;
	sub.s32 	%r117, %r114, %r116;
	selp.b32 	%r118, 0, %r115, %p45;
	selp.b32 	%r119, 0, %r117, %p44;
	mul.lo.s32 	%r120, %r6, %r118;
	mad.lo.s32 	%r121, %r7, %r119, %r120;
	shl.b64 	%rd109, %rd108, 32;
	shr.s64 	%rd110, %rd109, 30;
	add.s64 	%rd111, %rd1, %rd110;
	ld.global.f32 	%f136, [%rd111];
	cvt.s64.s32 	%rd112, %r121;
	add.s64 	%rd113, %rd2, %rd112;
	ld.global.u8 	%rs11, [%rd113];
	setp.eq.s16 	%p46, %rs11, 0;
	mul.f32 	%f137, %f136, %f104;
	selp.f32 	%f447, %f103, %f137, %p46;
	max.f32 	%f430, %f430, %f447;
$L__BB265_26:
	setp.le.s64 	%p47, %rd41, %rd15;
	mov.f32 	%f449, 0fFF800000;
	@%p47 bra 	$L__BB265_28;
	setp.eq.s64 	%p48, %rd33, 1;
	setp.eq.s64 	%p49, %rd32, 1;
	add.s64 	%rd114, %rd26, %rd15;
	cvt.u32.u64 	%r122, %rd114;
	div.s32 	%r123, %r122, %r4;
	mul.lo.s32 	%r124, %r123, %r4;
	sub.s32 	%r125, %r122, %r124;
	selp.b32 	%r126, 0, %r123, %p49;
	selp.b32 	%r127, 0, %r125, %p48;
	mul.lo.s32 	%r128, %r6, %r126;
	mad.lo.s32 	%r129, %r7, %r127, %r128;
	shl.b64 	%rd115, %rd114, 32;
	shr.s64 	%rd116, %rd115, 30;
	add.s64 	%rd117, %rd1, %rd116;
	ld.global.f32 	%f139, [%rd117];
	cvt.s64.s32 	%rd118, %r129;
	add.s64 	%rd119, %rd2, %rd118;
	ld.global.u8 	%rs12, [%rd119];
	setp.eq.s16 	%p50, %rs12, 0;
	mul.f32 	%f140, %f139, %f104;
	selp.f32 	%f449, %f103, %f140, %p50;
	max.f32 	%f430, %f430, %f449;
$L__BB265_28:
	setp.le.s64 	%p51, %rd41, %rd16;
	mov.f32 	%f451, 0fFF800000;
	@%p51 bra 	$L__BB265_30;
	setp.eq.s64 	%p52, %rd33, 1;
	setp.eq.s64 	%p53, %rd32, 1;
	add.s64 	%rd120, %rd26, %rd16;
	cvt.u32.u64 	%r130, %rd120;
	div.s32 	%r131, %r130, %r4;
	mul.lo.s32 	%r132, %r131, %r4;
	sub.s32 	%r133, %r130, %r132;
	selp.b32 	%r134, 0, %r131, %p53;
	selp.b32 	%r135, 0, %r133, %p52;
	mul.lo.s32 	%r136, %r6, %r134;
	mad.lo.s32 	%r137, %r7, %r135, %r136;
	shl.b64 	%rd121, %rd120, 32;
	shr.s64 	%rd122, %rd121, 30;
	add.s64 	%rd123, %rd1, %rd122;
	ld.global.f32 	%f142, [%rd123];
	cvt.s64.s32 	%rd124, %r137;
	add.s64 	%rd125, %rd2, %rd124;
	ld.global.u8 	%rs13, [%rd125];
	setp.eq.s16 	%p54, %rs13, 0;
	mul.f32 	%f143, %f142, %f104;
	selp.f32 	%f451, %f103, %f143, %p54;
	max.f32 	%f430, %f430, %f451;
$L__BB265_30:
	setp.le.s64 	%p55, %rd41, %rd17;
	mov.f32 	%f453, 0fFF800000;
	@%p55 bra 	$L__BB265_32;
	setp.eq.s64 	%p56, %rd33, 1;
	setp.eq.s64 	%p57, %rd32, 1;
	add.s64 	%rd126, %rd26, %rd17;
	cvt.u32.u64 	%r138, %rd126;
	div.s32 	%r139, %r138, %r4;
	mul.lo.s32 	%r140, %r139, %r4;
	sub.s32 	%r141, %r138, %r140;
	selp.b32 	%r142, 0, %r139, %p57;
	selp.b32 	%r143, 0, %r141, %p56;
	mul.lo.s32 	%r144, %r6, %r142;
	mad.lo.s32 	%r145, %r7, %r143, %r144;
	shl.b64 	%rd127, %rd126, 32;
	shr.s64 	%rd128, %rd127, 30;
	add.s64 	%rd129, %rd1, %rd128;
	ld.global.f32 	%f145, [%rd129];
	cvt.s64.s32 	%rd130, %r145;
	add.s64 	%rd131, %rd2, %rd130;
	ld.global.u8 	%rs14, [%rd131];
	setp.eq.s16 	%p58, %rs14, 0;
	mul.f32 	%f146, %f145, %f104;
	selp.f32 	%f453, %f103, %f146, %p58;
	max.f32 	%f430, %f430, %f453;
$L__BB265_32:
	setp.le.s64 	%p59, %rd41, %rd18;
	mov.f32 	%f455, 0fFF800000;
	@%p59 bra 	$L__BB265_34;
	setp.eq.s64 	%p60, %rd33, 1;
	setp.eq.s64 	%p61, %rd32, 1;
	add.s64 	%rd132, %rd26, %rd18;
	cvt.u32.u64 	%r146, %rd132;
	div.s32 	%r147, %r146, %r4;
	mul.lo.s32 	%r148, %r147, %r4;
	sub.s32 	%r149, %r146, %r148;
	selp.b32 	%r150, 0, %r147, %p61;
	selp.b32 	%r151, 0, %r149, %p60;
	mul.lo.s32 	%r152, %r6, %r150;
	mad.lo.s32 	%r153, %r7, %r151, %r152;
	shl.b64 	%rd133, %rd132, 32;
	shr.s64 	%rd134, %rd133, 30;
	add.s64 	%rd135, %rd1, %rd134;
	ld.global.f32 	%f148, [%rd135];
	cvt.s64.s32 	%rd136, %r153;
	add.s64 	%rd137, %rd2, %rd136;
	ld.global.u8 	%rs15, [%rd137];
	setp.eq.s16 	%p62, %rs15, 0;
	mul.f32 	%f149, %f148, %f104;
	selp.f32 	%f455, %f103, %f149, %p62;
	max.f32 	%f430, %f430, %f455;
$L__BB265_34:
	setp.le.s64 	%p63, %rd41, %rd19;
	mov.f32 	%f457, 0fFF800000;
	@%p63 bra 	$L__BB265_36;
	setp.eq.s64 	%p64, %rd33, 1;
	setp.eq.s64 	%p65, %rd32, 1;
	add.s64 	%rd138, %rd26, %rd19;
	cvt.u32.u64 	%r154, %rd138;
	div.s32 	%r155, %r154, %r4;
	mul.lo.s32 	%r156, %r155, %r4;
	sub.s32 	%r157, %r154, %r156;
	selp.b32 	%r158, 0, %r155, %p65;
	selp.b32 	%r159, 0, %r157, %p64;
	mul.lo.s32 	%r160, %r6, %r158;
	mad.lo.s32 	%r161, %r7, %r159, %r160;
	shl.b64 	%rd139, %rd138, 32;
	shr.s64 	%rd140, %rd139, 30;
	add.s64 	%rd141, %rd1, %rd140;
	ld.global.f32 	%f151, [%rd141];
	cvt.s64.s32 	%rd142, %r161;
	add.s64 	%rd143, %rd2, %rd142;
	ld.global.u8 	%rs16, [%rd143];
	setp.eq.s16 	%p66, %rs16, 0;
	mul.f32 	%f152, %f151, %f104;
	selp.f32 	%f457, %f103, %f152, %p66;
	max.f32 	%f430, %f430, %f457;
$L__BB265_36:
	setp.le.s64 	%p67, %rd41, %rd20;
	mov.f32 	%f459, 0fFF800000;
	@%p67 bra 	$L__BB265_38;
	setp.eq.s64 	%p68, %rd33, 1;
	setp.eq.s64 	%p69, %rd32, 1;
	add.s64 	%rd144, %rd26, %rd20;
	cvt.u32.u64 	%r162, %rd144;
	div.s32 	%r163, %r162, %r4;
	mul.lo.s32 	%r164, %r163, %r4;
	sub.s32 	%r165, %r162, %r164;
	selp.b32 	%r166, 0, %r163, %p69;
	selp.b32 	%r167, 0, %r165, %p68;
	mul.lo.s32 	%r168, %r6, %r166;
	mad.lo.s32 	%r169, %r7, %r167, %r168;
	shl.b64 	%rd145, %rd144, 32;
	shr.s64 	%rd146, %rd145, 30;
	add.s64 	%rd147, %rd1, %rd146;
	ld.global.f32 	%f154, [%rd147];
	cvt.s64.s32 	%rd148, %r169;
	add.s64 	%rd149, %rd2, %rd148;
	ld.global.u8 	%rs17, [%rd149];
	setp.eq.s16 	%p70, %rs17, 0;
	mul.f32 	%f155, %f154, %f104;
	selp.f32 	%f459, %f103, %f155, %p70;
	max.f32 	%f430, %f430, %f459;
$L__BB265_38:
	setp.le.s64 	%p71, %rd41, %rd21;
	mov.f32 	%f461, 0fFF800000;
	@%p71 bra 	$L__BB265_40;
	setp.eq.s64 	%p72, %rd33, 1;
	setp.eq.s64 	%p73, %rd32, 1;
	add.s64 	%rd150, %rd26, %rd21;
	cvt.u32.u64 	%r170, %rd150;
	div.s32 	%r171, %r170, %r4;
	mul.lo.s32 	%r172, %r171, %r4;
	sub.s32 	%r173, %r170, %r172;
	selp.b32 	%r174, 0, %r171, %p73;
	selp.b32 	%r175, 0, %r173, %p72;
	mul.lo.s32 	%r176, %r6, %r174;
	mad.lo.s32 	%r177, %r7, %r175, %r176;
	shl.b64 	%rd151, %rd150, 32;
	shr.s64 	%rd152, %rd151, 30;
	add.s64 	%rd153, %rd1, %rd152;
	ld.global.f32 	%f157, [%rd153];
	cvt.s64.s32 	%rd154, %r177;
	add.s64 	%rd155, %rd2, %rd154;
	ld.global.u8 	%rs18, [%rd155];
	setp.eq.s16 	%p74, %rs18, 0;
	mul.f32 	%f158, %f157, %f104;
	selp.f32 	%f461, %f103, %f158, %p74;
	max.f32 	%f430, %f430, %f461;
$L__BB265_40:
	setp.le.s64 	%p75, %rd41, %rd22;
	mov.f32 	%f463, 0fFF800000;
	@%p75 bra 	$L__BB265_42;
	setp.eq.s64 	%p76, %rd33, 1;
	setp.eq.s64 	%p77, %rd32, 1;
	add.s64 	%rd156, %rd26, %rd22;
	cvt.u32.u64 	%r178, %rd156;
	div.s32 	%r179, %r178, %r4;
	mul.lo.s32 	%r180, %r179, %r4;
	sub.s32 	%r181, %r178, %r180;
	selp.b32 	%r182, 0, %r179, %p77;
	selp.b32 	%r183, 0, %r181, %p76;
	mul.lo.s32 	%r184, %r6, %r182;
	mad.lo.s32 	%r185, %r7, %r183, %r184;
	shl.b64 	%rd157, %rd156, 32;
	shr.s64 	%rd158, %rd157, 30;
	add.s64 	%rd159, %rd1, %rd158;
	ld.global.f32 	%f160, [%rd159];
	cvt.s64.s32 	%rd160, %r185;
	add.s64 	%rd161, %rd2, %rd160;
	ld.global.u8 	%rs19, [%rd161];
	setp.eq.s16 	%p78, %rs19, 0;
	mul.f32 	%f161, %f160, %f104;
	selp.f32 	%f463, %f103, %f161, %p78;
	max.f32 	%f430, %f430, %f463;
$L__BB265_42:
	setp.le.s64 	%p79, %rd41, %rd23;
	mov.f32 	%f465, 0fFF800000;
	@%p79 bra 	$L__BB265_44;
	setp.eq.s64 	%p80, %rd33, 1;
	setp.eq.s64 	%p81, %rd32, 1;
	add.s64 	%rd162, %rd26, %rd23;
	cvt.u32.u64 	%r186, %rd162;
	div.s32 	%r187, %r186, %r4;
	mul.lo.s32 	%r188, %r187, %r4;
	sub.s32 	%r189, %r186, %r188;
	selp.b32 	%r190, 0, %r187, %p81;
	selp.b32 	%r191, 0, %r189, %p80;
	mul.lo.s32 	%r192, %r6, %r190;
	mad.lo.s32 	%r193, %r7, %r191, %r192;
	shl.b64 	%rd163, %rd162, 32;
	shr.s64 	%rd164, %rd163, 30;
	add.s64 	%rd165, %rd1, %rd164;
	ld.global.f32 	%f163, [%rd165];
	cvt.s64.s32 	%rd166, %r193;
	add.s64 	%rd167, %rd2, %rd166;
	ld.global.u8 	%rs20, [%rd167];
	setp.eq.s16 	%p82, %rs20, 0;
	mul.f32 	%f164, %f163, %f104;
	selp.f32 	%f465, %f103, %f164, %p82;
	max.f32 	%f430, %f430, %f465;
$L__BB265_44:
	mov.u32 	%r194, %tid.x;
	cvt.u64.u32 	%rd168, %r194;
	setp.le.s64 	%p83, %rd41, %rd168;
	mov.b32 	%r195, %f430;
	shfl.sync.bfly.b32	%r196|%p84, %r195, 16, 31, -1;
	mov.b32 	%f165, %r196;
	max.f32 	%f166, %f430, %f165;
	mov.b32 	%r197, %f166;
	shfl.sync.bfly.b32	%r198|%p85, %r197, 8, 31, -1;
	mov.b32 	%f167, %r198;
	max.f32 	%f168, %f166, %f167;
	mov.b32 	%r199, %f168;
	shfl.sync.bfly.b32	%r200|%p86, %r199, 4, 31, -1;
	mov.b32 	%f169, %r200;
	max.f32 	%f170, %f168, %f169;
	mov.b32 	%r201, %f170;
	shfl.sync.bfly.b32	%r202|%p87, %r201, 2, 31, -1;
	mov.b32 	%f171, %r202;
	max.f32 	%f172, %f170, %f171;
	mov.b32 	%r203, %f172;
	shfl.sync.bfly.b32	%r204|%p88, %r203, 1, 31, -1;
	mov.b32 	%f173, %r204;
	max.f32 	%f174, %f172, %f173;
	sub.f32 	%f175, %f427, %f174;
	fma.rn.f32 	%f176, %f175, 0f3BBB989D, 0f3F000000;
	cvt.sat.f32.f32 	%f177, %f176;
	mov.f32 	%f178, 0f4B400001;
	mov.f32 	%f179, 0f437C0000;
	fma.rm.f32 	%f180, %f177, %f179, %f178;
	add.f32 	%f181, %f180, 0fCB40007F;
	neg.f32 	%f182, %f181;
	fma.rn.f32 	%f183, %f175, 0f3FB8AA3B, %f182;
	fma.rn.f32 	%f184, %f175, 0f32A57060, %f183;
	mov.b32 	%r205, %f180;
	shl.b32 	%r206, %r205, 23;
	mov.b32 	%f185, %r206;
	ex2.approx.ftz.f32 	%f186, %f184;
	mul.f32 	%f187, %f186, %f185;
	add.f32 	%f188, %f187, 0f00000000;
	sub.f32 	%f189, %f429, %f174;
	fma.rn.f32 	%f190, %f189, 0f3BBB989D, 0f3F000000;
	cvt.sat.f32.f32 	%f191, %f190;
	fma.rm.f32 	%f192, %f191, %f179, %f178;
	add.f32 	%f193, %f192, 0fCB40007F;
	neg.f32 	%f194, %f193;
	fma.rn.f32 	%f195, %f189, 0f3FB8AA3B, %f194;
	fma.rn.f32 	%f196, %f189, 0f32A57060, %f195;
	mov.b32 	%r207, %f192;
	shl.b32 	%r208, %r207, 23;
	mov.b32 	%f197, %r208;
	ex2.approx.ftz.f32 	%f198, %f196;
	mul.f32 	%f199, %f198, %f197;
	add.f32 	%f200, %f188, %f199;
	sub.f32 	%f201, %f431, %f174;
	fma.rn.f32 	%f202, %f201, 0f3BBB989D, 0f3F000000;
	cvt.sat.f32.f32 	%f203, %f202;
	fma.rm.f32 	%f204, %f203, %f179, %f178;
	add.f32 	%f205, %f204, 0fCB40007F;
	neg.f32 	%f206, %f205;
	fma.rn.f32 	%f207, %f201, 0f3FB8AA3B, %f206;
	fma.rn.f32 	%f208, %f201, 0f32A57060, %f207;
	mov.b32 	%r209, %f204;
	shl.b32 	%r210, %r209, 23;
	mov.b32 	%f209, %r210;
	ex2.approx.ftz.f32 	%f210, %f208;
	mul.f32 	%f211, %f210, %f209;
	add.f32 	%f212, %f200, %f211;
	sub.f32 	%f213, %f433, %f174;
	fma.rn.f32 	%f214, %f213, 0f3BBB989D, 0f3F000000;
	cvt.sat.f32.f32 	%f215, %f214;
	fma.rm.f32 	%f216, %f215, %f179, %f178;
	add.f32 	%f217, %f216, 0fCB40007F;
	neg.f32 	%f218, %f217;
	fma.rn.f32 	%f219, %f213, 0f3FB8AA3B, %f218;
	fma.rn.f32 	%f220, %f213, 0f32A57060, %f219;
	mov.b32 	%r211, %f216;
	shl.b32 	%r212, %r211, 23;
	mov.b32 	%f221, %r212;
	ex2.approx.ftz.f32 	%f222, %f220;
	mul.f32 	%f223, %f222, %f221;
	add.f32 	%f224, %f212, %f223;
	sub.f32 	%f225, %f435, %f174;
	fma.rn.f32 	%f226, %f225, 0f3BBB989D, 0f3F000000;
	cvt.sat.f32.f32 	%f227, %f226;
	fma.rm.f32 	%f228, %f227, %f179, %f178;
	add.f32 	%f229, %f228, 0fCB40007F;
	neg.f32 	%f230, %f229;
	fma.rn.f32 	%f231, %f225, 0f3FB8AA3B, %f230;
	fma.rn.f32 	%f232, %f225, 0f32A57060, %f231;
	mov.b32 	%r213, %f228;
	shl.b32 	%r214, %r213, 23;
	mov.b32 	%f233, %r214;
	ex2.approx.ftz.f32 	%f234, %f232;
	mul.f32 	%f235, %f234, %f233;
	add.f32 	%f236, %f224, %f235;
	sub.f32 	%f237, %f437, %f174;
	fma.rn.f32 	%f238, %f237, 0f3BBB989D, 0f3F000000;
	cvt.sat.f32.f32 	%f239, %f238;
	fma.rm.f32 	%f240, %f239, %f179, %f178;
	add.f32 	%f241, %f240, 0fCB40007F;
	neg.f32 	%f242, %f241;
	fma.rn.f32 	%f243, %f237, 0f3FB8AA3B, %f242;
	fma.rn.f32 	%f244, %f237, 0f32A57060, %f243;
	mov.b32 	%r215, %f240;
	shl.b32 	%r216, %r215, 23;
	mov.b32 	%f245, %r216;
	ex2.approx.ftz.f32 	%f246, %f244;
	mul.f32 	%f247, %f246, %f245;
	add.f32 	%f248, %f236, %f247;
	sub.f32 	%f249, %f439, %f174;
	fma.rn.f32 	%f250, %f249, 0f3BBB989D, 0f3F000000;
	cvt.sat.f32.f32 	%f251, %f250;
	fma.rm.f32 	%f252, %f251, %f179, %f178;
	add.f32 	%f253, %f252, 0fCB40007F;
	neg.f32 	%f254, %f253;
	fma.rn.f32 	%f255, %f249, 0f3FB8AA3B, %f254;
	fma.rn.f32 	%f256, %f249, 0f32A57060, %f255;
	mov.b32 	%r217, %f252;
	shl.b32 	%r218, %r217, 23;
	mov.b32 	%f257, %r218;
	ex2.approx.ftz.f32 	%f258, %f256;
	mul.f32 	%f259, %f258, %f257;
	add.f32 	%f260, %f248, %f259;
	sub.f32 	%f261, %f441, %f174;
	fma.rn.f32 	%f262, %f261, 0f3BBB989D, 0f3F000000;
	cvt.sat.f32.f32 	%f263, %f262;
	fma.rm.f32 	%f264, %f263, %f179, %f178;
	add.f32 	%f265, %f264, 0fCB40007F;
	neg.f32 	%f266, %f265;
	fma.rn.f32 	%f267, %f261, 0f3FB8AA3B, %f266;
	fma.rn.f32 	%f268, %f261, 0f32A57060, %f267;
	mov.b32 	%r219, %f264;
	shl.b32 	%r220, %r219, 23;
	mov.b32 	%f269, %r220;
	ex2.approx.ftz.f32 	%f270, %f268;
	mul.f32 	%f271, %f270, %f269;
	add.f32 	%f272, %f260, %f271;
	sub.f32 	%f273, %f443, %f174;
	fma.rn.f32 	%f274, %f273, 0f3BBB989D, 0f3F000000;
	cvt.sat.f32.f32 	%f275, %f274;
	fma.rm.f32 	%f276, %f275, %f179, %f178;
	add.f32 	%f277, %f276, 0fCB40007F;
	neg.f32 	%f278, %f277;
	fma.rn.f32 	%f279, %f273, 0f3FB8AA3B, %f278;
	fma.rn.f32 	%f280, %f273, 0f32A57060, %f279;
	mov.b32 	%r221, %f276;
	shl.b32 	%r222, %r221, 23;
	mov.b32 	%f281, %r222;
	ex2.approx.ftz.f32 	%f282, %f280;
	mul.f32 	%f283, %f282, %f281;
	add.f32 	%f284, %f272, %f283;
	sub.f32 	%f285, %f445, %f174;
	fma.rn.f32 	%f286, %f285, 0f3BBB989D, 0f3F000000;
	cvt.sat.f32.f32 	%f287, %f286;
	fma.rm.f32 	%f288, %f287, %f179, %f178;
	add.f32 	%f289, %f288, 0fCB40007F;
	neg.f32 	%f290, %f289;
	fma.rn.f32 	%f291, %f285, 0f3FB8AA3B, %f290;
	fma.rn.f32 	%f292, %f285, 0f32A57060, %f291;
	mov.b32 	%r223, %f288;
	shl.b32 	%r224, %r223, 23;
	mov.b32 	%f293, %r224;
	ex2.approx.ftz.f32 	%f294, %f292;
	mul.f32 	%f295, %f294, %f293;
	add.f32 	%f296, %f284, %f295;
	sub.f32 	%f297, %f447, %f174;
	fma.rn.f32 	%f298, %f297, 0f3BBB989D, 0f3F000000;
	cvt.sat.f32.f32 	%f299, %f298;
	fma.rm.f32 	%f300, %f299, %f179, %f178;
	add.f32 	%f301, %f300, 0fCB40007F;
	neg.f32 	%f302, %f301;
	fma.rn.f32 	%f303, %f297, 0f3FB8AA3B, %f302;
	fma.rn.f32 	%f304, %f297, 0f32A57060, %f303;
	mov.b32 	%r225, %f300;
	shl.b32 	%r226, %r225, 23;
	mov.b32 	%f305, %r226;
	ex2.approx.ftz.f32 	%f306, %f304;
	mul.f32 	%f307, %f306, %f305;
	add.f32 	%f308, %f296, %f307;
	sub.f32 	%f309, %f449, %f174;
	fma.rn.f32 	%f310, %f309, 0f3BBB989D, 0f3F000000;
	cvt.sat.f32.f32 	%f311, %f310;
	fma.rm.f32 	%f312, %f311, %f179, %f178;
	add.f32 	%f313, %f312, 0fCB40007F;
	neg.f32 	%f314, %f313;
	fma.rn.f32 	%f315, %f309, 0f3FB8AA3B, %f314;
	fma.rn.f32 	%f316, %f309, 0f32A57060, %f315;
	mov.b32 	%r227, %f312;
	shl.b32 	%r228, %r227, 23;
	mov.b32 	%f317, %r228;
	ex2.approx.ftz.f32 	%f318, %f316;
	mul.f32 	%f319, %f318, %f317;
	add.f32 	%f320, %f308, %f319;
	sub.f32 	%f321, %f451, %f174;
	fma.rn.f32 	%f322, %f321, 0f3BBB989D, 0f3F000000;
	cvt.sat.f32.f32 	%f323, %f322;
	fma.rm.f32 	%f324, %f323, %f179, %f178;
	add.f32 	%f325, %f324, 0fCB40007F;
	neg.f32 	%f326, %f325;
	fma.rn.f32 	%f327, %f321, 0f3FB8AA3B, %f326;
	fma.rn.f32 	%f328, %f321, 0f32A57060, %f327;
	mov.b32 	%r229, %f324;
	shl.b32 	%r230, %r229, 23;
	mov.b32 	%f329, %r230;
	ex2.approx.ftz.f32 	%f330, %f328;
	mul.f32 	%f331, %f330, %f329;
	add.f32 	%f332, %f320, %f331;
	sub.f32 	%f333, %f453, %f174;
	fma.rn.f32 	%f334, %f333, 0f3BBB989D, 0f3F000000;
	cvt.sat.f32.f32 	%f335, %f334;
	fma.rm.f32 	%f336, %f335, %f179, %f178;
	add.f32 	%f337, %f336, 0fCB40007F;
	neg.f32 	%f338, %f337;
	fma.rn.f32 	%f339, %f333, 0f3FB8AA3B, %f338;
	fma.rn.f32 	%f340, %f333, 0f32A57060, %f339;
	mov.b32 	%r231, %f336;
	shl.b32 	%r232, %r231, 23;
	mov.b32 	%f341, %r232;
	ex2.approx.ftz.f32 	%f342, %f340;
	mul.f32 	%f343, %f342, %f341;
	add.f32 	%f344, %f332, %f343;
	sub.f32 	%f345, %f455, %f174;
	fma.rn.f32 	%f346, %f345, 0f3BBB989D, 0f3F000000;
	cvt.sat.f32.f32 	%f347, %f346;
	fma.rm.f32 	%f348, %f347, %f179, %f178;
	add.f32 	%f349, %f348, 0fCB40007F;
	neg.f32 	%f350, %f349;
	fma.rn.f32 	%f351, %f345, 0f3FB8AA3B, %f350;
	fma.rn.f32 	%f352, %f345, 0f32A57060, %f351;
	mov.b32 	%r233, %f348;
	shl.b32 	%r234, %r233, 23;
	mov.b32 	%f353, %r234;
	ex2.approx.ftz.f32 	%f354, %f352;
	mul.f32 	%f355, %f354, %f353;
	add.f32 	%f356, %f344, %f355;
	sub.f32 	%f357, %f457, %f174;
	fma.rn.f32 	%f358, %f357, 0f3BBB989D, 0f3F000000;
	cvt.sat.f32.f32 	%f359, %f358;
	fma.rm.f32 	%f360, %f359, %f179, %f178;
	add.f32 	%f361, %f360, 0fCB40007F;
	neg.f32 	%f362, %f361;
	fma.rn.f32 	%f363, %f357, 0f3FB8AA3B, %f362;
	fma.rn.f32 	%f364, %f357, 0f32A57060, %f363;
	mov.b32 	%r235, %f360;
	shl.b32 	%r236, %r235, 23;
	mov.b32 	%f365, %r236;
	ex2.approx.ftz.f32 	%f366, %f364;
	mul.f32 	%f367, %f366, %f365;
	add.f32 	%f368, %f356, %f367;
	sub.f32 	%f369, %f459, %f174;
	fma.rn.f32 	%f370, %f369, 0f3BBB989D, 0f3F000000;
	cvt.sat.f32.f32 	%f371, %f370;
	fma.rm.f32 	%f372, %f371, %f179, %f178;
	add.f32 	%f373, %f372, 0fCB40007F;
	neg.f32 	%f374, %f373;
	fma.rn.f32 	%f375, %f369, 0f3FB8AA3B, %f374;
	fma.rn.f32 	%f376, %f369, 0f32A57060, %f375;
	mov.b32 	%r237, %f372;
	shl.b32 	%r238, %r237, 23;
	mov.b32 	%f377, %r238;
	ex2.approx.ftz.f32 	%f378, %f376;
	mul.f32 	%f379, %f378, %f377;
	add.f32 	%f380, %f368, %f379;
	sub.f32 	%f381, %f461, %f174;
	fma.rn.f32 	%f382, %f381, 0f3BBB989D, 0f3F000000;
	cvt.sat.f32.f32 	%f383, %f382;
	fma.rm.f32 	%f384, %f383, %f179, %f178;
	add.f32 	%f385, %f384, 0fCB40007F;
	neg.f32 	%f386, %f385;
	fma.rn.f32 	%f387, %f381, 0f3FB8AA3B, %f386;
	fma.rn.f32 	%f388, %f381, 0f32A57060, %f387;
	mov.b32 	%r239, %f384;
	shl.b32 	%r240, %r239, 23;
	mov.b32 	%f389, %r240;
	ex2.approx.ftz.f32 	%f390, %f388;
	mul.f32 	%f391, %f390, %f389;
	add.f32 	%f392, %f380, %f391;
	sub.f32 	%f393, %f463, %f174;
	fma.rn.f32 	%f394, %f393, 0f3BBB989D, 0f3F000000;
	cvt.sat.f32.f32 	%f395, %f394;
	fma.rm.f32 	%f396, %f395, %f179, %f178;
	add.f32 	%f397, %f396, 0fCB40007F;
	neg.f32 	%f398, %f397;
	fma.rn.f32 	%f399, %f393, 0f3FB8AA3B, %f398;
	fma.rn.f32 	%f400, %f393, 0f32A57060, %f399;
	mov.b32 	%r241, %f396;
	shl.b32 	%r242, %r241, 23;
	mov.b32 	%f401, %r242;
	ex2.approx.ftz.f32 	%f402, %f400;
	mul.f32 	%f403, %f402, %f401;
	add.f32 	%f404, %f392, %f403;
	sub.f32 	%f405, %f465, %f174;
	fma.rn.f32 	%f406, %f405, 0f3BBB989D, 0f3F000000;
	cvt.sat.f32.f32 	%f407, %f406;
	fma.rm.f32 	%f408, %f407, %f179, %f178;
	add.f32 	%f409, %f408, 0fCB40007F;
	neg.f32 	%f410, %f409;
	fma.rn.f32 	%f411, %f405, 0f3FB8AA3B, %f410;
	fma.rn.f32 	%f412, %f405, 0f32A57060, %f411;
	mov.b32 	%r243, %f408;
	shl.b32 	%r244, %r243, 23;
	mov.b32 	%f413, %r244;
	ex2.approx.ftz.f32 	%f414, %f412;
	mul.f32 	%f415, %f414, %f413;
	add.f32 	%f416, %f404, %f415;
	mov.b32 	%r245, %f416;
	shfl.sync.bfly.b32	%r246|%p89, %r245, 16, 31, -1;
	mov.b32 	%f417, %r246;
	add.f32 	%f418, %f416, %f417;
	mov.b32 	%r247, %f418;
	shfl.sync.bfly.b32	%r248|%p90, %r247, 8, 31, -1;
	mov.b32 	%f419, %r248;
	add.f32 	%f420, %f418, %f419;
	mov.b32 	%r249, %f420;
	shfl.sync.bfly.b32	%r250|%p91, %r249, 4, 31, -1;
	mov.b32 	%f421, %r250;
	add.f32 	%f422, %f420, %f421;
	mov.b32 	%r251, %f422;
	shfl.sync.bfly.b32	%r252|%p92, %r251, 2, 31, -1;
	mov.b32 	%f423, %r252;
	add.f32 	%f424, %f422, %f423;
	mov.b32 	%r253, %f424;
	shfl.sync.bfly.b32	%r254|%p93, %r253, 1, 31, -1;
	mov.b32 	%f425, %r254;
	add.f32 	%f426, %f424, %f425;
	div.rn.f32 	%f83, %f187, %f426;
	div.rn.f32 	%f84, %f199, %f426;
	div.rn.f32 	%f85, %f211, %f426;
	div.rn.f32 	%f86, %f223, %f426;
	div.rn.f32 	%f87, %f235, %f426;
	div.rn.f32 	%f88, %f247, %f426;
	div.rn.f32 	%f89, %f259, %f426;
	div.rn.f32 	%f90, %f271, %f426;
	div.rn.f32 	%f91, %f283, %f426;
	div.rn.f32 	%f92, %f295, %f426;
	div.rn.f32 	%f93, %f307, %f426;
	div.rn.f32 	%f94, %f319, %f426;
	div.rn.f32 	%f95, %f331, %f426;
	div.rn.f32 	%f96, %f343, %f426;
	div.rn.f32 	%f97, %f355, %f426;
	div.rn.f32 	%f98, %f367, %f426;
	div.rn.f32 	%f99, %f379, %f426;
	div.rn.f32 	%f100, %f391, %f426;
	div.rn.f32 	%f101, %f403, %f426;
	div.rn.f32 	%f102, %f415, %f426;
	mad.lo.s64 	%rd169, %rd176, %rd39, %rd168;
	cvta.to.global.u64 	%rd170, %rd38;
	shl.b64 	%rd171, %rd169, 2;
	add.s64 	%rd28, %rd170, %rd171;
	@%p83 bra 	$L__BB265_46;
	st.global.f32 	[%rd28], %f83;
$L__BB265_46:
	mov.u32 	%r255, %tid.x;
	add.s32 	%r256, %r255, 32;
	cvt.u64.u32 	%rd172, %r256;
	setp.le.s64 	%p94, %rd41, %rd172;
	@%p94 bra 	$L__BB265_48;
	st.global.f32 	[%rd28+128], %f84;
$L__BB265_48:
	setp.le.s64 	%p95, %rd41, %rd6;
	@%p95 bra 	$L__BB265_50;
	st.global.f32 	[%rd28+256], %f85;
$L__BB265_50:
	setp.le.s64 	%p96, %rd41, %rd7;
	@%p96 bra 	$L__BB265_52;
	st.global.f32 	[%rd28+384], %f86;
$L__BB265_52:
	setp.le.s64 	%p97, %rd41, %rd8;
	@%p97 bra 	$L__BB265_54;
	st.global.f32 	[%rd28+512], %f87;
$L__BB265_54:
	setp.le.s64 	%p98, %rd41, %rd9;
	@%p98 bra 	$L__BB265_56;
	st.global.f32 	[%rd28+640], %f88;
$L__BB265_56:
	setp.le.s64 	%p99, %rd41, %rd10;
	@%p99 bra 	$L__BB265_58;
	st.global.f32 	[%rd28+768], %f89;
$L__BB265_58:
	setp.le.s64 	%p100, %rd41, %rd11;
	@%p100 bra 	$L__BB265_60;
	st.global.f32 	[%rd28+896], %f90;
$L__BB265_60:
	setp.le.s64 	%p101, %rd41, %rd12;
	@%p101 bra 	$L__BB265_62;
	st.global.f32 	[%rd28+1024], %f91;
$L__BB265_62:
	setp.le.s64 	%p102, %rd41, %rd13;
	@%p102 bra 	$L__BB265_64;
	st.global.f32 	[%rd28+1152], %f92;
$L__BB265_64:
	setp.le.s64 	%p103, %rd41, %rd14;
	@%p103 bra 	$L__BB265_66;
	st.global.f32 	[%rd28+1280], %f93;
$L__BB265_66:
	setp.le.s64 	%p104, %rd41, %rd15;
	@%p104 bra 	$L__BB265_68;
	st.global.f32 	[%rd28+1408], %f94;
$L__BB265_68:
	setp.le.s64 	%p105, %rd41, %rd16;
	@%p105 bra 	$L__BB265_70;
	st.global.f32 	[%rd28+1536], %f95;
$L__BB265_70:
	setp.le.s64 	%p106, %rd41, %rd17;
	@%p106 bra 	$L__BB265_72;
	st.global.f32 	[%rd28+1664], %f96;
$L__BB265_72:
	setp.le.s64 	%p107, %rd41, %rd18;
	@%p107 bra 	$L__BB265_74;
	st.global.f32 	[%rd28+1792], %f97;
$L__BB265_74:
	setp.le.s64 	%p108, %rd41, %rd19;
	@%p108 bra 	$L__BB265_76;
	st.global.f32 	[%rd28+1920], %f98;
$L__BB265_76:
	setp.le.s64 	%p109, %rd41, %rd20;
	@%p109 bra 	$L__BB265_78;
	st.global.f32 	[%rd28+2048], %f99;
$L__BB265_78:
	setp.le.s64 	%p110, %rd41, %rd21;
	@%p110 bra 	$L__BB265_80;
	st.global.f32 	[%rd28+2176], %f100;
$L__BB265_80:
	setp.le.s64 	%p111, %rd41, %rd22;
	@%p111 bra 	$L__BB265_82;
	st.global.f32 	[%rd28+2304], %f101;
$L__BB265_82:
	setp.le.s64 	%p112, %rd41, %rd23;
	@%p112 bra 	$L__BB265_84;
	st.global.f32 	[%rd28+2432], %f102;
$L__BB265_84:
	ld.param.u64 	%rd175, [_Z15SoftmaxWarpImplI22BroadcastScaleMaskLoadIffbLm2EiE11DirectStoreIffEfLi1ELi20ELi32ELi1ELb1EL9Algorithm0EEvT_T0_ll_param_2];
	mov.u32 	%r257, %nctaid.x;
	mov.u32 	%r258, %ntid.y;
	mul.lo.s32 	%r259, %r257, %r258;
	cvt.s64.s32 	%rd173, %r259;
	add.s64 	%rd176, %rd176, %rd173;
	setp.lt.s64 	%p113, %rd176, %rd175;
	@%p113 bra 	$L__BB265_4;
$L__BB265_85:
	ret;

}
	// .globl	_Z15SoftmaxWarpImplI22BroadcastScaleMaskLoadIffbLm2EiE11DirectStoreIffEfLi1ELi21ELi32ELi1ELb0EL9Algorithm0EEvT_T0_ll
.visible .entry _Z15SoftmaxWarpImplI22BroadcastScaleMaskLoadIffbLm2EiE11DirectStoreIffEfLi1ELi21ELi32ELi1ELb0EL9Algorithm0EEvT_T0_ll(
	.param .align 8 .b8 _Z15SoftmaxWarpImplI22BroadcastScaleMaskLoadIffbLm2EiE11DirectStoreIffEfLi1ELi21ELi32ELi1ELb0EL9Algorithm0EEvT_T0_ll_param_0[88],
	.param .align 8 .b8 _Z15SoftmaxWarpImplI22BroadcastScaleMaskLoadIffbLm2EiE11DirectStoreIffEfLi1ELi21ELi32ELi1ELb0EL9Algorithm0EEvT_T0_ll_param_1[16],
	.param .u64 _Z15SoftmaxWarpImplI22BroadcastScaleMaskLoadIffbLm2EiE11DirectStoreIffEfLi1ELi21ELi32ELi1ELb0EL9Algorithm0EEvT_T0_ll_param_2,
	.param .u64 _Z15SoftmaxWarpImplI22BroadcastScaleMaskLoadIffbLm2EiE11DirectStoreIffEfLi1ELi21ELi32ELi1ELb0EL9Algorithm0EEvT_T0_ll_param_3
)
{
	.reg .pred 	%p<37>;
	.reg .b16 	%rs<22>;
	.reg .b32 	%r<245>;
	.reg .b32 	%f<384>;
	.reg .b64 	%rd<160>;

	ld.param.u64 	%rd21, [_Z15SoftmaxWarpImplI22BroadcastScaleMaskLoadIffbLm2EiE11DirectStoreIffEfLi1ELi21ELi32ELi1ELb0EL9Algorithm0EEvT_T0_ll_param_1+8];
	ld.param.u64 	%rd20, [_Z15SoftmaxWarpImplI22BroadcastScaleMaskLoadIffbLm2EiE11DirectStoreIffEfLi1ELi21ELi32ELi1ELb0EL9Algorithm0EEvT_T0_ll_param_1];
	ld.param.v2.f32 	{%f3, %f4}, [_Z15SoftmaxWarpImplI22BroadcastScaleMaskLoadIffbLm2EiE11DirectStoreIffEfLi1ELi21ELi32ELi1ELb0EL9Algorithm0EEvT_T0_ll_param_0+80];
	ld.param.u64 	%rd19, [_Z15SoftmaxWarpImplI22BroadcastScaleMaskLoadIffbLm2EiE11DirectStoreIffEfLi1ELi21ELi32ELi1ELb0EL9Algorithm0EEvT_T0_ll_param_0+72];
	ld.param.v2.u32 	{%r7, %r8}, [_Z15SoftmaxWarpImplI22BroadcastScaleMaskLoadIffbLm2EiE11DirectStoreIffEfLi1ELi21ELi32ELi1ELb0EL9Algorithm0EEvT_T0_ll_param_0+56];
	ld.param.v2.u32 	{%r5, %r6}, [_Z15SoftmaxWarpImplI22BroadcastScaleMaskLoadIffbLm2EiE11DirectStoreIffEfLi1ELi21ELi32ELi1ELb0EL9Algorithm0EEvT_T0_ll_param_0+40];
	ld.param.u64 	%rd15, [_Z15SoftmaxWarpImplI22BroadcastScaleMaskLoadIffbLm2EiE11DirectStoreIffEfLi1ELi21ELi32ELi1ELb0EL9Algorithm0EEvT_T0_ll_param_0+24];
	ld.param.u64 	%rd14, [_Z15SoftmaxWarpImplI22BroadcastScaleMaskLoadIffbLm2EiE11DirectStoreIffEfLi1ELi21ELi32ELi1ELb0EL9Algorithm0EEvT_T0_ll_param_0+16];
	ld.param.u64 	%rd13, [_Z15SoftmaxWarpImplI22BroadcastScaleMaskLoadIffbLm2EiE11DirectStoreIffEfLi1ELi21ELi32ELi1ELb0EL9Algorithm0EEvT_T0_ll_param_0+8];
	ld.param.u64 	%rd12, [_Z15SoftmaxWarpImplI22BroadcastScaleMaskLoadIffbLm2EiE11DirectStoreIffEfLi1ELi21ELi32ELi1ELb0EL9Algorithm0EEvT_T0_ll_param_0];
	ld.param.u64 	%rd22, [_Z15SoftmaxWarpImplI22BroadcastScaleMaskLoadIffbLm2EiE11DirectStoreIffEfLi1ELi21ELi32ELi1ELb0EL9Algorithm0EEvT_T0_ll_param_2];
	ld.param.u64 	%rd23, [_Z15SoftmaxWarpImplI22BroadcastScaleMaskLoadIffbLm2EiE11DirectStoreIffEfLi1ELi21ELi32ELi1ELb0EL9Algorithm0EEvT_T0_ll_param_3];
	setp.lt.s64 	%p1, %rd23, 673;
	@%p1 bra 	$L__BB266_2;
	mov.u64 	%rd24, $str;
	cvta.global.u64 	%rd25, %rd24;
	mov.u64 	%rd26, $str$1;
	cvta.global.u64 	%rd27, %rd26;
	mov.u64 	%rd28, __unnamed_262;
	cvta.global.u64 	%rd29, %rd28;
	{ // callseq 261, 0
	.param .b64 param0;
	st.param.b64 	[param0], %rd25;
	.param .b64 param1;
	st.param.b64 	[param1], %rd27;
	.param .b32 param2;
	st.param.b32 	[param2], 254;
	.param .b64 param3;
	st.param.b64 	[param3], %rd29;
	.param .b64 param4;
	st.param.b64 	[param4], 1;
	call.uni 
	__assertfail, 
	(
	param0, 
	param1, 
	param2, 
	param3, 
	param4
	);
	} // callseq 261
$L__BB266_2:
	mov.u32 	%r9, %ctaid.x;
	mov.u32 	%r10, %ntid.y;
	mov.u32 	%r11, %tid.y;
	mad.lo.s32 	%r12, %r9, %r10, %r11;
	mov.u32 	%r13, %nctaid.x;
	mul.lo.s32 	%r4, %r13, %r10;
	cvt.s64.s32 	%rd159, %r12;
	setp.le.s64 	%p2, %rd22, %rd159;
	@%p2 bra 	$L__BB266_5;
	cvta.to.global.u64 	%rd5, %rd12;
	cvta.to.global.u64 	%rd6, %rd13;
	mov.u32 	%r14, %tid.x;
	cvt.u64.u32 	%rd7, %r14;
	cvta.to.global.u64 	%rd8, %rd20;
	cvt.s64.s32 	%rd9, %r4;
$L__BB266_4:
	setp.eq.s64 	%p3, %rd15, 1;
	setp.eq.s64 	%p4, %rd14, 1;
	mad.lo.s64 	%rd30, %rd19, %rd159, %rd7;
	cvt.u32.u64 	%r15, %rd30;
	div.s32 	%r16, %r15, %r5;
	mul.lo.s32 	%r17, %r16, %r5;
	sub.s32 	%r18, %r15, %r17;
	selp.b32 	%r19, 0, %r16, %p4;
	selp.b32 	%r20, 0, %r18, %p3;
	mul.lo.s32 	%r21, %r7, %r19;
	mad.lo.s32 	%r22, %r8, %r20, %r21;
	shl.b64 	%rd31, %rd30, 32;
	shr.s64 	%rd32, %rd31, 30;
	add.s64 	%rd33, %rd5, %rd32;
	ld.global.f32 	%f5, [%rd33];
	cvt.s64.s32 	%rd34, %r22;
	add.s64 	%rd35, %rd6, %rd34;
	ld.global.u8 	%rs1, [%rd35];
	setp.eq.s16 	%p5, %rs1, 0;
	mul.f32 	%f6, %f5, %f4;
	selp.f32 	%f7, %f3, %f6, %p5;
	max.f32 	%f8, %f7, 0fFF800000;
	add.s64 	%rd36, %rd30, 32;
	cvt.u32.u64 	%r23, %rd36;
	div.s32 	%r24, %r23, %r5;
	mul.lo.s32 	%r25, %r24, %r5;
	sub.s32 	%r26, %r23, %r25;
	selp.b32 	%r27, 0, %r24, %p4;
	selp.b32 	%r28, 0, %r26, %p3;
	mul.lo.s32 	%r29, %r7, %r27;
	mad.lo.s32 	%r30, %r8, %r28, %r29;
	shl.b64 	%rd37, %rd36, 32;
	shr.s64 	%rd38, %rd37, 30;
	add.s64 	%rd39, %rd5, %rd38;
	ld.global.f32 	%f9, [%rd39];
	cvt.s64.s32 	%rd40, %r30;
	add.s64 	%rd41, %rd6, %rd40;
	ld.global.u8 	%rs2, [%rd41];
	setp.eq.s16 	%p6, %rs2, 0;
	mul.f32 	%f10, %f9, %f4;
	selp.f32 	%f11, %f3, %f10, %p6;
	max.f32 	%f12, %f8, %f11;
	add.s64 	%rd42, %rd30, 64;
	cvt.u32.u64 	%r31, %rd42;
	div.s32 	%r32, %r31, %r5;
	mul.lo.s32 	%r33, %r32, %r5;
	sub.s32 	%r34, %r31, %r33;
	selp.b32 	%r35, 0, %r32, %p4;
	selp.b32 	%r36, 0, %r34, %p3;
	mul.lo.s32 	%r37, %r7, %r35;
	mad.lo.s32 	%r38, %r8, %r36, %r37;
	shl.b64 	%rd43, %rd42, 32;
	shr.s64 	%rd44, %rd43, 30;
	add.s64 	%rd45, %rd5, %rd44;
	ld.global.f32 	%f13, [%rd45];
	cvt.s64.s32 	%rd46, %r38;
	add.s64 	%rd47, %rd6, %rd46;
	ld.global.u8 	%rs3, [%rd47];
	setp.eq.s16 	%p7, %rs3, 0;
	mul.f32 	%f14, %f13, %f4;
	selp.f32 	%f15, %f3, %f14, %p7;
	max.f32 	%f16, %f12, %f15;
	add.s64 	%rd48, %rd30, 96;
	cvt.u32.u64 	%r39, %rd48;
	div.s32 	%r40, %r39, %r5;
	mul.lo.s32 	%r41, %r40, %r5;
	sub.s32 	%r42, %r39, %r41;
	selp.b32 	%r43, 0, %r40, %p4;
	selp.b32 	%r44, 0, %r42, %p3;
	mul.lo.s32 	%r45, %r7, %r43;
	mad.lo.s32 	%r46, %r8, %r44, %r45;
	shl.b64 	%rd49, %rd48, 32;
	shr.s64 	%rd50, %rd49, 30;
	add.s64 	%rd51, %rd5, %rd50;
	ld.global.f32 	%f17, [%rd51];
	cvt.s64.s32 	%rd52, %r46;
	add.s64 	%rd53, %rd6, %rd52;
	ld.global.u8 	%rs4, [%rd53];
	setp.eq.s16 	%p8, %rs4, 0;
	mul.f32 	%f18, %f17, %f4;
	selp.f32 	%f19, %f3, %f18, %p8;
	max.f32 	%f20, %f16, %f19;
	add.s64 	%rd54, %rd30, 128;
	cvt.u32.u64 	%r47, %rd54;
	div.s32 	%r48, %r47, %r5;
	mul.lo.s32 	%r49, %r48, %r5;
	sub.s32 	%r50, %r47, %r49;
	selp.b32 	%r51, 0, %r48, %p4;
	selp.b32 	%r52, 0, %r50, %p3;
	mul.lo.s32 	%r53, %r7, %r51;
	mad.lo.s32 	%r54, %r8, %r52, %r53;
	shl.b64 	%rd55, %rd54, 32;
	shr.s64 	%rd56, %rd55, 30;
	add.s64 	%rd57, %rd5, %rd56;
	ld.global.f32 	%f21, [%rd57];
	cvt.s64.s32 	%rd58, %r54;
	add.s64 	%rd59, %rd6, %rd58;
	ld.global.u8 	%rs5, [%rd59];
	setp.eq.s16 	%p9, %rs5, 0;
	mul.f32 	%f22, %f21, %f4;
	selp.f32 	%f23, %f3, %f22, %p9;
	max.f32 	%f24, %f20, %f23;
	add.s64 	%rd60, %rd30, 160;
	cvt.u32.u64 	%r55, %rd60;
	div.s32 	%r56, %r55, %r5;
	mul.lo.s32 	%r57, %r56, %r5;
	sub.s32 	%r58, %r55, %r57;
	selp.b32 	%r59, 0, %r56, %p4;
	selp.b32 	%r60, 0, %r58, %p3;
	mul.lo.s32 	%r61, %r7, %r59;
	mad.lo.s32 	%r62, %r8, %r60, %r61;
	shl.b64 	%rd61, %rd60, 32;
	shr.s64 	%rd62, %rd61, 30;
	add.s64 	%rd63, %rd5, %rd62;
	ld.global.f32 	%f25, [%rd63];
	cvt.s64.s32 	%rd64, %r62;
	add.s64 	%rd65, %rd6, %rd64;
	ld.global.u8 	%rs6, [%rd65];
	setp.eq.s16 	%p10, %rs6, 0;
	mul.f32 	%f26, %f25, %f4;
	selp.f32 	%f27, %f3, %f26, %p10;
	max.f32 	%f28, %f24, %f27;
	add.s64 	%rd66, %rd30, 192;
	cvt.u32.u64 	%r63, %rd66;
	div.s32 	%r64, %r63, %r5;
	mul.lo.s32 	%r65, %r64, %r5;
	sub.s32 	%r66, %r63, %r65;
	selp.b32 	%r67, 0, %r64, %p4;
	selp.b32 	%r68, 0, %r66, %p3;
	mul.lo.s32 	%r69, %r7, %r67;
	mad.lo.s32 	%r70, %r8, %r68, %r69;
	shl.b64 	%rd67, %rd66, 32;
	shr.s64 	%rd68, %rd67, 30;
	add.s64 	%rd69, %rd5, %rd68;
	ld.global.f32 	%f29, [%rd69];
	cvt.s64.s32 	%rd70, %r70;
	add.s64 	%rd71, %rd6, %rd70;
	ld.global.u8 	%rs7, [%rd71];
	setp.eq.s16 	%p11, %rs7, 0;
	mul.f32 	%f30, %f29, %f4;
	selp.f32 	%f31, %f3, %f30, %p11;
	max.f32 	%f32, %f28, %f31;
	add.s64 	%rd72, %rd30, 224;
	cvt.u32.u64 	%r71, %rd72;
	div.s32 	%r72, %r71, %r5;
	mul.lo.s32 	%r73, %r72, %r5;
	sub.s32 	%r74, %r71, %r73;
	selp.b32 	%r75, 0, %r72, %p4;
	selp.b32 	%r76, 0, %r74, %p3;
	mul.lo.s32 	%r77, %r7, %r75;
	mad.lo.s32 	%r78, %r8, %r76, %r77;
	shl.b64 	%rd73, %rd72, 32;
	shr.s64 	%rd74, %rd73, 30;
	add.s64 	%rd75, %rd5, %rd74;
	ld.global.f32 	%f33, [%rd75];
	cvt.s64.s32 	%rd76, %r78;
	add.s64 	%rd77, %rd6, %rd76;
	ld.global.u8 	%rs8, [%rd77];
	setp.eq.s16 	%p12, %rs8, 0;
	mul.f32 	%f34, %f33, %f4;
	selp.f32 	%f35, %f3, %f34, %p12;
	max.f32 	%f36, %f32, %f35;
	add.s64 	%rd78, %rd30, 256;
	cvt.u32.u64 	%r79, %rd78;
	div.s32 	%r80, %r79, %r5;
	mul.lo.s32 	%r81, %r80, %r5;
	sub.s32 	%r82, %r79, %r81;
	selp.b32 	%r83, 0, %r80, %p4;
	selp.b32 	%r84, 0, %r82, %p3;
	mul.lo.s32 	%r85, %r7, %r83;
	mad.lo.s32 	%r86, %r8, %r84, %r85;
	shl.b64 	%rd79, %rd78, 32;
	shr.s64 	%rd80, %rd79, 30;
	add.s64 	%rd81, %rd5, %rd80;
	ld.global.f32 	%f37, [%rd81];
	cvt.s64.s32 	%rd82, %r86;
	add.s64 	%rd83, %rd6, %rd82;
	ld.global.u8 	%rs9, [%rd83];
	setp.eq.s16 	%p13, %rs9, 0;
	mul.f32 	%f38, %f37, %f4;
	selp.f32 	%f39, %f3, %f38, %p13;
	max.f32 	%f40, %f36, %f39;
	add.s64 	%rd84, %rd30, 288;
	cvt.u32.u64 	%r87, %rd84;
	div.s32 	%r88, %r87, %r5;
	mul.lo.s32 	%r89, %r88, %r5;
	sub.s32 	%r90, %r87, %r89;
	selp.b32 	%r91, 0, %r88, %p4;
	selp.b32 	%r92, 0, %r90, %p3;
	mul.lo.s32 	%r93, %r7, %r91;
	mad.lo.s32 	%r94, %r8, %r92, %r93;
	shl.b64 	%rd85, %rd84, 32;
	shr.s64 	%rd86, %rd85, 30;
	add.s64 	%rd87, %rd5, %rd86;
	ld.global.f32 	%f41, [%rd87];
	cvt.s64.s32 	%rd88, %r94;
	add.s64 	%rd89, %rd6, %rd88;
	ld.global.u8 	%rs10, [%rd89];
	setp.eq.s16 	%p14, %rs10, 0;
	mul.f32 	%f42, %f41, %f4;
	selp.f32 	%f43, %f3, %f42, %p14;
	max.f32 	%f44, %f40, %f43;
	add.s64 	%rd90, %rd30, 320;
	cvt.u32.u64 	%r95, %rd90;
	div.s32 	%r96, %r95, %r5;
	mul.lo.s32 	%r97, %r96, %r5;
	sub.s32 	%r98, %r95, %r97;
	selp.b32 	%r99, 0, %r96, %p4;
	selp.b32 	%r100, 0, %r98, %p3;
	mul.lo.s32 	%r101, %r7, %r99;
	mad.lo.s32 	%r102, %r8, %r100, %r101;
	shl.b64 	%rd91, %rd90, 32;
	shr.s64 	%rd92, %rd91, 30;
	add.s64 	%rd93, %rd5, %rd92;
	ld.global.f32 	%f45, [%rd93];
	cvt.s64.s32 	%rd94, %r102;
	add.s64 	%rd95, %rd6, %rd94;
	ld.global.u8 	%rs11, [%rd95];
	setp.eq.s16 	%p15, %rs11, 0;
	mul.f32 	%f46, %f45, %f4;
	selp.f32 	%f47, %f3, %f46, %p15;
	max.f32 	%f48, %f44, %f47;
	add.s64 	%rd96, %rd30, 352;
	cvt.u32.u64 	%r103, %rd96;
	div.s32 	%r104, %r103, %r5;
	mul.lo.s32 	%r105, %r104, %r5;
	sub.s32 	%r106, %r103, %r105;
	selp.b32 	%r107, 0, %r104, %p4;
	selp.b32 	%r108, 0, %r106, %p3;
	mul.lo.s32 	%r109, %r7, %r107;
	mad.lo.s32 	%r110, %r8, %r108, %r109;
	shl.b64 	%rd97, %rd96, 32;
	shr.s64 	%rd98, %rd97, 30;
	add.s64 	%rd99, %rd5, %rd98;
	ld.global.f32 	%f49, [%rd99];
	cvt.s64.s32 	%rd100, %r110;
	add.s64 	%rd101, %rd6, %rd100;
	ld.global.u8 	%rs12, [%rd101];
	setp.eq.s16 	%p16, %rs12, 0;
	mul.f32 	%f50, %f49, %f4;
	selp.f32 	%f51, %f3, %f50, %p16;
	max.f32 	%f52, %f48, %f51;
	add.s64 	%rd102, %rd30, 384;
	cvt.u32.u64 	%r111, %rd102;
	div.s32 	%r112, %r111, %r5;
	mul.lo.s32 	%r113, %r112, %r5;
	sub.s32 	%r114, %r111, %r113;
	selp.b32 	%r115, 0, %r112, %p4;
	selp.b32 	%r116, 0, %r114, %p3;
	mul.lo.s32 	%r117, %r7, %r115;
	mad.lo.s32 	%r118, %r8, %r116, %r117;
	shl.b64 	%rd103, %rd102, 32;
	shr.s64 	%rd104, %rd103, 30;
	add.s64 	%rd105, %rd5, %rd104;
	ld.global.f32 	%f53, [%rd105];
	cvt.s64.s32 	%rd106, %r118;
	add.s64 	%rd107, %rd6, %rd106;
	ld.global.u8 	%rs13, [%rd107];
	setp.eq.s16 	%p17, %rs13, 0;
	mul.f32 	%f54, %f53, %f4;
	selp.f32 	%f55, %f3, %f54, %p17;
	max.f32 	%f56, %f52, %f55;
	add.s64 	%rd108, %rd30, 416;
	cvt.u32.u64 	%r119, %rd108;
	div.s32 	%r120, %r119, %r5;
	mul.lo.s32 	%r121, %r120, %r5;
	sub.s32 	%r122, %r119, %r121;
	selp.b32 	%r123, 0, %r120, %p4;
	selp.b32 	%r124, 0, %r122, %p3;
	mul.lo.s32 	%r125, %r7, %r123;
	mad.lo.s32 	%r126, %r8, %r124, %r125;
	shl.b64 	%rd109, %rd108, 32;
	shr.s64 	%rd110, %rd109, 30;
	add.s64 	%rd111, %rd5, %rd110;
	ld.global.f32 	%f57, [%rd111];
	cvt.s64.s32 	%rd112, %r126;
	add.s64 	%rd113, %rd6, %rd112;
	ld.global.u8 	%rs14, [%rd113];
	setp.eq.s16 	%p18, %rs14, 0;
	mul.f32 	%f58, %f57, %f4;
	selp.f32 	%f59, %f3, %f58, %p18;
	max.f32 	%f60, %f56, %f59;
	add.s64 	%rd114, %rd30, 448;
	cvt.u32.u64 	%r127, %rd114;
	div.s32 	%r128, %r127, %r5;
	mul.lo.s32 	%r129, %r128, %r5;
	sub.s32 	%r130, %r127, %r129;
	selp.b32 	%r131, 0, %r128, %p4;
	selp.b32 	%r132, 0, %r130, %p3;
	mul.lo.s32 	%r133, %r7, %r131;
	mad.lo.s32 	%r134, %r8, %r132, %r133;
	shl.b64 	%rd115, %rd114, 32;
	shr.s64 	%rd116, %rd115, 30;
	add.s64 	%rd117, %rd5, %rd116;
	ld.global.f32 	%f61, [%rd117];
	cvt.s64.s32 	%rd118, %r134;
	add.s64 	%rd119, %rd6, %rd118;
	ld.global.u8 	%rs15, [%rd119];
	setp.eq.s16 	%p19, %rs15, 0;
	mul.f32 	%f62, %f61, %f4;
	selp.f32 	%f63, %f3, %f62, %p19;
	max.f32 	%f64, %f60, %f63;
	add.s64 	%rd120, %rd30, 480;
	cvt.u32.u64 	%r135, %rd120;
	div.s32 	%r136, %r135, %r5;
	mul.lo.s32 	%r137, %r136, %r5;
	sub.s32 	%r138, %r135, %r137;
	selp.b32 	%r139, 0, %r136, %p4;
	selp.b32 	%r140, 0, %r138, %p3;
	mul.lo.s32 	%r141, %r7, %r139;
	mad.lo.s32 	%r142, %r8, %r140, %r141;
	shl.b64 	%rd121, %rd120, 32;
	shr.s64 	%rd122, %rd121, 30;
	add.s64 	%rd123, %rd5, %rd122;
	ld.global.f32 	%f65, [%rd123];
	cvt.s64.s32 	%rd124, %r142;
	add.s64 	%rd125, %rd6, %rd124;
	ld.global.u8 	%rs16, [%rd125];
	setp.eq.s16 	%p20, %rs16, 0;
	mul.f32 	%f66, %f65, %f4;
	selp.f32 	%f67, %f3, %f66, %p20;
	max.f32 	%f68, %f64, %f67;
	add.s64 	%rd126, %rd30, 512;
	cvt.u32.u64 	%r143, %rd126;
	div.s32 	%r144, %r143, %r5;
	mul.lo.s32 	%r145, %r144, %r5;
	sub.s32 	%r146, %r143, %r145;
	selp.b32 	%r147, 0, %r144, %p4;
	selp.b32 	%r148, 0, %r146, %p3;
	mul.lo.s32 	%r149, %r7, %r147;
	mad.lo.s32 	%r150, %r8, %r148, %r149;
	shl.b64 	%rd127, %rd126, 32;
	shr.s64 	%rd128, %rd127, 30;
	add.s64 	%rd129, %rd5, %rd128;
	ld.global.f32 	%f69, [%rd129];
	cvt.s64.s32 	%rd130, %r150;
	add.s64 	%rd131, %rd6, %rd130;
	ld.global.u8 	%rs17, [%rd131];
	setp.eq.s16 	%p21, %rs17, 0;
	mul.f32 	%f70, %f69, %f4;
	selp.f32 	%f71, %f3, %f70, %p21;
	max.f32 	%f72, %f68, %f71;
	add.s64 	%rd132, %rd30, 544;
	cvt.u32.u64 	%r151, %rd132;
	div.s32 	%r152, %r151, %r5;
	mul.lo.s32 	%r153, %r152, %r5;
	sub.s32 	%r154, %r151, %r153;
	selp.b32 	%r155, 0, %r152, %p4;
	selp.b32 	%r156, 0, %r154, %p3;
	mul.lo.s32 	%r157, %r7, %r155;
	mad.lo.s32 	%r158, %r8, %r156, %r157;
	shl.b64 	%rd133, %rd132, 32;
	shr.s64 	%rd134, %rd133, 30;
	add.s64 	%rd135, %rd5, %rd134;
	ld.global.f32 	%f73, [%rd135];
	cvt.s64.s32 	%rd136, %r158;
	add.s64 	%rd137, %rd6, %rd136;
	ld.global.u8 	%rs18, [%rd137];
	setp.eq.s16 	%p22, %rs18, 0;
	mul.f32 	%f74, %f73, %f4;
	selp.f32 	%f75, %f3, %f74, %p22;
	max.f32 	%f76, %f72, %f75;
	add.s64 	%rd138, %rd30, 576;
	cvt.u32.u64 	%r159, %rd138;
	div.s32 	%r160, %r159, %r5;
	mul.lo.s32 	%r161, %r160, %r5;
	sub.s32 	%r162, %r159, %r161;
	selp.b32 	%r163, 0, %r160, %p4;
	selp.b32 	%r164, 0, %r162, %p3;
	mul.lo.s32 	%r165, %r7, %r163;
	mad.lo.s32 	%r166, %r8, %r164, %r165;
	shl.b64 	%rd139, %rd138, 32;
	shr.s64 	%rd140, %rd139, 30;
	add.s64 	%rd141, %rd5, %rd140;
	ld.global.f32 	%f77, [%rd141];
	cvt.s64.s32 	%rd142, %r166;
	add.s64 	%rd143, %rd6, %rd142;
	ld.global.u8 	%rs19, [%rd143];
	setp.eq.s16 	%p23, %rs19, 0;
	mul.f32 	%f78, %f77, %f4;
	selp.f32 	%f79, %f3, %f78, %p23;
	max.f32 	%f80, %f76, %f79;
	add.s64 	%rd144, %rd30, 608;
	cvt.u32.u64 	%r167, %rd144;
	div.s32 	%r168, %r167, %r5;
	mul.lo.s32 	%r169, %r168, %r5;
	sub.s32 	%r170, %r167, %r169;
	selp.b32 	%r171, 0, %r168, %p4;
	selp.b32 	%r172, 0, %r170, %p3;
	mul.lo.s32 	%r173, %r7, %r171;
	mad.lo.s32 	%r174, %r8, %r172, %r173;
	shl.b64 	%rd145, %rd144, 32;
	shr.s64 	%rd146, %rd145, 30;
	add.s64 	%rd147, %rd5, %rd146;
	ld.global.f32 	%f81, [%rd147];
	cvt.s64.s32 	%rd148, %r174;
	add.s64 	%rd149, %rd6, %rd148;
	ld.global.u8 	%rs20, [%rd149];
	setp.eq.s16 	%p24, %rs20, 0;
	mul.f32 	%f82, %f81, %f4;
	selp.f32 	%f83, %f3, %f82, %p24;
	max.f32 	%f84, %f80, %f83;
	add.s64 	%rd150, %rd30, 640;
	cvt.u32.u64 	%r175, %rd150;
	div.s32 	%r176, %r175, %r5;
	mul.lo.s32 	%r177, %r176, %r5;
	sub.s32 	%r178, %r175, %r177;
	selp.b32 	%r179, 0, %r176, %p4;
	selp.b32 	%r180, 0, %r178, %p3;
	mul.lo.s32 	%r181, %r7, %r179;
	mad.lo.s32 	%r182, %r8, %r180, %r181;
	shl.b64 	%rd151, %rd150, 32;
	shr.s64 	%rd152, %rd151, 30;
	add.s64 	%rd153, %rd5, %rd152;
	ld.global.f32 	%f85, [%rd153];
	cvt.s64.s32 	%rd154, %r182;
	add.s64 	%rd155, %rd6, %rd154;
	ld.global.u8 	%rs21, [%rd155];
	setp.eq.s16 	%p25, %rs21, 0;
	mul.f32 	%f86, %f85, %f4;
	selp.f32 	%f87, %f3, %f86, %p25;
	max.f32 	%f88, %f84, %f87;
	mov.b32 	%r183, %f88;
	shfl.sync.bfly.b32	%r184|%p26, %r183, 16, 31, -1;
	mov.b32 	%f89, %r184;
	max.f32 	%f90, %f88, %f89;
	mov.b32 	%r185, %f90;
	shfl.sync.bfly.b32	%r186|%p27, %r185, 8, 31, -1;
	mov.b32 	%f91, %r186;
	max.f32 	%f92, %f90, %f91;
	mov.b32 	%r187, %f92;
	shfl.sync.bfly.b32	%r188|%p28, %r187, 4, 31, -1;
	mov.b32 	%f93, %r188;
	max.f32 	%f94, %f92, %f93;
	mov.b32 	%r189, %f94;
	shfl.sync.bfly.b32	%r190|%p29, %r189, 2, 31, -1;
	mov.b32 	%f95, %r190;
	max.f32 	%f96, %f94, %f95;
	mov.b32 	%r191, %f96;
	shfl.sync.bfly.b32	%r192|%p30, %r191, 1, 31, -1;
	mov.b32 	%f97, %r192;
	max.f32 	%f98, %f96, %f97;
	sub.f32 	%f99, %f7, %f98;
	fma.rn.f32 	%f100, %f99, 0f3BBB989D, 0f3F000000;
	cvt.sat.f32.f32 	%f101, %f100;
	mov.f32 	%f102, 0f4B400001;
	mov.f32 	%f103, 0f437C0000;
	fma.rm.f32 	%f104, %f101, %f103, %f102;
	add.f32 	%f105, %f104, 0fCB40007F;
	neg.f32 	%f106, %f105;
	fma.rn.f32 	%f107, %f99, 0f3FB8AA3B, %f106;
	fma.rn.f32 	%f108, %f99, 0f32A57060, %f107;
	mov.b32 	%r193, %f104;
	shl.b32 	%r194, %r193, 23;
	mov.b32 	%f109, %r194;
	ex2.approx.ftz.f32 	%f110, %f108;
	mul.f32 	%f111, %f110, %f109;
	add.f32 	%f112, %f111, 0f00000000;
	sub.f32 	%f113, %f11, %f98;
	fma.rn.f32 	%f114, %f113, 0f3BBB989D, 0f3F000000;
	cvt.sat.f32.f32 	%f115, %f114;
	fma.rm.f32 	%f116, %f115, %f103, %f102;
	add.f32 	%f117, %f116, 0fCB40007F;
	neg.f32 	%f118, %f117;
	fma.rn.f32 	%f119, %f113, 0f3FB8AA3B, %f118;
	fma.rn.f32 	%f120, %f113, 0f32A57060, %f119;
	mov.b32 	%r195, %f116;
	shl.b32 	%r196, %r195, 23;
	mov.b32 	%f121, %r196;
	ex2.approx.ftz.f32 	%f122, %f120;
	mul.f32 	%f123, %f122, %f121;
	add.f32 	%f124, %f112, %f123;
	sub.f32 	%f125, %f15, %f98;
	fma.rn.f32 	%f126, %f125, 0f3BBB989D, 0f3F000000;
	cvt.sat.f32.f32 	%f127, %f126;
	fma.rm.f32 	%f128, %f127, %f103, %f102;
	add.f32 	%f129, %f128, 0fCB40007F;
	neg.f32 	%f130, %f129;
	fma.rn.f32 	%f131, %f125, 0f3FB8AA3B, %f130;
	fma.rn.f32 	%f132, %f125, 0f32A57060, %f131;
	mov.b32 	%r197, %f128;
	shl.b32 	%r198, %r197, 23;
	mov.b32 	%f133, %r198;
	ex2.approx.ftz.f32 	%f134, %f132;
	mul.f32 	%f135, %f134, %f133;
	add.f32 	%f136, %f124, %f135;
	sub.f32 	%f137, %f19, %f98;
	fma.rn.f32 	%f138, %f137, 0f3BBB989D, 0f3F000000;
	cvt.sat.f32.f32 	%f139, %f138;
	fma.rm.f32 	%f140, %f139, %f103, %f102;
	add.f32 	%f141, %f140, 0fCB40007F;
	neg.f32 	%f142, %f141;
	fma.rn.f32 	%f143, %f137, 0f3FB8AA3B, %f142;
	fma.rn.f32 	%f144, %f137, 0f32A57060, %f143;
	mov.b32 	%r199, %f140;
	shl.b32 	%r200, %r199, 23;
	mov.b32 	%f145, %r200;
	ex2.approx.ftz.f32 	%f146, %f144;
	mul.f32 	%f147, %f146, %f145;
	add.f32 	%f148, %f136, %f147;
	sub.f32 	%f149, %f23, %f98;
	fma.rn.f32 	%f150, %f149, 0f3BBB989D, 0f3F000000;
	cvt.sat.f32.f32 	%f151, %f150;
	fma.rm.f32 	%f152, %f151, %f103, %f102;
	add.f32 	%f153, %f152, 0fCB40007F;
	neg.f32 	%f154, %f153;
	fma.rn.f32 	%f155, %f149, 0f3FB8AA3B, %f154;
	fma.rn.f32 	%f156, %f149, 0f32A57060, %f155;
	mov.b32 	%r201, %f152;
	shl.b32 	%r202, %r201, 23;
	mov.b32 	%f157, %r202;
	ex2.approx.ftz.f32 	%f158, %f156;
	mul.f32 	%f159, %f158, %f157;
	add.f32 	%f160, %f148, %f159;
	sub.f32 	%f161, %f27, %f98;
	fma.rn.f32 	%f162, %f161, 0f3BBB989D, 0f3F000000;
	cvt.sat.f32.f32 	%f163, %f162;
	fma.rm.f32 	%f164, %f163, %f103, %f102;
	add.f32 	%f165, %f164, 0fCB40007F;
	neg.f32 	%f166, %f165;
	fma.rn.f32 	%f167, %f161, 0f3FB8AA3B, %f166;
	fma.rn.f32 	%f168, %f161, 0f32A57060, %f167;
	mov.b32 	%r203, %f164;
	shl.b32 	%r204, %r203, 23;
	mov.b32 	%f169, %r204;
	ex2.approx.ftz.f32 	%f170, %f168;
	mul.f32 	%f171, %f170, %f169;
	add.f32 	%f172, %f160, %f171;
	sub.f32 	%f173, %f31, %f98;
	fma.rn.f32 	%f174, %f173, 0f3BBB989D, 0f3F000000;
	cvt.sat.f32.f32 	%f175, %f174;
	fma.rm.f32 	%f176, %f175, %f103, %f102;
	add.f32 	%f177, %f176, 0fCB40007F;
	neg.f32 	%f178, %f177;
	fma.rn.f32 	%f179, %f173, 0f3FB8AA3B, %f178;
	fma.rn.f32 	%f180, %f173, 0f32A57060, %f179;
	mov.b32 	%r205, %f176;
	shl.b32 	%r206, %r205, 23;
	mov.b32 	%f181, %r206;
	ex2.approx.ftz.f32 	%f182, %f180;
	mul.f32 	%f183, %f182, %f181;
	add.f32 	%f184, %f172, %f183;
	sub.f32 	%f185, %f35, %f98;
	fma.rn.f32 	%f186, %f185, 0f3BBB989D, 0f3F000000;
	cvt.sat.f32.f32 	%f187, %f186;
	fma.rm.f32 	%f188, %f187, %f103, %f102;
	add.f32 	%f189, %f188, 0fCB40007F;
	neg.f32 	%f190, %f189;
	fma.rn.f32 	%f191, %f185, 0f3FB8AA3B, %f190;
	fma.rn.f32 	%f192, %f185, 0f32A57060, %f191;
	mov.b32 	%r207, %f188;
	shl.b32 	%r208, %r207, 23;
	mov.b32 	%f193, %r208;
	ex2.approx.ftz.f32 	%f194, %f192;
	mul.f32 	%f195, %f194, %f193;
	add.f32 	%f196, %f184, %f195;
	sub.f32 	%f197, %f39, %f98;
	fma.rn.f32 	%f198, %f197, 0f3BBB989D, 0f3F000000;
	cvt.sat.f32.f32 	%f199, %f198;
	fma.rm.f32 	%f200, %f199, %f103, %f102;
	add.f32 	%f201, %f200, 0fCB40007F;
	neg.f32 	%f202, %f201;
	fma.rn.f32 	%f203, %f197, 0f3FB8AA3B, %f202;
	fma.rn.f32 	%f204, %f197, 0f32A57060, %f203;
	mov.b32 	%r209, %f200;
	shl.b32 	%r210, %r209, 23;
	mov.b32 	%f205, %r210;
	ex2.approx.ftz.f32 	%f206, %f204;
	mul.f32 	%f207, %f206, %f205;
	add.f32 	%f208, %f196, %f207;
	sub.f32 	%f209, %f43, %f98;
	fma.rn.f32 	%f210, %f209, 0f3BBB989D, 0f3F000000;
	cvt.sat.f32.f32 	%f211, %f210;
	fma.rm.f32 	%f212, %f211, %f103, %f102;
	add.f32 	%f213, %f212, 0fCB40007F;
	neg.f32 	%f214, %f213;
	fma.rn.f32 	%f215, %f209, 0f3FB8AA3B, %f214;
	fma.rn.f32 	%f216, %f209, 0f32A57060, %f215;
	mov.b32 	%r211, %f212;
	shl.b32 	%r212, %r211, 23;
	mov.b32 	%f217, %r212;
	ex2.approx.ftz.f32 	%f218, %f216;
	mul.f32 	%f219, %f218, %f217;
	add.f32 	%f220, %f208, %f219;
	sub.f32 	%f221, %f47, %f98;
	fma.rn.f32 	%f222, %f221, 0f3BBB989D, 0f3F000000;
	cvt.sat.f32.f32 	%f223, %f222;
	fma.rm.f32 	%f224, %f223, %f103, %f102;
	add.f32 	%f225, %f224, 0fCB40007F;
	neg.f32 	%f226, %f225;
	fma.rn.f32 	%f227, %f221, 0f3FB8AA3B, %f226;
	fma.rn.f32 	%f228, %f221, 0f32A57060, %f227;
	mov.b32 	%r213, %f224;
	shl.b32 	%r214, %r213, 23;
	mov.b32 	%f229, %r214;
	ex2.approx.ftz.f32 	%f230, %f228;
	mul.f32 	%f231, %f230, %f229;
	add.f32 	%f232, %f220, %f231;
	sub.f32 	%f233, %f51, %f98;
	fma.rn.f32 	%f234, %f233, 0f3BBB989D, 0f3F000000;
	cvt.sat.f32.f32 	%f235, %f234;
	fma.rm.f32 	%f236, %f235, %f103, %f102;
	add.f32 	%f237, %f236, 0fCB40007F;
	neg.f32 	%f238, %f237;
	fma.rn.f32 	%f239, %f233, 0f3FB8AA3B, %f238;
	fma.rn.f32 	%f240, %f233, 0f32A57060, %f239;
	mov.b32 	%r215, %f236;
	shl.b32 	%r216, %r215, 23;
	mov.b32 	%f241, %r216;
	ex2.approx.ftz.f32 	%f242, %f240;
	mul.f32 	%f243, %f242, %f241;
	add.f32 	%f244, %f232, %f243;
	sub.f32 	%f245, %f55, %f98;
	fma.rn.f32 	%f246, %f245, 0f3BBB989D, 0f3F000000;
	cvt.sat.f32.f32 	%f247, %f246;
	fma.rm.f32 	%f248, %f247, %f103, %f102;
	add.f32 	%f249, %f248, 0fCB40007F;
	neg.f32 	%f250, %f249;
	fma.rn.f32 	%f251, %f245, 0f3FB8AA3B, %f250;
	fma.rn.f32 	%f252, %f245, 0f32A57060, %f251;
	mov.b32 	%r217, %f248;
	shl.b32 	%r218, %r217, 23;
	mov.b32 	%f253, %r218;
	ex2.approx.ftz.f32 	%f254, %f252;
	mul.f32 	%f255, %f254, %f253;
	add.f32 	%f256, %f244, %f255;
	sub.f32 	%f257, %f59, %f98;
	fma.rn.f32 	%f258, %f257, 0f3BBB989D, 0f3F000000;
	cvt.sat.f32.f32 	%f259, %f258;
	fma.rm.f32 	%f260, %f259, %f103, %f102;
	add.f32 	%f261, %f260, 0fCB40007F;
	neg.f32 	%f262, %f261;
	fma.rn.f32 	%f263, %f257, 0f3FB8AA3B, %f262;
	fma.rn.f32 	%f264, %f257, 0f32A57060, %f263;
	mov.b32 	%r219, %f260;
	shl.b32 	%r220, %r219, 23;
	mov.b32 	%f265, %r220;
	ex2.approx.ftz.f32 	%f266, %f264;
	mul.f32 	%f267, %f266, %f265;
	add.f32 	%f268, %f256, %f267;
	sub.f32 	%f269, %f63, %f98;
	fma.rn.f32 	%f270, %f269, 0f3BBB989D, 0f3F000000;
	cvt.sat.f32.f32 	%f271, %f270;
	fma.rm.f32 	%f272, %f271, %f103, %f102;
	add.f32 	%f273, %f272, 0fCB40007F;
	neg.f32 	%f274, %f273;
	fma.rn.f32 	%f275, %f269, 0f3FB8AA3B, %f274;
	fma.rn.f32 	%f276, %f269, 0f32A57060, %f275;
	mov.b32 	%r221, %f272;
	shl.b32 	%r222, %r221, 23;
	mov.b32 	%f277, %r222;
	ex2.approx.ftz.f32 	%f278, %f276;
	mul.f32 	%f279, %f278, %f277;
	add.f32 	%f280, %f268, %f279;
	sub.f32 	%f281, %f67, %f98;
	fma.rn.f32 	%f282, %f281, 0f3BBB989D, 0f3F000000;
	cvt.sat.f32.f32 	%f283, %f282;
	fma.rm.f32 	%f284, %f283, %f103, %f102;
	add.f32 	%f285, %f284, 0fCB40007F;
	neg.f32 	%f286, %f285;
	fma.rn.f32 	%f287, %f281, 0f3FB8AA3B, %f286;
	fma.rn.f32 	%f288, %f281, 0f32A57060, %f287;
	mov.b32 	%r223, %f284;
	shl.b32 	%r224, %r223, 23;
	mov.b32 	%f289, %r224;
	ex2.approx.ftz.f32 	%f290, %f288;
	mul.f32 	%f291, %f290, %f289;
	add.f32 	%f292, %f280, %f291;
	sub.f32 	%f293, %f71, %f98;
	fma.rn.f32 	%f294, %f293, 0f3BBB989D, 0f3F000000;
	cvt.sat.f32.f32 	%f295, %f294;
	fma.rm.f32 	%f296, %f295, %f103, %f102;
	add.f32 	%f297, %f296, 0fCB40007F;
	neg.f32 	%f298, %f297;
	fma.rn.f32 	%f299, %f293, 0f3FB8AA3B, %f298;
	fma.rn.f32 	%f300, %f293, 0f32A57060, %f299;
	mov.b32 	%r225, %f296;
	shl.b32 	%r226, %r225, 23;
	mov.b32 	%f301, %r226;
	ex2.approx.ftz.f32 	%f302, %f300;
	mul.f32 	%f303, %f302, %f301;
	add.f32 	%f304, %f292, %f303;
	sub.f32 	%f305, %f75, %f98;
	fma.rn.f32 	%f306, %f305, 0f3BBB989D, 0f3F000000;
	cvt.sat.f32.f32 	%f307, %f306;
	fma.rm.f32 	%f308, %f307, %f103, %f102;
	add.f32 	%f309, %f308, 0fCB40007F;
	neg.f32 	%f310, %f309;
	fma.rn.f32 	%f311, %f305, 0f3FB8AA3B, %f310;
	fma.rn.f32 	%f312, %f305, 0f32A57060, %f311;
	mov.b32 	%r227, %f308;
	shl.b32 	%r228, %r227, 23;
	mov.b32 	%f313, %r228;
	ex2.approx.ftz.f32 	%f314, %f312;
	mul.f32 	%f315, %f314, %f313;
	add.f32 	%f316, %f304, %f315;
	sub.f32 	%f317, %f79, %f98;
	fma.rn.f32 	%f318, %f317, 0f3BBB989D, 0f3F000000;
	cvt.sat.f32.f32 	%f319, %f318;
	fma.rm.f32 	%f320, %f319, %f103, %f102;
	add.f32 	%f321, %f320, 0fCB40007F;
	neg.f32 	%f322, %f321;
	fma.rn.f32 	%f323, %f317, 0f3FB8AA3B, %f322;
	fma.rn.f32 	%f324, %f317, 0f32A57060, %f323;
	mov.b32 	%r229, %f320;
	shl.b32 	%r230, %r229, 23;
	mov.b32 	%f325, %r230;
	ex2.approx.ftz.f32 	%f326, %f324;
	mul.f32 	%f327, %f326, %f325;
	add.f32 	%f328, %f316, %f327;
	sub.f32 	%f329, %f83, %f98;
	fma.rn.f32 	%f330, %f329, 0f3BBB989D, 0f3F000000;
	cvt.sat.f32.f32 	%f331, %f330;
	fma.rm.f32 	%f332, %f331, %f103, %f102;
	add.f32 	%f333, %f332, 0fCB40007F;
	neg.f32 	%f334, %f333;
	fma.rn.f32 	%f335, %f329, 0f3FB8AA3B, %f334;
	fma.rn.f32 	%f336, %f329, 0f32A57060, %f335;
	mov.b32 	%r231, %f332;
	shl.b32 	%r232, %r231, 23;
	mov.b32 	%f337, %r232;
	ex2.approx.ftz.f32 	%f338, %f336;
	mul.f32 	%f339, %f338, %f337;
	add.f32 	%f340, %f328, %f339;
	sub.f32 	%f341, %f87, %f98;
	fma.rn.f32 	%f342, %f341, 0f3BBB989D, 0f3F000000;
	cvt.sat.f32.f32 	%f343, %f342;
	fma.rm.f32 	%f344, %f343, %f103, %f102;
	add.f32 	%f345, %f344, 0fCB40007F;
	neg.f32 	%f346, %f345;
	fma.rn.f32 	%f347, %f341, 0f3FB8AA3B, %f346;
	fma.rn.f32 	%f348, %f341, 0f32A57060, %f347;
	mov.b32 	%r233, %f344;
	shl.b32 	%r234, %r233, 23;
	mov.b32 	%f349, %r234;
	ex2.approx.ftz.f32 	%f350, %f348;
	mul.f32 	%f351, %f350, %f349;
	add.f32 	%f352, %f340, %f351;
	mov.b32 	%r235, %f352;
	shfl.sync.bfly.b32	%r236|%p31, %r235, 16, 31, -1;
	mov.b32 	%f353, %r236;
	add.f32 	%f354, %f352, %f353;
	mov.b32 	%r237, %f354;
	shfl.sync.bfly.b32	%r238|%p32, %r237, 8, 31, -1;
	mov.b32 	%f355, %r238;
	add.f32 	%f356, %f354, %f355;
	mov.b32 	%r239, %f356;
	shfl.sync.bfly.b32	%r240|%p33, %r239, 4, 31, -1;
	mov.b32 	%f357, %r240;
	add.f32 	%f358, %f356, %f357;
	mov.b32 	%r241, %f358;
	shfl.sync.bfly.b32	%r242|%p34, %r241, 2, 31, -1;
	mov.b32 	%f359, %r242;
	add.f32 	%f360, %f358, %f359;
	mov.b32 	%r243, %f360;
	shfl.sync.bfly.b32	%r244|%p35, %r243, 1, 31, -1;
	mov.b32 	%f361, %r244;
	add.f32 	%f362, %f360, %f361;
	div.rn.f32 	%f363, %f111, %f362;
	div.rn.f32 	%f364, %f123, %f362;
	div.rn.f32 	%f365, %f135, %f362;
	div.rn.f32 	%f366, %f147, %f362;
	div.rn.f32 	%f367, %f159, %f362;
	div.rn.f32 	%f368, %f171, %f362;
	div.rn.f32 	%f369, %f183, %f362;
	div.rn.f32 	%f370, %f195, %f362;
	div.rn.f32 	%f371, %f207, %f362;
	div.rn.f32 	%f372, %f219, %f362;
	div.rn.f32 	%f373, %f231, %f362;
	div.rn.f32 	%f374, %f243, %f362;
	div.rn.f32 	%f375, %f255, %f362;
	div.rn.f32 	%f376, %f267, %f362;
	div.rn.f32 	%f377, %f279, %f362;
	div.rn.f32 	%f378, %f291, %f362;
	div.rn.f32 	%f379, %f303, %f362;
	div.rn.f32 	%f380, %f315, %f362;
	div.rn.f32 	%f381, %f327, %f362;
	div.rn.f32 	%f382, %f339, %f362;
	div.rn.f32 	%f383, %f351, %f362;
	mad.lo.s64 	%rd156, %rd159, %rd21, %rd7;
	shl.b64 	%rd157, %rd156, 2;
	add.s64 	%rd158, %rd8, %rd157;
	st.global.f32 	[%rd158], %f363;
	st.global.f32 	[%rd158+128], %f364;
	st.global.f32 	[%rd158+256], %f365;
	st.global.f32 	[%rd158+384], %f366;
	st.global.f32 	[%rd158+512], %f367;
	st.global.f32 	[%rd158+640], %f368;
	st.global.f32 	[%rd158+768], %f369;
	st.global.f32 	[%rd158+896], %f370;
	st.global.f32 	[%rd158+1024], %f371;
	st.global.f32 	[%rd158+1152], %f372;
	st.global.f32 	[%rd158+1280], %f373;
	st.global.f32 	[%rd158+1408], %f374;
	st.global.f32 	[%rd158+1536], %f375;
	st.global.f32 	[%rd158+1664], %f376;
	st.global.f32 	[%rd158+1792], %f377;
	st.global.f32 	[%rd158+1920], %f378;
	st.global.f32 	[%rd158+2048], %f379;
	st.global.f32 	[%rd158+2176], %f380;
	st.global.f32 	[%rd158+2304], %f381;
	st.global.f32 	[%rd158+2432], %f382;
	st.global.f32 	[%rd158+2560], %f383;
	add.s64 	%rd159, %rd159, %rd9;
	setp.lt.s64 	%p36, %rd159, %rd22;
	@%p36 bra 	$L__BB266_4;
$L__BB266_5:
	ret;

}
	// .globl	_Z15SoftmaxWarpImplI22BroadcastScaleMaskLoadIffbLm2EiE11DirectStoreIffEfLi1ELi21ELi32ELi1ELb1EL9Algorithm0EEvT_T0_ll
.visible .entry _Z15SoftmaxWarpImplI22BroadcastScaleMaskLoadIffbLm2EiE11DirectStoreIffEfLi1ELi21ELi32ELi1ELb1EL9Algorithm0EEvT_T0_ll(
	.param .align 8 .b8 _Z15SoftmaxWarpImplI22BroadcastScaleMaskLoadIffbLm2EiE11DirectStoreIffEfLi1ELi21ELi32ELi1ELb1EL9Algorithm0EEvT_T0_ll_param_0[88],
	.param .align 8 .b8 _Z15SoftmaxWarpImplI22BroadcastScaleMaskLoadIffbLm2EiE11DirectStoreIffEfLi1ELi21ELi32ELi1ELb1EL9Algorithm0EEvT_T0_ll_param_1[16],
	.param .u64 _Z15SoftmaxWarpImplI22BroadcastScaleMaskLoadIffbLm2EiE11DirectStoreIffEfLi1ELi21ELi32ELi1ELb1EL9Algorithm0EEvT_T0_ll_param_2,
	.param .u64 _Z15SoftmaxWarpImplI22BroadcastScaleMaskLoadIffbLm2EiE11DirectStoreIffEfLi1ELi21ELi32ELi1ELb1EL9Algorithm0EEvT_T0_ll_param_3
)
{
	.reg .pred 	%p<119>;
	.reg .b16 	%rs<22>;
	.reg .b32 	%r<281>;
	.reg .b32 	%f<489>;
	.reg .b64 	%rd<188>;

	ld.param.u64 	%rd38, [_Z15SoftmaxWarpImplI22BroadcastScaleMaskLoadIffbLm2EiE11DirectStoreIffEfLi1ELi21ELi32ELi1ELb1EL9Algorithm0EEvT_T0_ll_param_1+8];
	ld.param.u64 	%rd37, [_Z15SoftmaxWarpImplI22BroadcastScaleMaskLoadIffbLm2EiE11DirectStoreIffEfLi1ELi21ELi32ELi1ELb1EL9Algorithm0EEvT_T0_ll_param_1];
	ld.param.v2.f32 	{%f108, %f109}, [_Z15SoftmaxWarpImplI22BroadcastScaleMaskLoadIffbLm2EiE11DirectStoreIffEfLi1ELi21ELi32ELi1ELb1EL9Algorithm0EEvT_T0_ll_param_0+80];
	ld.param.u64 	%rd36, [_Z15SoftmaxWarpImplI22BroadcastScaleMaskLoadIffbLm2EiE11DirectStoreIffEfLi1ELi21ELi32ELi1ELb1EL9Algorithm0EEvT_T0_ll_param_0+72];
	ld.param.v2.u32 	{%r6, %r7}, [_Z15SoftmaxWarpImplI22BroadcastScaleMaskLoadIffbLm2EiE11DirectStoreIffEfLi1ELi21ELi32ELi1ELb1EL9Algorithm0EEvT_T0_ll_param_0+56];
	ld.param.v2.u32 	{%r4, %r5}, [_Z15SoftmaxWarpImplI22BroadcastScaleMaskLoadIffbLm2EiE11DirectStoreIffEfLi1ELi21ELi32ELi1ELb1EL9Algorithm0EEvT_T0_ll_param_0+40];
	ld.param.u64 	%rd32, [_Z15SoftmaxWarpImplI22BroadcastScaleMaskLoadIffbLm2EiE11DirectStoreIffEfLi1ELi21ELi32ELi1ELb1EL9Algorithm0EEvT_T0_ll_param_0+24];
	ld.param.u64 	%rd31, [_Z15SoftmaxWarpImplI22BroadcastScaleMaskLoadIffbLm2EiE11DirectStoreIffEfLi1ELi21ELi32ELi1ELb1EL9Algorithm0EEvT_T0_ll_param_0+16];
	ld.param.u64 	%rd30, [_Z15SoftmaxWarpImplI22BroadcastScaleMaskLoadIffbLm2EiE11DirectStoreIffEfLi1ELi21ELi32ELi1ELb1EL9Algorithm0EEvT_T0_ll_param_0+8];
	ld.param.u64 	%rd29, [_Z15SoftmaxWarpImplI22BroadcastScaleMaskLoadIffbLm2EiE11DirectStoreIffEfLi1ELi21ELi32ELi1ELb1EL9Algorithm0EEvT_T0_ll_param_0];
	ld.param.u64 	%rd40, [_Z15SoftmaxWarpImplI22BroadcastScaleMaskLoadIffbLm2EiE11DirectStoreIffEfLi1ELi21ELi32ELi1ELb1EL9Algorithm0EEvT_T0_ll_param_3];
	cvta.to.global.u64 	%rd1, %rd29;
	cvta.to.global.u64 	%rd2, %rd30;
	setp.lt.s64 	%p1, %rd40, 673;
	@%p1 bra 	$L__BB267_2;
	mov.u64 	%rd41, $str;
	cvta.global.u64 	%rd42, %rd41;
	mov.u64 	%rd43, $str$1;
	cvta.global.u64 	%rd44, %rd43;
	mov.u64 	%rd45, __unnamed_263;
	cvta.global.u64 	%rd46, %rd45;
	{ // callseq 262, 0
	.param .b64 param0;
	st.param.b64 	[param0], %rd42;
	.param .b64 param1;
	st.param.b64 	[param1], %rd44;
	.param .b32 param2;
	st.param.b32 	[param2], 254;
	.param .b64 param3;
	st.param.b64 	[param3], %rd46;
	.param .b64 param4;
	st.param.b64 	[param4], 1;
	call.uni 
	__assertfail, 
	(
	param0, 
	param1, 
	param2, 
	param3, 
	param4
	);
	} // callseq 262
$L__BB267_2:
	ld.param.u64 	%rd185, [_Z15SoftmaxWarpImplI22BroadcastScaleMaskLoadIffbLm2EiE11DirectStoreIffEfLi1ELi21ELi32ELi1ELb1EL9Algorithm0EEvT_T0_ll_param_2];
	mov.u32 	%r8, %ctaid.x;
	mov.u32 	%r9, %ntid.y;
	mov.u32 	%r10, %tid.y;
	mad.lo.s32 	%r11, %r8, %r9, %r10;
	cvt.s64.s32 	%rd187, %r11;
	setp.le.s64 	%p2, %rd185, %rd187;
	@%p2 bra 	$L__BB267_89;
	mov.u32 	%r12, %tid.x;
	add.s32 	%r13, %r12, 64;
	cvt.u64.u32 	%rd6, %r13;
	add.s32 	%r14, %r12, 96;
	cvt.u64.u32 	%rd7, %r14;
	add.s32 	%r15, %r12, 128;
	cvt.u64.u32 	%rd8, %r15;
	add.s32 	%r16, %r12, 160;
	cvt.u64.u32 	%rd9, %r16;
	add.s32 	%r17, %r12, 192;
	cvt.u64.u32 	%rd10, %r17;
	add.s32 	%r18, %r12, 224;
	cvt.u64.u32 	%rd11, %r18;
	add.s32 	%r19, %r12, 256;
	cvt.u64.u32 	%rd12, %r19;
	add.s32 	%r20, %r12, 288;
	cvt.u64.u32 	%rd13, %r20;
	add.s32 	%r21, %r12, 320;
	cvt.u64.u32 	%rd14, %r21;
	add.s32 	%r22, %r12, 352;
	cvt.u64.u32 	%rd15, %r22;
	add.s32 	%r23, %r12, 384;
	cvt.u64.u32 	%rd16, %r23;
	add.s32 	%r24, %r12, 416;
	cvt.u64.u32 	%rd17, %r24;
	add.s32 	%r25, %r12, 448;
	cvt.u64.u32 	%rd18, %r25;
	add.s32 	%r26, %r12, 480;
	cvt.u64.u32 	%rd19, %r26;
	add.s32 	%r27, %r12, 576;
	cvt.u64.u32 	%rd20, %r27;
	add.s32 	%r28, %r12, 608;
	cvt.u64.u32 	%rd21, %r28;
	add.s32 	%r29, %r12, 640;
	cvt.u64.u32 	%rd22, %r29;
	add.s32 	%r40, %r12, 32;
$L__BB267_4:
	cvt.u64.u32 	%rd24, %r12;
	setp.le.s64 	%p3, %rd40, %rd24;
	mul.lo.s64 	%rd25, %rd36, %rd187;
	mov.f32 	%f447, 0fFF800000;
	mov.f32 	%f450, %f447;
	@%p3 bra 	$L__BB267_6;
	setp.eq.s64 	%p4, %rd32, 1;
	setp.eq.s64 	%p5, %rd31, 1;
	add.s64 	%rd47, %rd25, %rd24;
	cvt.u32.u64 	%r31, %rd47;
	div.s32 	%r32, %r31, %r4;
	mul.lo.s32 	%r33, %r32, %r4;
	sub.s32 	%r34, %r31, %r33;
	selp.b32 	%r35, 0, %r32, %p5;
	selp.b32 	%r36, 0, %r34, %p4;
	mul.lo.s32 	%r37, %r6, %r35;
	mad.lo.s32 	%r38, %r7, %r36, %r37;
	shl.b64 	%rd48, %rd47, 32;
	shr.s64 	%rd49, %rd48, 30;
	add.s64 	%rd50, %rd1, %rd49;
	ld.global.f32 	%f111, [%rd50];
	cvt.s64.s32 	%rd51, %r38;
	add.s64 	%rd52, %rd2, %rd51;
	ld.global.u8 	%rs1, [%rd52];
	setp.eq.s16 	%p6, %rs1, 0;
	mul.f32 	%f112, %f111, %f109;
	selp.f32 	%f447, %f108, %f112, %p6;
	max.f32 	%f450, %f447, 0fFF800000;
$L__BB267_6:
	cvt.u64.u32 	%rd26, %r40;
	setp.le.s64 	%p7, %rd40, %rd26;
	mov.f32 	%f449, 0fFF800000;
	@%p7 bra 	$L__BB267_8;
	setp.eq.s64 	%p8, %rd32, 1;
	setp.eq.s64 	%p9, %rd31, 1;
	add.s64 	%rd53, %rd25, %rd26;
	cvt.u32.u64 	%r41, %rd53;
	div.s32 	%r42, %r41, %r4;
	mul.lo.s32 	%r43, %r42, %r4;
	sub.s32 	%r44, %r41, %r43;
	selp.b32 	%r45, 0, %r42, %p9;
	selp.b32 	%r46, 0, %r44, %p8;
	mul.lo.s32 	%r47, %r6, %r45;
	mad.lo.s32 	%r48, %r7, %r46, %r47;
	shl.b64 	%rd54, %rd53, 32;
	shr.s64 	%rd55, %rd54, 30;
	add.s64 	%rd56, %rd1, %rd55;
	ld.global.f32 	%f114, [%rd56];
	cvt.s64.s32 	%rd57, %r48;
	add.s64 	%rd58, %rd2, %rd57;
	ld.global.u8 	%rs2, [%rd58];
	setp.eq.s16 	%p10, %rs2, 0;
	mul.f32 	%f115, %f114, %f109;
	selp.f32 	%f449, %f108, %f115, %p10;
	max.f32 	%f450, %f450, %f449;
$L__BB267_8:
	setp.le.s64 	%p11, %rd40, %rd6;
	mov.f32 	%f451, 0fFF800000;
	@%p11 bra 	$L__BB267_10;
	setp.eq.s64 	%p12, %rd32, 1;
	setp.eq.s64 	%p13, %rd31, 1;
	add.s64 	%rd59, %rd25, %rd6;
	cvt.u32.u64 	%r49, %rd59;
	div.s32 	%r50, %r49, %r4;
	mul.lo.s32 	%r51, %r50, %r4;
	sub.s32 	%r52, %r49, %r51;
	selp.b32 	%r53, 0, %r50, %p13;
	selp.b32 	%r54, 0, %r52, %p12;
	mul.lo.s32 	%r55, %r6, %r53;
	mad.lo.s32 	%r56, %r7, %r54, %r55;
	shl.b64 	%rd60, %rd59, 32;
	shr.s64 	%rd61, %rd60, 30;
	add.s64 	%rd62, %rd1, %rd61;
	ld.global.f32 	%f117, [%rd62];
	cvt.s64.s32 	%rd63, %r56;
	add.s64 	%rd64, %rd2, %rd63;
	ld.global.u8 	%rs3, [%rd64];
	setp.eq.s16 	%p14, %rs3, 0;
	mul.f32 	%f118, %f117, %f109;
	selp.f32 	%f451, %f108, %f118, %p14;
	max.f32 	%f450, %f450, %f451;
$L__BB267_10:
	setp.le.s64 	%p15, %rd40, %rd7;
	mov.f32 	%f453, 0fFF800000;
	@%p15 bra 	$L__BB267_12;
	setp.eq.s64 	%p16, %rd32, 1;
	setp.eq.s64 	%p17, %rd31, 1;
	add.s64 	%rd65, %rd25, %rd7;
	cvt.u32.u64 	%r57, %rd65;
	div.s32 	%r58, %r57, %r4;
	mul.lo.s32 	%r59, %r58, %r4;
	sub.s32 	%r60, %r57, %r59;
	selp.b32 	%r61, 0, %r58, %p17;
	selp.b32 	%r62, 0, %r60, %p16;
	mul.lo.s32 	%r63, %r6, %r61;
	mad.lo.s32 	%r64, %r7, %r62, %r63;
	shl.b64 	%rd66, %rd65, 32;
	shr.s64 	%rd67, %rd66, 30;
	add.s64 	%rd68, %rd1, %rd67;
	ld.global.f32 	%f120, [%rd68];
	cvt.s64.s32 	%rd69, %r64;
	add.s64 	%rd70, %rd2, %rd69;
	ld.global.u8 	%rs4, [%rd70];
	setp.eq.s16 	%p18, %rs4, 0;
	mul.f32 	%f121, %f120, %f109;
	selp.f32 	%f453, %f108, %f121, %p18;
	max.f32 	%f450, %f450, %f453;
$L__BB267_12:
	setp.le.s64 	%p19, %rd40, %rd8;
	mov.f32 	%f455, 0fFF800000;
	@%p19 bra 	$L__BB267_14;
	setp.eq.s64 	%p20, %rd32, 1;
	setp.eq.s64 	%p21, %rd31, 1;
	add.s64 	%rd71, %rd25, %rd8;
	cvt.u32.u64 	%r65, %rd71;
	div.s32 	%r66, %r65, %r4;
	mul.lo.s32 	%r67, %r66, %r4;
	sub.s32 	%r68, %r65, %r67;
	selp.b32 	%r69, 0, %r66, %p21;
	selp.b32 	%r70, 0, %r68, %p20;
	mul.lo.s32 	%r71, %r6, %r69;
	mad.lo.s32 	%r72, %r7, %r70, %r71;
	shl.b64 	%rd72, %rd71, 32;
	shr.s64 	%rd73, %rd72, 30;
	add.s64 	%rd74, %rd1, %rd73;
	ld.global.f32 	%f123, [%rd74];
	cvt.s64.s32 	%rd75, %r72;
	add.s64 	%rd76, %rd2, %rd75;
	ld.global.u8 	%rs5, [%rd76];
	setp.eq.s16 	%p22, %rs5, 0;
	mul.f32 	%f124, %f123, %f109;
	selp.f32 	%f455, %f108, %f124, %p22;
	max.f32 	%f450, %f450, %f455;
$L__BB267_14:
	setp.le.s64 	%p23, %rd40, %rd9;
	mov.f32 	%f457, 0fFF800000;
	@%p23 bra 	$L__BB267_16;
	setp.eq.s64 	%p24, %rd32, 1;
	setp.eq.s64 	%p25, %rd31, 1;
	add.s64 	%rd77, %rd25, %rd9;
	cvt.u32.u64 	%r73, %rd77;
	div.s32 	%r74, %r73, %r4;
	mul.lo.s32 	%r75, %r74, %r4;
	sub.s32 	%r76, %r73, %r75;
	selp.b32 	%r77, 0, %r74, %p25;
	selp.b32 	%r78, 0, %r76, %p24;
	mul.lo.s32 	%r79, %r6, %r77;
	mad.lo.s32 	%r80, %r7, %r78, %r79;
	shl.b64 	%rd78, %rd77, 32;
	shr.s64 	%rd79, %rd78, 30;
	add.s64 	%rd80, %rd1, %rd79;
	ld.global.f32 	%f126, [%rd80];
	cvt.s64.s32 	%rd81, %r80;
	add.s64 	%rd82, %rd2, %rd81;
	ld.global.u8 	%rs6, [%rd82];
	setp.eq.s16 	%p26, %rs6, 0;
	mul.f32 	%f127, %f126, %f109;
	selp.f32 	%f457, %f108, %f127, %p26;
	max.f32 	%f450, %f450, %f457;
$L__BB267_16:
	setp.le.s64 	%p27, %rd40, %rd10;
	mov.f32 	%f459, 0fFF800000;
	@%p27 bra 	$L__BB267_18;
	setp.eq.s64 	%p28, %rd32, 1;
	setp.eq.s64 	%p29, %rd31, 1;
	add.s64 	%rd83, %rd25, %rd10;
	cvt.u32.u64 	%r81, %rd83;
	div.s32 	%r82, %r81, %r4;
	mul.lo.s32 	%r83, %r82, %r4;
	sub.s32 	%r84, %r81, %r83;
	selp.b32 	%r85, 0, %r82, %p29;
	selp.b32 	%r86, 0, %r84, %p28;
	mul.lo.s32 	%r87, %r6, %r85;
	mad.lo.s32 	%r88, %r7, %r86, %r87;
	shl.b64 	%rd84, %rd83, 32;
	shr.s64 	%rd85, %rd84, 30;
	add.s64 	%rd86, %rd1, %rd85;
	ld.global.f32 	%f129, [%rd86];
	cvt.s64.s32 	%rd87, %r88;
	add.s64 	%rd88, %rd2, %rd87;
	ld.global.u8 	%rs7, [%rd88];
	setp.eq.s16 	%p30, %rs7, 0;
	mul.f32 	%f130, %f129, %f109;
	selp.f32 	%f459, %f108, %f130, %p30;
	max.f32 	%f450, %f450, %f459;
$L__BB267_18:
	setp.le.s64 	%p31, %rd40, %rd11;
	mov.f32 	%f461, 0fFF800000;
	@%p31 bra 	$L__BB267_20;
	setp.eq.s64 	%p32, %rd32, 1;
	setp.eq.s64 	%p33, %rd31, 1;
	add.s64 	%rd89, %rd25, %rd11;
	cvt.u32.u64 	%r89, %rd89;
	div.s32 	%r90, %r89, %r4;
	mul.lo.s32 	%r91, %r90, %r4;
	sub.s32 	%r92, %r89, %r91;
	selp.b32 	%r93, 0, %r90, %p33;
	selp.b32 	%r94, 0, %r92, %p32;
	mul.lo.s32 	%r95, %r6, %r93;
	mad.lo.s32 	%r96, %r7, %r94, %r95;
	shl.b64 	%rd90, %rd89, 32;
	shr.s64 	%rd91, %rd90, 30;
	add.s64 	%rd92, %rd1, %rd91;
	ld.global.f32 	%f132, [%rd92];
	cvt.s64.s32 	%rd93, %r96;
	add.s64 	%rd94, %rd2, %rd93;
	ld.global.u8 	%rs8, [%rd94];
	setp.eq.s16 	%p34, %rs8, 0;
	mul.f32 	%f133, %f132, %f109;
	selp.f32 	%f461, %f108, %f133, %p34;
	max.f32 	%f450, %f450, %f461;
$L__BB267_20:
	setp.le.s64 	%p35, %rd40, %rd12;
	mov.f32 	%f463, 0fFF800000;
	@%p35 bra 	$L__BB267_22;
	setp.eq.s64 	%p36, %rd32, 1;
	setp.eq.s64 	%p37, %rd31, 1;
	add.s64 	%rd95, %rd25, %rd12;
	cvt.u32.u64 	%r97, %rd95;
	div.s32 	%r98, %r97, %r4;
	mul.lo.s32 	%r99, %r98, %r4;
	sub.s32 	%r100, %r97, %r99;
	selp.b32 	%r101, 0, %r98, %p37;
	selp.b32 	%r102, 0, %r100, %p36;
	mul.lo.s32 	%r103, %r6, %r101;
	mad.lo.s32 	%r104, %r7, %r102, %r103;
	shl.b64 	%rd96, %rd95, 32;
	shr.s64 	%rd97, %rd96, 30;
	add.s64 	%rd98, %rd1, %rd97;
	ld.global.f32 	%f135, [%rd98];
	cvt.s64.s32 	%rd99, %r104;
	add.s64 	%rd100, %rd2, %rd99;
	ld.global.u8 	%rs9, [%rd100];
	setp.eq.s16 	%p38, %rs9, 0;
	mul.f32 	%f136, %f135, %f109;
	selp.f32 	%f463, %f108, %f136, %p38;
	max.f32 	%f450, %f450, %f463;
$L__BB267_22:
	setp.le.s64 	%p39, %rd40, %rd13;
	mov.f32 	%f465, 0fFF800000;
	@%p39 bra 	$L__BB267_24;
	setp.eq.s64 	%p40, %rd32, 1;
	setp.eq.s64 	%p41, %rd31, 1;
	add.s64 	%rd101, %rd25, %rd13;
	cvt.u32.u64 	%r105, %rd101;
	div.s32 	%r106, %r105, %r4;
	mul.lo.s32 	%r107, %r106, %r4;
	sub.s32 	%r108, %r105, %r107;
	selp.b32 	%r109, 0, %r106, %p41;
	selp.b32 	%r110, 0, %r108, %p40;
	mul.lo.s32 	%r111, %r6, %r109;
	mad.lo.s32 	%r112, %r7, %r110, %r111;
	shl.b64 	%rd102, %rd101, 32;
	shr.s64 	%rd103, %rd102, 30;
	add.s64 	%rd104, %rd1, %rd103;
	ld.global.f32 	%f138, [%rd104];
	cvt.s64.s32 	%rd105, %r112;
	add.s64 	%rd106, %rd2, %rd105;
	ld.global.u8 	%rs10, [%rd106];
	setp.eq.s16 	%p42, %rs10, 0;
	mul.f32 	%f139, %f138, %f109;
	selp.f32 	%f465, %f108, %f139, %p42;
	max.f32 	%f450, %f450, %f465;
$L__BB267_24:
	setp.le.s64 	%p43, %rd40, %rd14;
	mov.f32 	%f467, 0fFF800000;
	@%p43 bra 	$L__BB267_26;
	setp.eq.s64 	%p44, %rd32, 1;
	setp.eq.s64 	%p45, %rd31, 1;
	add.s64 	%rd107, %rd25, %rd14;
	cvt.u32.u64 	%r113, %rd107;
	div.s32 	%r114, %r113, %r4;
	mul.lo.s32 	%r115, %r114, %r4;
	sub.s32 	%r116, %r113, %r115;
	selp.b32 	%r117, 0, %r114, %p45;
	selp.b32 	%r118, 0, %r116, %p44;
	mul.lo.s32 	%r119, %r6, %r117;
	mad.lo.s32 	%r120, %r7, %r118, %r119;
	shl.b64 	%rd108, %rd107, 32;
	shr.s64 	%rd109, %rd108, 30;
	add.s64 	%rd110, %rd1, %rd109;
	ld.global.f32 	%f141, [%rd110];
	cvt.s64.s32 	%rd111, %r120;
	add.s64 	%rd112, %rd2, %rd111;
	ld.global.u8 	%rs11, [%rd112];
	setp.eq.s16 	%p46, %rs11, 0;
	mul.f32 	%f142, %f141, %f109;
	selp.f32 	%f467, %f108, %f142, %p46;
	max.f32 	%f450, %f450, %f467;
$L__BB267_26:
	setp.le.s64 	%p47, %rd40, %rd15;
	mov.f32 	%f469, 0fFF800000;
	@%p47 bra 	$L__BB267_28;
	setp.eq.s64 	%p48, %rd32, 1;
	setp.eq.s64 	%p49, %rd31, 1;
	add.s64 	%rd113, %rd25, %rd15;
	cvt.u32.u64 	%r121, %rd113;
	div.s32 	%r122, %r121, %r4;
	mul.lo.s32 	%r123, %r122, %r4;
	sub.s32 	%r124, %r121, %r123;
	selp.b32 	%r125, 0, %r122, %p49;
	selp.b32 	%r126, 0, %r124, %p48;
	mul.lo.s32 	%r127, %r6, %r125;
	mad.lo.s32 	%r128, %r7, %r126, %r127;
	shl.b64 	%rd114, %rd113, 32;
	shr.s64 	%rd115, %rd114, 30;
	add.s64 	%rd116, %rd1, %rd115;
	ld.global.f32 	%f144, [%rd116];
	cvt.s64.s32 	%rd117, %r128;
	add.s64 	%rd118, %rd2, %rd117;
	ld.global.u8 	%rs12, [%rd118];
	setp.eq.s16 	%p50, %rs12, 0;
	mul.f32 	%f145, %f144, %f109;
	selp.f32 	%f469, %f108, %f145, %p50;
	max.f32 	%f450, %f450, %f469;
$L__BB267_28:
	setp.le.s64 	%p51, %rd40, %rd16;
	mov.f32 	%f471, 0fFF800000;
	@%p51 bra 	$L__BB267_30;
	setp.eq.s64 	%p52, %rd32, 1;
	setp.eq.s64 	%p53, %rd31, 1;
	add.s64 	%rd119, %rd25, %rd16;
	cvt.u32.u64 	%r129, %rd119;
	div.s32 	%r130, %r129, %r4;
	mul.lo.s32 	%r131, %r130, %r4;
	sub.s32 	%r132, %r129, %r131;
	selp.b32 	%r133, 0, %r130, %p53;
	selp.b32 	%r134, 0, %r132, %p52;
	mul.lo.s32 	%r135, %r6, %r133;
	mad.lo.s32 	%r136, %r7, %r134, %r135;
	shl.b64 	%rd120, %rd119, 32;
	shr.s64 	%rd121, %rd120, 30;
	add.s64 	%rd122, %rd1, %rd121;
	ld.global.f32 	%f147, [%rd122];
	cvt.s64.s32 	%rd123, %r136;
	add.s64 	%rd124, %rd2, %rd123;
	ld.global.u8 	%rs13, [%rd124];
	setp.eq.s16 	%p54, %rs13, 0;
	mul.f32 	%f148, %f147, %f109;
	selp.f32 	%f471, %f108, %f148, %p54;
	max.f32 	%f450, %f450, %f471;
$L__BB267_30:
	setp.le.s64 	%p55, %rd40, %rd17;
	mov.f32 	%f473, 0fFF800000;
	@%p55 bra 	$L__BB267_32;
	setp.eq.s64 	%p56, %rd32, 1;
	setp.eq.s64 	%p57, %rd31, 1;
	add.s64 	%rd125, %rd25, %rd17;
	cvt.u32.u64 	%r137, %rd125;
	div.s32 	%r138, %r137, %r4;
	mul.lo.s32 	%r139, %r138, %r4;
	sub.s32 	%r140, %r137, %r139;
	selp.b32 	%r141, 0, %r138, %p57;
	selp.b32 	%r142, 0, %r140, %p56;
	mul.lo.s32 	%r143, %r6, %r141;
	mad.lo.s32 	%r144, %r7, %r142, %r143;
	shl.b64 	%rd126, %rd125, 32;
	shr.s64 	%rd127, %rd126, 30;
	add.s64 	%rd128, %rd1, %rd127;
	ld.global.f32 	%f150, [%rd128];
	cvt.s64.s32 	%rd129, %r144;
	add.s64 	%rd130, %rd2, %rd129;
	ld.global.u8 	%rs14, [%rd130];
	setp.eq.s16 	%p58, %rs14, 0;
	mul.f32 	%f151, %f150, %f109;
	selp.f32 	%f473, %f108, %f151, %p58;
	max.f32 	%f450, %f450, %f473;
$L__BB267_32:
	setp.le.s64 	%p59, %rd40, %rd18;
	mov.f32 	%f475, 0fFF800000;
	@%p59 bra 	$L__BB267_34;
	setp.eq.s64 	%p60, %rd32, 1;
	setp.eq.s64 	%p61, %rd31, 1;
	add.s64 	%rd131, %rd25, %rd18;
	cvt.u32.u64 	%r145, %rd131;
	div.s32 	%r146, %r145, %r4;
	mul.lo.s32 	%r147, %r146, %r4;
	sub.s32 	%r148, %r145, %r147;
	selp.b32 	%r149, 0, %r146, %p61;
	selp.b32 	%r150, 0, %r148, %p60;
	mul.lo.s32 	%r151, %r6, %r149;
	mad.lo.s32 	%r152, %r7, %r150, %r151;
	shl.b64 	%rd132, %rd131, 32;
	shr.s64 	%rd133, %rd132, 30;
	add.s64 	%rd134, %rd1, %rd133;
	ld.global.f32 	%f153, [%rd134];
	cvt.s64.s32 	%rd135, %r152;
	add.s64 	%rd136, %rd2, %rd135;
	ld.global.u8 	%rs15, [%rd136];
	setp.eq.s16 	%p62, %rs15, 0;
	mul.f32 	%f154, %f153, %f109;
	selp.f32 	%f475, %f108, %f154, %p62;
	max.f32 	%f450, %f450, %f475;
$L__BB267_34:
	setp.le.s64 	%p63, %rd40, %rd19;
	mov.f32 	%f477, 0fFF800000;
	@%p63 bra 	$L__BB267_36;
	setp.eq.s64 	%p64, %rd32, 1;
	setp.eq.s64 	%p65, %rd31, 1;
	add.s64 	%rd137, %rd25, %rd19;
	cvt.u32.u64 	%r153, %rd137;
	div.s32 	%r154, %r153, %r4;
	mul.lo.s32 	%r155, %r154, %r4;
	sub.s32 	%r156, %r153, %r155;
	selp.b32 	%r157, 0, %r154, %p65;
	selp.b32 	%r158, 0, %r156, %p64;
	mul.lo.s32 	%r159, %r6, %r157;
	mad.lo.s32 	%r160, %r7, %r158, %r159;
	shl.b64 	%rd138, %rd137, 32;
	shr.s64 	%rd139, %rd138, 30;
	add.s64 	%rd140, %rd1, %rd139;
	ld.global.f32 	%f156, [%rd140];
	cvt.s64.s32 	%rd141, %r160;
	add.s64 	%rd142, %rd2, %rd141;
	ld.global.u8 	%rs16, [%rd142];
	setp.eq.s16 	%p66, %rs16, 0;
	mul.f32 	%f157, %f156, %f109;
	selp.f32 	%f477, %f108, %f157, %p66;
	max.f32 	%f450, %f450, %f477;
$L__BB267_36:
	mov.u32 	%r161, %tid.x;
	add.s32 	%r162, %r161, 512;
	cvt.u64.u32 	%rd143, %r162;
	setp.le.s64 	%p67, %rd40, %rd143;
	mov.f32 	%f479, 0fFF800000;
	@%p67 bra 	$L__BB267_38;
	setp.eq.s64 	%p68, %rd32, 1;
	setp.eq.s64 	%p69, %rd31, 1;
	mov.u32 	%r163, %tid.x;
	add.s32 	%r164, %r163, 512;
	cvt.u64.u32 	%rd144, %r164;
	add.s64 	%rd145, %rd25, %rd144;
	cvt.u32.u64 	%r165, %rd145;
	div.s32 	%r166, %r165, %r4;
	mul.lo.s32 	%r167, %r166, %r4;
	sub.s32 	%r168, %r165, %r167;
	selp.b32 	%r169, 0, %r166, %p69;
	selp.b32 	%r170, 0, %r168, %p68;
	mul.lo.s32 	%r171, %r6, %r169;
	mad.lo.s32 	%r172, %r7, %r170, %r171;
	shl.b64 	%rd146, %rd145, 32;
	shr.s64 	%rd147, %rd146, 30;
	add.s64 	%rd148, %rd1, %rd147;
	ld.global.f32 	%f159, [%rd148];
	cvt.s64.s32 	%rd149, %r172;
	add.s64 	%rd150, %rd2, %rd149;
	ld.global.u8 	%rs17, [%rd150];
	setp.eq.s16 	%p70, %rs17, 0;
	mul.f32 	%f160, %f159, %f109;
	selp.f32 	%f479, %f108, %f160, %p70;
	max.f32 	%f450, %f450, %f479;
$L__BB267_38:
	mov.u32 	%r173, %tid.x;
	add.s32 	%r174, %r173, 544;
	cvt.u64.u32 	%rd151, %r174;
	setp.le.s64 	%p71, %rd40, %rd151;
	mov.f32 	%f481, 0fFF800000;
	@%p71 bra 	$L__BB267_40;
	setp.eq.s64 	%p72, %rd32, 1;
	setp.eq.s64 	%p73, %rd31, 1;
	mov.u32 	%r175, %tid.x;
	add.s32 	%r176, %r175, 544;
	cvt.u64.u32 	%rd152, %r176;
	add.s64 	%rd153, %rd25, %rd152;
	cvt.u32.u64 	%r177, %rd153;
	div.s32 	%r178, %r177, %r4;
	mul.lo.s32 	%r179, %r178, %r4;
	sub.s32 	%r180, %r177, %r179;
	selp.b32 	%r181, 0, %r178, %p73;
	selp.b32 	%r182, 0, %r180, %p72;
	mul.lo.s32 	%r183, %r6, %r181;
	mad.lo.s32 	%r184, %r7, %r182, %r183;
	shl.b64 	%rd154, %rd153, 32;
	shr.s64 	%rd155, %rd154, 30;
	add.s64 	%rd156, %rd1, %rd155;
	ld.global.f32 	%f162, [%rd156];
	cvt.s64.s32 	%rd157, %r184;
	add.s64 	%rd158, %rd2, %rd157;
	ld.global.u8 	%rs18, [%rd158];
	setp.eq.s16 	%p74, %rs18, 0;
	mul.f32 	%f163, %f162, %f109;
	selp.f32 	%f481, %f108, %f163, %p74;
	max.f32 	%f450, %f450, %f481;
$L__BB267_40:
	setp.le.s64 	%p75, %rd40, %rd20;
	mov.f32 	%f483, 0fFF800000;
	@%p75 bra 	$L__BB267_42;
	setp.eq.s64 	%p76, %rd32, 1;
	setp.eq.s64 	%p77, %rd31, 1;
	add.s64 	%rd159, %rd25, %rd20;
	cvt.u32.u64 	%r185, %rd159;
	div.s32 	%r186, %r185, %r4;
	mul.lo.s32 	%r187, %r186, %r4;
	sub.s32 	%r188, %r185, %r187;
	selp.b32 	%r189, 0, %r186, %p77;
	selp.b32 	%r190, 0, %r188, %p76;
	mul.lo.s32 	%r191, %r6, %r189;
	mad.lo.s32 	%r192, %r7, %r190, %r191;
	shl.b64 	%rd160, %rd159, 32;
	shr.s64 	%rd161, %rd160, 30;
	add.s64 	%rd162, %rd1, %rd161;
	ld.global.f32 	%f165, [%rd162];
	cvt.s64.s32 	%rd163, %r192;
	add.s64 	%rd164, %rd2, %rd163;
	ld.global.u8 	%rs19, [%rd164];
	setp.eq.s16 	%p78, %rs19, 0;
	mul.f32 	%f166, %f165, %f109;
	selp.f32 	%f483, %f108, %f166, %p78;
	max.f32 	%f450, %f450, %f483;
$L__BB267_42:
	setp.le.s64 	%p79, %rd40, %rd21;
	mov.f32 	%f485, 0fFF800000;
	@%p79 bra 	$L__BB267_44;
	setp.eq.s64 	%p80, %rd32, 1;
	setp.eq.s64 	%p81, %rd31, 1;
	add.s64 	%rd165, %rd25, %rd21;
	cvt.u32.u64 	%r193, %rd165;
	div.s32 	%r194, %r193, %r4;
	mul.lo.s32 	%r195, %r194, %r4;
	sub.s32 	%r196, %r193, %r195;
	selp.b32 	%r197, 0, %r194, %p81;
	selp.b32 	%r198, 0, %r196, %p80;
	mul.lo.s32 	%r199, %r6, %r197;
	mad.lo.s32 	%r200, %r7, %r198, %r199;
	shl.b64 	%rd166, %rd165, 32;
	shr.s64 	%rd167, %rd166, 30;
	add.s64 	%rd168, %rd1, %rd167;
	ld.global.f32 	%f168, [%rd168];
	cvt.s64.s32 	%rd169, %r200;
	add.s64 	%rd170, %rd2, %rd169;
	ld.global.u8 	%rs20, [%rd170];
	setp.eq.s16 	%p82, %rs20, 0;
	mul.f32 	%f169, %f168, %f109;
	selp.f32 	%f485, %f108, %f169, %p82;
	max.f32 	%f450, %f450, %f485;
$L__BB267_44:
	setp.le.s64 	%p83, %rd40, %rd22;
	mov.f32 	%f487, 0fFF800000;
	@%p83 bra 	$L__BB267_46;
	setp.eq.s64 	%p84, %rd32, 1;
	setp.eq.s64 	%p85, %rd31, 1;
	add.s64 	%rd171, %rd25, %rd22;
	cvt.u32.u64 	%r201, %rd171;
	div.s32 	%r202, %r201, %r4;
	mul.lo.s32 	%r203, %r202, %r4;
	sub.s32 	%r204, %r201, %r203;
	selp.b32 	%r205, 0, %r202, %p85;
	selp.b32 	%r206, 0, %r204, %p84;
	mul.lo.s32 	%r207, %r6, %r205;
	mad.lo.s32 	%r208, %r7, %r206, %r207;
	shl.b64 	%rd172, %rd171, 32;
	shr.s64 	%rd173, %rd172, 30;
	add.s64 	%rd174, %rd1, %rd173;
	ld.global.f32 	%f171, [%rd174];
	cvt.s64.s32 	%rd175, %r208;
	add.s64 	%rd176, %rd2, %rd175;
	ld.global.u8 	%rs21, [%rd176];
	setp.eq.s16 	%p86, %rs21, 0;
	mul.f32 	%f172, %f171, %f109;
	selp.f32 	%f487, %f108, %f172, %p86;
	max.f32 	%f450, %f450, %f487;
$L__BB267_46:
	mov.u32 	%r209, %tid.x;
	cvt.u64.u32 	%rd177, %r209;
	setp.le.s64 	%p87, %rd40, %rd177;
	mov.b32 	%r210, %f450;
	shfl.sync.bfly.b32	%r211|%p88, %r210, 16, 31, -1;
	mov.b32 	%f173, %r211;
	max.f32 	%f174, %f450, %f173;
	mov.b32 	%r212, %f174;
	shfl.sync.bfly.b32	%r213|%p89, %r212, 8, 31, -1;
	mov.b32 	%f175, %r213;
	max.f32 	%f176, %f174, %f175;
	mov.b32 	%r214, %f176;
	shfl.sync.bfly.b32	%r215|%p90, %r214, 4, 31, -1;
	mov.b32 	%f177, %r215;
	max.f32 	%f178, %f176, %f177;
	mov.b32 	%r216, %f178;
	shfl.sync.bfly.b32	%r217|%p91, %r216, 2, 31, -1;
	mov.b32 	%f179, %r217;
	max.f32 	%f180, %f178, %f179;
	mov.b32 	%r218, %f180;
	shfl.sync.bfly.b32	%r219|%p92, %r218, 1, 31, -1;
	mov.b32 	%f181, %r219;
	max.f32 	%f182, %f180, %f181;
	sub.f32 	%f183, %f447, %f182;
	fma.rn.f32 	%f184, %f183, 0f3BBB989D, 0f3F000000;
	cvt.sat.f32.f32 	%f185, %f184;
	mov.f32 	%f186, 0f4B400001;
	mov.f32 	%f187, 0f437C0000;
	fma.rm.f32 	%f188, %f185, %f187, %f186;
	add.f32 	%f189, %f188, 0fCB40007F;
	neg.f32 	%f190, %f189;
	fma.rn.f32 	%f191, %f183, 0f3FB8AA3B, %f190;
	fma.rn.f32 	%f192, %f183, 0f32A57060, %f191;
	mov.b32 	%r220, %f188;
	shl.b32 	%r221, %r220, 23;
	mov.b32 	%f193, %r221;
	ex2.approx.ftz.f32 	%f194, %f192;
	mul.f32 	%f195, %f194, %f193;
	add.f32 	%f196, %f195, 0f00000000;
	sub.f32 	%f197, %f449, %f182;
	fma.rn.f32 	%f198, %f197, 0f3BBB989D, 0f3F000000;
	cvt.sat.f32.f32 	%f199, %f198;
	fma.rm.f32 	%f200, %f199, %f187, %f186;
	add.f32 	%f201, %f200, 0fCB40007F;
	neg.f32 	%f202, %f201;
	fma.rn.f32 	%f203, %f197, 0f3FB8AA3B, %f202;
	fma.rn.f32 	%f204, %f197, 0f32A57060, %f203;
	mov.b32 	%r222, %f200;
	shl.b32 	%r223, %r222, 23;
	mov.b32 	%f205, %r223;
	ex2.approx.ftz.f32 	%f206, %f204;
	mul.f32 	%f207, %f206, %f205;
	add.f32 	%f208, %f196, %f207;
	sub.f32 	%f209, %f451, %f182;
	fma.rn.f32 	%f210, %f209, 0f3BBB989D, 0f3F000000;
	cvt.sat.f32.f32 	%f211, %f210;
	fma.rm.f32 	%f212, %f211, %f187, %f186;
	add.f32 	%f213, %f212, 0fCB40007F;
	neg.f32 	%f214, %f213;
	fma.rn.f32 	%f215, %f209, 0f3FB8AA3B, %f214;
	fma.rn.f32 	%f216, %f209, 0f32A57060, %f215;
	mov.b32 	%r224, %f212;
	shl.b32 	%r225, %r224, 23;
	mov.b32 	%f217, %r225;
	ex2.approx.ftz.f32 	%f218, %f216;
	mul.f32 	%f219, %f218, %f217;
	add.f32 	%f220, %f208, %f219;
	sub.f32 	%f221, %f453, %f182;
	fma.rn.f32 	%f222, %f221, 0f3BBB989D, 0f3F000000;
	cvt.sat.f32.f32 	%f223, %f222;
	fma.rm.f32 	%f224, %f223, %f187, %f186;
	add.f32 	%f225, %f224, 0fCB40007F;
	neg.f32 	%f226, %f225;
	fma.rn.f32 	%f227, %f221, 0f3FB8AA3B, %f226;
	fma.rn.f32 	%f228, %f221, 0f32A57060, %f227;
	mov.b32 	%r226, %f224;
	shl.b32 	%r227, %r226, 23;
	mov.b32 	%f229, %r227;
	ex2.approx.ftz.f32 	%f230, %f228;
	mul.f32 	%f231, %f230, %f229;
	add.f32 	%f232, %f220, %f231;
	sub.f32 	%f233, %f455, %f182;
	fma.rn.f32 	%f234, %f233, 0f3BBB989D, 0f3F000000;
	cvt.sat.f32.f32 	%f235, %f234;
	fma.rm.f32 	%f236, %f235, %f187, %f186;
	add.f32 	%f237, %f236, 0fCB40007F;
	neg.f32 	%f238, %f237;
	fma.rn.f32 	%f239, %f233, 0f3FB8AA3B, %f238;
	fma.rn.f32 	%f240, %f233, 0f32A57060, %f239;
	mov.b32 	%r228, %f236;
	shl.b32 	%r229, %r228, 23;
	mov.b32 	%f241, %r229;
	ex2.approx.ftz.f32 	%f242, %f240;
	mul.f32 	%f243, %f242, %f241;
	add.f32 	%f244, %f232, %f243;
	sub.f32 	%f245, %f457, %f182;
	fma.rn.f32 	%f246, %f245, 0f3BBB989D, 0f3F000000;
	cvt.sat.f32.f32 	%f247, %f246;
	fma.rm.f32 	%f248, %f247, %f187, %f186;
	add.f32 	%f249, %f248, 0fCB40007F;
	neg.f32 	%f250, %f249;
	fma.rn.f32 	%f251, %f245, 0f3FB8AA3B, %f250;
	fma.rn.f32 	%f252, %f245, 0f32A57060, %f251;
	mov.b32 	%r230, %f248;
	shl.b32 	%r231, %r230, 23;
	mov.b32 	%f253, %r231;
	ex2.approx.ftz.f32 	%f254, %f252;
	mul.f32 	%f255, %f254, %f253;
	add.f32 	%f256, %f244, %f255;
	sub.f32 	%f257, %f459, %f182;
	fma.rn.f32 	%f258, %f257, 0f3BBB989D, 0f3F000000;
	cvt.sat.f32.f32 	%f259, %f258;
	fma.rm.f32 	%f260, %f259, %f187, %f186;
	add.f32 	%f261, %f260, 0fCB40007F;
	neg.f32 	%f262, %f261;
	fma.rn.f32 	%f263, %f257, 0f3FB8AA3B, %f262;
	fma.rn.f32 	%f264, %f257, 0f32A57060, %f263;
	mov.b32 	%r232, %f260;
	shl.b32 	%r233, %r232, 23;
	mov.b32 	%f265, %r233;
	ex2.approx.ftz.f32 	%f266, %f264;
	mul.f32 	%f267, %f266, %f265;
	add.f32 	%f268, %f256, %f267;
	sub.f32 	%f269, %f461, %f182;
	fma.rn.f32 	%f270, %f269, 0f3BBB989D, 0f3F000000;
	cvt.sat.f32.f32 	%f271, %f270;
	fma.rm.f32 	%f272, %f271, %f187, %f186;
	add.f32 	%f273, %f272, 0fCB40007F;
	neg.f32 	%f274, %f273;
	fma.rn.f32 	%f275, %f269, 0f3FB8AA3B, %f274;
	fma.rn.f32 	%f276, %f269, 0f32A57060, %f275;
	mov.b32 	%r234, %f272;
	shl.b32 	%r235, %r234, 23;
	mov.b32 	%f277, %r235;
	ex2.approx.ftz.f32 	%f278, %f276;
	mul.f32 	%f279, %f278, %f277;
	add.f32 	%f280, %f268, %f279;
	sub.f32 	%f281, %f463, %f182;
	fma.rn.f32 	%f282, %f281, 0f3BBB989D, 0f3F000000;
	cvt.sat.f32.f32 	%f283, %f282;
	fma.rm.f32 	%f284, %f283, %f187, %f186;
	add.f32 	%f285, %f284, 0fCB40007F;
	neg.f32 	%f286, %f285;
	fma.rn.f32 	%f287, %f281, 0f3FB8AA3B, %f286;
	fma.rn.f32 	%f288, %f281, 0f32A57060, %f287;
	mov.b32 	%r236, %f284;
	shl.b32 	%r237, %r236, 23;
	mov.b32 	%f289, %r237;
	ex2.approx.ftz.f32 	%f290, %f288;
	mul.f32 	%f291, %f290, %f289;
	add.f32 	%f292, %f280, %f291;
	sub.f32 	%f293, %f465, %f182;
	fma.rn.f32 	%f294, %f293, 0f3BBB989D, 0f3F000000;
	cvt.sat.f32.f32 	%f295, %f294;
	fma.rm.f32 	%f296, %f295, %f187, %f186;
	add.f32 	%f297, %f296, 0fCB40007F;
	neg.f32 	%f298, %f297;
	fma.rn.f32 	%f299, %f293, 0f3FB8AA3B, %f298;
	fma.rn.f32 	%f300, %f293, 0f32A57060, %f299;
	mov.b32 	%r238, %f296;
	shl.b32 	%r239, %r238, 23;
	mov.b32 	%f301, %r239;
	ex2.approx.ftz.f32 	%f302, %f300;
	mul.f32 	%f303, %f302, %f301;
	add.f32 	%f304, %f292, %f303;
	sub.f32 	%f305, %f467, %f182;
	fma.rn.f32 	%f306, %f305, 0f3BBB989D, 0f3F000000;
	cvt.sat.f32.f32 	%f307, %f306;
	fma.rm.f32 	%f308, %f307, %f187, %f186;
	add.f32 	%f309, %f308, 0fCB40007F;
	neg.f32 	%f310, %f309;
	fma.rn.f32 	%f311, %f305, 0f3FB8AA3B, %f310;
	fma.rn.f32 	%f312, %f305, 0f32A57060, %f311;
	mov.b32 	%r240, %f308;
	shl.b32 	%r241, %r240, 23;
	mov.b32 	%f313, %r241;
	ex2.approx.ftz.f32 	%f314, %f312;
	mul.f32 	%f315, %f314, %f313;
	add.f32 	%f316, %f304, %f315;
	sub.f32 	%f317, %f469, %f182;
	fma.rn.f32 	%f318, %f317, 0f3BBB989D, 0f3F000000;
	cvt.sat.f32.f32 	%f319, %f318;
	fma.rm.f32 	%f320, %f319, %f187, %f186;
	add.f32 	%f321, %f320, 0fCB40007F;
	neg.f32 	%f322, %f321;
	fma.rn.f32 	%f323, %f317, 0f3FB8AA3B, %f322;
	fma.rn.f32 	%f324, %f317, 0f32A57060, %f323;
	mov.b32 	%r242, %f320;
	shl.b32 	%r243, %r242, 23;
	mov.b32 	%f325, %r243;
	ex2.approx.ftz.f32 	%f326, %f324;
	mul.f32 	%f327, %f326, %f325;
	add.f32 	%f328, %f316, %f327;
	sub.f32 	%f329, %f471, %f182;
	fma.rn.f32 	%f330, %f329, 0f3BBB989D, 0f3F000000;
	cvt.sat.f32.f32 	%f331, %f330;
	fma.rm.f32 	%f332, %f331, %f187, %f186;
	add.f32 	%f333, %f332, 0fCB40007F;
	neg.f32 	%f334, %f333;
	fma.rn.f32 	%f335, %f329, 0f3FB8AA3B, %f334;
	fma.rn.f32 	%f336, %f329, 0f32A57060, %f335;
	mov.b32 	%r244, %f332;
	shl.b32 	%r245, %r244, 23;
	mov.b32 	%f337, %r245;
	ex2.approx.ftz.f32 	%f338, %f336;
	mul.f32 	%f339, %f338, %f337;
	add.f32 	%f340, %f328, %f339;
	sub.f32 	%f341, %f473, %f182;
	fma.rn.f32 	%f342, %f341, 0f3BBB989D, 0f3F000000;
	cvt.sat.f32.f32 	%f343, %f342;
	fma.rm.f32 	%f344, %f343, %f187, %f186;
	add.f32 	%f345, %f344, 0fCB40007F;
	neg.f32 	%f346, %f345;
	fma.rn.f32 	%f347, %f341, 0f3FB8AA3B, %f346;
	fma.rn.f32 	%f348, %f341, 0f32A57060, %f347;
	mov.b32 	%r246, %f344;
	shl.b32 	%r247, %r246, 23;
	mov.b32 	%f349, %r247;
	ex2.approx.ftz.f32 	%f350, %f348;
	mul.f32 	%f351, %f350, %f349;
	add.f32 	%f352, %f340, %f351;
	sub.f32 	%f353, %f475, %f182;
	fma.rn.f32 	%f354, %f353, 0f3BBB989D, 0f3F000000;
	cvt.sat.f32.f32 	%f355, %f354;
	fma.rm.f32 	%f356, %f355, %f187, %f186;
	add.f32 	%f357, %f356, 0fCB40007F;
	neg.f32 	%f358, %f357;
	fma.rn.f32 	%f359, %f353, 0f3FB8AA3B, %f358;
	fma.rn.f32 	%f360, %f353, 0f32A57060, %f359;
	mov.b32 	%r248, %f356;
	shl.b32 	%r249, %r248, 23;
	mov.b32 	%f361, %r249;
	ex2.approx.ftz.f32 	%f362, %f360;
	mul.f32 	%f363, %f362, %f361;
	add.f32 	%f364, %f352, %f363;
	sub.f32 	%f365, %f477, %f182;
	fma.rn.f32 	%f366, %f365, 0f3BBB989D, 0f3F000000;
	cvt.sat.f32.f32 	%f367, %f366;
	fma.rm.f32 	%f368, %f367, %f187, %f186;
	add.f32 	%f369, %f368, 0fCB40007F;
	neg.f32 	%f370, %f369;
	fma.rn.f32 	%f371, %f365, 0f3FB8AA3B, %f370;
	fma.rn.f32 	%f372, %f365, 0f32A57060, %f371;
	mov.b32 	%r250, %f368;
	shl.b32 	%r251, %r250, 23;
	mov.b32 	%f373, %r251;
	ex2.approx.ftz.f32 	%f374, %f372;
	mul.f32 	%f375, %f374, %f373;
	add.f32 	%f376, %f364, %f375;
	sub.f32 	%f377, %f479, %f182;
	fma.rn.f32 	%f378, %f377, 0f3BBB989D, 0f3F000000;
	cvt.sat.f32.f32 	%f379, %f378;
	fma.rm.f32 	%f380, %f379, %f187, %f186;
	add.f32 	%f381, %f380, 0fCB40007F;
	neg.f32 	%f382, %f381;
	fma.rn.f32 	%f383, %f377, 0f3FB8AA3B, %f382;
	fma.rn.f32 	%f384, %f377, 0f32A57060, %f383;
	mov.b32 	%r252, %f380;
	shl.b32 	%r253, %r252, 23;
	mov.b32 	%f385, %r253;
	ex2.approx.ftz.f32 	%f386, %f384;
	mul.f32 	%f387, %f386, %f385;
	add.f32 	%f388, %f376, %f387;
	sub.f32 	%f389, %f481, %f182;
	fma.rn.f32 	%f390, %f389, 0f3BBB989D, 0f3F000000;
	cvt.sat.f32.f32 	%f391, %f390;
	fma.rm.f32 	%f392, %f391, %f187, %f186;
	add.f32 	%f393, %f392, 0fCB40007F;
	neg.f32 	%f394, %f393;
	fma.rn.f32 	%f395, %f389, 0f3FB8AA3B, %f394;
	fma.rn.f32 	%f396, %f389, 0f32A57060, %f395;
	mov.b32 	%r254, %f392;
	shl.b32 	%r255, %r254, 23;
	mov.b32 	%f397, %r255;
	ex2.approx.ftz.f32 	%f398, %f396;
	mul.f32 	%f399, %f398, %f397;
	add.f32 	%f400, %f388, %f399;
	sub.f32 	%f401, %f483, %f182;
	fma.rn.f32 	%f402, %f401, 0f3BBB989D, 0f3F000000;
	cvt.sat.f32.f32 	%f403, %f402;
	fma.rm.f32 	%f404, %f403, %f187, %f186;
	add.f32 	%f405, %f404, 0fCB40007F;
	neg.f32 	%f406, %f405;
	fma.rn.f32 	%f407, %f401, 0f3FB8AA3B, %f406;
	fma.rn.f32 	%f408, %f401, 0f32A57060, %f407;
	mov.b32 	%r256, %f404;
	shl.b32 	%r257, %r256, 23;
	mov.b32 	%f409, %r257;
	ex2.approx.ftz.f32 	%f410, %f408;
	mul.f32 	%f411, %f410, %f409;
	add.f32 	%f412, %f400, %f411;
	sub.f32 	%f413, %f485, %f182;
	fma.rn.f32 	%f414, %f413, 0f3BBB989D, 0f3F000000;
	cvt.sat.f32.f32 	%f415, %f414;
	fma.rm.f32 	%f416, %f415, %f187, %f186;
	add.f32 	%f417, %f416, 0fCB40007F;
	neg.f32 	%f418, %f417;
	fma.rn.f32 	%f419, %f413, 0f3FB8AA3B, %f418;
	fma.rn.f32 	%f420, %f413, 0f32A57060, %f419;
	mov.b32 	%r258, %f416;
	shl.b32 	%r259, %r258, 23;
	mov.b32 	%f421, %r259;
	ex2.approx.ftz.f32 	%f422, %f420;
	mul.f32 	%f423, %f422, %f421;
	add.f32 	%f424, %f412, %f423;
	sub.f32 	%f425, %f487, %f182;
	fma.rn.f32 	%f426, %f425, 0f3BBB989D, 0f3F000000;
	cvt.sat.f32.f32 	%f427, %f426;
	fma.rm.f32 	%f428, %f427, %f187, %f186;
	add.f32 	%f429, %f428, 0fCB40007F;
	neg.f32 	%f430, %f429;
	fma.rn.f32 	%f431, %f425, 0f3FB8AA3B, %f430;
	fma.rn.f32 	%f432, %f425, 0f32A57060, %f431;
	mov.b32 	%r260, %f428;
	shl.b32 	%r261, %r260, 23;
	mov.b32 	%f433, %r261;
	ex2.approx.ftz.f32 	%f434, %f432;
	mul.f32 	%f435, %f434, %f433;
	add.f32 	%f436, %f424, %f435;
	mov.b32 	%r262, %f436;
	shfl.sync.bfly.b32	%r263|%p93, %r262, 16, 31, -1;
	mov.b32 	%f437, %r263;
	add.f32 	%f438, %f436, %f437;
	mov.b32 	%r264, %f438;
	shfl.sync.bfly.b32	%r265|%p94, %r264, 8, 31, -1;
	mov.b32 	%f439, %r265;
	add.f32 	%f440, %f438, %f439;
	mov.b32 	%r266, %f440;
	shfl.sync.bfly.b32	%r267|%p95, %r266, 4, 31, -1;
	mov.b32 	%f441, %r267;
	add.f32 	%f442, %f440, %f441;
	mov.b32 	%r268, %f442;
	shfl.sync.bfly.b32	%r269|%p96, %r268, 2, 31, -1;
	mov.b32 	%f443, %r269;
	add.f32 	%f444, %f442, %f443;
	mov.b32 	%r270, %f444;
	shfl.sync.bfly.b32	%r271|%p97, %r270, 1, 31, -1;
	mov.b32 	%f445, %r271;
	add.f32 	%f446, %f444, %f445;
	div.rn.f32 	%f87, %f195, %f446;
	div.rn.f32 	%f88, %f207, %f446;
	div.rn.f32 	%f89, %f219, %f446;
	div.rn.f32 	%f90, %f231, %f446;
	div.rn.f32 	%f91, %f243, %f446;
	div.rn.f32 	%f92, %f255, %f446;
	div.rn.f32 	%f93, %f267, %f446;
	div.rn.f32 	%f94, %f279, %f446;
	div.rn.f32 	%f95, %f291, %f446;
	div.rn.f32 	%f96, %f303, %f446;
	div.rn.f32 	%f97, %f315, %f446;
	div.rn.f32 	%f98, %f327, %f446;
	div.rn.f32 	%f99, %f339, %f446;
	div.rn.f32 	%f100, %f351, %f446;
	div.rn.f32 	%f101, %f363, %f446;
	div.rn.f32 	%f102, %f375, %f446;
	div.rn.f32 	%f103, %f387, %f446;
	div.rn.f32 	%f104, %f399, %f446;
	div.rn.f32 	%f105, %f411, %f446;
	div.rn.f32 	%f106, %f423, %f446;
	div.rn.f32 	%f107, %f435, %f446;
	mad.lo.s64 	%rd178, %rd187, %rd38, %rd177;
	cvta.to.global.u64 	%rd179, %rd37;
	shl.b64 	%rd180, %rd178, 2;
	add.s64 	%rd27, %rd179, %rd180;
	@%p87 bra 	$L__BB267_48;
	st.global.f32 	[%rd27], %f87;
$L__BB267_48:
	mov.u32 	%r272, %tid.x;
	add.s32 	%r273, %r272, 32;
	cvt.u64.u32 	%rd181, %r273;
	setp.le.s64 	%p98, %rd40, %rd181;
	@%p98 bra 	$L__BB267_50;
	st.global.f32 	[%rd27+128], %f88;
$L__BB267_50:
	setp.le.s64 	%p99, %rd40, %rd6;
	@%p99 bra 	$L__BB267_52;
	st.global.f32 	[%rd27+256], %f89;
$L__BB267_52:
	setp.le.s64 	%p100, %rd40, %rd7;
	@%p100 bra 	$L__BB267_54;
	st.global.f32 	[%rd27+384], %f90;
$L__BB267_54:
	setp.le.s64 	%p101, %rd40, %rd8;
	@%p101 bra 	$L__BB267_56;
	st.global.f32 	[%rd27+512], %f91;
$L__BB267_56:
	setp.le.s64 	%p102, %rd40, %rd9;
	@%p102 bra 	$L__BB267_58;
	st.global.f32 	[%rd27+640], %f92;
$L__BB267_58:
	setp.le.s64 	%p103, %rd40, %rd10;
	@%p103 bra 	$L__BB267_60;
	st.global.f32 	[%rd27+768], %f93;
$L__BB267_60:
	setp.le.s64 	%p104, %rd40, %rd11;
	@%p104 bra 	$L__BB267_62;
	st.global.f32 	[%rd27+896], %f94;
$L__BB267_62:
	setp.le.s64 	%p105, %rd40, %rd12;
	@%p105 bra 	$L__BB267_64;
	st.global.f32 	[%rd27+1024], %f95;
$L__BB267_64:
	setp.le.s64 	%p106, %rd40, %rd13;
	@%p106 bra 	$L__BB267_66;
	st.global.f32 	[%rd27+1152], %f96;
$L__BB267_66:
	setp.le.s64 	%p107, %rd40, %rd14;
	@%p107 bra 	$L__BB267_68;
	st.global.f32 	[%rd27+1280], %f97;
$L__BB267_68:
	setp.le.s64 	%p108, %rd40, %rd15;
	@%p108 bra 	$L__BB267_70;
	st.global.f32 	[%rd27+1408], %f98;
$L__BB267_70:
	setp.le.s64 	%p109, %rd40, %rd16;
	@%p109 bra 	$L__BB267_72;
	st.global.f32 	[%rd27+1536], %f99;
$L__BB267_72:
	setp.le.s64 	%p110, %rd40, %rd17;
	@%p110 bra 	$L__BB267_74;
	st.global.f32 	[%rd27+1664], %f100;
$L__BB267_74:
	setp.le.s64 	%p111, %rd40, %rd18;
	@%p111 bra 	$L__BB267_76;
	st.global.f32 	[%rd27+1792], %f101;
$L__BB267_76:
	setp.le.s64 	%p112, %rd40, %rd19;
	@%p112 bra 	$L__BB267_78;
	st.global.f32 	[%rd27+1920], %f102;
$L__BB267_78:
	mov.u32 	%r274, %tid.x;
	add.s32 	%r275, %r274, 512;
	cvt.u64.u32 	%rd182, %r275;
	setp.le.s64 	%p113, %rd40, %rd182;
	@%p113 bra 	$L__BB267_80;
	st.global.f32 	[%rd27+2048], %f103;
$L__BB267_80:
	add.s32 	%r277, %r274, 544;
	cvt.u64.u32 	%rd183, %r277;
	setp.le.s64 	%p114, %rd40, %rd183;
	@%p114 bra 	$L__BB267_82;
	st.global.f32 	[%rd27+2176], %f104;
$L__BB267_82:
	setp.le.s64 	%p115, %rd40, %rd20;
	@%p115 bra 	$L__BB267_84;
	st.global.f32 	[%rd27+2304], %f105;
$L__BB267_84:
	setp.le.s64 	%p116, %rd40, %rd21;
	@%p116 bra 	$L__BB267_86;
	st.global.f32 	[%rd27+2432], %f106;
$L__BB267_86:
	setp.le.s64 	%p117, %rd40, %rd22;
	@%p117 bra 	$L__BB267_88;
	st.global.f32 	[%rd27+2560], %f107;
$L__BB267_88:
	ld.param.u64 	%rd186, [_Z15SoftmaxWarpImplI22BroadcastScaleMaskLoadIffbLm2EiE11DirectStoreIffEfLi1ELi21ELi32ELi1ELb1EL9Algorithm0EEvT_T0_ll_param_2];
	mov.u32 	%r278, %nctaid.x;
	mov.u32 	%r279, %ntid.y;
	mul.lo.s32 	%r280, %r278, %r279;
	cvt.s64.s32 	%rd184, %r280;
	add.s64 	%rd187, %rd187, %rd184;
	setp.lt.s64 	%p118, %rd187, %rd186;
	@%p118 bra 	$L__BB267_4;
$L__BB267_89:
	ret;

}
	// .globl	_Z15SoftmaxWarpImplI22BroadcastScaleMaskLoadIffbLm2EiE11DirectStoreIffEfLi1ELi22ELi32ELi1ELb0EL9Algorithm0EEvT_T0_ll
.visible .entry _Z15SoftmaxWarpImplI22BroadcastScaleMaskLoadIffbLm2EiE11DirectStoreIffEfLi1ELi22ELi32ELi1ELb0EL9Algorithm0EEvT_T0_ll(
	.param .align 8 .b8 _Z15SoftmaxWarpImplI22BroadcastScaleMaskLoadIffbLm2EiE11DirectStoreIffEfLi1ELi22ELi32ELi1ELb0EL9Algorithm0EEvT_T0_ll_param_0[88],
	.param .align 8 .b8 _Z15SoftmaxWarpImplI22BroadcastScaleMaskLoadIffbLm2EiE11DirectStoreIffEfLi1ELi22ELi32ELi1ELb0EL9Algorithm0EEvT_T0_ll_param_1[16],
	.param .u64 _Z15SoftmaxWarpImplI22BroadcastScaleMaskLoadIffbLm2EiE11DirectStoreIffEfLi1ELi22ELi32ELi1ELb0EL9Algorithm0EEvT_T0_ll_param_2,
	.param .u64 _Z15SoftmaxWarpImplI22BroadcastScaleMaskLoadIffbLm2EiE11DirectStoreIffEfLi1ELi22ELi32ELi1ELb0EL9Algorithm0EEvT_T0_ll_param_3
)
{
	.reg .pred 	%p<38>;
	.reg .b16 	%rs<23>;
	.reg .b32 	%r<255>;
	.reg .b32 	%f<401>;
	.reg .b64 	%rd<166>;

	ld.param.u64 	%rd21, [_Z15SoftmaxWarpImplI22BroadcastScaleMaskLoadIffbLm2EiE11DirectStoreIffEfLi1ELi22ELi32ELi1ELb0EL9Algorithm0EEvT_T0_ll_param_1+8];
	ld.param.u64 	%rd20, [_Z15SoftmaxWarpImplI22BroadcastScaleMaskLoadIffbLm2EiE11DirectStoreIffEfLi1ELi22ELi32ELi1ELb0EL9Algorithm0EEvT_T0_ll_param_1];
	ld.param.v2.f32 	{%f3, %f4}, [_Z15SoftmaxWarpImplI22BroadcastScaleMaskLoadIffbLm2EiE11DirectStoreIffEfLi1ELi22ELi32ELi1ELb0EL9Algorithm0EEvT_T0_ll_param_0+80];
	ld.param.u64 	%rd19, [_Z15SoftmaxWarpImplI22BroadcastScaleMaskLoadIffbLm2EiE11DirectStoreIffEfLi1ELi22ELi32ELi1ELb0EL9Algorithm0EEvT_T0_ll_param_0+72];
	ld.param.v2.u32 	{%r7, %r8}, [_Z15SoftmaxWarpImplI22BroadcastScaleMaskLoadIffbLm2EiE11DirectStoreIffEfLi1ELi22ELi32ELi1ELb0EL9Algorithm0EEvT_T0_ll_param_0+56];
	ld.param.v2.u32 	{%r5, %r6}, [_Z15SoftmaxWarpImplI22BroadcastScaleMaskLoadIffbLm2EiE11DirectStoreIffEfLi1ELi22ELi32ELi1ELb0EL9Algorithm0EEvT_T0_ll_param_0+40];
	ld.param.u64 	%rd15, [_Z15SoftmaxWarpImplI22BroadcastScaleMaskLoadIffbLm2EiE11DirectStoreIffEfLi1ELi22ELi32ELi1ELb0EL9Algorithm0EEvT_T0_ll_param_0+24];
	ld.param.u64 	%rd14, [_Z15SoftmaxWarpImplI22BroadcastScaleMaskLoadIffbLm2EiE11DirectStoreIffEfLi1ELi22ELi32ELi1ELb0EL9Algorithm0EEvT_T0_ll_param_0+16];
	ld.param.u64 	%rd13, [_Z15SoftmaxWarpImplI22BroadcastScaleMaskLoadIffbLm2EiE11DirectStoreIffEfLi1ELi22ELi32ELi1ELb0EL9Algorithm0EEvT_T0_ll_param_0+8];
	ld.param.u64 	%rd12, [_Z15SoftmaxWarpImplI22BroadcastScaleMaskLoadIffbLm2EiE11DirectStoreIffEfLi1ELi22ELi32ELi1ELb0EL9Algorithm0EEvT_T0_ll_param_0];
	ld.param.u64 	%rd22, [_Z15SoftmaxWarpImplI22BroadcastScaleMaskLoadIffbLm2EiE11DirectStoreIffEfLi1ELi22ELi32ELi1ELb0EL9Algorithm0EEvT_T0_ll_param_2];
	ld.param.u64 	%rd23, [_Z15SoftmaxWarpImplI22BroadcastScaleMaskLoadIffbLm2EiE11DirectStoreIffEfLi1ELi22ELi32ELi1ELb0EL9Algorithm0EEvT_T0_ll_param_3];
	setp.lt.s64 	%p1, %rd23, 705;
	@%p1 bra 	$L__BB268_2;
	mov.u64 	%rd24, $str;
	cvta.global.u64 	%rd25, %rd24;
	mov.u64 	%rd26, $str$1;
	cvta.global.u64 	%rd27, %rd26;
	mov.u64 	%rd28, __unnamed_264;
	cvta.global.u64 	%rd29, %rd28;
	{ // callseq 263, 0
	.param .b64 param0;
	st.param.b64 	[param0], %rd25;
	.param .b64 param1;
	st.param.b64 	[param1], %rd27;
	.param .b32 param2;
	st.param.b32 	[param2], 254;
	.param .b64 param3;
	st.param.b64 	[param3], %rd29;
	.param .b64 param4;
	st.param.b64 	[param4], 1;
	call.uni 
	__assertfail, 
	(
	param0, 
	param1, 
	param2, 
	param3, 
	param4
	);
	} // callseq 263
$L__BB268_2:
	mov.u32 	%r9, %ctaid.x;
	mov.u32 	%r10, %ntid.y;
	mov.u32 	%r11, %tid.y;
	mad.lo.s32 	%r12, %r9, %r10, %r11;
	mov.u32 	%r13, %nctaid.x;
	mul.lo.s32 	%r4, %r13, %r10;
	cvt.s64.s32 	%rd165, %r12;
	setp.le.s64 	%p2, %rd22, %rd165;
	@%p2 bra 	$L__BB268_5;
	cvta.to.global.u64 	%rd5, %rd12;
	cvta.to.global.u64 	%rd6, %rd13;
	mov.u32 	%r14, %tid.x;
	cvt.u64.u32 	%rd7, %r14;
	cvta.to.global.u64 	%rd8, %rd20;
	cvt.s64.s32 	%rd9, %r4;
$L__BB268_4:
	setp.eq.s64 	%p3, %rd15, 1;
	setp.eq.s64 	%p4, %rd14, 1;
	mad.lo.s64 	%rd30, %rd19, %rd165, %rd7;
	cvt.u32.u64 	%r15, %rd30;
	div.s32 	%r16, %r15, %r5;
	mul.lo.s32 	%r17, %r16, %r5;
	sub.s32 	%r18, %r15, %r17;
	selp.b32 	%r19, 0, %r16, %p4;
	selp.b32 	%r20, 0, %r18, %p3;
	mul.lo.s32 	%r21, %r7, %r19;
	mad.lo.s32 	%r22, %r8, %r20, %r21;
	shl.b64 	%rd31, %rd30, 32;
	shr.s64 	%rd32, %rd31, 30;
	add.s64 	%rd33, %rd5, %rd32;
	ld.global.f32 	%f5, [%rd33];
	cvt.s64.s32 	%rd34, %r22;
	add.s64 	%rd35, %rd6, %rd34;
	ld.global.u8 	%rs1, [%rd35];
	setp.eq.s16 	%p5, %rs1, 0;
	mul.f32 	%f6, %f5, %f4;
	selp.f32 	%f7, %f3, %f6, %p5;
	max.f32 	%f8, %f7, 0fFF800000;
	add.s64 	%rd36, %rd30, 32;
	cvt.u32.u64 	%r23, %rd36;
	div.s32 	%r24, %r23, %r5;
	mul.lo.s32 	%r25, %r24, %r5;
	sub.s32 	%r26, %r23, %r25;
	selp.b32 	%r27, 0, %r24, %p4;
	selp.b32 	%r28, 0, %r26, %p3;
	mul.lo.s32 	%r29, %r7, %r27;
	mad.lo.s32 	%r30, %r8, %r28, %r29;
	shl.b64 	%rd37, %rd36, 32;
	shr.s64 	%rd38, %rd37, 30;
	add.s64 	%rd39, %rd5, %rd38;
	ld.global.f32 	%f9, [%rd39];
	cvt.s64.s32 	%rd40, %r30;
	add.s64 	%rd41, %rd6, %rd40;
	ld.global.u8 	%rs2, [%rd41];
	setp.eq.s16 	%p6, %rs2, 0;
	mul.f32 	%f10, %f9, %f4;
	selp.f32 	%f11, %f3, %f10, %p6;
	max.f32 	%f12, %f8, %f11;
	add.s64 	%rd42, %rd30, 64;
	cvt.u32.u64 	%r31, %rd42;
	div.s32 	%r32, %r31, %r5;
	mul.lo.s32 	%r33, %r32, %r5;
	sub.s32 	%r34, %r31, %r33;
	selp.b32 	%r35, 0, %r32, %p4;
	selp.b32 	%r36, 0, %r34, %p3;
	mul.lo.s32 	%r37, %r7, %r35;
	mad.lo.s32 	%r38, %r8, %r36, %r37;
	shl.b64 	%rd43, %rd42, 32;
	shr.s64 	%rd44, %rd43, 30;
	add.s64 	%rd45, %rd5, %rd44;
	ld.global.f32 	%f13, [%rd45];
	cvt.s64.s32 	%rd46, %r38;
	add.s64 	%rd47, %rd6, %rd46;
	ld.global.u8 	%rs3, [%rd47];
	setp.eq.s16 	%p7, %rs3, 0;
	mul.f32 	%f14, %f13, %f4;
	selp.f32 	%f15, %f3, %f14, %p7;
	max.f32 	%f16, %f12, %f15;
	add.s64 	%rd48, %rd30, 96;
	cvt.u32.u64 	%r39, %rd48;
	div.s32 	%r40, %r39, %r5;
	mul.lo.s32 	%r41, %r40, %r5;
	sub.s32 	%r42, %r39, %r41;
	selp.b32 	%r43, 0, %r40, %p4;
	selp.b32 	%r44, 0, %r42, %p3;
	mul.lo.s32 	%r45, %r7, %r43;
	mad.lo.s32 	%r46, %r8, %r44, %r45;
	shl.b64 	%rd49, %rd48, 32;
	shr.s64 	%rd50, %rd49, 30;
	add.s64 	%rd51, %rd5, %rd50;
	ld.global.f32 	%f17, [%rd51];
	cvt.s64.s32 	%rd52, %r46;
	add.s64 	%rd53, %rd6, %rd52;
	ld.global.u8 	%rs4, [%rd53];
	setp.eq.s16 	%p8, %rs4, 0;
	mul.f32 	%f18, %f17, %f4;
	selp.f32 	%f19, %f3, %f18, %p8;
	max.f32 	%f20, %f16, %f19;
	add.s64 	%rd54, %rd30, 128;
	cvt.u32.u64 	%r47, %rd54;
	div.s32 	%r48, %r47, %r5;
	mul.lo.s32 	%r49, %r48, %r5;
	sub.s32 	%r50, %r47, %r49;
	selp.b32 	%r51, 0, %r48, %p4;
	selp.b32 	%r52, 0, %r50, %p3;
	mul.lo.s32 	%r53, %r7, %r51;
	mad.lo.s32 	%r54, %r8, %r52, %r53;
	shl.b64 	%rd55, %rd54, 32;
	shr.s64 	%rd56, %rd55, 30;
	add.s64 	%rd57, %rd5, %rd56;
	ld.global.f32 	%f21, [%rd57];
	cvt.s64.s32 	%rd58, %r54;
	add.s64 	%rd59, %rd6, %rd58;
	ld.global.u8 	%rs5, [%rd59];
	setp.eq.s16 	%p9, %rs5, 0;
	mul.f32 	%f22, %f21, %f4;
	selp.f32 	%f23, %f3, %f22, %p9;
	max.f32 	%f24, %f20, %f23;
	add.s64 	%rd60, %rd30, 160;
	cvt.u32.u64 	%r55, %rd60;
	div.s32 	%r56, %r55, %r5;
	mul.lo.s32 	%r57, %r56, %r5;
	sub.s32 	%r58, %r55, %r57;
	selp.b32 	%r59, 0, %r56, %p4;
	selp.b32 	%r60, 0, %r58, %p3;
	mul.lo.s32 	%r61, %r7, %r59;
	mad.lo.s32 	%r62, %r8, %r60, %r61;
	shl.b64 	%rd61, %rd60, 32;
	shr.s64 	%rd62, %rd61, 30;
	add.s64 	%rd63, %rd5, %rd62;
	ld.global.f32 	%f25, [%rd63];
	cvt.s64.s32 	%rd64, %r62;
	add.s64 	%rd65, %rd6, %rd64;
	ld.global.u8 	%rs6, [%rd65];
	setp.eq.s16 	%p10, %rs6, 0;
	mul.f32 	%f26, %f25, %f4;
	selp.f32 	%f27, %f3, %f26, %p10;
	max.f32 	%f28, %f24, %f27;
	add.s64 	%rd66, %rd30, 192;
	cvt.u32.u64 	%r63, %rd66;
	div.s32 	%r64, %r63, %r5;
	mul.lo.s32 	%r65, %r64, %r5;
	sub.s32 	%r66, %r63, %r65;
	selp.b32 	%r67, 0, %r64, %p4;
	selp.b32 	%r68, 0, %r66, %p3;
	mul.lo.s32 	%r69, %r7, %r67;
	mad.lo.s32 	%r70, %r8, %r68, %r69;
	shl.b64 	%rd67, %rd66, 32;
	shr.s64 	%rd68, %rd67, 30;
	add.s64 	%rd69, %rd5, %rd68;
	ld.global.f32 	%f29, [%rd69];
	cvt.s64.s32 	%rd70, %r70;
	add.s64 	%rd71, %rd6, %rd70;
	ld.global.u8 	%rs7, [%rd71];
	setp.eq.s16 	%p11, %rs7, 0;
	mul.f32 	%f30, %f29, %f4;
	selp.f32 	%f31, %f3, %f30, %p11;
	max.f32 	%f32, %f28, %f31;
	add.s64 	%rd72, %rd30, 224;
	cvt.u32.u64 	%r71, %rd72;
	div.s32 	%r72, %r71, %r5;
	mul.lo.s32 	%r73, %r72, %r5;
	sub.s32 	%r74, %r71, %r73;
	selp.b32 	%r75, 0, %r72, %p4;
	selp.b32 	%r76, 0, %r74, %p3;
	mul.lo.s32 	%r77, %r7, %r75;
	mad.lo.s32 	%r78, %r8, %r76, %r77;
	shl.b64 	%rd73, %rd72, 32;
	shr.s64 	%rd74, %rd73, 30;
	add.s64 	%rd75, %rd5, %rd74;
	ld.global.f32 	%f33, [%rd75];
	cvt.s64.s32 	%rd76, %r78;
	add.s64 	%rd77, %rd6, %rd76;
	ld.global.u8 	%rs8, [%rd77];
	setp.eq.s16 	%p12, %rs8, 0;
	mul.f32 	%f34, %f33, %f4;
	selp.f32 	%f35, %f3, %f34, %p12;
	max.f32 	%f36, %f32, %f35;
	add.s64 	%rd78, %rd30, 256;
	cvt.u32.u64 	%r79, %rd78;
	div.s32 	%r80, %r79, %r5;
	mul.lo.s32 	%r81, %r80, %r5;
	sub.s32 	%r82, %r79, %r81;
	selp.b32 	%r83, 0, %r80, %p4;
	selp.b32 	%r84, 0, %r82, %p3;
	mul.lo.s32 	%r85, %r7, %r83;
	mad.lo.s32 	%r86, %r8, %r84, %r85;
	shl.b64 	%rd79, %rd78, 32;
	shr.s64 	%rd80, %rd79, 30;
	add.s64 	%rd81, %rd5, %rd80;
	ld.global.f32 	%f37, [%rd81];
	cvt.s64.s32 	%rd82, %r86;
	add.s64 	%rd83, %rd6, %rd82;
	ld.global.u8 	%rs9, [%rd83];
	setp.eq.s16 	%p13, %rs9, 0;
	mul.f32 	%f38, %f37, %f4;
	selp.f32 	%f39, %f3, %f38, %p13;
	max.f32 	%f40, %f36, %f39;
	add.s64 	%rd84, %rd30, 288;
	cvt.u32.u64 	%r87, %rd84;
	div.s32 	%r88, %r87, %r5;
	mul.lo.s32 	%r89, %r88, %r5;
	sub.s32 	%r90, %r87, %r89;
	selp.b32 	%r91, 0, %r88, %p4;
	selp.b32 	%r92, 0, %r90, %p3;
	mul.lo.s32 	%r93, %r7, %r91;
	mad.lo.s32 	%r94, %r8, %r92, %r93;
	shl.b64 	%rd85, %rd84, 32;
	shr.s64 	%rd86, %rd85, 30;
	add.s64 	%rd87, %rd5, %rd86;
	ld.global.f32 	%f41, [%rd87];
	cvt.s64.s32 	%rd88, %r94;
	add.s64 	%rd89, %rd6, %rd88;
	ld.global.u8 	%rs10, [%rd89];
	setp.eq.s16 	%p14, %rs10, 0;
	mul.f32 	%f42, %f41, %f4;
	selp.f32 	%f43, %f3, %f42, %p14;
	max.f32 	%f44, %f40, %f43;
	add.s64 	%rd90, %rd30, 320;
	cvt.u32.u64 	%r95, %rd90;
	div.s32 	%r96, %r95, %r5;
	mul.lo.s32 	%r97, %r96, %r5;
	sub.s32 	%r98, %r95, %r97;
	selp.b32 	%r99, 0, %r96, %p4;
	selp.b32 	%r100, 0, %r98, %p3;
	mul.lo.s32 	%r101, %r7, %r99;
	mad.lo.s32 	%r102, %r8, %r100, %r101;
	shl.b64 	%rd91, %rd90, 32;
	shr.s64 	%rd92, %rd91, 30;
	add.s64 	%rd93, %rd5, %rd92;
	ld.global.f32 	%f45, [%rd93];
	cvt.s64.s32 	%rd94, %r102;
	add.s64 	%rd95, %rd6, %rd94;
	ld.global.u8 	%rs11, [%rd95];
	setp.eq.s16 	%p15, %rs11, 0;
	mul.f32 	%f46, %f45, %f4;
	selp.f32 	%f47, %f3, %f46, %p15;
	max.f32 	%f48, %f44, %f47;
	add.s64 	%rd96, %rd30, 352;
	cvt.u32.u64 	%r103, %rd96;
	div.s32 	%r104, %r103, %r5;
	mul.lo.s32 	%r105, %r104, %r5;
	sub.s32 	%r106, %r103, %r105;
	selp.b32 	%r107, 0, %r104, %p4;
	selp.b32 	%r108, 0, %r106, %p3;
	mul.lo.s32 	%r109, %r7, %r107;
	mad.lo.s32 	%r110, %r8, %r108, %r109;
	shl.b64 	%rd97, %rd96, 32;
	shr.s64 	%rd98, %rd97, 30;
	add.s64 	%rd99, %rd5, %rd98;
	ld.global.f32 	%f49, [%rd99];
	cvt.s64.s32 	%rd100, %r110;
	add.s64 	%rd101, %rd6, %rd100;
	ld.global.u8 	%rs12, [%rd101];
	setp.eq.s16 	%p16, %rs12, 0;
	mul.f32 	%f50, %f49, %f4;
	selp.f32 	%f51, %f3, %f50, %p16;
	max.f32 	%f52, %f48, %f51;
	add.s64 	%rd102, %rd30, 384;
	cvt.u32.u64 	%r111, %rd102;
	div.s32 	%r112, %r111, %r5;
	mul.lo.s32 	%r113, %r112, %r5;
	sub.s32 	%r114, %r111, %r113;
	selp.b32 	%r115, 0, %r112, %p4;
	selp.b32 	%r116, 0, %r114, %p3;
	mul.lo.s32 	%r117, %r7, %r115;
	mad.lo.s32 	%r118, %r8, %r116, %r117;
	shl.b64 	%rd103, %rd102, 32;
	shr.s64 	%rd104, %rd103, 30;
	add.s64 	%rd105, %rd5, %rd104;
	ld.global.f32 	%f53, [%rd105];
	cvt.s64.s32 	%rd106, %r118;
	add.s64 	%rd107, %rd6, %rd106;
	ld.global.u8 	%rs13, [%rd107];
	setp.eq.s16 	%p17, %rs13, 0;
	mul.f32 	%f54, %f53, %f4;
	selp.f32 	%f55, %f3, %f54, %p17;
	max.f32 	%f56, %f52, %f55;
	add.s64 	%rd108, %rd30, 416;
	cvt.u32.u64 	%r119, %rd108;
	div.s32 	%r120, %r119, %r5;
	mul.lo.s32 	%r121, %r120, %r5;
	sub.s32 	%r122, %r119, %r121;
	selp.b32 	%r123, 0, %r120, %p4;
	selp.b32 	%r124, 0, %r122, %p3;
	mul.lo.s32 	%r125, %r7, %r123;
	mad.lo.s32 	%r126, %r8, %r124, %r125;
	shl.b64 	%rd109, %rd108, 32;
	shr.s64 	%rd110, %rd109, 30;
	add.s64 	%rd111, %rd5, %rd110;
	ld.global.f32 	%f57, [%rd111];
	cvt.s64.s32 	%rd112, %r126;
	add.s64 	%rd113, %rd6, %rd112;
	ld.global.u8 	%rs14, [%rd113];
	setp.eq.s16 	%p18, %rs14, 0;
	mul.f32 	%f58, %f57, %f4;
	selp.f32 	%f59, %f3, %f58, %p18;
	max.f32 	%f60, %f56, %f59;
	add.s64 	%rd114, %rd30, 448;
	cvt.u32.u64 	%r127, %rd114;
	div.s32 	%r128, %r127, %r5;
	mul.lo.s32 	%r129, %r128, %r5;
	sub.s32 	%r130, %r127, %r129;
	selp.b32 	%r131, 0, %r128, %p4;
	selp.b32 	%r132, 0, %r130, %p3;
	mul.lo.s32 	%r133, %r7, %r131;
	mad.lo.s32 	%r134, %r8, %r132, %r133;
	shl.b64 	%rd115, %rd114, 32;
	shr.s64 	%rd116, %rd115, 30;
	add.s64 	%rd117, %rd5, %rd116;
	ld.global.f32 	%f61, [%rd117];
	cvt.s64.s32 	%rd118, %r134;
	add.s64 	%rd119, %rd6, %rd118;
	ld.global.u8 	%rs15, [%rd119];
	setp.eq.s16 	%p19, %rs15, 0;
	mul.f32 	%f62, %f61, %f4;
	selp.f32 	%f63, %f3, %f62, %p19;
	max.f32 	%f64, %f60, %f63;
	add.s64 	%rd120, %rd30, 480;
	cvt.u32.u64 	%r135, %rd120;
	div.s32 	%r136, %r135, %r5;
	mul.lo.s32 	%r137, %r136, %r5;
	sub.s32 	%r138, %r135, %r137;
	selp.b32 	%r139, 0, %r136, %p4;
	selp.b32 	%r140, 0, %r138, %p3;
	mul.lo.s32 	%r141, %r7, %r139;
	mad.lo.s32 	%r142, %r8, %r140, %r141;
	shl.b64 	%rd121, %rd120, 32;
	shr.s64 	%rd122, %rd121, 30;
	add.s64 	%rd123, %rd5, %rd122;
	ld.global.f32 	%f65, [%rd123];
	cvt.s64.s32 	%rd124, %r142;
	add.s64 	%rd125, %rd6, %rd124;
	ld.global.u8 	%rs16, [%rd125];
	setp.eq.s16 	%p20, %rs16, 0;
	mul.f32 	%f66, %f65, %f4;
	selp.f32 	%f67, %f3, %f66, %p20;
	max.f32 	%f68, %f64, %f67;
	add.s64 	%rd126, %rd30, 512;
	cvt.u32.u64 	%r143, %rd126;
	div.s32 	%r144, %r143, %r5;
	mul.lo.s32 	%r145, %r144, %r5;
	sub.s32 	%r146, %r143, %r145;
	selp.b32 	%r147, 0, %r144, %p4;
	selp.b32 	%r148, 0, %r146, %p3;
	mul.lo.s32 	%r149, %r7, %r147;
	mad.lo.s32 	%r150, %r8, %r148, %r149;
	shl.b64 	%rd127, %rd126, 32;
	shr.s64 	%rd128, %rd127, 30;
	add.s64 	%rd129, %rd5, %rd128;
	ld.global.f32 	%f69, [%rd129];
	cvt.s64.s32 	%rd130, %r150;
	add.s64 	%rd131, %rd6, %rd130;
	ld.global.u8 	%rs17, [%rd131];
	setp.eq.s16 	%p21, %rs17, 0;
	mul.f32 	%f70, %f69, %f4;
	selp.f32 	%f71, %f3, %f70, %p21;
	max.f32 	%f72, %f68, %f71;
	add.s64 	%rd132, %rd30, 544;
	cvt.u32.u64 	%r151, %rd132;
	div.s32 	%r152, %r151, %r5;
	mul.lo.s32 	%r153, %r152, %r5;
	sub.s32 	%r154, %r151, %r153;
	selp.b32 	%r155, 0, %r152, %p4;
	selp.b32 	%r156, 0, %r154, %p3;
	mul.lo.s32 	%r157, %r7, %r155;
	mad.lo.s32 	%r158, %r8, %r156, %r157;
	shl.b64 	%rd133, %rd132, 32;
	shr.s64 	%rd134, %rd133, 30;
	add.s64 	%rd135, %rd5, %rd134;
	ld.global.f32 	%f73, [%rd135];
	cvt.s64.s32 	%rd136, %r158;
	add.s64 	%rd137, %rd6, %rd136;
	ld.global.u8 	%rs18, [%rd137];
	setp.eq.s16 	%p22, %rs18, 0;
	mul.f32 	%f74, %f73, %f4;
	selp.f32 	%f75, %f3, %f74, %p22;
	max.f32 	%f76, %f72, %f75;
	add.s64 	%rd138, %rd30, 576;
	cvt.u32.u64 	%r159, %rd138;
	div.s32 	%r160, %r159, %r5;
	mul.lo.s32 	%r161, %r160, %r5;
	sub.s32 	%r162, %r159, %r161;
	selp.b32 	%r163, 0, %r160, %p4;
	selp.b32 	%r164, 0, %r162, %p3;
	mul.lo.s32 	%r165, %r7, %r163;
	mad.lo.s32 	%r166, %r8, %r164, %r165;
	shl.b64 	%rd139, %rd138, 32;
	shr.s64 	%rd140, %rd139, 30;
	add.s64 	%rd141, %rd5, %rd140;
	ld.global.f32 	%f77, [%rd141];
	cvt.s64.s32 	%rd142, %r166;
	add.s64 	%rd143, %rd6, %rd142;
	ld.global.u8 	%rs19, [%rd143];
	setp.eq.s16 	%p23, %rs19, 0;
	mul.f32 	%f78, %f77, %f4;
	selp.f32 	%f79, %f3, %f78, %p23;
	max.f32 	%f80, %f76, %f79;
	add.s64 	%rd144, %rd30, 608;
	cvt.u32.u64 	%r167, %rd144;
	div.s32 	%r168, %r167, %r5;
	mul.lo.s32 	%r169, %r168, %r5;
	sub.s32 	%r170, %r167, %r169;
	selp.b32 	%r171, 0, %r168, %p4;
	selp.b32 	%r172, 0, %r170, %p3;
	mul.lo.s32 	%r173, %r7, %r171;
	mad.lo.s32 	%r174, %r8, %r172, %r173;
	shl.b64 	%rd145, %rd144, 32;
	shr.s64 	%rd146, %rd145, 30;
	add.s64 	%rd147, %rd5, %rd146;
	ld.global.f32 	%f81, [%rd147];
	cvt.s64.s32 	%rd148, %r174;
	add.s64 	%rd149, %rd6, %rd148;
	ld.global.u8 	%rs20, [%rd149];
	setp.eq.s16 	%p24, %rs20, 0;
	mul.f32 	%f82, %f81, %f4;
	selp.f32 	%f83, %f3, %f82, %p24;
	max.f32 	%f84, %f80, %f83;
	add.s64 	%rd150, %rd30, 640;
	cvt.u32.u64 	%r175, %rd150;
	div.s32 	%r176, %r175, %r5;
	mul.lo.s32 	%r177, %r176, %r5;
	sub.s32 	%r178, %r175, %r177;
	selp.b32 	%r179, 0, %r176, %p4;
	selp.b32 	%r180, 0, %r178, %p3;
	mul.lo.s32 	%r181, %r7, %r179;
	mad.lo.s32 	%r182, %r8, %r180, %r181;
	shl.b64 	%rd151, %rd150, 32;
	shr.s64 	%rd152, %rd151, 30;
	add.s64 	%rd153, %rd5, %rd152;
	ld.global.f32 	%f85, [%rd153];
	cvt.s64.s32 	%rd154, %r182;
	add.s64 	%rd155, %rd6, %rd154;
	ld.global.u8 	%rs21, [%rd155];
	setp.eq.s16 	%p25, %rs21, 0;
	mul.f32 	%f86, %f85, %f4;
	selp.f32 	%f87, %f3, %f86, %p25;
	max.f32 	%f88, %f84, %f87;
	add.s64 	%rd156, %rd30, 672;
	cvt.u32.u64 	%r183, %rd156;
	div.s32 	%r184, %r183, %r5;
	mul.lo.s32 	%r185, %r184, %r5;
	sub.s32 	%r186, %r183, %r185;
	selp.b32 	%r187, 0, %r184, %p4;
	selp.b32 	%r188, 0, %r186, %p3;
	mul.lo.s32 	%r189, %r7, %r187;
	mad.lo.s32 	%r190, %r8, %r188, %r189;
	shl.b64 	%rd157, %rd156, 32;
	shr.s64 	%rd158, %rd157, 30;
	add.s64 	%rd159, %rd5, %rd158;
	ld.global.f32 	%f89, [%rd159];
	cvt.s64.s32 	%rd160, %r190;
	add.s64 	%rd161, %rd6, %rd160;
	ld.global.u8 	%rs22, [%rd161];
	setp.eq.s16 	%p26, %rs22, 0;
	mul.f32 	%f90, %f89, %f4;
	selp.f32 	%f91, %f3, %f90, %p26;
	max.f32 	%f92, %f88, %f91;
	mov.b32 	%r191, %f92;
	shfl.sync.bfly.b32	%r192|%p27, %r191, 16, 31, -1;
	mov.b32 	%f93, %r192;
	max.f32 	%f94, %f92, %f93;
	mov.b32 	%r193, %f94;
	shfl.sync.bfly.b32	%r194|%p28, %r193, 8, 31, -1;
	mov.b32 	%f95, %r194;
	max.f32 	%f96, %f94, %f95;
	mov.b32 	%r195, %f96;
	shfl.sync.bfly.b32	%r196|%p29, %r195, 4, 31, -1;
	mov.b32 	%f97, %r196;
	max.f32 	%f98, %f96, %f97;
	mov.b32 	%r197, %f98;
	shfl.sync.bfly.b32	%r198|%p30, %r197, 2, 31, -1;
	mov.b32 	%f99, %r198;
	max.f32 	%f100, %f98, %f99;
	mov.b32 	%r199, %f100;
	shfl.sync.bfly.b32	%r200|%p31, %r199, 1, 31, -1;
	mov.b32 	%f101, %r200;
	max.f32 	%f102, %f100, %f101;
	sub.f32 	%f103, %f7, %f102;
	fma.rn.f32 	%f104, %f103, 0f3BBB989D, 0f3F000000;
	cvt.sat.f32.f32 	%f105, %f104;
	mov.f32 	%f106, 0f4B400001;
	mov.f32 	%f107, 0f437C0000;
	fma.rm.f32 	%f108, %f105, %f107, %f106;
	add.f32 	%f109, %f108, 0fCB40007F;
	neg.f32 	%f110, %f109;
	fma.rn.f32 	%f111, %f103, 0f3FB8AA3B, %f110;
	fma.rn.f32 	%f112, %f103, 0f32A57060, %f111;
	mov.b32 	%r201, %f108;
	shl.b32 	%r202, %r201, 23;
	mov.b32 	%f113, %r202;
	ex2.approx.ftz.f32 	%f114, %f112;
	mul.f32 	%f115, %f114, %f113;
	add.f32 	%f116, %f115, 0f00000000;
	sub.f32 	%f117, %f11, %f102;
	fma.rn.f32 	%f118, %f117, 0f3BBB989D, 0f3F000000;
	cvt.sat.f32.f32 	%f119, %f118;
	fma.rm.f32 	%f120, %f119, %f107, %f106;
	add.f32 	%f121, %f120, 0fCB40007F;
	neg.f32 	%f122, %f121;
	fma.rn.f32 	%f123, %f117, 0f3FB8AA3B, %f122;
	fma.rn.f32 	%f124, %f117, 0f32A57060, %f123;
	mov.b32 	%r203, %f120;
	shl.b32 	%r204, %r203, 23;
	mov.b32 	%f125, %r204;
	ex2.approx.ftz.f32 	%f126, %f124;
	mul.f32 	%f127, %f126, %f125;
	add.f32 	%f128, %f116, %f127;
	sub.f32 	%f129, %f15, %f102;
	fma.rn.f32 	%f130, %f129, 0f3BBB989D, 0f3F000000;
	cvt.sat.f32.f32 	%f131, %f130;
	fma.rm.f32 	%f132, %f131, %f107, %f106;
	add.f32 	%f133, %f132, 0fCB40007F;
	neg.f32 	%f134, %f133;
	fma.rn.f32 	%f135, %f129, 0f3FB8AA3B, %f134;
	fma.rn.f32 	%f136, %f129, 0f32A57060, %f135;
	mov.b32 	%r205, %f132;
	shl.b32 	%r206, %r205, 23;
	mov.b32 	%f137, %r206;
	ex2.approx.ftz.f32 	%f138, %f136;
	mul.f32 	%f139, %f138, %f137;
	add.f32 	%f140, %f128, %f139;
	sub.f32 	%f141, %f19, %f102;
	fma.rn.f32 	%f142, %f141, 0f3BBB989D, 0f3F000000;
	cvt.sat.f32.f32 	%f143, %f142;
	fma.rm.f32 	%f144, %f143, %f107, %f106;
	add.f32 	%f145, %f144, 0fCB40007F;
	neg.f32 	%f146, %f145;
	fma.rn.f32 	%f147, %f141, 0f3FB8AA3B, %f146;
	fma.rn.f32 	%f148, %f141, 0f32A57060, %f147;
	mov.b32 	%r207, %f144;
	shl.b32 	%r208, %r207, 23;
	mov.b32 	%f149, %r208;
	ex2.approx.ftz.f32 	%f150, %f148;
	mul.f32 	%f151, %f150, %f149;
	add.f32 	%f152, %f140, %f151;
	sub.f32 	%f153, %f23, %f102;
	fma.rn.f32 	%f154, %f153, 0f3BBB989D, 0f3F000000;
	cvt.sat.f32.f32 	%f155, %f154;
	fma.rm.f32 	%f156, %f155, %f107, %f106;
	add.f32 	%f157, %f156, 0fCB40007F;
	neg.f32 	%f158, %f157;
	fma.rn.f32 	%f159, %f153, 0f3FB8AA3B, %f158;
	fma.rn.f32 	%f160, %f153, 0f32A57060, %f159;
	mov.b32 	%r209, %f156;
	shl.b32 	%r210, %r209, 23;
	mov.b32 	%f161, %r210;
	ex2.approx.ftz.f32 	%f162, %f160;
	mul.f32 	%f163, %f162, %f161;
	add.f32 	%f164, %f152, %f163;
	sub.f32 	%f165, %f27, %f102;
	fma.rn.f32 	%f166, %f165, 0f3BBB989D, 0f3F000000;
	cvt.sat.f32.f32 	%f167, %f166;
	fma.rm.f32 	%f168, %f167, %f107, %f106;
	add.f32 	%f169, %f168, 0fCB40007F;
	neg.f32 	%f170, %f169;
	fma.rn.f32 	%f171, %f165, 0f3FB8AA3B, %f170;
	fma.rn.f32 	%f172, %f165, 0f32A57060, %f171;
	mov.b32 	%r211, %f168;
	shl.b32 	%r212, %r211, 23;
	mov.b32 	%f173, %r212;
	ex2.approx.ftz.f32 	%f174, %f172;
	mul.f32 	%f175, %f174, %f173;
	add.f32 	%f176, %f164, %f175;
	sub.f32 	%f177, %f31, %f102;
	fma.rn.f32 	%f178, %f177, 0f3BBB989D, 0f3F000000;
	cvt.sat.f32.f32 	%f179, %f178;
	fma.rm.f32 	%f180, %f179, %f107, %f106;
	add.f32 	%f181, %f180, 0fCB40007F;
	neg.f32 	%f182, %f181;
	fma.rn.f32 	%f183, %f177, 0f3FB8AA3B, %f182;
	fma.rn.f32 	%f184, %f177, 0f32A57060, %f183;
	mov.b32 	%r213, %f180;
	shl.b32 	%r214, %r213, 23;
	mov.b32 	%f185, %r214;
	ex2.approx.ftz.f32 	%f186, %f184;
	mul.f32 	%f187, %f186, %f185;
	add.f32 	%f188, %f176, %f187;
	sub.f32 	%f189, %f35, %f102;
	fma.rn.f32 	%f190, %f189, 0f3BBB989D, 0f3F000000;
	cvt.sat.f32.f32 	%f191, %f190;
	fma.rm.f32 	%f192, %f191, %f107, %f106;
	add.f32 	%f193, %f192, 0fCB40007F;
	neg.f32 	%f194, %f193;
	fma.rn.f32 	%f195, %f189, 0f3FB8AA3B, %f194;
	fma.rn.f32 	%f196, %f189, 0f32A57060, %f195;
	mov.b32 	%r215, %f192;
	shl.b32 	%r216, %r215, 23;
	mov.b32 	%f197, %r216;
	ex2.approx.ftz.f32 	%f198, %f196;
	mul.f32 	%f199, %f198, %f197;
	add.f32 	%f200, %f188, %f199;
	sub.f32 	%f201, %f39, %f102;
	fma.rn.f32 	%f202, %f201, 0f3BBB989D, 0f3F000000;
	cvt.sat.f32.f32 	%f203, %f202;
	fma.rm.f32 	%f204, %f203, %f107, %f106;
	add.f32 	%f205, %f204, 0fCB40007F;
	neg.f32 	%f206, %f205;
	fma.rn.f32 	%f207, %f201, 0f3FB8AA3B, %f206;
	fma.rn.f32 	%f208, %f201, 0f32A57060, %f207;
	mov.b32 	%r217, %f204;
	shl.b32 	%r218, %r217, 23;
	mov.b32 	%f209, %r218;
	ex2.approx.ftz.f32 	%f210, %f208;
	mul.f32 	%f211, %f210, %f209;
	add.f32 	%f212, %f200, %f211;
	sub.f32 	%f213, %f43, %f102;
	fma.rn.f32 	%f214, %f213, 0f3BBB989D, 0f3F000000;
	cvt.sat.f32.f32 	%f215, %f214;
	fma.rm.f32 	%f216, %f215, %f107, %f106;
	add.f32 	%f217, %f216, 0fCB40007F;
	neg.f32 	%f218, %f217;
	fma.rn.f32 	%f219, %f213, 0f3FB8AA3B, %f218;
	fma.rn.f32 	%f220, %f213, 0f32A57060, %f219;
	mov.b32 	%r219, %f216;
	shl.b32 	%r220, %r219, 23;
	mov.b32 	%f221, %r220;
	ex2.approx.ftz.f32 	%f222, %f220;
	mul.f32 	%f223, %f222, %f221;
	add.f32 	%f224, %f212, %f223;
	sub.f32 	%f225, %f47, %f102;
	fma.rn.f32 	%f226, %f225, 0f3BBB989D, 0f3F000000;
	cvt.sat.f32.f32 	%f227, %f226;
	fma.rm.f32 	%f228, %f227, %f107, %f106;
	add.f32 	%f229, %f228, 0fCB40007F;
	neg.f32 	%f230, %f229;
	fma.rn.f32 	%f231, %f225, 0f3FB8AA3B, %f230;
	fma.rn.f32 	%f232, %f225, 0f32A57060, %f231;
	mov.b32 	%r221, %f228;
	shl.b32 	%r222, %r221, 23;
	mov.b32 	%f233, %r222;
	ex2.approx.ftz.f32 	%f234, %f232;
	mul.f32 	%f235, %f234, %f233;
	add.f32 	%f236, %f224, %f235;
	sub.f32 	%f237, %f51, %f102;
	fma.rn.f32 	%f238, %f237, 0f3BBB989D, 0f3F000000;
	cvt.sat.f32.f32 	%f239, %f238;
	fma.rm.f32 	%f240, %f239, %f107, %f106;
	add.f32 	%f241, %f240, 0fCB40007F;
	neg.f32 	%f242, %f241;
	fma.rn.f32 	%f243, %f237, 0f3FB8AA3B, %f242;
	fma.rn.f32 	%f244, %f237, 0f32A57060, %f243;
	mov.b32 	%r223, %f240;
	shl.b32 	%r224, %r223, 23;
	mov.b32 	%f245, %r224;
	ex2.approx.ftz.f32 	%f246, %f244;
	mul.f32 	%f247, %f246, %f245;
	add.f32 	%f248, %f236, %f247;
	sub.f32 	%f249, %f55, %f102;
	fma.rn.f32 	%f250, %f249, 0f3BBB989D, 0f3F000000;
	cvt.sat.f32.f32 	%f251, %f250;
	fma.rm.f32 	%f252, %f251, %f107, %f106;
	add.f32 	%f253, %f252, 0fCB40007F;
	neg.f32 	%f254, %f253;
	fma.rn.f32 	%f255, %f249, 0f3FB8AA3B, %f254;
	fma.rn.f32 	%f256, %f249, 0f32A57060, %f255;
	mov.b32 	%r225, %f252;
	shl.b32 	%r226, %r225, 23;
	mov.b32 	%f257, %r226;
	ex2.approx.ftz.f32 	%f258, %f256;
	mul.f32 	%f259, %f258, %f257;
	add.f32 	%f260, %f248, %f259;
	sub.f32 	%f261, %f59, %f102;
	fma.rn.f32 	%f262, %f261, 0f3BBB989D, 0f3F000000;
	cvt.sat.f32.f32 	%f263, %f262;
	fma.rm.f32 	%f264, %f263, %f107, %f106;
	add.f32 	%f265, %f264, 0fCB40007F;
	neg.f32 	%f266, %f265;
	fma.rn.f32 	%f267, %f261, 0f3FB8AA3B, %f266;
	fma.rn.f32 	%f268, %f261, 0f32A57060, %f267;
	mov.b32 	%r227, %f264;
	shl.b32 	%r228, %r227, 23;
	mov.b32 	%f269, %r228;
	ex2.approx.ftz.f32 	%f270, %f268;
	mul.f32 	%f271, %f270, %f269;
	add.f32 	%f272, %f260, %f271;
	sub.f32 	%f273, %f63, %f102;
	fma.rn.f32 	%f274, %f273, 0f3BBB989D, 0f3F000000;
	cvt.sat.f32.f32 	%f275, %f274;
	fma.rm.f32 	%f276, %f275, %f107, %f106;
	add.f32 	%f277, %f276, 0fCB40007F;
	neg.f32 	%f278, %f277;
	fma.rn.f32 	%f279, %f273, 0f3FB8AA3B, %f278;
	fma.rn.f32 	%f280, %f273, 0f32A57060, %f279;
	mov.b32 	%r229, %f276;
	shl.b32 	%r230, %r229, 23;
	mov.b32 	%f281, %r230;
	ex2.approx.ftz.f32 	%f282, %f280;
	mul.f32 	%f283, %f282, %f281;
	add.f32 	%f284, %f272, %f283;
	sub.f32 	%f285, %f67, %f102;
	fma.rn.f32 	%f286, %f285, 0f3BBB989D, 0f3F000000;
	cvt.sat.f32.f32 	%f287, %f286;
	fma.rm.f32 	%f288, %f287, %f107, %f106;
	add.f32 	%f289, %f288, 0fCB40007F;
	neg.f32 	%f290, %f289;
	fma.rn.f32 	%f291, %f285, 0f3FB8AA3B, %f290;
	fma.rn.f32 	%f292, %f285, 0f32A57060, %f291;
	mov.b32 	%r231, %f288;
	shl.b32 	%r232, %r231, 23;
	mov.b32 	%f293, %r232;
	ex2.approx.ftz.f32 	%f294, %f292;
	mul.f32 	%f295, %f294, %f293;
	add.f32 	%f296, %f284, %f295;
	sub.f32 	%f297, %f71, %f102;
	fma.rn.f32 	%f298, %f297, 0f3BBB989D, 0f3F000000;
	cvt.sat.f32.f32 	%f299, %f298;
	fma.rm.f32 	%f300, %f299, %f107, %f106;
	add.f32 	%f301, %f300, 0fCB40007F;
	neg.f32 	%f302, %f301;
	fma.rn.f32 	%f303, %f297, 0f3FB8AA3B, %f302;
	fma.rn.f32 	%f304, %f297, 0f32A57060, %f303;
	mov.b32 	%r233, %f300;
	shl.b32 	%r234, %r233, 23;
	mov.b32 	%f305, %r234;
	ex2.approx.ftz.f32 	%f306, %f304;
	mul.f32 	%f307, %f306, %f305;
	add.f32 	%f308, %f296, %f307;
	sub.f32 	%f309, %f75, %f102;
	fma.rn.f32 	%f310, %f309, 0f3BBB989D, 0f3F000000;
	cvt.sat.f32.f32 	%f311, %f310;
	fma.rm.f32 	%f312, %f311, %f107, %f106;
	add.f32 	%f313, %f312, 0fCB40007F;
	neg.f32 	%f314, %f313;
	fma.rn.f32 	%f315, %f309, 0f3FB8AA3B, %f314;
	fma.rn.f32 	%f316, %f309, 0f32A57060, %f315;
	mov.b32 	%r235, %f312;
	shl.b32 	%r236, %r235, 23;
	mov.b32 	%f317, %r236;
	ex2.approx.ftz.f32 	%f318, %f316;
	mul.f32 	%f319, %f318, %f317;
	add.f32 	%f320, %f308, %f319;
	sub.f32 	%f321, %f79, %f102;
	fma.rn.f32 	%f322, %f321, 0f3BBB989D, 0f3F000000;
	cvt.sat.f32.f32 	%f323, %f322;
	fma.rm.f32 	%f324, %f323, %f107, %f106;
	add.f32 	%f325, %f324, 0fCB40007F;
	neg.f32 	%f326, %f325;
	fma.rn.f32 	%f327, %f321, 0f3FB8AA3B, %f326;
	fma.rn.f32 	%f328, %f321, 0f32A57060, %f327;
	mov.b32 	%r237, %f324;
	shl.b32 	%r238, %r237, 23;
	mov.b32 	%f329, %r238;
	ex2.approx.ftz.f32 	%f330, %f328;
	mul.f32 	%f331, %f330, %f329;
	add.f32 	%f332, %f320, %f331;
	sub.f32 	%f333, %f83, %f102;
	fma.rn.f32 	%f334, %f333, 0f3BBB989D, 0f3F000000;
	cvt.sat.f32.f32 	%f335, %f334;
	fma.rm.f32 	%f336, %f335, %f107, %f106;
	add.f32 	%f337, %f336, 0fCB40007F;
	neg.f32 	%f338, %f337;
	fma.rn.f32 	%f339, %f333, 0f3FB8AA3B, %f338;
	fma.rn.f32 	%f340, %f333, 0f32A57060, %f339;
	mov.b32 	%r239, %f336;
	shl.b32 	%r240, %r239, 23;
	mov.b32 	%f341, %r240;
	ex2.approx.ftz.f32 	%f342, %f340;
	mul.f32 	%f343, %f342, %f341;
	add.f32 	%f344, %f332, %f343;
	sub.f32 	%f345, %f87, %f102;
	fma.rn.f32 	%f346, %f345, 0f3BBB989D, 0f3F000000;
	cvt.sat.f32.f32 	%f347, %f346;
	fma.rm.f32 	%f348, %f347, %f107, %f106;
	add.f32 	%f349, %f348, 0fCB40007F;
	neg.f32 	%f350, %f349;
	fma.rn.f32 	%f351, %f345, 0f3FB8AA3B, %f350;
	fma.rn.f32 	%f352, %f345, 0f32A57060, %f351;
	mov.b32 	%r241, %f348;
	shl.b32 	%r242, %r241, 23;
	mov.b32 	%f353, %r242;
	ex2.approx.ftz.f32 	%f354, %f352;
	mul.f32 	%f355, %f354, %f353;
	add.f32 	%f356, %f344, %f355;
	sub.f32 	%f357, %f91, %f102;
	fma.rn.f32 	%f358, %f357, 0f3BBB989D, 0f3F000000;
	cvt.sat.f32.f32 	%f359, %f358;
	fma.rm.f32 	%f360, %f359, %f107, %f106;
	add.f32 	%f361, %f360, 0fCB40007F;
	neg.f32 	%f362, %f361;
	fma.rn.f32 	%f363, %f357, 0f3FB8AA3B, %f362;
	fma.rn.f32 	%f364, %f357, 0f32A57060, %f363;
	mov.b32 	%r243, %f360;
	shl.b32 	%r244, %r243, 23;
	mov.b32 	%f365, %r244;
	ex2.approx.ftz.f32 	%f366, %f364;
	mul.f32 	%f367, %f366, %f365;
	add.f32 	%f368, %f356, %f367;
	mov.b32 	%r245, %f368;
	shfl.sync.bfly.b32	%r246|%p32, %r245, 16, 31, -1;
	mov.b32 	%f369, %r246;
	add.f32 	%f370, %f368, %f369;
	mov.b32 	%r247, %f370;
	shfl.sync.bfly.b32	%r248|%p33, %r247, 8, 31, -1;
	mov.b32 	%f371, %r248;
	add.f32 	%f372, %f370, %f371;
	mov.b32 	%r249, %f372;
	shfl.sync.bfly.b32	%r250|%p34, %r249, 4, 31, -1;
	mov.b32 	%f373, %r250;
	add.f32 	%f374, %f372, %f373;
	mov.b32 	%r251, %f374;
	shfl.sync.bfly.b32	%r252|%p35, %r251, 2, 31, -1;
	mov.b32 	%f375, %r252;
	add.f32 	%f376, %f374, %f375;
	mov.b32 	%r253, %f376;
	shfl.sync.bfly.b32	%r254|%p36, %r253, 1, 31, -1;
	mov.b32 	%f377, %r254;
	add.f32 	%f378, %f376, %f377;
	div.rn.f32 	%f379, %f115, %f378;
	div.rn.f32 	%f380, %f127, %f378;
	div.rn.f32 	%f381, %f139, %f378;
	div.rn.f32 	%f382, %f151, %f378;
	div.rn.f32 	%f383, %f163, %f378;
	div.rn.f32 	%f384, %f175, %f378;
	div.rn.f32 	%f385, %f187, %f378;
	div.rn.f32 	%f386, %f199, %f378;
	div.rn.f32 	%f387, %f211, %f378;
	div.rn.f32 	%f388, %f223, %f378;
	div.rn.f32 	%f389, %f235, %f378;
	div.rn.f32 	%f390, %f247, %f378;
	div.rn.f32 	%f391, %f259, %f378;
	div.rn.f32 	%f392, %f271, %f378;
	div.rn.f32 	%f393, %f283, %f378;
	div.rn.f32 	%f394, %f295, %f378;
	div.rn.f32 	%f395, %f307, %f378;
	div.rn.f32 	%f396, %f319, %f378;
	div.rn.f32 	%f397, %f331, %f378;
	div.rn.f32 	%f398, %f343, %f378;
	div.rn.f32 	%f399, %f355, %f378;
	div.rn.f32 	%f400, %f367, %f378;
	mad.lo.s64 	%rd162, %rd165, %rd21, %rd7;
	shl.b64 	%rd163, %rd162, 2;
	add.s64 	%rd164, %rd8, %rd163;
	st.global.f32 	[%rd164], %f379;
	st.global.f32 	[%rd164+128], %f380;
	st.global.f32 	[%rd164+256], %f381;
	st.global.f32 	[%rd164+384], %f382;
	st.global.f32 	[%rd164+512], %f383;
	st.global.f32 	[%rd164+640], %f384;
	st.global.f32 	[%rd164+768], %f385;
	st.global.f32 	[%rd164+896], %f386;
	st.global.f32 	[%rd164+1024], %f387;
	st.global.f32 	[%rd164+1152], %f388;
	st.global.f32 	[%rd164+1280], %f389;
	st.global.f32 	[%rd164+1408], %f390;
	st.global.f32 	[%rd164+1536], %f391;
	st.global.f32 	[%rd164+1664], %f392;
	st.global.f32 	[%rd164+1792], %f393;
	st.global.f32 	[%rd164+1920], %f394;
	st.global.f32 	[%rd164+2048], %f395;
	st.global.f32 	[%rd164+2176], %f396;
	st.global.f32 	[%rd164+2304], %f397;
	st.global.f32 	[%rd164+2432], %f398;
	st.global.f32 	[%rd164+2560], %f399;
	st.global.f32 	[%rd164+2688], %f400;
	add.s64 	%rd165, %rd165, %rd9;
	setp.lt.s64 	%p37, %rd165, %rd22;
	@%p37 bra 	$L__BB268_4;
$L__BB268_5:
	ret;

}
	// .globl	_Z15SoftmaxWarpImplI22BroadcastScaleMaskLoadIffbLm2EiE11DirectStoreIffEfLi1ELi22ELi32ELi1ELb1EL9Algorithm0EEvT_T0_ll
.visible .entry _Z15SoftmaxWarpImplI22BroadcastScaleMaskLoadIffbLm2EiE11DirectStoreIffEfLi1ELi22ELi32ELi1ELb1EL9Algorithm0EEvT_T0_ll(
	.param .align 8 .b8 _Z15SoftmaxWarpImplI22BroadcastScaleMaskLoadIffbLm2EiE11DirectStoreIffEfLi1ELi22ELi32ELi1ELb1EL9Algorithm0EEvT_T0_ll_param_0[88],
	.param .align 8 .b8 _Z15SoftmaxWarpImplI22BroadcastScaleMaskLoadIffbLm2EiE11DirectStoreIffEfLi1ELi22ELi32ELi1ELb1EL9Algorithm0EEvT_T0_ll_param_1[16],
	.param .u64 _Z15SoftmaxWarpImplI22BroadcastScaleMaskLoadIffbLm2EiE11DirectStoreIffEfLi1ELi22ELi32ELi1ELb1EL9Algorithm0EEvT_T0_ll_param_2,
	.param .u64 _Z15SoftmaxWarpImplI22BroadcastScaleMaskLoadIffbLm2EiE11DirectStoreIffEfLi1ELi22ELi32ELi1ELb1EL9Algorithm0EEvT_T0_ll_param_3
)
{
	.reg .pred 	%p<124>;
	.reg .b16 	%rs<23>;
	.reg .b32 	%r<297>;
	.reg .b32 	%f<511>;
	.reg .b64 	%rd<197>;

	ld.param.u64 	%rd38, [_Z15SoftmaxWarpImplI22BroadcastScaleMaskLoadIffbLm2EiE11DirectStoreIffEfLi1ELi22ELi32ELi1ELb1EL9Algorithm0EEvT_T0_ll_param_1+8];
	ld.param.u64 	%rd37, [_Z15SoftmaxWarpImplI22BroadcastScaleMaskLoadIffbLm2EiE11DirectStoreIffEfLi1ELi22ELi32ELi1ELb1EL9Algorithm0EEvT_T0_ll_param_1];
	ld.param.v2.f32 	{%f113, %f114}, [_Z15SoftmaxWarpImplI22BroadcastScaleMaskLoadIffbLm2EiE11DirectStoreIffEfLi1ELi22ELi32ELi1ELb1EL9Algorithm0EEvT_T0_ll_param_0+80];
	ld.param.u64 	%rd36, [_Z15SoftmaxWarpImplI22BroadcastScaleMaskLoadIffbLm2EiE11DirectStoreIffEfLi1ELi22ELi32ELi1ELb1EL9Algorithm0EEvT_T0_ll_param_0+72];
	ld.param.v2.u32 	{%r6, %r7}, [_Z15SoftmaxWarpImplI22BroadcastScaleMaskLoadIffbLm2EiE11DirectStoreIffEfLi1ELi22ELi32ELi1ELb1EL9Algorithm0EEvT_T0_ll_param_0+56];
	ld.param.v2.u32 	{%r4, %r5}, [_Z15SoftmaxWarpImplI22BroadcastScaleMaskLoadIffbLm2EiE11DirectStoreIffEfLi1ELi22ELi32ELi1ELb1EL9Algorithm0EEvT_T0_ll_param_0+40];
	ld.param.u64 	%rd32, [_Z15SoftmaxWarpImplI22BroadcastScaleMaskLoadIffbLm2EiE11DirectStoreIffEfLi1ELi22ELi32ELi1ELb1EL9Algorithm0EEvT_T0_ll_param_0+24];
	ld.param.u64 	%rd31, [_Z15SoftmaxWarpImplI22BroadcastScaleMaskLoadIffbLm2EiE11DirectStoreIffEfLi1ELi22ELi32ELi1ELb1EL9Algorithm0EEvT_T0_ll_param_0+16];
	ld.param.u64 	%rd30, [_Z15SoftmaxWarpImplI22BroadcastScaleMaskLoadIffbLm2EiE11DirectStoreIffEfLi1ELi22ELi32ELi1ELb1EL9Algorithm0EEvT_T0_ll_param_0+8];
	ld.param.u64 	%rd29, [_Z15SoftmaxWarpImplI22BroadcastScaleMaskLoadIffbLm2EiE11DirectStoreIffEfLi1ELi22ELi32ELi1ELb1EL9Algorithm0EEvT_T0_ll_param_0];
	ld.param.u64 	%rd40, [_Z15SoftmaxWarpImplI22BroadcastScaleMaskLoadIffbLm2EiE11DirectStoreIffEfLi1ELi22ELi32ELi1ELb1EL9Algorithm0EEvT_T0_ll_param_3];
	cvta.to.global.u64 	%rd1, %rd29;
	cvta.to.global.u64 	%rd2, %rd30;
	setp.lt.s64 	%p1, %rd40, 705;
	@%p1 bra 	$L__BB269_2;
	mov.u64 	%rd41, $str;
	cvta.global.u64 	%rd42, %rd41;
	mov.u64 	%rd43, $str$1;
	cvta.global.u64 	%rd44, %rd43;
	mov.u64 	%rd45, __unnamed_265;
	cvta.global.u64 	%rd46, %rd45;
	{ // callseq 264, 0
	.param .b64 param0;
	st.param.b64 	[param0], %rd42;
	.param .b64 param1;
	st.param.b64 	[param1], %rd44;
	.param .b32 param2;
	st.param.b32 	[param2], 254;
	.param .b64 param3;
	st.param.b64 	[param3], %rd46;
	.param .b64 param4;
	st.param.b64 	[param4], 1;
	call.uni 
	__assertfail, 
	(
	param0, 
	param1, 
	param2, 
	param3, 
	param4
	);
	} // callseq 264
$L__BB269_2:
	ld.param.u64 	%rd194, [_Z15SoftmaxWarpImplI22BroadcastScaleMaskLoadIffbLm2EiE11DirectStoreIffEfLi1ELi22ELi32ELi1ELb1EL9Algorithm0EEvT_T0_ll_param_2];
	mov.u32 	%r8, %ctaid.x;
	mov.u32 	%r9, %ntid.y;
	mov.u32 	%r10, %tid.y;
	mad.lo.s32 	%r11, %r8, %r9, %r10;
	cvt.s64.s32 	%rd196, %r11;
	setp.le.s64 	%p2, %rd194, %rd196;
	@%p2 bra 	$L__BB269_93;
	mov.u32 	%r12, %tid.x;
	add.s32 	%r13, %r12, 64;
	cvt.u64.u32 	%rd6, %r13;
	add.s32 	%r14, %r12, 96;
	cvt.u64.u32 	%rd7, %r14;
	add.s32 	%r15, %r12, 128;
	cvt.u64.u32 	%rd8, %r15;
	add.s32 	%r16, %r12, 160;
	cvt.u64.u32 	%rd9, %r16;
	add.s32 	%r17, %r12, 192;
	cvt.u64.u32 	%rd10, %r17;
	add.s32 	%r18, %r12, 224;
	cvt.u64.u32 	%rd11, %r18;
	add.s32 	%r19, %r12, 256;
	cvt.u64.u32 	%rd12, %r19;
	add.s32 	%r20, %r12, 288;
	cvt.u64.u32 	%rd13, %r20;
	add.s32 	%r21, %r12, 320;
	cvt.u64.u32 	%rd14, %r21;
	add.s32 	%r22, %r12, 352;
	cvt.u64.u32 	%rd15, %r22;
	add.s32 	%r23, %r12, 384;
	cvt.u64.u32 	%rd16, %r23;
	add.s32 	%r24, %r12, 416;
	cvt.u64.u32 	%rd17, %r24;
	add.s32 	%r25, %r12, 480;
	cvt.u64.u32 	%rd18, %r25;
	add.s32 	%r26, %r12, 576;
	cvt.u64.u32 	%rd19, %r26;
	add.s32 	%r27, %r12, 608;
	cvt.u64.u32 	%rd20, %r27;
	add.s32 	%r28, %r12, 640;
	cvt.u64.u32 	%rd21, %r28;
	add.s32 	%r29, %r12, 672;
	cvt.u64.u32 	%rd22, %r29;
	add.s32 	%r40, %r12, 32;
$L__BB269_4:
	cvt.u64.u32 	%rd24, %r12;
	setp.le.s64 	%p3, %rd40, %rd24;
	mul.lo.s64 	%rd25, %rd36, %rd196;
	mov.f32 	%f467, 0fFF800000;
	mov.f32 	%f470, %f467;
	@%p3 bra 	$L__BB269_6;
	setp.eq.s64 	%p4, %rd32, 1;
	setp.eq.s64 	%p5, %rd31, 1;
	add.s64 	%rd47, %rd25, %rd24;
	cvt.u32.u64 	%r31, %rd47;
	div.s32 	%r32, %r31, %r4;
	mul.lo.s32 	%r33, %r32, %r4;
	sub.s32 	%r34, %r31, %r33;
	selp.b32 	%r35, 0, %r32, %p5;
	selp.b32 	%r36, 0, %r34, %p4;
	mul.lo.s32 	%r37, %r6, %r35;
	mad.lo.s32 	%r38, %r7, %r36, %r37;
	shl.b64 	%rd48, %rd47, 32;
	shr.s64 	%rd49, %rd48, 30;
	add.s64 	%rd50, %rd1, %rd49;
	ld.global.f32 	%f116, [%rd50];
	cvt.s64.s32 	%rd51, %r38;
	add.s64 	%rd52, %rd2, %rd51;
	ld.global.u8 	%rs1, [%rd52];
	setp.eq.s16 	%p6, %rs1, 0;
	mul.f32 	%f117, %f116, %f114;
	selp.f32 	%f467, %f113, %f117, %p6;
	max.f32 	%f470, %f467, 0fFF800000;
$L__BB269_6:
	cvt.u64.u32 	%rd26, %r40;
	setp.le.s64 	%p7, %rd40, %rd26;
	mov.f32 	%f469, 0fFF800000;
	@%p7 bra 	$L__BB269_8;
	setp.eq.s64 	%p8, %rd32, 1;
	setp.eq.s64 	%p9, %rd31, 1;
	add.s64 	%rd53, %rd25, %rd26;
	cvt.u32.u64 	%r41, %rd53;
	div.s32 	%r42, %r41, %r4;
	mul.lo.s32 	%r43, %r42, %r4;
	sub.s32 	%r44, %r41, %r43;
	selp.b32 	%r45, 0, %r42, %p9;
	selp.b32 	%r46, 0, %r44, %p8;
	mul.lo.s32 	%r47, %r6, %r45;
	mad.lo.s32 	%r48, %r7, %r46, %r47;
	shl.b64 	%rd54, %rd53, 32;
	shr.s64 	%rd55, %rd54, 30;
	add.s64 	%rd56, %rd1, %rd55;
	ld.global.f32 	%f119, [%rd56];
	cvt.s64.s32 	%rd57, %r48;
	add.s64 	%rd58, %rd2, %rd57;
	ld.global.u8 	%rs2, [%rd58];
	setp.eq.s16 	%p10, %rs2, 0;
	mul.f32 	%f120, %f119, %f114;
	selp.f32 	%f469, %f113, %f120, %p10;
	max.f32 	%f470, %f470, %f469;
$L__BB269_8:
	setp.le.s64 	%p11, %rd40, %rd6;
	mov.f32 	%f471, 0fFF800000;
	@%p11 bra 	$L__BB269_10;
	setp.eq.s64 	%p12, %rd32, 1;
	setp.eq.s64 	%p13, %rd31, 1;
	add.s64 	%rd59, %rd25, %rd6;
	cvt.u32.u64 	%r49, %rd59;
	div.s32 	%r50, %r49, %r4;
	mul.lo.s32 	%r51, %r50, %r4;
	sub.s32 	%r52, %r49, %r51;
	selp.b32 	%r53, 0, %r50, %p13;
	selp.b32 	%r54, 0, %r52, %p12;
	mul.lo.s32 	%r55, %r6, %r53;
	mad.lo.s32 	%r56, %r7, %r54, %r55;
	shl.b64 	%rd60, %rd59, 32;
	shr.s64 	%rd61, %rd60, 30;
	add.s64 	%rd62, %rd1, %rd61;
	ld.global.f32 	%f122, [%rd62];
	cvt.s64.s32 	%rd63, %r56;
	add.s64 	%rd64, %rd2, %rd63;
	ld.global.u8 	%rs3, [%rd64];
	setp.eq.s16 	%p14, %rs3, 0;
	mul.f32 	%f123, %f122, %f114;
	selp.f32 	%f471, %f113, %f123, %p14;
	max.f32 	%f470, %f470, %f471;
$L__BB269_10:
	setp.le.s64 	%p15, %rd40, %rd7;
	mov.f32 	%f473, 0fFF800000;
	@%p15 bra 	$L__BB269_12;
	setp.eq.s64 	%p16, %rd32, 1;
	setp.eq.s64 	%p17, %rd31, 1;
	add.s64 	%rd65, %rd25, %rd7;
	cvt.u32.u64 	%r57, %rd65;
	div.s32 	%r58, %r57, %r4;
	mul.lo.s32 	%r59, %r58, %r4;
	sub.s32 	%r60, %r57, %r59;
	selp.b32 	%r61, 0, %r58, %p17;
	selp.b32 	%r62, 0, %r60, %p16;
	mul.lo.s32 	%r63, %r6, %r61;
	mad.lo.s32 	%r64, %r7, %r62, %r63;
	shl.b64 	%rd66, %rd65, 32;
	shr.s64 	%rd67, %rd66, 30;
	add.s64 	%rd68, %rd1, %rd67;
	ld.global.f32 	%f125, [%rd68];
	cvt.s64.s32 	%rd69, %r64;
	add.s64 	%rd70, %rd2, %rd69;
	ld.global.u8 	%rs4, [%rd70];
	setp.eq.s16 	%p18, %rs4, 0;
	mul.f32 	%f126, %f125, %f114;
	selp.f32 	%f473, %f113, %f126, %p18;
	max.f32 	%f470, %f470, %f473;
$L__BB269_12:
	setp.le.s64 	%p19, %rd40, %rd8;
	mov.f32 	%f475, 0fFF800000;
	@%p19 bra 	$L__BB269_14;
	setp.eq.s64 	%p20, %rd32, 1;
	setp.eq.s64 	%p21, %rd31, 1;
	add.s64 	%rd71, %rd25, %rd8;
	cvt.u32.u64 	%r65, %rd71;
	div.s32 	%r66, %r65, %r4;
	mul.lo.s32 	%r67, %r66, %r4;
	sub.s32 	%r68, %r65, %r67;
	selp.b32 	%r69, 0, %r66, %p21;
	selp.b32 	%r70, 0, %r68, %p20;
	mul.lo.s32 	%r71, %r6, %r69;
	mad.lo.s32 	%r72, %r7, %r70, %r71;
	shl.b64 	%rd72, %rd71, 32;
	shr.s64 	%rd73, %rd72, 30;
	add.s64 	%rd74, %rd1, %rd73;
	ld.global.f32 	%f128, [%rd74];
	cvt.s64.s32 	%rd75, %r72;
	add.s64 	%rd76, %rd2, %rd75;
	ld.global.u8 	%rs5, [%rd76];
	setp.eq.s16 	%p22, %rs5, 0;
	mul.f32 	%f129, %f128, %f114;
	selp.f32 	%f475, %f113, %f129, %p22;
	max.f32 	%f470, %f470, %f475;
$L__BB269_14:
	setp.le.s64 	%p23, %rd40, %rd9;
	mov.f32 	%f477, 0fFF800000;
	@%p23 bra 	$L__BB269_16;
	setp.eq.s64 	%p24, %rd32, 1;
	setp.eq.s64 	%p25, %rd31, 1;
	add.s64 	%rd77, %rd25, %rd9;
	cvt.u32.u64 	%r73, %rd77;
	div.s32 	%r74, %r73, %r4;
	mul.lo.s32 	%r75, %r74, %r4;
	sub.s32 	%r76, %r73, %r75;
	selp.b32 	%r77, 0, %r74, %p25;
	selp.b32 	%r78, 0, %r76, %p24;
	mul.lo.s32 	%r79, %r6, %r77;
	mad.lo.s32 	%r80, %r7, %r78, %r79;
	shl.b64 	%rd78, %rd77, 32;
	shr.s64 	%rd79, %rd78, 30;
	add.s64 	%rd80, %rd1, %rd79;
	ld.global.f32 	%f131, [%rd80];
	cvt.s64.s32 	%rd81, %r80;
	add.s64 	%rd82, %rd2, %rd81;
	ld.global.u8 	%rs6, [%rd82];
	setp.eq.s16 	%p26, %rs6, 0;
	mul.f32 	%f132, %f131, %f114;
	selp.f32 	%f477, %f113, %f132, %p26;
	max.f32 	%f470, %f470, %f477;
$L__BB269_16:
	setp.le.s64 	%p27, %rd40, %rd10;
	mov.f32 	%f479, 0fFF800000;
	@%p27 bra 	$L__BB269_18;
	setp.eq.s64 	%p28, %rd32, 1;
	setp.eq.s64 	%p29, %rd31, 1;
	add.s64 	%rd83, %rd25, %rd10;
	cvt.u32.u64 	%r81, %rd83;
	div.s32 	%r82, %r81, %r4;
	mul.lo.s32 	%r83, %r82, %r4;
	sub.s32 	%r84, %r81, %r83;
	selp.b32 	%r85, 0, %r82, %p29;
	selp.b32 	%r86, 0, %r84, %p28;
	mul.lo.s32 	%r87, %r6, %r85;
	mad.lo.s32 	%r88, %r7, %r86, %r87;
	shl.b64 	%rd84, %rd83, 32;
	shr.s64 	%rd85, %rd84, 30;
	add.s64 	%rd86, %rd1, %rd85;
	ld.global.f32 	%f134, [%rd86];
	cvt.s64.s32 	%rd87, %r88;
	add.s64 	%rd88, %rd2, %rd87;
	ld.global.u8 	%rs7, [%rd88];
	setp.eq.s16 	%p30, %rs7, 0;
	mul.f32 	%f135, %f134, %f114;
	selp.f32 	%f479, %f113, %f135, %p30;
	max.f32 	%f470, %f470, %f479;
$L__BB269_18:
	setp.le.s64 	%p31, %rd40, %rd11;
	mov.f32 	%f481, 0fFF800000;
	@%p31 bra 	$L__BB269_20;
	setp.eq.s64 	%p32, %rd32, 1;
	setp.eq.s64 	%p33, %rd31, 1;
	add.s64 	%rd89, %rd25, %rd11;
	cvt.u32.u64 	%r89, %rd89;
	div.s32 	%r90, %r89, %r4;
	mul.lo.s32 	%r91, %r90, %r4;
	sub.s32 	%r92, %r89, %r91;
	selp.b32 	%r93, 0, %r90, %p33;
	selp.b32 	%r94, 0, %r92, %p32;
	mul.lo.s32 	%r95, %r6, %r93;
	mad.lo.s32 	%r96, %r7, %r94, %r95;
	shl.b64 	%rd90, %rd89, 32;
	shr.s64 	%rd91, %rd90, 30;
	add.s64 	%rd92, %rd1, %rd91;
	ld.global.f32 	%f137, [%rd92];
	cvt.s64.s32 	%rd93, %r96;
	add.s64 	%rd94, %rd2, %rd93;
	ld.global.u8 	%rs8, [%rd94];
	setp.eq.s16 	%p34, %rs8, 0;
	mul.f32 	%f138, %f137, %f114;
	selp.f32 	%f481, %f113, %f138, %p34;
	max.f32 	%f470, %f470, %f481;
$L__BB269_20:
	setp.le.s64 	%p35, %rd40, %rd12;
	mov.f32 	%f483, 0fFF800000;
	@%p35 bra 	$L__BB269_22;
	setp.eq.s64 	%p36, %rd32, 1;
	setp.eq.s64 	%p37, %rd31, 1;
	add.s64 	%rd95, %rd25, %rd12;
	cvt.u32.u64 	%r97, %rd95;
	div.s32 	%r98, %r97, %r4;
	mul.lo.s32 	%r99, %r98, %r4;
	sub.s32 	%r100, %r97, %r99;
	selp.b32 	%r101, 0, %r98, %p37;
	selp.b32 	%r102, 0, %r100, %p36;
	mul.lo.s32 	%r103, %r6, %r101;
	mad.lo.s32 	%r104, %r7, %r102, %r103;
	shl.b64 	%rd96, %rd95, 32;
	shr.s64 	%rd97, %rd96, 30;
	add.s64 	%rd98, %rd1, %rd97;
	ld.global.f32 	%f140, [%rd98];
	cvt.s64.s32 	%rd99, %r104;
	add.s64 	%rd100, %rd2, %rd99;
	ld.global.u8 	%rs9, [%rd100];
	setp.eq.s16 	%p38, %rs9, 0;
	mul.f32 	%f141, %f140, %f114;
	selp.f32 	%f483, %f113, %f141, %p38;
	max.f32 	%f470, %f470, %f483;
$L__BB269_22:
	setp.le.s64 	%p39, %rd40, %rd13;
	mov.f32 	%f485, 0fFF800000;
	@%p39 bra 	$L__BB269_24;
	setp.eq.s64 	%p40, %rd32, 1;
	setp.eq.s64 	%p41, %rd31, 1;
	add.s64 	%rd101, %rd25, %rd13;
	cvt.u32.u64 	%r105, %rd101;
	div.s32 	%r106, %r105, %r4;
	mul.lo.s32 	%r107, %r106, %r4;
	sub.s32 	%r108, %r105, %r107;
	selp.b32 	%r109, 0, %r106, %p41;
	selp.b32 	%r110, 0, %r108, %p40;
	mul.lo.s32 	%r111, %r6, %r109;
	mad.lo.s32 	%r112, %r7, %r110, %r111;
	shl.b64 	%rd102, %rd101, 32;
	shr.s64 	%rd103, %rd102, 30;
	add.s64 	%rd104, %rd1, %rd103;
	ld.global.f32 	%f143, [%rd104];
	cvt.s64.s32 	%rd105, %r112;
	add.s64 	%rd106, %rd2, %rd105;
	ld.global.u8 	%rs10, [%rd106];
	setp.eq.s16 	%p42, %rs10, 0;
	mul.f32 	%f144, %f143, %f114;
	selp.f32 	%f485, %f113, %f144, %p42;
	max.f32 	%f470, %f470, %f485;
$L__BB269_24:
	setp.le.s64 	%p43, %rd40, %rd14;
	mov.f32 	%f487, 0fFF800000;
	@%p43 bra 	$L__BB269_26;
	setp.eq.s64 	%p44, %rd32, 1;
	setp.eq.s64 	%p45, %rd31, 1;
	add.s64 	%rd107, %rd25, %rd14;
	cvt.u32.u64 	%r113, %rd107;
	div.s32 	%r114, %r113, %r4;
	mul.lo.s32 	%r115, %r114, %r4;
	sub.s32 	%r116, %r113, %r115;
	selp.b32 	%r117, 0, %r114, %p45;
	selp.b32 	%r118, 0, %r116, %p44;
	mul.lo.s32 	%r119, %r6, %r117;
	mad.lo.s32 	%r120, %r7, %r118, %r119;
	shl.b64 	%rd108, %rd107, 32;
	shr.s64 	%rd109, %rd108, 30;
	add.s64 	%rd110, %rd1, %rd109;
	ld.global.f32 	%f146, [%rd110];
	cvt.s64.s32 	%rd111, %r120;
	add.s64 	%rd112, %rd2, %rd111;
	ld.global.u8 	%rs11, [%rd112];
	setp.eq.s16 	%p46, %rs11, 0;
	mul.f32 	%f147, %f146, %f114;
	selp.f32 	%f487, %f113, %f147, %p46;
	max.f32 	%f470, %f470, %f487;
$L__BB269_26:
	setp.le.s64 	%p47, %rd40, %rd15;
	mov.f32 	%f489, 0fFF800000;
	@%p47 bra 	$L__BB269_28;
	setp.eq.s64 	%p48, %rd32, 1;
	setp.eq.s64 	%p49, %rd31, 1;
	add.s64 	%rd113, %rd25, %rd15;
	cvt.u32.u64 	%r121, %rd113;
	div.s32 	%r122, %r121, %r4;
	mul.lo.s32 	%r123, %r122, %r4;
	sub.s32 	%r124, %r121, %r123;
	selp.b32 	%r125, 0, %r122, %p49;
	selp.b32 	%r126, 0, %r124, %p48;
	mul.lo.s32 	%r127, %r6, %r125;
	mad.lo.s32 	%r128, %r7, %r126, %r127;
	shl.b64 	%rd114, %rd113, 32;
	shr.s64 	%rd115, %rd114, 30;
	add.s64 	%rd116, %rd1, %rd115;
	ld.global.f32 	%f149, [%rd116];
	cvt.s64.s32 	%rd117, %r128;
	add.s64 	%rd118, %rd2, %rd117;
	ld.global.u8 	%rs12, [%rd118];
	setp.eq.s16 	%p50, %rs12, 0;
	mul.f32 	%f150, %f149, %f114;
	selp.f32 	%f489, %f113, %f150, %p50;
	max.f32 	%f470, %f470, %f489;
$L__BB269_28:
	setp.le.s64 	%p51, %rd40, %rd16;
	mov.f32 	%f491, 0fFF800000;
	@%p51 bra 	$L__BB269_30;
	setp.eq.s64 	%p52, %rd32, 1;
	setp.eq.s64 	%p53, %rd31, 1;
	add.s64 	%rd119, %rd25, %rd16;
	cvt.u32.u64 	%r129, %rd119;
	div.s32 	%r130, %r129, %r4;
	mul.lo.s32 	%r131, %r130, %r4;
	sub.s32 	%r132, %r129, %r131;
	selp.b32 	%r133, 0, %r130, %p53;
	selp.b32 	%r134, 0, %r132, %p52;
	mul.lo.s32 	%r135, %r6, %r133;
	mad.lo.s32 	%r136, %r7, %r134, %r135;
	shl.b64 	%rd120, %rd119, 32;
	shr.s64 	%rd121, %rd120, 30;
	add.s64 	%rd122, %rd1, %rd121;
	ld.global.f32 	%f152, [%rd122];
	cvt.s64.s32 	%rd123, %r136;
	add.s64 	%rd124, %rd2, %rd123;
	ld.global.u8 	%rs13, [%rd124];
	setp.eq.s16 	%p54, %rs13, 0;
	mul.f32 	%f153, %f152, %f114;
	selp.f32 	%f491, %f113, %f153, %p54;
	max.f32 	%f470, %f470, %f491;
$L__BB269_30:
	setp.le.s64 	%p55, %rd40, %rd17;
	mov.f32 	%f493, 0fFF800000;
	@%p55 bra 	$L__BB269_32;
	setp.eq.s64 	%p56, %rd32, 1;
	setp.eq.s64 	%p57, %rd31, 1;
	add.s64 	%rd125, %rd25, %rd17;
	cvt.u32.u64 	%r137, %rd125;
	div.s32 	%r138, %r137, %r4;
	mul.lo.s32 	%r139, %r138, %r4;
	sub.s32 	%r140, %r137, %r139;
	selp.b32 	%r141, 0, %r138, %p57;
	selp.b32 	%r142, 0, %r140, %p56;
	mul.lo.s32 	%r143, %r6, %r141;
	mad.lo.s32 	%r144, %r7, %r142, %r143;
	shl.b64 	%rd126, %rd125, 32;
	shr.s64 	%rd127, %rd126, 30;
	add.s64 	%rd128, %rd1, %rd127;
	ld.global.f32 	%f155, [%rd128];
	cvt.s64.s32 	%rd129, %r144;
	add.s64 	%rd130, %rd2, %rd129;
	ld.global.u8 	%rs14, [%rd130];
	setp.eq.s16 	%p58, %rs14, 0;
	mul.f32 	%f156, %f155, %f114;
	selp.f32 	%f493, %f113, %f156, %p58;
	max.f32 	%f470, %f470, %f493;
$L__BB269_32:
	mov.u32 	%r145, %tid.x;
	add.s32 	%r146, %r145, 448;
	cvt.u64.u32 	%rd131, %r146;
	setp.le.s64 	%p59, %rd40, %rd131;
	mov.f32 	%f495, 0fFF800000;
	@%p59 bra 	$L__BB269_34;
	setp.eq.s64 	%p60, %rd32, 1;
	setp.eq.s64 	%p61, %rd31, 1;
	mov.u32 	%r147, %tid.x;
	add.s32 	%r148, %r147, 448;
	cvt.u64.u32 	%rd132, %r148;
	add.s64 	%rd133, %rd25, %rd132;
	cvt.u32.u64 	%r149, %rd133;
	div.s32 	%r150, %r149, %r4;
	mul.lo.s32 	%r151, %r150, %r4;
	sub.s32 	%r152, %r149, %r151;
	selp.b32 	%r153, 0, %r150, %p61;
	selp.b32 	%r154, 0, %r152, %p60;
	mul.lo.s32 	%r155, %r6, %r153;
	mad.lo.s32 	%r156, %r7, %r154, %r155;
	shl.b64 	%rd134, %rd133, 32;
	shr.s64 	%rd135, %rd134, 30;
	add.s64 	%rd136, %rd1, %rd135;
	ld.global.f32 	%f158, [%rd136];
	cvt.s64.s32 	%rd137, %r156;
	add.s64 	%rd138, %rd2, %rd137;
	ld.global.u8 	%rs15, [%rd138];
	setp.eq.s16 	%p62, %rs15, 0;
	mul.f32 	%f159, %f158, %f114;
	selp.f32 	%f495, %f113, %f159, %p62;
	max.f32 	%f470, %f470, %f495;
$L__BB269_34:
	setp.le.s64 	%p63, %rd40, %rd18;
	mov.f32 	%f497, 0fFF800000;
	@%p63 bra 	$L__BB269_36;
	setp.eq.s64 	%p64, %rd32, 1;
	setp.eq.s64 	%p65, %rd31, 1;
	add.s64 	%rd139, %rd25, %rd18;
	cvt.u32.u64 	%r157, %rd139;
	div.s32 	%r158, %r157, %r4;
	mul.lo.s32 	%r159, %r158, %r4;
	sub.s32 	%r160, %r157, %r159;
	selp.b32 	%r161, 0, %r158, %p65;
	selp.b32 	%r162, 0, %r160, %p64;
	mul.lo.s32 	%r163, %r6, %r161;
	mad.lo.s32 	%r164, %r7, %r162, %r163;
	shl.b64 	%rd140, %rd139, 32;
	shr.s64 	%rd141, %rd140, 30;
	add.s64 	%rd142, %rd1, %rd141;
	ld.global.f32 	%f161, [%rd142];
	cvt.s64.s32 	%rd143, %r164;
	add.s64 	%rd144, %rd2, %rd143;
	ld.global.u8 	%rs16, [%rd144];
	setp.eq.s16 	%p66, %rs16, 0;
	mul.f32 	%f162, %f161, %f114;
	selp.f32 	%f497, %f113, %f162, %p66;
	max.f32 	%f470, %f470, %f497;
$L__BB269_36:
	mov.u32 	%r165, %tid.x;
	add.s32 	%r166, %r165, 512;
	cvt.u64.u32 	%rd145, %r166;
	setp.le.s64 	%p67, %rd40, %rd145;
	mov.f32 	%f499, 0fFF800000;
	@%p67 bra 	$L__BB269_38;
	setp.eq.s64 	%p68, %rd32, 1;
	setp.eq.s64 	%p69, %rd31, 1;
	mov.u32 	%r167, %tid.x;
	add.s32 	%r168, %r167, 512;
	cvt.u64.u32 	%rd146, %r168;
	add.s64 	%rd147, %rd25, %rd146;
	cvt.u32.u64 	%r169, %rd147;
	div.s32 	%r170, %r169, %r4;
	mul.lo.s32 	%r171, %r170, %r4;
	sub.s32 	%r172, %r169, %r171;
	selp.b32 	%r173, 0, %r170, %p69;
	selp.b32 	%r174, 0, %r172, %p68;
	mul.lo.s32 	%r175, %r6, %r173;
	mad.lo.s32 	%r176, %r7, %r174, %r175;
	shl.b64 	%rd148, %rd147, 32;
	shr.s64 	%rd149, %rd148, 30;
	add.s64 	%rd150, %rd1, %rd149;
	ld.global.f32 	%f164, [%rd150];
	cvt.s64.s32 	%rd151, %r176;
	add.s64 	%rd152, %rd2, %rd151;
	ld.global.u8 	%rs17, [%rd152];
	setp.eq.s16 	%p70, %rs17, 0;
	mul.f32 	%f165, %f164, %f114;
	selp.f32 	%f499, %f113, %f165, %p70;
	max.f32 	%f470, %f470, %f499;
$L__BB269_38:
	mov.u32 	%r177, %tid.x;
	add.s32 	%r178, %r177, 544;
	cvt.u64.u32 	%rd153, %r178;
	setp.le.s64 	%p71, %rd40, %rd153;
	mov.f32 	%f501, 0fFF800000;
	@%p71 bra 	$L__BB269_40;
	setp.eq.s64 	%p72, %rd32, 1;
	setp.eq.s64 	%p73, %rd31, 1;
	mov.u32 	%r179, %tid.x;
	add.s32 	%r180, %r179, 544;
	cvt.u64.u32 	%rd154, %r180;
	add.s64 	%rd155, %rd25, %rd154;
	cvt.u32.u64 	%r181, %rd155;
	div.s32 	%r182, %r181, %r4;
	mul.lo.s32 	%r183, %r182, %r4;
	sub.s32 	%r184, %r181, %r183;
	selp.b32 	%r185, 0, %r182, %p73;
	selp.b32 	%r186, 0, %r184, %p72;
	mul.lo.s32 	%r187, %r6, %r185;
	mad.lo.s32 	%r188, %r7, %r186, %r187;
	shl.b64 	%rd156, %rd155, 32;
	shr.s64 	%rd157, %rd156, 30;
	add.s64 	%rd158, %rd1, %rd157;
	ld.global.f32 	%f167, [%rd158];
	cvt.s64.s32 	%rd159, %r188;
	add.s64 	%rd160, %rd2, %rd159;
	ld.global.u8 	%rs18, [%rd160];
	setp.eq.s16 	%p74, %rs18, 0;
	mul.f32 	%f168, %f167, %f114;
	selp.f32 	%f501, %f113, %f168, %p74;
	max.f32 	%f470, %f470, %f501;
$L__BB269_40:
	setp.le.s64 	%p75, %rd40, %rd19;
	mov.f32 	%f503, 0fFF800000;
	@%p75 bra 	$L__BB269_42;
	setp.eq.s64 	%p76, %rd32, 1;
	setp.eq.s64 	%p77, %rd31, 1;
	add.s64 	%rd161, %rd25, %rd19;
	cvt.u32.u64 	%r189, %rd161;
	div.s32 	%r190, %r189, %r4;
	mul.lo.s32 	%r191, %r190, %r4;
	sub.s32 	%r192, %r189, %r191;
	selp.b32 	%r193, 0, %r190, %p77;
	selp.b32 	%r194, 0, %r192, %p76;
	mul.lo.s32 	%r195, %r6, %r193;
	mad.lo.s32 	%r196, %r7, %r194, %r195;
	shl.b64 	%rd162, %rd161, 32;
	shr.s64 	%rd163, %rd162, 30;
	add.s64 	%rd164, %rd1, %rd163;
	ld.global.f32 	%f170, [%rd164];
	cvt.s64.s32 	%rd165, %r196;
	add.s64 	%rd166, %rd2, %rd165;
	ld.global.u8 	%rs19, [%rd166];
	setp.eq.s16 	%p78, %rs19, 0;
	mul.f32 	%f171, %f170, %f114;
	selp.f32 	%f503, %f113, %f171, %p78;
	max.f32 	%f470, %f470, %f503;
$L__BB269_42:
	setp.le.s64 	%p79, %rd40, %rd20;
	mov.f32 	%f505, 0fFF800000;
	@%p79 bra 	$L__BB269_44;
	setp.eq.s64 	%p80, %rd32, 1;
	setp.eq.s64 	%p81, %rd31, 1;
	add.s64 	%rd167, %rd25, %rd20;
	cvt.u32.u64 	%r197, %rd167;
	div.s32 	%r198, %r197, %r4;
	mul.lo.s32 	%r199, %r198, %r4;
	sub.s32 	%r200, %r197, %r199;
	selp.b32 	%r201, 0, %r198, %p81;
	selp.b32 	%r202, 0, %r200, %p80;
	mul.lo.s32 	%r203, %r6, %r201;
	mad.lo.s32 	%r204, %r7, %r202, %r203;
	shl.b64 	%rd168, %rd167, 32;
	shr.s64 	%rd169, %rd168, 30;
	add.s64 	%rd170, %rd1, %rd169;
	ld.global.f32 	%f173, [%rd170];
	cvt.s64.s32 	%rd171, %r204;
	add.s64 	%rd172, %rd2, %rd171;
	ld.global.u8 	%rs20, [%rd172];
	setp.eq.s16 	%p82, %rs20, 0;
	mul.f32 	%f174, %f173, %f114;
	selp.f32 	%f505, %f113, %f174, %p82;
	max.f32 	%f470, %f470, %f505;
$L__BB269_44:
	setp.le.s64 	%p83, %rd40, %rd21;
	mov.f32 	%f507, 0fFF800000;
	@%p83 bra 	$L__BB269_46;
	setp.eq.s64 	%p84, %rd32, 1;
	setp.eq.s64 	%p85, %rd31, 1;
	add.s64 	%rd173, %rd25, %rd21;
	cvt.u32.u64 	%r205, %rd173;
	div.s32 	%r206, %r205, %r4;
	mul.lo.s32 	%r207, %r206, %r4;
	sub.s32 	%r208, %r205, %r207;
	selp.b32 	%r209, 0, %r206, %p85;
	selp.b32 	%r210, 0, %r208, %p84;
	mul.lo.s32 	%r211, %r6, %r209;
	mad.lo.s32 	%r212, %r7, %r210, %r211;
	shl.b64 	%rd174, %rd173, 32;
	shr.s64 	%rd175, %rd174, 30;
	add.s64 	%rd176, %rd1, %rd175;
	ld.global.f32 	%f176, [%rd176];
	cvt.s64.s32 	%rd177, %r212;
	add.s64 	%rd178, %rd2, %rd177;
	ld.global.u8 	%rs21, [%rd178];
	setp.eq.s16 	%p86, %rs21, 0;
	mul.f32 	%f177, %f176, %f114;
	selp.f32 	%f507, %f113, %f177, %p86;
	max.f32 	%f470, %f470, %f507;
$L__BB269_46:
	setp.le.s64 	%p87, %rd40, %rd22;
	mov.f32 	%f509, 0fFF800000;
	@%p87 bra 	$L__BB269_48;
	setp.eq.s64 	%p88, %rd32, 1;
	setp.eq.s64 	%p89, %rd31, 1;
	add.s64 	%rd179, %rd25, %rd22;
	cvt.u32.u64 	%r213, %rd179;
	div.s32 	%r214, %r213, %r4;
	mul.lo.s32 	%r215, %r214, %r4;
	sub.s32 	%r216, %r213, %r215;
	selp.b32 	%r217, 0, %r214, %p89;
	selp.b32 	%r218, 0, %r216, %p88;
	mul.lo.s32 	%r219, %r6, %r217;
	mad.lo.s32 	%r220, %r7, %r218, %r219;
	shl.b64 	%rd180, %rd179, 32;
	shr.s64 	%rd181, %rd180, 30;
	add.s64 	%rd182, %rd1, %rd181;
	ld.global.f32 	%f179, [%rd182];
	cvt.s64.s32 	%rd183, %r220;
	add.s64 	%rd184, %rd2, %rd183;
	ld.global.u8 	%rs22, [%rd184];
	setp.eq.s16 	%p90, %rs22, 0;
	mul.f32 	%f180, %f179, %f114;
	selp.f32 	%f509, %f113, %f180, %p90;
	max.f32 	%f470, %f470, %f509;
$L__BB269_48:
	mov.u32 	%r221, %tid.x;
	cvt.u64.u32 	%rd185, %r221;
	setp.le.s64 	%p91, %rd40, %rd185;
	mov.b32 	%r222, %f470;
	shfl.sync.bfly.b32	%r223|%p92, %r222, 16, 31, -1;
	mov.b32 	%f181, %r223;
	max.f32 	%f182, %f470, %f181;
	mov.b32 	%r224, %f182;
	shfl.sync.bfly.b32	%r225|%p93, %r224, 8, 31, -1;
	mov.b32 	%f183, %r225;
	max.f32 	%f184, %f182, %f183;
	mov.b32 	%r226, %f184;
	shfl.sync.bfly.b32	%r227|%p94, %r226, 4, 31, -1;
	mov.b32 	%f185, %r227;
	max.f32 	%f186, %f184, %f185;
	mov.b32 	%r228, %f186;
	shfl.sync.bfly.b32	%r229|%p95, %r228, 2, 31, -1;
	mov.b32 	%f187, %r229;
	max.f32 	%f188, %f186, %f187;
	mov.b32 	%r230, %f188;
	shfl.sync.bfly.b32	%r231|%p96, %r230, 1, 31, -1;
	mov.b32 	%f189, %r231;
	max.f32 	%f190, %f188, %f189;
	sub.f32 	%f191, %f467, %f190;
	fma.rn.f32 	%f192, %f191, 0f3BBB989D, 0f3F000000;
	cvt.sat.f32.f32 	%f193, %f192;
	mov.f32 	%f194, 0f4B400001;
	mov.f32 	%f195, 0f437C0000;
	fma.rm.f32 	%f196, %f193, %f195, %f194;
	add.f32 	%f197, %f196, 0fCB40007F;
	neg.f32 	%f198, %f197;
	fma.rn.f32 	%f199, %f191, 0f3FB8AA3B, %f198;
	fma.rn.f32 	%f200, %f191, 0f32A57060, %f199;
	mov.b32 	%r232, %f196;
	shl.b32 	%r233, %r232, 23;
	mov.b32 	%f201, %r233;
	ex2.approx.ftz.f32 	%f202, %f200;
	mul.f32 	%f203, %f202, %f201;
	add.f32 	%f204, %f203, 0f00000000;
	sub.f32 	%f205, %f469, %f190;
	fma.rn.f32 	%f206, %f205, 0f3BBB989D, 0f3F000000;
	cvt.sat.f32.f32 	%f207, %f206;
	fma.rm.f32 	%f208, %f207, %f195, %f194;
	add.f32 	%f209, %f208, 0fCB40007F;
	neg.f32 	%f210, %f209;
	fma.rn.f32 	%f211, %f205, 0f3FB8AA3B, %f210;
	fma.rn.f32 	%f212, %f205, 0f32A57060, %f211;
	mov.b32 	%r234, %f208;
	shl.b32 	%r235, %r234, 23;
	mov.b32 	%f213, %r235;
	ex2.approx.ftz.f32 	%f214, %f212;
	mul.f32 	%f215, %f214, %f213;
	add.f32 	%f216, %f204, %f215;
	sub.f32 	%f217, %f471, %f190;
	fma.rn.f32 	%f218, %f217, 0f3BBB989D, 0f3F000000;
	cvt.sat.f32.f32 	%f219, %f218;
	fma.rm.f32 	%f220, %f219, %f195, %f194;
	add.f32 	%f221, %f220, 0fCB40007F;
	neg.f32 	%f222, %f221;
	fma.rn.f32 	%f223, %f217, 0f3FB8AA3B, %f222;
	fma.rn.f32 	%f224, %f217, 0f32A57060, %f223;
	mov.b32 	%r236, %f220;
	shl.b32 	%r237, %r236, 23;
	mov.b32 	%f225, %r237;
	ex2.approx.ftz.f32 	%f226, %f224;
	mul.f32 	%f227, %f226, %f225;
	add.f32 	%f228, %f216, %f227;
	sub.f32 	%f229, %f473, %f190;
	fma.rn.f32 	%f230, %f229, 0f3BBB989D, 0f3F000000;
	cvt.sat.f32.f32 	%f231, %f230;
	fma.rm.f32 	%f232, %f231, %f195, %f194;
	add.f32 	%f233, %f232, 0fCB40007F;
	neg.f32 	%f234, %f233;
	fma.rn.f32 	%f235, %f229, 0f3FB8AA3B, %f234;
	fma.rn.f32 	%f236, %f229, 0f32A57060, %f235;
	mov.b32 	%r238, %f232;
	shl.b32 	%r239, %r238, 23;
	mov.b32 	%f237, %r239;
	ex2.approx.ftz.f32 	%f238, %f236;
	mul.f32 	%f239, %f238, %f237;
	add.f32 	%f240, %f228, %f239;
	sub.f32 	%f241, %f475, %f190;
	fma.rn.f32 	%f242, %f241, 0f3BBB989D, 0f3F000000;
	cvt.sat.f32.f32 	%f243, %f242;
	fma.rm.f32 	%f244, %f243, %f195, %f194;
	add.f32 	%f245, %f244, 0fCB40007F;
	neg.f32 	%f246, %f245;
	fma.rn.f32 	%f247, %f241, 0f3FB8AA3B, %f246;
	fma.rn.f32 	%f248, %f241, 0f32A57060, %f247;
	mov.b32 	%r240, %f244;
	shl.b32 	%r241, %r240, 23;
	mov.b32 	%f249, %r241;
	ex2.approx.ftz.f32 	%f250, %f248;
	mul.f32 	%f251, %f250, %f249;
	add.f32 	%f252, %f240, %f251;
	sub.f32 	%f253, %f477, %f190;
	fma.rn.f32 	%f254, %f253, 0f3BBB989D, 0f3F000000;
	cvt.sat.f32.f32 	%f255, %f254;
	fma.rm.f32 	%f256, %f255, %f195, %f194;
	add.f32 	%f257, %f256, 0fCB40007F;
	neg.f32 	%f258, %f257;
	fma.rn.f32 	%f259, %f253, 0f3FB8AA3B, %f258;
	fma.rn.f32 	%f260, %f253, 0f32A57060, %f259;
	mov.b32 	%r242, %f256;
	shl.b32 	%r243, %r242, 23;
	mov.b32 	%f261, %r243;
	ex2.approx.ftz.f32 	%f262, %f260;
	mul.f32 	%f263, %f262, %f261;
	add.f32 	%f264, %f252, %f263;
	sub.f32 	%f265, %f479, %f190;
	fma.rn.f32 	%f266, %f265, 0f3BBB989D, 0f3F000000;
	cvt.sat.f32.f32 	%f267, %f266;
	fma.rm.f32 	%f268, %f267, %f195, %f194;
	add.f32 	%f269, %f268, 0fCB40007F;
	neg.f32 	%f270, %f269;
	fma.rn.f32 	%f271, %f265, 0f3FB8AA3B, %f270;
	fma.rn.f32 	%f272, %f265, 0f32A57060, %f271;
	mov.b32 	%r244, %f268;
	shl.b32 	%r245, %r244, 23;
	mov.b32 	%f273, %r245;
	ex2.approx.ftz.f32 	%f274, %f272;
	mul.f32 	%f275, %f274, %f273;
	add.f32 	%f276, %f264, %f275;
	sub.f32 	%f277, %f481, %f190;
	fma.rn.f32 	%f278, %f277, 0f3BBB989D, 0f3F000000;
	cvt.sat.f32.f32 	%f279, %f278;
	fma.rm.f32 	%f280, %f279, %f195, %f194;
	add.f32 	%f281, %f280, 0fCB40007F;
	neg.f32 	%f282, %f281;
	fma.rn.f32 	%f283, %f277, 0f3FB8AA3B, %f282;
	fma.rn.f32 	%f284, %f277, 0f32A57060, %f283;
	mov.b32 	%r246, %f280;
	shl.b32 	%r247, %r246, 23;
	mov.b32 	%f285, %r247;
	ex2.approx.ftz.f32 	%f286, %f284;
	mul.f32 	%f287, %f286, %f285;
	add.f32 	%f288, %f276, %f287;
	sub.f32 	%f289, %f483, %f190;
	fma.rn.f32 	%f290, %f289, 0f3BBB989D, 0f3F000000;
	cvt.sat.f32.f32 	%f291, %f290;
	fma.rm.f32 	%f292, %f291, %f195, %f194;
	add.f32 	%f293, %f292, 0fCB40007F;
	neg.f32 	%f294, %f293;
	fma.rn.f32 	%f295, %f289, 0f3FB8AA3B, %f294;
	fma.rn.f32 	%f296, %f289, 0f32A57060, %f295;
	mov.b32 	%r248, %f292;
	shl.b32 	%r249, %r248, 23;
	mov.b32 	%f297, %r249;
	ex2.approx.ftz.f32 	%f298, %f296;
	mul.f32 	%f299, %f298, %f297;
	add.f32 	%f300, %f288, %f299;
	sub.f32 	%f301, %f485, %f190;
	fma.rn.f32 	%f302, %f301, 0f3BBB989D, 0f3F000000;
	cvt.sat.f32.f32 	%f303, %f302;
	fma.rm.f32 	%f304, %f303, %f195, %f194;
	add.f32 	%f305, %f304, 0fCB40007F;
	neg.f32 	%f306, %f305;
	fma.rn.f32 	%f307, %f301, 0f3FB8AA3B, %f306;
	fma.rn.f32 	%f308, %f301, 0f32A57060, %f307;
	mov.b32 	%r250, %f304;
	shl.b32 	%r251, %r250, 23;
	mov.b32 	%f309, %r251;
	ex2.approx.ftz.f32 	%f310, %f308;
	mul.f32 	%f311, %f310, %f309;
	add.f32 	%f312, %f300, %f311;
	sub.f32 	%f313, %f487, %f190;
	fma.rn.f32 	%f314, %f313, 0f3BBB989D, 0f3F000000;
	cvt.sat.f32.f32 	%f315, %f314;
	fma.rm.f32 	%f316, %f315, %f195, %f194;
	add.f32 	%f317, %f316, 0fCB40007F;
	neg.f32 	%f318, %f317;
	fma.rn.f32 	%f319, %f313, 0f3FB8AA3B, %f318;
	fma.rn.f32 	%f320, %f313, 0f32A57060, %f319;
	mov.b32 	%r252, %f316;
	shl.b32 	%r253, %r252, 23;
	mov.b32 	%f321, %r253;
	ex2.approx.ftz.f32 	%f322, %f320;
	mul.f32 	%f323, %f322, %f321;
	add.f32 	%f324, %f312, %f323;
	sub.f32 	%f325, %f489, %f190;
	fma.rn.f32 	%f326, %f325, 0f3BBB989D, 0f3F000000;
	cvt.sat.f32.f32 	%f327, %f326;
	fma.rm.f32 	%f328, %f327, %f195, %f194;
	add.f32 	%f329, %f328, 0fCB40007F;
	neg.f32 	%f330, %f329;
	fma.rn.f32 	%f331, %f325, 0f3FB8AA3B, %f330;
	fma.rn.f32 	%f332, %f325, 0f32A57060, %f331;
	mov.b32 	%r254, %f328;
	shl.b32 	%r255, %r254, 23;
	mov.b32 	%f333, %r255;
	ex2.approx.ftz.f32 	%f334, %f332;
	mul.f32 	%f335, %f334, %f333;
	add.f32 	%f336, %f324, %f335;
	sub.f32 	%f337, %f491, %f190;
	fma.rn.f32 	%f338, %f337, 0f3BBB989D, 0f3F000000;
	cvt.sat.f32.f32 	%f339, %f338;
	fma.rm.f32 	%f340, %f339, %f195, %f194;
	add.f32 	%f341, %f340, 0fCB40007F;
	neg.f32 	%f342, %f341;
	fma.rn.f32 	%f343, %f337, 0f3FB8AA3B, %f342;
	fma.rn.f32 	%f344, %f337, 0f32A57060, %f343;
	mov.b32 	%r256, %f340;
	shl.b32 	%r257, %r256, 23;
	mov.b32 	%f345, %r257;
	ex2.approx.ftz.f32 	%f346, %f344;
	mul.f32 	%f347, %f346, %f345;
	add.f32 	%f348, %f336, %f347;
	sub.f32 	%f349, %f493, %f190;
	fma.rn.f32 	%f350, %f349, 0f3BBB989D, 0f3F000000;
	cvt.sat.f32.f32 	%f351, %f350;
	fma.rm.f32 	%f352, %f351, %f195, %f194;
	add.f32 	%f353, %f352, 0fCB40007F;
	neg.f32 	%f354, %f353;
	fma.rn.f32 	%f355, %f349, 0f3FB8AA3B, %f354;
	fma.rn.f32 	%f356, %f349, 0f32A57060, %f355;
	mov.b32 	%r258, %f352;
	shl.b32 	%r259, %r258, 23;
	mov.b32 	%f357, %r259;
	ex2.approx.ftz.f32 	%f358, %f356;
	mul.f32 	%f359, %f358, %f357;
	add.f32 	%f360, %f348, %f359;
	sub.f32 	%f361, %f495, %f190;
	fma.rn.f32 	%f362, %f361, 0f3BBB989D, 0f3F000000;
	cvt.sat.f32.f32 	%f363, %f362;
	fma.rm.f32 	%f364, %f363, %f195, %f194;
	add.f32 	%f365, %f364, 0fCB40007F;
	neg.f32 	%f366, %f365;
	fma.rn.f32 	%f367, %f361, 0f3FB8AA3B, %f366;
	fma.rn.f32 	%f368, %f361, 0f32A57060, %f367;
	mov.b32 	%r260, %f364;
	shl.b32 	%r261, %r260, 23;
	mov.b32 	%f369, %r261;
	ex2.approx.ftz.f32 	%f370, %f368;
	mul.f32 	%f371, %f370, %f369;
	add.f32 	%f372, %f360, %f371;
	sub.f32 	%f373, %f497, %f190;
	fma.rn.f32 	%f374, %f373, 0f3BBB989D, 0f3F000000;
	cvt.sat.f32.f32 	%f375, %f374;
	fma.rm.f32 	%f376, %f375, %f195, %f194;
	add.f32 	%f377, %f376, 0fCB40007F;
	neg.f32 	%f378, %f377;
	fma.rn.f32 	%f379, %f373, 0f3FB8AA3B, %f378;
	fma.rn.f32 	%f380, %f373, 0f32A57060, %f379;
	mov.b32 	%r262, %f376;
	shl.b32 	%r263, %r262, 23;
	mov.b32 	%f381, %r263;
	ex2.approx.ftz.f32 	%f382, %f380;
	mul.f32 	%f383, %f382, %f381;
	add.f32 	%f384, %f372, %f383;
	sub.f32 	%f385, %f499, %f190;
	fma.rn.f32 	%f386, %f385, 0f3BBB989D, 0f3F000000;
	cvt.sat.f32.f32 	%f387, %f386;
	fma.rm.f32 	%f388, %f387, %f195, %f194;
	add.f32 	%f389, %f388, 0fCB40007F;
	neg.f32 	%f390, %f389;
	fma.rn.f32 	%f391, %f385, 0f3FB8AA3B, %f390;
	fma.rn.f32 	%f392, %f385, 0f32A57060, %f391;
	mov.b32 	%r264, %f388;
	shl.b32 	%r265, %r264, 23;
	mov.b32 	%f393, %r265;
	ex2.approx.ftz.f32 	%f394, %f392;
	mul.f32 	%f395, %f394, %f393;
	add.f32 	%f396, %f384, %f395;
	sub.f32 	%f397, %f501, %f190;
	fma.rn.f32 	%f398, %f397, 0f3BBB989D, 0f3F000000;
	cvt.sat.f32.f32 	%f399, %f398;
	fma.rm.f32 	%f400, %f399, %f195, %f194;
	add.f32 	%f401, %f400, 0fCB40007F;
	neg.f32 	%f402, %f401;
	fma.rn.f32 	%f403, %f397, 0f3FB8AA3B, %f402;
	fma.rn.f32 	%f404, %f397, 0f32A57060, %f403;
	mov.b32 	%r266, %f400;
	shl.b32 	%r267, %r266, 23;
	mov.b32 	%f405, %r267;
	ex2.approx.ftz.f32 	%f406, %f404;
	mul.f32 	%f407, %f406, %f405;
	add.f32 	%f408, %f396, %f407;
	sub.f32 	%f409, %f503, %f190;
	fma.rn.f32 	%f410, %f409, 0f3BBB989D, 0f3F000000;
	cvt.sat.f32.f32 	%f411, %f410;
	fma.rm.f32 	%f412, %f411, %f195, %f194;
	add.f32 	%f413, %f412, 0fCB40007F;
	neg.f32 	%f414, %f413;
	fma.rn.f32 	%f415, %f409, 0f3FB8AA3B, %f414;
	fma.rn.f32 	%f416, %f409, 0f32A57060, %f415;
	mov.b32 	%r268, %f412;
	shl.b32 	%r269, %r268, 23;
	mov.b32 	%f417, %r269;
	ex2.approx.ftz.f32 	%f418, %f416;
	mul.f32 	%f419, %f418, %f417;
	add.f32 	%f420, %f408, %f419;
	sub.f32 	%f421, %f505, %f190;
	fma.rn.f32 	%f422, %f421, 0f3BBB989D, 0f3F000000;
	cvt.sat.f32.f32 	%f423, %f422;
	fma.rm.f32 	%f424, %f423, %f195, %f194;
	add.f32 	%f425, %f424, 0fCB40007F;
	neg.f32 	%f426, %f425;
	fma.rn.f32 	%f427, %f421, 0f3FB8AA3B, %f426;
	fma.rn.f32 	%f428, %f421, 0f32A57060, %f427;
	mov.b32 	%r270, %f424;
	shl.b32 	%r271, %r270, 23;
	mov.b32 	%f429, %r271;
	ex2.approx.ftz.f32 	%f430, %f428;
	mul.f32 	%f431, %f430, %f429;
	add.f32 	%f432, %f420, %f431;
	sub.f32 	%f433, %f507, %f190;
	fma.rn.f32 	%f434, %f433, 0f3BBB989D, 0f3F000000;
	cvt.sat.f32.f32 	%f435, %f434;
	fma.rm.f32 	%f436, %f435, %f195, %f194;
	add.f32 	%f437, %f436, 0fCB40007F;
	neg.f32 	%f438, %f437;
	fma.rn.f32 	%f439, %f433, 0f3FB8AA3B, %f438;
	fma.rn.f32 	%f440, %f433, 0f32A57060, %f439;
	mov.b32 	%r272, %f436;
	shl.b32 	%r273, %r272, 23;
	mov.b32 	%f441, %r273;
	ex2.approx.ftz.f32 	%f442, %f440;
	mul.f32 	%f443, %f442, %f441;
	add.f32 	%f444, %f432, %f443;
	sub.f32 	%f445, %f509, %f190;
	fma.rn.f32 	%f446, %f445, 0f3BBB989D, 0f3F000000;
	cvt.sat.f32.f32 	%f447, %f446;
	fma.rm.f32 	%f448, %f447, %f195, %f194;
	add.f32 	%f449, %f448, 0fCB40007F;
	neg.f32 	%f450, %f449;
	fma.rn.f32 	%f451, %f445, 0f3FB8AA3B, %f450;
	fma.rn.f32 	%f452, %f445, 0f32A57060, %f451;
	mov.b32 	%r274, %f448;
	shl.b32 	%r275, %r274, 23;
	mov.b32 	%f453, %r275;
	ex2.approx.ftz.f32 	%f454, %f452;
	mul.f32 	%f455, %f454, %f453;
	add.f32 	%f456, %f444, %f455;
	mov.b32 	%r276, %f456;
	shfl.sync.bfly.b32	%r277|%p97, %r276, 16, 31, -1;
	mov.b32 	%f457, %r277;
	add.f32 	%f458, %f456, %f457;
	mov.b32 	%r278, %f458;
	shfl.sync.bfly.b32	%r279|%p98, %r278, 8, 31, -1;
	mov.b32 	%f459, %r279;
	add.f32 	%f460, %f458, %f459;
	mov.b32 	%r280, %f460;
	shfl.sync.bfly.b32	%r281|%p99, %r280, 4, 31, -1;
	mov.b32 	%f461, %r281;
	add.f32 	%f462, %f460, %f461;
	mov.b32 	%r282, %f462;
	shfl.sync.bfly.b32	%r283|%p100, %r282, 2, 31, -1;
	mov.b32 	%f463, %r283;
	add.f32 	%f464, %f462, %f463;
	mov.b32 	%r284, %f464;
	shfl.sync.bfly.b32	%r285|%p101, %r284, 1, 31, -1;
	mov.b32 	%f465, %r285;
	add.f32 	%f466, %f464, %f465;
	div.rn.f32 	%f91, %f203, %f466;
	div.rn.f32 	%f92, %f215, %f466;
	div.rn.f32 	%f93, %f227, %f466;
	div.rn.f32 	%f94, %f239, %f466;
	div.rn.f32 	%f95, %f251, %f466;
	div.rn.f32 	%f96, %f263, %f466;
	div.rn.f32 	%f97, %f275, %f466;
	div.rn.f32 	%f98, %f287, %f466;
	div.rn.f32 	%f99, %f299, %f466;
	div.rn.f32 	%f100, %f311, %f466;
	div.rn.f32 	%f101, %f323, %f466;
	div.rn.f32 	%f102, %f335, %f466;
	div.rn.f32 	%f103, %f347, %f466;
	div.rn.f32 	%f104, %f359, %f466;
	div.rn.f32 	%f105, %f371, %f466;
	div.rn.f32 	%f106, %f383, %f466;
	div.rn.f32 	%f107, %f395, %f466;
	div.rn.f32 	%f108, %f407, %f466;
	div.rn.f32 	%f109, %f419, %f466;
	div.rn.f32 	%f110, %f431, %f466;
	div.rn.f32 	%f111, %f443, %f466;
	div.rn.f32 	%f112, %f455, %f466;
	mad.lo.s64 	%rd186, %rd196, %rd38, %rd185;
	cvta.to.global.u64 	%rd187, %rd37;
	shl.b64 	%rd188, %rd186, 2;
	add.s64 	%rd27, %rd187, %rd188;
	@%p91 bra 	$L__BB269_50;
	st.global.f32 	[%rd27], %f91;
$L__BB269_50:
	mov.u32 	%r286, %tid.x;
	add.s32 	%r287, %r286, 32;
	cvt.u64.u32 	%rd189, %r287;
	setp.le.s64 	%p102, %rd40, %rd189;
	@%p102 bra 	$L__BB269_52;
	st.global.f32 	[%rd27+128], %f92;
$L__BB269_52:
	setp.le.s64 	%p103, %rd40, %rd6;
	@%p103 bra 	$L__BB269_54;
	st.global.f32 	[%rd27+256], %f93;
$L__BB269_54:
	setp.le.s64 	%p104, %rd40, %rd7;
	@%p104 bra 	$L__BB269_56;
	st.global.f32 	[%rd27+384], %f94;
$L__BB269_56:
	setp.le.s64 	%p105, %rd40, %rd8;
	@%p105 bra 	$L__BB269_58;
	st.global.f32 	[%rd27+512], %f95;
$L__BB269_58:
	setp.le.s64 	%p106, %rd40, %rd9;
	@%p106 bra 	$L__BB269_60;
	st.global.f32 	[%rd27+640], %f96;
$L__BB269_60:
	setp.le.s64 	%p107, %rd40, %rd10;
	@%p107 bra 	$L__BB269_62;
	st.global.f32 	[%rd27+768], %f97;
$L__BB269_62:
	setp.le.s64 	%p108, %rd40, %rd11;
	@%p108 bra 	$L__BB269_64;
	st.global.f32 	[%rd27+896], %f98;
$L__BB269_64:
	setp.le.s64 	%p109, %rd40, %rd12;
	@%p109 bra 	$L__BB269_66;
	st.global.f32 	[%rd27+1024], %f99;
$L__BB269_66:
	setp.le.s64 	%p110, %rd40, %rd13;
	@%p110 bra 	$L__BB269_68;
	st.global.f32 	[%rd27+1152], %f100;
$L__BB269_68:
	setp.le.s64 	%p111, %rd40, %rd14;
	@%p111 bra 	$L__BB269_70;
	st.global.f32 	[%rd27+1280], %f101;
$L__BB269_70:
	setp.le.s64 	%p112, %rd40, %rd15;
	@%p112 bra 	$L__BB269_72;
	st.global.f32 	[%rd27+1408], %f102;
$L__BB269_72:
	setp.le.s64 	%p113, %rd40, %rd16;
	@%p113 bra 	$L__BB269_74;
	st.global.f32 	[%rd27+1536], %f103;
$L__BB269_74:
	setp.le.s64 	%p114, %rd40, %rd17;
	@%p114 bra 	$L__BB269_76;
	st.global.f32 	[%rd27+1664], %f104;
$L__BB269_76:
	mov.u32 	%r288, %tid.x;
	add.s32 	%r289, %r288, 448;
	cvt.u64.u32 	%rd190, %r289;
	setp.le.s64 	%p115, %rd40, %rd190;
	@%p115 bra 	$L__BB269_78;
	st.global.f32 	[%rd27+1792], %f105;
$L__BB269_78:
	setp.le.s64 	%p116, %rd40, %rd18;
	@%p116 bra 	$L__BB269_80;
	st.global.f32 	[%rd27+1920], %f106;
$L__BB269_80:
	add.s32 	%r291, %r288, 512;
	cvt.u64.u32 	%rd191, %r291;
	setp.le.s64 	%p117, %rd40, %rd191;
	@%p117 bra 	$L__BB269_82;
	st.global.f32 	[%rd27+2048], %f107;
$L__BB269_82:
	add.s32 	%r293, %r288, 544;
	cvt.u64.u32 	%rd192, %r293;
	setp.le.s64 	%p118, %rd40, %rd192;
	@%p118 bra 	$L__BB269_84;
	st.global.f32 	[%rd27+2176], %f108;
$L__BB269_84:
	setp.le.s64 	%p119, %rd40, %rd19;
	@%p119 bra 	$L__BB269_86;
	st.global.f32 	[%rd27+2304], %f109;
$L__BB269_86:
	setp.le.s64 	%p120, %rd40, %rd20;
	@%p120 bra 	$L__BB269_88;
	st.global.f32 	[%rd27+2432], %f110;
$L__BB269_88:
	setp.le.s64 	%p121, %rd40, %rd21;
	@%p121 bra 	$L__BB269_90;
	st.global.f32 	[%rd27+2560], %f111;
$L__BB269_90:
	setp.le.s64 	%p122, %rd40, %rd22;
	@%p122 bra 	$L__BB269_92;
	st.global.f32 	[%rd27+2688], %f112;
$L__BB269_92:
	ld.param.u64 	%rd195, [_Z15SoftmaxWarpImplI22BroadcastScaleMaskLoadIffbLm2EiE11DirectStoreIffEfLi1ELi22ELi32ELi1ELb1EL9Algorithm0EEvT_T0_ll_param_2];
	mov.u32 	%r294, %nctaid.x;
	mov.u32 	%r295, %ntid.y;
	mul.lo.s32 	%r296, %r294, %r295;
	cvt.s64.s32 	%rd193, %r296;
	add.s64 	%rd196, %rd196, %rd193;
	setp.lt.s64 	%p123, %rd196, %rd195;
	@%p123 bra 	$L__BB269_4;
$L__BB269_93:
	ret;

}
	// .globl	_Z15SoftmaxWarpImplI22BroadcastScaleMaskLoadIffbLm2EiE11DirectStoreIffEfLi1ELi23ELi32ELi1ELb0EL9Algorithm0EEvT_T0_ll
.visible .entry _Z15SoftmaxWarpImplI22BroadcastScaleMaskLoadIffbLm2EiE11DirectStoreIffEfLi1ELi23ELi32ELi1ELb0EL9Algorithm0EEvT_T0_ll(
	.param .align 8 .b8 _Z15SoftmaxWarpImplI22BroadcastScaleMaskLoadIffbLm2EiE11DirectStoreIffEfLi1ELi23ELi32ELi1ELb0EL9Algorithm0EEvT_T0_ll_param_0[88],
	.param .align 8 .b8 _Z15SoftmaxWarpImplI22BroadcastScaleMaskLoadIffbLm2EiE11DirectStoreIffEfLi1ELi23ELi32ELi1ELb0EL9Algorithm0EEvT_T0_ll_param_1[16],
	.param .u64 _Z15SoftmaxWarpImplI22BroadcastScaleMaskLoadIffbLm2EiE11DirectStoreIffEfLi1ELi23ELi32ELi1ELb0EL9Algorithm0EEvT_T0_ll_param_2,
	.param .u64 _Z15SoftmaxWarpImplI22BroadcastScaleMaskLoadIffbLm2EiE11DirectStoreIffEfLi1ELi23ELi32ELi1ELb0EL9Algorithm0EEvT_T0_ll_param_3
)
{
	.reg .pred 	%p<39>;
	.reg .b16 	%rs<24>;
	.reg .b32 	%r<264>;
	.reg .b32 	%f<418>;
	.reg .b64 	%rd<172>;

	ld.param.u64 	%rd21, [_Z15SoftmaxWarpImplI22BroadcastScaleMaskLoadIffbLm2EiE11DirectStoreIffEfLi1ELi23ELi32ELi1ELb0EL9Algorithm0EEvT_T0_ll_param_1+8];
	ld.param.u64 	%rd20, [_Z15SoftmaxWarpImplI22BroadcastScaleMaskLoadIffbLm2EiE11DirectStoreIffEfLi1ELi23ELi32ELi1ELb0EL9Algorithm0EEvT_T0_ll_param_1];
	ld.param.v2.f32 	{%f3, %f4}, [_Z15SoftmaxWarpImplI22BroadcastScaleMaskLoadIffbLm2EiE11DirectStoreIffEfLi1ELi23ELi32ELi1ELb0EL9Algorithm0EEvT_T0_ll_param_0+80];
	ld.param.u64 	%rd19, [_Z15SoftmaxWarpImplI22BroadcastScaleMaskLoadIffbLm2EiE11DirectStoreIffEfLi1ELi23ELi32ELi1ELb0EL9Algorithm0EEvT_T0_ll_param_0+72];
	ld.param.v2.u32 	{%r6, %r7}, [_Z15SoftmaxWarpImplI22BroadcastScaleMaskLoadIffbLm2EiE11DirectStoreIffEfLi1ELi23ELi32ELi1ELb0EL9Algorithm0EEvT_T0_ll_param_0+56];
	ld.param.v2.u32 	{%r4, %r5}, [_Z15SoftmaxWarpImplI22BroadcastScaleMaskLoadIffbLm2EiE11DirectStoreIffEfLi1ELi23ELi32ELi1ELb0EL9Algorithm0EEvT_T0_ll_param_0+40];
	ld.param.u64 	%rd15, [_Z15SoftmaxWarpImplI22BroadcastScaleMaskLoadIffbLm2EiE11DirectStoreIffEfLi1ELi23ELi32ELi1ELb0EL9Algorithm0EEvT_T0_ll_param_0+24];
	ld.param.u64 	%rd14, [_Z15SoftmaxWarpImplI22BroadcastScaleMaskLoadIffbLm2EiE11DirectStoreIffEfLi1ELi23ELi32ELi1ELb0EL9Algorithm0EEvT_T0_ll_param_0+16];
	ld.param.u64 	%rd13, [_Z15SoftmaxWarpImplI22BroadcastScaleMaskLoadIffbLm2EiE11DirectStoreIffEfLi1ELi23ELi32ELi1ELb0EL9Algorithm0EEvT_T0_ll_param_0+8];
	ld.param.u64 	%rd12, [_Z15SoftmaxWarpImplI22BroadcastScaleMaskLoadIffbLm2EiE11DirectStoreIffEfLi1ELi23ELi32ELi1ELb0EL9Algorithm0EEvT_T0_ll_param_0];
	ld.param.u64 	%rd22, [_Z15SoftmaxWarpImplI22BroadcastScaleMaskLoadIffbLm2EiE11DirectStoreIffEfLi1ELi23ELi32ELi1ELb0EL9Algorithm0EEvT_T0_ll_param_2];
	ld.param.u64 	%rd23, [_Z15SoftmaxWarpImplI22BroadcastScaleMaskLoadIffbLm2EiE11DirectStoreIffEfLi1ELi23ELi32ELi1ELb0EL9Algorithm0EEvT_T0_ll_param_3];
	setp.lt.s64 	%p1, %rd23, 737;
	@%p1 bra 	$L__BB270_2;
	mov.u64 	%rd24, $str;
	cvta.global.u64 	%rd25, %rd24;
	mov.u64 	%rd26, $str$1;
	cvta.global.u64 	%rd27, %rd26;
	mov.u64 	%rd28, __unnamed_266;
	cvta.global.u64 	%rd29, %rd28;
	{ // callseq 265, 0
	.param .b64 param0;
	st.param.b64 	[param0], %rd25;
	.param .b64 param1;
	st.param.b64 	[param1], %rd27;
	.param .b32 param2;
	st.param.b32 	[param2], 254;
	.param .b64 param3;
	st.param.b64 	[param3], %rd29;
	.param .b64 param4;
	st.param.b64 	[param4], 1;
	call.uni 
	__assertfail, 
	(
	param0, 
	param1, 
	param2, 
	param3, 
	param4
	);
	} // callseq 265
$L__BB270_2:
	mov.u32 	%r8, %ctaid.x;
	mov.u32 	%r9, %ntid.y;
	mov.u32 	%r10, %tid.y;
	mad.lo.s32 	%r11, %r8, %r9, %r10;
	mov.u32 	%r12, %nctaid.x;
	mul.lo.s32 	%r3, %r12, %r9;
	cvt.s64.s32 	%rd171, %r11;
	setp.le.s64 	%p2, %rd22, %rd171;
	@%p2 bra 	$L__BB270_5;
	cvta.to.global.u64 	%rd5, %rd12;
	cvta.to.global.u64 	%rd6, %rd13;
	mov.u32 	%r13, %tid.x;
	cvt.u64.u32 	%rd7, %r13;
	cvta.to.global.u64 	%rd8, %rd20;
	cvt.s64.s32 	%rd9, %r3;
$L__BB270_4:
	setp.eq.s64 	%p3, %rd15, 1;
	setp.eq.s64 	%p4, %rd14, 1;
	mad.lo.s64 	%rd30, %rd19, %rd171, %rd7;
	cvt.u32.u64 	%r14, %rd30;
	div.s32 	%r15, %r14, %r4;
	mul.lo.s32 	%r16, %r15, %r4;
	sub.s32 	%r17, %r14, %r16;
	selp.b32 	%r18, 0, %r15, %p4;
	selp.b32 	%r19, 0, %r17, %p3;
	mul.lo.s32 	%r20, %r6, %r18;
	mad.lo.s32 	%r21, %r7, %r19, %r20;
	shl.b64 	%rd31, %rd30, 32;
	shr.s64 	%rd32, %rd31, 30;
	add.s64 	%rd33, %rd5, %rd32;
	ld.global.f32 	%f5, [%rd33];
	cvt.s64.s32 	%rd34, %r21;
	add.s64 	%rd35, %rd6, %rd34;
	ld.global.u8 	%rs1, [%rd35];
	setp.eq.s16 	%p5, %rs1, 0;
	mul.f32 	%f6, %f5, %f4;
	selp.f32 	%f7, %f3, %f6, %p5;
	max.f32 	%f8, %f7, 0fFF800000;
	add.s64 	%rd36, %rd30, 32;
	cvt.u32.u64 	%r22, %rd36;
	div.s32 	%r23, %r22, %r4;
	mul.lo.s32 	%r24, %r23, %r4;
	sub.s32 	%r25, %r22, %r24;
	selp.b32 	%r26, 0, %r23, %p4;
	selp.b32 	%r27, 0, %r25, %p3;
	mul.lo.s32 	%r28, %r6, %r26;
	mad.lo.s32 	%r29, %r7, %r27, %r28;
	shl.b64 	%rd37, %rd36, 32;
	shr.s64 	%rd38, %rd37, 30;
	add.s64 	%rd39, %rd5, %rd38;
	ld.global.f32 	%f9, [%rd39];
	cvt.s64.s32 	%rd40, %r29;
	add.s64 	%rd41, %rd6, %rd40;
	ld.global.u8 	%rs2, [%rd41];
	setp.eq.s16 	%p6, %rs2, 0;
	mul.f32 	%f10, %f9, %f4;
	selp.f32 	%f11, %f3, %f10, %p6;
	max.f32 	%f12, %f8, %f11;
	add.s64 	%rd42, %rd30, 64;
	cvt.u32.u64 	%r30, %rd42;
	div.s32 	%r31, %r30, %r4;
	mul.lo.s32 	%r32, %r31, %r4;
	sub.s32 	%r33, %r30, %r32;
	selp.b32 	%r34, 0, %r31, %p4;
	selp.b32 	%r35, 0, %r33, %p3;
	mul.lo.s32 	%r36, %r6, %r34;
	mad.lo.s32 	%r37, %r7, %r35, %r36;
	shl.b64 	%rd43, %rd42, 32;
	shr.s64 	%rd44, %rd43, 30;
	add.s64 	%rd45, %rd5, %rd44;
	ld.global.f32 	%f13, [%rd45];
	cvt.s64.s32 	%rd46, %r37;
	add.s64 	%rd47, %rd6, %rd46;
	ld.global.u8 	%rs3, [%rd47];
	setp.eq.s16 	%p7, %rs3, 0;
	mul.f32 	%f14, %f13, %f4;
	selp.f32 	%f15, %f3, %f14, %p7;
	max.f32 	%f16, %f12, %f15;
	add.s64 	%rd48, %rd30, 96;
	cvt.u32.u64 	%r38, %rd48;
	div.s32 	%r39, %r38, %r4;
	mul.lo.s32 	%r40, %r39, %r4;
	sub.s32 	%r41, %r38, %r40;
	selp.b32 	%r42, 0, %r39, %p4;
	selp.b32 	%r43, 0, %r41, %p3;
	mul.lo.s32 	%r44, %r6, %r42;
	mad.lo.s32 	%r45, %r7, %r43, %r44;
	shl.b64 	%rd49, %rd48, 32;
	shr.s64 	%rd50, %rd49, 30;
	add.s64 	%rd51, %rd5, %rd50;
	ld.global.f32 	%f17, [%rd51];
	cvt.s64.s32 	%rd52, %r45;
	add.s64 	%rd53, %rd6, %rd52;
	ld.global.u8 	%rs4, [%rd53];
	setp.eq.s16 	%p8, %rs4, 0;
	mul.f32 	%f18, %f17, %f4;
	selp.f32 	%f19, %f3, %f18, %p8;
	max.f32 	%f20, %f16, %f19;
	add.s64 	%rd54, %rd30, 128;
	cvt.u32.u64 	%r46, %rd54;
	div.s32 	%r47, %r46, %r4;
	mul.lo.s32 	%r48, %r47, %r4;
	sub.s32 	%r49, %r46, %r48;
	selp.b32 	%r50, 0, %r47, %p4;
	selp.b32 	%r51, 0, %r49, %p3;
	mul.lo.s32 	%r52, %r6, %r50;
	mad.lo.s32 	%r53, %r7, %r51, %r52;
	shl.b64 	%rd55, %rd54, 32;
	shr.s64 	%rd56, %rd55, 30;
	add.s64 	%rd57, %rd5, %rd56;
	ld.global.f32 	%f21, [%rd57];
	cvt.s64.s32 	%rd58, %r53;
	add.s64 	%rd59, %rd6, %rd58;
	ld.global.u8 	%rs5, [%rd59];
	setp.eq.s16 	%p9, %rs5, 0;
	mul.f32 	%f22, %f21, %f4;
	selp.f32 	%f23, %f3, %f22, %p9;
	max.f32 	%f24, %f20, %f23;
	add.s64 	%rd60, %rd30, 160;
	cvt.u32.u64 	%r54, %rd60;
	div.s32 	%r55, %r54, %r4;
	mul.lo.s32 	%r56, %r55, %r4;
	sub.s32 	%r57, %r54, %r56;
	selp.b32 	%r58, 0, %r55, %p4;
	selp.b32 	%r59, 0, %r57, %p3;
	mul.lo.s32 	%r60, %r6, %r58;
	mad.lo.s32 	%r61, %r7, %r59, %r60;
	shl.b64 	%rd61, %rd60, 32;
	shr.s64 	%rd62, %rd61, 30;
	add.s64 	%rd63, %rd5, %rd62;
	ld.global.f32 	%f25, [%rd63];
	cvt.s64.s32 	%rd64, %r61;
	add.s64 	%rd65, %rd6, %rd64;
	ld.global.u8 	%rs6, [%rd65];
	setp.eq.s16 	%p10, %rs6, 0;
	mul.f32 	%f26, %f25, %f4;
	selp.f32 	%f27, %f3, %f26, %p10;
	max.f32 	%f28, %f24, %f27;
	add.s64 	%rd66, %rd30, 192;
	cvt.u32.u64 	%r62, %rd66;
	div.s32 	%r63, %r62, %r4;
	mul.lo.s32 	%r64, %r63, %r4;
	sub.s32 	%r65, %r62, %r64;
	selp.b32 	%r66, 0, %r63, %p4;
	selp.b32 	%r67, 0, %r65, %p3;
	mul.lo.s32 	%r68, %r6, %r66;
	mad.lo.s32 	%r69, %r7, %r67, %r68;
	shl.b64 	%rd67, %rd66, 32;
	shr.s64 	%rd68, %rd67, 30;
	add.s64 	%rd69, %rd5, %rd68;
	ld.global.f32 	%f29, [%rd69];
	cvt.s64.s32 	%rd70, %r69;
	add.s64 	%rd71, %rd6, %rd70;
	ld.global.u8 	%rs7, [%rd71];
	setp.eq.s16 	%p11, %rs7, 0;
	mul.f32 	%f30, %f29, %f4;
	selp.f32 	%f31, %f3, %f30, %p11;
	max.f32 	%f32, %f28, %f31;
	add.s64 	%rd72, %rd30, 224;
	cvt.u32.u64 	%r70, %rd72;
	div.s32 	%r71, %r70, %r4;
	mul.lo.s32 	%r72, %r71, %r4;
	sub.s32 	%r73, %r70, %r72;
	selp.b32 	%r74, 0, %r71, %p4;
	selp.b32 	%r75, 0, %r73, %p3;
	mul.lo.s32 	%r76, %r6, %r74;
	mad.lo.s32 	%r77, %r7, %r75, %r76;
	shl.b64 	%rd73, %rd72, 32;
	shr.s64 	%rd74, %rd73, 30;
	add.s64 	%rd75, %rd5, %rd74;
	ld.global.f32 	%f33, [%rd75];
	cvt.s64.s32 	%rd76, %r77;
	add.s64 	%rd77, %rd6, %rd76;
	ld.global.u8 	%rs8, [%rd77];
	setp.eq.s16 	%p12, %rs8, 0;
	mul.f32 	%f34, %f33, %f4;
	selp.f32 	%f35, %f3, %f34, %p12;
	max.f32 	%f36, %f32, %f35;
	add.s64 	%rd78, %rd30, 256;
	cvt.u32.u64 	%r78, %rd78;
	div.s32 	%r79, %r78, %r4;
	mul.lo.s32 	%r80, %r79, %r4;
	sub.s32 	%r81, %r78, %r80;
	selp.b32 	%r82, 0, %r79, %p4;
	selp.b32 	%r83, 0, %r81, %p3;
	mul.lo.s32 	%r84, %r6, %r82;
	mad.lo.s32 	%r85, %r7, %r83, %r84;
	shl.b64 	%rd79, %rd78, 32;
	shr.s64 	%rd80, %rd79, 30;
	add.s64 	%rd81, %rd5, %rd80;
	ld.global.f32 	%f37, [%rd81];
	cvt.s64.s32 	%rd82, %r85;
	add.s64 	%rd83, %rd6, %rd82;
	ld.global.u8 	%rs9, [%rd83];
	setp.eq.s16 	%p13, %rs9, 0;
	mul.f32 	%f38, %f37, %f4;
	selp.f32 	%f39, %f3, %f38, %p13;
	max.f32 	%f40, %f36, %f39;
	add.s64 	%rd84, %rd30, 288;
	cvt.u32.u64 	%r86, %rd84;
	div.s32 	%r87, %r86, %r4;
	mul.lo.s32 	%r88, %r87, %r4;
	sub.s32 	%r89, %r86, %r88;
	selp.b32 	%r90, 0, %r87, %p4;
	selp.b32 	%r91, 0, %r89, %p3;
	mul.lo.s32 	%r92, %r6, %r90;
	mad.lo.s32 	%r93, %r7, %r91, %r92;
	shl.b64 	%rd85, %rd84, 32;
	shr.s64 	%rd86, %rd85, 30;
	add.s64 	%rd87, %rd5, %rd86;
	ld.global.f32 	%f41, [%rd87];
	cvt.s64.s32 	%rd88, %r93;
	add.s64 	%rd89, %rd6, %rd88;
	ld.global.u8 	%rs10, [%rd89];
	setp.eq.s16 	%p14, %rs10, 0;
	mul.f32 	%f42, %f41, %f4;
	selp.f32 	%f43, %f3, %f42, %p14;
	max.f32 	%f44, %f40, %f43;
	add.s64 	%rd90, %rd30, 320;
	cvt.u32.u64 	%r94, %rd90;
	div.s32 	%r95, %r94, %r4;
	mul.lo.s32 	%r96, %r95, %r4;
	sub.s32 	%r97, %r94, %r96;
	selp.b32 	%r98, 0, %r95, %p4;
	selp.b32 	%r99, 0, %r97, %p3;
	mul.lo.s32 	%r100, %r6, %r98;
	mad.lo.s32 	%r101, %r7, %r99, %r100;
	shl.b64 	%rd91, %rd90, 32;
	shr.s64 	%rd92, %rd91, 30;
	add.s64 	%rd93, %rd5, %rd92;
	ld.global.f32 	%f45, [%rd93];
	cvt.s64.s32 	%rd94, %r101;
	add.s64 	%rd95, %rd6, %rd94;
	ld.global.u8 	%rs11, [%rd95];
	setp.eq.s16 	%p15, %rs11, 0;
	mul.f32 	%f46, %f45, %f4;
	selp.f32 	%f47, %f3, %f46, %p15;
	max.f32 	%f48, %f44, %f47;
	add.s64 	%rd96, %rd30, 352;
	cvt.u32.u64 	%r102, %rd96;
	div.s32 	%r103, %r102, %r4;
	mul.lo.s32 	%r104, %r103, %r4;
	sub.s32 	%r105, %r102, %r104;
	selp.b32 	%r106, 0, %r103, %p4;
	selp.b32 	%r107, 0, %r105, %p3;
	mul.lo.s32 	%r108, %r6, %r106;
	mad.lo.s32 	%r109, %r7, %r107, %r108;
	shl.b64 	%rd97, %rd96, 32;
	shr.s64 	%rd98, %rd97, 30;
	add.s64 	%rd99, %rd5, %rd98;
	ld.global.f32 	%f49, [%rd99];
	cvt.s64.s32 	%rd100, %r109;
	add.s64 	%rd101, %rd6, %rd100;
	ld.global.u8 	%rs12, [%rd101];
	setp.eq.s16 	%p16, %rs12, 0;
	mul.f32 	%f50, %f49, %f4;
	selp.f32 	%f51, %f3, %f50, %p16;
	max.f32 	%f52, %f48, %f51;
	add.s64 	%rd102, %rd30, 384;
	cvt.u32.u64 	%r110, %rd102;
	div.s32 	%r111, %r110, %r4;
	mul.lo.s32 	%r112, %r111, %r4;
	sub.s32 	%r113, %r110, %r112;
	selp.b32 	%r114, 0, %r111, %p4;
	selp.b32 	%r115, 0, %r113, %p3;
	mul.lo.s32 	%r116, %r6, %r114;
	mad.lo.s32 	%r117, %r7, %r115, %r116;
	shl.b64 	%rd103, %rd102, 32;
	shr.s64 	%rd104, %rd103, 30;
	add.s64 	%rd105, %rd5, %rd104;
	ld.global.f32 	%f53, [%rd105];
	cvt.s64.s32 	%rd106, %r117;
	add.s64 	%rd107, %rd6, %rd106;
	ld.global.u8 	%rs13, [%rd107];
	setp.eq.s16 	%p17, %rs13, 0;
	mul.f32 	%f54, %f53, %f4;
	selp.f32 	%f55, %f3, %f54, %p17;
	max.f32 	%f56, %f52, %f55;
	add.s64 	%rd108, %rd30, 416;
	cvt.u32.u64 	%r118, %rd108;
	div.s32 	%r119, %r118, %r4;
	mul.lo.s32 	%r120, %r119, %r4;
	sub.s32 	%r121, %r118, %r120;
	selp.b32 	%r122, 0, %r119, %p4;
	selp.b32 	%r123, 0, %r121, %p3;
	mul.lo.s32 	%r124, %r6, %r122;
	mad.lo.s32 	%r125, %r7, %r123, %r124;
	shl.b64 	%rd109, %rd108, 32;
	shr.s64 	%rd110, %rd109, 30;
	add.s64 	%rd111, %rd5, %rd110;
	ld.global.f32 	%f57, [%rd111];
	cvt.s64.s32 	%rd112, %r125;
	add.s64 	%rd113, %rd6, %rd112;
	ld.global.u8 	%rs14, [%rd113];
	setp.eq.s16 	%p18, %rs14, 0;
	mul.f32 	%f58, %f57, %f4;
	selp.f32 	%f59, %f3, %f58, %p18;
	max.f32 	%f60, %f56, %f59;
	add.s64 	%rd114, %rd30, 448;
	cvt.u32.u64 	%r126, %rd114;
	div.s32 	%r127, %r126, %r4;
	mul.lo.s32 	%r128, %r127, %r4;
	sub.s32 	%r129, %r126, %r128;
	selp.b32 	%r130, 0, %r127, %p4;
	selp.b32 	%r131, 0, %r129, %p3;
	mul.lo.s32 	%r132, %r6, %r130;
	mad.lo.s32 	%r133, %r7, %r131, %r132;
	shl.b64 	%rd115, %rd114, 32;
	shr.s64 	%rd116, %rd115, 30;
	add.s64 	%rd117, %rd5, %rd116;
	ld.global.f32 	%f61, [%rd117];
	cvt.s64.s32 	%rd118, %r133;
	add.s64 	%rd119, %rd6, %rd118;
	ld.global.u8 	%rs15, [%rd119];
	setp.eq.s16 	%p19, %rs15, 0;
	mul.f32 	%f62, %f61, %f4;
	selp.f32 	%f63, %f3, %f62, %p19;
	max.f32 	%f64, %f60, %f63;
	add.s64 	%rd120, %rd30, 480;
	cvt.u32.u64 	%r134, %rd120;
	div.s32 	%r135, %r134, %r4;
	mul.lo.s32 	%r136, %r135, %r4;
	sub.s32 	%r137, %r134, %r136;
	selp.b32 	%r138, 0, %r135, %p4;
	selp.b32 	%r139, 0, %r137, %p3;
	mul.lo.s32 	%r140, %r6, %r138;
	mad.lo.s32 	%r141, %r7, %r139, %r140;
	shl.b64 	%rd121, %rd120, 32;
	shr.s64 	%rd122, %rd121, 30;
	add.s64 	%rd123, %rd5, %rd122;
	ld.global.f32 	%f65, [%rd123];
	cvt.s64.s32 	%rd124, %r141;
	add.s64 	%rd125, %rd6, %rd124;
	ld.global.u8 	%rs16, [%rd125];
	setp.eq.s16 	%p20, %rs16, 0;
	mul.f32 	%f66, %f65, %f4;
	selp.f32 	%f67, %f3, %f66, %p20;
	max.f32 	%f68, %f64, %f67;
	add.s64 	%rd126, %rd30, 512;
	cvt.u32.u64 	%r142, %rd126;
	div.s32 	%r143, %r142, %r4;
	mul.lo.s32 	%r144, %r143, %r4;
	sub.s32 	%r145, %r142, %r144;
	selp.b32 	%r146, 0, %r143, %p4;
	selp.b32 	%r147, 0, %r145, %p3;
	mul.lo.s32 	%r148, %r6, %r146;
	mad.lo.s32 	%r149, %r7, %r147, %r148;
	shl.b64 	%rd127, %rd126, 32;
	shr.s64 	%rd128, %rd127, 30;
	add.s64 	%rd129, %rd5, %rd128;
	ld.global.f32 	%f69, [%rd129];
	cvt.s64.s32 	%rd130, %r149;
	add.s64 	%rd131, %rd6, %rd130;
	ld.global.u8 	%rs17, [%rd131];
	setp.eq.s16 	%p21, %rs17, 0;
	mul.f32 	%f70, %f69, %f4;
	selp.f32 	%f71, %f3, %f70, %p21;
	max.f32 	%f72, %f68, %f71;
	add.s64 	%rd132, %rd30, 544;
	cvt.u32.u64 	%r150, %rd132;
	div.s32 	%r151, %r150, %r4;
	mul.lo.s32 	%r152, %r151, %r4;
	sub.s32 	%r153, %r150, %r152;
	selp.b32 	%r154, 0, %r151, %p4;
	selp.b32 	%r155, 0, %r153, %p3;
	mul.lo.s32 	%r156, %r6, %r154;
	mad.lo.s32 	%r157, %r7, %r155, %r156;
	shl.b64 	%rd133, %rd132, 32;
	shr.s64 	%rd134, %rd133, 30;
	add.s64 	%rd135, %rd5, %rd134;
	ld.global.f32 	%f73, [%rd135];
	cvt.s64.s32 	%rd136, %r157;
	add.s64 	%rd137, %rd6, %rd136;
	ld.global.u8 	%rs18, [%rd137];
	setp.eq.s16 	%p22, %rs18, 0;
	mul.f32 	%f74, %f73, %f4;
	selp.f32 	%f75, %f3, %f74, %p22;
	max.f32 	%f76, %f72, %f75;
	add.s64 	%rd138, %rd30, 576;
	cvt.u32.u64 	%r158, %rd138;
	div.s32 	%r159, %r158, %r4;
	mul.lo.s32 	%r160, %r159, %r4;
	sub.s32 	%r161, %r158, %r160;
	selp.b32 	%r162, 0, %r159, %p4;
	selp.b32 	%r163, 0, %r161, %p3;
	mul.lo.s32 	%r164, %r6, %r162;
	mad.lo.s32 	%r165, %r7, %r163, %r164;
	shl.b64 	%rd139, %rd138, 32;
	shr.s64 	%rd140, %rd139, 30;
	add.s64 	%rd141, %rd5, %rd140;
	ld.global.f32 	%f77, [%rd141];
	cvt.s64.s32 	%rd142, %r165;
	add.s64 	%rd143, %rd6, %rd142;
	ld.global.u8 	%rs19, [%rd143];
	setp.eq.s16 	%p23, %rs19, 0;
	mul.f32 	%f78, %f77, %f4;
	selp.f32 	%f79, %f3, %f78, %p23;
	max.f32 	%f80, %f76, %f79;
	add.s64 	%rd144, %rd30, 608;
	cvt.u32.u64 	%r166, %rd144;
	div.s32 	%r167, %r166, %r4;
	mul.lo.s32 	%r168, %r167, %r4;
	sub.s32 	%r169, %r166, %r168;
	selp.b32 	%r170, 0, %r167, %p4;
	selp.b32 	%r171, 0, %r169, %p3;
	mul.lo.s32 	%r172, %r6, %r170;
	mad.lo.s32 	%r173, %r7, %r171, %r172;
	shl.b64 	%rd145, %rd144, 32;
	shr.s64 	%rd146, %rd145, 30;
	add.s64 	%rd147, %rd5, %rd146;
	ld.global.f32 	%f81, [%rd147];
	cvt.s64.s32 	%rd148, %r173;
	add.s64 	%rd149, %rd6, %rd148;
	ld.global.u8 	%rs20, [%rd149];
	setp.eq.s16 	%p24, %rs20, 0;
	mul.f32 	%f82, %f81, %f4;
	selp.f32 	%f83, %f3, %f82, %p24;
	max.f32 	%f84, %f80, %f83;
	add.s64 	%rd150, %rd30, 640;
	cvt.u32.u64 	%r174, %rd150;
	div.s32 	%r175, %r174, %r4;
	mul.lo.s32 	%r176, %r175, %r4;
	sub.s32 	%r177, %r174, %r176;
	selp.b32 	%r178, 0, %r175, %p4;
	selp.b32 	%r179, 0, %r177, %p3;
	mul.lo.s32 	%r180, %r6, %r178;
	mad.lo.s32 	%r181, %r7, %r179, %r180;
	shl.b64 	%rd151, %rd150, 32;
	shr.s64 	%rd152, %rd151, 30;
	add.s64 	%rd153, %rd5, %rd152;
	ld.global.f32 	%f85, [%rd153];
	cvt.s64.s32 	%rd154, %r181;
	add.s64 	%rd155, %rd6, %rd154;
	ld.global.u8 	%rs21, [%rd155];
	setp.eq.s16 	%p25, %rs21, 0;
	mul.f32 	%f86, %f85, %f4;
	selp.f32 	%f87, %f3, %f86, %p25;
	max.f32 	%f88, %f84, %f87;
	add.s64 	%rd156, %rd30, 672;
	cvt.u32.u64 	%r182, %rd156;
	div.s32 	%r183, %r182, %r4;
	mul.lo.s32 	%r184, %r183, %r4;
	sub.s32 	%r185, %r182, %r184;
	selp.b32 	%r186, 0, %r183, %p4;
	selp.b32 	%r187, 0, %r185, %p3;
	mul.lo.s32 	%r188, %r6, %r186;
	mad.lo.s32 	%r189, %r7, %r187, %r188;
	shl.b64 	%rd157, %rd156, 32;
	shr.s64 	%rd158, %rd157, 30;
	add.s64 	%rd159, %rd5, %rd158;
	ld.global.f32 	%f89, [%rd159];
	cvt.s64.s32 	%rd160, %r189;
	add.s64 	%rd161, %rd6, %rd160;
	ld.global.u8 	%rs22, [%rd161];
	setp.eq.s16 	%p26, %rs22, 0;
	mul.f32 	%f90, %f89, %f4;
	selp.f32 	%f91, %f3, %f90, %p26;
	max.f32 	%f92, %f88, %f91;
	add.s64 	%rd162, %rd30, 704;
	cvt.u32.u64 	%r190, %rd162;
	div.s32 	%r191, %r190, %r4;
	mul.lo.s32 	%r192, %r191, %r4;
	sub.s32 	%r193, %r190, %r192;
	selp.b32 	%r194, 0, %r191, %p4;
	selp.b32 	%r195, 0, %r193, %p3;
	mul.lo.s32 	%r196, %r6, %r194;
	mad.lo.s32 	%r197, %r7, %r195, %r196;
	shl.b64 	%rd163, %rd162, 32;
	shr.s64 	%rd164, %rd163, 30;
	add.s64 	%rd165, %rd5, %rd164;
	ld.global.f32 	%f93, [%rd165];
	cvt.s64.s32 	%rd166, %r197;
	add.s64 	%rd167, %rd6, %rd166;
	ld.global.u8 	%rs23, [%rd167];
	setp.eq.s16 	%p27, %rs23, 0;
	mul.f32 	%f94, %f93, %f4;
	selp.f32 	%f95, %f3, %f94, %p27;
	max.f32 	%f96, %f92, %f95;
	mov.b32 	%r198, %f96;
	shfl.sync.bfly.b32	%r199|%p28, %r198, 16, 31, -1;
	mov.b32 	%f97, %r199;
	max.f32 	%f98, %f96, %f97;
	mov.b32 	%r200, %f98;
	shfl.sync.bfly.b32	%r201|%p29, %r200, 8, 31, -1;
	mov.b32 	%f99, %r201;
	max.f32 	%f100, %f98, %f99;
	mov.b32 	%r202, %f100;
	shfl.sync.bfly.b32	%r203|%p30, %r202, 4, 31, -1;
	mov.b32 	%f101, %r203;
	max.f32 	%f102, %f100, %f101;
	mov.b32 	%r204, %f102;
	shfl.sync.bfly.b32	%r205|%p31, %r204, 2, 31, -1;
	mov.b32 	%f103, %r205;
	max.f32 	%f104, %f102, %f103;
	mov.b32 	%r206, %f104;
	shfl.sync.bfly.b32	%r207|%p32, %r206, 1, 31, -1;
	mov.b32 	%f105, %r207;
	max.f32 	%f106, %f104, %f105;
	sub.f32 	%f107, %f7, %f106;
	fma.rn.f32 	%f108, %f107, 0f3BBB989D, 0f3F000000;
	cvt.sat.f32.f32 	%f109, %f108;
	mov.f32 	%f110, 0f4B400001;
	mov.f32 	%f111, 0f437C0000;
	fma.rm.f32 	%f112, %f109, %f111, %f110;
	add.f32 	%f113, %f112, 0fCB40007F;
	neg.f32 	%f114, %f113;
	fma.rn.f32 	%f115, %f107, 0f3FB8AA3B, %f114;
	fma.rn.f32 	%f116, %f107, 0f32A57060, %f115;
	mov.b32 	%r208, %f112;
	shl.b32 	%r209, %r208, 23;
	mov.b32 	%f117, %r209;
	ex2.approx.ftz.f32 	%f118, %f116;
	mul.f32 	%f119, %f118, %f117;
	add.f32 	%f120, %f119, 0f00000000;
	sub.f32 	%f121, %f11, %f106;
	fma.rn.f32 	%f122, %f121, 0f3BBB989D, 0f3F000000;
	cvt.sat.f32.f32 	%f123, %f122;
	fma.rm.f32 	%f124, %f123, %f111, %f110;
	add.f32 	%f125, %f124, 0fCB40007F;
	neg.f32 	%f126, %f125;
	fma.rn.f32 	%f127, %f121, 0f3FB8AA3B, %f126;
	fma.rn.f32 	%f128, %f121, 0f32A57060, %f127;
	mov.b32 	%r210, %f124;
	shl.b32 	%r211, %r210, 23;
	mov.b32 	%f129, %r211;
	ex2.approx.ftz.f32 	%f130, %f128;
	mul.f32 	%f131, %f130, %f129;
	add.f32 	%f132, %f120, %f131;
	sub.f32 	%f133, %f15, %f106;
	fma.rn.f32 	%f134, %f133, 0f3BBB989D, 0f3F000000;
	cvt.sat.f32.f32 	%f135, %f134;
	fma.rm.f32 	%f136, %f135, %f111, %f110;
	add.f32 	%f137, %f136, 0fCB40007F;
	neg.f32 	%f138, %f137;
	fma.rn.f32 	%f139, %f133, 0f3FB8AA3B, %f138;
	fma.rn.f32 	%f140, %f133, 0f32A57060, %f139;
	mov.b32 	%r212, %f136;
	shl.b32 	%r213, %r212, 23;
	mov.b32 	%f141, %r213;
	ex2.approx.ftz.f32 	%f142, %f140;
	mul.f32 	%f143, %f142, %f141;
	add.f32 	%f144, %f132, %f143;
	sub.f32 	%f145, %f19, %f106;
	fma.rn.f32 	%f146, %f145, 0f3BBB989D, 0f3F000000;
	cvt.sat.f32.f32 	%f147, %f146;
	fma.rm.f32 	%f148, %f147, %f111, %f110;
	add.f32 	%f149, %f148, 0fCB40007F;
	neg.f32 	%f150, %f149;
	fma.rn.f32 	%f151, %f145, 0f3FB8AA3B, %f150;
	fma.rn.f32 	%f152, %f145, 0f32A57060, %f151;
	mov.b32 	%r214, %f148;
	shl.b32 	%r215, %r214, 23;
	mov.b32 	%f153, %r215;
	ex2.approx.ftz.f32 	%f154, %f152;
	mul.f32 	%f155, %f154, %f153;
	add.f32 	%f156, %f144, %f155;
	sub.f32 	%f157, %f23, %f106;
	fma.rn.f32 	%f158, %f157, 0f3BBB989D, 0f3F000000;
	cvt.sat.f32.f32 	%f159, %f158;
	fma.rm.f32 	%f160, %f159, %f111, %f110;
	add.f32 	%f161, %f160, 0fCB40007F;
	neg.f32 	%f162, %f161;
	fma.rn.f32 	%f163, %f157, 0f3FB8AA3B, %f162;
	fma.rn.f32 	%f164, %f157, 0f32A57060, %f163;
	mov.b32 	%r216, %f160;
	shl.b32 	%r217, %r216, 23;
	mov.b32 	%f165, %r217;
	ex2.approx.ftz.f32 	%f166, %f164;
	mul.f32 	%f167, %f166, %f165;
	add.f32 	%f168, %f156, %f167;
	sub.f32 	%f169, %f27, %f106;
	fma.rn.f32 	%f170, %f169, 0f3BBB989D, 0f3F000000;
	cvt.sat.f32.f32 	%f171, %f170;
	fma.rm.f32 	%f172, %f171, %f111, %f110;
	add.f32 	%f173, %f172, 0fCB40007F;
	neg.f32 	%f174, %f173;
	fma.rn.f32 	%f175, %f169, 0f3FB8AA3B, %f174;
	fma.rn.f32 	%f176, %f169, 0f32A57060, %f175;
	mov.b32 	%r218, %f172;
	shl.b32 	%r219, %r218, 23;
	mov.b32 	%f177, %r219;
	ex2.approx.ftz.f32 	%f178, %f176;
	mul.f32 	%f179, %f178, %f177;
	add.f32 	%f180, %f168, %f179;
	sub.f32 	%f181, %f31, %f106;
	fma.rn.f32 	%f182, %f181, 0f3BBB989D, 0f3F000000;
	cvt.sat.f32.f32 	%f183, %f182;
	fma.rm.f32 	%f184, %f183, %f111, %f110;
	add.f32 	%f185, %f184, 0fCB40007F;
	neg.f32 	%f186, %f185;
	fma.rn.f32 	%f187, %f181, 0f3FB8AA3B, %f186;
	fma.rn.f32 	%f188, %f181, 0f32A57060, %f187;
	mov.b32 	%r220, %f184;
	shl.b32 	%r221, %r220, 23;
	mov.b32 	%f189, %r221;
	ex2.approx.ftz.f32 	%f190, %f188;
	mul.f32 	%f191, %f190, %f189;
	add.f32 	%f192, %f180, %f191;
	sub.f32 	%f193, %f35, %f106;
	fma.rn.f32 	%f194, %f193, 0f3BBB989D, 0f3F000000;
	cvt.sat.f32.f32 	%f195, %f194;
	fma.rm.f32 	%f196, %f195, %f111, %f110;
	add.f32 	%f197, %f196, 0fCB40007F;
	neg.f32 	%f198, %f197;
	fma.rn.f32 	%f199, %f193, 0f3FB8AA3B, %f198;
	fma.rn.f32 	%f200, %f193, 0f32A57060, %f199;
	mov.b32 	%r222, %f196;
	shl.b32 	%r223, %r222, 23;
	mov.b32 	%f201, %r223;
	ex2.approx.ftz.f32 	%f202, %f200;
	mul.f32 	%f203, %f202, %f201;
	add.f32 	%f204, %f192, %f203;
	sub.f32 	%f205, %f39, %f106;
	fma.rn.f32 	%f206, %f205, 0f3BBB989D, 0f3F000000;
	cvt.sat.f32.f32 	%f207, %f206;
	fma.rm.f32 	%f208, %f207, %f111, %f110;
	add.f32 	%f209, %f208, 0fCB40007F;
	neg.f32 	%f210, %f209;
	fma.rn.f32 	%f211, %f205, 0f3FB8AA3B, %f210;
	fma.rn.f32 	%f212, %f205, 0f32A57060, %f211;
	mov.b32 	%r224, %f208;
	shl.b32 	%r225, %r224, 23;
	mov.b32 	%f213, %r225;
	ex2.approx.ftz.f32 	%f214, %f212;
	mul.f32 	%f215, %f214, %f213;
	add.f32 	%f216, %f204, %f215;
	sub.f32 	%f217, %f43, %f106;
	fma.rn.f32 	%f218, %f217, 0f3BBB989D, 0f3F000000;
	cvt.sat.f32.f32 	%f219, %f218;
	fma.rm.f32 	%f220, %f219, %f111, %f110;
	add.f32 	%f221, %f220, 0fCB40007F;
	neg.f32 	%f222, %f221;
	fma.rn.f32 	%f223, %f217, 0f3FB8AA3B, %f222;
	fma.rn.f32 	%f224, %f217, 0f32A57060, %f223;
	mov.b32 	%r226, %f220;
	shl.b32 	%r227, %r226, 23;
	mov.b32 	%f225, %r227;
	ex2.approx.ftz.f32 	%f226, %f224;
	mul.f32 	%f227, %f226, %f225;
	add.f32 	%f228, %f216, %f227;
	sub.f32 	%f229, %f47, %f106;
	fma.rn.f32 	%f230, %f229, 0f3BBB989D, 0f3F000000;
	cvt.sat.f32.f32 	%f231, %f230;
	fma.rm.f32 	%f232, %f231, %f111, %f110;
	add.f32 	%f233, %f232, 0fCB40007F;
	neg.f32 	%f234, %f233;
	fma.rn.f32 	%f235, %f229, 0f3FB8AA3B, %f234;
	fma.rn.f32 	%f236, %f229, 0f32A57060, %f235;
	mov.b32 	%r228, %f232;
	shl.b32 	%r229, %r228, 23;
	mov.b32 	%f237, %r229;
	ex2.approx.ftz.f32 	%f238, %f236;
	mul.f32 	%f239, %f238, %f237;
	add.f32 	%f240, %f228, %f239;
	sub.f32 	%f241, %f51, %f106;
	fma.rn.f32 	%f242, %f241, 0f3BBB989D, 0f3F000000;
	cvt.sat.f32.f32 	%f243, %f242;
	fma.rm.f32 	%f244, %f243, %f111, %f110;
	add.f32 	%f245, %f244, 0fCB40007F;
	neg.f32 	%f246, %f245;
	fma.rn.f32 	%f247, %f241, 0f3FB8AA3B, %f246;
	fma.rn.f32 	%f248, %f241, 0f32A57060, %f247;
	mov.b32 	%r230, %f244;
	shl.b32 	%r231, %r230, 23;
	mov.b32 	%f249, %r231;
	ex2.approx.ftz.f32 	%f250, %f248;
	mul.f32 	%f251, %f250, %f249;
	add.f32 	%f252, %f240, %f251;
	sub.f32 	%f253, %f55, %f106;
	fma.rn.f32 	%f254, %f253, 0f3BBB989D, 0f3F000000;
	cvt.sat.f32.f32 	%f255, %f254;
	fma.rm.f32 	%f256, %f255, %f111, %f110;
	add.f32 	%f257, %f256, 0fCB40007F;
	neg.f32 	%f258, %f257;
	fma.rn.f32 	%f259, %f253, 0f3FB8AA3B, %f258;
	fma.rn.f32 	%f260, %f253, 0f32A57060, %f259;
	mov.b32 	%r232, %f256;
	shl.b32 	%r233, %r232, 23;
	mov.b32 	%f261, %r233;
	ex2.approx.ftz.f32 	%f262, %f260;
	mul.f32 	%f263, %f262, %f261;
	add.f32 	%f264, %f252, %f263;
	sub.f32 	%f265, %f59, %f106;
	fma.rn.f32 	%f266, %f265, 0f3BBB989D, 0f3F000000;
	cvt.sat.f32.f32 	%f267, %f266;
	fma.rm.f32 	%f268, %f267, %f111, %f110;
	add.f32 	%f269, %f268, 0fCB40007F;
	neg.f32 	%f270, %f269;
	fma.rn.f32 	%f271, %f265, 0f3FB8AA3B, %f270;
	fma.rn.f32 	%f272, %f265, 0f32A57060, %f271;
	mov.b32 	%r234, %f268;
	shl.b32 	%r235, %r234, 23;
	mov.b32 	%f273, %r235;
	ex2.approx.ftz.f32 	%f274, %f272;
	mul.f32 	%f275, %f274, %f273;
	add.f32 	%f276, %f264, %f275;
	sub.f32 	%f277, %f63, %f106;
	fma.rn.f32 	%f278, %f277, 0f3BBB989D, 0f3F000000;
	cvt.sat.f32.f32 	%f279, %f278;
	fma.rm.f32 	%f280, %f279, %f111, %f110;
	add.f32 	%f281, %f280, 0fCB40007F;
	neg.f32 	%f282, %f281;
	fma.rn.f32 	%f283, %f277, 0f3FB8AA3B, %f282;
	fma.rn.f32 	%f284, %f277, 0f32A57060, %f283;
	mov.b32 	%r236, %f280;
	shl.b32 	%r237, %r236, 23;
	mov.b32 	%f285, %r237;
	ex2.approx.ftz.f32 	%f286, %f284;
	mul.f32 	%f287, %f286, %f285;
	add.f32 	%f288, %f276, %f287;
	sub.f32 	%f289, %f67, %f106;
	fma.rn.f32 	%f290, %f289, 0f3BBB989D, 0f3F000000;
	cvt.sat.f32.f32 	%f291, %f290;
	fma.rm.f32 	%f292, %f291, %f111, %f110;
	add.f32 	%f293, %f292, 0fCB40007F;
	neg.f32 	%f294, %f293;
	fma.rn.f32 	%f295, %f289, 0f3FB8AA3B, %f294;
	fma.rn.f32 	%f296, %f289, 0f32A57060, %f295;
	mov.b32 	%r238, %f292;
	shl.b32 	%r239, %r238, 23;
	mov.b32 	%f297, %r239;
	ex2.approx.ftz.f32 	%f298, %f296;
	mul.f32 	%f299, %f298, %f297;
	add.f32 	%f300, %f288, %f299;
	sub.f32 	%f301, %f71, %f106;
	fma.rn.f32 	%f302, %f301, 0f3BBB989D, 0f3F000000;
	cvt.sat.f32.f32 	%f303, %f302;
	fma.rm.f32 	%f304, %f303, %f111, %f110;
	add.f32 	%f305, %f304, 0fCB40007F;
	neg.f32 	%f306, %f305;
	fma.rn.f32 	%f307, %f301, 0f3FB8AA3B, %f306;
	fma.rn.f32 	%f308, %f301, 0f32A57060, %f307;
	mov.b32 	%r240, %f304;
	shl.b32 	%r241, %r240, 23;
	mov.b32 	%f309, %r241;
	ex2.approx.ftz.f32 	%f310, %f308;
	mul.f32 	%f311, %f310, %f309;
	add.f32 	%f312, %f300, %f311;
	sub.f32 	%f313, %f75, %f106;
	fma.rn.f32 	%f314, %f313, 0f3BBB989D, 0f3F000000;
	cvt.sat.f32.f32 	%f315, %f314;
	fma.rm.f32 	%f316, %f315, %f111, %f110;
	add.f32 	%f317, %f316, 0fCB40007F;
	neg.f32 	%f318, %f317;
	fma.rn.f32 	%f319, %f313, 0f3FB8AA3B, %f318;
	fma.rn.f32 	%f320, %f313, 0f32A57060, %f319;
	mov.b32 	%r242, %f316;
	shl.b32 	%r243, %r242, 23;
	mov.b32 	%f321, %r243;
	ex2.approx.ftz.f32 	%f322, %f320;
	mul.f32 	%f323, %f322, %f321;
	add.f32 	%f324, %f312, %f323;
	sub.f32 	%f325, %f79, %f106;
	fma.rn.f32 	%f326, %f325, 0f3BBB989D, 0f3F000000;
	cvt.sat.f32.f32 	%f327, %f326;
	fma.rm.f32 	%f328, %f327, %f111, %f110;
	add.f32 	%f329, %f328, 0fCB40007F;
	neg.f32 	%f330, %f329;
	fma.rn.f32 	%f331, %f325, 0f3FB8AA3B, %f330;
	fma.rn.f32 	%f332, %f325, 0f32A57060, %f331;
	mov.b32 	%r244, %f328;
	shl.b32 	%r245, %r244, 23;
	mov.b32 	%f333, %r245;
	ex2.approx.ftz.f32 	%f334, %f332;
	mul.f32 	%f335, %f334, %f333;
	add.f32 	%f336, %f324, %f335;
	sub.f32 	%f337, %f83, %f106;
	fma.rn.f32 	%f338, %f337, 0f3BBB989D, 0f3F000000;
	cvt.sat.f32.f32 	%f339, %f338;
	fma.rm.f32 	%f340, %f339, %f111, %f110;
	add.f32 	%f341, %f340, 0fCB40007F;
	neg.f32 	%f342, %f341;
	fma.rn.f32 	%f343, %f337, 0f3FB8AA3B, %f342;
	fma.rn.f32 	%f344, %f337, 0f32A57060, %f343;
	mov.b32 	%r246, %f340;
	shl.b32 	%r247, %r246, 23;
	mov.b32 	%f345, %r247;
	ex2.approx.ftz.f32 	%f346, %f344;
	mul.f32 	%f347, %f346, %f345;
	add.f32 	%f348, %f336, %f347;
	sub.f32 	%f349, %f87, %f106;
	fma.rn.f32 	%f350, %f349, 0f3BBB989D, 0f3F000000;
	cvt.sat.f32.f32 	%f351, %f350;
	fma.rm.f32 	%f352, %f351, %f111, %f110;
	add.f32 	%f353, %f352, 0fCB40007F;
	neg.f32 	%f354, %f353;
	fma.rn.f32 	%f355, %f349, 0f3FB8AA3B, %f354;
	fma.rn.f32 	%f356, %f349, 0f32A57060, %f355;
	mov.b32 	%r248, %f352;
	shl.b32 	%r249, %r248, 23;
	mov.b32 	%f357, %r249;
	ex2.approx.ftz.f32 	%f358, %f356;
	mul.f32 	%f359, %f358, %f357;
	add.f32 	%f360, %f348, %f359;
	sub.f32 	%f361, %f91, %f106;
	fma.rn.f32 	%f362, %f361, 0f3BBB989D, 0f3F000000;
	cvt.sat.f32.f32 	%f363, %f362;
	fma.rm.f32 	%f364, %f363, %f111, %f110;
	add.f32 	%f365, %f364, 0fCB40007F;
	neg.f32 	%f366, %f365;
	fma.rn.f32 	%f367, %f361, 0f3FB8AA3B, %f366;
	fma.rn.f32 	%f368, %f361, 0f32A57060, %f367;
	mov.b32 	%r250, %f364;
	shl.b32 	%r251, %r250, 23;
	mov.b32 	%f369, %r251;
	ex2.approx.ftz.f32 	%f370, %f368;
	mul.f32 	%f371, %f370, %f369;
	add.f32 	%f372, %f360, %f371;
	sub.f32 	%f373, %f95, %f106;
	fma.rn.f32 	%f374, %f373, 0f3BBB989D, 0f3F000000;
	cvt.sat.f32.f32 	%f375, %f374;
	fma.rm.f32 	%f376, %f375, %f111, %f110;
	add.f32 	%f377, %f376, 0fCB40007F;
	neg.f32 	%f378, %f377;
	fma.rn.f32 	%f379, %f373, 0f3FB8AA3B, %f378;
	fma.rn.f32 	%f380, %f373, 0f32A57060, %f379;
	mov.b32 	%r252, %f376;
	shl.b32 	%r253, %r252, 23;
	mov.b32 	%f381, %r253;
	ex2.approx.ftz.f32 	%f382, %f380;
	mul.f32 	%f383, %f382, %f381;
	add.f32 	%f384, %f372, %f383;
	mov.b32 	%r254, %f384;
	shfl.sync.bfly.b32	%r255|%p33, %r254, 16, 31, -1;
	mov.b32 	%f385, %r255;
	add.f32 	%f386, %f384, %f385;
	mov.b32 	%r256, %f386;
	shfl.sync.bfly.b32	%r257|%p34, %r256, 8, 31, -1;
	mov.b32 	%f387, %r257;
	add.f32 	%f388, %f386, %f387;
	mov.b32 	%r258, %f388;
	shfl.sync.bfly.b32	%r259|%p35, %r258, 4, 31, -1;
	mov.b32 	%f389, %r259;
	add.f32 	%f390, %f388, %f389;
	mov.b32 	%r260, %f390;
	shfl.sync.bfly.b32	%r261|%p36, %r260, 2, 31, -1;
	mov.b32 	%f391, %r261;
	add.f32 	%f392, %f390, %f391;
	mov.b32 	%r262, %f392;
	shfl.sync.bfly.b32	%r263|%p37, %r262, 1, 31, -1;
	mov.b32 	%f393, %r263;
	add.f32 	%f394, %f392, %f393;
	div.rn.f32 	%f395, %f119, %f394;
	div.rn.f32 	%f396, %f131, %f394;
	div.rn.f32 	%f397, %f143, %f394;
	div.rn.f32 	%f398, %f155, %f394;
	div.rn.f32 	%f399, %f167, %f394;
	div.rn.f32 	%f400, %f179, %f394;
	div.rn.f32 	%f401, %f191, %f394;
	div.rn.f32 	%f402, %f203, %f394;
	div.rn.f32 	%f403, %f215, %f394;
	div.rn.f32 	%f404, %f227, %f394;
	div.rn.f32 	%f405, %f239, %f394;
	div.rn.f32 	%f406, %f251, %f394;
	div.rn.f32 	%f407, %f263, %f394;
	div.rn.f32 	%f408, %f275, %f394;
	div.rn.f32 	%f409, %f287, %f394;
	div.rn.f32 	%f410, %f299, %f394;
	div.rn.f32 	%f411, %f311, %f394;
	div.rn.f32 	%f412, %f323, %f394;
	div.rn.f32 	%f413, %f335, %f394;
	div.rn.f32 	%f414, %f347, %f394;
	div.rn.f32 	%f415, %f359, %f394;
	div.rn.f32 	%f416, %f371, %f394;
	div.rn.f32 	%f417, %f383, %f394;
	mad.lo.s64 	%rd168, %rd171, %rd21, %rd7;
	shl.b64 	%rd169, %rd168, 2;
	add.s64 	%rd170, %rd8, %rd169;
	st.global.f32 	[%rd170], %f395;
	st.global.f32 	[%rd170+128], %f396;
	st.global.f32 	[%rd170+256], %f397;
	st.global.f32 	[%rd170+384], %f398;
	st.global.f32 	[%rd170+512], %f399;
	st.global.f32 	[%rd170+640], %f400;
	st.global.f32 	[%rd170+768], %f401;
	st.global.f32 	[%rd170+896], %f402;
	st.global.f32 	[%rd170+1024], %f403;
	st.global.f32 	[%rd170+1152], %f404;
	st.global.f32 	[%rd170+1280], %f405;
	st.global.f32 	[%rd170+1408], %f406;
	st.global.f32 	[%rd170+1536], %f407;
	st.global.f32 	[%rd170+1664], %f408;
	st.global.f32 	[%rd170+1792], %f409;
	st.global.f32 	[%rd170+1920], %f410;
	st.global.f32 	[%rd170+2048], %f411;
	st.global.f32 	[%rd170+2176], %f412;
	st.global.f32 	[%rd170+2304], %f413;
	st.global.f32 	[%rd170+2432], %f414;
	st.global.f32 	[%rd170+2560], %f415;
	st.global.f32 	[%rd170+2688], %f416;
	st.global.f32 	[%rd170+2816], %f417;
	add.s64 	%rd171, %rd171, %rd9;
	setp.lt.s64 	%p38, %rd171, %rd22;
	@%p38 bra 	$L__BB270_4;
$L__BB270_5:
	ret;

}
	// .globl	_Z15SoftmaxWarpImplI22BroadcastScaleMaskLoadIffbLm2EiE11DirectStoreIffEfLi1ELi23ELi32ELi1ELb1EL9Algorithm0EEvT_T0_ll
.visible .entry _Z15SoftmaxWarpImplI22BroadcastScaleMaskLoadIffbLm2EiE11DirectStoreIffEfLi1ELi23ELi32ELi1ELb1EL9Algorithm0EEvT_T0_ll(
	.param .align 8 .b8 _Z15SoftmaxWarpImplI22BroadcastScaleMaskLoadIffbLm2EiE11DirectStoreIffEfLi1ELi23ELi32ELi1ELb1EL9Algorithm0EEvT_T0_ll_param_0[88],
	.param .align 8 .b8 _Z15SoftmaxWarpImplI22BroadcastScaleMaskLoadIffbLm2EiE11DirectStoreIffEfLi1ELi23ELi32ELi1ELb1EL9Algorithm0EEvT_T0_ll_param_1[16],
	.param .u64 _Z15SoftmaxWarpImplI22BroadcastScaleMaskLoadIffbLm2EiE11DirectStoreIffEfLi1ELi23ELi32ELi1ELb1EL9Algorithm0EEvT_T0_ll_param_2,
	.param .u64 _Z15SoftmaxWarpImplI22BroadcastScaleMaskLoadIffbLm2EiE11DirectStoreIffEfLi1ELi23ELi32ELi1ELb1EL9Algorithm0EEvT_T0_ll_param_3
)
{
	.reg .pred 	%p<129>;
	.reg .b16 	%rs<24>;
	.reg .b32 	%r<316>;
	.reg .b32 	%f<533>;
	.reg .b64 	%rd<207>;

	ld.param.u64 	%rd38, [_Z15SoftmaxWarpImplI22BroadcastScaleMaskLoadIffbLm2EiE11DirectStoreIffEfLi1ELi23ELi32ELi1ELb1EL9Algorithm0EEvT_T0_ll_param_1+8];
	ld.param.u64 	%rd37, [_Z15SoftmaxWarpImplI22BroadcastScaleMaskLoadIffbLm2EiE11DirectStoreIffEfLi1ELi23ELi32ELi1ELb1EL9Algorithm0EEvT_T0_ll_param_1];
	ld.param.v2.f32 	{%f118, %f119}, [_Z15SoftmaxWarpImplI22BroadcastScaleMaskLoadIffbLm2EiE11DirectStoreIffEfLi1ELi23ELi32ELi1ELb1EL9Algorithm0EEvT_T0_ll_param_0+80];
	ld.param.u64 	%rd36, [_Z15SoftmaxWarpImplI22BroadcastScaleMaskLoadIffbLm2EiE11DirectStoreIffEfLi1ELi23ELi32ELi1ELb1EL9Algorithm0EEvT_T0_ll_param_0+72];
	ld.param.v2.u32 	{%r6, %r7}, [_Z15SoftmaxWarpImplI22BroadcastScaleMaskLoadIffbLm2EiE11DirectStoreIffEfLi1ELi23ELi32ELi1ELb1EL9Algorithm0EEvT_T0_ll_param_0+56];
	ld.param.v2.u32 	{%r4, %r5}, [_Z15SoftmaxWarpImplI22BroadcastScaleMaskLoadIffbLm2EiE11DirectStoreIffEfLi1ELi23ELi32ELi1ELb1EL9Algorithm0EEvT_T0_ll_param_0+40];
	ld.param.u64 	%rd32, [_Z15SoftmaxWarpImplI22BroadcastScaleMaskLoadIffbLm2EiE11DirectStoreIffEfLi1ELi23ELi32ELi1ELb1EL9Algorithm0EEvT_T0_ll_param_0+24];
	ld.param.u64 	%rd31, [_Z15SoftmaxWarpImplI22BroadcastScaleMaskLoadIffbLm2EiE11DirectStoreIffEfLi1ELi23ELi32ELi1ELb1EL9Algorithm0EEvT_T0_ll_param_0+16];
	ld.param.u64 	%rd30, [_Z15SoftmaxWarpImplI22BroadcastScaleMaskLoadIffbLm2EiE11DirectStoreIffEfLi1ELi23ELi32ELi1ELb1EL9Algorithm0EEvT_T0_ll_param_0+8];
	ld.param.u64 	%rd29, [_Z15SoftmaxWarpImplI22BroadcastScaleMaskLoadIffbLm2EiE11DirectStoreIffEfLi1ELi23ELi32ELi1ELb1EL9Algorithm0EEvT_T0_ll_param_0];
	ld.param.u64 	%rd40, [_Z15SoftmaxWarpImplI22BroadcastScaleMaskLoadIffbLm2EiE11DirectStoreIffEfLi1ELi23ELi32ELi1ELb1EL9Algorithm0EEvT_T0_ll_param_3];
	cvta.to.global.u64 	%rd1, %rd29;
	cvta.to.global.u64 	%rd2, %rd30;
	setp.lt.s64 	%p1, %rd40, 737;
	@%p1 bra 	$L__BB271_2;
	mov.u64 	%rd41, $str;
	cvta.global.u64 	%rd42, %rd41;
	mov.u64 	%rd43, $str$1;
	cvta.global.u64 	%rd44, %rd43;
	mov.u64 	%rd45, __unnamed_267;
	cvta.global.u64 	%rd46, %rd45;
	{ // callseq 266, 0
	.param .b64 param0;
	st.param.b64 	[param0], %rd42;
	.param .b64 param1;
	st.param.b64 	[param1], %rd44;
	.param .b32 param2;
	st.param.b32 	[param2], 254;
	.param .b64 param3;
	st.param.b64 	[param3], %rd46;
	.param .b64 param4;
	st.param.b64 	[param4], 1;
	call.uni 
	__assertfail, 
	(
	param0, 
	param1, 
	param2, 
	param3, 
	param4
	);
	} // callseq 266
$L__BB271_2:
	ld.param.u64 	%rd204, [_Z15SoftmaxWarpImplI22BroadcastScaleMaskLoadIffbLm2EiE11DirectStoreIffEfLi1ELi23ELi32ELi1ELb1EL9Algorithm0EEvT_T0_ll_param_2];
	mov.u32 	%r8, %ctaid.x;
	mov.u32 	%r9, %ntid.y;
	mov.u32 	%r10, %tid.y;
	mad.lo.s32 	%r11, %r8, %r9, %r10;
	cvt.s64.s32 	%rd206, %r11;
	setp.le.s64 	%p2, %rd204, %rd206;
	@%p2 bra 	$L__BB271_97;
	mov.u32 	%r12, %tid.x;
	add.s32 	%r13, %r12, 64;
	cvt.u64.u32 	%rd6, %r13;
	add.s32 	%r14, %r12, 96;
	cvt.u64.u32 	%rd7, %r14;
	add.s32 	%r15, %r12, 128;
	cvt.u64.u32 	%rd8, %r15;
	add.s32 	%r16, %r12, 160;
	cvt.u64.u32 	%rd9, %r16;
	add.s32 	%r17, %r12, 192;
	cvt.u64.u32 	%rd10, %r17;
	add.s32 	%r18, %r12, 224;
	cvt.u64.u32 	%rd11, %r18;
	add.s32 	%r19, %r12, 256;
	cvt.u64.u32 	%rd12, %r19;
	add.s32 	%r20, %r12, 288;
	cvt.u64.u32 	%rd13, %r20;
	add.s32 	%r21, %r12, 352;
	cvt.u64.u32 	%rd14, %r21;
	add.s32 	%r22, %r12, 384;
	cvt.u64.u32 	%rd15, %r22;
	add.s32 	%r23, %r12, 416;
	cvt.u64.u32 	%rd16, %r23;
	add.s32 	%r24, %r12, 576;
	cvt.u64.u32 	%rd17, %r24;
	add.s32 	%r25, %r12, 608;
	cvt.u64.u32 	%rd18, %r25;
	add.s32 	%r26, %r12, 640;
	cvt.u64.u32 	%rd19, %r26;
	add.s32 	%r27, %r12, 672;
	cvt.u64.u32 	%rd20, %r27;
	add.s32 	%r28, %r12, 704;
	cvt.u64.u32 	%rd21, %r28;
	add.s32 	%r39, %r12, 32;
$L__BB271_4:
	cvt.u64.u32 	%rd23, %r12;
	setp.le.s64 	%p3, %rd40, %rd23;
	mul.lo.s64 	%rd24, %rd36, %rd206;
	mov.f32 	%f487, 0fFF800000;
	mov.f32 	%f490, %f487;
	@%p3 bra 	$L__BB271_6;
	setp.eq.s64 	%p4, %rd32, 1;
	setp.eq.s64 	%p5, %rd31, 1;
	add.s64 	%rd47, %rd24, %rd23;
	cvt.u32.u64 	%r30, %rd47;
	div.s32 	%r31, %r30, %r4;
	mul.lo.s32 	%r32, %r31, %r4;
	sub.s32 	%r33, %r30, %r32;
	selp.b32 	%r34, 0, %r31, %p5;
	selp.b32 	%r35, 0, %r33, %p4;
	mul.lo.s32 	%r36, %r6, %r34;
	mad.lo.s32 	%r37, %r7, %r35, %r36;
	shl.b64 	%rd48, %rd47, 32;
	shr.s64 	%rd49, %rd48, 30;
	add.s64 	%rd50, %rd1, %rd49;
	ld.global.f32 	%f121, [%rd50];
	cvt.s64.s32 	%rd51, %r37;
	add.s64 	%rd52, %rd2, %rd51;
	ld.global.u8 	%rs1, [%rd52];
	setp.eq.s16 	%p6, %rs1, 0;
	mul.f32 	%f122, %f121, %f119;
	selp.f32 	%f487, %f118, %f122, %p6;
	max.f32 	%f490, %f487, 0fFF800000;
$L__BB271_6:
	cvt.u64.u32 	%rd25, %r39;
	setp.le.s64 	%p7, %rd40, %rd25;
	mov.f32 	%f489, 0fFF800000;
	@%p7 bra 	$L__BB271_8;
	setp.eq.s64 	%p8, %rd32, 1;
	setp.eq.s64 	%p9, %rd31, 1;
	add.s64 	%rd53, %rd24, %rd25;
	cvt.u32.u64 	%r40, %rd53;
	div.s32 	%r41, %r40, %r4;
	mul.lo.s32 	%r42, %r41, %r4;
	sub.s32 	%r43, %r40, %r42;
	selp.b32 	%r44, 0, %r41, %p9;
	selp.b32 	%r45, 0, %r43, %p8;
	mul.lo.s32 	%r46, %r6, %r44;
	mad.lo.s32 	%r47, %r7, %r45, %r46;
	shl.b64 	%rd54, %rd53, 32;
	shr.s64 	%rd55, %rd54, 30;
	add.s64 	%rd56, %rd1, %rd55;
	ld.global.f32 	%f124, [%rd56];
	cvt.s64.s32 	%rd57, %r47;
	add.s64 	%rd58, %rd2, %rd57;
	ld.global.u8 	%rs2, [%rd58];
	setp.eq.s16 	%p10, %rs2, 0;
	mul.f32 	%f125, %f124, %f119;
	selp.f32 	%f489, %f118, %f125, %p10;
	max.f32 	%f490, %f490, %f489;
$L__BB271_8:
	setp.le.s64 	%p11, %rd40, %rd6;
	mov.f32 	%f491, 0fFF800000;
	@%p11 bra 	$L__BB271_10;
	setp.eq.s64 	%p12, %rd32, 1;
	setp.eq.s64 	%p13, %rd31, 1;
	add.s64 	%rd59, %rd24, %rd6;
	cvt.u32.u64 	%r48, %rd59;
	div.s32 	%r49, %r48, %r4;
	mul.lo.s32 	%r50, %r49, %r4;
	sub.s32 	%r51, %r48, %r50;
	selp.b32 	%r52, 0, %r49, %p13;
	selp.b32 	%r53, 0, %r51, %p12;
	mul.lo.s32 	%r54, %r6, %r52;
	mad.lo.s32 	%r55, %r7, %r53, %r54;
	shl.b64 	%rd60, %rd59, 32;
	shr.s64 	%rd61, %rd60, 30;
	add.s64 	%rd62, %rd1, %rd61;
	ld.global.f32 	%f127, [%rd62];
	cvt.s64.s32 	%rd63, %r55;
	add.s64 	%rd64, %rd2, %rd63;
	ld.global.u8 	%rs3, [%rd64];
	setp.eq.s16 	%p14, %rs3, 0;
	mul.f32 	%f128, %f127, %f119;
	selp.f32 	%f491, %f118, %f128, %p14;
	max.f32 	%f490, %f490, %f491;
$L__BB271_10:
	setp.le.s64 	%p15, %rd40, %rd7;
	mov.f32 	%f493, 0fFF800000;
	@%p15 bra 	$L__BB271_12;
	setp.eq.s64 	%p16, %rd32, 1;
	setp.eq.s64 	%p17, %rd31, 1;
	add.s64 	%rd65, %rd24, %rd7;
	cvt.u32.u64 	%r56, %rd65;
	div.s32 	%r57, %r56, %r4;
	mul.lo.s32 	%r58, %r57, %r4;
	sub.s32 	%r59, %r56, %r58;
	selp.b32 	%r60, 0, %r57, %p17;
	selp.b32 	%r61, 0, %r59, %p16;
	mul.lo.s32 	%r62, %r6, %r60;
	mad.lo.s32 	%r63, %r7, %r61, %r62;
	shl.b64 	%rd66, %rd65, 32;
	shr.s64 	%rd67, %rd66, 30;
	add.s64 	%rd68, %rd1, %rd67;
	ld.global.f32 	%f130, [%rd68];
	cvt.s64.s32 	%rd69, %r63;
	add.s64 	%rd70, %rd2, %rd69;
	ld.global.u8 	%rs4, [%rd70];
	setp.eq.s16 	%p18, %rs4, 0;
	mul.f32 	%f131, %f130, %f119;
	selp.f32 	%f493, %f118, %f131, %p18;
	max.f32 	%f490, %f490, %f493;
$L__BB271_12:
	setp.le.s64 	%p19, %rd40, %rd8;
	mov.f32 	%f495, 0fFF800000;
	@%p19 bra 	$L__BB271_14;
	setp.eq.s64 	%p20, %rd32, 1;
	setp.eq.s64 	%p21, %rd31, 1;
	add.s64 	%rd71, %rd24, %rd8;
	cvt.u32.u64 	%r64, %rd71;
	div.s32 	%r65, %r64, %r4;
	mul.lo.s32 	%r66, %r65, %r4;
	sub.s32 	%r67, %r64, %r66;
	selp.b32 	%r68, 0, %r65, %p21;
	selp.b32 	%r69, 0, %r67, %p20;
	mul.lo.s32 	%r70, %r6, %r68;
	mad.lo.s32 	%r71, %r7, %r69, %r70;
	shl.b64 	%rd72, %rd71, 32;
	shr.s64 	%rd73, %rd72, 30;
	add.s64 	%rd74, %rd1, %rd73;
	ld.global.f32 	%f133, [%rd74];
	cvt.s64.s32 	%rd75, %r71;
	add.s64 	%rd76, %rd2, %rd75;
	ld.global.u8 	%rs5, [%rd76];
	setp.eq.s16 	%p22, %rs5, 0;
	mul.f32 	%f134, %f133, %f119;
	selp.f32 	%f495, %f118, %f134, %p22;
	max.f32 	%f490, %f490, %f495;
$L__BB271_14:
	setp.le.s64 	%p23, %rd40, %rd9;
	mov.f32 	%f497, 0fFF800000;
	@%p23 bra 	$L__BB271_16;
	setp.eq.s64 	%p24, %rd32, 1;
	setp.eq.s64 	%p25, %rd31, 1;
	add.s64 	%rd77, %rd24, %rd9;
	cvt.u32.u64 	%r72, %rd77;
	div.s32 	%r73, %r72, %r4;
	mul.lo.s32 	%r74, %r73, %r4;
	sub.s32 	%r75, %r72, %r74;
	selp.b32 	%r76, 0, %r73, %p25;
	selp.b32 	%r77, 0, %r75, %p24;
	mul.lo.s32 	%r78, %r6, %r76;
	mad.lo.s32 	%r79, %r7, %r77, %r78;
	shl.b64 	%rd78, %rd77, 32;
	shr.s64 	%rd79, %rd78, 30;
	add.s64 	%rd80, %rd1, %rd79;
	ld.global.f32 	%f136, [%rd80];
	cvt.s64.s32 	%rd81, %r79;
	add.s64 	%rd82, %rd2, %rd81;
	ld.global.u8 	%rs6, [%rd82];
	setp.eq.s16 	%p26, %rs6, 0;
	mul.f32 	%f137, %f136, %f119;
	selp.f32 	%f497, %f118, %f137, %p26;
	max.f32 	%f490, %f490, %f497;
$L__BB271_16:
	setp.le.s64 	%p27, %rd40, %rd10;
	mov.f32 	%f499, 0fFF800000;
	@%p27 bra 	$L__BB271_18;
	setp.eq.s64 	%p28, %rd32, 1;
	setp.eq.s64 	%p29, %rd31, 1;
	add.s64 	%rd83, %rd24, %rd10;
	cvt.u32.u64 	%r80, %rd83;
	div.s32 	%r81, %r80, %r4;
	mul.lo.s32 	%r82, %r81, %r4;
	sub.s32 	%r83, %r80, %r82;
	selp.b32 	%r84, 0, %r81, %p29;
	selp.b32 	%r85, 0, %r83, %p28;
	mul.lo.s32 	%r86, %r6, %r84;
	mad.lo.s32 	%r87, %r7, %r85, %r86;
	shl.b64 	%rd84, %rd83, 32;
	shr.s64 	%rd85, %rd84, 30;
	add.s64 	%rd86, %rd1, %rd85;
	ld.global.f32 	%f139, [%rd86];
	cvt.s64.s32 	%rd87, %r87;
	add.s64 	%rd88, %rd2, %rd87;
	ld.global.u8 	%rs7, [%rd88];
	setp.eq.s16 	%p30, %rs7, 0;
	mul.f32 	%f140, %f139, %f119;
	selp.f32 	%f499, %f118, %f140, %p30;
	max.f32 	%f490, %f490, %f499;
$L__BB271_18:
	setp.le.s64 	%p31, %rd40, %rd11;
	mov.f32 	%f501, 0fFF800000;
	@%p31 bra 	$L__BB271_20;
	setp.eq.s64 	%p32, %rd32, 1;
	setp.eq.s64 	%p33, %rd31, 1;
	add.s64 	%rd89, %rd24, %rd11;
	cvt.u32.u64 	%r88, %rd89;
	div.s32 	%r89, %r88, %r4;
	mul.lo.s32 	%r90, %r89, %r4;
	sub.s32 	%r91, %r88, %r90;
	selp.b32 	%r92, 0, %r89, %p33;
	selp.b32 	%r93, 0, %r91, %p32;
	mul.lo.s32 	%r94, %r6, %r92;
	mad.lo.s32 	%r95, %r7, %r93, %r94;
	shl.b64 	%rd90, %rd89, 32;
	shr.s64 	%rd91, %rd90, 30;
	add.s64 	%rd92, %rd1, %rd91;
	ld.global.f32 	%f142, [%rd92];
	cvt.s64.s32 	%rd93, %r95;
	add.s64 	%rd94, %rd2, %rd93;
	ld.global.u8 	%rs8, [%rd94];
	setp.eq.s16 	%p34, %rs8, 0;
	mul.f32 	%f143, %f142, %f119;
	selp.f32 	%f501, %f118, %f143, %p34;
	max.f32 	%f490, %f490, %f501;
$L__BB271_20:
	setp.le.s64 	%p35, %rd40, %rd12;
	mov.f32 	%f503, 0fFF800000;
	@%p35 bra 	$L__BB271_22;
	setp.eq.s64 	%p36, %rd32, 1;
	setp.eq.s64 	%p37, %rd31, 1;
	add.s64 	%rd95, %rd24, %rd12;
	cvt.u32.u64 	%r96, %rd95;
	div.s32 	%r97, %r96, %r4;
	mul.lo.s32 	%r98, %r97, %r4;
	sub.s32 	%r99, %r96, %r98;
	selp.b32 	%r100, 0, %r97, %p37;
	selp.b32 	%r101, 0, %r99, %p36;
	mul.lo.s32 	%r102, %r6, %r100;
	mad.lo.s32 	%r103, %r7, %r101, %r102;
	shl.b64 	%rd96, %rd95, 32;
	shr.s64 	%rd97, %rd96, 30;
	add.s64 	%rd98, %rd1, %rd97;
	ld.global.f32 	%f145, [%rd98];
	cvt.s64.s32 	%rd99, %r103;
	add.s64 	%rd100, %rd2, %rd99;
	ld.global.u8 	%rs9, [%rd100];
	setp.eq.s16 	%p38, %rs9, 0;
	mul.f32 	%f146, %f145, %f119;
	selp.f32 	%f503, %f118, %f146, %p38;
	max.f32 	%f490, %f490, %f503;
$L__BB271_22:
	setp.le.s64 	%p39, %rd40, %rd13;
	mov.f32 	%f505, 0fFF800000;
	@%p39 bra 	$L__BB271_24;
	setp.eq.s64 	%p40, %rd32, 1;
	setp.eq.s64 	%p41, %rd31, 1;
	add.s64 	%rd101, %rd24, %rd13;
	cvt.u32.u64 	%r104, %rd101;
	div.s32 	%r105, %r104, %r4;
	mul.lo.s32 	%r106, %r105, %r4;
	sub.s32 	%r107, %r104, %r106;
	selp.b32 	%r108, 0, %r105, %p41;
	selp.b32 	%r109, 0, %r107, %p40;
	mul.lo.s32 	%r110, %r6, %r108;
	mad.lo.s32 	%r111, %r7, %r109, %r110;
	shl.b64 	%rd102, %rd101, 32;
	shr.s64 	%rd103, %rd102, 30;
	add.s64 	%rd104, %rd1, %rd103;
	ld.global.f32 	%f148, [%rd104];
	cvt.s64.s32 	%rd105, %r111;
	add.s64 	%rd106, %rd2, %rd105;
	ld.global.u8 	%rs10, [%rd106];
	setp.eq.s16 	%p42, %rs10, 0;
	mul.f32 	%f149, %f148, %f119;
	selp.f32 	%f505, %f118, %f149, %p42;
	max.f32 	%f490, %f490, %f505;
$L__BB271_24:
	mov.u32 	%r112, %tid.x;
	add.s32 	%r113, %r112, 320;
	cvt.u64.u32 	%rd26, %r113;
	setp.le.s64 	%p43, %rd40, %rd26;
	mov.f32 	%f507, 0fFF800000;
	@%p43 bra 	$L__BB271_26;
	setp.eq.s64 	%p44, %rd32, 1;
	setp.eq.s64 	%p45, %rd31, 1;
	add.s64 	%rd107, %rd24, %rd26;
	cvt.u32.u64 	%r114, %rd107;
	div.s32 	%r115, %r114, %r4;
	mul.lo.s32 	%r116, %r115, %r4;
	sub.s32 	%r117, %r114, %r116;
	selp.b32 	%r118, 0, %r115, %p45;
	selp.b32 	%r119, 0, %r117, %p44;
	mul.lo.s32 	%r120, %r6, %r118;
	mad.lo.s32 	%r121, %r7, %r119, %r120;
	shl.b64 	%rd108, %rd107, 32;
	shr.s64 	%rd109, %rd108, 30;
	add.s64 	%rd110, %rd1, %rd109;
	ld.global.f32 	%f151, [%rd110];
	cvt.s64.s32 	%rd111, %r121;
	add.s64 	%rd112, %rd2, %rd111;
	ld.global.u8 	%rs11, [%rd112];
	setp.eq.s16 	%p46, %rs11, 0;
	mul.f32 	%f152, %f151, %f119;
	selp.f32 	%f507, %f118, %f152, %p46;
	max.f32 	%f490, %f490, %f507;
$L__BB271_26:
	setp.le.s64 	%p47, %rd40, %rd14;
	mov.f32 	%f509, 0fFF800000;
	@%p47 bra 	$L__BB271_28;
	setp.eq.s64 	%p48, %rd32, 1;
	setp.eq.s64 	%p49, %rd31, 1;
	add.s64 	%rd113, %rd24, %rd14;
	cvt.u32.u64 	%r122, %rd113;
	div.s32 	%r123, %r122, %r4;
	mul.lo.s32 	%r124, %r123, %r4;
	sub.s32 	%r125, %r122, %r124;
	selp.b32 	%r126, 0, %r123, %p49;
	selp.b32 	%r127, 0, %r125, %p48;
	mul.lo.s32 	%r128, %r6, %r126;
	mad.lo.s32 	%r129, %r7, %r127, %r128;
	shl.b64 	%rd114, %rd113, 32;
	shr.s64 	%rd115, %rd114, 30;
	add.s64 	%rd116, %rd1, %rd115;
	ld.global.f32 	%f154, [%rd116];
	cvt.s64.s32 	%rd117, %r129;
	add.s64 	%rd118, %rd2, %rd117;
	ld.global.u8 	%rs12, [%rd118];
	setp.eq.s16 	%p50, %rs12, 0;
	mul.f32 	%f155, %f154, %f119;
	selp.f32 	%f509, %f118, %f155, %p50;
	max.f32 	%f490, %f490, %f509;
$L__BB271_28:
	setp.le.s64 	%p51, %rd40, %rd15;
	mov.f32 	%f511, 0fFF800000;
	@%p51 bra 	$L__BB271_30;
	setp.eq.s64 	%p52, %rd32, 1;
	setp.eq.s64 	%p53, %rd31, 1;
	add.s64 	%rd119, %rd24, %rd15;
	cvt.u32.u64 	%r130, %rd119;
	div.s32 	%r131, %r130, %r4;
	mul.lo.s32 	%r132, %r131, %r4;
	sub.s32 	%r133, %r130, %r132;
	selp.b32 	%r134, 0, %r131, %p53;
	selp.b32 	%r135, 0, %r133, %p52;
	mul.lo.s32 	%r136, %r6, %r134;
	mad.lo.s32 	%r137, %r7, %r135, %r136;
	shl.b64 	%rd120, %rd119, 32;
	shr.s64 	%rd121, %rd120, 30;
	add.s64 	%rd122, %rd1, %rd121;
	ld.global.f32 	%f157, [%rd122];
	cvt.s64.s32 	%rd123, %r137;
	add.s64 	%rd124, %rd2, %rd123;
	ld.global.u8 	%rs13, [%rd124];
	setp.eq.s16 	%p54, %rs13, 0;
	mul.f32 	%f158, %f157, %f119;
	selp.f32 	%f511, %f118, %f158, %p54;
	max.f32 	%f490, %f490, %f511;
$L__BB271_30:
	setp.le.s64 	%p55, %rd40, %rd16;
	mov.f32 	%f513, 0fFF800000;
	@%p55 bra 	$L__BB271_32;
	setp.eq.s64 	%p56, %rd32, 1;
	setp.eq.s64 	%p57, %rd31, 1;
	add.s64 	%rd125, %rd24, %rd16;
	cvt.u32.u64 	%r138, %rd125;
	div.s32 	%r139, %r138, %r4;
	mul.lo.s32 	%r140, %r139, %r4;
	sub.s32 	%r141, %r138, %r140;
	selp.b32 	%r142, 0, %r139, %p57;
	selp.b32 	%r143, 0, %r141, %p56;
	mul.lo.s32 	%r144, %r6, %r142;
	mad.lo.s32 	%r145, %r7, %r143, %r144;
	shl.b64 	%rd126, %rd125, 32;
	shr.s64 	%rd127, %rd126, 30;
	add.s64 	%rd128, %rd1, %rd127;
	ld.global.f32 	%f160, [%rd128];
	cvt.s64.s32 	%rd129, %r145;
	add.s64 	%rd130, %rd2, %rd129;
	ld.global.u8 	%rs14, [%rd130];
	setp.eq.s16 	%p58, %rs14, 0;
	mul.f32 	%f161, %f160, %f119;
	selp.f32 	%f513, %f118, %f161, %p58;
	max.f32 	%f490, %f490, %f513;
$L__BB271_32:
	add.s32 	%r147, %r112, 448;
	cvt.u64.u32 	%rd131, %r147;
	setp.le.s64 	%p59, %rd40, %rd131;
	mov.f32 	%f515, 0fFF800000;
	@%p59 bra 	$L__BB271_34;
	setp.eq.s64 	%p60, %rd32, 1;
	setp.eq.s64 	%p61, %rd31, 1;
	mov.u32 	%r148, %tid.x;
	add.s32 	%r149, %r148, 448;
	cvt.u64.u32 	%rd132, %r149;
	add.s64 	%rd133, %rd24, %rd132;
	cvt.u32.u64 	%r150, %rd133;
	div.s32 	%r151, %r150, %r4;
	mul.lo.s32 	%r152, %r151, %r4;
	sub.s32 	%r153, %r150, %r152;
	selp.b32 	%r154, 0, %r151, %p61;
	selp.b32 	%r155, 0, %r153, %p60;
	mul.lo.s32 	%r156, %r6, %r154;
	mad.lo.s32 	%r157, %r7, %r155, %r156;
	shl.b64 	%rd134, %rd133, 32;
	shr.s64 	%rd135, %rd134, 30;
	add.s64 	%rd136, %rd1, %rd135;
	ld.global.f32 	%f163, [%rd136];
	cvt.s64.s32 	%rd137, %r157;
	add.s64 	%rd138, %rd2, %rd137;
	ld.global.u8 	%rs15, [%rd138];
	setp.eq.s16 	%p62, %rs15, 0;
	mul.f32 	%f164, %f163, %f119;
	selp.f32 	%f515, %f118, %f164, %p62;
	max.f32 	%f490, %f490, %f515;
$L__BB271_34:
	mov.u32 	%r158, %tid.x;
	add.s32 	%r159, %r158, 480;
	cvt.u64.u32 	%rd139, %r159;
	setp.le.s64 	%p63, %rd40, %rd139;
	mov.f32 	%f517, 0fFF800000;
	@%p63 bra 	$L__BB271_36;
	setp.eq.s64 	%p64, %rd32, 1;
	setp.eq.s64 	%p65, %rd31, 1;
	mov.u32 	%r160, %tid.x;
	add.s32 	%r161, %r160, 480;
	cvt.u64.u32 	%rd140, %r161;
	add.s64 	%rd141, %rd24, %rd140;
	cvt.u32.u64 	%r162, %rd141;
	div.s32 	%r163, %r162, %r4;
	mul.lo.s32 	%r164, %r163, %r4;
	sub.s32 	%r165, %r162, %r164;
	selp.b32 	%r166, 0, %r163, %p65;
	selp.b32 	%r167, 0, %r165, %p64;
	mul.lo.s32 	%r168, %r6, %r166;
	mad.lo.s32 	%r169, %r7, %r167, %r168;
	shl.b64 	%rd142, %rd141, 32;
	shr.s64 	%rd143, %rd142, 30;
	add.s64 	%rd144, %rd1, %rd143;
	ld.global.f32 	%f166, [%rd144];
	cvt.s64.s32 	%rd145, %r169;
	add.s64 	%rd146, %rd2, %rd145;
	ld.global.u8 	%rs16, [%rd146];
	setp.eq.s16 	%p66, %rs16, 0;
	mul.f32 	%f167, %f166, %f119;
	selp.f32 	%f517, %f118, %f167, %p66;
	max.f32 	%f490, %f490, %f517;
$L__BB271_36:
	mov.u32 	%r170, %tid.x;
	add.s32 	%r171, %r170, 512;
	cvt.u64.u32 	%rd147, %r171;
	setp.le.s64 	%p67, %rd40, %rd147;
	mov.f32 	%f519, 0fFF800000;
	@%p67 bra 	$L__BB271_38;
	setp.eq.s64 	%p68, %rd32, 1;
	setp.eq.s64 	%p69, %rd31, 1;
	mov.u32 	%r172, %tid.x;
	add.s32 	%r173, %r172, 512;
	cvt.u64.u32 	%rd148, %r173;
	add.s64 	%rd149, %rd24, %rd148;
	cvt.u32.u64 	%r174, %rd149;
	div.s32 	%r175, %r174, %r4;
	mul.lo.s32 	%r176, %r175, %r4;
	sub.s32 	%r177, %r174, %r176;
	selp.b32 	%r178, 0, %r175, %p69;
	selp.b32 	%r179, 0, %r177, %p68;
	mul.lo.s32 	%r180, %r6, %r178;
	mad.lo.s32 	%r181, %r7, %r179, %r180;
	shl.b64 	%rd150, %rd149, 32;
	shr.s64 	%rd151, %rd150, 30;
	add.s64 	%rd152, %rd1, %rd151;
	ld.global.f32 	%f169, [%rd152];
	cvt.s64.s32 	%rd153, %r181;
	add.s64 	%rd154, %rd2, %rd153;
	ld.global.u8 	%rs17, [%rd154];
	setp.eq.s16 	%p70, %rs17, 0;
	mul.f32 	%f170, %f169, %f119;
	selp.f32 	%f519, %f118, %f170, %p70;
	max.f32 	%f490, %f490, %f519;
$L__BB271_38:
	mov.u32 	%r182, %tid.x;
	add.s32 	%r183, %r182, 544;
	cvt.u64.u32 	%rd155, %r183;
	setp.le.s64 	%p71, %rd40, %rd155;
	mov.f32 	%f521, 0fFF800000;
	@%p71 bra 	$L__BB271_40;
	setp.eq.s64 	%p72, %rd32, 1;
	setp.eq.s64 	%p73, %rd31, 1;
	mov.u32 	%r184, %tid.x;
	add.s32 	%r185, %r184, 544;
	cvt.u64.u32 	%rd156, %r185;
	add.s64 	%rd157, %rd24, %rd156;
	cvt.u32.u64 	%r186, %rd157;
	div.s32 	%r187, %r186, %r4;
	mul.lo.s32 	%r188, %r187, %r4;
	sub.s32 	%r189, %r186, %r188;
	selp.b32 	%r190, 0, %r187, %p73;
	selp.b32 	%r191, 0, %r189, %p72;
	mul.lo.s32 	%r192, %r6, %r190;
	mad.lo.s32 	%r193, %r7, %r191, %r192;
	shl.b64 	%rd158, %rd157, 32;
	shr.s64 	%rd159, %rd158, 30;
	add.s64 	%rd160, %rd1, %rd159;
	ld.global.f32 	%f172, [%rd160];
	cvt.s64.s32 	%rd161, %r193;
	add.s64 	%rd162, %rd2, %rd161;
	ld.global.u8 	%rs18, [%rd162];
	setp.eq.s16 	%p74, %rs18, 0;
	mul.f32 	%f173, %f172, %f119;
	selp.f32 	%f521, %f118, %f173, %p74;
	max.f32 	%f490, %f490, %f521;
$L__BB271_40:
	setp.le.s64 	%p75, %rd40, %rd17;
	mov.f32 	%f523, 0fFF800000;
	@%p75 bra 	$L__BB271_42;
	setp.eq.s64 	%p76, %rd32, 1;
	setp.eq.s64 	%p77, %rd31, 1;
	add.s64 	%rd163, %rd24, %rd17;
	cvt.u32.u64 	%r194, %rd163;
	div.s32 	%r195, %r194, %r4;
	mul.lo.s32 	%r196, %r195, %r4;
	sub.s32 	%r197, %r194, %r196;
	selp.b32 	%r198, 0, %r195, %p77;
	selp.b32 	%r199, 0, %r197, %p76;
	mul.lo.s32 	%r200, %r6, %r198;
	mad.lo.s32 	%r201, %r7, %r199, %r200;
	shl.b64 	%rd164, %rd163, 32;
	shr.s64 	%rd165, %rd164, 30;
	add.s64 	%rd166, %rd1, %rd165;
	ld.global.f32 	%f175, [%rd166];
	cvt.s64.s32 	%rd167, %r201;
	add.s64 	%rd168, %rd2, %rd167;
	ld.global.u8 	%rs19, [%rd168];
	setp.eq.s16 	%p78, %rs19, 0;
	mul.f32 	%f176, %f175, %f119;
	selp.f32 	%f523, %f118, %f176, %p78;
	max.f32 	%f490, %f490, %f523;
$L__BB271_42:
	setp.le.s64 	%p79, %rd40, %rd18;
	mov.f32 	%f525, 0fFF800000;
	@%p79 bra 	$L__BB271_44;
	setp.eq.s64 	%p80, %rd32, 1;
	setp.eq.s64 	%p81, %rd31, 1;
	add.s64 	%rd169, %rd24, %rd18;
	cvt.u32.u64 	%r202, %rd169;
	div.s32 	%r203, %r202, %r4;
	mul.lo.s32 	%r204, %r203, %r4;
	sub.s32 	%r205, %r202, %r204;
	selp.b32 	%r206, 0, %r203, %p81;
	selp.b32 	%r207, 0, %r205, %p80;
	mul.lo.s32 	%r208, %r6, %r206;
	mad.lo.s32 	%r209, %r7, %r207, %r208;
	shl.b64 	%rd170, %rd169, 32;
	shr.s64 	%rd171, %rd170, 30;
	add.s64 	%rd172, %rd1, %rd171;
	ld.global.f32 	%f178, [%rd172];
	cvt.s64.s32 	%rd173, %r209;
	add.s64 	%rd174, %rd2, %rd173;
	ld.global.u8 	%rs20, [%rd174];
	setp.eq.s16 	%p82, %rs20, 0;
	mul.f32 	%f179, %f178, %f119;
	selp.f32 	%f525, %f118, %f179, %p82;
	max.f32 	%f490, %f490, %f525;
$L__BB271_44:
	setp.le.s64 	%p83, %rd40, %rd19;
	mov.f32 	%f527, 0fFF800000;
	@%p83 bra 	$L__BB271_46;
	setp.eq.s64 	%p84, %rd32, 1;
	setp.eq.s64 	%p85, %rd31, 1;
	add.s64 	%rd175, %rd24, %rd19;
	cvt.u32.u64 	%r210, %rd175;
	div.s32 	%r211, %r210, %r4;
	mul.lo.s32 	%r212, %r211, %r4;
	sub.s32 	%r213, %r210, %r212;
	selp.b32 	%r214, 0, %r211, %p85;
	selp.b32 	%r215, 0, %r213, %p84;
	mul.lo.s32 	%r216, %r6, %r214;
	mad.lo.s32 	%r217, %r7, %r215, %r216;
	shl.b64 	%rd176, %rd175, 32;
	shr.s64 	%rd177, %rd176, 30;
	add.s64 	%rd178, %rd1, %rd177;
	ld.global.f32 	%f181, [%rd178];
	cvt.s64.s32 	%rd179, %r217;
	add.s64 	%rd180, %rd2, %rd179;
	ld.global.u8 	%rs21, [%rd180];
	setp.eq.s16 	%p86, %rs21, 0;
	mul.f32 	%f182, %f181, %f119;
	selp.f32 	%f527, %f118, %f182, %p86;
	max.f32 	%f490, %f490, %f527;
$L__BB271_46:
	setp.le.s64 	%p87, %rd40, %rd20;
	mov.f32 	%f529, 0fFF800000;
	@%p87 bra 	$L__BB271_48;
	setp.eq.s64 	%p88, %rd32, 1;
	setp.eq.s64 	%p89, %rd31, 1;
	add.s64 	%rd181, %rd24, %rd20;
	cvt.u32.u64 	%r218, %rd181;
	div.s32 	%r219, %r218, %r4;
	mul.lo.s32 	%r220, %r219, %r4;
	sub.s32 	%r221, %r218, %r220;
	selp.b32 	%r222, 0, %r219, %p89;
	selp.b32 	%r223, 0, %r221, %p88;
	mul.lo.s32 	%r224, %r6, %r222;
	mad.lo.s32 	%r225, %r7, %r223, %r224;
	shl.b64 	%rd182, %rd181, 32;
	shr.s64 	%rd183, %rd182, 30;
	add.s64 	%rd184, %rd1, %rd183;
	ld.global.f32 	%f184, [%rd184];
	cvt.s64.s32 	%rd185, %r225;
	add.s64 	%rd186, %rd2, %rd185;
	ld.global.u8 	%rs22, [%rd186];
	setp.eq.s16 	%p90, %rs22, 0;
	mul.f32 	%f185, %f184, %f119;
	selp.f32 	%f529, %f118, %f185, %p90;
	max.f32 	%f490, %f490, %f529;
$L__BB271_48:
	setp.le.s64 	%p91, %rd40, %rd21;
	mov.f32 	%f531, 0fFF800000;
	@%p91 bra 	$L__BB271_50;
	setp.eq.s64 	%p92, %rd32, 1;
	setp.eq.s64 	%p93, %rd31, 1;
	add.s64 	%rd187, %rd24, %rd21;
	cvt.u32.u64 	%r226, %rd187;
	div.s32 	%r227, %r226, %r4;
	mul.lo.s32 	%r228, %r227, %r4;
	sub.s32 	%r229, %r226, %r228;
	selp.b32 	%r230, 0, %r227, %p93;
	selp.b32 	%r231, 0, %r229, %p92;
	mul.lo.s32 	%r232, %r6, %r230;
	mad.lo.s32 	%r233, %r7, %r231, %r232;
	shl.b64 	%rd188, %rd187, 32;
	shr.s64 	%rd189, %rd188, 30;
	add.s64 	%rd190, %rd1, %rd189;
	ld.global.f32 	%f187, [%rd190];
	cvt.s64.s32 	%rd191, %r233;
	add.s64 	%rd192, %rd2, %rd191;
	ld.global.u8 	%rs23, [%rd192];
	setp.eq.s16 	%p94, %rs23, 0;
	mul.f32 	%f188, %f187, %f119;
	selp.f32 	%f531, %f118, %f188, %p94;
	max.f32 	%f490, %f490, %f531;
$L__BB271_50:
	mov.u32 	%r234, %tid.x;
	cvt.u64.u32 	%rd193, %r234;
	setp.le.s64 	%p95, %rd40, %rd193;
	mov.b32 	%r235, %f490;
	shfl.sync.bfly.b32	%r236|%p96, %r235, 16, 31, -1;
	mov.b32 	%f189, %r236;
	max.f32 	%f190, %f490, %f189;
	mov.b32 	%r237, %f190;
	shfl.sync.bfly.b32	%r238|%p97, %r237, 8, 31, -1;
	mov.b32 	%f191, %r238;
	max.f32 	%f192, %f190, %f191;
	mov.b32 	%r239, %f192;
	shfl.sync.bfly.b32	%r240|%p98, %r239, 4, 31, -1;
	mov.b32 	%f193, %r240;
	max.f32 	%f194, %f192, %f193;
	mov.b32 	%r241, %f194;
	shfl.sync.bfly.b32	%r242|%p99, %r241, 2, 31, -1;
	mov.b32 	%f195, %r242;
	max.f32 	%f196, %f194, %f195;
	mov.b32 	%r243, %f196;
	shfl.sync.bfly.b32	%r244|%p100, %r243, 1, 31, -1;
	mov.b32 	%f197, %r244;
	max.f32 	%f198, %f196, %f197;
	sub.f32 	%f199, %f487, %f198;
	fma.rn.f32 	%f200, %f199, 0f3BBB989D, 0f3F000000;
	cvt.sat.f32.f32 	%f201, %f200;
	mov.f32 	%f202, 0f4B400001;
	mov.f32 	%f203, 0f437C0000;
	fma.rm.f32 	%f204, %f201, %f203, %f202;
	add.f32 	%f205, %f204, 0fCB40007F;
	neg.f32 	%f206, %f205;
	fma.rn.f32 	%f207, %f199, 0f3FB8AA3B, %f206;
	fma.rn.f32 	%f208, %f199, 0f32A57060, %f207;
	mov.b32 	%r245, %f204;
	shl.b32 	%r246, %r245, 23;
	mov.b32 	%f209, %r246;
	ex2.approx.ftz.f32 	%f210, %f208;
	mul.f32 	%f211, %f210, %f209;
	add.f32 	%f212, %f211, 0f00000000;
	sub.f32 	%f213, %f489, %f198;
	fma.rn.f32 	%f214, %f213, 0f3BBB989D, 0f3F000000;
	cvt.sat.f32.f32 	%f215, %f214;
	fma.rm.f32 	%f216, %f215, %f203, %f202;
	add.f32 	%f217, %f216, 0fCB40007F;
	neg.f32 	%f218, %f217;
	fma.rn.f32 	%f219, %f213, 0f3FB8AA3B, %f218;
	fma.rn.f32 	%f220, %f213, 0f32A57060, %f219;
	mov.b32 	%r247, %f216;
	shl.b32 	%r248, %r247, 23;
	mov.b32 	%f221, %r248;
	ex2.approx.ftz.f32 	%f222, %f220;
	mul.f32 	%f223, %f222, %f221;
	add.f32 	%f224, %f212, %f223;
	sub.f32 	%f225, %f491, %f198;
	fma.rn.f32 	%f226, %f225, 0f3BBB989D, 0f3F000000;
	cvt.sat.f32.f32 	%f227, %f226;
	fma.rm.f32 	%f228, %f227, %f203, %f202;
	add.f32 	%f229, %f228, 0fCB40007F;
	neg.f32 	%f230, %f229;
	fma.rn.f32 	%f231, %f225, 0f3FB8AA3B, %f230;
	fma.rn.f32 	%f232, %f225, 0f32A57060, %f231;
	mov.b32 	%r249, %f228;
	shl.b32 	%r250, %r249, 23;
	mov.b32 	%f233, %r250;
	ex2.approx.ftz.f32 	%f234, %f232;
	mul.f32 	%f235, %f234, %f233;
	add.f32 	%f236, %f224, %f235;
	sub.f32 	%f237, %f493, %f198;
	fma.rn.f32 	%f238, %f237, 0f3BBB989D, 0f3F000000;
	cvt.sat.f32.f32 	%f239, %f238;
	fma.rm.f32 	%f240, %f239, %f203, %f202;
	add.f32 	%f241, %f240, 0fCB40007F;
	neg.f32 	%f242, %f241;
	fma.rn.f32 	%f243, %f237, 0f3FB8AA3B, %f242;
	fma.rn.f32 	%f244, %f237, 0f32A57060, %f243;
	mov.b32 	%r251, %f240;
	shl.b32 	%r252, %r251, 23;
	mov.b32 	%f245, %r252;
	ex2.approx.ftz.f32 	%f246, %f244;
	mul.f32 	%f247, %f246, %f245;
	add.f32 	%f248, %f236, %f247;
	sub.f32 	%f249, %f495, %f198;
	fma.rn.f32 	%f250, %f249, 0f3BBB989D, 0f3F000000;
	cvt.sat.f32.f32 	%f251, %f250;
	fma.rm.f32 	%f252, %f251, %f203, %f202;
	add.f32 	%f253, %f252, 0fCB40007F;
	neg.f32 	%f254, %f253;
	fma.rn.f32 	%f255, %f249, 0f3FB8AA3B, %f254;
	fma.rn.f32 	%f256, %f249, 0f32A57060, %f255;
	mov.b32 	%r253, %f252;
	shl.b32 	%r254, %r253, 23;
	mov.b32 	%f257, %r254;
	ex2.approx.ftz.f32 	%f258, %f256;
	mul.f32 	%f259, %f258, %f257;
	add.f32 	%f260, %f248, %f259;
	sub.f32 	%f261, %f497, %f198;
	fma.rn.f32 	%f262, %f261, 0f3BBB989D, 0f3F000000;
	cvt.sat.f32.f32 	%f263, %f262;
	fma.rm.f32 	%f264, %f263, %f203, %f202;
	add.f32 	%f265, %f264, 0fCB40007F;
	neg.f32 	%f266, %f265;
	fma.rn.f32 	%f267, %f261, 0f3FB8AA3B, %f266;
	fma.rn.f32 	%f268, %f261, 0f32A57060, %f267;
	mov.b32 	%r255, %f264;
	shl.b32 	%r256, %r255, 23;
	mov.b32 	%f269, %r256;
	ex2.approx.ftz.f32 	%f270, %f268;
	mul.f32 	%f271, %f270, %f269;
	add.f32 	%f272, %f260, %f271;
	sub.f32 	%f273, %f499, %f198;
	fma.rn.f32 	%f274, %f273, 0f3BBB989D, 0f3F000000;
	cvt.sat.f32.f32 	%f275, %f274;
	fma.rm.f32 	%f276, %f275, %f203, %f202;
	add.f32 	%f277, %f276, 0fCB40007F;
	neg.f32 	%f278, %f277;
	fma.rn.f32 	%f279, %f273, 0f3FB8AA3B, %f278;
	fma.rn.f32 	%f280, %f273, 0f32A57060, %f279;
	mov.b32 	%r257, %f276;
	shl.b32 	%r258, %r257, 23;
	mov.b32 	%f281, %r258;
	ex2.approx.ftz.f32 	%f282, %f280;
	mul.f32 	%f283, %f282, %f281;
	add.f32 	%f284, %f272, %f283;
	sub.f32 	%f285, %f501, %f198;
	fma.rn.f32 	%f286, %f285, 0f3BBB989D, 0f3F000000;
	cvt.sat.f32.f32 	%f287, %f286;
	fma.rm.f32 	%f288, %f287, %f203, %f202;
	add.f32 	%f289, %f288, 0fCB40007F;
	neg.f32 	%f290, %f289;
	fma.rn.f32 	%f291, %f285, 0f3FB8AA3B, %f290;
	fma.rn.f32 	%f292, %f285, 0f32A57060, %f291;
	mov.b32 	%r259, %f288;
	shl.b32 	%r260, %r259, 23;
	mov.b32 	%f293, %r260;
	ex2.approx.ftz.f32 	%f294, %f292;
	mul.f32 	%f295, %f294, %f293;
	add.f32 	%f296, %f284, %f295;
	sub.f32 	%f297, %f503, %f198;
	fma.rn.f32 	%f298, %f297, 0f3BBB989D, 0f3F000000;
	cvt.sat.f32.f32 	%f299, %f298;
	fma.rm.f32 	%f300, %f299, %f203, %f202;
	add.f32 	%f301, %f300, 0fCB40007F;
	neg.f32 	%f302, %f301;
	fma.rn.f32 	%f303, %f297, 0f3FB8AA3B, %f302;
	fma.rn.f32 	%f304, %f297, 0f32A57060, %f303;
	mov.b32 	%r261, %f300;
	shl.b32 	%r262, %r261, 23;
	mov.b32 	%f305, %r262;
	ex2.approx.ftz.f32 	%f306, %f304;
	mul.f32 	%f307, %f306, %f305;
	add.f32 	%f308, %f296, %f307;
	sub.f32 	%f309, %f505, %f198;
	fma.rn.f32 	%f310, %f309, 0f3BBB989D, 0f3F000000;
	cvt.sat.f32.f32 	%f311, %f310;
	fma.rm.f32 	%f312, %f311, %f203, %f202;
	add.f32 	%f313, %f312, 0fCB40007F;
	neg.f32 	%f314, %f313;
	fma.rn.f32 	%f315, %f309, 0f3FB8AA3B, %f314;
	fma.rn.f32 	%f316, %f309, 0f32A57060, %f315;
	mov.b32 	%r263, %f312;
	shl.b32 	%r264, %r263, 23;
	mov.b32 	%f317, %r264;
	ex2.approx.ftz.f32 	%f318, %f316;
	mul.f32 	%f319, %f318, %f317;
	add.f32 	%f320, %f308, %f319;
	sub.f32 	%f321, %f507, %f198;
	fma.rn.f32 	%f322, %f321, 0f3BBB989D, 0f3F000000;
	cvt.sat.f32.f32 	%f323, %f322;
	fma.rm.f32 	%f324, %f323, %f203, %f202;
	add.f32 	%f325, %f324, 0fCB40007F;
	neg.f32 	%f326, %f325;
	fma.rn.f32 	%f327, %f321, 0f3FB8AA3B, %f326;
	fma.rn.f32 	%f328, %f321, 0f32A57060, %f327;
	mov.b32 	%r265, %f324;
	shl.b32 	%r266, %r265, 23;
	mov.b32 	%f329, %r266;
	ex2.approx.ftz.f32 	%f330, %f328;
	mul.f32 	%f331, %f330, %f329;
	add.f32 	%f332, %f320, %f331;
	sub.f32 	%f333, %f509, %f198;
	fma.rn.f32 	%f334, %f333, 0f3BBB989D, 0f3F000000;
	cvt.sat.f32.f32 	%f335, %f334;
	fma.rm.f32 	%f336, %f335, %f203, %f202;
	add.f32 	%f337, %f336, 0fCB40007F;
	neg.f32 	%f338, %f337;
	fma.rn.f32 	%f339, %f333, 0f3FB8AA3B, %f338;
	fma.rn.f32 	%f340, %f333, 0f32A57060, %f339;
	mov.b32 	%r267, %f336;
	shl.b32 	%r268, %r267, 23;
	mov.b32 	%f341, %r268;
	ex2.approx.ftz.f32 	%f342, %f340;
	mul.f32 	%f343, %f342, %f341;
	add.f32 	%f344, %f332, %f343;
	sub.f32 	%f345, %f511, %f198;
	fma.rn.f32 	%f346, %f345, 0f3BBB989D, 0f3F000000;
	cvt.sat.f32.f32 	%f347, %f346;
	fma.rm.f32 	%f348, %f347, %f203, %f202;
	add.f32 	%f349, %f348, 0fCB40007F;
	neg.f32 	%f350, %f349;
	fma.rn.f32 	%f351, %f345, 0f3FB8AA3B, %f350;
	fma.rn.f32 	%f352, %f345, 0f32A57060, %f351;
	mov.b32 	%r269, %f348;
	shl.b32 	%r270, %r269, 23;
	mov.b32 	%f353, %r270;
	ex2.approx.ftz.f32 	%f354, %f352;
	mul.f32 	%f355, %f354, %f353;
	add.f32 	%f356, %f344, %f355;
	sub.f32 	%f357, %f513, %f198;
	fma.rn.f32 	%f358, %f357, 0f3BBB989D, 0f3F000000;
	cvt.sat.f32.f32 	%f359, %f358;
	fma.rm.f32 	%f360, %f359, %f203, %f202;
	add.f32 	%f361, %f360, 0fCB40007F;
	neg.f32 	%f362, %f361;
	fma.rn.f32 	%f363, %f357, 0f3FB8AA3B, %f362;
	fma.rn.f32 	%f364, %f357, 0f32A57060, %f363;
	mov.b32 	%r271, %f360;
	shl.b32 	%r272, %r271, 23;
	mov.b32 	%f365, %r272;
	ex2.approx.ftz.f32 	%f366, %f364;
	mul.f32 	%f367, %f366, %f365;
	add.f32 	%f368, %f356, %f367;
	sub.f32 	%f369, %f515, %f198;
	fma.rn.f32 	%f370, %f369, 0f3BBB989D, 0f3F000000;
	cvt.sat.f32.f32 	%f371, %f370;
	fma.rm.f32 	%f372, %f371, %f203, %f202;
	add.f32 	%f373, %f372, 0fCB40007F;
	neg.f32 	%f374, %f373;
	fma.rn.f32 	%f375, %f369, 0f3FB8AA3B, %f374;
	fma.rn.f32 	%f376, %f369, 0f32A57060, %f375;
	mov.b32 	%r273, %f372;
	shl.b32 	%r274, %r273, 23;
	mov.b32 	%f377, %r274;
	ex2.approx.ftz.f32 	%f378, %f376;
	mul.f32 	%f379, %f378, %f377;
	add.f32 	%f380, %f368, %f379;
	sub.f32 	%f381, %f517, %f198;
	fma.rn.f32 	%f382, %f381, 0f3BBB989D, 0f3F000000;
	cvt.sat.f32.f32 	%f383, %f382;
	fma.rm.f32 	%f384, %f383, %f203, %f202;
	add.f32 	%f385, %f384, 0fCB40007F;
	neg.f32 	%f386, %f385;
	fma.rn.f32 	%f387, %f381, 0f3FB8AA3B, %f386;
	fma.rn.f32 	%f388, %f381, 0f32A57060, %f387;
	mov.b32 	%r275, %f384;
	shl.b32 	%r276, %r275, 23;
	mov.b32 	%f389, %r276;
	ex2.approx.ftz.f32 	%f390, %f388;
	mul.f32 	%f391, %f390, %f389;
	add.f32 	%f392, %f380, %f391;
	sub.f32 	%f393, %f519, %f198;
	fma.rn.f32 	%f394, %f393, 0f3BBB989D, 0f3F000000;
	cvt.sat.f32.f32 	%f395, %f394;
	fma.rm.f32 	%f396, %f395, %f203, %f202;
	add.f32 	%f397, %f396, 0fCB40007F;
	neg.f32 	%f398, %f397;
	fma.rn.f32 	%f399, %f393, 0f3FB8AA3B, %f398;
	fma.rn.f32 	%f400, %f393, 0f32A57060, %f399;
	mov.b32 	%r277, %f396;
	shl.b32 	%r278, %r277, 23;
	mov.b32 	%f401, %r278;
	ex2.approx.ftz.f32 	%f402, %f400;
	mul.f32 	%f403, %f402, %f401;
	add.f32 	%f404, %f392, %f403;
	sub.f32 	%f405, %f521, %f198;
	fma.rn.f32 	%f406, %f405, 0f3BBB989D, 0f3F000000;
	cvt.sat.f32.f32 	%f407, %f406;
	fma.rm.f32 	%f408, %f407, %f203, %f202;
	add.f32 	%f409, %f408, 0fCB40007F;
	neg.f32 	%f410, %f409;
	fma.rn.f32 	%f411, %f405, 0f3FB8AA3B, %f410;
	fma.rn.f32 	%f412, %f405, 0f32A57060, %f411;
	mov.b32 	%r279, %f408;
	shl.b32 	%r280, %r279, 23;
	mov.b32 	%f413, %r280;
	ex2.approx.ftz.f32 	%f414, %f412;
	mul.f32 	%f415, %f414, %f413;
	add.f32 	%f416, %f404, %f415;
	sub.f32 	%f417, %f523, %f198;
	fma.rn.f32 	%f418, %f417, 0f3BBB989D, 0f3F000000;
	cvt.sat.f32.f32 	%f419, %f418;
	fma.rm.f32 	%f420, %f419, %f203, %f202;
	add.f32 	%f421, %f420, 0fCB40007F;
	neg.f32 	%f422, %f421;
	fma.rn.f32 	%f423, %f417, 0f3FB8AA3B, %f422;
	fma.rn.f32 	%f424, %f417, 0f32A57060, %f423;
	mov.b32 	%r281, %f420;
	shl.b32 	%r282, %r281, 23;
	mov.b32 	%f425, %r282;
	ex2.approx.ftz.f32 	%f426, %f424;
	mul.f32 	%f427, %f426, %f425;
	add.f32 	%f428, %f416, %f427;
	sub.f32 	%f429, %f525, %f198;
	fma.rn.f32 	%f430, %f429, 0f3BBB989D, 0f3F000000;
	cvt.sat.f32.f32 	%f431, %f430;
	fma.rm.f32 	%f432, %f431, %f203, %f202;
	add.f32 	%f433, %f432, 0fCB40007F;
	neg.f32 	%f434, %f433;
	fma.rn.f32 	%f435, %f429, 0f3FB8AA3B, %f434;
	fma.rn.f32 	%f436, %f429, 0f32A57060, %f435;
	mov.b32 	%r283, %f432;
	shl.b32 	%r284, %r283, 23;
	mov.b32 	%f437, %r284;
	ex2.approx.ftz.f32 	%f438, %f436;
	mul.f32 	%f439, %f438, %f437;
	add.f32 	%f440, %f428, %f439;
	sub.f32 	%f441, %f527, %f198;
	fma.rn.f32 	%f442, %f441, 0f3BBB989D, 0f3F000000;
	cvt.sat.f32.f32 	%f443, %f442;
	fma.rm.f32 	%f444, %f443, %f203, %f202;
	add.f32 	%f445, %f444, 0fCB40007F;
	neg.f32 	%f446, %f445;
	fma.rn.f32 	%f447, %f441, 0f3FB8AA3B, %f446;
	fma.rn.f32 	%f448, %f441, 0f32A57060, %f447;
	mov.b32 	%r285, %f444;
	shl.b32 	%r286, %r285, 23;
	mov.b32 	%f449, %r286;
	ex2.approx.ftz.f32 	%f450, %f448;
	mul.f32 	%f451, %f450, %f449;
	add.f32 	%f452, %f440, %f451;
	sub.f32 	%f453, %f529, %f198;
	fma.rn.f32 	%f454, %f453, 0f3BBB989D, 0f3F000000;
	cvt.sat.f32.f32 	%f455, %f454;
	fma.rm.f32 	%f456, %f455, %f203, %f202;
	add.f32 	%f457, %f456, 0fCB40007F;
	neg.f32 	%f458, %f457;
	fma.rn.f32 	%f459, %f453, 0f3FB8AA3B, %f458;
	fma.rn.f32 	%f460, %f453, 0f32A57060, %f459;
	mov.b32 	%r287, %f456;
	shl.b32 	%r288, %r287, 23;
	mov.b32 	%f461, %r288;
	ex2.approx.ftz.f32 	%f462, %f460;
	mul.f32 	%f463, %f462, %f461;
	add.f32 	%f464, %f452, %f463;
	sub.f32 	%f465, %f531, %f198;
	fma.rn.f32 	%f466, %f465, 0f3BBB989D, 0f3F000000;
	cvt.sat.f32.f32 	%f467, %f466;
	fma.rm.f32 	%f468, %f467, %f203, %f202;
	add.f32 	%f469, %f468, 0fCB40007F;
	neg.f32 	%f470, %f469;
	fma.rn.f32 	%f471, %f465, 0f3FB8AA3B, %f470;
	fma.rn.f32 	%f472, %f465, 0f32A57060, %f471;
	mov.b32 	%r289, %f468;
	shl.b32 	%r290, %r289, 23;
	mov.b32 	%f473, %r290;
	ex2.approx.ftz.f32 	%f474, %f472;
	mul.f32 	%f475, %f474, %f473;
	add.f32 	%f476, %f464, %f475;
	mov.b32 	%r291, %f476;
	shfl.sync.bfly.b32	%r292|%p101, %r291, 16, 31, -1;
	mov.b32 	%f477, %r292;
	add.f32 	%f478, %f476, %f477;
	mov.b32 	%r293, %f478;
	shfl.sync.bfly.b32	%r294|%p102, %r293, 8, 31, -1;
	mov.b32 	%f479, %r294;
	add.f32 	%f480, %f478, %f479;
	mov.b32 	%r295, %f480;
	shfl.sync.bfly.b32	%r296|%p103, %r295, 4, 31, -1;
	mov.b32 	%f481, %r296;
	add.f32 	%f482, %f480, %f481;
	mov.b32 	%r297, %f482;
	shfl.sync.bfly.b32	%r298|%p104, %r297, 2, 31, -1;
	mov.b32 	%f483, %r298;
	add.f32 	%f484, %f482, %f483;
	mov.b32 	%r299, %f484;
	shfl.sync.bfly.b32	%r300|%p105, %r299, 1, 31, -1;
	mov.b32 	%f485, %r300;
	add.f32 	%f486, %f484, %f485;
	div.rn.f32 	%f95, %f211, %f486;
	div.rn.f32 	%f96, %f223, %f486;
	div.rn.f32 	%f97, %f235, %f486;
	div.rn.f32 	%f98, %f247, %f486;
	div.rn.f32 	%f99, %f259, %f486;
	div.rn.f32 	%f100, %f271, %f486;
	div.rn.f32 	%f101, %f283, %f486;
	div.rn.f32 	%f102, %f295, %f486;
	div.rn.f32 	%f103, %f307, %f486;
	div.rn.f32 	%f104, %f319, %f486;
	div.rn.f32 	%f105, %f331, %f486;
	div.rn.f32 	%f106, %f343, %f486;
	div.rn.f32 	%f107, %f355, %f486;
	div.rn.f32 	%f108, %f367, %f486;
	div.rn.f32 	%f109, %f379, %f486;
	div.rn.f32 	%f110, %f391, %f486;
	div.rn.f32 	%f111, %f403, %f486;
	div.rn.f32 	%f112, %f415, %f486;
	div.rn.f32 	%f113, %f427, %f486;
	div.rn.f32 	%f114, %f439, %f486;
	div.rn.f32 	%f115, %f451, %f486;
	div.rn.f32 	%f116, %f463, %f486;
	div.rn.f32 	%f117, %f475, %f486;
	mad.lo.s64 	%rd194, %rd206, %rd38, %rd193;
	cvta.to.global.u64 	%rd195, %rd37;
	shl.b64 	%rd196, %rd194, 2;
	add.s64 	%rd27, %rd195, %rd196;
	@%p95 bra 	$L__BB271_52;
	st.global.f32 	[%rd27], %f95;
$L__BB271_52:
	mov.u32 	%r301, %tid.x;
	add.s32 	%r302, %r301, 32;
	cvt.u64.u32 	%rd197, %r302;
	setp.le.s64 	%p106, %rd40, %rd197;
	@%p106 bra 	$L__BB271_54;
	st.global.f32 	[%rd27+128], %f96;
$L__BB271_54:
	setp.le.s64 	%p107, %rd40, %rd6;
	@%p107 bra 	$L__BB271_56;
	st.global.f32 	[%rd27+256], %f97;
$L__BB271_56:
	setp.le.s64 	%p108, %rd40, %rd7;
	@%p108 bra 	$L__BB271_58;
	st.global.f32 	[%rd27+384], %f98;
$L__BB271_58:
	setp.le.s64 	%p109, %rd40, %rd8;
	@%p109 bra 	$L__BB271_60;
	st.global.f32 	[%rd27+512], %f99;
$L__BB271_60:
	setp.le.s64 	%p110, %rd40, %rd9;
	@%p110 bra 	$L__BB271_62;
	st.global.f32 	[%rd27+640], %f100;
$L__BB271_62:
	setp.le.s64 	%p111, %rd40, %rd10;
	@%p111 bra 	$L__BB271_64;
	st.global.f32 	[%rd27+768], %f101;
$L__BB271_64:
	setp.le.s64 	%p112, %rd40, %rd11;
	@%p112 bra 	$L__BB271_66;
	st.global.f32 	[%rd27+896], %f102;
$L__BB271_66:
	setp.le.s64 	%p113, %rd40, %rd12;
	@%p113 bra 	$L__BB271_68;
	st.global.f32 	[%rd27+1024], %f103;
$L__BB271_68:
	setp.le.s64 	%p114, %rd40, %rd13;
	@%p114 bra 	$L__BB271_70;
	st.global.f32 	[%rd27+1152], %f104;
$L__BB271_70:
	mov.u32 	%r303, %tid.x;
	add.s32 	%r304, %r303, 320;
	cvt.u64.u32 	%rd198, %r304;
	setp.le.s64 	%p115, %rd40, %rd198;
	@%p115 bra 	$L__BB271_72;
	st.global.f32 	[%rd27+1280], %f105;
$L__BB271_72:
	setp.le.s64 	%p116, %rd40, %rd14;
	@%p116 bra 	$L__BB271_74;
	st.global.f32 	[%rd27+1408], %f106;
$L__BB271_74:
	setp.le.s64 	%p117, %rd40, %rd15;
	@%p117 bra 	$L__BB271_76;
	st.global.f32 	[%rd27+1536], %f107;
$L__BB271_76:
	setp.le.s64 	%p118, %rd40, %rd16;
	@%p118 bra 	$L__BB271_78;
	st.global.f32 	[%rd27+1664], %f108;
$L__BB271_78:
	add.s32 	%r306, %r303, 448;
	cvt.u64.u32 	%rd199, %r306;
	setp.le.s64 	%p119, %rd40, %rd199;
	@%p119 bra 	$L__BB271_80;
	st.global.f32 	[%rd27+1792], %f109;
$L__BB271_80:
	add.s32 	%r308, %r303, 480;
	cvt.u64.u32 	%rd200, %r308;
	setp.le.s64 	%p120, %rd40, %rd200;
	@%p120 bra 	$L__BB271_82;
	st.global.f32 	[%rd27+1920], %f110;
$L__BB271_82:
	add.s32 	%r310, %r303, 512;
	cvt.u64.u32 	%rd201, %r310;
	setp.le.s64 	%p121, %rd40, %rd201;
	@%p121 bra 	$L__BB271_84;
	st.global.f32 	[%rd27+2048], %f111;
$L__BB271_84:
	add.s32 	%r312, %r303, 544;
	cvt.u64.u32 	%rd202, %r312;
	setp.le.s64 	%p122, %rd40, %rd202;
	@%p122 bra 	$L__BB271_86;
	st.global.f32 	[%rd27+2176], %f112;
$L__BB271_86:
	setp.le.s64 	%p123, %rd40, %rd17;
	@%p123 bra 	$L__BB271_88;
	st.global.f32 	[%rd27+2304], %f113;
$L__BB271_88:
	setp.le.s64 	%p124, %rd40, %rd18;
	@%p124 bra 	$L__BB271_90;
	st.global.f32 	[%rd27+2432], %f114;
$L__BB271_90:
	setp.le.s64 	%p125, %rd40, %rd19;
	@%p125 bra 	$L__BB271_92;
	st.global.f32 	[%rd27+2560], %f115;
$L__BB271_92:
	setp.le.s64 	%p126, %rd40, %rd20;
	@%p126 bra 	$L__BB271_94;
	st.global.f32 	[%rd27+2688], %f116;
$L__BB271_94:
	setp.le.s64 	%p127, %rd40, %rd21;
	@%p127 bra 	$L__BB271_96;
	st.global.f32 	[%rd27+2816], %f117;
$L__BB271_96:
	ld.param.u64 	%rd205, [_Z15SoftmaxWarpImplI22BroadcastScaleMaskLoadIffbLm2EiE11DirectStoreIffEfLi1ELi23ELi32ELi1ELb1EL9Algorithm0EEvT_T0_ll_param_2];
	mov.u32 	%r313, %nctaid.x;
	mov.u32 	%r314, %ntid.y;
	mul.lo.s32 	%r315, %r313, %r314;
	cvt.s64.s32 	%rd203, %r315;
	add.s64 	%rd206, %rd206, %rd203;
	setp.lt.s64 	%p128, %rd206, %rd205;
	@%p128 bra 	$L__BB271_4;
$L__BB271_97:
	ret;

}
	// .globl	_Z15SoftmaxWarpImplI22BroadcastScaleMaskLoadIffbLm2EiE11DirectStoreIffEfLi1ELi24ELi32ELi1ELb0EL9Algorithm0EEvT_T0_ll
.visible .entry _Z15SoftmaxWarpImplI22BroadcastScaleMaskLoadIffbLm2EiE11DirectStoreIffEfLi1ELi24ELi32ELi1ELb0EL9Algorithm0EEvT_T0_ll(
	.param .align 8 .b8 _Z15SoftmaxWarpImplI22BroadcastScaleMaskLoadIffbLm2EiE11DirectStoreIffEfLi1ELi24ELi32ELi1ELb0EL9Algorithm0EEvT_T0_ll_param_0[88],
	.param .align 8 .b8 _Z15SoftmaxWarpImplI22BroadcastScaleMaskLoadIffbLm2EiE11DirectStoreIffEfLi1ELi24ELi32ELi1ELb0EL9Algorithm0EEvT_T0_ll_param_1[16],
	.param .u64 _Z15SoftmaxWarpImplI22BroadcastScaleMaskLoadIffbLm2EiE11DirectStoreIffEfLi1ELi24ELi32ELi1ELb0EL9Algorithm0EEvT_T0_ll_param_2,
	.param .u64 _Z15SoftmaxWarpImplI22BroadcastScaleMaskLoadIffbLm2EiE11DirectStoreIffEfLi1ELi24ELi32ELi1ELb0EL9Algorithm0EEvT_T0_ll_param_3
)
{
	.reg .pred 	%p<40>;
	.reg .b16 	%rs<25>;
	.reg .b32 	%r<273>;
	.reg .b32 	%f<435>;
	.reg .b64 	%rd<178>;

	ld.param.u64 	%rd21, [_Z15SoftmaxWarpImplI22BroadcastScaleMaskLoadIffbLm2EiE11DirectStoreIffEfLi1ELi24ELi32ELi1ELb0EL9Algorithm0EEvT_T0_ll_param_1+8];
	ld.param.u64 	%rd20, [_Z15SoftmaxWarpImplI22BroadcastScaleMaskLoadIffbLm2EiE11DirectStoreIffEfLi1ELi24ELi32ELi1ELb0EL9Algorithm0EEvT_T0_ll_param_1];
	ld.param.v2.f32 	{%f3, %f4}, [_Z15SoftmaxWarpImplI22BroadcastScaleMaskLoadIffbLm2EiE11DirectStoreIffEfLi1ELi24ELi32ELi1ELb0EL9Algorithm0EEvT_T0_ll_param_0+80];
	ld.param.u64 	%rd19, [_Z15SoftmaxWarpImplI22BroadcastScaleMaskLoadIffbLm2EiE11DirectStoreIffEfLi1ELi24ELi32ELi1ELb0EL9Algorithm0EEvT_T0_ll_param_0+72];
	ld.param.v2.u32 	{%r5, %r6}, [_Z15SoftmaxWarpImplI22BroadcastScaleMaskLoadIffbLm2EiE11DirectStoreIffEfLi1ELi24ELi32ELi1ELb0EL9Algorithm0EEvT_T0_ll_param_0+56];
	ld.param.v2.u32 	{%r3, %r4}, [_Z15SoftmaxWarpImplI22BroadcastScaleMaskLoadIffbLm2EiE11DirectStoreIffEfLi1ELi24ELi32ELi1ELb0EL9Algorithm0EEvT_T0_ll_param_0+40];
	ld.param.u64 	%rd15, [_Z15SoftmaxWarpImplI22BroadcastScaleMaskLoadIffbLm2EiE11DirectStoreIffEfLi1ELi24ELi32ELi1ELb0EL9Algorithm0EEvT_T0_ll_param_0+24];
	ld.param.u64 	%rd14, [_Z15SoftmaxWarpImplI22BroadcastScaleMaskLoadIffbLm2EiE11DirectStoreIffEfLi1ELi24ELi32ELi1ELb0EL9Algorithm0EEvT_T0_ll_param_0+16];
	ld.param.u64 	%rd13, [_Z15SoftmaxWarpImplI22BroadcastScaleMaskLoadIffbLm2EiE11DirectStoreIffEfLi1ELi24ELi32ELi1ELb0EL9Algorithm0EEvT_T0_ll_param_0+8];
	ld.param.u64 	%rd12, [_Z15SoftmaxWarpImplI22BroadcastScaleMaskLoadIffbLm2EiE11DirectStoreIffEfLi1ELi24ELi32ELi1ELb0EL9Algorithm0EEvT_T0_ll_param_0];
	ld.param.u64 	%rd22, [_Z15SoftmaxWarpImplI22BroadcastScaleMaskLoadIffbLm2EiE11DirectStoreIffEfLi1ELi24ELi32ELi1ELb0EL9Algorithm0EEvT_T0_ll_param_2];
	ld.param.u64 	%rd23, [_Z15SoftmaxWarpImplI22BroadcastScaleMaskLoadIffbLm2EiE11DirectStoreIffEfLi1ELi24ELi32ELi1ELb0EL9Algorithm0EEvT_T0_ll_param_3];
	setp.lt.s64 	%p1, %rd23, 769;
	@%p1 bra 	$L__BB272_2;
	mov.u64 	%rd24, $str;
	cvta.global.u64 	%rd25, %rd24;
	mov.u64 	%rd26, $str$1;
	cvta.global.u64 	%rd27, %rd26;
	mov.u64 	%rd28, __unnamed_268;
	cvta.global.u64 	%rd29, %rd28;
	{ // callseq 267, 0
	.param .b64 param0;
	st.param.b64 	[param0], %rd25;
	.param .b64 param1;
	st.param.b64 	[param1], %rd27;
	.param .b32 param2;
	st.param.b32 	[param2], 254;
	.param .b64 param3;
	st.param.b64 	[param3], %rd29;
	.param .b64 param4;
	st.param.b64 	[param4], 1;
	call.uni 
	__assertfail, 
	(
	param0, 
	param1, 
	param2, 
	param3, 
	param4
	);
	} // callseq 267
$L__BB272_2:
	mov.u32 	%r7, %ctaid.x;
	mov.u32 	%r8, %ntid.y;
	mov.u32 	%r9, %tid.y;
	mad.lo.s32 	%r10, %r7, %r8, %r9;
	mov.u32 	%r11, %nctaid.x;
	mul.lo.s32 	%r2, %r11, %r8;
	cvt.s64.s32 	%rd177, %r10;
	setp.le.s64 	%p2, %rd22, %rd177;
	@%p2 bra 	$L__BB272_5;
	cvta.to.global.u64 	%rd5, %rd12;
	cvta.to.global.u64 	%rd6, %rd13;
	mov.u32 	%r12, %tid.x;
	cvt.u64.u32 	%rd7, %r12;
	cvta.to.global.u64 	%rd8, %rd20;
	cvt.s64.s32 	%rd9, %r2;
$L__BB272_4:
	setp.eq.s64 	%p3, %rd15, 1;
	setp.eq.s64 	%p4, %rd14, 1;
	mad.lo.s64 	%rd30, %rd19, %rd177, %rd7;
	cvt.u32.u64 	%r13, %rd30;
	div.s32 	%r14, %r13, %r3;
	mul.lo.s32 	%r15, %r14, %r3;
	sub.s32 	%r16, %r13, %r15;
	selp.b32 	%r17, 0, %r14, %p4;
	selp.b32 	%r18, 0, %r16, %p3;
	mul.lo.s32 	%r19, %r5, %r17;
	mad.lo.s32 	%r20, %r6, %r18, %r19;
	shl.b64 	%rd31, %rd30, 32;
	shr.s64 	%rd32, %rd31, 30;
	add.s64 	%rd33, %rd5, %rd32;
	ld.global.f32 	%f5, [%rd33];
	cvt.s64.s32 	%rd34, %r20;
	add.s64 	%rd35, %rd6, %rd34;
	ld.global.u8 	%rs1, [%rd35];
	setp.eq.s16 	%p5, %rs1, 0;
	mul.f32 	%f6, %f5, %f4;
	selp.f32 	%f7, %f3, %f6, %p5;
	max.f32 	%f8, %f7, 0fFF800000;
	add.s64 	%rd36, %rd30, 32;
	cvt.u32.u64 	%r21, %rd36;
	div.s32 	%r22, %r21, %r3;
	mul.lo.s32 	%r23, %r22, %r3;
	sub.s32 	%r24, %r21, %r23;
	selp.b32 	%r25, 0, %r22, %p4;
	selp.b32 	%r26, 0, %r24, %p3;
	mul.lo.s32 	%r27, %r5, %r25;
	mad.lo.s32 	%r28, %r6, %r26, %r27;
	shl.b64 	%rd37, %rd36, 32;
	shr.s64 	%rd38, %rd37, 30;
	add.s64 	%rd39, %rd5, %rd38;
	ld.global.f32 	%f9, [%rd39];
	cvt.s64.s32 	%rd40, %r28;
	add.s64 	%rd41, %rd6, %rd40;
	ld.global.u8 	%rs2, [%rd41];
	setp.eq.s16 	%p6, %rs2, 0;
	mul.f32 	%f10, %f9, %f4;
	selp.f32 	%f11, %f3, %f10, %p6;
	max.f32 	%f12, %f8, %f11;
	add.s64 	%rd42, %rd30, 64;
	cvt.u32.u64 	%r29, %rd42;
	div.s32 	%r30, %r29, %r3;
	mul.lo.s32 	%r31, %r30, %r3;
	sub.s32 	%r32, %r29, %r31;
	selp.b32 	%r33, 0, %r30, %p4;
	selp.b32 	%r34, 0, %r32, %p3;
	mul.lo.s32 	%r35, %r5, %r33;
	mad.lo.s32 	%r36, %r6, %r34, %r35;
	shl.b64 	%rd43, %rd42, 32;
	shr.s64 	%rd44, %rd43, 30;
	add.s64 	%rd45, %rd5, %rd44;
	ld.global.f32 	%f13, [%rd45];
	cvt.s64.s32 	%rd46, %r36;
	add.s64 	%rd47, %rd6, %rd46;
	ld.global.u8 	%rs3, [%rd47];
	setp.eq.s16 	%p7, %rs3, 0;
	mul.f32 	%f14, %f13, %f4;
	selp.f32 	%f15, %f3, %f14, %p7;
	max.f32 	%f16, %f12, %f15;
	add.s64 	%rd48, %rd30, 96;
	cvt.u32.u64 	%r37, %rd48;
	div.s32 	%r38, %r37, %r3;
	mul.lo.s32 	%r39, %r38, %r3;
	sub.s32 	%r40, %r37, %r39;
	selp.b32 	%r41, 0, %r38, %p4;
	selp.b32 	%r42, 0, %r40, %p3;
	mul.lo.s32 	%r43, %r5, %r41;
	mad.lo.s32 	%r44, %r6, %r42, %r43;
	shl.b64 	%rd49, %rd48, 32;
	shr.s64 	%rd50, %rd49, 30;
	add.s64 	%rd51, %rd5, %rd50;
	ld.global.f32 	%f17, [%rd51];
	cvt.s64.s32 	%rd52, %r44;
	add.s64 	%rd53, %rd6, %rd52;
	ld.global.u8 	%rs4, [%rd53];
	setp.eq.s16 	%p8, %rs4, 0;
	mul.f32 	%f18, %f17, %f4;
	selp.f32 	%f19, %f3, %f18, %p8;
	max.f32 	%f20, %f16, %f19;
	add.s64 	%rd54, %rd30, 128;
	cvt.u32.u64 	%r45, %rd54;
	div.s32 	%r46, %r45, %r3;
	mul.lo.s32 	%r47, %r46, %r3;
	sub.s32 	%r48, %r45, %r47;
	selp.b32 	%r49, 0, %r46, %p4;
	selp.b32 	%r50, 0, %r48, %p3;
	mul.lo.s32 	%r51, %r5, %r49;
	mad.lo.s32 	%r52, %r6, %r50, %r51;
	shl.b64 	%rd55, %rd54, 32;
	shr.s64 	%rd56, %rd55, 30;
	add.s64 	%rd57, %rd5, %rd56;
	ld.global.f32 	%f21, [%rd57];
	cvt.s64.s32 	%rd58, %r52;
	add.s64 	%rd59, %rd6, %rd58;
	ld.global.u8 	%rs5, [%rd59];
	setp.eq.s16 	%p9, %rs5, 0;
	mul.f32 	%f22, %f21, %f4;
	selp.f32 	%f23, %f3, %f22, %p9;
	max.f32 	%f24, %f20, %f23;
	add.s64 	%rd60, %rd30, 160;
	cvt.u32.u64 	%r53, %rd60;
	div.s32 	%r54, %r53, %r3;
	mul.lo.s32 	%r55, %r54, %r3;
	sub.s32 	%r56, %r53, %r55;
	selp.b32 	%r57, 0, %r54, %p4;
	selp.b32 	%r58, 0, %r56, %p3;
	mul.lo.s32 	%r59, %r5, %r57;
	mad.lo.s32 	%r60, %r6, %r58, %r59;
	shl.b64 	%rd61, %rd60, 32;
	shr.s64 	%rd62, %rd61, 30;
	add.s64 	%rd63, %rd5, %rd62;
	ld.global.f32 	%f25, [%rd63];
	cvt.s64.s32 	%rd64, %r60;
	add.s64 	%rd65, %rd6, %rd64;
	ld.global.u8 	%rs6, [%rd65];
	setp.eq.s16 	%p10, %rs6, 0;
	mul.f32 	%f26, %f25, %f4;
	selp.f32 	%f27, %f3, %f26, %p10;
	max.f32 	%f28, %f24, %f27;
	add.s64 	%rd66, %rd30, 192;
	cvt.u32.u64 	%r61, %rd66;
	div.s32 	%r62, %r61, %r3;
	mul.lo.s32 	%r63, %r62, %r3;
	sub.s32 	%r64, %r61, %r63;
	selp.b32 	%r65, 0, %r62, %p4;
	selp.b32 	%r66, 0, %r64, %p3;
	mul.lo.s32 	%r67, %r5, %r65;
	mad.lo.s32 	%r68, %r6, %r66, %r67;
	shl.b64 	%rd67, %rd66, 32;
	shr.s64 	%rd68, %rd67, 30;
	add.s64 	%rd69, %rd5, %rd68;
	ld.global.f32 	%f29, [%rd69];
	cvt.s64.s32 	%rd70, %r68;
	add.s64 	%rd71, %rd6, %rd70;
	ld.global.u8 	%rs7, [%rd71];
	setp.eq.s16 	%p11, %rs7, 0;
	mul.f32 	%f30, %f29, %f4;
	selp.f32 	%f31, %f3, %f30, %p11;
	max.f32 	%f32, %f28, %f31;
	add.s64 	%rd72, %rd30, 224;
	cvt.u32.u64 	%r69, %rd72;
	div.s32 	%r70, %r69, %r3;
	mul.lo.s32 	%r71, %r70, %r3;
	sub.s32 	%r72, %r69, %r71;
	selp.b32 	%r73, 0, %r70, %p4;
	selp.b32 	%r74, 0, %r72, %p3;
	mul.lo.s32 	%r75, %r5, %r73;
	mad.lo.s32 	%r76, %r6, %r74, %r75;
	shl.b64 	%rd73, %rd72, 32;
	shr.s64 	%rd74, %rd73, 30;
	add.s64 	%rd75, %rd5, %rd74;
	ld.global.f32 	%f33, [%rd75];
	cvt.s64.s32 	%rd76, %r76;
	add.s64 	%rd77, %rd6, %rd76;
	ld.global.u8 	%rs8, [%rd77];
	setp.eq.s16 	%p12, %rs8, 0;
	mul.f32 	%f34, %f33, %f4;
	selp.f32 	%f35, %f3, %f34, %p12;
	max.f32 	%f36, %f32, %f35;
	add.s64 	%rd78, %rd30, 256;
	cvt.u32.u64 	%r77, %rd78;
	div.s32 	%r78, %r77, %r3;
	mul.lo.s32 	%r79, %r78, %r3;
	sub.s32 	%r80, %r77, %r79;
	selp.b32 	%r81, 0, %r78, %p4;
	selp.b32 	%r82, 0, %r80, %p3;
	mul.lo.s32 	%r83, %r5, %r81;
	mad.lo.s32 	%r84, %r6, %r82, %r83;
	shl.b64 	%rd79, %rd78, 32;
	shr.s64 	%rd80, %rd79, 30;
	add.s64 	%rd81, %rd5, %rd80;
	ld.global.f32 	%f37, [%rd81];
	cvt.s64.s32 	%rd82, %r84;
	add.s64 	%rd83, %rd6, %rd82;
	ld.global.u8 	%rs9, [%rd83];
	setp.eq.s16 	%p13, %rs9, 0;
	mul.f32 	%f38, %f37, %f4;
	selp.f32 	%f39, %f3, %f38, %p13;
	max.f32 	%f40, %f36, %f39;
	add.s64 	%rd84, %rd30, 288;
	cvt.u32.u64 	%r85, %rd84;
	div.s32 	%r86, %r85, %r3;
	mul.lo.s32 	%r87, %r86, %r3;
	sub.s32 	%r88, %r85, %r87;
	selp.b32 	%r89, 0, %r86, %p4;
	selp.b32 	%r90, 0, %r88, %p3;
	mul.lo.s32 	%r91, %r5, %r89;
	mad.lo.s32 	%r92, %r6, %r90, %r91;
	shl.b64 	%rd85, %rd84, 32;
	shr.s64 	%rd86, %rd85, 30;
	add.s64 	%rd87, %rd5, %rd86;
	ld.global.f32 	%f41, [%rd87];
	cvt.s64.s32 	%rd88, %r92;
	add.s64 	%rd89, %rd6, %rd88;
	ld.global.u8 	%rs10, [%rd89];
	setp.eq.s16 	%p14, %rs10, 0;
	mul.f32 	%f42, %f41, %f4;
	selp.f32 	%f43, %f3, %f42, %p14;
	max.f32 	%f44, %f40, %f43;
	add.s64 	%rd90, %rd30, 320;
	cvt.u32.u64 	%r93, %rd90;
	div.s32 	%r94, %r93, %r3;
	mul.lo.s32 	%r95, %r94, %r3;
	sub.s32 	%r96, %r93, %r95;
	selp.b32 	%r97, 0, %r94, %p4;
	selp.b32 	%r98, 0, %r96, %p3;
	mul.lo.s32 	%r99, %r5, %r97;
	mad.lo.s32 	%r100, %r6, %r98, %r99;
	shl.b64 	%rd91, %rd90, 32;
	shr.s64 	%rd92, %rd91, 30;
	add.s64 	%rd93, %rd5, %rd92;
	ld.global.f32 	%f45, [%rd93];
	cvt.s64.s32 	%rd94, %r100;
	add.s64 	%rd95, %rd6, %rd94;
	ld.global.u8 	%rs11, [%rd95];
	setp.eq.s16 	%p15, %rs11, 0;
	mul.f32 	%f46, %f45, %f4;
	selp.f32 	%f47, %f3, %f46, %p15;
	max.f32 	%f48, %f44, %f47;
	add.s64 	%rd96, %rd30, 352;
	cvt.u32.u64 	%r101, %rd96;
	div.s32 	%r102, %r101, %r3;
	mul.lo.s32 	%r103, %r102, %r3;
	sub.s32 	%r104, %r101, %r103;
	selp.b32 	%r105, 0, %r102, %p4;
	selp.b32 	%r106, 0, %r104, %p3;
	mul.lo.s32 	%r107, %r5, %r105;
	mad.lo.s32 	%r108, %r6, %r106, %r107;
	shl.b64 	%rd97, %rd96, 32;
	shr.s64 	%rd98, %rd97, 30;
	add.s64 	%rd99, %rd5, %rd98;
	ld.global.f32 	%f49, [%rd99];
	cvt.s64.s32 	%rd100, %r108;
	add.s64 	%rd101, %rd6, %rd100;
	ld.global.u8 	%rs12, [%rd101];
	setp.eq.s16 	%p16, %rs12, 0;
	mul.f32 	%f50, %f49, %f4;
	selp.f32 	%f51, %f3, %f50, %p16;
	max.f32 	%f52, %f48, %f51;
	add.s64 	%rd102, %rd30, 384;
	cvt.u32.u64 	%r109, %rd102;
	div.s32 	%r110, %r109, %r3;
	mul.lo.s32 	%r111, %r110, %r3;
	sub.s32 	%r112, %r109, %r111;
	selp.b32 	%r113, 0, %r110, %p4;
	selp.b32 	%r114, 0, %r112, %p3;
	mul.lo.s32 	%r115, %r5, %r113;
	mad.lo.s32 	%r116, %r6, %r114, %r115;
	shl.b64 	%rd103, %rd102, 32;
	shr.s64 	%rd104, %rd103, 30;
	add.s64 	%rd105, %rd5, %rd104;
	ld.global.f32 	%f53, [%rd105];
	cvt.s64.s32 	%rd106, %r116;
	add.s64 	%rd107, %rd6, %rd106;
	ld.global.u8 	%rs13, [%rd107];
	setp.eq.s16 	%p17, %rs13, 0;
	mul.f32 	%f54, %f53, %f4;
	selp.f32 	%f55, %f3, %f54, %p17;
	max.f32 	%f56, %f52, %f55;
	add.s64 	%rd108, %rd30, 416;
	cvt.u32.u64 	%r117, %rd108;
	div.s32 	%r118, %r117, %r3;
	mul.lo.s32 	%r119, %r118, %r3;
	sub.s32 	%r120, %r117, %r119;
	selp.b32 	%r121, 0, %r118, %p4;
	selp.b32 	%r122, 0, %r120, %p3;
	mul.lo.s32 	%r123, %r5, %r121;
	mad.lo.s32 	%r124, %r6, %r122, %r123;
	shl.b64 	%rd109, %rd108, 32;
	shr.s64 	%rd110, %rd109, 30;
	add.s64 	%rd111, %rd5, %rd110;
	ld.global.f32 	%f57, [%rd111];
	cvt.s64.s32 	%rd112, %r124;
	add.s64 	%rd113, %rd6, %rd112;
	ld.global.u8 	%rs14, [%rd113];
	setp.eq.s16 	%p18, %rs14, 0;
	mul.f32 	%f58, %f57, %f4;
	selp.f32 	%f59, %f3, %f58, %p18;
	max.f32 	%f60, %f56, %f59;
	add.s64 	%rd114, %rd30, 448;
	cvt.u32.u64 	%r125, %rd114;
	div.s32 	%r126, %r125, %r3;
	mul.lo.s32 	%r127, %r126, %r3;
	sub.s32 	%r128, %r125, %r127;
	selp.b32 	%r129, 0, %r126, %p4;
	selp.b32 	%r130, 0, %r128, %p3;
	mul.lo.s32 	%r131, %r5, %r129;
	mad.lo.s32 	%r132, %r6, %r130, %r131;
	shl.b64 	%rd115, %rd114, 32;
	shr.s64 	%rd116, %rd115, 30;
	add.s64 	%rd117, %rd5, %rd116;
	ld.global.f32 	%f61, [%rd117];
	cvt.s64.s32 	%rd118, %r132;
	add.s64 	%rd119, %rd6, %rd118;
	ld.global.u8 	%rs15, [%rd119];
	setp.eq.s16 	%p19, %rs15, 0;
	mul.f32 	%f62, %f61, %f4;
	selp.f32 	%f63, %f3, %f62, %p19;
	max.f32 	%f64, %f60, %f63;
	add.s64 	%rd120, %rd30, 480;
	cvt.u32.u64 	%r133, %rd120;
	div.s32 	%r134, %r133, %r3;
	mul.lo.s32 	%r135, %r134, %r3;
	sub.s32 	%r136, %r133, %r135;
	selp.b32 	%r137, 0, %r134, %p4;
	selp.b32 	%r138, 0, %r136, %p3;
	mul.lo.s32 	%r139, %r5, %r137;
	mad.lo.s32 	%r140, %r6, %r138, %r139;
	shl.b64 	%rd121, %rd120, 32;
	shr.s64 	%rd122, %rd121, 30;
	add.s64 	%rd123, %rd5, %rd122;
	ld.global.f32 	%f65, [%rd123];
	cvt.s64.s32 	%rd124, %r140;
	add.s64 	%rd125, %rd6, %rd124;
	ld.global.u8 	%rs16, [%rd125];
	setp.eq.s16 	%p20, %rs16, 0;
	mul.f32 	%f66, %f65, %f4;
	selp.f32 	%f67, %f3, %f66, %p20;
	max.f32 	%f68, %f64, %f67;
	add.s64 	%rd126, %rd30, 512;
	cvt.u32.u64 	%r141, %rd126;
	div.s32 	%r142, %r141, %r3;
	mul.lo.s32 	%r143, %r142, %r3;
	sub.s32 	%r144, %r141, %r143;
	selp.b32 	%r145, 0, %r142, %p4;
	selp.b32 	%r146, 0, %r144, %p3;
	mul.lo.s32 	%r147, %r5, %r145;
	mad.lo.s32 	%r148, %r6, %r146, %r147;
	shl.b64 	%rd127, %rd126, 32;
	shr.s64 	%rd128, %rd127, 30;
	add.s64 	%rd129, %rd5, %rd128;
	ld.global.f32 	%f69, [%rd129];
	cvt.s64.s32 	%rd130, %r148;
	add.s64 	%rd131, %rd6, %rd130;
	ld.global.u8 	%rs17, [%rd131];
	setp.eq.s16 	%p21, %rs17, 0;
	mul.f32 	%f70, %f69, %f4;
	selp.f32 	%f71, %f3, %f70, %p21;
	max.f32 	%f72, %f68, %f71;
	add.s64 	%rd132, %rd30, 544;
	cvt.u32.u64 	%r149, %rd132;
	div.s32 	%r150, %r149, %r3;
	mul.lo.s32 	%r151, %r150, %r3;
	sub.s32 	%r152, %r149, %r151;
	selp.b32 	%r153, 0, %r150, %p4;
	selp.b32 	%r154, 0, %r152, %p3;
	mul.lo.s32 	%r155, %r5, %r153;
	mad.lo.s32 	%r156, %r6, %r154, %r155;
	shl.b64 	%rd133, %rd132, 32;
	shr.s64 	%rd134, %rd133, 30;
	add.s64 	%rd135, %rd5, %rd134;
	ld.global.f32 	%f73, [%rd135];
	cvt.s64.s32 	%rd136, %r156;
	add.s64 	%rd137, %rd6, %rd136;
	ld.global.u8 	%rs18, [%rd137];
	setp.eq.s16 	%p22, %rs18, 0;
	mul.f32 	%f74, %f73, %f4;
	selp.f32 	%f75, %f3, %f74, %p22;
	max.f32 	%f76, %f72, %f75;
	add.s64 	%rd138, %rd30, 576;
	cvt.u32.u64 	%r157, %rd138;
	div.s32 	%r158, %r157, %r3;
	mul.lo.s32 	%r159, %r158, %r3;
	sub.s32 	%r160, %r157, %r159;
	selp.b32 	%r161, 0, %r158, %p4;
	selp.b32 	%r162, 0, %r160, %p3;
	mul.lo.s32 	%r163, %r5, %r161;
	mad.lo.s32 	%r164, %r6, %r162, %r163;
	shl.b64 	%rd139, %rd138, 32;
	shr.s64 	%rd140, %rd139, 30;
	add.s64 	%rd141, %rd5, %rd140;
	ld.global.f32 	%f77, [%rd141];
	cvt.s64.s32 	%rd142, %r164;
	add.s64 	%rd143, %rd6, %rd142;
	ld.global.u8 	%rs19, [%rd143];
	setp.eq.s16 	%p23, %rs19, 0;
	mul.f32 	%f78, %f77, %f4;
	selp.f32 	%f79, %f3, %f78, %p23;
	max.f32 	%f80, %f76, %f79;
	add.s64 	%rd144, %rd30, 608;
	cvt.u32.u64 	%r165, %rd144;
	div.s32 	%r166, %r165, %r3;
	mul.lo.s32 	%r167, %r166, %r3;
	sub.s32 	%r168, %r165, %r167;
	selp.b32 	%r169, 0, %r166, %p4;
	selp.b32 	%r170, 0, %r168, %p3;
	mul.lo.s32 	%r171, %r5, %r169;
	mad.lo.s32 	%r172, %r6, %r170, %r171;
	shl.b64 	%rd145, %rd144, 32;
	shr.s64 	%rd146, %rd145, 30;
	add.s64 	%rd147, %rd5, %rd146;
	ld.global.f32 	%f81, [%rd147];
	cvt.s64.s32 	%rd148, %r172;
	add.s64 	%rd149, %rd6, %rd148;
	ld.global.u8 	%rs20, [%rd149];
	setp.eq.s16 	%p24, %rs20, 0;
	mul.f32 	%f82, %f81, %f4;
	selp.f32 	%f83, %f3, %f82, %p24;
	max.f32 	%f84, %f80, %f83;
	add.s64 	%rd150, %rd30, 640;
	cvt.u32.u64 	%r173, %rd150;
	div.s32 	%r174, %r173, %r3;
	mul.lo.s32 	%r175, %r174, %r3;
	sub.s32 	%r176, %r173, %r175;
	selp.b32 	%r177, 0, %r174, %p4;
	selp.b32 	%r178, 0, %r176, %p3;
	mul.lo.s32 	%r179, %r5, %r177;
	mad.lo.s32 	%r180, %r6, %r178, %r179;
	shl.b64 	%rd151, %rd150, 32;
	shr.s64 	%rd152, %rd151, 30;
	add.s64 	%rd153, %rd5, %rd152;
	ld.global.f32 	%f85, [%rd153];
	cvt.s64.s32 	%rd154, %r180;
	add.s64 	%rd155, %rd6, %rd154;
	ld.global.u8 	%rs21, [%rd155];
	setp.eq.s16 	%p25, %rs21, 0;
	mul.f32 	%f86, %f85, %f4;
	selp.f32 	%f87, %f3, %f86, %p25;
	max.f32 	%f88, %f84, %f87;
	add.s64 	%rd156, %rd30, 672;
	cvt.u32.u64 	%r181, %rd156;
	div.s32 	%r182, %r181, %r3;
	mul.lo.s32 	%r183, %r182, %r3;
	sub.s32 	%r184, %r181, %r183;
	selp.b32 	%r185, 0, %r182, %p4;
	selp.b32 	%r186, 0, %r184, %p3;
	mul.lo.s32 	%r187, %r5, %r185;
	mad.lo.s32 	%r188, %r6, %r186, %r187;
	shl.b64 	%rd157, %rd156, 32;
	shr.s64 	%rd158, %rd157, 30;
	add.s64 	%rd159, %rd5, %rd158;
	ld.global.f32 	%f89, [%rd159];
	cvt.s64.s32 	%rd160, %r188;
	add.s64 	%rd161, %rd6, %rd160;
	ld.global.u8 	%rs22, [%rd161];
	setp.eq.s16 	%p26, %rs22, 0;
	mul.f32 	%f90, %f89, %f4;
	selp.f32 	%f91, %f3, %f90, %p26;
	max.f32 	%f92, %f88, %f91;
	add.s64 	%rd162, %rd30, 704;
	cvt.u32.u64 	%r189, %rd162;
	div.s32 	%r190, %r189, %r3;
	mul.lo.s32 	%r191, %r190, %r3;
	sub.s32 	%r192, %r189, %r191;
	selp.b32 	%r193, 0, %r190, %p4;
	selp.b32 	%r194, 0, %r192, %p3;
	mul.lo.s32 	%r195, %r5, %r193;
	mad.lo.s32 	%r196, %r6, %r194, %r195;
	shl.b64 	%rd163, %rd162, 32;
	shr.s64 	%rd164, %rd163, 30;
	add.s64 	%rd165, %rd5, %rd164;
	ld.global.f32 	%f93, [%rd165];
	cvt.s64.s32 	%rd166, %r196;
	add.s64 	%rd167, %rd6, %rd166;
	ld.global.u8 	%rs23, [%rd167];
	setp.eq.s16 	%p27, %rs23, 0;
	mul.f32 	%f94, %f93, %f4;
	selp.f32 	%f95, %f3, %f94, %p27;
	max.f32 	%f96, %f92, %f95;
	add.s64 	%rd168, %rd30, 736;
	cvt.u32.u64 	%r197, %rd168;
	div.s32 	%r198, %r197, %r3;
	mul.lo.s32 	%r199, %r198, %r3;
	sub.s32 	%r200, %r197, %r199;
	selp.b32 	%r201, 0, %r198, %p4;
	selp.b32 	%r202, 0, %r200, %p3;
	mul.lo.s32 	%r203, %r5, %r201;
	mad.lo.s32 	%r204, %r6, %r202, %r203;
	shl.b64 	%rd169, %rd168, 32;
	shr.s64 	%rd170, %rd169, 30;
	add.s64 	%rd171, %rd5, %rd170;
	ld.global.f32 	%f97, [%rd171];
	cvt.s64.s32 	%rd172, %r204;
	add.s64 	%rd173, %rd6, %rd172;
	ld.global.u8 	%rs24, [%rd173];
	setp.eq.s16 	%p28, %rs24, 0;
	mul.f32 	%f98, %f97, %f4;
	selp.f32 	%f99, %f3, %f98, %p28;
	max.f32 	%f100, %f96, %f99;
	mov.b32 	%r205, %f100;
	shfl.sync.bfly.b32	%r206|%p29, %r205, 16, 31, -1;
	mov.b32 	%f101, %r206;
	max.f32 	%f102, %f100, %f101;
	mov.b32 	%r207, %f102;
	shfl.sync.bfly.b32	%r208|%p30, %r207, 8, 31, -1;
	mov.b32 	%f103, %r208;
	max.f32 	%f104, %f102, %f103;
	mov.b32 	%r209, %f104;
	shfl.sync.bfly.b32	%r210|%p31, %r209, 4, 31, -1;
	mov.b32 	%f105, %r210;
	max.f32 	%f106, %f104, %f105;
	mov.b32 	%r211, %f106;
	shfl.sync.bfly.b32	%r212|%p32, %r211, 2, 31, -1;
	mov.b32 	%f107, %r212;
	max.f32 	%f108, %f106, %f107;
	mov.b32 	%r213, %f108;
	shfl.sync.bfly.b32	%r214|%p33, %r213, 1, 31, -1;
	mov.b32 	%f109, %r214;
	max.f32 	%f110, %f108, %f109;
	sub.f32 	%f111, %f7, %f110;
	fma.rn.f32 	%f112, %f111, 0f3BBB989D, 0f3F000000;
	cvt.sat.f32.f32 	%f113, %f112;
	mov.f32 	%f114, 0f4B400001;
	mov.f32 	%f115, 0f437C0000;
	fma.rm.f32 	%f116, %f113, %f115, %f114;
	add.f32 	%f117, %f116, 0fCB40007F;
	neg.f32 	%f118, %f117;
	fma.rn.f32 	%f119, %f111, 0f3FB8AA3B, %f118;
	fma.rn.f32 	%f120, %f111, 0f32A57060, %f119;
	mov.b32 	%r215, %f116;
	shl.b32 	%r216, %r215, 23;
	mov.b32 	%f121, %r216;
	ex2.approx.ftz.f32 	%f122, %f120;
	mul.f32 	%f123, %f122, %f121;
	add.f32 	%f124, %f123, 0f00000000;
	sub.f32 	%f125, %f11, %f110;
	fma.rn.f32 	%f126, %f125, 0f3BBB989D, 0f3F000000;
	cvt.sat.f32.f32 	%f127, %f126;
	fma.rm.f32 	%f128, %f127, %f115, %f114;
	add.f32 	%f129, %f128, 0fCB40007F;
	neg.f32 	%f130, %f129;
	fma.rn.f32 	%f131, %f125, 0f3FB8AA3B, %f130;
	fma.rn.f32 	%f132, %f125, 0f32A57060, %f131;
	mov.b32 	%r217, %f128;
	shl.b32 	%r218, %r217, 23;
	mov.b32 	%f133, %r218;
	ex2.approx.ftz.f32 	%f134, %f132;
	mul.f32 	%f135, %f134, %f133;
	add.f32 	%f136, %f124, %f135;
	sub.f32 	%f137, %f15, %f110;
	fma.rn.f32 	%f138, %f137, 0f3BBB989D, 0f3F000000;
	cvt.sat.f32.f32 	%f139, %f138;
	fma.rm.f32 	%f140, %f139, %f115, %f114;
	add.f32 	%f141, %f140, 0fCB40007F;
	neg.f32 	%f142, %f141;
	fma.rn.f32 	%f143, %f137, 0f3FB8AA3B, %f142;
	fma.rn.f32 	%f144, %f137, 0f32A57060, %f143;
	mov.b32 	%r219, %f140;
	shl.b32 	%r220, %r219, 23;
	mov.b32 	%f145, %r220;
	ex2.approx.ftz.f32 	%f146, %f144;
	mul.f32 	%f147, %f146, %f145;
	add.f32 	%f148, %f136, %f147;
	sub.f32 	%f149, %f19, %f110;
	fma.rn.f32 	%f150, %f149, 0f3BBB989D, 0f3F000000;
	cvt.sat.f32.f32 	%f151, %f150;
	fma.rm.f32 	%f152, %f151, %f115, %f114;
	add.f32 	%f153, %f152, 0fCB40007F;
	neg.f32 	%f154, %f153;
	fma.rn.f32 	%f155, %f149, 0f3FB8AA3B, %f154;
	fma.rn.f32 	%f156, %f149, 0f32A57060, %f155;
	mov.b32 	%r221, %f152;
	shl.b32 	%r222, %r221, 23;
	mov.b32 	%f157, %r222;
	ex2.approx.ftz.f32 	%f158, %f156;
	mul.f32 	%f159, %f158, %f157;
	add.f32 	%f160, %f148, %f159;
	sub.f32 	%f161, %f23, %f110;
	fma.rn.f32 	%f162, %f161, 0f3BBB989D, 0f3F000000;
	cvt.sat.f32.f32 	%f163, %f162;
	fma.rm.f32 	%f164, %f163, %f115, %f114;
	add.f32 	%f165, %f164, 0fCB40007F;
	neg.f32 	%f166, %f165;
	fma.rn.f32 	%f167, %f161, 0f3FB8AA3B, %f166;
	fma.rn.f32 	%f168, %f161, 0f32A57060, %f167;
	mov.b32 	%r223, %f164;
	shl.b32 	%r224, %r223, 23;
	mov.b32 	%f169, %r224;
	ex2.approx.ftz.f32 	%f170, %f168;
	mul.f32 	%f171, %f170, %f169;
	add.f32 	%f172, %f160, %f171;
	sub.f32 	%f173, %f27, %f110;
	fma.rn.f32 	%f174, %f173, 0f3BBB989D, 0f3F000000;
	cvt.sat.f32.f32 	%f175, %f174;
	fma.rm.f32 	%f176, %f175, %f115, %f114;
	add.f32 	%f177, %f176, 0fCB40007F;
	neg.f32 	%f178, %f177;
	fma.rn.f32 	%f179, %f173, 0f3FB8AA3B, %f178;
	fma.rn.f32 	%f180, %f173, 0f32A57060, %f179;
	mov.b32 	%r225, %f176;
	shl.b32 	%r226, %r225, 23;
	mov.b32 	%f181, %r226;
	ex2.approx.ftz.f32 	%f182, %f180;
	mul.f32 	%f183, %f182, %f181;
	add.f32 	%f184, %f172, %f183;
	sub.f32 	%f185, %f31, %f110;
	fma.rn.f32 	%f186, %f185, 0f3BBB989D, 0f3F000000;
	cvt.sat.f32.f32 	%f187, %f186;
	fma.rm.f32 	%f188, %f187, %f115, %f114;
	add.f32 	%f189, %f188, 0fCB40007F;
	neg.f32 	%f190, %f189;
	fma.rn.f32 	%f191, %f185, 0f3FB8AA3B, %f190;
	fma.rn.f32 	%f192, %f185, 0f32A57060, %f191;
	mov.b32 	%r227, %f188;
	shl.b32 	%r228, %r227, 23;
	mov.b32 	%f193, %r228;
	ex2.approx.ftz.f32 	%f194, %f192;
	mul.f32 	%f195, %f194, %f193;
	add.f32 	%f196, %f184, %f195;
	sub.f32 	%f197, %f35, %f110;
	fma.rn.f32 	%f198, %f197, 0f3BBB989D, 0f3F000000;
	cvt.sat.f32.f32 	%f199, %f198;
	fma.rm.f32 	%f200, %f199, %f115, %f114;
	add.f32 	%f201, %f200, 0fCB40007F;
	neg.f32 	%f202, %f201;
	fma.rn.f32 	%f203, %f197, 0f3FB8AA3B, %f202;
	fma.rn.f32 	%f204, %f197, 0f32A57060, %f203;
	mov.b32 	%r229, %f200;
	shl.b32 	%r230, %r229, 23;
	mov.b32 	%f205, %r230;
	ex2.approx.ftz.f32 	%f206, %f204;
	mul.f32 	%f207, %f206, %f205;
	add.f32 	%f208, %f196, %f207;
	sub.f32 	%f209, %f39, %f110;
	fma.rn.f32 	%f210, %f209, 0f3BBB989D, 0f3F000000;
	cvt.sat.f32.f32 	%f211, %f210;
	fma.rm.f32 	%f212, %f211, %f115, %f114;
	add.f32 	%f213, %f212, 0fCB40007F;
	neg.f32 	%f214, %f213;
	fma.rn.f32 	%f215, %f209, 0f3FB8AA3B, %f214;
	fma.rn.f32 	%f216, %f209, 0f32A57060, %f215;
	mov.b32 	%r231, %f212;
	shl.b32 	%r232, %r231, 23;
	mov.b32 	%f217, %r232;
	ex2.approx.ftz.f32 	%f218, %f216;
	mul.f32 	%f219, %f218, %f217;
	add.f32 	%f220, %f208, %f219;
	sub.f32 	%f221, %f43, %f110;
	fma.rn.f32 	%f222, %f221, 0f3BBB989D, 0f3F000000;
	cvt.sat.f32.f32 	%f223, %f222;
	fma.rm.f32 	%f224, %f223, %f115, %f114;
	add.f32 	%f225, %f224, 0fCB40007F;
	neg.f32 	%f226, %f225;
	fma.rn.f32 	%f227, %f221, 0f3FB8AA3B, %f226;
	fma.rn.f32 	%f228, %f221, 0f32A57060, %f227;
	mov.b32 	%r233, %f224;
	shl.b32 	%r234, %r233, 23;
	mov.b32 	%f229, %r234;
	ex2.approx.ftz.f32 	%f230, %f228;
	mul.f32 	%f231, %f230, %f229;
	add.f32 	%f232, %f220, %f231;
	sub.f32 	%f233, %f47, %f110;
	fma.rn.f32 	%f234, %f233, 0f3BBB989D, 0f3F000000;
	cvt.sat.f32.f32 	%f235, %f234;
	fma.rm.f32 	%f236, %f235, %f115, %f114;
	add.f32 	%f237, %f236, 0fCB40007F;
	neg.f32 	%f238, %f237;
	fma.rn.f32 	%f239, %f233, 0f3FB8AA3B, %f238;
	fma.rn.f32 	%f240, %f233, 0f32A57060, %f239;
	mov.b32 	%r235, %f236;
	shl.b32 	%r236, %r235, 23;
	mov.b32 	%f241, %r236;
	ex2.approx.ftz.f32 	%f242, %f240;
	mul.f32 	%f243, %f242, %f241;
	add.f32 	%f244, %f232, %f243;
	sub.f32 	%f245, %f51, %f110;
	fma.rn.f32 	%f246, %f245, 0f3BBB989D, 0f3F000000;
	cvt.sat.f32.f32 	%f247, %f246;
	fma.rm.f32 	%f248, %f247, %f115, %f114;
	add.f32 	%f249, %f248, 0fCB40007F;
	neg.f32 	%f250, %f249;
	fma.rn.f32 	%f251, %f245, 0f3FB8AA3B, %f250;
	fma.rn.f32 	%f252, %f245, 0f32A57060, %f251;
	mov.b32 	%r237, %f248;
	shl.b32 	%r238, %r237, 23;
	mov.b32 	%f253, %r238;
	ex2.approx.ftz.f32 	%f254, %f252;
	mul.f32 	%f255, %f254, %f253;
	add.f32 	%f256, %f244, %f255;
	sub.f32 	%f257, %f55, %f110;
	fma.rn.f32 	%f258, %f257, 0f3BBB989D, 0f3F000000;
	cvt.sat.f32.f32 	%f259, %f258;
	fma.rm.f32 	%f260, %f259, %f115, %f114;
	add.f32 	%f261, %f260, 0fCB40007F;
	neg.f32 	%f262, %f261;
	fma.rn.f32 	%f263, %f257, 0f3FB8AA3B, %f262;
	fma.rn.f32 	%f264, %f257, 0f32A57060, %f263;
	mov.b32 	%r239, %f260;
	shl.b32 	%r240, %r239, 23;
	mov.b32 	%f265, %r240;
	ex2.approx.ftz.f32 	%f266, %f264;
	mul.f32 	%f267, %f266, %f265;
	add.f32 	%f268, %f256, %f267;
	sub.f32 	%f269, %f59, %f110;
	fma.rn.f32 	%f270, %f269, 0f3BBB989D, 0f3F000000;
	cvt.sat.f32.f32 	%f271, %f270;
	fma.rm.f32 	%f272, %f271, %f115, %f114;
	add.f32 	%f273, %f272, 0fCB40007F;
	neg.f32 	%f274, %f273;
	fma.rn.f32 	%f275, %f269, 0f3FB8AA3B, %f274;
	fma.rn.f32 	%f276, %f269, 0f32A57060, %f275;
	mov.b32 	%r241, %f272;
	shl.b32 	%r242, %r241, 23;
	mov.b32 	%f277, %r242;
	ex2.approx.ftz.f32 	%f278, %f276;
	mul.f32 	%f279, %f278, %f277;
	add.f32 	%f280, %f268, %f279;
	sub.f32 	%f281, %f63, %f110;
	fma.rn.f32 	%f282, %f281, 0f3BBB989D, 0f3F000000;
	cvt.sat.f32.f32 	%f283, %f282;
	fma.rm.f32 	%f284, %f283, %f115, %f114;
	add.f32 	%f285, %f284, 0fCB40007F;
	neg.f32 	%f286, %f285;
	fma.rn.f32 	%f287, %f281, 0f3FB8AA3B, %f286;
	fma.rn.f32 	%f288, %f281, 0f32A57060, %f287;
	mov.b32 	%r243, %f284;
	shl.b32 	%r244, %r243, 23;
	mov.b32 	%f289, %r244;
	ex2.approx.ftz.f32 	%f290, %f288;
	mul.f32 	%f291, %f290, %f289;
	add.f32 	%f292, %f280, %f291;
	sub.f32 	%f293, %f67, %f110;
	fma.rn.f32 	%f294, %f293, 0f3BBB989D, 0f3F000000;
	cvt.sat.f32.f32 	%f295, %f294;
	fma.rm.f32 	%f296, %f295, %f115, %f114;
	add.f32 	%f297, %f296, 0fCB40007F;
	neg.f32 	%f298, %f297;
	fma.rn.f32 	%f299, %f293, 0f3FB8AA3B, %f298;
	fma.rn.f32 	%f300, %f293, 0f32A57060, %f299;
	mov.b32 	%r245, %f296;
	shl.b32 	%r246, %r245, 23;
	mov.b32 	%f301, %r246;
	ex2.approx.ftz.f32 	%f302, %f300;
	mul.f32 	%f303, %f302, %f301;
	add.f32 	%f304, %f292, %f303;
	sub.f32 	%f305, %f71, %f110;
	fma.rn.f32 	%f306, %f305, 0f3BBB989D, 0f3F000000;
	cvt.sat.f32.f32 	%f307, %f306;
	fma.rm.f32 	%f308, %f307, %f115, %f114;
	add.f32 	%f309, %f308, 0fCB40007F;
	neg.f32 	%f310, %f309;
	fma.rn.f32 	%f311, %f305, 0f3FB8AA3B, %f310;
	fma.rn.f32 	%f312, %f305, 0f32A57060, %f311;
	mov.b32 	%r247, %f308;
	shl.b32 	%r248, %r247, 23;
	mov.b32 	%f313, %r248;
	ex2.approx.ftz.f32 	%f314, %f312;
	mul.f32 	%f315, %f314, %f313;
	add.f32 	%f316, %f304, %f315;
	sub.f32 	%f317, %f75, %f110;
	fma.rn.f32 	%f318, %f317, 0f3BBB989D, 0f3F000000;
	cvt.sat.f32.f32 	%f319, %f318;
	fma.rm.f32 	%f320, %f319, %f115, %f114;
	add.f32 	%f321, %f320, 0fCB40007F;
	neg.f32 	%f322, %f321;
	fma.rn.f32 	%f323, %f317, 0f3FB8AA3B, %f322;
	fma.rn.f32 	%f324, %f317, 0f32A57060, %f323;
	mov.b32 	%r249, %f320;
	shl.b32 	%r250, %r249, 23;
	mov.b32 	%f325, %r250;
	ex2.approx.ftz.f32 	%f326, %f324;
	mul.f32 	%f327, %f326, %f325;
	add.f32 	%f328, %f316, %f327;
	sub.f32 	%f329, %f79, %f110;
	fma.rn.f32 	%f330, %f329, 0f3BBB989D, 0f3F000000;
	cvt.sat.f32.f32 	%f331, %f330;
	fma.rm.f32 	%f332, %f331, %f115, %f114;
	add.f32 	%f333, %f332, 0fCB40007F;
	neg.f32 	%f334, %f333;
	fma.rn.f32 	%f335, %f329, 0f3FB8AA3B, %f334;
	fma.rn.f32 	%f336, %f329, 0f32A57060, %f335;
	mov.b32 	%r251, %f332;
	shl.b32 	%r252, %r251, 23;
	mov.b32 	%f337, %r252;
	ex2.approx.ftz.f32 	%f338, %f336;
	mul.f32 	%f339, %f338, %f337;
	add.f32 	%f340, %f328, %f339;
	sub.f32 	%f341, %f83, %f110;
	fma.rn.f32 	%f342, %f341, 0f3BBB989D, 0f3F000000;
	cvt.sat.f32.f32 	%f343, %f342;
	fma.rm.f32 	%f344, %f343, %f115, %f114;
	add.f32 	%f345, %f344, 0fCB40007F;
	neg.f32 	%f346, %f345;
	fma.rn.f32 	%f347, %f341, 0f3FB8AA3B, %f346;
	fma.rn.f32 	%f348, %f341, 0f32A57060, %f347;
	mov.b32 	%r253, %f344;
	shl.b32 	%r254, %r253, 23;
	mov.b32 	%f349, %r254;
	ex2.approx.ftz.f32 	%f350, %f348;
	mul.f32 	%f351, %f350, %f349;
	add.f32 	%f352, %f340, %f351;
	sub.f32 	%f353, %f87, %f110;
	fma.rn.f32 	%f354, %f353, 0f3BBB989D, 0f3F000000;
	cvt.sat.f32.f32 	%f355, %f354;
	fma.rm.f32 	%f356, %f355, %f115, %f114;
	add.f32 	%f357, %f356, 0fCB40007F;
	neg.f32 	%f358, %f357;
	fma.rn.f32 	%f359, %f353, 0f3FB8AA3B, %f358;
	fma.rn.f32 	%f360, %f353, 0f32A57060, %f359;
	mov.b32 	%r255, %f356;
	shl.b32 	%r256, %r255, 23;
	mov.b32 	%f361, %r256;
	ex2.approx.ftz.f32 	%f362, %f360;
	mul.f32 	%f363, %f362, %f361;
	add.f32 	%f364, %f352, %f363;
	sub.f32 	%f365, %f91, %f110;
	fma.rn.f32 	%f366, %f365, 0f3BBB989D, 0f3F000000;
	cvt.sat.f32.f32 	%f367, %f366;
	fma.rm.f32 	%f368, %f367, %f115, %f114;
	add.f32 	%f369, %f368, 0fCB40007F;
	neg.f32 	%f370, %f369;
	fma.rn.f32 	%f371, %f365, 0f3FB8AA3B, %f370;
	fma.rn.f32 	%f372, %f365, 0f32A57060, %f371;
	mov.b32 	%r257, %f368;
	shl.b32 	%r258, %r257, 23;
	mov.b32 	%f373, %r258;
	ex2.approx.ftz.f32 	%f374, %f372;
	mul.f32 	%f375, %f374, %f373;
	add.f32 	%f376, %f364, %f375;
	sub.f32 	%f377, %f95, %f110;
	fma.rn.f32 	%f378, %f377, 0f3BBB989D, 0f3F000000;
	cvt.sat.f32.f32 	%f379, %f378;
	fma.rm.f32 	%f380, %f379, %f115, %f114;
	add.f32 	%f381, %f380, 0fCB40007F;
	neg.f32 	%f382, %f381;
	fma.rn.f32 	%f383, %f377, 0f3FB8AA3B, %f382;
	fma.rn.f32 	%f384, %f377, 0f32A57060, %f383;
	mov.b32 	%r259, %f380;
	shl.b32 	%r260, %r259, 23;
	mov.b32 	%f385, %r260;
	ex2.approx.ftz.f32 	%f386, %f384;
	mul.f32 	%f387, %f386, %f385;
	add.f32 	%f388, %f376, %f387;
	sub.f32 	%f389, %f99, %f110;
	fma.rn.f32 	%f390, %f389, 0f3BBB989D, 0f3F000000;
	cvt.sat.f32.f32 	%f391, %f390;
	fma.rm.f32 	%f392, %f391, %f115, %f114;
	add.f32 	%f393, %f392, 0fCB40007F;
	neg.f32 	%f394, %f393;
	fma.rn.f32 	%f395, %f389, 0f3FB8AA3B, %f394;
	fma.rn.f32 	%f396, %f389, 0f32A57060, %f395;
	mov.b32 	%r261, %f392;
	shl.b32 	%r262, %r261, 23;
	mov.b32 	%f397, %r262;
	ex2.approx.ftz.f32 	%f398, %f396;
	mul.f32 	%f399, %f398, %f397;
	add.f32 	%f400, %f388, %f399;
	mov.b32 	%r263, %f400;
	shfl.sync.bfly.b32	%r264|%p34, %r263, 16, 31, -1;
	mov.b32 	%f401, %r264;
	add.f32 	%f402, %f400, %f401;
	mov.b32 	%r265, %f402;
	shfl.sync.bfly.b32	%r266|%p35, %r265, 8, 31, -1;
	mov.b32 	%f403, %r266;
	add.f32 	%f404, %f402, %f403;
	mov.b32 	%r267, %f404;
	shfl.sync.bfly.b32	%r268|%p36, %r267, 4, 31, -1;
	mov.b32 	%f405, %r268;
	add.f32 	%f406, %f404, %f405;
	mov.b32 	%r269, %f406;
	shfl.sync.bfly.b32	%r270|%p37, %r269, 2, 31, -1;
	mov.b32 	%f407, %r270;
	add.f32 	%f408, %f406, %f407;
	mov.b32 	%r271, %f408;
	shfl.sync.bfly.b32	%r272|%p38, %r271, 1, 31, -1;
	mov.b32 	%f409, %r272;
	add.f32 	%f410, %f408, %f409;
	div.rn.f32 	%f411, %f123, %f410;
	div.rn.f32 	%f412, %f135, %f410;
	div.rn.f32 	%f413, %f147, %f410;
	div.rn.f32 	%f414, %f159, %f410;
	div.rn.f32 	%f415, %f171, %f410;
	div.rn.f32 	%f416, %f183, %f410;
	div.rn.f32 	%f417, %f195, %f410;
	div.rn.f32 	%f418, %f207, %f410;
	div.rn.f32 	%f419, %f219, %f410;
	div.rn.f32 	%f420, %f231, %f410;
	div.rn.f32 	%f421, %f243, %f410;
	div.rn.f32 	%f422, %f255, %f410;
	div.rn.f32 	%f423, %f267, %f410;
	div.rn.f32 	%f424, %f279, %f410;
	div.rn.f32 	%f425, %f291, %f410;
	div.rn.f32 	%f426, %f303, %f410;
	div.rn.f32 	%f427, %f315, %f410;
	div.rn.f32 	%f428, %f327, %f410;
	div.rn.f32 	%f429, %f339, %f410;
	div.rn.f32 	%f430, %f351, %f410;
	div.rn.f32 	%f431, %f363, %f410;
	div.rn.f32 	%f432, %f375, %f410;
	div.rn.f32 	%f433, %f387, %f410;
	div.rn.f32 	%f434, %f399, %f410;
	mad.lo.s64 	%rd174, %rd177, %rd21, %rd7;
	shl.b64 	%rd175, %rd174, 2;
	add.s64 	%rd176, %rd8, %rd175;
	st.global.f32 	[%rd176], %f411;
	st.global.f32 	[%rd176+128], %f412;
	st.global.f32 	[%rd176+256], %f413;
	st.global.f32 	[%rd176+384], %f414;
	st.global.f32 	[%rd176+512], %f415;
	st.global.f32 	[%rd176+640], %f416;
	st.global.f32 	[%rd176+768], %f417;
	st.global.f32 	[%rd176+896], %f418;
	st.global.f32 	[%rd176+1024], %f419;
	st.global.f32 	[%rd176+1152], %f420;
	st.global.f32 	[%rd176+1280], %f421;
	st.global.f32 	[%rd176+1408], %f422;
	st.global.f32 	[%rd176+1536], %f423;
	st.global.f32 	[%rd176+1664], %f424;
	st.global.f32 	[%rd176+1792], %f425;
	st.global.f32 	[%rd176+1920], %f426;
	st.global.f32 	[%rd176+2048], %f427;
	st.global.f32 	[%rd176+2176], %f428;
	st.global.f32 	[%rd176+2304], %f429;
	st.global.f32 	[%rd176+2432], %f430;
	st.global.f32 	[%rd176+2560], %f431;
	st.global.f32 	[%rd176+2688], %f432;
	st.global.f32 	[%rd176+2816], %f433;
	st.global.f32 	[%rd176+2944], %f434;
	add.s64 	%rd177, %rd177, %rd9;
	setp.lt.s64 	%p39, %rd177, %rd22;
	@%p39 bra 	$L__BB272_4;
$L__BB272_5:
	ret;

}
	// .globl	_Z15SoftmaxWarpImplI22BroadcastScaleMaskLoadIffbLm2EiE11DirectStoreIffEfLi1ELi24ELi32ELi1ELb1EL9Algorithm0EEvT_T0_ll
.visible .entry _Z15SoftmaxWarpImplI22BroadcastScaleMaskLoadIffbLm2EiE11DirectStoreIffEfLi1ELi24ELi32ELi1ELb1EL9Algorithm0EEvT_T0_ll(
	.param .align 8 .b8 _Z15SoftmaxWarpImplI22BroadcastScaleMaskLoadIffbLm2EiE11DirectStoreIffEfLi1ELi24ELi32ELi1ELb1EL9Algorithm0EEvT_T0_ll_param_0[88],
	.param .align 8 .b8 _Z15SoftmaxWarpImplI22BroadcastScaleMaskLoadIffbLm2EiE11DirectStoreIffEfLi1ELi24ELi32ELi1ELb1EL9Algorithm0EEvT_T0_ll_param_1[16],
	.param .u64 _Z15SoftmaxWarpImplI22BroadcastScaleMaskLoadIffbLm2EiE11DirectStoreIffEfLi1ELi24ELi32ELi1ELb1EL9Algorithm0EEvT_T0_ll_param_2,
	.param .u64 _Z15SoftmaxWarpImplI22BroadcastScaleMaskLoadIffbLm2EiE11DirectStoreIffEfLi1ELi24ELi32ELi1ELb1EL9Algorithm0EEvT_T0_ll_param_3
)
{
	.reg .pred 	%p<134>;
	.reg .b16 	%rs<25>;
	.reg .b32 	%r<333>;
	.reg .b32 	%f<555>;
	.reg .b64 	%rd<217>;

	ld.param.u64 	%rd37, [_Z15SoftmaxWarpImplI22BroadcastScaleMaskLoadIffbLm2EiE11DirectStoreIffEfLi1ELi24ELi32ELi1ELb1EL9Algorithm0EEvT_T0_ll_param_1+8];
	ld.param.u64 	%rd36, [_Z15SoftmaxWarpImplI22BroadcastScaleMaskLoadIffbLm2EiE11DirectStoreIffEfLi1ELi24ELi32ELi1ELb1EL9Algorithm0EEvT_T0_ll_param_1];
	ld.param.v2.f32 	{%f123, %f124}, [_Z15SoftmaxWarpImplI22BroadcastScaleMaskLoadIffbLm2EiE11DirectStoreIffEfLi1ELi24ELi32ELi1ELb1EL9Algorithm0EEvT_T0_ll_param_0+80];
	ld.param.u64 	%rd35, [_Z15SoftmaxWarpImplI22BroadcastScaleMaskLoadIffbLm2EiE11DirectStoreIffEfLi1ELi24ELi32ELi1ELb1EL9Algorithm0EEvT_T0_ll_param_0+72];
	ld.param.v2.u32 	{%r6, %r7}, [_Z15SoftmaxWarpImplI22BroadcastScaleMaskLoadIffbLm2EiE11DirectStoreIffEfLi1ELi24ELi32ELi1ELb1EL9Algorithm0EEvT_T0_ll_param_0+56];
	ld.param.v2.u32 	{%r4, %r5}, [_Z15SoftmaxWarpImplI22BroadcastScaleMaskLoadIffbLm2EiE11DirectStoreIffEfLi1ELi24ELi32ELi1ELb1EL9Algorithm0EEvT_T0_ll_param_0+40];
	ld.param.u64 	%rd31, [_Z15SoftmaxWarpImplI22BroadcastScaleMaskLoadIffbLm2EiE11DirectStoreIffEfLi1ELi24ELi32ELi1ELb1EL9Algorithm0EEvT_T0_ll_param_0+24];
	ld.param.u64 	%rd30, [_Z15SoftmaxWarpImplI22BroadcastScaleMaskLoadIffbLm2EiE11DirectStoreIffEfLi1ELi24ELi32ELi1ELb1EL9Algorithm0EEvT_T0_ll_param_0+16];
	ld.param.u64 	%rd29, [_Z15SoftmaxWarpImplI22BroadcastScaleMaskLoadIffbLm2EiE11DirectStoreIffEfLi1ELi24ELi32ELi1ELb1EL9Algorithm0EEvT_T0_ll_param_0+8];
	ld.param.u64 	%rd28, [_Z15SoftmaxWarpImplI22BroadcastScaleMaskLoadIffbLm2EiE11DirectStoreIffEfLi1ELi24ELi32ELi1ELb1EL9Algorithm0EEvT_T0_ll_param_0];
	ld.param.u64 	%rd39, [_Z15SoftmaxWarpImplI22BroadcastScaleMaskLoadIffbLm2EiE11DirectStoreIffEfLi1ELi24ELi32ELi1ELb1EL9Algorithm0EEvT_T0_ll_param_3];
	cvta.to.global.u64 	%rd1, %rd28;
	cvta.to.global.u64 	%rd2, %rd29;
	setp.lt.s64 	%p1, %rd39, 769;
	@%p1 bra 	$L__BB273_2;
	mov.u64 	%rd40, $str;
	cvta.global.u64 	%rd41, %rd40;
	mov.u64 	%rd42, $str$1;
	cvta.global.u64 	%rd43, %rd42;
	mov.u64 	%rd44, __unnamed_269;
	cvta.global.u64 	%rd45, %rd44;
	{ // callseq 268, 0
	.param .b64 param0;
	st.param.b64 	[param0], %rd41;
	.param .b64 param1;
	st.param.b64 	[param1], %rd43;
	.param .b32 param2;
	st.param.b32 	[param2], 254;
	.param .b64 param3;
	st.param.b64 	[param3], %rd45;
	.param .b64 param4;
	st.param.b64 	[param4], 1;
	call.uni 
	__assertfail, 
	(
	param0, 
	param1, 
	param2, 
	param3, 
	param4
	);
	} // callseq 268
$L__BB273_2:
	ld.param.u64 	%rd214, [_Z15SoftmaxWarpImplI22BroadcastScaleMaskLoadIffbLm2EiE11DirectStoreIffEfLi1ELi24ELi32ELi1ELb1EL9Algorithm0EEvT_T0_ll_param_2];
	mov.u32 	%r8, %ctaid.x;
	mov.u32 	%r9, %ntid.y;
	mov.u32 	%r10, %tid.y;
	mad.lo.s32 	%r11, %r8, %r9, %r10;
	cvt.s64.s32 	%rd216, %r11;
	setp.le.s64 	%p2, %rd214, %rd216;
	@%p2 bra 	$L__BB273_101;
	mov.u32 	%r12, %tid.x;
	add.s32 	%r13, %r12, 64;
	cvt.u64.u32 	%rd6, %r13;
	add.s32 	%r14, %r12, 96;
	cvt.u64.u32 	%rd7, %r14;
	add.s32 	%r15, %r12, 128;
	cvt.u64.u32 	%rd8, %r15;
	add.s32 	%r16, %r12, 160;
	cvt.u64.u32 	%rd9, %r16;
	add.s32 	%r17, %r12, 192;
	cvt.u64.u32 	%rd10, %r17;
	add.s32 	%r18, %r12, 224;
	cvt.u64.u32 	%rd11, %r18;
	add.s32 	%r19, %r12, 256;
	cvt.u64.u32 	%rd12, %r19;
	add.s32 	%r20, %r12, 288;
	cvt.u64.u32 	%rd13, %r20;
	add.s32 	%r21, %r12, 352;
	cvt.u64.u32 	%rd14, %r21;
	add.s32 	%r22, %r12, 416;
	cvt.u64.u32 	%rd15, %r22;
	add.s32 	%r23, %r12, 576;
	cvt.u64.u32 	%rd16, %r23;
	add.s32 	%r24, %r12, 608;
	cvt.u64.u32 	%rd17, %r24;
	add.s32 	%r25, %r12, 640;
	cvt.u64.u32 	%rd18, %r25;
	add.s32 	%r26, %r12, 672;
	cvt.u64.u32 	%rd19, %r26;
	add.s32 	%r27, %r12, 704;
	cvt.u64.u32 	%rd20, %r27;
	add.s32 	%r28, %r12, 736;
	cvt.u64.u32 	%rd21, %r28;
	add.s32 	%r40, %r12, 32;
$L__BB273_4:
	cvt.u64.u32 	%rd46, %r12;
	setp.le.s64 	%p3, %rd39, %rd46;
	mul.lo.s64 	%rd23, %rd35, %rd216;
	mov.f32 	%f507, 0fFF800000;
	mov.f32 	%f510, %f507;
	@%p3 bra 	$L__BB273_6;
	setp.eq.s64 	%p4, %rd31, 1;
	setp.eq.s64 	%p5, %rd30, 1;
	add.s64 	%rd48, %rd23, %rd46;
	cvt.u32.u64 	%r31, %rd48;
	div.s32 	%r32, %r31, %r4;
	mul.lo.s32 	%r33, %r32, %r4;
	sub.s32 	%r34, %r31, %r33;
	selp.b32 	%r35, 0, %r32, %p5;
	selp.b32 	%r36, 0, %r34, %p4;
	mul.lo.s32 	%r37, %r6, %r35;
	mad.lo.s32 	%r38, %r7, %r36, %r37;
	shl.b64 	%rd49, %rd48, 32;
	shr.s64 	%rd50, %rd49, 30;
	add.s64 	%rd51, %rd1, %rd50;
	ld.global.f32 	%f126, [%rd51];
	cvt.s64.s32 	%rd52, %r38;
	add.s64 	%rd53, %rd2, %rd52;
	ld.global.u8 	%rs1, [%rd53];
	setp.eq.s16 	%p6, %rs1, 0;
	mul.f32 	%f127, %f126, %f124;
	selp.f32 	%f507, %f123, %f127, %p6;
	max.f32 	%f510, %f507, 0fFF800000;
$L__BB273_6:
	cvt.u64.u32 	%rd54, %r40;
	setp.le.s64 	%p7, %rd39, %rd54;
	mov.f32 	%f509, 0fFF800000;
	@%p7 bra 	$L__BB273_8;
	setp.eq.s64 	%p8, %rd31, 1;
	setp.eq.s64 	%p9, %rd30, 1;
	add.s64 	%rd56, %rd23, %rd54;
	cvt.u32.u64 	%r43, %rd56;
	div.s32 	%r44, %r43, %r4;
	mul.lo.s32 	%r45, %r44, %r4;
	sub.s32 	%r46, %r43, %r45;
	selp.b32 	%r47, 0, %r44, %p9;
	selp.b32 	%r48, 0, %r46, %p8;
	mul.lo.s32 	%r49, %r6, %r47;
	mad.lo.s32 	%r50, %r7, %r48, %r49;
	shl.b64 	%rd57, %rd56, 32;
	shr.s64 	%rd58, %rd57, 30;
	add.s64 	%rd59, %rd1, %rd58;
	ld.global.f32 	%f129, [%rd59];
	cvt.s64.s32 	%rd60, %r50;
	add.s64 	%rd61, %rd2, %rd60;
	ld.global.u8 	%rs2, [%rd61];
	setp.eq.s16 	%p10, %rs2, 0;
	mul.f32 	%f130, %f129, %f124;
	selp.f32 	%f509, %f123, %f130, %p10;
	max.f32 	%f510, %f510, %f509;
$L__BB273_8:
	setp.le.s64 	%p11, %rd39, %rd6;
	mov.f32 	%f511, 0fFF800000;
	@%p11 bra 	$L__BB273_10;
	setp.eq.s64 	%p12, %rd31, 1;
	setp.eq.s64 	%p13, %rd30, 1;
	add.s64 	%rd62, %rd23, %rd6;
	cvt.u32.u64 	%r51, %rd62;
	div.s32 	%r52, %r51, %r4;
	mul.lo.s32 	%r53, %r52, %r4;
	sub.s32 	%r54, %r51, %r53;
	selp.b32 	%r55, 0, %r52, %p13;
	selp.b32 	%r56, 0, %r54, %p12;
	mul.lo.s32 	%r57, %r6, %r55;
	mad.lo.s32 	%r58, %r7, %r56, %r57;
	shl.b64 	%rd63, %rd62, 32;
	shr.s64 	%rd64, %rd63, 30;
	add.s64 	%rd65, %rd1, %rd64;
	ld.global.f32 	%f132, [%rd65];
	cvt.s64.s32 	%rd66, %r58;
	add.s64 	%rd67, %rd2, %rd66;
	ld.global.u8 	%rs3, [%rd67];
	setp.eq.s16 	%p14, %rs3, 0;
	mul.f32 	%f133, %f132, %f124;
	selp.f32 	%f511, %f123, %f133, %p14;
	max.f32 	%f510, %f510, %f511;
$L__BB273_10:
	setp.le.s64 	%p15, %rd39, %rd7;
	mov.f32 	%f513, 0fFF800000;
	@%p15 bra 	$L__BB273_12;
	setp.eq.s64 	%p16, %rd31, 1;
	setp.eq.s64 	%p17, %rd30, 1;
	add.s64 	%rd68, %rd23, %rd7;
	cvt.u32.u64 	%r59, %rd68;
	div.s32 	%r60, %r59, %r4;
	mul.lo.s32 	%r61, %r60, %r4;
	sub.s32 	%r62, %r59, %r61;
	selp.b32 	%r63, 0, %r60, %p17;
	selp.b32 	%r64, 0, %r62, %p16;
	mul.lo.s32 	%r65, %r6, %r63;
	mad.lo.s32 	%r66, %r7, %r64, %r65;
	shl.b64 	%rd69, %rd68, 32;
	shr.s64 	%rd70, %rd69, 30;
	add.s64 	%rd71, %rd1, %rd70;
	ld.global.f32 	%f135, [%rd71];
	cvt.s64.s32 	%rd72, %r66;
	add.s64 	%rd73, %rd2, %rd72;
	ld.global.u8 	%rs4, [%rd73];
	setp.eq.s16 	%p18, %rs4, 0;
	mul.f32 	%f136, %f135, %f124;
	selp.f32 	%f513, %f123, %f136, %p18;
	max.f32 	%f510, %f510, %f513;
$L__BB273_12:
	setp.le.s64 	%p19, %rd39, %rd8;
	mov.f32 	%f515, 0fFF800000;
	@%p19 bra 	$L__BB273_14;
	setp.eq.s64 	%p20, %rd31, 1;
	setp.eq.s64 	%p21, %rd30, 1;
	add.s64 	%rd74, %rd23, %rd8;
	cvt.u32.u64 	%r67, %rd74;
	div.s32 	%r68, %r67, %r4;
	mul.lo.s32 	%r69, %r68, %r4;
	sub.s32 	%r70, %r67, %r69;
	selp.b32 	%r71, 0, %r68, %p21;
	selp.b32 	%r72, 0, %r70, %p20;
	mul.lo.s32 	%r73, %r6, %r71;
	mad.lo.s32 	%r74, %r7, %r72, %r73;
	shl.b64 	%rd75, %rd74, 32;
	shr.s64 	%rd76, %rd75, 30;
	add.s64 	%rd77, %rd1, %rd76;
	ld.global.f32 	%f138, [%rd77];
	cvt.s64.s32 	%rd78, %r74;
	add.s64 	%rd79, %rd2, %rd78;
	ld.global.u8 	%rs5, [%rd79];
	setp.eq.s16 	%p22, %rs5, 0;
	mul.f32 	%f139, %f138, %f124;
	selp.f32 	%f515, %f123, %f139, %p22;
	max.f32 	%f510, %f510, %f515;
$L__BB273_14:
	setp.le.s64 	%p23, %rd39, %rd9;
	mov.f32 	%f517, 0fFF800000;
	@%p23 bra 	$L__BB273_16;
	setp.eq.s64 	%p24, %rd31, 1;
	setp.eq.s64 	%p25, %rd30, 1;
	add.s64 	%rd80, %rd23, %rd9;
	cvt.u32.u64 	%r75, %rd80;
	div.s32 	%r76, %r75, %r4;
	mul.lo.s32 	%r77, %r76, %r4;
	sub.s32 	%r78, %r75, %r77;
	selp.b32 	%r79, 0, %r76, %p25;
	selp.b32 	%r80, 0, %r78, %p24;
	mul.lo.s32 	%r81, %r6, %r79;
	mad.lo.s32 	%r82, %r7, %r80, %r81;
	shl.b64 	%rd81, %rd80, 32;
	shr.s64 	%rd82, %rd81, 30;
	add.s64 	%rd83, %rd1, %rd82;
	ld.global.f32 	%f141, [%rd83];
	cvt.s64.s32 	%rd84, %r82;
	add.s64 	%rd85, %rd2, %rd84;
	ld.global.u8 	%rs6, [%rd85];
	setp.eq.s16 	%p26, %rs6, 0;
	mul.f32 	%f142, %f141, %f124;
	selp.f32 	%f517, %f123, %f142, %p26;
	max.f32 	%f510, %f510, %f517;
$L__BB273_16:
	setp.le.s64 	%p27, %rd39, %rd10;
	mov.f32 	%f519, 0fFF800000;
	@%p27 bra 	$L__BB273_18;
	setp.eq.s64 	%p28, %rd31, 1;
	setp.eq.s64 	%p29, %rd30, 1;
	add.s64 	%rd86, %rd23, %rd10;
	cvt.u32.u64 	%r83, %rd86;
	div.s32 	%r84, %r83, %r4;
	mul.lo.s32 	%r85, %r84, %r4;
	sub.s32 	%r86, %r83, %r85;
	selp.b32 	%r87, 0, %r84, %p29;
	selp.b32 	%r88, 0, %r86, %p28;
	mul.lo.s32 	%r89, %r6, %r87;
	mad.lo.s32 	%r90, %r7, %r88, %r89;
	shl.b64 	%rd87, %rd86, 32;
	shr.s64 	%rd88, %rd87, 30;
	add.s64 	%rd89, %rd1, %rd88;
	ld.global.f32 	%f144, [%rd89];
	cvt.s64.s32 	%rd90, %r90;
	add.s64 	%rd91, %rd2, %rd90;
	ld.global.u8 	%rs7, [%rd91];
	setp.eq.s16 	%p30, %rs7, 0;
	mul.f32 	%f145, %f144, %f124;
	selp.f32 	%f519, %f123, %f145, %p30;
	max.f32 	%f510, %f510, %f519;
$L__BB273_18:
	setp.le.s64 	%p31, %rd39, %rd11;
	mov.f32 	%f521, 0fFF800000;
	@%p31 bra 	$L__BB273_20;
	setp.eq.s64 	%p32, %rd31, 1;
	setp.eq.s64 	%p33, %rd30, 1;
	add.s64 	%rd92, %rd23, %rd11;
	cvt.u32.u64 	%r91, %rd92;
	div.s32 	%r92, %r91, %r4;
	mul.lo.s32 	%r93, %r92, %r4;
	sub.s32 	%r94, %r91, %r93;
	selp.b32 	%r95, 0, %r92, %p33;
	selp.b32 	%r96, 0, %r94, %p32;
	mul.lo.s32 	%r97, %r6, %r95;
	mad.lo.s32 	%r98, %r7, %r96, %r97;
	shl.b64 	%rd93, %rd92, 32;
	shr.s64 	%rd94, %rd93, 30;
	add.s64 	%rd95, %rd1, %rd94;
	ld.global.f32 	%f147, [%rd95];
	cvt.s64.s32 	%rd96, %r98;
	add.s64 	%rd97, %rd2, %rd96;
	ld.global.u8 	%rs8, [%rd97];
	setp.eq.s16 	%p34, %rs8, 0;
	mul.f32 	%f148, %f147, %f124;
	selp.f32 	%f521, %f123, %f148, %p34;
	max.f32 	%f510, %f510, %f521;
$L__BB273_20:
	setp.le.s64 	%p35, %rd39, %rd12;
	mov.f32 	%f523, 0fFF800000;
	@%p35 bra 	$L__BB273_22;
	setp.eq.s64 	%p36, %rd31, 1;
	setp.eq.s64 	%p37, %rd30, 1;
	add.s64 	%rd98, %rd23, %rd12;
	cvt.u32.u64 	%r99, %rd98;
	div.s32 	%r100, %r99, %r4;
	mul.lo.s32 	%r101, %r100, %r4;
	sub.s32 	%r102, %r99, %r101;
	selp.b32 	%r103, 0, %r100, %p37;
	selp.b32 	%r104, 0, %r102, %p36;
	mul.lo.s32 	%r105, %r6, %r103;
	mad.lo.s32 	%r106, %r7, %r104, %r105;
	shl.b64 	%rd99, %rd98, 32;
	shr.s64 	%rd100, %rd99, 30;
	add.s64 	%rd101, %rd1, %rd100;
	ld.global.f32 	%f150, [%rd101];
	cvt.s64.s32 	%rd102, %r106;
	add.s64 	%rd103, %rd2, %rd102;
	ld.global.u8 	%rs9, [%rd103];
	setp.eq.s16 	%p38, %rs9, 0;
	mul.f32 	%f151, %f150, %f124;
	selp.f32 	%f523, %f123, %f151, %p38;
	max.f32 	%f510, %f510, %f523;
$L__BB273_22:
	setp.le.s64 	%p39, %rd39, %rd13;
	mov.f32 	%f525, 0fFF800000;
	@%p39 bra 	$L__BB273_24;
	setp.eq.s64 	%p40, %rd31, 1;
	setp.eq.s64 	%p41, %rd30, 1;
	add.s64 	%rd104, %rd23, %rd13;
	cvt.u32.u64 	%r107, %rd104;
	div.s32 	%r108, %r107, %r4;
	mul.lo.s32 	%r109, %r108, %r4;
	sub.s32 	%r110, %r107, %r109;
	selp.b32 	%r111, 0, %r108, %p41;
	selp.b32 	%r112, 0, %r110, %p40;
	mul.lo.s32 	%r113, %r6, %r111;
	mad.lo.s32 	%r114, %r7, %r112, %r113;
	shl.b64 	%rd105, %rd104, 32;
	shr.s64 	%rd106, %rd105, 30;
	add.s64 	%rd107, %rd1, %rd106;
	ld.global.f32 	%f153, [%rd107];
	cvt.s64.s32 	%rd108, %r114;
	add.s64 	%rd109, %rd2, %rd108;
	ld.global.u8 	%rs10, [%rd109];
	setp.eq.s16 	%p42, %rs10, 0;
	mul.f32 	%f154, %f153, %f124;
	selp.f32 	%f525, %f123, %f154, %p42;
	max.f32 	%f510, %f510, %f525;
$L__BB273_24:
	mov.u32 	%r115, %tid.x;
	add.s32 	%r116, %r115, 320;
	cvt.u64.u32 	%rd24, %r116;
	setp.le.s64 	%p43, %rd39, %rd24;
	mov.f32 	%f527, 0fFF800000;
	@%p43 bra 	$L__BB273_26;
	setp.eq.s64 	%p44, %rd31, 1;
	setp.eq.s64 	%p45, %rd30, 1;
	add.s64 	%rd110, %rd23, %rd24;
	cvt.u32.u64 	%r117, %rd110;
	div.s32 	%r118, %r117, %r4;
	mul.lo.s32 	%r119, %r118, %r4;
	sub.s32 	%r120, %r117, %r119;
	selp.b32 	%r121, 0, %r118, %p45;
	selp.b32 	%r122, 0, %r120, %p44;
	mul.lo.s32 	%r123, %r6, %r121;
	mad.lo.s32 	%r124, %r7, %r122, %r123;
	shl.b64 	%rd111, %rd110, 32;
	shr.s64 	%rd112, %rd111, 30;
	add.s64 	%rd113, %rd1, %rd112;
	ld.global.f32 	%f156, [%rd113];
	cvt.s64.s32 	%rd114, %r124;
	add.s64 	%rd115, %rd2, %rd114;
	ld.global.u8 	%rs11, [%rd115];
	setp.eq.s16 	%p46, %rs11, 0;
	mul.f32 	%f157, %f156, %f124;
	selp.f32 	%f527, %f123, %f157, %p46;
	max.f32 	%f510, %f510, %f527;
$L__BB273_26:
	setp.le.s64 	%p47, %rd39, %rd14;
	mov.f32 	%f529, 0fFF800000;
	@%p47 bra 	$L__BB273_28;
	setp.eq.s64 	%p48, %rd31, 1;
	setp.eq.s64 	%p49, %rd30, 1;
	add.s64 	%rd116, %rd23, %rd14;
	cvt.u32.u64 	%r125, %rd116;
	div.s32 	%r126, %r125, %r4;
	mul.lo.s32 	%r127, %r126, %r4;
	sub.s32 	%r128, %r125, %r127;
	selp.b32 	%r129, 0, %r126, %p49;
	selp.b32 	%r130, 0, %r128, %p48;
	mul.lo.s32 	%r131, %r6, %r129;
	mad.lo.s32 	%r132, %r7, %r130, %r131;
	shl.b64 	%rd117, %rd116, 32;
	shr.s64 	%rd118, %rd117, 30;
	add.s64 	%rd119, %rd1, %rd118;
	ld.global.f32 	%f159, [%rd119];
	cvt.s64.s32 	%rd120, %r132;
	add.s64 	%rd121, %rd2, %rd120;
	ld.global.u8 	%rs12, [%rd121];
	setp.eq.s16 	%p50, %rs12, 0;
	mul.f32 	%f160, %f159, %f124;
	selp.f32 	%f529, %f123, %f160, %p50;
	max.f32 	%f510, %f510, %f529;
$L__BB273_28:
	add.s32 	%r134, %r115, 384;
	cvt.u64.u32 	%rd25, %r134;
	setp.le.s64 	%p51, %rd39, %rd25;
	mov.f32 	%f531, 0fFF800000;
	@%p51 bra 	$L__BB273_30;
	setp.eq.s64 	%p52, %rd31, 1;
	setp.eq.s64 	%p53, %rd30, 1;
	add.s64 	%rd122, %rd23, %rd25;
	cvt.u32.u64 	%r135, %rd122;
	div.s32 	%r136, %r135, %r4;
	mul.lo.s32 	%r137, %r136, %r4;
	sub.s32 	%r138, %r135, %r137;
	selp.b32 	%r139, 0, %r136, %p53;
	selp.b32 	%r140, 0, %r138, %p52;
	mul.lo.s32 	%r141, %r6, %r139;
	mad.lo.s32 	%r142, %r7, %r140, %r141;
	shl.b64 	%rd123, %rd122, 32;
	shr.s64 	%rd124, %rd123, 30;
	add.s64 	%rd125, %rd1, %rd124;
	ld.global.f32 	%f162, [%rd125];
	cvt.s64.s32 	%rd126, %r142;
	add.s64 	%rd127, %rd2, %rd126;
	ld.global.u8 	%rs13, [%rd127];
	setp.eq.s16 	%p54, %rs13, 0;
	mul.f32 	%f163, %f162, %f124;
	selp.f32 	%f531, %f123, %f163, %p54;
	max.f32 	%f510, %f510, %f531;
$L__BB273_30:
	setp.le.s64 	%p55, %rd39, %rd15;
	mov.f32 	%f533, 0fFF800000;
	@%p55 bra 	$L__BB273_32;
	setp.eq.s64 	%p56, %rd31, 1;
	setp.eq.s64 	%p57, %rd30, 1;
	add.s64 	%rd128, %rd23, %rd15;
	cvt.u32.u64 	%r143, %rd128;
	div.s32 	%r144, %r143, %r4;
	mul.lo.s32 	%r145, %r144, %r4;
	sub.s32 	%r146, %r143, %r145;
	selp.b32 	%r147, 0, %r144, %p57;
	selp.b32 	%r148, 0, %r146, %p56;
	mul.lo.s32 	%r149, %r6, %r147;
	mad.lo.s32 	%r150, %r7, %r148, %r149;
	shl.b64 	%rd129, %rd128, 32;
	shr.s64 	%rd130, %rd129, 30;
	add.s64 	%rd131, %rd1, %rd130;
	ld.global.f32 	%f165, [%rd131];
	cvt.s64.s32 	%rd132, %r150;
	add.s64 	%rd133, %rd2, %rd132;
	ld.global.u8 	%rs14, [%rd133];
	setp.eq.s16 	%p58, %rs14, 0;
	mul.f32 	%f166, %f165, %f124;
	selp.f32 	%f533, %f123, %f166, %p58;
	max.f32 	%f510, %f510, %f533;
$L__BB273_32:
	add.s32 	%r152, %r115, 448;
	cvt.u64.u32 	%rd134, %r152;
	setp.le.s64 	%p59, %rd39, %rd134;
	mov.f32 	%f535, 0fFF800000;
	@%p59 bra 	$L__BB273_34;
	setp.eq.s64 	%p60, %rd31, 1;
	setp.eq.s64 	%p61, %rd30, 1;
	mov.u32 	%r153, %tid.x;
	add.s32 	%r154, %r153, 448;
	cvt.u64.u32 	%rd135, %r154;
	add.s64 	%rd136, %rd23, %rd135;
	cvt.u32.u64 	%r155, %rd136;
	div.s32 	%r156, %r155, %r4;
	mul.lo.s32 	%r157, %r156, %r4;
	sub.s32 	%r158, %r155, %r157;
	selp.b32 	%r159, 0, %r156, %p61;
	selp.b32 	%r160, 0, %r158, %p60;
	mul.lo.s32 	%r161, %r6, %r159;
	mad.lo.s32 	%r162, %r7, %r160, %r161;
	shl.b64 	%rd137, %rd136, 32;
	shr.s64 	%rd138, %rd137, 30;
	add.s64 	%rd139, %rd1, %rd138;
	ld.global.f32 	%f168, [%rd139];
	cvt.s64.s32 	%rd140, %r162;
	add.s64 	%rd141, %rd2, %rd140;
	ld.global.u8 	%rs15, [%rd141];
	setp.eq.s16 	%p62, %rs15, 0;
	mul.f32 	%f169, %f168, %f124;
	selp.f32 	%f535, %f123, %f169, %p62;
	max.f32 	%f510, %f510, %f535;
$L__BB273_34:
	mov.u32 	%r163, %tid.x;
	add.s32 	%r164, %r163, 480;
	cvt.u64.u32 	%rd142, %r164;
	setp.le.s64 	%p63, %rd39, %rd142;
	mov.f32 	%f537, 0fFF800000;
	@%p63 bra 	$L__BB273_36;
	setp.eq.s64 	%p64, %rd31, 1;
	setp.eq.s64 	%p65, %rd30, 1;
	mov.u32 	%r165, %tid.x;
	add.s32 	%r166, %r165, 480;
	cvt.u64.u32 	%rd143, %r166;
	add.s64 	%rd144, %rd23, %rd143;
	cvt.u32.u64 	%r167, %rd144;
	div.s32 	%r168, %r167, %r4;
	mul.lo.s32 	%r169, %r168, %r4;
	sub.s32 	%r170, %r167, %r169;
	selp.b32 	%r171, 0, %r168, %p65;
	selp.b32 	%r172, 0, %r170, %p64;
	mul.lo.s32 	%r173, %r6, %r171;
	mad.lo.s32 	%r174, %r7, %r172, %r173;
	shl.b64 	%rd145, %rd144, 32;
	shr.s64 	%rd146, %rd145, 30;
	add.s64 	%rd147, %rd1, %rd146;
	ld.global.f32 	%f171, [%rd147];
	cvt.s64.s32 	%rd148, %r174;
	add.s64 	%rd149, %rd2, %rd148;
	ld.global.u8 	%rs16, [%rd149];
	setp.eq.s16 	%p66, %rs16, 0;
	mul.f32 	%f172, %f171, %f124;
	selp.f32 	%f537, %f123, %f172, %p66;
	max.f32 	%f510, %f510, %f537;
$L__BB273_36:
	mov.u32 	%r175, %tid.x;
	add.s32 	%r176, %r175, 512;
	cvt.u64.u32 	%rd150, %r176;
	setp.le.s64 	%p67, %rd39, %rd150;
	mov.f32 	%f539, 0fFF800000;
	@%p67 bra 	$L__BB273_38;
	setp.eq.s64 	%p68, %rd31, 1;
	setp.eq.s64 	%p69, %rd30, 1;
	mov.u32 	%r177, %tid.x;
	add.s32 	%r178, %r177, 512;
	cvt.u64.u32 	%rd151, %r178;
	add.s64 	%rd152, %rd23, %rd151;
	cvt.u32.u64 	%r179, %rd152;
	div.s32 	%r180, %r179, %r4;
	mul.lo.s32 	%r181, %r180, %r4;
	sub.s32 	%r182, %r179, %r181;
	selp.b32 	%r183, 0, %r180, %p69;
	selp.b32 	%r184, 0, %r182, %p68;
	mul.lo.s32 	%r185, %r6, %r183;
	mad.lo.s32 	%r186, %r7, %r184, %r185;
	shl.b64 	%rd153, %rd152, 32;
	shr.s64 	%rd154, %rd153, 30;
	add.s64 	%rd155, %rd1, %rd154;
	ld.global.f32 	%f174, [%rd155];
	cvt.s64.s32 	%rd156, %r186;
	add.s64 	%rd157, %rd2, %rd156;
	ld.global.u8 	%rs17, [%rd157];
	setp.eq.s16 	%p70, %rs17, 0;
	mul.f32 	%f175, %f174, %f124;
	selp.f32 	%f539, %f123, %f175, %p70;
	max.f32 	%f510, %f510, %f539;
$L__BB273_38:
	mov.u32 	%r187, %tid.x;
	add.s32 	%r188, %r187, 544;
	cvt.u64.u32 	%rd158, %r188;
	setp.le.s64 	%p71, %rd39, %rd158;
	mov.f32 	%f541, 0fFF800000;
	@%p71 bra 	$L__BB273_40;
	setp.eq.s64 	%p72, %rd31, 1;
	setp.eq.s64 	%p73, %rd30, 1;
	mov.u32 	%r189, %tid.x;
	add.s32 	%r190, %r189, 544;
	cvt.u64.u32 	%rd159, %r190;
	add.s64 	%rd160, %rd23, %rd159;
	cvt.u32.u64 	%r191, %rd160;
	div.s32 	%r192, %r191, %r4;
	mul.lo.s32 	%r193, %r192, %r4;
	sub.s32 	%r194, %r191, %r193;
	selp.b32 	%r195, 0, %r192, %p73;
	selp.b32 	%r196, 0, %r194, %p72;
	mul.lo.s32 	%r197, %r6, %r195;
	mad.lo.s32 	%r198, %r7, %r196, %r197;
	shl.b64 	%rd161, %rd160, 32;
	shr.s64 	%rd162, %rd161, 30;
	add.s64 	%rd163, %rd1, %rd162;
	ld.global.f32 	%f177, [%rd163];
	cvt.s64.s32 	%rd164, %r198;
	add.s64 	%rd165, %rd2, %rd164;
	ld.global.u8 	%rs18, [%rd165];
	setp.eq.s16 	%p74, %rs18, 0;
	mul.f32 	%f178, %f177, %f124;
	selp.f32 	%f541, %f123, %f178, %p74;
	max.f32 	%f510, %f510, %f541;
$L__BB273_40:
	setp.le.s64 	%p75, %rd39, %rd16;
	mov.f32 	%f543, 0fFF800000;
	@%p75 bra 	$L__BB273_42;
	setp.eq.s64 	%p76, %rd31, 1;
	setp.eq.s64 	%p77, %rd30, 1;
	add.s64 	%rd166, %rd23, %rd16;
	cvt.u32.u64 	%r199, %rd166;
	div.s32 	%r200, %r199, %r4;
	mul.lo.s32 	%r201, %r200, %r4;
	sub.s32 	%r202, %r199, %r201;
	selp.b32 	%r203, 0, %r200, %p77;
	selp.b32 	%r204, 0, %r202, %p76;
	mul.lo.s32 	%r205, %r6, %r203;
	mad.lo.s32 	%r206, %r7, %r204, %r205;
	shl.b64 	%rd167, %rd166, 32;
	shr.s64 	%rd168, %rd167, 30;
	add.s64 	%rd169, %rd1, %rd168;
	ld.global.f32 	%f180, [%rd169];
	cvt.s64.s32 	%rd170, %r206;
	add.s64 	%rd171, %rd2, %rd170;
	ld.global.u8 	%rs19, [%rd171];
	setp.eq.s16 	%p78, %rs19, 0;
	mul.f32 	%f181, %f180, %f124;
	selp.f32 	%f543, %f123, %f181, %p78;
	max.f32 	%f510, %f510, %f543;
$L__BB273_42:
	setp.le.s64 	%p79, %rd39, %rd17;
	mov.f32 	%f545, 0fFF800000;
	@%p79 bra 	$L__BB273_44;
	setp.eq.s64 	%p80, %rd31, 1;
	setp.eq.s64 	%p81, %rd30, 1;
	add.s64 	%rd172, %rd23, %rd17;
	cvt.u32.u64 	%r207, %rd172;
	div.s32 	%r208, %r207, %r4;
	mul.lo.s32 	%r209, %r208, %r4;
	sub.s32 	%r210, %r207, %r209;
	selp.b32 	%r211, 0, %r208, %p81;
	selp.b32 	%r212, 0, %r210, %p80;
	mul.lo.s32 	%r213, %r6, %r211;
	mad.lo.s32 	%r214, %r7, %r212, %r213;
	shl.b64 	%rd173, %rd172, 32;
	shr.s64 	%rd174, %rd173, 30;
	add.s64 	%rd175, %rd1, %rd174;
	ld.global.f32 	%f183, [%rd175];
	cvt.s64.s32 	%rd176, %r214;
	add.s64 	%rd177, %rd2, %rd176;
	ld.global.u8 	%rs20, [%rd177];
	setp.eq.s16 	%p82, %rs20, 0;
	mul.f32 	%f184, %f183, %f124;
	selp.f32 	%f545, %f123, %f184, %p82;
	max.f32 	%f510, %f510, %f545;
$L__BB273_44:
	setp.le.s64 	%p83, %rd39, %rd18;
	mov.f32 	%f547, 0fFF800000;
	@%p83 bra 	$L__BB273_46;
	setp.eq.s64 	%p84, %rd31, 1;
	setp.eq.s64 	%p85, %rd30, 1;
	add.s64 	%rd178, %rd23, %rd18;
	cvt.u32.u64 	%r215, %rd178;
	div.s32 	%r216, %r215, %r4;
	mul.lo.s32 	%r217, %r216, %r4;
	sub.s32 	%r218, %r215, %r217;
	selp.b32 	%r219, 0, %r216, %p85;
	selp.b32 	%r220, 0, %r218, %p84;
	mul.lo.s32 	%r221, %r6, %r219;
	mad.lo.s32 	%r222, %r7, %r220, %r221;
	shl.b64 	%rd179, %rd178, 32;
	shr.s64 	%rd180, %rd179, 30;
	add.s64 	%rd181, %rd1, %rd180;
	ld.global.f32 	%f186, [%rd181];
	cvt.s64.s32 	%rd182, %r222;
	add.s64 	%rd183, %rd2, %rd182;
	ld.global.u8 	%rs21, [%rd183];
	setp.eq.s16 	%p86, %rs21, 0;
	mul.f32 	%f187, %f186, %f124;
	selp.f32 	%f547, %f123, %f187, %p86;
	max.f32 	%f510, %f510, %f547;
$L__BB273_46:
	setp.le.s64 	%p87, %rd39, %rd19;
	mov.f32 	%f549, 0fFF800000;
	@%p87 bra 	$L__BB273_48;
	setp.eq.s64 	%p88, %rd31, 1;
	setp.eq.s64 	%p89, %rd30, 1;
	add.s64 	%rd184, %rd23, %rd19;
	cvt.u32.u64 	%r223, %rd184;
	div.s32 	%r224, %r223, %r4;
	mul.lo.s32 	%r225, %r224, %r4;
	sub.s32 	%r226, %r223, %r225;
	selp.b32 	%r227, 0, %r224, %p89;
	selp.b32 	%r228, 0, %r226, %p88;
	mul.lo.s32 	%r229, %r6, %r227;
	mad.lo.s32 	%r230, %r7, %r228, %r229;
	shl.b64 	%rd185, %rd184, 32;
	shr.s64 	%rd186, %rd185, 30;
	add.s64 	%rd187, %rd1, %rd186;
	ld.global.f32 	%f189, [%rd187];
	cvt.s64.s32 	%rd188, %r230;
	add.s64 	%rd189, %rd2, %rd188;
	ld.global.u8 	%rs22, [%rd189];
	setp.eq.s16 	%p90, %rs22, 0;
	mul.f32 	%f190, %f189, %f124;
	selp.f32 	%f549, %f123, %f190, %p90;
	max.f32 	%f510, %f510, %f549;
$L__BB273_48:
	setp.le.s64 	%p91, %rd39, %rd20;
	mov.f32 	%f551, 0fFF800000;
	@%p91 bra 	$L__BB273_50;
	setp.eq.s64 	%p92, %rd31, 1;
	setp.eq.s64 	%p93, %rd30, 1;
	add.s64 	%rd190, %rd23, %rd20;
	cvt.u32.u64 	%r231, %rd190;
	div.s32 	%r232, %r231, %r4;
	mul.lo.s32 	%r233, %r232, %r4;
	sub.s32 	%r234, %r231, %r233;
	selp.b32 	%r235, 0, %r232, %p93;
	selp.b32 	%r236, 0, %r234, %p92;
	mul.lo.s32 	%r237, %r6, %r235;
	mad.lo.s32 	%r238, %r7, %r236, %r237;
	shl.b64 	%rd191, %rd190, 32;
	shr.s64 	%rd192, %rd191, 30;
	add.s64 	%rd193, %rd1, %rd192;
	ld.global.f32 	%f192, [%rd193];
	cvt.s64.s32 	%rd194, %r238;
	add.s64 	%rd195, %rd2, %rd194;
	ld.global.u8 	%rs23, [%rd195];
	setp.eq.s16 	%p94, %rs23, 0;
	mul.f32 	%f193, %f192, %f124;
	selp.f32 	%f551, %f123, %f193, %p94;
	max.f32 	%f510, %f510, %f551;
$L__BB273_50:
	setp.le.s64 	%p95, %rd39, %rd21;
	mov.f32 	%f553, 0fFF800000;
	@%p95 bra 	$L__BB273_52;
	setp.eq.s64 	%p96, %rd31, 1;
	setp.eq.s64 	%p97, %rd30, 1;
	add.s64 	%rd196, %rd23, %rd21;
	cvt.u32.u64 	%r239, %rd196;
	div.s32 	%r240, %r239, %r4;
	mul.lo.s32 	%r241, %r240, %r4;
	sub.s32 	%r242, %r239, %r241;
	selp.b32 	%r243, 0, %r240, %p97;
	selp.b32 	%r244, 0, %r242, %p96;
	mul.lo.s32 	%r245, %r6, %r243;
	mad.lo.s32 	%r246, %r7, %r244, %r245;
	shl.b64 	%rd197, %rd196, 32;
	shr.s64 	%rd198, %rd197, 30;
	add.s64 	%rd199, %rd1, %rd198;
	ld.global.f32 	%f195, [%rd199];
	cvt.s64.s32 	%rd200, %r246;
	add.s64 	%rd201, %rd2, %rd200;
	ld.global.u8 	%rs24, [%rd201];
	setp.eq.s16 	%p98, %rs24, 0;
	mul.f32 	%f196, %f195, %f124;
	selp.f32 	%f553, %f123, %f196, %p98;
	max.f32 	%f510, %f510, %f553;
$L__BB273_52:
	mov.u32 	%r247, %tid.x;
	cvt.u64.u32 	%rd202, %r247;
	setp.le.s64 	%p99, %rd39, %rd202;
	mov.b32 	%r248, %f510;
	shfl.sync.bfly.b32	%r249|%p100, %r248, 16, 31, -1;
	mov.b32 	%f197, %r249;
	max.f32 	%f198, %f510, %f197;
	mov.b32 	%r250, %f198;
	shfl.sync.bfly.b32	%r251|%p101, %r250, 8, 31, -1;
	mov.b32 	%f199, %r251;
	max.f32 	%f200, %f198, %f199;
	mov.b32 	%r252, %f200;
	shfl.sync.bfly.b32	%r253|%p102, %r252, 4, 31, -1;
	mov.b32 	%f201, %r253;
	max.f32 	%f202, %f200, %f201;
	mov.b32 	%r254, %f202;
	shfl.sync.bfly.b32	%r255|%p103, %r254, 2, 31, -1;
	mov.b32 	%f203, %r255;
	max.f32 	%f204, %f202, %f203;
	mov.b32 	%r256, %f204;
	shfl.sync.bfly.b32	%r257|%p104, %r256, 1, 31, -1;
	mov.b32 	%f205, %r257;
	max.f32 	%f206, %f204, %f205;
	sub.f32 	%f207, %f507, %f206;
	fma.rn.f32 	%f208, %f207, 0f3BBB989D, 0f3F000000;
	cvt.sat.f32.f32 	%f209, %f208;
	mov.f32 	%f210, 0f4B400001;
	mov.f32 	%f211, 0f437C0000;
	fma.rm.f32 	%f212, %f209, %f211, %f210;
	add.f32 	%f213, %f212, 0fCB40007F;
	neg.f32 	%f214, %f213;
	fma.rn.f32 	%f215, %f207, 0f3FB8AA3B, %f214;
	fma.rn.f32 	%f216, %f207, 0f32A57060, %f215;
	mov.b32 	%r258, %f212;
	shl.b32 	%r259, %r258, 23;
	mov.b32 	%f217, %r259;
	ex2.approx.ftz.f32 	%f218, %f216;
	mul.f32 	%f219, %f218, %f217;
	add.f32 	%f220, %f219, 0f00000000;
	sub.f32 	%f221, %f509, %f206;
	fma.rn.f32 	%f222, %f221, 0f3BBB989D, 0f3F000000;
	cvt.sat.f32.f32 	%f223, %f222;
	fma.rm.f32 	%f224, %f223, %f211, %f210;
	add.f32 	%f225, %f224, 0fCB40007F;
	neg.f32 	%f226, %f225;
	fma.rn.f32 	%f227, %f221, 0f3FB8AA3B, %f226;
	fma.rn.f32 	%f228, %f221, 0f32A57060, %f227;
	mov.b32 	%r260, %f224;
	shl.b32 	%r261, %r260, 23;
	mov.b32 	%f229, %r261;
	ex2.approx.ftz.f32 	%f230, %f228;
	mul.f32 	%f231, %f230, %f229;
	add.f32 	%f232, %f220, %f231;
	sub.f32 	%f233, %f511, %f206;
	fma.rn.f32 	%f234, %f233, 0f3BBB989D, 0f3F000000;
	cvt.sat.f32.f32 	%f235, %f234;
	fma.rm.f32 	%f236, %f235, %f211, %f210;
	add.f32 	%f237, %f236, 0fCB40007F;
	neg.f32 	%f238, %f237;
	fma.rn.f32 	%f239, %f233, 0f3FB8AA3B, %f238;
	fma.rn.f32 	%f240, %f233, 0f32A57060, %f239;
	mov.b32 	%r262, %f236;
	shl.b32 	%r263, %r262, 23;
	mov.b32 	%f241, %r263;
	ex2.approx.ftz.f32 	%f242, %f240;
	mul.f32 	%f243, %f242, %f241;
	add.f32 	%f244, %f232, %f243;
	sub.f32 	%f245, %f513, %f206;
	fma.rn.f32 	%f246, %f245, 0f3BBB989D, 0f3F000000;
	cvt.sat.f32.f32 	%f247, %f246;
	fma.rm.f32 	%f248, %f247, %f211, %f210;
	add.f32 	%f249, %f248, 0fCB40007F;
	neg.f32 	%f250, %f249;
	fma.rn.f32 	%f251, %f245, 0f3FB8AA3B, %f250;
	fma.rn.f32 	%f252, %f245, 0f32A57060, %f251;
	mov.b32 	%r264, %f248;
	shl.b32 	%r265, %r264, 23;
	mov.b32 	%f253, %r265;
	ex2.approx.ftz.f32 	%f254, %f252;
	mul.f32 	%f255, %f254, %f253;
	add.f32 	%f256, %f244, %f255;
	sub.f32 	%f257, %f515, %f206;
	fma.rn.f32 	%f258, %f257, 0f3BBB989D, 0f3F000000;
	cvt.sat.f32.f32 	%f259, %f258;
	fma.rm.f32 	%f260, %f259, %f211, %f210;
	add.f32 	%f261, %f260, 0fCB40007F;
	neg.f32 	%f262, %f261;
	fma.rn.f32 	%f263, %f257, 0f3FB8AA3B, %f262;
	fma.rn.f32 	%f264, %f257, 0f32A57060, %f263;
	mov.b32 	%r266, %f260;
	shl.b32 	%r267, %r266, 23;
	mov.b32 	%f265, %r267;
	ex2.approx.ftz.f32 	%f266, %f264;
	mul.f32 	%f267, %f266, %f265;
	add.f32 	%f268, %f256, %f267;
	sub.f32 	%f269, %f517, %f206;
	fma.rn.f32 	%f270, %f269, 0f3BBB989D, 0f3F000000;
	cvt.sat.f32.f32 	%f271, %f270;
	fma.rm.f32 	%f272, %f271, %f211, %f210;
	add.f32 	%f273, %f272, 0fCB40007F;
	neg.f32 	%f274, %f273;
	fma.rn.f32 	%f275, %f269, 0f3FB8AA3B, %f274;
	fma.rn.f32 	%f276, %f269, 0f32A57060, %f275;
	mov.b32 	%r268, %f272;
	shl.b32 	%r269, %r268, 23;
	mov.b32 	%f277, %r269;
	ex2.approx.ftz.f32 	%f278, %f276;
	mul.f32 	%f279, %f278, %f277;
	add.f32 	%f280, %f268, %f279;
	sub.f32 	%f281, %f519, %f206;
	fma.rn.f32 	%f282, %f281, 0f3BBB989D, 0f3F000000;
	cvt.sat.f32.f32 	%f283, %f282;
	fma.rm.f32 	%f284, %f283, %f211, %f210;
	add.f32 	%f285, %f284, 0fCB40007F;
	neg.f32 	%f286, %f285;
	fma.rn.f32 	%f287, %f281, 0f3FB8AA3B, %f286;
	fma.rn.f32 	%f288, %f281, 0f32A57060, %f287;
	mov.b32 	%r270, %f284;
	shl.b32 	%r271, %r270, 23;
	mov.b32 	%f289, %r271;
	ex2.approx.ftz.f32 	%f290, %f288;
	mul.f32 	%f291, %f290, %f289;
	add.f32 	%f292, %f280, %f291;
	sub.f32 	%f293, %f521, %f206;
	fma.rn.f32 	%f294, %f293, 0f3BBB989D, 0f3F000000;
	cvt.sat.f32.f32 	%f295, %f294;
	fma.rm.f32 	%f296, %f295, %f211, %f210;
	add.f32 	%f297, %f296, 0fCB40007F;
	neg.f32 	%f298, %f297;
	fma.rn.f32 	%f299, %f293, 0f3FB8AA3B, %f298;
	fma.rn.f32 	%f300, %f293, 0f32A57060, %f299;
	mov.b32 	%r272, %f296;
	shl.b32 	%r273, %r272, 23;
	mov.b32 	%f301, %r273;
	ex2.approx.ftz.f32 	%f302, %f300;
	mul.f32 	%f303, %f302, %f301;
	add.f32 	%f304, %f292, %f303;
	sub.f32 	%f305, %f523, %f206;
	fma.rn.f32 	%f306, %f305, 0f3BBB989D, 0f3F000000;
	cvt.sat.f32.f32 	%f307, %f306;
	fma.rm.f32 	%f308, %f307, %f211, %f210;
	add.f32 	%f309, %f308, 0fCB40007F;
	neg.f32 	%f310, %f309;
	fma.rn.f32 	%f311, %f305, 0f3FB8AA3B, %f310;
	fma.rn.f32 	%f312, %f305, 0f32A57060, %f311;
	mov.b32 	%r274, %f308;
	shl.b32 	%r275, %r274, 23;
	mov.b32 	%f313, %r275;
	ex2.approx.ftz.f32 	%f314, %f312;
	mul.f32 	%f315, %f314, %f313;
	add.f32 	%f316, %f304, %f315;
	sub.f32 	%f317, %f525, %f206;
	fma.rn.f32 	%f318, %f317, 0f3BBB989D, 0f3F000000;
	cvt.sat.f32.f32 	%f319, %f318;
	fma.rm.f32 	%f320, %f319, %f211, %f210;
	add.f32 	%f321, %f320, 0fCB40007F;
	neg.f32 	%f322, %f321;
	fma.rn.f32 	%f323, %f317, 0f3FB8AA3B, %f322;
	fma.rn.f32 	%f324, %f317, 0f32A57060, %f323;
	mov.b32 	%r276, %f320;
	shl.b32 	%r277, %r276, 23;
	mov.b32 	%f325, %r277;
	ex2.approx.ftz.f32 	%f326, %f324;
	mul.f32 	%f327, %f326, %f325;
	add.f32 	%f328, %f316, %f327;
	sub.f32 	%f329, %f527, %f206;
	fma.rn.f32 	%f330, %f329, 0f3BBB989D, 0f3F000000;
	cvt.sat.f32.f32 	%f331, %f330;
	fma.rm.f32 	%f332, %f331, %f211, %f210;
	add.f32 	%f333, %f332, 0fCB40007F;
	neg.f32 	%f334, %f333;
	fma.rn.f32 	%f335, %f329, 0f3FB8AA3B, %f334;
	fma.rn.f32 	%f336, %f329, 0f32A57060, %f335;
	mov.b32 	%r278, %f332;
	shl.b32 	%r279, %r278, 23;
	mov.b32 	%f337, %r279;
	ex2.approx.ftz.f32 	%f338, %f336;
	mul.f32 	%f339, %f338, %f337;
	add.f32 	%f340, %f328, %f339;
	sub.f32 	%f341, %f529, %f206;
	fma.rn.f32 	%f342, %f341, 0f3BBB989D, 0f3F000000;
	cvt.sat.f32.f32 	%f343, %f342;
	fma.rm.f32 	%f344, %f343, %f211, %f210;
	add.f32 	%f345, %f344, 0fCB40007F;
	neg.f32 	%f346, %f345;
	fma.rn.f32 	%f347, %f341, 0f3FB8AA3B, %f346;
	fma.rn.f32 	%f348, %f341, 0f32A57060, %f347;
	mov.b32 	%r280, %f344;
	shl.b32 	%r281, %r280, 23;
	mov.b32 	%f349, %r281;
	ex2.approx.ftz.f32 	%f350, %f348;
	mul.f32 	%f351, %f350, %f349;
	add.f32 	%f352, %f340, %f351;
	sub.f32 	%f353, %f531, %f206;
	fma.rn.f32 	%f354, %f353, 0f3BBB989D, 0f3F000000;
	cvt.sat.f32.f32 	%f355, %f354;
	fma.rm.f32 	%f356, %f355, %f211, %f210;
	add.f32 	%f357, %f356, 0fCB40007F;
	neg.f32 	%f358, %f357;
	fma.rn.f32 	%f359, %f353, 0f3FB8AA3B, %f358;
	fma.rn.f32 	%f360, %f353, 0f32A57060, %f359;
	mov.b32 	%r282, %f356;
	shl.b32 	%r283, %r282, 23;
	mov.b32 	%f361, %r283;
	ex2.approx.ftz.f32 	%f362, %f360;
	mul.f32 	%f363, %f362, %f361;
	add.f32 	%f364, %f352, %f363;
	sub.f32 	%f365, %f533, %f206;
	fma.rn.f32 	%f366, %f365, 0f3BBB989D, 0f3F000000;
	cvt.sat.f32.f32 	%f367, %f366;
	fma.rm.f32 	%f368, %f367, %f211, %f210;
	add.f32 	%f369, %f368, 0fCB40007F;
	neg.f32 	%f370, %f369;
	fma.rn.f32 	%f371, %f365, 0f3FB8AA3B, %f370;
	fma.rn.f32 	%f372, %f365, 0f32A57060, %f371;
	mov.b32 	%r284, %f368;
	shl.b32 	%r285, %r284, 23;
	mov.b32 	%f373, %r285;
	ex2.approx.ftz.f32 	%f374, %f372;
	mul.f32 	%f375, %f374, %f373;
	add.f32 	%f376, %f364, %f375;
	sub.f32 	%f377, %f535, %f206;
	fma.rn.f32 	%f378, %f377, 0f3BBB989D, 0f3F000000;
	cvt.sat.f32.f32 	%f379, %f378;
	fma.rm.f32 	%f380, %f379, %f211, %f210;
	add.f32 	%f381, %f380, 0fCB40007F;
	neg.f32 	%f382, %f381;
	fma.rn.f32 	%f383, %f377, 0f3FB8AA3B, %f382;
	fma.rn.f32 	%f384, %f377, 0f32A57060, %f383;
	mov.b32 	%r286, %f380;
	shl.b32 	%r287, %r286, 23;
	mov.b32 	%f385, %r287;
	ex2.approx.ftz.f32 	%f386, %f384;
	mul.f32 	%f387, %f386, %f385;
	add.f32 	%f388, %f376, %f387;
	sub.f32 	%f389, %f537, %f206;
	fma.rn.f32 	%f390, %f389, 0f3BBB989D, 0f3F000000;
	cvt.sat.f32.f32 	%f391, %f390;
	fma.rm.f32 	%f392, %f391, %f211, %f210;
	add.f32 	%f393, %f392, 0fCB40007F;
	neg.f32 	%f394, %f393;
	fma.rn.f32 	%f395, %f389, 0f3FB8AA3B, %f394;
	fma.rn.f32 	%f396, %f389, 0f32A57060, %f395;
	mov.b32 	%r288, %f392;
	shl.b32 	%r289, %r288, 23;
	mov.b32 	%f397, %r289;
	ex2.approx.ftz.f32 	%f398, %f396;
	mul.f32 	%f399, %f398, %f397;
	add.f32 	%f400, %f388, %f399;
	sub.f32 	%f401, %f539, %f206;
	fma.rn.f32 	%f402, %f401, 0f3BBB989D, 0f3F000000;
	cvt.sat.f32.f32 	%f403, %f402;
	fma.rm.f32 	%f404, %f403, %f211, %f210;
	add.f32 	%f405, %f404, 0fCB40007F;
	neg.f32 	%f406, %f405;
	fma.rn.f32 	%f407, %f401, 0f3FB8AA3B, %f406;
	fma.rn.f32 	%f408, %f401, 0f32A57060, %f407;
	mov.b32 	%r290, %f404;
	shl.b32 	%r291, %r290, 23;
	mov.b32 	%f409, %r291;
	ex2.approx.ftz.f32 	%f410, %f408;
	mul.f32 	%f411, %f410, %f409;
	add.f32 	%f412, %f400, %f411;
	sub.f32 	%f413, %f541, %f206;
	fma.rn.f32 	%f414, %f413, 0f3BBB989D, 0f3F000000;
	cvt.sat.f32.f32 	%f415, %f414;
	fma.rm.f32 	%f416, %f415, %f211, %f210;
	add.f32 	%f417, %f416, 0fCB40007F;
	neg.f32 	%f418, %f417;
	fma.rn.f32 	%f419, %f413, 0f3FB8AA3B, %f418;
	fma.rn.f32 	%f420, %f413, 0f32A57060, %f419;
	mov.b32 	%r292, %f416;
	shl.b32 	%r293, %r292, 23;
	mov.b32 	%f421, %r293;
	ex2.approx.ftz.f32 	%f422, %f420;
	mul.f32 	%f423, %f422, %f421;
	add.f32 	%f424, %f412, %f423;
	sub.f32 	%f425, %f543, %f206;
	fma.rn.f32 	%f426, %f425, 0f3BBB989D, 0f3F000000;
	cvt.sat.f32.f32 	%f427, %f426;
	fma.rm.f32 	%f428, %f427, %f211, %f210;
	add.f32 	%f429, %f428, 0fCB40007F;
	neg.f32 	%f430, %f429;
	fma.rn.f32 	%f431, %f425, 0f3FB8AA3B, %f430;
	fma.rn.f32 	%f432, %f425, 0f32A57060, %f431;
	mov.b32 	%r294, %f428;
	shl.b32 	%r295, %r294, 23;
	mov.b32 	%f433, %r295;
	ex2.approx.ftz.f32 	%f434, %f432;
	mul.f32 	%f435, %f434, %f433;
	add.f32 	%f436, %f424, %f435;
	sub.f32 	%f437, %f545, %f206;
	fma.rn.f32 	%f438, %f437, 0f3BBB989D, 0f3F000000;
	cvt.sat.f32.f32 	%f439, %f438;
	fma.rm.f32 	%f440, %f439, %f211, %f210;
	add.f32 	%f441, %f440, 0fCB40007F;
	neg.f32 	%f442, %f441;
	fma.rn.f32 	%f443, %f437, 0f3FB8AA3B, %f442;
	fma.rn.f32 	%f444, %f437, 0f32A57060, %f443;
	mov.b32 	%r296, %f440;
	shl.b32 	%r297, %r296, 23;
	mov.b32 	%f445, %r297;
	ex2.approx.ftz.f32 	%f446, %f444;
	mul.f32 	%f447, %f446, %f445;
	add.f32 	%f448, %f436, %f447;
	sub.f32 	%f449, %f547, %f206;
	fma.rn.f32 	%f450, %f449, 0f3BBB989D, 0f3F000000;
	cvt.sat.f32.f32 	%f451, %f450;
	fma.rm.f32 	%f452, %f451, %f211, %f210;
	add.f32 	%f453, %f452, 0fCB40007F;
	neg.f32 	%f454, %f453;
	fma.rn.f32 	%f455, %f449, 0f3FB8AA3B, %f454;
	fma.rn.f32 	%f456, %f449, 0f32A57060, %f455;
	mov.b32 	%r298, %f452;
	shl.b32 	%r299, %r298, 23;
	mov.b32 	%f457, %r299;
	ex2.approx.ftz.f32 	%f458, %f456;
	mul.f32 	%f459, %f458, %f457;
	add.f32 	%f460, %f448, %f459;
	sub.f32 	%f461, %f549, %f206;
	fma.rn.f32 	%f462, %f461, 0f3BBB989D, 0f3F000000;
	cvt.sat.f32.f32 	%f463, %f462;
	fma.rm.f32 	%f464, %f463, %f211, %f210;
	add.f32 	%f465, %f464, 0fCB40007F;
	neg.f32 	%f466, %f465;
	fma.rn.f32 	%f467, %f461, 0f3FB8AA3B, %f466;
	fma.rn.f32 	%f468, %f461, 0f32A57060, %f467;
	mov.b32 	%r300, %f464;
	shl.b32 	%r301, %r300, 23;
	mov.b32 	%f469, %r301;
	ex2.approx.ftz.f32 	%f470, %f468;
	mul.f32 	%f471, %f470, %f469;
	add.f32 	%f472, %f460, %f471;
	sub.f32 	%f473, %f551, %f206;
	fma.rn.f32 	%f474, %f473, 0f3BBB989D, 0f3F000000;
	cvt.sat.f32.f32 	%f475, %f474;
	fma.rm.f32 	%f476, %f475, %f211, %f210;
	add.f32 	%f477, %f476, 0fCB40007F;
	neg.f32 	%f478, %f477;
	fma.rn.f32 	%f479, %f473, 0f3FB8AA3B, %f478;
	fma.rn.f32 	%f480, %f473, 0f32A57060, %f479;
	mov.b32 	%r302, %f476;
	shl.b32 	%r303, %r302, 23;
	mov.b32 	%f481, %r303;
	ex2.approx.ftz.f32 	%f482, %f480;
	mul.f32 	%f483, %f482, %f481;
	add.f32 	%f484, %f472, %f483;
	sub.f32 	%f485, %f553, %f206;
	fma.rn.f32 	%f486, %f485, 0f3BBB989D, 0f3F000000;
	cvt.sat.f32.f32 	%f487, %f486;
	fma.rm.f32 	%f488, %f487, %f211, %f210;
	add.f32 	%f489, %f488, 0fCB40007F;
	neg.f32 	%f490, %f489;
	fma.rn.f32 	%f491, %f485, 0f3FB8AA3B, %f490;
	fma.rn.f32 	%f492, %f485, 0f32A57060, %f491;
	mov.b32 	%r304, %f488;
	shl.b32 	%r305, %r304, 23;
	mov.b32 	%f493, %r305;
	ex2.approx.ftz.f32 	%f494, %f492;
	mul.f32 	%f495, %f494, %f493;
	add.f32 	%f496, %f484, %f495;
	mov.b32 	%r306, %f496;
	shfl.sync.bfly.b32	%r307|%p105, %r306, 16, 31, -1;
	mov.b32 	%f497, %r307;
	add.f32 	%f498, %f496, %f497;
	mov.b32 	%r308, %f498;
	shfl.sync.bfly.b32	%r309|%p106, %r308, 8, 31, -1;
	mov.b32 	%f499, %r309;
	add.f32 	%f500, %f498, %f499;
	mov.b32 	%r310, %f500;
	shfl.sync.bfly.b32	%r311|%p107, %r310, 4, 31, -1;
	mov.b32 	%f501, %r311;
	add.f32 	%f502, %f500, %f501;
	mov.b32 	%r312, %f502;
	shfl.sync.bfly.b32	%r313|%p108, %r312, 2, 31, -1;
	mov.b32 	%f503, %r313;
	add.f32 	%f504, %f502, %f503;
	mov.b32 	%r314, %f504;
	shfl.sync.bfly.b32	%r315|%p109, %r314, 1, 31, -1;
	mov.b32 	%f505, %r315;
	add.f32 	%f506, %f504, %f505;
	div.rn.f32 	%f99, %f219, %f506;
	div.rn.f32 	%f100, %f231, %f506;
	div.rn.f32 	%f101, %f243, %f506;
	div.rn.f32 	%f102, %f255, %f506;
	div.rn.f32 	%f103, %f267, %f506;
	div.rn.f32 	%f104, %f279, %f506;
	div.rn.f32 	%f105, %f291, %f506;
	div.rn.f32 	%f106, %f303, %f506;
	div.rn.f32 	%f107, %f315, %f506;
	div.rn.f32 	%f108, %f327, %f506;
	div.rn.f32 	%f109, %f339, %f506;
	div.rn.f32 	%f110, %f351, %f506;
	div.rn.f32 	%f111, %f363, %f506;
	div.rn.f32 	%f112, %f375, %f506;
	div.rn.f32 	%f113, %f387, %f506;
	div.rn.f32 	%f114, %f399, %f506;
	div.rn.f32 	%f115, %f411, %f506;
	div.rn.f32 	%f116, %f423, %f506;
	div.rn.f32 	%f117, %f435, %f506;
	div.rn.f32 	%f118, %f447, %f506;
	div.rn.f32 	%f119, %f459, %f506;
	div.rn.f32 	%f120, %f471, %f506;
	div.rn.f32 	%f121, %f483, %f506;
	div.rn.f32 	%f122, %f495, %f506;
	mad.lo.s64 	%rd203, %rd216, %rd37, %rd202;
	cvta.to.global.u64 	%rd204, %rd36;
	shl.b64 	%rd205, %rd203, 2;
	add.s64 	%rd26, %rd204, %rd205;
	@%p99 bra 	$L__BB273_54;
	st.global.f32 	[%rd26], %f99;
$L__BB273_54:
	mov.u32 	%r316, %tid.x;
	add.s32 	%r317, %r316, 32;
	cvt.u64.u32 	%rd206, %r317;
	setp.le.s64 	%p110, %rd39, %rd206;
	@%p110 bra 	$L__BB273_56;
	st.global.f32 	[%rd26+128], %f100;
$L__BB273_56:
	setp.le.s64 	%p111, %rd39, %rd6;
	@%p111 bra 	$L__BB273_58;
	st.global.f32 	[%rd26+256], %f101;
$L__BB273_58:
	setp.le.s64 	%p112, %rd39, %rd7;
	@%p112 bra 	$L__BB273_60;
	st.global.f32 	[%rd26+384], %f102;
$L__BB273_60:
	setp.le.s64 	%p113, %rd39, %rd8;
	@%p113 bra 	$L__BB273_62;
	st.global.f32 	[%rd26+512], %f103;
$L__BB273_62:
	setp.le.s64 	%p114, %rd39, %rd9;
	@%p114 bra 	$L__BB273_64;
	st.global.f32 	[%rd26+640], %f104;
$L__BB273_64:
	setp.le.s64 	%p115, %rd39, %rd10;
	@%p115 bra 	$L__BB273_66;
	st.global.f32 	[%rd26+768], %f105;
$L__BB273_66:
	setp.le.s64 	%p116, %rd39, %rd11;
	@%p116 bra 	$L__BB273_68;
	st.global.f32 	[%rd26+896], %f106;
$L__BB273_68:
	setp.le.s64 	%p117, %rd39, %rd12;
	@%p117 bra 	$L__BB273_70;
	st.global.f32 	[%rd26+1024], %f107;
$L__BB273_70:
	setp.le.s64 	%p118, %rd39, %rd13;
	@%p118 bra 	$L__BB273_72;
	st.global.f32 	[%rd26+1152], %f108;
$L__BB273_72:
	mov.u32 	%r318, %tid.x;
	add.s32 	%r319, %r318, 320;
	cvt.u64.u32 	%rd207, %r319;
	setp.le.s64 	%p119, %rd39, %rd207;
	@%p119 bra 	$L__BB273_74;
	st.global.f32 	[%rd26+1280], %f109;
$L__BB273_74:
	setp.le.s64 	%p120, %rd39, %rd14;
	@%p120 bra 	$L__BB273_76;
	st.global.f32 	[%rd26+1408], %f110;
$L__BB273_76:
	add.s32 	%r321, %r318, 384;
	cvt.u64.u32 	%rd208, %r321;
	setp.le.s64 	%p121, %rd39, %rd208;
	@%p121 bra 	$L__BB273_78;
	st.global.f32 	[%rd26+1536], %f111;
$L__BB273_78:
	setp.le.s64 	%p122, %rd39, %rd15;
	@%p122 bra 	$L__BB273_80;
	st.global.f32 	[%rd26+1664], %f112;
$L__BB273_80:
	add.s32 	%r323, %r318, 448;
	cvt.u64.u32 	%rd209, %r323;
	setp.le.s64 	%p123, %rd39, %rd209;
	@%p123 bra 	$L__BB273_82;
	st.global.f32 	[%rd26+1792], %f113;
$L__BB273_82:
	add.s32 	%r325, %r318, 480;
	cvt.u64.u32 	%rd210, %r325;
	setp.le.s64 	%p124, %rd39, %rd210;
	@%p124 bra 	$L__BB273_84;
	st.global.f32 	[%rd26+1920], %f114;
$L__BB273_84:
	add.s32 	%r327, %r318, 512;
	cvt.u64.u32 	%rd211, %r327;
	setp.le.s64 	%p125, %rd39, %rd211;
	@%p125 bra 	$L__BB273_86;
	st.global.f32 	[%rd26+2048], %f115;
$L__BB273_86:
	add.s32 	%r329, %r318, 544;
	cvt.u64.u32 	%rd212, %r329;
	setp.le.s64 	%p126, %rd39, %rd212;
	@%p126 bra 	$L__BB273_88;
	st.global.f32 	[%rd26+2176], %f116;
$L__BB273_88:
	setp.le.s64 	%p127, %rd39, %rd16;
	@%p127 bra 	$L__BB273_90;
	st.global.f32 	[%rd26+2304], %f117;
$L__BB273_90:
	setp.le.s64 	%p128, %rd39, %rd17;
	@%p128 bra 	$L__BB273_92;
	st.global.f32 	[%rd26+2432], %f118;
$L__BB273_92:
	setp.le.s64 	%p129, %rd39, %rd18;
	@%p129 bra 	$L__BB273_94;
	st.global.f32 	[%rd26+2560], %f119;
$L__BB273_94:
	setp.le.s64 	%p130, %rd39, %rd19;
	@%p130 bra 	$L__BB273_96;
	st.global.f32 	[%rd26+2688], %f120;
$L__BB273_96:
	setp.le.s64 	%p131, %rd39, %rd20;
	@%p131 bra 	$L__BB273_98;
	st.global.f32 	[%rd26+2816], %f121;
$L__BB273_98:
	setp.le.s64 	%p132, %rd39, %rd21;
	@%p132 bra 	$L__BB273_100;
	st.global.f32 	[%rd26+2944], %f122;
$L__BB273_100:
	ld.param.u64 	%rd215, [_Z15SoftmaxWarpImplI22BroadcastScaleMaskLoadIffbLm2EiE11DirectStoreIffEfLi1ELi24ELi32ELi1ELb1EL9Algorithm0EEvT_T0_ll_param_2];
	mov.u32 	%r330, %nctaid.x;
	mov.u32 	%r331, %ntid.y;
	mul.lo.s32 	%r332, %r330, %r331;
	cvt.s64.s32 	%rd213, %r332;
	add.s64 	%rd216, %rd216, %rd213;
	setp.lt.s64 	%p133, %rd216, %rd215;
	@%p133 bra 	$L__BB273_4;
$L__BB273_101:
	ret;

}
	// .globl	_Z15SoftmaxWarpImplI22BroadcastScaleMaskLoadIffbLm2EiE11DirectStoreIffEfLi1ELi25ELi32ELi1ELb0EL9Algorithm0EEvT_T0_ll
.visible .entry _Z15SoftmaxWarpImplI22BroadcastScaleMaskLoadIffbLm2EiE11DirectStoreIffEfLi1ELi25ELi32ELi1ELb0EL9Algorithm0EEvT_T0_ll(
	.param .align 8 .b8 _Z15SoftmaxWarpImplI22BroadcastScaleMaskLoadIffbLm2EiE11DirectStoreIffEfLi1ELi25ELi32ELi1ELb0EL9Algorithm0EEvT_T0_ll_param_0[88],
	.param .align 8 .b8 _Z15SoftmaxWarpImplI22BroadcastScaleMaskLoadIffbLm2EiE11DirectStoreIffEfLi1ELi25ELi32ELi1ELb0EL9Algorithm0EEvT_T0_ll_param_1[16],
	.param .u64 _Z15SoftmaxWarpImplI22BroadcastScaleMaskLoadIffbLm2EiE11DirectStoreIffEfLi1ELi25ELi32ELi1ELb0EL9Algorithm0EEvT_T0_ll_param_2,
	.param .u64 _Z15SoftmaxWarpImplI22BroadcastScaleMaskLoadIffbLm2EiE11DirectStoreIffEfLi1ELi25ELi32ELi1ELb0EL9Algorithm0EEvT_T0_ll_param_3
)
{
	.reg .pred 	%p<41>;
	.reg .b16 	%rs<26>;
	.reg .b32 	%r<283>;
	.reg .b32 	%f<451>;
	.reg .b64 	%rd<184>;

	ld.param.u64 	%rd21, [_Z15SoftmaxWarpImplI22BroadcastScaleMaskLoadIffbLm2EiE11DirectStoreIffEfLi1ELi25ELi32ELi1ELb0EL9Algorithm0EEvT_T0_ll_param_1+8];
	ld.param.u64 	%rd20, [_Z15SoftmaxWarpImplI22BroadcastScaleMaskLoadIffbLm2EiE11DirectStoreIffEfLi1ELi25ELi32ELi1ELb0EL9Algorithm0EEvT_T0_ll_param_1];
	ld.param.v2.f32 	{%f2, %f3}, [_Z15SoftmaxWarpImplI22BroadcastScaleMaskLoadIffbLm2EiE11DirectStoreIffEfLi1ELi25ELi32ELi1ELb0EL9Algorithm0EEvT_T0_ll_param_0+80];
	ld.param.u64 	%rd19, [_Z15SoftmaxWarpImplI22BroadcastScaleMaskLoadIffbLm2EiE11DirectStoreIffEfLi1ELi25ELi32ELi1ELb0EL9Algorithm0EEvT_T0_ll_param_0+72];
	ld.param.v2.u32 	{%r5, %r6}, [_Z15SoftmaxWarpImplI22BroadcastScaleMaskLoadIffbLm2EiE11DirectStoreIffEfLi1ELi25ELi32ELi1ELb0EL9Algorithm0EEvT_T0_ll_param_0+56];
	ld.param.v2.u32 	{%r3, %r4}, [_Z15SoftmaxWarpImplI22BroadcastScaleMaskLoadIffbLm2EiE11DirectStoreIffEfLi1ELi25ELi32ELi1ELb0EL9Algorithm0EEvT_T0_ll_param_0+40];
	ld.param.u64 	%rd15, [_Z15SoftmaxWarpImplI22BroadcastScaleMaskLoadIffbLm2EiE11DirectStoreIffEfLi1ELi25ELi32ELi1ELb0EL9Algorithm0EEvT_T0_ll_param_0+24];
	ld.param.u64 	%rd14, [_Z15SoftmaxWarpImplI22BroadcastScaleMaskLoadIffbLm2EiE11DirectStoreIffEfLi1ELi25ELi32ELi1ELb0EL9Algorithm0EEvT_T0_ll_param_0+16];
	ld.param.u64 	%rd13, [_Z15SoftmaxWarpImplI22BroadcastScaleMaskLoadIffbLm2EiE11DirectStoreIffEfLi1ELi25ELi32ELi1ELb0EL9Algorithm0EEvT_T0_ll_param_0+8];
	ld.param.u64 	%rd12, [_Z15SoftmaxWarpImplI22BroadcastScaleMaskLoadIffbLm2EiE11DirectStoreIffEfLi1ELi25ELi32ELi1ELb0EL9Algorithm0EEvT_T0_ll_param_0];
	ld.param.u64 	%rd22, [_Z15SoftmaxWarpImplI22BroadcastScaleMaskLoadIffbLm2EiE11DirectStoreIffEfLi1ELi25ELi32ELi1ELb0EL9Algorithm0EEvT_T0_ll_param_2];
	ld.param.u64 	%rd23, [_Z15SoftmaxWarpImplI22BroadcastScaleMaskLoadIffbLm2EiE11DirectStoreIffEfLi1ELi25ELi32ELi1ELb0EL9Algorithm0EEvT_T0_ll_param_3];
	setp.lt.s64 	%p1, %rd23, 801;
	@%p1 bra 	$L__BB274_2;
	mov.u64 	%rd24, $str;
	cvta.global.u64 	%rd25, %rd24;
	mov.u64 	%rd26, $str$1;
	cvta.global.u64 	%rd27, %rd26;
	mov.u64 	%rd28, __unnamed_270;
	cvta.global.u64 	%rd29, %rd28;
	{ // callseq 269, 0
	.param .b64 param0;
	st.param.b64 	[param0], %rd25;
	.param .b64 param1;
	st.param.b64 	[param1], %rd27;
	.param .b32 param2;
	st.param.b32 	[param2], 254;
	.param .b64 param3;
	st.param.b64 	[param3], %rd29;
	.param .b64 param4;
	st.param.b64 	[param4], 1;
	call.uni 
	__assertfail, 
	(
	param0, 
	param1, 
	param2, 
	param3, 
	param4
	);
	} // callseq 269
$L__BB274_2:
	mov.u32 	%r7, %ctaid.x;
	mov.u32 	%r8, %ntid.y;
	mov.u32 	%r9, %tid.y;
	mad.lo.s32 	%r10, %r7, %r8, %r9;
	mov.u32 	%r11, %nctaid.x;
	mul.lo.s32 	%r2, %r11, %r8;
	cvt.s64.s32 	%rd183, %r10;
	setp.le.s64 	%p2, %rd22, %rd183;
	@%p2 bra 	$L__BB274_5;
	cvta.to.global.u64 	%rd5, %rd12;
	cvta.to.global.u64 	%rd6, %rd13;
	mov.u32 	%r12, %tid.x;
	cvt.u64.u32 	%rd7, %r12;
	cvta.to.global.u64 	%rd8, %rd20;
	cvt.s64.s32 	%rd9, %r2;
$L__BB274_4:
	setp.eq.s64 	%p3, %rd15, 1;
	setp.eq.s64 	%p4, %rd14, 1;
	mad.lo.s64 	%rd30, %rd19, %rd183, %rd7;
	cvt.u32.u64 	%r13, %rd30;
	div.s32 	%r14, %r13, %r3;
	mul.lo.s32 	%r15, %r14, %r3;
	sub.s32 	%r16, %r13, %r15;
	selp.b32 	%r17, 0, %r14, %p4;
	selp.b32 	%r18, 0, %r16, %p3;
	mul.lo.s32 	%r19, %r5, %r17;
	mad.lo.s32 	%r20, %r6, %r18, %r19;
	shl.b64 	%rd31, %rd30, 32;
	shr.s64 	%rd32, %rd31, 30;
	add.s64 	%rd33, %rd5, %rd32;
	ld.global.f32 	%f4, [%rd33];
	cvt.s64.s32 	%rd34, %r20;
	add.s64 	%rd35, %rd6, %rd34;
	ld.global.u8 	%rs1, [%rd35];
	setp.eq.s16 	%p5, %rs1, 0;
	mul.f32 	%f5, %f4, %f3;
	selp.f32 	%f6, %f2, %f5, %p5;
	max.f32 	%f7, %f6, 0fFF800000;
	add.s64 	%rd36, %rd30, 32;
	cvt.u32.u64 	%r21, %rd36;
	div.s32 	%r22, %r21, %r3;
	mul.lo.s32 	%r23, %r22, %r3;
	sub.s32 	%r24, %r21, %r23;
	selp.b32 	%r25, 0, %r22, %p4;
	selp.b32 	%r26, 0, %r24, %p3;
	mul.lo.s32 	%r27, %r5, %r25;
	mad.lo.s32 	%r28, %r6, %r26, %r27;
	shl.b64 	%rd37, %rd36, 32;
	shr.s64 	%rd38, %rd37, 30;
	add.s64 	%rd39, %rd5, %rd38;
	ld.global.f32 	%f8, [%rd39];
	cvt.s64.s32 	%rd40, %r28;
	add.s64 	%rd41, %rd6, %rd40;
	ld.global.u8 	%rs2, [%rd41];
	setp.eq.s16 	%p6, %rs2, 0;
	mul.f32 	%f9, %f8, %f3;
	selp.f32 	%f10, %f2, %f9, %p6;
	max.f32 	%f11, %f7, %f10;
	add.s64 	%rd42, %rd30, 64;
	cvt.u32.u64 	%r29, %rd42;
	div.s32 	%r30, %r29, %r3;
	mul.lo.s32 	%r31, %r30, %r3;
	sub.s32 	%r32, %r29, %r31;
	selp.b32 	%r33, 0, %r30, %p4;
	selp.b32 	%r34, 0, %r32, %p3;
	mul.lo.s32 	%r35, %r5, %r33;
	mad.lo.s32 	%r36, %r6, %r34, %r35;
	shl.b64 	%rd43, %rd42, 32;
	shr.s64 	%rd44, %rd43, 30;
	add.s64 	%rd45, %rd5, %rd44;
	ld.global.f32 	%f12, [%rd45];
	cvt.s64.s32 	%rd46, %r36;
	add.s64 	%rd47, %rd6, %rd46;
	ld.global.u8 	%rs3, [%rd47];
	setp.eq.s16 	%p7, %rs3, 0;
	mul.f32 	%f13, %f12, %f3;
	selp.f32 	%f14, %f2, %f13, %p7;
	max.f32 	%f15, %f11, %f14;
	add.s64 	%rd48, %rd30, 96;
	cvt.u32.u64 	%r37, %rd48;
	div.s32 	%r38, %r37, %r3;
	mul.lo.s32 	%r39, %r38, %r3;
	sub.s32 	%r40, %r37, %r39;
	selp.b32 	%r41, 0, %r38, %p4;
	selp.b32 	%r42, 0, %r40, %p3;
	mul.lo.s32 	%r43, %r5, %r41;
	mad.lo.s32 	%r44, %r6, %r42, %r43;
	shl.b64 	%rd49, %rd48, 32;
	shr.s64 	%rd50, %rd49, 30;
	add.s64 	%rd51, %rd5, %rd50;
	ld.global.f32 	%f16, [%rd51];
	cvt.s64.s32 	%rd52, %r44;
	add.s64 	%rd53, %rd6, %rd52;
	ld.global.u8 	%rs4, [%rd53];
	setp.eq.s16 	%p8, %rs4, 0;
	mul.f32 	%f17, %f16, %f3;
	selp.f32 	%f18, %f2, %f17, %p8;
	max.f32 	%f19, %f15, %f18;
	add.s64 	%rd54, %rd30, 128;
	cvt.u32.u64 	%r45, %rd54;
	div.s32 	%r46, %r45, %r3;
	mul.lo.s32 	%r47, %r46, %r3;
	sub.s32 	%r48, %r45, %r47;
	selp.b32 	%r49, 0, %r46, %p4;
	selp.b32 	%r50, 0, %r48, %p3;
	mul.lo.s32 	%r51, %r5, %r49;
	mad.lo.s32 	%r52, %r6, %r50, %r51;
	shl.b64 	%rd55, %rd54, 32;
	shr.s64 	%rd56, %rd55, 30;
	add.s64 	%rd57, %rd5, %rd56;
	ld.global.f32 	%f20, [%rd57];
	cvt.s64.s32 	%rd58, %r52;
	add.s64 	%rd59, %rd6, %rd58;
	ld.global.u8 	%rs5, [%rd59];
	setp.eq.s16 	%p9, %rs5, 0;
	mul.f32 	%f21, %f20, %f3;
	selp.f32 	%f22, %f2, %f21, %p9;
	max.f32 	%f23, %f19, %f22;
	add.s64 	%rd60, %rd30, 160;
	cvt.u32.u64 	%r53, %rd60;
	div.s32 	%r54, %r53, %r3;
	mul.lo.s32 	%r55, %r54, %r3;
	sub.s32 	%r56, %r53, %r55;
	selp.b32 	%r57, 0, %r54, %p4;
	selp.b32 	%r58, 0, %r56, %p3;
	mul.lo.s32 	%r59, %r5, %r57;
	mad.lo.s32 	%r60, %r6, %r58, %r59;
	shl.b64 	%rd61, %rd60, 32;
	shr.s64 	%rd62, %rd61, 30;
	add.s64 	%rd63, %rd5, %rd62;
	ld.global.f32 	%f24, [%rd63];
	cvt.s64.s32 	%rd64, %r60;
	add.s64 	%rd65, %rd6, %rd64;
	ld.global.u8 	%rs6, [%rd65];
	setp.eq.s16 	%p10, %rs6, 0;
	mul.f32 	%f25, %f24, %f3;
	selp.f32 	%f26, %f2, %f25, %p10;
	max.f32 	%f27, %f23, %f26;
	add.s64 	%rd66, %rd30, 192;
	cvt.u32.u64 	%r61, %rd66;
	div.s32 	%r62, %r61, %r3;
	mul.lo.s32 	%r63, %r62, %r3;
	sub.s32 	%r64, %r61, %r63;
	selp.b32 	%r65, 0, %r62, %p4;
	selp.b32 	%r66, 0, %r64, %p3;
	mul.lo.s32 	%r67, %r5, %r65;
	mad.lo.s32 	%r68, %r6, %r66, %r67;
	shl.b64 	%rd67, %rd66, 32;
	shr.s64 	%rd68, %rd67, 30;
	add.s64 	%rd69, %rd5, %rd68;
	ld.global.f32 	%f28, [%rd69];
	cvt.s64.s32 	%rd70, %r68;
	add.s64 	%rd71, %rd6, %rd70;
	ld.global.u8 	%rs7, [%rd71];
	setp.eq.s16 	%p11, %rs7, 0;
	mul.f32 	%f29, %f28, %f3;
	selp.f32 	%f30, %f2, %f29, %p11;
	max.f32 	%f31, %f27, %f30;
	add.s64 	%rd72, %rd30, 224;
	cvt.u32.u64 	%r69, %rd72;
	div.s32 	%r70, %r69, %r3;
	mul.lo.s32 	%r71, %r70, %r3;
	sub.s32 	%r72, %r69, %r71;
	selp.b32 	%r73, 0, %r70, %p4;
	selp.b32 	%r74, 0, %r72, %p3;
	mul.lo.s32 	%r75, %r5, %r73;
	mad.lo.s32 	%r76, %r6, %r74, %r75;
	shl.b64 	%rd73, %rd72, 32;
	shr.s64 	%rd74, %rd73, 30;
	add.s64 	%rd75, %rd5, %rd74;
	ld.global.f32 	%f32, [%rd75];
	cvt.s64.s32 	%rd76, %r76;
	add.s64 	%rd77, %rd6, %rd76;
	ld.global.u8 	%rs8, [%rd77];
	setp.eq.s16 	%p12, %rs8, 0;
	mul.f32 	%f33, %f32, %f3;
	selp.f32 	%f34, %f2, %f33, %p12;
	max.f32 	%f35, %f31, %f34;
	add.s64 	%rd78, %rd30, 256;
	cvt.u32.u64 	%r77, %rd78;
	div.s32 	%r78, %r77, %r3;
	mul.lo.s32 	%r79, %r78, %r3;
	sub.s32 	%r80, %r77, %r79;
	selp.b32 	%r81, 0, %r78, %p4;
	selp.b32 	%r82, 0, %r80, %p3;
	mul.lo.s32 	%r83, %r5, %r81;
	mad.lo.s32 	%r84, %r6, %r82, %r83;
	shl.b64 	%rd79, %rd78, 32;
	shr.s64 	%rd80, %rd79, 30;
	add.s64 	%rd81, %rd5, %rd80;
	ld.global.f32 	%f36, [%rd81];
	cvt.s64.s32 	%rd82, %r84;
	add.s64 	%rd83, %rd6, %rd82;
	ld.global.u8 	%rs9, [%rd83];
	setp.eq.s16 	%p13, %rs9, 0;
	mul.f32 	%f37, %f36, %f3;
	selp.f32 	%f38, %f2, %f37, %p13;
	max.f32 	%f39, %f35, %f38;
	add.s64 	%rd84, %rd30, 288;
	cvt.u32.u64 	%r85, %rd84;
	div.s32 	%r86, %r85, %r3;
	mul.lo.s32 	%r87, %r86, %r3;
	sub.s32 	%r88, %r85, %r87;
	selp.b32 	%r89, 0, %r86, %p4;
	selp.b32 	%r90, 0, %r88, %p3;
	mul.lo.s32 	%r91, %r5, %r89;
	mad.lo.s32 	%r92, %r6, %r90, %r91;
	shl.b64 	%rd85, %rd84, 32;
	shr.s64 	%rd86, %rd85, 30;
	add.s64 	%rd87, %rd5, %rd86;
	ld.global.f32 	%f40, [%rd87];
	cvt.s64.s32 	%rd88, %r92;
	add.s64 	%rd89, %rd6, %rd88;
	ld.global.u8 	%rs10, [%rd89];
	setp.eq.s16 	%p14, %rs10, 0;
	mul.f32 	%f41, %f40, %f3;
	selp.f32 	%f42, %f2, %f41, %p14;
	max.f32 	%f43, %f39, %f42;
	add.s64 	%rd90, %rd30, 320;
	cvt.u32.u64 	%r93, %rd90;
	div.s32 	%r94, %r93, %r3;
	mul.lo.s32 	%r95, %r94, %r3;
	sub.s32 	%r96, %r93, %r95;
	selp.b32 	%r97, 0, %r94, %p4;
	selp.b32 	%r98, 0, %r96, %p3;
	mul.lo.s32 	%r99, %r5, %r97;
	mad.lo.s32 	%r100, %r6, %r98, %r99;
	shl.b64 	%rd91, %rd90, 32;
	shr.s64 	%rd92, %rd91, 30;
	add.s64 	%rd93, %rd5, %rd92;
	ld.global.f32 	%f44, [%rd93];
	cvt.s64.s32 	%rd94, %r100;
	add.s64 	%rd95, %rd6, %rd94;
	ld.global.u8 	%rs11, [%rd95];
	setp.eq.s16 	%p15, %rs11, 0;
	mul.f32 	%f45, %f44, %f3;
	selp.f32 	%f46, %f2, %f45, %p15;
	max.f32 	%f47, %f43, %f46;
	add.s64 	%rd96, %rd30, 352;
	cvt.u32.u64 	%r101, %rd96;
	div.s32 	%r102, %r101, %r3;
	mul.lo.s32 	%r103, %r102, %r3;
	sub.s32 	%r104, %r101, %r103;
	selp.b32 	%r105, 0, %r102, %p4;
	selp.b32 	%r106, 0, %r104, %p3;
	mul.lo.s32 	%r107, %r5, %r105;
	mad.lo.s32 	%r108, %r6, %r106, %r107;
	shl.b64 	%rd97, %rd96, 32;
	shr.s64 	%rd98, %rd97, 30;
	add.s64 	%rd99, %rd5, %rd98;
	ld.global.f32 	%f48, [%rd99];
	cvt.s64.s32 	%rd100, %r108;
	add.s64 	%rd101, %rd6, %rd100;
	ld.global.u8 	%rs12, [%rd101];
	setp.eq.s16 	%p16, %rs12, 0;
	mul.f32 	%f49, %f48, %f3;
	selp.f32 	%f50, %f2, %f49, %p16;
	max.f32 	%f51, %f47, %f50;
	add.s64 	%rd102, %rd30, 384;
	cvt.u32.u64 	%r109, %rd102;
	div.s32 	%r110, %r109, %r3;
	mul.lo.s32 	%r111, %r110, %r3;
	sub.s32 	%r112, %r109, %r111;
	selp.b32 	%r113, 0, %r110, %p4;
	selp.b32 	%r114, 0, %r112, %p3;
	mul.lo.s32 	%r115, %r5, %r113;
	mad.lo.s32 	%r116, %r6, %r114, %r115;
	shl.b64 	%rd103, %rd102, 32;
	shr.s64 	%rd104, %rd103, 30;
	add.s64 	%rd105, %rd5, %rd104;
	ld.global.f32 	%f52, [%rd105];
	cvt.s64.s32 	%rd106, %r116;
	add.s64 	%rd107, %rd6, %rd106;
	ld.global.u8 	%rs13, [%rd107];
	setp.eq.s16 	%p17, %rs13, 0;
	mul.f32 	%f53, %f52, %f3;
	selp.f32 	%f54, %f2, %f53, %p17;
	max.f32 	%f55, %f51, %f54;
	add.s64 	%rd108, %rd30, 416;
	cvt.u32.u64 	%r117, %rd108;
	div.s32 	%r118, %r117, %r3;
	mul.lo.s32 	%r119, %r118, %r3;
	sub.s32 	%r120, %r117, %r119;
	selp.b32 	%r121, 0, %r118, %p4;
	selp.b32 	%r122, 0, %r120, %p3;
	mul.lo.s32 	%r123, %r5, %r121;
	mad.lo.s32 	%r124, %r6, %r122, %r123;
	shl.b64 	%rd109, %rd108, 32;
	shr.s64 	%rd110, %rd109, 30;
	add.s64 	%rd111, %rd5, %rd110;
	ld.global.f32 	%f56, [%rd111];
	cvt.s64.s32 	%rd112, %r124;
	add.s64 	%rd113, %rd6, %rd112;
	ld.global.u8 	%rs14, [%rd113];
	setp.eq.s16 	%p18, %rs14, 0;
	mul.f32 	%f57, %f56, %f3;
	selp.f32 	%f58, %f2, %f57, %p18;
	max.f32 	%f59, %f55, %f58;
	add.s64 	%rd114, %rd30, 448;
	cvt.u32.u64 	%r125, %rd114;
	div.s32 	%r126, %r125, %r3;
	mul.lo.s32 	%r127, %r126, %r3;
	sub.s32 	%r128, %r125, %r127;
	selp.b32 	%r129, 0, %r126, %p4;
	selp.b32 	%r130, 0, %r128, %p3;
	mul.lo.s32 	%r131, %r5, %r129;
	mad.lo.s32 	%r132, %r6, %r130, %r131;
	shl.b64 	%rd115, %rd114, 32;
	shr.s64 	%rd116, %rd115, 30;
	add.s64 	%rd117, %rd5, %rd116;
	ld.global.f32 	%f60, [%rd117];
	cvt.s64.s32 	%rd118, %r132;
	add.s64 	%rd119, %rd6, %rd118;
	ld.global.u8 	%rs15, [%rd119];
	setp.eq.s16 	%p19, %rs15, 0;
	mul.f32 	%f61, %f60, %f3;
	selp.f32 	%f62, %f2, %f61, %p19;
	max.f32 	%f63, %f59, %f62;
	add.s64 	%rd120, %rd30, 480;
	cvt.u32.u64 	%r133, %rd120;
	div.s32 	%r134, %r133, %r3;
	mul.lo.s32 	%r135, %r134, %r3;
	sub.s32 	%r136, %r133, %r135;
	selp.b32 	%r137, 0, %r134, %p4;
	selp.b32 	%r138, 0, %r136, %p3;
	mul.lo.s32 	%r139, %r5, %r137;
	mad.lo.s32 	%r140, %r6, %r138, %r139;
	shl.b64 	%rd121, %rd120, 32;
	shr.s64 	%rd122, %rd121, 30;
	add.s64 	%rd123, %rd5, %rd122;
	ld.global.f32 	%f64, [%rd123];
	cvt.s64.s32 	%rd124, %r140;
	add.s64 	%rd125, %rd6, %rd124;
	ld.global.u8 	%rs16, [%rd125];
	setp.eq.s16 	%p20, %rs16, 0;
	mul.f32 	%f65, %f64, %f3;
	selp.f32 	%f66, %f2, %f65, %p20;
	max.f32 	%f67, %f63, %f66;
	add.s64 	%rd126, %rd30, 512;
	cvt.u32.u64 	%r141, %rd126;
	div.s32 	%r142, %r141, %r3;
	mul.lo.s32 	%r143, %r142, %r3;
	sub.s32 	%r144, %r141, %r143;
	selp.b32 	%r145, 0, %r142, %p4;
	selp.b32 	%r146, 0, %r144, %p3;
	mul.lo.s32 	%r147, %r5, %r145;
	mad.lo.s32 	%r148, %r6, %r146, %r147;
	shl.b64 	%rd127, %rd126, 32;
	shr.s64 	%rd128, %rd127, 30;
	add.s64 	%rd129, %rd5, %rd128;
	ld.global.f32 	%f68, [%rd129];
	cvt.s64.s32 	%rd130, %r148;
	add.s64 	%rd131, %rd6, %rd130;
	ld.global.u8 	%rs17, [%rd131];
	setp.eq.s16 	%p21, %rs17, 0;
	mul.f32 	%f69, %f68, %f3;
	selp.f32 	%f70, %f2, %f69, %p21;
	max.f32 	%f71, %f67, %f70;
	add.s64 	%rd132, %rd30, 544;
	cvt.u32.u64 	%r149, %rd132;
	div.s32 	%r150, %r149, %r3;
	mul.lo.s32 	%r151, %r150, %r3;
	sub.s32 	%r152, %r149, %r151;
	selp.b32 	%r153, 0, %r150, %p4;
	selp.b32 	%r154, 0, %r152, %p3;
	mul.lo.s32 	%r155, %r5, %r153;
	mad.lo.s32 	%r156, %r6, %r154, %r155;
	shl.b64 	%rd133, %rd132, 32;
	shr.s64 	%rd134, %rd133, 30;
	add.s64 	%rd135, %rd5, %rd134;
	ld.global.f32 	%f72, [%rd135];
	cvt.s64.s32 	%rd136, %r156;
	add.s64 	%rd137, %rd6, %rd136;
	ld.global.u8 	%rs18, [%rd137];
	setp.eq.s16 	%p22, %rs18, 0;
	mul.f32 	%f73, %f72, %f3;
	selp.f32 	%f74, %f2, %f73, %p22;
	max.f32 	%f75, %f71, %f74;
	add.s64 	%rd138, %rd30, 576;
	cvt.u32.u64 	%r157, %rd138;
	div.s32 	%r158, %r157, %r3;
	mul.lo.s32 	%r159, %r158, %r3;
	sub.s32 	%r160, %r157, %r159;
	selp.b32 	%r161, 0, %r158, %p4;
	selp.b32 	%r162, 0, %r160, %p3;
	mul.lo.s32 	%r163, %r5, %r161;
	mad.lo.s32 	%r164, %r6, %r162, %r163;
	shl.b64 	%rd139, %rd138, 32;
	shr.s64 	%rd140, %rd139, 30;
	add.s64 	%rd141, %rd5, %rd140;
	ld.global.f32 	%f76, [%rd141];
	cvt.s64.s32 	%rd142, %r164;
	add.s64 	%rd143, %rd6, %rd142;
	ld.global.u8 	%rs19, [%rd143];
	setp.eq.s16 	%p23, %rs19, 0;
	mul.f32 	%f77, %f76, %f3;
	selp.f32 	%f78, %f2, %f77, %p23;
	max.f32 	%f79, %f75, %f78;
	add.s64 	%rd144, %rd30, 608;
	cvt.u32.u64 	%r165, %rd144;
	div.s32 	%r166, %r165, %r3;
	mul.lo.s32 	%r167, %r166, %r3;
	sub.s32 	%r168, %r165, %r167;
	selp.b32 	%r169, 0, %r166, %p4;
	selp.b32 	%r170, 0, %r168, %p3;
	mul.lo.s32 	%r171, %r5, %r169;
	mad.lo.s32 	%r172, %r6, %r170, %r171;
	shl.b64 	%rd145, %rd144, 32;
	shr.s64 	%rd146, %rd145, 30;
	add.s64 	%rd147, %rd5, %rd146;
	ld.global.f32 	%f80, [%rd147];
	cvt.s64.s32 	%rd148, %r172;
	add.s64 	%rd149, %rd6, %rd148;
	ld.global.u8 	%rs20, [%rd149];
	setp.eq.s16 	%p24, %rs20, 0;
	mul.f32 	%f81, %f80, %f3;
	selp.f32 	%f82, %f2, %f81, %p24;
	max.f32 	%f83, %f79, %f82;
	add.s64 	%rd150, %rd30, 640;
	cvt.u32.u64 	%r173, %rd150;
	div.s32 	%r174, %r173, %r3;
	mul.lo.s32 	%r175, %r174, %r3;
	sub.s32 	%r176, %r173, %r175;
	selp.b32 	%r177, 0, %r174, %p4;
	selp.b32 	%r178, 0, %r176, %p3;
	mul.lo.s32 	%r179, %r5, %r177;
	mad.lo.s32 	%r180, %r6, %r178, %r179;
	shl.b64 	%rd151, %rd150, 32;
	shr.s64 	%rd152, %rd151, 30;
	add.s64 	%rd153, %rd5, %rd152;
	ld.global.f32 	%f84, [%rd153];
	cvt.s64.s32 	%rd154, %r180;
	add.s64 	%rd155, %rd6, %rd154;
	ld.global.u8 	%rs21, [%rd155];
	setp.eq.s16 	%p25, %rs21, 0;
	mul.f32 	%f85, %f84, %f3;
	selp.f32 	%f86, %f2, %f85, %p25;
	max.f32 	%f87, %f83, %f86;
	add.s64 	%rd156, %rd30, 672;
	cvt.u32.u64 	%r181, %rd156;
	div.s32 	%r182, %r181, %r3;
	mul.lo.s32 	%r183, %r182, %r3;
	sub.s32 	%r184, %r181, %r183;
	selp.b32 	%r185, 0, %r182, %p4;
	selp.b32 	%r186, 0, %r184, %p3;
	mul.lo.s32 	%r187, %r5, %r185;
	mad.lo.s32 	%r188, %r6, %r186, %r187;
	shl.b64 	%rd157, %rd156, 32;
	shr.s64 	%rd158, %rd157, 30;
	add.s64 	%rd159, %rd5, %rd158;
	ld.global.f32 	%f88, [%rd159];
	cvt.s64.s32 	%rd160, %r188;
	add.s64 	%rd161, %rd6, %rd160;
	ld.global.u8 	%rs22, [%rd161];
	setp.eq.s16 	%p26, %rs22, 0;
	mul.f32 	%f89, %f88, %f3;
	selp.f32 	%f90, %f2, %f89, %p26;
	max.f32 	%f91, %f87, %f90;
	add.s64 	%rd162, %rd30, 704;
	cvt.u32.u64 	%r189, %rd162;
	div.s32 	%r190, %r189, %r3;
	mul.lo.s32 	%r191, %r190, %r3;
	sub.s32 	%r192, %r189, %r191;
	selp.b32 	%r193, 0, %r190, %p4;
	selp.b32 	%r194, 0, %r192, %p3;
	mul.lo.s32 	%r195, %r5, %r193;
	mad.lo.s32 	%r196, %r6, %r194, %r195;
	shl.b64 	%rd163, %rd162, 32;
	shr.s64 	%rd164, %rd163, 30;
	add.s64 	%rd165, %rd5, %rd164;
	ld.global.f32 	%f92, [%rd165];
	cvt.s64.s32 	%rd166, %r196;
	add.s64 	%rd167, %rd6, %rd166;
	ld.global.u8 	%rs23, [%rd167];
	setp.eq.s16 	%p27, %rs23, 0;
	mul.f32 	%f93, %f92, %f3;
	selp.f32 	%f94, %f2, %f93, %p27;
	max.f32 	%f95, %f91, %f94;
	add.s64 	%rd168, %rd30, 736;
	cvt.u32.u64 	%r197, %rd168;
	div.s32 	%r198, %r197, %r3;
	mul.lo.s32 	%r199, %r198, %r3;
	sub.s32 	%r200, %r197, %r199;
	selp.b32 	%r201, 0, %r198, %p4;
	selp.b32 	%r202, 0, %r200, %p3;
	mul.lo.s32 	%r203, %r5, %r201;
	mad.lo.s32 	%r204, %r6, %r202, %r203;
	shl.b64 	%rd169, %rd168, 32;
	shr.s64 	%rd170, %rd169, 30;
	add.s64 	%rd171, %rd5, %rd170;
	ld.global.f32 	%f96, [%rd171];
	cvt.s64.s32 	%rd172, %r204;
	add.s64 	%rd173, %rd6, %rd172;
	ld.global.u8 	%rs24, [%rd173];
	setp.eq.s16 	%p28, %rs24, 0;
	mul.f32 	%f97, %f96, %f3;
	selp.f32 	%f98, %f2, %f97, %p28;
	max.f32 	%f99, %f95, %f98;
	add.s64 	%rd174, %rd30, 768;
	cvt.u32.u64 	%r205, %rd174;
	div.s32 	%r206, %r205, %r3;
	mul.lo.s32 	%r207, %r206, %r3;
	sub.s32 	%r208, %r205, %r207;
	selp.b32 	%r209, 0, %r206, %p4;
	selp.b32 	%r210, 0, %r208, %p3;
	mul.lo.s32 	%r211, %r5, %r209;
	mad.lo.s32 	%r212, %r6, %r210, %r211;
	shl.b64 	%rd175, %rd174, 32;
	shr.s64 	%rd176, %rd175, 30;
	add.s64 	%rd177, %rd5, %rd176;
	ld.global.f32 	%f100, [%rd177];
	cvt.s64.s32 	%rd178, %r212;
	add.s64 	%rd179, %rd6, %rd178;
	ld.global.u8 	%rs25, [%rd179];
	setp.eq.s16 	%p29, %rs25, 0;
	mul.f32 	%f101, %f100, %f3;
	selp.f32 	%f102, %f2, %f101, %p29;
	max.f32 	%f103, %f99, %f102;
	mov.b32 	%r213, %f103;
	shfl.sync.bfly.b32	%r214|%p30, %r213, 16, 31, -1;
	mov.b32 	%f104, %r214;
	max.f32 	%f105, %f103, %f104;
	mov.b32 	%r215, %f105;
	shfl.sync.bfly.b32	%r216|%p31, %r215, 8, 31, -1;
	mov.b32 	%f106, %r216;
	max.f32 	%f107, %f105, %f106;
	mov.b32 	%r217, %f107;
	shfl.sync.bfly.b32	%r218|%p32, %r217, 4, 31, -1;
	mov.b32 	%f108, %r218;
	max.f32 	%f109, %f107, %f108;
	mov.b32 	%r219, %f109;
	shfl.sync.bfly.b32	%r220|%p33, %r219, 2, 31, -1;
	mov.b32 	%f110, %r220;
	max.f32 	%f111, %f109, %f110;
	mov.b32 	%r221, %f111;
	shfl.sync.bfly.b32	%r222|%p34, %r221, 1, 31, -1;
	mov.b32 	%f112, %r222;
	max.f32 	%f113, %f111, %f112;
	sub.f32 	%f114, %f6, %f113;
	fma.rn.f32 	%f115, %f114, 0f3BBB989D, 0f3F000000;
	cvt.sat.f32.f32 	%f116, %f115;
	mov.f32 	%f117, 0f4B400001;
	mov.f32 	%f118, 0f437C0000;
	fma.rm.f32 	%f119, %f116, %f118, %f117;
	add.f32 	%f120, %f119, 0fCB40007F;
	neg.f32 	%f121, %f120;
	fma.rn.f32 	%f122, %f114, 0f3FB8AA3B, %f121;
	fma.rn.f32 	%f123, %f114, 0f32A57060, %f122;
	mov.b32 	%r223, %f119;
	shl.b32 	%r224, %r223, 23;
	mov.b32 	%f124, %r224;
	ex2.approx.ftz.f32 	%f125, %f123;
	mul.f32 	%f126, %f125, %f124;
	add.f32 	%f127, %f126, 0f00000000;
	sub.f32 	%f128, %f10, %f113;
	fma.rn.f32 	%f129, %f128, 0f3BBB989D, 0f3F000000;
	cvt.sat.f32.f32 	%f130, %f129;
	fma.rm.f32 	%f131, %f130, %f118, %f117;
	add.f32 	%f132, %f131, 0fCB40007F;
	neg.f32 	%f133, %f132;
	fma.rn.f32 	%f134, %f128, 0f3FB8AA3B, %f133;
	fma.rn.f32 	%f135, %f128, 0f32A57060, %f134;
	mov.b32 	%r225, %f131;
	shl.b32 	%r226, %r225, 23;
	mov.b32 	%f136, %r226;
	ex2.approx.ftz.f32 	%f137, %f135;
	mul.f32 	%f138, %f137, %f136;
	add.f32 	%f139, %f127, %f138;
	sub.f32 	%f140, %f14, %f113;
	fma.rn.f32 	%f141, %f140, 0f3BBB989D, 0f3F000000;
	cvt.sat.f32.f32 	%f142, %f141;
	fma.rm.f32 	%f143, %f142, %f118, %f117;
	add.f32 	%f144, %f143, 0fCB40007F;
	neg.f32 	%f145, %f144;
	fma.rn.f32 	%f146, %f140, 0f3FB8AA3B, %f145;
	fma.rn.f32 	%f147, %f140, 0f32A57060, %f146;
	mov.b32 	%r227, %f143;
	shl.b32 	%r228, %r227, 23;
	mov.b32 	%f148, %r228;
	ex2.approx.ftz.f32 	%f149, %f147;
	mul.f32 	%f150, %f149, %f148;
	add.f32 	%f151, %f139, %f150;
	sub.f32 	%f152, %f18, %f113;
	fma.rn.f32 	%f153, %f152, 0f3BBB989D, 0f3F000000;
	cvt.sat.f32.f32 	%f154, %f153;
	fma.rm.f32 	%f155, %f154, %f118, %f117;
	add.f32 	%f156, %f155, 0fCB40007F;
	neg.f32 	%f157, %f156;
	fma.rn.f32 	%f158, %f152, 0f3FB8AA3B, %f157;
	fma.rn.f32 	%f159, %f152, 0f32A57060, %f158;
	mov.b32 	%r229, %f155;
	shl.b32 	%r230, %r229, 23;
	mov.b32 	%f160, %r230;
	ex2.approx.ftz.f32 	%f161, %f159;
	mul.f32 	%f162, %f161, %f160;
	add.f32 	%f163, %f151, %f162;
	sub.f32 	%f164, %f22, %f113;
	fma.rn.f32 	%f165, %f164, 0f3BBB989D, 0f3F000000;
	cvt.sat.f32.f32 	%f166, %f165;
	fma.rm.f32 	%f167, %f166, %f118, %f117;
	add.f32 	%f168, %f167, 0fCB40007F;
	neg.f32 	%f169, %f168;
	fma.rn.f32 	%f170, %f164, 0f3FB8AA3B, %f169;
	fma.rn.f32 	%f171, %f164, 0f32A57060, %f170;
	mov.b32 	%r231, %f167;
	shl.b32 	%r232, %r231, 23;
	mov.b32 	%f172, %r232;
	ex2.approx.ftz.f32 	%f173, %f171;
	mul.f32 	%f174, %f173, %f172;
	add.f32 	%f175, %f163, %f174;
	sub.f32 	%f176, %f26, %f113;
	fma.rn.f32 	%f177, %f176, 0f3BBB989D, 0f3F000000;
	cvt.sat.f32.f32 	%f178, %f177;
	fma.rm.f32 	%f179, %f178, %f118, %f117;
	add.f32 	%f180, %f179, 0fCB40007F;
	neg.f32 	%f181, %f180;
	fma.rn.f32 	%f182, %f176, 0f3FB8AA3B, %f181;
	fma.rn.f32 	%f183, %f176, 0f32A57060, %f182;
	mov.b32 	%r233, %f179;
	shl.b32 	%r234, %r233, 23;
	mov.b32 	%f184, %r234;
	ex2.approx.ftz.f32 	%f185, %f183;
	mul.f32 	%f186, %f185, %f184;
	add.f32 	%f187, %f175, %f186;
	sub.f32 	%f188, %f30, %f113;
	fma.rn.f32 	%f189, %f188, 0f3BBB989D, 0f3F000000;
	cvt.sat.f32.f32 	%f190, %f189;
	fma.rm.f32 	%f191, %f190, %f118, %f117;
	add.f32 	%f192, %f191, 0fCB40007F;
	neg.f32 	%f193, %f192;
	fma.rn.f32 	%f194, %f188, 0f3FB8AA3B, %f193;
	fma.rn.f32 	%f195, %f188, 0f32A57060, %f194;
	mov.b32 	%r235, %f191;
	shl.b32 	%r236, %r235, 23;
	mov.b32 	%f196, %r236;
	ex2.approx.ftz.f32 	%f197, %f195;
	mul.f32 	%f198, %f197, %f196;
	add.f32 	%f199, %f187, %f198;
	sub.f32 	%f200, %f34, %f113;
	fma.rn.f32 	%f201, %f200, 0f3BBB989D, 0f3F000000;
	cvt.sat.f32.f32 	%f202, %f201;
	fma.rm.f32 	%f203, %f202, %f118, %f117;
	add.f32 	%f204, %f203, 0fCB40007F;
	neg.f32 	%f205, %f204;
	fma.rn.f32 	%f206, %f200, 0f3FB8AA3B, %f205;
	fma.rn.f32 	%f207, %f200, 0f32A57060, %f206;
	mov.b32 	%r237, %f203;
	shl.b32 	%r238, %r237, 23;
	mov.b32 	%f208, %r238;
	ex2.approx.ftz.f32 	%f209, %f207;
	mul.f32 	%f210, %f209, %f208;
	add.f32 	%f211, %f199, %f210;
	sub.f32 	%f212, %f38, %f113;
	fma.rn.f32 	%f213, %f212, 0f3BBB989D, 0f3F000000;
	cvt.sat.f32.f32 	%f214, %f213;
	fma.rm.f32 	%f215, %f214, %f118, %f117;
	add.f32 	%f216, %f215, 0fCB40007F;
	neg.f32 	%f217, %f216;
	fma.rn.f32 	%f218, %f212, 0f3FB8AA3B, %f217;
	fma.rn.f32 	%f219, %f212, 0f32A57060, %f218;
	mov.b32 	%r239, %f215;
	shl.b32 	%r240, %r239, 23;
	mov.b32 	%f220, %r240;
	ex2.approx.ftz.f32 	%f221, %f219;
	mul.f32 	%f222, %f221, %f220;
	add.f32 	%f223, %f211, %f222;
	sub.f32 	%f224, %f42, %f113;
	fma.rn.f32 	%f225, %f224, 0f3BBB989D, 0f3F000000;
	cvt.sat.f32.f32 	%f226, %f225;
	fma.rm.f32 	%f227, %f226, %f118, %f117;
	add.f32 	%f228, %f227, 0fCB40007F;
	neg.f32 	%f229, %f228;
	fma.rn.f32 	%f230, %f224, 0f3FB8AA3B, %f229;
	fma.rn.f32 	%f231, %f224, 0f32A57060, %f230;
	mov.b32 	%r241, %f227;
	shl.b32 	%r242, %r241, 23;
	mov.b32 	%f232, %r242;
	ex2.approx.ftz.f32 	%f233, %f231;
	mul.f32 	%f234, %f233, %f232;
	add.f32 	%f235, %f223, %f234;
	sub.f32 	%f236, %f46, %f113;
	fma.rn.f32 	%f237, %f236, 0f3BBB989D, 0f3F000000;
	cvt.sat.f32.f32 	%f238, %f237;
	fma.rm.f32 	%f239, %f238, %f118, %f117;
	add.f32 	%f240, %f239, 0fCB40007F;
	neg.f32 	%f241, %f240;
	fma.rn.f32 	%f242, %f236, 0f3FB8AA3B, %f241;
	fma.rn.f32 	%f243, %f236, 0f32A57060, %f242;
	mov.b32 	%r243, %f239;
	shl.b32 	%r244, %r243, 23;
	mov.b32 	%f244, %r244;
	ex2.approx.ftz.f32 	%f245, %f243;
	mul.f32 	%f246, %f245, %f244;
	add.f32 	%f247, %f235, %f246;
	sub.f32 	%f248, %f50, %f113;
	fma.rn.f32 	%f249, %f248, 0f3BBB989D, 0f3F000000;
	cvt.sat.f32.f32 	%f250, %f249;
	fma.rm.f32 	%f251, %f250, %f118, %f117;
	add.f32 	%f252, %f251, 0fCB40007F;
	neg.f32 	%f253, %f252;
	fma.rn.f32 	%f254, %f248, 0f3FB8AA3B, %f253;
	fma.rn.f32 	%f255, %f248, 0f32A57060, %f254;
	mov.b32 	%r245, %f251;
	shl.b32 	%r246, %r245, 23;
	mov.b32 	%f256, %r246;
	ex2.approx.ftz.f32 	%f257, %f255;
	mul.f32 	%f258, %f257, %f256;
	add.f32 	%f259, %f247, %f258;
	sub.f32 	%f260, %f54, %f113;
	fma.rn.f32 	%f261, %f260, 0f3BBB989D, 0f3F000000;
	cvt.sat.f32.f32 	%f262, %f261;
	fma.rm.f32 	%f263, %f262, %f118, %f117;
	add.f32 	%f264, %f263, 0fCB40007F;
	neg.f32 	%f265, %f264;
	fma.rn.f32 	%f266, %f260, 0f3FB8AA3B, %f265;
	fma.rn.f32 	%f267, %f260, 0f32A57060, %f266;
	mov.b32 	%r247, %f263;
	shl.b32 	%r248, %r247, 23;
	mov.b32 	%f268, %r248;
	ex2.approx.ftz.f32 	%f269, %f267;
	mul.f32 	%f270, %f269, %f268;
	add.f32 	%f271, %f259, %f270;
	sub.f32 	%f272, %f58, %f113;
	fma.rn.f32 	%f273, %f272, 0f3BBB989D, 0f3F000000;
	cvt.sat.f32.f32 	%f274, %f273;
	fma.rm.f32 	%f275, %f274, %f118, %f117;
	add.f32 	%f276, %f275, 0fCB40007F;
	neg.f32 	%f277, %f276;
	fma.rn.f32 	%f278, %f272, 0f3FB8AA3B, %f277;
	fma.rn.f32 	%f279, %f272, 0f32A57060, %f278;
	mov.b32 	%r249, %f275;
	shl.b32 	%r250, %r249, 23;
	mov.b32 	%f280, %r250;
	ex2.approx.ftz.f32 	%f281, %f279;
	mul.f32 	%f282, %f281, %f280;
	add.f32 	%f283, %f271, %f282;
	sub.f32 	%f284, %f62, %f113;
	fma.rn.f32 	%f285, %f284, 0f3BBB989D, 0f3F000000;
	cvt.sat.f32.f32 	%f286, %f285;
	fma.rm.f32 	%f287, %f286, %f118, %f117;
	add.f32 	%f288, %f287, 0fCB40007F;
	neg.f32 	%f289, %f288;
	fma.rn.f32 	%f290, %f284, 0f3FB8AA3B, %f289;
	fma.rn.f32 	%f291, %f284, 0f32A57060, %f290;
	mov.b32 	%r251, %f287;
	shl.b32 	%r252, %r251, 23;
	mov.b32 	%f292, %r252;
	ex2.approx.ftz.f32 	%f293, %f291;
	mul.f32 	%f294, %f293, %f292;
	add.f32 	%f295, %f283, %f294;
	sub.f32 	%f296, %f66, %f113;
	fma.rn.f32 	%f297, %f296, 0f3BBB989D, 0f3F000000;
	cvt.sat.f32.f32 	%f298, %f297;
	fma.rm.f32 	%f299, %f298, %f118, %f117;
	add.f32 	%f300, %f299, 0fCB40007F;
	neg.f32 	%f301, %f300;
	fma.rn.f32 	%f302, %f296, 0f3FB8AA3B, %f301;
	fma.rn.f32 	%f303, %f296, 0f32A57060, %f302;
	mov.b32 	%r253, %f299;
	shl.b32 	%r254, %r253, 23;
	mov.b32 	%f304, %r254;
	ex2.approx.ftz.f32 	%f305, %f303;
	mul.f32 	%f306, %f305, %f304;
	add.f32 	%f307, %f295, %f306;
	sub.f32 	%f308, %f70, %f113;
	fma.rn.f32 	%f309, %f308, 0f3BBB989D, 0f3F000000;
	cvt.sat.f32.f32 	%f310, %f309;
	fma.rm.f32 	%f311, %f310, %f118, %f117;
	add.f32 	%f312, %f311, 0fCB40007F;
	neg.f32 	%f313, %f312;
	fma.rn.f32 	%f314, %f308, 0f3FB8AA3B, %f313;
	fma.rn.f32 	%f315, %f308, 0f32A57060, %f314;
	mov.b32 	%r255, %f311;
	shl.b32 	%r256, %r255, 23;
	mov.b32 	%f316, %r256;
	ex2.approx.ftz.f32 	%f317, %f315;
	mul.f32 	%f318, %f317, %f316;
	add.f32 	%f319, %f307, %f318;
	sub.f32 	%f320, %f74, %f113;
	fma.rn.f32 	%f321, %f320, 0f3BBB989D, 0f3F000000;
	cvt.sat.f32.f32 	%f322, %f321;
	fma.rm.f32 	%f323, %f322, %f118, %f117;
	add.f32 	%f324, %f323, 0fCB40007F;
	neg.f32 	%f325, %f324;
	fma.rn.f32 	%f326, %f320, 0f3FB8AA3B, %f325;
	fma.rn.f32 	%f327, %f320, 0f32A57060, %f326;
	mov.b32 	%r257, %f323;
	shl.b32 	%r258, %r257, 23;
	mov.b32 	%f328, %r258;
	ex2.approx.ftz.f32 	%f329, %f327;
	mul.f32 	%f330, %f329, %f328;
	add.f32 	%f331, %f319, %f330;
	sub.f32 	%f332, %f78, %f113;
	fma.rn.f32 	%f333, %f332, 0f3BBB989D, 0f3F000000;
	cvt.sat.f32.f32 	%f334, %f333;
	fma.rm.f32 	%f335, %f334, %f118, %f117;
	add.f32 	%f336, %f335, 0fCB40007F;
	neg.f32 	%f337, %f336;
	fma.rn.f32 	%f338, %f332, 0f3FB8AA3B, %f337;
	fma.rn.f32 	%f339, %f332, 0f32A57060, %f338;
	mov.b32 	%r259, %f335;
	shl.b32 	%r260, %r259, 23;
	mov.b32 	%f340, %r260;
	ex2.approx.ftz.f32 	%f341, %f339;
	mul.f32 	%f342, %f341, %f340;
	add.f32 	%f343, %f331, %f342;
	sub.f32 	%f344, %f82, %f113;
	fma.rn.f32 	%f345, %f344, 0f3BBB989D, 0f3F000000;
	cvt.sat.f32.f32 	%f346, %f345;
	fma.rm.f32 	%f347, %f346, %f118, %f117;
	add.f32 	%f348, %f347, 0fCB40007F;
	neg.f32 	%f349, %f348;
	fma.rn.f32 	%f350, %f344, 0f3FB8AA3B, %f349;
	fma.rn.f32 	%f351, %f344, 0f32A57060, %f350;
	mov.b32 	%r261, %f347;
	shl.b32 	%r262, %r261, 23;
	mov.b32 	%f352, %r262;
	ex2.approx.ftz.f32 	%f353, %f351;
	mul.f32 	%f354, %f353, %f352;
	add.f32 	%f355, %f343, %f354;
	sub.f32 	%f356, %f86, %f113;
	fma.rn.f32 	%f357, %f356, 0f3BBB989D, 0f3F000000;
	cvt.sat.f32.f32 	%f358, %f357;
	fma.rm.f32 	%f359, %f358, %f118, %f117;
	add.f32 	%f360, %f359, 0fCB40007F;
	neg.f32 	%f361, %f360;
	fma.rn.f32 	%f362, %f356, 0f3FB8AA3B, %f361;
	fma.rn.f32 	%f363, %f356, 0f32A57060, %f362;
	mov.b32 	%r263, %f359;
	shl.b32 	%r264, %r263, 23;
	mov.b32 	%f364, %r264;
	ex2.approx.ftz.f32 	%f365, %f363;
	mul.f32 	%f366, %f365, %f364;
	add.f32 	%f367, %f355, %f366;
	sub.f32 	%f368, %f90, %f113;
	fma.rn.f32 	%f369, %f368, 0f3BBB989D, 0f3F000000;
	cvt.sat.f32.f32 	%f370, %f369;
	fma.rm.f32 	%f371, %f370, %f118, %f117;
	add.f32 	%f372, %f371, 0fCB40007F;
	neg.f32 	%f373, %f372;
	fma.rn.f32 	%f374, %f368, 0f3FB8AA3B, %f373;
	fma.rn.f32 	%f375, %f368, 0f32A57060, %f374;
	mov.b32 	%r265, %f371;
	shl.b32 	%r266, %r265, 23;
	mov.b32 	%f376, %r266;
	ex2.approx.ftz.f32 	%f377, %f375;
	mul.f32 	%f378, %f377, %f376;
	add.f32 	%f379, %f367, %f378;
	sub.f32 	%f380, %f94, %f113;
	fma.rn.f32 	%f381, %f380, 0f3BBB989D, 0f3F000000;
	cvt.sat.f32.f32 	%f382, %f381;
	fma.rm.f32 	%f383, %f382, %f118, %f117;
	add.f32 	%f384, %f383, 0fCB40007F;
	neg.f32 	%f385, %f384;
	fma.rn.f32 	%f386, %f380, 0f3FB8AA3B, %f385;
	fma.rn.f32 	%f387, %f380, 0f32A57060, %f386;
	mov.b32 	%r267, %f383;
	shl.b32 	%r268, %r267, 23;
	mov.b32 	%f388, %r268;
	ex2.approx.ftz.f32 	%f389, %f387;
	mul.f32 	%f390, %f389, %f388;
	add.f32 	%f391, %f379, %f390;
	sub.f32 	%f392, %f98, %f113;
	fma.rn.f32 	%f393, %f392, 0f3BBB989D, 0f3F000000;
	cvt.sat.f32.f32 	%f394, %f393;
	fma.rm.f32 	%f395, %f394, %f118, %f117;
	add.f32 	%f396, %f395, 0fCB40007F;
	neg.f32 	%f397, %f396;
	fma.rn.f32 	%f398, %f392, 0f3FB8AA3B, %f397;
	fma.rn.f32 	%f399, %f392, 0f32A57060, %f398;
	mov.b32 	%r269, %f395;
	shl.b32 	%r270, %r269, 23;
	mov.b32 	%f400, %r270;
	ex2.approx.ftz.f32 	%f401, %f399;
	mul.f32 	%f402, %f401, %f400;
	add.f32 	%f403, %f391, %f402;
	sub.f32 	%f404, %f102, %f113;
	fma.rn.f32 	%f405, %f404, 0f3BBB989D, 0f3F000000;
	cvt.sat.f32.f32 	%f406, %f405;
	fma.rm.f32 	%f407, %f406, %f118, %f117;
	add.f32 	%f408, %f407, 0fCB40007F;
	neg.f32 	%f409, %f408;
	fma.rn.f32 	%f410, %f404, 0f3FB8AA3B, %f409;
	fma.rn.f32 	%f411, %f404, 0f32A57060, %f410;
	mov.b32 	%r271, %f407;
	shl.b32 	%r272, %r271, 23;
	mov.b32 	%f412, %r272;
	ex2.approx.ftz.f32 	%f413, %f411;
	mul.f32 	%f414, %f413, %f412;
	add.f32 	%f415, %f403, %f414;
	mov.b32 	%r273, %f415;
	shfl.sync.bfly.b32	%r274|%p35, %r273, 16, 31, -1;
	mov.b32 	%f416, %r274;
	add.f32 	%f417, %f415, %f416;
	mov.b32 	%r275, %f417;
	shfl.sync.bfly.b32	%r276|%p36, %r275, 8, 31, -1;
	mov.b32 	%f418, %r276;
	add.f32 	%f419, %f417, %f418;
	mov.b32 	%r277, %f419;
	shfl.sync.bfly.b32	%r278|%p37, %r277, 4, 31, -1;
	mov.b32 	%f420, %r278;
	add.f32 	%f421, %f419, %f420;
	mov.b32 	%r279, %f421;
	shfl.sync.bfly.b32	%r280|%p38, %r279, 2, 31, -1;
	mov.b32 	%f422, %r280;
	add.f32 	%f423, %f421, %f422;
	mov.b32 	%r281, %f423;
	shfl.sync.bfly.b32	%r282|%p39, %r281, 1, 31, -1;
	mov.b32 	%f424, %r282;
	add.f32 	%f425, %f423, %f424;
	div.rn.f32 	%f426, %f126, %f425;
	div.rn.f32 	%f427, %f138, %f425;
	div.rn.f32 	%f428, %f150, %f425;
	div.rn.f32 	%f429, %f162, %f425;
	div.rn.f32 	%f430, %f174, %f425;
	div.rn.f32 	%f431, %f186, %f425;
	div.rn.f32 	%f432, %f198, %f425;
	div.rn.f32 	%f433, %f210, %f425;
	div.rn.f32 	%f434, %f222, %f425;
	div.rn.f32 	%f435, %f234, %f425;
	div.rn.f32 	%f436, %f246, %f425;
	div.rn.f32 	%f437, %f258, %f425;
	div.rn.f32 	%f438, %f270, %f425;
	div.rn.f32 	%f439, %f282, %f425;
	div.rn.f32 	%f440, %f294, %f425;
	div.rn.f32 	%f441, %f306, %f425;
	div.rn.f32 	%f442, %f318, %f425;
	div.rn.f32 	%f443, %f330, %f425;
	div.rn.f32 	%f444, %f342, %f425;
	div.rn.f32 	%f445, %f354, %f425;
	div.rn.f32 	%f446, %f366, %f425;
	div.rn.f32 	%f447, %f378, %f425;
	div.rn.f32 	%f448, %f390, %f425;
	div.rn.f32 	%f449, %f402, %f425;
	div.rn.f32 	%f450, %f414, %f425;
	mad.lo.s64 	%rd180, %rd183, %rd21, %rd7;
	shl.b64 	%rd181, %rd180, 2;
	add.s64 	%rd182, %rd8, %rd181;
	st.global.f32 	[%rd182], %f426;
	st.global.f32 	[%rd182+128], %f427;
	st.global.f32 	[%rd182+256], %f428;
	st.global.f32 	[%rd182+384], %f429;
	st.global.f32 	[%rd182+512], %f430;
	st.global.f32 	[%rd182+640], %f431;
	st.global.f32 	[%rd182+768], %f432;
	st.global.f32 	[%rd182+896], %f433;
	st.global.f32 	[%rd182+1024], %f434;
	st.global.f32 	[%rd182+1152], %f435;
	st.global.f32 	[%rd182+1280], %f436;
	st.global.f32 	[%rd182+1408], %f437;
	st.global.f32 	[%rd182+1536], %f438;
	st.global.f32 	[%rd182+1664], %f439;
	st.global.f32 	[%rd182+1792], %f440;
	st.global.f32 	[%rd182+1920], %f441;
	st.global.f32 	[%rd182+2048], %f442;
	st.global.f32 	[%rd182+2176], %f443;
	st.global.f32 	[%rd182+2304], %f444;
	st.global.f32 	[%rd182+2432], %f445;
	st.global.f32 	[%rd182+2560], %f446;
	st.global.f32 	[%rd182+2688], %f447;
	st.global.f32 	[%rd182+2816], %f448;
	st.global.f32 	[%rd182+2944], %f449;
	st.global.f32 	[%rd182+3072], %f450;
	add.s64 	%rd183, %rd183, %rd9;
	setp.lt.s64 	%p40, %rd183, %rd22;
	@%p40 bra 	$L__BB274_4;
$L__BB274_5:
	ret;

}
	// .globl	_Z15SoftmaxWarpImplI22BroadcastScaleMaskLoadIffbLm2EiE11DirectStoreIffEfLi1ELi25ELi32ELi1ELb1EL9Algorithm0EEvT_T0_ll
.visible .entry _Z15SoftmaxWarpImplI22BroadcastScaleMaskLoadIffbLm2EiE11DirectStoreIffEfLi1ELi25ELi32ELi1ELb1EL9Algorithm0EEvT_T0_ll(
	.param .align 8 .b8 _Z15SoftmaxWarpImplI22BroadcastScaleMaskLoadIffbLm2EiE11DirectStoreIffEfLi1ELi25ELi32ELi1ELb1EL9Algorithm0EEvT_T0_ll_param_0[88],
	.param .align 8 .b8 _Z15SoftmaxWarpImplI22BroadcastScaleMaskLoadIffbLm2EiE11DirectStoreIffEfLi1ELi25ELi32ELi1ELb1EL9Algorithm0EEvT_T0_ll_param_1[16],
	.param .u64 _Z15SoftmaxWarpImplI22BroadcastScaleMaskLoadIffbLm2EiE11DirectStoreIffEfLi1ELi25ELi32ELi1ELb1EL9Algorithm0EEvT_T0_ll_param_2,
	.param .u64 _Z15SoftmaxWarpImplI22BroadcastScaleMaskLoadIffbLm2EiE11DirectStoreIffEfLi1ELi25ELi32ELi1ELb1EL9Algorithm0EEvT_T0_ll_param_3
)
{
	.reg .pred 	%p<139>;
	.reg .b16 	%rs<26>;
	.reg .b32 	%r<356>;
	.reg .b32 	%f<577>;
	.reg .b64 	%rd<229>;

	ld.param.u64 	%rd35, [_Z15SoftmaxWarpImplI22BroadcastScaleMaskLoadIffbLm2EiE11DirectStoreIffEfLi1ELi25ELi32ELi1ELb1EL9Algorithm0EEvT_T0_ll_param_1+8];
	ld.param.u64 	%rd34, [_Z15SoftmaxWarpImplI22BroadcastScaleMaskLoadIffbLm2EiE11DirectStoreIffEfLi1ELi25ELi32ELi1ELb1EL9Algorithm0EEvT_T0_ll_param_1];
	ld.param.v2.f32 	{%f128, %f129}, [_Z15SoftmaxWarpImplI22BroadcastScaleMaskLoadIffbLm2EiE11DirectStoreIffEfLi1ELi25ELi32ELi1ELb1EL9Algorithm0EEvT_T0_ll_param_0+80];
	ld.param.u64 	%rd33, [_Z15SoftmaxWarpImplI22BroadcastScaleMaskLoadIffbLm2EiE11DirectStoreIffEfLi1ELi25ELi32ELi1ELb1EL9Algorithm0EEvT_T0_ll_param_0+72];
	ld.param.v2.u32 	{%r6, %r7}, [_Z15SoftmaxWarpImplI22BroadcastScaleMaskLoadIffbLm2EiE11DirectStoreIffEfLi1ELi25ELi32ELi1ELb1EL9Algorithm0EEvT_T0_ll_param_0+56];
	ld.param.v2.u32 	{%r4, %r5}, [_Z15SoftmaxWarpImplI22BroadcastScaleMaskLoadIffbLm2EiE11DirectStoreIffEfLi1ELi25ELi32ELi1ELb1EL9Algorithm0EEvT_T0_ll_param_0+40];
	ld.param.u64 	%rd29, [_Z15SoftmaxWarpImplI22BroadcastScaleMaskLoadIffbLm2EiE11DirectStoreIffEfLi1ELi25ELi32ELi1ELb1EL9Algorithm0EEvT_T0_ll_param_0+24];
	ld.param.u64 	%rd28, [_Z15SoftmaxWarpImplI22BroadcastScaleMaskLoadIffbLm2EiE11DirectStoreIffEfLi1ELi25ELi32ELi1ELb1EL9Algorithm0EEvT_T0_ll_param_0+16];
	ld.param.u64 	%rd27, [_Z15SoftmaxWarpImplI22BroadcastScaleMaskLoadIffbLm2EiE11DirectStoreIffEfLi1ELi25ELi32ELi1ELb1EL9Algorithm0EEvT_T0_ll_param_0+8];
	ld.param.u64 	%rd26, [_Z15SoftmaxWarpImplI22BroadcastScaleMaskLoadIffbLm2EiE11DirectStoreIffEfLi1ELi25ELi32ELi1ELb1EL9Algorithm0EEvT_T0_ll_param_0];
	ld.param.u64 	%rd37, [_Z15SoftmaxWarpImplI22BroadcastScaleMaskLoadIffbLm2EiE11DirectStoreIffEfLi1ELi25ELi32ELi1ELb1EL9Algorithm0EEvT_T0_ll_param_3];
	cvta.to.global.u64 	%rd1, %rd26;
	cvta.to.global.u64 	%rd2, %rd27;
	setp.lt.s64 	%p1, %rd37, 801;
	@%p1 bra 	$L__BB275_2;
	mov.u64 	%rd38, $str;
	cvta.global.u64 	%rd39, %rd38;
	mov.u64 	%rd40, $str$1;
	cvta.global.u64 	%rd41, %rd40;
	mov.u64 	%rd42, __unnamed_271;
	cvta.global.u64 	%rd43, %rd42;
	{ // callseq 270, 0
	.param .b64 param0;
	st.param.b64 	[param0], %rd39;
	.param .b64 param1;
	st.param.b64 	[param1], %rd41;
	.param .b32 param2;
	st.param.b32 	[param2], 254;
	.param .b64 param3;
	st.param.b64 	[param3], %rd43;
	.param .b64 param4;
	st.param.b64 	[param4], 1;
	call.uni 
	__assertfail, 
	(
	param0, 
	param1, 
	param2, 
	param3, 
	param4
	);
	} // callseq 270
$L__BB275_2:
	ld.param.u64 	%rd226, [_Z15SoftmaxWarpImplI22BroadcastScaleMaskLoadIffbLm2EiE11DirectStoreIffEfLi1ELi25ELi32ELi1ELb1EL9Algorithm0EEvT_T0_ll_param_2];
	mov.u32 	%r8, %ctaid.x;
	mov.u32 	%r9, %ntid.y;
	mov.u32 	%r10, %tid.y;
	mad.lo.s32 	%r11, %r8, %r9, %r10;
	cvt.s64.s32 	%rd228, %r11;
	setp.le.s64 	%p2, %rd226, %rd228;
	@%p2 bra 	$L__BB275_105;
	mov.u32 	%r12, %tid.x;
	add.s32 	%r13, %r12, 64;
	cvt.u64.u32 	%rd6, %r13;
	add.s32 	%r14, %r12, 96;
	cvt.u64.u32 	%rd7, %r14;
	add.s32 	%r15, %r12, 128;
	cvt.u64.u32 	%rd8, %r15;
	add.s32 	%r16, %r12, 160;
	cvt.u64.u32 	%rd9, %r16;
	add.s32 	%r17, %r12, 192;
	cvt.u64.u32 	%rd10, %r17;
	add.s32 	%r18, %r12, 224;
	cvt.u64.u32 	%rd11, %r18;
	add.s32 	%r19, %r12, 256;
	cvt.u64.u32 	%rd12, %r19;
	add.s32 	%r20, %r12, 288;
	cvt.u64.u32 	%rd13, %r20;
	add.s32 	%r21, %r12, 576;
	cvt.u64.u32 	%rd14, %r21;
	add.s32 	%r22, %r12, 608;
	cvt.u64.u32 	%rd15, %r22;
	add.s32 	%r23, %r12, 640;
	cvt.u64.u32 	%rd16, %r23;
	add.s32 	%r24, %r12, 672;
	cvt.u64.u32 	%rd17, %r24;
	add.s32 	%r25, %r12, 704;
	cvt.u64.u32 	%rd18, %r25;
	add.s32 	%r26, %r12, 736;
	cvt.u64.u32 	%rd19, %r26;
	add.s32 	%r27, %r12, 768;
	cvt.u64.u32 	%rd20, %r27;
	add.s32 	%r39, %r12, 32;
$L__BB275_4:
	cvt.u64.u32 	%rd44, %r12;
	setp.le.s64 	%p3, %rd37, %rd44;
	mul.lo.s64 	%rd22, %rd33, %rd228;
	mov.f32 	%f527, 0fFF800000;
	mov.f32 	%f530, %f527;
	@%p3 bra 	$L__BB275_6;
	setp.eq.s64 	%p4, %rd29, 1;
	setp.eq.s64 	%p5, %rd28, 1;
	add.s64 	%rd46, %rd22, %rd44;
	cvt.u32.u64 	%r30, %rd46;
	div.s32 	%r31, %r30, %r4;
	mul.lo.s32 	%r32, %r31, %r4;
	sub.s32 	%r33, %r30, %r32;
	selp.b32 	%r34, 0, %r31, %p5;
	selp.b32 	%r35, 0, %r33, %p4;
	mul.lo.s32 	%r36, %r6, %r34;
	mad.lo.s32 	%r37, %r7, %r35, %r36;
	shl.b64 	%rd47, %rd46, 32;
	shr.s64 	%rd48, %rd47, 30;
	add.s64 	%rd49, %rd1, %rd48;
	ld.global.f32 	%f131, [%rd49];
	cvt.s64.s32 	%rd50, %r37;
	add.s64 	%rd51, %rd2, %rd50;
	ld.global.u8 	%rs1, [%rd51];
	setp.eq.s16 	%p6, %rs1, 0;
	mul.f32 	%f132, %f131, %f129;
	selp.f32 	%f527, %f128, %f132, %p6;
	max.f32 	%f530, %f527, 0fFF800000;
$L__BB275_6:
	cvt.u64.u32 	%rd52, %r39;
	setp.le.s64 	%p7, %rd37, %rd52;
	mov.f32 	%f529, 0fFF800000;
	@%p7 bra 	$L__BB275_8;
	setp.eq.s64 	%p8, %rd29, 1;
	setp.eq.s64 	%p9, %rd28, 1;
	add.s64 	%rd54, %rd22, %rd52;
	cvt.u32.u64 	%r42, %rd54;
	div.s32 	%r43, %r42, %r4;
	mul.lo.s32 	%r44, %r43, %r4;
	sub.s32 	%r45, %r42, %r44;
	selp.b32 	%r46, 0, %r43, %p9;
	selp.b32 	%r47, 0, %r45, %p8;
	mul.lo.s32 	%r48, %r6, %r46;
	mad.lo.s32 	%r49, %r7, %r47, %r48;
	shl.b64 	%rd55, %rd54, 32;
	shr.s64 	%rd56, %rd55, 30;
	add.s64 	%rd57, %rd1, %rd56;
	ld.global.f32 	%f134, [%rd57];
	cvt.s64.s32 	%rd58, %r49;
	add.s64 	%rd59, %rd2, %rd58;
	ld.global.u8 	%rs2, [%rd59];
	setp.eq.s16 	%p10, %rs2, 0;
	mul.f32 	%f135, %f134, %f129;
	selp.f32 	%f529, %f128, %f135, %p10;
	max.f32 	%f530, %f530, %f529;
$L__BB275_8:
	setp.le.s64 	%p11, %rd37, %rd6;
	mov.f32 	%f531, 0fFF800000;
	@%p11 bra 	$L__BB275_10;
	setp.eq.s64 	%p12, %rd29, 1;
	setp.eq.s64 	%p13, %rd28, 1;
	add.s64 	%rd60, %rd22, %rd6;
	cvt.u32.u64 	%r50, %rd60;
	div.s32 	%r51, %r50, %r4;
	mul.lo.s32 	%r52, %r51, %r4;
	sub.s32 	%r53, %r50, %r52;
	selp.b32 	%r54, 0, %r51, %p13;
	selp.b32 	%r55, 0, %r53, %p12;
	mul.lo.s32 	%r56, %r6, %r54;
	mad.lo.s32 	%r57, %r7, %r55, %r56;
	shl.b64 	%rd61, %rd60, 32;
	shr.s64 	%rd62, %rd61, 30;
	add.s64 	%rd63, %rd1, %rd62;
	ld.global.f32 	%f137, [%rd63];
	cvt.s64.s32 	%rd64, %r57;
	add.s64 	%rd65, %rd2, %rd64;
	ld.global.u8 	%rs3, [%rd65];
	setp.eq.s16 	%p14, %rs3, 0;
	mul.f32 	%f138, %f137, %f129;
	selp.f32 	%f531, %f128, %f138, %p14;
	max.f32 	%f530, %f530, %f531;
$L__BB275_10:
	setp.le.s64 	%p15, %rd37, %rd7;
	mov.f32 	%f533, 0fFF800000;
	@%p15 bra 	$L__BB275_12;
	setp.eq.s64 	%p16, %rd29, 1;
	setp.eq.s64 	%p17, %rd28, 1;
	add.s64 	%rd66, %rd22, %rd7;
	cvt.u32.u64 	%r58, %rd66;
	div.s32 	%r59, %r58, %r4;
	mul.lo.s32 	%r60, %r59, %r4;
	sub.s32 	%r61, %r58, %r60;
	selp.b32 	%r62, 0, %r59, %p17;
	selp.b32 	%r63, 0, %r61, %p16;
	mul.lo.s32 	%r64, %r6, %r62;
	mad.lo.s32 	%r65, %r7, %r63, %r64;
	shl.b64 	%rd67, %rd66, 32;
	shr.s64 	%rd68, %rd67, 30;
	add.s64 	%rd69, %rd1, %rd68;
	ld.global.f32 	%f140, [%rd69];
	cvt.s64.s32 	%rd70, %r65;
	add.s64 	%rd71, %rd2, %rd70;
	ld.global.u8 	%rs4, [%rd71];
	setp.eq.s16 	%p18, %rs4, 0;
	mul.f32 	%f141, %f140, %f129;
	selp.f32 	%f533, %f128, %f141, %p18;
	max.f32 	%f530, %f530, %f533;
$L__BB275_12:
	setp.le.s64 	%p19, %rd37, %rd8;
	mov.f32 	%f535, 0fFF800000;
	@%p19 bra 	$L__BB275_14;
	setp.eq.s64 	%p20, %rd29, 1;
	setp.eq.s64 	%p21, %rd28, 1;
	add.s64 	%rd72, %rd22, %rd8;
	cvt.u32.u64 	%r66, %rd72;
	div.s32 	%r67, %r66, %r4;
	mul.lo.s32 	%r68, %r67, %r4;
	sub.s32 	%r69, %r66, %r68;
	selp.b32 	%r70, 0, %r67, %p21;
	selp.b32 	%r71, 0, %r69, %p20;
	mul.lo.s32 	%r72, %r6, %r70;
	mad.lo.s32 	%r73, %r7, %r71, %r72;
	shl.b64 	%rd73, %rd72, 32;
	shr.s64 	%rd74, %rd73, 30;
	add.s64 	%rd75, %rd1, %rd74;
	ld.global.f32 	%f143, [%rd75];
	cvt.s64.s32 	%rd76, %r73;
	add.s64 	%rd77, %rd2, %rd76;
	ld.global.u8 	%rs5, [%rd77];
	setp.eq.s16 	%p22, %rs5, 0;
	mul.f32 	%f144, %f143, %f129;
	selp.f32 	%f535, %f128, %f144, %p22;
	max.f32 	%f530, %f530, %f535;
$L__BB275_14:
	setp.le.s64 	%p23, %rd37, %rd9;
	mov.f32 	%f537, 0fFF800000;
	@%p23 bra 	$L__BB275_16;
	setp.eq.s64 	%p24, %rd29, 1;
	setp.eq.s64 	%p25, %rd28, 1;
	add.s64 	%rd78, %rd22, %rd9;
	cvt.u32.u64 	%r74, %rd78;
	div.s32 	%r75, %r74, %r4;
	mul.lo.s32 	%r76, %r75, %r4;
	sub.s32 	%r77, %r74, %r76;
	selp.b32 	%r78, 0, %r75, %p25;
	selp.b32 	%r79, 0, %r77, %p24;
	mul.lo.s32 	%r80, %r6, %r78;
	mad.lo.s32 	%r81, %r7, %r79, %r80;
	shl.b64 	%rd79, %rd78, 32;
	shr.s64 	%rd80, %rd79, 30;
	add.s64 	%rd81, %rd1, %rd80;
	ld.global.f32 	%f146, [%rd81];
	cvt.s64.s32 	%rd82, %r81;
	add.s64 	%rd83, %rd2, %rd82;
	ld.global.u8 	%rs6, [%rd83];
	setp.eq.s16 	%p26, %rs6, 0;
	mul.f32 	%f147, %f146, %f129;
	selp.f32 	%f537, %f128, %f147, %p26;
	max.f32 	%f530, %f530, %f537;
$L__BB275_16:
	setp.le.s64 	%p27, %rd37, %rd10;
	mov.f32 	%f539, 0fFF800000;
	@%p27 bra 	$L__BB275_18;
	setp.eq.s64 	%p28, %rd29, 1;
	setp.eq.s64 	%p29, %rd28, 1;
	add.s64 	%rd84, %rd22, %rd10;
	cvt.u32.u64 	%r82, %rd84;
	div.s32 	%r83, %r82, %r4;
	mul.lo.s32 	%r84, %r83, %r4;
	sub.s32 	%r85, %r82, %r84;
	selp.b32 	%r86, 0, %r83, %p29;
	selp.b32 	%r87, 0, %r85, %p28;
	mul.lo.s32 	%r88, %r6, %r86;
	mad.lo.s32 	%r89, %r7, %r87, %r88;
	shl.b64 	%rd85, %rd84, 32;
	shr.s64 	%rd86, %rd85, 30;
	add.s64 	%rd87, %rd1, %rd86;
	ld.global.f32 	%f149, [%rd87];
	cvt.s64.s32 	%rd88, %r89;
	add.s64 	%rd89, %rd2, %rd88;
	ld.global.u8 	%rs7, [%rd89];
	setp.eq.s16 	%p30, %rs7, 0;
	mul.f32 	%f150, %f149, %f129;
	selp.f32 	%f539, %f128, %f150, %p30;
	max.f32 	%f530, %f530, %f539;
$L__BB275_18:
	setp.le.s64 	%p31, %rd37, %rd11;
	mov.f32 	%f541, 0fFF800000;
	@%p31 bra 	$L__BB275_20;
	setp.eq.s64 	%p32, %rd29, 1;
	setp.eq.s64 	%p33, %rd28, 1;
	add.s64 	%rd90, %rd22, %rd11;
	cvt.u32.u64 	%r90, %rd90;
	div.s32 	%r91, %r90, %r4;
	mul.lo.s32 	%r92, %r91, %r4;
	sub.s32 	%r93, %r90, %r92;
	selp.b32 	%r94, 0, %r91, %p33;
	selp.b32 	%r95, 0, %r93, %p32;
	mul.lo.s32 	%r96, %r6, %r94;
	mad.lo.s32 	%r97, %r7, %r95, %r96;
	shl.b64 	%rd91, %rd90, 32;
	shr.s64 	%rd92, %rd91, 30;
	add.s64 	%rd93, %rd1, %rd92;
	ld.global.f32 	%f152, [%rd93];
	cvt.s64.s32 	%rd94, %r97;
	add.s64 	%rd95, %rd2, %rd94;
	ld.global.u8 	%rs8, [%rd95];
	setp.eq.s16 	%p34, %rs8, 0;
	mul.f32 	%f153, %f152, %f129;
	selp.f32 	%f541, %f128, %f153, %p34;
	max.f32 	%f530, %f530, %f541;
$L__BB275_20:
	setp.le.s64 	%p35, %rd37, %rd12;
	mov.f32 	%f543, 0fFF800000;
	@%p35 bra 	$L__BB275_22;
	setp.eq.s64 	%p36, %rd29, 1;
	setp.eq.s64 	%p37, %rd28, 1;
	add.s64 	%rd96, %rd22, %rd12;
	cvt.u32.u64 	%r98, %rd96;
	div.s32 	%r99, %r98, %r4;
	mul.lo.s32 	%r100, %r99, %r4;
	sub.s32 	%r101, %r98, %r100;
	selp.b32 	%r102, 0, %r99, %p37;
	selp.b32 	%r103, 0, %r101, %p36;
	mul.lo.s32 	%r104, %r6, %r102;
	mad.lo.s32 	%r105, %r7, %r103, %r104;
	shl.b64 	%rd97, %rd96, 32;
	shr.s64 	%rd98, %rd97, 30;
	add.s64 	%rd99, %rd1, %rd98;
	ld.global.f32 	%f155, [%rd99];
	cvt.s64.s32 	%rd100, %r105;
	add.s64 	%rd101, %rd2, %rd100;
	ld.global.u8 	%rs9, [%rd101];
	setp.eq.s16 	%p38, %rs9, 0;
	mul.f32 	%f156, %f155, %f129;
	selp.f32 	%f543, %f128, %f156, %p38;
	max.f32 	%f530, %f530, %f543;
$L__BB275_22:
	setp.le.s64 	%p39, %rd37, %rd13;
	mov.f32 	%f545, 0fFF800000;
	@%p39 bra 	$L__BB275_24;
	setp.eq.s64 	%p40, %rd29, 1;
	setp.eq.s64 	%p41, %rd28, 1;
	add.s64 	%rd102, %rd22, %rd13;
	cvt.u32.u64 	%r106, %rd102;
	div.s32 	%r107, %r106, %r4;
	mul.lo.s32 	%r108, %r107, %r4;
	sub.s32 	%r109, %r106, %r108;
	selp.b32 	%r110, 0, %r107, %p41;
	selp.b32 	%r111, 0, %r109, %p40;
	mul.lo.s32 	%r112, %r6, %r110;
	mad.lo.s32 	%r113, %r7, %r111, %r112;
	shl.b64 	%rd103, %rd102, 32;
	shr.s64 	%rd104, %rd103, 30;
	add.s64 	%rd105, %rd1, %rd104;
	ld.global.f32 	%f158, [%rd105];
	cvt.s64.s32 	%rd106, %r113;
	add.s64 	%rd107, %rd2, %rd106;
	ld.global.u8 	%rs10, [%rd107];
	setp.eq.s16 	%p42, %rs10, 0;
	mul.f32 	%f159, %f158, %f129;
	selp.f32 	%f545, %f128, %f159, %p42;
	max.f32 	%f530, %f530, %f545;
$L__BB275_24:
	mov.u32 	%r114, %tid.x;
	add.s32 	%r115, %r114, 320;
	cvt.u64.u32 	%rd108, %r115;
	setp.le.s64 	%p43, %rd37, %rd108;
	mov.f32 	%f547, 0fFF800000;
	@%p43 bra 	$L__BB275_26;
	setp.eq.s64 	%p44, %rd29, 1;
	setp.eq.s64 	%p45, %rd28, 1;
	add.s64 	%rd110, %rd22, %rd108;
	cvt.u32.u64 	%r118, %rd110;
	div.s32 	%r119, %r118, %r4;
	mul.lo.s32 	%r120, %r119, %r4;
	sub.s32 	%r121, %r118, %r120;
	selp.b32 	%r122, 0, %r119, %p45;
	selp.b32 	%r123, 0, %r121, %p44;
	mul.lo.s32 	%r124, %r6, %r122;
	mad.lo.s32 	%r125, %r7, %r123, %r124;
	shl.b64 	%rd111, %rd110, 32;
	shr.s64 	%rd112, %rd111, 30;
	add.s64 	%rd113, %rd1, %rd112;
	ld.global.f32 	%f161, [%rd113];
	cvt.s64.s32 	%rd114, %r125;
	add.s64 	%rd115, %rd2, %rd114;
	ld.global.u8 	%rs11, [%rd115];
	setp.eq.s16 	%p46, %rs11, 0;
	mul.f32 	%f162, %f161, %f129;
	selp.f32 	%f547, %f128, %f162, %p46;
	max.f32 	%f530, %f530, %f547;
$L__BB275_26:
	add.s32 	%r127, %r114, 352;
	cvt.u64.u32 	%rd23, %r127;
	setp.le.s64 	%p47, %rd37, %rd23;
	mov.f32 	%f549, 0fFF800000;
	@%p47 bra 	$L__BB275_28;
	setp.eq.s64 	%p48, %rd29, 1;
	setp.eq.s64 	%p49, %rd28, 1;
	add.s64 	%rd116, %rd22, %rd23;
	cvt.u32.u64 	%r128, %rd116;
	div.s32 	%r129, %r128, %r4;
	mul.lo.s32 	%r130, %r129, %r4;
	sub.s32 	%r131, %r128, %r130;
	selp.b32 	%r132, 0, %r129, %p49;
	selp.b32 	%r133, 0, %r131, %p48;
	mul.lo.s32 	%r134, %r6, %r132;
	mad.lo.s32 	%r135, %r7, %r133, %r134;
	shl.b64 	%rd117, %rd116, 32;
	shr.s64 	%rd118, %rd117, 30;
	add.s64 	%rd119, %rd1, %rd118;
	ld.global.f32 	%f164, [%rd119];
	cvt.s64.s32 	%rd120, %r135;
	add.s64 	%rd121, %rd2, %rd120;
	ld.global.u8 	%rs12, [%rd121];
	setp.eq.s16 	%p50, %rs12, 0;
	mul.f32 	%f165, %f164, %f129;
	selp.f32 	%f549, %f128, %f165, %p50;
	max.f32 	%f530, %f530, %f549;
$L__BB275_28:
	add.s32 	%r137, %r114, 384;
	cvt.u64.u32 	%rd122, %r137;
	setp.le.s64 	%p51, %rd37, %rd122;
	mov.f32 	%f551, 0fFF800000;
	@%p51 bra 	$L__BB275_30;
	setp.eq.s64 	%p52, %rd29, 1;
	setp.eq.s64 	%p53, %rd28, 1;
	cvt.u64.u32 	%rd123, %r137;
	add.s64 	%rd124, %rd22, %rd123;
	cvt.u32.u64 	%r140, %rd124;
	div.s32 	%r141, %r140, %r4;
	mul.lo.s32 	%r142, %r141, %r4;
	sub.s32 	%r143, %r140, %r142;
	selp.b32 	%r144, 0, %r141, %p53;
	selp.b32 	%r145, 0, %r143, %p52;
	mul.lo.s32 	%r146, %r6, %r144;
	mad.lo.s32 	%r147, %r7, %r145, %r146;
	shl.b64 	%rd125, %rd124, 32;
	shr.s64 	%rd126, %rd125, 30;
	add.s64 	%rd127, %rd1, %rd126;
	ld.global.f32 	%f167, [%rd127];
	cvt.s64.s32 	%rd128, %r147;
	add.s64 	%rd129, %rd2, %rd128;
	ld.global.u8 	%rs13, [%rd129];
	setp.eq.s16 	%p54, %rs13, 0;
	mul.f32 	%f168, %f167, %f129;
	selp.f32 	%f551, %f128, %f168, %p54;
	max.f32 	%f530, %f530, %f551;
$L__BB275_30:
	add.s32 	%r149, %r114, 416;
	cvt.u64.u32 	%rd130, %r149;
	setp.le.s64 	%p55, %rd37, %rd130;
	mov.f32 	%f553, 0fFF800000;
	@%p55 bra 	$L__BB275_32;
	setp.eq.s64 	%p56, %rd29, 1;
	setp.eq.s64 	%p57, %rd28, 1;
	cvt.u64.u32 	%rd131, %r149;
	add.s64 	%rd132, %rd22, %rd131;
	cvt.u32.u64 	%r152, %rd132;
	div.s32 	%r153, %r152, %r4;
	mul.lo.s32 	%r154, %r153, %r4;
	sub.s32 	%r155, %r152, %r154;
	selp.b32 	%r156, 0, %r153, %p57;
	selp.b32 	%r157, 0, %r155, %p56;
	mul.lo.s32 	%r158, %r6, %r156;
	mad.lo.s32 	%r159, %r7, %r157, %r158;
	shl.b64 	%rd133, %rd132, 32;
	shr.s64 	%rd134, %rd133, 30;
	add.s64 	%rd135, %rd1, %rd134;
	ld.global.f32 	%f170, [%rd135];
	cvt.s64.s32 	%rd136, %r159;
	add.s64 	%rd137, %rd2, %rd136;
	ld.global.u8 	%rs14, [%rd137];
	setp.eq.s16 	%p58, %rs14, 0;
	mul.f32 	%f171, %f170, %f129;
	selp.f32 	%f553, %f128, %f171, %p58;
	max.f32 	%f530, %f530, %f553;
$L__BB275_32:
	add.s32 	%r161, %r114, 448;
	cvt.u64.u32 	%rd138, %r161;
	setp.le.s64 	%p59, %rd37, %rd138;
	mov.f32 	%f555, 0fFF800000;
	@%p59 bra 	$L__BB275_34;
	setp.eq.s64 	%p60, %rd29, 1;
	setp.eq.s64 	%p61, %rd28, 1;
	add.s32 	%r163, %r114, 448;
	cvt.u64.u32 	%rd139, %r163;
	add.s64 	%rd140, %rd22, %rd139;
	cvt.u32.u64 	%r164, %rd140;
	div.s32 	%r165, %r164, %r4;
	mul.lo.s32 	%r166, %r165, %r4;
	sub.s32 	%r167, %r164, %r166;
	selp.b32 	%r168, 0, %r165, %p61;
	selp.b32 	%r169, 0, %r167, %p60;
	mul.lo.s32 	%r170, %r6, %r168;
	mad.lo.s32 	%r171, %r7, %r169, %r170;
	shl.b64 	%rd141, %rd140, 32;
	shr.s64 	%rd142, %rd141, 30;
	add.s64 	%rd143, %rd1, %rd142;
	ld.global.f32 	%f173, [%rd143];
	cvt.s64.s32 	%rd144, %r171;
	add.s64 	%rd145, %rd2, %rd144;
	ld.global.u8 	%rs15, [%rd145];
	setp.eq.s16 	%p62, %rs15, 0;
	mul.f32 	%f174, %f173, %f129;
	selp.f32 	%f555, %f128, %f174, %p62;
	max.f32 	%f530, %f530, %f555;
$L__BB275_34:
	add.s32 	%r173, %r114, 480;
	cvt.u64.u32 	%rd146, %r173;
	setp.le.s64 	%p63, %rd37, %rd146;
	mov.f32 	%f557, 0fFF800000;
	@%p63 bra 	$L__BB275_36;
	setp.eq.s64 	%p64, %rd29, 1;
	setp.eq.s64 	%p65, %rd28, 1;
	add.s32 	%r175, %r114, 480;
	cvt.u64.u32 	%rd147, %r175;
	add.s64 	%rd148, %rd22, %rd147;
	cvt.u32.u64 	%r176, %rd148;
	div.s32 	%r177, %r176, %r4;
	mul.lo.s32 	%r178, %r177, %r4;
	sub.s32 	%r179, %r176, %r178;
	selp.b32 	%r180, 0, %r177, %p65;
	selp.b32 	%r181, 0, %r179, %p64;
	mul.lo.s32 	%r182, %r6, %r180;
	mad.lo.s32 	%r183, %r7, %r181, %r182;
	shl.b64 	%rd149, %rd148, 32;
	shr.s64 	%rd150, %rd149, 30;
	add.s64 	%rd151, %rd1, %rd150;
	ld.global.f32 	%f176, [%rd151];
	cvt.s64.s32 	%rd152, %r183;
	add.s64 	%rd153, %rd2, %rd152;
	ld.global.u8 	%rs16, [%rd153];
	setp.eq.s16 	%p66, %rs16, 0;
	mul.f32 	%f177, %f176, %f129;
	selp.f32 	%f557, %f128, %f177, %p66;
	max.f32 	%f530, %f530, %f557;
$L__BB275_36:
	add.s32 	%r185, %r114, 512;
	cvt.u64.u32 	%rd154, %r185;
	setp.le.s64 	%p67, %rd37, %rd154;
	mov.f32 	%f559, 0fFF800000;
	@%p67 bra 	$L__BB275_38;
	setp.eq.s64 	%p68, %rd29, 1;
	setp.eq.s64 	%p69, %rd28, 1;
	mov.u32 	%r186, %tid.x;
	add.s32 	%r187, %r186, 512;
	cvt.u64.u32 	%rd155, %r187;
	add.s64 	%rd156, %rd22, %rd155;
	cvt.u32.u64 	%r188, %rd156;
	div.s32 	%r189, %r188, %r4;
	mul.lo.s32 	%r190, %r189, %r4;
	sub.s32 	%r191, %r188, %r190;
	selp.b32 	%r192, 0, %r189, %p69;
	selp.b32 	%r193, 0, %r191, %p68;
	mul.lo.s32 	%r194, %r6, %r192;
	mad.lo.s32 	%r195, %r7, %r193, %r194;
	shl.b64 	%rd157, %rd156, 32;
	shr.s64 	%rd158, %rd157, 30;
	add.s64 	%rd159, %rd1, %rd158;
	ld.global.f32 	%f179, [%rd159];
	cvt.s64.s32 	%rd160, %r195;
	add.s64 	%rd161, %rd2, %rd160;
	ld.global.u8 	%rs17, [%rd161];
	setp.eq.s16 	%p70, %rs17, 0;
	mul.f32 	%f180, %f179, %f129;
	selp.f32 	%f559, %f128, %f180, %p70;
	max.f32 	%f530, %f530, %f559;
$L__BB275_38:
	mov.u32 	%r196, %tid.x;
	add.s32 	%r197, %r196, 544;
	cvt.u64.u32 	%rd162, %r197;
	setp.le.s64 	%p71, %rd37, %rd162;
	mov.f32 	%f561, 0fFF800000;
	@%p71 bra 	$L__BB275_40;
	setp.eq.s64 	%p72, %rd29, 1;
	setp.eq.s64 	%p73, %rd28, 1;
	mov.u32 	%r198, %tid.x;
	add.s32 	%r199, %r198, 544;
	cvt.u64.u32 	%rd163, %r199;
	add.s64 	%rd164, %rd22, %rd163;
	cvt.u32.u64 	%r200, %rd164;
	div.s32 	%r201, %r200, %r4;
	mul.lo.s32 	%r202, %r201, %r4;
	sub.s32 	%r203, %r200, %r202;
	selp.b32 	%r204, 0, %r201, %p73;
	selp.b32 	%r205, 0, %r203, %p72;
	mul.lo.s32 	%r206, %r6, %r204;
	mad.lo.s32 	%r207, %r7, %r205, %r206;
	shl.b64 	%rd165, %rd164, 32;
	shr.s64 	%rd166, %rd165, 30;
	add.s64 	%rd167, %rd1, %rd166;
	ld.global.f32 	%f182, [%rd167];
	cvt.s64.s32 	%rd168, %r207;
	add.s64 	%rd169, %rd2, %rd168;
	ld.global.u8 	%rs18, [%rd169];
	setp.eq.s16 	%p74, %rs18, 0;
	mul.f32 	%f183, %f182, %f129;
	selp.f32 	%f561, %f128, %f183, %p74;
	max.f32 	%f530, %f530, %f561;
$L__BB275_40:
	setp.le.s64 	%p75, %rd37, %rd14;
	mov.f32 	%f563, 0fFF800000;
	@%p75 bra 	$L__BB275_42;
	setp.eq.s64 	%p76, %rd29, 1;
	setp.eq.s64 	%p77, %rd28, 1;
	add.s64 	%rd170, %rd22, %rd14;
	cvt.u32.u64 	%r208, %rd170;
	div.s32 	%r209, %r208, %r4;
	mul.lo.s32 	%r210, %r209, %r4;
	sub.s32 	%r211, %r208, %r210;
	selp.b32 	%r212, 0, %r209, %p77;
	selp.b32 	%r213, 0, %r211, %p76;
	mul.lo.s32 	%r214, %r6, %r212;
	mad.lo.s32 	%r215, %r7, %r213, %r214;
	shl.b64 	%rd171, %rd170, 32;
	shr.s64 	%rd172, %rd171, 30;
	add.s64 	%rd173, %rd1, %rd172;
	ld.global.f32 	%f185, [%rd173];
	cvt.s64.s32 	%rd174, %r215;
	add.s64 	%rd175, %rd2, %rd174;
	ld.global.u8 	%rs19, [%rd175];
	setp.eq.s16 	%p78, %rs19, 0;
	mul.f32 	%f186, %f185, %f129;
	selp.f32 	%f563, %f128, %f186, %p78;
	max.f32 	%f530, %f530, %f563;
$L__BB275_42:
	setp.le.s64 	%p79, %rd37, %rd15;
	mov.f32 	%f565, 0fFF800000;
	@%p79 bra 	$L__BB275_44;
	setp.eq.s64 	%p80, %rd29, 1;
	setp.eq.s64 	%p81, %rd28, 1;
	add.s64 	%rd176, %rd22, %rd15;
	cvt.u32.u64 	%r216, %rd176;
	div.s32 	%r217, %r216, %r4;
	mul.lo.s32 	%r218, %r217, %r4;
	sub.s32 	%r219, %r216, %r218;
	selp.b32 	%r220, 0, %r217, %p81;
	selp.b32 	%r221, 0, %r219, %p80;
	mul.lo.s32 	%r222, %r6, %r220;
	mad.lo.s32 	%r223, %r7, %r221, %r222;
	shl.b64 	%rd177, %rd176, 32;
	shr.s64 	%rd178, %rd177, 30;
	add.s64 	%rd179, %rd1, %rd178;
	ld.global.f32 	%f188, [%rd179];
	cvt.s64.s32 	%rd180, %r223;
	add.s64 	%rd181, %rd2, %rd180;
	ld.global.u8 	%rs20, [%rd181];
	setp.eq.s16 	%p82, %rs20, 0;
	mul.f32 	%f189, %f188, %f129;
	selp.f32 	%f565, %f128, %f189, %p82;
	max.f32 	%f530, %f530, %f565;
$L__BB275_44:
	setp.le.s64 	%p83, %rd37, %rd16;
	mov.f32 	%f567, 0fFF800000;
	@%p83 bra 	$L__BB275_46;
	setp.eq.s64 	%p84, %rd29, 1;
	setp.eq.s64 	%p85, %rd28, 1;
	add.s64 	%rd182, %rd22, %rd16;
	cvt.u32.u64 	%r224, %rd182;
	div.s32 	%r225, %r224, %r4;
	mul.lo.s32 	%r226, %r225, %r4;
	sub.s32 	%r227, %r224, %r226;
	selp.b32 	%r228, 0, %r225, %p85;
	selp.b32 	%r229, 0, %r227, %p84;
	mul.lo.s32 	%r230, %r6, %r228;
	mad.lo.s32 	%r231, %r7, %r229, %r230;
	shl.b64 	%rd183, %rd182, 32;
	shr.s64 	%rd184, %rd183, 30;
	add.s64 	%rd185, %rd1, %rd184;
	ld.global.f32 	%f191, [%rd185];
	cvt.s64.s32 	%rd186, %r231;
	add.s64 	%rd187, %rd2, %rd186;
	ld.global.u8 	%rs21, [%rd187];
	setp.eq.s16 	%p86, %rs21, 0;
	mul.f32 	%f192, %f191, %f129;
	selp.f32 	%f567, %f128, %f192, %p86;
	max.f32 	%f530, %f530, %f567;
$L__BB275_46:
	setp.le.s64 	%p87, %rd37, %rd17;
	mov.f32 	%f569, 0fFF800000;
	@%p87 bra 	$L__BB275_48;
	setp.eq.s64 	%p88, %rd29, 1;
	setp.eq.s64 	%p89, %rd28, 1;
	add.s64 	%rd188, %rd22, %rd17;
	cvt.u32.u64 	%r232, %rd188;
	div.s32 	%r233, %r232, %r4;
	mul.lo.s32 	%r234, %r233, %r4;
	sub.s32 	%r235, %r232, %r234;
	selp.b32 	%r236, 0, %r233, %p89;
	selp.b32 	%r237, 0, %r235, %p88;
	mul.lo.s32 	%r238, %r6, %r236;
	mad.lo.s32 	%r239, %r7, %r237, %r238;
	shl.b64 	%rd189, %rd188, 32;
	shr.s64 	%rd190, %rd189, 30;
	add.s64 	%rd191, %rd1, %rd190;
	ld.global.f32 	%f194, [%rd191];
	cvt.s64.s32 	%rd192, %r239;
	add.s64 	%rd193, %rd2, %rd192;
	ld.global.u8 	%rs22, [%rd193];
	setp.eq.s16 	%p90, %rs22, 0;
	mul.f32 	%f195, %f194, %f129;
	selp.f32 	%f569, %f128, %f195, %p90;
	max.f32 	%f530, %f530, %f569;
$L__BB275_48:
	setp.le.s64 	%p91, %rd37, %rd18;
	mov.f32 	%f571, 0fFF800000;
	@%p91 bra 	$L__BB275_50;
	setp.eq.s64 	%p92, %rd29, 1;
	setp.eq.s64 	%p93, %rd28, 1;
	add.s64 	%rd194, %rd22, %rd18;
	cvt.u32.u64 	%r240, %rd194;
	div.s32 	%r241, %r240, %r4;
	mul.lo.s32 	%r242, %r241, %r4;
	sub.s32 	%r243, %r240, %r242;
	selp.b32 	%r244, 0, %r241, %p93;
	selp.b32 	%r245, 0, %r243, %p92;
	mul.lo.s32 	%r246, %r6, %r244;
	mad.lo.s32 	%r247, %r7, %r245, %r246;
	shl.b64 	%rd195, %rd194, 32;
	shr.s64 	%rd196, %rd195, 30;
	add.s64 	%rd197, %rd1, %rd196;
	ld.global.f32 	%f197, [%rd197];
	cvt.s64.s32 	%rd198, %r247;
	add.s64 	%rd199, %rd2, %rd198;
	ld.global.u8 	%rs23, [%rd199];
	setp.eq.s16 	%p94, %rs23, 0;
	mul.f32 	%f198, %f197, %f129;
	selp.f32 	%f571, %f128, %f198, %p94;
	max.f32 	%f530, %f530, %f571;
$L__BB275_50:
	setp.le.s64 	%p95, %rd37, %rd19;
	mov.f32 	%f573, 0fFF800000;
	@%p95 bra 	$L__BB275_52;
	setp.eq.s64 	%p96, %rd29, 1;
	setp.eq.s64 	%p97, %rd28, 1;
	add.s64 	%rd200, %rd22, %rd19;
	cvt.u32.u64 	%r248, %rd200;
	div.s32 	%r249, %r248, %r4;
	mul.lo.s32 	%r250, %r249, %r4;
	sub.s32 	%r251, %r248, %r250;
	selp.b32 	%r252, 0, %r249, %p97;
	selp.b32 	%r253, 0, %r251, %p96;
	mul.lo.s32 	%r254, %r6, %r252;
	mad.lo.s32 	%r255, %r7, %r253, %r254;
	shl.b64 	%rd201, %rd200, 32;
	shr.s64 	%rd202, %rd201, 30;
	add.s64 	%rd203, %rd1, %rd202;
	ld.global.f32 	%f200, [%rd203];
	cvt.s64.s32 	%rd204, %r255;
	add.s64 	%rd205, %rd2, %rd204;
	ld.global.u8 	%rs24, [%rd205];
	setp.eq.s16 	%p98, %rs24, 0;
	mul.f32 	%f201, %f200, %f129;
	selp.f32 	%f573, %f128, %f201, %p98;
	max.f32 	%f530, %f530, %f573;
$L__BB275_52:
	setp.le.s64 	%p99, %rd37, %rd20;
	mov.f32 	%f575, 0fFF800000;
	@%p99 bra 	$L__BB275_54;
	setp.eq.s64 	%p100, %rd29, 1;
	setp.eq.s64 	%p101, %rd28, 1;
	add.s64 	%rd206, %rd22, %rd20;
	cvt.u32.u64 	%r256, %rd206;
	div.s32 	%r257, %r256, %r4;
	mul.lo.s32 	%r258, %r257, %r4;
	sub.s32 	%r259, %r256, %r258;
	selp.b32 	%r260, 0, %r257, %p101;
	selp.b32 	%r261, 0, %r259, %p100;
	mul.lo.s32 	%r262, %r6, %r260;
	mad.lo.s32 	%r263, %r7, %r261, %r262;
	shl.b64 	%rd207, %rd206, 32;
	shr.s64 	%rd208, %rd207, 30;
	add.s64 	%rd209, %rd1, %rd208;
	ld.global.f32 	%f203, [%rd209];
	cvt.s64.s32 	%rd210, %r263;
	add.s64 	%rd211, %rd2, %rd210;
	ld.global.u8 	%rs25, [%rd211];
	setp.eq.s16 	%p102, %rs25, 0;
	mul.f32 	%f204, %f203, %f129;
	selp.f32 	%f575, %f128, %f204, %p102;
	max.f32 	%f530, %f530, %f575;
$L__BB275_54:
	mov.u32 	%r264, %tid.x;
	cvt.u64.u32 	%rd212, %r264;
	setp.le.s64 	%p103, %rd37, %rd212;
	mov.b32 	%r265, %f530;
	shfl.sync.bfly.b32	%r266|%p104, %r265, 16, 31, -1;
	mov.b32 	%f205, %r266;
	max.f32 	%f206, %f530, %f205;
	mov.b32 	%r267, %f206;
	shfl.sync.bfly.b32	%r268|%p105, %r267, 8, 31, -1;
	mov.b32 	%f207, %r268;
	max.f32 	%f208, %f206, %f207;
	mov.b32 	%r269, %f208;
	shfl.sync.bfly.b32	%r270|%p106, %r269, 4, 31, -1;
	mov.b32 	%f209, %r270;
	max.f32 	%f210, %f208, %f209;
	mov.b32 	%r271, %f210;
	shfl.sync.bfly.b32	%r272|%p107, %r271, 2, 31, -1;
	mov.b32 	%f211, %r272;
	max.f32 	%f212, %f210, %f211;
	mov.b32 	%r273, %f212;
	shfl.sync.bfly.b32	%r274|%p108, %r273, 1, 31, -1;
	mov.b32 	%f213, %r274;
	max.f32 	%f214, %f212, %f213;
	sub.f32 	%f215, %f527, %f214;
	fma.rn.f32 	%f216, %f215, 0f3BBB989D, 0f3F000000;
	cvt.sat.f32.f32 	%f217, %f216;
	mov.f32 	%f218, 0f4B400001;
	mov.f32 	%f219, 0f437C0000;
	fma.rm.f32 	%f220, %f217, %f219, %f218;
	add.f32 	%f221, %f220, 0fCB40007F;
	neg.f32 	%f222, %f221;
	fma.rn.f32 	%f223, %f215, 0f3FB8AA3B, %f222;
	fma.rn.f32 	%f224, %f215, 0f32A57060, %f223;
	mov.b32 	%r275, %f220;
	shl.b32 	%r276, %r275, 23;
	mov.b32 	%f225, %r276;
	ex2.approx.ftz.f32 	%f226, %f224;
	mul.f32 	%f227, %f226, %f225;
	add.f32 	%f228, %f227, 0f00000000;
	sub.f32 	%f229, %f529, %f214;
	fma.rn.f32 	%f230, %f229, 0f3BBB989D, 0f3F000000;
	cvt.sat.f32.f32 	%f231, %f230;
	fma.rm.f32 	%f232, %f231, %f219, %f218;
	add.f32 	%f233, %f232, 0fCB40007F;
	neg.f32 	%f234, %f233;
	fma.rn.f32 	%f235, %f229, 0f3FB8AA3B, %f234;
	fma.rn.f32 	%f236, %f229, 0f32A57060, %f235;
	mov.b32 	%r277, %f232;
	shl.b32 	%r278, %r277, 23;
	mov.b32 	%f237, %r278;
	ex2.approx.ftz.f32 	%f238, %f236;
	mul.f32 	%f239, %f238, %f237;
	add.f32 	%f240, %f228, %f239;
	sub.f32 	%f241, %f531, %f214;
	fma.rn.f32 	%f242, %f241, 0f3BBB989D, 0f3F000000;
	cvt.sat.f32.f32 	%f243, %f242;
	fma.rm.f32 	%f244, %f243, %f219, %f218;
	add.f32 	%f245, %f244, 0fCB40007F;
	neg.f32 	%f246, %f245;
	fma.rn.f32 	%f247, %f241, 0f3FB8AA3B, %f246;
	fma.rn.f32 	%f248, %f241, 0f32A57060, %f247;
	mov.b32 	%r279, %f244;
	shl.b32 	%r280, %r279, 23;
	mov.b32 	%f249, %r280;
	ex2.approx.ftz.f32 	%f250, %f248;
	mul.f32 	%f251, %f250, %f249;
	add.f32 	%f252, %f240, %f251;
	sub.f32 	%f253, %f533, %f214;
	fma.rn.f32 	%f254, %f253, 0f3BBB989D, 0f3F000000;
	cvt.sat.f32.f32 	%f255, %f254;
	fma.rm.f32 	%f256, %f255, %f219, %f218;
	add.f32 	%f257, %f256, 0fCB40007F;
	neg.f32 	%f258, %f257;
	fma.rn.f32 	%f259, %f253, 0f3FB8AA3B, %f258;
	fma.rn.f32 	%f260, %f253, 0f32A57060, %f259;
	mov.b32 	%r281, %f256;
	shl.b32 	%r282, %r281, 23;
	mov.b32 	%f261, %r282;
	ex2.approx.ftz.f32 	%f262, %f260;
	mul.f32 	%f263, %f262, %f261;
	add.f32 	%f264, %f252, %f263;
	sub.f32 	%f265, %f535, %f214;
	fma.rn.f32 	%f266, %f265, 0f3BBB989D, 0f3F000000;
	cvt.sat.f32.f32 	%f267, %f266;
	fma.rm.f32 	%f268, %f267, %f219, %f218;
	add.f32 	%f269, %f268, 0fCB40007F;
	neg.f32 	%f270, %f269;
	fma.rn.f32 	%f271, %f265, 0f3FB8AA3B, %f270;
	fma.rn.f32 	%f272, %f265, 0f32A57060, %f271;
	mov.b32 	%r283, %f268;
	shl.b32 	%r284, %r283, 23;
	mov.b32 	%f273, %r284;
	ex2.approx.ftz.f32 	%f274, %f272;
	mul.f32 	%f275, %f274, %f273;
	add.f32 	%f276, %f264, %f275;
	sub.f32 	%f277, %f537, %f214;
	fma.rn.f32 	%f278, %f277, 0f3BBB989D, 0f3F000000;
	cvt.sat.f32.f32 	%f279, %f278;
	fma.rm.f32 	%f280, %f279, %f219, %f218;
	add.f32 	%f281, %f280, 0fCB40007F;
	neg.f32 	%f282, %f281;
	fma.rn.f32 	%f283, %f277, 0f3FB8AA3B, %f282;
	fma.rn.f32 	%f284, %f277, 0f32A57060, %f283;
	mov.b32 	%r285, %f280;
	shl.b32 	%r286, %r285, 23;
	mov.b32 	%f285, %r286;
	ex2.approx.ftz.f32 	%f286, %f284;
	mul.f32 	%f287, %f286, %f285;
	add.f32 	%f288, %f276, %f287;
	sub.f32 	%f289, %f539, %f214;
	fma.rn.f32 	%f290, %f289, 0f3BBB989D, 0f3F000000;
	cvt.sat.f32.f32 	%f291, %f290;
	fma.rm.f32 	%f292, %f291, %f219, %f218;
	add.f32 	%f293, %f292, 0fCB40007F;
	neg.f32 	%f294, %f293;
	fma.rn.f32 	%f295, %f289, 0f3FB8AA3B, %f294;
	fma.rn.f32 	%f296, %f289, 0f32A57060, %f295;
	mov.b32 	%r287, %f292;
	shl.b32 	%r288, %r287, 23;
	mov.b32 	%f297, %r288;
	ex2.approx.ftz.f32 	%f298, %f296;
	mul.f32 	%f299, %f298, %f297;
	add.f32 	%f300, %f288, %f299;
	sub.f32 	%f301, %f541, %f214;
	fma.rn.f32 	%f302, %f301, 0f3BBB989D, 0f3F000000;
	cvt.sat.f32.f32 	%f303, %f302;
	fma.rm.f32 	%f304, %f303, %f219, %f218;
	add.f32 	%f305, %f304, 0fCB40007F;
	neg.f32 	%f306, %f305;
	fma.rn.f32 	%f307, %f301, 0f3FB8AA3B, %f306;
	fma.rn.f32 	%f308, %f301, 0f32A57060, %f307;
	mov.b32 	%r289, %f304;
	shl.b32 	%r290, %r289, 23;
	mov.b32 	%f309, %r290;
	ex2.approx.ftz.f32 	%f310, %f308;
	mul.f32 	%f311, %f310, %f309;
	add.f32 	%f312, %f300, %f311;
	sub.f32 	%f313, %f543, %f214;
	fma.rn.f32 	%f314, %f313, 0f3BBB989D, 0f3F000000;
	cvt.sat.f32.f32 	%f315, %f314;
	fma.rm.f32 	%f316, %f315, %f219, %f218;
	add.f32 	%f317, %f316, 0fCB40007F;
	neg.f32 	%f318, %f317;
	fma.rn.f32 	%f319, %f313, 0f3FB8AA3B, %f318;
	fma.rn.f32 	%f320, %f313, 0f32A57060, %f319;
	mov.b32 	%r291, %f316;
	shl.b32 	%r292, %r291, 23;
	mov.b32 	%f321, %r292;
	ex2.approx.ftz.f32 	%f322, %f320;
	mul.f32 	%f323, %f322, %f321;
	add.f32 	%f324, %f312, %f323;
	sub.f32 	%f325, %f545, %f214;
	fma.rn.f32 	%f326, %f325, 0f3BBB989D, 0f3F000000;
	cvt.sat.f32.f32 	%f327, %f326;
	fma.rm.f32 	%f328, %f327, %f219, %f218;
	add.f32 	%f329, %f328, 0fCB40007F;
	neg.f32 	%f330, %f329;
	fma.rn.f32 	%f331, %f325, 0f3FB8AA3B, %f330;
	fma.rn.f32 	%f332, %f325, 0f32A57060, %f331;
	mov.b32 	%r293, %f328;
	shl.b32 	%r294, %r293, 23;
	mov.b32 	%f333, %r294;
	ex2.approx.ftz.f32 	%f334, %f332;
	mul.f32 	%f335, %f334, %f333;
	add.f32 	%f336, %f324, %f335;
	sub.f32 	%f337, %f547, %f214;
	fma.rn.f32 	%f338, %f337, 0f3BBB989D, 0f3F000000;
	cvt.sat.f32.f32 	%f339, %f338;
	fma.rm.f32 	%f340, %f339, %f219, %f218;
	add.f32 	%f341, %f340, 0fCB40007F;
	neg.f32 	%f342, %f341;
	fma.rn.f32 	%f343, %f337, 0f3FB8AA3B, %f342;
	fma.rn.f32 	%f344, %f337, 0f32A57060, %f343;
	mov.b32 	%r295, %f340;
	shl.b32 	%r296, %r295, 23;
	mov.b32 	%f345, %r296;
	ex2.approx.ftz.f32 	%f346, %f344;
	mul.f32 	%f347, %f346, %f345;
	add.f32 	%f348, %f336, %f347;
	sub.f32 	%f349, %f549, %f214;
	fma.rn.f32 	%f350, %f349, 0f3BBB989D, 0f3F000000;
	cvt.sat.f32.f32 	%f351, %f350;
	fma.rm.f32 	%f352, %f351, %f219, %f218;
	add.f32 	%f353, %f352, 0fCB40007F;
	neg.f32 	%f354, %f353;
	fma.rn.f32 	%f355, %f349, 0f3FB8AA3B, %f354;
	fma.rn.f32 	%f356, %f349, 0f32A57060, %f355;
	mov.b32 	%r297, %f352;
	shl.b32 	%r298, %r297, 23;
	mov.b32 	%f357, %r298;
	ex2.approx.ftz.f32 	%f358, %f356;
	mul.f32 	%f359, %f358, %f357;
	add.f32 	%f360, %f348, %f359;
	sub.f32 	%f361, %f551, %f214;
	fma.rn.f32 	%f362, %f361, 0f3BBB989D, 0f3F000000;
	cvt.sat.f32.f32 	%f363, %f362;
	fma.rm.f32 	%f364, %f363, %f219, %f218;
	add.f32 	%f365, %f364, 0fCB40007F;
	neg.f32 	%f366, %f365;
	fma.rn.f32 	%f367, %f361, 0f3FB8AA3B, %f366;
	fma.rn.f32 	%f368, %f361, 0f32A57060, %f367;
	mov.b32 	%r299, %f364;
	shl.b32 	%r300, %r299, 23;
	mov.b32 	%f369, %r300;
	ex2.approx.ftz.f32 	%f370, %f368;
	mul.f32 	%f371, %f370, %f369;
	add.f32 	%f372, %f360, %f371;
	sub.f32 	%f373, %f553, %f214;
	fma.rn.f32 	%f374, %f373, 0f3BBB989D, 0f3F000000;
	cvt.sat.f32.f32 	%f375, %f374;
	fma.rm.f32 	%f376, %f375, %f219, %f218;
	add.f32 	%f377, %f376, 0fCB40007F;
	neg.f32 	%f378, %f377;
	fma.rn.f32 	%f379, %f373, 0f3FB8AA3B, %f378;
	fma.rn.f32 	%f380, %f373, 0f32A57060, %f379;
	mov.b32 	%r301, %f376;
	shl.b32 	%r302, %r301, 23;
	mov.b32 	%f381, %r302;
	ex2.approx.ftz.f32 	%f382, %f380;
	mul.f32 	%f383, %f382, %f381;
	add.f32 	%f384, %f372, %f383;
	sub.f32 	%f385, %f555, %f214;
	fma.rn.f32 	%f386, %f385, 0f3BBB989D, 0f3F000000;
	cvt.sat.f32.f32 	%f387, %f386;
	fma.rm.f32 	%f388, %f387, %f219, %f218;
	add.f32 	%f389, %f388, 0fCB40007F;
	neg.f32 	%f390, %f389;
	fma.rn.f32 	%f391, %f385, 0f3FB8AA3B, %f390;
	fma.rn.f32 	%f392, %f385, 0f32A57060, %f391;
	mov.b32 	%r303, %f388;
	shl.b32 	%r304, %r303, 23;
	mov.b32 	%f393, %r304;
	ex2.approx.ftz.f32 	%f394, %f392;
	mul.f32 	%f395, %f394, %f393;
	add.f32 	%f396, %f384, %f395;
	sub.f32 	%f397, %f557, %f214;
	fma.rn.f32 	%f398, %f397, 0f3BBB989D, 0f3F000000;
	cvt.sat.f32.f32 	%f399, %f398;
	fma.rm.f32 	%f400, %f399, %f219, %f218;
	add.f32 	%f401, %f400, 0fCB40007F;
	neg.f32 	%f402, %f401;
	fma.rn.f32 	%f403, %f397, 0f3FB8AA3B, %f402;
	fma.rn.f32 	%f404, %f397, 0f32A57060, %f403;
	mov.b32 	%r305, %f400;
	shl.b32 	%r306, %r305, 23;
	mov.b32 	%f405, %r306;
	ex2.approx.ftz.f32 	%f406, %f404;
	mul.f32 	%f407, %f406, %f405;
	add.f32 	%f408, %f396, %f407;
	sub.f32 	%f409, %f559, %f214;
	fma.rn.f32 	%f410, %f409, 0f3BBB989D, 0f3F000000;
	cvt.sat.f32.f32 	%f411, %f410;
	fma.rm.f32 	%f412, %f411, %f219, %f218;
	add.f32 	%f413, %f412, 0fCB40007F;
	neg.f32 	%f414, %f413;
	fma.rn.f32 	%f415, %f409, 0f3FB8AA3B, %f414;
	fma.rn.f32 	%f416, %f409, 0f32A57060, %f415;
	mov.b32 	%r307, %f412;
	shl.b32 	%r308, %r307, 23;
	mov.b32 	%f417, %r308;
	ex2.approx.ftz.f32 	%f418, %f416;
	mul.f32 	%f419, %f418, %f417;
	add.f32 	%f420, %f408, %f419;
	sub.f32 	%f421, %f561, %f214;
	fma.rn.f32 	%f422, %f421, 0f3BBB989D, 0f3F000000;
	cvt.sat.f32.f32 	%f423, %f422;
	fma.rm.f32 	%f424, %f423, %f219, %f218;
	add.f32 	%f425, %f424, 0fCB40007F;
	neg.f32 	%f426, %f425;
	fma.rn.f32 	%f427, %f421, 0f3FB8AA3B, %f426;
	fma.rn.f32 	%f428, %f421, 0f32A57060, %f427;
	mov.b32 	%r309, %f424;
	shl.b32 	%r310, %r309, 23;
	mov.b32 	%f429, %r310;
	ex2.approx.ftz.f32 	%f430, %f428;
	mul.f32 	%f431, %f430, %f429;
	add.f32 	%f432, %f420, %f431;
	sub.f32 	%f433, %f563, %f214;
	fma.rn.f32 	%f434, %f433, 0f3BBB989D, 0f3F000000;
	cvt.sat.f32.f32 	%f435, %f434;
	fma.rm.f32 	%f436, %f435, %f219, %f218;
	add.f32 	%f437, %f436, 0fCB40007F;
	neg.f32 	%f438, %f437;
	fma.rn.f32 	%f439, %f433, 0f3FB8AA3B, %f438;
	fma.rn.f32 	%f440, %f433, 0f32A57060, %f439;
	mov.b32 	%r311, %f436;
	shl.b32 	%r312, %r311, 23;
	mov.b32 	%f441, %r312;
	ex2.approx.ftz.f32 	%f442, %f440;
	mul.f32 	%f443, %f442, %f441;
	add.f32 	%f444, %f432, %f443;
	sub.f32 	%f445, %f565, %f214;
	fma.rn.f32 	%f446, %f445, 0f3BBB989D, 0f3F000000;
	cvt.sat.f32.f32 	%f447, %f446;
	fma.rm.f32 	%f448, %f447, %f219, %f218;
	add.f32 	%f449, %f448, 0fCB40007F;
	neg.f32 	%f450, %f449;
	fma.rn.f32 	%f451, %f445, 0f3FB8AA3B, %f450;
	fma.rn.f32 	%f452, %f445, 0f32A57060, %f451;
	mov.b32 	%r313, %f448;
	shl.b32 	%r314, %r313, 23;
	mov.b32 	%f453, %r314;
	ex2.approx.ftz.f32 	%f454, %f452;
	mul.f32 	%f455, %f454, %f453;
	add.f32 	%f456, %f444, %f455;
	sub.f32 	%f457, %f567, %f214;
	fma.rn.f32 	%f458, %f457, 0f3BBB989D, 0f3F000000;
	cvt.sat.f32.f32 	%f459, %f458;
	fma.rm.f32 	%f460, %f459, %f219, %f218;
	add.f32 	%f461, %f460, 0fCB40007F;
	neg.f32 	%f462, %f461;
	fma.rn.f32 	%f463, %f457, 0f3FB8AA3B, %f462;
	fma.rn.f32 	%f464, %f457, 0f32A57060, %f463;
	mov.b32 	%r315, %f460;
	shl.b32 	%r316, %r315, 23;
	mov.b32 	%f465, %r316;
	ex2.approx.ftz.f32 	%f466, %f464;
	mul.f32 	%f467, %f466, %f465;
	add.f32 	%f468, %f456, %f467;
	sub.f32 	%f469, %f569, %f214;
	fma.rn.f32 	%f470, %f469, 0f3BBB989D, 0f3F000000;
	cvt.sat.f32.f32 	%f471, %f470;
	fma.rm.f32 	%f472, %f471, %f219, %f218;
	add.f32 	%f473, %f472, 0fCB40007F;
	neg.f32 	%f474, %f473;
	fma.rn.f32 	%f475, %f469, 0f3FB8AA3B, %f474;
	fma.rn.f32 	%f476, %f469, 0f32A57060, %f475;
	mov.b32 	%r317, %f472;
	shl.b32 	%r318, %r317, 23;
	mov.b32 	%f477, %r318;
	ex2.approx.ftz.f32 	%f478, %f476;
	mul.f32 	%f479, %f478, %f477;
	add.f32 	%f480, %f468, %f479;
	sub.f32 	%f481, %f571, %f214;
	fma.rn.f32 	%f482, %f481, 0f3BBB989D, 0f3F000000;
	cvt.sat.f32.f32 	%f483, %f482;
	fma.rm.f32 	%f484, %f483, %f219, %f218;
	add.f32 	%f485, %f484, 0fCB40007F;
	neg.f32 	%f486, %f485;
	fma.rn.f32 	%f487, %f481, 0f3FB8AA3B, %f486;
	fma.rn.f32 	%f488, %f481, 0f32A57060, %f487;
	mov.b32 	%r319, %f484;
	shl.b32 	%r320, %r319, 23;
	mov.b32 	%f489, %r320;
	ex2.approx.ftz.f32 	%f490, %f488;
	mul.f32 	%f491, %f490, %f489;
	add.f32 	%f492, %f480, %f491;
	sub.f32 	%f493, %f573, %f214;
	fma.rn.f32 	%f494, %f493, 0f3BBB989D, 0f3F000000;
	cvt.sat.f32.f32 	%f495, %f494;
	fma.rm.f32 	%f496, %f495, %f219, %f218;
	add.f32 	%f497, %f496, 0fCB40007F;
	neg.f32 	%f498, %f497;
	fma.rn.f32 	%f499, %f493, 0f3FB8AA3B, %f498;
	fma.rn.f32 	%f500, %f493, 0f32A57060, %f499;
	mov.b32 	%r321, %f496;
	shl.b32 	%r322, %r321, 23;
	mov.b32 	%f501, %r322;
	ex2.approx.ftz.f32 	%f502, %f500;
	mul.f32 	%f503, %f502, %f501;
	add.f32 	%f504, %f492, %f503;
	sub.f32 	%f505, %f575, %f214;
	fma.rn.f32 	%f506, %f505, 0f3BBB989D, 0f3F000000;
	cvt.sat.f32.f32 	%f507, %f506;
	fma.rm.f32 	%f508, %f507, %f219, %f218;
	add.f32 	%f509, %f508, 0fCB40007F;
	neg.f32 	%f510, %f509;
	fma.rn.f32 	%f511, %f505, 0f3FB8AA3B, %f510;
	fma.rn.f32 	%f512, %f505, 0f32A57060, %f511;
	mov.b32 	%r323, %f508;
	shl.b32 	%r324, %r323, 23;
	mov.b32 	%f513, %r324;
	ex2.approx.ftz.f32 	%f514, %f512;
	mul.f32 	%f515, %f514, %f513;
	add.f32 	%f516, %f504, %f515;
	mov.b32 	%r325, %f516;
	shfl.sync.bfly.b32	%r326|%p109, %r325, 16, 31, -1;
	mov.b32 	%f517, %r326;
	add.f32 	%f518, %f516, %f517;
	mov.b32 	%r327, %f518;
	shfl.sync.bfly.b32	%r328|%p110, %r327, 8, 31, -1;
	mov.b32 	%f519, %r328;
	add.f32 	%f520, %f518, %f519;
	mov.b32 	%r329, %f520;
	shfl.sync.bfly.b32	%r330|%p111, %r329, 4, 31, -1;
	mov.b32 	%f521, %r330;
	add.f32 	%f522, %f520, %f521;
	mov.b32 	%r331, %f522;
	shfl.sync.bfly.b32	%r332|%p112, %r331, 2, 31, -1;
	mov.b32 	%f523, %r332;
	add.f32 	%f524, %f522, %f523;
	mov.b32 	%r333, %f524;
	shfl.sync.bfly.b32	%r334|%p113, %r333, 1, 31, -1;
	mov.b32 	%f525, %r334;
	add.f32 	%f526, %f524, %f525;
	div.rn.f32 	%f103, %f227, %f526;
	div.rn.f32 	%f104, %f239, %f526;
	div.rn.f32 	%f105, %f251, %f526;
	div.rn.f32 	%f106, %f263, %f526;
	div.rn.f32 	%f107, %f275, %f526;
	div.rn.f32 	%f108, %f287, %f526;
	div.rn.f32 	%f109, %f299, %f526;
	div.rn.f32 	%f110, %f311, %f526;
	div.rn.f32 	%f111, %f323, %f526;
	div.rn.f32 	%f112, %f335, %f526;
	div.rn.f32 	%f113, %f347, %f526;
	div.rn.f32 	%f114, %f359, %f526;
	div.rn.f32 	%f115, %f371, %f526;
	div.rn.f32 	%f116, %f383, %f526;
	div.rn.f32 	%f117, %f395, %f526;
	div.rn.f32 	%f118, %f407, %f526;
	div.rn.f32 	%f119, %f419, %f526;
	div.rn.f32 	%f120, %f431, %f526;
	div.rn.f32 	%f121, %f443, %f526;
	div.rn.f32 	%f122, %f455, %f526;
	div.rn.f32 	%f123, %f467, %f526;
	div.rn.f32 	%f124, %f479, %f526;
	div.rn.f32 	%f125, %f491, %f526;
	div.rn.f32 	%f126, %f503, %f526;
	div.rn.f32 	%f127, %f515, %f526;
	mad.lo.s64 	%rd213, %rd228, %rd35, %rd212;
	cvta.to.global.u64 	%rd214, %rd34;
	shl.b64 	%rd215, %rd213, 2;
	add.s64 	%rd24, %rd214, %rd215;
	@%p103 bra 	$L__BB275_56;
	st.global.f32 	[%rd24], %f103;
$L__BB275_56:
	mov.u32 	%r335, %tid.x;
	add.s32 	%r336, %r335, 32;
	cvt.u64.u32 	%rd216, %r336;
	setp.le.s64 	%p114, %rd37, %rd216;
	@%p114 bra 	$L__BB275_58;
	st.global.f32 	[%rd24+128], %f104;
$L__BB275_58:
	setp.le.s64 	%p115, %rd37, %rd6;
	@%p115 bra 	$L__BB275_60;
	st.global.f32 	[%rd24+256], %f105;
$L__BB275_60:
	setp.le.s64 	%p116, %rd37, %rd7;
	@%p116 bra 	$L__BB275_62;
	st.global.f32 	[%rd24+384], %f106;
$L__BB275_62:
	setp.le.s64 	%p117, %rd37, %rd8;
	@%p117 bra 	$L__BB275_64;
	st.global.f32 	[%rd24+512], %f107;
$L__BB275_64:
	setp.le.s64 	%p118, %rd37, %rd9;
	@%p118 bra 	$L__BB275_66;
	st.global.f32 	[%rd24+640], %f108;
$L__BB275_66:
	setp.le.s64 	%p119, %rd37, %rd10;
	@%p119 bra 	$L__BB275_68;
	st.global.f32 	[%rd24+768], %f109;
$L__BB275_68:
	setp.le.s64 	%p120, %rd37, %rd11;
	@%p120 bra 	$L__BB275_70;
	st.global.f32 	[%rd24+896], %f110;
$L__BB275_70:
	setp.le.s64 	%p121, %rd37, %rd12;
	@%p121 bra 	$L__BB275_72;
	st.global.f32 	[%rd24+1024], %f111;
$L__BB275_72:
	setp.le.s64 	%p122, %rd37, %rd13;
	@%p122 bra 	$L__BB275_74;
	st.global.f32 	[%rd24+1152], %f112;
$L__BB275_74:
	mov.u32 	%r337, %tid.x;
	add.s32 	%r338, %r337, 320;
	cvt.u64.u32 	%rd217, %r338;
	setp.le.s64 	%p123, %rd37, %rd217;
	@%p123 bra 	$L__BB275_76;
	st.global.f32 	[%rd24+1280], %f113;
$L__BB275_76:
	add.s32 	%r340, %r337, 352;
	cvt.u64.u32 	%rd218, %r340;
	setp.le.s64 	%p124, %rd37, %rd218;
	@%p124 bra 	$L__BB275_78;
	st.global.f32 	[%rd24+1408], %f114;
$L__BB275_78:
	add.s32 	%r342, %r337, 384;
	cvt.u64.u32 	%rd219, %r342;
	setp.le.s64 	%p125, %rd37, %rd219;
	@%p125 bra 	$L__BB275_80;
	st.global.f32 	[%rd24+1536], %f115;
$L__BB275_80:
	add.s32 	%r344, %r337, 416;
	cvt.u64.u32 	%rd220, %r344;
	setp.le.s64 	%p126, %rd37, %rd220;
	@%p126 bra 	$L__BB275_82;
	st.global.f32 	[%rd24+1664], %f116;
$L__BB275_82:
	add.s32 	%r346, %r337, 448;
	cvt.u64.u32 	%rd221, %r346;
	setp.le.s64 	%p127, %rd37, %rd221;
	@%p127 bra 	$L__BB275_84;
	st.global.f32 	[%rd24+1792], %f117;
$L__BB275_84:
	add.s32 	%r348, %r337, 480;
	cvt.u64.u32 	%rd222, %r348;
	setp.le.s64 	%p128, %rd37, %rd222;
	@%p128 bra 	$L__BB275_86;
	st.global.f32 	[%rd24+1920], %f118;
$L__BB275_86:
	add.s32 	%r350, %r337, 512;
	cvt.u64.u32 	%rd223, %r350;
	setp.le.s64 	%p129, %rd37, %rd223;
	@%p129 bra 	$L__BB275_88;
	st.global.f32 	[%rd24+2048], %f119;
$L__BB275_88:
	add.s32 	%r352, %r337, 544;
	cvt.u64.u32 	%rd224, %r352;
	setp.le.s64 	%p130, %rd37, %rd224;
	@%p130 bra 	$L__BB275_90;
	st.global.f32 	[%rd24+2176], %f120;
$L__BB275_90:
	setp.le.s64 	%p131, %rd37, %rd14;
	@%p131 bra 	$L__BB275_92;
	st.global.f32 	[%rd24+2304], %f121;
$L__BB275_92:
	setp.le.s64 	%p132, %rd37, %rd15;
	@%p132 bra 	$L__BB275_94;
	st.global.f32 	[%rd24+2432], %f122;
$L__BB275_94:
	setp.le.s64 	%p133, %rd37, %rd16;
	@%p133 bra 	$L__BB275_96;
	st.global.f32 	[%rd24+2560], %f123;
$L__BB275_96:
	setp.le.s64 	%p134, %rd37, %rd17;
	@%p134 bra 	$L__BB275_98;
	st.global.f32 	[%rd24+2688], %f124;
$L__BB275_98:
	setp.le.s64 	%p135, %rd37, %rd18;
	@%p135 bra 	$L__BB275_100;
	st.global.f32 	[%rd24+2816], %f125;
$L__BB275_100:
	setp.le.s64 	%p136, %rd37, %rd19;
	@%p136 bra 	$L__BB275_102;
	st.global.f32 	[%rd24+2944], %f126;
$L__BB275_102:
	setp.le.s64 	%p137, %rd37, %rd20;
	@%p137 bra 	$L__BB275_104;
	st.global.f32 	[%rd24+3072], %f127;
$L__BB275_104:
	ld.param.u64 	%rd227, [_Z15SoftmaxWarpImplI22BroadcastScaleMaskLoadIffbLm2EiE11DirectStoreIffEfLi1ELi25ELi32ELi1ELb1EL9Algorithm0EEvT_T0_ll_param_2];
	mov.u32 	%r353, %nctaid.x;
	mov.u32 	%r354, %ntid.y;
	mul.lo.s32 	%r355, %r353, %r354;
	cvt.s64.s32 	%rd225, %r355;
	add.s64 	%rd228, %rd228, %rd225;
	setp.lt.s64 	%p138, %rd228, %rd227;
	@%p138 bra 	$L__BB275_4;
$L__BB275_105:
	ret;

}
	// .globl	_Z15SoftmaxWarpImplI22BroadcastScaleMaskLoadIffbLm2EiE11DirectStoreIffEfLi1ELi26ELi32ELi1ELb0EL9Algorithm0EEvT_T0_ll
.visible .entry _Z15SoftmaxWarpImplI22BroadcastScaleMaskLoadIffbLm2EiE11DirectStoreIffEfLi1ELi26ELi32ELi1ELb0EL9Algorithm0EEvT_T0_ll(
	.param .align 8 .b8 _Z15SoftmaxWarpImplI22BroadcastScaleMaskLoadIffbLm2EiE11DirectStoreIffEfLi1ELi26ELi32ELi1ELb0EL9Algorithm0EEvT_T0_ll_param_0[88],
	.param .align 8 .b8 _Z15SoftmaxWarpImplI22BroadcastScaleMaskLoadIffbLm2EiE11DirectStoreIffEfLi1ELi26ELi32ELi1ELb0EL9Algorithm0EEvT_T0_ll_param_1[16],
	.param .u64 _Z15SoftmaxWarpImplI22BroadcastScaleMaskLoadIffbLm2EiE11DirectStoreIffEfLi1ELi26ELi32ELi1ELb0EL9Algorithm0EEvT_T0_ll_param_2,
	.param .u64 _Z15SoftmaxWarpImplI22BroadcastScaleMaskLoadIffbLm2EiE11DirectStoreIffEfLi1ELi26ELi32ELi1ELb0EL9Algorithm0EEvT_T0_ll_param_3
)
{
	.reg .pred 	%p<42>;
	.reg .b16 	%rs<27>;
	.reg .b32 	%r<293>;
	.reg .b32 	%f<467>;
	.reg .b64 	%rd<190>;

	ld.param.u64 	%rd21, [_Z15SoftmaxWarpImplI22BroadcastScaleMaskLoadIffbLm2EiE11DirectStoreIffEfLi1ELi26ELi32ELi1ELb0EL9Algorithm0EEvT_T0_ll_param_1+8];
	ld.param.u64 	%rd20, [_Z15SoftmaxWarpImplI22BroadcastScaleMaskLoadIffbLm2EiE11DirectStoreIffEfLi1ELi26ELi32ELi1ELb0EL9Algorithm0EEvT_T0_ll_param_1];
	ld.param.v2.f32 	{%f1, %f2}, [_Z15SoftmaxWarpImplI22BroadcastScaleMaskLoadIffbLm2EiE11DirectStoreIffEfLi1ELi26ELi32ELi1ELb0EL9Algorithm0EEvT_T0_ll_param_0+80];
	ld.param.u64 	%rd19, [_Z15SoftmaxWarpImplI22BroadcastScaleMaskLoadIffbLm2EiE11DirectStoreIffEfLi1ELi26ELi32ELi1ELb0EL9Algorithm0EEvT_T0_ll_param_0+72];
	ld.param.v2.u32 	{%r5, %r6}, [_Z15SoftmaxWarpImplI22BroadcastScaleMaskLoadIffbLm2EiE11DirectStoreIffEfLi1ELi26ELi32ELi1ELb0EL9Algorithm0EEvT_T0_ll_param_0+56];
	ld.param.v2.u32 	{%r3, %r4}, [_Z15SoftmaxWarpImplI22BroadcastScaleMaskLoadIffbLm2EiE11DirectStoreIffEfLi1ELi26ELi32ELi1ELb0EL9Algorithm0EEvT_T0_ll_param_0+40];
	ld.param.u64 	%rd15, [_Z15SoftmaxWarpImplI22BroadcastScaleMaskLoadIffbLm2EiE11DirectStoreIffEfLi1ELi26ELi32ELi1ELb0EL9Algorithm0EEvT_T0_ll_param_0+24];
	ld.param.u64 	%rd14, [_Z15SoftmaxWarpImplI22BroadcastScaleMaskLoadIffbLm2EiE11DirectStoreIffEfLi1ELi26ELi32ELi1ELb0EL9Algorithm0EEvT_T0_ll_param_0+16];
	ld.param.u64 	%rd13, [_Z15SoftmaxWarpImplI22BroadcastScaleMaskLoadIffbLm2EiE11DirectStoreIffEfLi1ELi26ELi32ELi1ELb0EL9Algorithm0EEvT_T0_ll_param_0+8];
	ld.param.u64 	%rd12, [_Z15SoftmaxWarpImplI22BroadcastScaleMaskLoadIffbLm2EiE11DirectStoreIffEfLi1ELi26ELi32ELi1ELb0EL9Algorithm0EEvT_T0_ll_param_0];
	ld.param.u64 	%rd22, [_Z15SoftmaxWarpImplI22BroadcastScaleMaskLoadIffbLm2EiE11DirectStoreIffEfLi1ELi26ELi32ELi1ELb0EL9Algorithm0EEvT_T0_ll_param_2];
	ld.param.u64 	%rd23, [_Z15SoftmaxWarpImplI22BroadcastScaleMaskLoadIffbLm2EiE11DirectStoreIffEfLi1ELi26ELi32ELi1ELb0EL9Algorithm0EEvT_T0_ll_param_3];
	setp.lt.s64 	%p1, %rd23, 833;
	@%p1 bra 	$L__BB276_2;
	mov.u64 	%rd24, $str;
	cvta.global.u64 	%rd25, %rd24;
	mov.u64 	%rd26, $str$1;
	cvta.global.u64 	%rd27, %rd26;
	mov.u64 	%rd28, __unnamed_272;
	cvta.global.u64 	%rd29, %rd28;
	{ // callseq 271, 0
	.param .b64 param0;
	st.param.b64 	[param0], %rd25;
	.param .b64 param1;
	st.param.b64 	[param1], %rd27;
	.param .b32 param2;
	st.param.b32 	[param2], 254;
	.param .b64 param3;
	st.param.b64 	[param3], %rd29;
	.param .b64 param4;
	st.param.b64 	[param4], 1;
	call.uni 
	__assertfail, 
	(
	param0, 
	param1, 
	param2, 
	param3, 
	param4
	);
	} // callseq 271
$L__BB276_2:
	mov.u32 	%r7, %ctaid.x;
	mov.u32 	%r8, %ntid.y;
	mov.u32 	%r9, %tid.y;
	mad.lo.s32 	%r10, %r7, %r8, %r9;
	mov.u32 	%r11, %nctaid.x;
	mul.lo.s32 	%r2, %r11, %r8;
	cvt.s64.s32 	%rd189, %r10;
	setp.le.s64 	%p2, %rd22, %rd189;
	@%p2 bra 	$L__BB276_5;
	cvta.to.global.u64 	%rd5, %rd12;
	cvta.to.global.u64 	%rd6, %rd13;
	mov.u32 	%r12, %tid.x;
	cvt.u64.u32 	%rd7, %r12;
	cvta.to.global.u64 	%rd8, %rd20;
	cvt.s64.s32 	%rd9, %r2;
$L__BB276_4:
	setp.eq.s64 	%p3, %rd15, 1;
	setp.eq.s64 	%p4, %rd14, 1;
	mad.lo.s64 	%rd30, %rd19, %rd189, %rd7;
	cvt.u32.u64 	%r13, %rd30;
	div.s32 	%r14, %r13, %r3;
	mul.lo.s32 	%r15, %r14, %r3;
	sub.s32 	%r16, %r13, %r15;
	selp.b32 	%r17, 0, %r14, %p4;
	selp.b32 	%r18, 0, %r16, %p3;
	mul.lo.s32 	%r19, %r5, %r17;
	mad.lo.s32 	%r20, %r6, %r18, %r19;
	shl.b64 	%rd31, %rd30, 32;
	shr.s64 	%rd32, %rd31, 30;
	add.s64 	%rd33, %rd5, %rd32;
	ld.global.f32 	%f3, [%rd33];
	cvt.s64.s32 	%rd34, %r20;
	add.s64 	%rd35, %rd6, %rd34;
	ld.global.u8 	%rs1, [%rd35];
	setp.eq.s16 	%p5, %rs1, 0;
	mul.f32 	%f4, %f3, %f2;
	selp.f32 	%f5, %f1, %f4, %p5;
	max.f32 	%f6, %f5, 0fFF800000;
	add.s64 	%rd36, %rd30, 32;
	cvt.u32.u64 	%r21, %rd36;
	div.s32 	%r22, %r21, %r3;
	mul.lo.s32 	%r23, %r22, %r3;
	sub.s32 	%r24, %r21, %r23;
	selp.b32 	%r25, 0, %r22, %p4;
	selp.b32 	%r26, 0, %r24, %p3;
	mul.lo.s32 	%r27, %r5, %r25;
	mad.lo.s32 	%r28, %r6, %r26, %r27;
	shl.b64 	%rd37, %rd36, 32;
	shr.s64 	%rd38, %rd37, 30;
	add.s64 	%rd39, %rd5, %rd38;
	ld.global.f32 	%f7, [%rd39];
	cvt.s64.s32 	%rd40, %r28;
	add.s64 	%rd41, %rd6, %rd40;
	ld.global.u8 	%rs2, [%rd41];
	setp.eq.s16 	%p6, %rs2, 0;
	mul.f32 	%f8, %f7, %f2;
	selp.f32 	%f9, %f1, %f8, %p6;
	max.f32 	%f10, %f6, %f9;
	add.s64 	%rd42, %rd30, 64;
	cvt.u32.u64 	%r29, %rd42;
	div.s32 	%r30, %r29, %r3;
	mul.lo.s32 	%r31, %r30, %r3;
	sub.s32 	%r32, %r29, %r31;
	selp.b32 	%r33, 0, %r30, %p4;
	selp.b32 	%r34, 0, %r32, %p3;
	mul.lo.s32 	%r35, %r5, %r33;
	mad.lo.s32 	%r36, %r6, %r34, %r35;
	shl.b64 	%rd43, %rd42, 32;
	shr.s64 	%rd44, %rd43, 30;
	add.s64 	%rd45, %rd5, %rd44;
	ld.global.f32 	%f11, [%rd45];
	cvt.s64.s32 	%rd46, %r36;
	add.s64 	%rd47, %rd6, %rd46;
	ld.global.u8 	%rs3, [%rd47];
	setp.eq.s16 	%p7, %rs3, 0;
	mul.f32 	%f12, %f11, %f2;
	selp.f32 	%f13, %f1, %f12, %p7;
	max.f32 	%f14, %f10, %f13;
	add.s64 	%rd48, %rd30, 96;
	cvt.u32.u64 	%r37, %rd48;
	div.s32 	%r38, %r37, %r3;
	mul.lo.s32 	%r39, %r38, %r3;
	sub.s32 	%r40, %r37, %r39;
	selp.b32 	%r41, 0, %r38, %p4;
	selp.b32 	%r42, 0, %r40, %p3;
	mul.lo.s32 	%r43, %r5, %r41;
	mad.lo.s32 	%r44, %r6, %r42, %r43;
	shl.b64 	%rd49, %rd48, 32;
	shr.s64 	%rd50, %rd49, 30;
	add.s64 	%rd51, %rd5, %rd50;
	ld.global.f32 	%f15, [%rd51];
	cvt.s64.s32 	%rd52, %r44;
	add.s64 	%rd53, %rd6, %rd52;
	ld.global.u8 	%rs4, [%rd53];
	setp.eq.s16 	%p8, %rs4, 0;
	mul.f32 	%f16, %f15, %f2;
	selp.f32 	%f17, %f1, %f16, %p8;
	max.f32 	%f18, %f14, %f17;
	add.s64 	%rd54, %rd30, 128;
	cvt.u32.u64 	%r45, %rd54;
	div.s32 	%r46, %r45, %r3;
	mul.lo.s32 	%r47, %r46, %r3;
	sub.s32 	%r48, %r45, %r47;
	selp.b32 	%r49, 0, %r46, %p4;
	selp.b32 	%r50, 0, %r48, %p3;
	mul.lo.s32 	%r51, %r5, %r49;
	mad.lo.s32 	%r52, %r6, %r50, %r51;
	shl.b64 	%rd55, %rd54, 32;
	shr.s64 	%rd56, %rd55, 30;
	add.s64 	%rd57, %rd5, %rd56;
	ld.global.f32 	%f19, [%rd57];
	cvt.s64.s32 	%rd58, %r52;
	add.s64 	%rd59, %rd6, %rd58;
	ld.global.u8 	%rs5, [%rd59];
	setp.eq.s16 	%p9, %rs5, 0;
	mul.f32 	%f20, %f19, %f2;
	selp.f32 	%f21, %f1, %f20, %p9;
	max.f32 	%f22, %f18, %f21;
	add.s64 	%rd60, %rd30, 160;
	cvt.u32.u64 	%r53, %rd60;
	div.s32 	%r54, %r53, %r3;
	mul.lo.s32 	%r55, %r54, %r3;
	sub.s32 	%r56, %r53, %r55;
	selp.b32 	%r57, 0, %r54, %p4;
	selp.b32 	%r58, 0, %r56, %p3;
	mul.lo.s32 	%r59, %r5, %r57;
	mad.lo.s32 	%r60, %r6, %r58, %r59;
	shl.b64 	%rd61, %rd60, 32;
	shr.s64 	%rd62, %rd61, 30;
	add.s64 	%rd63, %rd5, %rd62;
	ld.global.f32 	%f23, [%rd63];
	cvt.s64.s32 	%rd64, %r60;
	add.s64 	%rd65, %rd6, %rd64;
	ld.global.u8 	%rs6, [%rd65];
	setp.eq.s16 	%p10, %rs6, 0;
	mul.f32 	%f24, %f23, %f2;
	selp.f32 	%f25, %f1, %f24, %p10;
	max.f32 	%f26, %f22, %f25;
	add.s64 	%rd66, %rd30, 192;
	cvt.u32.u64 	%r61, %rd66;
	div.s32 	%r62, %r61, %r3;
	mul.lo.s32 	%r63, %r62, %r3;
	sub.s32 	%r64, %r61, %r63;
	selp.b32 	%r65, 0, %r62, %p4;
	selp.b32 	%r66, 0, %r64, %p3;
	mul.lo.s32 	%r67, %r5, %r65;
	mad.lo.s32 	%r68, %r6, %r66, %r67;
	shl.b64 	%rd67, %rd66, 32;
	shr.s64 	%rd68, %rd67, 30;
	add.s64 	%rd69, %rd5, %rd68;
	ld.global.f32 	%f27, [%rd69];
	cvt.s64.s32 	%rd70, %r68;
	add.s64 	%rd71, %rd6, %rd70;
	ld.global.u8 	%rs7, [%rd71];
	setp.eq.s16 	%p11, %rs7, 0;
	mul.f32 	%f28, %f27, %f2;
	selp.f32 	%f29, %f1, %f28, %p11;
	max.f32 	%f30, %f26, %f29;
	add.s64 	%rd72, %rd30, 224;
	cvt.u32.u64 	%r69, %rd72;
	div.s32 	%r70, %r69, %r3;
	mul.lo.s32 	%r71, %r70, %r3;
	sub.s32 	%r72, %r69, %r71;
	selp.b32 	%r73, 0, %r70, %p4;
	selp.b32 	%r74, 0, %r72, %p3;
	mul.lo.s32 	%r75, %r5, %r73;
	mad.lo.s32 	%r76, %r6, %r74, %r75;
	shl.b64 	%rd73, %rd72, 32;
	shr.s64 	%rd74, %rd73, 30;
	add.s64 	%rd75, %rd5, %rd74;
	ld.global.f32 	%f31, [%rd75];
	cvt.s64.s32 	%rd76, %r76;
	add.s64 	%rd77, %rd6, %rd76;
	ld.global.u8 	%rs8, [%rd77];
	setp.eq.s16 	%p12, %rs8, 0;
	mul.f32 	%f32, %f31, %f2;
	selp.f32 	%f33, %f1, %f32, %p12;
	max.f32 	%f34, %f30, %f33;
	add.s64 	%rd78, %rd30, 256;
	cvt.u32.u64 	%r77, %rd78;
	div.s32 	%r78, %r77, %r3;
	mul.lo.s32 	%r79, %r78, %r3;
	sub.s32 	%r80, %r77, %r79;
	selp.b32 	%r81, 0, %r78, %p4;
	selp.b32 	%r82, 0, %r80, %p3;
	mul.lo.s32 	%r83, %r5, %r81;
	mad.lo.s32 	%r84, %r6, %r82, %r83;
	shl.b64 	%rd79, %rd78, 32;
	shr.s64 	%rd80, %rd79, 30;
	add.s64 	%rd81, %rd5, %rd80;
	ld.global.f32 	%f35, [%rd81];
	cvt.s64.s32 	%rd82, %r84;
	add.s64 	%rd83, %rd6, %rd82;
	ld.global.u8 	%rs9, [%rd83];
	setp.eq.s16 	%p13, %rs9, 0;
	mul.f32 	%f36, %f35, %f2;
	selp.f32 	%f37, %f1, %f36, %p13;
	max.f32 	%f38, %f34, %f37;
	add.s64 	%rd84, %rd30, 288;
	cvt.u32.u64 	%r85, %rd84;
	div.s32 	%r86, %r85, %r3;
	mul.lo.s32 	%r87, %r86, %r3;
	sub.s32 	%r88, %r85, %r87;
	selp.b32 	%r89, 0, %r86, %p4;
	selp.b32 	%r90, 0, %r88, %p3;
	mul.lo.s32 	%r91, %r5, %r89;
	mad.lo.s32 	%r92, %r6, %r90, %r91;
	shl.b64 	%rd85, %rd84, 32;
	shr.s64 	%rd86, %rd85, 30;
	add.s64 	%rd87, %rd5, %rd86;
	ld.global.f32 	%f39, [%rd87];
	cvt.s64.s32 	%rd88, %r92;
	add.s64 	%rd89, %rd6, %rd88;
	ld.global.u8 	%rs10, [%rd89];
	setp.eq.s16 	%p14, %rs10, 0;
	mul.f32 	%f40, %f39, %f2;
	selp.f32 	%f41, %f1, %f40, %p14;
	max.f32 	%f42, %f38, %f41;
	add.s64 	%rd90, %rd30, 320;
	cvt.u32.u64 	%r93, %rd90;
	div.s32 	%r94, %r93, %r3;
	mul.lo.s32 	%r95, %r94, %r3;
	sub.s32 	%r96, %r93, %r95;
	selp.b32 	%r97, 0, %r94, %p4;
	selp.b32 	%r98, 0, %r96, %p3;
	mul.lo.s32 	%r99, %r5, %r97;
	mad.lo.s32 	%r100, %r6, %r98, %r99;
	shl.b64 	%rd91, %rd90, 32;
	shr.s64 	%rd92, %rd91, 30;
	add.s64 	%rd93, %rd5, %rd92;
	ld.global.f32 	%f43, [%rd93];
	cvt.s64.s32 	%rd94, %r100;
	add.s64 	%rd95, %rd6, %rd94;
	ld.global.u8 	%rs11, [%rd95];
	setp.eq.s16 	%p15, %rs11, 0;
	mul.f32 	%f44, %f43, %f2;
	selp.f32 	%f45, %f1, %f44, %p15;
	max.f32 	%f46, %f42, %f45;
	add.s64 	%rd96, %rd30, 352;
	cvt.u32.u64 	%r101, %rd96;
	div.s32 	%r102, %r101, %r3;
	mul.lo.s32 	%r103, %r102, %r3;
	sub.s32 	%r104, %r101, %r103;
	selp.b32 	%r105, 0, %r102, %p4;
	selp.b32 	%r106, 0, %r104, %p3;
	mul.lo.s32 	%r107, %r5, %r105;
	mad.lo.s32 	%r108, %r6, %r106, %r107;
	shl.b64 	%rd97, %rd96, 32;
	shr.s64 	%rd98, %rd97, 30;
	add.s64 	%rd99, %rd5, %rd98;
	ld.global.f32 	%f47, [%rd99];
	cvt.s64.s32 	%rd100, %r108;
	add.s64 	%rd101, %rd6, %rd100;
	ld.global.u8 	%rs12, [%rd101];
	setp.eq.s16 	%p16, %rs12, 0;
	mul.f32 	%f48, %f47, %f2;
	selp.f32 	%f49, %f1, %f48, %p16;
	max.f32 	%f50, %f46, %f49;
	add.s64 	%rd102, %rd30, 384;
	cvt.u32.u64 	%r109, %rd102;
	div.s32 	%r110, %r109, %r3;
	mul.lo.s32 	%r111, %r110, %r3;
	sub.s32 	%r112, %r109, %r111;
	selp.b32 	%r113, 0, %r110, %p4;
	selp.b32 	%r114, 0, %r112, %p3;
	mul.lo.s32 	%r115, %r5, %r113;
	mad.lo.s32 	%r116, %r6, %r114, %r115;
	shl.b64 	%rd103, %rd102, 32;
	shr.s64 	%rd104, %rd103, 30;
	add.s64 	%rd105, %rd5, %rd104;
	ld.global.f32 	%f51, [%rd105];
	cvt.s64.s32 	%rd106, %r116;
	add.s64 	%rd107, %rd6, %rd106;
	ld.global.u8 	%rs13, [%rd107];
	setp.eq.s16 	%p17, %rs13, 0;
	mul.f32 	%f52, %f51, %f2;
	selp.f32 	%f53, %f1, %f52, %p17;
	max.f32 	%f54, %f50, %f53;
	add.s64 	%rd108, %rd30, 416;
	cvt.u32.u64 	%r117, %rd108;
	div.s32 	%r118, %r117, %r3;
	mul.lo.s32 	%r119, %r118, %r3;
	sub.s32 	%r120, %r117, %r119;
	selp.b32 	%r121, 0, %r118, %p4;
	selp.b32 	%r122, 0, %r120, %p3;
	mul.lo.s32 	%r123, %r5, %r121;
	mad.lo.s32 	%r124, %r6, %r122, %r123;
	shl.b64 	%rd109, %rd108, 32;
	shr.s64 	%rd110, %rd109, 30;
	add.s64 	%rd111, %rd5, %rd110;
	ld.global.f32 	%f55, [%rd111];
	cvt.s64.s32 	%rd112, %r124;
	add.s64 	%rd113, %rd6, %rd112;
	ld.global.u8 	%rs14, [%rd113];
	setp.eq.s16 	%p18, %rs14, 0;
	mul.f32 	%f56, %f55, %f2;
	selp.f32 	%f57, %f1, %f56, %p18;
	max.f32 	%f58, %f54, %f57;
	add.s64 	%rd114, %rd30, 448;
	cvt.u32.u64 	%r125, %rd114;
	div.s32 	%r126, %r125, %r3;
	mul.lo.s32 	%r127, %r126, %r3;
	sub.s32 	%r128, %r125, %r127;
	selp.b32 	%r129, 0, %r126, %p4;
	selp.b32 	%r130, 0, %r128, %p3;
	mul.lo.s32 	%r131, %r5, %r129;
	mad.lo.s32 	%r132, %r6, %r130, %r131;
	shl.b64 	%rd115, %rd114, 32;
	shr.s64 	%rd116, %rd115, 30;
	add.s64 	%rd117, %rd5, %rd116;
	ld.global.f32 	%f59, [%rd117];
	cvt.s64.s32 	%rd118, %r132;
	add.s64 	%rd119, %rd6, %rd118;
	ld.global.u8 	%rs15, [%rd119];
	setp.eq.s16 	%p19, %rs15, 0;
	mul.f32 	%f60, %f59, %f2;
	selp.f32 	%f61, %f1, %f60, %p19;
	max.f32 	%f62, %f58, %f61;
	add.s64 	%rd120, %rd30, 480;
	cvt.u32.u64 	%r133, %rd120;
	div.s32 	%r134, %r133, %r3;
	mul.lo.s32 	%r135, %r134, %r3;
	sub.s32 	%r136, %r133, %r135;
	selp.b32 	%r137, 0, %r134, %p4;
	selp.b32 	%r138, 0, %r136, %p3;
	mul.lo.s32 	%r139, %r5, %r137;
	mad.lo.s32 	%r140, %r6, %r138, %r139;
	shl.b64 	%rd121, %rd120, 32;
	shr.s64 	%rd122, %rd121, 30;
	add.s64 	%rd123, %rd5, %rd122;
	ld.global.f32 	%f63, [%rd123];
	cvt.s64.s32 	%rd124, %r140;
	add.s64 	%rd125, %rd6, %rd124;
	ld.global.u8 	%rs16, [%rd125];
	setp.eq.s16 	%p20, %rs16, 0;
	mul.f32 	%f64, %f63, %f2;
	selp.f32 	%f65, %f1, %f64, %p20;
	max.f32 	%f66, %f62, %f65;
	add.s64 	%rd126, %rd30, 512;
	cvt.u32.u64 	%r141, %rd126;
	div.s32 	%r142, %r141, %r3;
	mul.lo.s32 	%r143, %r142, %r3;
	sub.s32 	%r144, %r141, %r143;
	selp.b32 	%r145, 0, %r142, %p4;
	selp.b32 	%r146, 0, %r144, %p3;
	mul.lo.s32 	%r147, %r5, %r145;
	mad.lo.s32 	%r148, %r6, %r146, %r147;
	shl.b64 	%rd127, %rd126, 32;
	shr.s64 	%rd128, %rd127, 30;
	add.s64 	%rd129, %rd5, %rd128;
	ld.global.f32 	%f67, [%rd129];
	cvt.s64.s32 	%rd130, %r148;
	add.s64 	%rd131, %rd6, %rd130;
	ld.global.u8 	%rs17, [%rd131];
	setp.eq.s16 	%p21, %rs17, 0;
	mul.f32 	%f68, %f67, %f2;
	selp.f32 	%f69, %f1, %f68, %p21;
	max.f32 	%f70, %f66, %f69;
	add.s64 	%rd132, %rd30, 544;
	cvt.u32.u64 	%r149, %rd132;
	div.s32 	%r150, %r149, %r3;
	mul.lo.s32 	%r151, %r150, %r3;
	sub.s32 	%r152, %r149, %r151;
	selp.b32 	%r153, 0, %r150, %p4;
	selp.b32 	%r154, 0, %r152, %p3;
	mul.lo.s32 	%r155, %r5, %r153;
	mad.lo.s32 	%r156, %r6, %r154, %r155;
	shl.b64 	%rd133, %rd132, 32;
	shr.s64 	%rd134, %rd133, 30;
	add.s64 	%rd135, %rd5, %rd134;
	ld.global.f32 	%f71, [%rd135];
	cvt.s64.s32 	%rd136, %r156;
	add.s64 	%rd137, %rd6, %rd136;
	ld.global.u8 	%rs18, [%rd137];
	setp.eq.s16 	%p22, %rs18, 0;
	mul.f32 	%f72, %f71, %f2;
	selp.f32 	%f73, %f1, %f72, %p22;
	max.f32 	%f74, %f70, %f73;
	add.s64 	%rd138, %rd30, 576;
	cvt.u32.u64 	%r157, %rd138;
	div.s32 	%r158, %r157, %r3;
	mul.lo.s32 	%r159, %r158, %r3;
	sub.s32 	%r160, %r157, %r159;
	selp.b32 	%r161, 0, %r158, %p4;
	selp.b32 	%r162, 0, %r160, %p3;
	mul.lo.s32 	%r163, %r5, %r161;
	mad.lo.s32 	%r164, %r6, %r162, %r163;
	shl.b64 	%rd139, %rd138, 32;
	shr.s64 	%rd140, %rd139, 30;
	add.s64 	%rd141, %rd5, %rd140;
	ld.global.f32 	%f75, [%rd141];
	cvt.s64.s32 	%rd142, %r164;
	add.s64 	%rd143, %rd6, %rd142;
	ld.global.u8 	%rs19, [%rd143];
	setp.eq.s16 	%p23, %rs19, 0;
	mul.f32 	%f76, %f75, %f2;
	selp.f32 	%f77, %f1, %f76, %p23;
	max.f32 	%f78, %f74, %f77;
	add.s64 	%rd144, %rd30, 608;
	cvt.u32.u64 	%r165, %rd144;
	div.s32 	%r166, %r165, %r3;
	mul.lo.s32 	%r167, %r166, %r3;
	sub.s32 	%r168, %r165, %r167;
	selp.b32 	%r169, 0, %r166, %p4;
	selp.b32 	%r170, 0, %r168, %p3;
	mul.lo.s32 	%r171, %r5, %r169;
	mad.lo.s32 	%r172, %r6, %r170, %r171;
	shl.b64 	%rd145, %rd144, 32;
	shr.s64 	%rd146, %rd145, 30;
	add.s64 	%rd147, %rd5, %rd146;
	ld.global.f32 	%f79, [%rd147];
	cvt.s64.s32 	%rd148, %r172;
	add.s64 	%rd149, %rd6, %rd148;
	ld.global.u8 	%rs20, [%rd149];
	setp.eq.s16 	%p24, %rs20, 0;
	mul.f32 	%f80, %f79, %f2;
	selp.f32 	%f81, %f1, %f80, %p24;
	max.f32 	%f82, %f78, %f81;
	add.s64 	%rd150, %rd30, 640;
	cvt.u32.u64 	%r173, %rd150;
	div.s32 	%r174, %r173, %r3;
	mul.lo.s32 	%r175, %r174, %r3;
	sub.s32 	%r176, %r173, %r175;
	selp.b32 	%r177, 0, %r174, %p4;
	selp.b32 	%r178, 0, %r176, %p3;
	mul.lo.s32 	%r179, %r5, %r177;
	mad.lo.s32 	%r180, %r6, %r178, %r179;
	shl.b64 	%rd151, %rd150, 32;
	shr.s64 	%rd152, %rd151, 30;
	add.s64 	%rd153, %rd5, %rd152;
	ld.global.f32 	%f83, [%rd153];
	cvt.s64.s32 	%rd154, %r180;
	add.s64 	%rd155, %rd6, %rd154;
	ld.global.u8 	%rs21, [%rd155];
	setp.eq.s16 	%p25, %rs21, 0;
	mul.f32 	%f84, %f83, %f2;
	selp.f32 	%f85, %f1, %f84, %p25;
	max.f32 	%f86, %f82, %f85;
	add.s64 	%rd156, %rd30, 672;
	cvt.u32.u64 	%r181, %rd156;
	div.s32 	%r182, %r181, %r3;
	mul.lo.s32 	%r183, %r182, %r3;
	sub.s32 	%r184, %r181, %r183;
	selp.b32 	%r185, 0, %r182, %p4;
	selp.b32 	%r186, 0, %r184, %p3;
	mul.lo.s32 	%r187, %r5, %r185;
	mad.lo.s32 	%r188, %r6, %r186, %r187;
	shl.b64 	%rd157, %rd156, 32;
	shr.s64 	%rd158, %rd157, 30;
	add.s64 	%rd159, %rd5, %rd158;
	ld.global.f32 	%f87, [%rd159];
	cvt.s64.s32 	%rd160, %r188;
	add.s64 	%rd161, %rd6, %rd160;
	ld.global.u8 	%rs22, [%rd161];
	setp.eq.s16 	%p26, %rs22, 0;
	mul.f32 	%f88, %f87, %f2;
	selp.f32 	%f89, %f1, %f88, %p26;
	max.f32 	%f90, %f86, %f89;
	add.s64 	%rd162, %rd30, 704;
	cvt.u32.u64 	%r189, %rd162;
	div.s32 	%r190, %r189, %r3;
	mul.lo.s32 	%r191, %r190, %r3;
	sub.s32 	%r192, %r189, %r191;
	selp.b32 	%r193, 0, %r190, %p4;
	selp.b32 	%r194, 0, %r192, %p3;
	mul.lo.s32 	%r195, %r5, %r193;
	mad.lo.s32 	%r196, %r6, %r194, %r195;
	shl.b64 	%rd163, %rd162, 32;
	shr.s64 	%rd164, %rd163, 30;
	add.s64 	%rd165, %rd5, %rd164;
	ld.global.f32 	%f91, [%rd165];
	cvt.s64.s32 	%rd166, %r196;
	add.s64 	%rd167, %rd6, %rd166;
	ld.global.u8 	%rs23, [%rd167];
	setp.eq.s16 	%p27, %rs23, 0;
	mul.f32 	%f92, %f91, %f2;
	selp.f32 	%f93, %f1, %f92, %p27;
	max.f32 	%f94, %f90, %f93;
	add.s64 	%rd168, %rd30, 736;
	cvt.u32.u64 	%r197, %rd168;
	div.s32 	%r198, %r197, %r3;
	mul.lo.s32 	%r199, %r198, %r3;
	sub.s32 	%r200, %r197, %r199;
	selp.b32 	%r201, 0, %r198, %p4;
	selp.b32 	%r202, 0, %r200, %p3;
	mul.lo.s32 	%r203, %r5, %r201;
	mad.lo.s32 	%r204, %r6, %r202, %r203;
	shl.b64 	%rd169, %rd168, 32;
	shr.s64 	%rd170, %rd169, 30;
	add.s64 	%rd171, %rd5, %rd170;
	ld.global.f32 	%f95, [%rd171];
	cvt.s64.s32 	%rd172, %r204;
	add.s64 	%rd173, %rd6, %rd172;
	ld.global.u8 	%rs24, [%rd173];
	setp.eq.s16 	%p28, %rs24, 0;
	mul.f32 	%f96, %f95, %f2;
	selp.f32 	%f97, %f1, %f96, %p28;
	max.f32 	%f98, %f94, %f97;
	add.s64 	%rd174, %rd30, 768;
	cvt.u32.u64 	%r205, %rd174;
	div.s32 	%r206, %r205, %r3;
	mul.lo.s32 	%r207, %r206, %r3;
	sub.s32 	%r208, %r205, %r207;
	selp.b32 	%r209, 0, %r206, %p4;
	selp.b32 	%r210, 0, %r208, %p3;
	mul.lo.s32 	%r211, %r5, %r209;
	mad.lo.s32 	%r212, %r6, %r210, %r211;
	shl.b64 	%rd175, %rd174, 32;
	shr.s64 	%rd176, %rd175, 30;
	add.s64 	%rd177, %rd5, %rd176;
	ld.global.f32 	%f99, [%rd177];
	cvt.s64.s32 	%rd178, %r212;
	add.s64 	%rd179, %rd6, %rd178;
	ld.global.u8 	%rs25, [%rd179];
	setp.eq.s16 	%p29, %rs25, 0;
	mul.f32 	%f100, %f99, %f2;
	selp.f32 	%f101, %f1, %f100, %p29;
	max.f32 	%f102, %f98, %f101;
	add.s64 	%rd180, %rd30, 800;
	cvt.u32.u64 	%r213, %rd180;
	div.s32 	%r214, %r213, %r3;
	mul.lo.s32 	%r215, %r214, %r3;
	sub.s32 	%r216, %r213, %r215;
	selp.b32 	%r217, 0, %r214, %p4;
	selp.b32 	%r218, 0, %r216, %p3;
	mul.lo.s32 	%r219, %r5, %r217;
	mad.lo.s32 	%r220, %r6, %r218, %r219;
	shl.b64 	%rd181, %rd180, 32;
	shr.s64 	%rd182, %rd181, 30;
	add.s64 	%rd183, %rd5, %rd182;
	ld.global.f32 	%f103, [%rd183];
	cvt.s64.s32 	%rd184, %r220;
	add.s64 	%rd185, %rd6, %rd184;
	ld.global.u8 	%rs26, [%rd185];
	setp.eq.s16 	%p30, %rs26, 0;
	mul.f32 	%f104, %f103, %f2;
	selp.f32 	%f105, %f1, %f104, %p30;
	max.f32 	%f106, %f102, %f105;
	mov.b32 	%r221, %f106;
	shfl.sync.bfly.b32	%r222|%p31, %r221, 16, 31, -1;
	mov.b32 	%f107, %r222;
	max.f32 	%f108, %f106, %f107;
	mov.b32 	%r223, %f108;
	shfl.sync.bfly.b32	%r224|%p32, %r223, 8, 31, -1;
	mov.b32 	%f109, %r224;
	max.f32 	%f110, %f108, %f109;
	mov.b32 	%r225, %f110;
	shfl.sync.bfly.b32	%r226|%p33, %r225, 4, 31, -1;
	mov.b32 	%f111, %r226;
	max.f32 	%f112, %f110, %f111;
	mov.b32 	%r227, %f112;
	shfl.sync.bfly.b32	%r228|%p34, %r227, 2, 31, -1;
	mov.b32 	%f113, %r228;
	max.f32 	%f114, %f112, %f113;
	mov.b32 	%r229, %f114;
	shfl.sync.bfly.b32	%r230|%p35, %r229, 1, 31, -1;
	mov.b32 	%f115, %r230;
	max.f32 	%f116, %f114, %f115;
	sub.f32 	%f117, %f5, %f116;
	fma.rn.f32 	%f118, %f117, 0f3BBB989D, 0f3F000000;
	cvt.sat.f32.f32 	%f119, %f118;
	mov.f32 	%f120, 0f4B400001;
	mov.f32 	%f121, 0f437C0000;
	fma.rm.f32 	%f122, %f119, %f121, %f120;
	add.f32 	%f123, %f122, 0fCB40007F;
	neg.f32 	%f124, %f123;
	fma.rn.f32 	%f125, %f117, 0f3FB8AA3B, %f124;
	fma.rn.f32 	%f126, %f117, 0f32A57060, %f125;
	mov.b32 	%r231, %f122;
	shl.b32 	%r232, %r231, 23;
	mov.b32 	%f127, %r232;
	ex2.approx.ftz.f32 	%f128, %f126;
	mul.f32 	%f129, %f128, %f127;
	add.f32 	%f130, %f129, 0f00000000;
	sub.f32 	%f131, %f9, %f116;
	fma.rn.f32 	%f132, %f131, 0f3BBB989D, 0f3F000000;
	cvt.sat.f32.f32 	%f133, %f132;
	fma.rm.f32 	%f134, %f133, %f121, %f120;
	add.f32 	%f135, %f134, 0fCB40007F;
	neg.f32 	%f136, %f135;
	fma.rn.f32 	%f137, %f131, 0f3FB8AA3B, %f136;
	fma.rn.f32 	%f138, %f131, 0f32A57060, %f137;
	mov.b32 	%r233, %f134;
	shl.b32 	%r234, %r233, 23;
	mov.b32 	%f139, %r234;
	ex2.approx.ftz.f32 	%f140, %f138;
	mul.f32 	%f141, %f140, %f139;
	add.f32 	%f142, %f130, %f141;
	sub.f32 	%f143, %f13, %f116;
	fma.rn.f32 	%f144, %f143, 0f3BBB989D, 0f3F000000;
	cvt.sat.f32.f32 	%f145, %f144;
	fma.rm.f32 	%f146, %f145, %f121, %f120;
	add.f32 	%f147, %f146, 0fCB40007F;
	neg.f32 	%f148, %f147;
	fma.rn.f32 	%f149, %f143, 0f3FB8AA3B, %f148;
	fma.rn.f32 	%f150, %f143, 0f32A57060, %f149;
	mov.b32 	%r235, %f146;
	shl.b32 	%r236, %r235, 23;
	mov.b32 	%f151, %r236;
	ex2.approx.ftz.f32 	%f152, %f150;
	mul.f32 	%f153, %f152, %f151;
	add.f32 	%f154, %f142, %f153;
	sub.f32 	%f155, %f17, %f116;
	fma.rn.f32 	%f156, %f155, 0f3BBB989D, 0f3F000000;
	cvt.sat.f32.f32 	%f157, %f156;
	fma.rm.f32 	%f158, %f157, %f121, %f120;
	add.f32 	%f159, %f158, 0fCB40007F;
	neg.f32 	%f160, %f159;
	fma.rn.f32 	%f161, %f155, 0f3FB8AA3B, %f160;
	fma.rn.f32 	%f162, %f155, 0f32A57060, %f161;
	mov.b32 	%r237, %f158;
	shl.b32 	%r238, %r237, 23;
	mov.b32 	%f163, %r238;
	ex2.approx.ftz.f32 	%f164, %f162;
	mul.f32 	%f165, %f164, %f163;
	add.f32 	%f166, %f154, %f165;
	sub.f32 	%f167, %f21, %f116;
	fma.rn.f32 	%f168, %f167, 0f3BBB989D, 0f3F000000;
	cvt.sat.f32.f32 	%f169, %f168;
	fma.rm.f32 	%f170, %f169, %f121, %f120;
	add.f32 	%f171, %f170, 0fCB40007F;
	neg.f32 	%f172, %f171;
	fma.rn.f32 	%f173, %f167, 0f3FB8AA3B, %f172;
	fma.rn.f32 	%f174, %f167, 0f32A57060, %f173;
	mov.b32 	%r239, %f170;
	shl.b32 	%r240, %r239, 23;
	mov.b32 	%f175, %r240;
	ex2.approx.ftz.f32 	%f176, %f174;
	mul.f32 	%f177, %f176, %f175;
	add.f32 	%f178, %f166, %f177;
	sub.f32 	%f179, %f25, %f116;
	fma.rn.f32 	%f180, %f179, 0f3BBB989D, 0f3F000000;
	cvt.sat.f32.f32 	%f181, %f180;
	fma.rm.f32 	%f182, %f181, %f121, %f120;
	add.f32 	%f183, %f182, 0fCB40007F;
	neg.f32 	%f184, %f183;
	fma.rn.f32 	%f185, %f179, 0f3FB8AA3B, %f184;
	fma.rn.f32 	%f186, %f179, 0f32A57060, %f185;
	mov.b32 	%r241, %f182;
	shl.b32 	%r242, %r241, 23;
	mov.b32 	%f187, %r242;
	ex2.approx.ftz.f32 	%f188, %f186;
	mul.f32 	%f189, %f188, %f187;
	add.f32 	%f190, %f178, %f189;
	sub.f32 	%f191, %f29, %f116;
	fma.rn.f32 	%f192, %f191, 0f3BBB989D, 0f3F000000;
	cvt.sat.f32.f32 	%f193, %f192;
	fma.rm.f32 	%f194, %f193, %f121, %f120;
	add.f32 	%f195, %f194, 0fCB40007F;
	neg.f32 	%f196, %f195;
	fma.rn.f32 	%f197, %f191, 0f3FB8AA3B, %f196;
	fma.rn.f32 	%f198, %f191, 0f32A57060, %f197;
	mov.b32 	%r243, %f194;
	shl.b32 	%r244, %r243, 23;
	mov.b32 	%f199, %r244;
	ex2.approx.ftz.f32 	%f200, %f198;
	mul.f32 	%f201, %f200, %f199;
	add.f32 	%f202, %f190, %f201;
	sub.f32 	%f203, %f33, %f116;
	fma.rn.f32 	%f204, %f203, 0f3BBB989D, 0f3F000000;
	cvt.sat.f32.f32 	%f205, %f204;
	fma.rm.f32 	%f206, %f205, %f121, %f120;
	add.f32 	%f207, %f206, 0fCB40007F;
	neg.f32 	%f208, %f207;
	fma.rn.f32 	%f209, %f203, 0f3FB8AA3B, %f208;
	fma.rn.f32 	%f210, %f203, 0f32A57060, %f209;
	mov.b32 	%r245, %f206;
	shl.b32 	%r246, %r245, 23;
	mov.b32 	%f211, %r246;
	ex2.approx.ftz.f32 	%f212, %f210;
	mul.f32 	%f213, %f212, %f211;
	add.f32 	%f214, %f202, %f213;
	sub.f32 	%f215, %f37, %f116;
	fma.rn.f32 	%f216, %f215, 0f3BBB989D, 0f3F000000;
	cvt.sat.f32.f32 	%f217, %f216;
	fma.rm.f32 	%f218, %f217, %f121, %f120;
	add.f32 	%f219, %f218, 0fCB40007F;
	neg.f32 	%f220, %f219;
	fma.rn.f32 	%f221, %f215, 0f3FB8AA3B, %f220;
	fma.rn.f32 	%f222, %f215, 0f32A57060, %f221;
	mov.b32 	%r247, %f218;
	shl.b32 	%r248, %r247, 23;
	mov.b32 	%f223, %r248;
	ex2.approx.ftz.f32 	%f224, %f222;
	mul.f32 	%f225, %f224, %f223;
	add.f32 	%f226, %f214, %f225;
	sub.f32 	%f227, %f41, %f116;
	fma.rn.f32 	%f228, %f227, 0f3BBB989D, 0f3F000000;
	cvt.sat.f32.f32 	%f229, %f228;
	fma.rm.f32 	%f230, %f229, %f121, %f120;
	add.f32 	%f231, %f230, 0fCB40007F;
	neg.f32 	%f232, %f231;
	fma.rn.f32 	%f233, %f227, 0f3FB8AA3B, %f232;
	fma.rn.f32 	%f234, %f227, 0f32A57060, %f233;
	mov.b32 	%r249, %f230;
	shl.b32 	%r250, %r249, 23;
	mov.b32 	%f235, %r250;
	ex2.approx.ftz.f32 	%f236, %f234;
	mul.f32 	%f237, %f236, %f235;
	add.f32 	%f238, %f226, %f237;
	sub.f32 	%f239, %f45, %f116;
	fma.rn.f32 	%f240, %f239, 0f3BBB989D, 0f3F000000;
	cvt.sat.f32.f32 	%f241, %f240;
	fma.rm.f32 	%f242, %f241, %f121, %f120;
	add.f32 	%f243, %f242, 0fCB40007F;
	neg.f32 	%f244, %f243;
	fma.rn.f32 	%f245, %f239, 0f3FB8AA3B, %f244;
	fma.rn.f32 	%f246, %f239, 0f32A57060, %f245;
	mov.b32 	%r251, %f242;
	shl.b32 	%r252, %r251, 23;
	mov.b32 	%f247, %r252;
	ex2.approx.ftz.f32 	%f248, %f246;
	mul.f32 	%f249, %f248, %f247;
	add.f32 	%f250, %f238, %f249;
	sub.f32 	%f251, %f49, %f116;
	fma.rn.f32 	%f252, %f251, 0f3BBB989D, 0f3F000000;
	cvt.sat.f32.f32 	%f253, %f252;
	fma.rm.f32 	%f254, %f253, %f121, %f120;
	add.f32 	%f255, %f254, 0fCB40007F;
	neg.f32 	%f256, %f255;
	fma.rn.f32 	%f257, %f251, 0f3FB8AA3B, %f256;
	fma.rn.f32 	%f258, %f251, 0f32A57060, %f257;
	mov.b32 	%r253, %f254;
	shl.b32 	%r254, %r253, 23;
	mov.b32 	%f259, %r254;
	ex2.approx.ftz.f32 	%f260, %f258;
	mul.f32 	%f261, %f260, %f259;
	add.f32 	%f262, %f250, %f261;
	sub.f32 	%f263, %f53, %f116;
	fma.rn.f32 	%f264, %f263, 0f3BBB989D, 0f3F000000;
	cvt.sat.f32.f32 	%f265, %f264;
	fma.rm.f32 	%f266, %f265, %f121, %f120;
	add.f32 	%f267, %f266, 0fCB40007F;
	neg.f32 	%f268, %f267;
	fma.rn.f32 	%f269, %f263, 0f3FB8AA3B, %f268;
	fma.rn.f32 	%f270, %f263, 0f32A57060, %f269;
	mov.b32 	%r255, %f266;
	shl.b32 	%r256, %r255, 23;
	mov.b32 	%f271, %r256;
	ex2.approx.ftz.f32 	%f272, %f270;
	mul.f32 	%f273, %f272, %f271;
	add.f32 	%f274, %f262, %f273;
	sub.f32 	%f275, %f57, %f116;
	fma.rn.f32 	%f276, %f275, 0f3BBB989D, 0f3F000000;
	cvt.sat.f32.f32 	%f277, %f276;
	fma.rm.f32 	%f278, %f277, %f121, %f120;
	add.f32 	%f279, %f278, 0fCB40007F;
	neg.f32 	%f280, %f279;
	fma.rn.f32 	%f281, %f275, 0f3FB8AA3B, %f280;
	fma.rn.f32 	%f282, %f275, 0f32A57060, %f281;
	mov.b32 	%r257, %f278;
	shl.b32 	%r258, %r257, 23;
	mov.b32 	%f283, %r258;
	ex2.approx.ftz.f32 	%f284, %f282;
	mul.f32 	%f285, %f284, %f283;
	add.f32 	%f286, %f274, %f285;
	sub.f32 	%f287, %f61, %f116;
	fma.rn.f32 	%f288, %f287, 0f3BBB989D, 0f3F000000;
	cvt.sat.f32.f32 	%f289, %f288;
	fma.rm.f32 	%f290, %f289, %f121, %f120;
	add.f32 	%f291, %f290, 0fCB40007F;
	neg.f32 	%f292, %f291;
	fma.rn.f32 	%f293, %f287, 0f3FB8AA3B, %f292;
	fma.rn.f32 	%f294, %f287, 0f32A57060, %f293;
	mov.b32 	%r259, %f290;
	shl.b32 	%r260, %r259, 23;
	mov.b32 	%f295, %r260;
	ex2.approx.ftz.f32 	%f296, %f294;
	mul.f32 	%f297, %f296, %f295;
	add.f32 	%f298, %f286, %f297;
	sub.f32 	%f299, %f65, %f116;
	fma.rn.f32 	%f300, %f299, 0f3BBB989D, 0f3F000000;
	cvt.sat.f32.f32 	%f301, %f300;
	fma.rm.f32 	%f302, %f301, %f121, %f120;
	add.f32 	%f303, %f302, 0fCB40007F;
	neg.f32 	%f304, %f303;
	fma.rn.f32 	%f305, %f299, 0f3FB8AA3B, %f304;
	fma.rn.f32 	%f306, %f299, 0f32A57060, %f305;
	mov.b32 	%r261, %f302;
	shl.b32 	%r262, %r261, 23;
	mov.b32 	%f307, %r262;
	ex2.approx.ftz.f32 	%f308, %f306;
	mul.f32 	%f309, %f308, %f307;
	add.f32 	%f310, %f298, %f309;
	sub.f32 	%f311, %f69, %f116;
	fma.rn.f32 	%f312, %f311, 0f3BBB989D, 0f3F000000;
	cvt.sat.f32.f32 	%f313, %f312;
	fma.rm.f32 	%f314, %f313, %f121, %f120;
	add.f32 	%f315, %f314, 0fCB40007F;
	neg.f32 	%f316, %f315;
	fma.rn.f32 	%f317, %f311, 0f3FB8AA3B, %f316;
	fma.rn.f32 	%f318, %f311, 0f32A57060, %f317;
	mov.b32 	%r263, %f314;
	shl.b32 	%r264, %r263, 23;
	mov.b32 	%f319, %r264;
	ex2.approx.ftz.f32 	%f320, %f318;
	mul.f32 	%f321, %f320, %f319;
	add.f32 	%f322, %f310, %f321;
	sub.f32 	%f323, %f73, %f116;
	fma.rn.f32 	%f324, %f323, 0f3BBB989D, 0f3F000000;
	cvt.sat.f32.f32 	%f325, %f324;
	fma.rm.f32 	%f326, %f325, %f121, %f120;
	add.f32 	%f327, %f326, 0fCB40007F;
	neg.f32 	%f328, %f327;
	fma.rn.f32 	%f329, %f323, 0f3FB8AA3B, %f328;
	fma.rn.f32 	%f330, %f323, 0f32A57060, %f329;
	mov.b32 	%r265, %f326;
	shl.b32 	%r266, %r265, 23;
	mov.b32 	%f331, %r266;
	ex2.approx.ftz.f32 	%f332, %f330;
	mul.f32 	%f333, %f332, %f331;
	add.f32 	%f334, %f322, %f333;
	sub.f32 	%f335, %f77, %f116;
	fma.rn.f32 	%f336, %f335, 0f3BBB989D, 0f3F000000;
	cvt.sat.f32.f32 	%f337, %f336;
	fma.rm.f32 	%f338, %f337, %f121, %f120;
	add.f32 	%f339, %f338, 0fCB40007F;
	neg.f32 	%f340, %f339;
	fma.rn.f32 	%f341, %f335, 0f3FB8AA3B, %f340;
	fma.rn.f32 	%f342, %f335, 0f32A57060, %f341;
	mov.b32 	%r267, %f338;
	shl.b32 	%r268, %r267, 23;
	mov.b32 	%f343, %r268;
	ex2.approx.ftz.f32 	%f344, %f342;
	mul.f32 	%f345, %f344, %f343;
	add.f32 	%f346, %f334, %f345;
	sub.f32 	%f347, %f81, %f116;
	fma.rn.f32 	%f348, %f347, 0f3BBB989D, 0f3F000000;
	cvt.sat.f32.f32 	%f349, %f348;
	fma.rm.f32 	%f350, %f349, %f121, %f120;
	add.f32 	%f351, %f350, 0fCB40007F;
	neg.f32 	%f352, %f351;
	fma.rn.f32 	%f353, %f347, 0f3FB8AA3B, %f352;
	fma.rn.f32 	%f354, %f347, 0f32A57060, %f353;
	mov.b32 	%r269, %f350;
	shl.b32 	%r270, %r269, 23;
	mov.b32 	%f355, %r270;
	ex2.approx.ftz.f32 	%f356, %f354;
	mul.f32 	%f357, %f356, %f355;
	add.f32 	%f358, %f346, %f357;
	sub.f32 	%f359, %f85, %f116;
	fma.rn.f32 	%f360, %f359, 0f3BBB989D, 0f3F000000;
	cvt.sat.f32.f32 	%f361, %f360;
	fma.rm.f32 	%f362, %f361, %f121, %f120;
	add.f32 	%f363, %f362, 0fCB40007F;
	neg.f32 	%f364, %f363;
	fma.rn.f32 	%f365, %f359, 0f3FB8AA3B, %f364;
	fma.rn.f32 	%f366, %f359, 0f32A57060, %f365;
	mov.b32 	%r271, %f362;
	shl.b32 	%r272, %r271, 23;
	mov.b32 	%f367, %r272;
	ex2.approx.ftz.f32 	%f368, %f366;
	mul.f32 	%f369, %f368, %f367;
	add.f32 	%f370, %f358, %f369;
	sub.f32 	%f371, %f89, %f116;
	fma.rn.f32 	%f372, %f371, 0f3BBB989D, 0f3F000000;
	cvt.sat.f32.f32 	%f373, %f372;
	fma.rm.f32 	%f374, %f373, %f121, %f120;
	add.f32 	%f375, %f374, 0fCB40007F;
	neg.f32 	%f376, %f375;
	fma.rn.f32 	%f377, %f371, 0f3FB8AA3B, %f376;
	fma.rn.f32 	%f378, %f371, 0f32A57060, %f377;
	mov.b32 	%r273, %f374;
	shl.b32 	%r274, %r273, 23;
	mov.b32 	%f379, %r274;
	ex2.approx.ftz.f32 	%f380, %f378;
	mul.f32 	%f381, %f380, %f379;
	add.f32 	%f382, %f370, %f381;
	sub.f32 	%f383, %f93, %f116;
	fma.rn.f32 	%f384, %f383, 0f3BBB989D, 0f3F000000;
	cvt.sat.f32.f32 	%f385, %f384;
	fma.rm.f32 	%f386, %f385, %f121, %f120;
	add.f32 	%f387, %f386, 0fCB40007F;
	neg.f32 	%f388, %f387;
	fma.rn.f32 	%f389, %f383, 0f3FB8AA3B, %f388;
	fma.rn.f32 	%f390, %f383, 0f32A57060, %f389;
	mov.b32 	%r275, %f386;
	shl.b32 	%r276, %r275, 23;
	mov.b32 	%f391, %r276;
	ex2.approx.ftz.f32 	%f392, %f390;
	mul.f32 	%f393, %f392, %f391;
	add.f32 	%f394, %f382, %f393;
	sub.f32 	%f395, %f97, %f116;
	fma.rn.f32 	%f396, %f395, 0f3BBB989D, 0f3F000000;
	cvt.sat.f32.f32 	%f397, %f396;
	fma.rm.f32 	%f398, %f397, %f121, %f120;
	add.f32 	%f399, %f398, 0fCB40007F;
	neg.f32 	%f400, %f399;
	fma.rn.f32 	%f401, %f395, 0f3FB8AA3B, %f400;
	fma.rn.f32 	%f402, %f395, 0f32A57060, %f401;
	mov.b32 	%r277, %f398;
	shl.b32 	%r278, %r277, 23;
	mov.b32 	%f403, %r278;
	ex2.approx.ftz.f32 	%f404, %f402;
	mul.f32 	%f405, %f404, %f403;
	add.f32 	%f406, %f394, %f405;
	sub.f32 	%f407, %f101, %f116;
	fma.rn.f32 	%f408, %f407, 0f3BBB989D, 0f3F000000;
	cvt.sat.f32.f32 	%f409, %f408;
	fma.rm.f32 	%f410, %f409, %f121, %f120;
	add.f32 	%f411, %f410, 0fCB40007F;
	neg.f32 	%f412, %f411;
	fma.rn.f32 	%f413, %f407, 0f3FB8AA3B, %f412;
	fma.rn.f32 	%f414, %f407, 0f32A57060, %f413;
	mov.b32 	%r279, %f410;
	shl.b32 	%r280, %r279, 23;
	mov.b32 	%f415, %r280;
	ex2.approx.ftz.f32 	%f416, %f414;
	mul.f32 	%f417, %f416, %f415;
	add.f32 	%f418, %f406, %f417;
	sub.f32 	%f419, %f105, %f116;
	fma.rn.f32 	%f420, %f419, 0f3BBB989D, 0f3F000000;
	cvt.sat.f32.f32 	%f421, %f420;
	fma.rm.f32 	%f422, %f421, %f121, %f120;
	add.f32 	%f423, %f422, 0fCB40007F;
	neg.f32 	%f424, %f423;
	fma.rn.f32 	%f425, %f419, 0f3FB8AA3B, %f424;
	fma.rn.f32 	%f426, %f419, 0f32A57060, %f425;
	mov.b32 	%r281, %f422;
	shl.b32 	%r282, %r281, 23;
	mov.b32 	%f427, %r282;
	ex2.approx.ftz.f32 	%f428, %f426;
	mul.f32 	%f429, %f428, %f427;
	add.f32 	%f430, %f418, %f429;
	mov.b32 	%r283, %f430;
	shfl.sync.bfly.b32	%r284|%p36, %r283, 16, 31, -1;
	mov.b32 	%f431, %r284;
	add.f32 	%f432, %f430, %f431;
	mov.b32 	%r285, %f432;
	shfl.sync.bfly.b32	%r286|%p37, %r285, 8, 31, -1;
	mov.b32 	%f433, %r286;
	add.f32 	%f434, %f432, %f433;
	mov.b32 	%r287, %f434;
	shfl.sync.bfly.b32	%r288|%p38, %r287, 4, 31, -1;
	mov.b32 	%f435, %r288;
	add.f32 	%f436, %f434, %f435;
	mov.b32 	%r289, %f436;
	shfl.sync.bfly.b32	%r290|%p39, %r289, 2, 31, -1;
	mov.b32 	%f437, %r290;
	add.f32 	%f438, %f436, %f437;
	mov.b32 	%r291, %f438;
	shfl.sync.bfly.b32	%r292|%p40, %r291, 1, 31, -1;
	mov.b32 	%f439, %r292;
	add.f32 	%f440, %f438, %f439;
	div.rn.f32 	%f441, %f129, %f440;
	div.rn.f32 	%f442, %f141, %f440;
	div.rn.f32 	%f443, %f153, %f440;
	div.rn.f32 	%f444, %f165, %f440;
	div.rn.f32 	%f445, %f177, %f440;
	div.rn.f32 	%f446, %f189, %f440;
	div.rn.f32 	%f447, %f201, %f440;
	div.rn.f32 	%f448, %f213, %f440;
	div.rn.f32 	%f449, %f225, %f440;
	div.rn.f32 	%f450, %f237, %f440;
	div.rn.f32 	%f451, %f249, %f440;
	div.rn.f32 	%f452, %f261, %f440;
	div.rn.f32 	%f453, %f273, %f440;
	div.rn.f32 	%f454, %f285, %f440;
	div.rn.f32 	%f455, %f297, %f440;
	div.rn.f32 	%f456, %f309, %f440;
	div.rn.f32 	%f457, %f321, %f440;
	div.rn.f32 	%f458, %f333, %f440;
	div.rn.f32 	%f459, %f345, %f440;
	div.rn.f32 	%f460, %f357, %f440;
	div.rn.f32 	%f461, %f369, %f440;
	div.rn.f32 	%f462, %f381, %f440;
	div.rn.f32 	%f463, %f393, %f440;
	div.rn.f32 	%f464, %f405, %f440;
	div.rn.f32 	%f465, %f417, %f440;
	div.rn.f32 	%f466, %f429, %f440;
	mad.lo.s64 	%rd186, %rd189, %rd21, %rd7;
	shl.b64 	%rd187, %rd186, 2;
	add.s64 	%rd188, %rd8, %rd187;
	st.global.f32 	[%rd188], %f441;
	st.global.f32 	[%rd188+128], %f442;
	st.global.f32 	[%rd188+256], %f443;
	st.global.f32 	[%rd188+384], %f444;
	st.global.f32 	[%rd188+512], %f445;
	st.global.f32 	[%rd188+640], %f446;
	st.global.f32 	[%rd188+768], %f447;
	st.global.f32 	[%rd188+896], %f448;
	st.global.f32 	[%rd188+1024], %f449;
	st.global.f32 	[%rd188+1152], %f450;
	st.global.f32 	[%rd188+1280], %f451;
	st.global.f32 	[%rd188+1408], %f452;
	st.global.f32 	[%rd188+1536], %f453;
	st.global.f32 	[%rd188+1664], %f454;
	st.global.f32 	[%rd188+1792], %f455;
	st.global.f32 	[%rd188+1920], %f456;
	st.global.f32 	[%rd188+2048], %f457;
	st.global.f32 	[%rd188+2176], %f458;
	st.global.f32 	[%rd188+2304], %f459;
	st.global.f32 	[%rd188+2432], %f460;
	st.global.f32 	[%rd188+2560], %f461;
	st.global.f32 	[%rd188+2688], %f462;
	st.global.f32 	[%rd188+2816], %f463;
	st.global.f32 	[%rd188+2944], %f464;
	st.global.f32 	[%rd188+3072], %f465;
	st.global.f32 	[%rd188+3200], %f466;
	add.s64 	%rd189, %rd189, %rd9;
	setp.lt.s64 	%p41, %rd189, %rd22;
	@%p41 bra 	$L__BB276_4;
$L__BB276_5:
	ret;

}
	// .globl	_Z15SoftmaxWarpImplI22BroadcastScaleMaskLoadIffbLm2EiE11DirectStoreIffEfLi1ELi26ELi32ELi1ELb1EL9Algorithm0EEvT_T0_ll
.visible .entry _Z15SoftmaxWarpImplI22BroadcastScaleMaskLoadIffbLm2EiE11DirectStoreIffEfLi1ELi26ELi32ELi1ELb1EL9Algorithm0EEvT_T0_ll(
	.param .align 8 .b8 _Z15SoftmaxWarpImplI22BroadcastScaleMaskLoadIffbLm2EiE11DirectStoreIffEfLi1ELi26ELi32ELi1ELb1EL9Algorithm0EEvT_T0_ll_param_0[88],
	.param .align 8 .b8 _Z15SoftmaxWarpImplI22BroadcastScaleMaskLoadIffbLm2EiE11DirectStoreIffEfLi1ELi26ELi32ELi1ELb1EL9Algorithm0EEvT_T0_ll_param_1[16],
	.param .u64 _Z15SoftmaxWarpImplI22BroadcastScaleMaskLoadIffbLm2EiE11DirectStoreIffEfLi1ELi26ELi32ELi1ELb1EL9Algorithm0EEvT_T0_ll_param_2,
	.param .u64 _Z15SoftmaxWarpImplI22BroadcastScaleMaskLoadIffbLm2EiE11DirectStoreIffEfLi1ELi26ELi32ELi1ELb1EL9Algorithm0EEvT_T0_ll_param_3
)
{
	.reg .pred 	%p<144>;
	.reg .b16 	%rs<27>;
	.reg .b32 	%r<372>;
	.reg .b32 	%f<599>;
	.reg .b64 	%rd<238>;

	ld.param.u64 	%rd35, [_Z15SoftmaxWarpImplI22BroadcastScaleMaskLoadIffbLm2EiE11DirectStoreIffEfLi1ELi26ELi32ELi1ELb1EL9Algorithm0EEvT_T0_ll_param_1+8];
	ld.param.u64 	%rd34, [_Z15SoftmaxWarpImplI22BroadcastScaleMaskLoadIffbLm2EiE11DirectStoreIffEfLi1ELi26ELi32ELi1ELb1EL9Algorithm0EEvT_T0_ll_param_1];
	ld.param.v2.f32 	{%f133, %f134}, [_Z15SoftmaxWarpImplI22BroadcastScaleMaskLoadIffbLm2EiE11DirectStoreIffEfLi1ELi26ELi32ELi1ELb1EL9Algorithm0EEvT_T0_ll_param_0+80];
	ld.param.u64 	%rd33, [_Z15SoftmaxWarpImplI22BroadcastScaleMaskLoadIffbLm2EiE11DirectStoreIffEfLi1ELi26ELi32ELi1ELb1EL9Algorithm0EEvT_T0_ll_param_0+72];
	ld.param.v2.u32 	{%r6, %r7}, [_Z15SoftmaxWarpImplI22BroadcastScaleMaskLoadIffbLm2EiE11DirectStoreIffEfLi1ELi26ELi32ELi1ELb1EL9Algorithm0EEvT_T0_ll_param_0+56];
	ld.param.v2.u32 	{%r4, %r5}, [_Z15SoftmaxWarpImplI22BroadcastScaleMaskLoadIffbLm2EiE11DirectStoreIffEfLi1ELi26ELi32ELi1ELb1EL9Algorithm0EEvT_T0_ll_param_0+40];
	ld.param.u64 	%rd29, [_Z15SoftmaxWarpImplI22BroadcastScaleMaskLoadIffbLm2EiE11DirectStoreIffEfLi1ELi26ELi32ELi1ELb1EL9Algorithm0EEvT_T0_ll_param_0+24];
	ld.param.u64 	%rd28, [_Z15SoftmaxWarpImplI22BroadcastScaleMaskLoadIffbLm2EiE11DirectStoreIffEfLi1ELi26ELi32ELi1ELb1EL9Algorithm0EEvT_T0_ll_param_0+16];
	ld.param.u64 	%rd27, [_Z15SoftmaxWarpImplI22BroadcastScaleMaskLoadIffbLm2EiE11DirectStoreIffEfLi1ELi26ELi32ELi1ELb1EL9Algorithm0EEvT_T0_ll_param_0+8];
	ld.param.u64 	%rd26, [_Z15SoftmaxWarpImplI22BroadcastScaleMaskLoadIffbLm2EiE11DirectStoreIffEfLi1ELi26ELi32ELi1ELb1EL9Algorithm0EEvT_T0_ll_param_0];
	ld.param.u64 	%rd37, [_Z15SoftmaxWarpImplI22BroadcastScaleMaskLoadIffbLm2EiE11DirectStoreIffEfLi1ELi26ELi32ELi1ELb1EL9Algorithm0EEvT_T0_ll_param_3];
	cvta.to.global.u64 	%rd1, %rd26;
	cvta.to.global.u64 	%rd2, %rd27;
	setp.lt.s64 	%p1, %rd37, 833;
	@%p1 bra 	$L__BB277_2;
	mov.u64 	%rd38, $str;
	cvta.global.u64 	%rd39, %rd38;
	mov.u64 	%rd40, $str$1;
	cvta.global.u64 	%rd41, %rd40;
	mov.u64 	%rd42, __unnamed_273;
	cvta.global.u64 	%rd43, %rd42;
	{ // callseq 272, 0
	.param .b64 param0;
	st.param.b64 	[param0], %rd39;
	.param .b64 param1;
	st.param.b64 	[param1], %rd41;
	.param .b32 param2;
	st.param.b32 	[param2], 254;
	.param .b64 param3;
	st.param.b64 	[param3], %rd43;
	.param .b64 param4;
	st.param.b64 	[param4], 1;
	call.uni 
	__assertfail, 
	(
	param0, 
	param1, 
	param2, 
	param3, 
	param4
	);
	} // callseq 272
$L__BB277_2:
	ld.param.u64 	%rd235, [_Z15SoftmaxWarpImplI22BroadcastScaleMaskLoadIffbLm2EiE11DirectStoreIffEfLi1ELi26ELi32ELi1ELb1EL9Algorithm0EEvT_T0_ll_param_2];
	mov.u32 	%r8, %ctaid.x;
	mov.u32 	%r9, %ntid.y;
	mov.u32 	%r10, %tid.y;
	mad.lo.s32 	%r11, %r8, %r9, %r10;
	cvt.s64.s32 	%rd237, %r11;
	setp.le.s64 	%p2, %rd235, %rd237;
	@%p2 bra 	$L__BB277_109;
	mov.u32 	%r12, %tid.x;
	add.s32 	%r13, %r12, 96;
	cvt.u64.u32 	%rd6, %r13;
	add.s32 	%r14, %r12, 128;
	cvt.u64.u32 	%rd7, %r14;
	add.s32 	%r15, %r12, 160;
	cvt.u64.u32 	%rd8, %r15;
	add.s32 	%r16, %r12, 192;
	cvt.u64.u32 	%rd9, %r16;
	add.s32 	%r17, %r12, 224;
	cvt.u64.u32 	%rd10, %r17;
	add.s32 	%r18, %r12, 256;
	cvt.u64.u32 	%rd11, %r18;
	add.s32 	%r19, %r12, 288;
	cvt.u64.u32 	%rd12, %r19;
	add.s32 	%r20, %r12, 320;
	cvt.u64.u32 	%rd13, %r20;
	add.s32 	%r21, %r12, 608;
	cvt.u64.u32 	%rd14, %r21;
	add.s32 	%r22, %r12, 640;
	cvt.u64.u32 	%rd15, %r22;
	add.s32 	%r23, %r12, 672;
	cvt.u64.u32 	%rd16, %r23;
	add.s32 	%r24, %r12, 704;
	cvt.u64.u32 	%rd17, %r24;
	add.s32 	%r25, %r12, 736;
	cvt.u64.u32 	%rd18, %r25;
	add.s32 	%r26, %r12, 768;
	cvt.u64.u32 	%rd19, %r26;
	add.s32 	%r27, %r12, 800;
	cvt.u64.u32 	%rd20, %r27;
	add.s32 	%r39, %r12, 32;
	add.s32 	%r51, %r12, 64;
$L__BB277_4:
	cvt.u64.u32 	%rd44, %r12;
	setp.le.s64 	%p3, %rd37, %rd44;
	mul.lo.s64 	%rd22, %rd33, %rd237;
	mov.f32 	%f547, 0fFF800000;
	mov.f32 	%f550, %f547;
	@%p3 bra 	$L__BB277_6;
	setp.eq.s64 	%p4, %rd29, 1;
	setp.eq.s64 	%p5, %rd28, 1;
	add.s64 	%rd46, %rd22, %rd44;
	cvt.u32.u64 	%r30, %rd46;
	div.s32 	%r31, %r30, %r4;
	mul.lo.s32 	%r32, %r31, %r4;
	sub.s32 	%r33, %r30, %r32;
	selp.b32 	%r34, 0, %r31, %p5;
	selp.b32 	%r35, 0, %r33, %p4;
	mul.lo.s32 	%r36, %r6, %r34;
	mad.lo.s32 	%r37, %r7, %r35, %r36;
	shl.b64 	%rd47, %rd46, 32;
	shr.s64 	%rd48, %rd47, 30;
	add.s64 	%rd49, %rd1, %rd48;
	ld.global.f32 	%f136, [%rd49];
	cvt.s64.s32 	%rd50, %r37;
	add.s64 	%rd51, %rd2, %rd50;
	ld.global.u8 	%rs1, [%rd51];
	setp.eq.s16 	%p6, %rs1, 0;
	mul.f32 	%f137, %f136, %f134;
	selp.f32 	%f547, %f133, %f137, %p6;
	max.f32 	%f550, %f547, 0fFF800000;
$L__BB277_6:
	cvt.u64.u32 	%rd52, %r39;
	setp.le.s64 	%p7, %rd37, %rd52;
	mov.f32 	%f549, 0fFF800000;
	@%p7 bra 	$L__BB277_8;
	setp.eq.s64 	%p8, %rd29, 1;
	setp.eq.s64 	%p9, %rd28, 1;
	add.s64 	%rd54, %rd22, %rd52;
	cvt.u32.u64 	%r42, %rd54;
	div.s32 	%r43, %r42, %r4;
	mul.lo.s32 	%r44, %r43, %r4;
	sub.s32 	%r45, %r42, %r44;
	selp.b32 	%r46, 0, %r43, %p9;
	selp.b32 	%r47, 0, %r45, %p8;
	mul.lo.s32 	%r48, %r6, %r46;
	mad.lo.s32 	%r49, %r7, %r47, %r48;
	shl.b64 	%rd55, %rd54, 32;
	shr.s64 	%rd56, %rd55, 30;
	add.s64 	%rd57, %rd1, %rd56;
	ld.global.f32 	%f139, [%rd57];
	cvt.s64.s32 	%rd58, %r49;
	add.s64 	%rd59, %rd2, %rd58;
	ld.global.u8 	%rs2, [%rd59];
	setp.eq.s16 	%p10, %rs2, 0;
	mul.f32 	%f140, %f139, %f134;
	selp.f32 	%f549, %f133, %f140, %p10;
	max.f32 	%f550, %f550, %f549;
$L__BB277_8:
	cvt.u64.u32 	%rd60, %r51;
	setp.le.s64 	%p11, %rd37, %rd60;
	mov.f32 	%f551, 0fFF800000;
	@%p11 bra 	$L__BB277_10;
	setp.eq.s64 	%p12, %rd29, 1;
	setp.eq.s64 	%p13, %rd28, 1;
	mov.u32 	%r52, %tid.x;
	add.s32 	%r53, %r52, 64;
	cvt.u64.u32 	%rd61, %r53;
	add.s64 	%rd62, %rd22, %rd61;
	cvt.u32.u64 	%r54, %rd62;
	div.s32 	%r55, %r54, %r4;
	mul.lo.s32 	%r56, %r55, %r4;
	sub.s32 	%r57, %r54, %r56;
	selp.b32 	%r58, 0, %r55, %p13;
	selp.b32 	%r59, 0, %r57, %p12;
	mul.lo.s32 	%r60, %r6, %r58;
	mad.lo.s32 	%r61, %r7, %r59, %r60;
	shl.b64 	%rd63, %rd62, 32;
	shr.s64 	%rd64, %rd63, 30;
	add.s64 	%rd65, %rd1, %rd64;
	ld.global.f32 	%f142, [%rd65];
	cvt.s64.s32 	%rd66, %r61;
	add.s64 	%rd67, %rd2, %rd66;
	ld.global.u8 	%rs3, [%rd67];
	setp.eq.s16 	%p14, %rs3, 0;
	mul.f32 	%f143, %f142, %f134;
	selp.f32 	%f551, %f133, %f143, %p14;
	max.f32 	%f550, %f550, %f551;
$L__BB277_10:
	setp.le.s64 	%p15, %rd37, %rd6;
	mov.f32 	%f553, 0fFF800000;
	@%p15 bra 	$L__BB277_12;
	setp.eq.s64 	%p16, %rd29, 1;
	setp.eq.s64 	%p17, %rd28, 1;
	add.s64 	%rd68, %rd22, %rd6;
	cvt.u32.u64 	%r62, %rd68;
	div.s32 	%r63, %r62, %r4;
	mul.lo.s32 	%r64, %r63, %r4;
	sub.s32 	%r65, %r62, %r64;
	selp.b32 	%r66, 0, %r63, %p17;
	selp.b32 	%r67, 0, %r65, %p16;
	mul.lo.s32 	%r68, %r6, %r66;
	mad.lo.s32 	%r69, %r7, %r67, %r68;
	shl.b64 	%rd69, %rd68, 32;
	shr.s64 	%rd70, %rd69, 30;
	add.s64 	%rd71, %rd1, %rd70;
	ld.global.f32 	%f145, [%rd71];
	cvt.s64.s32 	%rd72, %r69;
	add.s64 	%rd73, %rd2, %rd72;
	ld.global.u8 	%rs4, [%rd73];
	setp.eq.s16 	%p18, %rs4, 0;
	mul.f32 	%f146, %f145, %f134;
	selp.f32 	%f553, %f133, %f146, %p18;
	max.f32 	%f550, %f550, %f553;
$L__BB277_12:
	setp.le.s64 	%p19, %rd37, %rd7;
	mov.f32 	%f555, 0fFF800000;
	@%p19 bra 	$L__BB277_14;
	setp.eq.s64 	%p20, %rd29, 1;
	setp.eq.s64 	%p21, %rd28, 1;
	add.s64 	%rd74, %rd22, %rd7;
	cvt.u32.u64 	%r70, %rd74;
	div.s32 	%r71, %r70, %r4;
	mul.lo.s32 	%r72, %r71, %r4;
	sub.s32 	%r73, %r70, %r72;
	selp.b32 	%r74, 0, %r71, %p21;
	selp.b32 	%r75, 0, %r73, %p20;
	mul.lo.s32 	%r76, %r6, %r74;
	mad.lo.s32 	%r77, %r7, %r75, %r76;
	shl.b64 	%rd75, %rd74, 32;
	shr.s64 	%rd76, %rd75, 30;
	add.s64 	%rd77, %rd1, %rd76;
	ld.global.f32 	%f148, [%rd77];
	cvt.s64.s32 	%rd78, %r77;
	add.s64 	%rd79, %rd2, %rd78;
	ld.global.u8 	%rs5, [%rd79];
	setp.eq.s16 	%p22, %rs5, 0;
	mul.f32 	%f149, %f148, %f134;
	selp.f32 	%f555, %f133, %f149, %p22;
	max.f32 	%f550, %f550, %f555;
$L__BB277_14:
	setp.le.s64 	%p23, %rd37, %rd8;
	mov.f32 	%f557, 0fFF800000;
	@%p23 bra 	$L__BB277_16;
	setp.eq.s64 	%p24, %rd29, 1;
	setp.eq.s64 	%p25, %rd28, 1;
	add.s64 	%rd80, %rd22, %rd8;
	cvt.u32.u64 	%r78, %rd80;
	div.s32 	%r79, %r78, %r4;
	mul.lo.s32 	%r80, %r79, %r4;
	sub.s32 	%r81, %r78, %r80;
	selp.b32 	%r82, 0, %r79, %p25;
	selp.b32 	%r83, 0, %r81, %p24;
	mul.lo.s32 	%r84, %r6, %r82;
	mad.lo.s32 	%r85, %r7, %r83, %r84;
	shl.b64 	%rd81, %rd80, 32;
	shr.s64 	%rd82, %rd81, 30;
	add.s64 	%rd83, %rd1, %rd82;
	ld.global.f32 	%f151, [%rd83];
	cvt.s64.s32 	%rd84, %r85;
	add.s64 	%rd85, %rd2, %rd84;
	ld.global.u8 	%rs6, [%rd85];
	setp.eq.s16 	%p26, %rs6, 0;
	mul.f32 	%f152, %f151, %f134;
	selp.f32 	%f557, %f133, %f152, %p26;
	max.f32 	%f550, %f550, %f557;
$L__BB277_16:
	setp.le.s64 	%p27, %rd37, %rd9;
	mov.f32 	%f559, 0fFF800000;
	@%p27 bra 	$L__BB277_18;
	setp.eq.s64 	%p28, %rd29, 1;
	setp.eq.s64 	%p29, %rd28, 1;
	add.s64 	%rd86, %rd22, %rd9;
	cvt.u32.u64 	%r86, %rd86;
	div.s32 	%r87, %r86, %r4;
	mul.lo.s32 	%r88, %r87, %r4;
	sub.s32 	%r89, %r86, %r88;
	selp.b32 	%r90, 0, %r87, %p29;
	selp.b32 	%r91, 0, %r89, %p28;
	mul.lo.s32 	%r92, %r6, %r90;
	mad.lo.s32 	%r93, %r7, %r91, %r92;
	shl.b64 	%rd87, %rd86, 32;
	shr.s64 	%rd88, %rd87, 30;
	add.s64 	%rd89, %rd1, %rd88;
	ld.global.f32 	%f154, [%rd89];
	cvt.s64.s32 	%rd90, %r93;
	add.s64 	%rd91, %rd2, %rd90;
	ld.global.u8 	%rs7, [%rd91];
	setp.eq.s16 	%p30, %rs7, 0;
	mul.f32 	%f155, %f154, %f134;
	selp.f32 	%f559, %f133, %f155, %p30;
	max.f32 	%f550, %f550, %f559;
$L__BB277_18:
	setp.le.s64 	%p31, %rd37, %rd10;
	mov.f32 	%f561, 0fFF800000;
	@%p31 bra 	$L__BB277_20;
	setp.eq.s64 	%p32, %rd29, 1;
	setp.eq.s64 	%p33, %rd28, 1;
	add.s64 	%rd92, %rd22, %rd10;
	cvt.u32.u64 	%r94, %rd92;
	div.s32 	%r95, %r94, %r4;
	mul.lo.s32 	%r96, %r95, %r4;
	sub.s32 	%r97, %r94, %r96;
	selp.b32 	%r98, 0, %r95, %p33;
	selp.b32 	%r99, 0, %r97, %p32;
	mul.lo.s32 	%r100, %r6, %r98;
	mad.lo.s32 	%r101, %r7, %r99, %r100;
	shl.b64 	%rd93, %rd92, 32;
	shr.s64 	%rd94, %rd93, 30;
	add.s64 	%rd95, %rd1, %rd94;
	ld.global.f32 	%f157, [%rd95];
	cvt.s64.s32 	%rd96, %r101;
	add.s64 	%rd97, %rd2, %rd96;
	ld.global.u8 	%rs8, [%rd97];
	setp.eq.s16 	%p34, %rs8, 0;
	mul.f32 	%f158, %f157, %f134;
	selp.f32 	%f561, %f133, %f158, %p34;
	max.f32 	%f550, %f550, %f561;
$L__BB277_20:
	setp.le.s64 	%p35, %rd37, %rd11;
	mov.f32 	%f563, 0fFF800000;
	@%p35 bra 	$L__BB277_22;
	setp.eq.s64 	%p36, %rd29, 1;
	setp.eq.s64 	%p37, %rd28, 1;
	add.s64 	%rd98, %rd22, %rd11;
	cvt.u32.u64 	%r102, %rd98;
	div.s32 	%r103, %r102, %r4;
	mul.lo.s32 	%r104, %r103, %r4;
	sub.s32 	%r105, %r102, %r104;
	selp.b32 	%r106, 0, %r103, %p37;
	selp.b32 	%r107, 0, %r105, %p36;
	mul.lo.s32 	%r108, %r6, %r106;
	mad.lo.s32 	%r109, %r7, %r107, %r108;
	shl.b64 	%rd99, %rd98, 32;
	shr.s64 	%rd100, %rd99, 30;
	add.s64 	%rd101, %rd1, %rd100;
	ld.global.f32 	%f160, [%rd101];
	cvt.s64.s32 	%rd102, %r109;
	add.s64 	%rd103, %rd2, %rd102;
	ld.global.u8 	%rs9, [%rd103];
	setp.eq.s16 	%p38, %rs9, 0;
	mul.f32 	%f161, %f160, %f134;
	selp.f32 	%f563, %f133, %f161, %p38;
	max.f32 	%f550, %f550, %f563;
$L__BB277_22:
	setp.le.s64 	%p39, %rd37, %rd12;
	mov.f32 	%f565, 0fFF800000;
	@%p39 bra 	$L__BB277_24;
	setp.eq.s64 	%p40, %rd29, 1;
	setp.eq.s64 	%p41, %rd28, 1;
	add.s64 	%rd104, %rd22, %rd12;
	cvt.u32.u64 	%r110, %rd104;
	div.s32 	%r111, %r110, %r4;
	mul.lo.s32 	%r112, %r111, %r4;
	sub.s32 	%r113, %r110, %r112;
	selp.b32 	%r114, 0, %r111, %p41;
	selp.b32 	%r115, 0, %r113, %p40;
	mul.lo.s32 	%r116, %r6, %r114;
	mad.lo.s32 	%r117, %r7, %r115, %r116;
	shl.b64 	%rd105, %rd104, 32;
	shr.s64 	%rd106, %rd105, 30;
	add.s64 	%rd107, %rd1, %rd106;
	ld.global.f32 	%f163, [%rd107];
	cvt.s64.s32 	%rd108, %r117;
	add.s64 	%rd109, %rd2, %rd108;
	ld.global.u8 	%rs10, [%rd109];
	setp.eq.s16 	%p42, %rs10, 0;
	mul.f32 	%f164, %f163, %f134;
	selp.f32 	%f565, %f133, %f164, %p42;
	max.f32 	%f550, %f550, %f565;
$L__BB277_24:
	setp.le.s64 	%p43, %rd37, %rd13;
	mov.f32 	%f567, 0fFF800000;
	@%p43 bra 	$L__BB277_26;
	setp.eq.s64 	%p44, %rd29, 1;
	setp.eq.s64 	%p45, %rd28, 1;
	add.s64 	%rd110, %rd22, %rd13;
	cvt.u32.u64 	%r118, %rd110;
	div.s32 	%r119, %r118, %r4;
	mul.lo.s32 	%r120, %r119, %r4;
	sub.s32 	%r121, %r118, %r120;
	selp.b32 	%r122, 0, %r119, %p45;
	selp.b32 	%r123, 0, %r121, %p44;
	mul.lo.s32 	%r124, %r6, %r122;
	mad.lo.s32 	%r125, %r7, %r123, %r124;
	shl.b64 	%rd111, %rd110, 32;
	shr.s64 	%rd112, %rd111, 30;
	add.s64 	%rd113, %rd1, %rd112;
	ld.global.f32 	%f166, [%rd113];
	cvt.s64.s32 	%rd114, %r125;
	add.s64 	%rd115, %rd2, %rd114;
	ld.global.u8 	%rs11, [%rd115];
	setp.eq.s16 	%p46, %rs11, 0;
	mul.f32 	%f167, %f166, %f134;
	selp.f32 	%f567, %f133, %f167, %p46;
	max.f32 	%f550, %f550, %f567;
$L__BB277_26:
	mov.u32 	%r126, %tid.x;
	add.s32 	%r127, %r126, 352;
	cvt.u64.u32 	%rd116, %r127;
	setp.le.s64 	%p47, %rd37, %rd116;
	mov.f32 	%f569, 0fFF800000;
	@%p47 bra 	$L__BB277_28;
	setp.eq.s64 	%p48, %rd29, 1;
	setp.eq.s64 	%p49, %rd28, 1;
	cvt.u64.u32 	%rd117, %r127;
	add.s64 	%rd118, %rd22, %rd117;
	cvt.u32.u64 	%r130, %rd118;
	div.s32 	%r131, %r130, %r4;
	mul.lo.s32 	%r132, %r131, %r4;
	sub.s32 	%r133, %r130, %r132;
	selp.b32 	%r134, 0, %r131, %p49;
	selp.b32 	%r135, 0, %r133, %p48;
	mul.lo.s32 	%r136, %r6, %r134;
	mad.lo.s32 	%r137, %r7, %r135, %r136;
	shl.b64 	%rd119, %rd118, 32;
	shr.s64 	%rd120, %rd119, 30;
	add.s64 	%rd121, %rd1, %rd120;
	ld.global.f32 	%f169, [%rd121];
	cvt.s64.s32 	%rd122, %r137;
	add.s64 	%rd123, %rd2, %rd122;
	ld.global.u8 	%rs12, [%rd123];
	setp.eq.s16 	%p50, %rs12, 0;
	mul.f32 	%f170, %f169, %f134;
	selp.f32 	%f569, %f133, %f170, %p50;
	max.f32 	%f550, %f550, %f569;
$L__BB277_28:
	add.s32 	%r139, %r126, 384;
	cvt.u64.u32 	%rd23, %r139;
	setp.le.s64 	%p51, %rd37, %rd23;
	mov.f32 	%f571, 0fFF800000;
	@%p51 bra 	$L__BB277_30;
	setp.eq.s64 	%p52, %rd29, 1;
	setp.eq.s64 	%p53, %rd28, 1;
	add.s64 	%rd124, %rd22, %rd23;
	cvt.u32.u64 	%r140, %rd124;
	div.s32 	%r141, %r140, %r4;
	mul.lo.s32 	%r142, %r141, %r4;
	sub.s32 	%r143, %r140, %r142;
	selp.b32 	%r144, 0, %r141, %p53;
	selp.b32 	%r145, 0, %r143, %p52;
	mul.lo.s32 	%r146, %r6, %r144;
	mad.lo.s32 	%r147, %r7, %r145, %r146;
	shl.b64 	%rd125, %rd124, 32;
	shr.s64 	%rd126, %rd125, 30;
	add.s64 	%rd127, %rd1, %rd126;
	ld.global.f32 	%f172, [%rd127];
	cvt.s64.s32 	%rd128, %r147;
	add.s64 	%rd129, %rd2, %rd128;
	ld.global.u8 	%rs13, [%rd129];
	setp.eq.s16 	%p54, %rs13, 0;
	mul.f32 	%f173, %f172, %f134;
	selp.f32 	%f571, %f133, %f173, %p54;
	max.f32 	%f550, %f550, %f571;
$L__BB277_30:
	add.s32 	%r149, %r126, 416;
	cvt.u64.u32 	%rd130, %r149;
	setp.le.s64 	%p55, %rd37, %rd130;
	mov.f32 	%f573, 0fFF800000;
	@%p55 bra 	$L__BB277_32;
	setp.eq.s64 	%p56, %rd29, 1;
	setp.eq.s64 	%p57, %rd28, 1;
	add.s32 	%r151, %r126, 416;
	cvt.u64.u32 	%rd131, %r151;
	add.s64 	%rd132, %rd22, %rd131;
	cvt.u32.u64 	%r152, %rd132;
	div.s32 	%r153, %r152, %r4;
	mul.lo.s32 	%r154, %r153, %r4;
	sub.s32 	%r155, %r152, %r154;
	selp.b32 	%r156, 0, %r153, %p57;
	selp.b32 	%r157, 0, %r155, %p56;
	mul.lo.s32 	%r158, %r6, %r156;
	mad.lo.s32 	%r159, %r7, %r157, %r158;
	shl.b64 	%rd133, %rd132, 32;
	shr.s64 	%rd134, %rd133, 30;
	add.s64 	%rd135, %rd1, %rd134;
	ld.global.f32 	%f175, [%rd135];
	cvt.s64.s32 	%rd136, %r159;
	add.s64 	%rd137, %rd2, %rd136;
	ld.global.u8 	%rs14, [%rd137];
	setp.eq.s16 	%p58, %rs14, 0;
	mul.f32 	%f176, %f175, %f134;
	selp.f32 	%f573, %f133, %f176, %p58;
	max.f32 	%f550, %f550, %f573;
$L__BB277_32:
	add.s32 	%r161, %r126, 448;
	cvt.u64.u32 	%rd138, %r161;
	setp.le.s64 	%p59, %rd37, %rd138;
	mov.f32 	%f575, 0fFF800000;
	@%p59 bra 	$L__BB277_34;
	setp.eq.s64 	%p60, %rd29, 1;
	setp.eq.s64 	%p61, %rd28, 1;
	add.s32 	%r163, %r126, 448;
	cvt.u64.u32 	%rd139, %r163;
	add.s64 	%rd140, %rd22, %rd139;
	cvt.u32.u64 	%r164, %rd140;
	div.s32 	%r165, %r164, %r4;
	mul.lo.s32 	%r166, %r165, %r4;
	sub.s32 	%r167, %r164, %r166;
	selp.b32 	%r168, 0, %r165, %p61;
	selp.b32 	%r169, 0, %r167, %p60;
	mul.lo.s32 	%r170, %r6, %r168;
	mad.lo.s32 	%r171, %r7, %r169, %r170;
	shl.b64 	%rd141, %rd140, 32;
	shr.s64 	%rd142, %rd141, 30;
	add.s64 	%rd143, %rd1, %rd142;
	ld.global.f32 	%f178, [%rd143];
	cvt.s64.s32 	%rd144, %r171;
	add.s64 	%rd145, %rd2, %rd144;
	ld.global.u8 	%rs15, [%rd145];
	setp.eq.s16 	%p62, %rs15, 0;
	mul.f32 	%f179, %f178, %f134;
	selp.f32 	%f575, %f133, %f179, %p62;
	max.f32 	%f550, %f550, %f575;
$L__BB277_34:
	add.s32 	%r173, %r126, 480;
	cvt.u64.u32 	%rd146, %r173;
	setp.le.s64 	%p63, %rd37, %rd146;
	mov.f32 	%f577, 0fFF800000;
	@%p63 bra 	$L__BB277_36;
	setp.eq.s64 	%p64, %rd29, 1;
	setp.eq.s64 	%p65, %rd28, 1;
	mov.u32 	%r174, %tid.x;
	add.s32 	%r175, %r174, 480;
	cvt.u64.u32 	%rd147, %r175;
	add.s64 	%rd148, %rd22, %rd147;
	cvt.u32.u64 	%r176, %rd148;
	div.s32 	%r177, %r176, %r4;
	mul.lo.s32 	%r178, %r177, %r4;
	sub.s32 	%r179, %r176, %r178;
	selp.b32 	%r180, 0, %r177, %p65;
	selp.b32 	%r181, 0, %r179, %p64;
	mul.lo.s32 	%r182, %r6, %r180;
	mad.lo.s32 	%r183, %r7, %r181, %r182;
	shl.b64 	%rd149, %rd148, 32;
	shr.s64 	%rd150, %rd149, 30;
	add.s64 	%rd151, %rd1, %rd150;
	ld.global.f32 	%f181, [%rd151];
	cvt.s64.s32 	%rd152, %r183;
	add.s64 	%rd153, %rd2, %rd152;
	ld.global.u8 	%rs16, [%rd153];
	setp.eq.s16 	%p66, %rs16, 0;
	mul.f32 	%f182, %f181, %f134;
	selp.f32 	%f577, %f133, %f182, %p66;
	max.f32 	%f550, %f550, %f577;
$L__BB277_36:
	mov.u32 	%r184, %tid.x;
	add.s32 	%r185, %r184, 512;
	cvt.u64.u32 	%rd154, %r185;
	setp.le.s64 	%p67, %rd37, %rd154;
	mov.f32 	%f579, 0fFF800000;
	@%p67 bra 	$L__BB277_38;
	setp.eq.s64 	%p68, %rd29, 1;
	setp.eq.s64 	%p69, %rd28, 1;
	mov.u32 	%r186, %tid.x;
	add.s32 	%r187, %r186, 512;
	cvt.u64.u32 	%rd155, %r187;
	add.s64 	%rd156, %rd22, %rd155;
	cvt.u32.u64 	%r188, %rd156;
	div.s32 	%r189, %r188, %r4;
	mul.lo.s32 	%r190, %r189, %r4;
	sub.s32 	%r191, %r188, %r190;
	selp.b32 	%r192, 0, %r189, %p69;
	selp.b32 	%r193, 0, %r191, %p68;
	mul.lo.s32 	%r194, %r6, %r192;
	mad.lo.s32 	%r195, %r7, %r193, %r194;
	shl.b64 	%rd157, %rd156, 32;
	shr.s64 	%rd158, %rd157, 30;
	add.s64 	%rd159, %rd1, %rd158;
	ld.global.f32 	%f184, [%rd159];
	cvt.s64.s32 	%rd160, %r195;
	add.s64 	%rd161, %rd2, %rd160;
	ld.global.u8 	%rs17, [%rd161];
	setp.eq.s16 	%p70, %rs17, 0;
	mul.f32 	%f185, %f184, %f134;
	selp.f32 	%f579, %f133, %f185, %p70;
	max.f32 	%f550, %f550, %f579;
$L__BB277_38:
	mov.u32 	%r196, %tid.x;
	add.s32 	%r197, %r196, 544;
	cvt.u64.u32 	%rd162, %r197;
	setp.le.s64 	%p71, %rd37, %rd162;
	mov.f32 	%f581, 0fFF800000;
	@%p71 bra 	$L__BB277_40;
	setp.eq.s64 	%p72, %rd29, 1;
	setp.eq.s64 	%p73, %rd28, 1;
	mov.u32 	%r198, %tid.x;
	add.s32 	%r199, %r198, 544;
	cvt.u64.u32 	%rd163, %r199;
	add.s64 	%rd164, %rd22, %rd163;
	cvt.u32.u64 	%r200, %rd164;
	div.s32 	%r201, %r200, %r4;
	mul.lo.s32 	%r202, %r201, %r4;
	sub.s32 	%r203, %r200, %r202;
	selp.b32 	%r204, 0, %r201, %p73;
	selp.b32 	%r205, 0, %r203, %p72;
	mul.lo.s32 	%r206, %r6, %r204;
	mad.lo.s32 	%r207, %r7, %r205, %r206;
	shl.b64 	%rd165, %rd164, 32;
	shr.s64 	%rd166, %rd165, 30;
	add.s64 	%rd167, %rd1, %rd166;
	ld.global.f32 	%f187, [%rd167];
	cvt.s64.s32 	%rd168, %r207;
	add.s64 	%rd169, %rd2, %rd168;
	ld.global.u8 	%rs18, [%rd169];
	setp.eq.s16 	%p74, %rs18, 0;
	mul.f32 	%f188, %f187, %f134;
	selp.f32 	%f581, %f133, %f188, %p74;
	max.f32 	%f550, %f550, %f581;
$L__BB277_40:
	mov.u32 	%r208, %tid.x;
	add.s32 	%r209, %r208, 576;
	cvt.u64.u32 	%rd170, %r209;
	setp.le.s64 	%p75, %rd37, %rd170;
	mov.f32 	%f583, 0fFF800000;
	@%p75 bra 	$L__BB277_42;
	setp.eq.s64 	%p76, %rd29, 1;
	setp.eq.s64 	%p77, %rd28, 1;
	mov.u32 	%r210, %tid.x;
	add.s32 	%r211, %r210, 576;
	cvt.u64.u32 	%rd171, %r211;
	add.s64 	%rd172, %rd22, %rd171;
	cvt.u32.u64 	%r212, %rd172;
	div.s32 	%r213, %r212, %r4;
	mul.lo.s32 	%r214, %r213, %r4;
	sub.s32 	%r215, %r212, %r214;
	selp.b32 	%r216, 0, %r213, %p77;
	selp.b32 	%r217, 0, %r215, %p76;
	mul.lo.s32 	%r218, %r6, %r216;
	mad.lo.s32 	%r219, %r7, %r217, %r218;
	shl.b64 	%rd173, %rd172, 32;
	shr.s64 	%rd174, %rd173, 30;
	add.s64 	%rd175, %rd1, %rd174;
	ld.global.f32 	%f190, [%rd175];
	cvt.s64.s32 	%rd176, %r219;
	add.s64 	%rd177, %rd2, %rd176;
	ld.global.u8 	%rs19, [%rd177];
	setp.eq.s16 	%p78, %rs19, 0;
	mul.f32 	%f191, %f190, %f134;
	selp.f32 	%f583, %f133, %f191, %p78;
	max.f32 	%f550, %f550, %f583;
$L__BB277_42:
	setp.le.s64 	%p79, %rd37, %rd14;
	mov.f32 	%f585, 0fFF800000;
	@%p79 bra 	$L__BB277_44;
	setp.eq.s64 	%p80, %rd29, 1;
	setp.eq.s64 	%p81, %rd28, 1;
	add.s64 	%rd178, %rd22, %rd14;
	cvt.u32.u64 	%r220, %rd178;
	div.s32 	%r221, %r220, %r4;
	mul.lo.s32 	%r222, %r221, %r4;
	sub.s32 	%r223, %r220, %r222;
	selp.b32 	%r224, 0, %r221, %p81;
	selp.b32 	%r225, 0, %r223, %p80;
	mul.lo.s32 	%r226, %r6, %r224;
	mad.lo.s32 	%r227, %r7, %r225, %r226;
	shl.b64 	%rd179, %rd178, 32;
	shr.s64 	%rd180, %rd179, 30;
	add.s64 	%rd181, %rd1, %rd180;
	ld.global.f32 	%f193, [%rd181];
	cvt.s64.s32 	%rd182, %r227;
	add.s64 	%rd183, %rd2, %rd182;
	ld.global.u8 	%rs20, [%rd183];
	setp.eq.s16 	%p82, %rs20, 0;
	mul.f32 	%f194, %f193, %f134;
	selp.f32 	%f585, %f133, %f194, %p82;
	max.f32 	%f550, %f550, %f585;
$L__BB277_44:
	setp.le.s64 	%p83, %rd37, %rd15;
	mov.f32 	%f587, 0fFF800000;
	@%p83 bra 	$L__BB277_46;
	setp.eq.s64 	%p84, %rd29, 1;
	setp.eq.s64 	%p85, %rd28, 1;
	add.s64 	%rd184, %rd22, %rd15;
	cvt.u32.u64 	%r228, %rd184;
	div.s32 	%r229, %r228, %r4;
	mul.lo.s32 	%r230, %r229, %r4;
	sub.s32 	%r231, %r228, %r230;
	selp.b32 	%r232, 0, %r229, %p85;
	selp.b32 	%r233, 0, %r231, %p84;
	mul.lo.s32 	%r234, %r6, %r232;
	mad.lo.s32 	%r235, %r7, %r233, %r234;
	shl.b64 	%rd185, %rd184, 32;
	shr.s64 	%rd186, %rd185, 30;
	add.s64 	%rd187, %rd1, %rd186;
	ld.global.f32 	%f196, [%rd187];
	cvt.s64.s32 	%rd188, %r235;
	add.s64 	%rd189, %rd2, %rd188;
	ld.global.u8 	%rs21, [%rd189];
	setp.eq.s16 	%p86, %rs21, 0;
	mul.f32 	%f197, %f196, %f134;
	selp.f32 	%f587, %f133, %f197, %p86;
	max.f32 	%f550, %f550, %f587;
$L__BB277_46:
	setp.le.s64 	%p87, %rd37, %rd16;
	mov.f32 	%f589, 0fFF800000;
	@%p87 bra 	$L__BB277_48;
	setp.eq.s64 	%p88, %rd29, 1;
	setp.eq.s64 	%p89, %rd28, 1;
	add.s64 	%rd190, %rd22, %rd16;
	cvt.u32.u64 	%r236, %rd190;
	div.s32 	%r237, %r236, %r4;
	mul.lo.s32 	%r238, %r237, %r4;
	sub.s32 	%r239, %r236, %r238;
	selp.b32 	%r240, 0, %r237, %p89;
	selp.b32 	%r241, 0, %r239, %p88;
	mul.lo.s32 	%r242, %r6, %r240;
	mad.lo.s32 	%r243, %r7, %r241, %r242;
	shl.b64 	%rd191, %rd190, 32;
	shr.s64 	%rd192, %rd191, 30;
	add.s64 	%rd193, %rd1, %rd192;
	ld.global.f32 	%f199, [%rd193];
	cvt.s64.s32 	%rd194, %r243;
	add.s64 	%rd195, %rd2, %rd194;
	ld.global.u8 	%rs22, [%rd195];
	setp.eq.s16 	%p90, %rs22, 0;
	mul.f32 	%f200, %f199, %f134;
	selp.f32 	%f589, %f133, %f200, %p90;
	max.f32 	%f550, %f550, %f589;
$L__BB277_48:
	setp.le.s64 	%p91, %rd37, %rd17;
	mov.f32 	%f591, 0fFF800000;
	@%p91 bra 	$L__BB277_50;
	setp.eq.s64 	%p92, %rd29, 1;
	setp.eq.s64 	%p93, %rd28, 1;
	add.s64 	%rd196, %rd22, %rd17;
	cvt.u32.u64 	%r244, %rd196;
	div.s32 	%r245, %r244, %r4;
	mul.lo.s32 	%r246, %r245, %r4;
	sub.s32 	%r247, %r244, %r246;
	selp.b32 	%r248, 0, %r245, %p93;
	selp.b32 	%r249, 0, %r247, %p92;
	mul.lo.s32 	%r250, %r6, %r248;
	mad.lo.s32 	%r251, %r7, %r249, %r250;
	shl.b64 	%rd197, %rd196, 32;
	shr.s64 	%rd198, %rd197, 30;
	add.s64 	%rd199, %rd1, %rd198;
	ld.global.f32 	%f202, [%rd199];
	cvt.s64.s32 	%rd200, %r251;
	add.s64 	%rd201, %rd2, %rd200;
	ld.global.u8 	%rs23, [%rd201];
	setp.eq.s16 	%p94, %rs23, 0;
	mul.f32 	%f203, %f202, %f134;
	selp.f32 	%f591, %f133, %f203, %p94;
	max.f32 	%f550, %f550, %f591;
$L__BB277_50:
	setp.le.s64 	%p95, %rd37, %rd18;
	mov.f32 	%f593, 0fFF800000;
	@%p95 bra 	$L__BB277_52;
	setp.eq.s64 	%p96, %rd29, 1;
	setp.eq.s64 	%p97, %rd28, 1;
	add.s64 	%rd202, %rd22, %rd18;
	cvt.u32.u64 	%r252, %rd202;
	div.s32 	%r253, %r252, %r4;
	mul.lo.s32 	%r254, %r253, %r4;
	sub.s32 	%r255, %r252, %r254;
	selp.b32 	%r256, 0, %r253, %p97;
	selp.b32 	%r257, 0, %r255, %p96;
	mul.lo.s32 	%r258, %r6, %r256;
	mad.lo.s32 	%r259, %r7, %r257, %r258;
	shl.b64 	%rd203, %rd202, 32;
	shr.s64 	%rd204, %rd203, 30;
	add.s64 	%rd205, %rd1, %rd204;
	ld.global.f32 	%f205, [%rd205];
	cvt.s64.s32 	%rd206, %r259;
	add.s64 	%rd207, %rd2, %rd206;
	ld.global.u8 	%rs24, [%rd207];
	setp.eq.s16 	%p98, %rs24, 0;
	mul.f32 	%f206, %f205, %f134;
	selp.f32 	%f593, %f133, %f206, %p98;
	max.f32 	%f550, %f550, %f593;
$L__BB277_52:
	setp.le.s64 	%p99, %rd37, %rd19;
	mov.f32 	%f595, 0fFF800000;
	@%p99 bra 	$L__BB277_54;
	setp.eq.s64 	%p100, %rd29, 1;
	setp.eq.s64 	%p101, %rd28, 1;
	add.s64 	%rd208, %rd22, %rd19;
	cvt.u32.u64 	%r260, %rd208;
	div.s32 	%r261, %r260, %r4;
	mul.lo.s32 	%r262, %r261, %r4;
	sub.s32 	%r263, %r260, %r262;
	selp.b32 	%r264, 0, %r261, %p101;
	selp.b32 	%r265, 0, %r263, %p100;
	mul.lo.s32 	%r266, %r6, %r264;
	mad.lo.s32 	%r267, %r7, %r265, %r266;
	shl.b64 	%rd209, %rd208, 32;
	shr.s64 	%rd210, %rd209, 30;
	add.s64 	%rd211, %rd1, %rd210;
	ld.global.f32 	%f208, [%rd211];
	cvt.s64.s32 	%rd212, %r267;
	add.s64 	%rd213, %rd2, %rd212;
	ld.global.u8 	%rs25, [%rd213];
	setp.eq.s16 	%p102, %rs25, 0;
	mul.f32 	%f209, %f208, %f134;
	selp.f32 	%f595, %f133, %f209, %p102;
	max.f32 	%f550, %f550, %f595;
$L__BB277_54:
	setp.le.s64 	%p103, %rd37, %rd20;
	mov.f32 	%f597, 0fFF800000;
	@%p103 bra 	$L__BB277_56;
	setp.eq.s64 	%p104, %rd29, 1;
	setp.eq.s64 	%p105, %rd28, 1;
	add.s64 	%rd214, %rd22, %rd20;
	cvt.u32.u64 	%r268, %rd214;
	div.s32 	%r269, %r268, %r4;
	mul.lo.s32 	%r270, %r269, %r4;
	sub.s32 	%r271, %r268, %r270;
	selp.b32 	%r272, 0, %r269, %p105;
	selp.b32 	%r273, 0, %r271, %p104;
	mul.lo.s32 	%r274, %r6, %r272;
	mad.lo.s32 	%r275, %r7, %r273, %r274;
	shl.b64 	%rd215, %rd214, 32;
	shr.s64 	%rd216, %rd215, 30;
	add.s64 	%rd217, %rd1, %rd216;
	ld.global.f32 	%f211, [%rd217];
	cvt.s64.s32 	%rd218, %r275;
	add.s64 	%rd219, %rd2, %rd218;
	ld.global.u8 	%rs26, [%rd219];
	setp.eq.s16 	%p106, %rs26, 0;
	mul.f32 	%f212, %f211, %f134;
	selp.f32 	%f597, %f133, %f212, %p106;
	max.f32 	%f550, %f550, %f597;
$L__BB277_56:
	mov.u32 	%r276, %tid.x;
	cvt.u64.u32 	%rd220, %r276;
	setp.le.s64 	%p107, %rd37, %rd220;
	mov.b32 	%r277, %f550;
	shfl.sync.bfly.b32	%r278|%p108, %r277, 16, 31, -1;
	mov.b32 	%f213, %r278;
	max.f32 	%f214, %f550, %f213;
	mov.b32 	%r279, %f214;
	shfl.sync.bfly.b32	%r280|%p109, %r279, 8, 31, -1;
	mov.b32 	%f215, %r280;
	max.f32 	%f216, %f214, %f215;
	mov.b32 	%r281, %f216;
	shfl.sync.bfly.b32	%r282|%p110, %r281, 4, 31, -1;
	mov.b32 	%f217, %r282;
	max.f32 	%f218, %f216, %f217;
	mov.b32 	%r283, %f218;
	shfl.sync.bfly.b32	%r284|%p111, %r283, 2, 31, -1;
	mov.b32 	%f219, %r284;
	max.f32 	%f220, %f218, %f219;
	mov.b32 	%r285, %f220;
	shfl.sync.bfly.b32	%r286|%p112, %r285, 1, 31, -1;
	mov.b32 	%f221, %r286;
	max.f32 	%f222, %f220, %f221;
	sub.f32 	%f223, %f547, %f222;
	fma.rn.f32 	%f224, %f223, 0f3BBB989D, 0f3F000000;
	cvt.sat.f32.f32 	%f225, %f224;
	mov.f32 	%f226, 0f4B400001;
	mov.f32 	%f227, 0f437C0000;
	fma.rm.f32 	%f228, %f225, %f227, %f226;
	add.f32 	%f229, %f228, 0fCB40007F;
	neg.f32 	%f230, %f229;
	fma.rn.f32 	%f231, %f223, 0f3FB8AA3B, %f230;
	fma.rn.f32 	%f232, %f223, 0f32A57060, %f231;
	mov.b32 	%r287, %f228;
	shl.b32 	%r288, %r287, 23;
	mov.b32 	%f233, %r288;
	ex2.approx.ftz.f32 	%f234, %f232;
	mul.f32 	%f235, %f234, %f233;
	add.f32 	%f236, %f235, 0f00000000;
	sub.f32 	%f237, %f549, %f222;
	fma.rn.f32 	%f238, %f237, 0f3BBB989D, 0f3F000000;
	cvt.sat.f32.f32 	%f239, %f238;
	fma.rm.f32 	%f240, %f239, %f227, %f226;
	add.f32 	%f241, %f240, 0fCB40007F;
	neg.f32 	%f242, %f241;
	fma.rn.f32 	%f243, %f237, 0f3FB8AA3B, %f242;
	fma.rn.f32 	%f244, %f237, 0f32A57060, %f243;
	mov.b32 	%r289, %f240;
	shl.b32 	%r290, %r289, 23;
	mov.b32 	%f245, %r290;
	ex2.approx.ftz.f32 	%f246, %f244;
	mul.f32 	%f247, %f246, %f245;
	add.f32 	%f248, %f236, %f247;
	sub.f32 	%f249, %f551, %f222;
	fma.rn.f32 	%f250, %f249, 0f3BBB989D, 0f3F000000;
	cvt.sat.f32.f32 	%f251, %f250;
	fma.rm.f32 	%f252, %f251, %f227, %f226;
	add.f32 	%f253, %f252, 0fCB40007F;
	neg.f32 	%f254, %f253;
	fma.rn.f32 	%f255, %f249, 0f3FB8AA3B, %f254;
	fma.rn.f32 	%f256, %f249, 0f32A57060, %f255;
	mov.b32 	%r291, %f252;
	shl.b32 	%r292, %r291, 23;
	mov.b32 	%f257, %r292;
	ex2.approx.ftz.f32 	%f258, %f256;
	mul.f32 	%f259, %f258, %f257;
	add.f32 	%f260, %f248, %f259;
	sub.f32 	%f261, %f553, %f222;
	fma.rn.f32 	%f262, %f261, 0f3BBB989D, 0f3F000000;
	cvt.sat.f32.f32 	%f263, %f262;
	fma.rm.f32 	%f264, %f263, %f227, %f226;
	add.f32 	%f265, %f264, 0fCB40007F;
	neg.f32 	%f266, %f265;
	fma.rn.f32 	%f267, %f261, 0f3FB8AA3B, %f266;
	fma.rn.f32 	%f268, %f261, 0f32A57060, %f267;
	mov.b32 	%r293, %f264;
	shl.b32 	%r294, %r293, 23;
	mov.b32 	%f269, %r294;
	ex2.approx.ftz.f32 	%f270, %f268;
	mul.f32 	%f271, %f270, %f269;
	add.f32 	%f272, %f260, %f271;
	sub.f32 	%f273, %f555, %f222;
	fma.rn.f32 	%f274, %f273, 0f3BBB989D, 0f3F000000;
	cvt.sat.f32.f32 	%f275, %f274;
	fma.rm.f32 	%f276, %f275, %f227, %f226;
	add.f32 	%f277, %f276, 0fCB40007F;
	neg.f32 	%f278, %f277;
	fma.rn.f32 	%f279, %f273, 0f3FB8AA3B, %f278;
	fma.rn.f32 	%f280, %f273, 0f32A57060, %f279;
	mov.b32 	%r295, %f276;
	shl.b32 	%r296, %r295, 23;
	mov.b32 	%f281, %r296;
	ex2.approx.ftz.f32 	%f282, %f280;
	mul.f32 	%f283, %f282, %f281;
	add.f32 	%f284, %f272, %f283;
	sub.f32 	%f285, %f557, %f222;
	fma.rn.f32 	%f286, %f285, 0f3BBB989D, 0f3F000000;
	cvt.sat.f32.f32 	%f287, %f286;
	fma.rm.f32 	%f288, %f287, %f227, %f226;
	add.f32 	%f289, %f288, 0fCB40007F;
	neg.f32 	%f290, %f289;
	fma.rn.f32 	%f291, %f285, 0f3FB8AA3B, %f290;
	fma.rn.f32 	%f292, %f285, 0f32A57060, %f291;
	mov.b32 	%r297, %f288;
	shl.b32 	%r298, %r297, 23;
	mov.b32 	%f293, %r298;
	ex2.approx.ftz.f32 	%f294, %f292;
	mul.f32 	%f295, %f294, %f293;
	add.f32 	%f296, %f284, %f295;
	sub.f32 	%f297, %f559, %f222;
	fma.rn.f32 	%f298, %f297, 0f3BBB989D, 0f3F000000;
	cvt.sat.f32.f32 	%f299, %f298;
	fma.rm.f32 	%f300, %f299, %f227, %f226;
	add.f32 	%f301, %f300, 0fCB40007F;
	neg.f32 	%f302, %f301;
	fma.rn.f32 	%f303, %f297, 0f3FB8AA3B, %f302;
	fma.rn.f32 	%f304, %f297, 0f32A57060, %f303;
	mov.b32 	%r299, %f300;
	shl.b32 	%r300, %r299, 23;
	mov.b32 	%f305, %r300;
	ex2.approx.ftz.f32 	%f306, %f304;
	mul.f32 	%f307, %f306, %f305;
	add.f32 	%f308, %f296, %f307;
	sub.f32 	%f309, %f561, %f222;
	fma.rn.f32 	%f310, %f309, 0f3BBB989D, 0f3F000000;
	cvt.sat.f32.f32 	%f311, %f310;
	fma.rm.f32 	%f312, %f311, %f227, %f226;
	add.f32 	%f313, %f312, 0fCB40007F;
	neg.f32 	%f314, %f313;
	fma.rn.f32 	%f315, %f309, 0f3FB8AA3B, %f314;
	fma.rn.f32 	%f316, %f309, 0f32A57060, %f315;
	mov.b32 	%r301, %f312;
	shl.b32 	%r302, %r301, 23;
	mov.b32 	%f317, %r302;
	ex2.approx.ftz.f32 	%f318, %f316;
	mul.f32 	%f319, %f318, %f317;
	add.f32 	%f320, %f308, %f319;
	sub.f32 	%f321, %f563, %f222;
	fma.rn.f32 	%f322, %f321, 0f3BBB989D, 0f3F000000;
	cvt.sat.f32.f32 	%f323, %f322;
	fma.rm.f32 	%f324, %f323, %f227, %f226;
	add.f32 	%f325, %f324, 0fCB40007F;
	neg.f32 	%f326, %f325;
	fma.rn.f32 	%f327, %f321, 0f3FB8AA3B, %f326;
	fma.rn.f32 	%f328, %f321, 0f32A57060, %f327;
	mov.b32 	%r303, %f324;
	shl.b32 	%r304, %r303, 23;
	mov.b32 	%f329, %r304;
	ex2.approx.ftz.f32 	%f330, %f328;
	mul.f32 	%f331, %f330, %f329;
	add.f32 	%f332, %f320, %f331;
	sub.f32 	%f333, %f565, %f222;
	fma.rn.f32 	%f334, %f333, 0f3BBB989D, 0f3F000000;
	cvt.sat.f32.f32 	%f335, %f334;
	fma.rm.f32 	%f336, %f335, %f227, %f226;
	add.f32 	%f337, %f336, 0fCB40007F;
	neg.f32 	%f338, %f337;
	fma.rn.f32 	%f339, %f333, 0f3FB8AA3B, %f338;
	fma.rn.f32 	%f340, %f333, 0f32A57060, %f339;
	mov.b32 	%r305, %f336;
	shl.b32 	%r306, %r305, 23;
	mov.b32 	%f341, %r306;
	ex2.approx.ftz.f32 	%f342, %f340;
	mul.f32 	%f343, %f342, %f341;
	add.f32 	%f344, %f332, %f343;
	sub.f32 	%f345, %f567, %f222;
	fma.rn.f32 	%f346, %f345, 0f3BBB989D, 0f3F000000;
	cvt.sat.f32.f32 	%f347, %f346;
	fma.rm.f32 	%f348, %f347, %f227, %f226;
	add.f32 	%f349, %f348, 0fCB40007F;
	neg.f32 	%f350, %f349;
	fma.rn.f32 	%f351, %f345, 0f3FB8AA3B, %f350;
	fma.rn.f32 	%f352, %f345, 0f32A57060, %f351;
	mov.b32 	%r307, %f348;
	shl.b32 	%r308, %r307, 23;
	mov.b32 	%f353, %r308;
	ex2.approx.ftz.f32 	%f354, %f352;
	mul.f32 	%f355, %f354, %f353;
	add.f32 	%f356, %f344, %f355;
	sub.f32 	%f357, %f569, %f222;
	fma.rn.f32 	%f358, %f357, 0f3BBB989D, 0f3F000000;
	cvt.sat.f32.f32 	%f359, %f358;
	fma.rm.f32 	%f360, %f359, %f227, %f226;
	add.f32 	%f361, %f360, 0fCB40007F;
	neg.f32 	%f362, %f361;
	fma.rn.f32 	%f363, %f357, 0f3FB8AA3B, %f362;
	fma.rn.f32 	%f364, %f357, 0f32A57060, %f363;
	mov.b32 	%r309, %f360;
	shl.b32 	%r310, %r309, 23;
	mov.b32 	%f365, %r310;
	ex2.approx.ftz.f32 	%f366, %f364;
	mul.f32 	%f367, %f366, %f365;
	add.f32 	%f368, %f356, %f367;
	sub.f32 	%f369, %f571, %f222;
	fma.rn.f32 	%f370, %f369, 0f3BBB989D, 0f3F000000;
	cvt.sat.f32.f32 	%f371, %f370;
	fma.rm.f32 	%f372, %f371, %f227, %f226;
	add.f32 	%f373, %f372, 0fCB40007F;
	neg.f32 	%f374, %f373;
	fma.rn.f32 	%f375, %f369, 0f3FB8AA3B, %f374;
	fma.rn.f32 	%f376, %f369, 0f32A57060, %f375;
	mov.b32 	%r311, %f372;
	shl.b32 	%r312, %r311, 23;
	mov.b32 	%f377, %r312;
	ex2.approx.ftz.f32 	%f378, %f376;
	mul.f32 	%f379, %f378, %f377;
	add.f32 	%f380, %f368, %f379;
	sub.f32 	%f381, %f573, %f222;
	fma.rn.f32 	%f382, %f381, 0f3BBB989D, 0f3F000000;
	cvt.sat.f32.f32 	%f383, %f382;
	fma.rm.f32 	%f384, %f383, %f227, %f226;
	add.f32 	%f385, %f384, 0fCB40007F;
	neg.f32 	%f386, %f385;
	fma.rn.f32 	%f387, %f381, 0f3FB8AA3B, %f386;
	fma.rn.f32 	%f388, %f381, 0f32A57060, %f387;
	mov.b32 	%r313, %f384;
	shl.b32 	%r314, %r313, 23;
	mov.b32 	%f389, %r314;
	ex2.approx.ftz.f32 	%f390, %f388;
	mul.f32 	%f391, %f390, %f389;
	add.f32 	%f392, %f380, %f391;
	sub.f32 	%f393, %f575, %f222;
	fma.rn.f32 	%f394, %f393, 0f3BBB989D, 0f3F000000;
	cvt.sat.f32.f32 	%f395, %f394;
	fma.rm.f32 	%f396, %f395, %f227, %f226;
	add.f32 	%f397, %f396, 0fCB40007F;
	neg.f32 	%f398, %f397;
	fma.rn.f32 	%f399, %f393, 0f3FB8AA3B, %f398;
	fma.rn.f32 	%f400, %f393, 0f32A57060, %f399;
	mov.b32 	%r315, %f396;
	shl.b32 	%r316, %r315, 23;
	mov.b32 	%f401, %r316;
	ex2.approx.ftz.f32 	%f402, %f400;
	mul.f32 	%f403, %f402, %f401;
	add.f32 	%f404, %f392, %f403;
	sub.f32 	%f405, %f577, %f222;
	fma.rn.f32 	%f406, %f405, 0f3BBB989D, 0f3F000000;
	cvt.sat.f32.f32 	%f407, %f406;
	fma.rm.f32 	%f408, %f407, %f227, %f226;
	add.f32 	%f409, %f408, 0fCB40007F;
	neg.f32 	%f410, %f409;
	fma.rn.f32 	%f411, %f405, 0f3FB8AA3B, %f410;
	fma.rn.f32 	%f412, %f405, 0f32A57060, %f411;
	mov.b32 	%r317, %f408;
	shl.b32 	%r318, %r317, 23;
	mov.b32 	%f413, %r318;
	ex2.approx.ftz.f32 	%f414, %f412;
	mul.f32 	%f415, %f414, %f413;
	add.f32 	%f416, %f404, %f415;
	sub.f32 	%f417, %f579, %f222;
	fma.rn.f32 	%f418, %f417, 0f3BBB989D, 0f3F000000;
	cvt.sat.f32.f32 	%f419, %f418;
	fma.rm.f32 	%f420, %f419, %f227, %f226;
	add.f32 	%f421, %f420, 0fCB40007F;
	neg.f32 	%f422, %f421;
	fma.rn.f32 	%f423, %f417, 0f3FB8AA3B, %f422;
	fma.rn.f32 	%f424, %f417, 0f32A57060, %f423;
	mov.b32 	%r319, %f420;
	shl.b32 	%r320, %r319, 23;
	mov.b32 	%f425, %r320;
	ex2.approx.ftz.f32 	%f426, %f424;
	mul.f32 	%f427, %f426, %f425;
	add.f32 	%f428, %f416, %f427;
	sub.f32 	%f429, %f581, %f222;
	fma.rn.f32 	%f430, %f429, 0f3BBB989D, 0f3F000000;
	cvt.sat.f32.f32 	%f431, %f430;
	fma.rm.f32 	%f432, %f431, %f227, %f226;
	add.f32 	%f433, %f432, 0fCB40007F;
	neg.f32 	%f434, %f433;
	fma.rn.f32 	%f435, %f429, 0f3FB8AA3B, %f434;
	fma.rn.f32 	%f436, %f429, 0f32A57060, %f435;
	mov.b32 	%r321, %f432;
	shl.b32 	%r322, %r321, 23;
	mov.b32 	%f437, %r322;
	ex2.approx.ftz.f32 	%f438, %f436;
	mul.f32 	%f439, %f438, %f437;
	add.f32 	%f440, %f428, %f439;
	sub.f32 	%f441, %f583, %f222;
	fma.rn.f32 	%f442, %f441, 0f3BBB989D, 0f3F000000;
	cvt.sat.f32.f32 	%f443, %f442;
	fma.rm.f32 	%f444, %f443, %f227, %f226;
	add.f32 	%f445, %f444, 0fCB40007F;
	neg.f32 	%f446, %f445;
	fma.rn.f32 	%f447, %f441, 0f3FB8AA3B, %f446;
	fma.rn.f32 	%f448, %f441, 0f32A57060, %f447;
	mov.b32 	%r323, %f444;
	shl.b32 	%r324, %r323, 23;
	mov.b32 	%f449, %r324;
	ex2.approx.ftz.f32 	%f450, %f448;
	mul.f32 	%f451, %f450, %f449;
	add.f32 	%f452, %f440, %f451;
	sub.f32 	%f453, %f585, %f222;
	fma.rn.f32 	%f454, %f453, 0f3BBB989D, 0f3F000000;
	cvt.sat.f32.f32 	%f455, %f454;
	fma.rm.f32 	%f456, %f455, %f227, %f226;
	add.f32 	%f457, %f456, 0fCB40007F;
	neg.f32 	%f458, %f457;
	fma.rn.f32 	%f459, %f453, 0f3FB8AA3B, %f458;
	fma.rn.f32 	%f460, %f453, 0f32A57060, %f459;
	mov.b32 	%r325, %f456;
	shl.b32 	%r326, %r325, 23;
	mov.b32 	%f461, %r326;
	ex2.approx.ftz.f32 	%f462, %f460;
	mul.f32 	%f463, %f462, %f461;
	add.f32 	%f464, %f452, %f463;
	sub.f32 	%f465, %f587, %f222;
	fma.rn.f32 	%f466, %f465, 0f3BBB989D, 0f3F000000;
	cvt.sat.f32.f32 	%f467, %f466;
	fma.rm.f32 	%f468, %f467, %f227, %f226;
	add.f32 	%f469, %f468, 0fCB40007F;
	neg.f32 	%f470, %f469;
	fma.rn.f32 	%f471, %f465, 0f3FB8AA3B, %f470;
	fma.rn.f32 	%f472, %f465, 0f32A57060, %f471;
	mov.b32 	%r327, %f468;
	shl.b32 	%r328, %r327, 23;
	mov.b32 	%f473, %r328;
	ex2.approx.ftz.f32 	%f474, %f472;
	mul.f32 	%f475, %f474, %f473;
	add.f32 	%f476, %f464, %f475;
	sub.f32 	%f477, %f589, %f222;
	fma.rn.f32 	%f478, %f477, 0f3BBB989D, 0f3F000000;
	cvt.sat.f32.f32 	%f479, %f478;
	fma.rm.f32 	%f480, %f479, %f227, %f226;
	add.f32 	%f481, %f480, 0fCB40007F;
	neg.f32 	%f482, %f481;
	fma.rn.f32 	%f483, %f477, 0f3FB8AA3B, %f482;
	fma.rn.f32 	%f484, %f477, 0f32A57060, %f483;
	mov.b32 	%r329, %f480;
	shl.b32 	%r330, %r329, 23;
	mov.b32 	%f485, %r330;
	ex2.approx.ftz.f32 	%f486, %f484;
	mul.f32 	%f487, %f486, %f485;
	add.f32 	%f488, %f476, %f487;
	sub.f32 	%f489, %f591, %f222;
	fma.rn.f32 	%f490, %f489, 0f3BBB989D, 0f3F000000;
	cvt.sat.f32.f32 	%f491, %f490;
	fma.rm.f32 	%f492, %f491, %f227, %f226;
	add.f32 	%f493, %f492, 0fCB40007F;
	neg.f32 	%f494, %f493;
	fma.rn.f32 	%f495, %f489, 0f3FB8AA3B, %f494;
	fma.rn.f32 	%f496, %f489, 0f32A57060, %f495;
	mov.b32 	%r331, %f492;
	shl.b32 	%r332, %r331, 23;
	mov.b32 	%f497, %r332;
	ex2.approx.ftz.f32 	%f498, %f496;
	mul.f32 	%f499, %f498, %f497;
	add.f32 	%f500, %f488, %f499;
	sub.f32 	%f501, %f593, %f222;
	fma.rn.f32 	%f502, %f501, 0f3BBB989D, 0f3F000000;
	cvt.sat.f32.f32 	%f503, %f502;
	fma.rm.f32 	%f504, %f503, %f227, %f226;
	add.f32 	%f505, %f504, 0fCB40007F;
	neg.f32 	%f506, %f505;
	fma.rn.f32 	%f507, %f501, 0f3FB8AA3B, %f506;
	fma.rn.f32 	%f508, %f501, 0f32A57060, %f507;
	mov.b32 	%r333, %f504;
	shl.b32 	%r334, %r333, 23;
	mov.b32 	%f509, %r334;
	ex2.approx.ftz.f32 	%f510, %f508;
	mul.f32 	%f511, %f510, %f509;
	add.f32 	%f512, %f500, %f511;
	sub.f32 	%f513, %f595, %f222;
	fma.rn.f32 	%f514, %f513, 0f3BBB989D, 0f3F000000;
	cvt.sat.f32.f32 	%f515, %f514;
	fma.rm.f32 	%f516, %f515, %f227, %f226;
	add.f32 	%f517, %f516, 0fCB40007F;
	neg.f32 	%f518, %f517;
	fma.rn.f32 	%f519, %f513, 0f3FB8AA3B, %f518;
	fma.rn.f32 	%f520, %f513, 0f32A57060, %f519;
	mov.b32 	%r335, %f516;
	shl.b32 	%r336, %r335, 23;
	mov.b32 	%f521, %r336;
	ex2.approx.ftz.f32 	%f522, %f520;
	mul.f32 	%f523, %f522, %f521;
	add.f32 	%f524, %f512, %f523;
	sub.f32 	%f525, %f597, %f222;
	fma.rn.f32 	%f526, %f525, 0f3BBB989D, 0f3F000000;
	cvt.sat.f32.f32 	%f527, %f526;
	fma.rm.f32 	%f528, %f527, %f227, %f226;
	add.f32 	%f529, %f528, 0fCB40007F;
	neg.f32 	%f530, %f529;
	fma.rn.f32 	%f531, %f525, 0f3FB8AA3B, %f530;
	fma.rn.f32 	%f532, %f525, 0f32A57060, %f531;
	mov.b32 	%r337, %f528;
	shl.b32 	%r338, %r337, 23;
	mov.b32 	%f533, %r338;
	ex2.approx.ftz.f32 	%f534, %f532;
	mul.f32 	%f535, %f534, %f533;
	add.f32 	%f536, %f524, %f535;
	mov.b32 	%r339, %f536;
	shfl.sync.bfly.b32	%r340|%p113, %r339, 16, 31, -1;
	mov.b32 	%f537, %r340;
	add.f32 	%f538, %f536, %f537;
	mov.b32 	%r341, %f538;
	shfl.sync.bfly.b32	%r342|%p114, %r341, 8, 31, -1;
	mov.b32 	%f539, %r342;
	add.f32 	%f540, %f538, %f539;
	mov.b32 	%r343, %f540;
	shfl.sync.bfly.b32	%r344|%p115, %r343, 4, 31, -1;
	mov.b32 	%f541, %r344;
	add.f32 	%f542, %f540, %f541;
	mov.b32 	%r345, %f542;
	shfl.sync.bfly.b32	%r346|%p116, %r345, 2, 31, -1;
	mov.b32 	%f543, %r346;
	add.f32 	%f544, %f542, %f543;
	mov.b32 	%r347, %f544;
	shfl.sync.bfly.b32	%r348|%p117, %r347, 1, 31, -1;
	mov.b32 	%f545, %r348;
	add.f32 	%f546, %f544, %f545;
	div.rn.f32 	%f107, %f235, %f546;
	div.rn.f32 	%f108, %f247, %f546;
	div.rn.f32 	%f109, %f259, %f546;
	div.rn.f32 	%f110, %f271, %f546;
	div.rn.f32 	%f111, %f283, %f546;
	div.rn.f32 	%f112, %f295, %f546;
	div.rn.f32 	%f113, %f307, %f546;
	div.rn.f32 	%f114, %f319, %f546;
	div.rn.f32 	%f115, %f331, %f546;
	div.rn.f32 	%f116, %f343, %f546;
	div.rn.f32 	%f117, %f355, %f546;
	div.rn.f32 	%f118, %f367, %f546;
	div.rn.f32 	%f119, %f379, %f546;
	div.rn.f32 	%f120, %f391, %f546;
	div.rn.f32 	%f121, %f403, %f546;
	div.rn.f32 	%f122, %f415, %f546;
	div.rn.f32 	%f123, %f427, %f546;
	div.rn.f32 	%f124, %f439, %f546;
	div.rn.f32 	%f125, %f451, %f546;
	div.rn.f32 	%f126, %f463, %f546;
	div.rn.f32 	%f127, %f475, %f546;
	div.rn.f32 	%f128, %f487, %f546;
	div.rn.f32 	%f129, %f499, %f546;
	div.rn.f32 	%f130, %f511, %f546;
	div.rn.f32 	%f131, %f523, %f546;
	div.rn.f32 	%f132, %f535, %f546;
	mad.lo.s64 	%rd221, %rd237, %rd35, %rd220;
	cvta.to.global.u64 	%rd222, %rd34;
	shl.b64 	%rd223, %rd221, 2;
	add.s64 	%rd24, %rd222, %rd223;
	@%p107 bra 	$L__BB277_58;
	st.global.f32 	[%rd24], %f107;
$L__BB277_58:
	mov.u32 	%r349, %tid.x;
	add.s32 	%r350, %r349, 32;
	cvt.u64.u32 	%rd224, %r350;
	setp.le.s64 	%p118, %rd37, %rd224;
	@%p118 bra 	$L__BB277_60;
	st.global.f32 	[%rd24+128], %f108;
$L__BB277_60:
	mov.u32 	%r351, %tid.x;
	add.s32 	%r352, %r351, 64;
	cvt.u64.u32 	%rd225, %r352;
	setp.le.s64 	%p119, %rd37, %rd225;
	@%p119 bra 	$L__BB277_62;
	st.global.f32 	[%rd24+256], %f109;
$L__BB277_62:
	setp.le.s64 	%p120, %rd37, %rd6;
	@%p120 bra 	$L__BB277_64;
	st.global.f32 	[%rd24+384], %f110;
$L__BB277_64:
	setp.le.s64 	%p121, %rd37, %rd7;
	@%p121 bra 	$L__BB277_66;
	st.global.f32 	[%rd24+512], %f111;
$L__BB277_66:
	setp.le.s64 	%p122, %rd37, %rd8;
	@%p122 bra 	$L__BB277_68;
	st.global.f32 	[%rd24+640], %f112;
$L__BB277_68:
	setp.le.s64 	%p123, %rd37, %rd9;
	@%p123 bra 	$L__BB277_70;
	st.global.f32 	[%rd24+768], %f113;
$L__BB277_70:
	setp.le.s64 	%p124, %rd37, %rd10;
	@%p124 bra 	$L__BB277_72;
	st.global.f32 	[%rd24+896], %f114;
$L__BB277_72:
	setp.le.s64 	%p125, %rd37, %rd11;
	@%p125 bra 	$L__BB277_74;
	st.global.f32 	[%rd24+1024], %f115;
$L__BB277_74:
	setp.le.s64 	%p126, %rd37, %rd12;
	@%p126 bra 	$L__BB277_76;
	st.global.f32 	[%rd24+1152], %f116;
$L__BB277_76:
	setp.le.s64 	%p127, %rd37, %rd13;
	@%p127 bra 	$L__BB277_78;
	st.global.f32 	[%rd24+1280], %f117;
$L__BB277_78:
	mov.u32 	%r353, %tid.x;
	add.s32 	%r354, %r353, 352;
	cvt.u64.u32 	%rd226, %r354;
	setp.le.s64 	%p128, %rd37, %rd226;
	@%p128 bra 	$L__BB277_80;
	st.global.f32 	[%rd24+1408], %f118;
$L__BB277_80:
	add.s32 	%r356, %r353, 384;
	cvt.u64.u32 	%rd227, %r356;
	setp.le.s64 	%p129, %rd37, %rd227;
	@%p129 bra 	$L__BB277_82;
	st.global.f32 	[%rd24+1536], %f119;
$L__BB277_82:
	add.s32 	%r358, %r353, 416;
	cvt.u64.u32 	%rd228, %r358;
	setp.le.s64 	%p130, %rd37, %rd228;
	@%p130 bra 	$L__BB277_84;
	st.global.f32 	[%rd24+1664], %f120;
$L__BB277_84:
	add.s32 	%r360, %r353, 448;
	cvt.u64.u32 	%rd229, %r360;
	setp.le.s64 	%p131, %rd37, %rd229;
	@%p131 bra 	$L__BB277_86;
	st.global.f32 	[%rd24+1792], %f121;
$L__BB277_86:
	add.s32 	%r362, %r353, 480;
	cvt.u64.u32 	%rd230, %r362;
	setp.le.s64 	%p132, %rd37, %rd230;
	@%p132 bra 	$L__BB277_88;
	st.global.f32 	[%rd24+1920], %f122;
$L__BB277_88:
	add.s32 	%r364, %r353, 512;
	cvt.u64.u32 	%rd231, %r364;
	setp.le.s64 	%p133, %rd37, %rd231;
	@%p133 bra 	$L__BB277_90;
	st.global.f32 	[%rd24+2048], %f123;
$L__BB277_90:
	add.s32 	%r366, %r353, 544;
	cvt.u64.u32 	%rd232, %r366;
	setp.le.s64 	%p134, %rd37, %rd232;
	@%p134 bra 	$L__BB277_92;
	st.global.f32 	[%rd24+2176], %f124;
$L__BB277_92:
	add.s32 	%r368, %r353, 576;
	cvt.u64.u32 	%rd233, %r368;
	setp.le.s64 	%p135, %rd37, %rd233;
	@%p135 bra 	$L__BB277_94;
	st.global.f32 	[%rd24+2304], %f125;
$L__BB277_94:
	setp.le.s64 	%p136, %rd37, %rd14;
	@%p136 bra 	$L__BB277_96;
	st.global.f32 	[%rd24+2432], %f126;
$L__BB277_96:
	setp.le.s64 	%p137, %rd37, %rd15;
	@%p137 bra 	$L__BB277_98;
	st.global.f32 	[%rd24+2560], %f127;
$L__BB277_98:
	setp.le.s64 	%p138, %rd37, %rd16;
	@%p138 bra 	$L__BB277_100;
	st.global.f32 	[%rd24+2688], %f128;
$L__BB277_100:
	setp.le.s64 	%p139, %rd37, %rd17;
	@%p139 bra 	$L__BB277_102;
	st.global.f32 	[%rd24+2816], %f129;
$L__BB277_102:
	setp.le.s64 	%p140, %rd37, %rd18;
	@%p140 bra 	$L__BB277_104;
	st.global.f32 	[%rd24+2944], %f130;
$L__BB277_104:
	setp.le.s64 	%p141, %rd37, %rd19;
	@%p141 bra 	$L__BB277_106;
	st.global.f32 	[%rd24+3072], %f131;
$L__BB277_106:
	setp.le.s64 	%p142, %rd37, %rd20;
	@%p142 bra 	$L__BB277_108;
	st.global.f32 	[%rd24+3200], %f132;
$L__BB277_108:
	ld.param.u64 	%rd236, [_Z15SoftmaxWarpImplI22BroadcastScaleMaskLoadIffbLm2EiE11DirectStoreIffEfLi1ELi26ELi32ELi1ELb1EL9Algorithm0EEvT_T0_ll_param_2];
	mov.u32 	%r369, %nctaid.x;
	mov.u32 	%r370, %ntid.y;
	mul.lo.s32 	%r371, %r369, %r370;
	cvt.s64.s32 	%rd234, %r371;
	add.s64 	%rd237, %rd237, %rd234;
	setp.lt.s64 	%p143, %rd237, %rd236;
	@%p143 bra 	$L__BB277_4;
$L__BB277_109:
	ret;

}
	// .globl	_Z15SoftmaxWarpImplI22BroadcastScaleMaskLoadIffbLm2EiE11DirectStoreIffEfLi1ELi27ELi32ELi1ELb0EL9Algorithm0EEvT_T0_ll
.visible .entry _Z15SoftmaxWarpImplI22BroadcastScaleMaskLoadIffbLm2EiE11DirectStoreIffEfLi1ELi27ELi32ELi1ELb0EL9Algorithm0EEvT_T0_ll(
	.param .align 8 .b8 _Z15SoftmaxWarpImplI22BroadcastScaleMaskLoadIffbLm2EiE11DirectStoreIffEfLi1ELi27ELi32ELi1ELb0EL9Algorithm0EEvT_T0_ll_param_0[88],
	.param .align 8 .b8 _Z15SoftmaxWarpImplI22BroadcastScaleMaskLoadIffbLm2EiE11DirectStoreIffEfLi1ELi27ELi32ELi1ELb0EL9Algorithm0EEvT_T0_ll_param_1[16],
	.param .u64 _Z15SoftmaxWarpImplI22BroadcastScaleMaskLoadIffbLm2EiE11DirectStoreIffEfLi1ELi27ELi32ELi1ELb0EL9Algorithm0EEvT_T0_ll_param_2,
	.param .u64 _Z15SoftmaxWarpImplI22BroadcastScaleMaskLoadIffbLm2EiE11DirectStoreIffEfLi1ELi27ELi32ELi1ELb0EL9Algorithm0EEvT_T0_ll_param_3
)
{
	.reg .pred 	%p<43>;
	.reg .b16 	%rs<28>;
	.reg .b32 	%r<302>;
	.reg .b32 	%f<484>;
	.reg .b64 	%rd<196>;

	ld.param.u64 	%rd21, [_Z15SoftmaxWarpImplI22BroadcastScaleMaskLoadIffbLm2EiE11DirectStoreIffEfLi1ELi27ELi32ELi1ELb0EL9Algorithm0EEvT_T0_ll_param_1+8];
	ld.param.u64 	%rd20, [_Z15SoftmaxWarpImplI22BroadcastScaleMaskLoadIffbLm2EiE11DirectStoreIffEfLi1ELi27ELi32ELi1ELb0EL9Algorithm0EEvT_T0_ll_param_1];
	ld.param.v2.f32 	{%f1, %f2}, [_Z15SoftmaxWarpImplI22BroadcastScaleMaskLoadIffbLm2EiE11DirectStoreIffEfLi1ELi27ELi32ELi1ELb0EL9Algorithm0EEvT_T0_ll_param_0+80];
	ld.param.u64 	%rd19, [_Z15SoftmaxWarpImplI22BroadcastScaleMaskLoadIffbLm2EiE11DirectStoreIffEfLi1ELi27ELi32ELi1ELb0EL9Algorithm0EEvT_T0_ll_param_0+72];
	ld.param.v2.u32 	{%r4, %r5}, [_Z15SoftmaxWarpImplI22BroadcastScaleMaskLoadIffbLm2EiE11DirectStoreIffEfLi1ELi27ELi32ELi1ELb0EL9Algorithm0EEvT_T0_ll_param_0+56];
	ld.param.v2.u32 	{%r2, %r3}, [_Z15SoftmaxWarpImplI22BroadcastScaleMaskLoadIffbLm2EiE11DirectStoreIffEfLi1ELi27ELi32ELi1ELb0EL9Algorithm0EEvT_T0_ll_param_0+40];
	ld.param.u64 	%rd15, [_Z15SoftmaxWarpImplI22BroadcastScaleMaskLoadIffbLm2EiE11DirectStoreIffEfLi1ELi27ELi32ELi1ELb0EL9Algorithm0EEvT_T0_ll_param_0+24];
	ld.param.u64 	%rd14, [_Z15SoftmaxWarpImplI22BroadcastScaleMaskLoadIffbLm2EiE11DirectStoreIffEfLi1ELi27ELi32ELi1ELb0EL9Algorithm0EEvT_T0_ll_param_0+16];
	ld.param.u64 	%rd13, [_Z15SoftmaxWarpImplI22BroadcastScaleMaskLoadIffbLm2EiE11DirectStoreIffEfLi1ELi27ELi32ELi1ELb0EL9Algorithm0EEvT_T0_ll_param_0+8];
	ld.param.u64 	%rd12, [_Z15SoftmaxWarpImplI22BroadcastScaleMaskLoadIffbLm2EiE11DirectStoreIffEfLi1ELi27ELi32ELi1ELb0EL9Algorithm0EEvT_T0_ll_param_0];
	ld.param.u64 	%rd22, [_Z15SoftmaxWarpImplI22BroadcastScaleMaskLoadIffbLm2EiE11DirectStoreIffEfLi1ELi27ELi32ELi1ELb0EL9Algorithm0EEvT_T0_ll_param_2];
	ld.param.u64 	%rd23, [_Z15SoftmaxWarpImplI22BroadcastScaleMaskLoadIffbLm2EiE11DirectStoreIffEfLi1ELi27ELi32ELi1ELb0EL9Algorithm0EEvT_T0_ll_param_3];
	setp.lt.s64 	%p1, %rd23, 865;
	@%p1 bra 	$L__BB278_2;
	mov.u64 	%rd24, $str;
	cvta.global.u64 	%rd25, %rd24;
	mov.u64 	%rd26, $str$1;
	cvta.global.u64 	%rd27, %rd26;
	mov.u64 	%rd28, __unnamed_274;
	cvta.global.u64 	%rd29, %rd28;
	{ // callseq 273, 0
	.param .b64 param0;
	st.param.b64 	[param0], %rd25;
	.param .b64 param1;
	st.param.b64 	[param1], %rd27;
	.param .b32 param2;
	st.param.b32 	[param2], 254;
	.param .b64 param3;
	st.param.b64 	[param3], %rd29;
	.param .b64 param4;
	st.param.b64 	[param4], 1;
	call.uni 
	__assertfail, 
	(
	param0, 
	param1, 
	param2, 
	param3, 
	param4
	);
	} // callseq 273
$L__BB278_2:
	mov.u32 	%r6, %ctaid.x;
	mov.u32 	%r7, %ntid.y;
	mov.u32 	%r8, %tid.y;
	mad.lo.s32 	%r9, %r6, %r7, %r8;
	mov.u32 	%r10, %nctaid.x;
	mul.lo.s32 	%r1, %r10, %r7;
	cvt.s64.s32 	%rd195, %r9;
	setp.le.s64 	%p2, %rd22, %rd195;
	@%p2 bra 	$L__BB278_5;
	cvta.to.global.u64 	%rd5, %rd12;
	cvta.to.global.u64 	%rd6, %rd13;
	mov.u32 	%r11, %tid.x;
	cvt.u64.u32 	%rd7, %r11;
	cvta.to.global.u64 	%rd8, %rd20;
	cvt.s64.s32 	%rd9, %r1;
$L__BB278_4:
	setp.eq.s64 	%p3, %rd15, 1;
	setp.eq.s64 	%p4, %rd14, 1;
	mad.lo.s64 	%rd30, %rd19, %rd195, %rd7;
	cvt.u32.u64 	%r12, %rd30;
	div.s32 	%r13, %r12, %r2;
	mul.lo.s32 	%r14, %r13, %r2;
	sub.s32 	%r15, %r12, %r14;
	selp.b32 	%r16, 0, %r13, %p4;
	selp.b32 	%r17, 0, %r15, %p3;
	mul.lo.s32 	%r18, %r4, %r16;
	mad.lo.s32 	%r19, %r5, %r17, %r18;
	shl.b64 	%rd31, %rd30, 32;
	shr.s64 	%rd32, %rd31, 30;
	add.s64 	%rd33, %rd5, %rd32;
	ld.global.f32 	%f3, [%rd33];
	cvt.s64.s32 	%rd34, %r19;
	add.s64 	%rd35, %rd6, %rd34;
	ld.global.u8 	%rs1, [%rd35];
	setp.eq.s16 	%p5, %rs1, 0;
	mul.f32 	%f4, %f3, %f2;
	selp.f32 	%f5, %f1, %f4, %p5;
	max.f32 	%f6, %f5, 0fFF800000;
	add.s64 	%rd36, %rd30, 32;
	cvt.u32.u64 	%r20, %rd36;
	div.s32 	%r21, %r20, %r2;
	mul.lo.s32 	%r22, %r21, %r2;
	sub.s32 	%r23, %r20, %r22;
	selp.b32 	%r24, 0, %r21, %p4;
	selp.b32 	%r25, 0, %r23, %p3;
	mul.lo.s32 	%r26, %r4, %r24;
	mad.lo.s32 	%r27, %r5, %r25, %r26;
	shl.b64 	%rd37, %rd36, 32;
	shr.s64 	%rd38, %rd37, 30;
	add.s64 	%rd39, %rd5, %rd38;
	ld.global.f32 	%f7, [%rd39];
	cvt.s64.s32 	%rd40, %r27;
	add.s64 	%rd41, %rd6, %rd40;
	ld.global.u8 	%rs2, [%rd41];
	setp.eq.s16 	%p6, %rs2, 0;
	mul.f32 	%f8, %f7, %f2;
	selp.f32 	%f9, %f1, %f8, %p6;
	max.f32 	%f10, %f6, %f9;
	add.s64 	%rd42, %rd30, 64;
	cvt.u32.u64 	%r28, %rd42;
	div.s32 	%r29, %r28, %r2;
	mul.lo.s32 	%r30, %r29, %r2;
	sub.s32 	%r31, %r28, %r30;
	selp.b32 	%r32, 0, %r29, %p4;
	selp.b32 	%r33, 0, %r31, %p3;
	mul.lo.s32 	%r34, %r4, %r32;
	mad.lo.s32 	%r35, %r5, %r33, %r34;
	shl.b64 	%rd43, %rd42, 32;
	shr.s64 	%rd44, %rd43, 30;
	add.s64 	%rd45, %rd5, %rd44;
	ld.global.f32 	%f11, [%rd45];
	cvt.s64.s32 	%rd46, %r35;
	add.s64 	%rd47, %rd6, %rd46;
	ld.global.u8 	%rs3, [%rd47];
	setp.eq.s16 	%p7, %rs3, 0;
	mul.f32 	%f12, %f11, %f2;
	selp.f32 	%f13, %f1, %f12, %p7;
	max.f32 	%f14, %f10, %f13;
	add.s64 	%rd48, %rd30, 96;
	cvt.u32.u64 	%r36, %rd48;
	div.s32 	%r37, %r36, %r2;
	mul.lo.s32 	%r38, %r37, %r2;
	sub.s32 	%r39, %r36, %r38;
	selp.b32 	%r40, 0, %r37, %p4;
	selp.b32 	%r41, 0, %r39, %p3;
	mul.lo.s32 	%r42, %r4, %r40;
	mad.lo.s32 	%r43, %r5, %r41, %r42;
	shl.b64 	%rd49, %rd48, 32;
	shr.s64 	%rd50, %rd49, 30;
	add.s64 	%rd51, %rd5, %rd50;
	ld.global.f32 	%f15, [%rd51];
	cvt.s64.s32 	%rd52, %r43;
	add.s64 	%rd53, %rd6, %rd52;
	ld.global.u8 	%rs4, [%rd53];
	setp.eq.s16 	%p8, %rs4, 0;
	mul.f32 	%f16, %f15, %f2;
	selp.f32 	%f17, %f1, %f16, %p8;
	max.f32 	%f18, %f14, %f17;
	add.s64 	%rd54, %rd30, 128;
	cvt.u32.u64 	%r44, %rd54;
	div.s32 	%r45, %r44, %r2;
	mul.lo.s32 	%r46, %r45, %r2;
	sub.s32 	%r47, %r44, %r46;
	selp.b32 	%r48, 0, %r45, %p4;
	selp.b32 	%r49, 0, %r47, %p3;
	mul.lo.s32 	%r50, %r4, %r48;
	mad.lo.s32 	%r51, %r5, %r49, %r50;
	shl.b64 	%rd55, %rd54, 32;
	shr.s64 	%rd56, %rd55, 30;
	add.s64 	%rd57, %rd5, %rd56;
	ld.global.f32 	%f19, [%rd57];
	cvt.s64.s32 	%rd58, %r51;
	add.s64 	%rd59, %rd6, %rd58;
	ld.global.u8 	%rs5, [%rd59];
	setp.eq.s16 	%p9, %rs5, 0;
	mul.f32 	%f20, %f19, %f2;
	selp.f32 	%f21, %f1, %f20, %p9;
	max.f32 	%f22, %f18, %f21;
	add.s64 	%rd60, %rd30, 160;
	cvt.u32.u64 	%r52, %rd60;
	div.s32 	%r53, %r52, %r2;
	mul.lo.s32 	%r54, %r53, %r2;
	sub.s32 	%r55, %r52, %r54;
	selp.b32 	%r56, 0, %r53, %p4;
	selp.b32 	%r57, 0, %r55, %p3;
	mul.lo.s32 	%r58, %r4, %r56;
	mad.lo.s32 	%r59, %r5, %r57, %r58;
	shl.b64 	%rd61, %rd60, 32;
	shr.s64 	%rd62, %rd61, 30;
	add.s64 	%rd63, %rd5, %rd62;
	ld.global.f32 	%f23, [%rd63];
	cvt.s64.s32 	%rd64, %r59;
	add.s64 	%rd65, %rd6, %rd64;
	ld.global.u8 	%rs6, [%rd65];
	setp.eq.s16 	%p10, %rs6, 0;
	mul.f32 	%f24, %f23, %f2;
	selp.f32 	%f25, %f1, %f24, %p10;
	max.f32 	%f26, %f22, %f25;
	add.s64 	%rd66, %rd30, 192;
	cvt.u32.u64 	%r60, %rd66;
	div.s32 	%r61, %r60, %r2;
	mul.lo.s32 	%r62, %r61, %r2;
	sub.s32 	%r63, %r60, %r62;
	selp.b32 	%r64, 0, %r61, %p4;
	selp.b32 	%r65, 0, %r63, %p3;
	mul.lo.s32 	%r66, %r4, %r64;
	mad.lo.s32 	%r67, %r5, %r65, %r66;
	shl.b64 	%rd67, %rd66, 32;
	shr.s64 	%rd68, %rd67, 30;
	add.s64 	%rd69, %rd5, %rd68;
	ld.global.f32 	%f27, [%rd69];
	cvt.s64.s32 	%rd70, %r67;
	add.s64 	%rd71, %rd6, %rd70;
	ld.global.u8 	%rs7, [%rd71];
	setp.eq.s16 	%p11, %rs7, 0;
	mul.f32 	%f28, %f27, %f2;
	selp.f32 	%f29, %f1, %f28, %p11;
	max.f32 	%f30, %f26, %f29;
	add.s64 	%rd72, %rd30, 224;
	cvt.u32.u64 	%r68, %rd72;
	div.s32 	%r69, %r68, %r2;
	mul.lo.s32 	%r70, %r69, %r2;
	sub.s32 	%r71, %r68, %r70;
	selp.b32 	%r72, 0, %r69, %p4;
	selp.b32 	%r73, 0, %r71, %p3;
	mul.lo.s32 	%r74, %r4, %r72;
	mad.lo.s32 	%r75, %r5, %r73, %r74;
	shl.b64 	%rd73, %rd72, 32;
	shr.s64 	%rd74, %rd73, 30;
	add.s64 	%rd75, %rd5, %rd74;
	ld.global.f32 	%f31, [%rd75];
	cvt.s64.s32 	%rd76, %r75;
	add.s64 	%rd77, %rd6, %rd76;
	ld.global.u8 	%rs8, [%rd77];
	setp.eq.s16 	%p12, %rs8, 0;
	mul.f32 	%f32, %f31, %f2;
	selp.f32 	%f33, %f1, %f32, %p12;
	max.f32 	%f34, %f30, %f33;
	add.s64 	%rd78, %rd30, 256;
	cvt.u32.u64 	%r76, %rd78;
	div.s32 	%r77, %r76, %r2;
	mul.lo.s32 	%r78, %r77, %r2;
	sub.s32 	%r79, %r76, %r78;
	selp.b32 	%r80, 0, %r77, %p4;
	selp.b32 	%r81, 0, %r79, %p3;
	mul.lo.s32 	%r82, %r4, %r80;
	mad.lo.s32 	%r83, %r5, %r81, %r82;
	shl.b64 	%rd79, %rd78, 32;
	shr.s64 	%rd80, %rd79, 30;
	add.s64 	%rd81, %rd5, %rd80;
	ld.global.f32 	%f35, [%rd81];
	cvt.s64.s32 	%rd82, %r83;
	add.s64 	%rd83, %rd6, %rd82;
	ld.global.u8 	%rs9, [%rd83];
	setp.eq.s16 	%p13, %rs9, 0;
	mul.f32 	%f36, %f35, %f2;
	selp.f32 	%f37, %f1, %f36, %p13;
	max.f32 	%f38, %f34, %f37;
	add.s64 	%rd84, %rd30, 288;
	cvt.u32.u64 	%r84, %rd84;
	div.s32 	%r85, %r84, %r2;
	mul.lo.s32 	%r86, %r85, %r2;
	sub.s32 	%r87, %r84, %r86;
	selp.b32 	%r88, 0, %r85, %p4;
	selp.b32 	%r89, 0, %r87, %p3;
	mul.lo.s32 	%r90, %r4, %r88;
	mad.lo.s32 	%r91, %r5, %r89, %r90;
	shl.b64 	%rd85, %rd84, 32;
	shr.s64 	%rd86, %rd85, 30;
	add.s64 	%rd87, %rd5, %rd86;
	ld.global.f32 	%f39, [%rd87];
	cvt.s64.s32 	%rd88, %r91;
	add.s64 	%rd89, %rd6, %rd88;
	ld.global.u8 	%rs10, [%rd89];
	setp.eq.s16 	%p14, %rs10, 0;
	mul.f32 	%f40, %f39, %f2;
	selp.f32 	%f41, %f1, %f40, %p14;
	max.f32 	%f42, %f38, %f41;
	add.s64 	%rd90, %rd30, 320;
	cvt.u32.u64 	%r92, %rd90;
	div.s32 	%r93, %r92, %r2;
	mul.lo.s32 	%r94, %r93, %r2;
	sub.s32 	%r95, %r92, %r94;
	selp.b32 	%r96, 0, %r93, %p4;
	selp.b32 	%r97, 0, %r95, %p3;
	mul.lo.s32 	%r98, %r4, %r96;
	mad.lo.s32 	%r99, %r5, %r97, %r98;
	shl.b64 	%rd91, %rd90, 32;
	shr.s64 	%rd92, %rd91, 30;
	add.s64 	%rd93, %rd5, %rd92;
	ld.global.f32 	%f43, [%rd93];
	cvt.s64.s32 	%rd94, %r99;
	add.s64 	%rd95, %rd6, %rd94;
	ld.global.u8 	%rs11, [%rd95];
	setp.eq.s16 	%p15, %rs11, 0;
	mul.f32 	%f44, %f43, %f2;
	selp.f32 	%f45, %f1, %f44, %p15;
	max.f32 	%f46, %f42, %f45;
	add.s64 	%rd96, %rd30, 352;
	cvt.u32.u64 	%r100, %rd96;
	div.s32 	%r101, %r100, %r2;
	mul.lo.s32 	%r102, %r101, %r2;
	sub.s32 	%r103, %r100, %r102;
	selp.b32 	%r104, 0, %r101, %p4;
	selp.b32 	%r105, 0, %r103, %p3;
	mul.lo.s32 	%r106, %r4, %r104;
	mad.lo.s32 	%r107, %r5, %r105, %r106;
	shl.b64 	%rd97, %rd96, 32;
	shr.s64 	%rd98, %rd97, 30;
	add.s64 	%rd99, %rd5, %rd98;
	ld.global.f32 	%f47, [%rd99];
	cvt.s64.s32 	%rd100, %r107;
	add.s64 	%rd101, %rd6, %rd100;
	ld.global.u8 	%rs12, [%rd101];
	setp.eq.s16 	%p16, %rs12, 0;
	mul.f32 	%f48, %f47, %f2;
	selp.f32 	%f49, %f1, %f48, %p16;
	max.f32 	%f50, %f46, %f49;
	add.s64 	%rd102, %rd30, 384;
	cvt.u32.u64 	%r108, %rd102;
	div.s32 	%r109, %r108, %r2;
	mul.lo.s32 	%r110, %r109, %r2;
	sub.s32 	%r111, %r108, %r110;
	selp.b32 	%r112, 0, %r109, %p4;
	selp.b32 	%r113, 0, %r111, %p3;
	mul.lo.s32 	%r114, %r4, %r112;
	mad.lo.s32 	%r115, %r5, %r113, %r114;
	shl.b64 	%rd103, %rd102, 32;
	shr.s64 	%rd104, %rd103, 30;
	add.s64 	%rd105, %rd5, %rd104;
	ld.global.f32 	%f51, [%rd105];
	cvt.s64.s32 	%rd106, %r115;
	add.s64 	%rd107, %rd6, %rd106;
	ld.global.u8 	%rs13, [%rd107];
	setp.eq.s16 	%p17, %rs13, 0;
	mul.f32 	%f52, %f51, %f2;
	selp.f32 	%f53, %f1, %f52, %p17;
	max.f32 	%f54, %f50, %f53;
	add.s64 	%rd108, %rd30, 416;
	cvt.u32.u64 	%r116, %rd108;
	div.s32 	%r117, %r116, %r2;
	mul.lo.s32 	%r118, %r117, %r2;
	sub.s32 	%r119, %r116, %r118;
	selp.b32 	%r120, 0, %r117, %p4;
	selp.b32 	%r121, 0, %r119, %p3;
	mul.lo.s32 	%r122, %r4, %r120;
	mad.lo.s32 	%r123, %r5, %r121, %r122;
	shl.b64 	%rd109, %rd108, 32;
	shr.s64 	%rd110, %rd109, 30;
	add.s64 	%rd111, %rd5, %rd110;
	ld.global.f32 	%f55, [%rd111];
	cvt.s64.s32 	%rd112, %r123;
	add.s64 	%rd113, %rd6, %rd112;
	ld.global.u8 	%rs14, [%rd113];
	setp.eq.s16 	%p18, %rs14, 0;
	mul.f32 	%f56, %f55, %f2;
	selp.f32 	%f57, %f1, %f56, %p18;
	max.f32 	%f58, %f54, %f57;
	add.s64 	%rd114, %rd30, 448;
	cvt.u32.u64 	%r124, %rd114;
	div.s32 	%r125, %r124, %r2;
	mul.lo.s32 	%r126, %r125, %r2;
	sub.s32 	%r127, %r124, %r126;
	selp.b32 	%r128, 0, %r125, %p4;
	selp.b32 	%r129, 0, %r127, %p3;
	mul.lo.s32 	%r130, %r4, %r128;
	mad.lo.s32 	%r131, %r5, %r129, %r130;
	shl.b64 	%rd115, %rd114, 32;
	shr.s64 	%rd116, %rd115, 30;
	add.s64 	%rd117, %rd5, %rd116;
	ld.global.f32 	%f59, [%rd117];
	cvt.s64.s32 	%rd118, %r131;
	add.s64 	%rd119, %rd6, %rd118;
	ld.global.u8 	%rs15, [%rd119];
	setp.eq.s16 	%p19, %rs15, 0;
	mul.f32 	%f60, %f59, %f2;
	selp.f32 	%f61, %f1, %f60, %p19;
	max.f32 	%f62, %f58, %f61;
	add.s64 	%rd120, %rd30, 480;
	cvt.u32.u64 	%r132, %rd120;
	div.s32 	%r133, %r132, %r2;
	mul.lo.s32 	%r134, %r133, %r2;
	sub.s32 	%r135, %r132, %r134;
	selp.b32 	%r136, 0, %r133, %p4;
	selp.b32 	%r137, 0, %r135, %p3;
	mul.lo.s32 	%r138, %r4, %r136;
	mad.lo.s32 	%r139, %r5, %r137, %r138;
	shl.b64 	%rd121, %rd120, 32;
	shr.s64 	%rd122, %rd121, 30;
	add.s64 	%rd123, %rd5, %rd122;
	ld.global.f32 	%f63, [%rd123];
	cvt.s64.s32 	%rd124, %r139;
	add.s64 	%rd125, %rd6, %rd124;
	ld.global.u8 	%rs16, [%rd125];
	setp.eq.s16 	%p20, %rs16, 0;
	mul.f32 	%f64, %f63, %f2;
	selp.f32 	%f65, %f1, %f64, %p20;
	max.f32 	%f66, %f62, %f65;
	add.s64 	%rd126, %rd30, 512;
	cvt.u32.u64 	%r140, %rd126;
	div.s32 	%r141, %r140, %r2;
	mul.lo.s32 	%r142, %r141, %r2;
	sub.s32 	%r143, %r140, %r142;
	selp.b32 	%r144, 0, %r141, %p4;
	selp.b32 	%r145, 0, %r143, %p3;
	mul.lo.s32 	%r146, %r4, %r144;
	mad.lo.s32 	%r147, %r5, %r145, %r146;
	shl.b64 	%rd127, %rd126, 32;
	shr.s64 	%rd128, %rd127, 30;
	add.s64 	%rd129, %rd5, %rd128;
	ld.global.f32 	%f67, [%rd129];
	cvt.s64.s32 	%rd130, %r147;
	add.s64 	%rd131, %rd6, %rd130;
	ld.global.u8 	%rs17, [%rd131];
	setp.eq.s16 	%p21, %rs17, 0;
	mul.f32 	%f68, %f67, %f2;
	selp.f32 	%f69, %f1, %f68, %p21;
	max.f32 	%f70, %f66, %f69;
	add.s64 	%rd132, %rd30, 544;
	cvt.u32.u64 	%r148, %rd132;
	div.s32 	%r149, %r148, %r2;
	mul.lo.s32 	%r150, %r149, %r2;
	sub.s32 	%r151, %r148, %r150;
	selp.b32 	%r152, 0, %r149, %p4;
	selp.b32 	%r153, 0, %r151, %p3;
	mul.lo.s32 	%r154, %r4, %r152;
	mad.lo.s32 	%r155, %r5, %r153, %r154;
	shl.b64 	%rd133, %rd132, 32;
	shr.s64 	%rd134, %rd133, 30;
	add.s64 	%rd135, %rd5, %rd134;
	ld.global.f32 	%f71, [%rd135];
	cvt.s64.s32 	%rd136, %r155;
	add.s64 	%rd137, %rd6, %rd136;
	ld.global.u8 	%rs18, [%rd137];
	setp.eq.s16 	%p22, %rs18, 0;
	mul.f32 	%f72, %f71, %f2;
	selp.f32 	%f73, %f1, %f72, %p22;
	max.f32 	%f74, %f70, %f73;
	add.s64 	%rd138, %rd30, 576;
	cvt.u32.u64 	%r156, %rd138;
	div.s32 	%r157, %r156, %r2;
	mul.lo.s32 	%r158, %r157, %r2;
	sub.s32 	%r159, %r156, %r158;
	selp.b32 	%r160, 0, %r157, %p4;
	selp.b32 	%r161, 0, %r159, %p3;
	mul.lo.s32 	%r162, %r4, %r160;
	mad.lo.s32 	%r163, %r5, %r161, %r162;
	shl.b64 	%rd139, %rd138, 32;
	shr.s64 	%rd140, %rd139, 30;
	add.s64 	%rd141, %rd5, %rd140;
	ld.global.f32 	%f75, [%rd141];
	cvt.s64.s32 	%rd142, %r163;
	add.s64 	%rd143, %rd6, %rd142;
	ld.global.u8 	%rs19, [%rd143];
	setp.eq.s16 	%p23, %rs19, 0;
	mul.f32 	%f76, %f75, %f2;
	selp.f32 	%f77, %f1, %f76, %p23;
	max.f32 	%f78, %f74, %f77;
	add.s64 	%rd144, %rd30, 608;
	cvt.u32.u64 	%r164, %rd144;
	div.s32 	%r165, %r164, %r2;
	mul.lo.s32 	%r166, %r165, %r2;
	sub.s32 	%r167, %r164, %r166;
	selp.b32 	%r168, 0, %r165, %p4;
	selp.b32 	%r169, 0, %r167, %p3;
	mul.lo.s32 	%r170, %r4, %r168;
	mad.lo.s32 	%r171, %r5, %r169, %r170;
	shl.b64 	%rd145, %rd144, 32;
	shr.s64 	%rd146, %rd145, 30;
	add.s64 	%rd147, %rd5, %rd146;
	ld.global.f32 	%f79, [%rd147];
	cvt.s64.s32 	%rd148, %r171;
	add.s64 	%rd149, %rd6, %rd148;
	ld.global.u8 	%rs20, [%rd149];
	setp.eq.s16 	%p24, %rs20, 0;
	mul.f32 	%f80, %f79, %f2;
	selp.f32 	%f81, %f1, %f80, %p24;
	max.f32 	%f82, %f78, %f81;
	add.s64 	%rd150, %rd30, 640;
	cvt.u32.u64 	%r172, %rd150;
	div.s32 	%r173, %r172, %r2;
	mul.lo.s32 	%r174, %r173, %r2;
	sub.s32 	%r175, %r172, %r174;
	selp.b32 	%r176, 0, %r173, %p4;
	selp.b32 	%r177, 0, %r175, %p3;
	mul.lo.s32 	%r178, %r4, %r176;
	mad.lo.s32 	%r179, %r5, %r177, %r178;
	shl.b64 	%rd151, %rd150, 32;
	shr.s64 	%rd152, %rd151, 30;
	add.s64 	%rd153, %rd5, %rd152;
	ld.global.f32 	%f83, [%rd153];
	cvt.s64.s32 	%rd154, %r179;
	add.s64 	%rd155, %rd6, %rd154;
	ld.global.u8 	%rs21, [%rd155];
	setp.eq.s16 	%p25, %rs21, 0;
	mul.f32 	%f84, %f83, %f2;
	selp.f32 	%f85, %f1, %f84, %p25;
	max.f32 	%f86, %f82, %f85;
	add.s64 	%rd156, %rd30, 672;
	cvt.u32.u64 	%r180, %rd156;
	div.s32 	%r181, %r180, %r2;
	mul.lo.s32 	%r182, %r181, %r2;
	sub.s32 	%r183, %r180, %r182;
	selp.b32 	%r184, 0, %r181, %p4;
	selp.b32 	%r185, 0, %r183, %p3;
	mul.lo.s32 	%r186, %r4, %r184;
	mad.lo.s32 	%r187, %r5, %r185, %r186;
	shl.b64 	%rd157, %rd156, 32;
	shr.s64 	%rd158, %rd157, 30;
	add.s64 	%rd159, %rd5, %rd158;
	ld.global.f32 	%f87, [%rd159];
	cvt.s64.s32 	%rd160, %r187;
	add.s64 	%rd161, %rd6, %rd160;
	ld.global.u8 	%rs22, [%rd161];
	setp.eq.s16 	%p26, %rs22, 0;
	mul.f32 	%f88, %f87, %f2;
	selp.f32 	%f89, %f1, %f88, %p26;
	max.f32 	%f90, %f86, %f89;
	add.s64 	%rd162, %rd30, 704;
	cvt.u32.u64 	%r188, %rd162;
	div.s32 	%r189, %r188, %r2;
	mul.lo.s32 	%r190, %r189, %r2;
	sub.s32 	%r191, %r188, %r190;
	selp.b32 	%r192, 0, %r189, %p4;
	selp.b32 	%r193, 0, %r191, %p3;
	mul.lo.s32 	%r194, %r4, %r192;
	mad.lo.s32 	%r195, %r5, %r193, %r194;
	shl.b64 	%rd163, %rd162, 32;
	shr.s64 	%rd164, %rd163, 30;
	add.s64 	%rd165, %rd5, %rd164;
	ld.global.f32 	%f91, [%rd165];
	cvt.s64.s32 	%rd166, %r195;
	add.s64 	%rd167, %rd6, %rd166;
	ld.global.u8 	%rs23, [%rd167];
	setp.eq.s16 	%p27, %rs23, 0;
	mul.f32 	%f92, %f91, %f2;
	selp.f32 	%f93, %f1, %f92, %p27;
	max.f32 	%f94, %f90, %f93;
	add.s64 	%rd168, %rd30, 736;
	cvt.u32.u64 	%r196, %rd168;
	div.s32 	%r197, %r196, %r2;
	mul.lo.s32 	%r198, %r197, %r2;
	sub.s32 	%r199, %r196, %r198;
	selp.b32 	%r200, 0, %r197, %p4;
	selp.b32 	%r201, 0, %r199, %p3;
	mul.lo.s32 	%r202, %r4, %r200;
	mad.lo.s32 	%r203, %r5, %r201, %r202;
	shl.b64 	%rd169, %rd168, 32;
	shr.s64 	%rd170, %rd169, 30;
	add.s64 	%rd171, %rd5, %rd170;
	ld.global.f32 	%f95, [%rd171];
	cvt.s64.s32 	%rd172, %r203;
	add.s64 	%rd173, %rd6, %rd172;
	ld.global.u8 	%rs24, [%rd173];
	setp.eq.s16 	%p28, %rs24, 0;
	mul.f32 	%f96, %f95, %f2;
	selp.f32 	%f97, %f1, %f96, %p28;
	max.f32 	%f98, %f94, %f97;
	add.s64 	%rd174, %rd30, 768;
	cvt.u32.u64 	%r204, %rd174;
	div.s32 	%r205, %r204, %r2;
	mul.lo.s32 	%r206, %r205, %r2;
	sub.s32 	%r207, %r204, %r206;
	selp.b32 	%r208, 0, %r205, %p4;
	selp.b32 	%r209, 0, %r207, %p3;
	mul.lo.s32 	%r210, %r4, %r208;
	mad.lo.s32 	%r211, %r5, %r209, %r210;
	shl.b64 	%rd175, %rd174, 32;
	shr.s64 	%rd176, %rd175, 30;
	add.s64 	%rd177, %rd5, %rd176;
	ld.global.f32 	%f99, [%rd177];
	cvt.s64.s32 	%rd178, %r211;
	add.s64 	%rd179, %rd6, %rd178;
	ld.global.u8 	%rs25, [%rd179];
	setp.eq.s16 	%p29, %rs25, 0;
	mul.f32 	%f100, %f99, %f2;
	selp.f32 	%f101, %f1, %f100, %p29;
	max.f32 	%f102, %f98, %f101;
	add.s64 	%rd180, %rd30, 800;
	cvt.u32.u64 	%r212, %rd180;
	div.s32 	%r213, %r212, %r2;
	mul.lo.s32 	%r214, %r213, %r2;
	sub.s32 	%r215, %r212, %r214;
	selp.b32 	%r216, 0, %r213, %p4;
	selp.b32 	%r217, 0, %r215, %p3;
	mul.lo.s32 	%r218, %r4, %r216;
	mad.lo.s32 	%r219, %r5, %r217, %r218;
	shl.b64 	%rd181, %rd180, 32;
	shr.s64 	%rd182, %rd181, 30;
	add.s64 	%rd183, %rd5, %rd182;
	ld.global.f32 	%f103, [%rd183];
	cvt.s64.s32 	%rd184, %r219;
	add.s64 	%rd185, %rd6, %rd184;
	ld.global.u8 	%rs26, [%rd185];
	setp.eq.s16 	%p30, %rs26, 0;
	mul.f32 	%f104, %f103, %f2;
	selp.f32 	%f105, %f1, %f104, %p30;
	max.f32 	%f106, %f102, %f105;
	add.s64 	%rd186, %rd30, 832;
	cvt.u32.u64 	%r220, %rd186;
	div.s32 	%r221, %r220, %r2;
	mul.lo.s32 	%r222, %r221, %r2;
	sub.s32 	%r223, %r220, %r222;
	selp.b32 	%r224, 0, %r221, %p4;
	selp.b32 	%r225, 0, %r223, %p3;
	mul.lo.s32 	%r226, %r4, %r224;
	mad.lo.s32 	%r227, %r5, %r225, %r226;
	shl.b64 	%rd187, %rd186, 32;
	shr.s64 	%rd188, %rd187, 30;
	add.s64 	%rd189, %rd5, %rd188;
	ld.global.f32 	%f107, [%rd189];
	cvt.s64.s32 	%rd190, %r227;
	add.s64 	%rd191, %rd6, %rd190;
	ld.global.u8 	%rs27, [%rd191];
	setp.eq.s16 	%p31, %rs27, 0;
	mul.f32 	%f108, %f107, %f2;
	selp.f32 	%f109, %f1, %f108, %p31;
	max.f32 	%f110, %f106, %f109;
	mov.b32 	%r228, %f110;
	shfl.sync.bfly.b32	%r229|%p32, %r228, 16, 31, -1;
	mov.b32 	%f111, %r229;
	max.f32 	%f112, %f110, %f111;
	mov.b32 	%r230, %f112;
	shfl.sync.bfly.b32	%r231|%p33, %r230, 8, 31, -1;
	mov.b32 	%f113, %r231;
	max.f32 	%f114, %f112, %f113;
	mov.b32 	%r232, %f114;
	shfl.sync.bfly.b32	%r233|%p34, %r232, 4, 31, -1;
	mov.b32 	%f115, %r233;
	max.f32 	%f116, %f114, %f115;
	mov.b32 	%r234, %f116;
	shfl.sync.bfly.b32	%r235|%p35, %r234, 2, 31, -1;
	mov.b32 	%f117, %r235;
	max.f32 	%f118, %f116, %f117;
	mov.b32 	%r236, %f118;
	shfl.sync.bfly.b32	%r237|%p36, %r236, 1, 31, -1;
	mov.b32 	%f119, %r237;
	max.f32 	%f120, %f118, %f119;
	sub.f32 	%f121, %f5, %f120;
	fma.rn.f32 	%f122, %f121, 0f3BBB989D, 0f3F000000;
	cvt.sat.f32.f32 	%f123, %f122;
	mov.f32 	%f124, 0f4B400001;
	mov.f32 	%f125, 0f437C0000;
	fma.rm.f32 	%f126, %f123, %f125, %f124;
	add.f32 	%f127, %f126, 0fCB40007F;
	neg.f32 	%f128, %f127;
	fma.rn.f32 	%f129, %f121, 0f3FB8AA3B, %f128;
	fma.rn.f32 	%f130, %f121, 0f32A57060, %f129;
	mov.b32 	%r238, %f126;
	shl.b32 	%r239, %r238, 23;
	mov.b32 	%f131, %r239;
	ex2.approx.ftz.f32 	%f132, %f130;
	mul.f32 	%f133, %f132, %f131;
	add.f32 	%f134, %f133, 0f00000000;
	sub.f32 	%f135, %f9, %f120;
	fma.rn.f32 	%f136, %f135, 0f3BBB989D, 0f3F000000;
	cvt.sat.f32.f32 	%f137, %f136;
	fma.rm.f32 	%f138, %f137, %f125, %f124;
	add.f32 	%f139, %f138, 0fCB40007F;
	neg.f32 	%f140, %f139;
	fma.rn.f32 	%f141, %f135, 0f3FB8AA3B, %f140;
	fma.rn.f32 	%f142, %f135, 0f32A57060, %f141;
	mov.b32 	%r240, %f138;
	shl.b32 	%r241, %r240, 23;
	mov.b32 	%f143, %r241;
	ex2.approx.ftz.f32 	%f144, %f142;
	mul.f32 	%f145, %f144, %f143;
	add.f32 	%f146, %f134, %f145;
	sub.f32 	%f147, %f13, %f120;
	fma.rn.f32 	%f148, %f147, 0f3BBB989D, 0f3F000000;
	cvt.sat.f32.f32 	%f149, %f148;
	fma.rm.f32 	%f150, %f149, %f125, %f124;
	add.f32 	%f151, %f150, 0fCB40007F;
	neg.f32 	%f152, %f151;
	fma.rn.f32 	%f153, %f147, 0f3FB8AA3B, %f152;
	fma.rn.f32 	%f154, %f147, 0f32A57060, %f153;
	mov.b32 	%r242, %f150;
	shl.b32 	%r243, %r242, 23;
	mov.b32 	%f155, %r243;
	ex2.approx.ftz.f32 	%f156, %f154;
	mul.f32 	%f157, %f156, %f155;
	add.f32 	%f158, %f146, %f157;
	sub.f32 	%f159, %f17, %f120;
	fma.rn.f32 	%f160, %f159, 0f3BBB989D, 0f3F000000;
	cvt.sat.f32.f32 	%f161, %f160;
	fma.rm.f32 	%f162, %f161, %f125, %f124;
	add.f32 	%f163, %f162, 0fCB40007F;
	neg.f32 	%f164, %f163;
	fma.rn.f32 	%f165, %f159, 0f3FB8AA3B, %f164;
	fma.rn.f32 	%f166, %f159, 0f32A57060, %f165;
	mov.b32 	%r244, %f162;
	shl.b32 	%r245, %r244, 23;
	mov.b32 	%f167, %r245;
	ex2.approx.ftz.f32 	%f168, %f166;
	mul.f32 	%f169, %f168, %f167;
	add.f32 	%f170, %f158, %f169;
	sub.f32 	%f171, %f21, %f120;
	fma.rn.f32 	%f172, %f171, 0f3BBB989D, 0f3F000000;
	cvt.sat.f32.f32 	%f173, %f172;
	fma.rm.f32 	%f174, %f173, %f125, %f124;
	add.f32 	%f175, %f174, 0fCB40007F;
	neg.f32 	%f176, %f175;
	fma.rn.f32 	%f177, %f171, 0f3FB8AA3B, %f176;
	fma.rn.f32 	%f178, %f171, 0f32A57060, %f177;
	mov.b32 	%r246, %f174;
	shl.b32 	%r247, %r246, 23;
	mov.b32 	%f179, %r247;
	ex2.approx.ftz.f32 	%f180, %f178;
	mul.f32 	%f181, %f180, %f179;
	add.f32 	%f182, %f170, %f181;
	sub.f32 	%f183, %f25, %f120;
	fma.rn.f32 	%f184, %f183, 0f3BBB989D, 0f3F000000;
	cvt.sat.f32.f32 	%f185, %f184;
	fma.rm.f32 	%f186, %f185, %f125, %f124;
	add.f32 	%f187, %f186, 0fCB40007F;
	neg.f32 	%f188, %f187;
	fma.rn.f32 	%f189, %f183, 0f3FB8AA3B, %f188;
	fma.rn.f32 	%f190, %f183, 0f32A57060, %f189;
	mov.b32 	%r248, %f186;
	shl.b32 	%r249, %r248, 23;
	mov.b32 	%f191, %r249;
	ex2.approx.ftz.f32 	%f192, %f190;
	mul.f32 	%f193, %f192, %f191;
	add.f32 	%f194, %f182, %f193;
	sub.f32 	%f195, %f29, %f120;
	fma.rn.f32 	%f196, %f195, 0f3BBB989D, 0f3F000000;
	cvt.sat.f32.f32 	%f197, %f196;
	fma.rm.f32 	%f198, %f197, %f125, %f124;
	add.f32 	%f199, %f198, 0fCB40007F;
	neg.f32 	%f200, %f199;
	fma.rn.f32 	%f201, %f195, 0f3FB8AA3B, %f200;
	fma.rn.f32 	%f202, %f195, 0f32A57060, %f201;
	mov.b32 	%r250, %f198;
	shl.b32 	%r251, %r250, 23;
	mov.b32 	%f203, %r251;
	ex2.approx.ftz.f32 	%f204, %f202;
	mul.f32 	%f205, %f204, %f203;
	add.f32 	%f206, %f194, %f205;
	sub.f32 	%f207, %f33, %f120;
	fma.rn.f32 	%f208, %f207, 0f3BBB989D, 0f3F000000;
	cvt.sat.f32.f32 	%f209, %f208;
	fma.rm.f32 	%f210, %f209, %f125, %f124;
	add.f32 	%f211, %f210, 0fCB40007F;
	neg.f32 	%f212, %f211;
	fma.rn.f32 	%f213, %f207, 0f3FB8AA3B, %f212;
	fma.rn.f32 	%f214, %f207, 0f32A57060, %f213;
	mov.b32 	%r252, %f210;
	shl.b32 	%r253, %r252, 23;
	mov.b32 	%f215, %r253;
	ex2.approx.ftz.f32 	%f216, %f214;
	mul.f32 	%f217, %f216, %f215;
	add.f32 	%f218, %f206, %f217;
	sub.f32 	%f219, %f37, %f120;
	fma.rn.f32 	%f220, %f219, 0f3BBB989D, 0f3F000000;
	cvt.sat.f32.f32 	%f221, %f220;
	fma.rm.f32 	%f222, %f221, %f125, %f124;
	add.f32 	%f223, %f222, 0fCB40007F;
	neg.f32 	%f224, %f223;
	fma.rn.f32 	%f225, %f219, 0f3FB8AA3B, %f224;
	fma.rn.f32 	%f226, %f219, 0f32A57060, %f225;
	mov.b32 	%r254, %f222;
	shl.b32 	%r255, %r254, 23;
	mov.b32 	%f227, %r255;
	ex2.approx.ftz.f32 	%f228, %f226;
	mul.f32 	%f229, %f228, %f227;
	add.f32 	%f230, %f218, %f229;
	sub.f32 	%f231, %f41, %f120;
	fma.rn.f32 	%f232, %f231, 0f3BBB989D, 0f3F000000;
	cvt.sat.f32.f32 	%f233, %f232;
	fma.rm.f32 	%f234, %f233, %f125, %f124;
	add.f32 	%f235, %f234, 0fCB40007F;
	neg.f32 	%f236, %f235;
	fma.rn.f32 	%f237, %f231, 0f3FB8AA3B, %f236;
	fma.rn.f32 	%f238, %f231, 0f32A57060, %f237;
	mov.b32 	%r256, %f234;
	shl.b32 	%r257, %r256, 23;
	mov.b32 	%f239, %r257;
	ex2.approx.ftz.f32 	%f240, %f238;
	mul.f32 	%f241, %f240, %f239;
	add.f32 	%f242, %f230, %f241;
	sub.f32 	%f243, %f45, %f120;
	fma.rn.f32 	%f244, %f243, 0f3BBB989D, 0f3F000000;
	cvt.sat.f32.f32 	%f245, %f244;
	fma.rm.f32 	%f246, %f245, %f125, %f124;
	add.f32 	%f247, %f246, 0fCB40007F;
	neg.f32 	%f248, %f247;
	fma.rn.f32 	%f249, %f243, 0f3FB8AA3B, %f248;
	fma.rn.f32 	%f250, %f243, 0f32A57060, %f249;
	mov.b32 	%r258, %f246;
	shl.b32 	%r259, %r258, 23;
	mov.b32 	%f251, %r259;
	ex2.approx.ftz.f32 	%f252, %f250;
	mul.f32 	%f253, %f252, %f251;
	add.f32 	%f254, %f242, %f253;
	sub.f32 	%f255, %f49, %f120;
	fma.rn.f32 	%f256, %f255, 0f3BBB989D, 0f3F000000;
	cvt.sat.f32.f32 	%f257, %f256;
	fma.rm.f32 	%f258, %f257, %f125, %f124;
	add.f32 	%f259, %f258, 0fCB40007F;
	neg.f32 	%f260, %f259;
	fma.rn.f32 	%f261, %f255, 0f3FB8AA3B, %f260;
	fma.rn.f32 	%f262, %f255, 0f32A57060, %f261;
	mov.b32 	%r260, %f258;
	shl.b32 	%r261, %r260, 23;
	mov.b32 	%f263, %r261;
	ex2.approx.ftz.f32 	%f264, %f262;
	mul.f32 	%f265, %f264, %f263;
	add.f32 	%f266, %f254, %f265;
	sub.f32 	%f267, %f53, %f120;
	fma.rn.f32 	%f268, %f267, 0f3BBB989D, 0f3F000000;
	cvt.sat.f32.f32 	%f269, %f268;
	fma.rm.f32 	%f270, %f269, %f125, %f124;
	add.f32 	%f271, %f270, 0fCB40007F;
	neg.f32 	%f272, %f271;
	fma.rn.f32 	%f273, %f267, 0f3FB8AA3B, %f272;
	fma.rn.f32 	%f274, %f267, 0f32A57060, %f273;
	mov.b32 	%r262, %f270;
	shl.b32 	%r263, %r262, 23;
	mov.b32 	%f275, %r263;
	ex2.approx.ftz.f32 	%f276, %f274;
	mul.f32 	%f277, %f276, %f275;
	add.f32 	%f278, %f266, %f277;
	sub.f32 	%f279, %f57, %f120;
	fma.rn.f32 	%f280, %f279, 0f3BBB989D, 0f3F000000;
	cvt.sat.f32.f32 	%f281, %f280;
	fma.rm.f32 	%f282, %f281, %f125, %f124;
	add.f32 	%f283, %f282, 0fCB40007F;
	neg.f32 	%f284, %f283;
	fma.rn.f32 	%f285, %f279, 0f3FB8AA3B, %f284;
	fma.rn.f32 	%f286, %f279, 0f32A57060, %f285;
	mov.b32 	%r264, %f282;
	shl.b32 	%r265, %r264, 23;
	mov.b32 	%f287, %r265;
	ex2.approx.ftz.f32 	%f288, %f286;
	mul.f32 	%f289, %f288, %f287;
	add.f32 	%f290, %f278, %f289;
	sub.f32 	%f291, %f61, %f120;
	fma.rn.f32 	%f292, %f291, 0f3BBB989D, 0f3F000000;
	cvt.sat.f32.f32 	%f293, %f292;
	fma.rm.f32 	%f294, %f293, %f125, %f124;
	add.f32 	%f295, %f294, 0fCB40007F;
	neg.f32 	%f296, %f295;
	fma.rn.f32 	%f297, %f291, 0f3FB8AA3B, %f296;
	fma.rn.f32 	%f298, %f291, 0f32A57060, %f297;
	mov.b32 	%r266, %f294;
	shl.b32 	%r267, %r266, 23;
	mov.b32 	%f299, %r267;
	ex2.approx.ftz.f32 	%f300, %f298;
	mul.f32 	%f301, %f300, %f299;
	add.f32 	%f302, %f290, %f301;
	sub.f32 	%f303, %f65, %f120;
	fma.rn.f32 	%f304, %f303, 0f3BBB989D, 0f3F000000;
	cvt.sat.f32.f32 	%f305, %f304;
	fma.rm.f32 	%f306, %f305, %f125, %f124;
	add.f32 	%f307, %f306, 0fCB40007F;
	neg.f32 	%f308, %f307;
	fma.rn.f32 	%f309, %f303, 0f3FB8AA3B, %f308;
	fma.rn.f32 	%f310, %f303, 0f32A57060, %f309;
	mov.b32 	%r268, %f306;
	shl.b32 	%r269, %r268, 23;
	mov.b32 	%f311, %r269;
	ex2.approx.ftz.f32 	%f312, %f310;
	mul.f32 	%f313, %f312, %f311;
	add.f32 	%f314, %f302, %f313;
	sub.f32 	%f315, %f69, %f120;
	fma.rn.f32 	%f316, %f315, 0f3BBB989D, 0f3F000000;
	cvt.sat.f32.f32 	%f317, %f316;
	fma.rm.f32 	%f318, %f317, %f125, %f124;
	add.f32 	%f319, %f318, 0fCB40007F;
	neg.f32 	%f320, %f319;
	fma.rn.f32 	%f321, %f315, 0f3FB8AA3B, %f320;
	fma.rn.f32 	%f322, %f315, 0f32A57060, %f321;
	mov.b32 	%r270, %f318;
	shl.b32 	%r271, %r270, 23;
	mov.b32 	%f323, %r271;
	ex2.approx.ftz.f32 	%f324, %f322;
	mul.f32 	%f325, %f324, %f323;
	add.f32 	%f326, %f314, %f325;
	sub.f32 	%f327, %f73, %f120;
	fma.rn.f32 	%f328, %f327, 0f3BBB989D, 0f3F000000;
	cvt.sat.f32.f32 	%f329, %f328;
	fma.rm.f32 	%f330, %f329, %f125, %f124;
	add.f32 	%f331, %f330, 0fCB40007F;
	neg.f32 	%f332, %f331;
	fma.rn.f32 	%f333, %f327, 0f3FB8AA3B, %f332;
	fma.rn.f32 	%f334, %f327, 0f32A57060, %f333;
	mov.b32 	%r272, %f330;
	shl.b32 	%r273, %r272, 23;
	mov.b32 	%f335, %r273;
	ex2.approx.ftz.f32 	%f336, %f334;
	mul.f32 	%f337, %f336, %f335;
	add.f32 	%f338, %f326, %f337;
	sub.f32 	%f339, %f77, %f120;
	fma.rn.f32 	%f340, %f339, 0f3BBB989D, 0f3F000000;
	cvt.sat.f32.f32 	%f341, %f340;
	fma.rm.f32 	%f342, %f341, %f125, %f124;
	add.f32 	%f343, %f342, 0fCB40007F;
	neg.f32 	%f344, %f343;
	fma.rn.f32 	%f345, %f339, 0f3FB8AA3B, %f344;
	fma.rn.f32 	%f346, %f339, 0f32A57060, %f345;
	mov.b32 	%r274, %f342;
	shl.b32 	%r275, %r274, 23;
	mov.b32 	%f347, %r275;
	ex2.approx.ftz.f32 	%f348, %f346;
	mul.f32 	%f349, %f348, %f347;
	add.f32 	%f350, %f338, %f349;
	sub.f32 	%f351, %f81, %f120;
	fma.rn.f32 	%f352, %f351, 0f3BBB989D, 0f3F000000;
	cvt.sat.f32.f32 	%f353, %f352;
	fma.rm.f32 	%f354, %f353, %f125, %f124;
	add.f32 	%f355, %f354, 0fCB40007F;
	neg.f32 	%f356, %f355;
	fma.rn.f32 	%f357, %f351, 0f3FB8AA3B, %f356;
	fma.rn.f32 	%f358, %f351, 0f32A57060, %f357;
	mov.b32 	%r276, %f354;
	shl.b32 	%r277, %r276, 23;
	mov.b32 	%f359, %r277;
	ex2.approx.ftz.f32 	%f360, %f358;
	mul.f32 	%f361, %f360, %f359;
	add.f32 	%f362, %f350, %f361;
	sub.f32 	%f363, %f85, %f120;
	fma.rn.f32 	%f364, %f363, 0f3BBB989D, 0f3F000000;
	cvt.sat.f32.f32 	%f365, %f364;
	fma.rm.f32 	%f366, %f365, %f125, %f124;
	add.f32 	%f367, %f366, 0fCB40007F;
	neg.f32 	%f368, %f367;
	fma.rn.f32 	%f369, %f363, 0f3FB8AA3B, %f368;
	fma.rn.f32 	%f370, %f363, 0f32A57060, %f369;
	mov.b32 	%r278, %f366;
	shl.b32 	%r279, %r278, 23;
	mov.b32 	%f371, %r279;
	ex2.approx.ftz.f32 	%f372, %f370;
	mul.f32 	%f373, %f372, %f371;
	add.f32 	%f374, %f362, %f373;
	sub.f32 	%f375, %f89, %f120;
	fma.rn.f32 	%f376, %f375, 0f3BBB989D, 0f3F000000;
	cvt.sat.f32.f32 	%f377, %f376;
	fma.rm.f32 	%f378, %f377, %f125, %f124;
	add.f32 	%f379, %f378, 0fCB40007F;
	neg.f32 	%f380, %f379;
	fma.rn.f32 	%f381, %f375, 0f3FB8AA3B, %f380;
	fma.rn.f32 	%f382, %f375, 0f32A57060, %f381;
	mov.b32 	%r280, %f378;
	shl.b32 	%r281, %r280, 23;
	mov.b32 	%f383, %r281;
	ex2.approx.ftz.f32 	%f384, %f382;
	mul.f32 	%f385, %f384, %f383;
	add.f32 	%f386, %f374, %f385;
	sub.f32 	%f387, %f93, %f120;
	fma.rn.f32 	%f388, %f387, 0f3BBB989D, 0f3F000000;
	cvt.sat.f32.f32 	%f389, %f388;
	fma.rm.f32 	%f390, %f389, %f125, %f124;
	add.f32 	%f391, %f390, 0fCB40007F;
	neg.f32 	%f392, %f391;
	fma.rn.f32 	%f393, %f387, 0f3FB8AA3B, %f392;
	fma.rn.f32 	%f394, %f387, 0f32A57060, %f393;
	mov.b32 	%r282, %f390;
	shl.b32 	%r283, %r282, 23;
	mov.b32 	%f395, %r283;
	ex2.approx.ftz.f32 	%f396, %f394;
	mul.f32 	%f397, %f396, %f395;
	add.f32 	%f398, %f386, %f397;
	sub.f32 	%f399, %f97, %f120;
	fma.rn.f32 	%f400, %f399, 0f3BBB989D, 0f3F000000;
	cvt.sat.f32.f32 	%f401, %f400;
	fma.rm.f32 	%f402, %f401, %f125, %f124;
	add.f32 	%f403, %f402, 0fCB40007F;
	neg.f32 	%f404, %f403;
	fma.rn.f32 	%f405, %f399, 0f3FB8AA3B, %f404;
	fma.rn.f32 	%f406, %f399, 0f32A57060, %f405;
	mov.b32 	%r284, %f402;
	shl.b32 	%r285, %r284, 23;
	mov.b32 	%f407, %r285;
	ex2.approx.ftz.f32 	%f408, %f406;
	mul.f32 	%f409, %f408, %f407;
	add.f32 	%f410, %f398, %f409;
	sub.f32 	%f411, %f101, %f120;
	fma.rn.f32 	%f412, %f411, 0f3BBB989D, 0f3F000000;
	cvt.sat.f32.f32 	%f413, %f412;
	fma.rm.f32 	%f414, %f413, %f125, %f124;
	add.f32 	%f415, %f414, 0fCB40007F;
	neg.f32 	%f416, %f415;
	fma.rn.f32 	%f417, %f411, 0f3FB8AA3B, %f416;
	fma.rn.f32 	%f418, %f411, 0f32A57060, %f417;
	mov.b32 	%r286, %f414;
	shl.b32 	%r287, %r286, 23;
	mov.b32 	%f419, %r287;
	ex2.approx.ftz.f32 	%f420, %f418;
	mul.f32 	%f421, %f420, %f419;
	add.f32 	%f422, %f410, %f421;
	sub.f32 	%f423, %f105, %f120;
	fma.rn.f32 	%f424, %f423, 0f3BBB989D, 0f3F000000;
	cvt.sat.f32.f32 	%f425, %f424;
	fma.rm.f32 	%f426, %f425, %f125, %f124;
	add.f32 	%f427, %f426, 0fCB40007F;
	neg.f32 	%f428, %f427;
	fma.rn.f32 	%f429, %f423, 0f3FB8AA3B, %f428;
	fma.rn.f32 	%f430, %f423, 0f32A57060, %f429;
	mov.b32 	%r288, %f426;
	shl.b32 	%r289, %r288, 23;
	mov.b32 	%f431, %r289;
	ex2.approx.ftz.f32 	%f432, %f430;
	mul.f32 	%f433, %f432, %f431;
	add.f32 	%f434, %f422, %f433;
	sub.f32 	%f435, %f109, %f120;
	fma.rn.f32 	%f436, %f435, 0f3BBB989D, 0f3F000000;
	cvt.sat.f32.f32 	%f437, %f436;
	fma.rm.f32 	%f438, %f437, %f125, %f124;
	add.f32 	%f439, %f438, 0fCB40007F;
	neg.f32 	%f440, %f439;
	fma.rn.f32 	%f441, %f435, 0f3FB8AA3B, %f440;
	fma.rn.f32 	%f442, %f435, 0f32A57060, %f441;
	mov.b32 	%r290, %f438;
	shl.b32 	%r291, %r290, 23;
	mov.b32 	%f443, %r291;
	ex2.approx.ftz.f32 	%f444, %f442;
	mul.f32 	%f445, %f444, %f443;
	add.f32 	%f446, %f434, %f445;
	mov.b32 	%r292, %f446;
	shfl.sync.bfly.b32	%r293|%p37, %r292, 16, 31, -1;
	mov.b32 	%f447, %r293;
	add.f32 	%f448, %f446, %f447;
	mov.b32 	%r294, %f448;
	shfl.sync.bfly.b32	%r295|%p38, %r294, 8, 31, -1;
	mov.b32 	%f449, %r295;
	add.f32 	%f450, %f448, %f449;
	mov.b32 	%r296, %f450;
	shfl.sync.bfly.b32	%r297|%p39, %r296, 4, 31, -1;
	mov.b32 	%f451, %r297;
	add.f32 	%f452, %f450, %f451;
	mov.b32 	%r298, %f452;
	shfl.sync.bfly.b32	%r299|%p40, %r298, 2, 31, -1;
	mov.b32 	%f453, %r299;
	add.f32 	%f454, %f452, %f453;
	mov.b32 	%r300, %f454;
	shfl.sync.bfly.b32	%r301|%p41, %r300, 1, 31, -1;
	mov.b32 	%f455, %r301;
	add.f32 	%f456, %f454, %f455;
	div.rn.f32 	%f457, %f133, %f456;
	div.rn.f32 	%f458, %f145, %f456;
	div.rn.f32 	%f459, %f157, %f456;
	div.rn.f32 	%f460, %f169, %f456;
	div.rn.f32 	%f461, %f181, %f456;
	div.rn.f32 	%f462, %f193, %f456;
	div.rn.f32 	%f463, %f205, %f456;
	div.rn.f32 	%f464, %f217, %f456;
	div.rn.f32 	%f465, %f229, %f456;
	div.rn.f32 	%f466, %f241, %f456;
	div.rn.f32 	%f467, %f253, %f456;
	div.rn.f32 	%f468, %f265, %f456;
	div.rn.f32 	%f469, %f277, %f456;
	div.rn.f32 	%f470, %f289, %f456;
	div.rn.f32 	%f471, %f301, %f456;
	div.rn.f32 	%f472, %f313, %f456;
	div.rn.f32 	%f473, %f325, %f456;
	div.rn.f32 	%f474, %f337, %f456;
	div.rn.f32 	%f475, %f349, %f456;
	div.rn.f32 	%f476, %f361, %f456;
	div.rn.f32 	%f477, %f373, %f456;
	div.rn.f32 	%f478, %f385, %f456;
	div.rn.f32 	%f479, %f397, %f456;
	div.rn.f32 	%f480, %f409, %f456;
	div.rn.f32 	%f481, %f421, %f456;
	div.rn.f32 	%f482, %f433, %f456;
	div.rn.f32 	%f483, %f445, %f456;
	mad.lo.s64 	%rd192, %rd195, %rd21, %rd7;
	shl.b64 	%rd193, %rd192, 2;
	add.s64 	%rd194, %rd8, %rd193;
	st.global.f32 	[%rd194], %f457;
	st.global.f32 	[%rd194+128], %f458;
	st.global.f32 	[%rd194+256], %f459;
	st.global.f32 	[%rd194+384], %f460;
	st.global.f32 	[%rd194+512], %f461;
	st.global.f32 	[%rd194+640], %f462;
	st.global.f32 	[%rd194+768], %f463;
	st.global.f32 	[%rd194+896], %f464;
	st.global.f32 	[%rd194+1024], %f465;
	st.global.f32 	[%rd194+1152], %f466;
	st.global.f32 	[%rd194+1280], %f467;
	st.global.f32 	[%rd194+1408], %f468;
	st.global.f32 	[%rd194+1536], %f469;
	st.global.f32 	[%rd194+1664], %f470;
	st.global.f32 	[%rd194+1792], %f471;
	st.global.f32 	[%rd194+1920], %f472;
	st.global.f32 	[%rd194+2048], %f473;
	st.global.f32 	[%rd194+2176], %f474;
	st.global.f32 	[%rd194+2304], %f475;
	st.global.f32 	[%rd194+2432], %f476;
	st.global.f32 	[%rd194+2560], %f477;
	st.global.f32 	[%rd194+2688], %f478;
	st.global.f32 	[%rd194+2816], %f479;
	st.global.f32 	[%rd194+2944], %f480;
	st.global.f32 	[%rd194+3072], %f481;
	st.global.f32 	[%rd194+3200], %f482;
	st.global.f32 	[%rd194+3328], %f483;
	add.s64 	%rd195, %rd195, %rd9;
	setp.lt.s64 	%p42, %rd195, %rd22;
	@%p42 bra 	$L__BB278_4;
$L__BB278_5:
	ret;

}
	// .globl	_Z15SoftmaxWarpImplI22BroadcastScaleMaskLoadIffbLm2EiE11DirectStoreIffEfLi1ELi27ELi32ELi1ELb1EL9Algorithm0EEvT_T0_ll
.visible .entry _Z15SoftmaxWarpImplI22BroadcastScaleMaskLoadIffbLm2EiE11DirectStoreIffEfLi1ELi27ELi32ELi1ELb1EL9Algorithm0EEvT_T0_ll(
	.param .align 8 .b8 _Z15SoftmaxWarpImplI22BroadcastScaleMaskLoadIffbLm2EiE11DirectStoreIffEfLi1ELi27ELi32ELi1ELb1EL9Algorithm0EEvT_T0_ll_param_0[88],
	.param .align 8 .b8 _Z15SoftmaxWarpImplI22BroadcastScaleMaskLoadIffbLm2EiE11DirectStoreIffEfLi1ELi27ELi32ELi1ELb1EL9Algorithm0EEvT_T0_ll_param_1[16],
	.param .u64 _Z15SoftmaxWarpImplI22BroadcastScaleMaskLoadIffbLm2EiE11DirectStoreIffEfLi1ELi27ELi32ELi1ELb1EL9Algorithm0EEvT_T0_ll_param_2,
	.param .u64 _Z15SoftmaxWarpImplI22BroadcastScaleMaskLoadIffbLm2EiE11DirectStoreIffEfLi1ELi27ELi32ELi1ELb1EL9Algorithm0EEvT_T0_ll_param_3
)
{
	.reg .pred 	%p<149>;
	.reg .b16 	%rs<28>;
	.reg .b32 	%r<385>;
	.reg .b32 	%f<621>;
	.reg .b64 	%rd<245>;

	ld.param.u64 	%rd38, [_Z15SoftmaxWarpImplI22BroadcastScaleMaskLoadIffbLm2EiE11DirectStoreIffEfLi1ELi27ELi32ELi1ELb1EL9Algorithm0EEvT_T0_ll_param_1+8];
	ld.param.u64 	%rd37, [_Z15SoftmaxWarpImplI22BroadcastScaleMaskLoadIffbLm2EiE11DirectStoreIffEfLi1ELi27ELi32ELi1ELb1EL9Algorithm0EEvT_T0_ll_param_1];
	ld.param.v2.f32 	{%f138, %f139}, [_Z15SoftmaxWarpImplI22BroadcastScaleMaskLoadIffbLm2EiE11DirectStoreIffEfLi1ELi27ELi32ELi1ELb1EL9Algorithm0EEvT_T0_ll_param_0+80];
	ld.param.u64 	%rd36, [_Z15SoftmaxWarpImplI22BroadcastScaleMaskLoadIffbLm2EiE11DirectStoreIffEfLi1ELi27ELi32ELi1ELb1EL9Algorithm0EEvT_T0_ll_param_0+72];
	ld.param.v2.u32 	{%r6, %r7}, [_Z15SoftmaxWarpImplI22BroadcastScaleMaskLoadIffbLm2EiE11DirectStoreIffEfLi1ELi27ELi32ELi1ELb1EL9Algorithm0EEvT_T0_ll_param_0+56];
	ld.param.v2.u32 	{%r4, %r5}, [_Z15SoftmaxWarpImplI22BroadcastScaleMaskLoadIffbLm2EiE11DirectStoreIffEfLi1ELi27ELi32ELi1ELb1EL9Algorithm0EEvT_T0_ll_param_0+40];
	ld.param.u64 	%rd32, [_Z15SoftmaxWarpImplI22BroadcastScaleMaskLoadIffbLm2EiE11DirectStoreIffEfLi1ELi27ELi32ELi1ELb1EL9Algorithm0EEvT_T0_ll_param_0+24];
	ld.param.u64 	%rd31, [_Z15SoftmaxWarpImplI22BroadcastScaleMaskLoadIffbLm2EiE11DirectStoreIffEfLi1ELi27ELi32ELi1ELb1EL9Algorithm0EEvT_T0_ll_param_0+16];
	ld.param.u64 	%rd30, [_Z15SoftmaxWarpImplI22BroadcastScaleMaskLoadIffbLm2EiE11DirectStoreIffEfLi1ELi27ELi32ELi1ELb1EL9Algorithm0EEvT_T0_ll_param_0+8];
	ld.param.u64 	%rd29, [_Z15SoftmaxWarpImplI22BroadcastScaleMaskLoadIffbLm2EiE11DirectStoreIffEfLi1ELi27ELi32ELi1ELb1EL9Algorithm0EEvT_T0_ll_param_0];
	ld.param.u64 	%rd40, [_Z15SoftmaxWarpImplI22BroadcastScaleMaskLoadIffbLm2EiE11DirectStoreIffEfLi1ELi27ELi32ELi1ELb1EL9Algorithm0EEvT_T0_ll_param_3];
	cvta.to.global.u64 	%rd1, %rd29;
	cvta.to.global.u64 	%rd2, %rd30;
	setp.lt.s64 	%p1, %rd40, 865;
	@%p1 bra 	$L__BB279_2;
	mov.u64 	%rd41, $str;
	cvta.global.u64 	%rd42, %rd41;
	mov.u64 	%rd43, $str$1;
	cvta.global.u64 	%rd44, %rd43;
	mov.u64 	%rd45, __unnamed_275;
	cvta.global.u64 	%rd46, %rd45;
	{ // callseq 274, 0
	.param .b64 param0;
	st.param.b64 	[param0], %rd42;
	.param .b64 param1;
	st.param.b64 	[param1], %rd44;
	.param .b32 param2;
	st.param.b32 	[param2], 254;
	.param .b64 param3;
	st.param.b64 	[param3], %rd46;
	.param .b64 param4;
	st.param.b64 	[param4], 1;
	call.uni 
	__assertfail, 
	(
	param0, 
	param1, 
	param2, 
	param3, 
	param4
	);
	} // callseq 274
$L__BB279_2:
	ld.param.u64 	%rd242, [_Z15SoftmaxWarpImplI22BroadcastScaleMaskLoadIffbLm2EiE11DirectStoreIffEfLi1ELi27ELi32ELi1ELb1EL9Algorithm0EEvT_T0_ll_param_2];
	mov.u32 	%r8, %ctaid.x;
	mov.u32 	%r9, %ntid.y;
	mov.u32 	%r10, %tid.y;
	mad.lo.s32 	%r11, %r8, %r9, %r10;
	cvt.s64.s32 	%rd244, %r11;
	setp.le.s64 	%p2, %rd242, %rd244;
	@%p2 bra 	$L__BB279_113;
	mov.u32 	%r12, %tid.x;
	add.s32 	%r13, %r12, 32;
	cvt.u64.u32 	%rd6, %r13;
	add.s32 	%r14, %r12, 64;
	cvt.u64.u32 	%rd7, %r14;
	add.s32 	%r15, %r12, 480;
	cvt.u64.u32 	%rd8, %r15;
	add.s32 	%r16, %r12, 512;
	cvt.u64.u32 	%rd9, %r16;
	add.s32 	%r17, %r12, 544;
	cvt.u64.u32 	%rd10, %r17;
	add.s32 	%r18, %r12, 576;
	cvt.u64.u32 	%rd11, %r18;
	add.s32 	%r19, %r12, 608;
	cvt.u64.u32 	%rd12, %r19;
	add.s32 	%r20, %r12, 640;
	cvt.u64.u32 	%rd13, %r20;
	add.s32 	%r21, %r12, 672;
	cvt.u64.u32 	%rd14, %r21;
	add.s32 	%r22, %r12, 704;
	cvt.u64.u32 	%rd15, %r22;
	add.s32 	%r23, %r12, 736;
	cvt.u64.u32 	%rd16, %r23;
	add.s32 	%r24, %r12, 768;
	cvt.u64.u32 	%rd17, %r24;
	add.s32 	%r25, %r12, 800;
	cvt.u64.u32 	%rd18, %r25;
	add.s32 	%r26, %r12, 832;
	cvt.u64.u32 	%rd19, %r26;
$L__BB279_4:
	cvt.u64.u32 	%rd47, %r12;
	setp.le.s64 	%p3, %rd40, %rd47;
	mul.lo.s64 	%rd21, %rd36, %rd244;
	mov.f32 	%f567, 0fFF800000;
	mov.f32 	%f570, %f567;
	@%p3 bra 	$L__BB279_6;
	setp.eq.s64 	%p4, %rd32, 1;
	setp.eq.s64 	%p5, %rd31, 1;
	add.s64 	%rd49, %rd21, %rd47;
	cvt.u32.u64 	%r29, %rd49;
	div.s32 	%r30, %r29, %r4;
	mul.lo.s32 	%r31, %r30, %r4;
	sub.s32 	%r32, %r29, %r31;
	selp.b32 	%r33, 0, %r30, %p5;
	selp.b32 	%r34, 0, %r32, %p4;
	mul.lo.s32 	%r35, %r6, %r33;
	mad.lo.s32 	%r36, %r7, %r34, %r35;
	shl.b64 	%rd50, %rd49, 32;
	shr.s64 	%rd51, %rd50, 30;
	add.s64 	%rd52, %rd1, %rd51;
	ld.global.f32 	%f141, [%rd52];
	cvt.s64.s32 	%rd53, %r36;
	add.s64 	%rd54, %rd2, %rd53;
	ld.global.u8 	%rs1, [%rd54];
	setp.eq.s16 	%p6, %rs1, 0;
	mul.f32 	%f142, %f141, %f139;
	selp.f32 	%f567, %f138, %f142, %p6;
	max.f32 	%f570, %f567, 0fFF800000;
$L__BB279_6:
	setp.le.s64 	%p7, %rd40, %rd6;
	mov.f32 	%f569, 0fFF800000;
	@%p7 bra 	$L__BB279_8;
	setp.eq.s64 	%p8, %rd32, 1;
	setp.eq.s64 	%p9, %rd31, 1;
	add.s64 	%rd55, %rd21, %rd6;
	cvt.u32.u64 	%r37, %rd55;
	div.s32 	%r38, %r37, %r4;
	mul.lo.s32 	%r39, %r38, %r4;
	sub.s32 	%r40, %r37, %r39;
	selp.b32 	%r41, 0, %r38, %p9;
	selp.b32 	%r42, 0, %r40, %p8;
	mul.lo.s32 	%r43, %r6, %r41;
	mad.lo.s32 	%r44, %r7, %r42, %r43;
	shl.b64 	%rd56, %rd55, 32;
	shr.s64 	%rd57, %rd56, 30;
	add.s64 	%rd58, %rd1, %rd57;
	ld.global.f32 	%f144, [%rd58];
	cvt.s64.s32 	%rd59, %r44;
	add.s64 	%rd60, %rd2, %rd59;
	ld.global.u8 	%rs2, [%rd60];
	setp.eq.s16 	%p10, %rs2, 0;
	mul.f32 	%f145, %f144, %f139;
	selp.f32 	%f569, %f138, %f145, %p10;
	max.f32 	%f570, %f570, %f569;
$L__BB279_8:
	setp.le.s64 	%p11, %rd40, %rd7;
	mov.f32 	%f571, 0fFF800000;
	@%p11 bra 	$L__BB279_10;
	setp.eq.s64 	%p12, %rd32, 1;
	setp.eq.s64 	%p13, %rd31, 1;
	add.s64 	%rd61, %rd21, %rd7;
	cvt.u32.u64 	%r45, %rd61;
	div.s32 	%r46, %r45, %r4;
	mul.lo.s32 	%r47, %r46, %r4;
	sub.s32 	%r48, %r45, %r47;
	selp.b32 	%r49, 0, %r46, %p13;
	selp.b32 	%r50, 0, %r48, %p12;
	mul.lo.s32 	%r51, %r6, %r49;
	mad.lo.s32 	%r52, %r7, %r50, %r51;
	shl.b64 	%rd62, %rd61, 32;
	shr.s64 	%rd63, %rd62, 30;
	add.s64 	%rd64, %rd1, %rd63;
	ld.global.f32 	%f147, [%rd64];
	cvt.s64.s32 	%rd65, %r52;
	add.s64 	%rd66, %rd2, %rd65;
	ld.global.u8 	%rs3, [%rd66];
	setp.eq.s16 	%p14, %rs3, 0;
	mul.f32 	%f148, %f147, %f139;
	selp.f32 	%f571, %f138, %f148, %p14;
	max.f32 	%f570, %f570, %f571;
$L__BB279_10:
	mov.u32 	%r53, %tid.x;
	add.s32 	%r54, %r53, 96;
	cvt.u64.u32 	%rd22, %r54;
	setp.le.s64 	%p15, %rd40, %rd22;
	mov.f32 	%f573, 0fFF800000;
	@%p15 bra 	$L__BB279_12;
	setp.eq.s64 	%p16, %rd32, 1;
	setp.eq.s64 	%p17, %rd31, 1;
	add.s64 	%rd67, %rd21, %rd22;
	cvt.u32.u64 	%r55, %rd67;
	div.s32 	%r56, %r55, %r4;
	mul.lo.s32 	%r57, %r56, %r4;
	sub.s32 	%r58, %r55, %r57;
	selp.b32 	%r59, 0, %r56, %p17;
	selp.b32 	%r60, 0, %r58, %p16;
	mul.lo.s32 	%r61, %r6, %r59;
	mad.lo.s32 	%r62, %r7, %r60, %r61;
	shl.b64 	%rd68, %rd67, 32;
	shr.s64 	%rd69, %rd68, 30;
	add.s64 	%rd70, %rd1, %rd69;
	ld.global.f32 	%f150, [%rd70];
	cvt.s64.s32 	%rd71, %r62;
	add.s64 	%rd72, %rd2, %rd71;
	ld.global.u8 	%rs4, [%rd72];
	setp.eq.s16 	%p18, %rs4, 0;
	mul.f32 	%f151, %f150, %f139;
	selp.f32 	%f573, %f138, %f151, %p18;
	max.f32 	%f570, %f570, %f573;
$L__BB279_12:
	add.s32 	%r64, %r53, 128;
	cvt.u64.u32 	%rd23, %r64;
	setp.le.s64 	%p19, %rd40, %rd23;
	mov.f32 	%f575, 0fFF800000;
	@%p19 bra 	$L__BB279_14;
	setp.eq.s64 	%p20, %rd32, 1;
	setp.eq.s64 	%p21, %rd31, 1;
	add.s64 	%rd73, %rd21, %rd23;
	cvt.u32.u64 	%r65, %rd73;
	div.s32 	%r66, %r65, %r4;
	mul.lo.s32 	%r67, %r66, %r4;
	sub.s32 	%r68, %r65, %r67;
	selp.b32 	%r69, 0, %r66, %p21;
	selp.b32 	%r70, 0, %r68, %p20;
	mul.lo.s32 	%r71, %r6, %r69;
	mad.lo.s32 	%r72, %r7, %r70, %r71;
	shl.b64 	%rd74, %rd73, 32;
	shr.s64 	%rd75, %rd74, 30;
	add.s64 	%rd76, %rd1, %rd75;
	ld.global.f32 	%f153, [%rd76];
	cvt.s64.s32 	%rd77, %r72;
	add.s64 	%rd78, %rd2, %rd77;
	ld.global.u8 	%rs5, [%rd78];
	setp.eq.s16 	%p22, %rs5, 0;
	mul.f32 	%f154, %f153, %f139;
	selp.f32 	%f575, %f138, %f154, %p22;
	max.f32 	%f570, %f570, %f575;
$L__BB279_14:
	add.s32 	%r74, %r53, 160;
	cvt.u64.u32 	%rd24, %r74;
	setp.le.s64 	%p23, %rd40, %rd24;
	mov.f32 	%f577, 0fFF800000;
	@%p23 bra 	$L__BB279_16;
	setp.eq.s64 	%p24, %rd32, 1;
	setp.eq.s64 	%p25, %rd31, 1;
	add.s64 	%rd79, %rd21, %rd24;
	cvt.u32.u64 	%r75, %rd79;
	div.s32 	%r76, %r75, %r4;
	mul.lo.s32 	%r77, %r76, %r4;
	sub.s32 	%r78, %r75, %r77;
	selp.b32 	%r79, 0, %r76, %p25;
	selp.b32 	%r80, 0, %r78, %p24;
	mul.lo.s32 	%r81, %r6, %r79;
	mad.lo.s32 	%r82, %r7, %r80, %r81;
	shl.b64 	%rd80, %rd79, 32;
	shr.s64 	%rd81, %rd80, 30;
	add.s64 	%rd82, %rd1, %rd81;
	ld.global.f32 	%f156, [%rd82];
	cvt.s64.s32 	%rd83, %r82;
	add.s64 	%rd84, %rd2, %rd83;
	ld.global.u8 	%rs6, [%rd84];
	setp.eq.s16 	%p26, %rs6, 0;
	mul.f32 	%f157, %f156, %f139;
	selp.f32 	%f577, %f138, %f157, %p26;
	max.f32 	%f570, %f570, %f577;
$L__BB279_16:
	add.s32 	%r84, %r53, 192;
	cvt.u64.u32 	%rd25, %r84;
	setp.le.s64 	%p27, %rd40, %rd25;
	mov.f32 	%f579, 0fFF800000;
	@%p27 bra 	$L__BB279_18;
	setp.eq.s64 	%p28, %rd32, 1;
	setp.eq.s64 	%p29, %rd31, 1;
	add.s64 	%rd85, %rd21, %rd25;
	cvt.u32.u64 	%r85, %rd85;
	div.s32 	%r86, %r85, %r4;
	mul.lo.s32 	%r87, %r86, %r4;
	sub.s32 	%r88, %r85, %r87;
	selp.b32 	%r89, 0, %r86, %p29;
	selp.b32 	%r90, 0, %r88, %p28;
	mul.lo.s32 	%r91, %r6, %r89;
	mad.lo.s32 	%r92, %r7, %r90, %r91;
	shl.b64 	%rd86, %rd85, 32;
	shr.s64 	%rd87, %rd86, 30;
	add.s64 	%rd88, %rd1, %rd87;
	ld.global.f32 	%f159, [%rd88];
	cvt.s64.s32 	%rd89, %r92;
	add.s64 	%rd90, %rd2, %rd89;
	ld.global.u8 	%rs7, [%rd90];
	setp.eq.s16 	%p30, %rs7, 0;
	mul.f32 	%f160, %f159, %f139;
	selp.f32 	%f579, %f138, %f160, %p30;
	max.f32 	%f570, %f570, %f579;
$L__BB279_18:
	add.s32 	%r94, %r53, 224;
	cvt.u64.u32 	%rd91, %r94;
	setp.le.s64 	%p31, %rd40, %rd91;
	mov.f32 	%f581, 0fFF800000;
	@%p31 bra 	$L__BB279_20;
	setp.eq.s64 	%p32, %rd32, 1;
	setp.eq.s64 	%p33, %rd31, 1;
	add.s64 	%rd93, %rd21, %rd91;
	cvt.u32.u64 	%r97, %rd93;
	div.s32 	%r98, %r97, %r4;
	mul.lo.s32 	%r99, %r98, %r4;
	sub.s32 	%r100, %r97, %r99;
	selp.b32 	%r101, 0, %r98, %p33;
	selp.b32 	%r102, 0, %r100, %p32;
	mul.lo.s32 	%r103, %r6, %r101;
	mad.lo.s32 	%r104, %r7, %r102, %r103;
	shl.b64 	%rd94, %rd93, 32;
	shr.s64 	%rd95, %rd94, 30;
	add.s64 	%rd96, %rd1, %rd95;
	ld.global.f32 	%f162, [%rd96];
	cvt.s64.s32 	%rd97, %r104;
	add.s64 	%rd98, %rd2, %rd97;
	ld.global.u8 	%rs8, [%rd98];
	setp.eq.s16 	%p34, %rs8, 0;
	mul.f32 	%f163, %f162, %f139;
	selp.f32 	%f581, %f138, %f163, %p34;
	max.f32 	%f570, %f570, %f581;
$L__BB279_20:
	add.s32 	%r106, %r53, 256;
	cvt.u64.u32 	%rd26, %r106;
	setp.le.s64 	%p35, %rd40, %rd26;
	mov.f32 	%f583, 0fFF800000;
	@%p35 bra 	$L__BB279_22;
	setp.eq.s64 	%p36, %rd32, 1;
	setp.eq.s64 	%p37, %rd31, 1;
	add.s64 	%rd99, %rd21, %rd26;
	cvt.u32.u64 	%r107, %rd99;
	div.s32 	%r108, %r107, %r4;
	mul.lo.s32 	%r109, %r108, %r4;
	sub.s32 	%r110, %r107, %r109;
	selp.b32 	%r111, 0, %r108, %p37;
	selp.b32 	%r112, 0, %r110, %p36;
	mul.lo.s32 	%r113, %r6, %r111;
	mad.lo.s32 	%r114, %r7, %r112, %r113;
	shl.b64 	%rd100, %rd99, 32;
	shr.s64 	%rd101, %rd100, 30;
	add.s64 	%rd102, %rd1, %rd101;
	ld.global.f32 	%f165, [%rd102];
	cvt.s64.s32 	%rd103, %r114;
	add.s64 	%rd104, %rd2, %rd103;
	ld.global.u8 	%rs9, [%rd104];
	setp.eq.s16 	%p38, %rs9, 0;
	mul.f32 	%f166, %f165, %f139;
	selp.f32 	%f583, %f138, %f166, %p38;
	max.f32 	%f570, %f570, %f583;
$L__BB279_22:
	add.s32 	%r116, %r53, 288;
	cvt.u64.u32 	%rd105, %r116;
	setp.le.s64 	%p39, %rd40, %rd105;
	mov.f32 	%f585, 0fFF800000;
	@%p39 bra 	$L__BB279_24;
	setp.eq.s64 	%p40, %rd32, 1;
	setp.eq.s64 	%p41, %rd31, 1;
	add.s64 	%rd107, %rd21, %rd105;
	cvt.u32.u64 	%r119, %rd107;
	div.s32 	%r120, %r119, %r4;
	mul.lo.s32 	%r121, %r120, %r4;
	sub.s32 	%r122, %r119, %r121;
	selp.b32 	%r123, 0, %r120, %p41;
	selp.b32 	%r124, 0, %r122, %p40;
	mul.lo.s32 	%r125, %r6, %r123;
	mad.lo.s32 	%r126, %r7, %r124, %r125;
	shl.b64 	%rd108, %rd107, 32;
	shr.s64 	%rd109, %rd108, 30;
	add.s64 	%rd110, %rd1, %rd109;
	ld.global.f32 	%f168, [%rd110];
	cvt.s64.s32 	%rd111, %r126;
	add.s64 	%rd112, %rd2, %rd111;
	ld.global.u8 	%rs10, [%rd112];
	setp.eq.s16 	%p42, %rs10, 0;
	mul.f32 	%f169, %f168, %f139;
	selp.f32 	%f585, %f138, %f169, %p42;
	max.f32 	%f570, %f570, %f585;
$L__BB279_24:
	add.s32 	%r128, %r53, 320;
	cvt.u64.u32 	%rd113, %r128;
	setp.le.s64 	%p43, %rd40, %rd113;
	mov.f32 	%f587, 0fFF800000;
	@%p43 bra 	$L__BB279_26;
	setp.eq.s64 	%p44, %rd32, 1;
	setp.eq.s64 	%p45, %rd31, 1;
	add.s64 	%rd115, %rd21, %rd113;
	cvt.u32.u64 	%r131, %rd115;
	div.s32 	%r132, %r131, %r4;
	mul.lo.s32 	%r133, %r132, %r4;
	sub.s32 	%r134, %r131, %r133;
	selp.b32 	%r135, 0, %r132, %p45;
	selp.b32 	%r136, 0, %r134, %p44;
	mul.lo.s32 	%r137, %r6, %r135;
	mad.lo.s32 	%r138, %r7, %r136, %r137;
	shl.b64 	%rd116, %rd115, 32;
	shr.s64 	%rd117, %rd116, 30;
	add.s64 	%rd118, %rd1, %rd117;
	ld.global.f32 	%f171, [%rd118];
	cvt.s64.s32 	%rd119, %r138;
	add.s64 	%rd120, %rd2, %rd119;
	ld.global.u8 	%rs11, [%rd120];
	setp.eq.s16 	%p46, %rs11, 0;
	mul.f32 	%f172, %f171, %f139;
	selp.f32 	%f587, %f138, %f172, %p46;
	max.f32 	%f570, %f570, %f587;
$L__BB279_26:
	add.s32 	%r140, %r53, 352;
	cvt.u64.u32 	%rd121, %r140;
	setp.le.s64 	%p47, %rd40, %rd121;
	mov.f32 	%f589, 0fFF800000;
	@%p47 bra 	$L__BB279_28;
	setp.eq.s64 	%p48, %rd32, 1;
	setp.eq.s64 	%p49, %rd31, 1;
	add.s64 	%rd123, %rd21, %rd121;
	cvt.u32.u64 	%r143, %rd123;
	div.s32 	%r144, %r143, %r4;
	mul.lo.s32 	%r145, %r144, %r4;
	sub.s32 	%r146, %r143, %r145;
	selp.b32 	%r147, 0, %r144, %p49;
	selp.b32 	%r148, 0, %r146, %p48;
	mul.lo.s32 	%r149, %r6, %r147;
	mad.lo.s32 	%r150, %r7, %r148, %r149;
	shl.b64 	%rd124, %rd123, 32;
	shr.s64 	%rd125, %rd124, 30;
	add.s64 	%rd126, %rd1, %rd125;
	ld.global.f32 	%f174, [%rd126];
	cvt.s64.s32 	%rd127, %r150;
	add.s64 	%rd128, %rd2, %rd127;
	ld.global.u8 	%rs12, [%rd128];
	setp.eq.s16 	%p50, %rs12, 0;
	mul.f32 	%f175, %f174, %f139;
	selp.f32 	%f589, %f138, %f175, %p50;
	max.f32 	%f570, %f570, %f589;
$L__BB279_28:
	add.s32 	%r152, %r53, 384;
	cvt.u64.u32 	%rd129, %r152;
	setp.le.s64 	%p51, %rd40, %rd129;
	mov.f32 	%f591, 0fFF800000;
	@%p51 bra 	$L__BB279_30;
	setp.eq.s64 	%p52, %rd32, 1;
	setp.eq.s64 	%p53, %rd31, 1;
	add.s64 	%rd131, %rd21, %rd129;
	cvt.u32.u64 	%r155, %rd131;
	div.s32 	%r156, %r155, %r4;
	mul.lo.s32 	%r157, %r156, %r4;
	sub.s32 	%r158, %r155, %r157;
	selp.b32 	%r159, 0, %r156, %p53;
	selp.b32 	%r160, 0, %r158, %p52;
	mul.lo.s32 	%r161, %r6, %r159;
	mad.lo.s32 	%r162, %r7, %r160, %r161;
	shl.b64 	%rd132, %rd131, 32;
	shr.s64 	%rd133, %rd132, 30;
	add.s64 	%rd134, %rd1, %rd133;
	ld.global.f32 	%f177, [%rd134];
	cvt.s64.s32 	%rd135, %r162;
	add.s64 	%rd136, %rd2, %rd135;
	ld.global.u8 	%rs13, [%rd136];
	setp.eq.s16 	%p54, %rs13, 0;
	mul.f32 	%f178, %f177, %f139;
	selp.f32 	%f591, %f138, %f178, %p54;
	max.f32 	%f570, %f570, %f591;
$L__BB279_30:
	add.s32 	%r164, %r53, 416;
	cvt.u64.u32 	%rd137, %r164;
	setp.le.s64 	%p55, %rd40, %rd137;
	mov.f32 	%f593, 0fFF800000;
	@%p55 bra 	$L__BB279_32;
	setp.eq.s64 	%p56, %rd32, 1;
	setp.eq.s64 	%p57, %rd31, 1;
	add.s64 	%rd139, %rd21, %rd137;
	cvt.u32.u64 	%r167, %rd139;
	div.s32 	%r168, %r167, %r4;
	mul.lo.s32 	%r169, %r168, %r4;
	sub.s32 	%r170, %r167, %r169;
	selp.b32 	%r171, 0, %r168, %p57;
	selp.b32 	%r172, 0, %r170, %p56;
	mul.lo.s32 	%r173, %r6, %r171;
	mad.lo.s32 	%r174, %r7, %r172, %r173;
	shl.b64 	%rd140, %rd139, 32;
	shr.s64 	%rd141, %rd140, 30;
	add.s64 	%rd142, %rd1, %rd141;
	ld.global.f32 	%f180, [%rd142];
	cvt.s64.s32 	%rd143, %r174;
	add.s64 	%rd144, %rd2, %rd143;
	ld.global.u8 	%rs14, [%rd144];
	setp.eq.s16 	%p58, %rs14, 0;
	mul.f32 	%f181, %f180, %f139;
	selp.f32 	%f593, %f138, %f181, %p58;
	max.f32 	%f570, %f570, %f593;
$L__BB279_32:
	add.s32 	%r176, %r53, 448;
	cvt.u64.u32 	%rd145, %r176;
	setp.le.s64 	%p59, %rd40, %rd145;
	mov.f32 	%f595, 0fFF800000;
	@%p59 bra 	$L__BB279_34;
	setp.eq.s64 	%p60, %rd32, 1;
	setp.eq.s64 	%p61, %rd31, 1;
	add.s64 	%rd147, %rd21, %rd145;
	cvt.u32.u64 	%r179, %rd147;
	div.s32 	%r180, %r179, %r4;
	mul.lo.s32 	%r181, %r180, %r4;
	sub.s32 	%r182, %r179, %r181;
	selp.b32 	%r183, 0, %r180, %p61;
	selp.b32 	%r184, 0, %r182, %p60;
	mul.lo.s32 	%r185, %r6, %r183;
	mad.lo.s32 	%r186, %r7, %r184, %r185;
	shl.b64 	%rd148, %rd147, 32;
	shr.s64 	%rd149, %rd148, 30;
	add.s64 	%rd150, %rd1, %rd149;
	ld.global.f32 	%f183, [%rd150];
	cvt.s64.s32 	%rd151, %r186;
	add.s64 	%rd152, %rd2, %rd151;
	ld.global.u8 	%rs15, [%rd152];
	setp.eq.s16 	%p62, %rs15, 0;
	mul.f32 	%f184, %f183, %f139;
	selp.f32 	%f595, %f138, %f184, %p62;
	max.f32 	%f570, %f570, %f595;
$L__BB279_34:
	setp.le.s64 	%p63, %rd40, %rd8;
	mov.f32 	%f597, 0fFF800000;
	@%p63 bra 	$L__BB279_36;
	setp.eq.s64 	%p64, %rd32, 1;
	setp.eq.s64 	%p65, %rd31, 1;
	add.s64 	%rd153, %rd21, %rd8;
	cvt.u32.u64 	%r187, %rd153;
	div.s32 	%r188, %r187, %r4;
	mul.lo.s32 	%r189, %r188, %r4;
	sub.s32 	%r190, %r187, %r189;
	selp.b32 	%r191, 0, %r188, %p65;
	selp.b32 	%r192, 0, %r190, %p64;
	mul.lo.s32 	%r193, %r6, %r191;
	mad.lo.s32 	%r194, %r7, %r192, %r193;
	shl.b64 	%rd154, %rd153, 32;
	shr.s64 	%rd155, %rd154, 30;
	add.s64 	%rd156, %rd1, %rd155;
	ld.global.f32 	%f186, [%rd156];
	cvt.s64.s32 	%rd157, %r194;
	add.s64 	%rd158, %rd2, %rd157;
	ld.global.u8 	%rs16, [%rd158];
	setp.eq.s16 	%p66, %rs16, 0;
	mul.f32 	%f187, %f186, %f139;
	selp.f32 	%f597, %f138, %f187, %p66;
	max.f32 	%f570, %f570, %f597;
$L__BB279_36:
	setp.le.s64 	%p67, %rd40, %rd9;
	mov.f32 	%f599, 0fFF800000;
	@%p67 bra 	$L__BB279_38;
	setp.eq.s64 	%p68, %rd32, 1;
	setp.eq.s64 	%p69, %rd31, 1;
	add.s64 	%rd159, %rd21, %rd9;
	cvt.u32.u64 	%r195, %rd159;
	div.s32 	%r196, %r195, %r4;
	mul.lo.s32 	%r197, %r196, %r4;
	sub.s32 	%r198, %r195, %r197;
	selp.b32 	%r199, 0, %r196, %p69;
	selp.b32 	%r200, 0, %r198, %p68;
	mul.lo.s32 	%r201, %r6, %r199;
	mad.lo.s32 	%r202, %r7, %r200, %r201;
	shl.b64 	%rd160, %rd159, 32;
	shr.s64 	%rd161, %rd160, 30;
	add.s64 	%rd162, %rd1, %rd161;
	ld.global.f32 	%f189, [%rd162];
	cvt.s64.s32 	%rd163, %r202;
	add.s64 	%rd164, %rd2, %rd163;
	ld.global.u8 	%rs17, [%rd164];
	setp.eq.s16 	%p70, %rs17, 0;
	mul.f32 	%f190, %f189, %f139;
	selp.f32 	%f599, %f138, %f190, %p70;
	max.f32 	%f570, %f570, %f599;
$L__BB279_38:
	setp.le.s64 	%p71, %rd40, %rd10;
	mov.f32 	%f601, 0fFF800000;
	@%p71 bra 	$L__BB279_40;
	setp.eq.s64 	%p72, %rd32, 1;
	setp.eq.s64 	%p73, %rd31, 1;
	add.s64 	%rd165, %rd21, %rd10;
	cvt.u32.u64 	%r203, %rd165;
	div.s32 	%r204, %r203, %r4;
	mul.lo.s32 	%r205, %r204, %r4;
	sub.s32 	%r206, %r203, %r205;
	selp.b32 	%r207, 0, %r204, %p73;
	selp.b32 	%r208, 0, %r206, %p72;
	mul.lo.s32 	%r209, %r6, %r207;
	mad.lo.s32 	%r210, %r7, %r208, %r209;
	shl.b64 	%rd166, %rd165, 32;
	shr.s64 	%rd167, %rd166, 30;
	add.s64 	%rd168, %rd1, %rd167;
	ld.global.f32 	%f192, [%rd168];
	cvt.s64.s32 	%rd169, %r210;
	add.s64 	%rd170, %rd2, %rd169;
	ld.global.u8 	%rs18, [%rd170];
	setp.eq.s16 	%p74, %rs18, 0;
	mul.f32 	%f193, %f192, %f139;
	selp.f32 	%f601, %f138, %f193, %p74;
	max.f32 	%f570, %f570, %f601;
$L__BB279_40:
	setp.le.s64 	%p75, %rd40, %rd11;
	mov.f32 	%f603, 0fFF800000;
	@%p75 bra 	$L__BB279_42;
	setp.eq.s64 	%p76, %rd32, 1;
	setp.eq.s64 	%p77, %rd31, 1;
	add.s64 	%rd171, %rd21, %rd11;
	cvt.u32.u64 	%r211, %rd171;
	div.s32 	%r212, %r211, %r4;
	mul.lo.s32 	%r213, %r212, %r4;
	sub.s32 	%r214, %r211, %r213;
	selp.b32 	%r215, 0, %r212, %p77;
	selp.b32 	%r216, 0, %r214, %p76;
	mul.lo.s32 	%r217, %r6, %r215;
	mad.lo.s32 	%r218, %r7, %r216, %r217;
	shl.b64 	%rd172, %rd171, 32;
	shr.s64 	%rd173, %rd172, 30;
	add.s64 	%rd174, %rd1, %rd173;
	ld.global.f32 	%f195, [%rd174];
	cvt.s64.s32 	%rd175, %r218;
	add.s64 	%rd176, %rd2, %rd175;
	ld.global.u8 	%rs19, [%rd176];
	setp.eq.s16 	%p78, %rs19, 0;
	mul.f32 	%f196, %f195, %f139;
	selp.f32 	%f603, %f138, %f196, %p78;
	max.f32 	%f570, %f570, %f603;
$L__BB279_42:
	setp.le.s64 	%p79, %rd40, %rd12;
	mov.f32 	%f605, 0fFF800000;
	@%p79 bra 	$L__BB279_44;
	setp.eq.s64 	%p80, %rd32, 1;
	setp.eq.s64 	%p81, %rd31, 1;
	add.s64 	%rd177, %rd21, %rd12;
	cvt.u32.u64 	%r219, %rd177;
	div.s32 	%r220, %r219, %r4;
	mul.lo.s32 	%r221, %r220, %r4;
	sub.s32 	%r222, %r219, %r221;
	selp.b32 	%r223, 0, %r220, %p81;
	selp.b32 	%r224, 0, %r222, %p80;
	mul.lo.s32 	%r225, %r6, %r223;
	mad.lo.s32 	%r226, %r7, %r224, %r225;
	shl.b64 	%rd178, %rd177, 32;
	shr.s64 	%rd179, %rd178, 30;
	add.s64 	%rd180, %rd1, %rd179;
	ld.global.f32 	%f198, [%rd180];
	cvt.s64.s32 	%rd181, %r226;
	add.s64 	%rd182, %rd2, %rd181;
	ld.global.u8 	%rs20, [%rd182];
	setp.eq.s16 	%p82, %rs20, 0;
	mul.f32 	%f199, %f198, %f139;
	selp.f32 	%f605, %f138, %f199, %p82;
	max.f32 	%f570, %f570, %f605;
$L__BB279_44:
	setp.le.s64 	%p83, %rd40, %rd13;
	mov.f32 	%f607, 0fFF800000;
	@%p83 bra 	$L__BB279_46;
	setp.eq.s64 	%p84, %rd32, 1;
	setp.eq.s64 	%p85, %rd31, 1;
	add.s64 	%rd183, %rd21, %rd13;
	cvt.u32.u64 	%r227, %rd183;
	div.s32 	%r228, %r227, %r4;
	mul.lo.s32 	%r229, %r228, %r4;
	sub.s32 	%r230, %r227, %r229;
	selp.b32 	%r231, 0, %r228, %p85;
	selp.b32 	%r232, 0, %r230, %p84;
	mul.lo.s32 	%r233, %r6, %r231;
	mad.lo.s32 	%r234, %r7, %r232, %r233;
	shl.b64 	%rd184, %rd183, 32;
	shr.s64 	%rd185, %rd184, 30;
	add.s64 	%rd186, %rd1, %rd185;
	ld.global.f32 	%f201, [%rd186];
	cvt.s64.s32 	%rd187, %r234;
	add.s64 	%rd188, %rd2, %rd187;
	ld.global.u8 	%rs21, [%rd188];
	setp.eq.s16 	%p86, %rs21, 0;
	mul.f32 	%f202, %f201, %f139;
	selp.f32 	%f607, %f138, %f202, %p86;
	max.f32 	%f570, %f570, %f607;
$L__BB279_46:
	setp.le.s64 	%p87, %rd40, %rd14;
	mov.f32 	%f609, 0fFF800000;
	@%p87 bra 	$L__BB279_48;
	setp.eq.s64 	%p88, %rd32, 1;
	setp.eq.s64 	%p89, %rd31, 1;
	add.s64 	%rd189, %rd21, %rd14;
	cvt.u32.u64 	%r235, %rd189;
	div.s32 	%r236, %r235, %r4;
	mul.lo.s32 	%r237, %r236, %r4;
	sub.s32 	%r238, %r235, %r237;
	selp.b32 	%r239, 0, %r236, %p89;
	selp.b32 	%r240, 0, %r238, %p88;
	mul.lo.s32 	%r241, %r6, %r239;
	mad.lo.s32 	%r242, %r7, %r240, %r241;
	shl.b64 	%rd190, %rd189, 32;
	shr.s64 	%rd191, %rd190, 30;
	add.s64 	%rd192, %rd1, %rd191;
	ld.global.f32 	%f204, [%rd192];
	cvt.s64.s32 	%rd193, %r242;
	add.s64 	%rd194, %rd2, %rd193;
	ld.global.u8 	%rs22, [%rd194];
	setp.eq.s16 	%p90, %rs22, 0;
	mul.f32 	%f205, %f204, %f139;
	selp.f32 	%f609, %f138, %f205, %p90;
	max.f32 	%f570, %f570, %f609;
$L__BB279_48:
	setp.le.s64 	%p91, %rd40, %rd15;
	mov.f32 	%f611, 0fFF800000;
	@%p91 bra 	$L__BB279_50;
	setp.eq.s64 	%p92, %rd32, 1;
	setp.eq.s64 	%p93, %rd31, 1;
	add.s64 	%rd195, %rd21, %rd15;
	cvt.u32.u64 	%r243, %rd195;
	div.s32 	%r244, %r243, %r4;
	mul.lo.s32 	%r245, %r244, %r4;
	sub.s32 	%r246, %r243, %r245;
	selp.b32 	%r247, 0, %r244, %p93;
	selp.b32 	%r248, 0, %r246, %p92;
	mul.lo.s32 	%r249, %r6, %r247;
	mad.lo.s32 	%r250, %r7, %r248, %r249;
	shl.b64 	%rd196, %rd195, 32;
	shr.s64 	%rd197, %rd196, 30;
	add.s64 	%rd198, %rd1, %rd197;
	ld.global.f32 	%f207, [%rd198];
	cvt.s64.s32 	%rd199, %r250;
	add.s64 	%rd200, %rd2, %rd199;
	ld.global.u8 	%rs23, [%rd200];
	setp.eq.s16 	%p94, %rs23, 0;
	mul.f32 	%f208, %f207, %f139;
	selp.f32 	%f611, %f138, %f208, %p94;
	max.f32 	%f570, %f570, %f611;
$L__BB279_50:
	setp.le.s64 	%p95, %rd40, %rd16;
	mov.f32 	%f613, 0fFF800000;
	@%p95 bra 	$L__BB279_52;
	setp.eq.s64 	%p96, %rd32, 1;
	setp.eq.s64 	%p97, %rd31, 1;
	add.s64 	%rd201, %rd21, %rd16;
	cvt.u32.u64 	%r251, %rd201;
	div.s32 	%r252, %r251, %r4;
	mul.lo.s32 	%r253, %r252, %r4;
	sub.s32 	%r254, %r251, %r253;
	selp.b32 	%r255, 0, %r252, %p97;
	selp.b32 	%r256, 0, %r254, %p96;
	mul.lo.s32 	%r257, %r6, %r255;
	mad.lo.s32 	%r258, %r7, %r256, %r257;
	shl.b64 	%rd202, %rd201, 32;
	shr.s64 	%rd203, %rd202, 30;
	add.s64 	%rd204, %rd1, %rd203;
	ld.global.f32 	%f210, [%rd204];
	cvt.s64.s32 	%rd205, %r258;
	add.s64 	%rd206, %rd2, %rd205;
	ld.global.u8 	%rs24, [%rd206];
	setp.eq.s16 	%p98, %rs24, 0;
	mul.f32 	%f211, %f210, %f139;
	selp.f32 	%f613, %f138, %f211, %p98;
	max.f32 	%f570, %f570, %f613;
$L__BB279_52:
	setp.le.s64 	%p99, %rd40, %rd17;
	mov.f32 	%f615, 0fFF800000;
	@%p99 bra 	$L__BB279_54;
	setp.eq.s64 	%p100, %rd32, 1;
	setp.eq.s64 	%p101, %rd31, 1;
	add.s64 	%rd207, %rd21, %rd17;
	cvt.u32.u64 	%r259, %rd207;
	div.s32 	%r260, %r259, %r4;
	mul.lo.s32 	%r261, %r260, %r4;
	sub.s32 	%r262, %r259, %r261;
	selp.b32 	%r263, 0, %r260, %p101;
	selp.b32 	%r264, 0, %r262, %p100;
	mul.lo.s32 	%r265, %r6, %r263;
	mad.lo.s32 	%r266, %r7, %r264, %r265;
	shl.b64 	%rd208, %rd207, 32;
	shr.s64 	%rd209, %rd208, 30;
	add.s64 	%rd210, %rd1, %rd209;
	ld.global.f32 	%f213, [%rd210];
	cvt.s64.s32 	%rd211, %r266;
	add.s64 	%rd212, %rd2, %rd211;
	ld.global.u8 	%rs25, [%rd212];
	setp.eq.s16 	%p102, %rs25, 0;
	mul.f32 	%f214, %f213, %f139;
	selp.f32 	%f615, %f138, %f214, %p102;
	max.f32 	%f570, %f570, %f615;
$L__BB279_54:
	setp.le.s64 	%p103, %rd40, %rd18;
	mov.f32 	%f617, 0fFF800000;
	@%p103 bra 	$L__BB279_56;
	setp.eq.s64 	%p104, %rd32, 1;
	setp.eq.s64 	%p105, %rd31, 1;
	add.s64 	%rd213, %rd21, %rd18;
	cvt.u32.u64 	%r267, %rd213;
	div.s32 	%r268, %r267, %r4;
	mul.lo.s32 	%r269, %r268, %r4;
	sub.s32 	%r270, %r267, %r269;
	selp.b32 	%r271, 0, %r268, %p105;
	selp.b32 	%r272, 0, %r270, %p104;
	mul.lo.s32 	%r273, %r6, %r271;
	mad.lo.s32 	%r274, %r7, %r272, %r273;
	shl.b64 	%rd214, %rd213, 32;
	shr.s64 	%rd215, %rd214, 30;
	add.s64 	%rd216, %rd1, %rd215;
	ld.global.f32 	%f216, [%rd216];
	cvt.s64.s32 	%rd217, %r274;
	add.s64 	%rd218, %rd2, %rd217;
	ld.global.u8 	%rs26, [%rd218];
	setp.eq.s16 	%p106, %rs26, 0;
	mul.f32 	%f217, %f216, %f139;
	selp.f32 	%f617, %f138, %f217, %p106;
	max.f32 	%f570, %f570, %f617;
$L__BB279_56:
	setp.le.s64 	%p107, %rd40, %rd19;
	mov.f32 	%f619, 0fFF800000;
	@%p107 bra 	$L__BB279_58;
	setp.eq.s64 	%p108, %rd32, 1;
	setp.eq.s64 	%p109, %rd31, 1;
	add.s64 	%rd219, %rd21, %rd19;
	cvt.u32.u64 	%r275, %rd219;
	div.s32 	%r276, %r275, %r4;
	mul.lo.s32 	%r277, %r276, %r4;
	sub.s32 	%r278, %r275, %r277;
	selp.b32 	%r279, 0, %r276, %p109;
	selp.b32 	%r280, 0, %r278, %p108;
	mul.lo.s32 	%r281, %r6, %r279;
	mad.lo.s32 	%r282, %r7, %r280, %r281;
	shl.b64 	%rd220, %rd219, 32;
	shr.s64 	%rd221, %rd220, 30;
	add.s64 	%rd222, %rd1, %rd221;
	ld.global.f32 	%f219, [%rd222];
	cvt.s64.s32 	%rd223, %r282;
	add.s64 	%rd224, %rd2, %rd223;
	ld.global.u8 	%rs27, [%rd224];
	setp.eq.s16 	%p110, %rs27, 0;
	mul.f32 	%f220, %f219, %f139;
	selp.f32 	%f619, %f138, %f220, %p110;
	max.f32 	%f570, %f570, %f619;
$L__BB279_58:
	mov.u32 	%r283, %tid.x;
	cvt.u64.u32 	%rd225, %r283;
	setp.le.s64 	%p111, %rd40, %rd225;
	mov.b32 	%r284, %f570;
	shfl.sync.bfly.b32	%r285|%p112, %r284, 16, 31, -1;
	mov.b32 	%f221, %r285;
	max.f32 	%f222, %f570, %f221;
	mov.b32 	%r286, %f222;
	shfl.sync.bfly.b32	%r287|%p113, %r286, 8, 31, -1;
	mov.b32 	%f223, %r287;
	max.f32 	%f224, %f222, %f223;
	mov.b32 	%r288, %f224;
	shfl.sync.bfly.b32	%r289|%p114, %r288, 4, 31, -1;
	mov.b32 	%f225, %r289;
	max.f32 	%f226, %f224, %f225;
	mov.b32 	%r290, %f226;
	shfl.sync.bfly.b32	%r291|%p115, %r290, 2, 31, -1;
	mov.b32 	%f227, %r291;
	max.f32 	%f228, %f226, %f227;
	mov.b32 	%r292, %f228;
	shfl.sync.bfly.b32	%r293|%p116, %r292, 1, 31, -1;
	mov.b32 	%f229, %r293;
	max.f32 	%f230, %f228, %f229;
	sub.f32 	%f231, %f567, %f230;
	fma.rn.f32 	%f232, %f231, 0f3BBB989D, 0f3F000000;
	cvt.sat.f32.f32 	%f233, %f232;
	mov.f32 	%f234, 0f4B400001;
	mov.f32 	%f235, 0f437C0000;
	fma.rm.f32 	%f236, %f233, %f235, %f234;
	add.f32 	%f237, %f236, 0fCB40007F;
	neg.f32 	%f238, %f237;
	fma.rn.f32 	%f239, %f231, 0f3FB8AA3B, %f238;
	fma.rn.f32 	%f240, %f231, 0f32A57060, %f239;
	mov.b32 	%r294, %f236;
	shl.b32 	%r295, %r294, 23;
	mov.b32 	%f241, %r295;
	ex2.approx.ftz.f32 	%f242, %f240;
	mul.f32 	%f243, %f242, %f241;
	add.f32 	%f244, %f243, 0f00000000;
	sub.f32 	%f245, %f569, %f230;
	fma.rn.f32 	%f246, %f245, 0f3BBB989D, 0f3F000000;
	cvt.sat.f32.f32 	%f247, %f246;
	fma.rm.f32 	%f248, %f247, %f235, %f234;
	add.f32 	%f249, %f248, 0fCB40007F;
	neg.f32 	%f250, %f249;
	fma.rn.f32 	%f251, %f245, 0f3FB8AA3B, %f250;
	fma.rn.f32 	%f252, %f245, 0f32A57060, %f251;
	mov.b32 	%r296, %f248;
	shl.b32 	%r297, %r296, 23;
	mov.b32 	%f253, %r297;
	ex2.approx.ftz.f32 	%f254, %f252;
	mul.f32 	%f255, %f254, %f253;
	add.f32 	%f256, %f244, %f255;
	sub.f32 	%f257, %f571, %f230;
	fma.rn.f32 	%f258, %f257, 0f3BBB989D, 0f3F000000;
	cvt.sat.f32.f32 	%f259, %f258;
	fma.rm.f32 	%f260, %f259, %f235, %f234;
	add.f32 	%f261, %f260, 0fCB40007F;
	neg.f32 	%f262, %f261;
	fma.rn.f32 	%f263, %f257, 0f3FB8AA3B, %f262;
	fma.rn.f32 	%f264, %f257, 0f32A57060, %f263;
	mov.b32 	%r298, %f260;
	shl.b32 	%r299, %r298, 23;
	mov.b32 	%f265, %r299;
	ex2.approx.ftz.f32 	%f266, %f264;
	mul.f32 	%f267, %f266, %f265;
	add.f32 	%f268, %f256, %f267;
	sub.f32 	%f269, %f573, %f230;
	fma.rn.f32 	%f270, %f269, 0f3BBB989D, 0f3F000000;
	cvt.sat.f32.f32 	%f271, %f270;
	fma.rm.f32 	%f272, %f271, %f235, %f234;
	add.f32 	%f273, %f272, 0fCB40007F;
	neg.f32 	%f274, %f273;
	fma.rn.f32 	%f275, %f269, 0f3FB8AA3B, %f274;
	fma.rn.f32 	%f276, %f269, 0f32A57060, %f275;
	mov.b32 	%r300, %f272;
	shl.b32 	%r301, %r300, 23;
	mov.b32 	%f277, %r301;
	ex2.approx.ftz.f32 	%f278, %f276;
	mul.f32 	%f279, %f278, %f277;
	add.f32 	%f280, %f268, %f279;
	sub.f32 	%f281, %f575, %f230;
	fma.rn.f32 	%f282, %f281, 0f3BBB989D, 0f3F000000;
	cvt.sat.f32.f32 	%f283, %f282;
	fma.rm.f32 	%f284, %f283, %f235, %f234;
	add.f32 	%f285, %f284, 0fCB40007F;
	neg.f32 	%f286, %f285;
	fma.rn.f32 	%f287, %f281, 0f3FB8AA3B, %f286;
	fma.rn.f32 	%f288, %f281, 0f32A57060, %f287;
	mov.b32 	%r302, %f284;
	shl.b32 	%r303, %r302, 23;
	mov.b32 	%f289, %r303;
	ex2.approx.ftz.f32 	%f290, %f288;
	mul.f32 	%f291, %f290, %f289;
	add.f32 	%f292, %f280, %f291;
	sub.f32 	%f293, %f577, %f230;
	fma.rn.f32 	%f294, %f293, 0f3BBB989D, 0f3F000000;
	cvt.sat.f32.f32 	%f295, %f294;
	fma.rm.f32 	%f296, %f295, %f235, %f234;
	add.f32 	%f297, %f296, 0fCB40007F;
	neg.f32 	%f298, %f297;
	fma.rn.f32 	%f299, %f293, 0f3FB8AA3B, %f298;
	fma.rn.f32 	%f300, %f293, 0f32A57060, %f299;
	mov.b32 	%r304, %f296;
	shl.b32 	%r305, %r304, 23;
	mov.b32 	%f301, %r305;
	ex2.approx.ftz.f32 	%f302, %f300;
	mul.f32 	%f303, %f302, %f301;
	add.f32 	%f304, %f292, %f303;
	sub.f32 	%f305, %f579, %f230;
	fma.rn.f32 	%f306, %f305, 0f3BBB989D, 0f3F000000;
	cvt.sat.f32.f32 	%f307, %f306;
	fma.rm.f32 	%f308, %f307, %f235, %f234;
	add.f32 	%f309, %f308, 0fCB40007F;
	neg.f32 	%f310, %f309;
	fma.rn.f32 	%f311, %f305, 0f3FB8AA3B, %f310;
	fma.rn.f32 	%f312, %f305, 0f32A57060, %f311;
	mov.b32 	%r306, %f308;
	shl.b32 	%r307, %r306, 23;
	mov.b32 	%f313, %r307;
	ex2.approx.ftz.f32 	%f314, %f312;
	mul.f32 	%f315, %f314, %f313;
	add.f32 	%f316, %f304, %f315;
	sub.f32 	%f317, %f581, %f230;
	fma.rn.f32 	%f318, %f317, 0f3BBB989D, 0f3F000000;
	cvt.sat.f32.f32 	%f319, %f318;
	fma.rm.f32 	%f320, %f319, %f235, %f234;
	add.f32 	%f321, %f320, 0fCB40007F;
	neg.f32 	%f322, %f321;
	fma.rn.f32 	%f323, %f317, 0f3FB8AA3B, %f322;
	fma.rn.f32 	%f324, %f317, 0f32A57060, %f323;
	mov.b32 	%r308, %f320;
	shl.b32 	%r309, %r308, 23;
	mov.b32 	%f325, %r309;
	ex2.approx.ftz.f32 	%f326, %f324;
	mul.f32 	%f327, %f326, %f325;
	add.f32 	%f328, %f316, %f327;
	sub.f32 	%f329, %f583, %f230;
	fma.rn.f32 	%f330, %f329, 0f3BBB989D, 0f3F000000;
	cvt.sat.f32.f32 	%f331, %f330;
	fma.rm.f32 	%f332, %f331, %f235, %f234;
	add.f32 	%f333, %f332, 0fCB40007F;
	neg.f32 	%f334, %f333;
	fma.rn.f32 	%f335, %f329, 0f3FB8AA3B, %f334;
	fma.rn.f32 	%f336, %f329, 0f32A57060, %f335;
	mov.b32 	%r310, %f332;
	shl.b32 	%r311, %r310, 23;
	mov.b32 	%f337, %r311;
	ex2.approx.ftz.f32 	%f338, %f336;
	mul.f32 	%f339, %f338, %f337;
	add.f32 	%f340, %f328, %f339;
	sub.f32 	%f341, %f585, %f230;
	fma.rn.f32 	%f342, %f341, 0f3BBB989D, 0f3F000000;
	cvt.sat.f32.f32 	%f343, %f342;
	fma.rm.f32 	%f344, %f343, %f235, %f234;
	add.f32 	%f345, %f344, 0fCB40007F;
	neg.f32 	%f346, %f345;
	fma.rn.f32 	%f347, %f341, 0f3FB8AA3B, %f346;
	fma.rn.f32 	%f348, %f341, 0f32A57060, %f347;
	mov.b32 	%r312, %f344;
	shl.b32 	%r313, %r312, 23;
	mov.b32 	%f349, %r313;
	ex2.approx.ftz.f32 	%f350, %f348;
	mul.f32 	%f351, %f350, %f349;
	add.f32 	%f352, %f340, %f351;
	sub.f32 	%f353, %f587, %f230;
	fma.rn.f32 	%f354, %f353, 0f3BBB989D, 0f3F000000;
	cvt.sat.f32.f32 	%f355, %f354;
	fma.rm.f32 	%f356, %f355, %f235, %f234;
	add.f32 	%f357, %f356, 0fCB40007F;
	neg.f32 	%f358, %f357;
	fma.rn.f32 	%f359, %f353, 0f3FB8AA3B, %f358;
	fma.rn.f32 	%f360, %f353, 0f32A57060, %f359;
	mov.b32 	%r314, %f356;
	shl.b32 	%r315, %r314, 23;
	mov.b32 	%f361, %r315;
	ex2.approx.ftz.f32 	%f362, %f360;
	mul.f32 	%f363, %f362, %f361;
	add.f32 	%f364, %f352, %f363;
	sub.f32 	%f365, %f589, %f230;
	fma.rn.f32 	%f366, %f365, 0f3BBB989D, 0f3F000000;
	cvt.sat.f32.f32 	%f367, %f366;
	fma.rm.f32 	%f368, %f367, %f235, %f234;
	add.f32 	%f369, %f368, 0fCB40007F;
	neg.f32 	%f370, %f369;
	fma.rn.f32 	%f371, %f365, 0f3FB8AA3B, %f370;
	fma.rn.f32 	%f372, %f365, 0f32A57060, %f371;
	mov.b32 	%r316, %f368;
	shl.b32 	%r317, %r316, 23;
	mov.b32 	%f373, %r317;
	ex2.approx.ftz.f32 	%f374, %f372;
	mul.f32 	%f375, %f374, %f373;
	add.f32 	%f376, %f364, %f375;
	sub.f32 	%f377, %f591, %f230;
	fma.rn.f32 	%f378, %f377, 0f3BBB989D, 0f3F000000;
	cvt.sat.f32.f32 	%f379, %f378;
	fma.rm.f32 	%f380, %f379, %f235, %f234;
	add.f32 	%f381, %f380, 0fCB40007F;
	neg.f32 	%f382, %f381;
	fma.rn.f32 	%f383, %f377, 0f3FB8AA3B, %f382;
	fma.rn.f32 	%f384, %f377, 0f32A57060, %f383;
	mov.b32 	%r318, %f380;
	shl.b32 	%r319, %r318, 23;
	mov.b32 	%f385, %r319;
	ex2.approx.ftz.f32 	%f386, %f384;
	mul.f32 	%f387, %f386, %f385;
	add.f32 	%f388, %f376, %f387;
	sub.f32 	%f389, %f593, %f230;
	fma.rn.f32 	%f390, %f389, 0f3BBB989D, 0f3F000000;
	cvt.sat.f32.f32 	%f391, %f390;
	fma.rm.f32 	%f392, %f391, %f235, %f234;
	add.f32 	%f393, %f392, 0fCB40007F;
	neg.f32 	%f394, %f393;
	fma.rn.f32 	%f395, %f389, 0f3FB8AA3B, %f394;
	fma.rn.f32 	%f396, %f389, 0f32A57060, %f395;
	mov.b32 	%r320, %f392;
	shl.b32 	%r321, %r320, 23;
	mov.b32 	%f397, %r321;
	ex2.approx.ftz.f32 	%f398, %f396;
	mul.f32 	%f399, %f398, %f397;
	add.f32 	%f400, %f388, %f399;
	sub.f32 	%f401, %f595, %f230;
	fma.rn.f32 	%f402, %f401, 0f3BBB989D, 0f3F000000;
	cvt.sat.f32.f32 	%f403, %f402;
	fma.rm.f32 	%f404, %f403, %f235, %f234;
	add.f32 	%f405, %f404, 0fCB40007F;
	neg.f32 	%f406, %f405;
	fma.rn.f32 	%f407, %f401, 0f3FB8AA3B, %f406;
	fma.rn.f32 	%f408, %f401, 0f32A57060, %f407;
	mov.b32 	%r322, %f404;
	shl.b32 	%r323, %r322, 23;
	mov.b32 	%f409, %r323;
	ex2.approx.ftz.f32 	%f410, %f408;
	mul.f32 	%f411, %f410, %f409;
	add.f32 	%f412, %f400, %f411;
	sub.f32 	%f413, %f597, %f230;
	fma.rn.f32 	%f414, %f413, 0f3BBB989D, 0f3F000000;
	cvt.sat.f32.f32 	%f415, %f414;
	fma.rm.f32 	%f416, %f415, %f235, %f234;
	add.f32 	%f417, %f416, 0fCB40007F;
	neg.f32 	%f418, %f417;
	fma.rn.f32 	%f419, %f413, 0f3FB8AA3B, %f418;
	fma.rn.f32 	%f420, %f413, 0f32A57060, %f419;
	mov.b32 	%r324, %f416;
	shl.b32 	%r325, %r324, 23;
	mov.b32 	%f421, %r325;
	ex2.approx.ftz.f32 	%f422, %f420;
	mul.f32 	%f423, %f422, %f421;
	add.f32 	%f424, %f412, %f423;
	sub.f32 	%f425, %f599, %f230;
	fma.rn.f32 	%f426, %f425, 0f3BBB989D, 0f3F000000;
	cvt.sat.f32.f32 	%f427, %f426;
	fma.rm.f32 	%f428, %f427, %f235, %f234;
	add.f32 	%f429, %f428, 0fCB40007F;
	neg.f32 	%f430, %f429;
	fma.rn.f32 	%f431, %f425, 0f3FB8AA3B, %f430;
	fma.rn.f32 	%f432, %f425, 0f32A57060, %f431;
	mov.b32 	%r326, %f428;
	shl.b32 	%r327, %r326, 23;
	mov.b32 	%f433, %r327;
	ex2.approx.ftz.f32 	%f434, %f432;
	mul.f32 	%f435, %f434, %f433;
	add.f32 	%f436, %f424, %f435;
	sub.f32 	%f437, %f601, %f230;
	fma.rn.f32 	%f438, %f437, 0f3BBB989D, 0f3F000000;
	cvt.sat.f32.f32 	%f439, %f438;
	fma.rm.f32 	%f440, %f439, %f235, %f234;
	add.f32 	%f441, %f440, 0fCB40007F;
	neg.f32 	%f442, %f441;
	fma.rn.f32 	%f443, %f437, 0f3FB8AA3B, %f442;
	fma.rn.f32 	%f444, %f437, 0f32A57060, %f443;
	mov.b32 	%r328, %f440;
	shl.b32 	%r329, %r328, 23;
	mov.b32 	%f445, %r329;
	ex2.approx.ftz.f32 	%f446, %f444;
	mul.f32 	%f447, %f446, %f445;
	add.f32 	%f448, %f436, %f447;
	sub.f32 	%f449, %f603, %f230;
	fma.rn.f32 	%f450, %f449, 0f3BBB989D, 0f3F000000;
	cvt.sat.f32.f32 	%f451, %f450;
	fma.rm.f32 	%f452, %f451, %f235, %f234;
	add.f32 	%f453, %f452, 0fCB40007F;
	neg.f32 	%f454, %f453;
	fma.rn.f32 	%f455, %f449, 0f3FB8AA3B, %f454;
	fma.rn.f32 	%f456, %f449, 0f32A57060, %f455;
	mov.b32 	%r330, %f452;
	shl.b32 	%r331, %r330, 23;
	mov.b32 	%f457, %r331;
	ex2.approx.ftz.f32 	%f458, %f456;
	mul.f32 	%f459, %f458, %f457;
	add.f32 	%f460, %f448, %f459;
	sub.f32 	%f461, %f605, %f230;
	fma.rn.f32 	%f462, %f461, 0f3BBB989D, 0f3F000000;
	cvt.sat.f32.f32 	%f463, %f462;
	fma.rm.f32 	%f464, %f463, %f235, %f234;
	add.f32 	%f465, %f464, 0fCB40007F;
	neg.f32 	%f466, %f465;
	fma.rn.f32 	%f467, %f461, 0f3FB8AA3B, %f466;
	fma.rn.f32 	%f468, %f461, 0f32A57060, %f467;
	mov.b32 	%r332, %f464;
	shl.b32 	%r333, %r332, 23;
	mov.b32 	%f469, %r333;
	ex2.approx.ftz.f32 	%f470, %f468;
	mul.f32 	%f471, %f470, %f469;
	add.f32 	%f472, %f460, %f471;
	sub.f32 	%f473, %f607, %f230;
	fma.rn.f32 	%f474, %f473, 0f3BBB989D, 0f3F000000;
	cvt.sat.f32.f32 	%f475, %f474;
	fma.rm.f32 	%f476, %f475, %f235, %f234;
	add.f32 	%f477, %f476, 0fCB40007F;
	neg.f32 	%f478, %f477;
	fma.rn.f32 	%f479, %f473, 0f3FB8AA3B, %f478;
	fma.rn.f32 	%f480, %f473, 0f32A57060, %f479;
	mov.b32 	%r334, %f476;
	shl.b32 	%r335, %r334, 23;
	mov.b32 	%f481, %r335;
	ex2.approx.ftz.f32 	%f482, %f480;
	mul.f32 	%f483, %f482, %f481;
	add.f32 	%f484, %f472, %f483;
	sub.f32 	%f485, %f609, %f230;
	fma.rn.f32 	%f486, %f485, 0f3BBB989D, 0f3F000000;
	cvt.sat.f32.f32 	%f487, %f486;
	fma.rm.f32 	%f488, %f487, %f235, %f234;
	add.f32 	%f489, %f488, 0fCB40007F;
	neg.f32 	%f490, %f489;
	fma.rn.f32 	%f491, %f485, 0f3FB8AA3B, %f490;
	fma.rn.f32 	%f492, %f485, 0f32A57060, %f491;
	mov.b32 	%r336, %f488;
	shl.b32 	%r337, %r336, 23;
	mov.b32 	%f493, %r337;
	ex2.approx.ftz.f32 	%f494, %f492;
	mul.f32 	%f495, %f494, %f493;
	add.f32 	%f496, %f484, %f495;
	sub.f32 	%f497, %f611, %f230;
	fma.rn.f32 	%f498, %f497, 0f3BBB989D, 0f3F000000;
	cvt.sat.f32.f32 	%f499, %f498;
	fma.rm.f32 	%f500, %f499, %f235, %f234;
	add.f32 	%f501, %f500, 0fCB40007F;
	neg.f32 	%f502, %f501;
	fma.rn.f32 	%f503, %f497, 0f3FB8AA3B, %f502;
	fma.rn.f32 	%f504, %f497, 0f32A57060, %f503;
	mov.b32 	%r338, %f500;
	shl.b32 	%r339, %r338, 23;
	mov.b32 	%f505, %r339;
	ex2.approx.ftz.f32 	%f506, %f504;
	mul.f32 	%f507, %f506, %f505;
	add.f32 	%f508, %f496, %f507;
	sub.f32 	%f509, %f613, %f230;
	fma.rn.f32 	%f510, %f509, 0f3BBB989D, 0f3F000000;
	cvt.sat.f32.f32 	%f511, %f510;
	fma.rm.f32 	%f512, %f511, %f235, %f234;
	add.f32 	%f513, %f512, 0fCB40007F;
	neg.f32 	%f514, %f513;
	fma.rn.f32 	%f515, %f509, 0f3FB8AA3B, %f514;
	fma.rn.f32 	%f516, %f509, 0f32A57060, %f515;
	mov.b32 	%r340, %f512;
	shl.b32 	%r341, %r340, 23;
	mov.b32 	%f517, %r341;
	ex2.approx.ftz.f32 	%f518, %f516;
	mul.f32 	%f519, %f518, %f517;
	add.f32 	%f520, %f508, %f519;
	sub.f32 	%f521, %f615, %f230;
	fma.rn.f32 	%f522, %f521, 0f3BBB989D, 0f3F000000;
	cvt.sat.f32.f32 	%f523, %f522;
	fma.rm.f32 	%f524, %f523, %f235, %f234;
	add.f32 	%f525, %f524, 0fCB40007F;
	neg.f32 	%f526, %f525;
	fma.rn.f32 	%f527, %f521, 0f3FB8AA3B, %f526;
	fma.rn.f32 	%f528, %f521, 0f32A57060, %f527;
	mov.b32 	%r342, %f524;
	shl.b32 	%r343, %r342, 23;
	mov.b32 	%f529, %r343;
	ex2.approx.ftz.f32 	%f530, %f528;
	mul.f32 	%f531, %f530, %f529;
	add.f32 	%f532, %f520, %f531;
	sub.f32 	%f533, %f617, %f230;
	fma.rn.f32 	%f534, %f533, 0f3BBB989D, 0f3F000000;
	cvt.sat.f32.f32 	%f535, %f534;
	fma.rm.f32 	%f536, %f535, %f235, %f234;
	add.f32 	%f537, %f536, 0fCB40007F;
	neg.f32 	%f538, %f537;
	fma.rn.f32 	%f539, %f533, 0f3FB8AA3B, %f538;
	fma.rn.f32 	%f540, %f533, 0f32A57060, %f539;
	mov.b32 	%r344, %f536;
	shl.b32 	%r345, %r344, 23;
	mov.b32 	%f541, %r345;
	ex2.approx.ftz.f32 	%f542, %f540;
	mul.f32 	%f543, %f542, %f541;
	add.f32 	%f544, %f532, %f543;
	sub.f32 	%f545, %f619, %f230;
	fma.rn.f32 	%f546, %f545, 0f3BBB989D, 0f3F000000;
	cvt.sat.f32.f32 	%f547, %f546;
	fma.rm.f32 	%f548, %f547, %f235, %f234;
	add.f32 	%f549, %f548, 0fCB40007F;
	neg.f32 	%f550, %f549;
	fma.rn.f32 	%f551, %f545, 0f3FB8AA3B, %f550;
	fma.rn.f32 	%f552, %f545, 0f32A57060, %f551;
	mov.b32 	%r346, %f548;
	shl.b32 	%r347, %r346, 23;
	mov.b32 	%f553, %r347;
	ex2.approx.ftz.f32 	%f554, %f552;
	mul.f32 	%f555, %f554, %f553;
	add.f32 	%f556, %f544, %f555;
	mov.b32 	%r348, %f556;
	shfl.sync.bfly.b32	%r349|%p117, %r348, 16, 31, -1;
	mov.b32 	%f557, %r349;
	add.f32 	%f558, %f556, %f557;
	mov.b32 	%r350, %f558;
	shfl.sync.bfly.b32	%r351|%p118, %r350, 8, 31, -1;
	mov.b32 	%f559, %r351;
	add.f32 	%f560, %f558, %f559;
	mov.b32 	%r352, %f560;
	shfl.sync.bfly.b32	%r353|%p119, %r352, 4, 31, -1;
	mov.b32 	%f561, %r353;
	add.f32 	%f562, %f560, %f561;
	mov.b32 	%r354, %f562;
	shfl.sync.bfly.b32	%r355|%p120, %r354, 2, 31, -1;
	mov.b32 	%f563, %r355;
	add.f32 	%f564, %f562, %f563;
	mov.b32 	%r356, %f564;
	shfl.sync.bfly.b32	%r357|%p121, %r356, 1, 31, -1;
	mov.b32 	%f565, %r357;
	add.f32 	%f566, %f564, %f565;
	div.rn.f32 	%f111, %f243, %f566;
	div.rn.f32 	%f112, %f255, %f566;
	div.rn.f32 	%f113, %f267, %f566;
	div.rn.f32 	%f114, %f279, %f566;
	div.rn.f32 	%f115, %f291, %f566;
	div.rn.f32 	%f116, %f303, %f566;
	div.rn.f32 	%f117, %f315, %f566;
	div.rn.f32 	%f118, %f327, %f566;
	div.rn.f32 	%f119, %f339, %f566;
	div.rn.f32 	%f120, %f351, %f566;
	div.rn.f32 	%f121, %f363, %f566;
	div.rn.f32 	%f122, %f375, %f566;
	div.rn.f32 	%f123, %f387, %f566;
	div.rn.f32 	%f124, %f399, %f566;
	div.rn.f32 	%f125, %f411, %f566;
	div.rn.f32 	%f126, %f423, %f566;
	div.rn.f32 	%f127, %f435, %f566;
	div.rn.f32 	%f128, %f447, %f566;
	div.rn.f32 	%f129, %f459, %f566;
	div.rn.f32 	%f130, %f471, %f566;
	div.rn.f32 	%f131, %f483, %f566;
	div.rn.f32 	%f132, %f495, %f566;
	div.rn.f32 	%f133, %f507, %f566;
	div.rn.f32 	%f134, %f519, %f566;
	div.rn.f32 	%f135, %f531, %f566;
	div.rn.f32 	%f136, %f543, %f566;
	div.rn.f32 	%f137, %f555, %f566;
	mad.lo.s64 	%rd226, %rd244, %rd38, %rd225;
	cvta.to.global.u64 	%rd227, %rd37;
	shl.b64 	%rd228, %rd226, 2;
	add.s64 	%rd27, %rd227, %rd228;
	@%p111 bra 	$L__BB279_60;
	st.global.f32 	[%rd27], %f111;
$L__BB279_60:
	setp.le.s64 	%p122, %rd40, %rd6;
	@%p122 bra 	$L__BB279_62;
	st.global.f32 	[%rd27+128], %f112;
$L__BB279_62:
	setp.le.s64 	%p123, %rd40, %rd7;
	@%p123 bra 	$L__BB279_64;
	st.global.f32 	[%rd27+256], %f113;
$L__BB279_64:
	mov.u32 	%r358, %tid.x;
	add.s32 	%r359, %r358, 96;
	cvt.u64.u32 	%rd229, %r359;
	setp.le.s64 	%p124, %rd40, %rd229;
	@%p124 bra 	$L__BB279_66;
	st.global.f32 	[%rd27+384], %f114;
$L__BB279_66:
	mov.u32 	%r360, %tid.x;
	add.s32 	%r361, %r360, 128;
	cvt.u64.u32 	%rd230, %r361;
	setp.le.s64 	%p125, %rd40, %rd230;
	@%p125 bra 	$L__BB279_68;
	st.global.f32 	[%rd27+512], %f115;
$L__BB279_68:
	add.s32 	%r363, %r360, 160;
	cvt.u64.u32 	%rd231, %r363;
	setp.le.s64 	%p126, %rd40, %rd231;
	@%p126 bra 	$L__BB279_70;
	st.global.f32 	[%rd27+640], %f116;
$L__BB279_70:
	add.s32 	%r365, %r360, 192;
	cvt.u64.u32 	%rd232, %r365;
	setp.le.s64 	%p127, %rd40, %rd232;
	@%p127 bra 	$L__BB279_72;
	st.global.f32 	[%rd27+768], %f117;
$L__BB279_72:
	add.s32 	%r367, %r360, 224;
	cvt.u64.u32 	%rd233, %r367;
	setp.le.s64 	%p128, %rd40, %rd233;
	@%p128 bra 	$L__BB279_74;
	st.global.f32 	[%rd27+896], %f118;
$L__BB279_74:
	add.s32 	%r369, %r360, 256;
	cvt.u64.u32 	%rd234, %r369;
	setp.le.s64 	%p129, %rd40, %rd234;
	@%p129 bra 	$L__BB279_76;
	st.global.f32 	[%rd27+1024], %f119;
$L__BB279_76:
	add.s32 	%r371, %r360, 288;
	cvt.u64.u32 	%rd235, %r371;
	setp.le.s64 	%p130, %rd40, %rd235;
	@%p130 bra 	$L__BB279_78;
	st.global.f32 	[%rd27+1152], %f120;
$L__BB279_78:
	add.s32 	%r373, %r360, 320;
	cvt.u64.u32 	%rd236, %r373;
	setp.le.s64 	%p131, %rd40, %rd236;
	@%p131 bra 	$L__BB279_80;
	st.global.f32 	[%rd27+1280], %f121;
$L__BB279_80:
	add.s32 	%r375, %r360, 352;
	cvt.u64.u32 	%rd237, %r375;
	setp.le.s64 	%p132, %rd40, %rd237;
	@%p132 bra 	$L__BB279_82;
	st.global.f32 	[%rd27+1408], %f122;
$L__BB279_82:
	add.s32 	%r377, %r360, 384;
	cvt.u64.u32 	%rd238, %r377;
	setp.le.s64 	%p133, %rd40, %rd238;
	@%p133 bra 	$L__BB279_84;
	st.global.f32 	[%rd27+1536], %f123;
$L__BB279_84:
	add.s32 	%r379, %r360, 416;
	cvt.u64.u32 	%rd239, %r379;
	setp.le.s64 	%p134, %rd40, %rd239;
	@%p134 bra 	$L__BB279_86;
	st.global.f32 	[%rd27+1664], %f124;
$L__BB279_86:
	add.s32 	%r381, %r360, 448;
	cvt.u64.u32 	%rd240, %r381;
	setp.le.s64 	%p135, %rd40, %rd240;
	@%p135 bra 	$L__BB279_88;
	st.global.f32 	[%rd27+1792], %f125;
$L__BB279_88:
	setp.le.s64 	%p136, %rd40, %rd8;
	@%p136 bra 	$L__BB279_90;
	st.global.f32 	[%rd27+1920], %f126;
$L__BB279_90:
	setp.le.s64 	%p137, %rd40, %rd9;
	@%p137 bra 	$L__BB279_92;
	st.global.f32 	[%rd27+2048], %f127;
$L__BB279_92:
	setp.le.s64 	%p138, %rd40, %rd10;
	@%p138 bra 	$L__BB279_94;
	st.global.f32 	[%rd27+2176], %f128;
$L__BB279_94:
	setp.le.s64 	%p139, %rd40, %rd11;
	@%p139 bra 	$L__BB279_96;
	st.global.f32 	[%rd27+2304], %f129;
$L__BB279_96:
	setp.le.s64 	%p140, %rd40, %rd12;
	@%p140 bra 	$L__BB279_98;
	st.global.f32 	[%rd27+2432], %f130;
$L__BB279_98:
	setp.le.s64 	%p141, %rd40, %rd13;
	@%p141 bra 	$L__BB279_100;
	st.global.f32 	[%rd27+2560], %f131;
$L__BB279_100:
	setp.le.s64 	%p142, %rd40, %rd14;
	@%p142 bra 	$L__BB279_102;
	st.global.f32 	[%rd27+2688], %f132;
$L__BB279_102:
	setp.le.s64 	%p143, %rd40, %rd15;
	@%p143 bra 	$L__BB279_104;
	st.global.f32 	[%rd27+2816], %f133;
$L__BB279_104:
	setp.le.s64 	%p144, %rd40, %rd16;
	@%p144 bra 	$L__BB279_106;
	st.global.f32 	[%rd27+2944], %f134;
$L__BB279_106:
	setp.le.s64 	%p145, %rd40, %rd17;
	@%p145 bra 	$L__BB279_108;
	st.global.f32 	[%rd27+3072], %f135;
$L__BB279_108:
	setp.le.s64 	%p146, %rd40, %rd18;
	@%p146 bra 	$L__BB279_110;
	st.global.f32 	[%rd27+3200], %f136;
$L__BB279_110:
	setp.le.s64 	%p147, %rd40, %rd19;
	@%p147 bra 	$L__BB279_112;
	st.global.f32 	[%rd27+3328], %f137;
$L__BB279_112:
	ld.param.u64 	%rd243, [_Z15SoftmaxWarpImplI22BroadcastScaleMaskLoadIffbLm2EiE11DirectStoreIffEfLi1ELi27ELi32ELi1ELb1EL9Algorithm0EEvT_T0_ll_param_2];
	mov.u32 	%r382, %nctaid.x;
	mov.u32 	%r383, %ntid.y;
	mul.lo.s32 	%r384, %r382, %r383;
	cvt.s64.s32 	%rd241, %r384;
	add.s64 	%rd244, %rd244, %rd241;
	setp.lt.s64 	%p148, %rd244, %rd243;
	@%p148 bra 	$L__BB279_4;
$L__BB279_113:
	ret;

}
	// .globl	_Z15SoftmaxWarpImplI22BroadcastScaleMaskLoadIffbLm2EiE11DirectStoreIffEfLi1ELi28ELi32ELi1ELb0EL9Algorithm0EEvT_T0_ll
.visible .entry _Z15SoftmaxWarpImplI22BroadcastScaleMaskLoadIffbLm2EiE11DirectStoreIffEfLi1ELi28ELi32ELi1ELb0EL9Algorithm0EEvT_T0_ll(
	.param .align 8 .b8 _Z15SoftmaxWarpImplI22BroadcastScaleMaskLoadIffbLm2EiE11DirectStoreIffEfLi1ELi28ELi32ELi1ELb0EL9Algorithm0EEvT_T0_ll_param_0[88],
	.param .align 8 .b8 _Z15SoftmaxWarpImplI22BroadcastScaleMaskLoadIffbLm2EiE11DirectStoreIffEfLi1ELi28ELi32ELi1ELb0EL9Algorithm0EEvT_T0_ll_param_1[16],
	.param .u64 _Z15SoftmaxWarpImplI22BroadcastScaleMaskLoadIffbLm2EiE11DirectStoreIffEfLi1ELi28ELi32ELi1ELb0EL9Algorithm0EEvT_T0_ll_param_2,
	.param .u64 _Z15SoftmaxWarpImplI22BroadcastScaleMaskLoadIffbLm2EiE11DirectStoreIffEfLi1ELi28ELi32ELi1ELb0EL9Algorithm0EEvT_T0_ll_param_3
)
{
	.reg .pred 	%p<44>;
	.reg .b16 	%rs<29>;
	.reg .b32 	%r<312>;
	.reg .b32 	%f<501>;
	.reg .b64 	%rd<201>;

	ld.param.u64 	%rd19, [_Z15SoftmaxWarpImplI22BroadcastScaleMaskLoadIffbLm2EiE11DirectStoreIffEfLi1ELi28ELi32ELi1ELb0EL9Algorithm0EEvT_T0_ll_param_1+8];
	ld.param.u64 	%rd18, [_Z15SoftmaxWarpImplI22BroadcastScaleMaskLoadIffbLm2EiE11DirectStoreIffEfLi1ELi28ELi32ELi1ELb0EL9Algorithm0EEvT_T0_ll_param_1];
	ld.param.v2.f32 	{%f1, %f2}, [_Z15SoftmaxWarpImplI22BroadcastScaleMaskLoadIffbLm2EiE11DirectStoreIffEfLi1ELi28ELi32ELi1ELb0EL9Algorithm0EEvT_T0_ll_param_0+80];
	ld.param.u64 	%rd17, [_Z15SoftmaxWarpImplI22BroadcastScaleMaskLoadIffbLm2EiE11DirectStoreIffEfLi1ELi28ELi32ELi1ELb0EL9Algorithm0EEvT_T0_ll_param_0+72];
	ld.param.v2.u32 	{%r4, %r5}, [_Z15SoftmaxWarpImplI22BroadcastScaleMaskLoadIffbLm2EiE11DirectStoreIffEfLi1ELi28ELi32ELi1ELb0EL9Algorithm0EEvT_T0_ll_param_0+56];
	ld.param.v2.u32 	{%r2, %r3}, [_Z15SoftmaxWarpImplI22BroadcastScaleMaskLoadIffbLm2EiE11DirectStoreIffEfLi1ELi28ELi32ELi1ELb0EL9Algorithm0EEvT_T0_ll_param_0+40];
	ld.param.u64 	%rd13, [_Z15SoftmaxWarpImplI22BroadcastScaleMaskLoadIffbLm2EiE11DirectStoreIffEfLi1ELi28ELi32ELi1ELb0EL9Algorithm0EEvT_T0_ll_param_0+24];
	ld.param.u64 	%rd12, [_Z15SoftmaxWarpImplI22BroadcastScaleMaskLoadIffbLm2EiE11DirectStoreIffEfLi1ELi28ELi32ELi1ELb0EL9Algorithm0EEvT_T0_ll_param_0+16];
	ld.param.u64 	%rd11, [_Z15SoftmaxWarpImplI22BroadcastScaleMaskLoadIffbLm2EiE11DirectStoreIffEfLi1ELi28ELi32ELi1ELb0EL9Algorithm0EEvT_T0_ll_param_0+8];
	ld.param.u64 	%rd10, [_Z15SoftmaxWarpImplI22BroadcastScaleMaskLoadIffbLm2EiE11DirectStoreIffEfLi1ELi28ELi32ELi1ELb0EL9Algorithm0EEvT_T0_ll_param_0];
	ld.param.u64 	%rd20, [_Z15SoftmaxWarpImplI22BroadcastScaleMaskLoadIffbLm2EiE11DirectStoreIffEfLi1ELi28ELi32ELi1ELb0EL9Algorithm0EEvT_T0_ll_param_2];
	ld.param.u64 	%rd21, [_Z15SoftmaxWarpImplI22BroadcastScaleMaskLoadIffbLm2EiE11DirectStoreIffEfLi1ELi28ELi32ELi1ELb0EL9Algorithm0EEvT_T0_ll_param_3];
	setp.lt.s64 	%p1, %rd21, 897;
	@%p1 bra 	$L__BB280_2;
	mov.u64 	%rd22, $str;
	cvta.global.u64 	%rd23, %rd22;
	mov.u64 	%rd24, $str$1;
	cvta.global.u64 	%rd25, %rd24;
	mov.u64 	%rd26, __unnamed_276;
	cvta.global.u64 	%rd27, %rd26;
	{ // callseq 275, 0
	.param .b64 param0;
	st.param.b64 	[param0], %rd23;
	.param .b64 param1;
	st.param.b64 	[param1], %rd25;
	.param .b32 param2;
	st.param.b32 	[param2], 254;
	.param .b64 param3;
	st.param.b64 	[param3], %rd27;
	.param .b64 param4;
	st.param.b64 	[param4], 1;
	call.uni 
	__assertfail, 
	(
	param0, 
	param1, 
	param2, 
	param3, 
	param4
	);
	} // callseq 275
$L__BB280_2:
	mov.u32 	%r6, %ctaid.x;
	mov.u32 	%r7, %ntid.y;
	mov.u32 	%r8, %tid.y;
	mad.lo.s32 	%r9, %r6, %r7, %r8;
	mov.u32 	%r10, %nctaid.x;
	mul.lo.s32 	%r1, %r10, %r7;
	cvt.s64.s32 	%rd200, %r9;
	setp.le.s64 	%p2, %rd20, %rd200;
	@%p2 bra 	$L__BB280_5;
	cvta.to.global.u64 	%rd4, %rd10;
	cvta.to.global.u64 	%rd5, %rd11;
	mov.u32 	%r11, %tid.x;
	cvt.u64.u32 	%rd6, %r11;
	cvt.s64.s32 	%rd7, %r1;
$L__BB280_4:
	setp.eq.s64 	%p3, %rd13, 1;
	setp.eq.s64 	%p4, %rd12, 1;
	mad.lo.s64 	%rd28, %rd17, %rd200, %rd6;
	cvt.u32.u64 	%r12, %rd28;
	div.s32 	%r13, %r12, %r2;
	mul.lo.s32 	%r14, %r13, %r2;
	sub.s32 	%r15, %r12, %r14;
	selp.b32 	%r16, 0, %r13, %p4;
	selp.b32 	%r17, 0, %r15, %p3;
	mul.lo.s32 	%r18, %r4, %r16;
	mad.lo.s32 	%r19, %r5, %r17, %r18;
	shl.b64 	%rd29, %rd28, 32;
	shr.s64 	%rd30, %rd29, 30;
	add.s64 	%rd31, %rd4, %rd30;
	ld.global.f32 	%f3, [%rd31];
	cvt.s64.s32 	%rd32, %r19;
	add.s64 	%rd33, %rd5, %rd32;
	ld.global.u8 	%rs1, [%rd33];
	setp.eq.s16 	%p5, %rs1, 0;
	mul.f32 	%f4, %f3, %f2;
	selp.f32 	%f5, %f1, %f4, %p5;
	max.f32 	%f6, %f5, 0fFF800000;
	add.s64 	%rd34, %rd28, 32;
	cvt.u32.u64 	%r20, %rd34;
	div.s32 	%r21, %r20, %r2;
	mul.lo.s32 	%r22, %r21, %r2;
	sub.s32 	%r23, %r20, %r22;
	selp.b32 	%r24, 0, %r21, %p4;
	selp.b32 	%r25, 0, %r23, %p3;
	mul.lo.s32 	%r26, %r4, %r24;
	mad.lo.s32 	%r27, %r5, %r25, %r26;
	shl.b64 	%rd35, %rd34, 32;
	shr.s64 	%rd36, %rd35, 30;
	add.s64 	%rd37, %rd4, %rd36;
	ld.global.f32 	%f7, [%rd37];
	cvt.s64.s32 	%rd38, %r27;
	add.s64 	%rd39, %rd5, %rd38;
	ld.global.u8 	%rs2, [%rd39];
	setp.eq.s16 	%p6, %rs2, 0;
	mul.f32 	%f8, %f7, %f2;
	selp.f32 	%f9, %f1, %f8, %p6;
	max.f32 	%f10, %f6, %f9;
	add.s64 	%rd40, %rd28, 64;
	cvt.u32.u64 	%r28, %rd40;
	div.s32 	%r29, %r28, %r2;
	mul.lo.s32 	%r30, %r29, %r2;
	sub.s32 	%r31, %r28, %r30;
	selp.b32 	%r32, 0, %r29, %p4;
	selp.b32 	%r33, 0, %r31, %p3;
	mul.lo.s32 	%r34, %r4, %r32;
	mad.lo.s32 	%r35, %r5, %r33, %r34;
	shl.b64 	%rd41, %rd40, 32;
	shr.s64 	%rd42, %rd41, 30;
	add.s64 	%rd43, %rd4, %rd42;
	ld.global.f32 	%f11, [%rd43];
	cvt.s64.s32 	%rd44, %r35;
	add.s64 	%rd45, %rd5, %rd44;
	ld.global.u8 	%rs3, [%rd45];
	setp.eq.s16 	%p7, %rs3, 0;
	mul.f32 	%f12, %f11, %f2;
	selp.f32 	%f13, %f1, %f12, %p7;
	max.f32 	%f14, %f10, %f13;
	add.s64 	%rd46, %rd28, 96;
	cvt.u32.u64 	%r36, %rd46;
	div.s32 	%r37, %r36, %r2;
	mul.lo.s32 	%r38, %r37, %r2;
	sub.s32 	%r39, %r36, %r38;
	selp.b32 	%r40, 0, %r37, %p4;
	selp.b32 	%r41, 0, %r39, %p3;
	mul.lo.s32 	%r42, %r4, %r40;
	mad.lo.s32 	%r43, %r5, %r41, %r42;
	shl.b64 	%rd47, %rd46, 32;
	shr.s64 	%rd48, %rd47, 30;
	add.s64 	%rd49, %rd4, %rd48;
	ld.global.f32 	%f15, [%rd49];
	cvt.s64.s32 	%rd50, %r43;
	add.s64 	%rd51, %rd5, %rd50;
	ld.global.u8 	%rs4, [%rd51];
	setp.eq.s16 	%p8, %rs4, 0;
	mul.f32 	%f16, %f15, %f2;
	selp.f32 	%f17, %f1, %f16, %p8;
	max.f32 	%f18, %f14, %f17;
	add.s64 	%rd52, %rd28, 128;
	cvt.u32.u64 	%r44, %rd52;
	div.s32 	%r45, %r44, %r2;
	mul.lo.s32 	%r46, %r45, %r2;
	sub.s32 	%r47, %r44, %r46;
	selp.b32 	%r48, 0, %r45, %p4;
	selp.b32 	%r49, 0, %r47, %p3;
	mul.lo.s32 	%r50, %r4, %r48;
	mad.lo.s32 	%r51, %r5, %r49, %r50;
	shl.b64 	%rd53, %rd52, 32;
	shr.s64 	%rd54, %rd53, 30;
	add.s64 	%rd55, %rd4, %rd54;
	ld.global.f32 	%f19, [%rd55];
	cvt.s64.s32 	%rd56, %r51;
	add.s64 	%rd57, %rd5, %rd56;
	ld.global.u8 	%rs5, [%rd57];
	setp.eq.s16 	%p9, %rs5, 0;
	mul.f32 	%f20, %f19, %f2;
	selp.f32 	%f21, %f1, %f20, %p9;
	max.f32 	%f22, %f18, %f21;
	add.s64 	%rd58, %rd28, 160;
	cvt.u32.u64 	%r52, %rd58;
	div.s32 	%r53, %r52, %r2;
	mul.lo.s32 	%r54, %r53, %r2;
	sub.s32 	%r55, %r52, %r54;
	selp.b32 	%r56, 0, %r53, %p4;
	selp.b32 	%r57, 0, %r55, %p3;
	mul.lo.s32 	%r58, %r4, %r56;
	mad.lo.s32 	%r59, %r5, %r57, %r58;
	shl.b64 	%rd59, %rd58, 32;
	shr.s64 	%rd60, %rd59, 30;
	add.s64 	%rd61, %rd4, %rd60;
	ld.global.f32 	%f23, [%rd61];
	cvt.s64.s32 	%rd62, %r59;
	add.s64 	%rd63, %rd5, %rd62;
	ld.global.u8 	%rs6, [%rd63];
	setp.eq.s16 	%p10, %rs6, 0;
	mul.f32 	%f24, %f23, %f2;
	selp.f32 	%f25, %f1, %f24, %p10;
	max.f32 	%f26, %f22, %f25;
	add.s64 	%rd64, %rd28, 192;
	cvt.u32.u64 	%r60, %rd64;
	div.s32 	%r61, %r60, %r2;
	mul.lo.s32 	%r62, %r61, %r2;
	sub.s32 	%r63, %r60, %r62;
	selp.b32 	%r64, 0, %r61, %p4;
	selp.b32 	%r65, 0, %r63, %p3;
	mul.lo.s32 	%r66, %r4, %r64;
	mad.lo.s32 	%r67, %r5, %r65, %r66;
	shl.b64 	%rd65, %rd64, 32;
	shr.s64 	%rd66, %rd65, 30;
	add.s64 	%rd67, %rd4, %rd66;
	ld.global.f32 	%f27, [%rd67];
	cvt.s64.s32 	%rd68, %r67;
	add.s64 	%rd69, %rd5, %rd68;
	ld.global.u8 	%rs7, [%rd69];
	setp.eq.s16 	%p11, %rs7, 0;
	mul.f32 	%f28, %f27, %f2;
	selp.f32 	%f29, %f1, %f28, %p11;
	max.f32 	%f30, %f26, %f29;
	add.s64 	%rd70, %rd28, 224;
	cvt.u32.u64 	%r68, %rd70;
	div.s32 	%r69, %r68, %r2;
	mul.lo.s32 	%r70, %r69, %r2;
	sub.s32 	%r71, %r68, %r70;
	selp.b32 	%r72, 0, %r69, %p4;
	selp.b32 	%r73, 0, %r71, %p3;
	mul.lo.s32 	%r74, %r4, %r72;
	mad.lo.s32 	%r75, %r5, %r73, %r74;
	shl.b64 	%rd71, %rd70, 32;
	shr.s64 	%rd72, %rd71, 30;
	add.s64 	%rd73, %rd4, %rd72;
	ld.global.f32 	%f31, [%rd73];
	cvt.s64.s32 	%rd74, %r75;
	add.s64 	%rd75, %rd5, %rd74;
	ld.global.u8 	%rs8, [%rd75];
	setp.eq.s16 	%p12, %rs8, 0;
	mul.f32 	%f32, %f31, %f2;
	selp.f32 	%f33, %f1, %f32, %p12;
	max.f32 	%f34, %f30, %f33;
	add.s64 	%rd76, %rd28, 256;
	cvt.u32.u64 	%r76, %rd76;
	div.s32 	%r77, %r76, %r2;
	mul.lo.s32 	%r78, %r77, %r2;
	sub.s32 	%r79, %r76, %r78;
	selp.b32 	%r80, 0, %r77, %p4;
	selp.b32 	%r81, 0, %r79, %p3;
	mul.lo.s32 	%r82, %r4, %r80;
	mad.lo.s32 	%r83, %r5, %r81, %r82;
	shl.b64 	%rd77, %rd76, 32;
	shr.s64 	%rd78, %rd77, 30;
	add.s64 	%rd79, %rd4, %rd78;
	ld.global.f32 	%f35, [%rd79];
	cvt.s64.s32 	%rd80, %r83;
	add.s64 	%rd81, %rd5, %rd80;
	ld.global.u8 	%rs9, [%rd81];
	setp.eq.s16 	%p13, %rs9, 0;
	mul.f32 	%f36, %f35, %f2;
	selp.f32 	%f37, %f1, %f36, %p13;
	max.f32 	%f38, %f34, %f37;
	add.s64 	%rd82, %rd28, 288;
	cvt.u32.u64 	%r84, %rd82;
	div.s32 	%r85, %r84, %r2;
	mul.lo.s32 	%r86, %r85, %r2;
	sub.s32 	%r87, %r84, %r86;
	selp.b32 	%r88, 0, %r85, %p4;
	selp.b32 	%r89, 0, %r87, %p3;
	mul.lo.s32 	%r90, %r4, %r88;
	mad.lo.s32 	%r91, %r5, %r89, %r90;
	shl.b64 	%rd83, %rd82, 32;
	shr.s64 	%rd84, %rd83, 30;
	add.s64 	%rd85, %rd4, %rd84;
	ld.global.f32 	%f39, [%rd85];
	cvt.s64.s32 	%rd86, %r91;
	add.s64 	%rd87, %rd5, %rd86;
	ld.global.u8 	%rs10, [%rd87];
	setp.eq.s16 	%p14, %rs10, 0;
	mul.f32 	%f40, %f39, %f2;
	selp.f32 	%f41, %f1, %f40, %p14;
	max.f32 	%f42, %f38, %f41;
	add.s64 	%rd88, %rd28, 320;
	cvt.u32.u64 	%r92, %rd88;
	div.s32 	%r93, %r92, %r2;
	mul.lo.s32 	%r94, %r93, %r2;
	sub.s32 	%r95, %r92, %r94;
	selp.b32 	%r96, 0, %r93, %p4;
	selp.b32 	%r97, 0, %r95, %p3;
	mul.lo.s32 	%r98, %r4, %r96;
	mad.lo.s32 	%r99, %r5, %r97, %r98;
	shl.b64 	%rd89, %rd88, 32;
	shr.s64 	%rd90, %rd89, 30;
	add.s64 	%rd91, %rd4, %rd90;
	ld.global.f32 	%f43, [%rd91];
	cvt.s64.s32 	%rd92, %r99;
	add.s64 	%rd93, %rd5, %rd92;
	ld.global.u8 	%rs11, [%rd93];
	setp.eq.s16 	%p15, %rs11, 0;
	mul.f32 	%f44, %f43, %f2;
	selp.f32 	%f45, %f1, %f44, %p15;
	max.f32 	%f46, %f42, %f45;
	add.s64 	%rd94, %rd28, 352;
	cvt.u32.u64 	%r100, %rd94;
	div.s32 	%r101, %r100, %r2;
	mul.lo.s32 	%r102, %r101, %r2;
	sub.s32 	%r103, %r100, %r102;
	selp.b32 	%r104, 0, %r101, %p4;
	selp.b32 	%r105, 0, %r103, %p3;
	mul.lo.s32 	%r106, %r4, %r104;
	mad.lo.s32 	%r107, %r5, %r105, %r106;
	shl.b64 	%rd95, %rd94, 32;
	shr.s64 	%rd96, %rd95, 30;
	add.s64 	%rd97, %rd4, %rd96;
	ld.global.f32 	%f47, [%rd97];
	cvt.s64.s32 	%rd98, %r107;
	add.s64 	%rd99, %rd5, %rd98;
	ld.global.u8 	%rs12, [%rd99];
	setp.eq.s16 	%p16, %rs12, 0;
	mul.f32 	%f48, %f47, %f2;
	selp.f32 	%f49, %f1, %f48, %p16;
	max.f32 	%f50, %f46, %f49;
	add.s64 	%rd100, %rd28, 384;
	cvt.u32.u64 	%r108, %rd100;
	div.s32 	%r109, %r108, %r2;
	mul.lo.s32 	%r110, %r109, %r2;
	sub.s32 	%r111, %r108, %r110;
	selp.b32 	%r112, 0, %r109, %p4;
	selp.b32 	%r113, 0, %r111, %p3;
	mul.lo.s32 	%r114, %r4, %r112;
	mad.lo.s32 	%r115, %r5, %r113, %r114;
	shl.b64 	%rd101, %rd100, 32;
	shr.s64 	%rd102, %rd101, 30;
	add.s64 	%rd103, %rd4, %rd102;
	ld.global.f32 	%f51, [%rd103];
	cvt.s64.s32 	%rd104, %r115;
	add.s64 	%rd105, %rd5, %rd104;
	ld.global.u8 	%rs13, [%rd105];
	setp.eq.s16 	%p17, %rs13, 0;
	mul.f32 	%f52, %f51, %f2;
	selp.f32 	%f53, %f1, %f52, %p17;
	max.f32 	%f54, %f50, %f53;
	add.s64 	%rd106, %rd28, 416;
	cvt.u32.u64 	%r116, %rd106;
	div.s32 	%r117, %r116, %r2;
	mul.lo.s32 	%r118, %r117, %r2;
	sub.s32 	%r119, %r116, %r118;
	selp.b32 	%r120, 0, %r117, %p4;
	selp.b32 	%r121, 0, %r119, %p3;
	mul.lo.s32 	%r122, %r4, %r120;
	mad.lo.s32 	%r123, %r5, %r121, %r122;
	shl.b64 	%rd107, %rd106, 32;
	shr.s64 	%rd108, %rd107, 30;
	add.s64 	%rd109, %rd4, %rd108;
	ld.global.f32 	%f55, [%rd109];
	cvt.s64.s32 	%rd110, %r123;
	add.s64 	%rd111, %rd5, %rd110;
	ld.global.u8 	%rs14, [%rd111];
	setp.eq.s16 	%p18, %rs14, 0;
	mul.f32 	%f56, %f55, %f2;
	selp.f32 	%f57, %f1, %f56, %p18;
	max.f32 	%f58, %f54, %f57;
	add.s64 	%rd112, %rd28, 448;
	cvt.u32.u64 	%r124, %rd112;
	div.s32 	%r125, %r124, %r2;
	mul.lo.s32 	%r126, %r125, %r2;
	sub.s32 	%r127, %r124, %r126;
	selp.b32 	%r128, 0, %r125, %p4;
	selp.b32 	%r129, 0, %r127, %p3;
	mul.lo.s32 	%r130, %r4, %r128;
	mad.lo.s32 	%r131, %r5, %r129, %r130;
	shl.b64 	%rd113, %rd112, 32;
	shr.s64 	%rd114, %rd113, 30;
	add.s64 	%rd115, %rd4, %rd114;
	ld.global.f32 	%f59, [%rd115];
	cvt.s64.s32 	%rd116, %r131;
	add.s64 	%rd117, %rd5, %rd116;
	ld.global.u8 	%rs15, [%rd117];
	setp.eq.s16 	%p19, %rs15, 0;
	mul.f32 	%f60, %f59, %f2;
	selp.f32 	%f61, %f1, %f60, %p19;
	max.f32 	%f62, %f58, %f61;
	add.s64 	%rd118, %rd28, 480;
	cvt.u32.u64 	%r132, %rd118;
	div.s32 	%r133, %r132, %r2;
	mul.lo.s32 	%r134, %r133, %r2;
	sub.s32 	%r135, %r132, %r134;
	selp.b32 	%r136, 0, %r133, %p4;
	selp.b32 	%r137, 0, %r135, %p3;
	mul.lo.s32 	%r138, %r4, %r136;
	mad.lo.s32 	%r139, %r5, %r137, %r138;
	shl.b64 	%rd119, %rd118, 32;
	shr.s64 	%rd120, %rd119, 30;
	add.s64 	%rd121, %rd4, %rd120;
	ld.global.f32 	%f63, [%rd121];
	cvt.s64.s32 	%rd122, %r139;
	add.s64 	%rd123, %rd5, %rd122;
	ld.global.u8 	%rs16, [%rd123];
	setp.eq.s16 	%p20, %rs16, 0;
	mul.f32 	%f64, %f63, %f2;
	selp.f32 	%f65, %f1, %f64, %p20;
	max.f32 	%f66, %f62, %f65;
	add.s64 	%rd124, %rd28, 512;
	cvt.u32.u64 	%r140, %rd124;
	div.s32 	%r141, %r140, %r2;
	mul.lo.s32 	%r142, %r141, %r2;
	sub.s32 	%r143, %r140, %r142;
	selp.b32 	%r144, 0, %r141, %p4;
	selp.b32 	%r145, 0, %r143, %p3;
	mul.lo.s32 	%r146, %r4, %r144;
	mad.lo.s32 	%r147, %r5, %r145, %r146;
	shl.b64 	%rd125, %rd124, 32;
	shr.s64 	%rd126, %rd125, 30;
	add.s64 	%rd127, %rd4, %rd126;
	ld.global.f32 	%f67, [%rd127];
	cvt.s64.s32 	%rd128, %r147;
	add.s64 	%rd129, %rd5, %rd128;
	ld.global.u8 	%rs17, [%rd129];
	setp.eq.s16 	%p21, %rs17, 0;
	mul.f32 	%f68, %f67, %f2;
	selp.f32 	%f69, %f1, %f68, %p21;
	max.f32 	%f70, %f66, %f69;
	add.s64 	%rd130, %rd28, 544;
	cvt.u32.u64 	%r148, %rd130;
	div.s32 	%r149, %r148, %r2;
	mul.lo.s32 	%r150, %r149, %r2;
	sub.s32 	%r151, %r148, %r150;
	selp.b32 	%r152, 0, %r149, %p4;
	selp.b32 	%r153, 0, %r151, %p3;
	mul.lo.s32 	%r154, %r4, %r152;
	mad.lo.s32 	%r155, %r5, %r153, %r154;
	shl.b64 	%rd131, %rd130, 32;
	shr.s64 	%rd132, %rd131, 30;
	add.s64 	%rd133, %rd4, %rd132;
	ld.global.f32 	%f71, [%rd133];
	cvt.s64.s32 	%rd134, %r155;
	add.s64 	%rd135, %rd5, %rd134;
	ld.global.u8 	%rs18, [%rd135];
	setp.eq.s16 	%p22, %rs18, 0;
	mul.f32 	%f72, %f71, %f2;
	selp.f32 	%f73, %f1, %f72, %p22;
	max.f32 	%f74, %f70, %f73;
	add.s64 	%rd136, %rd28, 576;
	cvt.u32.u64 	%r156, %rd136;
	div.s32 	%r157, %r156, %r2;
	mul.lo.s32 	%r158, %r157, %r2;
	sub.s32 	%r159, %r156, %r158;
	selp.b32 	%r160, 0, %r157, %p4;
	selp.b32 	%r161, 0, %r159, %p3;
	mul.lo.s32 	%r162, %r4, %r160;
	mad.lo.s32 	%r163, %r5, %r161, %r162;
	shl.b64 	%rd137, %rd136, 32;
	shr.s64 	%rd138, %rd137, 30;
	add.s64 	%rd139, %rd4, %rd138;
	ld.global.f32 	%f75, [%rd139];
	cvt.s64.s32 	%rd140, %r163;
	add.s64 	%rd141, %rd5, %rd140;
	ld.global.u8 	%rs19, [%rd141];
	setp.eq.s16 	%p23, %rs19, 0;
	mul.f32 	%f76, %f75, %f2;
	selp.f32 	%f77, %f1, %f76, %p23;
	max.f32 	%f78, %f74, %f77;
	add.s64 	%rd142, %rd28, 608;
	cvt.u32.u64 	%r164, %rd142;
	div.s32 	%r165, %r164, %r2;
	mul.lo.s32 	%r166, %r165, %r2;
	sub.s32 	%r167, %r164, %r166;
	selp.b32 	%r168, 0, %r165, %p4;
	selp.b32 	%r169, 0, %r167, %p3;
	mul.lo.s32 	%r170, %r4, %r168;
	mad.lo.s32 	%r171, %r5, %r169, %r170;
	shl.b64 	%rd143, %rd142, 32;
	shr.s64 	%rd144, %rd143, 30;
	add.s64 	%rd145, %rd4, %rd144;
	ld.global.f32 	%f79, [%rd145];
	cvt.s64.s32 	%rd146, %r171;
	add.s64 	%rd147, %rd5, %rd146;
	ld.global.u8 	%rs20, [%rd147];
	setp.eq.s16 	%p24, %rs20, 0;
	mul.f32 	%f80, %f79, %f2;
	selp.f32 	%f81, %f1, %f80, %p24;
	max.f32 	%f82, %f78, %f81;
	add.s64 	%rd148, %rd28, 640;
	cvt.u32.u64 	%r172, %rd148;
	div.s32 	%r173, %r172, %r2;
	mul.lo.s32 	%r174, %r173, %r2;
	sub.s32 	%r175, %r172, %r174;
	selp.b32 	%r176, 0, %r173, %p4;
	selp.b32 	%r177, 0, %r175, %p3;
	mul.lo.s32 	%r178, %r4, %r176;
	mad.lo.s32 	%r179, %r5, %r177, %r178;
	shl.b64 	%rd149, %rd148, 32;
	shr.s64 	%rd150, %rd149, 30;
	add.s64 	%rd151, %rd4, %rd150;
	ld.global.f32 	%f83, [%rd151];
	cvt.s64.s32 	%rd152, %r179;
	add.s64 	%rd153, %rd5, %rd152;
	ld.global.u8 	%rs21, [%rd153];
	setp.eq.s16 	%p25, %rs21, 0;
	mul.f32 	%f84, %f83, %f2;
	selp.f32 	%f85, %f1, %f84, %p25;
	max.f32 	%f86, %f82, %f85;
	add.s64 	%rd154, %rd28, 672;
	cvt.u32.u64 	%r180, %rd154;
	div.s32 	%r181, %r180, %r2;
	mul.lo.s32 	%r182, %r181, %r2;
	sub.s32 	%r183, %r180, %r182;
	selp.b32 	%r184, 0, %r181, %p4;
	selp.b32 	%r185, 0, %r183, %p3;
	mul.lo.s32 	%r186, %r4, %r184;
	mad.lo.s32 	%r187, %r5, %r185, %r186;
	shl.b64 	%rd155, %rd154, 32;
	shr.s64 	%rd156, %rd155, 30;
	add.s64 	%rd157, %rd4, %rd156;
	ld.global.f32 	%f87, [%rd157];
	cvt.s64.s32 	%rd158, %r187;
	add.s64 	%rd159, %rd5, %rd158;
	ld.global.u8 	%rs22, [%rd159];
	setp.eq.s16 	%p26, %rs22, 0;
	mul.f32 	%f88, %f87, %f2;
	selp.f32 	%f89, %f1, %f88, %p26;
	max.f32 	%f90, %f86, %f89;
	add.s64 	%rd160, %rd28, 704;
	cvt.u32.u64 	%r188, %rd160;
	div.s32 	%r189, %r188, %r2;
	mul.lo.s32 	%r190, %r189, %r2;
	sub.s32 	%r191, %r188, %r190;
	selp.b32 	%r192, 0, %r189, %p4;
	selp.b32 	%r193, 0, %r191, %p3;
	mul.lo.s32 	%r194, %r4, %r192;
	mad.lo.s32 	%r195, %r5, %r193, %r194;
	shl.b64 	%rd161, %rd160, 32;
	shr.s64 	%rd162, %rd161, 30;
	add.s64 	%rd163, %rd4, %rd162;
	ld.global.f32 	%f91, [%rd163];
	cvt.s64.s32 	%rd164, %r195;
	add.s64 	%rd165, %rd5, %rd164;
	ld.global.u8 	%rs23, [%rd165];
	setp.eq.s16 	%p27, %rs23, 0;
	mul.f32 	%f92, %f91, %f2;
	selp.f32 	%f93, %f1, %f92, %p27;
	max.f32 	%f94, %f90, %f93;
	add.s64 	%rd166, %rd28, 736;
	cvt.u32.u64 	%r196, %rd166;
	div.s32 	%r197, %r196, %r2;
	mul.lo.s32 	%r198, %r197, %r2;
	sub.s32 	%r199, %r196, %r198;
	selp.b32 	%r200, 0, %r197, %p4;
	selp.b32 	%r201, 0, %r199, %p3;
	mul.lo.s32 	%r202, %r4, %r200;
	mad.lo.s32 	%r203, %r5, %r201, %r202;
	shl.b64 	%rd167, %rd166, 32;
	shr.s64 	%rd168, %rd167, 30;
	add.s64 	%rd169, %rd4, %rd168;
	ld.global.f32 	%f95, [%rd169];
	cvt.s64.s32 	%rd170, %r203;
	add.s64 	%rd171, %rd5, %rd170;
	ld.global.u8 	%rs24, [%rd171];
	setp.eq.s16 	%p28, %rs24, 0;
	mul.f32 	%f96, %f95, %f2;
	selp.f32 	%f97, %f1, %f96, %p28;
	max.f32 	%f98, %f94, %f97;
	add.s64 	%rd172, %rd28, 768;
	cvt.u32.u64 	%r204, %rd172;
	div.s32 	%r205, %r204, %r2;
	mul.lo.s32 	%r206, %r205, %r2;
	sub.s32 	%r207, %r204, %r206;
	selp.b32 	%r208, 0, %r205, %p4;
	selp.b32 	%r209, 0, %r207, %p3;
	mul.lo.s32 	%r210, %r4, %r208;
	mad.lo.s32 	%r211, %r5, %r209, %r210;
	shl.b64 	%rd173, %rd172, 32;
	shr.s64 	%rd174, %rd173, 30;
	add.s64 	%rd175, %rd4, %rd174;
	ld.global.f32 	%f99, [%rd175];
	cvt.s64.s32 	%rd176, %r211;
	add.s64 	%rd177, %rd5, %rd176;
	ld.global.u8 	%rs25, [%rd177];
	setp.eq.s16 	%p29, %rs25, 0;
	mul.f32 	%f100, %f99, %f2;
	selp.f32 	%f101, %f1, %f100, %p29;
	max.f32 	%f102, %f98, %f101;
	add.s64 	%rd178, %rd28, 800;
	cvt.u32.u64 	%r212, %rd178;
	div.s32 	%r213, %r212, %r2;
	mul.lo.s32 	%r214, %r213, %r2;
	sub.s32 	%r215, %r212, %r214;
	selp.b32 	%r216, 0, %r213, %p4;
	selp.b32 	%r217, 0, %r215, %p3;
	mul.lo.s32 	%r218, %r4, %r216;
	mad.lo.s32 	%r219, %r5, %r217, %r218;
	shl.b64 	%rd179, %rd178, 32;
	shr.s64 	%rd180, %rd179, 30;
	add.s64 	%rd181, %rd4, %rd180;
	ld.global.f32 	%f103, [%rd181];
	cvt.s64.s32 	%rd182, %r219;
	add.s64 	%rd183, %rd5, %rd182;
	ld.global.u8 	%rs26, [%rd183];
	setp.eq.s16 	%p30, %rs26, 0;
	mul.f32 	%f104, %f103, %f2;
	selp.f32 	%f105, %f1, %f104, %p30;
	max.f32 	%f106, %f102, %f105;
	add.s64 	%rd184, %rd28, 832;
	cvt.u32.u64 	%r220, %rd184;
	div.s32 	%r221, %r220, %r2;
	mul.lo.s32 	%r222, %r221, %r2;
	sub.s32 	%r223, %r220, %r222;
	selp.b32 	%r224, 0, %r221, %p4;
	selp.b32 	%r225, 0, %r223, %p3;
	mul.lo.s32 	%r226, %r4, %r224;
	mad.lo.s32 	%r227, %r5, %r225, %r226;
	shl.b64 	%rd185, %rd184, 32;
	shr.s64 	%rd186, %rd185, 30;
	add.s64 	%rd187, %rd4, %rd186;
	ld.global.f32 	%f107, [%rd187];
	cvt.s64.s32 	%rd188, %r227;
	add.s64 	%rd189, %rd5, %rd188;
	ld.global.u8 	%rs27, [%rd189];
	setp.eq.s16 	%p31, %rs27, 0;
	mul.f32 	%f108, %f107, %f2;
	selp.f32 	%f109, %f1, %f108, %p31;
	max.f32 	%f110, %f106, %f109;
	add.s64 	%rd190, %rd28, 864;
	cvt.u32.u64 	%r228, %rd190;
	div.s32 	%r229, %r228, %r2;
	mul.lo.s32 	%r230, %r229, %r2;
	sub.s32 	%r231, %r228, %r230;
	selp.b32 	%r232, 0, %r229, %p4;
	selp.b32 	%r233, 0, %r231, %p3;
	mul.lo.s32 	%r234, %r4, %r232;
	mad.lo.s32 	%r235, %r5, %r233, %r234;
	shl.b64 	%rd191, %rd190, 32;
	shr.s64 	%rd192, %rd191, 30;
	add.s64 	%rd193, %rd4, %rd192;
	ld.global.f32 	%f111, [%rd193];
	cvt.s64.s32 	%rd194, %r235;
	add.s64 	%rd195, %rd5, %rd194;
	ld.global.u8 	%rs28, [%rd195];
	setp.eq.s16 	%p32, %rs28, 0;
	mul.f32 	%f112, %f111, %f2;
	selp.f32 	%f113, %f1, %f112, %p32;
	max.f32 	%f114, %f110, %f113;
	mov.b32 	%r236, %f114;
	shfl.sync.bfly.b32	%r237|%p33, %r236, 16, 31, -1;
	mov.b32 	%f115, %r237;
	max.f32 	%f116, %f114, %f115;
	mov.b32 	%r238, %f116;
	shfl.sync.bfly.b32	%r239|%p34, %r238, 8, 31, -1;
	mov.b32 	%f117, %r239;
	max.f32 	%f118, %f116, %f117;
	mov.b32 	%r240, %f118;
	shfl.sync.bfly.b32	%r241|%p35, %r240, 4, 31, -1;
	mov.b32 	%f119, %r241;
	max.f32 	%f120, %f118, %f119;
	mov.b32 	%r242, %f120;
	shfl.sync.bfly.b32	%r243|%p36, %r242, 2, 31, -1;
	mov.b32 	%f121, %r243;
	max.f32 	%f122, %f120, %f121;
	mov.b32 	%r244, %f122;
	shfl.sync.bfly.b32	%r245|%p37, %r244, 1, 31, -1;
	mov.b32 	%f123, %r245;
	max.f32 	%f124, %f122, %f123;
	sub.f32 	%f125, %f5, %f124;
	fma.rn.f32 	%f126, %f125, 0f3BBB989D, 0f3F000000;
	cvt.sat.f32.f32 	%f127, %f126;
	mov.f32 	%f128, 0f4B400001;
	mov.f32 	%f129, 0f437C0000;
	fma.rm.f32 	%f130, %f127, %f129, %f128;
	add.f32 	%f131, %f130, 0fCB40007F;
	neg.f32 	%f132, %f131;
	fma.rn.f32 	%f133, %f125, 0f3FB8AA3B, %f132;
	fma.rn.f32 	%f134, %f125, 0f32A57060, %f133;
	mov.b32 	%r246, %f130;
	shl.b32 	%r247, %r246, 23;
	mov.b32 	%f135, %r247;
	ex2.approx.ftz.f32 	%f136, %f134;
	mul.f32 	%f137, %f136, %f135;
	add.f32 	%f138, %f137, 0f00000000;
	sub.f32 	%f139, %f9, %f124;
	fma.rn.f32 	%f140, %f139, 0f3BBB989D, 0f3F000000;
	cvt.sat.f32.f32 	%f141, %f140;
	fma.rm.f32 	%f142, %f141, %f129, %f128;
	add.f32 	%f143, %f142, 0fCB40007F;
	neg.f32 	%f144, %f143;
	fma.rn.f32 	%f145, %f139, 0f3FB8AA3B, %f144;
	fma.rn.f32 	%f146, %f139, 0f32A57060, %f145;
	mov.b32 	%r248, %f142;
	shl.b32 	%r249, %r248, 23;
	mov.b32 	%f147, %r249;
	ex2.approx.ftz.f32 	%f148, %f146;
	mul.f32 	%f149, %f148, %f147;
	add.f32 	%f150, %f138, %f149;
	sub.f32 	%f151, %f13, %f124;
	fma.rn.f32 	%f152, %f151, 0f3BBB989D, 0f3F000000;
	cvt.sat.f32.f32 	%f153, %f152;
	fma.rm.f32 	%f154, %f153, %f129, %f128;
	add.f32 	%f155, %f154, 0fCB40007F;
	neg.f32 	%f156, %f155;
	fma.rn.f32 	%f157, %f151, 0f3FB8AA3B, %f156;
	fma.rn.f32 	%f158, %f151, 0f32A57060, %f157;
	mov.b32 	%r250, %f154;
	shl.b32 	%r251, %r250, 23;
	mov.b32 	%f159, %r251;
	ex2.approx.ftz.f32 	%f160, %f158;
	mul.f32 	%f161, %f160, %f159;
	add.f32 	%f162, %f150, %f161;
	sub.f32 	%f163, %f17, %f124;
	fma.rn.f32 	%f164, %f163, 0f3BBB989D, 0f3F000000;
	cvt.sat.f32.f32 	%f165, %f164;
	fma.rm.f32 	%f166, %f165, %f129, %f128;
	add.f32 	%f167, %f166, 0fCB40007F;
	neg.f32 	%f168, %f167;
	fma.rn.f32 	%f169, %f163, 0f3FB8AA3B, %f168;
	fma.rn.f32 	%f170, %f163, 0f32A57060, %f169;
	mov.b32 	%r252, %f166;
	shl.b32 	%r253, %r252, 23;
	mov.b32 	%f171, %r253;
	ex2.approx.ftz.f32 	%f172, %f170;
	mul.f32 	%f173, %f172, %f171;
	add.f32 	%f174, %f162, %f173;
	sub.f32 	%f175, %f21, %f124;
	fma.rn.f32 	%f176, %f175, 0f3BBB989D, 0f3F000000;
	cvt.sat.f32.f32 	%f177, %f176;
	fma.rm.f32 	%f178, %f177, %f129, %f128;
	add.f32 	%f179, %f178, 0fCB40007F;
	neg.f32 	%f180, %f179;
	fma.rn.f32 	%f181, %f175, 0f3FB8AA3B, %f180;
	fma.rn.f32 	%f182, %f175, 0f32A57060, %f181;
	mov.b32 	%r254, %f178;
	shl.b32 	%r255, %r254, 23;
	mov.b32 	%f183, %r255;
	ex2.approx.ftz.f32 	%f184, %f182;
	mul.f32 	%f185, %f184, %f183;
	add.f32 	%f186, %f174, %f185;
	sub.f32 	%f187, %f25, %f124;
	fma.rn.f32 	%f188, %f187, 0f3BBB989D, 0f3F000000;
	cvt.sat.f32.f32 	%f189, %f188;
	fma.rm.f32 	%f190, %f189, %f129, %f128;
	add.f32 	%f191, %f190, 0fCB40007F;
	neg.f32 	%f192, %f191;
	fma.rn.f32 	%f193, %f187, 0f3FB8AA3B, %f192;
	fma.rn.f32 	%f194, %f187, 0f32A57060, %f193;
	mov.b32 	%r256, %f190;
	shl.b32 	%r257, %r256, 23;
	mov.b32 	%f195, %r257;
	ex2.approx.ftz.f32 	%f196, %f194;
	mul.f32 	%f197, %f196, %f195;
	add.f32 	%f198, %f186, %f197;
	sub.f32 	%f199, %f29, %f124;
	fma.rn.f32 	%f200, %f199, 0f3BBB989D, 0f3F000000;
	cvt.sat.f32.f32 	%f201, %f200;
	fma.rm.f32 	%f202, %f201, %f129, %f128;
	add.f32 	%f203, %f202, 0fCB40007F;
	neg.f32 	%f204, %f203;
	fma.rn.f32 	%f205, %f199, 0f3FB8AA3B, %f204;
	fma.rn.f32 	%f206, %f199, 0f32A57060, %f205;
	mov.b32 	%r258, %f202;
	shl.b32 	%r259, %r258, 23;
	mov.b32 	%f207, %r259;
	ex2.approx.ftz.f32 	%f208, %f206;
	mul.f32 	%f209, %f208, %f207;
	add.f32 	%f210, %f198, %f209;
	sub.f32 	%f211, %f33, %f124;
	fma.rn.f32 	%f212, %f211, 0f3BBB989D, 0f3F000000;
	cvt.sat.f32.f32 	%f213, %f212;
	fma.rm.f32 	%f214, %f213, %f129, %f128;
	add.f32 	%f215, %f214, 0fCB40007F;
	neg.f32 	%f216, %f215;
	fma.rn.f32 	%f217, %f211, 0f3FB8AA3B, %f216;
	fma.rn.f32 	%f218, %f211, 0f32A57060, %f217;
	mov.b32 	%r260, %f214;
	shl.b32 	%r261, %r260, 23;
	mov.b32 	%f219, %r261;
	ex2.approx.ftz.f32 	%f220, %f218;
	mul.f32 	%f221, %f220, %f219;
	add.f32 	%f222, %f210, %f221;
	sub.f32 	%f223, %f37, %f124;
	fma.rn.f32 	%f224, %f223, 0f3BBB989D, 0f3F000000;
	cvt.sat.f32.f32 	%f225, %f224;
	fma.rm.f32 	%f226, %f225, %f129, %f128;
	add.f32 	%f227, %f226, 0fCB40007F;
	neg.f32 	%f228, %f227;
	fma.rn.f32 	%f229, %f223, 0f3FB8AA3B, %f228;
	fma.rn.f32 	%f230, %f223, 0f32A57060, %f229;
	mov.b32 	%r262, %f226;
	shl.b32 	%r263, %r262, 23;
	mov.b32 	%f231, %r263;
	ex2.approx.ftz.f32 	%f232, %f230;
	mul.f32 	%f233, %f232, %f231;
	add.f32 	%f234, %f222, %f233;
	sub.f32 	%f235, %f41, %f124;
	fma.rn.f32 	%f236, %f235, 0f3BBB989D, 0f3F000000;
	cvt.sat.f32.f32 	%f237, %f236;
	fma.rm.f32 	%f238, %f237, %f129, %f128;
	add.f32 	%f239, %f238, 0fCB40007F;
	neg.f32 	%f240, %f239;
	fma.rn.f32 	%f241, %f235, 0f3FB8AA3B, %f240;
	fma.rn.f32 	%f242, %f235, 0f32A57060, %f241;
	mov.b32 	%r264, %f238;
	shl.b32 	%r265, %r264, 23;
	mov.b32 	%f243, %r265;
	ex2.approx.ftz.f32 	%f244, %f242;
	mul.f32 	%f245, %f244, %f243;
	add.f32 	%f246, %f234, %f245;
	sub.f32 	%f247, %f45, %f124;
	fma.rn.f32 	%f248, %f247, 0f3BBB989D, 0f3F000000;
	cvt.sat.f32.f32 	%f249, %f248;
	fma.rm.f32 	%f250, %f249, %f129, %f128;
	add.f32 	%f251, %f250, 0fCB40007F;
	neg.f32 	%f252, %f251;
	fma.rn.f32 	%f253, %f247, 0f3FB8AA3B, %f252;
	fma.rn.f32 	%f254, %f247, 0f32A57060, %f253;
	mov.b32 	%r266, %f250;
	shl.b32 	%r267, %r266, 23;
	mov.b32 	%f255, %r267;
	ex2.approx.ftz.f32 	%f256, %f254;
	mul.f32 	%f257, %f256, %f255;
	add.f32 	%f258, %f246, %f257;
	sub.f32 	%f259, %f49, %f124;
	fma.rn.f32 	%f260, %f259, 0f3BBB989D, 0f3F000000;
	cvt.sat.f32.f32 	%f261, %f260;
	fma.rm.f32 	%f262, %f261, %f129, %f128;
	add.f32 	%f263, %f262, 0fCB40007F;
	neg.f32 	%f264, %f263;
	fma.rn.f32 	%f265, %f259, 0f3FB8AA3B, %f264;
	fma.rn.f32 	%f266, %f259, 0f32A57060, %f265;
	mov.b32 	%r268, %f262;
	shl.b32 	%r269, %r268, 23;
	mov.b32 	%f267, %r269;
	ex2.approx.ftz.f32 	%f268, %f266;
	mul.f32 	%f269, %f268, %f267;
	add.f32 	%f270, %f258, %f269;
	sub.f32 	%f271, %f53, %f124;
	fma.rn.f32 	%f272, %f271, 0f3BBB989D, 0f3F000000;
	cvt.sat.f32.f32 	%f273, %f272;
	fma.rm.f32 	%f274, %f273, %f129, %f128;
	add.f32 	%f275, %f274, 0fCB40007F;
	neg.f32 	%f276, %f275;
	fma.rn.f32 	%f277, %f271, 0f3FB8AA3B, %f276;
	fma.rn.f32 	%f278, %f271, 0f32A57060, %f277;
	mov.b32 	%r270, %f274;
	shl.b32 	%r271, %r270, 23;
	mov.b32 	%f279, %r271;
	ex2.approx.ftz.f32 	%f280, %f278;
	mul.f32 	%f281, %f280, %f279;
	add.f32 	%f282, %f270, %f281;
	sub.f32 	%f283, %f57, %f124;
	fma.rn.f32 	%f284, %f283, 0f3BBB989D, 0f3F000000;
	cvt.sat.f32.f32 	%f285, %f284;
	fma.rm.f32 	%f286, %f285, %f129, %f128;
	add.f32 	%f287, %f286, 0fCB40007F;
	neg.f32 	%f288, %f287;
	fma.rn.f32 	%f289, %f283, 0f3FB8AA3B, %f288;
	fma.rn.f32 	%f290, %f283, 0f32A57060, %f289;
	mov.b32 	%r272, %f286;
	shl.b32 	%r273, %r272, 23;
	mov.b32 	%f291, %r273;
	ex2.approx.ftz.f32 	%f292, %f290;
	mul.f32 	%f293, %f292, %f291;
	add.f32 	%f294, %f282, %f293;
	sub.f32 	%f295, %f61, %f124;
	fma.rn.f32 	%f296, %f295, 0f3BBB989D, 0f3F000000;
	cvt.sat.f32.f32 	%f297, %f296;
	fma.rm.f32 	%f298, %f297, %f129, %f128;
	add.f32 	%f299, %f298, 0fCB40007F;
	neg.f32 	%f300, %f299;
	fma.rn.f32 	%f301, %f295, 0f3FB8AA3B, %f300;
	fma.rn.f32 	%f302, %f295, 0f32A57060, %f301;
	mov.b32 	%r274, %f298;
	shl.b32 	%r275, %r274, 23;
	mov.b32 	%f303, %r275;
	ex2.approx.ftz.f32 	%f304, %f302;
	mul.f32 	%f305, %f304, %f303;
	add.f32 	%f306, %f294, %f305;
	sub.f32 	%f307, %f65, %f124;
	fma.rn.f32 	%f308, %f307, 0f3BBB989D, 0f3F000000;
	cvt.sat.f32.f32 	%f309, %f308;
	fma.rm.f32 	%f310, %f309, %f129, %f128;
	add.f32 	%f311, %f310, 0fCB40007F;
	neg.f32 	%f312, %f311;
	fma.rn.f32 	%f313, %f307, 0f3FB8AA3B, %f312;
	fma.rn.f32 	%f314, %f307, 0f32A57060, %f313;
	mov.b32 	%r276, %f310;
	shl.b32 	%r277, %r276, 23;
	mov.b32 	%f315, %r277;
	ex2.approx.ftz.f32 	%f316, %f314;
	mul.f32 	%f317, %f316, %f315;
	add.f32 	%f318, %f306, %f317;
	sub.f32 	%f319, %f69, %f124;
	fma.rn.f32 	%f320, %f319, 0f3BBB989D, 0f3F000000;
	cvt.sat.f32.f32 	%f321, %f320;
	fma.rm.f32 	%f322, %f321, %f129, %f128;
	add.f32 	%f323, %f322, 0fCB40007F;
	neg.f32 	%f324, %f323;
	fma.rn.f32 	%f325, %f319, 0f3FB8AA3B, %f324;
	fma.rn.f32 	%f326, %f319, 0f32A57060, %f325;
	mov.b32 	%r278, %f322;
	shl.b32 	%r279, %r278, 23;
	mov.b32 	%f327, %r279;
	ex2.approx.ftz.f32 	%f328, %f326;
	mul.f32 	%f329, %f328, %f327;
	add.f32 	%f330, %f318, %f329;
	sub.f32 	%f331, %f73, %f124;
	fma.rn.f32 	%f332, %f331, 0f3BBB989D, 0f3F000000;
	cvt.sat.f32.f32 	%f333, %f332;
	fma.rm.f32 	%f334, %f333, %f129, %f128;
	add.f32 	%f335, %f334, 0fCB40007F;
	neg.f32 	%f336, %f335;
	fma.rn.f32 	%f337, %f331, 0f3FB8AA3B, %f336;
	fma.rn.f32 	%f338, %f331, 0f32A57060, %f337;
	mov.b32 	%r280, %f334;
	shl.b32 	%r281, %r280, 23;
	mov.b32 	%f339, %r281;
	ex2.approx.ftz.f32 	%f340, %f338;
	mul.f32 	%f341, %f340, %f339;
	add.f32 	%f342, %f330, %f341;
	sub.f32 	%f343, %f77, %f124;
	fma.rn.f32 	%f344, %f343, 0f3BBB989D, 0f3F000000;
	cvt.sat.f32.f32 	%f345, %f344;
	fma.rm.f32 	%f346, %f345, %f129, %f128;
	add.f32 	%f347, %f346, 0fCB40007F;
	neg.f32 	%f348, %f347;
	fma.rn.f32 	%f349, %f343, 0f3FB8AA3B, %f348;
	fma.rn.f32 	%f350, %f343, 0f32A57060, %f349;
	mov.b32 	%r282, %f346;
	shl.b32 	%r283, %r282, 23;
	mov.b32 	%f351, %r283;
	ex2.approx.ftz.f32 	%f352, %f350;
	mul.f32 	%f353, %f352, %f351;
	add.f32 	%f354, %f342, %f353;
	sub.f32 	%f355, %f81, %f124;
	fma.rn.f32 	%f356, %f355, 0f3BBB989D, 0f3F000000;
	cvt.sat.f32.f32 	%f357, %f356;
	fma.rm.f32 	%f358, %f357, %f129, %f128;
	add.f32 	%f359, %f358, 0fCB40007F;
	neg.f32 	%f360, %f359;
	fma.rn.f32 	%f361, %f355, 0f3FB8AA3B, %f360;
	fma.rn.f32 	%f362, %f355, 0f32A57060, %f361;
	mov.b32 	%r284, %f358;
	shl.b32 	%r285, %r284, 23;
	mov.b32 	%f363, %r285;
	ex2.approx.ftz.f32 	%f364, %f362;
	mul.f32 	%f365, %f364, %f363;
	add.f32 	%f366, %f354, %f365;
	sub.f32 	%f367, %f85, %f124;
	fma.rn.f32 	%f368, %f367, 0f3BBB989D, 0f3F000000;
	cvt.sat.f32.f32 	%f369, %f368;
	fma.rm.f32 	%f370, %f369, %f129, %f128;
	add.f32 	%f371, %f370, 0fCB40007F;
	neg.f32 	%f372, %f371;
	fma.rn.f32 	%f373, %f367, 0f3FB8AA3B, %f372;
	fma.rn.f32 	%f374, %f367, 0f32A57060, %f373;
	mov.b32 	%r286, %f370;
	shl.b32 	%r287, %r286, 23;
	mov.b32 	%f375, %r287;
	ex2.approx.ftz.f32 	%f376, %f374;
	mul.f32 	%f377, %f376, %f375;
	add.f32 	%f378, %f366, %f377;
	sub.f32 	%f379, %f89, %f124;
	fma.rn.f32 	%f380, %f379, 0f3BBB989D, 0f3F000000;
	cvt.sat.f32.f32 	%f381, %f380;
	fma.rm.f32 	%f382, %f381, %f129, %f128;
	add.f32 	%f383, %f382, 0fCB40007F;
	neg.f32 	%f384, %f383;
	fma.rn.f32 	%f385, %f379, 0f3FB8AA3B, %f384;
	fma.rn.f32 	%f386, %f379, 0f32A57060, %f385;
	mov.b32 	%r288, %f382;
	shl.b32 	%r289, %r288, 23;
	mov.b32 	%f387, %r289;
	ex2.approx.ftz.f32 	%f388, %f386;
	mul.f32 	%f389, %f388, %f387;
	add.f32 	%f390, %f378, %f389;
	sub.f32 	%f391, %f93, %f124;
	fma.rn.f32 	%f392, %f391, 0f3BBB989D, 0f3F000000;
	cvt.sat.f32.f32 	%f393, %f392;
	fma.rm.f32 	%f394, %f393, %f129, %f128;
	add.f32 	%f395, %f394, 0fCB40007F;
	neg.f32 	%f396, %f395;
	fma.rn.f32 	%f397, %f391, 0f3FB8AA3B, %f396;
	fma.rn.f32 	%f398, %f391, 0f32A57060, %f397;
	mov.b32 	%r290, %f394;
	shl.b32 	%r291, %r290, 23;
	mov.b32 	%f399, %r291;
	ex2.approx.ftz.f32 	%f400, %f398;
	mul.f32 	%f401, %f400, %f399;
	add.f32 	%f402, %f390, %f401;
	sub.f32 	%f403, %f97, %f124;
	fma.rn.f32 	%f404, %f403, 0f3BBB989D, 0f3F000000;
	cvt.sat.f32.f32 	%f405, %f404;
	fma.rm.f32 	%f406, %f405, %f129, %f128;
	add.f32 	%f407, %f406, 0fCB40007F;
	neg.f32 	%f408, %f407;
	fma.rn.f32 	%f409, %f403, 0f3FB8AA3B, %f408;
	fma.rn.f32 	%f410, %f403, 0f32A57060, %f409;
	mov.b32 	%r292, %f406;
	shl.b32 	%r293, %r292, 23;
	mov.b32 	%f411, %r293;
	ex2.approx.ftz.f32 	%f412, %f410;
	mul.f32 	%f413, %f412, %f411;
	add.f32 	%f414, %f402, %f413;
	sub.f32 	%f415, %f101, %f124;
	fma.rn.f32 	%f416, %f415, 0f3BBB989D, 0f3F000000;
	cvt.sat.f32.f32 	%f417, %f416;
	fma.rm.f32 	%f418, %f417, %f129, %f128;
	add.f32 	%f419, %f418, 0fCB40007F;
	neg.f32 	%f420, %f419;
	fma.rn.f32 	%f421, %f415, 0f3FB8AA3B, %f420;
	fma.rn.f32 	%f422, %f415, 0f32A57060, %f421;
	mov.b32 	%r294, %f418;
	shl.b32 	%r295, %r294, 23;
	mov.b32 	%f423, %r295;
	ex2.approx.ftz.f32 	%f424, %f422;
	mul.f32 	%f425, %f424, %f423;
	add.f32 	%f426, %f414, %f425;
	sub.f32 	%f427, %f105, %f124;
	fma.rn.f32 	%f428, %f427, 0f3BBB989D, 0f3F000000;
	cvt.sat.f32.f32 	%f429, %f428;
	fma.rm.f32 	%f430, %f429, %f129, %f128;
	add.f32 	%f431, %f430, 0fCB40007F;
	neg.f32 	%f432, %f431;
	fma.rn.f32 	%f433, %f427, 0f3FB8AA3B, %f432;
	fma.rn.f32 	%f434, %f427, 0f32A57060, %f433;
	mov.b32 	%r296, %f430;
	shl.b32 	%r297, %r296, 23;
	mov.b32 	%f435, %r297;
	ex2.approx.ftz.f32 	%f436, %f434;
	mul.f32 	%f437, %f436, %f435;
	add.f32 	%f438, %f426, %f437;
	sub.f32 	%f439, %f109, %f124;
	fma.rn.f32 	%f440, %f439, 0f3BBB989D, 0f3F000000;
	cvt.sat.f32.f32 	%f441, %f440;
	fma.rm.f32 	%f442, %f441, %f129, %f128;
	add.f32 	%f443, %f442, 0fCB40007F;
	neg.f32 	%f444, %f443;
	fma.rn.f32 	%f445, %f439, 0f3FB8AA3B, %f444;
	fma.rn.f32 	%f446, %f439, 0f32A57060, %f445;
	mov.b32 	%r298, %f442;
	shl.b32 	%r299, %r298, 23;
	mov.b32 	%f447, %r299;
	ex2.approx.ftz.f32 	%f448, %f446;
	mul.f32 	%f449, %f448, %f447;
	add.f32 	%f450, %f438, %f449;
	sub.f32 	%f451, %f113, %f124;
	fma.rn.f32 	%f452, %f451, 0f3BBB989D, 0f3F000000;
	cvt.sat.f32.f32 	%f453, %f452;
	fma.rm.f32 	%f454, %f453, %f129, %f128;
	add.f32 	%f455, %f454, 0fCB40007F;
	neg.f32 	%f456, %f455;
	fma.rn.f32 	%f457, %f451, 0f3FB8AA3B, %f456;
	fma.rn.f32 	%f458, %f451, 0f32A57060, %f457;
	mov.b32 	%r300, %f454;
	shl.b32 	%r301, %r300, 23;
	mov.b32 	%f459, %r301;
	ex2.approx.ftz.f32 	%f460, %f458;
	mul.f32 	%f461, %f460, %f459;
	add.f32 	%f462, %f450, %f461;
	mov.b32 	%r302, %f462;
	shfl.sync.bfly.b32	%r303|%p38, %r302, 16, 31, -1;
	mov.b32 	%f463, %r303;
	add.f32 	%f464, %f462, %f463;
	mov.b32 	%r304, %f464;
	shfl.sync.bfly.b32	%r305|%p39, %r304, 8, 31, -1;
	mov.b32 	%f465, %r305;
	add.f32 	%f466, %f464, %f465;
	mov.b32 	%r306, %f466;
	shfl.sync.bfly.b32	%r307|%p40, %r306, 4, 31, -1;
	mov.b32 	%f467, %r307;
	add.f32 	%f468, %f466, %f467;
	mov.b32 	%r308, %f468;
	shfl.sync.bfly.b32	%r309|%p41, %r308, 2, 31, -1;
	mov.b32 	%f469, %r309;
	add.f32 	%f470, %f468, %f469;
	mov.b32 	%r310, %f470;
	shfl.sync.bfly.b32	%r311|%p42, %r310, 1, 31, -1;
	mov.b32 	%f471, %r311;
	add.f32 	%f472, %f470, %f471;
	div.rn.f32 	%f473, %f137, %f472;
	div.rn.f32 	%f474, %f149, %f472;
	div.rn.f32 	%f475, %f161, %f472;
	div.rn.f32 	%f476, %f173, %f472;
	div.rn.f32 	%f477, %f185, %f472;
	div.rn.f32 	%f478, %f197, %f472;
	div.rn.f32 	%f479, %f209, %f472;
	div.rn.f32 	%f480, %f221, %f472;
	div.rn.f32 	%f481, %f233, %f472;
	div.rn.f32 	%f482, %f245, %f472;
	div.rn.f32 	%f483, %f257, %f472;
	div.rn.f32 	%f484, %f269, %f472;
	div.rn.f32 	%f485, %f281, %f472;
	div.rn.f32 	%f486, %f293, %f472;
	div.rn.f32 	%f487, %f305, %f472;
	div.rn.f32 	%f488, %f317, %f472;
	div.rn.f32 	%f489, %f329, %f472;
	div.rn.f32 	%f490, %f341, %f472;
	div.rn.f32 	%f491, %f353, %f472;
	div.rn.f32 	%f492, %f365, %f472;
	div.rn.f32 	%f493, %f377, %f472;
	div.rn.f32 	%f494, %f389, %f472;
	div.rn.f32 	%f495, %f401, %f472;
	div.rn.f32 	%f496, %f413, %f472;
	div.rn.f32 	%f497, %f425, %f472;
	div.rn.f32 	%f498, %f437, %f472;
	div.rn.f32 	%f499, %f449, %f472;
	div.rn.f32 	%f500, %f461, %f472;
	mad.lo.s64 	%rd196, %rd200, %rd19, %rd6;
	cvta.to.global.u64 	%rd197, %rd18;
	shl.b64 	%rd198, %rd196, 2;
	add.s64 	%rd199, %rd197, %rd198;
	st.global.f32 	[%rd199], %f473;
	st.global.f32 	[%rd199+128], %f474;
	st.global.f32 	[%rd199+256], %f475;
	st.global.f32 	[%rd199+384], %f476;
	st.global.f32 	[%rd199+512], %f477;
	st.global.f32 	[%rd199+640], %f478;
	st.global.f32 	[%rd199+768], %f479;
	st.global.f32 	[%rd199+896], %f480;
	st.global.f32 	[%rd199+1024], %f481;
	st.global.f32 	[%rd199+1152], %f482;
	st.global.f32 	[%rd199+1280], %f483;
	st.global.f32 	[%rd199+1408], %f484;
	st.global.f32 	[%rd199+1536], %f485;
	st.global.f32 	[%rd199+1664], %f486;
	st.global.f32 	[%rd199+1792], %f487;
	st.global.f32 	[%rd199+1920], %f488;
	st.global.f32 	[%rd199+2048], %f489;
	st.global.f32 	[%rd199+2176], %f490;
	st.global.f32 	[%rd199+2304], %f491;
	st.global.f32 	[%rd199+2432], %f492;
	st.global.f32 	[%rd199+2560], %f493;
	st.global.f32 	[%rd199+2688], %f494;
	st.global.f32 	[%rd199+2816], %f495;
	st.global.f32 	[%rd199+2944], %f496;
	st.global.f32 	[%rd199+3072], %f497;
	st.global.f32 	[%rd199+3200], %f498;
	st.global.f32 	[%rd199+3328], %f499;
	st.global.f32 	[%rd199+3456], %f500;
	add.s64 	%rd200, %rd200, %rd7;
	setp.lt.s64 	%p43, %rd200, %rd20;
	@%p43 bra 	$L__BB280_4;
$L__BB280_5:
	ret;

}
	// .globl	_Z15SoftmaxWarpImplI22BroadcastScaleMaskLoadIffbLm2EiE11DirectStoreIffEfLi1ELi28ELi32ELi1ELb1EL9Algorithm0EEvT_T0_ll
.visible .entry _Z15SoftmaxWarpImplI22BroadcastScaleMaskLoadIffbLm2EiE11DirectStoreIffEfLi1ELi28ELi32ELi1ELb1EL9Algorithm0EEvT_T0_ll(
	.param .align 8 .b8 _Z15SoftmaxWarpImplI22BroadcastScaleMaskLoadIffbLm2EiE11DirectStoreIffEfLi1ELi28ELi32ELi1ELb1EL9Algorithm0EEvT_T0_ll_param_0[88],
	.param .align 8 .b8 _Z15SoftmaxWarpImplI22BroadcastScaleMaskLoadIffbLm2EiE11DirectStoreIffEfLi1ELi28ELi32ELi1ELb1EL9Algorithm0EEvT_T0_ll_param_1[16],
	.param .u64 _Z15SoftmaxWarpImplI22BroadcastScaleMaskLoadIffbLm2EiE11DirectStoreIffEfLi1ELi28ELi32ELi1ELb1EL9Algorithm0EEvT_T0_ll_param_2,
	.param .u64 _Z15SoftmaxWarpImplI22BroadcastScaleMaskLoadIffbLm2EiE11DirectStoreIffEfLi1ELi28ELi32ELi1ELb1EL9Algorithm0EEvT_T0_ll_param_3
)
{
	.reg .pred 	%p<154>;
	.reg .b16 	%rs<29>;
	.reg .b32 	%r<403>;
	.reg .b32 	%f<643>;
	.reg .b64 	%rd<255>;

	ld.param.u64 	%rd37, [_Z15SoftmaxWarpImplI22BroadcastScaleMaskLoadIffbLm2EiE11DirectStoreIffEfLi1ELi28ELi32ELi1ELb1EL9Algorithm0EEvT_T0_ll_param_1+8];
	ld.param.u64 	%rd36, [_Z15SoftmaxWarpImplI22BroadcastScaleMaskLoadIffbLm2EiE11DirectStoreIffEfLi1ELi28ELi32ELi1ELb1EL9Algorithm0EEvT_T0_ll_param_1];
	ld.param.v2.f32 	{%f143, %f144}, [_Z15SoftmaxWarpImplI22BroadcastScaleMaskLoadIffbLm2EiE11DirectStoreIffEfLi1ELi28ELi32ELi1ELb1EL9Algorithm0EEvT_T0_ll_param_0+80];
	ld.param.u64 	%rd35, [_Z15SoftmaxWarpImplI22BroadcastScaleMaskLoadIffbLm2EiE11DirectStoreIffEfLi1ELi28ELi32ELi1ELb1EL9Algorithm0EEvT_T0_ll_param_0+72];
	ld.param.v2.u32 	{%r6, %r7}, [_Z15SoftmaxWarpImplI22BroadcastScaleMaskLoadIffbLm2EiE11DirectStoreIffEfLi1ELi28ELi32ELi1ELb1EL9Algorithm0EEvT_T0_ll_param_0+56];
	ld.param.v2.u32 	{%r4, %r5}, [_Z15SoftmaxWarpImplI22BroadcastScaleMaskLoadIffbLm2EiE11DirectStoreIffEfLi1ELi28ELi32ELi1ELb1EL9Algorithm0EEvT_T0_ll_param_0+40];
	ld.param.u64 	%rd31, [_Z15SoftmaxWarpImplI22BroadcastScaleMaskLoadIffbLm2EiE11DirectStoreIffEfLi1ELi28ELi32ELi1ELb1EL9Algorithm0EEvT_T0_ll_param_0+24];
	ld.param.u64 	%rd30, [_Z15SoftmaxWarpImplI22BroadcastScaleMaskLoadIffbLm2EiE11DirectStoreIffEfLi1ELi28ELi32ELi1ELb1EL9Algorithm0EEvT_T0_ll_param_0+16];
	ld.param.u64 	%rd29, [_Z15SoftmaxWarpImplI22BroadcastScaleMaskLoadIffbLm2EiE11DirectStoreIffEfLi1ELi28ELi32ELi1ELb1EL9Algorithm0EEvT_T0_ll_param_0+8];
	ld.param.u64 	%rd28, [_Z15SoftmaxWarpImplI22BroadcastScaleMaskLoadIffbLm2EiE11DirectStoreIffEfLi1ELi28ELi32ELi1ELb1EL9Algorithm0EEvT_T0_ll_param_0];
	ld.param.u64 	%rd39, [_Z15SoftmaxWarpImplI22BroadcastScaleMaskLoadIffbLm2EiE11DirectStoreIffEfLi1ELi28ELi32ELi1ELb1EL9Algorithm0EEvT_T0_ll_param_3];
	cvta.to.global.u64 	%rd1, %rd28;
	cvta.to.global.u64 	%rd2, %rd29;
	setp.lt.s64 	%p1, %rd39, 897;
	@%p1 bra 	$L__BB281_2;
	mov.u64 	%rd40, $str;
	cvta.global.u64 	%rd41, %rd40;
	mov.u64 	%rd42, $str$1;
	cvta.global.u64 	%rd43, %rd42;
	mov.u64 	%rd44, __unnamed_277;
	cvta.global.u64 	%rd45, %rd44;
	{ // callseq 276, 0
	.param .b64 param0;
	st.param.b64 	[param0], %rd41;
	.param .b64 param1;
	st.param.b64 	[param1], %rd43;
	.param .b32 param2;
	st.param.b32 	[param2], 254;
	.param .b64 param3;
	st.param.b64 	[param3], %rd45;
	.param .b64 param4;
	st.param.b64 	[param4], 1;
	call.uni 
	__assertfail, 
	(
	param0, 
	param1, 
	param2, 
	param3, 
	param4
	);
	} // callseq 276
$L__BB281_2:
	ld.param.u64 	%rd252, [_Z15SoftmaxWarpImplI22BroadcastScaleMaskLoadIffbLm2EiE11DirectStoreIffEfLi1ELi28ELi32ELi1ELb1EL9Algorithm0EEvT_T0_ll_param_2];
	mov.u32 	%r8, %ctaid.x;
	mov.u32 	%r9, %ntid.y;
	mov.u32 	%r10, %tid.y;
	mad.lo.s32 	%r11, %r8, %r9, %r10;
	cvt.s64.s32 	%rd254, %r11;
	setp.le.s64 	%p2, %rd252, %rd254;
	@%p2 bra 	$L__BB281_117;
	mov.u32 	%r12, %tid.x;
	add.s32 	%r13, %r12, 32;
	cvt.u64.u32 	%rd6, %r13;
	add.s32 	%r14, %r12, 64;
	cvt.u64.u32 	%rd7, %r14;
	add.s32 	%r15, %r12, 480;
	cvt.u64.u32 	%rd8, %r15;
	add.s32 	%r16, %r12, 512;
	cvt.u64.u32 	%rd9, %r16;
	add.s32 	%r17, %r12, 544;
	cvt.u64.u32 	%rd10, %r17;
	add.s32 	%r18, %r12, 576;
	cvt.u64.u32 	%rd11, %r18;
	add.s32 	%r19, %r12, 608;
	cvt.u64.u32 	%rd12, %r19;
	add.s32 	%r20, %r12, 640;
	cvt.u64.u32 	%rd13, %r20;
	add.s32 	%r21, %r12, 672;
	cvt.u64.u32 	%rd14, %r21;
	add.s32 	%r22, %r12, 704;
	cvt.u64.u32 	%rd15, %r22;
	add.s32 	%r23, %r12, 736;
	cvt.u64.u32 	%rd16, %r23;
	add.s32 	%r24, %r12, 768;
	cvt.u64.u32 	%rd17, %r24;
	add.s32 	%r25, %r12, 800;
	cvt.u64.u32 	%rd18, %r25;
	add.s32 	%r26, %r12, 832;
	cvt.u64.u32 	%rd19, %r26;
$L__BB281_4:
	cvt.u64.u32 	%rd46, %r12;
	setp.le.s64 	%p3, %rd39, %rd46;
	mul.lo.s64 	%rd21, %rd35, %rd254;
	mov.f32 	%f587, 0fFF800000;
	mov.f32 	%f590, %f587;
	@%p3 bra 	$L__BB281_6;
	setp.eq.s64 	%p4, %rd31, 1;
	setp.eq.s64 	%p5, %rd30, 1;
	add.s64 	%rd48, %rd21, %rd46;
	cvt.u32.u64 	%r29, %rd48;
	div.s32 	%r30, %r29, %r4;
	mul.lo.s32 	%r31, %r30, %r4;
	sub.s32 	%r32, %r29, %r31;
	selp.b32 	%r33, 0, %r30, %p5;
	selp.b32 	%r34, 0, %r32, %p4;
	mul.lo.s32 	%r35, %r6, %r33;
	mad.lo.s32 	%r36, %r7, %r34, %r35;
	shl.b64 	%rd49, %rd48, 32;
	shr.s64 	%rd50, %rd49, 30;
	add.s64 	%rd51, %rd1, %rd50;
	ld.global.f32 	%f146, [%rd51];
	cvt.s64.s32 	%rd52, %r36;
	add.s64 	%rd53, %rd2, %rd52;
	ld.global.u8 	%rs1, [%rd53];
	setp.eq.s16 	%p6, %rs1, 0;
	mul.f32 	%f147, %f146, %f144;
	selp.f32 	%f587, %f143, %f147, %p6;
	max.f32 	%f590, %f587, 0fFF800000;
$L__BB281_6:
	setp.le.s64 	%p7, %rd39, %rd6;
	mov.f32 	%f589, 0fFF800000;
	@%p7 bra 	$L__BB281_8;
	setp.eq.s64 	%p8, %rd31, 1;
	setp.eq.s64 	%p9, %rd30, 1;
	add.s64 	%rd54, %rd21, %rd6;
	cvt.u32.u64 	%r37, %rd54;
	div.s32 	%r38, %r37, %r4;
	mul.lo.s32 	%r39, %r38, %r4;
	sub.s32 	%r40, %r37, %r39;
	selp.b32 	%r41, 0, %r38, %p9;
	selp.b32 	%r42, 0, %r40, %p8;
	mul.lo.s32 	%r43, %r6, %r41;
	mad.lo.s32 	%r44, %r7, %r42, %r43;
	shl.b64 	%rd55, %rd54, 32;
	shr.s64 	%rd56, %rd55, 30;
	add.s64 	%rd57, %rd1, %rd56;
	ld.global.f32 	%f149, [%rd57];
	cvt.s64.s32 	%rd58, %r44;
	add.s64 	%rd59, %rd2, %rd58;
	ld.global.u8 	%rs2, [%rd59];
	setp.eq.s16 	%p10, %rs2, 0;
	mul.f32 	%f150, %f149, %f144;
	selp.f32 	%f589, %f143, %f150, %p10;
	max.f32 	%f590, %f590, %f589;
$L__BB281_8:
	setp.le.s64 	%p11, %rd39, %rd7;
	mov.f32 	%f591, 0fFF800000;
	@%p11 bra 	$L__BB281_10;
	setp.eq.s64 	%p12, %rd31, 1;
	setp.eq.s64 	%p13, %rd30, 1;
	add.s64 	%rd60, %rd21, %rd7;
	cvt.u32.u64 	%r45, %rd60;
	div.s32 	%r46, %r45, %r4;
	mul.lo.s32 	%r47, %r46, %r4;
	sub.s32 	%r48, %r45, %r47;
	selp.b32 	%r49, 0, %r46, %p13;
	selp.b32 	%r50, 0, %r48, %p12;
	mul.lo.s32 	%r51, %r6, %r49;
	mad.lo.s32 	%r52, %r7, %r50, %r51;
	shl.b64 	%rd61, %rd60, 32;
	shr.s64 	%rd62, %rd61, 30;
	add.s64 	%rd63, %rd1, %rd62;
	ld.global.f32 	%f152, [%rd63];
	cvt.s64.s32 	%rd64, %r52;
	add.s64 	%rd65, %rd2, %rd64;
	ld.global.u8 	%rs3, [%rd65];
	setp.eq.s16 	%p14, %rs3, 0;
	mul.f32 	%f153, %f152, %f144;
	selp.f32 	%f591, %f143, %f153, %p14;
	max.f32 	%f590, %f590, %f591;
$L__BB281_10:
	mov.u32 	%r53, %tid.x;
	add.s32 	%r54, %r53, 96;
	cvt.u64.u32 	%rd22, %r54;
	setp.le.s64 	%p15, %rd39, %rd22;
	mov.f32 	%f593, 0fFF800000;
	@%p15 bra 	$L__BB281_12;
	setp.eq.s64 	%p16, %rd31, 1;
	setp.eq.s64 	%p17, %rd30, 1;
	add.s64 	%rd66, %rd21, %rd22;
	cvt.u32.u64 	%r55, %rd66;
	div.s32 	%r56, %r55, %r4;
	mul.lo.s32 	%r57, %r56, %r4;
	sub.s32 	%r58, %r55, %r57;
	selp.b32 	%r59, 0, %r56, %p17;
	selp.b32 	%r60, 0, %r58, %p16;
	mul.lo.s32 	%r61, %r6, %r59;
	mad.lo.s32 	%r62, %r7, %r60, %r61;
	shl.b64 	%rd67, %rd66, 32;
	shr.s64 	%rd68, %rd67, 30;
	add.s64 	%rd69, %rd1, %rd68;
	ld.global.f32 	%f155, [%rd69];
	cvt.s64.s32 	%rd70, %r62;
	add.s64 	%rd71, %rd2, %rd70;
	ld.global.u8 	%rs4, [%rd71];
	setp.eq.s16 	%p18, %rs4, 0;
	mul.f32 	%f156, %f155, %f144;
	selp.f32 	%f593, %f143, %f156, %p18;
	max.f32 	%f590, %f590, %f593;
$L__BB281_12:
	add.s32 	%r64, %r53, 128;
	cvt.u64.u32 	%rd23, %r64;
	setp.le.s64 	%p19, %rd39, %rd23;
	mov.f32 	%f595, 0fFF800000;
	@%p19 bra 	$L__BB281_14;
	setp.eq.s64 	%p20, %rd31, 1;
	setp.eq.s64 	%p21, %rd30, 1;
	add.s64 	%rd72, %rd21, %rd23;
	cvt.u32.u64 	%r65, %rd72;
	div.s32 	%r66, %r65, %r4;
	mul.lo.s32 	%r67, %r66, %r4;
	sub.s32 	%r68, %r65, %r67;
	selp.b32 	%r69, 0, %r66, %p21;
	selp.b32 	%r70, 0, %r68, %p20;
	mul.lo.s32 	%r71, %r6, %r69;
	mad.lo.s32 	%r72, %r7, %r70, %r71;
	shl.b64 	%rd73, %rd72, 32;
	shr.s64 	%rd74, %rd73, 30;
	add.s64 	%rd75, %rd1, %rd74;
	ld.global.f32 	%f158, [%rd75];
	cvt.s64.s32 	%rd76, %r72;
	add.s64 	%rd77, %rd2, %rd76;
	ld.global.u8 	%rs5, [%rd77];
	setp.eq.s16 	%p22, %rs5, 0;
	mul.f32 	%f159, %f158, %f144;
	selp.f32 	%f595, %f143, %f159, %p22;
	max.f32 	%f590, %f590, %f595;
$L__BB281_14:
	add.s32 	%r74, %r53, 160;
	cvt.u64.u32 	%rd24, %r74;
	setp.le.s64 	%p23, %rd39, %rd24;
	mov.f32 	%f597, 0fFF800000;
	@%p23 bra 	$L__BB281_16;
	setp.eq.s64 	%p24, %rd31, 1;
	setp.eq.s64 	%p25, %rd30, 1;
	add.s64 	%rd78, %rd21, %rd24;
	cvt.u32.u64 	%r75, %rd78;
	div.s32 	%r76, %r75, %r4;
	mul.lo.s32 	%r77, %r76, %r4;
	sub.s32 	%r78, %r75, %r77;
	selp.b32 	%r79, 0, %r76, %p25;
	selp.b32 	%r80, 0, %r78, %p24;
	mul.lo.s32 	%r81, %r6, %r79;
	mad.lo.s32 	%r82, %r7, %r80, %r81;
	shl.b64 	%rd79, %rd78, 32;
	shr.s64 	%rd80, %rd79, 30;
	add.s64 	%rd81, %rd1, %rd80;
	ld.global.f32 	%f161, [%rd81];
	cvt.s64.s32 	%rd82, %r82;
	add.s64 	%rd83, %rd2, %rd82;
	ld.global.u8 	%rs6, [%rd83];
	setp.eq.s16 	%p26, %rs6, 0;
	mul.f32 	%f162, %f161, %f144;
	selp.f32 	%f597, %f143, %f162, %p26;
	max.f32 	%f590, %f590, %f597;
$L__BB281_16:
	add.s32 	%r84, %r53, 192;
	cvt.u64.u32 	%rd25, %r84;
	setp.le.s64 	%p27, %rd39, %rd25;
	mov.f32 	%f599, 0fFF800000;
	@%p27 bra 	$L__BB281_18;
	setp.eq.s64 	%p28, %rd31, 1;
	setp.eq.s64 	%p29, %rd30, 1;
	add.s64 	%rd84, %rd21, %rd25;
	cvt.u32.u64 	%r85, %rd84;
	div.s32 	%r86, %r85, %r4;
	mul.lo.s32 	%r87, %r86, %r4;
	sub.s32 	%r88, %r85, %r87;
	selp.b32 	%r89, 0, %r86, %p29;
	selp.b32 	%r90, 0, %r88, %p28;
	mul.lo.s32 	%r91, %r6, %r89;
	mad.lo.s32 	%r92, %r7, %r90, %r91;
	shl.b64 	%rd85, %rd84, 32;
	shr.s64 	%rd86, %rd85, 30;
	add.s64 	%rd87, %rd1, %rd86;
	ld.global.f32 	%f164, [%rd87];
	cvt.s64.s32 	%rd88, %r92;
	add.s64 	%rd89, %rd2, %rd88;
	ld.global.u8 	%rs7, [%rd89];
	setp.eq.s16 	%p30, %rs7, 0;
	mul.f32 	%f165, %f164, %f144;
	selp.f32 	%f599, %f143, %f165, %p30;
	max.f32 	%f590, %f590, %f599;
$L__BB281_18:
	add.s32 	%r94, %r53, 224;
	cvt.u64.u32 	%rd90, %r94;
	setp.le.s64 	%p31, %rd39, %rd90;
	mov.f32 	%f601, 0fFF800000;
	@%p31 bra 	$L__BB281_20;
	setp.eq.s64 	%p32, %rd31, 1;
	setp.eq.s64 	%p33, %rd30, 1;
	add.s64 	%rd92, %rd21, %rd90;
	cvt.u32.u64 	%r97, %rd92;
	div.s32 	%r98, %r97, %r4;
	mul.lo.s32 	%r99, %r98, %r4;
	sub.s32 	%r100, %r97, %r99;
	selp.b32 	%r101, 0, %r98, %p33;
	selp.b32 	%r102, 0, %r100, %p32;
	mul.lo.s32 	%r103, %r6, %r101;
	mad.lo.s32 	%r104, %r7, %r102, %r103;
	shl.b64 	%rd93, %rd92, 32;
	shr.s64 	%rd94, %rd93, 30;
	add.s64 	%rd95, %rd1, %rd94;
	ld.global.f32 	%f167, [%rd95];
	cvt.s64.s32 	%rd96, %r104;
	add.s64 	%rd97, %rd2, %rd96;
	ld.global.u8 	%rs8, [%rd97];
	setp.eq.s16 	%p34, %rs8, 0;
	mul.f32 	%f168, %f167, %f144;
	selp.f32 	%f601, %f143, %f168, %p34;
	max.f32 	%f590, %f590, %f601;
$L__BB281_20:
	add.s32 	%r106, %r53, 256;
	cvt.u64.u32 	%rd98, %r106;
	setp.le.s64 	%p35, %rd39, %rd98;
	mov.f32 	%f603, 0fFF800000;
	@%p35 bra 	$L__BB281_22;
	setp.eq.s64 	%p36, %rd31, 1;
	setp.eq.s64 	%p37, %rd30, 1;
	add.s64 	%rd100, %rd21, %rd98;
	cvt.u32.u64 	%r109, %rd100;
	div.s32 	%r110, %r109, %r4;
	mul.lo.s32 	%r111, %r110, %r4;
	sub.s32 	%r112, %r109, %r111;
	selp.b32 	%r113, 0, %r110, %p37;
	selp.b32 	%r114, 0, %r112, %p36;
	mul.lo.s32 	%r115, %r6, %r113;
	mad.lo.s32 	%r116, %r7, %r114, %r115;
	shl.b64 	%rd101, %rd100, 32;
	shr.s64 	%rd102, %rd101, 30;
	add.s64 	%rd103, %rd1, %rd102;
	ld.global.f32 	%f170, [%rd103];
	cvt.s64.s32 	%rd104, %r116;
	add.s64 	%rd105, %rd2, %rd104;
	ld.global.u8 	%rs9, [%rd105];
	setp.eq.s16 	%p38, %rs9, 0;
	mul.f32 	%f171, %f170, %f144;
	selp.f32 	%f603, %f143, %f171, %p38;
	max.f32 	%f590, %f590, %f603;
$L__BB281_22:
	add.s32 	%r118, %r53, 288;
	cvt.u64.u32 	%rd106, %r118;
	setp.le.s64 	%p39, %rd39, %rd106;
	mov.f32 	%f605, 0fFF800000;
	@%p39 bra 	$L__BB281_24;
	setp.eq.s64 	%p40, %rd31, 1;
	setp.eq.s64 	%p41, %rd30, 1;
	add.s64 	%rd108, %rd21, %rd106;
	cvt.u32.u64 	%r121, %rd108;
	div.s32 	%r122, %r121, %r4;
	mul.lo.s32 	%r123, %r122, %r4;
	sub.s32 	%r124, %r121, %r123;
	selp.b32 	%r125, 0, %r122, %p41;
	selp.b32 	%r126, 0, %r124, %p40;
	mul.lo.s32 	%r127, %r6, %r125;
	mad.lo.s32 	%r128, %r7, %r126, %r127;
	shl.b64 	%rd109, %rd108, 32;
	shr.s64 	%rd110, %rd109, 30;
	add.s64 	%rd111, %rd1, %rd110;
	ld.global.f32 	%f173, [%rd111];
	cvt.s64.s32 	%rd112, %r128;
	add.s64 	%rd113, %rd2, %rd112;
	ld.global.u8 	%rs10, [%rd113];
	setp.eq.s16 	%p42, %rs10, 0;
	mul.f32 	%f174, %f173, %f144;
	selp.f32 	%f605, %f143, %f174, %p42;
	max.f32 	%f590, %f590, %f605;
$L__BB281_24:
	add.s32 	%r130, %r53, 320;
	cvt.u64.u32 	%rd114, %r130;
	setp.le.s64 	%p43, %rd39, %rd114;
	mov.f32 	%f607, 0fFF800000;
	@%p43 bra 	$L__BB281_26;
	setp.eq.s64 	%p44, %rd31, 1;
	setp.eq.s64 	%p45, %rd30, 1;
	add.s64 	%rd116, %rd21, %rd114;
	cvt.u32.u64 	%r133, %rd116;
	div.s32 	%r134, %r133, %r4;
	mul.lo.s32 	%r135, %r134, %r4;
	sub.s32 	%r136, %r133, %r135;
	selp.b32 	%r137, 0, %r134, %p45;
	selp.b32 	%r138, 0, %r136, %p44;
	mul.lo.s32 	%r139, %r6, %r137;
	mad.lo.s32 	%r140, %r7, %r138, %r139;
	shl.b64 	%rd117, %rd116, 32;
	shr.s64 	%rd118, %rd117, 30;
	add.s64 	%rd119, %rd1, %rd118;
	ld.global.f32 	%f176, [%rd119];
	cvt.s64.s32 	%rd120, %r140;
	add.s64 	%rd121, %rd2, %rd120;
	ld.global.u8 	%rs11, [%rd121];
	setp.eq.s16 	%p46, %rs11, 0;
	mul.f32 	%f177, %f176, %f144;
	selp.f32 	%f607, %f143, %f177, %p46;
	max.f32 	%f590, %f590, %f607;
$L__BB281_26:
	add.s32 	%r142, %r53, 352;
	cvt.u64.u32 	%rd122, %r142;
	setp.le.s64 	%p47, %rd39, %rd122;
	mov.f32 	%f609, 0fFF800000;
	@%p47 bra 	$L__BB281_28;
	setp.eq.s64 	%p48, %rd31, 1;
	setp.eq.s64 	%p49, %rd30, 1;
	add.s64 	%rd124, %rd21, %rd122;
	cvt.u32.u64 	%r145, %rd124;
	div.s32 	%r146, %r145, %r4;
	mul.lo.s32 	%r147, %r146, %r4;
	sub.s32 	%r148, %r145, %r147;
	selp.b32 	%r149, 0, %r146, %p49;
	selp.b32 	%r150, 0, %r148, %p48;
	mul.lo.s32 	%r151, %r6, %r149;
	mad.lo.s32 	%r152, %r7, %r150, %r151;
	shl.b64 	%rd125, %rd124, 32;
	shr.s64 	%rd126, %rd125, 30;
	add.s64 	%rd127, %rd1, %rd126;
	ld.global.f32 	%f179, [%rd127];
	cvt.s64.s32 	%rd128, %r152;
	add.s64 	%rd129, %rd2, %rd128;
	ld.global.u8 	%rs12, [%rd129];
	setp.eq.s16 	%p50, %rs12, 0;
	mul.f32 	%f180, %f179, %f144;
	selp.f32 	%f609, %f143, %f180, %p50;
	max.f32 	%f590, %f590, %f609;
$L__BB281_28:
	add.s32 	%r154, %r53, 384;
	cvt.u64.u32 	%rd130, %r154;
	setp.le.s64 	%p51, %rd39, %rd130;
	mov.f32 	%f611, 0fFF800000;
	@%p51 bra 	$L__BB281_30;
	setp.eq.s64 	%p52, %rd31, 1;
	setp.eq.s64 	%p53, %rd30, 1;
	add.s64 	%rd132, %rd21, %rd130;
	cvt.u32.u64 	%r157, %rd132;
	div.s32 	%r158, %r157, %r4;
	mul.lo.s32 	%r159, %r158, %r4;
	sub.s32 	%r160, %r157, %r159;
	selp.b32 	%r161, 0, %r158, %p53;
	selp.b32 	%r162, 0, %r160, %p52;
	mul.lo.s32 	%r163, %r6, %r161;
	mad.lo.s32 	%r164, %r7, %r162, %r163;
	shl.b64 	%rd133, %rd132, 32;
	shr.s64 	%rd134, %rd133, 30;
	add.s64 	%rd135, %rd1, %rd134;
	ld.global.f32 	%f182, [%rd135];
	cvt.s64.s32 	%rd136, %r164;
	add.s64 	%rd137, %rd2, %rd136;
	ld.global.u8 	%rs13, [%rd137];
	setp.eq.s16 	%p54, %rs13, 0;
	mul.f32 	%f183, %f182, %f144;
	selp.f32 	%f611, %f143, %f183, %p54;
	max.f32 	%f590, %f590, %f611;
$L__BB281_30:
	add.s32 	%r166, %r53, 416;
	cvt.u64.u32 	%rd138, %r166;
	setp.le.s64 	%p55, %rd39, %rd138;
	mov.f32 	%f613, 0fFF800000;
	@%p55 bra 	$L__BB281_32;
	setp.eq.s64 	%p56, %rd31, 1;
	setp.eq.s64 	%p57, %rd30, 1;
	add.s64 	%rd140, %rd21, %rd138;
	cvt.u32.u64 	%r169, %rd140;
	div.s32 	%r170, %r169, %r4;
	mul.lo.s32 	%r171, %r170, %r4;
	sub.s32 	%r172, %r169, %r171;
	selp.b32 	%r173, 0, %r170, %p57;
	selp.b32 	%r174, 0, %r172, %p56;
	mul.lo.s32 	%r175, %r6, %r173;
	mad.lo.s32 	%r176, %r7, %r174, %r175;
	shl.b64 	%rd141, %rd140, 32;
	shr.s64 	%rd142, %rd141, 30;
	add.s64 	%rd143, %rd1, %rd142;
	ld.global.f32 	%f185, [%rd143];
	cvt.s64.s32 	%rd144, %r176;
	add.s64 	%rd145, %rd2, %rd144;
	ld.global.u8 	%rs14, [%rd145];
	setp.eq.s16 	%p58, %rs14, 0;
	mul.f32 	%f186, %f185, %f144;
	selp.f32 	%f613, %f143, %f186, %p58;
	max.f32 	%f590, %f590, %f613;
$L__BB281_32:
	add.s32 	%r178, %r53, 448;
	cvt.u64.u32 	%rd146, %r178;
	setp.le.s64 	%p59, %rd39, %rd146;
	mov.f32 	%f615, 0fFF800000;
	@%p59 bra 	$L__BB281_34;
	setp.eq.s64 	%p60, %rd31, 1;
	setp.eq.s64 	%p61, %rd30, 1;
	add.s64 	%rd148, %rd21, %rd146;
	cvt.u32.u64 	%r181, %rd148;
	div.s32 	%r182, %r181, %r4;
	mul.lo.s32 	%r183, %r182, %r4;
	sub.s32 	%r184, %r181, %r183;
	selp.b32 	%r185, 0, %r182, %p61;
	selp.b32 	%r186, 0, %r184, %p60;
	mul.lo.s32 	%r187, %r6, %r185;
	mad.lo.s32 	%r188, %r7, %r186, %r187;
	shl.b64 	%rd149, %rd148, 32;
	shr.s64 	%rd150, %rd149, 30;
	add.s64 	%rd151, %rd1, %rd150;
	ld.global.f32 	%f188, [%rd151];
	cvt.s64.s32 	%rd152, %r188;
	add.s64 	%rd153, %rd2, %rd152;
	ld.global.u8 	%rs15, [%rd153];
	setp.eq.s16 	%p62, %rs15, 0;
	mul.f32 	%f189, %f188, %f144;
	selp.f32 	%f615, %f143, %f189, %p62;
	max.f32 	%f590, %f590, %f615;
$L__BB281_34:
	setp.le.s64 	%p63, %rd39, %rd8;
	mov.f32 	%f617, 0fFF800000;
	@%p63 bra 	$L__BB281_36;
	setp.eq.s64 	%p64, %rd31, 1;
	setp.eq.s64 	%p65, %rd30, 1;
	add.s64 	%rd154, %rd21, %rd8;
	cvt.u32.u64 	%r189, %rd154;
	div.s32 	%r190, %r189, %r4;
	mul.lo.s32 	%r191, %r190, %r4;
	sub.s32 	%r192, %r189, %r191;
	selp.b32 	%r193, 0, %r190, %p65;
	selp.b32 	%r194, 0, %r192, %p64;
	mul.lo.s32 	%r195, %r6, %r193;
	mad.lo.s32 	%r196, %r7, %r194, %r195;
	shl.b64 	%rd155, %rd154, 32;
	shr.s64 	%rd156, %rd155, 30;
	add.s64 	%rd157, %rd1, %rd156;
	ld.global.f32 	%f191, [%rd157];
	cvt.s64.s32 	%rd158, %r196;
	add.s64 	%rd159, %rd2, %rd158;
	ld.global.u8 	%rs16, [%rd159];
	setp.eq.s16 	%p66, %rs16, 0;
	mul.f32 	%f192, %f191, %f144;
	selp.f32 	%f617, %f143, %f192, %p66;
	max.f32 	%f590, %f590, %f617;
$L__BB281_36:
	setp.le.s64 	%p67, %rd39, %rd9;
	mov.f32 	%f619, 0fFF800000;
	@%p67 bra 	$L__BB281_38;
	setp.eq.s64 	%p68, %rd31, 1;
	setp.eq.s64 	%p69, %rd30, 1;
	add.s64 	%rd160, %rd21, %rd9;
	cvt.u32.u64 	%r197, %rd160;
	div.s32 	%r198, %r197, %r4;
	mul.lo.s32 	%r199, %r198, %r4;
	sub.s32 	%r200, %r197, %r199;
	selp.b32 	%r201, 0, %r198, %p69;
	selp.b32 	%r202, 0, %r200, %p68;
	mul.lo.s32 	%r203, %r6, %r201;
	mad.lo.s32 	%r204, %r7, %r202, %r203;
	shl.b64 	%rd161, %rd160, 32;
	shr.s64 	%rd162, %rd161, 30;
	add.s64 	%rd163, %rd1, %rd162;
	ld.global.f32 	%f194, [%rd163];
	cvt.s64.s32 	%rd164, %r204;
	add.s64 	%rd165, %rd2, %rd164;
	ld.global.u8 	%rs17, [%rd165];
	setp.eq.s16 	%p70, %rs17, 0;
	mul.f32 	%f195, %f194, %f144;
	selp.f32 	%f619, %f143, %f195, %p70;
	max.f32 	%f590, %f590, %f619;
$L__BB281_38:
	setp.le.s64 	%p71, %rd39, %rd10;
	mov.f32 	%f621, 0fFF800000;
	@%p71 bra 	$L__BB281_40;
	setp.eq.s64 	%p72, %rd31, 1;
	setp.eq.s64 	%p73, %rd30, 1;
	add.s64 	%rd166, %rd21, %rd10;
	cvt.u32.u64 	%r205, %rd166;
	div.s32 	%r206, %r205, %r4;
	mul.lo.s32 	%r207, %r206, %r4;
	sub.s32 	%r208, %r205, %r207;
	selp.b32 	%r209, 0, %r206, %p73;
	selp.b32 	%r210, 0, %r208, %p72;
	mul.lo.s32 	%r211, %r6, %r209;
	mad.lo.s32 	%r212, %r7, %r210, %r211;
	shl.b64 	%rd167, %rd166, 32;
	shr.s64 	%rd168, %rd167, 30;
	add.s64 	%rd169, %rd1, %rd168;
	ld.global.f32 	%f197, [%rd169];
	cvt.s64.s32 	%rd170, %r212;
	add.s64 	%rd171, %rd2, %rd170;
	ld.global.u8 	%rs18, [%rd171];
	setp.eq.s16 	%p74, %rs18, 0;
	mul.f32 	%f198, %f197, %f144;
	selp.f32 	%f621, %f143, %f198, %p74;
	max.f32 	%f590, %f590, %f621;
$L__BB281_40:
	setp.le.s64 	%p75, %rd39, %rd11;
	mov.f32 	%f623, 0fFF800000;
	@%p75 bra 	$L__BB281_42;
	setp.eq.s64 	%p76, %rd31, 1;
	setp.eq.s64 	%p77, %rd30, 1;
	add.s64 	%rd172, %rd21, %rd11;
	cvt.u32.u64 	%r213, %rd172;
	div.s32 	%r214, %r213, %r4;
	mul.lo.s32 	%r215, %r214, %r4;
	sub.s32 	%r216, %r213, %r215;
	selp.b32 	%r217, 0, %r214, %p77;
	selp.b32 	%r218, 0, %r216, %p76;
	mul.lo.s32 	%r219, %r6, %r217;
	mad.lo.s32 	%r220, %r7, %r218, %r219;
	shl.b64 	%rd173, %rd172, 32;
	shr.s64 	%rd174, %rd173, 30;
	add.s64 	%rd175, %rd1, %rd174;
	ld.global.f32 	%f200, [%rd175];
	cvt.s64.s32 	%rd176, %r220;
	add.s64 	%rd177, %rd2, %rd176;
	ld.global.u8 	%rs19, [%rd177];
	setp.eq.s16 	%p78, %rs19, 0;
	mul.f32 	%f201, %f200, %f144;
	selp.f32 	%f623, %f143, %f201, %p78;
	max.f32 	%f590, %f590, %f623;
$L__BB281_42:
	setp.le.s64 	%p79, %rd39, %rd12;
	mov.f32 	%f625, 0fFF800000;
	@%p79 bra 	$L__BB281_44;
	setp.eq.s64 	%p80, %rd31, 1;
	setp.eq.s64 	%p81, %rd30, 1;
	add.s64 	%rd178, %rd21, %rd12;
	cvt.u32.u64 	%r221, %rd178;
	div.s32 	%r222, %r221, %r4;
	mul.lo.s32 	%r223, %r222, %r4;
	sub.s32 	%r224, %r221, %r223;
	selp.b32 	%r225, 0, %r222, %p81;
	selp.b32 	%r226, 0, %r224, %p80;
	mul.lo.s32 	%r227, %r6, %r225;
	mad.lo.s32 	%r228, %r7, %r226, %r227;
	shl.b64 	%rd179, %rd178, 32;
	shr.s64 	%rd180, %rd179, 30;
	add.s64 	%rd181, %rd1, %rd180;
	ld.global.f32 	%f203, [%rd181];
	cvt.s64.s32 	%rd182, %r228;
	add.s64 	%rd183, %rd2, %rd182;
	ld.global.u8 	%rs20, [%rd183];
	setp.eq.s16 	%p82, %rs20, 0;
	mul.f32 	%f204, %f203, %f144;
	selp.f32 	%f625, %f143, %f204, %p82;
	max.f32 	%f590, %f590, %f625;
$L__BB281_44:
	setp.le.s64 	%p83, %rd39, %rd13;
	mov.f32 	%f627, 0fFF800000;
	@%p83 bra 	$L__BB281_46;
	setp.eq.s64 	%p84, %rd31, 1;
	setp.eq.s64 	%p85, %rd30, 1;
	add.s64 	%rd184, %rd21, %rd13;
	cvt.u32.u64 	%r229, %rd184;
	div.s32 	%r230, %r229, %r4;
	mul.lo.s32 	%r231, %r230, %r4;
	sub.s32 	%r232, %r229, %r231;
	selp.b32 	%r233, 0, %r230, %p85;
	selp.b32 	%r234, 0, %r232, %p84;
	mul.lo.s32 	%r235, %r6, %r233;
	mad.lo.s32 	%r236, %r7, %r234, %r235;
	shl.b64 	%rd185, %rd184, 32;
	shr.s64 	%rd186, %rd185, 30;
	add.s64 	%rd187, %rd1, %rd186;
	ld.global.f32 	%f206, [%rd187];
	cvt.s64.s32 	%rd188, %r236;
	add.s64 	%rd189, %rd2, %rd188;
	ld.global.u8 	%rs21, [%rd189];
	setp.eq.s16 	%p86, %rs21, 0;
	mul.f32 	%f207, %f206, %f144;
	selp.f32 	%f627, %f143, %f207, %p86;
	max.f32 	%f590, %f590, %f627;
$L__BB281_46:
	setp.le.s64 	%p87, %rd39, %rd14;
	mov.f32 	%f629, 0fFF800000;
	@%p87 bra 	$L__BB281_48;
	setp.eq.s64 	%p88, %rd31, 1;
	setp.eq.s64 	%p89, %rd30, 1;
	add.s64 	%rd190, %rd21, %rd14;
	cvt.u32.u64 	%r237, %rd190;
	div.s32 	%r238, %r237, %r4;
	mul.lo.s32 	%r239, %r238, %r4;
	sub.s32 	%r240, %r237, %r239;
	selp.b32 	%r241, 0, %r238, %p89;
	selp.b32 	%r242, 0, %r240, %p88;
	mul.lo.s32 	%r243, %r6, %r241;
	mad.lo.s32 	%r244, %r7, %r242, %r243;
	shl.b64 	%rd191, %rd190, 32;
	shr.s64 	%rd192, %rd191, 30;
	add.s64 	%rd193, %rd1, %rd192;
	ld.global.f32 	%f209, [%rd193];
	cvt.s64.s32 	%rd194, %r244;
	add.s64 	%rd195, %rd2, %rd194;
	ld.global.u8 	%rs22, [%rd195];
	setp.eq.s16 	%p90, %rs22, 0;
	mul.f32 	%f210, %f209, %f144;
	selp.f32 	%f629, %f143, %f210, %p90;
	max.f32 	%f590, %f590, %f629;
$L__BB281_48:
	setp.le.s64 	%p91, %rd39, %rd15;
	mov.f32 	%f631, 0fFF800000;
	@%p91 bra 	$L__BB281_50;
	setp.eq.s64 	%p92, %rd31, 1;
	setp.eq.s64 	%p93, %rd30, 1;
	add.s64 	%rd196, %rd21, %rd15;
	cvt.u32.u64 	%r245, %rd196;
	div.s32 	%r246, %r245, %r4;
	mul.lo.s32 	%r247, %r246, %r4;
	sub.s32 	%r248, %r245, %r247;
	selp.b32 	%r249, 0, %r246, %p93;
	selp.b32 	%r250, 0, %r248, %p92;
	mul.lo.s32 	%r251, %r6, %r249;
	mad.lo.s32 	%r252, %r7, %r250, %r251;
	shl.b64 	%rd197, %rd196, 32;
	shr.s64 	%rd198, %rd197, 30;
	add.s64 	%rd199, %rd1, %rd198;
	ld.global.f32 	%f212, [%rd199];
	cvt.s64.s32 	%rd200, %r252;
	add.s64 	%rd201, %rd2, %rd200;
	ld.global.u8 	%rs23, [%rd201];
	setp.eq.s16 	%p94, %rs23, 0;
	mul.f32 	%f213, %f212, %f144;
	selp.f32 	%f631, %f143, %f213, %p94;
	max.f32 	%f590, %f590, %f631;
$L__BB281_50:
	setp.le.s64 	%p95, %rd39, %rd16;
	mov.f32 	%f633, 0fFF800000;
	@%p95 bra 	$L__BB281_52;
	setp.eq.s64 	%p96, %rd31, 1;
	setp.eq.s64 	%p97, %rd30, 1;
	add.s64 	%rd202, %rd21, %rd16;
	cvt.u32.u64 	%r253, %rd202;
	div.s32 	%r254, %r253, %r4;
	mul.lo.s32 	%r255, %r254, %r4;
	sub.s32 	%r256, %r253, %r255;
	selp.b32 	%r257, 0, %r254, %p97;
	selp.b32 	%r258, 0, %r256, %p96;
	mul.lo.s32 	%r259, %r6, %r257;
	mad.lo.s32 	%r260, %r7, %r258, %r259;
	shl.b64 	%rd203, %rd202, 32;
	shr.s64 	%rd204, %rd203, 30;
	add.s64 	%rd205, %rd1, %rd204;
	ld.global.f32 	%f215, [%rd205];
	cvt.s64.s32 	%rd206, %r260;
	add.s64 	%rd207, %rd2, %rd206;
	ld.global.u8 	%rs24, [%rd207];
	setp.eq.s16 	%p98, %rs24, 0;
	mul.f32 	%f216, %f215, %f144;
	selp.f32 	%f633, %f143, %f216, %p98;
	max.f32 	%f590, %f590, %f633;
$L__BB281_52:
	setp.le.s64 	%p99, %rd39, %rd17;
	mov.f32 	%f635, 0fFF800000;
	@%p99 bra 	$L__BB281_54;
	setp.eq.s64 	%p100, %rd31, 1;
	setp.eq.s64 	%p101, %rd30, 1;
	add.s64 	%rd208, %rd21, %rd17;
	cvt.u32.u64 	%r261, %rd208;
	div.s32 	%r262, %r261, %r4;
	mul.lo.s32 	%r263, %r262, %r4;
	sub.s32 	%r264, %r261, %r263;
	selp.b32 	%r265, 0, %r262, %p101;
	selp.b32 	%r266, 0, %r264, %p100;
	mul.lo.s32 	%r267, %r6, %r265;
	mad.lo.s32 	%r268, %r7, %r266, %r267;
	shl.b64 	%rd209, %rd208, 32;
	shr.s64 	%rd210, %rd209, 30;
	add.s64 	%rd211, %rd1, %rd210;
	ld.global.f32 	%f218, [%rd211];
	cvt.s64.s32 	%rd212, %r268;
	add.s64 	%rd213, %rd2, %rd212;
	ld.global.u8 	%rs25, [%rd213];
	setp.eq.s16 	%p102, %rs25, 0;
	mul.f32 	%f219, %f218, %f144;
	selp.f32 	%f635, %f143, %f219, %p102;
	max.f32 	%f590, %f590, %f635;
$L__BB281_54:
	setp.le.s64 	%p103, %rd39, %rd18;
	mov.f32 	%f637, 0fFF800000;
	@%p103 bra 	$L__BB281_56;
	setp.eq.s64 	%p104, %rd31, 1;
	setp.eq.s64 	%p105, %rd30, 1;
	add.s64 	%rd214, %rd21, %rd18;
	cvt.u32.u64 	%r269, %rd214;
	div.s32 	%r270, %r269, %r4;
	mul.lo.s32 	%r271, %r270, %r4;
	sub.s32 	%r272, %r269, %r271;
	selp.b32 	%r273, 0, %r270, %p105;
	selp.b32 	%r274, 0, %r272, %p104;
	mul.lo.s32 	%r275, %r6, %r273;
	mad.lo.s32 	%r276, %r7, %r274, %r275;
	shl.b64 	%rd215, %rd214, 32;
	shr.s64 	%rd216, %rd215, 30;
	add.s64 	%rd217, %rd1, %rd216;
	ld.global.f32 	%f221, [%rd217];
	cvt.s64.s32 	%rd218, %r276;
	add.s64 	%rd219, %rd2, %rd218;
	ld.global.u8 	%rs26, [%rd219];
	setp.eq.s16 	%p106, %rs26, 0;
	mul.f32 	%f222, %f221, %f144;
	selp.f32 	%f637, %f143, %f222, %p106;
	max.f32 	%f590, %f590, %f637;
$L__BB281_56:
	setp.le.s64 	%p107, %rd39, %rd19;
	mov.f32 	%f639, 0fFF800000;
	@%p107 bra 	$L__BB281_58;
	setp.eq.s64 	%p108, %rd31, 1;
	setp.eq.s64 	%p109, %rd30, 1;
	add.s64 	%rd220, %rd21, %rd19;
	cvt.u32.u64 	%r277, %rd220;
	div.s32 	%r278, %r277, %r4;
	mul.lo.s32 	%r279, %r278, %r4;
	sub.s32 	%r280, %r277, %r279;
	selp.b32 	%r281, 0, %r278, %p109;
	selp.b32 	%r282, 0, %r280, %p108;
	mul.lo.s32 	%r283, %r6, %r281;
	mad.lo.s32 	%r284, %r7, %r282, %r283;
	shl.b64 	%rd221, %rd220, 32;
	shr.s64 	%rd222, %rd221, 30;
	add.s64 	%rd223, %rd1, %rd222;
	ld.global.f32 	%f224, [%rd223];
	cvt.s64.s32 	%rd224, %r284;
	add.s64 	%rd225, %rd2, %rd224;
	ld.global.u8 	%rs27, [%rd225];
	setp.eq.s16 	%p110, %rs27, 0;
	mul.f32 	%f225, %f224, %f144;
	selp.f32 	%f639, %f143, %f225, %p110;
	max.f32 	%f590, %f590, %f639;
$L__BB281_58:
	mov.u32 	%r285, %tid.x;
	add.s32 	%r286, %r285, 864;
	cvt.u64.u32 	%rd226, %r286;
	setp.le.s64 	%p111, %rd39, %rd226;
	mov.f32 	%f641, 0fFF800000;
	@%p111 bra 	$L__BB281_60;
	setp.eq.s64 	%p112, %rd31, 1;
	setp.eq.s64 	%p113, %rd30, 1;
	mov.u32 	%r287, %tid.x;
	add.s32 	%r288, %r287, 864;
	cvt.u64.u32 	%rd227, %r288;
	add.s64 	%rd228, %rd21, %rd227;
	cvt.u32.u64 	%r289, %rd228;
	div.s32 	%r290, %r289, %r4;
	mul.lo.s32 	%r291, %r290, %r4;
	sub.s32 	%r292, %r289, %r291;
	selp.b32 	%r293, 0, %r290, %p113;
	selp.b32 	%r294, 0, %r292, %p112;
	mul.lo.s32 	%r295, %r6, %r293;
	mad.lo.s32 	%r296, %r7, %r294, %r295;
	shl.b64 	%rd229, %rd228, 32;
	shr.s64 	%rd230, %rd229, 30;
	add.s64 	%rd231, %rd1, %rd230;
	ld.global.f32 	%f227, [%rd231];
	cvt.s64.s32 	%rd232, %r296;
	add.s64 	%rd233, %rd2, %rd232;
	ld.global.u8 	%rs28, [%rd233];
	setp.eq.s16 	%p114, %rs28, 0;
	mul.f32 	%f228, %f227, %f144;
	selp.f32 	%f641, %f143, %f228, %p114;
	max.f32 	%f590, %f590, %f641;
$L__BB281_60:
	mov.u32 	%r297, %tid.x;
	cvt.u64.u32 	%rd234, %r297;
	setp.le.s64 	%p115, %rd39, %rd234;
	mov.b32 	%r298, %f590;
	shfl.sync.bfly.b32	%r299|%p116, %r298, 16, 31, -1;
	mov.b32 	%f229, %r299;
	max.f32 	%f230, %f590, %f229;
	mov.b32 	%r300, %f230;
	shfl.sync.bfly.b32	%r301|%p117, %r300, 8, 31, -1;
	mov.b32 	%f231, %r301;
	max.f32 	%f232, %f230, %f231;
	mov.b32 	%r302, %f232;
	shfl.sync.bfly.b32	%r303|%p118, %r302, 4, 31, -1;
	mov.b32 	%f233, %r303;
	max.f32 	%f234, %f232, %f233;
	mov.b32 	%r304, %f234;
	shfl.sync.bfly.b32	%r305|%p119, %r304, 2, 31, -1;
	mov.b32 	%f235, %r305;
	max.f32 	%f236, %f234, %f235;
	mov.b32 	%r306, %f236;
	shfl.sync.bfly.b32	%r307|%p120, %r306, 1, 31, -1;
	mov.b32 	%f237, %r307;
	max.f32 	%f238, %f236, %f237;
	sub.f32 	%f239, %f587, %f238;
	fma.rn.f32 	%f240, %f239, 0f3BBB989D, 0f3F000000;
	cvt.sat.f32.f32 	%f241, %f240;
	mov.f32 	%f242, 0f4B400001;
	mov.f32 	%f243, 0f437C0000;
	fma.rm.f32 	%f244, %f241, %f243, %f242;
	add.f32 	%f245, %f244, 0fCB40007F;
	neg.f32 	%f246, %f245;
	fma.rn.f32 	%f247, %f239, 0f3FB8AA3B, %f246;
	fma.rn.f32 	%f248, %f239, 0f32A57060, %f247;
	mov.b32 	%r308, %f244;
	shl.b32 	%r309, %r308, 23;
	mov.b32 	%f249, %r309;
	ex2.approx.ftz.f32 	%f250, %f248;
	mul.f32 	%f251, %f250, %f249;
	add.f32 	%f252, %f251, 0f00000000;
	sub.f32 	%f253, %f589, %f238;
	fma.rn.f32 	%f254, %f253, 0f3BBB989D, 0f3F000000;
	cvt.sat.f32.f32 	%f255, %f254;
	fma.rm.f32 	%f256, %f255, %f243, %f242;
	add.f32 	%f257, %f256, 0fCB40007F;
	neg.f32 	%f258, %f257;
	fma.rn.f32 	%f259, %f253, 0f3FB8AA3B, %f258;
	fma.rn.f32 	%f260, %f253, 0f32A57060, %f259;
	mov.b32 	%r310, %f256;
	shl.b32 	%r311, %r310, 23;
	mov.b32 	%f261, %r311;
	ex2.approx.ftz.f32 	%f262, %f260;
	mul.f32 	%f263, %f262, %f261;
	add.f32 	%f264, %f252, %f263;
	sub.f32 	%f265, %f591, %f238;
	fma.rn.f32 	%f266, %f265, 0f3BBB989D, 0f3F000000;
	cvt.sat.f32.f32 	%f267, %f266;
	fma.rm.f32 	%f268, %f267, %f243, %f242;
	add.f32 	%f269, %f268, 0fCB40007F;
	neg.f32 	%f270, %f269;
	fma.rn.f32 	%f271, %f265, 0f3FB8AA3B, %f270;
	fma.rn.f32 	%f272, %f265, 0f32A57060, %f271;
	mov.b32 	%r312, %f268;
	shl.b32 	%r313, %r312, 23;
	mov.b32 	%f273, %r313;
	ex2.approx.ftz.f32 	%f274, %f272;
	mul.f32 	%f275, %f274, %f273;
	add.f32 	%f276, %f264, %f275;
	sub.f32 	%f277, %f593, %f238;
	fma.rn.f32 	%f278, %f277, 0f3BBB989D, 0f3F000000;
	cvt.sat.f32.f32 	%f279, %f278;
	fma.rm.f32 	%f280, %f279, %f243, %f242;
	add.f32 	%f281, %f280, 0fCB40007F;
	neg.f32 	%f282, %f281;
	fma.rn.f32 	%f283, %f277, 0f3FB8AA3B, %f282;
	fma.rn.f32 	%f284, %f277, 0f32A57060, %f283;
	mov.b32 	%r314, %f280;
	shl.b32 	%r315, %r314, 23;
	mov.b32 	%f285, %r315;
	ex2.approx.ftz.f32 	%f286, %f284;
	mul.f32 	%f287, %f286, %f285;
	add.f32 	%f288, %f276, %f287;
	sub.f32 	%f289, %f595, %f238;
	fma.rn.f32 	%f290, %f289, 0f3BBB989D, 0f3F000000;
	cvt.sat.f32.f32 	%f291, %f290;
	fma.rm.f32 	%f292, %f291, %f243, %f242;
	add.f32 	%f293, %f292, 0fCB40007F;
	neg.f32 	%f294, %f293;
	fma.rn.f32 	%f295, %f289, 0f3FB8AA3B, %f294;
	fma.rn.f32 	%f296, %f289, 0f32A57060, %f295;
	mov.b32 	%r316, %f292;
	shl.b32 	%r317, %r316, 23;
	mov.b32 	%f297, %r317;
	ex2.approx.ftz.f32 	%f298, %f296;
	mul.f32 	%f299, %f298, %f297;
	add.f32 	%f300, %f288, %f299;
	sub.f32 	%f301, %f597, %f238;
	fma.rn.f32 	%f302, %f301, 0f3BBB989D, 0f3F000000;
	cvt.sat.f32.f32 	%f303, %f302;
	fma.rm.f32 	%f304, %f303, %f243, %f242;
	add.f32 	%f305, %f304, 0fCB40007F;
	neg.f32 	%f306, %f305;
	fma.rn.f32 	%f307, %f301, 0f3FB8AA3B, %f306;
	fma.rn.f32 	%f308, %f301, 0f32A57060, %f307;
	mov.b32 	%r318, %f304;
	shl.b32 	%r319, %r318, 23;
	mov.b32 	%f309, %r319;
	ex2.approx.ftz.f32 	%f310, %f308;
	mul.f32 	%f311, %f310, %f309;
	add.f32 	%f312, %f300, %f311;
	sub.f32 	%f313, %f599, %f238;
	fma.rn.f32 	%f314, %f313, 0f3BBB989D, 0f3F000000;
	cvt.sat.f32.f32 	%f315, %f314;
	fma.rm.f32 	%f316, %f315, %f243, %f242;
	add.f32 	%f317, %f316, 0fCB40007F;
	neg.f32 	%f318, %f317;
	fma.rn.f32 	%f319, %f313, 0f3FB8AA3B, %f318;
	fma.rn.f32 	%f320, %f313, 0f32A57060, %f319;
	mov.b32 	%r320, %f316;
	shl.b32 	%r321, %r320, 23;
	mov.b32 	%f321, %r321;
	ex2.approx.ftz.f32 	%f322, %f320;
	mul.f32 	%f323, %f322, %f321;
	add.f32 	%f324, %f312, %f323;
	sub.f32 	%f325, %f601, %f238;
	fma.rn.f32 	%f326, %f325, 0f3BBB989D, 0f3F000000;
	cvt.sat.f32.f32 	%f327, %f326;
	fma.rm.f32 	%f328, %f327, %f243, %f242;
	add.f32 	%f329, %f328, 0fCB40007F;
	neg.f32 	%f330, %f329;
	fma.rn.f32 	%f331, %f325, 0f3FB8AA3B, %f330;
	fma.rn.f32 	%f332, %f325, 0f32A57060, %f331;
	mov.b32 	%r322, %f328;
	shl.b32 	%r323, %r322, 23;
	mov.b32 	%f333, %r323;
	ex2.approx.ftz.f32 	%f334, %f332;
	mul.f32 	%f335, %f334, %f333;
	add.f32 	%f336, %f324, %f335;
	sub.f32 	%f337, %f603, %f238;
	fma.rn.f32 	%f338, %f337, 0f3BBB989D, 0f3F000000;
	cvt.sat.f32.f32 	%f339, %f338;
	fma.rm.f32 	%f340, %f339, %f243, %f242;
	add.f32 	%f341, %f340, 0fCB40007F;
	neg.f32 	%f342, %f341;
	fma.rn.f32 	%f343, %f337, 0f3FB8AA3B, %f342;
	fma.rn.f32 	%f344, %f337, 0f32A57060, %f343;
	mov.b32 	%r324, %f340;
	shl.b32 	%r325, %r324, 23;
	mov.b32 	%f345, %r325;
	ex2.approx.ftz.f32 	%f346, %f344;
	mul.f32 	%f347, %f346, %f345;
	add.f32 	%f348, %f336, %f347;
	sub.f32 	%f349, %f605, %f238;
	fma.rn.f32 	%f350, %f349, 0f3BBB989D, 0f3F000000;
	cvt.sat.f32.f32 	%f351, %f350;
	fma.rm.f32 	%f352, %f351, %f243, %f242;
	add.f32 	%f353, %f352, 0fCB40007F;
	neg.f32 	%f354, %f353;
	fma.rn.f32 	%f355, %f349, 0f3FB8AA3B, %f354;
	fma.rn.f32 	%f356, %f349, 0f32A57060, %f355;
	mov.b32 	%r326, %f352;
	shl.b32 	%r327, %r326, 23;
	mov.b32 	%f357, %r327;
	ex2.approx.ftz.f32 	%f358, %f356;
	mul.f32 	%f359, %f358, %f357;
	add.f32 	%f360, %f348, %f359;
	sub.f32 	%f361, %f607, %f238;
	fma.rn.f32 	%f362, %f361, 0f3BBB989D, 0f3F000000;
	cvt.sat.f32.f32 	%f363, %f362;
	fma.rm.f32 	%f364, %f363, %f243, %f242;
	add.f32 	%f365, %f364, 0fCB40007F;
	neg.f32 	%f366, %f365;
	fma.rn.f32 	%f367, %f361, 0f3FB8AA3B, %f366;
	fma.rn.f32 	%f368, %f361, 0f32A57060, %f367;
	mov.b32 	%r328, %f364;
	shl.b32 	%r329, %r328, 23;
	mov.b32 	%f369, %r329;
	ex2.approx.ftz.f32 	%f370, %f368;
	mul.f32 	%f371, %f370, %f369;
	add.f32 	%f372, %f360, %f371;
	sub.f32 	%f373, %f609, %f238;
	fma.rn.f32 	%f374, %f373, 0f3BBB989D, 0f3F000000;
	cvt.sat.f32.f32 	%f375, %f374;
	fma.rm.f32 	%f376, %f375, %f243, %f242;
	add.f32 	%f377, %f376, 0fCB40007F;
	neg.f32 	%f378, %f377;
	fma.rn.f32 	%f379, %f373, 0f3FB8AA3B, %f378;
	fma.rn.f32 	%f380, %f373, 0f32A57060, %f379;
	mov.b32 	%r330, %f376;
	shl.b32 	%r331, %r330, 23;
	mov.b32 	%f381, %r331;
	ex2.approx.ftz.f32 	%f382, %f380;
	mul.f32 	%f383, %f382, %f381;
	add.f32 	%f384, %f372, %f383;
	sub.f32 	%f385, %f611, %f238;
	fma.rn.f32 	%f386, %f385, 0f3BBB989D, 0f3F000000;
	cvt.sat.f32.f32 	%f387, %f386;
	fma.rm.f32 	%f388, %f387, %f243, %f242;
	add.f32 	%f389, %f388, 0fCB40007F;
	neg.f32 	%f390, %f389;
	fma.rn.f32 	%f391, %f385, 0f3FB8AA3B, %f390;
	fma.rn.f32 	%f392, %f385, 0f32A57060, %f391;
	mov.b32 	%r332, %f388;
	shl.b32 	%r333, %r332, 23;
	mov.b32 	%f393, %r333;
	ex2.approx.ftz.f32 	%f394, %f392;
	mul.f32 	%f395, %f394, %f393;
	add.f32 	%f396, %f384, %f395;
	sub.f32 	%f397, %f613, %f238;
	fma.rn.f32 	%f398, %f397, 0f3BBB989D, 0f3F000000;
	cvt.sat.f32.f32 	%f399, %f398;
	fma.rm.f32 	%f400, %f399, %f243, %f242;
	add.f32 	%f401, %f400, 0fCB40007F;
	neg.f32 	%f402, %f401;
	fma.rn.f32 	%f403, %f397, 0f3FB8AA3B, %f402;
	fma.rn.f32 	%f404, %f397, 0f32A57060, %f403;
	mov.b32 	%r334, %f400;
	shl.b32 	%r335, %r334, 23;
	mov.b32 	%f405, %r335;
	ex2.approx.ftz.f32 	%f406, %f404;
	mul.f32 	%f407, %f406, %f405;
	add.f32 	%f408, %f396, %f407;
	sub.f32 	%f409, %f615, %f238;
	fma.rn.f32 	%f410, %f409, 0f3BBB989D, 0f3F000000;
	cvt.sat.f32.f32 	%f411, %f410;
	fma.rm.f32 	%f412, %f411, %f243, %f242;
	add.f32 	%f413, %f412, 0fCB40007F;
	neg.f32 	%f414, %f413;
	fma.rn.f32 	%f415, %f409, 0f3FB8AA3B, %f414;
	fma.rn.f32 	%f416, %f409, 0f32A57060, %f415;
	mov.b32 	%r336, %f412;
	shl.b32 	%r337, %r336, 23;
	mov.b32 	%f417, %r337;
	ex2.approx.ftz.f32 	%f418, %f416;
	mul.f32 	%f419, %f418, %f417;
	add.f32 	%f420, %f408, %f419;
	sub.f32 	%f421, %f617, %f238;
	fma.rn.f32 	%f422, %f421, 0f3BBB989D, 0f3F000000;
	cvt.sat.f32.f32 	%f423, %f422;
	fma.rm.f32 	%f424, %f423, %f243, %f242;
	add.f32 	%f425, %f424, 0fCB40007F;
	neg.f32 	%f426, %f425;
	fma.rn.f32 	%f427, %f421, 0f3FB8AA3B, %f426;
	fma.rn.f32 	%f428, %f421, 0f32A57060, %f427;
	mov.b32 	%r338, %f424;
	shl.b32 	%r339, %r338, 23;
	mov.b32 	%f429, %r339;
	ex2.approx.ftz.f32 	%f430, %f428;
	mul.f32 	%f431, %f430, %f429;
	add.f32 	%f432, %f420, %f431;
	sub.f32 	%f433, %f619, %f238;
	fma.rn.f32 	%f434, %f433, 0f3BBB989D, 0f3F000000;
	cvt.sat.f32.f32 	%f435, %f434;
	fma.rm.f32 	%f436, %f435, %f243, %f242;
	add.f32 	%f437, %f436, 0fCB40007F;
	neg.f32 	%f438, %f437;
	fma.rn.f32 	%f439, %f433, 0f3FB8AA3B, %f438;
	fma.rn.f32 	%f440, %f433, 0f32A57060, %f439;
	mov.b32 	%r340, %f436;
	shl.b32 	%r341, %r340, 23;
	mov.b32 	%f441, %r341;
	ex2.approx.ftz.f32 	%f442, %f440;
	mul.f32 	%f443, %f442, %f441;
	add.f32 	%f444, %f432, %f443;
	sub.f32 	%f445, %f621, %f238;
	fma.rn.f32 	%f446, %f445, 0f3BBB989D, 0f3F000000;
	cvt.sat.f32.f32 	%f447, %f446;
	fma.rm.f32 	%f448, %f447, %f243, %f242;
	add.f32 	%f449, %f448, 0fCB40007F;
	neg.f32 	%f450, %f449;
	fma.rn.f32 	%f451, %f445, 0f3FB8AA3B, %f450;
	fma.rn.f32 	%f452, %f445, 0f32A57060, %f451;
	mov.b32 	%r342, %f448;
	shl.b32 	%r343, %r342, 23;
	mov.b32 	%f453, %r343;
	ex2.approx.ftz.f32 	%f454, %f452;
	mul.f32 	%f455, %f454, %f453;
	add.f32 	%f456, %f444, %f455;
	sub.f32 	%f457, %f623, %f238;
	fma.rn.f32 	%f458, %f457, 0f3BBB989D, 0f3F000000;
	cvt.sat.f32.f32 	%f459, %f458;
	fma.rm.f32 	%f460, %f459, %f243, %f242;
	add.f32 	%f461, %f460, 0fCB40007F;
	neg.f32 	%f462, %f461;
	fma.rn.f32 	%f463, %f457, 0f3FB8AA3B, %f462;
	fma.rn.f32 	%f464, %f457, 0f32A57060, %f463;
	mov.b32 	%r344, %f460;
	shl.b32 	%r345, %r344, 23;
	mov.b32 	%f465, %r345;
	ex2.approx.ftz.f32 	%f466, %f464;
	mul.f32 	%f467, %f466, %f465;
	add.f32 	%f468, %f456, %f467;
	sub.f32 	%f469, %f625, %f238;
	fma.rn.f32 	%f470, %f469, 0f3BBB989D, 0f3F000000;
	cvt.sat.f32.f32 	%f471, %f470;
	fma.rm.f32 	%f472, %f471, %f243, %f242;
	add.f32 	%f473, %f472, 0fCB40007F;
	neg.f32 	%f474, %f473;
	fma.rn.f32 	%f475, %f469, 0f3FB8AA3B, %f474;
	fma.rn.f32 	%f476, %f469, 0f32A57060, %f475;
	mov.b32 	%r346, %f472;
	shl.b32 	%r347, %r346, 23;
	mov.b32 	%f477, %r347;
	ex2.approx.ftz.f32 	%f478, %f476;
	mul.f32 	%f479, %f478, %f477;
	add.f32 	%f480, %f468, %f479;
	sub.f32 	%f481, %f627, %f238;
	fma.rn.f32 	%f482, %f481, 0f3BBB989D, 0f3F000000;
	cvt.sat.f32.f32 	%f483, %f482;
	fma.rm.f32 	%f484, %f483, %f243, %f242;
	add.f32 	%f485, %f484, 0fCB40007F;
	neg.f32 	%f486, %f485;
	fma.rn.f32 	%f487, %f481, 0f3FB8AA3B, %f486;
	fma.rn.f32 	%f488, %f481, 0f32A57060, %f487;
	mov.b32 	%r348, %f484;
	shl.b32 	%r349, %r348, 23;
	mov.b32 	%f489, %r349;
	ex2.approx.ftz.f32 	%f490, %f488;
	mul.f32 	%f491, %f490, %f489;
	add.f32 	%f492, %f480, %f491;
	sub.f32 	%f493, %f629, %f238;
	fma.rn.f32 	%f494, %f493, 0f3BBB989D, 0f3F000000;
	cvt.sat.f32.f32 	%f495, %f494;
	fma.rm.f32 	%f496, %f495, %f243, %f242;
	add.f32 	%f497, %f496, 0fCB40007F;
	neg.f32 	%f498, %f497;
	fma.rn.f32 	%f499, %f493, 0f3FB8AA3B, %f498;
	fma.rn.f32 	%f500, %f493, 0f32A57060, %f499;
	mov.b32 	%r350, %f496;
	shl.b32 	%r351, %r350, 23;
	mov.b32 	%f501, %r351;
	ex2.approx.ftz.f32 	%f502, %f500;
	mul.f32 	%f503, %f502, %f501;
	add.f32 	%f504, %f492, %f503;
	sub.f32 	%f505, %f631, %f238;
	fma.rn.f32 	%f506, %f505, 0f3BBB989D, 0f3F000000;
	cvt.sat.f32.f32 	%f507, %f506;
	fma.rm.f32 	%f508, %f507, %f243, %f242;
	add.f32 	%f509, %f508, 0fCB40007F;
	neg.f32 	%f510, %f509;
	fma.rn.f32 	%f511, %f505, 0f3FB8AA3B, %f510;
	fma.rn.f32 	%f512, %f505, 0f32A57060, %f511;
	mov.b32 	%r352, %f508;
	shl.b32 	%r353, %r352, 23;
	mov.b32 	%f513, %r353;
	ex2.approx.ftz.f32 	%f514, %f512;
	mul.f32 	%f515, %f514, %f513;
	add.f32 	%f516, %f504, %f515;
	sub.f32 	%f517, %f633, %f238;
	fma.rn.f32 	%f518, %f517, 0f3BBB989D, 0f3F000000;
	cvt.sat.f32.f32 	%f519, %f518;
	fma.rm.f32 	%f520, %f519, %f243, %f242;
	add.f32 	%f521, %f520, 0fCB40007F;
	neg.f32 	%f522, %f521;
	fma.rn.f32 	%f523, %f517, 0f3FB8AA3B, %f522;
	fma.rn.f32 	%f524, %f517, 0f32A57060, %f523;
	mov.b32 	%r354, %f520;
	shl.b32 	%r355, %r354, 23;
	mov.b32 	%f525, %r355;
	ex2.approx.ftz.f32 	%f526, %f524;
	mul.f32 	%f527, %f526, %f525;
	add.f32 	%f528, %f516, %f527;
	sub.f32 	%f529, %f635, %f238;
	fma.rn.f32 	%f530, %f529, 0f3BBB989D, 0f3F000000;
	cvt.sat.f32.f32 	%f531, %f530;
	fma.rm.f32 	%f532, %f531, %f243, %f242;
	add.f32 	%f533, %f532, 0fCB40007F;
	neg.f32 	%f534, %f533;
	fma.rn.f32 	%f535, %f529, 0f3FB8AA3B, %f534;
	fma.rn.f32 	%f536, %f529, 0f32A57060, %f535;
	mov.b32 	%r356, %f532;
	shl.b32 	%r357, %r356, 23;
	mov.b32 	%f537, %r357;
	ex2.approx.ftz.f32 	%f538, %f536;
	mul.f32 	%f539, %f538, %f537;
	add.f32 	%f540, %f528, %f539;
	sub.f32 	%f541, %f637, %f238;
	fma.rn.f32 	%f542, %f541, 0f3BBB989D, 0f3F000000;
	cvt.sat.f32.f32 	%f543, %f542;
	fma.rm.f32 	%f544, %f543, %f243, %f242;
	add.f32 	%f545, %f544, 0fCB40007F;
	neg.f32 	%f546, %f545;
	fma.rn.f32 	%f547, %f541, 0f3FB8AA3B, %f546;
	fma.rn.f32 	%f548, %f541, 0f32A57060, %f547;
	mov.b32 	%r358, %f544;
	shl.b32 	%r359, %r358, 23;
	mov.b32 	%f549, %r359;
	ex2.approx.ftz.f32 	%f550, %f548;
	mul.f32 	%f551, %f550, %f549;
	add.f32 	%f552, %f540, %f551;
	sub.f32 	%f553, %f639, %f238;
	fma.rn.f32 	%f554, %f553, 0f3BBB989D, 0f3F000000;
	cvt.sat.f32.f32 	%f555, %f554;
	fma.rm.f32 	%f556, %f555, %f243, %f242;
	add.f32 	%f557, %f556, 0fCB40007F;
	neg.f32 	%f558, %f557;
	fma.rn.f32 	%f559, %f553, 0f3FB8AA3B, %f558;
	fma.rn.f32 	%f560, %f553, 0f32A57060, %f559;
	mov.b32 	%r360, %f556;
	shl.b32 	%r361, %r360, 23;
	mov.b32 	%f561, %r361;
	ex2.approx.ftz.f32 	%f562, %f560;
	mul.f32 	%f563, %f562, %f561;
	add.f32 	%f564, %f552, %f563;
	sub.f32 	%f565, %f641, %f238;
	fma.rn.f32 	%f566, %f565, 0f3BBB989D, 0f3F000000;
	cvt.sat.f32.f32 	%f567, %f566;
	fma.rm.f32 	%f568, %f567, %f243, %f242;
	add.f32 	%f569, %f568, 0fCB40007F;
	neg.f32 	%f570, %f569;
	fma.rn.f32 	%f571, %f565, 0f3FB8AA3B, %f570;
	fma.rn.f32 	%f572, %f565, 0f32A57060, %f571;
	mov.b32 	%r362, %f568;
	shl.b32 	%r363, %r362, 23;
	mov.b32 	%f573, %r363;
	ex2.approx.ftz.f32 	%f574, %f572;
	mul.f32 	%f575, %f574, %f573;
	add.f32 	%f576, %f564, %f575;
	mov.b32 	%r364, %f576;
	shfl.sync.bfly.b32	%r365|%p121, %r364, 16, 31, -1;
	mov.b32 	%f577, %r365;
	add.f32 	%f578, %f576, %f577;
	mov.b32 	%r366, %f578;
	shfl.sync.bfly.b32	%r367|%p122, %r366, 8, 31, -1;
	mov.b32 	%f579, %r367;
	add.f32 	%f580, %f578, %f579;
	mov.b32 	%r368, %f580;
	shfl.sync.bfly.b32	%r369|%p123, %r368, 4, 31, -1;
	mov.b32 	%f581, %r369;
	add.f32 	%f582, %f580, %f581;
	mov.b32 	%r370, %f582;
	shfl.sync.bfly.b32	%r371|%p124, %r370, 2, 31, -1;
	mov.b32 	%f583, %r371;
	add.f32 	%f584, %f582, %f583;
	mov.b32 	%r372, %f584;
	shfl.sync.bfly.b32	%r373|%p125, %r372, 1, 31, -1;
	mov.b32 	%f585, %r373;
	add.f32 	%f586, %f584, %f585;
	div.rn.f32 	%f115, %f251, %f586;
	div.rn.f32 	%f116, %f263, %f586;
	div.rn.f32 	%f117, %f275, %f586;
	div.rn.f32 	%f118, %f287, %f586;
	div.rn.f32 	%f119, %f299, %f586;
	div.rn.f32 	%f120, %f311, %f586;
	div.rn.f32 	%f121, %f323, %f586;
	div.rn.f32 	%f122, %f335, %f586;
	div.rn.f32 	%f123, %f347, %f586;
	div.rn.f32 	%f124, %f359, %f586;
	div.rn.f32 	%f125, %f371, %f586;
	div.rn.f32 	%f126, %f383, %f586;
	div.rn.f32 	%f127, %f395, %f586;
	div.rn.f32 	%f128, %f407, %f586;
	div.rn.f32 	%f129, %f419, %f586;
	div.rn.f32 	%f130, %f431, %f586;
	div.rn.f32 	%f131, %f443, %f586;
	div.rn.f32 	%f132, %f455, %f586;
	div.rn.f32 	%f133, %f467, %f586;
	div.rn.f32 	%f134, %f479, %f586;
	div.rn.f32 	%f135, %f491, %f586;
	div.rn.f32 	%f136, %f503, %f586;
	div.rn.f32 	%f137, %f515, %f586;
	div.rn.f32 	%f138, %f527, %f586;
	div.rn.f32 	%f139, %f539, %f586;
	div.rn.f32 	%f140, %f551, %f586;
	div.rn.f32 	%f141, %f563, %f586;
	div.rn.f32 	%f142, %f575, %f586;
	mad.lo.s64 	%rd235, %rd254, %rd37, %rd234;
	cvta.to.global.u64 	%rd236, %rd36;
	shl.b64 	%rd237, %rd235, 2;
	add.s64 	%rd26, %rd236, %rd237;
	@%p115 bra 	$L__BB281_62;
	st.global.f32 	[%rd26], %f115;
$L__BB281_62:
	setp.le.s64 	%p126, %rd39, %rd6;
	@%p126 bra 	$L__BB281_64;
	st.global.f32 	[%rd26+128], %f116;
$L__BB281_64:
	setp.le.s64 	%p127, %rd39, %rd7;
	@%p127 bra 	$L__BB281_66;
	st.global.f32 	[%rd26+256], %f117;
$L__BB281_66:
	mov.u32 	%r374, %tid.x;
	add.s32 	%r375, %r374, 96;
	cvt.u64.u32 	%rd238, %r375;
	setp.le.s64 	%p128, %rd39, %rd238;
	@%p128 bra 	$L__BB281_68;
	st.global.f32 	[%rd26+384], %f118;
$L__BB281_68:
	mov.u32 	%r376, %tid.x;
	add.s32 	%r377, %r376, 128;
	cvt.u64.u32 	%rd239, %r377;
	setp.le.s64 	%p129, %rd39, %rd239;
	@%p129 bra 	$L__BB281_70;
	st.global.f32 	[%rd26+512], %f119;
$L__BB281_70:
	mov.u32 	%r378, %tid.x;
	add.s32 	%r379, %r378, 160;
	cvt.u64.u32 	%rd240, %r379;
	setp.le.s64 	%p130, %rd39, %rd240;
	@%p130 bra 	$L__BB281_72;
	st.global.f32 	[%rd26+640], %f120;
$L__BB281_72:
	add.s32 	%r381, %r378, 192;
	cvt.u64.u32 	%rd241, %r381;
	setp.le.s64 	%p131, %rd39, %rd241;
	@%p131 bra 	$L__BB281_74;
	st.global.f32 	[%rd26+768], %f121;
$L__BB281_74:
	add.s32 	%r383, %r378, 224;
	cvt.u64.u32 	%rd242, %r383;
	setp.le.s64 	%p132, %rd39, %rd242;
	@%p132 bra 	$L__BB281_76;
	st.global.f32 	[%rd26+896], %f122;
$L__BB281_76:
	add.s32 	%r385, %r378, 256;
	cvt.u64.u32 	%rd243, %r385;
	setp.le.s64 	%p133, %rd39, %rd243;
	@%p133 bra 	$L__BB281_78;
	st.global.f32 	[%rd26+1024], %f123;
$L__BB281_78:
	add.s32 	%r387, %r378, 288;
	cvt.u64.u32 	%rd244, %r387;
	setp.le.s64 	%p134, %rd39, %rd244;
	@%p134 bra 	$L__BB281_80;
	st.global.f32 	[%rd26+1152], %f124;
$L__BB281_80:
	add.s32 	%r389, %r378, 320;
	cvt.u64.u32 	%rd245, %r389;
	setp.le.s64 	%p135, %rd39, %rd245;
	@%p135 bra 	$L__BB281_82;
	st.global.f32 	[%rd26+1280], %f125;
$L__BB281_82:
	add.s32 	%r391, %r378, 352;
	cvt.u64.u32 	%rd246, %r391;
	setp.le.s64 	%p136, %rd39, %rd246;
	@%p136 bra 	$L__BB281_84;
	st.global.f32 	[%rd26+1408], %f126;
$L__BB281_84:
	add.s32 	%r393, %r378, 384;
	cvt.u64.u32 	%rd247, %r393;
	setp.le.s64 	%p137, %rd39, %rd247;
	@%p137 bra 	$L__BB281_86;
	st.global.f32 	[%rd26+1536], %f127;
$L__BB281_86:
	add.s32 	%r395, %r378, 416;
	cvt.u64.u32 	%rd248, %r395;
	setp.le.s64 	%p138, %rd39, %rd248;
	@%p138 bra 	$L__BB281_88;
	st.global.f32 	[%rd26+1664], %f128;
$L__BB281_88:
	add.s32 	%r397, %r378, 448;
	cvt.u64.u32 	%rd249, %r397;
	setp.le.s64 	%p139, %rd39, %rd249;
	@%p139 bra 	$L__BB281_90;
	st.global.f32 	[%rd26+1792], %f129;
$L__BB281_90:
	setp.le.s64 	%p140, %rd39, %rd8;
	@%p140 bra 	$L__BB281_92;
	st.global.f32 	[%rd26+1920], %f130;
$L__BB281_92:
	setp.le.s64 	%p141, %rd39, %rd9;
	@%p141 bra 	$L__BB281_94;
	st.global.f32 	[%rd26+2048], %f131;
$L__BB281_94:
	setp.le.s64 	%p142, %rd39, %rd10;
	@%p142 bra 	$L__BB281_96;
	st.global.f32 	[%rd26+2176], %f132;
$L__BB281_96:
	setp.le.s64 	%p143, %rd39, %rd11;
	@%p143 bra 	$L__BB281_98;
	st.global.f32 	[%rd26+2304], %f133;
$L__BB281_98:
	setp.le.s64 	%p144, %rd39, %rd12;
	@%p144 bra 	$L__BB281_100;
	st.global.f32 	[%rd26+2432], %f134;
$L__BB281_100:
	setp.le.s64 	%p145, %rd39, %rd13;
	@%p145 bra 	$L__BB281_102;
	st.global.f32 	[%rd26+2560], %f135;
$L__BB281_102:
	setp.le.s64 	%p146, %rd39, %rd14;
	@%p146 bra 	$L__BB281_104;
	st.global.f32 	[%rd26+2688], %f136;
$L__BB281_104:
	setp.le.s64 	%p147, %rd39, %rd15;
	@%p147 bra 	$L__BB281_106;
	st.global.f32 	[%rd26+2816], %f137;
$L__BB281_106:
	setp.le.s64 	%p148, %rd39, %rd16;
	@%p148 bra 	$L__BB281_108;
	st.global.f32 	[%rd26+2944], %f138;
$L__BB281_108:
	setp.le.s64 	%p149, %rd39, %rd17;
	@%p149 bra 	$L__BB281_110;
	st.global.f32 	[%rd26+3072], %f139;
$L__BB281_110:
	setp.le.s64 	%p150, %rd39, %rd18;
	@%p150 bra 	$L__BB281_112;
	st.global.f32 	[%rd26+3200], %f140;
$L__BB281_112:
	setp.le.s64 	%p151, %rd39, %rd19;
	@%p151 bra 	$L__BB281_114;
	st.global.f32 	[%rd26+3328], %f141;
$L__BB281_114:
	add.s32 	%r399, %r378, 864;
	cvt.u64.u32 	%rd250, %r399;
	setp.le.s64 	%p152, %rd39, %rd250;
	@%p152 bra 	$L__BB281_116;
	st.global.f32 	[%rd26+3456], %f142;
$L__BB281_116:
	ld.param.u64 	%rd253, [_Z15SoftmaxWarpImplI22BroadcastScaleMaskLoadIffbLm2EiE11DirectStoreIffEfLi1ELi28ELi32ELi1ELb1EL9Algorithm0EEvT_T0_ll_param_2];
	mov.u32 	%r400, %nctaid.x;
	mov.u32 	%r401, %ntid.y;
	mul.lo.s32 	%r402, %r400, %r401;
	cvt.s64.s32 	%rd251, %r402;
	add.s64 	%rd254, %rd254, %rd251;
	setp.lt.s64 	%p153, %rd254, %rd253;
	@%p153 bra 	$L__BB281_4;
$L__BB281_117:
	ret;

}
	// .globl	_Z15SoftmaxWarpImplI22BroadcastScaleMaskLoadIffbLm2EiE11DirectStoreIffEfLi1ELi29ELi32ELi1ELb0EL9Algorithm0EEvT_T0_ll
.visible .entry _Z15SoftmaxWarpImplI22BroadcastScaleMaskLoadIffbLm2EiE11DirectStoreIffEfLi1ELi29ELi32ELi1ELb0EL9Algorithm0EEvT_T0_ll(
	.param .align 8 .b8 _Z15SoftmaxWarpImplI22BroadcastScaleMaskLoadIffbLm2EiE11DirectStoreIffEfLi1ELi29ELi32ELi1ELb0EL9Algorithm0EEvT_T0_ll_param_0[88],
	.param .align 8 .b8 _Z15SoftmaxWarpImplI22BroadcastScaleMaskLoadIffbLm2EiE11DirectStoreIffEfLi1ELi29ELi32ELi1ELb0EL9Algorithm0EEvT_T0_ll_param_1[16],
	.param .u64 _Z15SoftmaxWarpImplI22BroadcastScaleMaskLoadIffbLm2EiE11DirectStoreIffEfLi1ELi29ELi32ELi1ELb0EL9Algorithm0EEvT_T0_ll_param_2,
	.param .u64 _Z15SoftmaxWarpImplI22BroadcastScaleMaskLoadIffbLm2EiE11DirectStoreIffEfLi1ELi29ELi32ELi1ELb0EL9Algorithm0EEvT_T0_ll_param_3
)
{
	.reg .pred 	%p<45>;
	.reg .b16 	%rs<30>;
	.reg .b32 	%r<322>;
	.reg .b32 	%f<518>;
	.reg .b64 	%rd<207>;

	ld.param.u64 	%rd19, [_Z15SoftmaxWarpImplI22BroadcastScaleMaskLoadIffbLm2EiE11DirectStoreIffEfLi1ELi29ELi32ELi1ELb0EL9Algorithm0EEvT_T0_ll_param_1+8];
	ld.param.u64 	%rd18, [_Z15SoftmaxWarpImplI22BroadcastScaleMaskLoadIffbLm2EiE11DirectStoreIffEfLi1ELi29ELi32ELi1ELb0EL9Algorithm0EEvT_T0_ll_param_1];
	ld.param.v2.f32 	{%f1, %f2}, [_Z15SoftmaxWarpImplI22BroadcastScaleMaskLoadIffbLm2EiE11DirectStoreIffEfLi1ELi29ELi32ELi1ELb0EL9Algorithm0EEvT_T0_ll_param_0+80];
	ld.param.u64 	%rd17, [_Z15SoftmaxWarpImplI22BroadcastScaleMaskLoadIffbLm2EiE11DirectStoreIffEfLi1ELi29ELi32ELi1ELb0EL9Algorithm0EEvT_T0_ll_param_0+72];
	ld.param.v2.u32 	{%r4, %r5}, [_Z15SoftmaxWarpImplI22BroadcastScaleMaskLoadIffbLm2EiE11DirectStoreIffEfLi1ELi29ELi32ELi1ELb0EL9Algorithm0EEvT_T0_ll_param_0+56];
	ld.param.v2.u32 	{%r2, %r3}, [_Z15SoftmaxWarpImplI22BroadcastScaleMaskLoadIffbLm2EiE11DirectStoreIffEfLi1ELi29ELi32ELi1ELb0EL9Algorithm0EEvT_T0_ll_param_0+40];
	ld.param.u64 	%rd13, [_Z15SoftmaxWarpImplI22BroadcastScaleMaskLoadIffbLm2EiE11DirectStoreIffEfLi1ELi29ELi32ELi1ELb0EL9Algorithm0EEvT_T0_ll_param_0+24];
	ld.param.u64 	%rd12, [_Z15SoftmaxWarpImplI22BroadcastScaleMaskLoadIffbLm2EiE11DirectStoreIffEfLi1ELi29ELi32ELi1ELb0EL9Algorithm0EEvT_T0_ll_param_0+16];
	ld.param.u64 	%rd11, [_Z15SoftmaxWarpImplI22BroadcastScaleMaskLoadIffbLm2EiE11DirectStoreIffEfLi1ELi29ELi32ELi1ELb0EL9Algorithm0EEvT_T0_ll_param_0+8];
	ld.param.u64 	%rd10, [_Z15SoftmaxWarpImplI22BroadcastScaleMaskLoadIffbLm2EiE11DirectStoreIffEfLi1ELi29ELi32ELi1ELb0EL9Algorithm0EEvT_T0_ll_param_0];
	ld.param.u64 	%rd20, [_Z15SoftmaxWarpImplI22BroadcastScaleMaskLoadIffbLm2EiE11DirectStoreIffEfLi1ELi29ELi32ELi1ELb0EL9Algorithm0EEvT_T0_ll_param_2];
	ld.param.u64 	%rd21, [_Z15SoftmaxWarpImplI22BroadcastScaleMaskLoadIffbLm2EiE11DirectStoreIffEfLi1ELi29ELi32ELi1ELb0EL9Algorithm0EEvT_T0_ll_param_3];
	setp.lt.s64 	%p1, %rd21, 929;
	@%p1 bra 	$L__BB282_2;
	mov.u64 	%rd22, $str;
	cvta.global.u64 	%rd23, %rd22;
	mov.u64 	%rd24, $str$1;
	cvta.global.u64 	%rd25, %rd24;
	mov.u64 	%rd26, __unnamed_278;
	cvta.global.u64 	%rd27, %rd26;
	{ // callseq 277, 0
	.param .b64 param0;
	st.param.b64 	[param0], %rd23;
	.param .b64 param1;
	st.param.b64 	[param1], %rd25;
	.param .b32 param2;
	st.param.b32 	[param2], 254;
	.param .b64 param3;
	st.param.b64 	[param3], %rd27;
	.param .b64 param4;
	st.param.b64 	[param4], 1;
	call.uni 
	__assertfail, 
	(
	param0, 
	param1, 
	param2, 
	param3, 
	param4
	);
	} // callseq 277
$L__BB282_2:
	mov.u32 	%r6, %ctaid.x;
	mov.u32 	%r7, %ntid.y;
	mov.u32 	%r8, %tid.y;
	mad.lo.s32 	%r9, %r6, %r7, %r8;
	mov.u32 	%r10, %nctaid.x;
	mul.lo.s32 	%r1, %r10, %r7;
	cvt.s64.s32 	%rd206, %r9;
	setp.le.s64 	%p2, %rd20, %rd206;
	@%p2 bra 	$L__BB282_5;
	cvta.to.global.u64 	%rd4, %rd10;
	cvta.to.global.u64 	%rd5, %rd11;
	mov.u32 	%r11, %tid.x;
	cvt.u64.u32 	%rd6, %r11;
	cvt.s64.s32 	%rd7, %r1;
$L__BB282_4:
	setp.eq.s64 	%p3, %rd13, 1;
	setp.eq.s64 	%p4, %rd12, 1;
	mad.lo.s64 	%rd28, %rd17, %rd206, %rd6;
	cvt.u32.u64 	%r12, %rd28;
	div.s32 	%r13, %r12, %r2;
	mul.lo.s32 	%r14, %r13, %r2;
	sub.s32 	%r15, %r12, %r14;
	selp.b32 	%r16, 0, %r13, %p4;
	selp.b32 	%r17, 0, %r15, %p3;
	mul.lo.s32 	%r18, %r4, %r16;
	mad.lo.s32 	%r19, %r5, %r17, %r18;
	shl.b64 	%rd29, %rd28, 32;
	shr.s64 	%rd30, %rd29, 30;
	add.s64 	%rd31, %rd4, %rd30;
	ld.global.f32 	%f3, [%rd31];
	cvt.s64.s32 	%rd32, %r19;
	add.s64 	%rd33, %rd5, %rd32;
	ld.global.u8 	%rs1, [%rd33];
	setp.eq.s16 	%p5, %rs1, 0;
	mul.f32 	%f4, %f3, %f2;
	selp.f32 	%f5, %f1, %f4, %p5;
	max.f32 	%f6, %f5, 0fFF800000;
	add.s64 	%rd34, %rd28, 32;
	cvt.u32.u64 	%r20, %rd34;
	div.s32 	%r21, %r20, %r2;
	mul.lo.s32 	%r22, %r21, %r2;
	sub.s32 	%r23, %r20, %r22;
	selp.b32 	%r24, 0, %r21, %p4;
	selp.b32 	%r25, 0, %r23, %p3;
	mul.lo.s32 	%r26, %r4, %r24;
	mad.lo.s32 	%r27, %r5, %r25, %r26;
	shl.b64 	%rd35, %rd34, 32;
	shr.s64 	%rd36, %rd35, 30;
	add.s64 	%rd37, %rd4, %rd36;
	ld.global.f32 	%f7, [%rd37];
	cvt.s64.s32 	%rd38, %r27;
	add.s64 	%rd39, %rd5, %rd38;
	ld.global.u8 	%rs2, [%rd39];
	setp.eq.s16 	%p6, %rs2, 0;
	mul.f32 	%f8, %f7, %f2;
	selp.f32 	%f9, %f1, %f8, %p6;
	max.f32 	%f10, %f6, %f9;
	add.s64 	%rd40, %rd28, 64;
	cvt.u32.u64 	%r28, %rd40;
	div.s32 	%r29, %r28, %r2;
	mul.lo.s32 	%r30, %r29, %r2;
	sub.s32 	%r31, %r28, %r30;
	selp.b32 	%r32, 0, %r29, %p4;
	selp.b32 	%r33, 0, %r31, %p3;
	mul.lo.s32 	%r34, %r4, %r32;
	mad.lo.s32 	%r35, %r5, %r33, %r34;
	shl.b64 	%rd41, %rd40, 32;
	shr.s64 	%rd42, %rd41, 30;
	add.s64 	%rd43, %rd4, %rd42;
	ld.global.f32 	%f11, [%rd43];
	cvt.s64.s32 	%rd44, %r35;
	add.s64 	%rd45, %rd5, %rd44;
	ld.global.u8 	%rs3, [%rd45];
	setp.eq.s16 	%p7, %rs3, 0;
	mul.f32 	%f12, %f11, %f2;
	selp.f32 	%f13, %f1, %f12, %p7;
	max.f32 	%f14, %f10, %f13;
	add.s64 	%rd46, %rd28, 96;
	cvt.u32.u64 	%r36, %rd46;
	div.s32 	%r37, %r36, %r2;
	mul.lo.s32 	%r38, %r37, %r2;
	sub.s32 	%r39, %r36, %r38;
	selp.b32 	%r40, 0, %r37, %p4;
	selp.b32 	%r41, 0, %r39, %p3;
	mul.lo.s32 	%r42, %r4, %r40;
	mad.lo.s32 	%r43, %r5, %r41, %r42;
	shl.b64 	%rd47, %rd46, 32;
	shr.s64 	%rd48, %rd47, 30;
	add.s64 	%rd49, %rd4, %rd48;
	ld.global.f32 	%f15, [%rd49];
	cvt.s64.s32 	%rd50, %r43;
	add.s64 	%rd51, %rd5, %rd50;
	ld.global.u8 	%rs4, [%rd51];
	setp.eq.s16 	%p8, %rs4, 0;
	mul.f32 	%f16, %f15, %f2;
	selp.f32 	%f17, %f1, %f16, %p8;
	max.f32 	%f18, %f14, %f17;
	add.s64 	%rd52, %rd28, 128;
	cvt.u32.u64 	%r44, %rd52;
	div.s32 	%r45, %r44, %r2;
	mul.lo.s32 	%r46, %r45, %r2;
	sub.s32 	%r47, %r44, %r46;
	selp.b32 	%r48, 0, %r45, %p4;
	selp.b32 	%r49, 0, %r47, %p3;
	mul.lo.s32 	%r50, %r4, %r48;
	mad.lo.s32 	%r51, %r5, %r49, %r50;
	shl.b64 	%rd53, %rd52, 32;
	shr.s64 	%rd54, %rd53, 30;
	add.s64 	%rd55, %rd4, %rd54;
	ld.global.f32 	%f19, [%rd55];
	cvt.s64.s32 	%rd56, %r51;
	add.s64 	%rd57, %rd5, %rd56;
	ld.global.u8 	%rs5, [%rd57];
	setp.eq.s16 	%p9, %rs5, 0;
	mul.f32 	%f20, %f19, %f2;
	selp.f32 	%f21, %f1, %f20, %p9;
	max.f32 	%f22, %f18, %f21;
	add.s64 	%rd58, %rd28, 160;
	cvt.u32.u64 	%r52, %rd58;
	div.s32 	%r53, %r52, %r2;
	mul.lo.s32 	%r54, %r53, %r2;
	sub.s32 	%r55, %r52, %r54;
	selp.b32 	%r56, 0, %r53, %p4;
	selp.b32 	%r57, 0, %r55, %p3;
	mul.lo.s32 	%r58, %r4, %r56;
	mad.lo.s32 	%r59, %r5, %r57, %r58;
	shl.b64 	%rd59, %rd58, 32;
	shr.s64 	%rd60, %rd59, 30;
	add.s64 	%rd61, %rd4, %rd60;
	ld.global.f32 	%f23, [%rd61];
	cvt.s64.s32 	%rd62, %r59;
	add.s64 	%rd63, %rd5, %rd62;
	ld.global.u8 	%rs6, [%rd63];
	setp.eq.s16 	%p10, %rs6, 0;
	mul.f32 	%f24, %f23, %f2;
	selp.f32 	%f25, %f1, %f24, %p10;
	max.f32 	%f26, %f22, %f25;
	add.s64 	%rd64, %rd28, 192;
	cvt.u32.u64 	%r60, %rd64;
	div.s32 	%r61, %r60, %r2;
	mul.lo.s32 	%r62, %r61, %r2;
	sub.s32 	%r63, %r60, %r62;
	selp.b32 	%r64, 0, %r61, %p4;
	selp.b32 	%r65, 0, %r63, %p3;
	mul.lo.s32 	%r66, %r4, %r64;
	mad.lo.s32 	%r67, %r5, %r65, %r66;
	shl.b64 	%rd65, %rd64, 32;
	shr.s64 	%rd66, %rd65, 30;
	add.s64 	%rd67, %rd4, %rd66;
	ld.global.f32 	%f27, [%rd67];
	cvt.s64.s32 	%rd68, %r67;
	add.s64 	%rd69, %rd5, %rd68;
	ld.global.u8 	%rs7, [%rd69];
	setp.eq.s16 	%p11, %rs7, 0;
	mul.f32 	%f28, %f27, %f2;
	selp.f32 	%f29, %f1, %f28, %p11;
	max.f32 	%f30, %f26, %f29;
	add.s64 	%rd70, %rd28, 224;
	cvt.u32.u64 	%r68, %rd70;
	div.s32 	%r69, %r68, %r2;
	mul.lo.s32 	%r70, %r69, %r2;
	sub.s32 	%r71, %r68, %r70;
	selp.b32 	%r72, 0, %r69, %p4;
	selp.b32 	%r73, 0, %r71, %p3;
	mul.lo.s32 	%r74, %r4, %r72;
	mad.lo.s32 	%r75, %r5, %r73, %r74;
	shl.b64 	%rd71, %rd70, 32;
	shr.s64 	%rd72, %rd71, 30;
	add.s64 	%rd73, %rd4, %rd72;
	ld.global.f32 	%f31, [%rd73];
	cvt.s64.s32 	%rd74, %r75;
	add.s64 	%rd75, %rd5, %rd74;
	ld.global.u8 	%rs8, [%rd75];
	setp.eq.s16 	%p12, %rs8, 0;
	mul.f32 	%f32, %f31, %f2;
	selp.f32 	%f33, %f1, %f32, %p12;
	max.f32 	%f34, %f30, %f33;
	add.s64 	%rd76, %rd28, 256;
	cvt.u32.u64 	%r76, %rd76;
	div.s32 	%r77, %r76, %r2;
	mul.lo.s32 	%r78, %r77, %r2;
	sub.s32 	%r79, %r76, %r78;
	selp.b32 	%r80, 0, %r77, %p4;
	selp.b32 	%r81, 0, %r79, %p3;
	mul.lo.s32 	%r82, %r4, %r80;
	mad.lo.s32 	%r83, %r5, %r81, %r82;
	shl.b64 	%rd77, %rd76, 32;
	shr.s64 	%rd78, %rd77, 30;
	add.s64 	%rd79, %rd4, %rd78;
	ld.global.f32 	%f35, [%rd79];
	cvt.s64.s32 	%rd80, %r83;
	add.s64 	%rd81, %rd5, %rd80;
	ld.global.u8 	%rs9, [%rd81];
	setp.eq.s16 	%p13, %rs9, 0;
	mul.f32 	%f36, %f35, %f2;
	selp.f32 	%f37, %f1, %f36, %p13;
	max.f32 	%f38, %f34, %f37;
	add.s64 	%rd82, %rd28, 288;
	cvt.u32.u64 	%r84, %rd82;
	div.s32 	%r85, %r84, %r2;
	mul.lo.s32 	%r86, %r85, %r2;
	sub.s32 	%r87, %r84, %r86;
	selp.b32 	%r88, 0, %r85, %p4;
	selp.b32 	%r89, 0, %r87, %p3;
	mul.lo.s32 	%r90, %r4, %r88;
	mad.lo.s32 	%r91, %r5, %r89, %r90;
	shl.b64 	%rd83, %rd82, 32;
	shr.s64 	%rd84, %rd83, 30;
	add.s64 	%rd85, %rd4, %rd84;
	ld.global.f32 	%f39, [%rd85];
	cvt.s64.s32 	%rd86, %r91;
	add.s64 	%rd87, %rd5, %rd86;
	ld.global.u8 	%rs10, [%rd87];
	setp.eq.s16 	%p14, %rs10, 0;
	mul.f32 	%f40, %f39, %f2;
	selp.f32 	%f41, %f1, %f40, %p14;
	max.f32 	%f42, %f38, %f41;
	add.s64 	%rd88, %rd28, 320;
	cvt.u32.u64 	%r92, %rd88;
	div.s32 	%r93, %r92, %r2;
	mul.lo.s32 	%r94, %r93, %r2;
	sub.s32 	%r95, %r92, %r94;
	selp.b32 	%r96, 0, %r93, %p4;
	selp.b32 	%r97, 0, %r95, %p3;
	mul.lo.s32 	%r98, %r4, %r96;
	mad.lo.s32 	%r99, %r5, %r97, %r98;
	shl.b64 	%rd89, %rd88, 32;
	shr.s64 	%rd90, %rd89, 30;
	add.s64 	%rd91, %rd4, %rd90;
	ld.global.f32 	%f43, [%rd91];
	cvt.s64.s32 	%rd92, %r99;
	add.s64 	%rd93, %rd5, %rd92;
	ld.global.u8 	%rs11, [%rd93];
	setp.eq.s16 	%p15, %rs11, 0;
	mul.f32 	%f44, %f43, %f2;
	selp.f32 	%f45, %f1, %f44, %p15;
	max.f32 	%f46, %f42, %f45;
	add.s64 	%rd94, %rd28, 352;
	cvt.u32.u64 	%r100, %rd94;
	div.s32 	%r101, %r100, %r2;
	mul.lo.s32 	%r102, %r101, %r2;
	sub.s32 	%r103, %r100, %r102;
	selp.b32 	%r104, 0, %r101, %p4;
	selp.b32 	%r105, 0, %r103, %p3;
	mul.lo.s32 	%r106, %r4, %r104;
	mad.lo.s32 	%r107, %r5, %r105, %r106;
	shl.b64 	%rd95, %rd94, 32;
	shr.s64 	%rd96, %rd95, 30;
	add.s64 	%rd97, %rd4, %rd96;
	ld.global.f32 	%f47, [%rd97];
	cvt.s64.s32 	%rd98, %r107;
	add.s64 	%rd99, %rd5, %rd98;
	ld.global.u8 	%rs12, [%rd99];
	setp.eq.s16 	%p16, %rs12, 0;
	mul.f32 	%f48, %f47, %f2;
	selp.f32 	%f49, %f1, %f48, %p16;
	max.f32 	%f50, %f46, %f49;
	add.s64 	%rd100, %rd28, 384;
	cvt.u32.u64 	%r108, %rd100;
	div.s32 	%r109, %r108, %r2;
	mul.lo.s32 	%r110, %r109, %r2;
	sub.s32 	%r111, %r108, %r110;
	selp.b32 	%r112, 0, %r109, %p4;
	selp.b32 	%r113, 0, %r111, %p3;
	mul.lo.s32 	%r114, %r4, %r112;
	mad.lo.s32 	%r115, %r5, %r113, %r114;
	shl.b64 	%rd101, %rd100, 32;
	shr.s64 	%rd102, %rd101, 30;
	add.s64 	%rd103, %rd4, %rd102;
	ld.global.f32 	%f51, [%rd103];
	cvt.s64.s32 	%rd104, %r115;
	add.s64 	%rd105, %rd5, %rd104;
	ld.global.u8 	%rs13, [%rd105];
	setp.eq.s16 	%p17, %rs13, 0;
	mul.f32 	%f52, %f51, %f2;
	selp.f32 	%f53, %f1, %f52, %p17;
	max.f32 	%f54, %f50, %f53;
	add.s64 	%rd106, %rd28, 416;
	cvt.u32.u64 	%r116, %rd106;
	div.s32 	%r117, %r116, %r2;
	mul.lo.s32 	%r118, %r117, %r2;
	sub.s32 	%r119, %r116, %r118;
	selp.b32 	%r120, 0, %r117, %p4;
	selp.b32 	%r121, 0, %r119, %p3;
	mul.lo.s32 	%r122, %r4, %r120;
	mad.lo.s32 	%r123, %r5, %r121, %r122;
	shl.b64 	%rd107, %rd106, 32;
	shr.s64 	%rd108, %rd107, 30;
	add.s64 	%rd109, %rd4, %rd108;
	ld.global.f32 	%f55, [%rd109];
	cvt.s64.s32 	%rd110, %r123;
	add.s64 	%rd111, %rd5, %rd110;
	ld.global.u8 	%rs14, [%rd111];
	setp.eq.s16 	%p18, %rs14, 0;
	mul.f32 	%f56, %f55, %f2;
	selp.f32 	%f57, %f1, %f56, %p18;
	max.f32 	%f58, %f54, %f57;
	add.s64 	%rd112, %rd28, 448;
	cvt.u32.u64 	%r124, %rd112;
	div.s32 	%r125, %r124, %r2;
	mul.lo.s32 	%r126, %r125, %r2;
	sub.s32 	%r127, %r124, %r126;
	selp.b32 	%r128, 0, %r125, %p4;
	selp.b32 	%r129, 0, %r127, %p3;
	mul.lo.s32 	%r130, %r4, %r128;
	mad.lo.s32 	%r131, %r5, %r129, %r130;
	shl.b64 	%rd113, %rd112, 32;
	shr.s64 	%rd114, %rd113, 30;
	add.s64 	%rd115, %rd4, %rd114;
	ld.global.f32 	%f59, [%rd115];
	cvt.s64.s32 	%rd116, %r131;
	add.s64 	%rd117, %rd5, %rd116;
	ld.global.u8 	%rs15, [%rd117];
	setp.eq.s16 	%p19, %rs15, 0;
	mul.f32 	%f60, %f59, %f2;
	selp.f32 	%f61, %f1, %f60, %p19;
	max.f32 	%f62, %f58, %f61;
	add.s64 	%rd118, %rd28, 480;
	cvt.u32.u64 	%r132, %rd118;
	div.s32 	%r133, %r132, %r2;
	mul.lo.s32 	%r134, %r133, %r2;
	sub.s32 	%r135, %r132, %r134;
	selp.b32 	%r136, 0, %r133, %p4;
	selp.b32 	%r137, 0, %r135, %p3;
	mul.lo.s32 	%r138, %r4, %r136;
	mad.lo.s32 	%r139, %r5, %r137, %r138;
	shl.b64 	%rd119, %rd118, 32;
	shr.s64 	%rd120, %rd119, 30;
	add.s64 	%rd121, %rd4, %rd120;
	ld.global.f32 	%f63, [%rd121];
	cvt.s64.s32 	%rd122, %r139;
	add.s64 	%rd123, %rd5, %rd122;
	ld.global.u8 	%rs16, [%rd123];
	setp.eq.s16 	%p20, %rs16, 0;
	mul.f32 	%f64, %f63, %f2;
	selp.f32 	%f65, %f1, %f64, %p20;
	max.f32 	%f66, %f62, %f65;
	add.s64 	%rd124, %rd28, 512;
	cvt.u32.u64 	%r140, %rd124;
	div.s32 	%r141, %r140, %r2;
	mul.lo.s32 	%r142, %r141, %r2;
	sub.s32 	%r143, %r140, %r142;
	selp.b32 	%r144, 0, %r141, %p4;
	selp.b32 	%r145, 0, %r143, %p3;
	mul.lo.s32 	%r146, %r4, %r144;
	mad.lo.s32 	%r147, %r5, %r145, %r146;
	shl.b64 	%rd125, %rd124, 32;
	shr.s64 	%rd126, %rd125, 30;
	add.s64 	%rd127, %rd4, %rd126;
	ld.global.f32 	%f67, [%rd127];
	cvt.s64.s32 	%rd128, %r147;
	add.s64 	%rd129, %rd5, %rd128;
	ld.global.u8 	%rs17, [%rd129];
	setp.eq.s16 	%p21, %rs17, 0;
	mul.f32 	%f68, %f67, %f2;
	selp.f32 	%f69, %f1, %f68, %p21;
	max.f32 	%f70, %f66, %f69;
	add.s64 	%rd130, %rd28, 544;
	cvt.u32.u64 	%r148, %rd130;
	div.s32 	%r149, %r148, %r2;
	mul.lo.s32 	%r150, %r149, %r2;
	sub.s32 	%r151, %r148, %r150;
	selp.b32 	%r152, 0, %r149, %p4;
	selp.b32 	%r153, 0, %r151, %p3;
	mul.lo.s32 	%r154, %r4, %r152;
	mad.lo.s32 	%r155, %r5, %r153, %r154;
	shl.b64 	%rd131, %rd130, 32;
	shr.s64 	%rd132, %rd131, 30;
	add.s64 	%rd133, %rd4, %rd132;
	ld.global.f32 	%f71, [%rd133];
	cvt.s64.s32 	%rd134, %r155;
	add.s64 	%rd135, %rd5, %rd134;
	ld.global.u8 	%rs18, [%rd135];
	setp.eq.s16 	%p22, %rs18, 0;
	mul.f32 	%f72, %f71, %f2;
	selp.f32 	%f73, %f1, %f72, %p22;
	max.f32 	%f74, %f70, %f73;
	add.s64 	%rd136, %rd28, 576;
	cvt.u32.u64 	%r156, %rd136;
	div.s32 	%r157, %r156, %r2;
	mul.lo.s32 	%r158, %r157, %r2;
	sub.s32 	%r159, %r156, %r158;
	selp.b32 	%r160, 0, %r157, %p4;
	selp.b32 	%r161, 0, %r159, %p3;
	mul.lo.s32 	%r162, %r4, %r160;
	mad.lo.s32 	%r163, %r5, %r161, %r162;
	shl.b64 	%rd137, %rd136, 32;
	shr.s64 	%rd138, %rd137, 30;
	add.s64 	%rd139, %rd4, %rd138;
	ld.global.f32 	%f75, [%rd139];
	cvt.s64.s32 	%rd140, %r163;
	add.s64 	%rd141, %rd5, %rd140;
	ld.global.u8 	%rs19, [%rd141];
	setp.eq.s16 	%p23, %rs19, 0;
	mul.f32 	%f76, %f75, %f2;
	selp.f32 	%f77, %f1, %f76, %p23;
	max.f32 	%f78, %f74, %f77;
	add.s64 	%rd142, %rd28, 608;
	cvt.u32.u64 	%r164, %rd142;
	div.s32 	%r165, %r164, %r2;
	mul.lo.s32 	%r166, %r165, %r2;
	sub.s32 	%r167, %r164, %r166;
	selp.b32 	%r168, 0, %r165, %p4;
	selp.b32 	%r169, 0, %r167, %p3;
	mul.lo.s32 	%r170, %r4, %r168;
	mad.lo.s32 	%r171, %r5, %r169, %r170;
	shl.b64 	%rd143, %rd142, 32;
	shr.s64 	%rd144, %rd143, 30;
	add.s64 	%rd145, %rd4, %rd144;
	ld.global.f32 	%f79, [%rd145];
	cvt.s64.s32 	%rd146, %r171;
	add.s64 	%rd147, %rd5, %rd146;
	ld.global.u8 	%rs20, [%rd147];
	setp.eq.s16 	%p24, %rs20, 0;
	mul.f32 	%f80, %f79, %f2;
	selp.f32 	%f81, %f1, %f80, %p24;
	max.f32 	%f82, %f78, %f81;
	add.s64 	%rd148, %rd28, 640;
	cvt.u32.u64 	%r172, %rd148;
	div.s32 	%r173, %r172, %r2;
	mul.lo.s32 	%r174, %r173, %r2;
	sub.s32 	%r175, %r172, %r174;
	selp.b32 	%r176, 0, %r173, %p4;
	selp.b32 	%r177, 0, %r175, %p3;
	mul.lo.s32 	%r178, %r4, %r176;
	mad.lo.s32 	%r179, %r5, %r177, %r178;
	shl.b64 	%rd149, %rd148, 32;
	shr.s64 	%rd150, %rd149, 30;
	add.s64 	%rd151, %rd4, %rd150;
	ld.global.f32 	%f83, [%rd151];
	cvt.s64.s32 	%rd152, %r179;
	add.s64 	%rd153, %rd5, %rd152;
	ld.global.u8 	%rs21, [%rd153];
	setp.eq.s16 	%p25, %rs21, 0;
	mul.f32 	%f84, %f83, %f2;
	selp.f32 	%f85, %f1, %f84, %p25;
	max.f32 	%f86, %f82, %f85;
	add.s64 	%rd154, %rd28, 672;
	cvt.u32.u64 	%r180, %rd154;
	div.s32 	%r181, %r180, %r2;
	mul.lo.s32 	%r182, %r181, %r2;
	sub.s32 	%r183, %r180, %r182;
	selp.b32 	%r184, 0, %r181, %p4;
	selp.b32 	%r185, 0, %r183, %p3;
	mul.lo.s32 	%r186, %r4, %r184;
	mad.lo.s32 	%r187, %r5, %r185, %r186;
	shl.b64 	%rd155, %rd154, 32;
	shr.s64 	%rd156, %rd155, 30;
	add.s64 	%rd157, %rd4, %rd156;
	ld.global.f32 	%f87, [%rd157];
	cvt.s64.s32 	%rd158, %r187;
	add.s64 	%rd159, %rd5, %rd158;
	ld.global.u8 	%rs22, [%rd159];
	setp.eq.s16 	%p26, %rs22, 0;
	mul.f32 	%f88, %f87, %f2;
	selp.f32 	%f89, %f1, %f88, %p26;
	max.f32 	%f90, %f86, %f89;
	add.s64 	%rd160, %rd28, 704;
	cvt.u32.u64 	%r188, %rd160;
	div.s32 	%r189, %r188, %r2;
	mul.lo.s32 	%r190, %r189, %r2;
	sub.s32 	%r191, %r188, %r190;
	selp.b32 	%r192, 0, %r189, %p4;
	selp.b32 	%r193, 0, %r191, %p3;
	mul.lo.s32 	%r194, %r4, %r192;
	mad.lo.s32 	%r195, %r5, %r193, %r194;
	shl.b64 	%rd161, %rd160, 32;
	shr.s64 	%rd162, %rd161, 30;
	add.s64 	%rd163, %rd4, %rd162;
	ld.global.f32 	%f91, [%rd163];
	cvt.s64.s32 	%rd164, %r195;
	add.s64 	%rd165, %rd5, %rd164;
	ld.global.u8 	%rs23, [%rd165];
	setp.eq.s16 	%p27, %rs23, 0;
	mul.f32 	%f92, %f91, %f2;
	selp.f32 	%f93, %f1, %f92, %p27;
	max.f32 	%f94, %f90, %f93;
	add.s64 	%rd166, %rd28, 736;
	cvt.u32.u64 	%r196, %rd166;
	div.s32 	%r197, %r196, %r2;
	mul.lo.s32 	%r198, %r197, %r2;
	sub.s32 	%r199, %r196, %r198;
	selp.b32 	%r200, 0, %r197, %p4;
	selp.b32 	%r201, 0, %r199, %p3;
	mul.lo.s32 	%r202, %r4, %r200;
	mad.lo.s32 	%r203, %r5, %r201, %r202;
	shl.b64 	%rd167, %rd166, 32;
	shr.s64 	%rd168, %rd167, 30;
	add.s64 	%rd169, %rd4, %rd168;
	ld.global.f32 	%f95, [%rd169];
	cvt.s64.s32 	%rd170, %r203;
	add.s64 	%rd171, %rd5, %rd170;
	ld.global.u8 	%rs24, [%rd171];
	setp.eq.s16 	%p28, %rs24, 0;
	mul.f32 	%f96, %f95, %f2;
	selp.f32 	%f97, %f1, %f96, %p28;
	max.f32 	%f98, %f94, %f97;
	add.s64 	%rd172, %rd28, 768;
	cvt.u32.u64 	%r204, %rd172;
	div.s32 	%r205, %r204, %r2;
	mul.lo.s32 	%r206, %r205, %r2;
	sub.s32 	%r207, %r204, %r206;
	selp.b32 	%r208, 0, %r205, %p4;
	selp.b32 	%r209, 0, %r207, %p3;
	mul.lo.s32 	%r210, %r4, %r208;
	mad.lo.s32 	%r211, %r5, %r209, %r210;
	shl.b64 	%rd173, %rd172, 32;
	shr.s64 	%rd174, %rd173, 30;
	add.s64 	%rd175, %rd4, %rd174;
	ld.global.f32 	%f99, [%rd175];
	cvt.s64.s32 	%rd176, %r211;
	add.s64 	%rd177, %rd5, %rd176;
	ld.global.u8 	%rs25, [%rd177];
	setp.eq.s16 	%p29, %rs25, 0;
	mul.f32 	%f100, %f99, %f2;
	selp.f32 	%f101, %f1, %f100, %p29;
	max.f32 	%f102, %f98, %f101;
	add.s64 	%rd178, %rd28, 800;
	cvt.u32.u64 	%r212, %rd178;
	div.s32 	%r213, %r212, %r2;
	mul.lo.s32 	%r214, %r213, %r2;
	sub.s32 	%r215, %r212, %r214;
	selp.b32 	%r216, 0, %r213, %p4;
	selp.b32 	%r217, 0, %r215, %p3;
	mul.lo.s32 	%r218, %r4, %r216;
	mad.lo.s32 	%r219, %r5, %r217, %r218;
	shl.b64 	%rd179, %rd178, 32;
	shr.s64 	%rd180, %rd179, 30;
	add.s64 	%rd181, %rd4, %rd180;
	ld.global.f32 	%f103, [%rd181];
	cvt.s64.s32 	%rd182, %r219;
	add.s64 	%rd183, %rd5, %rd182;
	ld.global.u8 	%rs26, [%rd183];
	setp.eq.s16 	%p30, %rs26, 0;
	mul.f32 	%f104, %f103, %f2;
	selp.f32 	%f105, %f1, %f104, %p30;
	max.f32 	%f106, %f102, %f105;
	add.s64 	%rd184, %rd28, 832;
	cvt.u32.u64 	%r220, %rd184;
	div.s32 	%r221, %r220, %r2;
	mul.lo.s32 	%r222, %r221, %r2;
	sub.s32 	%r223, %r220, %r222;
	selp.b32 	%r224, 0, %r221, %p4;
	selp.b32 	%r225, 0, %r223, %p3;
	mul.lo.s32 	%r226, %r4, %r224;
	mad.lo.s32 	%r227, %r5, %r225, %r226;
	shl.b64 	%rd185, %rd184, 32;
	shr.s64 	%rd186, %rd185, 30;
	add.s64 	%rd187, %rd4, %rd186;
	ld.global.f32 	%f107, [%rd187];
	cvt.s64.s32 	%rd188, %r227;
	add.s64 	%rd189, %rd5, %rd188;
	ld.global.u8 	%rs27, [%rd189];
	setp.eq.s16 	%p31, %rs27, 0;
	mul.f32 	%f108, %f107, %f2;
	selp.f32 	%f109, %f1, %f108, %p31;
	max.f32 	%f110, %f106, %f109;
	add.s64 	%rd190, %rd28, 864;
	cvt.u32.u64 	%r228, %rd190;
	div.s32 	%r229, %r228, %r2;
	mul.lo.s32 	%r230, %r229, %r2;
	sub.s32 	%r231, %r228, %r230;
	selp.b32 	%r232, 0, %r229, %p4;
	selp.b32 	%r233, 0, %r231, %p3;
	mul.lo.s32 	%r234, %r4, %r232;
	mad.lo.s32 	%r235, %r5, %r233, %r234;
	shl.b64 	%rd191, %rd190, 32;
	shr.s64 	%rd192, %rd191, 30;
	add.s64 	%rd193, %rd4, %rd192;
	ld.global.f32 	%f111, [%rd193];
	cvt.s64.s32 	%rd194, %r235;
	add.s64 	%rd195, %rd5, %rd194;
	ld.global.u8 	%rs28, [%rd195];
	setp.eq.s16 	%p32, %rs28, 0;
	mul.f32 	%f112, %f111, %f2;
	selp.f32 	%f113, %f1, %f112, %p32;
	max.f32 	%f114, %f110, %f113;
	add.s64 	%rd196, %rd28, 896;
	cvt.u32.u64 	%r236, %rd196;
	div.s32 	%r237, %r236, %r2;
	mul.lo.s32 	%r238, %r237, %r2;
	sub.s32 	%r239, %r236, %r238;
	selp.b32 	%r240, 0, %r237, %p4;
	selp.b32 	%r241, 0, %r239, %p3;
	mul.lo.s32 	%r242, %r4, %r240;
	mad.lo.s32 	%r243, %r5, %r241, %r242;
	shl.b64 	%rd197, %rd196, 32;
	shr.s64 	%rd198, %rd197, 30;
	add.s64 	%rd199, %rd4, %rd198;
	ld.global.f32 	%f115, [%rd199];
	cvt.s64.s32 	%rd200, %r243;
	add.s64 	%rd201, %rd5, %rd200;
	ld.global.u8 	%rs29, [%rd201];
	setp.eq.s16 	%p33, %rs29, 0;
	mul.f32 	%f116, %f115, %f2;
	selp.f32 	%f117, %f1, %f116, %p33;
	max.f32 	%f118, %f114, %f117;
	mov.b32 	%r244, %f118;
	shfl.sync.bfly.b32	%r245|%p34, %r244, 16, 31, -1;
	mov.b32 	%f119, %r245;
	max.f32 	%f120, %f118, %f119;
	mov.b32 	%r246, %f120;
	shfl.sync.bfly.b32	%r247|%p35, %r246, 8, 31, -1;
	mov.b32 	%f121, %r247;
	max.f32 	%f122, %f120, %f121;
	mov.b32 	%r248, %f122;
	shfl.sync.bfly.b32	%r249|%p36, %r248, 4, 31, -1;
	mov.b32 	%f123, %r249;
	max.f32 	%f124, %f122, %f123;
	mov.b32 	%r250, %f124;
	shfl.sync.bfly.b32	%r251|%p37, %r250, 2, 31, -1;
	mov.b32 	%f125, %r251;
	max.f32 	%f126, %f124, %f125;
	mov.b32 	%r252, %f126;
	shfl.sync.bfly.b32	%r253|%p38, %r252, 1, 31, -1;
	mov.b32 	%f127, %r253;
	max.f32 	%f128, %f126, %f127;
	sub.f32 	%f129, %f5, %f128;
	fma.rn.f32 	%f130, %f129, 0f3BBB989D, 0f3F000000;
	cvt.sat.f32.f32 	%f131, %f130;
	mov.f32 	%f132, 0f4B400001;
	mov.f32 	%f133, 0f437C0000;
	fma.rm.f32 	%f134, %f131, %f133, %f132;
	add.f32 	%f135, %f134, 0fCB40007F;
	neg.f32 	%f136, %f135;
	fma.rn.f32 	%f137, %f129, 0f3FB8AA3B, %f136;
	fma.rn.f32 	%f138, %f129, 0f32A57060, %f137;
	mov.b32 	%r254, %f134;
	shl.b32 	%r255, %r254, 23;
	mov.b32 	%f139, %r255;
	ex2.approx.ftz.f32 	%f140, %f138;
	mul.f32 	%f141, %f140, %f139;
	add.f32 	%f142, %f141, 0f00000000;
	sub.f32 	%f143, %f9, %f128;
	fma.rn.f32 	%f144, %f143, 0f3BBB989D, 0f3F000000;
	cvt.sat.f32.f32 	%f145, %f144;
	fma.rm.f32 	%f146, %f145, %f133, %f132;
	add.f32 	%f147, %f146, 0fCB40007F;
	neg.f32 	%f148, %f147;
	fma.rn.f32 	%f149, %f143, 0f3FB8AA3B, %f148;
	fma.rn.f32 	%f150, %f143, 0f32A57060, %f149;
	mov.b32 	%r256, %f146;
	shl.b32 	%r257, %r256, 23;
	mov.b32 	%f151, %r257;
	ex2.approx.ftz.f32 	%f152, %f150;
	mul.f32 	%f153, %f152, %f151;
	add.f32 	%f154, %f142, %f153;
	sub.f32 	%f155, %f13, %f128;
	fma.rn.f32 	%f156, %f155, 0f3BBB989D, 0f3F000000;
	cvt.sat.f32.f32 	%f157, %f156;
	fma.rm.f32 	%f158, %f157, %f133, %f132;
	add.f32 	%f159, %f158, 0fCB40007F;
	neg.f32 	%f160, %f159;
	fma.rn.f32 	%f161, %f155, 0f3FB8AA3B, %f160;
	fma.rn.f32 	%f162, %f155, 0f32A57060, %f161;
	mov.b32 	%r258, %f158;
	shl.b32 	%r259, %r258, 23;
	mov.b32 	%f163, %r259;
	ex2.approx.ftz.f32 	%f164, %f162;
	mul.f32 	%f165, %f164, %f163;
	add.f32 	%f166, %f154, %f165;
	sub.f32 	%f167, %f17, %f128;
	fma.rn.f32 	%f168, %f167, 0f3BBB989D, 0f3F000000;
	cvt.sat.f32.f32 	%f169, %f168;
	fma.rm.f32 	%f170, %f169, %f133, %f132;
	add.f32 	%f171, %f170, 0fCB40007F;
	neg.f32 	%f172, %f171;
	fma.rn.f32 	%f173, %f167, 0f3FB8AA3B, %f172;
	fma.rn.f32 	%f174, %f167, 0f32A57060, %f173;
	mov.b32 	%r260, %f170;
	shl.b32 	%r261, %r260, 23;
	mov.b32 	%f175, %r261;
	ex2.approx.ftz.f32 	%f176, %f174;
	mul.f32 	%f177, %f176, %f175;
	add.f32 	%f178, %f166, %f177;
	sub.f32 	%f179, %f21, %f128;
	fma.rn.f32 	%f180, %f179, 0f3BBB989D, 0f3F000000;
	cvt.sat.f32.f32 	%f181, %f180;
	fma.rm.f32 	%f182, %f181, %f133, %f132;
	add.f32 	%f183, %f182, 0fCB40007F;
	neg.f32 	%f184, %f183;
	fma.rn.f32 	%f185, %f179, 0f3FB8AA3B, %f184;
	fma.rn.f32 	%f186, %f179, 0f32A57060, %f185;
	mov.b32 	%r262, %f182;
	shl.b32 	%r263, %r262, 23;
	mov.b32 	%f187, %r263;
	ex2.approx.ftz.f32 	%f188, %f186;
	mul.f32 	%f189, %f188, %f187;
	add.f32 	%f190, %f178, %f189;
	sub.f32 	%f191, %f25, %f128;
	fma.rn.f32 	%f192, %f191, 0f3BBB989D, 0f3F000000;
	cvt.sat.f32.f32 	%f193, %f192;
	fma.rm.f32 	%f194, %f193, %f133, %f132;
	add.f32 	%f195, %f194, 0fCB40007F;
	neg.f32 	%f196, %f195;
	fma.rn.f32 	%f197, %f191, 0f3FB8AA3B, %f196;
	fma.rn.f32 	%f198, %f191, 0f32A57060, %f197;
	mov.b32 	%r264, %f194;
	shl.b32 	%r265, %r264, 23;
	mov.b32 	%f199, %r265;
	ex2.approx.ftz.f32 	%f200, %f198;
	mul.f32 	%f201, %f200, %f199;
	add.f32 	%f202, %f190, %f201;
	sub.f32 	%f203, %f29, %f128;
	fma.rn.f32 	%f204, %f203, 0f3BBB989D, 0f3F000000;
	cvt.sat.f32.f32 	%f205, %f204;
	fma.rm.f32 	%f206, %f205, %f133, %f132;
	add.f32 	%f207, %f206, 0fCB40007F;
	neg.f32 	%f208, %f207;
	fma.rn.f32 	%f209, %f203, 0f3FB8AA3B, %f208;
	fma.rn.f32 	%f210, %f203, 0f32A57060, %f209;
	mov.b32 	%r266, %f206;
	shl.b32 	%r267, %r266, 23;
	mov.b32 	%f211, %r267;
	ex2.approx.ftz.f32 	%f212, %f210;
	mul.f32 	%f213, %f212, %f211;
	add.f32 	%f214, %f202, %f213;
	sub.f32 	%f215, %f33, %f128;
	fma.rn.f32 	%f216, %f215, 0f3BBB989D, 0f3F000000;
	cvt.sat.f32.f32 	%f217, %f216;
	fma.rm.f32 	%f218, %f217, %f133, %f132;
	add.f32 	%f219, %f218, 0fCB40007F;
	neg.f32 	%f220, %f219;
	fma.rn.f32 	%f221, %f215, 0f3FB8AA3B, %f220;
	fma.rn.f32 	%f222, %f215, 0f32A57060, %f221;
	mov.b32 	%r268, %f218;
	shl.b32 	%r269, %r268, 23;
	mov.b32 	%f223, %r269;
	ex2.approx.ftz.f32 	%f224, %f222;
	mul.f32 	%f225, %f224, %f223;
	add.f32 	%f226, %f214, %f225;
	sub.f32 	%f227, %f37, %f128;
	fma.rn.f32 	%f228, %f227, 0f3BBB989D, 0f3F000000;
	cvt.sat.f32.f32 	%f229, %f228;
	fma.rm.f32 	%f230, %f229, %f133, %f132;
	add.f32 	%f231, %f230, 0fCB40007F;
	neg.f32 	%f232, %f231;
	fma.rn.f32 	%f233, %f227, 0f3FB8AA3B, %f232;
	fma.rn.f32 	%f234, %f227, 0f32A57060, %f233;
	mov.b32 	%r270, %f230;
	shl.b32 	%r271, %r270, 23;
	mov.b32 	%f235, %r271;
	ex2.approx.ftz.f32 	%f236, %f234;
	mul.f32 	%f237, %f236, %f235;
	add.f32 	%f238, %f226, %f237;
	sub.f32 	%f239, %f41, %f128;
	fma.rn.f32 	%f240, %f239, 0f3BBB989D, 0f3F000000;
	cvt.sat.f32.f32 	%f241, %f240;
	fma.rm.f32 	%f242, %f241, %f133, %f132;
	add.f32 	%f243, %f242, 0fCB40007F;
	neg.f32 	%f244, %f243;
	fma.rn.f32 	%f245, %f239, 0f3FB8AA3B, %f244;
	fma.rn.f32 	%f246, %f239, 0f32A57060, %f245;
	mov.b32 	%r272, %f242;
	shl.b32 	%r273, %r272, 23;
	mov.b32 	%f247, %r273;
	ex2.approx.ftz.f32 	%f248, %f246;
	mul.f32 	%f249, %f248, %f247;
	add.f32 	%f250, %f238, %f249;
	sub.f32 	%f251, %f45, %f128;
	fma.rn.f32 	%f252, %f251, 0f3BBB989D, 0f3F000000;
	cvt.sat.f32.f32 	%f253, %f252;
	fma.rm.f32 	%f254, %f253, %f133, %f132;
	add.f32 	%f255, %f254, 0fCB40007F;
	neg.f32 	%f256, %f255;
	fma.rn.f32 	%f257, %f251, 0f3FB8AA3B, %f256;
	fma.rn.f32 	%f258, %f251, 0f32A57060, %f257;
	mov.b32 	%r274, %f254;
	shl.b32 	%r275, %r274, 23;
	mov.b32 	%f259, %r275;
	ex2.approx.ftz.f32 	%f260, %f258;
	mul.f32 	%f261, %f260, %f259;
	add.f32 	%f262, %f250, %f261;
	sub.f32 	%f263, %f49, %f128;
	fma.rn.f32 	%f264, %f263, 0f3BBB989D, 0f3F000000;
	cvt.sat.f32.f32 	%f265, %f264;
	fma.rm.f32 	%f266, %f265, %f133, %f132;
	add.f32 	%f267, %f266, 0fCB40007F;
	neg.f32 	%f268, %f267;
	fma.rn.f32 	%f269, %f263, 0f3FB8AA3B, %f268;
	fma.rn.f32 	%f270, %f263, 0f32A57060, %f269;
	mov.b32 	%r276, %f266;
	shl.b32 	%r277, %r276, 23;
	mov.b32 	%f271, %r277;
	ex2.approx.ftz.f32 	%f272, %f270;
	mul.f32 	%f273, %f272, %f271;
	add.f32 	%f274, %f262, %f273;
	sub.f32 	%f275, %f53, %f128;
	fma.rn.f32 	%f276, %f275, 0f3BBB989D, 0f3F000000;
	cvt.sat.f32.f32 	%f277, %f276;
	fma.rm.f32 	%f278, %f277, %f133, %f132;
	add.f32 	%f279, %f278, 0fCB40007F;
	neg.f32 	%f280, %f279;
	fma.rn.f32 	%f281, %f275, 0f3FB8AA3B, %f280;
	fma.rn.f32 	%f282, %f275, 0f32A57060, %f281;
	mov.b32 	%r278, %f278;
	shl.b32 	%r279, %r278, 23;
	mov.b32 	%f283, %r279;
	ex2.approx.ftz.f32 	%f284, %f282;
	mul.f32 	%f285, %f284, %f283;
	add.f32 	%f286, %f274, %f285;
	sub.f32 	%f287, %f57, %f128;
	fma.rn.f32 	%f288, %f287, 0f3BBB989D, 0f3F000000;
	cvt.sat.f32.f32 	%f289, %f288;
	fma.rm.f32 	%f290, %f289, %f133, %f132;
	add.f32 	%f291, %f290, 0fCB40007F;
	neg.f32 	%f292, %f291;
	fma.rn.f32 	%f293, %f287, 0f3FB8AA3B, %f292;
	fma.rn.f32 	%f294, %f287, 0f32A57060, %f293;
	mov.b32 	%r280, %f290;
	shl.b32 	%r281, %r280, 23;
	mov.b32 	%f295, %r281;
	ex2.approx.ftz.f32 	%f296, %f294;
	mul.f32 	%f297, %f296, %f295;
	add.f32 	%f298, %f286, %f297;
	sub.f32 	%f299, %f61, %f128;
	fma.rn.f32 	%f300, %f299, 0f3BBB989D, 0f3F000000;
	cvt.sat.f32.f32 	%f301, %f300;
	fma.rm.f32 	%f302, %f301, %f133, %f132;
	add.f32 	%f303, %f302, 0fCB40007F;
	neg.f32 	%f304, %f303;
	fma.rn.f32 	%f305, %f299, 0f3FB8AA3B, %f304;
	fma.rn.f32 	%f306, %f299, 0f32A57060, %f305;
	mov.b32 	%r282, %f302;
	shl.b32 	%r283, %r282, 23;
	mov.b32 	%f307, %r283;
	ex2.approx.ftz.f32 	%f308, %f306;
	mul.f32 	%f309, %f308, %f307;
	add.f32 	%f310, %f298, %f309;
	sub.f32 	%f311, %f65, %f128;
	fma.rn.f32 	%f312, %f311, 0f3BBB989D, 0f3F000000;
	cvt.sat.f32.f32 	%f313, %f312;
	fma.rm.f32 	%f314, %f313, %f133, %f132;
	add.f32 	%f315, %f314, 0fCB40007F;
	neg.f32 	%f316, %f315;
	fma.rn.f32 	%f317, %f311, 0f3FB8AA3B, %f316;
	fma.rn.f32 	%f318, %f311, 0f32A57060, %f317;
	mov.b32 	%r284, %f314;
	shl.b32 	%r285, %r284, 23;
	mov.b32 	%f319, %r285;
	ex2.approx.ftz.f32 	%f320, %f318;
	mul.f32 	%f321, %f320, %f319;
	add.f32 	%f322, %f310, %f321;
	sub.f32 	%f323, %f69, %f128;
	fma.rn.f32 	%f324, %f323, 0f3BBB989D, 0f3F000000;
	cvt.sat.f32.f32 	%f325, %f324;
	fma.rm.f32 	%f326, %f325, %f133, %f132;
	add.f32 	%f327, %f326, 0fCB40007F;
	neg.f32 	%f328, %f327;
	fma.rn.f32 	%f329, %f323, 0f3FB8AA3B, %f328;
	fma.rn.f32 	%f330, %f323, 0f32A57060, %f329;
	mov.b32 	%r286, %f326;
	shl.b32 	%r287, %r286, 23;
	mov.b32 	%f331, %r287;
	ex2.approx.ftz.f32 	%f332, %f330;
	mul.f32 	%f333, %f332, %f331;
	add.f32 	%f334, %f322, %f333;
	sub.f32 	%f335, %f73, %f128;
	fma.rn.f32 	%f336, %f335, 0f3BBB989D, 0f3F000000;
	cvt.sat.f32.f32 	%f337, %f336;
	fma.rm.f32 	%f338, %f337, %f133, %f132;
	add.f32 	%f339, %f338, 0fCB40007F;
	neg.f32 	%f340, %f339;
	fma.rn.f32 	%f341, %f335, 0f3FB8AA3B, %f340;
	fma.rn.f32 	%f342, %f335, 0f32A57060, %f341;
	mov.b32 	%r288, %f338;
	shl.b32 	%r289, %r288, 23;
	mov.b32 	%f343, %r289;
	ex2.approx.ftz.f32 	%f344, %f342;
	mul.f32 	%f345, %f344, %f343;
	add.f32 	%f346, %f334, %f345;
	sub.f32 	%f347, %f77, %f128;
	fma.rn.f32 	%f348, %f347, 0f3BBB989D, 0f3F000000;
	cvt.sat.f32.f32 	%f349, %f348;
	fma.rm.f32 	%f350, %f349, %f133, %f132;
	add.f32 	%f351, %f350, 0fCB40007F;
	neg.f32 	%f352, %f351;
	fma.rn.f32 	%f353, %f347, 0f3FB8AA3B, %f352;
	fma.rn.f32 	%f354, %f347, 0f32A57060, %f353;
	mov.b32 	%r290, %f350;
	shl.b32 	%r291, %r290, 23;
	mov.b32 	%f355, %r291;
	ex2.approx.ftz.f32 	%f356, %f354;
	mul.f32 	%f357, %f356, %f355;
	add.f32 	%f358, %f346, %f357;
	sub.f32 	%f359, %f81, %f128;
	fma.rn.f32 	%f360, %f359, 0f3BBB989D, 0f3F000000;
	cvt.sat.f32.f32 	%f361, %f360;
	fma.rm.f32 	%f362, %f361, %f133, %f132;
	add.f32 	%f363, %f362, 0fCB40007F;
	neg.f32 	%f364, %f363;
	fma.rn.f32 	%f365, %f359, 0f3FB8AA3B, %f364;
	fma.rn.f32 	%f366, %f359, 0f32A57060, %f365;
	mov.b32 	%r292, %f362;
	shl.b32 	%r293, %r292, 23;
	mov.b32 	%f367, %r293;
	ex2.approx.ftz.f32 	%f368, %f366;
	mul.f32 	%f369, %f368, %f367;
	add.f32 	%f370, %f358, %f369;
	sub.f32 	%f371, %f85, %f128;
	fma.rn.f32 	%f372, %f371, 0f3BBB989D, 0f3F000000;
	cvt.sat.f32.f32 	%f373, %f372;
	fma.rm.f32 	%f374, %f373, %f133, %f132;
	add.f32 	%f375, %f374, 0fCB40007F;
	neg.f32 	%f376, %f375;
	fma.rn.f32 	%f377, %f371, 0f3FB8AA3B, %f376;
	fma.rn.f32 	%f378, %f371, 0f32A57060, %f377;
	mov.b32 	%r294, %f374;
	shl.b32 	%r295, %r294, 23;
	mov.b32 	%f379, %r295;
	ex2.approx.ftz.f32 	%f380, %f378;
	mul.f32 	%f381, %f380, %f379;
	add.f32 	%f382, %f370, %f381;
	sub.f32 	%f383, %f89, %f128;
	fma.rn.f32 	%f384, %f383, 0f3BBB989D, 0f3F000000;
	cvt.sat.f32.f32 	%f385, %f384;
	fma.rm.f32 	%f386, %f385, %f133, %f132;
	add.f32 	%f387, %f386, 0fCB40007F;
	neg.f32 	%f388, %f387;
	fma.rn.f32 	%f389, %f383, 0f3FB8AA3B, %f388;
	fma.rn.f32 	%f390, %f383, 0f32A57060, %f389;
	mov.b32 	%r296, %f386;
	shl.b32 	%r297, %r296, 23;
	mov.b32 	%f391, %r297;
	ex2.approx.ftz.f32 	%f392, %f390;
	mul.f32 	%f393, %f392, %f391;
	add.f32 	%f394, %f382, %f393;
	sub.f32 	%f395, %f93, %f128;
	fma.rn.f32 	%f396, %f395, 0f3BBB989D, 0f3F000000;
	cvt.sat.f32.f32 	%f397, %f396;
	fma.rm.f32 	%f398, %f397, %f133, %f132;
	add.f32 	%f399, %f398, 0fCB40007F;
	neg.f32 	%f400, %f399;
	fma.rn.f32 	%f401, %f395, 0f3FB8AA3B, %f400;
	fma.rn.f32 	%f402, %f395, 0f32A57060, %f401;
	mov.b32 	%r298, %f398;
	shl.b32 	%r299, %r298, 23;
	mov.b32 	%f403, %r299;
	ex2.approx.ftz.f32 	%f404, %f402;
	mul.f32 	%f405, %f404, %f403;
	add.f32 	%f406, %f394, %f405;
	sub.f32 	%f407, %f97, %f128;
	fma.rn.f32 	%f408, %f407, 0f3BBB989D, 0f3F000000;
	cvt.sat.f32.f32 	%f409, %f408;
	fma.rm.f32 	%f410, %f409, %f133, %f132;
	add.f32 	%f411, %f410, 0fCB40007F;
	neg.f32 	%f412, %f411;
	fma.rn.f32 	%f413, %f407, 0f3FB8AA3B, %f412;
	fma.rn.f32 	%f414, %f407, 0f32A57060, %f413;
	mov.b32 	%r300, %f410;
	shl.b32 	%r301, %r300, 23;
	mov.b32 	%f415, %r301;
	ex2.approx.ftz.f32 	%f416, %f414;
	mul.f32 	%f417, %f416, %f415;
	add.f32 	%f418, %f406, %f417;
	sub.f32 	%f419, %f101, %f128;
	fma.rn.f32 	%f420, %f419, 0f3BBB989D, 0f3F000000;
	cvt.sat.f32.f32 	%f421, %f420;
	fma.rm.f32 	%f422, %f421, %f133, %f132;
	add.f32 	%f423, %f422, 0fCB40007F;
	neg.f32 	%f424, %f423;
	fma.rn.f32 	%f425, %f419, 0f3FB8AA3B, %f424;
	fma.rn.f32 	%f426, %f419, 0f32A57060, %f425;
	mov.b32 	%r302, %f422;
	shl.b32 	%r303, %r302, 23;
	mov.b32 	%f427, %r303;
	ex2.approx.ftz.f32 	%f428, %f426;
	mul.f32 	%f429, %f428, %f427;
	add.f32 	%f430, %f418, %f429;
	sub.f32 	%f431, %f105, %f128;
	fma.rn.f32 	%f432, %f431, 0f3BBB989D, 0f3F000000;
	cvt.sat.f32.f32 	%f433, %f432;
	fma.rm.f32 	%f434, %f433, %f133, %f132;
	add.f32 	%f435, %f434, 0fCB40007F;
	neg.f32 	%f436, %f435;
	fma.rn.f32 	%f437, %f431, 0f3FB8AA3B, %f436;
	fma.rn.f32 	%f438, %f431, 0f32A57060, %f437;
	mov.b32 	%r304, %f434;
	shl.b32 	%r305, %r304, 23;
	mov.b32 	%f439, %r305;
	ex2.approx.ftz.f32 	%f440, %f438;
	mul.f32 	%f441, %f440, %f439;
	add.f32 	%f442, %f430, %f441;
	sub.f32 	%f443, %f109, %f128;
	fma.rn.f32 	%f444, %f443, 0f3BBB989D, 0f3F000000;
	cvt.sat.f32.f32 	%f445, %f444;
	fma.rm.f32 	%f446, %f445, %f133, %f132;
	add.f32 	%f447, %f446, 0fCB40007F;
	neg.f32 	%f448, %f447;
	fma.rn.f32 	%f449, %f443, 0f3FB8AA3B, %f448;
	fma.rn.f32 	%f450, %f443, 0f32A57060, %f449;
	mov.b32 	%r306, %f446;
	shl.b32 	%r307, %r306, 23;
	mov.b32 	%f451, %r307;
	ex2.approx.ftz.f32 	%f452, %f450;
	mul.f32 	%f453, %f452, %f451;
	add.f32 	%f454, %f442, %f453;
	sub.f32 	%f455, %f113, %f128;
	fma.rn.f32 	%f456, %f455, 0f3BBB989D, 0f3F000000;
	cvt.sat.f32.f32 	%f457, %f456;
	fma.rm.f32 	%f458, %f457, %f133, %f132;
	add.f32 	%f459, %f458, 0fCB40007F;
	neg.f32 	%f460, %f459;
	fma.rn.f32 	%f461, %f455, 0f3FB8AA3B, %f460;
	fma.rn.f32 	%f462, %f455, 0f32A57060, %f461;
	mov.b32 	%r308, %f458;
	shl.b32 	%r309, %r308, 23;
	mov.b32 	%f463, %r309;
	ex2.approx.ftz.f32 	%f464, %f462;
	mul.f32 	%f465, %f464, %f463;
	add.f32 	%f466, %f454, %f465;
	sub.f32 	%f467, %f117, %f128;
	fma.rn.f32 	%f468, %f467, 0f3BBB989D, 0f3F000000;
	cvt.sat.f32.f32 	%f469, %f468;
	fma.rm.f32 	%f470, %f469, %f133, %f132;
	add.f32 	%f471, %f470, 0fCB40007F;
	neg.f32 	%f472, %f471;
	fma.rn.f32 	%f473, %f467, 0f3FB8AA3B, %f472;
	fma.rn.f32 	%f474, %f467, 0f32A57060, %f473;
	mov.b32 	%r310, %f470;
	shl.b32 	%r311, %r310, 23;
	mov.b32 	%f475, %r311;
	ex2.approx.ftz.f32 	%f476, %f474;
	mul.f32 	%f477, %f476, %f475;
	add.f32 	%f478, %f466, %f477;
	mov.b32 	%r312, %f478;
	shfl.sync.bfly.b32	%r313|%p39, %r312, 16, 31, -1;
	mov.b32 	%f479, %r313;
	add.f32 	%f480, %f478, %f479;
	mov.b32 	%r314, %f480;
	shfl.sync.bfly.b32	%r315|%p40, %r314, 8, 31, -1;
	mov.b32 	%f481, %r315;
	add.f32 	%f482, %f480, %f481;
	mov.b32 	%r316, %f482;
	shfl.sync.bfly.b32	%r317|%p41, %r316, 4, 31, -1;
	mov.b32 	%f483, %r317;
	add.f32 	%f484, %f482, %f483;
	mov.b32 	%r318, %f484;
	shfl.sync.bfly.b32	%r319|%p42, %r318, 2, 31, -1;
	mov.b32 	%f485, %r319;
	add.f32 	%f486, %f484, %f485;
	mov.b32 	%r320, %f486;
	shfl.sync.bfly.b32	%r321|%p43, %r320, 1, 31, -1;
	mov.b32 	%f487, %r321;
	add.f32 	%f488, %f486, %f487;
	div.rn.f32 	%f489, %f141, %f488;
	div.rn.f32 	%f490, %f153, %f488;
	div.rn.f32 	%f491, %f165, %f488;
	div.rn.f32 	%f492, %f177, %f488;
	div.rn.f32 	%f493, %f189, %f488;
	div.rn.f32 	%f494, %f201, %f488;
	div.rn.f32 	%f495, %f213, %f488;
	div.rn.f32 	%f496, %f225, %f488;
	div.rn.f32 	%f497, %f237, %f488;
	div.rn.f32 	%f498, %f249, %f488;
	div.rn.f32 	%f499, %f261, %f488;
	div.rn.f32 	%f500, %f273, %f488;
	div.rn.f32 	%f501, %f285, %f488;
	div.rn.f32 	%f502, %f297, %f488;
	div.rn.f32 	%f503, %f309, %f488;
	div.rn.f32 	%f504, %f321, %f488;
	div.rn.f32 	%f505, %f333, %f488;
	div.rn.f32 	%f506, %f345, %f488;
	div.rn.f32 	%f507, %f357, %f488;
	div.rn.f32 	%f508, %f369, %f488;
	div.rn.f32 	%f509, %f381, %f488;
	div.rn.f32 	%f510, %f393, %f488;
	div.rn.f32 	%f511, %f405, %f488;
	div.rn.f32 	%f512, %f417, %f488;
	div.rn.f32 	%f513, %f429, %f488;
	div.rn.f32 	%f514, %f441, %f488;
	div.rn.f32 	%f515, %f453, %f488;
	div.rn.f32 	%f516, %f465, %f488;
	div.rn.f32 	%f517, %f477, %f488;
	mad.lo.s64 	%rd202, %rd206, %rd19, %rd6;
	cvta.to.global.u64 	%rd203, %rd18;
	shl.b64 	%rd204, %rd202, 2;
	add.s64 	%rd205, %rd203, %rd204;
	st.global.f32 	[%rd205], %f489;
	st.global.f32 	[%rd205+128], %f490;
	st.global.f32 	[%rd205+256], %f491;
	st.global.f32 	[%rd205+384], %f492;
	st.global.f32 	[%rd205+512], %f493;
	st.global.f32 	[%rd205+640], %f494;
	st.global.f32 	[%rd205+768], %f495;
	st.global.f32 	[%rd205+896], %f496;
	st.global.f32 	[%rd205+1024], %f497;
	st.global.f32 	[%rd205+1152], %f498;
	st.global.f32 	[%rd205+1280], %f499;
	st.global.f32 	[%rd205+1408], %f500;
	st.global.f32 	[%rd205+1536], %f501;
	st.global.f32 	[%rd205+1664], %f502;
	st.global.f32 	[%rd205+1792], %f503;
	st.global.f32 	[%rd205+1920], %f504;
	st.global.f32 	[%rd205+2048], %f505;
	st.global.f32 	[%rd205+2176], %f506;
	st.global.f32 	[%rd205+2304], %f507;
	st.global.f32 	[%rd205+2432], %f508;
	st.global.f32 	[%rd205+2560], %f509;
	st.global.f32 	[%rd205+2688], %f510;
	st.global.f32 	[%rd205+2816], %f511;
	st.global.f32 	[%rd205+2944], %f512;
	st.global.f32 	[%rd205+3072], %f513;
	st.global.f32 	[%rd205+3200], %f514;
	st.global.f32 	[%rd205+3328], %f515;
	st.global.f32 	[%rd205+3456], %f516;
	st.global.f32 	[%rd205+3584], %f517;
	add.s64 	%rd206, %rd206, %rd7;
	setp.lt.s64 	%p44, %rd206, %rd20;
	@%p44 bra 	$L__BB282_4;
$L__BB282_5:
	ret;

}
	// .globl	_Z15SoftmaxWarpImplI22BroadcastScaleMaskLoadIffbLm2EiE11DirectStoreIffEfLi1ELi29ELi32ELi1ELb1EL9Algorithm0EEvT_T0_ll
.visible .entry _Z15SoftmaxWarpImplI22BroadcastScaleMaskLoadIffbLm2EiE11DirectStoreIffEfLi1ELi29ELi32ELi1ELb1EL9Algorithm0EEvT_T0_ll(
	.param .align 8 .b8 _Z15SoftmaxWarpImplI22BroadcastScaleMaskLoadIffbLm2EiE11DirectStoreIffEfLi1ELi29ELi32ELi1ELb1EL9Algorithm0EEvT_T0_ll_param_0[88],
	.param .align 8 .b8 _Z15SoftmaxWarpImplI22BroadcastScaleMaskLoadIffbLm2EiE11DirectStoreIffEfLi1ELi29ELi32ELi1ELb1EL9Algorithm0EEvT_T0_ll_param_1[16],
	.param .u64 _Z15SoftmaxWarpImplI22BroadcastScaleMaskLoadIffbLm2EiE11DirectStoreIffEfLi1ELi29ELi32ELi1ELb1EL9Algorithm0EEvT_T0_ll_param_2,
	.param .u64 _Z15SoftmaxWarpImplI22BroadcastScaleMaskLoadIffbLm2EiE11DirectStoreIffEfLi1ELi29ELi32ELi1ELb1EL9Algorithm0EEvT_T0_ll_param_3
)
{
	.reg .pred 	%p<159>;
	.reg .b16 	%rs<30>;
	.reg .b32 	%r<424>;
	.reg .b32 	%f<665>;
	.reg .b64 	%rd<266>;

	ld.param.u64 	%rd36, [_Z15SoftmaxWarpImplI22BroadcastScaleMaskLoadIffbLm2EiE11DirectStoreIffEfLi1ELi29ELi32ELi1ELb1EL9Algorithm0EEvT_T0_ll_param_1+8];
	ld.param.u64 	%rd35, [_Z15SoftmaxWarpImplI22BroadcastScaleMaskLoadIffbLm2EiE11DirectStoreIffEfLi1ELi29ELi32ELi1ELb1EL9Algorithm0EEvT_T0_ll_param_1];
	ld.param.v2.f32 	{%f148, %f149}, [_Z15SoftmaxWarpImplI22BroadcastScaleMaskLoadIffbLm2EiE11DirectStoreIffEfLi1ELi29ELi32ELi1ELb1EL9Algorithm0EEvT_T0_ll_param_0+80];
	ld.param.u64 	%rd34, [_Z15SoftmaxWarpImplI22BroadcastScaleMaskLoadIffbLm2EiE11DirectStoreIffEfLi1ELi29ELi32ELi1ELb1EL9Algorithm0EEvT_T0_ll_param_0+72];
	ld.param.v2.u32 	{%r6, %r7}, [_Z15SoftmaxWarpImplI22BroadcastScaleMaskLoadIffbLm2EiE11DirectStoreIffEfLi1ELi29ELi32ELi1ELb1EL9Algorithm0EEvT_T0_ll_param_0+56];
	ld.param.v2.u32 	{%r4, %r5}, [_Z15SoftmaxWarpImplI22BroadcastScaleMaskLoadIffbLm2EiE11DirectStoreIffEfLi1ELi29ELi32ELi1ELb1EL9Algorithm0EEvT_T0_ll_param_0+40];
	ld.param.u64 	%rd30, [_Z15SoftmaxWarpImplI22BroadcastScaleMaskLoadIffbLm2EiE11DirectStoreIffEfLi1ELi29ELi32ELi1ELb1EL9Algorithm0EEvT_T0_ll_param_0+24];
	ld.param.u64 	%rd29, [_Z15SoftmaxWarpImplI22BroadcastScaleMaskLoadIffbLm2EiE11DirectStoreIffEfLi1ELi29ELi32ELi1ELb1EL9Algorithm0EEvT_T0_ll_param_0+16];
	ld.param.u64 	%rd28, [_Z15SoftmaxWarpImplI22BroadcastScaleMaskLoadIffbLm2EiE11DirectStoreIffEfLi1ELi29ELi32ELi1ELb1EL9Algorithm0EEvT_T0_ll_param_0+8];
	ld.param.u64 	%rd27, [_Z15SoftmaxWarpImplI22BroadcastScaleMaskLoadIffbLm2EiE11DirectStoreIffEfLi1ELi29ELi32ELi1ELb1EL9Algorithm0EEvT_T0_ll_param_0];
	ld.param.u64 	%rd38, [_Z15SoftmaxWarpImplI22BroadcastScaleMaskLoadIffbLm2EiE11DirectStoreIffEfLi1ELi29ELi32ELi1ELb1EL9Algorithm0EEvT_T0_ll_param_3];
	cvta.to.global.u64 	%rd1, %rd27;
	cvta.to.global.u64 	%rd2, %rd28;
	setp.lt.s64 	%p1, %rd38, 929;
	@%p1 bra 	$L__BB283_2;
	mov.u64 	%rd39, $str;
	cvta.global.u64 	%rd40, %rd39;
	mov.u64 	%rd41, $str$1;
	cvta.global.u64 	%rd42, %rd41;
	mov.u64 	%rd43, __unnamed_279;
	cvta.global.u64 	%rd44, %rd43;
	{ // callseq 278, 0
	.param .b64 param0;
	st.param.b64 	[param0], %rd40;
	.param .b64 param1;
	st.param.b64 	[param1], %rd42;
	.param .b32 param2;
	st.param.b32 	[param2], 254;
	.param .b64 param3;
	st.param.b64 	[param3], %rd44;
	.param .b64 param4;
	st.param.b64 	[param4], 1;
	call.uni 
	__assertfail, 
	(
	param0, 
	param1, 
	param2, 
	param3, 
	param4
	);
	} // callseq 278
$L__BB283_2:
	ld.param.u64 	%rd263, [_Z15SoftmaxWarpImplI22BroadcastScaleMaskLoadIffbLm2EiE11DirectStoreIffEfLi1ELi29ELi32ELi1ELb1EL9Algorithm0EEvT_T0_ll_param_2];
	mov.u32 	%r8, %ctaid.x;
	mov.u32 	%r9, %ntid.y;
	mov.u32 	%r10, %tid.y;
	mad.lo.s32 	%r11, %r8, %r9, %r10;
	cvt.s64.s32 	%rd265, %r11;
	setp.le.s64 	%p2, %rd263, %rd265;
	@%p2 bra 	$L__BB283_121;
	mov.u32 	%r12, %tid.x;
	add.s32 	%r13, %r12, 32;
	cvt.u64.u32 	%rd6, %r13;
	add.s32 	%r14, %r12, 64;
	cvt.u64.u32 	%rd7, %r14;
	add.s32 	%r15, %r12, 480;
	cvt.u64.u32 	%rd8, %r15;
	add.s32 	%r16, %r12, 512;
	cvt.u64.u32 	%rd9, %r16;
	add.s32 	%r17, %r12, 544;
	cvt.u64.u32 	%rd10, %r17;
	add.s32 	%r18, %r12, 576;
	cvt.u64.u32 	%rd11, %r18;
	add.s32 	%r19, %r12, 608;
	cvt.u64.u32 	%rd12, %r19;
	add.s32 	%r20, %r12, 640;
	cvt.u64.u32 	%rd13, %r20;
	add.s32 	%r21, %r12, 672;
	cvt.u64.u32 	%rd14, %r21;
	add.s32 	%r22, %r12, 704;
	cvt.u64.u32 	%rd15, %r22;
	add.s32 	%r23, %r12, 736;
	cvt.u64.u32 	%rd16, %r23;
	add.s32 	%r24, %r12, 768;
	cvt.u64.u32 	%rd17, %r24;
	add.s32 	%r25, %r12, 832;
	cvt.u64.u32 	%rd18, %r25;
$L__BB283_4:
	cvt.u64.u32 	%rd45, %r12;
	setp.le.s64 	%p3, %rd38, %rd45;
	mul.lo.s64 	%rd20, %rd34, %rd265;
	mov.f32 	%f607, 0fFF800000;
	mov.f32 	%f610, %f607;
	@%p3 bra 	$L__BB283_6;
	setp.eq.s64 	%p4, %rd30, 1;
	setp.eq.s64 	%p5, %rd29, 1;
	add.s64 	%rd47, %rd20, %rd45;
	cvt.u32.u64 	%r28, %rd47;
	div.s32 	%r29, %r28, %r4;
	mul.lo.s32 	%r30, %r29, %r4;
	sub.s32 	%r31, %r28, %r30;
	selp.b32 	%r32, 0, %r29, %p5;
	selp.b32 	%r33, 0, %r31, %p4;
	mul.lo.s32 	%r34, %r6, %r32;
	mad.lo.s32 	%r35, %r7, %r33, %r34;
	shl.b64 	%rd48, %rd47, 32;
	shr.s64 	%rd49, %rd48, 30;
	add.s64 	%rd50, %rd1, %rd49;
	ld.global.f32 	%f151, [%rd50];
	cvt.s64.s32 	%rd51, %r35;
	add.s64 	%rd52, %rd2, %rd51;
	ld.global.u8 	%rs1, [%rd52];
	setp.eq.s16 	%p6, %rs1, 0;
	mul.f32 	%f152, %f151, %f149;
	selp.f32 	%f607, %f148, %f152, %p6;
	max.f32 	%f610, %f607, 0fFF800000;
$L__BB283_6:
	setp.le.s64 	%p7, %rd38, %rd6;
	mov.f32 	%f609, 0fFF800000;
	@%p7 bra 	$L__BB283_8;
	setp.eq.s64 	%p8, %rd30, 1;
	setp.eq.s64 	%p9, %rd29, 1;
	add.s64 	%rd53, %rd20, %rd6;
	cvt.u32.u64 	%r36, %rd53;
	div.s32 	%r37, %r36, %r4;
	mul.lo.s32 	%r38, %r37, %r4;
	sub.s32 	%r39, %r36, %r38;
	selp.b32 	%r40, 0, %r37, %p9;
	selp.b32 	%r41, 0, %r39, %p8;
	mul.lo.s32 	%r42, %r6, %r40;
	mad.lo.s32 	%r43, %r7, %r41, %r42;
	shl.b64 	%rd54, %rd53, 32;
	shr.s64 	%rd55, %rd54, 30;
	add.s64 	%rd56, %rd1, %rd55;
	ld.global.f32 	%f154, [%rd56];
	cvt.s64.s32 	%rd57, %r43;
	add.s64 	%rd58, %rd2, %rd57;
	ld.global.u8 	%rs2, [%rd58];
	setp.eq.s16 	%p10, %rs2, 0;
	mul.f32 	%f155, %f154, %f149;
	selp.f32 	%f609, %f148, %f155, %p10;
	max.f32 	%f610, %f610, %f609;
$L__BB283_8:
	setp.le.s64 	%p11, %rd38, %rd7;
	mov.f32 	%f611, 0fFF800000;
	@%p11 bra 	$L__BB283_10;
	setp.eq.s64 	%p12, %rd30, 1;
	setp.eq.s64 	%p13, %rd29, 1;
	add.s64 	%rd59, %rd20, %rd7;
	cvt.u32.u64 	%r44, %rd59;
	div.s32 	%r45, %r44, %r4;
	mul.lo.s32 	%r46, %r45, %r4;
	sub.s32 	%r47, %r44, %r46;
	selp.b32 	%r48, 0, %r45, %p13;
	selp.b32 	%r49, 0, %r47, %p12;
	mul.lo.s32 	%r50, %r6, %r48;
	mad.lo.s32 	%r51, %r7, %r49, %r50;
	shl.b64 	%rd60, %rd59, 32;
	shr.s64 	%rd61, %rd60, 30;
	add.s64 	%rd62, %rd1, %rd61;
	ld.global.f32 	%f157, [%rd62];
	cvt.s64.s32 	%rd63, %r51;
	add.s64 	%rd64, %rd2, %rd63;
	ld.global.u8 	%rs3, [%rd64];
	setp.eq.s16 	%p14, %rs3, 0;
	mul.f32 	%f158, %f157, %f149;
	selp.f32 	%f611, %f148, %f158, %p14;
	max.f32 	%f610, %f610, %f611;
$L__BB283_10:
	mov.u32 	%r52, %tid.x;
	add.s32 	%r53, %r52, 96;
	cvt.u64.u32 	%rd21, %r53;
	setp.le.s64 	%p15, %rd38, %rd21;
	mov.f32 	%f613, 0fFF800000;
	@%p15 bra 	$L__BB283_12;
	setp.eq.s64 	%p16, %rd30, 1;
	setp.eq.s64 	%p17, %rd29, 1;
	add.s64 	%rd65, %rd20, %rd21;
	cvt.u32.u64 	%r54, %rd65;
	div.s32 	%r55, %r54, %r4;
	mul.lo.s32 	%r56, %r55, %r4;
	sub.s32 	%r57, %r54, %r56;
	selp.b32 	%r58, 0, %r55, %p17;
	selp.b32 	%r59, 0, %r57, %p16;
	mul.lo.s32 	%r60, %r6, %r58;
	mad.lo.s32 	%r61, %r7, %r59, %r60;
	shl.b64 	%rd66, %rd65, 32;
	shr.s64 	%rd67, %rd66, 30;
	add.s64 	%rd68, %rd1, %rd67;
	ld.global.f32 	%f160, [%rd68];
	cvt.s64.s32 	%rd69, %r61;
	add.s64 	%rd70, %rd2, %rd69;
	ld.global.u8 	%rs4, [%rd70];
	setp.eq.s16 	%p18, %rs4, 0;
	mul.f32 	%f161, %f160, %f149;
	selp.f32 	%f613, %f148, %f161, %p18;
	max.f32 	%f610, %f610, %f613;
$L__BB283_12:
	add.s32 	%r63, %r52, 128;
	cvt.u64.u32 	%rd22, %r63;
	setp.le.s64 	%p19, %rd38, %rd22;
	mov.f32 	%f615, 0fFF800000;
	@%p19 bra 	$L__BB283_14;
	setp.eq.s64 	%p20, %rd30, 1;
	setp.eq.s64 	%p21, %rd29, 1;
	add.s64 	%rd71, %rd20, %rd22;
	cvt.u32.u64 	%r64, %rd71;
	div.s32 	%r65, %r64, %r4;
	mul.lo.s32 	%r66, %r65, %r4;
	sub.s32 	%r67, %r64, %r66;
	selp.b32 	%r68, 0, %r65, %p21;
	selp.b32 	%r69, 0, %r67, %p20;
	mul.lo.s32 	%r70, %r6, %r68;
	mad.lo.s32 	%r71, %r7, %r69, %r70;
	shl.b64 	%rd72, %rd71, 32;
	shr.s64 	%rd73, %rd72, 30;
	add.s64 	%rd74, %rd1, %rd73;
	ld.global.f32 	%f163, [%rd74];
	cvt.s64.s32 	%rd75, %r71;
	add.s64 	%rd76, %rd2, %rd75;
	ld.global.u8 	%rs5, [%rd76];
	setp.eq.s16 	%p22, %rs5, 0;
	mul.f32 	%f164, %f163, %f149;
	selp.f32 	%f615, %f148, %f164, %p22;
	max.f32 	%f610, %f610, %f615;
$L__BB283_14:
	add.s32 	%r73, %r52, 160;
	cvt.u64.u32 	%rd23, %r73;
	setp.le.s64 	%p23, %rd38, %rd23;
	mov.f32 	%f617, 0fFF800000;
	@%p23 bra 	$L__BB283_16;
	setp.eq.s64 	%p24, %rd30, 1;
	setp.eq.s64 	%p25, %rd29, 1;
	add.s64 	%rd77, %rd20, %rd23;
	cvt.u32.u64 	%r74, %rd77;
	div.s32 	%r75, %r74, %r4;
	mul.lo.s32 	%r76, %r75, %r4;
	sub.s32 	%r77, %r74, %r76;
	selp.b32 	%r78, 0, %r75, %p25;
	selp.b32 	%r79, 0, %r77, %p24;
	mul.lo.s32 	%r80, %r6, %r78;
	mad.lo.s32 	%r81, %r7, %r79, %r80;
	shl.b64 	%rd78, %rd77, 32;
	shr.s64 	%rd79, %rd78, 30;
	add.s64 	%rd80, %rd1, %rd79;
	ld.global.f32 	%f166, [%rd80];
	cvt.s64.s32 	%rd81, %r81;
	add.s64 	%rd82, %rd2, %rd81;
	ld.global.u8 	%rs6, [%rd82];
	setp.eq.s16 	%p26, %rs6, 0;
	mul.f32 	%f167, %f166, %f149;
	selp.f32 	%f617, %f148, %f167, %p26;
	max.f32 	%f610, %f610, %f617;
$L__BB283_16:
	add.s32 	%r83, %r52, 192;
	cvt.u64.u32 	%rd24, %r83;
	setp.le.s64 	%p27, %rd38, %rd24;
	mov.f32 	%f619, 0fFF800000;
	@%p27 bra 	$L__BB283_18;
	setp.eq.s64 	%p28, %rd30, 1;
	setp.eq.s64 	%p29, %rd29, 1;
	add.s64 	%rd83, %rd20, %rd24;
	cvt.u32.u64 	%r84, %rd83;
	div.s32 	%r85, %r84, %r4;
	mul.lo.s32 	%r86, %r85, %r4;
	sub.s32 	%r87, %r84, %r86;
	selp.b32 	%r88, 0, %r85, %p29;
	selp.b32 	%r89, 0, %r87, %p28;
	mul.lo.s32 	%r90, %r6, %r88;
	mad.lo.s32 	%r91, %r7, %r89, %r90;
	shl.b64 	%rd84, %rd83, 32;
	shr.s64 	%rd85, %rd84, 30;
	add.s64 	%rd86, %rd1, %rd85;
	ld.global.f32 	%f169, [%rd86];
	cvt.s64.s32 	%rd87, %r91;
	add.s64 	%rd88, %rd2, %rd87;
	ld.global.u8 	%rs7, [%rd88];
	setp.eq.s16 	%p30, %rs7, 0;
	mul.f32 	%f170, %f169, %f149;
	selp.f32 	%f619, %f148, %f170, %p30;
	max.f32 	%f610, %f610, %f619;
$L__BB283_18:
	add.s32 	%r93, %r52, 224;
	cvt.u64.u32 	%rd89, %r93;
	setp.le.s64 	%p31, %rd38, %rd89;
	mov.f32 	%f621, 0fFF800000;
	@%p31 bra 	$L__BB283_20;
	setp.eq.s64 	%p32, %rd30, 1;
	setp.eq.s64 	%p33, %rd29, 1;
	add.s64 	%rd91, %rd20, %rd89;
	cvt.u32.u64 	%r96, %rd91;
	div.s32 	%r97, %r96, %r4;
	mul.lo.s32 	%r98, %r97, %r4;
	sub.s32 	%r99, %r96, %r98;
	selp.b32 	%r100, 0, %r97, %p33;
	selp.b32 	%r101, 0, %r99, %p32;
	mul.lo.s32 	%r102, %r6, %r100;
	mad.lo.s32 	%r103, %r7, %r101, %r102;
	shl.b64 	%rd92, %rd91, 32;
	shr.s64 	%rd93, %rd92, 30;
	add.s64 	%rd94, %rd1, %rd93;
	ld.global.f32 	%f172, [%rd94];
	cvt.s64.s32 	%rd95, %r103;
	add.s64 	%rd96, %rd2, %rd95;
	ld.global.u8 	%rs8, [%rd96];
	setp.eq.s16 	%p34, %rs8, 0;
	mul.f32 	%f173, %f172, %f149;
	selp.f32 	%f621, %f148, %f173, %p34;
	max.f32 	%f610, %f610, %f621;
$L__BB283_20:
	add.s32 	%r105, %r52, 256;
	cvt.u64.u32 	%rd97, %r105;
	setp.le.s64 	%p35, %rd38, %rd97;
	mov.f32 	%f623, 0fFF800000;
	@%p35 bra 	$L__BB283_22;
	setp.eq.s64 	%p36, %rd30, 1;
	setp.eq.s64 	%p37, %rd29, 1;
	add.s64 	%rd99, %rd20, %rd97;
	cvt.u32.u64 	%r108, %rd99;
	div.s32 	%r109, %r108, %r4;
	mul.lo.s32 	%r110, %r109, %r4;
	sub.s32 	%r111, %r108, %r110;
	selp.b32 	%r112, 0, %r109, %p37;
	selp.b32 	%r113, 0, %r111, %p36;
	mul.lo.s32 	%r114, %r6, %r112;
	mad.lo.s32 	%r115, %r7, %r113, %r114;
	shl.b64 	%rd100, %rd99, 32;
	shr.s64 	%rd101, %rd100, 30;
	add.s64 	%rd102, %rd1, %rd101;
	ld.global.f32 	%f175, [%rd102];
	cvt.s64.s32 	%rd103, %r115;
	add.s64 	%rd104, %rd2, %rd103;
	ld.global.u8 	%rs9, [%rd104];
	setp.eq.s16 	%p38, %rs9, 0;
	mul.f32 	%f176, %f175, %f149;
	selp.f32 	%f623, %f148, %f176, %p38;
	max.f32 	%f610, %f610, %f623;
$L__BB283_22:
	add.s32 	%r117, %r52, 288;
	cvt.u64.u32 	%rd105, %r117;
	setp.le.s64 	%p39, %rd38, %rd105;
	mov.f32 	%f625, 0fFF800000;
	@%p39 bra 	$L__BB283_24;
	setp.eq.s64 	%p40, %rd30, 1;
	setp.eq.s64 	%p41, %rd29, 1;
	add.s64 	%rd107, %rd20, %rd105;
	cvt.u32.u64 	%r120, %rd107;
	div.s32 	%r121, %r120, %r4;
	mul.lo.s32 	%r122, %r121, %r4;
	sub.s32 	%r123, %r120, %r122;
	selp.b32 	%r124, 0, %r121, %p41;
	selp.b32 	%r125, 0, %r123, %p40;
	mul.lo.s32 	%r126, %r6, %r124;
	mad.lo.s32 	%r127, %r7, %r125, %r126;
	shl.b64 	%rd108, %rd107, 32;
	shr.s64 	%rd109, %rd108, 30;
	add.s64 	%rd110, %rd1, %rd109;
	ld.global.f32 	%f178, [%rd110];
	cvt.s64.s32 	%rd111, %r127;
	add.s64 	%rd112, %rd2, %rd111;
	ld.global.u8 	%rs10, [%rd112];
	setp.eq.s16 	%p42, %rs10, 0;
	mul.f32 	%f179, %f178, %f149;
	selp.f32 	%f625, %f148, %f179, %p42;
	max.f32 	%f610, %f610, %f625;
$L__BB283_24:
	add.s32 	%r129, %r52, 320;
	cvt.u64.u32 	%rd113, %r129;
	setp.le.s64 	%p43, %rd38, %rd113;
	mov.f32 	%f627, 0fFF800000;
	@%p43 bra 	$L__BB283_26;
	setp.eq.s64 	%p44, %rd30, 1;
	setp.eq.s64 	%p45, %rd29, 1;
	add.s64 	%rd115, %rd20, %rd113;
	cvt.u32.u64 	%r132, %rd115;
	div.s32 	%r133, %r132, %r4;
	mul.lo.s32 	%r134, %r133, %r4;
	sub.s32 	%r135, %r132, %r134;
	selp.b32 	%r136, 0, %r133, %p45;
	selp.b32 	%r137, 0, %r135, %p44;
	mul.lo.s32 	%r138, %r6, %r136;
	mad.lo.s32 	%r139, %r7, %r137, %r138;
	shl.b64 	%rd116, %rd115, 32;
	shr.s64 	%rd117, %rd116, 30;
	add.s64 	%rd118, %rd1, %rd117;
	ld.global.f32 	%f181, [%rd118];
	cvt.s64.s32 	%rd119, %r139;
	add.s64 	%rd120, %rd2, %rd119;
	ld.global.u8 	%rs11, [%rd120];
	setp.eq.s16 	%p46, %rs11, 0;
	mul.f32 	%f182, %f181, %f149;
	selp.f32 	%f627, %f148, %f182, %p46;
	max.f32 	%f610, %f610, %f627;
$L__BB283_26:
	add.s32 	%r141, %r52, 352;
	cvt.u64.u32 	%rd121, %r141;
	setp.le.s64 	%p47, %rd38, %rd121;
	mov.f32 	%f629, 0fFF800000;
	@%p47 bra 	$L__BB283_28;
	setp.eq.s64 	%p48, %rd30, 1;
	setp.eq.s64 	%p49, %rd29, 1;
	add.s64 	%rd123, %rd20, %rd121;
	cvt.u32.u64 	%r144, %rd123;
	div.s32 	%r145, %r144, %r4;
	mul.lo.s32 	%r146, %r145, %r4;
	sub.s32 	%r147, %r144, %r146;
	selp.b32 	%r148, 0, %r145, %p49;
	selp.b32 	%r149, 0, %r147, %p48;
	mul.lo.s32 	%r150, %r6, %r148;
	mad.lo.s32 	%r151, %r7, %r149, %r150;
	shl.b64 	%rd124, %rd123, 32;
	shr.s64 	%rd125, %rd124, 30;
	add.s64 	%rd126, %rd1, %rd125;
	ld.global.f32 	%f184, [%rd126];
	cvt.s64.s32 	%rd127, %r151;
	add.s64 	%rd128, %rd2, %rd127;
	ld.global.u8 	%rs12, [%rd128];
	setp.eq.s16 	%p50, %rs12, 0;
	mul.f32 	%f185, %f184, %f149;
	selp.f32 	%f629, %f148, %f185, %p50;
	max.f32 	%f610, %f610, %f629;
$L__BB283_28:
	add.s32 	%r153, %r52, 384;
	cvt.u64.u32 	%rd129, %r153;
	setp.le.s64 	%p51, %rd38, %rd129;
	mov.f32 	%f631, 0fFF800000;
	@%p51 bra 	$L__BB283_30;
	setp.eq.s64 	%p52, %rd30, 1;
	setp.eq.s64 	%p53, %rd29, 1;
	add.s64 	%rd131, %rd20, %rd129;
	cvt.u32.u64 	%r156, %rd131;
	div.s32 	%r157, %r156, %r4;
	mul.lo.s32 	%r158, %r157, %r4;
	sub.s32 	%r159, %r156, %r158;
	selp.b32 	%r160, 0, %r157, %p53;
	selp.b32 	%r161, 0, %r159, %p52;
	mul.lo.s32 	%r162, %r6, %r160;
	mad.lo.s32 	%r163, %r7, %r161, %r162;
	shl.b64 	%rd132, %rd131, 32;
	shr.s64 	%rd133, %rd132, 30;
	add.s64 	%rd134, %rd1, %rd133;
	ld.global.f32 	%f187, [%rd134];
	cvt.s64.s32 	%rd135, %r163;
	add.s64 	%rd136, %rd2, %rd135;
	ld.global.u8 	%rs13, [%rd136];
	setp.eq.s16 	%p54, %rs13, 0;
	mul.f32 	%f188, %f187, %f149;
	selp.f32 	%f631, %f148, %f188, %p54;
	max.f32 	%f610, %f610, %f631;
$L__BB283_30:
	add.s32 	%r165, %r52, 416;
	cvt.u64.u32 	%rd137, %r165;
	setp.le.s64 	%p55, %rd38, %rd137;
	mov.f32 	%f633, 0fFF800000;
	@%p55 bra 	$L__BB283_32;
	setp.eq.s64 	%p56, %rd30, 1;
	setp.eq.s64 	%p57, %rd29, 1;
	add.s64 	%rd139, %rd20, %rd137;
	cvt.u32.u64 	%r168, %rd139;
	div.s32 	%r169, %r168, %r4;
	mul.lo.s32 	%r170, %r169, %r4;
	sub.s32 	%r171, %r168, %r170;
	selp.b32 	%r172, 0, %r169, %p57;
	selp.b32 	%r173, 0, %r171, %p56;
	mul.lo.s32 	%r174, %r6, %r172;
	mad.lo.s32 	%r175, %r7, %r173, %r174;
	shl.b64 	%rd140, %rd139, 32;
	shr.s64 	%rd141, %rd140, 30;
	add.s64 	%rd142, %rd1, %rd141;
	ld.global.f32 	%f190, [%rd142];
	cvt.s64.s32 	%rd143, %r175;
	add.s64 	%rd144, %rd2, %rd143;
	ld.global.u8 	%rs14, [%rd144];
	setp.eq.s16 	%p58, %rs14, 0;
	mul.f32 	%f191, %f190, %f149;
	selp.f32 	%f633, %f148, %f191, %p58;
	max.f32 	%f610, %f610, %f633;
$L__BB283_32:
	add.s32 	%r177, %r52, 448;
	cvt.u64.u32 	%rd145, %r177;
	setp.le.s64 	%p59, %rd38, %rd145;
	mov.f32 	%f635, 0fFF800000;
	@%p59 bra 	$L__BB283_34;
	setp.eq.s64 	%p60, %rd30, 1;
	setp.eq.s64 	%p61, %rd29, 1;
	add.s64 	%rd147, %rd20, %rd145;
	cvt.u32.u64 	%r180, %rd147;
	div.s32 	%r181, %r180, %r4;
	mul.lo.s32 	%r182, %r181, %r4;
	sub.s32 	%r183, %r180, %r182;
	selp.b32 	%r184, 0, %r181, %p61;
	selp.b32 	%r185, 0, %r183, %p60;
	mul.lo.s32 	%r186, %r6, %r184;
	mad.lo.s32 	%r187, %r7, %r185, %r186;
	shl.b64 	%rd148, %rd147, 32;
	shr.s64 	%rd149, %rd148, 30;
	add.s64 	%rd150, %rd1, %rd149;
	ld.global.f32 	%f193, [%rd150];
	cvt.s64.s32 	%rd151, %r187;
	add.s64 	%rd152, %rd2, %rd151;
	ld.global.u8 	%rs15, [%rd152];
	setp.eq.s16 	%p62, %rs15, 0;
	mul.f32 	%f194, %f193, %f149;
	selp.f32 	%f635, %f148, %f194, %p62;
	max.f32 	%f610, %f610, %f635;
$L__BB283_34:
	setp.le.s64 	%p63, %rd38, %rd8;
	mov.f32 	%f637, 0fFF800000;
	@%p63 bra 	$L__BB283_36;
	setp.eq.s64 	%p64, %rd30, 1;
	setp.eq.s64 	%p65, %rd29, 1;
	add.s64 	%rd153, %rd20, %rd8;
	cvt.u32.u64 	%r188, %rd153;
	div.s32 	%r189, %r188, %r4;
	mul.lo.s32 	%r190, %r189, %r4;
	sub.s32 	%r191, %r188, %r190;
	selp.b32 	%r192, 0, %r189, %p65;
	selp.b32 	%r193, 0, %r191, %p64;
	mul.lo.s32 	%r194, %r6, %r192;
	mad.lo.s32 	%r195, %r7, %r193, %r194;
	shl.b64 	%rd154, %rd153, 32;
	shr.s64 	%rd155, %rd154, 30;
	add.s64 	%rd156, %rd1, %rd155;
	ld.global.f32 	%f196, [%rd156];
	cvt.s64.s32 	%rd157, %r195;
	add.s64 	%rd158, %rd2, %rd157;
	ld.global.u8 	%rs16, [%rd158];
	setp.eq.s16 	%p66, %rs16, 0;
	mul.f32 	%f197, %f196, %f149;
	selp.f32 	%f637, %f148, %f197, %p66;
	max.f32 	%f610, %f610, %f637;
$L__BB283_36:
	setp.le.s64 	%p67, %rd38, %rd9;
	mov.f32 	%f639, 0fFF800000;
	@%p67 bra 	$L__BB283_38;
	setp.eq.s64 	%p68, %rd30, 1;
	setp.eq.s64 	%p69, %rd29, 1;
	add.s64 	%rd159, %rd20, %rd9;
	cvt.u32.u64 	%r196, %rd159;
	div.s32 	%r197, %r196, %r4;
	mul.lo.s32 	%r198, %r197, %r4;
	sub.s32 	%r199, %r196, %r198;
	selp.b32 	%r200, 0, %r197, %p69;
	selp.b32 	%r201, 0, %r199, %p68;
	mul.lo.s32 	%r202, %r6, %r200;
	mad.lo.s32 	%r203, %r7, %r201, %r202;
	shl.b64 	%rd160, %rd159, 32;
	shr.s64 	%rd161, %rd160, 30;
	add.s64 	%rd162, %rd1, %rd161;
	ld.global.f32 	%f199, [%rd162];
	cvt.s64.s32 	%rd163, %r203;
	add.s64 	%rd164, %rd2, %rd163;
	ld.global.u8 	%rs17, [%rd164];
	setp.eq.s16 	%p70, %rs17, 0;
	mul.f32 	%f200, %f199, %f149;
	selp.f32 	%f639, %f148, %f200, %p70;
	max.f32 	%f610, %f610, %f639;
$L__BB283_38:
	setp.le.s64 	%p71, %rd38, %rd10;
	mov.f32 	%f641, 0fFF800000;
	@%p71 bra 	$L__BB283_40;
	setp.eq.s64 	%p72, %rd30, 1;
	setp.eq.s64 	%p73, %rd29, 1;
	add.s64 	%rd165, %rd20, %rd10;
	cvt.u32.u64 	%r204, %rd165;
	div.s32 	%r205, %r204, %r4;
	mul.lo.s32 	%r206, %r205, %r4;
	sub.s32 	%r207, %r204, %r206;
	selp.b32 	%r208, 0, %r205, %p73;
	selp.b32 	%r209, 0, %r207, %p72;
	mul.lo.s32 	%r210, %r6, %r208;
	mad.lo.s32 	%r211, %r7, %r209, %r210;
	shl.b64 	%rd166, %rd165, 32;
	shr.s64 	%rd167, %rd166, 30;
	add.s64 	%rd168, %rd1, %rd167;
	ld.global.f32 	%f202, [%rd168];
	cvt.s64.s32 	%rd169, %r211;
	add.s64 	%rd170, %rd2, %rd169;
	ld.global.u8 	%rs18, [%rd170];
	setp.eq.s16 	%p74, %rs18, 0;
	mul.f32 	%f203, %f202, %f149;
	selp.f32 	%f641, %f148, %f203, %p74;
	max.f32 	%f610, %f610, %f641;
$L__BB283_40:
	setp.le.s64 	%p75, %rd38, %rd11;
	mov.f32 	%f643, 0fFF800000;
	@%p75 bra 	$L__BB283_42;
	setp.eq.s64 	%p76, %rd30, 1;
	setp.eq.s64 	%p77, %rd29, 1;
	add.s64 	%rd171, %rd20, %rd11;
	cvt.u32.u64 	%r212, %rd171;
	div.s32 	%r213, %r212, %r4;
	mul.lo.s32 	%r214, %r213, %r4;
	sub.s32 	%r215, %r212, %r214;
	selp.b32 	%r216, 0, %r213, %p77;
	selp.b32 	%r217, 0, %r215, %p76;
	mul.lo.s32 	%r218, %r6, %r216;
	mad.lo.s32 	%r219, %r7, %r217, %r218;
	shl.b64 	%rd172, %rd171, 32;
	shr.s64 	%rd173, %rd172, 30;
	add.s64 	%rd174, %rd1, %rd173;
	ld.global.f32 	%f205, [%rd174];
	cvt.s64.s32 	%rd175, %r219;
	add.s64 	%rd176, %rd2, %rd175;
	ld.global.u8 	%rs19, [%rd176];
	setp.eq.s16 	%p78, %rs19, 0;
	mul.f32 	%f206, %f205, %f149;
	selp.f32 	%f643, %f148, %f206, %p78;
	max.f32 	%f610, %f610, %f643;
$L__BB283_42:
	setp.le.s64 	%p79, %rd38, %rd12;
	mov.f32 	%f645, 0fFF800000;
	@%p79 bra 	$L__BB283_44;
	setp.eq.s64 	%p80, %rd30, 1;
	setp.eq.s64 	%p81, %rd29, 1;
	add.s64 	%rd177, %rd20, %rd12;
	cvt.u32.u64 	%r220, %rd177;
	div.s32 	%r221, %r220, %r4;
	mul.lo.s32 	%r222, %r221, %r4;
	sub.s32 	%r223, %r220, %r222;
	selp.b32 	%r224, 0, %r221, %p81;
	selp.b32 	%r225, 0, %r223, %p80;
	mul.lo.s32 	%r226, %r6, %r224;
	mad.lo.s32 	%r227, %r7, %r225, %r226;
	shl.b64 	%rd178, %rd177, 32;
	shr.s64 	%rd179, %rd178, 30;
	add.s64 	%rd180, %rd1, %rd179;
	ld.global.f32 	%f208, [%rd180];
	cvt.s64.s32 	%rd181, %r227;
	add.s64 	%rd182, %rd2, %rd181;
	ld.global.u8 	%rs20, [%rd182];
	setp.eq.s16 	%p82, %rs20, 0;
	mul.f32 	%f209, %f208, %f149;
	selp.f32 	%f645, %f148, %f209, %p82;
	max.f32 	%f610, %f610, %f645;
$L__BB283_44:
	setp.le.s64 	%p83, %rd38, %rd13;
	mov.f32 	%f647, 0fFF800000;
	@%p83 bra 	$L__BB283_46;
	setp.eq.s64 	%p84, %rd30, 1;
	setp.eq.s64 	%p85, %rd29, 1;
	add.s64 	%rd183, %rd20, %rd13;
	cvt.u32.u64 	%r228, %rd183;
	div.s32 	%r229, %r228, %r4;
	mul.lo.s32 	%r230, %r229, %r4;
	sub.s32 	%r231, %r228, %r230;
	selp.b32 	%r232, 0, %r229, %p85;
	selp.b32 	%r233, 0, %r231, %p84;
	mul.lo.s32 	%r234, %r6, %r232;
	mad.lo.s32 	%r235, %r7, %r233, %r234;
	shl.b64 	%rd184, %rd183, 32;
	shr.s64 	%rd185, %rd184, 30;
	add.s64 	%rd186, %rd1, %rd185;
	ld.global.f32 	%f211, [%rd186];
	cvt.s64.s32 	%rd187, %r235;
	add.s64 	%rd188, %rd2, %rd187;
	ld.global.u8 	%rs21, [%rd188];
	setp.eq.s16 	%p86, %rs21, 0;
	mul.f32 	%f212, %f211, %f149;
	selp.f32 	%f647, %f148, %f212, %p86;
	max.f32 	%f610, %f610, %f647;
$L__BB283_46:
	setp.le.s64 	%p87, %rd38, %rd14;
	mov.f32 	%f649, 0fFF800000;
	@%p87 bra 	$L__BB283_48;
	setp.eq.s64 	%p88, %rd30, 1;
	setp.eq.s64 	%p89, %rd29, 1;
	add.s64 	%rd189, %rd20, %rd14;
	cvt.u32.u64 	%r236, %rd189;
	div.s32 	%r237, %r236, %r4;
	mul.lo.s32 	%r238, %r237, %r4;
	sub.s32 	%r239, %r236, %r238;
	selp.b32 	%r240, 0, %r237, %p89;
	selp.b32 	%r241, 0, %r239, %p88;
	mul.lo.s32 	%r242, %r6, %r240;
	mad.lo.s32 	%r243, %r7, %r241, %r242;
	shl.b64 	%rd190, %rd189, 32;
	shr.s64 	%rd191, %rd190, 30;
	add.s64 	%rd192, %rd1, %rd191;
	ld.global.f32 	%f214, [%rd192];
	cvt.s64.s32 	%rd193, %r243;
	add.s64 	%rd194, %rd2, %rd193;
	ld.global.u8 	%rs22, [%rd194];
	setp.eq.s16 	%p90, %rs22, 0;
	mul.f32 	%f215, %f214, %f149;
	selp.f32 	%f649, %f148, %f215, %p90;
	max.f32 	%f610, %f610, %f649;
$L__BB283_48:
	setp.le.s64 	%p91, %rd38, %rd15;
	mov.f32 	%f651, 0fFF800000;
	@%p91 bra 	$L__BB283_50;
	setp.eq.s64 	%p92, %rd30, 1;
	setp.eq.s64 	%p93, %rd29, 1;
	add.s64 	%rd195, %rd20, %rd15;
	cvt.u32.u64 	%r244, %rd195;
	div.s32 	%r245, %r244, %r4;
	mul.lo.s32 	%r246, %r245, %r4;
	sub.s32 	%r247, %r244, %r246;
	selp.b32 	%r248, 0, %r245, %p93;
	selp.b32 	%r249, 0, %r247, %p92;
	mul.lo.s32 	%r250, %r6, %r248;
	mad.lo.s32 	%r251, %r7, %r249, %r250;
	shl.b64 	%rd196, %rd195, 32;
	shr.s64 	%rd197, %rd196, 30;
	add.s64 	%rd198, %rd1, %rd197;
	ld.global.f32 	%f217, [%rd198];
	cvt.s64.s32 	%rd199, %r251;
	add.s64 	%rd200, %rd2, %rd199;
	ld.global.u8 	%rs23, [%rd200];
	setp.eq.s16 	%p94, %rs23, 0;
	mul.f32 	%f218, %f217, %f149;
	selp.f32 	%f651, %f148, %f218, %p94;
	max.f32 	%f610, %f610, %f651;
$L__BB283_50:
	setp.le.s64 	%p95, %rd38, %rd16;
	mov.f32 	%f653, 0fFF800000;
	@%p95 bra 	$L__BB283_52;
	setp.eq.s64 	%p96, %rd30, 1;
	setp.eq.s64 	%p97, %rd29, 1;
	add.s64 	%rd201, %rd20, %rd16;
	cvt.u32.u64 	%r252, %rd201;
	div.s32 	%r253, %r252, %r4;
	mul.lo.s32 	%r254, %r253, %r4;
	sub.s32 	%r255, %r252, %r254;
	selp.b32 	%r256, 0, %r253, %p97;
	selp.b32 	%r257, 0, %r255, %p96;
	mul.lo.s32 	%r258, %r6, %r256;
	mad.lo.s32 	%r259, %r7, %r257, %r258;
	shl.b64 	%rd202, %rd201, 32;
	shr.s64 	%rd203, %rd202, 30;
	add.s64 	%rd204, %rd1, %rd203;
	ld.global.f32 	%f220, [%rd204];
	cvt.s64.s32 	%rd205, %r259;
	add.s64 	%rd206, %rd2, %rd205;
	ld.global.u8 	%rs24, [%rd206];
	setp.eq.s16 	%p98, %rs24, 0;
	mul.f32 	%f221, %f220, %f149;
	selp.f32 	%f653, %f148, %f221, %p98;
	max.f32 	%f610, %f610, %f653;
$L__BB283_52:
	setp.le.s64 	%p99, %rd38, %rd17;
	mov.f32 	%f655, 0fFF800000;
	@%p99 bra 	$L__BB283_54;
	setp.eq.s64 	%p100, %rd30, 1;
	setp.eq.s64 	%p101, %rd29, 1;
	add.s64 	%rd207, %rd20, %rd17;
	cvt.u32.u64 	%r260, %rd207;
	div.s32 	%r261, %r260, %r4;
	mul.lo.s32 	%r262, %r261, %r4;
	sub.s32 	%r263, %r260, %r262;
	selp.b32 	%r264, 0, %r261, %p101;
	selp.b32 	%r265, 0, %r263, %p100;
	mul.lo.s32 	%r266, %r6, %r264;
	mad.lo.s32 	%r267, %r7, %r265, %r266;
	shl.b64 	%rd208, %rd207, 32;
	shr.s64 	%rd209, %rd208, 30;
	add.s64 	%rd210, %rd1, %rd209;
	ld.global.f32 	%f223, [%rd210];
	cvt.s64.s32 	%rd211, %r267;
	add.s64 	%rd212, %rd2, %rd211;
	ld.global.u8 	%rs25, [%rd212];
	setp.eq.s16 	%p102, %rs25, 0;
	mul.f32 	%f224, %f223, %f149;
	selp.f32 	%f655, %f148, %f224, %p102;
	max.f32 	%f610, %f610, %f655;
$L__BB283_54:
	mov.u32 	%r268, %tid.x;
	add.s32 	%r269, %r268, 800;
	cvt.u64.u32 	%rd213, %r269;
	setp.le.s64 	%p103, %rd38, %rd213;
	mov.f32 	%f657, 0fFF800000;
	@%p103 bra 	$L__BB283_56;
	setp.eq.s64 	%p104, %rd30, 1;
	setp.eq.s64 	%p105, %rd29, 1;
	mov.u32 	%r270, %tid.x;
	add.s32 	%r271, %r270, 800;
	cvt.u64.u32 	%rd214, %r271;
	add.s64 	%rd215, %rd20, %rd214;
	cvt.u32.u64 	%r272, %rd215;
	div.s32 	%r273, %r272, %r4;
	mul.lo.s32 	%r274, %r273, %r4;
	sub.s32 	%r275, %r272, %r274;
	selp.b32 	%r276, 0, %r273, %p105;
	selp.b32 	%r277, 0, %r275, %p104;
	mul.lo.s32 	%r278, %r6, %r276;
	mad.lo.s32 	%r279, %r7, %r277, %r278;
	shl.b64 	%rd216, %rd215, 32;
	shr.s64 	%rd217, %rd216, 30;
	add.s64 	%rd218, %rd1, %rd217;
	ld.global.f32 	%f226, [%rd218];
	cvt.s64.s32 	%rd219, %r279;
	add.s64 	%rd220, %rd2, %rd219;
	ld.global.u8 	%rs26, [%rd220];
	setp.eq.s16 	%p106, %rs26, 0;
	mul.f32 	%f227, %f226, %f149;
	selp.f32 	%f657, %f148, %f227, %p106;
	max.f32 	%f610, %f610, %f657;
$L__BB283_56:
	setp.le.s64 	%p107, %rd38, %rd18;
	mov.f32 	%f659, 0fFF800000;
	@%p107 bra 	$L__BB283_58;
	setp.eq.s64 	%p108, %rd30, 1;
	setp.eq.s64 	%p109, %rd29, 1;
	add.s64 	%rd221, %rd20, %rd18;
	cvt.u32.u64 	%r280, %rd221;
	div.s32 	%r281, %r280, %r4;
	mul.lo.s32 	%r282, %r281, %r4;
	sub.s32 	%r283, %r280, %r282;
	selp.b32 	%r284, 0, %r281, %p109;
	selp.b32 	%r285, 0, %r283, %p108;
	mul.lo.s32 	%r286, %r6, %r284;
	mad.lo.s32 	%r287, %r7, %r285, %r286;
	shl.b64 	%rd222, %rd221, 32;
	shr.s64 	%rd223, %rd222, 30;
	add.s64 	%rd224, %rd1, %rd223;
	ld.global.f32 	%f229, [%rd224];
	cvt.s64.s32 	%rd225, %r287;
	add.s64 	%rd226, %rd2, %rd225;
	ld.global.u8 	%rs27, [%rd226];
	setp.eq.s16 	%p110, %rs27, 0;
	mul.f32 	%f230, %f229, %f149;
	selp.f32 	%f659, %f148, %f230, %p110;
	max.f32 	%f610, %f610, %f659;
$L__BB283_58:
	mov.u32 	%r288, %tid.x;
	add.s32 	%r289, %r288, 864;
	cvt.u64.u32 	%rd227, %r289;
	setp.le.s64 	%p111, %rd38, %rd227;
	mov.f32 	%f661, 0fFF800000;
	@%p111 bra 	$L__BB283_60;
	setp.eq.s64 	%p112, %rd30, 1;
	setp.eq.s64 	%p113, %rd29, 1;
	mov.u32 	%r290, %tid.x;
	add.s32 	%r291, %r290, 864;
	cvt.u64.u32 	%rd228, %r291;
	add.s64 	%rd229, %rd20, %rd228;
	cvt.u32.u64 	%r292, %rd229;
	div.s32 	%r293, %r292, %r4;
	mul.lo.s32 	%r294, %r293, %r4;
	sub.s32 	%r295, %r292, %r294;
	selp.b32 	%r296, 0, %r293, %p113;
	selp.b32 	%r297, 0, %r295, %p112;
	mul.lo.s32 	%r298, %r6, %r296;
	mad.lo.s32 	%r299, %r7, %r297, %r298;
	shl.b64 	%rd230, %rd229, 32;
	shr.s64 	%rd231, %rd230, 30;
	add.s64 	%rd232, %rd1, %rd231;
	ld.global.f32 	%f232, [%rd232];
	cvt.s64.s32 	%rd233, %r299;
	add.s64 	%rd234, %rd2, %rd233;
	ld.global.u8 	%rs28, [%rd234];
	setp.eq.s16 	%p114, %rs28, 0;
	mul.f32 	%f233, %f232, %f149;
	selp.f32 	%f661, %f148, %f233, %p114;
	max.f32 	%f610, %f610, %f661;
$L__BB283_60:
	mov.u32 	%r300, %tid.x;
	add.s32 	%r301, %r300, 896;
	cvt.u64.u32 	%rd235, %r301;
	setp.le.s64 	%p115, %rd38, %rd235;
	mov.f32 	%f663, 0fFF800000;
	@%p115 bra 	$L__BB283_62;
	setp.eq.s64 	%p116, %rd30, 1;
	setp.eq.s64 	%p117, %rd29, 1;
	mov.u32 	%r302, %tid.x;
	add.s32 	%r303, %r302, 896;
	cvt.u64.u32 	%rd236, %r303;
	add.s64 	%rd237, %rd20, %rd236;
	cvt.u32.u64 	%r304, %rd237;
	div.s32 	%r305, %r304, %r4;
	mul.lo.s32 	%r306, %r305, %r4;
	sub.s32 	%r307, %r304, %r306;
	selp.b32 	%r308, 0, %r305, %p117;
	selp.b32 	%r309, 0, %r307, %p116;
	mul.lo.s32 	%r310, %r6, %r308;
	mad.lo.s32 	%r311, %r7, %r309, %r310;
	shl.b64 	%rd238, %rd237, 32;
	shr.s64 	%rd239, %rd238, 30;
	add.s64 	%rd240, %rd1, %rd239;
	ld.global.f32 	%f235, [%rd240];
	cvt.s64.s32 	%rd241, %r311;
	add.s64 	%rd242, %rd2, %rd241;
	ld.global.u8 	%rs29, [%rd242];
	setp.eq.s16 	%p118, %rs29, 0;
	mul.f32 	%f236, %f235, %f149;
	selp.f32 	%f663, %f148, %f236, %p118;
	max.f32 	%f610, %f610, %f663;
$L__BB283_62:
	mov.u32 	%r312, %tid.x;
	cvt.u64.u32 	%rd243, %r312;
	setp.le.s64 	%p119, %rd38, %rd243;
	mov.b32 	%r313, %f610;
	shfl.sync.bfly.b32	%r314|%p120, %r313, 16, 31, -1;
	mov.b32 	%f237, %r314;
	max.f32 	%f238, %f610, %f237;
	mov.b32 	%r315, %f238;
	shfl.sync.bfly.b32	%r316|%p121, %r315, 8, 31, -1;
	mov.b32 	%f239, %r316;
	max.f32 	%f240, %f238, %f239;
	mov.b32 	%r317, %f240;
	shfl.sync.bfly.b32	%r318|%p122, %r317, 4, 31, -1;
	mov.b32 	%f241, %r318;
	max.f32 	%f242, %f240, %f241;
	mov.b32 	%r319, %f242;
	shfl.sync.bfly.b32	%r320|%p123, %r319, 2, 31, -1;
	mov.b32 	%f243, %r320;
	max.f32 	%f244, %f242, %f243;
	mov.b32 	%r321, %f244;
	shfl.sync.bfly.b32	%r322|%p124, %r321, 1, 31, -1;
	mov.b32 	%f245, %r322;
	max.f32 	%f246, %f244, %f245;
	sub.f32 	%f247, %f607, %f246;
	fma.rn.f32 	%f248, %f247, 0f3BBB989D, 0f3F000000;
	cvt.sat.f32.f32 	%f249, %f248;
	mov.f32 	%f250, 0f4B400001;
	mov.f32 	%f251, 0f437C0000;
	fma.rm.f32 	%f252, %f249, %f251, %f250;
	add.f32 	%f253, %f252, 0fCB40007F;
	neg.f32 	%f254, %f253;
	fma.rn.f32 	%f255, %f247, 0f3FB8AA3B, %f254;
	fma.rn.f32 	%f256, %f247, 0f32A57060, %f255;
	mov.b32 	%r323, %f252;
	shl.b32 	%r324, %r323, 23;
	mov.b32 	%f257, %r324;
	ex2.approx.ftz.f32 	%f258, %f256;
	mul.f32 	%f259, %f258, %f257;
	add.f32 	%f260, %f259, 0f00000000;
	sub.f32 	%f261, %f609, %f246;
	fma.rn.f32 	%f262, %f261, 0f3BBB989D, 0f3F000000;
	cvt.sat.f32.f32 	%f263, %f262;
	fma.rm.f32 	%f264, %f263, %f251, %f250;
	add.f32 	%f265, %f264, 0fCB40007F;
	neg.f32 	%f266, %f265;
	fma.rn.f32 	%f267, %f261, 0f3FB8AA3B, %f266;
	fma.rn.f32 	%f268, %f261, 0f32A57060, %f267;
	mov.b32 	%r325, %f264;
	shl.b32 	%r326, %r325, 23;
	mov.b32 	%f269, %r326;
	ex2.approx.ftz.f32 	%f270, %f268;
	mul.f32 	%f271, %f270, %f269;
	add.f32 	%f272, %f260, %f271;
	sub.f32 	%f273, %f611, %f246;
	fma.rn.f32 	%f274, %f273, 0f3BBB989D, 0f3F000000;
	cvt.sat.f32.f32 	%f275, %f274;
	fma.rm.f32 	%f276, %f275, %f251, %f250;
	add.f32 	%f277, %f276, 0fCB40007F;
	neg.f32 	%f278, %f277;
	fma.rn.f32 	%f279, %f273, 0f3FB8AA3B, %f278;
	fma.rn.f32 	%f280, %f273, 0f32A57060, %f279;
	mov.b32 	%r327, %f276;
	shl.b32 	%r328, %r327, 23;
	mov.b32 	%f281, %r328;
	ex2.approx.ftz.f32 	%f282, %f280;
	mul.f32 	%f283, %f282, %f281;
	add.f32 	%f284, %f272, %f283;
	sub.f32 	%f285, %f613, %f246;
	fma.rn.f32 	%f286, %f285, 0f3BBB989D, 0f3F000000;
	cvt.sat.f32.f32 	%f287, %f286;
	fma.rm.f32 	%f288, %f287, %f251, %f250;
	add.f32 	%f289, %f288, 0fCB40007F;
	neg.f32 	%f290, %f289;
	fma.rn.f32 	%f291, %f285, 0f3FB8AA3B, %f290;
	fma.rn.f32 	%f292, %f285, 0f32A57060, %f291;
	mov.b32 	%r329, %f288;
	shl.b32 	%r330, %r329, 23;
	mov.b32 	%f293, %r330;
	ex2.approx.ftz.f32 	%f294, %f292;
	mul.f32 	%f295, %f294, %f293;
	add.f32 	%f296, %f284, %f295;
	sub.f32 	%f297, %f615, %f246;
	fma.rn.f32 	%f298, %f297, 0f3BBB989D, 0f3F000000;
	cvt.sat.f32.f32 	%f299, %f298;
	fma.rm.f32 	%f300, %f299, %f251, %f250;
	add.f32 	%f301, %f300, 0fCB40007F;
	neg.f32 	%f302, %f301;
	fma.rn.f32 	%f303, %f297, 0f3FB8AA3B, %f302;
	fma.rn.f32 	%f304, %f297, 0f32A57060, %f303;
	mov.b32 	%r331, %f300;
	shl.b32 	%r332, %r331, 23;
	mov.b32 	%f305, %r332;
	ex2.approx.ftz.f32 	%f306, %f304;
	mul.f32 	%f307, %f306, %f305;
	add.f32 	%f308, %f296, %f307;
	sub.f32 	%f309, %f617, %f246;
	fma.rn.f32 	%f310, %f309, 0f3BBB989D, 0f3F000000;
	cvt.sat.f32.f32 	%f311, %f310;
	fma.rm.f32 	%f312, %f311, %f251, %f250;
	add.f32 	%f313, %f312, 0fCB40007F;
	neg.f32 	%f314, %f313;
	fma.rn.f32 	%f315, %f309, 0f3FB8AA3B, %f314;
	fma.rn.f32 	%f316, %f309, 0f32A57060, %f315;
	mov.b32 	%r333, %f312;
	shl.b32 	%r334, %r333, 23;
	mov.b32 	%f317, %r334;
	ex2.approx.ftz.f32 	%f318, %f316;
	mul.f32 	%f319, %f318, %f317;
	add.f32 	%f320, %f308, %f319;
	sub.f32 	%f321, %f619, %f246;
	fma.rn.f32 	%f322, %f321, 0f3BBB989D, 0f3F000000;
	cvt.sat.f32.f32 	%f323, %f322;
	fma.rm.f32 	%f324, %f323, %f251, %f250;
	add.f32 	%f325, %f324, 0fCB40007F;
	neg.f32 	%f326, %f325;
	fma.rn.f32 	%f327, %f321, 0f3FB8AA3B, %f326;
	fma.rn.f32 	%f328, %f321, 0f32A57060, %f327;
	mov.b32 	%r335, %f324;
	shl.b32 	%r336, %r335, 23;
	mov.b32 	%f329, %r336;
	ex2.approx.ftz.f32 	%f330, %f328;
	mul.f32 	%f331, %f330, %f329;
	add.f32 	%f332, %f320, %f331;
	sub.f32 	%f333, %f621, %f246;
	fma.rn.f32 	%f334, %f333, 0f3BBB989D, 0f3F000000;
	cvt.sat.f32.f32 	%f335, %f334;
	fma.rm.f32 	%f336, %f335, %f251, %f250;
	add.f32 	%f337, %f336, 0fCB40007F;
	neg.f32 	%f338, %f337;
	fma.rn.f32 	%f339, %f333, 0f3FB8AA3B, %f338;
	fma.rn.f32 	%f340, %f333, 0f32A57060, %f339;
	mov.b32 	%r337, %f336;
	shl.b32 	%r338, %r337, 23;
	mov.b32 	%f341, %r338;
	ex2.approx.ftz.f32 	%f342, %f340;
	mul.f32 	%f343, %f342, %f341;
	add.f32 	%f344, %f332, %f343;
	sub.f32 	%f345, %f623, %f246;
	fma.rn.f32 	%f346, %f345, 0f3BBB989D, 0f3F000000;
	cvt.sat.f32.f32 	%f347, %f346;
	fma.rm.f32 	%f348, %f347, %f251, %f250;
	add.f32 	%f349, %f348, 0fCB40007F;
	neg.f32 	%f350, %f349;
	fma.rn.f32 	%f351, %f345, 0f3FB8AA3B, %f350;
	fma.rn.f32 	%f352, %f345, 0f32A57060, %f351;
	mov.b32 	%r339, %f348;
	shl.b32 	%r340, %r339, 23;
	mov.b32 	%f353, %r340;
	ex2.approx.ftz.f32 	%f354, %f352;
	mul.f32 	%f355, %f354, %f353;
	add.f32 	%f356, %f344, %f355;
	sub.f32 	%f357, %f625, %f246;
	fma.rn.f32 	%f358, %f357, 0f3BBB989D, 0f3F000000;
	cvt.sat.f32.f32 	%f359, %f358;
	fma.rm.f32 	%f360, %f359, %f251, %f250;
	add.f32 	%f361, %f360, 0fCB40007F;
	neg.f32 	%f362, %f361;
	fma.rn.f32 	%f363, %f357, 0f3FB8AA3B, %f362;
	fma.rn.f32 	%f364, %f357, 0f32A57060, %f363;
	mov.b32 	%r341, %f360;
	shl.b32 	%r342, %r341, 23;
	mov.b32 	%f365, %r342;
	ex2.approx.ftz.f32 	%f366, %f364;
	mul.f32 	%f367, %f366, %f365;
	add.f32 	%f368, %f356, %f367;
	sub.f32 	%f369, %f627, %f246;
	fma.rn.f32 	%f370, %f369, 0f3BBB989D, 0f3F000000;
	cvt.sat.f32.f32 	%f371, %f370;
	fma.rm.f32 	%f372, %f371, %f251, %f250;
	add.f32 	%f373, %f372, 0fCB40007F;
	neg.f32 	%f374, %f373;
	fma.rn.f32 	%f375, %f369, 0f3FB8AA3B, %f374;
	fma.rn.f32 	%f376, %f369, 0f32A57060, %f375;
	mov.b32 	%r343, %f372;
	shl.b32 	%r344, %r343, 23;
	mov.b32 	%f377, %r344;
	ex2.approx.ftz.f32 	%f378, %f376;
	mul.f32 	%f379, %f378, %f377;
	add.f32 	%f380, %f368, %f379;
	sub.f32 	%f381, %f629, %f246;
	fma.rn.f32 	%f382, %f381, 0f3BBB989D, 0f3F000000;
	cvt.sat.f32.f32 	%f383, %f382;
	fma.rm.f32 	%f384, %f383, %f251, %f250;
	add.f32 	%f385, %f384, 0fCB40007F;
	neg.f32 	%f386, %f385;
	fma.rn.f32 	%f387, %f381, 0f3FB8AA3B, %f386;
	fma.rn.f32 	%f388, %f381, 0f32A57060, %f387;
	mov.b32 	%r345, %f384;
	shl.b32 	%r346, %r345, 23;
	mov.b32 	%f389, %r346;
	ex2.approx.ftz.f32 	%f390, %f388;
	mul.f32 	%f391, %f390, %f389;
	add.f32 	%f392, %f380, %f391;
	sub.f32 	%f393, %f631, %f246;
	fma.rn.f32 	%f394, %f393, 0f3BBB989D, 0f3F000000;
	cvt.sat.f32.f32 	%f395, %f394;
	fma.rm.f32 	%f396, %f395, %f251, %f250;
	add.f32 	%f397, %f396, 0fCB40007F;
	neg.f32 	%f398, %f397;
	fma.rn.f32 	%f399, %f393, 0f3FB8AA3B, %f398;
	fma.rn.f32 	%f400, %f393, 0f32A57060, %f399;
	mov.b32 	%r347, %f396;
	shl.b32 	%r348, %r347, 23;
	mov.b32 	%f401, %r348;
	ex2.approx.ftz.f32 	%f402, %f400;
	mul.f32 	%f403, %f402, %f401;
	add.f32 	%f404, %f392, %f403;
	sub.f32 	%f405, %f633, %f246;
	fma.rn.f32 	%f406, %f405, 0f3BBB989D, 0f3F000000;
	cvt.sat.f32.f32 	%f407, %f406;
	fma.rm.f32 	%f408, %f407, %f251, %f250;
	add.f32 	%f409, %f408, 0fCB40007F;
	neg.f32 	%f410, %f409;
	fma.rn.f32 	%f411, %f405, 0f3FB8AA3B, %f410;
	fma.rn.f32 	%f412, %f405, 0f32A57060, %f411;
	mov.b32 	%r349, %f408;
	shl.b32 	%r350, %r349, 23;
	mov.b32 	%f413, %r350;
	ex2.approx.ftz.f32 	%f414, %f412;
	mul.f32 	%f415, %f414, %f413;
	add.f32 	%f416, %f404, %f415;
	sub.f32 	%f417, %f635, %f246;
	fma.rn.f32 	%f418, %f417, 0f3BBB989D, 0f3F000000;
	cvt.sat.f32.f32 	%f419, %f418;
	fma.rm.f32 	%f420, %f419, %f251, %f250;
	add.f32 	%f421, %f420, 0fCB40007F;
	neg.f32 	%f422, %f421;
	fma.rn.f32 	%f423, %f417, 0f3FB8AA3B, %f422;
	fma.rn.f32 	%f424, %f417, 0f32A57060, %f423;
	mov.b32 	%r351, %f420;
	shl.b32 	%r352, %r351, 23;
	mov.b32 	%f425, %r352;
	ex2.approx.ftz.f32 	%f426, %f424;
	mul.f32 	%f427, %f426, %f425;
	add.f32 	%f428, %f416, %f427;
	sub.f32 	%f429, %f637, %f246;
	fma.rn.f32 	%f430, %f429, 0f3BBB989D, 0f3F000000;
	cvt.sat.f32.f32 	%f431, %f430;
	fma.rm.f32 	%f432, %f431, %f251, %f250;
	add.f32 	%f433, %f432, 0fCB40007F;
	neg.f32 	%f434, %f433;
	fma.rn.f32 	%f435, %f429, 0f3FB8AA3B, %f434;
	fma.rn.f32 	%f436, %f429, 0f32A57060, %f435;
	mov.b32 	%r353, %f432;
	shl.b32 	%r354, %r353, 23;
	mov.b32 	%f437, %r354;
	ex2.approx.ftz.f32 	%f438, %f436;
	mul.f32 	%f439, %f438, %f437;
	add.f32 	%f440, %f428, %f439;
	sub.f32 	%f441, %f639, %f246;
	fma.rn.f32 	%f442, %f441, 0f3BBB989D, 0f3F000000;
	cvt.sat.f32.f32 	%f443, %f442;
	fma.rm.f32 	%f444, %f443, %f251, %f250;
	add.f32 	%f445, %f444, 0fCB40007F;
	neg.f32 	%f446, %f445;
	fma.rn.f32 	%f447, %f441, 0f3FB8AA3B, %f446;
	fma.rn.f32 	%f448, %f441, 0f32A57060, %f447;
	mov.b32 	%r355, %f444;
	shl.b32 	%r356, %r355, 23;
	mov.b32 	%f449, %r356;
	ex2.approx.ftz.f32 	%f450, %f448;
	mul.f32 	%f451, %f450, %f449;
	add.f32 	%f452, %f440, %f451;
	sub.f32 	%f453, %f641, %f246;
	fma.rn.f32 	%f454, %f453, 0f3BBB989D, 0f3F000000;
	cvt.sat.f32.f32 	%f455, %f454;
	fma.rm.f32 	%f456, %f455, %f251, %f250;
	add.f32 	%f457, %f456, 0fCB40007F;
	neg.f32 	%f458, %f457;
	fma.rn.f32 	%f459, %f453, 0f3FB8AA3B, %f458;
	fma.rn.f32 	%f460, %f453, 0f32A57060, %f459;
	mov.b32 	%r357, %f456;
	shl.b32 	%r358, %r357, 23;
	mov.b32 	%f461, %r358;
	ex2.approx.ftz.f32 	%f462, %f460;
	mul.f32 	%f463, %f462, %f461;
	add.f32 	%f464, %f452, %f463;
	sub.f32 	%f465, %f643, %f246;
	fma.rn.f32 	%f466, %f465, 0f3BBB989D, 0f3F000000;
	cvt.sat.f32.f32 	%f467, %f466;
	fma.rm.f32 	%f468, %f467, %f251, %f250;
	add.f32 	%f469, %f468, 0fCB40007F;
	neg.f32 	%f470, %f469;
	fma.rn.f32 	%f471, %f465, 0f3FB8AA3B, %f470;
	fma.rn.f32 	%f472, %f465, 0f32A57060, %f471;
	mov.b32 	%r359, %f468;
	shl.b32 	%r360, %r359, 23;
	mov.b32 	%f473, %r360;
	ex2.approx.ftz.f32 	%f474, %f472;
	mul.f32 	%f475, %f474, %f473;
	add.f32 	%f476, %f464, %f475;
	sub.f32 	%f477, %f645, %f246;
	fma.rn.f32 	%f478, %f477, 0f3BBB989D, 0f3F000000;
	cvt.sat.f32.f32 	%f479, %f478;
	fma.rm.f32 	%f480, %f479, %f251, %f250;
	add.f32 	%f481, %f480, 0fCB40007F;
	neg.f32 	%f482, %f481;
	fma.rn.f32 	%f483, %f477, 0f3FB8AA3B, %f482;
	fma.rn.f32 	%f484, %f477, 0f32A57060, %f483;
	mov.b32 	%r361, %f480;
	shl.b32 	%r362, %r361, 23;
	mov.b32 	%f485, %r362;
	ex2.approx.ftz.f32 	%f486, %f484;
	mul.f32 	%f487, %f486, %f485;
	add.f32 	%f488, %f476, %f487;
	sub.f32 	%f489, %f647, %f246;
	fma.rn.f32 	%f490, %f489, 0f3BBB989D, 0f3F000000;
	cvt.sat.f32.f32 	%f491, %f490;
	fma.rm.f32 	%f492, %f491, %f251, %f250;
	add.f32 	%f493, %f492, 0fCB40007F;
	neg.f32 	%f494, %f493;
	fma.rn.f32 	%f495, %f489, 0f3FB8AA3B, %f494;
	fma.rn.f32 	%f496, %f489, 0f32A57060, %f495;
	mov.b32 	%r363, %f492;
	shl.b32 	%r364, %r363, 23;
	mov.b32 	%f497, %r364;
	ex2.approx.ftz.f32 	%f498, %f496;
	mul.f32 	%f499, %f498, %f497;
	add.f32 	%f500, %f488, %f499;
	sub.f32 	%f501, %f649, %f246;
	fma.rn.f32 	%f502, %f501, 0f3BBB989D, 0f3F000000;
	cvt.sat.f32.f32 	%f503, %f502;
	fma.rm.f32 	%f504, %f503, %f251, %f250;
	add.f32 	%f505, %f504, 0fCB40007F;
	neg.f32 	%f506, %f505;
	fma.rn.f32 	%f507, %f501, 0f3FB8AA3B, %f506;
	fma.rn.f32 	%f508, %f501, 0f32A57060, %f507;
	mov.b32 	%r365, %f504;
	shl.b32 	%r366, %r365, 23;
	mov.b32 	%f509, %r366;
	ex2.approx.ftz.f32 	%f510, %f508;
	mul.f32 	%f511, %f510, %f509;
	add.f32 	%f512, %f500, %f511;
	sub.f32 	%f513, %f651, %f246;
	fma.rn.f32 	%f514, %f513, 0f3BBB989D, 0f3F000000;
	cvt.sat.f32.f32 	%f515, %f514;
	fma.rm.f32 	%f516, %f515, %f251, %f250;
	add.f32 	%f517, %f516, 0fCB40007F;
	neg.f32 	%f518, %f517;
	fma.rn.f32 	%f519, %f513, 0f3FB8AA3B, %f518;
	fma.rn.f32 	%f520, %f513, 0f32A57060, %f519;
	mov.b32 	%r367, %f516;
	shl.b32 	%r368, %r367, 23;
	mov.b32 	%f521, %r368;
	ex2.approx.ftz.f32 	%f522, %f520;
	mul.f32 	%f523, %f522, %f521;
	add.f32 	%f524, %f512, %f523;
	sub.f32 	%f525, %f653, %f246;
	fma.rn.f32 	%f526, %f525, 0f3BBB989D, 0f3F000000;
	cvt.sat.f32.f32 	%f527, %f526;
	fma.rm.f32 	%f528, %f527, %f251, %f250;
	add.f32 	%f529, %f528, 0fCB40007F;
	neg.f32 	%f530, %f529;
	fma.rn.f32 	%f531, %f525, 0f3FB8AA3B, %f530;
	fma.rn.f32 	%f532, %f525, 0f32A57060, %f531;
	mov.b32 	%r369, %f528;
	shl.b32 	%r370, %r369, 23;
	mov.b32 	%f533, %r370;
	ex2.approx.ftz.f32 	%f534, %f532;
	mul.f32 	%f535, %f534, %f533;
	add.f32 	%f536, %f524, %f535;
	sub.f32 	%f537, %f655, %f246;
	fma.rn.f32 	%f538, %f537, 0f3BBB989D, 0f3F000000;
	cvt.sat.f32.f32 	%f539, %f538;
	fma.rm.f32 	%f540, %f539, %f251, %f250;
	add.f32 	%f541, %f540, 0fCB40007F;
	neg.f32 	%f542, %f541;
	fma.rn.f32 	%f543, %f537, 0f3FB8AA3B, %f542;
	fma.rn.f32 	%f544, %f537, 0f32A57060, %f543;
	mov.b32 	%r371, %f540;
	shl.b32 	%r372, %r371, 23;
	mov.b32 	%f545, %r372;
	ex2.approx.ftz.f32 	%f546, %f544;
	mul.f32 	%f547, %f546, %f545;
	add.f32 	%f548, %f536, %f547;
	sub.f32 	%f549, %f657, %f246;
	fma.rn.f32 	%f550, %f549, 0f3BBB989D, 0f3F000000;
	cvt.sat.f32.f32 	%f551, %f550;
	fma.rm.f32 	%f552, %f551, %f251, %f250;
	add.f32 	%f553, %f552, 0fCB40007F;
	neg.f32 	%f554, %f553;
	fma.rn.f32 	%f555, %f549, 0f3FB8AA3B, %f554;
	fma.rn.f32 	%f556, %f549, 0f32A57060, %f555;
	mov.b32 	%r373, %f552;
	shl.b32 	%r374, %r373, 23;
	mov.b32 	%f557, %r374;
	ex2.approx.ftz.f32 	%f558, %f556;
	mul.f32 	%f559, %f558, %f557;
	add.f32 	%f560, %f548, %f559;
	sub.f32 	%f561, %f659, %f246;
	fma.rn.f32 	%f562, %f561, 0f3BBB989D, 0f3F000000;
	cvt.sat.f32.f32 	%f563, %f562;
	fma.rm.f32 	%f564, %f563, %f251, %f250;
	add.f32 	%f565, %f564, 0fCB40007F;
	neg.f32 	%f566, %f565;
	fma.rn.f32 	%f567, %f561, 0f3FB8AA3B, %f566;
	fma.rn.f32 	%f568, %f561, 0f32A57060, %f567;
	mov.b32 	%r375, %f564;
	shl.b32 	%r376, %r375, 23;
	mov.b32 	%f569, %r376;
	ex2.approx.ftz.f32 	%f570, %f568;
	mul.f32 	%f571, %f570, %f569;
	add.f32 	%f572, %f560, %f571;
	sub.f32 	%f573, %f661, %f246;
	fma.rn.f32 	%f574, %f573, 0f3BBB989D, 0f3F000000;
	cvt.sat.f32.f32 	%f575, %f574;
	fma.rm.f32 	%f576, %f575, %f251, %f250;
	add.f32 	%f577, %f576, 0fCB40007F;
	neg.f32 	%f578, %f577;
	fma.rn.f32 	%f579, %f573, 0f3FB8AA3B, %f578;
	fma.rn.f32 	%f580, %f573, 0f32A57060, %f579;
	mov.b32 	%r377, %f576;
	shl.b32 	%r378, %r377, 23;
	mov.b32 	%f581, %r378;
	ex2.approx.ftz.f32 	%f582, %f580;
	mul.f32 	%f583, %f582, %f581;
	add.f32 	%f584, %f572, %f583;
	sub.f32 	%f585, %f663, %f246;
	fma.rn.f32 	%f586, %f585, 0f3BBB989D, 0f3F000000;
	cvt.sat.f32.f32 	%f587, %f586;
	fma.rm.f32 	%f588, %f587, %f251, %f250;
	add.f32 	%f589, %f588, 0fCB40007F;
	neg.f32 	%f590, %f589;
	fma.rn.f32 	%f591, %f585, 0f3FB8AA3B, %f590;
	fma.rn.f32 	%f592, %f585, 0f32A57060, %f591;
	mov.b32 	%r379, %f588;
	shl.b32 	%r380, %r379, 23;
	mov.b32 	%f593, %r380;
	ex2.approx.ftz.f32 	%f594, %f592;
	mul.f32 	%f595, %f594, %f593;
	add.f32 	%f596, %f584, %f595;
	mov.b32 	%r381, %f596;
	shfl.sync.bfly.b32	%r382|%p125, %r381, 16, 31, -1;
	mov.b32 	%f597, %r382;
	add.f32 	%f598, %f596, %f597;
	mov.b32 	%r383, %f598;
	shfl.sync.bfly.b32	%r384|%p126, %r383, 8, 31, -1;
	mov.b32 	%f599, %r384;
	add.f32 	%f600, %f598, %f599;
	mov.b32 	%r385, %f600;
	shfl.sync.bfly.b32	%r386|%p127, %r385, 4, 31, -1;
	mov.b32 	%f601, %r386;
	add.f32 	%f602, %f600, %f601;
	mov.b32 	%r387, %f602;
	shfl.sync.bfly.b32	%r388|%p128, %r387, 2, 31, -1;
	mov.b32 	%f603, %r388;
	add.f32 	%f604, %f602, %f603;
	mov.b32 	%r389, %f604;
	shfl.sync.bfly.b32	%r390|%p129, %r389, 1, 31, -1;
	mov.b32 	%f605, %r390;
	add.f32 	%f606, %f604, %f605;
	div.rn.f32 	%f119, %f259, %f606;
	div.rn.f32 	%f120, %f271, %f606;
	div.rn.f32 	%f121, %f283, %f606;
	div.rn.f32 	%f122, %f295, %f606;
	div.rn.f32 	%f123, %f307, %f606;
	div.rn.f32 	%f124, %f319, %f606;
	div.rn.f32 	%f125, %f331, %f606;
	div.rn.f32 	%f126, %f343, %f606;
	div.rn.f32 	%f127, %f355, %f606;
	div.rn.f32 	%f128, %f367, %f606;
	div.rn.f32 	%f129, %f379, %f606;
	div.rn.f32 	%f130, %f391, %f606;
	div.rn.f32 	%f131, %f403, %f606;
	div.rn.f32 	%f132, %f415, %f606;
	div.rn.f32 	%f133, %f427, %f606;
	div.rn.f32 	%f134, %f439, %f606;
	div.rn.f32 	%f135, %f451, %f606;
	div.rn.f32 	%f136, %f463, %f606;
	div.rn.f32 	%f137, %f475, %f606;
	div.rn.f32 	%f138, %f487, %f606;
	div.rn.f32 	%f139, %f499, %f606;
	div.rn.f32 	%f140, %f511, %f606;
	div.rn.f32 	%f141, %f523, %f606;
	div.rn.f32 	%f142, %f535, %f606;
	div.rn.f32 	%f143, %f547, %f606;
	div.rn.f32 	%f144, %f559, %f606;
	div.rn.f32 	%f145, %f571, %f606;
	div.rn.f32 	%f146, %f583, %f606;
	div.rn.f32 	%f147, %f595, %f606;
	mad.lo.s64 	%rd244, %rd265, %rd36, %rd243;
	cvta.to.global.u64 	%rd245, %rd35;
	shl.b64 	%rd246, %rd244, 2;
	add.s64 	%rd25, %rd245, %rd246;
	@%p119 bra 	$L__BB283_64;
	st.global.f32 	[%rd25], %f119;
$L__BB283_64:
	setp.le.s64 	%p130, %rd38, %rd6;
	@%p130 bra 	$L__BB283_66;
	st.global.f32 	[%rd25+128], %f120;
$L__BB283_66:
	setp.le.s64 	%p131, %rd38, %rd7;
	@%p131 bra 	$L__BB283_68;
	st.global.f32 	[%rd25+256], %f121;
$L__BB283_68:
	mov.u32 	%r391, %tid.x;
	add.s32 	%r392, %r391, 96;
	cvt.u64.u32 	%rd247, %r392;
	setp.le.s64 	%p132, %rd38, %rd247;
	@%p132 bra 	$L__BB283_70;
	st.global.f32 	[%rd25+384], %f122;
$L__BB283_70:
	mov.u32 	%r393, %tid.x;
	add.s32 	%r394, %r393, 128;
	cvt.u64.u32 	%rd248, %r394;
	setp.le.s64 	%p133, %rd38, %rd248;
	@%p133 bra 	$L__BB283_72;
	st.global.f32 	[%rd25+512], %f123;
$L__BB283_72:
	add.s32 	%r396, %r393, 160;
	cvt.u64.u32 	%rd249, %r396;
	setp.le.s64 	%p134, %rd38, %rd249;
	@%p134 bra 	$L__BB283_74;
	st.global.f32 	[%rd25+640], %f124;
$L__BB283_74:
	add.s32 	%r398, %r393, 192;
	cvt.u64.u32 	%rd250, %r398;
	setp.le.s64 	%p135, %rd38, %rd250;
	@%p135 bra 	$L__BB283_76;
	st.global.f32 	[%rd25+768], %f125;
$L__BB283_76:
	add.s32 	%r400, %r393, 224;
	cvt.u64.u32 	%rd251, %r400;
	setp.le.s64 	%p136, %rd38, %rd251;
	@%p136 bra 	$L__BB283_78;
	st.global.f32 	[%rd25+896], %f126;
$L__BB283_78:
	add.s32 	%r402, %r393, 256;
	cvt.u64.u32 	%rd252, %r402;
	setp.le.s64 	%p137, %rd38, %rd252;
	@%p137 bra 	$L__BB283_80;
	st.global.f32 	[%rd25+1024], %f127;
$L__BB283_80:
	add.s32 	%r404, %r393, 288;
	cvt.u64.u32 	%rd253, %r404;
	setp.le.s64 	%p138, %rd38, %rd253;
	@%p138 bra 	$L__BB283_82;
	st.global.f32 	[%rd25+1152], %f128;
$L__BB283_82:
	add.s32 	%r406, %r393, 320;
	cvt.u64.u32 	%rd254, %r406;
	setp.le.s64 	%p139, %rd38, %rd254;
	@%p139 bra 	$L__BB283_84;
	st.global.f32 	[%rd25+1280], %f129;
$L__BB283_84:
	add.s32 	%r408, %r393, 352;
	cvt.u64.u32 	%rd255, %r408;
	setp.le.s64 	%p140, %rd38, %rd255;
	@%p140 bra 	$L__BB283_86;
	st.global.f32 	[%rd25+1408], %f130;
$L__BB283_86:
	add.s32 	%r410, %r393, 384;
	cvt.u64.u32 	%rd256, %r410;
	setp.le.s64 	%p141, %rd38, %rd256;
	@%p141 bra 	$L__BB283_88;
	st.global.f32 	[%rd25+1536], %f131;
$L__BB283_88:
	add.s32 	%r412, %r393, 416;
	cvt.u64.u32 	%rd257, %r412;
	setp.le.s64 	%p142, %rd38, %rd257;
	@%p142 bra 	$L__BB283_90;
	st.global.f32 	[%rd25+1664], %f132;
$L__BB283_90:
	add.s32 	%r414, %r393, 448;
	cvt.u64.u32 	%rd258, %r414;
	setp.le.s64 	%p143, %rd38, %rd258;
	@%p143 bra 	$L__BB283_92;
	st.global.f32 	[%rd25+1792], %f133;
$L__BB283_92:
	setp.le.s64 	%p144, %rd38, %rd8;
	@%p144 bra 	$L__BB283_94;
	st.global.f32 	[%rd25+1920], %f134;
$L__BB283_94:
	setp.le.s64 	%p145, %rd38, %rd9;
	@%p145 bra 	$L__BB283_96;
	st.global.f32 	[%rd25+2048], %f135;
$L__BB283_96:
	setp.le.s64 	%p146, %rd38, %rd10;
	@%p146 bra 	$L__BB283_98;
	st.global.f32 	[%rd25+2176], %f136;
$L__BB283_98:
	setp.le.s64 	%p147, %rd38, %rd11;
	@%p147 bra 	$L__BB283_100;
	st.global.f32 	[%rd25+2304], %f137;
$L__BB283_100:
	setp.le.s64 	%p148, %rd38, %rd12;
	@%p148 bra 	$L__BB283_102;
	st.global.f32 	[%rd25+2432], %f138;
$L__BB283_102:
	setp.le.s64 	%p149, %rd38, %rd13;
	@%p149 bra 	$L__BB283_104;
	st.global.f32 	[%rd25+2560], %f139;
$L__BB283_104:
	setp.le.s64 	%p150, %rd38, %rd14;
	@%p150 bra 	$L__BB283_106;
	st.global.f32 	[%rd25+2688], %f140;
$L__BB283_106:
	setp.le.s64 	%p151, %rd38, %rd15;
	@%p151 bra 	$L__BB283_108;
	st.global.f32 	[%rd25+2816], %f141;
$L__BB283_108:
	setp.le.s64 	%p152, %rd38, %rd16;
	@%p152 bra 	$L__BB283_110;
	st.global.f32 	[%rd25+2944], %f142;
$L__BB283_110:
	setp.le.s64 	%p153, %rd38, %rd17;
	@%p153 bra 	$L__BB283_112;
	st.global.f32 	[%rd25+3072], %f143;
$L__BB283_112:
	add.s32 	%r416, %r393, 800;
	cvt.u64.u32 	%rd259, %r416;
	setp.le.s64 	%p154, %rd38, %rd259;
	@%p154 bra 	$L__BB283_114;
	st.global.f32 	[%rd25+3200], %f144;
$L__BB283_114:
	setp.le.s64 	%p155, %rd38, %rd18;
	@%p155 bra 	$L__BB283_116;
	st.global.f32 	[%rd25+3328], %f145;
$L__BB283_116:
	add.s32 	%r418, %r393, 864;
	cvt.u64.u32 	%rd260, %r418;
	setp.le.s64 	%p156, %rd38, %rd260;
	@%p156 bra 	$L__BB283_118;
	st.global.f32 	[%rd25+3456], %f146;
$L__BB283_118:
	add.s32 	%r420, %r393, 896;
	cvt.u64.u32 	%rd261, %r420;
	setp.le.s64 	%p157, %rd38, %rd261;
	@%p157 bra 	$L__BB283_120;
	st.global.f32 	[%rd25+3584], %f147;
$L__BB283_120:
	ld.param.u64 	%rd264, [_Z15SoftmaxWarpImplI22BroadcastScaleMaskLoadIffbLm2EiE11DirectStoreIffEfLi1ELi29ELi32ELi1ELb1EL9Algorithm0EEvT_T0_ll_param_2];
	mov.u32 	%r421, %nctaid.x;
	mov.u32 	%r422, %ntid.y;
	mul.lo.s32 	%r423, %r421, %r422;
	cvt.s64.s32 	%rd262, %r423;
	add.s64 	%rd265, %rd265, %rd262;
	setp.lt.s64 	%p158, %rd265, %rd264;
	@%p158 bra 	$L__BB283_4;
$L__BB283_121:
	ret;

}
	// .globl	_Z15SoftmaxWarpImplI22BroadcastScaleMaskLoadIffbLm2EiE11DirectStoreIffEfLi1ELi30ELi32ELi1ELb0EL9Algorithm0EEvT_T0_ll
.visible .entry _Z15SoftmaxWarpImplI22BroadcastScaleMaskLoadIffbLm2EiE11DirectStoreIffEfLi1ELi30ELi32ELi1ELb0EL9Algorithm0EEvT_T0_ll(
	.param .align 8 .b8 _Z15SoftmaxWarpImplI22BroadcastScaleMaskLoadIffbLm2EiE11DirectStoreIffEfLi1ELi30ELi32ELi1ELb0EL9Algorithm0EEvT_T0_ll_param_0[88],
	.param .align 8 .b8 _Z15SoftmaxWarpImplI22BroadcastScaleMaskLoadIffbLm2EiE11DirectStoreIffEfLi1ELi30ELi32ELi1ELb0EL9Algorithm0EEvT_T0_ll_param_1[16],
	.param .u64 _Z15SoftmaxWarpImplI22BroadcastScaleMaskLoadIffbLm2EiE11DirectStoreIffEfLi1ELi30ELi32ELi1ELb0EL9Algorithm0EEvT_T0_ll_param_2,
	.param .u64 _Z15SoftmaxWarpImplI22BroadcastScaleMaskLoadIffbLm2EiE11DirectStoreIffEfLi1ELi30ELi32ELi1ELb0EL9Algorithm0EEvT_T0_ll_param_3
)
{
	.reg .pred 	%p<46>;
	.reg .b16 	%rs<31>;
	.reg .b32 	%r<332>;
	.reg .b32 	%f<535>;
	.reg .b64 	%rd<212>;

	ld.param.u64 	%rd17, [_Z15SoftmaxWarpImplI22BroadcastScaleMaskLoadIffbLm2EiE11DirectStoreIffEfLi1ELi30ELi32ELi1ELb0EL9Algorithm0EEvT_T0_ll_param_1+8];
	ld.param.u64 	%rd16, [_Z15SoftmaxWarpImplI22BroadcastScaleMaskLoadIffbLm2EiE11DirectStoreIffEfLi1ELi30ELi32ELi1ELb0EL9Algorithm0EEvT_T0_ll_param_1];
	ld.param.v2.f32 	{%f1, %f2}, [_Z15SoftmaxWarpImplI22BroadcastScaleMaskLoadIffbLm2EiE11DirectStoreIffEfLi1ELi30ELi32ELi1ELb0EL9Algorithm0EEvT_T0_ll_param_0+80];
	ld.param.u64 	%rd15, [_Z15SoftmaxWarpImplI22BroadcastScaleMaskLoadIffbLm2EiE11DirectStoreIffEfLi1ELi30ELi32ELi1ELb0EL9Algorithm0EEvT_T0_ll_param_0+72];
	ld.param.v2.u32 	{%r4, %r5}, [_Z15SoftmaxWarpImplI22BroadcastScaleMaskLoadIffbLm2EiE11DirectStoreIffEfLi1ELi30ELi32ELi1ELb0EL9Algorithm0EEvT_T0_ll_param_0+56];
	ld.param.v2.u32 	{%r2, %r3}, [_Z15SoftmaxWarpImplI22BroadcastScaleMaskLoadIffbLm2EiE11DirectStoreIffEfLi1ELi30ELi32ELi1ELb0EL9Algorithm0EEvT_T0_ll_param_0+40];
	ld.param.u64 	%rd11, [_Z15SoftmaxWarpImplI22BroadcastScaleMaskLoadIffbLm2EiE11DirectStoreIffEfLi1ELi30ELi32ELi1ELb0EL9Algorithm0EEvT_T0_ll_param_0+24];
	ld.param.u64 	%rd10, [_Z15SoftmaxWarpImplI22BroadcastScaleMaskLoadIffbLm2EiE11DirectStoreIffEfLi1ELi30ELi32ELi1ELb0EL9Algorithm0EEvT_T0_ll_param_0+16];
	ld.param.u64 	%rd9, [_Z15SoftmaxWarpImplI22BroadcastScaleMaskLoadIffbLm2EiE11DirectStoreIffEfLi1ELi30ELi32ELi1ELb0EL9Algorithm0EEvT_T0_ll_param_0+8];
	ld.param.u64 	%rd8, [_Z15SoftmaxWarpImplI22BroadcastScaleMaskLoadIffbLm2EiE11DirectStoreIffEfLi1ELi30ELi32ELi1ELb0EL9Algorithm0EEvT_T0_ll_param_0];
	ld.param.u64 	%rd18, [_Z15SoftmaxWarpImplI22BroadcastScaleMaskLoadIffbLm2EiE11DirectStoreIffEfLi1ELi30ELi32ELi1ELb0EL9Algorithm0EEvT_T0_ll_param_2];
	ld.param.u64 	%rd19, [_Z15SoftmaxWarpImplI22BroadcastScaleMaskLoadIffbLm2EiE11DirectStoreIffEfLi1ELi30ELi32ELi1ELb0EL9Algorithm0EEvT_T0_ll_param_3];
	setp.lt.s64 	%p1, %rd19, 961;
	@%p1 bra 	$L__BB284_2;
	mov.u64 	%rd20, $str;
	cvta.global.u64 	%rd21, %rd20;
	mov.u64 	%rd22, $str$1;
	cvta.global.u64 	%rd23, %rd22;
	mov.u64 	%rd24, __unnamed_280;
	cvta.global.u64 	%rd25, %rd24;
	{ // callseq 279, 0
	.param .b64 param0;
	st.param.b64 	[param0], %rd21;
	.param .b64 param1;
	st.param.b64 	[param1], %rd23;
	.param .b32 param2;
	st.param.b32 	[param2], 254;
	.param .b64 param3;
	st.param.b64 	[param3], %rd25;
	.param .b64 param4;
	st.param.b64 	[param4], 1;
	call.uni 
	__assertfail, 
	(
	param0, 
	param1, 
	param2, 
	param3, 
	param4
	);
	} // callseq 279
$L__BB284_2:
	mov.u32 	%r6, %ctaid.x;
	mov.u32 	%r7, %ntid.y;
	mov.u32 	%r8, %tid.y;
	mad.lo.s32 	%r9, %r6, %r7, %r8;
	mov.u32 	%r10, %nctaid.x;
	mul.lo.s32 	%r1, %r10, %r7;
	cvt.s64.s32 	%rd211, %r9;
	setp.le.s64 	%p2, %rd18, %rd211;
	@%p2 bra 	$L__BB284_5;
	cvta.to.global.u64 	%rd3, %rd8;
	mov.u32 	%r11, %tid.x;
	cvt.u64.u32 	%rd4, %r11;
	cvt.s64.s32 	%rd5, %r1;
$L__BB284_4:
	setp.eq.s64 	%p3, %rd11, 1;
	setp.eq.s64 	%p4, %rd10, 1;
	mad.lo.s64 	%rd26, %rd15, %rd211, %rd4;
	cvt.u32.u64 	%r12, %rd26;
	div.s32 	%r13, %r12, %r2;
	mul.lo.s32 	%r14, %r13, %r2;
	sub.s32 	%r15, %r12, %r14;
	selp.b32 	%r16, 0, %r13, %p4;
	selp.b32 	%r17, 0, %r15, %p3;
	mul.lo.s32 	%r18, %r4, %r16;
	mad.lo.s32 	%r19, %r5, %r17, %r18;
	shl.b64 	%rd27, %rd26, 32;
	shr.s64 	%rd28, %rd27, 30;
	add.s64 	%rd29, %rd3, %rd28;
	ld.global.f32 	%f3, [%rd29];
	cvt.s64.s32 	%rd30, %r19;
	cvta.to.global.u64 	%rd31, %rd9;
	add.s64 	%rd32, %rd31, %rd30;
	ld.global.u8 	%rs1, [%rd32];
	setp.eq.s16 	%p5, %rs1, 0;
	mul.f32 	%f4, %f3, %f2;
	selp.f32 	%f5, %f1, %f4, %p5;
	max.f32 	%f6, %f5, 0fFF800000;
	add.s64 	%rd33, %rd26, 32;
	cvt.u32.u64 	%r20, %rd33;
	div.s32 	%r21, %r20, %r2;
	mul.lo.s32 	%r22, %r21, %r2;
	sub.s32 	%r23, %r20, %r22;
	selp.b32 	%r24, 0, %r21, %p4;
	selp.b32 	%r25, 0, %r23, %p3;
	mul.lo.s32 	%r26, %r4, %r24;
	mad.lo.s32 	%r27, %r5, %r25, %r26;
	shl.b64 	%rd34, %rd33, 32;
	shr.s64 	%rd35, %rd34, 30;
	add.s64 	%rd36, %rd3, %rd35;
	ld.global.f32 	%f7, [%rd36];
	cvt.s64.s32 	%rd37, %r27;
	add.s64 	%rd38, %rd31, %rd37;
	ld.global.u8 	%rs2, [%rd38];
	setp.eq.s16 	%p6, %rs2, 0;
	mul.f32 	%f8, %f7, %f2;
	selp.f32 	%f9, %f1, %f8, %p6;
	max.f32 	%f10, %f6, %f9;
	add.s64 	%rd39, %rd26, 64;
	cvt.u32.u64 	%r28, %rd39;
	div.s32 	%r29, %r28, %r2;
	mul.lo.s32 	%r30, %r29, %r2;
	sub.s32 	%r31, %r28, %r30;
	selp.b32 	%r32, 0, %r29, %p4;
	selp.b32 	%r33, 0, %r31, %p3;
	mul.lo.s32 	%r34, %r4, %r32;
	mad.lo.s32 	%r35, %r5, %r33, %r34;
	shl.b64 	%rd40, %rd39, 32;
	shr.s64 	%rd41, %rd40, 30;
	add.s64 	%rd42, %rd3, %rd41;
	ld.global.f32 	%f11, [%rd42];
	cvt.s64.s32 	%rd43, %r35;
	add.s64 	%rd44, %rd31, %rd43;
	ld.global.u8 	%rs3, [%rd44];
	setp.eq.s16 	%p7, %rs3, 0;
	mul.f32 	%f12, %f11, %f2;
	selp.f32 	%f13, %f1, %f12, %p7;
	max.f32 	%f14, %f10, %f13;
	add.s64 	%rd45, %rd26, 96;
	cvt.u32.u64 	%r36, %rd45;
	div.s32 	%r37, %r36, %r2;
	mul.lo.s32 	%r38, %r37, %r2;
	sub.s32 	%r39, %r36, %r38;
	selp.b32 	%r40, 0, %r37, %p4;
	selp.b32 	%r41, 0, %r39, %p3;
	mul.lo.s32 	%r42, %r4, %r40;
	mad.lo.s32 	%r43, %r5, %r41, %r42;
	shl.b64 	%rd46, %rd45, 32;
	shr.s64 	%rd47, %rd46, 30;
	add.s64 	%rd48, %rd3, %rd47;
	ld.global.f32 	%f15, [%rd48];
	cvt.s64.s32 	%rd49, %r43;
	add.s64 	%rd50, %rd31, %rd49;
	ld.global.u8 	%rs4, [%rd50];
	setp.eq.s16 	%p8, %rs4, 0;
	mul.f32 	%f16, %f15, %f2;
	selp.f32 	%f17, %f1, %f16, %p8;
	max.f32 	%f18, %f14, %f17;
	add.s64 	%rd51, %rd26, 128;
	cvt.u32.u64 	%r44, %rd51;
	div.s32 	%r45, %r44, %r2;
	mul.lo.s32 	%r46, %r45, %r2;
	sub.s32 	%r47, %r44, %r46;
	selp.b32 	%r48, 0, %r45, %p4;
	selp.b32 	%r49, 0, %r47, %p3;
	mul.lo.s32 	%r50, %r4, %r48;
	mad.lo.s32 	%r51, %r5, %r49, %r50;
	shl.b64 	%rd52, %rd51, 32;
	shr.s64 	%rd53, %rd52, 30;
	add.s64 	%rd54, %rd3, %rd53;
	ld.global.f32 	%f19, [%rd54];
	cvt.s64.s32 	%rd55, %r51;
	add.s64 	%rd56, %rd31, %rd55;
	ld.global.u8 	%rs5, [%rd56];
	setp.eq.s16 	%p9, %rs5, 0;
	mul.f32 	%f20, %f19, %f2;
	selp.f32 	%f21, %f1, %f20, %p9;
	max.f32 	%f22, %f18, %f21;
	add.s64 	%rd57, %rd26, 160;
	cvt.u32.u64 	%r52, %rd57;
	div.s32 	%r53, %r52, %r2;
	mul.lo.s32 	%r54, %r53, %r2;
	sub.s32 	%r55, %r52, %r54;
	selp.b32 	%r56, 0, %r53, %p4;
	selp.b32 	%r57, 0, %r55, %p3;
	mul.lo.s32 	%r58, %r4, %r56;
	mad.lo.s32 	%r59, %r5, %r57, %r58;
	shl.b64 	%rd58, %rd57, 32;
	shr.s64 	%rd59, %rd58, 30;
	add.s64 	%rd60, %rd3, %rd59;
	ld.global.f32 	%f23, [%rd60];
	cvt.s64.s32 	%rd61, %r59;
	add.s64 	%rd62, %rd31, %rd61;
	ld.global.u8 	%rs6, [%rd62];
	setp.eq.s16 	%p10, %rs6, 0;
	mul.f32 	%f24, %f23, %f2;
	selp.f32 	%f25, %f1, %f24, %p10;
	max.f32 	%f26, %f22, %f25;
	add.s64 	%rd63, %rd26, 192;
	cvt.u32.u64 	%r60, %rd63;
	div.s32 	%r61, %r60, %r2;
	mul.lo.s32 	%r62, %r61, %r2;
	sub.s32 	%r63, %r60, %r62;
	selp.b32 	%r64, 0, %r61, %p4;
	selp.b32 	%r65, 0, %r63, %p3;
	mul.lo.s32 	%r66, %r4, %r64;
	mad.lo.s32 	%r67, %r5, %r65, %r66;
	shl.b64 	%rd64, %rd63, 32;
	shr.s64 	%rd65, %rd64, 30;
	add.s64 	%rd66, %rd3, %rd65;
	ld.global.f32 	%f27, [%rd66];
	cvt.s64.s32 	%rd67, %r67;
	add.s64 	%rd68, %rd31, %rd67;
	ld.global.u8 	%rs7, [%rd68];
	setp.eq.s16 	%p11, %rs7, 0;
	mul.f32 	%f28, %f27, %f2;
	selp.f32 	%f29, %f1, %f28, %p11;
	max.f32 	%f30, %f26, %f29;
	add.s64 	%rd69, %rd26, 224;
	cvt.u32.u64 	%r68, %rd69;
	div.s32 	%r69, %r68, %r2;
	mul.lo.s32 	%r70, %r69, %r2;
	sub.s32 	%r71, %r68, %r70;
	selp.b32 	%r72, 0, %r69, %p4;
	selp.b32 	%r73, 0, %r71, %p3;
	mul.lo.s32 	%r74, %r4, %r72;
	mad.lo.s32 	%r75, %r5, %r73, %r74;
	shl.b64 	%rd70, %rd69, 32;
	shr.s64 	%rd71, %rd70, 30;
	add.s64 	%rd72, %rd3, %rd71;
	ld.global.f32 	%f31, [%rd72];
	cvt.s64.s32 	%rd73, %r75;
	add.s64 	%rd74, %rd31, %rd73;
	ld.global.u8 	%rs8, [%rd74];
	setp.eq.s16 	%p12, %rs8, 0;
	mul.f32 	%f32, %f31, %f2;
	selp.f32 	%f33, %f1, %f32, %p12;
	max.f32 	%f34, %f30, %f33;
	add.s64 	%rd75, %rd26, 256;
	cvt.u32.u64 	%r76, %rd75;
	div.s32 	%r77, %r76, %r2;
	mul.lo.s32 	%r78, %r77, %r2;
	sub.s32 	%r79, %r76, %r78;
	selp.b32 	%r80, 0, %r77, %p4;
	selp.b32 	%r81, 0, %r79, %p3;
	mul.lo.s32 	%r82, %r4, %r80;
	mad.lo.s32 	%r83, %r5, %r81, %r82;
	shl.b64 	%rd76, %rd75, 32;
	shr.s64 	%rd77, %rd76, 30;
	add.s64 	%rd78, %rd3, %rd77;
	ld.global.f32 	%f35, [%rd78];
	cvt.s64.s32 	%rd79, %r83;
	add.s64 	%rd80, %rd31, %rd79;
	ld.global.u8 	%rs9, [%rd80];
	setp.eq.s16 	%p13, %rs9, 0;
	mul.f32 	%f36, %f35, %f2;
	selp.f32 	%f37, %f1, %f36, %p13;
	max.f32 	%f38, %f34, %f37;
	add.s64 	%rd81, %rd26, 288;
	cvt.u32.u64 	%r84, %rd81;
	div.s32 	%r85, %r84, %r2;
	mul.lo.s32 	%r86, %r85, %r2;
	sub.s32 	%r87, %r84, %r86;
	selp.b32 	%r88, 0, %r85, %p4;
	selp.b32 	%r89, 0, %r87, %p3;
	mul.lo.s32 	%r90, %r4, %r88;
	mad.lo.s32 	%r91, %r5, %r89, %r90;
	shl.b64 	%rd82, %rd81, 32;
	shr.s64 	%rd83, %rd82, 30;
	add.s64 	%rd84, %rd3, %rd83;
	ld.global.f32 	%f39, [%rd84];
	cvt.s64.s32 	%rd85, %r91;
	add.s64 	%rd86, %rd31, %rd85;
	ld.global.u8 	%rs10, [%rd86];
	setp.eq.s16 	%p14, %rs10, 0;
	mul.f32 	%f40, %f39, %f2;
	selp.f32 	%f41, %f1, %f40, %p14;
	max.f32 	%f42, %f38, %f41;
	add.s64 	%rd87, %rd26, 320;
	cvt.u32.u64 	%r92, %rd87;
	div.s32 	%r93, %r92, %r2;
	mul.lo.s32 	%r94, %r93, %r2;
	sub.s32 	%r95, %r92, %r94;
	selp.b32 	%r96, 0, %r93, %p4;
	selp.b32 	%r97, 0, %r95, %p3;
	mul.lo.s32 	%r98, %r4, %r96;
	mad.lo.s32 	%r99, %r5, %r97, %r98;
	shl.b64 	%rd88, %rd87, 32;
	shr.s64 	%rd89, %rd88, 30;
	add.s64 	%rd90, %rd3, %rd89;
	ld.global.f32 	%f43, [%rd90];
	cvt.s64.s32 	%rd91, %r99;
	add.s64 	%rd92, %rd31, %rd91;
	ld.global.u8 	%rs11, [%rd92];
	setp.eq.s16 	%p15, %rs11, 0;
	mul.f32 	%f44, %f43, %f2;
	selp.f32 	%f45, %f1, %f44, %p15;
	max.f32 	%f46, %f42, %f45;
	add.s64 	%rd93, %rd26, 352;
	cvt.u32.u64 	%r100, %rd93;
	div.s32 	%r101, %r100, %r2;
	mul.lo.s32 	%r102, %r101, %r2;
	sub.s32 	%r103, %r100, %r102;
	selp.b32 	%r104, 0, %r101, %p4;
	selp.b32 	%r105, 0, %r103, %p3;
	mul.lo.s32 	%r106, %r4, %r104;
	mad.lo.s32 	%r107, %r5, %r105, %r106;
	shl.b64 	%rd94, %rd93, 32;
	shr.s64 	%rd95, %rd94, 30;
	add.s64 	%rd96, %rd3, %rd95;
	ld.global.f32 	%f47, [%rd96];
	cvt.s64.s32 	%rd97, %r107;
	add.s64 	%rd98, %rd31, %rd97;
	ld.global.u8 	%rs12, [%rd98];
	setp.eq.s16 	%p16, %rs12, 0;
	mul.f32 	%f48, %f47, %f2;
	selp.f32 	%f49, %f1, %f48, %p16;
	max.f32 	%f50, %f46, %f49;
	add.s64 	%rd99, %rd26, 384;
	cvt.u32.u64 	%r108, %rd99;
	div.s32 	%r109, %r108, %r2;
	mul.lo.s32 	%r110, %r109, %r2;
	sub.s32 	%r111, %r108, %r110;
	selp.b32 	%r112, 0, %r109, %p4;
	selp.b32 	%r113, 0, %r111, %p3;
	mul.lo.s32 	%r114, %r4, %r112;
	mad.lo.s32 	%r115, %r5, %r113, %r114;
	shl.b64 	%rd100, %rd99, 32;
	shr.s64 	%rd101, %rd100, 30;
	add.s64 	%rd102, %rd3, %rd101;
	ld.global.f32 	%f51, [%rd102];
	cvt.s64.s32 	%rd103, %r115;
	add.s64 	%rd104, %rd31, %rd103;
	ld.global.u8 	%rs13, [%rd104];
	setp.eq.s16 	%p17, %rs13, 0;
	mul.f32 	%f52, %f51, %f2;
	selp.f32 	%f53, %f1, %f52, %p17;
	max.f32 	%f54, %f50, %f53;
	add.s64 	%rd105, %rd26, 416;
	cvt.u32.u64 	%r116, %rd105;
	div.s32 	%r117, %r116, %r2;
	mul.lo.s32 	%r118, %r117, %r2;
	sub.s32 	%r119, %r116, %r118;
	selp.b32 	%r120, 0, %r117, %p4;
	selp.b32 	%r121, 0, %r119, %p3;
	mul.lo.s32 	%r122, %r4, %r120;
	mad.lo.s32 	%r123, %r5, %r121, %r122;
	shl.b64 	%rd106, %rd105, 32;
	shr.s64 	%rd107, %rd106, 30;
	add.s64 	%rd108, %rd3, %rd107;
	ld.global.f32 	%f55, [%rd108];
	cvt.s64.s32 	%rd109, %r123;
	add.s64 	%rd110, %rd31, %rd109;
	ld.global.u8 	%rs14, [%rd110];
	setp.eq.s16 	%p18, %rs14, 0;
	mul.f32 	%f56, %f55, %f2;
	selp.f32 	%f57, %f1, %f56, %p18;
	max.f32 	%f58, %f54, %f57;
	add.s64 	%rd111, %rd26, 448;
	cvt.u32.u64 	%r124, %rd111;
	div.s32 	%r125, %r124, %r2;
	mul.lo.s32 	%r126, %r125, %r2;
	sub.s32 	%r127, %r124, %r126;
	selp.b32 	%r128, 0, %r125, %p4;
	selp.b32 	%r129, 0, %r127, %p3;
	mul.lo.s32 	%r130, %r4, %r128;
	mad.lo.s32 	%r131, %r5, %r129, %r130;
	shl.b64 	%rd112, %rd111, 32;
	shr.s64 	%rd113, %rd112, 30;
	add.s64 	%rd114, %rd3, %rd113;
	ld.global.f32 	%f59, [%rd114];
	cvt.s64.s32 	%rd115, %r131;
	add.s64 	%rd116, %rd31, %rd115;
	ld.global.u8 	%rs15, [%rd116];
	setp.eq.s16 	%p19, %rs15, 0;
	mul.f32 	%f60, %f59, %f2;
	selp.f32 	%f61, %f1, %f60, %p19;
	max.f32 	%f62, %f58, %f61;
	add.s64 	%rd117, %rd26, 480;
	cvt.u32.u64 	%r132, %rd117;
	div.s32 	%r133, %r132, %r2;
	mul.lo.s32 	%r134, %r133, %r2;
	sub.s32 	%r135, %r132, %r134;
	selp.b32 	%r136, 0, %r133, %p4;
	selp.b32 	%r137, 0, %r135, %p3;
	mul.lo.s32 	%r138, %r4, %r136;
	mad.lo.s32 	%r139, %r5, %r137, %r138;
	shl.b64 	%rd118, %rd117, 32;
	shr.s64 	%rd119, %rd118, 30;
	add.s64 	%rd120, %rd3, %rd119;
	ld.global.f32 	%f63, [%rd120];
	cvt.s64.s32 	%rd121, %r139;
	add.s64 	%rd122, %rd31, %rd121;
	ld.global.u8 	%rs16, [%rd122];
	setp.eq.s16 	%p20, %rs16, 0;
	mul.f32 	%f64, %f63, %f2;
	selp.f32 	%f65, %f1, %f64, %p20;
	max.f32 	%f66, %f62, %f65;
	add.s64 	%rd123, %rd26, 512;
	cvt.u32.u64 	%r140, %rd123;
	div.s32 	%r141, %r140, %r2;
	mul.lo.s32 	%r142, %r141, %r2;
	sub.s32 	%r143, %r140, %r142;
	selp.b32 	%r144, 0, %r141, %p4;
	selp.b32 	%r145, 0, %r143, %p3;
	mul.lo.s32 	%r146, %r4, %r144;
	mad.lo.s32 	%r147, %r5, %r145, %r146;
	shl.b64 	%rd124, %rd123, 32;
	shr.s64 	%rd125, %rd124, 30;
	add.s64 	%rd126, %rd3, %rd125;
	ld.global.f32 	%f67, [%rd126];
	cvt.s64.s32 	%rd127, %r147;
	add.s64 	%rd128, %rd31, %rd127;
	ld.global.u8 	%rs17, [%rd128];
	setp.eq.s16 	%p21, %rs17, 0;
	mul.f32 	%f68, %f67, %f2;
	selp.f32 	%f69, %f1, %f68, %p21;
	max.f32 	%f70, %f66, %f69;
	add.s64 	%rd129, %rd26, 544;
	cvt.u32.u64 	%r148, %rd129;
	div.s32 	%r149, %r148, %r2;
	mul.lo.s32 	%r150, %r149, %r2;
	sub.s32 	%r151, %r148, %r150;
	selp.b32 	%r152, 0, %r149, %p4;
	selp.b32 	%r153, 0, %r151, %p3;
	mul.lo.s32 	%r154, %r4, %r152;
	mad.lo.s32 	%r155, %r5, %r153, %r154;
	shl.b64 	%rd130, %rd129, 32;
	shr.s64 	%rd131, %rd130, 30;
	add.s64 	%rd132, %rd3, %rd131;
	ld.global.f32 	%f71, [%rd132];
	cvt.s64.s32 	%rd133, %r155;
	add.s64 	%rd134, %rd31, %rd133;
	ld.global.u8 	%rs18, [%rd134];
	setp.eq.s16 	%p22, %rs18, 0;
	mul.f32 	%f72, %f71, %f2;
	selp.f32 	%f73, %f1, %f72, %p22;
	max.f32 	%f74, %f70, %f73;
	add.s64 	%rd135, %rd26, 576;
	cvt.u32.u64 	%r156, %rd135;
	div.s32 	%r157, %r156, %r2;
	mul.lo.s32 	%r158, %r157, %r2;
	sub.s32 	%r159, %r156, %r158;
	selp.b32 	%r160, 0, %r157, %p4;
	selp.b32 	%r161, 0, %r159, %p3;
	mul.lo.s32 	%r162, %r4, %r160;
	mad.lo.s32 	%r163, %r5, %r161, %r162;
	shl.b64 	%rd136, %rd135, 32;
	shr.s64 	%rd137, %rd136, 30;
	add.s64 	%rd138, %rd3, %rd137;
	ld.global.f32 	%f75, [%rd138];
	cvt.s64.s32 	%rd139, %r163;
	add.s64 	%rd140, %rd31, %rd139;
	ld.global.u8 	%rs19, [%rd140];
	setp.eq.s16 	%p23, %rs19, 0;
	mul.f32 	%f76, %f75, %f2;
	selp.f32 	%f77, %f1, %f76, %p23;
	max.f32 	%f78, %f74, %f77;
	add.s64 	%rd141, %rd26, 608;
	cvt.u32.u64 	%r164, %rd141;
	div.s32 	%r165, %r164, %r2;
	mul.lo.s32 	%r166, %r165, %r2;
	sub.s32 	%r167, %r164, %r166;
	selp.b32 	%r168, 0, %r165, %p4;
	selp.b32 	%r169, 0, %r167, %p3;
	mul.lo.s32 	%r170, %r4, %r168;
	mad.lo.s32 	%r171, %r5, %r169, %r170;
	shl.b64 	%rd142, %rd141, 32;
	shr.s64 	%rd143, %rd142, 30;
	add.s64 	%rd144, %rd3, %rd143;
	ld.global.f32 	%f79, [%rd144];
	cvt.s64.s32 	%rd145, %r171;
	add.s64 	%rd146, %rd31, %rd145;
	ld.global.u8 	%rs20, [%rd146];
	setp.eq.s16 	%p24, %rs20, 0;
	mul.f32 	%f80, %f79, %f2;
	selp.f32 	%f81, %f1, %f80, %p24;
	max.f32 	%f82, %f78, %f81;
	add.s64 	%rd147, %rd26, 640;
	cvt.u32.u64 	%r172, %rd147;
	div.s32 	%r173, %r172, %r2;
	mul.lo.s32 	%r174, %r173, %r2;
	sub.s32 	%r175, %r172, %r174;
	selp.b32 	%r176, 0, %r173, %p4;
	selp.b32 	%r177, 0, %r175, %p3;
	mul.lo.s32 	%r178, %r4, %r176;
	mad.lo.s32 	%r179, %r5, %r177, %r178;
	shl.b64 	%rd148, %rd147, 32;
	shr.s64 	%rd149, %rd148, 30;
	add.s64 	%rd150, %rd3, %rd149;
	ld.global.f32 	%f83, [%rd150];
	cvt.s64.s32 	%rd151, %r179;
	add.s64 	%rd152, %rd31, %rd151;
	ld.global.u8 	%rs21, [%rd152];
	setp.eq.s16 	%p25, %rs21, 0;
	mul.f32 	%f84, %f83, %f2;
	selp.f32 	%f85, %f1, %f84, %p25;
	max.f32 	%f86, %f82, %f85;
	add.s64 	%rd153, %rd26, 672;
	cvt.u32.u64 	%r180, %rd153;
	div.s32 	%r181, %r180, %r2;
	mul.lo.s32 	%r182, %r181, %r2;
	sub.s32 	%r183, %r180, %r182;
	selp.b32 	%r184, 0, %r181, %p4;
	selp.b32 	%r185, 0, %r183, %p3;
	mul.lo.s32 	%r186, %r4, %r184;
	mad.lo.s32 	%r187, %r5, %r185, %r186;
	shl.b64 	%rd154, %rd153, 32;
	shr.s64 	%rd155, %rd154, 30;
	add.s64 	%rd156, %rd3, %rd155;
	ld.global.f32 	%f87, [%rd156];
	cvt.s64.s32 	%rd157, %r187;
	add.s64 	%rd158, %rd31, %rd157;
	ld.global.u8 	%rs22, [%rd158];
	setp.eq.s16 	%p26, %rs22, 0;
	mul.f32 	%f88, %f87, %f2;
	selp.f32 	%f89, %f1, %f88, %p26;
	max.f32 	%f90, %f86, %f89;
	add.s64 	%rd159, %rd26, 704;
	cvt.u32.u64 	%r188, %rd159;
	div.s32 	%r189, %r188, %r2;
	mul.lo.s32 	%r190, %r189, %r2;
	sub.s32 	%r191, %r188, %r190;
	selp.b32 	%r192, 0, %r189, %p4;
	selp.b32 	%r193, 0, %r191, %p3;
	mul.lo.s32 	%r194, %r4, %r192;
	mad.lo.s32 	%r195, %r5, %r193, %r194;
	shl.b64 	%rd160, %rd159, 32;
	shr.s64 	%rd161, %rd160, 30;
	add.s64 	%rd162, %rd3, %rd161;
	ld.global.f32 	%f91, [%rd162];
	cvt.s64.s32 	%rd163, %r195;
	add.s64 	%rd164, %rd31, %rd163;
	ld.global.u8 	%rs23, [%rd164];
	setp.eq.s16 	%p27, %rs23, 0;
	mul.f32 	%f92, %f91, %f2;
	selp.f32 	%f93, %f1, %f92, %p27;
	max.f32 	%f94, %f90, %f93;
	add.s64 	%rd165, %rd26, 736;
	cvt.u32.u64 	%r196, %rd165;
	div.s32 	%r197, %r196, %r2;
	mul.lo.s32 	%r198, %r197, %r2;
	sub.s32 	%r199, %r196, %r198;
	selp.b32 	%r200, 0, %r197, %p4;
	selp.b32 	%r201, 0, %r199, %p3;
	mul.lo.s32 	%r202, %r4, %r200;
	mad.lo.s32 	%r203, %r5, %r201, %r202;
	shl.b64 	%rd166, %rd165, 32;
	shr.s64 	%rd167, %rd166, 30;
	add.s64 	%rd168, %rd3, %rd167;
	ld.global.f32 	%f95, [%rd168];
	cvt.s64.s32 	%rd169, %r203;
	add.s64 	%rd170, %rd31, %rd169;
	ld.global.u8 	%rs24, [%rd170];
	setp.eq.s16 	%p28, %rs24, 0;
	mul.f32 	%f96, %f95, %f2;
	selp.f32 	%f97, %f1, %f96, %p28;
	max.f32 	%f98, %f94, %f97;
	add.s64 	%rd171, %rd26, 768;
	cvt.u32.u64 	%r204, %rd171;
	div.s32 	%r205, %r204, %r2;
	mul.lo.s32 	%r206, %r205, %r2;
	sub.s32 	%r207, %r204, %r206;
	selp.b32 	%r208, 0, %r205, %p4;
	selp.b32 	%r209, 0, %r207, %p3;
	mul.lo.s32 	%r210, %r4, %r208;
	mad.lo.s32 	%r211, %r5, %r209, %r210;
	shl.b64 	%rd172, %rd171, 32;
	shr.s64 	%rd173, %rd172, 30;
	add.s64 	%rd174, %rd3, %rd173;
	ld.global.f32 	%f99, [%rd174];
	cvt.s64.s32 	%rd175, %r211;
	add.s64 	%rd176, %rd31, %rd175;
	ld.global.u8 	%rs25, [%rd176];
	setp.eq.s16 	%p29, %rs25, 0;
	mul.f32 	%f100, %f99, %f2;
	selp.f32 	%f101, %f1, %f100, %p29;
	max.f32 	%f102, %f98, %f101;
	add.s64 	%rd177, %rd26, 800;
	cvt.u32.u64 	%r212, %rd177;
	div.s32 	%r213, %r212, %r2;
	mul.lo.s32 	%r214, %r213, %r2;
	sub.s32 	%r215, %r212, %r214;
	selp.b32 	%r216, 0, %r213, %p4;
	selp.b32 	%r217, 0, %r215, %p3;
	mul.lo.s32 	%r218, %r4, %r216;
	mad.lo.s32 	%r219, %r5, %r217, %r218;
	shl.b64 	%rd178, %rd177, 32;
	shr.s64 	%rd179, %rd178, 30;
	add.s64 	%rd180, %rd3, %rd179;
	ld.global.f32 	%f103, [%rd180];
	cvt.s64.s32 	%rd181, %r219;
	add.s64 	%rd182, %rd31, %rd181;
	ld.global.u8 	%rs26, [%rd182];
	setp.eq.s16 	%p30, %rs26, 0;
	mul.f32 	%f104, %f103, %f2;
	selp.f32 	%f105, %f1, %f104, %p30;
	max.f32 	%f106, %f102, %f105;
	add.s64 	%rd183, %rd26, 832;
	cvt.u32.u64 	%r220, %rd183;
	div.s32 	%r221, %r220, %r2;
	mul.lo.s32 	%r222, %r221, %r2;
	sub.s32 	%r223, %r220, %r222;
	selp.b32 	%r224, 0, %r221, %p4;
	selp.b32 	%r225, 0, %r223, %p3;
	mul.lo.s32 	%r226, %r4, %r224;
	mad.lo.s32 	%r227, %r5, %r225, %r226;
	shl.b64 	%rd184, %rd183, 32;
	shr.s64 	%rd185, %rd184, 30;
	add.s64 	%rd186, %rd3, %rd185;
	ld.global.f32 	%f107, [%rd186];
	cvt.s64.s32 	%rd187, %r227;
	add.s64 	%rd188, %rd31, %rd187;
	ld.global.u8 	%rs27, [%rd188];
	setp.eq.s16 	%p31, %rs27, 0;
	mul.f32 	%f108, %f107, %f2;
	selp.f32 	%f109, %f1, %f108, %p31;
	max.f32 	%f110, %f106, %f109;
	add.s64 	%rd189, %rd26, 864;
	cvt.u32.u64 	%r228, %rd189;
	div.s32 	%r229, %r228, %r2;
	mul.lo.s32 	%r230, %r229, %r2;
	sub.s32 	%r231, %r228, %r230;
	selp.b32 	%r232, 0, %r229, %p4;
	selp.b32 	%r233, 0, %r231, %p3;
	mul.lo.s32 	%r234, %r4, %r232;
	mad.lo.s32 	%r235, %r5, %r233, %r234;
	shl.b64 	%rd190, %rd189, 32;
	shr.s64 	%rd191, %rd190, 30;
	add.s64 	%rd192, %rd3, %rd191;
	ld.global.f32 	%f111, [%rd192];
	cvt.s64.s32 	%rd193, %r235;
	add.s64 	%rd194, %rd31, %rd193;
	ld.global.u8 	%rs28, [%rd194];
	setp.eq.s16 	%p32, %rs28, 0;
	mul.f32 	%f112, %f111, %f2;
	selp.f32 	%f113, %f1, %f112, %p32;
	max.f32 	%f114, %f110, %f113;
	add.s64 	%rd195, %rd26, 896;
	cvt.u32.u64 	%r236, %rd195;
	div.s32 	%r237, %r236, %r2;
	mul.lo.s32 	%r238, %r237, %r2;
	sub.s32 	%r239, %r236, %r238;
	selp.b32 	%r240, 0, %r237, %p4;
	selp.b32 	%r241, 0, %r239, %p3;
	mul.lo.s32 	%r242, %r4, %r240;
	mad.lo.s32 	%r243, %r5, %r241, %r242;
	shl.b64 	%rd196, %rd195, 32;
	shr.s64 	%rd197, %rd196, 30;
	add.s64 	%rd198, %rd3, %rd197;
	ld.global.f32 	%f115, [%rd198];
	cvt.s64.s32 	%rd199, %r243;
	add.s64 	%rd200, %rd31, %rd199;
	ld.global.u8 	%rs29, [%rd200];
	setp.eq.s16 	%p33, %rs29, 0;
	mul.f32 	%f116, %f115, %f2;
	selp.f32 	%f117, %f1, %f116, %p33;
	max.f32 	%f118, %f114, %f117;
	add.s64 	%rd201, %rd26, 928;
	cvt.u32.u64 	%r244, %rd201;
	div.s32 	%r245, %r244, %r2;
	mul.lo.s32 	%r246, %r245, %r2;
	sub.s32 	%r247, %r244, %r246;
	selp.b32 	%r248, 0, %r245, %p4;
	selp.b32 	%r249, 0, %r247, %p3;
	mul.lo.s32 	%r250, %r4, %r248;
	mad.lo.s32 	%r251, %r5, %r249, %r250;
	shl.b64 	%rd202, %rd201, 32;
	shr.s64 	%rd203, %rd202, 30;
	add.s64 	%rd204, %rd3, %rd203;
	ld.global.f32 	%f119, [%rd204];
	cvt.s64.s32 	%rd205, %r251;
	add.s64 	%rd206, %rd31, %rd205;
	ld.global.u8 	%rs30, [%rd206];
	setp.eq.s16 	%p34, %rs30, 0;
	mul.f32 	%f120, %f119, %f2;
	selp.f32 	%f121, %f1, %f120, %p34;
	max.f32 	%f122, %f118, %f121;
	mov.b32 	%r252, %f122;
	shfl.sync.bfly.b32	%r253|%p35, %r252, 16, 31, -1;
	mov.b32 	%f123, %r253;
	max.f32 	%f124, %f122, %f123;
	mov.b32 	%r254, %f124;
	shfl.sync.bfly.b32	%r255|%p36, %r254, 8, 31, -1;
	mov.b32 	%f125, %r255;
	max.f32 	%f126, %f124, %f125;
	mov.b32 	%r256, %f126;
	shfl.sync.bfly.b32	%r257|%p37, %r256, 4, 31, -1;
	mov.b32 	%f127, %r257;
	max.f32 	%f128, %f126, %f127;
	mov.b32 	%r258, %f128;
	shfl.sync.bfly.b32	%r259|%p38, %r258, 2, 31, -1;
	mov.b32 	%f129, %r259;
	max.f32 	%f130, %f128, %f129;
	mov.b32 	%r260, %f130;
	shfl.sync.bfly.b32	%r261|%p39, %r260, 1, 31, -1;
	mov.b32 	%f131, %r261;
	max.f32 	%f132, %f130, %f131;
	sub.f32 	%f133, %f5, %f132;
	fma.rn.f32 	%f134, %f133, 0f3BBB989D, 0f3F000000;
	cvt.sat.f32.f32 	%f135, %f134;
	mov.f32 	%f136, 0f4B400001;
	mov.f32 	%f137, 0f437C0000;
	fma.rm.f32 	%f138, %f135, %f137, %f136;
	add.f32 	%f139, %f138, 0fCB40007F;
	neg.f32 	%f140, %f139;
	fma.rn.f32 	%f141, %f133, 0f3FB8AA3B, %f140;
	fma.rn.f32 	%f142, %f133, 0f32A57060, %f141;
	mov.b32 	%r262, %f138;
	shl.b32 	%r263, %r262, 23;
	mov.b32 	%f143, %r263;
	ex2.approx.ftz.f32 	%f144, %f142;
	mul.f32 	%f145, %f144, %f143;
	add.f32 	%f146, %f145, 0f00000000;
	sub.f32 	%f147, %f9, %f132;
	fma.rn.f32 	%f148, %f147, 0f3BBB989D, 0f3F000000;
	cvt.sat.f32.f32 	%f149, %f148;
	fma.rm.f32 	%f150, %f149, %f137, %f136;
	add.f32 	%f151, %f150, 0fCB40007F;
	neg.f32 	%f152, %f151;
	fma.rn.f32 	%f153, %f147, 0f3FB8AA3B, %f152;
	fma.rn.f32 	%f154, %f147, 0f32A57060, %f153;
	mov.b32 	%r264, %f150;
	shl.b32 	%r265, %r264, 23;
	mov.b32 	%f155, %r265;
	ex2.approx.ftz.f32 	%f156, %f154;
	mul.f32 	%f157, %f156, %f155;
	add.f32 	%f158, %f146, %f157;
	sub.f32 	%f159, %f13, %f132;
	fma.rn.f32 	%f160, %f159, 0f3BBB989D, 0f3F000000;
	cvt.sat.f32.f32 	%f161, %f160;
	fma.rm.f32 	%f162, %f161, %f137, %f136;
	add.f32 	%f163, %f162, 0fCB40007F;
	neg.f32 	%f164, %f163;
	fma.rn.f32 	%f165, %f159, 0f3FB8AA3B, %f164;
	fma.rn.f32 	%f166, %f159, 0f32A57060, %f165;
	mov.b32 	%r266, %f162;
	shl.b32 	%r267, %r266, 23;
	mov.b32 	%f167, %r267;
	ex2.approx.ftz.f32 	%f168, %f166;
	mul.f32 	%f169, %f168, %f167;
	add.f32 	%f170, %f158, %f169;
	sub.f32 	%f171, %f17, %f132;
	fma.rn.f32 	%f172, %f171, 0f3BBB989D, 0f3F000000;
	cvt.sat.f32.f32 	%f173, %f172;
	fma.rm.f32 	%f174, %f173, %f137, %f136;
	add.f32 	%f175, %f174, 0fCB40007F;
	neg.f32 	%f176, %f175;
	fma.rn.f32 	%f177, %f171, 0f3FB8AA3B, %f176;
	fma.rn.f32 	%f178, %f171, 0f32A57060, %f177;
	mov.b32 	%r268, %f174;
	shl.b32 	%r269, %r268, 23;
	mov.b32 	%f179, %r269;
	ex2.approx.ftz.f32 	%f180, %f178;
	mul.f32 	%f181, %f180, %f179;
	add.f32 	%f182, %f170, %f181;
	sub.f32 	%f183, %f21, %f132;
	fma.rn.f32 	%f184, %f183, 0f3BBB989D, 0f3F000000;
	cvt.sat.f32.f32 	%f185, %f184;
	fma.rm.f32 	%f186, %f185, %f137, %f136;
	add.f32 	%f187, %f186, 0fCB40007F;
	neg.f32 	%f188, %f187;
	fma.rn.f32 	%f189, %f183, 0f3FB8AA3B, %f188;
	fma.rn.f32 	%f190, %f183, 0f32A57060, %f189;
	mov.b32 	%r270, %f186;
	shl.b32 	%r271, %r270, 23;
	mov.b32 	%f191, %r271;
	ex2.approx.ftz.f32 	%f192, %f190;
	mul.f32 	%f193, %f192, %f191;
	add.f32 	%f194, %f182, %f193;
	sub.f32 	%f195, %f25, %f132;
	fma.rn.f32 	%f196, %f195, 0f3BBB989D, 0f3F000000;
	cvt.sat.f32.f32 	%f197, %f196;
	fma.rm.f32 	%f198, %f197, %f137, %f136;
	add.f32 	%f199, %f198, 0fCB40007F;
	neg.f32 	%f200, %f199;
	fma.rn.f32 	%f201, %f195, 0f3FB8AA3B, %f200;
	fma.rn.f32 	%f202, %f195, 0f32A57060, %f201;
	mov.b32 	%r272, %f198;
	shl.b32 	%r273, %r272, 23;
	mov.b32 	%f203, %r273;
	ex2.approx.ftz.f32 	%f204, %f202;
	mul.f32 	%f205, %f204, %f203;
	add.f32 	%f206, %f194, %f205;
	sub.f32 	%f207, %f29, %f132;
	fma.rn.f32 	%f208, %f207, 0f3BBB989D, 0f3F000000;
	cvt.sat.f32.f32 	%f209, %f208;
	fma.rm.f32 	%f210, %f209, %f137, %f136;
	add.f32 	%f211, %f210, 0fCB40007F;
	neg.f32 	%f212, %f211;
	fma.rn.f32 	%f213, %f207, 0f3FB8AA3B, %f212;
	fma.rn.f32 	%f214, %f207, 0f32A57060, %f213;
	mov.b32 	%r274, %f210;
	shl.b32 	%r275, %r274, 23;
	mov.b32 	%f215, %r275;
	ex2.approx.ftz.f32 	%f216, %f214;
	mul.f32 	%f217, %f216, %f215;
	add.f32 	%f218, %f206, %f217;
	sub.f32 	%f219, %f33, %f132;
	fma.rn.f32 	%f220, %f219, 0f3BBB989D, 0f3F000000;
	cvt.sat.f32.f32 	%f221, %f220;
	fma.rm.f32 	%f222, %f221, %f137, %f136;
	add.f32 	%f223, %f222, 0fCB40007F;
	neg.f32 	%f224, %f223;
	fma.rn.f32 	%f225, %f219, 0f3FB8AA3B, %f224;
	fma.rn.f32 	%f226, %f219, 0f32A57060, %f225;
	mov.b32 	%r276, %f222;
	shl.b32 	%r277, %r276, 23;
	mov.b32 	%f227, %r277;
	ex2.approx.ftz.f32 	%f228, %f226;
	mul.f32 	%f229, %f228, %f227;
	add.f32 	%f230, %f218, %f229;
	sub.f32 	%f231, %f37, %f132;
	fma.rn.f32 	%f232, %f231, 0f3BBB989D, 0f3F000000;
	cvt.sat.f32.f32 	%f233, %f232;
	fma.rm.f32 	%f234, %f233, %f137, %f136;
	add.f32 	%f235, %f234, 0fCB40007F;
	neg.f32 	%f236, %f235;
	fma.rn.f32 	%f237, %f231, 0f3FB8AA3B, %f236;
	fma.rn.f32 	%f238, %f231, 0f32A57060, %f237;
	mov.b32 	%r278, %f234;
	shl.b32 	%r279, %r278, 23;
	mov.b32 	%f239, %r279;
	ex2.approx.ftz.f32 	%f240, %f238;
	mul.f32 	%f241, %f240, %f239;
	add.f32 	%f242, %f230, %f241;
	sub.f32 	%f243, %f41, %f132;
	fma.rn.f32 	%f244, %f243, 0f3BBB989D, 0f3F000000;
	cvt.sat.f32.f32 	%f245, %f244;
	fma.rm.f32 	%f246, %f245, %f137, %f136;
	add.f32 	%f247, %f246, 0fCB40007F;
	neg.f32 	%f248, %f247;
	fma.rn.f32 	%f249, %f243, 0f3FB8AA3B, %f248;
	fma.rn.f32 	%f250, %f243, 0f32A57060, %f249;
	mov.b32 	%r280, %f246;
	shl.b32 	%r281, %r280, 23;
	mov.b32 	%f251, %r281;
	ex2.approx.ftz.f32 	%f252, %f250;
	mul.f32 	%f253, %f252, %f251;
	add.f32 	%f254, %f242, %f253;
	sub.f32 	%f255, %f45, %f132;
	fma.rn.f32 	%f256, %f255, 0f3BBB989D, 0f3F000000;
	cvt.sat.f32.f32 	%f257, %f256;
	fma.rm.f32 	%f258, %f257, %f137, %f136;
	add.f32 	%f259, %f258, 0fCB40007F;
	neg.f32 	%f260, %f259;
	fma.rn.f32 	%f261, %f255, 0f3FB8AA3B, %f260;
	fma.rn.f32 	%f262, %f255, 0f32A57060, %f261;
	mov.b32 	%r282, %f258;
	shl.b32 	%r283, %r282, 23;
	mov.b32 	%f263, %r283;
	ex2.approx.ftz.f32 	%f264, %f262;
	mul.f32 	%f265, %f264, %f263;
	add.f32 	%f266, %f254, %f265;
	sub.f32 	%f267, %f49, %f132;
	fma.rn.f32 	%f268, %f267, 0f3BBB989D, 0f3F000000;
	cvt.sat.f32.f32 	%f269, %f268;
	fma.rm.f32 	%f270, %f269, %f137, %f136;
	add.f32 	%f271, %f270, 0fCB40007F;
	neg.f32 	%f272, %f271;
	fma.rn.f32 	%f273, %f267, 0f3FB8AA3B, %f272;
	fma.rn.f32 	%f274, %f267, 0f32A57060, %f273;
	mov.b32 	%r284, %f270;
	shl.b32 	%r285, %r284, 23;
	mov.b32 	%f275, %r285;
	ex2.approx.ftz.f32 	%f276, %f274;
	mul.f32 	%f277, %f276, %f275;
	add.f32 	%f278, %f266, %f277;
	sub.f32 	%f279, %f53, %f132;
	fma.rn.f32 	%f280, %f279, 0f3BBB989D, 0f3F000000;
	cvt.sat.f32.f32 	%f281, %f280;
	fma.rm.f32 	%f282, %f281, %f137, %f136;
	add.f32 	%f283, %f282, 0fCB40007F;
	neg.f32 	%f284, %f283;
	fma.rn.f32 	%f285, %f279, 0f3FB8AA3B, %f284;
	fma.rn.f32 	%f286, %f279, 0f32A57060, %f285;
	mov.b32 	%r286, %f282;
	shl.b32 	%r287, %r286, 23;
	mov.b32 	%f287, %r287;
	ex2.approx.ftz.f32 	%f288, %f286;
	mul.f32 	%f289, %f288, %f287;
	add.f32 	%f290, %f278, %f289;
	sub.f32 	%f291, %f57, %f132;
	fma.rn.f32 	%f292, %f291, 0f3BBB989D, 0f3F000000;
	cvt.sat.f32.f32 	%f293, %f292;
	fma.rm.f32 	%f294, %f293, %f137, %f136;
	add.f32 	%f295, %f294, 0fCB40007F;
	neg.f32 	%f296, %f295;
	fma.rn.f32 	%f297, %f291, 0f3FB8AA3B, %f296;
	fma.rn.f32 	%f298, %f291, 0f32A57060, %f297;
	mov.b32 	%r288, %f294;
	shl.b32 	%r289, %r288, 23;
	mov.b32 	%f299, %r289;
	ex2.approx.ftz.f32 	%f300, %f298;
	mul.f32 	%f301, %f300, %f299;
	add.f32 	%f302, %f290, %f301;
	sub.f32 	%f303, %f61, %f132;
	fma.rn.f32 	%f304, %f303, 0f3BBB989D, 0f3F000000;
	cvt.sat.f32.f32 	%f305, %f304;
	fma.rm.f32 	%f306, %f305, %f137, %f136;
	add.f32 	%f307, %f306, 0fCB40007F;
	neg.f32 	%f308, %f307;
	fma.rn.f32 	%f309, %f303, 0f3FB8AA3B, %f308;
	fma.rn.f32 	%f310, %f303, 0f32A57060, %f309;
	mov.b32 	%r290, %f306;
	shl.b32 	%r291, %r290, 23;
	mov.b32 	%f311, %r291;
	ex2.approx.ftz.f32 	%f312, %f310;
	mul.f32 	%f313, %f312, %f311;
	add.f32 	%f314, %f302, %f313;
	sub.f32 	%f315, %f65, %f132;
	fma.rn.f32 	%f316, %f315, 0f3BBB989D, 0f3F000000;
	cvt.sat.f32.f32 	%f317, %f316;
	fma.rm.f32 	%f318, %f317, %f137, %f136;
	add.f32 	%f319, %f318, 0fCB40007F;
	neg.f32 	%f320, %f319;
	fma.rn.f32 	%f321, %f315, 0f3FB8AA3B, %f320;
	fma.rn.f32 	%f322, %f315, 0f32A57060, %f321;
	mov.b32 	%r292, %f318;
	shl.b32 	%r293, %r292, 23;
	mov.b32 	%f323, %r293;
	ex2.approx.ftz.f32 	%f324, %f322;
	mul.f32 	%f325, %f324, %f323;
	add.f32 	%f326, %f314, %f325;
	sub.f32 	%f327, %f69, %f132;
	fma.rn.f32 	%f328, %f327, 0f3BBB989D, 0f3F000000;
	cvt.sat.f32.f32 	%f329, %f328;
	fma.rm.f32 	%f330, %f329, %f137, %f136;
	add.f32 	%f331, %f330, 0fCB40007F;
	neg.f32 	%f332, %f331;
	fma.rn.f32 	%f333, %f327, 0f3FB8AA3B, %f332;
	fma.rn.f32 	%f334, %f327, 0f32A57060, %f333;
	mov.b32 	%r294, %f330;
	shl.b32 	%r295, %r294, 23;
	mov.b32 	%f335, %r295;
	ex2.approx.ftz.f32 	%f336, %f334;
	mul.f32 	%f337, %f336, %f335;
	add.f32 	%f338, %f326, %f337;
	sub.f32 	%f339, %f73, %f132;
	fma.rn.f32 	%f340, %f339, 0f3BBB989D, 0f3F000000;
	cvt.sat.f32.f32 	%f341, %f340;
	fma.rm.f32 	%f342, %f341, %f137, %f136;
	add.f32 	%f343, %f342, 0fCB40007F;
	neg.f32 	%f344, %f343;
	fma.rn.f32 	%f345, %f339, 0f3FB8AA3B, %f344;
	fma.rn.f32 	%f346, %f339, 0f32A57060, %f345;
	mov.b32 	%r296, %f342;
	shl.b32 	%r297, %r296, 23;
	mov.b32 	%f347, %r297;
	ex2.approx.ftz.f32 	%f348, %f346;
	mul.f32 	%f349, %f348, %f347;
	add.f32 	%f350, %f338, %f349;
	sub.f32 	%f351, %f77, %f132;
	fma.rn.f32 	%f352, %f351, 0f3BBB989D, 0f3F000000;
	cvt.sat.f32.f32 	%f353, %f352;
	fma.rm.f32 	%f354, %f353, %f137, %f136;
	add.f32 	%f355, %f354, 0fCB40007F;
	neg.f32 	%f356, %f355;
	fma.rn.f32 	%f357, %f351, 0f3FB8AA3B, %f356;
	fma.rn.f32 	%f358, %f351, 0f32A57060, %f357;
	mov.b32 	%r298, %f354;
	shl.b32 	%r299, %r298, 23;
	mov.b32 	%f359, %r299;
	ex2.approx.ftz.f32 	%f360, %f358;
	mul.f32 	%f361, %f360, %f359;
	add.f32 	%f362, %f350, %f361;
	sub.f32 	%f363, %f81, %f132;
	fma.rn.f32 	%f364, %f363, 0f3BBB989D, 0f3F000000;
	cvt.sat.f32.f32 	%f365, %f364;
	fma.rm.f32 	%f366, %f365, %f137, %f136;
	add.f32 	%f367, %f366, 0fCB40007F;
	neg.f32 	%f368, %f367;
	fma.rn.f32 	%f369, %f363, 0f3FB8AA3B, %f368;
	fma.rn.f32 	%f370, %f363, 0f32A57060, %f369;
	mov.b32 	%r300, %f366;
	shl.b32 	%r301, %r300, 23;
	mov.b32 	%f371, %r301;
	ex2.approx.ftz.f32 	%f372, %f370;
	mul.f32 	%f373, %f372, %f371;
	add.f32 	%f374, %f362, %f373;
	sub.f32 	%f375, %f85, %f132;
	fma.rn.f32 	%f376, %f375, 0f3BBB989D, 0f3F000000;
	cvt.sat.f32.f32 	%f377, %f376;
	fma.rm.f32 	%f378, %f377, %f137, %f136;
	add.f32 	%f379, %f378, 0fCB40007F;
	neg.f32 	%f380, %f379;
	fma.rn.f32 	%f381, %f375, 0f3FB8AA3B, %f380;
	fma.rn.f32 	%f382, %f375, 0f32A57060, %f381;
	mov.b32 	%r302, %f378;
	shl.b32 	%r303, %r302, 23;
	mov.b32 	%f383, %r303;
	ex2.approx.ftz.f32 	%f384, %f382;
	mul.f32 	%f385, %f384, %f383;
	add.f32 	%f386, %f374, %f385;
	sub.f32 	%f387, %f89, %f132;
	fma.rn.f32 	%f388, %f387, 0f3BBB989D, 0f3F000000;
	cvt.sat.f32.f32 	%f389, %f388;
	fma.rm.f32 	%f390, %f389, %f137, %f136;
	add.f32 	%f391, %f390, 0fCB40007F;
	neg.f32 	%f392, %f391;
	fma.rn.f32 	%f393, %f387, 0f3FB8AA3B, %f392;
	fma.rn.f32 	%f394, %f387, 0f32A57060, %f393;
	mov.b32 	%r304, %f390;
	shl.b32 	%r305, %r304, 23;
	mov.b32 	%f395, %r305;
	ex2.approx.ftz.f32 	%f396, %f394;
	mul.f32 	%f397, %f396, %f395;
	add.f32 	%f398, %f386, %f397;
	sub.f32 	%f399, %f93, %f132;
	fma.rn.f32 	%f400, %f399, 0f3BBB989D, 0f3F000000;
	cvt.sat.f32.f32 	%f401, %f400;
	fma.rm.f32 	%f402, %f401, %f137, %f136;
	add.f32 	%f403, %f402, 0fCB40007F;
	neg.f32 	%f404, %f403;
	fma.rn.f32 	%f405, %f399, 0f3FB8AA3B, %f404;
	fma.rn.f32 	%f406, %f399, 0f32A57060, %f405;
	mov.b32 	%r306, %f402;
	shl.b32 	%r307, %r306, 23;
	mov.b32 	%f407, %r307;
	ex2.approx.ftz.f32 	%f408, %f406;
	mul.f32 	%f409, %f408, %f407;
	add.f32 	%f410, %f398, %f409;
	sub.f32 	%f411, %f97, %f132;
	fma.rn.f32 	%f412, %f411, 0f3BBB989D, 0f3F000000;
	cvt.sat.f32.f32 	%f413, %f412;
	fma.rm.f32 	%f414, %f413, %f137, %f136;
	add.f32 	%f415, %f414, 0fCB40007F;
	neg.f32 	%f416, %f415;
	fma.rn.f32 	%f417, %f411, 0f3FB8AA3B, %f416;
	fma.rn.f32 	%f418, %f411, 0f32A57060, %f417;
	mov.b32 	%r308, %f414;
	shl.b32 	%r309, %r308, 23;
	mov.b32 	%f419, %r309;
	ex2.approx.ftz.f32 	%f420, %f418;
	mul.f32 	%f421, %f420, %f419;
	add.f32 	%f422, %f410, %f421;
	sub.f32 	%f423, %f101, %f132;
	fma.rn.f32 	%f424, %f423, 0f3BBB989D, 0f3F000000;
	cvt.sat.f32.f32 	%f425, %f424;
	fma.rm.f32 	%f426, %f425, %f137, %f136;
	add.f32 	%f427, %f426, 0fCB40007F;
	neg.f32 	%f428, %f427;
	fma.rn.f32 	%f429, %f423, 0f3FB8AA3B, %f428;
	fma.rn.f32 	%f430, %f423, 0f32A57060, %f429;
	mov.b32 	%r310, %f426;
	shl.b32 	%r311, %r310, 23;
	mov.b32 	%f431, %r311;
	ex2.approx.ftz.f32 	%f432, %f430;
	mul.f32 	%f433, %f432, %f431;
	add.f32 	%f434, %f422, %f433;
	sub.f32 	%f435, %f105, %f132;
	fma.rn.f32 	%f436, %f435, 0f3BBB989D, 0f3F000000;
	cvt.sat.f32.f32 	%f437, %f436;
	fma.rm.f32 	%f438, %f437, %f137, %f136;
	add.f32 	%f439, %f438, 0fCB40007F;
	neg.f32 	%f440, %f439;
	fma.rn.f32 	%f441, %f435, 0f3FB8AA3B, %f440;
	fma.rn.f32 	%f442, %f435, 0f32A57060, %f441;
	mov.b32 	%r312, %f438;
	shl.b32 	%r313, %r312, 23;
	mov.b32 	%f443, %r313;
	ex2.approx.ftz.f32 	%f444, %f442;
	mul.f32 	%f445, %f444, %f443;
	add.f32 	%f446, %f434, %f445;
	sub.f32 	%f447, %f109, %f132;
	fma.rn.f32 	%f448, %f447, 0f3BBB989D, 0f3F000000;
	cvt.sat.f32.f32 	%f449, %f448;
	fma.rm.f32 	%f450, %f449, %f137, %f136;
	add.f32 	%f451, %f450, 0fCB40007F;
	neg.f32 	%f452, %f451;
	fma.rn.f32 	%f453, %f447, 0f3FB8AA3B, %f452;
	fma.rn.f32 	%f454, %f447, 0f32A57060, %f453;
	mov.b32 	%r314, %f450;
	shl.b32 	%r315, %r314, 23;
	mov.b32 	%f455, %r315;
	ex2.approx.ftz.f32 	%f456, %f454;
	mul.f32 	%f457, %f456, %f455;
	add.f32 	%f458, %f446, %f457;
	sub.f32 	%f459, %f113, %f132;
	fma.rn.f32 	%f460, %f459, 0f3BBB989D, 0f3F000000;
	cvt.sat.f32.f32 	%f461, %f460;
	fma.rm.f32 	%f462, %f461, %f137, %f136;
	add.f32 	%f463, %f462, 0fCB40007F;
	neg.f32 	%f464, %f463;
	fma.rn.f32 	%f465, %f459, 0f3FB8AA3B, %f464;
	fma.rn.f32 	%f466, %f459, 0f32A57060, %f465;
	mov.b32 	%r316, %f462;
	shl.b32 	%r317, %r316, 23;
	mov.b32 	%f467, %r317;
	ex2.approx.ftz.f32 	%f468, %f466;
	mul.f32 	%f469, %f468, %f467;
	add.f32 	%f470, %f458, %f469;
	sub.f32 	%f471, %f117, %f132;
	fma.rn.f32 	%f472, %f471, 0f3BBB989D, 0f3F000000;
	cvt.sat.f32.f32 	%f473, %f472;
	fma.rm.f32 	%f474, %f473, %f137, %f136;
	add.f32 	%f475, %f474, 0fCB40007F;
	neg.f32 	%f476, %f475;
	fma.rn.f32 	%f477, %f471, 0f3FB8AA3B, %f476;
	fma.rn.f32 	%f478, %f471, 0f32A57060, %f477;
	mov.b32 	%r318, %f474;
	shl.b32 	%r319, %r318, 23;
	mov.b32 	%f479, %r319;
	ex2.approx.ftz.f32 	%f480, %f478;
	mul.f32 	%f481, %f480, %f479;
	add.f32 	%f482, %f470, %f481;
	sub.f32 	%f483, %f121, %f132;
	fma.rn.f32 	%f484, %f483, 0f3BBB989D, 0f3F000000;
	cvt.sat.f32.f32 	%f485, %f484;
	fma.rm.f32 	%f486, %f485, %f137, %f136;
	add.f32 	%f487, %f486, 0fCB40007F;
	neg.f32 	%f488, %f487;
	fma.rn.f32 	%f489, %f483, 0f3FB8AA3B, %f488;
	fma.rn.f32 	%f490, %f483, 0f32A57060, %f489;
	mov.b32 	%r320, %f486;
	shl.b32 	%r321, %r320, 23;
	mov.b32 	%f491, %r321;
	ex2.approx.ftz.f32 	%f492, %f490;
	mul.f32 	%f493, %f492, %f491;
	add.f32 	%f494, %f482, %f493;
	mov.b32 	%r322, %f494;
	shfl.sync.bfly.b32	%r323|%p40, %r322, 16, 31, -1;
	mov.b32 	%f495, %r323;
	add.f32 	%f496, %f494, %f495;
	mov.b32 	%r324, %f496;
	shfl.sync.bfly.b32	%r325|%p41, %r324, 8, 31, -1;
	mov.b32 	%f497, %r325;
	add.f32 	%f498, %f496, %f497;
	mov.b32 	%r326, %f498;
	shfl.sync.bfly.b32	%r327|%p42, %r326, 4, 31, -1;
	mov.b32 	%f499, %r327;
	add.f32 	%f500, %f498, %f499;
	mov.b32 	%r328, %f500;
	shfl.sync.bfly.b32	%r329|%p43, %r328, 2, 31, -1;
	mov.b32 	%f501, %r329;
	add.f32 	%f502, %f500, %f501;
	mov.b32 	%r330, %f502;
	shfl.sync.bfly.b32	%r331|%p44, %r330, 1, 31, -1;
	mov.b32 	%f503, %r331;
	add.f32 	%f504, %f502, %f503;
	div.rn.f32 	%f505, %f145, %f504;
	div.rn.f32 	%f506, %f157, %f504;
	div.rn.f32 	%f507, %f169, %f504;
	div.rn.f32 	%f508, %f181, %f504;
	div.rn.f32 	%f509, %f193, %f504;
	div.rn.f32 	%f510, %f205, %f504;
	div.rn.f32 	%f511, %f217, %f504;
	div.rn.f32 	%f512, %f229, %f504;
	div.rn.f32 	%f513, %f241, %f504;
	div.rn.f32 	%f514, %f253, %f504;
	div.rn.f32 	%f515, %f265, %f504;
	div.rn.f32 	%f516, %f277, %f504;
	div.rn.f32 	%f517, %f289, %f504;
	div.rn.f32 	%f518, %f301, %f504;
	div.rn.f32 	%f519, %f313, %f504;
	div.rn.f32 	%f520, %f325, %f504;
	div.rn.f32 	%f521, %f337, %f504;
	div.rn.f32 	%f522, %f349, %f504;
	div.rn.f32 	%f523, %f361, %f504;
	div.rn.f32 	%f524, %f373, %f504;
	div.rn.f32 	%f525, %f385, %f504;
	div.rn.f32 	%f526, %f397, %f504;
	div.rn.f32 	%f527, %f409, %f504;
	div.rn.f32 	%f528, %f421, %f504;
	div.rn.f32 	%f529, %f433, %f504;
	div.rn.f32 	%f530, %f445, %f504;
	div.rn.f32 	%f531, %f457, %f504;
	div.rn.f32 	%f532, %f469, %f504;
	div.rn.f32 	%f533, %f481, %f504;
	div.rn.f32 	%f534, %f493, %f504;
	mad.lo.s64 	%rd207, %rd211, %rd17, %rd4;
	cvta.to.global.u64 	%rd208, %rd16;
	shl.b64 	%rd209, %rd207, 2;
	add.s64 	%rd210, %rd208, %rd209;
	st.global.f32 	[%rd210], %f505;
	st.global.f32 	[%rd210+128], %f506;
	st.global.f32 	[%rd210+256], %f507;
	st.global.f32 	[%rd210+384], %f508;
	st.global.f32 	[%rd210+512], %f509;
	st.global.f32 	[%rd210+640], %f510;
	st.global.f32 	[%rd210+768], %f511;
	st.global.f32 	[%rd210+896], %f512;
	st.global.f32 	[%rd210+1024], %f513;
	st.global.f32 	[%rd210+1152], %f514;
	st.global.f32 	[%rd210+1280], %f515;
	st.global.f32 	[%rd210+1408], %f516;
	st.global.f32 	[%rd210+1536], %f517;
	st.global.f32 	[%rd210+1664], %f518;
	st.global.f32 	[%rd210+1792], %f519;
	st.global.f32 	[%rd210+1920], %f520;
	st.global.f32 	[%rd210+2048], %f521;
	st.global.f32 	[%rd210+2176], %f522;
	st.global.f32 	[%rd210+2304], %f523;
	st.global.f32 	[%rd210+2432], %f524;
	st.global.f32 	[%rd210+2560], %f525;
	st.global.f32 	[%rd210+2688], %f526;
	st.global.f32 	[%rd210+2816], %f527;
	st.global.f32 	[%rd210+2944], %f528;
	st.global.f32 	[%rd210+3072], %f529;
	st.global.f32 	[%rd210+3200], %f530;
	st.global.f32 	[%rd210+3328], %f531;
	st.global.f32 	[%rd210+3456], %f532;
	st.global.f32 	[%rd210+3584], %f533;
	st.global.f32 	[%rd210+3712], %f534;
	add.s64 	%rd211, %rd211, %rd5;
	setp.lt.s64 	%p45, %rd211, %rd18;
	@%p45 bra 	$L__BB284_4;
$L__BB284_5:
	ret;

}
	// .globl	_Z15SoftmaxWarpImplI22BroadcastScaleMaskLoadIffbLm2EiE11DirectStoreIffEfLi1ELi30ELi32ELi1ELb1EL9Algorithm0EEvT_T0_ll
.visible .entry _Z15SoftmaxWarpImplI22BroadcastScaleMaskLoadIffbLm2EiE11DirectStoreIffEfLi1ELi30ELi32ELi1ELb1EL9Algorithm0EEvT_T0_ll(
	.param .align 8 .b8 _Z15SoftmaxWarpImplI22BroadcastScaleMaskLoadIffbLm2EiE11DirectStoreIffEfLi1ELi30ELi32ELi1ELb1EL9Algorithm0EEvT_T0_ll_param_0[88],
	.param .align 8 .b8 _Z15SoftmaxWarpImplI22BroadcastScaleMaskLoadIffbLm2EiE11DirectStoreIffEfLi1ELi30ELi32ELi1ELb1EL9Algorithm0EEvT_T0_ll_param_1[16],
	.param .u64 _Z15SoftmaxWarpImplI22BroadcastScaleMaskLoadIffbLm2EiE11DirectStoreIffEfLi1ELi30ELi32ELi1ELb1EL9Algorithm0EEvT_T0_ll_param_2,
	.param .u64 _Z15SoftmaxWarpImplI22BroadcastScaleMaskLoadIffbLm2EiE11DirectStoreIffEfLi1ELi30ELi32ELi1ELb1EL9Algorithm0EEvT_T0_ll_param_3
)
{
	.reg .pred 	%p<164>;
	.reg .b16 	%rs<31>;
	.reg .b32 	%r<440>;
	.reg .b32 	%f<687>;
	.reg .b64 	%rd<275>;

	ld.param.u64 	%rd36, [_Z15SoftmaxWarpImplI22BroadcastScaleMaskLoadIffbLm2EiE11DirectStoreIffEfLi1ELi30ELi32ELi1ELb1EL9Algorithm0EEvT_T0_ll_param_1+8];
	ld.param.u64 	%rd35, [_Z15SoftmaxWarpImplI22BroadcastScaleMaskLoadIffbLm2EiE11DirectStoreIffEfLi1ELi30ELi32ELi1ELb1EL9Algorithm0EEvT_T0_ll_param_1];
	ld.param.v2.f32 	{%f153, %f154}, [_Z15SoftmaxWarpImplI22BroadcastScaleMaskLoadIffbLm2EiE11DirectStoreIffEfLi1ELi30ELi32ELi1ELb1EL9Algorithm0EEvT_T0_ll_param_0+80];
	ld.param.u64 	%rd34, [_Z15SoftmaxWarpImplI22BroadcastScaleMaskLoadIffbLm2EiE11DirectStoreIffEfLi1ELi30ELi32ELi1ELb1EL9Algorithm0EEvT_T0_ll_param_0+72];
	ld.param.v2.u32 	{%r6, %r7}, [_Z15SoftmaxWarpImplI22BroadcastScaleMaskLoadIffbLm2EiE11DirectStoreIffEfLi1ELi30ELi32ELi1ELb1EL9Algorithm0EEvT_T0_ll_param_0+56];
	ld.param.v2.u32 	{%r4, %r5}, [_Z15SoftmaxWarpImplI22BroadcastScaleMaskLoadIffbLm2EiE11DirectStoreIffEfLi1ELi30ELi32ELi1ELb1EL9Algorithm0EEvT_T0_ll_param_0+40];
	ld.param.u64 	%rd30, [_Z15SoftmaxWarpImplI22BroadcastScaleMaskLoadIffbLm2EiE11DirectStoreIffEfLi1ELi30ELi32ELi1ELb1EL9Algorithm0EEvT_T0_ll_param_0+24];
	ld.param.u64 	%rd29, [_Z15SoftmaxWarpImplI22BroadcastScaleMaskLoadIffbLm2EiE11DirectStoreIffEfLi1ELi30ELi32ELi1ELb1EL9Algorithm0EEvT_T0_ll_param_0+16];
	ld.param.u64 	%rd28, [_Z15SoftmaxWarpImplI22BroadcastScaleMaskLoadIffbLm2EiE11DirectStoreIffEfLi1ELi30ELi32ELi1ELb1EL9Algorithm0EEvT_T0_ll_param_0+8];
	ld.param.u64 	%rd27, [_Z15SoftmaxWarpImplI22BroadcastScaleMaskLoadIffbLm2EiE11DirectStoreIffEfLi1ELi30ELi32ELi1ELb1EL9Algorithm0EEvT_T0_ll_param_0];
	ld.param.u64 	%rd38, [_Z15SoftmaxWarpImplI22BroadcastScaleMaskLoadIffbLm2EiE11DirectStoreIffEfLi1ELi30ELi32ELi1ELb1EL9Algorithm0EEvT_T0_ll_param_3];
	cvta.to.global.u64 	%rd1, %rd27;
	cvta.to.global.u64 	%rd2, %rd28;
	setp.lt.s64 	%p1, %rd38, 961;
	@%p1 bra 	$L__BB285_2;
	mov.u64 	%rd39, $str;
	cvta.global.u64 	%rd40, %rd39;
	mov.u64 	%rd41, $str$1;
	cvta.global.u64 	%rd42, %rd41;
	mov.u64 	%rd43, __unnamed_281;
	cvta.global.u64 	%rd44, %rd43;
	{ // callseq 280, 0
	.param .b64 param0;
	st.param.b64 	[param0], %rd40;
	.param .b64 param1;
	st.param.b64 	[param1], %rd42;
	.param .b32 param2;
	st.param.b32 	[param2], 254;
	.param .b64 param3;
	st.param.b64 	[param3], %rd44;
	.param .b64 param4;
	st.param.b64 	[param4], 1;
	call.uni 
	__assertfail, 
	(
	param0, 
	param1, 
	param2, 
	param3, 
	param4
	);
	} // callseq 280
$L__BB285_2:
	ld.param.u64 	%rd272, [_Z15SoftmaxWarpImplI22BroadcastScaleMaskLoadIffbLm2EiE11DirectStoreIffEfLi1ELi30ELi32ELi1ELb1EL9Algorithm0EEvT_T0_ll_param_2];
	mov.u32 	%r8, %ctaid.x;
	mov.u32 	%r9, %ntid.y;
	mov.u32 	%r10, %tid.y;
	mad.lo.s32 	%r11, %r8, %r9, %r10;
	cvt.s64.s32 	%rd274, %r11;
	setp.le.s64 	%p2, %rd272, %rd274;
	@%p2 bra 	$L__BB285_125;
	mov.u32 	%r12, %tid.x;
	add.s32 	%r13, %r12, 32;
	cvt.u64.u32 	%rd6, %r13;
	add.s32 	%r14, %r12, 64;
	cvt.u64.u32 	%rd7, %r14;
	add.s32 	%r15, %r12, 480;
	cvt.u64.u32 	%rd8, %r15;
	add.s32 	%r16, %r12, 512;
	cvt.u64.u32 	%rd9, %r16;
	add.s32 	%r17, %r12, 544;
	cvt.u64.u32 	%rd10, %r17;
	add.s32 	%r18, %r12, 576;
	cvt.u64.u32 	%rd11, %r18;
	add.s32 	%r19, %r12, 608;
	cvt.u64.u32 	%rd12, %r19;
	add.s32 	%r20, %r12, 640;
	cvt.u64.u32 	%rd13, %r20;
	add.s32 	%r21, %r12, 672;
	cvt.u64.u32 	%rd14, %r21;
	add.s32 	%r22, %r12, 704;
	cvt.u64.u32 	%rd15, %r22;
	add.s32 	%r23, %r12, 736;
	cvt.u64.u32 	%rd16, %r23;
	add.s32 	%r24, %r12, 768;
	cvt.u64.u32 	%rd17, %r24;
	add.s32 	%r25, %r12, 832;
	cvt.u64.u32 	%rd18, %r25;
$L__BB285_4:
	cvt.u64.u32 	%rd45, %r12;
	setp.le.s64 	%p3, %rd38, %rd45;
	mul.lo.s64 	%rd20, %rd34, %rd274;
	mov.f32 	%f627, 0fFF800000;
	mov.f32 	%f630, %f627;
	@%p3 bra 	$L__BB285_6;
	setp.eq.s64 	%p4, %rd30, 1;
	setp.eq.s64 	%p5, %rd29, 1;
	add.s64 	%rd47, %rd20, %rd45;
	cvt.u32.u64 	%r28, %rd47;
	div.s32 	%r29, %r28, %r4;
	mul.lo.s32 	%r30, %r29, %r4;
	sub.s32 	%r31, %r28, %r30;
	selp.b32 	%r32, 0, %r29, %p5;
	selp.b32 	%r33, 0, %r31, %p4;
	mul.lo.s32 	%r34, %r6, %r32;
	mad.lo.s32 	%r35, %r7, %r33, %r34;
	shl.b64 	%rd48, %rd47, 32;
	shr.s64 	%rd49, %rd48, 30;
	add.s64 	%rd50, %rd1, %rd49;
	ld.global.f32 	%f156, [%rd50];
	cvt.s64.s32 	%rd51, %r35;
	add.s64 	%rd52, %rd2, %rd51;
	ld.global.u8 	%rs1, [%rd52];
	setp.eq.s16 	%p6, %rs1, 0;
	mul.f32 	%f157, %f156, %f154;
	selp.f32 	%f627, %f153, %f157, %p6;
	max.f32 	%f630, %f627, 0fFF800000;
$L__BB285_6:
	setp.le.s64 	%p7, %rd38, %rd6;
	mov.f32 	%f629, 0fFF800000;
	@%p7 bra 	$L__BB285_8;
	setp.eq.s64 	%p8, %rd30, 1;
	setp.eq.s64 	%p9, %rd29, 1;
	add.s64 	%rd53, %rd20, %rd6;
	cvt.u32.u64 	%r36, %rd53;
	div.s32 	%r37, %r36, %r4;
	mul.lo.s32 	%r38, %r37, %r4;
	sub.s32 	%r39, %r36, %r38;
	selp.b32 	%r40, 0, %r37, %p9;
	selp.b32 	%r41, 0, %r39, %p8;
	mul.lo.s32 	%r42, %r6, %r40;
	mad.lo.s32 	%r43, %r7, %r41, %r42;
	shl.b64 	%rd54, %rd53, 32;
	shr.s64 	%rd55, %rd54, 30;
	add.s64 	%rd56, %rd1, %rd55;
	ld.global.f32 	%f159, [%rd56];
	cvt.s64.s32 	%rd57, %r43;
	add.s64 	%rd58, %rd2, %rd57;
	ld.global.u8 	%rs2, [%rd58];
	setp.eq.s16 	%p10, %rs2, 0;
	mul.f32 	%f160, %f159, %f154;
	selp.f32 	%f629, %f153, %f160, %p10;
	max.f32 	%f630, %f630, %f629;
$L__BB285_8:
	setp.le.s64 	%p11, %rd38, %rd7;
	mov.f32 	%f631, 0fFF800000;
	@%p11 bra 	$L__BB285_10;
	setp.eq.s64 	%p12, %rd30, 1;
	setp.eq.s64 	%p13, %rd29, 1;
	add.s64 	%rd59, %rd20, %rd7;
	cvt.u32.u64 	%r44, %rd59;
	div.s32 	%r45, %r44, %r4;
	mul.lo.s32 	%r46, %r45, %r4;
	sub.s32 	%r47, %r44, %r46;
	selp.b32 	%r48, 0, %r45, %p13;
	selp.b32 	%r49, 0, %r47, %p12;
	mul.lo.s32 	%r50, %r6, %r48;
	mad.lo.s32 	%r51, %r7, %r49, %r50;
	shl.b64 	%rd60, %rd59, 32;
	shr.s64 	%rd61, %rd60, 30;
	add.s64 	%rd62, %rd1, %rd61;
	ld.global.f32 	%f162, [%rd62];
	cvt.s64.s32 	%rd63, %r51;
	add.s64 	%rd64, %rd2, %rd63;
	ld.global.u8 	%rs3, [%rd64];
	setp.eq.s16 	%p14, %rs3, 0;
	mul.f32 	%f163, %f162, %f154;
	selp.f32 	%f631, %f153, %f163, %p14;
	max.f32 	%f630, %f630, %f631;
$L__BB285_10:
	mov.u32 	%r52, %tid.x;
	add.s32 	%r53, %r52, 96;
	cvt.u64.u32 	%rd21, %r53;
	setp.le.s64 	%p15, %rd38, %rd21;
	mov.f32 	%f633, 0fFF800000;
	@%p15 bra 	$L__BB285_12;
	setp.eq.s64 	%p16, %rd30, 1;
	setp.eq.s64 	%p17, %rd29, 1;
	add.s64 	%rd65, %rd20, %rd21;
	cvt.u32.u64 	%r54, %rd65;
	div.s32 	%r55, %r54, %r4;
	mul.lo.s32 	%r56, %r55, %r4;
	sub.s32 	%r57, %r54, %r56;
	selp.b32 	%r58, 0, %r55, %p17;
	selp.b32 	%r59, 0, %r57, %p16;
	mul.lo.s32 	%r60, %r6, %r58;
	mad.lo.s32 	%r61, %r7, %r59, %r60;
	shl.b64 	%rd66, %rd65, 32;
	shr.s64 	%rd67, %rd66, 30;
	add.s64 	%rd68, %rd1, %rd67;
	ld.global.f32 	%f165, [%rd68];
	cvt.s64.s32 	%rd69, %r61;
	add.s64 	%rd70, %rd2, %rd69;
	ld.global.u8 	%rs4, [%rd70];
	setp.eq.s16 	%p18, %rs4, 0;
	mul.f32 	%f166, %f165, %f154;
	selp.f32 	%f633, %f153, %f166, %p18;
	max.f32 	%f630, %f630, %f633;
$L__BB285_12:
	add.s32 	%r63, %r52, 128;
	cvt.u64.u32 	%rd22, %r63;
	setp.le.s64 	%p19, %rd38, %rd22;
	mov.f32 	%f635, 0fFF800000;
	@%p19 bra 	$L__BB285_14;
	setp.eq.s64 	%p20, %rd30, 1;
	setp.eq.s64 	%p21, %rd29, 1;
	add.s64 	%rd71, %rd20, %rd22;
	cvt.u32.u64 	%r64, %rd71;
	div.s32 	%r65, %r64, %r4;
	mul.lo.s32 	%r66, %r65, %r4;
	sub.s32 	%r67, %r64, %r66;
	selp.b32 	%r68, 0, %r65, %p21;
	selp.b32 	%r69, 0, %r67, %p20;
	mul.lo.s32 	%r70, %r6, %r68;
	mad.lo.s32 	%r71, %r7, %r69, %r70;
	shl.b64 	%rd72, %rd71, 32;
	shr.s64 	%rd73, %rd72, 30;
	add.s64 	%rd74, %rd1, %rd73;
	ld.global.f32 	%f168, [%rd74];
	cvt.s64.s32 	%rd75, %r71;
	add.s64 	%rd76, %rd2, %rd75;
	ld.global.u8 	%rs5, [%rd76];
	setp.eq.s16 	%p22, %rs5, 0;
	mul.f32 	%f169, %f168, %f154;
	selp.f32 	%f635, %f153, %f169, %p22;
	max.f32 	%f630, %f630, %f635;
$L__BB285_14:
	add.s32 	%r73, %r52, 160;
	cvt.u64.u32 	%rd23, %r73;
	setp.le.s64 	%p23, %rd38, %rd23;
	mov.f32 	%f637, 0fFF800000;
	@%p23 bra 	$L__BB285_16;
	setp.eq.s64 	%p24, %rd30, 1;
	setp.eq.s64 	%p25, %rd29, 1;
	add.s64 	%rd77, %rd20, %rd23;
	cvt.u32.u64 	%r74, %rd77;
	div.s32 	%r75, %r74, %r4;
	mul.lo.s32 	%r76, %r75, %r4;
	sub.s32 	%r77, %r74, %r76;
	selp.b32 	%r78, 0, %r75, %p25;
	selp.b32 	%r79, 0, %r77, %p24;
	mul.lo.s32 	%r80, %r6, %r78;
	mad.lo.s32 	%r81, %r7, %r79, %r80;
	shl.b64 	%rd78, %rd77, 32;
	shr.s64 	%rd79, %rd78, 30;
	add.s64 	%rd80, %rd1, %rd79;
	ld.global.f32 	%f171, [%rd80];
	cvt.s64.s32 	%rd81, %r81;
	add.s64 	%rd82, %rd2, %rd81;
	ld.global.u8 	%rs6, [%rd82];
	setp.eq.s16 	%p26, %rs6, 0;
	mul.f32 	%f172, %f171, %f154;
	selp.f32 	%f637, %f153, %f172, %p26;
	max.f32 	%f630, %f630, %f637;
$L__BB285_16:
	add.s32 	%r83, %r52, 192;
	cvt.u64.u32 	%rd24, %r83;
	setp.le.s64 	%p27, %rd38, %rd24;
	mov.f32 	%f639, 0fFF800000;
	@%p27 bra 	$L__BB285_18;
	setp.eq.s64 	%p28, %rd30, 1;
	setp.eq.s64 	%p29, %rd29, 1;
	add.s64 	%rd83, %rd20, %rd24;
	cvt.u32.u64 	%r84, %rd83;
	div.s32 	%r85, %r84, %r4;
	mul.lo.s32 	%r86, %r85, %r4;
	sub.s32 	%r87, %r84, %r86;
	selp.b32 	%r88, 0, %r85, %p29;
	selp.b32 	%r89, 0, %r87, %p28;
	mul.lo.s32 	%r90, %r6, %r88;
	mad.lo.s32 	%r91, %r7, %r89, %r90;
	shl.b64 	%rd84, %rd83, 32;
	shr.s64 	%rd85, %rd84, 30;
	add.s64 	%rd86, %rd1, %rd85;
	ld.global.f32 	%f174, [%rd86];
	cvt.s64.s32 	%rd87, %r91;
	add.s64 	%rd88, %rd2, %rd87;
	ld.global.u8 	%rs7, [%rd88];
	setp.eq.s16 	%p30, %rs7, 0;
	mul.f32 	%f175, %f174, %f154;
	selp.f32 	%f639, %f153, %f175, %p30;
	max.f32 	%f630, %f630, %f639;
$L__BB285_18:
	add.s32 	%r93, %r52, 224;
	cvt.u64.u32 	%rd89, %r93;
	setp.le.s64 	%p31, %rd38, %rd89;
	mov.f32 	%f641, 0fFF800000;
	@%p31 bra 	$L__BB285_20;
	setp.eq.s64 	%p32, %rd30, 1;
	setp.eq.s64 	%p33, %rd29, 1;
	add.s64 	%rd91, %rd20, %rd89;
	cvt.u32.u64 	%r96, %rd91;
	div.s32 	%r97, %r96, %r4;
	mul.lo.s32 	%r98, %r97, %r4;
	sub.s32 	%r99, %r96, %r98;
	selp.b32 	%r100, 0, %r97, %p33;
	selp.b32 	%r101, 0, %r99, %p32;
	mul.lo.s32 	%r102, %r6, %r100;
	mad.lo.s32 	%r103, %r7, %r101, %r102;
	shl.b64 	%rd92, %rd91, 32;
	shr.s64 	%rd93, %rd92, 30;
	add.s64 	%rd94, %rd1, %rd93;
	ld.global.f32 	%f177, [%rd94];
	cvt.s64.s32 	%rd95, %r103;
	add.s64 	%rd96, %rd2, %rd95;
	ld.global.u8 	%rs8, [%rd96];
	setp.eq.s16 	%p34, %rs8, 0;
	mul.f32 	%f178, %f177, %f154;
	selp.f32 	%f641, %f153, %f178, %p34;
	max.f32 	%f630, %f630, %f641;
$L__BB285_20:
	add.s32 	%r105, %r52, 256;
	cvt.u64.u32 	%rd97, %r105;
	setp.le.s64 	%p35, %rd38, %rd97;
	mov.f32 	%f643, 0fFF800000;
	@%p35 bra 	$L__BB285_22;
	setp.eq.s64 	%p36, %rd30, 1;
	setp.eq.s64 	%p37, %rd29, 1;
	add.s64 	%rd99, %rd20, %rd97;
	cvt.u32.u64 	%r108, %rd99;
	div.s32 	%r109, %r108, %r4;
	mul.lo.s32 	%r110, %r109, %r4;
	sub.s32 	%r111, %r108, %r110;
	selp.b32 	%r112, 0, %r109, %p37;
	selp.b32 	%r113, 0, %r111, %p36;
	mul.lo.s32 	%r114, %r6, %r112;
	mad.lo.s32 	%r115, %r7, %r113, %r114;
	shl.b64 	%rd100, %rd99, 32;
	shr.s64 	%rd101, %rd100, 30;
	add.s64 	%rd102, %rd1, %rd101;
	ld.global.f32 	%f180, [%rd102];
	cvt.s64.s32 	%rd103, %r115;
	add.s64 	%rd104, %rd2, %rd103;
	ld.global.u8 	%rs9, [%rd104];
	setp.eq.s16 	%p38, %rs9, 0;
	mul.f32 	%f181, %f180, %f154;
	selp.f32 	%f643, %f153, %f181, %p38;
	max.f32 	%f630, %f630, %f643;
$L__BB285_22:
	add.s32 	%r117, %r52, 288;
	cvt.u64.u32 	%rd105, %r117;
	setp.le.s64 	%p39, %rd38, %rd105;
	mov.f32 	%f645, 0fFF800000;
	@%p39 bra 	$L__BB285_24;
	setp.eq.s64 	%p40, %rd30, 1;
	setp.eq.s64 	%p41, %rd29, 1;
	add.s64 	%rd107, %rd20, %rd105;
	cvt.u32.u64 	%r120, %rd107;
	div.s32 	%r121, %r120, %r4;
	mul.lo.s32 	%r122, %r121, %r4;
	sub.s32 	%r123, %r120, %r122;
	selp.b32 	%r124, 0, %r121, %p41;
	selp.b32 	%r125, 0, %r123, %p40;
	mul.lo.s32 	%r126, %r6, %r124;
	mad.lo.s32 	%r127, %r7, %r125, %r126;
	shl.b64 	%rd108, %rd107, 32;
	shr.s64 	%rd109, %rd108, 30;
	add.s64 	%rd110, %rd1, %rd109;
	ld.global.f32 	%f183, [%rd110];
	cvt.s64.s32 	%rd111, %r127;
	add.s64 	%rd112, %rd2, %rd111;
	ld.global.u8 	%rs10, [%rd112];
	setp.eq.s16 	%p42, %rs10, 0;
	mul.f32 	%f184, %f183, %f154;
	selp.f32 	%f645, %f153, %f184, %p42;
	max.f32 	%f630, %f630, %f645;
$L__BB285_24:
	add.s32 	%r129, %r52, 320;
	cvt.u64.u32 	%rd113, %r129;
	setp.le.s64 	%p43, %rd38, %rd113;
	mov.f32 	%f647, 0fFF800000;
	@%p43 bra 	$L__BB285_26;
	setp.eq.s64 	%p44, %rd30, 1;
	setp.eq.s64 	%p45, %rd29, 1;
	add.s64 	%rd115, %rd20, %rd113;
	cvt.u32.u64 	%r132, %rd115;
	div.s32 	%r133, %r132, %r4;
	mul.lo.s32 	%r134, %r133, %r4;
	sub.s32 	%r135, %r132, %r134;
	selp.b32 	%r136, 0, %r133, %p45;
	selp.b32 	%r137, 0, %r135, %p44;
	mul.lo.s32 	%r138, %r6, %r136;
	mad.lo.s32 	%r139, %r7, %r137, %r138;
	shl.b64 	%rd116, %rd115, 32;
	shr.s64 	%rd117, %rd116, 30;
	add.s64 	%rd118, %rd1, %rd117;
	ld.global.f32 	%f186, [%rd118];
	cvt.s64.s32 	%rd119, %r139;
	add.s64 	%rd120, %rd2, %rd119;
	ld.global.u8 	%rs11, [%rd120];
	setp.eq.s16 	%p46, %rs11, 0;
	mul.f32 	%f187, %f186, %f154;
	selp.f32 	%f647, %f153, %f187, %p46;
	max.f32 	%f630, %f630, %f647;
$L__BB285_26:
	add.s32 	%r141, %r52, 352;
	cvt.u64.u32 	%rd121, %r141;
	setp.le.s64 	%p47, %rd38, %rd121;
	mov.f32 	%f649, 0fFF800000;
	@%p47 bra 	$L__BB285_28;
	setp.eq.s64 	%p48, %rd30, 1;
	setp.eq.s64 	%p49, %rd29, 1;
	add.s64 	%rd123, %rd20, %rd121;
	cvt.u32.u64 	%r144, %rd123;
	div.s32 	%r145, %r144, %r4;
	mul.lo.s32 	%r146, %r145, %r4;
	sub.s32 	%r147, %r144, %r146;
	selp.b32 	%r148, 0, %r145, %p49;
	selp.b32 	%r149, 0, %r147, %p48;
	mul.lo.s32 	%r150, %r6, %r148;
	mad.lo.s32 	%r151, %r7, %r149, %r150;
	shl.b64 	%rd124, %rd123, 32;
	shr.s64 	%rd125, %rd124, 30;
	add.s64 	%rd126, %rd1, %rd125;
	ld.global.f32 	%f189, [%rd126];
	cvt.s64.s32 	%rd127, %r151;
	add.s64 	%rd128, %rd2, %rd127;
	ld.global.u8 	%rs12, [%rd128];
	setp.eq.s16 	%p50, %rs12, 0;
	mul.f32 	%f190, %f189, %f154;
	selp.f32 	%f649, %f153, %f190, %p50;
	max.f32 	%f630, %f630, %f649;
$L__BB285_28:
	add.s32 	%r153, %r52, 384;
	cvt.u64.u32 	%rd129, %r153;
	setp.le.s64 	%p51, %rd38, %rd129;
	mov.f32 	%f651, 0fFF800000;
	@%p51 bra 	$L__BB285_30;
	setp.eq.s64 	%p52, %rd30, 1;
	setp.eq.s64 	%p53, %rd29, 1;
	add.s64 	%rd131, %rd20, %rd129;
	cvt.u32.u64 	%r156, %rd131;
	div.s32 	%r157, %r156, %r4;
	mul.lo.s32 	%r158, %r157, %r4;
	sub.s32 	%r159, %r156, %r158;
	selp.b32 	%r160, 0, %r157, %p53;
	selp.b32 	%r161, 0, %r159, %p52;
	mul.lo.s32 	%r162, %r6, %r160;
	mad.lo.s32 	%r163, %r7, %r161, %r162;
	shl.b64 	%rd132, %rd131, 32;
	shr.s64 	%rd133, %rd132, 30;
	add.s64 	%rd134, %rd1, %rd133;
	ld.global.f32 	%f192, [%rd134];
	cvt.s64.s32 	%rd135, %r163;
	add.s64 	%rd136, %rd2, %rd135;
	ld.global.u8 	%rs13, [%rd136];
	setp.eq.s16 	%p54, %rs13, 0;
	mul.f32 	%f193, %f192, %f154;
	selp.f32 	%f651, %f153, %f193, %p54;
	max.f32 	%f630, %f630, %f651;
$L__BB285_30:
	add.s32 	%r165, %r52, 416;
	cvt.u64.u32 	%rd137, %r165;
	setp.le.s64 	%p55, %rd38, %rd137;
	mov.f32 	%f653, 0fFF800000;
	@%p55 bra 	$L__BB285_32;
	setp.eq.s64 	%p56, %rd30, 1;
	setp.eq.s64 	%p57, %rd29, 1;
	add.s64 	%rd139, %rd20, %rd137;
	cvt.u32.u64 	%r168, %rd139;
	div.s32 	%r169, %r168, %r4;
	mul.lo.s32 	%r170, %r169, %r4;
	sub.s32 	%r171, %r168, %r170;
	selp.b32 	%r172, 0, %r169, %p57;
	selp.b32 	%r173, 0, %r171, %p56;
	mul.lo.s32 	%r174, %r6, %r172;
	mad.lo.s32 	%r175, %r7, %r173, %r174;
	shl.b64 	%rd140, %rd139, 32;
	shr.s64 	%rd141, %rd140, 30;
	add.s64 	%rd142, %rd1, %rd141;
	ld.global.f32 	%f195, [%rd142];
	cvt.s64.s32 	%rd143, %r175;
	add.s64 	%rd144, %rd2, %rd143;
	ld.global.u8 	%rs14, [%rd144];
	setp.eq.s16 	%p58, %rs14, 0;
	mul.f32 	%f196, %f195, %f154;
	selp.f32 	%f653, %f153, %f196, %p58;
	max.f32 	%f630, %f630, %f653;
$L__BB285_32:
	add.s32 	%r177, %r52, 448;
	cvt.u64.u32 	%rd145, %r177;
	setp.le.s64 	%p59, %rd38, %rd145;
	mov.f32 	%f655, 0fFF800000;
	@%p59 bra 	$L__BB285_34;
	setp.eq.s64 	%p60, %rd30, 1;
	setp.eq.s64 	%p61, %rd29, 1;
	add.s64 	%rd147, %rd20, %rd145;
	cvt.u32.u64 	%r180, %rd147;
	div.s32 	%r181, %r180, %r4;
	mul.lo.s32 	%r182, %r181, %r4;
	sub.s32 	%r183, %r180, %r182;
	selp.b32 	%r184, 0, %r181, %p61;
	selp.b32 	%r185, 0, %r183, %p60;
	mul.lo.s32 	%r186, %r6, %r184;
	mad.lo.s32 	%r187, %r7, %r185, %r186;
	shl.b64 	%rd148, %rd147, 32;
	shr.s64 	%rd149, %rd148, 30;
	add.s64 	%rd150, %rd1, %rd149;
	ld.global.f32 	%f198, [%rd150];
	cvt.s64.s32 	%rd151, %r187;
	add.s64 	%rd152, %rd2, %rd151;
	ld.global.u8 	%rs15, [%rd152];
	setp.eq.s16 	%p62, %rs15, 0;
	mul.f32 	%f199, %f198, %f154;
	selp.f32 	%f655, %f153, %f199, %p62;
	max.f32 	%f630, %f630, %f655;
$L__BB285_34:
	setp.le.s64 	%p63, %rd38, %rd8;
	mov.f32 	%f657, 0fFF800000;
	@%p63 bra 	$L__BB285_36;
	setp.eq.s64 	%p64, %rd30, 1;
	setp.eq.s64 	%p65, %rd29, 1;
	add.s64 	%rd153, %rd20, %rd8;
	cvt.u32.u64 	%r188, %rd153;
	div.s32 	%r189, %r188, %r4;
	mul.lo.s32 	%r190, %r189, %r4;
	sub.s32 	%r191, %r188, %r190;
	selp.b32 	%r192, 0, %r189, %p65;
	selp.b32 	%r193, 0, %r191, %p64;
	mul.lo.s32 	%r194, %r6, %r192;
	mad.lo.s32 	%r195, %r7, %r193, %r194;
	shl.b64 	%rd154, %rd153, 32;
	shr.s64 	%rd155, %rd154, 30;
	add.s64 	%rd156, %rd1, %rd155;
	ld.global.f32 	%f201, [%rd156];
	cvt.s64.s32 	%rd157, %r195;
	add.s64 	%rd158, %rd2, %rd157;
	ld.global.u8 	%rs16, [%rd158];
	setp.eq.s16 	%p66, %rs16, 0;
	mul.f32 	%f202, %f201, %f154;
	selp.f32 	%f657, %f153, %f202, %p66;
	max.f32 	%f630, %f630, %f657;
$L__BB285_36:
	setp.le.s64 	%p67, %rd38, %rd9;
	mov.f32 	%f659, 0fFF800000;
	@%p67 bra 	$L__BB285_38;
	setp.eq.s64 	%p68, %rd30, 1;
	setp.eq.s64 	%p69, %rd29, 1;
	add.s64 	%rd159, %rd20, %rd9;
	cvt.u32.u64 	%r196, %rd159;
	div.s32 	%r197, %r196, %r4;
	mul.lo.s32 	%r198, %r197, %r4;
	sub.s32 	%r199, %r196, %r198;
	selp.b32 	%r200, 0, %r197, %p69;
	selp.b32 	%r201, 0, %r199, %p68;
	mul.lo.s32 	%r202, %r6, %r200;
	mad.lo.s32 	%r203, %r7, %r201, %r202;
	shl.b64 	%rd160, %rd159, 32;
	shr.s64 	%rd161, %rd160, 30;
	add.s64 	%rd162, %rd1, %rd161;
	ld.global.f32 	%f204, [%rd162];
	cvt.s64.s32 	%rd163, %r203;
	add.s64 	%rd164, %rd2, %rd163;
	ld.global.u8 	%rs17, [%rd164];
	setp.eq.s16 	%p70, %rs17, 0;
	mul.f32 	%f205, %f204, %f154;
	selp.f32 	%f659, %f153, %f205, %p70;
	max.f32 	%f630, %f630, %f659;
$L__BB285_38:
	setp.le.s64 	%p71, %rd38, %rd10;
	mov.f32 	%f661, 0fFF800000;
	@%p71 bra 	$L__BB285_40;
	setp.eq.s64 	%p72, %rd30, 1;
	setp.eq.s64 	%p73, %rd29, 1;
	add.s64 	%rd165, %rd20, %rd10;
	cvt.u32.u64 	%r204, %rd165;
	div.s32 	%r205, %r204, %r4;
	mul.lo.s32 	%r206, %r205, %r4;
	sub.s32 	%r207, %r204, %r206;
	selp.b32 	%r208, 0, %r205, %p73;
	selp.b32 	%r209, 0, %r207, %p72;
	mul.lo.s32 	%r210, %r6, %r208;
	mad.lo.s32 	%r211, %r7, %r209, %r210;
	shl.b64 	%rd166, %rd165, 32;
	shr.s64 	%rd167, %rd166, 30;
	add.s64 	%rd168, %rd1, %rd167;
	ld.global.f32 	%f207, [%rd168];
	cvt.s64.s32 	%rd169, %r211;
	add.s64 	%rd170, %rd2, %rd169;
	ld.global.u8 	%rs18, [%rd170];
	setp.eq.s16 	%p74, %rs18, 0;
	mul.f32 	%f208, %f207, %f154;
	selp.f32 	%f661, %f153, %f208, %p74;
	max.f32 	%f630, %f630, %f661;
$L__BB285_40:
	setp.le.s64 	%p75, %rd38, %rd11;
	mov.f32 	%f663, 0fFF800000;
	@%p75 bra 	$L__BB285_42;
	setp.eq.s64 	%p76, %rd30, 1;
	setp.eq.s64 	%p77, %rd29, 1;
	add.s64 	%rd171, %rd20, %rd11;
	cvt.u32.u64 	%r212, %rd171;
	div.s32 	%r213, %r212, %r4;
	mul.lo.s32 	%r214, %r213, %r4;
	sub.s32 	%r215, %r212, %r214;
	selp.b32 	%r216, 0, %r213, %p77;
	selp.b32 	%r217, 0, %r215, %p76;
	mul.lo.s32 	%r218, %r6, %r216;
	mad.lo.s32 	%r219, %r7, %r217, %r218;
	shl.b64 	%rd172, %rd171, 32;
	shr.s64 	%rd173, %rd172, 30;
	add.s64 	%rd174, %rd1, %rd173;
	ld.global.f32 	%f210, [%rd174];
	cvt.s64.s32 	%rd175, %r219;
	add.s64 	%rd176, %rd2, %rd175;
	ld.global.u8 	%rs19, [%rd176];
	setp.eq.s16 	%p78, %rs19, 0;
	mul.f32 	%f211, %f210, %f154;
	selp.f32 	%f663, %f153, %f211, %p78;
	max.f32 	%f630, %f630, %f663;
$L__BB285_42:
	setp.le.s64 	%p79, %rd38, %rd12;
	mov.f32 	%f665, 0fFF800000;
	@%p79 bra 	$L__BB285_44;
	setp.eq.s64 	%p80, %rd30, 1;
	setp.eq.s64 	%p81, %rd29, 1;
	add.s64 	%rd177, %rd20, %rd12;
	cvt.u32.u64 	%r220, %rd177;
	div.s32 	%r221, %r220, %r4;
	mul.lo.s32 	%r222, %r221, %r4;
	sub.s32 	%r223, %r220, %r222;
	selp.b32 	%r224, 0, %r221, %p81;
	selp.b32 	%r225, 0, %r223, %p80;
	mul.lo.s32 	%r226, %r6, %r224;
	mad.lo.s32 	%r227, %r7, %r225, %r226;
	shl.b64 	%rd178, %rd177, 32;
	shr.s64 	%rd179, %rd178, 30;
	add.s64 	%rd180, %rd1, %rd179;
	ld.global.f32 	%f213, [%rd180];
	cvt.s64.s32 	%rd181, %r227;
	add.s64 	%rd182, %rd2, %rd181;
	ld.global.u8 	%rs20, [%rd182];
	setp.eq.s16 	%p82, %rs20, 0;
	mul.f32 	%f214, %f213, %f154;
	selp.f32 	%f665, %f153, %f214, %p82;
	max.f32 	%f630, %f630, %f665;
$L__BB285_44:
	setp.le.s64 	%p83, %rd38, %rd13;
	mov.f32 	%f667, 0fFF800000;
	@%p83 bra 	$L__BB285_46;
	setp.eq.s64 	%p84, %rd30, 1;
	setp.eq.s64 	%p85, %rd29, 1;
	add.s64 	%rd183, %rd20, %rd13;
	cvt.u32.u64 	%r228, %rd183;
	div.s32 	%r229, %r228, %r4;
	mul.lo.s32 	%r230, %r229, %r4;
	sub.s32 	%r231, %r228, %r230;
	selp.b32 	%r232, 0, %r229, %p85;
	selp.b32 	%r233, 0, %r231, %p84;
	mul.lo.s32 	%r234, %r6, %r232;
	mad.lo.s32 	%r235, %r7, %r233, %r234;
	shl.b64 	%rd184, %rd183, 32;
	shr.s64 	%rd185, %rd184, 30;
	add.s64 	%rd186, %rd1, %rd185;
	ld.global.f32 	%f216, [%rd186];
	cvt.s64.s32 	%rd187, %r235;
	add.s64 	%rd188, %rd2, %rd187;
	ld.global.u8 	%rs21, [%rd188];
	setp.eq.s16 	%p86, %rs21, 0;
	mul.f32 	%f217, %f216, %f154;
	selp.f32 	%f667, %f153, %f217, %p86;
	max.f32 	%f630, %f630, %f667;
$L__BB285_46:
	setp.le.s64 	%p87, %rd38, %rd14;
	mov.f32 	%f669, 0fFF800000;
	@%p87 bra 	$L__BB285_48;
	setp.eq.s64 	%p88, %rd30, 1;
	setp.eq.s64 	%p89, %rd29, 1;
	add.s64 	%rd189, %rd20, %rd14;
	cvt.u32.u64 	%r236, %rd189;
	div.s32 	%r237, %r236, %r4;
	mul.lo.s32 	%r238, %r237, %r4;
	sub.s32 	%r239, %r236, %r238;
	selp.b32 	%r240, 0, %r237, %p89;
	selp.b32 	%r241, 0, %r239, %p88;
	mul.lo.s32 	%r242, %r6, %r240;
	mad.lo.s32 	%r243, %r7, %r241, %r242;
	shl.b64 	%rd190, %rd189, 32;
	shr.s64 	%rd191, %rd190, 30;
	add.s64 	%rd192, %rd1, %rd191;
	ld.global.f32 	%f219, [%rd192];
	cvt.s64.s32 	%rd193, %r243;
	add.s64 	%rd194, %rd2, %rd193;
	ld.global.u8 	%rs22, [%rd194];
	setp.eq.s16 	%p90, %rs22, 0;
	mul.f32 	%f220, %f219, %f154;
	selp.f32 	%f669, %f153, %f220, %p90;
	max.f32 	%f630, %f630, %f669;
$L__BB285_48:
	setp.le.s64 	%p91, %rd38, %rd15;
	mov.f32 	%f671, 0fFF800000;
	@%p91 bra 	$L__BB285_50;
	setp.eq.s64 	%p92, %rd30, 1;
	setp.eq.s64 	%p93, %rd29, 1;
	add.s64 	%rd195, %rd20, %rd15;
	cvt.u32.u64 	%r244, %rd195;
	div.s32 	%r245, %r244, %r4;
	mul.lo.s32 	%r246, %r245, %r4;
	sub.s32 	%r247, %r244, %r246;
	selp.b32 	%r248, 0, %r245, %p93;
	selp.b32 	%r249, 0, %r247, %p92;
	mul.lo.s32 	%r250, %r6, %r248;
	mad.lo.s32 	%r251, %r7, %r249, %r250;
	shl.b64 	%rd196, %rd195, 32;
	shr.s64 	%rd197, %rd196, 30;
	add.s64 	%rd198, %rd1, %rd197;
	ld.global.f32 	%f222, [%rd198];
	cvt.s64.s32 	%rd199, %r251;
	add.s64 	%rd200, %rd2, %rd199;
	ld.global.u8 	%rs23, [%rd200];
	setp.eq.s16 	%p94, %rs23, 0;
	mul.f32 	%f223, %f222, %f154;
	selp.f32 	%f671, %f153, %f223, %p94;
	max.f32 	%f630, %f630, %f671;
$L__BB285_50:
	setp.le.s64 	%p95, %rd38, %rd16;
	mov.f32 	%f673, 0fFF800000;
	@%p95 bra 	$L__BB285_52;
	setp.eq.s64 	%p96, %rd30, 1;
	setp.eq.s64 	%p97, %rd29, 1;
	add.s64 	%rd201, %rd20, %rd16;
	cvt.u32.u64 	%r252, %rd201;
	div.s32 	%r253, %r252, %r4;
	mul.lo.s32 	%r254, %r253, %r4;
	sub.s32 	%r255, %r252, %r254;
	selp.b32 	%r256, 0, %r253, %p97;
	selp.b32 	%r257, 0, %r255, %p96;
	mul.lo.s32 	%r258, %r6, %r256;
	mad.lo.s32 	%r259, %r7, %r257, %r258;
	shl.b64 	%rd202, %rd201, 32;
	shr.s64 	%rd203, %rd202, 30;
	add.s64 	%rd204, %rd1, %rd203;
	ld.global.f32 	%f225, [%rd204];
	cvt.s64.s32 	%rd205, %r259;
	add.s64 	%rd206, %rd2, %rd205;
	ld.global.u8 	%rs24, [%rd206];
	setp.eq.s16 	%p98, %rs24, 0;
	mul.f32 	%f226, %f225, %f154;
	selp.f32 	%f673, %f153, %f226, %p98;
	max.f32 	%f630, %f630, %f673;
$L__BB285_52:
	setp.le.s64 	%p99, %rd38, %rd17;
	mov.f32 	%f675, 0fFF800000;
	@%p99 bra 	$L__BB285_54;
	setp.eq.s64 	%p100, %rd30, 1;
	setp.eq.s64 	%p101, %rd29, 1;
	add.s64 	%rd207, %rd20, %rd17;
	cvt.u32.u64 	%r260, %rd207;
	div.s32 	%r261, %r260, %r4;
	mul.lo.s32 	%r262, %r261, %r4;
	sub.s32 	%r263, %r260, %r262;
	selp.b32 	%r264, 0, %r261, %p101;
	selp.b32 	%r265, 0, %r263, %p100;
	mul.lo.s32 	%r266, %r6, %r264;
	mad.lo.s32 	%r267, %r7, %r265, %r266;
	shl.b64 	%rd208, %rd207, 32;
	shr.s64 	%rd209, %rd208, 30;
	add.s64 	%rd210, %rd1, %rd209;
	ld.global.f32 	%f228, [%rd210];
	cvt.s64.s32 	%rd211, %r267;
	add.s64 	%rd212, %rd2, %rd211;
	ld.global.u8 	%rs25, [%rd212];
	setp.eq.s16 	%p102, %rs25, 0;
	mul.f32 	%f229, %f228, %f154;
	selp.f32 	%f675, %f153, %f229, %p102;
	max.f32 	%f630, %f630, %f675;
$L__BB285_54:
	mov.u32 	%r268, %tid.x;
	add.s32 	%r269, %r268, 800;
	cvt.u64.u32 	%rd213, %r269;
	setp.le.s64 	%p103, %rd38, %rd213;
	mov.f32 	%f677, 0fFF800000;
	@%p103 bra 	$L__BB285_56;
	setp.eq.s64 	%p104, %rd30, 1;
	setp.eq.s64 	%p105, %rd29, 1;
	mov.u32 	%r270, %tid.x;
	add.s32 	%r271, %r270, 800;
	cvt.u64.u32 	%rd214, %r271;
	add.s64 	%rd215, %rd20, %rd214;
	cvt.u32.u64 	%r272, %rd215;
	div.s32 	%r273, %r272, %r4;
	mul.lo.s32 	%r274, %r273, %r4;
	sub.s32 	%r275, %r272, %r274;
	selp.b32 	%r276, 0, %r273, %p105;
	selp.b32 	%r277, 0, %r275, %p104;
	mul.lo.s32 	%r278, %r6, %r276;
	mad.lo.s32 	%r279, %r7, %r277, %r278;
	shl.b64 	%rd216, %rd215, 32;
	shr.s64 	%rd217, %rd216, 30;
	add.s64 	%rd218, %rd1, %rd217;
	ld.global.f32 	%f231, [%rd218];
	cvt.s64.s32 	%rd219, %r279;
	add.s64 	%rd220, %rd2, %rd219;
	ld.global.u8 	%rs26, [%rd220];
	setp.eq.s16 	%p106, %rs26, 0;
	mul.f32 	%f232, %f231, %f154;
	selp.f32 	%f677, %f153, %f232, %p106;
	max.f32 	%f630, %f630, %f677;
$L__BB285_56:
	setp.le.s64 	%p107, %rd38, %rd18;
	mov.f32 	%f679, 0fFF800000;
	@%p107 bra 	$L__BB285_58;
	setp.eq.s64 	%p108, %rd30, 1;
	setp.eq.s64 	%p109, %rd29, 1;
	add.s64 	%rd221, %rd20, %rd18;
	cvt.u32.u64 	%r280, %rd221;
	div.s32 	%r281, %r280, %r4;
	mul.lo.s32 	%r282, %r281, %r4;
	sub.s32 	%r283, %r280, %r282;
	selp.b32 	%r284, 0, %r281, %p109;
	selp.b32 	%r285, 0, %r283, %p108;
	mul.lo.s32 	%r286, %r6, %r284;
	mad.lo.s32 	%r287, %r7, %r285, %r286;
	shl.b64 	%rd222, %rd221, 32;
	shr.s64 	%rd223, %rd222, 30;
	add.s64 	%rd224, %rd1, %rd223;
	ld.global.f32 	%f234, [%rd224];
	cvt.s64.s32 	%rd225, %r287;
	add.s64 	%rd226, %rd2, %rd225;
	ld.global.u8 	%rs27, [%rd226];
	setp.eq.s16 	%p110, %rs27, 0;
	mul.f32 	%f235, %f234, %f154;
	selp.f32 	%f679, %f153, %f235, %p110;
	max.f32 	%f630, %f630, %f679;
$L__BB285_58:
	mov.u32 	%r288, %tid.x;
	add.s32 	%r289, %r288, 864;
	cvt.u64.u32 	%rd227, %r289;
	setp.le.s64 	%p111, %rd38, %rd227;
	mov.f32 	%f681, 0fFF800000;
	@%p111 bra 	$L__BB285_60;
	setp.eq.s64 	%p112, %rd30, 1;
	setp.eq.s64 	%p113, %rd29, 1;
	mov.u32 	%r290, %tid.x;
	add.s32 	%r291, %r290, 864;
	cvt.u64.u32 	%rd228, %r291;
	add.s64 	%rd229, %rd20, %rd228;
	cvt.u32.u64 	%r292, %rd229;
	div.s32 	%r293, %r292, %r4;
	mul.lo.s32 	%r294, %r293, %r4;
	sub.s32 	%r295, %r292, %r294;
	selp.b32 	%r296, 0, %r293, %p113;
	selp.b32 	%r297, 0, %r295, %p112;
	mul.lo.s32 	%r298, %r6, %r296;
	mad.lo.s32 	%r299, %r7, %r297, %r298;
	shl.b64 	%rd230, %rd229, 32;
	shr.s64 	%rd231, %rd230, 30;
	add.s64 	%rd232, %rd1, %rd231;
	ld.global.f32 	%f237, [%rd232];
	cvt.s64.s32 	%rd233, %r299;
	add.s64 	%rd234, %rd2, %rd233;
	ld.global.u8 	%rs28, [%rd234];
	setp.eq.s16 	%p114, %rs28, 0;
	mul.f32 	%f238, %f237, %f154;
	selp.f32 	%f681, %f153, %f238, %p114;
	max.f32 	%f630, %f630, %f681;
$L__BB285_60:
	mov.u32 	%r300, %tid.x;
	add.s32 	%r301, %r300, 896;
	cvt.u64.u32 	%rd235, %r301;
	setp.le.s64 	%p115, %rd38, %rd235;
	mov.f32 	%f683, 0fFF800000;
	@%p115 bra 	$L__BB285_62;
	setp.eq.s64 	%p116, %rd30, 1;
	setp.eq.s64 	%p117, %rd29, 1;
	mov.u32 	%r302, %tid.x;
	add.s32 	%r303, %r302, 896;
	cvt.u64.u32 	%rd236, %r303;
	add.s64 	%rd237, %rd20, %rd236;
	cvt.u32.u64 	%r304, %rd237;
	div.s32 	%r305, %r304, %r4;
	mul.lo.s32 	%r306, %r305, %r4;
	sub.s32 	%r307, %r304, %r306;
	selp.b32 	%r308, 0, %r305, %p117;
	selp.b32 	%r309, 0, %r307, %p116;
	mul.lo.s32 	%r310, %r6, %r308;
	mad.lo.s32 	%r311, %r7, %r309, %r310;
	shl.b64 	%rd238, %rd237, 32;
	shr.s64 	%rd239, %rd238, 30;
	add.s64 	%rd240, %rd1, %rd239;
	ld.global.f32 	%f240, [%rd240];
	cvt.s64.s32 	%rd241, %r311;
	add.s64 	%rd242, %rd2, %rd241;
	ld.global.u8 	%rs29, [%rd242];
	setp.eq.s16 	%p118, %rs29, 0;
	mul.f32 	%f241, %f240, %f154;
	selp.f32 	%f683, %f153, %f241, %p118;
	max.f32 	%f630, %f630, %f683;
$L__BB285_62:
	mov.u32 	%r312, %tid.x;
	add.s32 	%r313, %r312, 928;
	cvt.u64.u32 	%rd243, %r313;
	setp.le.s64 	%p119, %rd38, %rd243;
	mov.f32 	%f685, 0fFF800000;
	@%p119 bra 	$L__BB285_64;
	setp.eq.s64 	%p120, %rd30, 1;
	setp.eq.s64 	%p121, %rd29, 1;
	mov.u32 	%r314, %tid.x;
	add.s32 	%r315, %r314, 928;
	cvt.u64.u32 	%rd244, %r315;
	add.s64 	%rd245, %rd20, %rd244;
	cvt.u32.u64 	%r316, %rd245;
	div.s32 	%r317, %r316, %r4;
	mul.lo.s32 	%r318, %r317, %r4;
	sub.s32 	%r319, %r316, %r318;
	selp.b32 	%r320, 0, %r317, %p121;
	selp.b32 	%r321, 0, %r319, %p120;
	mul.lo.s32 	%r322, %r6, %r320;
	mad.lo.s32 	%r323, %r7, %r321, %r322;
	shl.b64 	%rd246, %rd245, 32;
	shr.s64 	%rd247, %rd246, 30;
	add.s64 	%rd248, %rd1, %rd247;
	ld.global.f32 	%f243, [%rd248];
	cvt.s64.s32 	%rd249, %r323;
	add.s64 	%rd250, %rd2, %rd249;
	ld.global.u8 	%rs30, [%rd250];
	setp.eq.s16 	%p122, %rs30, 0;
	mul.f32 	%f244, %f243, %f154;
	selp.f32 	%f685, %f153, %f244, %p122;
	max.f32 	%f630, %f630, %f685;
$L__BB285_64:
	mov.u32 	%r324, %tid.x;
	cvt.u64.u32 	%rd251, %r324;
	setp.le.s64 	%p123, %rd38, %rd251;
	mov.b32 	%r325, %f630;
	shfl.sync.bfly.b32	%r326|%p124, %r325, 16, 31, -1;
	mov.b32 	%f245, %r326;
	max.f32 	%f246, %f630, %f245;
	mov.b32 	%r327, %f246;
	shfl.sync.bfly.b32	%r328|%p125, %r327, 8, 31, -1;
	mov.b32 	%f247, %r328;
	max.f32 	%f248, %f246, %f247;
	mov.b32 	%r329, %f248;
	shfl.sync.bfly.b32	%r330|%p126, %r329, 4, 31, -1;
	mov.b32 	%f249, %r330;
	max.f32 	%f250, %f248, %f249;
	mov.b32 	%r331, %f250;
	shfl.sync.bfly.b32	%r332|%p127, %r331, 2, 31, -1;
	mov.b32 	%f251, %r332;
	max.f32 	%f252, %f250, %f251;
	mov.b32 	%r333, %f252;
	shfl.sync.bfly.b32	%r334|%p128, %r333, 1, 31, -1;
	mov.b32 	%f253, %r334;
	max.f32 	%f254, %f252, %f253;
	sub.f32 	%f255, %f627, %f254;
	fma.rn.f32 	%f256, %f255, 0f3BBB989D, 0f3F000000;
	cvt.sat.f32.f32 	%f257, %f256;
	mov.f32 	%f258, 0f4B400001;
	mov.f32 	%f259, 0f437C0000;
	fma.rm.f32 	%f260, %f257, %f259, %f258;
	add.f32 	%f261, %f260, 0fCB40007F;
	neg.f32 	%f262, %f261;
	fma.rn.f32 	%f263, %f255, 0f3FB8AA3B, %f262;
	fma.rn.f32 	%f264, %f255, 0f32A57060, %f263;
	mov.b32 	%r335, %f260;
	shl.b32 	%r336, %r335, 23;
	mov.b32 	%f265, %r336;
	ex2.approx.ftz.f32 	%f266, %f264;
	mul.f32 	%f267, %f266, %f265;
	add.f32 	%f268, %f267, 0f00000000;
	sub.f32 	%f269, %f629, %f254;
	fma.rn.f32 	%f270, %f269, 0f3BBB989D, 0f3F000000;
	cvt.sat.f32.f32 	%f271, %f270;
	fma.rm.f32 	%f272, %f271, %f259, %f258;
	add.f32 	%f273, %f272, 0fCB40007F;
	neg.f32 	%f274, %f273;
	fma.rn.f32 	%f275, %f269, 0f3FB8AA3B, %f274;
	fma.rn.f32 	%f276, %f269, 0f32A57060, %f275;
	mov.b32 	%r337, %f272;
	shl.b32 	%r338, %r337, 23;
	mov.b32 	%f277, %r338;
	ex2.approx.ftz.f32 	%f278, %f276;
	mul.f32 	%f279, %f278, %f277;
	add.f32 	%f280, %f268, %f279;
	sub.f32 	%f281, %f631, %f254;
	fma.rn.f32 	%f282, %f281, 0f3BBB989D, 0f3F000000;
	cvt.sat.f32.f32 	%f283, %f282;
	fma.rm.f32 	%f284, %f283, %f259, %f258;
	add.f32 	%f285, %f284, 0fCB40007F;
	neg.f32 	%f286, %f285;
	fma.rn.f32 	%f287, %f281, 0f3FB8AA3B, %f286;
	fma.rn.f32 	%f288, %f281, 0f32A57060, %f287;
	mov.b32 	%r339, %f284;
	shl.b32 	%r340, %r339, 23;
	mov.b32 	%f289, %r340;
	ex2.approx.ftz.f32 	%f290, %f288;
	mul.f32 	%f291, %f290, %f289;
	add.f32 	%f292, %f280, %f291;
	sub.f32 	%f293, %f633, %f254;
	fma.rn.f32 	%f294, %f293, 0f3BBB989D, 0f3F000000;
	cvt.sat.f32.f32 	%f295, %f294;
	fma.rm.f32 	%f296, %f295, %f259, %f258;
	add.f32 	%f297, %f296, 0fCB40007F;
	neg.f32 	%f298, %f297;
	fma.rn.f32 	%f299, %f293, 0f3FB8AA3B, %f298;
	fma.rn.f32 	%f300, %f293, 0f32A57060, %f299;
	mov.b32 	%r341, %f296;
	shl.b32 	%r342, %r341, 23;
	mov.b32 	%f301, %r342;
	ex2.approx.ftz.f32 	%f302, %f300;
	mul.f32 	%f303, %f302, %f301;
	add.f32 	%f304, %f292, %f303;
	sub.f32 	%f305, %f635, %f254;
	fma.rn.f32 	%f306, %f305, 0f3BBB989D, 0f3F000000;
	cvt.sat.f32.f32 	%f307, %f306;
	fma.rm.f32 	%f308, %f307, %f259, %f258;
	add.f32 	%f309, %f308, 0fCB40007F;
	neg.f32 	%f310, %f309;
	fma.rn.f32 	%f311, %f305, 0f3FB8AA3B, %f310;
	fma.rn.f32 	%f312, %f305, 0f32A57060, %f311;
	mov.b32 	%r343, %f308;
	shl.b32 	%r344, %r343, 23;
	mov.b32 	%f313, %r344;
	ex2.approx.ftz.f32 	%f314, %f312;
	mul.f32 	%f315, %f314, %f313;
	add.f32 	%f316, %f304, %f315;
	sub.f32 	%f317, %f637, %f254;
	fma.rn.f32 	%f318, %f317, 0f3BBB989D, 0f3F000000;
	cvt.sat.f32.f32 	%f319, %f318;
	fma.rm.f32 	%f320, %f319, %f259, %f258;
	add.f32 	%f321, %f320, 0fCB40007F;
	neg.f32 	%f322, %f321;
	fma.rn.f32 	%f323, %f317, 0f3FB8AA3B, %f322;
	fma.rn.f32 	%f324, %f317, 0f32A57060, %f323;
	mov.b32 	%r345, %f320;
	shl.b32 	%r346, %r345, 23;
	mov.b32 	%f325, %r346;
	ex2.approx.ftz.f32 	%f326, %f324;
	mul.f32 	%f327, %f326, %f325;
	add.f32 	%f328, %f316, %f327;
	sub.f32 	%f329, %f639, %f254;
	fma.rn.f32 	%f330, %f329, 0f3BBB989D, 0f3F000000;
	cvt.sat.f32.f32 	%f331, %f330;
	fma.rm.f32 	%f332, %f331, %f259, %f258;
	add.f32 	%f333, %f332, 0fCB40007F;
	neg.f32 	%f334, %f333;
	fma.rn.f32 	%f335, %f329, 0f3FB8AA3B, %f334;
	fma.rn.f32 	%f336, %f329, 0f32A57060, %f335;
	mov.b32 	%r347, %f332;
	shl.b32 	%r348, %r347, 23;
	mov.b32 	%f337, %r348;
	ex2.approx.ftz.f32 	%f338, %f336;
	mul.f32 	%f339, %f338, %f337;
	add.f32 	%f340, %f328, %f339;
	sub.f32 	%f341, %f641, %f254;
	fma.rn.f32 	%f342, %f341, 0f3BBB989D, 0f3F000000;
	cvt.sat.f32.f32 	%f343, %f342;
	fma.rm.f32 	%f344, %f343, %f259, %f258;
	add.f32 	%f345, %f344, 0fCB40007F;
	neg.f32 	%f346, %f345;
	fma.rn.f32 	%f347, %f341, 0f3FB8AA3B, %f346;
	fma.rn.f32 	%f348, %f341, 0f32A57060, %f347;
	mov.b32 	%r349, %f344;
	shl.b32 	%r350, %r349, 23;
	mov.b32 	%f349, %r350;
	ex2.approx.ftz.f32 	%f350, %f348;
	mul.f32 	%f351, %f350, %f349;
	add.f32 	%f352, %f340, %f351;
	sub.f32 	%f353, %f643, %f254;
	fma.rn.f32 	%f354, %f353, 0f3BBB989D, 0f3F000000;
	cvt.sat.f32.f32 	%f355, %f354;
	fma.rm.f32 	%f356, %f355, %f259, %f258;
	add.f32 	%f357, %f356, 0fCB40007F;
	neg.f32 	%f358, %f357;
	fma.rn.f32 	%f359, %f353, 0f3FB8AA3B, %f358;
	fma.rn.f32 	%f360, %f353, 0f32A57060, %f359;
	mov.b32 	%r351, %f356;
	shl.b32 	%r352, %r351, 23;
	mov.b32 	%f361, %r352;
	ex2.approx.ftz.f32 	%f362, %f360;
	mul.f32 	%f363, %f362, %f361;
	add.f32 	%f364, %f352, %f363;
	sub.f32 	%f365, %f645, %f254;
	fma.rn.f32 	%f366, %f365, 0f3BBB989D, 0f3F000000;
	cvt.sat.f32.f32 	%f367, %f366;
	fma.rm.f32 	%f368, %f367, %f259, %f258;
	add.f32 	%f369, %f368, 0fCB40007F;
	neg.f32 	%f370, %f369;
	fma.rn.f32 	%f371, %f365, 0f3FB8AA3B, %f370;
	fma.rn.f32 	%f372, %f365, 0f32A57060, %f371;
	mov.b32 	%r353, %f368;
	shl.b32 	%r354, %r353, 23;
	mov.b32 	%f373, %r354;
	ex2.approx.ftz.f32 	%f374, %f372;
	mul.f32 	%f375, %f374, %f373;
	add.f32 	%f376, %f364, %f375;
	sub.f32 	%f377, %f647, %f254;
	fma.rn.f32 	%f378, %f377, 0f3BBB989D, 0f3F000000;
	cvt.sat.f32.f32 	%f379, %f378;
	fma.rm.f32 	%f380, %f379, %f259, %f258;
	add.f32 	%f381, %f380, 0fCB40007F;
	neg.f32 	%f382, %f381;
	fma.rn.f32 	%f383, %f377, 0f3FB8AA3B, %f382;
	fma.rn.f32 	%f384, %f377, 0f32A57060, %f383;
	mov.b32 	%r355, %f380;
	shl.b32 	%r356, %r355, 23;
	mov.b32 	%f385, %r356;
	ex2.approx.ftz.f32 	%f386, %f384;
	mul.f32 	%f387, %f386, %f385;
	add.f32 	%f388, %f376, %f387;
	sub.f32 	%f389, %f649, %f254;
	fma.rn.f32 	%f390, %f389, 0f3BBB989D, 0f3F000000;
	cvt.sat.f32.f32 	%f391, %f390;
	fma.rm.f32 	%f392, %f391, %f259, %f258;
	add.f32 	%f393, %f392, 0fCB40007F;
	neg.f32 	%f394, %f393;
	fma.rn.f32 	%f395, %f389, 0f3FB8AA3B, %f394;
	fma.rn.f32 	%f396, %f389, 0f32A57060, %f395;
	mov.b32 	%r357, %f392;
	shl.b32 	%r358, %r357, 23;
	mov.b32 	%f397, %r358;
	ex2.approx.ftz.f32 	%f398, %f396;
	mul.f32 	%f399, %f398, %f397;
	add.f32 	%f400, %f388, %f399;
	sub.f32 	%f401, %f651, %f254;
	fma.rn.f32 	%f402, %f401, 0f3BBB989D, 0f3F000000;
	cvt.sat.f32.f32 	%f403, %f402;
	fma.rm.f32 	%f404, %f403, %f259, %f258;
	add.f32 	%f405, %f404, 0fCB40007F;
	neg.f32 	%f406, %f405;
	fma.rn.f32 	%f407, %f401, 0f3FB8AA3B, %f406;
	fma.rn.f32 	%f408, %f401, 0f32A57060, %f407;
	mov.b32 	%r359, %f404;
	shl.b32 	%r360, %r359, 23;
	mov.b32 	%f409, %r360;
	ex2.approx.ftz.f32 	%f410, %f408;
	mul.f32 	%f411, %f410, %f409;
	add.f32 	%f412, %f400, %f411;
	sub.f32 	%f413, %f653, %f254;
	fma.rn.f32 	%f414, %f413, 0f3BBB989D, 0f3F000000;
	cvt.sat.f32.f32 	%f415, %f414;
	fma.rm.f32 	%f416, %f415, %f259, %f258;
	add.f32 	%f417, %f416, 0fCB40007F;
	neg.f32 	%f418, %f417;
	fma.rn.f32 	%f419, %f413, 0f3FB8AA3B, %f418;
	fma.rn.f32 	%f420, %f413, 0f32A57060, %f419;
	mov.b32 	%r361, %f416;
	shl.b32 	%r362, %r361, 23;
	mov.b32 	%f421, %r362;
	ex2.approx.ftz.f32 	%f422, %f420;
	mul.f32 	%f423, %f422, %f421;
	add.f32 	%f424, %f412, %f423;
	sub.f32 	%f425, %f655, %f254;
	fma.rn.f32 	%f426, %f425, 0f3BBB989D, 0f3F000000;
	cvt.sat.f32.f32 	%f427, %f426;
	fma.rm.f32 	%f428, %f427, %f259, %f258;
	add.f32 	%f429, %f428, 0fCB40007F;
	neg.f32 	%f430, %f429;
	fma.rn.f32 	%f431, %f425, 0f3FB8AA3B, %f430;
	fma.rn.f32 	%f432, %f425, 0f32A57060, %f431;
	mov.b32 	%r363, %f428;
	shl.b32 	%r364, %r363, 23;
	mov.b32 	%f433, %r364;
	ex2.approx.ftz.f32 	%f434, %f432;
	mul.f32 	%f435, %f434, %f433;
	add.f32 	%f436, %f424, %f435;
	sub.f32 	%f437, %f657, %f254;
	fma.rn.f32 	%f438, %f437, 0f3BBB989D, 0f3F000000;
	cvt.sat.f32.f32 	%f439, %f438;
	fma.rm.f32 	%f440, %f439, %f259, %f258;
	add.f32 	%f441, %f440, 0fCB40007F;
	neg.f32 	%f442, %f441;
	fma.rn.f32 	%f443, %f437, 0f3FB8AA3B, %f442;
	fma.rn.f32 	%f444, %f437, 0f32A57060, %f443;
	mov.b32 	%r365, %f440;
	shl.b32 	%r366, %r365, 23;
	mov.b32 	%f445, %r366;
	ex2.approx.ftz.f32 	%f446, %f444;
	mul.f32 	%f447, %f446, %f445;
	add.f32 	%f448, %f436, %f447;
	sub.f32 	%f449, %f659, %f254;
	fma.rn.f32 	%f450, %f449, 0f3BBB989D, 0f3F000000;
	cvt.sat.f32.f32 	%f451, %f450;
	fma.rm.f32 	%f452, %f451, %f259, %f258;
	add.f32 	%f453, %f452, 0fCB40007F;
	neg.f32 	%f454, %f453;
	fma.rn.f32 	%f455, %f449, 0f3FB8AA3B, %f454;
	fma.rn.f32 	%f456, %f449, 0f32A57060, %f455;
	mov.b32 	%r367, %f452;
	shl.b32 	%r368, %r367, 23;
	mov.b32 	%f457, %r368;
	ex2.approx.ftz.f32 	%f458, %f456;
	mul.f32 	%f459, %f458, %f457;
	add.f32 	%f460, %f448, %f459;
	sub.f32 	%f461, %f661, %f254;
	fma.rn.f32 	%f462, %f461, 0f3BBB989D, 0f3F000000;
	cvt.sat.f32.f32 	%f463, %f462;
	fma.rm.f32 	%f464, %f463, %f259, %f258;
	add.f32 	%f465, %f464, 0fCB40007F;
	neg.f32 	%f466, %f465;
	fma.rn.f32 	%f467, %f461, 0f3FB8AA3B, %f466;
	fma.rn.f32 	%f468, %f461, 0f32A57060, %f467;
	mov.b32 	%r369, %f464;
	shl.b32 	%r370, %r369, 23;
	mov.b32 	%f469, %r370;
	ex2.approx.ftz.f32 	%f470, %f468;
	mul.f32 	%f471, %f470, %f469;
	add.f32 	%f472, %f460, %f471;
	sub.f32 	%f473, %f663, %f254;
	fma.rn.f32 	%f474, %f473, 0f3BBB989D, 0f3F000000;
	cvt.sat.f32.f32 	%f475, %f474;
	fma.rm.f32 	%f476, %f475, %f259, %f258;
	add.f32 	%f477, %f476, 0fCB40007F;
	neg.f32 	%f478, %f477;
	fma.rn.f32 	%f479, %f473, 0f3FB8AA3B, %f478;
	fma.rn.f32 	%f480, %f473, 0f32A57060, %f479;
	mov.b32 	%r371, %f476;
	shl.b32 	%r372, %r371, 23;
	mov.b32 	%f481, %r372;
	ex2.approx.ftz.f32 	%f482, %f480;
	mul.f32 	%f483, %f482, %f481;
	add.f32 	%f484, %f472, %f483;
	sub.f32 	%f485, %f665, %f254;
	fma.rn.f32 	%f486, %f485, 0f3BBB989D, 0f3F000000;
	cvt.sat.f32.f32 	%f487, %f486;
	fma.rm.f32 	%f488, %f487, %f259, %f258;
	add.f32 	%f489, %f488, 0fCB40007F;
	neg.f32 	%f490, %f489;
	fma.rn.f32 	%f491, %f485, 0f3FB8AA3B, %f490;
	fma.rn.f32 	%f492, %f485, 0f32A57060, %f491;
	mov.b32 	%r373, %f488;
	shl.b32 	%r374, %r373, 23;
	mov.b32 	%f493, %r374;
	ex2.approx.ftz.f32 	%f494, %f492;
	mul.f32 	%f495, %f494, %f493;
	add.f32 	%f496, %f484, %f495;
	sub.f32 	%f497, %f667, %f254;
	fma.rn.f32 	%f498, %f497, 0f3BBB989D, 0f3F000000;
	cvt.sat.f32.f32 	%f499, %f498;
	fma.rm.f32 	%f500, %f499, %f259, %f258;
	add.f32 	%f501, %f500, 0fCB40007F;
	neg.f32 	%f502, %f501;
	fma.rn.f32 	%f503, %f497, 0f3FB8AA3B, %f502;
	fma.rn.f32 	%f504, %f497, 0f32A57060, %f503;
	mov.b32 	%r375, %f500;
	shl.b32 	%r376, %r375, 23;
	mov.b32 	%f505, %r376;
	ex2.approx.ftz.f32 	%f506, %f504;
	mul.f32 	%f507, %f506, %f505;
	add.f32 	%f508, %f496, %f507;
	sub.f32 	%f509, %f669, %f254;
	fma.rn.f32 	%f510, %f509, 0f3BBB989D, 0f3F000000;
	cvt.sat.f32.f32 	%f511, %f510;
	fma.rm.f32 	%f512, %f511, %f259, %f258;
	add.f32 	%f513, %f512, 0fCB40007F;
	neg.f32 	%f514, %f513;
	fma.rn.f32 	%f515, %f509, 0f3FB8AA3B, %f514;
	fma.rn.f32 	%f516, %f509, 0f32A57060, %f515;
	mov.b32 	%r377, %f512;
	shl.b32 	%r378, %r377, 23;
	mov.b32 	%f517, %r378;
	ex2.approx.ftz.f32 	%f518, %f516;
	mul.f32 	%f519, %f518, %f517;
	add.f32 	%f520, %f508, %f519;
	sub.f32 	%f521, %f671, %f254;
	fma.rn.f32 	%f522, %f521, 0f3BBB989D, 0f3F000000;
	cvt.sat.f32.f32 	%f523, %f522;
	fma.rm.f32 	%f524, %f523, %f259, %f258;
	add.f32 	%f525, %f524, 0fCB40007F;
	neg.f32 	%f526, %f525;
	fma.rn.f32 	%f527, %f521, 0f3FB8AA3B, %f526;
	fma.rn.f32 	%f528, %f521, 0f32A57060, %f527;
	mov.b32 	%r379, %f524;
	shl.b32 	%r380, %r379, 23;
	mov.b32 	%f529, %r380;
	ex2.approx.ftz.f32 	%f530, %f528;
	mul.f32 	%f531, %f530, %f529;
	add.f32 	%f532, %f520, %f531;
	sub.f32 	%f533, %f673, %f254;
	fma.rn.f32 	%f534, %f533, 0f3BBB989D, 0f3F000000;
	cvt.sat.f32.f32 	%f535, %f534;
	fma.rm.f32 	%f536, %f535, %f259, %f258;
	add.f32 	%f537, %f536, 0fCB40007F;
	neg.f32 	%f538, %f537;
	fma.rn.f32 	%f539, %f533, 0f3FB8AA3B, %f538;
	fma.rn.f32 	%f540, %f533, 0f32A57060, %f539;
	mov.b32 	%r381, %f536;
	shl.b32 	%r382, %r381, 23;
	mov.b32 	%f541, %r382;
	ex2.approx.ftz.f32 	%f542, %f540;
	mul.f32 	%f543, %f542, %f541;
	add.f32 	%f544, %f532, %f543;
	sub.f32 	%f545, %f675, %f254;
	fma.rn.f32 	%f546, %f545, 0f3BBB989D, 0f3F000000;
	cvt.sat.f32.f32 	%f547, %f546;
	fma.rm.f32 	%f548, %f547, %f259, %f258;
	add.f32 	%f549, %f548, 0fCB40007F;
	neg.f32 	%f550, %f549;
	fma.rn.f32 	%f551, %f545, 0f3FB8AA3B, %f550;
	fma.rn.f32 	%f552, %f545, 0f32A57060, %f551;
	mov.b32 	%r383, %f548;
	shl.b32 	%r384, %r383, 23;
	mov.b32 	%f553, %r384;
	ex2.approx.ftz.f32 	%f554, %f552;
	mul.f32 	%f555, %f554, %f553;
	add.f32 	%f556, %f544, %f555;
	sub.f32 	%f557, %f677, %f254;
	fma.rn.f32 	%f558, %f557, 0f3BBB989D, 0f3F000000;
	cvt.sat.f32.f32 	%f559, %f558;
	fma.rm.f32 	%f560, %f559, %f259, %f258;
	add.f32 	%f561, %f560, 0fCB40007F;
	neg.f32 	%f562, %f561;
	fma.rn.f32 	%f563, %f557, 0f3FB8AA3B, %f562;
	fma.rn.f32 	%f564, %f557, 0f32A57060, %f563;
	mov.b32 	%r385, %f560;
	shl.b32 	%r386, %r385, 23;
	mov.b32 	%f565, %r386;
	ex2.approx.ftz.f32 	%f566, %f564;
	mul.f32 	%f567, %f566, %f565;
	add.f32 	%f568, %f556, %f567;
	sub.f32 	%f569, %f679, %f254;
	fma.rn.f32 	%f570, %f569, 0f3BBB989D, 0f3F000000;
	cvt.sat.f32.f32 	%f571, %f570;
	fma.rm.f32 	%f572, %f571, %f259, %f258;
	add.f32 	%f573, %f572, 0fCB40007F;
	neg.f32 	%f574, %f573;
	fma.rn.f32 	%f575, %f569, 0f3FB8AA3B, %f574;
	fma.rn.f32 	%f576, %f569, 0f32A57060, %f575;
	mov.b32 	%r387, %f572;
	shl.b32 	%r388, %r387, 23;
	mov.b32 	%f577, %r388;
	ex2.approx.ftz.f32 	%f578, %f576;
	mul.f32 	%f579, %f578, %f577;
	add.f32 	%f580, %f568, %f579;
	sub.f32 	%f581, %f681, %f254;
	fma.rn.f32 	%f582, %f581, 0f3BBB989D, 0f3F000000;
	cvt.sat.f32.f32 	%f583, %f582;
	fma.rm.f32 	%f584, %f583, %f259, %f258;
	add.f32 	%f585, %f584, 0fCB40007F;
	neg.f32 	%f586, %f585;
	fma.rn.f32 	%f587, %f581, 0f3FB8AA3B, %f586;
	fma.rn.f32 	%f588, %f581, 0f32A57060, %f587;
	mov.b32 	%r389, %f584;
	shl.b32 	%r390, %r389, 23;
	mov.b32 	%f589, %r390;
	ex2.approx.ftz.f32 	%f590, %f588;
	mul.f32 	%f591, %f590, %f589;
	add.f32 	%f592, %f580, %f591;
	sub.f32 	%f593, %f683, %f254;
	fma.rn.f32 	%f594, %f593, 0f3BBB989D, 0f3F000000;
	cvt.sat.f32.f32 	%f595, %f594;
	fma.rm.f32 	%f596, %f595, %f259, %f258;
	add.f32 	%f597, %f596, 0fCB40007F;
	neg.f32 	%f598, %f597;
	fma.rn.f32 	%f599, %f593, 0f3FB8AA3B, %f598;
	fma.rn.f32 	%f600, %f593, 0f32A57060, %f599;
	mov.b32 	%r391, %f596;
	shl.b32 	%r392, %r391, 23;
	mov.b32 	%f601, %r392;
	ex2.approx.ftz.f32 	%f602, %f600;
	mul.f32 	%f603, %f602, %f601;
	add.f32 	%f604, %f592, %f603;
	sub.f32 	%f605, %f685, %f254;
	fma.rn.f32 	%f606, %f605, 0f3BBB989D, 0f3F000000;
	cvt.sat.f32.f32 	%f607, %f606;
	fma.rm.f32 	%f608, %f607, %f259, %f258;
	add.f32 	%f609, %f608, 0fCB40007F;
	neg.f32 	%f610, %f609;
	fma.rn.f32 	%f611, %f605, 0f3FB8AA3B, %f610;
	fma.rn.f32 	%f612, %f605, 0f32A57060, %f611;
	mov.b32 	%r393, %f608;
	shl.b32 	%r394, %r393, 23;
	mov.b32 	%f613, %r394;
	ex2.approx.ftz.f32 	%f614, %f612;
	mul.f32 	%f615, %f614, %f613;
	add.f32 	%f616, %f604, %f615;
	mov.b32 	%r395, %f616;
	shfl.sync.bfly.b32	%r396|%p129, %r395, 16, 31, -1;
	mov.b32 	%f617, %r396;
	add.f32 	%f618, %f616, %f617;
	mov.b32 	%r397, %f618;
	shfl.sync.bfly.b32	%r398|%p130, %r397, 8, 31, -1;
	mov.b32 	%f619, %r398;
	add.f32 	%f620, %f618, %f619;
	mov.b32 	%r399, %f620;
	shfl.sync.bfly.b32	%r400|%p131, %r399, 4, 31, -1;
	mov.b32 	%f621, %r400;
	add.f32 	%f622, %f620, %f621;
	mov.b32 	%r401, %f622;
	shfl.sync.bfly.b32	%r402|%p132, %r401, 2, 31, -1;
	mov.b32 	%f623, %r402;
	add.f32 	%f624, %f622, %f623;
	mov.b32 	%r403, %f624;
	shfl.sync.bfly.b32	%r404|%p133, %r403, 1, 31, -1;
	mov.b32 	%f625, %r404;
	add.f32 	%f626, %f624, %f625;
	div.rn.f32 	%f123, %f267, %f626;
	div.rn.f32 	%f124, %f279, %f626;
	div.rn.f32 	%f125, %f291, %f626;
	div.rn.f32 	%f126, %f303, %f626;
	div.rn.f32 	%f127, %f315, %f626;
	div.rn.f32 	%f128, %f327, %f626;
	div.rn.f32 	%f129, %f339, %f626;
	div.rn.f32 	%f130, %f351, %f626;
	div.rn.f32 	%f131, %f363, %f626;
	div.rn.f32 	%f132, %f375, %f626;
	div.rn.f32 	%f133, %f387, %f626;
	div.rn.f32 	%f134, %f399, %f626;
	div.rn.f32 	%f135, %f411, %f626;
	div.rn.f32 	%f136, %f423, %f626;
	div.rn.f32 	%f137, %f435, %f626;
	div.rn.f32 	%f138, %f447, %f626;
	div.rn.f32 	%f139, %f459, %f626;
	div.rn.f32 	%f140, %f471, %f626;
	div.rn.f32 	%f141, %f483, %f626;
	div.rn.f32 	%f142, %f495, %f626;
	div.rn.f32 	%f143, %f507, %f626;
	div.rn.f32 	%f144, %f519, %f626;
	div.rn.f32 	%f145, %f531, %f626;
	div.rn.f32 	%f146, %f543, %f626;
	div.rn.f32 	%f147, %f555, %f626;
	div.rn.f32 	%f148, %f567, %f626;
	div.rn.f32 	%f149, %f579, %f626;
	div.rn.f32 	%f150, %f591, %f626;
	div.rn.f32 	%f151, %f603, %f626;
	div.rn.f32 	%f152, %f615, %f626;
	mad.lo.s64 	%rd252, %rd274, %rd36, %rd251;
	cvta.to.global.u64 	%rd253, %rd35;
	shl.b64 	%rd254, %rd252, 2;
	add.s64 	%rd25, %rd253, %rd254;
	@%p123 bra 	$L__BB285_66;
	st.global.f32 	[%rd25], %f123;
$L__BB285_66:
	setp.le.s64 	%p134, %rd38, %rd6;
	@%p134 bra 	$L__BB285_68;
	st.global.f32 	[%rd25+128], %f124;
$L__BB285_68:
	setp.le.s64 	%p135, %rd38, %rd7;
	@%p135 bra 	$L__BB285_70;
	st.global.f32 	[%rd25+256], %f125;
$L__BB285_70:
	mov.u32 	%r405, %tid.x;
	add.s32 	%r406, %r405, 96;
	cvt.u64.u32 	%rd255, %r406;
	setp.le.s64 	%p136, %rd38, %rd255;
	@%p136 bra 	$L__BB285_72;
	st.global.f32 	[%rd25+384], %f126;
$L__BB285_72:
	mov.u32 	%r407, %tid.x;
	add.s32 	%r408, %r407, 128;
	cvt.u64.u32 	%rd256, %r408;
	setp.le.s64 	%p137, %rd38, %rd256;
	@%p137 bra 	$L__BB285_74;
	st.global.f32 	[%rd25+512], %f127;
$L__BB285_74:
	mov.u32 	%r409, %tid.x;
	add.s32 	%r410, %r409, 160;
	cvt.u64.u32 	%rd257, %r410;
	setp.le.s64 	%p138, %rd38, %rd257;
	@%p138 bra 	$L__BB285_76;
	st.global.f32 	[%rd25+640], %f128;
$L__BB285_76:
	add.s32 	%r412, %r409, 192;
	cvt.u64.u32 	%rd258, %r412;
	setp.le.s64 	%p139, %rd38, %rd258;
	@%p139 bra 	$L__BB285_78;
	st.global.f32 	[%rd25+768], %f129;
$L__BB285_78:
	add.s32 	%r414, %r409, 224;
	cvt.u64.u32 	%rd259, %r414;
	setp.le.s64 	%p140, %rd38, %rd259;
	@%p140 bra 	$L__BB285_80;
	st.global.f32 	[%rd25+896], %f130;
$L__BB285_80:
	add.s32 	%r416, %r409, 256;
	cvt.u64.u32 	%rd260, %r416;
	setp.le.s64 	%p141, %rd38, %rd260;
	@%p141 bra 	$L__BB285_82;
	st.global.f32 	[%rd25+1024], %f131;
$L__BB285_82:
	add.s32 	%r418, %r409, 288;
	cvt.u64.u32 	%rd261, %r418;
	setp.le.s64 	%p142, %rd38, %rd261;
	@%p142 bra 	$L__BB285_84;
	st.global.f32 	[%rd25+1152], %f132;
$L__BB285_84:
	add.s32 	%r420, %r409, 320;
	cvt.u64.u32 	%rd262, %r420;
	setp.le.s64 	%p143, %rd38, %rd262;
	@%p143 bra 	$L__BB285_86;
	st.global.f32 	[%rd25+1280], %f133;
$L__BB285_86:
	add.s32 	%r422, %r409, 352;
	cvt.u64.u32 	%rd263, %r422;
	setp.le.s64 	%p144, %rd38, %rd263;
	@%p144 bra 	$L__BB285_88;
	st.global.f32 	[%rd25+1408], %f134;
$L__BB285_88:
	add.s32 	%r424, %r409, 384;
	cvt.u64.u32 	%rd264, %r424;
	setp.le.s64 	%p145, %rd38, %rd264;
	@%p145 bra 	$L__BB285_90;
	st.global.f32 	[%rd25+1536], %f135;
$L__BB285_90:
	add.s32 	%r426, %r409, 416;
	cvt.u64.u32 	%rd265, %r426;
	setp.le.s64 	%p146, %rd38, %rd265;
	@%p146 bra 	$L__BB285_92;
	st.global.f32 	[%rd25+1664], %f136;
$L__BB285_92:
	add.s32 	%r428, %r409, 448;
	cvt.u64.u32 	%rd266, %r428;
	setp.le.s64 	%p147, %rd38, %rd266;
	@%p147 bra 	$L__BB285_94;
	st.global.f32 	[%rd25+1792], %f137;
$L__BB285_94:
	setp.le.s64 	%p148, %rd38, %rd8;
	@%p148 bra 	$L__BB285_96;
	st.global.f32 	[%rd25+1920], %f138;
$L__BB285_96:
	setp.le.s64 	%p149, %rd38, %rd9;
	@%p149 bra 	$L__BB285_98;
	st.global.f32 	[%rd25+2048], %f139;
$L__BB285_98:
	setp.le.s64 	%p150, %rd38, %rd10;
	@%p150 bra 	$L__BB285_100;
	st.global.f32 	[%rd25+2176], %f140;
$L__BB285_100:
	setp.le.s64 	%p151, %rd38, %rd11;
	@%p151 bra 	$L__BB285_102;
	st.global.f32 	[%rd25+2304], %f141;
$L__BB285_102:
	setp.le.s64 	%p152, %rd38, %rd12;
	@%p152 bra 	$L__BB285_104;
	st.global.f32 	[%rd25+2432], %f142;
$L__BB285_104:
	setp.le.s64 	%p153, %rd38, %rd13;
	@%p153 bra 	$L__BB285_106;
	st.global.f32 	[%rd25+2560], %f143;
$L__BB285_106:
	setp.le.s64 	%p154, %rd38, %rd14;
	@%p154 bra 	$L__BB285_108;
	st.global.f32 	[%rd25+2688], %f144;
$L__BB285_108:
	setp.le.s64 	%p155, %rd38, %rd15;
	@%p155 bra 	$L__BB285_110;
	st.global.f32 	[%rd25+2816], %f145;
$L__BB285_110:
	setp.le.s64 	%p156, %rd38, %rd16;
	@%p156 bra 	$L__BB285_112;
	st.global.f32 	[%rd25+2944], %f146;
$L__BB285_112:
	setp.le.s64 	%p157, %rd38, %rd17;
	@%p157 bra 	$L__BB285_114;
	st.global.f32 	[%rd25+3072], %f147;
$L__BB285_114:
	add.s32 	%r430, %r409, 800;
	cvt.u64.u32 	%rd267, %r430;
	setp.le.s64 	%p158, %rd38, %rd267;
	@%p158 bra 	$L__BB285_116;
	st.global.f32 	[%rd25+3200], %f148;
$L__BB285_116:
	setp.le.s64 	%p159, %rd38, %rd18;
	@%p159 bra 	$L__BB285_118;
	st.global.f32 	[%rd25+3328], %f149;
$L__BB285_118:
	add.s32 	%r432, %r409, 864;
	cvt.u64.u32 	%rd268, %r432;
	setp.le.s64 	%p160, %rd38, %rd268;
	@%p160 bra 	$L__BB285_120;
	st.global.f32 	[%rd25+3456], %f150;
$L__BB285_120:
	add.s32 	%r434, %r409, 896;
	cvt.u64.u32 	%rd269, %r434;
	setp.le.s64 	%p161, %rd38, %rd269;
	@%p161 bra 	$L__BB285_122;
	st.global.f32 	[%rd25+3584], %f151;
$L__BB285_122:
	add.s32 	%r436, %r409, 928;
	cvt.u64.u32 	%rd270, %r436;
	setp.le.s64 	%p162, %rd38, %rd270;
	@%p162 bra 	$L__BB285_124;
	st.global.f32 	[%rd25+3712], %f152;
$L__BB285_124:
	ld.param.u64 	%rd273, [_Z15SoftmaxWarpImplI22BroadcastScaleMaskLoadIffbLm2EiE11DirectStoreIffEfLi1ELi30ELi32ELi1ELb1EL9Algorithm0EEvT_T0_ll_param_2];
	mov.u32 	%r437, %nctaid.x;
	mov.u32 	%r438, %ntid.y;
	mul.lo.s32 	%r439, %r437, %r438;
	cvt.s64.s32 	%rd271, %r439;
	add.s64 	%rd274, %rd274, %rd271;
	setp.lt.s64 	%p163, %rd274, %rd273;
	@%p163 bra 	$L__BB285_4;
$L__BB285_125:
	ret;

}
	// .globl	_Z15SoftmaxWarpImplI22BroadcastScaleMaskLoadIffbLm2EiE11DirectStoreIffEfLi1ELi31ELi32ELi1ELb0EL9Algorithm0EEvT_T0_ll
.visible .entry _Z15SoftmaxWarpImplI22BroadcastScaleMaskLoadIffbLm2EiE11DirectStoreIffEfLi1ELi31ELi32ELi1ELb0EL9Algorithm0EEvT_T0_ll(
	.param .align 8 .b8 _Z15SoftmaxWarpImplI22BroadcastScaleMaskLoadIffbLm2EiE11DirectStoreIffEfLi1ELi31ELi32ELi1ELb0EL9Algorithm0EEvT_T0_ll_param_0[88],
	.param .align 8 .b8 _Z15SoftmaxWarpImplI22BroadcastScaleMaskLoadIffbLm2EiE11DirectStoreIffEfLi1ELi31ELi32ELi1ELb0EL9Algorithm0EEvT_T0_ll_param_1[16],
	.param .u64 _Z15SoftmaxWarpImplI22BroadcastScaleMaskLoadIffbLm2EiE11DirectStoreIffEfLi1ELi31ELi32ELi1ELb0EL9Algorithm0EEvT_T0_ll_param_2,
	.param .u64 _Z15SoftmaxWarpImplI22BroadcastScaleMaskLoadIffbLm2EiE11DirectStoreIffEfLi1ELi31ELi32ELi1ELb0EL9Algorithm0EEvT_T0_ll_param_3
)
{
	.reg .pred 	%p<47>;
	.reg .b16 	%rs<32>;
	.reg .b32 	%r<342>;
	.reg .b32 	%f<552>;
	.reg .b64 	%rd<218>;

	ld.param.u64 	%rd17, [_Z15SoftmaxWarpImplI22BroadcastScaleMaskLoadIffbLm2EiE11DirectStoreIffEfLi1ELi31ELi32ELi1ELb0EL9Algorithm0EEvT_T0_ll_param_1+8];
	ld.param.u64 	%rd16, [_Z15SoftmaxWarpImplI22BroadcastScaleMaskLoadIffbLm2EiE11DirectStoreIffEfLi1ELi31ELi32ELi1ELb0EL9Algorithm0EEvT_T0_ll_param_1];
	ld.param.v2.f32 	{%f1, %f2}, [_Z15SoftmaxWarpImplI22BroadcastScaleMaskLoadIffbLm2EiE11DirectStoreIffEfLi1ELi31ELi32ELi1ELb0EL9Algorithm0EEvT_T0_ll_param_0+80];
	ld.param.u64 	%rd15, [_Z15SoftmaxWarpImplI22BroadcastScaleMaskLoadIffbLm2EiE11DirectStoreIffEfLi1ELi31ELi32ELi1ELb0EL9Algorithm0EEvT_T0_ll_param_0+72];
	ld.param.v2.u32 	{%r4, %r5}, [_Z15SoftmaxWarpImplI22BroadcastScaleMaskLoadIffbLm2EiE11DirectStoreIffEfLi1ELi31ELi32ELi1ELb0EL9Algorithm0EEvT_T0_ll_param_0+56];
	ld.param.v2.u32 	{%r2, %r3}, [_Z15SoftmaxWarpImplI22BroadcastScaleMaskLoadIffbLm2EiE11DirectStoreIffEfLi1ELi31ELi32ELi1ELb0EL9Algorithm0EEvT_T0_ll_param_0+40];
	ld.param.u64 	%rd11, [_Z15SoftmaxWarpImplI22BroadcastScaleMaskLoadIffbLm2EiE11DirectStoreIffEfLi1ELi31ELi32ELi1ELb0EL9Algorithm0EEvT_T0_ll_param_0+24];
	ld.param.u64 	%rd10, [_Z15SoftmaxWarpImplI22BroadcastScaleMaskLoadIffbLm2EiE11DirectStoreIffEfLi1ELi31ELi32ELi1ELb0EL9Algorithm0EEvT_T0_ll_param_0+16];
	ld.param.u64 	%rd9, [_Z15SoftmaxWarpImplI22BroadcastScaleMaskLoadIffbLm2EiE11DirectStoreIffEfLi1ELi31ELi32ELi1ELb0EL9Algorithm0EEvT_T0_ll_param_0+8];
	ld.param.u64 	%rd8, [_Z15SoftmaxWarpImplI22BroadcastScaleMaskLoadIffbLm2EiE11DirectStoreIffEfLi1ELi31ELi32ELi1ELb0EL9Algorithm0EEvT_T0_ll_param_0];
	ld.param.u64 	%rd18, [_Z15SoftmaxWarpImplI22BroadcastScaleMaskLoadIffbLm2EiE11DirectStoreIffEfLi1ELi31ELi32ELi1ELb0EL9Algorithm0EEvT_T0_ll_param_2];
	ld.param.u64 	%rd19, [_Z15SoftmaxWarpImplI22BroadcastScaleMaskLoadIffbLm2EiE11DirectStoreIffEfLi1ELi31ELi32ELi1ELb0EL9Algorithm0EEvT_T0_ll_param_3];
	setp.lt.s64 	%p1, %rd19, 993;
	@%p1 bra 	$L__BB286_2;
	mov.u64 	%rd20, $str;
	cvta.global.u64 	%rd21, %rd20;
	mov.u64 	%rd22, $str$1;
	cvta.global.u64 	%rd23, %rd22;
	mov.u64 	%rd24, __unnamed_282;
	cvta.global.u64 	%rd25, %rd24;
	{ // callseq 281, 0
	.param .b64 param0;
	st.param.b64 	[param0], %rd21;
	.param .b64 param1;
	st.param.b64 	[param1], %rd23;
	.param .b32 param2;
	st.param.b32 	[param2], 254;
	.param .b64 param3;
	st.param.b64 	[param3], %rd25;
	.param .b64 param4;
	st.param.b64 	[param4], 1;
	call.uni 
	__assertfail, 
	(
	param0, 
	param1, 
	param2, 
	param3, 
	param4
	);
	} // callseq 281
$L__BB286_2:
	mov.u32 	%r6, %ctaid.x;
	mov.u32 	%r7, %ntid.y;
	mov.u32 	%r8, %tid.y;
	mad.lo.s32 	%r9, %r6, %r7, %r8;
	mov.u32 	%r10, %nctaid.x;
	mul.lo.s32 	%r1, %r10, %r7;
	cvt.s64.s32 	%rd217, %r9;
	setp.le.s64 	%p2, %rd18, %rd217;
	@%p2 bra 	$L__BB286_5;
	cvta.to.global.u64 	%rd3, %rd8;
	mov.u32 	%r11, %tid.x;
	cvt.u64.u32 	%rd4, %r11;
	cvt.s64.s32 	%rd5, %r1;
$L__BB286_4:
	setp.eq.s64 	%p3, %rd11, 1;
	setp.eq.s64 	%p4, %rd10, 1;
	mad.lo.s64 	%rd26, %rd15, %rd217, %rd4;
	cvt.u32.u64 	%r12, %rd26;
	div.s32 	%r13, %r12, %r2;
	mul.lo.s32 	%r14, %r13, %r2;
	sub.s32 	%r15, %r12, %r14;
	selp.b32 	%r16, 0, %r13, %p4;
	selp.b32 	%r17, 0, %r15, %p3;
	mul.lo.s32 	%r18, %r4, %r16;
	mad.lo.s32 	%r19, %r5, %r17, %r18;
	shl.b64 	%rd27, %rd26, 32;
	shr.s64 	%rd28, %rd27, 30;
	add.s64 	%rd29, %rd3, %rd28;
	ld.global.f32 	%f3, [%rd29];
	cvt.s64.s32 	%rd30, %r19;
	cvta.to.global.u64 	%rd31, %rd9;
	add.s64 	%rd32, %rd31, %rd30;
	ld.global.u8 	%rs1, [%rd32];
	setp.eq.s16 	%p5, %rs1, 0;
	mul.f32 	%f4, %f3, %f2;
	selp.f32 	%f5, %f1, %f4, %p5;
	max.f32 	%f6, %f5, 0fFF800000;
	add.s64 	%rd33, %rd26, 32;
	cvt.u32.u64 	%r20, %rd33;
	div.s32 	%r21, %r20, %r2;
	mul.lo.s32 	%r22, %r21, %r2;
	sub.s32 	%r23, %r20, %r22;
	selp.b32 	%r24, 0, %r21, %p4;
	selp.b32 	%r25, 0, %r23, %p3;
	mul.lo.s32 	%r26, %r4, %r24;
	mad.lo.s32 	%r27, %r5, %r25, %r26;
	shl.b64 	%rd34, %rd33, 32;
	shr.s64 	%rd35, %rd34, 30;
	add.s64 	%rd36, %rd3, %rd35;
	ld.global.f32 	%f7, [%rd36];
	cvt.s64.s32 	%rd37, %r27;
	add.s64 	%rd38, %rd31, %rd37;
	ld.global.u8 	%rs2, [%rd38];
	setp.eq.s16 	%p6, %rs2, 0;
	mul.f32 	%f8, %f7, %f2;
	selp.f32 	%f9, %f1, %f8, %p6;
	max.f32 	%f10, %f6, %f9;
	add.s64 	%rd39, %rd26, 64;
	cvt.u32.u64 	%r28, %rd39;
	div.s32 	%r29, %r28, %r2;
	mul.lo.s32 	%r30, %r29, %r2;
	sub.s32 	%r31, %r28, %r30;
	selp.b32 	%r32, 0, %r29, %p4;
	selp.b32 	%r33, 0, %r31, %p3;
	mul.lo.s32 	%r34, %r4, %r32;
	mad.lo.s32 	%r35, %r5, %r33, %r34;
	shl.b64 	%rd40, %rd39, 32;
	shr.s64 	%rd41, %rd40, 30;
	add.s64 	%rd42, %rd3, %rd41;
	ld.global.f32 	%f11, [%rd42];
	cvt.s64.s32 	%rd43, %r35;
	add.s64 	%rd44, %rd31, %rd43;
	ld.global.u8 	%rs3, [%rd44];
	setp.eq.s16 	%p7, %rs3, 0;
	mul.f32 	%f12, %f11, %f2;
	selp.f32 	%f13, %f1, %f12, %p7;
	max.f32 	%f14, %f10, %f13;
	add.s64 	%rd45, %rd26, 96;
	cvt.u32.u64 	%r36, %rd45;
	div.s32 	%r37, %r36, %r2;
	mul.lo.s32 	%r38, %r37, %r2;
	sub.s32 	%r39, %r36, %r38;
	selp.b32 	%r40, 0, %r37, %p4;
	selp.b32 	%r41, 0, %r39, %p3;
	mul.lo.s32 	%r42, %r4, %r40;
	mad.lo.s32 	%r43, %r5, %r41, %r42;
	shl.b64 	%rd46, %rd45, 32;
	shr.s64 	%rd47, %rd46, 30;
	add.s64 	%rd48, %rd3, %rd47;
	ld.global.f32 	%f15, [%rd48];
	cvt.s64.s32 	%rd49, %r43;
	add.s64 	%rd50, %rd31, %rd49;
	ld.global.u8 	%rs4, [%rd50];
	setp.eq.s16 	%p8, %rs4, 0;
	mul.f32 	%f16, %f15, %f2;
	selp.f32 	%f17, %f1, %f16, %p8;
	max.f32 	%f18, %f14, %f17;
	add.s64 	%rd51, %rd26, 128;
	cvt.u32.u64 	%r44, %rd51;
	div.s32 	%r45, %r44, %r2;
	mul.lo.s32 	%r46, %r45, %r2;
	sub.s32 	%r47, %r44, %r46;
	selp.b32 	%r48, 0, %r45, %p4;
	selp.b32 	%r49, 0, %r47, %p3;
	mul.lo.s32 	%r50, %r4, %r48;
	mad.lo.s32 	%r51, %r5, %r49, %r50;
	shl.b64 	%rd52, %rd51, 32;
	shr.s64 	%rd53, %rd52, 30;
	add.s64 	%rd54, %rd3, %rd53;
	ld.global.f32 	%f19, [%rd54];
	cvt.s64.s32 	%rd55, %r51;
	add.s64 	%rd56, %rd31, %rd55;
	ld.global.u8 	%rs5, [%rd56];
	setp.eq.s16 	%p9, %rs5, 0;
	mul.f32 	%f20, %f19, %f2;
	selp.f32 	%f21, %f1, %f20, %p9;
	max.f32 	%f22, %f18, %f21;
	add.s64 	%rd57, %rd26, 160;
	cvt.u32.u64 	%r52, %rd57;
	div.s32 	%r53, %r52, %r2;
	mul.lo.s32 	%r54, %r53, %r2;
	sub.s32 	%r55, %r52, %r54;
	selp.b32 	%r56, 0, %r53, %p4;
	selp.b32 	%r57, 0, %r55, %p3;
	mul.lo.s32 	%r58, %r4, %r56;
	mad.lo.s32 	%r59, %r5, %r57, %r58;
	shl.b64 	%rd58, %rd57, 32;
	shr.s64 	%rd59, %rd58, 30;
	add.s64 	%rd60, %rd3, %rd59;
	ld.global.f32 	%f23, [%rd60];
	cvt.s64.s32 	%rd61, %r59;
	add.s64 	%rd62, %rd31, %rd61;
	ld.global.u8 	%rs6, [%rd62];
	setp.eq.s16 	%p10, %rs6, 0;
	mul.f32 	%f24, %f23, %f2;
	selp.f32 	%f25, %f1, %f24, %p10;
	max.f32 	%f26, %f22, %f25;
	add.s64 	%rd63, %rd26, 192;
	cvt.u32.u64 	%r60, %rd63;
	div.s32 	%r61, %r60, %r2;
	mul.lo.s32 	%r62, %r61, %r2;
	sub.s32 	%r63, %r60, %r62;
	selp.b32 	%r64, 0, %r61, %p4;
	selp.b32 	%r65, 0, %r63, %p3;
	mul.lo.s32 	%r66, %r4, %r64;
	mad.lo.s32 	%r67, %r5, %r65, %r66;
	shl.b64 	%rd64, %rd63, 32;
	shr.s64 	%rd65, %rd64, 30;
	add.s64 	%rd66, %rd3, %rd65;
	ld.global.f32 	%f27, [%rd66];
	cvt.s64.s32 	%rd67, %r67;
	add.s64 	%rd68, %rd31, %rd67;
	ld.global.u8 	%rs7, [%rd68];
	setp.eq.s16 	%p11, %rs7, 0;
	mul.f32 	%f28, %f27, %f2;
	selp.f32 	%f29, %f1, %f28, %p11;
	max.f32 	%f30, %f26, %f29;
	add.s64 	%rd69, %rd26, 224;
	cvt.u32.u64 	%r68, %rd69;
	div.s32 	%r69, %r68, %r2;
	mul.lo.s32 	%r70, %r69, %r2;
	sub.s32 	%r71, %r68, %r70;
	selp.b32 	%r72, 0, %r69, %p4;
	selp.b32 	%r73, 0, %r71, %p3;
	mul.lo.s32 	%r74, %r4, %r72;
	mad.lo.s32 	%r75, %r5, %r73, %r74;
	shl.b64 	%rd70, %rd69, 32;
	shr.s64 	%rd71, %rd70, 30;
	add.s64 	%rd72, %rd3, %rd71;
	ld.global.f32 	%f31, [%rd72];
	cvt.s64.s32 	%rd73, %r75;
	add.s64 	%rd74, %rd31, %rd73;
	ld.global.u8 	%rs8, [%rd74];
	setp.eq.s16 	%p12, %rs8, 0;
	mul.f32 	%f32, %f31, %f2;
	selp.f32 	%f33, %f1, %f32, %p12;
	max.f32 	%f34, %f30, %f33;
	add.s64 	%rd75, %rd26, 256;
	cvt.u32.u64 	%r76, %rd75;
	div.s32 	%r77, %r76, %r2;
	mul.lo.s32 	%r78, %r77, %r2;
	sub.s32 	%r79, %r76, %r78;
	selp.b32 	%r80, 0, %r77, %p4;
	selp.b32 	%r81, 0, %r79, %p3;
	mul.lo.s32 	%r82, %r4, %r80;
	mad.lo.s32 	%r83, %r5, %r81, %r82;
	shl.b64 	%rd76, %rd75, 32;
	shr.s64 	%rd77, %rd76, 30;
	add.s64 	%rd78, %rd3, %rd77;
	ld.global.f32 	%f35, [%rd78];
	cvt.s64.s32 	%rd79, %r83;
	add.s64 	%rd80, %rd31, %rd79;
	ld.global.u8 	%rs9, [%rd80];
	setp.eq.s16 	%p13, %rs9, 0;
	mul.f32 	%f36, %f35, %f2;
	selp.f32 	%f37, %f1, %f36, %p13;
	max.f32 	%f38, %f34, %f37;
	add.s64 	%rd81, %rd26, 288;
	cvt.u32.u64 	%r84, %rd81;
	div.s32 	%r85, %r84, %r2;
	mul.lo.s32 	%r86, %r85, %r2;
	sub.s32 	%r87, %r84, %r86;
	selp.b32 	%r88, 0, %r85, %p4;
	selp.b32 	%r89, 0, %r87, %p3;
	mul.lo.s32 	%r90, %r4, %r88;
	mad.lo.s32 	%r91, %r5, %r89, %r90;
	shl.b64 	%rd82, %rd81, 32;
	shr.s64 	%rd83, %rd82, 30;
	add.s64 	%rd84, %rd3, %rd83;
	ld.global.f32 	%f39, [%rd84];
	cvt.s64.s32 	%rd85, %r91;
	add.s64 	%rd86, %rd31, %rd85;
	ld.global.u8 	%rs10, [%rd86];
	setp.eq.s16 	%p14, %rs10, 0;
	mul.f32 	%f40, %f39, %f2;
	selp.f32 	%f41, %f1, %f40, %p14;
	max.f32 	%f42, %f38, %f41;
	add.s64 	%rd87, %rd26, 320;
	cvt.u32.u64 	%r92, %rd87;
	div.s32 	%r93, %r92, %r2;
	mul.lo.s32 	%r94, %r93, %r2;
	sub.s32 	%r95, %r92, %r94;
	selp.b32 	%r96, 0, %r93, %p4;
	selp.b32 	%r97, 0, %r95, %p3;
	mul.lo.s32 	%r98, %r4, %r96;
	mad.lo.s32 	%r99, %r5, %r97, %r98;
	shl.b64 	%rd88, %rd87, 32;
	shr.s64 	%rd89, %rd88, 30;
	add.s64 	%rd90, %rd3, %rd89;
	ld.global.f32 	%f43, [%rd90];
	cvt.s64.s32 	%rd91, %r99;
	add.s64 	%rd92, %rd31, %rd91;
	ld.global.u8 	%rs11, [%rd92];
	setp.eq.s16 	%p15, %rs11, 0;
	mul.f32 	%f44, %f43, %f2;
	selp.f32 	%f45, %f1, %f44, %p15;
	max.f32 	%f46, %f42, %f45;
	add.s64 	%rd93, %rd26, 352;
	cvt.u32.u64 	%r100, %rd93;
	div.s32 	%r101, %r100, %r2;
	mul.lo.s32 	%r102, %r101, %r2;
	sub.s32 	%r103, %r100, %r102;
	selp.b32 	%r104, 0, %r101, %p4;
	selp.b32 	%r105, 0, %r103, %p3;
	mul.lo.s32 	%r106, %r4, %r104;
	mad.lo.s32 	%r107, %r5, %r105, %r106;
	shl.b64 	%rd94, %rd93, 32;
	shr.s64 	%rd95, %rd94, 30;
	add.s64 	%rd96, %rd3, %rd95;
	ld.global.f32 	%f47, [%rd96];
	cvt.s64.s32 	%rd97, %r107;
	add.s64 	%rd98, %rd31, %rd97;
	ld.global.u8 	%rs12, [%rd98];
	setp.eq.s16 	%p16, %rs12, 0;
	mul.f32 	%f48, %f47, %f2;
	selp.f32 	%f49, %f1, %f48, %p16;
	max.f32 	%f50, %f46, %f49;
	add.s64 	%rd99, %rd26, 384;
	cvt.u32.u64 	%r108, %rd99;
	div.s32 	%r109, %r108, %r2;
	mul.lo.s32 	%r110, %r109, %r2;
	sub.s32 	%r111, %r108, %r110;
	selp.b32 	%r112, 0, %r109, %p4;
	selp.b32 	%r113, 0, %r111, %p3;
	mul.lo.s32 	%r114, %r4, %r112;
	mad.lo.s32 	%r115, %r5, %r113, %r114;
	shl.b64 	%rd100, %rd99, 32;
	shr.s64 	%rd101, %rd100, 30;
	add.s64 	%rd102, %rd3, %rd101;
	ld.global.f32 	%f51, [%rd102];
	cvt.s64.s32 	%rd103, %r115;
	add.s64 	%rd104, %rd31, %rd103;
	ld.global.u8 	%rs13, [%rd104];
	setp.eq.s16 	%p17, %rs13, 0;
	mul.f32 	%f52, %f51, %f2;
	selp.f32 	%f53, %f1, %f52, %p17;
	max.f32 	%f54, %f50, %f53;
	add.s64 	%rd105, %rd26, 416;
	cvt.u32.u64 	%r116, %rd105;
	div.s32 	%r117, %r116, %r2;
	mul.lo.s32 	%r118, %r117, %r2;
	sub.s32 	%r119, %r116, %r118;
	selp.b32 	%r120, 0, %r117, %p4;
	selp.b32 	%r121, 0, %r119, %p3;
	mul.lo.s32 	%r122, %r4, %r120;
	mad.lo.s32 	%r123, %r5, %r121, %r122;
	shl.b64 	%rd106, %rd105, 32;
	shr.s64 	%rd107, %rd106, 30;
	add.s64 	%rd108, %rd3, %rd107;
	ld.global.f32 	%f55, [%rd108];
	cvt.s64.s32 	%rd109, %r123;
	add.s64 	%rd110, %rd31, %rd109;
	ld.global.u8 	%rs14, [%rd110];
	setp.eq.s16 	%p18, %rs14, 0;
	mul.f32 	%f56, %f55, %f2;
	selp.f32 	%f57, %f1, %f56, %p18;
	max.f32 	%f58, %f54, %f57;
	add.s64 	%rd111, %rd26, 448;
	cvt.u32.u64 	%r124, %rd111;
	div.s32 	%r125, %r124, %r2;
	mul.lo.s32 	%r126, %r125, %r2;
	sub.s32 	%r127, %r124, %r126;
	selp.b32 	%r128, 0, %r125, %p4;
	selp.b32 	%r129, 0, %r127, %p3;
	mul.lo.s32 	%r130, %r4, %r128;
	mad.lo.s32 	%r131, %r5, %r129, %r130;
	shl.b64 	%rd112, %rd111, 32;
	shr.s64 	%rd113, %rd112, 30;
	add.s64 	%rd114, %rd3, %rd113;
	ld.global.f32 	%f59, [%rd114];
	cvt.s64.s32 	%rd115, %r131;
	add.s64 	%rd116, %rd31, %rd115;
	ld.global.u8 	%rs15, [%rd116];
	setp.eq.s16 	%p19, %rs15, 0;
	mul.f32 	%f60, %f59, %f2;
	selp.f32 	%f61, %f1, %f60, %p19;
	max.f32 	%f62, %f58, %f61;
	add.s64 	%rd117, %rd26, 480;
	cvt.u32.u64 	%r132, %rd117;
	div.s32 	%r133, %r132, %r2;
	mul.lo.s32 	%r134, %r133, %r2;
	sub.s32 	%r135, %r132, %r134;
	selp.b32 	%r136, 0, %r133, %p4;
	selp.b32 	%r137, 0, %r135, %p3;
	mul.lo.s32 	%r138, %r4, %r136;
	mad.lo.s32 	%r139, %r5, %r137, %r138;
	shl.b64 	%rd118, %rd117, 32;
	shr.s64 	%rd119, %rd118, 30;
	add.s64 	%rd120, %rd3, %rd119;
	ld.global.f32 	%f63, [%rd120];
	cvt.s64.s32 	%rd121, %r139;
	add.s64 	%rd122, %rd31, %rd121;
	ld.global.u8 	%rs16, [%rd122];
	setp.eq.s16 	%p20, %rs16, 0;
	mul.f32 	%f64, %f63, %f2;
	selp.f32 	%f65, %f1, %f64, %p20;
	max.f32 	%f66, %f62, %f65;
	add.s64 	%rd123, %rd26, 512;
	cvt.u32.u64 	%r140, %rd123;
	div.s32 	%r141, %r140, %r2;
	mul.lo.s32 	%r142, %r141, %r2;
	sub.s32 	%r143, %r140, %r142;
	selp.b32 	%r144, 0, %r141, %p4;
	selp.b32 	%r145, 0, %r143, %p3;
	mul.lo.s32 	%r146, %r4, %r144;
	mad.lo.s32 	%r147, %r5, %r145, %r146;
	shl.b64 	%rd124, %rd123, 32;
	shr.s64 	%rd125, %rd124, 30;
	add.s64 	%rd126, %rd3, %rd125;
	ld.global.f32 	%f67, [%rd126];
	cvt.s64.s32 	%rd127, %r147;
	add.s64 	%rd128, %rd31, %rd127;
	ld.global.u8 	%rs17, [%rd128];
	setp.eq.s16 	%p21, %rs17, 0;
	mul.f32 	%f68, %f67, %f2;
	selp.f32 	%f69, %f1, %f68, %p21;
	max.f32 	%f70, %f66, %f69;
	add.s64 	%rd129, %rd26, 544;
	cvt.u32.u64 	%r148, %rd129;
	div.s32 	%r149, %r148, %r2;
	mul.lo.s32 	%r150, %r149, %r2;
	sub.s32 	%r151, %r148, %r150;
	selp.b32 	%r152, 0, %r149, %p4;
	selp.b32 	%r153, 0, %r151, %p3;
	mul.lo.s32 	%r154, %r4, %r152;
	mad.lo.s32 	%r155, %r5, %r153, %r154;
	shl.b64 	%rd130, %rd129, 32;
	shr.s64 	%rd131, %rd130, 30;
	add.s64 	%rd132, %rd3, %rd131;
	ld.global.f32 	%f71, [%rd132];
	cvt.s64.s32 	%rd133, %r155;
	add.s64 	%rd134, %rd31, %rd133;
	ld.global.u8 	%rs18, [%rd134];
	setp.eq.s16 	%p22, %rs18, 0;
	mul.f32 	%f72, %f71, %f2;
	selp.f32 	%f73, %f1, %f72, %p22;
	max.f32 	%f74, %f70, %f73;
	add.s64 	%rd135, %rd26, 576;
	cvt.u32.u64 	%r156, %rd135;
	div.s32 	%r157, %r156, %r2;
	mul.lo.s32 	%r158, %r157, %r2;
	sub.s32 	%r159, %r156, %r158;
	selp.b32 	%r160, 0, %r157, %p4;
	selp.b32 	%r161, 0, %r159, %p3;
	mul.lo.s32 	%r162, %r4, %r160;
	mad.lo.s32 	%r163, %r5, %r161, %r162;
	shl.b64 	%rd136, %rd135, 32;
	shr.s64 	%rd137, %rd136, 30;
	add.s64 	%rd138, %rd3, %rd137;
	ld.global.f32 	%f75, [%rd138];
	cvt.s64.s32 	%rd139, %r163;
	add.s64 	%rd140, %rd31, %rd139;
	ld.global.u8 	%rs19, [%rd140];
	setp.eq.s16 	%p23, %rs19, 0;
	mul.f32 	%f76, %f75, %f2;
	selp.f32 	%f77, %f1, %f76, %p23;
	max.f32 	%f78, %f74, %f77;
	add.s64 	%rd141, %rd26, 608;
	cvt.u32.u64 	%r164, %rd141;
	div.s32 	%r165, %r164, %r2;
	mul.lo.s32 	%r166, %r165, %r2;
	sub.s32 	%r167, %r164, %r166;
	selp.b32 	%r168, 0, %r165, %p4;
	selp.b32 	%r169, 0, %r167, %p3;
	mul.lo.s32 	%r170, %r4, %r168;
	mad.lo.s32 	%r171, %r5, %r169, %r170;
	shl.b64 	%rd142, %rd141, 32;
	shr.s64 	%rd143, %rd142, 30;
	add.s64 	%rd144, %rd3, %rd143;
	ld.global.f32 	%f79, [%rd144];
	cvt.s64.s32 	%rd145, %r171;
	add.s64 	%rd146, %rd31, %rd145;
	ld.global.u8 	%rs20, [%rd146];
	setp.eq.s16 	%p24, %rs20, 0;
	mul.f32 	%f80, %f79, %f2;
	selp.f32 	%f81, %f1, %f80, %p24;
	max.f32 	%f82, %f78, %f81;
	add.s64 	%rd147, %rd26, 640;
	cvt.u32.u64 	%r172, %rd147;
	div.s32 	%r173, %r172, %r2;
	mul.lo.s32 	%r174, %r173, %r2;
	sub.s32 	%r175, %r172, %r174;
	selp.b32 	%r176, 0, %r173, %p4;
	selp.b32 	%r177, 0, %r175, %p3;
	mul.lo.s32 	%r178, %r4, %r176;
	mad.lo.s32 	%r179, %r5, %r177, %r178;
	shl.b64 	%rd148, %rd147, 32;
	shr.s64 	%rd149, %rd148, 30;
	add.s64 	%rd150, %rd3, %rd149;
	ld.global.f32 	%f83, [%rd150];
	cvt.s64.s32 	%rd151, %r179;
	add.s64 	%rd152, %rd31, %rd151;
	ld.global.u8 	%rs21, [%rd152];
	setp.eq.s16 	%p25, %rs21, 0;
	mul.f32 	%f84, %f83, %f2;
	selp.f32 	%f85, %f1, %f84, %p25;
	max.f32 	%f86, %f82, %f85;
	add.s64 	%rd153, %rd26, 672;
	cvt.u32.u64 	%r180, %rd153;
	div.s32 	%r181, %r180, %r2;
	mul.lo.s32 	%r182, %r181, %r2;
	sub.s32 	%r183, %r180, %r182;
	selp.b32 	%r184, 0, %r181, %p4;
	selp.b32 	%r185, 0, %r183, %p3;
	mul.lo.s32 	%r186, %r4, %r184;
	mad.lo.s32 	%r187, %r5, %r185, %r186;
	shl.b64 	%rd154, %rd153, 32;
	shr.s64 	%rd155, %rd154, 30;
	add.s64 	%rd156, %rd3, %rd155;
	ld.global.f32 	%f87, [%rd156];
	cvt.s64.s32 	%rd157, %r187;
	add.s64 	%rd158, %rd31, %rd157;
	ld.global.u8 	%rs22, [%rd158];
	setp.eq.s16 	%p26, %rs22, 0;
	mul.f32 	%f88, %f87, %f2;
	selp.f32 	%f89, %f1, %f88, %p26;
	max.f32 	%f90, %f86, %f89;
	add.s64 	%rd159, %rd26, 704;
	cvt.u32.u64 	%r188, %rd159;
	div.s32 	%r189, %r188, %r2;
	mul.lo.s32 	%r190, %r189, %r2;
	sub.s32 	%r191, %r188, %r190;
	selp.b32 	%r192, 0, %r189, %p4;
	selp.b32 	%r193, 0, %r191, %p3;
	mul.lo.s32 	%r194, %r4, %r192;
	mad.lo.s32 	%r195, %r5, %r193, %r194;
	shl.b64 	%rd160, %rd159, 32;
	shr.s64 	%rd161, %rd160, 30;
	add.s64 	%rd162, %rd3, %rd161;
	ld.global.f32 	%f91, [%rd162];
	cvt.s64.s32 	%rd163, %r195;
	add.s64 	%rd164, %rd31, %rd163;
	ld.global.u8 	%rs23, [%rd164];
	setp.eq.s16 	%p27, %rs23, 0;
	mul.f32 	%f92, %f91, %f2;
	selp.f32 	%f93, %f1, %f92, %p27;
	max.f32 	%f94, %f90, %f93;
	add.s64 	%rd165, %rd26, 736;
	cvt.u32.u64 	%r196, %rd165;
	div.s32 	%r197, %r196, %r2;
	mul.lo.s32 	%r198, %r197, %r2;
	sub.s32 	%r199, %r196, %r198;
	selp.b32 	%r200, 0, %r197, %p4;
	selp.b32 	%r201, 0, %r199, %p3;
	mul.lo.s32 	%r202, %r4, %r200;
	mad.lo.s32 	%r203, %r5, %r201, %r202;
	shl.b64 	%rd166, %rd165, 32;
	shr.s64 	%rd167, %rd166, 30;
	add.s64 	%rd168, %rd3, %rd167;
	ld.global.f32 	%f95, [%rd168];
	cvt.s64.s32 	%rd169, %r203;
	add.s64 	%rd170, %rd31, %rd169;
	ld.global.u8 	%rs24, [%rd170];
	setp.eq.s16 	%p28, %rs24, 0;
	mul.f32 	%f96, %f95, %f2;
	selp.f32 	%f97, %f1, %f96, %p28;
	max.f32 	%f98, %f94, %f97;
	add.s64 	%rd171, %rd26, 768;
	cvt.u32.u64 	%r204, %rd171;
	div.s32 	%r205, %r204, %r2;
	mul.lo.s32 	%r206, %r205, %r2;
	sub.s32 	%r207, %r204, %r206;
	selp.b32 	%r208, 0, %r205, %p4;
	selp.b32 	%r209, 0, %r207, %p3;
	mul.lo.s32 	%r210, %r4, %r208;
	mad.lo.s32 	%r211, %r5, %r209, %r210;
	shl.b64 	%rd172, %rd171, 32;
	shr.s64 	%rd173, %rd172, 30;
	add.s64 	%rd174, %rd3, %rd173;
	ld.global.f32 	%f99, [%rd174];
	cvt.s64.s32 	%rd175, %r211;
	add.s64 	%rd176, %rd31, %rd175;
	ld.global.u8 	%rs25, [%rd176];
	setp.eq.s16 	%p29, %rs25, 0;
	mul.f32 	%f100, %f99, %f2;
	selp.f32 	%f101, %f1, %f100, %p29;
	max.f32 	%f102, %f98, %f101;
	add.s64 	%rd177, %rd26, 800;
	cvt.u32.u64 	%r212, %rd177;
	div.s32 	%r213, %r212, %r2;
	mul.lo.s32 	%r214, %r213, %r2;
	sub.s32 	%r215, %r212, %r214;
	selp.b32 	%r216, 0, %r213, %p4;
	selp.b32 	%r217, 0, %r215, %p3;
	mul.lo.s32 	%r218, %r4, %r216;
	mad.lo.s32 	%r219, %r5, %r217, %r218;
	shl.b64 	%rd178, %rd177, 32;
	shr.s64 	%rd179, %rd178, 30;
	add.s64 	%rd180, %rd3, %rd179;
	ld.global.f32 	%f103, [%rd180];
	cvt.s64.s32 	%rd181, %r219;
	add.s64 	%rd182, %rd31, %rd181;
	ld.global.u8 	%rs26, [%rd182];
	setp.eq.s16 	%p30, %rs26, 0;
	mul.f32 	%f104, %f103, %f2;
	selp.f32 	%f105, %f1, %f104, %p30;
	max.f32 	%f106, %f102, %f105;
	add.s64 	%rd183, %rd26, 832;
	cvt.u32.u64 	%r220, %rd183;
	div.s32 	%r221, %r220, %r2;
	mul.lo.s32 	%r222, %r221, %r2;
	sub.s32 	%r223, %r220, %r222;
	selp.b32 	%r224, 0, %r221, %p4;
	selp.b32 	%r225, 0, %r223, %p3;
	mul.lo.s32 	%r226, %r4, %r224;
	mad.lo.s32 	%r227, %r5, %r225, %r226;
	shl.b64 	%rd184, %rd183, 32;
	shr.s64 	%rd185, %rd184, 30;
	add.s64 	%rd186, %rd3, %rd185;
	ld.global.f32 	%f107, [%rd186];
	cvt.s64.s32 	%rd187, %r227;
	add.s64 	%rd188, %rd31, %rd187;
	ld.global.u8 	%rs27, [%rd188];
	setp.eq.s16 	%p31, %rs27, 0;
	mul.f32 	%f108, %f107, %f2;
	selp.f32 	%f109, %f1, %f108, %p31;
	max.f32 	%f110, %f106, %f109;
	add.s64 	%rd189, %rd26, 864;
	cvt.u32.u64 	%r228, %rd189;
	div.s32 	%r229, %r228, %r2;
	mul.lo.s32 	%r230, %r229, %r2;
	sub.s32 	%r231, %r228, %r230;
	selp.b32 	%r232, 0, %r229, %p4;
	selp.b32 	%r233, 0, %r231, %p3;
	mul.lo.s32 	%r234, %r4, %r232;
	mad.lo.s32 	%r235, %r5, %r233, %r234;
	shl.b64 	%rd190, %rd189, 32;
	shr.s64 	%rd191, %rd190, 30;
	add.s64 	%rd192, %rd3, %rd191;
	ld.global.f32 	%f111, [%rd192];
	cvt.s64.s32 	%rd193, %r235;
	add.s64 	%rd194, %rd31, %rd193;
	ld.global.u8 	%rs28, [%rd194];
	setp.eq.s16 	%p32, %rs28, 0;
	mul.f32 	%f112, %f111, %f2;
	selp.f32 	%f113, %f1, %f112, %p32;
	max.f32 	%f114, %f110, %f113;
	add.s64 	%rd195, %rd26, 896;
	cvt.u32.u64 	%r236, %rd195;
	div.s32 	%r237, %r236, %r2;
	mul.lo.s32 	%r238, %r237, %r2;
	sub.s32 	%r239, %r236, %r238;
	selp.b32 	%r240, 0, %r237, %p4;
	selp.b32 	%r241, 0, %r239, %p3;
	mul.lo.s32 	%r242, %r4, %r240;
	mad.lo.s32 	%r243, %r5, %r241, %r242;
	shl.b64 	%rd196, %rd195, 32;
	shr.s64 	%rd197, %rd196, 30;
	add.s64 	%rd198, %rd3, %rd197;
	ld.global.f32 	%f115, [%rd198];
	cvt.s64.s32 	%rd199, %r243;
	add.s64 	%rd200, %rd31, %rd199;
	ld.global.u8 	%rs29, [%rd200];
	setp.eq.s16 	%p33, %rs29, 0;
	mul.f32 	%f116, %f115, %f2;
	selp.f32 	%f117, %f1, %f116, %p33;
	max.f32 	%f118, %f114, %f117;
	add.s64 	%rd201, %rd26, 928;
	cvt.u32.u64 	%r244, %rd201;
	div.s32 	%r245, %r244, %r2;
	mul.lo.s32 	%r246, %r245, %r2;
	sub.s32 	%r247, %r244, %r246;
	selp.b32 	%r248, 0, %r245, %p4;
	selp.b32 	%r249, 0, %r247, %p3;
	mul.lo.s32 	%r250, %r4, %r248;
	mad.lo.s32 	%r251, %r5, %r249, %r250;
	shl.b64 	%rd202, %rd201, 32;
	shr.s64 	%rd203, %rd202, 30;
	add.s64 	%rd204, %rd3, %rd203;
	ld.global.f32 	%f119, [%rd204];
	cvt.s64.s32 	%rd205, %r251;
	add.s64 	%rd206, %rd31, %rd205;
	ld.global.u8 	%rs30, [%rd206];
	setp.eq.s16 	%p34, %rs30, 0;
	mul.f32 	%f120, %f119, %f2;
	selp.f32 	%f121, %f1, %f120, %p34;
	max.f32 	%f122, %f118, %f121;
	add.s64 	%rd207, %rd26, 960;
	cvt.u32.u64 	%r252, %rd207;
	div.s32 	%r253, %r252, %r2;
	mul.lo.s32 	%r254, %r253, %r2;
	sub.s32 	%r255, %r252, %r254;
	selp.b32 	%r256, 0, %r253, %p4;
	selp.b32 	%r257, 0, %r255, %p3;
	mul.lo.s32 	%r258, %r4, %r256;
	mad.lo.s32 	%r259, %r5, %r257, %r258;
	shl.b64 	%rd208, %rd207, 32;
	shr.s64 	%rd209, %rd208, 30;
	add.s64 	%rd210, %rd3, %rd209;
	ld.global.f32 	%f123, [%rd210];
	cvt.s64.s32 	%rd211, %r259;
	add.s64 	%rd212, %rd31, %rd211;
	ld.global.u8 	%rs31, [%rd212];
	setp.eq.s16 	%p35, %rs31, 0;
	mul.f32 	%f124, %f123, %f2;
	selp.f32 	%f125, %f1, %f124, %p35;
	max.f32 	%f126, %f122, %f125;
	mov.b32 	%r260, %f126;
	shfl.sync.bfly.b32	%r261|%p36, %r260, 16, 31, -1;
	mov.b32 	%f127, %r261;
	max.f32 	%f128, %f126, %f127;
	mov.b32 	%r262, %f128;
	shfl.sync.bfly.b32	%r263|%p37, %r262, 8, 31, -1;
	mov.b32 	%f129, %r263;
	max.f32 	%f130, %f128, %f129;
	mov.b32 	%r264, %f130;
	shfl.sync.bfly.b32	%r265|%p38, %r264, 4, 31, -1;
	mov.b32 	%f131, %r265;
	max.f32 	%f132, %f130, %f131;
	mov.b32 	%r266, %f132;
	shfl.sync.bfly.b32	%r267|%p39, %r266, 2, 31, -1;
	mov.b32 	%f133, %r267;
	max.f32 	%f134, %f132, %f133;
	mov.b32 	%r268, %f134;
	shfl.sync.bfly.b32	%r269|%p40, %r268, 1, 31, -1;
	mov.b32 	%f135, %r269;
	max.f32 	%f136, %f134, %f135;
	sub.f32 	%f137, %f5, %f136;
	fma.rn.f32 	%f138, %f137, 0f3BBB989D, 0f3F000000;
	cvt.sat.f32.f32 	%f139, %f138;
	mov.f32 	%f140, 0f4B400001;
	mov.f32 	%f141, 0f437C0000;
	fma.rm.f32 	%f142, %f139, %f141, %f140;
	add.f32 	%f143, %f142, 0fCB40007F;
	neg.f32 	%f144, %f143;
	fma.rn.f32 	%f145, %f137, 0f3FB8AA3B, %f144;
	fma.rn.f32 	%f146, %f137, 0f32A57060, %f145;
	mov.b32 	%r270, %f142;
	shl.b32 	%r271, %r270, 23;
	mov.b32 	%f147, %r271;
	ex2.approx.ftz.f32 	%f148, %f146;
	mul.f32 	%f149, %f148, %f147;
	add.f32 	%f150, %f149, 0f00000000;
	sub.f32 	%f151, %f9, %f136;
	fma.rn.f32 	%f152, %f151, 0f3BBB989D, 0f3F000000;
	cvt.sat.f32.f32 	%f153, %f152;
	fma.rm.f32 	%f154, %f153, %f141, %f140;
	add.f32 	%f155, %f154, 0fCB40007F;
	neg.f32 	%f156, %f155;
	fma.rn.f32 	%f157, %f151, 0f3FB8AA3B, %f156;
	fma.rn.f32 	%f158, %f151, 0f32A57060, %f157;
	mov.b32 	%r272, %f154;
	shl.b32 	%r273, %r272, 23;
	mov.b32 	%f159, %r273;
	ex2.approx.ftz.f32 	%f160, %f158;
	mul.f32 	%f161, %f160, %f159;
	add.f32 	%f162, %f150, %f161;
	sub.f32 	%f163, %f13, %f136;
	fma.rn.f32 	%f164, %f163, 0f3BBB989D, 0f3F000000;
	cvt.sat.f32.f32 	%f165, %f164;
	fma.rm.f32 	%f166, %f165, %f141, %f140;
	add.f32 	%f167, %f166, 0fCB40007F;
	neg.f32 	%f168, %f167;
	fma.rn.f32 	%f169, %f163, 0f3FB8AA3B, %f168;
	fma.rn.f32 	%f170, %f163, 0f32A57060, %f169;
	mov.b32 	%r274, %f166;
	shl.b32 	%r275, %r274, 23;
	mov.b32 	%f171, %r275;
	ex2.approx.ftz.f32 	%f172, %f170;
	mul.f32 	%f173, %f172, %f171;
	add.f32 	%f174, %f162, %f173;
	sub.f32 	%f175, %f17, %f136;
	fma.rn.f32 	%f176, %f175, 0f3BBB989D, 0f3F000000;
	cvt.sat.f32.f32 	%f177, %f176;
	fma.rm.f32 	%f178, %f177, %f141, %f140;
	add.f32 	%f179, %f178, 0fCB40007F;
	neg.f32 	%f180, %f179;
	fma.rn.f32 	%f181, %f175, 0f3FB8AA3B, %f180;
	fma.rn.f32 	%f182, %f175, 0f32A57060, %f181;
	mov.b32 	%r276, %f178;
	shl.b32 	%r277, %r276, 23;
	mov.b32 	%f183, %r277;
	ex2.approx.ftz.f32 	%f184, %f182;
	mul.f32 	%f185, %f184, %f183;
	add.f32 	%f186, %f174, %f185;
	sub.f32 	%f187, %f21, %f136;
	fma.rn.f32 	%f188, %f187, 0f3BBB989D, 0f3F000000;
	cvt.sat.f32.f32 	%f189, %f188;
	fma.rm.f32 	%f190, %f189, %f141, %f140;
	add.f32 	%f191, %f190, 0fCB40007F;
	neg.f32 	%f192, %f191;
	fma.rn.f32 	%f193, %f187, 0f3FB8AA3B, %f192;
	fma.rn.f32 	%f194, %f187, 0f32A57060, %f193;
	mov.b32 	%r278, %f190;
	shl.b32 	%r279, %r278, 23;
	mov.b32 	%f195, %r279;
	ex2.approx.ftz.f32 	%f196, %f194;
	mul.f32 	%f197, %f196, %f195;
	add.f32 	%f198, %f186, %f197;
	sub.f32 	%f199, %f25, %f136;
	fma.rn.f32 	%f200, %f199, 0f3BBB989D, 0f3F000000;
	cvt.sat.f32.f32 	%f201, %f200;
	fma.rm.f32 	%f202, %f201, %f141, %f140;
	add.f32 	%f203, %f202, 0fCB40007F;
	neg.f32 	%f204, %f203;
	fma.rn.f32 	%f205, %f199, 0f3FB8AA3B, %f204;
	fma.rn.f32 	%f206, %f199, 0f32A57060, %f205;
	mov.b32 	%r280, %f202;
	shl.b32 	%r281, %r280, 23;
	mov.b32 	%f207, %r281;
	ex2.approx.ftz.f32 	%f208, %f206;
	mul.f32 	%f209, %f208, %f207;
	add.f32 	%f210, %f198, %f209;
	sub.f32 	%f211, %f29, %f136;
	fma.rn.f32 	%f212, %f211, 0f3BBB989D, 0f3F000000;
	cvt.sat.f32.f32 	%f213, %f212;
	fma.rm.f32 	%f214, %f213, %f141, %f140;
	add.f32 	%f215, %f214, 0fCB40007F;
	neg.f32 	%f216, %f215;
	fma.rn.f32 	%f217, %f211, 0f3FB8AA3B, %f216;
	fma.rn.f32 	%f218, %f211, 0f32A57060, %f217;
	mov.b32 	%r282, %f214;
	shl.b32 	%r283, %r282, 23;
	mov.b32 	%f219, %r283;
	ex2.approx.ftz.f32 	%f220, %f218;
	mul.f32 	%f221, %f220, %f219;
	add.f32 	%f222, %f210, %f221;
	sub.f32 	%f223, %f33, %f136;
	fma.rn.f32 	%f224, %f223, 0f3BBB989D, 0f3F000000;
	cvt.sat.f32.f32 	%f225, %f224;
	fma.rm.f32 	%f226, %f225, %f141, %f140;
	add.f32 	%f227, %f226, 0fCB40007F;
	neg.f32 	%f228, %f227;
	fma.rn.f32 	%f229, %f223, 0f3FB8AA3B, %f228;
	fma.rn.f32 	%f230, %f223, 0f32A57060, %f229;
	mov.b32 	%r284, %f226;
	shl.b32 	%r285, %r284, 23;
	mov.b32 	%f231, %r285;
	ex2.approx.ftz.f32 	%f232, %f230;
	mul.f32 	%f233, %f232, %f231;
	add.f32 	%f234, %f222, %f233;
	sub.f32 	%f235, %f37, %f136;
	fma.rn.f32 	%f236, %f235, 0f3BBB989D, 0f3F000000;
	cvt.sat.f32.f32 	%f237, %f236;
	fma.rm.f32 	%f238, %f237, %f141, %f140;
	add.f32 	%f239, %f238, 0fCB40007F;
	neg.f32 	%f240, %f239;
	fma.rn.f32 	%f241, %f235, 0f3FB8AA3B, %f240;
	fma.rn.f32 	%f242, %f235, 0f32A57060, %f241;
	mov.b32 	%r286, %f238;
	shl.b32 	%r287, %r286, 23;
	mov.b32 	%f243, %r287;
	ex2.approx.ftz.f32 	%f244, %f242;
	mul.f32 	%f245, %f244, %f243;
	add.f32 	%f246, %f234, %f245;
	sub.f32 	%f247, %f41, %f136;
	fma.rn.f32 	%f248, %f247, 0f3BBB989D, 0f3F000000;
	cvt.sat.f32.f32 	%f249, %f248;
	fma.rm.f32 	%f250, %f249, %f141, %f140;
	add.f32 	%f251, %f250, 0fCB40007F;
	neg.f32 	%f252, %f251;
	fma.rn.f32 	%f253, %f247, 0f3FB8AA3B, %f252;
	fma.rn.f32 	%f254, %f247, 0f32A57060, %f253;
	mov.b32 	%r288, %f250;
	shl.b32 	%r289, %r288, 23;
	mov.b32 	%f255, %r289;
	ex2.approx.ftz.f32 	%f256, %f254;
	mul.f32 	%f257, %f256, %f255;
	add.f32 	%f258, %f246, %f257;
	sub.f32 	%f259, %f45, %f136;
	fma.rn.f32 	%f260, %f259, 0f3BBB989D, 0f3F000000;
	cvt.sat.f32.f32 	%f261, %f260;
	fma.rm.f32 	%f262, %f261, %f141, %f140;
	add.f32 	%f263, %f262, 0fCB40007F;
	neg.f32 	%f264, %f263;
	fma.rn.f32 	%f265, %f259, 0f3FB8AA3B, %f264;
	fma.rn.f32 	%f266, %f259, 0f32A57060, %f265;
	mov.b32 	%r290, %f262;
	shl.b32 	%r291, %r290, 23;
	mov.b32 	%f267, %r291;
	ex2.approx.ftz.f32 	%f268, %f266;
	mul.f32 	%f269, %f268, %f267;
	add.f32 	%f270, %f258, %f269;
	sub.f32 	%f271, %f49, %f136;
	fma.rn.f32 	%f272, %f271, 0f3BBB989D, 0f3F000000;
	cvt.sat.f32.f32 	%f273, %f272;
	fma.rm.f32 	%f274, %f273, %f141, %f140;
	add.f32 	%f275, %f274, 0fCB40007F;
	neg.f32 	%f276, %f275;
	fma.rn.f32 	%f277, %f271, 0f3FB8AA3B, %f276;
	fma.rn.f32 	%f278, %f271, 0f32A57060, %f277;
	mov.b32 	%r292, %f274;
	shl.b32 	%r293, %r292, 23;
	mov.b32 	%f279, %r293;
	ex2.approx.ftz.f32 	%f280, %f278;
	mul.f32 	%f281, %f280, %f279;
	add.f32 	%f282, %f270, %f281;
	sub.f32 	%f283, %f53, %f136;
	fma.rn.f32 	%f284, %f283, 0f3BBB989D, 0f3F000000;
	cvt.sat.f32.f32 	%f285, %f284;
	fma.rm.f32 	%f286, %f285, %f141, %f140;
	add.f32 	%f287, %f286, 0fCB40007F;
	neg.f32 	%f288, %f287;
	fma.rn.f32 	%f289, %f283, 0f3FB8AA3B, %f288;
	fma.rn.f32 	%f290, %f283, 0f32A57060, %f289;
	mov.b32 	%r294, %f286;
	shl.b32 	%r295, %r294, 23;
	mov.b32 	%f291, %r295;
	ex2.approx.ftz.f32 	%f292, %f290;
	mul.f32 	%f293, %f292, %f291;
	add.f32 	%f294, %f282, %f293;
	sub.f32 	%f295, %f57, %f136;
	fma.rn.f32 	%f296, %f295, 0f3BBB989D, 0f3F000000;
	cvt.sat.f32.f32 	%f297, %f296;
	fma.rm.f32 	%f298, %f297, %f141, %f140;
	add.f32 	%f299, %f298, 0fCB40007F;
	neg.f32 	%f300, %f299;
	fma.rn.f32 	%f301, %f295, 0f3FB8AA3B, %f300;
	fma.rn.f32 	%f302, %f295, 0f32A57060, %f301;
	mov.b32 	%r296, %f298;
	shl.b32 	%r297, %r296, 23;
	mov.b32 	%f303, %r297;
	ex2.approx.ftz.f32 	%f304, %f302;
	mul.f32 	%f305, %f304, %f303;
	add.f32 	%f306, %f294, %f305;
	sub.f32 	%f307, %f61, %f136;
	fma.rn.f32 	%f308, %f307, 0f3BBB989D, 0f3F000000;
	cvt.sat.f32.f32 	%f309, %f308;
	fma.rm.f32 	%f310, %f309, %f141, %f140;
	add.f32 	%f311, %f310, 0fCB40007F;
	neg.f32 	%f312, %f311;
	fma.rn.f32 	%f313, %f307, 0f3FB8AA3B, %f312;
	fma.rn.f32 	%f314, %f307, 0f32A57060, %f313;
	mov.b32 	%r298, %f310;
	shl.b32 	%r299, %r298, 23;
	mov.b32 	%f315, %r299;
	ex2.approx.ftz.f32 	%f316, %f314;
	mul.f32 	%f317, %f316, %f315;
	add.f32 	%f318, %f306, %f317;
	sub.f32 	%f319, %f65, %f136;
	fma.rn.f32 	%f320, %f319, 0f3BBB989D, 0f3F000000;
	cvt.sat.f32.f32 	%f321, %f320;
	fma.rm.f32 	%f322, %f321, %f141, %f140;
	add.f32 	%f323, %f322, 0fCB40007F;
	neg.f32 	%f324, %f323;
	fma.rn.f32 	%f325, %f319, 0f3FB8AA3B, %f324;
	fma.rn.f32 	%f326, %f319, 0f32A57060, %f325;
	mov.b32 	%r300, %f322;
	shl.b32 	%r301, %r300, 23;
	mov.b32 	%f327, %r301;
	ex2.approx.ftz.f32 	%f328, %f326;
	mul.f32 	%f329, %f328, %f327;
	add.f32 	%f330, %f318, %f329;
	sub.f32 	%f331, %f69, %f136;
	fma.rn.f32 	%f332, %f331, 0f3BBB989D, 0f3F000000;
	cvt.sat.f32.f32 	%f333, %f332;
	fma.rm.f32 	%f334, %f333, %f141, %f140;
	add.f32 	%f335, %f334, 0fCB40007F;
	neg.f32 	%f336, %f335;
	fma.rn.f32 	%f337, %f331, 0f3FB8AA3B, %f336;
	fma.rn.f32 	%f338, %f331, 0f32A57060, %f337;
	mov.b32 	%r302, %f334;
	shl.b32 	%r303, %r302, 23;
	mov.b32 	%f339, %r303;
	ex2.approx.ftz.f32 	%f340, %f338;
	mul.f32 	%f341, %f340, %f339;
	add.f32 	%f342, %f330, %f341;
	sub.f32 	%f343, %f73, %f136;
	fma.rn.f32 	%f344, %f343, 0f3BBB989D, 0f3F000000;
	cvt.sat.f32.f32 	%f345, %f344;
	fma.rm.f32 	%f346, %f345, %f141, %f140;
	add.f32 	%f347, %f346, 0fCB40007F;
	neg.f32 	%f348, %f347;
	fma.rn.f32 	%f349, %f343, 0f3FB8AA3B, %f348;
	fma.rn.f32 	%f350, %f343, 0f32A57060, %f349;
	mov.b32 	%r304, %f346;
	shl.b32 	%r305, %r304, 23;
	mov.b32 	%f351, %r305;
	ex2.approx.ftz.f32 	%f352, %f350;
	mul.f32 	%f353, %f352, %f351;
	add.f32 	%f354, %f342, %f353;
	sub.f32 	%f355, %f77, %f136;
	fma.rn.f32 	%f356, %f355, 0f3BBB989D, 0f3F000000;
	cvt.sat.f32.f32 	%f357, %f356;
	fma.rm.f32 	%f358, %f357, %f141, %f140;
	add.f32 	%f359, %f358, 0fCB40007F;
	neg.f32 	%f360, %f359;
	fma.rn.f32 	%f361, %f355, 0f3FB8AA3B, %f360;
	fma.rn.f32 	%f362, %f355, 0f32A57060, %f361;
	mov.b32 	%r306, %f358;
	shl.b32 	%r307, %r306, 23;
	mov.b32 	%f363, %r307;
	ex2.approx.ftz.f32 	%f364, %f362;
	mul.f32 	%f365, %f364, %f363;
	add.f32 	%f366, %f354, %f365;
	sub.f32 	%f367, %f81, %f136;
	fma.rn.f32 	%f368, %f367, 0f3BBB989D, 0f3F000000;
	cvt.sat.f32.f32 	%f369, %f368;
	fma.rm.f32 	%f370, %f369, %f141, %f140;
	add.f32 	%f371, %f370, 0fCB40007F;
	neg.f32 	%f372, %f371;
	fma.rn.f32 	%f373, %f367, 0f3FB8AA3B, %f372;
	fma.rn.f32 	%f374, %f367, 0f32A57060, %f373;
	mov.b32 	%r308, %f370;
	shl.b32 	%r309, %r308, 23;
	mov.b32 	%f375, %r309;
	ex2.approx.ftz.f32 	%f376, %f374;
	mul.f32 	%f377, %f376, %f375;
	add.f32 	%f378, %f366, %f377;
	sub.f32 	%f379, %f85, %f136;
	fma.rn.f32 	%f380, %f379, 0f3BBB989D, 0f3F000000;
	cvt.sat.f32.f32 	%f381, %f380;
	fma.rm.f32 	%f382, %f381, %f141, %f140;
	add.f32 	%f383, %f382, 0fCB40007F;
	neg.f32 	%f384, %f383;
	fma.rn.f32 	%f385, %f379, 0f3FB8AA3B, %f384;
	fma.rn.f32 	%f386, %f379, 0f32A57060, %f385;
	mov.b32 	%r310, %f382;
	shl.b32 	%r311, %r310, 23;
	mov.b32 	%f387, %r311;
	ex2.approx.ftz.f32 	%f388, %f386;
	mul.f32 	%f389, %f388, %f387;
	add.f32 	%f390, %f378, %f389;
	sub.f32 	%f391, %f89, %f136;
	fma.rn.f32 	%f392, %f391, 0f3BBB989D, 0f3F000000;
	cvt.sat.f32.f32 	%f393, %f392;
	fma.rm.f32 	%f394, %f393, %f141, %f140;
	add.f32 	%f395, %f394, 0fCB40007F;
	neg.f32 	%f396, %f395;
	fma.rn.f32 	%f397, %f391, 0f3FB8AA3B, %f396;
	fma.rn.f32 	%f398, %f391, 0f32A57060, %f397;
	mov.b32 	%r312, %f394;
	shl.b32 	%r313, %r312, 23;
	mov.b32 	%f399, %r313;
	ex2.approx.ftz.f32 	%f400, %f398;
	mul.f32 	%f401, %f400, %f399;
	add.f32 	%f402, %f390, %f401;
	sub.f32 	%f403, %f93, %f136;
	fma.rn.f32 	%f404, %f403, 0f3BBB989D, 0f3F000000;
	cvt.sat.f32.f32 	%f405, %f404;
	fma.rm.f32 	%f406, %f405, %f141, %f140;
	add.f32 	%f407, %f406, 0fCB40007F;
	neg.f32 	%f408, %f407;
	fma.rn.f32 	%f409, %f403, 0f3FB8AA3B, %f408;
	fma.rn.f32 	%f410, %f403, 0f32A57060, %f409;
	mov.b32 	%r314, %f406;
	shl.b32 	%r315, %r314, 23;
	mov.b32 	%f411, %r315;
	ex2.approx.ftz.f32 	%f412, %f410;
	mul.f32 	%f413, %f412, %f411;
	add.f32 	%f414, %f402, %f413;
	sub.f32 	%f415, %f97, %f136;
	fma.rn.f32 	%f416, %f415, 0f3BBB989D, 0f3F000000;
	cvt.sat.f32.f32 	%f417, %f416;
	fma.rm.f32 	%f418, %f417, %f141, %f140;
	add.f32 	%f419, %f418, 0fCB40007F;
	neg.f32 	%f420, %f419;
	fma.rn.f32 	%f421, %f415, 0f3FB8AA3B, %f420;
	fma.rn.f32 	%f422, %f415, 0f32A57060, %f421;
	mov.b32 	%r316, %f418;
	shl.b32 	%r317, %r316, 23;
	mov.b32 	%f423, %r317;
	ex2.approx.ftz.f32 	%f424, %f422;
	mul.f32 	%f425, %f424, %f423;
	add.f32 	%f426, %f414, %f425;
	sub.f32 	%f427, %f101, %f136;
	fma.rn.f32 	%f428, %f427, 0f3BBB989D, 0f3F000000;
	cvt.sat.f32.f32 	%f429, %f428;
	fma.rm.f32 	%f430, %f429, %f141, %f140;
	add.f32 	%f431, %f430, 0fCB40007F;
	neg.f32 	%f432, %f431;
	fma.rn.f32 	%f433, %f427, 0f3FB8AA3B, %f432;
	fma.rn.f32 	%f434, %f427, 0f32A57060, %f433;
	mov.b32 	%r318, %f430;
	shl.b32 	%r319, %r318, 23;
	mov.b32 	%f435, %r319;
	ex2.approx.ftz.f32 	%f436, %f434;
	mul.f32 	%f437, %f436, %f435;
	add.f32 	%f438, %f426, %f437;
	sub.f32 	%f439, %f105, %f136;
	fma.rn.f32 	%f440, %f439, 0f3BBB989D, 0f3F000000;
	cvt.sat.f32.f32 	%f441, %f440;
	fma.rm.f32 	%f442, %f441, %f141, %f140;
	add.f32 	%f443, %f442, 0fCB40007F;
	neg.f32 	%f444, %f443;
	fma.rn.f32 	%f445, %f439, 0f3FB8AA3B, %f444;
	fma.rn.f32 	%f446, %f439, 0f32A57060, %f445;
	mov.b32 	%r320, %f442;
	shl.b32 	%r321, %r320, 23;
	mov.b32 	%f447, %r321;
	ex2.approx.ftz.f32 	%f448, %f446;
	mul.f32 	%f449, %f448, %f447;
	add.f32 	%f450, %f438, %f449;
	sub.f32 	%f451, %f109, %f136;
	fma.rn.f32 	%f452, %f451, 0f3BBB989D, 0f3F000000;
	cvt.sat.f32.f32 	%f453, %f452;
	fma.rm.f32 	%f454, %f453, %f141, %f140;
	add.f32 	%f455, %f454, 0fCB40007F;
	neg.f32 	%f456, %f455;
	fma.rn.f32 	%f457, %f451, 0f3FB8AA3B, %f456;
	fma.rn.f32 	%f458, %f451, 0f32A57060, %f457;
	mov.b32 	%r322, %f454;
	shl.b32 	%r323, %r322, 23;
	mov.b32 	%f459, %r323;
	ex2.approx.ftz.f32 	%f460, %f458;
	mul.f32 	%f461, %f460, %f459;
	add.f32 	%f462, %f450, %f461;
	sub.f32 	%f463, %f113, %f136;
	fma.rn.f32 	%f464, %f463, 0f3BBB989D, 0f3F000000;
	cvt.sat.f32.f32 	%f465, %f464;
	fma.rm.f32 	%f466, %f465, %f141, %f140;
	add.f32 	%f467, %f466, 0fCB40007F;
	neg.f32 	%f468, %f467;
	fma.rn.f32 	%f469, %f463, 0f3FB8AA3B, %f468;
	fma.rn.f32 	%f470, %f463, 0f32A57060, %f469;
	mov.b32 	%r324, %f466;
	shl.b32 	%r325, %r324, 23;
	mov.b32 	%f471, %r325;
	ex2.approx.ftz.f32 	%f472, %f470;
	mul.f32 	%f473, %f472, %f471;
	add.f32 	%f474, %f462, %f473;
	sub.f32 	%f475, %f117, %f136;
	fma.rn.f32 	%f476, %f475, 0f3BBB989D, 0f3F000000;
	cvt.sat.f32.f32 	%f477, %f476;
	fma.rm.f32 	%f478, %f477, %f141, %f140;
	add.f32 	%f479, %f478, 0fCB40007F;
	neg.f32 	%f480, %f479;
	fma.rn.f32 	%f481, %f475, 0f3FB8AA3B, %f480;
	fma.rn.f32 	%f482, %f475, 0f32A57060, %f481;
	mov.b32 	%r326, %f478;
	shl.b32 	%r327, %r326, 23;
	mov.b32 	%f483, %r327;
	ex2.approx.ftz.f32 	%f484, %f482;
	mul.f32 	%f485, %f484, %f483;
	add.f32 	%f486, %f474, %f485;
	sub.f32 	%f487, %f121, %f136;
	fma.rn.f32 	%f488, %f487, 0f3BBB989D, 0f3F000000;
	cvt.sat.f32.f32 	%f489, %f488;
	fma.rm.f32 	%f490, %f489, %f141, %f140;
	add.f32 	%f491, %f490, 0fCB40007F;
	neg.f32 	%f492, %f491;
	fma.rn.f32 	%f493, %f487, 0f3FB8AA3B, %f492;
	fma.rn.f32 	%f494, %f487, 0f32A57060, %f493;
	mov.b32 	%r328, %f490;
	shl.b32 	%r329, %r328, 23;
	mov.b32 	%f495, %r329;
	ex2.approx.ftz.f32 	%f496, %f494;
	mul.f32 	%f497, %f496, %f495;
	add.f32 	%f498, %f486, %f497;
	sub.f32 	%f499, %f125, %f136;
	fma.rn.f32 	%f500, %f499, 0f3BBB989D, 0f3F000000;
	cvt.sat.f32.f32 	%f501, %f500;
	fma.rm.f32 	%f502, %f501, %f141, %f140;
	add.f32 	%f503, %f502, 0fCB40007F;
	neg.f32 	%f504, %f503;
	fma.rn.f32 	%f505, %f499, 0f3FB8AA3B, %f504;
	fma.rn.f32 	%f506, %f499, 0f32A57060, %f505;
	mov.b32 	%r330, %f502;
	shl.b32 	%r331, %r330, 23;
	mov.b32 	%f507, %r331;
	ex2.approx.ftz.f32 	%f508, %f506;
	mul.f32 	%f509, %f508, %f507;
	add.f32 	%f510, %f498, %f509;
	mov.b32 	%r332, %f510;
	shfl.sync.bfly.b32	%r333|%p41, %r332, 16, 31, -1;
	mov.b32 	%f511, %r333;
	add.f32 	%f512, %f510, %f511;
	mov.b32 	%r334, %f512;
	shfl.sync.bfly.b32	%r335|%p42, %r334, 8, 31, -1;
	mov.b32 	%f513, %r335;
	add.f32 	%f514, %f512, %f513;
	mov.b32 	%r336, %f514;
	shfl.sync.bfly.b32	%r337|%p43, %r336, 4, 31, -1;
	mov.b32 	%f515, %r337;
	add.f32 	%f516, %f514, %f515;
	mov.b32 	%r338, %f516;
	shfl.sync.bfly.b32	%r339|%p44, %r338, 2, 31, -1;
	mov.b32 	%f517, %r339;
	add.f32 	%f518, %f516, %f517;
	mov.b32 	%r340, %f518;
	shfl.sync.bfly.b32	%r341|%p45, %r340, 1, 31, -1;
	mov.b32 	%f519, %r341;
	add.f32 	%f520, %f518, %f519;
	div.rn.f32 	%f521, %f149, %f520;
	div.rn.f32 	%f522, %f161, %f520;
	div.rn.f32 	%f523, %f173, %f520;
	div.rn.f32 	%f524, %f185, %f520;
	div.rn.f32 	%f525, %f197, %f520;
	div.rn.f32 	%f526, %f209, %f520;
	div.rn.f32 	%f527, %f221, %f520;
	div.rn.f32 	%f528, %f233, %f520;
	div.rn.f32 	%f529, %f245, %f520;
	div.rn.f32 	%f530, %f257, %f520;
	div.rn.f32 	%f531, %f269, %f520;
	div.rn.f32 	%f532, %f281, %f520;
	div.rn.f32 	%f533, %f293, %f520;
	div.rn.f32 	%f534, %f305, %f520;
	div.rn.f32 	%f535, %f317, %f520;
	div.rn.f32 	%f536, %f329, %f520;
	div.rn.f32 	%f537, %f341, %f520;
	div.rn.f32 	%f538, %f353, %f520;
	div.rn.f32 	%f539, %f365, %f520;
	div.rn.f32 	%f540, %f377, %f520;
	div.rn.f32 	%f541, %f389, %f520;
	div.rn.f32 	%f542, %f401, %f520;
	div.rn.f32 	%f543, %f413, %f520;
	div.rn.f32 	%f544, %f425, %f520;
	div.rn.f32 	%f545, %f437, %f520;
	div.rn.f32 	%f546, %f449, %f520;
	div.rn.f32 	%f547, %f461, %f520;
	div.rn.f32 	%f548, %f473, %f520;
	div.rn.f32 	%f549, %f485, %f520;
	div.rn.f32 	%f550, %f497, %f520;
	div.rn.f32 	%f551, %f509, %f520;
	mad.lo.s64 	%rd213, %rd217, %rd17, %rd4;
	cvta.to.global.u64 	%rd214, %rd16;
	shl.b64 	%rd215, %rd213, 2;
	add.s64 	%rd216, %rd214, %rd215;
	st.global.f32 	[%rd216], %f521;
	st.global.f32 	[%rd216+128], %f522;
	st.global.f32 	[%rd216+256], %f523;
	st.global.f32 	[%rd216+384], %f524;
	st.global.f32 	[%rd216+512], %f525;
	st.global.f32 	[%rd216+640], %f526;
	st.global.f32 	[%rd216+768], %f527;
	st.global.f32 	[%rd216+896], %f528;
	st.global.f32 	[%rd216+1024], %f529;
	st.global.f32 	[%rd216+1152], %f530;
	st.global.f32 	[%rd216+1280], %f531;
	st.global.f32 	[%rd216+1408], %f532;
	st.global.f32 	[%rd216+1536], %f533;
	st.global.f32 	[%rd216+1664], %f534;
	st.global.f32 	[%rd216+1792], %f535;
	st.global.f32 	[%rd216+1920], %f536;
	st.global.f32 	[%rd216+2048], %f537;
	st.global.f32 	[%rd216+2176], %f538;
	st.global.f32 	[%rd216+2304], %f539;
	st.global.f32 	[%rd216+2432], %f540;
	st.global.f32 	[%rd216+2560], %f541;
	st.global.f32 	[%rd216+2688], %f542;
	st.global.f32 	[%rd216+2816], %f543;
	st.global.f32 	[%rd216+2944], %f544;
	st.global.f32 	[%rd216+3072], %f545;
	st.global.f32 	[%rd216+3200], %f546;
	st.global.f32 	[%rd216+3328], %f547;
	st.global.f32 	[%rd216+3456], %f548;
	st.global.f32 	[%rd216+3584], %f549;
	st.global.f32 	[%rd216+3712], %f550;
	st.global.f32 	[%rd216+3840], %f551;
	add.s64 	%rd217, %rd217, %rd5;
	setp.lt.s64 	%p46, %rd217, %rd18;
	@%p46 bra 	$L__BB286_4;
$L__BB286_5:
	ret;

}
	// .globl	_Z15SoftmaxWarpImplI22BroadcastScaleMaskLoadIffbLm2EiE11DirectStoreIffEfLi1ELi31ELi32ELi1ELb1EL9Algorithm0EEvT_T0_ll
.visible .entry _Z15SoftmaxWarpImplI22BroadcastScaleMaskLoadIffbLm2EiE11DirectStoreIffEfLi1ELi31ELi32ELi1ELb1EL9Algorithm0EEvT_T0_ll(
	.param .align 8 .b8 _Z15SoftmaxWarpImplI22BroadcastScaleMaskLoadIffbLm2EiE11DirectStoreIffEfLi1ELi31ELi32ELi1ELb1EL9Algorithm0EEvT_T0_ll_param_0[88],
	.param .align 8 .b8 _Z15SoftmaxWarpImplI22BroadcastScaleMaskLoadIffbLm2EiE11DirectStoreIffEfLi1ELi31ELi32ELi1ELb1EL9Algorithm0EEvT_T0_ll_param_1[16],
	.param .u64 _Z15SoftmaxWarpImplI22BroadcastScaleMaskLoadIffbLm2EiE11DirectStoreIffEfLi1ELi31ELi32ELi1ELb1EL9Algorithm0EEvT_T0_ll_param_2,
	.param .u64 _Z15SoftmaxWarpImplI22BroadcastScaleMaskLoadIffbLm2EiE11DirectStoreIffEfLi1ELi31ELi32ELi1ELb1EL9Algorithm0EEvT_T0_ll_param_3
)
{
	.reg .pred 	%p<169>;
	.reg .b16 	%rs<32>;
	.reg .b32 	%r<479>;
	.reg .b32 	%f<709>;
	.reg .b64 	%rd<293>;

	ld.param.u64 	%rd32, [_Z15SoftmaxWarpImplI22BroadcastScaleMaskLoadIffbLm2EiE11DirectStoreIffEfLi1ELi31ELi32ELi1ELb1EL9Algorithm0EEvT_T0_ll_param_1+8];
	ld.param.u64 	%rd31, [_Z15SoftmaxWarpImplI22BroadcastScaleMaskLoadIffbLm2EiE11DirectStoreIffEfLi1ELi31ELi32ELi1ELb1EL9Algorithm0EEvT_T0_ll_param_1];
	ld.param.v2.f32 	{%f158, %f159}, [_Z15SoftmaxWarpImplI22BroadcastScaleMaskLoadIffbLm2EiE11DirectStoreIffEfLi1ELi31ELi32ELi1ELb1EL9Algorithm0EEvT_T0_ll_param_0+80];
	ld.param.u64 	%rd30, [_Z15SoftmaxWarpImplI22BroadcastScaleMaskLoadIffbLm2EiE11DirectStoreIffEfLi1ELi31ELi32ELi1ELb1EL9Algorithm0EEvT_T0_ll_param_0+72];
	ld.param.v2.u32 	{%r6, %r7}, [_Z15SoftmaxWarpImplI22BroadcastScaleMaskLoadIffbLm2EiE11DirectStoreIffEfLi1ELi31ELi32ELi1ELb1EL9Algorithm0EEvT_T0_ll_param_0+56];
	ld.param.v2.u32 	{%r4, %r5}, [_Z15SoftmaxWarpImplI22BroadcastScaleMaskLoadIffbLm2EiE11DirectStoreIffEfLi1ELi31ELi32ELi1ELb1EL9Algorithm0EEvT_T0_ll_param_0+40];
	ld.param.u64 	%rd26, [_Z15SoftmaxWarpImplI22BroadcastScaleMaskLoadIffbLm2EiE11DirectStoreIffEfLi1ELi31ELi32ELi1ELb1EL9Algorithm0EEvT_T0_ll_param_0+24];
	ld.param.u64 	%rd25, [_Z15SoftmaxWarpImplI22BroadcastScaleMaskLoadIffbLm2EiE11DirectStoreIffEfLi1ELi31ELi32ELi1ELb1EL9Algorithm0EEvT_T0_ll_param_0+16];
	ld.param.u64 	%rd24, [_Z15SoftmaxWarpImplI22BroadcastScaleMaskLoadIffbLm2EiE11DirectStoreIffEfLi1ELi31ELi32ELi1ELb1EL9Algorithm0EEvT_T0_ll_param_0+8];
	ld.param.u64 	%rd23, [_Z15SoftmaxWarpImplI22BroadcastScaleMaskLoadIffbLm2EiE11DirectStoreIffEfLi1ELi31ELi32ELi1ELb1EL9Algorithm0EEvT_T0_ll_param_0];
	ld.param.u64 	%rd34, [_Z15SoftmaxWarpImplI22BroadcastScaleMaskLoadIffbLm2EiE11DirectStoreIffEfLi1ELi31ELi32ELi1ELb1EL9Algorithm0EEvT_T0_ll_param_3];
	cvta.to.global.u64 	%rd1, %rd23;
	cvta.to.global.u64 	%rd2, %rd24;
	setp.lt.s64 	%p1, %rd34, 993;
	@%p1 bra 	$L__BB287_2;
	mov.u64 	%rd35, $str;
	cvta.global.u64 	%rd36, %rd35;
	mov.u64 	%rd37, $str$1;
	cvta.global.u64 	%rd38, %rd37;
	mov.u64 	%rd39, __unnamed_283;
	cvta.global.u64 	%rd40, %rd39;
	{ // callseq 282, 0
	.param .b64 param0;
	st.param.b64 	[param0], %rd36;
	.param .b64 param1;
	st.param.b64 	[param1], %rd38;
	.param .b32 param2;
	st.param.b32 	[param2], 254;
	.param .b64 param3;
	st.param.b64 	[param3], %rd40;
	.param .b64 param4;
	st.param.b64 	[param4], 1;
	call.uni 
	__assertfail, 
	(
	param0, 
	param1, 
	param2, 
	param3, 
	param4
	);
	} // callseq 282
$L__BB287_2:
	ld.param.u64 	%rd290, [_Z15SoftmaxWarpImplI22BroadcastScaleMaskLoadIffbLm2EiE11DirectStoreIffEfLi1ELi31ELi32ELi1ELb1EL9Algorithm0EEvT_T0_ll_param_2];
	mov.u32 	%r8, %ctaid.x;
	mov.u32 	%r9, %ntid.y;
	mov.u32 	%r10, %tid.y;
	mad.lo.s32 	%r11, %r8, %r9, %r10;
	cvt.s64.s32 	%rd292, %r11;
	setp.le.s64 	%p2, %rd290, %rd292;
	@%p2 bra 	$L__BB287_129;
	mov.u32 	%r12, %tid.x;
	add.s32 	%r13, %r12, 480;
	cvt.u64.u32 	%rd5, %r13;
	add.s32 	%r14, %r12, 512;
	cvt.u64.u32 	%rd6, %r14;
	add.s32 	%r15, %r12, 544;
	cvt.u64.u32 	%rd7, %r15;
	add.s32 	%r16, %r12, 576;
	cvt.u64.u32 	%rd8, %r16;
	add.s32 	%r17, %r12, 608;
	cvt.u64.u32 	%rd9, %r17;
	add.s32 	%r18, %r12, 640;
	cvt.u64.u32 	%rd10, %r18;
	add.s32 	%r19, %r12, 672;
	cvt.u64.u32 	%rd11, %r19;
	add.s32 	%r20, %r12, 704;
	cvt.u64.u32 	%rd12, %r20;
	add.s32 	%r32, %r12, 32;
	add.s32 	%r42, %r12, 64;
$L__BB287_4:
	cvt.u64.u32 	%rd41, %r12;
	setp.le.s64 	%p3, %rd34, %rd41;
	mul.lo.s64 	%rd15, %rd30, %rd292;
	mov.f32 	%f647, 0fFF800000;
	mov.f32 	%f650, %f647;
	@%p3 bra 	$L__BB287_6;
	setp.eq.s64 	%p4, %rd26, 1;
	setp.eq.s64 	%p5, %rd25, 1;
	add.s64 	%rd43, %rd15, %rd41;
	cvt.u32.u64 	%r23, %rd43;
	div.s32 	%r24, %r23, %r4;
	mul.lo.s32 	%r25, %r24, %r4;
	sub.s32 	%r26, %r23, %r25;
	selp.b32 	%r27, 0, %r24, %p5;
	selp.b32 	%r28, 0, %r26, %p4;
	mul.lo.s32 	%r29, %r6, %r27;
	mad.lo.s32 	%r30, %r7, %r28, %r29;
	shl.b64 	%rd44, %rd43, 32;
	shr.s64 	%rd45, %rd44, 30;
	add.s64 	%rd46, %rd1, %rd45;
	ld.global.f32 	%f161, [%rd46];
	cvt.s64.s32 	%rd47, %r30;
	add.s64 	%rd48, %rd2, %rd47;
	ld.global.u8 	%rs1, [%rd48];
	setp.eq.s16 	%p6, %rs1, 0;
	mul.f32 	%f162, %f161, %f159;
	selp.f32 	%f647, %f158, %f162, %p6;
	max.f32 	%f650, %f647, 0fFF800000;
$L__BB287_6:
	cvt.u64.u32 	%rd16, %r32;
	setp.le.s64 	%p7, %rd34, %rd16;
	mov.f32 	%f649, 0fFF800000;
	@%p7 bra 	$L__BB287_8;
	setp.eq.s64 	%p8, %rd26, 1;
	setp.eq.s64 	%p9, %rd25, 1;
	add.s64 	%rd49, %rd15, %rd16;
	cvt.u32.u64 	%r33, %rd49;
	div.s32 	%r34, %r33, %r4;
	mul.lo.s32 	%r35, %r34, %r4;
	sub.s32 	%r36, %r33, %r35;
	selp.b32 	%r37, 0, %r34, %p9;
	selp.b32 	%r38, 0, %r36, %p8;
	mul.lo.s32 	%r39, %r6, %r37;
	mad.lo.s32 	%r40, %r7, %r38, %r39;
	shl.b64 	%rd50, %rd49, 32;
	shr.s64 	%rd51, %rd50, 30;
	add.s64 	%rd52, %rd1, %rd51;
	ld.global.f32 	%f164, [%rd52];
	cvt.s64.s32 	%rd53, %r40;
	add.s64 	%rd54, %rd2, %rd53;
	ld.global.u8 	%rs2, [%rd54];
	setp.eq.s16 	%p10, %rs2, 0;
	mul.f32 	%f165, %f164, %f159;
	selp.f32 	%f649, %f158, %f165, %p10;
	max.f32 	%f650, %f650, %f649;
$L__BB287_8:
	cvt.u64.u32 	%rd17, %r42;
	setp.le.s64 	%p11, %rd34, %rd17;
	mov.f32 	%f651, 0fFF800000;
	@%p11 bra 	$L__BB287_10;
	setp.eq.s64 	%p12, %rd26, 1;
	setp.eq.s64 	%p13, %rd25, 1;
	add.s64 	%rd55, %rd15, %rd17;
	cvt.u32.u64 	%r43, %rd55;
	div.s32 	%r44, %r43, %r4;
	mul.lo.s32 	%r45, %r44, %r4;
	sub.s32 	%r46, %r43, %r45;
	selp.b32 	%r47, 0, %r44, %p13;
	selp.b32 	%r48, 0, %r46, %p12;
	mul.lo.s32 	%r49, %r6, %r47;
	mad.lo.s32 	%r50, %r7, %r48, %r49;
	shl.b64 	%rd56, %rd55, 32;
	shr.s64 	%rd57, %rd56, 30;
	add.s64 	%rd58, %rd1, %rd57;
	ld.global.f32 	%f167, [%rd58];
	cvt.s64.s32 	%rd59, %r50;
	add.s64 	%rd60, %rd2, %rd59;
	ld.global.u8 	%rs3, [%rd60];
	setp.eq.s16 	%p14, %rs3, 0;
	mul.f32 	%f168, %f167, %f159;
	selp.f32 	%f651, %f158, %f168, %p14;
	max.f32 	%f650, %f650, %f651;
$L__BB287_10:
	mov.u32 	%r51, %tid.x;
	add.s32 	%r52, %r51, 96;
	cvt.u64.u32 	%rd61, %r52;
	setp.le.s64 	%p15, %rd34, %rd61;
	mov.f32 	%f653, 0fFF800000;
	@%p15 bra 	$L__BB287_12;
	setp.eq.s64 	%p16, %rd26, 1;
	setp.eq.s64 	%p17, %rd25, 1;
	add.s64 	%rd63, %rd15, %rd61;
	cvt.u32.u64 	%r55, %rd63;
	div.s32 	%r56, %r55, %r4;
	mul.lo.s32 	%r57, %r56, %r4;
	sub.s32 	%r58, %r55, %r57;
	selp.b32 	%r59, 0, %r56, %p17;
	selp.b32 	%r60, 0, %r58, %p16;
	mul.lo.s32 	%r61, %r6, %r59;
	mad.lo.s32 	%r62, %r7, %r60, %r61;
	shl.b64 	%rd64, %rd63, 32;
	shr.s64 	%rd65, %rd64, 30;
	add.s64 	%rd66, %rd1, %rd65;
	ld.global.f32 	%f170, [%rd66];
	cvt.s64.s32 	%rd67, %r62;
	add.s64 	%rd68, %rd2, %rd67;
	ld.global.u8 	%rs4, [%rd68];
	setp.eq.s16 	%p18, %rs4, 0;
	mul.f32 	%f171, %f170, %f159;
	selp.f32 	%f653, %f158, %f171, %p18;
	max.f32 	%f650, %f650, %f653;
$L__BB287_12:
	add.s32 	%r64, %r51, 128;
	cvt.u64.u32 	%rd18, %r64;
	setp.le.s64 	%p19, %rd34, %rd18;
	mov.f32 	%f655, 0fFF800000;
	@%p19 bra 	$L__BB287_14;
	setp.eq.s64 	%p20, %rd26, 1;
	setp.eq.s64 	%p21, %rd25, 1;
	add.s64 	%rd69, %rd15, %rd18;
	cvt.u32.u64 	%r65, %rd69;
	div.s32 	%r66, %r65, %r4;
	mul.lo.s32 	%r67, %r66, %r4;
	sub.s32 	%r68, %r65, %r67;
	selp.b32 	%r69, 0, %r66, %p21;
	selp.b32 	%r70, 0, %r68, %p20;
	mul.lo.s32 	%r71, %r6, %r69;
	mad.lo.s32 	%r72, %r7, %r70, %r71;
	shl.b64 	%rd70, %rd69, 32;
	shr.s64 	%rd71, %rd70, 30;
	add.s64 	%rd72, %rd1, %rd71;
	ld.global.f32 	%f173, [%rd72];
	cvt.s64.s32 	%rd73, %r72;
	add.s64 	%rd74, %rd2, %rd73;
	ld.global.u8 	%rs5, [%rd74];
	setp.eq.s16 	%p22, %rs5, 0;
	mul.f32 	%f174, %f173, %f159;
	selp.f32 	%f655, %f158, %f174, %p22;
	max.f32 	%f650, %f650, %f655;
$L__BB287_14:
	add.s32 	%r74, %r51, 160;
	cvt.u64.u32 	%rd75, %r74;
	setp.le.s64 	%p23, %rd34, %rd75;
	mov.f32 	%f657, 0fFF800000;
	@%p23 bra 	$L__BB287_16;
	setp.eq.s64 	%p24, %rd26, 1;
	setp.eq.s64 	%p25, %rd25, 1;
	add.s64 	%rd77, %rd15, %rd75;
	cvt.u32.u64 	%r77, %rd77;
	div.s32 	%r78, %r77, %r4;
	mul.lo.s32 	%r79, %r78, %r4;
	sub.s32 	%r80, %r77, %r79;
	selp.b32 	%r81, 0, %r78, %p25;
	selp.b32 	%r82, 0, %r80, %p24;
	mul.lo.s32 	%r83, %r6, %r81;
	mad.lo.s32 	%r84, %r7, %r82, %r83;
	shl.b64 	%rd78, %rd77, 32;
	shr.s64 	%rd79, %rd78, 30;
	add.s64 	%rd80, %rd1, %rd79;
	ld.global.f32 	%f176, [%rd80];
	cvt.s64.s32 	%rd81, %r84;
	add.s64 	%rd82, %rd2, %rd81;
	ld.global.u8 	%rs6, [%rd82];
	setp.eq.s16 	%p26, %rs6, 0;
	mul.f32 	%f177, %f176, %f159;
	selp.f32 	%f657, %f158, %f177, %p26;
	max.f32 	%f650, %f650, %f657;
$L__BB287_16:
	add.s32 	%r86, %r51, 192;
	cvt.u64.u32 	%rd19, %r86;
	setp.le.s64 	%p27, %rd34, %rd19;
	mov.f32 	%f659, 0fFF800000;
	@%p27 bra 	$L__BB287_18;
	setp.eq.s64 	%p28, %rd26, 1;
	setp.eq.s64 	%p29, %rd25, 1;
	add.s64 	%rd83, %rd15, %rd19;
	cvt.u32.u64 	%r87, %rd83;
	div.s32 	%r88, %r87, %r4;
	mul.lo.s32 	%r89, %r88, %r4;
	sub.s32 	%r90, %r87, %r89;
	selp.b32 	%r91, 0, %r88, %p29;
	selp.b32 	%r92, 0, %r90, %p28;
	mul.lo.s32 	%r93, %r6, %r91;
	mad.lo.s32 	%r94, %r7, %r92, %r93;
	shl.b64 	%rd84, %rd83, 32;
	shr.s64 	%rd85, %rd84, 30;
	add.s64 	%rd86, %rd1, %rd85;
	ld.global.f32 	%f179, [%rd86];
	cvt.s64.s32 	%rd87, %r94;
	add.s64 	%rd88, %rd2, %rd87;
	ld.global.u8 	%rs7, [%rd88];
	setp.eq.s16 	%p30, %rs7, 0;
	mul.f32 	%f180, %f179, %f159;
	selp.f32 	%f659, %f158, %f180, %p30;
	max.f32 	%f650, %f650, %f659;
$L__BB287_18:
	add.s32 	%r96, %r51, 224;
	cvt.u64.u32 	%rd89, %r96;
	setp.le.s64 	%p31, %rd34, %rd89;
	mov.f32 	%f661, 0fFF800000;
	@%p31 bra 	$L__BB287_20;
	setp.eq.s64 	%p32, %rd26, 1;
	setp.eq.s64 	%p33, %rd25, 1;
	add.s64 	%rd91, %rd15, %rd89;
	cvt.u32.u64 	%r99, %rd91;
	div.s32 	%r100, %r99, %r4;
	mul.lo.s32 	%r101, %r100, %r4;
	sub.s32 	%r102, %r99, %r101;
	selp.b32 	%r103, 0, %r100, %p33;
	selp.b32 	%r104, 0, %r102, %p32;
	mul.lo.s32 	%r105, %r6, %r103;
	mad.lo.s32 	%r106, %r7, %r104, %r105;
	shl.b64 	%rd92, %rd91, 32;
	shr.s64 	%rd93, %rd92, 30;
	add.s64 	%rd94, %rd1, %rd93;
	ld.global.f32 	%f182, [%rd94];
	cvt.s64.s32 	%rd95, %r106;
	add.s64 	%rd96, %rd2, %rd95;
	ld.global.u8 	%rs8, [%rd96];
	setp.eq.s16 	%p34, %rs8, 0;
	mul.f32 	%f183, %f182, %f159;
	selp.f32 	%f661, %f158, %f183, %p34;
	max.f32 	%f650, %f650, %f661;
$L__BB287_20:
	add.s32 	%r108, %r51, 256;
	cvt.u64.u32 	%rd97, %r108;
	setp.le.s64 	%p35, %rd34, %rd97;
	mov.f32 	%f663, 0fFF800000;
	@%p35 bra 	$L__BB287_22;
	setp.eq.s64 	%p36, %rd26, 1;
	setp.eq.s64 	%p37, %rd25, 1;
	add.s64 	%rd99, %rd15, %rd97;
	cvt.u32.u64 	%r111, %rd99;
	div.s32 	%r112, %r111, %r4;
	mul.lo.s32 	%r113, %r112, %r4;
	sub.s32 	%r114, %r111, %r113;
	selp.b32 	%r115, 0, %r112, %p37;
	selp.b32 	%r116, 0, %r114, %p36;
	mul.lo.s32 	%r117, %r6, %r115;
	mad.lo.s32 	%r118, %r7, %r116, %r117;
	shl.b64 	%rd100, %rd99, 32;
	shr.s64 	%rd101, %rd100, 30;
	add.s64 	%rd102, %rd1, %rd101;
	ld.global.f32 	%f185, [%rd102];
	cvt.s64.s32 	%rd103, %r118;
	add.s64 	%rd104, %rd2, %rd103;
	ld.global.u8 	%rs9, [%rd104];
	setp.eq.s16 	%p38, %rs9, 0;
	mul.f32 	%f186, %f185, %f159;
	selp.f32 	%f663, %f158, %f186, %p38;
	max.f32 	%f650, %f650, %f663;
$L__BB287_22:
	add.s32 	%r120, %r51, 288;
	cvt.u64.u32 	%rd105, %r120;
	setp.le.s64 	%p39, %rd34, %rd105;
	mov.f32 	%f665, 0fFF800000;
	@%p39 bra 	$L__BB287_24;
	setp.eq.s64 	%p40, %rd26, 1;
	setp.eq.s64 	%p41, %rd25, 1;
	add.s64 	%rd107, %rd15, %rd105;
	cvt.u32.u64 	%r123, %rd107;
	div.s32 	%r124, %r123, %r4;
	mul.lo.s32 	%r125, %r124, %r4;
	sub.s32 	%r126, %r123, %r125;
	selp.b32 	%r127, 0, %r124, %p41;
	selp.b32 	%r128, 0, %r126, %p40;
	mul.lo.s32 	%r129, %r6, %r127;
	mad.lo.s32 	%r130, %r7, %r128, %r129;
	shl.b64 	%rd108, %rd107, 32;
	shr.s64 	%rd109, %rd108, 30;
	add.s64 	%rd110, %rd1, %rd109;
	ld.global.f32 	%f188, [%rd110];
	cvt.s64.s32 	%rd111, %r130;
	add.s64 	%rd112, %rd2, %rd111;
	ld.global.u8 	%rs10, [%rd112];
	setp.eq.s16 	%p42, %rs10, 0;
	mul.f32 	%f189, %f188, %f159;
	selp.f32 	%f665, %f158, %f189, %p42;
	max.f32 	%f650, %f650, %f665;
$L__BB287_24:
	add.s32 	%r132, %r51, 320;
	cvt.u64.u32 	%rd113, %r132;
	setp.le.s64 	%p43, %rd34, %rd113;
	mov.f32 	%f667, 0fFF800000;
	@%p43 bra 	$L__BB287_26;
	setp.eq.s64 	%p44, %rd26, 1;
	setp.eq.s64 	%p45, %rd25, 1;
	add.s64 	%rd115, %rd15, %rd113;
	cvt.u32.u64 	%r135, %rd115;
	div.s32 	%r136, %r135, %r4;
	mul.lo.s32 	%r137, %r136, %r4;
	sub.s32 	%r138, %r135, %r137;
	selp.b32 	%r139, 0, %r136, %p45;
	selp.b32 	%r140, 0, %r138, %p44;
	mul.lo.s32 	%r141, %r6, %r139;
	mad.lo.s32 	%r142, %r7, %r140, %r141;
	shl.b64 	%rd116, %rd115, 32;
	shr.s64 	%rd117, %rd116, 30;
	add.s64 	%rd118, %rd1, %rd117;
	ld.global.f32 	%f191, [%rd118];
	cvt.s64.s32 	%rd119, %r142;
	add.s64 	%rd120, %rd2, %rd119;
	ld.global.u8 	%rs11, [%rd120];
	setp.eq.s16 	%p46, %rs11, 0;
	mul.f32 	%f192, %f191, %f159;
	selp.f32 	%f667, %f158, %f192, %p46;
	max.f32 	%f650, %f650, %f667;
$L__BB287_26:
	add.s32 	%r144, %r51, 352;
	cvt.u64.u32 	%rd121, %r144;
	setp.le.s64 	%p47, %rd34, %rd121;
	mov.f32 	%f669, 0fFF800000;
	@%p47 bra 	$L__BB287_28;
	setp.eq.s64 	%p48, %rd26, 1;
	setp.eq.s64 	%p49, %rd25, 1;
	add.s64 	%rd123, %rd15, %rd121;
	cvt.u32.u64 	%r147, %rd123;
	div.s32 	%r148, %r147, %r4;
	mul.lo.s32 	%r149, %r148, %r4;
	sub.s32 	%r150, %r147, %r149;
	selp.b32 	%r151, 0, %r148, %p49;
	selp.b32 	%r152, 0, %r150, %p48;
	mul.lo.s32 	%r153, %r6, %r151;
	mad.lo.s32 	%r154, %r7, %r152, %r153;
	shl.b64 	%rd124, %rd123, 32;
	shr.s64 	%rd125, %rd124, 30;
	add.s64 	%rd126, %rd1, %rd125;
	ld.global.f32 	%f194, [%rd126];
	cvt.s64.s32 	%rd127, %r154;
	add.s64 	%rd128, %rd2, %rd127;
	ld.global.u8 	%rs12, [%rd128];
	setp.eq.s16 	%p50, %rs12, 0;
	mul.f32 	%f195, %f194, %f159;
	selp.f32 	%f669, %f158, %f195, %p50;
	max.f32 	%f650, %f650, %f669;
$L__BB287_28:
	add.s32 	%r156, %r51, 384;
	cvt.u64.u32 	%rd129, %r156;
	setp.le.s64 	%p51, %rd34, %rd129;
	mov.f32 	%f671, 0fFF800000;
	@%p51 bra 	$L__BB287_30;
	setp.eq.s64 	%p52, %rd26, 1;
	setp.eq.s64 	%p53, %rd25, 1;
	add.s64 	%rd131, %rd15, %rd129;
	cvt.u32.u64 	%r159, %rd131;
	div.s32 	%r160, %r159, %r4;
	mul.lo.s32 	%r161, %r160, %r4;
	sub.s32 	%r162, %r159, %r161;
	selp.b32 	%r163, 0, %r160, %p53;
	selp.b32 	%r164, 0, %r162, %p52;
	mul.lo.s32 	%r165, %r6, %r163;
	mad.lo.s32 	%r166, %r7, %r164, %r165;
	shl.b64 	%rd132, %rd131, 32;
	shr.s64 	%rd133, %rd132, 30;
	add.s64 	%rd134, %rd1, %rd133;
	ld.global.f32 	%f197, [%rd134];
	cvt.s64.s32 	%rd135, %r166;
	add.s64 	%rd136, %rd2, %rd135;
	ld.global.u8 	%rs13, [%rd136];
	setp.eq.s16 	%p54, %rs13, 0;
	mul.f32 	%f198, %f197, %f159;
	selp.f32 	%f671, %f158, %f198, %p54;
	max.f32 	%f650, %f650, %f671;
$L__BB287_30:
	add.s32 	%r168, %r51, 416;
	cvt.u64.u32 	%rd137, %r168;
	setp.le.s64 	%p55, %rd34, %rd137;
	mov.f32 	%f673, 0fFF800000;
	@%p55 bra 	$L__BB287_32;
	setp.eq.s64 	%p56, %rd26, 1;
	setp.eq.s64 	%p57, %rd25, 1;
	add.s64 	%rd139, %rd15, %rd137;
	cvt.u32.u64 	%r171, %rd139;
	div.s32 	%r172, %r171, %r4;
	mul.lo.s32 	%r173, %r172, %r4;
	sub.s32 	%r174, %r171, %r173;
	selp.b32 	%r175, 0, %r172, %p57;
	selp.b32 	%r176, 0, %r174, %p56;
	mul.lo.s32 	%r177, %r6, %r175;
	mad.lo.s32 	%r178, %r7, %r176, %r177;
	shl.b64 	%rd140, %rd139, 32;
	shr.s64 	%rd141, %rd140, 30;
	add.s64 	%rd142, %rd1, %rd141;
	ld.global.f32 	%f200, [%rd142];
	cvt.s64.s32 	%rd143, %r178;
	add.s64 	%rd144, %rd2, %rd143;
	ld.global.u8 	%rs14, [%rd144];
	setp.eq.s16 	%p58, %rs14, 0;
	mul.f32 	%f201, %f200, %f159;
	selp.f32 	%f673, %f158, %f201, %p58;
	max.f32 	%f650, %f650, %f673;
$L__BB287_32:
	add.s32 	%r180, %r51, 448;
	cvt.u64.u32 	%rd145, %r180;
	setp.le.s64 	%p59, %rd34, %rd145;
	mov.f32 	%f675, 0fFF800000;
	@%p59 bra 	$L__BB287_34;
	setp.eq.s64 	%p60, %rd26, 1;
	setp.eq.s64 	%p61, %rd25, 1;
	add.s64 	%rd147, %rd15, %rd145;
	cvt.u32.u64 	%r183, %rd147;
	div.s32 	%r184, %r183, %r4;
	mul.lo.s32 	%r185, %r184, %r4;
	sub.s32 	%r186, %r183, %r185;
	selp.b32 	%r187, 0, %r184, %p61;
	selp.b32 	%r188, 0, %r186, %p60;
	mul.lo.s32 	%r189, %r6, %r187;
	mad.lo.s32 	%r190, %r7, %r188, %r189;
	shl.b64 	%rd148, %rd147, 32;
	shr.s64 	%rd149, %rd148, 30;
	add.s64 	%rd150, %rd1, %rd149;
	ld.global.f32 	%f203, [%rd150];
	cvt.s64.s32 	%rd151, %r190;
	add.s64 	%rd152, %rd2, %rd151;
	ld.global.u8 	%rs15, [%rd152];
	setp.eq.s16 	%p62, %rs15, 0;
	mul.f32 	%f204, %f203, %f159;
	selp.f32 	%f675, %f158, %f204, %p62;
	max.f32 	%f650, %f650, %f675;
$L__BB287_34:
	setp.le.s64 	%p63, %rd34, %rd5;
	mov.f32 	%f677, 0fFF800000;
	@%p63 bra 	$L__BB287_36;
	setp.eq.s64 	%p64, %rd26, 1;
	setp.eq.s64 	%p65, %rd25, 1;
	add.s64 	%rd153, %rd15, %rd5;
	cvt.u32.u64 	%r191, %rd153;
	div.s32 	%r192, %r191, %r4;
	mul.lo.s32 	%r193, %r192, %r4;
	sub.s32 	%r194, %r191, %r193;
	selp.b32 	%r195, 0, %r192, %p65;
	selp.b32 	%r196, 0, %r194, %p64;
	mul.lo.s32 	%r197, %r6, %r195;
	mad.lo.s32 	%r198, %r7, %r196, %r197;
	shl.b64 	%rd154, %rd153, 32;
	shr.s64 	%rd155, %rd154, 30;
	add.s64 	%rd156, %rd1, %rd155;
	ld.global.f32 	%f206, [%rd156];
	cvt.s64.s32 	%rd157, %r198;
	add.s64 	%rd158, %rd2, %rd157;
	ld.global.u8 	%rs16, [%rd158];
	setp.eq.s16 	%p66, %rs16, 0;
	mul.f32 	%f207, %f206, %f159;
	selp.f32 	%f677, %f158, %f207, %p66;
	max.f32 	%f650, %f650, %f677;
$L__BB287_36:
	setp.le.s64 	%p67, %rd34, %rd6;
	mov.f32 	%f679, 0fFF800000;
	@%p67 bra 	$L__BB287_38;
	setp.eq.s64 	%p68, %rd26, 1;
	setp.eq.s64 	%p69, %rd25, 1;
	add.s64 	%rd159, %rd15, %rd6;
	cvt.u32.u64 	%r199, %rd159;
	div.s32 	%r200, %r199, %r4;
	mul.lo.s32 	%r201, %r200, %r4;
	sub.s32 	%r202, %r199, %r201;
	selp.b32 	%r203, 0, %r200, %p69;
	selp.b32 	%r204, 0, %r202, %p68;
	mul.lo.s32 	%r205, %r6, %r203;
	mad.lo.s32 	%r206, %r7, %r204, %r205;
	shl.b64 	%rd160, %rd159, 32;
	shr.s64 	%rd161, %rd160, 30;
	add.s64 	%rd162, %rd1, %rd161;
	ld.global.f32 	%f209, [%rd162];
	cvt.s64.s32 	%rd163, %r206;
	add.s64 	%rd164, %rd2, %rd163;
	ld.global.u8 	%rs17, [%rd164];
	setp.eq.s16 	%p70, %rs17, 0;
	mul.f32 	%f210, %f209, %f159;
	selp.f32 	%f679, %f158, %f210, %p70;
	max.f32 	%f650, %f650, %f679;
$L__BB287_38:
	setp.le.s64 	%p71, %rd34, %rd7;
	mov.f32 	%f681, 0fFF800000;
	@%p71 bra 	$L__BB287_40;
	setp.eq.s64 	%p72, %rd26, 1;
	setp.eq.s64 	%p73, %rd25, 1;
	add.s64 	%rd165, %rd15, %rd7;
	cvt.u32.u64 	%r207, %rd165;
	div.s32 	%r208, %r207, %r4;
	mul.lo.s32 	%r209, %r208, %r4;
	sub.s32 	%r210, %r207, %r209;
	selp.b32 	%r211, 0, %r208, %p73;
	selp.b32 	%r212, 0, %r210, %p72;
	mul.lo.s32 	%r213, %r6, %r211;
	mad.lo.s32 	%r214, %r7, %r212, %r213;
	shl.b64 	%rd166, %rd165, 32;
	shr.s64 	%rd167, %rd166, 30;
	add.s64 	%rd168, %rd1, %rd167;
	ld.global.f32 	%f212, [%rd168];
	cvt.s64.s32 	%rd169, %r214;
	add.s64 	%rd170, %rd2, %rd169;
	ld.global.u8 	%rs18, [%rd170];
	setp.eq.s16 	%p74, %rs18, 0;
	mul.f32 	%f213, %f212, %f159;
	selp.f32 	%f681, %f158, %f213, %p74;
	max.f32 	%f650, %f650, %f681;
$L__BB287_40:
	setp.le.s64 	%p75, %rd34, %rd8;
	mov.f32 	%f683, 0fFF800000;
	@%p75 bra 	$L__BB287_42;
	setp.eq.s64 	%p76, %rd26, 1;
	setp.eq.s64 	%p77, %rd25, 1;
	add.s64 	%rd171, %rd15, %rd8;
	cvt.u32.u64 	%r215, %rd171;
	div.s32 	%r216, %r215, %r4;
	mul.lo.s32 	%r217, %r216, %r4;
	sub.s32 	%r218, %r215, %r217;
	selp.b32 	%r219, 0, %r216, %p77;
	selp.b32 	%r220, 0, %r218, %p76;
	mul.lo.s32 	%r221, %r6, %r219;
	mad.lo.s32 	%r222, %r7, %r220, %r221;
	shl.b64 	%rd172, %rd171, 32;
	shr.s64 	%rd173, %rd172, 30;
	add.s64 	%rd174, %rd1, %rd173;
	ld.global.f32 	%f215, [%rd174];
	cvt.s64.s32 	%rd175, %r222;
	add.s64 	%rd176, %rd2, %rd175;
	ld.global.u8 	%rs19, [%rd176];
	setp.eq.s16 	%p78, %rs19, 0;
	mul.f32 	%f216, %f215, %f159;
	selp.f32 	%f683, %f158, %f216, %p78;
	max.f32 	%f650, %f650, %f683;
$L__BB287_42:
	setp.le.s64 	%p79, %rd34, %rd9;
	mov.f32 	%f685, 0fFF800000;
	@%p79 bra 	$L__BB287_44;
	setp.eq.s64 	%p80, %rd26, 1;
	setp.eq.s64 	%p81, %rd25, 1;
	add.s64 	%rd177, %rd15, %rd9;
	cvt.u32.u64 	%r223, %rd177;
	div.s32 	%r224, %r223, %r4;
	mul.lo.s32 	%r225, %r224, %r4;
	sub.s32 	%r226, %r223, %r225;
	selp.b32 	%r227, 0, %r224, %p81;
	selp.b32 	%r228, 0, %r226, %p80;
	mul.lo.s32 	%r229, %r6, %r227;
	mad.lo.s32 	%r230, %r7, %r228, %r229;
	shl.b64 	%rd178, %rd177, 32;
	shr.s64 	%rd179, %rd178, 30;
	add.s64 	%rd180, %rd1, %rd179;
	ld.global.f32 	%f218, [%rd180];
	cvt.s64.s32 	%rd181, %r230;
	add.s64 	%rd182, %rd2, %rd181;
	ld.global.u8 	%rs20, [%rd182];
	setp.eq.s16 	%p82, %rs20, 0;
	mul.f32 	%f219, %f218, %f159;
	selp.f32 	%f685, %f158, %f219, %p82;
	max.f32 	%f650, %f650, %f685;
$L__BB287_44:
	setp.le.s64 	%p83, %rd34, %rd10;
	mov.f32 	%f687, 0fFF800000;
	@%p83 bra 	$L__BB287_46;
	setp.eq.s64 	%p84, %rd26, 1;
	setp.eq.s64 	%p85, %rd25, 1;
	add.s64 	%rd183, %rd15, %rd10;
	cvt.u32.u64 	%r231, %rd183;
	div.s32 	%r232, %r231, %r4;
	mul.lo.s32 	%r233, %r232, %r4;
	sub.s32 	%r234, %r231, %r233;
	selp.b32 	%r235, 0, %r232, %p85;
	selp.b32 	%r236, 0, %r234, %p84;
	mul.lo.s32 	%r237, %r6, %r235;
	mad.lo.s32 	%r238, %r7, %r236, %r237;
	shl.b64 	%rd184, %rd183, 32;
	shr.s64 	%rd185, %rd184, 30;
	add.s64 	%rd186, %rd1, %rd185;
	ld.global.f32 	%f221, [%rd186];
	cvt.s64.s32 	%rd187, %r238;
	add.s64 	%rd188, %rd2, %rd187;
	ld.global.u8 	%rs21, [%rd188];
	setp.eq.s16 	%p86, %rs21, 0;
	mul.f32 	%f222, %f221, %f159;
	selp.f32 	%f687, %f158, %f222, %p86;
	max.f32 	%f650, %f650, %f687;
$L__BB287_46:
	setp.le.s64 	%p87, %rd34, %rd11;
	mov.f32 	%f689, 0fFF800000;
	@%p87 bra 	$L__BB287_48;
	setp.eq.s64 	%p88, %rd26, 1;
	setp.eq.s64 	%p89, %rd25, 1;
	add.s64 	%rd189, %rd15, %rd11;
	cvt.u32.u64 	%r239, %rd189;
	div.s32 	%r240, %r239, %r4;
	mul.lo.s32 	%r241, %r240, %r4;
	sub.s32 	%r242, %r239, %r241;
	selp.b32 	%r243, 0, %r240, %p89;
	selp.b32 	%r244, 0, %r242, %p88;
	mul.lo.s32 	%r245, %r6, %r243;
	mad.lo.s32 	%r246, %r7, %r244, %r245;
	shl.b64 	%rd190, %rd189, 32;
	shr.s64 	%rd191, %rd190, 30;
	add.s64 	%rd192, %rd1, %rd191;
	ld.global.f32 	%f224, [%rd192];
	cvt.s64.s32 	%rd193, %r246;
	add.s64 	%rd194, %rd2, %rd193;
	ld.global.u8 	%rs22, [%rd194];
	setp.eq.s16 	%p90, %rs22, 0;
	mul.f32 	%f225, %f224, %f159;
	selp.f32 	%f689, %f158, %f225, %p90;
	max.f32 	%f650, %f650, %f689;
$L__BB287_48:
	setp.le.s64 	%p91, %rd34, %rd12;
	mov.f32 	%f691, 0fFF800000;
	@%p91 bra 	$L__BB287_50;
	setp.eq.s64 	%p92, %rd26, 1;
	setp.eq.s64 	%p93, %rd25, 1;
	add.s64 	%rd195, %rd15, %rd12;
	cvt.u32.u64 	%r247, %rd195;
	div.s32 	%r248, %r247, %r4;
	mul.lo.s32 	%r249, %r248, %r4;
	sub.s32 	%r250, %r247, %r249;
	selp.b32 	%r251, 0, %r248, %p93;
	selp.b32 	%r252, 0, %r250, %p92;
	mul.lo.s32 	%r253, %r6, %r251;
	mad.lo.s32 	%r254, %r7, %r252, %r253;
	shl.b64 	%rd196, %rd195, 32;
	shr.s64 	%rd197, %rd196, 30;
	add.s64 	%rd198, %rd1, %rd197;
	ld.global.f32 	%f227, [%rd198];
	cvt.s64.s32 	%rd199, %r254;
	add.s64 	%rd200, %rd2, %rd199;
	ld.global.u8 	%rs23, [%rd200];
	setp.eq.s16 	%p94, %rs23, 0;
	mul.f32 	%f228, %f227, %f159;
	selp.f32 	%f691, %f158, %f228, %p94;
	max.f32 	%f650, %f650, %f691;
$L__BB287_50:
	add.s32 	%r256, %r51, 736;
	cvt.u64.u32 	%rd201, %r256;
	setp.le.s64 	%p95, %rd34, %rd201;
	mov.f32 	%f693, 0fFF800000;
	@%p95 bra 	$L__BB287_52;
	setp.eq.s64 	%p96, %rd26, 1;
	setp.eq.s64 	%p97, %rd25, 1;
	add.s64 	%rd203, %rd15, %rd201;
	cvt.u32.u64 	%r259, %rd203;
	div.s32 	%r260, %r259, %r4;
	mul.lo.s32 	%r261, %r260, %r4;
	sub.s32 	%r262, %r259, %r261;
	selp.b32 	%r263, 0, %r260, %p97;
	selp.b32 	%r264, 0, %r262, %p96;
	mul.lo.s32 	%r265, %r6, %r263;
	mad.lo.s32 	%r266, %r7, %r264, %r265;
	shl.b64 	%rd204, %rd203, 32;
	shr.s64 	%rd205, %rd204, 30;
	add.s64 	%rd206, %rd1, %rd205;
	ld.global.f32 	%f230, [%rd206];
	cvt.s64.s32 	%rd207, %r266;
	add.s64 	%rd208, %rd2, %rd207;
	ld.global.u8 	%rs24, [%rd208];
	setp.eq.s16 	%p98, %rs24, 0;
	mul.f32 	%f231, %f230, %f159;
	selp.f32 	%f693, %f158, %f231, %p98;
	max.f32 	%f650, %f650, %f693;
$L__BB287_52:
	add.s32 	%r268, %r51, 768;
	cvt.u64.u32 	%rd20, %r268;
	setp.le.s64 	%p99, %rd34, %rd20;
	mov.f32 	%f695, 0fFF800000;
	@%p99 bra 	$L__BB287_54;
	setp.eq.s64 	%p100, %rd26, 1;
	setp.eq.s64 	%p101, %rd25, 1;
	add.s64 	%rd209, %rd15, %rd20;
	cvt.u32.u64 	%r269, %rd209;
	div.s32 	%r270, %r269, %r4;
	mul.lo.s32 	%r271, %r270, %r4;
	sub.s32 	%r272, %r269, %r271;
	selp.b32 	%r273, 0, %r270, %p101;
	selp.b32 	%r274, 0, %r272, %p100;
	mul.lo.s32 	%r275, %r6, %r273;
	mad.lo.s32 	%r276, %r7, %r274, %r275;
	shl.b64 	%rd210, %rd209, 32;
	shr.s64 	%rd211, %rd210, 30;
	add.s64 	%rd212, %rd1, %rd211;
	ld.global.f32 	%f233, [%rd212];
	cvt.s64.s32 	%rd213, %r276;
	add.s64 	%rd214, %rd2, %rd213;
	ld.global.u8 	%rs25, [%rd214];
	setp.eq.s16 	%p102, %rs25, 0;
	mul.f32 	%f234, %f233, %f159;
	selp.f32 	%f695, %f158, %f234, %p102;
	max.f32 	%f650, %f650, %f695;
$L__BB287_54:
	add.s32 	%r278, %r51, 800;
	cvt.u64.u32 	%rd215, %r278;
	setp.le.s64 	%p103, %rd34, %rd215;
	mov.f32 	%f697, 0fFF800000;
	@%p103 bra 	$L__BB287_56;
	setp.eq.s64 	%p104, %rd26, 1;
	setp.eq.s64 	%p105, %rd25, 1;
	cvt.u64.u32 	%rd216, %r278;
	add.s64 	%rd217, %rd15, %rd216;
	cvt.u32.u64 	%r281, %rd217;
	div.s32 	%r282, %r281, %r4;
	mul.lo.s32 	%r283, %r282, %r4;
	sub.s32 	%r284, %r281, %r283;
	selp.b32 	%r285, 0, %r282, %p105;
	selp.b32 	%r286, 0, %r284, %p104;
	mul.lo.s32 	%r287, %r6, %r285;
	mad.lo.s32 	%r288, %r7, %r286, %r287;
	shl.b64 	%rd218, %rd217, 32;
	shr.s64 	%rd219, %rd218, 30;
	add.s64 	%rd220, %rd1, %rd219;
	ld.global.f32 	%f236, [%rd220];
	cvt.s64.s32 	%rd221, %r288;
	add.s64 	%rd222, %rd2, %rd221;
	ld.global.u8 	%rs26, [%rd222];
	setp.eq.s16 	%p106, %rs26, 0;
	mul.f32 	%f237, %f236, %f159;
	selp.f32 	%f697, %f158, %f237, %p106;
	max.f32 	%f650, %f650, %f697;
$L__BB287_56:
	add.s32 	%r290, %r51, 832;
	cvt.u64.u32 	%rd223, %r290;
	setp.le.s64 	%p107, %rd34, %rd223;
	mov.f32 	%f699, 0fFF800000;
	@%p107 bra 	$L__BB287_58;
	setp.eq.s64 	%p108, %rd26, 1;
	setp.eq.s64 	%p109, %rd25, 1;
	cvt.u64.u32 	%rd224, %r290;
	add.s64 	%rd225, %rd15, %rd224;
	cvt.u32.u64 	%r293, %rd225;
	div.s32 	%r294, %r293, %r4;
	mul.lo.s32 	%r295, %r294, %r4;
	sub.s32 	%r296, %r293, %r295;
	selp.b32 	%r297, 0, %r294, %p109;
	selp.b32 	%r298, 0, %r296, %p108;
	mul.lo.s32 	%r299, %r6, %r297;
	mad.lo.s32 	%r300, %r7, %r298, %r299;
	shl.b64 	%rd226, %rd225, 32;
	shr.s64 	%rd227, %rd226, 30;
	add.s64 	%rd228, %rd1, %rd227;
	ld.global.f32 	%f239, [%rd228];
	cvt.s64.s32 	%rd229, %r300;
	add.s64 	%rd230, %rd2, %rd229;
	ld.global.u8 	%rs27, [%rd230];
	setp.eq.s16 	%p110, %rs27, 0;
	mul.f32 	%f240, %f239, %f159;
	selp.f32 	%f699, %f158, %f240, %p110;
	max.f32 	%f650, %f650, %f699;
$L__BB287_58:
	add.s32 	%r302, %r51, 864;
	cvt.u64.u32 	%rd231, %r302;
	setp.le.s64 	%p111, %rd34, %rd231;
	mov.f32 	%f701, 0fFF800000;
	@%p111 bra 	$L__BB287_60;
	setp.eq.s64 	%p112, %rd26, 1;
	setp.eq.s64 	%p113, %rd25, 1;
	add.s32 	%r304, %r51, 864;
	cvt.u64.u32 	%rd232, %r304;
	add.s64 	%rd233, %rd15, %rd232;
	cvt.u32.u64 	%r305, %rd233;
	div.s32 	%r306, %r305, %r4;
	mul.lo.s32 	%r307, %r306, %r4;
	sub.s32 	%r308, %r305, %r307;
	selp.b32 	%r309, 0, %r306, %p113;
	selp.b32 	%r310, 0, %r308, %p112;
	mul.lo.s32 	%r311, %r6, %r309;
	mad.lo.s32 	%r312, %r7, %r310, %r311;
	shl.b64 	%rd234, %rd233, 32;
	shr.s64 	%rd235, %rd234, 30;
	add.s64 	%rd236, %rd1, %rd235;
	ld.global.f32 	%f242, [%rd236];
	cvt.s64.s32 	%rd237, %r312;
	add.s64 	%rd238, %rd2, %rd237;
	ld.global.u8 	%rs28, [%rd238];
	setp.eq.s16 	%p114, %rs28, 0;
	mul.f32 	%f243, %f242, %f159;
	selp.f32 	%f701, %f158, %f243, %p114;
	max.f32 	%f650, %f650, %f701;
$L__BB287_60:
	add.s32 	%r314, %r51, 896;
	cvt.u64.u32 	%rd239, %r314;
	setp.le.s64 	%p115, %rd34, %rd239;
	mov.f32 	%f703, 0fFF800000;
	@%p115 bra 	$L__BB287_62;
	setp.eq.s64 	%p116, %rd26, 1;
	setp.eq.s64 	%p117, %rd25, 1;
	add.s32 	%r316, %r51, 896;
	cvt.u64.u32 	%rd240, %r316;
	add.s64 	%rd241, %rd15, %rd240;
	cvt.u32.u64 	%r317, %rd241;
	div.s32 	%r318, %r317, %r4;
	mul.lo.s32 	%r319, %r318, %r4;
	sub.s32 	%r320, %r317, %r319;
	selp.b32 	%r321, 0, %r318, %p117;
	selp.b32 	%r322, 0, %r320, %p116;
	mul.lo.s32 	%r323, %r6, %r321;
	mad.lo.s32 	%r324, %r7, %r322, %r323;
	shl.b64 	%rd242, %rd241, 32;
	shr.s64 	%rd243, %rd242, 30;
	add.s64 	%rd244, %rd1, %rd243;
	ld.global.f32 	%f245, [%rd244];
	cvt.s64.s32 	%rd245, %r324;
	add.s64 	%rd246, %rd2, %rd245;
	ld.global.u8 	%rs29, [%rd246];
	setp.eq.s16 	%p118, %rs29, 0;
	mul.f32 	%f246, %f245, %f159;
	selp.f32 	%f703, %f158, %f246, %p118;
	max.f32 	%f650, %f650, %f703;
$L__BB287_62:
	add.s32 	%r326, %r51, 928;
	cvt.u64.u32 	%rd247, %r326;
	setp.le.s64 	%p119, %rd34, %rd247;
	mov.f32 	%f705, 0fFF800000;
	@%p119 bra 	$L__BB287_64;
	setp.eq.s64 	%p120, %rd26, 1;
	setp.eq.s64 	%p121, %rd25, 1;
	mov.u32 	%r327, %tid.x;
	add.s32 	%r328, %r327, 928;
	cvt.u64.u32 	%rd248, %r328;
	add.s64 	%rd249, %rd15, %rd248;
	cvt.u32.u64 	%r329, %rd249;
	div.s32 	%r330, %r329, %r4;
	mul.lo.s32 	%r331, %r330, %r4;
	sub.s32 	%r332, %r329, %r331;
	selp.b32 	%r333, 0, %r330, %p121;
	selp.b32 	%r334, 0, %r332, %p120;
	mul.lo.s32 	%r335, %r6, %r333;
	mad.lo.s32 	%r336, %r7, %r334, %r335;
	shl.b64 	%rd250, %rd249, 32;
	shr.s64 	%rd251, %rd250, 30;
	add.s64 	%rd252, %rd1, %rd251;
	ld.global.f32 	%f248, [%rd252];
	cvt.s64.s32 	%rd253, %r336;
	add.s64 	%rd254, %rd2, %rd253;
	ld.global.u8 	%rs30, [%rd254];
	setp.eq.s16 	%p122, %rs30, 0;
	mul.f32 	%f249, %f248, %f159;
	selp.f32 	%f705, %f158, %f249, %p122;
	max.f32 	%f650, %f650, %f705;
$L__BB287_64:
	mov.u32 	%r337, %tid.x;
	add.s32 	%r338, %r337, 960;
	cvt.u64.u32 	%rd255, %r338;
	setp.le.s64 	%p123, %rd34, %rd255;
	mov.f32 	%f707, 0fFF800000;
	@%p123 bra 	$L__BB287_66;
	setp.eq.s64 	%p124, %rd26, 1;
	setp.eq.s64 	%p125, %rd25, 1;
	cvt.u64.u32 	%rd256, %r338;
	add.s64 	%rd257, %rd15, %rd256;
	cvt.u32.u64 	%r341, %rd257;
	div.s32 	%r342, %r341, %r4;
	mul.lo.s32 	%r343, %r342, %r4;
	sub.s32 	%r344, %r341, %r343;
	selp.b32 	%r345, 0, %r342, %p125;
	selp.b32 	%r346, 0, %r344, %p124;
	mul.lo.s32 	%r347, %r6, %r345;
	mad.lo.s32 	%r348, %r7, %r346, %r347;
	shl.b64 	%rd258, %rd257, 32;
	shr.s64 	%rd259, %rd258, 30;
	add.s64 	%rd260, %rd1, %rd259;
	ld.global.f32 	%f251, [%rd260];
	cvt.s64.s32 	%rd261, %r348;
	add.s64 	%rd262, %rd2, %rd261;
	ld.global.u8 	%rs31, [%rd262];
	setp.eq.s16 	%p126, %rs31, 0;
	mul.f32 	%f252, %f251, %f159;
	selp.f32 	%f707, %f158, %f252, %p126;
	max.f32 	%f650, %f650, %f707;
$L__BB287_66:
	mov.u32 	%r349, %tid.x;
	cvt.u64.u32 	%rd263, %r349;
	setp.le.s64 	%p127, %rd34, %rd263;
	mov.b32 	%r350, %f650;
	shfl.sync.bfly.b32	%r351|%p128, %r350, 16, 31, -1;
	mov.b32 	%f253, %r351;
	max.f32 	%f254, %f650, %f253;
	mov.b32 	%r352, %f254;
	shfl.sync.bfly.b32	%r353|%p129, %r352, 8, 31, -1;
	mov.b32 	%f255, %r353;
	max.f32 	%f256, %f254, %f255;
	mov.b32 	%r354, %f256;
	shfl.sync.bfly.b32	%r355|%p130, %r354, 4, 31, -1;
	mov.b32 	%f257, %r355;
	max.f32 	%f258, %f256, %f257;
	mov.b32 	%r356, %f258;
	shfl.sync.bfly.b32	%r357|%p131, %r356, 2, 31, -1;
	mov.b32 	%f259, %r357;
	max.f32 	%f260, %f258, %f259;
	mov.b32 	%r358, %f260;
	shfl.sync.bfly.b32	%r359|%p132, %r358, 1, 31, -1;
	mov.b32 	%f261, %r359;
	max.f32 	%f262, %f260, %f261;
	sub.f32 	%f263, %f647, %f262;
	fma.rn.f32 	%f264, %f263, 0f3BBB989D, 0f3F000000;
	cvt.sat.f32.f32 	%f265, %f264;
	mov.f32 	%f266, 0f4B400001;
	mov.f32 	%f267, 0f437C0000;
	fma.rm.f32 	%f268, %f265, %f267, %f266;
	add.f32 	%f269, %f268, 0fCB40007F;
	neg.f32 	%f270, %f269;
	fma.rn.f32 	%f271, %f263, 0f3FB8AA3B, %f270;
	fma.rn.f32 	%f272, %f263, 0f32A57060, %f271;
	mov.b32 	%r360, %f268;
	shl.b32 	%r361, %r360, 23;
	mov.b32 	%f273, %r361;
	ex2.approx.ftz.f32 	%f274, %f272;
	mul.f32 	%f275, %f274, %f273;
	add.f32 	%f276, %f275, 0f00000000;
	sub.f32 	%f277, %f649, %f262;
	fma.rn.f32 	%f278, %f277, 0f3BBB989D, 0f3F000000;
	cvt.sat.f32.f32 	%f279, %f278;
	fma.rm.f32 	%f280, %f279, %f267, %f266;
	add.f32 	%f281, %f280, 0fCB40007F;
	neg.f32 	%f282, %f281;
	fma.rn.f32 	%f283, %f277, 0f3FB8AA3B, %f282;
	fma.rn.f32 	%f284, %f277, 0f32A57060, %f283;
	mov.b32 	%r362, %f280;
	shl.b32 	%r363, %r362, 23;
	mov.b32 	%f285, %r363;
	ex2.approx.ftz.f32 	%f286, %f284;
	mul.f32 	%f287, %f286, %f285;
	add.f32 	%f288, %f276, %f287;
	sub.f32 	%f289, %f651, %f262;
	fma.rn.f32 	%f290, %f289, 0f3BBB989D, 0f3F000000;
	cvt.sat.f32.f32 	%f291, %f290;
	fma.rm.f32 	%f292, %f291, %f267, %f266;
	add.f32 	%f293, %f292, 0fCB40007F;
	neg.f32 	%f294, %f293;
	fma.rn.f32 	%f295, %f289, 0f3FB8AA3B, %f294;
	fma.rn.f32 	%f296, %f289, 0f32A57060, %f295;
	mov.b32 	%r364, %f292;
	shl.b32 	%r365, %r364, 23;
	mov.b32 	%f297, %r365;
	ex2.approx.ftz.f32 	%f298, %f296;
	mul.f32 	%f299, %f298, %f297;
	add.f32 	%f300, %f288, %f299;
	sub.f32 	%f301, %f653, %f262;
	fma.rn.f32 	%f302, %f301, 0f3BBB989D, 0f3F000000;
	cvt.sat.f32.f32 	%f303, %f302;
	fma.rm.f32 	%f304, %f303, %f267, %f266;
	add.f32 	%f305, %f304, 0fCB40007F;
	neg.f32 	%f306, %f305;
	fma.rn.f32 	%f307, %f301, 0f3FB8AA3B, %f306;
	fma.rn.f32 	%f308, %f301, 0f32A57060, %f307;
	mov.b32 	%r366, %f304;
	shl.b32 	%r367, %r366, 23;
	mov.b32 	%f309, %r367;
	ex2.approx.ftz.f32 	%f310, %f308;
	mul.f32 	%f311, %f310, %f309;
	add.f32 	%f312, %f300, %f311;
	sub.f32 	%f313, %f655, %f262;
	fma.rn.f32 	%f314, %f313, 0f3BBB989D, 0f3F000000;
	cvt.sat.f32.f32 	%f315, %f314;
	fma.rm.f32 	%f316, %f315, %f267, %f266;
	add.f32 	%f317, %f316, 0fCB40007F;
	neg.f32 	%f318, %f317;
	fma.rn.f32 	%f319, %f313, 0f3FB8AA3B, %f318;
	fma.rn.f32 	%f320, %f313, 0f32A57060, %f319;
	mov.b32 	%r368, %f316;
	shl.b32 	%r369, %r368, 23;
	mov.b32 	%f321, %r369;
	ex2.approx.ftz.f32 	%f322, %f320;
	mul.f32 	%f323, %f322, %f321;
	add.f32 	%f324, %f312, %f323;
	sub.f32 	%f325, %f657, %f262;
	fma.rn.f32 	%f326, %f325, 0f3BBB989D, 0f3F000000;
	cvt.sat.f32.f32 	%f327, %f326;
	fma.rm.f32 	%f328, %f327, %f267, %f266;
	add.f32 	%f329, %f328, 0fCB40007F;
	neg.f32 	%f330, %f329;
	fma.rn.f32 	%f331, %f325, 0f3FB8AA3B, %f330;
	fma.rn.f32 	%f332, %f325, 0f32A57060, %f331;
	mov.b32 	%r370, %f328;
	shl.b32 	%r371, %r370, 23;
	mov.b32 	%f333, %r371;
	ex2.approx.ftz.f32 	%f334, %f332;
	mul.f32 	%f335, %f334, %f333;
	add.f32 	%f336, %f324, %f335;
	sub.f32 	%f337, %f659, %f262;
	fma.rn.f32 	%f338, %f337, 0f3BBB989D, 0f3F000000;
	cvt.sat.f32.f32 	%f339, %f338;
	fma.rm.f32 	%f340, %f339, %f267, %f266;
	add.f32 	%f341, %f340, 0fCB40007F;
	neg.f32 	%f342, %f341;
	fma.rn.f32 	%f343, %f337, 0f3FB8AA3B, %f342;
	fma.rn.f32 	%f344, %f337, 0f32A57060, %f343;
	mov.b32 	%r372, %f340;
	shl.b32 	%r373, %r372, 23;
	mov.b32 	%f345, %r373;
	ex2.approx.ftz.f32 	%f346, %f344;
	mul.f32 	%f347, %f346, %f345;
	add.f32 	%f348, %f336, %f347;
	sub.f32 	%f349, %f661, %f262;
	fma.rn.f32 	%f350, %f349, 0f3BBB989D, 0f3F000000;
	cvt.sat.f32.f32 	%f351, %f350;
	fma.rm.f32 	%f352, %f351, %f267, %f266;
	add.f32 	%f353, %f352, 0fCB40007F;
	neg.f32 	%f354, %f353;
	fma.rn.f32 	%f355, %f349, 0f3FB8AA3B, %f354;
	fma.rn.f32 	%f356, %f349, 0f32A57060, %f355;
	mov.b32 	%r374, %f352;
	shl.b32 	%r375, %r374, 23;
	mov.b32 	%f357, %r375;
	ex2.approx.ftz.f32 	%f358, %f356;
	mul.f32 	%f359, %f358, %f357;
	add.f32 	%f360, %f348, %f359;
	sub.f32 	%f361, %f663, %f262;
	fma.rn.f32 	%f362, %f361, 0f3BBB989D, 0f3F000000;
	cvt.sat.f32.f32 	%f363, %f362;
	fma.rm.f32 	%f364, %f363, %f267, %f266;
	add.f32 	%f365, %f364, 0fCB40007F;
	neg.f32 	%f366, %f365;
	fma.rn.f32 	%f367, %f361, 0f3FB8AA3B, %f366;
	fma.rn.f32 	%f368, %f361, 0f32A57060, %f367;
	mov.b32 	%r376, %f364;
	shl.b32 	%r377, %r376, 23;
	mov.b32 	%f369, %r377;
	ex2.approx.ftz.f32 	%f370, %f368;
	mul.f32 	%f371, %f370, %f369;
	add.f32 	%f372, %f360, %f371;
	sub.f32 	%f373, %f665, %f262;
	fma.rn.f32 	%f374, %f373, 0f3BBB989D, 0f3F000000;
	cvt.sat.f32.f32 	%f375, %f374;
	fma.rm.f32 	%f376, %f375, %f267, %f266;
	add.f32 	%f377, %f376, 0fCB40007F;
	neg.f32 	%f378, %f377;
	fma.rn.f32 	%f379, %f373, 0f3FB8AA3B, %f378;
	fma.rn.f32 	%f380, %f373, 0f32A57060, %f379;
	mov.b32 	%r378, %f376;
	shl.b32 	%r379, %r378, 23;
	mov.b32 	%f381, %r379;
	ex2.approx.ftz.f32 	%f382, %f380;
	mul.f32 	%f383, %f382, %f381;
	add.f32 	%f384, %f372, %f383;
	sub.f32 	%f385, %f667, %f262;
	fma.rn.f32 	%f386, %f385, 0f3BBB989D, 0f3F000000;
	cvt.sat.f32.f32 	%f387, %f386;
	fma.rm.f32 	%f388, %f387, %f267, %f266;
	add.f32 	%f389, %f388, 0fCB40007F;
	neg.f32 	%f390, %f389;
	fma.rn.f32 	%f391, %f385, 0f3FB8AA3B, %f390;
	fma.rn.f32 	%f392, %f385, 0f32A57060, %f391;
	mov.b32 	%r380, %f388;
	shl.b32 	%r381, %r380, 23;
	mov.b32 	%f393, %r381;
	ex2.approx.ftz.f32 	%f394, %f392;
	mul.f32 	%f395, %f394, %f393;
	add.f32 	%f396, %f384, %f395;
	sub.f32 	%f397, %f669, %f262;
	fma.rn.f32 	%f398, %f397, 0f3BBB989D, 0f3F000000;
	cvt.sat.f32.f32 	%f399, %f398;
	fma.rm.f32 	%f400, %f399, %f267, %f266;
	add.f32 	%f401, %f400, 0fCB40007F;
	neg.f32 	%f402, %f401;
	fma.rn.f32 	%f403, %f397, 0f3FB8AA3B, %f402;
	fma.rn.f32 	%f404, %f397, 0f32A57060, %f403;
	mov.b32 	%r382, %f400;
	shl.b32 	%r383, %r382, 23;
	mov.b32 	%f405, %r383;
	ex2.approx.ftz.f32 	%f406, %f404;
	mul.f32 	%f407, %f406, %f405;
	add.f32 	%f408, %f396, %f407;
	sub.f32 	%f409, %f671, %f262;
	fma.rn.f32 	%f410, %f409, 0f3BBB989D, 0f3F000000;
	cvt.sat.f32.f32 	%f411, %f410;
	fma.rm.f32 	%f412, %f411, %f267, %f266;
	add.f32 	%f413, %f412, 0fCB40007F;
	neg.f32 	%f414, %f413;
	fma.rn.f32 	%f415, %f409, 0f3FB8AA3B, %f414;
	fma.rn.f32 	%f416, %f409, 0f32A57060, %f415;
	mov.b32 	%r384, %f412;
	shl.b32 	%r385, %r384, 23;
	mov.b32 	%f417, %r385;
	ex2.approx.ftz.f32 	%f418, %f416;
	mul.f32 	%f419, %f418, %f417;
	add.f32 	%f420, %f408, %f419;
	sub.f32 	%f421, %f673, %f262;
	fma.rn.f32 	%f422, %f421, 0f3BBB989D, 0f3F000000;
	cvt.sat.f32.f32 	%f423, %f422;
	fma.rm.f32 	%f424, %f423, %f267, %f266;
	add.f32 	%f425, %f424, 0fCB40007F;
	neg.f32 	%f426, %f425;
	fma.rn.f32 	%f427, %f421, 0f3FB8AA3B, %f426;
	fma.rn.f32 	%f428, %f421, 0f32A57060, %f427;
	mov.b32 	%r386, %f424;
	shl.b32 	%r387, %r386, 23;
	mov.b32 	%f429, %r387;
	ex2.approx.ftz.f32 	%f430, %f428;
	mul.f32 	%f431, %f430, %f429;
	add.f32 	%f432, %f420, %f431;
	sub.f32 	%f433, %f675, %f262;
	fma.rn.f32 	%f434, %f433, 0f3BBB989D, 0f3F000000;
	cvt.sat.f32.f32 	%f435, %f434;
	fma.rm.f32 	%f436, %f435, %f267, %f266;
	add.f32 	%f437, %f436, 0fCB40007F;
	neg.f32 	%f438, %f437;
	fma.rn.f32 	%f439, %f433, 0f3FB8AA3B, %f438;
	fma.rn.f32 	%f440, %f433, 0f32A57060, %f439;
	mov.b32 	%r388, %f436;
	shl.b32 	%r389, %r388, 23;
	mov.b32 	%f441, %r389;
	ex2.approx.ftz.f32 	%f442, %f440;
	mul.f32 	%f443, %f442, %f441;
	add.f32 	%f444, %f432, %f443;
	sub.f32 	%f445, %f677, %f262;
	fma.rn.f32 	%f446, %f445, 0f3BBB989D, 0f3F000000;
	cvt.sat.f32.f32 	%f447, %f446;
	fma.rm.f32 	%f448, %f447, %f267, %f266;
	add.f32 	%f449, %f448, 0fCB40007F;
	neg.f32 	%f450, %f449;
	fma.rn.f32 	%f451, %f445, 0f3FB8AA3B, %f450;
	fma.rn.f32 	%f452, %f445, 0f32A57060, %f451;
	mov.b32 	%r390, %f448;
	shl.b32 	%r391, %r390, 23;
	mov.b32 	%f453, %r391;
	ex2.approx.ftz.f32 	%f454, %f452;
	mul.f32 	%f455, %f454, %f453;
	add.f32 	%f456, %f444, %f455;
	sub.f32 	%f457, %f679, %f262;
	fma.rn.f32 	%f458, %f457, 0f3BBB989D, 0f3F000000;
	cvt.sat.f32.f32 	%f459, %f458;
	fma.rm.f32 	%f460, %f459, %f267, %f266;
	add.f32 	%f461, %f460, 0fCB40007F;
	neg.f32 	%f462, %f461;
	fma.rn.f32 	%f463, %f457, 0f3FB8AA3B, %f462;
	fma.rn.f32 	%f464, %f457, 0f32A57060, %f463;
	mov.b32 	%r392, %f460;
	shl.b32 	%r393, %r392, 23;
	mov.b32 	%f465, %r393;
	ex2.approx.ftz.f32 	%f466, %f464;
	mul.f32 	%f467, %f466, %f465;
	add.f32 	%f468, %f456, %f467;
	sub.f32 	%f469, %f681, %f262;
	fma.rn.f32 	%f470, %f469, 0f3BBB989D, 0f3F000000;
	cvt.sat.f32.f32 	%f471, %f470;
	fma.rm.f32 	%f472, %f471, %f267, %f266;
	add.f32 	%f473, %f472, 0fCB40007F;
	neg.f32 	%f474, %f473;
	fma.rn.f32 	%f475, %f469, 0f3FB8AA3B, %f474;
	fma.rn.f32 	%f476, %f469, 0f32A57060, %f475;
	mov.b32 	%r394, %f472;
	shl.b32 	%r395, %r394, 23;
	mov.b32 	%f477, %r395;
	ex2.approx.ftz.f32 	%f478, %f476;
	mul.f32 	%f479, %f478, %f477;
	add.f32 	%f480, %f468, %f479;
	sub.f32 	%f481, %f683, %f262;
	fma.rn.f32 	%f482, %f481, 0f3BBB989D, 0f3F000000;
	cvt.sat.f32.f32 	%f483, %f482;
	fma.rm.f32 	%f484, %f483, %f267, %f266;
	add.f32 	%f485, %f484, 0fCB40007F;
	neg.f32 	%f486, %f485;
	fma.rn.f32 	%f487, %f481, 0f3FB8AA3B, %f486;
	fma.rn.f32 	%f488, %f481, 0f32A57060, %f487;
	mov.b32 	%r396, %f484;
	shl.b32 	%r397, %r396, 23;
	mov.b32 	%f489, %r397;
	ex2.approx.ftz.f32 	%f490, %f488;
	mul.f32 	%f491, %f490, %f489;
	add.f32 	%f492, %f480, %f491;
	sub.f32 	%f493, %f685, %f262;
	fma.rn.f32 	%f494, %f493, 0f3BBB989D, 0f3F000000;
	cvt.sat.f32.f32 	%f495, %f494;
	fma.rm.f32 	%f496, %f495, %f267, %f266;
	add.f32 	%f497, %f496, 0fCB40007F;
	neg.f32 	%f498, %f497;
	fma.rn.f32 	%f499, %f493, 0f3FB8AA3B, %f498;
	fma.rn.f32 	%f500, %f493, 0f32A57060, %f499;
	mov.b32 	%r398, %f496;
	shl.b32 	%r399, %r398, 23;
	mov.b32 	%f501, %r399;
	ex2.approx.ftz.f32 	%f502, %f500;
	mul.f32 	%f503, %f502, %f501;
	add.f32 	%f504, %f492, %f503;
	sub.f32 	%f505, %f687, %f262;
	fma.rn.f32 	%f506, %f505, 0f3BBB989D, 0f3F000000;
	cvt.sat.f32.f32 	%f507, %f506;
	fma.rm.f32 	%f508, %f507, %f267, %f266;
	add.f32 	%f509, %f508, 0fCB40007F;
	neg.f32 	%f510, %f509;
	fma.rn.f32 	%f511, %f505, 0f3FB8AA3B, %f510;
	fma.rn.f32 	%f512, %f505, 0f32A57060, %f511;
	mov.b32 	%r400, %f508;
	shl.b32 	%r401, %r400, 23;
	mov.b32 	%f513, %r401;
	ex2.approx.ftz.f32 	%f514, %f512;
	mul.f32 	%f515, %f514, %f513;
	add.f32 	%f516, %f504, %f515;
	sub.f32 	%f517, %f689, %f262;
	fma.rn.f32 	%f518, %f517, 0f3BBB989D, 0f3F000000;
	cvt.sat.f32.f32 	%f519, %f518;
	fma.rm.f32 	%f520, %f519, %f267, %f266;
	add.f32 	%f521, %f520, 0fCB40007F;
	neg.f32 	%f522, %f521;
	fma.rn.f32 	%f523, %f517, 0f3FB8AA3B, %f522;
	fma.rn.f32 	%f524, %f517, 0f32A57060, %f523;
	mov.b32 	%r402, %f520;
	shl.b32 	%r403, %r402, 23;
	mov.b32 	%f525, %r403;
	ex2.approx.ftz.f32 	%f526, %f524;
	mul.f32 	%f527, %f526, %f525;
	add.f32 	%f528, %f516, %f527;
	sub.f32 	%f529, %f691, %f262;
	fma.rn.f32 	%f530, %f529, 0f3BBB989D, 0f3F000000;
	cvt.sat.f32.f32 	%f531, %f530;
	fma.rm.f32 	%f532, %f531, %f267, %f266;
	add.f32 	%f533, %f532, 0fCB40007F;
	neg.f32 	%f534, %f533;
	fma.rn.f32 	%f535, %f529, 0f3FB8AA3B, %f534;
	fma.rn.f32 	%f536, %f529, 0f32A57060, %f535;
	mov.b32 	%r404, %f532;
	shl.b32 	%r405, %r404, 23;
	mov.b32 	%f537, %r405;
	ex2.approx.ftz.f32 	%f538, %f536;
	mul.f32 	%f539, %f538, %f537;
	add.f32 	%f540, %f528, %f539;
	sub.f32 	%f541, %f693, %f262;
	fma.rn.f32 	%f542, %f541, 0f3BBB989D, 0f3F000000;
	cvt.sat.f32.f32 	%f543, %f542;
	fma.rm.f32 	%f544, %f543, %f267, %f266;
	add.f32 	%f545, %f544, 0fCB40007F;
	neg.f32 	%f546, %f545;
	fma.rn.f32 	%f547, %f541, 0f3FB8AA3B, %f546;
	fma.rn.f32 	%f548, %f541, 0f32A57060, %f547;
	mov.b32 	%r406, %f544;
	shl.b32 	%r407, %r406, 23;
	mov.b32 	%f549, %r407;
	ex2.approx.ftz.f32 	%f550, %f548;
	mul.f32 	%f551, %f550, %f549;
	add.f32 	%f552, %f540, %f551;
	sub.f32 	%f553, %f695, %f262;
	fma.rn.f32 	%f554, %f553, 0f3BBB989D, 0f3F000000;
	cvt.sat.f32.f32 	%f555, %f554;
	fma.rm.f32 	%f556, %f555, %f267, %f266;
	add.f32 	%f557, %f556, 0fCB40007F;
	neg.f32 	%f558, %f557;
	fma.rn.f32 	%f559, %f553, 0f3FB8AA3B, %f558;
	fma.rn.f32 	%f560, %f553, 0f32A57060, %f559;
	mov.b32 	%r408, %f556;
	shl.b32 	%r409, %r408, 23;
	mov.b32 	%f561, %r409;
	ex2.approx.ftz.f32 	%f562, %f560;
	mul.f32 	%f563, %f562, %f561;
	add.f32 	%f564, %f552, %f563;
	sub.f32 	%f565, %f697, %f262;
	fma.rn.f32 	%f566, %f565, 0f3BBB989D, 0f3F000000;
	cvt.sat.f32.f32 	%f567, %f566;
	fma.rm.f32 	%f568, %f567, %f267, %f266;
	add.f32 	%f569, %f568, 0fCB40007F;
	neg.f32 	%f570, %f569;
	fma.rn.f32 	%f571, %f565, 0f3FB8AA3B, %f570;
	fma.rn.f32 	%f572, %f565, 0f32A57060, %f571;
	mov.b32 	%r410, %f568;
	shl.b32 	%r411, %r410, 23;
	mov.b32 	%f573, %r411;
	ex2.approx.ftz.f32 	%f574, %f572;
	mul.f32 	%f575, %f574, %f573;
	add.f32 	%f576, %f564, %f575;
	sub.f32 	%f577, %f699, %f262;
	fma.rn.f32 	%f578, %f577, 0f3BBB989D, 0f3F000000;
	cvt.sat.f32.f32 	%f579, %f578;
	fma.rm.f32 	%f580, %f579, %f267, %f266;
	add.f32 	%f581, %f580, 0fCB40007F;
	neg.f32 	%f582, %f581;
	fma.rn.f32 	%f583, %f577, 0f3FB8AA3B, %f582;
	fma.rn.f32 	%f584, %f577, 0f32A57060, %f583;
	mov.b32 	%r412, %f580;
	shl.b32 	%r413, %r412, 23;
	mov.b32 	%f585, %r413;
	ex2.approx.ftz.f32 	%f586, %f584;
	mul.f32 	%f587, %f586, %f585;
	add.f32 	%f588, %f576, %f587;
	sub.f32 	%f589, %f701, %f262;
	fma.rn.f32 	%f590, %f589, 0f3BBB989D, 0f3F000000;
	cvt.sat.f32.f32 	%f591, %f590;
	fma.rm.f32 	%f592, %f591, %f267, %f266;
	add.f32 	%f593, %f592, 0fCB40007F;
	neg.f32 	%f594, %f593;
	fma.rn.f32 	%f595, %f589, 0f3FB8AA3B, %f594;
	fma.rn.f32 	%f596, %f589, 0f32A57060, %f595;
	mov.b32 	%r414, %f592;
	shl.b32 	%r415, %r414, 23;
	mov.b32 	%f597, %r415;
	ex2.approx.ftz.f32 	%f598, %f596;
	mul.f32 	%f599, %f598, %f597;
	add.f32 	%f600, %f588, %f599;
	sub.f32 	%f601, %f703, %f262;
	fma.rn.f32 	%f602, %f601, 0f3BBB989D, 0f3F000000;
	cvt.sat.f32.f32 	%f603, %f602;
	fma.rm.f32 	%f604, %f603, %f267, %f266;
	add.f32 	%f605, %f604, 0fCB40007F;
	neg.f32 	%f606, %f605;
	fma.rn.f32 	%f607, %f601, 0f3FB8AA3B, %f606;
	fma.rn.f32 	%f608, %f601, 0f32A57060, %f607;
	mov.b32 	%r416, %f604;
	shl.b32 	%r417, %r416, 23;
	mov.b32 	%f609, %r417;
	ex2.approx.ftz.f32 	%f610, %f608;
	mul.f32 	%f611, %f610, %f609;
	add.f32 	%f612, %f600, %f611;
	sub.f32 	%f613, %f705, %f262;
	fma.rn.f32 	%f614, %f613, 0f3BBB989D, 0f3F000000;
	cvt.sat.f32.f32 	%f615, %f614;
	fma.rm.f32 	%f616, %f615, %f267, %f266;
	add.f32 	%f617, %f616, 0fCB40007F;
	neg.f32 	%f618, %f617;
	fma.rn.f32 	%f619, %f613, 0f3FB8AA3B, %f618;
	fma.rn.f32 	%f620, %f613, 0f32A57060, %f619;
	mov.b32 	%r418, %f616;
	shl.b32 	%r419, %r418, 23;
	mov.b32 	%f621, %r419;
	ex2.approx.ftz.f32 	%f622, %f620;
	mul.f32 	%f623, %f622, %f621;
	add.f32 	%f624, %f612, %f623;
	sub.f32 	%f625, %f707, %f262;
	fma.rn.f32 	%f626, %f625, 0f3BBB989D, 0f3F000000;
	cvt.sat.f32.f32 	%f627, %f626;
	fma.rm.f32 	%f628, %f627, %f267, %f266;
	add.f32 	%f629, %f628, 0fCB40007F;
	neg.f32 	%f630, %f629;
	fma.rn.f32 	%f631, %f625, 0f3FB8AA3B, %f630;
	fma.rn.f32 	%f632, %f625, 0f32A57060, %f631;
	mov.b32 	%r420, %f628;
	shl.b32 	%r421, %r420, 23;
	mov.b32 	%f633, %r421;
	ex2.approx.ftz.f32 	%f634, %f632;
	mul.f32 	%f635, %f634, %f633;
	add.f32 	%f636, %f624, %f635;
	mov.b32 	%r422, %f636;
	shfl.sync.bfly.b32	%r423|%p133, %r422, 16, 31, -1;
	mov.b32 	%f637, %r423;
	add.f32 	%f638, %f636, %f637;
	mov.b32 	%r424, %f638;
	shfl.sync.bfly.b32	%r425|%p134, %r424, 8, 31, -1;
	mov.b32 	%f639, %r425;
	add.f32 	%f640, %f638, %f639;
	mov.b32 	%r426, %f640;
	shfl.sync.bfly.b32	%r427|%p135, %r426, 4, 31, -1;
	mov.b32 	%f641, %r427;
	add.f32 	%f642, %f640, %f641;
	mov.b32 	%r428, %f642;
	shfl.sync.bfly.b32	%r429|%p136, %r428, 2, 31, -1;
	mov.b32 	%f643, %r429;
	add.f32 	%f644, %f642, %f643;
	mov.b32 	%r430, %f644;
	shfl.sync.bfly.b32	%r431|%p137, %r430, 1, 31, -1;
	mov.b32 	%f645, %r431;
	add.f32 	%f646, %f644, %f645;
	div.rn.f32 	%f127, %f275, %f646;
	div.rn.f32 	%f128, %f287, %f646;
	div.rn.f32 	%f129, %f299, %f646;
	div.rn.f32 	%f130, %f311, %f646;
	div.rn.f32 	%f131, %f323, %f646;
	div.rn.f32 	%f132, %f335, %f646;
	div.rn.f32 	%f133, %f347, %f646;
	div.rn.f32 	%f134, %f359, %f646;
	div.rn.f32 	%f135, %f371, %f646;
	div.rn.f32 	%f136, %f383, %f646;
	div.rn.f32 	%f137, %f395, %f646;
	div.rn.f32 	%f138, %f407, %f646;
	div.rn.f32 	%f139, %f419, %f646;
	div.rn.f32 	%f140, %f431, %f646;
	div.rn.f32 	%f141, %f443, %f646;
	div.rn.f32 	%f142, %f455, %f646;
	div.rn.f32 	%f143, %f467, %f646;
	div.rn.f32 	%f144, %f479, %f646;
	div.rn.f32 	%f145, %f491, %f646;
	div.rn.f32 	%f146, %f503, %f646;
	div.rn.f32 	%f147, %f515, %f646;
	div.rn.f32 	%f148, %f527, %f646;
	div.rn.f32 	%f149, %f539, %f646;
	div.rn.f32 	%f150, %f551, %f646;
	div.rn.f32 	%f151, %f563, %f646;
	div.rn.f32 	%f152, %f575, %f646;
	div.rn.f32 	%f153, %f587, %f646;
	div.rn.f32 	%f154, %f599, %f646;
	div.rn.f32 	%f155, %f611, %f646;
	div.rn.f32 	%f156, %f623, %f646;
	div.rn.f32 	%f157, %f635, %f646;
	mad.lo.s64 	%rd264, %rd292, %rd32, %rd263;
	cvta.to.global.u64 	%rd265, %rd31;
	shl.b64 	%rd266, %rd264, 2;
	add.s64 	%rd21, %rd265, %rd266;
	@%p127 bra 	$L__BB287_68;
	st.global.f32 	[%rd21], %f127;
$L__BB287_68:
	add.s32 	%r433, %r349, 32;
	cvt.u64.u32 	%rd267, %r433;
	setp.le.s64 	%p138, %rd34, %rd267;
	@%p138 bra 	$L__BB287_70;
	st.global.f32 	[%rd21+128], %f128;
$L__BB287_70:
	add.s32 	%r435, %r349, 64;
	cvt.u64.u32 	%rd268, %r435;
	setp.le.s64 	%p139, %rd34, %rd268;
	@%p139 bra 	$L__BB287_72;
	st.global.f32 	[%rd21+256], %f129;
$L__BB287_72:
	add.s32 	%r437, %r349, 96;
	cvt.u64.u32 	%rd269, %r437;
	setp.le.s64 	%p140, %rd34, %rd269;
	@%p140 bra 	$L__BB287_74;
	st.global.f32 	[%rd21+384], %f130;
$L__BB287_74:
	add.s32 	%r439, %r349, 128;
	cvt.u64.u32 	%rd270, %r439;
	setp.le.s64 	%p141, %rd34, %rd270;
	@%p141 bra 	$L__BB287_76;
	st.global.f32 	[%rd21+512], %f131;
$L__BB287_76:
	add.s32 	%r441, %r349, 160;
	cvt.u64.u32 	%rd271, %r441;
	setp.le.s64 	%p142, %rd34, %rd271;
	@%p142 bra 	$L__BB287_78;
	st.global.f32 	[%rd21+640], %f132;
$L__BB287_78:
	add.s32 	%r443, %r349, 192;
	cvt.u64.u32 	%rd272, %r443;
	setp.le.s64 	%p143, %rd34, %rd272;
	@%p143 bra 	$L__BB287_80;
	st.global.f32 	[%rd21+768], %f133;
$L__BB287_80:
	add.s32 	%r445, %r349, 224;
	cvt.u64.u32 	%rd273, %r445;
	setp.le.s64 	%p144, %rd34, %rd273;
	@%p144 bra 	$L__BB287_82;
	st.global.f32 	[%rd21+896], %f134;
$L__BB287_82:
	add.s32 	%r447, %r349, 256;
	cvt.u64.u32 	%rd274, %r447;
	setp.le.s64 	%p145, %rd34, %rd274;
	@%p145 bra 	$L__BB287_84;
	st.global.f32 	[%rd21+1024], %f135;
$L__BB287_84:
	add.s32 	%r449, %r349, 288;
	cvt.u64.u32 	%rd275, %r449;
	setp.le.s64 	%p146, %rd34, %rd275;
	@%p146 bra 	$L__BB287_86;
	st.global.f32 	[%rd21+1152], %f136;
$L__BB287_86:
	add.s32 	%r451, %r349, 320;
	cvt.u64.u32 	%rd276, %r451;
	setp.le.s64 	%p147, %rd34, %rd276;
	@%p147 bra 	$L__BB287_88;
	st.global.f32 	[%rd21+1280], %f137;
$L__BB287_88:
	add.s32 	%r453, %r349, 352;
	cvt.u64.u32 	%rd277, %r453;
	setp.le.s64 	%p148, %rd34, %rd277;
	@%p148 bra 	$L__BB287_90;
	st.global.f32 	[%rd21+1408], %f138;
$L__BB287_90:
	add.s32 	%r455, %r349, 384;
	cvt.u64.u32 	%rd278, %r455;
	setp.le.s64 	%p149, %rd34, %rd278;
	@%p149 bra 	$L__BB287_92;
	st.global.f32 	[%rd21+1536], %f139;
$L__BB287_92:
	add.s32 	%r457, %r349, 416;
	cvt.u64.u32 	%rd279, %r457;
	setp.le.s64 	%p150, %rd34, %rd279;
	@%p150 bra 	$L__BB287_94;
	st.global.f32 	[%rd21+1664], %f140;
$L__BB287_94:
	add.s32 	%r459, %r349, 448;
	cvt.u64.u32 	%rd280, %r459;
	setp.le.s64 	%p151, %rd34, %rd280;
	@%p151 bra 	$L__BB287_96;
	st.global.f32 	[%rd21+1792], %f141;
$L__BB287_96:
	setp.le.s64 	%p152, %rd34, %rd5;
	@%p152 bra 	$L__BB287_98;
	st.global.f32 	[%rd21+1920], %f142;
$L__BB287_98:
	setp.le.s64 	%p153, %rd34, %rd6;
	@%p153 bra 	$L__BB287_100;
	st.global.f32 	[%rd21+2048], %f143;
$L__BB287_100:
	setp.le.s64 	%p154, %rd34, %rd7;
	@%p154 bra 	$L__BB287_102;
	st.global.f32 	[%rd21+2176], %f144;
$L__BB287_102:
	setp.le.s64 	%p155, %rd34, %rd8;
	@%p155 bra 	$L__BB287_104;
	st.global.f32 	[%rd21+2304], %f145;
$L__BB287_104:
	setp.le.s64 	%p156, %rd34, %rd9;
	@%p156 bra 	$L__BB287_106;
	st.global.f32 	[%rd21+2432], %f146;
$L__BB287_106:
	setp.le.s64 	%p157, %rd34, %rd10;
	@%p157 bra 	$L__BB287_108;
	st.global.f32 	[%rd21+2560], %f147;
$L__BB287_108:
	setp.le.s64 	%p158, %rd34, %rd11;
	@%p158 bra 	$L__BB287_110;
	st.global.f32 	[%rd21+2688], %f148;
$L__BB287_110:
	setp.le.s64 	%p159, %rd34, %rd12;
	@%p159 bra 	$L__BB287_112;
	st.global.f32 	[%rd21+2816], %f149;
$L__BB287_112:
	add.s32 	%r461, %r349, 736;
	cvt.u64.u32 	%rd281, %r461;
	setp.le.s64 	%p160, %rd34, %rd281;
	@%p160 bra 	$L__BB287_114;
	st.global.f32 	[%rd21+2944], %f150;
$L__BB287_114:
	add.s32 	%r463, %r349, 768;
	cvt.u64.u32 	%rd282, %r463;
	setp.le.s64 	%p161, %rd34, %rd282;
	@%p161 bra 	$L__BB287_116;
	st.global.f32 	[%rd21+3072], %f151;
$L__BB287_116:
	add.s32 	%r465, %r349, 800;
	cvt.u64.u32 	%rd283, %r465;
	setp.le.s64 	%p162, %rd34, %rd283;
	@%p162 bra 	$L__BB287_118;
	st.global.f32 	[%rd21+3200], %f152;
$L__BB287_118:
	add.s32 	%r467, %r349, 832;
	cvt.u64.u32 	%rd284, %r467;
	setp.le.s64 	%p163, %rd34, %rd284;
	@%p163 bra 	$L__BB287_120;
	st.global.f32 	[%rd21+3328], %f153;
$L__BB287_120:
	add.s32 	%r469, %r349, 864;
	cvt.u64.u32 	%rd285, %r469;
	setp.le.s64 	%p164, %rd34, %rd285;
	@%p164 bra 	$L__BB287_122;
	st.global.f32 	[%rd21+3456], %f154;
$L__BB287_122:
	add.s32 	%r471, %r349, 896;
	cvt.u64.u32 	%rd286, %r471;
	setp.le.s64 	%p165, %rd34, %rd286;
	@%p165 bra 	$L__BB287_124;
	st.global.f32 	[%rd21+3584], %f155;
$L__BB287_124:
	add.s32 	%r473, %r349, 928;
	cvt.u64.u32 	%rd287, %r473;
	setp.le.s64 	%p166, %rd34, %rd287;
	@%p166 bra 	$L__BB287_126;
	st.global.f32 	[%rd21+3712], %f156;
$L__BB287_126:
	add.s32 	%r475, %r349, 960;
	cvt.u64.u32 	%rd288, %r475;
	setp.le.s64 	%p167, %rd34, %rd288;
	@%p167 bra 	$L__BB287_128;
	st.global.f32 	[%rd21+3840], %f157;
$L__BB287_128:
	ld.param.u64 	%rd291, [_Z15SoftmaxWarpImplI22BroadcastScaleMaskLoadIffbLm2EiE11DirectStoreIffEfLi1ELi31ELi32ELi1ELb1EL9Algorithm0EEvT_T0_ll_param_2];
	mov.u32 	%r476, %nctaid.x;
	mov.u32 	%r477, %ntid.y;
	mul.lo.s32 	%r478, %r476, %r477;
	cvt.s64.s32 	%rd289, %r478;
	add.s64 	%rd292, %rd292, %rd289;
	setp.lt.s64 	%p168, %rd292, %rd291;
	@%p168 bra 	$L__BB287_4;
$L__BB287_129:
	ret;

}
	// .globl	_Z15SoftmaxWarpImplI22BroadcastScaleMaskLoadIffbLm2EiE11DirectStoreIffEfLi1ELi32ELi32ELi1ELb0EL9Algorithm0EEvT_T0_ll
.visible .entry _Z15SoftmaxWarpImplI22BroadcastScaleMaskLoadIffbLm2EiE11DirectStoreIffEfLi1ELi32ELi32ELi1ELb0EL9Algorithm0EEvT_T0_ll(
	.param .align 8 .b8 _Z15SoftmaxWarpImplI22BroadcastScaleMaskLoadIffbLm2EiE11DirectStoreIffEfLi1ELi32ELi32ELi1ELb0EL9Algorithm0EEvT_T0_ll_param_0[88],
	.param .align 8 .b8 _Z15SoftmaxWarpImplI22BroadcastScaleMaskLoadIffbLm2EiE11DirectStoreIffEfLi1ELi32ELi32ELi1ELb0EL9Algorithm0EEvT_T0_ll_param_1[16],
	.param .u64 _Z15SoftmaxWarpImplI22BroadcastScaleMaskLoadIffbLm2EiE11DirectStoreIffEfLi1ELi32ELi32ELi1ELb0EL9Algorithm0EEvT_T0_ll_param_2,
	.param .u64 _Z15SoftmaxWarpImplI22BroadcastScaleMaskLoadIffbLm2EiE11DirectStoreIffEfLi1ELi32ELi32ELi1ELb0EL9Algorithm0EEvT_T0_ll_param_3
)
{
	.reg .pred 	%p<48>;
	.reg .b16 	%rs<33>;
	.reg .b32 	%r<355>;
	.reg .b32 	%f<571>;
	.reg .b64 	%rd<227>;

	ld.param.v2.f32 	{%f3, %f4}, [_Z15SoftmaxWarpImplI22BroadcastScaleMaskLoadIffbLm2EiE11DirectStoreIffEfLi1ELi32ELi32ELi1ELb0EL9Algorithm0EEvT_T0_ll_param_0+80];
	ld.param.u64 	%rd22, [_Z15SoftmaxWarpImplI22BroadcastScaleMaskLoadIffbLm2EiE11DirectStoreIffEfLi1ELi32ELi32ELi1ELb0EL9Algorithm0EEvT_T0_ll_param_0+72];
	ld.param.v2.u32 	{%r7, %r8}, [_Z15SoftmaxWarpImplI22BroadcastScaleMaskLoadIffbLm2EiE11DirectStoreIffEfLi1ELi32ELi32ELi1ELb0EL9Algorithm0EEvT_T0_ll_param_0+56];
	ld.param.v2.u32 	{%r5, %r6}, [_Z15SoftmaxWarpImplI22BroadcastScaleMaskLoadIffbLm2EiE11DirectStoreIffEfLi1ELi32ELi32ELi1ELb0EL9Algorithm0EEvT_T0_ll_param_0+40];
	ld.param.u64 	%rd18, [_Z15SoftmaxWarpImplI22BroadcastScaleMaskLoadIffbLm2EiE11DirectStoreIffEfLi1ELi32ELi32ELi1ELb0EL9Algorithm0EEvT_T0_ll_param_0+24];
	ld.param.u64 	%rd17, [_Z15SoftmaxWarpImplI22BroadcastScaleMaskLoadIffbLm2EiE11DirectStoreIffEfLi1ELi32ELi32ELi1ELb0EL9Algorithm0EEvT_T0_ll_param_0+16];
	ld.param.u64 	%rd16, [_Z15SoftmaxWarpImplI22BroadcastScaleMaskLoadIffbLm2EiE11DirectStoreIffEfLi1ELi32ELi32ELi1ELb0EL9Algorithm0EEvT_T0_ll_param_0+8];
	ld.param.u64 	%rd15, [_Z15SoftmaxWarpImplI22BroadcastScaleMaskLoadIffbLm2EiE11DirectStoreIffEfLi1ELi32ELi32ELi1ELb0EL9Algorithm0EEvT_T0_ll_param_0];
	ld.param.u64 	%rd5, [_Z15SoftmaxWarpImplI22BroadcastScaleMaskLoadIffbLm2EiE11DirectStoreIffEfLi1ELi32ELi32ELi1ELb0EL9Algorithm0EEvT_T0_ll_param_1];
	ld.param.u64 	%rd6, [_Z15SoftmaxWarpImplI22BroadcastScaleMaskLoadIffbLm2EiE11DirectStoreIffEfLi1ELi32ELi32ELi1ELb0EL9Algorithm0EEvT_T0_ll_param_1+8];
	ld.param.u64 	%rd23, [_Z15SoftmaxWarpImplI22BroadcastScaleMaskLoadIffbLm2EiE11DirectStoreIffEfLi1ELi32ELi32ELi1ELb0EL9Algorithm0EEvT_T0_ll_param_2];
	ld.param.u64 	%rd24, [_Z15SoftmaxWarpImplI22BroadcastScaleMaskLoadIffbLm2EiE11DirectStoreIffEfLi1ELi32ELi32ELi1ELb0EL9Algorithm0EEvT_T0_ll_param_3];
	setp.lt.s64 	%p1, %rd24, 1025;
	@%p1 bra 	$L__BB288_2;
	mov.u64 	%rd25, $str;
	cvta.global.u64 	%rd26, %rd25;
	mov.u64 	%rd27, $str$1;
	cvta.global.u64 	%rd28, %rd27;
	mov.u64 	%rd29, __unnamed_284;
	cvta.global.u64 	%rd30, %rd29;
	{ // callseq 283, 0
	.param .b64 param0;
	st.param.b64 	[param0], %rd26;
	.param .b64 param1;
	st.param.b64 	[param1], %rd28;
	.param .b32 param2;
	st.param.b32 	[param2], 254;
	.param .b64 param3;
	st.param.b64 	[param3], %rd30;
	.param .b64 param4;
	st.param.b64 	[param4], 1;
	call.uni 
	__assertfail, 
	(
	param0, 
	param1, 
	param2, 
	param3, 
	param4
	);
	} // callseq 283
$L__BB288_2:
	mov.u32 	%r9, %ctaid.x;
	mov.u32 	%r10, %ntid.y;
	mov.u32 	%r11, %tid.y;
	mad.lo.s32 	%r12, %r9, %r10, %r11;
	mov.u32 	%r13, %nctaid.x;
	mul.lo.s32 	%r4, %r13, %r10;
	cvt.s64.s32 	%rd226, %r12;
	setp.le.s64 	%p2, %rd23, %rd226;
	@%p2 bra 	$L__BB288_5;
	cvta.to.global.u64 	%rd8, %rd15;
	cvta.to.global.u64 	%rd9, %rd16;
	mov.u32 	%r14, %tid.x;
	cvt.u64.u32 	%rd10, %r14;
	cvta.to.global.u64 	%rd11, %rd5;
	cvt.s64.s32 	%rd12, %r4;
$L__BB288_4:
	setp.eq.s64 	%p3, %rd18, 1;
	setp.eq.s64 	%p4, %rd17, 1;
	mad.lo.s64 	%rd31, %rd22, %rd226, %rd10;
	cvt.u32.u64 	%r15, %rd31;
	div.s32 	%r16, %r15, %r5;
	mul.lo.s32 	%r17, %r16, %r5;
	sub.s32 	%r18, %r15, %r17;
	selp.b32 	%r19, 0, %r16, %p4;
	selp.b32 	%r20, 0, %r18, %p3;
	mul.lo.s32 	%r21, %r7, %r19;
	mad.lo.s32 	%r22, %r8, %r20, %r21;
	shl.b64 	%rd32, %rd31, 32;
	shr.s64 	%rd33, %rd32, 30;
	add.s64 	%rd34, %rd8, %rd33;
	ld.global.f32 	%f5, [%rd34];
	cvt.s64.s32 	%rd35, %r22;
	add.s64 	%rd36, %rd9, %rd35;
	ld.global.u8 	%rs1, [%rd36];
	setp.eq.s16 	%p5, %rs1, 0;
	mul.f32 	%f6, %f5, %f4;
	selp.f32 	%f7, %f3, %f6, %p5;
	max.f32 	%f8, %f7, 0fFF800000;
	add.s64 	%rd37, %rd31, 32;
	cvt.u32.u64 	%r23, %rd37;
	div.s32 	%r24, %r23, %r5;
	mul.lo.s32 	%r25, %r24, %r5;
	sub.s32 	%r26, %r23, %r25;
	selp.b32 	%r27, 0, %r24, %p4;
	selp.b32 	%r28, 0, %r26, %p3;
	mul.lo.s32 	%r29, %r7, %r27;
	mad.lo.s32 	%r30, %r8, %r28, %r29;
	shl.b64 	%rd38, %rd37, 32;
	shr.s64 	%rd39, %rd38, 30;
	add.s64 	%rd40, %rd8, %rd39;
	ld.global.f32 	%f9, [%rd40];
	cvt.s64.s32 	%rd41, %r30;
	add.s64 	%rd42, %rd9, %rd41;
	ld.global.u8 	%rs2, [%rd42];
	setp.eq.s16 	%p6, %rs2, 0;
	mul.f32 	%f10, %f9, %f4;
	selp.f32 	%f11, %f3, %f10, %p6;
	max.f32 	%f12, %f8, %f11;
	add.s64 	%rd43, %rd31, 64;
	cvt.u32.u64 	%r31, %rd43;
	div.s32 	%r32, %r31, %r5;
	mul.lo.s32 	%r33, %r32, %r5;
	sub.s32 	%r34, %r31, %r33;
	selp.b32 	%r35, 0, %r32, %p4;
	selp.b32 	%r36, 0, %r34, %p3;
	mul.lo.s32 	%r37, %r7, %r35;
	mad.lo.s32 	%r38, %r8, %r36, %r37;
	shl.b64 	%rd44, %rd43, 32;
	shr.s64 	%rd45, %rd44, 30;
	add.s64 	%rd46, %rd8, %rd45;
	ld.global.f32 	%f13, [%rd46];
	cvt.s64.s32 	%rd47, %r38;
	add.s64 	%rd48, %rd9, %rd47;
	ld.global.u8 	%rs3, [%rd48];
	setp.eq.s16 	%p7, %rs3, 0;
	mul.f32 	%f14, %f13, %f4;
	selp.f32 	%f15, %f3, %f14, %p7;
	max.f32 	%f16, %f12, %f15;
	add.s64 	%rd49, %rd31, 96;
	cvt.u32.u64 	%r39, %rd49;
	div.s32 	%r40, %r39, %r5;
	mul.lo.s32 	%r41, %r40, %r5;
	sub.s32 	%r42, %r39, %r41;
	selp.b32 	%r43, 0, %r40, %p4;
	selp.b32 	%r44, 0, %r42, %p3;
	mul.lo.s32 	%r45, %r7, %r43;
	mad.lo.s32 	%r46, %r8, %r44, %r45;
	shl.b64 	%rd50, %rd49, 32;
	shr.s64 	%rd51, %rd50, 30;
	add.s64 	%rd52, %rd8, %rd51;
	ld.global.f32 	%f17, [%rd52];
	cvt.s64.s32 	%rd53, %r46;
	add.s64 	%rd54, %rd9, %rd53;
	ld.global.u8 	%rs4, [%rd54];
	setp.eq.s16 	%p8, %rs4, 0;
	mul.f32 	%f18, %f17, %f4;
	selp.f32 	%f19, %f3, %f18, %p8;
	max.f32 	%f20, %f16, %f19;
	add.s64 	%rd55, %rd31, 128;
	cvt.u32.u64 	%r47, %rd55;
	div.s32 	%r48, %r47, %r5;
	mul.lo.s32 	%r49, %r48, %r5;
	sub.s32 	%r50, %r47, %r49;
	selp.b32 	%r51, 0, %r48, %p4;
	selp.b32 	%r52, 0, %r50, %p3;
	mul.lo.s32 	%r53, %r7, %r51;
	mad.lo.s32 	%r54, %r8, %r52, %r53;
	shl.b64 	%rd56, %rd55, 32;
	shr.s64 	%rd57, %rd56, 30;
	add.s64 	%rd58, %rd8, %rd57;
	ld.global.f32 	%f21, [%rd58];
	cvt.s64.s32 	%rd59, %r54;
	add.s64 	%rd60, %rd9, %rd59;
	ld.global.u8 	%rs5, [%rd60];
	setp.eq.s16 	%p9, %rs5, 0;
	mul.f32 	%f22, %f21, %f4;
	selp.f32 	%f23, %f3, %f22, %p9;
	max.f32 	%f24, %f20, %f23;
	add.s64 	%rd61, %rd31, 160;
	cvt.u32.u64 	%r55, %rd61;
	div.s32 	%r56, %r55, %r5;
	mul.lo.s32 	%r57, %r56, %r5;
	sub.s32 	%r58, %r55, %r57;
	selp.b32 	%r59, 0, %r56, %p4;
	selp.b32 	%r60, 0, %r58, %p3;
	mul.lo.s32 	%r61, %r7, %r59;
	mad.lo.s32 	%r62, %r8, %r60, %r61;
	shl.b64 	%rd62, %rd61, 32;
	shr.s64 	%rd63, %rd62, 30;
	add.s64 	%rd64, %rd8, %rd63;
	ld.global.f32 	%f25, [%rd64];
	cvt.s64.s32 	%rd65, %r62;
	add.s64 	%rd66, %rd9, %rd65;
	ld.global.u8 	%rs6, [%rd66];
	setp.eq.s16 	%p10, %rs6, 0;
	mul.f32 	%f26, %f25, %f4;
	selp.f32 	%f27, %f3, %f26, %p10;
	max.f32 	%f28, %f24, %f27;
	add.s64 	%rd67, %rd31, 192;
	cvt.u32.u64 	%r63, %rd67;
	div.s32 	%r64, %r63, %r5;
	mul.lo.s32 	%r65, %r64, %r5;
	sub.s32 	%r66, %r63, %r65;
	selp.b32 	%r67, 0, %r64, %p4;
	selp.b32 	%r68, 0, %r66, %p3;
	mul.lo.s32 	%r69, %r7, %r67;
	mad.lo.s32 	%r70, %r8, %r68, %r69;
	shl.b64 	%rd68, %rd67, 32;
	shr.s64 	%rd69, %rd68, 30;
	add.s64 	%rd70, %rd8, %rd69;
	ld.global.f32 	%f29, [%rd70];
	cvt.s64.s32 	%rd71, %r70;
	add.s64 	%rd72, %rd9, %rd71;
	ld.global.u8 	%rs7, [%rd72];
	setp.eq.s16 	%p11, %rs7, 0;
	mul.f32 	%f30, %f29, %f4;
	selp.f32 	%f31, %f3, %f30, %p11;
	max.f32 	%f32, %f28, %f31;
	add.s64 	%rd73, %rd31, 224;
	cvt.u32.u64 	%r71, %rd73;
	div.s32 	%r72, %r71, %r5;
	mul.lo.s32 	%r73, %r72, %r5;
	sub.s32 	%r74, %r71, %r73;
	selp.b32 	%r75, 0, %r72, %p4;
	selp.b32 	%r76, 0, %r74, %p3;
	mul.lo.s32 	%r77, %r7, %r75;
	mad.lo.s32 	%r78, %r8, %r76, %r77;
	shl.b64 	%rd74, %rd73, 32;
	shr.s64 	%rd75, %rd74, 30;
	add.s64 	%rd76, %rd8, %rd75;
	ld.global.f32 	%f33, [%rd76];
	cvt.s64.s32 	%rd77, %r78;
	add.s64 	%rd78, %rd9, %rd77;
	ld.global.u8 	%rs8, [%rd78];
	setp.eq.s16 	%p12, %rs8, 0;
	mul.f32 	%f34, %f33, %f4;
	selp.f32 	%f35, %f3, %f34, %p12;
	max.f32 	%f36, %f32, %f35;
	add.s64 	%rd79, %rd31, 256;
	cvt.u32.u64 	%r79, %rd79;
	div.s32 	%r80, %r79, %r5;
	mul.lo.s32 	%r81, %r80, %r5;
	sub.s32 	%r82, %r79, %r81;
	selp.b32 	%r83, 0, %r80, %p4;
	selp.b32 	%r84, 0, %r82, %p3;
	mul.lo.s32 	%r85, %r7, %r83;
	mad.lo.s32 	%r86, %r8, %r84, %r85;
	shl.b64 	%rd80, %rd79, 32;
	shr.s64 	%rd81, %rd80, 30;
	add.s64 	%rd82, %rd8, %rd81;
	ld.global.f32 	%f37, [%rd82];
	cvt.s64.s32 	%rd83, %r86;
	add.s64 	%rd84, %rd9, %rd83;
	ld.global.u8 	%rs9, [%rd84];
	setp.eq.s16 	%p13, %rs9, 0;
	mul.f32 	%f38, %f37, %f4;
	selp.f32 	%f39, %f3, %f38, %p13;
	max.f32 	%f40, %f36, %f39;
	add.s64 	%rd85, %rd31, 288;
	cvt.u32.u64 	%r87, %rd85;
	div.s32 	%r88, %r87, %r5;
	mul.lo.s32 	%r89, %r88, %r5;
	sub.s32 	%r90, %r87, %r89;
	selp.b32 	%r91, 0, %r88, %p4;
	selp.b32 	%r92, 0, %r90, %p3;
	mul.lo.s32 	%r93, %r7, %r91;
	mad.lo.s32 	%r94, %r8, %r92, %r93;
	shl.b64 	%rd86, %rd85, 32;
	shr.s64 	%rd87, %rd86, 30;
	add.s64 	%rd88, %rd8, %rd87;
	ld.global.f32 	%f41, [%rd88];
	cvt.s64.s32 	%rd89, %r94;
	add.s64 	%rd90, %rd9, %rd89;
	ld.global.u8 	%rs10, [%rd90];
	setp.eq.s16 	%p14, %rs10, 0;
	mul.f32 	%f42, %f41, %f4;
	selp.f32 	%f43, %f3, %f42, %p14;
	max.f32 	%f44, %f40, %f43;
	add.s64 	%rd91, %rd31, 320;
	cvt.u32.u64 	%r95, %rd91;
	div.s32 	%r96, %r95, %r5;
	mul.lo.s32 	%r97, %r96, %r5;
	sub.s32 	%r98, %r95, %r97;
	selp.b32 	%r99, 0, %r96, %p4;
	selp.b32 	%r100, 0, %r98, %p3;
	mul.lo.s32 	%r101, %r7, %r99;
	mad.lo.s32 	%r102, %r8, %r100, %r101;
	shl.b64 	%rd92, %rd91, 32;
	shr.s64 	%rd93, %rd92, 30;
	add.s64 	%rd94, %rd8, %rd93;
	ld.global.f32 	%f45, [%rd94];
	cvt.s64.s32 	%rd95, %r102;
	add.s64 	%rd96, %rd9, %rd95;
	ld.global.u8 	%rs11, [%rd96];
	setp.eq.s16 	%p15, %rs11, 0;
	mul.f32 	%f46, %f45, %f4;
	selp.f32 	%f47, %f3, %f46, %p15;
	max.f32 	%f48, %f44, %f47;
	add.s64 	%rd97, %rd31, 352;
	cvt.u32.u64 	%r103, %rd97;
	div.s32 	%r104, %r103, %r5;
	mul.lo.s32 	%r105, %r104, %r5;
	sub.s32 	%r106, %r103, %r105;
	selp.b32 	%r107, 0, %r104, %p4;
	selp.b32 	%r108, 0, %r106, %p3;
	mul.lo.s32 	%r109, %r7, %r107;
	mad.lo.s32 	%r110, %r8, %r108, %r109;
	shl.b64 	%rd98, %rd97, 32;
	shr.s64 	%rd99, %rd98, 30;
	add.s64 	%rd100, %rd8, %rd99;
	ld.global.f32 	%f49, [%rd100];
	cvt.s64.s32 	%rd101, %r110;
	add.s64 	%rd102, %rd9, %rd101;
	ld.global.u8 	%rs12, [%rd102];
	setp.eq.s16 	%p16, %rs12, 0;
	mul.f32 	%f50, %f49, %f4;
	selp.f32 	%f51, %f3, %f50, %p16;
	max.f32 	%f52, %f48, %f51;
	add.s64 	%rd103, %rd31, 384;
	cvt.u32.u64 	%r111, %rd103;
	div.s32 	%r112, %r111, %r5;
	mul.lo.s32 	%r113, %r112, %r5;
	sub.s32 	%r114, %r111, %r113;
	selp.b32 	%r115, 0, %r112, %p4;
	selp.b32 	%r116, 0, %r114, %p3;
	mul.lo.s32 	%r117, %r7, %r115;
	mad.lo.s32 	%r118, %r8, %r116, %r117;
	shl.b64 	%rd104, %rd103, 32;
	shr.s64 	%rd105, %rd104, 30;
	add.s64 	%rd106, %rd8, %rd105;
	ld.global.f32 	%f53, [%rd106];
	cvt.s64.s32 	%rd107, %r118;
	add.s64 	%rd108, %rd9, %rd107;
	ld.global.u8 	%rs13, [%rd108];
	setp.eq.s16 	%p17, %rs13, 0;
	mul.f32 	%f54, %f53, %f4;
	selp.f32 	%f55, %f3, %f54, %p17;
	max.f32 	%f56, %f52, %f55;
	add.s64 	%rd109, %rd31, 416;
	cvt.u32.u64 	%r119, %rd109;
	div.s32 	%r120, %r119, %r5;
	mul.lo.s32 	%r121, %r120, %r5;
	sub.s32 	%r122, %r119, %r121;
	selp.b32 	%r123, 0, %r120, %p4;
	selp.b32 	%r124, 0, %r122, %p3;
	mul.lo.s32 	%r125, %r7, %r123;
	mad.lo.s32 	%r126, %r8, %r124, %r125;
	shl.b64 	%rd110, %rd109, 32;
	shr.s64 	%rd111, %rd110, 30;
	add.s64 	%rd112, %rd8, %rd111;
	ld.global.f32 	%f57, [%rd112];
	cvt.s64.s32 	%rd113, %r126;
	add.s64 	%rd114, %rd9, %rd113;
	ld.global.u8 	%rs14, [%rd114];
	setp.eq.s16 	%p18, %rs14, 0;
	mul.f32 	%f58, %f57, %f4;
	selp.f32 	%f59, %f3, %f58, %p18;
	max.f32 	%f60, %f56, %f59;
	add.s64 	%rd115, %rd31, 448;
	cvt.u32.u64 	%r127, %rd115;
	div.s32 	%r128, %r127, %r5;
	mul.lo.s32 	%r129, %r128, %r5;
	sub.s32 	%r130, %r127, %r129;
	selp.b32 	%r131, 0, %r128, %p4;
	selp.b32 	%r132, 0, %r130, %p3;
	mul.lo.s32 	%r133, %r7, %r131;
	mad.lo.s32 	%r134, %r8, %r132, %r133;
	shl.b64 	%rd116, %rd115, 32;
	shr.s64 	%rd117, %rd116, 30;
	add.s64 	%rd118, %rd8, %rd117;
	ld.global.f32 	%f61, [%rd118];
	cvt.s64.s32 	%rd119, %r134;
	add.s64 	%rd120, %rd9, %rd119;
	ld.global.u8 	%rs15, [%rd120];
	setp.eq.s16 	%p19, %rs15, 0;
	mul.f32 	%f62, %f61, %f4;
	selp.f32 	%f63, %f3, %f62, %p19;
	max.f32 	%f64, %f60, %f63;
	add.s64 	%rd121, %rd31, 480;
	cvt.u32.u64 	%r135, %rd121;
	div.s32 	%r136, %r135, %r5;
	mul.lo.s32 	%r137, %r136, %r5;
	sub.s32 	%r138, %r135, %r137;
	selp.b32 	%r139, 0, %r136, %p4;
	selp.b32 	%r140, 0, %r138, %p3;
	mul.lo.s32 	%r141, %r7, %r139;
	mad.lo.s32 	%r142, %r8, %r140, %r141;
	shl.b64 	%rd122, %rd121, 32;
	shr.s64 	%rd123, %rd122, 30;
	add.s64 	%rd124, %rd8, %rd123;
	ld.global.f32 	%f65, [%rd124];
	cvt.s64.s32 	%rd125, %r142;
	add.s64 	%rd126, %rd9, %rd125;
	ld.global.u8 	%rs16, [%rd126];
	setp.eq.s16 	%p20, %rs16, 0;
	mul.f32 	%f66, %f65, %f4;
	selp.f32 	%f67, %f3, %f66, %p20;
	max.f32 	%f68, %f64, %f67;
	add.s64 	%rd127, %rd31, 512;
	cvt.u32.u64 	%r143, %rd127;
	div.s32 	%r144, %r143, %r5;
	mul.lo.s32 	%r145, %r144, %r5;
	sub.s32 	%r146, %r143, %r145;
	selp.b32 	%r147, 0, %r144, %p4;
	selp.b32 	%r148, 0, %r146, %p3;
	mul.lo.s32 	%r149, %r7, %r147;
	mad.lo.s32 	%r150, %r8, %r148, %r149;
	shl.b64 	%rd128, %rd127, 32;
	shr.s64 	%rd129, %rd128, 30;
	add.s64 	%rd130, %rd8, %rd129;
	ld.global.f32 	%f69, [%rd130];
	cvt.s64.s32 	%rd131, %r150;
	add.s64 	%rd132, %rd9, %rd131;
	ld.global.u8 	%rs17, [%rd132];
	setp.eq.s16 	%p21, %rs17, 0;
	mul.f32 	%f70, %f69, %f4;
	selp.f32 	%f71, %f3, %f70, %p21;
	max.f32 	%f72, %f68, %f71;
	add.s64 	%rd133, %rd31, 544;
	cvt.u32.u64 	%r151, %rd133;
	div.s32 	%r152, %r151, %r5;
	mul.lo.s32 	%r153, %r152, %r5;
	sub.s32 	%r154, %r151, %r153;
	selp.b32 	%r155, 0, %r152, %p4;
	selp.b32 	%r156, 0, %r154, %p3;
	mul.lo.s32 	%r157, %r7, %r155;
	mad.lo.s32 	%r158, %r8, %r156, %r157;
	shl.b64 	%rd134, %rd133, 32;
	shr.s64 	%rd135, %rd134, 30;
	add.s64 	%rd136, %rd8, %rd135;
	ld.global.f32 	%f73, [%rd136];
	cvt.s64.s32 	%rd137, %r158;
	add.s64 	%rd138, %rd9, %rd137;
	ld.global.u8 	%rs18, [%rd138];
	setp.eq.s16 	%p22, %rs18, 0;
	mul.f32 	%f74, %f73, %f4;
	selp.f32 	%f75, %f3, %f74, %p22;
	max.f32 	%f76, %f72, %f75;
	add.s64 	%rd139, %rd31, 576;
	cvt.u32.u64 	%r159, %rd139;
	div.s32 	%r160, %r159, %r5;
	mul.lo.s32 	%r161, %r160, %r5;
	sub.s32 	%r162, %r159, %r161;
	selp.b32 	%r163, 0, %r160, %p4;
	selp.b32 	%r164, 0, %r162, %p3;
	mul.lo.s32 	%r165, %r7, %r163;
	mad.lo.s32 	%r166, %r8, %r164, %r165;
	shl.b64 	%rd140, %rd139, 32;
	shr.s64 	%rd141, %rd140, 30;
	add.s64 	%rd142, %rd8, %rd141;
	ld.global.f32 	%f77, [%rd142];
	cvt.s64.s32 	%rd143, %r166;
	add.s64 	%rd144, %rd9, %rd143;
	ld.global.u8 	%rs19, [%rd144];
	setp.eq.s16 	%p23, %rs19, 0;
	mul.f32 	%f78, %f77, %f4;
	selp.f32 	%f79, %f3, %f78, %p23;
	max.f32 	%f80, %f76, %f79;
	add.s64 	%rd145, %rd31, 608;
	cvt.u32.u64 	%r167, %rd145;
	div.s32 	%r168, %r167, %r5;
	mul.lo.s32 	%r169, %r168, %r5;
	sub.s32 	%r170, %r167, %r169;
	selp.b32 	%r171, 0, %r168, %p4;
	selp.b32 	%r172, 0, %r170, %p3;
	mul.lo.s32 	%r173, %r7, %r171;
	mad.lo.s32 	%r174, %r8, %r172, %r173;
	shl.b64 	%rd146, %rd145, 32;
	shr.s64 	%rd147, %rd146, 30;
	add.s64 	%rd148, %rd8, %rd147;
	ld.global.f32 	%f81, [%rd148];
	cvt.s64.s32 	%rd149, %r174;
	add.s64 	%rd150, %rd9, %rd149;
	ld.global.u8 	%rs20, [%rd150];
	setp.eq.s16 	%p24, %rs20, 0;
	mul.f32 	%f82, %f81, %f4;
	selp.f32 	%f83, %f3, %f82, %p24;
	max.f32 	%f84, %f80, %f83;
	add.s64 	%rd151, %rd31, 640;
	cvt.u32.u64 	%r175, %rd151;
	div.s32 	%r176, %r175, %r5;
	mul.lo.s32 	%r177, %r176, %r5;
	sub.s32 	%r178, %r175, %r177;
	selp.b32 	%r179, 0, %r176, %p4;
	selp.b32 	%r180, 0, %r178, %p3;
	mul.lo.s32 	%r181, %r7, %r179;
	mad.lo.s32 	%r182, %r8, %r180, %r181;
	shl.b64 	%rd152, %rd151, 32;
	shr.s64 	%rd153, %rd152, 30;
	add.s64 	%rd154, %rd8, %rd153;
	ld.global.f32 	%f85, [%rd154];
	cvt.s64.s32 	%rd155, %r182;
	add.s64 	%rd156, %rd9, %rd155;
	ld.global.u8 	%rs21, [%rd156];
	setp.eq.s16 	%p25, %rs21, 0;
	mul.f32 	%f86, %f85, %f4;
	selp.f32 	%f87, %f3, %f86, %p25;
	max.f32 	%f88, %f84, %f87;
	add.s64 	%rd157, %rd31, 672;
	cvt.u32.u64 	%r183, %rd157;
	div.s32 	%r184, %r183, %r5;
	mul.lo.s32 	%r185, %r184, %r5;
	sub.s32 	%r186, %r183, %r185;
	selp.b32 	%r187, 0, %r184, %p4;
	selp.b32 	%r188, 0, %r186, %p3;
	mul.lo.s32 	%r189, %r7, %r187;
	mad.lo.s32 	%r190, %r8, %r188, %r189;
	shl.b64 	%rd158, %rd157, 32;
	shr.s64 	%rd159, %rd158, 30;
	add.s64 	%rd160, %rd8, %rd159;
	ld.global.f32 	%f89, [%rd160];
	cvt.s64.s32 	%rd161, %r190;
	add.s64 	%rd162, %rd9, %rd161;
	ld.global.u8 	%rs22, [%rd162];
	setp.eq.s16 	%p26, %rs22, 0;
	mul.f32 	%f90, %f89, %f4;
	selp.f32 	%f91, %f3, %f90, %p26;
	max.f32 	%f92, %f88, %f91;
	add.s64 	%rd163, %rd31, 704;
	cvt.u32.u64 	%r191, %rd163;
	div.s32 	%r192, %r191, %r5;
	mul.lo.s32 	%r193, %r192, %r5;
	sub.s32 	%r194, %r191, %r193;
	selp.b32 	%r195, 0, %r192, %p4;
	selp.b32 	%r196, 0, %r194, %p3;
	mul.lo.s32 	%r197, %r7, %r195;
	mad.lo.s32 	%r198, %r8, %r196, %r197;
	shl.b64 	%rd164, %rd163, 32;
	shr.s64 	%rd165, %rd164, 30;
	add.s64 	%rd166, %rd8, %rd165;
	ld.global.f32 	%f93, [%rd166];
	cvt.s64.s32 	%rd167, %r198;
	add.s64 	%rd168, %rd9, %rd167;
	ld.global.u8 	%rs23, [%rd168];
	setp.eq.s16 	%p27, %rs23, 0;
	mul.f32 	%f94, %f93, %f4;
	selp.f32 	%f95, %f3, %f94, %p27;
	max.f32 	%f96, %f92, %f95;
	add.s64 	%rd169, %rd31, 736;
	cvt.u32.u64 	%r199, %rd169;
	div.s32 	%r200, %r199, %r5;
	mul.lo.s32 	%r201, %r200, %r5;
	sub.s32 	%r202, %r199, %r201;
	selp.b32 	%r203, 0, %r200, %p4;
	selp.b32 	%r204, 0, %r202, %p3;
	mul.lo.s32 	%r205, %r7, %r203;
	mad.lo.s32 	%r206, %r8, %r204, %r205;
	shl.b64 	%rd170, %rd169, 32;
	shr.s64 	%rd171, %rd170, 30;
	add.s64 	%rd172, %rd8, %rd171;
	ld.global.f32 	%f97, [%rd172];
	cvt.s64.s32 	%rd173, %r206;
	add.s64 	%rd174, %rd9, %rd173;
	ld.global.u8 	%rs24, [%rd174];
	setp.eq.s16 	%p28, %rs24, 0;
	mul.f32 	%f98, %f97, %f4;
	selp.f32 	%f99, %f3, %f98, %p28;
	max.f32 	%f100, %f96, %f99;
	add.s64 	%rd175, %rd31, 768;
	cvt.u32.u64 	%r207, %rd175;
	div.s32 	%r208, %r207, %r5;
	mul.lo.s32 	%r209, %r208, %r5;
	sub.s32 	%r210, %r207, %r209;
	selp.b32 	%r211, 0, %r208, %p4;
	selp.b32 	%r212, 0, %r210, %p3;
	mul.lo.s32 	%r213, %r7, %r211;
	mad.lo.s32 	%r214, %r8, %r212, %r213;
	shl.b64 	%rd176, %rd175, 32;
	shr.s64 	%rd177, %rd176, 30;
	add.s64 	%rd178, %rd8, %rd177;
	ld.global.f32 	%f101, [%rd178];
	cvt.s64.s32 	%rd179, %r214;
	add.s64 	%rd180, %rd9, %rd179;
	ld.global.u8 	%rs25, [%rd180];
	setp.eq.s16 	%p29, %rs25, 0;
	mul.f32 	%f102, %f101, %f4;
	selp.f32 	%f103, %f3, %f102, %p29;
	max.f32 	%f104, %f100, %f103;
	add.s64 	%rd181, %rd31, 800;
	cvt.u32.u64 	%r215, %rd181;
	div.s32 	%r216, %r215, %r5;
	mul.lo.s32 	%r217, %r216, %r5;
	sub.s32 	%r218, %r215, %r217;
	selp.b32 	%r219, 0, %r216, %p4;
	selp.b32 	%r220, 0, %r218, %p3;
	mul.lo.s32 	%r221, %r7, %r219;
	mad.lo.s32 	%r222, %r8, %r220, %r221;
	shl.b64 	%rd182, %rd181, 32;
	shr.s64 	%rd183, %rd182, 30;
	add.s64 	%rd184, %rd8, %rd183;
	ld.global.f32 	%f105, [%rd184];
	cvt.s64.s32 	%rd185, %r222;
	add.s64 	%rd186, %rd9, %rd185;
	ld.global.u8 	%rs26, [%rd186];
	setp.eq.s16 	%p30, %rs26, 0;
	mul.f32 	%f106, %f105, %f4;
	selp.f32 	%f107, %f3, %f106, %p30;
	max.f32 	%f108, %f104, %f107;
	add.s64 	%rd187, %rd31, 832;
	cvt.u32.u64 	%r223, %rd187;
	div.s32 	%r224, %r223, %r5;
	mul.lo.s32 	%r225, %r224, %r5;
	sub.s32 	%r226, %r223, %r225;
	selp.b32 	%r227, 0, %r224, %p4;
	selp.b32 	%r228, 0, %r226, %p3;
	mul.lo.s32 	%r229, %r7, %r227;
	mad.lo.s32 	%r230, %r8, %r228, %r229;
	shl.b64 	%rd188, %rd187, 32;
	shr.s64 	%rd189, %rd188, 30;
	add.s64 	%rd190, %rd8, %rd189;
	ld.global.f32 	%f109, [%rd190];
	cvt.s64.s32 	%rd191, %r230;
	add.s64 	%rd192, %rd9, %rd191;
	ld.global.u8 	%rs27, [%rd192];
	setp.eq.s16 	%p31, %rs27, 0;
	mul.f32 	%f110, %f109, %f4;
	selp.f32 	%f111, %f3, %f110, %p31;
	max.f32 	%f112, %f108, %f111;
	add.s64 	%rd193, %rd31, 864;
	cvt.u32.u64 	%r231, %rd193;
	div.s32 	%r232, %r231, %r5;
	mul.lo.s32 	%r233, %r232, %r5;
	sub.s32 	%r234, %r231, %r233;
	selp.b32 	%r235, 0, %r232, %p4;
	selp.b32 	%r236, 0, %r234, %p3;
	mul.lo.s32 	%r237, %r7, %r235;
	mad.lo.s32 	%r238, %r8, %r236, %r237;
	shl.b64 	%rd194, %rd193, 32;
	shr.s64 	%rd195, %rd194, 30;
	add.s64 	%rd196, %rd8, %rd195;
	ld.global.f32 	%f113, [%rd196];
	cvt.s64.s32 	%rd197, %r238;
	add.s64 	%rd198, %rd9, %rd197;
	ld.global.u8 	%rs28, [%rd198];
	setp.eq.s16 	%p32, %rs28, 0;
	mul.f32 	%f114, %f113, %f4;
	selp.f32 	%f115, %f3, %f114, %p32;
	max.f32 	%f116, %f112, %f115;
	add.s64 	%rd199, %rd31, 896;
	cvt.u32.u64 	%r239, %rd199;
	div.s32 	%r240, %r239, %r5;
	mul.lo.s32 	%r241, %r240, %r5;
	sub.s32 	%r242, %r239, %r241;
	selp.b32 	%r243, 0, %r240, %p4;
	selp.b32 	%r244, 0, %r242, %p3;
	mul.lo.s32 	%r245, %r7, %r243;
	mad.lo.s32 	%r246, %r8, %r244, %r245;
	shl.b64 	%rd200, %rd199, 32;
	shr.s64 	%rd201, %rd200, 30;
	add.s64 	%rd202, %rd8, %rd201;
	ld.global.f32 	%f117, [%rd202];
	cvt.s64.s32 	%rd203, %r246;
	add.s64 	%rd204, %rd9, %rd203;
	ld.global.u8 	%rs29, [%rd204];
	setp.eq.s16 	%p33, %rs29, 0;
	mul.f32 	%f118, %f117, %f4;
	selp.f32 	%f119, %f3, %f118, %p33;
	max.f32 	%f120, %f116, %f119;
	add.s64 	%rd205, %rd31, 928;
	cvt.u32.u64 	%r247, %rd205;
	div.s32 	%r248, %r247, %r5;
	mul.lo.s32 	%r249, %r248, %r5;
	sub.s32 	%r250, %r247, %r249;
	selp.b32 	%r251, 0, %r248, %p4;
	selp.b32 	%r252, 0, %r250, %p3;
	mul.lo.s32 	%r253, %r7, %r251;
	mad.lo.s32 	%r254, %r8, %r252, %r253;
	shl.b64 	%rd206, %rd205, 32;
	shr.s64 	%rd207, %rd206, 30;
	add.s64 	%rd208, %rd8, %rd207;
	ld.global.f32 	%f121, [%rd208];
	cvt.s64.s32 	%rd209, %r254;
	add.s64 	%rd210, %rd9, %rd209;
	ld.global.u8 	%rs30, [%rd210];
	setp.eq.s16 	%p34, %rs30, 0;
	mul.f32 	%f122, %f121, %f4;
	selp.f32 	%f123, %f3, %f122, %p34;
	max.f32 	%f124, %f120, %f123;
	add.s64 	%rd211, %rd31, 960;
	cvt.u32.u64 	%r255, %rd211;
	div.s32 	%r256, %r255, %r5;
	mul.lo.s32 	%r257, %r256, %r5;
	sub.s32 	%r258, %r255, %r257;
	selp.b32 	%r259, 0, %r256, %p4;
	selp.b32 	%r260, 0, %r258, %p3;
	mul.lo.s32 	%r261, %r7, %r259;
	mad.lo.s32 	%r262, %r8, %r260, %r261;
	shl.b64 	%rd212, %rd211, 32;
	shr.s64 	%rd213, %rd212, 30;
	add.s64 	%rd214, %rd8, %rd213;
	ld.global.f32 	%f125, [%rd214];
	cvt.s64.s32 	%rd215, %r262;
	add.s64 	%rd216, %rd9, %rd215;
	ld.global.u8 	%rs31, [%rd216];
	setp.eq.s16 	%p35, %rs31, 0;
	mul.f32 	%f126, %f125, %f4;
	selp.f32 	%f127, %f3, %f126, %p35;
	max.f32 	%f128, %f124, %f127;
	add.s64 	%rd217, %rd31, 992;
	cvt.u32.u64 	%r263, %rd217;
	div.s32 	%r264, %r263, %r5;
	mul.lo.s32 	%r265, %r264, %r5;
	sub.s32 	%r266, %r263, %r265;
	selp.b32 	%r267, 0, %r264, %p4;
	selp.b32 	%r268, 0, %r266, %p3;
	mul.lo.s32 	%r269, %r7, %r267;
	mad.lo.s32 	%r270, %r8, %r268, %r269;
	shl.b64 	%rd218, %rd217, 32;
	shr.s64 	%rd219, %rd218, 30;
	add.s64 	%rd220, %rd8, %rd219;
	ld.global.f32 	%f129, [%rd220];
	cvt.s64.s32 	%rd221, %r270;
	add.s64 	%rd222, %rd9, %rd221;
	ld.global.u8 	%rs32, [%rd222];
	setp.eq.s16 	%p36, %rs32, 0;
	mul.f32 	%f130, %f129, %f4;
	selp.f32 	%f131, %f3, %f130, %p36;
	max.f32 	%f132, %f128, %f131;
	mov.b32 	%r271, %f132;
	shfl.sync.bfly.b32	%r272|%p37, %r271, 16, 31, -1;
	mov.b32 	%f133, %r272;
	max.f32 	%f134, %f132, %f133;
	mov.b32 	%r273, %f134;
	shfl.sync.bfly.b32	%r274|%p38, %r273, 8, 31, -1;
	mov.b32 	%f135, %r274;
	max.f32 	%f136, %f134, %f135;
	mov.b32 	%r275, %f136;
	shfl.sync.bfly.b32	%r276|%p39, %r275, 4, 31, -1;
	mov.b32 	%f137, %r276;
	max.f32 	%f138, %f136, %f137;
	mov.b32 	%r277, %f138;
	shfl.sync.bfly.b32	%r278|%p40, %r277, 2, 31, -1;
	mov.b32 	%f139, %r278;
	max.f32 	%f140, %f138, %f139;
	mov.b32 	%r279, %f140;
	shfl.sync.bfly.b32	%r280|%p41, %r279, 1, 31, -1;
	mov.b32 	%f141, %r280;
	max.f32 	%f142, %f140, %f141;
	sub.f32 	%f143, %f7, %f142;
	fma.rn.f32 	%f144, %f143, 0f3BBB989D, 0f3F000000;
	cvt.sat.f32.f32 	%f145, %f144;
	mov.f32 	%f146, 0f4B400001;
	mov.f32 	%f147, 0f437C0000;
	fma.rm.f32 	%f148, %f145, %f147, %f146;
	add.f32 	%f149, %f148, 0fCB40007F;
	neg.f32 	%f150, %f149;
	fma.rn.f32 	%f151, %f143, 0f3FB8AA3B, %f150;
	fma.rn.f32 	%f152, %f143, 0f32A57060, %f151;
	mov.b32 	%r281, %f148;
	shl.b32 	%r282, %r281, 23;
	mov.b32 	%f153, %r282;
	ex2.approx.ftz.f32 	%f154, %f152;
	mul.f32 	%f155, %f154, %f153;
	add.f32 	%f156, %f155, 0f00000000;
	sub.f32 	%f157, %f11, %f142;
	fma.rn.f32 	%f158, %f157, 0f3BBB989D, 0f3F000000;
	cvt.sat.f32.f32 	%f159, %f158;
	fma.rm.f32 	%f160, %f159, %f147, %f146;
	add.f32 	%f161, %f160, 0fCB40007F;
	neg.f32 	%f162, %f161;
	fma.rn.f32 	%f163, %f157, 0f3FB8AA3B, %f162;
	fma.rn.f32 	%f164, %f157, 0f32A57060, %f163;
	mov.b32 	%r283, %f160;
	shl.b32 	%r284, %r283, 23;
	mov.b32 	%f165, %r284;
	ex2.approx.ftz.f32 	%f166, %f164;
	mul.f32 	%f167, %f166, %f165;
	add.f32 	%f168, %f156, %f167;
	sub.f32 	%f169, %f15, %f142;
	fma.rn.f32 	%f170, %f169, 0f3BBB989D, 0f3F000000;
	cvt.sat.f32.f32 	%f171, %f170;
	fma.rm.f32 	%f172, %f171, %f147, %f146;
	add.f32 	%f173, %f172, 0fCB40007F;
	neg.f32 	%f174, %f173;
	fma.rn.f32 	%f175, %f169, 0f3FB8AA3B, %f174;
	fma.rn.f32 	%f176, %f169, 0f32A57060, %f175;
	mov.b32 	%r285, %f172;
	shl.b32 	%r286, %r285, 23;
	mov.b32 	%f177, %r286;
	ex2.approx.ftz.f32 	%f178, %f176;
	mul.f32 	%f179, %f178, %f177;
	add.f32 	%f180, %f168, %f179;
	sub.f32 	%f181, %f19, %f142;
	fma.rn.f32 	%f182, %f181, 0f3BBB989D, 0f3F000000;
	cvt.sat.f32.f32 	%f183, %f182;
	fma.rm.f32 	%f184, %f183, %f147, %f146;
	add.f32 	%f185, %f184, 0fCB40007F;
	neg.f32 	%f186, %f185;
	fma.rn.f32 	%f187, %f181, 0f3FB8AA3B, %f186;
	fma.rn.f32 	%f188, %f181, 0f32A57060, %f187;
	mov.b32 	%r287, %f184;
	shl.b32 	%r288, %r287, 23;
	mov.b32 	%f189, %r288;
	ex2.approx.ftz.f32 	%f190, %f188;
	mul.f32 	%f191, %f190, %f189;
	add.f32 	%f192, %f180, %f191;
	sub.f32 	%f193, %f23, %f142;
	fma.rn.f32 	%f194, %f193, 0f3BBB989D, 0f3F000000;
	cvt.sat.f32.f32 	%f195, %f194;
	fma.rm.f32 	%f196, %f195, %f147, %f146;
	add.f32 	%f197, %f196, 0fCB40007F;
	neg.f32 	%f198, %f197;
	fma.rn.f32 	%f199, %f193, 0f3FB8AA3B, %f198;
	fma.rn.f32 	%f200, %f193, 0f32A57060, %f199;
	mov.b32 	%r289, %f196;
	shl.b32 	%r290, %r289, 23;
	mov.b32 	%f201, %r290;
	ex2.approx.ftz.f32 	%f202, %f200;
	mul.f32 	%f203, %f202, %f201;
	add.f32 	%f204, %f192, %f203;
	sub.f32 	%f205, %f27, %f142;
	fma.rn.f32 	%f206, %f205, 0f3BBB989D, 0f3F000000;
	cvt.sat.f32.f32 	%f207, %f206;
	fma.rm.f32 	%f208, %f207, %f147, %f146;
	add.f32 	%f209, %f208, 0fCB40007F;
	neg.f32 	%f210, %f209;
	fma.rn.f32 	%f211, %f205, 0f3FB8AA3B, %f210;
	fma.rn.f32 	%f212, %f205, 0f32A57060, %f211;
	mov.b32 	%r291, %f208;
	shl.b32 	%r292, %r291, 23;
	mov.b32 	%f213, %r292;
	ex2.approx.ftz.f32 	%f214, %f212;
	mul.f32 	%f215, %f214, %f213;
	add.f32 	%f216, %f204, %f215;
	sub.f32 	%f217, %f31, %f142;
	fma.rn.f32 	%f218, %f217, 0f3BBB989D, 0f3F000000;
	cvt.sat.f32.f32 	%f219, %f218;
	fma.rm.f32 	%f220, %f219, %f147, %f146;
	add.f32 	%f221, %f220, 0fCB40007F;
	neg.f32 	%f222, %f221;
	fma.rn.f32 	%f223, %f217, 0f3FB8AA3B, %f222;
	fma.rn.f32 	%f224, %f217, 0f32A57060, %f223;
	mov.b32 	%r293, %f220;
	shl.b32 	%r294, %r293, 23;
	mov.b32 	%f225, %r294;
	ex2.approx.ftz.f32 	%f226, %f224;
	mul.f32 	%f227, %f226, %f225;
	add.f32 	%f228, %f216, %f227;
	sub.f32 	%f229, %f35, %f142;
	fma.rn.f32 	%f230, %f229, 0f3BBB989D, 0f3F000000;
	cvt.sat.f32.f32 	%f231, %f230;
	fma.rm.f32 	%f232, %f231, %f147, %f146;
	add.f32 	%f233, %f232, 0fCB40007F;
	neg.f32 	%f234, %f233;
	fma.rn.f32 	%f235, %f229, 0f3FB8AA3B, %f234;
	fma.rn.f32 	%f236, %f229, 0f32A57060, %f235;
	mov.b32 	%r295, %f232;
	shl.b32 	%r296, %r295, 23;
	mov.b32 	%f237, %r296;
	ex2.approx.ftz.f32 	%f238, %f236;
	mul.f32 	%f239, %f238, %f237;
	add.f32 	%f240, %f228, %f239;
	sub.f32 	%f241, %f39, %f142;
	fma.rn.f32 	%f242, %f241, 0f3BBB989D, 0f3F000000;
	cvt.sat.f32.f32 	%f243, %f242;
	fma.rm.f32 	%f244, %f243, %f147, %f146;
	add.f32 	%f245, %f244, 0fCB40007F;
	neg.f32 	%f246, %f245;
	fma.rn.f32 	%f247, %f241, 0f3FB8AA3B, %f246;
	fma.rn.f32 	%f248, %f241, 0f32A57060, %f247;
	mov.b32 	%r297, %f244;
	shl.b32 	%r298, %r297, 23;
	mov.b32 	%f249, %r298;
	ex2.approx.ftz.f32 	%f250, %f248;
	mul.f32 	%f251, %f250, %f249;
	add.f32 	%f252, %f240, %f251;
	sub.f32 	%f253, %f43, %f142;
	fma.rn.f32 	%f254, %f253, 0f3BBB989D, 0f3F000000;
	cvt.sat.f32.f32 	%f255, %f254;
	fma.rm.f32 	%f256, %f255, %f147, %f146;
	add.f32 	%f257, %f256, 0fCB40007F;
	neg.f32 	%f258, %f257;
	fma.rn.f32 	%f259, %f253, 0f3FB8AA3B, %f258;
	fma.rn.f32 	%f260, %f253, 0f32A57060, %f259;
	mov.b32 	%r299, %f256;
	shl.b32 	%r300, %r299, 23;
	mov.b32 	%f261, %r300;
	ex2.approx.ftz.f32 	%f262, %f260;
	mul.f32 	%f263, %f262, %f261;
	add.f32 	%f264, %f252, %f263;
	sub.f32 	%f265, %f47, %f142;
	fma.rn.f32 	%f266, %f265, 0f3BBB989D, 0f3F000000;
	cvt.sat.f32.f32 	%f267, %f266;
	fma.rm.f32 	%f268, %f267, %f147, %f146;
	add.f32 	%f269, %f268, 0fCB40007F;
	neg.f32 	%f270, %f269;
	fma.rn.f32 	%f271, %f265, 0f3FB8AA3B, %f270;
	fma.rn.f32 	%f272, %f265, 0f32A57060, %f271;
	mov.b32 	%r301, %f268;
	shl.b32 	%r302, %r301, 23;
	mov.b32 	%f273, %r302;
	ex2.approx.ftz.f32 	%f274, %f272;
	mul.f32 	%f275, %f274, %f273;
	add.f32 	%f276, %f264, %f275;
	sub.f32 	%f277, %f51, %f142;
	fma.rn.f32 	%f278, %f277, 0f3BBB989D, 0f3F000000;
	cvt.sat.f32.f32 	%f279, %f278;
	fma.rm.f32 	%f280, %f279, %f147, %f146;
	add.f32 	%f281, %f280, 0fCB40007F;
	neg.f32 	%f282, %f281;
	fma.rn.f32 	%f283, %f277, 0f3FB8AA3B, %f282;
	fma.rn.f32 	%f284, %f277, 0f32A57060, %f283;
	mov.b32 	%r303, %f280;
	shl.b32 	%r304, %r303, 23;
	mov.b32 	%f285, %r304;
	ex2.approx.ftz.f32 	%f286, %f284;
	mul.f32 	%f287, %f286, %f285;
	add.f32 	%f288, %f276, %f287;
	sub.f32 	%f289, %f55, %f142;
	fma.rn.f32 	%f290, %f289, 0f3BBB989D, 0f3F000000;
	cvt.sat.f32.f32 	%f291, %f290;
	fma.rm.f32 	%f292, %f291, %f147, %f146;
	add.f32 	%f293, %f292, 0fCB40007F;
	neg.f32 	%f294, %f293;
	fma.rn.f32 	%f295, %f289, 0f3FB8AA3B, %f294;
	fma.rn.f32 	%f296, %f289, 0f32A57060, %f295;
	mov.b32 	%r305, %f292;
	shl.b32 	%r306, %r305, 23;
	mov.b32 	%f297, %r306;
	ex2.approx.ftz.f32 	%f298, %f296;
	mul.f32 	%f299, %f298, %f297;
	add.f32 	%f300, %f288, %f299;
	sub.f32 	%f301, %f59, %f142;
	fma.rn.f32 	%f302, %f301, 0f3BBB989D, 0f3F000000;
	cvt.sat.f32.f32 	%f303, %f302;
	fma.rm.f32 	%f304, %f303, %f147, %f146;
	add.f32 	%f305, %f304, 0fCB40007F;
	neg.f32 	%f306, %f305;
	fma.rn.f32 	%f307, %f301, 0f3FB8AA3B, %f306;
	fma.rn.f32 	%f308, %f301, 0f32A57060, %f307;
	mov.b32 	%r307, %f304;
	shl.b32 	%r308, %r307, 23;
	mov.b32 	%f309, %r308;
	ex2.approx.ftz.f32 	%f310, %f308;
	mul.f32 	%f311, %f310, %f309;
	add.f32 	%f312, %f300, %f311;
	sub.f32 	%f313, %f63, %f142;
	fma.rn.f32 	%f314, %f313, 0f3BBB989D, 0f3F000000;
	cvt.sat.f32.f32 	%f315, %f314;
	fma.rm.f32 	%f316, %f315, %f147, %f146;
	add.f32 	%f317, %f316, 0fCB40007F;
	neg.f32 	%f318, %f317;
	fma.rn.f32 	%f319, %f313, 0f3FB8AA3B, %f318;
	fma.rn.f32 	%f320, %f313, 0f32A57060, %f319;
	mov.b32 	%r309, %f316;
	shl.b32 	%r310, %r309, 23;
	mov.b32 	%f321, %r310;
	ex2.approx.ftz.f32 	%f322, %f320;
	mul.f32 	%f323, %f322, %f321;
	add.f32 	%f324, %f312, %f323;
	sub.f32 	%f325, %f67, %f142;
	fma.rn.f32 	%f326, %f325, 0f3BBB989D, 0f3F000000;
	cvt.sat.f32.f32 	%f327, %f326;
	fma.rm.f32 	%f328, %f327, %f147, %f146;
	add.f32 	%f329, %f328, 0fCB40007F;
	neg.f32 	%f330, %f329;
	fma.rn.f32 	%f331, %f325, 0f3FB8AA3B, %f330;
	fma.rn.f32 	%f332, %f325, 0f32A57060, %f331;
	mov.b32 	%r311, %f328;
	shl.b32 	%r312, %r311, 23;
	mov.b32 	%f333, %r312;
	ex2.approx.ftz.f32 	%f334, %f332;
	mul.f32 	%f335, %f334, %f333;
	add.f32 	%f336, %f324, %f335;
	sub.f32 	%f337, %f71, %f142;
	fma.rn.f32 	%f338, %f337, 0f3BBB989D, 0f3F000000;
	cvt.sat.f32.f32 	%f339, %f338;
	fma.rm.f32 	%f340, %f339, %f147, %f146;
	add.f32 	%f341, %f340, 0fCB40007F;
	neg.f32 	%f342, %f341;
	fma.rn.f32 	%f343, %f337, 0f3FB8AA3B, %f342;
	fma.rn.f32 	%f344, %f337, 0f32A57060, %f343;
	mov.b32 	%r313, %f340;
	shl.b32 	%r314, %r313, 23;
	mov.b32 	%f345, %r314;
	ex2.approx.ftz.f32 	%f346, %f344;
	mul.f32 	%f347, %f346, %f345;
	add.f32 	%f348, %f336, %f347;
	sub.f32 	%f349, %f75, %f142;
	fma.rn.f32 	%f350, %f349, 0f3BBB989D, 0f3F000000;
	cvt.sat.f32.f32 	%f351, %f350;
	fma.rm.f32 	%f352, %f351, %f147, %f146;
	add.f32 	%f353, %f352, 0fCB40007F;
	neg.f32 	%f354, %f353;
	fma.rn.f32 	%f355, %f349, 0f3FB8AA3B, %f354;
	fma.rn.f32 	%f356, %f349, 0f32A57060, %f355;
	mov.b32 	%r315, %f352;
	shl.b32 	%r316, %r315, 23;
	mov.b32 	%f357, %r316;
	ex2.approx.ftz.f32 	%f358, %f356;
	mul.f32 	%f359, %f358, %f357;
	add.f32 	%f360, %f348, %f359;
	sub.f32 	%f361, %f79, %f142;
	fma.rn.f32 	%f362, %f361, 0f3BBB989D, 0f3F000000;
	cvt.sat.f32.f32 	%f363, %f362;
	fma.rm.f32 	%f364, %f363, %f147, %f146;
	add.f32 	%f365, %f364, 0fCB40007F;
	neg.f32 	%f366, %f365;
	fma.rn.f32 	%f367, %f361, 0f3FB8AA3B, %f366;
	fma.rn.f32 	%f368, %f361, 0f32A57060, %f367;
	mov.b32 	%r317, %f364;
	shl.b32 	%r318, %r317, 23;
	mov.b32 	%f369, %r318;
	ex2.approx.ftz.f32 	%f370, %f368;
	mul.f32 	%f371, %f370, %f369;
	add.f32 	%f372, %f360, %f371;
	sub.f32 	%f373, %f83, %f142;
	fma.rn.f32 	%f374, %f373, 0f3BBB989D, 0f3F000000;
	cvt.sat.f32.f32 	%f375, %f374;
	fma.rm.f32 	%f376, %f375, %f147, %f146;
	add.f32 	%f377, %f376, 0fCB40007F;
	neg.f32 	%f378, %f377;
	fma.rn.f32 	%f379, %f373, 0f3FB8AA3B, %f378;
	fma.rn.f32 	%f380, %f373, 0f32A57060, %f379;
	mov.b32 	%r319, %f376;
	shl.b32 	%r320, %r319, 23;
	mov.b32 	%f381, %r320;
	ex2.approx.ftz.f32 	%f382, %f380;
	mul.f32 	%f383, %f382, %f381;
	add.f32 	%f384, %f372, %f383;
	sub.f32 	%f385, %f87, %f142;
	fma.rn.f32 	%f386, %f385, 0f3BBB989D, 0f3F000000;
	cvt.sat.f32.f32 	%f387, %f386;
	fma.rm.f32 	%f388, %f387, %f147, %f146;
	add.f32 	%f389, %f388, 0fCB40007F;
	neg.f32 	%f390, %f389;
	fma.rn.f32 	%f391, %f385, 0f3FB8AA3B, %f390;
	fma.rn.f32 	%f392, %f385, 0f32A57060, %f391;
	mov.b32 	%r321, %f388;
	shl.b32 	%r322, %r321, 23;
	mov.b32 	%f393, %r322;
	ex2.approx.ftz.f32 	%f394, %f392;
	mul.f32 	%f395, %f394, %f393;
	add.f32 	%f396, %f384, %f395;
	sub.f32 	%f397, %f91, %f142;
	fma.rn.f32 	%f398, %f397, 0f3BBB989D, 0f3F000000;
	cvt.sat.f32.f32 	%f399, %f398;
	fma.rm.f32 	%f400, %f399, %f147, %f146;
	add.f32 	%f401, %f400, 0fCB40007F;
	neg.f32 	%f402, %f401;
	fma.rn.f32 	%f403, %f397, 0f3FB8AA3B, %f402;
	fma.rn.f32 	%f404, %f397, 0f32A57060, %f403;
	mov.b32 	%r323, %f400;
	shl.b32 	%r324, %r323, 23;
	mov.b32 	%f405, %r324;
	ex2.approx.ftz.f32 	%f406, %f404;
	mul.f32 	%f407, %f406, %f405;
	add.f32 	%f408, %f396, %f407;
	sub.f32 	%f409, %f95, %f142;
	fma.rn.f32 	%f410, %f409, 0f3BBB989D, 0f3F000000;
	cvt.sat.f32.f32 	%f411, %f410;
	fma.rm.f32 	%f412, %f411, %f147, %f146;
	add.f32 	%f413, %f412, 0fCB40007F;
	neg.f32 	%f414, %f413;
	fma.rn.f32 	%f415, %f409, 0f3FB8AA3B, %f414;
	fma.rn.f32 	%f416, %f409, 0f32A57060, %f415;
	mov.b32 	%r325, %f412;
	shl.b32 	%r326, %r325, 23;
	mov.b32 	%f417, %r326;
	ex2.approx.ftz.f32 	%f418, %f416;
	mul.f32 	%f419, %f418, %f417;
	add.f32 	%f420, %f408, %f419;
	sub.f32 	%f421, %f99, %f142;
	fma.rn.f32 	%f422, %f421, 0f3BBB989D, 0f3F000000;
	cvt.sat.f32.f32 	%f423, %f422;
	fma.rm.f32 	%f424, %f423, %f147, %f146;
	add.f32 	%f425, %f424, 0fCB40007F;
	neg.f32 	%f426, %f425;
	fma.rn.f32 	%f427, %f421, 0f3FB8AA3B, %f426;
	fma.rn.f32 	%f428, %f421, 0f32A57060, %f427;
	mov.b32 	%r327, %f424;
	shl.b32 	%r328, %r327, 23;
	mov.b32 	%f429, %r328;
	ex2.approx.ftz.f32 	%f430, %f428;
	mul.f32 	%f431, %f430, %f429;
	add.f32 	%f432, %f420, %f431;
	sub.f32 	%f433, %f103, %f142;
	fma.rn.f32 	%f434, %f433, 0f3BBB989D, 0f3F000000;
	cvt.sat.f32.f32 	%f435, %f434;
	fma.rm.f32 	%f436, %f435, %f147, %f146;
	add.f32 	%f437, %f436, 0fCB40007F;
	neg.f32 	%f438, %f437;
	fma.rn.f32 	%f439, %f433, 0f3FB8AA3B, %f438;
	fma.rn.f32 	%f440, %f433, 0f32A57060, %f439;
	mov.b32 	%r329, %f436;
	shl.b32 	%r330, %r329, 23;
	mov.b32 	%f441, %r330;
	ex2.approx.ftz.f32 	%f442, %f440;
	mul.f32 	%f443, %f442, %f441;
	add.f32 	%f444, %f432, %f443;
	sub.f32 	%f445, %f107, %f142;
	fma.rn.f32 	%f446, %f445, 0f3BBB989D, 0f3F000000;
	cvt.sat.f32.f32 	%f447, %f446;
	fma.rm.f32 	%f448, %f447, %f147, %f146;
	add.f32 	%f449, %f448, 0fCB40007F;
	neg.f32 	%f450, %f449;
	fma.rn.f32 	%f451, %f445, 0f3FB8AA3B, %f450;
	fma.rn.f32 	%f452, %f445, 0f32A57060, %f451;
	mov.b32 	%r331, %f448;
	shl.b32 	%r332, %r331, 23;
	mov.b32 	%f453, %r332;
	ex2.approx.ftz.f32 	%f454, %f452;
	mul.f32 	%f455, %f454, %f453;
	add.f32 	%f456, %f444, %f455;
	sub.f32 	%f457, %f111, %f142;
	fma.rn.f32 	%f458, %f457, 0f3BBB989D, 0f3F000000;
	cvt.sat.f32.f32 	%f459, %f458;
	fma.rm.f32 	%f460, %f459, %f147, %f146;
	add.f32 	%f461, %f460, 0fCB40007F;
	neg.f32 	%f462, %f461;
	fma.rn.f32 	%f463, %f457, 0f3FB8AA3B, %f462;
	fma.rn.f32 	%f464, %f457, 0f32A57060, %f463;
	mov.b32 	%r333, %f460;
	shl.b32 	%r334, %r333, 23;
	mov.b32 	%f465, %r334;
	ex2.approx.ftz.f32 	%f466, %f464;
	mul.f32 	%f467, %f466, %f465;
	add.f32 	%f468, %f456, %f467;
	sub.f32 	%f469, %f115, %f142;
	fma.rn.f32 	%f470, %f469, 0f3BBB989D, 0f3F000000;
	cvt.sat.f32.f32 	%f471, %f470;
	fma.rm.f32 	%f472, %f471, %f147, %f146;
	add.f32 	%f473, %f472, 0fCB40007F;
	neg.f32 	%f474, %f473;
	fma.rn.f32 	%f475, %f469, 0f3FB8AA3B, %f474;
	fma.rn.f32 	%f476, %f469, 0f32A57060, %f475;
	mov.b32 	%r335, %f472;
	shl.b32 	%r336, %r335, 23;
	mov.b32 	%f477, %r336;
	ex2.approx.ftz.f32 	%f478, %f476;
	mul.f32 	%f479, %f478, %f477;
	add.f32 	%f480, %f468, %f479;
	sub.f32 	%f481, %f119, %f142;
	fma.rn.f32 	%f482, %f481, 0f3BBB989D, 0f3F000000;
	cvt.sat.f32.f32 	%f483, %f482;
	fma.rm.f32 	%f484, %f483, %f147, %f146;
	add.f32 	%f485, %f484, 0fCB40007F;
	neg.f32 	%f486, %f485;
	fma.rn.f32 	%f487, %f481, 0f3FB8AA3B, %f486;
	fma.rn.f32 	%f488, %f481, 0f32A57060, %f487;
	mov.b32 	%r337, %f484;
	shl.b32 	%r338, %r337, 23;
	mov.b32 	%f489, %r338;
	ex2.approx.ftz.f32 	%f490, %f488;
	mul.f32 	%f491, %f490, %f489;
	add.f32 	%f492, %f480, %f491;
	sub.f32 	%f493, %f123, %f142;
	fma.rn.f32 	%f494, %f493, 0f3BBB989D, 0f3F000000;
	cvt.sat.f32.f32 	%f495, %f494;
	fma.rm.f32 	%f496, %f495, %f147, %f146;
	add.f32 	%f497, %f496, 0fCB40007F;
	neg.f32 	%f498, %f497;
	fma.rn.f32 	%f499, %f493, 0f3FB8AA3B, %f498;
	fma.rn.f32 	%f500, %f493, 0f32A57060, %f499;
	mov.b32 	%r339, %f496;
	shl.b32 	%r340, %r339, 23;
	mov.b32 	%f501, %r340;
	ex2.approx.ftz.f32 	%f502, %f500;
	mul.f32 	%f503, %f502, %f501;
	add.f32 	%f504, %f492, %f503;
	sub.f32 	%f505, %f127, %f142;
	fma.rn.f32 	%f506, %f505, 0f3BBB989D, 0f3F000000;
	cvt.sat.f32.f32 	%f507, %f506;
	fma.rm.f32 	%f508, %f507, %f147, %f146;
	add.f32 	%f509, %f508, 0fCB40007F;
	neg.f32 	%f510, %f509;
	fma.rn.f32 	%f511, %f505, 0f3FB8AA3B, %f510;
	fma.rn.f32 	%f512, %f505, 0f32A57060, %f511;
	mov.b32 	%r341, %f508;
	shl.b32 	%r342, %r341, 23;
	mov.b32 	%f513, %r342;
	ex2.approx.ftz.f32 	%f514, %f512;
	mul.f32 	%f515, %f514, %f513;
	add.f32 	%f516, %f504, %f515;
	sub.f32 	%f517, %f131, %f142;
	fma.rn.f32 	%f518, %f517, 0f3BBB989D, 0f3F000000;
	cvt.sat.f32.f32 	%f519, %f518;
	fma.rm.f32 	%f520, %f519, %f147, %f146;
	add.f32 	%f521, %f520, 0fCB40007F;
	neg.f32 	%f522, %f521;
	fma.rn.f32 	%f523, %f517, 0f3FB8AA3B, %f522;
	fma.rn.f32 	%f524, %f517, 0f32A57060, %f523;
	mov.b32 	%r343, %f520;
	shl.b32 	%r344, %r343, 23;
	mov.b32 	%f525, %r344;
	ex2.approx.ftz.f32 	%f526, %f524;
	mul.f32 	%f527, %f526, %f525;
	add.f32 	%f528, %f516, %f527;
	mov.b32 	%r345, %f528;
	shfl.sync.bfly.b32	%r346|%p42, %r345, 16, 31, -1;
	mov.b32 	%f529, %r346;
	add.f32 	%f530, %f528, %f529;
	mov.b32 	%r347, %f530;
	shfl.sync.bfly.b32	%r348|%p43, %r347, 8, 31, -1;
	mov.b32 	%f531, %r348;
	add.f32 	%f532, %f530, %f531;
	mov.b32 	%r349, %f532;
	shfl.sync.bfly.b32	%r350|%p44, %r349, 4, 31, -1;
	mov.b32 	%f533, %r350;
	add.f32 	%f534, %f532, %f533;
	mov.b32 	%r351, %f534;
	shfl.sync.bfly.b32	%r352|%p45, %r351, 2, 31, -1;
	mov.b32 	%f535, %r352;
	add.f32 	%f536, %f534, %f535;
	mov.b32 	%r353, %f536;
	shfl.sync.bfly.b32	%r354|%p46, %r353, 1, 31, -1;
	mov.b32 	%f537, %r354;
	add.f32 	%f538, %f536, %f537;
	div.rn.f32 	%f539, %f155, %f538;
	div.rn.f32 	%f540, %f167, %f538;
	div.rn.f32 	%f541, %f179, %f538;
	div.rn.f32 	%f542, %f191, %f538;
	div.rn.f32 	%f543, %f203, %f538;
	div.rn.f32 	%f544, %f215, %f538;
	div.rn.f32 	%f545, %f227, %f538;
	div.rn.f32 	%f546, %f239, %f538;
	div.rn.f32 	%f547, %f251, %f538;
	div.rn.f32 	%f548, %f263, %f538;
	div.rn.f32 	%f549, %f275, %f538;
	div.rn.f32 	%f550, %f287, %f538;
	div.rn.f32 	%f551, %f299, %f538;
	div.rn.f32 	%f552, %f311, %f538;
	div.rn.f32 	%f553, %f323, %f538;
	div.rn.f32 	%f554, %f335, %f538;
	div.rn.f32 	%f555, %f347, %f538;
	div.rn.f32 	%f556, %f359, %f538;
	div.rn.f32 	%f557, %f371, %f538;
	div.rn.f32 	%f558, %f383, %f538;
	div.rn.f32 	%f559, %f395, %f538;
	div.rn.f32 	%f560, %f407, %f538;
	div.rn.f32 	%f561, %f419, %f538;
	div.rn.f32 	%f562, %f431, %f538;
	div.rn.f32 	%f563, %f443, %f538;
	div.rn.f32 	%f564, %f455, %f538;
	div.rn.f32 	%f565, %f467, %f538;
	div.rn.f32 	%f566, %f479, %f538;
	div.rn.f32 	%f567, %f491, %f538;
	div.rn.f32 	%f568, %f503, %f538;
	div.rn.f32 	%f569, %f515, %f538;
	div.rn.f32 	%f570, %f527, %f538;
	mad.lo.s64 	%rd223, %rd226, %rd6, %rd10;
	shl.b64 	%rd224, %rd223, 2;
	add.s64 	%rd225, %rd11, %rd224;
	st.global.f32 	[%rd225], %f539;
	st.global.f32 	[%rd225+128], %f540;
	st.global.f32 	[%rd225+256], %f541;
	st.global.f32 	[%rd225+384], %f542;
	st.global.f32 	[%rd225+512], %f543;
	st.global.f32 	[%rd225+640], %f544;
	st.global.f32 	[%rd225+768], %f545;
	st.global.f32 	[%rd225+896], %f546;
	st.global.f32 	[%rd225+1024], %f547;
	st.global.f32 	[%rd225+1152], %f548;
	st.global.f32 	[%rd225+1280], %f549;
	st.global.f32 	[%rd225+1408], %f550;
	st.global.f32 	[%rd225+1536], %f551;
	st.global.f32 	[%rd225+1664], %f552;
	st.global.f32 	[%rd225+1792], %f553;
	st.global.f32 	[%rd225+1920], %f554;
	st.global.f32 	[%rd225+2048], %f555;
	st.global.f32 	[%rd225+2176], %f556;
	st.global.f32 	[%rd225+2304], %f557;
	st.global.f32 	[%rd225+2432], %f558;
	st.global.f32 	[%rd225+2560], %f559;
	st.global.f32 	[%rd225+2688], %f560;
	st.global.f32 	[%rd225+2816], %f561;
	st.global.f32 	[%rd225+2944], %f562;
	st.global.f32 	[%rd225+3072], %f563;
	st.global.f32 	[%rd225+3200], %f564;
	st.global.f32 	[%rd225+3328], %f565;
	st.global.f32 	[%rd225+3456], %f566;
	st.global.f32 	[%rd225+3584], %f567;
	st.global.f32 	[%rd225+3712], %f568;
	st.global.f32 	[%rd225+3840], %f569;
	st.global.f32 	[%rd225+3968], %f570;
	add.s64 	%rd226, %rd226, %rd12;
	setp.lt.s64 	%p47, %rd226, %rd23;
	@%p47 bra 	$L__BB288_4;
$L__BB288_5:
	ret;

}
	// .globl	_Z15SoftmaxWarpImplI22BroadcastScaleMaskLoadIffbLm2EiE11DirectStoreIffEfLi1ELi32ELi32ELi1ELb1EL9Algorithm0EEvT_T0_ll
.visible .entry _Z15SoftmaxWarpImplI22BroadcastScaleMaskLoadIffbLm2EiE11DirectStoreIffEfLi1ELi32ELi32ELi1ELb1EL9Algorithm0EEvT_T0_ll(
	.param .align 8 .b8 _Z15SoftmaxWarpImplI22BroadcastScaleMaskLoadIffbLm2EiE11DirectStoreIffEfLi1ELi32ELi32ELi1ELb1EL9Algorithm0EEvT_T0_ll_param_0[88],
	.param .align 8 .b8 _Z15SoftmaxWarpImplI22BroadcastScaleMaskLoadIffbLm2EiE11DirectStoreIffEfLi1ELi32ELi32ELi1ELb1EL9Algorithm0EEvT_T0_ll_param_1[16],
	.param .u64 _Z15SoftmaxWarpImplI22BroadcastScaleMaskLoadIffbLm2EiE11DirectStoreIffEfLi1ELi32ELi32ELi1ELb1EL9Algorithm0EEvT_T0_ll_param_2,
	.param .u64 _Z15SoftmaxWarpImplI22BroadcastScaleMaskLoadIffbLm2EiE11DirectStoreIffEfLi1ELi32ELi32ELi1ELb1EL9Algorithm0EEvT_T0_ll_param_3
)
{
	.reg .pred 	%p<174>;
	.reg .b16 	%rs<33>;
	.reg .b32 	%r<386>;
	.reg .b32 	%f<731>;
	.reg .b64 	%rd<257>;

	ld.param.v2.f32 	{%f163, %f164}, [_Z15SoftmaxWarpImplI22BroadcastScaleMaskLoadIffbLm2EiE11DirectStoreIffEfLi1ELi32ELi32ELi1ELb1EL9Algorithm0EEvT_T0_ll_param_0+80];
	ld.param.u64 	%rd53, [_Z15SoftmaxWarpImplI22BroadcastScaleMaskLoadIffbLm2EiE11DirectStoreIffEfLi1ELi32ELi32ELi1ELb1EL9Algorithm0EEvT_T0_ll_param_0+72];
	ld.param.v2.u32 	{%r7, %r8}, [_Z15SoftmaxWarpImplI22BroadcastScaleMaskLoadIffbLm2EiE11DirectStoreIffEfLi1ELi32ELi32ELi1ELb1EL9Algorithm0EEvT_T0_ll_param_0+56];
	ld.param.v2.u32 	{%r5, %r6}, [_Z15SoftmaxWarpImplI22BroadcastScaleMaskLoadIffbLm2EiE11DirectStoreIffEfLi1ELi32ELi32ELi1ELb1EL9Algorithm0EEvT_T0_ll_param_0+40];
	ld.param.u64 	%rd49, [_Z15SoftmaxWarpImplI22BroadcastScaleMaskLoadIffbLm2EiE11DirectStoreIffEfLi1ELi32ELi32ELi1ELb1EL9Algorithm0EEvT_T0_ll_param_0+24];
	ld.param.u64 	%rd48, [_Z15SoftmaxWarpImplI22BroadcastScaleMaskLoadIffbLm2EiE11DirectStoreIffEfLi1ELi32ELi32ELi1ELb1EL9Algorithm0EEvT_T0_ll_param_0+16];
	ld.param.u64 	%rd5, [_Z15SoftmaxWarpImplI22BroadcastScaleMaskLoadIffbLm2EiE11DirectStoreIffEfLi1ELi32ELi32ELi1ELb1EL9Algorithm0EEvT_T0_ll_param_1];
	ld.param.u64 	%rd6, [_Z15SoftmaxWarpImplI22BroadcastScaleMaskLoadIffbLm2EiE11DirectStoreIffEfLi1ELi32ELi32ELi1ELb1EL9Algorithm0EEvT_T0_ll_param_1+8];
	ld.param.u64 	%rd47, [_Z15SoftmaxWarpImplI22BroadcastScaleMaskLoadIffbLm2EiE11DirectStoreIffEfLi1ELi32ELi32ELi1ELb1EL9Algorithm0EEvT_T0_ll_param_0+8];
	ld.param.u64 	%rd46, [_Z15SoftmaxWarpImplI22BroadcastScaleMaskLoadIffbLm2EiE11DirectStoreIffEfLi1ELi32ELi32ELi1ELb1EL9Algorithm0EEvT_T0_ll_param_0];
	ld.param.u64 	%rd54, [_Z15SoftmaxWarpImplI22BroadcastScaleMaskLoadIffbLm2EiE11DirectStoreIffEfLi1ELi32ELi32ELi1ELb1EL9Algorithm0EEvT_T0_ll_param_2];
	ld.param.u64 	%rd55, [_Z15SoftmaxWarpImplI22BroadcastScaleMaskLoadIffbLm2EiE11DirectStoreIffEfLi1ELi32ELi32ELi1ELb1EL9Algorithm0EEvT_T0_ll_param_3];
	cvta.to.global.u64 	%rd1, %rd46;
	cvta.to.global.u64 	%rd2, %rd47;
	setp.lt.s64 	%p1, %rd55, 1025;
	@%p1 bra 	$L__BB289_2;
	mov.u64 	%rd56, $str;
	cvta.global.u64 	%rd57, %rd56;
	mov.u64 	%rd58, $str$1;
	cvta.global.u64 	%rd59, %rd58;
	mov.u64 	%rd60, __unnamed_285;
	cvta.global.u64 	%rd61, %rd60;
	{ // callseq 284, 0
	.param .b64 param0;
	st.param.b64 	[param0], %rd57;
	.param .b64 param1;
	st.param.b64 	[param1], %rd59;
	.param .b32 param2;
	st.param.b32 	[param2], 254;
	.param .b64 param3;
	st.param.b64 	[param3], %rd61;
	.param .b64 param4;
	st.param.b64 	[param4], 1;
	call.uni 
	__assertfail, 
	(
	param0, 
	param1, 
	param2, 
	param3, 
	param4
	);
	} // callseq 284
$L__BB289_2:
	mov.u32 	%r9, %ctaid.x;
	mov.u32 	%r10, %ntid.y;
	mov.u32 	%r11, %tid.y;
	mad.lo.s32 	%r12, %r9, %r10, %r11;
	mov.u32 	%r13, %nctaid.x;
	mul.lo.s32 	%r4, %r13, %r10;
	cvt.s64.s32 	%rd256, %r12;
	setp.le.s64 	%p2, %rd54, %rd256;
	@%p2 bra 	$L__BB289_133;
	mov.u32 	%r14, %tid.x;
	cvt.u64.u32 	%rd8, %r14;
	add.s32 	%r15, %r14, 32;
	cvt.u64.u32 	%rd9, %r15;
	add.s32 	%r16, %r14, 64;
	cvt.u64.u32 	%rd10, %r16;
	add.s32 	%r17, %r14, 96;
	cvt.u64.u32 	%rd11, %r17;
	add.s32 	%r18, %r14, 128;
	cvt.u64.u32 	%rd12, %r18;
	add.s32 	%r19, %r14, 160;
	cvt.u64.u32 	%rd13, %r19;
	add.s32 	%r20, %r14, 192;
	cvt.u64.u32 	%rd14, %r20;
	add.s32 	%r21, %r14, 224;
	cvt.u64.u32 	%rd15, %r21;
	add.s32 	%r22, %r14, 256;
	cvt.u64.u32 	%rd16, %r22;
	add.s32 	%r23, %r14, 288;
	cvt.u64.u32 	%rd17, %r23;
	add.s32 	%r24, %r14, 320;
	cvt.u64.u32 	%rd18, %r24;
	add.s32 	%r25, %r14, 352;
	cvt.u64.u32 	%rd19, %r25;
	add.s32 	%r26, %r14, 384;
	cvt.u64.u32 	%rd20, %r26;
	add.s32 	%r27, %r14, 416;
	cvt.u64.u32 	%rd21, %r27;
	add.s32 	%r28, %r14, 448;
	cvt.u64.u32 	%rd22, %r28;
	add.s32 	%r29, %r14, 480;
	cvt.u64.u32 	%rd23, %r29;
	add.s32 	%r30, %r14, 512;
	cvt.u64.u32 	%rd24, %r30;
	add.s32 	%r31, %r14, 544;
	cvt.u64.u32 	%rd25, %r31;
	add.s32 	%r32, %r14, 576;
	cvt.u64.u32 	%rd26, %r32;
	add.s32 	%r33, %r14, 608;
	cvt.u64.u32 	%rd27, %r33;
	add.s32 	%r34, %r14, 640;
	cvt.u64.u32 	%rd28, %r34;
	add.s32 	%r35, %r14, 672;
	cvt.u64.u32 	%rd29, %r35;
	add.s32 	%r36, %r14, 704;
	cvt.u64.u32 	%rd30, %r36;
	add.s32 	%r37, %r14, 736;
	cvt.u64.u32 	%rd31, %r37;
	add.s32 	%r38, %r14, 768;
	cvt.u64.u32 	%rd32, %r38;
	add.s32 	%r39, %r14, 800;
	cvt.u64.u32 	%rd33, %r39;
	add.s32 	%r40, %r14, 832;
	cvt.u64.u32 	%rd34, %r40;
	add.s32 	%r41, %r14, 864;
	cvt.u64.u32 	%rd35, %r41;
	add.s32 	%r42, %r14, 896;
	cvt.u64.u32 	%rd36, %r42;
	add.s32 	%r43, %r14, 928;
	cvt.u64.u32 	%rd37, %r43;
	add.s32 	%r44, %r14, 960;
	cvt.u64.u32 	%rd38, %r44;
	add.s32 	%r45, %r14, 992;
	cvt.u64.u32 	%rd39, %r45;
	cvta.to.global.u64 	%rd40, %rd5;
	cvt.s64.s32 	%rd41, %r4;
$L__BB289_4:
	setp.le.s64 	%p3, %rd55, %rd8;
	mul.lo.s64 	%rd43, %rd53, %rd256;
	mov.f32 	%f667, 0fFF800000;
	mov.f32 	%f670, %f667;
	@%p3 bra 	$L__BB289_6;
	setp.eq.s64 	%p4, %rd49, 1;
	setp.eq.s64 	%p5, %rd48, 1;
	add.s64 	%rd62, %rd43, %rd8;
	cvt.u32.u64 	%r46, %rd62;
	div.s32 	%r47, %r46, %r5;
	mul.lo.s32 	%r48, %r47, %r5;
	sub.s32 	%r49, %r46, %r48;
	selp.b32 	%r50, 0, %r47, %p5;
	selp.b32 	%r51, 0, %r49, %p4;
	mul.lo.s32 	%r52, %r7, %r50;
	mad.lo.s32 	%r53, %r8, %r51, %r52;
	shl.b64 	%rd63, %rd62, 32;
	shr.s64 	%rd64, %rd63, 30;
	add.s64 	%rd65, %rd1, %rd64;
	ld.global.f32 	%f166, [%rd65];
	cvt.s64.s32 	%rd66, %r53;
	add.s64 	%rd67, %rd2, %rd66;
	ld.global.u8 	%rs1, [%rd67];
	setp.eq.s16 	%p6, %rs1, 0;
	mul.f32 	%f167, %f166, %f164;
	selp.f32 	%f667, %f163, %f167, %p6;
	max.f32 	%f670, %f667, 0fFF800000;
$L__BB289_6:
	setp.le.s64 	%p7, %rd55, %rd9;
	mov.f32 	%f669, 0fFF800000;
	@%p7 bra 	$L__BB289_8;
	setp.eq.s64 	%p8, %rd49, 1;
	setp.eq.s64 	%p9, %rd48, 1;
	add.s64 	%rd68, %rd43, %rd9;
	cvt.u32.u64 	%r54, %rd68;
	div.s32 	%r55, %r54, %r5;
	mul.lo.s32 	%r56, %r55, %r5;
	sub.s32 	%r57, %r54, %r56;
	selp.b32 	%r58, 0, %r55, %p9;
	selp.b32 	%r59, 0, %r57, %p8;
	mul.lo.s32 	%r60, %r7, %r58;
	mad.lo.s32 	%r61, %r8, %r59, %r60;
	shl.b64 	%rd69, %rd68, 32;
	shr.s64 	%rd70, %rd69, 30;
	add.s64 	%rd71, %rd1, %rd70;
	ld.global.f32 	%f169, [%rd71];
	cvt.s64.s32 	%rd72, %r61;
	add.s64 	%rd73, %rd2, %rd72;
	ld.global.u8 	%rs2, [%rd73];
	setp.eq.s16 	%p10, %rs2, 0;
	mul.f32 	%f170, %f169, %f164;
	selp.f32 	%f669, %f163, %f170, %p10;
	max.f32 	%f670, %f670, %f669;
$L__BB289_8:
	setp.le.s64 	%p11, %rd55, %rd10;
	mov.f32 	%f671, 0fFF800000;
	@%p11 bra 	$L__BB289_10;
	setp.eq.s64 	%p12, %rd49, 1;
	setp.eq.s64 	%p13, %rd48, 1;
	add.s64 	%rd74, %rd43, %rd10;
	cvt.u32.u64 	%r62, %rd74;
	div.s32 	%r63, %r62, %r5;
	mul.lo.s32 	%r64, %r63, %r5;
	sub.s32 	%r65, %r62, %r64;
	selp.b32 	%r66, 0, %r63, %p13;
	selp.b32 	%r67, 0, %r65, %p12;
	mul.lo.s32 	%r68, %r7, %r66;
	mad.lo.s32 	%r69, %r8, %r67, %r68;
	shl.b64 	%rd75, %rd74, 32;
	shr.s64 	%rd76, %rd75, 30;
	add.s64 	%rd77, %rd1, %rd76;
	ld.global.f32 	%f172, [%rd77];
	cvt.s64.s32 	%rd78, %r69;
	add.s64 	%rd79, %rd2, %rd78;
	ld.global.u8 	%rs3, [%rd79];
	setp.eq.s16 	%p14, %rs3, 0;
	mul.f32 	%f173, %f172, %f164;
	selp.f32 	%f671, %f163, %f173, %p14;
	max.f32 	%f670, %f670, %f671;
$L__BB289_10:
	setp.le.s64 	%p15, %rd55, %rd11;
	mov.f32 	%f673, 0fFF800000;
	@%p15 bra 	$L__BB289_12;
	setp.eq.s64 	%p16, %rd49, 1;
	setp.eq.s64 	%p17, %rd48, 1;
	add.s64 	%rd80, %rd43, %rd11;
	cvt.u32.u64 	%r70, %rd80;
	div.s32 	%r71, %r70, %r5;
	mul.lo.s32 	%r72, %r71, %r5;
	sub.s32 	%r73, %r70, %r72;
	selp.b32 	%r74, 0, %r71, %p17;
	selp.b32 	%r75, 0, %r73, %p16;
	mul.lo.s32 	%r76, %r7, %r74;
	mad.lo.s32 	%r77, %r8, %r75, %r76;
	shl.b64 	%rd81, %rd80, 32;
	shr.s64 	%rd82, %rd81, 30;
	add.s64 	%rd83, %rd1, %rd82;
	ld.global.f32 	%f175, [%rd83];
	cvt.s64.s32 	%rd84, %r77;
	add.s64 	%rd85, %rd2, %rd84;
	ld.global.u8 	%rs4, [%rd85];
	setp.eq.s16 	%p18, %rs4, 0;
	mul.f32 	%f176, %f175, %f164;
	selp.f32 	%f673, %f163, %f176, %p18;
	max.f32 	%f670, %f670, %f673;
$L__BB289_12:
	setp.le.s64 	%p19, %rd55, %rd12;
	mov.f32 	%f675, 0fFF800000;
	@%p19 bra 	$L__BB289_14;
	setp.eq.s64 	%p20, %rd49, 1;
	setp.eq.s64 	%p21, %rd48, 1;
	add.s64 	%rd86, %rd43, %rd12;
	cvt.u32.u64 	%r78, %rd86;
	div.s32 	%r79, %r78, %r5;
	mul.lo.s32 	%r80, %r79, %r5;
	sub.s32 	%r81, %r78, %r80;
	selp.b32 	%r82, 0, %r79, %p21;
	selp.b32 	%r83, 0, %r81, %p20;
	mul.lo.s32 	%r84, %r7, %r82;
	mad.lo.s32 	%r85, %r8, %r83, %r84;
	shl.b64 	%rd87, %rd86, 32;
	shr.s64 	%rd88, %rd87, 30;
	add.s64 	%rd89, %rd1, %rd88;
	ld.global.f32 	%f178, [%rd89];
	cvt.s64.s32 	%rd90, %r85;
	add.s64 	%rd91, %rd2, %rd90;
	ld.global.u8 	%rs5, [%rd91];
	setp.eq.s16 	%p22, %rs5, 0;
	mul.f32 	%f179, %f178, %f164;
	selp.f32 	%f675, %f163, %f179, %p22;
	max.f32 	%f670, %f670, %f675;
$L__BB289_14:
	setp.le.s64 	%p23, %rd55, %rd13;
	mov.f32 	%f677, 0fFF800000;
	@%p23 bra 	$L__BB289_16;
	setp.eq.s64 	%p24, %rd49, 1;
	setp.eq.s64 	%p25, %rd48, 1;
	add.s64 	%rd92, %rd43, %rd13;
	cvt.u32.u64 	%r86, %rd92;
	div.s32 	%r87, %r86, %r5;
	mul.lo.s32 	%r88, %r87, %r5;
	sub.s32 	%r89, %r86, %r88;
	selp.b32 	%r90, 0, %r87, %p25;
	selp.b32 	%r91, 0, %r89, %p24;
	mul.lo.s32 	%r92, %r7, %r90;
	mad.lo.s32 	%r93, %r8, %r91, %r92;
	shl.b64 	%rd93, %rd92, 32;
	shr.s64 	%rd94, %rd93, 30;
	add.s64 	%rd95, %rd1, %rd94;
	ld.global.f32 	%f181, [%rd95];
	cvt.s64.s32 	%rd96, %r93;
	add.s64 	%rd97, %rd2, %rd96;
	ld.global.u8 	%rs6, [%rd97];
	setp.eq.s16 	%p26, %rs6, 0;
	mul.f32 	%f182, %f181, %f164;
	selp.f32 	%f677, %f163, %f182, %p26;
	max.f32 	%f670, %f670, %f677;
$L__BB289_16:
	setp.le.s64 	%p27, %rd55, %rd14;
	mov.f32 	%f679, 0fFF800000;
	@%p27 bra 	$L__BB289_18;
	setp.eq.s64 	%p28, %rd49, 1;
	setp.eq.s64 	%p29, %rd48, 1;
	add.s64 	%rd98, %rd43, %rd14;
	cvt.u32.u64 	%r94, %rd98;
	div.s32 	%r95, %r94, %r5;
	mul.lo.s32 	%r96, %r95, %r5;
	sub.s32 	%r97, %r94, %r96;
	selp.b32 	%r98, 0, %r95, %p29;
	selp.b32 	%r99, 0, %r97, %p28;
	mul.lo.s32 	%r100, %r7, %r98;
	mad.lo.s32 	%r101, %r8, %r99, %r100;
	shl.b64 	%rd99, %rd98, 32;
	shr.s64 	%rd100, %rd99, 30;
	add.s64 	%rd101, %rd1, %rd100;
	ld.global.f32 	%f184, [%rd101];
	cvt.s64.s32 	%rd102, %r101;
	add.s64 	%rd103, %rd2, %rd102;
	ld.global.u8 	%rs7, [%rd103];
	setp.eq.s16 	%p30, %rs7, 0;
	mul.f32 	%f185, %f184, %f164;
	selp.f32 	%f679, %f163, %f185, %p30;
	max.f32 	%f670, %f670, %f679;
$L__BB289_18:
	setp.le.s64 	%p31, %rd55, %rd15;
	mov.f32 	%f681, 0fFF800000;
	@%p31 bra 	$L__BB289_20;
	setp.eq.s64 	%p32, %rd49, 1;
	setp.eq.s64 	%p33, %rd48, 1;
	add.s64 	%rd104, %rd43, %rd15;
	cvt.u32.u64 	%r102, %rd104;
	div.s32 	%r103, %r102, %r5;
	mul.lo.s32 	%r104, %r103, %r5;
	sub.s32 	%r105, %r102, %r104;
	selp.b32 	%r106, 0, %r103, %p33;
	selp.b32 	%r107, 0, %r105, %p32;
	mul.lo.s32 	%r108, %r7, %r106;
	mad.lo.s32 	%r109, %r8, %r107, %r108;
	shl.b64 	%rd105, %rd104, 32;
	shr.s64 	%rd106, %rd105, 30;
	add.s64 	%rd107, %rd1, %rd106;
	ld.global.f32 	%f187, [%rd107];
	cvt.s64.s32 	%rd108, %r109;
	add.s64 	%rd109, %rd2, %rd108;
	ld.global.u8 	%rs8, [%rd109];
	setp.eq.s16 	%p34, %rs8, 0;
	mul.f32 	%f188, %f187, %f164;
	selp.f32 	%f681, %f163, %f188, %p34;
	max.f32 	%f670, %f670, %f681;
$L__BB289_20:
	setp.le.s64 	%p35, %rd55, %rd16;
	mov.f32 	%f683, 0fFF800000;
	@%p35 bra 	$L__BB289_22;
	setp.eq.s64 	%p36, %rd49, 1;
	setp.eq.s64 	%p37, %rd48, 1;
	add.s64 	%rd110, %rd43, %rd16;
	cvt.u32.u64 	%r110, %rd110;
	div.s32 	%r111, %r110, %r5;
	mul.lo.s32 	%r112, %r111, %r5;
	sub.s32 	%r113, %r110, %r112;
	selp.b32 	%r114, 0, %r111, %p37;
	selp.b32 	%r115, 0, %r113, %p36;
	mul.lo.s32 	%r116, %r7, %r114;
	mad.lo.s32 	%r117, %r8, %r115, %r116;
	shl.b64 	%rd111, %rd110, 32;
	shr.s64 	%rd112, %rd111, 30;
	add.s64 	%rd113, %rd1, %rd112;
	ld.global.f32 	%f190, [%rd113];
	cvt.s64.s32 	%rd114, %r117;
	add.s64 	%rd115, %rd2, %rd114;
	ld.global.u8 	%rs9, [%rd115];
	setp.eq.s16 	%p38, %rs9, 0;
	mul.f32 	%f191, %f190, %f164;
	selp.f32 	%f683, %f163, %f191, %p38;
	max.f32 	%f670, %f670, %f683;
$L__BB289_22:
	setp.le.s64 	%p39, %rd55, %rd17;
	mov.f32 	%f685, 0fFF800000;
	@%p39 bra 	$L__BB289_24;
	setp.eq.s64 	%p40, %rd49, 1;
	setp.eq.s64 	%p41, %rd48, 1;
	add.s64 	%rd116, %rd43, %rd17;
	cvt.u32.u64 	%r118, %rd116;
	div.s32 	%r119, %r118, %r5;
	mul.lo.s32 	%r120, %r119, %r5;
	sub.s32 	%r121, %r118, %r120;
	selp.b32 	%r122, 0, %r119, %p41;
	selp.b32 	%r123, 0, %r121, %p40;
	mul.lo.s32 	%r124, %r7, %r122;
	mad.lo.s32 	%r125, %r8, %r123, %r124;
	shl.b64 	%rd117, %rd116, 32;
	shr.s64 	%rd118, %rd117, 30;
	add.s64 	%rd119, %rd1, %rd118;
	ld.global.f32 	%f193, [%rd119];
	cvt.s64.s32 	%rd120, %r125;
	add.s64 	%rd121, %rd2, %rd120;
	ld.global.u8 	%rs10, [%rd121];
	setp.eq.s16 	%p42, %rs10, 0;
	mul.f32 	%f194, %f193, %f164;
	selp.f32 	%f685, %f163, %f194, %p42;
	max.f32 	%f670, %f670, %f685;
$L__BB289_24:
	setp.le.s64 	%p43, %rd55, %rd18;
	mov.f32 	%f687, 0fFF800000;
	@%p43 bra 	$L__BB289_26;
	setp.eq.s64 	%p44, %rd49, 1;
	setp.eq.s64 	%p45, %rd48, 1;
	add.s64 	%rd122, %rd43, %rd18;
	cvt.u32.u64 	%r126, %rd122;
	div.s32 	%r127, %r126, %r5;
	mul.lo.s32 	%r128, %r127, %r5;
	sub.s32 	%r129, %r126, %r128;
	selp.b32 	%r130, 0, %r127, %p45;
	selp.b32 	%r131, 0, %r129, %p44;
	mul.lo.s32 	%r132, %r7, %r130;
	mad.lo.s32 	%r133, %r8, %r131, %r132;
	shl.b64 	%rd123, %rd122, 32;
	shr.s64 	%rd124, %rd123, 30;
	add.s64 	%rd125, %rd1, %rd124;
	ld.global.f32 	%f196, [%rd125];
	cvt.s64.s32 	%rd126, %r133;
	add.s64 	%rd127, %rd2, %rd126;
	ld.global.u8 	%rs11, [%rd127];
	setp.eq.s16 	%p46, %rs11, 0;
	mul.f32 	%f197, %f196, %f164;
	selp.f32 	%f687, %f163, %f197, %p46;
	max.f32 	%f670, %f670, %f687;
$L__BB289_26:
	setp.le.s64 	%p47, %rd55, %rd19;
	mov.f32 	%f689, 0fFF800000;
	@%p47 bra 	$L__BB289_28;
	setp.eq.s64 	%p48, %rd49, 1;
	setp.eq.s64 	%p49, %rd48, 1;
	add.s64 	%rd128, %rd43, %rd19;
	cvt.u32.u64 	%r134, %rd128;
	div.s32 	%r135, %r134, %r5;
	mul.lo.s32 	%r136, %r135, %r5;
	sub.s32 	%r137, %r134, %r136;
	selp.b32 	%r138, 0, %r135, %p49;
	selp.b32 	%r139, 0, %r137, %p48;
	mul.lo.s32 	%r140, %r7, %r138;
	mad.lo.s32 	%r141, %r8, %r139, %r140;
	shl.b64 	%rd129, %rd128, 32;
	shr.s64 	%rd130, %rd129, 30;
	add.s64 	%rd131, %rd1, %rd130;
	ld.global.f32 	%f199, [%rd131];
	cvt.s64.s32 	%rd132, %r141;
	add.s64 	%rd133, %rd2, %rd132;
	ld.global.u8 	%rs12, [%rd133];
	setp.eq.s16 	%p50, %rs12, 0;
	mul.f32 	%f200, %f199, %f164;
	selp.f32 	%f689, %f163, %f200, %p50;
	max.f32 	%f670, %f670, %f689;
$L__BB289_28:
	setp.le.s64 	%p51, %rd55, %rd20;
	mov.f32 	%f691, 0fFF800000;
	@%p51 bra 	$L__BB289_30;
	setp.eq.s64 	%p52, %rd49, 1;
	setp.eq.s64 	%p53, %rd48, 1;
	add.s64 	%rd134, %rd43, %rd20;
	cvt.u32.u64 	%r142, %rd134;
	div.s32 	%r143, %r142, %r5;
	mul.lo.s32 	%r144, %r143, %r5;
	sub.s32 	%r145, %r142, %r144;
	selp.b32 	%r146, 0, %r143, %p53;
	selp.b32 	%r147, 0, %r145, %p52;
	mul.lo.s32 	%r148, %r7, %r146;
	mad.lo.s32 	%r149, %r8, %r147, %r148;
	shl.b64 	%rd135, %rd134, 32;
	shr.s64 	%rd136, %rd135, 30;
	add.s64 	%rd137, %rd1, %rd136;
	ld.global.f32 	%f202, [%rd137];
	cvt.s64.s32 	%rd138, %r149;
	add.s64 	%rd139, %rd2, %rd138;
	ld.global.u8 	%rs13, [%rd139];
	setp.eq.s16 	%p54, %rs13, 0;
	mul.f32 	%f203, %f202, %f164;
	selp.f32 	%f691, %f163, %f203, %p54;
	max.f32 	%f670, %f670, %f691;
$L__BB289_30:
	setp.le.s64 	%p55, %rd55, %rd21;
	mov.f32 	%f693, 0fFF800000;
	@%p55 bra 	$L__BB289_32;
	setp.eq.s64 	%p56, %rd49, 1;
	setp.eq.s64 	%p57, %rd48, 1;
	add.s64 	%rd140, %rd43, %rd21;
	cvt.u32.u64 	%r150, %rd140;
	div.s32 	%r151, %r150, %r5;
	mul.lo.s32 	%r152, %r151, %r5;
	sub.s32 	%r153, %r150, %r152;
	selp.b32 	%r154, 0, %r151, %p57;
	selp.b32 	%r155, 0, %r153, %p56;
	mul.lo.s32 	%r156, %r7, %r154;
	mad.lo.s32 	%r157, %r8, %r155, %r156;
	shl.b64 	%rd141, %rd140, 32;
	shr.s64 	%rd142, %rd141, 30;
	add.s64 	%rd143, %rd1, %rd142;
	ld.global.f32 	%f205, [%rd143];
	cvt.s64.s32 	%rd144, %r157;
	add.s64 	%rd145, %rd2, %rd144;
	ld.global.u8 	%rs14, [%rd145];
	setp.eq.s16 	%p58, %rs14, 0;
	mul.f32 	%f206, %f205, %f164;
	selp.f32 	%f693, %f163, %f206, %p58;
	max.f32 	%f670, %f670, %f693;
$L__BB289_32:
	setp.le.s64 	%p59, %rd55, %rd22;
	mov.f32 	%f695, 0fFF800000;
	@%p59 bra 	$L__BB289_34;
	setp.eq.s64 	%p60, %rd49, 1;
	setp.eq.s64 	%p61, %rd48, 1;
	add.s64 	%rd146, %rd43, %rd22;
	cvt.u32.u64 	%r158, %rd146;
	div.s32 	%r159, %r158, %r5;
	mul.lo.s32 	%r160, %r159, %r5;
	sub.s32 	%r161, %r158, %r160;
	selp.b32 	%r162, 0, %r159, %p61;
	selp.b32 	%r163, 0, %r161, %p60;
	mul.lo.s32 	%r164, %r7, %r162;
	mad.lo.s32 	%r165, %r8, %r163, %r164;
	shl.b64 	%rd147, %rd146, 32;
	shr.s64 	%rd148, %rd147, 30;
	add.s64 	%rd149, %rd1, %rd148;
	ld.global.f32 	%f208, [%rd149];
	cvt.s64.s32 	%rd150, %r165;
	add.s64 	%rd151, %rd2, %rd150;
	ld.global.u8 	%rs15, [%rd151];
	setp.eq.s16 	%p62, %rs15, 0;
	mul.f32 	%f209, %f208, %f164;
	selp.f32 	%f695, %f163, %f209, %p62;
	max.f32 	%f670, %f670, %f695;
$L__BB289_34:
	setp.le.s64 	%p63, %rd55, %rd23;
	mov.f32 	%f697, 0fFF800000;
	@%p63 bra 	$L__BB289_36;
	setp.eq.s64 	%p64, %rd49, 1;
	setp.eq.s64 	%p65, %rd48, 1;
	add.s64 	%rd152, %rd43, %rd23;
	cvt.u32.u64 	%r166, %rd152;
	div.s32 	%r167, %r166, %r5;
	mul.lo.s32 	%r168, %r167, %r5;
	sub.s32 	%r169, %r166, %r168;
	selp.b32 	%r170, 0, %r167, %p65;
	selp.b32 	%r171, 0, %r169, %p64;
	mul.lo.s32 	%r172, %r7, %r170;
	mad.lo.s32 	%r173, %r8, %r171, %r172;
	shl.b64 	%rd153, %rd152, 32;
	shr.s64 	%rd154, %rd153, 30;
	add.s64 	%rd155, %rd1, %rd154;
	ld.global.f32 	%f211, [%rd155];
	cvt.s64.s32 	%rd156, %r173;
	add.s64 	%rd157, %rd2, %rd156;
	ld.global.u8 	%rs16, [%rd157];
	setp.eq.s16 	%p66, %rs16, 0;
	mul.f32 	%f212, %f211, %f164;
	selp.f32 	%f697, %f163, %f212, %p66;
	max.f32 	%f670, %f670, %f697;
$L__BB289_36:
	setp.le.s64 	%p67, %rd55, %rd24;
	mov.f32 	%f699, 0fFF800000;
	@%p67 bra 	$L__BB289_38;
	setp.eq.s64 	%p68, %rd49, 1;
	setp.eq.s64 	%p69, %rd48, 1;
	add.s64 	%rd158, %rd43, %rd24;
	cvt.u32.u64 	%r174, %rd158;
	div.s32 	%r175, %r174, %r5;
	mul.lo.s32 	%r176, %r175, %r5;
	sub.s32 	%r177, %r174, %r176;
	selp.b32 	%r178, 0, %r175, %p69;
	selp.b32 	%r179, 0, %r177, %p68;
	mul.lo.s32 	%r180, %r7, %r178;
	mad.lo.s32 	%r181, %r8, %r179, %r180;
	shl.b64 	%rd159, %rd158, 32;
	shr.s64 	%rd160, %rd159, 30;
	add.s64 	%rd161, %rd1, %rd160;
	ld.global.f32 	%f214, [%rd161];
	cvt.s64.s32 	%rd162, %r181;
	add.s64 	%rd163, %rd2, %rd162;
	ld.global.u8 	%rs17, [%rd163];
	setp.eq.s16 	%p70, %rs17, 0;
	mul.f32 	%f215, %f214, %f164;
	selp.f32 	%f699, %f163, %f215, %p70;
	max.f32 	%f670, %f670, %f699;
$L__BB289_38:
	setp.le.s64 	%p71, %rd55, %rd25;
	mov.f32 	%f701, 0fFF800000;
	@%p71 bra 	$L__BB289_40;
	setp.eq.s64 	%p72, %rd49, 1;
	setp.eq.s64 	%p73, %rd48, 1;
	add.s64 	%rd164, %rd43, %rd25;
	cvt.u32.u64 	%r182, %rd164;
	div.s32 	%r183, %r182, %r5;
	mul.lo.s32 	%r184, %r183, %r5;
	sub.s32 	%r185, %r182, %r184;
	selp.b32 	%r186, 0, %r183, %p73;
	selp.b32 	%r187, 0, %r185, %p72;
	mul.lo.s32 	%r188, %r7, %r186;
	mad.lo.s32 	%r189, %r8, %r187, %r188;
	shl.b64 	%rd165, %rd164, 32;
	shr.s64 	%rd166, %rd165, 30;
	add.s64 	%rd167, %rd1, %rd166;
	ld.global.f32 	%f217, [%rd167];
	cvt.s64.s32 	%rd168, %r189;
	add.s64 	%rd169, %rd2, %rd168;
	ld.global.u8 	%rs18, [%rd169];
	setp.eq.s16 	%p74, %rs18, 0;
	mul.f32 	%f218, %f217, %f164;
	selp.f32 	%f701, %f163, %f218, %p74;
	max.f32 	%f670, %f670, %f701;
$L__BB289_40:
	setp.le.s64 	%p75, %rd55, %rd26;
	mov.f32 	%f703, 0fFF800000;
	@%p75 bra 	$L__BB289_42;
	setp.eq.s64 	%p76, %rd49, 1;
	setp.eq.s64 	%p77, %rd48, 1;
	add.s64 	%rd170, %rd43, %rd26;
	cvt.u32.u64 	%r190, %rd170;
	div.s32 	%r191, %r190, %r5;
	mul.lo.s32 	%r192, %r191, %r5;
	sub.s32 	%r193, %r190, %r192;
	selp.b32 	%r194, 0, %r191, %p77;
	selp.b32 	%r195, 0, %r193, %p76;
	mul.lo.s32 	%r196, %r7, %r194;
	mad.lo.s32 	%r197, %r8, %r195, %r196;
	shl.b64 	%rd171, %rd170, 32;
	shr.s64 	%rd172, %rd171, 30;
	add.s64 	%rd173, %rd1, %rd172;
	ld.global.f32 	%f220, [%rd173];
	cvt.s64.s32 	%rd174, %r197;
	add.s64 	%rd175, %rd2, %rd174;
	ld.global.u8 	%rs19, [%rd175];
	setp.eq.s16 	%p78, %rs19, 0;
	mul.f32 	%f221, %f220, %f164;
	selp.f32 	%f703, %f163, %f221, %p78;
	max.f32 	%f670, %f670, %f703;
$L__BB289_42:
	setp.le.s64 	%p79, %rd55, %rd27;
	mov.f32 	%f705, 0fFF800000;
	@%p79 bra 	$L__BB289_44;
	setp.eq.s64 	%p80, %rd49, 1;
	setp.eq.s64 	%p81, %rd48, 1;
	add.s64 	%rd176, %rd43, %rd27;
	cvt.u32.u64 	%r198, %rd176;
	div.s32 	%r199, %r198, %r5;
	mul.lo.s32 	%r200, %r199, %r5;
	sub.s32 	%r201, %r198, %r200;
	selp.b32 	%r202, 0, %r199, %p81;
	selp.b32 	%r203, 0, %r201, %p80;
	mul.lo.s32 	%r204, %r7, %r202;
	mad.lo.s32 	%r205, %r8, %r203, %r204;
	shl.b64 	%rd177, %rd176, 32;
	shr.s64 	%rd178, %rd177, 30;
	add.s64 	%rd179, %rd1, %rd178;
	ld.global.f32 	%f223, [%rd179];
	cvt.s64.s32 	%rd180, %r205;
	add.s64 	%rd181, %rd2, %rd180;
	ld.global.u8 	%rs20, [%rd181];
	setp.eq.s16 	%p82, %rs20, 0;
	mul.f32 	%f224, %f223, %f164;
	selp.f32 	%f705, %f163, %f224, %p82;
	max.f32 	%f670, %f670, %f705;
$L__BB289_44:
	setp.le.s64 	%p83, %rd55, %rd28;
	mov.f32 	%f707, 0fFF800000;
	@%p83 bra 	$L__BB289_46;
	setp.eq.s64 	%p84, %rd49, 1;
	setp.eq.s64 	%p85, %rd48, 1;
	add.s64 	%rd182, %rd43, %rd28;
	cvt.u32.u64 	%r206, %rd182;
	div.s32 	%r207, %r206, %r5;
	mul.lo.s32 	%r208, %r207, %r5;
	sub.s32 	%r209, %r206, %r208;
	selp.b32 	%r210, 0, %r207, %p85;
	selp.b32 	%r211, 0, %r209, %p84;
	mul.lo.s32 	%r212, %r7, %r210;
	mad.lo.s32 	%r213, %r8, %r211, %r212;
	shl.b64 	%rd183, %rd182, 32;
	shr.s64 	%rd184, %rd183, 30;
	add.s64 	%rd185, %rd1, %rd184;
	ld.global.f32 	%f226, [%rd185];
	cvt.s64.s32 	%rd186, %r213;
	add.s64 	%rd187, %rd2, %rd186;
	ld.global.u8 	%rs21, [%rd187];
	setp.eq.s16 	%p86, %rs21, 0;
	mul.f32 	%f227, %f226, %f164;
	selp.f32 	%f707, %f163, %f227, %p86;
	max.f32 	%f670, %f670, %f707;
$L__BB289_46:
	setp.le.s64 	%p87, %rd55, %rd29;
	mov.f32 	%f709, 0fFF800000;
	@%p87 bra 	$L__BB289_48;
	setp.eq.s64 	%p88, %rd49, 1;
	setp.eq.s64 	%p89, %rd48, 1;
	add.s64 	%rd188, %rd43, %rd29;
	cvt.u32.u64 	%r214, %rd188;
	div.s32 	%r215, %r214, %r5;
	mul.lo.s32 	%r216, %r215, %r5;
	sub.s32 	%r217, %r214, %r216;
	selp.b32 	%r218, 0, %r215, %p89;
	selp.b32 	%r219, 0, %r217, %p88;
	mul.lo.s32 	%r220, %r7, %r218;
	mad.lo.s32 	%r221, %r8, %r219, %r220;
	shl.b64 	%rd189, %rd188, 32;
	shr.s64 	%rd190, %rd189, 30;
	add.s64 	%rd191, %rd1, %rd190;
	ld.global.f32 	%f229, [%rd191];
	cvt.s64.s32 	%rd192, %r221;
	add.s64 	%rd193, %rd2, %rd192;
	ld.global.u8 	%rs22, [%rd193];
	setp.eq.s16 	%p90, %rs22, 0;
	mul.f32 	%f230, %f229, %f164;
	selp.f32 	%f709, %f163, %f230, %p90;
	max.f32 	%f670, %f670, %f709;
$L__BB289_48:
	setp.le.s64 	%p91, %rd55, %rd30;
	mov.f32 	%f711, 0fFF800000;
	@%p91 bra 	$L__BB289_50;
	setp.eq.s64 	%p92, %rd49, 1;
	setp.eq.s64 	%p93, %rd48, 1;
	add.s64 	%rd194, %rd43, %rd30;
	cvt.u32.u64 	%r222, %rd194;
	div.s32 	%r223, %r222, %r5;
	mul.lo.s32 	%r224, %r223, %r5;
	sub.s32 	%r225, %r222, %r224;
	selp.b32 	%r226, 0, %r223, %p93;
	selp.b32 	%r227, 0, %r225, %p92;
	mul.lo.s32 	%r228, %r7, %r226;
	mad.lo.s32 	%r229, %r8, %r227, %r228;
	shl.b64 	%rd195, %rd194, 32;
	shr.s64 	%rd196, %rd195, 30;
	add.s64 	%rd197, %rd1, %rd196;
	ld.global.f32 	%f232, [%rd197];
	cvt.s64.s32 	%rd198, %r229;
	add.s64 	%rd199, %rd2, %rd198;
	ld.global.u8 	%rs23, [%rd199];
	setp.eq.s16 	%p94, %rs23, 0;
	mul.f32 	%f233, %f232, %f164;
	selp.f32 	%f711, %f163, %f233, %p94;
	max.f32 	%f670, %f670, %f711;
$L__BB289_50:
	setp.le.s64 	%p95, %rd55, %rd31;
	mov.f32 	%f713, 0fFF800000;
	@%p95 bra 	$L__BB289_52;
	setp.eq.s64 	%p96, %rd49, 1;
	setp.eq.s64 	%p97, %rd48, 1;
	add.s64 	%rd200, %rd43, %rd31;
	cvt.u32.u64 	%r230, %rd200;
	div.s32 	%r231, %r230, %r5;
	mul.lo.s32 	%r232, %r231, %r5;
	sub.s32 	%r233, %r230, %r232;
	selp.b32 	%r234, 0, %r231, %p97;
	selp.b32 	%r235, 0, %r233, %p96;
	mul.lo.s32 	%r236, %r7, %r234;
	mad.lo.s32 	%r237, %r8, %r235, %r236;
	shl.b64 	%rd201, %rd200, 32;
	shr.s64 	%rd202, %rd201, 30;
	add.s64 	%rd203, %rd1, %rd202;
	ld.global.f32 	%f235, [%rd203];
	cvt.s64.s32 	%rd204, %r237;
	add.s64 	%rd205, %rd2, %rd204;
	ld.global.u8 	%rs24, [%rd205];
	setp.eq.s16 	%p98, %rs24, 0;
	mul.f32 	%f236, %f235, %f164;
	selp.f32 	%f713, %f163, %f236, %p98;
	max.f32 	%f670, %f670, %f713;
$L__BB289_52:
	setp.le.s64 	%p99, %rd55, %rd32;
	mov.f32 	%f715, 0fFF800000;
	@%p99 bra 	$L__BB289_54;
	setp.eq.s64 	%p100, %rd49, 1;
	setp.eq.s64 	%p101, %rd48, 1;
	add.s64 	%rd206, %rd43, %rd32;
	cvt.u32.u64 	%r238, %rd206;
	div.s32 	%r239, %r238, %r5;
	mul.lo.s32 	%r240, %r239, %r5;
	sub.s32 	%r241, %r238, %r240;
	selp.b32 	%r242, 0, %r239, %p101;
	selp.b32 	%r243, 0, %r241, %p100;
	mul.lo.s32 	%r244, %r7, %r242;
	mad.lo.s32 	%r245, %r8, %r243, %r244;
	shl.b64 	%rd207, %rd206, 32;
	shr.s64 	%rd208, %rd207, 30;
	add.s64 	%rd209, %rd1, %rd208;
	ld.global.f32 	%f238, [%rd209];
	cvt.s64.s32 	%rd210, %r245;
	add.s64 	%rd211, %rd2, %rd210;
	ld.global.u8 	%rs25, [%rd211];
	setp.eq.s16 	%p102, %rs25, 0;
	mul.f32 	%f239, %f238, %f164;
	selp.f32 	%f715, %f163, %f239, %p102;
	max.f32 	%f670, %f670, %f715;
$L__BB289_54:
	setp.le.s64 	%p103, %rd55, %rd33;
	mov.f32 	%f717, 0fFF800000;
	@%p103 bra 	$L__BB289_56;
	setp.eq.s64 	%p104, %rd49, 1;
	setp.eq.s64 	%p105, %rd48, 1;
	add.s64 	%rd212, %rd43, %rd33;
	cvt.u32.u64 	%r246, %rd212;
	div.s32 	%r247, %r246, %r5;
	mul.lo.s32 	%r248, %r247, %r5;
	sub.s32 	%r249, %r246, %r248;
	selp.b32 	%r250, 0, %r247, %p105;
	selp.b32 	%r251, 0, %r249, %p104;
	mul.lo.s32 	%r252, %r7, %r250;
	mad.lo.s32 	%r253, %r8, %r251, %r252;
	shl.b64 	%rd213, %rd212, 32;
	shr.s64 	%rd214, %rd213, 30;
	add.s64 	%rd215, %rd1, %rd214;
	ld.global.f32 	%f241, [%rd215];
	cvt.s64.s32 	%rd216, %r253;
	add.s64 	%rd217, %rd2, %rd216;
	ld.global.u8 	%rs26, [%rd217];
	setp.eq.s16 	%p106, %rs26, 0;
	mul.f32 	%f242, %f241, %f164;
	selp.f32 	%f717, %f163, %f242, %p106;
	max.f32 	%f670, %f670, %f717;
$L__BB289_56:
	setp.le.s64 	%p107, %rd55, %rd34;
	mov.f32 	%f719, 0fFF800000;
	@%p107 bra 	$L__BB289_58;
	setp.eq.s64 	%p108, %rd49, 1;
	setp.eq.s64 	%p109, %rd48, 1;
	add.s64 	%rd218, %rd43, %rd34;
	cvt.u32.u64 	%r254, %rd218;
	div.s32 	%r255, %r254, %r5;
	mul.lo.s32 	%r256, %r255, %r5;
	sub.s32 	%r257, %r254, %r256;
	selp.b32 	%r258, 0, %r255, %p109;
	selp.b32 	%r259, 0, %r257, %p108;
	mul.lo.s32 	%r260, %r7, %r258;
	mad.lo.s32 	%r261, %r8, %r259, %r260;
	shl.b64 	%rd219, %rd218, 32;
	shr.s64 	%rd220, %rd219, 30;
	add.s64 	%rd221, %rd1, %rd220;
	ld.global.f32 	%f244, [%rd221];
	cvt.s64.s32 	%rd222, %r261;
	add.s64 	%rd223, %rd2, %rd222;
	ld.global.u8 	%rs27, [%rd223];
	setp.eq.s16 	%p110, %rs27, 0;
	mul.f32 	%f245, %f244, %f164;
	selp.f32 	%f719, %f163, %f245, %p110;
	max.f32 	%f670, %f670, %f719;
$L__BB289_58:
	setp.le.s64 	%p111, %rd55, %rd35;
	mov.f32 	%f721, 0fFF800000;
	@%p111 bra 	$L__BB289_60;
	setp.eq.s64 	%p112, %rd49, 1;
	setp.eq.s64 	%p113, %rd48, 1;
	add.s64 	%rd224, %rd43, %rd35;
	cvt.u32.u64 	%r262, %rd224;
	div.s32 	%r263, %r262, %r5;
	mul.lo.s32 	%r264, %r263, %r5;
	sub.s32 	%r265, %r262, %r264;
	selp.b32 	%r266, 0, %r263, %p113;
	selp.b32 	%r267, 0, %r265, %p112;
	mul.lo.s32 	%r268, %r7, %r266;
	mad.lo.s32 	%r269, %r8, %r267, %r268;
	shl.b64 	%rd225, %rd224, 32;
	shr.s64 	%rd226, %rd225, 30;
	add.s64 	%rd227, %rd1, %rd226;
	ld.global.f32 	%f247, [%rd227];
	cvt.s64.s32 	%rd228, %r269;
	add.s64 	%rd229, %rd2, %rd228;
	ld.global.u8 	%rs28, [%rd229];
	setp.eq.s16 	%p114, %rs28, 0;
	mul.f32 	%f248, %f247, %f164;
	selp.f32 	%f721, %f163, %f248, %p114;
	max.f32 	%f670, %f670, %f721;
$L__BB289_60:
	setp.le.s64 	%p115, %rd55, %rd36;
	mov.f32 	%f723, 0fFF800000;
	@%p115 bra 	$L__BB289_62;
	setp.eq.s64 	%p116, %rd49, 1;
	setp.eq.s64 	%p117, %rd48, 1;
	add.s64 	%rd230, %rd43, %rd36;
	cvt.u32.u64 	%r270, %rd230;
	div.s32 	%r271, %r270, %r5;
	mul.lo.s32 	%r272, %r271, %r5;
	sub.s32 	%r273, %r270, %r272;
	selp.b32 	%r274, 0, %r271, %p117;
	selp.b32 	%r275, 0, %r273, %p116;
	mul.lo.s32 	%r276, %r7, %r274;
	mad.lo.s32 	%r277, %r8, %r275, %r276;
	shl.b64 	%rd231, %rd230, 32;
	shr.s64 	%rd232, %rd231, 30;
	add.s64 	%rd233, %rd1, %rd232;
	ld.global.f32 	%f250, [%rd233];
	cvt.s64.s32 	%rd234, %r277;
	add.s64 	%rd235, %rd2, %rd234;
	ld.global.u8 	%rs29, [%rd235];
	setp.eq.s16 	%p118, %rs29, 0;
	mul.f32 	%f251, %f250, %f164;
	selp.f32 	%f723, %f163, %f251, %p118;
	max.f32 	%f670, %f670, %f723;
$L__BB289_62:
	setp.le.s64 	%p119, %rd55, %rd37;
	mov.f32 	%f725, 0fFF800000;
	@%p119 bra 	$L__BB289_64;
	setp.eq.s64 	%p120, %rd49, 1;
	setp.eq.s64 	%p121, %rd48, 1;
	add.s64 	%rd236, %rd43, %rd37;
	cvt.u32.u64 	%r278, %rd236;
	div.s32 	%r279, %r278, %r5;
	mul.lo.s32 	%r280, %r279, %r5;
	sub.s32 	%r281, %r278, %r280;
	selp.b32 	%r282, 0, %r279, %p121;
	selp.b32 	%r283, 0, %r281, %p120;
	mul.lo.s32 	%r284, %r7, %r282;
	mad.lo.s32 	%r285, %r8, %r283, %r284;
	shl.b64 	%rd237, %rd236, 32;
	shr.s64 	%rd238, %rd237, 30;
	add.s64 	%rd239, %rd1, %rd238;
	ld.global.f32 	%f253, [%rd239];
	cvt.s64.s32 	%rd240, %r285;
	add.s64 	%rd241, %rd2, %rd240;
	ld.global.u8 	%rs30, [%rd241];
	setp.eq.s16 	%p122, %rs30, 0;
	mul.f32 	%f254, %f253, %f164;
	selp.f32 	%f725, %f163, %f254, %p122;
	max.f32 	%f670, %f670, %f725;
$L__BB289_64:
	setp.le.s64 	%p123, %rd55, %rd38;
	mov.f32 	%f727, 0fFF800000;
	@%p123 bra 	$L__BB289_66;
	setp.eq.s64 	%p124, %rd49, 1;
	setp.eq.s64 	%p125, %rd48, 1;
	add.s64 	%rd242, %rd43, %rd38;
	cvt.u32.u64 	%r286, %rd242;
	div.s32 	%r287, %r286, %r5;
	mul.lo.s32 	%r288, %r287, %r5;
	sub.s32 	%r289, %r286, %r288;
	selp.b32 	%r290, 0, %r287, %p125;
	selp.b32 	%r291, 0, %r289, %p124;
	mul.lo.s32 	%r292, %r7, %r290;
	mad.lo.s32 	%r293, %r8, %r291, %r292;
	shl.b64 	%rd243, %rd242, 32;
	shr.s64 	%rd244, %rd243, 30;
	add.s64 	%rd245, %rd1, %rd244;
	ld.global.f32 	%f256, [%rd245];
	cvt.s64.s32 	%rd246, %r293;
	add.s64 	%rd247, %rd2, %rd246;
	ld.global.u8 	%rs31, [%rd247];
	setp.eq.s16 	%p126, %rs31, 0;
	mul.f32 	%f257, %f256, %f164;
	selp.f32 	%f727, %f163, %f257, %p126;
	max.f32 	%f670, %f670, %f727;
$L__BB289_66:
	setp.le.s64 	%p127, %rd55, %rd39;
	mov.f32 	%f729, 0fFF800000;
	@%p127 bra 	$L__BB289_68;
	setp.eq.s64 	%p128, %rd49, 1;
	setp.eq.s64 	%p129, %rd48, 1;
	add.s64 	%rd248, %rd43, %rd39;
	cvt.u32.u64 	%r294, %rd248;
	div.s32 	%r295, %r294, %r5;
	mul.lo.s32 	%r296, %r295, %r5;
	sub.s32 	%r297, %r294, %r296;
	selp.b32 	%r298, 0, %r295, %p129;
	selp.b32 	%r299, 0, %r297, %p128;
	mul.lo.s32 	%r300, %r7, %r298;
	mad.lo.s32 	%r301, %r8, %r299, %r300;
	shl.b64 	%rd249, %rd248, 32;
	shr.s64 	%rd250, %rd249, 30;
	add.s64 	%rd251, %rd1, %rd250;
	ld.global.f32 	%f259, [%rd251];
	cvt.s64.s32 	%rd252, %r301;
	add.s64 	%rd253, %rd2, %rd252;
	ld.global.u8 	%rs32, [%rd253];
	setp.eq.s16 	%p130, %rs32, 0;
	mul.f32 	%f260, %f259, %f164;
	selp.f32 	%f729, %f163, %f260, %p130;
	max.f32 	%f670, %f670, %f729;
$L__BB289_68:
	setp.le.s64 	%p131, %rd55, %rd8;
	mov.b32 	%r302, %f670;
	shfl.sync.bfly.b32	%r303|%p132, %r302, 16, 31, -1;
	mov.b32 	%f261, %r303;
	max.f32 	%f262, %f670, %f261;
	mov.b32 	%r304, %f262;
	shfl.sync.bfly.b32	%r305|%p133, %r304, 8, 31, -1;
	mov.b32 	%f263, %r305;
	max.f32 	%f264, %f262, %f263;
	mov.b32 	%r306, %f264;
	shfl.sync.bfly.b32	%r307|%p134, %r306, 4, 31, -1;
	mov.b32 	%f265, %r307;
	max.f32 	%f266, %f264, %f265;
	mov.b32 	%r308, %f266;
	shfl.sync.bfly.b32	%r309|%p135, %r308, 2, 31, -1;
	mov.b32 	%f267, %r309;
	max.f32 	%f268, %f266, %f267;
	mov.b32 	%r310, %f268;
	shfl.sync.bfly.b32	%r311|%p136, %r310, 1, 31, -1;
	mov.b32 	%f269, %r311;
	max.f32 	%f270, %f268, %f269;
	sub.f32 	%f271, %f667, %f270;
	fma.rn.f32 	%f272, %f271, 0f3BBB989D, 0f3F000000;
	cvt.sat.f32.f32 	%f273, %f272;
	mov.f32 	%f274, 0f4B400001;
	mov.f32 	%f275, 0f437C0000;
	fma.rm.f32 	%f276, %f273, %f275, %f274;
	add.f32 	%f277, %f276, 0fCB40007F;
	neg.f32 	%f278, %f277;
	fma.rn.f32 	%f279, %f271, 0f3FB8AA3B, %f278;
	fma.rn.f32 	%f280, %f271, 0f32A57060, %f279;
	mov.b32 	%r312, %f276;
	shl.b32 	%r313, %r312, 23;
	mov.b32 	%f281, %r313;
	ex2.approx.ftz.f32 	%f282, %f280;
	mul.f32 	%f283, %f282, %f281;
	add.f32 	%f284, %f283, 0f00000000;
	sub.f32 	%f285, %f669, %f270;
	fma.rn.f32 	%f286, %f285, 0f3BBB989D, 0f3F000000;
	cvt.sat.f32.f32 	%f287, %f286;
	fma.rm.f32 	%f288, %f287, %f275, %f274;
	add.f32 	%f289, %f288, 0fCB40007F;
	neg.f32 	%f290, %f289;
	fma.rn.f32 	%f291, %f285, 0f3FB8AA3B, %f290;
	fma.rn.f32 	%f292, %f285, 0f32A57060, %f291;
	mov.b32 	%r314, %f288;
	shl.b32 	%r315, %r314, 23;
	mov.b32 	%f293, %r315;
	ex2.approx.ftz.f32 	%f294, %f292;
	mul.f32 	%f295, %f294, %f293;
	add.f32 	%f296, %f284, %f295;
	sub.f32 	%f297, %f671, %f270;
	fma.rn.f32 	%f298, %f297, 0f3BBB989D, 0f3F000000;
	cvt.sat.f32.f32 	%f299, %f298;
	fma.rm.f32 	%f300, %f299, %f275, %f274;
	add.f32 	%f301, %f300, 0fCB40007F;
	neg.f32 	%f302, %f301;
	fma.rn.f32 	%f303, %f297, 0f3FB8AA3B, %f302;
	fma.rn.f32 	%f304, %f297, 0f32A57060, %f303;
	mov.b32 	%r316, %f300;
	shl.b32 	%r317, %r316, 23;
	mov.b32 	%f305, %r317;
	ex2.approx.ftz.f32 	%f306, %f304;
	mul.f32 	%f307, %f306, %f305;
	add.f32 	%f308, %f296, %f307;
	sub.f32 	%f309, %f673, %f270;
	fma.rn.f32 	%f310, %f309, 0f3BBB989D, 0f3F000000;
	cvt.sat.f32.f32 	%f311, %f310;
	fma.rm.f32 	%f312, %f311, %f275, %f274;
	add.f32 	%f313, %f312, 0fCB40007F;
	neg.f32 	%f314, %f313;
	fma.rn.f32 	%f315, %f309, 0f3FB8AA3B, %f314;
	fma.rn.f32 	%f316, %f309, 0f32A57060, %f315;
	mov.b32 	%r318, %f312;
	shl.b32 	%r319, %r318, 23;
	mov.b32 	%f317, %r319;
	ex2.approx.ftz.f32 	%f318, %f316;
	mul.f32 	%f319, %f318, %f317;
	add.f32 	%f320, %f308, %f319;
	sub.f32 	%f321, %f675, %f270;
	fma.rn.f32 	%f322, %f321, 0f3BBB989D, 0f3F000000;
	cvt.sat.f32.f32 	%f323, %f322;
	fma.rm.f32 	%f324, %f323, %f275, %f274;
	add.f32 	%f325, %f324, 0fCB40007F;
	neg.f32 	%f326, %f325;
	fma.rn.f32 	%f327, %f321, 0f3FB8AA3B, %f326;
	fma.rn.f32 	%f328, %f321, 0f32A57060, %f327;
	mov.b32 	%r320, %f324;
	shl.b32 	%r321, %r320, 23;
	mov.b32 	%f329, %r321;
	ex2.approx.ftz.f32 	%f330, %f328;
	mul.f32 	%f331, %f330, %f329;
	add.f32 	%f332, %f320, %f331;
	sub.f32 	%f333, %f677, %f270;
	fma.rn.f32 	%f334, %f333, 0f3BBB989D, 0f3F000000;
	cvt.sat.f32.f32 	%f335, %f334;
	fma.rm.f32 	%f336, %f335, %f275, %f274;
	add.f32 	%f337, %f336, 0fCB40007F;
	neg.f32 	%f338, %f337;
	fma.rn.f32 	%f339, %f333, 0f3FB8AA3B, %f338;
	fma.rn.f32 	%f340, %f333, 0f32A57060, %f339;
	mov.b32 	%r322, %f336;
	shl.b32 	%r323, %r322, 23;
	mov.b32 	%f341, %r323;
	ex2.approx.ftz.f32 	%f342, %f340;
	mul.f32 	%f343, %f342, %f341;
	add.f32 	%f344, %f332, %f343;
	sub.f32 	%f345, %f679, %f270;
	fma.rn.f32 	%f346, %f345, 0f3BBB989D, 0f3F000000;
	cvt.sat.f32.f32 	%f347, %f346;
	fma.rm.f32 	%f348, %f347, %f275, %f274;
	add.f32 	%f349, %f348, 0fCB40007F;
	neg.f32 	%f350, %f349;
	fma.rn.f32 	%f351, %f345, 0f3FB8AA3B, %f350;
	fma.rn.f32 	%f352, %f345, 0f32A57060, %f351;
	mov.b32 	%r324, %f348;
	shl.b32 	%r325, %r324, 23;
	mov.b32 	%f353, %r325;
	ex2.approx.ftz.f32 	%f354, %f352;
	mul.f32 	%f355, %f354, %f353;
	add.f32 	%f356, %f344, %f355;
	sub.f32 	%f357, %f681, %f270;
	fma.rn.f32 	%f358, %f357, 0f3BBB989D, 0f3F000000;
	cvt.sat.f32.f32 	%f359, %f358;
	fma.rm.f32 	%f360, %f359, %f275, %f274;
	add.f32 	%f361, %f360, 0fCB40007F;
	neg.f32 	%f362, %f361;
	fma.rn.f32 	%f363, %f357, 0f3FB8AA3B, %f362;
	fma.rn.f32 	%f364, %f357, 0f32A57060, %f363;
	mov.b32 	%r326, %f360;
	shl.b32 	%r327, %r326, 23;
	mov.b32 	%f365, %r327;
	ex2.approx.ftz.f32 	%f366, %f364;
	mul.f32 	%f367, %f366, %f365;
	add.f32 	%f368, %f356, %f367;
	sub.f32 	%f369, %f683, %f270;
	fma.rn.f32 	%f370, %f369, 0f3BBB989D, 0f3F000000;
	cvt.sat.f32.f32 	%f371, %f370;
	fma.rm.f32 	%f372, %f371, %f275, %f274;
	add.f32 	%f373, %f372, 0fCB40007F;
	neg.f32 	%f374, %f373;
	fma.rn.f32 	%f375, %f369, 0f3FB8AA3B, %f374;
	fma.rn.f32 	%f376, %f369, 0f32A57060, %f375;
	mov.b32 	%r328, %f372;
	shl.b32 	%r329, %r328, 23;
	mov.b32 	%f377, %r329;
	ex2.approx.ftz.f32 	%f378, %f376;
	mul.f32 	%f379, %f378, %f377;
	add.f32 	%f380, %f368, %f379;
	sub.f32 	%f381, %f685, %f270;
	fma.rn.f32 	%f382, %f381, 0f3BBB989D, 0f3F000000;
	cvt.sat.f32.f32 	%f383, %f382;
	fma.rm.f32 	%f384, %f383, %f275, %f274;
	add.f32 	%f385, %f384, 0fCB40007F;
	neg.f32 	%f386, %f385;
	fma.rn.f32 	%f387, %f381, 0f3FB8AA3B, %f386;
	fma.rn.f32 	%f388, %f381, 0f32A57060, %f387;
	mov.b32 	%r330, %f384;
	shl.b32 	%r331, %r330, 23;
	mov.b32 	%f389, %r331;
	ex2.approx.ftz.f32 	%f390, %f388;
	mul.f32 	%f391, %f390, %f389;
	add.f32 	%f392, %f380, %f391;
	sub.f32 	%f393, %f687, %f270;
	fma.rn.f32 	%f394, %f393, 0f3BBB989D, 0f3F000000;
	cvt.sat.f32.f32 	%f395, %f394;
	fma.rm.f32 	%f396, %f395, %f275, %f274;
	add.f32 	%f397, %f396, 0fCB40007F;
	neg.f32 	%f398, %f397;
	fma.rn.f32 	%f399, %f393, 0f3FB8AA3B, %f398;
	fma.rn.f32 	%f400, %f393, 0f32A57060, %f399;
	mov.b32 	%r332, %f396;
	shl.b32 	%r333, %r332, 23;
	mov.b32 	%f401, %r333;
	ex2.approx.ftz.f32 	%f402, %f400;
	mul.f32 	%f403, %f402, %f401;
	add.f32 	%f404, %f392, %f403;
	sub.f32 	%f405, %f689, %f270;
	fma.rn.f32 	%f406, %f405, 0f3BBB989D, 0f3F000000;
	cvt.sat.f32.f32 	%f407, %f406;
	fma.rm.f32 	%f408, %f407, %f275, %f274;
	add.f32 	%f409, %f408, 0fCB40007F;
	neg.f32 	%f410, %f409;
	fma.rn.f32 	%f411, %f405, 0f3FB8AA3B, %f410;
	fma.rn.f32 	%f412, %f405, 0f32A57060, %f411;
	mov.b32 	%r334, %f408;
	shl.b32 	%r335, %r334, 23;
	mov.b32 	%f413, %r335;
	ex2.approx.ftz.f32 	%f414, %f412;
	mul.f32 	%f415, %f414, %f413;
	add.f32 	%f416, %f404, %f415;
	sub.f32 	%f417, %f691, %f270;
	fma.rn.f32 	%f418, %f417, 0f3BBB989D, 0f3F000000;
	cvt.sat.f32.f32 	%f419, %f418;
	fma.rm.f32 	%f420, %f419, %f275, %f274;
	add.f32 	%f421, %f420, 0fCB40007F;
	neg.f32 	%f422, %f421;
	fma.rn.f32 	%f423, %f417, 0f3FB8AA3B, %f422;
	fma.rn.f32 	%f424, %f417, 0f32A57060, %f423;
	mov.b32 	%r336, %f420;
	shl.b32 	%r337, %r336, 23;
	mov.b32 	%f425, %r337;
	ex2.approx.ftz.f32 	%f426, %f424;
	mul.f32 	%f427, %f426, %f425;
	add.f32 	%f428, %f416, %f427;
	sub.f32 	%f429, %f693, %f270;
	fma.rn.f32 	%f430, %f429, 0f3BBB989D, 0f3F000000;
	cvt.sat.f32.f32 	%f431, %f430;
	fma.rm.f32 	%f432, %f431, %f275, %f274;
	add.f32 	%f433, %f432, 0fCB40007F;
	neg.f32 	%f434, %f433;
	fma.rn.f32 	%f435, %f429, 0f3FB8AA3B, %f434;
	fma.rn.f32 	%f436, %f429, 0f32A57060, %f435;
	mov.b32 	%r338, %f432;
	shl.b32 	%r339, %r338, 23;
	mov.b32 	%f437, %r339;
	ex2.approx.ftz.f32 	%f438, %f436;
	mul.f32 	%f439, %f438, %f437;
	add.f32 	%f440, %f428, %f439;
	sub.f32 	%f441, %f695, %f270;
	fma.rn.f32 	%f442, %f441, 0f3BBB989D, 0f3F000000;
	cvt.sat.f32.f32 	%f443, %f442;
	fma.rm.f32 	%f444, %f443, %f275, %f274;
	add.f32 	%f445, %f444, 0fCB40007F;
	neg.f32 	%f446, %f445;
	fma.rn.f32 	%f447, %f441, 0f3FB8AA3B, %f446;
	fma.rn.f32 	%f448, %f441, 0f32A57060, %f447;
	mov.b32 	%r340, %f444;
	shl.b32 	%r341, %r340, 23;
	mov.b32 	%f449, %r341;
	ex2.approx.ftz.f32 	%f450, %f448;
	mul.f32 	%f451, %f450, %f449;
	add.f32 	%f452, %f440, %f451;
	sub.f32 	%f453, %f697, %f270;
	fma.rn.f32 	%f454, %f453, 0f3BBB989D, 0f3F000000;
	cvt.sat.f32.f32 	%f455, %f454;
	fma.rm.f32 	%f456, %f455, %f275, %f274;
	add.f32 	%f457, %f456, 0fCB40007F;
	neg.f32 	%f458, %f457;
	fma.rn.f32 	%f459, %f453, 0f3FB8AA3B, %f458;
	fma.rn.f32 	%f460, %f453, 0f32A57060, %f459;
	mov.b32 	%r342, %f456;
	shl.b32 	%r343, %r342, 23;
	mov.b32 	%f461, %r343;
	ex2.approx.ftz.f32 	%f462, %f460;
	mul.f32 	%f463, %f462, %f461;
	add.f32 	%f464, %f452, %f463;
	sub.f32 	%f465, %f699, %f270;
	fma.rn.f32 	%f466, %f465, 0f3BBB989D, 0f3F000000;
	cvt.sat.f32.f32 	%f467, %f466;
	fma.rm.f32 	%f468, %f467, %f275, %f274;
	add.f32 	%f469, %f468, 0fCB40007F;
	neg.f32 	%f470, %f469;
	fma.rn.f32 	%f471, %f465, 0f3FB8AA3B, %f470;
	fma.rn.f32 	%f472, %f465, 0f32A57060, %f471;
	mov.b32 	%r344, %f468;
	shl.b32 	%r345, %r344, 23;
	mov.b32 	%f473, %r345;
	ex2.approx.ftz.f32 	%f474, %f472;
	mul.f32 	%f475, %f474, %f473;
	add.f32 	%f476, %f464, %f475;
	sub.f32 	%f477, %f701, %f270;
	fma.rn.f32 	%f478, %f477, 0f3BBB989D, 0f3F000000;
	cvt.sat.f32.f32 	%f479, %f478;
	fma.rm.f32 	%f480, %f479, %f275, %f274;
	add.f32 	%f481, %f480, 0fCB40007F;
	neg.f32 	%f482, %f481;
	fma.rn.f32 	%f483, %f477, 0f3FB8AA3B, %f482;
	fma.rn.f32 	%f484, %f477, 0f32A57060, %f483;
	mov.b32 	%r346, %f480;
	shl.b32 	%r347, %r346, 23;
	mov.b32 	%f485, %r347;
	ex2.approx.ftz.f32 	%f486, %f484;
	mul.f32 	%f487, %f486, %f485;
	add.f32 	%f488, %f476, %f487;
	sub.f32 	%f489, %f703, %f270;
	fma.rn.f32 	%f490, %f489, 0f3BBB989D, 0f3F000000;
	cvt.sat.f32.f32 	%f491, %f490;
	fma.rm.f32 	%f492, %f491, %f275, %f274;
	add.f32 	%f493, %f492, 0fCB40007F;
	neg.f32 	%f494, %f493;
	fma.rn.f32 	%f495, %f489, 0f3FB8AA3B, %f494;
	fma.rn.f32 	%f496, %f489, 0f32A57060, %f495;
	mov.b32 	%r348, %f492;
	shl.b32 	%r349, %r348, 23;
	mov.b32 	%f497, %r349;
	ex2.approx.ftz.f32 	%f498, %f496;
	mul.f32 	%f499, %f498, %f497;
	add.f32 	%f500, %f488, %f499;
	sub.f32 	%f501, %f705, %f270;
	fma.rn.f32 	%f502, %f501, 0f3BBB989D, 0f3F000000;
	cvt.sat.f32.f32 	%f503, %f502;
	fma.rm.f32 	%f504, %f503, %f275, %f274;
	add.f32 	%f505, %f504, 0fCB40007F;
	neg.f32 	%f506, %f505;
	fma.rn.f32 	%f507, %f501, 0f3FB8AA3B, %f506;
	fma.rn.f32 	%f508, %f501, 0f32A57060, %f507;
	mov.b32 	%r350, %f504;
	shl.b32 	%r351, %r350, 23;
	mov.b32 	%f509, %r351;
	ex2.approx.ftz.f32 	%f510, %f508;
	mul.f32 	%f511, %f510, %f509;
	add.f32 	%f512, %f500, %f511;
	sub.f32 	%f513, %f707, %f270;
	fma.rn.f32 	%f514, %f513, 0f3BBB989D, 0f3F000000;
	cvt.sat.f32.f32 	%f515, %f514;
	fma.rm.f32 	%f516, %f515, %f275, %f274;
	add.f32 	%f517, %f516, 0fCB40007F;
	neg.f32 	%f518, %f517;
	fma.rn.f32 	%f519, %f513, 0f3FB8AA3B, %f518;
	fma.rn.f32 	%f520, %f513, 0f32A57060, %f519;
	mov.b32 	%r352, %f516;
	shl.b32 	%r353, %r352, 23;
	mov.b32 	%f521, %r353;
	ex2.approx.ftz.f32 	%f522, %f520;
	mul.f32 	%f523, %f522, %f521;
	add.f32 	%f524, %f512, %f523;
	sub.f32 	%f525, %f709, %f270;
	fma.rn.f32 	%f526, %f525, 0f3BBB989D, 0f3F000000;
	cvt.sat.f32.f32 	%f527, %f526;
	fma.rm.f32 	%f528, %f527, %f275, %f274;
	add.f32 	%f529, %f528, 0fCB40007F;
	neg.f32 	%f530, %f529;
	fma.rn.f32 	%f531, %f525, 0f3FB8AA3B, %f530;
	fma.rn.f32 	%f532, %f525, 0f32A57060, %f531;
	mov.b32 	%r354, %f528;
	shl.b32 	%r355, %r354, 23;
	mov.b32 	%f533, %r355;
	ex2.approx.ftz.f32 	%f534, %f532;
	mul.f32 	%f535, %f534, %f533;
	add.f32 	%f536, %f524, %f535;
	sub.f32 	%f537, %f711, %f270;
	fma.rn.f32 	%f538, %f537, 0f3BBB989D, 0f3F000000;
	cvt.sat.f32.f32 	%f539, %f538;
	fma.rm.f32 	%f540, %f539, %f275, %f274;
	add.f32 	%f541, %f540, 0fCB40007F;
	neg.f32 	%f542, %f541;
	fma.rn.f32 	%f543, %f537, 0f3FB8AA3B, %f542;
	fma.rn.f32 	%f544, %f537, 0f32A57060, %f543;
	mov.b32 	%r356, %f540;
	shl.b32 	%r357, %r356, 23;
	mov.b32 	%f545, %r357;
	ex2.approx.ftz.f32 	%f546, %f544;
	mul.f32 	%f547, %f546, %f545;
	add.f32 	%f548, %f536, %f547;
	sub.f32 	%f549, %f713, %f270;
	fma.rn.f32 	%f550, %f549, 0f3BBB989D, 0f3F000000;
	cvt.sat.f32.f32 	%f551, %f550;
	fma.rm.f32 	%f552, %f551, %f275, %f274;
	add.f32 	%f553, %f552, 0fCB40007F;
	neg.f32 	%f554, %f553;
	fma.rn.f32 	%f555, %f549, 0f3FB8AA3B, %f554;
	fma.rn.f32 	%f556, %f549, 0f32A57060, %f555;
	mov.b32 	%r358, %f552;
	shl.b32 	%r359, %r358, 23;
	mov.b32 	%f557, %r359;
	ex2.approx.ftz.f32 	%f558, %f556;
	mul.f32 	%f559, %f558, %f557;
	add.f32 	%f560, %f548, %f559;
	sub.f32 	%f561, %f715, %f270;
	fma.rn.f32 	%f562, %f561, 0f3BBB989D, 0f3F000000;
	cvt.sat.f32.f32 	%f563, %f562;
	fma.rm.f32 	%f564, %f563, %f275, %f274;
	add.f32 	%f565, %f564, 0fCB40007F;
	neg.f32 	%f566, %f565;
	fma.rn.f32 	%f567, %f561, 0f3FB8AA3B, %f566;
	fma.rn.f32 	%f568, %f561, 0f32A57060, %f567;
	mov.b32 	%r360, %f564;
	shl.b32 	%r361, %r360, 23;
	mov.b32 	%f569, %r361;
	ex2.approx.ftz.f32 	%f570, %f568;
	mul.f32 	%f571, %f570, %f569;
	add.f32 	%f572, %f560, %f571;
	sub.f32 	%f573, %f717, %f270;
	fma.rn.f32 	%f574, %f573, 0f3BBB989D, 0f3F000000;
	cvt.sat.f32.f32 	%f575, %f574;
	fma.rm.f32 	%f576, %f575, %f275, %f274;
	add.f32 	%f577, %f576, 0fCB40007F;
	neg.f32 	%f578, %f577;
	fma.rn.f32 	%f579, %f573, 0f3FB8AA3B, %f578;
	fma.rn.f32 	%f580, %f573, 0f32A57060, %f579;
	mov.b32 	%r362, %f576;
	shl.b32 	%r363, %r362, 23;
	mov.b32 	%f581, %r363;
	ex2.approx.ftz.f32 	%f582, %f580;
	mul.f32 	%f583, %f582, %f581;
	add.f32 	%f584, %f572, %f583;
	sub.f32 	%f585, %f719, %f270;
	fma.rn.f32 	%f586, %f585, 0f3BBB989D, 0f3F000000;
	cvt.sat.f32.f32 	%f587, %f586;
	fma.rm.f32 	%f588, %f587, %f275, %f274;
	add.f32 	%f589, %f588, 0fCB40007F;
	neg.f32 	%f590, %f589;
	fma.rn.f32 	%f591, %f585, 0f3FB8AA3B, %f590;
	fma.rn.f32 	%f592, %f585, 0f32A57060, %f591;
	mov.b32 	%r364, %f588;
	shl.b32 	%r365, %r364, 23;
	mov.b32 	%f593, %r365;
	ex2.approx.ftz.f32 	%f594, %f592;
	mul.f32 	%f595, %f594, %f593;
	add.f32 	%f596, %f584, %f595;
	sub.f32 	%f597, %f721, %f270;
	fma.rn.f32 	%f598, %f597, 0f3BBB989D, 0f3F000000;
	cvt.sat.f32.f32 	%f599, %f598;
	fma.rm.f32 	%f600, %f599, %f275, %f274;
	add.f32 	%f601, %f600, 0fCB40007F;
	neg.f32 	%f602, %f601;
	fma.rn.f32 	%f603, %f597, 0f3FB8AA3B, %f602;
	fma.rn.f32 	%f604, %f597, 0f32A57060, %f603;
	mov.b32 	%r366, %f600;
	shl.b32 	%r367, %r366, 23;
	mov.b32 	%f605, %r367;
	ex2.approx.ftz.f32 	%f606, %f604;
	mul.f32 	%f607, %f606, %f605;
	add.f32 	%f608, %f596, %f607;
	sub.f32 	%f609, %f723, %f270;
	fma.rn.f32 	%f610, %f609, 0f3BBB989D, 0f3F000000;
	cvt.sat.f32.f32 	%f611, %f610;
	fma.rm.f32 	%f612, %f611, %f275, %f274;
	add.f32 	%f613, %f612, 0fCB40007F;
	neg.f32 	%f614, %f613;
	fma.rn.f32 	%f615, %f609, 0f3FB8AA3B, %f614;
	fma.rn.f32 	%f616, %f609, 0f32A57060, %f615;
	mov.b32 	%r368, %f612;
	shl.b32 	%r369, %r368, 23;
	mov.b32 	%f617, %r369;
	ex2.approx.ftz.f32 	%f618, %f616;
	mul.f32 	%f619, %f618, %f617;
	add.f32 	%f620, %f608, %f619;
	sub.f32 	%f621, %f725, %f270;
	fma.rn.f32 	%f622, %f621, 0f3BBB989D, 0f3F000000;
	cvt.sat.f32.f32 	%f623, %f622;
	fma.rm.f32 	%f624, %f623, %f275, %f274;
	add.f32 	%f625, %f624, 0fCB40007F;
	neg.f32 	%f626, %f625;
	fma.rn.f32 	%f627, %f621, 0f3FB8AA3B, %f626;
	fma.rn.f32 	%f628, %f621, 0f32A57060, %f627;
	mov.b32 	%r370, %f624;
	shl.b32 	%r371, %r370, 23;
	mov.b32 	%f629, %r371;
	ex2.approx.ftz.f32 	%f630, %f628;
	mul.f32 	%f631, %f630, %f629;
	add.f32 	%f632, %f620, %f631;
	sub.f32 	%f633, %f727, %f270;
	fma.rn.f32 	%f634, %f633, 0f3BBB989D, 0f3F000000;
	cvt.sat.f32.f32 	%f635, %f634;
	fma.rm.f32 	%f636, %f635, %f275, %f274;
	add.f32 	%f637, %f636, 0fCB40007F;
	neg.f32 	%f638, %f637;
	fma.rn.f32 	%f639, %f633, 0f3FB8AA3B, %f638;
	fma.rn.f32 	%f640, %f633, 0f32A57060, %f639;
	mov.b32 	%r372, %f636;
	shl.b32 	%r373, %r372, 23;
	mov.b32 	%f641, %r373;
	ex2.approx.ftz.f32 	%f642, %f640;
	mul.f32 	%f643, %f642, %f641;
	add.f32 	%f644, %f632, %f643;
	sub.f32 	%f645, %f729, %f270;
	fma.rn.f32 	%f646, %f645, 0f3BBB989D, 0f3F000000;
	cvt.sat.f32.f32 	%f647, %f646;
	fma.rm.f32 	%f648, %f647, %f275, %f274;
	add.f32 	%f649, %f648, 0fCB40007F;
	neg.f32 	%f650, %f649;
	fma.rn.f32 	%f651, %f645, 0f3FB8AA3B, %f650;
	fma.rn.f32 	%f652, %f645, 0f32A57060, %f651;
	mov.b32 	%r374, %f648;
	shl.b32 	%r375, %r374, 23;
	mov.b32 	%f653, %r375;
	ex2.approx.ftz.f32 	%f654, %f652;
	mul.f32 	%f655, %f654, %f653;
	add.f32 	%f656, %f644, %f655;
	mov.b32 	%r376, %f656;
	shfl.sync.bfly.b32	%r377|%p137, %r376, 16, 31, -1;
	mov.b32 	%f657, %r377;
	add.f32 	%f658, %f656, %f657;
	mov.b32 	%r378, %f658;
	shfl.sync.bfly.b32	%r379|%p138, %r378, 8, 31, -1;
	mov.b32 	%f659, %r379;
	add.f32 	%f660, %f658, %f659;
	mov.b32 	%r380, %f660;
	shfl.sync.bfly.b32	%r381|%p139, %r380, 4, 31, -1;
	mov.b32 	%f661, %r381;
	add.f32 	%f662, %f660, %f661;
	mov.b32 	%r382, %f662;
	shfl.sync.bfly.b32	%r383|%p140, %r382, 2, 31, -1;
	mov.b32 	%f663, %r383;
	add.f32 	%f664, %f662, %f663;
	mov.b32 	%r384, %f664;
	shfl.sync.bfly.b32	%r385|%p141, %r384, 1, 31, -1;
	mov.b32 	%f665, %r385;
	add.f32 	%f666, %f664, %f665;
	div.rn.f32 	%f131, %f283, %f666;
	div.rn.f32 	%f132, %f295, %f666;
	div.rn.f32 	%f133, %f307, %f666;
	div.rn.f32 	%f134, %f319, %f666;
	div.rn.f32 	%f135, %f331, %f666;
	div.rn.f32 	%f136, %f343, %f666;
	div.rn.f32 	%f137, %f355, %f666;
	div.rn.f32 	%f138, %f367, %f666;
	div.rn.f32 	%f139, %f379, %f666;
	div.rn.f32 	%f140, %f391, %f666;
	div.rn.f32 	%f141, %f403, %f666;
	div.rn.f32 	%f142, %f415, %f666;
	div.rn.f32 	%f143, %f427, %f666;
	div.rn.f32 	%f144, %f439, %f666;
	div.rn.f32 	%f145, %f451, %f666;
	div.rn.f32 	%f146, %f463, %f666;
	div.rn.f32 	%f147, %f475, %f666;
	div.rn.f32 	%f148, %f487, %f666;
	div.rn.f32 	%f149, %f499, %f666;
	div.rn.f32 	%f150, %f511, %f666;
	div.rn.f32 	%f151, %f523, %f666;
	div.rn.f32 	%f152, %f535, %f666;
	div.rn.f32 	%f153, %f547, %f666;
	div.rn.f32 	%f154, %f559, %f666;
	div.rn.f32 	%f155, %f571, %f666;
	div.rn.f32 	%f156, %f583, %f666;
	div.rn.f32 	%f157, %f595, %f666;
	div.rn.f32 	%f158, %f607, %f666;
	div.rn.f32 	%f159, %f619, %f666;
	div.rn.f32 	%f160, %f631, %f666;
	div.rn.f32 	%f161, %f643, %f666;
	div.rn.f32 	%f162, %f655, %f666;
	mad.lo.s64 	%rd254, %rd256, %rd6, %rd8;
	shl.b64 	%rd255, %rd254, 2;
	add.s64 	%rd44, %rd40, %rd255;
	@%p131 bra 	$L__BB289_70;
	st.global.f32 	[%rd44], %f131;
$L__BB289_70:
	setp.le.s64 	%p142, %rd55, %rd9;
	@%p142 bra 	$L__BB289_72;
	st.global.f32 	[%rd44+128], %f132;
$L__BB289_72:
	setp.le.s64 	%p143, %rd55, %rd10;
	@%p143 bra 	$L__BB289_74;
	st.global.f32 	[%rd44+256], %f133;
$L__BB289_74:
	setp.le.s64 	%p144, %rd55, %rd11;
	@%p144 bra 	$L__BB289_76;
	st.global.f32 	[%rd44+384], %f134;
$L__BB289_76:
	setp.le.s64 	%p145, %rd55, %rd12;
	@%p145 bra 	$L__BB289_78;
	st.global.f32 	[%rd44+512], %f135;
$L__BB289_78:
	setp.le.s64 	%p146, %rd55, %rd13;
	@%p146 bra 	$L__BB289_80;
	st.global.f32 	[%rd44+640], %f136;
$L__BB289_80:
	setp.le.s64 	%p147, %rd55, %rd14;
	@%p147 bra 	$L__BB289_82;
	st.global.f32 	[%rd44+768], %f137;
$L__BB289_82:
	setp.le.s64 	%p148, %rd55, %rd15;
	@%p148 bra 	$L__BB289_84;
	st.global.f32 	[%rd44+896], %f138;
$L__BB289_84:
	setp.le.s64 	%p149, %rd55, %rd16;
	@%p149 bra 	$L__BB289_86;
	st.global.f32 	[%rd44+1024], %f139;
$L__BB289_86:
	setp.le.s64 	%p150, %rd55, %rd17;
	@%p150 bra 	$L__BB289_88;
	st.global.f32 	[%rd44+1152], %f140;
$L__BB289_88:
	setp.le.s64 	%p151, %rd55, %rd18;
	@%p151 bra 	$L__BB289_90;
	st.global.f32 	[%rd44+1280], %f141;
$L__BB289_90:
	setp.le.s64 	%p152, %rd55, %rd19;
	@%p152 bra 	$L__BB289_92;
	st.global.f32 	[%rd44+1408], %f142;
$L__BB289_92:
	setp.le.s64 	%p153, %rd55, %rd20;
	@%p153 bra 	$L__BB289_94;
	st.global.f32 	[%rd44+1536], %f143;
$L__BB289_94:
	setp.le.s64 	%p154, %rd55, %rd21;
	@%p154 bra 	$L__BB289_96;
	st.global.f32 	[%rd44+1664], %f144;
$L__BB289_96:
	setp.le.s64 	%p155, %rd55, %rd22;
	@%p155 bra 	$L__BB289_98;
	st.global.f32 	[%rd44+1792], %f145;
$L__BB289_98:
	setp.le.s64 	%p156, %rd55, %rd23;
	@%p156 bra 	$L__BB289_100;
	st.global.f32 	[%rd44+1920], %f146;
$L__BB289_100:
	setp.le.s64 	%p157, %rd55, %rd24;
	@%p157 bra 	$L__BB289_102;
	st.global.f32 	[%rd44+2048], %f147;
$L__BB289_102:
	setp.le.s64 	%p158, %rd55, %rd25;
	@%p158 bra 	$L__BB289_104;
	st.global.f32 	[%rd44+2176], %f148;
$L__BB289_104:
	setp.le.s64 	%p159, %rd55, %rd26;
	@%p159 bra 	$L__BB289_106;
	st.global.f32 	[%rd44+2304], %f149;
$L__BB289_106:
	setp.le.s64 	%p160, %rd55, %rd27;
	@%p160 bra 	$L__BB289_108;
	st.global.f32 	[%rd44+2432], %f150;
$L__BB289_108:
	setp.le.s64 	%p161, %rd55, %rd28;
	@%p161 bra 	$L__BB289_110;
	st.global.f32 	[%rd44+2560], %f151;
$L__BB289_110:
	setp.le.s64 	%p162, %rd55, %rd29;
	@%p162 bra 	$L__BB289_112;
	st.global.f32 	[%rd44+2688], %f152;
$L__BB289_112:
	setp.le.s64 	%p163, %rd55, %rd30;
	@%p163 bra 	$L__BB289_114;
	st.global.f32 	[%rd44+2816], %f153;
$L__BB289_114:
	setp.le.s64 	%p164, %rd55, %rd31;
	@%p164 bra 	$L__BB289_116;
	st.global.f32 	[%rd44+2944], %f154;
$L__BB289_116:
	setp.le.s64 	%p165, %rd55, %rd32;
	@%p165 bra 	$L__BB289_118;
	st.global.f32 	[%rd44+3072], %f155;
$L__BB289_118:
	setp.le.s64 	%p166, %rd55, %rd33;
	@%p166 bra 	$L__BB289_120;
	st.global.f32 	[%rd44+3200], %f156;
$L__BB289_120:
	setp.le.s64 	%p167, %rd55, %rd34;
	@%p167 bra 	$L__BB289_122;
	st.global.f32 	[%rd44+3328], %f157;
$L__BB289_122:
	setp.le.s64 	%p168, %rd55, %rd35;
	@%p168 bra 	$L__BB289_124;
	st.global.f32 	[%rd44+3456], %f158;
$L__BB289_124:
	setp.le.s64 	%p169, %rd55, %rd36;
	@%p169 bra 	$L__BB289_126;
	st.global.f32 	[%rd44+3584], %f159;
$L__BB289_126:
	setp.le.s64 	%p170, %rd55, %rd37;
	@%p170 bra 	$L__BB289_128;
	st.global.f32 	[%rd44+3712], %f160;
$L__BB289_128:
	setp.le.s64 	%p171, %rd55, %rd38;
	@%p171 bra 	$L__BB289_130;
	st.global.f32 	[%rd44+3840], %f161;
$L__BB289_130:
	setp.le.s64 	%p172, %rd55, %rd39;
	@%p172 bra 	$L__BB289_132;
	st.global.f32 	[%rd44+3968], %f162;
$L__BB289_132:
	add.s64 	%rd256, %rd256, %rd41;
	setp.lt.s64 	%p173, %rd256, %rd54;
	@%p173 bra 	$L__BB289_4;
$L__BB289_133:
	ret;

}
	// .globl	_Z20SoftmaxBlockSMemImplI22BroadcastScaleMaskLoadIffbLm2EiE11DirectStoreIffEfLi2ELi128EL9Algorithm0EEvT_T0_ll
.visible .entry _Z20SoftmaxBlockSMemImplI22BroadcastScaleMaskLoadIffbLm2EiE11DirectStoreIffEfLi2ELi128EL9Algorithm0EEvT_T0_ll(
	.param .align 8 .b8 _Z20SoftmaxBlockSMemImplI22BroadcastScaleMaskLoadIffbLm2EiE11DirectStoreIffEfLi2ELi128EL9Algorithm0EEvT_T0_ll_param_0[88],
	.param .align 8 .b8 _Z20SoftmaxBlockSMemImplI22BroadcastScaleMaskLoadIffbLm2EiE11DirectStoreIffEfLi2ELi128EL9Algorithm0EEvT_T0_ll_param_1[16],
	.param .u64 _Z20SoftmaxBlockSMemImplI22BroadcastScaleMaskLoadIffbLm2EiE11DirectStoreIffEfLi2ELi128EL9Algorithm0EEvT_T0_ll_param_2,
	.param .u64 _Z20SoftmaxBlockSMemImplI22BroadcastScaleMaskLoadIffbLm2EiE11DirectStoreIffEfLi2ELi128EL9Algorithm0EEvT_T0_ll_param_3
)
{
	.reg .pred 	%p<52>;
	.reg .b16 	%rs<7>;
	.reg .b32 	%r<178>;
	.reg .b32 	%f<228>;
	.reg .b64 	%rd<95>;

	ld.param.u64 	%rd25, [_Z20SoftmaxBlockSMemImplI22BroadcastScaleMaskLoadIffbLm2EiE11DirectStoreIffEfLi2ELi128EL9Algorithm0EEvT_T0_ll_param_1+8];
	ld.param.v2.f32 	{%f36, %f37}, [_Z20SoftmaxBlockSMemImplI22BroadcastScaleMaskLoadIffbLm2EiE11DirectStoreIffEfLi2ELi128EL9Algorithm0EEvT_T0_ll_param_0+80];
	ld.param.u64 	%rd23, [_Z20SoftmaxBlockSMemImplI22BroadcastScaleMaskLoadIffbLm2EiE11DirectStoreIffEfLi2ELi128EL9Algorithm0EEvT_T0_ll_param_0+72];
	ld.param.v2.u32 	{%r33, %r34}, [_Z20SoftmaxBlockSMemImplI22BroadcastScaleMaskLoadIffbLm2EiE11DirectStoreIffEfLi2ELi128EL9Algorithm0EEvT_T0_ll_param_0+56];
	ld.param.v2.u32 	{%r31, %r32}, [_Z20SoftmaxBlockSMemImplI22BroadcastScaleMaskLoadIffbLm2EiE11DirectStoreIffEfLi2ELi128EL9Algorithm0EEvT_T0_ll_param_0+40];
	ld.param.u64 	%rd19, [_Z20SoftmaxBlockSMemImplI22BroadcastScaleMaskLoadIffbLm2EiE11DirectStoreIffEfLi2ELi128EL9Algorithm0EEvT_T0_ll_param_0+24];
	ld.param.u64 	%rd18, [_Z20SoftmaxBlockSMemImplI22BroadcastScaleMaskLoadIffbLm2EiE11DirectStoreIffEfLi2ELi128EL9Algorithm0EEvT_T0_ll_param_0+16];
	ld.param.u64 	%rd24, [_Z20SoftmaxBlockSMemImplI22BroadcastScaleMaskLoadIffbLm2EiE11DirectStoreIffEfLi2ELi128EL9Algorithm0EEvT_T0_ll_param_1];
	ld.param.u64 	%rd17, [_Z20SoftmaxBlockSMemImplI22BroadcastScaleMaskLoadIffbLm2EiE11DirectStoreIffEfLi2ELi128EL9Algorithm0EEvT_T0_ll_param_0+8];
	ld.param.u64 	%rd16, [_Z20SoftmaxBlockSMemImplI22BroadcastScaleMaskLoadIffbLm2EiE11DirectStoreIffEfLi2ELi128EL9Algorithm0EEvT_T0_ll_param_0];
	ld.param.u64 	%rd26, [_Z20SoftmaxBlockSMemImplI22BroadcastScaleMaskLoadIffbLm2EiE11DirectStoreIffEfLi2ELi128EL9Algorithm0EEvT_T0_ll_param_2];
	ld.param.u64 	%rd27, [_Z20SoftmaxBlockSMemImplI22BroadcastScaleMaskLoadIffbLm2EiE11DirectStoreIffEfLi2ELi128EL9Algorithm0EEvT_T0_ll_param_3];
	cvta.to.global.u64 	%rd1, %rd16;
	cvta.to.global.u64 	%rd2, %rd17;
	cvta.to.global.u64 	%rd3, %rd24;
	mov.u32 	%r4, %tid.x;
	and.b64  	%rd28, %rd27, 1;
	setp.eq.b64 	%p2, %rd28, 1;
	not.pred 	%p3, %p2;
	@%p3 bra 	$L__BB290_2;
	mov.u64 	%rd29, $str$2;
	cvta.global.u64 	%rd30, %rd29;
	mov.u64 	%rd31, $str$1;
	cvta.global.u64 	%rd32, %rd31;
	mov.u64 	%rd33, __unnamed_286;
	cvta.global.u64 	%rd34, %rd33;
	{ // callseq 285, 0
	.param .b64 param0;
	st.param.b64 	[param0], %rd30;
	.param .b64 param1;
	st.param.b64 	[param1], %rd32;
	.param .b32 param2;
	st.param.b32 	[param2], 553;
	.param .b64 param3;
	st.param.b64 	[param3], %rd34;
	.param .b64 param4;
	st.param.b64 	[param4], 1;
	call.uni 
	__assertfail, 
	(
	param0, 
	param1, 
	param2, 
	param3, 
	param4
	);
	} // callseq 285
$L__BB290_2:
	shr.u64 	%rd35, %rd27, 63;
	add.s64 	%rd36, %rd27, %rd35;
	shr.u64 	%rd37, %rd36, 1;
	cvt.u32.u64 	%r5, %rd37;
	mov.u32 	%r35, %ctaid.x;
	cvt.u64.u32 	%rd94, %r35;
	setp.le.s64 	%p4, %rd26, %rd94;
	@%p4 bra 	$L__BB290_39;
	// begin inline asm
	mov.u32 %r36, %laneid;
	// end inline asm
	cvt.u64.u32 	%rd5, %r4;
	mov.u32 	%r37, %nctaid.x;
	cvt.u64.u32 	%rd6, %r37;
	not.b32 	%r38, %r4;
	add.s32 	%r7, %r38, %r5;
	not.b64 	%rd38, %rd5;
	add.s64 	%rd7, %rd27, %rd38;
	shl.b32 	%r39, %r4, 2;
	mov.u32 	%r40, shared_buf;
	add.s32 	%r8, %r40, %r39;
	shl.b32 	%r9, %r5, 2;
	add.s32 	%r10, %r8, %r9;
	add.s32 	%r11, %r4, 128;
	and.b64  	%rd8, %rd7, 384;
	and.b32  	%r12, %r7, 384;
$L__BB290_4:
	setp.ge.s32 	%p5, %r4, %r5;
	mov.f32 	%f222, 0fFF800000;
	@%p5 bra 	$L__BB290_15;
	and.b32  	%r41, %r7, 128;
	setp.ne.s32 	%p6, %r41, 0;
	cvt.u32.u64 	%r42, %rd94;
	cvt.u32.u64 	%r43, %rd23;
	mul.lo.s32 	%r13, %r43, %r42;
	mov.f32 	%f222, 0fFF800000;
	mov.u32 	%r173, %r4;
	@%p6 bra 	$L__BB290_9;
	shl.b32 	%r44, %r4, 1;
	setp.eq.s64 	%p7, %rd19, 1;
	setp.eq.s64 	%p8, %rd18, 1;
	add.s32 	%r45, %r44, %r13;
	div.s32 	%r46, %r45, %r31;
	mul.lo.s32 	%r47, %r46, %r31;
	sub.s32 	%r48, %r45, %r47;
	selp.b32 	%r49, 0, %r46, %p8;
	selp.b32 	%r50, 0, %r48, %p7;
	mul.lo.s32 	%r51, %r33, %r49;
	mad.lo.s32 	%r52, %r34, %r50, %r51;
	shr.u32 	%r53, %r45, 31;
	add.s32 	%r54, %r45, %r53;
	shr.s32 	%r55, %r54, 1;
	mul.wide.s32 	%rd39, %r55, 8;
	add.s64 	%rd10, %rd1, %rd39;
	ld.global.f32 	%f41, [%rd10];
	shr.u32 	%r56, %r52, 31;
	add.s32 	%r57, %r52, %r56;
	shr.s32 	%r58, %r57, 1;
	mul.wide.s32 	%rd40, %r58, 2;
	add.s64 	%rd41, %rd2, %rd40;
	ld.global.v2.u8 	{%rs1, %rs2}, [%rd41];
	setp.eq.s16 	%p9, %rs1, 0;
	mul.f32 	%f42, %f41, %f37;
	selp.f32 	%f3, %f36, %f42, %p9;
	setp.eq.s16 	%p10, %rs2, 0;
	mov.f32 	%f216, %f36;
	@%p10 bra 	$L__BB290_8;
	ld.global.f32 	%f43, [%rd10+4];
	mul.f32 	%f216, %f43, %f37;
$L__BB290_8:
	st.shared.f32 	[%r8], %f3;
	max.f32 	%f44, %f3, 0fFF800000;
	st.shared.f32 	[%r10], %f216;
	max.f32 	%f222, %f44, %f216;
	mov.u32 	%r173, %r11;
$L__BB290_9:
	setp.lt.u32 	%p11, %r7, 128;
	@%p11 bra 	$L__BB290_15;
$L__BB290_10:
	setp.eq.s64 	%p12, %rd19, 1;
	setp.eq.s64 	%p13, %rd18, 1;
	shl.b32 	%r59, %r173, 1;
	add.s32 	%r16, %r59, %r13;
	div.s32 	%r60, %r16, %r31;
	mul.lo.s32 	%r61, %r60, %r31;
	sub.s32 	%r62, %r16, %r61;
	selp.b32 	%r63, 0, %r60, %p13;
	selp.b32 	%r64, 0, %r62, %p12;
	mul.lo.s32 	%r65, %r33, %r63;
	mad.lo.s32 	%r66, %r34, %r64, %r65;
	shr.u32 	%r67, %r16, 31;
	add.s32 	%r68, %r16, %r67;
	shr.s32 	%r69, %r68, 1;
	mul.wide.s32 	%rd42, %r69, 8;
	add.s64 	%rd11, %rd1, %rd42;
	ld.global.f32 	%f45, [%rd11];
	shr.u32 	%r70, %r66, 31;
	add.s32 	%r71, %r66, %r70;
	shr.s32 	%r72, %r71, 1;
	mul.wide.s32 	%rd43, %r72, 2;
	add.s64 	%rd44, %rd2, %rd43;
	ld.global.v2.u8 	{%rs3, %rs4}, [%rd44];
	setp.eq.s16 	%p14, %rs3, 0;
	mul.f32 	%f46, %f45, %f37;
	selp.f32 	%f11, %f36, %f46, %p14;
	setp.eq.s16 	%p15, %rs4, 0;
	mov.f32 	%f220, %f36;
	@%p15 bra 	$L__BB290_12;
	ld.global.f32 	%f47, [%rd11+4];
	mul.f32 	%f220, %f47, %f37;
$L__BB290_12:
	shl.b32 	%r73, %r173, 2;
	mov.u32 	%r74, shared_buf;
	add.s32 	%r17, %r74, %r73;
	st.shared.f32 	[%r17], %f11;
	max.f32 	%f48, %f222, %f11;
	add.s32 	%r18, %r17, %r9;
	st.shared.f32 	[%r18], %f220;
	max.f32 	%f14, %f48, %f220;
	add.s32 	%r75, %r16, 256;
	div.s32 	%r76, %r75, %r31;
	mul.lo.s32 	%r77, %r76, %r31;
	sub.s32 	%r78, %r75, %r77;
	selp.b32 	%r79, 0, %r76, %p13;
	selp.b32 	%r80, 0, %r78, %p12;
	mul.lo.s32 	%r81, %r33, %r79;
	mad.lo.s32 	%r82, %r34, %r80, %r81;
	shr.u32 	%r83, %r75, 31;
	add.s32 	%r84, %r75, %r83;
	shr.s32 	%r85, %r84, 1;
	mul.wide.s32 	%rd45, %r85, 8;
	add.s64 	%rd12, %rd1, %rd45;
	ld.global.f32 	%f49, [%rd12];
	shr.u32 	%r86, %r82, 31;
	add.s32 	%r87, %r82, %r86;
	shr.s32 	%r88, %r87, 1;
	mul.wide.s32 	%rd46, %r88, 2;
	add.s64 	%rd47, %rd2, %rd46;
	ld.global.v2.u8 	{%rs5, %rs6}, [%rd47];
	setp.eq.s16 	%p18, %rs5, 0;
	mul.f32 	%f50, %f49, %f37;
	selp.f32 	%f16, %f36, %f50, %p18;
	setp.eq.s16 	%p19, %rs6, 0;
	mov.f32 	%f221, %f36;
	@%p19 bra 	$L__BB290_14;
	ld.global.f32 	%f51, [%rd12+4];
	mul.f32 	%f221, %f51, %f37;
$L__BB290_14:
	st.shared.f32 	[%r17+512], %f16;
	max.f32 	%f52, %f14, %f16;
	st.shared.f32 	[%r18+512], %f221;
	max.f32 	%f222, %f52, %f221;
	add.s32 	%r173, %r173, 256;
	setp.lt.s32 	%p20, %r173, %r5;
	@%p20 bra 	$L__BB290_10;
$L__BB290_15:
	setp.gt.s32 	%p22, %r36, 15;
	setp.gt.s32 	%p23, %r36, 23;
	setp.gt.s32 	%p24, %r36, 27;
	setp.gt.s32 	%p25, %r36, 29;
	setp.gt.s32 	%p26, %r36, 30;
	mov.b32 	%r90, %f222;
	mov.b32 	%r91, 1;
	mov.b32 	%r112, 31;
	mov.b32 	%r113, -1;
	// begin inline asm
	shfl.sync.down.b32 %r89, %r90, %r91, %r112, %r113;
	// end inline asm
	mov.b32 	%f53, %r89;
	max.f32 	%f54, %f222, %f53;
	selp.f32 	%f55, %f222, %f54, %p26;
	mov.b32 	%r95, %f55;
	mov.b32 	%r96, 2;
	// begin inline asm
	shfl.sync.down.b32 %r94, %r95, %r96, %r112, %r113;
	// end inline asm
	mov.b32 	%f56, %r94;
	max.f32 	%f57, %f55, %f56;
	selp.f32 	%f58, %f55, %f57, %p25;
	mov.b32 	%r100, %f58;
	mov.b32 	%r101, 4;
	// begin inline asm
	shfl.sync.down.b32 %r99, %r100, %r101, %r112, %r113;
	// end inline asm
	mov.b32 	%f59, %r99;
	max.f32 	%f60, %f58, %f59;
	selp.f32 	%f61, %f58, %f60, %p24;
	mov.b32 	%r105, %f61;
	mov.b32 	%r106, 8;
	// begin inline asm
	shfl.sync.down.b32 %r104, %r105, %r106, %r112, %r113;
	// end inline asm
	mov.b32 	%f62, %r104;
	max.f32 	%f21, %f61, %f62;
	selp.f32 	%f223, %f61, %f21, %p23;
	mov.b32 	%r110, %f223;
	mov.b32 	%r111, 16;
	// begin inline asm
	shfl.sync.down.b32 %r109, %r110, %r111, %r112, %r113;
	// end inline asm
	mov.pred 	%p51, 0;
	@%p22 bra 	$L__BB290_18;
	setp.ne.s32 	%p28, %r36, 0;
	mov.b32 	%f63, %r109;
	max.f32 	%f223, %f21, %f63;
	@%p28 bra 	$L__BB290_18;
	shr.u32 	%r114, %r4, 3;
	and.b32  	%r115, %r114, 124;
	mov.u32 	%r116, _ZZ14BlockAllReduceI5MaxOpfLi128EET0_S1_E12temp_storage;
	add.s32 	%r117, %r116, %r115;
	st.shared.f32 	[%r117+4], %f223;
	mov.pred 	%p51, -1;
$L__BB290_18:
	setp.ne.s32 	%p30, %r4, 0;
	bar.sync 	0;
	@%p30 bra 	$L__BB290_20;
	ld.shared.f32 	%f64, [_ZZ14BlockAllReduceI5MaxOpfLi128EET0_S1_E12temp_storage+8];
	max.f32 	%f65, %f223, %f64;
	ld.shared.f32 	%f66, [_ZZ14BlockAllReduceI5MaxOpfLi128EET0_S1_E12temp_storage+12];
	max.f32 	%f67, %f65, %f66;
	ld.shared.f32 	%f68, [_ZZ14BlockAllReduceI5MaxOpfLi128EET0_S1_E12temp_storage+16];
	max.f32 	%f69, %f67, %f68;
	st.shared.f32 	[_ZZ14BlockAllReduceI5MaxOpfLi128EET0_S1_E16result_broadcast], %f69;
$L__BB290_20:
	setp.le.s64 	%p31, %rd27, %rd5;
	bar.sync 	0;
	mov.f32 	%f227, 0f00000000;
	ld.shared.f32 	%f25, [_ZZ14BlockAllReduceI5MaxOpfLi128EET0_S1_E16result_broadcast];
	@%p31 bra 	$L__BB290_27;
	setp.eq.s64 	%p32, %rd8, 384;
	mov.f32 	%f227, 0f00000000;
	mov.u32 	%r174, %r4;
	@%p32 bra 	$L__BB290_25;
	setp.eq.s64 	%p33, %rd8, 0;
	ld.shared.f32 	%f73, [%r8];
	sub.f32 	%f74, %f73, %f25;
	fma.rn.f32 	%f75, %f74, 0f3BBB989D, 0f3F000000;
	cvt.sat.f32.f32 	%f76, %f75;
	mov.f32 	%f77, 0f4B400001;
	mov.f32 	%f78, 0f437C0000;
	fma.rm.f32 	%f79, %f76, %f78, %f77;
	add.f32 	%f80, %f79, 0fCB40007F;
	neg.f32 	%f81, %f80;
	fma.rn.f32 	%f82, %f74, 0f3FB8AA3B, %f81;
	fma.rn.f32 	%f83, %f74, 0f32A57060, %f82;
	mov.b32 	%r118, %f79;
	shl.b32 	%r119, %r118, 23;
	mov.b32 	%f84, %r119;
	ex2.approx.ftz.f32 	%f85, %f83;
	mul.f32 	%f86, %f85, %f84;
	st.shared.f32 	[%r8], %f86;
	add.f32 	%f227, %f86, 0f00000000;
	mov.u32 	%r174, %r11;
	@%p33 bra 	$L__BB290_25;
	add.s32 	%r174, %r4, 256;
	setp.eq.s64 	%p34, %rd8, 128;
	ld.shared.f32 	%f87, [%r8+512];
	sub.f32 	%f88, %f87, %f25;
	fma.rn.f32 	%f89, %f88, 0f3BBB989D, 0f3F000000;
	cvt.sat.f32.f32 	%f90, %f89;
	mov.f32 	%f91, 0f4B400001;
	mov.f32 	%f92, 0f437C0000;
	fma.rm.f32 	%f93, %f90, %f92, %f91;
	add.f32 	%f94, %f93, 0fCB40007F;
	neg.f32 	%f95, %f94;
	fma.rn.f32 	%f96, %f88, 0f3FB8AA3B, %f95;
	fma.rn.f32 	%f97, %f88, 0f32A57060, %f96;
	mov.b32 	%r120, %f93;
	shl.b32 	%r121, %r120, 23;
	mov.b32 	%f98, %r121;
	ex2.approx.ftz.f32 	%f99, %f97;
	mul.f32 	%f100, %f99, %f98;
	st.shared.f32 	[%r8+512], %f100;
	add.f32 	%f227, %f227, %f100;
	@%p34 bra 	$L__BB290_25;
	add.s32 	%r174, %r4, 384;
	ld.shared.f32 	%f101, [%r8+1024];
	sub.f32 	%f102, %f101, %f25;
	fma.rn.f32 	%f103, %f102, 0f3BBB989D, 0f3F000000;
	cvt.sat.f32.f32 	%f104, %f103;
	mov.f32 	%f105, 0f4B400001;
	mov.f32 	%f106, 0f437C0000;
	fma.rm.f32 	%f107, %f104, %f106, %f105;
	add.f32 	%f108, %f107, 0fCB40007F;
	neg.f32 	%f109, %f108;
	fma.rn.f32 	%f110, %f102, 0f3FB8AA3B, %f109;
	fma.rn.f32 	%f111, %f102, 0f32A57060, %f110;
	mov.b32 	%r122, %f107;
	shl.b32 	%r123, %r122, 23;
	mov.b32 	%f112, %r123;
	ex2.approx.ftz.f32 	%f113, %f111;
	mul.f32 	%f114, %f113, %f112;
	st.shared.f32 	[%r8+1024], %f114;
	add.f32 	%f227, %f227, %f114;
$L__BB290_25:
	setp.lt.u64 	%p35, %rd7, 384;
	@%p35 bra 	$L__BB290_27;
$L__BB290_26:
	shl.b32 	%r124, %r174, 2;
	mov.u32 	%r125, shared_buf;
	add.s32 	%r126, %r125, %r124;
	ld.shared.f32 	%f115, [%r126];
	sub.f32 	%f116, %f115, %f25;
	fma.rn.f32 	%f117, %f116, 0f3BBB989D, 0f3F000000;
	cvt.sat.f32.f32 	%f118, %f117;
	mov.f32 	%f119, 0f4B400001;
	mov.f32 	%f120, 0f437C0000;
	fma.rm.f32 	%f121, %f118, %f120, %f119;
	add.f32 	%f122, %f121, 0fCB40007F;
	neg.f32 	%f123, %f122;
	fma.rn.f32 	%f124, %f116, 0f3FB8AA3B, %f123;
	fma.rn.f32 	%f125, %f116, 0f32A57060, %f124;
	mov.b32 	%r127, %f121;
	shl.b32 	%r128, %r127, 23;
	mov.b32 	%f126, %r128;
	ex2.approx.ftz.f32 	%f127, %f125;
	mul.f32 	%f128, %f127, %f126;
	st.shared.f32 	[%r126], %f128;
	add.f32 	%f129, %f227, %f128;
	ld.shared.f32 	%f130, [%r126+512];
	sub.f32 	%f131, %f130, %f25;
	fma.rn.f32 	%f132, %f131, 0f3BBB989D, 0f3F000000;
	cvt.sat.f32.f32 	%f133, %f132;
	fma.rm.f32 	%f134, %f133, %f120, %f119;
	add.f32 	%f135, %f134, 0fCB40007F;
	neg.f32 	%f136, %f135;
	fma.rn.f32 	%f137, %f131, 0f3FB8AA3B, %f136;
	fma.rn.f32 	%f138, %f131, 0f32A57060, %f137;
	mov.b32 	%r129, %f134;
	shl.b32 	%r130, %r129, 23;
	mov.b32 	%f139, %r130;
	ex2.approx.ftz.f32 	%f140, %f138;
	mul.f32 	%f141, %f140, %f139;
	st.shared.f32 	[%r126+512], %f141;
	add.f32 	%f142, %f129, %f141;
	ld.shared.f32 	%f143, [%r126+1024];
	sub.f32 	%f144, %f143, %f25;
	fma.rn.f32 	%f145, %f144, 0f3BBB989D, 0f3F000000;
	cvt.sat.f32.f32 	%f146, %f145;
	fma.rm.f32 	%f147, %f146, %f120, %f119;
	add.f32 	%f148, %f147, 0fCB40007F;
	neg.f32 	%f149, %f148;
	fma.rn.f32 	%f150, %f144, 0f3FB8AA3B, %f149;
	fma.rn.f32 	%f151, %f144, 0f32A57060, %f150;
	mov.b32 	%r131, %f147;
	shl.b32 	%r132, %r131, 23;
	mov.b32 	%f152, %r132;
	ex2.approx.ftz.f32 	%f153, %f151;
	mul.f32 	%f154, %f153, %f152;
	st.shared.f32 	[%r126+1024], %f154;
	add.f32 	%f155, %f142, %f154;
	ld.shared.f32 	%f156, [%r126+1536];
	sub.f32 	%f157, %f156, %f25;
	fma.rn.f32 	%f158, %f157, 0f3BBB989D, 0f3F000000;
	cvt.sat.f32.f32 	%f159, %f158;
	fma.rm.f32 	%f160, %f159, %f120, %f119;
	add.f32 	%f161, %f160, 0fCB40007F;
	neg.f32 	%f162, %f161;
	fma.rn.f32 	%f163, %f157, 0f3FB8AA3B, %f162;
	fma.rn.f32 	%f164, %f157, 0f32A57060, %f163;
	mov.b32 	%r133, %f160;
	shl.b32 	%r134, %r133, 23;
	mov.b32 	%f165, %r134;
	ex2.approx.ftz.f32 	%f166, %f164;
	mul.f32 	%f167, %f166, %f165;
	st.shared.f32 	[%r126+1536], %f167;
	add.f32 	%f227, %f155, %f167;
	add.s32 	%r174, %r174, 512;
	cvt.u64.u32 	%rd48, %r174;
	setp.gt.u64 	%p36, %rd27, %rd48;
	@%p36 bra 	$L__BB290_26;
$L__BB290_27:
	mov.b32 	%r136, %f227;
	mov.b32 	%r137, 1;
	mov.b32 	%r158, 31;
	mov.b32 	%r159, -1;
	// begin inline asm
	shfl.sync.down.b32 %r135, %r136, %r137, %r158, %r159;
	// end inline asm
	mov.b32 	%f168, %r135;
	add.f32 	%f169, %f227, %f168;
	selp.f32 	%f170, %f227, %f169, %p26;
	mov.b32 	%r141, %f170;
	mov.b32 	%r142, 2;
	// begin inline asm
	shfl.sync.down.b32 %r140, %r141, %r142, %r158, %r159;
	// end inline asm
	mov.b32 	%f171, %r140;
	add.f32 	%f172, %f170, %f171;
	selp.f32 	%f173, %f170, %f172, %p25;
	mov.b32 	%r146, %f173;
	mov.b32 	%r147, 4;
	// begin inline asm
	shfl.sync.down.b32 %r145, %r146, %r147, %r158, %r159;
	// end inline asm
	mov.b32 	%f174, %r145;
	add.f32 	%f175, %f173, %f174;
	selp.f32 	%f176, %f173, %f175, %p24;
	mov.b32 	%r151, %f176;
	mov.b32 	%r152, 8;
	// begin inline asm
	shfl.sync.down.b32 %r150, %r151, %r152, %r158, %r159;
	// end inline asm
	mov.b32 	%f177, %r150;
	add.f32 	%f178, %f176, %f177;
	selp.f32 	%f179, %f176, %f178, %p23;
	mov.b32 	%r156, %f179;
	mov.b32 	%r157, 16;
	// begin inline asm
	shfl.sync.down.b32 %r155, %r156, %r157, %r158, %r159;
	// end inline asm
	mov.b32 	%f180, %r155;
	add.f32 	%f181, %f179, %f180;
	selp.f32 	%f34, %f179, %f181, %p22;
	not.pred 	%p42, %p51;
	@%p42 bra 	$L__BB290_29;
	shr.u32 	%r160, %r4, 3;
	and.b32  	%r161, %r160, 124;
	mov.u32 	%r162, _ZZ14BlockAllReduceI5SumOpfLi128EET0_S1_E12temp_storage;
	add.s32 	%r163, %r162, %r161;
	st.shared.f32 	[%r163+4], %f34;
$L__BB290_29:
	setp.ne.s32 	%p43, %r4, 0;
	bar.sync 	0;
	@%p43 bra 	$L__BB290_31;
	ld.shared.f32 	%f182, [_ZZ14BlockAllReduceI5SumOpfLi128EET0_S1_E12temp_storage+8];
	add.f32 	%f183, %f34, %f182;
	ld.shared.f32 	%f184, [_ZZ14BlockAllReduceI5SumOpfLi128EET0_S1_E12temp_storage+12];
	add.f32 	%f185, %f183, %f184;
	ld.shared.f32 	%f186, [_ZZ14BlockAllReduceI5SumOpfLi128EET0_S1_E12temp_storage+16];
	add.f32 	%f187, %f185, %f186;
	st.shared.f32 	[_ZZ14BlockAllReduceI5SumOpfLi128EET0_S1_E16result_broadcast], %f187;
$L__BB290_31:
	setp.ge.s32 	%p44, %r4, %r5;
	bar.sync 	0;
	ld.shared.f32 	%f35, [_ZZ14BlockAllReduceI5SumOpfLi128EET0_S1_E16result_broadcast];
	@%p44 bra 	$L__BB290_38;
	setp.eq.s32 	%p45, %r12, 384;
	mul.lo.s64 	%rd13, %rd94, %rd25;
	mov.u32 	%r176, %r4;
	@%p45 bra 	$L__BB290_36;
	setp.eq.s32 	%p46, %r12, 0;
	ld.shared.f32 	%f188, [%r8];
	div.rn.f32 	%f189, %f188, %f35;
	ld.shared.f32 	%f190, [%r10];
	div.rn.f32 	%f191, %f190, %f35;
	shl.b32 	%r164, %r4, 1;
	cvt.u64.u32 	%rd49, %r164;
	add.s64 	%rd14, %rd13, %rd49;
	shr.u64 	%rd50, %rd14, 63;
	add.s64 	%rd51, %rd14, %rd50;
	shl.b64 	%rd52, %rd51, 2;
	and.b64  	%rd53, %rd52, -8;
	add.s64 	%rd54, %rd3, %rd53;
	st.global.v2.f32 	[%rd54], {%f189, %f191};
	mov.u32 	%r176, %r11;
	@%p46 bra 	$L__BB290_36;
	add.s32 	%r176, %r4, 256;
	setp.eq.s32 	%p47, %r12, 128;
	ld.shared.f32 	%f192, [%r8+512];
	div.rn.f32 	%f193, %f192, %f35;
	ld.shared.f32 	%f194, [%r10+512];
	div.rn.f32 	%f195, %f194, %f35;
	add.s64 	%rd55, %rd14, 256;
	shr.u64 	%rd56, %rd55, 63;
	add.s64 	%rd57, %rd55, %rd56;
	shl.b64 	%rd58, %rd57, 2;
	and.b64  	%rd59, %rd58, -8;
	add.s64 	%rd60, %rd3, %rd59;
	st.global.v2.f32 	[%rd60], {%f193, %f195};
	@%p47 bra 	$L__BB290_36;
	add.s32 	%r176, %r4, 384;
	ld.shared.f32 	%f196, [%r8+1024];
	div.rn.f32 	%f197, %f196, %f35;
	ld.shared.f32 	%f198, [%r10+1024];
	div.rn.f32 	%f199, %f198, %f35;
	add.s64 	%rd61, %rd14, 512;
	shr.u64 	%rd62, %rd61, 63;
	add.s64 	%rd63, %rd61, %rd62;
	shl.b64 	%rd64, %rd63, 2;
	and.b64  	%rd65, %rd64, -8;
	add.s64 	%rd66, %rd3, %rd65;
	st.global.v2.f32 	[%rd66], {%f197, %f199};
$L__BB290_36:
	setp.lt.u32 	%p48, %r7, 384;
	@%p48 bra 	$L__BB290_38;
$L__BB290_37:
	shl.b32 	%r165, %r176, 2;
	mov.u32 	%r166, shared_buf;
	add.s32 	%r167, %r166, %r165;
	ld.shared.f32 	%f200, [%r167];
	div.rn.f32 	%f201, %f200, %f35;
	add.s32 	%r168, %r167, %r9;
	ld.shared.f32 	%f202, [%r168];
	div.rn.f32 	%f203, %f202, %f35;
	shl.b32 	%r169, %r176, 1;
	cvt.u64.u32 	%rd67, %r169;
	add.s64 	%rd68, %rd13, %rd67;
	shr.u64 	%rd69, %rd68, 63;
	add.s64 	%rd70, %rd68, %rd69;
	shl.b64 	%rd71, %rd70, 2;
	and.b64  	%rd72, %rd71, -8;
	add.s64 	%rd73, %rd3, %rd72;
	st.global.v2.f32 	[%rd73], {%f201, %f203};
	ld.shared.f32 	%f204, [%r167+512];
	div.rn.f32 	%f205, %f204, %f35;
	ld.shared.f32 	%f206, [%r168+512];
	div.rn.f32 	%f207, %f206, %f35;
	add.s64 	%rd74, %rd68, 256;
	shr.u64 	%rd75, %rd74, 63;
	add.s64 	%rd76, %rd74, %rd75;
	shl.b64 	%rd77, %rd76, 2;
	and.b64  	%rd78, %rd77, -8;
	add.s64 	%rd79, %rd3, %rd78;
	st.global.v2.f32 	[%rd79], {%f205, %f207};
	ld.shared.f32 	%f208, [%r167+1024];
	div.rn.f32 	%f209, %f208, %f35;
	ld.shared.f32 	%f210, [%r168+1024];
	div.rn.f32 	%f211, %f210, %f35;
	add.s32 	%r170, %r169, 512;
	cvt.u64.u32 	%rd80, %r170;
	add.s64 	%rd81, %rd13, %rd80;
	shr.u64 	%rd82, %rd81, 63;
	add.s64 	%rd83, %rd81, %rd82;
	shl.b64 	%rd84, %rd83, 2;
	and.b64  	%rd85, %rd84, -8;
	add.s64 	%rd86, %rd3, %rd85;
	st.global.v2.f32 	[%rd86], {%f209, %f211};
	ld.shared.f32 	%f212, [%r167+1536];
	div.rn.f32 	%f213, %f212, %f35;
	ld.shared.f32 	%f214, [%r168+1536];
	div.rn.f32 	%f215, %f214, %f35;
	add.s32 	%r171, %r169, 768;
	cvt.u64.u32 	%rd87, %r171;
	add.s64 	%rd88, %rd13, %rd87;
	shr.u64 	%rd89, %rd88, 63;
	add.s64 	%rd90, %rd88, %rd89;
	shl.b64 	%rd91, %rd90, 2;
	and.b64  	%rd92, %rd91, -8;
	add.s64 	%rd93, %rd3, %rd92;
	st.global.v2.f32 	[%rd93], {%f213, %f215};
	add.s32 	%r176, %r176, 512;
	setp.lt.s32 	%p49, %r176, %r5;
	@%p49 bra 	$L__BB290_37;
$L__BB290_38:
	add.s64 	%rd94, %rd94, %rd6;
	setp.lt.s64 	%p50, %rd94, %rd26;
	@%p50 bra 	$L__BB290_4;
$L__BB290_39:
	ret;

}
	// .globl	_Z20SoftmaxBlockSMemImplI22BroadcastScaleMaskLoadIffbLm2EiE11DirectStoreIffEfLi2ELi1024EL9Algorithm0EEvT_T0_ll
.visible .entry _Z20SoftmaxBlockSMemImplI22BroadcastScaleMaskLoadIffbLm2EiE11DirectStoreIffEfLi2ELi1024EL9Algorithm0EEvT_T0_ll(
	.param .align 8 .b8 _Z20SoftmaxBlockSMemImplI22BroadcastScaleMaskLoadIffbLm2EiE11DirectStoreIffEfLi2ELi1024EL9Algorithm0EEvT_T0_ll_param_0[88],
	.param .align 8 .b8 _Z20SoftmaxBlockSMemImplI22BroadcastScaleMaskLoadIffbLm2EiE11DirectStoreIffEfLi2ELi1024EL9Algorithm0EEvT_T0_ll_param_1[16],
	.param .u64 _Z20SoftmaxBlockSMemImplI22BroadcastScaleMaskLoadIffbLm2EiE11DirectStoreIffEfLi2ELi1024EL9Algorithm0EEvT_T0_ll_param_2,
	.param .u64 _Z20SoftmaxBlockSMemImplI22BroadcastScaleMaskLoadIffbLm2EiE11DirectStoreIffEfLi2ELi1024EL9Algorithm0EEvT_T0_ll_param_3
)
{
	.reg .pred 	%p<52>;
	.reg .b16 	%rs<7>;
	.reg .b32 	%r<176>;
	.reg .b32 	%f<338>;
	.reg .b64 	%rd<93>;

	ld.param.u64 	%rd25, [_Z20SoftmaxBlockSMemImplI22BroadcastScaleMaskLoadIffbLm2EiE11DirectStoreIffEfLi2ELi1024EL9Algorithm0EEvT_T0_ll_param_1+8];
	ld.param.v2.f32 	{%f34, %f35}, [_Z20SoftmaxBlockSMemImplI22BroadcastScaleMaskLoadIffbLm2EiE11DirectStoreIffEfLi2ELi1024EL9Algorithm0EEvT_T0_ll_param_0+80];
	ld.param.u64 	%rd23, [_Z20SoftmaxBlockSMemImplI22BroadcastScaleMaskLoadIffbLm2EiE11DirectStoreIffEfLi2ELi1024EL9Algorithm0EEvT_T0_ll_param_0+72];
	ld.param.v2.u32 	{%r33, %r34}, [_Z20SoftmaxBlockSMemImplI22BroadcastScaleMaskLoadIffbLm2EiE11DirectStoreIffEfLi2ELi1024EL9Algorithm0EEvT_T0_ll_param_0+56];
	ld.param.v2.u32 	{%r31, %r32}, [_Z20SoftmaxBlockSMemImplI22BroadcastScaleMaskLoadIffbLm2EiE11DirectStoreIffEfLi2ELi1024EL9Algorithm0EEvT_T0_ll_param_0+40];
	ld.param.u64 	%rd19, [_Z20SoftmaxBlockSMemImplI22BroadcastScaleMaskLoadIffbLm2EiE11DirectStoreIffEfLi2ELi1024EL9Algorithm0EEvT_T0_ll_param_0+24];
	ld.param.u64 	%rd18, [_Z20SoftmaxBlockSMemImplI22BroadcastScaleMaskLoadIffbLm2EiE11DirectStoreIffEfLi2ELi1024EL9Algorithm0EEvT_T0_ll_param_0+16];
	ld.param.u64 	%rd24, [_Z20SoftmaxBlockSMemImplI22BroadcastScaleMaskLoadIffbLm2EiE11DirectStoreIffEfLi2ELi1024EL9Algorithm0EEvT_T0_ll_param_1];
	ld.param.u64 	%rd17, [_Z20SoftmaxBlockSMemImplI22BroadcastScaleMaskLoadIffbLm2EiE11DirectStoreIffEfLi2ELi1024EL9Algorithm0EEvT_T0_ll_param_0+8];
	ld.param.u64 	%rd16, [_Z20SoftmaxBlockSMemImplI22BroadcastScaleMaskLoadIffbLm2EiE11DirectStoreIffEfLi2ELi1024EL9Algorithm0EEvT_T0_ll_param_0];
	ld.param.u64 	%rd26, [_Z20SoftmaxBlockSMemImplI22BroadcastScaleMaskLoadIffbLm2EiE11DirectStoreIffEfLi2ELi1024EL9Algorithm0EEvT_T0_ll_param_2];
	ld.param.u64 	%rd27, [_Z20SoftmaxBlockSMemImplI22BroadcastScaleMaskLoadIffbLm2EiE11DirectStoreIffEfLi2ELi1024EL9Algorithm0EEvT_T0_ll_param_3];
	cvta.to.global.u64 	%rd1, %rd16;
	cvta.to.global.u64 	%rd2, %rd17;
	cvta.to.global.u64 	%rd3, %rd24;
	mov.u32 	%r4, %tid.x;
	and.b64  	%rd28, %rd27, 1;
	setp.eq.b64 	%p2, %rd28, 1;
	not.pred 	%p3, %p2;
	@%p3 bra 	$L__BB291_2;
	mov.u64 	%rd29, $str$2;
	cvta.global.u64 	%rd30, %rd29;
	mov.u64 	%rd31, $str$1;
	cvta.global.u64 	%rd32, %rd31;
	mov.u64 	%rd33, __unnamed_287;
	cvta.global.u64 	%rd34, %rd33;
	{ // callseq 286, 0
	.param .b64 param0;
	st.param.b64 	[param0], %rd30;
	.param .b64 param1;
	st.param.b64 	[param1], %rd32;
	.param .b32 param2;
	st.param.b32 	[param2], 553;
	.param .b64 param3;
	st.param.b64 	[param3], %rd34;
	.param .b64 param4;
	st.param.b64 	[param4], 1;
	call.uni 
	__assertfail, 
	(
	param0, 
	param1, 
	param2, 
	param3, 
	param4
	);
	} // callseq 286
$L__BB291_2:
	shr.u64 	%rd35, %rd27, 63;
	add.s64 	%rd36, %rd27, %rd35;
	shr.u64 	%rd37, %rd36, 1;
	cvt.u32.u64 	%r5, %rd37;
	mov.u32 	%r35, %ctaid.x;
	cvt.u64.u32 	%rd92, %r35;
	setp.le.s64 	%p4, %rd26, %rd92;
	@%p4 bra 	$L__BB291_39;
	// begin inline asm
	mov.u32 %r36, %laneid;
	// end inline asm
	cvt.u64.u32 	%rd5, %r4;
	mov.u32 	%r37, %nctaid.x;
	cvt.u64.u32 	%rd6, %r37;
	not.b32 	%r38, %r4;
	add.s32 	%r7, %r38, %r5;
	not.b64 	%rd38, %rd5;
	add.s64 	%rd7, %rd27, %rd38;
	shl.b32 	%r39, %r4, 2;
	mov.u32 	%r40, shared_buf;
	add.s32 	%r8, %r40, %r39;
	shl.b32 	%r9, %r5, 2;
	add.s32 	%r10, %r8, %r9;
	or.b32  	%r11, %r4, 1024;
	and.b64  	%rd8, %rd7, 3072;
	and.b32  	%r12, %r7, 3072;
$L__BB291_4:
	setp.ge.s32 	%p5, %r4, %r5;
	mov.f32 	%f332, 0fFF800000;
	@%p5 bra 	$L__BB291_15;
	and.b32  	%r41, %r7, 1024;
	setp.ne.s32 	%p6, %r41, 0;
	cvt.u32.u64 	%r42, %rd92;
	cvt.u32.u64 	%r43, %rd23;
	mul.lo.s32 	%r13, %r43, %r42;
	mov.f32 	%f332, 0fFF800000;
	mov.u32 	%r171, %r4;
	@%p6 bra 	$L__BB291_9;
	shl.b32 	%r44, %r4, 1;
	setp.eq.s64 	%p7, %rd19, 1;
	setp.eq.s64 	%p8, %rd18, 1;
	add.s32 	%r45, %r44, %r13;
	div.s32 	%r46, %r45, %r31;
	mul.lo.s32 	%r47, %r46, %r31;
	sub.s32 	%r48, %r45, %r47;
	selp.b32 	%r49, 0, %r46, %p8;
	selp.b32 	%r50, 0, %r48, %p7;
	mul.lo.s32 	%r51, %r33, %r49;
	mad.lo.s32 	%r52, %r34, %r50, %r51;
	shr.u32 	%r53, %r45, 31;
	add.s32 	%r54, %r45, %r53;
	shr.s32 	%r55, %r54, 1;
	mul.wide.s32 	%rd39, %r55, 8;
	add.s64 	%rd10, %rd1, %rd39;
	ld.global.f32 	%f39, [%rd10];
	shr.u32 	%r56, %r52, 31;
	add.s32 	%r57, %r52, %r56;
	shr.s32 	%r58, %r57, 1;
	mul.wide.s32 	%rd40, %r58, 2;
	add.s64 	%rd41, %rd2, %rd40;
	ld.global.v2.u8 	{%rs1, %rs2}, [%rd41];
	setp.eq.s16 	%p9, %rs1, 0;
	mul.f32 	%f40, %f39, %f35;
	selp.f32 	%f3, %f34, %f40, %p9;
	setp.eq.s16 	%p10, %rs2, 0;
	mov.f32 	%f326, %f34;
	@%p10 bra 	$L__BB291_8;
	ld.global.f32 	%f41, [%rd10+4];
	mul.f32 	%f326, %f41, %f35;
$L__BB291_8:
	st.shared.f32 	[%r8], %f3;
	max.f32 	%f42, %f3, 0fFF800000;
	st.shared.f32 	[%r10], %f326;
	max.f32 	%f332, %f42, %f326;
	mov.u32 	%r171, %r11;
$L__BB291_9:
	setp.lt.u32 	%p11, %r7, 1024;
	@%p11 bra 	$L__BB291_15;
$L__BB291_10:
	setp.eq.s64 	%p12, %rd19, 1;
	setp.eq.s64 	%p13, %rd18, 1;
	shl.b32 	%r59, %r171, 1;
	add.s32 	%r16, %r59, %r13;
	div.s32 	%r60, %r16, %r31;
	mul.lo.s32 	%r61, %r60, %r31;
	sub.s32 	%r62, %r16, %r61;
	selp.b32 	%r63, 0, %r60, %p13;
	selp.b32 	%r64, 0, %r62, %p12;
	mul.lo.s32 	%r65, %r33, %r63;
	mad.lo.s32 	%r66, %r34, %r64, %r65;
	shr.u32 	%r67, %r16, 31;
	add.s32 	%r68, %r16, %r67;
	shr.s32 	%r69, %r68, 1;
	mul.wide.s32 	%rd42, %r69, 8;
	add.s64 	%rd11, %rd1, %rd42;
	ld.global.f32 	%f43, [%rd11];
	shr.u32 	%r70, %r66, 31;
	add.s32 	%r71, %r66, %r70;
	shr.s32 	%r72, %r71, 1;
	mul.wide.s32 	%rd43, %r72, 2;
	add.s64 	%rd44, %rd2, %rd43;
	ld.global.v2.u8 	{%rs3, %rs4}, [%rd44];
	setp.eq.s16 	%p14, %rs3, 0;
	mul.f32 	%f44, %f43, %f35;
	selp.f32 	%f10, %f34, %f44, %p14;
	setp.eq.s16 	%p15, %rs4, 0;
	mov.f32 	%f330, %f34;
	@%p15 bra 	$L__BB291_12;
	ld.global.f32 	%f45, [%rd11+4];
	mul.f32 	%f330, %f45, %f35;
$L__BB291_12:
	shl.b32 	%r73, %r171, 2;
	mov.u32 	%r74, shared_buf;
	add.s32 	%r17, %r74, %r73;
	st.shared.f32 	[%r17], %f10;
	max.f32 	%f46, %f332, %f10;
	add.s32 	%r18, %r17, %r9;
	st.shared.f32 	[%r18], %f330;
	max.f32 	%f13, %f46, %f330;
	add.s32 	%r75, %r16, 2048;
	div.s32 	%r76, %r75, %r31;
	mul.lo.s32 	%r77, %r76, %r31;
	sub.s32 	%r78, %r75, %r77;
	selp.b32 	%r79, 0, %r76, %p13;
	selp.b32 	%r80, 0, %r78, %p12;
	mul.lo.s32 	%r81, %r33, %r79;
	mad.lo.s32 	%r82, %r34, %r80, %r81;
	shr.u32 	%r83, %r75, 31;
	add.s32 	%r84, %r75, %r83;
	shr.s32 	%r85, %r84, 1;
	mul.wide.s32 	%rd45, %r85, 8;
	add.s64 	%rd12, %rd1, %rd45;
	ld.global.f32 	%f47, [%rd12];
	shr.u32 	%r86, %r82, 31;
	add.s32 	%r87, %r82, %r86;
	shr.s32 	%r88, %r87, 1;
	mul.wide.s32 	%rd46, %r88, 2;
	add.s64 	%rd47, %rd2, %rd46;
	ld.global.v2.u8 	{%rs5, %rs6}, [%rd47];
	setp.eq.s16 	%p18, %rs5, 0;
	mul.f32 	%f48, %f47, %f35;
	selp.f32 	%f14, %f34, %f48, %p18;
	setp.eq.s16 	%p19, %rs6, 0;
	mov.f32 	%f331, %f34;
	@%p19 bra 	$L__BB291_14;
	ld.global.f32 	%f49, [%rd12+4];
	mul.f32 	%f331, %f49, %f35;
$L__BB291_14:
	st.shared.f32 	[%r17+4096], %f14;
	max.f32 	%f50, %f13, %f14;
	st.shared.f32 	[%r18+4096], %f331;
	max.f32 	%f332, %f50, %f331;
	add.s32 	%r171, %r171, 2048;
	setp.lt.s32 	%p20, %r171, %r5;
	@%p20 bra 	$L__BB291_10;
$L__BB291_15:
	setp.gt.s32 	%p22, %r36, 15;
	setp.gt.s32 	%p23, %r36, 23;
	setp.gt.s32 	%p24, %r36, 27;
	setp.gt.s32 	%p25, %r36, 29;
	setp.gt.s32 	%p26, %r36, 30;
	mov.b32 	%r90, %f332;
	mov.b32 	%r91, 1;
	mov.b32 	%r112, 31;
	mov.b32 	%r113, -1;
	// begin inline asm
	shfl.sync.down.b32 %r89, %r90, %r91, %r112, %r113;
	// end inline asm
	mov.b32 	%f51, %r89;
	max.f32 	%f52, %f332, %f51;
	selp.f32 	%f53, %f332, %f52, %p26;
	mov.b32 	%r95, %f53;
	mov.b32 	%r96, 2;
	// begin inline asm
	shfl.sync.down.b32 %r94, %r95, %r96, %r112, %r113;
	// end inline asm
	mov.b32 	%f54, %r94;
	max.f32 	%f55, %f53, %f54;
	selp.f32 	%f56, %f53, %f55, %p25;
	mov.b32 	%r100, %f56;
	mov.b32 	%r101, 4;
	// begin inline asm
	shfl.sync.down.b32 %r99, %r100, %r101, %r112, %r113;
	// end inline asm
	mov.b32 	%f57, %r99;
	max.f32 	%f58, %f56, %f57;
	selp.f32 	%f59, %f56, %f58, %p24;
	mov.b32 	%r105, %f59;
	mov.b32 	%r106, 8;
	// begin inline asm
	shfl.sync.down.b32 %r104, %r105, %r106, %r112, %r113;
	// end inline asm
	mov.b32 	%f60, %r104;
	max.f32 	%f19, %f59, %f60;
	selp.f32 	%f333, %f59, %f19, %p23;
	mov.b32 	%r110, %f333;
	mov.b32 	%r111, 16;
	// begin inline asm
	shfl.sync.down.b32 %r109, %r110, %r111, %r112, %r113;
	// end inline asm
	mov.pred 	%p51, 0;
	@%p22 bra 	$L__BB291_18;
	setp.ne.s32 	%p28, %r36, 0;
	mov.b32 	%f61, %r109;
	max.f32 	%f333, %f19, %f61;
	@%p28 bra 	$L__BB291_18;
	shr.u32 	%r114, %r4, 3;
	and.b32  	%r115, %r114, 124;
	mov.u32 	%r116, _ZZ14BlockAllReduceI5MaxOpfLi1024EET0_S1_E12temp_storage;
	add.s32 	%r117, %r116, %r115;
	st.shared.f32 	[%r117+32], %f333;
	mov.pred 	%p51, -1;
$L__BB291_18:
	setp.ne.s32 	%p30, %r4, 0;
	bar.sync 	0;
	@%p30 bra 	$L__BB291_20;
	ld.shared.f32 	%f62, [_ZZ14BlockAllReduceI5MaxOpfLi1024EET0_S1_E12temp_storage+36];
	max.f32 	%f63, %f333, %f62;
	ld.shared.f32 	%f64, [_ZZ14BlockAllReduceI5MaxOpfLi1024EET0_S1_E12temp_storage+40];
	max.f32 	%f65, %f63, %f64;
	ld.shared.f32 	%f66, [_ZZ14BlockAllReduceI5MaxOpfLi1024EET0_S1_E12temp_storage+44];
	max.f32 	%f67, %f65, %f66;
	ld.shared.f32 	%f68, [_ZZ14BlockAllReduceI5MaxOpfLi1024EET0_S1_E12temp_storage+48];
	max.f32 	%f69, %f67, %f68;
	ld.shared.f32 	%f70, [_ZZ14BlockAllReduceI5MaxOpfLi1024EET0_S1_E12temp_storage+52];
	max.f32 	%f71, %f69, %f70;
	ld.shared.f32 	%f72, [_ZZ14BlockAllReduceI5MaxOpfLi1024EET0_S1_E12temp_storage+56];
	max.f32 	%f73, %f71, %f72;
	ld.shared.f32 	%f74, [_ZZ14BlockAllReduceI5MaxOpfLi1024EET0_S1_E12temp_storage+60];
	max.f32 	%f75, %f73, %f74;
	ld.shared.f32 	%f76, [_ZZ14BlockAllReduceI5MaxOpfLi1024EET0_S1_E12temp_storage+64];
	max.f32 	%f77, %f75, %f76;
	ld.shared.f32 	%f78, [_ZZ14BlockAllReduceI5MaxOpfLi1024EET0_S1_E12temp_storage+68];
	max.f32 	%f79, %f77, %f78;
	ld.shared.f32 	%f80, [_ZZ14BlockAllReduceI5MaxOpfLi1024EET0_S1_E12temp_storage+72];
	max.f32 	%f81, %f79, %f80;
	ld.shared.f32 	%f82, [_ZZ14BlockAllReduceI5MaxOpfLi1024EET0_S1_E12temp_storage+76];
	max.f32 	%f83, %f81, %f82;
	ld.shared.f32 	%f84, [_ZZ14BlockAllReduceI5MaxOpfLi1024EET0_S1_E12temp_storage+80];
	max.f32 	%f85, %f83, %f84;
	ld.shared.f32 	%f86, [_ZZ14BlockAllReduceI5MaxOpfLi1024EET0_S1_E12temp_storage+84];
	max.f32 	%f87, %f85, %f86;
	ld.shared.f32 	%f88, [_ZZ14BlockAllReduceI5MaxOpfLi1024EET0_S1_E12temp_storage+88];
	max.f32 	%f89, %f87, %f88;
	ld.shared.f32 	%f90, [_ZZ14BlockAllReduceI5MaxOpfLi1024EET0_S1_E12temp_storage+92];
	max.f32 	%f91, %f89, %f90;
	ld.shared.f32 	%f92, [_ZZ14BlockAllReduceI5MaxOpfLi1024EET0_S1_E12temp_storage+96];
	max.f32 	%f93, %f91, %f92;
	ld.shared.f32 	%f94, [_ZZ14BlockAllReduceI5MaxOpfLi1024EET0_S1_E12temp_storage+100];
	max.f32 	%f95, %f93, %f94;
	ld.shared.f32 	%f96, [_ZZ14BlockAllReduceI5MaxOpfLi1024EET0_S1_E12temp_storage+104];
	max.f32 	%f97, %f95, %f96;
	ld.shared.f32 	%f98, [_ZZ14BlockAllReduceI5MaxOpfLi1024EET0_S1_E12temp_storage+108];
	max.f32 	%f99, %f97, %f98;
	ld.shared.f32 	%f100, [_ZZ14BlockAllReduceI5MaxOpfLi1024EET0_S1_E12temp_storage+112];
	max.f32 	%f101, %f99, %f100;
	ld.shared.f32 	%f102, [_ZZ14BlockAllReduceI5MaxOpfLi1024EET0_S1_E12temp_storage+116];
	max.f32 	%f103, %f101, %f102;
	ld.shared.f32 	%f104, [_ZZ14BlockAllReduceI5MaxOpfLi1024EET0_S1_E12temp_storage+120];
	max.f32 	%f105, %f103, %f104;
	ld.shared.f32 	%f106, [_ZZ14BlockAllReduceI5MaxOpfLi1024EET0_S1_E12temp_storage+124];
	max.f32 	%f107, %f105, %f106;
	ld.shared.f32 	%f108, [_ZZ14BlockAllReduceI5MaxOpfLi1024EET0_S1_E12temp_storage+128];
	max.f32 	%f109, %f107, %f108;
	ld.shared.f32 	%f110, [_ZZ14BlockAllReduceI5MaxOpfLi1024EET0_S1_E12temp_storage+132];
	max.f32 	%f111, %f109, %f110;
	ld.shared.f32 	%f112, [_ZZ14BlockAllReduceI5MaxOpfLi1024EET0_S1_E12temp_storage+136];
	max.f32 	%f113, %f111, %f112;
	ld.shared.f32 	%f114, [_ZZ14BlockAllReduceI5MaxOpfLi1024EET0_S1_E12temp_storage+140];
	max.f32 	%f115, %f113, %f114;
	ld.shared.f32 	%f116, [_ZZ14BlockAllReduceI5MaxOpfLi1024EET0_S1_E12temp_storage+144];
	max.f32 	%f117, %f115, %f116;
	ld.shared.f32 	%f118, [_ZZ14BlockAllReduceI5MaxOpfLi1024EET0_S1_E12temp_storage+148];
	max.f32 	%f119, %f117, %f118;
	ld.shared.f32 	%f120, [_ZZ14BlockAllReduceI5MaxOpfLi1024EET0_S1_E12temp_storage+152];
	max.f32 	%f121, %f119, %f120;
	ld.shared.f32 	%f122, [_ZZ14BlockAllReduceI5MaxOpfLi1024EET0_S1_E12temp_storage+156];
	max.f32 	%f123, %f121, %f122;
	st.shared.f32 	[_ZZ14BlockAllReduceI5MaxOpfLi1024EET0_S1_E16result_broadcast], %f123;
$L__BB291_20:
	setp.le.s64 	%p31, %rd27, %rd5;
	bar.sync 	0;
	mov.f32 	%f337, 0f00000000;
	ld.shared.f32 	%f23, [_ZZ14BlockAllReduceI5MaxOpfLi1024EET0_S1_E16result_broadcast];
	@%p31 bra 	$L__BB291_27;
	setp.eq.s64 	%p32, %rd8, 3072;
	mov.f32 	%f337, 0f00000000;
	mov.u32 	%r172, %r4;
	@%p32 bra 	$L__BB291_25;
	setp.eq.s64 	%p33, %rd8, 0;
	ld.shared.f32 	%f127, [%r8];
	sub.f32 	%f128, %f127, %f23;
	fma.rn.f32 	%f129, %f128, 0f3BBB989D, 0f3F000000;
	cvt.sat.f32.f32 	%f130, %f129;
	mov.f32 	%f131, 0f4B400001;
	mov.f32 	%f132, 0f437C0000;
	fma.rm.f32 	%f133, %f130, %f132, %f131;
	add.f32 	%f134, %f133, 0fCB40007F;
	neg.f32 	%f135, %f134;
	fma.rn.f32 	%f136, %f128, 0f3FB8AA3B, %f135;
	fma.rn.f32 	%f137, %f128, 0f32A57060, %f136;
	mov.b32 	%r118, %f133;
	shl.b32 	%r119, %r118, 23;
	mov.b32 	%f138, %r119;
	ex2.approx.ftz.f32 	%f139, %f137;
	mul.f32 	%f140, %f139, %f138;
	st.shared.f32 	[%r8], %f140;
	add.f32 	%f337, %f140, 0f00000000;
	mov.u32 	%r172, %r11;
	@%p33 bra 	$L__BB291_25;
	or.b32  	%r172, %r4, 2048;
	setp.eq.s64 	%p34, %rd8, 1024;
	ld.shared.f32 	%f141, [%r8+4096];
	sub.f32 	%f142, %f141, %f23;
	fma.rn.f32 	%f143, %f142, 0f3BBB989D, 0f3F000000;
	cvt.sat.f32.f32 	%f144, %f143;
	mov.f32 	%f145, 0f4B400001;
	mov.f32 	%f146, 0f437C0000;
	fma.rm.f32 	%f147, %f144, %f146, %f145;
	add.f32 	%f148, %f147, 0fCB40007F;
	neg.f32 	%f149, %f148;
	fma.rn.f32 	%f150, %f142, 0f3FB8AA3B, %f149;
	fma.rn.f32 	%f151, %f142, 0f32A57060, %f150;
	mov.b32 	%r120, %f147;
	shl.b32 	%r121, %r120, 23;
	mov.b32 	%f152, %r121;
	ex2.approx.ftz.f32 	%f153, %f151;
	mul.f32 	%f154, %f153, %f152;
	st.shared.f32 	[%r8+4096], %f154;
	add.f32 	%f337, %f337, %f154;
	@%p34 bra 	$L__BB291_25;
	or.b32  	%r172, %r4, 3072;
	ld.shared.f32 	%f155, [%r8+8192];
	sub.f32 	%f156, %f155, %f23;
	fma.rn.f32 	%f157, %f156, 0f3BBB989D, 0f3F000000;
	cvt.sat.f32.f32 	%f158, %f157;
	mov.f32 	%f159, 0f4B400001;
	mov.f32 	%f160, 0f437C0000;
	fma.rm.f32 	%f161, %f158, %f160, %f159;
	add.f32 	%f162, %f161, 0fCB40007F;
	neg.f32 	%f163, %f162;
	fma.rn.f32 	%f164, %f156, 0f3FB8AA3B, %f163;
	fma.rn.f32 	%f165, %f156, 0f32A57060, %f164;
	mov.b32 	%r122, %f161;
	shl.b32 	%r123, %r122, 23;
	mov.b32 	%f166, %r123;
	ex2.approx.ftz.f32 	%f167, %f165;
	mul.f32 	%f168, %f167, %f166;
	st.shared.f32 	[%r8+8192], %f168;
	add.f32 	%f337, %f337, %f168;
$L__BB291_25:
	setp.lt.u64 	%p35, %rd7, 3072;
	@%p35 bra 	$L__BB291_27;
$L__BB291_26:
	shl.b32 	%r124, %r172, 2;
	mov.u32 	%r125, shared_buf;
	add.s32 	%r126, %r125, %r124;
	ld.shared.f32 	%f169, [%r126];
	sub.f32 	%f170, %f169, %f23;
	fma.rn.f32 	%f171, %f170, 0f3BBB989D, 0f3F000000;
	cvt.sat.f32.f32 	%f172, %f171;
	mov.f32 	%f173, 0f4B400001;
	mov.f32 	%f174, 0f437C0000;
	fma.rm.f32 	%f175, %f172, %f174, %f173;
	add.f32 	%f176, %f175, 0fCB40007F;
	neg.f32 	%f177, %f176;
	fma.rn.f32 	%f178, %f170, 0f3FB8AA3B, %f177;
	fma.rn.f32 	%f179, %f170, 0f32A57060, %f178;
	mov.b32 	%r127, %f175;
	shl.b32 	%r128, %r127, 23;
	mov.b32 	%f180, %r128;
	ex2.approx.ftz.f32 	%f181, %f179;
	mul.f32 	%f182, %f181, %f180;
	st.shared.f32 	[%r126], %f182;
	add.f32 	%f183, %f337, %f182;
	ld.shared.f32 	%f184, [%r126+4096];
	sub.f32 	%f185, %f184, %f23;
	fma.rn.f32 	%f186, %f185, 0f3BBB989D, 0f3F000000;
	cvt.sat.f32.f32 	%f187, %f186;
	fma.rm.f32 	%f188, %f187, %f174, %f173;
	add.f32 	%f189, %f188, 0fCB40007F;
	neg.f32 	%f190, %f189;
	fma.rn.f32 	%f191, %f185, 0f3FB8AA3B, %f190;
	fma.rn.f32 	%f192, %f185, 0f32A57060, %f191;
	mov.b32 	%r129, %f188;
	shl.b32 	%r130, %r129, 23;
	mov.b32 	%f193, %r130;
	ex2.approx.ftz.f32 	%f194, %f192;
	mul.f32 	%f195, %f194, %f193;
	st.shared.f32 	[%r126+4096], %f195;
	add.f32 	%f196, %f183, %f195;
	ld.shared.f32 	%f197, [%r126+8192];
	sub.f32 	%f198, %f197, %f23;
	fma.rn.f32 	%f199, %f198, 0f3BBB989D, 0f3F000000;
	cvt.sat.f32.f32 	%f200, %f199;
	fma.rm.f32 	%f201, %f200, %f174, %f173;
	add.f32 	%f202, %f201, 0fCB40007F;
	neg.f32 	%f203, %f202;
	fma.rn.f32 	%f204, %f198, 0f3FB8AA3B, %f203;
	fma.rn.f32 	%f205, %f198, 0f32A57060, %f204;
	mov.b32 	%r131, %f201;
	shl.b32 	%r132, %r131, 23;
	mov.b32 	%f206, %r132;
	ex2.approx.ftz.f32 	%f207, %f205;
	mul.f32 	%f208, %f207, %f206;
	st.shared.f32 	[%r126+8192], %f208;
	add.f32 	%f209, %f196, %f208;
	ld.shared.f32 	%f210, [%r126+12288];
	sub.f32 	%f211, %f210, %f23;
	fma.rn.f32 	%f212, %f211, 0f3BBB989D, 0f3F000000;
	cvt.sat.f32.f32 	%f213, %f212;
	fma.rm.f32 	%f214, %f213, %f174, %f173;
	add.f32 	%f215, %f214, 0fCB40007F;
	neg.f32 	%f216, %f215;
	fma.rn.f32 	%f217, %f211, 0f3FB8AA3B, %f216;
	fma.rn.f32 	%f218, %f211, 0f32A57060, %f217;
	mov.b32 	%r133, %f214;
	shl.b32 	%r134, %r133, 23;
	mov.b32 	%f219, %r134;
	ex2.approx.ftz.f32 	%f220, %f218;
	mul.f32 	%f221, %f220, %f219;
	st.shared.f32 	[%r126+12288], %f221;
	add.f32 	%f337, %f209, %f221;
	add.s32 	%r172, %r172, 4096;
	cvt.u64.u32 	%rd48, %r172;
	setp.gt.u64 	%p36, %rd27, %rd48;
	@%p36 bra 	$L__BB291_26;
$L__BB291_27:
	mov.b32 	%r136, %f337;
	mov.b32 	%r137, 1;
	mov.b32 	%r158, 31;
	mov.b32 	%r159, -1;
	// begin inline asm
	shfl.sync.down.b32 %r135, %r136, %r137, %r158, %r159;
	// end inline asm
	mov.b32 	%f222, %r135;
	add.f32 	%f223, %f337, %f222;
	selp.f32 	%f224, %f337, %f223, %p26;
	mov.b32 	%r141, %f224;
	mov.b32 	%r142, 2;
	// begin inline asm
	shfl.sync.down.b32 %r140, %r141, %r142, %r158, %r159;
	// end inline asm
	mov.b32 	%f225, %r140;
	add.f32 	%f226, %f224, %f225;
	selp.f32 	%f227, %f224, %f226, %p25;
	mov.b32 	%r146, %f227;
	mov.b32 	%r147, 4;
	// begin inline asm
	shfl.sync.down.b32 %r145, %r146, %r147, %r158, %r159;
	// end inline asm
	mov.b32 	%f228, %r145;
	add.f32 	%f229, %f227, %f228;
	selp.f32 	%f230, %f227, %f229, %p24;
	mov.b32 	%r151, %f230;
	mov.b32 	%r152, 8;
	// begin inline asm
	shfl.sync.down.b32 %r150, %r151, %r152, %r158, %r159;
	// end inline asm
	mov.b32 	%f231, %r150;
	add.f32 	%f232, %f230, %f231;
	selp.f32 	%f233, %f230, %f232, %p23;
	mov.b32 	%r156, %f233;
	mov.b32 	%r157, 16;
	// begin inline asm
	shfl.sync.down.b32 %r155, %r156, %r157, %r158, %r159;
	// end inline asm
	mov.b32 	%f234, %r155;
	add.f32 	%f235, %f233, %f234;
	selp.f32 	%f32, %f233, %f235, %p22;
	not.pred 	%p42, %p51;
	@%p42 bra 	$L__BB291_29;
	shr.u32 	%r160, %r4, 3;
	and.b32  	%r161, %r160, 124;
	mov.u32 	%r162, _ZZ14BlockAllReduceI5SumOpfLi1024EET0_S1_E12temp_storage;
	add.s32 	%r163, %r162, %r161;
	st.shared.f32 	[%r163+32], %f32;
$L__BB291_29:
	setp.ne.s32 	%p43, %r4, 0;
	bar.sync 	0;
	@%p43 bra 	$L__BB291_31;
	ld.shared.f32 	%f236, [_ZZ14BlockAllReduceI5SumOpfLi1024EET0_S1_E12temp_storage+36];
	add.f32 	%f237, %f32, %f236;
	ld.shared.f32 	%f238, [_ZZ14BlockAllReduceI5SumOpfLi1024EET0_S1_E12temp_storage+40];
	add.f32 	%f239, %f237, %f238;
	ld.shared.f32 	%f240, [_ZZ14BlockAllReduceI5SumOpfLi1024EET0_S1_E12temp_storage+44];
	add.f32 	%f241, %f239, %f240;
	ld.shared.f32 	%f242, [_ZZ14BlockAllReduceI5SumOpfLi1024EET0_S1_E12temp_storage+48];
	add.f32 	%f243, %f241, %f242;
	ld.shared.f32 	%f244, [_ZZ14BlockAllReduceI5SumOpfLi1024EET0_S1_E12temp_storage+52];
	add.f32 	%f245, %f243, %f244;
	ld.shared.f32 	%f246, [_ZZ14BlockAllReduceI5SumOpfLi1024EET0_S1_E12temp_storage+56];
	add.f32 	%f247, %f245, %f246;
	ld.shared.f32 	%f248, [_ZZ14BlockAllReduceI5SumOpfLi1024EET0_S1_E12temp_storage+60];
	add.f32 	%f249, %f247, %f248;
	ld.shared.f32 	%f250, [_ZZ14BlockAllReduceI5SumOpfLi1024EET0_S1_E12temp_storage+64];
	add.f32 	%f251, %f249, %f250;
	ld.shared.f32 	%f252, [_ZZ14BlockAllReduceI5SumOpfLi1024EET0_S1_E12temp_storage+68];
	add.f32 	%f253, %f251, %f252;
	ld.shared.f32 	%f254, [_ZZ14BlockAllReduceI5SumOpfLi1024EET0_S1_E12temp_storage+72];
	add.f32 	%f255, %f253, %f254;
	ld.shared.f32 	%f256, [_ZZ14BlockAllReduceI5SumOpfLi1024EET0_S1_E12temp_storage+76];
	add.f32 	%f257, %f255, %f256;
	ld.shared.f32 	%f258, [_ZZ14BlockAllReduceI5SumOpfLi1024EET0_S1_E12temp_storage+80];
	add.f32 	%f259, %f257, %f258;
	ld.shared.f32 	%f260, [_ZZ14BlockAllReduceI5SumOpfLi1024EET0_S1_E12temp_storage+84];
	add.f32 	%f261, %f259, %f260;
	ld.shared.f32 	%f262, [_ZZ14BlockAllReduceI5SumOpfLi1024EET0_S1_E12temp_storage+88];
	add.f32 	%f263, %f261, %f262;
	ld.shared.f32 	%f264, [_ZZ14BlockAllReduceI5SumOpfLi1024EET0_S1_E12temp_storage+92];
	add.f32 	%f265, %f263, %f264;
	ld.shared.f32 	%f266, [_ZZ14BlockAllReduceI5SumOpfLi1024EET0_S1_E12temp_storage+96];
	add.f32 	%f267, %f265, %f266;
	ld.shared.f32 	%f268, [_ZZ14BlockAllReduceI5SumOpfLi1024EET0_S1_E12temp_storage+100];
	add.f32 	%f269, %f267, %f268;
	ld.shared.f32 	%f270, [_ZZ14BlockAllReduceI5SumOpfLi1024EET0_S1_E12temp_storage+104];
	add.f32 	%f271, %f269, %f270;
	ld.shared.f32 	%f272, [_ZZ14BlockAllReduceI5SumOpfLi1024EET0_S1_E12temp_storage+108];
	add.f32 	%f273, %f271, %f272;
	ld.shared.f32 	%f274, [_ZZ14BlockAllReduceI5SumOpfLi1024EET0_S1_E12temp_storage+112];
	add.f32 	%f275, %f273, %f274;
	ld.shared.f32 	%f276, [_ZZ14BlockAllReduceI5SumOpfLi1024EET0_S1_E12temp_storage+116];
	add.f32 	%f277, %f275, %f276;
	ld.shared.f32 	%f278, [_ZZ14BlockAllReduceI5SumOpfLi1024EET0_S1_E12temp_storage+120];
	add.f32 	%f279, %f277, %f278;
	ld.shared.f32 	%f280, [_ZZ14BlockAllReduceI5SumOpfLi1024EET0_S1_E12temp_storage+124];
	add.f32 	%f281, %f279, %f280;
	ld.shared.f32 	%f282, [_ZZ14BlockAllReduceI5SumOpfLi1024EET0_S1_E12temp_storage+128];
	add.f32 	%f283, %f281, %f282;
	ld.shared.f32 	%f284, [_ZZ14BlockAllReduceI5SumOpfLi1024EET0_S1_E12temp_storage+132];
	add.f32 	%f285, %f283, %f284;
	ld.shared.f32 	%f286, [_ZZ14BlockAllReduceI5SumOpfLi1024EET0_S1_E12temp_storage+136];
	add.f32 	%f287, %f285, %f286;
	ld.shared.f32 	%f288, [_ZZ14BlockAllReduceI5SumOpfLi1024EET0_S1_E12temp_storage+140];
	add.f32 	%f289, %f287, %f288;
	ld.shared.f32 	%f290, [_ZZ14BlockAllReduceI5SumOpfLi1024EET0_S1_E12temp_storage+144];
	add.f32 	%f291, %f289, %f290;
	ld.shared.f32 	%f292, [_ZZ14BlockAllReduceI5SumOpfLi1024EET0_S1_E12temp_storage+148];
	add.f32 	%f293, %f291, %f292;
	ld.shared.f32 	%f294, [_ZZ14BlockAllReduceI5SumOpfLi1024EET0_S1_E12temp_storage+152];
	add.f32 	%f295, %f293, %f294;
	ld.shared.f32 	%f296, [_ZZ14BlockAllReduceI5SumOpfLi1024EET0_S1_E12temp_storage+156];
	add.f32 	%f297, %f295, %f296;
	st.shared.f32 	[_ZZ14BlockAllReduceI5SumOpfLi1024EET0_S1_E16result_broadcast], %f297;
$L__BB291_31:
	setp.ge.s32 	%p44, %r4, %r5;
	bar.sync 	0;
	ld.shared.f32 	%f33, [_ZZ14BlockAllReduceI5SumOpfLi1024EET0_S1_E16result_broadcast];
	@%p44 bra 	$L__BB291_38;
	setp.eq.s32 	%p45, %r12, 3072;
	mul.lo.s64 	%rd13, %rd92, %rd25;
	mov.u32 	%r174, %r4;
	@%p45 bra 	$L__BB291_36;
	setp.eq.s32 	%p46, %r12, 0;
	ld.shared.f32 	%f298, [%r8];
	div.rn.f32 	%f299, %f298, %f33;
	ld.shared.f32 	%f300, [%r10];
	div.rn.f32 	%f301, %f300, %f33;
	shl.b32 	%r164, %r4, 1;
	cvt.u64.u32 	%rd49, %r164;
	add.s64 	%rd14, %rd13, %rd49;
	shr.u64 	%rd50, %rd14, 63;
	add.s64 	%rd51, %rd14, %rd50;
	shl.b64 	%rd52, %rd51, 2;
	and.b64  	%rd53, %rd52, -8;
	add.s64 	%rd54, %rd3, %rd53;
	st.global.v2.f32 	[%rd54], {%f299, %f301};
	mov.u32 	%r174, %r11;
	@%p46 bra 	$L__BB291_36;
	or.b32  	%r174, %r4, 2048;
	setp.eq.s32 	%p47, %r12, 1024;
	ld.shared.f32 	%f302, [%r8+4096];
	div.rn.f32 	%f303, %f302, %f33;
	ld.shared.f32 	%f304, [%r10+4096];
	div.rn.f32 	%f305, %f304, %f33;
	add.s64 	%rd55, %rd14, 2048;
	shr.u64 	%rd56, %rd55, 63;
	add.s64 	%rd57, %rd55, %rd56;
	shl.b64 	%rd58, %rd57, 2;
	and.b64  	%rd59, %rd58, -8;
	add.s64 	%rd60, %rd3, %rd59;
	st.global.v2.f32 	[%rd60], {%f303, %f305};
	@%p47 bra 	$L__BB291_36;
	or.b32  	%r174, %r4, 3072;
	ld.shared.f32 	%f306, [%r8+8192];
	div.rn.f32 	%f307, %f306, %f33;
	ld.shared.f32 	%f308, [%r10+8192];
	div.rn.f32 	%f309, %f308, %f33;
	add.s64 	%rd61, %rd14, 4096;
	shr.u64 	%rd62, %rd61, 63;
	add.s64 	%rd63, %rd61, %rd62;
	shl.b64 	%rd64, %rd63, 2;
	and.b64  	%rd65, %rd64, -8;
	add.s64 	%rd66, %rd3, %rd65;
	st.global.v2.f32 	[%rd66], {%f307, %f309};
$L__BB291_36:
	setp.lt.u32 	%p48, %r7, 3072;
	@%p48 bra 	$L__BB291_38;
$L__BB291_37:
	shl.b32 	%r165, %r174, 2;
	mov.u32 	%r166, shared_buf;
	add.s32 	%r167, %r166, %r165;
	ld.shared.f32 	%f310, [%r167];
	div.rn.f32 	%f311, %f310, %f33;
	add.s32 	%r168, %r167, %r9;
	ld.shared.f32 	%f312, [%r168];
	div.rn.f32 	%f313, %f312, %f33;
	shl.b32 	%r169, %r174, 1;
	cvt.u64.u32 	%rd67, %r169;
	add.s64 	%rd68, %rd13, %rd67;
	shr.u64 	%rd69, %rd68, 63;
	add.s64 	%rd70, %rd68, %rd69;
	shl.b64 	%rd71, %rd70, 2;
	and.b64  	%rd72, %rd71, -8;
	add.s64 	%rd73, %rd3, %rd72;
	st.global.v2.f32 	[%rd73], {%f311, %f313};
	ld.shared.f32 	%f314, [%r167+4096];
	div.rn.f32 	%f315, %f314, %f33;
	ld.shared.f32 	%f316, [%r168+4096];
	div.rn.f32 	%f317, %f316, %f33;
	add.s64 	%rd74, %rd68, 2048;
	shr.u64 	%rd75, %rd74, 63;
	add.s64 	%rd76, %rd74, %rd75;
	shl.b64 	%rd77, %rd76, 2;
	and.b64  	%rd78, %rd77, -8;
	add.s64 	%rd79, %rd3, %rd78;
	st.global.v2.f32 	[%rd79], {%f315, %f317};
	ld.shared.f32 	%f318, [%r167+8192];
	div.rn.f32 	%f319, %f318, %f33;
	ld.shared.f32 	%f320, [%r168+8192];
	div.rn.f32 	%f321, %f320, %f33;
	add.s64 	%rd80, %rd68, 4096;
	shr.u64 	%rd81, %rd80, 63;
	add.s64 	%rd82, %rd80, %rd81;
	shl.b64 	%rd83, %rd82, 2;
	and.b64  	%rd84, %rd83, -8;
	add.s64 	%rd85, %rd3, %rd84;
	st.global.v2.f32 	[%rd85], {%f319, %f321};
	ld.shared.f32 	%f322, [%r167+12288];
	div.rn.f32 	%f323, %f322, %f33;
	ld.shared.f32 	%f324, [%r168+12288];
	div.rn.f32 	%f325, %f324, %f33;
	add.s64 	%rd86, %rd68, 6144;
	shr.u64 	%rd87, %rd86, 63;
	add.s64 	%rd88, %rd86, %rd87;
	shl.b64 	%rd89, %rd88, 2;
	and.b64  	%rd90, %rd89, -8;
	add.s64 	%rd91, %rd3, %rd90;
	st.global.v2.f32 	[%rd91], {%f323, %f325};
	add.s32 	%r174, %r174, 4096;
	setp.lt.s32 	%p49, %r174, %r5;
	@%p49 bra 	$L__BB291_37;
$L__BB291_38:
	add.s64 	%rd92, %rd92, %rd6;
	setp.lt.s64 	%p50, %rd92, %rd26;
	@%p50 bra 	$L__BB291_4;
$L__BB291_39:
	ret;

}
	// .globl	_Z20SoftmaxBlockSMemImplI22BroadcastScaleMaskLoadIffbLm2EiE11DirectStoreIffEfLi2ELi512EL9Algorithm0EEvT_T0_ll
.visible .entry _Z20SoftmaxBlockSMemImplI22BroadcastScaleMaskLoadIffbLm2EiE11DirectStoreIffEfLi2ELi512EL9Algorithm0EEvT_T0_ll(
	.param .align 8 .b8 _Z20SoftmaxBlockSMemImplI22BroadcastScaleMaskLoadIffbLm2EiE11DirectStoreIffEfLi2ELi512EL9Algorithm0EEvT_T0_ll_param_0[88],
	.param .align 8 .b8 _Z20SoftmaxBlockSMemImplI22BroadcastScaleMaskLoadIffbLm2EiE11DirectStoreIffEfLi2ELi512EL9Algorithm0EEvT_T0_ll_param_1[16],
	.param .u64 _Z20SoftmaxBlockSMemImplI22BroadcastScaleMaskLoadIffbLm2EiE11DirectStoreIffEfLi2ELi512EL9Algorithm0EEvT_T0_ll_param_2,
	.param .u64 _Z20SoftmaxBlockSMemImplI22BroadcastScaleMaskLoadIffbLm2EiE11DirectStoreIffEfLi2ELi512EL9Algorithm0EEvT_T0_ll_param_3
)
{
	.reg .pred 	%p<52>;
	.reg .b16 	%rs<7>;
	.reg .b32 	%r<176>;
	.reg .b32 	%f<274>;
	.reg .b64 	%rd<93>;

	ld.param.u64 	%rd25, [_Z20SoftmaxBlockSMemImplI22BroadcastScaleMaskLoadIffbLm2EiE11DirectStoreIffEfLi2ELi512EL9Algorithm0EEvT_T0_ll_param_1+8];
	ld.param.v2.f32 	{%f34, %f35}, [_Z20SoftmaxBlockSMemImplI22BroadcastScaleMaskLoadIffbLm2EiE11DirectStoreIffEfLi2ELi512EL9Algorithm0EEvT_T0_ll_param_0+80];
	ld.param.u64 	%rd23, [_Z20SoftmaxBlockSMemImplI22BroadcastScaleMaskLoadIffbLm2EiE11DirectStoreIffEfLi2ELi512EL9Algorithm0EEvT_T0_ll_param_0+72];
	ld.param.v2.u32 	{%r33, %r34}, [_Z20SoftmaxBlockSMemImplI22BroadcastScaleMaskLoadIffbLm2EiE11DirectStoreIffEfLi2ELi512EL9Algorithm0EEvT_T0_ll_param_0+56];
	ld.param.v2.u32 	{%r31, %r32}, [_Z20SoftmaxBlockSMemImplI22BroadcastScaleMaskLoadIffbLm2EiE11DirectStoreIffEfLi2ELi512EL9Algorithm0EEvT_T0_ll_param_0+40];
	ld.param.u64 	%rd19, [_Z20SoftmaxBlockSMemImplI22BroadcastScaleMaskLoadIffbLm2EiE11DirectStoreIffEfLi2ELi512EL9Algorithm0EEvT_T0_ll_param_0+24];
	ld.param.u64 	%rd18, [_Z20SoftmaxBlockSMemImplI22BroadcastScaleMaskLoadIffbLm2EiE11DirectStoreIffEfLi2ELi512EL9Algorithm0EEvT_T0_ll_param_0+16];
	ld.param.u64 	%rd24, [_Z20SoftmaxBlockSMemImplI22BroadcastScaleMaskLoadIffbLm2EiE11DirectStoreIffEfLi2ELi512EL9Algorithm0EEvT_T0_ll_param_1];
	ld.param.u64 	%rd17, [_Z20SoftmaxBlockSMemImplI22BroadcastScaleMaskLoadIffbLm2EiE11DirectStoreIffEfLi2ELi512EL9Algorithm0EEvT_T0_ll_param_0+8];
	ld.param.u64 	%rd16, [_Z20SoftmaxBlockSMemImplI22BroadcastScaleMaskLoadIffbLm2EiE11DirectStoreIffEfLi2ELi512EL9Algorithm0EEvT_T0_ll_param_0];
	ld.param.u64 	%rd26, [_Z20SoftmaxBlockSMemImplI22BroadcastScaleMaskLoadIffbLm2EiE11DirectStoreIffEfLi2ELi512EL9Algorithm0EEvT_T0_ll_param_2];
	ld.param.u64 	%rd27, [_Z20SoftmaxBlockSMemImplI22BroadcastScaleMaskLoadIffbLm2EiE11DirectStoreIffEfLi2ELi512EL9Algorithm0EEvT_T0_ll_param_3];
	cvta.to.global.u64 	%rd1, %rd16;
	cvta.to.global.u64 	%rd2, %rd17;
	cvta.to.global.u64 	%rd3, %rd24;
	mov.u32 	%r4, %tid.x;
	and.b64  	%rd28, %rd27, 1;
	setp.eq.b64 	%p2, %rd28, 1;
	not.pred 	%p3, %p2;
	@%p3 bra 	$L__BB292_2;
	mov.u64 	%rd29, $str$2;
	cvta.global.u64 	%rd30, %rd29;
	mov.u64 	%rd31, $str$1;
	cvta.global.u64 	%rd32, %rd31;
	mov.u64 	%rd33, __unnamed_288;
	cvta.global.u64 	%rd34, %rd33;
	{ // callseq 287, 0
	.param .b64 param0;
	st.param.b64 	[param0], %rd30;
	.param .b64 param1;
	st.param.b64 	[param1], %rd32;
	.param .b32 param2;
	st.param.b32 	[param2], 553;
	.param .b64 param3;
	st.param.b64 	[param3], %rd34;
	.param .b64 param4;
	st.param.b64 	[param4], 1;
	call.uni 
	__assertfail, 
	(
	param0, 
	param1, 
	param2, 
	param3, 
	param4
	);
	} // callseq 287
$L__BB292_2:
	shr.u64 	%rd35, %rd27, 63;
	add.s64 	%rd36, %rd27, %rd35;
	shr.u64 	%rd37, %rd36, 1;
	cvt.u32.u64 	%r5, %rd37;
	mov.u32 	%r35, %ctaid.x;
	cvt.u64.u32 	%rd92, %r35;
	setp.le.s64 	%p4, %rd26, %rd92;
	@%p4 bra 	$L__BB292_39;
	// begin inline asm
	mov.u32 %r36, %laneid;
	// end inline asm
	cvt.u64.u32 	%rd5, %r4;
	mov.u32 	%r37, %nctaid.x;
	cvt.u64.u32 	%rd6, %r37;
	not.b32 	%r38, %r4;
	add.s32 	%r7, %r38, %r5;
	not.b64 	%rd38, %rd5;
	add.s64 	%rd7, %rd27, %rd38;
	shl.b32 	%r39, %r4, 2;
	mov.u32 	%r40, shared_buf;
	add.s32 	%r8, %r40, %r39;
	shl.b32 	%r9, %r5, 2;
	add.s32 	%r10, %r8, %r9;
	add.s32 	%r11, %r4, 512;
	and.b64  	%rd8, %rd7, 1536;
	and.b32  	%r12, %r7, 1536;
$L__BB292_4:
	setp.ge.s32 	%p5, %r4, %r5;
	mov.f32 	%f268, 0fFF800000;
	@%p5 bra 	$L__BB292_15;
	and.b32  	%r41, %r7, 512;
	setp.ne.s32 	%p6, %r41, 0;
	cvt.u32.u64 	%r42, %rd92;
	cvt.u32.u64 	%r43, %rd23;
	mul.lo.s32 	%r13, %r43, %r42;
	mov.f32 	%f268, 0fFF800000;
	mov.u32 	%r171, %r4;
	@%p6 bra 	$L__BB292_9;
	shl.b32 	%r44, %r4, 1;
	setp.eq.s64 	%p7, %rd19, 1;
	setp.eq.s64 	%p8, %rd18, 1;
	add.s32 	%r45, %r44, %r13;
	div.s32 	%r46, %r45, %r31;
	mul.lo.s32 	%r47, %r46, %r31;
	sub.s32 	%r48, %r45, %r47;
	selp.b32 	%r49, 0, %r46, %p8;
	selp.b32 	%r50, 0, %r48, %p7;
	mul.lo.s32 	%r51, %r33, %r49;
	mad.lo.s32 	%r52, %r34, %r50, %r51;
	shr.u32 	%r53, %r45, 31;
	add.s32 	%r54, %r45, %r53;
	shr.s32 	%r55, %r54, 1;
	mul.wide.s32 	%rd39, %r55, 8;
	add.s64 	%rd10, %rd1, %rd39;
	ld.global.f32 	%f39, [%rd10];
	shr.u32 	%r56, %r52, 31;
	add.s32 	%r57, %r52, %r56;
	shr.s32 	%r58, %r57, 1;
	mul.wide.s32 	%rd40, %r58, 2;
	add.s64 	%rd41, %rd2, %rd40;
	ld.global.v2.u8 	{%rs1, %rs2}, [%rd41];
	setp.eq.s16 	%p9, %rs1, 0;
	mul.f32 	%f40, %f39, %f35;
	selp.f32 	%f3, %f34, %f40, %p9;
	setp.eq.s16 	%p10, %rs2, 0;
	mov.f32 	%f262, %f34;
	@%p10 bra 	$L__BB292_8;
	ld.global.f32 	%f41, [%rd10+4];
	mul.f32 	%f262, %f41, %f35;
$L__BB292_8:
	st.shared.f32 	[%r8], %f3;
	max.f32 	%f42, %f3, 0fFF800000;
	st.shared.f32 	[%r10], %f262;
	max.f32 	%f268, %f42, %f262;
	mov.u32 	%r171, %r11;
$L__BB292_9:
	setp.lt.u32 	%p11, %r7, 512;
	@%p11 bra 	$L__BB292_15;
$L__BB292_10:
	setp.eq.s64 	%p12, %rd19, 1;
	setp.eq.s64 	%p13, %rd18, 1;
	shl.b32 	%r59, %r171, 1;
	add.s32 	%r16, %r59, %r13;
	div.s32 	%r60, %r16, %r31;
	mul.lo.s32 	%r61, %r60, %r31;
	sub.s32 	%r62, %r16, %r61;
	selp.b32 	%r63, 0, %r60, %p13;
	selp.b32 	%r64, 0, %r62, %p12;
	mul.lo.s32 	%r65, %r33, %r63;
	mad.lo.s32 	%r66, %r34, %r64, %r65;
	shr.u32 	%r67, %r16, 31;
	add.s32 	%r68, %r16, %r67;
	shr.s32 	%r69, %r68, 1;
	mul.wide.s32 	%rd42, %r69, 8;
	add.s64 	%rd11, %rd1, %rd42;
	ld.global.f32 	%f43, [%rd11];
	shr.u32 	%r70, %r66, 31;
	add.s32 	%r71, %r66, %r70;
	shr.s32 	%r72, %r71, 1;
	mul.wide.s32 	%rd43, %r72, 2;
	add.s64 	%rd44, %rd2, %rd43;
	ld.global.v2.u8 	{%rs3, %rs4}, [%rd44];
	setp.eq.s16 	%p14, %rs3, 0;
	mul.f32 	%f44, %f43, %f35;
	selp.f32 	%f10, %f34, %f44, %p14;
	setp.eq.s16 	%p15, %rs4, 0;
	mov.f32 	%f266, %f34;
	@%p15 bra 	$L__BB292_12;
	ld.global.f32 	%f45, [%rd11+4];
	mul.f32 	%f266, %f45, %f35;
$L__BB292_12:
	shl.b32 	%r73, %r171, 2;
	mov.u32 	%r74, shared_buf;
	add.s32 	%r17, %r74, %r73;
	st.shared.f32 	[%r17], %f10;
	max.f32 	%f46, %f268, %f10;
	add.s32 	%r18, %r17, %r9;
	st.shared.f32 	[%r18], %f266;
	max.f32 	%f13, %f46, %f266;
	add.s32 	%r75, %r16, 1024;
	div.s32 	%r76, %r75, %r31;
	mul.lo.s32 	%r77, %r76, %r31;
	sub.s32 	%r78, %r75, %r77;
	selp.b32 	%r79, 0, %r76, %p13;
	selp.b32 	%r80, 0, %r78, %p12;
	mul.lo.s32 	%r81, %r33, %r79;
	mad.lo.s32 	%r82, %r34, %r80, %r81;
	shr.u32 	%r83, %r75, 31;
	add.s32 	%r84, %r75, %r83;
	shr.s32 	%r85, %r84, 1;
	mul.wide.s32 	%rd45, %r85, 8;
	add.s64 	%rd12, %rd1, %rd45;
	ld.global.f32 	%f47, [%rd12];
	shr.u32 	%r86, %r82, 31;
	add.s32 	%r87, %r82, %r86;
	shr.s32 	%r88, %r87, 1;
	mul.wide.s32 	%rd46, %r88, 2;
	add.s64 	%rd47, %rd2, %rd46;
	ld.global.v2.u8 	{%rs5, %rs6}, [%rd47];
	setp.eq.s16 	%p18, %rs5, 0;
	mul.f32 	%f48, %f47, %f35;
	selp.f32 	%f14, %f34, %f48, %p18;
	setp.eq.s16 	%p19, %rs6, 0;
	mov.f32 	%f267, %f34;
	@%p19 bra 	$L__BB292_14;
	ld.global.f32 	%f49, [%rd12+4];
	mul.f32 	%f267, %f49, %f35;
$L__BB292_14:
	st.shared.f32 	[%r17+2048], %f14;
	max.f32 	%f50, %f13, %f14;
	st.shared.f32 	[%r18+2048], %f267;
	max.f32 	%f268, %f50, %f267;
	add.s32 	%r171, %r171, 1024;
	setp.lt.s32 	%p20, %r171, %r5;
	@%p20 bra 	$L__BB292_10;
$L__BB292_15:
	setp.gt.s32 	%p22, %r36, 15;
	setp.gt.s32 	%p23, %r36, 23;
	setp.gt.s32 	%p24, %r36, 27;
	setp.gt.s32 	%p25, %r36, 29;
	setp.gt.s32 	%p26, %r36, 30;
	mov.b32 	%r90, %f268;
	mov.b32 	%r91, 1;
	mov.b32 	%r112, 31;
	mov.b32 	%r113, -1;
	// begin inline asm
	shfl.sync.down.b32 %r89, %r90, %r91, %r112, %r113;
	// end inline asm
	mov.b32 	%f51, %r89;
	max.f32 	%f52, %f268, %f51;
	selp.f32 	%f53, %f268, %f52, %p26;
	mov.b32 	%r95, %f53;
	mov.b32 	%r96, 2;
	// begin inline asm
	shfl.sync.down.b32 %r94, %r95, %r96, %r112, %r113;
	// end inline asm
	mov.b32 	%f54, %r94;
	max.f32 	%f55, %f53, %f54;
	selp.f32 	%f56, %f53, %f55, %p25;
	mov.b32 	%r100, %f56;
	mov.b32 	%r101, 4;
	// begin inline asm
	shfl.sync.down.b32 %r99, %r100, %r101, %r112, %r113;
	// end inline asm
	mov.b32 	%f57, %r99;
	max.f32 	%f58, %f56, %f57;
	selp.f32 	%f59, %f56, %f58, %p24;
	mov.b32 	%r105, %f59;
	mov.b32 	%r106, 8;
	// begin inline asm
	shfl.sync.down.b32 %r104, %r105, %r106, %r112, %r113;
	// end inline asm
	mov.b32 	%f60, %r104;
	max.f32 	%f19, %f59, %f60;
	selp.f32 	%f269, %f59, %f19, %p23;
	mov.b32 	%r110, %f269;
	mov.b32 	%r111, 16;
	// begin inline asm
	shfl.sync.down.b32 %r109, %r110, %r111, %r112, %r113;
	// end inline asm
	mov.pred 	%p51, 0;
	@%p22 bra 	$L__BB292_18;
	setp.ne.s32 	%p28, %r36, 0;
	mov.b32 	%f61, %r109;
	max.f32 	%f269, %f19, %f61;
	@%p28 bra 	$L__BB292_18;
	shr.u32 	%r114, %r4, 3;
	and.b32  	%r115, %r114, 124;
	mov.u32 	%r116, _ZZ14BlockAllReduceI5MaxOpfLi512EET0_S1_E12temp_storage;
	add.s32 	%r117, %r116, %r115;
	st.shared.f32 	[%r117+16], %f269;
	mov.pred 	%p51, -1;
$L__BB292_18:
	setp.ne.s32 	%p30, %r4, 0;
	bar.sync 	0;
	@%p30 bra 	$L__BB292_20;
	ld.shared.f32 	%f62, [_ZZ14BlockAllReduceI5MaxOpfLi512EET0_S1_E12temp_storage+20];
	max.f32 	%f63, %f269, %f62;
	ld.shared.f32 	%f64, [_ZZ14BlockAllReduceI5MaxOpfLi512EET0_S1_E12temp_storage+24];
	max.f32 	%f65, %f63, %f64;
	ld.shared.f32 	%f66, [_ZZ14BlockAllReduceI5MaxOpfLi512EET0_S1_E12temp_storage+28];
	max.f32 	%f67, %f65, %f66;
	ld.shared.f32 	%f68, [_ZZ14BlockAllReduceI5MaxOpfLi512EET0_S1_E12temp_storage+32];
	max.f32 	%f69, %f67, %f68;
	ld.shared.f32 	%f70, [_ZZ14BlockAllReduceI5MaxOpfLi512EET0_S1_E12temp_storage+36];
	max.f32 	%f71, %f69, %f70;
	ld.shared.f32 	%f72, [_ZZ14BlockAllReduceI5MaxOpfLi512EET0_S1_E12temp_storage+40];
	max.f32 	%f73, %f71, %f72;
	ld.shared.f32 	%f74, [_ZZ14BlockAllReduceI5MaxOpfLi512EET0_S1_E12temp_storage+44];
	max.f32 	%f75, %f73, %f74;
	ld.shared.f32 	%f76, [_ZZ14BlockAllReduceI5MaxOpfLi512EET0_S1_E12temp_storage+48];
	max.f32 	%f77, %f75, %f76;
	ld.shared.f32 	%f78, [_ZZ14BlockAllReduceI5MaxOpfLi512EET0_S1_E12temp_storage+52];
	max.f32 	%f79, %f77, %f78;
	ld.shared.f32 	%f80, [_ZZ14BlockAllReduceI5MaxOpfLi512EET0_S1_E12temp_storage+56];
	max.f32 	%f81, %f79, %f80;
	ld.shared.f32 	%f82, [_ZZ14BlockAllReduceI5MaxOpfLi512EET0_S1_E12temp_storage+60];
	max.f32 	%f83, %f81, %f82;
	ld.shared.f32 	%f84, [_ZZ14BlockAllReduceI5MaxOpfLi512EET0_S1_E12temp_storage+64];
	max.f32 	%f85, %f83, %f84;
	ld.shared.f32 	%f86, [_ZZ14BlockAllReduceI5MaxOpfLi512EET0_S1_E12temp_storage+68];
	max.f32 	%f87, %f85, %f86;
	ld.shared.f32 	%f88, [_ZZ14BlockAllReduceI5MaxOpfLi512EET0_S1_E12temp_storage+72];
	max.f32 	%f89, %f87, %f88;
	ld.shared.f32 	%f90, [_ZZ14BlockAllReduceI5MaxOpfLi512EET0_S1_E12temp_storage+76];
	max.f32 	%f91, %f89, %f90;
	st.shared.f32 	[_ZZ14BlockAllReduceI5MaxOpfLi512EET0_S1_E16result_broadcast], %f91;
$L__BB292_20:
	setp.le.s64 	%p31, %rd27, %rd5;
	bar.sync 	0;
	mov.f32 	%f273, 0f00000000;
	ld.shared.f32 	%f23, [_ZZ14BlockAllReduceI5MaxOpfLi512EET0_S1_E16result_broadcast];
	@%p31 bra 	$L__BB292_27;
	setp.eq.s64 	%p32, %rd8, 1536;
	mov.f32 	%f273, 0f00000000;
	mov.u32 	%r172, %r4;
	@%p32 bra 	$L__BB292_25;
	setp.eq.s64 	%p33, %rd8, 0;
	ld.shared.f32 	%f95, [%r8];
	sub.f32 	%f96, %f95, %f23;
	fma.rn.f32 	%f97, %f96, 0f3BBB989D, 0f3F000000;
	cvt.sat.f32.f32 	%f98, %f97;
	mov.f32 	%f99, 0f4B400001;
	mov.f32 	%f100, 0f437C0000;
	fma.rm.f32 	%f101, %f98, %f100, %f99;
	add.f32 	%f102, %f101, 0fCB40007F;
	neg.f32 	%f103, %f102;
	fma.rn.f32 	%f104, %f96, 0f3FB8AA3B, %f103;
	fma.rn.f32 	%f105, %f96, 0f32A57060, %f104;
	mov.b32 	%r118, %f101;
	shl.b32 	%r119, %r118, 23;
	mov.b32 	%f106, %r119;
	ex2.approx.ftz.f32 	%f107, %f105;
	mul.f32 	%f108, %f107, %f106;
	st.shared.f32 	[%r8], %f108;
	add.f32 	%f273, %f108, 0f00000000;
	mov.u32 	%r172, %r11;
	@%p33 bra 	$L__BB292_25;
	or.b32  	%r172, %r4, 1024;
	setp.eq.s64 	%p34, %rd8, 512;
	ld.shared.f32 	%f109, [%r8+2048];
	sub.f32 	%f110, %f109, %f23;
	fma.rn.f32 	%f111, %f110, 0f3BBB989D, 0f3F000000;
	cvt.sat.f32.f32 	%f112, %f111;
	mov.f32 	%f113, 0f4B400001;
	mov.f32 	%f114, 0f437C0000;
	fma.rm.f32 	%f115, %f112, %f114, %f113;
	add.f32 	%f116, %f115, 0fCB40007F;
	neg.f32 	%f117, %f116;
	fma.rn.f32 	%f118, %f110, 0f3FB8AA3B, %f117;
	fma.rn.f32 	%f119, %f110, 0f32A57060, %f118;
	mov.b32 	%r120, %f115;
	shl.b32 	%r121, %r120, 23;
	mov.b32 	%f120, %r121;
	ex2.approx.ftz.f32 	%f121, %f119;
	mul.f32 	%f122, %f121, %f120;
	st.shared.f32 	[%r8+2048], %f122;
	add.f32 	%f273, %f273, %f122;
	@%p34 bra 	$L__BB292_25;
	add.s32 	%r172, %r4, 1536;
	ld.shared.f32 	%f123, [%r8+4096];
	sub.f32 	%f124, %f123, %f23;
	fma.rn.f32 	%f125, %f124, 0f3BBB989D, 0f3F000000;
	cvt.sat.f32.f32 	%f126, %f125;
	mov.f32 	%f127, 0f4B400001;
	mov.f32 	%f128, 0f437C0000;
	fma.rm.f32 	%f129, %f126, %f128, %f127;
	add.f32 	%f130, %f129, 0fCB40007F;
	neg.f32 	%f131, %f130;
	fma.rn.f32 	%f132, %f124, 0f3FB8AA3B, %f131;
	fma.rn.f32 	%f133, %f124, 0f32A57060, %f132;
	mov.b32 	%r122, %f129;
	shl.b32 	%r123, %r122, 23;
	mov.b32 	%f134, %r123;
	ex2.approx.ftz.f32 	%f135, %f133;
	mul.f32 	%f136, %f135, %f134;
	st.shared.f32 	[%r8+4096], %f136;
	add.f32 	%f273, %f273, %f136;
$L__BB292_25:
	setp.lt.u64 	%p35, %rd7, 1536;
	@%p35 bra 	$L__BB292_27;
$L__BB292_26:
	shl.b32 	%r124, %r172, 2;
	mov.u32 	%r125, shared_buf;
	add.s32 	%r126, %r125, %r124;
	ld.shared.f32 	%f137, [%r126];
	sub.f32 	%f138, %f137, %f23;
	fma.rn.f32 	%f139, %f138, 0f3BBB989D, 0f3F000000;
	cvt.sat.f32.f32 	%f140, %f139;
	mov.f32 	%f141, 0f4B400001;
	mov.f32 	%f142, 0f437C0000;
	fma.rm.f32 	%f143, %f140, %f142, %f141;
	add.f32 	%f144, %f143, 0fCB40007F;
	neg.f32 	%f145, %f144;
	fma.rn.f32 	%f146, %f138, 0f3FB8AA3B, %f145;
	fma.rn.f32 	%f147, %f138, 0f32A57060, %f146;
	mov.b32 	%r127, %f143;
	shl.b32 	%r128, %r127, 23;
	mov.b32 	%f148, %r128;
	ex2.approx.ftz.f32 	%f149, %f147;
	mul.f32 	%f150, %f149, %f148;
	st.shared.f32 	[%r126], %f150;
	add.f32 	%f151, %f273, %f150;
	ld.shared.f32 	%f152, [%r126+2048];
	sub.f32 	%f153, %f152, %f23;
	fma.rn.f32 	%f154, %f153, 0f3BBB989D, 0f3F000000;
	cvt.sat.f32.f32 	%f155, %f154;
	fma.rm.f32 	%f156, %f155, %f142, %f141;
	add.f32 	%f157, %f156, 0fCB40007F;
	neg.f32 	%f158, %f157;
	fma.rn.f32 	%f159, %f153, 0f3FB8AA3B, %f158;
	fma.rn.f32 	%f160, %f153, 0f32A57060, %f159;
	mov.b32 	%r129, %f156;
	shl.b32 	%r130, %r129, 23;
	mov.b32 	%f161, %r130;
	ex2.approx.ftz.f32 	%f162, %f160;
	mul.f32 	%f163, %f162, %f161;
	st.shared.f32 	[%r126+2048], %f163;
	add.f32 	%f164, %f151, %f163;
	ld.shared.f32 	%f165, [%r126+4096];
	sub.f32 	%f166, %f165, %f23;
	fma.rn.f32 	%f167, %f166, 0f3BBB989D, 0f3F000000;
	cvt.sat.f32.f32 	%f168, %f167;
	fma.rm.f32 	%f169, %f168, %f142, %f141;
	add.f32 	%f170, %f169, 0fCB40007F;
	neg.f32 	%f171, %f170;
	fma.rn.f32 	%f172, %f166, 0f3FB8AA3B, %f171;
	fma.rn.f32 	%f173, %f166, 0f32A57060, %f172;
	mov.b32 	%r131, %f169;
	shl.b32 	%r132, %r131, 23;
	mov.b32 	%f174, %r132;
	ex2.approx.ftz.f32 	%f175, %f173;
	mul.f32 	%f176, %f175, %f174;
	st.shared.f32 	[%r126+4096], %f176;
	add.f32 	%f177, %f164, %f176;
	ld.shared.f32 	%f178, [%r126+6144];
	sub.f32 	%f179, %f178, %f23;
	fma.rn.f32 	%f180, %f179, 0f3BBB989D, 0f3F000000;
	cvt.sat.f32.f32 	%f181, %f180;
	fma.rm.f32 	%f182, %f181, %f142, %f141;
	add.f32 	%f183, %f182, 0fCB40007F;
	neg.f32 	%f184, %f183;
	fma.rn.f32 	%f185, %f179, 0f3FB8AA3B, %f184;
	fma.rn.f32 	%f186, %f179, 0f32A57060, %f185;
	mov.b32 	%r133, %f182;
	shl.b32 	%r134, %r133, 23;
	mov.b32 	%f187, %r134;
	ex2.approx.ftz.f32 	%f188, %f186;
	mul.f32 	%f189, %f188, %f187;
	st.shared.f32 	[%r126+6144], %f189;
	add.f32 	%f273, %f177, %f189;
	add.s32 	%r172, %r172, 2048;
	cvt.u64.u32 	%rd48, %r172;
	setp.gt.u64 	%p36, %rd27, %rd48;
	@%p36 bra 	$L__BB292_26;
$L__BB292_27:
	mov.b32 	%r136, %f273;
	mov.b32 	%r137, 1;
	mov.b32 	%r158, 31;
	mov.b32 	%r159, -1;
	// begin inline asm
	shfl.sync.down.b32 %r135, %r136, %r137, %r158, %r159;
	// end inline asm
	mov.b32 	%f190, %r135;
	add.f32 	%f191, %f273, %f190;
	selp.f32 	%f192, %f273, %f191, %p26;
	mov.b32 	%r141, %f192;
	mov.b32 	%r142, 2;
	// begin inline asm
	shfl.sync.down.b32 %r140, %r141, %r142, %r158, %r159;
	// end inline asm
	mov.b32 	%f193, %r140;
	add.f32 	%f194, %f192, %f193;
	selp.f32 	%f195, %f192, %f194, %p25;
	mov.b32 	%r146, %f195;
	mov.b32 	%r147, 4;
	// begin inline asm
	shfl.sync.down.b32 %r145, %r146, %r147, %r158, %r159;
	// end inline asm
	mov.b32 	%f196, %r145;
	add.f32 	%f197, %f195, %f196;
	selp.f32 	%f198, %f195, %f197, %p24;
	mov.b32 	%r151, %f198;
	mov.b32 	%r152, 8;
	// begin inline asm
	shfl.sync.down.b32 %r150, %r151, %r152, %r158, %r159;
	// end inline asm
	mov.b32 	%f199, %r150;
	add.f32 	%f200, %f198, %f199;
	selp.f32 	%f201, %f198, %f200, %p23;
	mov.b32 	%r156, %f201;
	mov.b32 	%r157, 16;
	// begin inline asm
	shfl.sync.down.b32 %r155, %r156, %r157, %r158, %r159;
	// end inline asm
	mov.b32 	%f202, %r155;
	add.f32 	%f203, %f201, %f202;
	selp.f32 	%f32, %f201, %f203, %p22;
	not.pred 	%p42, %p51;
	@%p42 bra 	$L__BB292_29;
	shr.u32 	%r160, %r4, 3;
	and.b32  	%r161, %r160, 124;
	mov.u32 	%r162, _ZZ14BlockAllReduceI5SumOpfLi512EET0_S1_E12temp_storage;
	add.s32 	%r163, %r162, %r161;
	st.shared.f32 	[%r163+16], %f32;
$L__BB292_29:
	setp.ne.s32 	%p43, %r4, 0;
	bar.sync 	0;
	@%p43 bra 	$L__BB292_31;
	ld.shared.f32 	%f204, [_ZZ14BlockAllReduceI5SumOpfLi512EET0_S1_E12temp_storage+20];
	add.f32 	%f205, %f32, %f204;
	ld.shared.f32 	%f206, [_ZZ14BlockAllReduceI5SumOpfLi512EET0_S1_E12temp_storage+24];
	add.f32 	%f207, %f205, %f206;
	ld.shared.f32 	%f208, [_ZZ14BlockAllReduceI5SumOpfLi512EET0_S1_E12temp_storage+28];
	add.f32 	%f209, %f207, %f208;
	ld.shared.f32 	%f210, [_ZZ14BlockAllReduceI5SumOpfLi512EET0_S1_E12temp_storage+32];
	add.f32 	%f211, %f209, %f210;
	ld.shared.f32 	%f212, [_ZZ14BlockAllReduceI5SumOpfLi512EET0_S1_E12temp_storage+36];
	add.f32 	%f213, %f211, %f212;
	ld.shared.f32 	%f214, [_ZZ14BlockAllReduceI5SumOpfLi512EET0_S1_E12temp_storage+40];
	add.f32 	%f215, %f213, %f214;
	ld.shared.f32 	%f216, [_ZZ14BlockAllReduceI5SumOpfLi512EET0_S1_E12temp_storage+44];
	add.f32 	%f217, %f215, %f216;
	ld.shared.f32 	%f218, [_ZZ14BlockAllReduceI5SumOpfLi512EET0_S1_E12temp_storage+48];
	add.f32 	%f219, %f217, %f218;
	ld.shared.f32 	%f220, [_ZZ14BlockAllReduceI5SumOpfLi512EET0_S1_E12temp_storage+52];
	add.f32 	%f221, %f219, %f220;
	ld.shared.f32 	%f222, [_ZZ14BlockAllReduceI5SumOpfLi512EET0_S1_E12temp_storage+56];
	add.f32 	%f223, %f221, %f222;
	ld.shared.f32 	%f224, [_ZZ14BlockAllReduceI5SumOpfLi512EET0_S1_E12temp_storage+60];
	add.f32 	%f225, %f223, %f224;
	ld.shared.f32 	%f226, [_ZZ14BlockAllReduceI5SumOpfLi512EET0_S1_E12temp_storage+64];
	add.f32 	%f227, %f225, %f226;
	ld.shared.f32 	%f228, [_ZZ14BlockAllReduceI5SumOpfLi512EET0_S1_E12temp_storage+68];
	add.f32 	%f229, %f227, %f228;
	ld.shared.f32 	%f230, [_ZZ14BlockAllReduceI5SumOpfLi512EET0_S1_E12temp_storage+72];
	add.f32 	%f231, %f229, %f230;
	ld.shared.f32 	%f232, [_ZZ14BlockAllReduceI5SumOpfLi512EET0_S1_E12temp_storage+76];
	add.f32 	%f233, %f231, %f232;
	st.shared.f32 	[_ZZ14BlockAllReduceI5SumOpfLi512EET0_S1_E16result_broadcast], %f233;
$L__BB292_31:
	setp.ge.s32 	%p44, %r4, %r5;
	bar.sync 	0;
	ld.shared.f32 	%f33, [_ZZ14BlockAllReduceI5SumOpfLi512EET0_S1_E16result_broadcast];
	@%p44 bra 	$L__BB292_38;
	setp.eq.s32 	%p45, %r12, 1536;
	mul.lo.s64 	%rd13, %rd92, %rd25;
	mov.u32 	%r174, %r4;
	@%p45 bra 	$L__BB292_36;
	setp.eq.s32 	%p46, %r12, 0;
	ld.shared.f32 	%f234, [%r8];
	div.rn.f32 	%f235, %f234, %f33;
	ld.shared.f32 	%f236, [%r10];
	div.rn.f32 	%f237, %f236, %f33;
	shl.b32 	%r164, %r4, 1;
	cvt.u64.u32 	%rd49, %r164;
	add.s64 	%rd14, %rd13, %rd49;
	shr.u64 	%rd50, %rd14, 63;
	add.s64 	%rd51, %rd14, %rd50;
	shl.b64 	%rd52, %rd51, 2;
	and.b64  	%rd53, %rd52, -8;
	add.s64 	%rd54, %rd3, %rd53;
	st.global.v2.f32 	[%rd54], {%f235, %f237};
	mov.u32 	%r174, %r11;
	@%p46 bra 	$L__BB292_36;
	or.b32  	%r174, %r4, 1024;
	setp.eq.s32 	%p47, %r12, 512;
	ld.shared.f32 	%f238, [%r8+2048];
	div.rn.f32 	%f239, %f238, %f33;
	ld.shared.f32 	%f240, [%r10+2048];
	div.rn.f32 	%f241, %f240, %f33;
	add.s64 	%rd55, %rd14, 1024;
	shr.u64 	%rd56, %rd55, 63;
	add.s64 	%rd57, %rd55, %rd56;
	shl.b64 	%rd58, %rd57, 2;
	and.b64  	%rd59, %rd58, -8;
	add.s64 	%rd60, %rd3, %rd59;
	st.global.v2.f32 	[%rd60], {%f239, %f241};
	@%p47 bra 	$L__BB292_36;
	add.s32 	%r174, %r4, 1536;
	ld.shared.f32 	%f242, [%r8+4096];
	div.rn.f32 	%f243, %f242, %f33;
	ld.shared.f32 	%f244, [%r10+4096];
	div.rn.f32 	%f245, %f244, %f33;
	add.s64 	%rd61, %rd14, 2048;
	shr.u64 	%rd62, %rd61, 63;
	add.s64 	%rd63, %rd61, %rd62;
	shl.b64 	%rd64, %rd63, 2;
	and.b64  	%rd65, %rd64, -8;
	add.s64 	%rd66, %rd3, %rd65;
	st.global.v2.f32 	[%rd66], {%f243, %f245};
$L__BB292_36:
	setp.lt.u32 	%p48, %r7, 1536;
	@%p48 bra 	$L__BB292_38;
$L__BB292_37:
	shl.b32 	%r165, %r174, 2;
	mov.u32 	%r166, shared_buf;
	add.s32 	%r167, %r166, %r165;
	ld.shared.f32 	%f246, [%r167];
	div.rn.f32 	%f247, %f246, %f33;
	add.s32 	%r168, %r167, %r9;
	ld.shared.f32 	%f248, [%r168];
	div.rn.f32 	%f249, %f248, %f33;
	shl.b32 	%r169, %r174, 1;
	cvt.u64.u32 	%rd67, %r169;
	add.s64 	%rd68, %rd13, %rd67;
	shr.u64 	%rd69, %rd68, 63;
	add.s64 	%rd70, %rd68, %rd69;
	shl.b64 	%rd71, %rd70, 2;
	and.b64  	%rd72, %rd71, -8;
	add.s64 	%rd73, %rd3, %rd72;
	st.global.v2.f32 	[%rd73], {%f247, %f249};
	ld.shared.f32 	%f250, [%r167+2048];
	div.rn.f32 	%f251, %f250, %f33;
	ld.shared.f32 	%f252, [%r168+2048];
	div.rn.f32 	%f253, %f252, %f33;
	add.s64 	%rd74, %rd68, 1024;
	shr.u64 	%rd75, %rd74, 63;
	add.s64 	%rd76, %rd74, %rd75;
	shl.b64 	%rd77, %rd76, 2;
	and.b64  	%rd78, %rd77, -8;
	add.s64 	%rd79, %rd3, %rd78;
	st.global.v2.f32 	[%rd79], {%f251, %f253};
	ld.shared.f32 	%f254, [%r167+4096];
	div.rn.f32 	%f255, %f254, %f33;
	ld.shared.f32 	%f256, [%r168+4096];
	div.rn.f32 	%f257, %f256, %f33;
	add.s64 	%rd80, %rd68, 2048;
	shr.u64 	%rd81, %rd80, 63;
	add.s64 	%rd82, %rd80, %rd81;
	shl.b64 	%rd83, %rd82, 2;
	and.b64  	%rd84, %rd83, -8;
	add.s64 	%rd85, %rd3, %rd84;
	st.global.v2.f32 	[%rd85], {%f255, %f257};
	ld.shared.f32 	%f258, [%r167+6144];
	div.rn.f32 	%f259, %f258, %f33;
	ld.shared.f32 	%f260, [%r168+6144];
	div.rn.f32 	%f261, %f260, %f33;
	add.s64 	%rd86, %rd68, 3072;
	shr.u64 	%rd87, %rd86, 63;
	add.s64 	%rd88, %rd86, %rd87;
	shl.b64 	%rd89, %rd88, 2;
	and.b64  	%rd90, %rd89, -8;
	add.s64 	%rd91, %rd3, %rd90;
	st.global.v2.f32 	[%rd91], {%f259, %f261};
	add.s32 	%r174, %r174, 2048;
	setp.lt.s32 	%p49, %r174, %r5;
	@%p49 bra 	$L__BB292_37;
$L__BB292_38:
	add.s64 	%rd92, %rd92, %rd6;
	setp.lt.s64 	%p50, %rd92, %rd26;
	@%p50 bra 	$L__BB292_4;
$L__BB292_39:
	ret;

}
	// .globl	_Z20SoftmaxBlockSMemImplI22BroadcastScaleMaskLoadIffbLm2EiE11DirectStoreIffEfLi2ELi256EL9Algorithm0EEvT_T0_ll
.visible .entry _Z20SoftmaxBlockSMemImplI22BroadcastScaleMaskLoadIffbLm2EiE11DirectStoreIffEfLi2ELi256EL9Algorithm0EEvT_T0_ll(
	.param .align 8 .b8 _Z20SoftmaxBlockSMemImplI22BroadcastScaleMaskLoadIffbLm2EiE11DirectStoreIffEfLi2ELi256EL9Algorithm0EEvT_T0_ll_param_0[88],
	.param .align 8 .b8 _Z20SoftmaxBlockSMemImplI22BroadcastScaleMaskLoadIffbLm2EiE11DirectStoreIffEfLi2ELi256EL9Algorithm0EEvT_T0_ll_param_1[16],
	.param .u64 _Z20SoftmaxBlockSMemImplI22BroadcastScaleMaskLoadIffbLm2EiE11DirectStoreIffEfLi2ELi256EL9Algorithm0EEvT_T0_ll_param_2,
	.param .u64 _Z20SoftmaxBlockSMemImplI22BroadcastScaleMaskLoadIffbLm2EiE11DirectStoreIffEfLi2ELi256EL9Algorithm0EEvT_T0_ll_param_3
)
{
	.reg .pred 	%p<52>;
	.reg .b16 	%rs<7>;
	.reg .b32 	%r<178>;
	.reg .b32 	%f<244>;
	.reg .b64 	%rd<95>;

	ld.param.u64 	%rd25, [_Z20SoftmaxBlockSMemImplI22BroadcastScaleMaskLoadIffbLm2EiE11DirectStoreIffEfLi2ELi256EL9Algorithm0EEvT_T0_ll_param_1+8];
	ld.param.v2.f32 	{%f36, %f37}, [_Z20SoftmaxBlockSMemImplI22BroadcastScaleMaskLoadIffbLm2EiE11DirectStoreIffEfLi2ELi256EL9Algorithm0EEvT_T0_ll_param_0+80];
	ld.param.u64 	%rd23, [_Z20SoftmaxBlockSMemImplI22BroadcastScaleMaskLoadIffbLm2EiE11DirectStoreIffEfLi2ELi256EL9Algorithm0EEvT_T0_ll_param_0+72];
	ld.param.v2.u32 	{%r33, %r34}, [_Z20SoftmaxBlockSMemImplI22BroadcastScaleMaskLoadIffbLm2EiE11DirectStoreIffEfLi2ELi256EL9Algorithm0EEvT_T0_ll_param_0+56];
	ld.param.v2.u32 	{%r31, %r32}, [_Z20SoftmaxBlockSMemImplI22BroadcastScaleMaskLoadIffbLm2EiE11DirectStoreIffEfLi2ELi256EL9Algorithm0EEvT_T0_ll_param_0+40];
	ld.param.u64 	%rd19, [_Z20SoftmaxBlockSMemImplI22BroadcastScaleMaskLoadIffbLm2EiE11DirectStoreIffEfLi2ELi256EL9Algorithm0EEvT_T0_ll_param_0+24];
	ld.param.u64 	%rd18, [_Z20SoftmaxBlockSMemImplI22BroadcastScaleMaskLoadIffbLm2EiE11DirectStoreIffEfLi2ELi256EL9Algorithm0EEvT_T0_ll_param_0+16];
	ld.param.u64 	%rd24, [_Z20SoftmaxBlockSMemImplI22BroadcastScaleMaskLoadIffbLm2EiE11DirectStoreIffEfLi2ELi256EL9Algorithm0EEvT_T0_ll_param_1];
	ld.param.u64 	%rd17, [_Z20SoftmaxBlockSMemImplI22BroadcastScaleMaskLoadIffbLm2EiE11DirectStoreIffEfLi2ELi256EL9Algorithm0EEvT_T0_ll_param_0+8];
	ld.param.u64 	%rd16, [_Z20SoftmaxBlockSMemImplI22BroadcastScaleMaskLoadIffbLm2EiE11DirectStoreIffEfLi2ELi256EL9Algorithm0EEvT_T0_ll_param_0];
	ld.param.u64 	%rd26, [_Z20SoftmaxBlockSMemImplI22BroadcastScaleMaskLoadIffbLm2EiE11DirectStoreIffEfLi2ELi256EL9Algorithm0EEvT_T0_ll_param_2];
	ld.param.u64 	%rd27, [_Z20SoftmaxBlockSMemImplI22BroadcastScaleMaskLoadIffbLm2EiE11DirectStoreIffEfLi2ELi256EL9Algorithm0EEvT_T0_ll_param_3];
	cvta.to.global.u64 	%rd1, %rd16;
	cvta.to.global.u64 	%rd2, %rd17;
	cvta.to.global.u64 	%rd3, %rd24;
	mov.u32 	%r4, %tid.x;
	and.b64  	%rd28, %rd27, 1;
	setp.eq.b64 	%p2, %rd28, 1;
	not.pred 	%p3, %p2;
	@%p3 bra 	$L__BB293_2;
	mov.u64 	%rd29, $str$2;
	cvta.global.u64 	%rd30, %rd29;
	mov.u64 	%rd31, $str$1;
	cvta.global.u64 	%rd32, %rd31;
	mov.u64 	%rd33, __unnamed_289;
	cvta.global.u64 	%rd34, %rd33;
	{ // callseq 288, 0
	.param .b64 param0;
	st.param.b64 	[param0], %rd30;
	.param .b64 param1;
	st.param.b64 	[param1], %rd32;
	.param .b32 param2;
	st.param.b32 	[param2], 553;
	.param .b64 param3;
	st.param.b64 	[param3], %rd34;
	.param .b64 param4;
	st.param.b64 	[param4], 1;
	call.uni 
	__assertfail, 
	(
	param0, 
	param1, 
	param2, 
	param3, 
	param4
	);
	} // callseq 288
$L__BB293_2:
	shr.u64 	%rd35, %rd27, 63;
	add.s64 	%rd36, %rd27, %rd35;
	shr.u64 	%rd37, %rd36, 1;
	cvt.u32.u64 	%r5, %rd37;
	mov.u32 	%r35, %ctaid.x;
	cvt.u64.u32 	%rd94, %r35;
	setp.le.s64 	%p4, %rd26, %rd94;
	@%p4 bra 	$L__BB293_39;
	// begin inline asm
	mov.u32 %r36, %laneid;
	// end inline asm
	cvt.u64.u32 	%rd5, %r4;
	mov.u32 	%r37, %nctaid.x;
	cvt.u64.u32 	%rd6, %r37;
	not.b32 	%r38, %r4;
	add.s32 	%r7, %r38, %r5;
	not.b64 	%rd38, %rd5;
	add.s64 	%rd7, %rd27, %rd38;
	shl.b32 	%r39, %r4, 2;
	mov.u32 	%r40, shared_buf;
	add.s32 	%r8, %r40, %r39;
	shl.b32 	%r9, %r5, 2;
	add.s32 	%r10, %r8, %r9;
	add.s32 	%r11, %r4, 256;
	and.b64  	%rd8, %rd7, 768;
	and.b32  	%r12, %r7, 768;
$L__BB293_4:
	setp.ge.s32 	%p5, %r4, %r5;
	mov.f32 	%f238, 0fFF800000;
	@%p5 bra 	$L__BB293_15;
	and.b32  	%r41, %r7, 256;
	setp.ne.s32 	%p6, %r41, 0;
	cvt.u32.u64 	%r42, %rd94;
	cvt.u32.u64 	%r43, %rd23;
	mul.lo.s32 	%r13, %r43, %r42;
	mov.f32 	%f238, 0fFF800000;
	mov.u32 	%r173, %r4;
	@%p6 bra 	$L__BB293_9;
	shl.b32 	%r44, %r4, 1;
	setp.eq.s64 	%p7, %rd19, 1;
	setp.eq.s64 	%p8, %rd18, 1;
	add.s32 	%r45, %r44, %r13;
	div.s32 	%r46, %r45, %r31;
	mul.lo.s32 	%r47, %r46, %r31;
	sub.s32 	%r48, %r45, %r47;
	selp.b32 	%r49, 0, %r46, %p8;
	selp.b32 	%r50, 0, %r48, %p7;
	mul.lo.s32 	%r51, %r33, %r49;
	mad.lo.s32 	%r52, %r34, %r50, %r51;
	shr.u32 	%r53, %r45, 31;
	add.s32 	%r54, %r45, %r53;
	shr.s32 	%r55, %r54, 1;
	mul.wide.s32 	%rd39, %r55, 8;
	add.s64 	%rd10, %rd1, %rd39;
	ld.global.f32 	%f41, [%rd10];
	shr.u32 	%r56, %r52, 31;
	add.s32 	%r57, %r52, %r56;
	shr.s32 	%r58, %r57, 1;
	mul.wide.s32 	%rd40, %r58, 2;
	add.s64 	%rd41, %rd2, %rd40;
	ld.global.v2.u8 	{%rs1, %rs2}, [%rd41];
	setp.eq.s16 	%p9, %rs1, 0;
	mul.f32 	%f42, %f41, %f37;
	selp.f32 	%f3, %f36, %f42, %p9;
	setp.eq.s16 	%p10, %rs2, 0;
	mov.f32 	%f232, %f36;
	@%p10 bra 	$L__BB293_8;
	ld.global.f32 	%f43, [%rd10+4];
	mul.f32 	%f232, %f43, %f37;
$L__BB293_8:
	st.shared.f32 	[%r8], %f3;
	max.f32 	%f44, %f3, 0fFF800000;
	st.shared.f32 	[%r10], %f232;
	max.f32 	%f238, %f44, %f232;
	mov.u32 	%r173, %r11;
$L__BB293_9:
	setp.lt.u32 	%p11, %r7, 256;
	@%p11 bra 	$L__BB293_15;
$L__BB293_10:
	setp.eq.s64 	%p12, %rd19, 1;
	setp.eq.s64 	%p13, %rd18, 1;
	shl.b32 	%r59, %r173, 1;
	add.s32 	%r16, %r59, %r13;
	div.s32 	%r60, %r16, %r31;
	mul.lo.s32 	%r61, %r60, %r31;
	sub.s32 	%r62, %r16, %r61;
	selp.b32 	%r63, 0, %r60, %p13;
	selp.b32 	%r64, 0, %r62, %p12;
	mul.lo.s32 	%r65, %r33, %r63;
	mad.lo.s32 	%r66, %r34, %r64, %r65;
	shr.u32 	%r67, %r16, 31;
	add.s32 	%r68, %r16, %r67;
	shr.s32 	%r69, %r68, 1;
	mul.wide.s32 	%rd42, %r69, 8;
	add.s64 	%rd11, %rd1, %rd42;
	ld.global.f32 	%f45, [%rd11];
	shr.u32 	%r70, %r66, 31;
	add.s32 	%r71, %r66, %r70;
	shr.s32 	%r72, %r71, 1;
	mul.wide.s32 	%rd43, %r72, 2;
	add.s64 	%rd44, %rd2, %rd43;
	ld.global.v2.u8 	{%rs3, %rs4}, [%rd44];
	setp.eq.s16 	%p14, %rs3, 0;
	mul.f32 	%f46, %f45, %f37;
	selp.f32 	%f11, %f36, %f46, %p14;
	setp.eq.s16 	%p15, %rs4, 0;
	mov.f32 	%f236, %f36;
	@%p15 bra 	$L__BB293_12;
	ld.global.f32 	%f47, [%rd11+4];
	mul.f32 	%f236, %f47, %f37;
$L__BB293_12:
	shl.b32 	%r73, %r173, 2;
	mov.u32 	%r74, shared_buf;
	add.s32 	%r17, %r74, %r73;
	st.shared.f32 	[%r17], %f11;
	max.f32 	%f48, %f238, %f11;
	add.s32 	%r18, %r17, %r9;
	st.shared.f32 	[%r18], %f236;
	max.f32 	%f14, %f48, %f236;
	add.s32 	%r75, %r16, 512;
	div.s32 	%r76, %r75, %r31;
	mul.lo.s32 	%r77, %r76, %r31;
	sub.s32 	%r78, %r75, %r77;
	selp.b32 	%r79, 0, %r76, %p13;
	selp.b32 	%r80, 0, %r78, %p12;
	mul.lo.s32 	%r81, %r33, %r79;
	mad.lo.s32 	%r82, %r34, %r80, %r81;
	shr.u32 	%r83, %r75, 31;
	add.s32 	%r84, %r75, %r83;
	shr.s32 	%r85, %r84, 1;
	mul.wide.s32 	%rd45, %r85, 8;
	add.s64 	%rd12, %rd1, %rd45;
	ld.global.f32 	%f49, [%rd12];
	shr.u32 	%r86, %r82, 31;
	add.s32 	%r87, %r82, %r86;
	shr.s32 	%r88, %r87, 1;
	mul.wide.s32 	%rd46, %r88, 2;
	add.s64 	%rd47, %rd2, %rd46;
	ld.global.v2.u8 	{%rs5, %rs6}, [%rd47];
	setp.eq.s16 	%p18, %rs5, 0;
	mul.f32 	%f50, %f49, %f37;
	selp.f32 	%f16, %f36, %f50, %p18;
	setp.eq.s16 	%p19, %rs6, 0;
	mov.f32 	%f237, %f36;
	@%p19 bra 	$L__BB293_14;
	ld.global.f32 	%f51, [%rd12+4];
	mul.f32 	%f237, %f51, %f37;
$L__BB293_14:
	st.shared.f32 	[%r17+1024], %f16;
	max.f32 	%f52, %f14, %f16;
	st.shared.f32 	[%r18+1024], %f237;
	max.f32 	%f238, %f52, %f237;
	add.s32 	%r173, %r173, 512;
	setp.lt.s32 	%p20, %r173, %r5;
	@%p20 bra 	$L__BB293_10;
$L__BB293_15:
	setp.gt.s32 	%p22, %r36, 15;
	setp.gt.s32 	%p23, %r36, 23;
	setp.gt.s32 	%p24, %r36, 27;
	setp.gt.s32 	%p25, %r36, 29;
	setp.gt.s32 	%p26, %r36, 30;
	mov.b32 	%r90, %f238;
	mov.b32 	%r91, 1;
	mov.b32 	%r112, 31;
	mov.b32 	%r113, -1;
	// begin inline asm
	shfl.sync.down.b32 %r89, %r90, %r91, %r112, %r113;
	// end inline asm
	mov.b32 	%f53, %r89;
	max.f32 	%f54, %f238, %f53;
	selp.f32 	%f55, %f238, %f54, %p26;
	mov.b32 	%r95, %f55;
	mov.b32 	%r96, 2;
	// begin inline asm
	shfl.sync.down.b32 %r94, %r95, %r96, %r112, %r113;
	// end inline asm
	mov.b32 	%f56, %r94;
	max.f32 	%f57, %f55, %f56;
	selp.f32 	%f58, %f55, %f57, %p25;
	mov.b32 	%r100, %f58;
	mov.b32 	%r101, 4;
	// begin inline asm
	shfl.sync.down.b32 %r99, %r100, %r101, %r112, %r113;
	// end inline asm
	mov.b32 	%f59, %r99;
	max.f32 	%f60, %f58, %f59;
	selp.f32 	%f61, %f58, %f60, %p24;
	mov.b32 	%r105, %f61;
	mov.b32 	%r106, 8;
	// begin inline asm
	shfl.sync.down.b32 %r104, %r105, %r106, %r112, %r113;
	// end inline asm
	mov.b32 	%f62, %r104;
	max.f32 	%f21, %f61, %f62;
	selp.f32 	%f239, %f61, %f21, %p23;
	mov.b32 	%r110, %f239;
	mov.b32 	%r111, 16;
	// begin inline asm
	shfl.sync.down.b32 %r109, %r110, %r111, %r112, %r113;
	// end inline asm
	mov.pred 	%p51, 0;
	@%p22 bra 	$L__BB293_18;
	setp.ne.s32 	%p28, %r36, 0;
	mov.b32 	%f63, %r109;
	max.f32 	%f239, %f21, %f63;
	@%p28 bra 	$L__BB293_18;
	shr.u32 	%r114, %r4, 3;
	and.b32  	%r115, %r114, 124;
	mov.u32 	%r116, _ZZ14BlockAllReduceI5MaxOpfLi256EET0_S1_E12temp_storage;
	add.s32 	%r117, %r116, %r115;
	st.shared.f32 	[%r117+8], %f239;
	mov.pred 	%p51, -1;
$L__BB293_18:
	setp.ne.s32 	%p30, %r4, 0;
	bar.sync 	0;
	@%p30 bra 	$L__BB293_20;
	ld.shared.f32 	%f64, [_ZZ14BlockAllReduceI5MaxOpfLi256EET0_S1_E12temp_storage+12];
	max.f32 	%f65, %f239, %f64;
	ld.shared.f32 	%f66, [_ZZ14BlockAllReduceI5MaxOpfLi256EET0_S1_E12temp_storage+16];
	max.f32 	%f67, %f65, %f66;
	ld.shared.f32 	%f68, [_ZZ14BlockAllReduceI5MaxOpfLi256EET0_S1_E12temp_storage+20];
	max.f32 	%f69, %f67, %f68;
	ld.shared.f32 	%f70, [_ZZ14BlockAllReduceI5MaxOpfLi256EET0_S1_E12temp_storage+24];
	max.f32 	%f71, %f69, %f70;
	ld.shared.f32 	%f72, [_ZZ14BlockAllReduceI5MaxOpfLi256EET0_S1_E12temp_storage+28];
	max.f32 	%f73, %f71, %f72;
	ld.shared.f32 	%f74, [_ZZ14BlockAllReduceI5MaxOpfLi256EET0_S1_E12temp_storage+32];
	max.f32 	%f75, %f73, %f74;
	ld.shared.f32 	%f76, [_ZZ14BlockAllReduceI5MaxOpfLi256EET0_S1_E12temp_storage+36];
	max.f32 	%f77, %f75, %f76;
	st.shared.f32 	[_ZZ14BlockAllReduceI5MaxOpfLi256EET0_S1_E16result_broadcast], %f77;
$L__BB293_20:
	setp.le.s64 	%p31, %rd27, %rd5;
	bar.sync 	0;
	mov.f32 	%f243, 0f00000000;
	ld.shared.f32 	%f25, [_ZZ14BlockAllReduceI5MaxOpfLi256EET0_S1_E16result_broadcast];
	@%p31 bra 	$L__BB293_27;
	setp.eq.s64 	%p32, %rd8, 768;
	mov.f32 	%f243, 0f00000000;
	mov.u32 	%r174, %r4;
	@%p32 bra 	$L__BB293_25;
	setp.eq.s64 	%p33, %rd8, 0;
	ld.shared.f32 	%f81, [%r8];
	sub.f32 	%f82, %f81, %f25;
	fma.rn.f32 	%f83, %f82, 0f3BBB989D, 0f3F000000;
	cvt.sat.f32.f32 	%f84, %f83;
	mov.f32 	%f85, 0f4B400001;
	mov.f32 	%f86, 0f437C0000;
	fma.rm.f32 	%f87, %f84, %f86, %f85;
	add.f32 	%f88, %f87, 0fCB40007F;
	neg.f32 	%f89, %f88;
	fma.rn.f32 	%f90, %f82, 0f3FB8AA3B, %f89;
	fma.rn.f32 	%f91, %f82, 0f32A57060, %f90;
	mov.b32 	%r118, %f87;
	shl.b32 	%r119, %r118, 23;
	mov.b32 	%f92, %r119;
	ex2.approx.ftz.f32 	%f93, %f91;
	mul.f32 	%f94, %f93, %f92;
	st.shared.f32 	[%r8], %f94;
	add.f32 	%f243, %f94, 0f00000000;
	mov.u32 	%r174, %r11;
	@%p33 bra 	$L__BB293_25;
	add.s32 	%r174, %r4, 512;
	setp.eq.s64 	%p34, %rd8, 256;
	ld.shared.f32 	%f95, [%r8+1024];
	sub.f32 	%f96, %f95, %f25;
	fma.rn.f32 	%f97, %f96, 0f3BBB989D, 0f3F000000;
	cvt.sat.f32.f32 	%f98, %f97;
	mov.f32 	%f99, 0f4B400001;
	mov.f32 	%f100, 0f437C0000;
	fma.rm.f32 	%f101, %f98, %f100, %f99;
	add.f32 	%f102, %f101, 0fCB40007F;
	neg.f32 	%f103, %f102;
	fma.rn.f32 	%f104, %f96, 0f3FB8AA3B, %f103;
	fma.rn.f32 	%f105, %f96, 0f32A57060, %f104;
	mov.b32 	%r120, %f101;
	shl.b32 	%r121, %r120, 23;
	mov.b32 	%f106, %r121;
	ex2.approx.ftz.f32 	%f107, %f105;
	mul.f32 	%f108, %f107, %f106;
	st.shared.f32 	[%r8+1024], %f108;
	add.f32 	%f243, %f243, %f108;
	@%p34 bra 	$L__BB293_25;
	add.s32 	%r174, %r4, 768;
	ld.shared.f32 	%f109, [%r8+2048];
	sub.f32 	%f110, %f109, %f25;
	fma.rn.f32 	%f111, %f110, 0f3BBB989D, 0f3F000000;
	cvt.sat.f32.f32 	%f112, %f111;
	mov.f32 	%f113, 0f4B400001;
	mov.f32 	%f114, 0f437C0000;
	fma.rm.f32 	%f115, %f112, %f114, %f113;
	add.f32 	%f116, %f115, 0fCB40007F;
	neg.f32 	%f117, %f116;
	fma.rn.f32 	%f118, %f110, 0f3FB8AA3B, %f117;
	fma.rn.f32 	%f119, %f110, 0f32A57060, %f118;
	mov.b32 	%r122, %f115;
	shl.b32 	%r123, %r122, 23;
	mov.b32 	%f120, %r123;
	ex2.approx.ftz.f32 	%f121, %f119;
	mul.f32 	%f122, %f121, %f120;
	st.shared.f32 	[%r8+2048], %f122;
	add.f32 	%f243, %f243, %f122;
$L__BB293_25:
	setp.lt.u64 	%p35, %rd7, 768;
	@%p35 bra 	$L__BB293_27;
$L__BB293_26:
	shl.b32 	%r124, %r174, 2;
	mov.u32 	%r125, shared_buf;
	add.s32 	%r126, %r125, %r124;
	ld.shared.f32 	%f123, [%r126];
	sub.f32 	%f124, %f123, %f25;
	fma.rn.f32 	%f125, %f124, 0f3BBB989D, 0f3F000000;
	cvt.sat.f32.f32 	%f126, %f125;
	mov.f32 	%f127, 0f4B400001;
	mov.f32 	%f128, 0f437C0000;
	fma.rm.f32 	%f129, %f126, %f128, %f127;
	add.f32 	%f130, %f129, 0fCB40007F;
	neg.f32 	%f131, %f130;
	fma.rn.f32 	%f132, %f124, 0f3FB8AA3B, %f131;
	fma.rn.f32 	%f133, %f124, 0f32A57060, %f132;
	mov.b32 	%r127, %f129;
	shl.b32 	%r128, %r127, 23;
	mov.b32 	%f134, %r128;
	ex2.approx.ftz.f32 	%f135, %f133;
	mul.f32 	%f136, %f135, %f134;
	st.shared.f32 	[%r126], %f136;
	add.f32 	%f137, %f243, %f136;
	ld.shared.f32 	%f138, [%r126+1024];
	sub.f32 	%f139, %f138, %f25;
	fma.rn.f32 	%f140, %f139, 0f3BBB989D, 0f3F000000;
	cvt.sat.f32.f32 	%f141, %f140;
	fma.rm.f32 	%f142, %f141, %f128, %f127;
	add.f32 	%f143, %f142, 0fCB40007F;
	neg.f32 	%f144, %f143;
	fma.rn.f32 	%f145, %f139, 0f3FB8AA3B, %f144;
	fma.rn.f32 	%f146, %f139, 0f32A57060, %f145;
	mov.b32 	%r129, %f142;
	shl.b32 	%r130, %r129, 23;
	mov.b32 	%f147, %r130;
	ex2.approx.ftz.f32 	%f148, %f146;
	mul.f32 	%f149, %f148, %f147;
	st.shared.f32 	[%r126+1024], %f149;
	add.f32 	%f150, %f137, %f149;
	ld.shared.f32 	%f151, [%r126+2048];
	sub.f32 	%f152, %f151, %f25;
	fma.rn.f32 	%f153, %f152, 0f3BBB989D, 0f3F000000;
	cvt.sat.f32.f32 	%f154, %f153;
	fma.rm.f32 	%f155, %f154, %f128, %f127;
	add.f32 	%f156, %f155, 0fCB40007F;
	neg.f32 	%f157, %f156;
	fma.rn.f32 	%f158, %f152, 0f3FB8AA3B, %f157;
	fma.rn.f32 	%f159, %f152, 0f32A57060, %f158;
	mov.b32 	%r131, %f155;
	shl.b32 	%r132, %r131, 23;
	mov.b32 	%f160, %r132;
	ex2.approx.ftz.f32 	%f161, %f159;
	mul.f32 	%f162, %f161, %f160;
	st.shared.f32 	[%r126+2048], %f162;
	add.f32 	%f163, %f150, %f162;
	ld.shared.f32 	%f164, [%r126+3072];
	sub.f32 	%f165, %f164, %f25;
	fma.rn.f32 	%f166, %f165, 0f3BBB989D, 0f3F000000;
	cvt.sat.f32.f32 	%f167, %f166;
	fma.rm.f32 	%f168, %f167, %f128, %f127;
	add.f32 	%f169, %f168, 0fCB40007F;
	neg.f32 	%f170, %f169;
	fma.rn.f32 	%f171, %f165, 0f3FB8AA3B, %f170;
	fma.rn.f32 	%f172, %f165, 0f32A57060, %f171;
	mov.b32 	%r133, %f168;
	shl.b32 	%r134, %r133, 23;
	mov.b32 	%f173, %r134;
	ex2.approx.ftz.f32 	%f174, %f172;
	mul.f32 	%f175, %f174, %f173;
	st.shared.f32 	[%r126+3072], %f175;
	add.f32 	%f243, %f163, %f175;
	add.s32 	%r174, %r174, 1024;
	cvt.u64.u32 	%rd48, %r174;
	setp.gt.u64 	%p36, %rd27, %rd48;
	@%p36 bra 	$L__BB293_26;
$L__BB293_27:
	mov.b32 	%r136, %f243;
	mov.b32 	%r137, 1;
	mov.b32 	%r158, 31;
	mov.b32 	%r159, -1;
	// begin inline asm
	shfl.sync.down.b32 %r135, %r136, %r137, %r158, %r159;
	// end inline asm
	mov.b32 	%f176, %r135;
	add.f32 	%f177, %f243, %f176;
	selp.f32 	%f178, %f243, %f177, %p26;
	mov.b32 	%r141, %f178;
	mov.b32 	%r142, 2;
	// begin inline asm
	shfl.sync.down.b32 %r140, %r141, %r142, %r158, %r159;
	// end inline asm
	mov.b32 	%f179, %r140;
	add.f32 	%f180, %f178, %f179;
	selp.f32 	%f181, %f178, %f180, %p25;
	mov.b32 	%r146, %f181;
	mov.b32 	%r147, 4;
	// begin inline asm
	shfl.sync.down.b32 %r145, %r146, %r147, %r158, %r159;
	// end inline asm
	mov.b32 	%f182, %r145;
	add.f32 	%f183, %f181, %f182;
	selp.f32 	%f184, %f181, %f183, %p24;
	mov.b32 	%r151, %f184;
	mov.b32 	%r152, 8;
	// begin inline asm
	shfl.sync.down.b32 %r150, %r151, %r152, %r158, %r159;
	// end inline asm
	mov.b32 	%f185, %r150;
	add.f32 	%f186, %f184, %f185;
	selp.f32 	%f187, %f184, %f186, %p23;
	mov.b32 	%r156, %f187;
	mov.b32 	%r157, 16;
	// begin inline asm
	shfl.sync.down.b32 %r155, %r156, %r157, %r158, %r159;
	// end inline asm
	mov.b32 	%f188, %r155;
	add.f32 	%f189, %f187, %f188;
	selp.f32 	%f34, %f187, %f189, %p22;
	not.pred 	%p42, %p51;
	@%p42 bra 	$L__BB293_29;
	shr.u32 	%r160, %r4, 3;
	and.b32  	%r161, %r160, 124;
	mov.u32 	%r162, _ZZ14BlockAllReduceI5SumOpfLi256EET0_S1_E12temp_storage;
	add.s32 	%r163, %r162, %r161;
	st.shared.f32 	[%r163+8], %f34;
$L__BB293_29:
	setp.ne.s32 	%p43, %r4, 0;
	bar.sync 	0;
	@%p43 bra 	$L__BB293_31;
	ld.shared.f32 	%f190, [_ZZ14BlockAllReduceI5SumOpfLi256EET0_S1_E12temp_storage+12];
	add.f32 	%f191, %f34, %f190;
	ld.shared.f32 	%f192, [_ZZ14BlockAllReduceI5SumOpfLi256EET0_S1_E12temp_storage+16];
	add.f32 	%f193, %f191, %f192;
	ld.shared.f32 	%f194, [_ZZ14BlockAllReduceI5SumOpfLi256EET0_S1_E12temp_storage+20];
	add.f32 	%f195, %f193, %f194;
	ld.shared.f32 	%f196, [_ZZ14BlockAllReduceI5SumOpfLi256EET0_S1_E12temp_storage+24];
	add.f32 	%f197, %f195, %f196;
	ld.shared.f32 	%f198, [_ZZ14BlockAllReduceI5SumOpfLi256EET0_S1_E12temp_storage+28];
	add.f32 	%f199, %f197, %f198;
	ld.shared.f32 	%f200, [_ZZ14BlockAllReduceI5SumOpfLi256EET0_S1_E12temp_storage+32];
	add.f32 	%f201, %f199, %f200;
	ld.shared.f32 	%f202, [_ZZ14BlockAllReduceI5SumOpfLi256EET0_S1_E12temp_storage+36];
	add.f32 	%f203, %f201, %f202;
	st.shared.f32 	[_ZZ14BlockAllReduceI5SumOpfLi256EET0_S1_E16result_broadcast], %f203;
$L__BB293_31:
	setp.ge.s32 	%p44, %r4, %r5;
	bar.sync 	0;
	ld.shared.f32 	%f35, [_ZZ14BlockAllReduceI5SumOpfLi256EET0_S1_E16result_broadcast];
	@%p44 bra 	$L__BB293_38;
	setp.eq.s32 	%p45, %r12, 768;
	mul.lo.s64 	%rd13, %rd94, %rd25;
	mov.u32 	%r176, %r4;
	@%p45 bra 	$L__BB293_36;
	setp.eq.s32 	%p46, %r12, 0;
	ld.shared.f32 	%f204, [%r8];
	div.rn.f32 	%f205, %f204, %f35;
	ld.shared.f32 	%f206, [%r10];
	div.rn.f32 	%f207, %f206, %f35;
	shl.b32 	%r164, %r4, 1;
	cvt.u64.u32 	%rd49, %r164;
	add.s64 	%rd14, %rd13, %rd49;
	shr.u64 	%rd50, %rd14, 63;
	add.s64 	%rd51, %rd14, %rd50;
	shl.b64 	%rd52, %rd51, 2;
	and.b64  	%rd53, %rd52, -8;
	add.s64 	%rd54, %rd3, %rd53;
	st.global.v2.f32 	[%rd54], {%f205, %f207};
	mov.u32 	%r176, %r11;
	@%p46 bra 	$L__BB293_36;
	add.s32 	%r176, %r4, 512;
	setp.eq.s32 	%p47, %r12, 256;
	ld.shared.f32 	%f208, [%r8+1024];
	div.rn.f32 	%f209, %f208, %f35;
	ld.shared.f32 	%f210, [%r10+1024];
	div.rn.f32 	%f211, %f210, %f35;
	add.s64 	%rd55, %rd14, 512;
	shr.u64 	%rd56, %rd55, 63;
	add.s64 	%rd57, %rd55, %rd56;
	shl.b64 	%rd58, %rd57, 2;
	and.b64  	%rd59, %rd58, -8;
	add.s64 	%rd60, %rd3, %rd59;
	st.global.v2.f32 	[%rd60], {%f209, %f211};
	@%p47 bra 	$L__BB293_36;
	add.s32 	%r176, %r4, 768;
	ld.shared.f32 	%f212, [%r8+2048];
	div.rn.f32 	%f213, %f212, %f35;
	ld.shared.f32 	%f214, [%r10+2048];
	div.rn.f32 	%f215, %f214, %f35;
	add.s64 	%rd61, %rd14, 1024;
	shr.u64 	%rd62, %rd61, 63;
	add.s64 	%rd63, %rd61, %rd62;
	shl.b64 	%rd64, %rd63, 2;
	and.b64  	%rd65, %rd64, -8;
	add.s64 	%rd66, %rd3, %rd65;
	st.global.v2.f32 	[%rd66], {%f213, %f215};
$L__BB293_36:
	setp.lt.u32 	%p48, %r7, 768;
	@%p48 bra 	$L__BB293_38;
$L__BB293_37:
	shl.b32 	%r165, %r176, 2;
	mov.u32 	%r166, shared_buf;
	add.s32 	%r167, %r166, %r165;
	ld.shared.f32 	%f216, [%r167];
	div.rn.f32 	%f217, %f216, %f35;
	add.s32 	%r168, %r167, %r9;
	ld.shared.f32 	%f218, [%r168];
	div.rn.f32 	%f219, %f218, %f35;
	shl.b32 	%r169, %r176, 1;
	cvt.u64.u32 	%rd67, %r169;
	add.s64 	%rd68, %rd13, %rd67;
	shr.u64 	%rd69, %rd68, 63;
	add.s64 	%rd70, %rd68, %rd69;
	shl.b64 	%rd71, %rd70, 2;
	and.b64  	%rd72, %rd71, -8;
	add.s64 	%rd73, %rd3, %rd72;
	st.global.v2.f32 	[%rd73], {%f217, %f219};
	ld.shared.f32 	%f220, [%r167+1024];
	div.rn.f32 	%f221, %f220, %f35;
	ld.shared.f32 	%f222, [%r168+1024];
	div.rn.f32 	%f223, %f222, %f35;
	add.s64 	%rd74, %rd68, 512;
	shr.u64 	%rd75, %rd74, 63;
	add.s64 	%rd76, %rd74, %rd75;
	shl.b64 	%rd77, %rd76, 2;
	and.b64  	%rd78, %rd77, -8;
	add.s64 	%rd79, %rd3, %rd78;
	st.global.v2.f32 	[%rd79], {%f221, %f223};
	ld.shared.f32 	%f224, [%r167+2048];
	div.rn.f32 	%f225, %f224, %f35;
	ld.shared.f32 	%f226, [%r168+2048];
	div.rn.f32 	%f227, %f226, %f35;
	add.s32 	%r170, %r169, 1024;
	cvt.u64.u32 	%rd80, %r170;
	add.s64 	%rd81, %rd13, %rd80;
	shr.u64 	%rd82, %rd81, 63;
	add.s64 	%rd83, %rd81, %rd82;
	shl.b64 	%rd84, %rd83, 2;
	and.b64  	%rd85, %rd84, -8;
	add.s64 	%rd86, %rd3, %rd85;
	st.global.v2.f32 	[%rd86], {%f225, %f227};
	ld.shared.f32 	%f228, [%r167+3072];
	div.rn.f32 	%f229, %f228, %f35;
	ld.shared.f32 	%f230, [%r168+3072];
	div.rn.f32 	%f231, %f230, %f35;
	add.s32 	%r171, %r169, 1536;
	cvt.u64.u32 	%rd87, %r171;
	add.s64 	%rd88, %rd13, %rd87;
	shr.u64 	%rd89, %rd88, 63;
	add.s64 	%rd90, %rd88, %rd89;
	shl.b64 	%rd91, %rd90, 2;
	and.b64  	%rd92, %rd91, -8;
	add.s64 	%rd93, %rd3, %rd92;
	st.global.v2.f32 	[%rd93], {%f229, %f231};
	add.s32 	%r176, %r176, 1024;
	setp.lt.s32 	%p49, %r176, %r5;
	@%p49 bra 	$L__BB293_37;
$L__BB293_38:
	add.s64 	%rd94, %rd94, %rd6;
	setp.lt.s64 	%p50, %rd94, %rd26;
	@%p50 bra 	$L__BB293_4;
$L__BB293_39:
	ret;

}
	// .globl	_Z20SoftmaxBlockSMemImplI22BroadcastScaleMaskLoadIffbLm2EiE11DirectStoreIffEfLi1ELi128EL9Algorithm0EEvT_T0_ll
.visible .entry _Z20SoftmaxBlockSMemImplI22BroadcastScaleMaskLoadIffbLm2EiE11DirectStoreIffEfLi1ELi128EL9Algorithm0EEvT_T0_ll(
	.param .align 8 .b8 _Z20SoftmaxBlockSMemImplI22BroadcastScaleMaskLoadIffbLm2EiE11DirectStoreIffEfLi1ELi128EL9Algorithm0EEvT_T0_ll_param_0[88],
	.param .align 8 .b8 _Z20SoftmaxBlockSMemImplI22BroadcastScaleMaskLoadIffbLm2EiE11DirectStoreIffEfLi1ELi128EL9Algorithm0EEvT_T0_ll_param_1[16],
	.param .u64 _Z20SoftmaxBlockSMemImplI22BroadcastScaleMaskLoadIffbLm2EiE11DirectStoreIffEfLi1ELi128EL9Algorithm0EEvT_T0_ll_param_2,
	.param .u64 _Z20SoftmaxBlockSMemImplI22BroadcastScaleMaskLoadIffbLm2EiE11DirectStoreIffEfLi1ELi128EL9Algorithm0EEvT_T0_ll_param_3
)
{
	.reg .pred 	%p<55>;
	.reg .b16 	%rs<8>;
	.reg .b32 	%r<185>;
	.reg .b32 	%f<213>;
	.reg .b64 	%rd<81>;

	ld.param.u64 	%rd25, [_Z20SoftmaxBlockSMemImplI22BroadcastScaleMaskLoadIffbLm2EiE11DirectStoreIffEfLi1ELi128EL9Algorithm0EEvT_T0_ll_param_1+8];
	ld.param.u64 	%rd24, [_Z20SoftmaxBlockSMemImplI22BroadcastScaleMaskLoadIffbLm2EiE11DirectStoreIffEfLi1ELi128EL9Algorithm0EEvT_T0_ll_param_1];
	ld.param.v2.f32 	{%f26, %f27}, [_Z20SoftmaxBlockSMemImplI22BroadcastScaleMaskLoadIffbLm2EiE11DirectStoreIffEfLi1ELi128EL9Algorithm0EEvT_T0_ll_param_0+80];
	ld.param.u64 	%rd23, [_Z20SoftmaxBlockSMemImplI22BroadcastScaleMaskLoadIffbLm2EiE11DirectStoreIffEfLi1ELi128EL9Algorithm0EEvT_T0_ll_param_0+72];
	ld.param.v2.u32 	{%r32, %r33}, [_Z20SoftmaxBlockSMemImplI22BroadcastScaleMaskLoadIffbLm2EiE11DirectStoreIffEfLi1ELi128EL9Algorithm0EEvT_T0_ll_param_0+56];
	ld.param.v2.u32 	{%r30, %r31}, [_Z20SoftmaxBlockSMemImplI22BroadcastScaleMaskLoadIffbLm2EiE11DirectStoreIffEfLi1ELi128EL9Algorithm0EEvT_T0_ll_param_0+40];
	ld.param.u64 	%rd19, [_Z20SoftmaxBlockSMemImplI22BroadcastScaleMaskLoadIffbLm2EiE11DirectStoreIffEfLi1ELi128EL9Algorithm0EEvT_T0_ll_param_0+24];
	ld.param.u64 	%rd18, [_Z20SoftmaxBlockSMemImplI22BroadcastScaleMaskLoadIffbLm2EiE11DirectStoreIffEfLi1ELi128EL9Algorithm0EEvT_T0_ll_param_0+16];
	ld.param.u64 	%rd17, [_Z20SoftmaxBlockSMemImplI22BroadcastScaleMaskLoadIffbLm2EiE11DirectStoreIffEfLi1ELi128EL9Algorithm0EEvT_T0_ll_param_0+8];
	ld.param.u64 	%rd16, [_Z20SoftmaxBlockSMemImplI22BroadcastScaleMaskLoadIffbLm2EiE11DirectStoreIffEfLi1ELi128EL9Algorithm0EEvT_T0_ll_param_0];
	ld.param.u64 	%rd26, [_Z20SoftmaxBlockSMemImplI22BroadcastScaleMaskLoadIffbLm2EiE11DirectStoreIffEfLi1ELi128EL9Algorithm0EEvT_T0_ll_param_2];
	ld.param.u64 	%rd27, [_Z20SoftmaxBlockSMemImplI22BroadcastScaleMaskLoadIffbLm2EiE11DirectStoreIffEfLi1ELi128EL9Algorithm0EEvT_T0_ll_param_3];
	cvta.to.global.u64 	%rd1, %rd16;
	cvta.to.global.u64 	%rd2, %rd17;
	mov.u32 	%r4, %tid.x;
	cvt.u32.u64 	%r5, %rd27;
	mov.u32 	%r34, %ctaid.x;
	cvt.u64.u32 	%rd79, %r34;
	setp.le.s64 	%p2, %rd26, %rd79;
	@%p2 bra 	$L__BB294_34;
	// begin inline asm
	mov.u32 %r35, %laneid;
	// end inline asm
	cvt.u64.u32 	%rd6, %r4;
	not.b32 	%r36, %r4;
	add.s32 	%r7, %r36, %r5;
	shr.u32 	%r37, %r7, 7;
	add.s32 	%r38, %r37, 1;
	not.b64 	%rd28, %rd6;
	add.s64 	%rd7, %rd27, %rd28;
	and.b32  	%r8, %r38, 3;
	shl.b32 	%r39, %r4, 2;
	mov.u32 	%r40, shared_buf;
	add.s32 	%r9, %r40, %r39;
	add.s32 	%r10, %r4, 128;
	add.s32 	%r11, %r4, 256;
	add.s32 	%r12, %r4, 384;
	and.b64  	%rd8, %rd7, 384;
$L__BB294_2:
	setp.ge.s32 	%p3, %r4, %r5;
	mov.f32 	%f207, 0fFF800000;
	@%p3 bra 	$L__BB294_10;
	setp.eq.s32 	%p4, %r8, 0;
	mov.f32 	%f207, 0fFF800000;
	mov.u32 	%r177, %r4;
	@%p4 bra 	$L__BB294_7;
	setp.eq.s32 	%p5, %r8, 1;
	setp.eq.s64 	%p6, %rd19, 1;
	setp.eq.s64 	%p7, %rd18, 1;
	mad.lo.s64 	%rd10, %rd23, %rd79, %rd6;
	cvt.u32.u64 	%r41, %rd10;
	div.s32 	%r42, %r41, %r30;
	mul.lo.s32 	%r43, %r42, %r30;
	sub.s32 	%r44, %r41, %r43;
	selp.b32 	%r45, 0, %r42, %p7;
	selp.b32 	%r46, 0, %r44, %p6;
	mul.lo.s32 	%r47, %r32, %r45;
	mad.lo.s32 	%r48, %r33, %r46, %r47;
	shl.b64 	%rd29, %rd10, 32;
	shr.s64 	%rd30, %rd29, 30;
	add.s64 	%rd31, %rd1, %rd30;
	ld.global.f32 	%f31, [%rd31];
	cvt.s64.s32 	%rd32, %r48;
	add.s64 	%rd33, %rd2, %rd32;
	ld.global.u8 	%rs1, [%rd33];
	setp.eq.s16 	%p8, %rs1, 0;
	mul.f32 	%f32, %f31, %f27;
	selp.f32 	%f33, %f26, %f32, %p8;
	st.shared.f32 	[%r9], %f33;
	max.f32 	%f207, %f33, 0fFF800000;
	mov.u32 	%r177, %r10;
	@%p5 bra 	$L__BB294_7;
	setp.eq.s32 	%p9, %r8, 2;
	add.s64 	%rd34, %rd10, 128;
	cvt.u32.u64 	%r49, %rd34;
	div.s32 	%r50, %r49, %r30;
	mul.lo.s32 	%r51, %r50, %r30;
	sub.s32 	%r52, %r49, %r51;
	selp.b32 	%r53, 0, %r50, %p7;
	selp.b32 	%r54, 0, %r52, %p6;
	mul.lo.s32 	%r55, %r32, %r53;
	mad.lo.s32 	%r56, %r33, %r54, %r55;
	shl.b64 	%rd35, %rd34, 32;
	shr.s64 	%rd36, %rd35, 30;
	add.s64 	%rd37, %rd1, %rd36;
	ld.global.f32 	%f34, [%rd37];
	cvt.s64.s32 	%rd38, %r56;
	add.s64 	%rd39, %rd2, %rd38;
	ld.global.u8 	%rs2, [%rd39];
	setp.eq.s16 	%p12, %rs2, 0;
	mul.f32 	%f35, %f34, %f27;
	selp.f32 	%f36, %f26, %f35, %p12;
	st.shared.f32 	[%r9+512], %f36;
	max.f32 	%f207, %f207, %f36;
	mov.u32 	%r177, %r11;
	@%p9 bra 	$L__BB294_7;
	add.s64 	%rd40, %rd10, 256;
	cvt.u32.u64 	%r57, %rd40;
	div.s32 	%r58, %r57, %r30;
	mul.lo.s32 	%r59, %r58, %r30;
	sub.s32 	%r60, %r57, %r59;
	selp.b32 	%r61, 0, %r58, %p7;
	selp.b32 	%r62, 0, %r60, %p6;
	mul.lo.s32 	%r63, %r32, %r61;
	mad.lo.s32 	%r64, %r33, %r62, %r63;
	shl.b64 	%rd41, %rd40, 32;
	shr.s64 	%rd42, %rd41, 30;
	add.s64 	%rd43, %rd1, %rd42;
	ld.global.f32 	%f37, [%rd43];
	cvt.s64.s32 	%rd44, %r64;
	add.s64 	%rd45, %rd2, %rd44;
	ld.global.u8 	%rs3, [%rd45];
	setp.eq.s16 	%p15, %rs3, 0;
	mul.f32 	%f38, %f37, %f27;
	selp.f32 	%f39, %f26, %f38, %p15;
	st.shared.f32 	[%r9+1024], %f39;
	max.f32 	%f207, %f207, %f39;
	mov.u32 	%r177, %r12;
$L__BB294_7:
	setp.lt.u32 	%p16, %r7, 384;
	@%p16 bra 	$L__BB294_10;
	add.s32 	%r180, %r177, 256;
	mul.lo.s64 	%rd46, %rd23, %rd79;
	cvt.u32.u64 	%r65, %rd46;
	add.s32 	%r179, %r177, %r65;
	shl.b64 	%rd80, %rd46, 32;
	shl.b32 	%r66, %r177, 2;
	mov.u32 	%r67, shared_buf;
	add.s32 	%r68, %r67, %r66;
	add.s32 	%r178, %r68, 1024;
$L__BB294_9:
	setp.eq.s64 	%p17, %rd19, 1;
	setp.eq.s64 	%p18, %rd18, 1;
	div.s32 	%r69, %r179, %r30;
	neg.s32 	%r70, %r30;
	mad.lo.s32 	%r71, %r70, %r69, %r179;
	selp.b32 	%r72, 0, %r69, %p18;
	selp.b32 	%r73, 0, %r71, %p17;
	mul.lo.s32 	%r74, %r32, %r72;
	mad.lo.s32 	%r75, %r33, %r73, %r74;
	cvt.u64.u32 	%rd47, %r177;
	shl.b64 	%rd48, %rd47, 32;
	add.s64 	%rd49, %rd48, %rd80;
	shr.s64 	%rd50, %rd49, 30;
	add.s64 	%rd51, %rd1, %rd50;
	ld.global.f32 	%f40, [%rd51];
	cvt.s64.s32 	%rd52, %r75;
	add.s64 	%rd53, %rd2, %rd52;
	ld.global.u8 	%rs4, [%rd53];
	setp.eq.s16 	%p19, %rs4, 0;
	mul.f32 	%f41, %f40, %f27;
	selp.f32 	%f42, %f26, %f41, %p19;
	st.shared.f32 	[%r178+-1024], %f42;
	max.f32 	%f43, %f207, %f42;
	add.s32 	%r76, %r179, 128;
	div.s32 	%r77, %r76, %r30;
	mad.lo.s32 	%r78, %r70, %r77, %r76;
	selp.b32 	%r79, 0, %r77, %p18;
	selp.b32 	%r80, 0, %r78, %p17;
	mul.lo.s32 	%r81, %r32, %r79;
	mad.lo.s32 	%r82, %r33, %r80, %r81;
	add.s64 	%rd54, %rd49, 549755813888;
	shr.s64 	%rd55, %rd54, 30;
	add.s64 	%rd56, %rd1, %rd55;
	ld.global.f32 	%f44, [%rd56];
	cvt.s64.s32 	%rd57, %r82;
	add.s64 	%rd58, %rd2, %rd57;
	ld.global.u8 	%rs5, [%rd58];
	setp.eq.s16 	%p20, %rs5, 0;
	mul.f32 	%f45, %f44, %f27;
	selp.f32 	%f46, %f26, %f45, %p20;
	st.shared.f32 	[%r178+-512], %f46;
	max.f32 	%f47, %f43, %f46;
	add.s32 	%r83, %r179, 256;
	div.s32 	%r84, %r83, %r30;
	mad.lo.s32 	%r85, %r70, %r84, %r83;
	selp.b32 	%r86, 0, %r84, %p18;
	selp.b32 	%r87, 0, %r85, %p17;
	mul.lo.s32 	%r88, %r32, %r86;
	mad.lo.s32 	%r89, %r33, %r87, %r88;
	add.s64 	%rd59, %rd49, 1099511627776;
	shr.s64 	%rd60, %rd59, 30;
	add.s64 	%rd61, %rd1, %rd60;
	ld.global.f32 	%f48, [%rd61];
	cvt.s64.s32 	%rd62, %r89;
	add.s64 	%rd63, %rd2, %rd62;
	ld.global.u8 	%rs6, [%rd63];
	setp.eq.s16 	%p21, %rs6, 0;
	mul.f32 	%f49, %f48, %f27;
	selp.f32 	%f50, %f26, %f49, %p21;
	st.shared.f32 	[%r178], %f50;
	max.f32 	%f51, %f47, %f50;
	add.s32 	%r90, %r179, 384;
	div.s32 	%r91, %r90, %r30;
	mad.lo.s32 	%r92, %r70, %r91, %r90;
	selp.b32 	%r93, 0, %r91, %p18;
	selp.b32 	%r94, 0, %r92, %p17;
	mul.lo.s32 	%r95, %r32, %r93;
	mad.lo.s32 	%r96, %r33, %r94, %r95;
	add.s64 	%rd64, %rd49, 1649267441664;
	shr.s64 	%rd65, %rd64, 30;
	add.s64 	%rd66, %rd1, %rd65;
	ld.global.f32 	%f52, [%rd66];
	cvt.s64.s32 	%rd67, %r96;
	add.s64 	%rd68, %rd2, %rd67;
	ld.global.u8 	%rs7, [%rd68];
	setp.eq.s16 	%p22, %rs7, 0;
	mul.f32 	%f53, %f52, %f27;
	selp.f32 	%f54, %f26, %f53, %p22;
	st.shared.f32 	[%r178+512], %f54;
	max.f32 	%f207, %f51, %f54;
	add.s32 	%r20, %r180, 512;
	add.s32 	%r97, %r180, 256;
	add.s32 	%r179, %r179, 512;
	add.s64 	%rd80, %rd80, 2199023255552;
	add.s32 	%r178, %r178, 2048;
	setp.lt.s32 	%p23, %r97, %r5;
	mov.u32 	%r180, %r20;
	@%p23 bra 	$L__BB294_9;
$L__BB294_10:
	setp.gt.s32 	%p25, %r35, 15;
	setp.gt.s32 	%p26, %r35, 23;
	setp.gt.s32 	%p27, %r35, 27;
	setp.gt.s32 	%p28, %r35, 29;
	setp.gt.s32 	%p29, %r35, 30;
	mov.b32 	%r99, %f207;
	mov.b32 	%r100, 1;
	mov.b32 	%r121, 31;
	mov.b32 	%r122, -1;
	// begin inline asm
	shfl.sync.down.b32 %r98, %r99, %r100, %r121, %r122;
	// end inline asm
	mov.b32 	%f55, %r98;
	max.f32 	%f56, %f207, %f55;
	selp.f32 	%f57, %f207, %f56, %p29;
	mov.b32 	%r104, %f57;
	mov.b32 	%r105, 2;
	// begin inline asm
	shfl.sync.down.b32 %r103, %r104, %r105, %r121, %r122;
	// end inline asm
	mov.b32 	%f58, %r103;
	max.f32 	%f59, %f57, %f58;
	selp.f32 	%f60, %f57, %f59, %p28;
	mov.b32 	%r109, %f60;
	mov.b32 	%r110, 4;
	// begin inline asm
	shfl.sync.down.b32 %r108, %r109, %r110, %r121, %r122;
	// end inline asm
	mov.b32 	%f61, %r108;
	max.f32 	%f62, %f60, %f61;
	selp.f32 	%f63, %f60, %f62, %p27;
	mov.b32 	%r114, %f63;
	mov.b32 	%r115, 8;
	// begin inline asm
	shfl.sync.down.b32 %r113, %r114, %r115, %r121, %r122;
	// end inline asm
	mov.b32 	%f64, %r113;
	max.f32 	%f11, %f63, %f64;
	selp.f32 	%f208, %f63, %f11, %p26;
	mov.b32 	%r119, %f208;
	mov.b32 	%r120, 16;
	// begin inline asm
	shfl.sync.down.b32 %r118, %r119, %r120, %r121, %r122;
	// end inline asm
	mov.pred 	%p54, 0;
	@%p25 bra 	$L__BB294_13;
	setp.ne.s32 	%p31, %r35, 0;
	mov.b32 	%f65, %r118;
	max.f32 	%f208, %f11, %f65;
	@%p31 bra 	$L__BB294_13;
	shr.u32 	%r123, %r4, 3;
	and.b32  	%r124, %r123, 124;
	mov.u32 	%r125, _ZZ14BlockAllReduceI5MaxOpfLi128EET0_S1_E12temp_storage;
	add.s32 	%r126, %r125, %r124;
	st.shared.f32 	[%r126+4], %f208;
	mov.pred 	%p54, -1;
$L__BB294_13:
	setp.ne.s32 	%p33, %r4, 0;
	bar.sync 	0;
	@%p33 bra 	$L__BB294_15;
	ld.shared.f32 	%f66, [_ZZ14BlockAllReduceI5MaxOpfLi128EET0_S1_E12temp_storage+8];
	max.f32 	%f67, %f208, %f66;
	ld.shared.f32 	%f68, [_ZZ14BlockAllReduceI5MaxOpfLi128EET0_S1_E12temp_storage+12];
	max.f32 	%f69, %f67, %f68;
	ld.shared.f32 	%f70, [_ZZ14BlockAllReduceI5MaxOpfLi128EET0_S1_E12temp_storage+16];
	max.f32 	%f71, %f69, %f70;
	st.shared.f32 	[_ZZ14BlockAllReduceI5MaxOpfLi128EET0_S1_E16result_broadcast], %f71;
$L__BB294_15:
	setp.le.s64 	%p34, %rd27, %rd6;
	bar.sync 	0;
	mov.f32 	%f212, 0f00000000;
	ld.shared.f32 	%f15, [_ZZ14BlockAllReduceI5MaxOpfLi128EET0_S1_E16result_broadcast];
	@%p34 bra 	$L__BB294_22;
	setp.eq.s64 	%p35, %rd8, 384;
	mov.f32 	%f212, 0f00000000;
	mov.u32 	%r181, %r4;
	@%p35 bra 	$L__BB294_20;
	setp.eq.s64 	%p36, %rd8, 0;
	ld.shared.f32 	%f75, [%r9];
	sub.f32 	%f76, %f75, %f15;
	fma.rn.f32 	%f77, %f76, 0f3BBB989D, 0f3F000000;
	cvt.sat.f32.f32 	%f78, %f77;
	mov.f32 	%f79, 0f4B400001;
	mov.f32 	%f80, 0f437C0000;
	fma.rm.f32 	%f81, %f78, %f80, %f79;
	add.f32 	%f82, %f81, 0fCB40007F;
	neg.f32 	%f83, %f82;
	fma.rn.f32 	%f84, %f76, 0f3FB8AA3B, %f83;
	fma.rn.f32 	%f85, %f76, 0f32A57060, %f84;
	mov.b32 	%r127, %f81;
	shl.b32 	%r128, %r127, 23;
	mov.b32 	%f86, %r128;
	ex2.approx.ftz.f32 	%f87, %f85;
	mul.f32 	%f88, %f87, %f86;
	st.shared.f32 	[%r9], %f88;
	add.f32 	%f212, %f88, 0f00000000;
	mov.u32 	%r181, %r10;
	@%p36 bra 	$L__BB294_20;
	setp.eq.s64 	%p37, %rd8, 128;
	ld.shared.f32 	%f89, [%r9+512];
	sub.f32 	%f90, %f89, %f15;
	fma.rn.f32 	%f91, %f90, 0f3BBB989D, 0f3F000000;
	cvt.sat.f32.f32 	%f92, %f91;
	mov.f32 	%f93, 0f4B400001;
	mov.f32 	%f94, 0f437C0000;
	fma.rm.f32 	%f95, %f92, %f94, %f93;
	add.f32 	%f96, %f95, 0fCB40007F;
	neg.f32 	%f97, %f96;
	fma.rn.f32 	%f98, %f90, 0f3FB8AA3B, %f97;
	fma.rn.f32 	%f99, %f90, 0f32A57060, %f98;
	mov.b32 	%r129, %f95;
	shl.b32 	%r130, %r129, 23;
	mov.b32 	%f100, %r130;
	ex2.approx.ftz.f32 	%f101, %f99;
	mul.f32 	%f102, %f101, %f100;
	st.shared.f32 	[%r9+512], %f102;
	add.f32 	%f212, %f212, %f102;
	mov.u32 	%r181, %r11;
	@%p37 bra 	$L__BB294_20;
	ld.shared.f32 	%f103, [%r9+1024];
	sub.f32 	%f104, %f103, %f15;
	fma.rn.f32 	%f105, %f104, 0f3BBB989D, 0f3F000000;
	cvt.sat.f32.f32 	%f106, %f105;
	mov.f32 	%f107, 0f4B400001;
	mov.f32 	%f108, 0f437C0000;
	fma.rm.f32 	%f109, %f106, %f108, %f107;
	add.f32 	%f110, %f109, 0fCB40007F;
	neg.f32 	%f111, %f110;
	fma.rn.f32 	%f112, %f104, 0f3FB8AA3B, %f111;
	fma.rn.f32 	%f113, %f104, 0f32A57060, %f112;
	mov.b32 	%r131, %f109;
	shl.b32 	%r132, %r131, 23;
	mov.b32 	%f114, %r132;
	ex2.approx.ftz.f32 	%f115, %f113;
	mul.f32 	%f116, %f115, %f114;
	st.shared.f32 	[%r9+1024], %f116;
	add.f32 	%f212, %f212, %f116;
	mov.u32 	%r181, %r12;
$L__BB294_20:
	setp.lt.u64 	%p38, %rd7, 384;
	@%p38 bra 	$L__BB294_22;
$L__BB294_21:
	shl.b32 	%r133, %r181, 2;
	mov.u32 	%r134, shared_buf;
	add.s32 	%r135, %r134, %r133;
	ld.shared.f32 	%f117, [%r135];
	sub.f32 	%f118, %f117, %f15;
	fma.rn.f32 	%f119, %f118, 0f3BBB989D, 0f3F000000;
	cvt.sat.f32.f32 	%f120, %f119;
	mov.f32 	%f121, 0f4B400001;
	mov.f32 	%f122, 0f437C0000;
	fma.rm.f32 	%f123, %f120, %f122, %f121;
	add.f32 	%f124, %f123, 0fCB40007F;
	neg.f32 	%f125, %f124;
	fma.rn.f32 	%f126, %f118, 0f3FB8AA3B, %f125;
	fma.rn.f32 	%f127, %f118, 0f32A57060, %f126;
	mov.b32 	%r136, %f123;
	shl.b32 	%r137, %r136, 23;
	mov.b32 	%f128, %r137;
	ex2.approx.ftz.f32 	%f129, %f127;
	mul.f32 	%f130, %f129, %f128;
	st.shared.f32 	[%r135], %f130;
	add.f32 	%f131, %f212, %f130;
	ld.shared.f32 	%f132, [%r135+512];
	sub.f32 	%f133, %f132, %f15;
	fma.rn.f32 	%f134, %f133, 0f3BBB989D, 0f3F000000;
	cvt.sat.f32.f32 	%f135, %f134;
	fma.rm.f32 	%f136, %f135, %f122, %f121;
	add.f32 	%f137, %f136, 0fCB40007F;
	neg.f32 	%f138, %f137;
	fma.rn.f32 	%f139, %f133, 0f3FB8AA3B, %f138;
	fma.rn.f32 	%f140, %f133, 0f32A57060, %f139;
	mov.b32 	%r138, %f136;
	shl.b32 	%r139, %r138, 23;
	mov.b32 	%f141, %r139;
	ex2.approx.ftz.f32 	%f142, %f140;
	mul.f32 	%f143, %f142, %f141;
	st.shared.f32 	[%r135+512], %f143;
	add.f32 	%f144, %f131, %f143;
	ld.shared.f32 	%f145, [%r135+1024];
	sub.f32 	%f146, %f145, %f15;
	fma.rn.f32 	%f147, %f146, 0f3BBB989D, 0f3F000000;
	cvt.sat.f32.f32 	%f148, %f147;
	fma.rm.f32 	%f149, %f148, %f122, %f121;
	add.f32 	%f150, %f149, 0fCB40007F;
	neg.f32 	%f151, %f150;
	fma.rn.f32 	%f152, %f146, 0f3FB8AA3B, %f151;
	fma.rn.f32 	%f153, %f146, 0f32A57060, %f152;
	mov.b32 	%r140, %f149;
	shl.b32 	%r141, %r140, 23;
	mov.b32 	%f154, %r141;
	ex2.approx.ftz.f32 	%f155, %f153;
	mul.f32 	%f156, %f155, %f154;
	st.shared.f32 	[%r135+1024], %f156;
	add.f32 	%f157, %f144, %f156;
	ld.shared.f32 	%f158, [%r135+1536];
	sub.f32 	%f159, %f158, %f15;
	fma.rn.f32 	%f160, %f159, 0f3BBB989D, 0f3F000000;
	cvt.sat.f32.f32 	%f161, %f160;
	fma.rm.f32 	%f162, %f161, %f122, %f121;
	add.f32 	%f163, %f162, 0fCB40007F;
	neg.f32 	%f164, %f163;
	fma.rn.f32 	%f165, %f159, 0f3FB8AA3B, %f164;
	fma.rn.f32 	%f166, %f159, 0f32A57060, %f165;
	mov.b32 	%r142, %f162;
	shl.b32 	%r143, %r142, 23;
	mov.b32 	%f167, %r143;
	ex2.approx.ftz.f32 	%f168, %f166;
	mul.f32 	%f169, %f168, %f167;
	st.shared.f32 	[%r135+1536], %f169;
	add.f32 	%f212, %f157, %f169;
	add.s32 	%r181, %r181, 512;
	cvt.u64.u32 	%rd69, %r181;
	setp.gt.u64 	%p39, %rd27, %rd69;
	@%p39 bra 	$L__BB294_21;
$L__BB294_22:
	mov.b32 	%r145, %f212;
	mov.b32 	%r146, 1;
	mov.b32 	%r167, 31;
	mov.b32 	%r168, -1;
	// begin inline asm
	shfl.sync.down.b32 %r144, %r145, %r146, %r167, %r168;
	// end inline asm
	mov.b32 	%f170, %r144;
	add.f32 	%f171, %f212, %f170;
	selp.f32 	%f172, %f212, %f171, %p29;
	mov.b32 	%r150, %f172;
	mov.b32 	%r151, 2;
	// begin inline asm
	shfl.sync.down.b32 %r149, %r150, %r151, %r167, %r168;
	// end inline asm
	mov.b32 	%f173, %r149;
	add.f32 	%f174, %f172, %f173;
	selp.f32 	%f175, %f172, %f174, %p28;
	mov.b32 	%r155, %f175;
	mov.b32 	%r156, 4;
	// begin inline asm
	shfl.sync.down.b32 %r154, %r155, %r156, %r167, %r168;
	// end inline asm
	mov.b32 	%f176, %r154;
	add.f32 	%f177, %f175, %f176;
	selp.f32 	%f178, %f175, %f177, %p27;
	mov.b32 	%r160, %f178;
	mov.b32 	%r161, 8;
	// begin inline asm
	shfl.sync.down.b32 %r159, %r160, %r161, %r167, %r168;
	// end inline asm
	mov.b32 	%f179, %r159;
	add.f32 	%f180, %f178, %f179;
	selp.f32 	%f181, %f178, %f180, %p26;
	mov.b32 	%r165, %f181;
	mov.b32 	%r166, 16;
	// begin inline asm
	shfl.sync.down.b32 %r164, %r165, %r166, %r167, %r168;
	// end inline asm
	mov.b32 	%f182, %r164;
	add.f32 	%f183, %f181, %f182;
	selp.f32 	%f24, %f181, %f183, %p25;
	not.pred 	%p45, %p54;
	@%p45 bra 	$L__BB294_24;
	shr.u32 	%r169, %r4, 3;
	and.b32  	%r170, %r169, 124;
	mov.u32 	%r171, _ZZ14BlockAllReduceI5SumOpfLi128EET0_S1_E12temp_storage;
	add.s32 	%r172, %r171, %r170;
	st.shared.f32 	[%r172+4], %f24;
$L__BB294_24:
	setp.ne.s32 	%p46, %r4, 0;
	bar.sync 	0;
	@%p46 bra 	$L__BB294_26;
	ld.shared.f32 	%f184, [_ZZ14BlockAllReduceI5SumOpfLi128EET0_S1_E12temp_storage+8];
	add.f32 	%f185, %f24, %f184;
	ld.shared.f32 	%f186, [_ZZ14BlockAllReduceI5SumOpfLi128EET0_S1_E12temp_storage+12];
	add.f32 	%f187, %f185, %f186;
	ld.shared.f32 	%f188, [_ZZ14BlockAllReduceI5SumOpfLi128EET0_S1_E12temp_storage+16];
	add.f32 	%f189, %f187, %f188;
	st.shared.f32 	[_ZZ14BlockAllReduceI5SumOpfLi128EET0_S1_E16result_broadcast], %f189;
$L__BB294_26:
	setp.ge.s32 	%p47, %r4, %r5;
	bar.sync 	0;
	ld.shared.f32 	%f25, [_ZZ14BlockAllReduceI5SumOpfLi128EET0_S1_E16result_broadcast];
	@%p47 bra 	$L__BB294_33;
	setp.eq.s32 	%p48, %r8, 0;
	mov.u32 	%r183, %r4;
	@%p48 bra 	$L__BB294_31;
	setp.eq.s32 	%p49, %r8, 1;
	ld.shared.f32 	%f190, [%r9];
	div.rn.f32 	%f191, %f190, %f25;
	mad.lo.s64 	%rd70, %rd79, %rd25, %rd6;
	cvta.to.global.u64 	%rd71, %rd24;
	shl.b64 	%rd72, %rd70, 2;
	add.s64 	%rd14, %rd71, %rd72;
	st.global.f32 	[%rd14], %f191;
	mov.u32 	%r183, %r10;
	@%p49 bra 	$L__BB294_31;
	setp.eq.s32 	%p50, %r8, 2;
	ld.shared.f32 	%f192, [%r9+512];
	div.rn.f32 	%f193, %f192, %f25;
	st.global.f32 	[%rd14+512], %f193;
	mov.u32 	%r183, %r11;
	@%p50 bra 	$L__BB294_31;
	ld.shared.f32 	%f194, [%r9+1024];
	div.rn.f32 	%f195, %f194, %f25;
	st.global.f32 	[%rd14+1024], %f195;
	mov.u32 	%r183, %r12;
$L__BB294_31:
	setp.lt.u32 	%p51, %r7, 384;
	@%p51 bra 	$L__BB294_33;
$L__BB294_32:
	shl.b32 	%r173, %r183, 2;
	mov.u32 	%r174, shared_buf;
	add.s32 	%r175, %r174, %r173;
	ld.shared.f32 	%f196, [%r175];
	div.rn.f32 	%f197, %f196, %f25;
	cvt.u64.u32 	%rd73, %r183;
	mad.lo.s64 	%rd74, %rd79, %rd25, %rd73;
	cvta.to.global.u64 	%rd75, %rd24;
	shl.b64 	%rd76, %rd74, 2;
	add.s64 	%rd77, %rd75, %rd76;
	st.global.f32 	[%rd77], %f197;
	ld.shared.f32 	%f198, [%r175+512];
	div.rn.f32 	%f199, %f198, %f25;
	st.global.f32 	[%rd77+512], %f199;
	ld.shared.f32 	%f200, [%r175+1024];
	div.rn.f32 	%f201, %f200, %f25;
	st.global.f32 	[%rd77+1024], %f201;
	ld.shared.f32 	%f202, [%r175+1536];
	div.rn.f32 	%f203, %f202, %f25;
	st.global.f32 	[%rd77+1536], %f203;
	add.s32 	%r183, %r183, 512;
	setp.lt.s32 	%p52, %r183, %r5;
	@%p52 bra 	$L__BB294_32;
$L__BB294_33:
	mov.u32 	%r176, %nctaid.x;
	cvt.u64.u32 	%rd78, %r176;
	add.s64 	%rd79, %rd79, %rd78;
	setp.lt.s64 	%p53, %rd79, %rd26;
	@%p53 bra 	$L__BB294_2;
$L__BB294_34:
	ret;

}
	// .globl	_Z20SoftmaxBlockSMemImplI22BroadcastScaleMaskLoadIffbLm2EiE11DirectStoreIffEfLi1ELi1024EL9Algorithm0EEvT_T0_ll
.visible .entry _Z20SoftmaxBlockSMemImplI22BroadcastScaleMaskLoadIffbLm2EiE11DirectStoreIffEfLi1ELi1024EL9Algorithm0EEvT_T0_ll(
	.param .align 8 .b8 _Z20SoftmaxBlockSMemImplI22BroadcastScaleMaskLoadIffbLm2EiE11DirectStoreIffEfLi1ELi1024EL9Algorithm0EEvT_T0_ll_param_0[88],
	.param .align 8 .b8 _Z20SoftmaxBlockSMemImplI22BroadcastScaleMaskLoadIffbLm2EiE11DirectStoreIffEfLi1ELi1024EL9Algorithm0EEvT_T0_ll_param_1[16],
	.param .u64 _Z20SoftmaxBlockSMemImplI22BroadcastScaleMaskLoadIffbLm2EiE11DirectStoreIffEfLi1ELi1024EL9Algorithm0EEvT_T0_ll_param_2,
	.param .u64 _Z20SoftmaxBlockSMemImplI22BroadcastScaleMaskLoadIffbLm2EiE11DirectStoreIffEfLi1ELi1024EL9Algorithm0EEvT_T0_ll_param_3
)
{
	.reg .pred 	%p<55>;
	.reg .b16 	%rs<8>;
	.reg .b32 	%r<185>;
	.reg .b32 	%f<325>;
	.reg .b64 	%rd<81>;

	ld.param.u64 	%rd25, [_Z20SoftmaxBlockSMemImplI22BroadcastScaleMaskLoadIffbLm2EiE11DirectStoreIffEfLi1ELi1024EL9Algorithm0EEvT_T0_ll_param_1+8];
	ld.param.u64 	%rd24, [_Z20SoftmaxBlockSMemImplI22BroadcastScaleMaskLoadIffbLm2EiE11DirectStoreIffEfLi1ELi1024EL9Algorithm0EEvT_T0_ll_param_1];
	ld.param.v2.f32 	{%f26, %f27}, [_Z20SoftmaxBlockSMemImplI22BroadcastScaleMaskLoadIffbLm2EiE11DirectStoreIffEfLi1ELi1024EL9Algorithm0EEvT_T0_ll_param_0+80];
	ld.param.u64 	%rd23, [_Z20SoftmaxBlockSMemImplI22BroadcastScaleMaskLoadIffbLm2EiE11DirectStoreIffEfLi1ELi1024EL9Algorithm0EEvT_T0_ll_param_0+72];
	ld.param.v2.u32 	{%r32, %r33}, [_Z20SoftmaxBlockSMemImplI22BroadcastScaleMaskLoadIffbLm2EiE11DirectStoreIffEfLi1ELi1024EL9Algorithm0EEvT_T0_ll_param_0+56];
	ld.param.v2.u32 	{%r30, %r31}, [_Z20SoftmaxBlockSMemImplI22BroadcastScaleMaskLoadIffbLm2EiE11DirectStoreIffEfLi1ELi1024EL9Algorithm0EEvT_T0_ll_param_0+40];
	ld.param.u64 	%rd19, [_Z20SoftmaxBlockSMemImplI22BroadcastScaleMaskLoadIffbLm2EiE11DirectStoreIffEfLi1ELi1024EL9Algorithm0EEvT_T0_ll_param_0+24];
	ld.param.u64 	%rd18, [_Z20SoftmaxBlockSMemImplI22BroadcastScaleMaskLoadIffbLm2EiE11DirectStoreIffEfLi1ELi1024EL9Algorithm0EEvT_T0_ll_param_0+16];
	ld.param.u64 	%rd17, [_Z20SoftmaxBlockSMemImplI22BroadcastScaleMaskLoadIffbLm2EiE11DirectStoreIffEfLi1ELi1024EL9Algorithm0EEvT_T0_ll_param_0+8];
	ld.param.u64 	%rd16, [_Z20SoftmaxBlockSMemImplI22BroadcastScaleMaskLoadIffbLm2EiE11DirectStoreIffEfLi1ELi1024EL9Algorithm0EEvT_T0_ll_param_0];
	ld.param.u64 	%rd26, [_Z20SoftmaxBlockSMemImplI22BroadcastScaleMaskLoadIffbLm2EiE11DirectStoreIffEfLi1ELi1024EL9Algorithm0EEvT_T0_ll_param_2];
	ld.param.u64 	%rd27, [_Z20SoftmaxBlockSMemImplI22BroadcastScaleMaskLoadIffbLm2EiE11DirectStoreIffEfLi1ELi1024EL9Algorithm0EEvT_T0_ll_param_3];
	cvta.to.global.u64 	%rd1, %rd16;
	cvta.to.global.u64 	%rd2, %rd17;
	mov.u32 	%r4, %tid.x;
	cvt.u32.u64 	%r5, %rd27;
	mov.u32 	%r34, %ctaid.x;
	cvt.u64.u32 	%rd79, %r34;
	setp.le.s64 	%p2, %rd26, %rd79;
	@%p2 bra 	$L__BB295_34;
	// begin inline asm
	mov.u32 %r35, %laneid;
	// end inline asm
	cvt.u64.u32 	%rd6, %r4;
	not.b32 	%r36, %r4;
	add.s32 	%r7, %r36, %r5;
	shr.u32 	%r37, %r7, 10;
	add.s32 	%r38, %r37, 1;
	not.b64 	%rd28, %rd6;
	add.s64 	%rd7, %rd27, %rd28;
	and.b32  	%r8, %r38, 3;
	shl.b32 	%r39, %r4, 2;
	mov.u32 	%r40, shared_buf;
	add.s32 	%r9, %r40, %r39;
	or.b32  	%r10, %r4, 1024;
	or.b32  	%r11, %r4, 2048;
	or.b32  	%r12, %r4, 3072;
	and.b64  	%rd8, %rd7, 3072;
$L__BB295_2:
	setp.ge.s32 	%p3, %r4, %r5;
	mov.f32 	%f319, 0fFF800000;
	@%p3 bra 	$L__BB295_10;
	setp.eq.s32 	%p4, %r8, 0;
	mov.f32 	%f319, 0fFF800000;
	mov.u32 	%r177, %r4;
	@%p4 bra 	$L__BB295_7;
	setp.eq.s32 	%p5, %r8, 1;
	setp.eq.s64 	%p6, %rd19, 1;
	setp.eq.s64 	%p7, %rd18, 1;
	mad.lo.s64 	%rd10, %rd23, %rd79, %rd6;
	cvt.u32.u64 	%r41, %rd10;
	div.s32 	%r42, %r41, %r30;
	mul.lo.s32 	%r43, %r42, %r30;
	sub.s32 	%r44, %r41, %r43;
	selp.b32 	%r45, 0, %r42, %p7;
	selp.b32 	%r46, 0, %r44, %p6;
	mul.lo.s32 	%r47, %r32, %r45;
	mad.lo.s32 	%r48, %r33, %r46, %r47;
	shl.b64 	%rd29, %rd10, 32;
	shr.s64 	%rd30, %rd29, 30;
	add.s64 	%rd31, %rd1, %rd30;
	ld.global.f32 	%f31, [%rd31];
	cvt.s64.s32 	%rd32, %r48;
	add.s64 	%rd33, %rd2, %rd32;
	ld.global.u8 	%rs1, [%rd33];
	setp.eq.s16 	%p8, %rs1, 0;
	mul.f32 	%f32, %f31, %f27;
	selp.f32 	%f33, %f26, %f32, %p8;
	st.shared.f32 	[%r9], %f33;
	max.f32 	%f319, %f33, 0fFF800000;
	mov.u32 	%r177, %r10;
	@%p5 bra 	$L__BB295_7;
	setp.eq.s32 	%p9, %r8, 2;
	add.s64 	%rd34, %rd10, 1024;
	cvt.u32.u64 	%r49, %rd34;
	div.s32 	%r50, %r49, %r30;
	mul.lo.s32 	%r51, %r50, %r30;
	sub.s32 	%r52, %r49, %r51;
	selp.b32 	%r53, 0, %r50, %p7;
	selp.b32 	%r54, 0, %r52, %p6;
	mul.lo.s32 	%r55, %r32, %r53;
	mad.lo.s32 	%r56, %r33, %r54, %r55;
	shl.b64 	%rd35, %rd34, 32;
	shr.s64 	%rd36, %rd35, 30;
	add.s64 	%rd37, %rd1, %rd36;
	ld.global.f32 	%f34, [%rd37];
	cvt.s64.s32 	%rd38, %r56;
	add.s64 	%rd39, %rd2, %rd38;
	ld.global.u8 	%rs2, [%rd39];
	setp.eq.s16 	%p12, %rs2, 0;
	mul.f32 	%f35, %f34, %f27;
	selp.f32 	%f36, %f26, %f35, %p12;
	st.shared.f32 	[%r9+4096], %f36;
	max.f32 	%f319, %f319, %f36;
	mov.u32 	%r177, %r11;
	@%p9 bra 	$L__BB295_7;
	add.s64 	%rd40, %rd10, 2048;
	cvt.u32.u64 	%r57, %rd40;
	div.s32 	%r58, %r57, %r30;
	mul.lo.s32 	%r59, %r58, %r30;
	sub.s32 	%r60, %r57, %r59;
	selp.b32 	%r61, 0, %r58, %p7;
	selp.b32 	%r62, 0, %r60, %p6;
	mul.lo.s32 	%r63, %r32, %r61;
	mad.lo.s32 	%r64, %r33, %r62, %r63;
	shl.b64 	%rd41, %rd40, 32;
	shr.s64 	%rd42, %rd41, 30;
	add.s64 	%rd43, %rd1, %rd42;
	ld.global.f32 	%f37, [%rd43];
	cvt.s64.s32 	%rd44, %r64;
	add.s64 	%rd45, %rd2, %rd44;
	ld.global.u8 	%rs3, [%rd45];
	setp.eq.s16 	%p15, %rs3, 0;
	mul.f32 	%f38, %f37, %f27;
	selp.f32 	%f39, %f26, %f38, %p15;
	st.shared.f32 	[%r9+8192], %f39;
	max.f32 	%f319, %f319, %f39;
	mov.u32 	%r177, %r12;
$L__BB295_7:
	setp.lt.u32 	%p16, %r7, 3072;
	@%p16 bra 	$L__BB295_10;
	add.s32 	%r180, %r177, 2048;
	mul.lo.s64 	%rd46, %rd23, %rd79;
	cvt.u32.u64 	%r65, %rd46;
	add.s32 	%r179, %r177, %r65;
	shl.b64 	%rd80, %rd46, 32;
	shl.b32 	%r66, %r177, 2;
	mov.u32 	%r67, shared_buf;
	add.s32 	%r68, %r67, %r66;
	add.s32 	%r178, %r68, 8192;
$L__BB295_9:
	setp.eq.s64 	%p17, %rd19, 1;
	setp.eq.s64 	%p18, %rd18, 1;
	div.s32 	%r69, %r179, %r30;
	neg.s32 	%r70, %r30;
	mad.lo.s32 	%r71, %r70, %r69, %r179;
	selp.b32 	%r72, 0, %r69, %p18;
	selp.b32 	%r73, 0, %r71, %p17;
	mul.lo.s32 	%r74, %r32, %r72;
	mad.lo.s32 	%r75, %r33, %r73, %r74;
	cvt.u64.u32 	%rd47, %r177;
	shl.b64 	%rd48, %rd47, 32;
	add.s64 	%rd49, %rd48, %rd80;
	shr.s64 	%rd50, %rd49, 30;
	add.s64 	%rd51, %rd1, %rd50;
	ld.global.f32 	%f40, [%rd51];
	cvt.s64.s32 	%rd52, %r75;
	add.s64 	%rd53, %rd2, %rd52;
	ld.global.u8 	%rs4, [%rd53];
	setp.eq.s16 	%p19, %rs4, 0;
	mul.f32 	%f41, %f40, %f27;
	selp.f32 	%f42, %f26, %f41, %p19;
	st.shared.f32 	[%r178+-8192], %f42;
	max.f32 	%f43, %f319, %f42;
	add.s32 	%r76, %r179, 1024;
	div.s32 	%r77, %r76, %r30;
	mad.lo.s32 	%r78, %r70, %r77, %r76;
	selp.b32 	%r79, 0, %r77, %p18;
	selp.b32 	%r80, 0, %r78, %p17;
	mul.lo.s32 	%r81, %r32, %r79;
	mad.lo.s32 	%r82, %r33, %r80, %r81;
	add.s64 	%rd54, %rd49, 4398046511104;
	shr.s64 	%rd55, %rd54, 30;
	add.s64 	%rd56, %rd1, %rd55;
	ld.global.f32 	%f44, [%rd56];
	cvt.s64.s32 	%rd57, %r82;
	add.s64 	%rd58, %rd2, %rd57;
	ld.global.u8 	%rs5, [%rd58];
	setp.eq.s16 	%p20, %rs5, 0;
	mul.f32 	%f45, %f44, %f27;
	selp.f32 	%f46, %f26, %f45, %p20;
	st.shared.f32 	[%r178+-4096], %f46;
	max.f32 	%f47, %f43, %f46;
	add.s32 	%r83, %r179, 2048;
	div.s32 	%r84, %r83, %r30;
	mad.lo.s32 	%r85, %r70, %r84, %r83;
	selp.b32 	%r86, 0, %r84, %p18;
	selp.b32 	%r87, 0, %r85, %p17;
	mul.lo.s32 	%r88, %r32, %r86;
	mad.lo.s32 	%r89, %r33, %r87, %r88;
	add.s64 	%rd59, %rd49, 8796093022208;
	shr.s64 	%rd60, %rd59, 30;
	add.s64 	%rd61, %rd1, %rd60;
	ld.global.f32 	%f48, [%rd61];
	cvt.s64.s32 	%rd62, %r89;
	add.s64 	%rd63, %rd2, %rd62;
	ld.global.u8 	%rs6, [%rd63];
	setp.eq.s16 	%p21, %rs6, 0;
	mul.f32 	%f49, %f48, %f27;
	selp.f32 	%f50, %f26, %f49, %p21;
	st.shared.f32 	[%r178], %f50;
	max.f32 	%f51, %f47, %f50;
	add.s32 	%r90, %r179, 3072;
	div.s32 	%r91, %r90, %r30;
	mad.lo.s32 	%r92, %r70, %r91, %r90;
	selp.b32 	%r93, 0, %r91, %p18;
	selp.b32 	%r94, 0, %r92, %p17;
	mul.lo.s32 	%r95, %r32, %r93;
	mad.lo.s32 	%r96, %r33, %r94, %r95;
	add.s64 	%rd64, %rd49, 13194139533312;
	shr.s64 	%rd65, %rd64, 30;
	add.s64 	%rd66, %rd1, %rd65;
	ld.global.f32 	%f52, [%rd66];
	cvt.s64.s32 	%rd67, %r96;
	add.s64 	%rd68, %rd2, %rd67;
	ld.global.u8 	%rs7, [%rd68];
	setp.eq.s16 	%p22, %rs7, 0;
	mul.f32 	%f53, %f52, %f27;
	selp.f32 	%f54, %f26, %f53, %p22;
	st.shared.f32 	[%r178+4096], %f54;
	max.f32 	%f319, %f51, %f54;
	add.s32 	%r20, %r180, 4096;
	add.s32 	%r97, %r180, 2048;
	add.s32 	%r179, %r179, 4096;
	add.s64 	%rd80, %rd80, 17592186044416;
	add.s32 	%r178, %r178, 16384;
	setp.lt.s32 	%p23, %r97, %r5;
	mov.u32 	%r180, %r20;
	@%p23 bra 	$L__BB295_9;
$L__BB295_10:
	setp.gt.s32 	%p25, %r35, 15;
	setp.gt.s32 	%p26, %r35, 23;
	setp.gt.s32 	%p27, %r35, 27;
	setp.gt.s32 	%p28, %r35, 29;
	setp.gt.s32 	%p29, %r35, 30;
	mov.b32 	%r99, %f319;
	mov.b32 	%r100, 1;
	mov.b32 	%r121, 31;
	mov.b32 	%r122, -1;
	// begin inline asm
	shfl.sync.down.b32 %r98, %r99, %r100, %r121, %r122;
	// end inline asm
	mov.b32 	%f55, %r98;
	max.f32 	%f56, %f319, %f55;
	selp.f32 	%f57, %f319, %f56, %p29;
	mov.b32 	%r104, %f57;
	mov.b32 	%r105, 2;
	// begin inline asm
	shfl.sync.down.b32 %r103, %r104, %r105, %r121, %r122;
	// end inline asm
	mov.b32 	%f58, %r103;
	max.f32 	%f59, %f57, %f58;
	selp.f32 	%f60, %f57, %f59, %p28;
	mov.b32 	%r109, %f60;
	mov.b32 	%r110, 4;
	// begin inline asm
	shfl.sync.down.b32 %r108, %r109, %r110, %r121, %r122;
	// end inline asm
	mov.b32 	%f61, %r108;
	max.f32 	%f62, %f60, %f61;
	selp.f32 	%f63, %f60, %f62, %p27;
	mov.b32 	%r114, %f63;
	mov.b32 	%r115, 8;
	// begin inline asm
	shfl.sync.down.b32 %r113, %r114, %r115, %r121, %r122;
	// end inline asm
	mov.b32 	%f64, %r113;
	max.f32 	%f11, %f63, %f64;
	selp.f32 	%f320, %f63, %f11, %p26;
	mov.b32 	%r119, %f320;
	mov.b32 	%r120, 16;
	// begin inline asm
	shfl.sync.down.b32 %r118, %r119, %r120, %r121, %r122;
	// end inline asm
	mov.pred 	%p54, 0;
	@%p25 bra 	$L__BB295_13;
	setp.ne.s32 	%p31, %r35, 0;
	mov.b32 	%f65, %r118;
	max.f32 	%f320, %f11, %f65;
	@%p31 bra 	$L__BB295_13;
	shr.u32 	%r123, %r4, 3;
	and.b32  	%r124, %r123, 124;
	mov.u32 	%r125, _ZZ14BlockAllReduceI5MaxOpfLi1024EET0_S1_E12temp_storage;
	add.s32 	%r126, %r125, %r124;
	st.shared.f32 	[%r126+32], %f320;
	mov.pred 	%p54, -1;
$L__BB295_13:
	setp.ne.s32 	%p33, %r4, 0;
	bar.sync 	0;
	@%p33 bra 	$L__BB295_15;
	ld.shared.f32 	%f66, [_ZZ14BlockAllReduceI5MaxOpfLi1024EET0_S1_E12temp_storage+36];
	max.f32 	%f67, %f320, %f66;
	ld.shared.f32 	%f68, [_ZZ14BlockAllReduceI5MaxOpfLi1024EET0_S1_E12temp_storage+40];
	max.f32 	%f69, %f67, %f68;
	ld.shared.f32 	%f70, [_ZZ14BlockAllReduceI5MaxOpfLi1024EET0_S1_E12temp_storage+44];
	max.f32 	%f71, %f69, %f70;
	ld.shared.f32 	%f72, [_ZZ14BlockAllReduceI5MaxOpfLi1024EET0_S1_E12temp_storage+48];
	max.f32 	%f73, %f71, %f72;
	ld.shared.f32 	%f74, [_ZZ14BlockAllReduceI5MaxOpfLi1024EET0_S1_E12temp_storage+52];
	max.f32 	%f75, %f73, %f74;
	ld.shared.f32 	%f76, [_ZZ14BlockAllReduceI5MaxOpfLi1024EET0_S1_E12temp_storage+56];
	max.f32 	%f77, %f75, %f76;
	ld.shared.f32 	%f78, [_ZZ14BlockAllReduceI5MaxOpfLi1024EET0_S1_E12temp_storage+60];
	max.f32 	%f79, %f77, %f78;
	ld.shared.f32 	%f80, [_ZZ14BlockAllReduceI5MaxOpfLi1024EET0_S1_E12temp_storage+64];
	max.f32 	%f81, %f79, %f80;
	ld.shared.f32 	%f82, [_ZZ14BlockAllReduceI5MaxOpfLi1024EET0_S1_E12temp_storage+68];
	max.f32 	%f83, %f81, %f82;
	ld.shared.f32 	%f84, [_ZZ14BlockAllReduceI5MaxOpfLi1024EET0_S1_E12temp_storage+72];
	max.f32 	%f85, %f83, %f84;
	ld.shared.f32 	%f86, [_ZZ14BlockAllReduceI5MaxOpfLi1024EET0_S1_E12temp_storage+76];
	max.f32 	%f87, %f85, %f86;
	ld.shared.f32 	%f88, [_ZZ14BlockAllReduceI5MaxOpfLi1024EET0_S1_E12temp_storage+80];
	max.f32 	%f89, %f87, %f88;
	ld.shared.f32 	%f90, [_ZZ14BlockAllReduceI5MaxOpfLi1024EET0_S1_E12temp_storage+84];
	max.f32 	%f91, %f89, %f90;
	ld.shared.f32 	%f92, [_ZZ14BlockAllReduceI5MaxOpfLi1024EET0_S1_E12temp_storage+88];
	max.f32 	%f93, %f91, %f92;
	ld.shared.f32 	%f94, [_ZZ14BlockAllReduceI5MaxOpfLi1024EET0_S1_E12temp_storage+92];
	max.f32 	%f95, %f93, %f94;
	ld.shared.f32 	%f96, [_ZZ14BlockAllReduceI5MaxOpfLi1024EET0_S1_E12temp_storage+96];
	max.f32 	%f97, %f95, %f96;
	ld.shared.f32 	%f98, [_ZZ14BlockAllReduceI5MaxOpfLi1024EET0_S1_E12temp_storage+100];
	max.f32 	%f99, %f97, %f98;
	ld.shared.f32 	%f100, [_ZZ14BlockAllReduceI5MaxOpfLi1024EET0_S1_E12temp_storage+104];
	max.f32 	%f101, %f99, %f100;
	ld.shared.f32 	%f102, [_ZZ14BlockAllReduceI5MaxOpfLi1024EET0_S1_E12temp_storage+108];
	max.f32 	%f103, %f101, %f102;
	ld.shared.f32 	%f104, [_ZZ14BlockAllReduceI5MaxOpfLi1024EET0_S1_E12temp_storage+112];
	max.f32 	%f105, %f103, %f104;
	ld.shared.f32 	%f106, [_ZZ14BlockAllReduceI5MaxOpfLi1024EET0_S1_E12temp_storage+116];
	max.f32 	%f107, %f105, %f106;
	ld.shared.f32 	%f108, [_ZZ14BlockAllReduceI5MaxOpfLi1024EET0_S1_E12temp_storage+120];
	max.f32 	%f109, %f107, %f108;
	ld.shared.f32 	%f110, [_ZZ14BlockAllReduceI5MaxOpfLi1024EET0_S1_E12temp_storage+124];
	max.f32 	%f111, %f109, %f110;
	ld.shared.f32 	%f112, [_ZZ14BlockAllReduceI5MaxOpfLi1024EET0_S1_E12temp_storage+128];
	max.f32 	%f113, %f111, %f112;
	ld.shared.f32 	%f114, [_ZZ14BlockAllReduceI5MaxOpfLi1024EET0_S1_E12temp_storage+132];
	max.f32 	%f115, %f113, %f114;
	ld.shared.f32 	%f116, [_ZZ14BlockAllReduceI5MaxOpfLi1024EET0_S1_E12temp_storage+136];
	max.f32 	%f117, %f115, %f116;
	ld.shared.f32 	%f118, [_ZZ14BlockAllReduceI5MaxOpfLi1024EET0_S1_E12temp_storage+140];
	max.f32 	%f119, %f117, %f118;
	ld.shared.f32 	%f120, [_ZZ14BlockAllReduceI5MaxOpfLi1024EET0_S1_E12temp_storage+144];
	max.f32 	%f121, %f119, %f120;
	ld.shared.f32 	%f122, [_ZZ14BlockAllReduceI5MaxOpfLi1024EET0_S1_E12temp_storage+148];
	max.f32 	%f123, %f121, %f122;
	ld.shared.f32 	%f124, [_ZZ14BlockAllReduceI5MaxOpfLi1024EET0_S1_E12temp_storage+152];
	max.f32 	%f125, %f123, %f124;
	ld.shared.f32 	%f126, [_ZZ14BlockAllReduceI5MaxOpfLi1024EET0_S1_E12temp_storage+156];
	max.f32 	%f127, %f125, %f126;
	st.shared.f32 	[_ZZ14BlockAllReduceI5MaxOpfLi1024EET0_S1_E16result_broadcast], %f127;
$L__BB295_15:
	setp.le.s64 	%p34, %rd27, %rd6;
	bar.sync 	0;
	mov.f32 	%f324, 0f00000000;
	ld.shared.f32 	%f15, [_ZZ14BlockAllReduceI5MaxOpfLi1024EET0_S1_E16result_broadcast];
	@%p34 bra 	$L__BB295_22;
	setp.eq.s64 	%p35, %rd8, 3072;
	mov.f32 	%f324, 0f00000000;
	mov.u32 	%r181, %r4;
	@%p35 bra 	$L__BB295_20;
	setp.eq.s64 	%p36, %rd8, 0;
	ld.shared.f32 	%f131, [%r9];
	sub.f32 	%f132, %f131, %f15;
	fma.rn.f32 	%f133, %f132, 0f3BBB989D, 0f3F000000;
	cvt.sat.f32.f32 	%f134, %f133;
	mov.f32 	%f135, 0f4B400001;
	mov.f32 	%f136, 0f437C0000;
	fma.rm.f32 	%f137, %f134, %f136, %f135;
	add.f32 	%f138, %f137, 0fCB40007F;
	neg.f32 	%f139, %f138;
	fma.rn.f32 	%f140, %f132, 0f3FB8AA3B, %f139;
	fma.rn.f32 	%f141, %f132, 0f32A57060, %f140;
	mov.b32 	%r127, %f137;
	shl.b32 	%r128, %r127, 23;
	mov.b32 	%f142, %r128;
	ex2.approx.ftz.f32 	%f143, %f141;
	mul.f32 	%f144, %f143, %f142;
	st.shared.f32 	[%r9], %f144;
	add.f32 	%f324, %f144, 0f00000000;
	mov.u32 	%r181, %r10;
	@%p36 bra 	$L__BB295_20;
	setp.eq.s64 	%p37, %rd8, 1024;
	ld.shared.f32 	%f145, [%r9+4096];
	sub.f32 	%f146, %f145, %f15;
	fma.rn.f32 	%f147, %f146, 0f3BBB989D, 0f3F000000;
	cvt.sat.f32.f32 	%f148, %f147;
	mov.f32 	%f149, 0f4B400001;
	mov.f32 	%f150, 0f437C0000;
	fma.rm.f32 	%f151, %f148, %f150, %f149;
	add.f32 	%f152, %f151, 0fCB40007F;
	neg.f32 	%f153, %f152;
	fma.rn.f32 	%f154, %f146, 0f3FB8AA3B, %f153;
	fma.rn.f32 	%f155, %f146, 0f32A57060, %f154;
	mov.b32 	%r129, %f151;
	shl.b32 	%r130, %r129, 23;
	mov.b32 	%f156, %r130;
	ex2.approx.ftz.f32 	%f157, %f155;
	mul.f32 	%f158, %f157, %f156;
	st.shared.f32 	[%r9+4096], %f158;
	add.f32 	%f324, %f324, %f158;
	mov.u32 	%r181, %r11;
	@%p37 bra 	$L__BB295_20;
	ld.shared.f32 	%f159, [%r9+8192];
	sub.f32 	%f160, %f159, %f15;
	fma.rn.f32 	%f161, %f160, 0f3BBB989D, 0f3F000000;
	cvt.sat.f32.f32 	%f162, %f161;
	mov.f32 	%f163, 0f4B400001;
	mov.f32 	%f164, 0f437C0000;
	fma.rm.f32 	%f165, %f162, %f164, %f163;
	add.f32 	%f166, %f165, 0fCB40007F;
	neg.f32 	%f167, %f166;
	fma.rn.f32 	%f168, %f160, 0f3FB8AA3B, %f167;
	fma.rn.f32 	%f169, %f160, 0f32A57060, %f168;
	mov.b32 	%r131, %f165;
	shl.b32 	%r132, %r131, 23;
	mov.b32 	%f170, %r132;
	ex2.approx.ftz.f32 	%f171, %f169;
	mul.f32 	%f172, %f171, %f170;
	st.shared.f32 	[%r9+8192], %f172;
	add.f32 	%f324, %f324, %f172;
	mov.u32 	%r181, %r12;
$L__BB295_20:
	setp.lt.u64 	%p38, %rd7, 3072;
	@%p38 bra 	$L__BB295_22;
$L__BB295_21:
	shl.b32 	%r133, %r181, 2;
	mov.u32 	%r134, shared_buf;
	add.s32 	%r135, %r134, %r133;
	ld.shared.f32 	%f173, [%r135];
	sub.f32 	%f174, %f173, %f15;
	fma.rn.f32 	%f175, %f174, 0f3BBB989D, 0f3F000000;
	cvt.sat.f32.f32 	%f176, %f175;
	mov.f32 	%f177, 0f4B400001;
	mov.f32 	%f178, 0f437C0000;
	fma.rm.f32 	%f179, %f176, %f178, %f177;
	add.f32 	%f180, %f179, 0fCB40007F;
	neg.f32 	%f181, %f180;
	fma.rn.f32 	%f182, %f174, 0f3FB8AA3B, %f181;
	fma.rn.f32 	%f183, %f174, 0f32A57060, %f182;
	mov.b32 	%r136, %f179;
	shl.b32 	%r137, %r136, 23;
	mov.b32 	%f184, %r137;
	ex2.approx.ftz.f32 	%f185, %f183;
	mul.f32 	%f186, %f185, %f184;
	st.shared.f32 	[%r135], %f186;
	add.f32 	%f187, %f324, %f186;
	ld.shared.f32 	%f188, [%r135+4096];
	sub.f32 	%f189, %f188, %f15;
	fma.rn.f32 	%f190, %f189, 0f3BBB989D, 0f3F000000;
	cvt.sat.f32.f32 	%f191, %f190;
	fma.rm.f32 	%f192, %f191, %f178, %f177;
	add.f32 	%f193, %f192, 0fCB40007F;
	neg.f32 	%f194, %f193;
	fma.rn.f32 	%f195, %f189, 0f3FB8AA3B, %f194;
	fma.rn.f32 	%f196, %f189, 0f32A57060, %f195;
	mov.b32 	%r138, %f192;
	shl.b32 	%r139, %r138, 23;
	mov.b32 	%f197, %r139;
	ex2.approx.ftz.f32 	%f198, %f196;
	mul.f32 	%f199, %f198, %f197;
	st.shared.f32 	[%r135+4096], %f199;
	add.f32 	%f200, %f187, %f199;
	ld.shared.f32 	%f201, [%r135+8192];
	sub.f32 	%f202, %f201, %f15;
	fma.rn.f32 	%f203, %f202, 0f3BBB989D, 0f3F000000;
	cvt.sat.f32.f32 	%f204, %f203;
	fma.rm.f32 	%f205, %f204, %f178, %f177;
	add.f32 	%f206, %f205, 0fCB40007F;
	neg.f32 	%f207, %f206;
	fma.rn.f32 	%f208, %f202, 0f3FB8AA3B, %f207;
	fma.rn.f32 	%f209, %f202, 0f32A57060, %f208;
	mov.b32 	%r140, %f205;
	shl.b32 	%r141, %r140, 23;
	mov.b32 	%f210, %r141;
	ex2.approx.ftz.f32 	%f211, %f209;
	mul.f32 	%f212, %f211, %f210;
	st.shared.f32 	[%r135+8192], %f212;
	add.f32 	%f213, %f200, %f212;
	ld.shared.f32 	%f214, [%r135+12288];
	sub.f32 	%f215, %f214, %f15;
	fma.rn.f32 	%f216, %f215, 0f3BBB989D, 0f3F000000;
	cvt.sat.f32.f32 	%f217, %f216;
	fma.rm.f32 	%f218, %f217, %f178, %f177;
	add.f32 	%f219, %f218, 0fCB40007F;
	neg.f32 	%f220, %f219;
	fma.rn.f32 	%f221, %f215, 0f3FB8AA3B, %f220;
	fma.rn.f32 	%f222, %f215, 0f32A57060, %f221;
	mov.b32 	%r142, %f218;
	shl.b32 	%r143, %r142, 23;
	mov.b32 	%f223, %r143;
	ex2.approx.ftz.f32 	%f224, %f222;
	mul.f32 	%f225, %f224, %f223;
	st.shared.f32 	[%r135+12288], %f225;
	add.f32 	%f324, %f213, %f225;
	add.s32 	%r181, %r181, 4096;
	cvt.u64.u32 	%rd69, %r181;
	setp.gt.u64 	%p39, %rd27, %rd69;
	@%p39 bra 	$L__BB295_21;
$L__BB295_22:
	mov.b32 	%r145, %f324;
	mov.b32 	%r146, 1;
	mov.b32 	%r167, 31;
	mov.b32 	%r168, -1;
	// begin inline asm
	shfl.sync.down.b32 %r144, %r145, %r146, %r167, %r168;
	// end inline asm
	mov.b32 	%f226, %r144;
	add.f32 	%f227, %f324, %f226;
	selp.f32 	%f228, %f324, %f227, %p29;
	mov.b32 	%r150, %f228;
	mov.b32 	%r151, 2;
	// begin inline asm
	shfl.sync.down.b32 %r149, %r150, %r151, %r167, %r168;
	// end inline asm
	mov.b32 	%f229, %r149;
	add.f32 	%f230, %f228, %f229;
	selp.f32 	%f231, %f228, %f230, %p28;
	mov.b32 	%r155, %f231;
	mov.b32 	%r156, 4;
	// begin inline asm
	shfl.sync.down.b32 %r154, %r155, %r156, %r167, %r168;
	// end inline asm
	mov.b32 	%f232, %r154;
	add.f32 	%f233, %f231, %f232;
	selp.f32 	%f234, %f231, %f233, %p27;
	mov.b32 	%r160, %f234;
	mov.b32 	%r161, 8;
	// begin inline asm
	shfl.sync.down.b32 %r159, %r160, %r161, %r167, %r168;
	// end inline asm
	mov.b32 	%f235, %r159;
	add.f32 	%f236, %f234, %f235;
	selp.f32 	%f237, %f234, %f236, %p26;
	mov.b32 	%r165, %f237;
	mov.b32 	%r166, 16;
	// begin inline asm
	shfl.sync.down.b32 %r164, %r165, %r166, %r167, %r168;
	// end inline asm
	mov.b32 	%f238, %r164;
	add.f32 	%f239, %f237, %f238;
	selp.f32 	%f24, %f237, %f239, %p25;
	not.pred 	%p45, %p54;
	@%p45 bra 	$L__BB295_24;
	shr.u32 	%r169, %r4, 3;
	and.b32  	%r170, %r169, 124;
	mov.u32 	%r171, _ZZ14BlockAllReduceI5SumOpfLi1024EET0_S1_E12temp_storage;
	add.s32 	%r172, %r171, %r170;
	st.shared.f32 	[%r172+32], %f24;
$L__BB295_24:
	setp.ne.s32 	%p46, %r4, 0;
	bar.sync 	0;
	@%p46 bra 	$L__BB295_26;
	ld.shared.f32 	%f240, [_ZZ14BlockAllReduceI5SumOpfLi1024EET0_S1_E12temp_storage+36];
	add.f32 	%f241, %f24, %f240;
	ld.shared.f32 	%f242, [_ZZ14BlockAllReduceI5SumOpfLi1024EET0_S1_E12temp_storage+40];
	add.f32 	%f243, %f241, %f242;
	ld.shared.f32 	%f244, [_ZZ14BlockAllReduceI5SumOpfLi1024EET0_S1_E12temp_storage+44];
	add.f32 	%f245, %f243, %f244;
	ld.shared.f32 	%f246, [_ZZ14BlockAllReduceI5SumOpfLi1024EET0_S1_E12temp_storage+48];
	add.f32 	%f247, %f245, %f246;
	ld.shared.f32 	%f248, [_ZZ14BlockAllReduceI5SumOpfLi1024EET0_S1_E12temp_storage+52];
	add.f32 	%f249, %f247, %f248;
	ld.shared.f32 	%f250, [_ZZ14BlockAllReduceI5SumOpfLi1024EET0_S1_E12temp_storage+56];
	add.f32 	%f251, %f249, %f250;
	ld.shared.f32 	%f252, [_ZZ14BlockAllReduceI5SumOpfLi1024EET0_S1_E12temp_storage+60];
	add.f32 	%f253, %f251, %f252;
	ld.shared.f32 	%f254, [_ZZ14BlockAllReduceI5SumOpfLi1024EET0_S1_E12temp_storage+64];
	add.f32 	%f255, %f253, %f254;
	ld.shared.f32 	%f256, [_ZZ14BlockAllReduceI5SumOpfLi1024EET0_S1_E12temp_storage+68];
	add.f32 	%f257, %f255, %f256;
	ld.shared.f32 	%f258, [_ZZ14BlockAllReduceI5SumOpfLi1024EET0_S1_E12temp_storage+72];
	add.f32 	%f259, %f257, %f258;
	ld.shared.f32 	%f260, [_ZZ14BlockAllReduceI5SumOpfLi1024EET0_S1_E12temp_storage+76];
	add.f32 	%f261, %f259, %f260;
	ld.shared.f32 	%f262, [_ZZ14BlockAllReduceI5SumOpfLi1024EET0_S1_E12temp_storage+80];
	add.f32 	%f263, %f261, %f262;
	ld.shared.f32 	%f264, [_ZZ14BlockAllReduceI5SumOpfLi1024EET0_S1_E12temp_storage+84];
	add.f32 	%f265, %f263, %f264;
	ld.shared.f32 	%f266, [_ZZ14BlockAllReduceI5SumOpfLi1024EET0_S1_E12temp_storage+88];
	add.f32 	%f267, %f265, %f266;
	ld.shared.f32 	%f268, [_ZZ14BlockAllReduceI5SumOpfLi1024EET0_S1_E12temp_storage+92];
	add.f32 	%f269, %f267, %f268;
	ld.shared.f32 	%f270, [_ZZ14BlockAllReduceI5SumOpfLi1024EET0_S1_E12temp_storage+96];
	add.f32 	%f271, %f269, %f270;
	ld.shared.f32 	%f272, [_ZZ14BlockAllReduceI5SumOpfLi1024EET0_S1_E12temp_storage+100];
	add.f32 	%f273, %f271, %f272;
	ld.shared.f32 	%f274, [_ZZ14BlockAllReduceI5SumOpfLi1024EET0_S1_E12temp_storage+104];
	add.f32 	%f275, %f273, %f274;
	ld.shared.f32 	%f276, [_ZZ14BlockAllReduceI5SumOpfLi1024EET0_S1_E12temp_storage+108];
	add.f32 	%f277, %f275, %f276;
	ld.shared.f32 	%f278, [_ZZ14BlockAllReduceI5SumOpfLi1024EET0_S1_E12temp_storage+112];
	add.f32 	%f279, %f277, %f278;
	ld.shared.f32 	%f280, [_ZZ14BlockAllReduceI5SumOpfLi1024EET0_S1_E12temp_storage+116];
	add.f32 	%f281, %f279, %f280;
	ld.shared.f32 	%f282, [_ZZ14BlockAllReduceI5SumOpfLi1024EET0_S1_E12temp_storage+120];
	add.f32 	%f283, %f281, %f282;
	ld.shared.f32 	%f284, [_ZZ14BlockAllReduceI5SumOpfLi1024EET0_S1_E12temp_storage+124];
	add.f32 	%f285, %f283, %f284;
	ld.shared.f32 	%f286, [_ZZ14BlockAllReduceI5SumOpfLi1024EET0_S1_E12temp_storage+128];
	add.f32 	%f287, %f285, %f286;
	ld.shared.f32 	%f288, [_ZZ14BlockAllReduceI5SumOpfLi1024EET0_S1_E12temp_storage+132];
	add.f32 	%f289, %f287, %f288;
	ld.shared.f32 	%f290, [_ZZ14BlockAllReduceI5SumOpfLi1024EET0_S1_E12temp_storage+136];
	add.f32 	%f291, %f289, %f290;
	ld.shared.f32 	%f292, [_ZZ14BlockAllReduceI5SumOpfLi1024EET0_S1_E12temp_storage+140];
	add.f32 	%f293, %f291, %f292;
	ld.shared.f32 	%f294, [_ZZ14BlockAllReduceI5SumOpfLi1024EET0_S1_E12temp_storage+144];
	add.f32 	%f295, %f293, %f294;
	ld.shared.f32 	%f296, [_ZZ14BlockAllReduceI5SumOpfLi1024EET0_S1_E12temp_storage+148];
	add.f32 	%f297, %f295, %f296;
	ld.shared.f32 	%f298, [_ZZ14BlockAllReduceI5SumOpfLi1024EET0_S1_E12temp_storage+152];
	add.f32 	%f299, %f297, %f298;
	ld.shared.f32 	%f300, [_ZZ14BlockAllReduceI5SumOpfLi1024EET0_S1_E12temp_storage+156];
	add.f32 	%f301, %f299, %f300;
	st.shared.f32 	[_ZZ14BlockAllReduceI5SumOpfLi1024EET0_S1_E16result_broadcast], %f301;
$L__BB295_26:
	setp.ge.s32 	%p47, %r4, %r5;
	bar.sync 	0;
	ld.shared.f32 	%f25, [_ZZ14BlockAllReduceI5SumOpfLi1024EET0_S1_E16result_broadcast];
	@%p47 bra 	$L__BB295_33;
	setp.eq.s32 	%p48, %r8, 0;
	mov.u32 	%r183, %r4;
	@%p48 bra 	$L__BB295_31;
	setp.eq.s32 	%p49, %r8, 1;
	ld.shared.f32 	%f302, [%r9];
	div.rn.f32 	%f303, %f302, %f25;
	mad.lo.s64 	%rd70, %rd79, %rd25, %rd6;
	cvta.to.global.u64 	%rd71, %rd24;
	shl.b64 	%rd72, %rd70, 2;
	add.s64 	%rd14, %rd71, %rd72;
	st.global.f32 	[%rd14], %f303;
	mov.u32 	%r183, %r10;
	@%p49 bra 	$L__BB295_31;
	setp.eq.s32 	%p50, %r8, 2;
	ld.shared.f32 	%f304, [%r9+4096];
	div.rn.f32 	%f305, %f304, %f25;
	st.global.f32 	[%rd14+4096], %f305;
	mov.u32 	%r183, %r11;
	@%p50 bra 	$L__BB295_31;
	ld.shared.f32 	%f306, [%r9+8192];
	div.rn.f32 	%f307, %f306, %f25;
	st.global.f32 	[%rd14+8192], %f307;
	mov.u32 	%r183, %r12;
$L__BB295_31:
	setp.lt.u32 	%p51, %r7, 3072;
	@%p51 bra 	$L__BB295_33;
$L__BB295_32:
	shl.b32 	%r173, %r183, 2;
	mov.u32 	%r174, shared_buf;
	add.s32 	%r175, %r174, %r173;
	ld.shared.f32 	%f308, [%r175];
	div.rn.f32 	%f309, %f308, %f25;
	cvt.u64.u32 	%rd73, %r183;
	mad.lo.s64 	%rd74, %rd79, %rd25, %rd73;
	cvta.to.global.u64 	%rd75, %rd24;
	shl.b64 	%rd76, %rd74, 2;
	add.s64 	%rd77, %rd75, %rd76;
	st.global.f32 	[%rd77], %f309;
	ld.shared.f32 	%f310, [%r175+4096];
	div.rn.f32 	%f311, %f310, %f25;
	st.global.f32 	[%rd77+4096], %f311;
	ld.shared.f32 	%f312, [%r175+8192];
	div.rn.f32 	%f313, %f312, %f25;
	st.global.f32 	[%rd77+8192], %f313;
	ld.shared.f32 	%f314, [%r175+12288];
	div.rn.f32 	%f315, %f314, %f25;
	st.global.f32 	[%rd77+12288], %f315;
	add.s32 	%r183, %r183, 4096;
	setp.lt.s32 	%p52, %r183, %r5;
	@%p52 bra 	$L__BB295_32;
$L__BB295_33:
	mov.u32 	%r176, %nctaid.x;
	cvt.u64.u32 	%rd78, %r176;
	add.s64 	%rd79, %rd79, %rd78;
	setp.lt.s64 	%p53, %rd79, %rd26;
	@%p53 bra 	$L__BB295_2;
$L__BB295_34:
	ret;

}
	// .globl	_Z20SoftmaxBlockSMemImplI22BroadcastScaleMaskLoadIffbLm2EiE11DirectStoreIffEfLi1ELi512EL9Algorithm0EEvT_T0_ll
.visible .entry _Z20SoftmaxBlockSMemImplI22BroadcastScaleMaskLoadIffbLm2EiE11DirectStoreIffEfLi1ELi512EL9Algorithm0EEvT_T0_ll(
	.param .align 8 .b8 _Z20SoftmaxBlockSMemImplI22BroadcastScaleMaskLoadIffbLm2EiE11DirectStoreIffEfLi1ELi512EL9Algorithm0EEvT_T0_ll_param_0[88],
	.param .align 8 .b8 _Z20SoftmaxBlockSMemImplI22BroadcastScaleMaskLoadIffbLm2EiE11DirectStoreIffEfLi1ELi512EL9Algorithm0EEvT_T0_ll_param_1[16],
	.param .u64 _Z20SoftmaxBlockSMemImplI22BroadcastScaleMaskLoadIffbLm2EiE11DirectStoreIffEfLi1ELi512EL9Algorithm0EEvT_T0_ll_param_2,
	.param .u64 _Z20SoftmaxBlockSMemImplI22BroadcastScaleMaskLoadIffbLm2EiE11DirectStoreIffEfLi1ELi512EL9Algorithm0EEvT_T0_ll_param_3
)
{
	.reg .pred 	%p<55>;
	.reg .b16 	%rs<8>;
	.reg .b32 	%r<185>;
	.reg .b32 	%f<261>;
	.reg .b64 	%rd<81>;

	ld.param.u64 	%rd25, [_Z20SoftmaxBlockSMemImplI22BroadcastScaleMaskLoadIffbLm2EiE11DirectStoreIffEfLi1ELi512EL9Algorithm0EEvT_T0_ll_param_1+8];
	ld.param.u64 	%rd24, [_Z20SoftmaxBlockSMemImplI22BroadcastScaleMaskLoadIffbLm2EiE11DirectStoreIffEfLi1ELi512EL9Algorithm0EEvT_T0_ll_param_1];
	ld.param.v2.f32 	{%f26, %f27}, [_Z20SoftmaxBlockSMemImplI22BroadcastScaleMaskLoadIffbLm2EiE11DirectStoreIffEfLi1ELi512EL9Algorithm0EEvT_T0_ll_param_0+80];
	ld.param.u64 	%rd23, [_Z20SoftmaxBlockSMemImplI22BroadcastScaleMaskLoadIffbLm2EiE11DirectStoreIffEfLi1ELi512EL9Algorithm0EEvT_T0_ll_param_0+72];
	ld.param.v2.u32 	{%r32, %r33}, [_Z20SoftmaxBlockSMemImplI22BroadcastScaleMaskLoadIffbLm2EiE11DirectStoreIffEfLi1ELi512EL9Algorithm0EEvT_T0_ll_param_0+56];
	ld.param.v2.u32 	{%r30, %r31}, [_Z20SoftmaxBlockSMemImplI22BroadcastScaleMaskLoadIffbLm2EiE11DirectStoreIffEfLi1ELi512EL9Algorithm0EEvT_T0_ll_param_0+40];
	ld.param.u64 	%rd19, [_Z20SoftmaxBlockSMemImplI22BroadcastScaleMaskLoadIffbLm2EiE11DirectStoreIffEfLi1ELi512EL9Algorithm0EEvT_T0_ll_param_0+24];
	ld.param.u64 	%rd18, [_Z20SoftmaxBlockSMemImplI22BroadcastScaleMaskLoadIffbLm2EiE11DirectStoreIffEfLi1ELi512EL9Algorithm0EEvT_T0_ll_param_0+16];
	ld.param.u64 	%rd17, [_Z20SoftmaxBlockSMemImplI22BroadcastScaleMaskLoadIffbLm2EiE11DirectStoreIffEfLi1ELi512EL9Algorithm0EEvT_T0_ll_param_0+8];
	ld.param.u64 	%rd16, [_Z20SoftmaxBlockSMemImplI22BroadcastScaleMaskLoadIffbLm2EiE11DirectStoreIffEfLi1ELi512EL9Algorithm0EEvT_T0_ll_param_0];
	ld.param.u64 	%rd26, [_Z20SoftmaxBlockSMemImplI22BroadcastScaleMaskLoadIffbLm2EiE11DirectStoreIffEfLi1ELi512EL9Algorithm0EEvT_T0_ll_param_2];
	ld.param.u64 	%rd27, [_Z20SoftmaxBlockSMemImplI22BroadcastScaleMaskLoadIffbLm2EiE11DirectStoreIffEfLi1ELi512EL9Algorithm0EEvT_T0_ll_param_3];
	cvta.to.global.u64 	%rd1, %rd16;
	cvta.to.global.u64 	%rd2, %rd17;
	mov.u32 	%r4, %tid.x;
	cvt.u32.u64 	%r5, %rd27;
	mov.u32 	%r34, %ctaid.x;
	cvt.u64.u32 	%rd79, %r34;
	setp.le.s64 	%p2, %rd26, %rd79;
	@%p2 bra 	$L__BB296_34;
	// begin inline asm
	mov.u32 %r35, %laneid;
	// end inline asm
	cvt.u64.u32 	%rd6, %r4;
	not.b32 	%r36, %r4;
	add.s32 	%r7, %r36, %r5;
	shr.u32 	%r37, %r7, 9;
	add.s32 	%r38, %r37, 1;
	not.b64 	%rd28, %rd6;
	add.s64 	%rd7, %rd27, %rd28;
	and.b32  	%r8, %r38, 3;
	shl.b32 	%r39, %r4, 2;
	mov.u32 	%r40, shared_buf;
	add.s32 	%r9, %r40, %r39;
	add.s32 	%r10, %r4, 512;
	or.b32  	%r11, %r4, 1024;
	add.s32 	%r12, %r4, 1536;
	and.b64  	%rd8, %rd7, 1536;
$L__BB296_2:
	setp.ge.s32 	%p3, %r4, %r5;
	mov.f32 	%f255, 0fFF800000;
	@%p3 bra 	$L__BB296_10;
	setp.eq.s32 	%p4, %r8, 0;
	mov.f32 	%f255, 0fFF800000;
	mov.u32 	%r177, %r4;
	@%p4 bra 	$L__BB296_7;
	setp.eq.s32 	%p5, %r8, 1;
	setp.eq.s64 	%p6, %rd19, 1;
	setp.eq.s64 	%p7, %rd18, 1;
	mad.lo.s64 	%rd10, %rd23, %rd79, %rd6;
	cvt.u32.u64 	%r41, %rd10;
	div.s32 	%r42, %r41, %r30;
	mul.lo.s32 	%r43, %r42, %r30;
	sub.s32 	%r44, %r41, %r43;
	selp.b32 	%r45, 0, %r42, %p7;
	selp.b32 	%r46, 0, %r44, %p6;
	mul.lo.s32 	%r47, %r32, %r45;
	mad.lo.s32 	%r48, %r33, %r46, %r47;
	shl.b64 	%rd29, %rd10, 32;
	shr.s64 	%rd30, %rd29, 30;
	add.s64 	%rd31, %rd1, %rd30;
	ld.global.f32 	%f31, [%rd31];
	cvt.s64.s32 	%rd32, %r48;
	add.s64 	%rd33, %rd2, %rd32;
	ld.global.u8 	%rs1, [%rd33];
	setp.eq.s16 	%p8, %rs1, 0;
	mul.f32 	%f32, %f31, %f27;
	selp.f32 	%f33, %f26, %f32, %p8;
	st.shared.f32 	[%r9], %f33;
	max.f32 	%f255, %f33, 0fFF800000;
	mov.u32 	%r177, %r10;
	@%p5 bra 	$L__BB296_7;
	setp.eq.s32 	%p9, %r8, 2;
	add.s64 	%rd34, %rd10, 512;
	cvt.u32.u64 	%r49, %rd34;
	div.s32 	%r50, %r49, %r30;
	mul.lo.s32 	%r51, %r50, %r30;
	sub.s32 	%r52, %r49, %r51;
	selp.b32 	%r53, 0, %r50, %p7;
	selp.b32 	%r54, 0, %r52, %p6;
	mul.lo.s32 	%r55, %r32, %r53;
	mad.lo.s32 	%r56, %r33, %r54, %r55;
	shl.b64 	%rd35, %rd34, 32;
	shr.s64 	%rd36, %rd35, 30;
	add.s64 	%rd37, %rd1, %rd36;
	ld.global.f32 	%f34, [%rd37];
	cvt.s64.s32 	%rd38, %r56;
	add.s64 	%rd39, %rd2, %rd38;
	ld.global.u8 	%rs2, [%rd39];
	setp.eq.s16 	%p12, %rs2, 0;
	mul.f32 	%f35, %f34, %f27;
	selp.f32 	%f36, %f26, %f35, %p12;
	st.shared.f32 	[%r9+2048], %f36;
	max.f32 	%f255, %f255, %f36;
	mov.u32 	%r177, %r11;
	@%p9 bra 	$L__BB296_7;
	add.s64 	%rd40, %rd10, 1024;
	cvt.u32.u64 	%r57, %rd40;
	div.s32 	%r58, %r57, %r30;
	mul.lo.s32 	%r59, %r58, %r30;
	sub.s32 	%r60, %r57, %r59;
	selp.b32 	%r61, 0, %r58, %p7;
	selp.b32 	%r62, 0, %r60, %p6;
	mul.lo.s32 	%r63, %r32, %r61;
	mad.lo.s32 	%r64, %r33, %r62, %r63;
	shl.b64 	%rd41, %rd40, 32;
	shr.s64 	%rd42, %rd41, 30;
	add.s64 	%rd43, %rd1, %rd42;
	ld.global.f32 	%f37, [%rd43];
	cvt.s64.s32 	%rd44, %r64;
	add.s64 	%rd45, %rd2, %rd44;
	ld.global.u8 	%rs3, [%rd45];
	setp.eq.s16 	%p15, %rs3, 0;
	mul.f32 	%f38, %f37, %f27;
	selp.f32 	%f39, %f26, %f38, %p15;
	st.shared.f32 	[%r9+4096], %f39;
	max.f32 	%f255, %f255, %f39;
	mov.u32 	%r177, %r12;
$L__BB296_7:
	setp.lt.u32 	%p16, %r7, 1536;
	@%p16 bra 	$L__BB296_10;
	add.s32 	%r180, %r177, 1024;
	mul.lo.s64 	%rd46, %rd23, %rd79;
	cvt.u32.u64 	%r65, %rd46;
	add.s32 	%r179, %r177, %r65;
	shl.b64 	%rd80, %rd46, 32;
	shl.b32 	%r66, %r177, 2;
	mov.u32 	%r67, shared_buf;
	add.s32 	%r68, %r67, %r66;
	add.s32 	%r178, %r68, 4096;
$L__BB296_9:
	setp.eq.s64 	%p17, %rd19, 1;
	setp.eq.s64 	%p18, %rd18, 1;
	div.s32 	%r69, %r179, %r30;
	neg.s32 	%r70, %r30;
	mad.lo.s32 	%r71, %r70, %r69, %r179;
	selp.b32 	%r72, 0, %r69, %p18;
	selp.b32 	%r73, 0, %r71, %p17;
	mul.lo.s32 	%r74, %r32, %r72;
	mad.lo.s32 	%r75, %r33, %r73, %r74;
	cvt.u64.u32 	%rd47, %r177;
	shl.b64 	%rd48, %rd47, 32;
	add.s64 	%rd49, %rd48, %rd80;
	shr.s64 	%rd50, %rd49, 30;
	add.s64 	%rd51, %rd1, %rd50;
	ld.global.f32 	%f40, [%rd51];
	cvt.s64.s32 	%rd52, %r75;
	add.s64 	%rd53, %rd2, %rd52;
	ld.global.u8 	%rs4, [%rd53];
	setp.eq.s16 	%p19, %rs4, 0;
	mul.f32 	%f41, %f40, %f27;
	selp.f32 	%f42, %f26, %f41, %p19;
	st.shared.f32 	[%r178+-4096], %f42;
	max.f32 	%f43, %f255, %f42;
	add.s32 	%r76, %r179, 512;
	div.s32 	%r77, %r76, %r30;
	mad.lo.s32 	%r78, %r70, %r77, %r76;
	selp.b32 	%r79, 0, %r77, %p18;
	selp.b32 	%r80, 0, %r78, %p17;
	mul.lo.s32 	%r81, %r32, %r79;
	mad.lo.s32 	%r82, %r33, %r80, %r81;
	add.s64 	%rd54, %rd49, 2199023255552;
	shr.s64 	%rd55, %rd54, 30;
	add.s64 	%rd56, %rd1, %rd55;
	ld.global.f32 	%f44, [%rd56];
	cvt.s64.s32 	%rd57, %r82;
	add.s64 	%rd58, %rd2, %rd57;
	ld.global.u8 	%rs5, [%rd58];
	setp.eq.s16 	%p20, %rs5, 0;
	mul.f32 	%f45, %f44, %f27;
	selp.f32 	%f46, %f26, %f45, %p20;
	st.shared.f32 	[%r178+-2048], %f46;
	max.f32 	%f47, %f43, %f46;
	add.s32 	%r83, %r179, 1024;
	div.s32 	%r84, %r83, %r30;
	mad.lo.s32 	%r85, %r70, %r84, %r83;
	selp.b32 	%r86, 0, %r84, %p18;
	selp.b32 	%r87, 0, %r85, %p17;
	mul.lo.s32 	%r88, %r32, %r86;
	mad.lo.s32 	%r89, %r33, %r87, %r88;
	add.s64 	%rd59, %rd49, 4398046511104;
	shr.s64 	%rd60, %rd59, 30;
	add.s64 	%rd61, %rd1, %rd60;
	ld.global.f32 	%f48, [%rd61];
	cvt.s64.s32 	%rd62, %r89;
	add.s64 	%rd63, %rd2, %rd62;
	ld.global.u8 	%rs6, [%rd63];
	setp.eq.s16 	%p21, %rs6, 0;
	mul.f32 	%f49, %f48, %f27;
	selp.f32 	%f50, %f26, %f49, %p21;
	st.shared.f32 	[%r178], %f50;
	max.f32 	%f51, %f47, %f50;
	add.s32 	%r90, %r179, 1536;
	div.s32 	%r91, %r90, %r30;
	mad.lo.s32 	%r92, %r70, %r91, %r90;
	selp.b32 	%r93, 0, %r91, %p18;
	selp.b32 	%r94, 0, %r92, %p17;
	mul.lo.s32 	%r95, %r32, %r93;
	mad.lo.s32 	%r96, %r33, %r94, %r95;
	add.s64 	%rd64, %rd49, 6597069766656;
	shr.s64 	%rd65, %rd64, 30;
	add.s64 	%rd66, %rd1, %rd65;
	ld.global.f32 	%f52, [%rd66];
	cvt.s64.s32 	%rd67, %r96;
	add.s64 	%rd68, %rd2, %rd67;
	ld.global.u8 	%rs7, [%rd68];
	setp.eq.s16 	%p22, %rs7, 0;
	mul.f32 	%f53, %f52, %f27;
	selp.f32 	%f54, %f26, %f53, %p22;
	st.shared.f32 	[%r178+2048], %f54;
	max.f32 	%f255, %f51, %f54;
	add.s32 	%r20, %r180, 2048;
	add.s32 	%r97, %r180, 1024;
	add.s32 	%r179, %r179, 2048;
	add.s64 	%rd80, %rd80, 8796093022208;
	add.s32 	%r178, %r178, 8192;
	setp.lt.s32 	%p23, %r97, %r5;
	mov.u32 	%r180, %r20;
	@%p23 bra 	$L__BB296_9;
$L__BB296_10:
	setp.gt.s32 	%p25, %r35, 15;
	setp.gt.s32 	%p26, %r35, 23;
	setp.gt.s32 	%p27, %r35, 27;
	setp.gt.s32 	%p28, %r35, 29;
	setp.gt.s32 	%p29, %r35, 30;
	mov.b32 	%r99, %f255;
	mov.b32 	%r100, 1;
	mov.b32 	%r121, 31;
	mov.b32 	%r122, -1;
	// begin inline asm
	shfl.sync.down.b32 %r98, %r99, %r100, %r121, %r122;
	// end inline asm
	mov.b32 	%f55, %r98;
	max.f32 	%f56, %f255, %f55;
	selp.f32 	%f57, %f255, %f56, %p29;
	mov.b32 	%r104, %f57;
	mov.b32 	%r105, 2;
	// begin inline asm
	shfl.sync.down.b32 %r103, %r104, %r105, %r121, %r122;
	// end inline asm
	mov.b32 	%f58, %r103;
	max.f32 	%f59, %f57, %f58;
	selp.f32 	%f60, %f57, %f59, %p28;
	mov.b32 	%r109, %f60;
	mov.b32 	%r110, 4;
	// begin inline asm
	shfl.sync.down.b32 %r108, %r109, %r110, %r121, %r122;
	// end inline asm
	mov.b32 	%f61, %r108;
	max.f32 	%f62, %f60, %f61;
	selp.f32 	%f63, %f60, %f62, %p27;
	mov.b32 	%r114, %f63;
	mov.b32 	%r115, 8;
	// begin inline asm
	shfl.sync.down.b32 %r113, %r114, %r115, %r121, %r122;
	// end inline asm
	mov.b32 	%f64, %r113;
	max.f32 	%f11, %f63, %f64;
	selp.f32 	%f256, %f63, %f11, %p26;
	mov.b32 	%r119, %f256;
	mov.b32 	%r120, 16;
	// begin inline asm
	shfl.sync.down.b32 %r118, %r119, %r120, %r121, %r122;
	// end inline asm
	mov.pred 	%p54, 0;
	@%p25 bra 	$L__BB296_13;
	setp.ne.s32 	%p31, %r35, 0;
	mov.b32 	%f65, %r118;
	max.f32 	%f256, %f11, %f65;
	@%p31 bra 	$L__BB296_13;
	shr.u32 	%r123, %r4, 3;
	and.b32  	%r124, %r123, 124;
	mov.u32 	%r125, _ZZ14BlockAllReduceI5MaxOpfLi512EET0_S1_E12temp_storage;
	add.s32 	%r126, %r125, %r124;
	st.shared.f32 	[%r126+16], %f256;
	mov.pred 	%p54, -1;
$L__BB296_13:
	setp.ne.s32 	%p33, %r4, 0;
	bar.sync 	0;
	@%p33 bra 	$L__BB296_15;
	ld.shared.f32 	%f66, [_ZZ14BlockAllReduceI5MaxOpfLi512EET0_S1_E12temp_storage+20];
	max.f32 	%f67, %f256, %f66;
	ld.shared.f32 	%f68, [_ZZ14BlockAllReduceI5MaxOpfLi512EET0_S1_E12temp_storage+24];
	max.f32 	%f69, %f67, %f68;
	ld.shared.f32 	%f70, [_ZZ14BlockAllReduceI5MaxOpfLi512EET0_S1_E12temp_storage+28];
	max.f32 	%f71, %f69, %f70;
	ld.shared.f32 	%f72, [_ZZ14BlockAllReduceI5MaxOpfLi512EET0_S1_E12temp_storage+32];
	max.f32 	%f73, %f71, %f72;
	ld.shared.f32 	%f74, [_ZZ14BlockAllReduceI5MaxOpfLi512EET0_S1_E12temp_storage+36];
	max.f32 	%f75, %f73, %f74;
	ld.shared.f32 	%f76, [_ZZ14BlockAllReduceI5MaxOpfLi512EET0_S1_E12temp_storage+40];
	max.f32 	%f77, %f75, %f76;
	ld.shared.f32 	%f78, [_ZZ14BlockAllReduceI5MaxOpfLi512EET0_S1_E12temp_storage+44];
	max.f32 	%f79, %f77, %f78;
	ld.shared.f32 	%f80, [_ZZ14BlockAllReduceI5MaxOpfLi512EET0_S1_E12temp_storage+48];
	max.f32 	%f81, %f79, %f80;
	ld.shared.f32 	%f82, [_ZZ14BlockAllReduceI5MaxOpfLi512EET0_S1_E12temp_storage+52];
	max.f32 	%f83, %f81, %f82;
	ld.shared.f32 	%f84, [_ZZ14BlockAllReduceI5MaxOpfLi512EET0_S1_E12temp_storage+56];
	max.f32 	%f85, %f83, %f84;
	ld.shared.f32 	%f86, [_ZZ14BlockAllReduceI5MaxOpfLi512EET0_S1_E12temp_storage+60];
	max.f32 	%f87, %f85, %f86;
	ld.shared.f32 	%f88, [_ZZ14BlockAllReduceI5MaxOpfLi512EET0_S1_E12temp_storage+64];
	max.f32 	%f89, %f87, %f88;
	ld.shared.f32 	%f90, [_ZZ14BlockAllReduceI5MaxOpfLi512EET0_S1_E12temp_storage+68];
	max.f32 	%f91, %f89, %f90;
	ld.shared.f32 	%f92, [_ZZ14BlockAllReduceI5MaxOpfLi512EET0_S1_E12temp_storage+72];
	max.f32 	%f93, %f91, %f92;
	ld.shared.f32 	%f94, [_ZZ14BlockAllReduceI5MaxOpfLi512EET0_S1_E12temp_storage+76];
	max.f32 	%f95, %f93, %f94;
	st.shared.f32 	[_ZZ14BlockAllReduceI5MaxOpfLi512EET0_S1_E16result_broadcast], %f95;
$L__BB296_15:
	setp.le.s64 	%p34, %rd27, %rd6;
	bar.sync 	0;
	mov.f32 	%f260, 0f00000000;
	ld.shared.f32 	%f15, [_ZZ14BlockAllReduceI5MaxOpfLi512EET0_S1_E16result_broadcast];
	@%p34 bra 	$L__BB296_22;
	setp.eq.s64 	%p35, %rd8, 1536;
	mov.f32 	%f260, 0f00000000;
	mov.u32 	%r181, %r4;
	@%p35 bra 	$L__BB296_20;
	setp.eq.s64 	%p36, %rd8, 0;
	ld.shared.f32 	%f99, [%r9];
	sub.f32 	%f100, %f99, %f15;
	fma.rn.f32 	%f101, %f100, 0f3BBB989D, 0f3F000000;
	cvt.sat.f32.f32 	%f102, %f101;
	mov.f32 	%f103, 0f4B400001;
	mov.f32 	%f104, 0f437C0000;
	fma.rm.f32 	%f105, %f102, %f104, %f103;
	add.f32 	%f106, %f105, 0fCB40007F;
	neg.f32 	%f107, %f106;
	fma.rn.f32 	%f108, %f100, 0f3FB8AA3B, %f107;
	fma.rn.f32 	%f109, %f100, 0f32A57060, %f108;
	mov.b32 	%r127, %f105;
	shl.b32 	%r128, %r127, 23;
	mov.b32 	%f110, %r128;
	ex2.approx.ftz.f32 	%f111, %f109;
	mul.f32 	%f112, %f111, %f110;
	st.shared.f32 	[%r9], %f112;
	add.f32 	%f260, %f112, 0f00000000;
	mov.u32 	%r181, %r10;
	@%p36 bra 	$L__BB296_20;
	setp.eq.s64 	%p37, %rd8, 512;
	ld.shared.f32 	%f113, [%r9+2048];
	sub.f32 	%f114, %f113, %f15;
	fma.rn.f32 	%f115, %f114, 0f3BBB989D, 0f3F000000;
	cvt.sat.f32.f32 	%f116, %f115;
	mov.f32 	%f117, 0f4B400001;
	mov.f32 	%f118, 0f437C0000;
	fma.rm.f32 	%f119, %f116, %f118, %f117;
	add.f32 	%f120, %f119, 0fCB40007F;
	neg.f32 	%f121, %f120;
	fma.rn.f32 	%f122, %f114, 0f3FB8AA3B, %f121;
	fma.rn.f32 	%f123, %f114, 0f32A57060, %f122;
	mov.b32 	%r129, %f119;
	shl.b32 	%r130, %r129, 23;
	mov.b32 	%f124, %r130;
	ex2.approx.ftz.f32 	%f125, %f123;
	mul.f32 	%f126, %f125, %f124;
	st.shared.f32 	[%r9+2048], %f126;
	add.f32 	%f260, %f260, %f126;
	mov.u32 	%r181, %r11;
	@%p37 bra 	$L__BB296_20;
	ld.shared.f32 	%f127, [%r9+4096];
	sub.f32 	%f128, %f127, %f15;
	fma.rn.f32 	%f129, %f128, 0f3BBB989D, 0f3F000000;
	cvt.sat.f32.f32 	%f130, %f129;
	mov.f32 	%f131, 0f4B400001;
	mov.f32 	%f132, 0f437C0000;
	fma.rm.f32 	%f133, %f130, %f132, %f131;
	add.f32 	%f134, %f133, 0fCB40007F;
	neg.f32 	%f135, %f134;
	fma.rn.f32 	%f136, %f128, 0f3FB8AA3B, %f135;
	fma.rn.f32 	%f137, %f128, 0f32A57060, %f136;
	mov.b32 	%r131, %f133;
	shl.b32 	%r132, %r131, 23;
	mov.b32 	%f138, %r132;
	ex2.approx.ftz.f32 	%f139, %f137;
	mul.f32 	%f140, %f139, %f138;
	st.shared.f32 	[%r9+4096], %f140;
	add.f32 	%f260, %f260, %f140;
	mov.u32 	%r181, %r12;
$L__BB296_20:
	setp.lt.u64 	%p38, %rd7, 1536;
	@%p38 bra 	$L__BB296_22;
$L__BB296_21:
	shl.b32 	%r133, %r181, 2;
	mov.u32 	%r134, shared_buf;
	add.s32 	%r135, %r134, %r133;
	ld.shared.f32 	%f141, [%r135];
	sub.f32 	%f142, %f141, %f15;
	fma.rn.f32 	%f143, %f142, 0f3BBB989D, 0f3F000000;
	cvt.sat.f32.f32 	%f144, %f143;
	mov.f32 	%f145, 0f4B400001;
	mov.f32 	%f146, 0f437C0000;
	fma.rm.f32 	%f147, %f144, %f146, %f145;
	add.f32 	%f148, %f147, 0fCB40007F;
	neg.f32 	%f149, %f148;
	fma.rn.f32 	%f150, %f142, 0f3FB8AA3B, %f149;
	fma.rn.f32 	%f151, %f142, 0f32A57060, %f150;
	mov.b32 	%r136, %f147;
	shl.b32 	%r137, %r136, 23;
	mov.b32 	%f152, %r137;
	ex2.approx.ftz.f32 	%f153, %f151;
	mul.f32 	%f154, %f153, %f152;
	st.shared.f32 	[%r135], %f154;
	add.f32 	%f155, %f260, %f154;
	ld.shared.f32 	%f156, [%r135+2048];
	sub.f32 	%f157, %f156, %f15;
	fma.rn.f32 	%f158, %f157, 0f3BBB989D, 0f3F000000;
	cvt.sat.f32.f32 	%f159, %f158;
	fma.rm.f32 	%f160, %f159, %f146, %f145;
	add.f32 	%f161, %f160, 0fCB40007F;
	neg.f32 	%f162, %f161;
	fma.rn.f32 	%f163, %f157, 0f3FB8AA3B, %f162;
	fma.rn.f32 	%f164, %f157, 0f32A57060, %f163;
	mov.b32 	%r138, %f160;
	shl.b32 	%r139, %r138, 23;
	mov.b32 	%f165, %r139;
	ex2.approx.ftz.f32 	%f166, %f164;
	mul.f32 	%f167, %f166, %f165;
	st.shared.f32 	[%r135+2048], %f167;
	add.f32 	%f168, %f155, %f167;
	ld.shared.f32 	%f169, [%r135+4096];
	sub.f32 	%f170, %f169, %f15;
	fma.rn.f32 	%f171, %f170, 0f3BBB989D, 0f3F000000;
	cvt.sat.f32.f32 	%f172, %f171;
	fma.rm.f32 	%f173, %f172, %f146, %f145;
	add.f32 	%f174, %f173, 0fCB40007F;
	neg.f32 	%f175, %f174;
	fma.rn.f32 	%f176, %f170, 0f3FB8AA3B, %f175;
	fma.rn.f32 	%f177, %f170, 0f32A57060, %f176;
	mov.b32 	%r140, %f173;
	shl.b32 	%r141, %r140, 23;
	mov.b32 	%f178, %r141;
	ex2.approx.ftz.f32 	%f179, %f177;
	mul.f32 	%f180, %f179, %f178;
	st.shared.f32 	[%r135+4096], %f180;
	add.f32 	%f181, %f168, %f180;
	ld.shared.f32 	%f182, [%r135+6144];
	sub.f32 	%f183, %f182, %f15;
	fma.rn.f32 	%f184, %f183, 0f3BBB989D, 0f3F000000;
	cvt.sat.f32.f32 	%f185, %f184;
	fma.rm.f32 	%f186, %f185, %f146, %f145;
	add.f32 	%f187, %f186, 0fCB40007F;
	neg.f32 	%f188, %f187;
	fma.rn.f32 	%f189, %f183, 0f3FB8AA3B, %f188;
	fma.rn.f32 	%f190, %f183, 0f32A57060, %f189;
	mov.b32 	%r142, %f186;
	shl.b32 	%r143, %r142, 23;
	mov.b32 	%f191, %r143;
	ex2.approx.ftz.f32 	%f192, %f190;
	mul.f32 	%f193, %f192, %f191;
	st.shared.f32 	[%r135+6144], %f193;
	add.f32 	%f260, %f181, %f193;
	add.s32 	%r181, %r181, 2048;
	cvt.u64.u32 	%rd69, %r181;
	setp.gt.u64 	%p39, %rd27, %rd69;
	@%p39 bra 	$L__BB296_21;
$L__BB296_22:
	mov.b32 	%r145, %f260;
	mov.b32 	%r146, 1;
	mov.b32 	%r167, 31;
	mov.b32 	%r168, -1;
	// begin inline asm
	shfl.sync.down.b32 %r144, %r145, %r146, %r167, %r168;
	// end inline asm
	mov.b32 	%f194, %r144;
	add.f32 	%f195, %f260, %f194;
	selp.f32 	%f196, %f260, %f195, %p29;
	mov.b32 	%r150, %f196;
	mov.b32 	%r151, 2;
	// begin inline asm
	shfl.sync.down.b32 %r149, %r150, %r151, %r167, %r168;
	// end inline asm
	mov.b32 	%f197, %r149;
	add.f32 	%f198, %f196, %f197;
	selp.f32 	%f199, %f196, %f198, %p28;
	mov.b32 	%r155, %f199;
	mov.b32 	%r156, 4;
	// begin inline asm
	shfl.sync.down.b32 %r154, %r155, %r156, %r167, %r168;
	// end inline asm
	mov.b32 	%f200, %r154;
	add.f32 	%f201, %f199, %f200;
	selp.f32 	%f202, %f199, %f201, %p27;
	mov.b32 	%r160, %f202;
	mov.b32 	%r161, 8;
	// begin inline asm
	shfl.sync.down.b32 %r159, %r160, %r161, %r167, %r168;
	// end inline asm
	mov.b32 	%f203, %r159;
	add.f32 	%f204, %f202, %f203;
	selp.f32 	%f205, %f202, %f204, %p26;
	mov.b32 	%r165, %f205;
	mov.b32 	%r166, 16;
	// begin inline asm
	shfl.sync.down.b32 %r164, %r165, %r166, %r167, %r168;
	// end inline asm
	mov.b32 	%f206, %r164;
	add.f32 	%f207, %f205, %f206;
	selp.f32 	%f24, %f205, %f207, %p25;
	not.pred 	%p45, %p54;
	@%p45 bra 	$L__BB296_24;
	shr.u32 	%r169, %r4, 3;
	and.b32  	%r170, %r169, 124;
	mov.u32 	%r171, _ZZ14BlockAllReduceI5SumOpfLi512EET0_S1_E12temp_storage;
	add.s32 	%r172, %r171, %r170;
	st.shared.f32 	[%r172+16], %f24;
$L__BB296_24:
	setp.ne.s32 	%p46, %r4, 0;
	bar.sync 	0;
	@%p46 bra 	$L__BB296_26;
	ld.shared.f32 	%f208, [_ZZ14BlockAllReduceI5SumOpfLi512EET0_S1_E12temp_storage+20];
	add.f32 	%f209, %f24, %f208;
	ld.shared.f32 	%f210, [_ZZ14BlockAllReduceI5SumOpfLi512EET0_S1_E12temp_storage+24];
	add.f32 	%f211, %f209, %f210;
	ld.shared.f32 	%f212, [_ZZ14BlockAllReduceI5SumOpfLi512EET0_S1_E12temp_storage+28];
	add.f32 	%f213, %f211, %f212;
	ld.shared.f32 	%f214, [_ZZ14BlockAllReduceI5SumOpfLi512EET0_S1_E12temp_storage+32];
	add.f32 	%f215, %f213, %f214;
	ld.shared.f32 	%f216, [_ZZ14BlockAllReduceI5SumOpfLi512EET0_S1_E12temp_storage+36];
	add.f32 	%f217, %f215, %f216;
	ld.shared.f32 	%f218, [_ZZ14BlockAllReduceI5SumOpfLi512EET0_S1_E12temp_storage+40];
	add.f32 	%f219, %f217, %f218;
	ld.shared.f32 	%f220, [_ZZ14BlockAllReduceI5SumOpfLi512EET0_S1_E12temp_storage+44];
	add.f32 	%f221, %f219, %f220;
	ld.shared.f32 	%f222, [_ZZ14BlockAllReduceI5SumOpfLi512EET0_S1_E12temp_storage+48];
	add.f32 	%f223, %f221, %f222;
	ld.shared.f32 	%f224, [_ZZ14BlockAllReduceI5SumOpfLi512EET0_S1_E12temp_storage+52];
	add.f32 	%f225, %f223, %f224;
	ld.shared.f32 	%f226, [_ZZ14BlockAllReduceI5SumOpfLi512EET0_S1_E12temp_storage+56];
	add.f32 	%f227, %f225, %f226;
	ld.shared.f32 	%f228, [_ZZ14BlockAllReduceI5SumOpfLi512EET0_S1_E12temp_storage+60];
	add.f32 	%f229, %f227, %f228;
	ld.shared.f32 	%f230, [_ZZ14BlockAllReduceI5SumOpfLi512EET0_S1_E12temp_storage+64];
	add.f32 	%f231, %f229, %f230;
	ld.shared.f32 	%f232, [_ZZ14BlockAllReduceI5SumOpfLi512EET0_S1_E12temp_storage+68];
	add.f32 	%f233, %f231, %f232;
	ld.shared.f32 	%f234, [_ZZ14BlockAllReduceI5SumOpfLi512EET0_S1_E12temp_storage+72];
	add.f32 	%f235, %f233, %f234;
	ld.shared.f32 	%f236, [_ZZ14BlockAllReduceI5SumOpfLi512EET0_S1_E12temp_storage+76];
	add.f32 	%f237, %f235, %f236;
	st.shared.f32 	[_ZZ14BlockAllReduceI5SumOpfLi512EET0_S1_E16result_broadcast], %f237;
$L__BB296_26:
	setp.ge.s32 	%p47, %r4, %r5;
	bar.sync 	0;
	ld.shared.f32 	%f25, [_ZZ14BlockAllReduceI5SumOpfLi512EET0_S1_E16result_broadcast];
	@%p47 bra 	$L__BB296_33;
	setp.eq.s32 	%p48, %r8, 0;
	mov.u32 	%r183, %r4;
	@%p48 bra 	$L__BB296_31;
	setp.eq.s32 	%p49, %r8, 1;
	ld.shared.f32 	%f238, [%r9];
	div.rn.f32 	%f239, %f238, %f25;
	mad.lo.s64 	%rd70, %rd79, %rd25, %rd6;
	cvta.to.global.u64 	%rd71, %rd24;
	shl.b64 	%rd72, %rd70, 2;
	add.s64 	%rd14, %rd71, %rd72;
	st.global.f32 	[%rd14], %f239;
	mov.u32 	%r183, %r10;
	@%p49 bra 	$L__BB296_31;
	setp.eq.s32 	%p50, %r8, 2;
	ld.shared.f32 	%f240, [%r9+2048];
	div.rn.f32 	%f241, %f240, %f25;
	st.global.f32 	[%rd14+2048], %f241;
	mov.u32 	%r183, %r11;
	@%p50 bra 	$L__BB296_31;
	ld.shared.f32 	%f242, [%r9+4096];
	div.rn.f32 	%f243, %f242, %f25;
	st.global.f32 	[%rd14+4096], %f243;
	mov.u32 	%r183, %r12;
$L__BB296_31:
	setp.lt.u32 	%p51, %r7, 1536;
	@%p51 bra 	$L__BB296_33;
$L__BB296_32:
	shl.b32 	%r173, %r183, 2;
	mov.u32 	%r174, shared_buf;
	add.s32 	%r175, %r174, %r173;
	ld.shared.f32 	%f244, [%r175];
	div.rn.f32 	%f245, %f244, %f25;
	cvt.u64.u32 	%rd73, %r183;
	mad.lo.s64 	%rd74, %rd79, %rd25, %rd73;
	cvta.to.global.u64 	%rd75, %rd24;
	shl.b64 	%rd76, %rd74, 2;
	add.s64 	%rd77, %rd75, %rd76;
	st.global.f32 	[%rd77], %f245;
	ld.shared.f32 	%f246, [%r175+2048];
	div.rn.f32 	%f247, %f246, %f25;
	st.global.f32 	[%rd77+2048], %f247;
	ld.shared.f32 	%f248, [%r175+4096];
	div.rn.f32 	%f249, %f248, %f25;
	st.global.f32 	[%rd77+4096], %f249;
	ld.shared.f32 	%f250, [%r175+6144];
	div.rn.f32 	%f251, %f250, %f25;
	st.global.f32 	[%rd77+6144], %f251;
	add.s32 	%r183, %r183, 2048;
	setp.lt.s32 	%p52, %r183, %r5;
	@%p52 bra 	$L__BB296_32;
$L__BB296_33:
	mov.u32 	%r176, %nctaid.x;
	cvt.u64.u32 	%rd78, %r176;
	add.s64 	%rd79, %rd79, %rd78;
	setp.lt.s64 	%p53, %rd79, %rd26;
	@%p53 bra 	$L__BB296_2;
$L__BB296_34:
	ret;

}
	// .globl	_Z20SoftmaxBlockSMemImplI22BroadcastScaleMaskLoadIffbLm2EiE11DirectStoreIffEfLi1ELi256EL9Algorithm0EEvT_T0_ll
.visible .entry _Z20SoftmaxBlockSMemImplI22BroadcastScaleMaskLoadIffbLm2EiE11DirectStoreIffEfLi1ELi256EL9Algorithm0EEvT_T0_ll(
	.param .align 8 .b8 _Z20SoftmaxBlockSMemImplI22BroadcastScaleMaskLoadIffbLm2EiE11DirectStoreIffEfLi1ELi256EL9Algorithm0EEvT_T0_ll_param_0[88],
	.param .align 8 .b8 _Z20SoftmaxBlockSMemImplI22BroadcastScaleMaskLoadIffbLm2EiE11DirectStoreIffEfLi1ELi256EL9Algorithm0EEvT_T0_ll_param_1[16],
	.param .u64 _Z20SoftmaxBlockSMemImplI22BroadcastScaleMaskLoadIffbLm2EiE11DirectStoreIffEfLi1ELi256EL9Algorithm0EEvT_T0_ll_param_2,
	.param .u64 _Z20SoftmaxBlockSMemImplI22BroadcastScaleMaskLoadIffbLm2EiE11DirectStoreIffEfLi1ELi256EL9Algorithm0EEvT_T0_ll_param_3
)
{
	.reg .pred 	%p<55>;
	.reg .b16 	%rs<8>;
	.reg .b32 	%r<185>;
	.reg .b32 	%f<229>;
	.reg .b64 	%rd<81>;

	ld.param.u64 	%rd25, [_Z20SoftmaxBlockSMemImplI22BroadcastScaleMaskLoadIffbLm2EiE11DirectStoreIffEfLi1ELi256EL9Algorithm0EEvT_T0_ll_param_1+8];
	ld.param.u64 	%rd24, [_Z20SoftmaxBlockSMemImplI22BroadcastScaleMaskLoadIffbLm2EiE11DirectStoreIffEfLi1ELi256EL9Algorithm0EEvT_T0_ll_param_1];
	ld.param.v2.f32 	{%f26, %f27}, [_Z20SoftmaxBlockSMemImplI22BroadcastScaleMaskLoadIffbLm2EiE11DirectStoreIffEfLi1ELi256EL9Algorithm0EEvT_T0_ll_param_0+80];
	ld.param.u64 	%rd23, [_Z20SoftmaxBlockSMemImplI22BroadcastScaleMaskLoadIffbLm2EiE11DirectStoreIffEfLi1ELi256EL9Algorithm0EEvT_T0_ll_param_0+72];
	ld.param.v2.u32 	{%r32, %r33}, [_Z20SoftmaxBlockSMemImplI22BroadcastScaleMaskLoadIffbLm2EiE11DirectStoreIffEfLi1ELi256EL9Algorithm0EEvT_T0_ll_param_0+56];
	ld.param.v2.u32 	{%r30, %r31}, [_Z20SoftmaxBlockSMemImplI22BroadcastScaleMaskLoadIffbLm2EiE11DirectStoreIffEfLi1ELi256EL9Algorithm0EEvT_T0_ll_param_0+40];
	ld.param.u64 	%rd19, [_Z20SoftmaxBlockSMemImplI22BroadcastScaleMaskLoadIffbLm2EiE11DirectStoreIffEfLi1ELi256EL9Algorithm0EEvT_T0_ll_param_0+24];
	ld.param.u64 	%rd18, [_Z20SoftmaxBlockSMemImplI22BroadcastScaleMaskLoadIffbLm2EiE11DirectStoreIffEfLi1ELi256EL9Algorithm0EEvT_T0_ll_param_0+16];
	ld.param.u64 	%rd17, [_Z20SoftmaxBlockSMemImplI22BroadcastScaleMaskLoadIffbLm2EiE11DirectStoreIffEfLi1ELi256EL9Algorithm0EEvT_T0_ll_param_0+8];
	ld.param.u64 	%rd16, [_Z20SoftmaxBlockSMemImplI22BroadcastScaleMaskLoadIffbLm2EiE11DirectStoreIffEfLi1ELi256EL9Algorithm0EEvT_T0_ll_param_0];
	ld.param.u64 	%rd26, [_Z20SoftmaxBlockSMemImplI22BroadcastScaleMaskLoadIffbLm2EiE11DirectStoreIffEfLi1ELi256EL9Algorithm0EEvT_T0_ll_param_2];
	ld.param.u64 	%rd27, [_Z20SoftmaxBlockSMemImplI22BroadcastScaleMaskLoadIffbLm2EiE11DirectStoreIffEfLi1ELi256EL9Algorithm0EEvT_T0_ll_param_3];
	cvta.to.global.u64 	%rd1, %rd16;
	cvta.to.global.u64 	%rd2, %rd17;
	mov.u32 	%r4, %tid.x;
	cvt.u32.u64 	%r5, %rd27;
	mov.u32 	%r34, %ctaid.x;
	cvt.u64.u32 	%rd79, %r34;
	setp.le.s64 	%p2, %rd26, %rd79;
	@%p2 bra 	$L__BB297_34;
	// begin inline asm
	mov.u32 %r35, %laneid;
	// end inline asm
	cvt.u64.u32 	%rd6, %r4;
	not.b32 	%r36, %r4;
	add.s32 	%r7, %r36, %r5;
	shr.u32 	%r37, %r7, 8;
	add.s32 	%r38, %r37, 1;
	not.b64 	%rd28, %rd6;
	add.s64 	%rd7, %rd27, %rd28;
	and.b32  	%r8, %r38, 3;
	shl.b32 	%r39, %r4, 2;
	mov.u32 	%r40, shared_buf;
	add.s32 	%r9, %r40, %r39;
	add.s32 	%r10, %r4, 256;
	add.s32 	%r11, %r4, 512;
	add.s32 	%r12, %r4, 768;
	and.b64  	%rd8, %rd7, 768;
$L__BB297_2:
	setp.ge.s32 	%p3, %r4, %r5;
	mov.f32 	%f223, 0fFF800000;
	@%p3 bra 	$L__BB297_10;
	setp.eq.s32 	%p4, %r8, 0;
	mov.f32 	%f223, 0fFF800000;
	mov.u32 	%r177, %r4;
	@%p4 bra 	$L__BB297_7;
	setp.eq.s32 	%p5, %r8, 1;
	setp.eq.s64 	%p6, %rd19, 1;
	setp.eq.s64 	%p7, %rd18, 1;
	mad.lo.s64 	%rd10, %rd23, %rd79, %rd6;
	cvt.u32.u64 	%r41, %rd10;
	div.s32 	%r42, %r41, %r30;
	mul.lo.s32 	%r43, %r42, %r30;
	sub.s32 	%r44, %r41, %r43;
	selp.b32 	%r45, 0, %r42, %p7;
	selp.b32 	%r46, 0, %r44, %p6;
	mul.lo.s32 	%r47, %r32, %r45;
	mad.lo.s32 	%r48, %r33, %r46, %r47;
	shl.b64 	%rd29, %rd10, 32;
	shr.s64 	%rd30, %rd29, 30;
	add.s64 	%rd31, %rd1, %rd30;
	ld.global.f32 	%f31, [%rd31];
	cvt.s64.s32 	%rd32, %r48;
	add.s64 	%rd33, %rd2, %rd32;
	ld.global.u8 	%rs1, [%rd33];
	setp.eq.s16 	%p8, %rs1, 0;
	mul.f32 	%f32, %f31, %f27;
	selp.f32 	%f33, %f26, %f32, %p8;
	st.shared.f32 	[%r9], %f33;
	max.f32 	%f223, %f33, 0fFF800000;
	mov.u32 	%r177, %r10;
	@%p5 bra 	$L__BB297_7;
	setp.eq.s32 	%p9, %r8, 2;
	add.s64 	%rd34, %rd10, 256;
	cvt.u32.u64 	%r49, %rd34;
	div.s32 	%r50, %r49, %r30;
	mul.lo.s32 	%r51, %r50, %r30;
	sub.s32 	%r52, %r49, %r51;
	selp.b32 	%r53, 0, %r50, %p7;
	selp.b32 	%r54, 0, %r52, %p6;
	mul.lo.s32 	%r55, %r32, %r53;
	mad.lo.s32 	%r56, %r33, %r54, %r55;
	shl.b64 	%rd35, %rd34, 32;
	shr.s64 	%rd36, %rd35, 30;
	add.s64 	%rd37, %rd1, %rd36;
	ld.global.f32 	%f34, [%rd37];
	cvt.s64.s32 	%rd38, %r56;
	add.s64 	%rd39, %rd2, %rd38;
	ld.global.u8 	%rs2, [%rd39];
	setp.eq.s16 	%p12, %rs2, 0;
	mul.f32 	%f35, %f34, %f27;
	selp.f32 	%f36, %f26, %f35, %p12;
	st.shared.f32 	[%r9+1024], %f36;
	max.f32 	%f223, %f223, %f36;
	mov.u32 	%r177, %r11;
	@%p9 bra 	$L__BB297_7;
	add.s64 	%rd40, %rd10, 512;
	cvt.u32.u64 	%r57, %rd40;
	div.s32 	%r58, %r57, %r30;
	mul.lo.s32 	%r59, %r58, %r30;
	sub.s32 	%r60, %r57, %r59;
	selp.b32 	%r61, 0, %r58, %p7;
	selp.b32 	%r62, 0, %r60, %p6;
	mul.lo.s32 	%r63, %r32, %r61;
	mad.lo.s32 	%r64, %r33, %r62, %r63;
	shl.b64 	%rd41, %rd40, 32;
	shr.s64 	%rd42, %rd41, 30;
	add.s64 	%rd43, %rd1, %rd42;
	ld.global.f32 	%f37, [%rd43];
	cvt.s64.s32 	%rd44, %r64;
	add.s64 	%rd45, %rd2, %rd44;
	ld.global.u8 	%rs3, [%rd45];
	setp.eq.s16 	%p15, %rs3, 0;
	mul.f32 	%f38, %f37, %f27;
	selp.f32 	%f39, %f26, %f38, %p15;
	st.shared.f32 	[%r9+2048], %f39;
	max.f32 	%f223, %f223, %f39;
	mov.u32 	%r177, %r12;
$L__BB297_7:
	setp.lt.u32 	%p16, %r7, 768;
	@%p16 bra 	$L__BB297_10;
	add.s32 	%r180, %r177, 512;
	mul.lo.s64 	%rd46, %rd23, %rd79;
	cvt.u32.u64 	%r65, %rd46;
	add.s32 	%r179, %r177, %r65;
	shl.b64 	%rd80, %rd46, 32;
	shl.b32 	%r66, %r177, 2;
	mov.u32 	%r67, shared_buf;
	add.s32 	%r68, %r67, %r66;
	add.s32 	%r178, %r68, 2048;
$L__BB297_9:
	setp.eq.s64 	%p17, %rd19, 1;
	setp.eq.s64 	%p18, %rd18, 1;
	div.s32 	%r69, %r179, %r30;
	neg.s32 	%r70, %r30;
	mad.lo.s32 	%r71, %r70, %r69, %r179;
	selp.b32 	%r72, 0, %r69, %p18;
	selp.b32 	%r73, 0, %r71, %p17;
	mul.lo.s32 	%r74, %r32, %r72;
	mad.lo.s32 	%r75, %r33, %r73, %r74;
	cvt.u64.u32 	%rd47, %r177;
	shl.b64 	%rd48, %rd47, 32;
	add.s64 	%rd49, %rd48, %rd80;
	shr.s64 	%rd50, %rd49, 30;
	add.s64 	%rd51, %rd1, %rd50;
	ld.global.f32 	%f40, [%rd51];
	cvt.s64.s32 	%rd52, %r75;
	add.s64 	%rd53, %rd2, %rd52;
	ld.global.u8 	%rs4, [%rd53];
	setp.eq.s16 	%p19, %rs4, 0;
	mul.f32 	%f41, %f40, %f27;
	selp.f32 	%f42, %f26, %f41, %p19;
	st.shared.f32 	[%r178+-2048], %f42;
	max.f32 	%f43, %f223, %f42;
	add.s32 	%r76, %r179, 256;
	div.s32 	%r77, %r76, %r30;
	mad.lo.s32 	%r78, %r70, %r77, %r76;
	selp.b32 	%r79, 0, %r77, %p18;
	selp.b32 	%r80, 0, %r78, %p17;
	mul.lo.s32 	%r81, %r32, %r79;
	mad.lo.s32 	%r82, %r33, %r80, %r81;
	add.s64 	%rd54, %rd49, 1099511627776;
	shr.s64 	%rd55, %rd54, 30;
	add.s64 	%rd56, %rd1, %rd55;
	ld.global.f32 	%f44, [%rd56];
	cvt.s64.s32 	%rd57, %r82;
	add.s64 	%rd58, %rd2, %rd57;
	ld.global.u8 	%rs5, [%rd58];
	setp.eq.s16 	%p20, %rs5, 0;
	mul.f32 	%f45, %f44, %f27;
	selp.f32 	%f46, %f26, %f45, %p20;
	st.shared.f32 	[%r178+-1024], %f46;
	max.f32 	%f47, %f43, %f46;
	add.s32 	%r83, %r179, 512;
	div.s32 	%r84, %r83, %r30;
	mad.lo.s32 	%r85, %r70, %r84, %r83;
	selp.b32 	%r86, 0, %r84, %p18;
	selp.b32 	%r87, 0, %r85, %p17;
	mul.lo.s32 	%r88, %r32, %r86;
	mad.lo.s32 	%r89, %r33, %r87, %r88;
	add.s64 	%rd59, %rd49, 2199023255552;
	shr.s64 	%rd60, %rd59, 30;
	add.s64 	%rd61, %rd1, %rd60;
	ld.global.f32 	%f48, [%rd61];
	cvt.s64.s32 	%rd62, %r89;
	add.s64 	%rd63, %rd2, %rd62;
	ld.global.u8 	%rs6, [%rd63];
	setp.eq.s16 	%p21, %rs6, 0;
	mul.f32 	%f49, %f48, %f27;
	selp.f32 	%f50, %f26, %f49, %p21;
	st.shared.f32 	[%r178], %f50;
	max.f32 	%f51, %f47, %f50;
	add.s32 	%r90, %r179, 768;
	div.s32 	%r91, %r90, %r30;
	mad.lo.s32 	%r92, %r70, %r91, %r90;
	selp.b32 	%r93, 0, %r91, %p18;
	selp.b32 	%r94, 0, %r92, %p17;
	mul.lo.s32 	%r95, %r32, %r93;
	mad.lo.s32 	%r96, %r33, %r94, %r95;
	add.s64 	%rd64, %rd49, 3298534883328;
	shr.s64 	%rd65, %rd64, 30;
	add.s64 	%rd66, %rd1, %rd65;
	ld.global.f32 	%f52, [%rd66];
	cvt.s64.s32 	%rd67, %r96;
	add.s64 	%rd68, %rd2, %rd67;
	ld.global.u8 	%rs7, [%rd68];
	setp.eq.s16 	%p22, %rs7, 0;
	mul.f32 	%f53, %f52, %f27;
	selp.f32 	%f54, %f26, %f53, %p22;
	st.shared.f32 	[%r178+1024], %f54;
	max.f32 	%f223, %f51, %f54;
	add.s32 	%r20, %r180, 1024;
	add.s32 	%r97, %r180, 512;
	add.s32 	%r179, %r179, 1024;
	add.s64 	%rd80, %rd80, 4398046511104;
	add.s32 	%r178, %r178, 4096;
	setp.lt.s32 	%p23, %r97, %r5;
	mov.u32 	%r180, %r20;
	@%p23 bra 	$L__BB297_9;
$L__BB297_10:
	setp.gt.s32 	%p25, %r35, 15;
	setp.gt.s32 	%p26, %r35, 23;
	setp.gt.s32 	%p27, %r35, 27;
	setp.gt.s32 	%p28, %r35, 29;
	setp.gt.s32 	%p29, %r35, 30;
	mov.b32 	%r99, %f223;
	mov.b32 	%r100, 1;
	mov.b32 	%r121, 31;
	mov.b32 	%r122, -1;
	// begin inline asm
	shfl.sync.down.b32 %r98, %r99, %r100, %r121, %r122;
	// end inline asm
	mov.b32 	%f55, %r98;
	max.f32 	%f56, %f223, %f55;
	selp.f32 	%f57, %f223, %f56, %p29;
	mov.b32 	%r104, %f57;
	mov.b32 	%r105, 2;
	// begin inline asm
	shfl.sync.down.b32 %r103, %r104, %r105, %r121, %r122;
	// end inline asm
	mov.b32 	%f58, %r103;
	max.f32 	%f59, %f57, %f58;
	selp.f32 	%f60, %f57, %f59, %p28;
	mov.b32 	%r109, %f60;
	mov.b32 	%r110, 4;
	// begin inline asm
	shfl.sync.down.b32 %r108, %r109, %r110, %r121, %r122;
	// end inline asm
	mov.b32 	%f61, %r108;
	max.f32 	%f62, %f60, %f61;
	selp.f32 	%f63, %f60, %f62, %p27;
	mov.b32 	%r114, %f63;
	mov.b32 	%r115, 8;
	// begin inline asm
	shfl.sync.down.b32 %r113, %r114, %r115, %r121, %r122;
	// end inline asm
	mov.b32 	%f64, %r113;
	max.f32 	%f11, %f63, %f64;
	selp.f32 	%f224, %f63, %f11, %p26;
	mov.b32 	%r119, %f224;
	mov.b32 	%r120, 16;
	// begin inline asm
	shfl.sync.down.b32 %r118, %r119, %r120, %r121, %r122;
	// end inline asm
	mov.pred 	%p54, 0;
	@%p25 bra 	$L__BB297_13;
	setp.ne.s32 	%p31, %r35, 0;
	mov.b32 	%f65, %r118;
	max.f32 	%f224, %f11, %f65;
	@%p31 bra 	$L__BB297_13;
	shr.u32 	%r123, %r4, 3;
	and.b32  	%r124, %r123, 124;
	mov.u32 	%r125, _ZZ14BlockAllReduceI5MaxOpfLi256EET0_S1_E12temp_storage;
	add.s32 	%r126, %r125, %r124;
	st.shared.f32 	[%r126+8], %f224;
	mov.pred 	%p54, -1;
$L__BB297_13:
	setp.ne.s32 	%p33, %r4, 0;
	bar.sync 	0;
	@%p33 bra 	$L__BB297_15;
	ld.shared.f32 	%f66, [_ZZ14BlockAllReduceI5MaxOpfLi256EET0_S1_E12temp_storage+12];
	max.f32 	%f67, %f224, %f66;
	ld.shared.f32 	%f68, [_ZZ14BlockAllReduceI5MaxOpfLi256EET0_S1_E12temp_storage+16];
	max.f32 	%f69, %f67, %f68;
	ld.shared.f32 	%f70, [_ZZ14BlockAllReduceI5MaxOpfLi256EET0_S1_E12temp_storage+20];
	max.f32 	%f71, %f69, %f70;
	ld.shared.f32 	%f72, [_ZZ14BlockAllReduceI5MaxOpfLi256EET0_S1_E12temp_storage+24];
	max.f32 	%f73, %f71, %f72;
	ld.shared.f32 	%f74, [_ZZ14BlockAllReduceI5MaxOpfLi256EET0_S1_E12temp_storage+28];
	max.f32 	%f75, %f73, %f74;
	ld.shared.f32 	%f76, [_ZZ14BlockAllReduceI5MaxOpfLi256EET0_S1_E12temp_storage+32];
	max.f32 	%f77, %f75, %f76;
	ld.shared.f32 	%f78, [_ZZ14BlockAllReduceI5MaxOpfLi256EET0_S1_E12temp_storage+36];
	max.f32 	%f79, %f77, %f78;
	st.shared.f32 	[_ZZ14BlockAllReduceI5MaxOpfLi256EET0_S1_E16result_broadcast], %f79;
$L__BB297_15:
	setp.le.s64 	%p34, %rd27, %rd6;
	bar.sync 	0;
	mov.f32 	%f228, 0f00000000;
	ld.shared.f32 	%f15, [_ZZ14BlockAllReduceI5MaxOpfLi256EET0_S1_E16result_broadcast];
	@%p34 bra 	$L__BB297_22;
	setp.eq.s64 	%p35, %rd8, 768;
	mov.f32 	%f228, 0f00000000;
	mov.u32 	%r181, %r4;
	@%p35 bra 	$L__BB297_20;
	setp.eq.s64 	%p36, %rd8, 0;
	ld.shared.f32 	%f83, [%r9];
	sub.f32 	%f84, %f83, %f15;
	fma.rn.f32 	%f85, %f84, 0f3BBB989D, 0f3F000000;
	cvt.sat.f32.f32 	%f86, %f85;
	mov.f32 	%f87, 0f4B400001;
	mov.f32 	%f88, 0f437C0000;
	fma.rm.f32 	%f89, %f86, %f88, %f87;
	add.f32 	%f90, %f89, 0fCB40007F;
	neg.f32 	%f91, %f90;
	fma.rn.f32 	%f92, %f84, 0f3FB8AA3B, %f91;
	fma.rn.f32 	%f93, %f84, 0f32A57060, %f92;
	mov.b32 	%r127, %f89;
	shl.b32 	%r128, %r127, 23;
	mov.b32 	%f94, %r128;
	ex2.approx.ftz.f32 	%f95, %f93;
	mul.f32 	%f96, %f95, %f94;
	st.shared.f32 	[%r9], %f96;
	add.f32 	%f228, %f96, 0f00000000;
	mov.u32 	%r181, %r10;
	@%p36 bra 	$L__BB297_20;
	setp.eq.s64 	%p37, %rd8, 256;
	ld.shared.f32 	%f97, [%r9+1024];
	sub.f32 	%f98, %f97, %f15;
	fma.rn.f32 	%f99, %f98, 0f3BBB989D, 0f3F000000;
	cvt.sat.f32.f32 	%f100, %f99;
	mov.f32 	%f101, 0f4B400001;
	mov.f32 	%f102, 0f437C0000;
	fma.rm.f32 	%f103, %f100, %f102, %f101;
	add.f32 	%f104, %f103, 0fCB40007F;
	neg.f32 	%f105, %f104;
	fma.rn.f32 	%f106, %f98, 0f3FB8AA3B, %f105;
	fma.rn.f32 	%f107, %f98, 0f32A57060, %f106;
	mov.b32 	%r129, %f103;
	shl.b32 	%r130, %r129, 23;
	mov.b32 	%f108, %r130;
	ex2.approx.ftz.f32 	%f109, %f107;
	mul.f32 	%f110, %f109, %f108;
	st.shared.f32 	[%r9+1024], %f110;
	add.f32 	%f228, %f228, %f110;
	mov.u32 	%r181, %r11;
	@%p37 bra 	$L__BB297_20;
	ld.shared.f32 	%f111, [%r9+2048];
	sub.f32 	%f112, %f111, %f15;
	fma.rn.f32 	%f113, %f112, 0f3BBB989D, 0f3F000000;
	cvt.sat.f32.f32 	%f114, %f113;
	mov.f32 	%f115, 0f4B400001;
	mov.f32 	%f116, 0f437C0000;
	fma.rm.f32 	%f117, %f114, %f116, %f115;
	add.f32 	%f118, %f117, 0fCB40007F;
	neg.f32 	%f119, %f118;
	fma.rn.f32 	%f120, %f112, 0f3FB8AA3B, %f119;
	fma.rn.f32 	%f121, %f112, 0f32A57060, %f120;
	mov.b32 	%r131, %f117;
	shl.b32 	%r132, %r131, 23;
	mov.b32 	%f122, %r132;
	ex2.approx.ftz.f32 	%f123, %f121;
	mul.f32 	%f124, %f123, %f122;
	st.shared.f32 	[%r9+2048], %f124;
	add.f32 	%f228, %f228, %f124;
	mov.u32 	%r181, %r12;
$L__BB297_20:
	setp.lt.u64 	%p38, %rd7, 768;
	@%p38 bra 	$L__BB297_22;
$L__BB297_21:
	shl.b32 	%r133, %r181, 2;
	mov.u32 	%r134, shared_buf;
	add.s32 	%r135, %r134, %r133;
	ld.shared.f32 	%f125, [%r135];
	sub.f32 	%f126, %f125, %f15;
	fma.rn.f32 	%f127, %f126, 0f3BBB989D, 0f3F000000;
	cvt.sat.f32.f32 	%f128, %f127;
	mov.f32 	%f129, 0f4B400001;
	mov.f32 	%f130, 0f437C0000;
	fma.rm.f32 	%f131, %f128, %f130, %f129;
	add.f32 	%f132, %f131, 0fCB40007F;
	neg.f32 	%f133, %f132;
	fma.rn.f32 	%f134, %f126, 0f3FB8AA3B, %f133;
	fma.rn.f32 	%f135, %f126, 0f32A57060, %f134;
	mov.b32 	%r136, %f131;
	shl.b32 	%r137, %r136, 23;
	mov.b32 	%f136, %r137;
	ex2.approx.ftz.f32 	%f137, %f135;
	mul.f32 	%f138, %f137, %f136;
	st.shared.f32 	[%r135], %f138;
	add.f32 	%f139, %f228, %f138;
	ld.shared.f32 	%f140, [%r135+1024];
	sub.f32 	%f141, %f140, %f15;
	fma.rn.f32 	%f142, %f141, 0f3BBB989D, 0f3F000000;
	cvt.sat.f32.f32 	%f143, %f142;
	fma.rm.f32 	%f144, %f143, %f130, %f129;
	add.f32 	%f145, %f144, 0fCB40007F;
	neg.f32 	%f146, %f145;
	fma.rn.f32 	%f147, %f141, 0f3FB8AA3B, %f146;
	fma.rn.f32 	%f148, %f141, 0f32A57060, %f147;
	mov.b32 	%r138, %f144;
	shl.b32 	%r139, %r138, 23;
	mov.b32 	%f149, %r139;
	ex2.approx.ftz.f32 	%f150, %f148;
	mul.f32 	%f151, %f150, %f149;
	st.shared.f32 	[%r135+1024], %f151;
	add.f32 	%f152, %f139, %f151;
	ld.shared.f32 	%f153, [%r135+2048];
	sub.f32 	%f154, %f153, %f15;
	fma.rn.f32 	%f155, %f154, 0f3BBB989D, 0f3F000000;
	cvt.sat.f32.f32 	%f156, %f155;
	fma.rm.f32 	%f157, %f156, %f130, %f129;
	add.f32 	%f158, %f157, 0fCB40007F;
	neg.f32 	%f159, %f158;
	fma.rn.f32 	%f160, %f154, 0f3FB8AA3B, %f159;
	fma.rn.f32 	%f161, %f154, 0f32A57060, %f160;
	mov.b32 	%r140, %f157;
	shl.b32 	%r141, %r140, 23;
	mov.b32 	%f162, %r141;
	ex2.approx.ftz.f32 	%f163, %f161;
	mul.f32 	%f164, %f163, %f162;
	st.shared.f32 	[%r135+2048], %f164;
	add.f32 	%f165, %f152, %f164;
	ld.shared.f32 	%f166, [%r135+3072];
	sub.f32 	%f167, %f166, %f15;
	fma.rn.f32 	%f168, %f167, 0f3BBB989D, 0f3F000000;
	cvt.sat.f32.f32 	%f169, %f168;
	fma.rm.f32 	%f170, %f169, %f130, %f129;
	add.f32 	%f171, %f170, 0fCB40007F;
	neg.f32 	%f172, %f171;
	fma.rn.f32 	%f173, %f167, 0f3FB8AA3B, %f172;
	fma.rn.f32 	%f174, %f167, 0f32A57060, %f173;
	mov.b32 	%r142, %f170;
	shl.b32 	%r143, %r142, 23;
	mov.b32 	%f175, %r143;
	ex2.approx.ftz.f32 	%f176, %f174;
	mul.f32 	%f177, %f176, %f175;
	st.shared.f32 	[%r135+3072], %f177;
	add.f32 	%f228, %f165, %f177;
	add.s32 	%r181, %r181, 1024;
	cvt.u64.u32 	%rd69, %r181;
	setp.gt.u64 	%p39, %rd27, %rd69;
	@%p39 bra 	$L__BB297_21;
$L__BB297_22:
	mov.b32 	%r145, %f228;
	mov.b32 	%r146, 1;
	mov.b32 	%r167, 31;
	mov.b32 	%r168, -1;
	// begin inline asm
	shfl.sync.down.b32 %r144, %r145, %r146, %r167, %r168;
	// end inline asm
	mov.b32 	%f178, %r144;
	add.f32 	%f179, %f228, %f178;
	selp.f32 	%f180, %f228, %f179, %p29;
	mov.b32 	%r150, %f180;
	mov.b32 	%r151, 2;
	// begin inline asm
	shfl.sync.down.b32 %r149, %r150, %r151, %r167, %r168;
	// end inline asm
	mov.b32 	%f181, %r149;
	add.f32 	%f182, %f180, %f181;
	selp.f32 	%f183, %f180, %f182, %p28;
	mov.b32 	%r155, %f183;
	mov.b32 	%r156, 4;
	// begin inline asm
	shfl.sync.down.b32 %r154, %r155, %r156, %r167, %r168;
	// end inline asm
	mov.b32 	%f184, %r154;
	add.f32 	%f185, %f183, %f184;
	selp.f32 	%f186, %f183, %f185, %p27;
	mov.b32 	%r160, %f186;
	mov.b32 	%r161, 8;
	// begin inline asm
	shfl.sync.down.b32 %r159, %r160, %r161, %r167, %r168;
	// end inline asm
	mov.b32 	%f187, %r159;
	add.f32 	%f188, %f186, %f187;
	selp.f32 	%f189, %f186, %f188, %p26;
	mov.b32 	%r165, %f189;
	mov.b32 	%r166, 16;
	// begin inline asm
	shfl.sync.down.b32 %r164, %r165, %r166, %r167, %r168;
	// end inline asm
	mov.b32 	%f190, %r164;
	add.f32 	%f191, %f189, %f190;
	selp.f32 	%f24, %f189, %f191, %p25;
	not.pred 	%p45, %p54;
	@%p45 bra 	$L__BB297_24;
	shr.u32 	%r169, %r4, 3;
	and.b32  	%r170, %r169, 124;
	mov.u32 	%r171, _ZZ14BlockAllReduceI5SumOpfLi256EET0_S1_E12temp_storage;
	add.s32 	%r172, %r171, %r170;
	st.shared.f32 	[%r172+8], %f24;
$L__BB297_24:
	setp.ne.s32 	%p46, %r4, 0;
	bar.sync 	0;
	@%p46 bra 	$L__BB297_26;
	ld.shared.f32 	%f192, [_ZZ14BlockAllReduceI5SumOpfLi256EET0_S1_E12temp_storage+12];
	add.f32 	%f193, %f24, %f192;
	ld.shared.f32 	%f194, [_ZZ14BlockAllReduceI5SumOpfLi256EET0_S1_E12temp_storage+16];
	add.f32 	%f195, %f193, %f194;
	ld.shared.f32 	%f196, [_ZZ14BlockAllReduceI5SumOpfLi256EET0_S1_E12temp_storage+20];
	add.f32 	%f197, %f195, %f196;
	ld.shared.f32 	%f198, [_ZZ14BlockAllReduceI5SumOpfLi256EET0_S1_E12temp_storage+24];
	add.f32 	%f199, %f197, %f198;
	ld.shared.f32 	%f200, [_ZZ14BlockAllReduceI5SumOpfLi256EET0_S1_E12temp_storage+28];
	add.f32 	%f201, %f199, %f200;
	ld.shared.f32 	%f202, [_ZZ14BlockAllReduceI5SumOpfLi256EET0_S1_E12temp_storage+32];
	add.f32 	%f203, %f201, %f202;
	ld.shared.f32 	%f204, [_ZZ14BlockAllReduceI5SumOpfLi256EET0_S1_E12temp_storage+36];
	add.f32 	%f205, %f203, %f204;
	st.shared.f32 	[_ZZ14BlockAllReduceI5SumOpfLi256EET0_S1_E16result_broadcast], %f205;
$L__BB297_26:
	setp.ge.s32 	%p47, %r4, %r5;
	bar.sync 	0;
	ld.shared.f32 	%f25, [_ZZ14BlockAllReduceI5SumOpfLi256EET0_S1_E16result_broadcast];
	@%p47 bra 	$L__BB297_33;
	setp.eq.s32 	%p48, %r8, 0;
	mov.u32 	%r183, %r4;
	@%p48 bra 	$L__BB297_31;
	setp.eq.s32 	%p49, %r8, 1;
	ld.shared.f32 	%f206, [%r9];
	div.rn.f32 	%f207, %f206, %f25;
	mad.lo.s64 	%rd70, %rd79, %rd25, %rd6;
	cvta.to.global.u64 	%rd71, %rd24;
	shl.b64 	%rd72, %rd70, 2;
	add.s64 	%rd14, %rd71, %rd72;
	st.global.f32 	[%rd14], %f207;
	mov.u32 	%r183, %r10;
	@%p49 bra 	$L__BB297_31;
	setp.eq.s32 	%p50, %r8, 2;
	ld.shared.f32 	%f208, [%r9+1024];
	div.rn.f32 	%f209, %f208, %f25;
	st.global.f32 	[%rd14+1024], %f209;
	mov.u32 	%r183, %r11;
	@%p50 bra 	$L__BB297_31;
	ld.shared.f32 	%f210, [%r9+2048];
	div.rn.f32 	%f211, %f210, %f25;
	st.global.f32 	[%rd14+2048], %f211;
	mov.u32 	%r183, %r12;
$L__BB297_31:
	setp.lt.u32 	%p51, %r7, 768;
	@%p51 bra 	$L__BB297_33;
$L__BB297_32:
	shl.b32 	%r173, %r183, 2;
	mov.u32 	%r174, shared_buf;
	add.s32 	%r175, %r174, %r173;
	ld.shared.f32 	%f212, [%r175];
	div.rn.f32 	%f213, %f212, %f25;
	cvt.u64.u32 	%rd73, %r183;
	mad.lo.s64 	%rd74, %rd79, %rd25, %rd73;
	cvta.to.global.u64 	%rd75, %rd24;
	shl.b64 	%rd76, %rd74, 2;
	add.s64 	%rd77, %rd75, %rd76;
	st.global.f32 	[%rd77], %f213;
	ld.shared.f32 	%f214, [%r175+1024];
	div.rn.f32 	%f215, %f214, %f25;
	st.global.f32 	[%rd77+1024], %f215;
	ld.shared.f32 	%f216, [%r175+2048];
	div.rn.f32 	%f217, %f216, %f25;
	st.global.f32 	[%rd77+2048], %f217;
	ld.shared.f32 	%f218, [%r175+3072];
	div.rn.f32 	%f219, %f218, %f25;
	st.global.f32 	[%rd77+3072], %f219;
	add.s32 	%r183, %r183, 1024;
	setp.lt.s32 	%p52, %r183, %r5;
	@%p52 bra 	$L__BB297_32;
$L__BB297_33:
	mov.u32 	%r176, %nctaid.x;
	cvt.u64.u32 	%rd78, %r176;
	add.s64 	%rd79, %rd79, %rd78;
	setp.lt.s64 	%p53, %rd79, %rd26;
	@%p53 bra 	$L__BB297_2;
$L__BB297_34:
	ret;

}
	// .globl	_Z24SoftmaxBlockUncachedImplI22BroadcastScaleMaskLoadIffbLm2EiE11DirectStoreIffEfLi2ELi1024EL9Algorithm0EEvT_T0_ll
.visible .entry _Z24SoftmaxBlockUncachedImplI22BroadcastScaleMaskLoadIffbLm2EiE11DirectStoreIffEfLi2ELi1024EL9Algorithm0EEvT_T0_ll(
	.param .align 8 .b8 _Z24SoftmaxBlockUncachedImplI22BroadcastScaleMaskLoadIffbLm2EiE11DirectStoreIffEfLi2ELi1024EL9Algorithm0EEvT_T0_ll_param_0[88],
	.param .align 8 .b8 _Z24SoftmaxBlockUncachedImplI22BroadcastScaleMaskLoadIffbLm2EiE11DirectStoreIffEfLi2ELi1024EL9Algorithm0EEvT_T0_ll_param_1[16],
	.param .u64 _Z24SoftmaxBlockUncachedImplI22BroadcastScaleMaskLoadIffbLm2EiE11DirectStoreIffEfLi2ELi1024EL9Algorithm0EEvT_T0_ll_param_2,
	.param .u64 _Z24SoftmaxBlockUncachedImplI22BroadcastScaleMaskLoadIffbLm2EiE11DirectStoreIffEfLi2ELi1024EL9Algorithm0EEvT_T0_ll_param_3
)
{
	.reg .pred 	%p<90>;
	.reg .b16 	%rs<27>;
	.reg .b32 	%r<320>;
	.reg .b32 	%f<439>;
	.reg .b64 	%rd<106>;

	ld.param.u64 	%rd35, [_Z24SoftmaxBlockUncachedImplI22BroadcastScaleMaskLoadIffbLm2EiE11DirectStoreIffEfLi2ELi1024EL9Algorithm0EEvT_T0_ll_param_1+8];
	ld.param.v2.f32 	{%f67, %f68}, [_Z24SoftmaxBlockUncachedImplI22BroadcastScaleMaskLoadIffbLm2EiE11DirectStoreIffEfLi2ELi1024EL9Algorithm0EEvT_T0_ll_param_0+80];
	ld.param.u64 	%rd33, [_Z24SoftmaxBlockUncachedImplI22BroadcastScaleMaskLoadIffbLm2EiE11DirectStoreIffEfLi2ELi1024EL9Algorithm0EEvT_T0_ll_param_0+72];
	ld.param.v2.u32 	{%r37, %r38}, [_Z24SoftmaxBlockUncachedImplI22BroadcastScaleMaskLoadIffbLm2EiE11DirectStoreIffEfLi2ELi1024EL9Algorithm0EEvT_T0_ll_param_0+56];
	ld.param.v2.u32 	{%r35, %r36}, [_Z24SoftmaxBlockUncachedImplI22BroadcastScaleMaskLoadIffbLm2EiE11DirectStoreIffEfLi2ELi1024EL9Algorithm0EEvT_T0_ll_param_0+40];
	ld.param.u64 	%rd29, [_Z24SoftmaxBlockUncachedImplI22BroadcastScaleMaskLoadIffbLm2EiE11DirectStoreIffEfLi2ELi1024EL9Algorithm0EEvT_T0_ll_param_0+24];
	ld.param.u64 	%rd28, [_Z24SoftmaxBlockUncachedImplI22BroadcastScaleMaskLoadIffbLm2EiE11DirectStoreIffEfLi2ELi1024EL9Algorithm0EEvT_T0_ll_param_0+16];
	ld.param.u64 	%rd34, [_Z24SoftmaxBlockUncachedImplI22BroadcastScaleMaskLoadIffbLm2EiE11DirectStoreIffEfLi2ELi1024EL9Algorithm0EEvT_T0_ll_param_1];
	ld.param.u64 	%rd27, [_Z24SoftmaxBlockUncachedImplI22BroadcastScaleMaskLoadIffbLm2EiE11DirectStoreIffEfLi2ELi1024EL9Algorithm0EEvT_T0_ll_param_0+8];
	ld.param.u64 	%rd26, [_Z24SoftmaxBlockUncachedImplI22BroadcastScaleMaskLoadIffbLm2EiE11DirectStoreIffEfLi2ELi1024EL9Algorithm0EEvT_T0_ll_param_0];
	ld.param.u64 	%rd36, [_Z24SoftmaxBlockUncachedImplI22BroadcastScaleMaskLoadIffbLm2EiE11DirectStoreIffEfLi2ELi1024EL9Algorithm0EEvT_T0_ll_param_2];
	ld.param.u64 	%rd37, [_Z24SoftmaxBlockUncachedImplI22BroadcastScaleMaskLoadIffbLm2EiE11DirectStoreIffEfLi2ELi1024EL9Algorithm0EEvT_T0_ll_param_3];
	cvta.to.global.u64 	%rd1, %rd26;
	cvta.to.global.u64 	%rd2, %rd27;
	cvta.to.global.u64 	%rd5, %rd34;
	mov.u32 	%r4, %tid.x;
	and.b64  	%rd38, %rd37, 1;
	setp.eq.b64 	%p2, %rd38, 1;
	not.pred 	%p3, %p2;
	@%p3 bra 	$L__BB298_2;
	mov.u64 	%rd39, $str$2;
	cvta.global.u64 	%rd40, %rd39;
	mov.u64 	%rd41, $str$1;
	cvta.global.u64 	%rd42, %rd41;
	mov.u64 	%rd43, __unnamed_290;
	cvta.global.u64 	%rd44, %rd43;
	{ // callseq 289, 0
	.param .b64 param0;
	st.param.b64 	[param0], %rd40;
	.param .b64 param1;
	st.param.b64 	[param1], %rd42;
	.param .b32 param2;
	st.param.b32 	[param2], 732;
	.param .b64 param3;
	st.param.b64 	[param3], %rd44;
	.param .b64 param4;
	st.param.b64 	[param4], 1;
	call.uni 
	__assertfail, 
	(
	param0, 
	param1, 
	param2, 
	param3, 
	param4
	);
	} // callseq 289
$L__BB298_2:
	shr.u64 	%rd45, %rd37, 63;
	add.s64 	%rd46, %rd37, %rd45;
	shr.u64 	%rd47, %rd46, 1;
	cvt.u32.u64 	%r5, %rd47;
	mov.u32 	%r39, %ctaid.x;
	cvt.u64.u32 	%rd105, %r39;
	setp.le.s64 	%p4, %rd36, %rd105;
	@%p4 bra 	$L__BB298_58;
	// begin inline asm
	mov.u32 %r40, %laneid;
	// end inline asm
	shr.u32 	%r41, %r4, 3;
	and.b32  	%r42, %r41, 124;
	mov.u32 	%r43, _ZZ14BlockAllReduceI5MaxOpfLi1024EET0_S1_E12temp_storage;
	add.s32 	%r44, %r43, %r42;
	add.s32 	%r7, %r44, 32;
	mov.u32 	%r45, _ZZ14BlockAllReduceI5SumOpfLi1024EET0_S1_E12temp_storage;
	add.s32 	%r46, %r45, %r42;
	add.s32 	%r8, %r46, 32;
	mov.u32 	%r47, %nctaid.x;
	cvt.u64.u32 	%rd7, %r47;
	not.b32 	%r48, %r4;
	add.s32 	%r9, %r48, %r5;
	and.b32  	%r10, %r9, 3072;
	shl.b32 	%r49, %r4, 1;
	or.b32  	%r11, %r4, 1024;
	cvt.u64.u32 	%rd8, %r49;
	neg.s32 	%r12, %r35;
$L__BB298_4:
	setp.ge.s32 	%p5, %r4, %r5;
	mov.f32 	%f427, 0fFF800000;
	@%p5 bra 	$L__BB298_26;
	setp.eq.s32 	%p6, %r10, 3072;
	cvt.u32.u64 	%r50, %rd105;
	cvt.u32.u64 	%r51, %rd33;
	mul.lo.s32 	%r13, %r51, %r50;
	mov.f32 	%f427, 0fFF800000;
	mov.u32 	%r313, %r4;
	@%p6 bra 	$L__BB298_15;
	cvt.u32.u64 	%r52, %rd8;
	setp.eq.s64 	%p7, %rd29, 1;
	setp.eq.s64 	%p8, %rd28, 1;
	add.s32 	%r14, %r52, %r13;
	div.s32 	%r53, %r14, %r35;
	mul.lo.s32 	%r54, %r53, %r35;
	sub.s32 	%r55, %r14, %r54;
	selp.b32 	%r56, 0, %r53, %p8;
	selp.b32 	%r57, 0, %r55, %p7;
	mul.lo.s32 	%r58, %r37, %r56;
	mad.lo.s32 	%r59, %r38, %r57, %r58;
	shr.u32 	%r60, %r14, 31;
	add.s32 	%r61, %r14, %r60;
	shr.s32 	%r62, %r61, 1;
	mul.wide.s32 	%rd48, %r62, 8;
	add.s64 	%rd10, %rd1, %rd48;
	ld.global.f32 	%f72, [%rd10];
	shr.u32 	%r63, %r59, 31;
	add.s32 	%r64, %r59, %r63;
	shr.s32 	%r65, %r64, 1;
	mul.wide.s32 	%rd49, %r65, 2;
	add.s64 	%rd50, %rd2, %rd49;
	ld.global.v2.u8 	{%rs1, %rs2}, [%rd50];
	setp.eq.s16 	%p9, %rs1, 0;
	mul.f32 	%f73, %f72, %f68;
	selp.f32 	%f3, %f67, %f73, %p9;
	setp.eq.s16 	%p10, %rs2, 0;
	mov.f32 	%f417, %f67;
	@%p10 bra 	$L__BB298_8;
	ld.global.f32 	%f74, [%rd10+4];
	mul.f32 	%f417, %f74, %f68;
$L__BB298_8:
	setp.eq.s32 	%p11, %r10, 0;
	max.f32 	%f75, %f3, 0fFF800000;
	max.f32 	%f427, %f75, %f417;
	mov.u32 	%r313, %r11;
	@%p11 bra 	$L__BB298_15;
	add.s32 	%r66, %r14, 2048;
	div.s32 	%r67, %r66, %r35;
	mul.lo.s32 	%r68, %r67, %r35;
	sub.s32 	%r69, %r66, %r68;
	selp.b32 	%r70, 0, %r67, %p8;
	selp.b32 	%r71, 0, %r69, %p7;
	mul.lo.s32 	%r72, %r37, %r70;
	mad.lo.s32 	%r73, %r38, %r71, %r72;
	shr.u32 	%r74, %r66, 31;
	add.s32 	%r75, %r66, %r74;
	shr.s32 	%r76, %r75, 1;
	mul.wide.s32 	%rd51, %r76, 8;
	add.s64 	%rd11, %rd1, %rd51;
	ld.global.f32 	%f76, [%rd11];
	shr.u32 	%r77, %r73, 31;
	add.s32 	%r78, %r73, %r77;
	shr.s32 	%r79, %r78, 1;
	mul.wide.s32 	%rd52, %r79, 2;
	add.s64 	%rd53, %rd2, %rd52;
	ld.global.v2.u8 	{%rs3, %rs4}, [%rd53];
	setp.eq.s16 	%p14, %rs3, 0;
	mul.f32 	%f77, %f76, %f68;
	selp.f32 	%f7, %f67, %f77, %p14;
	setp.eq.s16 	%p15, %rs4, 0;
	mov.f32 	%f418, %f67;
	@%p15 bra 	$L__BB298_11;
	ld.global.f32 	%f78, [%rd11+4];
	mul.f32 	%f418, %f78, %f68;
$L__BB298_11:
	or.b32  	%r313, %r4, 2048;
	setp.eq.s32 	%p16, %r10, 1024;
	max.f32 	%f79, %f427, %f7;
	max.f32 	%f427, %f79, %f418;
	@%p16 bra 	$L__BB298_15;
	add.s32 	%r80, %r14, 4096;
	div.s32 	%r81, %r80, %r35;
	mul.lo.s32 	%r82, %r81, %r35;
	sub.s32 	%r83, %r80, %r82;
	selp.b32 	%r84, 0, %r81, %p8;
	selp.b32 	%r85, 0, %r83, %p7;
	mul.lo.s32 	%r86, %r37, %r84;
	mad.lo.s32 	%r87, %r38, %r85, %r86;
	shr.u32 	%r88, %r80, 31;
	add.s32 	%r89, %r80, %r88;
	shr.s32 	%r90, %r89, 1;
	mul.wide.s32 	%rd54, %r90, 8;
	add.s64 	%rd12, %rd1, %rd54;
	ld.global.f32 	%f80, [%rd12];
	shr.u32 	%r91, %r87, 31;
	add.s32 	%r92, %r87, %r91;
	shr.s32 	%r93, %r92, 1;
	mul.wide.s32 	%rd55, %r93, 2;
	add.s64 	%rd56, %rd2, %rd55;
	ld.global.v2.u8 	{%rs5, %rs6}, [%rd56];
	setp.eq.s16 	%p19, %rs5, 0;
	mul.f32 	%f81, %f80, %f68;
	selp.f32 	%f11, %f67, %f81, %p19;
	setp.eq.s16 	%p20, %rs6, 0;
	mov.f32 	%f419, %f67;
	@%p20 bra 	$L__BB298_14;
	ld.global.f32 	%f82, [%rd12+4];
	mul.f32 	%f419, %f82, %f68;
$L__BB298_14:
	or.b32  	%r313, %r4, 3072;
	max.f32 	%f83, %f427, %f11;
	max.f32 	%f427, %f83, %f419;
$L__BB298_15:
	setp.lt.u32 	%p21, %r9, 3072;
	@%p21 bra 	$L__BB298_26;
	shl.b32 	%r94, %r313, 1;
	add.s32 	%r95, %r94, %r13;
	add.s32 	%r314, %r95, 4096;
$L__BB298_17:
	setp.eq.s64 	%p22, %rd29, 1;
	setp.eq.s64 	%p23, %rd28, 1;
	add.s32 	%r96, %r314, -4096;
	div.s32 	%r97, %r96, %r35;
	mad.lo.s32 	%r98, %r12, %r97, %r96;
	selp.b32 	%r99, 0, %r97, %p23;
	selp.b32 	%r100, 0, %r98, %p22;
	mul.lo.s32 	%r101, %r37, %r99;
	mad.lo.s32 	%r102, %r38, %r100, %r101;
	shr.u32 	%r103, %r96, 31;
	add.s32 	%r104, %r96, %r103;
	shr.s32 	%r105, %r104, 1;
	mul.wide.s32 	%rd57, %r105, 8;
	add.s64 	%rd13, %rd1, %rd57;
	ld.global.f32 	%f84, [%rd13];
	shr.u32 	%r106, %r102, 31;
	add.s32 	%r107, %r102, %r106;
	shr.s32 	%r108, %r107, 1;
	mul.wide.s32 	%rd58, %r108, 2;
	add.s64 	%rd59, %rd2, %rd58;
	ld.global.v2.u8 	{%rs7, %rs8}, [%rd59];
	setp.eq.s16 	%p24, %rs7, 0;
	mul.f32 	%f85, %f84, %f68;
	selp.f32 	%f18, %f67, %f85, %p24;
	setp.eq.s16 	%p25, %rs8, 0;
	mov.f32 	%f423, %f67;
	@%p25 bra 	$L__BB298_19;
	ld.global.f32 	%f86, [%rd13+4];
	mul.f32 	%f423, %f86, %f68;
$L__BB298_19:
	max.f32 	%f87, %f427, %f18;
	max.f32 	%f21, %f87, %f423;
	add.s32 	%r109, %r314, -2048;
	div.s32 	%r110, %r109, %r35;
	mad.lo.s32 	%r111, %r12, %r110, %r109;
	selp.b32 	%r112, 0, %r110, %p23;
	selp.b32 	%r113, 0, %r111, %p22;
	mul.lo.s32 	%r114, %r37, %r112;
	mad.lo.s32 	%r115, %r38, %r113, %r114;
	shr.u32 	%r116, %r109, 31;
	add.s32 	%r117, %r109, %r116;
	shr.s32 	%r118, %r117, 1;
	mul.wide.s32 	%rd60, %r118, 8;
	add.s64 	%rd14, %rd1, %rd60;
	ld.global.f32 	%f88, [%rd14];
	shr.u32 	%r119, %r115, 31;
	add.s32 	%r120, %r115, %r119;
	shr.s32 	%r121, %r120, 1;
	mul.wide.s32 	%rd61, %r121, 2;
	add.s64 	%rd62, %rd2, %rd61;
	ld.global.v2.u8 	{%rs9, %rs10}, [%rd62];
	setp.eq.s16 	%p28, %rs9, 0;
	mul.f32 	%f89, %f88, %f68;
	selp.f32 	%f22, %f67, %f89, %p28;
	setp.eq.s16 	%p29, %rs10, 0;
	mov.f32 	%f424, %f67;
	@%p29 bra 	$L__BB298_21;
	ld.global.f32 	%f90, [%rd14+4];
	mul.f32 	%f424, %f90, %f68;
$L__BB298_21:
	max.f32 	%f91, %f21, %f22;
	max.f32 	%f25, %f91, %f424;
	div.s32 	%r122, %r314, %r35;
	mad.lo.s32 	%r123, %r12, %r122, %r314;
	selp.b32 	%r124, 0, %r122, %p23;
	selp.b32 	%r125, 0, %r123, %p22;
	mul.lo.s32 	%r126, %r37, %r124;
	mad.lo.s32 	%r127, %r38, %r125, %r126;
	shr.u32 	%r128, %r314, 31;
	add.s32 	%r129, %r314, %r128;
	shr.s32 	%r130, %r129, 1;
	mul.wide.s32 	%rd63, %r130, 8;
	add.s64 	%rd15, %rd1, %rd63;
	ld.global.f32 	%f92, [%rd15];
	shr.u32 	%r131, %r127, 31;
	add.s32 	%r132, %r127, %r131;
	shr.s32 	%r133, %r132, 1;
	mul.wide.s32 	%rd64, %r133, 2;
	add.s64 	%rd65, %rd2, %rd64;
	ld.global.v2.u8 	{%rs11, %rs12}, [%rd65];
	setp.eq.s16 	%p32, %rs11, 0;
	mul.f32 	%f93, %f92, %f68;
	selp.f32 	%f26, %f67, %f93, %p32;
	setp.eq.s16 	%p33, %rs12, 0;
	mov.f32 	%f425, %f67;
	@%p33 bra 	$L__BB298_23;
	ld.global.f32 	%f94, [%rd15+4];
	mul.f32 	%f425, %f94, %f68;
$L__BB298_23:
	add.s32 	%r134, %r314, 2048;
	max.f32 	%f95, %f25, %f26;
	max.f32 	%f29, %f95, %f425;
	div.s32 	%r135, %r134, %r35;
	mad.lo.s32 	%r136, %r12, %r135, %r134;
	selp.b32 	%r137, 0, %r135, %p23;
	selp.b32 	%r138, 0, %r136, %p22;
	mul.lo.s32 	%r139, %r37, %r137;
	mad.lo.s32 	%r140, %r38, %r138, %r139;
	shr.u32 	%r141, %r134, 31;
	add.s32 	%r142, %r134, %r141;
	shr.s32 	%r143, %r142, 1;
	mul.wide.s32 	%rd66, %r143, 8;
	add.s64 	%rd16, %rd1, %rd66;
	ld.global.f32 	%f96, [%rd16];
	shr.u32 	%r144, %r140, 31;
	add.s32 	%r145, %r140, %r144;
	shr.s32 	%r146, %r145, 1;
	mul.wide.s32 	%rd67, %r146, 2;
	add.s64 	%rd68, %rd2, %rd67;
	ld.global.v2.u8 	{%rs13, %rs14}, [%rd68];
	setp.eq.s16 	%p36, %rs13, 0;
	mul.f32 	%f97, %f96, %f68;
	selp.f32 	%f30, %f67, %f97, %p36;
	setp.eq.s16 	%p37, %rs14, 0;
	mov.f32 	%f426, %f67;
	@%p37 bra 	$L__BB298_25;
	ld.global.f32 	%f98, [%rd16+4];
	mul.f32 	%f426, %f98, %f68;
$L__BB298_25:
	max.f32 	%f99, %f29, %f30;
	max.f32 	%f427, %f99, %f426;
	add.s32 	%r313, %r313, 4096;
	add.s32 	%r314, %r314, 8192;
	setp.lt.s32 	%p38, %r313, %r5;
	@%p38 bra 	$L__BB298_17;
$L__BB298_26:
	setp.gt.s32 	%p40, %r40, 15;
	setp.gt.s32 	%p41, %r40, 23;
	setp.gt.s32 	%p42, %r40, 27;
	setp.gt.s32 	%p43, %r40, 29;
	setp.gt.s32 	%p44, %r40, 30;
	mov.b32 	%r148, %f427;
	mov.b32 	%r149, 1;
	mov.b32 	%r170, 31;
	mov.b32 	%r171, -1;
	// begin inline asm
	shfl.sync.down.b32 %r147, %r148, %r149, %r170, %r171;
	// end inline asm
	mov.b32 	%f100, %r147;
	max.f32 	%f101, %f427, %f100;
	selp.f32 	%f102, %f427, %f101, %p44;
	mov.b32 	%r153, %f102;
	mov.b32 	%r154, 2;
	// begin inline asm
	shfl.sync.down.b32 %r152, %r153, %r154, %r170, %r171;
	// end inline asm
	mov.b32 	%f103, %r152;
	max.f32 	%f104, %f102, %f103;
	selp.f32 	%f105, %f102, %f104, %p43;
	mov.b32 	%r158, %f105;
	mov.b32 	%r159, 4;
	// begin inline asm
	shfl.sync.down.b32 %r157, %r158, %r159, %r170, %r171;
	// end inline asm
	mov.b32 	%f106, %r157;
	max.f32 	%f107, %f105, %f106;
	selp.f32 	%f108, %f105, %f107, %p42;
	mov.b32 	%r163, %f108;
	mov.b32 	%r164, 8;
	// begin inline asm
	shfl.sync.down.b32 %r162, %r163, %r164, %r170, %r171;
	// end inline asm
	mov.b32 	%f109, %r162;
	max.f32 	%f35, %f108, %f109;
	selp.f32 	%f428, %f108, %f35, %p41;
	mov.b32 	%r168, %f428;
	mov.b32 	%r169, 16;
	// begin inline asm
	shfl.sync.down.b32 %r167, %r168, %r169, %r170, %r171;
	// end inline asm
	mov.pred 	%p89, 0;
	@%p40 bra 	$L__BB298_29;
	setp.ne.s32 	%p46, %r40, 0;
	mov.b32 	%f110, %r167;
	max.f32 	%f428, %f35, %f110;
	@%p46 bra 	$L__BB298_29;
	st.shared.f32 	[%r7], %f428;
	mov.pred 	%p89, -1;
$L__BB298_29:
	setp.ne.s32 	%p48, %r4, 0;
	bar.sync 	0;
	@%p48 bra 	$L__BB298_31;
	ld.shared.f32 	%f111, [_ZZ14BlockAllReduceI5MaxOpfLi1024EET0_S1_E12temp_storage+36];
	max.f32 	%f112, %f428, %f111;
	ld.shared.f32 	%f113, [_ZZ14BlockAllReduceI5MaxOpfLi1024EET0_S1_E12temp_storage+40];
	max.f32 	%f114, %f112, %f113;
	ld.shared.f32 	%f115, [_ZZ14BlockAllReduceI5MaxOpfLi1024EET0_S1_E12temp_storage+44];
	max.f32 	%f116, %f114, %f115;
	ld.shared.f32 	%f117, [_ZZ14BlockAllReduceI5MaxOpfLi1024EET0_S1_E12temp_storage+48];
	max.f32 	%f118, %f116, %f117;
	ld.shared.f32 	%f119, [_ZZ14BlockAllReduceI5MaxOpfLi1024EET0_S1_E12temp_storage+52];
	max.f32 	%f120, %f118, %f119;
	ld.shared.f32 	%f121, [_ZZ14BlockAllReduceI5MaxOpfLi1024EET0_S1_E12temp_storage+56];
	max.f32 	%f122, %f120, %f121;
	ld.shared.f32 	%f123, [_ZZ14BlockAllReduceI5MaxOpfLi1024EET0_S1_E12temp_storage+60];
	max.f32 	%f124, %f122, %f123;
	ld.shared.f32 	%f125, [_ZZ14BlockAllReduceI5MaxOpfLi1024EET0_S1_E12temp_storage+64];
	max.f32 	%f126, %f124, %f125;
	ld.shared.f32 	%f127, [_ZZ14BlockAllReduceI5MaxOpfLi1024EET0_S1_E12temp_storage+68];
	max.f32 	%f128, %f126, %f127;
	ld.shared.f32 	%f129, [_ZZ14BlockAllReduceI5MaxOpfLi1024EET0_S1_E12temp_storage+72];
	max.f32 	%f130, %f128, %f129;
	ld.shared.f32 	%f131, [_ZZ14BlockAllReduceI5MaxOpfLi1024EET0_S1_E12temp_storage+76];
	max.f32 	%f132, %f130, %f131;
	ld.shared.f32 	%f133, [_ZZ14BlockAllReduceI5MaxOpfLi1024EET0_S1_E12temp_storage+80];
	max.f32 	%f134, %f132, %f133;
	ld.shared.f32 	%f135, [_ZZ14BlockAllReduceI5MaxOpfLi1024EET0_S1_E12temp_storage+84];
	max.f32 	%f136, %f134, %f135;
	ld.shared.f32 	%f137, [_ZZ14BlockAllReduceI5MaxOpfLi1024EET0_S1_E12temp_storage+88];
	max.f32 	%f138, %f136, %f137;
	ld.shared.f32 	%f139, [_ZZ14BlockAllReduceI5MaxOpfLi1024EET0_S1_E12temp_storage+92];
	max.f32 	%f140, %f138, %f139;
	ld.shared.f32 	%f141, [_ZZ14BlockAllReduceI5MaxOpfLi1024EET0_S1_E12temp_storage+96];
	max.f32 	%f142, %f140, %f141;
	ld.shared.f32 	%f143, [_ZZ14BlockAllReduceI5MaxOpfLi1024EET0_S1_E12temp_storage+100];
	max.f32 	%f144, %f142, %f143;
	ld.shared.f32 	%f145, [_ZZ14BlockAllReduceI5MaxOpfLi1024EET0_S1_E12temp_storage+104];
	max.f32 	%f146, %f144, %f145;
	ld.shared.f32 	%f147, [_ZZ14BlockAllReduceI5MaxOpfLi1024EET0_S1_E12temp_storage+108];
	max.f32 	%f148, %f146, %f147;
	ld.shared.f32 	%f149, [_ZZ14BlockAllReduceI5MaxOpfLi1024EET0_S1_E12temp_storage+112];
	max.f32 	%f150, %f148, %f149;
	ld.shared.f32 	%f151, [_ZZ14BlockAllReduceI5MaxOpfLi1024EET0_S1_E12temp_storage+116];
	max.f32 	%f152, %f150, %f151;
	ld.shared.f32 	%f153, [_ZZ14BlockAllReduceI5MaxOpfLi1024EET0_S1_E12temp_storage+120];
	max.f32 	%f154, %f152, %f153;
	ld.shared.f32 	%f155, [_ZZ14BlockAllReduceI5MaxOpfLi1024EET0_S1_E12temp_storage+124];
	max.f32 	%f156, %f154, %f155;
	ld.shared.f32 	%f157, [_ZZ14BlockAllReduceI5MaxOpfLi1024EET0_S1_E12temp_storage+128];
	max.f32 	%f158, %f156, %f157;
	ld.shared.f32 	%f159, [_ZZ14BlockAllReduceI5MaxOpfLi1024EET0_S1_E12temp_storage+132];
	max.f32 	%f160, %f158, %f159;
	ld.shared.f32 	%f161, [_ZZ14BlockAllReduceI5MaxOpfLi1024EET0_S1_E12temp_storage+136];
	max.f32 	%f162, %f160, %f161;
	ld.shared.f32 	%f163, [_ZZ14BlockAllReduceI5MaxOpfLi1024EET0_S1_E12temp_storage+140];
	max.f32 	%f164, %f162, %f163;
	ld.shared.f32 	%f165, [_ZZ14BlockAllReduceI5MaxOpfLi1024EET0_S1_E12temp_storage+144];
	max.f32 	%f166, %f164, %f165;
	ld.shared.f32 	%f167, [_ZZ14BlockAllReduceI5MaxOpfLi1024EET0_S1_E12temp_storage+148];
	max.f32 	%f168, %f166, %f167;
	ld.shared.f32 	%f169, [_ZZ14BlockAllReduceI5MaxOpfLi1024EET0_S1_E12temp_storage+152];
	max.f32 	%f170, %f168, %f169;
	ld.shared.f32 	%f171, [_ZZ14BlockAllReduceI5MaxOpfLi1024EET0_S1_E12temp_storage+156];
	max.f32 	%f172, %f170, %f171;
	st.shared.f32 	[_ZZ14BlockAllReduceI5MaxOpfLi1024EET0_S1_E16result_broadcast], %f172;
$L__BB298_31:
	setp.ge.s32 	%p49, %r4, %r5;
	bar.sync 	0;
	mov.f32 	%f435, 0f00000000;
	ld.shared.f32 	%f39, [_ZZ14BlockAllReduceI5MaxOpfLi1024EET0_S1_E16result_broadcast];
	@%p49 bra 	$L__BB298_42;
	and.b32  	%r172, %r9, 1024;
	setp.ne.s32 	%p50, %r172, 0;
	cvt.u32.u64 	%r173, %rd105;
	cvt.u32.u64 	%r174, %rd33;
	mul.lo.s32 	%r24, %r174, %r173;
	mov.f32 	%f435, 0f00000000;
	mov.u32 	%r317, %r4;
	@%p50 bra 	$L__BB298_36;
	cvt.u32.u64 	%r175, %rd8;
	setp.eq.s64 	%p51, %rd29, 1;
	setp.eq.s64 	%p52, %rd28, 1;
	add.s32 	%r176, %r175, %r24;
	div.s32 	%r177, %r176, %r35;
	mul.lo.s32 	%r178, %r177, %r35;
	sub.s32 	%r179, %r176, %r178;
	selp.b32 	%r180, 0, %r177, %p52;
	selp.b32 	%r181, 0, %r179, %p51;
	mul.lo.s32 	%r182, %r37, %r180;
	mad.lo.s32 	%r183, %r38, %r181, %r182;
	shr.u32 	%r184, %r176, 31;
	add.s32 	%r185, %r176, %r184;
	shr.s32 	%r186, %r185, 1;
	mul.wide.s32 	%rd69, %r186, 8;
	add.s64 	%rd17, %rd1, %rd69;
	ld.global.f32 	%f176, [%rd17];
	shr.u32 	%r187, %r183, 31;
	add.s32 	%r188, %r183, %r187;
	shr.s32 	%r189, %r188, 1;
	mul.wide.s32 	%rd70, %r189, 2;
	add.s64 	%rd71, %rd2, %rd70;
	ld.global.v2.u8 	{%rs15, %rs16}, [%rd71];
	setp.eq.s16 	%p53, %rs15, 0;
	mul.f32 	%f177, %f176, %f68;
	selp.f32 	%f40, %f67, %f177, %p53;
	setp.eq.s16 	%p54, %rs16, 0;
	mov.f32 	%f429, %f67;
	@%p54 bra 	$L__BB298_35;
	ld.global.f32 	%f178, [%rd17+4];
	mul.f32 	%f429, %f178, %f68;
$L__BB298_35:
	sub.f32 	%f179, %f40, %f39;
	fma.rn.f32 	%f180, %f179, 0f3BBB989D, 0f3F000000;
	cvt.sat.f32.f32 	%f181, %f180;
	mov.f32 	%f182, 0f4B400001;
	mov.f32 	%f183, 0f437C0000;
	fma.rm.f32 	%f184, %f181, %f183, %f182;
	add.f32 	%f185, %f184, 0fCB40007F;
	neg.f32 	%f186, %f185;
	fma.rn.f32 	%f187, %f179, 0f3FB8AA3B, %f186;
	fma.rn.f32 	%f188, %f179, 0f32A57060, %f187;
	mov.b32 	%r190, %f184;
	shl.b32 	%r191, %r190, 23;
	mov.b32 	%f189, %r191;
	ex2.approx.ftz.f32 	%f190, %f188;
	fma.rn.f32 	%f191, %f190, %f189, 0f00000000;
	sub.f32 	%f192, %f429, %f39;
	fma.rn.f32 	%f193, %f192, 0f3BBB989D, 0f3F000000;
	cvt.sat.f32.f32 	%f194, %f193;
	fma.rm.f32 	%f195, %f194, %f183, %f182;
	add.f32 	%f196, %f195, 0fCB40007F;
	neg.f32 	%f197, %f196;
	fma.rn.f32 	%f198, %f192, 0f3FB8AA3B, %f197;
	fma.rn.f32 	%f199, %f192, 0f32A57060, %f198;
	mov.b32 	%r192, %f195;
	shl.b32 	%r193, %r192, 23;
	mov.b32 	%f200, %r193;
	ex2.approx.ftz.f32 	%f201, %f199;
	fma.rn.f32 	%f435, %f201, %f200, %f191;
	mov.u32 	%r317, %r11;
$L__BB298_36:
	setp.lt.u32 	%p55, %r9, 1024;
	@%p55 bra 	$L__BB298_42;
$L__BB298_37:
	setp.eq.s64 	%p56, %rd29, 1;
	setp.eq.s64 	%p57, %rd28, 1;
	shl.b32 	%r194, %r317, 1;
	add.s32 	%r27, %r194, %r24;
	div.s32 	%r195, %r27, %r35;
	mul.lo.s32 	%r196, %r195, %r35;
	sub.s32 	%r197, %r27, %r196;
	selp.b32 	%r198, 0, %r195, %p57;
	selp.b32 	%r199, 0, %r197, %p56;
	mul.lo.s32 	%r200, %r37, %r198;
	mad.lo.s32 	%r201, %r38, %r199, %r200;
	shr.u32 	%r202, %r27, 31;
	add.s32 	%r203, %r27, %r202;
	shr.s32 	%r204, %r203, 1;
	mul.wide.s32 	%rd72, %r204, 8;
	add.s64 	%rd18, %rd1, %rd72;
	ld.global.f32 	%f202, [%rd18];
	shr.u32 	%r205, %r201, 31;
	add.s32 	%r206, %r201, %r205;
	shr.s32 	%r207, %r206, 1;
	mul.wide.s32 	%rd73, %r207, 2;
	add.s64 	%rd74, %rd2, %rd73;
	ld.global.v2.u8 	{%rs17, %rs18}, [%rd74];
	setp.eq.s16 	%p58, %rs17, 0;
	mul.f32 	%f203, %f202, %f68;
	selp.f32 	%f47, %f67, %f203, %p58;
	setp.eq.s16 	%p59, %rs18, 0;
	mov.f32 	%f433, %f67;
	@%p59 bra 	$L__BB298_39;
	ld.global.f32 	%f204, [%rd18+4];
	mul.f32 	%f433, %f204, %f68;
$L__BB298_39:
	sub.f32 	%f205, %f47, %f39;
	fma.rn.f32 	%f206, %f205, 0f3BBB989D, 0f3F000000;
	cvt.sat.f32.f32 	%f207, %f206;
	mov.f32 	%f208, 0f4B400001;
	mov.f32 	%f209, 0f437C0000;
	fma.rm.f32 	%f210, %f207, %f209, %f208;
	add.f32 	%f211, %f210, 0fCB40007F;
	neg.f32 	%f212, %f211;
	fma.rn.f32 	%f213, %f205, 0f3FB8AA3B, %f212;
	fma.rn.f32 	%f214, %f205, 0f32A57060, %f213;
	mov.b32 	%r208, %f210;
	shl.b32 	%r209, %r208, 23;
	mov.b32 	%f215, %r209;
	ex2.approx.ftz.f32 	%f216, %f214;
	fma.rn.f32 	%f217, %f216, %f215, %f435;
	sub.f32 	%f218, %f433, %f39;
	fma.rn.f32 	%f219, %f218, 0f3BBB989D, 0f3F000000;
	cvt.sat.f32.f32 	%f220, %f219;
	fma.rm.f32 	%f221, %f220, %f209, %f208;
	add.f32 	%f222, %f221, 0fCB40007F;
	neg.f32 	%f223, %f222;
	fma.rn.f32 	%f224, %f218, 0f3FB8AA3B, %f223;
	fma.rn.f32 	%f225, %f218, 0f32A57060, %f224;
	mov.b32 	%r210, %f221;
	shl.b32 	%r211, %r210, 23;
	mov.b32 	%f226, %r211;
	ex2.approx.ftz.f32 	%f227, %f225;
	fma.rn.f32 	%f50, %f227, %f226, %f217;
	add.s32 	%r212, %r27, 2048;
	div.s32 	%r213, %r212, %r35;
	mul.lo.s32 	%r214, %r213, %r35;
	sub.s32 	%r215, %r212, %r214;
	selp.b32 	%r216, 0, %r213, %p57;
	selp.b32 	%r217, 0, %r215, %p56;
	mul.lo.s32 	%r218, %r37, %r216;
	mad.lo.s32 	%r219, %r38, %r217, %r218;
	shr.u32 	%r220, %r212, 31;
	add.s32 	%r221, %r212, %r220;
	shr.s32 	%r222, %r221, 1;
	mul.wide.s32 	%rd75, %r222, 8;
	add.s64 	%rd19, %rd1, %rd75;
	ld.global.f32 	%f228, [%rd19];
	shr.u32 	%r223, %r219, 31;
	add.s32 	%r224, %r219, %r223;
	shr.s32 	%r225, %r224, 1;
	mul.wide.s32 	%rd76, %r225, 2;
	add.s64 	%rd77, %rd2, %rd76;
	ld.global.v2.u8 	{%rs19, %rs20}, [%rd77];
	setp.eq.s16 	%p62, %rs19, 0;
	mul.f32 	%f229, %f228, %f68;
	selp.f32 	%f51, %f67, %f229, %p62;
	setp.eq.s16 	%p63, %rs20, 0;
	mov.f32 	%f434, %f67;
	@%p63 bra 	$L__BB298_41;
	ld.global.f32 	%f230, [%rd19+4];
	mul.f32 	%f434, %f230, %f68;
$L__BB298_41:
	sub.f32 	%f231, %f51, %f39;
	fma.rn.f32 	%f232, %f231, 0f3BBB989D, 0f3F000000;
	cvt.sat.f32.f32 	%f233, %f232;
	mov.f32 	%f234, 0f4B400001;
	mov.f32 	%f235, 0f437C0000;
	fma.rm.f32 	%f236, %f233, %f235, %f234;
	add.f32 	%f237, %f236, 0fCB40007F;
	neg.f32 	%f238, %f237;
	fma.rn.f32 	%f239, %f231, 0f3FB8AA3B, %f238;
	fma.rn.f32 	%f240, %f231, 0f32A57060, %f239;
	mov.b32 	%r226, %f236;
	shl.b32 	%r227, %r226, 23;
	mov.b32 	%f241, %r227;
	ex2.approx.ftz.f32 	%f242, %f240;
	fma.rn.f32 	%f243, %f242, %f241, %f50;
	sub.f32 	%f244, %f434, %f39;
	fma.rn.f32 	%f245, %f244, 0f3BBB989D, 0f3F000000;
	cvt.sat.f32.f32 	%f246, %f245;
	fma.rm.f32 	%f247, %f246, %f235, %f234;
	add.f32 	%f248, %f247, 0fCB40007F;
	neg.f32 	%f249, %f248;
	fma.rn.f32 	%f250, %f244, 0f3FB8AA3B, %f249;
	fma.rn.f32 	%f251, %f244, 0f32A57060, %f250;
	mov.b32 	%r228, %f247;
	shl.b32 	%r229, %r228, 23;
	mov.b32 	%f252, %r229;
	ex2.approx.ftz.f32 	%f253, %f251;
	fma.rn.f32 	%f435, %f253, %f252, %f243;
	add.s32 	%r317, %r317, 2048;
	setp.lt.s32 	%p64, %r317, %r5;
	@%p64 bra 	$L__BB298_37;
$L__BB298_42:
	setp.gt.s32 	%p65, %r40, 15;
	setp.gt.s32 	%p66, %r40, 23;
	setp.gt.s32 	%p67, %r40, 27;
	setp.gt.s32 	%p68, %r40, 29;
	setp.gt.s32 	%p69, %r40, 30;
	mov.b32 	%r231, %f435;
	mov.b32 	%r232, 1;
	mov.b32 	%r253, 31;
	mov.b32 	%r254, -1;
	// begin inline asm
	shfl.sync.down.b32 %r230, %r231, %r232, %r253, %r254;
	// end inline asm
	mov.b32 	%f254, %r230;
	add.f32 	%f255, %f435, %f254;
	selp.f32 	%f256, %f435, %f255, %p69;
	mov.b32 	%r236, %f256;
	mov.b32 	%r237, 2;
	// begin inline asm
	shfl.sync.down.b32 %r235, %r236, %r237, %r253, %r254;
	// end inline asm
	mov.b32 	%f257, %r235;
	add.f32 	%f258, %f256, %f257;
	selp.f32 	%f259, %f256, %f258, %p68;
	mov.b32 	%r241, %f259;
	mov.b32 	%r242, 4;
	// begin inline asm
	shfl.sync.down.b32 %r240, %r241, %r242, %r253, %r254;
	// end inline asm
	mov.b32 	%f260, %r240;
	add.f32 	%f261, %f259, %f260;
	selp.f32 	%f262, %f259, %f261, %p67;
	mov.b32 	%r246, %f262;
	mov.b32 	%r247, 8;
	// begin inline asm
	shfl.sync.down.b32 %r245, %r246, %r247, %r253, %r254;
	// end inline asm
	mov.b32 	%f263, %r245;
	add.f32 	%f264, %f262, %f263;
	selp.f32 	%f265, %f262, %f264, %p66;
	mov.b32 	%r251, %f265;
	mov.b32 	%r252, 16;
	// begin inline asm
	shfl.sync.down.b32 %r250, %r251, %r252, %r253, %r254;
	// end inline asm
	mov.b32 	%f266, %r250;
	add.f32 	%f267, %f265, %f266;
	selp.f32 	%f56, %f265, %f267, %p65;
	not.pred 	%p70, %p89;
	@%p70 bra 	$L__BB298_44;
	st.shared.f32 	[%r8], %f56;
$L__BB298_44:
	setp.ne.s32 	%p71, %r4, 0;
	bar.sync 	0;
	@%p71 bra 	$L__BB298_46;
	ld.shared.f32 	%f268, [_ZZ14BlockAllReduceI5SumOpfLi1024EET0_S1_E12temp_storage+36];
	add.f32 	%f269, %f56, %f268;
	ld.shared.f32 	%f270, [_ZZ14BlockAllReduceI5SumOpfLi1024EET0_S1_E12temp_storage+40];
	add.f32 	%f271, %f269, %f270;
	ld.shared.f32 	%f272, [_ZZ14BlockAllReduceI5SumOpfLi1024EET0_S1_E12temp_storage+44];
	add.f32 	%f273, %f271, %f272;
	ld.shared.f32 	%f274, [_ZZ14BlockAllReduceI5SumOpfLi1024EET0_S1_E12temp_storage+48];
	add.f32 	%f275, %f273, %f274;
	ld.shared.f32 	%f276, [_ZZ14BlockAllReduceI5SumOpfLi1024EET0_S1_E12temp_storage+52];
	add.f32 	%f277, %f275, %f276;
	ld.shared.f32 	%f278, [_ZZ14BlockAllReduceI5SumOpfLi1024EET0_S1_E12temp_storage+56];
	add.f32 	%f279, %f277, %f278;
	ld.shared.f32 	%f280, [_ZZ14BlockAllReduceI5SumOpfLi1024EET0_S1_E12temp_storage+60];
	add.f32 	%f281, %f279, %f280;
	ld.shared.f32 	%f282, [_ZZ14BlockAllReduceI5SumOpfLi1024EET0_S1_E12temp_storage+64];
	add.f32 	%f283, %f281, %f282;
	ld.shared.f32 	%f284, [_ZZ14BlockAllReduceI5SumOpfLi1024EET0_S1_E12temp_storage+68];
	add.f32 	%f285, %f283, %f284;
	ld.shared.f32 	%f286, [_ZZ14BlockAllReduceI5SumOpfLi1024EET0_S1_E12temp_storage+72];
	add.f32 	%f287, %f285, %f286;
	ld.shared.f32 	%f288, [_ZZ14BlockAllReduceI5SumOpfLi1024EET0_S1_E12temp_storage+76];
	add.f32 	%f289, %f287, %f288;
	ld.shared.f32 	%f290, [_ZZ14BlockAllReduceI5SumOpfLi1024EET0_S1_E12temp_storage+80];
	add.f32 	%f291, %f289, %f290;
	ld.shared.f32 	%f292, [_ZZ14BlockAllReduceI5SumOpfLi1024EET0_S1_E12temp_storage+84];
	add.f32 	%f293, %f291, %f292;
	ld.shared.f32 	%f294, [_ZZ14BlockAllReduceI5SumOpfLi1024EET0_S1_E12temp_storage+88];
	add.f32 	%f295, %f293, %f294;
	ld.shared.f32 	%f296, [_ZZ14BlockAllReduceI5SumOpfLi1024EET0_S1_E12temp_storage+92];
	add.f32 	%f297, %f295, %f296;
	ld.shared.f32 	%f298, [_ZZ14BlockAllReduceI5SumOpfLi1024EET0_S1_E12temp_storage+96];
	add.f32 	%f299, %f297, %f298;
	ld.shared.f32 	%f300, [_ZZ14BlockAllReduceI5SumOpfLi1024EET0_S1_E12temp_storage+100];
	add.f32 	%f301, %f299, %f300;
	ld.shared.f32 	%f302, [_ZZ14BlockAllReduceI5SumOpfLi1024EET0_S1_E12temp_storage+104];
	add.f32 	%f303, %f301, %f302;
	ld.shared.f32 	%f304, [_ZZ14BlockAllReduceI5SumOpfLi1024EET0_S1_E12temp_storage+108];
	add.f32 	%f305, %f303, %f304;
	ld.shared.f32 	%f306, [_ZZ14BlockAllReduceI5SumOpfLi1024EET0_S1_E12temp_storage+112];
	add.f32 	%f307, %f305, %f306;
	ld.shared.f32 	%f308, [_ZZ14BlockAllReduceI5SumOpfLi1024EET0_S1_E12temp_storage+116];
	add.f32 	%f309, %f307, %f308;
	ld.shared.f32 	%f310, [_ZZ14BlockAllReduceI5SumOpfLi1024EET0_S1_E12temp_storage+120];
	add.f32 	%f311, %f309, %f310;
	ld.shared.f32 	%f312, [_ZZ14BlockAllReduceI5SumOpfLi1024EET0_S1_E12temp_storage+124];
	add.f32 	%f313, %f311, %f312;
	ld.shared.f32 	%f314, [_ZZ14BlockAllReduceI5SumOpfLi1024EET0_S1_E12temp_storage+128];
	add.f32 	%f315, %f313, %f314;
	ld.shared.f32 	%f316, [_ZZ14BlockAllReduceI5SumOpfLi1024EET0_S1_E12temp_storage+132];
	add.f32 	%f317, %f315, %f316;
	ld.shared.f32 	%f318, [_ZZ14BlockAllReduceI5SumOpfLi1024EET0_S1_E12temp_storage+136];
	add.f32 	%f319, %f317, %f318;
	ld.shared.f32 	%f320, [_ZZ14BlockAllReduceI5SumOpfLi1024EET0_S1_E12temp_storage+140];
	add.f32 	%f321, %f319, %f320;
	ld.shared.f32 	%f322, [_ZZ14BlockAllReduceI5SumOpfLi1024EET0_S1_E12temp_storage+144];
	add.f32 	%f323, %f321, %f322;
	ld.shared.f32 	%f324, [_ZZ14BlockAllReduceI5SumOpfLi1024EET0_S1_E12temp_storage+148];
	add.f32 	%f325, %f323, %f324;
	ld.shared.f32 	%f326, [_ZZ14BlockAllReduceI5SumOpfLi1024EET0_S1_E12temp_storage+152];
	add.f32 	%f327, %f325, %f326;
	ld.shared.f32 	%f328, [_ZZ14BlockAllReduceI5SumOpfLi1024EET0_S1_E12temp_storage+156];
	add.f32 	%f329, %f327, %f328;
	st.shared.f32 	[_ZZ14BlockAllReduceI5SumOpfLi1024EET0_S1_E16result_broadcast], %f329;
$L__BB298_46:
	setp.ge.s32 	%p72, %r4, %r5;
	bar.sync 	0;
	ld.shared.f32 	%f57, [_ZZ14BlockAllReduceI5SumOpfLi1024EET0_S1_E16result_broadcast];
	@%p72 bra 	$L__BB298_57;
	and.b32  	%r255, %r9, 1024;
	setp.ne.s32 	%p73, %r255, 0;
	mul.lo.s64 	%rd20, %rd105, %rd35;
	cvt.u32.u64 	%r256, %rd105;
	cvt.u32.u64 	%r257, %rd33;
	mul.lo.s32 	%r29, %r257, %r256;
	mov.u32 	%r319, %r4;
	@%p73 bra 	$L__BB298_51;
	cvt.u32.u64 	%r258, %rd8;
	setp.eq.s64 	%p74, %rd29, 1;
	setp.eq.s64 	%p75, %rd28, 1;
	add.s32 	%r259, %r258, %r29;
	div.s32 	%r260, %r259, %r35;
	mul.lo.s32 	%r261, %r260, %r35;
	sub.s32 	%r262, %r259, %r261;
	selp.b32 	%r263, 0, %r260, %p75;
	selp.b32 	%r264, 0, %r262, %p74;
	mul.lo.s32 	%r265, %r37, %r263;
	mad.lo.s32 	%r266, %r38, %r264, %r265;
	shr.u32 	%r267, %r259, 31;
	add.s32 	%r268, %r259, %r267;
	shr.s32 	%r269, %r268, 1;
	mul.wide.s32 	%rd78, %r269, 8;
	add.s64 	%rd21, %rd1, %rd78;
	ld.global.f32 	%f330, [%rd21];
	shr.u32 	%r270, %r266, 31;
	add.s32 	%r271, %r266, %r270;
	shr.s32 	%r272, %r271, 1;
	mul.wide.s32 	%rd79, %r272, 2;
	add.s64 	%rd80, %rd2, %rd79;
	ld.global.v2.u8 	{%rs21, %rs22}, [%rd80];
	setp.eq.s16 	%p76, %rs21, 0;
	mul.f32 	%f331, %f330, %f68;
	selp.f32 	%f58, %f67, %f331, %p76;
	setp.eq.s16 	%p77, %rs22, 0;
	mov.f32 	%f436, %f67;
	@%p77 bra 	$L__BB298_50;
	ld.global.f32 	%f332, [%rd21+4];
	mul.f32 	%f436, %f332, %f68;
$L__BB298_50:
	sub.f32 	%f333, %f58, %f39;
	fma.rn.f32 	%f334, %f333, 0f3BBB989D, 0f3F000000;
	cvt.sat.f32.f32 	%f335, %f334;
	mov.f32 	%f336, 0f4B400001;
	mov.f32 	%f337, 0f437C0000;
	fma.rm.f32 	%f338, %f335, %f337, %f336;
	add.f32 	%f339, %f338, 0fCB40007F;
	neg.f32 	%f340, %f339;
	fma.rn.f32 	%f341, %f333, 0f3FB8AA3B, %f340;
	fma.rn.f32 	%f342, %f333, 0f32A57060, %f341;
	mov.b32 	%r273, %f338;
	shl.b32 	%r274, %r273, 23;
	mov.b32 	%f343, %r274;
	ex2.approx.ftz.f32 	%f344, %f342;
	mul.f32 	%f345, %f344, %f343;
	div.rn.f32 	%f346, %f345, %f57;
	sub.f32 	%f347, %f436, %f39;
	fma.rn.f32 	%f348, %f347, 0f3BBB989D, 0f3F000000;
	cvt.sat.f32.f32 	%f349, %f348;
	fma.rm.f32 	%f350, %f349, %f337, %f336;
	add.f32 	%f351, %f350, 0fCB40007F;
	neg.f32 	%f352, %f351;
	fma.rn.f32 	%f353, %f347, 0f3FB8AA3B, %f352;
	fma.rn.f32 	%f354, %f347, 0f32A57060, %f353;
	mov.b32 	%r275, %f350;
	shl.b32 	%r276, %r275, 23;
	mov.b32 	%f355, %r276;
	ex2.approx.ftz.f32 	%f356, %f354;
	mul.f32 	%f357, %f356, %f355;
	div.rn.f32 	%f358, %f357, %f57;
	add.s64 	%rd81, %rd20, %rd8;
	shr.u64 	%rd82, %rd81, 63;
	add.s64 	%rd83, %rd81, %rd82;
	shl.b64 	%rd84, %rd83, 2;
	and.b64  	%rd85, %rd84, -8;
	add.s64 	%rd86, %rd5, %rd85;
	st.global.v2.f32 	[%rd86], {%f346, %f358};
	mov.u32 	%r319, %r11;
$L__BB298_51:
	setp.lt.u32 	%p78, %r9, 1024;
	@%p78 bra 	$L__BB298_57;
$L__BB298_52:
	setp.eq.s64 	%p79, %rd29, 1;
	setp.eq.s64 	%p80, %rd28, 1;
	shl.b32 	%r32, %r319, 1;
	add.s32 	%r33, %r32, %r29;
	div.s32 	%r277, %r33, %r35;
	mul.lo.s32 	%r278, %r277, %r35;
	sub.s32 	%r279, %r33, %r278;
	selp.b32 	%r280, 0, %r277, %p80;
	selp.b32 	%r281, 0, %r279, %p79;
	mul.lo.s32 	%r282, %r37, %r280;
	mad.lo.s32 	%r283, %r38, %r281, %r282;
	shr.u32 	%r284, %r33, 31;
	add.s32 	%r285, %r33, %r284;
	shr.s32 	%r286, %r285, 1;
	mul.wide.s32 	%rd87, %r286, 8;
	add.s64 	%rd22, %rd1, %rd87;
	ld.global.f32 	%f359, [%rd22];
	shr.u32 	%r287, %r283, 31;
	add.s32 	%r288, %r283, %r287;
	shr.s32 	%r289, %r288, 1;
	mul.wide.s32 	%rd88, %r289, 2;
	add.s64 	%rd89, %rd2, %rd88;
	ld.global.v2.u8 	{%rs23, %rs24}, [%rd89];
	setp.eq.s16 	%p81, %rs23, 0;
	mul.f32 	%f360, %f359, %f68;
	selp.f32 	%f61, %f67, %f360, %p81;
	setp.eq.s16 	%p82, %rs24, 0;
	mov.f32 	%f437, %f67;
	@%p82 bra 	$L__BB298_54;
	ld.global.f32 	%f361, [%rd22+4];
	mul.f32 	%f437, %f361, %f68;
$L__BB298_54:
	sub.f32 	%f362, %f61, %f39;
	fma.rn.f32 	%f363, %f362, 0f3BBB989D, 0f3F000000;
	cvt.sat.f32.f32 	%f364, %f363;
	mov.f32 	%f365, 0f4B400001;
	mov.f32 	%f366, 0f437C0000;
	fma.rm.f32 	%f367, %f364, %f366, %f365;
	add.f32 	%f368, %f367, 0fCB40007F;
	neg.f32 	%f369, %f368;
	fma.rn.f32 	%f370, %f362, 0f3FB8AA3B, %f369;
	fma.rn.f32 	%f371, %f362, 0f32A57060, %f370;
	mov.b32 	%r290, %f367;
	shl.b32 	%r291, %r290, 23;
	mov.b32 	%f372, %r291;
	ex2.approx.ftz.f32 	%f373, %f371;
	mul.f32 	%f374, %f373, %f372;
	div.rn.f32 	%f375, %f374, %f57;
	sub.f32 	%f376, %f437, %f39;
	fma.rn.f32 	%f377, %f376, 0f3BBB989D, 0f3F000000;
	cvt.sat.f32.f32 	%f378, %f377;
	fma.rm.f32 	%f379, %f378, %f366, %f365;
	add.f32 	%f380, %f379, 0fCB40007F;
	neg.f32 	%f381, %f380;
	fma.rn.f32 	%f382, %f376, 0f3FB8AA3B, %f381;
	fma.rn.f32 	%f383, %f376, 0f32A57060, %f382;
	mov.b32 	%r292, %f379;
	shl.b32 	%r293, %r292, 23;
	mov.b32 	%f384, %r293;
	ex2.approx.ftz.f32 	%f385, %f383;
	mul.f32 	%f386, %f385, %f384;
	div.rn.f32 	%f387, %f386, %f57;
	cvt.u64.u32 	%rd90, %r32;
	add.s64 	%rd23, %rd20, %rd90;
	shr.u64 	%rd91, %rd23, 63;
	add.s64 	%rd92, %rd23, %rd91;
	shl.b64 	%rd93, %rd92, 2;
	and.b64  	%rd94, %rd93, -8;
	add.s64 	%rd95, %rd5, %rd94;
	st.global.v2.f32 	[%rd95], {%f375, %f387};
	add.s32 	%r294, %r33, 2048;
	div.s32 	%r295, %r294, %r35;
	mul.lo.s32 	%r296, %r295, %r35;
	sub.s32 	%r297, %r294, %r296;
	selp.b32 	%r298, 0, %r295, %p80;
	selp.b32 	%r299, 0, %r297, %p79;
	mul.lo.s32 	%r300, %r37, %r298;
	mad.lo.s32 	%r301, %r38, %r299, %r300;
	shr.u32 	%r302, %r294, 31;
	add.s32 	%r303, %r294, %r302;
	shr.s32 	%r304, %r303, 1;
	mul.wide.s32 	%rd96, %r304, 8;
	add.s64 	%rd24, %rd1, %rd96;
	ld.global.f32 	%f388, [%rd24];
	shr.u32 	%r305, %r301, 31;
	add.s32 	%r306, %r301, %r305;
	shr.s32 	%r307, %r306, 1;
	mul.wide.s32 	%rd97, %r307, 2;
	add.s64 	%rd98, %rd2, %rd97;
	ld.global.v2.u8 	{%rs25, %rs26}, [%rd98];
	setp.eq.s16 	%p85, %rs25, 0;
	mul.f32 	%f389, %f388, %f68;
	selp.f32 	%f64, %f67, %f389, %p85;
	setp.eq.s16 	%p86, %rs26, 0;
	mov.f32 	%f438, %f67;
	@%p86 bra 	$L__BB298_56;
	ld.global.f32 	%f390, [%rd24+4];
	mul.f32 	%f438, %f390, %f68;
$L__BB298_56:
	sub.f32 	%f391, %f64, %f39;
	fma.rn.f32 	%f392, %f391, 0f3BBB989D, 0f3F000000;
	cvt.sat.f32.f32 	%f393, %f392;
	mov.f32 	%f394, 0f4B400001;
	mov.f32 	%f395, 0f437C0000;
	fma.rm.f32 	%f396, %f393, %f395, %f394;
	add.f32 	%f397, %f396, 0fCB40007F;
	neg.f32 	%f398, %f397;
	fma.rn.f32 	%f399, %f391, 0f3FB8AA3B, %f398;
	fma.rn.f32 	%f400, %f391, 0f32A57060, %f399;
	mov.b32 	%r308, %f396;
	shl.b32 	%r309, %r308, 23;
	mov.b32 	%f401, %r309;
	ex2.approx.ftz.f32 	%f402, %f400;
	mul.f32 	%f403, %f402, %f401;
	div.rn.f32 	%f404, %f403, %f57;
	sub.f32 	%f405, %f438, %f39;
	fma.rn.f32 	%f406, %f405, 0f3BBB989D, 0f3F000000;
	cvt.sat.f32.f32 	%f407, %f406;
	fma.rm.f32 	%f408, %f407, %f395, %f394;
	add.f32 	%f409, %f408, 0fCB40007F;
	neg.f32 	%f410, %f409;
	fma.rn.f32 	%f411, %f405, 0f3FB8AA3B, %f410;
	fma.rn.f32 	%f412, %f405, 0f32A57060, %f411;
	mov.b32 	%r310, %f408;
	shl.b32 	%r311, %r310, 23;
	mov.b32 	%f413, %r311;
	ex2.approx.ftz.f32 	%f414, %f412;
	mul.f32 	%f415, %f414, %f413;
	div.rn.f32 	%f416, %f415, %f57;
	add.s64 	%rd99, %rd23, 2048;
	shr.u64 	%rd100, %rd99, 63;
	add.s64 	%rd101, %rd99, %rd100;
	shl.b64 	%rd102, %rd101, 2;
	and.b64  	%rd103, %rd102, -8;
	add.s64 	%rd104, %rd5, %rd103;
	st.global.v2.f32 	[%rd104], {%f404, %f416};
	sub.s32 	%r312, %r32, %r319;
	add.s32 	%r319, %r312, 2048;
	setp.lt.s32 	%p87, %r319, %r5;
	@%p87 bra 	$L__BB298_52;
$L__BB298_57:
	add.s64 	%rd105, %rd105, %rd7;
	setp.lt.s64 	%p88, %rd105, %rd36;
	@%p88 bra 	$L__BB298_4;
$L__BB298_58:
	ret;

}
	// .globl	_Z24SoftmaxBlockUncachedImplI22BroadcastScaleMaskLoadIffbLm2EiE11DirectStoreIffEfLi1ELi1024EL9Algorithm0EEvT_T0_ll
.visible .entry _Z24SoftmaxBlockUncachedImplI22BroadcastScaleMaskLoadIffbLm2EiE11DirectStoreIffEfLi1ELi1024EL9Algorithm0EEvT_T0_ll(
	.param .align 8 .b8 _Z24SoftmaxBlockUncachedImplI22BroadcastScaleMaskLoadIffbLm2EiE11DirectStoreIffEfLi1ELi1024EL9Algorithm0EEvT_T0_ll_param_0[88],
	.param .align 8 .b8 _Z24SoftmaxBlockUncachedImplI22BroadcastScaleMaskLoadIffbLm2EiE11DirectStoreIffEfLi1ELi1024EL9Algorithm0EEvT_T0_ll_param_1[16],
	.param .u64 _Z24SoftmaxBlockUncachedImplI22BroadcastScaleMaskLoadIffbLm2EiE11DirectStoreIffEfLi1ELi1024EL9Algorithm0EEvT_T0_ll_param_2,
	.param .u64 _Z24SoftmaxBlockUncachedImplI22BroadcastScaleMaskLoadIffbLm2EiE11DirectStoreIffEfLi1ELi1024EL9Algorithm0EEvT_T0_ll_param_3
)
{
	.reg .pred 	%p<75>;
	.reg .b16 	%rs<18>;
	.reg .b32 	%r<257>;
	.reg .b32 	%f<367>;
	.reg .b64 	%rd<140>;

	ld.param.u64 	%rd29, [_Z24SoftmaxBlockUncachedImplI22BroadcastScaleMaskLoadIffbLm2EiE11DirectStoreIffEfLi1ELi1024EL9Algorithm0EEvT_T0_ll_param_1+8];
	ld.param.v2.f32 	{%f26, %f27}, [_Z24SoftmaxBlockUncachedImplI22BroadcastScaleMaskLoadIffbLm2EiE11DirectStoreIffEfLi1ELi1024EL9Algorithm0EEvT_T0_ll_param_0+80];
	ld.param.u64 	%rd27, [_Z24SoftmaxBlockUncachedImplI22BroadcastScaleMaskLoadIffbLm2EiE11DirectStoreIffEfLi1ELi1024EL9Algorithm0EEvT_T0_ll_param_0+72];
	ld.param.v2.u32 	{%r29, %r30}, [_Z24SoftmaxBlockUncachedImplI22BroadcastScaleMaskLoadIffbLm2EiE11DirectStoreIffEfLi1ELi1024EL9Algorithm0EEvT_T0_ll_param_0+56];
	ld.param.v2.u32 	{%r27, %r28}, [_Z24SoftmaxBlockUncachedImplI22BroadcastScaleMaskLoadIffbLm2EiE11DirectStoreIffEfLi1ELi1024EL9Algorithm0EEvT_T0_ll_param_0+40];
	ld.param.u64 	%rd23, [_Z24SoftmaxBlockUncachedImplI22BroadcastScaleMaskLoadIffbLm2EiE11DirectStoreIffEfLi1ELi1024EL9Algorithm0EEvT_T0_ll_param_0+24];
	ld.param.u64 	%rd22, [_Z24SoftmaxBlockUncachedImplI22BroadcastScaleMaskLoadIffbLm2EiE11DirectStoreIffEfLi1ELi1024EL9Algorithm0EEvT_T0_ll_param_0+16];
	ld.param.u64 	%rd28, [_Z24SoftmaxBlockUncachedImplI22BroadcastScaleMaskLoadIffbLm2EiE11DirectStoreIffEfLi1ELi1024EL9Algorithm0EEvT_T0_ll_param_1];
	ld.param.u64 	%rd21, [_Z24SoftmaxBlockUncachedImplI22BroadcastScaleMaskLoadIffbLm2EiE11DirectStoreIffEfLi1ELi1024EL9Algorithm0EEvT_T0_ll_param_0+8];
	ld.param.u64 	%rd20, [_Z24SoftmaxBlockUncachedImplI22BroadcastScaleMaskLoadIffbLm2EiE11DirectStoreIffEfLi1ELi1024EL9Algorithm0EEvT_T0_ll_param_0];
	ld.param.u64 	%rd30, [_Z24SoftmaxBlockUncachedImplI22BroadcastScaleMaskLoadIffbLm2EiE11DirectStoreIffEfLi1ELi1024EL9Algorithm0EEvT_T0_ll_param_2];
	ld.param.u32 	%r5, [_Z24SoftmaxBlockUncachedImplI22BroadcastScaleMaskLoadIffbLm2EiE11DirectStoreIffEfLi1ELi1024EL9Algorithm0EEvT_T0_ll_param_3];
	cvta.to.global.u64 	%rd1, %rd20;
	cvta.to.global.u64 	%rd2, %rd21;
	cvta.to.global.u64 	%rd4, %rd28;
	mov.u32 	%r4, %tid.x;
	mov.u32 	%r31, %ctaid.x;
	cvt.u64.u32 	%rd138, %r31;
	setp.le.s64 	%p2, %rd30, %rd138;
	@%p2 bra 	$L__BB299_32;
	// begin inline asm
	mov.u32 %r32, %laneid;
	// end inline asm
	mov.u32 	%r33, %nctaid.x;
	cvt.u64.u32 	%rd8, %r33;
	not.b32 	%r34, %r4;
	add.s32 	%r7, %r34, %r5;
	shr.u32 	%r35, %r7, 10;
	add.s32 	%r36, %r35, 1;
	and.b32  	%r8, %r36, 3;
	cvt.u64.u32 	%rd9, %r4;
	or.b32  	%r9, %r4, 1024;
	or.b32  	%r10, %r4, 3072;
$L__BB299_2:
	setp.ge.s32 	%p3, %r4, %r5;
	mov.f32 	%f361, 0fFF800000;
	@%p3 bra 	$L__BB299_10;
	setp.eq.s32 	%p4, %r8, 0;
	mov.f32 	%f361, 0fFF800000;
	mov.u32 	%r250, %r4;
	@%p4 bra 	$L__BB299_7;
	setp.eq.s32 	%p5, %r8, 1;
	setp.eq.s64 	%p6, %rd23, 1;
	setp.eq.s64 	%p7, %rd22, 1;
	mad.lo.s64 	%rd11, %rd27, %rd138, %rd9;
	cvt.u32.u64 	%r37, %rd11;
	div.s32 	%r38, %r37, %r27;
	mul.lo.s32 	%r39, %r38, %r27;
	sub.s32 	%r40, %r37, %r39;
	selp.b32 	%r41, 0, %r38, %p7;
	selp.b32 	%r42, 0, %r40, %p6;
	mul.lo.s32 	%r43, %r29, %r41;
	mad.lo.s32 	%r44, %r30, %r42, %r43;
	shl.b64 	%rd31, %rd11, 32;
	shr.s64 	%rd32, %rd31, 30;
	add.s64 	%rd33, %rd1, %rd32;
	ld.global.f32 	%f31, [%rd33];
	cvt.s64.s32 	%rd34, %r44;
	add.s64 	%rd35, %rd2, %rd34;
	ld.global.u8 	%rs1, [%rd35];
	setp.eq.s16 	%p8, %rs1, 0;
	mul.f32 	%f32, %f31, %f27;
	selp.f32 	%f33, %f26, %f32, %p8;
	max.f32 	%f361, %f33, 0fFF800000;
	mov.u32 	%r250, %r9;
	@%p5 bra 	$L__BB299_7;
	or.b32  	%r250, %r4, 2048;
	setp.eq.s32 	%p9, %r8, 2;
	add.s64 	%rd36, %rd11, 1024;
	cvt.u32.u64 	%r45, %rd36;
	div.s32 	%r46, %r45, %r27;
	mul.lo.s32 	%r47, %r46, %r27;
	sub.s32 	%r48, %r45, %r47;
	selp.b32 	%r49, 0, %r46, %p7;
	selp.b32 	%r50, 0, %r48, %p6;
	mul.lo.s32 	%r51, %r29, %r49;
	mad.lo.s32 	%r52, %r30, %r50, %r51;
	shl.b64 	%rd37, %rd36, 32;
	shr.s64 	%rd38, %rd37, 30;
	add.s64 	%rd39, %rd1, %rd38;
	ld.global.f32 	%f34, [%rd39];
	cvt.s64.s32 	%rd40, %r52;
	add.s64 	%rd41, %rd2, %rd40;
	ld.global.u8 	%rs2, [%rd41];
	setp.eq.s16 	%p12, %rs2, 0;
	mul.f32 	%f35, %f34, %f27;
	selp.f32 	%f36, %f26, %f35, %p12;
	max.f32 	%f361, %f361, %f36;
	@%p9 bra 	$L__BB299_7;
	add.s64 	%rd42, %rd11, 2048;
	cvt.u32.u64 	%r53, %rd42;
	div.s32 	%r54, %r53, %r27;
	mul.lo.s32 	%r55, %r54, %r27;
	sub.s32 	%r56, %r53, %r55;
	selp.b32 	%r57, 0, %r54, %p7;
	selp.b32 	%r58, 0, %r56, %p6;
	mul.lo.s32 	%r59, %r29, %r57;
	mad.lo.s32 	%r60, %r30, %r58, %r59;
	shl.b64 	%rd43, %rd42, 32;
	shr.s64 	%rd44, %rd43, 30;
	add.s64 	%rd45, %rd1, %rd44;
	ld.global.f32 	%f37, [%rd45];
	cvt.s64.s32 	%rd46, %r60;
	add.s64 	%rd47, %rd2, %rd46;
	ld.global.u8 	%rs3, [%rd47];
	setp.eq.s16 	%p15, %rs3, 0;
	mul.f32 	%f38, %f37, %f27;
	selp.f32 	%f39, %f26, %f38, %p15;
	max.f32 	%f361, %f361, %f39;
	mov.u32 	%r250, %r10;
$L__BB299_7:
	setp.lt.u32 	%p16, %r7, 3072;
	@%p16 bra 	$L__BB299_10;
	add.s32 	%r252, %r250, 2048;
	mul.lo.s64 	%rd48, %rd27, %rd138;
	cvt.u32.u64 	%r61, %rd48;
	add.s32 	%r251, %r250, %r61;
	shl.b64 	%rd139, %rd48, 32;
$L__BB299_9:
	setp.eq.s64 	%p17, %rd23, 1;
	setp.eq.s64 	%p18, %rd22, 1;
	div.s32 	%r62, %r251, %r27;
	neg.s32 	%r63, %r27;
	mad.lo.s32 	%r64, %r63, %r62, %r251;
	selp.b32 	%r65, 0, %r62, %p18;
	selp.b32 	%r66, 0, %r64, %p17;
	mul.lo.s32 	%r67, %r29, %r65;
	mad.lo.s32 	%r68, %r30, %r66, %r67;
	cvt.u64.u32 	%rd49, %r250;
	shl.b64 	%rd50, %rd49, 32;
	add.s64 	%rd51, %rd50, %rd139;
	shr.s64 	%rd52, %rd51, 30;
	add.s64 	%rd53, %rd1, %rd52;
	ld.global.f32 	%f40, [%rd53];
	cvt.s64.s32 	%rd54, %r68;
	add.s64 	%rd55, %rd2, %rd54;
	ld.global.u8 	%rs4, [%rd55];
	setp.eq.s16 	%p19, %rs4, 0;
	mul.f32 	%f41, %f40, %f27;
	selp.f32 	%f42, %f26, %f41, %p19;
	max.f32 	%f43, %f361, %f42;
	add.s32 	%r69, %r251, 1024;
	div.s32 	%r70, %r69, %r27;
	mad.lo.s32 	%r71, %r63, %r70, %r69;
	selp.b32 	%r72, 0, %r70, %p18;
	selp.b32 	%r73, 0, %r71, %p17;
	mul.lo.s32 	%r74, %r29, %r72;
	mad.lo.s32 	%r75, %r30, %r73, %r74;
	add.s64 	%rd56, %rd51, 4398046511104;
	shr.s64 	%rd57, %rd56, 30;
	add.s64 	%rd58, %rd1, %rd57;
	ld.global.f32 	%f44, [%rd58];
	cvt.s64.s32 	%rd59, %r75;
	add.s64 	%rd60, %rd2, %rd59;
	ld.global.u8 	%rs5, [%rd60];
	setp.eq.s16 	%p20, %rs5, 0;
	mul.f32 	%f45, %f44, %f27;
	selp.f32 	%f46, %f26, %f45, %p20;
	max.f32 	%f47, %f43, %f46;
	add.s32 	%r76, %r251, 2048;
	div.s32 	%r77, %r76, %r27;
	mad.lo.s32 	%r78, %r63, %r77, %r76;
	selp.b32 	%r79, 0, %r77, %p18;
	selp.b32 	%r80, 0, %r78, %p17;
	mul.lo.s32 	%r81, %r29, %r79;
	mad.lo.s32 	%r82, %r30, %r80, %r81;
	add.s64 	%rd61, %rd51, 8796093022208;
	shr.s64 	%rd62, %rd61, 30;
	add.s64 	%rd63, %rd1, %rd62;
	ld.global.f32 	%f48, [%rd63];
	cvt.s64.s32 	%rd64, %r82;
	add.s64 	%rd65, %rd2, %rd64;
	ld.global.u8 	%rs6, [%rd65];
	setp.eq.s16 	%p21, %rs6, 0;
	mul.f32 	%f49, %f48, %f27;
	selp.f32 	%f50, %f26, %f49, %p21;
	max.f32 	%f51, %f47, %f50;
	add.s32 	%r83, %r251, 3072;
	div.s32 	%r84, %r83, %r27;
	mad.lo.s32 	%r85, %r63, %r84, %r83;
	selp.b32 	%r86, 0, %r84, %p18;
	selp.b32 	%r87, 0, %r85, %p17;
	mul.lo.s32 	%r88, %r29, %r86;
	mad.lo.s32 	%r89, %r30, %r87, %r88;
	add.s64 	%rd66, %rd51, 13194139533312;
	shr.s64 	%rd67, %rd66, 30;
	add.s64 	%rd68, %rd1, %rd67;
	ld.global.f32 	%f52, [%rd68];
	cvt.s64.s32 	%rd69, %r89;
	add.s64 	%rd70, %rd2, %rd69;
	ld.global.u8 	%rs7, [%rd70];
	setp.eq.s16 	%p22, %rs7, 0;
	mul.f32 	%f53, %f52, %f27;
	selp.f32 	%f54, %f26, %f53, %p22;
	max.f32 	%f361, %f51, %f54;
	add.s32 	%r17, %r252, 4096;
	add.s32 	%r90, %r252, 2048;
	add.s32 	%r251, %r251, 4096;
	add.s64 	%rd139, %rd139, 17592186044416;
	setp.lt.s32 	%p23, %r90, %r5;
	mov.u32 	%r252, %r17;
	@%p23 bra 	$L__BB299_9;
$L__BB299_10:
	setp.gt.s32 	%p25, %r32, 15;
	setp.gt.s32 	%p26, %r32, 23;
	setp.gt.s32 	%p27, %r32, 27;
	setp.gt.s32 	%p28, %r32, 29;
	setp.gt.s32 	%p29, %r32, 30;
	mov.b32 	%r92, %f361;
	mov.b32 	%r93, 1;
	mov.b32 	%r114, 31;
	mov.b32 	%r115, -1;
	// begin inline asm
	shfl.sync.down.b32 %r91, %r92, %r93, %r114, %r115;
	// end inline asm
	mov.b32 	%f55, %r91;
	max.f32 	%f56, %f361, %f55;
	selp.f32 	%f57, %f361, %f56, %p29;
	mov.b32 	%r97, %f57;
	mov.b32 	%r98, 2;
	// begin inline asm
	shfl.sync.down.b32 %r96, %r97, %r98, %r114, %r115;
	// end inline asm
	mov.b32 	%f58, %r96;
	max.f32 	%f59, %f57, %f58;
	selp.f32 	%f60, %f57, %f59, %p28;
	mov.b32 	%r102, %f60;
	mov.b32 	%r103, 4;
	// begin inline asm
	shfl.sync.down.b32 %r101, %r102, %r103, %r114, %r115;
	// end inline asm
	mov.b32 	%f61, %r101;
	max.f32 	%f62, %f60, %f61;
	selp.f32 	%f63, %f60, %f62, %p27;
	mov.b32 	%r107, %f63;
	mov.b32 	%r108, 8;
	// begin inline asm
	shfl.sync.down.b32 %r106, %r107, %r108, %r114, %r115;
	// end inline asm
	mov.b32 	%f64, %r106;
	max.f32 	%f11, %f63, %f64;
	selp.f32 	%f362, %f63, %f11, %p26;
	mov.b32 	%r112, %f362;
	mov.b32 	%r113, 16;
	// begin inline asm
	shfl.sync.down.b32 %r111, %r112, %r113, %r114, %r115;
	// end inline asm
	mov.pred 	%p74, 0;
	@%p25 bra 	$L__BB299_13;
	setp.ne.s32 	%p31, %r32, 0;
	mov.b32 	%f65, %r111;
	max.f32 	%f362, %f11, %f65;
	@%p31 bra 	$L__BB299_13;
	shr.u32 	%r116, %r4, 3;
	and.b32  	%r117, %r116, 124;
	mov.u32 	%r118, _ZZ14BlockAllReduceI5MaxOpfLi1024EET0_S1_E12temp_storage;
	add.s32 	%r119, %r118, %r117;
	st.shared.f32 	[%r119+32], %f362;
	mov.pred 	%p74, -1;
$L__BB299_13:
	setp.ne.s32 	%p33, %r4, 0;
	bar.sync 	0;
	@%p33 bra 	$L__BB299_15;
	ld.shared.f32 	%f66, [_ZZ14BlockAllReduceI5MaxOpfLi1024EET0_S1_E12temp_storage+36];
	max.f32 	%f67, %f362, %f66;
	ld.shared.f32 	%f68, [_ZZ14BlockAllReduceI5MaxOpfLi1024EET0_S1_E12temp_storage+40];
	max.f32 	%f69, %f67, %f68;
	ld.shared.f32 	%f70, [_ZZ14BlockAllReduceI5MaxOpfLi1024EET0_S1_E12temp_storage+44];
	max.f32 	%f71, %f69, %f70;
	ld.shared.f32 	%f72, [_ZZ14BlockAllReduceI5MaxOpfLi1024EET0_S1_E12temp_storage+48];
	max.f32 	%f73, %f71, %f72;
	ld.shared.f32 	%f74, [_ZZ14BlockAllReduceI5MaxOpfLi1024EET0_S1_E12temp_storage+52];
	max.f32 	%f75, %f73, %f74;
	ld.shared.f32 	%f76, [_ZZ14BlockAllReduceI5MaxOpfLi1024EET0_S1_E12temp_storage+56];
	max.f32 	%f77, %f75, %f76;
	ld.shared.f32 	%f78, [_ZZ14BlockAllReduceI5MaxOpfLi1024EET0_S1_E12temp_storage+60];
	max.f32 	%f79, %f77, %f78;
	ld.shared.f32 	%f80, [_ZZ14BlockAllReduceI5MaxOpfLi1024EET0_S1_E12temp_storage+64];
	max.f32 	%f81, %f79, %f80;
	ld.shared.f32 	%f82, [_ZZ14BlockAllReduceI5MaxOpfLi1024EET0_S1_E12temp_storage+68];
	max.f32 	%f83, %f81, %f82;
	ld.shared.f32 	%f84, [_ZZ14BlockAllReduceI5MaxOpfLi1024EET0_S1_E12temp_storage+72];
	max.f32 	%f85, %f83, %f84;
	ld.shared.f32 	%f86, [_ZZ14BlockAllReduceI5MaxOpfLi1024EET0_S1_E12temp_storage+76];
	max.f32 	%f87, %f85, %f86;
	ld.shared.f32 	%f88, [_ZZ14BlockAllReduceI5MaxOpfLi1024EET0_S1_E12temp_storage+80];
	max.f32 	%f89, %f87, %f88;
	ld.shared.f32 	%f90, [_ZZ14BlockAllReduceI5MaxOpfLi1024EET0_S1_E12temp_storage+84];
	max.f32 	%f91, %f89, %f90;
	ld.shared.f32 	%f92, [_ZZ14BlockAllReduceI5MaxOpfLi1024EET0_S1_E12temp_storage+88];
	max.f32 	%f93, %f91, %f92;
	ld.shared.f32 	%f94, [_ZZ14BlockAllReduceI5MaxOpfLi1024EET0_S1_E12temp_storage+92];
	max.f32 	%f95, %f93, %f94;
	ld.shared.f32 	%f96, [_ZZ14BlockAllReduceI5MaxOpfLi1024EET0_S1_E12temp_storage+96];
	max.f32 	%f97, %f95, %f96;
	ld.shared.f32 	%f98, [_ZZ14BlockAllReduceI5MaxOpfLi1024EET0_S1_E12temp_storage+100];
	max.f32 	%f99, %f97, %f98;
	ld.shared.f32 	%f100, [_ZZ14BlockAllReduceI5MaxOpfLi1024EET0_S1_E12temp_storage+104];
	max.f32 	%f101, %f99, %f100;
	ld.shared.f32 	%f102, [_ZZ14BlockAllReduceI5MaxOpfLi1024EET0_S1_E12temp_storage+108];
	max.f32 	%f103, %f101, %f102;
	ld.shared.f32 	%f104, [_ZZ14BlockAllReduceI5MaxOpfLi1024EET0_S1_E12temp_storage+112];
	max.f32 	%f105, %f103, %f104;
	ld.shared.f32 	%f106, [_ZZ14BlockAllReduceI5MaxOpfLi1024EET0_S1_E12temp_storage+116];
	max.f32 	%f107, %f105, %f106;
	ld.shared.f32 	%f108, [_ZZ14BlockAllReduceI5MaxOpfLi1024EET0_S1_E12temp_storage+120];
	max.f32 	%f109, %f107, %f108;
	ld.shared.f32 	%f110, [_ZZ14BlockAllReduceI5MaxOpfLi1024EET0_S1_E12temp_storage+124];
	max.f32 	%f111, %f109, %f110;
	ld.shared.f32 	%f112, [_ZZ14BlockAllReduceI5MaxOpfLi1024EET0_S1_E12temp_storage+128];
	max.f32 	%f113, %f111, %f112;
	ld.shared.f32 	%f114, [_ZZ14BlockAllReduceI5MaxOpfLi1024EET0_S1_E12temp_storage+132];
	max.f32 	%f115, %f113, %f114;
	ld.shared.f32 	%f116, [_ZZ14BlockAllReduceI5MaxOpfLi1024EET0_S1_E12temp_storage+136];
	max.f32 	%f117, %f115, %f116;
	ld.shared.f32 	%f118, [_ZZ14BlockAllReduceI5MaxOpfLi1024EET0_S1_E12temp_storage+140];
	max.f32 	%f119, %f117, %f118;
	ld.shared.f32 	%f120, [_ZZ14BlockAllReduceI5MaxOpfLi1024EET0_S1_E12temp_storage+144];
	max.f32 	%f121, %f119, %f120;
	ld.shared.f32 	%f122, [_ZZ14BlockAllReduceI5MaxOpfLi1024EET0_S1_E12temp_storage+148];
	max.f32 	%f123, %f121, %f122;
	ld.shared.f32 	%f124, [_ZZ14BlockAllReduceI5MaxOpfLi1024EET0_S1_E12temp_storage+152];
	max.f32 	%f125, %f123, %f124;
	ld.shared.f32 	%f126, [_ZZ14BlockAllReduceI5MaxOpfLi1024EET0_S1_E12temp_storage+156];
	max.f32 	%f127, %f125, %f126;
	st.shared.f32 	[_ZZ14BlockAllReduceI5MaxOpfLi1024EET0_S1_E16result_broadcast], %f127;
$L__BB299_15:
	setp.ge.s32 	%p34, %r4, %r5;
	bar.sync 	0;
	mov.f32 	%f366, 0f00000000;
	ld.shared.f32 	%f15, [_ZZ14BlockAllReduceI5MaxOpfLi1024EET0_S1_E16result_broadcast];
	@%p34 bra 	$L__BB299_22;
	setp.eq.s32 	%p35, %r8, 0;
	mul.lo.s64 	%rd15, %rd27, %rd138;
	mov.f32 	%f366, 0f00000000;
	mov.u32 	%r253, %r4;
	@%p35 bra 	$L__BB299_20;
	setp.eq.s32 	%p36, %r8, 1;
	setp.eq.s64 	%p37, %rd23, 1;
	setp.eq.s64 	%p38, %rd22, 1;
	add.s64 	%rd16, %rd15, %rd9;
	cvt.u32.u64 	%r120, %rd16;
	div.s32 	%r121, %r120, %r27;
	mul.lo.s32 	%r122, %r121, %r27;
	sub.s32 	%r123, %r120, %r122;
	selp.b32 	%r124, 0, %r121, %p38;
	selp.b32 	%r125, 0, %r123, %p37;
	mul.lo.s32 	%r126, %r29, %r124;
	mad.lo.s32 	%r127, %r30, %r125, %r126;
	shl.b64 	%rd71, %rd16, 32;
	shr.s64 	%rd72, %rd71, 30;
	add.s64 	%rd73, %rd1, %rd72;
	ld.global.f32 	%f131, [%rd73];
	cvt.s64.s32 	%rd74, %r127;
	add.s64 	%rd75, %rd2, %rd74;
	ld.global.u8 	%rs8, [%rd75];
	setp.eq.s16 	%p39, %rs8, 0;
	mul.f32 	%f132, %f131, %f27;
	selp.f32 	%f133, %f26, %f132, %p39;
	sub.f32 	%f134, %f133, %f15;
	fma.rn.f32 	%f135, %f134, 0f3BBB989D, 0f3F000000;
	cvt.sat.f32.f32 	%f136, %f135;
	mov.f32 	%f137, 0f4B400001;
	mov.f32 	%f138, 0f437C0000;
	fma.rm.f32 	%f139, %f136, %f138, %f137;
	add.f32 	%f140, %f139, 0fCB40007F;
	neg.f32 	%f141, %f140;
	fma.rn.f32 	%f142, %f134, 0f3FB8AA3B, %f141;
	fma.rn.f32 	%f143, %f134, 0f32A57060, %f142;
	mov.b32 	%r128, %f139;
	shl.b32 	%r129, %r128, 23;
	mov.b32 	%f144, %r129;
	ex2.approx.ftz.f32 	%f145, %f143;
	fma.rn.f32 	%f366, %f145, %f144, 0f00000000;
	mov.u32 	%r253, %r9;
	@%p36 bra 	$L__BB299_20;
	or.b32  	%r253, %r4, 2048;
	setp.eq.s32 	%p40, %r8, 2;
	add.s64 	%rd76, %rd16, 1024;
	cvt.u32.u64 	%r130, %rd76;
	div.s32 	%r131, %r130, %r27;
	mul.lo.s32 	%r132, %r131, %r27;
	sub.s32 	%r133, %r130, %r132;
	selp.b32 	%r134, 0, %r131, %p38;
	selp.b32 	%r135, 0, %r133, %p37;
	mul.lo.s32 	%r136, %r29, %r134;
	mad.lo.s32 	%r137, %r30, %r135, %r136;
	shl.b64 	%rd77, %rd76, 32;
	shr.s64 	%rd78, %rd77, 30;
	add.s64 	%rd79, %rd1, %rd78;
	ld.global.f32 	%f146, [%rd79];
	cvt.s64.s32 	%rd80, %r137;
	add.s64 	%rd81, %rd2, %rd80;
	ld.global.u8 	%rs9, [%rd81];
	setp.eq.s16 	%p43, %rs9, 0;
	mul.f32 	%f147, %f146, %f27;
	selp.f32 	%f148, %f26, %f147, %p43;
	sub.f32 	%f149, %f148, %f15;
	fma.rn.f32 	%f150, %f149, 0f3BBB989D, 0f3F000000;
	cvt.sat.f32.f32 	%f151, %f150;
	mov.f32 	%f152, 0f4B400001;
	mov.f32 	%f153, 0f437C0000;
	fma.rm.f32 	%f154, %f151, %f153, %f152;
	add.f32 	%f155, %f154, 0fCB40007F;
	neg.f32 	%f156, %f155;
	fma.rn.f32 	%f157, %f149, 0f3FB8AA3B, %f156;
	fma.rn.f32 	%f158, %f149, 0f32A57060, %f157;
	mov.b32 	%r138, %f154;
	shl.b32 	%r139, %r138, 23;
	mov.b32 	%f159, %r139;
	ex2.approx.ftz.f32 	%f160, %f158;
	fma.rn.f32 	%f366, %f160, %f159, %f366;
	@%p40 bra 	$L__BB299_20;
	add.s64 	%rd82, %rd16, 2048;
	cvt.u32.u64 	%r140, %rd82;
	div.s32 	%r141, %r140, %r27;
	mul.lo.s32 	%r142, %r141, %r27;
	sub.s32 	%r143, %r140, %r142;
	selp.b32 	%r144, 0, %r141, %p38;
	selp.b32 	%r145, 0, %r143, %p37;
	mul.lo.s32 	%r146, %r29, %r144;
	mad.lo.s32 	%r147, %r30, %r145, %r146;
	shl.b64 	%rd83, %rd82, 32;
	shr.s64 	%rd84, %rd83, 30;
	add.s64 	%rd85, %rd1, %rd84;
	ld.global.f32 	%f161, [%rd85];
	cvt.s64.s32 	%rd86, %r147;
	add.s64 	%rd87, %rd2, %rd86;
	ld.global.u8 	%rs10, [%rd87];
	setp.eq.s16 	%p46, %rs10, 0;
	mul.f32 	%f162, %f161, %f27;
	selp.f32 	%f163, %f26, %f162, %p46;
	sub.f32 	%f164, %f163, %f15;
	fma.rn.f32 	%f165, %f164, 0f3BBB989D, 0f3F000000;
	cvt.sat.f32.f32 	%f166, %f165;
	mov.f32 	%f167, 0f4B400001;
	mov.f32 	%f168, 0f437C0000;
	fma.rm.f32 	%f169, %f166, %f168, %f167;
	add.f32 	%f170, %f169, 0fCB40007F;
	neg.f32 	%f171, %f170;
	fma.rn.f32 	%f172, %f164, 0f3FB8AA3B, %f171;
	fma.rn.f32 	%f173, %f164, 0f32A57060, %f172;
	mov.b32 	%r148, %f169;
	shl.b32 	%r149, %r148, 23;
	mov.b32 	%f174, %r149;
	ex2.approx.ftz.f32 	%f175, %f173;
	fma.rn.f32 	%f366, %f175, %f174, %f366;
	mov.u32 	%r253, %r10;
$L__BB299_20:
	setp.lt.u32 	%p47, %r7, 3072;
	@%p47 bra 	$L__BB299_22;
$L__BB299_21:
	setp.eq.s64 	%p48, %rd23, 1;
	setp.eq.s64 	%p49, %rd22, 1;
	cvt.u64.u32 	%rd88, %r253;
	add.s64 	%rd89, %rd15, %rd88;
	cvt.u32.u64 	%r150, %rd89;
	div.s32 	%r151, %r150, %r27;
	mul.lo.s32 	%r152, %r151, %r27;
	sub.s32 	%r153, %r150, %r152;
	selp.b32 	%r154, 0, %r151, %p49;
	selp.b32 	%r155, 0, %r153, %p48;
	mul.lo.s32 	%r156, %r29, %r154;
	mad.lo.s32 	%r157, %r30, %r155, %r156;
	shl.b64 	%rd90, %rd89, 32;
	shr.s64 	%rd91, %rd90, 30;
	add.s64 	%rd92, %rd1, %rd91;
	ld.global.f32 	%f176, [%rd92];
	cvt.s64.s32 	%rd93, %r157;
	add.s64 	%rd94, %rd2, %rd93;
	ld.global.u8 	%rs11, [%rd94];
	setp.eq.s16 	%p50, %rs11, 0;
	mul.f32 	%f177, %f176, %f27;
	selp.f32 	%f178, %f26, %f177, %p50;
	sub.f32 	%f179, %f178, %f15;
	fma.rn.f32 	%f180, %f179, 0f3BBB989D, 0f3F000000;
	cvt.sat.f32.f32 	%f181, %f180;
	mov.f32 	%f182, 0f4B400001;
	mov.f32 	%f183, 0f437C0000;
	fma.rm.f32 	%f184, %f181, %f183, %f182;
	add.f32 	%f185, %f184, 0fCB40007F;
	neg.f32 	%f186, %f185;
	fma.rn.f32 	%f187, %f179, 0f3FB8AA3B, %f186;
	fma.rn.f32 	%f188, %f179, 0f32A57060, %f187;
	mov.b32 	%r158, %f184;
	shl.b32 	%r159, %r158, 23;
	mov.b32 	%f189, %r159;
	ex2.approx.ftz.f32 	%f190, %f188;
	fma.rn.f32 	%f191, %f190, %f189, %f366;
	add.s64 	%rd95, %rd89, 1024;
	cvt.u32.u64 	%r160, %rd95;
	div.s32 	%r161, %r160, %r27;
	mul.lo.s32 	%r162, %r161, %r27;
	sub.s32 	%r163, %r160, %r162;
	selp.b32 	%r164, 0, %r161, %p49;
	selp.b32 	%r165, 0, %r163, %p48;
	mul.lo.s32 	%r166, %r29, %r164;
	mad.lo.s32 	%r167, %r30, %r165, %r166;
	shl.b64 	%rd96, %rd95, 32;
	shr.s64 	%rd97, %rd96, 30;
	add.s64 	%rd98, %rd1, %rd97;
	ld.global.f32 	%f192, [%rd98];
	cvt.s64.s32 	%rd99, %r167;
	add.s64 	%rd100, %rd2, %rd99;
	ld.global.u8 	%rs12, [%rd100];
	setp.eq.s16 	%p51, %rs12, 0;
	mul.f32 	%f193, %f192, %f27;
	selp.f32 	%f194, %f26, %f193, %p51;
	sub.f32 	%f195, %f194, %f15;
	fma.rn.f32 	%f196, %f195, 0f3BBB989D, 0f3F000000;
	cvt.sat.f32.f32 	%f197, %f196;
	fma.rm.f32 	%f198, %f197, %f183, %f182;
	add.f32 	%f199, %f198, 0fCB40007F;
	neg.f32 	%f200, %f199;
	fma.rn.f32 	%f201, %f195, 0f3FB8AA3B, %f200;
	fma.rn.f32 	%f202, %f195, 0f32A57060, %f201;
	mov.b32 	%r168, %f198;
	shl.b32 	%r169, %r168, 23;
	mov.b32 	%f203, %r169;
	ex2.approx.ftz.f32 	%f204, %f202;
	fma.rn.f32 	%f205, %f204, %f203, %f191;
	add.s64 	%rd101, %rd89, 2048;
	cvt.u32.u64 	%r170, %rd101;
	div.s32 	%r171, %r170, %r27;
	mul.lo.s32 	%r172, %r171, %r27;
	sub.s32 	%r173, %r170, %r172;
	selp.b32 	%r174, 0, %r171, %p49;
	selp.b32 	%r175, 0, %r173, %p48;
	mul.lo.s32 	%r176, %r29, %r174;
	mad.lo.s32 	%r177, %r30, %r175, %r176;
	shl.b64 	%rd102, %rd101, 32;
	shr.s64 	%rd103, %rd102, 30;
	add.s64 	%rd104, %rd1, %rd103;
	ld.global.f32 	%f206, [%rd104];
	cvt.s64.s32 	%rd105, %r177;
	add.s64 	%rd106, %rd2, %rd105;
	ld.global.u8 	%rs13, [%rd106];
	setp.eq.s16 	%p52, %rs13, 0;
	mul.f32 	%f207, %f206, %f27;
	selp.f32 	%f208, %f26, %f207, %p52;
	sub.f32 	%f209, %f208, %f15;
	fma.rn.f32 	%f210, %f209, 0f3BBB989D, 0f3F000000;
	cvt.sat.f32.f32 	%f211, %f210;
	fma.rm.f32 	%f212, %f211, %f183, %f182;
	add.f32 	%f213, %f212, 0fCB40007F;
	neg.f32 	%f214, %f213;
	fma.rn.f32 	%f215, %f209, 0f3FB8AA3B, %f214;
	fma.rn.f32 	%f216, %f209, 0f32A57060, %f215;
	mov.b32 	%r178, %f212;
	shl.b32 	%r179, %r178, 23;
	mov.b32 	%f217, %r179;
	ex2.approx.ftz.f32 	%f218, %f216;
	fma.rn.f32 	%f219, %f218, %f217, %f205;
	add.s64 	%rd107, %rd89, 3072;
	cvt.u32.u64 	%r180, %rd107;
	div.s32 	%r181, %r180, %r27;
	mul.lo.s32 	%r182, %r181, %r27;
	sub.s32 	%r183, %r180, %r182;
	selp.b32 	%r184, 0, %r181, %p49;
	selp.b32 	%r185, 0, %r183, %p48;
	mul.lo.s32 	%r186, %r29, %r184;
	mad.lo.s32 	%r187, %r30, %r185, %r186;
	shl.b64 	%rd108, %rd107, 32;
	shr.s64 	%rd109, %rd108, 30;
	add.s64 	%rd110, %rd1, %rd109;
	ld.global.f32 	%f220, [%rd110];
	cvt.s64.s32 	%rd111, %r187;
	add.s64 	%rd112, %rd2, %rd111;
	ld.global.u8 	%rs14, [%rd112];
	setp.eq.s16 	%p53, %rs14, 0;
	mul.f32 	%f221, %f220, %f27;
	selp.f32 	%f222, %f26, %f221, %p53;
	sub.f32 	%f223, %f222, %f15;
	fma.rn.f32 	%f224, %f223, 0f3BBB989D, 0f3F000000;
	cvt.sat.f32.f32 	%f225, %f224;
	fma.rm.f32 	%f226, %f225, %f183, %f182;
	add.f32 	%f227, %f226, 0fCB40007F;
	neg.f32 	%f228, %f227;
	fma.rn.f32 	%f229, %f223, 0f3FB8AA3B, %f228;
	fma.rn.f32 	%f230, %f223, 0f32A57060, %f229;
	mov.b32 	%r188, %f226;
	shl.b32 	%r189, %r188, 23;
	mov.b32 	%f231, %r189;
	ex2.approx.ftz.f32 	%f232, %f230;
	fma.rn.f32 	%f366, %f232, %f231, %f219;
	add.s32 	%r253, %r253, 4096;
	setp.lt.s32 	%p54, %r253, %r5;
	@%p54 bra 	$L__BB299_21;
$L__BB299_22:
	setp.gt.s32 	%p55, %r32, 15;
	setp.gt.s32 	%p56, %r32, 23;
	setp.gt.s32 	%p57, %r32, 27;
	setp.gt.s32 	%p58, %r32, 29;
	setp.gt.s32 	%p59, %r32, 30;
	mov.b32 	%r191, %f366;
	mov.b32 	%r192, 1;
	mov.b32 	%r213, 31;
	mov.b32 	%r214, -1;
	// begin inline asm
	shfl.sync.down.b32 %r190, %r191, %r192, %r213, %r214;
	// end inline asm
	mov.b32 	%f233, %r190;
	add.f32 	%f234, %f366, %f233;
	selp.f32 	%f235, %f366, %f234, %p59;
	mov.b32 	%r196, %f235;
	mov.b32 	%r197, 2;
	// begin inline asm
	shfl.sync.down.b32 %r195, %r196, %r197, %r213, %r214;
	// end inline asm
	mov.b32 	%f236, %r195;
	add.f32 	%f237, %f235, %f236;
	selp.f32 	%f238, %f235, %f237, %p58;
	mov.b32 	%r201, %f238;
	mov.b32 	%r202, 4;
	// begin inline asm
	shfl.sync.down.b32 %r200, %r201, %r202, %r213, %r214;
	// end inline asm
	mov.b32 	%f239, %r200;
	add.f32 	%f240, %f238, %f239;
	selp.f32 	%f241, %f238, %f240, %p57;
	mov.b32 	%r206, %f241;
	mov.b32 	%r207, 8;
	// begin inline asm
	shfl.sync.down.b32 %r205, %r206, %r207, %r213, %r214;
	// end inline asm
	mov.b32 	%f242, %r205;
	add.f32 	%f243, %f241, %f242;
	selp.f32 	%f244, %f241, %f243, %p56;
	mov.b32 	%r211, %f244;
	mov.b32 	%r212, 16;
	// begin inline asm
	shfl.sync.down.b32 %r210, %r211, %r212, %r213, %r214;
	// end inline asm
	mov.b32 	%f245, %r210;
	add.f32 	%f246, %f244, %f245;
	selp.f32 	%f24, %f244, %f246, %p55;
	not.pred 	%p60, %p74;
	@%p60 bra 	$L__BB299_24;
	shr.u32 	%r215, %r4, 3;
	and.b32  	%r216, %r215, 124;
	mov.u32 	%r217, _ZZ14BlockAllReduceI5SumOpfLi1024EET0_S1_E12temp_storage;
	add.s32 	%r218, %r217, %r216;
	st.shared.f32 	[%r218+32], %f24;
$L__BB299_24:
	setp.ne.s32 	%p61, %r4, 0;
	bar.sync 	0;
	@%p61 bra 	$L__BB299_26;
	ld.shared.f32 	%f247, [_ZZ14BlockAllReduceI5SumOpfLi1024EET0_S1_E12temp_storage+36];
	add.f32 	%f248, %f24, %f247;
	ld.shared.f32 	%f249, [_ZZ14BlockAllReduceI5SumOpfLi1024EET0_S1_E12temp_storage+40];
	add.f32 	%f250, %f248, %f249;
	ld.shared.f32 	%f251, [_ZZ14BlockAllReduceI5SumOpfLi1024EET0_S1_E12temp_storage+44];
	add.f32 	%f252, %f250, %f251;
	ld.shared.f32 	%f253, [_ZZ14BlockAllReduceI5SumOpfLi1024EET0_S1_E12temp_storage+48];
	add.f32 	%f254, %f252, %f253;
	ld.shared.f32 	%f255, [_ZZ14BlockAllReduceI5SumOpfLi1024EET0_S1_E12temp_storage+52];
	add.f32 	%f256, %f254, %f255;
	ld.shared.f32 	%f257, [_ZZ14BlockAllReduceI5SumOpfLi1024EET0_S1_E12temp_storage+56];
	add.f32 	%f258, %f256, %f257;
	ld.shared.f32 	%f259, [_ZZ14BlockAllReduceI5SumOpfLi1024EET0_S1_E12temp_storage+60];
	add.f32 	%f260, %f258, %f259;
	ld.shared.f32 	%f261, [_ZZ14BlockAllReduceI5SumOpfLi1024EET0_S1_E12temp_storage+64];
	add.f32 	%f262, %f260, %f261;
	ld.shared.f32 	%f263, [_ZZ14BlockAllReduceI5SumOpfLi1024EET0_S1_E12temp_storage+68];
	add.f32 	%f264, %f262, %f263;
	ld.shared.f32 	%f265, [_ZZ14BlockAllReduceI5SumOpfLi1024EET0_S1_E12temp_storage+72];
	add.f32 	%f266, %f264, %f265;
	ld.shared.f32 	%f267, [_ZZ14BlockAllReduceI5SumOpfLi1024EET0_S1_E12temp_storage+76];
	add.f32 	%f268, %f266, %f267;
	ld.shared.f32 	%f269, [_ZZ14BlockAllReduceI5SumOpfLi1024EET0_S1_E12temp_storage+80];
	add.f32 	%f270, %f268, %f269;
	ld.shared.f32 	%f271, [_ZZ14BlockAllReduceI5SumOpfLi1024EET0_S1_E12temp_storage+84];
	add.f32 	%f272, %f270, %f271;
	ld.shared.f32 	%f273, [_ZZ14BlockAllReduceI5SumOpfLi1024EET0_S1_E12temp_storage+88];
	add.f32 	%f274, %f272, %f273;
	ld.shared.f32 	%f275, [_ZZ14BlockAllReduceI5SumOpfLi1024EET0_S1_E12temp_storage+92];
	add.f32 	%f276, %f274, %f275;
	ld.shared.f32 	%f277, [_ZZ14BlockAllReduceI5SumOpfLi1024EET0_S1_E12temp_storage+96];
	add.f32 	%f278, %f276, %f277;
	ld.shared.f32 	%f279, [_ZZ14BlockAllReduceI5SumOpfLi1024EET0_S1_E12temp_storage+100];
	add.f32 	%f280, %f278, %f279;
	ld.shared.f32 	%f281, [_ZZ14BlockAllReduceI5SumOpfLi1024EET0_S1_E12temp_storage+104];
	add.f32 	%f282, %f280, %f281;
	ld.shared.f32 	%f283, [_ZZ14BlockAllReduceI5SumOpfLi1024EET0_S1_E12temp_storage+108];
	add.f32 	%f284, %f282, %f283;
	ld.shared.f32 	%f285, [_ZZ14BlockAllReduceI5SumOpfLi1024EET0_S1_E12temp_storage+112];
	add.f32 	%f286, %f284, %f285;
	ld.shared.f32 	%f287, [_ZZ14BlockAllReduceI5SumOpfLi1024EET0_S1_E12temp_storage+116];
	add.f32 	%f288, %f286, %f287;
	ld.shared.f32 	%f289, [_ZZ14BlockAllReduceI5SumOpfLi1024EET0_S1_E12temp_storage+120];
	add.f32 	%f290, %f288, %f289;
	ld.shared.f32 	%f291, [_ZZ14BlockAllReduceI5SumOpfLi1024EET0_S1_E12temp_storage+124];
	add.f32 	%f292, %f290, %f291;
	ld.shared.f32 	%f293, [_ZZ14BlockAllReduceI5SumOpfLi1024EET0_S1_E12temp_storage+128];
	add.f32 	%f294, %f292, %f293;
	ld.shared.f32 	%f295, [_ZZ14BlockAllReduceI5SumOpfLi1024EET0_S1_E12temp_storage+132];
	add.f32 	%f296, %f294, %f295;
	ld.shared.f32 	%f297, [_ZZ14BlockAllReduceI5SumOpfLi1024EET0_S1_E12temp_storage+136];
	add.f32 	%f298, %f296, %f297;
	ld.shared.f32 	%f299, [_ZZ14BlockAllReduceI5SumOpfLi1024EET0_S1_E12temp_storage+140];
	add.f32 	%f300, %f298, %f299;
	ld.shared.f32 	%f301, [_ZZ14BlockAllReduceI5SumOpfLi1024EET0_S1_E12temp_storage+144];
	add.f32 	%f302, %f300, %f301;
	ld.shared.f32 	%f303, [_ZZ14BlockAllReduceI5SumOpfLi1024EET0_S1_E12temp_storage+148];
	add.f32 	%f304, %f302, %f303;
	ld.shared.f32 	%f305, [_ZZ14BlockAllReduceI5SumOpfLi1024EET0_S1_E12temp_storage+152];
	add.f32 	%f306, %f304, %f305;
	ld.shared.f32 	%f307, [_ZZ14BlockAllReduceI5SumOpfLi1024EET0_S1_E12temp_storage+156];
	add.f32 	%f308, %f306, %f307;
	st.shared.f32 	[_ZZ14BlockAllReduceI5SumOpfLi1024EET0_S1_E16result_broadcast], %f308;
$L__BB299_26:
	setp.ge.s32 	%p62, %r4, %r5;
	bar.sync 	0;
	ld.shared.f32 	%f25, [_ZZ14BlockAllReduceI5SumOpfLi1024EET0_S1_E16result_broadcast];
	@%p62 bra 	$L__BB299_31;
	and.b32  	%r219, %r7, 1024;
	setp.ne.s32 	%p63, %r219, 0;
	mul.lo.s64 	%rd17, %rd27, %rd138;
	mul.lo.s64 	%rd18, %rd138, %rd29;
	mov.u32 	%r256, %r4;
	@%p63 bra 	$L__BB299_29;
	setp.eq.s64 	%p64, %rd23, 1;
	setp.eq.s64 	%p65, %rd22, 1;
	add.s64 	%rd113, %rd17, %rd9;
	cvt.u32.u64 	%r220, %rd113;
	div.s32 	%r221, %r220, %r27;
	mul.lo.s32 	%r222, %r221, %r27;
	sub.s32 	%r223, %r220, %r222;
	selp.b32 	%r224, 0, %r221, %p65;
	selp.b32 	%r225, 0, %r223, %p64;
	mul.lo.s32 	%r226, %r29, %r224;
	mad.lo.s32 	%r227, %r30, %r225, %r226;
	shl.b64 	%rd114, %rd113, 32;
	shr.s64 	%rd115, %rd114, 30;
	add.s64 	%rd116, %rd1, %rd115;
	ld.global.f32 	%f309, [%rd116];
	cvt.s64.s32 	%rd117, %r227;
	add.s64 	%rd118, %rd2, %rd117;
	ld.global.u8 	%rs15, [%rd118];
	setp.eq.s16 	%p66, %rs15, 0;
	mul.f32 	%f310, %f309, %f27;
	selp.f32 	%f311, %f26, %f310, %p66;
	sub.f32 	%f312, %f311, %f15;
	fma.rn.f32 	%f313, %f312, 0f3BBB989D, 0f3F000000;
	cvt.sat.f32.f32 	%f314, %f313;
	mov.f32 	%f315, 0f4B400001;
	mov.f32 	%f316, 0f437C0000;
	fma.rm.f32 	%f317, %f314, %f316, %f315;
	add.f32 	%f318, %f317, 0fCB40007F;
	neg.f32 	%f319, %f318;
	fma.rn.f32 	%f320, %f312, 0f3FB8AA3B, %f319;
	fma.rn.f32 	%f321, %f312, 0f32A57060, %f320;
	mov.b32 	%r228, %f317;
	shl.b32 	%r229, %r228, 23;
	mov.b32 	%f322, %r229;
	ex2.approx.ftz.f32 	%f323, %f321;
	mul.f32 	%f324, %f323, %f322;
	div.rn.f32 	%f325, %f324, %f25;
	add.s64 	%rd119, %rd18, %rd9;
	shl.b64 	%rd120, %rd119, 2;
	add.s64 	%rd121, %rd4, %rd120;
	st.global.f32 	[%rd121], %f325;
	mov.u32 	%r256, %r9;
$L__BB299_29:
	setp.lt.u32 	%p67, %r7, 1024;
	@%p67 bra 	$L__BB299_31;
$L__BB299_30:
	setp.eq.s64 	%p68, %rd23, 1;
	setp.eq.s64 	%p69, %rd22, 1;
	cvt.u64.u32 	%rd122, %r256;
	add.s64 	%rd123, %rd17, %rd122;
	cvt.u32.u64 	%r230, %rd123;
	div.s32 	%r231, %r230, %r27;
	mul.lo.s32 	%r232, %r231, %r27;
	sub.s32 	%r233, %r230, %r232;
	selp.b32 	%r234, 0, %r231, %p69;
	selp.b32 	%r235, 0, %r233, %p68;
	mul.lo.s32 	%r236, %r29, %r234;
	mad.lo.s32 	%r237, %r30, %r235, %r236;
	shl.b64 	%rd124, %rd123, 32;
	shr.s64 	%rd125, %rd124, 30;
	add.s64 	%rd126, %rd1, %rd125;
	ld.global.f32 	%f326, [%rd126];
	cvt.s64.s32 	%rd127, %r237;
	add.s64 	%rd128, %rd2, %rd127;
	ld.global.u8 	%rs16, [%rd128];
	setp.eq.s16 	%p70, %rs16, 0;
	mul.f32 	%f327, %f326, %f27;
	selp.f32 	%f328, %f26, %f327, %p70;
	sub.f32 	%f329, %f328, %f15;
	fma.rn.f32 	%f330, %f329, 0f3BBB989D, 0f3F000000;
	cvt.sat.f32.f32 	%f331, %f330;
	mov.f32 	%f332, 0f4B400001;
	mov.f32 	%f333, 0f437C0000;
	fma.rm.f32 	%f334, %f331, %f333, %f332;
	add.f32 	%f335, %f334, 0fCB40007F;
	neg.f32 	%f336, %f335;
	fma.rn.f32 	%f337, %f329, 0f3FB8AA3B, %f336;
	fma.rn.f32 	%f338, %f329, 0f32A57060, %f337;
	mov.b32 	%r238, %f334;
	shl.b32 	%r239, %r238, 23;
	mov.b32 	%f339, %r239;
	ex2.approx.ftz.f32 	%f340, %f338;
	mul.f32 	%f341, %f340, %f339;
	div.rn.f32 	%f342, %f341, %f25;
	add.s64 	%rd129, %rd18, %rd122;
	shl.b64 	%rd130, %rd129, 2;
	add.s64 	%rd131, %rd4, %rd130;
	st.global.f32 	[%rd131], %f342;
	add.s64 	%rd132, %rd123, 1024;
	cvt.u32.u64 	%r240, %rd132;
	div.s32 	%r241, %r240, %r27;
	mul.lo.s32 	%r242, %r241, %r27;
	sub.s32 	%r243, %r240, %r242;
	selp.b32 	%r244, 0, %r241, %p69;
	selp.b32 	%r245, 0, %r243, %p68;
	mul.lo.s32 	%r246, %r29, %r244;
	mad.lo.s32 	%r247, %r30, %r245, %r246;
	shl.b64 	%rd133, %rd132, 32;
	shr.s64 	%rd134, %rd133, 30;
	add.s64 	%rd135, %rd1, %rd134;
	ld.global.f32 	%f343, [%rd135];
	cvt.s64.s32 	%rd136, %r247;
	add.s64 	%rd137, %rd2, %rd136;
	ld.global.u8 	%rs17, [%rd137];
	setp.eq.s16 	%p71, %rs17, 0;
	mul.f32 	%f344, %f343, %f27;
	selp.f32 	%f345, %f26, %f344, %p71;
	sub.f32 	%f346, %f345, %f15;
	fma.rn.f32 	%f347, %f346, 0f3BBB989D, 0f3F000000;
	cvt.sat.f32.f32 	%f348, %f347;
	fma.rm.f32 	%f349, %f348, %f333, %f332;
	add.f32 	%f350, %f349, 0fCB40007F;
	neg.f32 	%f351, %f350;
	fma.rn.f32 	%f352, %f346, 0f3FB8AA3B, %f351;
	fma.rn.f32 	%f353, %f346, 0f32A57060, %f352;
	mov.b32 	%r248, %f349;
	shl.b32 	%r249, %r248, 23;
	mov.b32 	%f354, %r249;
	ex2.approx.ftz.f32 	%f355, %f353;
	mul.f32 	%f356, %f355, %f354;
	div.rn.f32 	%f357, %f356, %f25;
	st.global.f32 	[%rd131+4096], %f357;
	add.s32 	%r256, %r256, 2048;
	setp.lt.s32 	%p72, %r256, %r5;
	@%p72 bra 	$L__BB299_30;
$L__BB299_31:
	add.s64 	%rd138, %rd138, %rd8;
	setp.lt.s64 	%p73, %rd138, %rd30;
	@%p73 bra 	$L__BB299_2;
$L__BB299_32:
	ret;

}
	// .globl	_Z15SoftmaxWarpImplI22BroadcastScaleMaskLoadIffbLm3EiE11DirectStoreIffEfLi2ELi2ELi1ELi2ELb0EL9Algorithm0EEvT_T0_ll
.visible .entry _Z15SoftmaxWarpImplI22BroadcastScaleMaskLoadIffbLm3EiE11DirectStoreIffEfLi2ELi2ELi1ELi2ELb0EL9Algorithm0EEvT_T0_ll(
	.param .align 8 .b8 _Z15SoftmaxWarpImplI22BroadcastScaleMaskLoadIffbLm3EiE11DirectStoreIffEfLi2ELi2ELi1ELi2ELb0EL9Algorithm0EEvT_T0_ll_param_0[112],
	.param .align 8 .b8 _Z15SoftmaxWarpImplI22BroadcastScaleMaskLoadIffbLm3EiE11DirectStoreIffEfLi2ELi2ELi1ELi2ELb0EL9Algorithm0EEvT_T0_ll_param_1[16],
	.param .u64 _Z15SoftmaxWarpImplI22BroadcastScaleMaskLoadIffbLm3EiE11DirectStoreIffEfLi2ELi2ELi1ELi2ELb0EL9Algorithm0EEvT_T0_ll_param_2,
	.param .u64 _Z15SoftmaxWarpImplI22BroadcastScaleMaskLoadIffbLm3EiE11DirectStoreIffEfLi2ELi2ELi1ELi2ELb0EL9Algorithm0EEvT_T0_ll_param_3
)
{
	.reg .pred 	%p<14>;
	.reg .b16 	%rs<5>;
	.reg .b32 	%r<68>;
	.reg .b32 	%f<75>;
	.reg .b64 	%rd<45>;

	ld.param.u64 	%rd18, [_Z15SoftmaxWarpImplI22BroadcastScaleMaskLoadIffbLm3EiE11DirectStoreIffEfLi2ELi2ELi1ELi2ELb0EL9Algorithm0EEvT_T0_ll_param_1+8];
	ld.param.u64 	%rd17, [_Z15SoftmaxWarpImplI22BroadcastScaleMaskLoadIffbLm3EiE11DirectStoreIffEfLi2ELi2ELi1ELi2ELb0EL9Algorithm0EEvT_T0_ll_param_1];
	ld.param.u64 	%rd3, [_Z15SoftmaxWarpImplI22BroadcastScaleMaskLoadIffbLm3EiE11DirectStoreIffEfLi2ELi2ELi1ELi2ELb0EL9Algorithm0EEvT_T0_ll_param_0+32];
	ld.param.u64 	%rd4, [_Z15SoftmaxWarpImplI22BroadcastScaleMaskLoadIffbLm3EiE11DirectStoreIffEfLi2ELi2ELi1ELi2ELb0EL9Algorithm0EEvT_T0_ll_param_0+24];
	ld.param.u64 	%rd5, [_Z15SoftmaxWarpImplI22BroadcastScaleMaskLoadIffbLm3EiE11DirectStoreIffEfLi2ELi2ELi1ELi2ELb0EL9Algorithm0EEvT_T0_ll_param_0+16];
	ld.param.v2.u32 	{%r1, %r2}, [_Z15SoftmaxWarpImplI22BroadcastScaleMaskLoadIffbLm3EiE11DirectStoreIffEfLi2ELi2ELi1ELi2ELb0EL9Algorithm0EEvT_T0_ll_param_0+48];
	ld.param.v2.u32 	{%r3, %r4}, [_Z15SoftmaxWarpImplI22BroadcastScaleMaskLoadIffbLm3EiE11DirectStoreIffEfLi2ELi2ELi1ELi2ELb0EL9Algorithm0EEvT_T0_ll_param_0+72];
	ld.param.u32 	%r5, [_Z15SoftmaxWarpImplI22BroadcastScaleMaskLoadIffbLm3EiE11DirectStoreIffEfLi2ELi2ELi1ELi2ELb0EL9Algorithm0EEvT_T0_ll_param_0+80];
	ld.param.u64 	%rd6, [_Z15SoftmaxWarpImplI22BroadcastScaleMaskLoadIffbLm3EiE11DirectStoreIffEfLi2ELi2ELi1ELi2ELb0EL9Algorithm0EEvT_T0_ll_param_0+96];
	ld.param.v2.f32 	{%f1, %f2}, [_Z15SoftmaxWarpImplI22BroadcastScaleMaskLoadIffbLm3EiE11DirectStoreIffEfLi2ELi2ELi1ELi2ELb0EL9Algorithm0EEvT_T0_ll_param_0+104];
	ld.param.u64 	%rd20, [_Z15SoftmaxWarpImplI22BroadcastScaleMaskLoadIffbLm3EiE11DirectStoreIffEfLi2ELi2ELi1ELi2ELb0EL9Algorithm0EEvT_T0_ll_param_0+8];
	ld.param.u64 	%rd21, [_Z15SoftmaxWarpImplI22BroadcastScaleMaskLoadIffbLm3EiE11DirectStoreIffEfLi2ELi2ELi1ELi2ELb0EL9Algorithm0EEvT_T0_ll_param_0];
	ld.param.u64 	%rd19, [_Z15SoftmaxWarpImplI22BroadcastScaleMaskLoadIffbLm3EiE11DirectStoreIffEfLi2ELi2ELi1ELi2ELb0EL9Algorithm0EEvT_T0_ll_param_2];
	ld.param.u64 	%rd22, [_Z15SoftmaxWarpImplI22BroadcastScaleMaskLoadIffbLm3EiE11DirectStoreIffEfLi2ELi2ELi1ELi2ELb0EL9Algorithm0EEvT_T0_ll_param_3];
	cvta.to.global.u64 	%rd1, %rd21;
	cvta.to.global.u64 	%rd2, %rd20;
	setp.lt.s64 	%p1, %rd22, 3;
	@%p1 bra 	$L__BB300_2;
	mov.u64 	%rd23, $str;
	cvta.global.u64 	%rd24, %rd23;
	mov.u64 	%rd25, $str$1;
	cvta.global.u64 	%rd26, %rd25;
	mov.u64 	%rd27, __unnamed_291;
	cvta.global.u64 	%rd28, %rd27;
	{ // callseq 290, 0
	.param .b64 param0;
	st.param.b64 	[param0], %rd24;
	.param .b64 param1;
	st.param.b64 	[param1], %rd26;
	.param .b32 param2;
	st.param.b32 	[param2], 254;
	.param .b64 param3;
	st.param.b64 	[param3], %rd28;
	.param .b64 param4;
	st.param.b64 	[param4], 1;
	call.uni 
	__assertfail, 
	(
	param0, 
	param1, 
	param2, 
	param3, 
	param4
	);
	} // callseq 290
$L__BB300_2:
	mov.u32 	%r7, %ctaid.x;
	mov.u32 	%r8, %ntid.y;
	mov.u32 	%r9, %tid.y;
	mad.lo.s32 	%r10, %r7, %r8, %r9;
	mov.u32 	%r11, %nctaid.x;
	mul.lo.s32 	%r12, %r8, %r11;
	shl.b32 	%r6, %r12, 1;
	shl.b32 	%r13, %r10, 1;
	cvt.s64.s32 	%rd44, %r13;
	setp.le.s64 	%p2, %rd19, %rd44;
	@%p2 bra 	$L__BB300_9;
	cvta.to.global.u64 	%rd9, %rd17;
	mov.u32 	%r14, %tid.x;
	shl.b32 	%r15, %r14, 1;
	cvt.u64.u32 	%rd10, %r15;
	cvt.s64.s32 	%rd11, %r6;
	cvt.u32.u64 	%r16, %rd10;
$L__BB300_4:
	setp.eq.s64 	%p3, %rd3, 1;
	setp.eq.s64 	%p4, %rd4, 1;
	setp.eq.s64 	%p5, %rd5, 1;
	mul.lo.s64 	%rd13, %rd6, %rd44;
	cvt.u32.u64 	%r17, %rd13;
	add.s32 	%r18, %r16, %r17;
	div.s32 	%r19, %r18, %r1;
	mul.lo.s32 	%r20, %r19, %r1;
	sub.s32 	%r21, %r18, %r20;
	div.s32 	%r22, %r21, %r2;
	mul.lo.s32 	%r23, %r22, %r2;
	sub.s32 	%r24, %r21, %r23;
	selp.b32 	%r25, 0, %r19, %p5;
	selp.b32 	%r26, 0, %r22, %p4;
	selp.b32 	%r27, 0, %r24, %p3;
	mul.lo.s32 	%r28, %r3, %r25;
	mad.lo.s32 	%r29, %r4, %r26, %r28;
	mad.lo.s32 	%r30, %r5, %r27, %r29;
	shr.u32 	%r31, %r18, 31;
	add.s32 	%r32, %r18, %r31;
	shr.s32 	%r33, %r32, 1;
	mul.wide.s32 	%rd29, %r33, 8;
	add.s64 	%rd14, %rd1, %rd29;
	ld.global.f32 	%f9, [%rd14];
	shr.u32 	%r34, %r30, 31;
	add.s32 	%r35, %r30, %r34;
	shr.s32 	%r36, %r35, 1;
	mul.wide.s32 	%rd30, %r36, 2;
	add.s64 	%rd31, %rd2, %rd30;
	ld.global.v2.u8 	{%rs1, %rs2}, [%rd31];
	setp.eq.s16 	%p6, %rs1, 0;
	mul.f32 	%f10, %f9, %f2;
	selp.f32 	%f3, %f1, %f10, %p6;
	setp.eq.s16 	%p7, %rs2, 0;
	mov.f32 	%f73, %f1;
	@%p7 bra 	$L__BB300_6;
	ld.global.f32 	%f11, [%rd14+4];
	mul.f32 	%f73, %f11, %f2;
$L__BB300_6:
	cvt.u32.u64 	%r37, %rd10;
	cvt.u32.u64 	%r38, %rd6;
	add.s32 	%r40, %r17, %r38;
	add.s32 	%r41, %r37, %r40;
	div.s32 	%r42, %r41, %r1;
	mul.lo.s32 	%r43, %r42, %r1;
	sub.s32 	%r44, %r41, %r43;
	div.s32 	%r45, %r44, %r2;
	mul.lo.s32 	%r46, %r45, %r2;
	sub.s32 	%r47, %r44, %r46;
	selp.b32 	%r48, 0, %r42, %p5;
	selp.b32 	%r49, 0, %r45, %p4;
	selp.b32 	%r50, 0, %r47, %p3;
	mul.lo.s32 	%r51, %r3, %r48;
	mad.lo.s32 	%r52, %r4, %r49, %r51;
	mad.lo.s32 	%r53, %r5, %r50, %r52;
	shr.u32 	%r54, %r41, 31;
	add.s32 	%r55, %r41, %r54;
	shr.s32 	%r56, %r55, 1;
	mul.wide.s32 	%rd32, %r56, 8;
	add.s64 	%rd15, %rd1, %rd32;
	ld.global.f32 	%f12, [%rd15];
	shr.u32 	%r57, %r53, 31;
	add.s32 	%r58, %r53, %r57;
	shr.s32 	%r59, %r58, 1;
	mul.wide.s32 	%rd33, %r59, 2;
	add.s64 	%rd34, %rd2, %rd33;
	ld.global.v2.u8 	{%rs3, %rs4}, [%rd34];
	setp.eq.s16 	%p11, %rs3, 0;
	mul.f32 	%f13, %f12, %f2;
	selp.f32 	%f6, %f1, %f13, %p11;
	setp.eq.s16 	%p12, %rs4, 0;
	mov.f32 	%f74, %f1;
	@%p12 bra 	$L__BB300_8;
	ld.global.f32 	%f14, [%rd15+4];
	mul.f32 	%f74, %f14, %f2;
$L__BB300_8:
	max.f32 	%f15, %f3, 0fFF800000;
	max.f32 	%f16, %f15, %f73;
	max.f32 	%f17, %f6, 0fFF800000;
	max.f32 	%f18, %f17, %f74;
	sub.f32 	%f19, %f3, %f16;
	fma.rn.f32 	%f20, %f19, 0f3BBB989D, 0f3F000000;
	cvt.sat.f32.f32 	%f21, %f20;
	mov.f32 	%f22, 0f4B400001;
	mov.f32 	%f23, 0f437C0000;
	fma.rm.f32 	%f24, %f21, %f23, %f22;
	add.f32 	%f25, %f24, 0fCB40007F;
	neg.f32 	%f26, %f25;
	fma.rn.f32 	%f27, %f19, 0f3FB8AA3B, %f26;
	fma.rn.f32 	%f28, %f19, 0f32A57060, %f27;
	mov.b32 	%r60, %f24;
	shl.b32 	%r61, %r60, 23;
	mov.b32 	%f29, %r61;
	ex2.approx.ftz.f32 	%f30, %f28;
	mul.f32 	%f31, %f30, %f29;
	add.f32 	%f32, %f31, 0f00000000;
	sub.f32 	%f33, %f73, %f16;
	fma.rn.f32 	%f34, %f33, 0f3BBB989D, 0f3F000000;
	cvt.sat.f32.f32 	%f35, %f34;
	fma.rm.f32 	%f36, %f35, %f23, %f22;
	add.f32 	%f37, %f36, 0fCB40007F;
	neg.f32 	%f38, %f37;
	fma.rn.f32 	%f39, %f33, 0f3FB8AA3B, %f38;
	fma.rn.f32 	%f40, %f33, 0f32A57060, %f39;
	mov.b32 	%r62, %f36;
	shl.b32 	%r63, %r62, 23;
	mov.b32 	%f41, %r63;
	ex2.approx.ftz.f32 	%f42, %f40;
	mul.f32 	%f43, %f42, %f41;
	add.f32 	%f44, %f32, %f43;
	sub.f32 	%f45, %f6, %f18;
	fma.rn.f32 	%f46, %f45, 0f3BBB989D, 0f3F000000;
	cvt.sat.f32.f32 	%f47, %f46;
	fma.rm.f32 	%f48, %f47, %f23, %f22;
	add.f32 	%f49, %f48, 0fCB40007F;
	neg.f32 	%f50, %f49;
	fma.rn.f32 	%f51, %f45, 0f3FB8AA3B, %f50;
	fma.rn.f32 	%f52, %f45, 0f32A57060, %f51;
	mov.b32 	%r64, %f48;
	shl.b32 	%r65, %r64, 23;
	mov.b32 	%f53, %r65;
	ex2.approx.ftz.f32 	%f54, %f52;
	mul.f32 	%f55, %f54, %f53;
	add.f32 	%f56, %f55, 0f00000000;
	sub.f32 	%f57, %f74, %f18;
	fma.rn.f32 	%f58, %f57, 0f3BBB989D, 0f3F000000;
	cvt.sat.f32.f32 	%f59, %f58;
	fma.rm.f32 	%f60, %f59, %f23, %f22;
	add.f32 	%f61, %f60, 0fCB40007F;
	neg.f32 	%f62, %f61;
	fma.rn.f32 	%f63, %f57, 0f3FB8AA3B, %f62;
	fma.rn.f32 	%f64, %f57, 0f32A57060, %f63;
	mov.b32 	%r66, %f60;
	shl.b32 	%r67, %r66, 23;
	mov.b32 	%f65, %r67;
	ex2.approx.ftz.f32 	%f66, %f64;
	mul.f32 	%f67, %f66, %f65;
	add.f32 	%f68, %f56, %f67;
	div.rn.f32 	%f69, %f31, %f44;
	div.rn.f32 	%f70, %f43, %f44;
	mad.lo.s64 	%rd35, %rd44, %rd18, %rd10;
	shl.b64 	%rd36, %rd35, 2;
	add.s64 	%rd37, %rd9, %rd36;
	st.global.v2.f32 	[%rd37], {%f69, %f70};
	div.rn.f32 	%f71, %f55, %f68;
	div.rn.f32 	%f72, %f67, %f68;
	add.s64 	%rd38, %rd35, %rd18;
	shr.u64 	%rd39, %rd38, 63;
	add.s64 	%rd40, %rd38, %rd39;
	shl.b64 	%rd41, %rd40, 2;
	and.b64  	%rd42, %rd41, -8;
	add.s64 	%rd43, %rd9, %rd42;
	st.global.v2.f32 	[%rd43], {%f71, %f72};
	add.s64 	%rd44, %rd44, %rd11;
	setp.lt.s64 	%p13, %rd44, %rd19;
	@%p13 bra 	$L__BB300_4;
$L__BB300_9:
	ret;

}
	// .globl	_Z15SoftmaxWarpImplI22BroadcastScaleMaskLoadIffbLm3EiE11DirectStoreIffEfLi2ELi2ELi1ELi2ELb1EL9Algorithm0EEvT_T0_ll
.visible .entry _Z15SoftmaxWarpImplI22BroadcastScaleMaskLoadIffbLm3EiE11DirectStoreIffEfLi2ELi2ELi1ELi2ELb1EL9Algorithm0EEvT_T0_ll(
	.param .align 8 .b8 _Z15SoftmaxWarpImplI22BroadcastScaleMaskLoadIffbLm3EiE11DirectStoreIffEfLi2ELi2ELi1ELi2ELb1EL9Algorithm0EEvT_T0_ll_param_0[112],
	.param .align 8 .b8 _Z15SoftmaxWarpImplI22BroadcastScaleMaskLoadIffbLm3EiE11DirectStoreIffEfLi2ELi2ELi1ELi2ELb1EL9Algorithm0EEvT_T0_ll_param_1[16],
	.param .u64 _Z15SoftmaxWarpImplI22BroadcastScaleMaskLoadIffbLm3EiE11DirectStoreIffEfLi2ELi2ELi1ELi2ELb1EL9Algorithm0EEvT_T0_ll_param_2,
	.param .u64 _Z15SoftmaxWarpImplI22BroadcastScaleMaskLoadIffbLm3EiE11DirectStoreIffEfLi2ELi2ELi1ELi2ELb1EL9Algorithm0EEvT_T0_ll_param_3
)
{
	.reg .pred 	%p<18>;
	.reg .b16 	%rs<13>;
	.reg .b32 	%r<86>;
	.reg .b32 	%f<91>;
	.reg .b64 	%rd<50>;

	ld.param.v2.f32 	{%f24, %f25}, [_Z15SoftmaxWarpImplI22BroadcastScaleMaskLoadIffbLm3EiE11DirectStoreIffEfLi2ELi2ELi1ELi2ELb1EL9Algorithm0EEvT_T0_ll_param_0+104];
	ld.param.u64 	%rd22, [_Z15SoftmaxWarpImplI22BroadcastScaleMaskLoadIffbLm3EiE11DirectStoreIffEfLi2ELi2ELi1ELi2ELb1EL9Algorithm0EEvT_T0_ll_param_0+96];
	ld.param.u32 	%r12, [_Z15SoftmaxWarpImplI22BroadcastScaleMaskLoadIffbLm3EiE11DirectStoreIffEfLi2ELi2ELi1ELi2ELb1EL9Algorithm0EEvT_T0_ll_param_0+80];
	ld.param.v2.u32 	{%r10, %r11}, [_Z15SoftmaxWarpImplI22BroadcastScaleMaskLoadIffbLm3EiE11DirectStoreIffEfLi2ELi2ELi1ELi2ELb1EL9Algorithm0EEvT_T0_ll_param_0+72];
	ld.param.v2.u32 	{%r7, %r8}, [_Z15SoftmaxWarpImplI22BroadcastScaleMaskLoadIffbLm3EiE11DirectStoreIffEfLi2ELi2ELi1ELi2ELb1EL9Algorithm0EEvT_T0_ll_param_0+48];
	ld.param.u64 	%rd18, [_Z15SoftmaxWarpImplI22BroadcastScaleMaskLoadIffbLm3EiE11DirectStoreIffEfLi2ELi2ELi1ELi2ELb1EL9Algorithm0EEvT_T0_ll_param_0+32];
	ld.param.u64 	%rd17, [_Z15SoftmaxWarpImplI22BroadcastScaleMaskLoadIffbLm3EiE11DirectStoreIffEfLi2ELi2ELi1ELi2ELb1EL9Algorithm0EEvT_T0_ll_param_0+24];
	ld.param.u64 	%rd16, [_Z15SoftmaxWarpImplI22BroadcastScaleMaskLoadIffbLm3EiE11DirectStoreIffEfLi2ELi2ELi1ELi2ELb1EL9Algorithm0EEvT_T0_ll_param_0+16];
	ld.param.u64 	%rd6, [_Z15SoftmaxWarpImplI22BroadcastScaleMaskLoadIffbLm3EiE11DirectStoreIffEfLi2ELi2ELi1ELi2ELb1EL9Algorithm0EEvT_T0_ll_param_1+8];
	ld.param.u64 	%rd25, [_Z15SoftmaxWarpImplI22BroadcastScaleMaskLoadIffbLm3EiE11DirectStoreIffEfLi2ELi2ELi1ELi2ELb1EL9Algorithm0EEvT_T0_ll_param_1];
	ld.param.u64 	%rd15, [_Z15SoftmaxWarpImplI22BroadcastScaleMaskLoadIffbLm3EiE11DirectStoreIffEfLi2ELi2ELi1ELi2ELb1EL9Algorithm0EEvT_T0_ll_param_0+8];
	ld.param.u64 	%rd14, [_Z15SoftmaxWarpImplI22BroadcastScaleMaskLoadIffbLm3EiE11DirectStoreIffEfLi2ELi2ELi1ELi2ELb1EL9Algorithm0EEvT_T0_ll_param_0];
	ld.param.u64 	%rd23, [_Z15SoftmaxWarpImplI22BroadcastScaleMaskLoadIffbLm3EiE11DirectStoreIffEfLi2ELi2ELi1ELi2ELb1EL9Algorithm0EEvT_T0_ll_param_2];
	ld.param.u64 	%rd24, [_Z15SoftmaxWarpImplI22BroadcastScaleMaskLoadIffbLm3EiE11DirectStoreIffEfLi2ELi2ELi1ELi2ELb1EL9Algorithm0EEvT_T0_ll_param_3];
	cvta.to.global.u64 	%rd1, %rd14;
	cvta.to.global.u64 	%rd2, %rd15;
	cvta.to.global.u64 	%rd5, %rd25;
	setp.lt.s64 	%p1, %rd24, 3;
	@%p1 bra 	$L__BB301_2;
	mov.u64 	%rd26, $str;
	cvta.global.u64 	%rd27, %rd26;
	mov.u64 	%rd28, $str$1;
	cvta.global.u64 	%rd29, %rd28;
	mov.u64 	%rd30, __unnamed_292;
	cvta.global.u64 	%rd31, %rd30;
	{ // callseq 291, 0
	.param .b64 param0;
	st.param.b64 	[param0], %rd27;
	.param .b64 param1;
	st.param.b64 	[param1], %rd29;
	.param .b32 param2;
	st.param.b32 	[param2], 254;
	.param .b64 param3;
	st.param.b64 	[param3], %rd31;
	.param .b64 param4;
	st.param.b64 	[param4], 1;
	call.uni 
	__assertfail, 
	(
	param0, 
	param1, 
	param2, 
	param3, 
	param4
	);
	} // callseq 291
$L__BB301_2:
	mov.u32 	%r23, %ctaid.x;
	mov.u32 	%r24, %ntid.y;
	mov.u32 	%r25, %tid.y;
	mad.lo.s32 	%r26, %r23, %r24, %r25;
	mov.u32 	%r27, %nctaid.x;
	mul.lo.s32 	%r28, %r24, %r27;
	shl.b32 	%r6, %r28, 1;
	shl.b32 	%r29, %r26, 1;
	cvt.s64.s32 	%rd49, %r29;
	setp.le.s64 	%p2, %rd23, %rd49;
	@%p2 bra 	$L__BB301_17;
	mov.u32 	%r30, %tid.x;
	shl.b32 	%r31, %r30, 1;
	cvt.u64.u32 	%rd8, %r31;
	cvt.s64.s32 	%rd9, %r6;
	cvt.u32.u64 	%r32, %rd8;
	cvt.u32.u64 	%r34, %rd22;
$L__BB301_4:
	setp.le.s64 	%p3, %rd24, %rd8;
	mov.f32 	%f84, 0fFF800000;
	mov.f32 	%f85, %f84;
	mov.f32 	%f86, %f84;
	@%p3 bra 	$L__BB301_8;
	setp.eq.s64 	%p4, %rd18, 1;
	setp.eq.s64 	%p5, %rd17, 1;
	setp.eq.s64 	%p6, %rd16, 1;
	cvt.u32.u64 	%r33, %rd49;
	mad.lo.s32 	%r35, %r34, %r33, %r32;
	div.s32 	%r36, %r35, %r7;
	mul.lo.s32 	%r37, %r36, %r7;
	sub.s32 	%r38, %r35, %r37;
	div.s32 	%r39, %r38, %r8;
	mul.lo.s32 	%r40, %r39, %r8;
	sub.s32 	%r41, %r38, %r40;
	selp.b32 	%r42, 0, %r36, %p6;
	selp.b32 	%r43, 0, %r39, %p5;
	selp.b32 	%r44, 0, %r41, %p4;
	mul.lo.s32 	%r45, %r10, %r42;
	mad.lo.s32 	%r46, %r11, %r43, %r45;
	mad.lo.s32 	%r47, %r12, %r44, %r46;
	shr.u32 	%r48, %r35, 31;
	add.s32 	%r49, %r35, %r48;
	shr.s32 	%r50, %r49, 1;
	mul.wide.s32 	%rd32, %r50, 8;
	add.s64 	%rd11, %rd1, %rd32;
	ld.global.f32 	%f27, [%rd11];
	shr.u32 	%r51, %r47, 31;
	add.s32 	%r52, %r47, %r51;
	shr.s32 	%r53, %r52, 1;
	mul.wide.s32 	%rd33, %r53, 2;
	add.s64 	%rd34, %rd2, %rd33;
	ld.global.v2.u8 	{%rs9, %rs10}, [%rd34];
	setp.eq.s16 	%p7, %rs9, 0;
	mul.f32 	%f28, %f27, %f25;
	selp.f32 	%f85, %f24, %f28, %p7;
	setp.eq.s16 	%p8, %rs10, 0;
	mov.f32 	%f84, %f24;
	@%p8 bra 	$L__BB301_7;
	ld.global.f32 	%f29, [%rd11+4];
	mul.f32 	%f84, %f29, %f25;
$L__BB301_7:
	max.f32 	%f30, %f85, 0fFF800000;
	max.f32 	%f86, %f30, %f84;
$L__BB301_8:
	mov.f32 	%f88, 0fFF800000;
	mov.f32 	%f89, %f88;
	mov.f32 	%f90, %f88;
	@%p3 bra 	$L__BB301_12;
	setp.eq.s64 	%p10, %rd18, 1;
	setp.eq.s64 	%p11, %rd17, 1;
	setp.eq.s64 	%p12, %rd16, 1;
	cvt.u32.u64 	%r54, %rd8;
	mov.b64 	%rd35, 1;
	cvt.u32.u64 	%r55, %rd35;
	cvt.u32.u64 	%r56, %rd49;
	add.s32 	%r57, %r56, %r55;
	mad.lo.s32 	%r59, %r34, %r57, %r54;
	div.s32 	%r60, %r59, %r7;
	mul.lo.s32 	%r61, %r60, %r7;
	sub.s32 	%r62, %r59, %r61;
	div.s32 	%r63, %r62, %r8;
	mul.lo.s32 	%r64, %r63, %r8;
	sub.s32 	%r65, %r62, %r64;
	selp.b32 	%r66, 0, %r60, %p12;
	selp.b32 	%r67, 0, %r63, %p11;
	selp.b32 	%r68, 0, %r65, %p10;
	mul.lo.s32 	%r69, %r10, %r66;
	mad.lo.s32 	%r70, %r11, %r67, %r69;
	mad.lo.s32 	%r71, %r12, %r68, %r70;
	shr.u32 	%r72, %r59, 31;
	add.s32 	%r73, %r59, %r72;
	shr.s32 	%r74, %r73, 1;
	mul.wide.s32 	%rd36, %r74, 8;
	add.s64 	%rd12, %rd1, %rd36;
	ld.global.f32 	%f32, [%rd12];
	shr.u32 	%r75, %r71, 31;
	add.s32 	%r76, %r71, %r75;
	shr.s32 	%r77, %r76, 1;
	mul.wide.s32 	%rd37, %r77, 2;
	add.s64 	%rd38, %rd2, %rd37;
	ld.global.v2.u8 	{%rs11, %rs12}, [%rd38];
	setp.eq.s16 	%p13, %rs11, 0;
	mul.f32 	%f33, %f32, %f25;
	selp.f32 	%f89, %f24, %f33, %p13;
	setp.eq.s16 	%p14, %rs12, 0;
	mov.f32 	%f88, %f24;
	@%p14 bra 	$L__BB301_11;
	ld.global.f32 	%f34, [%rd12+4];
	mul.f32 	%f88, %f34, %f25;
$L__BB301_11:
	max.f32 	%f35, %f89, 0fFF800000;
	max.f32 	%f90, %f35, %f88;
$L__BB301_12:
	sub.f32 	%f36, %f85, %f86;
	fma.rn.f32 	%f37, %f36, 0f3BBB989D, 0f3F000000;
	cvt.sat.f32.f32 	%f38, %f37;
	mov.f32 	%f39, 0f4B400001;
	mov.f32 	%f40, 0f437C0000;
	fma.rm.f32 	%f41, %f38, %f40, %f39;
	add.f32 	%f42, %f41, 0fCB40007F;
	neg.f32 	%f43, %f42;
	fma.rn.f32 	%f44, %f36, 0f3FB8AA3B, %f43;
	fma.rn.f32 	%f45, %f36, 0f32A57060, %f44;
	mov.b32 	%r78, %f41;
	shl.b32 	%r79, %r78, 23;
	mov.b32 	%f46, %r79;
	ex2.approx.ftz.f32 	%f47, %f45;
	mul.f32 	%f48, %f47, %f46;
	add.f32 	%f49, %f48, 0f00000000;
	sub.f32 	%f50, %f84, %f86;
	fma.rn.f32 	%f51, %f50, 0f3BBB989D, 0f3F000000;
	cvt.sat.f32.f32 	%f52, %f51;
	fma.rm.f32 	%f53, %f52, %f40, %f39;
	add.f32 	%f54, %f53, 0fCB40007F;
	neg.f32 	%f55, %f54;
	fma.rn.f32 	%f56, %f50, 0f3FB8AA3B, %f55;
	fma.rn.f32 	%f57, %f50, 0f32A57060, %f56;
	mov.b32 	%r80, %f53;
	shl.b32 	%r81, %r80, 23;
	mov.b32 	%f58, %r81;
	ex2.approx.ftz.f32 	%f59, %f57;
	mul.f32 	%f60, %f59, %f58;
	add.f32 	%f61, %f49, %f60;
	sub.f32 	%f62, %f89, %f90;
	fma.rn.f32 	%f63, %f62, 0f3BBB989D, 0f3F000000;
	cvt.sat.f32.f32 	%f64, %f63;
	fma.rm.f32 	%f65, %f64, %f40, %f39;
	add.f32 	%f66, %f65, 0fCB40007F;
	neg.f32 	%f67, %f66;
	fma.rn.f32 	%f68, %f62, 0f3FB8AA3B, %f67;
	fma.rn.f32 	%f69, %f62, 0f32A57060, %f68;
	mov.b32 	%r82, %f65;
	shl.b32 	%r83, %r82, 23;
	mov.b32 	%f70, %r83;
	ex2.approx.ftz.f32 	%f71, %f69;
	mul.f32 	%f17, %f71, %f70;
	add.f32 	%f72, %f17, 0f00000000;
	sub.f32 	%f73, %f88, %f90;
	fma.rn.f32 	%f74, %f73, 0f3BBB989D, 0f3F000000;
	cvt.sat.f32.f32 	%f75, %f74;
	fma.rm.f32 	%f76, %f75, %f40, %f39;
	add.f32 	%f77, %f76, 0fCB40007F;
	neg.f32 	%f78, %f77;
	fma.rn.f32 	%f79, %f73, 0f3FB8AA3B, %f78;
	fma.rn.f32 	%f80, %f73, 0f32A57060, %f79;
	mov.b32 	%r84, %f76;
	shl.b32 	%r85, %r84, 23;
	mov.b32 	%f81, %r85;
	ex2.approx.ftz.f32 	%f82, %f80;
	mul.f32 	%f18, %f82, %f81;
	add.f32 	%f19, %f72, %f18;
	div.rn.f32 	%f20, %f48, %f61;
	div.rn.f32 	%f21, %f60, %f61;
	@%p3 bra 	$L__BB301_14;
	mad.lo.s64 	%rd39, %rd49, %rd6, %rd8;
	shl.b64 	%rd40, %rd39, 2;
	add.s64 	%rd41, %rd5, %rd40;
	st.global.v2.f32 	[%rd41], {%f20, %f21};
$L__BB301_14:
	div.rn.f32 	%f22, %f17, %f19;
	div.rn.f32 	%f23, %f18, %f19;
	@%p3 bra 	$L__BB301_16;
	mad.lo.s64 	%rd42, %rd6, %rd49, %rd6;
	add.s64 	%rd43, %rd42, %rd8;
	shr.u64 	%rd44, %rd43, 63;
	add.s64 	%rd45, %rd43, %rd44;
	shl.b64 	%rd46, %rd45, 2;
	and.b64  	%rd47, %rd46, -8;
	add.s64 	%rd48, %rd5, %rd47;
	st.global.v2.f32 	[%rd48], {%f22, %f23};
$L__BB301_16:
	add.s64 	%rd49, %rd49, %rd9;
	setp.lt.s64 	%p17, %rd49, %rd23;
	@%p17 bra 	$L__BB301_4;
$L__BB301_17:
	ret;

}
	// .globl	_Z15SoftmaxWarpImplI22BroadcastScaleMaskLoadIffbLm3EiE11DirectStoreIffEfLi2ELi2ELi1ELi1ELb0EL9Algorithm0EEvT_T0_ll
.visible .entry _Z15SoftmaxWarpImplI22BroadcastScaleMaskLoadIffbLm3EiE11DirectStoreIffEfLi2ELi2ELi1ELi1ELb0EL9Algorithm0EEvT_T0_ll(
	.param .align 8 .b8 _Z15SoftmaxWarpImplI22BroadcastScaleMaskLoadIffbLm3EiE11DirectStoreIffEfLi2ELi2ELi1ELi1ELb0EL9Algorithm0EEvT_T0_ll_param_0[112],
	.param .align 8 .b8 _Z15SoftmaxWarpImplI22BroadcastScaleMaskLoadIffbLm3EiE11DirectStoreIffEfLi2ELi2ELi1ELi1ELb0EL9Algorithm0EEvT_T0_ll_param_1[16],
	.param .u64 _Z15SoftmaxWarpImplI22BroadcastScaleMaskLoadIffbLm3EiE11DirectStoreIffEfLi2ELi2ELi1ELi1ELb0EL9Algorithm0EEvT_T0_ll_param_2,
	.param .u64 _Z15SoftmaxWarpImplI22BroadcastScaleMaskLoadIffbLm3EiE11DirectStoreIffEfLi2ELi2ELi1ELi1ELb0EL9Algorithm0EEvT_T0_ll_param_3
)
{
	.reg .pred 	%p<9>;
	.reg .b16 	%rs<11>;
	.reg .b32 	%r<56>;
	.reg .b32 	%f<42>;
	.reg .b64 	%rd<42>;

	ld.param.v2.f32 	{%f6, %f7}, [_Z15SoftmaxWarpImplI22BroadcastScaleMaskLoadIffbLm3EiE11DirectStoreIffEfLi2ELi2ELi1ELi1ELb0EL9Algorithm0EEvT_T0_ll_param_0+104];
	ld.param.u64 	%rd23, [_Z15SoftmaxWarpImplI22BroadcastScaleMaskLoadIffbLm3EiE11DirectStoreIffEfLi2ELi2ELi1ELi1ELb0EL9Algorithm0EEvT_T0_ll_param_0+96];
	ld.param.u32 	%r12, [_Z15SoftmaxWarpImplI22BroadcastScaleMaskLoadIffbLm3EiE11DirectStoreIffEfLi2ELi2ELi1ELi1ELb0EL9Algorithm0EEvT_T0_ll_param_0+80];
	ld.param.v2.u32 	{%r10, %r11}, [_Z15SoftmaxWarpImplI22BroadcastScaleMaskLoadIffbLm3EiE11DirectStoreIffEfLi2ELi2ELi1ELi1ELb0EL9Algorithm0EEvT_T0_ll_param_0+72];
	ld.param.v2.u32 	{%r7, %r8}, [_Z15SoftmaxWarpImplI22BroadcastScaleMaskLoadIffbLm3EiE11DirectStoreIffEfLi2ELi2ELi1ELi1ELb0EL9Algorithm0EEvT_T0_ll_param_0+48];
	ld.param.u64 	%rd19, [_Z15SoftmaxWarpImplI22BroadcastScaleMaskLoadIffbLm3EiE11DirectStoreIffEfLi2ELi2ELi1ELi1ELb0EL9Algorithm0EEvT_T0_ll_param_0+32];
	ld.param.u64 	%rd18, [_Z15SoftmaxWarpImplI22BroadcastScaleMaskLoadIffbLm3EiE11DirectStoreIffEfLi2ELi2ELi1ELi1ELb0EL9Algorithm0EEvT_T0_ll_param_0+24];
	ld.param.u64 	%rd17, [_Z15SoftmaxWarpImplI22BroadcastScaleMaskLoadIffbLm3EiE11DirectStoreIffEfLi2ELi2ELi1ELi1ELb0EL9Algorithm0EEvT_T0_ll_param_0+16];
	ld.param.u64 	%rd16, [_Z15SoftmaxWarpImplI22BroadcastScaleMaskLoadIffbLm3EiE11DirectStoreIffEfLi2ELi2ELi1ELi1ELb0EL9Algorithm0EEvT_T0_ll_param_0+8];
	ld.param.u64 	%rd15, [_Z15SoftmaxWarpImplI22BroadcastScaleMaskLoadIffbLm3EiE11DirectStoreIffEfLi2ELi2ELi1ELi1ELb0EL9Algorithm0EEvT_T0_ll_param_0];
	ld.param.u64 	%rd4, [_Z15SoftmaxWarpImplI22BroadcastScaleMaskLoadIffbLm3EiE11DirectStoreIffEfLi2ELi2ELi1ELi1ELb0EL9Algorithm0EEvT_T0_ll_param_1];
	ld.param.u64 	%rd5, [_Z15SoftmaxWarpImplI22BroadcastScaleMaskLoadIffbLm3EiE11DirectStoreIffEfLi2ELi2ELi1ELi1ELb0EL9Algorithm0EEvT_T0_ll_param_1+8];
	ld.param.u64 	%rd24, [_Z15SoftmaxWarpImplI22BroadcastScaleMaskLoadIffbLm3EiE11DirectStoreIffEfLi2ELi2ELi1ELi1ELb0EL9Algorithm0EEvT_T0_ll_param_2];
	ld.param.u64 	%rd25, [_Z15SoftmaxWarpImplI22BroadcastScaleMaskLoadIffbLm3EiE11DirectStoreIffEfLi2ELi2ELi1ELi1ELb0EL9Algorithm0EEvT_T0_ll_param_3];
	setp.lt.s64 	%p1, %rd25, 3;
	@%p1 bra 	$L__BB302_2;
	mov.u64 	%rd26, $str;
	cvta.global.u64 	%rd27, %rd26;
	mov.u64 	%rd28, $str$1;
	cvta.global.u64 	%rd29, %rd28;
	mov.u64 	%rd30, __unnamed_293;
	cvta.global.u64 	%rd31, %rd30;
	{ // callseq 292, 0
	.param .b64 param0;
	st.param.b64 	[param0], %rd27;
	.param .b64 param1;
	st.param.b64 	[param1], %rd29;
	.param .b32 param2;
	st.param.b32 	[param2], 254;
	.param .b64 param3;
	st.param.b64 	[param3], %rd31;
	.param .b64 param4;
	st.param.b64 	[param4], 1;
	call.uni 
	__assertfail, 
	(
	param0, 
	param1, 
	param2, 
	param3, 
	param4
	);
	} // callseq 292
$L__BB302_2:
	mov.u32 	%r23, %ctaid.x;
	mov.u32 	%r24, %ntid.y;
	mov.u32 	%r25, %tid.y;
	mad.lo.s32 	%r26, %r23, %r24, %r25;
	mov.u32 	%r27, %nctaid.x;
	mul.lo.s32 	%r6, %r27, %r24;
	cvt.s64.s32 	%rd41, %r26;
	setp.le.s64 	%p2, %rd24, %rd41;
	@%p2 bra 	$L__BB302_7;
	mov.u32 	%r28, %tid.x;
	shl.b32 	%r29, %r28, 1;
	cvt.u64.u32 	%rd7, %r29;
	cvta.to.global.u64 	%rd8, %rd4;
	cvta.to.global.u64 	%rd9, %rd16;
	cvta.to.global.u64 	%rd10, %rd15;
	cvt.s64.s32 	%rd11, %r6;
	cvt.u32.u64 	%r30, %rd7;
	cvt.u32.u64 	%r32, %rd23;
$L__BB302_4:
	setp.eq.s64 	%p3, %rd19, 1;
	setp.eq.s64 	%p4, %rd18, 1;
	setp.eq.s64 	%p5, %rd17, 1;
	cvt.u32.u64 	%r31, %rd41;
	mad.lo.s32 	%r33, %r32, %r31, %r30;
	div.s32 	%r34, %r33, %r7;
	mul.lo.s32 	%r35, %r34, %r7;
	sub.s32 	%r36, %r33, %r35;
	div.s32 	%r37, %r36, %r8;
	mul.lo.s32 	%r38, %r37, %r8;
	sub.s32 	%r39, %r36, %r38;
	selp.b32 	%r40, 0, %r34, %p5;
	selp.b32 	%r41, 0, %r37, %p4;
	selp.b32 	%r42, 0, %r39, %p3;
	mul.lo.s32 	%r43, %r10, %r40;
	mad.lo.s32 	%r44, %r11, %r41, %r43;
	mad.lo.s32 	%r45, %r12, %r42, %r44;
	shr.u32 	%r46, %r33, 31;
	add.s32 	%r47, %r33, %r46;
	shr.s32 	%r48, %r47, 1;
	mul.wide.s32 	%rd32, %r48, 8;
	add.s64 	%rd13, %rd10, %rd32;
	ld.global.f32 	%f8, [%rd13];
	shr.u32 	%r49, %r45, 31;
	add.s32 	%r50, %r45, %r49;
	shr.s32 	%r51, %r50, 1;
	mul.wide.s32 	%rd33, %r51, 2;
	add.s64 	%rd34, %rd9, %rd33;
	ld.global.v2.u8 	{%rs9, %rs10}, [%rd34];
	setp.eq.s16 	%p6, %rs9, 0;
	mul.f32 	%f9, %f8, %f7;
	selp.f32 	%f3, %f6, %f9, %p6;
	setp.eq.s16 	%p7, %rs10, 0;
	mov.f32 	%f41, %f6;
	@%p7 bra 	$L__BB302_6;
	ld.global.f32 	%f10, [%rd13+4];
	mul.f32 	%f41, %f10, %f7;
$L__BB302_6:
	max.f32 	%f11, %f3, 0fFF800000;
	max.f32 	%f12, %f11, %f41;
	sub.f32 	%f13, %f3, %f12;
	fma.rn.f32 	%f14, %f13, 0f3BBB989D, 0f3F000000;
	cvt.sat.f32.f32 	%f15, %f14;
	mov.f32 	%f16, 0f4B400001;
	mov.f32 	%f17, 0f437C0000;
	fma.rm.f32 	%f18, %f15, %f17, %f16;
	add.f32 	%f19, %f18, 0fCB40007F;
	neg.f32 	%f20, %f19;
	fma.rn.f32 	%f21, %f13, 0f3FB8AA3B, %f20;
	fma.rn.f32 	%f22, %f13, 0f32A57060, %f21;
	mov.b32 	%r52, %f18;
	shl.b32 	%r53, %r52, 23;
	mov.b32 	%f23, %r53;
	ex2.approx.ftz.f32 	%f24, %f22;
	mul.f32 	%f25, %f24, %f23;
	add.f32 	%f26, %f25, 0f00000000;
	sub.f32 	%f27, %f41, %f12;
	fma.rn.f32 	%f28, %f27, 0f3BBB989D, 0f3F000000;
	cvt.sat.f32.f32 	%f29, %f28;
	fma.rm.f32 	%f30, %f29, %f17, %f16;
	add.f32 	%f31, %f30, 0fCB40007F;
	neg.f32 	%f32, %f31;
	fma.rn.f32 	%f33, %f27, 0f3FB8AA3B, %f32;
	fma.rn.f32 	%f34, %f27, 0f32A57060, %f33;
	mov.b32 	%r54, %f30;
	shl.b32 	%r55, %r54, 23;
	mov.b32 	%f35, %r55;
	ex2.approx.ftz.f32 	%f36, %f34;
	mul.f32 	%f37, %f36, %f35;
	add.f32 	%f38, %f26, %f37;
	div.rn.f32 	%f39, %f25, %f38;
	div.rn.f32 	%f40, %f37, %f38;
	mad.lo.s64 	%rd35, %rd41, %rd5, %rd7;
	shr.u64 	%rd36, %rd35, 63;
	add.s64 	%rd37, %rd35, %rd36;
	shl.b64 	%rd38, %rd37, 2;
	and.b64  	%rd39, %rd38, -8;
	add.s64 	%rd40, %rd8, %rd39;
	st.global.v2.f32 	[%rd40], {%f39, %f40};
	add.s64 	%rd41, %rd41, %rd11;
	setp.lt.s64 	%p8, %rd41, %rd24;
	@%p8 bra 	$L__BB302_4;
$L__BB302_7:
	ret;

}
	// .globl	_Z15SoftmaxWarpImplI22BroadcastScaleMaskLoadIffbLm3EiE11DirectStoreIffEfLi2ELi2ELi1ELi1ELb1EL9Algorithm0EEvT_T0_ll
.visible .entry _Z15SoftmaxWarpImplI22BroadcastScaleMaskLoadIffbLm3EiE11DirectStoreIffEfLi2ELi2ELi1ELi1ELb1EL9Algorithm0EEvT_T0_ll(
	.param .align 8 .b8 _Z15SoftmaxWarpImplI22BroadcastScaleMaskLoadIffbLm3EiE11DirectStoreIffEfLi2ELi2ELi1ELi1ELb1EL9Algorithm0EEvT_T0_ll_param_0[112],
	.param .align 8 .b8 _Z15SoftmaxWarpImplI22BroadcastScaleMaskLoadIffbLm3EiE11DirectStoreIffEfLi2ELi2ELi1ELi1ELb1EL9Algorithm0EEvT_T0_ll_param_1[16],
	.param .u64 _Z15SoftmaxWarpImplI22BroadcastScaleMaskLoadIffbLm3EiE11DirectStoreIffEfLi2ELi2ELi1ELi1ELb1EL9Algorithm0EEvT_T0_ll_param_2,
	.param .u64 _Z15SoftmaxWarpImplI22BroadcastScaleMaskLoadIffbLm3EiE11DirectStoreIffEfLi2ELi2ELi1ELi1ELb1EL9Algorithm0EEvT_T0_ll_param_3
)
{
	.reg .pred 	%p<11>;
	.reg .b16 	%rs<11>;
	.reg .b32 	%r<56>;
	.reg .b32 	%f<49>;
	.reg .b64 	%rd<40>;

	ld.param.u64 	%rd21, [_Z15SoftmaxWarpImplI22BroadcastScaleMaskLoadIffbLm3EiE11DirectStoreIffEfLi2ELi2ELi1ELi1ELb1EL9Algorithm0EEvT_T0_ll_param_1+8];
	ld.param.u64 	%rd20, [_Z15SoftmaxWarpImplI22BroadcastScaleMaskLoadIffbLm3EiE11DirectStoreIffEfLi2ELi2ELi1ELi1ELb1EL9Algorithm0EEvT_T0_ll_param_1];
	ld.param.v2.f32 	{%f12, %f13}, [_Z15SoftmaxWarpImplI22BroadcastScaleMaskLoadIffbLm3EiE11DirectStoreIffEfLi2ELi2ELi1ELi1ELb1EL9Algorithm0EEvT_T0_ll_param_0+104];
	ld.param.u64 	%rd19, [_Z15SoftmaxWarpImplI22BroadcastScaleMaskLoadIffbLm3EiE11DirectStoreIffEfLi2ELi2ELi1ELi1ELb1EL9Algorithm0EEvT_T0_ll_param_0+96];
	ld.param.u32 	%r12, [_Z15SoftmaxWarpImplI22BroadcastScaleMaskLoadIffbLm3EiE11DirectStoreIffEfLi2ELi2ELi1ELi1ELb1EL9Algorithm0EEvT_T0_ll_param_0+80];
	ld.param.v2.u32 	{%r10, %r11}, [_Z15SoftmaxWarpImplI22BroadcastScaleMaskLoadIffbLm3EiE11DirectStoreIffEfLi2ELi2ELi1ELi1ELb1EL9Algorithm0EEvT_T0_ll_param_0+72];
	ld.param.v2.u32 	{%r7, %r8}, [_Z15SoftmaxWarpImplI22BroadcastScaleMaskLoadIffbLm3EiE11DirectStoreIffEfLi2ELi2ELi1ELi1ELb1EL9Algorithm0EEvT_T0_ll_param_0+48];
	ld.param.u64 	%rd15, [_Z15SoftmaxWarpImplI22BroadcastScaleMaskLoadIffbLm3EiE11DirectStoreIffEfLi2ELi2ELi1ELi1ELb1EL9Algorithm0EEvT_T0_ll_param_0+32];
	ld.param.u64 	%rd14, [_Z15SoftmaxWarpImplI22BroadcastScaleMaskLoadIffbLm3EiE11DirectStoreIffEfLi2ELi2ELi1ELi1ELb1EL9Algorithm0EEvT_T0_ll_param_0+24];
	ld.param.u64 	%rd13, [_Z15SoftmaxWarpImplI22BroadcastScaleMaskLoadIffbLm3EiE11DirectStoreIffEfLi2ELi2ELi1ELi1ELb1EL9Algorithm0EEvT_T0_ll_param_0+16];
	ld.param.u64 	%rd12, [_Z15SoftmaxWarpImplI22BroadcastScaleMaskLoadIffbLm3EiE11DirectStoreIffEfLi2ELi2ELi1ELi1ELb1EL9Algorithm0EEvT_T0_ll_param_0+8];
	ld.param.u64 	%rd11, [_Z15SoftmaxWarpImplI22BroadcastScaleMaskLoadIffbLm3EiE11DirectStoreIffEfLi2ELi2ELi1ELi1ELb1EL9Algorithm0EEvT_T0_ll_param_0];
	ld.param.u64 	%rd22, [_Z15SoftmaxWarpImplI22BroadcastScaleMaskLoadIffbLm3EiE11DirectStoreIffEfLi2ELi2ELi1ELi1ELb1EL9Algorithm0EEvT_T0_ll_param_2];
	ld.param.u64 	%rd23, [_Z15SoftmaxWarpImplI22BroadcastScaleMaskLoadIffbLm3EiE11DirectStoreIffEfLi2ELi2ELi1ELi1ELb1EL9Algorithm0EEvT_T0_ll_param_3];
	setp.lt.s64 	%p1, %rd23, 3;
	@%p1 bra 	$L__BB303_2;
	mov.u64 	%rd24, $str;
	cvta.global.u64 	%rd25, %rd24;
	mov.u64 	%rd26, $str$1;
	cvta.global.u64 	%rd27, %rd26;
	mov.u64 	%rd28, __unnamed_294;
	cvta.global.u64 	%rd29, %rd28;
	{ // callseq 293, 0
	.param .b64 param0;
	st.param.b64 	[param0], %rd25;
	.param .b64 param1;
	st.param.b64 	[param1], %rd27;
	.param .b32 param2;
	st.param.b32 	[param2], 254;
	.param .b64 param3;
	st.param.b64 	[param3], %rd29;
	.param .b64 param4;
	st.param.b64 	[param4], 1;
	call.uni 
	__assertfail, 
	(
	param0, 
	param1, 
	param2, 
	param3, 
	param4
	);
	} // callseq 293
$L__BB303_2:
	mov.u32 	%r23, %ctaid.x;
	mov.u32 	%r24, %ntid.y;
	mov.u32 	%r25, %tid.y;
	mad.lo.s32 	%r26, %r23, %r24, %r25;
	mov.u32 	%r27, %nctaid.x;
	mul.lo.s32 	%r6, %r27, %r24;
	cvt.s64.s32 	%rd39, %r26;
	setp.le.s64 	%p2, %rd22, %rd39;
	@%p2 bra 	$L__BB303_11;
	mov.u32 	%r28, %tid.x;
	shl.b32 	%r29, %r28, 1;
	cvt.u64.u32 	%rd3, %r29;
	cvta.to.global.u64 	%rd4, %rd20;
	cvta.to.global.u64 	%rd5, %rd12;
	cvta.to.global.u64 	%rd6, %rd11;
	cvt.s64.s32 	%rd7, %r6;
	cvt.u32.u64 	%r30, %rd3;
	cvt.u32.u64 	%r32, %rd19;
$L__BB303_4:
	setp.le.s64 	%p3, %rd23, %rd3;
	mov.f32 	%f46, 0fFF800000;
	mov.f32 	%f47, %f46;
	mov.f32 	%f48, %f46;
	@%p3 bra 	$L__BB303_8;
	setp.eq.s64 	%p4, %rd15, 1;
	setp.eq.s64 	%p5, %rd14, 1;
	setp.eq.s64 	%p6, %rd13, 1;
	cvt.u32.u64 	%r31, %rd39;
	mad.lo.s32 	%r33, %r32, %r31, %r30;
	div.s32 	%r34, %r33, %r7;
	mul.lo.s32 	%r35, %r34, %r7;
	sub.s32 	%r36, %r33, %r35;
	div.s32 	%r37, %r36, %r8;
	mul.lo.s32 	%r38, %r37, %r8;
	sub.s32 	%r39, %r36, %r38;
	selp.b32 	%r40, 0, %r34, %p6;
	selp.b32 	%r41, 0, %r37, %p5;
	selp.b32 	%r42, 0, %r39, %p4;
	mul.lo.s32 	%r43, %r10, %r40;
	mad.lo.s32 	%r44, %r11, %r41, %r43;
	mad.lo.s32 	%r45, %r12, %r42, %r44;
	shr.u32 	%r46, %r33, 31;
	add.s32 	%r47, %r33, %r46;
	shr.s32 	%r48, %r47, 1;
	mul.wide.s32 	%rd30, %r48, 8;
	add.s64 	%rd9, %rd6, %rd30;
	ld.global.f32 	%f15, [%rd9];
	shr.u32 	%r49, %r45, 31;
	add.s32 	%r50, %r45, %r49;
	shr.s32 	%r51, %r50, 1;
	mul.wide.s32 	%rd31, %r51, 2;
	add.s64 	%rd32, %rd5, %rd31;
	ld.global.v2.u8 	{%rs9, %rs10}, [%rd32];
	setp.eq.s16 	%p7, %rs9, 0;
	mul.f32 	%f16, %f15, %f13;
	selp.f32 	%f47, %f12, %f16, %p7;
	setp.eq.s16 	%p8, %rs10, 0;
	mov.f32 	%f46, %f12;
	@%p8 bra 	$L__BB303_7;
	ld.global.f32 	%f17, [%rd9+4];
	mul.f32 	%f46, %f17, %f13;
$L__BB303_7:
	max.f32 	%f18, %f47, 0fFF800000;
	max.f32 	%f48, %f18, %f46;
$L__BB303_8:
	sub.f32 	%f19, %f47, %f48;
	fma.rn.f32 	%f20, %f19, 0f3BBB989D, 0f3F000000;
	cvt.sat.f32.f32 	%f21, %f20;
	mov.f32 	%f22, 0f4B400001;
	mov.f32 	%f23, 0f437C0000;
	fma.rm.f32 	%f24, %f21, %f23, %f22;
	add.f32 	%f25, %f24, 0fCB40007F;
	neg.f32 	%f26, %f25;
	fma.rn.f32 	%f27, %f19, 0f3FB8AA3B, %f26;
	fma.rn.f32 	%f28, %f19, 0f32A57060, %f27;
	mov.b32 	%r52, %f24;
	shl.b32 	%r53, %r52, 23;
	mov.b32 	%f29, %r53;
	ex2.approx.ftz.f32 	%f30, %f28;
	mul.f32 	%f31, %f30, %f29;
	add.f32 	%f32, %f31, 0f00000000;
	sub.f32 	%f33, %f46, %f48;
	fma.rn.f32 	%f34, %f33, 0f3BBB989D, 0f3F000000;
	cvt.sat.f32.f32 	%f35, %f34;
	fma.rm.f32 	%f36, %f35, %f23, %f22;
	add.f32 	%f37, %f36, 0fCB40007F;
	neg.f32 	%f38, %f37;
	fma.rn.f32 	%f39, %f33, 0f3FB8AA3B, %f38;
	fma.rn.f32 	%f40, %f33, 0f32A57060, %f39;
	mov.b32 	%r54, %f36;
	shl.b32 	%r55, %r54, 23;
	mov.b32 	%f41, %r55;
	ex2.approx.ftz.f32 	%f42, %f40;
	mul.f32 	%f43, %f42, %f41;
	add.f32 	%f44, %f32, %f43;
	div.rn.f32 	%f10, %f31, %f44;
	div.rn.f32 	%f11, %f43, %f44;
	@%p3 bra 	$L__BB303_10;
	mad.lo.s64 	%rd33, %rd39, %rd21, %rd3;
	shr.u64 	%rd34, %rd33, 63;
	add.s64 	%rd35, %rd33, %rd34;
	shl.b64 	%rd36, %rd35, 2;
	and.b64  	%rd37, %rd36, -8;
	add.s64 	%rd38, %rd4, %rd37;
	st.global.v2.f32 	[%rd38], {%f10, %f11};
$L__BB303_10:
	add.s64 	%rd39, %rd39, %rd7;
	setp.lt.s64 	%p10, %rd39, %rd22;
	@%p10 bra 	$L__BB303_4;
$L__BB303_11:
	ret;

}
	// .globl	_Z15SoftmaxWarpImplI22BroadcastScaleMaskLoadIffbLm3EiE11DirectStoreIffEfLi2ELi2ELi2ELi2ELb0EL9Algorithm0EEvT_T0_ll
.visible .entry _Z15SoftmaxWarpImplI22BroadcastScaleMaskLoadIffbLm3EiE11DirectStoreIffEfLi2ELi2ELi2ELi2ELb0EL9Algorithm0EEvT_T0_ll(
	.param .align 8 .b8 _Z15SoftmaxWarpImplI22BroadcastScaleMaskLoadIffbLm3EiE11DirectStoreIffEfLi2ELi2ELi2ELi2ELb0EL9Algorithm0EEvT_T0_ll_param_0[112],
	.param .align 8 .b8 _Z15SoftmaxWarpImplI22BroadcastScaleMaskLoadIffbLm3EiE11DirectStoreIffEfLi2ELi2ELi2ELi2ELb0EL9Algorithm0EEvT_T0_ll_param_1[16],
	.param .u64 _Z15SoftmaxWarpImplI22BroadcastScaleMaskLoadIffbLm3EiE11DirectStoreIffEfLi2ELi2ELi2ELi2ELb0EL9Algorithm0EEvT_T0_ll_param_2,
	.param .u64 _Z15SoftmaxWarpImplI22BroadcastScaleMaskLoadIffbLm3EiE11DirectStoreIffEfLi2ELi2ELi2ELi2ELb0EL9Algorithm0EEvT_T0_ll_param_3
)
{
	.reg .pred 	%p<18>;
	.reg .b16 	%rs<5>;
	.reg .b32 	%r<76>;
	.reg .b32 	%f<83>;
	.reg .b64 	%rd<45>;

	ld.param.u64 	%rd18, [_Z15SoftmaxWarpImplI22BroadcastScaleMaskLoadIffbLm3EiE11DirectStoreIffEfLi2ELi2ELi2ELi2ELb0EL9Algorithm0EEvT_T0_ll_param_1+8];
	ld.param.u64 	%rd17, [_Z15SoftmaxWarpImplI22BroadcastScaleMaskLoadIffbLm3EiE11DirectStoreIffEfLi2ELi2ELi2ELi2ELb0EL9Algorithm0EEvT_T0_ll_param_1];
	ld.param.u64 	%rd3, [_Z15SoftmaxWarpImplI22BroadcastScaleMaskLoadIffbLm3EiE11DirectStoreIffEfLi2ELi2ELi2ELi2ELb0EL9Algorithm0EEvT_T0_ll_param_0+32];
	ld.param.u64 	%rd4, [_Z15SoftmaxWarpImplI22BroadcastScaleMaskLoadIffbLm3EiE11DirectStoreIffEfLi2ELi2ELi2ELi2ELb0EL9Algorithm0EEvT_T0_ll_param_0+24];
	ld.param.u64 	%rd5, [_Z15SoftmaxWarpImplI22BroadcastScaleMaskLoadIffbLm3EiE11DirectStoreIffEfLi2ELi2ELi2ELi2ELb0EL9Algorithm0EEvT_T0_ll_param_0+16];
	ld.param.v2.u32 	{%r1, %r2}, [_Z15SoftmaxWarpImplI22BroadcastScaleMaskLoadIffbLm3EiE11DirectStoreIffEfLi2ELi2ELi2ELi2ELb0EL9Algorithm0EEvT_T0_ll_param_0+48];
	ld.param.v2.u32 	{%r3, %r4}, [_Z15SoftmaxWarpImplI22BroadcastScaleMaskLoadIffbLm3EiE11DirectStoreIffEfLi2ELi2ELi2ELi2ELb0EL9Algorithm0EEvT_T0_ll_param_0+72];
	ld.param.u32 	%r5, [_Z15SoftmaxWarpImplI22BroadcastScaleMaskLoadIffbLm3EiE11DirectStoreIffEfLi2ELi2ELi2ELi2ELb0EL9Algorithm0EEvT_T0_ll_param_0+80];
	ld.param.u64 	%rd6, [_Z15SoftmaxWarpImplI22BroadcastScaleMaskLoadIffbLm3EiE11DirectStoreIffEfLi2ELi2ELi2ELi2ELb0EL9Algorithm0EEvT_T0_ll_param_0+96];
	ld.param.v2.f32 	{%f1, %f2}, [_Z15SoftmaxWarpImplI22BroadcastScaleMaskLoadIffbLm3EiE11DirectStoreIffEfLi2ELi2ELi2ELi2ELb0EL9Algorithm0EEvT_T0_ll_param_0+104];
	ld.param.u64 	%rd20, [_Z15SoftmaxWarpImplI22BroadcastScaleMaskLoadIffbLm3EiE11DirectStoreIffEfLi2ELi2ELi2ELi2ELb0EL9Algorithm0EEvT_T0_ll_param_0+8];
	ld.param.u64 	%rd21, [_Z15SoftmaxWarpImplI22BroadcastScaleMaskLoadIffbLm3EiE11DirectStoreIffEfLi2ELi2ELi2ELi2ELb0EL9Algorithm0EEvT_T0_ll_param_0];
	ld.param.u64 	%rd19, [_Z15SoftmaxWarpImplI22BroadcastScaleMaskLoadIffbLm3EiE11DirectStoreIffEfLi2ELi2ELi2ELi2ELb0EL9Algorithm0EEvT_T0_ll_param_2];
	ld.param.u64 	%rd22, [_Z15SoftmaxWarpImplI22BroadcastScaleMaskLoadIffbLm3EiE11DirectStoreIffEfLi2ELi2ELi2ELi2ELb0EL9Algorithm0EEvT_T0_ll_param_3];
	cvta.to.global.u64 	%rd1, %rd21;
	cvta.to.global.u64 	%rd2, %rd20;
	setp.lt.s64 	%p1, %rd22, 5;
	@%p1 bra 	$L__BB304_2;
	mov.u64 	%rd23, $str;
	cvta.global.u64 	%rd24, %rd23;
	mov.u64 	%rd25, $str$1;
	cvta.global.u64 	%rd26, %rd25;
	mov.u64 	%rd27, __unnamed_295;
	cvta.global.u64 	%rd28, %rd27;
	{ // callseq 294, 0
	.param .b64 param0;
	st.param.b64 	[param0], %rd24;
	.param .b64 param1;
	st.param.b64 	[param1], %rd26;
	.param .b32 param2;
	st.param.b32 	[param2], 254;
	.param .b64 param3;
	st.param.b64 	[param3], %rd28;
	.param .b64 param4;
	st.param.b64 	[param4], 1;
	call.uni 
	__assertfail, 
	(
	param0, 
	param1, 
	param2, 
	param3, 
	param4
	);
	} // callseq 294
$L__BB304_2:
	mov.u32 	%r7, %ctaid.x;
	mov.u32 	%r8, %ntid.y;
	mov.u32 	%r9, %tid.y;
	mad.lo.s32 	%r10, %r7, %r8, %r9;
	mov.u32 	%r11, %nctaid.x;
	mul.lo.s32 	%r12, %r8, %r11;
	shl.b32 	%r6, %r12, 1;
	shl.b32 	%r13, %r10, 1;
	cvt.s64.s32 	%rd44, %r13;
	setp.le.s64 	%p2, %rd19, %rd44;
	@%p2 bra 	$L__BB304_9;
	cvta.to.global.u64 	%rd9, %rd17;
	mov.u32 	%r14, %tid.x;
	shl.b32 	%r15, %r14, 1;
	cvt.u64.u32 	%rd10, %r15;
	cvt.s64.s32 	%rd11, %r6;
	cvt.u32.u64 	%r16, %rd10;
$L__BB304_4:
	setp.eq.s64 	%p3, %rd3, 1;
	setp.eq.s64 	%p4, %rd4, 1;
	setp.eq.s64 	%p5, %rd5, 1;
	mul.lo.s64 	%rd13, %rd6, %rd44;
	cvt.u32.u64 	%r17, %rd13;
	add.s32 	%r18, %r16, %r17;
	div.s32 	%r19, %r18, %r1;
	mul.lo.s32 	%r20, %r19, %r1;
	sub.s32 	%r21, %r18, %r20;
	div.s32 	%r22, %r21, %r2;
	mul.lo.s32 	%r23, %r22, %r2;
	sub.s32 	%r24, %r21, %r23;
	selp.b32 	%r25, 0, %r19, %p5;
	selp.b32 	%r26, 0, %r22, %p4;
	selp.b32 	%r27, 0, %r24, %p3;
	mul.lo.s32 	%r28, %r3, %r25;
	mad.lo.s32 	%r29, %r4, %r26, %r28;
	mad.lo.s32 	%r30, %r5, %r27, %r29;
	shr.u32 	%r31, %r18, 31;
	add.s32 	%r32, %r18, %r31;
	shr.s32 	%r33, %r32, 1;
	mul.wide.s32 	%rd29, %r33, 8;
	add.s64 	%rd14, %rd1, %rd29;
	ld.global.f32 	%f9, [%rd14];
	shr.u32 	%r34, %r30, 31;
	add.s32 	%r35, %r30, %r34;
	shr.s32 	%r36, %r35, 1;
	mul.wide.s32 	%rd30, %r36, 2;
	add.s64 	%rd31, %rd2, %rd30;
	ld.global.v2.u8 	{%rs1, %rs2}, [%rd31];
	setp.eq.s16 	%p6, %rs1, 0;
	mul.f32 	%f10, %f9, %f2;
	selp.f32 	%f3, %f1, %f10, %p6;
	setp.eq.s16 	%p7, %rs2, 0;
	mov.f32 	%f81, %f1;
	@%p7 bra 	$L__BB304_6;
	ld.global.f32 	%f11, [%rd14+4];
	mul.f32 	%f81, %f11, %f2;
$L__BB304_6:
	cvt.u32.u64 	%r37, %rd10;
	cvt.u32.u64 	%r38, %rd6;
	add.s32 	%r40, %r17, %r38;
	add.s32 	%r41, %r37, %r40;
	div.s32 	%r42, %r41, %r1;
	mul.lo.s32 	%r43, %r42, %r1;
	sub.s32 	%r44, %r41, %r43;
	div.s32 	%r45, %r44, %r2;
	mul.lo.s32 	%r46, %r45, %r2;
	sub.s32 	%r47, %r44, %r46;
	selp.b32 	%r48, 0, %r42, %p5;
	selp.b32 	%r49, 0, %r45, %p4;
	selp.b32 	%r50, 0, %r47, %p3;
	mul.lo.s32 	%r51, %r3, %r48;
	mad.lo.s32 	%r52, %r4, %r49, %r51;
	mad.lo.s32 	%r53, %r5, %r50, %r52;
	shr.u32 	%r54, %r41, 31;
	add.s32 	%r55, %r41, %r54;
	shr.s32 	%r56, %r55, 1;
	mul.wide.s32 	%rd32, %r56, 8;
	add.s64 	%rd15, %rd1, %rd32;
	ld.global.f32 	%f12, [%rd15];
	shr.u32 	%r57, %r53, 31;
	add.s32 	%r58, %r53, %r57;
	shr.s32 	%r59, %r58, 1;
	mul.wide.s32 	%rd33, %r59, 2;
	add.s64 	%rd34, %rd2, %rd33;
	ld.global.v2.u8 	{%rs3, %rs4}, [%rd34];
	setp.eq.s16 	%p11, %rs3, 0;
	mul.f32 	%f13, %f12, %f2;
	selp.f32 	%f6, %f1, %f13, %p11;
	setp.eq.s16 	%p12, %rs4, 0;
	mov.f32 	%f82, %f1;
	@%p12 bra 	$L__BB304_8;
	ld.global.f32 	%f14, [%rd15+4];
	mul.f32 	%f82, %f14, %f2;
$L__BB304_8:
	max.f32 	%f15, %f3, 0fFF800000;
	max.f32 	%f16, %f15, %f81;
	max.f32 	%f17, %f6, 0fFF800000;
	max.f32 	%f18, %f17, %f82;
	mov.b32 	%r60, %f16;
	shfl.sync.bfly.b32	%r61|%p13, %r60, 1, 31, -1;
	mov.b32 	%f19, %r61;
	max.f32 	%f20, %f16, %f19;
	mov.b32 	%r62, %f18;
	shfl.sync.bfly.b32	%r63|%p14, %r62, 1, 31, -1;
	mov.b32 	%f21, %r63;
	max.f32 	%f22, %f18, %f21;
	sub.f32 	%f23, %f3, %f20;
	fma.rn.f32 	%f24, %f23, 0f3BBB989D, 0f3F000000;
	cvt.sat.f32.f32 	%f25, %f24;
	mov.f32 	%f26, 0f4B400001;
	mov.f32 	%f27, 0f437C0000;
	fma.rm.f32 	%f28, %f25, %f27, %f26;
	add.f32 	%f29, %f28, 0fCB40007F;
	neg.f32 	%f30, %f29;
	fma.rn.f32 	%f31, %f23, 0f3FB8AA3B, %f30;
	fma.rn.f32 	%f32, %f23, 0f32A57060, %f31;
	mov.b32 	%r64, %f28;
	shl.b32 	%r65, %r64, 23;
	mov.b32 	%f33, %r65;
	ex2.approx.ftz.f32 	%f34, %f32;
	mul.f32 	%f35, %f34, %f33;
	add.f32 	%f36, %f35, 0f00000000;
	sub.f32 	%f37, %f81, %f20;
	fma.rn.f32 	%f38, %f37, 0f3BBB989D, 0f3F000000;
	cvt.sat.f32.f32 	%f39, %f38;
	fma.rm.f32 	%f40, %f39, %f27, %f26;
	add.f32 	%f41, %f40, 0fCB40007F;
	neg.f32 	%f42, %f41;
	fma.rn.f32 	%f43, %f37, 0f3FB8AA3B, %f42;
	fma.rn.f32 	%f44, %f37, 0f32A57060, %f43;
	mov.b32 	%r66, %f40;
	shl.b32 	%r67, %r66, 23;
	mov.b32 	%f45, %r67;
	ex2.approx.ftz.f32 	%f46, %f44;
	mul.f32 	%f47, %f46, %f45;
	add.f32 	%f48, %f36, %f47;
	sub.f32 	%f49, %f6, %f22;
	fma.rn.f32 	%f50, %f49, 0f3BBB989D, 0f3F000000;
	cvt.sat.f32.f32 	%f51, %f50;
	fma.rm.f32 	%f52, %f51, %f27, %f26;
	add.f32 	%f53, %f52, 0fCB40007F;
	neg.f32 	%f54, %f53;
	fma.rn.f32 	%f55, %f49, 0f3FB8AA3B, %f54;
	fma.rn.f32 	%f56, %f49, 0f32A57060, %f55;
	mov.b32 	%r68, %f52;
	shl.b32 	%r69, %r68, 23;
	mov.b32 	%f57, %r69;
	ex2.approx.ftz.f32 	%f58, %f56;
	mul.f32 	%f59, %f58, %f57;
	add.f32 	%f60, %f59, 0f00000000;
	sub.f32 	%f61, %f82, %f22;
	fma.rn.f32 	%f62, %f61, 0f3BBB989D, 0f3F000000;
	cvt.sat.f32.f32 	%f63, %f62;
	fma.rm.f32 	%f64, %f63, %f27, %f26;
	add.f32 	%f65, %f64, 0fCB40007F;
	neg.f32 	%f66, %f65;
	fma.rn.f32 	%f67, %f61, 0f3FB8AA3B, %f66;
	fma.rn.f32 	%f68, %f61, 0f32A57060, %f67;
	mov.b32 	%r70, %f64;
	shl.b32 	%r71, %r70, 23;
	mov.b32 	%f69, %r71;
	ex2.approx.ftz.f32 	%f70, %f68;
	mul.f32 	%f71, %f70, %f69;
	add.f32 	%f72, %f60, %f71;
	mov.b32 	%r72, %f48;
	shfl.sync.bfly.b32	%r73|%p15, %r72, 1, 31, -1;
	mov.b32 	%f73, %r73;
	add.f32 	%f74, %f48, %f73;
	mov.b32 	%r74, %f72;
	shfl.sync.bfly.b32	%r75|%p16, %r74, 1, 31, -1;
	mov.b32 	%f75, %r75;
	add.f32 	%f76, %f72, %f75;
	div.rn.f32 	%f77, %f35, %f74;
	div.rn.f32 	%f78, %f47, %f74;
	mad.lo.s64 	%rd35, %rd44, %rd18, %rd10;
	shl.b64 	%rd36, %rd35, 2;
	add.s64 	%rd37, %rd9, %rd36;
	st.global.v2.f32 	[%rd37], {%f77, %f78};
	div.rn.f32 	%f79, %f59, %f76;
	div.rn.f32 	%f80, %f71, %f76;
	add.s64 	%rd38, %rd35, %rd18;
	shr.u64 	%rd39, %rd38, 63;
	add.s64 	%rd40, %rd38, %rd39;
	shl.b64 	%rd41, %rd40, 2;
	and.b64  	%rd42, %rd41, -8;
	add.s64 	%rd43, %rd9, %rd42;
	st.global.v2.f32 	[%rd43], {%f79, %f80};
	add.s64 	%rd44, %rd44, %rd11;
	setp.lt.s64 	%p17, %rd44, %rd19;
	@%p17 bra 	$L__BB304_4;
$L__BB304_9:
	ret;

}
	// .globl	_Z15SoftmaxWarpImplI22BroadcastScaleMaskLoadIffbLm3EiE11DirectStoreIffEfLi2ELi2ELi2ELi2ELb1EL9Algorithm0EEvT_T0_ll
.visible .entry _Z15SoftmaxWarpImplI22BroadcastScaleMaskLoadIffbLm3EiE11DirectStoreIffEfLi2ELi2ELi2ELi2ELb1EL9Algorithm0EEvT_T0_ll(
	.param .align 8 .b8 _Z15SoftmaxWarpImplI22BroadcastScaleMaskLoadIffbLm3EiE11DirectStoreIffEfLi2ELi2ELi2ELi2ELb1EL9Algorithm0EEvT_T0_ll_param_0[112],
	.param .align 8 .b8 _Z15SoftmaxWarpImplI22BroadcastScaleMaskLoadIffbLm3EiE11DirectStoreIffEfLi2ELi2ELi2ELi2ELb1EL9Algorithm0EEvT_T0_ll_param_1[16],
	.param .u64 _Z15SoftmaxWarpImplI22BroadcastScaleMaskLoadIffbLm3EiE11DirectStoreIffEfLi2ELi2ELi2ELi2ELb1EL9Algorithm0EEvT_T0_ll_param_2,
	.param .u64 _Z15SoftmaxWarpImplI22BroadcastScaleMaskLoadIffbLm3EiE11DirectStoreIffEfLi2ELi2ELi2ELi2ELb1EL9Algorithm0EEvT_T0_ll_param_3
)
{
	.reg .pred 	%p<22>;
	.reg .b16 	%rs<13>;
	.reg .b32 	%r<94>;
	.reg .b32 	%f<99>;
	.reg .b64 	%rd<50>;

	ld.param.v2.f32 	{%f24, %f25}, [_Z15SoftmaxWarpImplI22BroadcastScaleMaskLoadIffbLm3EiE11DirectStoreIffEfLi2ELi2ELi2ELi2ELb1EL9Algorithm0EEvT_T0_ll_param_0+104];
	ld.param.u64 	%rd22, [_Z15SoftmaxWarpImplI22BroadcastScaleMaskLoadIffbLm3EiE11DirectStoreIffEfLi2ELi2ELi2ELi2ELb1EL9Algorithm0EEvT_T0_ll_param_0+96];
	ld.param.u32 	%r12, [_Z15SoftmaxWarpImplI22BroadcastScaleMaskLoadIffbLm3EiE11DirectStoreIffEfLi2ELi2ELi2ELi2ELb1EL9Algorithm0EEvT_T0_ll_param_0+80];
	ld.param.v2.u32 	{%r10, %r11}, [_Z15SoftmaxWarpImplI22BroadcastScaleMaskLoadIffbLm3EiE11DirectStoreIffEfLi2ELi2ELi2ELi2ELb1EL9Algorithm0EEvT_T0_ll_param_0+72];
	ld.param.v2.u32 	{%r7, %r8}, [_Z15SoftmaxWarpImplI22BroadcastScaleMaskLoadIffbLm3EiE11DirectStoreIffEfLi2ELi2ELi2ELi2ELb1EL9Algorithm0EEvT_T0_ll_param_0+48];
	ld.param.u64 	%rd18, [_Z15SoftmaxWarpImplI22BroadcastScaleMaskLoadIffbLm3EiE11DirectStoreIffEfLi2ELi2ELi2ELi2ELb1EL9Algorithm0EEvT_T0_ll_param_0+32];
	ld.param.u64 	%rd17, [_Z15SoftmaxWarpImplI22BroadcastScaleMaskLoadIffbLm3EiE11DirectStoreIffEfLi2ELi2ELi2ELi2ELb1EL9Algorithm0EEvT_T0_ll_param_0+24];
	ld.param.u64 	%rd16, [_Z15SoftmaxWarpImplI22BroadcastScaleMaskLoadIffbLm3EiE11DirectStoreIffEfLi2ELi2ELi2ELi2ELb1EL9Algorithm0EEvT_T0_ll_param_0+16];
	ld.param.u64 	%rd6, [_Z15SoftmaxWarpImplI22BroadcastScaleMaskLoadIffbLm3EiE11DirectStoreIffEfLi2ELi2ELi2ELi2ELb1EL9Algorithm0EEvT_T0_ll_param_1+8];
	ld.param.u64 	%rd25, [_Z15SoftmaxWarpImplI22BroadcastScaleMaskLoadIffbLm3EiE11DirectStoreIffEfLi2ELi2ELi2ELi2ELb1EL9Algorithm0EEvT_T0_ll_param_1];
	ld.param.u64 	%rd15, [_Z15SoftmaxWarpImplI22BroadcastScaleMaskLoadIffbLm3EiE11DirectStoreIffEfLi2ELi2ELi2ELi2ELb1EL9Algorithm0EEvT_T0_ll_param_0+8];
	ld.param.u64 	%rd14, [_Z15SoftmaxWarpImplI22BroadcastScaleMaskLoadIffbLm3EiE11DirectStoreIffEfLi2ELi2ELi2ELi2ELb1EL9Algorithm0EEvT_T0_ll_param_0];
	ld.param.u64 	%rd23, [_Z15SoftmaxWarpImplI22BroadcastScaleMaskLoadIffbLm3EiE11DirectStoreIffEfLi2ELi2ELi2ELi2ELb1EL9Algorithm0EEvT_T0_ll_param_2];
	ld.param.u64 	%rd24, [_Z15SoftmaxWarpImplI22BroadcastScaleMaskLoadIffbLm3EiE11DirectStoreIffEfLi2ELi2ELi2ELi2ELb1EL9Algorithm0EEvT_T0_ll_param_3];
	cvta.to.global.u64 	%rd1, %rd14;
	cvta.to.global.u64 	%rd2, %rd15;
	cvta.to.global.u64 	%rd5, %rd25;
	setp.lt.s64 	%p1, %rd24, 5;
	@%p1 bra 	$L__BB305_2;
	mov.u64 	%rd26, $str;
	cvta.global.u64 	%rd27, %rd26;
	mov.u64 	%rd28, $str$1;
	cvta.global.u64 	%rd29, %rd28;
	mov.u64 	%rd30, __unnamed_296;
	cvta.global.u64 	%rd31, %rd30;
	{ // callseq 295, 0
	.param .b64 param0;
	st.param.b64 	[param0], %rd27;
	.param .b64 param1;
	st.param.b64 	[param1], %rd29;
	.param .b32 param2;
	st.param.b32 	[param2], 254;
	.param .b64 param3;
	st.param.b64 	[param3], %rd31;
	.param .b64 param4;
	st.param.b64 	[param4], 1;
	call.uni 
	__assertfail, 
	(
	param0, 
	param1, 
	param2, 
	param3, 
	param4
	);
	} // callseq 295
$L__BB305_2:
	mov.u32 	%r23, %ctaid.x;
	mov.u32 	%r24, %ntid.y;
	mov.u32 	%r25, %tid.y;
	mad.lo.s32 	%r26, %r23, %r24, %r25;
	mov.u32 	%r27, %nctaid.x;
	mul.lo.s32 	%r28, %r24, %r27;
	shl.b32 	%r6, %r28, 1;
	shl.b32 	%r29, %r26, 1;
	cvt.s64.s32 	%rd49, %r29;
	setp.le.s64 	%p2, %rd23, %rd49;
	@%p2 bra 	$L__BB305_17;
	mov.u32 	%r30, %tid.x;
	shl.b32 	%r31, %r30, 1;
	cvt.u64.u32 	%rd8, %r31;
	cvt.s64.s32 	%rd9, %r6;
	cvt.u32.u64 	%r32, %rd8;
	cvt.u32.u64 	%r34, %rd22;
$L__BB305_4:
	setp.le.s64 	%p3, %rd24, %rd8;
	mov.f32 	%f92, 0fFF800000;
	mov.f32 	%f93, %f92;
	mov.f32 	%f94, %f92;
	@%p3 bra 	$L__BB305_8;
	setp.eq.s64 	%p4, %rd18, 1;
	setp.eq.s64 	%p5, %rd17, 1;
	setp.eq.s64 	%p6, %rd16, 1;
	cvt.u32.u64 	%r33, %rd49;
	mad.lo.s32 	%r35, %r34, %r33, %r32;
	div.s32 	%r36, %r35, %r7;
	mul.lo.s32 	%r37, %r36, %r7;
	sub.s32 	%r38, %r35, %r37;
	div.s32 	%r39, %r38, %r8;
	mul.lo.s32 	%r40, %r39, %r8;
	sub.s32 	%r41, %r38, %r40;
	selp.b32 	%r42, 0, %r36, %p6;
	selp.b32 	%r43, 0, %r39, %p5;
	selp.b32 	%r44, 0, %r41, %p4;
	mul.lo.s32 	%r45, %r10, %r42;
	mad.lo.s32 	%r46, %r11, %r43, %r45;
	mad.lo.s32 	%r47, %r12, %r44, %r46;
	shr.u32 	%r48, %r35, 31;
	add.s32 	%r49, %r35, %r48;
	shr.s32 	%r50, %r49, 1;
	mul.wide.s32 	%rd32, %r50, 8;
	add.s64 	%rd11, %rd1, %rd32;
	ld.global.f32 	%f27, [%rd11];
	shr.u32 	%r51, %r47, 31;
	add.s32 	%r52, %r47, %r51;
	shr.s32 	%r53, %r52, 1;
	mul.wide.s32 	%rd33, %r53, 2;
	add.s64 	%rd34, %rd2, %rd33;
	ld.global.v2.u8 	{%rs9, %rs10}, [%rd34];
	setp.eq.s16 	%p7, %rs9, 0;
	mul.f32 	%f28, %f27, %f25;
	selp.f32 	%f93, %f24, %f28, %p7;
	setp.eq.s16 	%p8, %rs10, 0;
	mov.f32 	%f92, %f24;
	@%p8 bra 	$L__BB305_7;
	ld.global.f32 	%f29, [%rd11+4];
	mul.f32 	%f92, %f29, %f25;
$L__BB305_7:
	max.f32 	%f30, %f93, 0fFF800000;
	max.f32 	%f94, %f30, %f92;
$L__BB305_8:
	mov.f32 	%f96, 0fFF800000;
	mov.f32 	%f97, %f96;
	mov.f32 	%f98, %f96;
	@%p3 bra 	$L__BB305_12;
	setp.eq.s64 	%p10, %rd18, 1;
	setp.eq.s64 	%p11, %rd17, 1;
	setp.eq.s64 	%p12, %rd16, 1;
	cvt.u32.u64 	%r54, %rd8;
	mov.b64 	%rd35, 1;
	cvt.u32.u64 	%r55, %rd35;
	cvt.u32.u64 	%r56, %rd49;
	add.s32 	%r57, %r56, %r55;
	mad.lo.s32 	%r59, %r34, %r57, %r54;
	div.s32 	%r60, %r59, %r7;
	mul.lo.s32 	%r61, %r60, %r7;
	sub.s32 	%r62, %r59, %r61;
	div.s32 	%r63, %r62, %r8;
	mul.lo.s32 	%r64, %r63, %r8;
	sub.s32 	%r65, %r62, %r64;
	selp.b32 	%r66, 0, %r60, %p12;
	selp.b32 	%r67, 0, %r63, %p11;
	selp.b32 	%r68, 0, %r65, %p10;
	mul.lo.s32 	%r69, %r10, %r66;
	mad.lo.s32 	%r70, %r11, %r67, %r69;
	mad.lo.s32 	%r71, %r12, %r68, %r70;
	shr.u32 	%r72, %r59, 31;
	add.s32 	%r73, %r59, %r72;
	shr.s32 	%r74, %r73, 1;
	mul.wide.s32 	%rd36, %r74, 8;
	add.s64 	%rd12, %rd1, %rd36;
	ld.global.f32 	%f32, [%rd12];
	shr.u32 	%r75, %r71, 31;
	add.s32 	%r76, %r71, %r75;
	shr.s32 	%r77, %r76, 1;
	mul.wide.s32 	%rd37, %r77, 2;
	add.s64 	%rd38, %rd2, %rd37;
	ld.global.v2.u8 	{%rs11, %rs12}, [%rd38];
	setp.eq.s16 	%p13, %rs11, 0;
	mul.f32 	%f33, %f32, %f25;
	selp.f32 	%f97, %f24, %f33, %p13;
	setp.eq.s16 	%p14, %rs12, 0;
	mov.f32 	%f96, %f24;
	@%p14 bra 	$L__BB305_11;
	ld.global.f32 	%f34, [%rd12+4];
	mul.f32 	%f96, %f34, %f25;
$L__BB305_11:
	max.f32 	%f35, %f97, 0fFF800000;
	max.f32 	%f98, %f35, %f96;
$L__BB305_12:
	mov.b32 	%r78, %f94;
	shfl.sync.bfly.b32	%r79|%p16, %r78, 1, 31, -1;
	mov.b32 	%f36, %r79;
	max.f32 	%f37, %f94, %f36;
	mov.b32 	%r80, %f98;
	shfl.sync.bfly.b32	%r81|%p17, %r80, 1, 31, -1;
	mov.b32 	%f38, %r81;
	max.f32 	%f39, %f98, %f38;
	sub.f32 	%f40, %f93, %f37;
	fma.rn.f32 	%f41, %f40, 0f3BBB989D, 0f3F000000;
	cvt.sat.f32.f32 	%f42, %f41;
	mov.f32 	%f43, 0f4B400001;
	mov.f32 	%f44, 0f437C0000;
	fma.rm.f32 	%f45, %f42, %f44, %f43;
	add.f32 	%f46, %f45, 0fCB40007F;
	neg.f32 	%f47, %f46;
	fma.rn.f32 	%f48, %f40, 0f3FB8AA3B, %f47;
	fma.rn.f32 	%f49, %f40, 0f32A57060, %f48;
	mov.b32 	%r82, %f45;
	shl.b32 	%r83, %r82, 23;
	mov.b32 	%f50, %r83;
	ex2.approx.ftz.f32 	%f51, %f49;
	mul.f32 	%f52, %f51, %f50;
	add.f32 	%f53, %f52, 0f00000000;
	sub.f32 	%f54, %f92, %f37;
	fma.rn.f32 	%f55, %f54, 0f3BBB989D, 0f3F000000;
	cvt.sat.f32.f32 	%f56, %f55;
	fma.rm.f32 	%f57, %f56, %f44, %f43;
	add.f32 	%f58, %f57, 0fCB40007F;
	neg.f32 	%f59, %f58;
	fma.rn.f32 	%f60, %f54, 0f3FB8AA3B, %f59;
	fma.rn.f32 	%f61, %f54, 0f32A57060, %f60;
	mov.b32 	%r84, %f57;
	shl.b32 	%r85, %r84, 23;
	mov.b32 	%f62, %r85;
	ex2.approx.ftz.f32 	%f63, %f61;
	mul.f32 	%f64, %f63, %f62;
	add.f32 	%f65, %f53, %f64;
	sub.f32 	%f66, %f97, %f39;
	fma.rn.f32 	%f67, %f66, 0f3BBB989D, 0f3F000000;
	cvt.sat.f32.f32 	%f68, %f67;
	fma.rm.f32 	%f69, %f68, %f44, %f43;
	add.f32 	%f70, %f69, 0fCB40007F;
	neg.f32 	%f71, %f70;
	fma.rn.f32 	%f72, %f66, 0f3FB8AA3B, %f71;
	fma.rn.f32 	%f73, %f66, 0f32A57060, %f72;
	mov.b32 	%r86, %f69;
	shl.b32 	%r87, %r86, 23;
	mov.b32 	%f74, %r87;
	ex2.approx.ftz.f32 	%f75, %f73;
	mul.f32 	%f17, %f75, %f74;
	add.f32 	%f76, %f17, 0f00000000;
	sub.f32 	%f77, %f96, %f39;
	fma.rn.f32 	%f78, %f77, 0f3BBB989D, 0f3F000000;
	cvt.sat.f32.f32 	%f79, %f78;
	fma.rm.f32 	%f80, %f79, %f44, %f43;
	add.f32 	%f81, %f80, 0fCB40007F;
	neg.f32 	%f82, %f81;
	fma.rn.f32 	%f83, %f77, 0f3FB8AA3B, %f82;
	fma.rn.f32 	%f84, %f77, 0f32A57060, %f83;
	mov.b32 	%r88, %f80;
	shl.b32 	%r89, %r88, 23;
	mov.b32 	%f85, %r89;
	ex2.approx.ftz.f32 	%f86, %f84;
	mul.f32 	%f18, %f86, %f85;
	add.f32 	%f87, %f76, %f18;
	mov.b32 	%r90, %f65;
	shfl.sync.bfly.b32	%r91|%p18, %r90, 1, 31, -1;
	mov.b32 	%f88, %r91;
	add.f32 	%f89, %f65, %f88;
	mov.b32 	%r92, %f87;
	shfl.sync.bfly.b32	%r93|%p19, %r92, 1, 31, -1;
	mov.b32 	%f90, %r93;
	add.f32 	%f19, %f87, %f90;
	div.rn.f32 	%f20, %f52, %f89;
	div.rn.f32 	%f21, %f64, %f89;
	@%p3 bra 	$L__BB305_14;
	mad.lo.s64 	%rd39, %rd49, %rd6, %rd8;
	shl.b64 	%rd40, %rd39, 2;
	add.s64 	%rd41, %rd5, %rd40;
	st.global.v2.f32 	[%rd41], {%f20, %f21};
$L__BB305_14:
	div.rn.f32 	%f22, %f17, %f19;
	div.rn.f32 	%f23, %f18, %f19;
	@%p3 bra 	$L__BB305_16;
	mad.lo.s64 	%rd42, %rd6, %rd49, %rd6;
	add.s64 	%rd43, %rd42, %rd8;
	shr.u64 	%rd44, %rd43, 63;
	add.s64 	%rd45, %rd43, %rd44;
	shl.b64 	%rd46, %rd45, 2;
	and.b64  	%rd47, %rd46, -8;
	add.s64 	%rd48, %rd5, %rd47;
	st.global.v2.f32 	[%rd48], {%f22, %f23};
$L__BB305_16:
	add.s64 	%rd49, %rd49, %rd9;
	setp.lt.s64 	%p21, %rd49, %rd23;
	@%p21 bra 	$L__BB305_4;
$L__BB305_17:
	ret;

}
	// .globl	_Z15SoftmaxWarpImplI22BroadcastScaleMaskLoadIffbLm3EiE11DirectStoreIffEfLi2ELi2ELi2ELi1ELb0EL9Algorithm0EEvT_T0_ll
.visible .entry _Z15SoftmaxWarpImplI22BroadcastScaleMaskLoadIffbLm3EiE11DirectStoreIffEfLi2ELi2ELi2ELi1ELb0EL9Algorithm0EEvT_T0_ll(
	.param .align 8 .b8 _Z15SoftmaxWarpImplI22BroadcastScaleMaskLoadIffbLm3EiE11DirectStoreIffEfLi2ELi2ELi2ELi1ELb0EL9Algorithm0EEvT_T0_ll_param_0[112],
	.param .align 8 .b8 _Z15SoftmaxWarpImplI22BroadcastScaleMaskLoadIffbLm3EiE11DirectStoreIffEfLi2ELi2ELi2ELi1ELb0EL9Algorithm0EEvT_T0_ll_param_1[16],
	.param .u64 _Z15SoftmaxWarpImplI22BroadcastScaleMaskLoadIffbLm3EiE11DirectStoreIffEfLi2ELi2ELi2ELi1ELb0EL9Algorithm0EEvT_T0_ll_param_2,
	.param .u64 _Z15SoftmaxWarpImplI22BroadcastScaleMaskLoadIffbLm3EiE11DirectStoreIffEfLi2ELi2ELi2ELi1ELb0EL9Algorithm0EEvT_T0_ll_param_3
)
{
	.reg .pred 	%p<11>;
	.reg .b16 	%rs<11>;
	.reg .b32 	%r<60>;
	.reg .b32 	%f<46>;
	.reg .b64 	%rd<42>;

	ld.param.v2.f32 	{%f6, %f7}, [_Z15SoftmaxWarpImplI22BroadcastScaleMaskLoadIffbLm3EiE11DirectStoreIffEfLi2ELi2ELi2ELi1ELb0EL9Algorithm0EEvT_T0_ll_param_0+104];
	ld.param.u64 	%rd23, [_Z15SoftmaxWarpImplI22BroadcastScaleMaskLoadIffbLm3EiE11DirectStoreIffEfLi2ELi2ELi2ELi1ELb0EL9Algorithm0EEvT_T0_ll_param_0+96];
	ld.param.u32 	%r12, [_Z15SoftmaxWarpImplI22BroadcastScaleMaskLoadIffbLm3EiE11DirectStoreIffEfLi2ELi2ELi2ELi1ELb0EL9Algorithm0EEvT_T0_ll_param_0+80];
	ld.param.v2.u32 	{%r10, %r11}, [_Z15SoftmaxWarpImplI22BroadcastScaleMaskLoadIffbLm3EiE11DirectStoreIffEfLi2ELi2ELi2ELi1ELb0EL9Algorithm0EEvT_T0_ll_param_0+72];
	ld.param.v2.u32 	{%r7, %r8}, [_Z15SoftmaxWarpImplI22BroadcastScaleMaskLoadIffbLm3EiE11DirectStoreIffEfLi2ELi2ELi2ELi1ELb0EL9Algorithm0EEvT_T0_ll_param_0+48];
	ld.param.u64 	%rd19, [_Z15SoftmaxWarpImplI22BroadcastScaleMaskLoadIffbLm3EiE11DirectStoreIffEfLi2ELi2ELi2ELi1ELb0EL9Algorithm0EEvT_T0_ll_param_0+32];
	ld.param.u64 	%rd18, [_Z15SoftmaxWarpImplI22BroadcastScaleMaskLoadIffbLm3EiE11DirectStoreIffEfLi2ELi2ELi2ELi1ELb0EL9Algorithm0EEvT_T0_ll_param_0+24];
	ld.param.u64 	%rd17, [_Z15SoftmaxWarpImplI22BroadcastScaleMaskLoadIffbLm3EiE11DirectStoreIffEfLi2ELi2ELi2ELi1ELb0EL9Algorithm0EEvT_T0_ll_param_0+16];
	ld.param.u64 	%rd16, [_Z15SoftmaxWarpImplI22BroadcastScaleMaskLoadIffbLm3EiE11DirectStoreIffEfLi2ELi2ELi2ELi1ELb0EL9Algorithm0EEvT_T0_ll_param_0+8];
	ld.param.u64 	%rd15, [_Z15SoftmaxWarpImplI22BroadcastScaleMaskLoadIffbLm3EiE11DirectStoreIffEfLi2ELi2ELi2ELi1ELb0EL9Algorithm0EEvT_T0_ll_param_0];
	ld.param.u64 	%rd4, [_Z15SoftmaxWarpImplI22BroadcastScaleMaskLoadIffbLm3EiE11DirectStoreIffEfLi2ELi2ELi2ELi1ELb0EL9Algorithm0EEvT_T0_ll_param_1];
	ld.param.u64 	%rd5, [_Z15SoftmaxWarpImplI22BroadcastScaleMaskLoadIffbLm3EiE11DirectStoreIffEfLi2ELi2ELi2ELi1ELb0EL9Algorithm0EEvT_T0_ll_param_1+8];
	ld.param.u64 	%rd24, [_Z15SoftmaxWarpImplI22BroadcastScaleMaskLoadIffbLm3EiE11DirectStoreIffEfLi2ELi2ELi2ELi1ELb0EL9Algorithm0EEvT_T0_ll_param_2];
	ld.param.u64 	%rd25, [_Z15SoftmaxWarpImplI22BroadcastScaleMaskLoadIffbLm3EiE11DirectStoreIffEfLi2ELi2ELi2ELi1ELb0EL9Algorithm0EEvT_T0_ll_param_3];
	setp.lt.s64 	%p1, %rd25, 5;
	@%p1 bra 	$L__BB306_2;
	mov.u64 	%rd26, $str;
	cvta.global.u64 	%rd27, %rd26;
	mov.u64 	%rd28, $str$1;
	cvta.global.u64 	%rd29, %rd28;
	mov.u64 	%rd30, __unnamed_297;
	cvta.global.u64 	%rd31, %rd30;
	{ // callseq 296, 0
	.param .b64 param0;
	st.param.b64 	[param0], %rd27;
	.param .b64 param1;
	st.param.b64 	[param1], %rd29;
	.param .b32 param2;
	st.param.b32 	[param2], 254;
	.param .b64 param3;
	st.param.b64 	[param3], %rd31;
	.param .b64 param4;
	st.param.b64 	[param4], 1;
	call.uni 
	__assertfail, 
	(
	param0, 
	param1, 
	param2, 
	param3, 
	param4
	);
	} // callseq 296
$L__BB306_2:
	mov.u32 	%r23, %ctaid.x;
	mov.u32 	%r24, %ntid.y;
	mov.u32 	%r25, %tid.y;
	mad.lo.s32 	%r26, %r23, %r24, %r25;
	mov.u32 	%r27, %nctaid.x;
	mul.lo.s32 	%r6, %r27, %r24;
	cvt.s64.s32 	%rd41, %r26;
	setp.le.s64 	%p2, %rd24, %rd41;
	@%p2 bra 	$L__BB306_7;
	mov.u32 	%r28, %tid.x;
	shl.b32 	%r29, %r28, 1;
	cvt.u64.u32 	%rd7, %r29;
	cvta.to.global.u64 	%rd8, %rd4;
	cvta.to.global.u64 	%rd9, %rd16;
	cvta.to.global.u64 	%rd10, %rd15;
	cvt.s64.s32 	%rd11, %r6;
	cvt.u32.u64 	%r30, %rd7;
	cvt.u32.u64 	%r32, %rd23;
$L__BB306_4:
	setp.eq.s64 	%p3, %rd19, 1;
	setp.eq.s64 	%p4, %rd18, 1;
	setp.eq.s64 	%p5, %rd17, 1;
	cvt.u32.u64 	%r31, %rd41;
	mad.lo.s32 	%r33, %r32, %r31, %r30;
	div.s32 	%r34, %r33, %r7;
	mul.lo.s32 	%r35, %r34, %r7;
	sub.s32 	%r36, %r33, %r35;
	div.s32 	%r37, %r36, %r8;
	mul.lo.s32 	%r38, %r37, %r8;
	sub.s32 	%r39, %r36, %r38;
	selp.b32 	%r40, 0, %r34, %p5;
	selp.b32 	%r41, 0, %r37, %p4;
	selp.b32 	%r42, 0, %r39, %p3;
	mul.lo.s32 	%r43, %r10, %r40;
	mad.lo.s32 	%r44, %r11, %r41, %r43;
	mad.lo.s32 	%r45, %r12, %r42, %r44;
	shr.u32 	%r46, %r33, 31;
	add.s32 	%r47, %r33, %r46;
	shr.s32 	%r48, %r47, 1;
	mul.wide.s32 	%rd32, %r48, 8;
	add.s64 	%rd13, %rd10, %rd32;
	ld.global.f32 	%f8, [%rd13];
	shr.u32 	%r49, %r45, 31;
	add.s32 	%r50, %r45, %r49;
	shr.s32 	%r51, %r50, 1;
	mul.wide.s32 	%rd33, %r51, 2;
	add.s64 	%rd34, %rd9, %rd33;
	ld.global.v2.u8 	{%rs9, %rs10}, [%rd34];
	setp.eq.s16 	%p6, %rs9, 0;
	mul.f32 	%f9, %f8, %f7;
	selp.f32 	%f3, %f6, %f9, %p6;
	setp.eq.s16 	%p7, %rs10, 0;
	mov.f32 	%f45, %f6;
	@%p7 bra 	$L__BB306_6;
	ld.global.f32 	%f10, [%rd13+4];
	mul.f32 	%f45, %f10, %f7;
$L__BB306_6:
	max.f32 	%f11, %f3, 0fFF800000;
	max.f32 	%f12, %f11, %f45;
	mov.b32 	%r52, %f12;
	shfl.sync.bfly.b32	%r53|%p8, %r52, 1, 31, -1;
	mov.b32 	%f13, %r53;
	max.f32 	%f14, %f12, %f13;
	sub.f32 	%f15, %f3, %f14;
	fma.rn.f32 	%f16, %f15, 0f3BBB989D, 0f3F000000;
	cvt.sat.f32.f32 	%f17, %f16;
	mov.f32 	%f18, 0f4B400001;
	mov.f32 	%f19, 0f437C0000;
	fma.rm.f32 	%f20, %f17, %f19, %f18;
	add.f32 	%f21, %f20, 0fCB40007F;
	neg.f32 	%f22, %f21;
	fma.rn.f32 	%f23, %f15, 0f3FB8AA3B, %f22;
	fma.rn.f32 	%f24, %f15, 0f32A57060, %f23;
	mov.b32 	%r54, %f20;
	shl.b32 	%r55, %r54, 23;
	mov.b32 	%f25, %r55;
	ex2.approx.ftz.f32 	%f26, %f24;
	mul.f32 	%f27, %f26, %f25;
	add.f32 	%f28, %f27, 0f00000000;
	sub.f32 	%f29, %f45, %f14;
	fma.rn.f32 	%f30, %f29, 0f3BBB989D, 0f3F000000;
	cvt.sat.f32.f32 	%f31, %f30;
	fma.rm.f32 	%f32, %f31, %f19, %f18;
	add.f32 	%f33, %f32, 0fCB40007F;
	neg.f32 	%f34, %f33;
	fma.rn.f32 	%f35, %f29, 0f3FB8AA3B, %f34;
	fma.rn.f32 	%f36, %f29, 0f32A57060, %f35;
	mov.b32 	%r56, %f32;
	shl.b32 	%r57, %r56, 23;
	mov.b32 	%f37, %r57;
	ex2.approx.ftz.f32 	%f38, %f36;
	mul.f32 	%f39, %f38, %f37;
	add.f32 	%f40, %f28, %f39;
	mov.b32 	%r58, %f40;
	shfl.sync.bfly.b32	%r59|%p9, %r58, 1, 31, -1;
	mov.b32 	%f41, %r59;
	add.f32 	%f42, %f40, %f41;
	div.rn.f32 	%f43, %f27, %f42;
	div.rn.f32 	%f44, %f39, %f42;
	mad.lo.s64 	%rd35, %rd41, %rd5, %rd7;
	shr.u64 	%rd36, %rd35, 63;
	add.s64 	%rd37, %rd35, %rd36;
	shl.b64 	%rd38, %rd37, 2;
	and.b64  	%rd39, %rd38, -8;
	add.s64 	%rd40, %rd8, %rd39;
	st.global.v2.f32 	[%rd40], {%f43, %f44};
	add.s64 	%rd41, %rd41, %rd11;
	setp.lt.s64 	%p10, %rd41, %rd24;
	@%p10 bra 	$L__BB306_4;
$L__BB306_7:
	ret;

}
	// .globl	_Z15SoftmaxWarpImplI22BroadcastScaleMaskLoadIffbLm3EiE11DirectStoreIffEfLi2ELi2ELi2ELi1ELb1EL9Algorithm0EEvT_T0_ll
.visible .entry _Z15SoftmaxWarpImplI22BroadcastScaleMaskLoadIffbLm3EiE11DirectStoreIffEfLi2ELi2ELi2ELi1ELb1EL9Algorithm0EEvT_T0_ll(
	.param .align 8 .b8 _Z15SoftmaxWarpImplI22BroadcastScaleMaskLoadIffbLm3EiE11DirectStoreIffEfLi2ELi2ELi2ELi1ELb1EL9Algorithm0EEvT_T0_ll_param_0[112],
	.param .align 8 .b8 _Z15SoftmaxWarpImplI22BroadcastScaleMaskLoadIffbLm3EiE11DirectStoreIffEfLi2ELi2ELi2ELi1ELb1EL9Algorithm0EEvT_T0_ll_param_1[16],
	.param .u64 _Z15SoftmaxWarpImplI22BroadcastScaleMaskLoadIffbLm3EiE11DirectStoreIffEfLi2ELi2ELi2ELi1ELb1EL9Algorithm0EEvT_T0_ll_param_2,
	.param .u64 _Z15SoftmaxWarpImplI22BroadcastScaleMaskLoadIffbLm3EiE11DirectStoreIffEfLi2ELi2ELi2ELi1ELb1EL9Algorithm0EEvT_T0_ll_param_3
)
{
	.reg .pred 	%p<13>;
	.reg .b16 	%rs<11>;
	.reg .b32 	%r<60>;
	.reg .b32 	%f<53>;
	.reg .b64 	%rd<40>;

	ld.param.u64 	%rd21, [_Z15SoftmaxWarpImplI22BroadcastScaleMaskLoadIffbLm3EiE11DirectStoreIffEfLi2ELi2ELi2ELi1ELb1EL9Algorithm0EEvT_T0_ll_param_1+8];
	ld.param.u64 	%rd20, [_Z15SoftmaxWarpImplI22BroadcastScaleMaskLoadIffbLm3EiE11DirectStoreIffEfLi2ELi2ELi2ELi1ELb1EL9Algorithm0EEvT_T0_ll_param_1];
	ld.param.v2.f32 	{%f12, %f13}, [_Z15SoftmaxWarpImplI22BroadcastScaleMaskLoadIffbLm3EiE11DirectStoreIffEfLi2ELi2ELi2ELi1ELb1EL9Algorithm0EEvT_T0_ll_param_0+104];
	ld.param.u64 	%rd19, [_Z15SoftmaxWarpImplI22BroadcastScaleMaskLoadIffbLm3EiE11DirectStoreIffEfLi2ELi2ELi2ELi1ELb1EL9Algorithm0EEvT_T0_ll_param_0+96];
	ld.param.u32 	%r12, [_Z15SoftmaxWarpImplI22BroadcastScaleMaskLoadIffbLm3EiE11DirectStoreIffEfLi2ELi2ELi2ELi1ELb1EL9Algorithm0EEvT_T0_ll_param_0+80];
	ld.param.v2.u32 	{%r10, %r11}, [_Z15SoftmaxWarpImplI22BroadcastScaleMaskLoadIffbLm3EiE11DirectStoreIffEfLi2ELi2ELi2ELi1ELb1EL9Algorithm0EEvT_T0_ll_param_0+72];
	ld.param.v2.u32 	{%r7, %r8}, [_Z15SoftmaxWarpImplI22BroadcastScaleMaskLoadIffbLm3EiE11DirectStoreIffEfLi2ELi2ELi2ELi1ELb1EL9Algorithm0EEvT_T0_ll_param_0+48];
	ld.param.u64 	%rd15, [_Z15SoftmaxWarpImplI22BroadcastScaleMaskLoadIffbLm3EiE11DirectStoreIffEfLi2ELi2ELi2ELi1ELb1EL9Algorithm0EEvT_T0_ll_param_0+32];
	ld.param.u64 	%rd14, [_Z15SoftmaxWarpImplI22BroadcastScaleMaskLoadIffbLm3EiE11DirectStoreIffEfLi2ELi2ELi2ELi1ELb1EL9Algorithm0EEvT_T0_ll_param_0+24];
	ld.param.u64 	%rd13, [_Z15SoftmaxWarpImplI22BroadcastScaleMaskLoadIffbLm3EiE11DirectStoreIffEfLi2ELi2ELi2ELi1ELb1EL9Algorithm0EEvT_T0_ll_param_0+16];
	ld.param.u64 	%rd12, [_Z15SoftmaxWarpImplI22BroadcastScaleMaskLoadIffbLm3EiE11DirectStoreIffEfLi2ELi2ELi2ELi1ELb1EL9Algorithm0EEvT_T0_ll_param_0+8];
	ld.param.u64 	%rd11, [_Z15SoftmaxWarpImplI22BroadcastScaleMaskLoadIffbLm3EiE11DirectStoreIffEfLi2ELi2ELi2ELi1ELb1EL9Algorithm0EEvT_T0_ll_param_0];
	ld.param.u64 	%rd22, [_Z15SoftmaxWarpImplI22BroadcastScaleMaskLoadIffbLm3EiE11DirectStoreIffEfLi2ELi2ELi2ELi1ELb1EL9Algorithm0EEvT_T0_ll_param_2];
	ld.param.u64 	%rd23, [_Z15SoftmaxWarpImplI22BroadcastScaleMaskLoadIffbLm3EiE11DirectStoreIffEfLi2ELi2ELi2ELi1ELb1EL9Algorithm0EEvT_T0_ll_param_3];
	setp.lt.s64 	%p1, %rd23, 5;
	@%p1 bra 	$L__BB307_2;
	mov.u64 	%rd24, $str;
	cvta.global.u64 	%rd25, %rd24;
	mov.u64 	%rd26, $str$1;
	cvta.global.u64 	%rd27, %rd26;
	mov.u64 	%rd28, __unnamed_298;
	cvta.global.u64 	%rd29, %rd28;
	{ // callseq 297, 0
	.param .b64 param0;
	st.param.b64 	[param0], %rd25;
	.param .b64 param1;
	st.param.b64 	[param1], %rd27;
	.param .b32 param2;
	st.param.b32 	[param2], 254;
	.param .b64 param3;
	st.param.b64 	[param3], %rd29;
	.param .b64 param4;
	st.param.b64 	[param4], 1;
	call.uni 
	__assertfail, 
	(
	param0, 
	param1, 
	param2, 
	param3, 
	param4
	);
	} // callseq 297
$L__BB307_2:
	mov.u32 	%r23, %ctaid.x;
	mov.u32 	%r24, %ntid.y;
	mov.u32 	%r25, %tid.y;
	mad.lo.s32 	%r26, %r23, %r24, %r25;
	mov.u32 	%r27, %nctaid.x;
	mul.lo.s32 	%r6, %r27, %r24;
	cvt.s64.s32 	%rd39, %r26;
	setp.le.s64 	%p2, %rd22, %rd39;
	@%p2 bra 	$L__BB307_11;
	mov.u32 	%r28, %tid.x;
	shl.b32 	%r29, %r28, 1;
	cvt.u64.u32 	%rd3, %r29;
	cvta.to.global.u64 	%rd4, %rd20;
	cvta.to.global.u64 	%rd5, %rd12;
	cvta.to.global.u64 	%rd6, %rd11;
	cvt.s64.s32 	%rd7, %r6;
	cvt.u32.u64 	%r30, %rd3;
	cvt.u32.u64 	%r32, %rd19;
$L__BB307_4:
	setp.le.s64 	%p3, %rd23, %rd3;
	mov.f32 	%f50, 0fFF800000;
	mov.f32 	%f51, %f50;
	mov.f32 	%f52, %f50;
	@%p3 bra 	$L__BB307_8;
	setp.eq.s64 	%p4, %rd15, 1;
	setp.eq.s64 	%p5, %rd14, 1;
	setp.eq.s64 	%p6, %rd13, 1;
	cvt.u32.u64 	%r31, %rd39;
	mad.lo.s32 	%r33, %r32, %r31, %r30;
	div.s32 	%r34, %r33, %r7;
	mul.lo.s32 	%r35, %r34, %r7;
	sub.s32 	%r36, %r33, %r35;
	div.s32 	%r37, %r36, %r8;
	mul.lo.s32 	%r38, %r37, %r8;
	sub.s32 	%r39, %r36, %r38;
	selp.b32 	%r40, 0, %r34, %p6;
	selp.b32 	%r41, 0, %r37, %p5;
	selp.b32 	%r42, 0, %r39, %p4;
	mul.lo.s32 	%r43, %r10, %r40;
	mad.lo.s32 	%r44, %r11, %r41, %r43;
	mad.lo.s32 	%r45, %r12, %r42, %r44;
	shr.u32 	%r46, %r33, 31;
	add.s32 	%r47, %r33, %r46;
	shr.s32 	%r48, %r47, 1;
	mul.wide.s32 	%rd30, %r48, 8;
	add.s64 	%rd9, %rd6, %rd30;
	ld.global.f32 	%f15, [%rd9];
	shr.u32 	%r49, %r45, 31;
	add.s32 	%r50, %r45, %r49;
	shr.s32 	%r51, %r50, 1;
	mul.wide.s32 	%rd31, %r51, 2;
	add.s64 	%rd32, %rd5, %rd31;
	ld.global.v2.u8 	{%rs9, %rs10}, [%rd32];
	setp.eq.s16 	%p7, %rs9, 0;
	mul.f32 	%f16, %f15, %f13;
	selp.f32 	%f51, %f12, %f16, %p7;
	setp.eq.s16 	%p8, %rs10, 0;
	mov.f32 	%f50, %f12;
	@%p8 bra 	$L__BB307_7;
	ld.global.f32 	%f17, [%rd9+4];
	mul.f32 	%f50, %f17, %f13;
$L__BB307_7:
	max.f32 	%f18, %f51, 0fFF800000;
	max.f32 	%f52, %f18, %f50;
$L__BB307_8:
	mov.b32 	%r52, %f52;
	shfl.sync.bfly.b32	%r53|%p10, %r52, 1, 31, -1;
	mov.b32 	%f19, %r53;
	max.f32 	%f20, %f52, %f19;
	sub.f32 	%f21, %f51, %f20;
	fma.rn.f32 	%f22, %f21, 0f3BBB989D, 0f3F000000;
	cvt.sat.f32.f32 	%f23, %f22;
	mov.f32 	%f24, 0f4B400001;
	mov.f32 	%f25, 0f437C0000;
	fma.rm.f32 	%f26, %f23, %f25, %f24;
	add.f32 	%f27, %f26, 0fCB40007F;
	neg.f32 	%f28, %f27;
	fma.rn.f32 	%f29, %f21, 0f3FB8AA3B, %f28;
	fma.rn.f32 	%f30, %f21, 0f32A57060, %f29;
	mov.b32 	%r54, %f26;
	shl.b32 	%r55, %r54, 23;
	mov.b32 	%f31, %r55;
	ex2.approx.ftz.f32 	%f32, %f30;
	mul.f32 	%f33, %f32, %f31;
	add.f32 	%f34, %f33, 0f00000000;
	sub.f32 	%f35, %f50, %f20;
	fma.rn.f32 	%f36, %f35, 0f3BBB989D, 0f3F000000;
	cvt.sat.f32.f32 	%f37, %f36;
	fma.rm.f32 	%f38, %f37, %f25, %f24;
	add.f32 	%f39, %f38, 0fCB40007F;
	neg.f32 	%f40, %f39;
	fma.rn.f32 	%f41, %f35, 0f3FB8AA3B, %f40;
	fma.rn.f32 	%f42, %f35, 0f32A57060, %f41;
	mov.b32 	%r56, %f38;
	shl.b32 	%r57, %r56, 23;
	mov.b32 	%f43, %r57;
	ex2.approx.ftz.f32 	%f44, %f42;
	mul.f32 	%f45, %f44, %f43;
	add.f32 	%f46, %f34, %f45;
	mov.b32 	%r58, %f46;
	shfl.sync.bfly.b32	%r59|%p11, %r58, 1, 31, -1;
	mov.b32 	%f47, %r59;
	add.f32 	%f48, %f46, %f47;
	div.rn.f32 	%f10, %f33, %f48;
	div.rn.f32 	%f11, %f45, %f48;
	@%p3 bra 	$L__BB307_10;
	mad.lo.s64 	%rd33, %rd39, %rd21, %rd3;
	shr.u64 	%rd34, %rd33, 63;
	add.s64 	%rd35, %rd33, %rd34;
	shl.b64 	%rd36, %rd35, 2;
	and.b64  	%rd37, %rd36, -8;
	add.s64 	%rd38, %rd4, %rd37;
	st.global.v2.f32 	[%rd38], {%f10, %f11};
$L__BB307_10:
	add.s64 	%rd39, %rd39, %rd7;
	setp.lt.s64 	%p12, %rd39, %rd22;
	@%p12 bra 	$L__BB307_4;
$L__BB307_11:
	ret;

}
	// .globl	_Z15SoftmaxWarpImplI22BroadcastScaleMaskLoadIffbLm3EiE11DirectStoreIffEfLi2ELi2ELi4ELi2ELb0EL9Algorithm0EEvT_T0_ll
.visible .entry _Z15SoftmaxWarpImplI22BroadcastScaleMaskLoadIffbLm3EiE11DirectStoreIffEfLi2ELi2ELi4ELi2ELb0EL9Algorithm0EEvT_T0_ll(
	.param .align 8 .b8 _Z15SoftmaxWarpImplI22BroadcastScaleMaskLoadIffbLm3EiE11DirectStoreIffEfLi2ELi2ELi4ELi2ELb0EL9Algorithm0EEvT_T0_ll_param_0[112],
	.param .align 8 .b8 _Z15SoftmaxWarpImplI22BroadcastScaleMaskLoadIffbLm3EiE11DirectStoreIffEfLi2ELi2ELi4ELi2ELb0EL9Algorithm0EEvT_T0_ll_param_1[16],
	.param .u64 _Z15SoftmaxWarpImplI22BroadcastScaleMaskLoadIffbLm3EiE11DirectStoreIffEfLi2ELi2ELi4ELi2ELb0EL9Algorithm0EEvT_T0_ll_param_2,
	.param .u64 _Z15SoftmaxWarpImplI22BroadcastScaleMaskLoadIffbLm3EiE11DirectStoreIffEfLi2ELi2ELi4ELi2ELb0EL9Algorithm0EEvT_T0_ll_param_3
)
{
	.reg .pred 	%p<22>;
	.reg .b16 	%rs<5>;
	.reg .b32 	%r<84>;
	.reg .b32 	%f<91>;
	.reg .b64 	%rd<45>;

	ld.param.u64 	%rd18, [_Z15SoftmaxWarpImplI22BroadcastScaleMaskLoadIffbLm3EiE11DirectStoreIffEfLi2ELi2ELi4ELi2ELb0EL9Algorithm0EEvT_T0_ll_param_1+8];
	ld.param.u64 	%rd17, [_Z15SoftmaxWarpImplI22BroadcastScaleMaskLoadIffbLm3EiE11DirectStoreIffEfLi2ELi2ELi4ELi2ELb0EL9Algorithm0EEvT_T0_ll_param_1];
	ld.param.u64 	%rd3, [_Z15SoftmaxWarpImplI22BroadcastScaleMaskLoadIffbLm3EiE11DirectStoreIffEfLi2ELi2ELi4ELi2ELb0EL9Algorithm0EEvT_T0_ll_param_0+32];
	ld.param.u64 	%rd4, [_Z15SoftmaxWarpImplI22BroadcastScaleMaskLoadIffbLm3EiE11DirectStoreIffEfLi2ELi2ELi4ELi2ELb0EL9Algorithm0EEvT_T0_ll_param_0+24];
	ld.param.u64 	%rd5, [_Z15SoftmaxWarpImplI22BroadcastScaleMaskLoadIffbLm3EiE11DirectStoreIffEfLi2ELi2ELi4ELi2ELb0EL9Algorithm0EEvT_T0_ll_param_0+16];
	ld.param.v2.u32 	{%r1, %r2}, [_Z15SoftmaxWarpImplI22BroadcastScaleMaskLoadIffbLm3EiE11DirectStoreIffEfLi2ELi2ELi4ELi2ELb0EL9Algorithm0EEvT_T0_ll_param_0+48];
	ld.param.v2.u32 	{%r3, %r4}, [_Z15SoftmaxWarpImplI22BroadcastScaleMaskLoadIffbLm3EiE11DirectStoreIffEfLi2ELi2ELi4ELi2ELb0EL9Algorithm0EEvT_T0_ll_param_0+72];
	ld.param.u32 	%r5, [_Z15SoftmaxWarpImplI22BroadcastScaleMaskLoadIffbLm3EiE11DirectStoreIffEfLi2ELi2ELi4ELi2ELb0EL9Algorithm0EEvT_T0_ll_param_0+80];
	ld.param.u64 	%rd6, [_Z15SoftmaxWarpImplI22BroadcastScaleMaskLoadIffbLm3EiE11DirectStoreIffEfLi2ELi2ELi4ELi2ELb0EL9Algorithm0EEvT_T0_ll_param_0+96];
	ld.param.v2.f32 	{%f1, %f2}, [_Z15SoftmaxWarpImplI22BroadcastScaleMaskLoadIffbLm3EiE11DirectStoreIffEfLi2ELi2ELi4ELi2ELb0EL9Algorithm0EEvT_T0_ll_param_0+104];
	ld.param.u64 	%rd20, [_Z15SoftmaxWarpImplI22BroadcastScaleMaskLoadIffbLm3EiE11DirectStoreIffEfLi2ELi2ELi4ELi2ELb0EL9Algorithm0EEvT_T0_ll_param_0+8];
	ld.param.u64 	%rd21, [_Z15SoftmaxWarpImplI22BroadcastScaleMaskLoadIffbLm3EiE11DirectStoreIffEfLi2ELi2ELi4ELi2ELb0EL9Algorithm0EEvT_T0_ll_param_0];
	ld.param.u64 	%rd19, [_Z15SoftmaxWarpImplI22BroadcastScaleMaskLoadIffbLm3EiE11DirectStoreIffEfLi2ELi2ELi4ELi2ELb0EL9Algorithm0EEvT_T0_ll_param_2];
	ld.param.u64 	%rd22, [_Z15SoftmaxWarpImplI22BroadcastScaleMaskLoadIffbLm3EiE11DirectStoreIffEfLi2ELi2ELi4ELi2ELb0EL9Algorithm0EEvT_T0_ll_param_3];
	cvta.to.global.u64 	%rd1, %rd21;
	cvta.to.global.u64 	%rd2, %rd20;
	setp.lt.s64 	%p1, %rd22, 9;
	@%p1 bra 	$L__BB308_2;
	mov.u64 	%rd23, $str;
	cvta.global.u64 	%rd24, %rd23;
	mov.u64 	%rd25, $str$1;
	cvta.global.u64 	%rd26, %rd25;
	mov.u64 	%rd27, __unnamed_299;
	cvta.global.u64 	%rd28, %rd27;
	{ // callseq 298, 0
	.param .b64 param0;
	st.param.b64 	[param0], %rd24;
	.param .b64 param1;
	st.param.b64 	[param1], %rd26;
	.param .b32 param2;
	st.param.b32 	[param2], 254;
	.param .b64 param3;
	st.param.b64 	[param3], %rd28;
	.param .b64 param4;
	st.param.b64 	[param4], 1;
	call.uni 
	__assertfail, 
	(
	param0, 
	param1, 
	param2, 
	param3, 
	param4
	);
	} // callseq 298
$L__BB308_2:
	mov.u32 	%r7, %ctaid.x;
	mov.u32 	%r8, %ntid.y;
	mov.u32 	%r9, %tid.y;
	mad.lo.s32 	%r10, %r7, %r8, %r9;
	mov.u32 	%r11, %nctaid.x;
	mul.lo.s32 	%r12, %r8, %r11;
	shl.b32 	%r6, %r12, 1;
	shl.b32 	%r13, %r10, 1;
	cvt.s64.s32 	%rd44, %r13;
	setp.le.s64 	%p2, %rd19, %rd44;
	@%p2 bra 	$L__BB308_9;
	cvta.to.global.u64 	%rd9, %rd17;
	mov.u32 	%r14, %tid.x;
	shl.b32 	%r15, %r14, 1;
	cvt.u64.u32 	%rd10, %r15;
	cvt.s64.s32 	%rd11, %r6;
	cvt.u32.u64 	%r16, %rd10;
$L__BB308_4:
	setp.eq.s64 	%p3, %rd3, 1;
	setp.eq.s64 	%p4, %rd4, 1;
	setp.eq.s64 	%p5, %rd5, 1;
	mul.lo.s64 	%rd13, %rd6, %rd44;
	cvt.u32.u64 	%r17, %rd13;
	add.s32 	%r18, %r16, %r17;
	div.s32 	%r19, %r18, %r1;
	mul.lo.s32 	%r20, %r19, %r1;
	sub.s32 	%r21, %r18, %r20;
	div.s32 	%r22, %r21, %r2;
	mul.lo.s32 	%r23, %r22, %r2;
	sub.s32 	%r24, %r21, %r23;
	selp.b32 	%r25, 0, %r19, %p5;
	selp.b32 	%r26, 0, %r22, %p4;
	selp.b32 	%r27, 0, %r24, %p3;
	mul.lo.s32 	%r28, %r3, %r25;
	mad.lo.s32 	%r29, %r4, %r26, %r28;
	mad.lo.s32 	%r30, %r5, %r27, %r29;
	shr.u32 	%r31, %r18, 31;
	add.s32 	%r32, %r18, %r31;
	shr.s32 	%r33, %r32, 1;
	mul.wide.s32 	%rd29, %r33, 8;
	add.s64 	%rd14, %rd1, %rd29;
	ld.global.f32 	%f9, [%rd14];
	shr.u32 	%r34, %r30, 31;
	add.s32 	%r35, %r30, %r34;
	shr.s32 	%r36, %r35, 1;
	mul.wide.s32 	%rd30, %r36, 2;
	add.s64 	%rd31, %rd2, %rd30;
	ld.global.v2.u8 	{%rs1, %rs2}, [%rd31];
	setp.eq.s16 	%p6, %rs1, 0;
	mul.f32 	%f10, %f9, %f2;
	selp.f32 	%f3, %f1, %f10, %p6;
	setp.eq.s16 	%p7, %rs2, 0;
	mov.f32 	%f89, %f1;
	@%p7 bra 	$L__BB308_6;
	ld.global.f32 	%f11, [%rd14+4];
	mul.f32 	%f89, %f11, %f2;
$L__BB308_6:
	cvt.u32.u64 	%r37, %rd10;
	cvt.u32.u64 	%r38, %rd6;
	add.s32 	%r40, %r17, %r38;
	add.s32 	%r41, %r37, %r40;
	div.s32 	%r42, %r41, %r1;
	mul.lo.s32 	%r43, %r42, %r1;
	sub.s32 	%r44, %r41, %r43;
	div.s32 	%r45, %r44, %r2;
	mul.lo.s32 	%r46, %r45, %r2;
	sub.s32 	%r47, %r44, %r46;
	selp.b32 	%r48, 0, %r42, %p5;
	selp.b32 	%r49, 0, %r45, %p4;
	selp.b32 	%r50, 0, %r47, %p3;
	mul.lo.s32 	%r51, %r3, %r48;
	mad.lo.s32 	%r52, %r4, %r49, %r51;
	mad.lo.s32 	%r53, %r5, %r50, %r52;
	shr.u32 	%r54, %r41, 31;
	add.s32 	%r55, %r41, %r54;
	shr.s32 	%r56, %r55, 1;
	mul.wide.s32 	%rd32, %r56, 8;
	add.s64 	%rd15, %rd1, %rd32;
	ld.global.f32 	%f12, [%rd15];
	shr.u32 	%r57, %r53, 31;
	add.s32 	%r58, %r53, %r57;
	shr.s32 	%r59, %r58, 1;
	mul.wide.s32 	%rd33, %r59, 2;
	add.s64 	%rd34, %rd2, %rd33;
	ld.global.v2.u8 	{%rs3, %rs4}, [%rd34];
	setp.eq.s16 	%p11, %rs3, 0;
	mul.f32 	%f13, %f12, %f2;
	selp.f32 	%f6, %f1, %f13, %p11;
	setp.eq.s16 	%p12, %rs4, 0;
	mov.f32 	%f90, %f1;
	@%p12 bra 	$L__BB308_8;
	ld.global.f32 	%f14, [%rd15+4];
	mul.f32 	%f90, %f14, %f2;
$L__BB308_8:
	max.f32 	%f15, %f3, 0fFF800000;
	max.f32 	%f16, %f15, %f89;
	max.f32 	%f17, %f6, 0fFF800000;
	max.f32 	%f18, %f17, %f90;
	mov.b32 	%r60, %f16;
	shfl.sync.bfly.b32	%r61|%p13, %r60, 2, 31, -1;
	mov.b32 	%f19, %r61;
	max.f32 	%f20, %f16, %f19;
	mov.b32 	%r62, %f20;
	shfl.sync.bfly.b32	%r63|%p14, %r62, 1, 31, -1;
	mov.b32 	%f21, %r63;
	max.f32 	%f22, %f20, %f21;
	mov.b32 	%r64, %f18;
	shfl.sync.bfly.b32	%r65|%p15, %r64, 2, 31, -1;
	mov.b32 	%f23, %r65;
	max.f32 	%f24, %f18, %f23;
	mov.b32 	%r66, %f24;
	shfl.sync.bfly.b32	%r67|%p16, %r66, 1, 31, -1;
	mov.b32 	%f25, %r67;
	max.f32 	%f26, %f24, %f25;
	sub.f32 	%f27, %f3, %f22;
	fma.rn.f32 	%f28, %f27, 0f3BBB989D, 0f3F000000;
	cvt.sat.f32.f32 	%f29, %f28;
	mov.f32 	%f30, 0f4B400001;
	mov.f32 	%f31, 0f437C0000;
	fma.rm.f32 	%f32, %f29, %f31, %f30;
	add.f32 	%f33, %f32, 0fCB40007F;
	neg.f32 	%f34, %f33;
	fma.rn.f32 	%f35, %f27, 0f3FB8AA3B, %f34;
	fma.rn.f32 	%f36, %f27, 0f32A57060, %f35;
	mov.b32 	%r68, %f32;
	shl.b32 	%r69, %r68, 23;
	mov.b32 	%f37, %r69;
	ex2.approx.ftz.f32 	%f38, %f36;
	mul.f32 	%f39, %f38, %f37;
	add.f32 	%f40, %f39, 0f00000000;
	sub.f32 	%f41, %f89, %f22;
	fma.rn.f32 	%f42, %f41, 0f3BBB989D, 0f3F000000;
	cvt.sat.f32.f32 	%f43, %f42;
	fma.rm.f32 	%f44, %f43, %f31, %f30;
	add.f32 	%f45, %f44, 0fCB40007F;
	neg.f32 	%f46, %f45;
	fma.rn.f32 	%f47, %f41, 0f3FB8AA3B, %f46;
	fma.rn.f32 	%f48, %f41, 0f32A57060, %f47;
	mov.b32 	%r70, %f44;
	shl.b32 	%r71, %r70, 23;
	mov.b32 	%f49, %r71;
	ex2.approx.ftz.f32 	%f50, %f48;
	mul.f32 	%f51, %f50, %f49;
	add.f32 	%f52, %f40, %f51;
	sub.f32 	%f53, %f6, %f26;
	fma.rn.f32 	%f54, %f53, 0f3BBB989D, 0f3F000000;
	cvt.sat.f32.f32 	%f55, %f54;
	fma.rm.f32 	%f56, %f55, %f31, %f30;
	add.f32 	%f57, %f56, 0fCB40007F;
	neg.f32 	%f58, %f57;
	fma.rn.f32 	%f59, %f53, 0f3FB8AA3B, %f58;
	fma.rn.f32 	%f60, %f53, 0f32A57060, %f59;
	mov.b32 	%r72, %f56;
	shl.b32 	%r73, %r72, 23;
	mov.b32 	%f61, %r73;
	ex2.approx.ftz.f32 	%f62, %f60;
	mul.f32 	%f63, %f62, %f61;
	add.f32 	%f64, %f63, 0f00000000;
	sub.f32 	%f65, %f90, %f26;
	fma.rn.f32 	%f66, %f65, 0f3BBB989D, 0f3F000000;
	cvt.sat.f32.f32 	%f67, %f66;
	fma.rm.f32 	%f68, %f67, %f31, %f30;
	add.f32 	%f69, %f68, 0fCB40007F;
	neg.f32 	%f70, %f69;
	fma.rn.f32 	%f71, %f65, 0f3FB8AA3B, %f70;
	fma.rn.f32 	%f72, %f65, 0f32A57060, %f71;
	mov.b32 	%r74, %f68;
	shl.b32 	%r75, %r74, 23;
	mov.b32 	%f73, %r75;
	ex2.approx.ftz.f32 	%f74, %f72;
	mul.f32 	%f75, %f74, %f73;
	add.f32 	%f76, %f64, %f75;
	mov.b32 	%r76, %f52;
	shfl.sync.bfly.b32	%r77|%p17, %r76, 2, 31, -1;
	mov.b32 	%f77, %r77;
	add.f32 	%f78, %f52, %f77;
	mov.b32 	%r78, %f78;
	shfl.sync.bfly.b32	%r79|%p18, %r78, 1, 31, -1;
	mov.b32 	%f79, %r79;
	add.f32 	%f80, %f78, %f79;
	mov.b32 	%r80, %f76;
	shfl.sync.bfly.b32	%r81|%p19, %r80, 2, 31, -1;
	mov.b32 	%f81, %r81;
	add.f32 	%f82, %f76, %f81;
	mov.b32 	%r82, %f82;
	shfl.sync.bfly.b32	%r83|%p20, %r82, 1, 31, -1;
	mov.b32 	%f83, %r83;
	add.f32 	%f84, %f82, %f83;
	div.rn.f32 	%f85, %f39, %f80;
	div.rn.f32 	%f86, %f51, %f80;
	mad.lo.s64 	%rd35, %rd44, %rd18, %rd10;
	shl.b64 	%rd36, %rd35, 2;
	add.s64 	%rd37, %rd9, %rd36;
	st.global.v2.f32 	[%rd37], {%f85, %f86};
	div.rn.f32 	%f87, %f63, %f84;
	div.rn.f32 	%f88, %f75, %f84;
	add.s64 	%rd38, %rd35, %rd18;
	shr.u64 	%rd39, %rd38, 63;
	add.s64 	%rd40, %rd38, %rd39;
	shl.b64 	%rd41, %rd40, 2;
	and.b64  	%rd42, %rd41, -8;
	add.s64 	%rd43, %rd9, %rd42;
	st.global.v2.f32 	[%rd43], {%f87, %f88};
	add.s64 	%rd44, %rd44, %rd11;
	setp.lt.s64 	%p21, %rd44, %rd19;
	@%p21 bra 	$L__BB308_4;
$L__BB308_9:
	ret;

}
	// .globl	_Z15SoftmaxWarpImplI22BroadcastScaleMaskLoadIffbLm3EiE11DirectStoreIffEfLi2ELi2ELi4ELi2ELb1EL9Algorithm0EEvT_T0_ll
.visible .entry _Z15SoftmaxWarpImplI22BroadcastScaleMaskLoadIffbLm3EiE11DirectStoreIffEfLi2ELi2ELi4ELi2ELb1EL9Algorithm0EEvT_T0_ll(
	.param .align 8 .b8 _Z15SoftmaxWarpImplI22BroadcastScaleMaskLoadIffbLm3EiE11DirectStoreIffEfLi2ELi2ELi4ELi2ELb1EL9Algorithm0EEvT_T0_ll_param_0[112],
	.param .align 8 .b8 _Z15SoftmaxWarpImplI22BroadcastScaleMaskLoadIffbLm3EiE11DirectStoreIffEfLi2ELi2ELi4ELi2ELb1EL9Algorithm0EEvT_T0_ll_param_1[16],
	.param .u64 _Z15SoftmaxWarpImplI22BroadcastScaleMaskLoadIffbLm3EiE11DirectStoreIffEfLi2ELi2ELi4ELi2ELb1EL9Algorithm0EEvT_T0_ll_param_2,
	.param .u64 _Z15SoftmaxWarpImplI22BroadcastScaleMaskLoadIffbLm3EiE11DirectStoreIffEfLi2ELi2ELi4ELi2ELb1EL9Algorithm0EEvT_T0_ll_param_3
)
{
	.reg .pred 	%p<26>;
	.reg .b16 	%rs<13>;
	.reg .b32 	%r<102>;
	.reg .b32 	%f<107>;
	.reg .b64 	%rd<50>;

	ld.param.v2.f32 	{%f24, %f25}, [_Z15SoftmaxWarpImplI22BroadcastScaleMaskLoadIffbLm3EiE11DirectStoreIffEfLi2ELi2ELi4ELi2ELb1EL9Algorithm0EEvT_T0_ll_param_0+104];
	ld.param.u64 	%rd22, [_Z15SoftmaxWarpImplI22BroadcastScaleMaskLoadIffbLm3EiE11DirectStoreIffEfLi2ELi2ELi4ELi2ELb1EL9Algorithm0EEvT_T0_ll_param_0+96];
	ld.param.u32 	%r12, [_Z15SoftmaxWarpImplI22BroadcastScaleMaskLoadIffbLm3EiE11DirectStoreIffEfLi2ELi2ELi4ELi2ELb1EL9Algorithm0EEvT_T0_ll_param_0+80];
	ld.param.v2.u32 	{%r10, %r11}, [_Z15SoftmaxWarpImplI22BroadcastScaleMaskLoadIffbLm3EiE11DirectStoreIffEfLi2ELi2ELi4ELi2ELb1EL9Algorithm0EEvT_T0_ll_param_0+72];
	ld.param.v2.u32 	{%r7, %r8}, [_Z15SoftmaxWarpImplI22BroadcastScaleMaskLoadIffbLm3EiE11DirectStoreIffEfLi2ELi2ELi4ELi2ELb1EL9Algorithm0EEvT_T0_ll_param_0+48];
	ld.param.u64 	%rd18, [_Z15SoftmaxWarpImplI22BroadcastScaleMaskLoadIffbLm3EiE11DirectStoreIffEfLi2ELi2ELi4ELi2ELb1EL9Algorithm0EEvT_T0_ll_param_0+32];
	ld.param.u64 	%rd17, [_Z15SoftmaxWarpImplI22BroadcastScaleMaskLoadIffbLm3EiE11DirectStoreIffEfLi2ELi2ELi4ELi2ELb1EL9Algorithm0EEvT_T0_ll_param_0+24];
	ld.param.u64 	%rd16, [_Z15SoftmaxWarpImplI22BroadcastScaleMaskLoadIffbLm3EiE11DirectStoreIffEfLi2ELi2ELi4ELi2ELb1EL9Algorithm0EEvT_T0_ll_param_0+16];
	ld.param.u64 	%rd6, [_Z15SoftmaxWarpImplI22BroadcastScaleMaskLoadIffbLm3EiE11DirectStoreIffEfLi2ELi2ELi4ELi2ELb1EL9Algorithm0EEvT_T0_ll_param_1+8];
	ld.param.u64 	%rd25, [_Z15SoftmaxWarpImplI22BroadcastScaleMaskLoadIffbLm3EiE11DirectStoreIffEfLi2ELi2ELi4ELi2ELb1EL9Algorithm0EEvT_T0_ll_param_1];
	ld.param.u64 	%rd15, [_Z15SoftmaxWarpImplI22BroadcastScaleMaskLoadIffbLm3EiE11DirectStoreIffEfLi2ELi2ELi4ELi2ELb1EL9Algorithm0EEvT_T0_ll_param_0+8];
	ld.param.u64 	%rd14, [_Z15SoftmaxWarpImplI22BroadcastScaleMaskLoadIffbLm3EiE11DirectStoreIffEfLi2ELi2ELi4ELi2ELb1EL9Algorithm0EEvT_T0_ll_param_0];
	ld.param.u64 	%rd23, [_Z15SoftmaxWarpImplI22BroadcastScaleMaskLoadIffbLm3EiE11DirectStoreIffEfLi2ELi2ELi4ELi2ELb1EL9Algorithm0EEvT_T0_ll_param_2];
	ld.param.u64 	%rd24, [_Z15SoftmaxWarpImplI22BroadcastScaleMaskLoadIffbLm3EiE11DirectStoreIffEfLi2ELi2ELi4ELi2ELb1EL9Algorithm0EEvT_T0_ll_param_3];
	cvta.to.global.u64 	%rd1, %rd14;
	cvta.to.global.u64 	%rd2, %rd15;
	cvta.to.global.u64 	%rd5, %rd25;
	setp.lt.s64 	%p1, %rd24, 9;
	@%p1 bra 	$L__BB309_2;
	mov.u64 	%rd26, $str;
	cvta.global.u64 	%rd27, %rd26;
	mov.u64 	%rd28, $str$1;
	cvta.global.u64 	%rd29, %rd28;
	mov.u64 	%rd30, __unnamed_300;
	cvta.global.u64 	%rd31, %rd30;
	{ // callseq 299, 0
	.param .b64 param0;
	st.param.b64 	[param0], %rd27;
	.param .b64 param1;
	st.param.b64 	[param1], %rd29;
	.param .b32 param2;
	st.param.b32 	[param2], 254;
	.param .b64 param3;
	st.param.b64 	[param3], %rd31;
	.param .b64 param4;
	st.param.b64 	[param4], 1;
	call.uni 
	__assertfail, 
	(
	param0, 
	param1, 
	param2, 
	param3, 
	param4
	);
	} // callseq 299
$L__BB309_2:
	mov.u32 	%r23, %ctaid.x;
	mov.u32 	%r24, %ntid.y;
	mov.u32 	%r25, %tid.y;
	mad.lo.s32 	%r26, %r23, %r24, %r25;
	mov.u32 	%r27, %nctaid.x;
	mul.lo.s32 	%r28, %r24, %r27;
	shl.b32 	%r6, %r28, 1;
	shl.b32 	%r29, %r26, 1;
	cvt.s64.s32 	%rd49, %r29;
	setp.le.s64 	%p2, %rd23, %rd49;
	@%p2 bra 	$L__BB309_17;
	mov.u32 	%r30, %tid.x;
	shl.b32 	%r31, %r30, 1;
	cvt.u64.u32 	%rd8, %r31;
	cvt.s64.s32 	%rd9, %r6;
	cvt.u32.u64 	%r32, %rd8;
	cvt.u32.u64 	%r34, %rd22;
$L__BB309_4:
	setp.le.s64 	%p3, %rd24, %rd8;
	mov.f32 	%f100, 0fFF800000;
	mov.f32 	%f101, %f100;
	mov.f32 	%f102, %f100;
	@%p3 bra 	$L__BB309_8;
	setp.eq.s64 	%p4, %rd18, 1;
	setp.eq.s64 	%p5, %rd17, 1;
	setp.eq.s64 	%p6, %rd16, 1;
	cvt.u32.u64 	%r33, %rd49;
	mad.lo.s32 	%r35, %r34, %r33, %r32;
	div.s32 	%r36, %r35, %r7;
	mul.lo.s32 	%r37, %r36, %r7;
	sub.s32 	%r38, %r35, %r37;
	div.s32 	%r39, %r38, %r8;
	mul.lo.s32 	%r40, %r39, %r8;
	sub.s32 	%r41, %r38, %r40;
	selp.b32 	%r42, 0, %r36, %p6;
	selp.b32 	%r43, 0, %r39, %p5;
	selp.b32 	%r44, 0, %r41, %p4;
	mul.lo.s32 	%r45, %r10, %r42;
	mad.lo.s32 	%r46, %r11, %r43, %r45;
	mad.lo.s32 	%r47, %r12, %r44, %r46;
	shr.u32 	%r48, %r35, 31;
	add.s32 	%r49, %r35, %r48;
	shr.s32 	%r50, %r49, 1;
	mul.wide.s32 	%rd32, %r50, 8;
	add.s64 	%rd11, %rd1, %rd32;
	ld.global.f32 	%f27, [%rd11];
	shr.u32 	%r51, %r47, 31;
	add.s32 	%r52, %r47, %r51;
	shr.s32 	%r53, %r52, 1;
	mul.wide.s32 	%rd33, %r53, 2;
	add.s64 	%rd34, %rd2, %rd33;
	ld.global.v2.u8 	{%rs9, %rs10}, [%rd34];
	setp.eq.s16 	%p7, %rs9, 0;
	mul.f32 	%f28, %f27, %f25;
	selp.f32 	%f101, %f24, %f28, %p7;
	setp.eq.s16 	%p8, %rs10, 0;
	mov.f32 	%f100, %f24;
	@%p8 bra 	$L__BB309_7;
	ld.global.f32 	%f29, [%rd11+4];
	mul.f32 	%f100, %f29, %f25;
$L__BB309_7:
	max.f32 	%f30, %f101, 0fFF800000;
	max.f32 	%f102, %f30, %f100;
$L__BB309_8:
	mov.f32 	%f104, 0fFF800000;
	mov.f32 	%f105, %f104;
	mov.f32 	%f106, %f104;
	@%p3 bra 	$L__BB309_12;
	setp.eq.s64 	%p10, %rd18, 1;
	setp.eq.s64 	%p11, %rd17, 1;
	setp.eq.s64 	%p12, %rd16, 1;
	cvt.u32.u64 	%r54, %rd8;
	mov.b64 	%rd35, 1;
	cvt.u32.u64 	%r55, %rd35;
	cvt.u32.u64 	%r56, %rd49;
	add.s32 	%r57, %r56, %r55;
	mad.lo.s32 	%r59, %r34, %r57, %r54;
	div.s32 	%r60, %r59, %r7;
	mul.lo.s32 	%r61, %r60, %r7;
	sub.s32 	%r62, %r59, %r61;
	div.s32 	%r63, %r62, %r8;
	mul.lo.s32 	%r64, %r63, %r8;
	sub.s32 	%r65, %r62, %r64;
	selp.b32 	%r66, 0, %r60, %p12;
	selp.b32 	%r67, 0, %r63, %p11;
	selp.b32 	%r68, 0, %r65, %p10;
	mul.lo.s32 	%r69, %r10, %r66;
	mad.lo.s32 	%r70, %r11, %r67, %r69;
	mad.lo.s32 	%r71, %r12, %r68, %r70;
	shr.u32 	%r72, %r59, 31;
	add.s32 	%r73, %r59, %r72;
	shr.s32 	%r74, %r73, 1;
	mul.wide.s32 	%rd36, %r74, 8;
	add.s64 	%rd12, %rd1, %rd36;
	ld.global.f32 	%f32, [%rd12];
	shr.u32 	%r75, %r71, 31;
	add.s32 	%r76, %r71, %r75;
	shr.s32 	%r77, %r76, 1;
	mul.wide.s32 	%rd37, %r77, 2;
	add.s64 	%rd38, %rd2, %rd37;
	ld.global.v2.u8 	{%rs11, %rs12}, [%rd38];
	setp.eq.s16 	%p13, %rs11, 0;
	mul.f32 	%f33, %f32, %f25;
	selp.f32 	%f105, %f24, %f33, %p13;
	setp.eq.s16 	%p14, %rs12, 0;
	mov.f32 	%f104, %f24;
	@%p14 bra 	$L__BB309_11;
	ld.global.f32 	%f34, [%rd12+4];
	mul.f32 	%f104, %f34, %f25;
$L__BB309_11:
	max.f32 	%f35, %f105, 0fFF800000;
	max.f32 	%f106, %f35, %f104;
$L__BB309_12:
	setp.le.s64 	%p15, %rd24, %rd8;
	mov.b32 	%r78, %f102;
	shfl.sync.bfly.b32	%r79|%p16, %r78, 2, 31, -1;
	mov.b32 	%f36, %r79;
	max.f32 	%f37, %f102, %f36;
	mov.b32 	%r80, %f37;
	shfl.sync.bfly.b32	%r81|%p17, %r80, 1, 31, -1;
	mov.b32 	%f38, %r81;
	max.f32 	%f39, %f37, %f38;
	mov.b32 	%r82, %f106;
	shfl.sync.bfly.b32	%r83|%p18, %r82, 2, 31, -1;
	mov.b32 	%f40, %r83;
	max.f32 	%f41, %f106, %f40;
	mov.b32 	%r84, %f41;
	shfl.sync.bfly.b32	%r85|%p19, %r84, 1, 31, -1;
	mov.b32 	%f42, %r85;
	max.f32 	%f43, %f41, %f42;
	sub.f32 	%f44, %f101, %f39;
	fma.rn.f32 	%f45, %f44, 0f3BBB989D, 0f3F000000;
	cvt.sat.f32.f32 	%f46, %f45;
	mov.f32 	%f47, 0f4B400001;
	mov.f32 	%f48, 0f437C0000;
	fma.rm.f32 	%f49, %f46, %f48, %f47;
	add.f32 	%f50, %f49, 0fCB40007F;
	neg.f32 	%f51, %f50;
	fma.rn.f32 	%f52, %f44, 0f3FB8AA3B, %f51;
	fma.rn.f32 	%f53, %f44, 0f32A57060, %f52;
	mov.b32 	%r86, %f49;
	shl.b32 	%r87, %r86, 23;
	mov.b32 	%f54, %r87;
	ex2.approx.ftz.f32 	%f55, %f53;
	mul.f32 	%f56, %f55, %f54;
	add.f32 	%f57, %f56, 0f00000000;
	sub.f32 	%f58, %f100, %f39;
	fma.rn.f32 	%f59, %f58, 0f3BBB989D, 0f3F000000;
	cvt.sat.f32.f32 	%f60, %f59;
	fma.rm.f32 	%f61, %f60, %f48, %f47;
	add.f32 	%f62, %f61, 0fCB40007F;
	neg.f32 	%f63, %f62;
	fma.rn.f32 	%f64, %f58, 0f3FB8AA3B, %f63;
	fma.rn.f32 	%f65, %f58, 0f32A57060, %f64;
	mov.b32 	%r88, %f61;
	shl.b32 	%r89, %r88, 23;
	mov.b32 	%f66, %r89;
	ex2.approx.ftz.f32 	%f67, %f65;
	mul.f32 	%f68, %f67, %f66;
	add.f32 	%f69, %f57, %f68;
	sub.f32 	%f70, %f105, %f43;
	fma.rn.f32 	%f71, %f70, 0f3BBB989D, 0f3F000000;
	cvt.sat.f32.f32 	%f72, %f71;
	fma.rm.f32 	%f73, %f72, %f48, %f47;
	add.f32 	%f74, %f73, 0fCB40007F;
	neg.f32 	%f75, %f74;
	fma.rn.f32 	%f76, %f70, 0f3FB8AA3B, %f75;
	fma.rn.f32 	%f77, %f70, 0f32A57060, %f76;
	mov.b32 	%r90, %f73;
	shl.b32 	%r91, %r90, 23;
	mov.b32 	%f78, %r91;
	ex2.approx.ftz.f32 	%f79, %f77;
	mul.f32 	%f17, %f79, %f78;
	add.f32 	%f80, %f17, 0f00000000;
	sub.f32 	%f81, %f104, %f43;
	fma.rn.f32 	%f82, %f81, 0f3BBB989D, 0f3F000000;
	cvt.sat.f32.f32 	%f83, %f82;
	fma.rm.f32 	%f84, %f83, %f48, %f47;
	add.f32 	%f85, %f84, 0fCB40007F;
	neg.f32 	%f86, %f85;
	fma.rn.f32 	%f87, %f81, 0f3FB8AA3B, %f86;
	fma.rn.f32 	%f88, %f81, 0f32A57060, %f87;
	mov.b32 	%r92, %f84;
	shl.b32 	%r93, %r92, 23;
	mov.b32 	%f89, %r93;
	ex2.approx.ftz.f32 	%f90, %f88;
	mul.f32 	%f18, %f90, %f89;
	add.f32 	%f91, %f80, %f18;
	mov.b32 	%r94, %f69;
	shfl.sync.bfly.b32	%r95|%p20, %r94, 2, 31, -1;
	mov.b32 	%f92, %r95;
	add.f32 	%f93, %f69, %f92;
	mov.b32 	%r96, %f93;
	shfl.sync.bfly.b32	%r97|%p21, %r96, 1, 31, -1;
	mov.b32 	%f94, %r97;
	add.f32 	%f95, %f93, %f94;
	mov.b32 	%r98, %f91;
	shfl.sync.bfly.b32	%r99|%p22, %r98, 2, 31, -1;
	mov.b32 	%f96, %r99;
	add.f32 	%f97, %f91, %f96;
	mov.b32 	%r100, %f97;
	shfl.sync.bfly.b32	%r101|%p23, %r100, 1, 31, -1;
	mov.b32 	%f98, %r101;
	add.f32 	%f19, %f97, %f98;
	div.rn.f32 	%f20, %f56, %f95;
	div.rn.f32 	%f21, %f68, %f95;
	@%p15 bra 	$L__BB309_14;
	mad.lo.s64 	%rd39, %rd49, %rd6, %rd8;
	shl.b64 	%rd40, %rd39, 2;
	add.s64 	%rd41, %rd5, %rd40;
	st.global.v2.f32 	[%rd41], {%f20, %f21};
$L__BB309_14:
	div.rn.f32 	%f22, %f17, %f19;
	div.rn.f32 	%f23, %f18, %f19;
	@%p15 bra 	$L__BB309_16;
	mad.lo.s64 	%rd42, %rd6, %rd49, %rd6;
	add.s64 	%rd43, %rd42, %rd8;
	shr.u64 	%rd44, %rd43, 63;
	add.s64 	%rd45, %rd43, %rd44;
	shl.b64 	%rd46, %rd45, 2;
	and.b64  	%rd47, %rd46, -8;
	add.s64 	%rd48, %rd5, %rd47;
	st.global.v2.f32 	[%rd48], {%f22, %f23};
$L__BB309_16:
	add.s64 	%rd49, %rd49, %rd9;
	setp.lt.s64 	%p25, %rd49, %rd23;
	@%p25 bra 	$L__BB309_4;
$L__BB309_17:
	ret;

}
	// .globl	_Z15SoftmaxWarpImplI22BroadcastScaleMaskLoadIffbLm3EiE11DirectStoreIffEfLi2ELi2ELi4ELi1ELb0EL9Algorithm0EEvT_T0_ll
.visible .entry _Z15SoftmaxWarpImplI22BroadcastScaleMaskLoadIffbLm3EiE11DirectStoreIffEfLi2ELi2ELi4ELi1ELb0EL9Algorithm0EEvT_T0_ll(
	.param .align 8 .b8 _Z15SoftmaxWarpImplI22BroadcastScaleMaskLoadIffbLm3EiE11DirectStoreIffEfLi2ELi2ELi4ELi1ELb0EL9Algorithm0EEvT_T0_ll_param_0[112],
	.param .align 8 .b8 _Z15SoftmaxWarpImplI22BroadcastScaleMaskLoadIffbLm3EiE11DirectStoreIffEfLi2ELi2ELi4ELi1ELb0EL9Algorithm0EEvT_T0_ll_param_1[16],
	.param .u64 _Z15SoftmaxWarpImplI22BroadcastScaleMaskLoadIffbLm3EiE11DirectStoreIffEfLi2ELi2ELi4ELi1ELb0EL9Algorithm0EEvT_T0_ll_param_2,
	.param .u64 _Z15SoftmaxWarpImplI22BroadcastScaleMaskLoadIffbLm3EiE11DirectStoreIffEfLi2ELi2ELi4ELi1ELb0EL9Algorithm0EEvT_T0_ll_param_3
)
{
	.reg .pred 	%p<13>;
	.reg .b16 	%rs<11>;
	.reg .b32 	%r<64>;
	.reg .b32 	%f<50>;
	.reg .b64 	%rd<42>;

	ld.param.v2.f32 	{%f6, %f7}, [_Z15SoftmaxWarpImplI22BroadcastScaleMaskLoadIffbLm3EiE11DirectStoreIffEfLi2ELi2ELi4ELi1ELb0EL9Algorithm0EEvT_T0_ll_param_0+104];
	ld.param.u64 	%rd23, [_Z15SoftmaxWarpImplI22BroadcastScaleMaskLoadIffbLm3EiE11DirectStoreIffEfLi2ELi2ELi4ELi1ELb0EL9Algorithm0EEvT_T0_ll_param_0+96];
	ld.param.u32 	%r12, [_Z15SoftmaxWarpImplI22BroadcastScaleMaskLoadIffbLm3EiE11DirectStoreIffEfLi2ELi2ELi4ELi1ELb0EL9Algorithm0EEvT_T0_ll_param_0+80];
	ld.param.v2.u32 	{%r10, %r11}, [_Z15SoftmaxWarpImplI22BroadcastScaleMaskLoadIffbLm3EiE11DirectStoreIffEfLi2ELi2ELi4ELi1ELb0EL9Algorithm0EEvT_T0_ll_param_0+72];
	ld.param.v2.u32 	{%r7, %r8}, [_Z15SoftmaxWarpImplI22BroadcastScaleMaskLoadIffbLm3EiE11DirectStoreIffEfLi2ELi2ELi4ELi1ELb0EL9Algorithm0EEvT_T0_ll_param_0+48];
	ld.param.u64 	%rd19, [_Z15SoftmaxWarpImplI22BroadcastScaleMaskLoadIffbLm3EiE11DirectStoreIffEfLi2ELi2ELi4ELi1ELb0EL9Algorithm0EEvT_T0_ll_param_0+32];
	ld.param.u64 	%rd18, [_Z15SoftmaxWarpImplI22BroadcastScaleMaskLoadIffbLm3EiE11DirectStoreIffEfLi2ELi2ELi4ELi1ELb0EL9Algorithm0EEvT_T0_ll_param_0+24];
	ld.param.u64 	%rd17, [_Z15SoftmaxWarpImplI22BroadcastScaleMaskLoadIffbLm3EiE11DirectStoreIffEfLi2ELi2ELi4ELi1ELb0EL9Algorithm0EEvT_T0_ll_param_0+16];
	ld.param.u64 	%rd16, [_Z15SoftmaxWarpImplI22BroadcastScaleMaskLoadIffbLm3EiE11DirectStoreIffEfLi2ELi2ELi4ELi1ELb0EL9Algorithm0EEvT_T0_ll_param_0+8];
	ld.param.u64 	%rd15, [_Z15SoftmaxWarpImplI22BroadcastScaleMaskLoadIffbLm3EiE11DirectStoreIffEfLi2ELi2ELi4ELi1ELb0EL9Algorithm0EEvT_T0_ll_param_0];
	ld.param.u64 	%rd4, [_Z15SoftmaxWarpImplI22BroadcastScaleMaskLoadIffbLm3EiE11DirectStoreIffEfLi2ELi2ELi4ELi1ELb0EL9Algorithm0EEvT_T0_ll_param_1];
	ld.param.u64 	%rd5, [_Z15SoftmaxWarpImplI22BroadcastScaleMaskLoadIffbLm3EiE11DirectStoreIffEfLi2ELi2ELi4ELi1ELb0EL9Algorithm0EEvT_T0_ll_param_1+8];
	ld.param.u64 	%rd24, [_Z15SoftmaxWarpImplI22BroadcastScaleMaskLoadIffbLm3EiE11DirectStoreIffEfLi2ELi2ELi4ELi1ELb0EL9Algorithm0EEvT_T0_ll_param_2];
	ld.param.u64 	%rd25, [_Z15SoftmaxWarpImplI22BroadcastScaleMaskLoadIffbLm3EiE11DirectStoreIffEfLi2ELi2ELi4ELi1ELb0EL9Algorithm0EEvT_T0_ll_param_3];
	setp.lt.s64 	%p1, %rd25, 9;
	@%p1 bra 	$L__BB310_2;
	mov.u64 	%rd26, $str;
	cvta.global.u64 	%rd27, %rd26;
	mov.u64 	%rd28, $str$1;
	cvta.global.u64 	%rd29, %rd28;
	mov.u64 	%rd30, __unnamed_301;
	cvta.global.u64 	%rd31, %rd30;
	{ // callseq 300, 0
	.param .b64 param0;
	st.param.b64 	[param0], %rd27;
	.param .b64 param1;
	st.param.b64 	[param1], %rd29;
	.param .b32 param2;
	st.param.b32 	[param2], 254;
	.param .b64 param3;
	st.param.b64 	[param3], %rd31;
	.param .b64 param4;
	st.param.b64 	[param4], 1;
	call.uni 
	__assertfail, 
	(
	param0, 
	param1, 
	param2, 
	param3, 
	param4
	);
	} // callseq 300
$L__BB310_2:
	mov.u32 	%r23, %ctaid.x;
	mov.u32 	%r24, %ntid.y;
	mov.u32 	%r25, %tid.y;
	mad.lo.s32 	%r26, %r23, %r24, %r25;
	mov.u32 	%r27, %nctaid.x;
	mul.lo.s32 	%r6, %r27, %r24;
	cvt.s64.s32 	%rd41, %r26;
	setp.le.s64 	%p2, %rd24, %rd41;
	@%p2 bra 	$L__BB310_7;
	mov.u32 	%r28, %tid.x;
	shl.b32 	%r29, %r28, 1;
	cvt.u64.u32 	%rd7, %r29;
	cvta.to.global.u64 	%rd8, %rd4;
	cvta.to.global.u64 	%rd9, %rd16;
	cvta.to.global.u64 	%rd10, %rd15;
	cvt.s64.s32 	%rd11, %r6;
	cvt.u32.u64 	%r30, %rd7;
	cvt.u32.u64 	%r32, %rd23;
$L__BB310_4:
	setp.eq.s64 	%p3, %rd19, 1;
	setp.eq.s64 	%p4, %rd18, 1;
	setp.eq.s64 	%p5, %rd17, 1;
	cvt.u32.u64 	%r31, %rd41;
	mad.lo.s32 	%r33, %r32, %r31, %r30;
	div.s32 	%r34, %r33, %r7;
	mul.lo.s32 	%r35, %r34, %r7;
	sub.s32 	%r36, %r33, %r35;
	div.s32 	%r37, %r36, %r8;
	mul.lo.s32 	%r38, %r37, %r8;
	sub.s32 	%r39, %r36, %r38;
	selp.b32 	%r40, 0, %r34, %p5;
	selp.b32 	%r41, 0, %r37, %p4;
	selp.b32 	%r42, 0, %r39, %p3;
	mul.lo.s32 	%r43, %r10, %r40;
	mad.lo.s32 	%r44, %r11, %r41, %r43;
	mad.lo.s32 	%r45, %r12, %r42, %r44;
	shr.u32 	%r46, %r33, 31;
	add.s32 	%r47, %r33, %r46;
	shr.s32 	%r48, %r47, 1;
	mul.wide.s32 	%rd32, %r48, 8;
	add.s64 	%rd13, %rd10, %rd32;
	ld.global.f32 	%f8, [%rd13];
	shr.u32 	%r49, %r45, 31;
	add.s32 	%r50, %r45, %r49;
	shr.s32 	%r51, %r50, 1;
	mul.wide.s32 	%rd33, %r51, 2;
	add.s64 	%rd34, %rd9, %rd33;
	ld.global.v2.u8 	{%rs9, %rs10}, [%rd34];
	setp.eq.s16 	%p6, %rs9, 0;
	mul.f32 	%f9, %f8, %f7;
	selp.f32 	%f3, %f6, %f9, %p6;
	setp.eq.s16 	%p7, %rs10, 0;
	mov.f32 	%f49, %f6;
	@%p7 bra 	$L__BB310_6;
	ld.global.f32 	%f10, [%rd13+4];
	mul.f32 	%f49, %f10, %f7;
$L__BB310_6:
	max.f32 	%f11, %f3, 0fFF800000;
	max.f32 	%f12, %f11, %f49;
	mov.b32 	%r52, %f12;
	shfl.sync.bfly.b32	%r53|%p8, %r52, 2, 31, -1;
	mov.b32 	%f13, %r53;
	max.f32 	%f14, %f12, %f13;
	mov.b32 	%r54, %f14;
	shfl.sync.bfly.b32	%r55|%p9, %r54, 1, 31, -1;
	mov.b32 	%f15, %r55;
	max.f32 	%f16, %f14, %f15;
	sub.f32 	%f17, %f3, %f16;
	fma.rn.f32 	%f18, %f17, 0f3BBB989D, 0f3F000000;
	cvt.sat.f32.f32 	%f19, %f18;
	mov.f32 	%f20, 0f4B400001;
	mov.f32 	%f21, 0f437C0000;
	fma.rm.f32 	%f22, %f19, %f21, %f20;
	add.f32 	%f23, %f22, 0fCB40007F;
	neg.f32 	%f24, %f23;
	fma.rn.f32 	%f25, %f17, 0f3FB8AA3B, %f24;
	fma.rn.f32 	%f26, %f17, 0f32A57060, %f25;
	mov.b32 	%r56, %f22;
	shl.b32 	%r57, %r56, 23;
	mov.b32 	%f27, %r57;
	ex2.approx.ftz.f32 	%f28, %f26;
	mul.f32 	%f29, %f28, %f27;
	add.f32 	%f30, %f29, 0f00000000;
	sub.f32 	%f31, %f49, %f16;
	fma.rn.f32 	%f32, %f31, 0f3BBB989D, 0f3F000000;
	cvt.sat.f32.f32 	%f33, %f32;
	fma.rm.f32 	%f34, %f33, %f21, %f20;
	add.f32 	%f35, %f34, 0fCB40007F;
	neg.f32 	%f36, %f35;
	fma.rn.f32 	%f37, %f31, 0f3FB8AA3B, %f36;
	fma.rn.f32 	%f38, %f31, 0f32A57060, %f37;
	mov.b32 	%r58, %f34;
	shl.b32 	%r59, %r58, 23;
	mov.b32 	%f39, %r59;
	ex2.approx.ftz.f32 	%f40, %f38;
	mul.f32 	%f41, %f40, %f39;
	add.f32 	%f42, %f30, %f41;
	mov.b32 	%r60, %f42;
	shfl.sync.bfly.b32	%r61|%p10, %r60, 2, 31, -1;
	mov.b32 	%f43, %r61;
	add.f32 	%f44, %f42, %f43;
	mov.b32 	%r62, %f44;
	shfl.sync.bfly.b32	%r63|%p11, %r62, 1, 31, -1;
	mov.b32 	%f45, %r63;
	add.f32 	%f46, %f44, %f45;
	div.rn.f32 	%f47, %f29, %f46;
	div.rn.f32 	%f48, %f41, %f46;
	mad.lo.s64 	%rd35, %rd41, %rd5, %rd7;
	shr.u64 	%rd36, %rd35, 63;
	add.s64 	%rd37, %rd35, %rd36;
	shl.b64 	%rd38, %rd37, 2;
	and.b64  	%rd39, %rd38, -8;
	add.s64 	%rd40, %rd8, %rd39;
	st.global.v2.f32 	[%rd40], {%f47, %f48};
	add.s64 	%rd41, %rd41, %rd11;
	setp.lt.s64 	%p12, %rd41, %rd24;
	@%p12 bra 	$L__BB310_4;
$L__BB310_7:
	ret;

}
	// .globl	_Z15SoftmaxWarpImplI22BroadcastScaleMaskLoadIffbLm3EiE11DirectStoreIffEfLi2ELi2ELi4ELi1ELb1EL9Algorithm0EEvT_T0_ll
.visible .entry _Z15SoftmaxWarpImplI22BroadcastScaleMaskLoadIffbLm3EiE11DirectStoreIffEfLi2ELi2ELi4ELi1ELb1EL9Algorithm0EEvT_T0_ll(
	.param .align 8 .b8 _Z15SoftmaxWarpImplI22BroadcastScaleMaskLoadIffbLm3EiE11DirectStoreIffEfLi2ELi2ELi4ELi1ELb1EL9Algorithm0EEvT_T0_ll_param_0[112],
	.param .align 8 .b8 _Z15SoftmaxWarpImplI22BroadcastScaleMaskLoadIffbLm3EiE11DirectStoreIffEfLi2ELi2ELi4ELi1ELb1EL9Algorithm0EEvT_T0_ll_param_1[16],
	.param .u64 _Z15SoftmaxWarpImplI22BroadcastScaleMaskLoadIffbLm3EiE11DirectStoreIffEfLi2ELi2ELi4ELi1ELb1EL9Algorithm0EEvT_T0_ll_param_2,
	.param .u64 _Z15SoftmaxWarpImplI22BroadcastScaleMaskLoadIffbLm3EiE11DirectStoreIffEfLi2ELi2ELi4ELi1ELb1EL9Algorithm0EEvT_T0_ll_param_3
)
{
	.reg .pred 	%p<15>;
	.reg .b16 	%rs<11>;
	.reg .b32 	%r<64>;
	.reg .b32 	%f<57>;
	.reg .b64 	%rd<40>;

	ld.param.u64 	%rd21, [_Z15SoftmaxWarpImplI22BroadcastScaleMaskLoadIffbLm3EiE11DirectStoreIffEfLi2ELi2ELi4ELi1ELb1EL9Algorithm0EEvT_T0_ll_param_1+8];
	ld.param.u64 	%rd20, [_Z15SoftmaxWarpImplI22BroadcastScaleMaskLoadIffbLm3EiE11DirectStoreIffEfLi2ELi2ELi4ELi1ELb1EL9Algorithm0EEvT_T0_ll_param_1];
	ld.param.v2.f32 	{%f12, %f13}, [_Z15SoftmaxWarpImplI22BroadcastScaleMaskLoadIffbLm3EiE11DirectStoreIffEfLi2ELi2ELi4ELi1ELb1EL9Algorithm0EEvT_T0_ll_param_0+104];
	ld.param.u64 	%rd19, [_Z15SoftmaxWarpImplI22BroadcastScaleMaskLoadIffbLm3EiE11DirectStoreIffEfLi2ELi2ELi4ELi1ELb1EL9Algorithm0EEvT_T0_ll_param_0+96];
	ld.param.u32 	%r12, [_Z15SoftmaxWarpImplI22BroadcastScaleMaskLoadIffbLm3EiE11DirectStoreIffEfLi2ELi2ELi4ELi1ELb1EL9Algorithm0EEvT_T0_ll_param_0+80];
	ld.param.v2.u32 	{%r10, %r11}, [_Z15SoftmaxWarpImplI22BroadcastScaleMaskLoadIffbLm3EiE11DirectStoreIffEfLi2ELi2ELi4ELi1ELb1EL9Algorithm0EEvT_T0_ll_param_0+72];
	ld.param.v2.u32 	{%r7, %r8}, [_Z15SoftmaxWarpImplI22BroadcastScaleMaskLoadIffbLm3EiE11DirectStoreIffEfLi2ELi2ELi4ELi1ELb1EL9Algorithm0EEvT_T0_ll_param_0+48];
	ld.param.u64 	%rd15, [_Z15SoftmaxWarpImplI22BroadcastScaleMaskLoadIffbLm3EiE11DirectStoreIffEfLi2ELi2ELi4ELi1ELb1EL9Algorithm0EEvT_T0_ll_param_0+32];
	ld.param.u64 	%rd14, [_Z15SoftmaxWarpImplI22BroadcastScaleMaskLoadIffbLm3EiE11DirectStoreIffEfLi2ELi2ELi4ELi1ELb1EL9Algorithm0EEvT_T0_ll_param_0+24];
	ld.param.u64 	%rd13, [_Z15SoftmaxWarpImplI22BroadcastScaleMaskLoadIffbLm3EiE11DirectStoreIffEfLi2ELi2ELi4ELi1ELb1EL9Algorithm0EEvT_T0_ll_param_0+16];
	ld.param.u64 	%rd12, [_Z15SoftmaxWarpImplI22BroadcastScaleMaskLoadIffbLm3EiE11DirectStoreIffEfLi2ELi2ELi4ELi1ELb1EL9Algorithm0EEvT_T0_ll_param_0+8];
	ld.param.u64 	%rd11, [_Z15SoftmaxWarpImplI22BroadcastScaleMaskLoadIffbLm3EiE11DirectStoreIffEfLi2ELi2ELi4ELi1ELb1EL9Algorithm0EEvT_T0_ll_param_0];
	ld.param.u64 	%rd22, [_Z15SoftmaxWarpImplI22BroadcastScaleMaskLoadIffbLm3EiE11DirectStoreIffEfLi2ELi2ELi4ELi1ELb1EL9Algorithm0EEvT_T0_ll_param_2];
	ld.param.u64 	%rd23, [_Z15SoftmaxWarpImplI22BroadcastScaleMaskLoadIffbLm3EiE11DirectStoreIffEfLi2ELi2ELi4ELi1ELb1EL9Algorithm0EEvT_T0_ll_param_3];
	setp.lt.s64 	%p1, %rd23, 9;
	@%p1 bra 	$L__BB311_2;
	mov.u64 	%rd24, $str;
	cvta.global.u64 	%rd25, %rd24;
	mov.u64 	%rd26, $str$1;
	cvta.global.u64 	%rd27, %rd26;
	mov.u64 	%rd28, __unnamed_302;
	cvta.global.u64 	%rd29, %rd28;
	{ // callseq 301, 0
	.param .b64 param0;
	st.param.b64 	[param0], %rd25;
	.param .b64 param1;
	st.param.b64 	[param1], %rd27;
	.param .b32 param2;
	st.param.b32 	[param2], 254;
	.param .b64 param3;
	st.param.b64 	[param3], %rd29;
	.param .b64 param4;
	st.param.b64 	[param4], 1;
	call.uni 
	__assertfail, 
	(
	param0, 
	param1, 
	param2, 
	param3, 
	param4
	);
	} // callseq 301
$L__BB311_2:
	mov.u32 	%r23, %ctaid.x;
	mov.u32 	%r24, %ntid.y;
	mov.u32 	%r25, %tid.y;
	mad.lo.s32 	%r26, %r23, %r24, %r25;
	mov.u32 	%r27, %nctaid.x;
	mul.lo.s32 	%r6, %r27, %r24;
	cvt.s64.s32 	%rd39, %r26;
	setp.le.s64 	%p2, %rd22, %rd39;
	@%p2 bra 	$L__BB311_11;
	mov.u32 	%r28, %tid.x;
	shl.b32 	%r29, %r28, 1;
	cvt.u64.u32 	%rd3, %r29;
	cvta.to.global.u64 	%rd4, %rd20;
	cvta.to.global.u64 	%rd5, %rd12;
	cvta.to.global.u64 	%rd6, %rd11;
	cvt.s64.s32 	%rd7, %r6;
	cvt.u32.u64 	%r30, %rd3;
	cvt.u32.u64 	%r32, %rd19;
$L__BB311_4:
	setp.le.s64 	%p3, %rd23, %rd3;
	mov.f32 	%f54, 0fFF800000;
	mov.f32 	%f55, %f54;
	mov.f32 	%f56, %f54;
	@%p3 bra 	$L__BB311_8;
	setp.eq.s64 	%p4, %rd15, 1;
	setp.eq.s64 	%p5, %rd14, 1;
	setp.eq.s64 	%p6, %rd13, 1;
	cvt.u32.u64 	%r31, %rd39;
	mad.lo.s32 	%r33, %r32, %r31, %r30;
	div.s32 	%r34, %r33, %r7;
	mul.lo.s32 	%r35, %r34, %r7;
	sub.s32 	%r36, %r33, %r35;
	div.s32 	%r37, %r36, %r8;
	mul.lo.s32 	%r38, %r37, %r8;
	sub.s32 	%r39, %r36, %r38;
	selp.b32 	%r40, 0, %r34, %p6;
	selp.b32 	%r41, 0, %r37, %p5;
	selp.b32 	%r42, 0, %r39, %p4;
	mul.lo.s32 	%r43, %r10, %r40;
	mad.lo.s32 	%r44, %r11, %r41, %r43;
	mad.lo.s32 	%r45, %r12, %r42, %r44;
	shr.u32 	%r46, %r33, 31;
	add.s32 	%r47, %r33, %r46;
	shr.s32 	%r48, %r47, 1;
	mul.wide.s32 	%rd30, %r48, 8;
	add.s64 	%rd9, %rd6, %rd30;
	ld.global.f32 	%f15, [%rd9];
	shr.u32 	%r49, %r45, 31;
	add.s32 	%r50, %r45, %r49;
	shr.s32 	%r51, %r50, 1;
	mul.wide.s32 	%rd31, %r51, 2;
	add.s64 	%rd32, %rd5, %rd31;
	ld.global.v2.u8 	{%rs9, %rs10}, [%rd32];
	setp.eq.s16 	%p7, %rs9, 0;
	mul.f32 	%f16, %f15, %f13;
	selp.f32 	%f55, %f12, %f16, %p7;
	setp.eq.s16 	%p8, %rs10, 0;
	mov.f32 	%f54, %f12;
	@%p8 bra 	$L__BB311_7;
	ld.global.f32 	%f17, [%rd9+4];
	mul.f32 	%f54, %f17, %f13;
$L__BB311_7:
	max.f32 	%f18, %f55, 0fFF800000;
	max.f32 	%f56, %f18, %f54;
$L__BB311_8:
	mov.b32 	%r52, %f56;
	shfl.sync.bfly.b32	%r53|%p10, %r52, 2, 31, -1;
	mov.b32 	%f19, %r53;
	max.f32 	%f20, %f56, %f19;
	mov.b32 	%r54, %f20;
	shfl.sync.bfly.b32	%r55|%p11, %r54, 1, 31, -1;
	mov.b32 	%f21, %r55;
	max.f32 	%f22, %f20, %f21;
	sub.f32 	%f23, %f55, %f22;
	fma.rn.f32 	%f24, %f23, 0f3BBB989D, 0f3F000000;
	cvt.sat.f32.f32 	%f25, %f24;
	mov.f32 	%f26, 0f4B400001;
	mov.f32 	%f27, 0f437C0000;
	fma.rm.f32 	%f28, %f25, %f27, %f26;
	add.f32 	%f29, %f28, 0fCB40007F;
	neg.f32 	%f30, %f29;
	fma.rn.f32 	%f31, %f23, 0f3FB8AA3B, %f30;
	fma.rn.f32 	%f32, %f23, 0f32A57060, %f31;
	mov.b32 	%r56, %f28;
	shl.b32 	%r57, %r56, 23;
	mov.b32 	%f33, %r57;
	ex2.approx.ftz.f32 	%f34, %f32;
	mul.f32 	%f35, %f34, %f33;
	add.f32 	%f36, %f35, 0f00000000;
	sub.f32 	%f37, %f54, %f22;
	fma.rn.f32 	%f38, %f37, 0f3BBB989D, 0f3F000000;
	cvt.sat.f32.f32 	%f39, %f38;
	fma.rm.f32 	%f40, %f39, %f27, %f26;
	add.f32 	%f41, %f40, 0fCB40007F;
	neg.f32 	%f42, %f41;
	fma.rn.f32 	%f43, %f37, 0f3FB8AA3B, %f42;
	fma.rn.f32 	%f44, %f37, 0f32A57060, %f43;
	mov.b32 	%r58, %f40;
	shl.b32 	%r59, %r58, 23;
	mov.b32 	%f45, %r59;
	ex2.approx.ftz.f32 	%f46, %f44;
	mul.f32 	%f47, %f46, %f45;
	add.f32 	%f48, %f36, %f47;
	mov.b32 	%r60, %f48;
	shfl.sync.bfly.b32	%r61|%p12, %r60, 2, 31, -1;
	mov.b32 	%f49, %r61;
	add.f32 	%f50, %f48, %f49;
	mov.b32 	%r62, %f50;
	shfl.sync.bfly.b32	%r63|%p13, %r62, 1, 31, -1;
	mov.b32 	%f51, %r63;
	add.f32 	%f52, %f50, %f51;
	div.rn.f32 	%f10, %f35, %f52;
	div.rn.f32 	%f11, %f47, %f52;
	@%p3 bra 	$L__BB311_10;
	mad.lo.s64 	%rd33, %rd39, %rd21, %rd3;
	shr.u64 	%rd34, %rd33, 63;
	add.s64 	%rd35, %rd33, %rd34;
	shl.b64 	%rd36, %rd35, 2;
	and.b64  	%rd37, %rd36, -8;
	add.s64 	%rd38, %rd4, %rd37;
	st.global.v2.f32 	[%rd38], {%f10, %f11};
$L__BB311_10:
	add.s64 	%rd39, %rd39, %rd7;
	setp.lt.s64 	%p14, %rd39, %rd22;
	@%p14 bra 	$L__BB311_4;
$L__BB311_11:
	ret;

}
	// .globl	_Z15SoftmaxWarpImplI22BroadcastScaleMaskLoadIffbLm3EiE11DirectStoreIffEfLi2ELi2ELi8ELi2ELb0EL9Algorithm0EEvT_T0_ll
.visible .entry _Z15SoftmaxWarpImplI22BroadcastScaleMaskLoadIffbLm3EiE11DirectStoreIffEfLi2ELi2ELi8ELi2ELb0EL9Algorithm0EEvT_T0_ll(
	.param .align 8 .b8 _Z15SoftmaxWarpImplI22BroadcastScaleMaskLoadIffbLm3EiE11DirectStoreIffEfLi2ELi2ELi8ELi2ELb0EL9Algorithm0EEvT_T0_ll_param_0[112],
	.param .align 8 .b8 _Z15SoftmaxWarpImplI22BroadcastScaleMaskLoadIffbLm3EiE11DirectStoreIffEfLi2ELi2ELi8ELi2ELb0EL9Algorithm0EEvT_T0_ll_param_1[16],
	.param .u64 _Z15SoftmaxWarpImplI22BroadcastScaleMaskLoadIffbLm3EiE11DirectStoreIffEfLi2ELi2ELi8ELi2ELb0EL9Algorithm0EEvT_T0_ll_param_2,
	.param .u64 _Z15SoftmaxWarpImplI22BroadcastScaleMaskLoadIffbLm3EiE11DirectStoreIffEfLi2ELi2ELi8ELi2ELb0EL9Algorithm0EEvT_T0_ll_param_3
)
{
	.reg .pred 	%p<26>;
	.reg .b16 	%rs<5>;
	.reg .b32 	%r<92>;
	.reg .b32 	%f<99>;
	.reg .b64 	%rd<45>;

	ld.param.u64 	%rd18, [_Z15SoftmaxWarpImplI22BroadcastScaleMaskLoadIffbLm3EiE11DirectStoreIffEfLi2ELi2ELi8ELi2ELb0EL9Algorithm0EEvT_T0_ll_param_1+8];
	ld.param.u64 	%rd17, [_Z15SoftmaxWarpImplI22BroadcastScaleMaskLoadIffbLm3EiE11DirectStoreIffEfLi2ELi2ELi8ELi2ELb0EL9Algorithm0EEvT_T0_ll_param_1];
	ld.param.u64 	%rd3, [_Z15SoftmaxWarpImplI22BroadcastScaleMaskLoadIffbLm3EiE11DirectStoreIffEfLi2ELi2ELi8ELi2ELb0EL9Algorithm0EEvT_T0_ll_param_0+32];
	ld.param.u64 	%rd4, [_Z15SoftmaxWarpImplI22BroadcastScaleMaskLoadIffbLm3EiE11DirectStoreIffEfLi2ELi2ELi8ELi2ELb0EL9Algorithm0EEvT_T0_ll_param_0+24];
	ld.param.u64 	%rd5, [_Z15SoftmaxWarpImplI22BroadcastScaleMaskLoadIffbLm3EiE11DirectStoreIffEfLi2ELi2ELi8ELi2ELb0EL9Algorithm0EEvT_T0_ll_param_0+16];
	ld.param.v2.u32 	{%r1, %r2}, [_Z15SoftmaxWarpImplI22BroadcastScaleMaskLoadIffbLm3EiE11DirectStoreIffEfLi2ELi2ELi8ELi2ELb0EL9Algorithm0EEvT_T0_ll_param_0+48];
	ld.param.v2.u32 	{%r3, %r4}, [_Z15SoftmaxWarpImplI22BroadcastScaleMaskLoadIffbLm3EiE11DirectStoreIffEfLi2ELi2ELi8ELi2ELb0EL9Algorithm0EEvT_T0_ll_param_0+72];
	ld.param.u32 	%r5, [_Z15SoftmaxWarpImplI22BroadcastScaleMaskLoadIffbLm3EiE11DirectStoreIffEfLi2ELi2ELi8ELi2ELb0EL9Algorithm0EEvT_T0_ll_param_0+80];
	ld.param.u64 	%rd6, [_Z15SoftmaxWarpImplI22BroadcastScaleMaskLoadIffbLm3EiE11DirectStoreIffEfLi2ELi2ELi8ELi2ELb0EL9Algorithm0EEvT_T0_ll_param_0+96];
	ld.param.v2.f32 	{%f1, %f2}, [_Z15SoftmaxWarpImplI22BroadcastScaleMaskLoadIffbLm3EiE11DirectStoreIffEfLi2ELi2ELi8ELi2ELb0EL9Algorithm0EEvT_T0_ll_param_0+104];
	ld.param.u64 	%rd20, [_Z15SoftmaxWarpImplI22BroadcastScaleMaskLoadIffbLm3EiE11DirectStoreIffEfLi2ELi2ELi8ELi2ELb0EL9Algorithm0EEvT_T0_ll_param_0+8];
	ld.param.u64 	%rd21, [_Z15SoftmaxWarpImplI22BroadcastScaleMaskLoadIffbLm3EiE11DirectStoreIffEfLi2ELi2ELi8ELi2ELb0EL9Algorithm0EEvT_T0_ll_param_0];
	ld.param.u64 	%rd19, [_Z15SoftmaxWarpImplI22BroadcastScaleMaskLoadIffbLm3EiE11DirectStoreIffEfLi2ELi2ELi8ELi2ELb0EL9Algorithm0EEvT_T0_ll_param_2];
	ld.param.u64 	%rd22, [_Z15SoftmaxWarpImplI22BroadcastScaleMaskLoadIffbLm3EiE11DirectStoreIffEfLi2ELi2ELi8ELi2ELb0EL9Algorithm0EEvT_T0_ll_param_3];
	cvta.to.global.u64 	%rd1, %rd21;
	cvta.to.global.u64 	%rd2, %rd20;
	setp.lt.s64 	%p1, %rd22, 17;
	@%p1 bra 	$L__BB312_2;
	mov.u64 	%rd23, $str;
	cvta.global.u64 	%rd24, %rd23;
	mov.u64 	%rd25, $str$1;
	cvta.global.u64 	%rd26, %rd25;
	mov.u64 	%rd27, __unnamed_303;
	cvta.global.u64 	%rd28, %rd27;
	{ // callseq 302, 0
	.param .b64 param0;
	st.param.b64 	[param0], %rd24;
	.param .b64 param1;
	st.param.b64 	[param1], %rd26;
	.param .b32 param2;
	st.param.b32 	[param2], 254;
	.param .b64 param3;
	st.param.b64 	[param3], %rd28;
	.param .b64 param4;
	st.param.b64 	[param4], 1;
	call.uni 
	__assertfail, 
	(
	param0, 
	param1, 
	param2, 
	param3, 
	param4
	);
	} // callseq 302
$L__BB312_2:
	mov.u32 	%r7, %ctaid.x;
	mov.u32 	%r8, %ntid.y;
	mov.u32 	%r9, %tid.y;
	mad.lo.s32 	%r10, %r7, %r8, %r9;
	mov.u32 	%r11, %nctaid.x;
	mul.lo.s32 	%r12, %r8, %r11;
	shl.b32 	%r6, %r12, 1;
	shl.b32 	%r13, %r10, 1;
	cvt.s64.s32 	%rd44, %r13;
	setp.le.s64 	%p2, %rd19, %rd44;
	@%p2 bra 	$L__BB312_9;
	cvta.to.global.u64 	%rd9, %rd17;
	mov.u32 	%r14, %tid.x;
	shl.b32 	%r15, %r14, 1;
	cvt.u64.u32 	%rd10, %r15;
	cvt.s64.s32 	%rd11, %r6;
	cvt.u32.u64 	%r16, %rd10;
$L__BB312_4:
	setp.eq.s64 	%p3, %rd3, 1;
	setp.eq.s64 	%p4, %rd4, 1;
	setp.eq.s64 	%p5, %rd5, 1;
	mul.lo.s64 	%rd13, %rd6, %rd44;
	cvt.u32.u64 	%r17, %rd13;
	add.s32 	%r18, %r16, %r17;
	div.s32 	%r19, %r18, %r1;
	mul.lo.s32 	%r20, %r19, %r1;
	sub.s32 	%r21, %r18, %r20;
	div.s32 	%r22, %r21, %r2;
	mul.lo.s32 	%r23, %r22, %r2;
	sub.s32 	%r24, %r21, %r23;
	selp.b32 	%r25, 0, %r19, %p5;
	selp.b32 	%r26, 0, %r22, %p4;
	selp.b32 	%r27, 0, %r24, %p3;
	mul.lo.s32 	%r28, %r3, %r25;
	mad.lo.s32 	%r29, %r4, %r26, %r28;
	mad.lo.s32 	%r30, %r5, %r27, %r29;
	shr.u32 	%r31, %r18, 31;
	add.s32 	%r32, %r18, %r31;
	shr.s32 	%r33, %r32, 1;
	mul.wide.s32 	%rd29, %r33, 8;
	add.s64 	%rd14, %rd1, %rd29;
	ld.global.f32 	%f9, [%rd14];
	shr.u32 	%r34, %r30, 31;
	add.s32 	%r35, %r30, %r34;
	shr.s32 	%r36, %r35, 1;
	mul.wide.s32 	%rd30, %r36, 2;
	add.s64 	%rd31, %rd2, %rd30;
	ld.global.v2.u8 	{%rs1, %rs2}, [%rd31];
	setp.eq.s16 	%p6, %rs1, 0;
	mul.f32 	%f10, %f9, %f2;
	selp.f32 	%f3, %f1, %f10, %p6;
	setp.eq.s16 	%p7, %rs2, 0;
	mov.f32 	%f97, %f1;
	@%p7 bra 	$L__BB312_6;
	ld.global.f32 	%f11, [%rd14+4];
	mul.f32 	%f97, %f11, %f2;
$L__BB312_6:
	cvt.u32.u64 	%r37, %rd10;
	cvt.u32.u64 	%r38, %rd6;
	add.s32 	%r40, %r17, %r38;
	add.s32 	%r41, %r37, %r40;
	div.s32 	%r42, %r41, %r1;
	mul.lo.s32 	%r43, %r42, %r1;
	sub.s32 	%r44, %r41, %r43;
	div.s32 	%r45, %r44, %r2;
	mul.lo.s32 	%r46, %r45, %r2;
	sub.s32 	%r47, %r44, %r46;
	selp.b32 	%r48, 0, %r42, %p5;
	selp.b32 	%r49, 0, %r45, %p4;
	selp.b32 	%r50, 0, %r47, %p3;
	mul.lo.s32 	%r51, %r3, %r48;
	mad.lo.s32 	%r52, %r4, %r49, %r51;
	mad.lo.s32 	%r53, %r5, %r50, %r52;
	shr.u32 	%r54, %r41, 31;
	add.s32 	%r55, %r41, %r54;
	shr.s32 	%r56, %r55, 1;
	mul.wide.s32 	%rd32, %r56, 8;
	add.s64 	%rd15, %rd1, %rd32;
	ld.global.f32 	%f12, [%rd15];
	shr.u32 	%r57, %r53, 31;
	add.s32 	%r58, %r53, %r57;
	shr.s32 	%r59, %r58, 1;
	mul.wide.s32 	%rd33, %r59, 2;
	add.s64 	%rd34, %rd2, %rd33;
	ld.global.v2.u8 	{%rs3, %rs4}, [%rd34];
	setp.eq.s16 	%p11, %rs3, 0;
	mul.f32 	%f13, %f12, %f2;
	selp.f32 	%f6, %f1, %f13, %p11;
	setp.eq.s16 	%p12, %rs4, 0;
	mov.f32 	%f98, %f1;
	@%p12 bra 	$L__BB312_8;
	ld.global.f32 	%f14, [%rd15+4];
	mul.f32 	%f98, %f14, %f2;
$L__BB312_8:
	max.f32 	%f15, %f3, 0fFF800000;
	max.f32 	%f16, %f15, %f97;
	max.f32 	%f17, %f6, 0fFF800000;
	max.f32 	%f18, %f17, %f98;
	mov.b32 	%r60, %f16;
	shfl.sync.bfly.b32	%r61|%p13, %r60, 4, 31, -1;
	mov.b32 	%f19, %r61;
	max.f32 	%f20, %f16, %f19;
	mov.b32 	%r62, %f20;
	shfl.sync.bfly.b32	%r63|%p14, %r62, 2, 31, -1;
	mov.b32 	%f21, %r63;
	max.f32 	%f22, %f20, %f21;
	mov.b32 	%r64, %f22;
	shfl.sync.bfly.b32	%r65|%p15, %r64, 1, 31, -1;
	mov.b32 	%f23, %r65;
	max.f32 	%f24, %f22, %f23;
	mov.b32 	%r66, %f18;
	shfl.sync.bfly.b32	%r67|%p16, %r66, 4, 31, -1;
	mov.b32 	%f25, %r67;
	max.f32 	%f26, %f18, %f25;
	mov.b32 	%r68, %f26;
	shfl.sync.bfly.b32	%r69|%p17, %r68, 2, 31, -1;
	mov.b32 	%f27, %r69;
	max.f32 	%f28, %f26, %f27;
	mov.b32 	%r70, %f28;
	shfl.sync.bfly.b32	%r71|%p18, %r70, 1, 31, -1;
	mov.b32 	%f29, %r71;
	max.f32 	%f30, %f28, %f29;
	sub.f32 	%f31, %f3, %f24;
	fma.rn.f32 	%f32, %f31, 0f3BBB989D, 0f3F000000;
	cvt.sat.f32.f32 	%f33, %f32;
	mov.f32 	%f34, 0f4B400001;
	mov.f32 	%f35, 0f437C0000;
	fma.rm.f32 	%f36, %f33, %f35, %f34;
	add.f32 	%f37, %f36, 0fCB40007F;
	neg.f32 	%f38, %f37;
	fma.rn.f32 	%f39, %f31, 0f3FB8AA3B, %f38;
	fma.rn.f32 	%f40, %f31, 0f32A57060, %f39;
	mov.b32 	%r72, %f36;
	shl.b32 	%r73, %r72, 23;
	mov.b32 	%f41, %r73;
	ex2.approx.ftz.f32 	%f42, %f40;
	mul.f32 	%f43, %f42, %f41;
	add.f32 	%f44, %f43, 0f00000000;
	sub.f32 	%f45, %f97, %f24;
	fma.rn.f32 	%f46, %f45, 0f3BBB989D, 0f3F000000;
	cvt.sat.f32.f32 	%f47, %f46;
	fma.rm.f32 	%f48, %f47, %f35, %f34;
	add.f32 	%f49, %f48, 0fCB40007F;
	neg.f32 	%f50, %f49;
	fma.rn.f32 	%f51, %f45, 0f3FB8AA3B, %f50;
	fma.rn.f32 	%f52, %f45, 0f32A57060, %f51;
	mov.b32 	%r74, %f48;
	shl.b32 	%r75, %r74, 23;
	mov.b32 	%f53, %r75;
	ex2.approx.ftz.f32 	%f54, %f52;
	mul.f32 	%f55, %f54, %f53;
	add.f32 	%f56, %f44, %f55;
	sub.f32 	%f57, %f6, %f30;
	fma.rn.f32 	%f58, %f57, 0f3BBB989D, 0f3F000000;
	cvt.sat.f32.f32 	%f59, %f58;
	fma.rm.f32 	%f60, %f59, %f35, %f34;
	add.f32 	%f61, %f60, 0fCB40007F;
	neg.f32 	%f62, %f61;
	fma.rn.f32 	%f63, %f57, 0f3FB8AA3B, %f62;
	fma.rn.f32 	%f64, %f57, 0f32A57060, %f63;
	mov.b32 	%r76, %f60;
	shl.b32 	%r77, %r76, 23;
	mov.b32 	%f65, %r77;
	ex2.approx.ftz.f32 	%f66, %f64;
	mul.f32 	%f67, %f66, %f65;
	add.f32 	%f68, %f67, 0f00000000;
	sub.f32 	%f69, %f98, %f30;
	fma.rn.f32 	%f70, %f69, 0f3BBB989D, 0f3F000000;
	cvt.sat.f32.f32 	%f71, %f70;
	fma.rm.f32 	%f72, %f71, %f35, %f34;
	add.f32 	%f73, %f72, 0fCB40007F;
	neg.f32 	%f74, %f73;
	fma.rn.f32 	%f75, %f69, 0f3FB8AA3B, %f74;
	fma.rn.f32 	%f76, %f69, 0f32A57060, %f75;
	mov.b32 	%r78, %f72;
	shl.b32 	%r79, %r78, 23;
	mov.b32 	%f77, %r79;
	ex2.approx.ftz.f32 	%f78, %f76;
	mul.f32 	%f79, %f78, %f77;
	add.f32 	%f80, %f68, %f79;
	mov.b32 	%r80, %f56;
	shfl.sync.bfly.b32	%r81|%p19, %r80, 4, 31, -1;
	mov.b32 	%f81, %r81;
	add.f32 	%f82, %f56, %f81;
	mov.b32 	%r82, %f82;
	shfl.sync.bfly.b32	%r83|%p20, %r82, 2, 31, -1;
	mov.b32 	%f83, %r83;
	add.f32 	%f84, %f82, %f83;
	mov.b32 	%r84, %f84;
	shfl.sync.bfly.b32	%r85|%p21, %r84, 1, 31, -1;
	mov.b32 	%f85, %r85;
	add.f32 	%f86, %f84, %f85;
	mov.b32 	%r86, %f80;
	shfl.sync.bfly.b32	%r87|%p22, %r86, 4, 31, -1;
	mov.b32 	%f87, %r87;
	add.f32 	%f88, %f80, %f87;
	mov.b32 	%r88, %f88;
	shfl.sync.bfly.b32	%r89|%p23, %r88, 2, 31, -1;
	mov.b32 	%f89, %r89;
	add.f32 	%f90, %f88, %f89;
	mov.b32 	%r90, %f90;
	shfl.sync.bfly.b32	%r91|%p24, %r90, 1, 31, -1;
	mov.b32 	%f91, %r91;
	add.f32 	%f92, %f90, %f91;
	div.rn.f32 	%f93, %f43, %f86;
	div.rn.f32 	%f94, %f55, %f86;
	mad.lo.s64 	%rd35, %rd44, %rd18, %rd10;
	shl.b64 	%rd36, %rd35, 2;
	add.s64 	%rd37, %rd9, %rd36;
	st.global.v2.f32 	[%rd37], {%f93, %f94};
	div.rn.f32 	%f95, %f67, %f92;
	div.rn.f32 	%f96, %f79, %f92;
	add.s64 	%rd38, %rd35, %rd18;
	shr.u64 	%rd39, %rd38, 63;
	add.s64 	%rd40, %rd38, %rd39;
	shl.b64 	%rd41, %rd40, 2;
	and.b64  	%rd42, %rd41, -8;
	add.s64 	%rd43, %rd9, %rd42;
	st.global.v2.f32 	[%rd43], {%f95, %f96};
	add.s64 	%rd44, %rd44, %rd11;
	setp.lt.s64 	%p25, %rd44, %rd19;
	@%p25 bra 	$L__BB312_4;
$L__BB312_9:
	ret;

}
	// .globl	_Z15SoftmaxWarpImplI22BroadcastScaleMaskLoadIffbLm3EiE11DirectStoreIffEfLi2ELi2ELi8ELi2ELb1EL9Algorithm0EEvT_T0_ll
.visible .entry _Z15SoftmaxWarpImplI22BroadcastScaleMaskLoadIffbLm3EiE11DirectStoreIffEfLi2ELi2ELi8ELi2ELb1EL9Algorithm0EEvT_T0_ll(
	.param .align 8 .b8 _Z15SoftmaxWarpImplI22BroadcastScaleMaskLoadIffbLm3EiE11DirectStoreIffEfLi2ELi2ELi8ELi2ELb1EL9Algorithm0EEvT_T0_ll_param_0[112],
	.param .align 8 .b8 _Z15SoftmaxWarpImplI22BroadcastScaleMaskLoadIffbLm3EiE11DirectStoreIffEfLi2ELi2ELi8ELi2ELb1EL9Algorithm0EEvT_T0_ll_param_1[16],
	.param .u64 _Z15SoftmaxWarpImplI22BroadcastScaleMaskLoadIffbLm3EiE11DirectStoreIffEfLi2ELi2ELi8ELi2ELb1EL9Algorithm0EEvT_T0_ll_param_2,
	.param .u64 _Z15SoftmaxWarpImplI22BroadcastScaleMaskLoadIffbLm3EiE11DirectStoreIffEfLi2ELi2ELi8ELi2ELb1EL9Algorithm0EEvT_T0_ll_param_3
)
{
	.reg .pred 	%p<30>;
	.reg .b16 	%rs<13>;
	.reg .b32 	%r<110>;
	.reg .b32 	%f<115>;
	.reg .b64 	%rd<50>;

	ld.param.v2.f32 	{%f24, %f25}, [_Z15SoftmaxWarpImplI22BroadcastScaleMaskLoadIffbLm3EiE11DirectStoreIffEfLi2ELi2ELi8ELi2ELb1EL9Algorithm0EEvT_T0_ll_param_0+104];
	ld.param.u64 	%rd22, [_Z15SoftmaxWarpImplI22BroadcastScaleMaskLoadIffbLm3EiE11DirectStoreIffEfLi2ELi2ELi8ELi2ELb1EL9Algorithm0EEvT_T0_ll_param_0+96];
	ld.param.u32 	%r12, [_Z15SoftmaxWarpImplI22BroadcastScaleMaskLoadIffbLm3EiE11DirectStoreIffEfLi2ELi2ELi8ELi2ELb1EL9Algorithm0EEvT_T0_ll_param_0+80];
	ld.param.v2.u32 	{%r10, %r11}, [_Z15SoftmaxWarpImplI22BroadcastScaleMaskLoadIffbLm3EiE11DirectStoreIffEfLi2ELi2ELi8ELi2ELb1EL9Algorithm0EEvT_T0_ll_param_0+72];
	ld.param.v2.u32 	{%r7, %r8}, [_Z15SoftmaxWarpImplI22BroadcastScaleMaskLoadIffbLm3EiE11DirectStoreIffEfLi2ELi2ELi8ELi2ELb1EL9Algorithm0EEvT_T0_ll_param_0+48];
	ld.param.u64 	%rd18, [_Z15SoftmaxWarpImplI22BroadcastScaleMaskLoadIffbLm3EiE11DirectStoreIffEfLi2ELi2ELi8ELi2ELb1EL9Algorithm0EEvT_T0_ll_param_0+32];
	ld.param.u64 	%rd17, [_Z15SoftmaxWarpImplI22BroadcastScaleMaskLoadIffbLm3EiE11DirectStoreIffEfLi2ELi2ELi8ELi2ELb1EL9Algorithm0EEvT_T0_ll_param_0+24];
	ld.param.u64 	%rd16, [_Z15SoftmaxWarpImplI22BroadcastScaleMaskLoadIffbLm3EiE11DirectStoreIffEfLi2ELi2ELi8ELi2ELb1EL9Algorithm0EEvT_T0_ll_param_0+16];
	ld.param.u64 	%rd6, [_Z15SoftmaxWarpImplI22BroadcastScaleMaskLoadIffbLm3EiE11DirectStoreIffEfLi2ELi2ELi8ELi2ELb1EL9Algorithm0EEvT_T0_ll_param_1+8];
	ld.param.u64 	%rd25, [_Z15SoftmaxWarpImplI22BroadcastScaleMaskLoadIffbLm3EiE11DirectStoreIffEfLi2ELi2ELi8ELi2ELb1EL9Algorithm0EEvT_T0_ll_param_1];
	ld.param.u64 	%rd15, [_Z15SoftmaxWarpImplI22BroadcastScaleMaskLoadIffbLm3EiE11DirectStoreIffEfLi2ELi2ELi8ELi2ELb1EL9Algorithm0EEvT_T0_ll_param_0+8];
	ld.param.u64 	%rd14, [_Z15SoftmaxWarpImplI22BroadcastScaleMaskLoadIffbLm3EiE11DirectStoreIffEfLi2ELi2ELi8ELi2ELb1EL9Algorithm0EEvT_T0_ll_param_0];
	ld.param.u64 	%rd23, [_Z15SoftmaxWarpImplI22BroadcastScaleMaskLoadIffbLm3EiE11DirectStoreIffEfLi2ELi2ELi8ELi2ELb1EL9Algorithm0EEvT_T0_ll_param_2];
	ld.param.u64 	%rd24, [_Z15SoftmaxWarpImplI22BroadcastScaleMaskLoadIffbLm3EiE11DirectStoreIffEfLi2ELi2ELi8ELi2ELb1EL9Algorithm0EEvT_T0_ll_param_3];
	cvta.to.global.u64 	%rd1, %rd14;
	cvta.to.global.u64 	%rd2, %rd15;
	cvta.to.global.u64 	%rd5, %rd25;
	setp.lt.s64 	%p1, %rd24, 17;
	@%p1 bra 	$L__BB313_2;
	mov.u64 	%rd26, $str;
	cvta.global.u64 	%rd27, %rd26;
	mov.u64 	%rd28, $str$1;
	cvta.global.u64 	%rd29, %rd28;
	mov.u64 	%rd30, __unnamed_304;
	cvta.global.u64 	%rd31, %rd30;
	{ // callseq 303, 0
	.param .b64 param0;
	st.param.b64 	[param0], %rd27;
	.param .b64 param1;
	st.param.b64 	[param1], %rd29;
	.param .b32 param2;
	st.param.b32 	[param2], 254;
	.param .b64 param3;
	st.param.b64 	[param3], %rd31;
	.param .b64 param4;
	st.param.b64 	[param4], 1;
	call.uni 
	__assertfail, 
	(
	param0, 
	param1, 
	param2, 
	param3, 
	param4
	);
	} // callseq 303
$L__BB313_2:
	mov.u32 	%r23, %ctaid.x;
	mov.u32 	%r24, %ntid.y;
	mov.u32 	%r25, %tid.y;
	mad.lo.s32 	%r26, %r23, %r24, %r25;
	mov.u32 	%r27, %nctaid.x;
	mul.lo.s32 	%r28, %r24, %r27;
	shl.b32 	%r6, %r28, 1;
	shl.b32 	%r29, %r26, 1;
	cvt.s64.s32 	%rd49, %r29;
	setp.le.s64 	%p2, %rd23, %rd49;
	@%p2 bra 	$L__BB313_17;
	mov.u32 	%r30, %tid.x;
	shl.b32 	%r31, %r30, 1;
	cvt.u64.u32 	%rd8, %r31;
	cvt.s64.s32 	%rd9, %r6;
	cvt.u32.u64 	%r32, %rd8;
	cvt.u32.u64 	%r34, %rd22;
$L__BB313_4:
	setp.le.s64 	%p3, %rd24, %rd8;
	mov.f32 	%f108, 0fFF800000;
	mov.f32 	%f109, %f108;
	mov.f32 	%f110, %f108;
	@%p3 bra 	$L__BB313_8;
	setp.eq.s64 	%p4, %rd18, 1;
	setp.eq.s64 	%p5, %rd17, 1;
	setp.eq.s64 	%p6, %rd16, 1;
	cvt.u32.u64 	%r33, %rd49;
	mad.lo.s32 	%r35, %r34, %r33, %r32;
	div.s32 	%r36, %r35, %r7;
	mul.lo.s32 	%r37, %r36, %r7;
	sub.s32 	%r38, %r35, %r37;
	div.s32 	%r39, %r38, %r8;
	mul.lo.s32 	%r40, %r39, %r8;
	sub.s32 	%r41, %r38, %r40;
	selp.b32 	%r42, 0, %r36, %p6;
	selp.b32 	%r43, 0, %r39, %p5;
	selp.b32 	%r44, 0, %r41, %p4;
	mul.lo.s32 	%r45, %r10, %r42;
	mad.lo.s32 	%r46, %r11, %r43, %r45;
	mad.lo.s32 	%r47, %r12, %r44, %r46;
	shr.u32 	%r48, %r35, 31;
	add.s32 	%r49, %r35, %r48;
	shr.s32 	%r50, %r49, 1;
	mul.wide.s32 	%rd32, %r50, 8;
	add.s64 	%rd11, %rd1, %rd32;
	ld.global.f32 	%f27, [%rd11];
	shr.u32 	%r51, %r47, 31;
	add.s32 	%r52, %r47, %r51;
	shr.s32 	%r53, %r52, 1;
	mul.wide.s32 	%rd33, %r53, 2;
	add.s64 	%rd34, %rd2, %rd33;
	ld.global.v2.u8 	{%rs9, %rs10}, [%rd34];
	setp.eq.s16 	%p7, %rs9, 0;
	mul.f32 	%f28, %f27, %f25;
	selp.f32 	%f109, %f24, %f28, %p7;
	setp.eq.s16 	%p8, %rs10, 0;
	mov.f32 	%f108, %f24;
	@%p8 bra 	$L__BB313_7;
	ld.global.f32 	%f29, [%rd11+4];
	mul.f32 	%f108, %f29, %f25;
$L__BB313_7:
	max.f32 	%f30, %f109, 0fFF800000;
	max.f32 	%f110, %f30, %f108;
$L__BB313_8:
	mov.f32 	%f112, 0fFF800000;
	mov.f32 	%f113, %f112;
	mov.f32 	%f114, %f112;
	@%p3 bra 	$L__BB313_12;
	setp.eq.s64 	%p10, %rd18, 1;
	setp.eq.s64 	%p11, %rd17, 1;
	setp.eq.s64 	%p12, %rd16, 1;
	cvt.u32.u64 	%r54, %rd8;
	mov.b64 	%rd35, 1;
	cvt.u32.u64 	%r55, %rd35;
	cvt.u32.u64 	%r56, %rd49;
	add.s32 	%r57, %r56, %r55;
	mad.lo.s32 	%r59, %r34, %r57, %r54;
	div.s32 	%r60, %r59, %r7;
	mul.lo.s32 	%r61, %r60, %r7;
	sub.s32 	%r62, %r59, %r61;
	div.s32 	%r63, %r62, %r8;
	mul.lo.s32 	%r64, %r63, %r8;
	sub.s32 	%r65, %r62, %r64;
	selp.b32 	%r66, 0, %r60, %p12;
	selp.b32 	%r67, 0, %r63, %p11;
	selp.b32 	%r68, 0, %r65, %p10;
	mul.lo.s32 	%r69, %r10, %r66;
	mad.lo.s32 	%r70, %r11, %r67, %r69;
	mad.lo.s32 	%r71, %r12, %r68, %r70;
	shr.u32 	%r72, %r59, 31;
	add.s32 	%r73, %r59, %r72;
	shr.s32 	%r74, %r73, 1;
	mul.wide.s32 	%rd36, %r74, 8;
	add.s64 	%rd12, %rd1, %rd36;
	ld.global.f32 	%f32, [%rd12];
	shr.u32 	%r75, %r71, 31;
	add.s32 	%r76, %r71, %r75;
	shr.s32 	%r77, %r76, 1;
	mul.wide.s32 	%rd37, %r77, 2;
	add.s64 	%rd38, %rd2, %rd37;
	ld.global.v2.u8 	{%rs11, %rs12}, [%rd38];
	setp.eq.s16 	%p13, %rs11, 0;
	mul.f32 	%f33, %f32, %f25;
	selp.f32 	%f113, %f24, %f33, %p13;
	setp.eq.s16 	%p14, %rs12, 0;
	mov.f32 	%f112, %f24;
	@%p14 bra 	$L__BB313_11;
	ld.global.f32 	%f34, [%rd12+4];
	mul.f32 	%f112, %f34, %f25;
$L__BB313_11:
	max.f32 	%f35, %f113, 0fFF800000;
	max.f32 	%f114, %f35, %f112;
$L__BB313_12:
	setp.le.s64 	%p15, %rd24, %rd8;
	mov.b32 	%r78, %f110;
	shfl.sync.bfly.b32	%r79|%p16, %r78, 4, 31, -1;
	mov.b32 	%f36, %r79;
	max.f32 	%f37, %f110, %f36;
	mov.b32 	%r80, %f37;
	shfl.sync.bfly.b32	%r81|%p17, %r80, 2, 31, -1;
	mov.b32 	%f38, %r81;
	max.f32 	%f39, %f37, %f38;
	mov.b32 	%r82, %f39;
	shfl.sync.bfly.b32	%r83|%p18, %r82, 1, 31, -1;
	mov.b32 	%f40, %r83;
	max.f32 	%f41, %f39, %f40;
	mov.b32 	%r84, %f114;
	shfl.sync.bfly.b32	%r85|%p19, %r84, 4, 31, -1;
	mov.b32 	%f42, %r85;
	max.f32 	%f43, %f114, %f42;
	mov.b32 	%r86, %f43;
	shfl.sync.bfly.b32	%r87|%p20, %r86, 2, 31, -1;
	mov.b32 	%f44, %r87;
	max.f32 	%f45, %f43, %f44;
	mov.b32 	%r88, %f45;
	shfl.sync.bfly.b32	%r89|%p21, %r88, 1, 31, -1;
	mov.b32 	%f46, %r89;
	max.f32 	%f47, %f45, %f46;
	sub.f32 	%f48, %f109, %f41;
	fma.rn.f32 	%f49, %f48, 0f3BBB989D, 0f3F000000;
	cvt.sat.f32.f32 	%f50, %f49;
	mov.f32 	%f51, 0f4B400001;
	mov.f32 	%f52, 0f437C0000;
	fma.rm.f32 	%f53, %f50, %f52, %f51;
	add.f32 	%f54, %f53, 0fCB40007F;
	neg.f32 	%f55, %f54;
	fma.rn.f32 	%f56, %f48, 0f3FB8AA3B, %f55;
	fma.rn.f32 	%f57, %f48, 0f32A57060, %f56;
	mov.b32 	%r90, %f53;
	shl.b32 	%r91, %r90, 23;
	mov.b32 	%f58, %r91;
	ex2.approx.ftz.f32 	%f59, %f57;
	mul.f32 	%f60, %f59, %f58;
	add.f32 	%f61, %f60, 0f00000000;
	sub.f32 	%f62, %f108, %f41;
	fma.rn.f32 	%f63, %f62, 0f3BBB989D, 0f3F000000;
	cvt.sat.f32.f32 	%f64, %f63;
	fma.rm.f32 	%f65, %f64, %f52, %f51;
	add.f32 	%f66, %f65, 0fCB40007F;
	neg.f32 	%f67, %f66;
	fma.rn.f32 	%f68, %f62, 0f3FB8AA3B, %f67;
	fma.rn.f32 	%f69, %f62, 0f32A57060, %f68;
	mov.b32 	%r92, %f65;
	shl.b32 	%r93, %r92, 23;
	mov.b32 	%f70, %r93;
	ex2.approx.ftz.f32 	%f71, %f69;
	mul.f32 	%f72, %f71, %f70;
	add.f32 	%f73, %f61, %f72;
	sub.f32 	%f74, %f113, %f47;
	fma.rn.f32 	%f75, %f74, 0f3BBB989D, 0f3F000000;
	cvt.sat.f32.f32 	%f76, %f75;
	fma.rm.f32 	%f77, %f76, %f52, %f51;
	add.f32 	%f78, %f77, 0fCB40007F;
	neg.f32 	%f79, %f78;
	fma.rn.f32 	%f80, %f74, 0f3FB8AA3B, %f79;
	fma.rn.f32 	%f81, %f74, 0f32A57060, %f80;
	mov.b32 	%r94, %f77;
	shl.b32 	%r95, %r94, 23;
	mov.b32 	%f82, %r95;
	ex2.approx.ftz.f32 	%f83, %f81;
	mul.f32 	%f17, %f83, %f82;
	add.f32 	%f84, %f17, 0f00000000;
	sub.f32 	%f85, %f112, %f47;
	fma.rn.f32 	%f86, %f85, 0f3BBB989D, 0f3F000000;
	cvt.sat.f32.f32 	%f87, %f86;
	fma.rm.f32 	%f88, %f87, %f52, %f51;
	add.f32 	%f89, %f88, 0fCB40007F;
	neg.f32 	%f90, %f89;
	fma.rn.f32 	%f91, %f85, 0f3FB8AA3B, %f90;
	fma.rn.f32 	%f92, %f85, 0f32A57060, %f91;
	mov.b32 	%r96, %f88;
	shl.b32 	%r97, %r96, 23;
	mov.b32 	%f93, %r97;
	ex2.approx.ftz.f32 	%f94, %f92;
	mul.f32 	%f18, %f94, %f93;
	add.f32 	%f95, %f84, %f18;
	mov.b32 	%r98, %f73;
	shfl.sync.bfly.b32	%r99|%p22, %r98, 4, 31, -1;
	mov.b32 	%f96, %r99;
	add.f32 	%f97, %f73, %f96;
	mov.b32 	%r100, %f97;
	shfl.sync.bfly.b32	%r101|%p23, %r100, 2, 31, -1;
	mov.b32 	%f98, %r101;
	add.f32 	%f99, %f97, %f98;
	mov.b32 	%r102, %f99;
	shfl.sync.bfly.b32	%r103|%p24, %r102, 1, 31, -1;
	mov.b32 	%f100, %r103;
	add.f32 	%f101, %f99, %f100;
	mov.b32 	%r104, %f95;
	shfl.sync.bfly.b32	%r105|%p25, %r104, 4, 31, -1;
	mov.b32 	%f102, %r105;
	add.f32 	%f103, %f95, %f102;
	mov.b32 	%r106, %f103;
	shfl.sync.bfly.b32	%r107|%p26, %r106, 2, 31, -1;
	mov.b32 	%f104, %r107;
	add.f32 	%f105, %f103, %f104;
	mov.b32 	%r108, %f105;
	shfl.sync.bfly.b32	%r109|%p27, %r108, 1, 31, -1;
	mov.b32 	%f106, %r109;
	add.f32 	%f19, %f105, %f106;
	div.rn.f32 	%f20, %f60, %f101;
	div.rn.f32 	%f21, %f72, %f101;
	@%p15 bra 	$L__BB313_14;
	mad.lo.s64 	%rd39, %rd49, %rd6, %rd8;
	shl.b64 	%rd40, %rd39, 2;
	add.s64 	%rd41, %rd5, %rd40;
	st.global.v2.f32 	[%rd41], {%f20, %f21};
$L__BB313_14:
	div.rn.f32 	%f22, %f17, %f19;
	div.rn.f32 	%f23, %f18, %f19;
	@%p15 bra 	$L__BB313_16;
	mad.lo.s64 	%rd42, %rd6, %rd49, %rd6;
	add.s64 	%rd43, %rd42, %rd8;
	shr.u64 	%rd44, %rd43, 63;
	add.s64 	%rd45, %rd43, %rd44;
	shl.b64 	%rd46, %rd45, 2;
	and.b64  	%rd47, %rd46, -8;
	add.s64 	%rd48, %rd5, %rd47;
	st.global.v2.f32 	[%rd48], {%f22, %f23};
$L__BB313_16:
	add.s64 	%rd49, %rd49, %rd9;
	setp.lt.s64 	%p29, %rd49, %rd23;
	@%p29 bra 	$L__BB313_4;
$L__BB313_17:
	ret;

}
	// .globl	_Z15SoftmaxWarpImplI22BroadcastScaleMaskLoadIffbLm3EiE11DirectStoreIffEfLi2ELi2ELi8ELi1ELb0EL9Algorithm0EEvT_T0_ll
.visible .entry _Z15SoftmaxWarpImplI22BroadcastScaleMaskLoadIffbLm3EiE11DirectStoreIffEfLi2ELi2ELi8ELi1ELb0EL9Algorithm0EEvT_T0_ll(
	.param .align 8 .b8 _Z15SoftmaxWarpImplI22BroadcastScaleMaskLoadIffbLm3EiE11DirectStoreIffEfLi2ELi2ELi8ELi1ELb0EL9Algorithm0EEvT_T0_ll_param_0[112],
	.param .align 8 .b8 _Z15SoftmaxWarpImplI22BroadcastScaleMaskLoadIffbLm3EiE11DirectStoreIffEfLi2ELi2ELi8ELi1ELb0EL9Algorithm0EEvT_T0_ll_param_1[16],
	.param .u64 _Z15SoftmaxWarpImplI22BroadcastScaleMaskLoadIffbLm3EiE11DirectStoreIffEfLi2ELi2ELi8ELi1ELb0EL9Algorithm0EEvT_T0_ll_param_2,
	.param .u64 _Z15SoftmaxWarpImplI22BroadcastScaleMaskLoadIffbLm3EiE11DirectStoreIffEfLi2ELi2ELi8ELi1ELb0EL9Algorithm0EEvT_T0_ll_param_3
)
{
	.reg .pred 	%p<15>;
	.reg .b16 	%rs<11>;
	.reg .b32 	%r<68>;
	.reg .b32 	%f<54>;
	.reg .b64 	%rd<42>;

	ld.param.v2.f32 	{%f6, %f7}, [_Z15SoftmaxWarpImplI22BroadcastScaleMaskLoadIffbLm3EiE11DirectStoreIffEfLi2ELi2ELi8ELi1ELb0EL9Algorithm0EEvT_T0_ll_param_0+104];
	ld.param.u64 	%rd23, [_Z15SoftmaxWarpImplI22BroadcastScaleMaskLoadIffbLm3EiE11DirectStoreIffEfLi2ELi2ELi8ELi1ELb0EL9Algorithm0EEvT_T0_ll_param_0+96];
	ld.param.u32 	%r12, [_Z15SoftmaxWarpImplI22BroadcastScaleMaskLoadIffbLm3EiE11DirectStoreIffEfLi2ELi2ELi8ELi1ELb0EL9Algorithm0EEvT_T0_ll_param_0+80];
	ld.param.v2.u32 	{%r10, %r11}, [_Z15SoftmaxWarpImplI22BroadcastScaleMaskLoadIffbLm3EiE11DirectStoreIffEfLi2ELi2ELi8ELi1ELb0EL9Algorithm0EEvT_T0_ll_param_0+72];
	ld.param.v2.u32 	{%r7, %r8}, [_Z15SoftmaxWarpImplI22BroadcastScaleMaskLoadIffbLm3EiE11DirectStoreIffEfLi2ELi2ELi8ELi1ELb0EL9Algorithm0EEvT_T0_ll_param_0+48];
	ld.param.u64 	%rd19, [_Z15SoftmaxWarpImplI22BroadcastScaleMaskLoadIffbLm3EiE11DirectStoreIffEfLi2ELi2ELi8ELi1ELb0EL9Algorithm0EEvT_T0_ll_param_0+32];
	ld.param.u64 	%rd18, [_Z15SoftmaxWarpImplI22BroadcastScaleMaskLoadIffbLm3EiE11DirectStoreIffEfLi2ELi2ELi8ELi1ELb0EL9Algorithm0EEvT_T0_ll_param_0+24];
	ld.param.u64 	%rd17, [_Z15SoftmaxWarpImplI22BroadcastScaleMaskLoadIffbLm3EiE11DirectStoreIffEfLi2ELi2ELi8ELi1ELb0EL9Algorithm0EEvT_T0_ll_param_0+16];
	ld.param.u64 	%rd16, [_Z15SoftmaxWarpImplI22BroadcastScaleMaskLoadIffbLm3EiE11DirectStoreIffEfLi2ELi2ELi8ELi1ELb0EL9Algorithm0EEvT_T0_ll_param_0+8];
	ld.param.u64 	%rd15, [_Z15SoftmaxWarpImplI22BroadcastScaleMaskLoadIffbLm3EiE11DirectStoreIffEfLi2ELi2ELi8ELi1ELb0EL9Algorithm0EEvT_T0_ll_param_0];
	ld.param.u64 	%rd4, [_Z15SoftmaxWarpImplI22BroadcastScaleMaskLoadIffbLm3EiE11DirectStoreIffEfLi2ELi2ELi8ELi1ELb0EL9Algorithm0EEvT_T0_ll_param_1];
	ld.param.u64 	%rd5, [_Z15SoftmaxWarpImplI22BroadcastScaleMaskLoadIffbLm3EiE11DirectStoreIffEfLi2ELi2ELi8ELi1ELb0EL9Algorithm0EEvT_T0_ll_param_1+8];
	ld.param.u64 	%rd24, [_Z15SoftmaxWarpImplI22BroadcastScaleMaskLoadIffbLm3EiE11DirectStoreIffEfLi2ELi2ELi8ELi1ELb0EL9Algorithm0EEvT_T0_ll_param_2];
	ld.param.u64 	%rd25, [_Z15SoftmaxWarpImplI22BroadcastScaleMaskLoadIffbLm3EiE11DirectStoreIffEfLi2ELi2ELi8ELi1ELb0EL9Algorithm0EEvT_T0_ll_param_3];
	setp.lt.s64 	%p1, %rd25, 17;
	@%p1 bra 	$L__BB314_2;
	mov.u64 	%rd26, $str;
	cvta.global.u64 	%rd27, %rd26;
	mov.u64 	%rd28, $str$1;
	cvta.global.u64 	%rd29, %rd28;
	mov.u64 	%rd30, __unnamed_305;
	cvta.global.u64 	%rd31, %rd30;
	{ // callseq 304, 0
	.param .b64 param0;
	st.param.b64 	[param0], %rd27;
	.param .b64 param1;
	st.param.b64 	[param1], %rd29;
	.param .b32 param2;
	st.param.b32 	[param2], 254;
	.param .b64 param3;
	st.param.b64 	[param3], %rd31;
	.param .b64 param4;
	st.param.b64 	[param4], 1;
	call.uni 
	__assertfail, 
	(
	param0, 
	param1, 
	param2, 
	param3, 
	param4
	);
	} // callseq 304
$L__BB314_2:
	mov.u32 	%r23, %ctaid.x;
	mov.u32 	%r24, %ntid.y;
	mov.u32 	%r25, %tid.y;
	mad.lo.s32 	%r26, %r23, %r24, %r25;
	mov.u32 	%r27, %nctaid.x;
	mul.lo.s32 	%r6, %r27, %r24;
	cvt.s64.s32 	%rd41, %r26;
	setp.le.s64 	%p2, %rd24, %rd41;
	@%p2 bra 	$L__BB314_7;
	mov.u32 	%r28, %tid.x;
	shl.b32 	%r29, %r28, 1;
	cvt.u64.u32 	%rd7, %r29;
	cvta.to.global.u64 	%rd8, %rd4;
	cvta.to.global.u64 	%rd9, %rd16;
	cvta.to.global.u64 	%rd10, %rd15;
	cvt.s64.s32 	%rd11, %r6;
	cvt.u32.u64 	%r30, %rd7;
	cvt.u32.u64 	%r32, %rd23;
$L__BB314_4:
	setp.eq.s64 	%p3, %rd19, 1;
	setp.eq.s64 	%p4, %rd18, 1;
	setp.eq.s64 	%p5, %rd17, 1;
	cvt.u32.u64 	%r31, %rd41;
	mad.lo.s32 	%r33, %r32, %r31, %r30;
	div.s32 	%r34, %r33, %r7;
	mul.lo.s32 	%r35, %r34, %r7;
	sub.s32 	%r36, %r33, %r35;
	div.s32 	%r37, %r36, %r8;
	mul.lo.s32 	%r38, %r37, %r8;
	sub.s32 	%r39, %r36, %r38;
	selp.b32 	%r40, 0, %r34, %p5;
	selp.b32 	%r41, 0, %r37, %p4;
	selp.b32 	%r42, 0, %r39, %p3;
	mul.lo.s32 	%r43, %r10, %r40;
	mad.lo.s32 	%r44, %r11, %r41, %r43;
	mad.lo.s32 	%r45, %r12, %r42, %r44;
	shr.u32 	%r46, %r33, 31;
	add.s32 	%r47, %r33, %r46;
	shr.s32 	%r48, %r47, 1;
	mul.wide.s32 	%rd32, %r48, 8;
	add.s64 	%rd13, %rd10, %rd32;
	ld.global.f32 	%f8, [%rd13];
	shr.u32 	%r49, %r45, 31;
	add.s32 	%r50, %r45, %r49;
	shr.s32 	%r51, %r50, 1;
	mul.wide.s32 	%rd33, %r51, 2;
	add.s64 	%rd34, %rd9, %rd33;
	ld.global.v2.u8 	{%rs9, %rs10}, [%rd34];
	setp.eq.s16 	%p6, %rs9, 0;
	mul.f32 	%f9, %f8, %f7;
	selp.f32 	%f3, %f6, %f9, %p6;
	setp.eq.s16 	%p7, %rs10, 0;
	mov.f32 	%f53, %f6;
	@%p7 bra 	$L__BB314_6;
	ld.global.f32 	%f10, [%rd13+4];
	mul.f32 	%f53, %f10, %f7;
$L__BB314_6:
	max.f32 	%f11, %f3, 0fFF800000;
	max.f32 	%f12, %f11, %f53;
	mov.b32 	%r52, %f12;
	shfl.sync.bfly.b32	%r53|%p8, %r52, 4, 31, -1;
	mov.b32 	%f13, %r53;
	max.f32 	%f14, %f12, %f13;
	mov.b32 	%r54, %f14;
	shfl.sync.bfly.b32	%r55|%p9, %r54, 2, 31, -1;
	mov.b32 	%f15, %r55;
	max.f32 	%f16, %f14, %f15;
	mov.b32 	%r56, %f16;
	shfl.sync.bfly.b32	%r57|%p10, %r56, 1, 31, -1;
	mov.b32 	%f17, %r57;
	max.f32 	%f18, %f16, %f17;
	sub.f32 	%f19, %f3, %f18;
	fma.rn.f32 	%f20, %f19, 0f3BBB989D, 0f3F000000;
	cvt.sat.f32.f32 	%f21, %f20;
	mov.f32 	%f22, 0f4B400001;
	mov.f32 	%f23, 0f437C0000;
	fma.rm.f32 	%f24, %f21, %f23, %f22;
	add.f32 	%f25, %f24, 0fCB40007F;
	neg.f32 	%f26, %f25;
	fma.rn.f32 	%f27, %f19, 0f3FB8AA3B, %f26;
	fma.rn.f32 	%f28, %f19, 0f32A57060, %f27;
	mov.b32 	%r58, %f24;
	shl.b32 	%r59, %r58, 23;
	mov.b32 	%f29, %r59;
	ex2.approx.ftz.f32 	%f30, %f28;
	mul.f32 	%f31, %f30, %f29;
	add.f32 	%f32, %f31, 0f00000000;
	sub.f32 	%f33, %f53, %f18;
	fma.rn.f32 	%f34, %f33, 0f3BBB989D, 0f3F000000;
	cvt.sat.f32.f32 	%f35, %f34;
	fma.rm.f32 	%f36, %f35, %f23, %f22;
	add.f32 	%f37, %f36, 0fCB40007F;
	neg.f32 	%f38, %f37;
	fma.rn.f32 	%f39, %f33, 0f3FB8AA3B, %f38;
	fma.rn.f32 	%f40, %f33, 0f32A57060, %f39;
	mov.b32 	%r60, %f36;
	shl.b32 	%r61, %r60, 23;
	mov.b32 	%f41, %r61;
	ex2.approx.ftz.f32 	%f42, %f40;
	mul.f32 	%f43, %f42, %f41;
	add.f32 	%f44, %f32, %f43;
	mov.b32 	%r62, %f44;
	shfl.sync.bfly.b32	%r63|%p11, %r62, 4, 31, -1;
	mov.b32 	%f45, %r63;
	add.f32 	%f46, %f44, %f45;
	mov.b32 	%r64, %f46;
	shfl.sync.bfly.b32	%r65|%p12, %r64, 2, 31, -1;
	mov.b32 	%f47, %r65;
	add.f32 	%f48, %f46, %f47;
	mov.b32 	%r66, %f48;
	shfl.sync.bfly.b32	%r67|%p13, %r66, 1, 31, -1;
	mov.b32 	%f49, %r67;
	add.f32 	%f50, %f48, %f49;
	div.rn.f32 	%f51, %f31, %f50;
	div.rn.f32 	%f52, %f43, %f50;
	mad.lo.s64 	%rd35, %rd41, %rd5, %rd7;
	shr.u64 	%rd36, %rd35, 63;
	add.s64 	%rd37, %rd35, %rd36;
	shl.b64 	%rd38, %rd37, 2;
	and.b64  	%rd39, %rd38, -8;
	add.s64 	%rd40, %rd8, %rd39;
	st.global.v2.f32 	[%rd40], {%f51, %f52};
	add.s64 	%rd41, %rd41, %rd11;
	setp.lt.s64 	%p14, %rd41, %rd24;
	@%p14 bra 	$L__BB314_4;
$L__BB314_7:
	ret;

}
	// .globl	_Z15SoftmaxWarpImplI22BroadcastScaleMaskLoadIffbLm3EiE11DirectStoreIffEfLi2ELi2ELi8ELi1ELb1EL9Algorithm0EEvT_T0_ll
.visible .entry _Z15SoftmaxWarpImplI22BroadcastScaleMaskLoadIffbLm3EiE11DirectStoreIffEfLi2ELi2ELi8ELi1ELb1EL9Algorithm0EEvT_T0_ll(
	.param .align 8 .b8 _Z15SoftmaxWarpImplI22BroadcastScaleMaskLoadIffbLm3EiE11DirectStoreIffEfLi2ELi2ELi8ELi1ELb1EL9Algorithm0EEvT_T0_ll_param_0[112],
	.param .align 8 .b8 _Z15SoftmaxWarpImplI22BroadcastScaleMaskLoadIffbLm3EiE11DirectStoreIffEfLi2ELi2ELi8ELi1ELb1EL9Algorithm0EEvT_T0_ll_param_1[16],
	.param .u64 _Z15SoftmaxWarpImplI22BroadcastScaleMaskLoadIffbLm3EiE11DirectStoreIffEfLi2ELi2ELi8ELi1ELb1EL9Algorithm0EEvT_T0_ll_param_2,
	.param .u64 _Z15SoftmaxWarpImplI22BroadcastScaleMaskLoadIffbLm3EiE11DirectStoreIffEfLi2ELi2ELi8ELi1ELb1EL9Algorithm0EEvT_T0_ll_param_3
)
{
	.reg .pred 	%p<17>;
	.reg .b16 	%rs<11>;
	.reg .b32 	%r<68>;
	.reg .b32 	%f<61>;
	.reg .b64 	%rd<40>;

	ld.param.u64 	%rd21, [_Z15SoftmaxWarpImplI22BroadcastScaleMaskLoadIffbLm3EiE11DirectStoreIffEfLi2ELi2ELi8ELi1ELb1EL9Algorithm0EEvT_T0_ll_param_1+8];
	ld.param.u64 	%rd20, [_Z15SoftmaxWarpImplI22BroadcastScaleMaskLoadIffbLm3EiE11DirectStoreIffEfLi2ELi2ELi8ELi1ELb1EL9Algorithm0EEvT_T0_ll_param_1];
	ld.param.v2.f32 	{%f12, %f13}, [_Z15SoftmaxWarpImplI22BroadcastScaleMaskLoadIffbLm3EiE11DirectStoreIffEfLi2ELi2ELi8ELi1ELb1EL9Algorithm0EEvT_T0_ll_param_0+104];
	ld.param.u64 	%rd19, [_Z15SoftmaxWarpImplI22BroadcastScaleMaskLoadIffbLm3EiE11DirectStoreIffEfLi2ELi2ELi8ELi1ELb1EL9Algorithm0EEvT_T0_ll_param_0+96];
	ld.param.u32 	%r12, [_Z15SoftmaxWarpImplI22BroadcastScaleMaskLoadIffbLm3EiE11DirectStoreIffEfLi2ELi2ELi8ELi1ELb1EL9Algorithm0EEvT_T0_ll_param_0+80];
	ld.param.v2.u32 	{%r10, %r11}, [_Z15SoftmaxWarpImplI22BroadcastScaleMaskLoadIffbLm3EiE11DirectStoreIffEfLi2ELi2ELi8ELi1ELb1EL9Algorithm0EEvT_T0_ll_param_0+72];
	ld.param.v2.u32 	{%r7, %r8}, [_Z15SoftmaxWarpImplI22BroadcastScaleMaskLoadIffbLm3EiE11DirectStoreIffEfLi2ELi2ELi8ELi1ELb1EL9Algorithm0EEvT_T0_ll_param_0+48];
	ld.param.u64 	%rd15, [_Z15SoftmaxWarpImplI22BroadcastScaleMaskLoadIffbLm3EiE11DirectStoreIffEfLi2ELi2ELi8ELi1ELb1EL9Algorithm0EEvT_T0_ll_param_0+32];
	ld.param.u64 	%rd14, [_Z15SoftmaxWarpImplI22BroadcastScaleMaskLoadIffbLm3EiE11DirectStoreIffEfLi2ELi2ELi8ELi1ELb1EL9Algorithm0EEvT_T0_ll_param_0+24];
	ld.param.u64 	%rd13, [_Z15SoftmaxWarpImplI22BroadcastScaleMaskLoadIffbLm3EiE11DirectStoreIffEfLi2ELi2ELi8ELi1ELb1EL9Algorithm0EEvT_T0_ll_param_0+16];
	ld.param.u64 	%rd12, [_Z15SoftmaxWarpImplI22BroadcastScaleMaskLoadIffbLm3EiE11DirectStoreIffEfLi2ELi2ELi8ELi1ELb1EL9Algorithm0EEvT_T0_ll_param_0+8];
	ld.param.u64 	%rd11, [_Z15SoftmaxWarpImplI22BroadcastScaleMaskLoadIffbLm3EiE11DirectStoreIffEfLi2ELi2ELi8ELi1ELb1EL9Algorithm0EEvT_T0_ll_param_0];
	ld.param.u64 	%rd22, [_Z15SoftmaxWarpImplI22BroadcastScaleMaskLoadIffbLm3EiE11DirectStoreIffEfLi2ELi2ELi8ELi1ELb1EL9Algorithm0EEvT_T0_ll_param_2];
	ld.param.u64 	%rd23, [_Z15SoftmaxWarpImplI22BroadcastScaleMaskLoadIffbLm3EiE11DirectStoreIffEfLi2ELi2ELi8ELi1ELb1EL9Algorithm0EEvT_T0_ll_param_3];
	setp.lt.s64 	%p1, %rd23, 17;
	@%p1 bra 	$L__BB315_2;
	mov.u64 	%rd24, $str;
	cvta.global.u64 	%rd25, %rd24;
	mov.u64 	%rd26, $str$1;
	cvta.global.u64 	%rd27, %rd26;
	mov.u64 	%rd28, __unnamed_306;
	cvta.global.u64 	%rd29, %rd28;
	{ // callseq 305, 0
	.param .b64 param0;
	st.param.b64 	[param0], %rd25;
	.param .b64 param1;
	st.param.b64 	[param1], %rd27;
	.param .b32 param2;
	st.param.b32 	[param2], 254;
	.param .b64 param3;
	st.param.b64 	[param3], %rd29;
	.param .b64 param4;
	st.param.b64 	[param4], 1;
	call.uni 
	__assertfail, 
	(
	param0, 
	param1, 
	param2, 
	param3, 
	param4
	);
	} // callseq 305
$L__BB315_2:
	mov.u32 	%r23, %ctaid.x;
	mov.u32 	%r24, %ntid.y;
	mov.u32 	%r25, %tid.y;
	mad.lo.s32 	%r26, %r23, %r24, %r25;
	mov.u32 	%r27, %nctaid.x;
	mul.lo.s32 	%r6, %r27, %r24;
	cvt.s64.s32 	%rd39, %r26;
	setp.le.s64 	%p2, %rd22, %rd39;
	@%p2 bra 	$L__BB315_11;
	mov.u32 	%r28, %tid.x;
	shl.b32 	%r29, %r28, 1;
	cvt.u64.u32 	%rd3, %r29;
	cvta.to.global.u64 	%rd4, %rd20;
	cvta.to.global.u64 	%rd5, %rd12;
	cvta.to.global.u64 	%rd6, %rd11;
	cvt.s64.s32 	%rd7, %r6;
	cvt.u32.u64 	%r30, %rd3;
	cvt.u32.u64 	%r32, %rd19;
$L__BB315_4:
	setp.le.s64 	%p3, %rd23, %rd3;
	mov.f32 	%f58, 0fFF800000;
	mov.f32 	%f59, %f58;
	mov.f32 	%f60, %f58;
	@%p3 bra 	$L__BB315_8;
	setp.eq.s64 	%p4, %rd15, 1;
	setp.eq.s64 	%p5, %rd14, 1;
	setp.eq.s64 	%p6, %rd13, 1;
	cvt.u32.u64 	%r31, %rd39;
	mad.lo.s32 	%r33, %r32, %r31, %r30;
	div.s32 	%r34, %r33, %r7;
	mul.lo.s32 	%r35, %r34, %r7;
	sub.s32 	%r36, %r33, %r35;
	div.s32 	%r37, %r36, %r8;
	mul.lo.s32 	%r38, %r37, %r8;
	sub.s32 	%r39, %r36, %r38;
	selp.b32 	%r40, 0, %r34, %p6;
	selp.b32 	%r41, 0, %r37, %p5;
	selp.b32 	%r42, 0, %r39, %p4;
	mul.lo.s32 	%r43, %r10, %r40;
	mad.lo.s32 	%r44, %r11, %r41, %r43;
	mad.lo.s32 	%r45, %r12, %r42, %r44;
	shr.u32 	%r46, %r33, 31;
	add.s32 	%r47, %r33, %r46;
	shr.s32 	%r48, %r47, 1;
	mul.wide.s32 	%rd30, %r48, 8;
	add.s64 	%rd9, %rd6, %rd30;
	ld.global.f32 	%f15, [%rd9];
	shr.u32 	%r49, %r45, 31;
	add.s32 	%r50, %r45, %r49;
	shr.s32 	%r51, %r50, 1;
	mul.wide.s32 	%rd31, %r51, 2;
	add.s64 	%rd32, %rd5, %rd31;
	ld.global.v2.u8 	{%rs9, %rs10}, [%rd32];
	setp.eq.s16 	%p7, %rs9, 0;
	mul.f32 	%f16, %f15, %f13;
	selp.f32 	%f59, %f12, %f16, %p7;
	setp.eq.s16 	%p8, %rs10, 0;
	mov.f32 	%f58, %f12;
	@%p8 bra 	$L__BB315_7;
	ld.global.f32 	%f17, [%rd9+4];
	mul.f32 	%f58, %f17, %f13;
$L__BB315_7:
	max.f32 	%f18, %f59, 0fFF800000;
	max.f32 	%f60, %f18, %f58;
$L__BB315_8:
	setp.le.s64 	%p9, %rd23, %rd3;
	mov.b32 	%r52, %f60;
	shfl.sync.bfly.b32	%r53|%p10, %r52, 4, 31, -1;
	mov.b32 	%f19, %r53;
	max.f32 	%f20, %f60, %f19;
	mov.b32 	%r54, %f20;
	shfl.sync.bfly.b32	%r55|%p11, %r54, 2, 31, -1;
	mov.b32 	%f21, %r55;
	max.f32 	%f22, %f20, %f21;
	mov.b32 	%r56, %f22;
	shfl.sync.bfly.b32	%r57|%p12, %r56, 1, 31, -1;
	mov.b32 	%f23, %r57;
	max.f32 	%f24, %f22, %f23;
	sub.f32 	%f25, %f59, %f24;
	fma.rn.f32 	%f26, %f25, 0f3BBB989D, 0f3F000000;
	cvt.sat.f32.f32 	%f27, %f26;
	mov.f32 	%f28, 0f4B400001;
	mov.f32 	%f29, 0f437C0000;
	fma.rm.f32 	%f30, %f27, %f29, %f28;
	add.f32 	%f31, %f30, 0fCB40007F;
	neg.f32 	%f32, %f31;
	fma.rn.f32 	%f33, %f25, 0f3FB8AA3B, %f32;
	fma.rn.f32 	%f34, %f25, 0f32A57060, %f33;
	mov.b32 	%r58, %f30;
	shl.b32 	%r59, %r58, 23;
	mov.b32 	%f35, %r59;
	ex2.approx.ftz.f32 	%f36, %f34;
	mul.f32 	%f37, %f36, %f35;
	add.f32 	%f38, %f37, 0f00000000;
	sub.f32 	%f39, %f58, %f24;
	fma.rn.f32 	%f40, %f39, 0f3BBB989D, 0f3F000000;
	cvt.sat.f32.f32 	%f41, %f40;
	fma.rm.f32 	%f42, %f41, %f29, %f28;
	add.f32 	%f43, %f42, 0fCB40007F;
	neg.f32 	%f44, %f43;
	fma.rn.f32 	%f45, %f39, 0f3FB8AA3B, %f44;
	fma.rn.f32 	%f46, %f39, 0f32A57060, %f45;
	mov.b32 	%r60, %f42;
	shl.b32 	%r61, %r60, 23;
	mov.b32 	%f47, %r61;
	ex2.approx.ftz.f32 	%f48, %f46;
	mul.f32 	%f49, %f48, %f47;
	add.f32 	%f50, %f38, %f49;
	mov.b32 	%r62, %f50;
	shfl.sync.bfly.b32	%r63|%p13, %r62, 4, 31, -1;
	mov.b32 	%f51, %r63;
	add.f32 	%f52, %f50, %f51;
	mov.b32 	%r64, %f52;
	shfl.sync.bfly.b32	%r65|%p14, %r64, 2, 31, -1;
	mov.b32 	%f53, %r65;
	add.f32 	%f54, %f52, %f53;
	mov.b32 	%r66, %f54;
	shfl.sync.bfly.b32	%r67|%p15, %r66, 1, 31, -1;
	mov.b32 	%f55, %r67;
	add.f32 	%f56, %f54, %f55;
	div.rn.f32 	%f10, %f37, %f56;
	div.rn.f32 	%f11, %f49, %f56;
	@%p9 bra 	$L__BB315_10;
	mad.lo.s64 	%rd33, %rd39, %rd21, %rd3;
	shr.u64 	%rd34, %rd33, 63;
	add.s64 	%rd35, %rd33, %rd34;
	shl.b64 	%rd36, %rd35, 2;
	and.b64  	%rd37, %rd36, -8;
	add.s64 	%rd38, %rd4, %rd37;
	st.global.v2.f32 	[%rd38], {%f10, %f11};
$L__BB315_10:
	add.s64 	%rd39, %rd39, %rd7;
	setp.lt.s64 	%p16, %rd39, %rd22;
	@%p16 bra 	$L__BB315_4;
$L__BB315_11:
	ret;

}
	// .globl	_Z15SoftmaxWarpImplI22BroadcastScaleMaskLoadIffbLm3EiE11DirectStoreIffEfLi2ELi2ELi16ELi2ELb0EL9Algorithm0EEvT_T0_ll
.visible .entry _Z15SoftmaxWarpImplI22BroadcastScaleMaskLoadIffbLm3EiE11DirectStoreIffEfLi2ELi2ELi16ELi2ELb0EL9Algorithm0EEvT_T0_ll(
	.param .align 8 .b8 _Z15SoftmaxWarpImplI22BroadcastScaleMaskLoadIffbLm3EiE11DirectStoreIffEfLi2ELi2ELi16ELi2ELb0EL9Algorithm0EEvT_T0_ll_param_0[112],
	.param .align 8 .b8 _Z15SoftmaxWarpImplI22BroadcastScaleMaskLoadIffbLm3EiE11DirectStoreIffEfLi2ELi2ELi16ELi2ELb0EL9Algorithm0EEvT_T0_ll_param_1[16],
	.param .u64 _Z15SoftmaxWarpImplI22BroadcastScaleMaskLoadIffbLm3EiE11DirectStoreIffEfLi2ELi2ELi16ELi2ELb0EL9Algorithm0EEvT_T0_ll_param_2,
	.param .u64 _Z15SoftmaxWarpImplI22BroadcastScaleMaskLoadIffbLm3EiE11DirectStoreIffEfLi2ELi2ELi16ELi2ELb0EL9Algorithm0EEvT_T0_ll_param_3
)
{
	.reg .pred 	%p<30>;
	.reg .b16 	%rs<5>;
	.reg .b32 	%r<100>;
	.reg .b32 	%f<107>;
	.reg .b64 	%rd<45>;

	ld.param.u64 	%rd18, [_Z15SoftmaxWarpImplI22BroadcastScaleMaskLoadIffbLm3EiE11DirectStoreIffEfLi2ELi2ELi16ELi2ELb0EL9Algorithm0EEvT_T0_ll_param_1+8];
	ld.param.u64 	%rd17, [_Z15SoftmaxWarpImplI22BroadcastScaleMaskLoadIffbLm3EiE11DirectStoreIffEfLi2ELi2ELi16ELi2ELb0EL9Algorithm0EEvT_T0_ll_param_1];
	ld.param.u64 	%rd3, [_Z15SoftmaxWarpImplI22BroadcastScaleMaskLoadIffbLm3EiE11DirectStoreIffEfLi2ELi2ELi16ELi2ELb0EL9Algorithm0EEvT_T0_ll_param_0+32];
	ld.param.u64 	%rd4, [_Z15SoftmaxWarpImplI22BroadcastScaleMaskLoadIffbLm3EiE11DirectStoreIffEfLi2ELi2ELi16ELi2ELb0EL9Algorithm0EEvT_T0_ll_param_0+24];
	ld.param.u64 	%rd5, [_Z15SoftmaxWarpImplI22BroadcastScaleMaskLoadIffbLm3EiE11DirectStoreIffEfLi2ELi2ELi16ELi2ELb0EL9Algorithm0EEvT_T0_ll_param_0+16];
	ld.param.v2.u32 	{%r1, %r2}, [_Z15SoftmaxWarpImplI22BroadcastScaleMaskLoadIffbLm3EiE11DirectStoreIffEfLi2ELi2ELi16ELi2ELb0EL9Algorithm0EEvT_T0_ll_param_0+48];
	ld.param.v2.u32 	{%r3, %r4}, [_Z15SoftmaxWarpImplI22BroadcastScaleMaskLoadIffbLm3EiE11DirectStoreIffEfLi2ELi2ELi16ELi2ELb0EL9Algorithm0EEvT_T0_ll_param_0+72];
	ld.param.u32 	%r5, [_Z15SoftmaxWarpImplI22BroadcastScaleMaskLoadIffbLm3EiE11DirectStoreIffEfLi2ELi2ELi16ELi2ELb0EL9Algorithm0EEvT_T0_ll_param_0+80];
	ld.param.u64 	%rd6, [_Z15SoftmaxWarpImplI22BroadcastScaleMaskLoadIffbLm3EiE11DirectStoreIffEfLi2ELi2ELi16ELi2ELb0EL9Algorithm0EEvT_T0_ll_param_0+96];
	ld.param.v2.f32 	{%f1, %f2}, [_Z15SoftmaxWarpImplI22BroadcastScaleMaskLoadIffbLm3EiE11DirectStoreIffEfLi2ELi2ELi16ELi2ELb0EL9Algorithm0EEvT_T0_ll_param_0+104];
	ld.param.u64 	%rd20, [_Z15SoftmaxWarpImplI22BroadcastScaleMaskLoadIffbLm3EiE11DirectStoreIffEfLi2ELi2ELi16ELi2ELb0EL9Algorithm0EEvT_T0_ll_param_0+8];
	ld.param.u64 	%rd21, [_Z15SoftmaxWarpImplI22BroadcastScaleMaskLoadIffbLm3EiE11DirectStoreIffEfLi2ELi2ELi16ELi2ELb0EL9Algorithm0EEvT_T0_ll_param_0];
	ld.param.u64 	%rd19, [_Z15SoftmaxWarpImplI22BroadcastScaleMaskLoadIffbLm3EiE11DirectStoreIffEfLi2ELi2ELi16ELi2ELb0EL9Algorithm0EEvT_T0_ll_param_2];
	ld.param.u64 	%rd22, [_Z15SoftmaxWarpImplI22BroadcastScaleMaskLoadIffbLm3EiE11DirectStoreIffEfLi2ELi2ELi16ELi2ELb0EL9Algorithm0EEvT_T0_ll_param_3];
	cvta.to.global.u64 	%rd1, %rd21;
	cvta.to.global.u64 	%rd2, %rd20;
	setp.lt.s64 	%p1, %rd22, 33;
	@%p1 bra 	$L__BB316_2;
	mov.u64 	%rd23, $str;
	cvta.global.u64 	%rd24, %rd23;
	mov.u64 	%rd25, $str$1;
	cvta.global.u64 	%rd26, %rd25;
	mov.u64 	%rd27, __unnamed_307;
	cvta.global.u64 	%rd28, %rd27;
	{ // callseq 306, 0
	.param .b64 param0;
	st.param.b64 	[param0], %rd24;
	.param .b64 param1;
	st.param.b64 	[param1], %rd26;
	.param .b32 param2;
	st.param.b32 	[param2], 254;
	.param .b64 param3;
	st.param.b64 	[param3], %rd28;
	.param .b64 param4;
	st.param.b64 	[param4], 1;
	call.uni 
	__assertfail, 
	(
	param0, 
	param1, 
	param2, 
	param3, 
	param4
	);
	} // callseq 306
$L__BB316_2:
	mov.u32 	%r7, %ctaid.x;
	mov.u32 	%r8, %ntid.y;
	mov.u32 	%r9, %tid.y;
	mad.lo.s32 	%r10, %r7, %r8, %r9;
	mov.u32 	%r11, %nctaid.x;
	mul.lo.s32 	%r12, %r8, %r11;
	shl.b32 	%r6, %r12, 1;
	shl.b32 	%r13, %r10, 1;
	cvt.s64.s32 	%rd44, %r13;
	setp.le.s64 	%p2, %rd19, %rd44;
	@%p2 bra 	$L__BB316_9;
	cvta.to.global.u64 	%rd9, %rd17;
	mov.u32 	%r14, %tid.x;
	shl.b32 	%r15, %r14, 1;
	cvt.u64.u32 	%rd10, %r15;
	cvt.s64.s32 	%rd11, %r6;
	cvt.u32.u64 	%r16, %rd10;
$L__BB316_4:
	setp.eq.s64 	%p3, %rd3, 1;
	setp.eq.s64 	%p4, %rd4, 1;
	setp.eq.s64 	%p5, %rd5, 1;
	mul.lo.s64 	%rd13, %rd6, %rd44;
	cvt.u32.u64 	%r17, %rd13;
	add.s32 	%r18, %r16, %r17;
	div.s32 	%r19, %r18, %r1;
	mul.lo.s32 	%r20, %r19, %r1;
	sub.s32 	%r21, %r18, %r20;
	div.s32 	%r22, %r21, %r2;
	mul.lo.s32 	%r23, %r22, %r2;
	sub.s32 	%r24, %r21, %r23;
	selp.b32 	%r25, 0, %r19, %p5;
	selp.b32 	%r26, 0, %r22, %p4;
	selp.b32 	%r27, 0, %r24, %p3;
	mul.lo.s32 	%r28, %r3, %r25;
	mad.lo.s32 	%r29, %r4, %r26, %r28;
	mad.lo.s32 	%r30, %r5, %r27, %r29;
	shr.u32 	%r31, %r18, 31;
	add.s32 	%r32, %r18, %r31;
	shr.s32 	%r33, %r32, 1;
	mul.wide.s32 	%rd29, %r33, 8;
	add.s64 	%rd14, %rd1, %rd29;
	ld.global.f32 	%f9, [%rd14];
	shr.u32 	%r34, %r30, 31;
	add.s32 	%r35, %r30, %r34;
	shr.s32 	%r36, %r35, 1;
	mul.wide.s32 	%rd30, %r36, 2;
	add.s64 	%rd31, %rd2, %rd30;
	ld.global.v2.u8 	{%rs1, %rs2}, [%rd31];
	setp.eq.s16 	%p6, %rs1, 0;
	mul.f32 	%f10, %f9, %f2;
	selp.f32 	%f3, %f1, %f10, %p6;
	setp.eq.s16 	%p7, %rs2, 0;
	mov.f32 	%f105, %f1;
	@%p7 bra 	$L__BB316_6;
	ld.global.f32 	%f11, [%rd14+4];
	mul.f32 	%f105, %f11, %f2;
$L__BB316_6:
	cvt.u32.u64 	%r37, %rd10;
	cvt.u32.u64 	%r38, %rd6;
	add.s32 	%r40, %r17, %r38;
	add.s32 	%r41, %r37, %r40;
	div.s32 	%r42, %r41, %r1;
	mul.lo.s32 	%r43, %r42, %r1;
	sub.s32 	%r44, %r41, %r43;
	div.s32 	%r45, %r44, %r2;
	mul.lo.s32 	%r46, %r45, %r2;
	sub.s32 	%r47, %r44, %r46;
	selp.b32 	%r48, 0, %r42, %p5;
	selp.b32 	%r49, 0, %r45, %p4;
	selp.b32 	%r50, 0, %r47, %p3;
	mul.lo.s32 	%r51, %r3, %r48;
	mad.lo.s32 	%r52, %r4, %r49, %r51;
	mad.lo.s32 	%r53, %r5, %r50, %r52;
	shr.u32 	%r54, %r41, 31;
	add.s32 	%r55, %r41, %r54;
	shr.s32 	%r56, %r55, 1;
	mul.wide.s32 	%rd32, %r56, 8;
	add.s64 	%rd15, %rd1, %rd32;
	ld.global.f32 	%f12, [%rd15];
	shr.u32 	%r57, %r53, 31;
	add.s32 	%r58, %r53, %r57;
	shr.s32 	%r59, %r58, 1;
	mul.wide.s32 	%rd33, %r59, 2;
	add.s64 	%rd34, %rd2, %rd33;
	ld.global.v2.u8 	{%rs3, %rs4}, [%rd34];
	setp.eq.s16 	%p11, %rs3, 0;
	mul.f32 	%f13, %f12, %f2;
	selp.f32 	%f6, %f1, %f13, %p11;
	setp.eq.s16 	%p12, %rs4, 0;
	mov.f32 	%f106, %f1;
	@%p12 bra 	$L__BB316_8;
	ld.global.f32 	%f14, [%rd15+4];
	mul.f32 	%f106, %f14, %f2;
$L__BB316_8:
	max.f32 	%f15, %f3, 0fFF800000;
	max.f32 	%f16, %f15, %f105;
	max.f32 	%f17, %f6, 0fFF800000;
	max.f32 	%f18, %f17, %f106;
	mov.b32 	%r60, %f16;
	shfl.sync.bfly.b32	%r61|%p13, %r60, 8, 31, -1;
	mov.b32 	%f19, %r61;
	max.f32 	%f20, %f16, %f19;
	mov.b32 	%r62, %f20;
	shfl.sync.bfly.b32	%r63|%p14, %r62, 4, 31, -1;
	mov.b32 	%f21, %r63;
	max.f32 	%f22, %f20, %f21;
	mov.b32 	%r64, %f22;
	shfl.sync.bfly.b32	%r65|%p15, %r64, 2, 31, -1;
	mov.b32 	%f23, %r65;
	max.f32 	%f24, %f22, %f23;
	mov.b32 	%r66, %f24;
	shfl.sync.bfly.b32	%r67|%p16, %r66, 1, 31, -1;
	mov.b32 	%f25, %r67;
	max.f32 	%f26, %f24, %f25;
	mov.b32 	%r68, %f18;
	shfl.sync.bfly.b32	%r69|%p17, %r68, 8, 31, -1;
	mov.b32 	%f27, %r69;
	max.f32 	%f28, %f18, %f27;
	mov.b32 	%r70, %f28;
	shfl.sync.bfly.b32	%r71|%p18, %r70, 4, 31, -1;
	mov.b32 	%f29, %r71;
	max.f32 	%f30, %f28, %f29;
	mov.b32 	%r72, %f30;
	shfl.sync.bfly.b32	%r73|%p19, %r72, 2, 31, -1;
	mov.b32 	%f31, %r73;
	max.f32 	%f32, %f30, %f31;
	mov.b32 	%r74, %f32;
	shfl.sync.bfly.b32	%r75|%p20, %r74, 1, 31, -1;
	mov.b32 	%f33, %r75;
	max.f32 	%f34, %f32, %f33;
	sub.f32 	%f35, %f3, %f26;
	fma.rn.f32 	%f36, %f35, 0f3BBB989D, 0f3F000000;
	cvt.sat.f32.f32 	%f37, %f36;
	mov.f32 	%f38, 0f4B400001;
	mov.f32 	%f39, 0f437C0000;
	fma.rm.f32 	%f40, %f37, %f39, %f38;
	add.f32 	%f41, %f40, 0fCB40007F;
	neg.f32 	%f42, %f41;
	fma.rn.f32 	%f43, %f35, 0f3FB8AA3B, %f42;
	fma.rn.f32 	%f44, %f35, 0f32A57060, %f43;
	mov.b32 	%r76, %f40;
	shl.b32 	%r77, %r76, 23;
	mov.b32 	%f45, %r77;
	ex2.approx.ftz.f32 	%f46, %f44;
	mul.f32 	%f47, %f46, %f45;
	add.f32 	%f48, %f47, 0f00000000;
	sub.f32 	%f49, %f105, %f26;
	fma.rn.f32 	%f50, %f49, 0f3BBB989D, 0f3F000000;
	cvt.sat.f32.f32 	%f51, %f50;
	fma.rm.f32 	%f52, %f51, %f39, %f38;
	add.f32 	%f53, %f52, 0fCB40007F;
	neg.f32 	%f54, %f53;
	fma.rn.f32 	%f55, %f49, 0f3FB8AA3B, %f54;
	fma.rn.f32 	%f56, %f49, 0f32A57060, %f55;
	mov.b32 	%r78, %f52;
	shl.b32 	%r79, %r78, 23;
	mov.b32 	%f57, %r79;
	ex2.approx.ftz.f32 	%f58, %f56;
	mul.f32 	%f59, %f58, %f57;
	add.f32 	%f60, %f48, %f59;
	sub.f32 	%f61, %f6, %f34;
	fma.rn.f32 	%f62, %f61, 0f3BBB989D, 0f3F000000;
	cvt.sat.f32.f32 	%f63, %f62;
	fma.rm.f32 	%f64, %f63, %f39, %f38;
	add.f32 	%f65, %f64, 0fCB40007F;
	neg.f32 	%f66, %f65;
	fma.rn.f32 	%f67, %f61, 0f3FB8AA3B, %f66;
	fma.rn.f32 	%f68, %f61, 0f32A57060, %f67;
	mov.b32 	%r80, %f64;
	shl.b32 	%r81, %r80, 23;
	mov.b32 	%f69, %r81;
	ex2.approx.ftz.f32 	%f70, %f68;
	mul.f32 	%f71, %f70, %f69;
	add.f32 	%f72, %f71, 0f00000000;
	sub.f32 	%f73, %f106, %f34;
	fma.rn.f32 	%f74, %f73, 0f3BBB989D, 0f3F000000;
	cvt.sat.f32.f32 	%f75, %f74;
	fma.rm.f32 	%f76, %f75, %f39, %f38;
	add.f32 	%f77, %f76, 0fCB40007F;
	neg.f32 	%f78, %f77;
	fma.rn.f32 	%f79, %f73, 0f3FB8AA3B, %f78;
	fma.rn.f32 	%f80, %f73, 0f32A57060, %f79;
	mov.b32 	%r82, %f76;
	shl.b32 	%r83, %r82, 23;
	mov.b32 	%f81, %r83;
	ex2.approx.ftz.f32 	%f82, %f80;
	mul.f32 	%f83, %f82, %f81;
	add.f32 	%f84, %f72, %f83;
	mov.b32 	%r84, %f60;
	shfl.sync.bfly.b32	%r85|%p21, %r84, 8, 31, -1;
	mov.b32 	%f85, %r85;
	add.f32 	%f86, %f60, %f85;
	mov.b32 	%r86, %f86;
	shfl.sync.bfly.b32	%r87|%p22, %r86, 4, 31, -1;
	mov.b32 	%f87, %r87;
	add.f32 	%f88, %f86, %f87;
	mov.b32 	%r88, %f88;
	shfl.sync.bfly.b32	%r89|%p23, %r88, 2, 31, -1;
	mov.b32 	%f89, %r89;
	add.f32 	%f90, %f88, %f89;
	mov.b32 	%r90, %f90;
	shfl.sync.bfly.b32	%r91|%p24, %r90, 1, 31, -1;
	mov.b32 	%f91, %r91;
	add.f32 	%f92, %f90, %f91;
	mov.b32 	%r92, %f84;
	shfl.sync.bfly.b32	%r93|%p25, %r92, 8, 31, -1;
	mov.b32 	%f93, %r93;
	add.f32 	%f94, %f84, %f93;
	mov.b32 	%r94, %f94;
	shfl.sync.bfly.b32	%r95|%p26, %r94, 4, 31, -1;
	mov.b32 	%f95, %r95;
	add.f32 	%f96, %f94, %f95;
	mov.b32 	%r96, %f96;
	shfl.sync.bfly.b32	%r97|%p27, %r96, 2, 31, -1;
	mov.b32 	%f97, %r97;
	add.f32 	%f98, %f96, %f97;
	mov.b32 	%r98, %f98;
	shfl.sync.bfly.b32	%r99|%p28, %r98, 1, 31, -1;
	mov.b32 	%f99, %r99;
	add.f32 	%f100, %f98, %f99;
	div.rn.f32 	%f101, %f47, %f92;
	div.rn.f32 	%f102, %f59, %f92;
	mad.lo.s64 	%rd35, %rd44, %rd18, %rd10;
	shl.b64 	%rd36, %rd35, 2;
	add.s64 	%rd37, %rd9, %rd36;
	st.global.v2.f32 	[%rd37], {%f101, %f102};
	div.rn.f32 	%f103, %f71, %f100;
	div.rn.f32 	%f104, %f83, %f100;
	add.s64 	%rd38, %rd35, %rd18;
	shr.u64 	%rd39, %rd38, 63;
	add.s64 	%rd40, %rd38, %rd39;
	shl.b64 	%rd41, %rd40, 2;
	and.b64  	%rd42, %rd41, -8;
	add.s64 	%rd43, %rd9, %rd42;
	st.global.v2.f32 	[%rd43], {%f103, %f104};
	add.s64 	%rd44, %rd44, %rd11;
	setp.lt.s64 	%p29, %rd44, %rd19;
	@%p29 bra 	$L__BB316_4;
$L__BB316_9:
	ret;

}
	// .globl	_Z15SoftmaxWarpImplI22BroadcastScaleMaskLoadIffbLm3EiE11DirectStoreIffEfLi2ELi2ELi16ELi2ELb1EL9Algorithm0EEvT_T0_ll
.visible .entry _Z15SoftmaxWarpImplI22BroadcastScaleMaskLoadIffbLm3EiE11DirectStoreIffEfLi2ELi2ELi16ELi2ELb1EL9Algorithm0EEvT_T0_ll(
	.param .align 8 .b8 _Z15SoftmaxWarpImplI22BroadcastScaleMaskLoadIffbLm3EiE11DirectStoreIffEfLi2ELi2ELi16ELi2ELb1EL9Algorithm0EEvT_T0_ll_param_0[112],
	.param .align 8 .b8 _Z15SoftmaxWarpImplI22BroadcastScaleMaskLoadIffbLm3EiE11DirectStoreIffEfLi2ELi2ELi16ELi2ELb1EL9Algorithm0EEvT_T0_ll_param_1[16],
	.param .u64 _Z15SoftmaxWarpImplI22BroadcastScaleMaskLoadIffbLm3EiE11DirectStoreIffEfLi2ELi2ELi16ELi2ELb1EL9Algorithm0EEvT_T0_ll_param_2,
	.param .u64 _Z15SoftmaxWarpImplI22BroadcastScaleMaskLoadIffbLm3EiE11DirectStoreIffEfLi2ELi2ELi16ELi2ELb1EL9Algorithm0EEvT_T0_ll_param_3
)
{
	.reg .pred 	%p<34>;
	.reg .b16 	%rs<13>;
	.reg .b32 	%r<118>;
	.reg .b32 	%f<123>;
	.reg .b64 	%rd<50>;

	ld.param.v2.f32 	{%f24, %f25}, [_Z15SoftmaxWarpImplI22BroadcastScaleMaskLoadIffbLm3EiE11DirectStoreIffEfLi2ELi2ELi16ELi2ELb1EL9Algorithm0EEvT_T0_ll_param_0+104];
	ld.param.u64 	%rd22, [_Z15SoftmaxWarpImplI22BroadcastScaleMaskLoadIffbLm3EiE11DirectStoreIffEfLi2ELi2ELi16ELi2ELb1EL9Algorithm0EEvT_T0_ll_param_0+96];
	ld.param.u32 	%r12, [_Z15SoftmaxWarpImplI22BroadcastScaleMaskLoadIffbLm3EiE11DirectStoreIffEfLi2ELi2ELi16ELi2ELb1EL9Algorithm0EEvT_T0_ll_param_0+80];
	ld.param.v2.u32 	{%r10, %r11}, [_Z15SoftmaxWarpImplI22BroadcastScaleMaskLoadIffbLm3EiE11DirectStoreIffEfLi2ELi2ELi16ELi2ELb1EL9Algorithm0EEvT_T0_ll_param_0+72];
	ld.param.v2.u32 	{%r7, %r8}, [_Z15SoftmaxWarpImplI22BroadcastScaleMaskLoadIffbLm3EiE11DirectStoreIffEfLi2ELi2ELi16ELi2ELb1EL9Algorithm0EEvT_T0_ll_param_0+48];
	ld.param.u64 	%rd18, [_Z15SoftmaxWarpImplI22BroadcastScaleMaskLoadIffbLm3EiE11DirectStoreIffEfLi2ELi2ELi16ELi2ELb1EL9Algorithm0EEvT_T0_ll_param_0+32];
	ld.param.u64 	%rd17, [_Z15SoftmaxWarpImplI22BroadcastScaleMaskLoadIffbLm3EiE11DirectStoreIffEfLi2ELi2ELi16ELi2ELb1EL9Algorithm0EEvT_T0_ll_param_0+24];
	ld.param.u64 	%rd16, [_Z15SoftmaxWarpImplI22BroadcastScaleMaskLoadIffbLm3EiE11DirectStoreIffEfLi2ELi2ELi16ELi2ELb1EL9Algorithm0EEvT_T0_ll_param_0+16];
	ld.param.u64 	%rd6, [_Z15SoftmaxWarpImplI22BroadcastScaleMaskLoadIffbLm3EiE11DirectStoreIffEfLi2ELi2ELi16ELi2ELb1EL9Algorithm0EEvT_T0_ll_param_1+8];
	ld.param.u64 	%rd25, [_Z15SoftmaxWarpImplI22BroadcastScaleMaskLoadIffbLm3EiE11DirectStoreIffEfLi2ELi2ELi16ELi2ELb1EL9Algorithm0EEvT_T0_ll_param_1];
	ld.param.u64 	%rd15, [_Z15SoftmaxWarpImplI22BroadcastScaleMaskLoadIffbLm3EiE11DirectStoreIffEfLi2ELi2ELi16ELi2ELb1EL9Algorithm0EEvT_T0_ll_param_0+8];
	ld.param.u64 	%rd14, [_Z15SoftmaxWarpImplI22BroadcastScaleMaskLoadIffbLm3EiE11DirectStoreIffEfLi2ELi2ELi16ELi2ELb1EL9Algorithm0EEvT_T0_ll_param_0];
	ld.param.u64 	%rd23, [_Z15SoftmaxWarpImplI22BroadcastScaleMaskLoadIffbLm3EiE11DirectStoreIffEfLi2ELi2ELi16ELi2ELb1EL9Algorithm0EEvT_T0_ll_param_2];
	ld.param.u64 	%rd24, [_Z15SoftmaxWarpImplI22BroadcastScaleMaskLoadIffbLm3EiE11DirectStoreIffEfLi2ELi2ELi16ELi2ELb1EL9Algorithm0EEvT_T0_ll_param_3];
	cvta.to.global.u64 	%rd1, %rd14;
	cvta.to.global.u64 	%rd2, %rd15;
	cvta.to.global.u64 	%rd5, %rd25;
	setp.lt.s64 	%p1, %rd24, 33;
	@%p1 bra 	$L__BB317_2;
	mov.u64 	%rd26, $str;
	cvta.global.u64 	%rd27, %rd26;
	mov.u64 	%rd28, $str$1;
	cvta.global.u64 	%rd29, %rd28;
	mov.u64 	%rd30, __unnamed_308;
	cvta.global.u64 	%rd31, %rd30;
	{ // callseq 307, 0
	.param .b64 param0;
	st.param.b64 	[param0], %rd27;
	.param .b64 param1;
	st.param.b64 	[param1], %rd29;
	.param .b32 param2;
	st.param.b32 	[param2], 254;
	.param .b64 param3;
	st.param.b64 	[param3], %rd31;
	.param .b64 param4;
	st.param.b64 	[param4], 1;
	call.uni 
	__assertfail, 
	(
	param0, 
	param1, 
	param2, 
	param3, 
	param4
	);
	} // callseq 307
$L__BB317_2:
	mov.u32 	%r23, %ctaid.x;
	mov.u32 	%r24, %ntid.y;
	mov.u32 	%r25, %tid.y;
	mad.lo.s32 	%r26, %r23, %r24, %r25;
	mov.u32 	%r27, %nctaid.x;
	mul.lo.s32 	%r28, %r24, %r27;
	shl.b32 	%r6, %r28, 1;
	shl.b32 	%r29, %r26, 1;
	cvt.s64.s32 	%rd49, %r29;
	setp.le.s64 	%p2, %rd23, %rd49;
	@%p2 bra 	$L__BB317_17;
	mov.u32 	%r30, %tid.x;
	shl.b32 	%r31, %r30, 1;
	cvt.u64.u32 	%rd8, %r31;
	cvt.s64.s32 	%rd9, %r6;
	cvt.u32.u64 	%r32, %rd8;
	cvt.u32.u64 	%r34, %rd22;
$L__BB317_4:
	setp.le.s64 	%p3, %rd24, %rd8;
	mov.f32 	%f116, 0fFF800000;
	mov.f32 	%f117, %f116;
	mov.f32 	%f118, %f116;
	@%p3 bra 	$L__BB317_8;
	setp.eq.s64 	%p4, %rd18, 1;
	setp.eq.s64 	%p5, %rd17, 1;
	setp.eq.s64 	%p6, %rd16, 1;
	cvt.u32.u64 	%r33, %rd49;
	mad.lo.s32 	%r35, %r34, %r33, %r32;
	div.s32 	%r36, %r35, %r7;
	mul.lo.s32 	%r37, %r36, %r7;
	sub.s32 	%r38, %r35, %r37;
	div.s32 	%r39, %r38, %r8;
	mul.lo.s32 	%r40, %r39, %r8;
	sub.s32 	%r41, %r38, %r40;
	selp.b32 	%r42, 0, %r36, %p6;
	selp.b32 	%r43, 0, %r39, %p5;
	selp.b32 	%r44, 0, %r41, %p4;
	mul.lo.s32 	%r45, %r10, %r42;
	mad.lo.s32 	%r46, %r11, %r43, %r45;
	mad.lo.s32 	%r47, %r12, %r44, %r46;
	shr.u32 	%r48, %r35, 31;
	add.s32 	%r49, %r35, %r48;
	shr.s32 	%r50, %r49, 1;
	mul.wide.s32 	%rd32, %r50, 8;
	add.s64 	%rd11, %rd1, %rd32;
	ld.global.f32 	%f27, [%rd11];
	shr.u32 	%r51, %r47, 31;
	add.s32 	%r52, %r47, %r51;
	shr.s32 	%r53, %r52, 1;
	mul.wide.s32 	%rd33, %r53, 2;
	add.s64 	%rd34, %rd2, %rd33;
	ld.global.v2.u8 	{%rs9, %rs10}, [%rd34];
	setp.eq.s16 	%p7, %rs9, 0;
	mul.f32 	%f28, %f27, %f25;
	selp.f32 	%f117, %f24, %f28, %p7;
	setp.eq.s16 	%p8, %rs10, 0;
	mov.f32 	%f116, %f24;
	@%p8 bra 	$L__BB317_7;
	ld.global.f32 	%f29, [%rd11+4];
	mul.f32 	%f116, %f29, %f25;
$L__BB317_7:
	max.f32 	%f30, %f117, 0fFF800000;
	max.f32 	%f118, %f30, %f116;
$L__BB317_8:
	mov.f32 	%f120, 0fFF800000;
	mov.f32 	%f121, %f120;
	mov.f32 	%f122, %f120;
	@%p3 bra 	$L__BB317_12;
	setp.eq.s64 	%p10, %rd18, 1;
	setp.eq.s64 	%p11, %rd17, 1;
	setp.eq.s64 	%p12, %rd16, 1;
	cvt.u32.u64 	%r54, %rd8;
	mov.b64 	%rd35, 1;
	cvt.u32.u64 	%r55, %rd35;
	cvt.u32.u64 	%r56, %rd49;
	add.s32 	%r57, %r56, %r55;
	mad.lo.s32 	%r59, %r34, %r57, %r54;
	div.s32 	%r60, %r59, %r7;
	mul.lo.s32 	%r61, %r60, %r7;
	sub.s32 	%r62, %r59, %r61;
	div.s32 	%r63, %r62, %r8;
	mul.lo.s32 	%r64, %r63, %r8;
	sub.s32 	%r65, %r62, %r64;
	selp.b32 	%r66, 0, %r60, %p12;
	selp.b32 	%r67, 0, %r63, %p11;
	selp.b32 	%r68, 0, %r65, %p10;
	mul.lo.s32 	%r69, %r10, %r66;
	mad.lo.s32 	%r70, %r11, %r67, %r69;
	mad.lo.s32 	%r71, %r12, %r68, %r70;
	shr.u32 	%r72, %r59, 31;
	add.s32 	%r73, %r59, %r72;
	shr.s32 	%r74, %r73, 1;
	mul.wide.s32 	%rd36, %r74, 8;
	add.s64 	%rd12, %rd1, %rd36;
	ld.global.f32 	%f32, [%rd12];
	shr.u32 	%r75, %r71, 31;
	add.s32 	%r76, %r71, %r75;
	shr.s32 	%r77, %r76, 1;
	mul.wide.s32 	%rd37, %r77, 2;
	add.s64 	%rd38, %rd2, %rd37;
	ld.global.v2.u8 	{%rs11, %rs12}, [%rd38];
	setp.eq.s16 	%p13, %rs11, 0;
	mul.f32 	%f33, %f32, %f25;
	selp.f32 	%f121, %f24, %f33, %p13;
	setp.eq.s16 	%p14, %rs12, 0;
	mov.f32 	%f120, %f24;
	@%p14 bra 	$L__BB317_11;
	ld.global.f32 	%f34, [%rd12+4];
	mul.f32 	%f120, %f34, %f25;
$L__BB317_11:
	max.f32 	%f35, %f121, 0fFF800000;
	max.f32 	%f122, %f35, %f120;
$L__BB317_12:
	setp.le.s64 	%p15, %rd24, %rd8;
	mov.b32 	%r78, %f118;
	shfl.sync.bfly.b32	%r79|%p16, %r78, 8, 31, -1;
	mov.b32 	%f36, %r79;
	max.f32 	%f37, %f118, %f36;
	mov.b32 	%r80, %f37;
	shfl.sync.bfly.b32	%r81|%p17, %r80, 4, 31, -1;
	mov.b32 	%f38, %r81;
	max.f32 	%f39, %f37, %f38;
	mov.b32 	%r82, %f39;
	shfl.sync.bfly.b32	%r83|%p18, %r82, 2, 31, -1;
	mov.b32 	%f40, %r83;
	max.f32 	%f41, %f39, %f40;
	mov.b32 	%r84, %f41;
	shfl.sync.bfly.b32	%r85|%p19, %r84, 1, 31, -1;
	mov.b32 	%f42, %r85;
	max.f32 	%f43, %f41, %f42;
	mov.b32 	%r86, %f122;
	shfl.sync.bfly.b32	%r87|%p20, %r86, 8, 31, -1;
	mov.b32 	%f44, %r87;
	max.f32 	%f45, %f122, %f44;
	mov.b32 	%r88, %f45;
	shfl.sync.bfly.b32	%r89|%p21, %r88, 4, 31, -1;
	mov.b32 	%f46, %r89;
	max.f32 	%f47, %f45, %f46;
	mov.b32 	%r90, %f47;
	shfl.sync.bfly.b32	%r91|%p22, %r90, 2, 31, -1;
	mov.b32 	%f48, %r91;
	max.f32 	%f49, %f47, %f48;
	mov.b32 	%r92, %f49;
	shfl.sync.bfly.b32	%r93|%p23, %r92, 1, 31, -1;
	mov.b32 	%f50, %r93;
	max.f32 	%f51, %f49, %f50;
	sub.f32 	%f52, %f117, %f43;
	fma.rn.f32 	%f53, %f52, 0f3BBB989D, 0f3F000000;
	cvt.sat.f32.f32 	%f54, %f53;
	mov.f32 	%f55, 0f4B400001;
	mov.f32 	%f56, 0f437C0000;
	fma.rm.f32 	%f57, %f54, %f56, %f55;
	add.f32 	%f58, %f57, 0fCB40007F;
	neg.f32 	%f59, %f58;
	fma.rn.f32 	%f60, %f52, 0f3FB8AA3B, %f59;
	fma.rn.f32 	%f61, %f52, 0f32A57060, %f60;
	mov.b32 	%r94, %f57;
	shl.b32 	%r95, %r94, 23;
	mov.b32 	%f62, %r95;
	ex2.approx.ftz.f32 	%f63, %f61;
	mul.f32 	%f64, %f63, %f62;
	add.f32 	%f65, %f64, 0f00000000;
	sub.f32 	%f66, %f116, %f43;
	fma.rn.f32 	%f67, %f66, 0f3BBB989D, 0f3F000000;
	cvt.sat.f32.f32 	%f68, %f67;
	fma.rm.f32 	%f69, %f68, %f56, %f55;
	add.f32 	%f70, %f69, 0fCB40007F;
	neg.f32 	%f71, %f70;
	fma.rn.f32 	%f72, %f66, 0f3FB8AA3B, %f71;
	fma.rn.f32 	%f73, %f66, 0f32A57060, %f72;
	mov.b32 	%r96, %f69;
	shl.b32 	%r97, %r96, 23;
	mov.b32 	%f74, %r97;
	ex2.approx.ftz.f32 	%f75, %f73;
	mul.f32 	%f76, %f75, %f74;
	add.f32 	%f77, %f65, %f76;
	sub.f32 	%f78, %f121, %f51;
	fma.rn.f32 	%f79, %f78, 0f3BBB989D, 0f3F000000;
	cvt.sat.f32.f32 	%f80, %f79;
	fma.rm.f32 	%f81, %f80, %f56, %f55;
	add.f32 	%f82, %f81, 0fCB40007F;
	neg.f32 	%f83, %f82;
	fma.rn.f32 	%f84, %f78, 0f3FB8AA3B, %f83;
	fma.rn.f32 	%f85, %f78, 0f32A57060, %f84;
	mov.b32 	%r98, %f81;
	shl.b32 	%r99, %r98, 23;
	mov.b32 	%f86, %r99;
	ex2.approx.ftz.f32 	%f87, %f85;
	mul.f32 	%f17, %f87, %f86;
	add.f32 	%f88, %f17, 0f00000000;
	sub.f32 	%f89, %f120, %f51;
	fma.rn.f32 	%f90, %f89, 0f3BBB989D, 0f3F000000;
	cvt.sat.f32.f32 	%f91, %f90;
	fma.rm.f32 	%f92, %f91, %f56, %f55;
	add.f32 	%f93, %f92, 0fCB40007F;
	neg.f32 	%f94, %f93;
	fma.rn.f32 	%f95, %f89, 0f3FB8AA3B, %f94;
	fma.rn.f32 	%f96, %f89, 0f32A57060, %f95;
	mov.b32 	%r100, %f92;
	shl.b32 	%r101, %r100, 23;
	mov.b32 	%f97, %r101;
	ex2.approx.ftz.f32 	%f98, %f96;
	mul.f32 	%f18, %f98, %f97;
	add.f32 	%f99, %f88, %f18;
	mov.b32 	%r102, %f77;
	shfl.sync.bfly.b32	%r103|%p24, %r102, 8, 31, -1;
	mov.b32 	%f100, %r103;
	add.f32 	%f101, %f77, %f100;
	mov.b32 	%r104, %f101;
	shfl.sync.bfly.b32	%r105|%p25, %r104, 4, 31, -1;
	mov.b32 	%f102, %r105;
	add.f32 	%f103, %f101, %f102;
	mov.b32 	%r106, %f103;
	shfl.sync.bfly.b32	%r107|%p26, %r106, 2, 31, -1;
	mov.b32 	%f104, %r107;
	add.f32 	%f105, %f103, %f104;
	mov.b32 	%r108, %f105;
	shfl.sync.bfly.b32	%r109|%p27, %r108, 1, 31, -1;
	mov.b32 	%f106, %r109;
	add.f32 	%f107, %f105, %f106;
	mov.b32 	%r110, %f99;
	shfl.sync.bfly.b32	%r111|%p28, %r110, 8, 31, -1;
	mov.b32 	%f108, %r111;
	add.f32 	%f109, %f99, %f108;
	mov.b32 	%r112, %f109;
	shfl.sync.bfly.b32	%r113|%p29, %r112, 4, 31, -1;
	mov.b32 	%f110, %r113;
	add.f32 	%f111, %f109, %f110;
	mov.b32 	%r114, %f111;
	shfl.sync.bfly.b32	%r115|%p30, %r114, 2, 31, -1;
	mov.b32 	%f112, %r115;
	add.f32 	%f113, %f111, %f112;
	mov.b32 	%r116, %f113;
	shfl.sync.bfly.b32	%r117|%p31, %r116, 1, 31, -1;
	mov.b32 	%f114, %r117;
	add.f32 	%f19, %f113, %f114;
	div.rn.f32 	%f20, %f64, %f107;
	div.rn.f32 	%f21, %f76, %f107;
	@%p15 bra 	$L__BB317_14;
	mad.lo.s64 	%rd39, %rd49, %rd6, %rd8;
	shl.b64 	%rd40, %rd39, 2;
	add.s64 	%rd41, %rd5, %rd40;
	st.global.v2.f32 	[%rd41], {%f20, %f21};
$L__BB317_14:
	div.rn.f32 	%f22, %f17, %f19;
	div.rn.f32 	%f23, %f18, %f19;
	@%p15 bra 	$L__BB317_16;
	mad.lo.s64 	%rd42, %rd6, %rd49, %rd6;
	add.s64 	%rd43, %rd42, %rd8;
	shr.u64 	%rd44, %rd43, 63;
	add.s64 	%rd45, %rd43, %rd44;
	shl.b64 	%rd46, %rd45, 2;
	and.b64  	%rd47, %rd46, -8;
	add.s64 	%rd48, %rd5, %rd47;
	st.global.v2.f32 	[%rd48], {%f22, %f23};
$L__BB317_16:
	add.s64 	%rd49, %rd49, %rd9;
	setp.lt.s64 	%p33, %rd49, %rd23;
	@%p33 bra 	$L__BB317_4;
$L__BB317_17:
	ret;

}
	// .globl	_Z15SoftmaxWarpImplI22BroadcastScaleMaskLoadIffbLm3EiE11DirectStoreIffEfLi2ELi2ELi16ELi1ELb0EL9Algorithm0EEvT_T0_ll
.visible .entry _Z15SoftmaxWarpImplI22BroadcastScaleMaskLoadIffbLm3EiE11DirectStoreIffEfLi2ELi2ELi16ELi1ELb0EL9Algorithm0EEvT_T0_ll(
	.param .align 8 .b8 _Z15SoftmaxWarpImplI22BroadcastScaleMaskLoadIffbLm3EiE11DirectStoreIffEfLi2ELi2ELi16ELi1ELb0EL9Algorithm0EEvT_T0_ll_param_0[112],
	.param .align 8 .b8 _Z15SoftmaxWarpImplI22BroadcastScaleMaskLoadIffbLm3EiE11DirectStoreIffEfLi2ELi2ELi16ELi1ELb0EL9Algorithm0EEvT_T0_ll_param_1[16],
	.param .u64 _Z15SoftmaxWarpImplI22BroadcastScaleMaskLoadIffbLm3EiE11DirectStoreIffEfLi2ELi2ELi16ELi1ELb0EL9Algorithm0EEvT_T0_ll_param_2,
	.param .u64 _Z15SoftmaxWarpImplI22BroadcastScaleMaskLoadIffbLm3EiE11DirectStoreIffEfLi2ELi2ELi16ELi1ELb0EL9Algorithm0EEvT_T0_ll_param_3
)
{
	.reg .pred 	%p<17>;
	.reg .b16 	%rs<11>;
	.reg .b32 	%r<72>;
	.reg .b32 	%f<58>;
	.reg .b64 	%rd<42>;

	ld.param.v2.f32 	{%f6, %f7}, [_Z15SoftmaxWarpImplI22BroadcastScaleMaskLoadIffbLm3EiE11DirectStoreIffEfLi2ELi2ELi16ELi1ELb0EL9Algorithm0EEvT_T0_ll_param_0+104];
	ld.param.u64 	%rd23, [_Z15SoftmaxWarpImplI22BroadcastScaleMaskLoadIffbLm3EiE11DirectStoreIffEfLi2ELi2ELi16ELi1ELb0EL9Algorithm0EEvT_T0_ll_param_0+96];
	ld.param.u32 	%r12, [_Z15SoftmaxWarpImplI22BroadcastScaleMaskLoadIffbLm3EiE11DirectStoreIffEfLi2ELi2ELi16ELi1ELb0EL9Algorithm0EEvT_T0_ll_param_0+80];
	ld.param.v2.u32 	{%r10, %r11}, [_Z15SoftmaxWarpImplI22BroadcastScaleMaskLoadIffbLm3EiE11DirectStoreIffEfLi2ELi2ELi16ELi1ELb0EL9Algorithm0EEvT_T0_ll_param_0+72];
	ld.param.v2.u32 	{%r7, %r8}, [_Z15SoftmaxWarpImplI22BroadcastScaleMaskLoadIffbLm3EiE11DirectStoreIffEfLi2ELi2ELi16ELi1ELb0EL9Algorithm0EEvT_T0_ll_param_0+48];
	ld.param.u64 	%rd19, [_Z15SoftmaxWarpImplI22BroadcastScaleMaskLoadIffbLm3EiE11DirectStoreIffEfLi2ELi2ELi16ELi1ELb0EL9Algorithm0EEvT_T0_ll_param_0+32];
	ld.param.u64 	%rd18, [_Z15SoftmaxWarpImplI22BroadcastScaleMaskLoadIffbLm3EiE11DirectStoreIffEfLi2ELi2ELi16ELi1ELb0EL9Algorithm0EEvT_T0_ll_param_0+24];
	ld.param.u64 	%rd17, [_Z15SoftmaxWarpImplI22BroadcastScaleMaskLoadIffbLm3EiE11DirectStoreIffEfLi2ELi2ELi16ELi1ELb0EL9Algorithm0EEvT_T0_ll_param_0+16];
	ld.param.u64 	%rd16, [_Z15SoftmaxWarpImplI22BroadcastScaleMaskLoadIffbLm3EiE11DirectStoreIffEfLi2ELi2ELi16ELi1ELb0EL9Algorithm0EEvT_T0_ll_param_0+8];
	ld.param.u64 	%rd15, [_Z15SoftmaxWarpImplI22BroadcastScaleMaskLoadIffbLm3EiE11DirectStoreIffEfLi2ELi2ELi16ELi1ELb0EL9Algorithm0EEvT_T0_ll_param_0];
	ld.param.u64 	%rd4, [_Z15SoftmaxWarpImplI22BroadcastScaleMaskLoadIffbLm3EiE11DirectStoreIffEfLi2ELi2ELi16ELi1ELb0EL9Algorithm0EEvT_T0_ll_param_1];
	ld.param.u64 	%rd5, [_Z15SoftmaxWarpImplI22BroadcastScaleMaskLoadIffbLm3EiE11DirectStoreIffEfLi2ELi2ELi16ELi1ELb0EL9Algorithm0EEvT_T0_ll_param_1+8];
	ld.param.u64 	%rd24, [_Z15SoftmaxWarpImplI22BroadcastScaleMaskLoadIffbLm3EiE11DirectStoreIffEfLi2ELi2ELi16ELi1ELb0EL9Algorithm0EEvT_T0_ll_param_2];
	ld.param.u64 	%rd25, [_Z15SoftmaxWarpImplI22BroadcastScaleMaskLoadIffbLm3EiE11DirectStoreIffEfLi2ELi2ELi16ELi1ELb0EL9Algorithm0EEvT_T0_ll_param_3];
	setp.lt.s64 	%p1, %rd25, 33;
	@%p1 bra 	$L__BB318_2;
	mov.u64 	%rd26, $str;
	cvta.global.u64 	%rd27, %rd26;
	mov.u64 	%rd28, $str$1;
	cvta.global.u64 	%rd29, %rd28;
	mov.u64 	%rd30, __unnamed_309;
	cvta.global.u64 	%rd31, %rd30;
	{ // callseq 308, 0
	.param .b64 param0;
	st.param.b64 	[param0], %rd27;
	.param .b64 param1;
	st.param.b64 	[param1], %rd29;
	.param .b32 param2;
	st.param.b32 	[param2], 254;
	.param .b64 param3;
	st.param.b64 	[param3], %rd31;
	.param .b64 param4;
	st.param.b64 	[param4], 1;
	call.uni 
	__assertfail, 
	(
	param0, 
	param1, 
	param2, 
	param3, 
	param4
	);
	} // callseq 308
$L__BB318_2:
	mov.u32 	%r23, %ctaid.x;
	mov.u32 	%r24, %ntid.y;
	mov.u32 	%r25, %tid.y;
	mad.lo.s32 	%r26, %r23, %r24, %r25;
	mov.u32 	%r27, %nctaid.x;
	mul.lo.s32 	%r6, %r27, %r24;
	cvt.s64.s32 	%rd41, %r26;
	setp.le.s64 	%p2, %rd24, %rd41;
	@%p2 bra 	$L__BB318_7;
	mov.u32 	%r28, %tid.x;
	shl.b32 	%r29, %r28, 1;
	cvt.u64.u32 	%rd7, %r29;
	cvta.to.global.u64 	%rd8, %rd4;
	cvta.to.global.u64 	%rd9, %rd16;
	cvta.to.global.u64 	%rd10, %rd15;
	cvt.s64.s32 	%rd11, %r6;
	cvt.u32.u64 	%r30, %rd7;
	cvt.u32.u64 	%r32, %rd23;
$L__BB318_4:
	setp.eq.s64 	%p3, %rd19, 1;
	setp.eq.s64 	%p4, %rd18, 1;
	setp.eq.s64 	%p5, %rd17, 1;
	cvt.u32.u64 	%r31, %rd41;
	mad.lo.s32 	%r33, %r32, %r31, %r30;
	div.s32 	%r34, %r33, %r7;
	mul.lo.s32 	%r35, %r34, %r7;
	sub.s32 	%r36, %r33, %r35;
	div.s32 	%r37, %r36, %r8;
	mul.lo.s32 	%r38, %r37, %r8;
	sub.s32 	%r39, %r36, %r38;
	selp.b32 	%r40, 0, %r34, %p5;
	selp.b32 	%r41, 0, %r37, %p4;
	selp.b32 	%r42, 0, %r39, %p3;
	mul.lo.s32 	%r43, %r10, %r40;
	mad.lo.s32 	%r44, %r11, %r41, %r43;
	mad.lo.s32 	%r45, %r12, %r42, %r44;
	shr.u32 	%r46, %r33, 31;
	add.s32 	%r47, %r33, %r46;
	shr.s32 	%r48, %r47, 1;
	mul.wide.s32 	%rd32, %r48, 8;
	add.s64 	%rd13, %rd10, %rd32;
	ld.global.f32 	%f8, [%rd13];
	shr.u32 	%r49, %r45, 31;
	add.s32 	%r50, %r45, %r49;
	shr.s32 	%r51, %r50, 1;
	mul.wide.s32 	%rd33, %r51, 2;
	add.s64 	%rd34, %rd9, %rd33;
	ld.global.v2.u8 	{%rs9, %rs10}, [%rd34];
	setp.eq.s16 	%p6, %rs9, 0;
	mul.f32 	%f9, %f8, %f7;
	selp.f32 	%f3, %f6, %f9, %p6;
	setp.eq.s16 	%p7, %rs10, 0;
	mov.f32 	%f57, %f6;
	@%p7 bra 	$L__BB318_6;
	ld.global.f32 	%f10, [%rd13+4];
	mul.f32 	%f57, %f10, %f7;
$L__BB318_6:
	max.f32 	%f11, %f3, 0fFF800000;
	max.f32 	%f12, %f11, %f57;
	mov.b32 	%r52, %f12;
	shfl.sync.bfly.b32	%r53|%p8, %r52, 8, 31, -1;
	mov.b32 	%f13, %r53;
	max.f32 	%f14, %f12, %f13;
	mov.b32 	%r54, %f14;
	shfl.sync.bfly.b32	%r55|%p9, %r54, 4, 31, -1;
	mov.b32 	%f15, %r55;
	max.f32 	%f16, %f14, %f15;
	mov.b32 	%r56, %f16;
	shfl.sync.bfly.b32	%r57|%p10, %r56, 2, 31, -1;
	mov.b32 	%f17, %r57;
	max.f32 	%f18, %f16, %f17;
	mov.b32 	%r58, %f18;
	shfl.sync.bfly.b32	%r59|%p11, %r58, 1, 31, -1;
	mov.b32 	%f19, %r59;
	max.f32 	%f20, %f18, %f19;
	sub.f32 	%f21, %f3, %f20;
	fma.rn.f32 	%f22, %f21, 0f3BBB989D, 0f3F000000;
	cvt.sat.f32.f32 	%f23, %f22;
	mov.f32 	%f24, 0f4B400001;
	mov.f32 	%f25, 0f437C0000;
	fma.rm.f32 	%f26, %f23, %f25, %f24;
	add.f32 	%f27, %f26, 0fCB40007F;
	neg.f32 	%f28, %f27;
	fma.rn.f32 	%f29, %f21, 0f3FB8AA3B, %f28;
	fma.rn.f32 	%f30, %f21, 0f32A57060, %f29;
	mov.b32 	%r60, %f26;
	shl.b32 	%r61, %r60, 23;
	mov.b32 	%f31, %r61;
	ex2.approx.ftz.f32 	%f32, %f30;
	mul.f32 	%f33, %f32, %f31;
	add.f32 	%f34, %f33, 0f00000000;
	sub.f32 	%f35, %f57, %f20;
	fma.rn.f32 	%f36, %f35, 0f3BBB989D, 0f3F000000;
	cvt.sat.f32.f32 	%f37, %f36;
	fma.rm.f32 	%f38, %f37, %f25, %f24;
	add.f32 	%f39, %f38, 0fCB40007F;
	neg.f32 	%f40, %f39;
	fma.rn.f32 	%f41, %f35, 0f3FB8AA3B, %f40;
	fma.rn.f32 	%f42, %f35, 0f32A57060, %f41;
	mov.b32 	%r62, %f38;
	shl.b32 	%r63, %r62, 23;
	mov.b32 	%f43, %r63;
	ex2.approx.ftz.f32 	%f44, %f42;
	mul.f32 	%f45, %f44, %f43;
	add.f32 	%f46, %f34, %f45;
	mov.b32 	%r64, %f46;
	shfl.sync.bfly.b32	%r65|%p12, %r64, 8, 31, -1;
	mov.b32 	%f47, %r65;
	add.f32 	%f48, %f46, %f47;
	mov.b32 	%r66, %f48;
	shfl.sync.bfly.b32	%r67|%p13, %r66, 4, 31, -1;
	mov.b32 	%f49, %r67;
	add.f32 	%f50, %f48, %f49;
	mov.b32 	%r68, %f50;
	shfl.sync.bfly.b32	%r69|%p14, %r68, 2, 31, -1;
	mov.b32 	%f51, %r69;
	add.f32 	%f52, %f50, %f51;
	mov.b32 	%r70, %f52;
	shfl.sync.bfly.b32	%r71|%p15, %r70, 1, 31, -1;
	mov.b32 	%f53, %r71;
	add.f32 	%f54, %f52, %f53;
	div.rn.f32 	%f55, %f33, %f54;
	div.rn.f32 	%f56, %f45, %f54;
	mad.lo.s64 	%rd35, %rd41, %rd5, %rd7;
	shr.u64 	%rd36, %rd35, 63;
	add.s64 	%rd37, %rd35, %rd36;
	shl.b64 	%rd38, %rd37, 2;
	and.b64  	%rd39, %rd38, -8;
	add.s64 	%rd40, %rd8, %rd39;
	st.global.v2.f32 	[%rd40], {%f55, %f56};
	add.s64 	%rd41, %rd41, %rd11;
	setp.lt.s64 	%p16, %rd41, %rd24;
	@%p16 bra 	$L__BB318_4;
$L__BB318_7:
	ret;

}
	// .globl	_Z15SoftmaxWarpImplI22BroadcastScaleMaskLoadIffbLm3EiE11DirectStoreIffEfLi2ELi2ELi16ELi1ELb1EL9Algorithm0EEvT_T0_ll
.visible .entry _Z15SoftmaxWarpImplI22BroadcastScaleMaskLoadIffbLm3EiE11DirectStoreIffEfLi2ELi2ELi16ELi1ELb1EL9Algorithm0EEvT_T0_ll(
	.param .align 8 .b8 _Z15SoftmaxWarpImplI22BroadcastScaleMaskLoadIffbLm3EiE11DirectStoreIffEfLi2ELi2ELi16ELi1ELb1EL9Algorithm0EEvT_T0_ll_param_0[112],
	.param .align 8 .b8 _Z15SoftmaxWarpImplI22BroadcastScaleMaskLoadIffbLm3EiE11DirectStoreIffEfLi2ELi2ELi16ELi1ELb1EL9Algorithm0EEvT_T0_ll_param_1[16],
	.param .u64 _Z15SoftmaxWarpImplI22BroadcastScaleMaskLoadIffbLm3EiE11DirectStoreIffEfLi2ELi2ELi16ELi1ELb1EL9Algorithm0EEvT_T0_ll_param_2,
	.param .u64 _Z15SoftmaxWarpImplI22BroadcastScaleMaskLoadIffbLm3EiE11DirectStoreIffEfLi2ELi2ELi16ELi1ELb1EL9Algorithm0EEvT_T0_ll_param_3
)
{
	.reg .pred 	%p<19>;
	.reg .b16 	%rs<11>;
	.reg .b32 	%r<72>;
	.reg .b32 	%f<65>;
	.reg .b64 	%rd<40>;

	ld.param.u64 	%rd21, [_Z15SoftmaxWarpImplI22BroadcastScaleMaskLoadIffbLm3EiE11DirectStoreIffEfLi2ELi2ELi16ELi1ELb1EL9Algorithm0EEvT_T0_ll_param_1+8];
	ld.param.u64 	%rd20, [_Z15SoftmaxWarpImplI22BroadcastScaleMaskLoadIffbLm3EiE11DirectStoreIffEfLi2ELi2ELi16ELi1ELb1EL9Algorithm0EEvT_T0_ll_param_1];
	ld.param.v2.f32 	{%f12, %f13}, [_Z15SoftmaxWarpImplI22BroadcastScaleMaskLoadIffbLm3EiE11DirectStoreIffEfLi2ELi2ELi16ELi1ELb1EL9Algorithm0EEvT_T0_ll_param_0+104];
	ld.param.u64 	%rd19, [_Z15SoftmaxWarpImplI22BroadcastScaleMaskLoadIffbLm3EiE11DirectStoreIffEfLi2ELi2ELi16ELi1ELb1EL9Algorithm0EEvT_T0_ll_param_0+96];
	ld.param.u32 	%r12, [_Z15SoftmaxWarpImplI22BroadcastScaleMaskLoadIffbLm3EiE11DirectStoreIffEfLi2ELi2ELi16ELi1ELb1EL9Algorithm0EEvT_T0_ll_param_0+80];
	ld.param.v2.u32 	{%r10, %r11}, [_Z15SoftmaxWarpImplI22BroadcastScaleMaskLoadIffbLm3EiE11DirectStoreIffEfLi2ELi2ELi16ELi1ELb1EL9Algorithm0EEvT_T0_ll_param_0+72];
	ld.param.v2.u32 	{%r7, %r8}, [_Z15SoftmaxWarpImplI22BroadcastScaleMaskLoadIffbLm3EiE11DirectStoreIffEfLi2ELi2ELi16ELi1ELb1EL9Algorithm0EEvT_T0_ll_param_0+48];
	ld.param.u64 	%rd15, [_Z15SoftmaxWarpImplI22BroadcastScaleMaskLoadIffbLm3EiE11DirectStoreIffEfLi2ELi2ELi16ELi1ELb1EL9Algorithm0EEvT_T0_ll_param_0+32];
	ld.param.u64 	%rd14, [_Z15SoftmaxWarpImplI22BroadcastScaleMaskLoadIffbLm3EiE11DirectStoreIffEfLi2ELi2ELi16ELi1ELb1EL9Algorithm0EEvT_T0_ll_param_0+24];
	ld.param.u64 	%rd13, [_Z15SoftmaxWarpImplI22BroadcastScaleMaskLoadIffbLm3EiE11DirectStoreIffEfLi2ELi2ELi16ELi1ELb1EL9Algorithm0EEvT_T0_ll_param_0+16];
	ld.param.u64 	%rd12, [_Z15SoftmaxWarpImplI22BroadcastScaleMaskLoadIffbLm3EiE11DirectStoreIffEfLi2ELi2ELi16ELi1ELb1EL9Algorithm0EEvT_T0_ll_param_0+8];
	ld.param.u64 	%rd11, [_Z15SoftmaxWarpImplI22BroadcastScaleMaskLoadIffbLm3EiE11DirectStoreIffEfLi2ELi2ELi16ELi1ELb1EL9Algorithm0EEvT_T0_ll_param_0];
	ld.param.u64 	%rd22, [_Z15SoftmaxWarpImplI22BroadcastScaleMaskLoadIffbLm3EiE11DirectStoreIffEfLi2ELi2ELi16ELi1ELb1EL9Algorithm0EEvT_T0_ll_param_2];
	ld.param.u64 	%rd23, [_Z15SoftmaxWarpImplI22BroadcastScaleMaskLoadIffbLm3EiE11DirectStoreIffEfLi2ELi2ELi16ELi1ELb1EL9Algorithm0EEvT_T0_ll_param_3];
	setp.lt.s64 	%p1, %rd23, 33;
	@%p1 bra 	$L__BB319_2;
	mov.u64 	%rd24, $str;
	cvta.global.u64 	%rd25, %rd24;
	mov.u64 	%rd26, $str$1;
	cvta.global.u64 	%rd27, %rd26;
	mov.u64 	%rd28, __unnamed_310;
	cvta.global.u64 	%rd29, %rd28;
	{ // callseq 309, 0
	.param .b64 param0;
	st.param.b64 	[param0], %rd25;
	.param .b64 param1;
	st.param.b64 	[param1], %rd27;
	.param .b32 param2;
	st.param.b32 	[param2], 254;
	.param .b64 param3;
	st.param.b64 	[param3], %rd29;
	.param .b64 param4;
	st.param.b64 	[param4], 1;
	call.uni 
	__assertfail, 
	(
	param0, 
	param1, 
	param2, 
	param3, 
	param4
	);
	} // callseq 309
$L__BB319_2:
	mov.u32 	%r23, %ctaid.x;
	mov.u32 	%r24, %ntid.y;
	mov.u32 	%r25, %tid.y;
	mad.lo.s32 	%r26, %r23, %r24, %r25;
	mov.u32 	%r27, %nctaid.x;
	mul.lo.s32 	%r6, %r27, %r24;
	cvt.s64.s32 	%rd39, %r26;
	setp.le.s64 	%p2, %rd22, %rd39;
	@%p2 bra 	$L__BB319_11;
	mov.u32 	%r28, %tid.x;
	shl.b32 	%r29, %r28, 1;
	cvt.u64.u32 	%rd3, %r29;
	cvta.to.global.u64 	%rd4, %rd20;
	cvta.to.global.u64 	%rd5, %rd12;
	cvta.to.global.u64 	%rd6, %rd11;
	cvt.s64.s32 	%rd7, %r6;
	cvt.u32.u64 	%r30, %rd3;
	cvt.u32.u64 	%r32, %rd19;
$L__BB319_4:
	setp.le.s64 	%p3, %rd23, %rd3;
	mov.f32 	%f62, 0fFF800000;
	mov.f32 	%f63, %f62;
	mov.f32 	%f64, %f62;
	@%p3 bra 	$L__BB319_8;
	setp.eq.s64 	%p4, %rd15, 1;
	setp.eq.s64 	%p5, %rd14, 1;
	setp.eq.s64 	%p6, %rd13, 1;
	cvt.u32.u64 	%r31, %rd39;
	mad.lo.s32 	%r33, %r32, %r31, %r30;
	div.s32 	%r34, %r33, %r7;
	mul.lo.s32 	%r35, %r34, %r7;
	sub.s32 	%r36, %r33, %r35;
	div.s32 	%r37, %r36, %r8;
	mul.lo.s32 	%r38, %r37, %r8;
	sub.s32 	%r39, %r36, %r38;
	selp.b32 	%r40, 0, %r34, %p6;
	selp.b32 	%r41, 0, %r37, %p5;
	selp.b32 	%r42, 0, %r39, %p4;
	mul.lo.s32 	%r43, %r10, %r40;
	mad.lo.s32 	%r44, %r11, %r41, %r43;
	mad.lo.s32 	%r45, %r12, %r42, %r44;
	shr.u32 	%r46, %r33, 31;
	add.s32 	%r47, %r33, %r46;
	shr.s32 	%r48, %r47, 1;
	mul.wide.s32 	%rd30, %r48, 8;
	add.s64 	%rd9, %rd6, %rd30;
	ld.global.f32 	%f15, [%rd9];
	shr.u32 	%r49, %r45, 31;
	add.s32 	%r50, %r45, %r49;
	shr.s32 	%r51, %r50, 1;
	mul.wide.s32 	%rd31, %r51, 2;
	add.s64 	%rd32, %rd5, %rd31;
	ld.global.v2.u8 	{%rs9, %rs10}, [%rd32];
	setp.eq.s16 	%p7, %rs9, 0;
	mul.f32 	%f16, %f15, %f13;
	selp.f32 	%f63, %f12, %f16, %p7;
	setp.eq.s16 	%p8, %rs10, 0;
	mov.f32 	%f62, %f12;
	@%p8 bra 	$L__BB319_7;
	ld.global.f32 	%f17, [%rd9+4];
	mul.f32 	%f62, %f17, %f13;
$L__BB319_7:
	max.f32 	%f18, %f63, 0fFF800000;
	max.f32 	%f64, %f18, %f62;
$L__BB319_8:
	setp.le.s64 	%p9, %rd23, %rd3;
	mov.b32 	%r52, %f64;
	shfl.sync.bfly.b32	%r53|%p10, %r52, 8, 31, -1;
	mov.b32 	%f19, %r53;
	max.f32 	%f20, %f64, %f19;
	mov.b32 	%r54, %f20;
	shfl.sync.bfly.b32	%r55|%p11, %r54, 4, 31, -1;
	mov.b32 	%f21, %r55;
	max.f32 	%f22, %f20, %f21;
	mov.b32 	%r56, %f22;
	shfl.sync.bfly.b32	%r57|%p12, %r56, 2, 31, -1;
	mov.b32 	%f23, %r57;
	max.f32 	%f24, %f22, %f23;
	mov.b32 	%r58, %f24;
	shfl.sync.bfly.b32	%r59|%p13, %r58, 1, 31, -1;
	mov.b32 	%f25, %r59;
	max.f32 	%f26, %f24, %f25;
	sub.f32 	%f27, %f63, %f26;
	fma.rn.f32 	%f28, %f27, 0f3BBB989D, 0f3F000000;
	cvt.sat.f32.f32 	%f29, %f28;
	mov.f32 	%f30, 0f4B400001;
	mov.f32 	%f31, 0f437C0000;
	fma.rm.f32 	%f32, %f29, %f31, %f30;
	add.f32 	%f33, %f32, 0fCB40007F;
	neg.f32 	%f34, %f33;
	fma.rn.f32 	%f35, %f27, 0f3FB8AA3B, %f34;
	fma.rn.f32 	%f36, %f27, 0f32A57060, %f35;
	mov.b32 	%r60, %f32;
	shl.b32 	%r61, %r60, 23;
	mov.b32 	%f37, %r61;
	ex2.approx.ftz.f32 	%f38, %f36;
	mul.f32 	%f39, %f38, %f37;
	add.f32 	%f40, %f39, 0f00000000;
	sub.f32 	%f41, %f62, %f26;
	fma.rn.f32 	%f42, %f41, 0f3BBB989D, 0f3F000000;
	cvt.sat.f32.f32 	%f43, %f42;
	fma.rm.f32 	%f44, %f43, %f31, %f30;
	add.f32 	%f45, %f44, 0fCB40007F;
	neg.f32 	%f46, %f45;
	fma.rn.f32 	%f47, %f41, 0f3FB8AA3B, %f46;
	fma.rn.f32 	%f48, %f41, 0f32A57060, %f47;
	mov.b32 	%r62, %f44;
	shl.b32 	%r63, %r62, 23;
	mov.b32 	%f49, %r63;
	ex2.approx.ftz.f32 	%f50, %f48;
	mul.f32 	%f51, %f50, %f49;
	add.f32 	%f52, %f40, %f51;
	mov.b32 	%r64, %f52;
	shfl.sync.bfly.b32	%r65|%p14, %r64, 8, 31, -1;
	mov.b32 	%f53, %r65;
	add.f32 	%f54, %f52, %f53;
	mov.b32 	%r66, %f54;
	shfl.sync.bfly.b32	%r67|%p15, %r66, 4, 31, -1;
	mov.b32 	%f55, %r67;
	add.f32 	%f56, %f54, %f55;
	mov.b32 	%r68, %f56;
	shfl.sync.bfly.b32	%r69|%p16, %r68, 2, 31, -1;
	mov.b32 	%f57, %r69;
	add.f32 	%f58, %f56, %f57;
	mov.b32 	%r70, %f58;
	shfl.sync.bfly.b32	%r71|%p17, %r70, 1, 31, -1;
	mov.b32 	%f59, %r71;
	add.f32 	%f60, %f58, %f59;
	div.rn.f32 	%f10, %f39, %f60;
	div.rn.f32 	%f11, %f51, %f60;
	@%p9 bra 	$L__BB319_10;
	mad.lo.s64 	%rd33, %rd39, %rd21, %rd3;
	shr.u64 	%rd34, %rd33, 63;
	add.s64 	%rd35, %rd33, %rd34;
	shl.b64 	%rd36, %rd35, 2;
	and.b64  	%rd37, %rd36, -8;
	add.s64 	%rd38, %rd4, %rd37;
	st.global.v2.f32 	[%rd38], {%f10, %f11};
$L__BB319_10:
	add.s64 	%rd39, %rd39, %rd7;
	setp.lt.s64 	%p18, %rd39, %rd22;
	@%p18 bra 	$L__BB319_4;
$L__BB319_11:
	ret;

}
	// .globl	_Z15SoftmaxWarpImplI22BroadcastScaleMaskLoadIffbLm3EiE11DirectStoreIffEfLi2ELi2ELi32ELi2ELb0EL9Algorithm0EEvT_T0_ll
.visible .entry _Z15SoftmaxWarpImplI22BroadcastScaleMaskLoadIffbLm3EiE11DirectStoreIffEfLi2ELi2ELi32ELi2ELb0EL9Algorithm0EEvT_T0_ll(
	.param .align 8 .b8 _Z15SoftmaxWarpImplI22BroadcastScaleMaskLoadIffbLm3EiE11DirectStoreIffEfLi2ELi2ELi32ELi2ELb0EL9Algorithm0EEvT_T0_ll_param_0[112],
	.param .align 8 .b8 _Z15SoftmaxWarpImplI22BroadcastScaleMaskLoadIffbLm3EiE11DirectStoreIffEfLi2ELi2ELi32ELi2ELb0EL9Algorithm0EEvT_T0_ll_param_1[16],
	.param .u64 _Z15SoftmaxWarpImplI22BroadcastScaleMaskLoadIffbLm3EiE11DirectStoreIffEfLi2ELi2ELi32ELi2ELb0EL9Algorithm0EEvT_T0_ll_param_2,
	.param .u64 _Z15SoftmaxWarpImplI22BroadcastScaleMaskLoadIffbLm3EiE11DirectStoreIffEfLi2ELi2ELi32ELi2ELb0EL9Algorithm0EEvT_T0_ll_param_3
)
{
	.reg .pred 	%p<34>;
	.reg .b16 	%rs<5>;
	.reg .b32 	%r<108>;
	.reg .b32 	%f<115>;
	.reg .b64 	%rd<45>;

	ld.param.u64 	%rd18, [_Z15SoftmaxWarpImplI22BroadcastScaleMaskLoadIffbLm3EiE11DirectStoreIffEfLi2ELi2ELi32ELi2ELb0EL9Algorithm0EEvT_T0_ll_param_1+8];
	ld.param.u64 	%rd17, [_Z15SoftmaxWarpImplI22BroadcastScaleMaskLoadIffbLm3EiE11DirectStoreIffEfLi2ELi2ELi32ELi2ELb0EL9Algorithm0EEvT_T0_ll_param_1];
	ld.param.u64 	%rd3, [_Z15SoftmaxWarpImplI22BroadcastScaleMaskLoadIffbLm3EiE11DirectStoreIffEfLi2ELi2ELi32ELi2ELb0EL9Algorithm0EEvT_T0_ll_param_0+32];
	ld.param.u64 	%rd4, [_Z15SoftmaxWarpImplI22BroadcastScaleMaskLoadIffbLm3EiE11DirectStoreIffEfLi2ELi2ELi32ELi2ELb0EL9Algorithm0EEvT_T0_ll_param_0+24];
	ld.param.u64 	%rd5, [_Z15SoftmaxWarpImplI22BroadcastScaleMaskLoadIffbLm3EiE11DirectStoreIffEfLi2ELi2ELi32ELi2ELb0EL9Algorithm0EEvT_T0_ll_param_0+16];
	ld.param.v2.u32 	{%r1, %r2}, [_Z15SoftmaxWarpImplI22BroadcastScaleMaskLoadIffbLm3EiE11DirectStoreIffEfLi2ELi2ELi32ELi2ELb0EL9Algorithm0EEvT_T0_ll_param_0+48];
	ld.param.v2.u32 	{%r3, %r4}, [_Z15SoftmaxWarpImplI22BroadcastScaleMaskLoadIffbLm3EiE11DirectStoreIffEfLi2ELi2ELi32ELi2ELb0EL9Algorithm0EEvT_T0_ll_param_0+72];
	ld.param.u32 	%r5, [_Z15SoftmaxWarpImplI22BroadcastScaleMaskLoadIffbLm3EiE11DirectStoreIffEfLi2ELi2ELi32ELi2ELb0EL9Algorithm0EEvT_T0_ll_param_0+80];
	ld.param.u64 	%rd6, [_Z15SoftmaxWarpImplI22BroadcastScaleMaskLoadIffbLm3EiE11DirectStoreIffEfLi2ELi2ELi32ELi2ELb0EL9Algorithm0EEvT_T0_ll_param_0+96];
	ld.param.v2.f32 	{%f1, %f2}, [_Z15SoftmaxWarpImplI22BroadcastScaleMaskLoadIffbLm3EiE11DirectStoreIffEfLi2ELi2ELi32ELi2ELb0EL9Algorithm0EEvT_T0_ll_param_0+104];
	ld.param.u64 	%rd20, [_Z15SoftmaxWarpImplI22BroadcastScaleMaskLoadIffbLm3EiE11DirectStoreIffEfLi2ELi2ELi32ELi2ELb0EL9Algorithm0EEvT_T0_ll_param_0+8];
	ld.param.u64 	%rd21, [_Z15SoftmaxWarpImplI22BroadcastScaleMaskLoadIffbLm3EiE11DirectStoreIffEfLi2ELi2ELi32ELi2ELb0EL9Algorithm0EEvT_T0_ll_param_0];
	ld.param.u64 	%rd19, [_Z15SoftmaxWarpImplI22BroadcastScaleMaskLoadIffbLm3EiE11DirectStoreIffEfLi2ELi2ELi32ELi2ELb0EL9Algorithm0EEvT_T0_ll_param_2];
	ld.param.u64 	%rd22, [_Z15SoftmaxWarpImplI22BroadcastScaleMaskLoadIffbLm3EiE11DirectStoreIffEfLi2ELi2ELi32ELi2ELb0EL9Algorithm0EEvT_T0_ll_param_3];
	cvta.to.global.u64 	%rd1, %rd21;
	cvta.to.global.u64 	%rd2, %rd20;
	setp.lt.s64 	%p1, %rd22, 65;
	@%p1 bra 	$L__BB320_2;
	mov.u64 	%rd23, $str;
	cvta.global.u64 	%rd24, %rd23;
	mov.u64 	%rd25, $str$1;
	cvta.global.u64 	%rd26, %rd25;
	mov.u64 	%rd27, __unnamed_311;
	cvta.global.u64 	%rd28, %rd27;
	{ // callseq 310, 0
	.param .b64 param0;
	st.param.b64 	[param0], %rd24;
	.param .b64 param1;
	st.param.b64 	[param1], %rd26;
	.param .b32 param2;
	st.param.b32 	[param2], 254;
	.param .b64 param3;
	st.param.b64 	[param3], %rd28;
	.param .b64 param4;
	st.param.b64 	[param4], 1;
	call.uni 
	__assertfail, 
	(
	param0, 
	param1, 
	param2, 
	param3, 
	param4
	);
	} // callseq 310
$L__BB320_2:
	mov.u32 	%r7, %ctaid.x;
	mov.u32 	%r8, %ntid.y;
	mov.u32 	%r9, %tid.y;
	mad.lo.s32 	%r10, %r7, %r8, %r9;
	mov.u32 	%r11, %nctaid.x;
	mul.lo.s32 	%r12, %r8, %r11;
	shl.b32 	%r6, %r12, 1;
	shl.b32 	%r13, %r10, 1;
	cvt.s64.s32 	%rd44, %r13;
	setp.le.s64 	%p2, %rd19, %rd44;
	@%p2 bra 	$L__BB320_9;
	cvta.to.global.u64 	%rd9, %rd17;
	mov.u32 	%r14, %tid.x;
	shl.b32 	%r15, %r14, 1;
	cvt.u64.u32 	%rd10, %r15;
	cvt.s64.s32 	%rd11, %r6;
	cvt.u32.u64 	%r16, %rd10;
$L__BB320_4:
	setp.eq.s64 	%p3, %rd3, 1;
	setp.eq.s64 	%p4, %rd4, 1;
	setp.eq.s64 	%p5, %rd5, 1;
	mul.lo.s64 	%rd13, %rd6, %rd44;
	cvt.u32.u64 	%r17, %rd13;
	add.s32 	%r18, %r16, %r17;
	div.s32 	%r19, %r18, %r1;
	mul.lo.s32 	%r20, %r19, %r1;
	sub.s32 	%r21, %r18, %r20;
	div.s32 	%r22, %r21, %r2;
	mul.lo.s32 	%r23, %r22, %r2;
	sub.s32 	%r24, %r21, %r23;
	selp.b32 	%r25, 0, %r19, %p5;
	selp.b32 	%r26, 0, %r22, %p4;
	selp.b32 	%r27, 0, %r24, %p3;
	mul.lo.s32 	%r28, %r3, %r25;
	mad.lo.s32 	%r29, %r4, %r26, %r28;
	mad.lo.s32 	%r30, %r5, %r27, %r29;
	shr.u32 	%r31, %r18, 31;
	add.s32 	%r32, %r18, %r31;
	shr.s32 	%r33, %r32, 1;
	mul.wide.s32 	%rd29, %r33, 8;
	add.s64 	%rd14, %rd1, %rd29;
	ld.global.f32 	%f9, [%rd14];
	shr.u32 	%r34, %r30, 31;
	add.s32 	%r35, %r30, %r34;
	shr.s32 	%r36, %r35, 1;
	mul.wide.s32 	%rd30, %r36, 2;
	add.s64 	%rd31, %rd2, %rd30;
	ld.global.v2.u8 	{%rs1, %rs2}, [%rd31];
	setp.eq.s16 	%p6, %rs1, 0;
	mul.f32 	%f10, %f9, %f2;
	selp.f32 	%f3, %f1, %f10, %p6;
	setp.eq.s16 	%p7, %rs2, 0;
	mov.f32 	%f113, %f1;
	@%p7 bra 	$L__BB320_6;
	ld.global.f32 	%f11, [%rd14+4];
	mul.f32 	%f113, %f11, %f2;
$L__BB320_6:
	cvt.u32.u64 	%r37, %rd10;
	cvt.u32.u64 	%r38, %rd6;
	add.s32 	%r40, %r17, %r38;
	add.s32 	%r41, %r37, %r40;
	div.s32 	%r42, %r41, %r1;
	mul.lo.s32 	%r43, %r42, %r1;
	sub.s32 	%r44, %r41, %r43;
	div.s32 	%r45, %r44, %r2;
	mul.lo.s32 	%r46, %r45, %r2;
	sub.s32 	%r47, %r44, %r46;
	selp.b32 	%r48, 0, %r42, %p5;
	selp.b32 	%r49, 0, %r45, %p4;
	selp.b32 	%r50, 0, %r47, %p3;
	mul.lo.s32 	%r51, %r3, %r48;
	mad.lo.s32 	%r52, %r4, %r49, %r51;
	mad.lo.s32 	%r53, %r5, %r50, %r52;
	shr.u32 	%r54, %r41, 31;
	add.s32 	%r55, %r41, %r54;
	shr.s32 	%r56, %r55, 1;
	mul.wide.s32 	%rd32, %r56, 8;
	add.s64 	%rd15, %rd1, %rd32;
	ld.global.f32 	%f12, [%rd15];
	shr.u32 	%r57, %r53, 31;
	add.s32 	%r58, %r53, %r57;
	shr.s32 	%r59, %r58, 1;
	mul.wide.s32 	%rd33, %r59, 2;
	add.s64 	%rd34, %rd2, %rd33;
	ld.global.v2.u8 	{%rs3, %rs4}, [%rd34];
	setp.eq.s16 	%p11, %rs3, 0;
	mul.f32 	%f13, %f12, %f2;
	selp.f32 	%f6, %f1, %f13, %p11;
	setp.eq.s16 	%p12, %rs4, 0;
	mov.f32 	%f114, %f1;
	@%p12 bra 	$L__BB320_8;
	ld.global.f32 	%f14, [%rd15+4];
	mul.f32 	%f114, %f14, %f2;
$L__BB320_8:
	max.f32 	%f15, %f3, 0fFF800000;
	max.f32 	%f16, %f15, %f113;
	max.f32 	%f17, %f6, 0fFF800000;
	max.f32 	%f18, %f17, %f114;
	mov.b32 	%r60, %f16;
	shfl.sync.bfly.b32	%r61|%p13, %r60, 16, 31, -1;
	mov.b32 	%f19, %r61;
	max.f32 	%f20, %f16, %f19;
	mov.b32 	%r62, %f20;
	shfl.sync.bfly.b32	%r63|%p14, %r62, 8, 31, -1;
	mov.b32 	%f21, %r63;
	max.f32 	%f22, %f20, %f21;
	mov.b32 	%r64, %f22;
	shfl.sync.bfly.b32	%r65|%p15, %r64, 4, 31, -1;
	mov.b32 	%f23, %r65;
	max.f32 	%f24, %f22, %f23;
	mov.b32 	%r66, %f24;
	shfl.sync.bfly.b32	%r67|%p16, %r66, 2, 31, -1;
	mov.b32 	%f25, %r67;
	max.f32 	%f26, %f24, %f25;
	mov.b32 	%r68, %f26;
	shfl.sync.bfly.b32	%r69|%p17, %r68, 1, 31, -1;
	mov.b32 	%f27, %r69;
	max.f32 	%f28, %f26, %f27;
	mov.b32 	%r70, %f18;
	shfl.sync.bfly.b32	%r71|%p18, %r70, 16, 31, -1;
	mov.b32 	%f29, %r71;
	max.f32 	%f30, %f18, %f29;
	mov.b32 	%r72, %f30;
	shfl.sync.bfly.b32	%r73|%p19, %r72, 8, 31, -1;
	mov.b32 	%f31, %r73;
	max.f32 	%f32, %f30, %f31;
	mov.b32 	%r74, %f32;
	shfl.sync.bfly.b32	%r75|%p20, %r74, 4, 31, -1;
	mov.b32 	%f33, %r75;
	max.f32 	%f34, %f32, %f33;
	mov.b32 	%r76, %f34;
	shfl.sync.bfly.b32	%r77|%p21, %r76, 2, 31, -1;
	mov.b32 	%f35, %r77;
	max.f32 	%f36, %f34, %f35;
	mov.b32 	%r78, %f36;
	shfl.sync.bfly.b32	%r79|%p22, %r78, 1, 31, -1;
	mov.b32 	%f37, %r79;
	max.f32 	%f38, %f36, %f37;
	sub.f32 	%f39, %f3, %f28;
	fma.rn.f32 	%f40, %f39, 0f3BBB989D, 0f3F000000;
	cvt.sat.f32.f32 	%f41, %f40;
	mov.f32 	%f42, 0f4B400001;
	mov.f32 	%f43, 0f437C0000;
	fma.rm.f32 	%f44, %f41, %f43, %f42;
	add.f32 	%f45, %f44, 0fCB40007F;
	neg.f32 	%f46, %f45;
	fma.rn.f32 	%f47, %f39, 0f3FB8AA3B, %f46;
	fma.rn.f32 	%f48, %f39, 0f32A57060, %f47;
	mov.b32 	%r80, %f44;
	shl.b32 	%r81, %r80, 23;
	mov.b32 	%f49, %r81;
	ex2.approx.ftz.f32 	%f50, %f48;
	mul.f32 	%f51, %f50, %f49;
	add.f32 	%f52, %f51, 0f00000000;
	sub.f32 	%f53, %f113, %f28;
	fma.rn.f32 	%f54, %f53, 0f3BBB989D, 0f3F000000;
	cvt.sat.f32.f32 	%f55, %f54;
	fma.rm.f32 	%f56, %f55, %f43, %f42;
	add.f32 	%f57, %f56, 0fCB40007F;
	neg.f32 	%f58, %f57;
	fma.rn.f32 	%f59, %f53, 0f3FB8AA3B, %f58;
	fma.rn.f32 	%f60, %f53, 0f32A57060, %f59;
	mov.b32 	%r82, %f56;
	shl.b32 	%r83, %r82, 23;
	mov.b32 	%f61, %r83;
	ex2.approx.ftz.f32 	%f62, %f60;
	mul.f32 	%f63, %f62, %f61;
	add.f32 	%f64, %f52, %f63;
	sub.f32 	%f65, %f6, %f38;
	fma.rn.f32 	%f66, %f65, 0f3BBB989D, 0f3F000000;
	cvt.sat.f32.f32 	%f67, %f66;
	fma.rm.f32 	%f68, %f67, %f43, %f42;
	add.f32 	%f69, %f68, 0fCB40007F;
	neg.f32 	%f70, %f69;
	fma.rn.f32 	%f71, %f65, 0f3FB8AA3B, %f70;
	fma.rn.f32 	%f72, %f65, 0f32A57060, %f71;
	mov.b32 	%r84, %f68;
	shl.b32 	%r85, %r84, 23;
	mov.b32 	%f73, %r85;
	ex2.approx.ftz.f32 	%f74, %f72;
	mul.f32 	%f75, %f74, %f73;
	add.f32 	%f76, %f75, 0f00000000;
	sub.f32 	%f77, %f114, %f38;
	fma.rn.f32 	%f78, %f77, 0f3BBB989D, 0f3F000000;
	cvt.sat.f32.f32 	%f79, %f78;
	fma.rm.f32 	%f80, %f79, %f43, %f42;
	add.f32 	%f81, %f80, 0fCB40007F;
	neg.f32 	%f82, %f81;
	fma.rn.f32 	%f83, %f77, 0f3FB8AA3B, %f82;
	fma.rn.f32 	%f84, %f77, 0f32A57060, %f83;
	mov.b32 	%r86, %f80;
	shl.b32 	%r87, %r86, 23;
	mov.b32 	%f85, %r87;
	ex2.approx.ftz.f32 	%f86, %f84;
	mul.f32 	%f87, %f86, %f85;
	add.f32 	%f88, %f76, %f87;
	mov.b32 	%r88, %f64;
	shfl.sync.bfly.b32	%r89|%p23, %r88, 16, 31, -1;
	mov.b32 	%f89, %r89;
	add.f32 	%f90, %f64, %f89;
	mov.b32 	%r90, %f90;
	shfl.sync.bfly.b32	%r91|%p24, %r90, 8, 31, -1;
	mov.b32 	%f91, %r91;
	add.f32 	%f92, %f90, %f91;
	mov.b32 	%r92, %f92;
	shfl.sync.bfly.b32	%r93|%p25, %r92, 4, 31, -1;
	mov.b32 	%f93, %r93;
	add.f32 	%f94, %f92, %f93;
	mov.b32 	%r94, %f94;
	shfl.sync.bfly.b32	%r95|%p26, %r94, 2, 31, -1;
	mov.b32 	%f95, %r95;
	add.f32 	%f96, %f94, %f95;
	mov.b32 	%r96, %f96;
	shfl.sync.bfly.b32	%r97|%p27, %r96, 1, 31, -1;
	mov.b32 	%f97, %r97;
	add.f32 	%f98, %f96, %f97;
	mov.b32 	%r98, %f88;
	shfl.sync.bfly.b32	%r99|%p28, %r98, 16, 31, -1;
	mov.b32 	%f99, %r99;
	add.f32 	%f100, %f88, %f99;
	mov.b32 	%r100, %f100;
	shfl.sync.bfly.b32	%r101|%p29, %r100, 8, 31, -1;
	mov.b32 	%f101, %r101;
	add.f32 	%f102, %f100, %f101;
	mov.b32 	%r102, %f102;
	shfl.sync.bfly.b32	%r103|%p30, %r102, 4, 31, -1;
	mov.b32 	%f103, %r103;
	add.f32 	%f104, %f102, %f103;
	mov.b32 	%r104, %f104;
	shfl.sync.bfly.b32	%r105|%p31, %r104, 2, 31, -1;
	mov.b32 	%f105, %r105;
	add.f32 	%f106, %f104, %f105;
	mov.b32 	%r106, %f106;
	shfl.sync.bfly.b32	%r107|%p32, %r106, 1, 31, -1;
	mov.b32 	%f107, %r107;
	add.f32 	%f108, %f106, %f107;
	div.rn.f32 	%f109, %f51, %f98;
	div.rn.f32 	%f110, %f63, %f98;
	mad.lo.s64 	%rd35, %rd44, %rd18, %rd10;
	shl.b64 	%rd36, %rd35, 2;
	add.s64 	%rd37, %rd9, %rd36;
	st.global.v2.f32 	[%rd37], {%f109, %f110};
	div.rn.f32 	%f111, %f75, %f108;
	div.rn.f32 	%f112, %f87, %f108;
	add.s64 	%rd38, %rd35, %rd18;
	shr.u64 	%rd39, %rd38, 63;
	add.s64 	%rd40, %rd38, %rd39;
	shl.b64 	%rd41, %rd40, 2;
	and.b64  	%rd42, %rd41, -8;
	add.s64 	%rd43, %rd9, %rd42;
	st.global.v2.f32 	[%rd43], {%f111, %f112};
	add.s64 	%rd44, %rd44, %rd11;
	setp.lt.s64 	%p33, %rd44, %rd19;
	@%p33 bra 	$L__BB320_4;
$L__BB320_9:
	ret;

}
	// .globl	_Z15SoftmaxWarpImplI22BroadcastScaleMaskLoadIffbLm3EiE11DirectStoreIffEfLi2ELi2ELi32ELi2ELb1EL9Algorithm0EEvT_T0_ll
.visible .entry _Z15SoftmaxWarpImplI22BroadcastScaleMaskLoadIffbLm3EiE11DirectStoreIffEfLi2ELi2ELi32ELi2ELb1EL9Algorithm0EEvT_T0_ll(
	.param .align 8 .b8 _Z15SoftmaxWarpImplI22BroadcastScaleMaskLoadIffbLm3EiE11DirectStoreIffEfLi2ELi2ELi32ELi2ELb1EL9Algorithm0EEvT_T0_ll_param_0[112],
	.param .align 8 .b8 _Z15SoftmaxWarpImplI22BroadcastScaleMaskLoadIffbLm3EiE11DirectStoreIffEfLi2ELi2ELi32ELi2ELb1EL9Algorithm0EEvT_T0_ll_param_1[16],
	.param .u64 _Z15SoftmaxWarpImplI22BroadcastScaleMaskLoadIffbLm3EiE11DirectStoreIffEfLi2ELi2ELi32ELi2ELb1EL9Algorithm0EEvT_T0_ll_param_2,
	.param .u64 _Z15SoftmaxWarpImplI22BroadcastScaleMaskLoadIffbLm3EiE11DirectStoreIffEfLi2ELi2ELi32ELi2ELb1EL9Algorithm0EEvT_T0_ll_param_3
)
{
	.reg .pred 	%p<38>;
	.reg .b16 	%rs<13>;
	.reg .b32 	%r<126>;
	.reg .b32 	%f<131>;
	.reg .b64 	%rd<50>;

	ld.param.v2.f32 	{%f24, %f25}, [_Z15SoftmaxWarpImplI22BroadcastScaleMaskLoadIffbLm3EiE11DirectStoreIffEfLi2ELi2ELi32ELi2ELb1EL9Algorithm0EEvT_T0_ll_param_0+104];
	ld.param.u64 	%rd22, [_Z15SoftmaxWarpImplI22BroadcastScaleMaskLoadIffbLm3EiE11DirectStoreIffEfLi2ELi2ELi32ELi2ELb1EL9Algorithm0EEvT_T0_ll_param_0+96];
	ld.param.u32 	%r12, [_Z15SoftmaxWarpImplI22BroadcastScaleMaskLoadIffbLm3EiE11DirectStoreIffEfLi2ELi2ELi32ELi2ELb1EL9Algorithm0EEvT_T0_ll_param_0+80];
	ld.param.v2.u32 	{%r10, %r11}, [_Z15SoftmaxWarpImplI22BroadcastScaleMaskLoadIffbLm3EiE11DirectStoreIffEfLi2ELi2ELi32ELi2ELb1EL9Algorithm0EEvT_T0_ll_param_0+72];
	ld.param.v2.u32 	{%r7, %r8}, [_Z15SoftmaxWarpImplI22BroadcastScaleMaskLoadIffbLm3EiE11DirectStoreIffEfLi2ELi2ELi32ELi2ELb1EL9Algorithm0EEvT_T0_ll_param_0+48];
	ld.param.u64 	%rd18, [_Z15SoftmaxWarpImplI22BroadcastScaleMaskLoadIffbLm3EiE11DirectStoreIffEfLi2ELi2ELi32ELi2ELb1EL9Algorithm0EEvT_T0_ll_param_0+32];
	ld.param.u64 	%rd17, [_Z15SoftmaxWarpImplI22BroadcastScaleMaskLoadIffbLm3EiE11DirectStoreIffEfLi2ELi2ELi32ELi2ELb1EL9Algorithm0EEvT_T0_ll_param_0+24];
	ld.param.u64 	%rd16, [_Z15SoftmaxWarpImplI22BroadcastScaleMaskLoadIffbLm3EiE11DirectStoreIffEfLi2ELi2ELi32ELi2ELb1EL9Algorithm0EEvT_T0_ll_param_0+16];
	ld.param.u64 	%rd6, [_Z15SoftmaxWarpImplI22BroadcastScaleMaskLoadIffbLm3EiE11DirectStoreIffEfLi2ELi2ELi32ELi2ELb1EL9Algorithm0EEvT_T0_ll_param_1+8];
	ld.param.u64 	%rd25, [_Z15SoftmaxWarpImplI22BroadcastScaleMaskLoadIffbLm3EiE11DirectStoreIffEfLi2ELi2ELi32ELi2ELb1EL9Algorithm0EEvT_T0_ll_param_1];
	ld.param.u64 	%rd15, [_Z15SoftmaxWarpImplI22BroadcastScaleMaskLoadIffbLm3EiE11DirectStoreIffEfLi2ELi2ELi32ELi2ELb1EL9Algorithm0EEvT_T0_ll_param_0+8];
	ld.param.u64 	%rd14, [_Z15SoftmaxWarpImplI22BroadcastScaleMaskLoadIffbLm3EiE11DirectStoreIffEfLi2ELi2ELi32ELi2ELb1EL9Algorithm0EEvT_T0_ll_param_0];
	ld.param.u64 	%rd23, [_Z15SoftmaxWarpImplI22BroadcastScaleMaskLoadIffbLm3EiE11DirectStoreIffEfLi2ELi2ELi32ELi2ELb1EL9Algorithm0EEvT_T0_ll_param_2];
	ld.param.u64 	%rd24, [_Z15SoftmaxWarpImplI22BroadcastScaleMaskLoadIffbLm3EiE11DirectStoreIffEfLi2ELi2ELi32ELi2ELb1EL9Algorithm0EEvT_T0_ll_param_3];
	cvta.to.global.u64 	%rd1, %rd14;
	cvta.to.global.u64 	%rd2, %rd15;
	cvta.to.global.u64 	%rd5, %rd25;
	setp.lt.s64 	%p1, %rd24, 65;
	@%p1 bra 	$L__BB321_2;
	mov.u64 	%rd26, $str;
	cvta.global.u64 	%rd27, %rd26;
	mov.u64 	%rd28, $str$1;
	cvta.global.u64 	%rd29, %rd28;
	mov.u64 	%rd30, __unnamed_312;
	cvta.global.u64 	%rd31, %rd30;
	{ // callseq 311, 0
	.param .b64 param0;
	st.param.b64 	[param0], %rd27;
	.param .b64 param1;
	st.param.b64 	[param1], %rd29;
	.param .b32 param2;
	st.param.b32 	[param2], 254;
	.param .b64 param3;
	st.param.b64 	[param3], %rd31;
	.param .b64 param4;
	st.param.b64 	[param4], 1;
	call.uni 
	__assertfail, 
	(
	param0, 
	param1, 
	param2, 
	param3, 
	param4
	);
	} // callseq 311
$L__BB321_2:
	mov.u32 	%r23, %ctaid.x;
	mov.u32 	%r24, %ntid.y;
	mov.u32 	%r25, %tid.y;
	mad.lo.s32 	%r26, %r23, %r24, %r25;
	mov.u32 	%r27, %nctaid.x;
	mul.lo.s32 	%r28, %r24, %r27;
	shl.b32 	%r6, %r28, 1;
	shl.b32 	%r29, %r26, 1;
	cvt.s64.s32 	%rd49, %r29;
	setp.le.s64 	%p2, %rd23, %rd49;
	@%p2 bra 	$L__BB321_17;
	mov.u32 	%r30, %tid.x;
	shl.b32 	%r31, %r30, 1;
	cvt.u64.u32 	%rd8, %r31;
	cvt.s64.s32 	%rd9, %r6;
	cvt.u32.u64 	%r32, %rd8;
	cvt.u32.u64 	%r34, %rd22;
$L__BB321_4:
	setp.le.s64 	%p3, %rd24, %rd8;
	mov.f32 	%f124, 0fFF800000;
	mov.f32 	%f125, %f124;
	mov.f32 	%f126, %f124;
	@%p3 bra 	$L__BB321_8;
	setp.eq.s64 	%p4, %rd18, 1;
	setp.eq.s64 	%p5, %rd17, 1;
	setp.eq.s64 	%p6, %rd16, 1;
	cvt.u32.u64 	%r33, %rd49;
	mad.lo.s32 	%r35, %r34, %r33, %r32;
	div.s32 	%r36, %r35, %r7;
	mul.lo.s32 	%r37, %r36, %r7;
	sub.s32 	%r38, %r35, %r37;
	div.s32 	%r39, %r38, %r8;
	mul.lo.s32 	%r40, %r39, %r8;
	sub.s32 	%r41, %r38, %r40;
	selp.b32 	%r42, 0, %r36, %p6;
	selp.b32 	%r43, 0, %r39, %p5;
	selp.b32 	%r44, 0, %r41, %p4;
	mul.lo.s32 	%r45, %r10, %r42;
	mad.lo.s32 	%r46, %r11, %r43, %r45;
	mad.lo.s32 	%r47, %r12, %r44, %r46;
	shr.u32 	%r48, %r35, 31;
	add.s32 	%r49, %r35, %r48;
	shr.s32 	%r50, %r49, 1;
	mul.wide.s32 	%rd32, %r50, 8;
	add.s64 	%rd11, %rd1, %rd32;
	ld.global.f32 	%f27, [%rd11];
	shr.u32 	%r51, %r47, 31;
	add.s32 	%r52, %r47, %r51;
	shr.s32 	%r53, %r52, 1;
	mul.wide.s32 	%rd33, %r53, 2;
	add.s64 	%rd34, %rd2, %rd33;
	ld.global.v2.u8 	{%rs9, %rs10}, [%rd34];
	setp.eq.s16 	%p7, %rs9, 0;
	mul.f32 	%f28, %f27, %f25;
	selp.f32 	%f125, %f24, %f28, %p7;
	setp.eq.s16 	%p8, %rs10, 0;
	mov.f32 	%f124, %f24;
	@%p8 bra 	$L__BB321_7;
	ld.global.f32 	%f29, [%rd11+4];
	mul.f32 	%f124, %f29, %f25;
$L__BB321_7:
	max.f32 	%f30, %f125, 0fFF800000;
	max.f32 	%f126, %f30, %f124;
$L__BB321_8:
	mov.f32 	%f128, 0fFF800000;
	mov.f32 	%f129, %f128;
	mov.f32 	%f130, %f128;
	@%p3 bra 	$L__BB321_12;
	setp.eq.s64 	%p10, %rd18, 1;
	setp.eq.s64 	%p11, %rd17, 1;
	setp.eq.s64 	%p12, %rd16, 1;
	cvt.u32.u64 	%r54, %rd8;
	mov.b64 	%rd35, 1;
	cvt.u32.u64 	%r55, %rd35;
	cvt.u32.u64 	%r56, %rd49;
	add.s32 	%r57, %r56, %r55;
	mad.lo.s32 	%r59, %r34, %r57, %r54;
	div.s32 	%r60, %r59, %r7;
	mul.lo.s32 	%r61, %r60, %r7;
	sub.s32 	%r62, %r59, %r61;
	div.s32 	%r63, %r62, %r8;
	mul.lo.s32 	%r64, %r63, %r8;
	sub.s32 	%r65, %r62, %r64;
	selp.b32 	%r66, 0, %r60, %p12;
	selp.b32 	%r67, 0, %r63, %p11;
	selp.b32 	%r68, 0, %r65, %p10;
	mul.lo.s32 	%r69, %r10, %r66;
	mad.lo.s32 	%r70, %r11, %r67, %r69;
	mad.lo.s32 	%r71, %r12, %r68, %r70;
	shr.u32 	%r72, %r59, 31;
	add.s32 	%r73, %r59, %r72;
	shr.s32 	%r74, %r73, 1;
	mul.wide.s32 	%rd36, %r74, 8;
	add.s64 	%rd12, %rd1, %rd36;
	ld.global.f32 	%f32, [%rd12];
	shr.u32 	%r75, %r71, 31;
	add.s32 	%r76, %r71, %r75;
	shr.s32 	%r77, %r76, 1;
	mul.wide.s32 	%rd37, %r77, 2;
	add.s64 	%rd38, %rd2, %rd37;
	ld.global.v2.u8 	{%rs11, %rs12}, [%rd38];
	setp.eq.s16 	%p13, %rs11, 0;
	mul.f32 	%f33, %f32, %f25;
	selp.f32 	%f129, %f24, %f33, %p13;
	setp.eq.s16 	%p14, %rs12, 0;
	mov.f32 	%f128, %f24;
	@%p14 bra 	$L__BB321_11;
	ld.global.f32 	%f34, [%rd12+4];
	mul.f32 	%f128, %f34, %f25;
$L__BB321_11:
	max.f32 	%f35, %f129, 0fFF800000;
	max.f32 	%f130, %f35, %f128;
$L__BB321_12:
	setp.le.s64 	%p15, %rd24, %rd8;
	mov.b32 	%r78, %f126;
	shfl.sync.bfly.b32	%r79|%p16, %r78, 16, 31, -1;
	mov.b32 	%f36, %r79;
	max.f32 	%f37, %f126, %f36;
	mov.b32 	%r80, %f37;
	shfl.sync.bfly.b32	%r81|%p17, %r80, 8, 31, -1;
	mov.b32 	%f38, %r81;
	max.f32 	%f39, %f37, %f38;
	mov.b32 	%r82, %f39;
	shfl.sync.bfly.b32	%r83|%p18, %r82, 4, 31, -1;
	mov.b32 	%f40, %r83;
	max.f32 	%f41, %f39, %f40;
	mov.b32 	%r84, %f41;
	shfl.sync.bfly.b32	%r85|%p19, %r84, 2, 31, -1;
	mov.b32 	%f42, %r85;
	max.f32 	%f43, %f41, %f42;
	mov.b32 	%r86, %f43;
	shfl.sync.bfly.b32	%r87|%p20, %r86, 1, 31, -1;
	mov.b32 	%f44, %r87;
	max.f32 	%f45, %f43, %f44;
	mov.b32 	%r88, %f130;
	shfl.sync.bfly.b32	%r89|%p21, %r88, 16, 31, -1;
	mov.b32 	%f46, %r89;
	max.f32 	%f47, %f130, %f46;
	mov.b32 	%r90, %f47;
	shfl.sync.bfly.b32	%r91|%p22, %r90, 8, 31, -1;
	mov.b32 	%f48, %r91;
	max.f32 	%f49, %f47, %f48;
	mov.b32 	%r92, %f49;
	shfl.sync.bfly.b32	%r93|%p23, %r92, 4, 31, -1;
	mov.b32 	%f50, %r93;
	max.f32 	%f51, %f49, %f50;
	mov.b32 	%r94, %f51;
	shfl.sync.bfly.b32	%r95|%p24, %r94, 2, 31, -1;
	mov.b32 	%f52, %r95;
	max.f32 	%f53, %f51, %f52;
	mov.b32 	%r96, %f53;
	shfl.sync.bfly.b32	%r97|%p25, %r96, 1, 31, -1;
	mov.b32 	%f54, %r97;
	max.f32 	%f55, %f53, %f54;
	sub.f32 	%f56, %f125, %f45;
	fma.rn.f32 	%f57, %f56, 0f3BBB989D, 0f3F000000;
	cvt.sat.f32.f32 	%f58, %f57;
	mov.f32 	%f59, 0f4B400001;
	mov.f32 	%f60, 0f437C0000;
	fma.rm.f32 	%f61, %f58, %f60, %f59;
	add.f32 	%f62, %f61, 0fCB40007F;
	neg.f32 	%f63, %f62;
	fma.rn.f32 	%f64, %f56, 0f3FB8AA3B, %f63;
	fma.rn.f32 	%f65, %f56, 0f32A57060, %f64;
	mov.b32 	%r98, %f61;
	shl.b32 	%r99, %r98, 23;
	mov.b32 	%f66, %r99;
	ex2.approx.ftz.f32 	%f67, %f65;
	mul.f32 	%f68, %f67, %f66;
	add.f32 	%f69, %f68, 0f00000000;
	sub.f32 	%f70, %f124, %f45;
	fma.rn.f32 	%f71, %f70, 0f3BBB989D, 0f3F000000;
	cvt.sat.f32.f32 	%f72, %f71;
	fma.rm.f32 	%f73, %f72, %f60, %f59;
	add.f32 	%f74, %f73, 0fCB40007F;
	neg.f32 	%f75, %f74;
	fma.rn.f32 	%f76, %f70, 0f3FB8AA3B, %f75;
	fma.rn.f32 	%f77, %f70, 0f32A57060, %f76;
	mov.b32 	%r100, %f73;
	shl.b32 	%r101, %r100, 23;
	mov.b32 	%f78, %r101;
	ex2.approx.ftz.f32 	%f79, %f77;
	mul.f32 	%f80, %f79, %f78;
	add.f32 	%f81, %f69, %f80;
	sub.f32 	%f82, %f129, %f55;
	fma.rn.f32 	%f83, %f82, 0f3BBB989D, 0f3F000000;
	cvt.sat.f32.f32 	%f84, %f83;
	fma.rm.f32 	%f85, %f84, %f60, %f59;
	add.f32 	%f86, %f85, 0fCB40007F;
	neg.f32 	%f87, %f86;
	fma.rn.f32 	%f88, %f82, 0f3FB8AA3B, %f87;
	fma.rn.f32 	%f89, %f82, 0f32A57060, %f88;
	mov.b32 	%r102, %f85;
	shl.b32 	%r103, %r102, 23;
	mov.b32 	%f90, %r103;
	ex2.approx.ftz.f32 	%f91, %f89;
	mul.f32 	%f17, %f91, %f90;
	add.f32 	%f92, %f17, 0f00000000;
	sub.f32 	%f93, %f128, %f55;
	fma.rn.f32 	%f94, %f93, 0f3BBB989D, 0f3F000000;
	cvt.sat.f32.f32 	%f95, %f94;
	fma.rm.f32 	%f96, %f95, %f60, %f59;
	add.f32 	%f97, %f96, 0fCB40007F;
	neg.f32 	%f98, %f97;
	fma.rn.f32 	%f99, %f93, 0f3FB8AA3B, %f98;
	fma.rn.f32 	%f100, %f93, 0f32A57060, %f99;
	mov.b32 	%r104, %f96;
	shl.b32 	%r105, %r104, 23;
	mov.b32 	%f101, %r105;
	ex2.approx.ftz.f32 	%f102, %f100;
	mul.f32 	%f18, %f102, %f101;
	add.f32 	%f103, %f92, %f18;
	mov.b32 	%r106, %f81;
	shfl.sync.bfly.b32	%r107|%p26, %r106, 16, 31, -1;
	mov.b32 	%f104, %r107;
	add.f32 	%f105, %f81, %f104;
	mov.b32 	%r108, %f105;
	shfl.sync.bfly.b32	%r109|%p27, %r108, 8, 31, -1;
	mov.b32 	%f106, %r109;
	add.f32 	%f107, %f105, %f106;
	mov.b32 	%r110, %f107;
	shfl.sync.bfly.b32	%r111|%p28, %r110, 4, 31, -1;
	mov.b32 	%f108, %r111;
	add.f32 	%f109, %f107, %f108;
	mov.b32 	%r112, %f109;
	shfl.sync.bfly.b32	%r113|%p29, %r112, 2, 31, -1;
	mov.b32 	%f110, %r113;
	add.f32 	%f111, %f109, %f110;
	mov.b32 	%r114, %f111;
	shfl.sync.bfly.b32	%r115|%p30, %r114, 1, 31, -1;
	mov.b32 	%f112, %r115;
	add.f32 	%f113, %f111, %f112;
	mov.b32 	%r116, %f103;
	shfl.sync.bfly.b32	%r117|%p31, %r116, 16, 31, -1;
	mov.b32 	%f114, %r117;
	add.f32 	%f115, %f103, %f114;
	mov.b32 	%r118, %f115;
	shfl.sync.bfly.b32	%r119|%p32, %r118, 8, 31, -1;
	mov.b32 	%f116, %r119;
	add.f32 	%f117, %f115, %f116;
	mov.b32 	%r120, %f117;
	shfl.sync.bfly.b32	%r121|%p33, %r120, 4, 31, -1;
	mov.b32 	%f118, %r121;
	add.f32 	%f119, %f117, %f118;
	mov.b32 	%r122, %f119;
	shfl.sync.bfly.b32	%r123|%p34, %r122, 2, 31, -1;
	mov.b32 	%f120, %r123;
	add.f32 	%f121, %f119, %f120;
	mov.b32 	%r124, %f121;
	shfl.sync.bfly.b32	%r125|%p35, %r124, 1, 31, -1;
	mov.b32 	%f122, %r125;
	add.f32 	%f19, %f121, %f122;
	div.rn.f32 	%f20, %f68, %f113;
	div.rn.f32 	%f21, %f80, %f113;
	@%p15 bra 	$L__BB321_14;
	mad.lo.s64 	%rd39, %rd49, %rd6, %rd8;
	shl.b64 	%rd40, %rd39, 2;
	add.s64 	%rd41, %rd5, %rd40;
	st.global.v2.f32 	[%rd41], {%f20, %f21};
$L__BB321_14:
	div.rn.f32 	%f22, %f17, %f19;
	div.rn.f32 	%f23, %f18, %f19;
	@%p15 bra 	$L__BB321_16;
	mad.lo.s64 	%rd42, %rd6, %rd49, %rd6;
	add.s64 	%rd43, %rd42, %rd8;
	shr.u64 	%rd44, %rd43, 63;
	add.s64 	%rd45, %rd43, %rd44;
	shl.b64 	%rd46, %rd45, 2;
	and.b64  	%rd47, %rd46, -8;
	add.s64 	%rd48, %rd5, %rd47;
	st.global.v2.f32 	[%rd48], {%f22, %f23};
$L__BB321_16:
	add.s64 	%rd49, %rd49, %rd9;
	setp.lt.s64 	%p37, %rd49, %rd23;
	@%p37 bra 	$L__BB321_4;
$L__BB321_17:
	ret;

}
	// .globl	_Z15SoftmaxWarpImplI22BroadcastScaleMaskLoadIffbLm3EiE11DirectStoreIffEfLi2ELi2ELi32ELi1ELb0EL9Algorithm0EEvT_T0_ll
.visible .entry _Z15SoftmaxWarpImplI22BroadcastScaleMaskLoadIffbLm3EiE11DirectStoreIffEfLi2ELi2ELi32ELi1ELb0EL9Algorithm0EEvT_T0_ll(
	.param .align 8 .b8 _Z15SoftmaxWarpImplI22BroadcastScaleMaskLoadIffbLm3EiE11DirectStoreIffEfLi2ELi2ELi32ELi1ELb0EL9Algorithm0EEvT_T0_ll_param_0[112],
	.param .align 8 .b8 _Z15SoftmaxWarpImplI22BroadcastScaleMaskLoadIffbLm3EiE11DirectStoreIffEfLi2ELi2ELi32ELi1ELb0EL9Algorithm0EEvT_T0_ll_param_1[16],
	.param .u64 _Z15SoftmaxWarpImplI22BroadcastScaleMaskLoadIffbLm3EiE11DirectStoreIffEfLi2ELi2ELi32ELi1ELb0EL9Algorithm0EEvT_T0_ll_param_2,
	.param .u64 _Z15SoftmaxWarpImplI22BroadcastScaleMaskLoadIffbLm3EiE11DirectStoreIffEfLi2ELi2ELi32ELi1ELb0EL9Algorithm0EEvT_T0_ll_param_3
)
{
	.reg .pred 	%p<19>;
	.reg .b16 	%rs<11>;
	.reg .b32 	%r<76>;
	.reg .b32 	%f<62>;
	.reg .b64 	%rd<42>;

	ld.param.v2.f32 	{%f6, %f7}, [_Z15SoftmaxWarpImplI22BroadcastScaleMaskLoadIffbLm3EiE11DirectStoreIffEfLi2ELi2ELi32ELi1ELb0EL9Algorithm0EEvT_T0_ll_param_0+104];
	ld.param.u64 	%rd23, [_Z15SoftmaxWarpImplI22BroadcastScaleMaskLoadIffbLm3EiE11DirectStoreIffEfLi2ELi2ELi32ELi1ELb0EL9Algorithm0EEvT_T0_ll_param_0+96];
	ld.param.u32 	%r12, [_Z15SoftmaxWarpImplI22BroadcastScaleMaskLoadIffbLm3EiE11DirectStoreIffEfLi2ELi2ELi32ELi1ELb0EL9Algorithm0EEvT_T0_ll_param_0+80];
	ld.param.v2.u32 	{%r10, %r11}, [_Z15SoftmaxWarpImplI22BroadcastScaleMaskLoadIffbLm3EiE11DirectStoreIffEfLi2ELi2ELi32ELi1ELb0EL9Algorithm0EEvT_T0_ll_param_0+72];
	ld.param.v2.u32 	{%r7, %r8}, [_Z15SoftmaxWarpImplI22BroadcastScaleMaskLoadIffbLm3EiE11DirectStoreIffEfLi2ELi2ELi32ELi1ELb0EL9Algorithm0EEvT_T0_ll_param_0+48];
	ld.param.u64 	%rd19, [_Z15SoftmaxWarpImplI22BroadcastScaleMaskLoadIffbLm3EiE11DirectStoreIffEfLi2ELi2ELi32ELi1ELb0EL9Algorithm0EEvT_T0_ll_param_0+32];
	ld.param.u64 	%rd18, [_Z15SoftmaxWarpImplI22BroadcastScaleMaskLoadIffbLm3EiE11DirectStoreIffEfLi2ELi2ELi32ELi1ELb0EL9Algorithm0EEvT_T0_ll_param_0+24];
	ld.param.u64 	%rd17, [_Z15SoftmaxWarpImplI22BroadcastScaleMaskLoadIffbLm3EiE11DirectStoreIffEfLi2ELi2ELi32ELi1ELb0EL9Algorithm0EEvT_T0_ll_param_0+16];
	ld.param.u64 	%rd16, [_Z15SoftmaxWarpImplI22BroadcastScaleMaskLoadIffbLm3EiE11DirectStoreIffEfLi2ELi2ELi32ELi1ELb0EL9Algorithm0EEvT_T0_ll_param_0+8];
	ld.param.u64 	%rd15, [_Z15SoftmaxWarpImplI22BroadcastScaleMaskLoadIffbLm3EiE11DirectStoreIffEfLi2ELi2ELi32ELi1ELb0EL9Algorithm0EEvT_T0_ll_param_0];
	ld.param.u64 	%rd4, [_Z15SoftmaxWarpImplI22BroadcastScaleMaskLoadIffbLm3EiE11DirectStoreIffEfLi2ELi2ELi32ELi1ELb0EL9Algorithm0EEvT_T0_ll_param_1];
	ld.param.u64 	%rd5, [_Z15SoftmaxWarpImplI22BroadcastScaleMaskLoadIffbLm3EiE11DirectStoreIffEfLi2ELi2ELi32ELi1ELb0EL9Algorithm0EEvT_T0_ll_param_1+8];
	ld.param.u64 	%rd24, [_Z15SoftmaxWarpImplI22BroadcastScaleMaskLoadIffbLm3EiE11DirectStoreIffEfLi2ELi2ELi32ELi1ELb0EL9Algorithm0EEvT_T0_ll_param_2];
	ld.param.u64 	%rd25, [_Z15SoftmaxWarpImplI22BroadcastScaleMaskLoadIffbLm3EiE11DirectStoreIffEfLi2ELi2ELi32ELi1ELb0EL9Algorithm0EEvT_T0_ll_param_3];
	setp.lt.s64 	%p1, %rd25, 65;
	@%p1 bra 	$L__BB322_2;
	mov.u64 	%rd26, $str;
	cvta.global.u64 	%rd27, %rd26;
	mov.u64 	%rd28, $str$1;
	cvta.global.u64 	%rd29, %rd28;
	mov.u64 	%rd30, __unnamed_313;
	cvta.global.u64 	%rd31, %rd30;
	{ // callseq 312, 0
	.param .b64 param0;
	st.param.b64 	[param0], %rd27;
	.param .b64 param1;
	st.param.b64 	[param1], %rd29;
	.param .b32 param2;
	st.param.b32 	[param2], 254;
	.param .b64 param3;
	st.param.b64 	[param3], %rd31;
	.param .b64 param4;
	st.param.b64 	[param4], 1;
	call.uni 
	__assertfail, 
	(
	param0, 
	param1, 
	param2, 
	param3, 
	param4
	);
	} // callseq 312
$L__BB322_2:
	mov.u32 	%r23, %ctaid.x;
	mov.u32 	%r24, %ntid.y;
	mov.u32 	%r25, %tid.y;
	mad.lo.s32 	%r26, %r23, %r24, %r25;
	mov.u32 	%r27, %nctaid.x;
	mul.lo.s32 	%r6, %r27, %r24;
	cvt.s64.s32 	%rd41, %r26;
	setp.le.s64 	%p2, %rd24, %rd41;
	@%p2 bra 	$L__BB322_7;
	mov.u32 	%r28, %tid.x;
	shl.b32 	%r29, %r28, 1;
	cvt.u64.u32 	%rd7, %r29;
	cvta.to.global.u64 	%rd8, %rd4;
	cvta.to.global.u64 	%rd9, %rd16;
	cvta.to.global.u64 	%rd10, %rd15;
	cvt.s64.s32 	%rd11, %r6;
	cvt.u32.u64 	%r30, %rd7;
	cvt.u32.u64 	%r32, %rd23;
$L__BB322_4:
	setp.eq.s64 	%p3, %rd19, 1;
	setp.eq.s64 	%p4, %rd18, 1;
	setp.eq.s64 	%p5, %rd17, 1;
	cvt.u32.u64 	%r31, %rd41;
	mad.lo.s32 	%r33, %r32, %r31, %r30;
	div.s32 	%r34, %r33, %r7;
	mul.lo.s32 	%r35, %r34, %r7;
	sub.s32 	%r36, %r33, %r35;
	div.s32 	%r37, %r36, %r8;
	mul.lo.s32 	%r38, %r37, %r8;
	sub.s32 	%r39, %r36, %r38;
	selp.b32 	%r40, 0, %r34, %p5;
	selp.b32 	%r41, 0, %r37, %p4;
	selp.b32 	%r42, 0, %r39, %p3;
	mul.lo.s32 	%r43, %r10, %r40;
	mad.lo.s32 	%r44, %r11, %r41, %r43;
	mad.lo.s32 	%r45, %r12, %r42, %r44;
	shr.u32 	%r46, %r33, 31;
	add.s32 	%r47, %r33, %r46;
	shr.s32 	%r48, %r47, 1;
	mul.wide.s32 	%rd32, %r48, 8;
	add.s64 	%rd13, %rd10, %rd32;
	ld.global.f32 	%f8, [%rd13];
	shr.u32 	%r49, %r45, 31;
	add.s32 	%r50, %r45, %r49;
	shr.s32 	%r51, %r50, 1;
	mul.wide.s32 	%rd33, %r51, 2;
	add.s64 	%rd34, %rd9, %rd33;
	ld.global.v2.u8 	{%rs9, %rs10}, [%rd34];
	setp.eq.s16 	%p6, %rs9, 0;
	mul.f32 	%f9, %f8, %f7;
	selp.f32 	%f3, %f6, %f9, %p6;
	setp.eq.s16 	%p7, %rs10, 0;
	mov.f32 	%f61, %f6;
	@%p7 bra 	$L__BB322_6;
	ld.global.f32 	%f10, [%rd13+4];
	mul.f32 	%f61, %f10, %f7;
$L__BB322_6:
	max.f32 	%f11, %f3, 0fFF800000;
	max.f32 	%f12, %f11, %f61;
	mov.b32 	%r52, %f12;
	shfl.sync.bfly.b32	%r53|%p8, %r52, 16, 31, -1;
	mov.b32 	%f13, %r53;
	max.f32 	%f14, %f12, %f13;
	mov.b32 	%r54, %f14;
	shfl.sync.bfly.b32	%r55|%p9, %r54, 8, 31, -1;
	mov.b32 	%f15, %r55;
	max.f32 	%f16, %f14, %f15;
	mov.b32 	%r56, %f16;
	shfl.sync.bfly.b32	%r57|%p10, %r56, 4, 31, -1;
	mov.b32 	%f17, %r57;
	max.f32 	%f18, %f16, %f17;
	mov.b32 	%r58, %f18;
	shfl.sync.bfly.b32	%r59|%p11, %r58, 2, 31, -1;
	mov.b32 	%f19, %r59;
	max.f32 	%f20, %f18, %f19;
	mov.b32 	%r60, %f20;
	shfl.sync.bfly.b32	%r61|%p12, %r60, 1, 31, -1;
	mov.b32 	%f21, %r61;
	max.f32 	%f22, %f20, %f21;
	sub.f32 	%f23, %f3, %f22;
	fma.rn.f32 	%f24, %f23, 0f3BBB989D, 0f3F000000;
	cvt.sat.f32.f32 	%f25, %f24;
	mov.f32 	%f26, 0f4B400001;
	mov.f32 	%f27, 0f437C0000;
	fma.rm.f32 	%f28, %f25, %f27, %f26;
	add.f32 	%f29, %f28, 0fCB40007F;
	neg.f32 	%f30, %f29;
	fma.rn.f32 	%f31, %f23, 0f3FB8AA3B, %f30;
	fma.rn.f32 	%f32, %f23, 0f32A57060, %f31;
	mov.b32 	%r62, %f28;
	shl.b32 	%r63, %r62, 23;
	mov.b32 	%f33, %r63;
	ex2.approx.ftz.f32 	%f34, %f32;
	mul.f32 	%f35, %f34, %f33;
	add.f32 	%f36, %f35, 0f00000000;
	sub.f32 	%f37, %f61, %f22;
	fma.rn.f32 	%f38, %f37, 0f3BBB989D, 0f3F000000;
	cvt.sat.f32.f32 	%f39, %f38;
	fma.rm.f32 	%f40, %f39, %f27, %f26;
	add.f32 	%f41, %f40, 0fCB40007F;
	neg.f32 	%f42, %f41;
	fma.rn.f32 	%f43, %f37, 0f3FB8AA3B, %f42;
	fma.rn.f32 	%f44, %f37, 0f32A57060, %f43;
	mov.b32 	%r64, %f40;
	shl.b32 	%r65, %r64, 23;
	mov.b32 	%f45, %r65;
	ex2.approx.ftz.f32 	%f46, %f44;
	mul.f32 	%f47, %f46, %f45;
	add.f32 	%f48, %f36, %f47;
	mov.b32 	%r66, %f48;
	shfl.sync.bfly.b32	%r67|%p13, %r66, 16, 31, -1;
	mov.b32 	%f49, %r67;
	add.f32 	%f50, %f48, %f49;
	mov.b32 	%r68, %f50;
	shfl.sync.bfly.b32	%r69|%p14, %r68, 8, 31, -1;
	mov.b32 	%f51, %r69;
	add.f32 	%f52, %f50, %f51;
	mov.b32 	%r70, %f52;
	shfl.sync.bfly.b32	%r71|%p15, %r70, 4, 31, -1;
	mov.b32 	%f53, %r71;
	add.f32 	%f54, %f52, %f53;
	mov.b32 	%r72, %f54;
	shfl.sync.bfly.b32	%r73|%p16, %r72, 2, 31, -1;
	mov.b32 	%f55, %r73;
	add.f32 	%f56, %f54, %f55;
	mov.b32 	%r74, %f56;
	shfl.sync.bfly.b32	%r75|%p17, %r74, 1, 31, -1;
	mov.b32 	%f57, %r75;
	add.f32 	%f58, %f56, %f57;
	div.rn.f32 	%f59, %f35, %f58;
	div.rn.f32 	%f60, %f47, %f58;
	mad.lo.s64 	%rd35, %rd41, %rd5, %rd7;
	shr.u64 	%rd36, %rd35, 63;
	add.s64 	%rd37, %rd35, %rd36;
	shl.b64 	%rd38, %rd37, 2;
	and.b64  	%rd39, %rd38, -8;
	add.s64 	%rd40, %rd8, %rd39;
	st.global.v2.f32 	[%rd40], {%f59, %f60};
	add.s64 	%rd41, %rd41, %rd11;
	setp.lt.s64 	%p18, %rd41, %rd24;
	@%p18 bra 	$L__BB322_4;
$L__BB322_7:
	ret;

}
	// .globl	_Z15SoftmaxWarpImplI22BroadcastScaleMaskLoadIffbLm3EiE11DirectStoreIffEfLi2ELi2ELi32ELi1ELb1EL9Algorithm0EEvT_T0_ll
.visible .entry _Z15SoftmaxWarpImplI22BroadcastScaleMaskLoadIffbLm3EiE11DirectStoreIffEfLi2ELi2ELi32ELi1ELb1EL9Algorithm0EEvT_T0_ll(
	.param .align 8 .b8 _Z15SoftmaxWarpImplI22BroadcastScaleMaskLoadIffbLm3EiE11DirectStoreIffEfLi2ELi2ELi32ELi1ELb1EL9Algorithm0EEvT_T0_ll_param_0[112],
	.param .align 8 .b8 _Z15SoftmaxWarpImplI22BroadcastScaleMaskLoadIffbLm3EiE11DirectStoreIffEfLi2ELi2ELi32ELi1ELb1EL9Algorithm0EEvT_T0_ll_param_1[16],
	.param .u64 _Z15SoftmaxWarpImplI22BroadcastScaleMaskLoadIffbLm3EiE11DirectStoreIffEfLi2ELi2ELi32ELi1ELb1EL9Algorithm0EEvT_T0_ll_param_2,
	.param .u64 _Z15SoftmaxWarpImplI22BroadcastScaleMaskLoadIffbLm3EiE11DirectStoreIffEfLi2ELi2ELi32ELi1ELb1EL9Algorithm0EEvT_T0_ll_param_3
)
{
	.reg .pred 	%p<21>;
	.reg .b16 	%rs<11>;
	.reg .b32 	%r<76>;
	.reg .b32 	%f<69>;
	.reg .b64 	%rd<40>;

	ld.param.u64 	%rd21, [_Z15SoftmaxWarpImplI22BroadcastScaleMaskLoadIffbLm3EiE11DirectStoreIffEfLi2ELi2ELi32ELi1ELb1EL9Algorithm0EEvT_T0_ll_param_1+8];
	ld.param.u64 	%rd20, [_Z15SoftmaxWarpImplI22BroadcastScaleMaskLoadIffbLm3EiE11DirectStoreIffEfLi2ELi2ELi32ELi1ELb1EL9Algorithm0EEvT_T0_ll_param_1];
	ld.param.v2.f32 	{%f12, %f13}, [_Z15SoftmaxWarpImplI22BroadcastScaleMaskLoadIffbLm3EiE11DirectStoreIffEfLi2ELi2ELi32ELi1ELb1EL9Algorithm0EEvT_T0_ll_param_0+104];
	ld.param.u64 	%rd19, [_Z15SoftmaxWarpImplI22BroadcastScaleMaskLoadIffbLm3EiE11DirectStoreIffEfLi2ELi2ELi32ELi1ELb1EL9Algorithm0EEvT_T0_ll_param_0+96];
	ld.param.u32 	%r12, [_Z15SoftmaxWarpImplI22BroadcastScaleMaskLoadIffbLm3EiE11DirectStoreIffEfLi2ELi2ELi32ELi1ELb1EL9Algorithm0EEvT_T0_ll_param_0+80];
	ld.param.v2.u32 	{%r10, %r11}, [_Z15SoftmaxWarpImplI22BroadcastScaleMaskLoadIffbLm3EiE11DirectStoreIffEfLi2ELi2ELi32ELi1ELb1EL9Algorithm0EEvT_T0_ll_param_0+72];
	ld.param.v2.u32 	{%r7, %r8}, [_Z15SoftmaxWarpImplI22BroadcastScaleMaskLoadIffbLm3EiE11DirectStoreIffEfLi2ELi2ELi32ELi1ELb1EL9Algorithm0EEvT_T0_ll_param_0+48];
	ld.param.u64 	%rd15, [_Z15SoftmaxWarpImplI22BroadcastScaleMaskLoadIffbLm3EiE11DirectStoreIffEfLi2ELi2ELi32ELi1ELb1EL9Algorithm0EEvT_T0_ll_param_0+32];
	ld.param.u64 	%rd14, [_Z15SoftmaxWarpImplI22BroadcastScaleMaskLoadIffbLm3EiE11DirectStoreIffEfLi2ELi2ELi32ELi1ELb1EL9Algorithm0EEvT_T0_ll_param_0+24];
	ld.param.u64 	%rd13, [_Z15SoftmaxWarpImplI22BroadcastScaleMaskLoadIffbLm3EiE11DirectStoreIffEfLi2ELi2ELi32ELi1ELb1EL9Algorithm0EEvT_T0_ll_param_0+16];
	ld.param.u64 	%rd12, [_Z15SoftmaxWarpImplI22BroadcastScaleMaskLoadIffbLm3EiE11DirectStoreIffEfLi2ELi2ELi32ELi1ELb1EL9Algorithm0EEvT_T0_ll_param_0+8];
	ld.param.u64 	%rd11, [_Z15SoftmaxWarpImplI22BroadcastScaleMaskLoadIffbLm3EiE11DirectStoreIffEfLi2ELi2ELi32ELi1ELb1EL9Algorithm0EEvT_T0_ll_param_0];
	ld.param.u64 	%rd22, [_Z15SoftmaxWarpImplI22BroadcastScaleMaskLoadIffbLm3EiE11DirectStoreIffEfLi2ELi2ELi32ELi1ELb1EL9Algorithm0EEvT_T0_ll_param_2];
	ld.param.u64 	%rd23, [_Z15SoftmaxWarpImplI22BroadcastScaleMaskLoadIffbLm3EiE11DirectStoreIffEfLi2ELi2ELi32ELi1ELb1EL9Algorithm0EEvT_T0_ll_param_3];
	setp.lt.s64 	%p1, %rd23, 65;
	@%p1 bra 	$L__BB323_2;
	mov.u64 	%rd24, $str;
	cvta.global.u64 	%rd25, %rd24;
	mov.u64 	%rd26, $str$1;
	cvta.global.u64 	%rd27, %rd26;
	mov.u64 	%rd28, __unnamed_314;
	cvta.global.u64 	%rd29, %rd28;
	{ // callseq 313, 0
	.param .b64 param0;
	st.param.b64 	[param0], %rd25;
	.param .b64 param1;
	st.param.b64 	[param1], %rd27;
	.param .b32 param2;
	st.param.b32 	[param2], 254;
	.param .b64 param3;
	st.param.b64 	[param3], %rd29;
	.param .b64 param4;
	st.param.b64 	[param4], 1;
	call.uni 
	__assertfail, 
	(
	param0, 
	param1, 
	param2, 
	param3, 
	param4
	);
	} // callseq 313
$L__BB323_2:
	mov.u32 	%r23, %ctaid.x;
	mov.u32 	%r24, %ntid.y;
	mov.u32 	%r25, %tid.y;
	mad.lo.s32 	%r26, %r23, %r24, %r25;
	mov.u32 	%r27, %nctaid.x;
	mul.lo.s32 	%r6, %r27, %r24;
	cvt.s64.s32 	%rd39, %r26;
	setp.le.s64 	%p2, %rd22, %rd39;
	@%p2 bra 	$L__BB323_11;
	mov.u32 	%r28, %tid.x;
	shl.b32 	%r29, %r28, 1;
	cvt.u64.u32 	%rd3, %r29;
	cvta.to.global.u64 	%rd4, %rd20;
	cvta.to.global.u64 	%rd5, %rd12;
	cvta.to.global.u64 	%rd6, %rd11;
	cvt.s64.s32 	%rd7, %r6;
	cvt.u32.u64 	%r30, %rd3;
	cvt.u32.u64 	%r32, %rd19;
$L__BB323_4:
	setp.le.s64 	%p3, %rd23, %rd3;
	mov.f32 	%f66, 0fFF800000;
	mov.f32 	%f67, %f66;
	mov.f32 	%f68, %f66;
	@%p3 bra 	$L__BB323_8;
	setp.eq.s64 	%p4, %rd15, 1;
	setp.eq.s64 	%p5, %rd14, 1;
	setp.eq.s64 	%p6, %rd13, 1;
	cvt.u32.u64 	%r31, %rd39;
	mad.lo.s32 	%r33, %r32, %r31, %r30;
	div.s32 	%r34, %r33, %r7;
	mul.lo.s32 	%r35, %r34, %r7;
	sub.s32 	%r36, %r33, %r35;
	div.s32 	%r37, %r36, %r8;
	mul.lo.s32 	%r38, %r37, %r8;
	sub.s32 	%r39, %r36, %r38;
	selp.b32 	%r40, 0, %r34, %p6;
	selp.b32 	%r41, 0, %r37, %p5;
	selp.b32 	%r42, 0, %r39, %p4;
	mul.lo.s32 	%r43, %r10, %r40;
	mad.lo.s32 	%r44, %r11, %r41, %r43;
	mad.lo.s32 	%r45, %r12, %r42, %r44;
	shr.u32 	%r46, %r33, 31;
	add.s32 	%r47, %r33, %r46;
	shr.s32 	%r48, %r47, 1;
	mul.wide.s32 	%rd30, %r48, 8;
	add.s64 	%rd9, %rd6, %rd30;
	ld.global.f32 	%f15, [%rd9];
	shr.u32 	%r49, %r45, 31;
	add.s32 	%r50, %r45, %r49;
	shr.s32 	%r51, %r50, 1;
	mul.wide.s32 	%rd31, %r51, 2;
	add.s64 	%rd32, %rd5, %rd31;
	ld.global.v2.u8 	{%rs9, %rs10}, [%rd32];
	setp.eq.s16 	%p7, %rs9, 0;
	mul.f32 	%f16, %f15, %f13;
	selp.f32 	%f67, %f12, %f16, %p7;
	setp.eq.s16 	%p8, %rs10, 0;
	mov.f32 	%f66, %f12;
	@%p8 bra 	$L__BB323_7;
	ld.global.f32 	%f17, [%rd9+4];
	mul.f32 	%f66, %f17, %f13;
$L__BB323_7:
	max.f32 	%f18, %f67, 0fFF800000;
	max.f32 	%f68, %f18, %f66;
$L__BB323_8:
	setp.le.s64 	%p9, %rd23, %rd3;
	mov.b32 	%r52, %f68;
	shfl.sync.bfly.b32	%r53|%p10, %r52, 16, 31, -1;
	mov.b32 	%f19, %r53;
	max.f32 	%f20, %f68, %f19;
	mov.b32 	%r54, %f20;
	shfl.sync.bfly.b32	%r55|%p11, %r54, 8, 31, -1;
	mov.b32 	%f21, %r55;
	max.f32 	%f22, %f20, %f21;
	mov.b32 	%r56, %f22;
	shfl.sync.bfly.b32	%r57|%p12, %r56, 4, 31, -1;
	mov.b32 	%f23, %r57;
	max.f32 	%f24, %f22, %f23;
	mov.b32 	%r58, %f24;
	shfl.sync.bfly.b32	%r59|%p13, %r58, 2, 31, -1;
	mov.b32 	%f25, %r59;
	max.f32 	%f26, %f24, %f25;
	mov.b32 	%r60, %f26;
	shfl.sync.bfly.b32	%r61|%p14, %r60, 1, 31, -1;
	mov.b32 	%f27, %r61;
	max.f32 	%f28, %f26, %f27;
	sub.f32 	%f29, %f67, %f28;
	fma.rn.f32 	%f30, %f29, 0f3BBB989D, 0f3F000000;
	cvt.sat.f32.f32 	%f31, %f30;
	mov.f32 	%f32, 0f4B400001;
	mov.f32 	%f33, 0f437C0000;
	fma.rm.f32 	%f34, %f31, %f33, %f32;
	add.f32 	%f35, %f34, 0fCB40007F;
	neg.f32 	%f36, %f35;
	fma.rn.f32 	%f37, %f29, 0f3FB8AA3B, %f36;
	fma.rn.f32 	%f38, %f29, 0f32A57060, %f37;
	mov.b32 	%r62, %f34;
	shl.b32 	%r63, %r62, 23;
	mov.b32 	%f39, %r63;
	ex2.approx.ftz.f32 	%f40, %f38;
	mul.f32 	%f41, %f40, %f39;
	add.f32 	%f42, %f41, 0f00000000;
	sub.f32 	%f43, %f66, %f28;
	fma.rn.f32 	%f44, %f43, 0f3BBB989D, 0f3F000000;
	cvt.sat.f32.f32 	%f45, %f44;
	fma.rm.f32 	%f46, %f45, %f33, %f32;
	add.f32 	%f47, %f46, 0fCB40007F;
	neg.f32 	%f48, %f47;
	fma.rn.f32 	%f49, %f43, 0f3FB8AA3B, %f48;
	fma.rn.f32 	%f50, %f43, 0f32A57060, %f49;
	mov.b32 	%r64, %f46;
	shl.b32 	%r65, %r64, 23;
	mov.b32 	%f51, %r65;
	ex2.approx.ftz.f32 	%f52, %f50;
	mul.f32 	%f53, %f52, %f51;
	add.f32 	%f54, %f42, %f53;
	mov.b32 	%r66, %f54;
	shfl.sync.bfly.b32	%r67|%p15, %r66, 16, 31, -1;
	mov.b32 	%f55, %r67;
	add.f32 	%f56, %f54, %f55;
	mov.b32 	%r68, %f56;
	shfl.sync.bfly.b32	%r69|%p16, %r68, 8, 31, -1;
	mov.b32 	%f57, %r69;
	add.f32 	%f58, %f56, %f57;
	mov.b32 	%r70, %f58;
	shfl.sync.bfly.b32	%r71|%p17, %r70, 4, 31, -1;
	mov.b32 	%f59, %r71;
	add.f32 	%f60, %f58, %f59;
	mov.b32 	%r72, %f60;
	shfl.sync.bfly.b32	%r73|%p18, %r72, 2, 31, -1;
	mov.b32 	%f61, %r73;
	add.f32 	%f62, %f60, %f61;
	mov.b32 	%r74, %f62;
	shfl.sync.bfly.b32	%r75|%p19, %r74, 1, 31, -1;
	mov.b32 	%f63, %r75;
	add.f32 	%f64, %f62, %f63;
	div.rn.f32 	%f10, %f41, %f64;
	div.rn.f32 	%f11, %f53, %f64;
	@%p9 bra 	$L__BB323_10;
	mad.lo.s64 	%rd33, %rd39, %rd21, %rd3;
	shr.u64 	%rd34, %rd33, 63;
	add.s64 	%rd35, %rd33, %rd34;
	shl.b64 	%rd36, %rd35, 2;
	and.b64  	%rd37, %rd36, -8;
	add.s64 	%rd38, %rd4, %rd37;
	st.global.v2.f32 	[%rd38], {%f10, %f11};
$L__BB323_10:
	add.s64 	%rd39, %rd39, %rd7;
	setp.lt.s64 	%p20, %rd39, %rd22;
	@%p20 bra 	$L__BB323_4;
$L__BB323_11:
	ret;

}
	// .globl	_Z15SoftmaxWarpImplI22BroadcastScaleMaskLoadIffbLm3EiE11DirectStoreIffEfLi2ELi4ELi32ELi1ELb0EL9Algorithm0EEvT_T0_ll
.visible .entry _Z15SoftmaxWarpImplI22BroadcastScaleMaskLoadIffbLm3EiE11DirectStoreIffEfLi2ELi4ELi32ELi1ELb0EL9Algorithm0EEvT_T0_ll(
	.param .align 8 .b8 _Z15SoftmaxWarpImplI22BroadcastScaleMaskLoadIffbLm3EiE11DirectStoreIffEfLi2ELi4ELi32ELi1ELb0EL9Algorithm0EEvT_T0_ll_param_0[112],
	.param .align 8 .b8 _Z15SoftmaxWarpImplI22BroadcastScaleMaskLoadIffbLm3EiE11DirectStoreIffEfLi2ELi4ELi32ELi1ELb0EL9Algorithm0EEvT_T0_ll_param_1[16],
	.param .u64 _Z15SoftmaxWarpImplI22BroadcastScaleMaskLoadIffbLm3EiE11DirectStoreIffEfLi2ELi4ELi32ELi1ELb0EL9Algorithm0EEvT_T0_ll_param_2,
	.param .u64 _Z15SoftmaxWarpImplI22BroadcastScaleMaskLoadIffbLm3EiE11DirectStoreIffEfLi2ELi4ELi32ELi1ELb0EL9Algorithm0EEvT_T0_ll_param_3
)
{
	.reg .pred 	%p<24>;
	.reg .b16 	%rs<13>;
	.reg .b32 	%r<99>;
	.reg .b32 	%f<97>;
	.reg .b64 	%rd<50>;

	ld.param.u64 	%rd21, [_Z15SoftmaxWarpImplI22BroadcastScaleMaskLoadIffbLm3EiE11DirectStoreIffEfLi2ELi4ELi32ELi1ELb0EL9Algorithm0EEvT_T0_ll_param_1+8];
	ld.param.u64 	%rd20, [_Z15SoftmaxWarpImplI22BroadcastScaleMaskLoadIffbLm3EiE11DirectStoreIffEfLi2ELi4ELi32ELi1ELb0EL9Algorithm0EEvT_T0_ll_param_1];
	ld.param.v2.f32 	{%f9, %f10}, [_Z15SoftmaxWarpImplI22BroadcastScaleMaskLoadIffbLm3EiE11DirectStoreIffEfLi2ELi4ELi32ELi1ELb0EL9Algorithm0EEvT_T0_ll_param_0+104];
	ld.param.u64 	%rd19, [_Z15SoftmaxWarpImplI22BroadcastScaleMaskLoadIffbLm3EiE11DirectStoreIffEfLi2ELi4ELi32ELi1ELb0EL9Algorithm0EEvT_T0_ll_param_0+96];
	ld.param.u32 	%r13, [_Z15SoftmaxWarpImplI22BroadcastScaleMaskLoadIffbLm3EiE11DirectStoreIffEfLi2ELi4ELi32ELi1ELb0EL9Algorithm0EEvT_T0_ll_param_0+80];
	ld.param.v2.u32 	{%r11, %r12}, [_Z15SoftmaxWarpImplI22BroadcastScaleMaskLoadIffbLm3EiE11DirectStoreIffEfLi2ELi4ELi32ELi1ELb0EL9Algorithm0EEvT_T0_ll_param_0+72];
	ld.param.v2.u32 	{%r8, %r9}, [_Z15SoftmaxWarpImplI22BroadcastScaleMaskLoadIffbLm3EiE11DirectStoreIffEfLi2ELi4ELi32ELi1ELb0EL9Algorithm0EEvT_T0_ll_param_0+48];
	ld.param.u64 	%rd15, [_Z15SoftmaxWarpImplI22BroadcastScaleMaskLoadIffbLm3EiE11DirectStoreIffEfLi2ELi4ELi32ELi1ELb0EL9Algorithm0EEvT_T0_ll_param_0+32];
	ld.param.u64 	%rd14, [_Z15SoftmaxWarpImplI22BroadcastScaleMaskLoadIffbLm3EiE11DirectStoreIffEfLi2ELi4ELi32ELi1ELb0EL9Algorithm0EEvT_T0_ll_param_0+24];
	ld.param.u64 	%rd13, [_Z15SoftmaxWarpImplI22BroadcastScaleMaskLoadIffbLm3EiE11DirectStoreIffEfLi2ELi4ELi32ELi1ELb0EL9Algorithm0EEvT_T0_ll_param_0+16];
	ld.param.u64 	%rd12, [_Z15SoftmaxWarpImplI22BroadcastScaleMaskLoadIffbLm3EiE11DirectStoreIffEfLi2ELi4ELi32ELi1ELb0EL9Algorithm0EEvT_T0_ll_param_0+8];
	ld.param.u64 	%rd11, [_Z15SoftmaxWarpImplI22BroadcastScaleMaskLoadIffbLm3EiE11DirectStoreIffEfLi2ELi4ELi32ELi1ELb0EL9Algorithm0EEvT_T0_ll_param_0];
	ld.param.u64 	%rd22, [_Z15SoftmaxWarpImplI22BroadcastScaleMaskLoadIffbLm3EiE11DirectStoreIffEfLi2ELi4ELi32ELi1ELb0EL9Algorithm0EEvT_T0_ll_param_2];
	ld.param.u64 	%rd23, [_Z15SoftmaxWarpImplI22BroadcastScaleMaskLoadIffbLm3EiE11DirectStoreIffEfLi2ELi4ELi32ELi1ELb0EL9Algorithm0EEvT_T0_ll_param_3];
	cvta.to.global.u64 	%rd1, %rd11;
	cvta.to.global.u64 	%rd2, %rd12;
	setp.lt.s64 	%p1, %rd23, 129;
	@%p1 bra 	$L__BB324_2;
	mov.u64 	%rd24, $str;
	cvta.global.u64 	%rd25, %rd24;
	mov.u64 	%rd26, $str$1;
	cvta.global.u64 	%rd27, %rd26;
	mov.u64 	%rd28, __unnamed_315;
	cvta.global.u64 	%rd29, %rd28;
	{ // callseq 314, 0
	.param .b64 param0;
	st.param.b64 	[param0], %rd25;
	.param .b64 param1;
	st.param.b64 	[param1], %rd27;
	.param .b32 param2;
	st.param.b32 	[param2], 254;
	.param .b64 param3;
	st.param.b64 	[param3], %rd29;
	.param .b64 param4;
	st.param.b64 	[param4], 1;
	call.uni 
	__assertfail, 
	(
	param0, 
	param1, 
	param2, 
	param3, 
	param4
	);
	} // callseq 314
$L__BB324_2:
	mov.u32 	%r24, %ctaid.x;
	mov.u32 	%r25, %ntid.y;
	mov.u32 	%r26, %tid.y;
	mad.lo.s32 	%r27, %r24, %r25, %r26;
	mov.u32 	%r28, %nctaid.x;
	mul.lo.s32 	%r6, %r28, %r25;
	cvt.s64.s32 	%rd49, %r27;
	setp.le.s64 	%p2, %rd22, %rd49;
	@%p2 bra 	$L__BB324_9;
	mov.u32 	%r29, %tid.x;
	shl.b32 	%r30, %r29, 1;
	cvt.u64.u32 	%rd5, %r30;
	cvt.s64.s32 	%rd6, %r6;
	cvt.u32.u64 	%r31, %rd5;
	cvt.u32.u64 	%r33, %rd19;
$L__BB324_4:
	setp.eq.s64 	%p3, %rd15, 1;
	setp.eq.s64 	%p4, %rd14, 1;
	setp.eq.s64 	%p5, %rd13, 1;
	cvt.u32.u64 	%r32, %rd49;
	mad.lo.s32 	%r7, %r33, %r32, %r31;
	div.s32 	%r34, %r7, %r8;
	mul.lo.s32 	%r35, %r34, %r8;
	sub.s32 	%r36, %r7, %r35;
	div.s32 	%r37, %r36, %r9;
	mul.lo.s32 	%r38, %r37, %r9;
	sub.s32 	%r39, %r36, %r38;
	selp.b32 	%r40, 0, %r34, %p5;
	selp.b32 	%r41, 0, %r37, %p4;
	selp.b32 	%r42, 0, %r39, %p3;
	mul.lo.s32 	%r43, %r11, %r40;
	mad.lo.s32 	%r44, %r12, %r41, %r43;
	mad.lo.s32 	%r45, %r13, %r42, %r44;
	shr.u32 	%r46, %r7, 31;
	add.s32 	%r47, %r7, %r46;
	shr.s32 	%r48, %r47, 1;
	mul.wide.s32 	%rd30, %r48, 8;
	add.s64 	%rd8, %rd1, %rd30;
	ld.global.f32 	%f11, [%rd8];
	shr.u32 	%r49, %r45, 31;
	add.s32 	%r50, %r45, %r49;
	shr.s32 	%r51, %r50, 1;
	mul.wide.s32 	%rd31, %r51, 2;
	add.s64 	%rd32, %rd2, %rd31;
	ld.global.v2.u8 	{%rs9, %rs10}, [%rd32];
	setp.eq.s16 	%p6, %rs9, 0;
	mul.f32 	%f12, %f11, %f10;
	selp.f32 	%f3, %f9, %f12, %p6;
	setp.eq.s16 	%p7, %rs10, 0;
	mov.f32 	%f95, %f9;
	@%p7 bra 	$L__BB324_6;
	ld.global.f32 	%f13, [%rd8+4];
	mul.f32 	%f95, %f13, %f10;
$L__BB324_6:
	add.s32 	%r52, %r7, 64;
	div.s32 	%r53, %r52, %r8;
	mul.lo.s32 	%r54, %r53, %r8;
	sub.s32 	%r55, %r52, %r54;
	div.s32 	%r56, %r55, %r9;
	mul.lo.s32 	%r57, %r56, %r9;
	sub.s32 	%r58, %r55, %r57;
	selp.b32 	%r59, 0, %r53, %p5;
	selp.b32 	%r60, 0, %r56, %p4;
	selp.b32 	%r61, 0, %r58, %p3;
	mul.lo.s32 	%r62, %r11, %r59;
	mad.lo.s32 	%r63, %r12, %r60, %r62;
	mad.lo.s32 	%r64, %r13, %r61, %r63;
	shr.u32 	%r65, %r52, 31;
	add.s32 	%r66, %r52, %r65;
	shr.s32 	%r67, %r66, 1;
	mul.wide.s32 	%rd33, %r67, 8;
	add.s64 	%rd9, %rd1, %rd33;
	ld.global.f32 	%f14, [%rd9];
	shr.u32 	%r68, %r64, 31;
	add.s32 	%r69, %r64, %r68;
	shr.s32 	%r70, %r69, 1;
	mul.wide.s32 	%rd34, %r70, 2;
	add.s64 	%rd35, %rd2, %rd34;
	ld.global.v2.u8 	{%rs11, %rs12}, [%rd35];
	setp.eq.s16 	%p11, %rs11, 0;
	mul.f32 	%f15, %f14, %f10;
	selp.f32 	%f6, %f9, %f15, %p11;
	setp.eq.s16 	%p12, %rs12, 0;
	mov.f32 	%f96, %f9;
	@%p12 bra 	$L__BB324_8;
	ld.global.f32 	%f16, [%rd9+4];
	mul.f32 	%f96, %f16, %f10;
$L__BB324_8:
	max.f32 	%f17, %f3, 0fFF800000;
	max.f32 	%f18, %f17, %f95;
	max.f32 	%f19, %f18, %f6;
	max.f32 	%f20, %f19, %f96;
	mov.b32 	%r71, %f20;
	shfl.sync.bfly.b32	%r72|%p13, %r71, 16, 31, -1;
	mov.b32 	%f21, %r72;
	max.f32 	%f22, %f20, %f21;
	mov.b32 	%r73, %f22;
	shfl.sync.bfly.b32	%r74|%p14, %r73, 8, 31, -1;
	mov.b32 	%f23, %r74;
	max.f32 	%f24, %f22, %f23;
	mov.b32 	%r75, %f24;
	shfl.sync.bfly.b32	%r76|%p15, %r75, 4, 31, -1;
	mov.b32 	%f25, %r76;
	max.f32 	%f26, %f24, %f25;
	mov.b32 	%r77, %f26;
	shfl.sync.bfly.b32	%r78|%p16, %r77, 2, 31, -1;
	mov.b32 	%f27, %r78;
	max.f32 	%f28, %f26, %f27;
	mov.b32 	%r79, %f28;
	shfl.sync.bfly.b32	%r80|%p17, %r79, 1, 31, -1;
	mov.b32 	%f29, %r80;
	max.f32 	%f30, %f28, %f29;
	sub.f32 	%f31, %f3, %f30;
	fma.rn.f32 	%f32, %f31, 0f3BBB989D, 0f3F000000;
	cvt.sat.f32.f32 	%f33, %f32;
	mov.f32 	%f34, 0f4B400001;
	mov.f32 	%f35, 0f437C0000;
	fma.rm.f32 	%f36, %f33, %f35, %f34;
	add.f32 	%f37, %f36, 0fCB40007F;
	neg.f32 	%f38, %f37;
	fma.rn.f32 	%f39, %f31, 0f3FB8AA3B, %f38;
	fma.rn.f32 	%f40, %f31, 0f32A57060, %f39;
	mov.b32 	%r81, %f36;
	shl.b32 	%r82, %r81, 23;
	mov.b32 	%f41, %r82;
	ex2.approx.ftz.f32 	%f42, %f40;
	mul.f32 	%f43, %f42, %f41;
	add.f32 	%f44, %f43, 0f00000000;
	sub.f32 	%f45, %f95, %f30;
	fma.rn.f32 	%f46, %f45, 0f3BBB989D, 0f3F000000;
	cvt.sat.f32.f32 	%f47, %f46;
	fma.rm.f32 	%f48, %f47, %f35, %f34;
	add.f32 	%f49, %f48, 0fCB40007F;
	neg.f32 	%f50, %f49;
	fma.rn.f32 	%f51, %f45, 0f3FB8AA3B, %f50;
	fma.rn.f32 	%f52, %f45, 0f32A57060, %f51;
	mov.b32 	%r83, %f48;
	shl.b32 	%r84, %r83, 23;
	mov.b32 	%f53, %r84;
	ex2.approx.ftz.f32 	%f54, %f52;
	mul.f32 	%f55, %f54, %f53;
	add.f32 	%f56, %f44, %f55;
	sub.f32 	%f57, %f6, %f30;
	fma.rn.f32 	%f58, %f57, 0f3BBB989D, 0f3F000000;
	cvt.sat.f32.f32 	%f59, %f58;
	fma.rm.f32 	%f60, %f59, %f35, %f34;
	add.f32 	%f61, %f60, 0fCB40007F;
	neg.f32 	%f62, %f61;
	fma.rn.f32 	%f63, %f57, 0f3FB8AA3B, %f62;
	fma.rn.f32 	%f64, %f57, 0f32A57060, %f63;
	mov.b32 	%r85, %f60;
	shl.b32 	%r86, %r85, 23;
	mov.b32 	%f65, %r86;
	ex2.approx.ftz.f32 	%f66, %f64;
	mul.f32 	%f67, %f66, %f65;
	add.f32 	%f68, %f56, %f67;
	sub.f32 	%f69, %f96, %f30;
	fma.rn.f32 	%f70, %f69, 0f3BBB989D, 0f3F000000;
	cvt.sat.f32.f32 	%f71, %f70;
	fma.rm.f32 	%f72, %f71, %f35, %f34;
	add.f32 	%f73, %f72, 0fCB40007F;
	neg.f32 	%f74, %f73;
	fma.rn.f32 	%f75, %f69, 0f3FB8AA3B, %f74;
	fma.rn.f32 	%f76, %f69, 0f32A57060, %f75;
	mov.b32 	%r87, %f72;
	shl.b32 	%r88, %r87, 23;
	mov.b32 	%f77, %r88;
	ex2.approx.ftz.f32 	%f78, %f76;
	mul.f32 	%f79, %f78, %f77;
	add.f32 	%f80, %f68, %f79;
	mov.b32 	%r89, %f80;
	shfl.sync.bfly.b32	%r90|%p18, %r89, 16, 31, -1;
	mov.b32 	%f81, %r90;
	add.f32 	%f82, %f80, %f81;
	mov.b32 	%r91, %f82;
	shfl.sync.bfly.b32	%r92|%p19, %r91, 8, 31, -1;
	mov.b32 	%f83, %r92;
	add.f32 	%f84, %f82, %f83;
	mov.b32 	%r93, %f84;
	shfl.sync.bfly.b32	%r94|%p20, %r93, 4, 31, -1;
	mov.b32 	%f85, %r94;
	add.f32 	%f86, %f84, %f85;
	mov.b32 	%r95, %f86;
	shfl.sync.bfly.b32	%r96|%p21, %r95, 2, 31, -1;
	mov.b32 	%f87, %r96;
	add.f32 	%f88, %f86, %f87;
	mov.b32 	%r97, %f88;
	shfl.sync.bfly.b32	%r98|%p22, %r97, 1, 31, -1;
	mov.b32 	%f89, %r98;
	add.f32 	%f90, %f88, %f89;
	div.rn.f32 	%f91, %f43, %f90;
	div.rn.f32 	%f92, %f55, %f90;
	div.rn.f32 	%f93, %f67, %f90;
	div.rn.f32 	%f94, %f79, %f90;
	mad.lo.s64 	%rd36, %rd49, %rd21, %rd5;
	shr.u64 	%rd37, %rd36, 63;
	add.s64 	%rd38, %rd36, %rd37;
	cvta.to.global.u64 	%rd39, %rd20;
	shl.b64 	%rd40, %rd38, 2;
	and.b64  	%rd41, %rd40, -8;
	add.s64 	%rd42, %rd39, %rd41;
	st.global.v2.f32 	[%rd42], {%f91, %f92};
	add.s64 	%rd43, %rd36, 64;
	shr.u64 	%rd44, %rd43, 63;
	add.s64 	%rd45, %rd43, %rd44;
	shl.b64 	%rd46, %rd45, 2;
	and.b64  	%rd47, %rd46, -8;
	add.s64 	%rd48, %rd39, %rd47;
	st.global.v2.f32 	[%rd48], {%f93, %f94};
	add.s64 	%rd49, %rd49, %rd6;
	setp.lt.s64 	%p23, %rd49, %rd22;
	@%p23 bra 	$L__BB324_4;
$L__BB324_9:
	ret;

}
	// .globl	_Z15SoftmaxWarpImplI22BroadcastScaleMaskLoadIffbLm3EiE11DirectStoreIffEfLi2ELi4ELi32ELi1ELb1EL9Algorithm0EEvT_T0_ll
.visible .entry _Z15SoftmaxWarpImplI22BroadcastScaleMaskLoadIffbLm3EiE11DirectStoreIffEfLi2ELi4ELi32ELi1ELb1EL9Algorithm0EEvT_T0_ll(
	.param .align 8 .b8 _Z15SoftmaxWarpImplI22BroadcastScaleMaskLoadIffbLm3EiE11DirectStoreIffEfLi2ELi4ELi32ELi1ELb1EL9Algorithm0EEvT_T0_ll_param_0[112],
	.param .align 8 .b8 _Z15SoftmaxWarpImplI22BroadcastScaleMaskLoadIffbLm3EiE11DirectStoreIffEfLi2ELi4ELi32ELi1ELb1EL9Algorithm0EEvT_T0_ll_param_1[16],
	.param .u64 _Z15SoftmaxWarpImplI22BroadcastScaleMaskLoadIffbLm3EiE11DirectStoreIffEfLi2ELi4ELi32ELi1ELb1EL9Algorithm0EEvT_T0_ll_param_2,
	.param .u64 _Z15SoftmaxWarpImplI22BroadcastScaleMaskLoadIffbLm3EiE11DirectStoreIffEfLi2ELi4ELi32ELi1ELb1EL9Algorithm0EEvT_T0_ll_param_3
)
{
	.reg .pred 	%p<28>;
	.reg .b16 	%rs<13>;
	.reg .b32 	%r<102>;
	.reg .b32 	%f<111>;
	.reg .b64 	%rd<53>;

	ld.param.u64 	%rd25, [_Z15SoftmaxWarpImplI22BroadcastScaleMaskLoadIffbLm3EiE11DirectStoreIffEfLi2ELi4ELi32ELi1ELb1EL9Algorithm0EEvT_T0_ll_param_1+8];
	ld.param.v2.f32 	{%f21, %f22}, [_Z15SoftmaxWarpImplI22BroadcastScaleMaskLoadIffbLm3EiE11DirectStoreIffEfLi2ELi4ELi32ELi1ELb1EL9Algorithm0EEvT_T0_ll_param_0+104];
	ld.param.u64 	%rd23, [_Z15SoftmaxWarpImplI22BroadcastScaleMaskLoadIffbLm3EiE11DirectStoreIffEfLi2ELi4ELi32ELi1ELb1EL9Algorithm0EEvT_T0_ll_param_0+96];
	ld.param.u32 	%r13, [_Z15SoftmaxWarpImplI22BroadcastScaleMaskLoadIffbLm3EiE11DirectStoreIffEfLi2ELi4ELi32ELi1ELb1EL9Algorithm0EEvT_T0_ll_param_0+80];
	ld.param.v2.u32 	{%r11, %r12}, [_Z15SoftmaxWarpImplI22BroadcastScaleMaskLoadIffbLm3EiE11DirectStoreIffEfLi2ELi4ELi32ELi1ELb1EL9Algorithm0EEvT_T0_ll_param_0+72];
	ld.param.v2.u32 	{%r8, %r9}, [_Z15SoftmaxWarpImplI22BroadcastScaleMaskLoadIffbLm3EiE11DirectStoreIffEfLi2ELi4ELi32ELi1ELb1EL9Algorithm0EEvT_T0_ll_param_0+48];
	ld.param.u64 	%rd19, [_Z15SoftmaxWarpImplI22BroadcastScaleMaskLoadIffbLm3EiE11DirectStoreIffEfLi2ELi4ELi32ELi1ELb1EL9Algorithm0EEvT_T0_ll_param_0+32];
	ld.param.u64 	%rd18, [_Z15SoftmaxWarpImplI22BroadcastScaleMaskLoadIffbLm3EiE11DirectStoreIffEfLi2ELi4ELi32ELi1ELb1EL9Algorithm0EEvT_T0_ll_param_0+24];
	ld.param.u64 	%rd17, [_Z15SoftmaxWarpImplI22BroadcastScaleMaskLoadIffbLm3EiE11DirectStoreIffEfLi2ELi4ELi32ELi1ELb1EL9Algorithm0EEvT_T0_ll_param_0+16];
	ld.param.u64 	%rd24, [_Z15SoftmaxWarpImplI22BroadcastScaleMaskLoadIffbLm3EiE11DirectStoreIffEfLi2ELi4ELi32ELi1ELb1EL9Algorithm0EEvT_T0_ll_param_1];
	ld.param.u64 	%rd16, [_Z15SoftmaxWarpImplI22BroadcastScaleMaskLoadIffbLm3EiE11DirectStoreIffEfLi2ELi4ELi32ELi1ELb1EL9Algorithm0EEvT_T0_ll_param_0+8];
	ld.param.u64 	%rd15, [_Z15SoftmaxWarpImplI22BroadcastScaleMaskLoadIffbLm3EiE11DirectStoreIffEfLi2ELi4ELi32ELi1ELb1EL9Algorithm0EEvT_T0_ll_param_0];
	ld.param.u64 	%rd26, [_Z15SoftmaxWarpImplI22BroadcastScaleMaskLoadIffbLm3EiE11DirectStoreIffEfLi2ELi4ELi32ELi1ELb1EL9Algorithm0EEvT_T0_ll_param_2];
	ld.param.u64 	%rd27, [_Z15SoftmaxWarpImplI22BroadcastScaleMaskLoadIffbLm3EiE11DirectStoreIffEfLi2ELi4ELi32ELi1ELb1EL9Algorithm0EEvT_T0_ll_param_3];
	cvta.to.global.u64 	%rd1, %rd15;
	cvta.to.global.u64 	%rd2, %rd16;
	cvta.to.global.u64 	%rd5, %rd24;
	setp.lt.s64 	%p1, %rd27, 129;
	@%p1 bra 	$L__BB325_2;
	mov.u64 	%rd28, $str;
	cvta.global.u64 	%rd29, %rd28;
	mov.u64 	%rd30, $str$1;
	cvta.global.u64 	%rd31, %rd30;
	mov.u64 	%rd32, __unnamed_316;
	cvta.global.u64 	%rd33, %rd32;
	{ // callseq 315, 0
	.param .b64 param0;
	st.param.b64 	[param0], %rd29;
	.param .b64 param1;
	st.param.b64 	[param1], %rd31;
	.param .b32 param2;
	st.param.b32 	[param2], 254;
	.param .b64 param3;
	st.param.b64 	[param3], %rd33;
	.param .b64 param4;
	st.param.b64 	[param4], 1;
	call.uni 
	__assertfail, 
	(
	param0, 
	param1, 
	param2, 
	param3, 
	param4
	);
	} // callseq 315
$L__BB325_2:
	mov.u32 	%r24, %ctaid.x;
	mov.u32 	%r25, %ntid.y;
	mov.u32 	%r26, %tid.y;
	mad.lo.s32 	%r27, %r24, %r25, %r26;
	mov.u32 	%r28, %nctaid.x;
	mul.lo.s32 	%r6, %r28, %r25;
	cvt.s64.s32 	%rd52, %r27;
	setp.le.s64 	%p2, %rd26, %rd52;
	@%p2 bra 	$L__BB325_17;
	mov.u32 	%r29, %tid.x;
	shl.b32 	%r30, %r29, 1;
	cvt.u64.u32 	%rd7, %r30;
	add.s32 	%r31, %r30, 64;
	cvt.u64.u32 	%rd8, %r31;
	cvt.s64.s32 	%rd9, %r6;
	cvt.u32.u64 	%r33, %rd23;
	cvt.u32.u64 	%r34, %rd7;
$L__BB325_4:
	setp.le.s64 	%p3, %rd27, %rd7;
	cvt.u32.u64 	%r32, %rd52;
	mul.lo.s32 	%r7, %r33, %r32;
	mov.f32 	%f104, 0fFF800000;
	mov.f32 	%f105, %f104;
	mov.f32 	%f110, %f104;
	@%p3 bra 	$L__BB325_8;
	setp.eq.s64 	%p4, %rd19, 1;
	setp.eq.s64 	%p5, %rd18, 1;
	setp.eq.s64 	%p6, %rd17, 1;
	add.s32 	%r35, %r34, %r7;
	div.s32 	%r36, %r35, %r8;
	mul.lo.s32 	%r37, %r36, %r8;
	sub.s32 	%r38, %r35, %r37;
	div.s32 	%r39, %r38, %r9;
	mul.lo.s32 	%r40, %r39, %r9;
	sub.s32 	%r41, %r38, %r40;
	selp.b32 	%r42, 0, %r36, %p6;
	selp.b32 	%r43, 0, %r39, %p5;
	selp.b32 	%r44, 0, %r41, %p4;
	mul.lo.s32 	%r45, %r11, %r42;
	mad.lo.s32 	%r46, %r12, %r43, %r45;
	mad.lo.s32 	%r47, %r13, %r44, %r46;
	shr.u32 	%r48, %r35, 31;
	add.s32 	%r49, %r35, %r48;
	shr.s32 	%r50, %r49, 1;
	mul.wide.s32 	%rd34, %r50, 8;
	add.s64 	%rd11, %rd1, %rd34;
	ld.global.f32 	%f24, [%rd11];
	shr.u32 	%r51, %r47, 31;
	add.s32 	%r52, %r47, %r51;
	shr.s32 	%r53, %r52, 1;
	mul.wide.s32 	%rd35, %r53, 2;
	add.s64 	%rd36, %rd2, %rd35;
	ld.global.v2.u8 	{%rs9, %rs10}, [%rd36];
	setp.eq.s16 	%p7, %rs9, 0;
	mul.f32 	%f25, %f24, %f22;
	selp.f32 	%f105, %f21, %f25, %p7;
	setp.eq.s16 	%p8, %rs10, 0;
	mov.f32 	%f104, %f21;
	@%p8 bra 	$L__BB325_7;
	ld.global.f32 	%f26, [%rd11+4];
	mul.f32 	%f104, %f26, %f22;
$L__BB325_7:
	max.f32 	%f27, %f105, 0fFF800000;
	max.f32 	%f110, %f27, %f104;
$L__BB325_8:
	setp.le.s64 	%p9, %rd27, %rd8;
	mov.f32 	%f108, 0fFF800000;
	mov.f32 	%f109, %f108;
	@%p9 bra 	$L__BB325_12;
	cvt.u32.u64 	%r54, %rd8;
	setp.eq.s64 	%p10, %rd19, 1;
	setp.eq.s64 	%p11, %rd18, 1;
	setp.eq.s64 	%p12, %rd17, 1;
	add.s32 	%r55, %r54, %r7;
	div.s32 	%r56, %r55, %r8;
	mul.lo.s32 	%r57, %r56, %r8;
	sub.s32 	%r58, %r55, %r57;
	div.s32 	%r59, %r58, %r9;
	mul.lo.s32 	%r60, %r59, %r9;
	sub.s32 	%r61, %r58, %r60;
	selp.b32 	%r62, 0, %r56, %p12;
	selp.b32 	%r63, 0, %r59, %p11;
	selp.b32 	%r64, 0, %r61, %p10;
	mul.lo.s32 	%r65, %r11, %r62;
	mad.lo.s32 	%r66, %r12, %r63, %r65;
	mad.lo.s32 	%r67, %r13, %r64, %r66;
	shr.u32 	%r68, %r55, 31;
	add.s32 	%r69, %r55, %r68;
	shr.s32 	%r70, %r69, 1;
	mul.wide.s32 	%rd37, %r70, 8;
	add.s64 	%rd12, %rd1, %rd37;
	ld.global.f32 	%f29, [%rd12];
	shr.u32 	%r71, %r67, 31;
	add.s32 	%r72, %r67, %r71;
	shr.s32 	%r73, %r72, 1;
	mul.wide.s32 	%rd38, %r73, 2;
	add.s64 	%rd39, %rd2, %rd38;
	ld.global.v2.u8 	{%rs11, %rs12}, [%rd39];
	setp.eq.s16 	%p13, %rs11, 0;
	mul.f32 	%f30, %f29, %f22;
	selp.f32 	%f109, %f21, %f30, %p13;
	setp.eq.s16 	%p14, %rs12, 0;
	mov.f32 	%f108, %f21;
	@%p14 bra 	$L__BB325_11;
	ld.global.f32 	%f31, [%rd12+4];
	mul.f32 	%f108, %f31, %f22;
$L__BB325_11:
	max.f32 	%f32, %f110, %f109;
	max.f32 	%f110, %f32, %f108;
$L__BB325_12:
	setp.le.s64 	%p15, %rd27, %rd7;
	mov.b32 	%r74, %f110;
	shfl.sync.bfly.b32	%r75|%p16, %r74, 16, 31, -1;
	mov.b32 	%f33, %r75;
	max.f32 	%f34, %f110, %f33;
	mov.b32 	%r76, %f34;
	shfl.sync.bfly.b32	%r77|%p17, %r76, 8, 31, -1;
	mov.b32 	%f35, %r77;
	max.f32 	%f36, %f34, %f35;
	mov.b32 	%r78, %f36;
	shfl.sync.bfly.b32	%r79|%p18, %r78, 4, 31, -1;
	mov.b32 	%f37, %r79;
	max.f32 	%f38, %f36, %f37;
	mov.b32 	%r80, %f38;
	shfl.sync.bfly.b32	%r81|%p19, %r80, 2, 31, -1;
	mov.b32 	%f39, %r81;
	max.f32 	%f40, %f38, %f39;
	mov.b32 	%r82, %f40;
	shfl.sync.bfly.b32	%r83|%p20, %r82, 1, 31, -1;
	mov.b32 	%f41, %r83;
	max.f32 	%f42, %f40, %f41;
	sub.f32 	%f43, %f105, %f42;
	fma.rn.f32 	%f44, %f43, 0f3BBB989D, 0f3F000000;
	cvt.sat.f32.f32 	%f45, %f44;
	mov.f32 	%f46, 0f4B400001;
	mov.f32 	%f47, 0f437C0000;
	fma.rm.f32 	%f48, %f45, %f47, %f46;
	add.f32 	%f49, %f48, 0fCB40007F;
	neg.f32 	%f50, %f49;
	fma.rn.f32 	%f51, %f43, 0f3FB8AA3B, %f50;
	fma.rn.f32 	%f52, %f43, 0f32A57060, %f51;
	mov.b32 	%r84, %f48;
	shl.b32 	%r85, %r84, 23;
	mov.b32 	%f53, %r85;
	ex2.approx.ftz.f32 	%f54, %f52;
	mul.f32 	%f55, %f54, %f53;
	add.f32 	%f56, %f55, 0f00000000;
	sub.f32 	%f57, %f104, %f42;
	fma.rn.f32 	%f58, %f57, 0f3BBB989D, 0f3F000000;
	cvt.sat.f32.f32 	%f59, %f58;
	fma.rm.f32 	%f60, %f59, %f47, %f46;
	add.f32 	%f61, %f60, 0fCB40007F;
	neg.f32 	%f62, %f61;
	fma.rn.f32 	%f63, %f57, 0f3FB8AA3B, %f62;
	fma.rn.f32 	%f64, %f57, 0f32A57060, %f63;
	mov.b32 	%r86, %f60;
	shl.b32 	%r87, %r86, 23;
	mov.b32 	%f65, %r87;
	ex2.approx.ftz.f32 	%f66, %f64;
	mul.f32 	%f67, %f66, %f65;
	add.f32 	%f68, %f56, %f67;
	sub.f32 	%f69, %f109, %f42;
	fma.rn.f32 	%f70, %f69, 0f3BBB989D, 0f3F000000;
	cvt.sat.f32.f32 	%f71, %f70;
	fma.rm.f32 	%f72, %f71, %f47, %f46;
	add.f32 	%f73, %f72, 0fCB40007F;
	neg.f32 	%f74, %f73;
	fma.rn.f32 	%f75, %f69, 0f3FB8AA3B, %f74;
	fma.rn.f32 	%f76, %f69, 0f32A57060, %f75;
	mov.b32 	%r88, %f72;
	shl.b32 	%r89, %r88, 23;
	mov.b32 	%f77, %r89;
	ex2.approx.ftz.f32 	%f78, %f76;
	mul.f32 	%f79, %f78, %f77;
	add.f32 	%f80, %f68, %f79;
	sub.f32 	%f81, %f108, %f42;
	fma.rn.f32 	%f82, %f81, 0f3BBB989D, 0f3F000000;
	cvt.sat.f32.f32 	%f83, %f82;
	fma.rm.f32 	%f84, %f83, %f47, %f46;
	add.f32 	%f85, %f84, 0fCB40007F;
	neg.f32 	%f86, %f85;
	fma.rn.f32 	%f87, %f81, 0f3FB8AA3B, %f86;
	fma.rn.f32 	%f88, %f81, 0f32A57060, %f87;
	mov.b32 	%r90, %f84;
	shl.b32 	%r91, %r90, 23;
	mov.b32 	%f89, %r91;
	ex2.approx.ftz.f32 	%f90, %f88;
	mul.f32 	%f91, %f90, %f89;
	add.f32 	%f92, %f80, %f91;
	mov.b32 	%r92, %f92;
	shfl.sync.bfly.b32	%r93|%p21, %r92, 16, 31, -1;
	mov.b32 	%f93, %r93;
	add.f32 	%f94, %f92, %f93;
	mov.b32 	%r94, %f94;
	shfl.sync.bfly.b32	%r95|%p22, %r94, 8, 31, -1;
	mov.b32 	%f95, %r95;
	add.f32 	%f96, %f94, %f95;
	mov.b32 	%r96, %f96;
	shfl.sync.bfly.b32	%r97|%p23, %r96, 4, 31, -1;
	mov.b32 	%f97, %r97;
	add.f32 	%f98, %f96, %f97;
	mov.b32 	%r98, %f98;
	shfl.sync.bfly.b32	%r99|%p24, %r98, 2, 31, -1;
	mov.b32 	%f99, %r99;
	add.f32 	%f100, %f98, %f99;
	mov.b32 	%r100, %f100;
	shfl.sync.bfly.b32	%r101|%p25, %r100, 1, 31, -1;
	mov.b32 	%f101, %r101;
	add.f32 	%f102, %f100, %f101;
	div.rn.f32 	%f17, %f55, %f102;
	div.rn.f32 	%f18, %f67, %f102;
	div.rn.f32 	%f19, %f79, %f102;
	div.rn.f32 	%f20, %f91, %f102;
	mul.lo.s64 	%rd13, %rd52, %rd25;
	@%p15 bra 	$L__BB325_14;
	add.s64 	%rd40, %rd13, %rd7;
	shr.u64 	%rd41, %rd40, 63;
	add.s64 	%rd42, %rd40, %rd41;
	shl.b64 	%rd43, %rd42, 2;
	and.b64  	%rd44, %rd43, -8;
	add.s64 	%rd45, %rd5, %rd44;
	st.global.v2.f32 	[%rd45], {%f17, %f18};
$L__BB325_14:
	setp.le.s64 	%p26, %rd27, %rd8;
	@%p26 bra 	$L__BB325_16;
	add.s64 	%rd46, %rd13, %rd8;
	shr.u64 	%rd47, %rd46, 63;
	add.s64 	%rd48, %rd46, %rd47;
	shl.b64 	%rd49, %rd48, 2;
	and.b64  	%rd50, %rd49, -8;
	add.s64 	%rd51, %rd5, %rd50;
	st.global.v2.f32 	[%rd51], {%f19, %f20};
$L__BB325_16:
	add.s64 	%rd52, %rd52, %rd9;
	setp.lt.s64 	%p27, %rd52, %rd26;
	@%p27 bra 	$L__BB325_4;
$L__BB325_17:
	ret;

}
	// .globl	_Z15SoftmaxWarpImplI22BroadcastScaleMaskLoadIffbLm3EiE11DirectStoreIffEfLi2ELi6ELi32ELi1ELb0EL9Algorithm0EEvT_T0_ll
.visible .entry _Z15SoftmaxWarpImplI22BroadcastScaleMaskLoadIffbLm3EiE11DirectStoreIffEfLi2ELi6ELi32ELi1ELb0EL9Algorithm0EEvT_T0_ll(
	.param .align 8 .b8 _Z15SoftmaxWarpImplI22BroadcastScaleMaskLoadIffbLm3EiE11DirectStoreIffEfLi2ELi6ELi32ELi1ELb0EL9Algorithm0EEvT_T0_ll_param_0[112],
	.param .align 8 .b8 _Z15SoftmaxWarpImplI22BroadcastScaleMaskLoadIffbLm3EiE11DirectStoreIffEfLi2ELi6ELi32ELi1ELb0EL9Algorithm0EEvT_T0_ll_param_1[16],
	.param .u64 _Z15SoftmaxWarpImplI22BroadcastScaleMaskLoadIffbLm3EiE11DirectStoreIffEfLi2ELi6ELi32ELi1ELb0EL9Algorithm0EEvT_T0_ll_param_2,
	.param .u64 _Z15SoftmaxWarpImplI22BroadcastScaleMaskLoadIffbLm3EiE11DirectStoreIffEfLi2ELi6ELi32ELi1ELb0EL9Algorithm0EEvT_T0_ll_param_3
)
{
	.reg .pred 	%p<29>;
	.reg .b16 	%rs<15>;
	.reg .b32 	%r<122>;
	.reg .b32 	%f<132>;
	.reg .b64 	%rd<63>;

	ld.param.u64 	%rd26, [_Z15SoftmaxWarpImplI22BroadcastScaleMaskLoadIffbLm3EiE11DirectStoreIffEfLi2ELi6ELi32ELi1ELb0EL9Algorithm0EEvT_T0_ll_param_1+8];
	ld.param.u64 	%rd25, [_Z15SoftmaxWarpImplI22BroadcastScaleMaskLoadIffbLm3EiE11DirectStoreIffEfLi2ELi6ELi32ELi1ELb0EL9Algorithm0EEvT_T0_ll_param_1];
	ld.param.v2.f32 	{%f12, %f13}, [_Z15SoftmaxWarpImplI22BroadcastScaleMaskLoadIffbLm3EiE11DirectStoreIffEfLi2ELi6ELi32ELi1ELb0EL9Algorithm0EEvT_T0_ll_param_0+104];
	ld.param.u64 	%rd24, [_Z15SoftmaxWarpImplI22BroadcastScaleMaskLoadIffbLm3EiE11DirectStoreIffEfLi2ELi6ELi32ELi1ELb0EL9Algorithm0EEvT_T0_ll_param_0+96];
	ld.param.u32 	%r14, [_Z15SoftmaxWarpImplI22BroadcastScaleMaskLoadIffbLm3EiE11DirectStoreIffEfLi2ELi6ELi32ELi1ELb0EL9Algorithm0EEvT_T0_ll_param_0+80];
	ld.param.v2.u32 	{%r12, %r13}, [_Z15SoftmaxWarpImplI22BroadcastScaleMaskLoadIffbLm3EiE11DirectStoreIffEfLi2ELi6ELi32ELi1ELb0EL9Algorithm0EEvT_T0_ll_param_0+72];
	ld.param.v2.u32 	{%r9, %r10}, [_Z15SoftmaxWarpImplI22BroadcastScaleMaskLoadIffbLm3EiE11DirectStoreIffEfLi2ELi6ELi32ELi1ELb0EL9Algorithm0EEvT_T0_ll_param_0+48];
	ld.param.u64 	%rd20, [_Z15SoftmaxWarpImplI22BroadcastScaleMaskLoadIffbLm3EiE11DirectStoreIffEfLi2ELi6ELi32ELi1ELb0EL9Algorithm0EEvT_T0_ll_param_0+32];
	ld.param.u64 	%rd19, [_Z15SoftmaxWarpImplI22BroadcastScaleMaskLoadIffbLm3EiE11DirectStoreIffEfLi2ELi6ELi32ELi1ELb0EL9Algorithm0EEvT_T0_ll_param_0+24];
	ld.param.u64 	%rd18, [_Z15SoftmaxWarpImplI22BroadcastScaleMaskLoadIffbLm3EiE11DirectStoreIffEfLi2ELi6ELi32ELi1ELb0EL9Algorithm0EEvT_T0_ll_param_0+16];
	ld.param.u64 	%rd17, [_Z15SoftmaxWarpImplI22BroadcastScaleMaskLoadIffbLm3EiE11DirectStoreIffEfLi2ELi6ELi32ELi1ELb0EL9Algorithm0EEvT_T0_ll_param_0+8];
	ld.param.u64 	%rd16, [_Z15SoftmaxWarpImplI22BroadcastScaleMaskLoadIffbLm3EiE11DirectStoreIffEfLi2ELi6ELi32ELi1ELb0EL9Algorithm0EEvT_T0_ll_param_0];
	ld.param.u64 	%rd27, [_Z15SoftmaxWarpImplI22BroadcastScaleMaskLoadIffbLm3EiE11DirectStoreIffEfLi2ELi6ELi32ELi1ELb0EL9Algorithm0EEvT_T0_ll_param_2];
	ld.param.u64 	%rd28, [_Z15SoftmaxWarpImplI22BroadcastScaleMaskLoadIffbLm3EiE11DirectStoreIffEfLi2ELi6ELi32ELi1ELb0EL9Algorithm0EEvT_T0_ll_param_3];
	cvta.to.global.u64 	%rd1, %rd16;
	cvta.to.global.u64 	%rd2, %rd17;
	setp.lt.s64 	%p1, %rd28, 193;
	@%p1 bra 	$L__BB326_2;
	mov.u64 	%rd29, $str;
	cvta.global.u64 	%rd30, %rd29;
	mov.u64 	%rd31, $str$1;
	cvta.global.u64 	%rd32, %rd31;
	mov.u64 	%rd33, __unnamed_317;
	cvta.global.u64 	%rd34, %rd33;
	{ // callseq 316, 0
	.param .b64 param0;
	st.param.b64 	[param0], %rd30;
	.param .b64 param1;
	st.param.b64 	[param1], %rd32;
	.param .b32 param2;
	st.param.b32 	[param2], 254;
	.param .b64 param3;
	st.param.b64 	[param3], %rd34;
	.param .b64 param4;
	st.param.b64 	[param4], 1;
	call.uni 
	__assertfail, 
	(
	param0, 
	param1, 
	param2, 
	param3, 
	param4
	);
	} // callseq 316
$L__BB326_2:
	mov.u32 	%r25, %ctaid.x;
	mov.u32 	%r26, %ntid.y;
	mov.u32 	%r27, %tid.y;
	mad.lo.s32 	%r28, %r25, %r26, %r27;
	mov.u32 	%r29, %nctaid.x;
	mul.lo.s32 	%r6, %r29, %r26;
	cvt.s64.s32 	%rd62, %r28;
	setp.le.s64 	%p2, %rd27, %rd62;
	@%p2 bra 	$L__BB326_11;
	cvta.to.global.u64 	%rd8, %rd25;
	mov.u32 	%r30, %tid.x;
	shl.b32 	%r31, %r30, 1;
	cvt.u64.u32 	%rd9, %r31;
	cvt.s64.s32 	%rd10, %r6;
	cvt.u32.u64 	%r32, %rd9;
	cvt.u32.u64 	%r34, %rd24;
$L__BB326_4:
	setp.eq.s64 	%p3, %rd20, 1;
	setp.eq.s64 	%p4, %rd19, 1;
	setp.eq.s64 	%p5, %rd18, 1;
	cvt.u32.u64 	%r33, %rd62;
	mad.lo.s32 	%r7, %r34, %r33, %r32;
	div.s32 	%r35, %r7, %r9;
	mul.lo.s32 	%r36, %r35, %r9;
	sub.s32 	%r37, %r7, %r36;
	div.s32 	%r38, %r37, %r10;
	mul.lo.s32 	%r39, %r38, %r10;
	sub.s32 	%r40, %r37, %r39;
	selp.b32 	%r41, 0, %r35, %p5;
	selp.b32 	%r42, 0, %r38, %p4;
	selp.b32 	%r43, 0, %r40, %p3;
	mul.lo.s32 	%r44, %r12, %r41;
	mad.lo.s32 	%r45, %r13, %r42, %r44;
	mad.lo.s32 	%r46, %r14, %r43, %r45;
	shr.u32 	%r47, %r7, 31;
	add.s32 	%r48, %r7, %r47;
	shr.s32 	%r49, %r48, 1;
	mul.wide.s32 	%rd35, %r49, 8;
	add.s64 	%rd12, %rd1, %rd35;
	ld.global.f32 	%f14, [%rd12];
	shr.u32 	%r50, %r46, 31;
	add.s32 	%r51, %r46, %r50;
	shr.s32 	%r52, %r51, 1;
	mul.wide.s32 	%rd36, %r52, 2;
	add.s64 	%rd37, %rd2, %rd36;
	ld.global.v2.u8 	{%rs9, %rs10}, [%rd37];
	setp.eq.s16 	%p6, %rs9, 0;
	mul.f32 	%f15, %f14, %f13;
	selp.f32 	%f3, %f12, %f15, %p6;
	setp.eq.s16 	%p7, %rs10, 0;
	mov.f32 	%f129, %f12;
	@%p7 bra 	$L__BB326_6;
	ld.global.f32 	%f16, [%rd12+4];
	mul.f32 	%f129, %f16, %f13;
$L__BB326_6:
	add.s32 	%r8, %r7, 64;
	div.s32 	%r53, %r8, %r9;
	mul.lo.s32 	%r54, %r53, %r9;
	sub.s32 	%r55, %r8, %r54;
	div.s32 	%r56, %r55, %r10;
	mul.lo.s32 	%r57, %r56, %r10;
	sub.s32 	%r58, %r55, %r57;
	selp.b32 	%r59, 0, %r53, %p5;
	selp.b32 	%r60, 0, %r56, %p4;
	selp.b32 	%r61, 0, %r58, %p3;
	mul.lo.s32 	%r62, %r12, %r59;
	mad.lo.s32 	%r63, %r13, %r60, %r62;
	mad.lo.s32 	%r64, %r14, %r61, %r63;
	shr.u32 	%r65, %r8, 31;
	add.s32 	%r66, %r8, %r65;
	shr.s32 	%r67, %r66, 1;
	mul.wide.s32 	%rd38, %r67, 8;
	add.s64 	%rd13, %rd1, %rd38;
	ld.global.f32 	%f17, [%rd13];
	shr.u32 	%r68, %r64, 31;
	add.s32 	%r69, %r64, %r68;
	shr.s32 	%r70, %r69, 1;
	mul.wide.s32 	%rd39, %r70, 2;
	add.s64 	%rd40, %rd2, %rd39;
	ld.global.v2.u8 	{%rs11, %rs12}, [%rd40];
	setp.eq.s16 	%p11, %rs11, 0;
	mul.f32 	%f18, %f17, %f13;
	selp.f32 	%f6, %f12, %f18, %p11;
	setp.eq.s16 	%p12, %rs12, 0;
	mov.f32 	%f130, %f12;
	@%p12 bra 	$L__BB326_8;
	ld.global.f32 	%f19, [%rd13+4];
	mul.f32 	%f130, %f19, %f13;
$L__BB326_8:
	add.s32 	%r71, %r8, 64;
	div.s32 	%r72, %r71, %r9;
	mul.lo.s32 	%r73, %r72, %r9;
	sub.s32 	%r74, %r71, %r73;
	div.s32 	%r75, %r74, %r10;
	mul.lo.s32 	%r76, %r75, %r10;
	sub.s32 	%r77, %r74, %r76;
	selp.b32 	%r78, 0, %r72, %p5;
	selp.b32 	%r79, 0, %r75, %p4;
	selp.b32 	%r80, 0, %r77, %p3;
	mul.lo.s32 	%r81, %r12, %r78;
	mad.lo.s32 	%r82, %r13, %r79, %r81;
	mad.lo.s32 	%r83, %r14, %r80, %r82;
	shr.u32 	%r84, %r71, 31;
	add.s32 	%r85, %r71, %r84;
	shr.s32 	%r86, %r85, 1;
	mul.wide.s32 	%rd41, %r86, 8;
	add.s64 	%rd14, %rd1, %rd41;
	ld.global.f32 	%f20, [%rd14];
	shr.u32 	%r87, %r83, 31;
	add.s32 	%r88, %r83, %r87;
	shr.s32 	%r89, %r88, 1;
	mul.wide.s32 	%rd42, %r89, 2;
	add.s64 	%rd43, %rd2, %rd42;
	ld.global.v2.u8 	{%rs13, %rs14}, [%rd43];
	setp.eq.s16 	%p16, %rs13, 0;
	mul.f32 	%f21, %f20, %f13;
	selp.f32 	%f9, %f12, %f21, %p16;
	setp.eq.s16 	%p17, %rs14, 0;
	mov.f32 	%f131, %f12;
	@%p17 bra 	$L__BB326_10;
	ld.global.f32 	%f22, [%rd14+4];
	mul.f32 	%f131, %f22, %f13;
$L__BB326_10:
	max.f32 	%f23, %f3, 0fFF800000;
	max.f32 	%f24, %f23, %f129;
	max.f32 	%f25, %f24, %f6;
	max.f32 	%f26, %f25, %f130;
	max.f32 	%f27, %f26, %f9;
	max.f32 	%f28, %f27, %f131;
	mov.b32 	%r90, %f28;
	shfl.sync.bfly.b32	%r91|%p18, %r90, 16, 31, -1;
	mov.b32 	%f29, %r91;
	max.f32 	%f30, %f28, %f29;
	mov.b32 	%r92, %f30;
	shfl.sync.bfly.b32	%r93|%p19, %r92, 8, 31, -1;
	mov.b32 	%f31, %r93;
	max.f32 	%f32, %f30, %f31;
	mov.b32 	%r94, %f32;
	shfl.sync.bfly.b32	%r95|%p20, %r94, 4, 31, -1;
	mov.b32 	%f33, %r95;
	max.f32 	%f34, %f32, %f33;
	mov.b32 	%r96, %f34;
	shfl.sync.bfly.b32	%r97|%p21, %r96, 2, 31, -1;
	mov.b32 	%f35, %r97;
	max.f32 	%f36, %f34, %f35;
	mov.b32 	%r98, %f36;
	shfl.sync.bfly.b32	%r99|%p22, %r98, 1, 31, -1;
	mov.b32 	%f37, %r99;
	max.f32 	%f38, %f36, %f37;
	sub.f32 	%f39, %f3, %f38;
	fma.rn.f32 	%f40, %f39, 0f3BBB989D, 0f3F000000;
	cvt.sat.f32.f32 	%f41, %f40;
	mov.f32 	%f42, 0f4B400001;
	mov.f32 	%f43, 0f437C0000;
	fma.rm.f32 	%f44, %f41, %f43, %f42;
	add.f32 	%f45, %f44, 0fCB40007F;
	neg.f32 	%f46, %f45;
	fma.rn.f32 	%f47, %f39, 0f3FB8AA3B, %f46;
	fma.rn.f32 	%f48, %f39, 0f32A57060, %f47;
	mov.b32 	%r100, %f44;
	shl.b32 	%r101, %r100, 23;
	mov.b32 	%f49, %r101;
	ex2.approx.ftz.f32 	%f50, %f48;
	mul.f32 	%f51, %f50, %f49;
	add.f32 	%f52, %f51, 0f00000000;
	sub.f32 	%f53, %f129, %f38;
	fma.rn.f32 	%f54, %f53, 0f3BBB989D, 0f3F000000;
	cvt.sat.f32.f32 	%f55, %f54;
	fma.rm.f32 	%f56, %f55, %f43, %f42;
	add.f32 	%f57, %f56, 0fCB40007F;
	neg.f32 	%f58, %f57;
	fma.rn.f32 	%f59, %f53, 0f3FB8AA3B, %f58;
	fma.rn.f32 	%f60, %f53, 0f32A57060, %f59;
	mov.b32 	%r102, %f56;
	shl.b32 	%r103, %r102, 23;
	mov.b32 	%f61, %r103;
	ex2.approx.ftz.f32 	%f62, %f60;
	mul.f32 	%f63, %f62, %f61;
	add.f32 	%f64, %f52, %f63;
	sub.f32 	%f65, %f6, %f38;
	fma.rn.f32 	%f66, %f65, 0f3BBB989D, 0f3F000000;
	cvt.sat.f32.f32 	%f67, %f66;
	fma.rm.f32 	%f68, %f67, %f43, %f42;
	add.f32 	%f69, %f68, 0fCB40007F;
	neg.f32 	%f70, %f69;
	fma.rn.f32 	%f71, %f65, 0f3FB8AA3B, %f70;
	fma.rn.f32 	%f72, %f65, 0f32A57060, %f71;
	mov.b32 	%r104, %f68;
	shl.b32 	%r105, %r104, 23;
	mov.b32 	%f73, %r105;
	ex2.approx.ftz.f32 	%f74, %f72;
	mul.f32 	%f75, %f74, %f73;
	add.f32 	%f76, %f64, %f75;
	sub.f32 	%f77, %f130, %f38;
	fma.rn.f32 	%f78, %f77, 0f3BBB989D, 0f3F000000;
	cvt.sat.f32.f32 	%f79, %f78;
	fma.rm.f32 	%f80, %f79, %f43, %f42;
	add.f32 	%f81, %f80, 0fCB40007F;
	neg.f32 	%f82, %f81;
	fma.rn.f32 	%f83, %f77, 0f3FB8AA3B, %f82;
	fma.rn.f32 	%f84, %f77, 0f32A57060, %f83;
	mov.b32 	%r106, %f80;
	shl.b32 	%r107, %r106, 23;
	mov.b32 	%f85, %r107;
	ex2.approx.ftz.f32 	%f86, %f84;
	mul.f32 	%f87, %f86, %f85;
	add.f32 	%f88, %f76, %f87;
	sub.f32 	%f89, %f9, %f38;
	fma.rn.f32 	%f90, %f89, 0f3BBB989D, 0f3F000000;
	cvt.sat.f32.f32 	%f91, %f90;
	fma.rm.f32 	%f92, %f91, %f43, %f42;
	add.f32 	%f93, %f92, 0fCB40007F;
	neg.f32 	%f94, %f93;
	fma.rn.f32 	%f95, %f89, 0f3FB8AA3B, %f94;
	fma.rn.f32 	%f96, %f89, 0f32A57060, %f95;
	mov.b32 	%r108, %f92;
	shl.b32 	%r109, %r108, 23;
	mov.b32 	%f97, %r109;
	ex2.approx.ftz.f32 	%f98, %f96;
	mul.f32 	%f99, %f98, %f97;
	add.f32 	%f100, %f88, %f99;
	sub.f32 	%f101, %f131, %f38;
	fma.rn.f32 	%f102, %f101, 0f3BBB989D, 0f3F000000;
	cvt.sat.f32.f32 	%f103, %f102;
	fma.rm.f32 	%f104, %f103, %f43, %f42;
	add.f32 	%f105, %f104, 0fCB40007F;
	neg.f32 	%f106, %f105;
	fma.rn.f32 	%f107, %f101, 0f3FB8AA3B, %f106;
	fma.rn.f32 	%f108, %f101, 0f32A57060, %f107;
	mov.b32 	%r110, %f104;
	shl.b32 	%r111, %r110, 23;
	mov.b32 	%f109, %r111;
	ex2.approx.ftz.f32 	%f110, %f108;
	mul.f32 	%f111, %f110, %f109;
	add.f32 	%f112, %f100, %f111;
	mov.b32 	%r112, %f112;
	shfl.sync.bfly.b32	%r113|%p23, %r112, 16, 31, -1;
	mov.b32 	%f113, %r113;
	add.f32 	%f114, %f112, %f113;
	mov.b32 	%r114, %f114;
	shfl.sync.bfly.b32	%r115|%p24, %r114, 8, 31, -1;
	mov.b32 	%f115, %r115;
	add.f32 	%f116, %f114, %f115;
	mov.b32 	%r116, %f116;
	shfl.sync.bfly.b32	%r117|%p25, %r116, 4, 31, -1;
	mov.b32 	%f117, %r117;
	add.f32 	%f118, %f116, %f117;
	mov.b32 	%r118, %f118;
	shfl.sync.bfly.b32	%r119|%p26, %r118, 2, 31, -1;
	mov.b32 	%f119, %r119;
	add.f32 	%f120, %f118, %f119;
	mov.b32 	%r120, %f120;
	shfl.sync.bfly.b32	%r121|%p27, %r120, 1, 31, -1;
	mov.b32 	%f121, %r121;
	add.f32 	%f122, %f120, %f121;
	div.rn.f32 	%f123, %f51, %f122;
	div.rn.f32 	%f124, %f63, %f122;
	div.rn.f32 	%f125, %f75, %f122;
	div.rn.f32 	%f126, %f87, %f122;
	div.rn.f32 	%f127, %f99, %f122;
	div.rn.f32 	%f128, %f111, %f122;
	mad.lo.s64 	%rd44, %rd62, %rd26, %rd9;
	shr.u64 	%rd45, %rd44, 63;
	add.s64 	%rd46, %rd44, %rd45;
	shl.b64 	%rd47, %rd46, 2;
	and.b64  	%rd48, %rd47, -8;
	add.s64 	%rd49, %rd8, %rd48;
	st.global.v2.f32 	[%rd49], {%f123, %f124};
	add.s64 	%rd50, %rd44, 64;
	shr.u64 	%rd51, %rd50, 63;
	add.s64 	%rd52, %rd50, %rd51;
	shl.b64 	%rd53, %rd52, 2;
	and.b64  	%rd54, %rd53, -8;
	add.s64 	%rd55, %rd8, %rd54;
	st.global.v2.f32 	[%rd55], {%f125, %f126};
	add.s64 	%rd56, %rd44, 128;
	shr.u64 	%rd57, %rd56, 63;
	add.s64 	%rd58, %rd56, %rd57;
	shl.b64 	%rd59, %rd58, 2;
	and.b64  	%rd60, %rd59, -8;
	add.s64 	%rd61, %rd8, %rd60;
	st.global.v2.f32 	[%rd61], {%f127, %f128};
	add.s64 	%rd62, %rd62, %rd10;
	setp.lt.s64 	%p28, %rd62, %rd27;
	@%p28 bra 	$L__BB326_4;
$L__BB326_11:
	ret;

}
	// .globl	_Z15SoftmaxWarpImplI22BroadcastScaleMaskLoadIffbLm3EiE11DirectStoreIffEfLi2ELi6ELi32ELi1ELb1EL9Algorithm0EEvT_T0_ll
.visible .entry _Z15SoftmaxWarpImplI22BroadcastScaleMaskLoadIffbLm3EiE11DirectStoreIffEfLi2ELi6ELi32ELi1ELb1EL9Algorithm0EEvT_T0_ll(
	.param .align 8 .b8 _Z15SoftmaxWarpImplI22BroadcastScaleMaskLoadIffbLm3EiE11DirectStoreIffEfLi2ELi6ELi32ELi1ELb1EL9Algorithm0EEvT_T0_ll_param_0[112],
	.param .align 8 .b8 _Z15SoftmaxWarpImplI22BroadcastScaleMaskLoadIffbLm3EiE11DirectStoreIffEfLi2ELi6ELi32ELi1ELb1EL9Algorithm0EEvT_T0_ll_param_1[16],
	.param .u64 _Z15SoftmaxWarpImplI22BroadcastScaleMaskLoadIffbLm3EiE11DirectStoreIffEfLi2ELi6ELi32ELi1ELb1EL9Algorithm0EEvT_T0_ll_param_2,
	.param .u64 _Z15SoftmaxWarpImplI22BroadcastScaleMaskLoadIffbLm3EiE11DirectStoreIffEfLi2ELi6ELi32ELi1ELb1EL9Algorithm0EEvT_T0_ll_param_3
)
{
	.reg .pred 	%p<35>;
	.reg .b16 	%rs<15>;
	.reg .b32 	%r<127>;
	.reg .b32 	%f<153>;
	.reg .b64 	%rd<62>;

	ld.param.u64 	%rd25, [_Z15SoftmaxWarpImplI22BroadcastScaleMaskLoadIffbLm3EiE11DirectStoreIffEfLi2ELi6ELi32ELi1ELb1EL9Algorithm0EEvT_T0_ll_param_1+8];
	ld.param.v2.f32 	{%f30, %f31}, [_Z15SoftmaxWarpImplI22BroadcastScaleMaskLoadIffbLm3EiE11DirectStoreIffEfLi2ELi6ELi32ELi1ELb1EL9Algorithm0EEvT_T0_ll_param_0+104];
	ld.param.u64 	%rd23, [_Z15SoftmaxWarpImplI22BroadcastScaleMaskLoadIffbLm3EiE11DirectStoreIffEfLi2ELi6ELi32ELi1ELb1EL9Algorithm0EEvT_T0_ll_param_0+96];
	ld.param.u32 	%r13, [_Z15SoftmaxWarpImplI22BroadcastScaleMaskLoadIffbLm3EiE11DirectStoreIffEfLi2ELi6ELi32ELi1ELb1EL9Algorithm0EEvT_T0_ll_param_0+80];
	ld.param.v2.u32 	{%r11, %r12}, [_Z15SoftmaxWarpImplI22BroadcastScaleMaskLoadIffbLm3EiE11DirectStoreIffEfLi2ELi6ELi32ELi1ELb1EL9Algorithm0EEvT_T0_ll_param_0+72];
	ld.param.v2.u32 	{%r8, %r9}, [_Z15SoftmaxWarpImplI22BroadcastScaleMaskLoadIffbLm3EiE11DirectStoreIffEfLi2ELi6ELi32ELi1ELb1EL9Algorithm0EEvT_T0_ll_param_0+48];
	ld.param.u64 	%rd19, [_Z15SoftmaxWarpImplI22BroadcastScaleMaskLoadIffbLm3EiE11DirectStoreIffEfLi2ELi6ELi32ELi1ELb1EL9Algorithm0EEvT_T0_ll_param_0+32];
	ld.param.u64 	%rd18, [_Z15SoftmaxWarpImplI22BroadcastScaleMaskLoadIffbLm3EiE11DirectStoreIffEfLi2ELi6ELi32ELi1ELb1EL9Algorithm0EEvT_T0_ll_param_0+24];
	ld.param.u64 	%rd17, [_Z15SoftmaxWarpImplI22BroadcastScaleMaskLoadIffbLm3EiE11DirectStoreIffEfLi2ELi6ELi32ELi1ELb1EL9Algorithm0EEvT_T0_ll_param_0+16];
	ld.param.u64 	%rd24, [_Z15SoftmaxWarpImplI22BroadcastScaleMaskLoadIffbLm3EiE11DirectStoreIffEfLi2ELi6ELi32ELi1ELb1EL9Algorithm0EEvT_T0_ll_param_1];
	ld.param.u64 	%rd16, [_Z15SoftmaxWarpImplI22BroadcastScaleMaskLoadIffbLm3EiE11DirectStoreIffEfLi2ELi6ELi32ELi1ELb1EL9Algorithm0EEvT_T0_ll_param_0+8];
	ld.param.u64 	%rd15, [_Z15SoftmaxWarpImplI22BroadcastScaleMaskLoadIffbLm3EiE11DirectStoreIffEfLi2ELi6ELi32ELi1ELb1EL9Algorithm0EEvT_T0_ll_param_0];
	ld.param.u64 	%rd26, [_Z15SoftmaxWarpImplI22BroadcastScaleMaskLoadIffbLm3EiE11DirectStoreIffEfLi2ELi6ELi32ELi1ELb1EL9Algorithm0EEvT_T0_ll_param_2];
	ld.param.u64 	%rd27, [_Z15SoftmaxWarpImplI22BroadcastScaleMaskLoadIffbLm3EiE11DirectStoreIffEfLi2ELi6ELi32ELi1ELb1EL9Algorithm0EEvT_T0_ll_param_3];
	cvta.to.global.u64 	%rd1, %rd15;
	cvta.to.global.u64 	%rd2, %rd16;
	cvta.to.global.u64 	%rd3, %rd24;
	setp.lt.s64 	%p1, %rd27, 193;
	@%p1 bra 	$L__BB327_2;
	mov.u64 	%rd28, $str;
	cvta.global.u64 	%rd29, %rd28;
	mov.u64 	%rd30, $str$1;
	cvta.global.u64 	%rd31, %rd30;
	mov.u64 	%rd32, __unnamed_318;
	cvta.global.u64 	%rd33, %rd32;
	{ // callseq 317, 0
	.param .b64 param0;
	st.param.b64 	[param0], %rd29;
	.param .b64 param1;
	st.param.b64 	[param1], %rd31;
	.param .b32 param2;
	st.param.b32 	[param2], 254;
	.param .b64 param3;
	st.param.b64 	[param3], %rd33;
	.param .b64 param4;
	st.param.b64 	[param4], 1;
	call.uni 
	__assertfail, 
	(
	param0, 
	param1, 
	param2, 
	param3, 
	param4
	);
	} // callseq 317
$L__BB327_2:
	mov.u32 	%r24, %ctaid.x;
	mov.u32 	%r25, %ntid.y;
	mov.u32 	%r26, %tid.y;
	mad.lo.s32 	%r27, %r24, %r25, %r26;
	mov.u32 	%r28, %nctaid.x;
	mul.lo.s32 	%r6, %r28, %r25;
	cvt.s64.s32 	%rd61, %r27;
	setp.le.s64 	%p2, %rd26, %rd61;
	@%p2 bra 	$L__BB327_23;
	mov.u32 	%r29, %tid.x;
	shl.b32 	%r30, %r29, 1;
	cvt.u64.u32 	%rd5, %r30;
	add.s32 	%r31, %r30, 64;
	cvt.u64.u32 	%rd6, %r31;
	add.s32 	%r32, %r30, 128;
	cvt.u64.u32 	%rd7, %r32;
	cvt.s64.s32 	%rd8, %r6;
	cvt.u32.u64 	%r34, %rd23;
	cvt.u32.u64 	%r35, %rd5;
$L__BB327_4:
	setp.le.s64 	%p3, %rd27, %rd5;
	cvt.u32.u64 	%r33, %rd61;
	mul.lo.s32 	%r7, %r34, %r33;
	mov.f32 	%f142, 0fFF800000;
	mov.f32 	%f143, %f142;
	mov.f32 	%f148, %f142;
	@%p3 bra 	$L__BB327_8;
	setp.eq.s64 	%p4, %rd19, 1;
	setp.eq.s64 	%p5, %rd18, 1;
	setp.eq.s64 	%p6, %rd17, 1;
	add.s32 	%r36, %r35, %r7;
	div.s32 	%r37, %r36, %r8;
	mul.lo.s32 	%r38, %r37, %r8;
	sub.s32 	%r39, %r36, %r38;
	div.s32 	%r40, %r39, %r9;
	mul.lo.s32 	%r41, %r40, %r9;
	sub.s32 	%r42, %r39, %r41;
	selp.b32 	%r43, 0, %r37, %p6;
	selp.b32 	%r44, 0, %r40, %p5;
	selp.b32 	%r45, 0, %r42, %p4;
	mul.lo.s32 	%r46, %r11, %r43;
	mad.lo.s32 	%r47, %r12, %r44, %r46;
	mad.lo.s32 	%r48, %r13, %r45, %r47;
	shr.u32 	%r49, %r36, 31;
	add.s32 	%r50, %r36, %r49;
	shr.s32 	%r51, %r50, 1;
	mul.wide.s32 	%rd34, %r51, 8;
	add.s64 	%rd10, %rd1, %rd34;
	ld.global.f32 	%f33, [%rd10];
	shr.u32 	%r52, %r48, 31;
	add.s32 	%r53, %r48, %r52;
	shr.s32 	%r54, %r53, 1;
	mul.wide.s32 	%rd35, %r54, 2;
	add.s64 	%rd36, %rd2, %rd35;
	ld.global.v2.u8 	{%rs9, %rs10}, [%rd36];
	setp.eq.s16 	%p7, %rs9, 0;
	mul.f32 	%f34, %f33, %f31;
	selp.f32 	%f143, %f30, %f34, %p7;
	setp.eq.s16 	%p8, %rs10, 0;
	mov.f32 	%f142, %f30;
	@%p8 bra 	$L__BB327_7;
	ld.global.f32 	%f35, [%rd10+4];
	mul.f32 	%f142, %f35, %f31;
$L__BB327_7:
	max.f32 	%f36, %f143, 0fFF800000;
	max.f32 	%f148, %f36, %f142;
$L__BB327_8:
	setp.le.s64 	%p9, %rd27, %rd6;
	mov.f32 	%f146, 0fFF800000;
	mov.f32 	%f147, %f146;
	@%p9 bra 	$L__BB327_12;
	cvt.u32.u64 	%r55, %rd6;
	setp.eq.s64 	%p10, %rd19, 1;
	setp.eq.s64 	%p11, %rd18, 1;
	setp.eq.s64 	%p12, %rd17, 1;
	add.s32 	%r56, %r55, %r7;
	div.s32 	%r57, %r56, %r8;
	mul.lo.s32 	%r58, %r57, %r8;
	sub.s32 	%r59, %r56, %r58;
	div.s32 	%r60, %r59, %r9;
	mul.lo.s32 	%r61, %r60, %r9;
	sub.s32 	%r62, %r59, %r61;
	selp.b32 	%r63, 0, %r57, %p12;
	selp.b32 	%r64, 0, %r60, %p11;
	selp.b32 	%r65, 0, %r62, %p10;
	mul.lo.s32 	%r66, %r11, %r63;
	mad.lo.s32 	%r67, %r12, %r64, %r66;
	mad.lo.s32 	%r68, %r13, %r65, %r67;
	shr.u32 	%r69, %r56, 31;
	add.s32 	%r70, %r56, %r69;
	shr.s32 	%r71, %r70, 1;
	mul.wide.s32 	%rd37, %r71, 8;
	add.s64 	%rd11, %rd1, %rd37;
	ld.global.f32 	%f38, [%rd11];
	shr.u32 	%r72, %r68, 31;
	add.s32 	%r73, %r68, %r72;
	shr.s32 	%r74, %r73, 1;
	mul.wide.s32 	%rd38, %r74, 2;
	add.s64 	%rd39, %rd2, %rd38;
	ld.global.v2.u8 	{%rs11, %rs12}, [%rd39];
	setp.eq.s16 	%p13, %rs11, 0;
	mul.f32 	%f39, %f38, %f31;
	selp.f32 	%f147, %f30, %f39, %p13;
	setp.eq.s16 	%p14, %rs12, 0;
	mov.f32 	%f146, %f30;
	@%p14 bra 	$L__BB327_11;
	ld.global.f32 	%f40, [%rd11+4];
	mul.f32 	%f146, %f40, %f31;
$L__BB327_11:
	max.f32 	%f41, %f148, %f147;
	max.f32 	%f148, %f41, %f146;
$L__BB327_12:
	setp.le.s64 	%p15, %rd27, %rd7;
	mov.f32 	%f150, 0fFF800000;
	mov.f32 	%f151, %f150;
	@%p15 bra 	$L__BB327_16;
	cvt.u32.u64 	%r75, %rd7;
	setp.eq.s64 	%p16, %rd19, 1;
	setp.eq.s64 	%p17, %rd18, 1;
	setp.eq.s64 	%p18, %rd17, 1;
	add.s32 	%r76, %r75, %r7;
	div.s32 	%r77, %r76, %r8;
	mul.lo.s32 	%r78, %r77, %r8;
	sub.s32 	%r79, %r76, %r78;
	div.s32 	%r80, %r79, %r9;
	mul.lo.s32 	%r81, %r80, %r9;
	sub.s32 	%r82, %r79, %r81;
	selp.b32 	%r83, 0, %r77, %p18;
	selp.b32 	%r84, 0, %r80, %p17;
	selp.b32 	%r85, 0, %r82, %p16;
	mul.lo.s32 	%r86, %r11, %r83;
	mad.lo.s32 	%r87, %r12, %r84, %r86;
	mad.lo.s32 	%r88, %r13, %r85, %r87;
	shr.u32 	%r89, %r76, 31;
	add.s32 	%r90, %r76, %r89;
	shr.s32 	%r91, %r90, 1;
	mul.wide.s32 	%rd40, %r91, 8;
	add.s64 	%rd12, %rd1, %rd40;
	ld.global.f32 	%f43, [%rd12];
	shr.u32 	%r92, %r88, 31;
	add.s32 	%r93, %r88, %r92;
	shr.s32 	%r94, %r93, 1;
	mul.wide.s32 	%rd41, %r94, 2;
	add.s64 	%rd42, %rd2, %rd41;
	ld.global.v2.u8 	{%rs13, %rs14}, [%rd42];
	setp.eq.s16 	%p19, %rs13, 0;
	mul.f32 	%f44, %f43, %f31;
	selp.f32 	%f151, %f30, %f44, %p19;
	setp.eq.s16 	%p20, %rs14, 0;
	mov.f32 	%f150, %f30;
	@%p20 bra 	$L__BB327_15;
	ld.global.f32 	%f45, [%rd12+4];
	mul.f32 	%f150, %f45, %f31;
$L__BB327_15:
	max.f32 	%f46, %f148, %f151;
	max.f32 	%f148, %f46, %f150;
$L__BB327_16:
	setp.le.s64 	%p21, %rd27, %rd5;
	mov.b32 	%r95, %f148;
	shfl.sync.bfly.b32	%r96|%p22, %r95, 16, 31, -1;
	mov.b32 	%f47, %r96;
	max.f32 	%f48, %f148, %f47;
	mov.b32 	%r97, %f48;
	shfl.sync.bfly.b32	%r98|%p23, %r97, 8, 31, -1;
	mov.b32 	%f49, %r98;
	max.f32 	%f50, %f48, %f49;
	mov.b32 	%r99, %f50;
	shfl.sync.bfly.b32	%r100|%p24, %r99, 4, 31, -1;
	mov.b32 	%f51, %r100;
	max.f32 	%f52, %f50, %f51;
	mov.b32 	%r101, %f52;
	shfl.sync.bfly.b32	%r102|%p25, %r101, 2, 31, -1;
	mov.b32 	%f53, %r102;
	max.f32 	%f54, %f52, %f53;
	mov.b32 	%r103, %f54;
	shfl.sync.bfly.b32	%r104|%p26, %r103, 1, 31, -1;
	mov.b32 	%f55, %r104;
	max.f32 	%f56, %f54, %f55;
	sub.f32 	%f57, %f143, %f56;
	fma.rn.f32 	%f58, %f57, 0f3BBB989D, 0f3F000000;
	cvt.sat.f32.f32 	%f59, %f58;
	mov.f32 	%f60, 0f4B400001;
	mov.f32 	%f61, 0f437C0000;
	fma.rm.f32 	%f62, %f59, %f61, %f60;
	add.f32 	%f63, %f62, 0fCB40007F;
	neg.f32 	%f64, %f63;
	fma.rn.f32 	%f65, %f57, 0f3FB8AA3B, %f64;
	fma.rn.f32 	%f66, %f57, 0f32A57060, %f65;
	mov.b32 	%r105, %f62;
	shl.b32 	%r106, %r105, 23;
	mov.b32 	%f67, %r106;
	ex2.approx.ftz.f32 	%f68, %f66;
	mul.f32 	%f69, %f68, %f67;
	add.f32 	%f70, %f69, 0f00000000;
	sub.f32 	%f71, %f142, %f56;
	fma.rn.f32 	%f72, %f71, 0f3BBB989D, 0f3F000000;
	cvt.sat.f32.f32 	%f73, %f72;
	fma.rm.f32 	%f74, %f73, %f61, %f60;
	add.f32 	%f75, %f74, 0fCB40007F;
	neg.f32 	%f76, %f75;
	fma.rn.f32 	%f77, %f71, 0f3FB8AA3B, %f76;
	fma.rn.f32 	%f78, %f71, 0f32A57060, %f77;
	mov.b32 	%r107, %f74;
	shl.b32 	%r108, %r107, 23;
	mov.b32 	%f79, %r108;
	ex2.approx.ftz.f32 	%f80, %f78;
	mul.f32 	%f81, %f80, %f79;
	add.f32 	%f82, %f70, %f81;
	sub.f32 	%f83, %f147, %f56;
	fma.rn.f32 	%f84, %f83, 0f3BBB989D, 0f3F000000;
	cvt.sat.f32.f32 	%f85, %f84;
	fma.rm.f32 	%f86, %f85, %f61, %f60;
	add.f32 	%f87, %f86, 0fCB40007F;
	neg.f32 	%f88, %f87;
	fma.rn.f32 	%f89, %f83, 0f3FB8AA3B, %f88;
	fma.rn.f32 	%f90, %f83, 0f32A57060, %f89;
	mov.b32 	%r109, %f86;
	shl.b32 	%r110, %r109, 23;
	mov.b32 	%f91, %r110;
	ex2.approx.ftz.f32 	%f92, %f90;
	mul.f32 	%f93, %f92, %f91;
	add.f32 	%f94, %f82, %f93;
	sub.f32 	%f95, %f146, %f56;
	fma.rn.f32 	%f96, %f95, 0f3BBB989D, 0f3F000000;
	cvt.sat.f32.f32 	%f97, %f96;
	fma.rm.f32 	%f98, %f97, %f61, %f60;
	add.f32 	%f99, %f98, 0fCB40007F;
	neg.f32 	%f100, %f99;
	fma.rn.f32 	%f101, %f95, 0f3FB8AA3B, %f100;
	fma.rn.f32 	%f102, %f95, 0f32A57060, %f101;
	mov.b32 	%r111, %f98;
	shl.b32 	%r112, %r111, 23;
	mov.b32 	%f103, %r112;
	ex2.approx.ftz.f32 	%f104, %f102;
	mul.f32 	%f105, %f104, %f103;
	add.f32 	%f106, %f94, %f105;
	sub.f32 	%f107, %f151, %f56;
	fma.rn.f32 	%f108, %f107, 0f3BBB989D, 0f3F000000;
	cvt.sat.f32.f32 	%f109, %f108;
	fma.rm.f32 	%f110, %f109, %f61, %f60;
	add.f32 	%f111, %f110, 0fCB40007F;
	neg.f32 	%f112, %f111;
	fma.rn.f32 	%f113, %f107, 0f3FB8AA3B, %f112;
	fma.rn.f32 	%f114, %f107, 0f32A57060, %f113;
	mov.b32 	%r113, %f110;
	shl.b32 	%r114, %r113, 23;
	mov.b32 	%f115, %r114;
	ex2.approx.ftz.f32 	%f116, %f114;
	mul.f32 	%f117, %f116, %f115;
	add.f32 	%f118, %f106, %f117;
	sub.f32 	%f119, %f150, %f56;
	fma.rn.f32 	%f120, %f119, 0f3BBB989D, 0f3F000000;
	cvt.sat.f32.f32 	%f121, %f120;
	fma.rm.f32 	%f122, %f121, %f61, %f60;
	add.f32 	%f123, %f122, 0fCB40007F;
	neg.f32 	%f124, %f123;
	fma.rn.f32 	%f125, %f119, 0f3FB8AA3B, %f124;
	fma.rn.f32 	%f126, %f119, 0f32A57060, %f125;
	mov.b32 	%r115, %f122;
	shl.b32 	%r116, %r115, 23;
	mov.b32 	%f127, %r116;
	ex2.approx.ftz.f32 	%f128, %f126;
	mul.f32 	%f129, %f128, %f127;
	add.f32 	%f130, %f118, %f129;
	mov.b32 	%r117, %f130;
	shfl.sync.bfly.b32	%r118|%p27, %r117, 16, 31, -1;
	mov.b32 	%f131, %r118;
	add.f32 	%f132, %f130, %f131;
	mov.b32 	%r119, %f132;
	shfl.sync.bfly.b32	%r120|%p28, %r119, 8, 31, -1;
	mov.b32 	%f133, %r120;
	add.f32 	%f134, %f132, %f133;
	mov.b32 	%r121, %f134;
	shfl.sync.bfly.b32	%r122|%p29, %r121, 4, 31, -1;
	mov.b32 	%f135, %r122;
	add.f32 	%f136, %f134, %f135;
	mov.b32 	%r123, %f136;
	shfl.sync.bfly.b32	%r124|%p30, %r123, 2, 31, -1;
	mov.b32 	%f137, %r124;
	add.f32 	%f138, %f136, %f137;
	mov.b32 	%r125, %f138;
	shfl.sync.bfly.b32	%r126|%p31, %r125, 1, 31, -1;
	mov.b32 	%f139, %r126;
	add.f32 	%f140, %f138, %f139;
	div.rn.f32 	%f24, %f69, %f140;
	div.rn.f32 	%f25, %f81, %f140;
	div.rn.f32 	%f26, %f93, %f140;
	div.rn.f32 	%f27, %f105, %f140;
	div.rn.f32 	%f28, %f117, %f140;
	div.rn.f32 	%f29, %f129, %f140;
	mul.lo.s64 	%rd13, %rd61, %rd25;
	@%p21 bra 	$L__BB327_18;
	add.s64 	%rd43, %rd13, %rd5;
	shr.u64 	%rd44, %rd43, 63;
	add.s64 	%rd45, %rd43, %rd44;
	shl.b64 	%rd46, %rd45, 2;
	and.b64  	%rd47, %rd46, -8;
	add.s64 	%rd48, %rd3, %rd47;
	st.global.v2.f32 	[%rd48], {%f24, %f25};
$L__BB327_18:
	setp.le.s64 	%p32, %rd27, %rd6;
	@%p32 bra 	$L__BB327_20;
	add.s64 	%rd49, %rd13, %rd6;
	shr.u64 	%rd50, %rd49, 63;
	add.s64 	%rd51, %rd49, %rd50;
	shl.b64 	%rd52, %rd51, 2;
	and.b64  	%rd53, %rd52, -8;
	add.s64 	%rd54, %rd3, %rd53;
	st.global.v2.f32 	[%rd54], {%f26, %f27};
$L__BB327_20:
	setp.le.s64 	%p33, %rd27, %rd7;
	@%p33 bra 	$L__BB327_22;
	add.s64 	%rd55, %rd13, %rd7;
	shr.u64 	%rd56, %rd55, 63;
	add.s64 	%rd57, %rd55, %rd56;
	shl.b64 	%rd58, %rd57, 2;
	and.b64  	%rd59, %rd58, -8;
	add.s64 	%rd60, %rd3, %rd59;
	st.global.v2.f32 	[%rd60], {%f28, %f29};
$L__BB327_22:
	add.s64 	%rd61, %rd61, %rd8;
	setp.lt.s64 	%p34, %rd61, %rd26;
	@%p34 bra 	$L__BB327_4;
$L__BB327_23:
	ret;

}
	// .globl	_Z15SoftmaxWarpImplI22BroadcastScaleMaskLoadIffbLm3EiE11DirectStoreIffEfLi2ELi8ELi32ELi1ELb0EL9Algorithm0EEvT_T0_ll
.visible .entry _Z15SoftmaxWarpImplI22BroadcastScaleMaskLoadIffbLm3EiE11DirectStoreIffEfLi2ELi8ELi32ELi1ELb0EL9Algorithm0EEvT_T0_ll(
	.param .align 8 .b8 _Z15SoftmaxWarpImplI22BroadcastScaleMaskLoadIffbLm3EiE11DirectStoreIffEfLi2ELi8ELi32ELi1ELb0EL9Algorithm0EEvT_T0_ll_param_0[112],
	.param .align 8 .b8 _Z15SoftmaxWarpImplI22BroadcastScaleMaskLoadIffbLm3EiE11DirectStoreIffEfLi2ELi8ELi32ELi1ELb0EL9Algorithm0EEvT_T0_ll_param_1[16],
	.param .u64 _Z15SoftmaxWarpImplI22BroadcastScaleMaskLoadIffbLm3EiE11DirectStoreIffEfLi2ELi8ELi32ELi1ELb0EL9Algorithm0EEvT_T0_ll_param_2,
	.param .u64 _Z15SoftmaxWarpImplI22BroadcastScaleMaskLoadIffbLm3EiE11DirectStoreIffEfLi2ELi8ELi32ELi1ELb0EL9Algorithm0EEvT_T0_ll_param_3
)
{
	.reg .pred 	%p<34>;
	.reg .b16 	%rs<17>;
	.reg .b32 	%r<145>;
	.reg .b32 	%f<167>;
	.reg .b64 	%rd<72>;

	ld.param.u64 	%rd25, [_Z15SoftmaxWarpImplI22BroadcastScaleMaskLoadIffbLm3EiE11DirectStoreIffEfLi2ELi8ELi32ELi1ELb0EL9Algorithm0EEvT_T0_ll_param_1+8];
	ld.param.u64 	%rd24, [_Z15SoftmaxWarpImplI22BroadcastScaleMaskLoadIffbLm3EiE11DirectStoreIffEfLi2ELi8ELi32ELi1ELb0EL9Algorithm0EEvT_T0_ll_param_1];
	ld.param.v2.f32 	{%f15, %f16}, [_Z15SoftmaxWarpImplI22BroadcastScaleMaskLoadIffbLm3EiE11DirectStoreIffEfLi2ELi8ELi32ELi1ELb0EL9Algorithm0EEvT_T0_ll_param_0+104];
	ld.param.u64 	%rd23, [_Z15SoftmaxWarpImplI22BroadcastScaleMaskLoadIffbLm3EiE11DirectStoreIffEfLi2ELi8ELi32ELi1ELb0EL9Algorithm0EEvT_T0_ll_param_0+96];
	ld.param.u32 	%r14, [_Z15SoftmaxWarpImplI22BroadcastScaleMaskLoadIffbLm3EiE11DirectStoreIffEfLi2ELi8ELi32ELi1ELb0EL9Algorithm0EEvT_T0_ll_param_0+80];
	ld.param.v2.u32 	{%r12, %r13}, [_Z15SoftmaxWarpImplI22BroadcastScaleMaskLoadIffbLm3EiE11DirectStoreIffEfLi2ELi8ELi32ELi1ELb0EL9Algorithm0EEvT_T0_ll_param_0+72];
	ld.param.v2.u32 	{%r9, %r10}, [_Z15SoftmaxWarpImplI22BroadcastScaleMaskLoadIffbLm3EiE11DirectStoreIffEfLi2ELi8ELi32ELi1ELb0EL9Algorithm0EEvT_T0_ll_param_0+48];
	ld.param.u64 	%rd19, [_Z15SoftmaxWarpImplI22BroadcastScaleMaskLoadIffbLm3EiE11DirectStoreIffEfLi2ELi8ELi32ELi1ELb0EL9Algorithm0EEvT_T0_ll_param_0+32];
	ld.param.u64 	%rd18, [_Z15SoftmaxWarpImplI22BroadcastScaleMaskLoadIffbLm3EiE11DirectStoreIffEfLi2ELi8ELi32ELi1ELb0EL9Algorithm0EEvT_T0_ll_param_0+24];
	ld.param.u64 	%rd17, [_Z15SoftmaxWarpImplI22BroadcastScaleMaskLoadIffbLm3EiE11DirectStoreIffEfLi2ELi8ELi32ELi1ELb0EL9Algorithm0EEvT_T0_ll_param_0+16];
	ld.param.u64 	%rd16, [_Z15SoftmaxWarpImplI22BroadcastScaleMaskLoadIffbLm3EiE11DirectStoreIffEfLi2ELi8ELi32ELi1ELb0EL9Algorithm0EEvT_T0_ll_param_0+8];
	ld.param.u64 	%rd15, [_Z15SoftmaxWarpImplI22BroadcastScaleMaskLoadIffbLm3EiE11DirectStoreIffEfLi2ELi8ELi32ELi1ELb0EL9Algorithm0EEvT_T0_ll_param_0];
	ld.param.u64 	%rd26, [_Z15SoftmaxWarpImplI22BroadcastScaleMaskLoadIffbLm3EiE11DirectStoreIffEfLi2ELi8ELi32ELi1ELb0EL9Algorithm0EEvT_T0_ll_param_2];
	ld.param.u64 	%rd27, [_Z15SoftmaxWarpImplI22BroadcastScaleMaskLoadIffbLm3EiE11DirectStoreIffEfLi2ELi8ELi32ELi1ELb0EL9Algorithm0EEvT_T0_ll_param_3];
	cvta.to.global.u64 	%rd1, %rd15;
	cvta.to.global.u64 	%rd2, %rd16;
	setp.lt.s64 	%p1, %rd27, 257;
	@%p1 bra 	$L__BB328_2;
	mov.u64 	%rd28, $str;
	cvta.global.u64 	%rd29, %rd28;
	mov.u64 	%rd30, $str$1;
	cvta.global.u64 	%rd31, %rd30;
	mov.u64 	%rd32, __unnamed_319;
	cvta.global.u64 	%rd33, %rd32;
	{ // callseq 318, 0
	.param .b64 param0;
	st.param.b64 	[param0], %rd29;
	.param .b64 param1;
	st.param.b64 	[param1], %rd31;
	.param .b32 param2;
	st.param.b32 	[param2], 254;
	.param .b64 param3;
	st.param.b64 	[param3], %rd33;
	.param .b64 param4;
	st.param.b64 	[param4], 1;
	call.uni 
	__assertfail, 
	(
	param0, 
	param1, 
	param2, 
	param3, 
	param4
	);
	} // callseq 318
$L__BB328_2:
	mov.u32 	%r25, %ctaid.x;
	mov.u32 	%r26, %ntid.y;
	mov.u32 	%r27, %tid.y;
	mad.lo.s32 	%r28, %r25, %r26, %r27;
	mov.u32 	%r29, %nctaid.x;
	mul.lo.s32 	%r6, %r29, %r26;
	cvt.s64.s32 	%rd71, %r28;
	setp.le.s64 	%p2, %rd26, %rd71;
	@%p2 bra 	$L__BB328_13;
	mov.u32 	%r30, %tid.x;
	shl.b32 	%r31, %r30, 1;
	cvt.u64.u32 	%rd7, %r31;
	cvt.s64.s32 	%rd8, %r6;
	cvt.u32.u64 	%r32, %rd7;
	cvt.u32.u64 	%r34, %rd23;
$L__BB328_4:
	setp.eq.s64 	%p3, %rd19, 1;
	setp.eq.s64 	%p4, %rd18, 1;
	setp.eq.s64 	%p5, %rd17, 1;
	cvt.u32.u64 	%r33, %rd71;
	mad.lo.s32 	%r7, %r34, %r33, %r32;
	div.s32 	%r35, %r7, %r9;
	mul.lo.s32 	%r36, %r35, %r9;
	sub.s32 	%r37, %r7, %r36;
	div.s32 	%r38, %r37, %r10;
	mul.lo.s32 	%r39, %r38, %r10;
	sub.s32 	%r40, %r37, %r39;
	selp.b32 	%r41, 0, %r35, %p5;
	selp.b32 	%r42, 0, %r38, %p4;
	selp.b32 	%r43, 0, %r40, %p3;
	mul.lo.s32 	%r44, %r12, %r41;
	mad.lo.s32 	%r45, %r13, %r42, %r44;
	mad.lo.s32 	%r46, %r14, %r43, %r45;
	shr.u32 	%r47, %r7, 31;
	add.s32 	%r48, %r7, %r47;
	shr.s32 	%r49, %r48, 1;
	mul.wide.s32 	%rd34, %r49, 8;
	add.s64 	%rd10, %rd1, %rd34;
	ld.global.f32 	%f17, [%rd10];
	shr.u32 	%r50, %r46, 31;
	add.s32 	%r51, %r46, %r50;
	shr.s32 	%r52, %r51, 1;
	mul.wide.s32 	%rd35, %r52, 2;
	add.s64 	%rd36, %rd2, %rd35;
	ld.global.v2.u8 	{%rs9, %rs10}, [%rd36];
	setp.eq.s16 	%p6, %rs9, 0;
	mul.f32 	%f18, %f17, %f16;
	selp.f32 	%f3, %f15, %f18, %p6;
	setp.eq.s16 	%p7, %rs10, 0;
	mov.f32 	%f163, %f15;
	@%p7 bra 	$L__BB328_6;
	ld.global.f32 	%f19, [%rd10+4];
	mul.f32 	%f163, %f19, %f16;
$L__BB328_6:
	add.s32 	%r8, %r7, 64;
	div.s32 	%r53, %r8, %r9;
	mul.lo.s32 	%r54, %r53, %r9;
	sub.s32 	%r55, %r8, %r54;
	div.s32 	%r56, %r55, %r10;
	mul.lo.s32 	%r57, %r56, %r10;
	sub.s32 	%r58, %r55, %r57;
	selp.b32 	%r59, 0, %r53, %p5;
	selp.b32 	%r60, 0, %r56, %p4;
	selp.b32 	%r61, 0, %r58, %p3;
	mul.lo.s32 	%r62, %r12, %r59;
	mad.lo.s32 	%r63, %r13, %r60, %r62;
	mad.lo.s32 	%r64, %r14, %r61, %r63;
	shr.u32 	%r65, %r8, 31;
	add.s32 	%r66, %r8, %r65;
	shr.s32 	%r67, %r66, 1;
	mul.wide.s32 	%rd37, %r67, 8;
	add.s64 	%rd11, %rd1, %rd37;
	ld.global.f32 	%f20, [%rd11];
	shr.u32 	%r68, %r64, 31;
	add.s32 	%r69, %r64, %r68;
	shr.s32 	%r70, %r69, 1;
	mul.wide.s32 	%rd38, %r70, 2;
	add.s64 	%rd39, %rd2, %rd38;
	ld.global.v2.u8 	{%rs11, %rs12}, [%rd39];
	setp.eq.s16 	%p11, %rs11, 0;
	mul.f32 	%f21, %f20, %f16;
	selp.f32 	%f6, %f15, %f21, %p11;
	setp.eq.s16 	%p12, %rs12, 0;
	mov.f32 	%f164, %f15;
	@%p12 bra 	$L__BB328_8;
	ld.global.f32 	%f22, [%rd11+4];
	mul.f32 	%f164, %f22, %f16;
$L__BB328_8:
	add.s32 	%r71, %r8, 64;
	div.s32 	%r72, %r71, %r9;
	mul.lo.s32 	%r73, %r72, %r9;
	sub.s32 	%r74, %r71, %r73;
	div.s32 	%r75, %r74, %r10;
	mul.lo.s32 	%r76, %r75, %r10;
	sub.s32 	%r77, %r74, %r76;
	selp.b32 	%r78, 0, %r72, %p5;
	selp.b32 	%r79, 0, %r75, %p4;
	selp.b32 	%r80, 0, %r77, %p3;
	mul.lo.s32 	%r81, %r12, %r78;
	mad.lo.s32 	%r82, %r13, %r79, %r81;
	mad.lo.s32 	%r83, %r14, %r80, %r82;
	shr.u32 	%r84, %r71, 31;
	add.s32 	%r85, %r71, %r84;
	shr.s32 	%r86, %r85, 1;
	mul.wide.s32 	%rd40, %r86, 8;
	add.s64 	%rd12, %rd1, %rd40;
	ld.global.f32 	%f23, [%rd12];
	shr.u32 	%r87, %r83, 31;
	add.s32 	%r88, %r83, %r87;
	shr.s32 	%r89, %r88, 1;
	mul.wide.s32 	%rd41, %r89, 2;
	add.s64 	%rd42, %rd2, %rd41;
	ld.global.v2.u8 	{%rs13, %rs14}, [%rd42];
	setp.eq.s16 	%p16, %rs13, 0;
	mul.f32 	%f24, %f23, %f16;
	selp.f32 	%f9, %f15, %f24, %p16;
	setp.eq.s16 	%p17, %rs14, 0;
	mov.f32 	%f165, %f15;
	@%p17 bra 	$L__BB328_10;
	ld.global.f32 	%f25, [%rd12+4];
	mul.f32 	%f165, %f25, %f16;
$L__BB328_10:
	add.s32 	%r90, %r8, 128;
	div.s32 	%r91, %r90, %r9;
	mul.lo.s32 	%r92, %r91, %r9;
	sub.s32 	%r93, %r90, %r92;
	div.s32 	%r94, %r93, %r10;
	mul.lo.s32 	%r95, %r94, %r10;
	sub.s32 	%r96, %r93, %r95;
	selp.b32 	%r97, 0, %r91, %p5;
	selp.b32 	%r98, 0, %r94, %p4;
	selp.b32 	%r99, 0, %r96, %p3;
	mul.lo.s32 	%r100, %r12, %r97;
	mad.lo.s32 	%r101, %r13, %r98, %r100;
	mad.lo.s32 	%r102, %r14, %r99, %r101;
	shr.u32 	%r103, %r90, 31;
	add.s32 	%r104, %r90, %r103;
	shr.s32 	%r105, %r104, 1;
	mul.wide.s32 	%rd43, %r105, 8;
	add.s64 	%rd13, %rd1, %rd43;
	ld.global.f32 	%f26, [%rd13];
	shr.u32 	%r106, %r102, 31;
	add.s32 	%r107, %r102, %r106;
	shr.s32 	%r108, %r107, 1;
	mul.wide.s32 	%rd44, %r108, 2;
	add.s64 	%rd45, %rd2, %rd44;
	ld.global.v2.u8 	{%rs15, %rs16}, [%rd45];
	setp.eq.s16 	%p21, %rs15, 0;
	mul.f32 	%f27, %f26, %f16;
	selp.f32 	%f12, %f15, %f27, %p21;
	setp.eq.s16 	%p22, %rs16, 0;
	mov.f32 	%f166, %f15;
	@%p22 bra 	$L__BB328_12;
	ld.global.f32 	%f28, [%rd13+4];
	mul.f32 	%f166, %f28, %f16;
$L__BB328_12:
	max.f32 	%f29, %f3, 0fFF800000;
	max.f32 	%f30, %f29, %f163;
	max.f32 	%f31, %f30, %f6;
	max.f32 	%f32, %f31, %f164;
	max.f32 	%f33, %f32, %f9;
	max.f32 	%f34, %f33, %f165;
	max.f32 	%f35, %f34, %f12;
	max.f32 	%f36, %f35, %f166;
	mov.b32 	%r109, %f36;
	shfl.sync.bfly.b32	%r110|%p23, %r109, 16, 31, -1;
	mov.b32 	%f37, %r110;
	max.f32 	%f38, %f36, %f37;
	mov.b32 	%r111, %f38;
	shfl.sync.bfly.b32	%r112|%p24, %r111, 8, 31, -1;
	mov.b32 	%f39, %r112;
	max.f32 	%f40, %f38, %f39;
	mov.b32 	%r113, %f40;
	shfl.sync.bfly.b32	%r114|%p25, %r113, 4, 31, -1;
	mov.b32 	%f41, %r114;
	max.f32 	%f42, %f40, %f41;
	mov.b32 	%r115, %f42;
	shfl.sync.bfly.b32	%r116|%p26, %r115, 2, 31, -1;
	mov.b32 	%f43, %r116;
	max.f32 	%f44, %f42, %f43;
	mov.b32 	%r117, %f44;
	shfl.sync.bfly.b32	%r118|%p27, %r117, 1, 31, -1;
	mov.b32 	%f45, %r118;
	max.f32 	%f46, %f44, %f45;
	sub.f32 	%f47, %f3, %f46;
	fma.rn.f32 	%f48, %f47, 0f3BBB989D, 0f3F000000;
	cvt.sat.f32.f32 	%f49, %f48;
	mov.f32 	%f50, 0f4B400001;
	mov.f32 	%f51, 0f437C0000;
	fma.rm.f32 	%f52, %f49, %f51, %f50;
	add.f32 	%f53, %f52, 0fCB40007F;
	neg.f32 	%f54, %f53;
	fma.rn.f32 	%f55, %f47, 0f3FB8AA3B, %f54;
	fma.rn.f32 	%f56, %f47, 0f32A57060, %f55;
	mov.b32 	%r119, %f52;
	shl.b32 	%r120, %r119, 23;
	mov.b32 	%f57, %r120;
	ex2.approx.ftz.f32 	%f58, %f56;
	mul.f32 	%f59, %f58, %f57;
	add.f32 	%f60, %f59, 0f00000000;
	sub.f32 	%f61, %f163, %f46;
	fma.rn.f32 	%f62, %f61, 0f3BBB989D, 0f3F000000;
	cvt.sat.f32.f32 	%f63, %f62;
	fma.rm.f32 	%f64, %f63, %f51, %f50;
	add.f32 	%f65, %f64, 0fCB40007F;
	neg.f32 	%f66, %f65;
	fma.rn.f32 	%f67, %f61, 0f3FB8AA3B, %f66;
	fma.rn.f32 	%f68, %f61, 0f32A57060, %f67;
	mov.b32 	%r121, %f64;
	shl.b32 	%r122, %r121, 23;
	mov.b32 	%f69, %r122;
	ex2.approx.ftz.f32 	%f70, %f68;
	mul.f32 	%f71, %f70, %f69;
	add.f32 	%f72, %f60, %f71;
	sub.f32 	%f73, %f6, %f46;
	fma.rn.f32 	%f74, %f73, 0f3BBB989D, 0f3F000000;
	cvt.sat.f32.f32 	%f75, %f74;
	fma.rm.f32 	%f76, %f75, %f51, %f50;
	add.f32 	%f77, %f76, 0fCB40007F;
	neg.f32 	%f78, %f77;
	fma.rn.f32 	%f79, %f73, 0f3FB8AA3B, %f78;
	fma.rn.f32 	%f80, %f73, 0f32A57060, %f79;
	mov.b32 	%r123, %f76;
	shl.b32 	%r124, %r123, 23;
	mov.b32 	%f81, %r124;
	ex2.approx.ftz.f32 	%f82, %f80;
	mul.f32 	%f83, %f82, %f81;
	add.f32 	%f84, %f72, %f83;
	sub.f32 	%f85, %f164, %f46;
	fma.rn.f32 	%f86, %f85, 0f3BBB989D, 0f3F000000;
	cvt.sat.f32.f32 	%f87, %f86;
	fma.rm.f32 	%f88, %f87, %f51, %f50;
	add.f32 	%f89, %f88, 0fCB40007F;
	neg.f32 	%f90, %f89;
	fma.rn.f32 	%f91, %f85, 0f3FB8AA3B, %f90;
	fma.rn.f32 	%f92, %f85, 0f32A57060, %f91;
	mov.b32 	%r125, %f88;
	shl.b32 	%r126, %r125, 23;
	mov.b32 	%f93, %r126;
	ex2.approx.ftz.f32 	%f94, %f92;
	mul.f32 	%f95, %f94, %f93;
	add.f32 	%f96, %f84, %f95;
	sub.f32 	%f97, %f9, %f46;
	fma.rn.f32 	%f98, %f97, 0f3BBB989D, 0f3F000000;
	cvt.sat.f32.f32 	%f99, %f98;
	fma.rm.f32 	%f100, %f99, %f51, %f50;
	add.f32 	%f101, %f100, 0fCB40007F;
	neg.f32 	%f102, %f101;
	fma.rn.f32 	%f103, %f97, 0f3FB8AA3B, %f102;
	fma.rn.f32 	%f104, %f97, 0f32A57060, %f103;
	mov.b32 	%r127, %f100;
	shl.b32 	%r128, %r127, 23;
	mov.b32 	%f105, %r128;
	ex2.approx.ftz.f32 	%f106, %f104;
	mul.f32 	%f107, %f106, %f105;
	add.f32 	%f108, %f96, %f107;
	sub.f32 	%f109, %f165, %f46;
	fma.rn.f32 	%f110, %f109, 0f3BBB989D, 0f3F000000;
	cvt.sat.f32.f32 	%f111, %f110;
	fma.rm.f32 	%f112, %f111, %f51, %f50;
	add.f32 	%f113, %f112, 0fCB40007F;
	neg.f32 	%f114, %f113;
	fma.rn.f32 	%f115, %f109, 0f3FB8AA3B, %f114;
	fma.rn.f32 	%f116, %f109, 0f32A57060, %f115;
	mov.b32 	%r129, %f112;
	shl.b32 	%r130, %r129, 23;
	mov.b32 	%f117, %r130;
	ex2.approx.ftz.f32 	%f118, %f116;
	mul.f32 	%f119, %f118, %f117;
	add.f32 	%f120, %f108, %f119;
	sub.f32 	%f121, %f12, %f46;
	fma.rn.f32 	%f122, %f121, 0f3BBB989D, 0f3F000000;
	cvt.sat.f32.f32 	%f123, %f122;
	fma.rm.f32 	%f124, %f123, %f51, %f50;
	add.f32 	%f125, %f124, 0fCB40007F;
	neg.f32 	%f126, %f125;
	fma.rn.f32 	%f127, %f121, 0f3FB8AA3B, %f126;
	fma.rn.f32 	%f128, %f121, 0f32A57060, %f127;
	mov.b32 	%r131, %f124;
	shl.b32 	%r132, %r131, 23;
	mov.b32 	%f129, %r132;
	ex2.approx.ftz.f32 	%f130, %f128;
	mul.f32 	%f131, %f130, %f129;
	add.f32 	%f132, %f120, %f131;
	sub.f32 	%f133, %f166, %f46;
	fma.rn.f32 	%f134, %f133, 0f3BBB989D, 0f3F000000;
	cvt.sat.f32.f32 	%f135, %f134;
	fma.rm.f32 	%f136, %f135, %f51, %f50;
	add.f32 	%f137, %f136, 0fCB40007F;
	neg.f32 	%f138, %f137;
	fma.rn.f32 	%f139, %f133, 0f3FB8AA3B, %f138;
	fma.rn.f32 	%f140, %f133, 0f32A57060, %f139;
	mov.b32 	%r133, %f136;
	shl.b32 	%r134, %r133, 23;
	mov.b32 	%f141, %r134;
	ex2.approx.ftz.f32 	%f142, %f140;
	mul.f32 	%f143, %f142, %f141;
	add.f32 	%f144, %f132, %f143;
	mov.b32 	%r135, %f144;
	shfl.sync.bfly.b32	%r136|%p28, %r135, 16, 31, -1;
	mov.b32 	%f145, %r136;
	add.f32 	%f146, %f144, %f145;
	mov.b32 	%r137, %f146;
	shfl.sync.bfly.b32	%r138|%p29, %r137, 8, 31, -1;
	mov.b32 	%f147, %r138;
	add.f32 	%f148, %f146, %f147;
	mov.b32 	%r139, %f148;
	shfl.sync.bfly.b32	%r140|%p30, %r139, 4, 31, -1;
	mov.b32 	%f149, %r140;
	add.f32 	%f150, %f148, %f149;
	mov.b32 	%r141, %f150;
	shfl.sync.bfly.b32	%r142|%p31, %r141, 2, 31, -1;
	mov.b32 	%f151, %r142;
	add.f32 	%f152, %f150, %f151;
	mov.b32 	%r143, %f152;
	shfl.sync.bfly.b32	%r144|%p32, %r143, 1, 31, -1;
	mov.b32 	%f153, %r144;
	add.f32 	%f154, %f152, %f153;
	div.rn.f32 	%f155, %f59, %f154;
	div.rn.f32 	%f156, %f71, %f154;
	div.rn.f32 	%f157, %f83, %f154;
	div.rn.f32 	%f158, %f95, %f154;
	div.rn.f32 	%f159, %f107, %f154;
	div.rn.f32 	%f160, %f119, %f154;
	div.rn.f32 	%f161, %f131, %f154;
	div.rn.f32 	%f162, %f143, %f154;
	mad.lo.s64 	%rd46, %rd71, %rd25, %rd7;
	shr.u64 	%rd47, %rd46, 63;
	add.s64 	%rd48, %rd46, %rd47;
	cvta.to.global.u64 	%rd49, %rd24;
	shl.b64 	%rd50, %rd48, 2;
	and.b64  	%rd51, %rd50, -8;
	add.s64 	%rd52, %rd49, %rd51;
	st.global.v2.f32 	[%rd52], {%f155, %f156};
	add.s64 	%rd53, %rd46, 64;
	shr.u64 	%rd54, %rd53, 63;
	add.s64 	%rd55, %rd53, %rd54;
	shl.b64 	%rd56, %rd55, 2;
	and.b64  	%rd57, %rd56, -8;
	add.s64 	%rd58, %rd49, %rd57;
	st.global.v2.f32 	[%rd58], {%f157, %f158};
	add.s64 	%rd59, %rd46, 128;
	shr.u64 	%rd60, %rd59, 63;
	add.s64 	%rd61, %rd59, %rd60;
	shl.b64 	%rd62, %rd61, 2;
	and.b64  	%rd63, %rd62, -8;
	add.s64 	%rd64, %rd49, %rd63;
	st.global.v2.f32 	[%rd64], {%f159, %f160};
	add.s64 	%rd65, %rd46, 192;
	shr.u64 	%rd66, %rd65, 63;
	add.s64 	%rd67, %rd65, %rd66;
	shl.b64 	%rd68, %rd67, 2;
	and.b64  	%rd69, %rd68, -8;
	add.s64 	%rd70, %rd49, %rd69;
	st.global.v2.f32 	[%rd70], {%f161, %f162};
	add.s64 	%rd71, %rd71, %rd8;
	setp.lt.s64 	%p33, %rd71, %rd26;
	@%p33 bra 	$L__BB328_4;
$L__BB328_13:
	ret;

}
	// .globl	_Z15SoftmaxWarpImplI22BroadcastScaleMaskLoadIffbLm3EiE11DirectStoreIffEfLi2ELi8ELi32ELi1ELb1EL9Algorithm0EEvT_T0_ll
.visible .entry _Z15SoftmaxWarpImplI22BroadcastScaleMaskLoadIffbLm3EiE11DirectStoreIffEfLi2ELi8ELi32ELi1ELb1EL9Algorithm0EEvT_T0_ll(
	.param .align 8 .b8 _Z15SoftmaxWarpImplI22BroadcastScaleMaskLoadIffbLm3EiE11DirectStoreIffEfLi2ELi8ELi32ELi1ELb1EL9Algorithm0EEvT_T0_ll_param_0[112],
	.param .align 8 .b8 _Z15SoftmaxWarpImplI22BroadcastScaleMaskLoadIffbLm3EiE11DirectStoreIffEfLi2ELi8ELi32ELi1ELb1EL9Algorithm0EEvT_T0_ll_param_1[16],
	.param .u64 _Z15SoftmaxWarpImplI22BroadcastScaleMaskLoadIffbLm3EiE11DirectStoreIffEfLi2ELi8ELi32ELi1ELb1EL9Algorithm0EEvT_T0_ll_param_2,
	.param .u64 _Z15SoftmaxWarpImplI22BroadcastScaleMaskLoadIffbLm3EiE11DirectStoreIffEfLi2ELi8ELi32ELi1ELb1EL9Algorithm0EEvT_T0_ll_param_3
)
{
	.reg .pred 	%p<42>;
	.reg .b16 	%rs<17>;
	.reg .b32 	%r<152>;
	.reg .b32 	%f<195>;
	.reg .b64 	%rd<75>;

	ld.param.u64 	%rd29, [_Z15SoftmaxWarpImplI22BroadcastScaleMaskLoadIffbLm3EiE11DirectStoreIffEfLi2ELi8ELi32ELi1ELb1EL9Algorithm0EEvT_T0_ll_param_1+8];
	ld.param.v2.f32 	{%f39, %f40}, [_Z15SoftmaxWarpImplI22BroadcastScaleMaskLoadIffbLm3EiE11DirectStoreIffEfLi2ELi8ELi32ELi1ELb1EL9Algorithm0EEvT_T0_ll_param_0+104];
	ld.param.u64 	%rd27, [_Z15SoftmaxWarpImplI22BroadcastScaleMaskLoadIffbLm3EiE11DirectStoreIffEfLi2ELi8ELi32ELi1ELb1EL9Algorithm0EEvT_T0_ll_param_0+96];
	ld.param.u32 	%r13, [_Z15SoftmaxWarpImplI22BroadcastScaleMaskLoadIffbLm3EiE11DirectStoreIffEfLi2ELi8ELi32ELi1ELb1EL9Algorithm0EEvT_T0_ll_param_0+80];
	ld.param.v2.u32 	{%r11, %r12}, [_Z15SoftmaxWarpImplI22BroadcastScaleMaskLoadIffbLm3EiE11DirectStoreIffEfLi2ELi8ELi32ELi1ELb1EL9Algorithm0EEvT_T0_ll_param_0+72];
	ld.param.v2.u32 	{%r8, %r9}, [_Z15SoftmaxWarpImplI22BroadcastScaleMaskLoadIffbLm3EiE11DirectStoreIffEfLi2ELi8ELi32ELi1ELb1EL9Algorithm0EEvT_T0_ll_param_0+48];
	ld.param.u64 	%rd23, [_Z15SoftmaxWarpImplI22BroadcastScaleMaskLoadIffbLm3EiE11DirectStoreIffEfLi2ELi8ELi32ELi1ELb1EL9Algorithm0EEvT_T0_ll_param_0+32];
	ld.param.u64 	%rd22, [_Z15SoftmaxWarpImplI22BroadcastScaleMaskLoadIffbLm3EiE11DirectStoreIffEfLi2ELi8ELi32ELi1ELb1EL9Algorithm0EEvT_T0_ll_param_0+24];
	ld.param.u64 	%rd21, [_Z15SoftmaxWarpImplI22BroadcastScaleMaskLoadIffbLm3EiE11DirectStoreIffEfLi2ELi8ELi32ELi1ELb1EL9Algorithm0EEvT_T0_ll_param_0+16];
	ld.param.u64 	%rd28, [_Z15SoftmaxWarpImplI22BroadcastScaleMaskLoadIffbLm3EiE11DirectStoreIffEfLi2ELi8ELi32ELi1ELb1EL9Algorithm0EEvT_T0_ll_param_1];
	ld.param.u64 	%rd20, [_Z15SoftmaxWarpImplI22BroadcastScaleMaskLoadIffbLm3EiE11DirectStoreIffEfLi2ELi8ELi32ELi1ELb1EL9Algorithm0EEvT_T0_ll_param_0+8];
	ld.param.u64 	%rd19, [_Z15SoftmaxWarpImplI22BroadcastScaleMaskLoadIffbLm3EiE11DirectStoreIffEfLi2ELi8ELi32ELi1ELb1EL9Algorithm0EEvT_T0_ll_param_0];
	ld.param.u64 	%rd30, [_Z15SoftmaxWarpImplI22BroadcastScaleMaskLoadIffbLm3EiE11DirectStoreIffEfLi2ELi8ELi32ELi1ELb1EL9Algorithm0EEvT_T0_ll_param_2];
	ld.param.u64 	%rd31, [_Z15SoftmaxWarpImplI22BroadcastScaleMaskLoadIffbLm3EiE11DirectStoreIffEfLi2ELi8ELi32ELi1ELb1EL9Algorithm0EEvT_T0_ll_param_3];
	cvta.to.global.u64 	%rd1, %rd19;
	cvta.to.global.u64 	%rd2, %rd20;
	cvta.to.global.u64 	%rd5, %rd28;
	setp.lt.s64 	%p1, %rd31, 257;
	@%p1 bra 	$L__BB329_2;
	mov.u64 	%rd32, $str;
	cvta.global.u64 	%rd33, %rd32;
	mov.u64 	%rd34, $str$1;
	cvta.global.u64 	%rd35, %rd34;
	mov.u64 	%rd36, __unnamed_320;
	cvta.global.u64 	%rd37, %rd36;
	{ // callseq 319, 0
	.param .b64 param0;
	st.param.b64 	[param0], %rd33;
	.param .b64 param1;
	st.param.b64 	[param1], %rd35;
	.param .b32 param2;
	st.param.b32 	[param2], 254;
	.param .b64 param3;
	st.param.b64 	[param3], %rd37;
	.param .b64 param4;
	st.param.b64 	[param4], 1;
	call.uni 
	__assertfail, 
	(
	param0, 
	param1, 
	param2, 
	param3, 
	param4
	);
	} // callseq 319
$L__BB329_2:
	mov.u32 	%r24, %ctaid.x;
	mov.u32 	%r25, %ntid.y;
	mov.u32 	%r26, %tid.y;
	mad.lo.s32 	%r27, %r24, %r25, %r26;
	mov.u32 	%r28, %nctaid.x;
	mul.lo.s32 	%r6, %r28, %r25;
	cvt.s64.s32 	%rd74, %r27;
	setp.le.s64 	%p2, %rd30, %rd74;
	@%p2 bra 	$L__BB329_29;
	mov.u32 	%r29, %tid.x;
	shl.b32 	%r30, %r29, 1;
	cvt.u64.u32 	%rd7, %r30;
	add.s32 	%r31, %r30, 64;
	cvt.u64.u32 	%rd8, %r31;
	add.s32 	%r32, %r30, 128;
	cvt.u64.u32 	%rd9, %r32;
	add.s32 	%r33, %r30, 192;
	cvt.u64.u32 	%rd10, %r33;
	cvt.s64.s32 	%rd11, %r6;
	cvt.u32.u64 	%r35, %rd27;
	cvt.u32.u64 	%r36, %rd7;
$L__BB329_4:
	setp.le.s64 	%p3, %rd31, %rd7;
	cvt.u32.u64 	%r34, %rd74;
	mul.lo.s32 	%r7, %r35, %r34;
	mov.f32 	%f180, 0fFF800000;
	mov.f32 	%f181, %f180;
	mov.f32 	%f186, %f180;
	@%p3 bra 	$L__BB329_8;
	setp.eq.s64 	%p4, %rd23, 1;
	setp.eq.s64 	%p5, %rd22, 1;
	setp.eq.s64 	%p6, %rd21, 1;
	add.s32 	%r37, %r36, %r7;
	div.s32 	%r38, %r37, %r8;
	mul.lo.s32 	%r39, %r38, %r8;
	sub.s32 	%r40, %r37, %r39;
	div.s32 	%r41, %r40, %r9;
	mul.lo.s32 	%r42, %r41, %r9;
	sub.s32 	%r43, %r40, %r42;
	selp.b32 	%r44, 0, %r38, %p6;
	selp.b32 	%r45, 0, %r41, %p5;
	selp.b32 	%r46, 0, %r43, %p4;
	mul.lo.s32 	%r47, %r11, %r44;
	mad.lo.s32 	%r48, %r12, %r45, %r47;
	mad.lo.s32 	%r49, %r13, %r46, %r48;
	shr.u32 	%r50, %r37, 31;
	add.s32 	%r51, %r37, %r50;
	shr.s32 	%r52, %r51, 1;
	mul.wide.s32 	%rd38, %r52, 8;
	add.s64 	%rd13, %rd1, %rd38;
	ld.global.f32 	%f42, [%rd13];
	shr.u32 	%r53, %r49, 31;
	add.s32 	%r54, %r49, %r53;
	shr.s32 	%r55, %r54, 1;
	mul.wide.s32 	%rd39, %r55, 2;
	add.s64 	%rd40, %rd2, %rd39;
	ld.global.v2.u8 	{%rs9, %rs10}, [%rd40];
	setp.eq.s16 	%p7, %rs9, 0;
	mul.f32 	%f43, %f42, %f40;
	selp.f32 	%f181, %f39, %f43, %p7;
	setp.eq.s16 	%p8, %rs10, 0;
	mov.f32 	%f180, %f39;
	@%p8 bra 	$L__BB329_7;
	ld.global.f32 	%f44, [%rd13+4];
	mul.f32 	%f180, %f44, %f40;
$L__BB329_7:
	max.f32 	%f45, %f181, 0fFF800000;
	max.f32 	%f186, %f45, %f180;
$L__BB329_8:
	setp.le.s64 	%p9, %rd31, %rd8;
	mov.f32 	%f184, 0fFF800000;
	mov.f32 	%f185, %f184;
	@%p9 bra 	$L__BB329_12;
	cvt.u32.u64 	%r56, %rd8;
	setp.eq.s64 	%p10, %rd23, 1;
	setp.eq.s64 	%p11, %rd22, 1;
	setp.eq.s64 	%p12, %rd21, 1;
	add.s32 	%r57, %r56, %r7;
	div.s32 	%r58, %r57, %r8;
	mul.lo.s32 	%r59, %r58, %r8;
	sub.s32 	%r60, %r57, %r59;
	div.s32 	%r61, %r60, %r9;
	mul.lo.s32 	%r62, %r61, %r9;
	sub.s32 	%r63, %r60, %r62;
	selp.b32 	%r64, 0, %r58, %p12;
	selp.b32 	%r65, 0, %r61, %p11;
	selp.b32 	%r66, 0, %r63, %p10;
	mul.lo.s32 	%r67, %r11, %r64;
	mad.lo.s32 	%r68, %r12, %r65, %r67;
	mad.lo.s32 	%r69, %r13, %r66, %r68;
	shr.u32 	%r70, %r57, 31;
	add.s32 	%r71, %r57, %r70;
	shr.s32 	%r72, %r71, 1;
	mul.wide.s32 	%rd41, %r72, 8;
	add.s64 	%rd14, %rd1, %rd41;
	ld.global.f32 	%f47, [%rd14];
	shr.u32 	%r73, %r69, 31;
	add.s32 	%r74, %r69, %r73;
	shr.s32 	%r75, %r74, 1;
	mul.wide.s32 	%rd42, %r75, 2;
	add.s64 	%rd43, %rd2, %rd42;
	ld.global.v2.u8 	{%rs11, %rs12}, [%rd43];
	setp.eq.s16 	%p13, %rs11, 0;
	mul.f32 	%f48, %f47, %f40;
	selp.f32 	%f185, %f39, %f48, %p13;
	setp.eq.s16 	%p14, %rs12, 0;
	mov.f32 	%f184, %f39;
	@%p14 bra 	$L__BB329_11;
	ld.global.f32 	%f49, [%rd14+4];
	mul.f32 	%f184, %f49, %f40;
$L__BB329_11:
	max.f32 	%f50, %f186, %f185;
	max.f32 	%f186, %f50, %f184;
$L__BB329_12:
	setp.le.s64 	%p15, %rd31, %rd9;
	mov.f32 	%f188, 0fFF800000;
	mov.f32 	%f189, %f188;
	@%p15 bra 	$L__BB329_16;
	cvt.u32.u64 	%r76, %rd9;
	setp.eq.s64 	%p16, %rd23, 1;
	setp.eq.s64 	%p17, %rd22, 1;
	setp.eq.s64 	%p18, %rd21, 1;
	add.s32 	%r77, %r76, %r7;
	div.s32 	%r78, %r77, %r8;
	mul.lo.s32 	%r79, %r78, %r8;
	sub.s32 	%r80, %r77, %r79;
	div.s32 	%r81, %r80, %r9;
	mul.lo.s32 	%r82, %r81, %r9;
	sub.s32 	%r83, %r80, %r82;
	selp.b32 	%r84, 0, %r78, %p18;
	selp.b32 	%r85, 0, %r81, %p17;
	selp.b32 	%r86, 0, %r83, %p16;
	mul.lo.s32 	%r87, %r11, %r84;
	mad.lo.s32 	%r88, %r12, %r85, %r87;
	mad.lo.s32 	%r89, %r13, %r86, %r88;
	shr.u32 	%r90, %r77, 31;
	add.s32 	%r91, %r77, %r90;
	shr.s32 	%r92, %r91, 1;
	mul.wide.s32 	%rd44, %r92, 8;
	add.s64 	%rd15, %rd1, %rd44;
	ld.global.f32 	%f52, [%rd15];
	shr.u32 	%r93, %r89, 31;
	add.s32 	%r94, %r89, %r93;
	shr.s32 	%r95, %r94, 1;
	mul.wide.s32 	%rd45, %r95, 2;
	add.s64 	%rd46, %rd2, %rd45;
	ld.global.v2.u8 	{%rs13, %rs14}, [%rd46];
	setp.eq.s16 	%p19, %rs13, 0;
	mul.f32 	%f53, %f52, %f40;
	selp.f32 	%f189, %f39, %f53, %p19;
	setp.eq.s16 	%p20, %rs14, 0;
	mov.f32 	%f188, %f39;
	@%p20 bra 	$L__BB329_15;
	ld.global.f32 	%f54, [%rd15+4];
	mul.f32 	%f188, %f54, %f40;
$L__BB329_15:
	max.f32 	%f55, %f186, %f189;
	max.f32 	%f186, %f55, %f188;
$L__BB329_16:
	setp.le.s64 	%p21, %rd31, %rd10;
	mov.f32 	%f192, 0fFF800000;
	mov.f32 	%f193, %f192;
	@%p21 bra 	$L__BB329_20;
	cvt.u32.u64 	%r96, %rd10;
	setp.eq.s64 	%p22, %rd23, 1;
	setp.eq.s64 	%p23, %rd22, 1;
	setp.eq.s64 	%p24, %rd21, 1;
	add.s32 	%r97, %r96, %r7;
	div.s32 	%r98, %r97, %r8;
	mul.lo.s32 	%r99, %r98, %r8;
	sub.s32 	%r100, %r97, %r99;
	div.s32 	%r101, %r100, %r9;
	mul.lo.s32 	%r102, %r101, %r9;
	sub.s32 	%r103, %r100, %r102;
	selp.b32 	%r104, 0, %r98, %p24;
	selp.b32 	%r105, 0, %r101, %p23;
	selp.b32 	%r106, 0, %r103, %p22;
	mul.lo.s32 	%r107, %r11, %r104;
	mad.lo.s32 	%r108, %r12, %r105, %r107;
	mad.lo.s32 	%r109, %r13, %r106, %r108;
	shr.u32 	%r110, %r97, 31;
	add.s32 	%r111, %r97, %r110;
	shr.s32 	%r112, %r111, 1;
	mul.wide.s32 	%rd47, %r112, 8;
	add.s64 	%rd16, %rd1, %rd47;
	ld.global.f32 	%f57, [%rd16];
	shr.u32 	%r113, %r109, 31;
	add.s32 	%r114, %r109, %r113;
	shr.s32 	%r115, %r114, 1;
	mul.wide.s32 	%rd48, %r115, 2;
	add.s64 	%rd49, %rd2, %rd48;
	ld.global.v2.u8 	{%rs15, %rs16}, [%rd49];
	setp.eq.s16 	%p25, %rs15, 0;
	mul.f32 	%f58, %f57, %f40;
	selp.f32 	%f193, %f39, %f58, %p25;
	setp.eq.s16 	%p26, %rs16, 0;
	mov.f32 	%f192, %f39;
	@%p26 bra 	$L__BB329_19;
	ld.global.f32 	%f59, [%rd16+4];
	mul.f32 	%f192, %f59, %f40;
$L__BB329_19:
	max.f32 	%f60, %f186, %f193;
	max.f32 	%f186, %f60, %f192;
$L__BB329_20:
	setp.le.s64 	%p27, %rd31, %rd7;
	mov.b32 	%r116, %f186;
	shfl.sync.bfly.b32	%r117|%p28, %r116, 16, 31, -1;
	mov.b32 	%f61, %r117;
	max.f32 	%f62, %f186, %f61;
	mov.b32 	%r118, %f62;
	shfl.sync.bfly.b32	%r119|%p29, %r118, 8, 31, -1;
	mov.b32 	%f63, %r119;
	max.f32 	%f64, %f62, %f63;
	mov.b32 	%r120, %f64;
	shfl.sync.bfly.b32	%r121|%p30, %r120, 4, 31, -1;
	mov.b32 	%f65, %r121;
	max.f32 	%f66, %f64, %f65;
	mov.b32 	%r122, %f66;
	shfl.sync.bfly.b32	%r123|%p31, %r122, 2, 31, -1;
	mov.b32 	%f67, %r123;
	max.f32 	%f68, %f66, %f67;
	mov.b32 	%r124, %f68;
	shfl.sync.bfly.b32	%r125|%p32, %r124, 1, 31, -1;
	mov.b32 	%f69, %r125;
	max.f32 	%f70, %f68, %f69;
	sub.f32 	%f71, %f181, %f70;
	fma.rn.f32 	%f72, %f71, 0f3BBB989D, 0f3F000000;
	cvt.sat.f32.f32 	%f73, %f72;
	mov.f32 	%f74, 0f4B400001;
	mov.f32 	%f75, 0f437C0000;
	fma.rm.f32 	%f76, %f73, %f75, %f74;
	add.f32 	%f77, %f76, 0fCB40007F;
	neg.f32 	%f78, %f77;
	fma.rn.f32 	%f79, %f71, 0f3FB8AA3B, %f78;
	fma.rn.f32 	%f80, %f71, 0f32A57060, %f79;
	mov.b32 	%r126, %f76;
	shl.b32 	%r127, %r126, 23;
	mov.b32 	%f81, %r127;
	ex2.approx.ftz.f32 	%f82, %f80;
	mul.f32 	%f83, %f82, %f81;
	add.f32 	%f84, %f83, 0f00000000;
	sub.f32 	%f85, %f180, %f70;
	fma.rn.f32 	%f86, %f85, 0f3BBB989D, 0f3F000000;
	cvt.sat.f32.f32 	%f87, %f86;
	fma.rm.f32 	%f88, %f87, %f75, %f74;
	add.f32 	%f89, %f88, 0fCB40007F;
	neg.f32 	%f90, %f89;
	fma.rn.f32 	%f91, %f85, 0f3FB8AA3B, %f90;
	fma.rn.f32 	%f92, %f85, 0f32A57060, %f91;
	mov.b32 	%r128, %f88;
	shl.b32 	%r129, %r128, 23;
	mov.b32 	%f93, %r129;
	ex2.approx.ftz.f32 	%f94, %f92;
	mul.f32 	%f95, %f94, %f93;
	add.f32 	%f96, %f84, %f95;
	sub.f32 	%f97, %f185, %f70;
	fma.rn.f32 	%f98, %f97, 0f3BBB989D, 0f3F000000;
	cvt.sat.f32.f32 	%f99, %f98;
	fma.rm.f32 	%f100, %f99, %f75, %f74;
	add.f32 	%f101, %f100, 0fCB40007F;
	neg.f32 	%f102, %f101;
	fma.rn.f32 	%f103, %f97, 0f3FB8AA3B, %f102;
	fma.rn.f32 	%f104, %f97, 0f32A57060, %f103;
	mov.b32 	%r130, %f100;
	shl.b32 	%r131, %r130, 23;
	mov.b32 	%f105, %r131;
	ex2.approx.ftz.f32 	%f106, %f104;
	mul.f32 	%f107, %f106, %f105;
	add.f32 	%f108, %f96, %f107;
	sub.f32 	%f109, %f184, %f70;
	fma.rn.f32 	%f110, %f109, 0f3BBB989D, 0f3F000000;
	cvt.sat.f32.f32 	%f111, %f110;
	fma.rm.f32 	%f112, %f111, %f75, %f74;
	add.f32 	%f113, %f112, 0fCB40007F;
	neg.f32 	%f114, %f113;
	fma.rn.f32 	%f115, %f109, 0f3FB8AA3B, %f114;
	fma.rn.f32 	%f116, %f109, 0f32A57060, %f115;
	mov.b32 	%r132, %f112;
	shl.b32 	%r133, %r132, 23;
	mov.b32 	%f117, %r133;
	ex2.approx.ftz.f32 	%f118, %f116;
	mul.f32 	%f119, %f118, %f117;
	add.f32 	%f120, %f108, %f119;
	sub.f32 	%f121, %f189, %f70;
	fma.rn.f32 	%f122, %f121, 0f3BBB989D, 0f3F000000;
	cvt.sat.f32.f32 	%f123, %f122;
	fma.rm.f32 	%f124, %f123, %f75, %f74;
	add.f32 	%f125, %f124, 0fCB40007F;
	neg.f32 	%f126, %f125;
	fma.rn.f32 	%f127, %f121, 0f3FB8AA3B, %f126;
	fma.rn.f32 	%f128, %f121, 0f32A57060, %f127;
	mov.b32 	%r134, %f124;
	shl.b32 	%r135, %r134, 23;
	mov.b32 	%f129, %r135;
	ex2.approx.ftz.f32 	%f130, %f128;
	mul.f32 	%f131, %f130, %f129;
	add.f32 	%f132, %f120, %f131;
	sub.f32 	%f133, %f188, %f70;
	fma.rn.f32 	%f134, %f133, 0f3BBB989D, 0f3F000000;
	cvt.sat.f32.f32 	%f135, %f134;
	fma.rm.f32 	%f136, %f135, %f75, %f74;
	add.f32 	%f137, %f136, 0fCB40007F;
	neg.f32 	%f138, %f137;
	fma.rn.f32 	%f139, %f133, 0f3FB8AA3B, %f138;
	fma.rn.f32 	%f140, %f133, 0f32A57060, %f139;
	mov.b32 	%r136, %f136;
	shl.b32 	%r137, %r136, 23;
	mov.b32 	%f141, %r137;
	ex2.approx.ftz.f32 	%f142, %f140;
	mul.f32 	%f143, %f142, %f141;
	add.f32 	%f144, %f132, %f143;
	sub.f32 	%f145, %f193, %f70;
	fma.rn.f32 	%f146, %f145, 0f3BBB989D, 0f3F000000;
	cvt.sat.f32.f32 	%f147, %f146;
	fma.rm.f32 	%f148, %f147, %f75, %f74;
	add.f32 	%f149, %f148, 0fCB40007F;
	neg.f32 	%f150, %f149;
	fma.rn.f32 	%f151, %f145, 0f3FB8AA3B, %f150;
	fma.rn.f32 	%f152, %f145, 0f32A57060, %f151;
	mov.b32 	%r138, %f148;
	shl.b32 	%r139, %r138, 23;
	mov.b32 	%f153, %r139;
	ex2.approx.ftz.f32 	%f154, %f152;
	mul.f32 	%f155, %f154, %f153;
	add.f32 	%f156, %f144, %f155;
	sub.f32 	%f157, %f192, %f70;
	fma.rn.f32 	%f158, %f157, 0f3BBB989D, 0f3F000000;
	cvt.sat.f32.f32 	%f159, %f158;
	fma.rm.f32 	%f160, %f159, %f75, %f74;
	add.f32 	%f161, %f160, 0fCB40007F;
	neg.f32 	%f162, %f161;
	fma.rn.f32 	%f163, %f157, 0f3FB8AA3B, %f162;
	fma.rn.f32 	%f164, %f157, 0f32A57060, %f163;
	mov.b32 	%r140, %f160;
	shl.b32 	%r141, %r140, 23;
	mov.b32 	%f165, %r141;
	ex2.approx.ftz.f32 	%f166, %f164;
	mul.f32 	%f167, %f166, %f165;
	add.f32 	%f168, %f156, %f167;
	mov.b32 	%r142, %f168;
	shfl.sync.bfly.b32	%r143|%p33, %r142, 16, 31, -1;
	mov.b32 	%f169, %r143;
	add.f32 	%f170, %f168, %f169;
	mov.b32 	%r144, %f170;
	shfl.sync.bfly.b32	%r145|%p34, %r144, 8, 31, -1;
	mov.b32 	%f171, %r145;
	add.f32 	%f172, %f170, %f171;
	mov.b32 	%r146, %f172;
	shfl.sync.bfly.b32	%r147|%p35, %r146, 4, 31, -1;
	mov.b32 	%f173, %r147;
	add.f32 	%f174, %f172, %f173;
	mov.b32 	%r148, %f174;
	shfl.sync.bfly.b32	%r149|%p36, %r148, 2, 31, -1;
	mov.b32 	%f175, %r149;
	add.f32 	%f176, %f174, %f175;
	mov.b32 	%r150, %f176;
	shfl.sync.bfly.b32	%r151|%p37, %r150, 1, 31, -1;
	mov.b32 	%f177, %r151;
	add.f32 	%f178, %f176, %f177;
	div.rn.f32 	%f31, %f83, %f178;
	div.rn.f32 	%f32, %f95, %f178;
	div.rn.f32 	%f33, %f107, %f178;
	div.rn.f32 	%f34, %f119, %f178;
	div.rn.f32 	%f35, %f131, %f178;
	div.rn.f32 	%f36, %f143, %f178;
	div.rn.f32 	%f37, %f155, %f178;
	div.rn.f32 	%f38, %f167, %f178;
	mul.lo.s64 	%rd17, %rd74, %rd29;
	@%p27 bra 	$L__BB329_22;
	add.s64 	%rd50, %rd17, %rd7;
	shr.u64 	%rd51, %rd50, 63;
	add.s64 	%rd52, %rd50, %rd51;
	shl.b64 	%rd53, %rd52, 2;
	and.b64  	%rd54, %rd53, -8;
	add.s64 	%rd55, %rd5, %rd54;
	st.global.v2.f32 	[%rd55], {%f31, %f32};
$L__BB329_22:
	setp.le.s64 	%p38, %rd31, %rd8;
	@%p38 bra 	$L__BB329_24;
	add.s64 	%rd56, %rd17, %rd8;
	shr.u64 	%rd57, %rd56, 63;
	add.s64 	%rd58, %rd56, %rd57;
	shl.b64 	%rd59, %rd58, 2;
	and.b64  	%rd60, %rd59, -8;
	add.s64 	%rd61, %rd5, %rd60;
	st.global.v2.f32 	[%rd61], {%f33, %f34};
$L__BB329_24:
	setp.le.s64 	%p39, %rd31, %rd9;
	@%p39 bra 	$L__BB329_26;
	add.s64 	%rd62, %rd17, %rd9;
	shr.u64 	%rd63, %rd62, 63;
	add.s64 	%rd64, %rd62, %rd63;
	shl.b64 	%rd65, %rd64, 2;
	and.b64  	%rd66, %rd65, -8;
	add.s64 	%rd67, %rd5, %rd66;
	st.global.v2.f32 	[%rd67], {%f35, %f36};
$L__BB329_26:
	setp.le.s64 	%p40, %rd31, %rd10;
	@%p40 bra 	$L__BB329_28;
	add.s64 	%rd68, %rd17, %rd10;
	shr.u64 	%rd69, %rd68, 63;
	add.s64 	%rd70, %rd68, %rd69;
	shl.b64 	%rd71, %rd70, 2;
	and.b64  	%rd72, %rd71, -8;
	add.s64 	%rd73, %rd5, %rd72;
	st.global.v2.f32 	[%rd73], {%f37, %f38};
$L__BB329_28:
	add.s64 	%rd74, %rd74, %rd11;
	setp.lt.s64 	%p41, %rd74, %rd30;
	@%p41 bra 	$L__BB329_4;
$L__BB329_29:
	ret;

}
	// .globl	_Z15SoftmaxWarpImplI22BroadcastScaleMaskLoadIffbLm3EiE11DirectStoreIffEfLi2ELi10ELi32ELi1ELb0EL9Algorithm0EEvT_T0_ll
.visible .entry _Z15SoftmaxWarpImplI22BroadcastScaleMaskLoadIffbLm3EiE11DirectStoreIffEfLi2ELi10ELi32ELi1ELb0EL9Algorithm0EEvT_T0_ll(
	.param .align 8 .b8 _Z15SoftmaxWarpImplI22BroadcastScaleMaskLoadIffbLm3EiE11DirectStoreIffEfLi2ELi10ELi32ELi1ELb0EL9Algorithm0EEvT_T0_ll_param_0[112],
	.param .align 8 .b8 _Z15SoftmaxWarpImplI22BroadcastScaleMaskLoadIffbLm3EiE11DirectStoreIffEfLi2ELi10ELi32ELi1ELb0EL9Algorithm0EEvT_T0_ll_param_1[16],
	.param .u64 _Z15SoftmaxWarpImplI22BroadcastScaleMaskLoadIffbLm3EiE11DirectStoreIffEfLi2ELi10ELi32ELi1ELb0EL9Algorithm0EEvT_T0_ll_param_2,
	.param .u64 _Z15SoftmaxWarpImplI22BroadcastScaleMaskLoadIffbLm3EiE11DirectStoreIffEfLi2ELi10ELi32ELi1ELb0EL9Algorithm0EEvT_T0_ll_param_3
)
{
	.reg .pred 	%p<39>;
	.reg .b16 	%rs<19>;
	.reg .b32 	%r<168>;
	.reg .b32 	%f<202>;
	.reg .b64 	%rd<82>;

	ld.param.u64 	%rd26, [_Z15SoftmaxWarpImplI22BroadcastScaleMaskLoadIffbLm3EiE11DirectStoreIffEfLi2ELi10ELi32ELi1ELb0EL9Algorithm0EEvT_T0_ll_param_1+8];
	ld.param.u64 	%rd25, [_Z15SoftmaxWarpImplI22BroadcastScaleMaskLoadIffbLm3EiE11DirectStoreIffEfLi2ELi10ELi32ELi1ELb0EL9Algorithm0EEvT_T0_ll_param_1];
	ld.param.v2.f32 	{%f18, %f19}, [_Z15SoftmaxWarpImplI22BroadcastScaleMaskLoadIffbLm3EiE11DirectStoreIffEfLi2ELi10ELi32ELi1ELb0EL9Algorithm0EEvT_T0_ll_param_0+104];
	ld.param.u64 	%rd24, [_Z15SoftmaxWarpImplI22BroadcastScaleMaskLoadIffbLm3EiE11DirectStoreIffEfLi2ELi10ELi32ELi1ELb0EL9Algorithm0EEvT_T0_ll_param_0+96];
	ld.param.u32 	%r14, [_Z15SoftmaxWarpImplI22BroadcastScaleMaskLoadIffbLm3EiE11DirectStoreIffEfLi2ELi10ELi32ELi1ELb0EL9Algorithm0EEvT_T0_ll_param_0+80];
	ld.param.v2.u32 	{%r12, %r13}, [_Z15SoftmaxWarpImplI22BroadcastScaleMaskLoadIffbLm3EiE11DirectStoreIffEfLi2ELi10ELi32ELi1ELb0EL9Algorithm0EEvT_T0_ll_param_0+72];
	ld.param.v2.u32 	{%r9, %r10}, [_Z15SoftmaxWarpImplI22BroadcastScaleMaskLoadIffbLm3EiE11DirectStoreIffEfLi2ELi10ELi32ELi1ELb0EL9Algorithm0EEvT_T0_ll_param_0+48];
	ld.param.u64 	%rd20, [_Z15SoftmaxWarpImplI22BroadcastScaleMaskLoadIffbLm3EiE11DirectStoreIffEfLi2ELi10ELi32ELi1ELb0EL9Algorithm0EEvT_T0_ll_param_0+32];
	ld.param.u64 	%rd19, [_Z15SoftmaxWarpImplI22BroadcastScaleMaskLoadIffbLm3EiE11DirectStoreIffEfLi2ELi10ELi32ELi1ELb0EL9Algorithm0EEvT_T0_ll_param_0+24];
	ld.param.u64 	%rd18, [_Z15SoftmaxWarpImplI22BroadcastScaleMaskLoadIffbLm3EiE11DirectStoreIffEfLi2ELi10ELi32ELi1ELb0EL9Algorithm0EEvT_T0_ll_param_0+16];
	ld.param.u64 	%rd17, [_Z15SoftmaxWarpImplI22BroadcastScaleMaskLoadIffbLm3EiE11DirectStoreIffEfLi2ELi10ELi32ELi1ELb0EL9Algorithm0EEvT_T0_ll_param_0+8];
	ld.param.u64 	%rd16, [_Z15SoftmaxWarpImplI22BroadcastScaleMaskLoadIffbLm3EiE11DirectStoreIffEfLi2ELi10ELi32ELi1ELb0EL9Algorithm0EEvT_T0_ll_param_0];
	ld.param.u64 	%rd27, [_Z15SoftmaxWarpImplI22BroadcastScaleMaskLoadIffbLm3EiE11DirectStoreIffEfLi2ELi10ELi32ELi1ELb0EL9Algorithm0EEvT_T0_ll_param_2];
	ld.param.u64 	%rd28, [_Z15SoftmaxWarpImplI22BroadcastScaleMaskLoadIffbLm3EiE11DirectStoreIffEfLi2ELi10ELi32ELi1ELb0EL9Algorithm0EEvT_T0_ll_param_3];
	cvta.to.global.u64 	%rd1, %rd16;
	cvta.to.global.u64 	%rd2, %rd17;
	setp.lt.s64 	%p1, %rd28, 321;
	@%p1 bra 	$L__BB330_2;
	mov.u64 	%rd29, $str;
	cvta.global.u64 	%rd30, %rd29;
	mov.u64 	%rd31, $str$1;
	cvta.global.u64 	%rd32, %rd31;
	mov.u64 	%rd33, __unnamed_321;
	cvta.global.u64 	%rd34, %rd33;
	{ // callseq 320, 0
	.param .b64 param0;
	st.param.b64 	[param0], %rd30;
	.param .b64 param1;
	st.param.b64 	[param1], %rd32;
	.param .b32 param2;
	st.param.b32 	[param2], 254;
	.param .b64 param3;
	st.param.b64 	[param3], %rd34;
	.param .b64 param4;
	st.param.b64 	[param4], 1;
	call.uni 
	__assertfail, 
	(
	param0, 
	param1, 
	param2, 
	param3, 
	param4
	);
	} // callseq 320
$L__BB330_2:
	mov.u32 	%r25, %ctaid.x;
	mov.u32 	%r26, %ntid.y;
	mov.u32 	%r27, %tid.y;
	mad.lo.s32 	%r28, %r25, %r26, %r27;
	mov.u32 	%r29, %nctaid.x;
	mul.lo.s32 	%r6, %r29, %r26;
	cvt.s64.s32 	%rd81, %r28;
	setp.le.s64 	%p2, %rd27, %rd81;
	@%p2 bra 	$L__BB330_15;
	mov.u32 	%r30, %tid.x;
	shl.b32 	%r31, %r30, 1;
	cvt.u64.u32 	%rd6, %r31;
	cvt.s64.s32 	%rd7, %r6;
	cvt.u32.u64 	%r32, %rd6;
	cvt.u32.u64 	%r34, %rd24;
$L__BB330_4:
	setp.eq.s64 	%p3, %rd20, 1;
	setp.eq.s64 	%p4, %rd19, 1;
	setp.eq.s64 	%p5, %rd18, 1;
	cvt.u32.u64 	%r33, %rd81;
	mad.lo.s32 	%r7, %r34, %r33, %r32;
	div.s32 	%r35, %r7, %r9;
	mul.lo.s32 	%r36, %r35, %r9;
	sub.s32 	%r37, %r7, %r36;
	div.s32 	%r38, %r37, %r10;
	mul.lo.s32 	%r39, %r38, %r10;
	sub.s32 	%r40, %r37, %r39;
	selp.b32 	%r41, 0, %r35, %p5;
	selp.b32 	%r42, 0, %r38, %p4;
	selp.b32 	%r43, 0, %r40, %p3;
	mul.lo.s32 	%r44, %r12, %r41;
	mad.lo.s32 	%r45, %r13, %r42, %r44;
	mad.lo.s32 	%r46, %r14, %r43, %r45;
	shr.u32 	%r47, %r7, 31;
	add.s32 	%r48, %r7, %r47;
	shr.s32 	%r49, %r48, 1;
	mul.wide.s32 	%rd35, %r49, 8;
	add.s64 	%rd10, %rd1, %rd35;
	ld.global.f32 	%f20, [%rd10];
	shr.u32 	%r50, %r46, 31;
	add.s32 	%r51, %r46, %r50;
	shr.s32 	%r52, %r51, 1;
	mul.wide.s32 	%rd36, %r52, 2;
	add.s64 	%rd37, %rd2, %rd36;
	ld.global.v2.u8 	{%rs9, %rs10}, [%rd37];
	setp.eq.s16 	%p6, %rs9, 0;
	mul.f32 	%f21, %f20, %f19;
	selp.f32 	%f3, %f18, %f21, %p6;
	setp.eq.s16 	%p7, %rs10, 0;
	mov.f32 	%f197, %f18;
	@%p7 bra 	$L__BB330_6;
	ld.global.f32 	%f22, [%rd10+4];
	mul.f32 	%f197, %f22, %f19;
$L__BB330_6:
	add.s32 	%r8, %r7, 64;
	div.s32 	%r53, %r8, %r9;
	mul.lo.s32 	%r54, %r53, %r9;
	sub.s32 	%r55, %r8, %r54;
	div.s32 	%r56, %r55, %r10;
	mul.lo.s32 	%r57, %r56, %r10;
	sub.s32 	%r58, %r55, %r57;
	selp.b32 	%r59, 0, %r53, %p5;
	selp.b32 	%r60, 0, %r56, %p4;
	selp.b32 	%r61, 0, %r58, %p3;
	mul.lo.s32 	%r62, %r12, %r59;
	mad.lo.s32 	%r63, %r13, %r60, %r62;
	mad.lo.s32 	%r64, %r14, %r61, %r63;
	shr.u32 	%r65, %r8, 31;
	add.s32 	%r66, %r8, %r65;
	shr.s32 	%r67, %r66, 1;
	mul.wide.s32 	%rd38, %r67, 8;
	add.s64 	%rd11, %rd1, %rd38;
	ld.global.f32 	%f23, [%rd11];
	shr.u32 	%r68, %r64, 31;
	add.s32 	%r69, %r64, %r68;
	shr.s32 	%r70, %r69, 1;
	mul.wide.s32 	%rd39, %r70, 2;
	add.s64 	%rd40, %rd2, %rd39;
	ld.global.v2.u8 	{%rs11, %rs12}, [%rd40];
	setp.eq.s16 	%p11, %rs11, 0;
	mul.f32 	%f24, %f23, %f19;
	selp.f32 	%f6, %f18, %f24, %p11;
	setp.eq.s16 	%p12, %rs12, 0;
	mov.f32 	%f198, %f18;
	@%p12 bra 	$L__BB330_8;
	ld.global.f32 	%f25, [%rd11+4];
	mul.f32 	%f198, %f25, %f19;
$L__BB330_8:
	add.s32 	%r71, %r8, 64;
	div.s32 	%r72, %r71, %r9;
	mul.lo.s32 	%r73, %r72, %r9;
	sub.s32 	%r74, %r71, %r73;
	div.s32 	%r75, %r74, %r10;
	mul.lo.s32 	%r76, %r75, %r10;
	sub.s32 	%r77, %r74, %r76;
	selp.b32 	%r78, 0, %r72, %p5;
	selp.b32 	%r79, 0, %r75, %p4;
	selp.b32 	%r80, 0, %r77, %p3;
	mul.lo.s32 	%r81, %r12, %r78;
	mad.lo.s32 	%r82, %r13, %r79, %r81;
	mad.lo.s32 	%r83, %r14, %r80, %r82;
	shr.u32 	%r84, %r71, 31;
	add.s32 	%r85, %r71, %r84;
	shr.s32 	%r86, %r85, 1;
	mul.wide.s32 	%rd41, %r86, 8;
	add.s64 	%rd12, %rd1, %rd41;
	ld.global.f32 	%f26, [%rd12];
	shr.u32 	%r87, %r83, 31;
	add.s32 	%r88, %r83, %r87;
	shr.s32 	%r89, %r88, 1;
	mul.wide.s32 	%rd42, %r89, 2;
	add.s64 	%rd43, %rd2, %rd42;
	ld.global.v2.u8 	{%rs13, %rs14}, [%rd43];
	setp.eq.s16 	%p16, %rs13, 0;
	mul.f32 	%f27, %f26, %f19;
	selp.f32 	%f9, %f18, %f27, %p16;
	setp.eq.s16 	%p17, %rs14, 0;
	mov.f32 	%f199, %f18;
	@%p17 bra 	$L__BB330_10;
	ld.global.f32 	%f28, [%rd12+4];
	mul.f32 	%f199, %f28, %f19;
$L__BB330_10:
	add.s32 	%r90, %r8, 128;
	div.s32 	%r91, %r90, %r9;
	mul.lo.s32 	%r92, %r91, %r9;
	sub.s32 	%r93, %r90, %r92;
	div.s32 	%r94, %r93, %r10;
	mul.lo.s32 	%r95, %r94, %r10;
	sub.s32 	%r96, %r93, %r95;
	selp.b32 	%r97, 0, %r91, %p5;
	selp.b32 	%r98, 0, %r94, %p4;
	selp.b32 	%r99, 0, %r96, %p3;
	mul.lo.s32 	%r100, %r12, %r97;
	mad.lo.s32 	%r101, %r13, %r98, %r100;
	mad.lo.s32 	%r102, %r14, %r99, %r101;
	shr.u32 	%r103, %r90, 31;
	add.s32 	%r104, %r90, %r103;
	shr.s32 	%r105, %r104, 1;
	mul.wide.s32 	%rd44, %r105, 8;
	add.s64 	%rd13, %rd1, %rd44;
	ld.global.f32 	%f29, [%rd13];
	shr.u32 	%r106, %r102, 31;
	add.s32 	%r107, %r102, %r106;
	shr.s32 	%r108, %r107, 1;
	mul.wide.s32 	%rd45, %r108, 2;
	add.s64 	%rd46, %rd2, %rd45;
	ld.global.v2.u8 	{%rs15, %rs16}, [%rd46];
	setp.eq.s16 	%p21, %rs15, 0;
	mul.f32 	%f30, %f29, %f19;
	selp.f32 	%f12, %f18, %f30, %p21;
	setp.eq.s16 	%p22, %rs16, 0;
	mov.f32 	%f200, %f18;
	@%p22 bra 	$L__BB330_12;
	ld.global.f32 	%f31, [%rd13+4];
	mul.f32 	%f200, %f31, %f19;
$L__BB330_12:
	add.s32 	%r109, %r8, 192;
	div.s32 	%r110, %r109, %r9;
	mul.lo.s32 	%r111, %r110, %r9;
	sub.s32 	%r112, %r109, %r111;
	div.s32 	%r113, %r112, %r10;
	mul.lo.s32 	%r114, %r113, %r10;
	sub.s32 	%r115, %r112, %r114;
	selp.b32 	%r116, 0, %r110, %p5;
	selp.b32 	%r117, 0, %r113, %p4;
	selp.b32 	%r118, 0, %r115, %p3;
	mul.lo.s32 	%r119, %r12, %r116;
	mad.lo.s32 	%r120, %r13, %r117, %r119;
	mad.lo.s32 	%r121, %r14, %r118, %r120;
	shr.u32 	%r122, %r109, 31;
	add.s32 	%r123, %r109, %r122;
	shr.s32 	%r124, %r123, 1;
	mul.wide.s32 	%rd47, %r124, 8;
	add.s64 	%rd14, %rd1, %rd47;
	ld.global.f32 	%f32, [%rd14];
	shr.u32 	%r125, %r121, 31;
	add.s32 	%r126, %r121, %r125;
	shr.s32 	%r127, %r126, 1;
	mul.wide.s32 	%rd48, %r127, 2;
	add.s64 	%rd49, %rd2, %rd48;
	ld.global.v2.u8 	{%rs17, %rs18}, [%rd49];
	setp.eq.s16 	%p26, %rs17, 0;
	mul.f32 	%f33, %f32, %f19;
	selp.f32 	%f15, %f18, %f33, %p26;
	setp.eq.s16 	%p27, %rs18, 0;
	mov.f32 	%f201, %f18;
	@%p27 bra 	$L__BB330_14;
	ld.global.f32 	%f34, [%rd14+4];
	mul.f32 	%f201, %f34, %f19;
$L__BB330_14:
	max.f32 	%f35, %f3, 0fFF800000;
	max.f32 	%f36, %f35, %f197;
	max.f32 	%f37, %f36, %f6;
	max.f32 	%f38, %f37, %f198;
	max.f32 	%f39, %f38, %f9;
	max.f32 	%f40, %f39, %f199;
	max.f32 	%f41, %f40, %f12;
	max.f32 	%f42, %f41, %f200;
	max.f32 	%f43, %f42, %f15;
	max.f32 	%f44, %f43, %f201;
	mov.b32 	%r128, %f44;
	shfl.sync.bfly.b32	%r129|%p28, %r128, 16, 31, -1;
	mov.b32 	%f45, %r129;
	max.f32 	%f46, %f44, %f45;
	mov.b32 	%r130, %f46;
	shfl.sync.bfly.b32	%r131|%p29, %r130, 8, 31, -1;
	mov.b32 	%f47, %r131;
	max.f32 	%f48, %f46, %f47;
	mov.b32 	%r132, %f48;
	shfl.sync.bfly.b32	%r133|%p30, %r132, 4, 31, -1;
	mov.b32 	%f49, %r133;
	max.f32 	%f50, %f48, %f49;
	mov.b32 	%r134, %f50;
	shfl.sync.bfly.b32	%r135|%p31, %r134, 2, 31, -1;
	mov.b32 	%f51, %r135;
	max.f32 	%f52, %f50, %f51;
	mov.b32 	%r136, %f52;
	shfl.sync.bfly.b32	%r137|%p32, %r136, 1, 31, -1;
	mov.b32 	%f53, %r137;
	max.f32 	%f54, %f52, %f53;
	sub.f32 	%f55, %f3, %f54;
	fma.rn.f32 	%f56, %f55, 0f3BBB989D, 0f3F000000;
	cvt.sat.f32.f32 	%f57, %f56;
	mov.f32 	%f58, 0f4B400001;
	mov.f32 	%f59, 0f437C0000;
	fma.rm.f32 	%f60, %f57, %f59, %f58;
	add.f32 	%f61, %f60, 0fCB40007F;
	neg.f32 	%f62, %f61;
	fma.rn.f32 	%f63, %f55, 0f3FB8AA3B, %f62;
	fma.rn.f32 	%f64, %f55, 0f32A57060, %f63;
	mov.b32 	%r138, %f60;
	shl.b32 	%r139, %r138, 23;
	mov.b32 	%f65, %r139;
	ex2.approx.ftz.f32 	%f66, %f64;
	mul.f32 	%f67, %f66, %f65;
	add.f32 	%f68, %f67, 0f00000000;
	sub.f32 	%f69, %f197, %f54;
	fma.rn.f32 	%f70, %f69, 0f3BBB989D, 0f3F000000;
	cvt.sat.f32.f32 	%f71, %f70;
	fma.rm.f32 	%f72, %f71, %f59, %f58;
	add.f32 	%f73, %f72, 0fCB40007F;
	neg.f32 	%f74, %f73;
	fma.rn.f32 	%f75, %f69, 0f3FB8AA3B, %f74;
	fma.rn.f32 	%f76, %f69, 0f32A57060, %f75;
	mov.b32 	%r140, %f72;
	shl.b32 	%r141, %r140, 23;
	mov.b32 	%f77, %r141;
	ex2.approx.ftz.f32 	%f78, %f76;
	mul.f32 	%f79, %f78, %f77;
	add.f32 	%f80, %f68, %f79;
	sub.f32 	%f81, %f6, %f54;
	fma.rn.f32 	%f82, %f81, 0f3BBB989D, 0f3F000000;
	cvt.sat.f32.f32 	%f83, %f82;
	fma.rm.f32 	%f84, %f83, %f59, %f58;
	add.f32 	%f85, %f84, 0fCB40007F;
	neg.f32 	%f86, %f85;
	fma.rn.f32 	%f87, %f81, 0f3FB8AA3B, %f86;
	fma.rn.f32 	%f88, %f81, 0f32A57060, %f87;
	mov.b32 	%r142, %f84;
	shl.b32 	%r143, %r142, 23;
	mov.b32 	%f89, %r143;
	ex2.approx.ftz.f32 	%f90, %f88;
	mul.f32 	%f91, %f90, %f89;
	add.f32 	%f92, %f80, %f91;
	sub.f32 	%f93, %f198, %f54;
	fma.rn.f32 	%f94, %f93, 0f3BBB989D, 0f3F000000;
	cvt.sat.f32.f32 	%f95, %f94;
	fma.rm.f32 	%f96, %f95, %f59, %f58;
	add.f32 	%f97, %f96, 0fCB40007F;
	neg.f32 	%f98, %f97;
	fma.rn.f32 	%f99, %f93, 0f3FB8AA3B, %f98;
	fma.rn.f32 	%f100, %f93, 0f32A57060, %f99;
	mov.b32 	%r144, %f96;
	shl.b32 	%r145, %r144, 23;
	mov.b32 	%f101, %r145;
	ex2.approx.ftz.f32 	%f102, %f100;
	mul.f32 	%f103, %f102, %f101;
	add.f32 	%f104, %f92, %f103;
	sub.f32 	%f105, %f9, %f54;
	fma.rn.f32 	%f106, %f105, 0f3BBB989D, 0f3F000000;
	cvt.sat.f32.f32 	%f107, %f106;
	fma.rm.f32 	%f108, %f107, %f59, %f58;
	add.f32 	%f109, %f108, 0fCB40007F;
	neg.f32 	%f110, %f109;
	fma.rn.f32 	%f111, %f105, 0f3FB8AA3B, %f110;
	fma.rn.f32 	%f112, %f105, 0f32A57060, %f111;
	mov.b32 	%r146, %f108;
	shl.b32 	%r147, %r146, 23;
	mov.b32 	%f113, %r147;
	ex2.approx.ftz.f32 	%f114, %f112;
	mul.f32 	%f115, %f114, %f113;
	add.f32 	%f116, %f104, %f115;
	sub.f32 	%f117, %f199, %f54;
	fma.rn.f32 	%f118, %f117, 0f3BBB989D, 0f3F000000;
	cvt.sat.f32.f32 	%f119, %f118;
	fma.rm.f32 	%f120, %f119, %f59, %f58;
	add.f32 	%f121, %f120, 0fCB40007F;
	neg.f32 	%f122, %f121;
	fma.rn.f32 	%f123, %f117, 0f3FB8AA3B, %f122;
	fma.rn.f32 	%f124, %f117, 0f32A57060, %f123;
	mov.b32 	%r148, %f120;
	shl.b32 	%r149, %r148, 23;
	mov.b32 	%f125, %r149;
	ex2.approx.ftz.f32 	%f126, %f124;
	mul.f32 	%f127, %f126, %f125;
	add.f32 	%f128, %f116, %f127;
	sub.f32 	%f129, %f12, %f54;
	fma.rn.f32 	%f130, %f129, 0f3BBB989D, 0f3F000000;
	cvt.sat.f32.f32 	%f131, %f130;
	fma.rm.f32 	%f132, %f131, %f59, %f58;
	add.f32 	%f133, %f132, 0fCB40007F;
	neg.f32 	%f134, %f133;
	fma.rn.f32 	%f135, %f129, 0f3FB8AA3B, %f134;
	fma.rn.f32 	%f136, %f129, 0f32A57060, %f135;
	mov.b32 	%r150, %f132;
	shl.b32 	%r151, %r150, 23;
	mov.b32 	%f137, %r151;
	ex2.approx.ftz.f32 	%f138, %f136;
	mul.f32 	%f139, %f138, %f137;
	add.f32 	%f140, %f128, %f139;
	sub.f32 	%f141, %f200, %f54;
	fma.rn.f32 	%f142, %f141, 0f3BBB989D, 0f3F000000;
	cvt.sat.f32.f32 	%f143, %f142;
	fma.rm.f32 	%f144, %f143, %f59, %f58;
	add.f32 	%f145, %f144, 0fCB40007F;
	neg.f32 	%f146, %f145;
	fma.rn.f32 	%f147, %f141, 0f3FB8AA3B, %f146;
	fma.rn.f32 	%f148, %f141, 0f32A57060, %f147;
	mov.b32 	%r152, %f144;
	shl.b32 	%r153, %r152, 23;
	mov.b32 	%f149, %r153;
	ex2.approx.ftz.f32 	%f150, %f148;
	mul.f32 	%f151, %f150, %f149;
	add.f32 	%f152, %f140, %f151;
	sub.f32 	%f153, %f15, %f54;
	fma.rn.f32 	%f154, %f153, 0f3BBB989D, 0f3F000000;
	cvt.sat.f32.f32 	%f155, %f154;
	fma.rm.f32 	%f156, %f155, %f59, %f58;
	add.f32 	%f157, %f156, 0fCB40007F;
	neg.f32 	%f158, %f157;
	fma.rn.f32 	%f159, %f153, 0f3FB8AA3B, %f158;
	fma.rn.f32 	%f160, %f153, 0f32A57060, %f159;
	mov.b32 	%r154, %f156;
	shl.b32 	%r155, %r154, 23;
	mov.b32 	%f161, %r155;
	ex2.approx.ftz.f32 	%f162, %f160;
	mul.f32 	%f163, %f162, %f161;
	add.f32 	%f164, %f152, %f163;
	sub.f32 	%f165, %f201, %f54;
	fma.rn.f32 	%f166, %f165, 0f3BBB989D, 0f3F000000;
	cvt.sat.f32.f32 	%f167, %f166;
	fma.rm.f32 	%f168, %f167, %f59, %f58;
	add.f32 	%f169, %f168, 0fCB40007F;
	neg.f32 	%f170, %f169;
	fma.rn.f32 	%f171, %f165, 0f3FB8AA3B, %f170;
	fma.rn.f32 	%f172, %f165, 0f32A57060, %f171;
	mov.b32 	%r156, %f168;
	shl.b32 	%r157, %r156, 23;
	mov.b32 	%f173, %r157;
	ex2.approx.ftz.f32 	%f174, %f172;
	mul.f32 	%f175, %f174, %f173;
	add.f32 	%f176, %f164, %f175;
	mov.b32 	%r158, %f176;
	shfl.sync.bfly.b32	%r159|%p33, %r158, 16, 31, -1;
	mov.b32 	%f177, %r159;
	add.f32 	%f178, %f176, %f177;
	mov.b32 	%r160, %f178;
	shfl.sync.bfly.b32	%r161|%p34, %r160, 8, 31, -1;
	mov.b32 	%f179, %r161;
	add.f32 	%f180, %f178, %f179;
	mov.b32 	%r162, %f180;
	shfl.sync.bfly.b32	%r163|%p35, %r162, 4, 31, -1;
	mov.b32 	%f181, %r163;
	add.f32 	%f182, %f180, %f181;
	mov.b32 	%r164, %f182;
	shfl.sync.bfly.b32	%r165|%p36, %r164, 2, 31, -1;
	mov.b32 	%f183, %r165;
	add.f32 	%f184, %f182, %f183;
	mov.b32 	%r166, %f184;
	shfl.sync.bfly.b32	%r167|%p37, %r166, 1, 31, -1;
	mov.b32 	%f185, %r167;
	add.f32 	%f186, %f184, %f185;
	div.rn.f32 	%f187, %f67, %f186;
	div.rn.f32 	%f188, %f79, %f186;
	div.rn.f32 	%f189, %f91, %f186;
	div.rn.f32 	%f190, %f103, %f186;
	div.rn.f32 	%f191, %f115, %f186;
	div.rn.f32 	%f192, %f127, %f186;
	div.rn.f32 	%f193, %f139, %f186;
	div.rn.f32 	%f194, %f151, %f186;
	div.rn.f32 	%f195, %f163, %f186;
	div.rn.f32 	%f196, %f175, %f186;
	mad.lo.s64 	%rd50, %rd81, %rd26, %rd6;
	shr.u64 	%rd51, %rd50, 63;
	add.s64 	%rd52, %rd50, %rd51;
	cvta.to.global.u64 	%rd53, %rd25;
	shl.b64 	%rd54, %rd52, 2;
	and.b64  	%rd55, %rd54, -8;
	add.s64 	%rd56, %rd53, %rd55;
	st.global.v2.f32 	[%rd56], {%f187, %f188};
	add.s64 	%rd57, %rd50, 64;
	shr.u64 	%rd58, %rd57, 63;
	add.s64 	%rd59, %rd57, %rd58;
	shl.b64 	%rd60, %rd59, 2;
	and.b64  	%rd61, %rd60, -8;
	add.s64 	%rd62, %rd53, %rd61;
	st.global.v2.f32 	[%rd62], {%f189, %f190};
	add.s64 	%rd63, %rd50, 128;
	shr.u64 	%rd64, %rd63, 63;
	add.s64 	%rd65, %rd63, %rd64;
	shl.b64 	%rd66, %rd65, 2;
	and.b64  	%rd67, %rd66, -8;
	add.s64 	%rd68, %rd53, %rd67;
	st.global.v2.f32 	[%rd68], {%f191, %f192};
	add.s64 	%rd69, %rd50, 192;
	shr.u64 	%rd70, %rd69, 63;
	add.s64 	%rd71, %rd69, %rd70;
	shl.b64 	%rd72, %rd71, 2;
	and.b64  	%rd73, %rd72, -8;
	add.s64 	%rd74, %rd53, %rd73;
	st.global.v2.f32 	[%rd74], {%f193, %f194};
	add.s64 	%rd75, %rd50, 256;
	shr.u64 	%rd76, %rd75, 63;
	add.s64 	%rd77, %rd75, %rd76;
	shl.b64 	%rd78, %rd77, 2;
	and.b64  	%rd79, %rd78, -8;
	add.s64 	%rd80, %rd53, %rd79;
	st.global.v2.f32 	[%rd80], {%f195, %f196};
	add.s64 	%rd81, %rd81, %rd7;
	setp.lt.s64 	%p38, %rd81, %rd27;
	@%p38 bra 	$L__BB330_4;
$L__BB330_15:
	ret;

}
	// .globl	_Z15SoftmaxWarpImplI22BroadcastScaleMaskLoadIffbLm3EiE11DirectStoreIffEfLi2ELi10ELi32ELi1ELb1EL9Algorithm0EEvT_T0_ll
.visible .entry _Z15SoftmaxWarpImplI22BroadcastScaleMaskLoadIffbLm3EiE11DirectStoreIffEfLi2ELi10ELi32ELi1ELb1EL9Algorithm0EEvT_T0_ll(
	.param .align 8 .b8 _Z15SoftmaxWarpImplI22BroadcastScaleMaskLoadIffbLm3EiE11DirectStoreIffEfLi2ELi10ELi32ELi1ELb1EL9Algorithm0EEvT_T0_ll_param_0[112],
	.param .align 8 .b8 _Z15SoftmaxWarpImplI22BroadcastScaleMaskLoadIffbLm3EiE11DirectStoreIffEfLi2ELi10ELi32ELi1ELb1EL9Algorithm0EEvT_T0_ll_param_1[16],
	.param .u64 _Z15SoftmaxWarpImplI22BroadcastScaleMaskLoadIffbLm3EiE11DirectStoreIffEfLi2ELi10ELi32ELi1ELb1EL9Algorithm0EEvT_T0_ll_param_2,
	.param .u64 _Z15SoftmaxWarpImplI22BroadcastScaleMaskLoadIffbLm3EiE11DirectStoreIffEfLi2ELi10ELi32ELi1ELb1EL9Algorithm0EEvT_T0_ll_param_3
)
{
	.reg .pred 	%p<49>;
	.reg .b16 	%rs<19>;
	.reg .b32 	%r<177>;
	.reg .b32 	%f<237>;
	.reg .b64 	%rd<84>;

	ld.param.u64 	%rd29, [_Z15SoftmaxWarpImplI22BroadcastScaleMaskLoadIffbLm3EiE11DirectStoreIffEfLi2ELi10ELi32ELi1ELb1EL9Algorithm0EEvT_T0_ll_param_1+8];
	ld.param.v2.f32 	{%f48, %f49}, [_Z15SoftmaxWarpImplI22BroadcastScaleMaskLoadIffbLm3EiE11DirectStoreIffEfLi2ELi10ELi32ELi1ELb1EL9Algorithm0EEvT_T0_ll_param_0+104];
	ld.param.u64 	%rd27, [_Z15SoftmaxWarpImplI22BroadcastScaleMaskLoadIffbLm3EiE11DirectStoreIffEfLi2ELi10ELi32ELi1ELb1EL9Algorithm0EEvT_T0_ll_param_0+96];
	ld.param.u32 	%r13, [_Z15SoftmaxWarpImplI22BroadcastScaleMaskLoadIffbLm3EiE11DirectStoreIffEfLi2ELi10ELi32ELi1ELb1EL9Algorithm0EEvT_T0_ll_param_0+80];
	ld.param.v2.u32 	{%r11, %r12}, [_Z15SoftmaxWarpImplI22BroadcastScaleMaskLoadIffbLm3EiE11DirectStoreIffEfLi2ELi10ELi32ELi1ELb1EL9Algorithm0EEvT_T0_ll_param_0+72];
	ld.param.v2.u32 	{%r8, %r9}, [_Z15SoftmaxWarpImplI22BroadcastScaleMaskLoadIffbLm3EiE11DirectStoreIffEfLi2ELi10ELi32ELi1ELb1EL9Algorithm0EEvT_T0_ll_param_0+48];
	ld.param.u64 	%rd23, [_Z15SoftmaxWarpImplI22BroadcastScaleMaskLoadIffbLm3EiE11DirectStoreIffEfLi2ELi10ELi32ELi1ELb1EL9Algorithm0EEvT_T0_ll_param_0+32];
	ld.param.u64 	%rd22, [_Z15SoftmaxWarpImplI22BroadcastScaleMaskLoadIffbLm3EiE11DirectStoreIffEfLi2ELi10ELi32ELi1ELb1EL9Algorithm0EEvT_T0_ll_param_0+24];
	ld.param.u64 	%rd21, [_Z15SoftmaxWarpImplI22BroadcastScaleMaskLoadIffbLm3EiE11DirectStoreIffEfLi2ELi10ELi32ELi1ELb1EL9Algorithm0EEvT_T0_ll_param_0+16];
	ld.param.u64 	%rd28, [_Z15SoftmaxWarpImplI22BroadcastScaleMaskLoadIffbLm3EiE11DirectStoreIffEfLi2ELi10ELi32ELi1ELb1EL9Algorithm0EEvT_T0_ll_param_1];
	ld.param.u64 	%rd20, [_Z15SoftmaxWarpImplI22BroadcastScaleMaskLoadIffbLm3EiE11DirectStoreIffEfLi2ELi10ELi32ELi1ELb1EL9Algorithm0EEvT_T0_ll_param_0+8];
	ld.param.u64 	%rd19, [_Z15SoftmaxWarpImplI22BroadcastScaleMaskLoadIffbLm3EiE11DirectStoreIffEfLi2ELi10ELi32ELi1ELb1EL9Algorithm0EEvT_T0_ll_param_0];
	ld.param.u64 	%rd30, [_Z15SoftmaxWarpImplI22BroadcastScaleMaskLoadIffbLm3EiE11DirectStoreIffEfLi2ELi10ELi32ELi1ELb1EL9Algorithm0EEvT_T0_ll_param_2];
	ld.param.u64 	%rd31, [_Z15SoftmaxWarpImplI22BroadcastScaleMaskLoadIffbLm3EiE11DirectStoreIffEfLi2ELi10ELi32ELi1ELb1EL9Algorithm0EEvT_T0_ll_param_3];
	cvta.to.global.u64 	%rd1, %rd19;
	cvta.to.global.u64 	%rd2, %rd20;
	cvta.to.global.u64 	%rd3, %rd28;
	setp.lt.s64 	%p1, %rd31, 321;
	@%p1 bra 	$L__BB331_2;
	mov.u64 	%rd32, $str;
	cvta.global.u64 	%rd33, %rd32;
	mov.u64 	%rd34, $str$1;
	cvta.global.u64 	%rd35, %rd34;
	mov.u64 	%rd36, __unnamed_322;
	cvta.global.u64 	%rd37, %rd36;
	{ // callseq 321, 0
	.param .b64 param0;
	st.param.b64 	[param0], %rd33;
	.param .b64 param1;
	st.param.b64 	[param1], %rd35;
	.param .b32 param2;
	st.param.b32 	[param2], 254;
	.param .b64 param3;
	st.param.b64 	[param3], %rd37;
	.param .b64 param4;
	st.param.b64 	[param4], 1;
	call.uni 
	__assertfail, 
	(
	param0, 
	param1, 
	param2, 
	param3, 
	param4
	);
	} // callseq 321
$L__BB331_2:
	mov.u32 	%r24, %ctaid.x;
	mov.u32 	%r25, %ntid.y;
	mov.u32 	%r26, %tid.y;
	mad.lo.s32 	%r27, %r24, %r25, %r26;
	mov.u32 	%r28, %nctaid.x;
	mul.lo.s32 	%r6, %r28, %r25;
	cvt.s64.s32 	%rd83, %r27;
	setp.le.s64 	%p2, %rd30, %rd83;
	@%p2 bra 	$L__BB331_35;
	mov.u32 	%r29, %tid.x;
	shl.b32 	%r30, %r29, 1;
	cvt.u64.u32 	%rd5, %r30;
	add.s32 	%r31, %r30, 64;
	cvt.u64.u32 	%rd6, %r31;
	add.s32 	%r32, %r30, 128;
	cvt.u64.u32 	%rd7, %r32;
	add.s32 	%r33, %r30, 192;
	cvt.u64.u32 	%rd8, %r33;
	add.s32 	%r34, %r30, 256;
	cvt.u64.u32 	%rd9, %r34;
	cvt.s64.s32 	%rd10, %r6;
	cvt.u32.u64 	%r36, %rd27;
	cvt.u32.u64 	%r37, %rd5;
$L__BB331_4:
	setp.le.s64 	%p3, %rd31, %rd5;
	cvt.u32.u64 	%r35, %rd83;
	mul.lo.s32 	%r7, %r36, %r35;
	mov.f32 	%f218, 0fFF800000;
	mov.f32 	%f219, %f218;
	mov.f32 	%f224, %f218;
	@%p3 bra 	$L__BB331_8;
	setp.eq.s64 	%p4, %rd23, 1;
	setp.eq.s64 	%p5, %rd22, 1;
	setp.eq.s64 	%p6, %rd21, 1;
	add.s32 	%r38, %r37, %r7;
	div.s32 	%r39, %r38, %r8;
	mul.lo.s32 	%r40, %r39, %r8;
	sub.s32 	%r41, %r38, %r40;
	div.s32 	%r42, %r41, %r9;
	mul.lo.s32 	%r43, %r42, %r9;
	sub.s32 	%r44, %r41, %r43;
	selp.b32 	%r45, 0, %r39, %p6;
	selp.b32 	%r46, 0, %r42, %p5;
	selp.b32 	%r47, 0, %r44, %p4;
	mul.lo.s32 	%r48, %r11, %r45;
	mad.lo.s32 	%r49, %r12, %r46, %r48;
	mad.lo.s32 	%r50, %r13, %r47, %r49;
	shr.u32 	%r51, %r38, 31;
	add.s32 	%r52, %r38, %r51;
	shr.s32 	%r53, %r52, 1;
	mul.wide.s32 	%rd38, %r53, 8;
	add.s64 	%rd12, %rd1, %rd38;
	ld.global.f32 	%f51, [%rd12];
	shr.u32 	%r54, %r50, 31;
	add.s32 	%r55, %r50, %r54;
	shr.s32 	%r56, %r55, 1;
	mul.wide.s32 	%rd39, %r56, 2;
	add.s64 	%rd40, %rd2, %rd39;
	ld.global.v2.u8 	{%rs9, %rs10}, [%rd40];
	setp.eq.s16 	%p7, %rs9, 0;
	mul.f32 	%f52, %f51, %f49;
	selp.f32 	%f219, %f48, %f52, %p7;
	setp.eq.s16 	%p8, %rs10, 0;
	mov.f32 	%f218, %f48;
	@%p8 bra 	$L__BB331_7;
	ld.global.f32 	%f53, [%rd12+4];
	mul.f32 	%f218, %f53, %f49;
$L__BB331_7:
	max.f32 	%f54, %f219, 0fFF800000;
	max.f32 	%f224, %f54, %f218;
$L__BB331_8:
	setp.le.s64 	%p9, %rd31, %rd6;
	mov.f32 	%f222, 0fFF800000;
	mov.f32 	%f223, %f222;
	@%p9 bra 	$L__BB331_12;
	cvt.u32.u64 	%r57, %rd6;
	setp.eq.s64 	%p10, %rd23, 1;
	setp.eq.s64 	%p11, %rd22, 1;
	setp.eq.s64 	%p12, %rd21, 1;
	add.s32 	%r58, %r57, %r7;
	div.s32 	%r59, %r58, %r8;
	mul.lo.s32 	%r60, %r59, %r8;
	sub.s32 	%r61, %r58, %r60;
	div.s32 	%r62, %r61, %r9;
	mul.lo.s32 	%r63, %r62, %r9;
	sub.s32 	%r64, %r61, %r63;
	selp.b32 	%r65, 0, %r59, %p12;
	selp.b32 	%r66, 0, %r62, %p11;
	selp.b32 	%r67, 0, %r64, %p10;
	mul.lo.s32 	%r68, %r11, %r65;
	mad.lo.s32 	%r69, %r12, %r66, %r68;
	mad.lo.s32 	%r70, %r13, %r67, %r69;
	shr.u32 	%r71, %r58, 31;
	add.s32 	%r72, %r58, %r71;
	shr.s32 	%r73, %r72, 1;
	mul.wide.s32 	%rd41, %r73, 8;
	add.s64 	%rd13, %rd1, %rd41;
	ld.global.f32 	%f56, [%rd13];
	shr.u32 	%r74, %r70, 31;
	add.s32 	%r75, %r70, %r74;
	shr.s32 	%r76, %r75, 1;
	mul.wide.s32 	%rd42, %r76, 2;
	add.s64 	%rd43, %rd2, %rd42;
	ld.global.v2.u8 	{%rs11, %rs12}, [%rd43];
	setp.eq.s16 	%p13, %rs11, 0;
	mul.f32 	%f57, %f56, %f49;
	selp.f32 	%f223, %f48, %f57, %p13;
	setp.eq.s16 	%p14, %rs12, 0;
	mov.f32 	%f222, %f48;
	@%p14 bra 	$L__BB331_11;
	ld.global.f32 	%f58, [%rd13+4];
	mul.f32 	%f222, %f58, %f49;
$L__BB331_11:
	max.f32 	%f59, %f224, %f223;
	max.f32 	%f224, %f59, %f222;
$L__BB331_12:
	setp.le.s64 	%p15, %rd31, %rd7;
	mov.f32 	%f226, 0fFF800000;
	mov.f32 	%f227, %f226;
	@%p15 bra 	$L__BB331_16;
	cvt.u32.u64 	%r77, %rd7;
	setp.eq.s64 	%p16, %rd23, 1;
	setp.eq.s64 	%p17, %rd22, 1;
	setp.eq.s64 	%p18, %rd21, 1;
	add.s32 	%r78, %r77, %r7;
	div.s32 	%r79, %r78, %r8;
	mul.lo.s32 	%r80, %r79, %r8;
	sub.s32 	%r81, %r78, %r80;
	div.s32 	%r82, %r81, %r9;
	mul.lo.s32 	%r83, %r82, %r9;
	sub.s32 	%r84, %r81, %r83;
	selp.b32 	%r85, 0, %r79, %p18;
	selp.b32 	%r86, 0, %r82, %p17;
	selp.b32 	%r87, 0, %r84, %p16;
	mul.lo.s32 	%r88, %r11, %r85;
	mad.lo.s32 	%r89, %r12, %r86, %r88;
	mad.lo.s32 	%r90, %r13, %r87, %r89;
	shr.u32 	%r91, %r78, 31;
	add.s32 	%r92, %r78, %r91;
	shr.s32 	%r93, %r92, 1;
	mul.wide.s32 	%rd44, %r93, 8;
	add.s64 	%rd14, %rd1, %rd44;
	ld.global.f32 	%f61, [%rd14];
	shr.u32 	%r94, %r90, 31;
	add.s32 	%r95, %r90, %r94;
	shr.s32 	%r96, %r95, 1;
	mul.wide.s32 	%rd45, %r96, 2;
	add.s64 	%rd46, %rd2, %rd45;
	ld.global.v2.u8 	{%rs13, %rs14}, [%rd46];
	setp.eq.s16 	%p19, %rs13, 0;
	mul.f32 	%f62, %f61, %f49;
	selp.f32 	%f227, %f48, %f62, %p19;
	setp.eq.s16 	%p20, %rs14, 0;
	mov.f32 	%f226, %f48;
	@%p20 bra 	$L__BB331_15;
	ld.global.f32 	%f63, [%rd14+4];
	mul.f32 	%f226, %f63, %f49;
$L__BB331_15:
	max.f32 	%f64, %f224, %f227;
	max.f32 	%f224, %f64, %f226;
$L__BB331_16:
	setp.le.s64 	%p21, %rd31, %rd8;
	mov.f32 	%f230, 0fFF800000;
	mov.f32 	%f231, %f230;
	@%p21 bra 	$L__BB331_20;
	cvt.u32.u64 	%r97, %rd8;
	setp.eq.s64 	%p22, %rd23, 1;
	setp.eq.s64 	%p23, %rd22, 1;
	setp.eq.s64 	%p24, %rd21, 1;
	add.s32 	%r98, %r97, %r7;
	div.s32 	%r99, %r98, %r8;
	mul.lo.s32 	%r100, %r99, %r8;
	sub.s32 	%r101, %r98, %r100;
	div.s32 	%r102, %r101, %r9;
	mul.lo.s32 	%r103, %r102, %r9;
	sub.s32 	%r104, %r101, %r103;
	selp.b32 	%r105, 0, %r99, %p24;
	selp.b32 	%r106, 0, %r102, %p23;
	selp.b32 	%r107, 0, %r104, %p22;
	mul.lo.s32 	%r108, %r11, %r105;
	mad.lo.s32 	%r109, %r12, %r106, %r108;
	mad.lo.s32 	%r110, %r13, %r107, %r109;
	shr.u32 	%r111, %r98, 31;
	add.s32 	%r112, %r98, %r111;
	shr.s32 	%r113, %r112, 1;
	mul.wide.s32 	%rd47, %r113, 8;
	add.s64 	%rd15, %rd1, %rd47;
	ld.global.f32 	%f66, [%rd15];
	shr.u32 	%r114, %r110, 31;
	add.s32 	%r115, %r110, %r114;
	shr.s32 	%r116, %r115, 1;
	mul.wide.s32 	%rd48, %r116, 2;
	add.s64 	%rd49, %rd2, %rd48;
	ld.global.v2.u8 	{%rs15, %rs16}, [%rd49];
	setp.eq.s16 	%p25, %rs15, 0;
	mul.f32 	%f67, %f66, %f49;
	selp.f32 	%f231, %f48, %f67, %p25;
	setp.eq.s16 	%p26, %rs16, 0;
	mov.f32 	%f230, %f48;
	@%p26 bra 	$L__BB331_19;
	ld.global.f32 	%f68, [%rd15+4];
	mul.f32 	%f230, %f68, %f49;
$L__BB331_19:
	max.f32 	%f69, %f224, %f231;
	max.f32 	%f224, %f69, %f230;
$L__BB331_20:
	setp.le.s64 	%p27, %rd31, %rd9;
	mov.f32 	%f234, 0fFF800000;
	mov.f32 	%f235, %f234;
	@%p27 bra 	$L__BB331_24;
	cvt.u32.u64 	%r117, %rd9;
	setp.eq.s64 	%p28, %rd23, 1;
	setp.eq.s64 	%p29, %rd22, 1;
	setp.eq.s64 	%p30, %rd21, 1;
	add.s32 	%r118, %r117, %r7;
	div.s32 	%r119, %r118, %r8;
	mul.lo.s32 	%r120, %r119, %r8;
	sub.s32 	%r121, %r118, %r120;
	div.s32 	%r122, %r121, %r9;
	mul.lo.s32 	%r123, %r122, %r9;
	sub.s32 	%r124, %r121, %r123;
	selp.b32 	%r125, 0, %r119, %p30;
	selp.b32 	%r126, 0, %r122, %p29;
	selp.b32 	%r127, 0, %r124, %p28;
	mul.lo.s32 	%r128, %r11, %r125;
	mad.lo.s32 	%r129, %r12, %r126, %r128;
	mad.lo.s32 	%r130, %r13, %r127, %r129;
	shr.u32 	%r131, %r118, 31;
	add.s32 	%r132, %r118, %r131;
	shr.s32 	%r133, %r132, 1;
	mul.wide.s32 	%rd50, %r133, 8;
	add.s64 	%rd16, %rd1, %rd50;
	ld.global.f32 	%f71, [%rd16];
	shr.u32 	%r134, %r130, 31;
	add.s32 	%r135, %r130, %r134;
	shr.s32 	%r136, %r135, 1;
	mul.wide.s32 	%rd51, %r136, 2;
	add.s64 	%rd52, %rd2, %rd51;
	ld.global.v2.u8 	{%rs17, %rs18}, [%rd52];
	setp.eq.s16 	%p31, %rs17, 0;
	mul.f32 	%f72, %f71, %f49;
	selp.f32 	%f235, %f48, %f72, %p31;
	setp.eq.s16 	%p32, %rs18, 0;
	mov.f32 	%f234, %f48;
	@%p32 bra 	$L__BB331_23;
	ld.global.f32 	%f73, [%rd16+4];
	mul.f32 	%f234, %f73, %f49;
$L__BB331_23:
	max.f32 	%f74, %f224, %f235;
	max.f32 	%f224, %f74, %f234;
$L__BB331_24:
	setp.le.s64 	%p33, %rd31, %rd5;
	mov.b32 	%r137, %f224;
	shfl.sync.bfly.b32	%r138|%p34, %r137, 16, 31, -1;
	mov.b32 	%f75, %r138;
	max.f32 	%f76, %f224, %f75;
	mov.b32 	%r139, %f76;
	shfl.sync.bfly.b32	%r140|%p35, %r139, 8, 31, -1;
	mov.b32 	%f77, %r140;
	max.f32 	%f78, %f76, %f77;
	mov.b32 	%r141, %f78;
	shfl.sync.bfly.b32	%r142|%p36, %r141, 4, 31, -1;
	mov.b32 	%f79, %r142;
	max.f32 	%f80, %f78, %f79;
	mov.b32 	%r143, %f80;
	shfl.sync.bfly.b32	%r144|%p37, %r143, 2, 31, -1;
	mov.b32 	%f81, %r144;
	max.f32 	%f82, %f80, %f81;
	mov.b32 	%r145, %f82;
	shfl.sync.bfly.b32	%r146|%p38, %r145, 1, 31, -1;
	mov.b32 	%f83, %r146;
	max.f32 	%f84, %f82, %f83;
	sub.f32 	%f85, %f219, %f84;
	fma.rn.f32 	%f86, %f85, 0f3BBB989D, 0f3F000000;
	cvt.sat.f32.f32 	%f87, %f86;
	mov.f32 	%f88, 0f4B400001;
	mov.f32 	%f89, 0f437C0000;
	fma.rm.f32 	%f90, %f87, %f89, %f88;
	add.f32 	%f91, %f90, 0fCB40007F;
	neg.f32 	%f92, %f91;
	fma.rn.f32 	%f93, %f85, 0f3FB8AA3B, %f92;
	fma.rn.f32 	%f94, %f85, 0f32A57060, %f93;
	mov.b32 	%r147, %f90;
	shl.b32 	%r148, %r147, 23;
	mov.b32 	%f95, %r148;
	ex2.approx.ftz.f32 	%f96, %f94;
	mul.f32 	%f97, %f96, %f95;
	add.f32 	%f98, %f97, 0f00000000;
	sub.f32 	%f99, %f218, %f84;
	fma.rn.f32 	%f100, %f99, 0f3BBB989D, 0f3F000000;
	cvt.sat.f32.f32 	%f101, %f100;
	fma.rm.f32 	%f102, %f101, %f89, %f88;
	add.f32 	%f103, %f102, 0fCB40007F;
	neg.f32 	%f104, %f103;
	fma.rn.f32 	%f105, %f99, 0f3FB8AA3B, %f104;
	fma.rn.f32 	%f106, %f99, 0f32A57060, %f105;
	mov.b32 	%r149, %f102;
	shl.b32 	%r150, %r149, 23;
	mov.b32 	%f107, %r150;
	ex2.approx.ftz.f32 	%f108, %f106;
	mul.f32 	%f109, %f108, %f107;
	add.f32 	%f110, %f98, %f109;
	sub.f32 	%f111, %f223, %f84;
	fma.rn.f32 	%f112, %f111, 0f3BBB989D, 0f3F000000;
	cvt.sat.f32.f32 	%f113, %f112;
	fma.rm.f32 	%f114, %f113, %f89, %f88;
	add.f32 	%f115, %f114, 0fCB40007F;
	neg.f32 	%f116, %f115;
	fma.rn.f32 	%f117, %f111, 0f3FB8AA3B, %f116;
	fma.rn.f32 	%f118, %f111, 0f32A57060, %f117;
	mov.b32 	%r151, %f114;
	shl.b32 	%r152, %r151, 23;
	mov.b32 	%f119, %r152;
	ex2.approx.ftz.f32 	%f120, %f118;
	mul.f32 	%f121, %f120, %f119;
	add.f32 	%f122, %f110, %f121;
	sub.f32 	%f123, %f222, %f84;
	fma.rn.f32 	%f124, %f123, 0f3BBB989D, 0f3F000000;
	cvt.sat.f32.f32 	%f125, %f124;
	fma.rm.f32 	%f126, %f125, %f89, %f88;
	add.f32 	%f127, %f126, 0fCB40007F;
	neg.f32 	%f128, %f127;
	fma.rn.f32 	%f129, %f123, 0f3FB8AA3B, %f128;
	fma.rn.f32 	%f130, %f123, 0f32A57060, %f129;
	mov.b32 	%r153, %f126;
	shl.b32 	%r154, %r153, 23;
	mov.b32 	%f131, %r154;
	ex2.approx.ftz.f32 	%f132, %f130;
	mul.f32 	%f133, %f132, %f131;
	add.f32 	%f134, %f122, %f133;
	sub.f32 	%f135, %f227, %f84;
	fma.rn.f32 	%f136, %f135, 0f3BBB989D, 0f3F000000;
	cvt.sat.f32.f32 	%f137, %f136;
	fma.rm.f32 	%f138, %f137, %f89, %f88;
	add.f32 	%f139, %f138, 0fCB40007F;
	neg.f32 	%f140, %f139;
	fma.rn.f32 	%f141, %f135, 0f3FB8AA3B, %f140;
	fma.rn.f32 	%f142, %f135, 0f32A57060, %f141;
	mov.b32 	%r155, %f138;
	shl.b32 	%r156, %r155, 23;
	mov.b32 	%f143, %r156;
	ex2.approx.ftz.f32 	%f144, %f142;
	mul.f32 	%f145, %f144, %f143;
	add.f32 	%f146, %f134, %f145;
	sub.f32 	%f147, %f226, %f84;
	fma.rn.f32 	%f148, %f147, 0f3BBB989D, 0f3F000000;
	cvt.sat.f32.f32 	%f149, %f148;
	fma.rm.f32 	%f150, %f149, %f89, %f88;
	add.f32 	%f151, %f150, 0fCB40007F;
	neg.f32 	%f152, %f151;
	fma.rn.f32 	%f153, %f147, 0f3FB8AA3B, %f152;
	fma.rn.f32 	%f154, %f147, 0f32A57060, %f153;
	mov.b32 	%r157, %f150;
	shl.b32 	%r158, %r157, 23;
	mov.b32 	%f155, %r158;
	ex2.approx.ftz.f32 	%f156, %f154;
	mul.f32 	%f157, %f156, %f155;
	add.f32 	%f158, %f146, %f157;
	sub.f32 	%f159, %f231, %f84;
	fma.rn.f32 	%f160, %f159, 0f3BBB989D, 0f3F000000;
	cvt.sat.f32.f32 	%f161, %f160;
	fma.rm.f32 	%f162, %f161, %f89, %f88;
	add.f32 	%f163, %f162, 0fCB40007F;
	neg.f32 	%f164, %f163;
	fma.rn.f32 	%f165, %f159, 0f3FB8AA3B, %f164;
	fma.rn.f32 	%f166, %f159, 0f32A57060, %f165;
	mov.b32 	%r159, %f162;
	shl.b32 	%r160, %r159, 23;
	mov.b32 	%f167, %r160;
	ex2.approx.ftz.f32 	%f168, %f166;
	mul.f32 	%f169, %f168, %f167;
	add.f32 	%f170, %f158, %f169;
	sub.f32 	%f171, %f230, %f84;
	fma.rn.f32 	%f172, %f171, 0f3BBB989D, 0f3F000000;
	cvt.sat.f32.f32 	%f173, %f172;
	fma.rm.f32 	%f174, %f173, %f89, %f88;
	add.f32 	%f175, %f174, 0fCB40007F;
	neg.f32 	%f176, %f175;
	fma.rn.f32 	%f177, %f171, 0f3FB8AA3B, %f176;
	fma.rn.f32 	%f178, %f171, 0f32A57060, %f177;
	mov.b32 	%r161, %f174;
	shl.b32 	%r162, %r161, 23;
	mov.b32 	%f179, %r162;
	ex2.approx.ftz.f32 	%f180, %f178;
	mul.f32 	%f181, %f180, %f179;
	add.f32 	%f182, %f170, %f181;
	sub.f32 	%f183, %f235, %f84;
	fma.rn.f32 	%f184, %f183, 0f3BBB989D, 0f3F000000;
	cvt.sat.f32.f32 	%f185, %f184;
	fma.rm.f32 	%f186, %f185, %f89, %f88;
	add.f32 	%f187, %f186, 0fCB40007F;
	neg.f32 	%f188, %f187;
	fma.rn.f32 	%f189, %f183, 0f3FB8AA3B, %f188;
	fma.rn.f32 	%f190, %f183, 0f32A57060, %f189;
	mov.b32 	%r163, %f186;
	shl.b32 	%r164, %r163, 23;
	mov.b32 	%f191, %r164;
	ex2.approx.ftz.f32 	%f192, %f190;
	mul.f32 	%f193, %f192, %f191;
	add.f32 	%f194, %f182, %f193;
	sub.f32 	%f195, %f234, %f84;
	fma.rn.f32 	%f196, %f195, 0f3BBB989D, 0f3F000000;
	cvt.sat.f32.f32 	%f197, %f196;
	fma.rm.f32 	%f198, %f197, %f89, %f88;
	add.f32 	%f199, %f198, 0fCB40007F;
	neg.f32 	%f200, %f199;
	fma.rn.f32 	%f201, %f195, 0f3FB8AA3B, %f200;
	fma.rn.f32 	%f202, %f195, 0f32A57060, %f201;
	mov.b32 	%r165, %f198;
	shl.b32 	%r166, %r165, 23;
	mov.b32 	%f203, %r166;
	ex2.approx.ftz.f32 	%f204, %f202;
	mul.f32 	%f205, %f204, %f203;
	add.f32 	%f206, %f194, %f205;
	mov.b32 	%r167, %f206;
	shfl.sync.bfly.b32	%r168|%p39, %r167, 16, 31, -1;
	mov.b32 	%f207, %r168;
	add.f32 	%f208, %f206, %f207;
	mov.b32 	%r169, %f208;
	shfl.sync.bfly.b32	%r170|%p40, %r169, 8, 31, -1;
	mov.b32 	%f209, %r170;
	add.f32 	%f210, %f208, %f209;
	mov.b32 	%r171, %f210;
	shfl.sync.bfly.b32	%r172|%p41, %r171, 4, 31, -1;
	mov.b32 	%f211, %r172;
	add.f32 	%f212, %f210, %f211;
	mov.b32 	%r173, %f212;
	shfl.sync.bfly.b32	%r174|%p42, %r173, 2, 31, -1;
	mov.b32 	%f213, %r174;
	add.f32 	%f214, %f212, %f213;
	mov.b32 	%r175, %f214;
	shfl.sync.bfly.b32	%r176|%p43, %r175, 1, 31, -1;
	mov.b32 	%f215, %r176;
	add.f32 	%f216, %f214, %f215;
	div.rn.f32 	%f38, %f97, %f216;
	div.rn.f32 	%f39, %f109, %f216;
	div.rn.f32 	%f40, %f121, %f216;
	div.rn.f32 	%f41, %f133, %f216;
	div.rn.f32 	%f42, %f145, %f216;
	div.rn.f32 	%f43, %f157, %f216;
	div.rn.f32 	%f44, %f169, %f216;
	div.rn.f32 	%f45, %f181, %f216;
	div.rn.f32 	%f46, %f193, %f216;
	div.rn.f32 	%f47, %f205, %f216;
	mul.lo.s64 	%rd17, %rd83, %rd29;
	@%p33 bra 	$L__BB331_26;
	add.s64 	%rd53, %rd17, %rd5;
	shr.u64 	%rd54, %rd53, 63;
	add.s64 	%rd55, %rd53, %rd54;
	shl.b64 	%rd56, %rd55, 2;
	and.b64  	%rd57, %rd56, -8;
	add.s64 	%rd58, %rd3, %rd57;
	st.global.v2.f32 	[%rd58], {%f38, %f39};
$L__BB331_26:
	setp.le.s64 	%p44, %rd31, %rd6;
	@%p44 bra 	$L__BB331_28;
	add.s64 	%rd59, %rd17, %rd6;
	shr.u64 	%rd60, %rd59, 63;
	add.s64 	%rd61, %rd59, %rd60;
	shl.b64 	%rd62, %rd61, 2;
	and.b64  	%rd63, %rd62, -8;
	add.s64 	%rd64, %rd3, %rd63;
	st.global.v2.f32 	[%rd64], {%f40, %f41};
$L__BB331_28:
	setp.le.s64 	%p45, %rd31, %rd7;
	@%p45 bra 	$L__BB331_30;
	add.s64 	%rd65, %rd17, %rd7;
	shr.u64 	%rd66, %rd65, 63;
	add.s64 	%rd67, %rd65, %rd66;
	shl.b64 	%rd68, %rd67, 2;
	and.b64  	%rd69, %rd68, -8;
	add.s64 	%rd70, %rd3, %rd69;
	st.global.v2.f32 	[%rd70], {%f42, %f43};
$L__BB331_30:
	setp.le.s64 	%p46, %rd31, %rd8;
	@%p46 bra 	$L__BB331_32;
	add.s64 	%rd71, %rd17, %rd8;
	shr.u64 	%rd72, %rd71, 63;
	add.s64 	%rd73, %rd71, %rd72;
	shl.b64 	%rd74, %rd73, 2;
	and.b64  	%rd75, %rd74, -8;
	add.s64 	%rd76, %rd3, %rd75;
	st.global.v2.f32 	[%rd76], {%f44, %f45};
$L__BB331_32:
	setp.le.s64 	%p47, %rd31, %rd9;
	@%p47 bra 	$L__BB331_34;
	add.s64 	%rd77, %rd17, %rd9;
	shr.u64 	%rd78, %rd77, 63;
	add.s64 	%rd79, %rd77, %rd78;
	shl.b64 	%rd80, %rd79, 2;
	and.b64  	%rd81, %rd80, -8;
	add.s64 	%rd82, %rd3, %rd81;
	st.global.v2.f32 	[%rd82], {%f46, %f47};
$L__BB331_34:
	add.s64 	%rd83, %rd83, %rd10;
	setp.lt.s64 	%p48, %rd83, %rd30;
	@%p48 bra 	$L__BB331_4;
$L__BB331_35:
	ret;

}
	// .globl	_Z15SoftmaxWarpImplI22BroadcastScaleMaskLoadIffbLm3EiE11DirectStoreIffEfLi2ELi12ELi32ELi1ELb0EL9Algorithm0EEvT_T0_ll
.visible .entry _Z15SoftmaxWarpImplI22BroadcastScaleMaskLoadIffbLm3EiE11DirectStoreIffEfLi2ELi12ELi32ELi1ELb0EL9Algorithm0EEvT_T0_ll(
	.param .align 8 .b8 _Z15SoftmaxWarpImplI22BroadcastScaleMaskLoadIffbLm3EiE11DirectStoreIffEfLi2ELi12ELi32ELi1ELb0EL9Algorithm0EEvT_T0_ll_param_0[112],
	.param .align 8 .b8 _Z15SoftmaxWarpImplI22BroadcastScaleMaskLoadIffbLm3EiE11DirectStoreIffEfLi2ELi12ELi32ELi1ELb0EL9Algorithm0EEvT_T0_ll_param_1[16],
	.param .u64 _Z15SoftmaxWarpImplI22BroadcastScaleMaskLoadIffbLm3EiE11DirectStoreIffEfLi2ELi12ELi32ELi1ELb0EL9Algorithm0EEvT_T0_ll_param_2,
	.param .u64 _Z15SoftmaxWarpImplI22BroadcastScaleMaskLoadIffbLm3EiE11DirectStoreIffEfLi2ELi12ELi32ELi1ELb0EL9Algorithm0EEvT_T0_ll_param_3
)
{
	.reg .pred 	%p<44>;
	.reg .b16 	%rs<21>;
	.reg .b32 	%r<191>;
	.reg .b32 	%f<237>;
	.reg .b64 	%rd<92>;

	ld.param.u64 	%rd27, [_Z15SoftmaxWarpImplI22BroadcastScaleMaskLoadIffbLm3EiE11DirectStoreIffEfLi2ELi12ELi32ELi1ELb0EL9Algorithm0EEvT_T0_ll_param_1+8];
	ld.param.u64 	%rd26, [_Z15SoftmaxWarpImplI22BroadcastScaleMaskLoadIffbLm3EiE11DirectStoreIffEfLi2ELi12ELi32ELi1ELb0EL9Algorithm0EEvT_T0_ll_param_1];
	ld.param.v2.f32 	{%f21, %f22}, [_Z15SoftmaxWarpImplI22BroadcastScaleMaskLoadIffbLm3EiE11DirectStoreIffEfLi2ELi12ELi32ELi1ELb0EL9Algorithm0EEvT_T0_ll_param_0+104];
	ld.param.u64 	%rd25, [_Z15SoftmaxWarpImplI22BroadcastScaleMaskLoadIffbLm3EiE11DirectStoreIffEfLi2ELi12ELi32ELi1ELb0EL9Algorithm0EEvT_T0_ll_param_0+96];
	ld.param.u32 	%r14, [_Z15SoftmaxWarpImplI22BroadcastScaleMaskLoadIffbLm3EiE11DirectStoreIffEfLi2ELi12ELi32ELi1ELb0EL9Algorithm0EEvT_T0_ll_param_0+80];
	ld.param.v2.u32 	{%r12, %r13}, [_Z15SoftmaxWarpImplI22BroadcastScaleMaskLoadIffbLm3EiE11DirectStoreIffEfLi2ELi12ELi32ELi1ELb0EL9Algorithm0EEvT_T0_ll_param_0+72];
	ld.param.v2.u32 	{%r9, %r10}, [_Z15SoftmaxWarpImplI22BroadcastScaleMaskLoadIffbLm3EiE11DirectStoreIffEfLi2ELi12ELi32ELi1ELb0EL9Algorithm0EEvT_T0_ll_param_0+48];
	ld.param.u64 	%rd21, [_Z15SoftmaxWarpImplI22BroadcastScaleMaskLoadIffbLm3EiE11DirectStoreIffEfLi2ELi12ELi32ELi1ELb0EL9Algorithm0EEvT_T0_ll_param_0+32];
	ld.param.u64 	%rd20, [_Z15SoftmaxWarpImplI22BroadcastScaleMaskLoadIffbLm3EiE11DirectStoreIffEfLi2ELi12ELi32ELi1ELb0EL9Algorithm0EEvT_T0_ll_param_0+24];
	ld.param.u64 	%rd19, [_Z15SoftmaxWarpImplI22BroadcastScaleMaskLoadIffbLm3EiE11DirectStoreIffEfLi2ELi12ELi32ELi1ELb0EL9Algorithm0EEvT_T0_ll_param_0+16];
	ld.param.u64 	%rd18, [_Z15SoftmaxWarpImplI22BroadcastScaleMaskLoadIffbLm3EiE11DirectStoreIffEfLi2ELi12ELi32ELi1ELb0EL9Algorithm0EEvT_T0_ll_param_0+8];
	ld.param.u64 	%rd17, [_Z15SoftmaxWarpImplI22BroadcastScaleMaskLoadIffbLm3EiE11DirectStoreIffEfLi2ELi12ELi32ELi1ELb0EL9Algorithm0EEvT_T0_ll_param_0];
	ld.param.u64 	%rd28, [_Z15SoftmaxWarpImplI22BroadcastScaleMaskLoadIffbLm3EiE11DirectStoreIffEfLi2ELi12ELi32ELi1ELb0EL9Algorithm0EEvT_T0_ll_param_2];
	ld.param.u64 	%rd29, [_Z15SoftmaxWarpImplI22BroadcastScaleMaskLoadIffbLm3EiE11DirectStoreIffEfLi2ELi12ELi32ELi1ELb0EL9Algorithm0EEvT_T0_ll_param_3];
	cvta.to.global.u64 	%rd1, %rd17;
	cvta.to.global.u64 	%rd2, %rd18;
	setp.lt.s64 	%p1, %rd29, 385;
	@%p1 bra 	$L__BB332_2;
	mov.u64 	%rd30, $str;
	cvta.global.u64 	%rd31, %rd30;
	mov.u64 	%rd32, $str$1;
	cvta.global.u64 	%rd33, %rd32;
	mov.u64 	%rd34, __unnamed_323;
	cvta.global.u64 	%rd35, %rd34;
	{ // callseq 322, 0
	.param .b64 param0;
	st.param.b64 	[param0], %rd31;
	.param .b64 param1;
	st.param.b64 	[param1], %rd33;
	.param .b32 param2;
	st.param.b32 	[param2], 254;
	.param .b64 param3;
	st.param.b64 	[param3], %rd35;
	.param .b64 param4;
	st.param.b64 	[param4], 1;
	call.uni 
	__assertfail, 
	(
	param0, 
	param1, 
	param2, 
	param3, 
	param4
	);
	} // callseq 322
$L__BB332_2:
	mov.u32 	%r25, %ctaid.x;
	mov.u32 	%r26, %ntid.y;
	mov.u32 	%r27, %tid.y;
	mad.lo.s32 	%r28, %r25, %r26, %r27;
	mov.u32 	%r29, %nctaid.x;
	mul.lo.s32 	%r6, %r29, %r26;
	cvt.s64.s32 	%rd91, %r28;
	setp.le.s64 	%p2, %rd28, %rd91;
	@%p2 bra 	$L__BB332_17;
	mov.u32 	%r30, %tid.x;
	shl.b32 	%r31, %r30, 1;
	cvt.u64.u32 	%rd5, %r31;
	cvt.s64.s32 	%rd6, %r6;
	cvt.u32.u64 	%r32, %rd5;
	cvt.u32.u64 	%r34, %rd25;
$L__BB332_4:
	setp.eq.s64 	%p3, %rd21, 1;
	setp.eq.s64 	%p4, %rd20, 1;
	setp.eq.s64 	%p5, %rd19, 1;
	cvt.u32.u64 	%r33, %rd91;
	mad.lo.s32 	%r7, %r34, %r33, %r32;
	div.s32 	%r35, %r7, %r9;
	mul.lo.s32 	%r36, %r35, %r9;
	sub.s32 	%r37, %r7, %r36;
	div.s32 	%r38, %r37, %r10;
	mul.lo.s32 	%r39, %r38, %r10;
	sub.s32 	%r40, %r37, %r39;
	selp.b32 	%r41, 0, %r35, %p5;
	selp.b32 	%r42, 0, %r38, %p4;
	selp.b32 	%r43, 0, %r40, %p3;
	mul.lo.s32 	%r44, %r12, %r41;
	mad.lo.s32 	%r45, %r13, %r42, %r44;
	mad.lo.s32 	%r46, %r14, %r43, %r45;
	shr.u32 	%r47, %r7, 31;
	add.s32 	%r48, %r7, %r47;
	shr.s32 	%r49, %r48, 1;
	mul.wide.s32 	%rd36, %r49, 8;
	add.s64 	%rd10, %rd1, %rd36;
	ld.global.f32 	%f23, [%rd10];
	shr.u32 	%r50, %r46, 31;
	add.s32 	%r51, %r46, %r50;
	shr.s32 	%r52, %r51, 1;
	mul.wide.s32 	%rd37, %r52, 2;
	add.s64 	%rd38, %rd2, %rd37;
	ld.global.v2.u8 	{%rs9, %rs10}, [%rd38];
	setp.eq.s16 	%p6, %rs9, 0;
	mul.f32 	%f24, %f23, %f22;
	selp.f32 	%f3, %f21, %f24, %p6;
	setp.eq.s16 	%p7, %rs10, 0;
	mov.f32 	%f231, %f21;
	@%p7 bra 	$L__BB332_6;
	ld.global.f32 	%f25, [%rd10+4];
	mul.f32 	%f231, %f25, %f22;
$L__BB332_6:
	setp.eq.s64 	%p8, %rd21, 1;
	setp.eq.s64 	%p9, %rd20, 1;
	setp.eq.s64 	%p10, %rd19, 1;
	add.s32 	%r8, %r7, 64;
	div.s32 	%r53, %r8, %r9;
	mul.lo.s32 	%r54, %r53, %r9;
	sub.s32 	%r55, %r8, %r54;
	div.s32 	%r56, %r55, %r10;
	mul.lo.s32 	%r57, %r56, %r10;
	sub.s32 	%r58, %r55, %r57;
	selp.b32 	%r59, 0, %r53, %p10;
	selp.b32 	%r60, 0, %r56, %p9;
	selp.b32 	%r61, 0, %r58, %p8;
	mul.lo.s32 	%r62, %r12, %r59;
	mad.lo.s32 	%r63, %r13, %r60, %r62;
	mad.lo.s32 	%r64, %r14, %r61, %r63;
	shr.u32 	%r65, %r8, 31;
	add.s32 	%r66, %r8, %r65;
	shr.s32 	%r67, %r66, 1;
	mul.wide.s32 	%rd39, %r67, 8;
	add.s64 	%rd11, %rd1, %rd39;
	ld.global.f32 	%f26, [%rd11];
	shr.u32 	%r68, %r64, 31;
	add.s32 	%r69, %r64, %r68;
	shr.s32 	%r70, %r69, 1;
	mul.wide.s32 	%rd40, %r70, 2;
	add.s64 	%rd41, %rd2, %rd40;
	ld.global.v2.u8 	{%rs11, %rs12}, [%rd41];
	setp.eq.s16 	%p11, %rs11, 0;
	mul.f32 	%f27, %f26, %f22;
	selp.f32 	%f6, %f21, %f27, %p11;
	setp.eq.s16 	%p12, %rs12, 0;
	mov.f32 	%f232, %f21;
	@%p12 bra 	$L__BB332_8;
	ld.global.f32 	%f28, [%rd11+4];
	mul.f32 	%f232, %f28, %f22;
$L__BB332_8:
	setp.eq.s64 	%p13, %rd21, 1;
	setp.eq.s64 	%p14, %rd20, 1;
	setp.eq.s64 	%p15, %rd19, 1;
	add.s32 	%r71, %r8, 64;
	div.s32 	%r72, %r71, %r9;
	mul.lo.s32 	%r73, %r72, %r9;
	sub.s32 	%r74, %r71, %r73;
	div.s32 	%r75, %r74, %r10;
	mul.lo.s32 	%r76, %r75, %r10;
	sub.s32 	%r77, %r74, %r76;
	selp.b32 	%r78, 0, %r72, %p15;
	selp.b32 	%r79, 0, %r75, %p14;
	selp.b32 	%r80, 0, %r77, %p13;
	mul.lo.s32 	%r81, %r12, %r78;
	mad.lo.s32 	%r82, %r13, %r79, %r81;
	mad.lo.s32 	%r83, %r14, %r80, %r82;
	shr.u32 	%r84, %r71, 31;
	add.s32 	%r85, %r71, %r84;
	shr.s32 	%r86, %r85, 1;
	mul.wide.s32 	%rd42, %r86, 8;
	add.s64 	%rd12, %rd1, %rd42;
	ld.global.f32 	%f29, [%rd12];
	shr.u32 	%r87, %r83, 31;
	add.s32 	%r88, %r83, %r87;
	shr.s32 	%r89, %r88, 1;
	mul.wide.s32 	%rd43, %r89, 2;
	add.s64 	%rd44, %rd2, %rd43;
	ld.global.v2.u8 	{%rs13, %rs14}, [%rd44];
	setp.eq.s16 	%p16, %rs13, 0;
	mul.f32 	%f30, %f29, %f22;
	selp.f32 	%f9, %f21, %f30, %p16;
	setp.eq.s16 	%p17, %rs14, 0;
	mov.f32 	%f233, %f21;
	@%p17 bra 	$L__BB332_10;
	ld.global.f32 	%f31, [%rd12+4];
	mul.f32 	%f233, %f31, %f22;
$L__BB332_10:
	add.s32 	%r90, %r8, 128;
	div.s32 	%r91, %r90, %r9;
	mul.lo.s32 	%r92, %r91, %r9;
	sub.s32 	%r93, %r90, %r92;
	div.s32 	%r94, %r93, %r10;
	mul.lo.s32 	%r95, %r94, %r10;
	sub.s32 	%r96, %r93, %r95;
	selp.b32 	%r97, 0, %r91, %p15;
	selp.b32 	%r98, 0, %r94, %p14;
	selp.b32 	%r99, 0, %r96, %p13;
	mul.lo.s32 	%r100, %r12, %r97;
	mad.lo.s32 	%r101, %r13, %r98, %r100;
	mad.lo.s32 	%r102, %r14, %r99, %r101;
	shr.u32 	%r103, %r90, 31;
	add.s32 	%r104, %r90, %r103;
	shr.s32 	%r105, %r104, 1;
	mul.wide.s32 	%rd45, %r105, 8;
	add.s64 	%rd13, %rd1, %rd45;
	ld.global.f32 	%f32, [%rd13];
	shr.u32 	%r106, %r102, 31;
	add.s32 	%r107, %r102, %r106;
	shr.s32 	%r108, %r107, 1;
	mul.wide.s32 	%rd46, %r108, 2;
	add.s64 	%rd47, %rd2, %rd46;
	ld.global.v2.u8 	{%rs15, %rs16}, [%rd47];
	setp.eq.s16 	%p21, %rs15, 0;
	mul.f32 	%f33, %f32, %f22;
	selp.f32 	%f12, %f21, %f33, %p21;
	setp.eq.s16 	%p22, %rs16, 0;
	mov.f32 	%f234, %f21;
	@%p22 bra 	$L__BB332_12;
	ld.global.f32 	%f34, [%rd13+4];
	mul.f32 	%f234, %f34, %f22;
$L__BB332_12:
	add.s32 	%r109, %r8, 192;
	div.s32 	%r110, %r109, %r9;
	mul.lo.s32 	%r111, %r110, %r9;
	sub.s32 	%r112, %r109, %r111;
	div.s32 	%r113, %r112, %r10;
	mul.lo.s32 	%r114, %r113, %r10;
	sub.s32 	%r115, %r112, %r114;
	selp.b32 	%r116, 0, %r110, %p15;
	selp.b32 	%r117, 0, %r113, %p14;
	selp.b32 	%r118, 0, %r115, %p13;
	mul.lo.s32 	%r119, %r12, %r116;
	mad.lo.s32 	%r120, %r13, %r117, %r119;
	mad.lo.s32 	%r121, %r14, %r118, %r120;
	shr.u32 	%r122, %r109, 31;
	add.s32 	%r123, %r109, %r122;
	shr.s32 	%r124, %r123, 1;
	mul.wide.s32 	%rd48, %r124, 8;
	add.s64 	%rd14, %rd1, %rd48;
	ld.global.f32 	%f35, [%rd14];
	shr.u32 	%r125, %r121, 31;
	add.s32 	%r126, %r121, %r125;
	shr.s32 	%r127, %r126, 1;
	mul.wide.s32 	%rd49, %r127, 2;
	add.s64 	%rd50, %rd2, %rd49;
	ld.global.v2.u8 	{%rs17, %rs18}, [%rd50];
	setp.eq.s16 	%p26, %rs17, 0;
	mul.f32 	%f36, %f35, %f22;
	selp.f32 	%f15, %f21, %f36, %p26;
	setp.eq.s16 	%p27, %rs18, 0;
	mov.f32 	%f235, %f21;
	@%p27 bra 	$L__BB332_14;
	ld.global.f32 	%f37, [%rd14+4];
	mul.f32 	%f235, %f37, %f22;
$L__BB332_14:
	add.s32 	%r128, %r8, 256;
	div.s32 	%r129, %r128, %r9;
	mul.lo.s32 	%r130, %r129, %r9;
	sub.s32 	%r131, %r128, %r130;
	div.s32 	%r132, %r131, %r10;
	mul.lo.s32 	%r133, %r132, %r10;
	sub.s32 	%r134, %r131, %r133;
	selp.b32 	%r135, 0, %r129, %p15;
	selp.b32 	%r136, 0, %r132, %p14;
	selp.b32 	%r137, 0, %r134, %p13;
	mul.lo.s32 	%r138, %r12, %r135;
	mad.lo.s32 	%r139, %r13, %r136, %r138;
	mad.lo.s32 	%r140, %r14, %r137, %r139;
	shr.u32 	%r141, %r128, 31;
	add.s32 	%r142, %r128, %r141;
	shr.s32 	%r143, %r142, 1;
	mul.wide.s32 	%rd51, %r143, 8;
	add.s64 	%rd15, %rd1, %rd51;
	ld.global.f32 	%f38, [%rd15];
	shr.u32 	%r144, %r140, 31;
	add.s32 	%r145, %r140, %r144;
	shr.s32 	%r146, %r145, 1;
	mul.wide.s32 	%rd52, %r146, 2;
	add.s64 	%rd53, %rd2, %rd52;
	ld.global.v2.u8 	{%rs19, %rs20}, [%rd53];
	setp.eq.s16 	%p31, %rs19, 0;
	mul.f32 	%f39, %f38, %f22;
	selp.f32 	%f18, %f21, %f39, %p31;
	setp.eq.s16 	%p32, %rs20, 0;
	mov.f32 	%f236, %f21;
	@%p32 bra 	$L__BB332_16;
	ld.global.f32 	%f40, [%rd15+4];
	mul.f32 	%f236, %f40, %f22;
$L__BB332_16:
	max.f32 	%f41, %f3, 0fFF800000;
	max.f32 	%f42, %f41, %f231;
	max.f32 	%f43, %f42, %f6;
	max.f32 	%f44, %f43, %f232;
	max.f32 	%f45, %f44, %f9;
	max.f32 	%f46, %f45, %f233;
	max.f32 	%f47, %f46, %f12;
	max.f32 	%f48, %f47, %f234;
	max.f32 	%f49, %f48, %f15;
	max.f32 	%f50, %f49, %f235;
	max.f32 	%f51, %f50, %f18;
	max.f32 	%f52, %f51, %f236;
	mov.b32 	%r147, %f52;
	shfl.sync.bfly.b32	%r148|%p33, %r147, 16, 31, -1;
	mov.b32 	%f53, %r148;
	max.f32 	%f54, %f52, %f53;
	mov.b32 	%r149, %f54;
	shfl.sync.bfly.b32	%r150|%p34, %r149, 8, 31, -1;
	mov.b32 	%f55, %r150;
	max.f32 	%f56, %f54, %f55;
	mov.b32 	%r151, %f56;
	shfl.sync.bfly.b32	%r152|%p35, %r151, 4, 31, -1;
	mov.b32 	%f57, %r152;
	max.f32 	%f58, %f56, %f57;
	mov.b32 	%r153, %f58;
	shfl.sync.bfly.b32	%r154|%p36, %r153, 2, 31, -1;
	mov.b32 	%f59, %r154;
	max.f32 	%f60, %f58, %f59;
	mov.b32 	%r155, %f60;
	shfl.sync.bfly.b32	%r156|%p37, %r155, 1, 31, -1;
	mov.b32 	%f61, %r156;
	max.f32 	%f62, %f60, %f61;
	sub.f32 	%f63, %f3, %f62;
	fma.rn.f32 	%f64, %f63, 0f3BBB989D, 0f3F000000;
	cvt.sat.f32.f32 	%f65, %f64;
	mov.f32 	%f66, 0f4B400001;
	mov.f32 	%f67, 0f437C0000;
	fma.rm.f32 	%f68, %f65, %f67, %f66;
	add.f32 	%f69, %f68, 0fCB40007F;
	neg.f32 	%f70, %f69;
	fma.rn.f32 	%f71, %f63, 0f3FB8AA3B, %f70;
	fma.rn.f32 	%f72, %f63, 0f32A57060, %f71;
	mov.b32 	%r157, %f68;
	shl.b32 	%r158, %r157, 23;
	mov.b32 	%f73, %r158;
	ex2.approx.ftz.f32 	%f74, %f72;
	mul.f32 	%f75, %f74, %f73;
	add.f32 	%f76, %f75, 0f00000000;
	sub.f32 	%f77, %f231, %f62;
	fma.rn.f32 	%f78, %f77, 0f3BBB989D, 0f3F000000;
	cvt.sat.f32.f32 	%f79, %f78;
	fma.rm.f32 	%f80, %f79, %f67, %f66;
	add.f32 	%f81, %f80, 0fCB40007F;
	neg.f32 	%f82, %f81;
	fma.rn.f32 	%f83, %f77, 0f3FB8AA3B, %f82;
	fma.rn.f32 	%f84, %f77, 0f32A57060, %f83;
	mov.b32 	%r159, %f80;
	shl.b32 	%r160, %r159, 23;
	mov.b32 	%f85, %r160;
	ex2.approx.ftz.f32 	%f86, %f84;
	mul.f32 	%f87, %f86, %f85;
	add.f32 	%f88, %f76, %f87;
	sub.f32 	%f89, %f6, %f62;
	fma.rn.f32 	%f90, %f89, 0f3BBB989D, 0f3F000000;
	cvt.sat.f32.f32 	%f91, %f90;
	fma.rm.f32 	%f92, %f91, %f67, %f66;
	add.f32 	%f93, %f92, 0fCB40007F;
	neg.f32 	%f94, %f93;
	fma.rn.f32 	%f95, %f89, 0f3FB8AA3B, %f94;
	fma.rn.f32 	%f96, %f89, 0f32A57060, %f95;
	mov.b32 	%r161, %f92;
	shl.b32 	%r162, %r161, 23;
	mov.b32 	%f97, %r162;
	ex2.approx.ftz.f32 	%f98, %f96;
	mul.f32 	%f99, %f98, %f97;
	add.f32 	%f100, %f88, %f99;
	sub.f32 	%f101, %f232, %f62;
	fma.rn.f32 	%f102, %f101, 0f3BBB989D, 0f3F000000;
	cvt.sat.f32.f32 	%f103, %f102;
	fma.rm.f32 	%f104, %f103, %f67, %f66;
	add.f32 	%f105, %f104, 0fCB40007F;
	neg.f32 	%f106, %f105;
	fma.rn.f32 	%f107, %f101, 0f3FB8AA3B, %f106;
	fma.rn.f32 	%f108, %f101, 0f32A57060, %f107;
	mov.b32 	%r163, %f104;
	shl.b32 	%r164, %r163, 23;
	mov.b32 	%f109, %r164;
	ex2.approx.ftz.f32 	%f110, %f108;
	mul.f32 	%f111, %f110, %f109;
	add.f32 	%f112, %f100, %f111;
	sub.f32 	%f113, %f9, %f62;
	fma.rn.f32 	%f114, %f113, 0f3BBB989D, 0f3F000000;
	cvt.sat.f32.f32 	%f115, %f114;
	fma.rm.f32 	%f116, %f115, %f67, %f66;
	add.f32 	%f117, %f116, 0fCB40007F;
	neg.f32 	%f118, %f117;
	fma.rn.f32 	%f119, %f113, 0f3FB8AA3B, %f118;
	fma.rn.f32 	%f120, %f113, 0f32A57060, %f119;
	mov.b32 	%r165, %f116;
	shl.b32 	%r166, %r165, 23;
	mov.b32 	%f121, %r166;
	ex2.approx.ftz.f32 	%f122, %f120;
	mul.f32 	%f123, %f122, %f121;
	add.f32 	%f124, %f112, %f123;
	sub.f32 	%f125, %f233, %f62;
	fma.rn.f32 	%f126, %f125, 0f3BBB989D, 0f3F000000;
	cvt.sat.f32.f32 	%f127, %f126;
	fma.rm.f32 	%f128, %f127, %f67, %f66;
	add.f32 	%f129, %f128, 0fCB40007F;
	neg.f32 	%f130, %f129;
	fma.rn.f32 	%f131, %f125, 0f3FB8AA3B, %f130;
	fma.rn.f32 	%f132, %f125, 0f32A57060, %f131;
	mov.b32 	%r167, %f128;
	shl.b32 	%r168, %r167, 23;
	mov.b32 	%f133, %r168;
	ex2.approx.ftz.f32 	%f134, %f132;
	mul.f32 	%f135, %f134, %f133;
	add.f32 	%f136, %f124, %f135;
	sub.f32 	%f137, %f12, %f62;
	fma.rn.f32 	%f138, %f137, 0f3BBB989D, 0f3F000000;
	cvt.sat.f32.f32 	%f139, %f138;
	fma.rm.f32 	%f140, %f139, %f67, %f66;
	add.f32 	%f141, %f140, 0fCB40007F;
	neg.f32 	%f142, %f141;
	fma.rn.f32 	%f143, %f137, 0f3FB8AA3B, %f142;
	fma.rn.f32 	%f144, %f137, 0f32A57060, %f143;
	mov.b32 	%r169, %f140;
	shl.b32 	%r170, %r169, 23;
	mov.b32 	%f145, %r170;
	ex2.approx.ftz.f32 	%f146, %f144;
	mul.f32 	%f147, %f146, %f145;
	add.f32 	%f148, %f136, %f147;
	sub.f32 	%f149, %f234, %f62;
	fma.rn.f32 	%f150, %f149, 0f3BBB989D, 0f3F000000;
	cvt.sat.f32.f32 	%f151, %f150;
	fma.rm.f32 	%f152, %f151, %f67, %f66;
	add.f32 	%f153, %f152, 0fCB40007F;
	neg.f32 	%f154, %f153;
	fma.rn.f32 	%f155, %f149, 0f3FB8AA3B, %f154;
	fma.rn.f32 	%f156, %f149, 0f32A57060, %f155;
	mov.b32 	%r171, %f152;
	shl.b32 	%r172, %r171, 23;
	mov.b32 	%f157, %r172;
	ex2.approx.ftz.f32 	%f158, %f156;
	mul.f32 	%f159, %f158, %f157;
	add.f32 	%f160, %f148, %f159;
	sub.f32 	%f161, %f15, %f62;
	fma.rn.f32 	%f162, %f161, 0f3BBB989D, 0f3F000000;
	cvt.sat.f32.f32 	%f163, %f162;
	fma.rm.f32 	%f164, %f163, %f67, %f66;
	add.f32 	%f165, %f164, 0fCB40007F;
	neg.f32 	%f166, %f165;
	fma.rn.f32 	%f167, %f161, 0f3FB8AA3B, %f166;
	fma.rn.f32 	%f168, %f161, 0f32A57060, %f167;
	mov.b32 	%r173, %f164;
	shl.b32 	%r174, %r173, 23;
	mov.b32 	%f169, %r174;
	ex2.approx.ftz.f32 	%f170, %f168;
	mul.f32 	%f171, %f170, %f169;
	add.f32 	%f172, %f160, %f171;
	sub.f32 	%f173, %f235, %f62;
	fma.rn.f32 	%f174, %f173, 0f3BBB989D, 0f3F000000;
	cvt.sat.f32.f32 	%f175, %f174;
	fma.rm.f32 	%f176, %f175, %f67, %f66;
	add.f32 	%f177, %f176, 0fCB40007F;
	neg.f32 	%f178, %f177;
	fma.rn.f32 	%f179, %f173, 0f3FB8AA3B, %f178;
	fma.rn.f32 	%f180, %f173, 0f32A57060, %f179;
	mov.b32 	%r175, %f176;
	shl.b32 	%r176, %r175, 23;
	mov.b32 	%f181, %r176;
	ex2.approx.ftz.f32 	%f182, %f180;
	mul.f32 	%f183, %f182, %f181;
	add.f32 	%f184, %f172, %f183;
	sub.f32 	%f185, %f18, %f62;
	fma.rn.f32 	%f186, %f185, 0f3BBB989D, 0f3F000000;
	cvt.sat.f32.f32 	%f187, %f186;
	fma.rm.f32 	%f188, %f187, %f67, %f66;
	add.f32 	%f189, %f188, 0fCB40007F;
	neg.f32 	%f190, %f189;
	fma.rn.f32 	%f191, %f185, 0f3FB8AA3B, %f190;
	fma.rn.f32 	%f192, %f185, 0f32A57060, %f191;
	mov.b32 	%r177, %f188;
	shl.b32 	%r178, %r177, 23;
	mov.b32 	%f193, %r178;
	ex2.approx.ftz.f32 	%f194, %f192;
	mul.f32 	%f195, %f194, %f193;
	add.f32 	%f196, %f184, %f195;
	sub.f32 	%f197, %f236, %f62;
	fma.rn.f32 	%f198, %f197, 0f3BBB989D, 0f3F000000;
	cvt.sat.f32.f32 	%f199, %f198;
	fma.rm.f32 	%f200, %f199, %f67, %f66;
	add.f32 	%f201, %f200, 0fCB40007F;
	neg.f32 	%f202, %f201;
	fma.rn.f32 	%f203, %f197, 0f3FB8AA3B, %f202;
	fma.rn.f32 	%f204, %f197, 0f32A57060, %f203;
	mov.b32 	%r179, %f200;
	shl.b32 	%r180, %r179, 23;
	mov.b32 	%f205, %r180;
	ex2.approx.ftz.f32 	%f206, %f204;
	mul.f32 	%f207, %f206, %f205;
	add.f32 	%f208, %f196, %f207;
	mov.b32 	%r181, %f208;
	shfl.sync.bfly.b32	%r182|%p38, %r181, 16, 31, -1;
	mov.b32 	%f209, %r182;
	add.f32 	%f210, %f208, %f209;
	mov.b32 	%r183, %f210;
	shfl.sync.bfly.b32	%r184|%p39, %r183, 8, 31, -1;
	mov.b32 	%f211, %r184;
	add.f32 	%f212, %f210, %f211;
	mov.b32 	%r185, %f212;
	shfl.sync.bfly.b32	%r186|%p40, %r185, 4, 31, -1;
	mov.b32 	%f213, %r186;
	add.f32 	%f214, %f212, %f213;
	mov.b32 	%r187, %f214;
	shfl.sync.bfly.b32	%r188|%p41, %r187, 2, 31, -1;
	mov.b32 	%f215, %r188;
	add.f32 	%f216, %f214, %f215;
	mov.b32 	%r189, %f216;
	shfl.sync.bfly.b32	%r190|%p42, %r189, 1, 31, -1;
	mov.b32 	%f217, %r190;
	add.f32 	%f218, %f216, %f217;
	div.rn.f32 	%f219, %f75, %f218;
	div.rn.f32 	%f220, %f87, %f218;
	div.rn.f32 	%f221, %f99, %f218;
	div.rn.f32 	%f222, %f111, %f218;
	div.rn.f32 	%f223, %f123, %f218;
	div.rn.f32 	%f224, %f135, %f218;
	div.rn.f32 	%f225, %f147, %f218;
	div.rn.f32 	%f226, %f159, %f218;
	div.rn.f32 	%f227, %f171, %f218;
	div.rn.f32 	%f228, %f183, %f218;
	div.rn.f32 	%f229, %f195, %f218;
	div.rn.f32 	%f230, %f207, %f218;
	mad.lo.s64 	%rd54, %rd91, %rd27, %rd5;
	shr.u64 	%rd55, %rd54, 63;
	add.s64 	%rd56, %rd54, %rd55;
	cvta.to.global.u64 	%rd57, %rd26;
	shl.b64 	%rd58, %rd56, 2;
	and.b64  	%rd59, %rd58, -8;
	add.s64 	%rd60, %rd57, %rd59;
	st.global.v2.f32 	[%rd60], {%f219, %f220};
	add.s64 	%rd61, %rd54, 64;
	shr.u64 	%rd62, %rd61, 63;
	add.s64 	%rd63, %rd61, %rd62;
	shl.b64 	%rd64, %rd63, 2;
	and.b64  	%rd65, %rd64, -8;
	add.s64 	%rd66, %rd57, %rd65;
	st.global.v2.f32 	[%rd66], {%f221, %f222};
	add.s64 	%rd67, %rd54, 128;
	shr.u64 	%rd68, %rd67, 63;
	add.s64 	%rd69, %rd67, %rd68;
	shl.b64 	%rd70, %rd69, 2;
	and.b64  	%rd71, %rd70, -8;
	add.s64 	%rd72, %rd57, %rd71;
	st.global.v2.f32 	[%rd72], {%f223, %f224};
	add.s64 	%rd73, %rd54, 192;
	shr.u64 	%rd74, %rd73, 63;
	add.s64 	%rd75, %rd73, %rd74;
	shl.b64 	%rd76, %rd75, 2;
	and.b64  	%rd77, %rd76, -8;
	add.s64 	%rd78, %rd57, %rd77;
	st.global.v2.f32 	[%rd78], {%f225, %f226};
	add.s64 	%rd79, %rd54, 256;
	shr.u64 	%rd80, %rd79, 63;
	add.s64 	%rd81, %rd79, %rd80;
	shl.b64 	%rd82, %rd81, 2;
	and.b64  	%rd83, %rd82, -8;
	add.s64 	%rd84, %rd57, %rd83;
	st.global.v2.f32 	[%rd84], {%f227, %f228};
	add.s64 	%rd85, %rd54, 320;
	shr.u64 	%rd86, %rd85, 63;
	add.s64 	%rd87, %rd85, %rd86;
	shl.b64 	%rd88, %rd87, 2;
	and.b64  	%rd89, %rd88, -8;
	add.s64 	%rd90, %rd57, %rd89;
	st.global.v2.f32 	[%rd90], {%f229, %f230};
	add.s64 	%rd91, %rd91, %rd6;
	setp.lt.s64 	%p43, %rd91, %rd28;
	@%p43 bra 	$L__BB332_4;
$L__BB332_17:
	ret;

}
	// .globl	_Z15SoftmaxWarpImplI22BroadcastScaleMaskLoadIffbLm3EiE11DirectStoreIffEfLi2ELi12ELi32ELi1ELb1EL9Algorithm0EEvT_T0_ll
.visible .entry _Z15SoftmaxWarpImplI22BroadcastScaleMaskLoadIffbLm3EiE11DirectStoreIffEfLi2ELi12ELi32ELi1ELb1EL9Algorithm0EEvT_T0_ll(
	.param .align 8 .b8 _Z15SoftmaxWarpImplI22BroadcastScaleMaskLoadIffbLm3EiE11DirectStoreIffEfLi2ELi12ELi32ELi1ELb1EL9Algorithm0EEvT_T0_ll_param_0[112],
	.param .align 8 .b8 _Z15SoftmaxWarpImplI22BroadcastScaleMaskLoadIffbLm3EiE11DirectStoreIffEfLi2ELi12ELi32ELi1ELb1EL9Algorithm0EEvT_T0_ll_param_1[16],
	.param .u64 _Z15SoftmaxWarpImplI22BroadcastScaleMaskLoadIffbLm3EiE11DirectStoreIffEfLi2ELi12ELi32ELi1ELb1EL9Algorithm0EEvT_T0_ll_param_2,
	.param .u64 _Z15SoftmaxWarpImplI22BroadcastScaleMaskLoadIffbLm3EiE11DirectStoreIffEfLi2ELi12ELi32ELi1ELb1EL9Algorithm0EEvT_T0_ll_param_3
)
{
	.reg .pred 	%p<56>;
	.reg .b16 	%rs<21>;
	.reg .b32 	%r<201>;
	.reg .b32 	%f<279>;
	.reg .b64 	%rd<95>;

	ld.param.u64 	%rd31, [_Z15SoftmaxWarpImplI22BroadcastScaleMaskLoadIffbLm3EiE11DirectStoreIffEfLi2ELi12ELi32ELi1ELb1EL9Algorithm0EEvT_T0_ll_param_1+8];
	ld.param.v2.f32 	{%f57, %f58}, [_Z15SoftmaxWarpImplI22BroadcastScaleMaskLoadIffbLm3EiE11DirectStoreIffEfLi2ELi12ELi32ELi1ELb1EL9Algorithm0EEvT_T0_ll_param_0+104];
	ld.param.u64 	%rd29, [_Z15SoftmaxWarpImplI22BroadcastScaleMaskLoadIffbLm3EiE11DirectStoreIffEfLi2ELi12ELi32ELi1ELb1EL9Algorithm0EEvT_T0_ll_param_0+96];
	ld.param.u32 	%r12, [_Z15SoftmaxWarpImplI22BroadcastScaleMaskLoadIffbLm3EiE11DirectStoreIffEfLi2ELi12ELi32ELi1ELb1EL9Algorithm0EEvT_T0_ll_param_0+80];
	ld.param.v2.u32 	{%r10, %r11}, [_Z15SoftmaxWarpImplI22BroadcastScaleMaskLoadIffbLm3EiE11DirectStoreIffEfLi2ELi12ELi32ELi1ELb1EL9Algorithm0EEvT_T0_ll_param_0+72];
	ld.param.v2.u32 	{%r7, %r8}, [_Z15SoftmaxWarpImplI22BroadcastScaleMaskLoadIffbLm3EiE11DirectStoreIffEfLi2ELi12ELi32ELi1ELb1EL9Algorithm0EEvT_T0_ll_param_0+48];
	ld.param.u64 	%rd25, [_Z15SoftmaxWarpImplI22BroadcastScaleMaskLoadIffbLm3EiE11DirectStoreIffEfLi2ELi12ELi32ELi1ELb1EL9Algorithm0EEvT_T0_ll_param_0+32];
	ld.param.u64 	%rd24, [_Z15SoftmaxWarpImplI22BroadcastScaleMaskLoadIffbLm3EiE11DirectStoreIffEfLi2ELi12ELi32ELi1ELb1EL9Algorithm0EEvT_T0_ll_param_0+24];
	ld.param.u64 	%rd23, [_Z15SoftmaxWarpImplI22BroadcastScaleMaskLoadIffbLm3EiE11DirectStoreIffEfLi2ELi12ELi32ELi1ELb1EL9Algorithm0EEvT_T0_ll_param_0+16];
	ld.param.u64 	%rd30, [_Z15SoftmaxWarpImplI22BroadcastScaleMaskLoadIffbLm3EiE11DirectStoreIffEfLi2ELi12ELi32ELi1ELb1EL9Algorithm0EEvT_T0_ll_param_1];
	ld.param.u64 	%rd22, [_Z15SoftmaxWarpImplI22BroadcastScaleMaskLoadIffbLm3EiE11DirectStoreIffEfLi2ELi12ELi32ELi1ELb1EL9Algorithm0EEvT_T0_ll_param_0+8];
	ld.param.u64 	%rd21, [_Z15SoftmaxWarpImplI22BroadcastScaleMaskLoadIffbLm3EiE11DirectStoreIffEfLi2ELi12ELi32ELi1ELb1EL9Algorithm0EEvT_T0_ll_param_0];
	ld.param.u64 	%rd32, [_Z15SoftmaxWarpImplI22BroadcastScaleMaskLoadIffbLm3EiE11DirectStoreIffEfLi2ELi12ELi32ELi1ELb1EL9Algorithm0EEvT_T0_ll_param_2];
	ld.param.u64 	%rd33, [_Z15SoftmaxWarpImplI22BroadcastScaleMaskLoadIffbLm3EiE11DirectStoreIffEfLi2ELi12ELi32ELi1ELb1EL9Algorithm0EEvT_T0_ll_param_3];
	cvta.to.global.u64 	%rd1, %rd21;
	cvta.to.global.u64 	%rd2, %rd22;
	cvta.to.global.u64 	%rd3, %rd30;
	setp.lt.s64 	%p1, %rd33, 385;
	@%p1 bra 	$L__BB333_2;
	mov.u64 	%rd34, $str;
	cvta.global.u64 	%rd35, %rd34;
	mov.u64 	%rd36, $str$1;
	cvta.global.u64 	%rd37, %rd36;
	mov.u64 	%rd38, __unnamed_324;
	cvta.global.u64 	%rd39, %rd38;
	{ // callseq 323, 0
	.param .b64 param0;
	st.param.b64 	[param0], %rd35;
	.param .b64 param1;
	st.param.b64 	[param1], %rd37;
	.param .b32 param2;
	st.param.b32 	[param2], 254;
	.param .b64 param3;
	st.param.b64 	[param3], %rd39;
	.param .b64 param4;
	st.param.b64 	[param4], 1;
	call.uni 
	__assertfail, 
	(
	param0, 
	param1, 
	param2, 
	param3, 
	param4
	);
	} // callseq 323
$L__BB333_2:
	mov.u32 	%r23, %ctaid.x;
	mov.u32 	%r24, %ntid.y;
	mov.u32 	%r25, %tid.y;
	mad.lo.s32 	%r26, %r23, %r24, %r25;
	mov.u32 	%r27, %nctaid.x;
	mul.lo.s32 	%r3, %r27, %r24;
	cvt.s64.s32 	%rd94, %r26;
	setp.le.s64 	%p2, %rd32, %rd94;
	@%p2 bra 	$L__BB333_41;
	mov.u32 	%r28, %tid.x;
	shl.b32 	%r29, %r28, 1;
	cvt.u64.u32 	%rd5, %r29;
	add.s32 	%r30, %r29, 64;
	cvt.u64.u32 	%rd6, %r30;
	add.s32 	%r31, %r29, 128;
	cvt.u64.u32 	%rd7, %r31;
	add.s32 	%r32, %r29, 192;
	cvt.u64.u32 	%rd8, %r32;
	add.s32 	%r33, %r29, 256;
	cvt.u64.u32 	%rd9, %r33;
	add.s32 	%r34, %r29, 320;
	cvt.u64.u32 	%rd10, %r34;
	cvt.s64.s32 	%rd11, %r3;
	cvt.u32.u64 	%r36, %rd29;
	cvt.u32.u64 	%r37, %rd5;
$L__BB333_4:
	setp.le.s64 	%p3, %rd33, %rd5;
	cvt.u32.u64 	%r35, %rd94;
	mul.lo.s32 	%r6, %r36, %r35;
	mov.f32 	%f256, 0fFF800000;
	mov.f32 	%f257, %f256;
	mov.f32 	%f262, %f256;
	@%p3 bra 	$L__BB333_8;
	setp.eq.s64 	%p4, %rd25, 1;
	setp.eq.s64 	%p5, %rd24, 1;
	setp.eq.s64 	%p6, %rd23, 1;
	add.s32 	%r38, %r37, %r6;
	div.s32 	%r39, %r38, %r7;
	mul.lo.s32 	%r40, %r39, %r7;
	sub.s32 	%r41, %r38, %r40;
	div.s32 	%r42, %r41, %r8;
	mul.lo.s32 	%r43, %r42, %r8;
	sub.s32 	%r44, %r41, %r43;
	selp.b32 	%r45, 0, %r39, %p6;
	selp.b32 	%r46, 0, %r42, %p5;
	selp.b32 	%r47, 0, %r44, %p4;
	mul.lo.s32 	%r48, %r10, %r45;
	mad.lo.s32 	%r49, %r11, %r46, %r48;
	mad.lo.s32 	%r50, %r12, %r47, %r49;
	shr.u32 	%r51, %r38, 31;
	add.s32 	%r52, %r38, %r51;
	shr.s32 	%r53, %r52, 1;
	mul.wide.s32 	%rd40, %r53, 8;
	add.s64 	%rd13, %rd1, %rd40;
	ld.global.f32 	%f60, [%rd13];
	shr.u32 	%r54, %r50, 31;
	add.s32 	%r55, %r50, %r54;
	shr.s32 	%r56, %r55, 1;
	mul.wide.s32 	%rd41, %r56, 2;
	add.s64 	%rd42, %rd2, %rd41;
	ld.global.v2.u8 	{%rs9, %rs10}, [%rd42];
	setp.eq.s16 	%p7, %rs9, 0;
	mul.f32 	%f61, %f60, %f58;
	selp.f32 	%f257, %f57, %f61, %p7;
	setp.eq.s16 	%p8, %rs10, 0;
	mov.f32 	%f256, %f57;
	@%p8 bra 	$L__BB333_7;
	ld.global.f32 	%f62, [%rd13+4];
	mul.f32 	%f256, %f62, %f58;
$L__BB333_7:
	max.f32 	%f63, %f257, 0fFF800000;
	max.f32 	%f262, %f63, %f256;
$L__BB333_8:
	setp.le.s64 	%p9, %rd33, %rd6;
	mov.f32 	%f260, 0fFF800000;
	mov.f32 	%f261, %f260;
	@%p9 bra 	$L__BB333_12;
	cvt.u32.u64 	%r57, %rd6;
	setp.eq.s64 	%p10, %rd25, 1;
	setp.eq.s64 	%p11, %rd24, 1;
	setp.eq.s64 	%p12, %rd23, 1;
	add.s32 	%r58, %r57, %r6;
	div.s32 	%r59, %r58, %r7;
	mul.lo.s32 	%r60, %r59, %r7;
	sub.s32 	%r61, %r58, %r60;
	div.s32 	%r62, %r61, %r8;
	mul.lo.s32 	%r63, %r62, %r8;
	sub.s32 	%r64, %r61, %r63;
	selp.b32 	%r65, 0, %r59, %p12;
	selp.b32 	%r66, 0, %r62, %p11;
	selp.b32 	%r67, 0, %r64, %p10;
	mul.lo.s32 	%r68, %r10, %r65;
	mad.lo.s32 	%r69, %r11, %r66, %r68;
	mad.lo.s32 	%r70, %r12, %r67, %r69;
	shr.u32 	%r71, %r58, 31;
	add.s32 	%r72, %r58, %r71;
	shr.s32 	%r73, %r72, 1;
	mul.wide.s32 	%rd43, %r73, 8;
	add.s64 	%rd14, %rd1, %rd43;
	ld.global.f32 	%f65, [%rd14];
	shr.u32 	%r74, %r70, 31;
	add.s32 	%r75, %r70, %r74;
	shr.s32 	%r76, %r75, 1;
	mul.wide.s32 	%rd44, %r76, 2;
	add.s64 	%rd45, %rd2, %rd44;
	ld.global.v2.u8 	{%rs11, %rs12}, [%rd45];
	setp.eq.s16 	%p13, %rs11, 0;
	mul.f32 	%f66, %f65, %f58;
	selp.f32 	%f261, %f57, %f66, %p13;
	setp.eq.s16 	%p14, %rs12, 0;
	mov.f32 	%f260, %f57;
	@%p14 bra 	$L__BB333_11;
	ld.global.f32 	%f67, [%rd14+4];
	mul.f32 	%f260, %f67, %f58;
$L__BB333_11:
	max.f32 	%f68, %f262, %f261;
	max.f32 	%f262, %f68, %f260;
$L__BB333_12:
	setp.le.s64 	%p15, %rd33, %rd7;
	mov.f32 	%f264, 0fFF800000;
	mov.f32 	%f265, %f264;
	@%p15 bra 	$L__BB333_16;
	cvt.u32.u64 	%r77, %rd7;
	setp.eq.s64 	%p16, %rd25, 1;
	setp.eq.s64 	%p17, %rd24, 1;
	setp.eq.s64 	%p18, %rd23, 1;
	add.s32 	%r78, %r77, %r6;
	div.s32 	%r79, %r78, %r7;
	mul.lo.s32 	%r80, %r79, %r7;
	sub.s32 	%r81, %r78, %r80;
	div.s32 	%r82, %r81, %r8;
	mul.lo.s32 	%r83, %r82, %r8;
	sub.s32 	%r84, %r81, %r83;
	selp.b32 	%r85, 0, %r79, %p18;
	selp.b32 	%r86, 0, %r82, %p17;
	selp.b32 	%r87, 0, %r84, %p16;
	mul.lo.s32 	%r88, %r10, %r85;
	mad.lo.s32 	%r89, %r11, %r86, %r88;
	mad.lo.s32 	%r90, %r12, %r87, %r89;
	shr.u32 	%r91, %r78, 31;
	add.s32 	%r92, %r78, %r91;
	shr.s32 	%r93, %r92, 1;
	mul.wide.s32 	%rd46, %r93, 8;
	add.s64 	%rd15, %rd1, %rd46;
	ld.global.f32 	%f70, [%rd15];
	shr.u32 	%r94, %r90, 31;
	add.s32 	%r95, %r90, %r94;
	shr.s32 	%r96, %r95, 1;
	mul.wide.s32 	%rd47, %r96, 2;
	add.s64 	%rd48, %rd2, %rd47;
	ld.global.v2.u8 	{%rs13, %rs14}, [%rd48];
	setp.eq.s16 	%p19, %rs13, 0;
	mul.f32 	%f71, %f70, %f58;
	selp.f32 	%f265, %f57, %f71, %p19;
	setp.eq.s16 	%p20, %rs14, 0;
	mov.f32 	%f264, %f57;
	@%p20 bra 	$L__BB333_15;
	ld.global.f32 	%f72, [%rd15+4];
	mul.f32 	%f264, %f72, %f58;
$L__BB333_15:
	max.f32 	%f73, %f262, %f265;
	max.f32 	%f262, %f73, %f264;
$L__BB333_16:
	setp.le.s64 	%p21, %rd33, %rd8;
	mov.f32 	%f268, 0fFF800000;
	mov.f32 	%f269, %f268;
	@%p21 bra 	$L__BB333_20;
	cvt.u32.u64 	%r97, %rd8;
	setp.eq.s64 	%p22, %rd25, 1;
	setp.eq.s64 	%p23, %rd24, 1;
	setp.eq.s64 	%p24, %rd23, 1;
	add.s32 	%r98, %r97, %r6;
	div.s32 	%r99, %r98, %r7;
	mul.lo.s32 	%r100, %r99, %r7;
	sub.s32 	%r101, %r98, %r100;
	div.s32 	%r102, %r101, %r8;
	mul.lo.s32 	%r103, %r102, %r8;
	sub.s32 	%r104, %r101, %r103;
	selp.b32 	%r105, 0, %r99, %p24;
	selp.b32 	%r106, 0, %r102, %p23;
	selp.b32 	%r107, 0, %r104, %p22;
	mul.lo.s32 	%r108, %r10, %r105;
	mad.lo.s32 	%r109, %r11, %r106, %r108;
	mad.lo.s32 	%r110, %r12, %r107, %r109;
	shr.u32 	%r111, %r98, 31;
	add.s32 	%r112, %r98, %r111;
	shr.s32 	%r113, %r112, 1;
	mul.wide.s32 	%rd49, %r113, 8;
	add.s64 	%rd16, %rd1, %rd49;
	ld.global.f32 	%f75, [%rd16];
	shr.u32 	%r114, %r110, 31;
	add.s32 	%r115, %r110, %r114;
	shr.s32 	%r116, %r115, 1;
	mul.wide.s32 	%rd50, %r116, 2;
	add.s64 	%rd51, %rd2, %rd50;
	ld.global.v2.u8 	{%rs15, %rs16}, [%rd51];
	setp.eq.s16 	%p25, %rs15, 0;
	mul.f32 	%f76, %f75, %f58;
	selp.f32 	%f269, %f57, %f76, %p25;
	setp.eq.s16 	%p26, %rs16, 0;
	mov.f32 	%f268, %f57;
	@%p26 bra 	$L__BB333_19;
	ld.global.f32 	%f77, [%rd16+4];
	mul.f32 	%f268, %f77, %f58;
$L__BB333_19:
	max.f32 	%f78, %f262, %f269;
	max.f32 	%f262, %f78, %f268;
$L__BB333_20:
	setp.le.s64 	%p27, %rd33, %rd9;
	mov.f32 	%f272, 0fFF800000;
	mov.f32 	%f273, %f272;
	@%p27 bra 	$L__BB333_24;
	cvt.u32.u64 	%r117, %rd9;
	setp.eq.s64 	%p28, %rd25, 1;
	setp.eq.s64 	%p29, %rd24, 1;
	setp.eq.s64 	%p30, %rd23, 1;
	add.s32 	%r118, %r117, %r6;
	div.s32 	%r119, %r118, %r7;
	mul.lo.s32 	%r120, %r119, %r7;
	sub.s32 	%r121, %r118, %r120;
	div.s32 	%r122, %r121, %r8;
	mul.lo.s32 	%r123, %r122, %r8;
	sub.s32 	%r124, %r121, %r123;
	selp.b32 	%r125, 0, %r119, %p30;
	selp.b32 	%r126, 0, %r122, %p29;
	selp.b32 	%r127, 0, %r124, %p28;
	mul.lo.s32 	%r128, %r10, %r125;
	mad.lo.s32 	%r129, %r11, %r126, %r128;
	mad.lo.s32 	%r130, %r12, %r127, %r129;
	shr.u32 	%r131, %r118, 31;
	add.s32 	%r132, %r118, %r131;
	shr.s32 	%r133, %r132, 1;
	mul.wide.s32 	%rd52, %r133, 8;
	add.s64 	%rd17, %rd1, %rd52;
	ld.global.f32 	%f80, [%rd17];
	shr.u32 	%r134, %r130, 31;
	add.s32 	%r135, %r130, %r134;
	shr.s32 	%r136, %r135, 1;
	mul.wide.s32 	%rd53, %r136, 2;
	add.s64 	%rd54, %rd2, %rd53;
	ld.global.v2.u8 	{%rs17, %rs18}, [%rd54];
	setp.eq.s16 	%p31, %rs17, 0;
	mul.f32 	%f81, %f80, %f58;
	selp.f32 	%f273, %f57, %f81, %p31;
	setp.eq.s16 	%p32, %rs18, 0;
	mov.f32 	%f272, %f57;
	@%p32 bra 	$L__BB333_23;
	ld.global.f32 	%f82, [%rd17+4];
	mul.f32 	%f272, %f82, %f58;
$L__BB333_23:
	max.f32 	%f83, %f262, %f273;
	max.f32 	%f262, %f83, %f272;
$L__BB333_24:
	setp.le.s64 	%p33, %rd33, %rd10;
	mov.f32 	%f276, 0fFF800000;
	mov.f32 	%f277, %f276;
	@%p33 bra 	$L__BB333_28;
	cvt.u32.u64 	%r137, %rd10;
	setp.eq.s64 	%p34, %rd25, 1;
	setp.eq.s64 	%p35, %rd24, 1;
	setp.eq.s64 	%p36, %rd23, 1;
	add.s32 	%r138, %r137, %r6;
	div.s32 	%r139, %r138, %r7;
	mul.lo.s32 	%r140, %r139, %r7;
	sub.s32 	%r141, %r138, %r140;
	div.s32 	%r142, %r141, %r8;
	mul.lo.s32 	%r143, %r142, %r8;
	sub.s32 	%r144, %r141, %r143;
	selp.b32 	%r145, 0, %r139, %p36;
	selp.b32 	%r146, 0, %r142, %p35;
	selp.b32 	%r147, 0, %r144, %p34;
	mul.lo.s32 	%r148, %r10, %r145;
	mad.lo.s32 	%r149, %r11, %r146, %r148;
	mad.lo.s32 	%r150, %r12, %r147, %r149;
	shr.u32 	%r151, %r138, 31;
	add.s32 	%r152, %r138, %r151;
	shr.s32 	%r153, %r152, 1;
	mul.wide.s32 	%rd55, %r153, 8;
	add.s64 	%rd18, %rd1, %rd55;
	ld.global.f32 	%f85, [%rd18];
	shr.u32 	%r154, %r150, 31;
	add.s32 	%r155, %r150, %r154;
	shr.s32 	%r156, %r155, 1;
	mul.wide.s32 	%rd56, %r156, 2;
	add.s64 	%rd57, %rd2, %rd56;
	ld.global.v2.u8 	{%rs19, %rs20}, [%rd57];
	setp.eq.s16 	%p37, %rs19, 0;
	mul.f32 	%f86, %f85, %f58;
	selp.f32 	%f277, %f57, %f86, %p37;
	setp.eq.s16 	%p38, %rs20, 0;
	mov.f32 	%f276, %f57;
	@%p38 bra 	$L__BB333_27;
	ld.global.f32 	%f87, [%rd18+4];
	mul.f32 	%f276, %f87, %f58;
$L__BB333_27:
	max.f32 	%f88, %f262, %f277;
	max.f32 	%f262, %f88, %f276;
$L__BB333_28:
	setp.le.s64 	%p39, %rd33, %rd5;
	mov.b32 	%r157, %f262;
	shfl.sync.bfly.b32	%r158|%p40, %r157, 16, 31, -1;
	mov.b32 	%f89, %r158;
	max.f32 	%f90, %f262, %f89;
	mov.b32 	%r159, %f90;
	shfl.sync.bfly.b32	%r160|%p41, %r159, 8, 31, -1;
	mov.b32 	%f91, %r160;
	max.f32 	%f92, %f90, %f91;
	mov.b32 	%r161, %f92;
	shfl.sync.bfly.b32	%r162|%p42, %r161, 4, 31, -1;
	mov.b32 	%f93, %r162;
	max.f32 	%f94, %f92, %f93;
	mov.b32 	%r163, %f94;
	shfl.sync.bfly.b32	%r164|%p43, %r163, 2, 31, -1;
	mov.b32 	%f95, %r164;
	max.f32 	%f96, %f94, %f95;
	mov.b32 	%r165, %f96;
	shfl.sync.bfly.b32	%r166|%p44, %r165, 1, 31, -1;
	mov.b32 	%f97, %r166;
	max.f32 	%f98, %f96, %f97;
	sub.f32 	%f99, %f257, %f98;
	fma.rn.f32 	%f100, %f99, 0f3BBB989D, 0f3F000000;
	cvt.sat.f32.f32 	%f101, %f100;
	mov.f32 	%f102, 0f4B400001;
	mov.f32 	%f103, 0f437C0000;
	fma.rm.f32 	%f104, %f101, %f103, %f102;
	add.f32 	%f105, %f104, 0fCB40007F;
	neg.f32 	%f106, %f105;
	fma.rn.f32 	%f107, %f99, 0f3FB8AA3B, %f106;
	fma.rn.f32 	%f108, %f99, 0f32A57060, %f107;
	mov.b32 	%r167, %f104;
	shl.b32 	%r168, %r167, 23;
	mov.b32 	%f109, %r168;
	ex2.approx.ftz.f32 	%f110, %f108;
	mul.f32 	%f111, %f110, %f109;
	add.f32 	%f112, %f111, 0f00000000;
	sub.f32 	%f113, %f256, %f98;
	fma.rn.f32 	%f114, %f113, 0f3BBB989D, 0f3F000000;
	cvt.sat.f32.f32 	%f115, %f114;
	fma.rm.f32 	%f116, %f115, %f103, %f102;
	add.f32 	%f117, %f116, 0fCB40007F;
	neg.f32 	%f118, %f117;
	fma.rn.f32 	%f119, %f113, 0f3FB8AA3B, %f118;
	fma.rn.f32 	%f120, %f113, 0f32A57060, %f119;
	mov.b32 	%r169, %f116;
	shl.b32 	%r170, %r169, 23;
	mov.b32 	%f121, %r170;
	ex2.approx.ftz.f32 	%f122, %f120;
	mul.f32 	%f123, %f122, %f121;
	add.f32 	%f124, %f112, %f123;
	sub.f32 	%f125, %f261, %f98;
	fma.rn.f32 	%f126, %f125, 0f3BBB989D, 0f3F000000;
	cvt.sat.f32.f32 	%f127, %f126;
	fma.rm.f32 	%f128, %f127, %f103, %f102;
	add.f32 	%f129, %f128, 0fCB40007F;
	neg.f32 	%f130, %f129;
	fma.rn.f32 	%f131, %f125, 0f3FB8AA3B, %f130;
	fma.rn.f32 	%f132, %f125, 0f32A57060, %f131;
	mov.b32 	%r171, %f128;
	shl.b32 	%r172, %r171, 23;
	mov.b32 	%f133, %r172;
	ex2.approx.ftz.f32 	%f134, %f132;
	mul.f32 	%f135, %f134, %f133;
	add.f32 	%f136, %f124, %f135;
	sub.f32 	%f137, %f260, %f98;
	fma.rn.f32 	%f138, %f137, 0f3BBB989D, 0f3F000000;
	cvt.sat.f32.f32 	%f139, %f138;
	fma.rm.f32 	%f140, %f139, %f103, %f102;
	add.f32 	%f141, %f140, 0fCB40007F;
	neg.f32 	%f142, %f141;
	fma.rn.f32 	%f143, %f137, 0f3FB8AA3B, %f142;
	fma.rn.f32 	%f144, %f137, 0f32A57060, %f143;
	mov.b32 	%r173, %f140;
	shl.b32 	%r174, %r173, 23;
	mov.b32 	%f145, %r174;
	ex2.approx.ftz.f32 	%f146, %f144;
	mul.f32 	%f147, %f146, %f145;
	add.f32 	%f148, %f136, %f147;
	sub.f32 	%f149, %f265, %f98;
	fma.rn.f32 	%f150, %f149, 0f3BBB989D, 0f3F000000;
	cvt.sat.f32.f32 	%f151, %f150;
	fma.rm.f32 	%f152, %f151, %f103, %f102;
	add.f32 	%f153, %f152, 0fCB40007F;
	neg.f32 	%f154, %f153;
	fma.rn.f32 	%f155, %f149, 0f3FB8AA3B, %f154;
	fma.rn.f32 	%f156, %f149, 0f32A57060, %f155;
	mov.b32 	%r175, %f152;
	shl.b32 	%r176, %r175, 23;
	mov.b32 	%f157, %r176;
	ex2.approx.ftz.f32 	%f158, %f156;
	mul.f32 	%f159, %f158, %f157;
	add.f32 	%f160, %f148, %f159;
	sub.f32 	%f161, %f264, %f98;
	fma.rn.f32 	%f162, %f161, 0f3BBB989D, 0f3F000000;
	cvt.sat.f32.f32 	%f163, %f162;
	fma.rm.f32 	%f164, %f163, %f103, %f102;
	add.f32 	%f165, %f164, 0fCB40007F;
	neg.f32 	%f166, %f165;
	fma.rn.f32 	%f167, %f161, 0f3FB8AA3B, %f166;
	fma.rn.f32 	%f168, %f161, 0f32A57060, %f167;
	mov.b32 	%r177, %f164;
	shl.b32 	%r178, %r177, 23;
	mov.b32 	%f169, %r178;
	ex2.approx.ftz.f32 	%f170, %f168;
	mul.f32 	%f171, %f170, %f169;
	add.f32 	%f172, %f160, %f171;
	sub.f32 	%f173, %f269, %f98;
	fma.rn.f32 	%f174, %f173, 0f3BBB989D, 0f3F000000;
	cvt.sat.f32.f32 	%f175, %f174;
	fma.rm.f32 	%f176, %f175, %f103, %f102;
	add.f32 	%f177, %f176, 0fCB40007F;
	neg.f32 	%f178, %f177;
	fma.rn.f32 	%f179, %f173, 0f3FB8AA3B, %f178;
	fma.rn.f32 	%f180, %f173, 0f32A57060, %f179;
	mov.b32 	%r179, %f176;
	shl.b32 	%r180, %r179, 23;
	mov.b32 	%f181, %r180;
	ex2.approx.ftz.f32 	%f182, %f180;
	mul.f32 	%f183, %f182, %f181;
	add.f32 	%f184, %f172, %f183;
	sub.f32 	%f185, %f268, %f98;
	fma.rn.f32 	%f186, %f185, 0f3BBB989D, 0f3F000000;
	cvt.sat.f32.f32 	%f187, %f186;
	fma.rm.f32 	%f188, %f187, %f103, %f102;
	add.f32 	%f189, %f188, 0fCB40007F;
	neg.f32 	%f190, %f189;
	fma.rn.f32 	%f191, %f185, 0f3FB8AA3B, %f190;
	fma.rn.f32 	%f192, %f185, 0f32A57060, %f191;
	mov.b32 	%r181, %f188;
	shl.b32 	%r182, %r181, 23;
	mov.b32 	%f193, %r182;
	ex2.approx.ftz.f32 	%f194, %f192;
	mul.f32 	%f195, %f194, %f193;
	add.f32 	%f196, %f184, %f195;
	sub.f32 	%f197, %f273, %f98;
	fma.rn.f32 	%f198, %f197, 0f3BBB989D, 0f3F000000;
	cvt.sat.f32.f32 	%f199, %f198;
	fma.rm.f32 	%f200, %f199, %f103, %f102;
	add.f32 	%f201, %f200, 0fCB40007F;
	neg.f32 	%f202, %f201;
	fma.rn.f32 	%f203, %f197, 0f3FB8AA3B, %f202;
	fma.rn.f32 	%f204, %f197, 0f32A57060, %f203;
	mov.b32 	%r183, %f200;
	shl.b32 	%r184, %r183, 23;
	mov.b32 	%f205, %r184;
	ex2.approx.ftz.f32 	%f206, %f204;
	mul.f32 	%f207, %f206, %f205;
	add.f32 	%f208, %f196, %f207;
	sub.f32 	%f209, %f272, %f98;
	fma.rn.f32 	%f210, %f209, 0f3BBB989D, 0f3F000000;
	cvt.sat.f32.f32 	%f211, %f210;
	fma.rm.f32 	%f212, %f211, %f103, %f102;
	add.f32 	%f213, %f212, 0fCB40007F;
	neg.f32 	%f214, %f213;
	fma.rn.f32 	%f215, %f209, 0f3FB8AA3B, %f214;
	fma.rn.f32 	%f216, %f209, 0f32A57060, %f215;
	mov.b32 	%r185, %f212;
	shl.b32 	%r186, %r185, 23;
	mov.b32 	%f217, %r186;
	ex2.approx.ftz.f32 	%f218, %f216;
	mul.f32 	%f219, %f218, %f217;
	add.f32 	%f220, %f208, %f219;
	sub.f32 	%f221, %f277, %f98;
	fma.rn.f32 	%f222, %f221, 0f3BBB989D, 0f3F000000;
	cvt.sat.f32.f32 	%f223, %f222;
	fma.rm.f32 	%f224, %f223, %f103, %f102;
	add.f32 	%f225, %f224, 0fCB40007F;
	neg.f32 	%f226, %f225;
	fma.rn.f32 	%f227, %f221, 0f3FB8AA3B, %f226;
	fma.rn.f32 	%f228, %f221, 0f32A57060, %f227;
	mov.b32 	%r187, %f224;
	shl.b32 	%r188, %r187, 23;
	mov.b32 	%f229, %r188;
	ex2.approx.ftz.f32 	%f230, %f228;
	mul.f32 	%f231, %f230, %f229;
	add.f32 	%f232, %f220, %f231;
	sub.f32 	%f233, %f276, %f98;
	fma.rn.f32 	%f234, %f233, 0f3BBB989D, 0f3F000000;
	cvt.sat.f32.f32 	%f235, %f234;
	fma.rm.f32 	%f236, %f235, %f103, %f102;
	add.f32 	%f237, %f236, 0fCB40007F;
	neg.f32 	%f238, %f237;
	fma.rn.f32 	%f239, %f233, 0f3FB8AA3B, %f238;
	fma.rn.f32 	%f240, %f233, 0f32A57060, %f239;
	mov.b32 	%r189, %f236;
	shl.b32 	%r190, %r189, 23;
	mov.b32 	%f241, %r190;
	ex2.approx.ftz.f32 	%f242, %f240;
	mul.f32 	%f243, %f242, %f241;
	add.f32 	%f244, %f232, %f243;
	mov.b32 	%r191, %f244;
	shfl.sync.bfly.b32	%r192|%p45, %r191, 16, 31, -1;
	mov.b32 	%f245, %r192;
	add.f32 	%f246, %f244, %f245;
	mov.b32 	%r193, %f246;
	shfl.sync.bfly.b32	%r194|%p46, %r193, 8, 31, -1;
	mov.b32 	%f247, %r194;
	add.f32 	%f248, %f246, %f247;
	mov.b32 	%r195, %f248;
	shfl.sync.bfly.b32	%r196|%p47, %r195, 4, 31, -1;
	mov.b32 	%f249, %r196;
	add.f32 	%f250, %f248, %f249;
	mov.b32 	%r197, %f250;
	shfl.sync.bfly.b32	%r198|%p48, %r197, 2, 31, -1;
	mov.b32 	%f251, %r198;
	add.f32 	%f252, %f250, %f251;
	mov.b32 	%r199, %f252;
	shfl.sync.bfly.b32	%r200|%p49, %r199, 1, 31, -1;
	mov.b32 	%f253, %r200;
	add.f32 	%f254, %f252, %f253;
	div.rn.f32 	%f45, %f111, %f254;
	div.rn.f32 	%f46, %f123, %f254;
	div.rn.f32 	%f47, %f135, %f254;
	div.rn.f32 	%f48, %f147, %f254;
	div.rn.f32 	%f49, %f159, %f254;
	div.rn.f32 	%f50, %f171, %f254;
	div.rn.f32 	%f51, %f183, %f254;
	div.rn.f32 	%f52, %f195, %f254;
	div.rn.f32 	%f53, %f207, %f254;
	div.rn.f32 	%f54, %f219, %f254;
	div.rn.f32 	%f55, %f231, %f254;
	div.rn.f32 	%f56, %f243, %f254;
	mul.lo.s64 	%rd19, %rd94, %rd31;
	@%p39 bra 	$L__BB333_30;
	add.s64 	%rd58, %rd19, %rd5;
	shr.u64 	%rd59, %rd58, 63;
	add.s64 	%rd60, %rd58, %rd59;
	shl.b64 	%rd61, %rd60, 2;
	and.b64  	%rd62, %rd61, -8;
	add.s64 	%rd63, %rd3, %rd62;
	st.global.v2.f32 	[%rd63], {%f45, %f46};
$L__BB333_30:
	setp.le.s64 	%p50, %rd33, %rd6;
	@%p50 bra 	$L__BB333_32;
	add.s64 	%rd64, %rd19, %rd6;
	shr.u64 	%rd65, %rd64, 63;
	add.s64 	%rd66, %rd64, %rd65;
	shl.b64 	%rd67, %rd66, 2;
	and.b64  	%rd68, %rd67, -8;
	add.s64 	%rd69, %rd3, %rd68;
	st.global.v2.f32 	[%rd69], {%f47, %f48};
$L__BB333_32:
	setp.le.s64 	%p51, %rd33, %rd7;
	@%p51 bra 	$L__BB333_34;
	add.s64 	%rd70, %rd19, %rd7;
	shr.u64 	%rd71, %rd70, 63;
	add.s64 	%rd72, %rd70, %rd71;
	shl.b64 	%rd73, %rd72, 2;
	and.b64  	%rd74, %rd73, -8;
	add.s64 	%rd75, %rd3, %rd74;
	st.global.v2.f32 	[%rd75], {%f49, %f50};
$L__BB333_34:
	setp.le.s64 	%p52, %rd33, %rd8;
	@%p52 bra 	$L__BB333_36;
	add.s64 	%rd76, %rd19, %rd8;
	shr.u64 	%rd77, %rd76, 63;
	add.s64 	%rd78, %rd76, %rd77;
	shl.b64 	%rd79, %rd78, 2;
	and.b64  	%rd80, %rd79, -8;
	add.s64 	%rd81, %rd3, %rd80;
	st.global.v2.f32 	[%rd81], {%f51, %f52};
$L__BB333_36:
	setp.le.s64 	%p53, %rd33, %rd9;
	@%p53 bra 	$L__BB333_38;
	add.s64 	%rd82, %rd19, %rd9;
	shr.u64 	%rd83, %rd82, 63;
	add.s64 	%rd84, %rd82, %rd83;
	shl.b64 	%rd85, %rd84, 2;
	and.b64  	%rd86, %rd85, -8;
	add.s64 	%rd87, %rd3, %rd86;
	st.global.v2.f32 	[%rd87], {%f53, %f54};
$L__BB333_38:
	setp.le.s64 	%p54, %rd33, %rd10;
	@%p54 bra 	$L__BB333_40;
	add.s64 	%rd88, %rd19, %rd10;
	shr.u64 	%rd89, %rd88, 63;
	add.s64 	%rd90, %rd88, %rd89;
	shl.b64 	%rd91, %rd90, 2;
	and.b64  	%rd92, %rd91, -8;
	add.s64 	%rd93, %rd3, %rd92;
	st.global.v2.f32 	[%rd93], {%f55, %f56};
$L__BB333_40:
	add.s64 	%rd94, %rd94, %rd11;
	setp.lt.s64 	%p55, %rd94, %rd32;
	@%p55 bra 	$L__BB333_4;
$L__BB333_41:
	ret;

}
	// .globl	_Z15SoftmaxWarpImplI22BroadcastScaleMaskLoadIffbLm3EiE11DirectStoreIffEfLi2ELi14ELi32ELi1ELb0EL9Algorithm0EEvT_T0_ll
.visible .entry _Z15SoftmaxWarpImplI22BroadcastScaleMaskLoadIffbLm3EiE11DirectStoreIffEfLi2ELi14ELi32ELi1ELb0EL9Algorithm0EEvT_T0_ll(
	.param .align 8 .b8 _Z15SoftmaxWarpImplI22BroadcastScaleMaskLoadIffbLm3EiE11DirectStoreIffEfLi2ELi14ELi32ELi1ELb0EL9Algorithm0EEvT_T0_ll_param_0[112],
	.param .align 8 .b8 _Z15SoftmaxWarpImplI22BroadcastScaleMaskLoadIffbLm3EiE11DirectStoreIffEfLi2ELi14ELi32ELi1ELb0EL9Algorithm0EEvT_T0_ll_param_1[16],
	.param .u64 _Z15SoftmaxWarpImplI22BroadcastScaleMaskLoadIffbLm3EiE11DirectStoreIffEfLi2ELi14ELi32ELi1ELb0EL9Algorithm0EEvT_T0_ll_param_2,
	.param .u64 _Z15SoftmaxWarpImplI22BroadcastScaleMaskLoadIffbLm3EiE11DirectStoreIffEfLi2ELi14ELi32ELi1ELb0EL9Algorithm0EEvT_T0_ll_param_3
)
{
	.reg .pred 	%p<49>;
	.reg .b16 	%rs<23>;
	.reg .b32 	%r<214>;
	.reg .b32 	%f<272>;
	.reg .b64 	%rd<103>;

	ld.param.u64 	%rd30, [_Z15SoftmaxWarpImplI22BroadcastScaleMaskLoadIffbLm3EiE11DirectStoreIffEfLi2ELi14ELi32ELi1ELb0EL9Algorithm0EEvT_T0_ll_param_1+8];
	ld.param.u64 	%rd29, [_Z15SoftmaxWarpImplI22BroadcastScaleMaskLoadIffbLm3EiE11DirectStoreIffEfLi2ELi14ELi32ELi1ELb0EL9Algorithm0EEvT_T0_ll_param_1];
	ld.param.v2.f32 	{%f24, %f25}, [_Z15SoftmaxWarpImplI22BroadcastScaleMaskLoadIffbLm3EiE11DirectStoreIffEfLi2ELi14ELi32ELi1ELb0EL9Algorithm0EEvT_T0_ll_param_0+104];
	ld.param.u64 	%rd28, [_Z15SoftmaxWarpImplI22BroadcastScaleMaskLoadIffbLm3EiE11DirectStoreIffEfLi2ELi14ELi32ELi1ELb0EL9Algorithm0EEvT_T0_ll_param_0+96];
	ld.param.u32 	%r14, [_Z15SoftmaxWarpImplI22BroadcastScaleMaskLoadIffbLm3EiE11DirectStoreIffEfLi2ELi14ELi32ELi1ELb0EL9Algorithm0EEvT_T0_ll_param_0+80];
	ld.param.v2.u32 	{%r12, %r13}, [_Z15SoftmaxWarpImplI22BroadcastScaleMaskLoadIffbLm3EiE11DirectStoreIffEfLi2ELi14ELi32ELi1ELb0EL9Algorithm0EEvT_T0_ll_param_0+72];
	ld.param.v2.u32 	{%r9, %r10}, [_Z15SoftmaxWarpImplI22BroadcastScaleMaskLoadIffbLm3EiE11DirectStoreIffEfLi2ELi14ELi32ELi1ELb0EL9Algorithm0EEvT_T0_ll_param_0+48];
	ld.param.u64 	%rd24, [_Z15SoftmaxWarpImplI22BroadcastScaleMaskLoadIffbLm3EiE11DirectStoreIffEfLi2ELi14ELi32ELi1ELb0EL9Algorithm0EEvT_T0_ll_param_0+32];
	ld.param.u64 	%rd23, [_Z15SoftmaxWarpImplI22BroadcastScaleMaskLoadIffbLm3EiE11DirectStoreIffEfLi2ELi14ELi32ELi1ELb0EL9Algorithm0EEvT_T0_ll_param_0+24];
	ld.param.u64 	%rd22, [_Z15SoftmaxWarpImplI22BroadcastScaleMaskLoadIffbLm3EiE11DirectStoreIffEfLi2ELi14ELi32ELi1ELb0EL9Algorithm0EEvT_T0_ll_param_0+16];
	ld.param.u64 	%rd21, [_Z15SoftmaxWarpImplI22BroadcastScaleMaskLoadIffbLm3EiE11DirectStoreIffEfLi2ELi14ELi32ELi1ELb0EL9Algorithm0EEvT_T0_ll_param_0+8];
	ld.param.u64 	%rd20, [_Z15SoftmaxWarpImplI22BroadcastScaleMaskLoadIffbLm3EiE11DirectStoreIffEfLi2ELi14ELi32ELi1ELb0EL9Algorithm0EEvT_T0_ll_param_0];
	ld.param.u64 	%rd31, [_Z15SoftmaxWarpImplI22BroadcastScaleMaskLoadIffbLm3EiE11DirectStoreIffEfLi2ELi14ELi32ELi1ELb0EL9Algorithm0EEvT_T0_ll_param_2];
	ld.param.u64 	%rd32, [_Z15SoftmaxWarpImplI22BroadcastScaleMaskLoadIffbLm3EiE11DirectStoreIffEfLi2ELi14ELi32ELi1ELb0EL9Algorithm0EEvT_T0_ll_param_3];
	cvta.to.global.u64 	%rd1, %rd20;
	cvta.to.global.u64 	%rd2, %rd21;
	setp.lt.s64 	%p1, %rd32, 449;
	@%p1 bra 	$L__BB334_2;
	mov.u64 	%rd33, $str;
	cvta.global.u64 	%rd34, %rd33;
	mov.u64 	%rd35, $str$1;
	cvta.global.u64 	%rd36, %rd35;
	mov.u64 	%rd37, __unnamed_325;
	cvta.global.u64 	%rd38, %rd37;
	{ // callseq 324, 0
	.param .b64 param0;
	st.param.b64 	[param0], %rd34;
	.param .b64 param1;
	st.param.b64 	[param1], %rd36;
	.param .b32 param2;
	st.param.b32 	[param2], 254;
	.param .b64 param3;
	st.param.b64 	[param3], %rd38;
	.param .b64 param4;
	st.param.b64 	[param4], 1;
	call.uni 
	__assertfail, 
	(
	param0, 
	param1, 
	param2, 
	param3, 
	param4
	);
	} // callseq 324
$L__BB334_2:
	mov.u32 	%r25, %ctaid.x;
	mov.u32 	%r26, %ntid.y;
	mov.u32 	%r27, %tid.y;
	mad.lo.s32 	%r28, %r25, %r26, %r27;
	mov.u32 	%r29, %nctaid.x;
	mul.lo.s32 	%r6, %r29, %r26;
	cvt.s64.s32 	%rd102, %r28;
	setp.le.s64 	%p2, %rd31, %rd102;
	@%p2 bra 	$L__BB334_19;
	cvta.to.global.u64 	%rd8, %rd29;
	mov.u32 	%r30, %tid.x;
	shl.b32 	%r31, %r30, 1;
	cvt.u64.u32 	%rd9, %r31;
	cvt.s64.s32 	%rd10, %r6;
	cvt.u32.u64 	%r32, %rd9;
	cvt.u32.u64 	%r34, %rd28;
$L__BB334_4:
	setp.eq.s64 	%p3, %rd24, 1;
	setp.eq.s64 	%p4, %rd23, 1;
	setp.eq.s64 	%p5, %rd22, 1;
	cvt.u32.u64 	%r33, %rd102;
	mad.lo.s32 	%r7, %r34, %r33, %r32;
	div.s32 	%r35, %r7, %r9;
	mul.lo.s32 	%r36, %r35, %r9;
	sub.s32 	%r37, %r7, %r36;
	div.s32 	%r38, %r37, %r10;
	mul.lo.s32 	%r39, %r38, %r10;
	sub.s32 	%r40, %r37, %r39;
	selp.b32 	%r41, 0, %r35, %p5;
	selp.b32 	%r42, 0, %r38, %p4;
	selp.b32 	%r43, 0, %r40, %p3;
	mul.lo.s32 	%r44, %r12, %r41;
	mad.lo.s32 	%r45, %r13, %r42, %r44;
	mad.lo.s32 	%r46, %r14, %r43, %r45;
	shr.u32 	%r47, %r7, 31;
	add.s32 	%r48, %r7, %r47;
	shr.s32 	%r49, %r48, 1;
	mul.wide.s32 	%rd39, %r49, 8;
	add.s64 	%rd12, %rd1, %rd39;
	ld.global.f32 	%f26, [%rd12];
	shr.u32 	%r50, %r46, 31;
	add.s32 	%r51, %r46, %r50;
	shr.s32 	%r52, %r51, 1;
	mul.wide.s32 	%rd40, %r52, 2;
	add.s64 	%rd41, %rd2, %rd40;
	ld.global.v2.u8 	{%rs9, %rs10}, [%rd41];
	setp.eq.s16 	%p6, %rs9, 0;
	mul.f32 	%f27, %f26, %f25;
	selp.f32 	%f3, %f24, %f27, %p6;
	setp.eq.s16 	%p7, %rs10, 0;
	mov.f32 	%f265, %f24;
	@%p7 bra 	$L__BB334_6;
	ld.global.f32 	%f28, [%rd12+4];
	mul.f32 	%f265, %f28, %f25;
$L__BB334_6:
	setp.eq.s64 	%p8, %rd24, 1;
	setp.eq.s64 	%p9, %rd23, 1;
	setp.eq.s64 	%p10, %rd22, 1;
	add.s32 	%r8, %r7, 64;
	div.s32 	%r53, %r8, %r9;
	mul.lo.s32 	%r54, %r53, %r9;
	sub.s32 	%r55, %r8, %r54;
	div.s32 	%r56, %r55, %r10;
	mul.lo.s32 	%r57, %r56, %r10;
	sub.s32 	%r58, %r55, %r57;
	selp.b32 	%r59, 0, %r53, %p10;
	selp.b32 	%r60, 0, %r56, %p9;
	selp.b32 	%r61, 0, %r58, %p8;
	mul.lo.s32 	%r62, %r12, %r59;
	mad.lo.s32 	%r63, %r13, %r60, %r62;
	mad.lo.s32 	%r64, %r14, %r61, %r63;
	shr.u32 	%r65, %r8, 31;
	add.s32 	%r66, %r8, %r65;
	shr.s32 	%r67, %r66, 1;
	mul.wide.s32 	%rd42, %r67, 8;
	add.s64 	%rd13, %rd1, %rd42;
	ld.global.f32 	%f29, [%rd13];
	shr.u32 	%r68, %r64, 31;
	add.s32 	%r69, %r64, %r68;
	shr.s32 	%r70, %r69, 1;
	mul.wide.s32 	%rd43, %r70, 2;
	add.s64 	%rd44, %rd2, %rd43;
	ld.global.v2.u8 	{%rs11, %rs12}, [%rd44];
	setp.eq.s16 	%p11, %rs11, 0;
	mul.f32 	%f30, %f29, %f25;
	selp.f32 	%f6, %f24, %f30, %p11;
	setp.eq.s16 	%p12, %rs12, 0;
	mov.f32 	%f266, %f24;
	@%p12 bra 	$L__BB334_8;
	ld.global.f32 	%f31, [%rd13+4];
	mul.f32 	%f266, %f31, %f25;
$L__BB334_8:
	setp.eq.s64 	%p13, %rd24, 1;
	setp.eq.s64 	%p14, %rd23, 1;
	setp.eq.s64 	%p15, %rd22, 1;
	add.s32 	%r71, %r8, 64;
	div.s32 	%r72, %r71, %r9;
	mul.lo.s32 	%r73, %r72, %r9;
	sub.s32 	%r74, %r71, %r73;
	div.s32 	%r75, %r74, %r10;
	mul.lo.s32 	%r76, %r75, %r10;
	sub.s32 	%r77, %r74, %r76;
	selp.b32 	%r78, 0, %r72, %p15;
	selp.b32 	%r79, 0, %r75, %p14;
	selp.b32 	%r80, 0, %r77, %p13;
	mul.lo.s32 	%r81, %r12, %r78;
	mad.lo.s32 	%r82, %r13, %r79, %r81;
	mad.lo.s32 	%r83, %r14, %r80, %r82;
	shr.u32 	%r84, %r71, 31;
	add.s32 	%r85, %r71, %r84;
	shr.s32 	%r86, %r85, 1;
	mul.wide.s32 	%rd45, %r86, 8;
	add.s64 	%rd14, %rd1, %rd45;
	ld.global.f32 	%f32, [%rd14];
	shr.u32 	%r87, %r83, 31;
	add.s32 	%r88, %r83, %r87;
	shr.s32 	%r89, %r88, 1;
	mul.wide.s32 	%rd46, %r89, 2;
	add.s64 	%rd47, %rd2, %rd46;
	ld.global.v2.u8 	{%rs13, %rs14}, [%rd47];
	setp.eq.s16 	%p16, %rs13, 0;
	mul.f32 	%f33, %f32, %f25;
	selp.f32 	%f9, %f24, %f33, %p16;
	setp.eq.s16 	%p17, %rs14, 0;
	mov.f32 	%f267, %f24;
	@%p17 bra 	$L__BB334_10;
	ld.global.f32 	%f34, [%rd14+4];
	mul.f32 	%f267, %f34, %f25;
$L__BB334_10:
	add.s32 	%r90, %r8, 128;
	div.s32 	%r91, %r90, %r9;
	mul.lo.s32 	%r92, %r91, %r9;
	sub.s32 	%r93, %r90, %r92;
	div.s32 	%r94, %r93, %r10;
	mul.lo.s32 	%r95, %r94, %r10;
	sub.s32 	%r96, %r93, %r95;
	selp.b32 	%r97, 0, %r91, %p15;
	selp.b32 	%r98, 0, %r94, %p14;
	selp.b32 	%r99, 0, %r96, %p13;
	mul.lo.s32 	%r100, %r12, %r97;
	mad.lo.s32 	%r101, %r13, %r98, %r100;
	mad.lo.s32 	%r102, %r14, %r99, %r101;
	shr.u32 	%r103, %r90, 31;
	add.s32 	%r104, %r90, %r103;
	shr.s32 	%r105, %r104, 1;
	mul.wide.s32 	%rd48, %r105, 8;
	add.s64 	%rd15, %rd1, %rd48;
	ld.global.f32 	%f35, [%rd15];
	shr.u32 	%r106, %r102, 31;
	add.s32 	%r107, %r102, %r106;
	shr.s32 	%r108, %r107, 1;
	mul.wide.s32 	%rd49, %r108, 2;
	add.s64 	%rd50, %rd2, %rd49;
	ld.global.v2.u8 	{%rs15, %rs16}, [%rd50];
	setp.eq.s16 	%p21, %rs15, 0;
	mul.f32 	%f36, %f35, %f25;
	selp.f32 	%f12, %f24, %f36, %p21;
	setp.eq.s16 	%p22, %rs16, 0;
	mov.f32 	%f268, %f24;
	@%p22 bra 	$L__BB334_12;
	ld.global.f32 	%f37, [%rd15+4];
	mul.f32 	%f268, %f37, %f25;
$L__BB334_12:
	add.s32 	%r109, %r8, 192;
	div.s32 	%r110, %r109, %r9;
	mul.lo.s32 	%r111, %r110, %r9;
	sub.s32 	%r112, %r109, %r111;
	div.s32 	%r113, %r112, %r10;
	mul.lo.s32 	%r114, %r113, %r10;
	sub.s32 	%r115, %r112, %r114;
	selp.b32 	%r116, 0, %r110, %p15;
	selp.b32 	%r117, 0, %r113, %p14;
	selp.b32 	%r118, 0, %r115, %p13;
	mul.lo.s32 	%r119, %r12, %r116;
	mad.lo.s32 	%r120, %r13, %r117, %r119;
	mad.lo.s32 	%r121, %r14, %r118, %r120;
	shr.u32 	%r122, %r109, 31;
	add.s32 	%r123, %r109, %r122;
	shr.s32 	%r124, %r123, 1;
	mul.wide.s32 	%rd51, %r124, 8;
	add.s64 	%rd16, %rd1, %rd51;
	ld.global.f32 	%f38, [%rd16];
	shr.u32 	%r125, %r121, 31;
	add.s32 	%r126, %r121, %r125;
	shr.s32 	%r127, %r126, 1;
	mul.wide.s32 	%rd52, %r127, 2;
	add.s64 	%rd53, %rd2, %rd52;
	ld.global.v2.u8 	{%rs17, %rs18}, [%rd53];
	setp.eq.s16 	%p26, %rs17, 0;
	mul.f32 	%f39, %f38, %f25;
	selp.f32 	%f15, %f24, %f39, %p26;
	setp.eq.s16 	%p27, %rs18, 0;
	mov.f32 	%f269, %f24;
	@%p27 bra 	$L__BB334_14;
	ld.global.f32 	%f40, [%rd16+4];
	mul.f32 	%f269, %f40, %f25;
$L__BB334_14:
	add.s32 	%r128, %r8, 256;
	div.s32 	%r129, %r128, %r9;
	mul.lo.s32 	%r130, %r129, %r9;
	sub.s32 	%r131, %r128, %r130;
	div.s32 	%r132, %r131, %r10;
	mul.lo.s32 	%r133, %r132, %r10;
	sub.s32 	%r134, %r131, %r133;
	selp.b32 	%r135, 0, %r129, %p15;
	selp.b32 	%r136, 0, %r132, %p14;
	selp.b32 	%r137, 0, %r134, %p13;
	mul.lo.s32 	%r138, %r12, %r135;
	mad.lo.s32 	%r139, %r13, %r136, %r138;
	mad.lo.s32 	%r140, %r14, %r137, %r139;
	shr.u32 	%r141, %r128, 31;
	add.s32 	%r142, %r128, %r141;
	shr.s32 	%r143, %r142, 1;
	mul.wide.s32 	%rd54, %r143, 8;
	add.s64 	%rd17, %rd1, %rd54;
	ld.global.f32 	%f41, [%rd17];
	shr.u32 	%r144, %r140, 31;
	add.s32 	%r145, %r140, %r144;
	shr.s32 	%r146, %r145, 1;
	mul.wide.s32 	%rd55, %r146, 2;
	add.s64 	%rd56, %rd2, %rd55;
	ld.global.v2.u8 	{%rs19, %rs20}, [%rd56];
	setp.eq.s16 	%p31, %rs19, 0;
	mul.f32 	%f42, %f41, %f25;
	selp.f32 	%f18, %f24, %f42, %p31;
	setp.eq.s16 	%p32, %rs20, 0;
	mov.f32 	%f270, %f24;
	@%p32 bra 	$L__BB334_16;
	ld.global.f32 	%f43, [%rd17+4];
	mul.f32 	%f270, %f43, %f25;
$L__BB334_16:
	add.s32 	%r147, %r8, 320;
	div.s32 	%r148, %r147, %r9;
	mul.lo.s32 	%r149, %r148, %r9;
	sub.s32 	%r150, %r147, %r149;
	div.s32 	%r151, %r150, %r10;
	mul.lo.s32 	%r152, %r151, %r10;
	sub.s32 	%r153, %r150, %r152;
	selp.b32 	%r154, 0, %r148, %p15;
	selp.b32 	%r155, 0, %r151, %p14;
	selp.b32 	%r156, 0, %r153, %p13;
	mul.lo.s32 	%r157, %r12, %r154;
	mad.lo.s32 	%r158, %r13, %r155, %r157;
	mad.lo.s32 	%r159, %r14, %r156, %r158;
	shr.u32 	%r160, %r147, 31;
	add.s32 	%r161, %r147, %r160;
	shr.s32 	%r162, %r161, 1;
	mul.wide.s32 	%rd57, %r162, 8;
	add.s64 	%rd18, %rd1, %rd57;
	ld.global.f32 	%f44, [%rd18];
	shr.u32 	%r163, %r159, 31;
	add.s32 	%r164, %r159, %r163;
	shr.s32 	%r165, %r164, 1;
	mul.wide.s32 	%rd58, %r165, 2;
	add.s64 	%rd59, %rd2, %rd58;
	ld.global.v2.u8 	{%rs21, %rs22}, [%rd59];
	setp.eq.s16 	%p36, %rs21, 0;
	mul.f32 	%f45, %f44, %f25;
	selp.f32 	%f21, %f24, %f45, %p36;
	setp.eq.s16 	%p37, %rs22, 0;
	mov.f32 	%f271, %f24;
	@%p37 bra 	$L__BB334_18;
	ld.global.f32 	%f46, [%rd18+4];
	mul.f32 	%f271, %f46, %f25;
$L__BB334_18:
	max.f32 	%f47, %f3, 0fFF800000;
	max.f32 	%f48, %f47, %f265;
	max.f32 	%f49, %f48, %f6;
	max.f32 	%f50, %f49, %f266;
	max.f32 	%f51, %f50, %f9;
	max.f32 	%f52, %f51, %f267;
	max.f32 	%f53, %f52, %f12;
	max.f32 	%f54, %f53, %f268;
	max.f32 	%f55, %f54, %f15;
	max.f32 	%f56, %f55, %f269;
	max.f32 	%f57, %f56, %f18;
	max.f32 	%f58, %f57, %f270;
	max.f32 	%f59, %f58, %f21;
	max.f32 	%f60, %f59, %f271;
	mov.b32 	%r166, %f60;
	shfl.sync.bfly.b32	%r167|%p38, %r166, 16, 31, -1;
	mov.b32 	%f61, %r167;
	max.f32 	%f62, %f60, %f61;
	mov.b32 	%r168, %f62;
	shfl.sync.bfly.b32	%r169|%p39, %r168, 8, 31, -1;
	mov.b32 	%f63, %r169;
	max.f32 	%f64, %f62, %f63;
	mov.b32 	%r170, %f64;
	shfl.sync.bfly.b32	%r171|%p40, %r170, 4, 31, -1;
	mov.b32 	%f65, %r171;
	max.f32 	%f66, %f64, %f65;
	mov.b32 	%r172, %f66;
	shfl.sync.bfly.b32	%r173|%p41, %r172, 2, 31, -1;
	mov.b32 	%f67, %r173;
	max.f32 	%f68, %f66, %f67;
	mov.b32 	%r174, %f68;
	shfl.sync.bfly.b32	%r175|%p42, %r174, 1, 31, -1;
	mov.b32 	%f69, %r175;
	max.f32 	%f70, %f68, %f69;
	sub.f32 	%f71, %f3, %f70;
	fma.rn.f32 	%f72, %f71, 0f3BBB989D, 0f3F000000;
	cvt.sat.f32.f32 	%f73, %f72;
	mov.f32 	%f74, 0f4B400001;
	mov.f32 	%f75, 0f437C0000;
	fma.rm.f32 	%f76, %f73, %f75, %f74;
	add.f32 	%f77, %f76, 0fCB40007F;
	neg.f32 	%f78, %f77;
	fma.rn.f32 	%f79, %f71, 0f3FB8AA3B, %f78;
	fma.rn.f32 	%f80, %f71, 0f32A57060, %f79;
	mov.b32 	%r176, %f76;
	shl.b32 	%r177, %r176, 23;
	mov.b32 	%f81, %r177;
	ex2.approx.ftz.f32 	%f82, %f80;
	mul.f32 	%f83, %f82, %f81;
	add.f32 	%f84, %f83, 0f00000000;
	sub.f32 	%f85, %f265, %f70;
	fma.rn.f32 	%f86, %f85, 0f3BBB989D, 0f3F000000;
	cvt.sat.f32.f32 	%f87, %f86;
	fma.rm.f32 	%f88, %f87, %f75, %f74;
	add.f32 	%f89, %f88, 0fCB40007F;
	neg.f32 	%f90, %f89;
	fma.rn.f32 	%f91, %f85, 0f3FB8AA3B, %f90;
	fma.rn.f32 	%f92, %f85, 0f32A57060, %f91;
	mov.b32 	%r178, %f88;
	shl.b32 	%r179, %r178, 23;
	mov.b32 	%f93, %r179;
	ex2.approx.ftz.f32 	%f94, %f92;
	mul.f32 	%f95, %f94, %f93;
	add.f32 	%f96, %f84, %f95;
	sub.f32 	%f97, %f6, %f70;
	fma.rn.f32 	%f98, %f97, 0f3BBB989D, 0f3F000000;
	cvt.sat.f32.f32 	%f99, %f98;
	fma.rm.f32 	%f100, %f99, %f75, %f74;
	add.f32 	%f101, %f100, 0fCB40007F;
	neg.f32 	%f102, %f101;
	fma.rn.f32 	%f103, %f97, 0f3FB8AA3B, %f102;
	fma.rn.f32 	%f104, %f97, 0f32A57060, %f103;
	mov.b32 	%r180, %f100;
	shl.b32 	%r181, %r180, 23;
	mov.b32 	%f105, %r181;
	ex2.approx.ftz.f32 	%f106, %f104;
	mul.f32 	%f107, %f106, %f105;
	add.f32 	%f108, %f96, %f107;
	sub.f32 	%f109, %f266, %f70;
	fma.rn.f32 	%f110, %f109, 0f3BBB989D, 0f3F000000;
	cvt.sat.f32.f32 	%f111, %f110;
	fma.rm.f32 	%f112, %f111, %f75, %f74;
	add.f32 	%f113, %f112, 0fCB40007F;
	neg.f32 	%f114, %f113;
	fma.rn.f32 	%f115, %f109, 0f3FB8AA3B, %f114;
	fma.rn.f32 	%f116, %f109, 0f32A57060, %f115;
	mov.b32 	%r182, %f112;
	shl.b32 	%r183, %r182, 23;
	mov.b32 	%f117, %r183;
	ex2.approx.ftz.f32 	%f118, %f116;
	mul.f32 	%f119, %f118, %f117;
	add.f32 	%f120, %f108, %f119;
	sub.f32 	%f121, %f9, %f70;
	fma.rn.f32 	%f122, %f121, 0f3BBB989D, 0f3F000000;
	cvt.sat.f32.f32 	%f123, %f122;
	fma.rm.f32 	%f124, %f123, %f75, %f74;
	add.f32 	%f125, %f124, 0fCB40007F;
	neg.f32 	%f126, %f125;
	fma.rn.f32 	%f127, %f121, 0f3FB8AA3B, %f126;
	fma.rn.f32 	%f128, %f121, 0f32A57060, %f127;
	mov.b32 	%r184, %f124;
	shl.b32 	%r185, %r184, 23;
	mov.b32 	%f129, %r185;
	ex2.approx.ftz.f32 	%f130, %f128;
	mul.f32 	%f131, %f130, %f129;
	add.f32 	%f132, %f120, %f131;
	sub.f32 	%f133, %f267, %f70;
	fma.rn.f32 	%f134, %f133, 0f3BBB989D, 0f3F000000;
	cvt.sat.f32.f32 	%f135, %f134;
	fma.rm.f32 	%f136, %f135, %f75, %f74;
	add.f32 	%f137, %f136, 0fCB40007F;
	neg.f32 	%f138, %f137;
	fma.rn.f32 	%f139, %f133, 0f3FB8AA3B, %f138;
	fma.rn.f32 	%f140, %f133, 0f32A57060, %f139;
	mov.b32 	%r186, %f136;
	shl.b32 	%r187, %r186, 23;
	mov.b32 	%f141, %r187;
	ex2.approx.ftz.f32 	%f142, %f140;
	mul.f32 	%f143, %f142, %f141;
	add.f32 	%f144, %f132, %f143;
	sub.f32 	%f145, %f12, %f70;
	fma.rn.f32 	%f146, %f145, 0f3BBB989D, 0f3F000000;
	cvt.sat.f32.f32 	%f147, %f146;
	fma.rm.f32 	%f148, %f147, %f75, %f74;
	add.f32 	%f149, %f148, 0fCB40007F;
	neg.f32 	%f150, %f149;
	fma.rn.f32 	%f151, %f145, 0f3FB8AA3B, %f150;
	fma.rn.f32 	%f152, %f145, 0f32A57060, %f151;
	mov.b32 	%r188, %f148;
	shl.b32 	%r189, %r188, 23;
	mov.b32 	%f153, %r189;
	ex2.approx.ftz.f32 	%f154, %f152;
	mul.f32 	%f155, %f154, %f153;
	add.f32 	%f156, %f144, %f155;
	sub.f32 	%f157, %f268, %f70;
	fma.rn.f32 	%f158, %f157, 0f3BBB989D, 0f3F000000;
	cvt.sat.f32.f32 	%f159, %f158;
	fma.rm.f32 	%f160, %f159, %f75, %f74;
	add.f32 	%f161, %f160, 0fCB40007F;
	neg.f32 	%f162, %f161;
	fma.rn.f32 	%f163, %f157, 0f3FB8AA3B, %f162;
	fma.rn.f32 	%f164, %f157, 0f32A57060, %f163;
	mov.b32 	%r190, %f160;
	shl.b32 	%r191, %r190, 23;
	mov.b32 	%f165, %r191;
	ex2.approx.ftz.f32 	%f166, %f164;
	mul.f32 	%f167, %f166, %f165;
	add.f32 	%f168, %f156, %f167;
	sub.f32 	%f169, %f15, %f70;
	fma.rn.f32 	%f170, %f169, 0f3BBB989D, 0f3F000000;
	cvt.sat.f32.f32 	%f171, %f170;
	fma.rm.f32 	%f172, %f171, %f75, %f74;
	add.f32 	%f173, %f172, 0fCB40007F;
	neg.f32 	%f174, %f173;
	fma.rn.f32 	%f175, %f169, 0f3FB8AA3B, %f174;
	fma.rn.f32 	%f176, %f169, 0f32A57060, %f175;
	mov.b32 	%r192, %f172;
	shl.b32 	%r193, %r192, 23;
	mov.b32 	%f177, %r193;
	ex2.approx.ftz.f32 	%f178, %f176;
	mul.f32 	%f179, %f178, %f177;
	add.f32 	%f180, %f168, %f179;
	sub.f32 	%f181, %f269, %f70;
	fma.rn.f32 	%f182, %f181, 0f3BBB989D, 0f3F000000;
	cvt.sat.f32.f32 	%f183, %f182;
	fma.rm.f32 	%f184, %f183, %f75, %f74;
	add.f32 	%f185, %f184, 0fCB40007F;
	neg.f32 	%f186, %f185;
	fma.rn.f32 	%f187, %f181, 0f3FB8AA3B, %f186;
	fma.rn.f32 	%f188, %f181, 0f32A57060, %f187;
	mov.b32 	%r194, %f184;
	shl.b32 	%r195, %r194, 23;
	mov.b32 	%f189, %r195;
	ex2.approx.ftz.f32 	%f190, %f188;
	mul.f32 	%f191, %f190, %f189;
	add.f32 	%f192, %f180, %f191;
	sub.f32 	%f193, %f18, %f70;
	fma.rn.f32 	%f194, %f193, 0f3BBB989D, 0f3F000000;
	cvt.sat.f32.f32 	%f195, %f194;
	fma.rm.f32 	%f196, %f195, %f75, %f74;
	add.f32 	%f197, %f196, 0fCB40007F;
	neg.f32 	%f198, %f197;
	fma.rn.f32 	%f199, %f193, 0f3FB8AA3B, %f198;
	fma.rn.f32 	%f200, %f193, 0f32A57060, %f199;
	mov.b32 	%r196, %f196;
	shl.b32 	%r197, %r196, 23;
	mov.b32 	%f201, %r197;
	ex2.approx.ftz.f32 	%f202, %f200;
	mul.f32 	%f203, %f202, %f201;
	add.f32 	%f204, %f192, %f203;
	sub.f32 	%f205, %f270, %f70;
	fma.rn.f32 	%f206, %f205, 0f3BBB989D, 0f3F000000;
	cvt.sat.f32.f32 	%f207, %f206;
	fma.rm.f32 	%f208, %f207, %f75, %f74;
	add.f32 	%f209, %f208, 0fCB40007F;
	neg.f32 	%f210, %f209;
	fma.rn.f32 	%f211, %f205, 0f3FB8AA3B, %f210;
	fma.rn.f32 	%f212, %f205, 0f32A57060, %f211;
	mov.b32 	%r198, %f208;
	shl.b32 	%r199, %r198, 23;
	mov.b32 	%f213, %r199;
	ex2.approx.ftz.f32 	%f214, %f212;
	mul.f32 	%f215, %f214, %f213;
	add.f32 	%f216, %f204, %f215;
	sub.f32 	%f217, %f21, %f70;
	fma.rn.f32 	%f218, %f217, 0f3BBB989D, 0f3F000000;
	cvt.sat.f32.f32 	%f219, %f218;
	fma.rm.f32 	%f220, %f219, %f75, %f74;
	add.f32 	%f221, %f220, 0fCB40007F;
	neg.f32 	%f222, %f221;
	fma.rn.f32 	%f223, %f217, 0f3FB8AA3B, %f222;
	fma.rn.f32 	%f224, %f217, 0f32A57060, %f223;
	mov.b32 	%r200, %f220;
	shl.b32 	%r201, %r200, 23;
	mov.b32 	%f225, %r201;
	ex2.approx.ftz.f32 	%f226, %f224;
	mul.f32 	%f227, %f226, %f225;
	add.f32 	%f228, %f216, %f227;
	sub.f32 	%f229, %f271, %f70;
	fma.rn.f32 	%f230, %f229, 0f3BBB989D, 0f3F000000;
	cvt.sat.f32.f32 	%f231, %f230;
	fma.rm.f32 	%f232, %f231, %f75, %f74;
	add.f32 	%f233, %f232, 0fCB40007F;
	neg.f32 	%f234, %f233;
	fma.rn.f32 	%f235, %f229, 0f3FB8AA3B, %f234;
	fma.rn.f32 	%f236, %f229, 0f32A57060, %f235;
	mov.b32 	%r202, %f232;
	shl.b32 	%r203, %r202, 23;
	mov.b32 	%f237, %r203;
	ex2.approx.ftz.f32 	%f238, %f236;
	mul.f32 	%f239, %f238, %f237;
	add.f32 	%f240, %f228, %f239;
	mov.b32 	%r204, %f240;
	shfl.sync.bfly.b32	%r205|%p43, %r204, 16, 31, -1;
	mov.b32 	%f241, %r205;
	add.f32 	%f242, %f240, %f241;
	mov.b32 	%r206, %f242;
	shfl.sync.bfly.b32	%r207|%p44, %r206, 8, 31, -1;
	mov.b32 	%f243, %r207;
	add.f32 	%f244, %f242, %f243;
	mov.b32 	%r208, %f244;
	shfl.sync.bfly.b32	%r209|%p45, %r208, 4, 31, -1;
	mov.b32 	%f245, %r209;
	add.f32 	%f246, %f244, %f245;
	mov.b32 	%r210, %f246;
	shfl.sync.bfly.b32	%r211|%p46, %r210, 2, 31, -1;
	mov.b32 	%f247, %r211;
	add.f32 	%f248, %f246, %f247;
	mov.b32 	%r212, %f248;
	shfl.sync.bfly.b32	%r213|%p47, %r212, 1, 31, -1;
	mov.b32 	%f249, %r213;
	add.f32 	%f250, %f248, %f249;
	div.rn.f32 	%f251, %f83, %f250;
	div.rn.f32 	%f252, %f95, %f250;
	div.rn.f32 	%f253, %f107, %f250;
	div.rn.f32 	%f254, %f119, %f250;
	div.rn.f32 	%f255, %f131, %f250;
	div.rn.f32 	%f256, %f143, %f250;
	div.rn.f32 	%f257, %f155, %f250;
	div.rn.f32 	%f258, %f167, %f250;
	div.rn.f32 	%f259, %f179, %f250;
	div.rn.f32 	%f260, %f191, %f250;
	div.rn.f32 	%f261, %f203, %f250;
	div.rn.f32 	%f262, %f215, %f250;
	div.rn.f32 	%f263, %f227, %f250;
	div.rn.f32 	%f264, %f239, %f250;
	mad.lo.s64 	%rd60, %rd102, %rd30, %rd9;
	shr.u64 	%rd61, %rd60, 63;
	add.s64 	%rd62, %rd60, %rd61;
	shl.b64 	%rd63, %rd62, 2;
	and.b64  	%rd64, %rd63, -8;
	add.s64 	%rd65, %rd8, %rd64;
	st.global.v2.f32 	[%rd65], {%f251, %f252};
	add.s64 	%rd66, %rd60, 64;
	shr.u64 	%rd67, %rd66, 63;
	add.s64 	%rd68, %rd66, %rd67;
	shl.b64 	%rd69, %rd68, 2;
	and.b64  	%rd70, %rd69, -8;
	add.s64 	%rd71, %rd8, %rd70;
	st.global.v2.f32 	[%rd71], {%f253, %f254};
	add.s64 	%rd72, %rd60, 128;
	shr.u64 	%rd73, %rd72, 63;
	add.s64 	%rd74, %rd72, %rd73;
	shl.b64 	%rd75, %rd74, 2;
	and.b64  	%rd76, %rd75, -8;
	add.s64 	%rd77, %rd8, %rd76;
	st.global.v2.f32 	[%rd77], {%f255, %f256};
	add.s64 	%rd78, %rd60, 192;
	shr.u64 	%rd79, %rd78, 63;
	add.s64 	%rd80, %rd78, %rd79;
	shl.b64 	%rd81, %rd80, 2;
	and.b64  	%rd82, %rd81, -8;
	add.s64 	%rd83, %rd8, %rd82;
	st.global.v2.f32 	[%rd83], {%f257, %f258};
	add.s64 	%rd84, %rd60, 256;
	shr.u64 	%rd85, %rd84, 63;
	add.s64 	%rd86, %rd84, %rd85;
	shl.b64 	%rd87, %rd86, 2;
	and.b64  	%rd88, %rd87, -8;
	add.s64 	%rd89, %rd8, %rd88;
	st.global.v2.f32 	[%rd89], {%f259, %f260};
	add.s64 	%rd90, %rd60, 320;
	shr.u64 	%rd91, %rd90, 63;
	add.s64 	%rd92, %rd90, %rd91;
	shl.b64 	%rd93, %rd92, 2;
	and.b64  	%rd94, %rd93, -8;
	add.s64 	%rd95, %rd8, %rd94;
	st.global.v2.f32 	[%rd95], {%f261, %f262};
	add.s64 	%rd96, %rd60, 384;
	shr.u64 	%rd97, %rd96, 63;
	add.s64 	%rd98, %rd96, %rd97;
	shl.b64 	%rd99, %rd98, 2;
	and.b64  	%rd100, %rd99, -8;
	add.s64 	%rd101, %rd8, %rd100;
	st.global.v2.f32 	[%rd101], {%f263, %f264};
	add.s64 	%rd102, %rd102, %rd10;
	setp.lt.s64 	%p48, %rd102, %rd31;
	@%p48 bra 	$L__BB334_4;
$L__BB334_19:
	ret;

}
	// .globl	_Z15SoftmaxWarpImplI22BroadcastScaleMaskLoadIffbLm3EiE11DirectStoreIffEfLi2ELi14ELi32ELi1ELb1EL9Algorithm0EEvT_T0_ll
.visible .entry _Z15SoftmaxWarpImplI22BroadcastScaleMaskLoadIffbLm3EiE11DirectStoreIffEfLi2ELi14ELi32ELi1ELb1EL9Algorithm0EEvT_T0_ll(
	.param .align 8 .b8 _Z15SoftmaxWarpImplI22BroadcastScaleMaskLoadIffbLm3EiE11DirectStoreIffEfLi2ELi14ELi32ELi1ELb1EL9Algorithm0EEvT_T0_ll_param_0[112],
	.param .align 8 .b8 _Z15SoftmaxWarpImplI22BroadcastScaleMaskLoadIffbLm3EiE11DirectStoreIffEfLi2ELi14ELi32ELi1ELb1EL9Algorithm0EEvT_T0_ll_param_1[16],
	.param .u64 _Z15SoftmaxWarpImplI22BroadcastScaleMaskLoadIffbLm3EiE11DirectStoreIffEfLi2ELi14ELi32ELi1ELb1EL9Algorithm0EEvT_T0_ll_param_2,
	.param .u64 _Z15SoftmaxWarpImplI22BroadcastScaleMaskLoadIffbLm3EiE11DirectStoreIffEfLi2ELi14ELi32ELi1ELb1EL9Algorithm0EEvT_T0_ll_param_3
)
{
	.reg .pred 	%p<63>;
	.reg .b16 	%rs<23>;
	.reg .b32 	%r<224>;
	.reg .b32 	%f<325>;
	.reg .b64 	%rd<108>;

	ld.param.u64 	%rd33, [_Z15SoftmaxWarpImplI22BroadcastScaleMaskLoadIffbLm3EiE11DirectStoreIffEfLi2ELi14ELi32ELi1ELb1EL9Algorithm0EEvT_T0_ll_param_1+8];
	ld.param.v2.f32 	{%f70, %f71}, [_Z15SoftmaxWarpImplI22BroadcastScaleMaskLoadIffbLm3EiE11DirectStoreIffEfLi2ELi14ELi32ELi1ELb1EL9Algorithm0EEvT_T0_ll_param_0+104];
	ld.param.u64 	%rd31, [_Z15SoftmaxWarpImplI22BroadcastScaleMaskLoadIffbLm3EiE11DirectStoreIffEfLi2ELi14ELi32ELi1ELb1EL9Algorithm0EEvT_T0_ll_param_0+96];
	ld.param.u32 	%r10, [_Z15SoftmaxWarpImplI22BroadcastScaleMaskLoadIffbLm3EiE11DirectStoreIffEfLi2ELi14ELi32ELi1ELb1EL9Algorithm0EEvT_T0_ll_param_0+80];
	ld.param.v2.u32 	{%r8, %r9}, [_Z15SoftmaxWarpImplI22BroadcastScaleMaskLoadIffbLm3EiE11DirectStoreIffEfLi2ELi14ELi32ELi1ELb1EL9Algorithm0EEvT_T0_ll_param_0+72];
	ld.param.v2.u32 	{%r5, %r6}, [_Z15SoftmaxWarpImplI22BroadcastScaleMaskLoadIffbLm3EiE11DirectStoreIffEfLi2ELi14ELi32ELi1ELb1EL9Algorithm0EEvT_T0_ll_param_0+48];
	ld.param.u64 	%rd27, [_Z15SoftmaxWarpImplI22BroadcastScaleMaskLoadIffbLm3EiE11DirectStoreIffEfLi2ELi14ELi32ELi1ELb1EL9Algorithm0EEvT_T0_ll_param_0+32];
	ld.param.u64 	%rd26, [_Z15SoftmaxWarpImplI22BroadcastScaleMaskLoadIffbLm3EiE11DirectStoreIffEfLi2ELi14ELi32ELi1ELb1EL9Algorithm0EEvT_T0_ll_param_0+24];
	ld.param.u64 	%rd25, [_Z15SoftmaxWarpImplI22BroadcastScaleMaskLoadIffbLm3EiE11DirectStoreIffEfLi2ELi14ELi32ELi1ELb1EL9Algorithm0EEvT_T0_ll_param_0+16];
	ld.param.u64 	%rd32, [_Z15SoftmaxWarpImplI22BroadcastScaleMaskLoadIffbLm3EiE11DirectStoreIffEfLi2ELi14ELi32ELi1ELb1EL9Algorithm0EEvT_T0_ll_param_1];
	ld.param.u64 	%rd24, [_Z15SoftmaxWarpImplI22BroadcastScaleMaskLoadIffbLm3EiE11DirectStoreIffEfLi2ELi14ELi32ELi1ELb1EL9Algorithm0EEvT_T0_ll_param_0+8];
	ld.param.u64 	%rd23, [_Z15SoftmaxWarpImplI22BroadcastScaleMaskLoadIffbLm3EiE11DirectStoreIffEfLi2ELi14ELi32ELi1ELb1EL9Algorithm0EEvT_T0_ll_param_0];
	ld.param.u64 	%rd35, [_Z15SoftmaxWarpImplI22BroadcastScaleMaskLoadIffbLm3EiE11DirectStoreIffEfLi2ELi14ELi32ELi1ELb1EL9Algorithm0EEvT_T0_ll_param_3];
	cvta.to.global.u64 	%rd1, %rd23;
	cvta.to.global.u64 	%rd2, %rd24;
	cvta.to.global.u64 	%rd3, %rd32;
	setp.lt.s64 	%p1, %rd35, 449;
	@%p1 bra 	$L__BB335_2;
	mov.u64 	%rd36, $str;
	cvta.global.u64 	%rd37, %rd36;
	mov.u64 	%rd38, $str$1;
	cvta.global.u64 	%rd39, %rd38;
	mov.u64 	%rd40, __unnamed_326;
	cvta.global.u64 	%rd41, %rd40;
	{ // callseq 325, 0
	.param .b64 param0;
	st.param.b64 	[param0], %rd37;
	.param .b64 param1;
	st.param.b64 	[param1], %rd39;
	.param .b32 param2;
	st.param.b32 	[param2], 254;
	.param .b64 param3;
	st.param.b64 	[param3], %rd41;
	.param .b64 param4;
	st.param.b64 	[param4], 1;
	call.uni 
	__assertfail, 
	(
	param0, 
	param1, 
	param2, 
	param3, 
	param4
	);
	} // callseq 325
$L__BB335_2:
	ld.param.u64 	%rd105, [_Z15SoftmaxWarpImplI22BroadcastScaleMaskLoadIffbLm3EiE11DirectStoreIffEfLi2ELi14ELi32ELi1ELb1EL9Algorithm0EEvT_T0_ll_param_2];
	mov.u32 	%r21, %ctaid.x;
	mov.u32 	%r22, %ntid.y;
	mov.u32 	%r23, %tid.y;
	mad.lo.s32 	%r24, %r21, %r22, %r23;
	mov.u32 	%r25, %nctaid.x;
	mul.lo.s32 	%r1, %r25, %r22;
	cvt.s64.s32 	%rd107, %r24;
	setp.le.s64 	%p2, %rd105, %rd107;
	@%p2 bra 	$L__BB335_47;
	mov.u32 	%r26, %tid.x;
	shl.b32 	%r27, %r26, 1;
	cvt.u64.u32 	%rd5, %r27;
	add.s32 	%r28, %r27, 64;
	cvt.u64.u32 	%rd6, %r28;
	add.s32 	%r29, %r27, 128;
	cvt.u64.u32 	%rd7, %r29;
	add.s32 	%r30, %r27, 192;
	cvt.u64.u32 	%rd8, %r30;
	add.s32 	%r31, %r27, 256;
	cvt.u64.u32 	%rd9, %r31;
	add.s32 	%r32, %r27, 320;
	cvt.u64.u32 	%rd10, %r32;
	add.s32 	%r33, %r27, 384;
	cvt.u64.u32 	%rd11, %r33;
	cvt.s64.s32 	%rd12, %r1;
	cvt.u32.u64 	%r35, %rd31;
	cvt.u32.u64 	%r36, %rd5;
$L__BB335_4:
	setp.le.s64 	%p3, %rd35, %rd5;
	cvt.u32.u64 	%r34, %rd107;
	mul.lo.s32 	%r4, %r35, %r34;
	mov.f32 	%f298, 0fFF800000;
	mov.f32 	%f299, %f298;
	mov.f32 	%f304, %f298;
	@%p3 bra 	$L__BB335_8;
	setp.eq.s64 	%p4, %rd27, 1;
	setp.eq.s64 	%p5, %rd26, 1;
	setp.eq.s64 	%p6, %rd25, 1;
	add.s32 	%r37, %r36, %r4;
	div.s32 	%r38, %r37, %r5;
	mul.lo.s32 	%r39, %r38, %r5;
	sub.s32 	%r40, %r37, %r39;
	div.s32 	%r41, %r40, %r6;
	mul.lo.s32 	%r42, %r41, %r6;
	sub.s32 	%r43, %r40, %r42;
	selp.b32 	%r44, 0, %r38, %p6;
	selp.b32 	%r45, 0, %r41, %p5;
	selp.b32 	%r46, 0, %r43, %p4;
	mul.lo.s32 	%r47, %r8, %r44;
	mad.lo.s32 	%r48, %r9, %r45, %r47;
	mad.lo.s32 	%r49, %r10, %r46, %r48;
	shr.u32 	%r50, %r37, 31;
	add.s32 	%r51, %r37, %r50;
	shr.s32 	%r52, %r51, 1;
	mul.wide.s32 	%rd42, %r52, 8;
	add.s64 	%rd14, %rd1, %rd42;
	ld.global.f32 	%f73, [%rd14];
	shr.u32 	%r53, %r49, 31;
	add.s32 	%r54, %r49, %r53;
	shr.s32 	%r55, %r54, 1;
	mul.wide.s32 	%rd43, %r55, 2;
	add.s64 	%rd44, %rd2, %rd43;
	ld.global.v2.u8 	{%rs9, %rs10}, [%rd44];
	setp.eq.s16 	%p7, %rs9, 0;
	mul.f32 	%f74, %f73, %f71;
	selp.f32 	%f299, %f70, %f74, %p7;
	setp.eq.s16 	%p8, %rs10, 0;
	mov.f32 	%f298, %f70;
	@%p8 bra 	$L__BB335_7;
	ld.global.f32 	%f75, [%rd14+4];
	mul.f32 	%f298, %f75, %f71;
$L__BB335_7:
	max.f32 	%f76, %f299, 0fFF800000;
	max.f32 	%f304, %f76, %f298;
$L__BB335_8:
	setp.le.s64 	%p9, %rd35, %rd6;
	mov.f32 	%f302, 0fFF800000;
	mov.f32 	%f303, %f302;
	@%p9 bra 	$L__BB335_12;
	cvt.u32.u64 	%r56, %rd6;
	setp.eq.s64 	%p10, %rd27, 1;
	setp.eq.s64 	%p11, %rd26, 1;
	setp.eq.s64 	%p12, %rd25, 1;
	add.s32 	%r57, %r56, %r4;
	div.s32 	%r58, %r57, %r5;
	mul.lo.s32 	%r59, %r58, %r5;
	sub.s32 	%r60, %r57, %r59;
	div.s32 	%r61, %r60, %r6;
	mul.lo.s32 	%r62, %r61, %r6;
	sub.s32 	%r63, %r60, %r62;
	selp.b32 	%r64, 0, %r58, %p12;
	selp.b32 	%r65, 0, %r61, %p11;
	selp.b32 	%r66, 0, %r63, %p10;
	mul.lo.s32 	%r67, %r8, %r64;
	mad.lo.s32 	%r68, %r9, %r65, %r67;
	mad.lo.s32 	%r69, %r10, %r66, %r68;
	shr.u32 	%r70, %r57, 31;
	add.s32 	%r71, %r57, %r70;
	shr.s32 	%r72, %r71, 1;
	mul.wide.s32 	%rd45, %r72, 8;
	add.s64 	%rd15, %rd1, %rd45;
	ld.global.f32 	%f78, [%rd15];
	shr.u32 	%r73, %r69, 31;
	add.s32 	%r74, %r69, %r73;
	shr.s32 	%r75, %r74, 1;
	mul.wide.s32 	%rd46, %r75, 2;
	add.s64 	%rd47, %rd2, %rd46;
	ld.global.v2.u8 	{%rs11, %rs12}, [%rd47];
	setp.eq.s16 	%p13, %rs11, 0;
	mul.f32 	%f79, %f78, %f71;
	selp.f32 	%f303, %f70, %f79, %p13;
	setp.eq.s16 	%p14, %rs12, 0;
	mov.f32 	%f302, %f70;
	@%p14 bra 	$L__BB335_11;
	ld.global.f32 	%f80, [%rd15+4];
	mul.f32 	%f302, %f80, %f71;
$L__BB335_11:
	max.f32 	%f81, %f304, %f303;
	max.f32 	%f304, %f81, %f302;
$L__BB335_12:
	setp.le.s64 	%p15, %rd35, %rd7;
	mov.f32 	%f306, 0fFF800000;
	mov.f32 	%f307, %f306;
	@%p15 bra 	$L__BB335_16;
	cvt.u32.u64 	%r76, %rd7;
	setp.eq.s64 	%p16, %rd27, 1;
	setp.eq.s64 	%p17, %rd26, 1;
	setp.eq.s64 	%p18, %rd25, 1;
	add.s32 	%r77, %r76, %r4;
	div.s32 	%r78, %r77, %r5;
	mul.lo.s32 	%r79, %r78, %r5;
	sub.s32 	%r80, %r77, %r79;
	div.s32 	%r81, %r80, %r6;
	mul.lo.s32 	%r82, %r81, %r6;
	sub.s32 	%r83, %r80, %r82;
	selp.b32 	%r84, 0, %r78, %p18;
	selp.b32 	%r85, 0, %r81, %p17;
	selp.b32 	%r86, 0, %r83, %p16;
	mul.lo.s32 	%r87, %r8, %r84;
	mad.lo.s32 	%r88, %r9, %r85, %r87;
	mad.lo.s32 	%r89, %r10, %r86, %r88;
	shr.u32 	%r90, %r77, 31;
	add.s32 	%r91, %r77, %r90;
	shr.s32 	%r92, %r91, 1;
	mul.wide.s32 	%rd48, %r92, 8;
	add.s64 	%rd16, %rd1, %rd48;
	ld.global.f32 	%f83, [%rd16];
	shr.u32 	%r93, %r89, 31;
	add.s32 	%r94, %r89, %r93;
	shr.s32 	%r95, %r94, 1;
	mul.wide.s32 	%rd49, %r95, 2;
	add.s64 	%rd50, %rd2, %rd49;
	ld.global.v2.u8 	{%rs13, %rs14}, [%rd50];
	setp.eq.s16 	%p19, %rs13, 0;
	mul.f32 	%f84, %f83, %f71;
	selp.f32 	%f307, %f70, %f84, %p19;
	setp.eq.s16 	%p20, %rs14, 0;
	mov.f32 	%f306, %f70;
	@%p20 bra 	$L__BB335_15;
	ld.global.f32 	%f85, [%rd16+4];
	mul.f32 	%f306, %f85, %f71;
$L__BB335_15:
	max.f32 	%f86, %f304, %f307;
	max.f32 	%f304, %f86, %f306;
$L__BB335_16:
	setp.le.s64 	%p21, %rd35, %rd8;
	mov.f32 	%f310, 0fFF800000;
	mov.f32 	%f311, %f310;
	@%p21 bra 	$L__BB335_20;
	cvt.u32.u64 	%r96, %rd8;
	setp.eq.s64 	%p22, %rd27, 1;
	setp.eq.s64 	%p23, %rd26, 1;
	setp.eq.s64 	%p24, %rd25, 1;
	add.s32 	%r97, %r96, %r4;
	div.s32 	%r98, %r97, %r5;
	mul.lo.s32 	%r99, %r98, %r5;
	sub.s32 	%r100, %r97, %r99;
	div.s32 	%r101, %r100, %r6;
	mul.lo.s32 	%r102, %r101, %r6;
	sub.s32 	%r103, %r100, %r102;
	selp.b32 	%r104, 0, %r98, %p24;
	selp.b32 	%r105, 0, %r101, %p23;
	selp.b32 	%r106, 0, %r103, %p22;
	mul.lo.s32 	%r107, %r8, %r104;
	mad.lo.s32 	%r108, %r9, %r105, %r107;
	mad.lo.s32 	%r109, %r10, %r106, %r108;
	shr.u32 	%r110, %r97, 31;
	add.s32 	%r111, %r97, %r110;
	shr.s32 	%r112, %r111, 1;
	mul.wide.s32 	%rd51, %r112, 8;
	add.s64 	%rd17, %rd1, %rd51;
	ld.global.f32 	%f88, [%rd17];
	shr.u32 	%r113, %r109, 31;
	add.s32 	%r114, %r109, %r113;
	shr.s32 	%r115, %r114, 1;
	mul.wide.s32 	%rd52, %r115, 2;
	add.s64 	%rd53, %rd2, %rd52;
	ld.global.v2.u8 	{%rs15, %rs16}, [%rd53];
	setp.eq.s16 	%p25, %rs15, 0;
	mul.f32 	%f89, %f88, %f71;
	selp.f32 	%f311, %f70, %f89, %p25;
	setp.eq.s16 	%p26, %rs16, 0;
	mov.f32 	%f310, %f70;
	@%p26 bra 	$L__BB335_19;
	ld.global.f32 	%f90, [%rd17+4];
	mul.f32 	%f310, %f90, %f71;
$L__BB335_19:
	max.f32 	%f91, %f304, %f311;
	max.f32 	%f304, %f91, %f310;
$L__BB335_20:
	setp.le.s64 	%p27, %rd35, %rd9;
	mov.f32 	%f314, 0fFF800000;
	mov.f32 	%f315, %f314;
	@%p27 bra 	$L__BB335_24;
	cvt.u32.u64 	%r116, %rd9;
	setp.eq.s64 	%p28, %rd27, 1;
	setp.eq.s64 	%p29, %rd26, 1;
	setp.eq.s64 	%p30, %rd25, 1;
	add.s32 	%r117, %r116, %r4;
	div.s32 	%r118, %r117, %r5;
	mul.lo.s32 	%r119, %r118, %r5;
	sub.s32 	%r120, %r117, %r119;
	div.s32 	%r121, %r120, %r6;
	mul.lo.s32 	%r122, %r121, %r6;
	sub.s32 	%r123, %r120, %r122;
	selp.b32 	%r124, 0, %r118, %p30;
	selp.b32 	%r125, 0, %r121, %p29;
	selp.b32 	%r126, 0, %r123, %p28;
	mul.lo.s32 	%r127, %r8, %r124;
	mad.lo.s32 	%r128, %r9, %r125, %r127;
	mad.lo.s32 	%r129, %r10, %r126, %r128;
	shr.u32 	%r130, %r117, 31;
	add.s32 	%r131, %r117, %r130;
	shr.s32 	%r132, %r131, 1;
	mul.wide.s32 	%rd54, %r132, 8;
	add.s64 	%rd18, %rd1, %rd54;
	ld.global.f32 	%f93, [%rd18];
	shr.u32 	%r133, %r129, 31;
	add.s32 	%r134, %r129, %r133;
	shr.s32 	%r135, %r134, 1;
	mul.wide.s32 	%rd55, %r135, 2;
	add.s64 	%rd56, %rd2, %rd55;
	ld.global.v2.u8 	{%rs17, %rs18}, [%rd56];
	setp.eq.s16 	%p31, %rs17, 0;
	mul.f32 	%f94, %f93, %f71;
	selp.f32 	%f315, %f70, %f94, %p31;
	setp.eq.s16 	%p32, %rs18, 0;
	mov.f32 	%f314, %f70;
	@%p32 bra 	$L__BB335_23;
	ld.global.f32 	%f95, [%rd18+4];
	mul.f32 	%f314, %f95, %f71;
$L__BB335_23:
	max.f32 	%f96, %f304, %f315;
	max.f32 	%f304, %f96, %f314;
$L__BB335_24:
	setp.le.s64 	%p33, %rd35, %rd10;
	mov.f32 	%f318, 0fFF800000;
	mov.f32 	%f319, %f318;
	@%p33 bra 	$L__BB335_28;
	cvt.u32.u64 	%r136, %rd10;
	setp.eq.s64 	%p34, %rd27, 1;
	setp.eq.s64 	%p35, %rd26, 1;
	setp.eq.s64 	%p36, %rd25, 1;
	add.s32 	%r137, %r136, %r4;
	div.s32 	%r138, %r137, %r5;
	mul.lo.s32 	%r139, %r138, %r5;
	sub.s32 	%r140, %r137, %r139;
	div.s32 	%r141, %r140, %r6;
	mul.lo.s32 	%r142, %r141, %r6;
	sub.s32 	%r143, %r140, %r142;
	selp.b32 	%r144, 0, %r138, %p36;
	selp.b32 	%r145, 0, %r141, %p35;
	selp.b32 	%r146, 0, %r143, %p34;
	mul.lo.s32 	%r147, %r8, %r144;
	mad.lo.s32 	%r148, %r9, %r145, %r147;
	mad.lo.s32 	%r149, %r10, %r146, %r148;
	shr.u32 	%r150, %r137, 31;
	add.s32 	%r151, %r137, %r150;
	shr.s32 	%r152, %r151, 1;
	mul.wide.s32 	%rd57, %r152, 8;
	add.s64 	%rd19, %rd1, %rd57;
	ld.global.f32 	%f98, [%rd19];
	shr.u32 	%r153, %r149, 31;
	add.s32 	%r154, %r149, %r153;
	shr.s32 	%r155, %r154, 1;
	mul.wide.s32 	%rd58, %r155, 2;
	add.s64 	%rd59, %rd2, %rd58;
	ld.global.v2.u8 	{%rs19, %rs20}, [%rd59];
	setp.eq.s16 	%p37, %rs19, 0;
	mul.f32 	%f99, %f98, %f71;
	selp.f32 	%f319, %f70, %f99, %p37;
	setp.eq.s16 	%p38, %rs20, 0;
	mov.f32 	%f318, %f70;
	@%p38 bra 	$L__BB335_27;
	ld.global.f32 	%f100, [%rd19+4];
	mul.f32 	%f318, %f100, %f71;
$L__BB335_27:
	max.f32 	%f101, %f304, %f319;
	max.f32 	%f304, %f101, %f318;
$L__BB335_28:
	setp.le.s64 	%p39, %rd35, %rd11;
	mov.f32 	%f322, 0fFF800000;
	mov.f32 	%f323, %f322;
	@%p39 bra 	$L__BB335_32;
	cvt.u32.u64 	%r156, %rd11;
	setp.eq.s64 	%p40, %rd27, 1;
	setp.eq.s64 	%p41, %rd26, 1;
	setp.eq.s64 	%p42, %rd25, 1;
	add.s32 	%r157, %r156, %r4;
	div.s32 	%r158, %r157, %r5;
	mul.lo.s32 	%r159, %r158, %r5;
	sub.s32 	%r160, %r157, %r159;
	div.s32 	%r161, %r160, %r6;
	mul.lo.s32 	%r162, %r161, %r6;
	sub.s32 	%r163, %r160, %r162;
	selp.b32 	%r164, 0, %r158, %p42;
	selp.b32 	%r165, 0, %r161, %p41;
	selp.b32 	%r166, 0, %r163, %p40;
	mul.lo.s32 	%r167, %r8, %r164;
	mad.lo.s32 	%r168, %r9, %r165, %r167;
	mad.lo.s32 	%r169, %r10, %r166, %r168;
	shr.u32 	%r170, %r157, 31;
	add.s32 	%r171, %r157, %r170;
	shr.s32 	%r172, %r171, 1;
	mul.wide.s32 	%rd60, %r172, 8;
	add.s64 	%rd20, %rd1, %rd60;
	ld.global.f32 	%f103, [%rd20];
	shr.u32 	%r173, %r169, 31;
	add.s32 	%r174, %r169, %r173;
	shr.s32 	%r175, %r174, 1;
	mul.wide.s32 	%rd61, %r175, 2;
	add.s64 	%rd62, %rd2, %rd61;
	ld.global.v2.u8 	{%rs21, %rs22}, [%rd62];
	setp.eq.s16 	%p43, %rs21, 0;
	mul.f32 	%f104, %f103, %f71;
	selp.f32 	%f323, %f70, %f104, %p43;
	setp.eq.s16 	%p44, %rs22, 0;
	mov.f32 	%f322, %f70;
	@%p44 bra 	$L__BB335_31;
	ld.global.f32 	%f105, [%rd20+4];
	mul.f32 	%f322, %f105, %f71;
$L__BB335_31:
	max.f32 	%f106, %f304, %f323;
	max.f32 	%f304, %f106, %f322;
$L__BB335_32:
	setp.le.s64 	%p45, %rd35, %rd5;
	mov.b32 	%r176, %f304;
	shfl.sync.bfly.b32	%r177|%p46, %r176, 16, 31, -1;
	mov.b32 	%f107, %r177;
	max.f32 	%f108, %f304, %f107;
	mov.b32 	%r178, %f108;
	shfl.sync.bfly.b32	%r179|%p47, %r178, 8, 31, -1;
	mov.b32 	%f109, %r179;
	max.f32 	%f110, %f108, %f109;
	mov.b32 	%r180, %f110;
	shfl.sync.bfly.b32	%r181|%p48, %r180, 4, 31, -1;
	mov.b32 	%f111, %r181;
	max.f32 	%f112, %f110, %f111;
	mov.b32 	%r182, %f112;
	shfl.sync.bfly.b32	%r183|%p49, %r182, 2, 31, -1;
	mov.b32 	%f113, %r183;
	max.f32 	%f114, %f112, %f113;
	mov.b32 	%r184, %f114;
	shfl.sync.bfly.b32	%r185|%p50, %r184, 1, 31, -1;
	mov.b32 	%f115, %r185;
	max.f32 	%f116, %f114, %f115;
	sub.f32 	%f117, %f299, %f116;
	fma.rn.f32 	%f118, %f117, 0f3BBB989D, 0f3F000000;
	cvt.sat.f32.f32 	%f119, %f118;
	mov.f32 	%f120, 0f4B400001;
	mov.f32 	%f121, 0f437C0000;
	fma.rm.f32 	%f122, %f119, %f121, %f120;
	add.f32 	%f123, %f122, 0fCB40007F;
	neg.f32 	%f124, %f123;
	fma.rn.f32 	%f125, %f117, 0f3FB8AA3B, %f124;
	fma.rn.f32 	%f126, %f117, 0f32A57060, %f125;
	mov.b32 	%r186, %f122;
	shl.b32 	%r187, %r186, 23;
	mov.b32 	%f127, %r187;
	ex2.approx.ftz.f32 	%f128, %f126;
	mul.f32 	%f129, %f128, %f127;
	add.f32 	%f130, %f129, 0f00000000;
	sub.f32 	%f131, %f298, %f116;
	fma.rn.f32 	%f132, %f131, 0f3BBB989D, 0f3F000000;
	cvt.sat.f32.f32 	%f133, %f132;
	fma.rm.f32 	%f134, %f133, %f121, %f120;
	add.f32 	%f135, %f134, 0fCB40007F;
	neg.f32 	%f136, %f135;
	fma.rn.f32 	%f137, %f131, 0f3FB8AA3B, %f136;
	fma.rn.f32 	%f138, %f131, 0f32A57060, %f137;
	mov.b32 	%r188, %f134;
	shl.b32 	%r189, %r188, 23;
	mov.b32 	%f139, %r189;
	ex2.approx.ftz.f32 	%f140, %f138;
	mul.f32 	%f141, %f140, %f139;
	add.f32 	%f142, %f130, %f141;
	sub.f32 	%f143, %f303, %f116;
	fma.rn.f32 	%f144, %f143, 0f3BBB989D, 0f3F000000;
	cvt.sat.f32.f32 	%f145, %f144;
	fma.rm.f32 	%f146, %f145, %f121, %f120;
	add.f32 	%f147, %f146, 0fCB40007F;
	neg.f32 	%f148, %f147;
	fma.rn.f32 	%f149, %f143, 0f3FB8AA3B, %f148;
	fma.rn.f32 	%f150, %f143, 0f32A57060, %f149;
	mov.b32 	%r190, %f146;
	shl.b32 	%r191, %r190, 23;
	mov.b32 	%f151, %r191;
	ex2.approx.ftz.f32 	%f152, %f150;
	mul.f32 	%f153, %f152, %f151;
	add.f32 	%f154, %f142, %f153;
	sub.f32 	%f155, %f302, %f116;
	fma.rn.f32 	%f156, %f155, 0f3BBB989D, 0f3F000000;
	cvt.sat.f32.f32 	%f157, %f156;
	fma.rm.f32 	%f158, %f157, %f121, %f120;
	add.f32 	%f159, %f158, 0fCB40007F;
	neg.f32 	%f160, %f159;
	fma.rn.f32 	%f161, %f155, 0f3FB8AA3B, %f160;
	fma.rn.f32 	%f162, %f155, 0f32A57060, %f161;
	mov.b32 	%r192, %f158;
	shl.b32 	%r193, %r192, 23;
	mov.b32 	%f163, %r193;
	ex2.approx.ftz.f32 	%f164, %f162;
	mul.f32 	%f165, %f164, %f163;
	add.f32 	%f166, %f154, %f165;
	sub.f32 	%f167, %f307, %f116;
	fma.rn.f32 	%f168, %f167, 0f3BBB989D, 0f3F000000;
	cvt.sat.f32.f32 	%f169, %f168;
	fma.rm.f32 	%f170, %f169, %f121, %f120;
	add.f32 	%f171, %f170, 0fCB40007F;
	neg.f32 	%f172, %f171;
	fma.rn.f32 	%f173, %f167, 0f3FB8AA3B, %f172;
	fma.rn.f32 	%f174, %f167, 0f32A57060, %f173;
	mov.b32 	%r194, %f170;
	shl.b32 	%r195, %r194, 23;
	mov.b32 	%f175, %r195;
	ex2.approx.ftz.f32 	%f176, %f174;
	mul.f32 	%f177, %f176, %f175;
	add.f32 	%f178, %f166, %f177;
	sub.f32 	%f179, %f306, %f116;
	fma.rn.f32 	%f180, %f179, 0f3BBB989D, 0f3F000000;
	cvt.sat.f32.f32 	%f181, %f180;
	fma.rm.f32 	%f182, %f181, %f121, %f120;
	add.f32 	%f183, %f182, 0fCB40007F;
	neg.f32 	%f184, %f183;
	fma.rn.f32 	%f185, %f179, 0f3FB8AA3B, %f184;
	fma.rn.f32 	%f186, %f179, 0f32A57060, %f185;
	mov.b32 	%r196, %f182;
	shl.b32 	%r197, %r196, 23;
	mov.b32 	%f187, %r197;
	ex2.approx.ftz.f32 	%f188, %f186;
	mul.f32 	%f189, %f188, %f187;
	add.f32 	%f190, %f178, %f189;
	sub.f32 	%f191, %f311, %f116;
	fma.rn.f32 	%f192, %f191, 0f3BBB989D, 0f3F000000;
	cvt.sat.f32.f32 	%f193, %f192;
	fma.rm.f32 	%f194, %f193, %f121, %f120;
	add.f32 	%f195, %f194, 0fCB40007F;
	neg.f32 	%f196, %f195;
	fma.rn.f32 	%f197, %f191, 0f3FB8AA3B, %f196;
	fma.rn.f32 	%f198, %f191, 0f32A57060, %f197;
	mov.b32 	%r198, %f194;
	shl.b32 	%r199, %r198, 23;
	mov.b32 	%f199, %r199;
	ex2.approx.ftz.f32 	%f200, %f198;
	mul.f32 	%f201, %f200, %f199;
	add.f32 	%f202, %f190, %f201;
	sub.f32 	%f203, %f310, %f116;
	fma.rn.f32 	%f204, %f203, 0f3BBB989D, 0f3F000000;
	cvt.sat.f32.f32 	%f205, %f204;
	fma.rm.f32 	%f206, %f205, %f121, %f120;
	add.f32 	%f207, %f206, 0fCB40007F;
	neg.f32 	%f208, %f207;
	fma.rn.f32 	%f209, %f203, 0f3FB8AA3B, %f208;
	fma.rn.f32 	%f210, %f203, 0f32A57060, %f209;
	mov.b32 	%r200, %f206;
	shl.b32 	%r201, %r200, 23;
	mov.b32 	%f211, %r201;
	ex2.approx.ftz.f32 	%f212, %f210;
	mul.f32 	%f213, %f212, %f211;
	add.f32 	%f214, %f202, %f213;
	sub.f32 	%f215, %f315, %f116;
	fma.rn.f32 	%f216, %f215, 0f3BBB989D, 0f3F000000;
	cvt.sat.f32.f32 	%f217, %f216;
	fma.rm.f32 	%f218, %f217, %f121, %f120;
	add.f32 	%f219, %f218, 0fCB40007F;
	neg.f32 	%f220, %f219;
	fma.rn.f32 	%f221, %f215, 0f3FB8AA3B, %f220;
	fma.rn.f32 	%f222, %f215, 0f32A57060, %f221;
	mov.b32 	%r202, %f218;
	shl.b32 	%r203, %r202, 23;
	mov.b32 	%f223, %r203;
	ex2.approx.ftz.f32 	%f224, %f222;
	mul.f32 	%f225, %f224, %f223;
	add.f32 	%f226, %f214, %f225;
	sub.f32 	%f227, %f314, %f116;
	fma.rn.f32 	%f228, %f227, 0f3BBB989D, 0f3F000000;
	cvt.sat.f32.f32 	%f229, %f228;
	fma.rm.f32 	%f230, %f229, %f121, %f120;
	add.f32 	%f231, %f230, 0fCB40007F;
	neg.f32 	%f232, %f231;
	fma.rn.f32 	%f233, %f227, 0f3FB8AA3B, %f232;
	fma.rn.f32 	%f234, %f227, 0f32A57060, %f233;
	mov.b32 	%r204, %f230;
	shl.b32 	%r205, %r204, 23;
	mov.b32 	%f235, %r205;
	ex2.approx.ftz.f32 	%f236, %f234;
	mul.f32 	%f237, %f236, %f235;
	add.f32 	%f238, %f226, %f237;
	sub.f32 	%f239, %f319, %f116;
	fma.rn.f32 	%f240, %f239, 0f3BBB989D, 0f3F000000;
	cvt.sat.f32.f32 	%f241, %f240;
	fma.rm.f32 	%f242, %f241, %f121, %f120;
	add.f32 	%f243, %f242, 0fCB40007F;
	neg.f32 	%f244, %f243;
	fma.rn.f32 	%f245, %f239, 0f3FB8AA3B, %f244;
	fma.rn.f32 	%f246, %f239, 0f32A57060, %f245;
	mov.b32 	%r206, %f242;
	shl.b32 	%r207, %r206, 23;
	mov.b32 	%f247, %r207;
	ex2.approx.ftz.f32 	%f248, %f246;
	mul.f32 	%f249, %f248, %f247;
	add.f32 	%f250, %f238, %f249;
	sub.f32 	%f251, %f318, %f116;
	fma.rn.f32 	%f252, %f251, 0f3BBB989D, 0f3F000000;
	cvt.sat.f32.f32 	%f253, %f252;
	fma.rm.f32 	%f254, %f253, %f121, %f120;
	add.f32 	%f255, %f254, 0fCB40007F;
	neg.f32 	%f256, %f255;
	fma.rn.f32 	%f257, %f251, 0f3FB8AA3B, %f256;
	fma.rn.f32 	%f258, %f251, 0f32A57060, %f257;
	mov.b32 	%r208, %f254;
	shl.b32 	%r209, %r208, 23;
	mov.b32 	%f259, %r209;
	ex2.approx.ftz.f32 	%f260, %f258;
	mul.f32 	%f261, %f260, %f259;
	add.f32 	%f262, %f250, %f261;
	sub.f32 	%f263, %f323, %f116;
	fma.rn.f32 	%f264, %f263, 0f3BBB989D, 0f3F000000;
	cvt.sat.f32.f32 	%f265, %f264;
	fma.rm.f32 	%f266, %f265, %f121, %f120;
	add.f32 	%f267, %f266, 0fCB40007F;
	neg.f32 	%f268, %f267;
	fma.rn.f32 	%f269, %f263, 0f3FB8AA3B, %f268;
	fma.rn.f32 	%f270, %f263, 0f32A57060, %f269;
	mov.b32 	%r210, %f266;
	shl.b32 	%r211, %r210, 23;
	mov.b32 	%f271, %r211;
	ex2.approx.ftz.f32 	%f272, %f270;
	mul.f32 	%f273, %f272, %f271;
	add.f32 	%f274, %f262, %f273;
	sub.f32 	%f275, %f322, %f116;
	fma.rn.f32 	%f276, %f275, 0f3BBB989D, 0f3F000000;
	cvt.sat.f32.f32 	%f277, %f276;
	fma.rm.f32 	%f278, %f277, %f121, %f120;
	add.f32 	%f279, %f278, 0fCB40007F;
	neg.f32 	%f280, %f279;
	fma.rn.f32 	%f281, %f275, 0f3FB8AA3B, %f280;
	fma.rn.f32 	%f282, %f275, 0f32A57060, %f281;
	mov.b32 	%r212, %f278;
	shl.b32 	%r213, %r212, 23;
	mov.b32 	%f283, %r213;
	ex2.approx.ftz.f32 	%f284, %f282;
	mul.f32 	%f285, %f284, %f283;
	add.f32 	%f286, %f274, %f285;
	mov.b32 	%r214, %f286;
	shfl.sync.bfly.b32	%r215|%p51, %r214, 16, 31, -1;
	mov.b32 	%f287, %r215;
	add.f32 	%f288, %f286, %f287;
	mov.b32 	%r216, %f288;
	shfl.sync.bfly.b32	%r217|%p52, %r216, 8, 31, -1;
	mov.b32 	%f289, %r217;
	add.f32 	%f290, %f288, %f289;
	mov.b32 	%r218, %f290;
	shfl.sync.bfly.b32	%r219|%p53, %r218, 4, 31, -1;
	mov.b32 	%f291, %r219;
	add.f32 	%f292, %f290, %f291;
	mov.b32 	%r220, %f292;
	shfl.sync.bfly.b32	%r221|%p54, %r220, 2, 31, -1;
	mov.b32 	%f293, %r221;
	add.f32 	%f294, %f292, %f293;
	mov.b32 	%r222, %f294;
	shfl.sync.bfly.b32	%r223|%p55, %r222, 1, 31, -1;
	mov.b32 	%f295, %r223;
	add.f32 	%f296, %f294, %f295;
	div.rn.f32 	%f56, %f129, %f296;
	div.rn.f32 	%f57, %f141, %f296;
	div.rn.f32 	%f58, %f153, %f296;
	div.rn.f32 	%f59, %f165, %f296;
	div.rn.f32 	%f60, %f177, %f296;
	div.rn.f32 	%f61, %f189, %f296;
	div.rn.f32 	%f62, %f201, %f296;
	div.rn.f32 	%f63, %f213, %f296;
	div.rn.f32 	%f64, %f225, %f296;
	div.rn.f32 	%f65, %f237, %f296;
	div.rn.f32 	%f66, %f249, %f296;
	div.rn.f32 	%f67, %f261, %f296;
	div.rn.f32 	%f68, %f273, %f296;
	div.rn.f32 	%f69, %f285, %f296;
	mul.lo.s64 	%rd21, %rd107, %rd33;
	@%p45 bra 	$L__BB335_34;
	add.s64 	%rd63, %rd21, %rd5;
	shr.u64 	%rd64, %rd63, 63;
	add.s64 	%rd65, %rd63, %rd64;
	shl.b64 	%rd66, %rd65, 2;
	and.b64  	%rd67, %rd66, -8;
	add.s64 	%rd68, %rd3, %rd67;
	st.global.v2.f32 	[%rd68], {%f56, %f57};
$L__BB335_34:
	setp.le.s64 	%p56, %rd35, %rd6;
	@%p56 bra 	$L__BB335_36;
	add.s64 	%rd69, %rd21, %rd6;
	shr.u64 	%rd70, %rd69, 63;
	add.s64 	%rd71, %rd69, %rd70;
	shl.b64 	%rd72, %rd71, 2;
	and.b64  	%rd73, %rd72, -8;
	add.s64 	%rd74, %rd3, %rd73;
	st.global.v2.f32 	[%rd74], {%f58, %f59};
$L__BB335_36:
	setp.le.s64 	%p57, %rd35, %rd7;
	@%p57 bra 	$L__BB335_38;
	add.s64 	%rd75, %rd21, %rd7;
	shr.u64 	%rd76, %rd75, 63;
	add.s64 	%rd77, %rd75, %rd76;
	shl.b64 	%rd78, %rd77, 2;
	and.b64  	%rd79, %rd78, -8;
	add.s64 	%rd80, %rd3, %rd79;
	st.global.v2.f32 	[%rd80], {%f60, %f61};
$L__BB335_38:
	setp.le.s64 	%p58, %rd35, %rd8;
	@%p58 bra 	$L__BB335_40;
	add.s64 	%rd81, %rd21, %rd8;
	shr.u64 	%rd82, %rd81, 63;
	add.s64 	%rd83, %rd81, %rd82;
	shl.b64 	%rd84, %rd83, 2;
	and.b64  	%rd85, %rd84, -8;
	add.s64 	%rd86, %rd3, %rd85;
	st.global.v2.f32 	[%rd86], {%f62, %f63};
$L__BB335_40:
	setp.le.s64 	%p59, %rd35, %rd9;
	@%p59 bra 	$L__BB335_42;
	add.s64 	%rd87, %rd21, %rd9;
	shr.u64 	%rd88, %rd87, 63;
	add.s64 	%rd89, %rd87, %rd88;
	shl.b64 	%rd90, %rd89, 2;
	and.b64  	%rd91, %rd90, -8;
	add.s64 	%rd92, %rd3, %rd91;
	st.global.v2.f32 	[%rd92], {%f64, %f65};
$L__BB335_42:
	setp.le.s64 	%p60, %rd35, %rd10;
	@%p60 bra 	$L__BB335_44;
	add.s64 	%rd93, %rd21, %rd10;
	shr.u64 	%rd94, %rd93, 63;
	add.s64 	%rd95, %rd93, %rd94;
	shl.b64 	%rd96, %rd95, 2;
	and.b64  	%rd97, %rd96, -8;
	add.s64 	%rd98, %rd3, %rd97;
	st.global.v2.f32 	[%rd98], {%f66, %f67};
$L__BB335_44:
	setp.le.s64 	%p61, %rd35, %rd11;
	@%p61 bra 	$L__BB335_46;
	add.s64 	%rd99, %rd21, %rd11;
	shr.u64 	%rd100, %rd99, 63;
	add.s64 	%rd101, %rd99, %rd100;
	shl.b64 	%rd102, %rd101, 2;
	and.b64  	%rd103, %rd102, -8;
	add.s64 	%rd104, %rd3, %rd103;
	st.global.v2.f32 	[%rd104], {%f68, %f69};
$L__BB335_46:
	ld.param.u64 	%rd106, [_Z15SoftmaxWarpImplI22BroadcastScaleMaskLoadIffbLm3EiE11DirectStoreIffEfLi2ELi14ELi32ELi1ELb1EL9Algorithm0EEvT_T0_ll_param_2];
	add.s64 	%rd107, %rd107, %rd12;
	setp.lt.s64 	%p62, %rd107, %rd106;
	@%p62 bra 	$L__BB335_4;
$L__BB335_47:
	ret;

}
	// .globl	_Z15SoftmaxWarpImplI22BroadcastScaleMaskLoadIffbLm3EiE11DirectStoreIffEfLi2ELi16ELi32ELi1ELb0EL9Algorithm0EEvT_T0_ll
.visible .entry _Z15SoftmaxWarpImplI22BroadcastScaleMaskLoadIffbLm3EiE11DirectStoreIffEfLi2ELi16ELi32ELi1ELb0EL9Algorithm0EEvT_T0_ll(
	.param .align 8 .b8 _Z15SoftmaxWarpImplI22BroadcastScaleMaskLoadIffbLm3EiE11DirectStoreIffEfLi2ELi16ELi32ELi1ELb0EL9Algorithm0EEvT_T0_ll_param_0[112],
	.param .align 8 .b8 _Z15SoftmaxWarpImplI22BroadcastScaleMaskLoadIffbLm3EiE11DirectStoreIffEfLi2ELi16ELi32ELi1ELb0EL9Algorithm0EEvT_T0_ll_param_1[16],
	.param .u64 _Z15SoftmaxWarpImplI22BroadcastScaleMaskLoadIffbLm3EiE11DirectStoreIffEfLi2ELi16ELi32ELi1ELb0EL9Algorithm0EEvT_T0_ll_param_2,
	.param .u64 _Z15SoftmaxWarpImplI22BroadcastScaleMaskLoadIffbLm3EiE11DirectStoreIffEfLi2ELi16ELi32ELi1ELb0EL9Algorithm0EEvT_T0_ll_param_3
)
{
	.reg .pred 	%p<54>;
	.reg .b16 	%rs<25>;
	.reg .b32 	%r<237>;
	.reg .b32 	%f<307>;
	.reg .b64 	%rd<112>;

	ld.param.u64 	%rd29, [_Z15SoftmaxWarpImplI22BroadcastScaleMaskLoadIffbLm3EiE11DirectStoreIffEfLi2ELi16ELi32ELi1ELb0EL9Algorithm0EEvT_T0_ll_param_1+8];
	ld.param.u64 	%rd28, [_Z15SoftmaxWarpImplI22BroadcastScaleMaskLoadIffbLm3EiE11DirectStoreIffEfLi2ELi16ELi32ELi1ELb0EL9Algorithm0EEvT_T0_ll_param_1];
	ld.param.v2.f32 	{%f27, %f28}, [_Z15SoftmaxWarpImplI22BroadcastScaleMaskLoadIffbLm3EiE11DirectStoreIffEfLi2ELi16ELi32ELi1ELb0EL9Algorithm0EEvT_T0_ll_param_0+104];
	ld.param.u64 	%rd27, [_Z15SoftmaxWarpImplI22BroadcastScaleMaskLoadIffbLm3EiE11DirectStoreIffEfLi2ELi16ELi32ELi1ELb0EL9Algorithm0EEvT_T0_ll_param_0+96];
	ld.param.u32 	%r14, [_Z15SoftmaxWarpImplI22BroadcastScaleMaskLoadIffbLm3EiE11DirectStoreIffEfLi2ELi16ELi32ELi1ELb0EL9Algorithm0EEvT_T0_ll_param_0+80];
	ld.param.v2.u32 	{%r12, %r13}, [_Z15SoftmaxWarpImplI22BroadcastScaleMaskLoadIffbLm3EiE11DirectStoreIffEfLi2ELi16ELi32ELi1ELb0EL9Algorithm0EEvT_T0_ll_param_0+72];
	ld.param.v2.u32 	{%r9, %r10}, [_Z15SoftmaxWarpImplI22BroadcastScaleMaskLoadIffbLm3EiE11DirectStoreIffEfLi2ELi16ELi32ELi1ELb0EL9Algorithm0EEvT_T0_ll_param_0+48];
	ld.param.u64 	%rd23, [_Z15SoftmaxWarpImplI22BroadcastScaleMaskLoadIffbLm3EiE11DirectStoreIffEfLi2ELi16ELi32ELi1ELb0EL9Algorithm0EEvT_T0_ll_param_0+32];
	ld.param.u64 	%rd22, [_Z15SoftmaxWarpImplI22BroadcastScaleMaskLoadIffbLm3EiE11DirectStoreIffEfLi2ELi16ELi32ELi1ELb0EL9Algorithm0EEvT_T0_ll_param_0+24];
	ld.param.u64 	%rd21, [_Z15SoftmaxWarpImplI22BroadcastScaleMaskLoadIffbLm3EiE11DirectStoreIffEfLi2ELi16ELi32ELi1ELb0EL9Algorithm0EEvT_T0_ll_param_0+16];
	ld.param.u64 	%rd20, [_Z15SoftmaxWarpImplI22BroadcastScaleMaskLoadIffbLm3EiE11DirectStoreIffEfLi2ELi16ELi32ELi1ELb0EL9Algorithm0EEvT_T0_ll_param_0+8];
	ld.param.u64 	%rd19, [_Z15SoftmaxWarpImplI22BroadcastScaleMaskLoadIffbLm3EiE11DirectStoreIffEfLi2ELi16ELi32ELi1ELb0EL9Algorithm0EEvT_T0_ll_param_0];
	ld.param.u64 	%rd30, [_Z15SoftmaxWarpImplI22BroadcastScaleMaskLoadIffbLm3EiE11DirectStoreIffEfLi2ELi16ELi32ELi1ELb0EL9Algorithm0EEvT_T0_ll_param_2];
	ld.param.u64 	%rd31, [_Z15SoftmaxWarpImplI22BroadcastScaleMaskLoadIffbLm3EiE11DirectStoreIffEfLi2ELi16ELi32ELi1ELb0EL9Algorithm0EEvT_T0_ll_param_3];
	cvta.to.global.u64 	%rd1, %rd19;
	cvta.to.global.u64 	%rd2, %rd20;
	setp.lt.s64 	%p1, %rd31, 513;
	@%p1 bra 	$L__BB336_2;
	mov.u64 	%rd32, $str;
	cvta.global.u64 	%rd33, %rd32;
	mov.u64 	%rd34, $str$1;
	cvta.global.u64 	%rd35, %rd34;
	mov.u64 	%rd36, __unnamed_327;
	cvta.global.u64 	%rd37, %rd36;
	{ // callseq 326, 0
	.param .b64 param0;
	st.param.b64 	[param0], %rd33;
	.param .b64 param1;
	st.param.b64 	[param1], %rd35;
	.param .b32 param2;
	st.param.b32 	[param2], 254;
	.param .b64 param3;
	st.param.b64 	[param3], %rd37;
	.param .b64 param4;
	st.param.b64 	[param4], 1;
	call.uni 
	__assertfail, 
	(
	param0, 
	param1, 
	param2, 
	param3, 
	param4
	);
	} // callseq 326
$L__BB336_2:
	mov.u32 	%r25, %ctaid.x;
	mov.u32 	%r26, %ntid.y;
	mov.u32 	%r27, %tid.y;
	mad.lo.s32 	%r28, %r25, %r26, %r27;
	mov.u32 	%r29, %nctaid.x;
	mul.lo.s32 	%r6, %r29, %r26;
	cvt.s64.s32 	%rd111, %r28;
	setp.le.s64 	%p2, %rd30, %rd111;
	@%p2 bra 	$L__BB336_21;
	mov.u32 	%r30, %tid.x;
	shl.b32 	%r31, %r30, 1;
	cvt.u64.u32 	%rd7, %r31;
	cvt.s64.s32 	%rd8, %r6;
	cvt.u32.u64 	%r32, %rd7;
	cvt.u32.u64 	%r34, %rd27;
$L__BB336_4:
	setp.eq.s64 	%p3, %rd23, 1;
	setp.eq.s64 	%p4, %rd22, 1;
	setp.eq.s64 	%p5, %rd21, 1;
	cvt.u32.u64 	%r33, %rd111;
	mad.lo.s32 	%r7, %r34, %r33, %r32;
	div.s32 	%r35, %r7, %r9;
	mul.lo.s32 	%r36, %r35, %r9;
	sub.s32 	%r37, %r7, %r36;
	div.s32 	%r38, %r37, %r10;
	mul.lo.s32 	%r39, %r38, %r10;
	sub.s32 	%r40, %r37, %r39;
	selp.b32 	%r41, 0, %r35, %p5;
	selp.b32 	%r42, 0, %r38, %p4;
	selp.b32 	%r43, 0, %r40, %p3;
	mul.lo.s32 	%r44, %r12, %r41;
	mad.lo.s32 	%r45, %r13, %r42, %r44;
	mad.lo.s32 	%r46, %r14, %r43, %r45;
	shr.u32 	%r47, %r7, 31;
	add.s32 	%r48, %r7, %r47;
	shr.s32 	%r49, %r48, 1;
	mul.wide.s32 	%rd38, %r49, 8;
	add.s64 	%rd10, %rd1, %rd38;
	ld.global.f32 	%f29, [%rd10];
	shr.u32 	%r50, %r46, 31;
	add.s32 	%r51, %r46, %r50;
	shr.s32 	%r52, %r51, 1;
	mul.wide.s32 	%rd39, %r52, 2;
	add.s64 	%rd40, %rd2, %rd39;
	ld.global.v2.u8 	{%rs9, %rs10}, [%rd40];
	setp.eq.s16 	%p6, %rs9, 0;
	mul.f32 	%f30, %f29, %f28;
	selp.f32 	%f3, %f27, %f30, %p6;
	setp.eq.s16 	%p7, %rs10, 0;
	mov.f32 	%f299, %f27;
	@%p7 bra 	$L__BB336_6;
	ld.global.f32 	%f31, [%rd10+4];
	mul.f32 	%f299, %f31, %f28;
$L__BB336_6:
	setp.eq.s64 	%p8, %rd23, 1;
	setp.eq.s64 	%p9, %rd22, 1;
	setp.eq.s64 	%p10, %rd21, 1;
	add.s32 	%r8, %r7, 64;
	div.s32 	%r53, %r8, %r9;
	mul.lo.s32 	%r54, %r53, %r9;
	sub.s32 	%r55, %r8, %r54;
	div.s32 	%r56, %r55, %r10;
	mul.lo.s32 	%r57, %r56, %r10;
	sub.s32 	%r58, %r55, %r57;
	selp.b32 	%r59, 0, %r53, %p10;
	selp.b32 	%r60, 0, %r56, %p9;
	selp.b32 	%r61, 0, %r58, %p8;
	mul.lo.s32 	%r62, %r12, %r59;
	mad.lo.s32 	%r63, %r13, %r60, %r62;
	mad.lo.s32 	%r64, %r14, %r61, %r63;
	shr.u32 	%r65, %r8, 31;
	add.s32 	%r66, %r8, %r65;
	shr.s32 	%r67, %r66, 1;
	mul.wide.s32 	%rd41, %r67, 8;
	add.s64 	%rd11, %rd1, %rd41;
	ld.global.f32 	%f32, [%rd11];
	shr.u32 	%r68, %r64, 31;
	add.s32 	%r69, %r64, %r68;
	shr.s32 	%r70, %r69, 1;
	mul.wide.s32 	%rd42, %r70, 2;
	add.s64 	%rd43, %rd2, %rd42;
	ld.global.v2.u8 	{%rs11, %rs12}, [%rd43];
	setp.eq.s16 	%p11, %rs11, 0;
	mul.f32 	%f33, %f32, %f28;
	selp.f32 	%f6, %f27, %f33, %p11;
	setp.eq.s16 	%p12, %rs12, 0;
	mov.f32 	%f300, %f27;
	@%p12 bra 	$L__BB336_8;
	ld.global.f32 	%f34, [%rd11+4];
	mul.f32 	%f300, %f34, %f28;
$L__BB336_8:
	setp.eq.s64 	%p13, %rd23, 1;
	setp.eq.s64 	%p14, %rd22, 1;
	setp.eq.s64 	%p15, %rd21, 1;
	add.s32 	%r71, %r8, 64;
	div.s32 	%r72, %r71, %r9;
	mul.lo.s32 	%r73, %r72, %r9;
	sub.s32 	%r74, %r71, %r73;
	div.s32 	%r75, %r74, %r10;
	mul.lo.s32 	%r76, %r75, %r10;
	sub.s32 	%r77, %r74, %r76;
	selp.b32 	%r78, 0, %r72, %p15;
	selp.b32 	%r79, 0, %r75, %p14;
	selp.b32 	%r80, 0, %r77, %p13;
	mul.lo.s32 	%r81, %r12, %r78;
	mad.lo.s32 	%r82, %r13, %r79, %r81;
	mad.lo.s32 	%r83, %r14, %r80, %r82;
	shr.u32 	%r84, %r71, 31;
	add.s32 	%r85, %r71, %r84;
	shr.s32 	%r86, %r85, 1;
	mul.wide.s32 	%rd44, %r86, 8;
	add.s64 	%rd12, %rd1, %rd44;
	ld.global.f32 	%f35, [%rd12];
	shr.u32 	%r87, %r83, 31;
	add.s32 	%r88, %r83, %r87;
	shr.s32 	%r89, %r88, 1;
	mul.wide.s32 	%rd45, %r89, 2;
	add.s64 	%rd46, %rd2, %rd45;
	ld.global.v2.u8 	{%rs13, %rs14}, [%rd46];
	setp.eq.s16 	%p16, %rs13, 0;
	mul.f32 	%f36, %f35, %f28;
	selp.f32 	%f9, %f27, %f36, %p16;
	setp.eq.s16 	%p17, %rs14, 0;
	mov.f32 	%f301, %f27;
	@%p17 bra 	$L__BB336_10;
	ld.global.f32 	%f37, [%rd12+4];
	mul.f32 	%f301, %f37, %f28;
$L__BB336_10:
	add.s32 	%r90, %r8, 128;
	div.s32 	%r91, %r90, %r9;
	mul.lo.s32 	%r92, %r91, %r9;
	sub.s32 	%r93, %r90, %r92;
	div.s32 	%r94, %r93, %r10;
	mul.lo.s32 	%r95, %r94, %r10;
	sub.s32 	%r96, %r93, %r95;
	selp.b32 	%r97, 0, %r91, %p15;
	selp.b32 	%r98, 0, %r94, %p14;
	selp.b32 	%r99, 0, %r96, %p13;
	mul.lo.s32 	%r100, %r12, %r97;
	mad.lo.s32 	%r101, %r13, %r98, %r100;
	mad.lo.s32 	%r102, %r14, %r99, %r101;
	shr.u32 	%r103, %r90, 31;
	add.s32 	%r104, %r90, %r103;
	shr.s32 	%r105, %r104, 1;
	mul.wide.s32 	%rd47, %r105, 8;
	add.s64 	%rd13, %rd1, %rd47;
	ld.global.f32 	%f38, [%rd13];
	shr.u32 	%r106, %r102, 31;
	add.s32 	%r107, %r102, %r106;
	shr.s32 	%r108, %r107, 1;
	mul.wide.s32 	%rd48, %r108, 2;
	add.s64 	%rd49, %rd2, %rd48;
	ld.global.v2.u8 	{%rs15, %rs16}, [%rd49];
	setp.eq.s16 	%p21, %rs15, 0;
	mul.f32 	%f39, %f38, %f28;
	selp.f32 	%f12, %f27, %f39, %p21;
	setp.eq.s16 	%p22, %rs16, 0;
	mov.f32 	%f302, %f27;
	@%p22 bra 	$L__BB336_12;
	ld.global.f32 	%f40, [%rd13+4];
	mul.f32 	%f302, %f40, %f28;
$L__BB336_12:
	add.s32 	%r109, %r8, 192;
	div.s32 	%r110, %r109, %r9;
	mul.lo.s32 	%r111, %r110, %r9;
	sub.s32 	%r112, %r109, %r111;
	div.s32 	%r113, %r112, %r10;
	mul.lo.s32 	%r114, %r113, %r10;
	sub.s32 	%r115, %r112, %r114;
	selp.b32 	%r116, 0, %r110, %p15;
	selp.b32 	%r117, 0, %r113, %p14;
	selp.b32 	%r118, 0, %r115, %p13;
	mul.lo.s32 	%r119, %r12, %r116;
	mad.lo.s32 	%r120, %r13, %r117, %r119;
	mad.lo.s32 	%r121, %r14, %r118, %r120;
	shr.u32 	%r122, %r109, 31;
	add.s32 	%r123, %r109, %r122;
	shr.s32 	%r124, %r123, 1;
	mul.wide.s32 	%rd50, %r124, 8;
	add.s64 	%rd14, %rd1, %rd50;
	ld.global.f32 	%f41, [%rd14];
	shr.u32 	%r125, %r121, 31;
	add.s32 	%r126, %r121, %r125;
	shr.s32 	%r127, %r126, 1;
	mul.wide.s32 	%rd51, %r127, 2;
	add.s64 	%rd52, %rd2, %rd51;
	ld.global.v2.u8 	{%rs17, %rs18}, [%rd52];
	setp.eq.s16 	%p26, %rs17, 0;
	mul.f32 	%f42, %f41, %f28;
	selp.f32 	%f15, %f27, %f42, %p26;
	setp.eq.s16 	%p27, %rs18, 0;
	mov.f32 	%f303, %f27;
	@%p27 bra 	$L__BB336_14;
	ld.global.f32 	%f43, [%rd14+4];
	mul.f32 	%f303, %f43, %f28;
$L__BB336_14:
	add.s32 	%r128, %r8, 256;
	div.s32 	%r129, %r128, %r9;
	mul.lo.s32 	%r130, %r129, %r9;
	sub.s32 	%r131, %r128, %r130;
	div.s32 	%r132, %r131, %r10;
	mul.lo.s32 	%r133, %r132, %r10;
	sub.s32 	%r134, %r131, %r133;
	selp.b32 	%r135, 0, %r129, %p15;
	selp.b32 	%r136, 0, %r132, %p14;
	selp.b32 	%r137, 0, %r134, %p13;
	mul.lo.s32 	%r138, %r12, %r135;
	mad.lo.s32 	%r139, %r13, %r136, %r138;
	mad.lo.s32 	%r140, %r14, %r137, %r139;
	shr.u32 	%r141, %r128, 31;
	add.s32 	%r142, %r128, %r141;
	shr.s32 	%r143, %r142, 1;
	mul.wide.s32 	%rd53, %r143, 8;
	add.s64 	%rd15, %rd1, %rd53;
	ld.global.f32 	%f44, [%rd15];
	shr.u32 	%r144, %r140, 31;
	add.s32 	%r145, %r140, %r144;
	shr.s32 	%r146, %r145, 1;
	mul.wide.s32 	%rd54, %r146, 2;
	add.s64 	%rd55, %rd2, %rd54;
	ld.global.v2.u8 	{%rs19, %rs20}, [%rd55];
	setp.eq.s16 	%p31, %rs19, 0;
	mul.f32 	%f45, %f44, %f28;
	selp.f32 	%f18, %f27, %f45, %p31;
	setp.eq.s16 	%p32, %rs20, 0;
	mov.f32 	%f304, %f27;
	@%p32 bra 	$L__BB336_16;
	ld.global.f32 	%f46, [%rd15+4];
	mul.f32 	%f304, %f46, %f28;
$L__BB336_16:
	add.s32 	%r147, %r8, 320;
	div.s32 	%r148, %r147, %r9;
	mul.lo.s32 	%r149, %r148, %r9;
	sub.s32 	%r150, %r147, %r149;
	div.s32 	%r151, %r150, %r10;
	mul.lo.s32 	%r152, %r151, %r10;
	sub.s32 	%r153, %r150, %r152;
	selp.b32 	%r154, 0, %r148, %p15;
	selp.b32 	%r155, 0, %r151, %p14;
	selp.b32 	%r156, 0, %r153, %p13;
	mul.lo.s32 	%r157, %r12, %r154;
	mad.lo.s32 	%r158, %r13, %r155, %r157;
	mad.lo.s32 	%r159, %r14, %r156, %r158;
	shr.u32 	%r160, %r147, 31;
	add.s32 	%r161, %r147, %r160;
	shr.s32 	%r162, %r161, 1;
	mul.wide.s32 	%rd56, %r162, 8;
	add.s64 	%rd16, %rd1, %rd56;
	ld.global.f32 	%f47, [%rd16];
	shr.u32 	%r163, %r159, 31;
	add.s32 	%r164, %r159, %r163;
	shr.s32 	%r165, %r164, 1;
	mul.wide.s32 	%rd57, %r165, 2;
	add.s64 	%rd58, %rd2, %rd57;
	ld.global.v2.u8 	{%rs21, %rs22}, [%rd58];
	setp.eq.s16 	%p36, %rs21, 0;
	mul.f32 	%f48, %f47, %f28;
	selp.f32 	%f21, %f27, %f48, %p36;
	setp.eq.s16 	%p37, %rs22, 0;
	mov.f32 	%f305, %f27;
	@%p37 bra 	$L__BB336_18;
	ld.global.f32 	%f49, [%rd16+4];
	mul.f32 	%f305, %f49, %f28;
$L__BB336_18:
	add.s32 	%r166, %r8, 384;
	div.s32 	%r167, %r166, %r9;
	mul.lo.s32 	%r168, %r167, %r9;
	sub.s32 	%r169, %r166, %r168;
	div.s32 	%r170, %r169, %r10;
	mul.lo.s32 	%r171, %r170, %r10;
	sub.s32 	%r172, %r169, %r171;
	selp.b32 	%r173, 0, %r167, %p15;
	selp.b32 	%r174, 0, %r170, %p14;
	selp.b32 	%r175, 0, %r172, %p13;
	mul.lo.s32 	%r176, %r12, %r173;
	mad.lo.s32 	%r177, %r13, %r174, %r176;
	mad.lo.s32 	%r178, %r14, %r175, %r177;
	shr.u32 	%r179, %r166, 31;
	add.s32 	%r180, %r166, %r179;
	shr.s32 	%r181, %r180, 1;
	mul.wide.s32 	%rd59, %r181, 8;
	add.s64 	%rd17, %rd1, %rd59;
	ld.global.f32 	%f50, [%rd17];
	shr.u32 	%r182, %r178, 31;
	add.s32 	%r183, %r178, %r182;
	shr.s32 	%r184, %r183, 1;
	mul.wide.s32 	%rd60, %r184, 2;
	add.s64 	%rd61, %rd2, %rd60;
	ld.global.v2.u8 	{%rs23, %rs24}, [%rd61];
	setp.eq.s16 	%p41, %rs23, 0;
	mul.f32 	%f51, %f50, %f28;
	selp.f32 	%f24, %f27, %f51, %p41;
	setp.eq.s16 	%p42, %rs24, 0;
	mov.f32 	%f306, %f27;
	@%p42 bra 	$L__BB336_20;
	ld.global.f32 	%f52, [%rd17+4];
	mul.f32 	%f306, %f52, %f28;
$L__BB336_20:
	max.f32 	%f53, %f3, 0fFF800000;
	max.f32 	%f54, %f53, %f299;
	max.f32 	%f55, %f54, %f6;
	max.f32 	%f56, %f55, %f300;
	max.f32 	%f57, %f56, %f9;
	max.f32 	%f58, %f57, %f301;
	max.f32 	%f59, %f58, %f12;
	max.f32 	%f60, %f59, %f302;
	max.f32 	%f61, %f60, %f15;
	max.f32 	%f62, %f61, %f303;
	max.f32 	%f63, %f62, %f18;
	max.f32 	%f64, %f63, %f304;
	max.f32 	%f65, %f64, %f21;
	max.f32 	%f66, %f65, %f305;
	max.f32 	%f67, %f66, %f24;
	max.f32 	%f68, %f67, %f306;
	mov.b32 	%r185, %f68;
	shfl.sync.bfly.b32	%r186|%p43, %r185, 16, 31, -1;
	mov.b32 	%f69, %r186;
	max.f32 	%f70, %f68, %f69;
	mov.b32 	%r187, %f70;
	shfl.sync.bfly.b32	%r188|%p44, %r187, 8, 31, -1;
	mov.b32 	%f71, %r188;
	max.f32 	%f72, %f70, %f71;
	mov.b32 	%r189, %f72;
	shfl.sync.bfly.b32	%r190|%p45, %r189, 4, 31, -1;
	mov.b32 	%f73, %r190;
	max.f32 	%f74, %f72, %f73;
	mov.b32 	%r191, %f74;
	shfl.sync.bfly.b32	%r192|%p46, %r191, 2, 31, -1;
	mov.b32 	%f75, %r192;
	max.f32 	%f76, %f74, %f75;
	mov.b32 	%r193, %f76;
	shfl.sync.bfly.b32	%r194|%p47, %r193, 1, 31, -1;
	mov.b32 	%f77, %r194;
	max.f32 	%f78, %f76, %f77;
	sub.f32 	%f79, %f3, %f78;
	fma.rn.f32 	%f80, %f79, 0f3BBB989D, 0f3F000000;
	cvt.sat.f32.f32 	%f81, %f80;
	mov.f32 	%f82, 0f4B400001;
	mov.f32 	%f83, 0f437C0000;
	fma.rm.f32 	%f84, %f81, %f83, %f82;
	add.f32 	%f85, %f84, 0fCB40007F;
	neg.f32 	%f86, %f85;
	fma.rn.f32 	%f87, %f79, 0f3FB8AA3B, %f86;
	fma.rn.f32 	%f88, %f79, 0f32A57060, %f87;
	mov.b32 	%r195, %f84;
	shl.b32 	%r196, %r195, 23;
	mov.b32 	%f89, %r196;
	ex2.approx.ftz.f32 	%f90, %f88;
	mul.f32 	%f91, %f90, %f89;
	add.f32 	%f92, %f91, 0f00000000;
	sub.f32 	%f93, %f299, %f78;
	fma.rn.f32 	%f94, %f93, 0f3BBB989D, 0f3F000000;
	cvt.sat.f32.f32 	%f95, %f94;
	fma.rm.f32 	%f96, %f95, %f83, %f82;
	add.f32 	%f97, %f96, 0fCB40007F;
	neg.f32 	%f98, %f97;
	fma.rn.f32 	%f99, %f93, 0f3FB8AA3B, %f98;
	fma.rn.f32 	%f100, %f93, 0f32A57060, %f99;
	mov.b32 	%r197, %f96;
	shl.b32 	%r198, %r197, 23;
	mov.b32 	%f101, %r198;
	ex2.approx.ftz.f32 	%f102, %f100;
	mul.f32 	%f103, %f102, %f101;
	add.f32 	%f104, %f92, %f103;
	sub.f32 	%f105, %f6, %f78;
	fma.rn.f32 	%f106, %f105, 0f3BBB989D, 0f3F000000;
	cvt.sat.f32.f32 	%f107, %f106;
	fma.rm.f32 	%f108, %f107, %f83, %f82;
	add.f32 	%f109, %f108, 0fCB40007F;
	neg.f32 	%f110, %f109;
	fma.rn.f32 	%f111, %f105, 0f3FB8AA3B, %f110;
	fma.rn.f32 	%f112, %f105, 0f32A57060, %f111;
	mov.b32 	%r199, %f108;
	shl.b32 	%r200, %r199, 23;
	mov.b32 	%f113, %r200;
	ex2.approx.ftz.f32 	%f114, %f112;
	mul.f32 	%f115, %f114, %f113;
	add.f32 	%f116, %f104, %f115;
	sub.f32 	%f117, %f300, %f78;
	fma.rn.f32 	%f118, %f117, 0f3BBB989D, 0f3F000000;
	cvt.sat.f32.f32 	%f119, %f118;
	fma.rm.f32 	%f120, %f119, %f83, %f82;
	add.f32 	%f121, %f120, 0fCB40007F;
	neg.f32 	%f122, %f121;
	fma.rn.f32 	%f123, %f117, 0f3FB8AA3B, %f122;
	fma.rn.f32 	%f124, %f117, 0f32A57060, %f123;
	mov.b32 	%r201, %f120;
	shl.b32 	%r202, %r201, 23;
	mov.b32 	%f125, %r202;
	ex2.approx.ftz.f32 	%f126, %f124;
	mul.f32 	%f127, %f126, %f125;
	add.f32 	%f128, %f116, %f127;
	sub.f32 	%f129, %f9, %f78;
	fma.rn.f32 	%f130, %f129, 0f3BBB989D, 0f3F000000;
	cvt.sat.f32.f32 	%f131, %f130;
	fma.rm.f32 	%f132, %f131, %f83, %f82;
	add.f32 	%f133, %f132, 0fCB40007F;
	neg.f32 	%f134, %f133;
	fma.rn.f32 	%f135, %f129, 0f3FB8AA3B, %f134;
	fma.rn.f32 	%f136, %f129, 0f32A57060, %f135;
	mov.b32 	%r203, %f132;
	shl.b32 	%r204, %r203, 23;
	mov.b32 	%f137, %r204;
	ex2.approx.ftz.f32 	%f138, %f136;
	mul.f32 	%f139, %f138, %f137;
	add.f32 	%f140, %f128, %f139;
	sub.f32 	%f141, %f301, %f78;
	fma.rn.f32 	%f142, %f141, 0f3BBB989D, 0f3F000000;
	cvt.sat.f32.f32 	%f143, %f142;
	fma.rm.f32 	%f144, %f143, %f83, %f82;
	add.f32 	%f145, %f144, 0fCB40007F;
	neg.f32 	%f146, %f145;
	fma.rn.f32 	%f147, %f141, 0f3FB8AA3B, %f146;
	fma.rn.f32 	%f148, %f141, 0f32A57060, %f147;
	mov.b32 	%r205, %f144;
	shl.b32 	%r206, %r205, 23;
	mov.b32 	%f149, %r206;
	ex2.approx.ftz.f32 	%f150, %f148;
	mul.f32 	%f151, %f150, %f149;
	add.f32 	%f152, %f140, %f151;
	sub.f32 	%f153, %f12, %f78;
	fma.rn.f32 	%f154, %f153, 0f3BBB989D, 0f3F000000;
	cvt.sat.f32.f32 	%f155, %f154;
	fma.rm.f32 	%f156, %f155, %f83, %f82;
	add.f32 	%f157, %f156, 0fCB40007F;
	neg.f32 	%f158, %f157;
	fma.rn.f32 	%f159, %f153, 0f3FB8AA3B, %f158;
	fma.rn.f32 	%f160, %f153, 0f32A57060, %f159;
	mov.b32 	%r207, %f156;
	shl.b32 	%r208, %r207, 23;
	mov.b32 	%f161, %r208;
	ex2.approx.ftz.f32 	%f162, %f160;
	mul.f32 	%f163, %f162, %f161;
	add.f32 	%f164, %f152, %f163;
	sub.f32 	%f165, %f302, %f78;
	fma.rn.f32 	%f166, %f165, 0f3BBB989D, 0f3F000000;
	cvt.sat.f32.f32 	%f167, %f166;
	fma.rm.f32 	%f168, %f167, %f83, %f82;
	add.f32 	%f169, %f168, 0fCB40007F;
	neg.f32 	%f170, %f169;
	fma.rn.f32 	%f171, %f165, 0f3FB8AA3B, %f170;
	fma.rn.f32 	%f172, %f165, 0f32A57060, %f171;
	mov.b32 	%r209, %f168;
	shl.b32 	%r210, %r209, 23;
	mov.b32 	%f173, %r210;
	ex2.approx.ftz.f32 	%f174, %f172;
	mul.f32 	%f175, %f174, %f173;
	add.f32 	%f176, %f164, %f175;
	sub.f32 	%f177, %f15, %f78;
	fma.rn.f32 	%f178, %f177, 0f3BBB989D, 0f3F000000;
	cvt.sat.f32.f32 	%f179, %f178;
	fma.rm.f32 	%f180, %f179, %f83, %f82;
	add.f32 	%f181, %f180, 0fCB40007F;
	neg.f32 	%f182, %f181;
	fma.rn.f32 	%f183, %f177, 0f3FB8AA3B, %f182;
	fma.rn.f32 	%f184, %f177, 0f32A57060, %f183;
	mov.b32 	%r211, %f180;
	shl.b32 	%r212, %r211, 23;
	mov.b32 	%f185, %r212;
	ex2.approx.ftz.f32 	%f186, %f184;
	mul.f32 	%f187, %f186, %f185;
	add.f32 	%f188, %f176, %f187;
	sub.f32 	%f189, %f303, %f78;
	fma.rn.f32 	%f190, %f189, 0f3BBB989D, 0f3F000000;
	cvt.sat.f32.f32 	%f191, %f190;
	fma.rm.f32 	%f192, %f191, %f83, %f82;
	add.f32 	%f193, %f192, 0fCB40007F;
	neg.f32 	%f194, %f193;
	fma.rn.f32 	%f195, %f189, 0f3FB8AA3B, %f194;
	fma.rn.f32 	%f196, %f189, 0f32A57060, %f195;
	mov.b32 	%r213, %f192;
	shl.b32 	%r214, %r213, 23;
	mov.b32 	%f197, %r214;
	ex2.approx.ftz.f32 	%f198, %f196;
	mul.f32 	%f199, %f198, %f197;
	add.f32 	%f200, %f188, %f199;
	sub.f32 	%f201, %f18, %f78;
	fma.rn.f32 	%f202, %f201, 0f3BBB989D, 0f3F000000;
	cvt.sat.f32.f32 	%f203, %f202;
	fma.rm.f32 	%f204, %f203, %f83, %f82;
	add.f32 	%f205, %f204, 0fCB40007F;
	neg.f32 	%f206, %f205;
	fma.rn.f32 	%f207, %f201, 0f3FB8AA3B, %f206;
	fma.rn.f32 	%f208, %f201, 0f32A57060, %f207;
	mov.b32 	%r215, %f204;
	shl.b32 	%r216, %r215, 23;
	mov.b32 	%f209, %r216;
	ex2.approx.ftz.f32 	%f210, %f208;
	mul.f32 	%f211, %f210, %f209;
	add.f32 	%f212, %f200, %f211;
	sub.f32 	%f213, %f304, %f78;
	fma.rn.f32 	%f214, %f213, 0f3BBB989D, 0f3F000000;
	cvt.sat.f32.f32 	%f215, %f214;
	fma.rm.f32 	%f216, %f215, %f83, %f82;
	add.f32 	%f217, %f216, 0fCB40007F;
	neg.f32 	%f218, %f217;
	fma.rn.f32 	%f219, %f213, 0f3FB8AA3B, %f218;
	fma.rn.f32 	%f220, %f213, 0f32A57060, %f219;
	mov.b32 	%r217, %f216;
	shl.b32 	%r218, %r217, 23;
	mov.b32 	%f221, %r218;
	ex2.approx.ftz.f32 	%f222, %f220;
	mul.f32 	%f223, %f222, %f221;
	add.f32 	%f224, %f212, %f223;
	sub.f32 	%f225, %f21, %f78;
	fma.rn.f32 	%f226, %f225, 0f3BBB989D, 0f3F000000;
	cvt.sat.f32.f32 	%f227, %f226;
	fma.rm.f32 	%f228, %f227, %f83, %f82;
	add.f32 	%f229, %f228, 0fCB40007F;
	neg.f32 	%f230, %f229;
	fma.rn.f32 	%f231, %f225, 0f3FB8AA3B, %f230;
	fma.rn.f32 	%f232, %f225, 0f32A57060, %f231;
	mov.b32 	%r219, %f228;
	shl.b32 	%r220, %r219, 23;
	mov.b32 	%f233, %r220;
	ex2.approx.ftz.f32 	%f234, %f232;
	mul.f32 	%f235, %f234, %f233;
	add.f32 	%f236, %f224, %f235;
	sub.f32 	%f237, %f305, %f78;
	fma.rn.f32 	%f238, %f237, 0f3BBB989D, 0f3F000000;
	cvt.sat.f32.f32 	%f239, %f238;
	fma.rm.f32 	%f240, %f239, %f83, %f82;
	add.f32 	%f241, %f240, 0fCB40007F;
	neg.f32 	%f242, %f241;
	fma.rn.f32 	%f243, %f237, 0f3FB8AA3B, %f242;
	fma.rn.f32 	%f244, %f237, 0f32A57060, %f243;
	mov.b32 	%r221, %f240;
	shl.b32 	%r222, %r221, 23;
	mov.b32 	%f245, %r222;
	ex2.approx.ftz.f32 	%f246, %f244;
	mul.f32 	%f247, %f246, %f245;
	add.f32 	%f248, %f236, %f247;
	sub.f32 	%f249, %f24, %f78;
	fma.rn.f32 	%f250, %f249, 0f3BBB989D, 0f3F000000;
	cvt.sat.f32.f32 	%f251, %f250;
	fma.rm.f32 	%f252, %f251, %f83, %f82;
	add.f32 	%f253, %f252, 0fCB40007F;
	neg.f32 	%f254, %f253;
	fma.rn.f32 	%f255, %f249, 0f3FB8AA3B, %f254;
	fma.rn.f32 	%f256, %f249, 0f32A57060, %f255;
	mov.b32 	%r223, %f252;
	shl.b32 	%r224, %r223, 23;
	mov.b32 	%f257, %r224;
	ex2.approx.ftz.f32 	%f258, %f256;
	mul.f32 	%f259, %f258, %f257;
	add.f32 	%f260, %f248, %f259;
	sub.f32 	%f261, %f306, %f78;
	fma.rn.f32 	%f262, %f261, 0f3BBB989D, 0f3F000000;
	cvt.sat.f32.f32 	%f263, %f262;
	fma.rm.f32 	%f264, %f263, %f83, %f82;
	add.f32 	%f265, %f264, 0fCB40007F;
	neg.f32 	%f266, %f265;
	fma.rn.f32 	%f267, %f261, 0f3FB8AA3B, %f266;
	fma.rn.f32 	%f268, %f261, 0f32A57060, %f267;
	mov.b32 	%r225, %f264;
	shl.b32 	%r226, %r225, 23;
	mov.b32 	%f269, %r226;
	ex2.approx.ftz.f32 	%f270, %f268;
	mul.f32 	%f271, %f270, %f269;
	add.f32 	%f272, %f260, %f271;
	mov.b32 	%r227, %f272;
	shfl.sync.bfly.b32	%r228|%p48, %r227, 16, 31, -1;
	mov.b32 	%f273, %r228;
	add.f32 	%f274, %f272, %f273;
	mov.b32 	%r229, %f274;
	shfl.sync.bfly.b32	%r230|%p49, %r229, 8, 31, -1;
	mov.b32 	%f275, %r230;
	add.f32 	%f276, %f274, %f275;
	mov.b32 	%r231, %f276;
	shfl.sync.bfly.b32	%r232|%p50, %r231, 4, 31, -1;
	mov.b32 	%f277, %r232;
	add.f32 	%f278, %f276, %f277;
	mov.b32 	%r233, %f278;
	shfl.sync.bfly.b32	%r234|%p51, %r233, 2, 31, -1;
	mov.b32 	%f279, %r234;
	add.f32 	%f280, %f278, %f279;
	mov.b32 	%r235, %f280;
	shfl.sync.bfly.b32	%r236|%p52, %r235, 1, 31, -1;
	mov.b32 	%f281, %r236;
	add.f32 	%f282, %f280, %f281;
	div.rn.f32 	%f283, %f91, %f282;
	div.rn.f32 	%f284, %f103, %f282;
	div.rn.f32 	%f285, %f115, %f282;
	div.rn.f32 	%f286, %f127, %f282;
	div.rn.f32 	%f287, %f139, %f282;
	div.rn.f32 	%f288, %f151, %f282;
	div.rn.f32 	%f289, %f163, %f282;
	div.rn.f32 	%f290, %f175, %f282;
	div.rn.f32 	%f291, %f187, %f282;
	div.rn.f32 	%f292, %f199, %f282;
	div.rn.f32 	%f293, %f211, %f282;
	div.rn.f32 	%f294, %f223, %f282;
	div.rn.f32 	%f295, %f235, %f282;
	div.rn.f32 	%f296, %f247, %f282;
	div.rn.f32 	%f297, %f259, %f282;
	div.rn.f32 	%f298, %f271, %f282;
	mad.lo.s64 	%rd62, %rd111, %rd29, %rd7;
	shr.u64 	%rd63, %rd62, 63;
	add.s64 	%rd64, %rd62, %rd63;
	cvta.to.global.u64 	%rd65, %rd28;
	shl.b64 	%rd66, %rd64, 2;
	and.b64  	%rd67, %rd66, -8;
	add.s64 	%rd68, %rd65, %rd67;
	st.global.v2.f32 	[%rd68], {%f283, %f284};
	add.s64 	%rd69, %rd62, 64;
	shr.u64 	%rd70, %rd69, 63;
	add.s64 	%rd71, %rd69, %rd70;
	shl.b64 	%rd72, %rd71, 2;
	and.b64  	%rd73, %rd72, -8;
	add.s64 	%rd74, %rd65, %rd73;
	st.global.v2.f32 	[%rd74], {%f285, %f286};
	add.s64 	%rd75, %rd62, 128;
	shr.u64 	%rd76, %rd75, 63;
	add.s64 	%rd77, %rd75, %rd76;
	shl.b64 	%rd78, %rd77, 2;
	and.b64  	%rd79, %rd78, -8;
	add.s64 	%rd80, %rd65, %rd79;
	st.global.v2.f32 	[%rd80], {%f287, %f288};
	add.s64 	%rd81, %rd62, 192;
	shr.u64 	%rd82, %rd81, 63;
	add.s64 	%rd83, %rd81, %rd82;
	shl.b64 	%rd84, %rd83, 2;
	and.b64  	%rd85, %rd84, -8;
	add.s64 	%rd86, %rd65, %rd85;
	st.global.v2.f32 	[%rd86], {%f289, %f290};
	add.s64 	%rd87, %rd62, 256;
	shr.u64 	%rd88, %rd87, 63;
	add.s64 	%rd89, %rd87, %rd88;
	shl.b64 	%rd90, %rd89, 2;
	and.b64  	%rd91, %rd90, -8;
	add.s64 	%rd92, %rd65, %rd91;
	st.global.v2.f32 	[%rd92], {%f291, %f292};
	add.s64 	%rd93, %rd62, 320;
	shr.u64 	%rd94, %rd93, 63;
	add.s64 	%rd95, %rd93, %rd94;
	shl.b64 	%rd96, %rd95, 2;
	and.b64  	%rd97, %rd96, -8;
	add.s64 	%rd98, %rd65, %rd97;
	st.global.v2.f32 	[%rd98], {%f293, %f294};
	add.s64 	%rd99, %rd62, 384;
	shr.u64 	%rd100, %rd99, 63;
	add.s64 	%rd101, %rd99, %rd100;
	shl.b64 	%rd102, %rd101, 2;
	and.b64  	%rd103, %rd102, -8;
	add.s64 	%rd104, %rd65, %rd103;
	st.global.v2.f32 	[%rd104], {%f295, %f296};
	add.s64 	%rd105, %rd62, 448;
	shr.u64 	%rd106, %rd105, 63;
	add.s64 	%rd107, %rd105, %rd106;
	shl.b64 	%rd108, %rd107, 2;
	and.b64  	%rd109, %rd108, -8;
	add.s64 	%rd110, %rd65, %rd109;
	st.global.v2.f32 	[%rd110], {%f297, %f298};
	add.s64 	%rd111, %rd111, %rd8;
	setp.lt.s64 	%p53, %rd111, %rd30;
	@%p53 bra 	$L__BB336_4;
$L__BB336_21:
	ret;

}
	// .globl	_Z15SoftmaxWarpImplI22BroadcastScaleMaskLoadIffbLm3EiE11DirectStoreIffEfLi2ELi16ELi32ELi1ELb1EL9Algorithm0EEvT_T0_ll
.visible .entry _Z15SoftmaxWarpImplI22BroadcastScaleMaskLoadIffbLm3EiE11DirectStoreIffEfLi2ELi16ELi32ELi1ELb1EL9Algorithm0EEvT_T0_ll(
	.param .align 8 .b8 _Z15SoftmaxWarpImplI22BroadcastScaleMaskLoadIffbLm3EiE11DirectStoreIffEfLi2ELi16ELi32ELi1ELb1EL9Algorithm0EEvT_T0_ll_param_0[112],
	.param .align 8 .b8 _Z15SoftmaxWarpImplI22BroadcastScaleMaskLoadIffbLm3EiE11DirectStoreIffEfLi2ELi16ELi32ELi1ELb1EL9Algorithm0EEvT_T0_ll_param_1[16],
	.param .u64 _Z15SoftmaxWarpImplI22BroadcastScaleMaskLoadIffbLm3EiE11DirectStoreIffEfLi2ELi16ELi32ELi1ELb1EL9Algorithm0EEvT_T0_ll_param_2,
	.param .u64 _Z15SoftmaxWarpImplI22BroadcastScaleMaskLoadIffbLm3EiE11DirectStoreIffEfLi2ELi16ELi32ELi1ELb1EL9Algorithm0EEvT_T0_ll_param_3
)
{
	.reg .pred 	%p<70>;
	.reg .b16 	%rs<25>;
	.reg .b32 	%r<252>;
	.reg .b32 	%f<363>;
	.reg .b64 	%rd<122>;

	ld.param.u64 	%rd38, [_Z15SoftmaxWarpImplI22BroadcastScaleMaskLoadIffbLm3EiE11DirectStoreIffEfLi2ELi16ELi32ELi1ELb1EL9Algorithm0EEvT_T0_ll_param_1+8];
	ld.param.v2.f32 	{%f75, %f76}, [_Z15SoftmaxWarpImplI22BroadcastScaleMaskLoadIffbLm3EiE11DirectStoreIffEfLi2ELi16ELi32ELi1ELb1EL9Algorithm0EEvT_T0_ll_param_0+104];
	ld.param.u64 	%rd36, [_Z15SoftmaxWarpImplI22BroadcastScaleMaskLoadIffbLm3EiE11DirectStoreIffEfLi2ELi16ELi32ELi1ELb1EL9Algorithm0EEvT_T0_ll_param_0+96];
	ld.param.u32 	%r13, [_Z15SoftmaxWarpImplI22BroadcastScaleMaskLoadIffbLm3EiE11DirectStoreIffEfLi2ELi16ELi32ELi1ELb1EL9Algorithm0EEvT_T0_ll_param_0+80];
	ld.param.v2.u32 	{%r11, %r12}, [_Z15SoftmaxWarpImplI22BroadcastScaleMaskLoadIffbLm3EiE11DirectStoreIffEfLi2ELi16ELi32ELi1ELb1EL9Algorithm0EEvT_T0_ll_param_0+72];
	ld.param.v2.u32 	{%r8, %r9}, [_Z15SoftmaxWarpImplI22BroadcastScaleMaskLoadIffbLm3EiE11DirectStoreIffEfLi2ELi16ELi32ELi1ELb1EL9Algorithm0EEvT_T0_ll_param_0+48];
	ld.param.u64 	%rd32, [_Z15SoftmaxWarpImplI22BroadcastScaleMaskLoadIffbLm3EiE11DirectStoreIffEfLi2ELi16ELi32ELi1ELb1EL9Algorithm0EEvT_T0_ll_param_0+32];
	ld.param.u64 	%rd31, [_Z15SoftmaxWarpImplI22BroadcastScaleMaskLoadIffbLm3EiE11DirectStoreIffEfLi2ELi16ELi32ELi1ELb1EL9Algorithm0EEvT_T0_ll_param_0+24];
	ld.param.u64 	%rd30, [_Z15SoftmaxWarpImplI22BroadcastScaleMaskLoadIffbLm3EiE11DirectStoreIffEfLi2ELi16ELi32ELi1ELb1EL9Algorithm0EEvT_T0_ll_param_0+16];
	ld.param.u64 	%rd37, [_Z15SoftmaxWarpImplI22BroadcastScaleMaskLoadIffbLm3EiE11DirectStoreIffEfLi2ELi16ELi32ELi1ELb1EL9Algorithm0EEvT_T0_ll_param_1];
	ld.param.u64 	%rd29, [_Z15SoftmaxWarpImplI22BroadcastScaleMaskLoadIffbLm3EiE11DirectStoreIffEfLi2ELi16ELi32ELi1ELb1EL9Algorithm0EEvT_T0_ll_param_0+8];
	ld.param.u64 	%rd28, [_Z15SoftmaxWarpImplI22BroadcastScaleMaskLoadIffbLm3EiE11DirectStoreIffEfLi2ELi16ELi32ELi1ELb1EL9Algorithm0EEvT_T0_ll_param_0];
	ld.param.u64 	%rd40, [_Z15SoftmaxWarpImplI22BroadcastScaleMaskLoadIffbLm3EiE11DirectStoreIffEfLi2ELi16ELi32ELi1ELb1EL9Algorithm0EEvT_T0_ll_param_3];
	cvta.to.global.u64 	%rd1, %rd28;
	cvta.to.global.u64 	%rd2, %rd29;
	cvta.to.global.u64 	%rd6, %rd37;
	setp.lt.s64 	%p1, %rd40, 513;
	@%p1 bra 	$L__BB337_2;
	mov.u64 	%rd41, $str;
	cvta.global.u64 	%rd42, %rd41;
	mov.u64 	%rd43, $str$1;
	cvta.global.u64 	%rd44, %rd43;
	mov.u64 	%rd45, __unnamed_328;
	cvta.global.u64 	%rd46, %rd45;
	{ // callseq 327, 0
	.param .b64 param0;
	st.param.b64 	[param0], %rd42;
	.param .b64 param1;
	st.param.b64 	[param1], %rd44;
	.param .b32 param2;
	st.param.b32 	[param2], 254;
	.param .b64 param3;
	st.param.b64 	[param3], %rd46;
	.param .b64 param4;
	st.param.b64 	[param4], 1;
	call.uni 
	__assertfail, 
	(
	param0, 
	param1, 
	param2, 
	param3, 
	param4
	);
	} // callseq 327
$L__BB337_2:
	ld.param.u64 	%rd119, [_Z15SoftmaxWarpImplI22BroadcastScaleMaskLoadIffbLm3EiE11DirectStoreIffEfLi2ELi16ELi32ELi1ELb1EL9Algorithm0EEvT_T0_ll_param_2];
	mov.u32 	%r24, %ctaid.x;
	mov.u32 	%r25, %ntid.y;
	mov.u32 	%r26, %tid.y;
	mad.lo.s32 	%r27, %r24, %r25, %r26;
	mov.u32 	%r28, %nctaid.x;
	mul.lo.s32 	%r6, %r28, %r25;
	cvt.s64.s32 	%rd121, %r27;
	setp.le.s64 	%p2, %rd119, %rd121;
	@%p2 bra 	$L__BB337_53;
	mov.u32 	%r29, %tid.x;
	shl.b32 	%r30, %r29, 1;
	cvt.u64.u32 	%rd8, %r30;
	add.s32 	%r31, %r30, 64;
	cvt.u64.u32 	%rd9, %r31;
	add.s32 	%r32, %r30, 128;
	cvt.u64.u32 	%rd10, %r32;
	add.s32 	%r33, %r30, 192;
	cvt.u64.u32 	%rd11, %r33;
	add.s32 	%r34, %r30, 256;
	cvt.u64.u32 	%rd12, %r34;
	add.s32 	%r35, %r30, 320;
	cvt.u64.u32 	%rd13, %r35;
	add.s32 	%r36, %r30, 384;
	cvt.u64.u32 	%rd14, %r36;
	add.s32 	%r37, %r30, 448;
	cvt.u64.u32 	%rd15, %r37;
	cvt.s64.s32 	%rd16, %r6;
	cvt.u32.u64 	%r39, %rd36;
	cvt.u32.u64 	%r40, %rd8;
$L__BB337_4:
	setp.le.s64 	%p3, %rd40, %rd8;
	cvt.u32.u64 	%r38, %rd121;
	mul.lo.s32 	%r7, %r39, %r38;
	mov.f32 	%f332, 0fFF800000;
	mov.f32 	%f333, %f332;
	mov.f32 	%f338, %f332;
	@%p3 bra 	$L__BB337_8;
	setp.eq.s64 	%p4, %rd32, 1;
	setp.eq.s64 	%p5, %rd31, 1;
	setp.eq.s64 	%p6, %rd30, 1;
	add.s32 	%r41, %r40, %r7;
	div.s32 	%r42, %r41, %r8;
	mul.lo.s32 	%r43, %r42, %r8;
	sub.s32 	%r44, %r41, %r43;
	div.s32 	%r45, %r44, %r9;
	mul.lo.s32 	%r46, %r45, %r9;
	sub.s32 	%r47, %r44, %r46;
	selp.b32 	%r48, 0, %r42, %p6;
	selp.b32 	%r49, 0, %r45, %p5;
	selp.b32 	%r50, 0, %r47, %p4;
	mul.lo.s32 	%r51, %r11, %r48;
	mad.lo.s32 	%r52, %r12, %r49, %r51;
	mad.lo.s32 	%r53, %r13, %r50, %r52;
	shr.u32 	%r54, %r41, 31;
	add.s32 	%r55, %r41, %r54;
	shr.s32 	%r56, %r55, 1;
	mul.wide.s32 	%rd47, %r56, 8;
	add.s64 	%rd18, %rd1, %rd47;
	ld.global.f32 	%f78, [%rd18];
	shr.u32 	%r57, %r53, 31;
	add.s32 	%r58, %r53, %r57;
	shr.s32 	%r59, %r58, 1;
	mul.wide.s32 	%rd48, %r59, 2;
	add.s64 	%rd49, %rd2, %rd48;
	ld.global.v2.u8 	{%rs9, %rs10}, [%rd49];
	setp.eq.s16 	%p7, %rs9, 0;
	mul.f32 	%f79, %f78, %f76;
	selp.f32 	%f333, %f75, %f79, %p7;
	setp.eq.s16 	%p8, %rs10, 0;
	mov.f32 	%f332, %f75;
	@%p8 bra 	$L__BB337_7;
	ld.global.f32 	%f80, [%rd18+4];
	mul.f32 	%f332, %f80, %f76;
$L__BB337_7:
	max.f32 	%f81, %f333, 0fFF800000;
	max.f32 	%f338, %f81, %f332;
$L__BB337_8:
	setp.le.s64 	%p9, %rd40, %rd9;
	mov.f32 	%f336, 0fFF800000;
	mov.f32 	%f337, %f336;
	@%p9 bra 	$L__BB337_12;
	cvt.u32.u64 	%r60, %rd9;
	setp.eq.s64 	%p10, %rd32, 1;
	setp.eq.s64 	%p11, %rd31, 1;
	setp.eq.s64 	%p12, %rd30, 1;
	add.s32 	%r61, %r60, %r7;
	div.s32 	%r62, %r61, %r8;
	mul.lo.s32 	%r63, %r62, %r8;
	sub.s32 	%r64, %r61, %r63;
	div.s32 	%r65, %r64, %r9;
	mul.lo.s32 	%r66, %r65, %r9;
	sub.s32 	%r67, %r64, %r66;
	selp.b32 	%r68, 0, %r62, %p12;
	selp.b32 	%r69, 0, %r65, %p11;
	selp.b32 	%r70, 0, %r67, %p10;
	mul.lo.s32 	%r71, %r11, %r68;
	mad.lo.s32 	%r72, %r12, %r69, %r71;
	mad.lo.s32 	%r73, %r13, %r70, %r72;
	shr.u32 	%r74, %r61, 31;
	add.s32 	%r75, %r61, %r74;
	shr.s32 	%r76, %r75, 1;
	mul.wide.s32 	%rd50, %r76, 8;
	add.s64 	%rd19, %rd1, %rd50;
	ld.global.f32 	%f83, [%rd19];
	shr.u32 	%r77, %r73, 31;
	add.s32 	%r78, %r73, %r77;
	shr.s32 	%r79, %r78, 1;
	mul.wide.s32 	%rd51, %r79, 2;
	add.s64 	%rd52, %rd2, %rd51;
	ld.global.v2.u8 	{%rs11, %rs12}, [%rd52];
	setp.eq.s16 	%p13, %rs11, 0;
	mul.f32 	%f84, %f83, %f76;
	selp.f32 	%f337, %f75, %f84, %p13;
	setp.eq.s16 	%p14, %rs12, 0;
	mov.f32 	%f336, %f75;
	@%p14 bra 	$L__BB337_11;
	ld.global.f32 	%f85, [%rd19+4];
	mul.f32 	%f336, %f85, %f76;
$L__BB337_11:
	max.f32 	%f86, %f338, %f337;
	max.f32 	%f338, %f86, %f336;
$L__BB337_12:
	setp.le.s64 	%p15, %rd40, %rd10;
	mov.f32 	%f340, 0fFF800000;
	mov.f32 	%f341, %f340;
	@%p15 bra 	$L__BB337_16;
	cvt.u32.u64 	%r80, %rd10;
	setp.eq.s64 	%p16, %rd32, 1;
	setp.eq.s64 	%p17, %rd31, 1;
	setp.eq.s64 	%p18, %rd30, 1;
	add.s32 	%r81, %r80, %r7;
	div.s32 	%r82, %r81, %r8;
	mul.lo.s32 	%r83, %r82, %r8;
	sub.s32 	%r84, %r81, %r83;
	div.s32 	%r85, %r84, %r9;
	mul.lo.s32 	%r86, %r85, %r9;
	sub.s32 	%r87, %r84, %r86;
	selp.b32 	%r88, 0, %r82, %p18;
	selp.b32 	%r89, 0, %r85, %p17;
	selp.b32 	%r90, 0, %r87, %p16;
	mul.lo.s32 	%r91, %r11, %r88;
	mad.lo.s32 	%r92, %r12, %r89, %r91;
	mad.lo.s32 	%r93, %r13, %r90, %r92;
	shr.u32 	%r94, %r81, 31;
	add.s32 	%r95, %r81, %r94;
	shr.s32 	%r96, %r95, 1;
	mul.wide.s32 	%rd53, %r96, 8;
	add.s64 	%rd20, %rd1, %rd53;
	ld.global.f32 	%f88, [%rd20];
	shr.u32 	%r97, %r93, 31;
	add.s32 	%r98, %r93, %r97;
	shr.s32 	%r99, %r98, 1;
	mul.wide.s32 	%rd54, %r99, 2;
	add.s64 	%rd55, %rd2, %rd54;
	ld.global.v2.u8 	{%rs13, %rs14}, [%rd55];
	setp.eq.s16 	%p19, %rs13, 0;
	mul.f32 	%f89, %f88, %f76;
	selp.f32 	%f341, %f75, %f89, %p19;
	setp.eq.s16 	%p20, %rs14, 0;
	mov.f32 	%f340, %f75;
	@%p20 bra 	$L__BB337_15;
	ld.global.f32 	%f90, [%rd20+4];
	mul.f32 	%f340, %f90, %f76;
$L__BB337_15:
	max.f32 	%f91, %f338, %f341;
	max.f32 	%f338, %f91, %f340;
$L__BB337_16:
	setp.le.s64 	%p21, %rd40, %rd11;
	mov.f32 	%f344, 0fFF800000;
	mov.f32 	%f345, %f344;
	@%p21 bra 	$L__BB337_20;
	cvt.u32.u64 	%r100, %rd11;
	setp.eq.s64 	%p22, %rd32, 1;
	setp.eq.s64 	%p23, %rd31, 1;
	setp.eq.s64 	%p24, %rd30, 1;
	add.s32 	%r101, %r100, %r7;
	div.s32 	%r102, %r101, %r8;
	mul.lo.s32 	%r103, %r102, %r8;
	sub.s32 	%r104, %r101, %r103;
	div.s32 	%r105, %r104, %r9;
	mul.lo.s32 	%r106, %r105, %r9;
	sub.s32 	%r107, %r104, %r106;
	selp.b32 	%r108, 0, %r102, %p24;
	selp.b32 	%r109, 0, %r105, %p23;
	selp.b32 	%r110, 0, %r107, %p22;
	mul.lo.s32 	%r111, %r11, %r108;
	mad.lo.s32 	%r112, %r12, %r109, %r111;
	mad.lo.s32 	%r113, %r13, %r110, %r112;
	shr.u32 	%r114, %r101, 31;
	add.s32 	%r115, %r101, %r114;
	shr.s32 	%r116, %r115, 1;
	mul.wide.s32 	%rd56, %r116, 8;
	add.s64 	%rd21, %rd1, %rd56;
	ld.global.f32 	%f93, [%rd21];
	shr.u32 	%r117, %r113, 31;
	add.s32 	%r118, %r113, %r117;
	shr.s32 	%r119, %r118, 1;
	mul.wide.s32 	%rd57, %r119, 2;
	add.s64 	%rd58, %rd2, %rd57;
	ld.global.v2.u8 	{%rs15, %rs16}, [%rd58];
	setp.eq.s16 	%p25, %rs15, 0;
	mul.f32 	%f94, %f93, %f76;
	selp.f32 	%f345, %f75, %f94, %p25;
	setp.eq.s16 	%p26, %rs16, 0;
	mov.f32 	%f344, %f75;
	@%p26 bra 	$L__BB337_19;
	ld.global.f32 	%f95, [%rd21+4];
	mul.f32 	%f344, %f95, %f76;
$L__BB337_19:
	max.f32 	%f96, %f338, %f345;
	max.f32 	%f338, %f96, %f344;
$L__BB337_20:
	setp.le.s64 	%p27, %rd40, %rd12;
	mov.f32 	%f348, 0fFF800000;
	mov.f32 	%f349, %f348;
	@%p27 bra 	$L__BB337_24;
	cvt.u32.u64 	%r120, %rd12;
	setp.eq.s64 	%p28, %rd32, 1;
	setp.eq.s64 	%p29, %rd31, 1;
	setp.eq.s64 	%p30, %rd30, 1;
	add.s32 	%r121, %r120, %r7;
	div.s32 	%r122, %r121, %r8;
	mul.lo.s32 	%r123, %r122, %r8;
	sub.s32 	%r124, %r121, %r123;
	div.s32 	%r125, %r124, %r9;
	mul.lo.s32 	%r126, %r125, %r9;
	sub.s32 	%r127, %r124, %r126;
	selp.b32 	%r128, 0, %r122, %p30;
	selp.b32 	%r129, 0, %r125, %p29;
	selp.b32 	%r130, 0, %r127, %p28;
	mul.lo.s32 	%r131, %r11, %r128;
	mad.lo.s32 	%r132, %r12, %r129, %r131;
	mad.lo.s32 	%r133, %r13, %r130, %r132;
	shr.u32 	%r134, %r121, 31;
	add.s32 	%r135, %r121, %r134;
	shr.s32 	%r136, %r135, 1;
	mul.wide.s32 	%rd59, %r136, 8;
	add.s64 	%rd22, %rd1, %rd59;
	ld.global.f32 	%f98, [%rd22];
	shr.u32 	%r137, %r133, 31;
	add.s32 	%r138, %r133, %r137;
	shr.s32 	%r139, %r138, 1;
	mul.wide.s32 	%rd60, %r139, 2;
	add.s64 	%rd61, %rd2, %rd60;
	ld.global.v2.u8 	{%rs17, %rs18}, [%rd61];
	setp.eq.s16 	%p31, %rs17, 0;
	mul.f32 	%f99, %f98, %f76;
	selp.f32 	%f349, %f75, %f99, %p31;
	setp.eq.s16 	%p32, %rs18, 0;
	mov.f32 	%f348, %f75;
	@%p32 bra 	$L__BB337_23;
	ld.global.f32 	%f100, [%rd22+4];
	mul.f32 	%f348, %f100, %f76;
$L__BB337_23:
	max.f32 	%f101, %f338, %f349;
	max.f32 	%f338, %f101, %f348;
$L__BB337_24:
	setp.le.s64 	%p33, %rd40, %rd13;
	mov.f32 	%f352, 0fFF800000;
	mov.f32 	%f353, %f352;
	@%p33 bra 	$L__BB337_28;
	cvt.u32.u64 	%r140, %rd13;
	setp.eq.s64 	%p34, %rd32, 1;
	setp.eq.s64 	%p35, %rd31, 1;
	setp.eq.s64 	%p36, %rd30, 1;
	add.s32 	%r141, %r140, %r7;
	div.s32 	%r142, %r141, %r8;
	mul.lo.s32 	%r143, %r142, %r8;
	sub.s32 	%r144, %r141, %r143;
	div.s32 	%r145, %r144, %r9;
	mul.lo.s32 	%r146, %r145, %r9;
	sub.s32 	%r147, %r144, %r146;
	selp.b32 	%r148, 0, %r142, %p36;
	selp.b32 	%r149, 0, %r145, %p35;
	selp.b32 	%r150, 0, %r147, %p34;
	mul.lo.s32 	%r151, %r11, %r148;
	mad.lo.s32 	%r152, %r12, %r149, %r151;
	mad.lo.s32 	%r153, %r13, %r150, %r152;
	shr.u32 	%r154, %r141, 31;
	add.s32 	%r155, %r141, %r154;
	shr.s32 	%r156, %r155, 1;
	mul.wide.s32 	%rd62, %r156, 8;
	add.s64 	%rd23, %rd1, %rd62;
	ld.global.f32 	%f103, [%rd23];
	shr.u32 	%r157, %r153, 31;
	add.s32 	%r158, %r153, %r157;
	shr.s32 	%r159, %r158, 1;
	mul.wide.s32 	%rd63, %r159, 2;
	add.s64 	%rd64, %rd2, %rd63;
	ld.global.v2.u8 	{%rs19, %rs20}, [%rd64];
	setp.eq.s16 	%p37, %rs19, 0;
	mul.f32 	%f104, %f103, %f76;
	selp.f32 	%f353, %f75, %f104, %p37;
	setp.eq.s16 	%p38, %rs20, 0;
	mov.f32 	%f352, %f75;
	@%p38 bra 	$L__BB337_27;
	ld.global.f32 	%f105, [%rd23+4];
	mul.f32 	%f352, %f105, %f76;
$L__BB337_27:
	max.f32 	%f106, %f338, %f353;
	max.f32 	%f338, %f106, %f352;
$L__BB337_28:
	setp.le.s64 	%p39, %rd40, %rd14;
	mov.f32 	%f356, 0fFF800000;
	mov.f32 	%f357, %f356;
	@%p39 bra 	$L__BB337_32;
	cvt.u32.u64 	%r160, %rd14;
	setp.eq.s64 	%p40, %rd32, 1;
	setp.eq.s64 	%p41, %rd31, 1;
	setp.eq.s64 	%p42, %rd30, 1;
	add.s32 	%r161, %r160, %r7;
	div.s32 	%r162, %r161, %r8;
	mul.lo.s32 	%r163, %r162, %r8;
	sub.s32 	%r164, %r161, %r163;
	div.s32 	%r165, %r164, %r9;
	mul.lo.s32 	%r166, %r165, %r9;
	sub.s32 	%r167, %r164, %r166;
	selp.b32 	%r168, 0, %r162, %p42;
	selp.b32 	%r169, 0, %r165, %p41;
	selp.b32 	%r170, 0, %r167, %p40;
	mul.lo.s32 	%r171, %r11, %r168;
	mad.lo.s32 	%r172, %r12, %r169, %r171;
	mad.lo.s32 	%r173, %r13, %r170, %r172;
	shr.u32 	%r174, %r161, 31;
	add.s32 	%r175, %r161, %r174;
	shr.s32 	%r176, %r175, 1;
	mul.wide.s32 	%rd65, %r176, 8;
	add.s64 	%rd24, %rd1, %rd65;
	ld.global.f32 	%f108, [%rd24];
	shr.u32 	%r177, %r173, 31;
	add.s32 	%r178, %r173, %r177;
	shr.s32 	%r179, %r178, 1;
	mul.wide.s32 	%rd66, %r179, 2;
	add.s64 	%rd67, %rd2, %rd66;
	ld.global.v2.u8 	{%rs21, %rs22}, [%rd67];
	setp.eq.s16 	%p43, %rs21, 0;
	mul.f32 	%f109, %f108, %f76;
	selp.f32 	%f357, %f75, %f109, %p43;
	setp.eq.s16 	%p44, %rs22, 0;
	mov.f32 	%f356, %f75;
	@%p44 bra 	$L__BB337_31;
	ld.global.f32 	%f110, [%rd24+4];
	mul.f32 	%f356, %f110, %f76;
$L__BB337_31:
	max.f32 	%f111, %f338, %f357;
	max.f32 	%f338, %f111, %f356;
$L__BB337_32:
	setp.le.s64 	%p45, %rd40, %rd15;
	mov.f32 	%f360, 0fFF800000;
	mov.f32 	%f361, %f360;
	@%p45 bra 	$L__BB337_36;
	cvt.u32.u64 	%r180, %rd15;
	setp.eq.s64 	%p46, %rd32, 1;
	setp.eq.s64 	%p47, %rd31, 1;
	setp.eq.s64 	%p48, %rd30, 1;
	add.s32 	%r181, %r180, %r7;
	div.s32 	%r182, %r181, %r8;
	mul.lo.s32 	%r183, %r182, %r8;
	sub.s32 	%r184, %r181, %r183;
	div.s32 	%r185, %r184, %r9;
	mul.lo.s32 	%r186, %r185, %r9;
	sub.s32 	%r187, %r184, %r186;
	selp.b32 	%r188, 0, %r182, %p48;
	selp.b32 	%r189, 0, %r185, %p47;
	selp.b32 	%r190, 0, %r187, %p46;
	mul.lo.s32 	%r191, %r11, %r188;
	mad.lo.s32 	%r192, %r12, %r189, %r191;
	mad.lo.s32 	%r193, %r13, %r190, %r192;
	shr.u32 	%r194, %r181, 31;
	add.s32 	%r195, %r181, %r194;
	shr.s32 	%r196, %r195, 1;
	mul.wide.s32 	%rd68, %r196, 8;
	add.s64 	%rd25, %rd1, %rd68;
	ld.global.f32 	%f113, [%rd25];
	shr.u32 	%r197, %r193, 31;
	add.s32 	%r198, %r193, %r197;
	shr.s32 	%r199, %r198, 1;
	mul.wide.s32 	%rd69, %r199, 2;
	add.s64 	%rd70, %rd2, %rd69;
	ld.global.v2.u8 	{%rs23, %rs24}, [%rd70];
	setp.eq.s16 	%p49, %rs23, 0;
	mul.f32 	%f114, %f113, %f76;
	selp.f32 	%f361, %f75, %f114, %p49;
	setp.eq.s16 	%p50, %rs24, 0;
	mov.f32 	%f360, %f75;
	@%p50 bra 	$L__BB337_35;
	ld.global.f32 	%f115, [%rd25+4];
	mul.f32 	%f360, %f115, %f76;
$L__BB337_35:
	max.f32 	%f116, %f338, %f361;
	max.f32 	%f338, %f116, %f360;
$L__BB337_36:
	setp.le.s64 	%p51, %rd40, %rd8;
	mov.b32 	%r200, %f338;
	shfl.sync.bfly.b32	%r201|%p52, %r200, 16, 31, -1;
	mov.b32 	%f117, %r201;
	max.f32 	%f118, %f338, %f117;
	mov.b32 	%r202, %f118;
	shfl.sync.bfly.b32	%r203|%p53, %r202, 8, 31, -1;
	mov.b32 	%f119, %r203;
	max.f32 	%f120, %f118, %f119;
	mov.b32 	%r204, %f120;
	shfl.sync.bfly.b32	%r205|%p54, %r204, 4, 31, -1;
	mov.b32 	%f121, %r205;
	max.f32 	%f122, %f120, %f121;
	mov.b32 	%r206, %f122;
	shfl.sync.bfly.b32	%r207|%p55, %r206, 2, 31, -1;
	mov.b32 	%f123, %r207;
	max.f32 	%f124, %f122, %f123;
	mov.b32 	%r208, %f124;
	shfl.sync.bfly.b32	%r209|%p56, %r208, 1, 31, -1;
	mov.b32 	%f125, %r209;
	max.f32 	%f126, %f124, %f125;
	sub.f32 	%f127, %f333, %f126;
	fma.rn.f32 	%f128, %f127, 0f3BBB989D, 0f3F000000;
	cvt.sat.f32.f32 	%f129, %f128;
	mov.f32 	%f130, 0f4B400001;
	mov.f32 	%f131, 0f437C0000;
	fma.rm.f32 	%f132, %f129, %f131, %f130;
	add.f32 	%f133, %f132, 0fCB40007F;
	neg.f32 	%f134, %f133;
	fma.rn.f32 	%f135, %f127, 0f3FB8AA3B, %f134;
	fma.rn.f32 	%f136, %f127, 0f32A57060, %f135;
	mov.b32 	%r210, %f132;
	shl.b32 	%r211, %r210, 23;
	mov.b32 	%f137, %r211;
	ex2.approx.ftz.f32 	%f138, %f136;
	mul.f32 	%f139, %f138, %f137;
	add.f32 	%f140, %f139, 0f00000000;
	sub.f32 	%f141, %f332, %f126;
	fma.rn.f32 	%f142, %f141, 0f3BBB989D, 0f3F000000;
	cvt.sat.f32.f32 	%f143, %f142;
	fma.rm.f32 	%f144, %f143, %f131, %f130;
	add.f32 	%f145, %f144, 0fCB40007F;
	neg.f32 	%f146, %f145;
	fma.rn.f32 	%f147, %f141, 0f3FB8AA3B, %f146;
	fma.rn.f32 	%f148, %f141, 0f32A57060, %f147;
	mov.b32 	%r212, %f144;
	shl.b32 	%r213, %r212, 23;
	mov.b32 	%f149, %r213;
	ex2.approx.ftz.f32 	%f150, %f148;
	mul.f32 	%f151, %f150, %f149;
	add.f32 	%f152, %f140, %f151;
	sub.f32 	%f153, %f337, %f126;
	fma.rn.f32 	%f154, %f153, 0f3BBB989D, 0f3F000000;
	cvt.sat.f32.f32 	%f155, %f154;
	fma.rm.f32 	%f156, %f155, %f131, %f130;
	add.f32 	%f157, %f156, 0fCB40007F;
	neg.f32 	%f158, %f157;
	fma.rn.f32 	%f159, %f153, 0f3FB8AA3B, %f158;
	fma.rn.f32 	%f160, %f153, 0f32A57060, %f159;
	mov.b32 	%r214, %f156;
	shl.b32 	%r215, %r214, 23;
	mov.b32 	%f161, %r215;
	ex2.approx.ftz.f32 	%f162, %f160;
	mul.f32 	%f163, %f162, %f161;
	add.f32 	%f164, %f152, %f163;
	sub.f32 	%f165, %f336, %f126;
	fma.rn.f32 	%f166, %f165, 0f3BBB989D, 0f3F000000;
	cvt.sat.f32.f32 	%f167, %f166;
	fma.rm.f32 	%f168, %f167, %f131, %f130;
	add.f32 	%f169, %f168, 0fCB40007F;
	neg.f32 	%f170, %f169;
	fma.rn.f32 	%f171, %f165, 0f3FB8AA3B, %f170;
	fma.rn.f32 	%f172, %f165, 0f32A57060, %f171;
	mov.b32 	%r216, %f168;
	shl.b32 	%r217, %r216, 23;
	mov.b32 	%f173, %r217;
	ex2.approx.ftz.f32 	%f174, %f172;
	mul.f32 	%f175, %f174, %f173;
	add.f32 	%f176, %f164, %f175;
	sub.f32 	%f177, %f341, %f126;
	fma.rn.f32 	%f178, %f177, 0f3BBB989D, 0f3F000000;
	cvt.sat.f32.f32 	%f179, %f178;
	fma.rm.f32 	%f180, %f179, %f131, %f130;
	add.f32 	%f181, %f180, 0fCB40007F;
	neg.f32 	%f182, %f181;
	fma.rn.f32 	%f183, %f177, 0f3FB8AA3B, %f182;
	fma.rn.f32 	%f184, %f177, 0f32A57060, %f183;
	mov.b32 	%r218, %f180;
	shl.b32 	%r219, %r218, 23;
	mov.b32 	%f185, %r219;
	ex2.approx.ftz.f32 	%f186, %f184;
	mul.f32 	%f187, %f186, %f185;
	add.f32 	%f188, %f176, %f187;
	sub.f32 	%f189, %f340, %f126;
	fma.rn.f32 	%f190, %f189, 0f3BBB989D, 0f3F000000;
	cvt.sat.f32.f32 	%f191, %f190;
	fma.rm.f32 	%f192, %f191, %f131, %f130;
	add.f32 	%f193, %f192, 0fCB40007F;
	neg.f32 	%f194, %f193;
	fma.rn.f32 	%f195, %f189, 0f3FB8AA3B, %f194;
	fma.rn.f32 	%f196, %f189, 0f32A57060, %f195;
	mov.b32 	%r220, %f192;
	shl.b32 	%r221, %r220, 23;
	mov.b32 	%f197, %r221;
	ex2.approx.ftz.f32 	%f198, %f196;
	mul.f32 	%f199, %f198, %f197;
	add.f32 	%f200, %f188, %f199;
	sub.f32 	%f201, %f345, %f126;
	fma.rn.f32 	%f202, %f201, 0f3BBB989D, 0f3F000000;
	cvt.sat.f32.f32 	%f203, %f202;
	fma.rm.f32 	%f204, %f203, %f131, %f130;
	add.f32 	%f205, %f204, 0fCB40007F;
	neg.f32 	%f206, %f205;
	fma.rn.f32 	%f207, %f201, 0f3FB8AA3B, %f206;
	fma.rn.f32 	%f208, %f201, 0f32A57060, %f207;
	mov.b32 	%r222, %f204;
	shl.b32 	%r223, %r222, 23;
	mov.b32 	%f209, %r223;
	ex2.approx.ftz.f32 	%f210, %f208;
	mul.f32 	%f211, %f210, %f209;
	add.f32 	%f212, %f200, %f211;
	sub.f32 	%f213, %f344, %f126;
	fma.rn.f32 	%f214, %f213, 0f3BBB989D, 0f3F000000;
	cvt.sat.f32.f32 	%f215, %f214;
	fma.rm.f32 	%f216, %f215, %f131, %f130;
	add.f32 	%f217, %f216, 0fCB40007F;
	neg.f32 	%f218, %f217;
	fma.rn.f32 	%f219, %f213, 0f3FB8AA3B, %f218;
	fma.rn.f32 	%f220, %f213, 0f32A57060, %f219;
	mov.b32 	%r224, %f216;
	shl.b32 	%r225, %r224, 23;
	mov.b32 	%f221, %r225;
	ex2.approx.ftz.f32 	%f222, %f220;
	mul.f32 	%f223, %f222, %f221;
	add.f32 	%f224, %f212, %f223;
	sub.f32 	%f225, %f349, %f126;
	fma.rn.f32 	%f226, %f225, 0f3BBB989D, 0f3F000000;
	cvt.sat.f32.f32 	%f227, %f226;
	fma.rm.f32 	%f228, %f227, %f131, %f130;
	add.f32 	%f229, %f228, 0fCB40007F;
	neg.f32 	%f230, %f229;
	fma.rn.f32 	%f231, %f225, 0f3FB8AA3B, %f230;
	fma.rn.f32 	%f232, %f225, 0f32A57060, %f231;
	mov.b32 	%r226, %f228;
	shl.b32 	%r227, %r226, 23;
	mov.b32 	%f233, %r227;
	ex2.approx.ftz.f32 	%f234, %f232;
	mul.f32 	%f235, %f234, %f233;
	add.f32 	%f236, %f224, %f235;
	sub.f32 	%f237, %f348, %f126;
	fma.rn.f32 	%f238, %f237, 0f3BBB989D, 0f3F000000;
	cvt.sat.f32.f32 	%f239, %f238;
	fma.rm.f32 	%f240, %f239, %f131, %f130;
	add.f32 	%f241, %f240, 0fCB40007F;
	neg.f32 	%f242, %f241;
	fma.rn.f32 	%f243, %f237, 0f3FB8AA3B, %f242;
	fma.rn.f32 	%f244, %f237, 0f32A57060, %f243;
	mov.b32 	%r228, %f240;
	shl.b32 	%r229, %r228, 23;
	mov.b32 	%f245, %r229;
	ex2.approx.ftz.f32 	%f246, %f244;
	mul.f32 	%f247, %f246, %f245;
	add.f32 	%f248, %f236, %f247;
	sub.f32 	%f249, %f353, %f126;
	fma.rn.f32 	%f250, %f249, 0f3BBB989D, 0f3F000000;
	cvt.sat.f32.f32 	%f251, %f250;
	fma.rm.f32 	%f252, %f251, %f131, %f130;
	add.f32 	%f253, %f252, 0fCB40007F;
	neg.f32 	%f254, %f253;
	fma.rn.f32 	%f255, %f249, 0f3FB8AA3B, %f254;
	fma.rn.f32 	%f256, %f249, 0f32A57060, %f255;
	mov.b32 	%r230, %f252;
	shl.b32 	%r231, %r230, 23;
	mov.b32 	%f257, %r231;
	ex2.approx.ftz.f32 	%f258, %f256;
	mul.f32 	%f259, %f258, %f257;
	add.f32 	%f260, %f248, %f259;
	sub.f32 	%f261, %f352, %f126;
	fma.rn.f32 	%f262, %f261, 0f3BBB989D, 0f3F000000;
	cvt.sat.f32.f32 	%f263, %f262;
	fma.rm.f32 	%f264, %f263, %f131, %f130;
	add.f32 	%f265, %f264, 0fCB40007F;
	neg.f32 	%f266, %f265;
	fma.rn.f32 	%f267, %f261, 0f3FB8AA3B, %f266;
	fma.rn.f32 	%f268, %f261, 0f32A57060, %f267;
	mov.b32 	%r232, %f264;
	shl.b32 	%r233, %r232, 23;
	mov.b32 	%f269, %r233;
	ex2.approx.ftz.f32 	%f270, %f268;
	mul.f32 	%f271, %f270, %f269;
	add.f32 	%f272, %f260, %f271;
	sub.f32 	%f273, %f357, %f126;
	fma.rn.f32 	%f274, %f273, 0f3BBB989D, 0f3F000000;
	cvt.sat.f32.f32 	%f275, %f274;
	fma.rm.f32 	%f276, %f275, %f131, %f130;
	add.f32 	%f277, %f276, 0fCB40007F;
	neg.f32 	%f278, %f277;
	fma.rn.f32 	%f279, %f273, 0f3FB8AA3B, %f278;
	fma.rn.f32 	%f280, %f273, 0f32A57060, %f279;
	mov.b32 	%r234, %f276;
	shl.b32 	%r235, %r234, 23;
	mov.b32 	%f281, %r235;
	ex2.approx.ftz.f32 	%f282, %f280;
	mul.f32 	%f283, %f282, %f281;
	add.f32 	%f284, %f272, %f283;
	sub.f32 	%f285, %f356, %f126;
	fma.rn.f32 	%f286, %f285, 0f3BBB989D, 0f3F000000;
	cvt.sat.f32.f32 	%f287, %f286;
	fma.rm.f32 	%f288, %f287, %f131, %f130;
	add.f32 	%f289, %f288, 0fCB40007F;
	neg.f32 	%f290, %f289;
	fma.rn.f32 	%f291, %f285, 0f3FB8AA3B, %f290;
	fma.rn.f32 	%f292, %f285, 0f32A57060, %f291;
	mov.b32 	%r236, %f288;
	shl.b32 	%r237, %r236, 23;
	mov.b32 	%f293, %r237;
	ex2.approx.ftz.f32 	%f294, %f292;
	mul.f32 	%f295, %f294, %f293;
	add.f32 	%f296, %f284, %f295;
	sub.f32 	%f297, %f361, %f126;
	fma.rn.f32 	%f298, %f297, 0f3BBB989D, 0f3F000000;
	cvt.sat.f32.f32 	%f299, %f298;
	fma.rm.f32 	%f300, %f299, %f131, %f130;
	add.f32 	%f301, %f300, 0fCB40007F;
	neg.f32 	%f302, %f301;
	fma.rn.f32 	%f303, %f297, 0f3FB8AA3B, %f302;
	fma.rn.f32 	%f304, %f297, 0f32A57060, %f303;
	mov.b32 	%r238, %f300;
	shl.b32 	%r239, %r238, 23;
	mov.b32 	%f305, %r239;
	ex2.approx.ftz.f32 	%f306, %f304;
	mul.f32 	%f307, %f306, %f305;
	add.f32 	%f308, %f296, %f307;
	sub.f32 	%f309, %f360, %f126;
	fma.rn.f32 	%f310, %f309, 0f3BBB989D, 0f3F000000;
	cvt.sat.f32.f32 	%f311, %f310;
	fma.rm.f32 	%f312, %f311, %f131, %f130;
	add.f32 	%f313, %f312, 0fCB40007F;
	neg.f32 	%f314, %f313;
	fma.rn.f32 	%f315, %f309, 0f3FB8AA3B, %f314;
	fma.rn.f32 	%f316, %f309, 0f32A57060, %f315;
	mov.b32 	%r240, %f312;
	shl.b32 	%r241, %r240, 23;
	mov.b32 	%f317, %r241;
	ex2.approx.ftz.f32 	%f318, %f316;
	mul.f32 	%f319, %f318, %f317;
	add.f32 	%f320, %f308, %f319;
	mov.b32 	%r242, %f320;
	shfl.sync.bfly.b32	%r243|%p57, %r242, 16, 31, -1;
	mov.b32 	%f321, %r243;
	add.f32 	%f322, %f320, %f321;
	mov.b32 	%r244, %f322;
	shfl.sync.bfly.b32	%r245|%p58, %r244, 8, 31, -1;
	mov.b32 	%f323, %r245;
	add.f32 	%f324, %f322, %f323;
	mov.b32 	%r246, %f324;
	shfl.sync.bfly.b32	%r247|%p59, %r246, 4, 31, -1;
	mov.b32 	%f325, %r247;
	add.f32 	%f326, %f324, %f325;
	mov.b32 	%r248, %f326;
	shfl.sync.bfly.b32	%r249|%p60, %r248, 2, 31, -1;
	mov.b32 	%f327, %r249;
	add.f32 	%f328, %f326, %f327;
	mov.b32 	%r250, %f328;
	shfl.sync.bfly.b32	%r251|%p61, %r250, 1, 31, -1;
	mov.b32 	%f329, %r251;
	add.f32 	%f330, %f328, %f329;
	div.rn.f32 	%f59, %f139, %f330;
	div.rn.f32 	%f60, %f151, %f330;
	div.rn.f32 	%f61, %f163, %f330;
	div.rn.f32 	%f62, %f175, %f330;
	div.rn.f32 	%f63, %f187, %f330;
	div.rn.f32 	%f64, %f199, %f330;
	div.rn.f32 	%f65, %f211, %f330;
	div.rn.f32 	%f66, %f223, %f330;
	div.rn.f32 	%f67, %f235, %f330;
	div.rn.f32 	%f68, %f247, %f330;
	div.rn.f32 	%f69, %f259, %f330;
	div.rn.f32 	%f70, %f271, %f330;
	div.rn.f32 	%f71, %f283, %f330;
	div.rn.f32 	%f72, %f295, %f330;
	div.rn.f32 	%f73, %f307, %f330;
	div.rn.f32 	%f74, %f319, %f330;
	mul.lo.s64 	%rd26, %rd121, %rd38;
	@%p51 bra 	$L__BB337_38;
	add.s64 	%rd71, %rd26, %rd8;
	shr.u64 	%rd72, %rd71, 63;
	add.s64 	%rd73, %rd71, %rd72;
	shl.b64 	%rd74, %rd73, 2;
	and.b64  	%rd75, %rd74, -8;
	add.s64 	%rd76, %rd6, %rd75;
	st.global.v2.f32 	[%rd76], {%f59, %f60};
$L__BB337_38:
	setp.le.s64 	%p62, %rd40, %rd9;
	@%p62 bra 	$L__BB337_40;
	add.s64 	%rd77, %rd26, %rd9;
	shr.u64 	%rd78, %rd77, 63;
	add.s64 	%rd79, %rd77, %rd78;
	shl.b64 	%rd80, %rd79, 2;
	and.b64  	%rd81, %rd80, -8;
	add.s64 	%rd82, %rd6, %rd81;
	st.global.v2.f32 	[%rd82], {%f61, %f62};
$L__BB337_40:
	setp.le.s64 	%p63, %rd40, %rd10;
	@%p63 bra 	$L__BB337_42;
	add.s64 	%rd83, %rd26, %rd10;
	shr.u64 	%rd84, %rd83, 63;
	add.s64 	%rd85, %rd83, %rd84;
	shl.b64 	%rd86, %rd85, 2;
	and.b64  	%rd87, %rd86, -8;
	add.s64 	%rd88, %rd6, %rd87;
	st.global.v2.f32 	[%rd88], {%f63, %f64};
$L__BB337_42:
	setp.le.s64 	%p64, %rd40, %rd11;
	@%p64 bra 	$L__BB337_44;
	add.s64 	%rd89, %rd26, %rd11;
	shr.u64 	%rd90, %rd89, 63;
	add.s64 	%rd91, %rd89, %rd90;
	shl.b64 	%rd92, %rd91, 2;
	and.b64  	%rd93, %rd92, -8;
	add.s64 	%rd94, %rd6, %rd93;
	st.global.v2.f32 	[%rd94], {%f65, %f66};
$L__BB337_44:
	setp.le.s64 	%p65, %rd40, %rd12;
	@%p65 bra 	$L__BB337_46;
	add.s64 	%rd95, %rd26, %rd12;
	shr.u64 	%rd96, %rd95, 63;
	add.s64 	%rd97, %rd95, %rd96;
	shl.b64 	%rd98, %rd97, 2;
	and.b64  	%rd99, %rd98, -8;
	add.s64 	%rd100, %rd6, %rd99;
	st.global.v2.f32 	[%rd100], {%f67, %f68};
$L__BB337_46:
	setp.le.s64 	%p66, %rd40, %rd13;
	@%p66 bra 	$L__BB337_48;
	add.s64 	%rd101, %rd26, %rd13;
	shr.u64 	%rd102, %rd101, 63;
	add.s64 	%rd103, %rd101, %rd102;
	shl.b64 	%rd104, %rd103, 2;
	and.b64  	%rd105, %rd104, -8;
	add.s64 	%rd106, %rd6, %rd105;
	st.global.v2.f32 	[%rd106], {%f69, %f70};
$L__BB337_48:
	setp.le.s64 	%p67, %rd40, %rd14;
	@%p67 bra 	$L__BB337_50;
	add.s64 	%rd107, %rd26, %rd14;
	shr.u64 	%rd108, %rd107, 63;
	add.s64 	%rd109, %rd107, %rd108;
	shl.b64 	%rd110, %rd109, 2;
	and.b64  	%rd111, %rd110, -8;
	add.s64 	%rd112, %rd6, %rd111;
	st.global.v2.f32 	[%rd112], {%f71, %f72};
$L__BB337_50:
	setp.le.s64 	%p68, %rd40, %rd15;
	@%p68 bra 	$L__BB337_52;
	add.s64 	%rd113, %rd26, %rd15;
	shr.u64 	%rd114, %rd113, 63;
	add.s64 	%rd115, %rd113, %rd114;
	shl.b64 	%rd116, %rd115, 2;
	and.b64  	%rd117, %rd116, -8;
	add.s64 	%rd118, %rd6, %rd117;
	st.global.v2.f32 	[%rd118], {%f73, %f74};
$L__BB337_52:
	ld.param.u64 	%rd120, [_Z15SoftmaxWarpImplI22BroadcastScaleMaskLoadIffbLm3EiE11DirectStoreIffEfLi2ELi16ELi32ELi1ELb1EL9Algorithm0EEvT_T0_ll_param_2];
	add.s64 	%rd121, %rd121, %rd16;
	setp.lt.s64 	%p69, %rd121, %rd120;
	@%p69 bra 	$L__BB337_4;
$L__BB337_53:
	ret;

}
	// .globl	_Z15SoftmaxWarpImplI22BroadcastScaleMaskLoadIffbLm3EiE11DirectStoreIffEfLi2ELi18ELi32ELi1ELb0EL9Algorithm0EEvT_T0_ll
.visible .entry _Z15SoftmaxWarpImplI22BroadcastScaleMaskLoadIffbLm3EiE11DirectStoreIffEfLi2ELi18ELi32ELi1ELb0EL9Algorithm0EEvT_T0_ll(
	.param .align 8 .b8 _Z15SoftmaxWarpImplI22BroadcastScaleMaskLoadIffbLm3EiE11DirectStoreIffEfLi2ELi18ELi32ELi1ELb0EL9Algorithm0EEvT_T0_ll_param_0[112],
	.param .align 8 .b8 _Z15SoftmaxWarpImplI22BroadcastScaleMaskLoadIffbLm3EiE11DirectStoreIffEfLi2ELi18ELi32ELi1ELb0EL9Algorithm0EEvT_T0_ll_param_1[16],
	.param .u64 _Z15SoftmaxWarpImplI22BroadcastScaleMaskLoadIffbLm3EiE11DirectStoreIffEfLi2ELi18ELi32ELi1ELb0EL9Algorithm0EEvT_T0_ll_param_2,
	.param .u64 _Z15SoftmaxWarpImplI22BroadcastScaleMaskLoadIffbLm3EiE11DirectStoreIffEfLi2ELi18ELi32ELi1ELb0EL9Algorithm0EEvT_T0_ll_param_3
)
{
	.reg .pred 	%p<59>;
	.reg .b16 	%rs<27>;
	.reg .b32 	%r<260>;
	.reg .b32 	%f<342>;
	.reg .b64 	%rd<124>;

	ld.param.u64 	%rd30, [_Z15SoftmaxWarpImplI22BroadcastScaleMaskLoadIffbLm3EiE11DirectStoreIffEfLi2ELi18ELi32ELi1ELb0EL9Algorithm0EEvT_T0_ll_param_1+8];
	ld.param.u64 	%rd29, [_Z15SoftmaxWarpImplI22BroadcastScaleMaskLoadIffbLm3EiE11DirectStoreIffEfLi2ELi18ELi32ELi1ELb0EL9Algorithm0EEvT_T0_ll_param_1];
	ld.param.v2.f32 	{%f30, %f31}, [_Z15SoftmaxWarpImplI22BroadcastScaleMaskLoadIffbLm3EiE11DirectStoreIffEfLi2ELi18ELi32ELi1ELb0EL9Algorithm0EEvT_T0_ll_param_0+104];
	ld.param.u64 	%rd28, [_Z15SoftmaxWarpImplI22BroadcastScaleMaskLoadIffbLm3EiE11DirectStoreIffEfLi2ELi18ELi32ELi1ELb0EL9Algorithm0EEvT_T0_ll_param_0+96];
	ld.param.u32 	%r14, [_Z15SoftmaxWarpImplI22BroadcastScaleMaskLoadIffbLm3EiE11DirectStoreIffEfLi2ELi18ELi32ELi1ELb0EL9Algorithm0EEvT_T0_ll_param_0+80];
	ld.param.v2.u32 	{%r12, %r13}, [_Z15SoftmaxWarpImplI22BroadcastScaleMaskLoadIffbLm3EiE11DirectStoreIffEfLi2ELi18ELi32ELi1ELb0EL9Algorithm0EEvT_T0_ll_param_0+72];
	ld.param.v2.u32 	{%r9, %r10}, [_Z15SoftmaxWarpImplI22BroadcastScaleMaskLoadIffbLm3EiE11DirectStoreIffEfLi2ELi18ELi32ELi1ELb0EL9Algorithm0EEvT_T0_ll_param_0+48];
	ld.param.u64 	%rd24, [_Z15SoftmaxWarpImplI22BroadcastScaleMaskLoadIffbLm3EiE11DirectStoreIffEfLi2ELi18ELi32ELi1ELb0EL9Algorithm0EEvT_T0_ll_param_0+32];
	ld.param.u64 	%rd23, [_Z15SoftmaxWarpImplI22BroadcastScaleMaskLoadIffbLm3EiE11DirectStoreIffEfLi2ELi18ELi32ELi1ELb0EL9Algorithm0EEvT_T0_ll_param_0+24];
	ld.param.u64 	%rd22, [_Z15SoftmaxWarpImplI22BroadcastScaleMaskLoadIffbLm3EiE11DirectStoreIffEfLi2ELi18ELi32ELi1ELb0EL9Algorithm0EEvT_T0_ll_param_0+16];
	ld.param.u64 	%rd21, [_Z15SoftmaxWarpImplI22BroadcastScaleMaskLoadIffbLm3EiE11DirectStoreIffEfLi2ELi18ELi32ELi1ELb0EL9Algorithm0EEvT_T0_ll_param_0+8];
	ld.param.u64 	%rd20, [_Z15SoftmaxWarpImplI22BroadcastScaleMaskLoadIffbLm3EiE11DirectStoreIffEfLi2ELi18ELi32ELi1ELb0EL9Algorithm0EEvT_T0_ll_param_0];
	ld.param.u64 	%rd32, [_Z15SoftmaxWarpImplI22BroadcastScaleMaskLoadIffbLm3EiE11DirectStoreIffEfLi2ELi18ELi32ELi1ELb0EL9Algorithm0EEvT_T0_ll_param_3];
	cvta.to.global.u64 	%rd1, %rd20;
	cvta.to.global.u64 	%rd2, %rd21;
	setp.lt.s64 	%p1, %rd32, 577;
	@%p1 bra 	$L__BB338_2;
	mov.u64 	%rd33, $str;
	cvta.global.u64 	%rd34, %rd33;
	mov.u64 	%rd35, $str$1;
	cvta.global.u64 	%rd36, %rd35;
	mov.u64 	%rd37, __unnamed_329;
	cvta.global.u64 	%rd38, %rd37;
	{ // callseq 328, 0
	.param .b64 param0;
	st.param.b64 	[param0], %rd34;
	.param .b64 param1;
	st.param.b64 	[param1], %rd36;
	.param .b32 param2;
	st.param.b32 	[param2], 254;
	.param .b64 param3;
	st.param.b64 	[param3], %rd38;
	.param .b64 param4;
	st.param.b64 	[param4], 1;
	call.uni 
	__assertfail, 
	(
	param0, 
	param1, 
	param2, 
	param3, 
	param4
	);
	} // callseq 328
$L__BB338_2:
	ld.param.u64 	%rd121, [_Z15SoftmaxWarpImplI22BroadcastScaleMaskLoadIffbLm3EiE11DirectStoreIffEfLi2ELi18ELi32ELi1ELb0EL9Algorithm0EEvT_T0_ll_param_2];
	mov.u32 	%r25, %ctaid.x;
	mov.u32 	%r26, %ntid.y;
	mov.u32 	%r27, %tid.y;
	mad.lo.s32 	%r28, %r25, %r26, %r27;
	mov.u32 	%r29, %nctaid.x;
	mul.lo.s32 	%r6, %r29, %r26;
	cvt.s64.s32 	%rd123, %r28;
	setp.le.s64 	%p2, %rd121, %rd123;
	@%p2 bra 	$L__BB338_23;
	mov.u32 	%r30, %tid.x;
	shl.b32 	%r31, %r30, 1;
	cvt.u64.u32 	%rd7, %r31;
	cvt.s64.s32 	%rd8, %r6;
	cvt.u32.u64 	%r32, %rd7;
	cvt.u32.u64 	%r34, %rd28;
$L__BB338_4:
	setp.eq.s64 	%p3, %rd24, 1;
	setp.eq.s64 	%p4, %rd23, 1;
	setp.eq.s64 	%p5, %rd22, 1;
	cvt.u32.u64 	%r33, %rd123;
	mad.lo.s32 	%r7, %r34, %r33, %r32;
	div.s32 	%r35, %r7, %r9;
	mul.lo.s32 	%r36, %r35, %r9;
	sub.s32 	%r37, %r7, %r36;
	div.s32 	%r38, %r37, %r10;
	mul.lo.s32 	%r39, %r38, %r10;
	sub.s32 	%r40, %r37, %r39;
	selp.b32 	%r41, 0, %r35, %p5;
	selp.b32 	%r42, 0, %r38, %p4;
	selp.b32 	%r43, 0, %r40, %p3;
	mul.lo.s32 	%r44, %r12, %r41;
	mad.lo.s32 	%r45, %r13, %r42, %r44;
	mad.lo.s32 	%r46, %r14, %r43, %r45;
	shr.u32 	%r47, %r7, 31;
	add.s32 	%r48, %r7, %r47;
	shr.s32 	%r49, %r48, 1;
	mul.wide.s32 	%rd39, %r49, 8;
	add.s64 	%rd10, %rd1, %rd39;
	ld.global.f32 	%f32, [%rd10];
	shr.u32 	%r50, %r46, 31;
	add.s32 	%r51, %r46, %r50;
	shr.s32 	%r52, %r51, 1;
	mul.wide.s32 	%rd40, %r52, 2;
	add.s64 	%rd41, %rd2, %rd40;
	ld.global.v2.u8 	{%rs9, %rs10}, [%rd41];
	setp.eq.s16 	%p6, %rs9, 0;
	mul.f32 	%f33, %f32, %f31;
	selp.f32 	%f3, %f30, %f33, %p6;
	setp.eq.s16 	%p7, %rs10, 0;
	mov.f32 	%f333, %f30;
	@%p7 bra 	$L__BB338_6;
	ld.global.f32 	%f34, [%rd10+4];
	mul.f32 	%f333, %f34, %f31;
$L__BB338_6:
	setp.eq.s64 	%p8, %rd24, 1;
	setp.eq.s64 	%p9, %rd23, 1;
	setp.eq.s64 	%p10, %rd22, 1;
	add.s32 	%r8, %r7, 64;
	div.s32 	%r53, %r8, %r9;
	mul.lo.s32 	%r54, %r53, %r9;
	sub.s32 	%r55, %r8, %r54;
	div.s32 	%r56, %r55, %r10;
	mul.lo.s32 	%r57, %r56, %r10;
	sub.s32 	%r58, %r55, %r57;
	selp.b32 	%r59, 0, %r53, %p10;
	selp.b32 	%r60, 0, %r56, %p9;
	selp.b32 	%r61, 0, %r58, %p8;
	mul.lo.s32 	%r62, %r12, %r59;
	mad.lo.s32 	%r63, %r13, %r60, %r62;
	mad.lo.s32 	%r64, %r14, %r61, %r63;
	shr.u32 	%r65, %r8, 31;
	add.s32 	%r66, %r8, %r65;
	shr.s32 	%r67, %r66, 1;
	mul.wide.s32 	%rd42, %r67, 8;
	add.s64 	%rd11, %rd1, %rd42;
	ld.global.f32 	%f35, [%rd11];
	shr.u32 	%r68, %r64, 31;
	add.s32 	%r69, %r64, %r68;
	shr.s32 	%r70, %r69, 1;
	mul.wide.s32 	%rd43, %r70, 2;
	add.s64 	%rd44, %rd2, %rd43;
	ld.global.v2.u8 	{%rs11, %rs12}, [%rd44];
	setp.eq.s16 	%p11, %rs11, 0;
	mul.f32 	%f36, %f35, %f31;
	selp.f32 	%f6, %f30, %f36, %p11;
	setp.eq.s16 	%p12, %rs12, 0;
	mov.f32 	%f334, %f30;
	@%p12 bra 	$L__BB338_8;
	ld.global.f32 	%f37, [%rd11+4];
	mul.f32 	%f334, %f37, %f31;
$L__BB338_8:
	setp.eq.s64 	%p13, %rd24, 1;
	setp.eq.s64 	%p14, %rd23, 1;
	setp.eq.s64 	%p15, %rd22, 1;
	add.s32 	%r71, %r8, 64;
	div.s32 	%r72, %r71, %r9;
	mul.lo.s32 	%r73, %r72, %r9;
	sub.s32 	%r74, %r71, %r73;
	div.s32 	%r75, %r74, %r10;
	mul.lo.s32 	%r76, %r75, %r10;
	sub.s32 	%r77, %r74, %r76;
	selp.b32 	%r78, 0, %r72, %p15;
	selp.b32 	%r79, 0, %r75, %p14;
	selp.b32 	%r80, 0, %r77, %p13;
	mul.lo.s32 	%r81, %r12, %r78;
	mad.lo.s32 	%r82, %r13, %r79, %r81;
	mad.lo.s32 	%r83, %r14, %r80, %r82;
	shr.u32 	%r84, %r71, 31;
	add.s32 	%r85, %r71, %r84;
	shr.s32 	%r86, %r85, 1;
	mul.wide.s32 	%rd45, %r86, 8;
	add.s64 	%rd12, %rd1, %rd45;
	ld.global.f32 	%f38, [%rd12];
	shr.u32 	%r87, %r83, 31;
	add.s32 	%r88, %r83, %r87;
	shr.s32 	%r89, %r88, 1;
	mul.wide.s32 	%rd46, %r89, 2;
	add.s64 	%rd47, %rd2, %rd46;
	ld.global.v2.u8 	{%rs13, %rs14}, [%rd47];
	setp.eq.s16 	%p16, %rs13, 0;
	mul.f32 	%f39, %f38, %f31;
	selp.f32 	%f9, %f30, %f39, %p16;
	setp.eq.s16 	%p17, %rs14, 0;
	mov.f32 	%f335, %f30;
	@%p17 bra 	$L__BB338_10;
	ld.global.f32 	%f40, [%rd12+4];
	mul.f32 	%f335, %f40, %f31;
$L__BB338_10:
	setp.eq.s64 	%p18, %rd24, 1;
	setp.eq.s64 	%p19, %rd23, 1;
	setp.eq.s64 	%p20, %rd22, 1;
	add.s32 	%r90, %r8, 128;
	div.s32 	%r91, %r90, %r9;
	mul.lo.s32 	%r92, %r91, %r9;
	sub.s32 	%r93, %r90, %r92;
	div.s32 	%r94, %r93, %r10;
	mul.lo.s32 	%r95, %r94, %r10;
	sub.s32 	%r96, %r93, %r95;
	selp.b32 	%r97, 0, %r91, %p20;
	selp.b32 	%r98, 0, %r94, %p19;
	selp.b32 	%r99, 0, %r96, %p18;
	mul.lo.s32 	%r100, %r12, %r97;
	mad.lo.s32 	%r101, %r13, %r98, %r100;
	mad.lo.s32 	%r102, %r14, %r99, %r101;
	shr.u32 	%r103, %r90, 31;
	add.s32 	%r104, %r90, %r103;
	shr.s32 	%r105, %r104, 1;
	mul.wide.s32 	%rd48, %r105, 8;
	add.s64 	%rd13, %rd1, %rd48;
	ld.global.f32 	%f41, [%rd13];
	shr.u32 	%r106, %r102, 31;
	add.s32 	%r107, %r102, %r106;
	shr.s32 	%r108, %r107, 1;
	mul.wide.s32 	%rd49, %r108, 2;
	add.s64 	%rd50, %rd2, %rd49;
	ld.global.v2.u8 	{%rs15, %rs16}, [%rd50];
	setp.eq.s16 	%p21, %rs15, 0;
	mul.f32 	%f42, %f41, %f31;
	selp.f32 	%f12, %f30, %f42, %p21;
	setp.eq.s16 	%p22, %rs16, 0;
	mov.f32 	%f336, %f30;
	@%p22 bra 	$L__BB338_12;
	ld.global.f32 	%f43, [%rd13+4];
	mul.f32 	%f336, %f43, %f31;
$L__BB338_12:
	add.s32 	%r109, %r8, 192;
	div.s32 	%r110, %r109, %r9;
	mul.lo.s32 	%r111, %r110, %r9;
	sub.s32 	%r112, %r109, %r111;
	div.s32 	%r113, %r112, %r10;
	mul.lo.s32 	%r114, %r113, %r10;
	sub.s32 	%r115, %r112, %r114;
	selp.b32 	%r116, 0, %r110, %p20;
	selp.b32 	%r117, 0, %r113, %p19;
	selp.b32 	%r118, 0, %r115, %p18;
	mul.lo.s32 	%r119, %r12, %r116;
	mad.lo.s32 	%r120, %r13, %r117, %r119;
	mad.lo.s32 	%r121, %r14, %r118, %r120;
	shr.u32 	%r122, %r109, 31;
	add.s32 	%r123, %r109, %r122;
	shr.s32 	%r124, %r123, 1;
	mul.wide.s32 	%rd51, %r124, 8;
	add.s64 	%rd14, %rd1, %rd51;
	ld.global.f32 	%f44, [%rd14];
	shr.u32 	%r125, %r121, 31;
	add.s32 	%r126, %r121, %r125;
	shr.s32 	%r127, %r126, 1;
	mul.wide.s32 	%rd52, %r127, 2;
	add.s64 	%rd53, %rd2, %rd52;
	ld.global.v2.u8 	{%rs17, %rs18}, [%rd53];
	setp.eq.s16 	%p26, %rs17, 0;
	mul.f32 	%f45, %f44, %f31;
	selp.f32 	%f15, %f30, %f45, %p26;
	setp.eq.s16 	%p27, %rs18, 0;
	mov.f32 	%f337, %f30;
	@%p27 bra 	$L__BB338_14;
	ld.global.f32 	%f46, [%rd14+4];
	mul.f32 	%f337, %f46, %f31;
$L__BB338_14:
	add.s32 	%r128, %r8, 256;
	div.s32 	%r129, %r128, %r9;
	mul.lo.s32 	%r130, %r129, %r9;
	sub.s32 	%r131, %r128, %r130;
	div.s32 	%r132, %r131, %r10;
	mul.lo.s32 	%r133, %r132, %r10;
	sub.s32 	%r134, %r131, %r133;
	selp.b32 	%r135, 0, %r129, %p20;
	selp.b32 	%r136, 0, %r132, %p19;
	selp.b32 	%r137, 0, %r134, %p18;
	mul.lo.s32 	%r138, %r12, %r135;
	mad.lo.s32 	%r139, %r13, %r136, %r138;
	mad.lo.s32 	%r140, %r14, %r137, %r139;
	shr.u32 	%r141, %r128, 31;
	add.s32 	%r142, %r128, %r141;
	shr.s32 	%r143, %r142, 1;
	mul.wide.s32 	%rd54, %r143, 8;
	add.s64 	%rd15, %rd1, %rd54;
	ld.global.f32 	%f47, [%rd15];
	shr.u32 	%r144, %r140, 31;
	add.s32 	%r145, %r140, %r144;
	shr.s32 	%r146, %r145, 1;
	mul.wide.s32 	%rd55, %r146, 2;
	add.s64 	%rd56, %rd2, %rd55;
	ld.global.v2.u8 	{%rs19, %rs20}, [%rd56];
	setp.eq.s16 	%p31, %rs19, 0;
	mul.f32 	%f48, %f47, %f31;
	selp.f32 	%f18, %f30, %f48, %p31;
	setp.eq.s16 	%p32, %rs20, 0;
	mov.f32 	%f338, %f30;
	@%p32 bra 	$L__BB338_16;
	ld.global.f32 	%f49, [%rd15+4];
	mul.f32 	%f338, %f49, %f31;
$L__BB338_16:
	add.s32 	%r147, %r8, 320;
	div.s32 	%r148, %r147, %r9;
	mul.lo.s32 	%r149, %r148, %r9;
	sub.s32 	%r150, %r147, %r149;
	div.s32 	%r151, %r150, %r10;
	mul.lo.s32 	%r152, %r151, %r10;
	sub.s32 	%r153, %r150, %r152;
	selp.b32 	%r154, 0, %r148, %p20;
	selp.b32 	%r155, 0, %r151, %p19;
	selp.b32 	%r156, 0, %r153, %p18;
	mul.lo.s32 	%r157, %r12, %r154;
	mad.lo.s32 	%r158, %r13, %r155, %r157;
	mad.lo.s32 	%r159, %r14, %r156, %r158;
	shr.u32 	%r160, %r147, 31;
	add.s32 	%r161, %r147, %r160;
	shr.s32 	%r162, %r161, 1;
	mul.wide.s32 	%rd57, %r162, 8;
	add.s64 	%rd16, %rd1, %rd57;
	ld.global.f32 	%f50, [%rd16];
	shr.u32 	%r163, %r159, 31;
	add.s32 	%r164, %r159, %r163;
	shr.s32 	%r165, %r164, 1;
	mul.wide.s32 	%rd58, %r165, 2;
	add.s64 	%rd59, %rd2, %rd58;
	ld.global.v2.u8 	{%rs21, %rs22}, [%rd59];
	setp.eq.s16 	%p36, %rs21, 0;
	mul.f32 	%f51, %f50, %f31;
	selp.f32 	%f21, %f30, %f51, %p36;
	setp.eq.s16 	%p37, %rs22, 0;
	mov.f32 	%f339, %f30;
	@%p37 bra 	$L__BB338_18;
	ld.global.f32 	%f52, [%rd16+4];
	mul.f32 	%f339, %f52, %f31;
$L__BB338_18:
	add.s32 	%r166, %r8, 384;
	div.s32 	%r167, %r166, %r9;
	mul.lo.s32 	%r168, %r167, %r9;
	sub.s32 	%r169, %r166, %r168;
	div.s32 	%r170, %r169, %r10;
	mul.lo.s32 	%r171, %r170, %r10;
	sub.s32 	%r172, %r169, %r171;
	selp.b32 	%r173, 0, %r167, %p20;
	selp.b32 	%r174, 0, %r170, %p19;
	selp.b32 	%r175, 0, %r172, %p18;
	mul.lo.s32 	%r176, %r12, %r173;
	mad.lo.s32 	%r177, %r13, %r174, %r176;
	mad.lo.s32 	%r178, %r14, %r175, %r177;
	shr.u32 	%r179, %r166, 31;
	add.s32 	%r180, %r166, %r179;
	shr.s32 	%r181, %r180, 1;
	mul.wide.s32 	%rd60, %r181, 8;
	add.s64 	%rd17, %rd1, %rd60;
	ld.global.f32 	%f53, [%rd17];
	shr.u32 	%r182, %r178, 31;
	add.s32 	%r183, %r178, %r182;
	shr.s32 	%r184, %r183, 1;
	mul.wide.s32 	%rd61, %r184, 2;
	add.s64 	%rd62, %rd2, %rd61;
	ld.global.v2.u8 	{%rs23, %rs24}, [%rd62];
	setp.eq.s16 	%p41, %rs23, 0;
	mul.f32 	%f54, %f53, %f31;
	selp.f32 	%f24, %f30, %f54, %p41;
	setp.eq.s16 	%p42, %rs24, 0;
	mov.f32 	%f340, %f30;
	@%p42 bra 	$L__BB338_20;
	ld.global.f32 	%f55, [%rd17+4];
	mul.f32 	%f340, %f55, %f31;
$L__BB338_20:
	add.s32 	%r185, %r8, 448;
	div.s32 	%r186, %r185, %r9;
	mul.lo.s32 	%r187, %r186, %r9;
	sub.s32 	%r188, %r185, %r187;
	div.s32 	%r189, %r188, %r10;
	mul.lo.s32 	%r190, %r189, %r10;
	sub.s32 	%r191, %r188, %r190;
	selp.b32 	%r192, 0, %r186, %p20;
	selp.b32 	%r193, 0, %r189, %p19;
	selp.b32 	%r194, 0, %r191, %p18;
	mul.lo.s32 	%r195, %r12, %r192;
	mad.lo.s32 	%r196, %r13, %r193, %r195;
	mad.lo.s32 	%r197, %r14, %r194, %r196;
	shr.u32 	%r198, %r185, 31;
	add.s32 	%r199, %r185, %r198;
	shr.s32 	%r200, %r199, 1;
	mul.wide.s32 	%rd63, %r200, 8;
	add.s64 	%rd18, %rd1, %rd63;
	ld.global.f32 	%f56, [%rd18];
	shr.u32 	%r201, %r197, 31;
	add.s32 	%r202, %r197, %r201;
	shr.s32 	%r203, %r202, 1;
	mul.wide.s32 	%rd64, %r203, 2;
	add.s64 	%rd65, %rd2, %rd64;
	ld.global.v2.u8 	{%rs25, %rs26}, [%rd65];
	setp.eq.s16 	%p46, %rs25, 0;
	mul.f32 	%f57, %f56, %f31;
	selp.f32 	%f27, %f30, %f57, %p46;
	setp.eq.s16 	%p47, %rs26, 0;
	mov.f32 	%f341, %f30;
	@%p47 bra 	$L__BB338_22;
	ld.global.f32 	%f58, [%rd18+4];
	mul.f32 	%f341, %f58, %f31;
$L__BB338_22:
	ld.param.u64 	%rd122, [_Z15SoftmaxWarpImplI22BroadcastScaleMaskLoadIffbLm3EiE11DirectStoreIffEfLi2ELi18ELi32ELi1ELb0EL9Algorithm0EEvT_T0_ll_param_2];
	max.f32 	%f59, %f3, 0fFF800000;
	max.f32 	%f60, %f59, %f333;
	max.f32 	%f61, %f60, %f6;
	max.f32 	%f62, %f61, %f334;
	max.f32 	%f63, %f62, %f9;
	max.f32 	%f64, %f63, %f335;
	max.f32 	%f65, %f64, %f12;
	max.f32 	%f66, %f65, %f336;
	max.f32 	%f67, %f66, %f15;
	max.f32 	%f68, %f67, %f337;
	max.f32 	%f69, %f68, %f18;
	max.f32 	%f70, %f69, %f338;
	max.f32 	%f71, %f70, %f21;
	max.f32 	%f72, %f71, %f339;
	max.f32 	%f73, %f72, %f24;
	max.f32 	%f74, %f73, %f340;
	max.f32 	%f75, %f74, %f27;
	max.f32 	%f76, %f75, %f341;
	mov.b32 	%r204, %f76;
	shfl.sync.bfly.b32	%r205|%p48, %r204, 16, 31, -1;
	mov.b32 	%f77, %r205;
	max.f32 	%f78, %f76, %f77;
	mov.b32 	%r206, %f78;
	shfl.sync.bfly.b32	%r207|%p49, %r206, 8, 31, -1;
	mov.b32 	%f79, %r207;
	max.f32 	%f80, %f78, %f79;
	mov.b32 	%r208, %f80;
	shfl.sync.bfly.b32	%r209|%p50, %r208, 4, 31, -1;
	mov.b32 	%f81, %r209;
	max.f32 	%f82, %f80, %f81;
	mov.b32 	%r210, %f82;
	shfl.sync.bfly.b32	%r211|%p51, %r210, 2, 31, -1;
	mov.b32 	%f83, %r211;
	max.f32 	%f84, %f82, %f83;
	mov.b32 	%r212, %f84;
	shfl.sync.bfly.b32	%r213|%p52, %r212, 1, 31, -1;
	mov.b32 	%f85, %r213;
	max.f32 	%f86, %f84, %f85;
	sub.f32 	%f87, %f3, %f86;
	fma.rn.f32 	%f88, %f87, 0f3BBB989D, 0f3F000000;
	cvt.sat.f32.f32 	%f89, %f88;
	mov.f32 	%f90, 0f4B400001;
	mov.f32 	%f91, 0f437C0000;
	fma.rm.f32 	%f92, %f89, %f91, %f90;
	add.f32 	%f93, %f92, 0fCB40007F;
	neg.f32 	%f94, %f93;
	fma.rn.f32 	%f95, %f87, 0f3FB8AA3B, %f94;
	fma.rn.f32 	%f96, %f87, 0f32A57060, %f95;
	mov.b32 	%r214, %f92;
	shl.b32 	%r215, %r214, 23;
	mov.b32 	%f97, %r215;
	ex2.approx.ftz.f32 	%f98, %f96;
	mul.f32 	%f99, %f98, %f97;
	add.f32 	%f100, %f99, 0f00000000;
	sub.f32 	%f101, %f333, %f86;
	fma.rn.f32 	%f102, %f101, 0f3BBB989D, 0f3F000000;
	cvt.sat.f32.f32 	%f103, %f102;
	fma.rm.f32 	%f104, %f103, %f91, %f90;
	add.f32 	%f105, %f104, 0fCB40007F;
	neg.f32 	%f106, %f105;
	fma.rn.f32 	%f107, %f101, 0f3FB8AA3B, %f106;
	fma.rn.f32 	%f108, %f101, 0f32A57060, %f107;
	mov.b32 	%r216, %f104;
	shl.b32 	%r217, %r216, 23;
	mov.b32 	%f109, %r217;
	ex2.approx.ftz.f32 	%f110, %f108;
	mul.f32 	%f111, %f110, %f109;
	add.f32 	%f112, %f100, %f111;
	sub.f32 	%f113, %f6, %f86;
	fma.rn.f32 	%f114, %f113, 0f3BBB989D, 0f3F000000;
	cvt.sat.f32.f32 	%f115, %f114;
	fma.rm.f32 	%f116, %f115, %f91, %f90;
	add.f32 	%f117, %f116, 0fCB40007F;
	neg.f32 	%f118, %f117;
	fma.rn.f32 	%f119, %f113, 0f3FB8AA3B, %f118;
	fma.rn.f32 	%f120, %f113, 0f32A57060, %f119;
	mov.b32 	%r218, %f116;
	shl.b32 	%r219, %r218, 23;
	mov.b32 	%f121, %r219;
	ex2.approx.ftz.f32 	%f122, %f120;
	mul.f32 	%f123, %f122, %f121;
	add.f32 	%f124, %f112, %f123;
	sub.f32 	%f125, %f334, %f86;
	fma.rn.f32 	%f126, %f125, 0f3BBB989D, 0f3F000000;
	cvt.sat.f32.f32 	%f127, %f126;
	fma.rm.f32 	%f128, %f127, %f91, %f90;
	add.f32 	%f129, %f128, 0fCB40007F;
	neg.f32 	%f130, %f129;
	fma.rn.f32 	%f131, %f125, 0f3FB8AA3B, %f130;
	fma.rn.f32 	%f132, %f125, 0f32A57060, %f131;
	mov.b32 	%r220, %f128;
	shl.b32 	%r221, %r220, 23;
	mov.b32 	%f133, %r221;
	ex2.approx.ftz.f32 	%f134, %f132;
	mul.f32 	%f135, %f134, %f133;
	add.f32 	%f136, %f124, %f135;
	sub.f32 	%f137, %f9, %f86;
	fma.rn.f32 	%f138, %f137, 0f3BBB989D, 0f3F000000;
	cvt.sat.f32.f32 	%f139, %f138;
	fma.rm.f32 	%f140, %f139, %f91, %f90;
	add.f32 	%f141, %f140, 0fCB40007F;
	neg.f32 	%f142, %f141;
	fma.rn.f32 	%f143, %f137, 0f3FB8AA3B, %f142;
	fma.rn.f32 	%f144, %f137, 0f32A57060, %f143;
	mov.b32 	%r222, %f140;
	shl.b32 	%r223, %r222, 23;
	mov.b32 	%f145, %r223;
	ex2.approx.ftz.f32 	%f146, %f144;
	mul.f32 	%f147, %f146, %f145;
	add.f32 	%f148, %f136, %f147;
	sub.f32 	%f149, %f335, %f86;
	fma.rn.f32 	%f150, %f149, 0f3BBB989D, 0f3F000000;
	cvt.sat.f32.f32 	%f151, %f150;
	fma.rm.f32 	%f152, %f151, %f91, %f90;
	add.f32 	%f153, %f152, 0fCB40007F;
	neg.f32 	%f154, %f153;
	fma.rn.f32 	%f155, %f149, 0f3FB8AA3B, %f154;
	fma.rn.f32 	%f156, %f149, 0f32A57060, %f155;
	mov.b32 	%r224, %f152;
	shl.b32 	%r225, %r224, 23;
	mov.b32 	%f157, %r225;
	ex2.approx.ftz.f32 	%f158, %f156;
	mul.f32 	%f159, %f158, %f157;
	add.f32 	%f160, %f148, %f159;
	sub.f32 	%f161, %f12, %f86;
	fma.rn.f32 	%f162, %f161, 0f3BBB989D, 0f3F000000;
	cvt.sat.f32.f32 	%f163, %f162;
	fma.rm.f32 	%f164, %f163, %f91, %f90;
	add.f32 	%f165, %f164, 0fCB40007F;
	neg.f32 	%f166, %f165;
	fma.rn.f32 	%f167, %f161, 0f3FB8AA3B, %f166;
	fma.rn.f32 	%f168, %f161, 0f32A57060, %f167;
	mov.b32 	%r226, %f164;
	shl.b32 	%r227, %r226, 23;
	mov.b32 	%f169, %r227;
	ex2.approx.ftz.f32 	%f170, %f168;
	mul.f32 	%f171, %f170, %f169;
	add.f32 	%f172, %f160, %f171;
	sub.f32 	%f173, %f336, %f86;
	fma.rn.f32 	%f174, %f173, 0f3BBB989D, 0f3F000000;
	cvt.sat.f32.f32 	%f175, %f174;
	fma.rm.f32 	%f176, %f175, %f91, %f90;
	add.f32 	%f177, %f176, 0fCB40007F;
	neg.f32 	%f178, %f177;
	fma.rn.f32 	%f179, %f173, 0f3FB8AA3B, %f178;
	fma.rn.f32 	%f180, %f173, 0f32A57060, %f179;
	mov.b32 	%r228, %f176;
	shl.b32 	%r229, %r228, 23;
	mov.b32 	%f181, %r229;
	ex2.approx.ftz.f32 	%f182, %f180;
	mul.f32 	%f183, %f182, %f181;
	add.f32 	%f184, %f172, %f183;
	sub.f32 	%f185, %f15, %f86;
	fma.rn.f32 	%f186, %f185, 0f3BBB989D, 0f3F000000;
	cvt.sat.f32.f32 	%f187, %f186;
	fma.rm.f32 	%f188, %f187, %f91, %f90;
	add.f32 	%f189, %f188, 0fCB40007F;
	neg.f32 	%f190, %f189;
	fma.rn.f32 	%f191, %f185, 0f3FB8AA3B, %f190;
	fma.rn.f32 	%f192, %f185, 0f32A57060, %f191;
	mov.b32 	%r230, %f188;
	shl.b32 	%r231, %r230, 23;
	mov.b32 	%f193, %r231;
	ex2.approx.ftz.f32 	%f194, %f192;
	mul.f32 	%f195, %f194, %f193;
	add.f32 	%f196, %f184, %f195;
	sub.f32 	%f197, %f337, %f86;
	fma.rn.f32 	%f198, %f197, 0f3BBB989D, 0f3F000000;
	cvt.sat.f32.f32 	%f199, %f198;
	fma.rm.f32 	%f200, %f199, %f91, %f90;
	add.f32 	%f201, %f200, 0fCB40007F;
	neg.f32 	%f202, %f201;
	fma.rn.f32 	%f203, %f197, 0f3FB8AA3B, %f202;
	fma.rn.f32 	%f204, %f197, 0f32A57060, %f203;
	mov.b32 	%r232, %f200;
	shl.b32 	%r233, %r232, 23;
	mov.b32 	%f205, %r233;
	ex2.approx.ftz.f32 	%f206, %f204;
	mul.f32 	%f207, %f206, %f205;
	add.f32 	%f208, %f196, %f207;
	sub.f32 	%f209, %f18, %f86;
	fma.rn.f32 	%f210, %f209, 0f3BBB989D, 0f3F000000;
	cvt.sat.f32.f32 	%f211, %f210;
	fma.rm.f32 	%f212, %f211, %f91, %f90;
	add.f32 	%f213, %f212, 0fCB40007F;
	neg.f32 	%f214, %f213;
	fma.rn.f32 	%f215, %f209, 0f3FB8AA3B, %f214;
	fma.rn.f32 	%f216, %f209, 0f32A57060, %f215;
	mov.b32 	%r234, %f212;
	shl.b32 	%r235, %r234, 23;
	mov.b32 	%f217, %r235;
	ex2.approx.ftz.f32 	%f218, %f216;
	mul.f32 	%f219, %f218, %f217;
	add.f32 	%f220, %f208, %f219;
	sub.f32 	%f221, %f338, %f86;
	fma.rn.f32 	%f222, %f221, 0f3BBB989D, 0f3F000000;
	cvt.sat.f32.f32 	%f223, %f222;
	fma.rm.f32 	%f224, %f223, %f91, %f90;
	add.f32 	%f225, %f224, 0fCB40007F;
	neg.f32 	%f226, %f225;
	fma.rn.f32 	%f227, %f221, 0f3FB8AA3B, %f226;
	fma.rn.f32 	%f228, %f221, 0f32A57060, %f227;
	mov.b32 	%r236, %f224;
	shl.b32 	%r237, %r236, 23;
	mov.b32 	%f229, %r237;
	ex2.approx.ftz.f32 	%f230, %f228;
	mul.f32 	%f231, %f230, %f229;
	add.f32 	%f232, %f220, %f231;
	sub.f32 	%f233, %f21, %f86;
	fma.rn.f32 	%f234, %f233, 0f3BBB989D, 0f3F000000;
	cvt.sat.f32.f32 	%f235, %f234;
	fma.rm.f32 	%f236, %f235, %f91, %f90;
	add.f32 	%f237, %f236, 0fCB40007F;
	neg.f32 	%f238, %f237;
	fma.rn.f32 	%f239, %f233, 0f3FB8AA3B, %f238;
	fma.rn.f32 	%f240, %f233, 0f32A57060, %f239;
	mov.b32 	%r238, %f236;
	shl.b32 	%r239, %r238, 23;
	mov.b32 	%f241, %r239;
	ex2.approx.ftz.f32 	%f242, %f240;
	mul.f32 	%f243, %f242, %f241;
	add.f32 	%f244, %f232, %f243;
	sub.f32 	%f245, %f339, %f86;
	fma.rn.f32 	%f246, %f245, 0f3BBB989D, 0f3F000000;
	cvt.sat.f32.f32 	%f247, %f246;
	fma.rm.f32 	%f248, %f247, %f91, %f90;
	add.f32 	%f249, %f248, 0fCB40007F;
	neg.f32 	%f250, %f249;
	fma.rn.f32 	%f251, %f245, 0f3FB8AA3B, %f250;
	fma.rn.f32 	%f252, %f245, 0f32A57060, %f251;
	mov.b32 	%r240, %f248;
	shl.b32 	%r241, %r240, 23;
	mov.b32 	%f253, %r241;
	ex2.approx.ftz.f32 	%f254, %f252;
	mul.f32 	%f255, %f254, %f253;
	add.f32 	%f256, %f244, %f255;
	sub.f32 	%f257, %f24, %f86;
	fma.rn.f32 	%f258, %f257, 0f3BBB989D, 0f3F000000;
	cvt.sat.f32.f32 	%f259, %f258;
	fma.rm.f32 	%f260, %f259, %f91, %f90;
	add.f32 	%f261, %f260, 0fCB40007F;
	neg.f32 	%f262, %f261;
	fma.rn.f32 	%f263, %f257, 0f3FB8AA3B, %f262;
	fma.rn.f32 	%f264, %f257, 0f32A57060, %f263;
	mov.b32 	%r242, %f260;
	shl.b32 	%r243, %r242, 23;
	mov.b32 	%f265, %r243;
	ex2.approx.ftz.f32 	%f266, %f264;
	mul.f32 	%f267, %f266, %f265;
	add.f32 	%f268, %f256, %f267;
	sub.f32 	%f269, %f340, %f86;
	fma.rn.f32 	%f270, %f269, 0f3BBB989D, 0f3F000000;
	cvt.sat.f32.f32 	%f271, %f270;
	fma.rm.f32 	%f272, %f271, %f91, %f90;
	add.f32 	%f273, %f272, 0fCB40007F;
	neg.f32 	%f274, %f273;
	fma.rn.f32 	%f275, %f269, 0f3FB8AA3B, %f274;
	fma.rn.f32 	%f276, %f269, 0f32A57060, %f275;
	mov.b32 	%r244, %f272;
	shl.b32 	%r245, %r244, 23;
	mov.b32 	%f277, %r245;
	ex2.approx.ftz.f32 	%f278, %f276;
	mul.f32 	%f279, %f278, %f277;
	add.f32 	%f280, %f268, %f279;
	sub.f32 	%f281, %f27, %f86;
	fma.rn.f32 	%f282, %f281, 0f3BBB989D, 0f3F000000;
	cvt.sat.f32.f32 	%f283, %f282;
	fma.rm.f32 	%f284, %f283, %f91, %f90;
	add.f32 	%f285, %f284, 0fCB40007F;
	neg.f32 	%f286, %f285;
	fma.rn.f32 	%f287, %f281, 0f3FB8AA3B, %f286;
	fma.rn.f32 	%f288, %f281, 0f32A57060, %f287;
	mov.b32 	%r246, %f284;
	shl.b32 	%r247, %r246, 23;
	mov.b32 	%f289, %r247;
	ex2.approx.ftz.f32 	%f290, %f288;
	mul.f32 	%f291, %f290, %f289;
	add.f32 	%f292, %f280, %f291;
	sub.f32 	%f293, %f341, %f86;
	fma.rn.f32 	%f294, %f293, 0f3BBB989D, 0f3F000000;
	cvt.sat.f32.f32 	%f295, %f294;
	fma.rm.f32 	%f296, %f295, %f91, %f90;
	add.f32 	%f297, %f296, 0fCB40007F;
	neg.f32 	%f298, %f297;
	fma.rn.f32 	%f299, %f293, 0f3FB8AA3B, %f298;
	fma.rn.f32 	%f300, %f293, 0f32A57060, %f299;
	mov.b32 	%r248, %f296;
	shl.b32 	%r249, %r248, 23;
	mov.b32 	%f301, %r249;
	ex2.approx.ftz.f32 	%f302, %f300;
	mul.f32 	%f303, %f302, %f301;
	add.f32 	%f304, %f292, %f303;
	mov.b32 	%r250, %f304;
	shfl.sync.bfly.b32	%r251|%p53, %r250, 16, 31, -1;
	mov.b32 	%f305, %r251;
	add.f32 	%f306, %f304, %f305;
	mov.b32 	%r252, %f306;
	shfl.sync.bfly.b32	%r253|%p54, %r252, 8, 31, -1;
	mov.b32 	%f307, %r253;
	add.f32 	%f308, %f306, %f307;
	mov.b32 	%r254, %f308;
	shfl.sync.bfly.b32	%r255|%p55, %r254, 4, 31, -1;
	mov.b32 	%f309, %r255;
	add.f32 	%f310, %f308, %f309;
	mov.b32 	%r256, %f310;
	shfl.sync.bfly.b32	%r257|%p56, %r256, 2, 31, -1;
	mov.b32 	%f311, %r257;
	add.f32 	%f312, %f310, %f311;
	mov.b32 	%r258, %f312;
	shfl.sync.bfly.b32	%r259|%p57, %r258, 1, 31, -1;
	mov.b32 	%f313, %r259;
	add.f32 	%f314, %f312, %f313;
	div.rn.f32 	%f315, %f99, %f314;
	div.rn.f32 	%f316, %f111, %f314;
	div.rn.f32 	%f317, %f123, %f314;
	div.rn.f32 	%f318, %f135, %f314;
	div.rn.f32 	%f319, %f147, %f314;
	div.rn.f32 	%f320, %f159, %f314;
	div.rn.f32 	%f321, %f171, %f314;
	div.rn.f32 	%f322, %f183, %f314;
	div.rn.f32 	%f323, %f195, %f314;
	div.rn.f32 	%f324, %f207, %f314;
	div.rn.f32 	%f325, %f219, %f314;
	div.rn.f32 	%f326, %f231, %f314;
	div.rn.f32 	%f327, %f243, %f314;
	div.rn.f32 	%f328, %f255, %f314;
	div.rn.f32 	%f329, %f267, %f314;
	div.rn.f32 	%f330, %f279, %f314;
	div.rn.f32 	%f331, %f291, %f314;
	div.rn.f32 	%f332, %f303, %f314;
	mad.lo.s64 	%rd66, %rd123, %rd30, %rd7;
	shr.u64 	%rd67, %rd66, 63;
	add.s64 	%rd68, %rd66, %rd67;
	cvta.to.global.u64 	%rd69, %rd29;
	shl.b64 	%rd70, %rd68, 2;
	and.b64  	%rd71, %rd70, -8;
	add.s64 	%rd72, %rd69, %rd71;
	st.global.v2.f32 	[%rd72], {%f315, %f316};
	add.s64 	%rd73, %rd66, 64;
	shr.u64 	%rd74, %rd73, 63;
	add.s64 	%rd75, %rd73, %rd74;
	shl.b64 	%rd76, %rd75, 2;
	and.b64  	%rd77, %rd76, -8;
	add.s64 	%rd78, %rd69, %rd77;
	st.global.v2.f32 	[%rd78], {%f317, %f318};
	add.s64 	%rd79, %rd66, 128;
	shr.u64 	%rd80, %rd79, 63;
	add.s64 	%rd81, %rd79, %rd80;
	shl.b64 	%rd82, %rd81, 2;
	and.b64  	%rd83, %rd82, -8;
	add.s64 	%rd84, %rd69, %rd83;
	st.global.v2.f32 	[%rd84], {%f319, %f320};
	add.s64 	%rd85, %rd66, 192;
	shr.u64 	%rd86, %rd85, 63;
	add.s64 	%rd87, %rd85, %rd86;
	shl.b64 	%rd88, %rd87, 2;
	and.b64  	%rd89, %rd88, -8;
	add.s64 	%rd90, %rd69, %rd89;
	st.global.v2.f32 	[%rd90], {%f321, %f322};
	add.s64 	%rd91, %rd66, 256;
	shr.u64 	%rd92, %rd91, 63;
	add.s64 	%rd93, %rd91, %rd92;
	shl.b64 	%rd94, %rd93, 2;
	and.b64  	%rd95, %rd94, -8;
	add.s64 	%rd96, %rd69, %rd95;
	st.global.v2.f32 	[%rd96], {%f323, %f324};
	add.s64 	%rd97, %rd66, 320;
	shr.u64 	%rd98, %rd97, 63;
	add.s64 	%rd99, %rd97, %rd98;
	shl.b64 	%rd100, %rd99, 2;
	and.b64  	%rd101, %rd100, -8;
	add.s64 	%rd102, %rd69, %rd101;
	st.global.v2.f32 	[%rd102], {%f325, %f326};
	add.s64 	%rd103, %rd66, 384;
	shr.u64 	%rd104, %rd103, 63;
	add.s64 	%rd105, %rd103, %rd104;
	shl.b64 	%rd106, %rd105, 2;
	and.b64  	%rd107, %rd106, -8;
	add.s64 	%rd108, %rd69, %rd107;
	st.global.v2.f32 	[%rd108], {%f327, %f328};
	add.s64 	%rd109, %rd66, 448;
	shr.u64 	%rd110, %rd109, 63;
	add.s64 	%rd111, %rd109, %rd110;
	shl.b64 	%rd112, %rd111, 2;
	and.b64  	%rd113, %rd112, -8;
	add.s64 	%rd114, %rd69, %rd113;
	st.global.v2.f32 	[%rd114], {%f329, %f330};
	add.s64 	%rd115, %rd66, 512;
	shr.u64 	%rd116, %rd115, 63;
	add.s64 	%rd117, %rd115, %rd116;
	shl.b64 	%rd118, %rd117, 2;
	and.b64  	%rd119, %rd118, -8;
	add.s64 	%rd120, %rd69, %rd119;
	st.global.v2.f32 	[%rd120], {%f331, %f332};
	add.s64 	%rd123, %rd123, %rd8;
	setp.lt.s64 	%p58, %rd123, %rd122;
	@%p58 bra 	$L__BB338_4;
$L__BB338_23:
	ret;

}
	// .globl	_Z15SoftmaxWarpImplI22BroadcastScaleMaskLoadIffbLm3EiE11DirectStoreIffEfLi2ELi18ELi32ELi1ELb1EL9Algorithm0EEvT_T0_ll
.visible .entry _Z15SoftmaxWarpImplI22BroadcastScaleMaskLoadIffbLm3EiE11DirectStoreIffEfLi2ELi18ELi32ELi1ELb1EL9Algorithm0EEvT_T0_ll(
	.param .align 8 .b8 _Z15SoftmaxWarpImplI22BroadcastScaleMaskLoadIffbLm3EiE11DirectStoreIffEfLi2ELi18ELi32ELi1ELb1EL9Algorithm0EEvT_T0_ll_param_0[112],
	.param .align 8 .b8 _Z15SoftmaxWarpImplI22BroadcastScaleMaskLoadIffbLm3EiE11DirectStoreIffEfLi2ELi18ELi32ELi1ELb1EL9Algorithm0EEvT_T0_ll_param_1[16],
	.param .u64 _Z15SoftmaxWarpImplI22BroadcastScaleMaskLoadIffbLm3EiE11DirectStoreIffEfLi2ELi18ELi32ELi1ELb1EL9Algorithm0EEvT_T0_ll_param_2,
	.param .u64 _Z15SoftmaxWarpImplI22BroadcastScaleMaskLoadIffbLm3EiE11DirectStoreIffEfLi2ELi18ELi32ELi1ELb1EL9Algorithm0EEvT_T0_ll_param_3
)
{
	.reg .pred 	%p<77>;
	.reg .b16 	%rs<27>;
	.reg .b32 	%r<278>;
	.reg .b32 	%f<405>;
	.reg .b64 	%rd<133>;

	ld.param.u64 	%rd39, [_Z15SoftmaxWarpImplI22BroadcastScaleMaskLoadIffbLm3EiE11DirectStoreIffEfLi2ELi18ELi32ELi1ELb1EL9Algorithm0EEvT_T0_ll_param_1+8];
	ld.param.v2.f32 	{%f84, %f85}, [_Z15SoftmaxWarpImplI22BroadcastScaleMaskLoadIffbLm3EiE11DirectStoreIffEfLi2ELi18ELi32ELi1ELb1EL9Algorithm0EEvT_T0_ll_param_0+104];
	ld.param.u64 	%rd37, [_Z15SoftmaxWarpImplI22BroadcastScaleMaskLoadIffbLm3EiE11DirectStoreIffEfLi2ELi18ELi32ELi1ELb1EL9Algorithm0EEvT_T0_ll_param_0+96];
	ld.param.u32 	%r12, [_Z15SoftmaxWarpImplI22BroadcastScaleMaskLoadIffbLm3EiE11DirectStoreIffEfLi2ELi18ELi32ELi1ELb1EL9Algorithm0EEvT_T0_ll_param_0+80];
	ld.param.v2.u32 	{%r10, %r11}, [_Z15SoftmaxWarpImplI22BroadcastScaleMaskLoadIffbLm3EiE11DirectStoreIffEfLi2ELi18ELi32ELi1ELb1EL9Algorithm0EEvT_T0_ll_param_0+72];
	ld.param.v2.u32 	{%r7, %r8}, [_Z15SoftmaxWarpImplI22BroadcastScaleMaskLoadIffbLm3EiE11DirectStoreIffEfLi2ELi18ELi32ELi1ELb1EL9Algorithm0EEvT_T0_ll_param_0+48];
	ld.param.u64 	%rd33, [_Z15SoftmaxWarpImplI22BroadcastScaleMaskLoadIffbLm3EiE11DirectStoreIffEfLi2ELi18ELi32ELi1ELb1EL9Algorithm0EEvT_T0_ll_param_0+32];
	ld.param.u64 	%rd32, [_Z15SoftmaxWarpImplI22BroadcastScaleMaskLoadIffbLm3EiE11DirectStoreIffEfLi2ELi18ELi32ELi1ELb1EL9Algorithm0EEvT_T0_ll_param_0+24];
	ld.param.u64 	%rd31, [_Z15SoftmaxWarpImplI22BroadcastScaleMaskLoadIffbLm3EiE11DirectStoreIffEfLi2ELi18ELi32ELi1ELb1EL9Algorithm0EEvT_T0_ll_param_0+16];
	ld.param.u64 	%rd38, [_Z15SoftmaxWarpImplI22BroadcastScaleMaskLoadIffbLm3EiE11DirectStoreIffEfLi2ELi18ELi32ELi1ELb1EL9Algorithm0EEvT_T0_ll_param_1];
	ld.param.u64 	%rd30, [_Z15SoftmaxWarpImplI22BroadcastScaleMaskLoadIffbLm3EiE11DirectStoreIffEfLi2ELi18ELi32ELi1ELb1EL9Algorithm0EEvT_T0_ll_param_0+8];
	ld.param.u64 	%rd29, [_Z15SoftmaxWarpImplI22BroadcastScaleMaskLoadIffbLm3EiE11DirectStoreIffEfLi2ELi18ELi32ELi1ELb1EL9Algorithm0EEvT_T0_ll_param_0];
	ld.param.u64 	%rd41, [_Z15SoftmaxWarpImplI22BroadcastScaleMaskLoadIffbLm3EiE11DirectStoreIffEfLi2ELi18ELi32ELi1ELb1EL9Algorithm0EEvT_T0_ll_param_3];
	cvta.to.global.u64 	%rd1, %rd29;
	cvta.to.global.u64 	%rd2, %rd30;
	cvta.to.global.u64 	%rd5, %rd38;
	setp.lt.s64 	%p1, %rd41, 577;
	@%p1 bra 	$L__BB339_2;
	mov.u64 	%rd42, $str;
	cvta.global.u64 	%rd43, %rd42;
	mov.u64 	%rd44, $str$1;
	cvta.global.u64 	%rd45, %rd44;
	mov.u64 	%rd46, __unnamed_330;
	cvta.global.u64 	%rd47, %rd46;
	{ // callseq 329, 0
	.param .b64 param0;
	st.param.b64 	[param0], %rd43;
	.param .b64 param1;
	st.param.b64 	[param1], %rd45;
	.param .b32 param2;
	st.param.b32 	[param2], 254;
	.param .b64 param3;
	st.param.b64 	[param3], %rd47;
	.param .b64 param4;
	st.param.b64 	[param4], 1;
	call.uni 
	__assertfail, 
	(
	param0, 
	param1, 
	param2, 
	param3, 
	param4
	);
	} // callseq 329
$L__BB339_2:
	ld.param.u64 	%rd130, [_Z15SoftmaxWarpImplI22BroadcastScaleMaskLoadIffbLm3EiE11DirectStoreIffEfLi2ELi18ELi32ELi1ELb1EL9Algorithm0EEvT_T0_ll_param_2];
	mov.u32 	%r23, %ctaid.x;
	mov.u32 	%r24, %ntid.y;
	mov.u32 	%r25, %tid.y;
	mad.lo.s32 	%r26, %r23, %r24, %r25;
	cvt.s64.s32 	%rd132, %r26;
	setp.le.s64 	%p2, %rd130, %rd132;
	@%p2 bra 	$L__BB339_59;
	mov.u32 	%r27, %tid.x;
	shl.b32 	%r28, %r27, 1;
	cvt.u64.u32 	%rd7, %r28;
	add.s32 	%r29, %r28, 64;
	cvt.u64.u32 	%rd8, %r29;
	add.s32 	%r30, %r28, 128;
	cvt.u64.u32 	%rd9, %r30;
	add.s32 	%r31, %r28, 192;
	cvt.u64.u32 	%rd10, %r31;
	add.s32 	%r32, %r28, 256;
	cvt.u64.u32 	%rd11, %r32;
	add.s32 	%r33, %r28, 320;
	cvt.u64.u32 	%rd12, %r33;
	add.s32 	%r34, %r28, 384;
	cvt.u64.u32 	%rd13, %r34;
	add.s32 	%r35, %r28, 448;
	cvt.u64.u32 	%rd14, %r35;
	add.s32 	%r36, %r28, 512;
	cvt.u64.u32 	%rd15, %r36;
	cvt.u32.u64 	%r38, %rd37;
	cvt.u32.u64 	%r39, %rd7;
$L__BB339_4:
	setp.le.s64 	%p3, %rd41, %rd7;
	cvt.u32.u64 	%r37, %rd132;
	mul.lo.s32 	%r6, %r38, %r37;
	mov.f32 	%f370, 0fFF800000;
	mov.f32 	%f371, %f370;
	mov.f32 	%f376, %f370;
	@%p3 bra 	$L__BB339_8;
	setp.eq.s64 	%p4, %rd33, 1;
	setp.eq.s64 	%p5, %rd32, 1;
	setp.eq.s64 	%p6, %rd31, 1;
	add.s32 	%r40, %r39, %r6;
	div.s32 	%r41, %r40, %r7;
	mul.lo.s32 	%r42, %r41, %r7;
	sub.s32 	%r43, %r40, %r42;
	div.s32 	%r44, %r43, %r8;
	mul.lo.s32 	%r45, %r44, %r8;
	sub.s32 	%r46, %r43, %r45;
	selp.b32 	%r47, 0, %r41, %p6;
	selp.b32 	%r48, 0, %r44, %p5;
	selp.b32 	%r49, 0, %r46, %p4;
	mul.lo.s32 	%r50, %r10, %r47;
	mad.lo.s32 	%r51, %r11, %r48, %r50;
	mad.lo.s32 	%r52, %r12, %r49, %r51;
	shr.u32 	%r53, %r40, 31;
	add.s32 	%r54, %r40, %r53;
	shr.s32 	%r55, %r54, 1;
	mul.wide.s32 	%rd48, %r55, 8;
	add.s64 	%rd18, %rd1, %rd48;
	ld.global.f32 	%f87, [%rd18];
	shr.u32 	%r56, %r52, 31;
	add.s32 	%r57, %r52, %r56;
	shr.s32 	%r58, %r57, 1;
	mul.wide.s32 	%rd49, %r58, 2;
	add.s64 	%rd50, %rd2, %rd49;
	ld.global.v2.u8 	{%rs9, %rs10}, [%rd50];
	setp.eq.s16 	%p7, %rs9, 0;
	mul.f32 	%f88, %f87, %f85;
	selp.f32 	%f371, %f84, %f88, %p7;
	setp.eq.s16 	%p8, %rs10, 0;
	mov.f32 	%f370, %f84;
	@%p8 bra 	$L__BB339_7;
	ld.global.f32 	%f89, [%rd18+4];
	mul.f32 	%f370, %f89, %f85;
$L__BB339_7:
	max.f32 	%f90, %f371, 0fFF800000;
	max.f32 	%f376, %f90, %f370;
$L__BB339_8:
	setp.le.s64 	%p9, %rd41, %rd8;
	mov.f32 	%f374, 0fFF800000;
	mov.f32 	%f375, %f374;
	@%p9 bra 	$L__BB339_12;
	cvt.u32.u64 	%r59, %rd8;
	setp.eq.s64 	%p10, %rd33, 1;
	setp.eq.s64 	%p11, %rd32, 1;
	setp.eq.s64 	%p12, %rd31, 1;
	add.s32 	%r60, %r59, %r6;
	div.s32 	%r61, %r60, %r7;
	mul.lo.s32 	%r62, %r61, %r7;
	sub.s32 	%r63, %r60, %r62;
	div.s32 	%r64, %r63, %r8;
	mul.lo.s32 	%r65, %r64, %r8;
	sub.s32 	%r66, %r63, %r65;
	selp.b32 	%r67, 0, %r61, %p12;
	selp.b32 	%r68, 0, %r64, %p11;
	selp.b32 	%r69, 0, %r66, %p10;
	mul.lo.s32 	%r70, %r10, %r67;
	mad.lo.s32 	%r71, %r11, %r68, %r70;
	mad.lo.s32 	%r72, %r12, %r69, %r71;
	shr.u32 	%r73, %r60, 31;
	add.s32 	%r74, %r60, %r73;
	shr.s32 	%r75, %r74, 1;
	mul.wide.s32 	%rd51, %r75, 8;
	add.s64 	%rd19, %rd1, %rd51;
	ld.global.f32 	%f92, [%rd19];
	shr.u32 	%r76, %r72, 31;
	add.s32 	%r77, %r72, %r76;
	shr.s32 	%r78, %r77, 1;
	mul.wide.s32 	%rd52, %r78, 2;
	add.s64 	%rd53, %rd2, %rd52;
	ld.global.v2.u8 	{%rs11, %rs12}, [%rd53];
	setp.eq.s16 	%p13, %rs11, 0;
	mul.f32 	%f93, %f92, %f85;
	selp.f32 	%f375, %f84, %f93, %p13;
	setp.eq.s16 	%p14, %rs12, 0;
	mov.f32 	%f374, %f84;
	@%p14 bra 	$L__BB339_11;
	ld.global.f32 	%f94, [%rd19+4];
	mul.f32 	%f374, %f94, %f85;
$L__BB339_11:
	max.f32 	%f95, %f376, %f375;
	max.f32 	%f376, %f95, %f374;
$L__BB339_12:
	setp.le.s64 	%p15, %rd41, %rd9;
	mov.f32 	%f378, 0fFF800000;
	mov.f32 	%f379, %f378;
	@%p15 bra 	$L__BB339_16;
	cvt.u32.u64 	%r79, %rd9;
	setp.eq.s64 	%p16, %rd33, 1;
	setp.eq.s64 	%p17, %rd32, 1;
	setp.eq.s64 	%p18, %rd31, 1;
	add.s32 	%r80, %r79, %r6;
	div.s32 	%r81, %r80, %r7;
	mul.lo.s32 	%r82, %r81, %r7;
	sub.s32 	%r83, %r80, %r82;
	div.s32 	%r84, %r83, %r8;
	mul.lo.s32 	%r85, %r84, %r8;
	sub.s32 	%r86, %r83, %r85;
	selp.b32 	%r87, 0, %r81, %p18;
	selp.b32 	%r88, 0, %r84, %p17;
	selp.b32 	%r89, 0, %r86, %p16;
	mul.lo.s32 	%r90, %r10, %r87;
	mad.lo.s32 	%r91, %r11, %r88, %r90;
	mad.lo.s32 	%r92, %r12, %r89, %r91;
	shr.u32 	%r93, %r80, 31;
	add.s32 	%r94, %r80, %r93;
	shr.s32 	%r95, %r94, 1;
	mul.wide.s32 	%rd54, %r95, 8;
	add.s64 	%rd20, %rd1, %rd54;
	ld.global.f32 	%f97, [%rd20];
	shr.u32 	%r96, %r92, 31;
	add.s32 	%r97, %r92, %r96;
	shr.s32 	%r98, %r97, 1;
	mul.wide.s32 	%rd55, %r98, 2;
	add.s64 	%rd56, %rd2, %rd55;
	ld.global.v2.u8 	{%rs13, %rs14}, [%rd56];
	setp.eq.s16 	%p19, %rs13, 0;
	mul.f32 	%f98, %f97, %f85;
	selp.f32 	%f379, %f84, %f98, %p19;
	setp.eq.s16 	%p20, %rs14, 0;
	mov.f32 	%f378, %f84;
	@%p20 bra 	$L__BB339_15;
	ld.global.f32 	%f99, [%rd20+4];
	mul.f32 	%f378, %f99, %f85;
$L__BB339_15:
	max.f32 	%f100, %f376, %f379;
	max.f32 	%f376, %f100, %f378;
$L__BB339_16:
	setp.le.s64 	%p21, %rd41, %rd10;
	mov.f32 	%f382, 0fFF800000;
	mov.f32 	%f383, %f382;
	@%p21 bra 	$L__BB339_20;
	cvt.u32.u64 	%r99, %rd10;
	setp.eq.s64 	%p22, %rd33, 1;
	setp.eq.s64 	%p23, %rd32, 1;
	setp.eq.s64 	%p24, %rd31, 1;
	add.s32 	%r100, %r99, %r6;
	div.s32 	%r101, %r100, %r7;
	mul.lo.s32 	%r102, %r101, %r7;
	sub.s32 	%r103, %r100, %r102;
	div.s32 	%r104, %r103, %r8;
	mul.lo.s32 	%r105, %r104, %r8;
	sub.s32 	%r106, %r103, %r105;
	selp.b32 	%r107, 0, %r101, %p24;
	selp.b32 	%r108, 0, %r104, %p23;
	selp.b32 	%r109, 0, %r106, %p22;
	mul.lo.s32 	%r110, %r10, %r107;
	mad.lo.s32 	%r111, %r11, %r108, %r110;
	mad.lo.s32 	%r112, %r12, %r109, %r111;
	shr.u32 	%r113, %r100, 31;
	add.s32 	%r114, %r100, %r113;
	shr.s32 	%r115, %r114, 1;
	mul.wide.s32 	%rd57, %r115, 8;
	add.s64 	%rd21, %rd1, %rd57;
	ld.global.f32 	%f102, [%rd21];
	shr.u32 	%r116, %r112, 31;
	add.s32 	%r117, %r112, %r116;
	shr.s32 	%r118, %r117, 1;
	mul.wide.s32 	%rd58, %r118, 2;
	add.s64 	%rd59, %rd2, %rd58;
	ld.global.v2.u8 	{%rs15, %rs16}, [%rd59];
	setp.eq.s16 	%p25, %rs15, 0;
	mul.f32 	%f103, %f102, %f85;
	selp.f32 	%f383, %f84, %f103, %p25;
	setp.eq.s16 	%p26, %rs16, 0;
	mov.f32 	%f382, %f84;
	@%p26 bra 	$L__BB339_19;
	ld.global.f32 	%f104, [%rd21+4];
	mul.f32 	%f382, %f104, %f85;
$L__BB339_19:
	max.f32 	%f105, %f376, %f383;
	max.f32 	%f376, %f105, %f382;
$L__BB339_20:
	setp.le.s64 	%p27, %rd41, %rd11;
	mov.f32 	%f386, 0fFF800000;
	mov.f32 	%f387, %f386;
	@%p27 bra 	$L__BB339_24;
	cvt.u32.u64 	%r119, %rd11;
	setp.eq.s64 	%p28, %rd33, 1;
	setp.eq.s64 	%p29, %rd32, 1;
	setp.eq.s64 	%p30, %rd31, 1;
	add.s32 	%r120, %r119, %r6;
	div.s32 	%r121, %r120, %r7;
	mul.lo.s32 	%r122, %r121, %r7;
	sub.s32 	%r123, %r120, %r122;
	div.s32 	%r124, %r123, %r8;
	mul.lo.s32 	%r125, %r124, %r8;
	sub.s32 	%r126, %r123, %r125;
	selp.b32 	%r127, 0, %r121, %p30;
	selp.b32 	%r128, 0, %r124, %p29;
	selp.b32 	%r129, 0, %r126, %p28;
	mul.lo.s32 	%r130, %r10, %r127;
	mad.lo.s32 	%r131, %r11, %r128, %r130;
	mad.lo.s32 	%r132, %r12, %r129, %r131;
	shr.u32 	%r133, %r120, 31;
	add.s32 	%r134, %r120, %r133;
	shr.s32 	%r135, %r134, 1;
	mul.wide.s32 	%rd60, %r135, 8;
	add.s64 	%rd22, %rd1, %rd60;
	ld.global.f32 	%f107, [%rd22];
	shr.u32 	%r136, %r132, 31;
	add.s32 	%r137, %r132, %r136;
	shr.s32 	%r138, %r137, 1;
	mul.wide.s32 	%rd61, %r138, 2;
	add.s64 	%rd62, %rd2, %rd61;
	ld.global.v2.u8 	{%rs17, %rs18}, [%rd62];
	setp.eq.s16 	%p31, %rs17, 0;
	mul.f32 	%f108, %f107, %f85;
	selp.f32 	%f387, %f84, %f108, %p31;
	setp.eq.s16 	%p32, %rs18, 0;
	mov.f32 	%f386, %f84;
	@%p32 bra 	$L__BB339_23;
	ld.global.f32 	%f109, [%rd22+4];
	mul.f32 	%f386, %f109, %f85;
$L__BB339_23:
	max.f32 	%f110, %f376, %f387;
	max.f32 	%f376, %f110, %f386;
$L__BB339_24:
	setp.le.s64 	%p33, %rd41, %rd12;
	mov.f32 	%f390, 0fFF800000;
	mov.f32 	%f391, %f390;
	@%p33 bra 	$L__BB339_28;
	cvt.u32.u64 	%r139, %rd12;
	setp.eq.s64 	%p34, %rd33, 1;
	setp.eq.s64 	%p35, %rd32, 1;
	setp.eq.s64 	%p36, %rd31, 1;
	add.s32 	%r140, %r139, %r6;
	div.s32 	%r141, %r140, %r7;
	mul.lo.s32 	%r142, %r141, %r7;
	sub.s32 	%r143, %r140, %r142;
	div.s32 	%r144, %r143, %r8;
	mul.lo.s32 	%r145, %r144, %r8;
	sub.s32 	%r146, %r143, %r145;
	selp.b32 	%r147, 0, %r141, %p36;
	selp.b32 	%r148, 0, %r144, %p35;
	selp.b32 	%r149, 0, %r146, %p34;
	mul.lo.s32 	%r150, %r10, %r147;
	mad.lo.s32 	%r151, %r11, %r148, %r150;
	mad.lo.s32 	%r152, %r12, %r149, %r151;
	shr.u32 	%r153, %r140, 31;
	add.s32 	%r154, %r140, %r153;
	shr.s32 	%r155, %r154, 1;
	mul.wide.s32 	%rd63, %r155, 8;
	add.s64 	%rd23, %rd1, %rd63;
	ld.global.f32 	%f112, [%rd23];
	shr.u32 	%r156, %r152, 31;
	add.s32 	%r157, %r152, %r156;
	shr.s32 	%r158, %r157, 1;
	mul.wide.s32 	%rd64, %r158, 2;
	add.s64 	%rd65, %rd2, %rd64;
	ld.global.v2.u8 	{%rs19, %rs20}, [%rd65];
	setp.eq.s16 	%p37, %rs19, 0;
	mul.f32 	%f113, %f112, %f85;
	selp.f32 	%f391, %f84, %f113, %p37;
	setp.eq.s16 	%p38, %rs20, 0;
	mov.f32 	%f390, %f84;
	@%p38 bra 	$L__BB339_27;
	ld.global.f32 	%f114, [%rd23+4];
	mul.f32 	%f390, %f114, %f85;
$L__BB339_27:
	max.f32 	%f115, %f376, %f391;
	max.f32 	%f376, %f115, %f390;
$L__BB339_28:
	setp.le.s64 	%p39, %rd41, %rd13;
	mov.f32 	%f394, 0fFF800000;
	mov.f32 	%f395, %f394;
	@%p39 bra 	$L__BB339_32;
	cvt.u32.u64 	%r159, %rd13;
	setp.eq.s64 	%p40, %rd33, 1;
	setp.eq.s64 	%p41, %rd32, 1;
	setp.eq.s64 	%p42, %rd31, 1;
	add.s32 	%r160, %r159, %r6;
	div.s32 	%r161, %r160, %r7;
	mul.lo.s32 	%r162, %r161, %r7;
	sub.s32 	%r163, %r160, %r162;
	div.s32 	%r164, %r163, %r8;
	mul.lo.s32 	%r165, %r164, %r8;
	sub.s32 	%r166, %r163, %r165;
	selp.b32 	%r167, 0, %r161, %p42;
	selp.b32 	%r168, 0, %r164, %p41;
	selp.b32 	%r169, 0, %r166, %p40;
	mul.lo.s32 	%r170, %r10, %r167;
	mad.lo.s32 	%r171, %r11, %r168, %r170;
	mad.lo.s32 	%r172, %r12, %r169, %r171;
	shr.u32 	%r173, %r160, 31;
	add.s32 	%r174, %r160, %r173;
	shr.s32 	%r175, %r174, 1;
	mul.wide.s32 	%rd66, %r175, 8;
	add.s64 	%rd24, %rd1, %rd66;
	ld.global.f32 	%f117, [%rd24];
	shr.u32 	%r176, %r172, 31;
	add.s32 	%r177, %r172, %r176;
	shr.s32 	%r178, %r177, 1;
	mul.wide.s32 	%rd67, %r178, 2;
	add.s64 	%rd68, %rd2, %rd67;
	ld.global.v2.u8 	{%rs21, %rs22}, [%rd68];
	setp.eq.s16 	%p43, %rs21, 0;
	mul.f32 	%f118, %f117, %f85;
	selp.f32 	%f395, %f84, %f118, %p43;
	setp.eq.s16 	%p44, %rs22, 0;
	mov.f32 	%f394, %f84;
	@%p44 bra 	$L__BB339_31;
	ld.global.f32 	%f119, [%rd24+4];
	mul.f32 	%f394, %f119, %f85;
$L__BB339_31:
	max.f32 	%f120, %f376, %f395;
	max.f32 	%f376, %f120, %f394;
$L__BB339_32:
	setp.le.s64 	%p45, %rd41, %rd14;
	mov.f32 	%f398, 0fFF800000;
	mov.f32 	%f399, %f398;
	@%p45 bra 	$L__BB339_36;
	cvt.u32.u64 	%r179, %rd14;
	setp.eq.s64 	%p46, %rd33, 1;
	setp.eq.s64 	%p47, %rd32, 1;
	setp.eq.s64 	%p48, %rd31, 1;
	add.s32 	%r180, %r179, %r6;
	div.s32 	%r181, %r180, %r7;
	mul.lo.s32 	%r182, %r181, %r7;
	sub.s32 	%r183, %r180, %r182;
	div.s32 	%r184, %r183, %r8;
	mul.lo.s32 	%r185, %r184, %r8;
	sub.s32 	%r186, %r183, %r185;
	selp.b32 	%r187, 0, %r181, %p48;
	selp.b32 	%r188, 0, %r184, %p47;
	selp.b32 	%r189, 0, %r186, %p46;
	mul.lo.s32 	%r190, %r10, %r187;
	mad.lo.s32 	%r191, %r11, %r188, %r190;
	mad.lo.s32 	%r192, %r12, %r189, %r191;
	shr.u32 	%r193, %r180, 31;
	add.s32 	%r194, %r180, %r193;
	shr.s32 	%r195, %r194, 1;
	mul.wide.s32 	%rd69, %r195, 8;
	add.s64 	%rd25, %rd1, %rd69;
	ld.global.f32 	%f122, [%rd25];
	shr.u32 	%r196, %r192, 31;
	add.s32 	%r197, %r192, %r196;
	shr.s32 	%r198, %r197, 1;
	mul.wide.s32 	%rd70, %r198, 2;
	add.s64 	%rd71, %rd2, %rd70;
	ld.global.v2.u8 	{%rs23, %rs24}, [%rd71];
	setp.eq.s16 	%p49, %rs23, 0;
	mul.f32 	%f123, %f122, %f85;
	selp.f32 	%f399, %f84, %f123, %p49;
	setp.eq.s16 	%p50, %rs24, 0;
	mov.f32 	%f398, %f84;
	@%p50 bra 	$L__BB339_35;
	ld.global.f32 	%f124, [%rd25+4];
	mul.f32 	%f398, %f124, %f85;
$L__BB339_35:
	max.f32 	%f125, %f376, %f399;
	max.f32 	%f376, %f125, %f398;
$L__BB339_36:
	setp.le.s64 	%p51, %rd41, %rd15;
	mov.f32 	%f402, 0fFF800000;
	mov.f32 	%f403, %f402;
	@%p51 bra 	$L__BB339_40;
	cvt.u32.u64 	%r199, %rd15;
	setp.eq.s64 	%p52, %rd33, 1;
	setp.eq.s64 	%p53, %rd32, 1;
	setp.eq.s64 	%p54, %rd31, 1;
	add.s32 	%r200, %r199, %r6;
	div.s32 	%r201, %r200, %r7;
	mul.lo.s32 	%r202, %r201, %r7;
	sub.s32 	%r203, %r200, %r202;
	div.s32 	%r204, %r203, %r8;
	mul.lo.s32 	%r205, %r204, %r8;
	sub.s32 	%r206, %r203, %r205;
	selp.b32 	%r207, 0, %r201, %p54;
	selp.b32 	%r208, 0, %r204, %p53;
	selp.b32 	%r209, 0, %r206, %p52;
	mul.lo.s32 	%r210, %r10, %r207;
	mad.lo.s32 	%r211, %r11, %r208, %r210;
	mad.lo.s32 	%r212, %r12, %r209, %r211;
	shr.u32 	%r213, %r200, 31;
	add.s32 	%r214, %r200, %r213;
	shr.s32 	%r215, %r214, 1;
	mul.wide.s32 	%rd72, %r215, 8;
	add.s64 	%rd26, %rd1, %rd72;
	ld.global.f32 	%f127, [%rd26];
	shr.u32 	%r216, %r212, 31;
	add.s32 	%r217, %r212, %r216;
	shr.s32 	%r218, %r217, 1;
	mul.wide.s32 	%rd73, %r218, 2;
	add.s64 	%rd74, %rd2, %rd73;
	ld.global.v2.u8 	{%rs25, %rs26}, [%rd74];
	setp.eq.s16 	%p55, %rs25, 0;
	mul.f32 	%f128, %f127, %f85;
	selp.f32 	%f403, %f84, %f128, %p55;
	setp.eq.s16 	%p56, %rs26, 0;
	mov.f32 	%f402, %f84;
	@%p56 bra 	$L__BB339_39;
	ld.global.f32 	%f129, [%rd26+4];
	mul.f32 	%f402, %f129, %f85;
$L__BB339_39:
	max.f32 	%f130, %f376, %f403;
	max.f32 	%f376, %f130, %f402;
$L__BB339_40:
	setp.le.s64 	%p57, %rd41, %rd7;
	mov.b32 	%r219, %f376;
	shfl.sync.bfly.b32	%r220|%p58, %r219, 16, 31, -1;
	mov.b32 	%f131, %r220;
	max.f32 	%f132, %f376, %f131;
	mov.b32 	%r221, %f132;
	shfl.sync.bfly.b32	%r222|%p59, %r221, 8, 31, -1;
	mov.b32 	%f133, %r222;
	max.f32 	%f134, %f132, %f133;
	mov.b32 	%r223, %f134;
	shfl.sync.bfly.b32	%r224|%p60, %r223, 4, 31, -1;
	mov.b32 	%f135, %r224;
	max.f32 	%f136, %f134, %f135;
	mov.b32 	%r225, %f136;
	shfl.sync.bfly.b32	%r226|%p61, %r225, 2, 31, -1;
	mov.b32 	%f137, %r226;
	max.f32 	%f138, %f136, %f137;
	mov.b32 	%r227, %f138;
	shfl.sync.bfly.b32	%r228|%p62, %r227, 1, 31, -1;
	mov.b32 	%f139, %r228;
	max.f32 	%f140, %f138, %f139;
	sub.f32 	%f141, %f371, %f140;
	fma.rn.f32 	%f142, %f141, 0f3BBB989D, 0f3F000000;
	cvt.sat.f32.f32 	%f143, %f142;
	mov.f32 	%f144, 0f4B400001;
	mov.f32 	%f145, 0f437C0000;
	fma.rm.f32 	%f146, %f143, %f145, %f144;
	add.f32 	%f147, %f146, 0fCB40007F;
	neg.f32 	%f148, %f147;
	fma.rn.f32 	%f149, %f141, 0f3FB8AA3B, %f148;
	fma.rn.f32 	%f150, %f141, 0f32A57060, %f149;
	mov.b32 	%r229, %f146;
	shl.b32 	%r230, %r229, 23;
	mov.b32 	%f151, %r230;
	ex2.approx.ftz.f32 	%f152, %f150;
	mul.f32 	%f153, %f152, %f151;
	add.f32 	%f154, %f153, 0f00000000;
	sub.f32 	%f155, %f370, %f140;
	fma.rn.f32 	%f156, %f155, 0f3BBB989D, 0f3F000000;
	cvt.sat.f32.f32 	%f157, %f156;
	fma.rm.f32 	%f158, %f157, %f145, %f144;
	add.f32 	%f159, %f158, 0fCB40007F;
	neg.f32 	%f160, %f159;
	fma.rn.f32 	%f161, %f155, 0f3FB8AA3B, %f160;
	fma.rn.f32 	%f162, %f155, 0f32A57060, %f161;
	mov.b32 	%r231, %f158;
	shl.b32 	%r232, %r231, 23;
	mov.b32 	%f163, %r232;
	ex2.approx.ftz.f32 	%f164, %f162;
	mul.f32 	%f165, %f164, %f163;
	add.f32 	%f166, %f154, %f165;
	sub.f32 	%f167, %f375, %f140;
	fma.rn.f32 	%f168, %f167, 0f3BBB989D, 0f3F000000;
	cvt.sat.f32.f32 	%f169, %f168;
	fma.rm.f32 	%f170, %f169, %f145, %f144;
	add.f32 	%f171, %f170, 0fCB40007F;
	neg.f32 	%f172, %f171;
	fma.rn.f32 	%f173, %f167, 0f3FB8AA3B, %f172;
	fma.rn.f32 	%f174, %f167, 0f32A57060, %f173;
	mov.b32 	%r233, %f170;
	shl.b32 	%r234, %r233, 23;
	mov.b32 	%f175, %r234;
	ex2.approx.ftz.f32 	%f176, %f174;
	mul.f32 	%f177, %f176, %f175;
	add.f32 	%f178, %f166, %f177;
	sub.f32 	%f179, %f374, %f140;
	fma.rn.f32 	%f180, %f179, 0f3BBB989D, 0f3F000000;
	cvt.sat.f32.f32 	%f181, %f180;
	fma.rm.f32 	%f182, %f181, %f145, %f144;
	add.f32 	%f183, %f182, 0fCB40007F;
	neg.f32 	%f184, %f183;
	fma.rn.f32 	%f185, %f179, 0f3FB8AA3B, %f184;
	fma.rn.f32 	%f186, %f179, 0f32A57060, %f185;
	mov.b32 	%r235, %f182;
	shl.b32 	%r236, %r235, 23;
	mov.b32 	%f187, %r236;
	ex2.approx.ftz.f32 	%f188, %f186;
	mul.f32 	%f189, %f188, %f187;
	add.f32 	%f190, %f178, %f189;
	sub.f32 	%f191, %f379, %f140;
	fma.rn.f32 	%f192, %f191, 0f3BBB989D, 0f3F000000;
	cvt.sat.f32.f32 	%f193, %f192;
	fma.rm.f32 	%f194, %f193, %f145, %f144;
	add.f32 	%f195, %f194, 0fCB40007F;
	neg.f32 	%f196, %f195;
	fma.rn.f32 	%f197, %f191, 0f3FB8AA3B, %f196;
	fma.rn.f32 	%f198, %f191, 0f32A57060, %f197;
	mov.b32 	%r237, %f194;
	shl.b32 	%r238, %r237, 23;
	mov.b32 	%f199, %r238;
	ex2.approx.ftz.f32 	%f200, %f198;
	mul.f32 	%f201, %f200, %f199;
	add.f32 	%f202, %f190, %f201;
	sub.f32 	%f203, %f378, %f140;
	fma.rn.f32 	%f204, %f203, 0f3BBB989D, 0f3F000000;
	cvt.sat.f32.f32 	%f205, %f204;
	fma.rm.f32 	%f206, %f205, %f145, %f144;
	add.f32 	%f207, %f206, 0fCB40007F;
	neg.f32 	%f208, %f207;
	fma.rn.f32 	%f209, %f203, 0f3FB8AA3B, %f208;
	fma.rn.f32 	%f210, %f203, 0f32A57060, %f209;
	mov.b32 	%r239, %f206;
	shl.b32 	%r240, %r239, 23;
	mov.b32 	%f211, %r240;
	ex2.approx.ftz.f32 	%f212, %f210;
	mul.f32 	%f213, %f212, %f211;
	add.f32 	%f214, %f202, %f213;
	sub.f32 	%f215, %f383, %f140;
	fma.rn.f32 	%f216, %f215, 0f3BBB989D, 0f3F000000;
	cvt.sat.f32.f32 	%f217, %f216;
	fma.rm.f32 	%f218, %f217, %f145, %f144;
	add.f32 	%f219, %f218, 0fCB40007F;
	neg.f32 	%f220, %f219;
	fma.rn.f32 	%f221, %f215, 0f3FB8AA3B, %f220;
	fma.rn.f32 	%f222, %f215, 0f32A57060, %f221;
	mov.b32 	%r241, %f218;
	shl.b32 	%r242, %r241, 23;
	mov.b32 	%f223, %r242;
	ex2.approx.ftz.f32 	%f224, %f222;
	mul.f32 	%f225, %f224, %f223;
	add.f32 	%f226, %f214, %f225;
	sub.f32 	%f227, %f382, %f140;
	fma.rn.f32 	%f228, %f227, 0f3BBB989D, 0f3F000000;
	cvt.sat.f32.f32 	%f229, %f228;
	fma.rm.f32 	%f230, %f229, %f145, %f144;
	add.f32 	%f231, %f230, 0fCB40007F;
	neg.f32 	%f232, %f231;
	fma.rn.f32 	%f233, %f227, 0f3FB8AA3B, %f232;
	fma.rn.f32 	%f234, %f227, 0f32A57060, %f233;
	mov.b32 	%r243, %f230;
	shl.b32 	%r244, %r243, 23;
	mov.b32 	%f235, %r244;
	ex2.approx.ftz.f32 	%f236, %f234;
	mul.f32 	%f237, %f236, %f235;
	add.f32 	%f238, %f226, %f237;
	sub.f32 	%f239, %f387, %f140;
	fma.rn.f32 	%f240, %f239, 0f3BBB989D, 0f3F000000;
	cvt.sat.f32.f32 	%f241, %f240;
	fma.rm.f32 	%f242, %f241, %f145, %f144;
	add.f32 	%f243, %f242, 0fCB40007F;
	neg.f32 	%f244, %f243;
	fma.rn.f32 	%f245, %f239, 0f3FB8AA3B, %f244;
	fma.rn.f32 	%f246, %f239, 0f32A57060, %f245;
	mov.b32 	%r245, %f242;
	shl.b32 	%r246, %r245, 23;
	mov.b32 	%f247, %r246;
	ex2.approx.ftz.f32 	%f248, %f246;
	mul.f32 	%f249, %f248, %f247;
	add.f32 	%f250, %f238, %f249;
	sub.f32 	%f251, %f386, %f140;
	fma.rn.f32 	%f252, %f251, 0f3BBB989D, 0f3F000000;
	cvt.sat.f32.f32 	%f253, %f252;
	fma.rm.f32 	%f254, %f253, %f145, %f144;
	add.f32 	%f255, %f254, 0fCB40007F;
	neg.f32 	%f256, %f255;
	fma.rn.f32 	%f257, %f251, 0f3FB8AA3B, %f256;
	fma.rn.f32 	%f258, %f251, 0f32A57060, %f257;
	mov.b32 	%r247, %f254;
	shl.b32 	%r248, %r247, 23;
	mov.b32 	%f259, %r248;
	ex2.approx.ftz.f32 	%f260, %f258;
	mul.f32 	%f261, %f260, %f259;
	add.f32 	%f262, %f250, %f261;
	sub.f32 	%f263, %f391, %f140;
	fma.rn.f32 	%f264, %f263, 0f3BBB989D, 0f3F000000;
	cvt.sat.f32.f32 	%f265, %f264;
	fma.rm.f32 	%f266, %f265, %f145, %f144;
	add.f32 	%f267, %f266, 0fCB40007F;
	neg.f32 	%f268, %f267;
	fma.rn.f32 	%f269, %f263, 0f3FB8AA3B, %f268;
	fma.rn.f32 	%f270, %f263, 0f32A57060, %f269;
	mov.b32 	%r249, %f266;
	shl.b32 	%r250, %r249, 23;
	mov.b32 	%f271, %r250;
	ex2.approx.ftz.f32 	%f272, %f270;
	mul.f32 	%f273, %f272, %f271;
	add.f32 	%f274, %f262, %f273;
	sub.f32 	%f275, %f390, %f140;
	fma.rn.f32 	%f276, %f275, 0f3BBB989D, 0f3F000000;
	cvt.sat.f32.f32 	%f277, %f276;
	fma.rm.f32 	%f278, %f277, %f145, %f144;
	add.f32 	%f279, %f278, 0fCB40007F;
	neg.f32 	%f280, %f279;
	fma.rn.f32 	%f281, %f275, 0f3FB8AA3B, %f280;
	fma.rn.f32 	%f282, %f275, 0f32A57060, %f281;
	mov.b32 	%r251, %f278;
	shl.b32 	%r252, %r251, 23;
	mov.b32 	%f283, %r252;
	ex2.approx.ftz.f32 	%f284, %f282;
	mul.f32 	%f285, %f284, %f283;
	add.f32 	%f286, %f274, %f285;
	sub.f32 	%f287, %f395, %f140;
	fma.rn.f32 	%f288, %f287, 0f3BBB989D, 0f3F000000;
	cvt.sat.f32.f32 	%f289, %f288;
	fma.rm.f32 	%f290, %f289, %f145, %f144;
	add.f32 	%f291, %f290, 0fCB40007F;
	neg.f32 	%f292, %f291;
	fma.rn.f32 	%f293, %f287, 0f3FB8AA3B, %f292;
	fma.rn.f32 	%f294, %f287, 0f32A57060, %f293;
	mov.b32 	%r253, %f290;
	shl.b32 	%r254, %r253, 23;
	mov.b32 	%f295, %r254;
	ex2.approx.ftz.f32 	%f296, %f294;
	mul.f32 	%f297, %f296, %f295;
	add.f32 	%f298, %f286, %f297;
	sub.f32 	%f299, %f394, %f140;
	fma.rn.f32 	%f300, %f299, 0f3BBB989D, 0f3F000000;
	cvt.sat.f32.f32 	%f301, %f300;
	fma.rm.f32 	%f302, %f301, %f145, %f144;
	add.f32 	%f303, %f302, 0fCB40007F;
	neg.f32 	%f304, %f303;
	fma.rn.f32 	%f305, %f299, 0f3FB8AA3B, %f304;
	fma.rn.f32 	%f306, %f299, 0f32A57060, %f305;
	mov.b32 	%r255, %f302;
	shl.b32 	%r256, %r255, 23;
	mov.b32 	%f307, %r256;
	ex2.approx.ftz.f32 	%f308, %f306;
	mul.f32 	%f309, %f308, %f307;
	add.f32 	%f310, %f298, %f309;
	sub.f32 	%f311, %f399, %f140;
	fma.rn.f32 	%f312, %f311, 0f3BBB989D, 0f3F000000;
	cvt.sat.f32.f32 	%f313, %f312;
	fma.rm.f32 	%f314, %f313, %f145, %f144;
	add.f32 	%f315, %f314, 0fCB40007F;
	neg.f32 	%f316, %f315;
	fma.rn.f32 	%f317, %f311, 0f3FB8AA3B, %f316;
	fma.rn.f32 	%f318, %f311, 0f32A57060, %f317;
	mov.b32 	%r257, %f314;
	shl.b32 	%r258, %r257, 23;
	mov.b32 	%f319, %r258;
	ex2.approx.ftz.f32 	%f320, %f318;
	mul.f32 	%f321, %f320, %f319;
	add.f32 	%f322, %f310, %f321;
	sub.f32 	%f323, %f398, %f140;
	fma.rn.f32 	%f324, %f323, 0f3BBB989D, 0f3F000000;
	cvt.sat.f32.f32 	%f325, %f324;
	fma.rm.f32 	%f326, %f325, %f145, %f144;
	add.f32 	%f327, %f326, 0fCB40007F;
	neg.f32 	%f328, %f327;
	fma.rn.f32 	%f329, %f323, 0f3FB8AA3B, %f328;
	fma.rn.f32 	%f330, %f323, 0f32A57060, %f329;
	mov.b32 	%r259, %f326;
	shl.b32 	%r260, %r259, 23;
	mov.b32 	%f331, %r260;
	ex2.approx.ftz.f32 	%f332, %f330;
	mul.f32 	%f333, %f332, %f331;
	add.f32 	%f334, %f322, %f333;
	sub.f32 	%f335, %f403, %f140;
	fma.rn.f32 	%f336, %f335, 0f3BBB989D, 0f3F000000;
	cvt.sat.f32.f32 	%f337, %f336;
	fma.rm.f32 	%f338, %f337, %f145, %f144;
	add.f32 	%f339, %f338, 0fCB40007F;
	neg.f32 	%f340, %f339;
	fma.rn.f32 	%f341, %f335, 0f3FB8AA3B, %f340;
	fma.rn.f32 	%f342, %f335, 0f32A57060, %f341;
	mov.b32 	%r261, %f338;
	shl.b32 	%r262, %r261, 23;
	mov.b32 	%f343, %r262;
	ex2.approx.ftz.f32 	%f344, %f342;
	mul.f32 	%f345, %f344, %f343;
	add.f32 	%f346, %f334, %f345;
	sub.f32 	%f347, %f402, %f140;
	fma.rn.f32 	%f348, %f347, 0f3BBB989D, 0f3F000000;
	cvt.sat.f32.f32 	%f349, %f348;
	fma.rm.f32 	%f350, %f349, %f145, %f144;
	add.f32 	%f351, %f350, 0fCB40007F;
	neg.f32 	%f352, %f351;
	fma.rn.f32 	%f353, %f347, 0f3FB8AA3B, %f352;
	fma.rn.f32 	%f354, %f347, 0f32A57060, %f353;
	mov.b32 	%r263, %f350;
	shl.b32 	%r264, %r263, 23;
	mov.b32 	%f355, %r264;
	ex2.approx.ftz.f32 	%f356, %f354;
	mul.f32 	%f357, %f356, %f355;
	add.f32 	%f358, %f346, %f357;
	mov.b32 	%r265, %f358;
	shfl.sync.bfly.b32	%r266|%p63, %r265, 16, 31, -1;
	mov.b32 	%f359, %r266;
	add.f32 	%f360, %f358, %f359;
	mov.b32 	%r267, %f360;
	shfl.sync.bfly.b32	%r268|%p64, %r267, 8, 31, -1;
	mov.b32 	%f361, %r268;
	add.f32 	%f362, %f360, %f361;
	mov.b32 	%r269, %f362;
	shfl.sync.bfly.b32	%r270|%p65, %r269, 4, 31, -1;
	mov.b32 	%f363, %r270;
	add.f32 	%f364, %f362, %f363;
	mov.b32 	%r271, %f364;
	shfl.sync.bfly.b32	%r272|%p66, %r271, 2, 31, -1;
	mov.b32 	%f365, %r272;
	add.f32 	%f366, %f364, %f365;
	mov.b32 	%r273, %f366;
	shfl.sync.bfly.b32	%r274|%p67, %r273, 1, 31, -1;
	mov.b32 	%f367, %r274;
	add.f32 	%f368, %f366, %f367;
	div.rn.f32 	%f66, %f153, %f368;
	div.rn.f32 	%f67, %f165, %f368;
	div.rn.f32 	%f68, %f177, %f368;
	div.rn.f32 	%f69, %f189, %f368;
	div.rn.f32 	%f70, %f201, %f368;
	div.rn.f32 	%f71, %f213, %f368;
	div.rn.f32 	%f72, %f225, %f368;
	div.rn.f32 	%f73, %f237, %f368;
	div.rn.f32 	%f74, %f249, %f368;
	div.rn.f32 	%f75, %f261, %f368;
	div.rn.f32 	%f76, %f273, %f368;
	div.rn.f32 	%f77, %f285, %f368;
	div.rn.f32 	%f78, %f297, %f368;
	div.rn.f32 	%f79, %f309, %f368;
	div.rn.f32 	%f80, %f321, %f368;
	div.rn.f32 	%f81, %f333, %f368;
	div.rn.f32 	%f82, %f345, %f368;
	div.rn.f32 	%f83, %f357, %f368;
	mul.lo.s64 	%rd27, %rd132, %rd39;
	@%p57 bra 	$L__BB339_42;
	add.s64 	%rd75, %rd27, %rd7;
	shr.u64 	%rd76, %rd75, 63;
	add.s64 	%rd77, %rd75, %rd76;
	shl.b64 	%rd78, %rd77, 2;
	and.b64  	%rd79, %rd78, -8;
	add.s64 	%rd80, %rd5, %rd79;
	st.global.v2.f32 	[%rd80], {%f66, %f67};
$L__BB339_42:
	setp.le.s64 	%p68, %rd41, %rd8;
	@%p68 bra 	$L__BB339_44;
	add.s64 	%rd81, %rd27, %rd8;
	shr.u64 	%rd82, %rd81, 63;
	add.s64 	%rd83, %rd81, %rd82;
	shl.b64 	%rd84, %rd83, 2;
	and.b64  	%rd85, %rd84, -8;
	add.s64 	%rd86, %rd5, %rd85;
	st.global.v2.f32 	[%rd86], {%f68, %f69};
$L__BB339_44:
	setp.le.s64 	%p69, %rd41, %rd9;
	@%p69 bra 	$L__BB339_46;
	add.s64 	%rd87, %rd27, %rd9;
	shr.u64 	%rd88, %rd87, 63;
	add.s64 	%rd89, %rd87, %rd88;
	shl.b64 	%rd90, %rd89, 2;
	and.b64  	%rd91, %rd90, -8;
	add.s64 	%rd92, %rd5, %rd91;
	st.global.v2.f32 	[%rd92], {%f70, %f71};
$L__BB339_46:
	setp.le.s64 	%p70, %rd41, %rd10;
	@%p70 bra 	$L__BB339_48;
	add.s64 	%rd93, %rd27, %rd10;
	shr.u64 	%rd94, %rd93, 63;
	add.s64 	%rd95, %rd93, %rd94;
	shl.b64 	%rd96, %rd95, 2;
	and.b64  	%rd97, %rd96, -8;
	add.s64 	%rd98, %rd5, %rd97;
	st.global.v2.f32 	[%rd98], {%f72, %f73};
$L__BB339_48:
	setp.le.s64 	%p71, %rd41, %rd11;
	@%p71 bra 	$L__BB339_50;
	add.s64 	%rd99, %rd27, %rd11;
	shr.u64 	%rd100, %rd99, 63;
	add.s64 	%rd101, %rd99, %rd100;
	shl.b64 	%rd102, %rd101, 2;
	and.b64  	%rd103, %rd102, -8;
	add.s64 	%rd104, %rd5, %rd103;
	st.global.v2.f32 	[%rd104], {%f74, %f75};
$L__BB339_50:
	setp.le.s64 	%p72, %rd41, %rd12;
	@%p72 bra 	$L__BB339_52;
	add.s64 	%rd105, %rd27, %rd12;
	shr.u64 	%rd106, %rd105, 63;
	add.s64 	%rd107, %rd105, %rd106;
	shl.b64 	%rd108, %rd107, 2;
	and.b64  	%rd109, %rd108, -8;
	add.s64 	%rd110, %rd5, %rd109;
	st.global.v2.f32 	[%rd110], {%f76, %f77};
$L__BB339_52:
	setp.le.s64 	%p73, %rd41, %rd13;
	@%p73 bra 	$L__BB339_54;
	add.s64 	%rd111, %rd27, %rd13;
	shr.u64 	%rd112, %rd111, 63;
	add.s64 	%rd113, %rd111, %rd112;
	shl.b64 	%rd114, %rd113, 2;
	and.b64  	%rd115, %rd114, -8;
	add.s64 	%rd116, %rd5, %rd115;
	st.global.v2.f32 	[%rd116], {%f78, %f79};
$L__BB339_54:
	setp.le.s64 	%p74, %rd41, %rd14;
	@%p74 bra 	$L__BB339_56;
	add.s64 	%rd117, %rd27, %rd14;
	shr.u64 	%rd118, %rd117, 63;
	add.s64 	%rd119, %rd117, %rd118;
	shl.b64 	%rd120, %rd119, 2;
	and.b64  	%rd121, %rd120, -8;
	add.s64 	%rd122, %rd5, %rd121;
	st.global.v2.f32 	[%rd122], {%f80, %f81};
$L__BB339_56:
	setp.le.s64 	%p75, %rd41, %rd15;
	@%p75 bra 	$L__BB339_58;
	add.s64 	%rd123, %rd27, %rd15;
	shr.u64 	%rd124, %rd123, 63;
	add.s64 	%rd125, %rd123, %rd124;
	shl.b64 	%rd126, %rd125, 2;
	and.b64  	%rd127, %rd126, -8;
	add.s64 	%rd128, %rd5, %rd127;
	st.global.v2.f32 	[%rd128], {%f82, %f83};
$L__BB339_58:
	ld.param.u64 	%rd131, [_Z15SoftmaxWarpImplI22BroadcastScaleMaskLoadIffbLm3EiE11DirectStoreIffEfLi2ELi18ELi32ELi1ELb1EL9Algorithm0EEvT_T0_ll_param_2];
	mov.u32 	%r275, %nctaid.x;
	mov.u32 	%r276, %ntid.y;
	mul.lo.s32 	%r277, %r275, %r276;
	cvt.s64.s32 	%rd129, %r277;
	add.s64 	%rd132, %rd132, %rd129;
	setp.lt.s64 	%p76, %rd132, %rd131;
	@%p76 bra 	$L__BB339_4;
$L__BB339_59:
	ret;

}
	// .globl	_Z15SoftmaxWarpImplI22BroadcastScaleMaskLoadIffbLm3EiE11DirectStoreIffEfLi2ELi20ELi32ELi1ELb0EL9Algorithm0EEvT_T0_ll
.visible .entry _Z15SoftmaxWarpImplI22BroadcastScaleMaskLoadIffbLm3EiE11DirectStoreIffEfLi2ELi20ELi32ELi1ELb0EL9Algorithm0EEvT_T0_ll(
	.param .align 8 .b8 _Z15SoftmaxWarpImplI22BroadcastScaleMaskLoadIffbLm3EiE11DirectStoreIffEfLi2ELi20ELi32ELi1ELb0EL9Algorithm0EEvT_T0_ll_param_0[112],
	.param .align 8 .b8 _Z15SoftmaxWarpImplI22BroadcastScaleMaskLoadIffbLm3EiE11DirectStoreIffEfLi2ELi20ELi32ELi1ELb0EL9Algorithm0EEvT_T0_ll_param_1[16],
	.param .u64 _Z15SoftmaxWarpImplI22BroadcastScaleMaskLoadIffbLm3EiE11DirectStoreIffEfLi2ELi20ELi32ELi1ELb0EL9Algorithm0EEvT_T0_ll_param_2,
	.param .u64 _Z15SoftmaxWarpImplI22BroadcastScaleMaskLoadIffbLm3EiE11DirectStoreIffEfLi2ELi20ELi32ELi1ELb0EL9Algorithm0EEvT_T0_ll_param_3
)
{
	.reg .pred 	%p<64>;
	.reg .b16 	%rs<29>;
	.reg .b32 	%r<284>;
	.reg .b32 	%f<377>;
	.reg .b64 	%rd<134>;

	ld.param.u64 	%rd30, [_Z15SoftmaxWarpImplI22BroadcastScaleMaskLoadIffbLm3EiE11DirectStoreIffEfLi2ELi20ELi32ELi1ELb0EL9Algorithm0EEvT_T0_ll_param_1+8];
	ld.param.u64 	%rd29, [_Z15SoftmaxWarpImplI22BroadcastScaleMaskLoadIffbLm3EiE11DirectStoreIffEfLi2ELi20ELi32ELi1ELb0EL9Algorithm0EEvT_T0_ll_param_1];
	ld.param.v2.f32 	{%f33, %f34}, [_Z15SoftmaxWarpImplI22BroadcastScaleMaskLoadIffbLm3EiE11DirectStoreIffEfLi2ELi20ELi32ELi1ELb0EL9Algorithm0EEvT_T0_ll_param_0+104];
	ld.param.u64 	%rd28, [_Z15SoftmaxWarpImplI22BroadcastScaleMaskLoadIffbLm3EiE11DirectStoreIffEfLi2ELi20ELi32ELi1ELb0EL9Algorithm0EEvT_T0_ll_param_0+96];
	ld.param.u32 	%r13, [_Z15SoftmaxWarpImplI22BroadcastScaleMaskLoadIffbLm3EiE11DirectStoreIffEfLi2ELi20ELi32ELi1ELb0EL9Algorithm0EEvT_T0_ll_param_0+80];
	ld.param.v2.u32 	{%r11, %r12}, [_Z15SoftmaxWarpImplI22BroadcastScaleMaskLoadIffbLm3EiE11DirectStoreIffEfLi2ELi20ELi32ELi1ELb0EL9Algorithm0EEvT_T0_ll_param_0+72];
	ld.param.v2.u32 	{%r8, %r9}, [_Z15SoftmaxWarpImplI22BroadcastScaleMaskLoadIffbLm3EiE11DirectStoreIffEfLi2ELi20ELi32ELi1ELb0EL9Algorithm0EEvT_T0_ll_param_0+48];
	ld.param.u64 	%rd24, [_Z15SoftmaxWarpImplI22BroadcastScaleMaskLoadIffbLm3EiE11DirectStoreIffEfLi2ELi20ELi32ELi1ELb0EL9Algorithm0EEvT_T0_ll_param_0+32];
	ld.param.u64 	%rd23, [_Z15SoftmaxWarpImplI22BroadcastScaleMaskLoadIffbLm3EiE11DirectStoreIffEfLi2ELi20ELi32ELi1ELb0EL9Algorithm0EEvT_T0_ll_param_0+24];
	ld.param.u64 	%rd22, [_Z15SoftmaxWarpImplI22BroadcastScaleMaskLoadIffbLm3EiE11DirectStoreIffEfLi2ELi20ELi32ELi1ELb0EL9Algorithm0EEvT_T0_ll_param_0+16];
	ld.param.u64 	%rd21, [_Z15SoftmaxWarpImplI22BroadcastScaleMaskLoadIffbLm3EiE11DirectStoreIffEfLi2ELi20ELi32ELi1ELb0EL9Algorithm0EEvT_T0_ll_param_0+8];
	ld.param.u64 	%rd20, [_Z15SoftmaxWarpImplI22BroadcastScaleMaskLoadIffbLm3EiE11DirectStoreIffEfLi2ELi20ELi32ELi1ELb0EL9Algorithm0EEvT_T0_ll_param_0];
	ld.param.u64 	%rd32, [_Z15SoftmaxWarpImplI22BroadcastScaleMaskLoadIffbLm3EiE11DirectStoreIffEfLi2ELi20ELi32ELi1ELb0EL9Algorithm0EEvT_T0_ll_param_3];
	cvta.to.global.u64 	%rd1, %rd20;
	cvta.to.global.u64 	%rd2, %rd21;
	setp.lt.s64 	%p1, %rd32, 641;
	@%p1 bra 	$L__BB340_2;
	mov.u64 	%rd33, $str;
	cvta.global.u64 	%rd34, %rd33;
	mov.u64 	%rd35, $str$1;
	cvta.global.u64 	%rd36, %rd35;
	mov.u64 	%rd37, __unnamed_331;
	cvta.global.u64 	%rd38, %rd37;
	{ // callseq 330, 0
	.param .b64 param0;
	st.param.b64 	[param0], %rd34;
	.param .b64 param1;
	st.param.b64 	[param1], %rd36;
	.param .b32 param2;
	st.param.b32 	[param2], 254;
	.param .b64 param3;
	st.param.b64 	[param3], %rd38;
	.param .b64 param4;
	st.param.b64 	[param4], 1;
	call.uni 
	__assertfail, 
	(
	param0, 
	param1, 
	param2, 
	param3, 
	param4
	);
	} // callseq 330
$L__BB340_2:
	ld.param.u64 	%rd131, [_Z15SoftmaxWarpImplI22BroadcastScaleMaskLoadIffbLm3EiE11DirectStoreIffEfLi2ELi20ELi32ELi1ELb0EL9Algorithm0EEvT_T0_ll_param_2];
	mov.u32 	%r24, %ctaid.x;
	mov.u32 	%r25, %ntid.y;
	mov.u32 	%r26, %tid.y;
	mad.lo.s32 	%r27, %r24, %r25, %r26;
	cvt.s64.s32 	%rd133, %r27;
	setp.le.s64 	%p2, %rd131, %rd133;
	@%p2 bra 	$L__BB340_25;
	mov.u32 	%r28, %tid.x;
	shl.b32 	%r29, %r28, 1;
	cvt.u64.u32 	%rd7, %r29;
	cvt.u32.u64 	%r30, %rd7;
	cvt.u32.u64 	%r32, %rd28;
$L__BB340_4:
	setp.eq.s64 	%p3, %rd24, 1;
	setp.eq.s64 	%p4, %rd23, 1;
	setp.eq.s64 	%p5, %rd22, 1;
	cvt.u32.u64 	%r31, %rd133;
	mad.lo.s32 	%r6, %r32, %r31, %r30;
	div.s32 	%r33, %r6, %r8;
	mul.lo.s32 	%r34, %r33, %r8;
	sub.s32 	%r35, %r6, %r34;
	div.s32 	%r36, %r35, %r9;
	mul.lo.s32 	%r37, %r36, %r9;
	sub.s32 	%r38, %r35, %r37;
	selp.b32 	%r39, 0, %r33, %p5;
	selp.b32 	%r40, 0, %r36, %p4;
	selp.b32 	%r41, 0, %r38, %p3;
	mul.lo.s32 	%r42, %r11, %r39;
	mad.lo.s32 	%r43, %r12, %r40, %r42;
	mad.lo.s32 	%r44, %r13, %r41, %r43;
	shr.u32 	%r45, %r6, 31;
	add.s32 	%r46, %r6, %r45;
	shr.s32 	%r47, %r46, 1;
	mul.wide.s32 	%rd39, %r47, 8;
	add.s64 	%rd9, %rd1, %rd39;
	ld.global.f32 	%f35, [%rd9];
	shr.u32 	%r48, %r44, 31;
	add.s32 	%r49, %r44, %r48;
	shr.s32 	%r50, %r49, 1;
	mul.wide.s32 	%rd40, %r50, 2;
	add.s64 	%rd41, %rd2, %rd40;
	ld.global.v2.u8 	{%rs9, %rs10}, [%rd41];
	setp.eq.s16 	%p6, %rs9, 0;
	mul.f32 	%f36, %f35, %f34;
	selp.f32 	%f3, %f33, %f36, %p6;
	setp.eq.s16 	%p7, %rs10, 0;
	mov.f32 	%f367, %f33;
	@%p7 bra 	$L__BB340_6;
	ld.global.f32 	%f37, [%rd9+4];
	mul.f32 	%f367, %f37, %f34;
$L__BB340_6:
	setp.eq.s64 	%p8, %rd24, 1;
	setp.eq.s64 	%p9, %rd23, 1;
	setp.eq.s64 	%p10, %rd22, 1;
	add.s32 	%r7, %r6, 64;
	div.s32 	%r51, %r7, %r8;
	mul.lo.s32 	%r52, %r51, %r8;
	sub.s32 	%r53, %r7, %r52;
	div.s32 	%r54, %r53, %r9;
	mul.lo.s32 	%r55, %r54, %r9;
	sub.s32 	%r56, %r53, %r55;
	selp.b32 	%r57, 0, %r51, %p10;
	selp.b32 	%r58, 0, %r54, %p9;
	selp.b32 	%r59, 0, %r56, %p8;
	mul.lo.s32 	%r60, %r11, %r57;
	mad.lo.s32 	%r61, %r12, %r58, %r60;
	mad.lo.s32 	%r62, %r13, %r59, %r61;
	shr.u32 	%r63, %r7, 31;
	add.s32 	%r64, %r7, %r63;
	shr.s32 	%r65, %r64, 1;
	mul.wide.s32 	%rd42, %r65, 8;
	add.s64 	%rd10, %rd1, %rd42;
	ld.global.f32 	%f38, [%rd10];
	shr.u32 	%r66, %r62, 31;
	add.s32 	%r67, %r62, %r66;
	shr.s32 	%r68, %r67, 1;
	mul.wide.s32 	%rd43, %r68, 2;
	add.s64 	%rd44, %rd2, %rd43;
	ld.global.v2.u8 	{%rs11, %rs12}, [%rd44];
	setp.eq.s16 	%p11, %rs11, 0;
	mul.f32 	%f39, %f38, %f34;
	selp.f32 	%f6, %f33, %f39, %p11;
	setp.eq.s16 	%p12, %rs12, 0;
	mov.f32 	%f368, %f33;
	@%p12 bra 	$L__BB340_8;
	ld.global.f32 	%f40, [%rd10+4];
	mul.f32 	%f368, %f40, %f34;
$L__BB340_8:
	setp.eq.s64 	%p13, %rd24, 1;
	setp.eq.s64 	%p14, %rd23, 1;
	setp.eq.s64 	%p15, %rd22, 1;
	add.s32 	%r69, %r7, 64;
	div.s32 	%r70, %r69, %r8;
	mul.lo.s32 	%r71, %r70, %r8;
	sub.s32 	%r72, %r69, %r71;
	div.s32 	%r73, %r72, %r9;
	mul.lo.s32 	%r74, %r73, %r9;
	sub.s32 	%r75, %r72, %r74;
	selp.b32 	%r76, 0, %r70, %p15;
	selp.b32 	%r77, 0, %r73, %p14;
	selp.b32 	%r78, 0, %r75, %p13;
	mul.lo.s32 	%r79, %r11, %r76;
	mad.lo.s32 	%r80, %r12, %r77, %r79;
	mad.lo.s32 	%r81, %r13, %r78, %r80;
	shr.u32 	%r82, %r69, 31;
	add.s32 	%r83, %r69, %r82;
	shr.s32 	%r84, %r83, 1;
	mul.wide.s32 	%rd45, %r84, 8;
	add.s64 	%rd11, %rd1, %rd45;
	ld.global.f32 	%f41, [%rd11];
	shr.u32 	%r85, %r81, 31;
	add.s32 	%r86, %r81, %r85;
	shr.s32 	%r87, %r86, 1;
	mul.wide.s32 	%rd46, %r87, 2;
	add.s64 	%rd47, %rd2, %rd46;
	ld.global.v2.u8 	{%rs13, %rs14}, [%rd47];
	setp.eq.s16 	%p16, %rs13, 0;
	mul.f32 	%f42, %f41, %f34;
	selp.f32 	%f9, %f33, %f42, %p16;
	setp.eq.s16 	%p17, %rs14, 0;
	mov.f32 	%f369, %f33;
	@%p17 bra 	$L__BB340_10;
	ld.global.f32 	%f43, [%rd11+4];
	mul.f32 	%f369, %f43, %f34;
$L__BB340_10:
	setp.eq.s64 	%p18, %rd24, 1;
	setp.eq.s64 	%p19, %rd23, 1;
	setp.eq.s64 	%p20, %rd22, 1;
	add.s32 	%r88, %r7, 128;
	div.s32 	%r89, %r88, %r8;
	mul.lo.s32 	%r90, %r89, %r8;
	sub.s32 	%r91, %r88, %r90;
	div.s32 	%r92, %r91, %r9;
	mul.lo.s32 	%r93, %r92, %r9;
	sub.s32 	%r94, %r91, %r93;
	selp.b32 	%r95, 0, %r89, %p20;
	selp.b32 	%r96, 0, %r92, %p19;
	selp.b32 	%r97, 0, %r94, %p18;
	mul.lo.s32 	%r98, %r11, %r95;
	mad.lo.s32 	%r99, %r12, %r96, %r98;
	mad.lo.s32 	%r100, %r13, %r97, %r99;
	shr.u32 	%r101, %r88, 31;
	add.s32 	%r102, %r88, %r101;
	shr.s32 	%r103, %r102, 1;
	mul.wide.s32 	%rd48, %r103, 8;
	add.s64 	%rd12, %rd1, %rd48;
	ld.global.f32 	%f44, [%rd12];
	shr.u32 	%r104, %r100, 31;
	add.s32 	%r105, %r100, %r104;
	shr.s32 	%r106, %r105, 1;
	mul.wide.s32 	%rd49, %r106, 2;
	add.s64 	%rd50, %rd2, %rd49;
	ld.global.v2.u8 	{%rs15, %rs16}, [%rd50];
	setp.eq.s16 	%p21, %rs15, 0;
	mul.f32 	%f45, %f44, %f34;
	selp.f32 	%f12, %f33, %f45, %p21;
	setp.eq.s16 	%p22, %rs16, 0;
	mov.f32 	%f370, %f33;
	@%p22 bra 	$L__BB340_12;
	ld.global.f32 	%f46, [%rd12+4];
	mul.f32 	%f370, %f46, %f34;
$L__BB340_12:
	setp.eq.s64 	%p23, %rd24, 1;
	setp.eq.s64 	%p24, %rd23, 1;
	setp.eq.s64 	%p25, %rd22, 1;
	add.s32 	%r107, %r7, 192;
	div.s32 	%r108, %r107, %r8;
	mul.lo.s32 	%r109, %r108, %r8;
	sub.s32 	%r110, %r107, %r109;
	div.s32 	%r111, %r110, %r9;
	mul.lo.s32 	%r112, %r111, %r9;
	sub.s32 	%r113, %r110, %r112;
	selp.b32 	%r114, 0, %r108, %p25;
	selp.b32 	%r115, 0, %r111, %p24;
	selp.b32 	%r116, 0, %r113, %p23;
	mul.lo.s32 	%r117, %r11, %r114;
	mad.lo.s32 	%r118, %r12, %r115, %r117;
	mad.lo.s32 	%r119, %r13, %r116, %r118;
	shr.u32 	%r120, %r107, 31;
	add.s32 	%r121, %r107, %r120;
	shr.s32 	%r122, %r121, 1;
	mul.wide.s32 	%rd51, %r122, 8;
	add.s64 	%rd13, %rd1, %rd51;
	ld.global.f32 	%f47, [%rd13];
	shr.u32 	%r123, %r119, 31;
	add.s32 	%r124, %r119, %r123;
	shr.s32 	%r125, %r124, 1;
	mul.wide.s32 	%rd52, %r125, 2;
	add.s64 	%rd53, %rd2, %rd52;
	ld.global.v2.u8 	{%rs17, %rs18}, [%rd53];
	setp.eq.s16 	%p26, %rs17, 0;
	mul.f32 	%f48, %f47, %f34;
	selp.f32 	%f15, %f33, %f48, %p26;
	setp.eq.s16 	%p27, %rs18, 0;
	mov.f32 	%f371, %f33;
	@%p27 bra 	$L__BB340_14;
	ld.global.f32 	%f49, [%rd13+4];
	mul.f32 	%f371, %f49, %f34;
$L__BB340_14:
	add.s32 	%r126, %r7, 256;
	div.s32 	%r127, %r126, %r8;
	mul.lo.s32 	%r128, %r127, %r8;
	sub.s32 	%r129, %r126, %r128;
	div.s32 	%r130, %r129, %r9;
	mul.lo.s32 	%r131, %r130, %r9;
	sub.s32 	%r132, %r129, %r131;
	selp.b32 	%r133, 0, %r127, %p25;
	selp.b32 	%r134, 0, %r130, %p24;
	selp.b32 	%r135, 0, %r132, %p23;
	mul.lo.s32 	%r136, %r11, %r133;
	mad.lo.s32 	%r137, %r12, %r134, %r136;
	mad.lo.s32 	%r138, %r13, %r135, %r137;
	shr.u32 	%r139, %r126, 31;
	add.s32 	%r140, %r126, %r139;
	shr.s32 	%r141, %r140, 1;
	mul.wide.s32 	%rd54, %r141, 8;
	add.s64 	%rd14, %rd1, %rd54;
	ld.global.f32 	%f50, [%rd14];
	shr.u32 	%r142, %r138, 31;
	add.s32 	%r143, %r138, %r142;
	shr.s32 	%r144, %r143, 1;
	mul.wide.s32 	%rd55, %r144, 2;
	add.s64 	%rd56, %rd2, %rd55;
	ld.global.v2.u8 	{%rs19, %rs20}, [%rd56];
	setp.eq.s16 	%p31, %rs19, 0;
	mul.f32 	%f51, %f50, %f34;
	selp.f32 	%f18, %f33, %f51, %p31;
	setp.eq.s16 	%p32, %rs20, 0;
	mov.f32 	%f372, %f33;
	@%p32 bra 	$L__BB340_16;
	ld.global.f32 	%f52, [%rd14+4];
	mul.f32 	%f372, %f52, %f34;
$L__BB340_16:
	add.s32 	%r145, %r7, 320;
	div.s32 	%r146, %r145, %r8;
	mul.lo.s32 	%r147, %r146, %r8;
	sub.s32 	%r148, %r145, %r147;
	div.s32 	%r149, %r148, %r9;
	mul.lo.s32 	%r150, %r149, %r9;
	sub.s32 	%r151, %r148, %r150;
	selp.b32 	%r152, 0, %r146, %p25;
	selp.b32 	%r153, 0, %r149, %p24;
	selp.b32 	%r154, 0, %r151, %p23;
	mul.lo.s32 	%r155, %r11, %r152;
	mad.lo.s32 	%r156, %r12, %r153, %r155;
	mad.lo.s32 	%r157, %r13, %r154, %r156;
	shr.u32 	%r158, %r145, 31;
	add.s32 	%r159, %r145, %r158;
	shr.s32 	%r160, %r159, 1;
	mul.wide.s32 	%rd57, %r160, 8;
	add.s64 	%rd15, %rd1, %rd57;
	ld.global.f32 	%f53, [%rd15];
	shr.u32 	%r161, %r157, 31;
	add.s32 	%r162, %r157, %r161;
	shr.s32 	%r163, %r162, 1;
	mul.wide.s32 	%rd58, %r163, 2;
	add.s64 	%rd59, %rd2, %rd58;
	ld.global.v2.u8 	{%rs21, %rs22}, [%rd59];
	setp.eq.s16 	%p36, %rs21, 0;
	mul.f32 	%f54, %f53, %f34;
	selp.f32 	%f21, %f33, %f54, %p36;
	setp.eq.s16 	%p37, %rs22, 0;
	mov.f32 	%f373, %f33;
	@%p37 bra 	$L__BB340_18;
	ld.global.f32 	%f55, [%rd15+4];
	mul.f32 	%f373, %f55, %f34;
$L__BB340_18:
	add.s32 	%r164, %r7, 384;
	div.s32 	%r165, %r164, %r8;
	mul.lo.s32 	%r166, %r165, %r8;
	sub.s32 	%r167, %r164, %r166;
	div.s32 	%r168, %r167, %r9;
	mul.lo.s32 	%r169, %r168, %r9;
	sub.s32 	%r170, %r167, %r169;
	selp.b32 	%r171, 0, %r165, %p25;
	selp.b32 	%r172, 0, %r168, %p24;
	selp.b32 	%r173, 0, %r170, %p23;
	mul.lo.s32 	%r174, %r11, %r171;
	mad.lo.s32 	%r175, %r12, %r172, %r174;
	mad.lo.s32 	%r176, %r13, %r173, %r175;
	shr.u32 	%r177, %r164, 31;
	add.s32 	%r178, %r164, %r177;
	shr.s32 	%r179, %r178, 1;
	mul.wide.s32 	%rd60, %r179, 8;
	add.s64 	%rd16, %rd1, %rd60;
	ld.global.f32 	%f56, [%rd16];
	shr.u32 	%r180, %r176, 31;
	add.s32 	%r181, %r176, %r180;
	shr.s32 	%r182, %r181, 1;
	mul.wide.s32 	%rd61, %r182, 2;
	add.s64 	%rd62, %rd2, %rd61;
	ld.global.v2.u8 	{%rs23, %rs24}, [%rd62];
	setp.eq.s16 	%p41, %rs23, 0;
	mul.f32 	%f57, %f56, %f34;
	selp.f32 	%f24, %f33, %f57, %p41;
	setp.eq.s16 	%p42, %rs24, 0;
	mov.f32 	%f374, %f33;
	@%p42 bra 	$L__BB340_20;
	ld.global.f32 	%f58, [%rd16+4];
	mul.f32 	%f374, %f58, %f34;
$L__BB340_20:
	add.s32 	%r183, %r7, 448;
	div.s32 	%r184, %r183, %r8;
	mul.lo.s32 	%r185, %r184, %r8;
	sub.s32 	%r186, %r183, %r185;
	div.s32 	%r187, %r186, %r9;
	mul.lo.s32 	%r188, %r187, %r9;
	sub.s32 	%r189, %r186, %r188;
	selp.b32 	%r190, 0, %r184, %p25;
	selp.b32 	%r191, 0, %r187, %p24;
	selp.b32 	%r192, 0, %r189, %p23;
	mul.lo.s32 	%r193, %r11, %r190;
	mad.lo.s32 	%r194, %r12, %r191, %r193;
	mad.lo.s32 	%r195, %r13, %r192, %r194;
	shr.u32 	%r196, %r183, 31;
	add.s32 	%r197, %r183, %r196;
	shr.s32 	%r198, %r197, 1;
	mul.wide.s32 	%rd63, %r198, 8;
	add.s64 	%rd17, %rd1, %rd63;
	ld.global.f32 	%f59, [%rd17];
	shr.u32 	%r199, %r195, 31;
	add.s32 	%r200, %r195, %r199;
	shr.s32 	%r201, %r200, 1;
	mul.wide.s32 	%rd64, %r201, 2;
	add.s64 	%rd65, %rd2, %rd64;
	ld.global.v2.u8 	{%rs25, %rs26}, [%rd65];
	setp.eq.s16 	%p46, %rs25, 0;
	mul.f32 	%f60, %f59, %f34;
	selp.f32 	%f27, %f33, %f60, %p46;
	setp.eq.s16 	%p47, %rs26, 0;
	mov.f32 	%f375, %f33;
	@%p47 bra 	$L__BB340_22;
	ld.global.f32 	%f61, [%rd17+4];
	mul.f32 	%f375, %f61, %f34;
$L__BB340_22:
	add.s32 	%r202, %r7, 512;
	div.s32 	%r203, %r202, %r8;
	mul.lo.s32 	%r204, %r203, %r8;
	sub.s32 	%r205, %r202, %r204;
	div.s32 	%r206, %r205, %r9;
	mul.lo.s32 	%r207, %r206, %r9;
	sub.s32 	%r208, %r205, %r207;
	selp.b32 	%r209, 0, %r203, %p25;
	selp.b32 	%r210, 0, %r206, %p24;
	selp.b32 	%r211, 0, %r208, %p23;
	mul.lo.s32 	%r212, %r11, %r209;
	mad.lo.s32 	%r213, %r12, %r210, %r212;
	mad.lo.s32 	%r214, %r13, %r211, %r213;
	shr.u32 	%r215, %r202, 31;
	add.s32 	%r216, %r202, %r215;
	shr.s32 	%r217, %r216, 1;
	mul.wide.s32 	%rd66, %r217, 8;
	add.s64 	%rd18, %rd1, %rd66;
	ld.global.f32 	%f62, [%rd18];
	shr.u32 	%r218, %r214, 31;
	add.s32 	%r219, %r214, %r218;
	shr.s32 	%r220, %r219, 1;
	mul.wide.s32 	%rd67, %r220, 2;
	add.s64 	%rd68, %rd2, %rd67;
	ld.global.v2.u8 	{%rs27, %rs28}, [%rd68];
	setp.eq.s16 	%p51, %rs27, 0;
	mul.f32 	%f63, %f62, %f34;
	selp.f32 	%f30, %f33, %f63, %p51;
	setp.eq.s16 	%p52, %rs28, 0;
	mov.f32 	%f376, %f33;
	@%p52 bra 	$L__BB340_24;
	ld.global.f32 	%f64, [%rd18+4];
	mul.f32 	%f376, %f64, %f34;
$L__BB340_24:
	ld.param.u64 	%rd132, [_Z15SoftmaxWarpImplI22BroadcastScaleMaskLoadIffbLm3EiE11DirectStoreIffEfLi2ELi20ELi32ELi1ELb0EL9Algorithm0EEvT_T0_ll_param_2];
	max.f32 	%f65, %f3, 0fFF800000;
	max.f32 	%f66, %f65, %f367;
	max.f32 	%f67, %f66, %f6;
	max.f32 	%f68, %f67, %f368;
	max.f32 	%f69, %f68, %f9;
	max.f32 	%f70, %f69, %f369;
	max.f32 	%f71, %f70, %f12;
	max.f32 	%f72, %f71, %f370;
	max.f32 	%f73, %f72, %f15;
	max.f32 	%f74, %f73, %f371;
	max.f32 	%f75, %f74, %f18;
	max.f32 	%f76, %f75, %f372;
	max.f32 	%f77, %f76, %f21;
	max.f32 	%f78, %f77, %f373;
	max.f32 	%f79, %f78, %f24;
	max.f32 	%f80, %f79, %f374;
	max.f32 	%f81, %f80, %f27;
	max.f32 	%f82, %f81, %f375;
	max.f32 	%f83, %f82, %f30;
	max.f32 	%f84, %f83, %f376;
	mov.b32 	%r221, %f84;
	shfl.sync.bfly.b32	%r222|%p53, %r221, 16, 31, -1;
	mov.b32 	%f85, %r222;
	max.f32 	%f86, %f84, %f85;
	mov.b32 	%r223, %f86;
	shfl.sync.bfly.b32	%r224|%p54, %r223, 8, 31, -1;
	mov.b32 	%f87, %r224;
	max.f32 	%f88, %f86, %f87;
	mov.b32 	%r225, %f88;
	shfl.sync.bfly.b32	%r226|%p55, %r225, 4, 31, -1;
	mov.b32 	%f89, %r226;
	max.f32 	%f90, %f88, %f89;
	mov.b32 	%r227, %f90;
	shfl.sync.bfly.b32	%r228|%p56, %r227, 2, 31, -1;
	mov.b32 	%f91, %r228;
	max.f32 	%f92, %f90, %f91;
	mov.b32 	%r229, %f92;
	shfl.sync.bfly.b32	%r230|%p57, %r229, 1, 31, -1;
	mov.b32 	%f93, %r230;
	max.f32 	%f94, %f92, %f93;
	sub.f32 	%f95, %f3, %f94;
	fma.rn.f32 	%f96, %f95, 0f3BBB989D, 0f3F000000;
	cvt.sat.f32.f32 	%f97, %f96;
	mov.f32 	%f98, 0f4B400001;
	mov.f32 	%f99, 0f437C0000;
	fma.rm.f32 	%f100, %f97, %f99, %f98;
	add.f32 	%f101, %f100, 0fCB40007F;
	neg.f32 	%f102, %f101;
	fma.rn.f32 	%f103, %f95, 0f3FB8AA3B, %f102;
	fma.rn.f32 	%f104, %f95, 0f32A57060, %f103;
	mov.b32 	%r231, %f100;
	shl.b32 	%r232, %r231, 23;
	mov.b32 	%f105, %r232;
	ex2.approx.ftz.f32 	%f106, %f104;
	mul.f32 	%f107, %f106, %f105;
	add.f32 	%f108, %f107, 0f00000000;
	sub.f32 	%f109, %f367, %f94;
	fma.rn.f32 	%f110, %f109, 0f3BBB989D, 0f3F000000;
	cvt.sat.f32.f32 	%f111, %f110;
	fma.rm.f32 	%f112, %f111, %f99, %f98;
	add.f32 	%f113, %f112, 0fCB40007F;
	neg.f32 	%f114, %f113;
	fma.rn.f32 	%f115, %f109, 0f3FB8AA3B, %f114;
	fma.rn.f32 	%f116, %f109, 0f32A57060, %f115;
	mov.b32 	%r233, %f112;
	shl.b32 	%r234, %r233, 23;
	mov.b32 	%f117, %r234;
	ex2.approx.ftz.f32 	%f118, %f116;
	mul.f32 	%f119, %f118, %f117;
	add.f32 	%f120, %f108, %f119;
	sub.f32 	%f121, %f6, %f94;
	fma.rn.f32 	%f122, %f121, 0f3BBB989D, 0f3F000000;
	cvt.sat.f32.f32 	%f123, %f122;
	fma.rm.f32 	%f124, %f123, %f99, %f98;
	add.f32 	%f125, %f124, 0fCB40007F;
	neg.f32 	%f126, %f125;
	fma.rn.f32 	%f127, %f121, 0f3FB8AA3B, %f126;
	fma.rn.f32 	%f128, %f121, 0f32A57060, %f127;
	mov.b32 	%r235, %f124;
	shl.b32 	%r236, %r235, 23;
	mov.b32 	%f129, %r236;
	ex2.approx.ftz.f32 	%f130, %f128;
	mul.f32 	%f131, %f130, %f129;
	add.f32 	%f132, %f120, %f131;
	sub.f32 	%f133, %f368, %f94;
	fma.rn.f32 	%f134, %f133, 0f3BBB989D, 0f3F000000;
	cvt.sat.f32.f32 	%f135, %f134;
	fma.rm.f32 	%f136, %f135, %f99, %f98;
	add.f32 	%f137, %f136, 0fCB40007F;
	neg.f32 	%f138, %f137;
	fma.rn.f32 	%f139, %f133, 0f3FB8AA3B, %f138;
	fma.rn.f32 	%f140, %f133, 0f32A57060, %f139;
	mov.b32 	%r237, %f136;
	shl.b32 	%r238, %r237, 23;
	mov.b32 	%f141, %r238;
	ex2.approx.ftz.f32 	%f142, %f140;
	mul.f32 	%f143, %f142, %f141;
	add.f32 	%f144, %f132, %f143;
	sub.f32 	%f145, %f9, %f94;
	fma.rn.f32 	%f146, %f145, 0f3BBB989D, 0f3F000000;
	cvt.sat.f32.f32 	%f147, %f146;
	fma.rm.f32 	%f148, %f147, %f99, %f98;
	add.f32 	%f149, %f148, 0fCB40007F;
	neg.f32 	%f150, %f149;
	fma.rn.f32 	%f151, %f145, 0f3FB8AA3B, %f150;
	fma.rn.f32 	%f152, %f145, 0f32A57060, %f151;
	mov.b32 	%r239, %f148;
	shl.b32 	%r240, %r239, 23;
	mov.b32 	%f153, %r240;
	ex2.approx.ftz.f32 	%f154, %f152;
	mul.f32 	%f155, %f154, %f153;
	add.f32 	%f156, %f144, %f155;
	sub.f32 	%f157, %f369, %f94;
	fma.rn.f32 	%f158, %f157, 0f3BBB989D, 0f3F000000;
	cvt.sat.f32.f32 	%f159, %f158;
	fma.rm.f32 	%f160, %f159, %f99, %f98;
	add.f32 	%f161, %f160, 0fCB40007F;
	neg.f32 	%f162, %f161;
	fma.rn.f32 	%f163, %f157, 0f3FB8AA3B, %f162;
	fma.rn.f32 	%f164, %f157, 0f32A57060, %f163;
	mov.b32 	%r241, %f160;
	shl.b32 	%r242, %r241, 23;
	mov.b32 	%f165, %r242;
	ex2.approx.ftz.f32 	%f166, %f164;
	mul.f32 	%f167, %f166, %f165;
	add.f32 	%f168, %f156, %f167;
	sub.f32 	%f169, %f12, %f94;
	fma.rn.f32 	%f170, %f169, 0f3BBB989D, 0f3F000000;
	cvt.sat.f32.f32 	%f171, %f170;
	fma.rm.f32 	%f172, %f171, %f99, %f98;
	add.f32 	%f173, %f172, 0fCB40007F;
	neg.f32 	%f174, %f173;
	fma.rn.f32 	%f175, %f169, 0f3FB8AA3B, %f174;
	fma.rn.f32 	%f176, %f169, 0f32A57060, %f175;
	mov.b32 	%r243, %f172;
	shl.b32 	%r244, %r243, 23;
	mov.b32 	%f177, %r244;
	ex2.approx.ftz.f32 	%f178, %f176;
	mul.f32 	%f179, %f178, %f177;
	add.f32 	%f180, %f168, %f179;
	sub.f32 	%f181, %f370, %f94;
	fma.rn.f32 	%f182, %f181, 0f3BBB989D, 0f3F000000;
	cvt.sat.f32.f32 	%f183, %f182;
	fma.rm.f32 	%f184, %f183, %f99, %f98;
	add.f32 	%f185, %f184, 0fCB40007F;
	neg.f32 	%f186, %f185;
	fma.rn.f32 	%f187, %f181, 0f3FB8AA3B, %f186;
	fma.rn.f32 	%f188, %f181, 0f32A57060, %f187;
	mov.b32 	%r245, %f184;
	shl.b32 	%r246, %r245, 23;
	mov.b32 	%f189, %r246;
	ex2.approx.ftz.f32 	%f190, %f188;
	mul.f32 	%f191, %f190, %f189;
	add.f32 	%f192, %f180, %f191;
	sub.f32 	%f193, %f15, %f94;
	fma.rn.f32 	%f194, %f193, 0f3BBB989D, 0f3F000000;
	cvt.sat.f32.f32 	%f195, %f194;
	fma.rm.f32 	%f196, %f195, %f99, %f98;
	add.f32 	%f197, %f196, 0fCB40007F;
	neg.f32 	%f198, %f197;
	fma.rn.f32 	%f199, %f193, 0f3FB8AA3B, %f198;
	fma.rn.f32 	%f200, %f193, 0f32A57060, %f199;
	mov.b32 	%r247, %f196;
	shl.b32 	%r248, %r247, 23;
	mov.b32 	%f201, %r248;
	ex2.approx.ftz.f32 	%f202, %f200;
	mul.f32 	%f203, %f202, %f201;
	add.f32 	%f204, %f192, %f203;
	sub.f32 	%f205, %f371, %f94;
	fma.rn.f32 	%f206, %f205, 0f3BBB989D, 0f3F000000;
	cvt.sat.f32.f32 	%f207, %f206;
	fma.rm.f32 	%f208, %f207, %f99, %f98;
	add.f32 	%f209, %f208, 0fCB40007F;
	neg.f32 	%f210, %f209;
	fma.rn.f32 	%f211, %f205, 0f3FB8AA3B, %f210;
	fma.rn.f32 	%f212, %f205, 0f32A57060, %f211;
	mov.b32 	%r249, %f208;
	shl.b32 	%r250, %r249, 23;
	mov.b32 	%f213, %r250;
	ex2.approx.ftz.f32 	%f214, %f212;
	mul.f32 	%f215, %f214, %f213;
	add.f32 	%f216, %f204, %f215;
	sub.f32 	%f217, %f18, %f94;
	fma.rn.f32 	%f218, %f217, 0f3BBB989D, 0f3F000000;
	cvt.sat.f32.f32 	%f219, %f218;
	fma.rm.f32 	%f220, %f219, %f99, %f98;
	add.f32 	%f221, %f220, 0fCB40007F;
	neg.f32 	%f222, %f221;
	fma.rn.f32 	%f223, %f217, 0f3FB8AA3B, %f222;
	fma.rn.f32 	%f224, %f217, 0f32A57060, %f223;
	mov.b32 	%r251, %f220;
	shl.b32 	%r252, %r251, 23;
	mov.b32 	%f225, %r252;
	ex2.approx.ftz.f32 	%f226, %f224;
	mul.f32 	%f227, %f226, %f225;
	add.f32 	%f228, %f216, %f227;
	sub.f32 	%f229, %f372, %f94;
	fma.rn.f32 	%f230, %f229, 0f3BBB989D, 0f3F000000;
	cvt.sat.f32.f32 	%f231, %f230;
	fma.rm.f32 	%f232, %f231, %f99, %f98;
	add.f32 	%f233, %f232, 0fCB40007F;
	neg.f32 	%f234, %f233;
	fma.rn.f32 	%f235, %f229, 0f3FB8AA3B, %f234;
	fma.rn.f32 	%f236, %f229, 0f32A57060, %f235;
	mov.b32 	%r253, %f232;
	shl.b32 	%r254, %r253, 23;
	mov.b32 	%f237, %r254;
	ex2.approx.ftz.f32 	%f238, %f236;
	mul.f32 	%f239, %f238, %f237;
	add.f32 	%f240, %f228, %f239;
	sub.f32 	%f241, %f21, %f94;
	fma.rn.f32 	%f242, %f241, 0f3BBB989D, 0f3F000000;
	cvt.sat.f32.f32 	%f243, %f242;
	fma.rm.f32 	%f244, %f243, %f99, %f98;
	add.f32 	%f245, %f244, 0fCB40007F;
	neg.f32 	%f246, %f245;
	fma.rn.f32 	%f247, %f241, 0f3FB8AA3B, %f246;
	fma.rn.f32 	%f248, %f241, 0f32A57060, %f247;
	mov.b32 	%r255, %f244;
	shl.b32 	%r256, %r255, 23;
	mov.b32 	%f249, %r256;
	ex2.approx.ftz.f32 	%f250, %f248;
	mul.f32 	%f251, %f250, %f249;
	add.f32 	%f252, %f240, %f251;
	sub.f32 	%f253, %f373, %f94;
	fma.rn.f32 	%f254, %f253, 0f3BBB989D, 0f3F000000;
	cvt.sat.f32.f32 	%f255, %f254;
	fma.rm.f32 	%f256, %f255, %f99, %f98;
	add.f32 	%f257, %f256, 0fCB40007F;
	neg.f32 	%f258, %f257;
	fma.rn.f32 	%f259, %f253, 0f3FB8AA3B, %f258;
	fma.rn.f32 	%f260, %f253, 0f32A57060, %f259;
	mov.b32 	%r257, %f256;
	shl.b32 	%r258, %r257, 23;
	mov.b32 	%f261, %r258;
	ex2.approx.ftz.f32 	%f262, %f260;
	mul.f32 	%f263, %f262, %f261;
	add.f32 	%f264, %f252, %f263;
	sub.f32 	%f265, %f24, %f94;
	fma.rn.f32 	%f266, %f265, 0f3BBB989D, 0f3F000000;
	cvt.sat.f32.f32 	%f267, %f266;
	fma.rm.f32 	%f268, %f267, %f99, %f98;
	add.f32 	%f269, %f268, 0fCB40007F;
	neg.f32 	%f270, %f269;
	fma.rn.f32 	%f271, %f265, 0f3FB8AA3B, %f270;
	fma.rn.f32 	%f272, %f265, 0f32A57060, %f271;
	mov.b32 	%r259, %f268;
	shl.b32 	%r260, %r259, 23;
	mov.b32 	%f273, %r260;
	ex2.approx.ftz.f32 	%f274, %f272;
	mul.f32 	%f275, %f274, %f273;
	add.f32 	%f276, %f264, %f275;
	sub.f32 	%f277, %f374, %f94;
	fma.rn.f32 	%f278, %f277, 0f3BBB989D, 0f3F000000;
	cvt.sat.f32.f32 	%f279, %f278;
	fma.rm.f32 	%f280, %f279, %f99, %f98;
	add.f32 	%f281, %f280, 0fCB40007F;
	neg.f32 	%f282, %f281;
	fma.rn.f32 	%f283, %f277, 0f3FB8AA3B, %f282;
	fma.rn.f32 	%f284, %f277, 0f32A57060, %f283;
	mov.b32 	%r261, %f280;
	shl.b32 	%r262, %r261, 23;
	mov.b32 	%f285, %r262;
	ex2.approx.ftz.f32 	%f286, %f284;
	mul.f32 	%f287, %f286, %f285;
	add.f32 	%f288, %f276, %f287;
	sub.f32 	%f289, %f27, %f94;
	fma.rn.f32 	%f290, %f289, 0f3BBB989D, 0f3F000000;
	cvt.sat.f32.f32 	%f291, %f290;
	fma.rm.f32 	%f292, %f291, %f99, %f98;
	add.f32 	%f293, %f292, 0fCB40007F;
	neg.f32 	%f294, %f293;
	fma.rn.f32 	%f295, %f289, 0f3FB8AA3B, %f294;
	fma.rn.f32 	%f296, %f289, 0f32A57060, %f295;
	mov.b32 	%r263, %f292;
	shl.b32 	%r264, %r263, 23;
	mov.b32 	%f297, %r264;
	ex2.approx.ftz.f32 	%f298, %f296;
	mul.f32 	%f299, %f298, %f297;
	add.f32 	%f300, %f288, %f299;
	sub.f32 	%f301, %f375, %f94;
	fma.rn.f32 	%f302, %f301, 0f3BBB989D, 0f3F000000;
	cvt.sat.f32.f32 	%f303, %f302;
	fma.rm.f32 	%f304, %f303, %f99, %f98;
	add.f32 	%f305, %f304, 0fCB40007F;
	neg.f32 	%f306, %f305;
	fma.rn.f32 	%f307, %f301, 0f3FB8AA3B, %f306;
	fma.rn.f32 	%f308, %f301, 0f32A57060, %f307;
	mov.b32 	%r265, %f304;
	shl.b32 	%r266, %r265, 23;
	mov.b32 	%f309, %r266;
	ex2.approx.ftz.f32 	%f310, %f308;
	mul.f32 	%f311, %f310, %f309;
	add.f32 	%f312, %f300, %f311;
	sub.f32 	%f313, %f30, %f94;
	fma.rn.f32 	%f314, %f313, 0f3BBB989D, 0f3F000000;
	cvt.sat.f32.f32 	%f315, %f314;
	fma.rm.f32 	%f316, %f315, %f99, %f98;
	add.f32 	%f317, %f316, 0fCB40007F;
	neg.f32 	%f318, %f317;
	fma.rn.f32 	%f319, %f313, 0f3FB8AA3B, %f318;
	fma.rn.f32 	%f320, %f313, 0f32A57060, %f319;
	mov.b32 	%r267, %f316;
	shl.b32 	%r268, %r267, 23;
	mov.b32 	%f321, %r268;
	ex2.approx.ftz.f32 	%f322, %f320;
	mul.f32 	%f323, %f322, %f321;
	add.f32 	%f324, %f312, %f323;
	sub.f32 	%f325, %f376, %f94;
	fma.rn.f32 	%f326, %f325, 0f3BBB989D, 0f3F000000;
	cvt.sat.f32.f32 	%f327, %f326;
	fma.rm.f32 	%f328, %f327, %f99, %f98;
	add.f32 	%f329, %f328, 0fCB40007F;
	neg.f32 	%f330, %f329;
	fma.rn.f32 	%f331, %f325, 0f3FB8AA3B, %f330;
	fma.rn.f32 	%f332, %f325, 0f32A57060, %f331;
	mov.b32 	%r269, %f328;
	shl.b32 	%r270, %r269, 23;
	mov.b32 	%f333, %r270;
	ex2.approx.ftz.f32 	%f334, %f332;
	mul.f32 	%f335, %f334, %f333;
	add.f32 	%f336, %f324, %f335;
	mov.b32 	%r271, %f336;
	shfl.sync.bfly.b32	%r272|%p58, %r271, 16, 31, -1;
	mov.b32 	%f337, %r272;
	add.f32 	%f338, %f336, %f337;
	mov.b32 	%r273, %f338;
	shfl.sync.bfly.b32	%r274|%p59, %r273, 8, 31, -1;
	mov.b32 	%f339, %r274;
	add.f32 	%f340, %f338, %f339;
	mov.b32 	%r275, %f340;
	shfl.sync.bfly.b32	%r276|%p60, %r275, 4, 31, -1;
	mov.b32 	%f341, %r276;
	add.f32 	%f342, %f340, %f341;
	mov.b32 	%r277, %f342;
	shfl.sync.bfly.b32	%r278|%p61, %r277, 2, 31, -1;
	mov.b32 	%f343, %r278;
	add.f32 	%f344, %f342, %f343;
	mov.b32 	%r279, %f344;
	shfl.sync.bfly.b32	%r280|%p62, %r279, 1, 31, -1;
	mov.b32 	%f345, %r280;
	add.f32 	%f346, %f344, %f345;
	div.rn.f32 	%f347, %f107, %f346;
	div.rn.f32 	%f348, %f119, %f346;
	div.rn.f32 	%f349, %f131, %f346;
	div.rn.f32 	%f350, %f143, %f346;
	div.rn.f32 	%f351, %f155, %f346;
	div.rn.f32 	%f352, %f167, %f346;
	div.rn.f32 	%f353, %f179, %f346;
	div.rn.f32 	%f354, %f191, %f346;
	div.rn.f32 	%f355, %f203, %f346;
	div.rn.f32 	%f356, %f215, %f346;
	div.rn.f32 	%f357, %f227, %f346;
	div.rn.f32 	%f358, %f239, %f346;
	div.rn.f32 	%f359, %f251, %f346;
	div.rn.f32 	%f360, %f263, %f346;
	div.rn.f32 	%f361, %f275, %f346;
	div.rn.f32 	%f362, %f287, %f346;
	div.rn.f32 	%f363, %f299, %f346;
	div.rn.f32 	%f364, %f311, %f346;
	div.rn.f32 	%f365, %f323, %f346;
	div.rn.f32 	%f366, %f335, %f346;
	mad.lo.s64 	%rd69, %rd133, %rd30, %rd7;
	shr.u64 	%rd70, %rd69, 63;
	add.s64 	%rd71, %rd69, %rd70;
	cvta.to.global.u64 	%rd72, %rd29;
	shl.b64 	%rd73, %rd71, 2;
	and.b64  	%rd74, %rd73, -8;
	add.s64 	%rd75, %rd72, %rd74;
	st.global.v2.f32 	[%rd75], {%f347, %f348};
	add.s64 	%rd76, %rd69, 64;
	shr.u64 	%rd77, %rd76, 63;
	add.s64 	%rd78, %rd76, %rd77;
	shl.b64 	%rd79, %rd78, 2;
	and.b64  	%rd80, %rd79, -8;
	add.s64 	%rd81, %rd72, %rd80;
	st.global.v2.f32 	[%rd81], {%f349, %f350};
	add.s64 	%rd82, %rd69, 128;
	shr.u64 	%rd83, %rd82, 63;
	add.s64 	%rd84, %rd82, %rd83;
	shl.b64 	%rd85, %rd84, 2;
	and.b64  	%rd86, %rd85, -8;
	add.s64 	%rd87, %rd72, %rd86;
	st.global.v2.f32 	[%rd87], {%f351, %f352};
	add.s64 	%rd88, %rd69, 192;
	shr.u64 	%rd89, %rd88, 63;
	add.s64 	%rd90, %rd88, %rd89;
	shl.b64 	%rd91, %rd90, 2;
	and.b64  	%rd92, %rd91, -8;
	add.s64 	%rd93, %rd72, %rd92;
	st.global.v2.f32 	[%rd93], {%f353, %f354};
	add.s64 	%rd94, %rd69, 256;
	shr.u64 	%rd95, %rd94, 63;
	add.s64 	%rd96, %rd94, %rd95;
	shl.b64 	%rd97, %rd96, 2;
	and.b64  	%rd98, %rd97, -8;
	add.s64 	%rd99, %rd72, %rd98;
	st.global.v2.f32 	[%rd99], {%f355, %f356};
	add.s64 	%rd100, %rd69, 320;
	shr.u64 	%rd101, %rd100, 63;
	add.s64 	%rd102, %rd100, %rd101;
	shl.b64 	%rd103, %rd102, 2;
	and.b64  	%rd104, %rd103, -8;
	add.s64 	%rd105, %rd72, %rd104;
	st.global.v2.f32 	[%rd105], {%f357, %f358};
	add.s64 	%rd106, %rd69, 384;
	shr.u64 	%rd107, %rd106, 63;
	add.s64 	%rd108, %rd106, %rd107;
	shl.b64 	%rd109, %rd108, 2;
	and.b64  	%rd110, %rd109, -8;
	add.s64 	%rd111, %rd72, %rd110;
	st.global.v2.f32 	[%rd111], {%f359, %f360};
	add.s64 	%rd112, %rd69, 448;
	shr.u64 	%rd113, %rd112, 63;
	add.s64 	%rd114, %rd112, %rd113;
	shl.b64 	%rd115, %rd114, 2;
	and.b64  	%rd116, %rd115, -8;
	add.s64 	%rd117, %rd72, %rd116;
	st.global.v2.f32 	[%rd117], {%f361, %f362};
	add.s64 	%rd118, %rd69, 512;
	shr.u64 	%rd119, %rd118, 63;
	add.s64 	%rd120, %rd118, %rd119;
	shl.b64 	%rd121, %rd120, 2;
	and.b64  	%rd122, %rd121, -8;
	add.s64 	%rd123, %rd72, %rd122;
	st.global.v2.f32 	[%rd123], {%f363, %f364};
	add.s64 	%rd124, %rd69, 576;
	shr.u64 	%rd125, %rd124, 63;
	add.s64 	%rd126, %rd124, %rd125;
	shl.b64 	%rd127, %rd126, 2;
	and.b64  	%rd128, %rd127, -8;
	add.s64 	%rd129, %rd72, %rd128;
	st.global.v2.f32 	[%rd129], {%f365, %f366};
	mov.u32 	%r281, %nctaid.x;
	mov.u32 	%r282, %ntid.y;
	mul.lo.s32 	%r283, %r281, %r282;
	cvt.s64.s32 	%rd130, %r283;
	add.s64 	%rd133, %rd133, %rd130;
	setp.lt.s64 	%p63, %rd133, %rd132;
	@%p63 bra 	$L__BB340_4;
$L__BB340_25:
	ret;

}
	// .globl	_Z15SoftmaxWarpImplI22BroadcastScaleMaskLoadIffbLm3EiE11DirectStoreIffEfLi2ELi20ELi32ELi1ELb1EL9Algorithm0EEvT_T0_ll
.visible .entry _Z15SoftmaxWarpImplI22BroadcastScaleMaskLoadIffbLm3EiE11DirectStoreIffEfLi2ELi20ELi32ELi1ELb1EL9Algorithm0EEvT_T0_ll(
	.param .align 8 .b8 _Z15SoftmaxWarpImplI22BroadcastScaleMaskLoadIffbLm3EiE11DirectStoreIffEfLi2ELi20ELi32ELi1ELb1EL9Algorithm0EEvT_T0_ll_param_0[112],
	.param .align 8 .b8 _Z15SoftmaxWarpImplI22BroadcastScaleMaskLoadIffbLm3EiE11DirectStoreIffEfLi2ELi20ELi32ELi1ELb1EL9Algorithm0EEvT_T0_ll_param_1[16],
	.param .u64 _Z15SoftmaxWarpImplI22BroadcastScaleMaskLoadIffbLm3EiE11DirectStoreIffEfLi2ELi20ELi32ELi1ELb1EL9Algorithm0EEvT_T0_ll_param_2,
	.param .u64 _Z15SoftmaxWarpImplI22BroadcastScaleMaskLoadIffbLm3EiE11DirectStoreIffEfLi2ELi20ELi32ELi1ELb1EL9Algorithm0EEvT_T0_ll_param_3
)
{
	.reg .pred 	%p<84>;
	.reg .b16 	%rs<29>;
	.reg .b32 	%r<303>;
	.reg .b32 	%f<447>;
	.reg .b64 	%rd<144>;

	ld.param.u64 	%rd41, [_Z15SoftmaxWarpImplI22BroadcastScaleMaskLoadIffbLm3EiE11DirectStoreIffEfLi2ELi20ELi32ELi1ELb1EL9Algorithm0EEvT_T0_ll_param_1+8];
	ld.param.v2.f32 	{%f93, %f94}, [_Z15SoftmaxWarpImplI22BroadcastScaleMaskLoadIffbLm3EiE11DirectStoreIffEfLi2ELi20ELi32ELi1ELb1EL9Algorithm0EEvT_T0_ll_param_0+104];
	ld.param.u64 	%rd39, [_Z15SoftmaxWarpImplI22BroadcastScaleMaskLoadIffbLm3EiE11DirectStoreIffEfLi2ELi20ELi32ELi1ELb1EL9Algorithm0EEvT_T0_ll_param_0+96];
	ld.param.u32 	%r12, [_Z15SoftmaxWarpImplI22BroadcastScaleMaskLoadIffbLm3EiE11DirectStoreIffEfLi2ELi20ELi32ELi1ELb1EL9Algorithm0EEvT_T0_ll_param_0+80];
	ld.param.v2.u32 	{%r10, %r11}, [_Z15SoftmaxWarpImplI22BroadcastScaleMaskLoadIffbLm3EiE11DirectStoreIffEfLi2ELi20ELi32ELi1ELb1EL9Algorithm0EEvT_T0_ll_param_0+72];
	ld.param.v2.u32 	{%r7, %r8}, [_Z15SoftmaxWarpImplI22BroadcastScaleMaskLoadIffbLm3EiE11DirectStoreIffEfLi2ELi20ELi32ELi1ELb1EL9Algorithm0EEvT_T0_ll_param_0+48];
	ld.param.u64 	%rd35, [_Z15SoftmaxWarpImplI22BroadcastScaleMaskLoadIffbLm3EiE11DirectStoreIffEfLi2ELi20ELi32ELi1ELb1EL9Algorithm0EEvT_T0_ll_param_0+32];
	ld.param.u64 	%rd34, [_Z15SoftmaxWarpImplI22BroadcastScaleMaskLoadIffbLm3EiE11DirectStoreIffEfLi2ELi20ELi32ELi1ELb1EL9Algorithm0EEvT_T0_ll_param_0+24];
	ld.param.u64 	%rd33, [_Z15SoftmaxWarpImplI22BroadcastScaleMaskLoadIffbLm3EiE11DirectStoreIffEfLi2ELi20ELi32ELi1ELb1EL9Algorithm0EEvT_T0_ll_param_0+16];
	ld.param.u64 	%rd40, [_Z15SoftmaxWarpImplI22BroadcastScaleMaskLoadIffbLm3EiE11DirectStoreIffEfLi2ELi20ELi32ELi1ELb1EL9Algorithm0EEvT_T0_ll_param_1];
	ld.param.u64 	%rd32, [_Z15SoftmaxWarpImplI22BroadcastScaleMaskLoadIffbLm3EiE11DirectStoreIffEfLi2ELi20ELi32ELi1ELb1EL9Algorithm0EEvT_T0_ll_param_0+8];
	ld.param.u64 	%rd31, [_Z15SoftmaxWarpImplI22BroadcastScaleMaskLoadIffbLm3EiE11DirectStoreIffEfLi2ELi20ELi32ELi1ELb1EL9Algorithm0EEvT_T0_ll_param_0];
	ld.param.u64 	%rd43, [_Z15SoftmaxWarpImplI22BroadcastScaleMaskLoadIffbLm3EiE11DirectStoreIffEfLi2ELi20ELi32ELi1ELb1EL9Algorithm0EEvT_T0_ll_param_3];
	cvta.to.global.u64 	%rd1, %rd31;
	cvta.to.global.u64 	%rd2, %rd32;
	cvta.to.global.u64 	%rd3, %rd40;
	setp.lt.s64 	%p1, %rd43, 641;
	@%p1 bra 	$L__BB341_2;
	mov.u64 	%rd44, $str;
	cvta.global.u64 	%rd45, %rd44;
	mov.u64 	%rd46, $str$1;
	cvta.global.u64 	%rd47, %rd46;
	mov.u64 	%rd48, __unnamed_332;
	cvta.global.u64 	%rd49, %rd48;
	{ // callseq 331, 0
	.param .b64 param0;
	st.param.b64 	[param0], %rd45;
	.param .b64 param1;
	st.param.b64 	[param1], %rd47;
	.param .b32 param2;
	st.param.b32 	[param2], 254;
	.param .b64 param3;
	st.param.b64 	[param3], %rd49;
	.param .b64 param4;
	st.param.b64 	[param4], 1;
	call.uni 
	__assertfail, 
	(
	param0, 
	param1, 
	param2, 
	param3, 
	param4
	);
	} // callseq 331
$L__BB341_2:
	ld.param.u64 	%rd141, [_Z15SoftmaxWarpImplI22BroadcastScaleMaskLoadIffbLm3EiE11DirectStoreIffEfLi2ELi20ELi32ELi1ELb1EL9Algorithm0EEvT_T0_ll_param_2];
	mov.u32 	%r23, %ctaid.x;
	mov.u32 	%r24, %ntid.y;
	mov.u32 	%r25, %tid.y;
	mad.lo.s32 	%r26, %r23, %r24, %r25;
	cvt.s64.s32 	%rd143, %r26;
	setp.le.s64 	%p2, %rd141, %rd143;
	@%p2 bra 	$L__BB341_65;
	mov.u32 	%r27, %tid.x;
	shl.b32 	%r28, %r27, 1;
	cvt.u64.u32 	%rd5, %r28;
	add.s32 	%r29, %r28, 64;
	cvt.u64.u32 	%rd6, %r29;
	add.s32 	%r30, %r28, 128;
	cvt.u64.u32 	%rd7, %r30;
	add.s32 	%r31, %r28, 192;
	cvt.u64.u32 	%rd8, %r31;
	add.s32 	%r32, %r28, 256;
	cvt.u64.u32 	%rd9, %r32;
	add.s32 	%r33, %r28, 320;
	cvt.u64.u32 	%rd10, %r33;
	add.s32 	%r34, %r28, 384;
	cvt.u64.u32 	%rd11, %r34;
	add.s32 	%r35, %r28, 448;
	cvt.u64.u32 	%rd12, %r35;
	add.s32 	%r36, %r28, 512;
	cvt.u64.u32 	%rd13, %r36;
	add.s32 	%r37, %r28, 576;
	cvt.u64.u32 	%rd14, %r37;
	cvt.u32.u64 	%r39, %rd39;
	cvt.u32.u64 	%r40, %rd5;
$L__BB341_4:
	setp.le.s64 	%p3, %rd43, %rd5;
	cvt.u32.u64 	%r38, %rd143;
	mul.lo.s32 	%r6, %r39, %r38;
	mov.f32 	%f408, 0fFF800000;
	mov.f32 	%f409, %f408;
	mov.f32 	%f414, %f408;
	@%p3 bra 	$L__BB341_8;
	setp.eq.s64 	%p4, %rd35, 1;
	setp.eq.s64 	%p5, %rd34, 1;
	setp.eq.s64 	%p6, %rd33, 1;
	add.s32 	%r41, %r40, %r6;
	div.s32 	%r42, %r41, %r7;
	mul.lo.s32 	%r43, %r42, %r7;
	sub.s32 	%r44, %r41, %r43;
	div.s32 	%r45, %r44, %r8;
	mul.lo.s32 	%r46, %r45, %r8;
	sub.s32 	%r47, %r44, %r46;
	selp.b32 	%r48, 0, %r42, %p6;
	selp.b32 	%r49, 0, %r45, %p5;
	selp.b32 	%r50, 0, %r47, %p4;
	mul.lo.s32 	%r51, %r10, %r48;
	mad.lo.s32 	%r52, %r11, %r49, %r51;
	mad.lo.s32 	%r53, %r12, %r50, %r52;
	shr.u32 	%r54, %r41, 31;
	add.s32 	%r55, %r41, %r54;
	shr.s32 	%r56, %r55, 1;
	mul.wide.s32 	%rd50, %r56, 8;
	add.s64 	%rd19, %rd1, %rd50;
	ld.global.f32 	%f96, [%rd19];
	shr.u32 	%r57, %r53, 31;
	add.s32 	%r58, %r53, %r57;
	shr.s32 	%r59, %r58, 1;
	mul.wide.s32 	%rd51, %r59, 2;
	add.s64 	%rd52, %rd2, %rd51;
	ld.global.v2.u8 	{%rs9, %rs10}, [%rd52];
	setp.eq.s16 	%p7, %rs9, 0;
	mul.f32 	%f97, %f96, %f94;
	selp.f32 	%f409, %f93, %f97, %p7;
	setp.eq.s16 	%p8, %rs10, 0;
	mov.f32 	%f408, %f93;
	@%p8 bra 	$L__BB341_7;
	ld.global.f32 	%f98, [%rd19+4];
	mul.f32 	%f408, %f98, %f94;
$L__BB341_7:
	max.f32 	%f99, %f409, 0fFF800000;
	max.f32 	%f414, %f99, %f408;
$L__BB341_8:
	setp.le.s64 	%p9, %rd43, %rd6;
	mov.f32 	%f412, 0fFF800000;
	mov.f32 	%f413, %f412;
	@%p9 bra 	$L__BB341_12;
	cvt.u32.u64 	%r60, %rd6;
	setp.eq.s64 	%p10, %rd35, 1;
	setp.eq.s64 	%p11, %rd34, 1;
	setp.eq.s64 	%p12, %rd33, 1;
	add.s32 	%r61, %r60, %r6;
	div.s32 	%r62, %r61, %r7;
	mul.lo.s32 	%r63, %r62, %r7;
	sub.s32 	%r64, %r61, %r63;
	div.s32 	%r65, %r64, %r8;
	mul.lo.s32 	%r66, %r65, %r8;
	sub.s32 	%r67, %r64, %r66;
	selp.b32 	%r68, 0, %r62, %p12;
	selp.b32 	%r69, 0, %r65, %p11;
	selp.b32 	%r70, 0, %r67, %p10;
	mul.lo.s32 	%r71, %r10, %r68;
	mad.lo.s32 	%r72, %r11, %r69, %r71;
	mad.lo.s32 	%r73, %r12, %r70, %r72;
	shr.u32 	%r74, %r61, 31;
	add.s32 	%r75, %r61, %r74;
	shr.s32 	%r76, %r75, 1;
	mul.wide.s32 	%rd53, %r76, 8;
	add.s64 	%rd20, %rd1, %rd53;
	ld.global.f32 	%f101, [%rd20];
	shr.u32 	%r77, %r73, 31;
	add.s32 	%r78, %r73, %r77;
	shr.s32 	%r79, %r78, 1;
	mul.wide.s32 	%rd54, %r79, 2;
	add.s64 	%rd55, %rd2, %rd54;
	ld.global.v2.u8 	{%rs11, %rs12}, [%rd55];
	setp.eq.s16 	%p13, %rs11, 0;
	mul.f32 	%f102, %f101, %f94;
	selp.f32 	%f413, %f93, %f102, %p13;
	setp.eq.s16 	%p14, %rs12, 0;
	mov.f32 	%f412, %f93;
	@%p14 bra 	$L__BB341_11;
	ld.global.f32 	%f103, [%rd20+4];
	mul.f32 	%f412, %f103, %f94;
$L__BB341_11:
	max.f32 	%f104, %f414, %f413;
	max.f32 	%f414, %f104, %f412;
$L__BB341_12:
	setp.le.s64 	%p15, %rd43, %rd7;
	mov.f32 	%f416, 0fFF800000;
	mov.f32 	%f417, %f416;
	@%p15 bra 	$L__BB341_16;
	cvt.u32.u64 	%r80, %rd7;
	setp.eq.s64 	%p16, %rd35, 1;
	setp.eq.s64 	%p17, %rd34, 1;
	setp.eq.s64 	%p18, %rd33, 1;
	add.s32 	%r81, %r80, %r6;
	div.s32 	%r82, %r81, %r7;
	mul.lo.s32 	%r83, %r82, %r7;
	sub.s32 	%r84, %r81, %r83;
	div.s32 	%r85, %r84, %r8;
	mul.lo.s32 	%r86, %r85, %r8;
	sub.s32 	%r87, %r84, %r86;
	selp.b32 	%r88, 0, %r82, %p18;
	selp.b32 	%r89, 0, %r85, %p17;
	selp.b32 	%r90, 0, %r87, %p16;
	mul.lo.s32 	%r91, %r10, %r88;
	mad.lo.s32 	%r92, %r11, %r89, %r91;
	mad.lo.s32 	%r93, %r12, %r90, %r92;
	shr.u32 	%r94, %r81, 31;
	add.s32 	%r95, %r81, %r94;
	shr.s32 	%r96, %r95, 1;
	mul.wide.s32 	%rd56, %r96, 8;
	add.s64 	%rd21, %rd1, %rd56;
	ld.global.f32 	%f106, [%rd21];
	shr.u32 	%r97, %r93, 31;
	add.s32 	%r98, %r93, %r97;
	shr.s32 	%r99, %r98, 1;
	mul.wide.s32 	%rd57, %r99, 2;
	add.s64 	%rd58, %rd2, %rd57;
	ld.global.v2.u8 	{%rs13, %rs14}, [%rd58];
	setp.eq.s16 	%p19, %rs13, 0;
	mul.f32 	%f107, %f106, %f94;
	selp.f32 	%f417, %f93, %f107, %p19;
	setp.eq.s16 	%p20, %rs14, 0;
	mov.f32 	%f416, %f93;
	@%p20 bra 	$L__BB341_15;
	ld.global.f32 	%f108, [%rd21+4];
	mul.f32 	%f416, %f108, %f94;
$L__BB341_15:
	max.f32 	%f109, %f414, %f417;
	max.f32 	%f414, %f109, %f416;
$L__BB341_16:
	setp.le.s64 	%p21, %rd43, %rd8;
	mov.f32 	%f420, 0fFF800000;
	mov.f32 	%f421, %f420;
	@%p21 bra 	$L__BB341_20;
	cvt.u32.u64 	%r100, %rd8;
	setp.eq.s64 	%p22, %rd35, 1;
	setp.eq.s64 	%p23, %rd34, 1;
	setp.eq.s64 	%p24, %rd33, 1;
	add.s32 	%r101, %r100, %r6;
	div.s32 	%r102, %r101, %r7;
	mul.lo.s32 	%r103, %r102, %r7;
	sub.s32 	%r104, %r101, %r103;
	div.s32 	%r105, %r104, %r8;
	mul.lo.s32 	%r106, %r105, %r8;
	sub.s32 	%r107, %r104, %r106;
	selp.b32 	%r108, 0, %r102, %p24;
	selp.b32 	%r109, 0, %r105, %p23;
	selp.b32 	%r110, 0, %r107, %p22;
	mul.lo.s32 	%r111, %r10, %r108;
	mad.lo.s32 	%r112, %r11, %r109, %r111;
	mad.lo.s32 	%r113, %r12, %r110, %r112;
	shr.u32 	%r114, %r101, 31;
	add.s32 	%r115, %r101, %r114;
	shr.s32 	%r116, %r115, 1;
	mul.wide.s32 	%rd59, %r116, 8;
	add.s64 	%rd22, %rd1, %rd59;
	ld.global.f32 	%f111, [%rd22];
	shr.u32 	%r117, %r113, 31;
	add.s32 	%r118, %r113, %r117;
	shr.s32 	%r119, %r118, 1;
	mul.wide.s32 	%rd60, %r119, 2;
	add.s64 	%rd61, %rd2, %rd60;
	ld.global.v2.u8 	{%rs15, %rs16}, [%rd61];
	setp.eq.s16 	%p25, %rs15, 0;
	mul.f32 	%f112, %f111, %f94;
	selp.f32 	%f421, %f93, %f112, %p25;
	setp.eq.s16 	%p26, %rs16, 0;
	mov.f32 	%f420, %f93;
	@%p26 bra 	$L__BB341_19;
	ld.global.f32 	%f113, [%rd22+4];
	mul.f32 	%f420, %f113, %f94;
$L__BB341_19:
	max.f32 	%f114, %f414, %f421;
	max.f32 	%f414, %f114, %f420;
$L__BB341_20:
	setp.le.s64 	%p27, %rd43, %rd9;
	mov.f32 	%f424, 0fFF800000;
	mov.f32 	%f425, %f424;
	@%p27 bra 	$L__BB341_24;
	cvt.u32.u64 	%r120, %rd9;
	setp.eq.s64 	%p28, %rd35, 1;
	setp.eq.s64 	%p29, %rd34, 1;
	setp.eq.s64 	%p30, %rd33, 1;
	add.s32 	%r121, %r120, %r6;
	div.s32 	%r122, %r121, %r7;
	mul.lo.s32 	%r123, %r122, %r7;
	sub.s32 	%r124, %r121, %r123;
	div.s32 	%r125, %r124, %r8;
	mul.lo.s32 	%r126, %r125, %r8;
	sub.s32 	%r127, %r124, %r126;
	selp.b32 	%r128, 0, %r122, %p30;
	selp.b32 	%r129, 0, %r125, %p29;
	selp.b32 	%r130, 0, %r127, %p28;
	mul.lo.s32 	%r131, %r10, %r128;
	mad.lo.s32 	%r132, %r11, %r129, %r131;
	mad.lo.s32 	%r133, %r12, %r130, %r132;
	shr.u32 	%r134, %r121, 31;
	add.s32 	%r135, %r121, %r134;
	shr.s32 	%r136, %r135, 1;
	mul.wide.s32 	%rd62, %r136, 8;
	add.s64 	%rd23, %rd1, %rd62;
	ld.global.f32 	%f116, [%rd23];
	shr.u32 	%r137, %r133, 31;
	add.s32 	%r138, %r133, %r137;
	shr.s32 	%r139, %r138, 1;
	mul.wide.s32 	%rd63, %r139, 2;
	add.s64 	%rd64, %rd2, %rd63;
	ld.global.v2.u8 	{%rs17, %rs18}, [%rd64];
	setp.eq.s16 	%p31, %rs17, 0;
	mul.f32 	%f117, %f116, %f94;
	selp.f32 	%f425, %f93, %f117, %p31;
	setp.eq.s16 	%p32, %rs18, 0;
	mov.f32 	%f424, %f93;
	@%p32 bra 	$L__BB341_23;
	ld.global.f32 	%f118, [%rd23+4];
	mul.f32 	%f424, %f118, %f94;
$L__BB341_23:
	max.f32 	%f119, %f414, %f425;
	max.f32 	%f414, %f119, %f424;
$L__BB341_24:
	setp.le.s64 	%p33, %rd43, %rd10;
	mov.f32 	%f428, 0fFF800000;
	mov.f32 	%f429, %f428;
	@%p33 bra 	$L__BB341_28;
	cvt.u32.u64 	%r140, %rd10;
	setp.eq.s64 	%p34, %rd35, 1;
	setp.eq.s64 	%p35, %rd34, 1;
	setp.eq.s64 	%p36, %rd33, 1;
	add.s32 	%r141, %r140, %r6;
	div.s32 	%r142, %r141, %r7;
	mul.lo.s32 	%r143, %r142, %r7;
	sub.s32 	%r144, %r141, %r143;
	div.s32 	%r145, %r144, %r8;
	mul.lo.s32 	%r146, %r145, %r8;
	sub.s32 	%r147, %r144, %r146;
	selp.b32 	%r148, 0, %r142, %p36;
	selp.b32 	%r149, 0, %r145, %p35;
	selp.b32 	%r150, 0, %r147, %p34;
	mul.lo.s32 	%r151, %r10, %r148;
	mad.lo.s32 	%r152, %r11, %r149, %r151;
	mad.lo.s32 	%r153, %r12, %r150, %r152;
	shr.u32 	%r154, %r141, 31;
	add.s32 	%r155, %r141, %r154;
	shr.s32 	%r156, %r155, 1;
	mul.wide.s32 	%rd65, %r156, 8;
	add.s64 	%rd24, %rd1, %rd65;
	ld.global.f32 	%f121, [%rd24];
	shr.u32 	%r157, %r153, 31;
	add.s32 	%r158, %r153, %r157;
	shr.s32 	%r159, %r158, 1;
	mul.wide.s32 	%rd66, %r159, 2;
	add.s64 	%rd67, %rd2, %rd66;
	ld.global.v2.u8 	{%rs19, %rs20}, [%rd67];
	setp.eq.s16 	%p37, %rs19, 0;
	mul.f32 	%f122, %f121, %f94;
	selp.f32 	%f429, %f93, %f122, %p37;
	setp.eq.s16 	%p38, %rs20, 0;
	mov.f32 	%f428, %f93;
	@%p38 bra 	$L__BB341_27;
	ld.global.f32 	%f123, [%rd24+4];
	mul.f32 	%f428, %f123, %f94;
$L__BB341_27:
	max.f32 	%f124, %f414, %f429;
	max.f32 	%f414, %f124, %f428;
$L__BB341_28:
	setp.le.s64 	%p39, %rd43, %rd11;
	mov.f32 	%f432, 0fFF800000;
	mov.f32 	%f433, %f432;
	@%p39 bra 	$L__BB341_32;
	cvt.u32.u64 	%r160, %rd11;
	setp.eq.s64 	%p40, %rd35, 1;
	setp.eq.s64 	%p41, %rd34, 1;
	setp.eq.s64 	%p42, %rd33, 1;
	add.s32 	%r161, %r160, %r6;
	div.s32 	%r162, %r161, %r7;
	mul.lo.s32 	%r163, %r162, %r7;
	sub.s32 	%r164, %r161, %r163;
	div.s32 	%r165, %r164, %r8;
	mul.lo.s32 	%r166, %r165, %r8;
	sub.s32 	%r167, %r164, %r166;
	selp.b32 	%r168, 0, %r162, %p42;
	selp.b32 	%r169, 0, %r165, %p41;
	selp.b32 	%r170, 0, %r167, %p40;
	mul.lo.s32 	%r171, %r10, %r168;
	mad.lo.s32 	%r172, %r11, %r169, %r171;
	mad.lo.s32 	%r173, %r12, %r170, %r172;
	shr.u32 	%r174, %r161, 31;
	add.s32 	%r175, %r161, %r174;
	shr.s32 	%r176, %r175, 1;
	mul.wide.s32 	%rd68, %r176, 8;
	add.s64 	%rd25, %rd1, %rd68;
	ld.global.f32 	%f126, [%rd25];
	shr.u32 	%r177, %r173, 31;
	add.s32 	%r178, %r173, %r177;
	shr.s32 	%r179, %r178, 1;
	mul.wide.s32 	%rd69, %r179, 2;
	add.s64 	%rd70, %rd2, %rd69;
	ld.global.v2.u8 	{%rs21, %rs22}, [%rd70];
	setp.eq.s16 	%p43, %rs21, 0;
	mul.f32 	%f127, %f126, %f94;
	selp.f32 	%f433, %f93, %f127, %p43;
	setp.eq.s16 	%p44, %rs22, 0;
	mov.f32 	%f432, %f93;
	@%p44 bra 	$L__BB341_31;
	ld.global.f32 	%f128, [%rd25+4];
	mul.f32 	%f432, %f128, %f94;
$L__BB341_31:
	max.f32 	%f129, %f414, %f433;
	max.f32 	%f414, %f129, %f432;
$L__BB341_32:
	setp.le.s64 	%p45, %rd43, %rd12;
	mov.f32 	%f436, 0fFF800000;
	mov.f32 	%f437, %f436;
	@%p45 bra 	$L__BB341_36;
	cvt.u32.u64 	%r180, %rd12;
	setp.eq.s64 	%p46, %rd35, 1;
	setp.eq.s64 	%p47, %rd34, 1;
	setp.eq.s64 	%p48, %rd33, 1;
	add.s32 	%r181, %r180, %r6;
	div.s32 	%r182, %r181, %r7;
	mul.lo.s32 	%r183, %r182, %r7;
	sub.s32 	%r184, %r181, %r183;
	div.s32 	%r185, %r184, %r8;
	mul.lo.s32 	%r186, %r185, %r8;
	sub.s32 	%r187, %r184, %r186;
	selp.b32 	%r188, 0, %r182, %p48;
	selp.b32 	%r189, 0, %r185, %p47;
	selp.b32 	%r190, 0, %r187, %p46;
	mul.lo.s32 	%r191, %r10, %r188;
	mad.lo.s32 	%r192, %r11, %r189, %r191;
	mad.lo.s32 	%r193, %r12, %r190, %r192;
	shr.u32 	%r194, %r181, 31;
	add.s32 	%r195, %r181, %r194;
	shr.s32 	%r196, %r195, 1;
	mul.wide.s32 	%rd71, %r196, 8;
	add.s64 	%rd26, %rd1, %rd71;
	ld.global.f32 	%f131, [%rd26];
	shr.u32 	%r197, %r193, 31;
	add.s32 	%r198, %r193, %r197;
	shr.s32 	%r199, %r198, 1;
	mul.wide.s32 	%rd72, %r199, 2;
	add.s64 	%rd73, %rd2, %rd72;
	ld.global.v2.u8 	{%rs23, %rs24}, [%rd73];
	setp.eq.s16 	%p49, %rs23, 0;
	mul.f32 	%f132, %f131, %f94;
	selp.f32 	%f437, %f93, %f132, %p49;
	setp.eq.s16 	%p50, %rs24, 0;
	mov.f32 	%f436, %f93;
	@%p50 bra 	$L__BB341_35;
	ld.global.f32 	%f133, [%rd26+4];
	mul.f32 	%f436, %f133, %f94;
$L__BB341_35:
	max.f32 	%f134, %f414, %f437;
	max.f32 	%f414, %f134, %f436;
$L__BB341_36:
	setp.le.s64 	%p51, %rd43, %rd13;
	mov.f32 	%f440, 0fFF800000;
	mov.f32 	%f441, %f440;
	@%p51 bra 	$L__BB341_40;
	cvt.u32.u64 	%r200, %rd13;
	setp.eq.s64 	%p52, %rd35, 1;
	setp.eq.s64 	%p53, %rd34, 1;
	setp.eq.s64 	%p54, %rd33, 1;
	add.s32 	%r201, %r200, %r6;
	div.s32 	%r202, %r201, %r7;
	mul.lo.s32 	%r203, %r202, %r7;
	sub.s32 	%r204, %r201, %r203;
	div.s32 	%r205, %r204, %r8;
	mul.lo.s32 	%r206, %r205, %r8;
	sub.s32 	%r207, %r204, %r206;
	selp.b32 	%r208, 0, %r202, %p54;
	selp.b32 	%r209, 0, %r205, %p53;
	selp.b32 	%r210, 0, %r207, %p52;
	mul.lo.s32 	%r211, %r10, %r208;
	mad.lo.s32 	%r212, %r11, %r209, %r211;
	mad.lo.s32 	%r213, %r12, %r210, %r212;
	shr.u32 	%r214, %r201, 31;
	add.s32 	%r215, %r201, %r214;
	shr.s32 	%r216, %r215, 1;
	mul.wide.s32 	%rd74, %r216, 8;
	add.s64 	%rd27, %rd1, %rd74;
	ld.global.f32 	%f136, [%rd27];
	shr.u32 	%r217, %r213, 31;
	add.s32 	%r218, %r213, %r217;
	shr.s32 	%r219, %r218, 1;
	mul.wide.s32 	%rd75, %r219, 2;
	add.s64 	%rd76, %rd2, %rd75;
	ld.global.v2.u8 	{%rs25, %rs26}, [%rd76];
	setp.eq.s16 	%p55, %rs25, 0;
	mul.f32 	%f137, %f136, %f94;
	selp.f32 	%f441, %f93, %f137, %p55;
	setp.eq.s16 	%p56, %rs26, 0;
	mov.f32 	%f440, %f93;
	@%p56 bra 	$L__BB341_39;
	ld.global.f32 	%f138, [%rd27+4];
	mul.f32 	%f440, %f138, %f94;
$L__BB341_39:
	max.f32 	%f139, %f414, %f441;
	max.f32 	%f414, %f139, %f440;
$L__BB341_40:
	setp.le.s64 	%p57, %rd43, %rd14;
	mov.f32 	%f444, 0fFF800000;
	mov.f32 	%f445, %f444;
	@%p57 bra 	$L__BB341_44;
	cvt.u32.u64 	%r220, %rd14;
	setp.eq.s64 	%p58, %rd35, 1;
	setp.eq.s64 	%p59, %rd34, 1;
	setp.eq.s64 	%p60, %rd33, 1;
	add.s32 	%r221, %r220, %r6;
	div.s32 	%r222, %r221, %r7;
	mul.lo.s32 	%r223, %r222, %r7;
	sub.s32 	%r224, %r221, %r223;
	div.s32 	%r225, %r224, %r8;
	mul.lo.s32 	%r226, %r225, %r8;
	sub.s32 	%r227, %r224, %r226;
	selp.b32 	%r228, 0, %r222, %p60;
	selp.b32 	%r229, 0, %r225, %p59;
	selp.b32 	%r230, 0, %r227, %p58;
	mul.lo.s32 	%r231, %r10, %r228;
	mad.lo.s32 	%r232, %r11, %r229, %r231;
	mad.lo.s32 	%r233, %r12, %r230, %r232;
	shr.u32 	%r234, %r221, 31;
	add.s32 	%r235, %r221, %r234;
	shr.s32 	%r236, %r235, 1;
	mul.wide.s32 	%rd77, %r236, 8;
	add.s64 	%rd28, %rd1, %rd77;
	ld.global.f32 	%f141, [%rd28];
	shr.u32 	%r237, %r233, 31;
	add.s32 	%r238, %r233, %r237;
	shr.s32 	%r239, %r238, 1;
	mul.wide.s32 	%rd78, %r239, 2;
	add.s64 	%rd79, %rd2, %rd78;
	ld.global.v2.u8 	{%rs27, %rs28}, [%rd79];
	setp.eq.s16 	%p61, %rs27, 0;
	mul.f32 	%f142, %f141, %f94;
	selp.f32 	%f445, %f93, %f142, %p61;
	setp.eq.s16 	%p62, %rs28, 0;
	mov.f32 	%f444, %f93;
	@%p62 bra 	$L__BB341_43;
	ld.global.f32 	%f143, [%rd28+4];
	mul.f32 	%f444, %f143, %f94;
$L__BB341_43:
	max.f32 	%f144, %f414, %f445;
	max.f32 	%f414, %f144, %f444;
$L__BB341_44:
	setp.le.s64 	%p63, %rd43, %rd5;
	mov.b32 	%r240, %f414;
	shfl.sync.bfly.b32	%r241|%p64, %r240, 16, 31, -1;
	mov.b32 	%f145, %r241;
	max.f32 	%f146, %f414, %f145;
	mov.b32 	%r242, %f146;
	shfl.sync.bfly.b32	%r243|%p65, %r242, 8, 31, -1;
	mov.b32 	%f147, %r243;
	max.f32 	%f148, %f146, %f147;
	mov.b32 	%r244, %f148;
	shfl.sync.bfly.b32	%r245|%p66, %r244, 4, 31, -1;
	mov.b32 	%f149, %r245;
	max.f32 	%f150, %f148, %f149;
	mov.b32 	%r246, %f150;
	shfl.sync.bfly.b32	%r247|%p67, %r246, 2, 31, -1;
	mov.b32 	%f151, %r247;
	max.f32 	%f152, %f150, %f151;
	mov.b32 	%r248, %f152;
	shfl.sync.bfly.b32	%r249|%p68, %r248, 1, 31, -1;
	mov.b32 	%f153, %r249;
	max.f32 	%f154, %f152, %f153;
	sub.f32 	%f155, %f409, %f154;
	fma.rn.f32 	%f156, %f155, 0f3BBB989D, 0f3F000000;
	cvt.sat.f32.f32 	%f157, %f156;
	mov.f32 	%f158, 0f4B400001;
	mov.f32 	%f159, 0f437C0000;
	fma.rm.f32 	%f160, %f157, %f159, %f158;
	add.f32 	%f161, %f160, 0fCB40007F;
	neg.f32 	%f162, %f161;
	fma.rn.f32 	%f163, %f155, 0f3FB8AA3B, %f162;
	fma.rn.f32 	%f164, %f155, 0f32A57060, %f163;
	mov.b32 	%r250, %f160;
	shl.b32 	%r251, %r250, 23;
	mov.b32 	%f165, %r251;
	ex2.approx.ftz.f32 	%f166, %f164;
	mul.f32 	%f167, %f166, %f165;
	add.f32 	%f168, %f167, 0f00000000;
	sub.f32 	%f169, %f408, %f154;
	fma.rn.f32 	%f170, %f169, 0f3BBB989D, 0f3F000000;
	cvt.sat.f32.f32 	%f171, %f170;
	fma.rm.f32 	%f172, %f171, %f159, %f158;
	add.f32 	%f173, %f172, 0fCB40007F;
	neg.f32 	%f174, %f173;
	fma.rn.f32 	%f175, %f169, 0f3FB8AA3B, %f174;
	fma.rn.f32 	%f176, %f169, 0f32A57060, %f175;
	mov.b32 	%r252, %f172;
	shl.b32 	%r253, %r252, 23;
	mov.b32 	%f177, %r253;
	ex2.approx.ftz.f32 	%f178, %f176;
	mul.f32 	%f179, %f178, %f177;
	add.f32 	%f180, %f168, %f179;
	sub.f32 	%f181, %f413, %f154;
	fma.rn.f32 	%f182, %f181, 0f3BBB989D, 0f3F000000;
	cvt.sat.f32.f32 	%f183, %f182;
	fma.rm.f32 	%f184, %f183, %f159, %f158;
	add.f32 	%f185, %f184, 0fCB40007F;
	neg.f32 	%f186, %f185;
	fma.rn.f32 	%f187, %f181, 0f3FB8AA3B, %f186;
	fma.rn.f32 	%f188, %f181, 0f32A57060, %f187;
	mov.b32 	%r254, %f184;
	shl.b32 	%r255, %r254, 23;
	mov.b32 	%f189, %r255;
	ex2.approx.ftz.f32 	%f190, %f188;
	mul.f32 	%f191, %f190, %f189;
	add.f32 	%f192, %f180, %f191;
	sub.f32 	%f193, %f412, %f154;
	fma.rn.f32 	%f194, %f193, 0f3BBB989D, 0f3F000000;
	cvt.sat.f32.f32 	%f195, %f194;
	fma.rm.f32 	%f196, %f195, %f159, %f158;
	add.f32 	%f197, %f196, 0fCB40007F;
	neg.f32 	%f198, %f197;
	fma.rn.f32 	%f199, %f193, 0f3FB8AA3B, %f198;
	fma.rn.f32 	%f200, %f193, 0f32A57060, %f199;
	mov.b32 	%r256, %f196;
	shl.b32 	%r257, %r256, 23;
	mov.b32 	%f201, %r257;
	ex2.approx.ftz.f32 	%f202, %f200;
	mul.f32 	%f203, %f202, %f201;
	add.f32 	%f204, %f192, %f203;
	sub.f32 	%f205, %f417, %f154;
	fma.rn.f32 	%f206, %f205, 0f3BBB989D, 0f3F000000;
	cvt.sat.f32.f32 	%f207, %f206;
	fma.rm.f32 	%f208, %f207, %f159, %f158;
	add.f32 	%f209, %f208, 0fCB40007F;
	neg.f32 	%f210, %f209;
	fma.rn.f32 	%f211, %f205, 0f3FB8AA3B, %f210;
	fma.rn.f32 	%f212, %f205, 0f32A57060, %f211;
	mov.b32 	%r258, %f208;
	shl.b32 	%r259, %r258, 23;
	mov.b32 	%f213, %r259;
	ex2.approx.ftz.f32 	%f214, %f212;
	mul.f32 	%f215, %f214, %f213;
	add.f32 	%f216, %f204, %f215;
	sub.f32 	%f217, %f416, %f154;
	fma.rn.f32 	%f218, %f217, 0f3BBB989D, 0f3F000000;
	cvt.sat.f32.f32 	%f219, %f218;
	fma.rm.f32 	%f220, %f219, %f159, %f158;
	add.f32 	%f221, %f220, 0fCB40007F;
	neg.f32 	%f222, %f221;
	fma.rn.f32 	%f223, %f217, 0f3FB8AA3B, %f222;
	fma.rn.f32 	%f224, %f217, 0f32A57060, %f223;
	mov.b32 	%r260, %f220;
	shl.b32 	%r261, %r260, 23;
	mov.b32 	%f225, %r261;
	ex2.approx.ftz.f32 	%f226, %f224;
	mul.f32 	%f227, %f226, %f225;
	add.f32 	%f228, %f216, %f227;
	sub.f32 	%f229, %f421, %f154;
	fma.rn.f32 	%f230, %f229, 0f3BBB989D, 0f3F000000;
	cvt.sat.f32.f32 	%f231, %f230;
	fma.rm.f32 	%f232, %f231, %f159, %f158;
	add.f32 	%f233, %f232, 0fCB40007F;
	neg.f32 	%f234, %f233;
	fma.rn.f32 	%f235, %f229, 0f3FB8AA3B, %f234;
	fma.rn.f32 	%f236, %f229, 0f32A57060, %f235;
	mov.b32 	%r262, %f232;
	shl.b32 	%r263, %r262, 23;
	mov.b32 	%f237, %r263;
	ex2.approx.ftz.f32 	%f238, %f236;
	mul.f32 	%f239, %f238, %f237;
	add.f32 	%f240, %f228, %f239;
	sub.f32 	%f241, %f420, %f154;
	fma.rn.f32 	%f242, %f241, 0f3BBB989D, 0f3F000000;
	cvt.sat.f32.f32 	%f243, %f242;
	fma.rm.f32 	%f244, %f243, %f159, %f158;
	add.f32 	%f245, %f244, 0fCB40007F;
	neg.f32 	%f246, %f245;
	fma.rn.f32 	%f247, %f241, 0f3FB8AA3B, %f246;
	fma.rn.f32 	%f248, %f241, 0f32A57060, %f247;
	mov.b32 	%r264, %f244;
	shl.b32 	%r265, %r264, 23;
	mov.b32 	%f249, %r265;
	ex2.approx.ftz.f32 	%f250, %f248;
	mul.f32 	%f251, %f250, %f249;
	add.f32 	%f252, %f240, %f251;
	sub.f32 	%f253, %f425, %f154;
	fma.rn.f32 	%f254, %f253, 0f3BBB989D, 0f3F000000;
	cvt.sat.f32.f32 	%f255, %f254;
	fma.rm.f32 	%f256, %f255, %f159, %f158;
	add.f32 	%f257, %f256, 0fCB40007F;
	neg.f32 	%f258, %f257;
	fma.rn.f32 	%f259, %f253, 0f3FB8AA3B, %f258;
	fma.rn.f32 	%f260, %f253, 0f32A57060, %f259;
	mov.b32 	%r266, %f256;
	shl.b32 	%r267, %r266, 23;
	mov.b32 	%f261, %r267;
	ex2.approx.ftz.f32 	%f262, %f260;
	mul.f32 	%f263, %f262, %f261;
	add.f32 	%f264, %f252, %f263;
	sub.f32 	%f265, %f424, %f154;
	fma.rn.f32 	%f266, %f265, 0f3BBB989D, 0f3F000000;
	cvt.sat.f32.f32 	%f267, %f266;
	fma.rm.f32 	%f268, %f267, %f159, %f158;
	add.f32 	%f269, %f268, 0fCB40007F;
	neg.f32 	%f270, %f269;
	fma.rn.f32 	%f271, %f265, 0f3FB8AA3B, %f270;
	fma.rn.f32 	%f272, %f265, 0f32A57060, %f271;
	mov.b32 	%r268, %f268;
	shl.b32 	%r269, %r268, 23;
	mov.b32 	%f273, %r269;
	ex2.approx.ftz.f32 	%f274, %f272;
	mul.f32 	%f275, %f274, %f273;
	add.f32 	%f276, %f264, %f275;
	sub.f32 	%f277, %f429, %f154;
	fma.rn.f32 	%f278, %f277, 0f3BBB989D, 0f3F000000;
	cvt.sat.f32.f32 	%f279, %f278;
	fma.rm.f32 	%f280, %f279, %f159, %f158;
	add.f32 	%f281, %f280, 0fCB40007F;
	neg.f32 	%f282, %f281;
	fma.rn.f32 	%f283, %f277, 0f3FB8AA3B, %f282;
	fma.rn.f32 	%f284, %f277, 0f32A57060, %f283;
	mov.b32 	%r270, %f280;
	shl.b32 	%r271, %r270, 23;
	mov.b32 	%f285, %r271;
	ex2.approx.ftz.f32 	%f286, %f284;
	mul.f32 	%f287, %f286, %f285;
	add.f32 	%f288, %f276, %f287;
	sub.f32 	%f289, %f428, %f154;
	fma.rn.f32 	%f290, %f289, 0f3BBB989D, 0f3F000000;
	cvt.sat.f32.f32 	%f291, %f290;
	fma.rm.f32 	%f292, %f291, %f159, %f158;
	add.f32 	%f293, %f292, 0fCB40007F;
	neg.f32 	%f294, %f293;
	fma.rn.f32 	%f295, %f289, 0f3FB8AA3B, %f294;
	fma.rn.f32 	%f296, %f289, 0f32A57060, %f295;
	mov.b32 	%r272, %f292;
	shl.b32 	%r273, %r272, 23;
	mov.b32 	%f297, %r273;
	ex2.approx.ftz.f32 	%f298, %f296;
	mul.f32 	%f299, %f298, %f297;
	add.f32 	%f300, %f288, %f299;
	sub.f32 	%f301, %f433, %f154;
	fma.rn.f32 	%f302, %f301, 0f3BBB989D, 0f3F000000;
	cvt.sat.f32.f32 	%f303, %f302;
	fma.rm.f32 	%f304, %f303, %f159, %f158;
	add.f32 	%f305, %f304, 0fCB40007F;
	neg.f32 	%f306, %f305;
	fma.rn.f32 	%f307, %f301, 0f3FB8AA3B, %f306;
	fma.rn.f32 	%f308, %f301, 0f32A57060, %f307;
	mov.b32 	%r274, %f304;
	shl.b32 	%r275, %r274, 23;
	mov.b32 	%f309, %r275;
	ex2.approx.ftz.f32 	%f310, %f308;
	mul.f32 	%f311, %f310, %f309;
	add.f32 	%f312, %f300, %f311;
	sub.f32 	%f313, %f432, %f154;
	fma.rn.f32 	%f314, %f313, 0f3BBB989D, 0f3F000000;
	cvt.sat.f32.f32 	%f315, %f314;
	fma.rm.f32 	%f316, %f315, %f159, %f158;
	add.f32 	%f317, %f316, 0fCB40007F;
	neg.f32 	%f318, %f317;
	fma.rn.f32 	%f319, %f313, 0f3FB8AA3B, %f318;
	fma.rn.f32 	%f320, %f313, 0f32A57060, %f319;
	mov.b32 	%r276, %f316;
	shl.b32 	%r277, %r276, 23;
	mov.b32 	%f321, %r277;
	ex2.approx.ftz.f32 	%f322, %f320;
	mul.f32 	%f323, %f322, %f321;
	add.f32 	%f324, %f312, %f323;
	sub.f32 	%f325, %f437, %f154;
	fma.rn.f32 	%f326, %f325, 0f3BBB989D, 0f3F000000;
	cvt.sat.f32.f32 	%f327, %f326;
	fma.rm.f32 	%f328, %f327, %f159, %f158;
	add.f32 	%f329, %f328, 0fCB40007F;
	neg.f32 	%f330, %f329;
	fma.rn.f32 	%f331, %f325, 0f3FB8AA3B, %f330;
	fma.rn.f32 	%f332, %f325, 0f32A57060, %f331;
	mov.b32 	%r278, %f328;
	shl.b32 	%r279, %r278, 23;
	mov.b32 	%f333, %r279;
	ex2.approx.ftz.f32 	%f334, %f332;
	mul.f32 	%f335, %f334, %f333;
	add.f32 	%f336, %f324, %f335;
	sub.f32 	%f337, %f436, %f154;
	fma.rn.f32 	%f338, %f337, 0f3BBB989D, 0f3F000000;
	cvt.sat.f32.f32 	%f339, %f338;
	fma.rm.f32 	%f340, %f339, %f159, %f158;
	add.f32 	%f341, %f340, 0fCB40007F;
	neg.f32 	%f342, %f341;
	fma.rn.f32 	%f343, %f337, 0f3FB8AA3B, %f342;
	fma.rn.f32 	%f344, %f337, 0f32A57060, %f343;
	mov.b32 	%r280, %f340;
	shl.b32 	%r281, %r280, 23;
	mov.b32 	%f345, %r281;
	ex2.approx.ftz.f32 	%f346, %f344;
	mul.f32 	%f347, %f346, %f345;
	add.f32 	%f348, %f336, %f347;
	sub.f32 	%f349, %f441, %f154;
	fma.rn.f32 	%f350, %f349, 0f3BBB989D, 0f3F000000;
	cvt.sat.f32.f32 	%f351, %f350;
	fma.rm.f32 	%f352, %f351, %f159, %f158;
	add.f32 	%f353, %f352, 0fCB40007F;
	neg.f32 	%f354, %f353;
	fma.rn.f32 	%f355, %f349, 0f3FB8AA3B, %f354;
	fma.rn.f32 	%f356, %f349, 0f32A57060, %f355;
	mov.b32 	%r282, %f352;
	shl.b32 	%r283, %r282, 23;
	mov.b32 	%f357, %r283;
	ex2.approx.ftz.f32 	%f358, %f356;
	mul.f32 	%f359, %f358, %f357;
	add.f32 	%f360, %f348, %f359;
	sub.f32 	%f361, %f440, %f154;
	fma.rn.f32 	%f362, %f361, 0f3BBB989D, 0f3F000000;
	cvt.sat.f32.f32 	%f363, %f362;
	fma.rm.f32 	%f364, %f363, %f159, %f158;
	add.f32 	%f365, %f364, 0fCB40007F;
	neg.f32 	%f366, %f365;
	fma.rn.f32 	%f367, %f361, 0f3FB8AA3B, %f366;
	fma.rn.f32 	%f368, %f361, 0f32A57060, %f367;
	mov.b32 	%r284, %f364;
	shl.b32 	%r285, %r284, 23;
	mov.b32 	%f369, %r285;
	ex2.approx.ftz.f32 	%f370, %f368;
	mul.f32 	%f371, %f370, %f369;
	add.f32 	%f372, %f360, %f371;
	sub.f32 	%f373, %f445, %f154;
	fma.rn.f32 	%f374, %f373, 0f3BBB989D, 0f3F000000;
	cvt.sat.f32.f32 	%f375, %f374;
	fma.rm.f32 	%f376, %f375, %f159, %f158;
	add.f32 	%f377, %f376, 0fCB40007F;
	neg.f32 	%f378, %f377;
	fma.rn.f32 	%f379, %f373, 0f3FB8AA3B, %f378;
	fma.rn.f32 	%f380, %f373, 0f32A57060, %f379;
	mov.b32 	%r286, %f376;
	shl.b32 	%r287, %r286, 23;
	mov.b32 	%f381, %r287;
	ex2.approx.ftz.f32 	%f382, %f380;
	mul.f32 	%f383, %f382, %f381;
	add.f32 	%f384, %f372, %f383;
	sub.f32 	%f385, %f444, %f154;
	fma.rn.f32 	%f386, %f385, 0f3BBB989D, 0f3F000000;
	cvt.sat.f32.f32 	%f387, %f386;
	fma.rm.f32 	%f388, %f387, %f159, %f158;
	add.f32 	%f389, %f388, 0fCB40007F;
	neg.f32 	%f390, %f389;
	fma.rn.f32 	%f391, %f385, 0f3FB8AA3B, %f390;
	fma.rn.f32 	%f392, %f385, 0f32A57060, %f391;
	mov.b32 	%r288, %f388;
	shl.b32 	%r289, %r288, 23;
	mov.b32 	%f393, %r289;
	ex2.approx.ftz.f32 	%f394, %f392;
	mul.f32 	%f395, %f394, %f393;
	add.f32 	%f396, %f384, %f395;
	mov.b32 	%r290, %f396;
	shfl.sync.bfly.b32	%r291|%p69, %r290, 16, 31, -1;
	mov.b32 	%f397, %r291;
	add.f32 	%f398, %f396, %f397;
	mov.b32 	%r292, %f398;
	shfl.sync.bfly.b32	%r293|%p70, %r292, 8, 31, -1;
	mov.b32 	%f399, %r293;
	add.f32 	%f400, %f398, %f399;
	mov.b32 	%r294, %f400;
	shfl.sync.bfly.b32	%r295|%p71, %r294, 4, 31, -1;
	mov.b32 	%f401, %r295;
	add.f32 	%f402, %f400, %f401;
	mov.b32 	%r296, %f402;
	shfl.sync.bfly.b32	%r297|%p72, %r296, 2, 31, -1;
	mov.b32 	%f403, %r297;
	add.f32 	%f404, %f402, %f403;
	mov.b32 	%r298, %f404;
	shfl.sync.bfly.b32	%r299|%p73, %r298, 1, 31, -1;
	mov.b32 	%f405, %r299;
	add.f32 	%f406, %f404, %f405;
	div.rn.f32 	%f73, %f167, %f406;
	div.rn.f32 	%f74, %f179, %f406;
	div.rn.f32 	%f75, %f191, %f406;
	div.rn.f32 	%f76, %f203, %f406;
	div.rn.f32 	%f77, %f215, %f406;
	div.rn.f32 	%f78, %f227, %f406;
	div.rn.f32 	%f79, %f239, %f406;
	div.rn.f32 	%f80, %f251, %f406;
	div.rn.f32 	%f81, %f263, %f406;
	div.rn.f32 	%f82, %f275, %f406;
	div.rn.f32 	%f83, %f287, %f406;
	div.rn.f32 	%f84, %f299, %f406;
	div.rn.f32 	%f85, %f311, %f406;
	div.rn.f32 	%f86, %f323, %f406;
	div.rn.f32 	%f87, %f335, %f406;
	div.rn.f32 	%f88, %f347, %f406;
	div.rn.f32 	%f89, %f359, %f406;
	div.rn.f32 	%f90, %f371, %f406;
	div.rn.f32 	%f91, %f383, %f406;
	div.rn.f32 	%f92, %f395, %f406;
	mul.lo.s64 	%rd29, %rd143, %rd41;
	@%p63 bra 	$L__BB341_46;
	add.s64 	%rd80, %rd29, %rd5;
	shr.u64 	%rd81, %rd80, 63;
	add.s64 	%rd82, %rd80, %rd81;
	shl.b64 	%rd83, %rd82, 2;
	and.b64  	%rd84, %rd83, -8;
	add.s64 	%rd85, %rd3, %rd84;
	st.global.v2.f32 	[%rd85], {%f73, %f74};
$L__BB341_46:
	setp.le.s64 	%p74, %rd43, %rd6;
	@%p74 bra 	$L__BB341_48;
	add.s64 	%rd86, %rd29, %rd6;
	shr.u64 	%rd87, %rd86, 63;
	add.s64 	%rd88, %rd86, %rd87;
	shl.b64 	%rd89, %rd88, 2;
	and.b64  	%rd90, %rd89, -8;
	add.s64 	%rd91, %rd3, %rd90;
	st.global.v2.f32 	[%rd91], {%f75, %f76};
$L__BB341_48:
	setp.le.s64 	%p75, %rd43, %rd7;
	@%p75 bra 	$L__BB341_50;
	add.s64 	%rd92, %rd29, %rd7;
	shr.u64 	%rd93, %rd92, 63;
	add.s64 	%rd94, %rd92, %rd93;
	shl.b64 	%rd95, %rd94, 2;
	and.b64  	%rd96, %rd95, -8;
	add.s64 	%rd97, %rd3, %rd96;
	st.global.v2.f32 	[%rd97], {%f77, %f78};
$L__BB341_50:
	setp.le.s64 	%p76, %rd43, %rd8;
	@%p76 bra 	$L__BB341_52;
	add.s64 	%rd98, %rd29, %rd8;
	shr.u64 	%rd99, %rd98, 63;
	add.s64 	%rd100, %rd98, %rd99;
	shl.b64 	%rd101, %rd100, 2;
	and.b64  	%rd102, %rd101, -8;
	add.s64 	%rd103, %rd3, %rd102;
	st.global.v2.f32 	[%rd103], {%f79, %f80};
$L__BB341_52:
	setp.le.s64 	%p77, %rd43, %rd9;
	@%p77 bra 	$L__BB341_54;
	add.s64 	%rd104, %rd29, %rd9;
	shr.u64 	%rd105, %rd104, 63;
	add.s64 	%rd106, %rd104, %rd105;
	shl.b64 	%rd107, %rd106, 2;
	and.b64  	%rd108, %rd107, -8;
	add.s64 	%rd109, %rd3, %rd108;
	st.global.v2.f32 	[%rd109], {%f81, %f82};
$L__BB341_54:
	setp.le.s64 	%p78, %rd43, %rd10;
	@%p78 bra 	$L__BB341_56;
	add.s64 	%rd110, %rd29, %rd10;
	shr.u64 	%rd111, %rd110, 63;
	add.s64 	%rd112, %rd110, %rd111;
	shl.b64 	%rd113, %rd112, 2;
	and.b64  	%rd114, %rd113, -8;
	add.s64 	%rd115, %rd3, %rd114;
	st.global.v2.f32 	[%rd115], {%f83, %f84};
$L__BB341_56:
	setp.le.s64 	%p79, %rd43, %rd11;
	@%p79 bra 	$L__BB341_58;
	add.s64 	%rd116, %rd29, %rd11;
	shr.u64 	%rd117, %rd116, 63;
	add.s64 	%rd118, %rd116, %rd117;
	shl.b64 	%rd119, %rd118, 2;
	and.b64  	%rd120, %rd119, -8;
	add.s64 	%rd121, %rd3, %rd120;
	st.global.v2.f32 	[%rd121], {%f85, %f86};
$L__BB341_58:
	setp.le.s64 	%p80, %rd43, %rd12;
	@%p80 bra 	$L__BB341_60;
	add.s64 	%rd122, %rd29, %rd12;
	shr.u64 	%rd123, %rd122, 63;
	add.s64 	%rd124, %rd122, %rd123;
	shl.b64 	%rd125, %rd124, 2;
	and.b64  	%rd126, %rd125, -8;
	add.s64 	%rd127, %rd3, %rd126;
	st.global.v2.f32 	[%rd127], {%f87, %f88};
$L__BB341_60:
	setp.le.s64 	%p81, %rd43, %rd13;
	@%p81 bra 	$L__BB341_62;
	add.s64 	%rd128, %rd29, %rd13;
	shr.u64 	%rd129, %rd128, 63;
	add.s64 	%rd130, %rd128, %rd129;
	shl.b64 	%rd131, %rd130, 2;
	and.b64  	%rd132, %rd131, -8;
	add.s64 	%rd133, %rd3, %rd132;
	st.global.v2.f32 	[%rd133], {%f89, %f90};
$L__BB341_62:
	setp.le.s64 	%p82, %rd43, %rd14;
	@%p82 bra 	$L__BB341_64;
	add.s64 	%rd134, %rd29, %rd14;
	shr.u64 	%rd135, %rd134, 63;
	add.s64 	%rd136, %rd134, %rd135;
	shl.b64 	%rd137, %rd136, 2;
	and.b64  	%rd138, %rd137, -8;
	add.s64 	%rd139, %rd3, %rd138;
	st.global.v2.f32 	[%rd139], {%f91, %f92};
$L__BB341_64:
	ld.param.u64 	%rd142, [_Z15SoftmaxWarpImplI22BroadcastScaleMaskLoadIffbLm3EiE11DirectStoreIffEfLi2ELi20ELi32ELi1ELb1EL9Algorithm0EEvT_T0_ll_param_2];
	mov.u32 	%r300, %nctaid.x;
	mov.u32 	%r301, %ntid.y;
	mul.lo.s32 	%r302, %r300, %r301;
	cvt.s64.s32 	%rd140, %r302;
	add.s64 	%rd143, %rd143, %rd140;
	setp.lt.s64 	%p83, %rd143, %rd142;
	@%p83 bra 	$L__BB341_4;
$L__BB341_65:
	ret;

}
	// .globl	_Z15SoftmaxWarpImplI22BroadcastScaleMaskLoadIffbLm3EiE11DirectStoreIffEfLi2ELi22ELi32ELi1ELb0EL9Algorithm0EEvT_T0_ll
.visible .entry _Z15SoftmaxWarpImplI22BroadcastScaleMaskLoadIffbLm3EiE11DirectStoreIffEfLi2ELi22ELi32ELi1ELb0EL9Algorithm0EEvT_T0_ll(
	.param .align 8 .b8 _Z15SoftmaxWarpImplI22BroadcastScaleMaskLoadIffbLm3EiE11DirectStoreIffEfLi2ELi22ELi32ELi1ELb0EL9Algorithm0EEvT_T0_ll_param_0[112],
	.param .align 8 .b8 _Z15SoftmaxWarpImplI22BroadcastScaleMaskLoadIffbLm3EiE11DirectStoreIffEfLi2ELi22ELi32ELi1ELb0EL9Algorithm0EEvT_T0_ll_param_1[16],
	.param .u64 _Z15SoftmaxWarpImplI22BroadcastScaleMaskLoadIffbLm3EiE11DirectStoreIffEfLi2ELi22ELi32ELi1ELb0EL9Algorithm0EEvT_T0_ll_param_2,
	.param .u64 _Z15SoftmaxWarpImplI22BroadcastScaleMaskLoadIffbLm3EiE11DirectStoreIffEfLi2ELi22ELi32ELi1ELb0EL9Algorithm0EEvT_T0_ll_param_3
)
{
	.reg .pred 	%p<69>;
	.reg .b16 	%rs<31>;
	.reg .b32 	%r<308>;
	.reg .b32 	%f<412>;
	.reg .b64 	%rd<144>;

	ld.param.u64 	%rd30, [_Z15SoftmaxWarpImplI22BroadcastScaleMaskLoadIffbLm3EiE11DirectStoreIffEfLi2ELi22ELi32ELi1ELb0EL9Algorithm0EEvT_T0_ll_param_1+8];
	ld.param.u64 	%rd29, [_Z15SoftmaxWarpImplI22BroadcastScaleMaskLoadIffbLm3EiE11DirectStoreIffEfLi2ELi22ELi32ELi1ELb0EL9Algorithm0EEvT_T0_ll_param_1];
	ld.param.v2.f32 	{%f36, %f37}, [_Z15SoftmaxWarpImplI22BroadcastScaleMaskLoadIffbLm3EiE11DirectStoreIffEfLi2ELi22ELi32ELi1ELb0EL9Algorithm0EEvT_T0_ll_param_0+104];
	ld.param.u64 	%rd28, [_Z15SoftmaxWarpImplI22BroadcastScaleMaskLoadIffbLm3EiE11DirectStoreIffEfLi2ELi22ELi32ELi1ELb0EL9Algorithm0EEvT_T0_ll_param_0+96];
	ld.param.u32 	%r13, [_Z15SoftmaxWarpImplI22BroadcastScaleMaskLoadIffbLm3EiE11DirectStoreIffEfLi2ELi22ELi32ELi1ELb0EL9Algorithm0EEvT_T0_ll_param_0+80];
	ld.param.v2.u32 	{%r11, %r12}, [_Z15SoftmaxWarpImplI22BroadcastScaleMaskLoadIffbLm3EiE11DirectStoreIffEfLi2ELi22ELi32ELi1ELb0EL9Algorithm0EEvT_T0_ll_param_0+72];
	ld.param.v2.u32 	{%r8, %r9}, [_Z15SoftmaxWarpImplI22BroadcastScaleMaskLoadIffbLm3EiE11DirectStoreIffEfLi2ELi22ELi32ELi1ELb0EL9Algorithm0EEvT_T0_ll_param_0+48];
	ld.param.u64 	%rd24, [_Z15SoftmaxWarpImplI22BroadcastScaleMaskLoadIffbLm3EiE11DirectStoreIffEfLi2ELi22ELi32ELi1ELb0EL9Algorithm0EEvT_T0_ll_param_0+32];
	ld.param.u64 	%rd23, [_Z15SoftmaxWarpImplI22BroadcastScaleMaskLoadIffbLm3EiE11DirectStoreIffEfLi2ELi22ELi32ELi1ELb0EL9Algorithm0EEvT_T0_ll_param_0+24];
	ld.param.u64 	%rd22, [_Z15SoftmaxWarpImplI22BroadcastScaleMaskLoadIffbLm3EiE11DirectStoreIffEfLi2ELi22ELi32ELi1ELb0EL9Algorithm0EEvT_T0_ll_param_0+16];
	ld.param.u64 	%rd21, [_Z15SoftmaxWarpImplI22BroadcastScaleMaskLoadIffbLm3EiE11DirectStoreIffEfLi2ELi22ELi32ELi1ELb0EL9Algorithm0EEvT_T0_ll_param_0+8];
	ld.param.u64 	%rd20, [_Z15SoftmaxWarpImplI22BroadcastScaleMaskLoadIffbLm3EiE11DirectStoreIffEfLi2ELi22ELi32ELi1ELb0EL9Algorithm0EEvT_T0_ll_param_0];
	ld.param.u64 	%rd32, [_Z15SoftmaxWarpImplI22BroadcastScaleMaskLoadIffbLm3EiE11DirectStoreIffEfLi2ELi22ELi32ELi1ELb0EL9Algorithm0EEvT_T0_ll_param_3];
	cvta.to.global.u64 	%rd1, %rd20;
	cvta.to.global.u64 	%rd2, %rd21;
	setp.lt.s64 	%p1, %rd32, 705;
	@%p1 bra 	$L__BB342_2;
	mov.u64 	%rd33, $str;
	cvta.global.u64 	%rd34, %rd33;
	mov.u64 	%rd35, $str$1;
	cvta.global.u64 	%rd36, %rd35;
	mov.u64 	%rd37, __unnamed_333;
	cvta.global.u64 	%rd38, %rd37;
	{ // callseq 332, 0
	.param .b64 param0;
	st.param.b64 	[param0], %rd34;
	.param .b64 param1;
	st.param.b64 	[param1], %rd36;
	.param .b32 param2;
	st.param.b32 	[param2], 254;
	.param .b64 param3;
	st.param.b64 	[param3], %rd38;
	.param .b64 param4;
	st.param.b64 	[param4], 1;
	call.uni 
	__assertfail, 
	(
	param0, 
	param1, 
	param2, 
	param3, 
	param4
	);
	} // callseq 332
$L__BB342_2:
	ld.param.u64 	%rd141, [_Z15SoftmaxWarpImplI22BroadcastScaleMaskLoadIffbLm3EiE11DirectStoreIffEfLi2ELi22ELi32ELi1ELb0EL9Algorithm0EEvT_T0_ll_param_2];
	mov.u32 	%r24, %ctaid.x;
	mov.u32 	%r25, %ntid.y;
	mov.u32 	%r26, %tid.y;
	mad.lo.s32 	%r27, %r24, %r25, %r26;
	cvt.s64.s32 	%rd143, %r27;
	setp.le.s64 	%p2, %rd141, %rd143;
	@%p2 bra 	$L__BB342_27;
	mov.u32 	%r28, %tid.x;
	shl.b32 	%r29, %r28, 1;
	cvt.u32.u64 	%r31, %rd28;
$L__BB342_4:
	setp.eq.s64 	%p3, %rd24, 1;
	setp.eq.s64 	%p4, %rd23, 1;
	setp.eq.s64 	%p5, %rd22, 1;
	cvt.u32.u64 	%r30, %rd143;
	mad.lo.s32 	%r6, %r31, %r30, %r29;
	div.s32 	%r32, %r6, %r8;
	mul.lo.s32 	%r33, %r32, %r8;
	sub.s32 	%r34, %r6, %r33;
	div.s32 	%r35, %r34, %r9;
	mul.lo.s32 	%r36, %r35, %r9;
	sub.s32 	%r37, %r34, %r36;
	selp.b32 	%r38, 0, %r32, %p5;
	selp.b32 	%r39, 0, %r35, %p4;
	selp.b32 	%r40, 0, %r37, %p3;
	mul.lo.s32 	%r41, %r11, %r38;
	mad.lo.s32 	%r42, %r12, %r39, %r41;
	mad.lo.s32 	%r43, %r13, %r40, %r42;
	shr.u32 	%r44, %r6, 31;
	add.s32 	%r45, %r6, %r44;
	shr.s32 	%r46, %r45, 1;
	mul.wide.s32 	%rd39, %r46, 8;
	add.s64 	%rd8, %rd1, %rd39;
	ld.global.f32 	%f38, [%rd8];
	shr.u32 	%r47, %r43, 31;
	add.s32 	%r48, %r43, %r47;
	shr.s32 	%r49, %r48, 1;
	mul.wide.s32 	%rd40, %r49, 2;
	add.s64 	%rd41, %rd2, %rd40;
	ld.global.v2.u8 	{%rs9, %rs10}, [%rd41];
	setp.eq.s16 	%p6, %rs9, 0;
	mul.f32 	%f39, %f38, %f37;
	selp.f32 	%f3, %f36, %f39, %p6;
	setp.eq.s16 	%p7, %rs10, 0;
	mov.f32 	%f401, %f36;
	@%p7 bra 	$L__BB342_6;
	ld.global.f32 	%f40, [%rd8+4];
	mul.f32 	%f401, %f40, %f37;
$L__BB342_6:
	setp.eq.s64 	%p8, %rd24, 1;
	setp.eq.s64 	%p9, %rd23, 1;
	setp.eq.s64 	%p10, %rd22, 1;
	add.s32 	%r7, %r6, 64;
	div.s32 	%r50, %r7, %r8;
	mul.lo.s32 	%r51, %r50, %r8;
	sub.s32 	%r52, %r7, %r51;
	div.s32 	%r53, %r52, %r9;
	mul.lo.s32 	%r54, %r53, %r9;
	sub.s32 	%r55, %r52, %r54;
	selp.b32 	%r56, 0, %r50, %p10;
	selp.b32 	%r57, 0, %r53, %p9;
	selp.b32 	%r58, 0, %r55, %p8;
	mul.lo.s32 	%r59, %r11, %r56;
	mad.lo.s32 	%r60, %r12, %r57, %r59;
	mad.lo.s32 	%r61, %r13, %r58, %r60;
	shr.u32 	%r62, %r7, 31;
	add.s32 	%r63, %r7, %r62;
	shr.s32 	%r64, %r63, 1;
	mul.wide.s32 	%rd42, %r64, 8;
	add.s64 	%rd9, %rd1, %rd42;
	ld.global.f32 	%f41, [%rd9];
	shr.u32 	%r65, %r61, 31;
	add.s32 	%r66, %r61, %r65;
	shr.s32 	%r67, %r66, 1;
	mul.wide.s32 	%rd43, %r67, 2;
	add.s64 	%rd44, %rd2, %rd43;
	ld.global.v2.u8 	{%rs11, %rs12}, [%rd44];
	setp.eq.s16 	%p11, %rs11, 0;
	mul.f32 	%f42, %f41, %f37;
	selp.f32 	%f6, %f36, %f42, %p11;
	setp.eq.s16 	%p12, %rs12, 0;
	mov.f32 	%f402, %f36;
	@%p12 bra 	$L__BB342_8;
	ld.global.f32 	%f43, [%rd9+4];
	mul.f32 	%f402, %f43, %f37;
$L__BB342_8:
	setp.eq.s64 	%p13, %rd24, 1;
	setp.eq.s64 	%p14, %rd23, 1;
	setp.eq.s64 	%p15, %rd22, 1;
	add.s32 	%r68, %r7, 64;
	div.s32 	%r69, %r68, %r8;
	mul.lo.s32 	%r70, %r69, %r8;
	sub.s32 	%r71, %r68, %r70;
	div.s32 	%r72, %r71, %r9;
	mul.lo.s32 	%r73, %r72, %r9;
	sub.s32 	%r74, %r71, %r73;
	selp.b32 	%r75, 0, %r69, %p15;
	selp.b32 	%r76, 0, %r72, %p14;
	selp.b32 	%r77, 0, %r74, %p13;
	mul.lo.s32 	%r78, %r11, %r75;
	mad.lo.s32 	%r79, %r12, %r76, %r78;
	mad.lo.s32 	%r80, %r13, %r77, %r79;
	shr.u32 	%r81, %r68, 31;
	add.s32 	%r82, %r68, %r81;
	shr.s32 	%r83, %r82, 1;
	mul.wide.s32 	%rd45, %r83, 8;
	add.s64 	%rd10, %rd1, %rd45;
	ld.global.f32 	%f44, [%rd10];
	shr.u32 	%r84, %r80, 31;
	add.s32 	%r85, %r80, %r84;
	shr.s32 	%r86, %r85, 1;
	mul.wide.s32 	%rd46, %r86, 2;
	add.s64 	%rd47, %rd2, %rd46;
	ld.global.v2.u8 	{%rs13, %rs14}, [%rd47];
	setp.eq.s16 	%p16, %rs13, 0;
	mul.f32 	%f45, %f44, %f37;
	selp.f32 	%f9, %f36, %f45, %p16;
	setp.eq.s16 	%p17, %rs14, 0;
	mov.f32 	%f403, %f36;
	@%p17 bra 	$L__BB342_10;
	ld.global.f32 	%f46, [%rd10+4];
	mul.f32 	%f403, %f46, %f37;
$L__BB342_10:
	setp.eq.s64 	%p18, %rd24, 1;
	setp.eq.s64 	%p19, %rd23, 1;
	setp.eq.s64 	%p20, %rd22, 1;
	add.s32 	%r87, %r7, 128;
	div.s32 	%r88, %r87, %r8;
	mul.lo.s32 	%r89, %r88, %r8;
	sub.s32 	%r90, %r87, %r89;
	div.s32 	%r91, %r90, %r9;
	mul.lo.s32 	%r92, %r91, %r9;
	sub.s32 	%r93, %r90, %r92;
	selp.b32 	%r94, 0, %r88, %p20;
	selp.b32 	%r95, 0, %r91, %p19;
	selp.b32 	%r96, 0, %r93, %p18;
	mul.lo.s32 	%r97, %r11, %r94;
	mad.lo.s32 	%r98, %r12, %r95, %r97;
	mad.lo.s32 	%r99, %r13, %r96, %r98;
	shr.u32 	%r100, %r87, 31;
	add.s32 	%r101, %r87, %r100;
	shr.s32 	%r102, %r101, 1;
	mul.wide.s32 	%rd48, %r102, 8;
	add.s64 	%rd11, %rd1, %rd48;
	ld.global.f32 	%f47, [%rd11];
	shr.u32 	%r103, %r99, 31;
	add.s32 	%r104, %r99, %r103;
	shr.s32 	%r105, %r104, 1;
	mul.wide.s32 	%rd49, %r105, 2;
	add.s64 	%rd50, %rd2, %rd49;
	ld.global.v2.u8 	{%rs15, %rs16}, [%rd50];
	setp.eq.s16 	%p21, %rs15, 0;
	mul.f32 	%f48, %f47, %f37;
	selp.f32 	%f12, %f36, %f48, %p21;
	setp.eq.s16 	%p22, %rs16, 0;
	mov.f32 	%f404, %f36;
	@%p22 bra 	$L__BB342_12;
	ld.global.f32 	%f49, [%rd11+4];
	mul.f32 	%f404, %f49, %f37;
$L__BB342_12:
	setp.eq.s64 	%p23, %rd24, 1;
	setp.eq.s64 	%p24, %rd23, 1;
	setp.eq.s64 	%p25, %rd22, 1;
	add.s32 	%r106, %r7, 192;
	div.s32 	%r107, %r106, %r8;
	mul.lo.s32 	%r108, %r107, %r8;
	sub.s32 	%r109, %r106, %r108;
	div.s32 	%r110, %r109, %r9;
	mul.lo.s32 	%r111, %r110, %r9;
	sub.s32 	%r112, %r109, %r111;
	selp.b32 	%r113, 0, %r107, %p25;
	selp.b32 	%r114, 0, %r110, %p24;
	selp.b32 	%r115, 0, %r112, %p23;
	mul.lo.s32 	%r116, %r11, %r113;
	mad.lo.s32 	%r117, %r12, %r114, %r116;
	mad.lo.s32 	%r118, %r13, %r115, %r117;
	shr.u32 	%r119, %r106, 31;
	add.s32 	%r120, %r106, %r119;
	shr.s32 	%r121, %r120, 1;
	mul.wide.s32 	%rd51, %r121, 8;
	add.s64 	%rd12, %rd1, %rd51;
	ld.global.f32 	%f50, [%rd12];
	shr.u32 	%r122, %r118, 31;
	add.s32 	%r123, %r118, %r122;
	shr.s32 	%r124, %r123, 1;
	mul.wide.s32 	%rd52, %r124, 2;
	add.s64 	%rd53, %rd2, %rd52;
	ld.global.v2.u8 	{%rs17, %rs18}, [%rd53];
	setp.eq.s16 	%p26, %rs17, 0;
	mul.f32 	%f51, %f50, %f37;
	selp.f32 	%f15, %f36, %f51, %p26;
	setp.eq.s16 	%p27, %rs18, 0;
	mov.f32 	%f405, %f36;
	@%p27 bra 	$L__BB342_14;
	ld.global.f32 	%f52, [%rd12+4];
	mul.f32 	%f405, %f52, %f37;
$L__BB342_14:
	setp.eq.s64 	%p28, %rd24, 1;
	setp.eq.s64 	%p29, %rd23, 1;
	setp.eq.s64 	%p30, %rd22, 1;
	add.s32 	%r125, %r7, 256;
	div.s32 	%r126, %r125, %r8;
	mul.lo.s32 	%r127, %r126, %r8;
	sub.s32 	%r128, %r125, %r127;
	div.s32 	%r129, %r128, %r9;
	mul.lo.s32 	%r130, %r129, %r9;
	sub.s32 	%r131, %r128, %r130;
	selp.b32 	%r132, 0, %r126, %p30;
	selp.b32 	%r133, 0, %r129, %p29;
	selp.b32 	%r134, 0, %r131, %p28;
	mul.lo.s32 	%r135, %r11, %r132;
	mad.lo.s32 	%r136, %r12, %r133, %r135;
	mad.lo.s32 	%r137, %r13, %r134, %r136;
	shr.u32 	%r138, %r125, 31;
	add.s32 	%r139, %r125, %r138;
	shr.s32 	%r140, %r139, 1;
	mul.wide.s32 	%rd54, %r140, 8;
	add.s64 	%rd13, %rd1, %rd54;
	ld.global.f32 	%f53, [%rd13];
	shr.u32 	%r141, %r137, 31;
	add.s32 	%r142, %r137, %r141;
	shr.s32 	%r143, %r142, 1;
	mul.wide.s32 	%rd55, %r143, 2;
	add.s64 	%rd56, %rd2, %rd55;
	ld.global.v2.u8 	{%rs19, %rs20}, [%rd56];
	setp.eq.s16 	%p31, %rs19, 0;
	mul.f32 	%f54, %f53, %f37;
	selp.f32 	%f18, %f36, %f54, %p31;
	setp.eq.s16 	%p32, %rs20, 0;
	mov.f32 	%f406, %f36;
	@%p32 bra 	$L__BB342_16;
	ld.global.f32 	%f55, [%rd13+4];
	mul.f32 	%f406, %f55, %f37;
$L__BB342_16:
	add.s32 	%r144, %r7, 320;
	div.s32 	%r145, %r144, %r8;
	mul.lo.s32 	%r146, %r145, %r8;
	sub.s32 	%r147, %r144, %r146;
	div.s32 	%r148, %r147, %r9;
	mul.lo.s32 	%r149, %r148, %r9;
	sub.s32 	%r150, %r147, %r149;
	selp.b32 	%r151, 0, %r145, %p30;
	selp.b32 	%r152, 0, %r148, %p29;
	selp.b32 	%r153, 0, %r150, %p28;
	mul.lo.s32 	%r154, %r11, %r151;
	mad.lo.s32 	%r155, %r12, %r152, %r154;
	mad.lo.s32 	%r156, %r13, %r153, %r155;
	shr.u32 	%r157, %r144, 31;
	add.s32 	%r158, %r144, %r157;
	shr.s32 	%r159, %r158, 1;
	mul.wide.s32 	%rd57, %r159, 8;
	add.s64 	%rd14, %rd1, %rd57;
	ld.global.f32 	%f56, [%rd14];
	shr.u32 	%r160, %r156, 31;
	add.s32 	%r161, %r156, %r160;
	shr.s32 	%r162, %r161, 1;
	mul.wide.s32 	%rd58, %r162, 2;
	add.s64 	%rd59, %rd2, %rd58;
	ld.global.v2.u8 	{%rs21, %rs22}, [%rd59];
	setp.eq.s16 	%p36, %rs21, 0;
	mul.f32 	%f57, %f56, %f37;
	selp.f32 	%f21, %f36, %f57, %p36;
	setp.eq.s16 	%p37, %rs22, 0;
	mov.f32 	%f407, %f36;
	@%p37 bra 	$L__BB342_18;
	ld.global.f32 	%f58, [%rd14+4];
	mul.f32 	%f407, %f58, %f37;
$L__BB342_18:
	add.s32 	%r163, %r7, 384;
	div.s32 	%r164, %r163, %r8;
	mul.lo.s32 	%r165, %r164, %r8;
	sub.s32 	%r166, %r163, %r165;
	div.s32 	%r167, %r166, %r9;
	mul.lo.s32 	%r168, %r167, %r9;
	sub.s32 	%r169, %r166, %r168;
	selp.b32 	%r170, 0, %r164, %p30;
	selp.b32 	%r171, 0, %r167, %p29;
	selp.b32 	%r172, 0, %r169, %p28;
	mul.lo.s32 	%r173, %r11, %r170;
	mad.lo.s32 	%r174, %r12, %r171, %r173;
	mad.lo.s32 	%r175, %r13, %r172, %r174;
	shr.u32 	%r176, %r163, 31;
	add.s32 	%r177, %r163, %r176;
	shr.s32 	%r178, %r177, 1;
	mul.wide.s32 	%rd60, %r178, 8;
	add.s64 	%rd15, %rd1, %rd60;
	ld.global.f32 	%f59, [%rd15];
	shr.u32 	%r179, %r175, 31;
	add.s32 	%r180, %r175, %r179;
	shr.s32 	%r181, %r180, 1;
	mul.wide.s32 	%rd61, %r181, 2;
	add.s64 	%rd62, %rd2, %rd61;
	ld.global.v2.u8 	{%rs23, %rs24}, [%rd62];
	setp.eq.s16 	%p41, %rs23, 0;
	mul.f32 	%f60, %f59, %f37;
	selp.f32 	%f24, %f36, %f60, %p41;
	setp.eq.s16 	%p42, %rs24, 0;
	mov.f32 	%f408, %f36;
	@%p42 bra 	$L__BB342_20;
	ld.global.f32 	%f61, [%rd15+4];
	mul.f32 	%f408, %f61, %f37;
$L__BB342_20:
	add.s32 	%r182, %r7, 448;
	div.s32 	%r183, %r182, %r8;
	mul.lo.s32 	%r184, %r183, %r8;
	sub.s32 	%r185, %r182, %r184;
	div.s32 	%r186, %r185, %r9;
	mul.lo.s32 	%r187, %r186, %r9;
	sub.s32 	%r188, %r185, %r187;
	selp.b32 	%r189, 0, %r183, %p30;
	selp.b32 	%r190, 0, %r186, %p29;
	selp.b32 	%r191, 0, %r188, %p28;
	mul.lo.s32 	%r192, %r11, %r189;
	mad.lo.s32 	%r193, %r12, %r190, %r192;
	mad.lo.s32 	%r194, %r13, %r191, %r193;
	shr.u32 	%r195, %r182, 31;
	add.s32 	%r196, %r182, %r195;
	shr.s32 	%r197, %r196, 1;
	mul.wide.s32 	%rd63, %r197, 8;
	add.s64 	%rd16, %rd1, %rd63;
	ld.global.f32 	%f62, [%rd16];
	shr.u32 	%r198, %r194, 31;
	add.s32 	%r199, %r194, %r198;
	shr.s32 	%r200, %r199, 1;
	mul.wide.s32 	%rd64, %r200, 2;
	add.s64 	%rd65, %rd2, %rd64;
	ld.global.v2.u8 	{%rs25, %rs26}, [%rd65];
	setp.eq.s16 	%p46, %rs25, 0;
	mul.f32 	%f63, %f62, %f37;
	selp.f32 	%f27, %f36, %f63, %p46;
	setp.eq.s16 	%p47, %rs26, 0;
	mov.f32 	%f409, %f36;
	@%p47 bra 	$L__BB342_22;
	ld.global.f32 	%f64, [%rd16+4];
	mul.f32 	%f409, %f64, %f37;
$L__BB342_22:
	add.s32 	%r201, %r7, 512;
	div.s32 	%r202, %r201, %r8;
	mul.lo.s32 	%r203, %r202, %r8;
	sub.s32 	%r204, %r201, %r203;
	div.s32 	%r205, %r204, %r9;
	mul.lo.s32 	%r206, %r205, %r9;
	sub.s32 	%r207, %r204, %r206;
	selp.b32 	%r208, 0, %r202, %p30;
	selp.b32 	%r209, 0, %r205, %p29;
	selp.b32 	%r210, 0, %r207, %p28;
	mul.lo.s32 	%r211, %r11, %r208;
	mad.lo.s32 	%r212, %r12, %r209, %r211;
	mad.lo.s32 	%r213, %r13, %r210, %r212;
	shr.u32 	%r214, %r201, 31;
	add.s32 	%r215, %r201, %r214;
	shr.s32 	%r216, %r215, 1;
	mul.wide.s32 	%rd66, %r216, 8;
	add.s64 	%rd17, %rd1, %rd66;
	ld.global.f32 	%f65, [%rd17];
	shr.u32 	%r217, %r213, 31;
	add.s32 	%r218, %r213, %r217;
	shr.s32 	%r219, %r218, 1;
	mul.wide.s32 	%rd67, %r219, 2;
	add.s64 	%rd68, %rd2, %rd67;
	ld.global.v2.u8 	{%rs27, %rs28}, [%rd68];
	setp.eq.s16 	%p51, %rs27, 0;
	mul.f32 	%f66, %f65, %f37;
	selp.f32 	%f30, %f36, %f66, %p51;
	setp.eq.s16 	%p52, %rs28, 0;
	mov.f32 	%f410, %f36;
	@%p52 bra 	$L__BB342_24;
	ld.global.f32 	%f67, [%rd17+4];
	mul.f32 	%f410, %f67, %f37;
$L__BB342_24:
	add.s32 	%r220, %r7, 576;
	div.s32 	%r221, %r220, %r8;
	mul.lo.s32 	%r222, %r221, %r8;
	sub.s32 	%r223, %r220, %r222;
	div.s32 	%r224, %r223, %r9;
	mul.lo.s32 	%r225, %r224, %r9;
	sub.s32 	%r226, %r223, %r225;
	selp.b32 	%r227, 0, %r221, %p30;
	selp.b32 	%r228, 0, %r224, %p29;
	selp.b32 	%r229, 0, %r226, %p28;
	mul.lo.s32 	%r230, %r11, %r227;
	mad.lo.s32 	%r231, %r12, %r228, %r230;
	mad.lo.s32 	%r232, %r13, %r229, %r231;
	shr.u32 	%r233, %r220, 31;
	add.s32 	%r234, %r220, %r233;
	shr.s32 	%r235, %r234, 1;
	mul.wide.s32 	%rd69, %r235, 8;
	add.s64 	%rd18, %rd1, %rd69;
	ld.global.f32 	%f68, [%rd18];
	shr.u32 	%r236, %r232, 31;
	add.s32 	%r237, %r232, %r236;
	shr.s32 	%r238, %r237, 1;
	mul.wide.s32 	%rd70, %r238, 2;
	add.s64 	%rd71, %rd2, %rd70;
	ld.global.v2.u8 	{%rs29, %rs30}, [%rd71];
	setp.eq.s16 	%p56, %rs29, 0;
	mul.f32 	%f69, %f68, %f37;
	selp.f32 	%f33, %f36, %f69, %p56;
	setp.eq.s16 	%p57, %rs30, 0;
	mov.f32 	%f411, %f36;
	@%p57 bra 	$L__BB342_26;
	ld.global.f32 	%f70, [%rd18+4];
	mul.f32 	%f411, %f70, %f37;
$L__BB342_26:
	ld.param.u64 	%rd142, [_Z15SoftmaxWarpImplI22BroadcastScaleMaskLoadIffbLm3EiE11DirectStoreIffEfLi2ELi22ELi32ELi1ELb0EL9Algorithm0EEvT_T0_ll_param_2];
	max.f32 	%f71, %f3, 0fFF800000;
	max.f32 	%f72, %f71, %f401;
	max.f32 	%f73, %f72, %f6;
	max.f32 	%f74, %f73, %f402;
	max.f32 	%f75, %f74, %f9;
	max.f32 	%f76, %f75, %f403;
	max.f32 	%f77, %f76, %f12;
	max.f32 	%f78, %f77, %f404;
	max.f32 	%f79, %f78, %f15;
	max.f32 	%f80, %f79, %f405;
	max.f32 	%f81, %f80, %f18;
	max.f32 	%f82, %f81, %f406;
	max.f32 	%f83, %f82, %f21;
	max.f32 	%f84, %f83, %f407;
	max.f32 	%f85, %f84, %f24;
	max.f32 	%f86, %f85, %f408;
	max.f32 	%f87, %f86, %f27;
	max.f32 	%f88, %f87, %f409;
	max.f32 	%f89, %f88, %f30;
	max.f32 	%f90, %f89, %f410;
	max.f32 	%f91, %f90, %f33;
	max.f32 	%f92, %f91, %f411;
	mov.b32 	%r239, %f92;
	shfl.sync.bfly.b32	%r240|%p58, %r239, 16, 31, -1;
	mov.b32 	%f93, %r240;
	max.f32 	%f94, %f92, %f93;
	mov.b32 	%r241, %f94;
	shfl.sync.bfly.b32	%r242|%p59, %r241, 8, 31, -1;
	mov.b32 	%f95, %r242;
	max.f32 	%f96, %f94, %f95;
	mov.b32 	%r243, %f96;
	shfl.sync.bfly.b32	%r244|%p60, %r243, 4, 31, -1;
	mov.b32 	%f97, %r244;
	max.f32 	%f98, %f96, %f97;
	mov.b32 	%r245, %f98;
	shfl.sync.bfly.b32	%r246|%p61, %r245, 2, 31, -1;
	mov.b32 	%f99, %r246;
	max.f32 	%f100, %f98, %f99;
	mov.b32 	%r247, %f100;
	shfl.sync.bfly.b32	%r248|%p62, %r247, 1, 31, -1;
	mov.b32 	%f101, %r248;
	max.f32 	%f102, %f100, %f101;
	sub.f32 	%f103, %f3, %f102;
	fma.rn.f32 	%f104, %f103, 0f3BBB989D, 0f3F000000;
	cvt.sat.f32.f32 	%f105, %f104;
	mov.f32 	%f106, 0f4B400001;
	mov.f32 	%f107, 0f437C0000;
	fma.rm.f32 	%f108, %f105, %f107, %f106;
	add.f32 	%f109, %f108, 0fCB40007F;
	neg.f32 	%f110, %f109;
	fma.rn.f32 	%f111, %f103, 0f3FB8AA3B, %f110;
	fma.rn.f32 	%f112, %f103, 0f32A57060, %f111;
	mov.b32 	%r249, %f108;
	shl.b32 	%r250, %r249, 23;
	mov.b32 	%f113, %r250;
	ex2.approx.ftz.f32 	%f114, %f112;
	mul.f32 	%f115, %f114, %f113;
	add.f32 	%f116, %f115, 0f00000000;
	sub.f32 	%f117, %f401, %f102;
	fma.rn.f32 	%f118, %f117, 0f3BBB989D, 0f3F000000;
	cvt.sat.f32.f32 	%f119, %f118;
	fma.rm.f32 	%f120, %f119, %f107, %f106;
	add.f32 	%f121, %f120, 0fCB40007F;
	neg.f32 	%f122, %f121;
	fma.rn.f32 	%f123, %f117, 0f3FB8AA3B, %f122;
	fma.rn.f32 	%f124, %f117, 0f32A57060, %f123;
	mov.b32 	%r251, %f120;
	shl.b32 	%r252, %r251, 23;
	mov.b32 	%f125, %r252;
	ex2.approx.ftz.f32 	%f126, %f124;
	mul.f32 	%f127, %f126, %f125;
	add.f32 	%f128, %f116, %f127;
	sub.f32 	%f129, %f6, %f102;
	fma.rn.f32 	%f130, %f129, 0f3BBB989D, 0f3F000000;
	cvt.sat.f32.f32 	%f131, %f130;
	fma.rm.f32 	%f132, %f131, %f107, %f106;
	add.f32 	%f133, %f132, 0fCB40007F;
	neg.f32 	%f134, %f133;
	fma.rn.f32 	%f135, %f129, 0f3FB8AA3B, %f134;
	fma.rn.f32 	%f136, %f129, 0f32A57060, %f135;
	mov.b32 	%r253, %f132;
	shl.b32 	%r254, %r253, 23;
	mov.b32 	%f137, %r254;
	ex2.approx.ftz.f32 	%f138, %f136;
	mul.f32 	%f139, %f138, %f137;
	add.f32 	%f140, %f128, %f139;
	sub.f32 	%f141, %f402, %f102;
	fma.rn.f32 	%f142, %f141, 0f3BBB989D, 0f3F000000;
	cvt.sat.f32.f32 	%f143, %f142;
	fma.rm.f32 	%f144, %f143, %f107, %f106;
	add.f32 	%f145, %f144, 0fCB40007F;
	neg.f32 	%f146, %f145;
	fma.rn.f32 	%f147, %f141, 0f3FB8AA3B, %f146;
	fma.rn.f32 	%f148, %f141, 0f32A57060, %f147;
	mov.b32 	%r255, %f144;
	shl.b32 	%r256, %r255, 23;
	mov.b32 	%f149, %r256;
	ex2.approx.ftz.f32 	%f150, %f148;
	mul.f32 	%f151, %f150, %f149;
	add.f32 	%f152, %f140, %f151;
	sub.f32 	%f153, %f9, %f102;
	fma.rn.f32 	%f154, %f153, 0f3BBB989D, 0f3F000000;
	cvt.sat.f32.f32 	%f155, %f154;
	fma.rm.f32 	%f156, %f155, %f107, %f106;
	add.f32 	%f157, %f156, 0fCB40007F;
	neg.f32 	%f158, %f157;
	fma.rn.f32 	%f159, %f153, 0f3FB8AA3B, %f158;
	fma.rn.f32 	%f160, %f153, 0f32A57060, %f159;
	mov.b32 	%r257, %f156;
	shl.b32 	%r258, %r257, 23;
	mov.b32 	%f161, %r258;
	ex2.approx.ftz.f32 	%f162, %f160;
	mul.f32 	%f163, %f162, %f161;
	add.f32 	%f164, %f152, %f163;
	sub.f32 	%f165, %f403, %f102;
	fma.rn.f32 	%f166, %f165, 0f3BBB989D, 0f3F000000;
	cvt.sat.f32.f32 	%f167, %f166;
	fma.rm.f32 	%f168, %f167, %f107, %f106;
	add.f32 	%f169, %f168, 0fCB40007F;
	neg.f32 	%f170, %f169;
	fma.rn.f32 	%f171, %f165, 0f3FB8AA3B, %f170;
	fma.rn.f32 	%f172, %f165, 0f32A57060, %f171;
	mov.b32 	%r259, %f168;
	shl.b32 	%r260, %r259, 23;
	mov.b32 	%f173, %r260;
	ex2.approx.ftz.f32 	%f174, %f172;
	mul.f32 	%f175, %f174, %f173;
	add.f32 	%f176, %f164, %f175;
	sub.f32 	%f177, %f12, %f102;
	fma.rn.f32 	%f178, %f177, 0f3BBB989D, 0f3F000000;
	cvt.sat.f32.f32 	%f179, %f178;
	fma.rm.f32 	%f180, %f179, %f107, %f106;
	add.f32 	%f181, %f180, 0fCB40007F;
	neg.f32 	%f182, %f181;
	fma.rn.f32 	%f183, %f177, 0f3FB8AA3B, %f182;
	fma.rn.f32 	%f184, %f177, 0f32A57060, %f183;
	mov.b32 	%r261, %f180;
	shl.b32 	%r262, %r261, 23;
	mov.b32 	%f185, %r262;
	ex2.approx.ftz.f32 	%f186, %f184;
	mul.f32 	%f187, %f186, %f185;
	add.f32 	%f188, %f176, %f187;
	sub.f32 	%f189, %f404, %f102;
	fma.rn.f32 	%f190, %f189, 0f3BBB989D, 0f3F000000;
	cvt.sat.f32.f32 	%f191, %f190;
	fma.rm.f32 	%f192, %f191, %f107, %f106;
	add.f32 	%f193, %f192, 0fCB40007F;
	neg.f32 	%f194, %f193;
	fma.rn.f32 	%f195, %f189, 0f3FB8AA3B, %f194;
	fma.rn.f32 	%f196, %f189, 0f32A57060, %f195;
	mov.b32 	%r263, %f192;
	shl.b32 	%r264, %r263, 23;
	mov.b32 	%f197, %r264;
	ex2.approx.ftz.f32 	%f198, %f196;
	mul.f32 	%f199, %f198, %f197;
	add.f32 	%f200, %f188, %f199;
	sub.f32 	%f201, %f15, %f102;
	fma.rn.f32 	%f202, %f201, 0f3BBB989D, 0f3F000000;
	cvt.sat.f32.f32 	%f203, %f202;
	fma.rm.f32 	%f204, %f203, %f107, %f106;
	add.f32 	%f205, %f204, 0fCB40007F;
	neg.f32 	%f206, %f205;
	fma.rn.f32 	%f207, %f201, 0f3FB8AA3B, %f206;
	fma.rn.f32 	%f208, %f201, 0f32A57060, %f207;
	mov.b32 	%r265, %f204;
	shl.b32 	%r266, %r265, 23;
	mov.b32 	%f209, %r266;
	ex2.approx.ftz.f32 	%f210, %f208;
	mul.f32 	%f211, %f210, %f209;
	add.f32 	%f212, %f200, %f211;
	sub.f32 	%f213, %f405, %f102;
	fma.rn.f32 	%f214, %f213, 0f3BBB989D, 0f3F000000;
	cvt.sat.f32.f32 	%f215, %f214;
	fma.rm.f32 	%f216, %f215, %f107, %f106;
	add.f32 	%f217, %f216, 0fCB40007F;
	neg.f32 	%f218, %f217;
	fma.rn.f32 	%f219, %f213, 0f3FB8AA3B, %f218;
	fma.rn.f32 	%f220, %f213, 0f32A57060, %f219;
	mov.b32 	%r267, %f216;
	shl.b32 	%r268, %r267, 23;
	mov.b32 	%f221, %r268;
	ex2.approx.ftz.f32 	%f222, %f220;
	mul.f32 	%f223, %f222, %f221;
	add.f32 	%f224, %f212, %f223;
	sub.f32 	%f225, %f18, %f102;
	fma.rn.f32 	%f226, %f225, 0f3BBB989D, 0f3F000000;
	cvt.sat.f32.f32 	%f227, %f226;
	fma.rm.f32 	%f228, %f227, %f107, %f106;
	add.f32 	%f229, %f228, 0fCB40007F;
	neg.f32 	%f230, %f229;
	fma.rn.f32 	%f231, %f225, 0f3FB8AA3B, %f230;
	fma.rn.f32 	%f232, %f225, 0f32A57060, %f231;
	mov.b32 	%r269, %f228;
	shl.b32 	%r270, %r269, 23;
	mov.b32 	%f233, %r270;
	ex2.approx.ftz.f32 	%f234, %f232;
	mul.f32 	%f235, %f234, %f233;
	add.f32 	%f236, %f224, %f235;
	sub.f32 	%f237, %f406, %f102;
	fma.rn.f32 	%f238, %f237, 0f3BBB989D, 0f3F000000;
	cvt.sat.f32.f32 	%f239, %f238;
	fma.rm.f32 	%f240, %f239, %f107, %f106;
	add.f32 	%f241, %f240, 0fCB40007F;
	neg.f32 	%f242, %f241;
	fma.rn.f32 	%f243, %f237, 0f3FB8AA3B, %f242;
	fma.rn.f32 	%f244, %f237, 0f32A57060, %f243;
	mov.b32 	%r271, %f240;
	shl.b32 	%r272, %r271, 23;
	mov.b32 	%f245, %r272;
	ex2.approx.ftz.f32 	%f246, %f244;
	mul.f32 	%f247, %f246, %f245;
	add.f32 	%f248, %f236, %f247;
	sub.f32 	%f249, %f21, %f102;
	fma.rn.f32 	%f250, %f249, 0f3BBB989D, 0f3F000000;
	cvt.sat.f32.f32 	%f251, %f250;
	fma.rm.f32 	%f252, %f251, %f107, %f106;
	add.f32 	%f253, %f252, 0fCB40007F;
	neg.f32 	%f254, %f253;
	fma.rn.f32 	%f255, %f249, 0f3FB8AA3B, %f254;
	fma.rn.f32 	%f256, %f249, 0f32A57060, %f255;
	mov.b32 	%r273, %f252;
	shl.b32 	%r274, %r273, 23;
	mov.b32 	%f257, %r274;
	ex2.approx.ftz.f32 	%f258, %f256;
	mul.f32 	%f259, %f258, %f257;
	add.f32 	%f260, %f248, %f259;
	sub.f32 	%f261, %f407, %f102;
	fma.rn.f32 	%f262, %f261, 0f3BBB989D, 0f3F000000;
	cvt.sat.f32.f32 	%f263, %f262;
	fma.rm.f32 	%f264, %f263, %f107, %f106;
	add.f32 	%f265, %f264, 0fCB40007F;
	neg.f32 	%f266, %f265;
	fma.rn.f32 	%f267, %f261, 0f3FB8AA3B, %f266;
	fma.rn.f32 	%f268, %f261, 0f32A57060, %f267;
	mov.b32 	%r275, %f264;
	shl.b32 	%r276, %r275, 23;
	mov.b32 	%f269, %r276;
	ex2.approx.ftz.f32 	%f270, %f268;
	mul.f32 	%f271, %f270, %f269;
	add.f32 	%f272, %f260, %f271;
	sub.f32 	%f273, %f24, %f102;
	fma.rn.f32 	%f274, %f273, 0f3BBB989D, 0f3F000000;
	cvt.sat.f32.f32 	%f275, %f274;
	fma.rm.f32 	%f276, %f275, %f107, %f106;
	add.f32 	%f277, %f276, 0fCB40007F;
	neg.f32 	%f278, %f277;
	fma.rn.f32 	%f279, %f273, 0f3FB8AA3B, %f278;
	fma.rn.f32 	%f280, %f273, 0f32A57060, %f279;
	mov.b32 	%r277, %f276;
	shl.b32 	%r278, %r277, 23;
	mov.b32 	%f281, %r278;
	ex2.approx.ftz.f32 	%f282, %f280;
	mul.f32 	%f283, %f282, %f281;
	add.f32 	%f284, %f272, %f283;
	sub.f32 	%f285, %f408, %f102;
	fma.rn.f32 	%f286, %f285, 0f3BBB989D, 0f3F000000;
	cvt.sat.f32.f32 	%f287, %f286;
	fma.rm.f32 	%f288, %f287, %f107, %f106;
	add.f32 	%f289, %f288, 0fCB40007F;
	neg.f32 	%f290, %f289;
	fma.rn.f32 	%f291, %f285, 0f3FB8AA3B, %f290;
	fma.rn.f32 	%f292, %f285, 0f32A57060, %f291;
	mov.b32 	%r279, %f288;
	shl.b32 	%r280, %r279, 23;
	mov.b32 	%f293, %r280;
	ex2.approx.ftz.f32 	%f294, %f292;
	mul.f32 	%f295, %f294, %f293;
	add.f32 	%f296, %f284, %f295;
	sub.f32 	%f297, %f27, %f102;
	fma.rn.f32 	%f298, %f297, 0f3BBB989D, 0f3F000000;
	cvt.sat.f32.f32 	%f299, %f298;
	fma.rm.f32 	%f300, %f299, %f107, %f106;
	add.f32 	%f301, %f300, 0fCB40007F;
	neg.f32 	%f302, %f301;
	fma.rn.f32 	%f303, %f297, 0f3FB8AA3B, %f302;
	fma.rn.f32 	%f304, %f297, 0f32A57060, %f303;
	mov.b32 	%r281, %f300;
	shl.b32 	%r282, %r281, 23;
	mov.b32 	%f305, %r282;
	ex2.approx.ftz.f32 	%f306, %f304;
	mul.f32 	%f307, %f306, %f305;
	add.f32 	%f308, %f296, %f307;
	sub.f32 	%f309, %f409, %f102;
	fma.rn.f32 	%f310, %f309, 0f3BBB989D, 0f3F000000;
	cvt.sat.f32.f32 	%f311, %f310;
	fma.rm.f32 	%f312, %f311, %f107, %f106;
	add.f32 	%f313, %f312, 0fCB40007F;
	neg.f32 	%f314, %f313;
	fma.rn.f32 	%f315, %f309, 0f3FB8AA3B, %f314;
	fma.rn.f32 	%f316, %f309, 0f32A57060, %f315;
	mov.b32 	%r283, %f312;
	shl.b32 	%r284, %r283, 23;
	mov.b32 	%f317, %r284;
	ex2.approx.ftz.f32 	%f318, %f316;
	mul.f32 	%f319, %f318, %f317;
	add.f32 	%f320, %f308, %f319;
	sub.f32 	%f321, %f30, %f102;
	fma.rn.f32 	%f322, %f321, 0f3BBB989D, 0f3F000000;
	cvt.sat.f32.f32 	%f323, %f322;
	fma.rm.f32 	%f324, %f323, %f107, %f106;
	add.f32 	%f325, %f324, 0fCB40007F;
	neg.f32 	%f326, %f325;
	fma.rn.f32 	%f327, %f321, 0f3FB8AA3B, %f326;
	fma.rn.f32 	%f328, %f321, 0f32A57060, %f327;
	mov.b32 	%r285, %f324;
	shl.b32 	%r286, %r285, 23;
	mov.b32 	%f329, %r286;
	ex2.approx.ftz.f32 	%f330, %f328;
	mul.f32 	%f331, %f330, %f329;
	add.f32 	%f332, %f320, %f331;
	sub.f32 	%f333, %f410, %f102;
	fma.rn.f32 	%f334, %f333, 0f3BBB989D, 0f3F000000;
	cvt.sat.f32.f32 	%f335, %f334;
	fma.rm.f32 	%f336, %f335, %f107, %f106;
	add.f32 	%f337, %f336, 0fCB40007F;
	neg.f32 	%f338, %f337;
	fma.rn.f32 	%f339, %f333, 0f3FB8AA3B, %f338;
	fma.rn.f32 	%f340, %f333, 0f32A57060, %f339;
	mov.b32 	%r287, %f336;
	shl.b32 	%r288, %r287, 23;
	mov.b32 	%f341, %r288;
	ex2.approx.ftz.f32 	%f342, %f340;
	mul.f32 	%f343, %f342, %f341;
	add.f32 	%f344, %f332, %f343;
	sub.f32 	%f345, %f33, %f102;
	fma.rn.f32 	%f346, %f345, 0f3BBB989D, 0f3F000000;
	cvt.sat.f32.f32 	%f347, %f346;
	fma.rm.f32 	%f348, %f347, %f107, %f106;
	add.f32 	%f349, %f348, 0fCB40007F;
	neg.f32 	%f350, %f349;
	fma.rn.f32 	%f351, %f345, 0f3FB8AA3B, %f350;
	fma.rn.f32 	%f352, %f345, 0f32A57060, %f351;
	mov.b32 	%r289, %f348;
	shl.b32 	%r290, %r289, 23;
	mov.b32 	%f353, %r290;
	ex2.approx.ftz.f32 	%f354, %f352;
	mul.f32 	%f355, %f354, %f353;
	add.f32 	%f356, %f344, %f355;
	sub.f32 	%f357, %f411, %f102;
	fma.rn.f32 	%f358, %f357, 0f3BBB989D, 0f3F000000;
	cvt.sat.f32.f32 	%f359, %f358;
	fma.rm.f32 	%f360, %f359, %f107, %f106;
	add.f32 	%f361, %f360, 0fCB40007F;
	neg.f32 	%f362, %f361;
	fma.rn.f32 	%f363, %f357, 0f3FB8AA3B, %f362;
	fma.rn.f32 	%f364, %f357, 0f32A57060, %f363;
	mov.b32 	%r291, %f360;
	shl.b32 	%r292, %r291, 23;
	mov.b32 	%f365, %r292;
	ex2.approx.ftz.f32 	%f366, %f364;
	mul.f32 	%f367, %f366, %f365;
	add.f32 	%f368, %f356, %f367;
	mov.b32 	%r293, %f368;
	shfl.sync.bfly.b32	%r294|%p63, %r293, 16, 31, -1;
	mov.b32 	%f369, %r294;
	add.f32 	%f370, %f368, %f369;
	mov.b32 	%r295, %f370;
	shfl.sync.bfly.b32	%r296|%p64, %r295, 8, 31, -1;
	mov.b32 	%f371, %r296;
	add.f32 	%f372, %f370, %f371;
	mov.b32 	%r297, %f372;
	shfl.sync.bfly.b32	%r298|%p65, %r297, 4, 31, -1;
	mov.b32 	%f373, %r298;
	add.f32 	%f374, %f372, %f373;
	mov.b32 	%r299, %f374;
	shfl.sync.bfly.b32	%r300|%p66, %r299, 2, 31, -1;
	mov.b32 	%f375, %r300;
	add.f32 	%f376, %f374, %f375;
	mov.b32 	%r301, %f376;
	shfl.sync.bfly.b32	%r302|%p67, %r301, 1, 31, -1;
	mov.b32 	%f377, %r302;
	add.f32 	%f378, %f376, %f377;
	div.rn.f32 	%f379, %f115, %f378;
	div.rn.f32 	%f380, %f127, %f378;
	div.rn.f32 	%f381, %f139, %f378;
	div.rn.f32 	%f382, %f151, %f378;
	div.rn.f32 	%f383, %f163, %f378;
	div.rn.f32 	%f384, %f175, %f378;
	div.rn.f32 	%f385, %f187, %f378;
	div.rn.f32 	%f386, %f199, %f378;
	div.rn.f32 	%f387, %f211, %f378;
	div.rn.f32 	%f388, %f223, %f378;
	div.rn.f32 	%f389, %f235, %f378;
	div.rn.f32 	%f390, %f247, %f378;
	div.rn.f32 	%f391, %f259, %f378;
	div.rn.f32 	%f392, %f271, %f378;
	div.rn.f32 	%f393, %f283, %f378;
	div.rn.f32 	%f394, %f295, %f378;
	div.rn.f32 	%f395, %f307, %f378;
	div.rn.f32 	%f396, %f319, %f378;
	div.rn.f32 	%f397, %f331, %f378;
	div.rn.f32 	%f398, %f343, %f378;
	div.rn.f32 	%f399, %f355, %f378;
	div.rn.f32 	%f400, %f367, %f378;
	mov.u32 	%r303, %tid.x;
	shl.b32 	%r304, %r303, 1;
	cvt.u64.u32 	%rd72, %r304;
	mad.lo.s64 	%rd73, %rd143, %rd30, %rd72;
	shr.u64 	%rd74, %rd73, 63;
	add.s64 	%rd75, %rd73, %rd74;
	cvta.to.global.u64 	%rd76, %rd29;
	shl.b64 	%rd77, %rd75, 2;
	and.b64  	%rd78, %rd77, -8;
	add.s64 	%rd79, %rd76, %rd78;
	st.global.v2.f32 	[%rd79], {%f379, %f380};
	add.s64 	%rd80, %rd73, 64;
	shr.u64 	%rd81, %rd80, 63;
	add.s64 	%rd82, %rd80, %rd81;
	shl.b64 	%rd83, %rd82, 2;
	and.b64  	%rd84, %rd83, -8;
	add.s64 	%rd85, %rd76, %rd84;
	st.global.v2.f32 	[%rd85], {%f381, %f382};
	add.s64 	%rd86, %rd73, 128;
	shr.u64 	%rd87, %rd86, 63;
	add.s64 	%rd88, %rd86, %rd87;
	shl.b64 	%rd89, %rd88, 2;
	and.b64  	%rd90, %rd89, -8;
	add.s64 	%rd91, %rd76, %rd90;
	st.global.v2.f32 	[%rd91], {%f383, %f384};
	add.s64 	%rd92, %rd73, 192;
	shr.u64 	%rd93, %rd92, 63;
	add.s64 	%rd94, %rd92, %rd93;
	shl.b64 	%rd95, %rd94, 2;
	and.b64  	%rd96, %rd95, -8;
	add.s64 	%rd97, %rd76, %rd96;
	st.global.v2.f32 	[%rd97], {%f385, %f386};
	add.s64 	%rd98, %rd73, 256;
	shr.u64 	%rd99, %rd98, 63;
	add.s64 	%rd100, %rd98, %rd99;
	shl.b64 	%rd101, %rd100, 2;
	and.b64  	%rd102, %rd101, -8;
	add.s64 	%rd103, %rd76, %rd102;
	st.global.v2.f32 	[%rd103], {%f387, %f388};
	add.s64 	%rd104, %rd73, 320;
	shr.u64 	%rd105, %rd104, 63;
	add.s64 	%rd106, %rd104, %rd105;
	shl.b64 	%rd107, %rd106, 2;
	and.b64  	%rd108, %rd107, -8;
	add.s64 	%rd109, %rd76, %rd108;
	st.global.v2.f32 	[%rd109], {%f389, %f390};
	add.s64 	%rd110, %rd73, 384;
	shr.u64 	%rd111, %rd110, 63;
	add.s64 	%rd112, %rd110, %rd111;
	shl.b64 	%rd113, %rd112, 2;
	and.b64  	%rd114, %rd113, -8;
	add.s64 	%rd115, %rd76, %rd114;
	st.global.v2.f32 	[%rd115], {%f391, %f392};
	add.s64 	%rd116, %rd73, 448;
	shr.u64 	%rd117, %rd116, 63;
	add.s64 	%rd118, %rd116, %rd117;
	shl.b64 	%rd119, %rd118, 2;
	and.b64  	%rd120, %rd119, -8;
	add.s64 	%rd121, %rd76, %rd120;
	st.global.v2.f32 	[%rd121], {%f393, %f394};
	add.s64 	%rd122, %rd73, 512;
	shr.u64 	%rd123, %rd122, 63;
	add.s64 	%rd124, %rd122, %rd123;
	shl.b64 	%rd125, %rd124, 2;
	and.b64  	%rd126, %rd125, -8;
	add.s64 	%rd127, %rd76, %rd126;
	st.global.v2.f32 	[%rd127], {%f395, %f396};
	add.s64 	%rd128, %rd73, 576;
	shr.u64 	%rd129, %rd128, 63;
	add.s64 	%rd130, %rd128, %rd129;
	shl.b64 	%rd131, %rd130, 2;
	and.b64  	%rd132, %rd131, -8;
	add.s64 	%rd133, %rd76, %rd132;
	st.global.v2.f32 	[%rd133], {%f397, %f398};
	add.s64 	%rd134, %rd73, 640;
	shr.u64 	%rd135, %rd134, 63;
	add.s64 	%rd136, %rd134, %rd135;
	shl.b64 	%rd137, %rd136, 2;
	and.b64  	%rd138, %rd137, -8;
	add.s64 	%rd139, %rd76, %rd138;
	st.global.v2.f32 	[%rd139], {%f399, %f400};
	mov.u32 	%r305, %nctaid.x;
	mov.u32 	%r306, %ntid.y;
	mul.lo.s32 	%r307, %r305, %r306;
	cvt.s64.s32 	%rd140, %r307;
	add.s64 	%rd143, %rd143, %rd140;
	setp.lt.s64 	%p68, %rd143, %rd142;
	@%p68 bra 	$L__BB342_4;
$L__BB342_27:
	ret;

}
	// .globl	_Z15SoftmaxWarpImplI22BroadcastScaleMaskLoadIffbLm3EiE11DirectStoreIffEfLi2ELi22ELi32ELi1ELb1EL9Algorithm0EEvT_T0_ll
.visible .entry _Z15SoftmaxWarpImplI22BroadcastScaleMaskLoadIffbLm3EiE11DirectStoreIffEfLi2ELi22ELi32ELi1ELb1EL9Algorithm0EEvT_T0_ll(
	.param .align 8 .b8 _Z15SoftmaxWarpImplI22BroadcastScaleMaskLoadIffbLm3EiE11DirectStoreIffEfLi2ELi22ELi32ELi1ELb1EL9Algorithm0EEvT_T0_ll_param_0[112],
	.param .align 8 .b8 _Z15SoftmaxWarpImplI22BroadcastScaleMaskLoadIffbLm3EiE11DirectStoreIffEfLi2ELi22ELi32ELi1ELb1EL9Algorithm0EEvT_T0_ll_param_1[16],
	.param .u64 _Z15SoftmaxWarpImplI22BroadcastScaleMaskLoadIffbLm3EiE11DirectStoreIffEfLi2ELi22ELi32ELi1ELb1EL9Algorithm0EEvT_T0_ll_param_2,
	.param .u64 _Z15SoftmaxWarpImplI22BroadcastScaleMaskLoadIffbLm3EiE11DirectStoreIffEfLi2ELi22ELi32ELi1ELb1EL9Algorithm0EEvT_T0_ll_param_3
)
{
	.reg .pred 	%p<91>;
	.reg .b16 	%rs<31>;
	.reg .b32 	%r<328>;
	.reg .b32 	%f<489>;
	.reg .b64 	%rd<155>;

	ld.param.u64 	%rd43, [_Z15SoftmaxWarpImplI22BroadcastScaleMaskLoadIffbLm3EiE11DirectStoreIffEfLi2ELi22ELi32ELi1ELb1EL9Algorithm0EEvT_T0_ll_param_1+8];
	ld.param.v2.f32 	{%f102, %f103}, [_Z15SoftmaxWarpImplI22BroadcastScaleMaskLoadIffbLm3EiE11DirectStoreIffEfLi2ELi22ELi32ELi1ELb1EL9Algorithm0EEvT_T0_ll_param_0+104];
	ld.param.u64 	%rd41, [_Z15SoftmaxWarpImplI22BroadcastScaleMaskLoadIffbLm3EiE11DirectStoreIffEfLi2ELi22ELi32ELi1ELb1EL9Algorithm0EEvT_T0_ll_param_0+96];
	ld.param.u32 	%r12, [_Z15SoftmaxWarpImplI22BroadcastScaleMaskLoadIffbLm3EiE11DirectStoreIffEfLi2ELi22ELi32ELi1ELb1EL9Algorithm0EEvT_T0_ll_param_0+80];
	ld.param.v2.u32 	{%r10, %r11}, [_Z15SoftmaxWarpImplI22BroadcastScaleMaskLoadIffbLm3EiE11DirectStoreIffEfLi2ELi22ELi32ELi1ELb1EL9Algorithm0EEvT_T0_ll_param_0+72];
	ld.param.v2.u32 	{%r7, %r8}, [_Z15SoftmaxWarpImplI22BroadcastScaleMaskLoadIffbLm3EiE11DirectStoreIffEfLi2ELi22ELi32ELi1ELb1EL9Algorithm0EEvT_T0_ll_param_0+48];
	ld.param.u64 	%rd37, [_Z15SoftmaxWarpImplI22BroadcastScaleMaskLoadIffbLm3EiE11DirectStoreIffEfLi2ELi22ELi32ELi1ELb1EL9Algorithm0EEvT_T0_ll_param_0+32];
	ld.param.u64 	%rd36, [_Z15SoftmaxWarpImplI22BroadcastScaleMaskLoadIffbLm3EiE11DirectStoreIffEfLi2ELi22ELi32ELi1ELb1EL9Algorithm0EEvT_T0_ll_param_0+24];
	ld.param.u64 	%rd35, [_Z15SoftmaxWarpImplI22BroadcastScaleMaskLoadIffbLm3EiE11DirectStoreIffEfLi2ELi22ELi32ELi1ELb1EL9Algorithm0EEvT_T0_ll_param_0+16];
	ld.param.u64 	%rd42, [_Z15SoftmaxWarpImplI22BroadcastScaleMaskLoadIffbLm3EiE11DirectStoreIffEfLi2ELi22ELi32ELi1ELb1EL9Algorithm0EEvT_T0_ll_param_1];
	ld.param.u64 	%rd34, [_Z15SoftmaxWarpImplI22BroadcastScaleMaskLoadIffbLm3EiE11DirectStoreIffEfLi2ELi22ELi32ELi1ELb1EL9Algorithm0EEvT_T0_ll_param_0+8];
	ld.param.u64 	%rd33, [_Z15SoftmaxWarpImplI22BroadcastScaleMaskLoadIffbLm3EiE11DirectStoreIffEfLi2ELi22ELi32ELi1ELb1EL9Algorithm0EEvT_T0_ll_param_0];
	ld.param.u64 	%rd45, [_Z15SoftmaxWarpImplI22BroadcastScaleMaskLoadIffbLm3EiE11DirectStoreIffEfLi2ELi22ELi32ELi1ELb1EL9Algorithm0EEvT_T0_ll_param_3];
	cvta.to.global.u64 	%rd1, %rd33;
	cvta.to.global.u64 	%rd2, %rd34;
	cvta.to.global.u64 	%rd3, %rd42;
	setp.lt.s64 	%p1, %rd45, 705;
	@%p1 bra 	$L__BB343_2;
	mov.u64 	%rd46, $str;
	cvta.global.u64 	%rd47, %rd46;
	mov.u64 	%rd48, $str$1;
	cvta.global.u64 	%rd49, %rd48;
	mov.u64 	%rd50, __unnamed_334;
	cvta.global.u64 	%rd51, %rd50;
	{ // callseq 333, 0
	.param .b64 param0;
	st.param.b64 	[param0], %rd47;
	.param .b64 param1;
	st.param.b64 	[param1], %rd49;
	.param .b32 param2;
	st.param.b32 	[param2], 254;
	.param .b64 param3;
	st.param.b64 	[param3], %rd51;
	.param .b64 param4;
	st.param.b64 	[param4], 1;
	call.uni 
	__assertfail, 
	(
	param0, 
	param1, 
	param2, 
	param3, 
	param4
	);
	} // callseq 333
$L__BB343_2:
	ld.param.u64 	%rd152, [_Z15SoftmaxWarpImplI22BroadcastScaleMaskLoadIffbLm3EiE11DirectStoreIffEfLi2ELi22ELi32ELi1ELb1EL9Algorithm0EEvT_T0_ll_param_2];
	mov.u32 	%r23, %ctaid.x;
	mov.u32 	%r24, %ntid.y;
	mov.u32 	%r25, %tid.y;
	mad.lo.s32 	%r26, %r23, %r24, %r25;
	cvt.s64.s32 	%rd154, %r26;
	setp.le.s64 	%p2, %rd152, %rd154;
	@%p2 bra 	$L__BB343_71;
	mov.u32 	%r27, %tid.x;
	shl.b32 	%r28, %r27, 1;
	cvt.u64.u32 	%rd5, %r28;
	add.s32 	%r29, %r28, 64;
	cvt.u64.u32 	%rd6, %r29;
	add.s32 	%r30, %r28, 128;
	cvt.u64.u32 	%rd7, %r30;
	add.s32 	%r31, %r28, 192;
	cvt.u64.u32 	%rd8, %r31;
	add.s32 	%r32, %r28, 256;
	cvt.u64.u32 	%rd9, %r32;
	add.s32 	%r33, %r28, 320;
	cvt.u64.u32 	%rd10, %r33;
	add.s32 	%r34, %r28, 384;
	cvt.u64.u32 	%rd11, %r34;
	add.s32 	%r35, %r28, 448;
	cvt.u64.u32 	%rd12, %r35;
	add.s32 	%r36, %r28, 512;
	cvt.u64.u32 	%rd13, %r36;
	add.s32 	%r37, %r28, 576;
	cvt.u64.u32 	%rd14, %r37;
	add.s32 	%r38, %r28, 640;
	cvt.u64.u32 	%rd15, %r38;
	cvt.u32.u64 	%r40, %rd41;
	cvt.u32.u64 	%r41, %rd5;
$L__BB343_4:
	setp.le.s64 	%p3, %rd45, %rd5;
	cvt.u32.u64 	%r39, %rd154;
	mul.lo.s32 	%r6, %r40, %r39;
	mov.f32 	%f446, 0fFF800000;
	mov.f32 	%f447, %f446;
	mov.f32 	%f452, %f446;
	@%p3 bra 	$L__BB343_8;
	setp.eq.s64 	%p4, %rd37, 1;
	setp.eq.s64 	%p5, %rd36, 1;
	setp.eq.s64 	%p6, %rd35, 1;
	add.s32 	%r42, %r41, %r6;
	div.s32 	%r43, %r42, %r7;
	mul.lo.s32 	%r44, %r43, %r7;
	sub.s32 	%r45, %r42, %r44;
	div.s32 	%r46, %r45, %r8;
	mul.lo.s32 	%r47, %r46, %r8;
	sub.s32 	%r48, %r45, %r47;
	selp.b32 	%r49, 0, %r43, %p6;
	selp.b32 	%r50, 0, %r46, %p5;
	selp.b32 	%r51, 0, %r48, %p4;
	mul.lo.s32 	%r52, %r10, %r49;
	mad.lo.s32 	%r53, %r11, %r50, %r52;
	mad.lo.s32 	%r54, %r12, %r51, %r53;
	shr.u32 	%r55, %r42, 31;
	add.s32 	%r56, %r42, %r55;
	shr.s32 	%r57, %r56, 1;
	mul.wide.s32 	%rd52, %r57, 8;
	add.s64 	%rd20, %rd1, %rd52;
	ld.global.f32 	%f105, [%rd20];
	shr.u32 	%r58, %r54, 31;
	add.s32 	%r59, %r54, %r58;
	shr.s32 	%r60, %r59, 1;
	mul.wide.s32 	%rd53, %r60, 2;
	add.s64 	%rd54, %rd2, %rd53;
	ld.global.v2.u8 	{%rs9, %rs10}, [%rd54];
	setp.eq.s16 	%p7, %rs9, 0;
	mul.f32 	%f106, %f105, %f103;
	selp.f32 	%f447, %f102, %f106, %p7;
	setp.eq.s16 	%p8, %rs10, 0;
	mov.f32 	%f446, %f102;
	@%p8 bra 	$L__BB343_7;
	ld.global.f32 	%f107, [%rd20+4];
	mul.f32 	%f446, %f107, %f103;
$L__BB343_7:
	max.f32 	%f108, %f447, 0fFF800000;
	max.f32 	%f452, %f108, %f446;
$L__BB343_8:
	setp.le.s64 	%p9, %rd45, %rd6;
	mov.f32 	%f450, 0fFF800000;
	mov.f32 	%f451, %f450;
	@%p9 bra 	$L__BB343_12;
	cvt.u32.u64 	%r61, %rd6;
	setp.eq.s64 	%p10, %rd37, 1;
	setp.eq.s64 	%p11, %rd36, 1;
	setp.eq.s64 	%p12, %rd35, 1;
	add.s32 	%r62, %r61, %r6;
	div.s32 	%r63, %r62, %r7;
	mul.lo.s32 	%r64, %r63, %r7;
	sub.s32 	%r65, %r62, %r64;
	div.s32 	%r66, %r65, %r8;
	mul.lo.s32 	%r67, %r66, %r8;
	sub.s32 	%r68, %r65, %r67;
	selp.b32 	%r69, 0, %r63, %p12;
	selp.b32 	%r70, 0, %r66, %p11;
	selp.b32 	%r71, 0, %r68, %p10;
	mul.lo.s32 	%r72, %r10, %r69;
	mad.lo.s32 	%r73, %r11, %r70, %r72;
	mad.lo.s32 	%r74, %r12, %r71, %r73;
	shr.u32 	%r75, %r62, 31;
	add.s32 	%r76, %r62, %r75;
	shr.s32 	%r77, %r76, 1;
	mul.wide.s32 	%rd55, %r77, 8;
	add.s64 	%rd21, %rd1, %rd55;
	ld.global.f32 	%f110, [%rd21];
	shr.u32 	%r78, %r74, 31;
	add.s32 	%r79, %r74, %r78;
	shr.s32 	%r80, %r79, 1;
	mul.wide.s32 	%rd56, %r80, 2;
	add.s64 	%rd57, %rd2, %rd56;
	ld.global.v2.u8 	{%rs11, %rs12}, [%rd57];
	setp.eq.s16 	%p13, %rs11, 0;
	mul.f32 	%f111, %f110, %f103;
	selp.f32 	%f451, %f102, %f111, %p13;
	setp.eq.s16 	%p14, %rs12, 0;
	mov.f32 	%f450, %f102;
	@%p14 bra 	$L__BB343_11;
	ld.global.f32 	%f112, [%rd21+4];
	mul.f32 	%f450, %f112, %f103;
$L__BB343_11:
	max.f32 	%f113, %f452, %f451;
	max.f32 	%f452, %f113, %f450;
$L__BB343_12:
	setp.le.s64 	%p15, %rd45, %rd7;
	mov.f32 	%f454, 0fFF800000;
	mov.f32 	%f455, %f454;
	@%p15 bra 	$L__BB343_16;
	cvt.u32.u64 	%r81, %rd7;
	setp.eq.s64 	%p16, %rd37, 1;
	setp.eq.s64 	%p17, %rd36, 1;
	setp.eq.s64 	%p18, %rd35, 1;
	add.s32 	%r82, %r81, %r6;
	div.s32 	%r83, %r82, %r7;
	mul.lo.s32 	%r84, %r83, %r7;
	sub.s32 	%r85, %r82, %r84;
	div.s32 	%r86, %r85, %r8;
	mul.lo.s32 	%r87, %r86, %r8;
	sub.s32 	%r88, %r85, %r87;
	selp.b32 	%r89, 0, %r83, %p18;
	selp.b32 	%r90, 0, %r86, %p17;
	selp.b32 	%r91, 0, %r88, %p16;
	mul.lo.s32 	%r92, %r10, %r89;
	mad.lo.s32 	%r93, %r11, %r90, %r92;
	mad.lo.s32 	%r94, %r12, %r91, %r93;
	shr.u32 	%r95, %r82, 31;
	add.s32 	%r96, %r82, %r95;
	shr.s32 	%r97, %r96, 1;
	mul.wide.s32 	%rd58, %r97, 8;
	add.s64 	%rd22, %rd1, %rd58;
	ld.global.f32 	%f115, [%rd22];
	shr.u32 	%r98, %r94, 31;
	add.s32 	%r99, %r94, %r98;
	shr.s32 	%r100, %r99, 1;
	mul.wide.s32 	%rd59, %r100, 2;
	add.s64 	%rd60, %rd2, %rd59;
	ld.global.v2.u8 	{%rs13, %rs14}, [%rd60];
	setp.eq.s16 	%p19, %rs13, 0;
	mul.f32 	%f116, %f115, %f103;
	selp.f32 	%f455, %f102, %f116, %p19;
	setp.eq.s16 	%p20, %rs14, 0;
	mov.f32 	%f454, %f102;
	@%p20 bra 	$L__BB343_15;
	ld.global.f32 	%f117, [%rd22+4];
	mul.f32 	%f454, %f117, %f103;
$L__BB343_15:
	max.f32 	%f118, %f452, %f455;
	max.f32 	%f452, %f118, %f454;
$L__BB343_16:
	setp.le.s64 	%p21, %rd45, %rd8;
	mov.f32 	%f458, 0fFF800000;
	mov.f32 	%f459, %f458;
	@%p21 bra 	$L__BB343_20;
	cvt.u32.u64 	%r101, %rd8;
	setp.eq.s64 	%p22, %rd37, 1;
	setp.eq.s64 	%p23, %rd36, 1;
	setp.eq.s64 	%p24, %rd35, 1;
	add.s32 	%r102, %r101, %r6;
	div.s32 	%r103, %r102, %r7;
	mul.lo.s32 	%r104, %r103, %r7;
	sub.s32 	%r105, %r102, %r104;
	div.s32 	%r106, %r105, %r8;
	mul.lo.s32 	%r107, %r106, %r8;
	sub.s32 	%r108, %r105, %r107;
	selp.b32 	%r109, 0, %r103, %p24;
	selp.b32 	%r110, 0, %r106, %p23;
	selp.b32 	%r111, 0, %r108, %p22;
	mul.lo.s32 	%r112, %r10, %r109;
	mad.lo.s32 	%r113, %r11, %r110, %r112;
	mad.lo.s32 	%r114, %r12, %r111, %r113;
	shr.u32 	%r115, %r102, 31;
	add.s32 	%r116, %r102, %r115;
	shr.s32 	%r117, %r116, 1;
	mul.wide.s32 	%rd61, %r117, 8;
	add.s64 	%rd23, %rd1, %rd61;
	ld.global.f32 	%f120, [%rd23];
	shr.u32 	%r118, %r114, 31;
	add.s32 	%r119, %r114, %r118;
	shr.s32 	%r120, %r119, 1;
	mul.wide.s32 	%rd62, %r120, 2;
	add.s64 	%rd63, %rd2, %rd62;
	ld.global.v2.u8 	{%rs15, %rs16}, [%rd63];
	setp.eq.s16 	%p25, %rs15, 0;
	mul.f32 	%f121, %f120, %f103;
	selp.f32 	%f459, %f102, %f121, %p25;
	setp.eq.s16 	%p26, %rs16, 0;
	mov.f32 	%f458, %f102;
	@%p26 bra 	$L__BB343_19;
	ld.global.f32 	%f122, [%rd23+4];
	mul.f32 	%f458, %f122, %f103;
$L__BB343_19:
	max.f32 	%f123, %f452, %f459;
	max.f32 	%f452, %f123, %f458;
$L__BB343_20:
	setp.le.s64 	%p27, %rd45, %rd9;
	mov.f32 	%f462, 0fFF800000;
	mov.f32 	%f463, %f462;
	@%p27 bra 	$L__BB343_24;
	cvt.u32.u64 	%r121, %rd9;
	setp.eq.s64 	%p28, %rd37, 1;
	setp.eq.s64 	%p29, %rd36, 1;
	setp.eq.s64 	%p30, %rd35, 1;
	add.s32 	%r122, %r121, %r6;
	div.s32 	%r123, %r122, %r7;
	mul.lo.s32 	%r124, %r123, %r7;
	sub.s32 	%r125, %r122, %r124;
	div.s32 	%r126, %r125, %r8;
	mul.lo.s32 	%r127, %r126, %r8;
	sub.s32 	%r128, %r125, %r127;
	selp.b32 	%r129, 0, %r123, %p30;
	selp.b32 	%r130, 0, %r126, %p29;
	selp.b32 	%r131, 0, %r128, %p28;
	mul.lo.s32 	%r132, %r10, %r129;
	mad.lo.s32 	%r133, %r11, %r130, %r132;
	mad.lo.s32 	%r134, %r12, %r131, %r133;
	shr.u32 	%r135, %r122, 31;
	add.s32 	%r136, %r122, %r135;
	shr.s32 	%r137, %r136, 1;
	mul.wide.s32 	%rd64, %r137, 8;
	add.s64 	%rd24, %rd1, %rd64;
	ld.global.f32 	%f125, [%rd24];
	shr.u32 	%r138, %r134, 31;
	add.s32 	%r139, %r134, %r138;
	shr.s32 	%r140, %r139, 1;
	mul.wide.s32 	%rd65, %r140, 2;
	add.s64 	%rd66, %rd2, %rd65;
	ld.global.v2.u8 	{%rs17, %rs18}, [%rd66];
	setp.eq.s16 	%p31, %rs17, 0;
	mul.f32 	%f126, %f125, %f103;
	selp.f32 	%f463, %f102, %f126, %p31;
	setp.eq.s16 	%p32, %rs18, 0;
	mov.f32 	%f462, %f102;
	@%p32 bra 	$L__BB343_23;
	ld.global.f32 	%f127, [%rd24+4];
	mul.f32 	%f462, %f127, %f103;
$L__BB343_23:
	max.f32 	%f128, %f452, %f463;
	max.f32 	%f452, %f128, %f462;
$L__BB343_24:
	setp.le.s64 	%p33, %rd45, %rd10;
	mov.f32 	%f466, 0fFF800000;
	mov.f32 	%f467, %f466;
	@%p33 bra 	$L__BB343_28;
	cvt.u32.u64 	%r141, %rd10;
	setp.eq.s64 	%p34, %rd37, 1;
	setp.eq.s64 	%p35, %rd36, 1;
	setp.eq.s64 	%p36, %rd35, 1;
	add.s32 	%r142, %r141, %r6;
	div.s32 	%r143, %r142, %r7;
	mul.lo.s32 	%r144, %r143, %r7;
	sub.s32 	%r145, %r142, %r144;
	div.s32 	%r146, %r145, %r8;
	mul.lo.s32 	%r147, %r146, %r8;
	sub.s32 	%r148, %r145, %r147;
	selp.b32 	%r149, 0, %r143, %p36;
	selp.b32 	%r150, 0, %r146, %p35;
	selp.b32 	%r151, 0, %r148, %p34;
	mul.lo.s32 	%r152, %r10, %r149;
	mad.lo.s32 	%r153, %r11, %r150, %r152;
	mad.lo.s32 	%r154, %r12, %r151, %r153;
	shr.u32 	%r155, %r142, 31;
	add.s32 	%r156, %r142, %r155;
	shr.s32 	%r157, %r156, 1;
	mul.wide.s32 	%rd67, %r157, 8;
	add.s64 	%rd25, %rd1, %rd67;
	ld.global.f32 	%f130, [%rd25];
	shr.u32 	%r158, %r154, 31;
	add.s32 	%r159, %r154, %r158;
	shr.s32 	%r160, %r159, 1;
	mul.wide.s32 	%rd68, %r160, 2;
	add.s64 	%rd69, %rd2, %rd68;
	ld.global.v2.u8 	{%rs19, %rs20}, [%rd69];
	setp.eq.s16 	%p37, %rs19, 0;
	mul.f32 	%f131, %f130, %f103;
	selp.f32 	%f467, %f102, %f131, %p37;
	setp.eq.s16 	%p38, %rs20, 0;
	mov.f32 	%f466, %f102;
	@%p38 bra 	$L__BB343_27;
	ld.global.f32 	%f132, [%rd25+4];
	mul.f32 	%f466, %f132, %f103;
$L__BB343_27:
	max.f32 	%f133, %f452, %f467;
	max.f32 	%f452, %f133, %f466;
$L__BB343_28:
	setp.le.s64 	%p39, %rd45, %rd11;
	mov.f32 	%f470, 0fFF800000;
	mov.f32 	%f471, %f470;
	@%p39 bra 	$L__BB343_32;
	cvt.u32.u64 	%r161, %rd11;
	setp.eq.s64 	%p40, %rd37, 1;
	setp.eq.s64 	%p41, %rd36, 1;
	setp.eq.s64 	%p42, %rd35, 1;
	add.s32 	%r162, %r161, %r6;
	div.s32 	%r163, %r162, %r7;
	mul.lo.s32 	%r164, %r163, %r7;
	sub.s32 	%r165, %r162, %r164;
	div.s32 	%r166, %r165, %r8;
	mul.lo.s32 	%r167, %r166, %r8;
	sub.s32 	%r168, %r165, %r167;
	selp.b32 	%r169, 0, %r163, %p42;
	selp.b32 	%r170, 0, %r166, %p41;
	selp.b32 	%r171, 0, %r168, %p40;
	mul.lo.s32 	%r172, %r10, %r169;
	mad.lo.s32 	%r173, %r11, %r170, %r172;
	mad.lo.s32 	%r174, %r12, %r171, %r173;
	shr.u32 	%r175, %r162, 31;
	add.s32 	%r176, %r162, %r175;
	shr.s32 	%r177, %r176, 1;
	mul.wide.s32 	%rd70, %r177, 8;
	add.s64 	%rd26, %rd1, %rd70;
	ld.global.f32 	%f135, [%rd26];
	shr.u32 	%r178, %r174, 31;
	add.s32 	%r179, %r174, %r178;
	shr.s32 	%r180, %r179, 1;
	mul.wide.s32 	%rd71, %r180, 2;
	add.s64 	%rd72, %rd2, %rd71;
	ld.global.v2.u8 	{%rs21, %rs22}, [%rd72];
	setp.eq.s16 	%p43, %rs21, 0;
	mul.f32 	%f136, %f135, %f103;
	selp.f32 	%f471, %f102, %f136, %p43;
	setp.eq.s16 	%p44, %rs22, 0;
	mov.f32 	%f470, %f102;
	@%p44 bra 	$L__BB343_31;
	ld.global.f32 	%f137, [%rd26+4];
	mul.f32 	%f470, %f137, %f103;
$L__BB343_31:
	max.f32 	%f138, %f452, %f471;
	max.f32 	%f452, %f138, %f470;
$L__BB343_32:
	setp.le.s64 	%p45, %rd45, %rd12;
	mov.f32 	%f474, 0fFF800000;
	mov.f32 	%f475, %f474;
	@%p45 bra 	$L__BB343_36;
	cvt.u32.u64 	%r181, %rd12;
	setp.eq.s64 	%p46, %rd37, 1;
	setp.eq.s64 	%p47, %rd36, 1;
	setp.eq.s64 	%p48, %rd35, 1;
	add.s32 	%r182, %r181, %r6;
	div.s32 	%r183, %r182, %r7;
	mul.lo.s32 	%r184, %r183, %r7;
	sub.s32 	%r185, %r182, %r184;
	div.s32 	%r186, %r185, %r8;
	mul.lo.s32 	%r187, %r186, %r8;
	sub.s32 	%r188, %r185, %r187;
	selp.b32 	%r189, 0, %r183, %p48;
	selp.b32 	%r190, 0, %r186, %p47;
	selp.b32 	%r191, 0, %r188, %p46;
	mul.lo.s32 	%r192, %r10, %r189;
	mad.lo.s32 	%r193, %r11, %r190, %r192;
	mad.lo.s32 	%r194, %r12, %r191, %r193;
	shr.u32 	%r195, %r182, 31;
	add.s32 	%r196, %r182, %r195;
	shr.s32 	%r197, %r196, 1;
	mul.wide.s32 	%rd73, %r197, 8;
	add.s64 	%rd27, %rd1, %rd73;
	ld.global.f32 	%f140, [%rd27];
	shr.u32 	%r198, %r194, 31;
	add.s32 	%r199, %r194, %r198;
	shr.s32 	%r200, %r199, 1;
	mul.wide.s32 	%rd74, %r200, 2;
	add.s64 	%rd75, %rd2, %rd74;
	ld.global.v2.u8 	{%rs23, %rs24}, [%rd75];
	setp.eq.s16 	%p49, %rs23, 0;
	mul.f32 	%f141, %f140, %f103;
	selp.f32 	%f475, %f102, %f141, %p49;
	setp.eq.s16 	%p50, %rs24, 0;
	mov.f32 	%f474, %f102;
	@%p50 bra 	$L__BB343_35;
	ld.global.f32 	%f142, [%rd27+4];
	mul.f32 	%f474, %f142, %f103;
$L__BB343_35:
	max.f32 	%f143, %f452, %f475;
	max.f32 	%f452, %f143, %f474;
$L__BB343_36:
	setp.le.s64 	%p51, %rd45, %rd13;
	mov.f32 	%f478, 0fFF800000;
	mov.f32 	%f479, %f478;
	@%p51 bra 	$L__BB343_40;
	cvt.u32.u64 	%r201, %rd13;
	setp.eq.s64 	%p52, %rd37, 1;
	setp.eq.s64 	%p53, %rd36, 1;
	setp.eq.s64 	%p54, %rd35, 1;
	add.s32 	%r202, %r201, %r6;
	div.s32 	%r203, %r202, %r7;
	mul.lo.s32 	%r204, %r203, %r7;
	sub.s32 	%r205, %r202, %r204;
	div.s32 	%r206, %r205, %r8;
	mul.lo.s32 	%r207, %r206, %r8;
	sub.s32 	%r208, %r205, %r207;
	selp.b32 	%r209, 0, %r203, %p54;
	selp.b32 	%r210, 0, %r206, %p53;
	selp.b32 	%r211, 0, %r208, %p52;
	mul.lo.s32 	%r212, %r10, %r209;
	mad.lo.s32 	%r213, %r11, %r210, %r212;
	mad.lo.s32 	%r214, %r12, %r211, %r213;
	shr.u32 	%r215, %r202, 31;
	add.s32 	%r216, %r202, %r215;
	shr.s32 	%r217, %r216, 1;
	mul.wide.s32 	%rd76, %r217, 8;
	add.s64 	%rd28, %rd1, %rd76;
	ld.global.f32 	%f145, [%rd28];
	shr.u32 	%r218, %r214, 31;
	add.s32 	%r219, %r214, %r218;
	shr.s32 	%r220, %r219, 1;
	mul.wide.s32 	%rd77, %r220, 2;
	add.s64 	%rd78, %rd2, %rd77;
	ld.global.v2.u8 	{%rs25, %rs26}, [%rd78];
	setp.eq.s16 	%p55, %rs25, 0;
	mul.f32 	%f146, %f145, %f103;
	selp.f32 	%f479, %f102, %f146, %p55;
	setp.eq.s16 	%p56, %rs26, 0;
	mov.f32 	%f478, %f102;
	@%p56 bra 	$L__BB343_39;
	ld.global.f32 	%f147, [%rd28+4];
	mul.f32 	%f478, %f147, %f103;
$L__BB343_39:
	max.f32 	%f148, %f452, %f479;
	max.f32 	%f452, %f148, %f478;
$L__BB343_40:
	setp.le.s64 	%p57, %rd45, %rd14;
	mov.f32 	%f482, 0fFF800000;
	mov.f32 	%f483, %f482;
	@%p57 bra 	$L__BB343_44;
	cvt.u32.u64 	%r221, %rd14;
	setp.eq.s64 	%p58, %rd37, 1;
	setp.eq.s64 	%p59, %rd36, 1;
	setp.eq.s64 	%p60, %rd35, 1;
	add.s32 	%r222, %r221, %r6;
	div.s32 	%r223, %r222, %r7;
	mul.lo.s32 	%r224, %r223, %r7;
	sub.s32 	%r225, %r222, %r224;
	div.s32 	%r226, %r225, %r8;
	mul.lo.s32 	%r227, %r226, %r8;
	sub.s32 	%r228, %r225, %r227;
	selp.b32 	%r229, 0, %r223, %p60;
	selp.b32 	%r230, 0, %r226, %p59;
	selp.b32 	%r231, 0, %r228, %p58;
	mul.lo.s32 	%r232, %r10, %r229;
	mad.lo.s32 	%r233, %r11, %r230, %r232;
	mad.lo.s32 	%r234, %r12, %r231, %r233;
	shr.u32 	%r235, %r222, 31;
	add.s32 	%r236, %r222, %r235;
	shr.s32 	%r237, %r236, 1;
	mul.wide.s32 	%rd79, %r237, 8;
	add.s64 	%rd29, %rd1, %rd79;
	ld.global.f32 	%f150, [%rd29];
	shr.u32 	%r238, %r234, 31;
	add.s32 	%r239, %r234, %r238;
	shr.s32 	%r240, %r239, 1;
	mul.wide.s32 	%rd80, %r240, 2;
	add.s64 	%rd81, %rd2, %rd80;
	ld.global.v2.u8 	{%rs27, %rs28}, [%rd81];
	setp.eq.s16 	%p61, %rs27, 0;
	mul.f32 	%f151, %f150, %f103;
	selp.f32 	%f483, %f102, %f151, %p61;
	setp.eq.s16 	%p62, %rs28, 0;
	mov.f32 	%f482, %f102;
	@%p62 bra 	$L__BB343_43;
	ld.global.f32 	%f152, [%rd29+4];
	mul.f32 	%f482, %f152, %f103;
$L__BB343_43:
	max.f32 	%f153, %f452, %f483;
	max.f32 	%f452, %f153, %f482;
$L__BB343_44:
	setp.le.s64 	%p63, %rd45, %rd15;
	mov.f32 	%f486, 0fFF800000;
	mov.f32 	%f487, %f486;
	@%p63 bra 	$L__BB343_48;
	cvt.u32.u64 	%r241, %rd15;
	setp.eq.s64 	%p64, %rd37, 1;
	setp.eq.s64 	%p65, %rd36, 1;
	setp.eq.s64 	%p66, %rd35, 1;
	add.s32 	%r242, %r241, %r6;
	div.s32 	%r243, %r242, %r7;
	mul.lo.s32 	%r244, %r243, %r7;
	sub.s32 	%r245, %r242, %r244;
	div.s32 	%r246, %r245, %r8;
	mul.lo.s32 	%r247, %r246, %r8;
	sub.s32 	%r248, %r245, %r247;
	selp.b32 	%r249, 0, %r243, %p66;
	selp.b32 	%r250, 0, %r246, %p65;
	selp.b32 	%r251, 0, %r248, %p64;
	mul.lo.s32 	%r252, %r10, %r249;
	mad.lo.s32 	%r253, %r11, %r250, %r252;
	mad.lo.s32 	%r254, %r12, %r251, %r253;
	shr.u32 	%r255, %r242, 31;
	add.s32 	%r256, %r242, %r255;
	shr.s32 	%r257, %r256, 1;
	mul.wide.s32 	%rd82, %r257, 8;
	add.s64 	%rd30, %rd1, %rd82;
	ld.global.f32 	%f155, [%rd30];
	shr.u32 	%r258, %r254, 31;
	add.s32 	%r259, %r254, %r258;
	shr.s32 	%r260, %r259, 1;
	mul.wide.s32 	%rd83, %r260, 2;
	add.s64 	%rd84, %rd2, %rd83;
	ld.global.v2.u8 	{%rs29, %rs30}, [%rd84];
	setp.eq.s16 	%p67, %rs29, 0;
	mul.f32 	%f156, %f155, %f103;
	selp.f32 	%f487, %f102, %f156, %p67;
	setp.eq.s16 	%p68, %rs30, 0;
	mov.f32 	%f486, %f102;
	@%p68 bra 	$L__BB343_47;
	ld.global.f32 	%f157, [%rd30+4];
	mul.f32 	%f486, %f157, %f103;
$L__BB343_47:
	max.f32 	%f158, %f452, %f487;
	max.f32 	%f452, %f158, %f486;
$L__BB343_48:
	setp.le.s64 	%p69, %rd45, %rd5;
	mov.b32 	%r261, %f452;
	shfl.sync.bfly.b32	%r262|%p70, %r261, 16, 31, -1;
	mov.b32 	%f159, %r262;
	max.f32 	%f160, %f452, %f159;
	mov.b32 	%r263, %f160;
	shfl.sync.bfly.b32	%r264|%p71, %r263, 8, 31, -1;
	mov.b32 	%f161, %r264;
	max.f32 	%f162, %f160, %f161;
	mov.b32 	%r265, %f162;
	shfl.sync.bfly.b32	%r266|%p72, %r265, 4, 31, -1;
	mov.b32 	%f163, %r266;
	max.f32 	%f164, %f162, %f163;
	mov.b32 	%r267, %f164;
	shfl.sync.bfly.b32	%r268|%p73, %r267, 2, 31, -1;
	mov.b32 	%f165, %r268;
	max.f32 	%f166, %f164, %f165;
	mov.b32 	%r269, %f166;
	shfl.sync.bfly.b32	%r270|%p74, %r269, 1, 31, -1;
	mov.b32 	%f167, %r270;
	max.f32 	%f168, %f166, %f167;
	sub.f32 	%f169, %f447, %f168;
	fma.rn.f32 	%f170, %f169, 0f3BBB989D, 0f3F000000;
	cvt.sat.f32.f32 	%f171, %f170;
	mov.f32 	%f172, 0f4B400001;
	mov.f32 	%f173, 0f437C0000;
	fma.rm.f32 	%f174, %f171, %f173, %f172;
	add.f32 	%f175, %f174, 0fCB40007F;
	neg.f32 	%f176, %f175;
	fma.rn.f32 	%f177, %f169, 0f3FB8AA3B, %f176;
	fma.rn.f32 	%f178, %f169, 0f32A57060, %f177;
	mov.b32 	%r271, %f174;
	shl.b32 	%r272, %r271, 23;
	mov.b32 	%f179, %r272;
	ex2.approx.ftz.f32 	%f180, %f178;
	mul.f32 	%f181, %f180, %f179;
	add.f32 	%f182, %f181, 0f00000000;
	sub.f32 	%f183, %f446, %f168;
	fma.rn.f32 	%f184, %f183, 0f3BBB989D, 0f3F000000;
	cvt.sat.f32.f32 	%f185, %f184;
	fma.rm.f32 	%f186, %f185, %f173, %f172;
	add.f32 	%f187, %f186, 0fCB40007F;
	neg.f32 	%f188, %f187;
	fma.rn.f32 	%f189, %f183, 0f3FB8AA3B, %f188;
	fma.rn.f32 	%f190, %f183, 0f32A57060, %f189;
	mov.b32 	%r273, %f186;
	shl.b32 	%r274, %r273, 23;
	mov.b32 	%f191, %r274;
	ex2.approx.ftz.f32 	%f192, %f190;
	mul.f32 	%f193, %f192, %f191;
	add.f32 	%f194, %f182, %f193;
	sub.f32 	%f195, %f451, %f168;
	fma.rn.f32 	%f196, %f195, 0f3BBB989D, 0f3F000000;
	cvt.sat.f32.f32 	%f197, %f196;
	fma.rm.f32 	%f198, %f197, %f173, %f172;
	add.f32 	%f199, %f198, 0fCB40007F;
	neg.f32 	%f200, %f199;
	fma.rn.f32 	%f201, %f195, 0f3FB8AA3B, %f200;
	fma.rn.f32 	%f202, %f195, 0f32A57060, %f201;
	mov.b32 	%r275, %f198;
	shl.b32 	%r276, %r275, 23;
	mov.b32 	%f203, %r276;
	ex2.approx.ftz.f32 	%f204, %f202;
	mul.f32 	%f205, %f204, %f203;
	add.f32 	%f206, %f194, %f205;
	sub.f32 	%f207, %f450, %f168;
	fma.rn.f32 	%f208, %f207, 0f3BBB989D, 0f3F000000;
	cvt.sat.f32.f32 	%f209, %f208;
	fma.rm.f32 	%f210, %f209, %f173, %f172;
	add.f32 	%f211, %f210, 0fCB40007F;
	neg.f32 	%f212, %f211;
	fma.rn.f32 	%f213, %f207, 0f3FB8AA3B, %f212;
	fma.rn.f32 	%f214, %f207, 0f32A57060, %f213;
	mov.b32 	%r277, %f210;
	shl.b32 	%r278, %r277, 23;
	mov.b32 	%f215, %r278;
	ex2.approx.ftz.f32 	%f216, %f214;
	mul.f32 	%f217, %f216, %f215;
	add.f32 	%f218, %f206, %f217;
	sub.f32 	%f219, %f455, %f168;
	fma.rn.f32 	%f220, %f219, 0f3BBB989D, 0f3F000000;
	cvt.sat.f32.f32 	%f221, %f220;
	fma.rm.f32 	%f222, %f221, %f173, %f172;
	add.f32 	%f223, %f222, 0fCB40007F;
	neg.f32 	%f224, %f223;
	fma.rn.f32 	%f225, %f219, 0f3FB8AA3B, %f224;
	fma.rn.f32 	%f226, %f219, 0f32A57060, %f225;
	mov.b32 	%r279, %f222;
	shl.b32 	%r280, %r279, 23;
	mov.b32 	%f227, %r280;
	ex2.approx.ftz.f32 	%f228, %f226;
	mul.f32 	%f229, %f228, %f227;
	add.f32 	%f230, %f218, %f229;
	sub.f32 	%f231, %f454, %f168;
	fma.rn.f32 	%f232, %f231, 0f3BBB989D, 0f3F000000;
	cvt.sat.f32.f32 	%f233, %f232;
	fma.rm.f32 	%f234, %f233, %f173, %f172;
	add.f32 	%f235, %f234, 0fCB40007F;
	neg.f32 	%f236, %f235;
	fma.rn.f32 	%f237, %f231, 0f3FB8AA3B, %f236;
	fma.rn.f32 	%f238, %f231, 0f32A57060, %f237;
	mov.b32 	%r281, %f234;
	shl.b32 	%r282, %r281, 23;
	mov.b32 	%f239, %r282;
	ex2.approx.ftz.f32 	%f240, %f238;
	mul.f32 	%f241, %f240, %f239;
	add.f32 	%f242, %f230, %f241;
	sub.f32 	%f243, %f459, %f168;
	fma.rn.f32 	%f244, %f243, 0f3BBB989D, 0f3F000000;
	cvt.sat.f32.f32 	%f245, %f244;
	fma.rm.f32 	%f246, %f245, %f173, %f172;
	add.f32 	%f247, %f246, 0fCB40007F;
	neg.f32 	%f248, %f247;
	fma.rn.f32 	%f249, %f243, 0f3FB8AA3B, %f248;
	fma.rn.f32 	%f250, %f243, 0f32A57060, %f249;
	mov.b32 	%r283, %f246;
	shl.b32 	%r284, %r283, 23;
	mov.b32 	%f251, %r284;
	ex2.approx.ftz.f32 	%f252, %f250;
	mul.f32 	%f253, %f252, %f251;
	add.f32 	%f254, %f242, %f253;
	sub.f32 	%f255, %f458, %f168;
	fma.rn.f32 	%f256, %f255, 0f3BBB989D, 0f3F000000;
	cvt.sat.f32.f32 	%f257, %f256;
	fma.rm.f32 	%f258, %f257, %f173, %f172;
	add.f32 	%f259, %f258, 0fCB40007F;
	neg.f32 	%f260, %f259;
	fma.rn.f32 	%f261, %f255, 0f3FB8AA3B, %f260;
	fma.rn.f32 	%f262, %f255, 0f32A57060, %f261;
	mov.b32 	%r285, %f258;
	shl.b32 	%r286, %r285, 23;
	mov.b32 	%f263, %r286;
	ex2.approx.ftz.f32 	%f264, %f262;
	mul.f32 	%f265, %f264, %f263;
	add.f32 	%f266, %f254, %f265;
	sub.f32 	%f267, %f463, %f168;
	fma.rn.f32 	%f268, %f267, 0f3BBB989D, 0f3F000000;
	cvt.sat.f32.f32 	%f269, %f268;
	fma.rm.f32 	%f270, %f269, %f173, %f172;
	add.f32 	%f271, %f270, 0fCB40007F;
	neg.f32 	%f272, %f271;
	fma.rn.f32 	%f273, %f267, 0f3FB8AA3B, %f272;
	fma.rn.f32 	%f274, %f267, 0f32A57060, %f273;
	mov.b32 	%r287, %f270;
	shl.b32 	%r288, %r287, 23;
	mov.b32 	%f275, %r288;
	ex2.approx.ftz.f32 	%f276, %f274;
	mul.f32 	%f277, %f276, %f275;
	add.f32 	%f278, %f266, %f277;
	sub.f32 	%f279, %f462, %f168;
	fma.rn.f32 	%f280, %f279, 0f3BBB989D, 0f3F000000;
	cvt.sat.f32.f32 	%f281, %f280;
	fma.rm.f32 	%f282, %f281, %f173, %f172;
	add.f32 	%f283, %f282, 0fCB40007F;
	neg.f32 	%f284, %f283;
	fma.rn.f32 	%f285, %f279, 0f3FB8AA3B, %f284;
	fma.rn.f32 	%f286, %f279, 0f32A57060, %f285;
	mov.b32 	%r289, %f282;
	shl.b32 	%r290, %r289, 23;
	mov.b32 	%f287, %r290;
	ex2.approx.ftz.f32 	%f288, %f286;
	mul.f32 	%f289, %f288, %f287;
	add.f32 	%f290, %f278, %f289;
	sub.f32 	%f291, %f467, %f168;
	fma.rn.f32 	%f292, %f291, 0f3BBB989D, 0f3F000000;
	cvt.sat.f32.f32 	%f293, %f292;
	fma.rm.f32 	%f294, %f293, %f173, %f172;
	add.f32 	%f295, %f294, 0fCB40007F;
	neg.f32 	%f296, %f295;
	fma.rn.f32 	%f297, %f291, 0f3FB8AA3B, %f296;
	fma.rn.f32 	%f298, %f291, 0f32A57060, %f297;
	mov.b32 	%r291, %f294;
	shl.b32 	%r292, %r291, 23;
	mov.b32 	%f299, %r292;
	ex2.approx.ftz.f32 	%f300, %f298;
	mul.f32 	%f301, %f300, %f299;
	add.f32 	%f302, %f290, %f301;
	sub.f32 	%f303, %f466, %f168;
	fma.rn.f32 	%f304, %f303, 0f3BBB989D, 0f3F000000;
	cvt.sat.f32.f32 	%f305, %f304;
	fma.rm.f32 	%f306, %f305, %f173, %f172;
	add.f32 	%f307, %f306, 0fCB40007F;
	neg.f32 	%f308, %f307;
	fma.rn.f32 	%f309, %f303, 0f3FB8AA3B, %f308;
	fma.rn.f32 	%f310, %f303, 0f32A57060, %f309;
	mov.b32 	%r293, %f306;
	shl.b32 	%r294, %r293, 23;
	mov.b32 	%f311, %r294;
	ex2.approx.ftz.f32 	%f312, %f310;
	mul.f32 	%f313, %f312, %f311;
	add.f32 	%f314, %f302, %f313;
	sub.f32 	%f315, %f471, %f168;
	fma.rn.f32 	%f316, %f315, 0f3BBB989D, 0f3F000000;
	cvt.sat.f32.f32 	%f317, %f316;
	fma.rm.f32 	%f318, %f317, %f173, %f172;
	add.f32 	%f319, %f318, 0fCB40007F;
	neg.f32 	%f320, %f319;
	fma.rn.f32 	%f321, %f315, 0f3FB8AA3B, %f320;
	fma.rn.f32 	%f322, %f315, 0f32A57060, %f321;
	mov.b32 	%r295, %f318;
	shl.b32 	%r296, %r295, 23;
	mov.b32 	%f323, %r296;
	ex2.approx.ftz.f32 	%f324, %f322;
	mul.f32 	%f325, %f324, %f323;
	add.f32 	%f326, %f314, %f325;
	sub.f32 	%f327, %f470, %f168;
	fma.rn.f32 	%f328, %f327, 0f3BBB989D, 0f3F000000;
	cvt.sat.f32.f32 	%f329, %f328;
	fma.rm.f32 	%f330, %f329, %f173, %f172;
	add.f32 	%f331, %f330, 0fCB40007F;
	neg.f32 	%f332, %f331;
	fma.rn.f32 	%f333, %f327, 0f3FB8AA3B, %f332;
	fma.rn.f32 	%f334, %f327, 0f32A57060, %f333;
	mov.b32 	%r297, %f330;
	shl.b32 	%r298, %r297, 23;
	mov.b32 	%f335, %r298;
	ex2.approx.ftz.f32 	%f336, %f334;
	mul.f32 	%f337, %f336, %f335;
	add.f32 	%f338, %f326, %f337;
	sub.f32 	%f339, %f475, %f168;
	fma.rn.f32 	%f340, %f339, 0f3BBB989D, 0f3F000000;
	cvt.sat.f32.f32 	%f341, %f340;
	fma.rm.f32 	%f342, %f341, %f173, %f172;
	add.f32 	%f343, %f342, 0fCB40007F;
	neg.f32 	%f344, %f343;
	fma.rn.f32 	%f345, %f339, 0f3FB8AA3B, %f344;
	fma.rn.f32 	%f346, %f339, 0f32A57060, %f345;
	mov.b32 	%r299, %f342;
	shl.b32 	%r300, %r299, 23;
	mov.b32 	%f347, %r300;
	ex2.approx.ftz.f32 	%f348, %f346;
	mul.f32 	%f349, %f348, %f347;
	add.f32 	%f350, %f338, %f349;
	sub.f32 	%f351, %f474, %f168;
	fma.rn.f32 	%f352, %f351, 0f3BBB989D, 0f3F000000;
	cvt.sat.f32.f32 	%f353, %f352;
	fma.rm.f32 	%f354, %f353, %f173, %f172;
	add.f32 	%f355, %f354, 0fCB40007F;
	neg.f32 	%f356, %f355;
	fma.rn.f32 	%f357, %f351, 0f3FB8AA3B, %f356;
	fma.rn.f32 	%f358, %f351, 0f32A57060, %f357;
	mov.b32 	%r301, %f354;
	shl.b32 	%r302, %r301, 23;
	mov.b32 	%f359, %r302;
	ex2.approx.ftz.f32 	%f360, %f358;
	mul.f32 	%f361, %f360, %f359;
	add.f32 	%f362, %f350, %f361;
	sub.f32 	%f363, %f479, %f168;
	fma.rn.f32 	%f364, %f363, 0f3BBB989D, 0f3F000000;
	cvt.sat.f32.f32 	%f365, %f364;
	fma.rm.f32 	%f366, %f365, %f173, %f172;
	add.f32 	%f367, %f366, 0fCB40007F;
	neg.f32 	%f368, %f367;
	fma.rn.f32 	%f369, %f363, 0f3FB8AA3B, %f368;
	fma.rn.f32 	%f370, %f363, 0f32A57060, %f369;
	mov.b32 	%r303, %f366;
	shl.b32 	%r304, %r303, 23;
	mov.b32 	%f371, %r304;
	ex2.approx.ftz.f32 	%f372, %f370;
	mul.f32 	%f373, %f372, %f371;
	add.f32 	%f374, %f362, %f373;
	sub.f32 	%f375, %f478, %f168;
	fma.rn.f32 	%f376, %f375, 0f3BBB989D, 0f3F000000;
	cvt.sat.f32.f32 	%f377, %f376;
	fma.rm.f32 	%f378, %f377, %f173, %f172;
	add.f32 	%f379, %f378, 0fCB40007F;
	neg.f32 	%f380, %f379;
	fma.rn.f32 	%f381, %f375, 0f3FB8AA3B, %f380;
	fma.rn.f32 	%f382, %f375, 0f32A57060, %f381;
	mov.b32 	%r305, %f378;
	shl.b32 	%r306, %r305, 23;
	mov.b32 	%f383, %r306;
	ex2.approx.ftz.f32 	%f384, %f382;
	mul.f32 	%f385, %f384, %f383;
	add.f32 	%f386, %f374, %f385;
	sub.f32 	%f387, %f483, %f168;
	fma.rn.f32 	%f388, %f387, 0f3BBB989D, 0f3F000000;
	cvt.sat.f32.f32 	%f389, %f388;
	fma.rm.f32 	%f390, %f389, %f173, %f172;
	add.f32 	%f391, %f390, 0fCB40007F;
	neg.f32 	%f392, %f391;
	fma.rn.f32 	%f393, %f387, 0f3FB8AA3B, %f392;
	fma.rn.f32 	%f394, %f387, 0f32A57060, %f393;
	mov.b32 	%r307, %f390;
	shl.b32 	%r308, %r307, 23;
	mov.b32 	%f395, %r308;
	ex2.approx.ftz.f32 	%f396, %f394;
	mul.f32 	%f397, %f396, %f395;
	add.f32 	%f398, %f386, %f397;
	sub.f32 	%f399, %f482, %f168;
	fma.rn.f32 	%f400, %f399, 0f3BBB989D, 0f3F000000;
	cvt.sat.f32.f32 	%f401, %f400;
	fma.rm.f32 	%f402, %f401, %f173, %f172;
	add.f32 	%f403, %f402, 0fCB40007F;
	neg.f32 	%f404, %f403;
	fma.rn.f32 	%f405, %f399, 0f3FB8AA3B, %f404;
	fma.rn.f32 	%f406, %f399, 0f32A57060, %f405;
	mov.b32 	%r309, %f402;
	shl.b32 	%r310, %r309, 23;
	mov.b32 	%f407, %r310;
	ex2.approx.ftz.f32 	%f408, %f406;
	mul.f32 	%f409, %f408, %f407;
	add.f32 	%f410, %f398, %f409;
	sub.f32 	%f411, %f487, %f168;
	fma.rn.f32 	%f412, %f411, 0f3BBB989D, 0f3F000000;
	cvt.sat.f32.f32 	%f413, %f412;
	fma.rm.f32 	%f414, %f413, %f173, %f172;
	add.f32 	%f415, %f414, 0fCB40007F;
	neg.f32 	%f416, %f415;
	fma.rn.f32 	%f417, %f411, 0f3FB8AA3B, %f416;
	fma.rn.f32 	%f418, %f411, 0f32A57060, %f417;
	mov.b32 	%r311, %f414;
	shl.b32 	%r312, %r311, 23;
	mov.b32 	%f419, %r312;
	ex2.approx.ftz.f32 	%f420, %f418;
	mul.f32 	%f421, %f420, %f419;
	add.f32 	%f422, %f410, %f421;
	sub.f32 	%f423, %f486, %f168;
	fma.rn.f32 	%f424, %f423, 0f3BBB989D, 0f3F000000;
	cvt.sat.f32.f32 	%f425, %f424;
	fma.rm.f32 	%f426, %f425, %f173, %f172;
	add.f32 	%f427, %f426, 0fCB40007F;
	neg.f32 	%f428, %f427;
	fma.rn.f32 	%f429, %f423, 0f3FB8AA3B, %f428;
	fma.rn.f32 	%f430, %f423, 0f32A57060, %f429;
	mov.b32 	%r313, %f426;
	shl.b32 	%r314, %r313, 23;
	mov.b32 	%f431, %r314;
	ex2.approx.ftz.f32 	%f432, %f430;
	mul.f32 	%f433, %f432, %f431;
	add.f32 	%f434, %f422, %f433;
	mov.b32 	%r315, %f434;
	shfl.sync.bfly.b32	%r316|%p75, %r315, 16, 31, -1;
	mov.b32 	%f435, %r316;
	add.f32 	%f436, %f434, %f435;
	mov.b32 	%r317, %f436;
	shfl.sync.bfly.b32	%r318|%p76, %r317, 8, 31, -1;
	mov.b32 	%f437, %r318;
	add.f32 	%f438, %f436, %f437;
	mov.b32 	%r319, %f438;
	shfl.sync.bfly.b32	%r320|%p77, %r319, 4, 31, -1;
	mov.b32 	%f439, %r320;
	add.f32 	%f440, %f438, %f439;
	mov.b32 	%r321, %f440;
	shfl.sync.bfly.b32	%r322|%p78, %r321, 2, 31, -1;
	mov.b32 	%f441, %r322;
	add.f32 	%f442, %f440, %f441;
	mov.b32 	%r323, %f442;
	shfl.sync.bfly.b32	%r324|%p79, %r323, 1, 31, -1;
	mov.b32 	%f443, %r324;
	add.f32 	%f444, %f442, %f443;
	div.rn.f32 	%f80, %f181, %f444;
	div.rn.f32 	%f81, %f193, %f444;
	div.rn.f32 	%f82, %f205, %f444;
	div.rn.f32 	%f83, %f217, %f444;
	div.rn.f32 	%f84, %f229, %f444;
	div.rn.f32 	%f85, %f241, %f444;
	div.rn.f32 	%f86, %f253, %f444;
	div.rn.f32 	%f87, %f265, %f444;
	div.rn.f32 	%f88, %f277, %f444;
	div.rn.f32 	%f89, %f289, %f444;
	div.rn.f32 	%f90, %f301, %f444;
	div.rn.f32 	%f91, %f313, %f444;
	div.rn.f32 	%f92, %f325, %f444;
	div.rn.f32 	%f93, %f337, %f444;
	div.rn.f32 	%f94, %f349, %f444;
	div.rn.f32 	%f95, %f361, %f444;
	div.rn.f32 	%f96, %f373, %f444;
	div.rn.f32 	%f97, %f385, %f444;
	div.rn.f32 	%f98, %f397, %f444;
	div.rn.f32 	%f99, %f409, %f444;
	div.rn.f32 	%f100, %f421, %f444;
	div.rn.f32 	%f101, %f433, %f444;
	mul.lo.s64 	%rd31, %rd154, %rd43;
	@%p69 bra 	$L__BB343_50;
	add.s64 	%rd85, %rd31, %rd5;
	shr.u64 	%rd86, %rd85, 63;
	add.s64 	%rd87, %rd85, %rd86;
	shl.b64 	%rd88, %rd87, 2;
	and.b64  	%rd89, %rd88, -8;
	add.s64 	%rd90, %rd3, %rd89;
	st.global.v2.f32 	[%rd90], {%f80, %f81};
$L__BB343_50:
	setp.le.s64 	%p80, %rd45, %rd6;
	@%p80 bra 	$L__BB343_52;
	add.s64 	%rd91, %rd31, %rd6;
	shr.u64 	%rd92, %rd91, 63;
	add.s64 	%rd93, %rd91, %rd92;
	shl.b64 	%rd94, %rd93, 2;
	and.b64  	%rd95, %rd94, -8;
	add.s64 	%rd96, %rd3, %rd95;
	st.global.v2.f32 	[%rd96], {%f82, %f83};
$L__BB343_52:
	setp.le.s64 	%p81, %rd45, %rd7;
	@%p81 bra 	$L__BB343_54;
	add.s64 	%rd97, %rd31, %rd7;
	shr.u64 	%rd98, %rd97, 63;
	add.s64 	%rd99, %rd97, %rd98;
	shl.b64 	%rd100, %rd99, 2;
	and.b64  	%rd101, %rd100, -8;
	add.s64 	%rd102, %rd3, %rd101;
	st.global.v2.f32 	[%rd102], {%f84, %f85};
$L__BB343_54:
	setp.le.s64 	%p82, %rd45, %rd8;
	@%p82 bra 	$L__BB343_56;
	add.s64 	%rd103, %rd31, %rd8;
	shr.u64 	%rd104, %rd103, 63;
	add.s64 	%rd105, %rd103, %rd104;
	shl.b64 	%rd106, %rd105, 2;
	and.b64  	%rd107, %rd106, -8;
	add.s64 	%rd108, %rd3, %rd107;
	st.global.v2.f32 	[%rd108], {%f86, %f87};
$L__BB343_56:
	setp.le.s64 	%p83, %rd45, %rd9;
	@%p83 bra 	$L__BB343_58;
	add.s64 	%rd109, %rd31, %rd9;
	shr.u64 	%rd110, %rd109, 63;
	add.s64 	%rd111, %rd109, %rd110;
	shl.b64 	%rd112, %rd111, 2;
	and.b64  	%rd113, %rd112, -8;
	add.s64 	%rd114, %rd3, %rd113;
	st.global.v2.f32 	[%rd114], {%f88, %f89};
$L__BB343_58:
	setp.le.s64 	%p84, %rd45, %rd10;
	@%p84 bra 	$L__BB343_60;
	add.s64 	%rd115, %rd31, %rd10;
	shr.u64 	%rd116, %rd115, 63;
	add.s64 	%rd117, %rd115, %rd116;
	shl.b64 	%rd118, %rd117, 2;
	and.b64  	%rd119, %rd118, -8;
	add.s64 	%rd120, %rd3, %rd119;
	st.global.v2.f32 	[%rd120], {%f90, %f91};
$L__BB343_60:
	setp.le.s64 	%p85, %rd45, %rd11;
	@%p85 bra 	$L__BB343_62;
	add.s64 	%rd121, %rd31, %rd11;
	shr.u64 	%rd122, %rd121, 63;
	add.s64 	%rd123, %rd121, %rd122;
	shl.b64 	%rd124, %rd123, 2;
	and.b64  	%rd125, %rd124, -8;
	add.s64 	%rd126, %rd3, %rd125;
	st.global.v2.f32 	[%rd126], {%f92, %f93};
$L__BB343_62:
	setp.le.s64 	%p86, %rd45, %rd12;
	@%p86 bra 	$L__BB343_64;
	add.s64 	%rd127, %rd31, %rd12;
	shr.u64 	%rd128, %rd127, 63;
	add.s64 	%rd129, %rd127, %rd128;
	shl.b64 	%rd130, %rd129, 2;
	and.b64  	%rd131, %rd130, -8;
	add.s64 	%rd132, %rd3, %rd131;
	st.global.v2.f32 	[%rd132], {%f94, %f95};
$L__BB343_64:
	setp.le.s64 	%p87, %rd45, %rd13;
	@%p87 bra 	$L__BB343_66;
	add.s64 	%rd133, %rd31, %rd13;
	shr.u64 	%rd134, %rd133, 63;
	add.s64 	%rd135, %rd133, %rd134;
	shl.b64 	%rd136, %rd135, 2;
	and.b64  	%rd137, %rd136, -8;
	add.s64 	%rd138, %rd3, %rd137;
	st.global.v2.f32 	[%rd138], {%f96, %f97};
$L__BB343_66:
	setp.le.s64 	%p88, %rd45, %rd14;
	@%p88 bra 	$L__BB343_68;
	add.s64 	%rd139, %rd31, %rd14;
	shr.u64 	%rd140, %rd139, 63;
	add.s64 	%rd141, %rd139, %rd140;
	shl.b64 	%rd142, %rd141, 2;
	and.b64  	%rd143, %rd142, -8;
	add.s64 	%rd144, %rd3, %rd143;
	st.global.v2.f32 	[%rd144], {%f98, %f99};
$L__BB343_68:
	setp.le.s64 	%p89, %rd45, %rd15;
	@%p89 bra 	$L__BB343_70;
	add.s64 	%rd145, %rd31, %rd15;
	shr.u64 	%rd146, %rd145, 63;
	add.s64 	%rd147, %rd145, %rd146;
	shl.b64 	%rd148, %rd147, 2;
	and.b64  	%rd149, %rd148, -8;
	add.s64 	%rd150, %rd3, %rd149;
	st.global.v2.f32 	[%rd150], {%f100, %f101};
$L__BB343_70:
	ld.param.u64 	%rd153, [_Z15SoftmaxWarpImplI22BroadcastScaleMaskLoadIffbLm3EiE11DirectStoreIffEfLi2ELi22ELi32ELi1ELb1EL9Algorithm0EEvT_T0_ll_param_2];
	mov.u32 	%r325, %nctaid.x;
	mov.u32 	%r326, %ntid.y;
	mul.lo.s32 	%r327, %r325, %r326;
	cvt.s64.s32 	%rd151, %r327;
	add.s64 	%rd154, %rd154, %rd151;
	setp.lt.s64 	%p90, %rd154, %rd153;
	@%p90 bra 	$L__BB343_4;
$L__BB343_71:
	ret;

}
	// .globl	_Z15SoftmaxWarpImplI22BroadcastScaleMaskLoadIffbLm3EiE11DirectStoreIffEfLi2ELi24ELi32ELi1ELb0EL9Algorithm0EEvT_T0_ll
.visible .entry _Z15SoftmaxWarpImplI22BroadcastScaleMaskLoadIffbLm3EiE11DirectStoreIffEfLi2ELi24ELi32ELi1ELb0EL9Algorithm0EEvT_T0_ll(
	.param .align 8 .b8 _Z15SoftmaxWarpImplI22BroadcastScaleMaskLoadIffbLm3EiE11DirectStoreIffEfLi2ELi24ELi32ELi1ELb0EL9Algorithm0EEvT_T0_ll_param_0[112],
	.param .align 8 .b8 _Z15SoftmaxWarpImplI22BroadcastScaleMaskLoadIffbLm3EiE11DirectStoreIffEfLi2ELi24ELi32ELi1ELb0EL9Algorithm0EEvT_T0_ll_param_1[16],
	.param .u64 _Z15SoftmaxWarpImplI22BroadcastScaleMaskLoadIffbLm3EiE11DirectStoreIffEfLi2ELi24ELi32ELi1ELb0EL9Algorithm0EEvT_T0_ll_param_2,
	.param .u64 _Z15SoftmaxWarpImplI22BroadcastScaleMaskLoadIffbLm3EiE11DirectStoreIffEfLi2ELi24ELi32ELi1ELb0EL9Algorithm0EEvT_T0_ll_param_3
)
{
	.reg .pred 	%p<74>;
	.reg .b16 	%rs<33>;
	.reg .b32 	%r<331>;
	.reg .b32 	%f<447>;
	.reg .b64 	%rd<154>;

	ld.param.u64 	%rd31, [_Z15SoftmaxWarpImplI22BroadcastScaleMaskLoadIffbLm3EiE11DirectStoreIffEfLi2ELi24ELi32ELi1ELb0EL9Algorithm0EEvT_T0_ll_param_1+8];
	ld.param.u64 	%rd30, [_Z15SoftmaxWarpImplI22BroadcastScaleMaskLoadIffbLm3EiE11DirectStoreIffEfLi2ELi24ELi32ELi1ELb0EL9Algorithm0EEvT_T0_ll_param_1];
	ld.param.v2.f32 	{%f39, %f40}, [_Z15SoftmaxWarpImplI22BroadcastScaleMaskLoadIffbLm3EiE11DirectStoreIffEfLi2ELi24ELi32ELi1ELb0EL9Algorithm0EEvT_T0_ll_param_0+104];
	ld.param.u64 	%rd29, [_Z15SoftmaxWarpImplI22BroadcastScaleMaskLoadIffbLm3EiE11DirectStoreIffEfLi2ELi24ELi32ELi1ELb0EL9Algorithm0EEvT_T0_ll_param_0+96];
	ld.param.u32 	%r13, [_Z15SoftmaxWarpImplI22BroadcastScaleMaskLoadIffbLm3EiE11DirectStoreIffEfLi2ELi24ELi32ELi1ELb0EL9Algorithm0EEvT_T0_ll_param_0+80];
	ld.param.v2.u32 	{%r11, %r12}, [_Z15SoftmaxWarpImplI22BroadcastScaleMaskLoadIffbLm3EiE11DirectStoreIffEfLi2ELi24ELi32ELi1ELb0EL9Algorithm0EEvT_T0_ll_param_0+72];
	ld.param.v2.u32 	{%r8, %r9}, [_Z15SoftmaxWarpImplI22BroadcastScaleMaskLoadIffbLm3EiE11DirectStoreIffEfLi2ELi24ELi32ELi1ELb0EL9Algorithm0EEvT_T0_ll_param_0+48];
	ld.param.u64 	%rd25, [_Z15SoftmaxWarpImplI22BroadcastScaleMaskLoadIffbLm3EiE11DirectStoreIffEfLi2ELi24ELi32ELi1ELb0EL9Algorithm0EEvT_T0_ll_param_0+32];
	ld.param.u64 	%rd24, [_Z15SoftmaxWarpImplI22BroadcastScaleMaskLoadIffbLm3EiE11DirectStoreIffEfLi2ELi24ELi32ELi1ELb0EL9Algorithm0EEvT_T0_ll_param_0+24];
	ld.param.u64 	%rd23, [_Z15SoftmaxWarpImplI22BroadcastScaleMaskLoadIffbLm3EiE11DirectStoreIffEfLi2ELi24ELi32ELi1ELb0EL9Algorithm0EEvT_T0_ll_param_0+16];
	ld.param.u64 	%rd22, [_Z15SoftmaxWarpImplI22BroadcastScaleMaskLoadIffbLm3EiE11DirectStoreIffEfLi2ELi24ELi32ELi1ELb0EL9Algorithm0EEvT_T0_ll_param_0+8];
	ld.param.u64 	%rd21, [_Z15SoftmaxWarpImplI22BroadcastScaleMaskLoadIffbLm3EiE11DirectStoreIffEfLi2ELi24ELi32ELi1ELb0EL9Algorithm0EEvT_T0_ll_param_0];
	ld.param.u64 	%rd33, [_Z15SoftmaxWarpImplI22BroadcastScaleMaskLoadIffbLm3EiE11DirectStoreIffEfLi2ELi24ELi32ELi1ELb0EL9Algorithm0EEvT_T0_ll_param_3];
	cvta.to.global.u64 	%rd1, %rd21;
	cvta.to.global.u64 	%rd2, %rd22;
	setp.lt.s64 	%p1, %rd33, 769;
	@%p1 bra 	$L__BB344_2;
	mov.u64 	%rd34, $str;
	cvta.global.u64 	%rd35, %rd34;
	mov.u64 	%rd36, $str$1;
	cvta.global.u64 	%rd37, %rd36;
	mov.u64 	%rd38, __unnamed_335;
	cvta.global.u64 	%rd39, %rd38;
	{ // callseq 334, 0
	.param .b64 param0;
	st.param.b64 	[param0], %rd35;
	.param .b64 param1;
	st.param.b64 	[param1], %rd37;
	.param .b32 param2;
	st.param.b32 	[param2], 254;
	.param .b64 param3;
	st.param.b64 	[param3], %rd39;
	.param .b64 param4;
	st.param.b64 	[param4], 1;
	call.uni 
	__assertfail, 
	(
	param0, 
	param1, 
	param2, 
	param3, 
	param4
	);
	} // callseq 334
$L__BB344_2:
	ld.param.u64 	%rd151, [_Z15SoftmaxWarpImplI22BroadcastScaleMaskLoadIffbLm3EiE11DirectStoreIffEfLi2ELi24ELi32ELi1ELb0EL9Algorithm0EEvT_T0_ll_param_2];
	mov.u32 	%r24, %ctaid.x;
	mov.u32 	%r25, %ntid.y;
	mov.u32 	%r26, %tid.y;
	mad.lo.s32 	%r27, %r24, %r25, %r26;
	cvt.s64.s32 	%rd153, %r27;
	setp.le.s64 	%p2, %rd151, %rd153;
	@%p2 bra 	$L__BB344_29;
	mov.u32 	%r28, %tid.x;
	shl.b32 	%r29, %r28, 1;
	cvt.u32.u64 	%r31, %rd29;
$L__BB344_4:
	setp.eq.s64 	%p3, %rd25, 1;
	setp.eq.s64 	%p4, %rd24, 1;
	setp.eq.s64 	%p5, %rd23, 1;
	cvt.u32.u64 	%r30, %rd153;
	mad.lo.s32 	%r6, %r31, %r30, %r29;
	div.s32 	%r32, %r6, %r8;
	mul.lo.s32 	%r33, %r32, %r8;
	sub.s32 	%r34, %r6, %r33;
	div.s32 	%r35, %r34, %r9;
	mul.lo.s32 	%r36, %r35, %r9;
	sub.s32 	%r37, %r34, %r36;
	selp.b32 	%r38, 0, %r32, %p5;
	selp.b32 	%r39, 0, %r35, %p4;
	selp.b32 	%r40, 0, %r37, %p3;
	mul.lo.s32 	%r41, %r11, %r38;
	mad.lo.s32 	%r42, %r12, %r39, %r41;
	mad.lo.s32 	%r43, %r13, %r40, %r42;
	shr.u32 	%r44, %r6, 31;
	add.s32 	%r45, %r6, %r44;
	shr.s32 	%r46, %r45, 1;
	mul.wide.s32 	%rd40, %r46, 8;
	add.s64 	%rd8, %rd1, %rd40;
	ld.global.f32 	%f41, [%rd8];
	shr.u32 	%r47, %r43, 31;
	add.s32 	%r48, %r43, %r47;
	shr.s32 	%r49, %r48, 1;
	mul.wide.s32 	%rd41, %r49, 2;
	add.s64 	%rd42, %rd2, %rd41;
	ld.global.v2.u8 	{%rs9, %rs10}, [%rd42];
	setp.eq.s16 	%p6, %rs9, 0;
	mul.f32 	%f42, %f41, %f40;
	selp.f32 	%f3, %f39, %f42, %p6;
	setp.eq.s16 	%p7, %rs10, 0;
	mov.f32 	%f435, %f39;
	@%p7 bra 	$L__BB344_6;
	ld.global.f32 	%f43, [%rd8+4];
	mul.f32 	%f435, %f43, %f40;
$L__BB344_6:
	setp.eq.s64 	%p8, %rd25, 1;
	setp.eq.s64 	%p9, %rd24, 1;
	setp.eq.s64 	%p10, %rd23, 1;
	add.s32 	%r7, %r6, 64;
	div.s32 	%r50, %r7, %r8;
	mul.lo.s32 	%r51, %r50, %r8;
	sub.s32 	%r52, %r7, %r51;
	div.s32 	%r53, %r52, %r9;
	mul.lo.s32 	%r54, %r53, %r9;
	sub.s32 	%r55, %r52, %r54;
	selp.b32 	%r56, 0, %r50, %p10;
	selp.b32 	%r57, 0, %r53, %p9;
	selp.b32 	%r58, 0, %r55, %p8;
	mul.lo.s32 	%r59, %r11, %r56;
	mad.lo.s32 	%r60, %r12, %r57, %r59;
	mad.lo.s32 	%r61, %r13, %r58, %r60;
	shr.u32 	%r62, %r7, 31;
	add.s32 	%r63, %r7, %r62;
	shr.s32 	%r64, %r63, 1;
	mul.wide.s32 	%rd43, %r64, 8;
	add.s64 	%rd9, %rd1, %rd43;
	ld.global.f32 	%f44, [%rd9];
	shr.u32 	%r65, %r61, 31;
	add.s32 	%r66, %r61, %r65;
	shr.s32 	%r67, %r66, 1;
	mul.wide.s32 	%rd44, %r67, 2;
	add.s64 	%rd45, %rd2, %rd44;
	ld.global.v2.u8 	{%rs11, %rs12}, [%rd45];
	setp.eq.s16 	%p11, %rs11, 0;
	mul.f32 	%f45, %f44, %f40;
	selp.f32 	%f6, %f39, %f45, %p11;
	setp.eq.s16 	%p12, %rs12, 0;
	mov.f32 	%f436, %f39;
	@%p12 bra 	$L__BB344_8;
	ld.global.f32 	%f46, [%rd9+4];
	mul.f32 	%f436, %f46, %f40;
$L__BB344_8:
	setp.eq.s64 	%p13, %rd25, 1;
	setp.eq.s64 	%p14, %rd24, 1;
	setp.eq.s64 	%p15, %rd23, 1;
	add.s32 	%r68, %r7, 64;
	div.s32 	%r69, %r68, %r8;
	mul.lo.s32 	%r70, %r69, %r8;
	sub.s32 	%r71, %r68, %r70;
	div.s32 	%r72, %r71, %r9;
	mul.lo.s32 	%r73, %r72, %r9;
	sub.s32 	%r74, %r71, %r73;
	selp.b32 	%r75, 0, %r69, %p15;
	selp.b32 	%r76, 0, %r72, %p14;
	selp.b32 	%r77, 0, %r74, %p13;
	mul.lo.s32 	%r78, %r11, %r75;
	mad.lo.s32 	%r79, %r12, %r76, %r78;
	mad.lo.s32 	%r80, %r13, %r77, %r79;
	shr.u32 	%r81, %r68, 31;
	add.s32 	%r82, %r68, %r81;
	shr.s32 	%r83, %r82, 1;
	mul.wide.s32 	%rd46, %r83, 8;
	add.s64 	%rd10, %rd1, %rd46;
	ld.global.f32 	%f47, [%rd10];
	shr.u32 	%r84, %r80, 31;
	add.s32 	%r85, %r80, %r84;
	shr.s32 	%r86, %r85, 1;
	mul.wide.s32 	%rd47, %r86, 2;
	add.s64 	%rd48, %rd2, %rd47;
	ld.global.v2.u8 	{%rs13, %rs14}, [%rd48];
	setp.eq.s16 	%p16, %rs13, 0;
	mul.f32 	%f48, %f47, %f40;
	selp.f32 	%f9, %f39, %f48, %p16;
	setp.eq.s16 	%p17, %rs14, 0;
	mov.f32 	%f437, %f39;
	@%p17 bra 	$L__BB344_10;
	ld.global.f32 	%f49, [%rd10+4];
	mul.f32 	%f437, %f49, %f40;
$L__BB344_10:
	setp.eq.s64 	%p18, %rd25, 1;
	setp.eq.s64 	%p19, %rd24, 1;
	setp.eq.s64 	%p20, %rd23, 1;
	add.s32 	%r87, %r7, 128;
	div.s32 	%r88, %r87, %r8;
	mul.lo.s32 	%r89, %r88, %r8;
	sub.s32 	%r90, %r87, %r89;
	div.s32 	%r91, %r90, %r9;
	mul.lo.s32 	%r92, %r91, %r9;
	sub.s32 	%r93, %r90, %r92;
	selp.b32 	%r94, 0, %r88, %p20;
	selp.b32 	%r95, 0, %r91, %p19;
	selp.b32 	%r96, 0, %r93, %p18;
	mul.lo.s32 	%r97, %r11, %r94;
	mad.lo.s32 	%r98, %r12, %r95, %r97;
	mad.lo.s32 	%r99, %r13, %r96, %r98;
	shr.u32 	%r100, %r87, 31;
	add.s32 	%r101, %r87, %r100;
	shr.s32 	%r102, %r101, 1;
	mul.wide.s32 	%rd49, %r102, 8;
	add.s64 	%rd11, %rd1, %rd49;
	ld.global.f32 	%f50, [%rd11];
	shr.u32 	%r103, %r99, 31;
	add.s32 	%r104, %r99, %r103;
	shr.s32 	%r105, %r104, 1;
	mul.wide.s32 	%rd50, %r105, 2;
	add.s64 	%rd51, %rd2, %rd50;
	ld.global.v2.u8 	{%rs15, %rs16}, [%rd51];
	setp.eq.s16 	%p21, %rs15, 0;
	mul.f32 	%f51, %f50, %f40;
	selp.f32 	%f12, %f39, %f51, %p21;
	setp.eq.s16 	%p22, %rs16, 0;
	mov.f32 	%f438, %f39;
	@%p22 bra 	$L__BB344_12;
	ld.global.f32 	%f52, [%rd11+4];
	mul.f32 	%f438, %f52, %f40;
$L__BB344_12:
	setp.eq.s64 	%p23, %rd25, 1;
	setp.eq.s64 	%p24, %rd24, 1;
	setp.eq.s64 	%p25, %rd23, 1;
	add.s32 	%r106, %r7, 192;
	div.s32 	%r107, %r106, %r8;
	mul.lo.s32 	%r108, %r107, %r8;
	sub.s32 	%r109, %r106, %r108;
	div.s32 	%r110, %r109, %r9;
	mul.lo.s32 	%r111, %r110, %r9;
	sub.s32 	%r112, %r109, %r111;
	selp.b32 	%r113, 0, %r107, %p25;
	selp.b32 	%r114, 0, %r110, %p24;
	selp.b32 	%r115, 0, %r112, %p23;
	mul.lo.s32 	%r116, %r11, %r113;
	mad.lo.s32 	%r117, %r12, %r114, %r116;
	mad.lo.s32 	%r118, %r13, %r115, %r117;
	shr.u32 	%r119, %r106, 31;
	add.s32 	%r120, %r106, %r119;
	shr.s32 	%r121, %r120, 1;
	mul.wide.s32 	%rd52, %r121, 8;
	add.s64 	%rd12, %rd1, %rd52;
	ld.global.f32 	%f53, [%rd12];
	shr.u32 	%r122, %r118, 31;
	add.s32 	%r123, %r118, %r122;
	shr.s32 	%r124, %r123, 1;
	mul.wide.s32 	%rd53, %r124, 2;
	add.s64 	%rd54, %rd2, %rd53;
	ld.global.v2.u8 	{%rs17, %rs18}, [%rd54];
	setp.eq.s16 	%p26, %rs17, 0;
	mul.f32 	%f54, %f53, %f40;
	selp.f32 	%f15, %f39, %f54, %p26;
	setp.eq.s16 	%p27, %rs18, 0;
	mov.f32 	%f439, %f39;
	@%p27 bra 	$L__BB344_14;
	ld.global.f32 	%f55, [%rd12+4];
	mul.f32 	%f439, %f55, %f40;
$L__BB344_14:
	setp.eq.s64 	%p28, %rd25, 1;
	setp.eq.s64 	%p29, %rd24, 1;
	setp.eq.s64 	%p30, %rd23, 1;
	add.s32 	%r125, %r7, 256;
	div.s32 	%r126, %r125, %r8;
	mul.lo.s32 	%r127, %r126, %r8;
	sub.s32 	%r128, %r125, %r127;
	div.s32 	%r129, %r128, %r9;
	mul.lo.s32 	%r130, %r129, %r9;
	sub.s32 	%r131, %r128, %r130;
	selp.b32 	%r132, 0, %r126, %p30;
	selp.b32 	%r133, 0, %r129, %p29;
	selp.b32 	%r134, 0, %r131, %p28;
	mul.lo.s32 	%r135, %r11, %r132;
	mad.lo.s32 	%r136, %r12, %r133, %r135;
	mad.lo.s32 	%r137, %r13, %r134, %r136;
	shr.u32 	%r138, %r125, 31;
	add.s32 	%r139, %r125, %r138;
	shr.s32 	%r140, %r139, 1;
	mul.wide.s32 	%rd55, %r140, 8;
	add.s64 	%rd13, %rd1, %rd55;
	ld.global.f32 	%f56, [%rd13];
	shr.u32 	%r141, %r137, 31;
	add.s32 	%r142, %r137, %r141;
	shr.s32 	%r143, %r142, 1;
	mul.wide.s32 	%rd56, %r143, 2;
	add.s64 	%rd57, %rd2, %rd56;
	ld.global.v2.u8 	{%rs19, %rs20}, [%rd57];
	setp.eq.s16 	%p31, %rs19, 0;
	mul.f32 	%f57, %f56, %f40;
	selp.f32 	%f18, %f39, %f57, %p31;
	setp.eq.s16 	%p32, %rs20, 0;
	mov.f32 	%f440, %f39;
	@%p32 bra 	$L__BB344_16;
	ld.global.f32 	%f58, [%rd13+4];
	mul.f32 	%f440, %f58, %f40;
$L__BB344_16:
	add.s32 	%r144, %r7, 320;
	div.s32 	%r145, %r144, %r8;
	mul.lo.s32 	%r146, %r145, %r8;
	sub.s32 	%r147, %r144, %r146;
	div.s32 	%r148, %r147, %r9;
	mul.lo.s32 	%r149, %r148, %r9;
	sub.s32 	%r150, %r147, %r149;
	selp.b32 	%r151, 0, %r145, %p30;
	selp.b32 	%r152, 0, %r148, %p29;
	selp.b32 	%r153, 0, %r150, %p28;
	mul.lo.s32 	%r154, %r11, %r151;
	mad.lo.s32 	%r155, %r12, %r152, %r154;
	mad.lo.s32 	%r156, %r13, %r153, %r155;
	shr.u32 	%r157, %r144, 31;
	add.s32 	%r158, %r144, %r157;
	shr.s32 	%r159, %r158, 1;
	mul.wide.s32 	%rd58, %r159, 8;
	add.s64 	%rd14, %rd1, %rd58;
	ld.global.f32 	%f59, [%rd14];
	shr.u32 	%r160, %r156, 31;
	add.s32 	%r161, %r156, %r160;
	shr.s32 	%r162, %r161, 1;
	mul.wide.s32 	%rd59, %r162, 2;
	add.s64 	%rd60, %rd2, %rd59;
	ld.global.v2.u8 	{%rs21, %rs22}, [%rd60];
	setp.eq.s16 	%p36, %rs21, 0;
	mul.f32 	%f60, %f59, %f40;
	selp.f32 	%f21, %f39, %f60, %p36;
	setp.eq.s16 	%p37, %rs22, 0;
	mov.f32 	%f441, %f39;
	@%p37 bra 	$L__BB344_18;
	ld.global.f32 	%f61, [%rd14+4];
	mul.f32 	%f441, %f61, %f40;
$L__BB344_18:
	add.s32 	%r163, %r7, 384;
	div.s32 	%r164, %r163, %r8;
	mul.lo.s32 	%r165, %r164, %r8;
	sub.s32 	%r166, %r163, %r165;
	div.s32 	%r167, %r166, %r9;
	mul.lo.s32 	%r168, %r167, %r9;
	sub.s32 	%r169, %r166, %r168;
	selp.b32 	%r170, 0, %r164, %p30;
	selp.b32 	%r171, 0, %r167, %p29;
	selp.b32 	%r172, 0, %r169, %p28;
	mul.lo.s32 	%r173, %r11, %r170;
	mad.lo.s32 	%r174, %r12, %r171, %r173;
	mad.lo.s32 	%r175, %r13, %r172, %r174;
	shr.u32 	%r176, %r163, 31;
	add.s32 	%r177, %r163, %r176;
	shr.s32 	%r178, %r177, 1;
	mul.wide.s32 	%rd61, %r178, 8;
	add.s64 	%rd15, %rd1, %rd61;
	ld.global.f32 	%f62, [%rd15];
	shr.u32 	%r179, %r175, 31;
	add.s32 	%r180, %r175, %r179;
	shr.s32 	%r181, %r180, 1;
	mul.wide.s32 	%rd62, %r181, 2;
	add.s64 	%rd63, %rd2, %rd62;
	ld.global.v2.u8 	{%rs23, %rs24}, [%rd63];
	setp.eq.s16 	%p41, %rs23, 0;
	mul.f32 	%f63, %f62, %f40;
	selp.f32 	%f24, %f39, %f63, %p41;
	setp.eq.s16 	%p42, %rs24, 0;
	mov.f32 	%f442, %f39;
	@%p42 bra 	$L__BB344_20;
	ld.global.f32 	%f64, [%rd15+4];
	mul.f32 	%f442, %f64, %f40;
$L__BB344_20:
	add.s32 	%r182, %r7, 448;
	div.s32 	%r183, %r182, %r8;
	mul.lo.s32 	%r184, %r183, %r8;
	sub.s32 	%r185, %r182, %r184;
	div.s32 	%r186, %r185, %r9;
	mul.lo.s32 	%r187, %r186, %r9;
	sub.s32 	%r188, %r185, %r187;
	selp.b32 	%r189, 0, %r183, %p30;
	selp.b32 	%r190, 0, %r186, %p29;
	selp.b32 	%r191, 0, %r188, %p28;
	mul.lo.s32 	%r192, %r11, %r189;
	mad.lo.s32 	%r193, %r12, %r190, %r192;
	mad.lo.s32 	%r194, %r13, %r191, %r193;
	shr.u32 	%r195, %r182, 31;
	add.s32 	%r196, %r182, %r195;
	shr.s32 	%r197, %r196, 1;
	mul.wide.s32 	%rd64, %r197, 8;
	add.s64 	%rd16, %rd1, %rd64;
	ld.global.f32 	%f65, [%rd16];
	shr.u32 	%r198, %r194, 31;
	add.s32 	%r199, %r194, %r198;
	shr.s32 	%r200, %r199, 1;
	mul.wide.s32 	%rd65, %r200, 2;
	add.s64 	%rd66, %rd2, %rd65;
	ld.global.v2.u8 	{%rs25, %rs26}, [%rd66];
	setp.eq.s16 	%p46, %rs25, 0;
	mul.f32 	%f66, %f65, %f40;
	selp.f32 	%f27, %f39, %f66, %p46;
	setp.eq.s16 	%p47, %rs26, 0;
	mov.f32 	%f443, %f39;
	@%p47 bra 	$L__BB344_22;
	ld.global.f32 	%f67, [%rd16+4];
	mul.f32 	%f443, %f67, %f40;
$L__BB344_22:
	add.s32 	%r201, %r7, 512;
	div.s32 	%r202, %r201, %r8;
	mul.lo.s32 	%r203, %r202, %r8;
	sub.s32 	%r204, %r201, %r203;
	div.s32 	%r205, %r204, %r9;
	mul.lo.s32 	%r206, %r205, %r9;
	sub.s32 	%r207, %r204, %r206;
	selp.b32 	%r208, 0, %r202, %p30;
	selp.b32 	%r209, 0, %r205, %p29;
	selp.b32 	%r210, 0, %r207, %p28;
	mul.lo.s32 	%r211, %r11, %r208;
	mad.lo.s32 	%r212, %r12, %r209, %r211;
	mad.lo.s32 	%r213, %r13, %r210, %r212;
	shr.u32 	%r214, %r201, 31;
	add.s32 	%r215, %r201, %r214;
	shr.s32 	%r216, %r215, 1;
	mul.wide.s32 	%rd67, %r216, 8;
	add.s64 	%rd17, %rd1, %rd67;
	ld.global.f32 	%f68, [%rd17];
	shr.u32 	%r217, %r213, 31;
	add.s32 	%r218, %r213, %r217;
	shr.s32 	%r219, %r218, 1;
	mul.wide.s32 	%rd68, %r219, 2;
	add.s64 	%rd69, %rd2, %rd68;
	ld.global.v2.u8 	{%rs27, %rs28}, [%rd69];
	setp.eq.s16 	%p51, %rs27, 0;
	mul.f32 	%f69, %f68, %f40;
	selp.f32 	%f30, %f39, %f69, %p51;
	setp.eq.s16 	%p52, %rs28, 0;
	mov.f32 	%f444, %f39;
	@%p52 bra 	$L__BB344_24;
	ld.global.f32 	%f70, [%rd17+4];
	mul.f32 	%f444, %f70, %f40;
$L__BB344_24:
	add.s32 	%r220, %r7, 576;
	div.s32 	%r221, %r220, %r8;
	mul.lo.s32 	%r222, %r221, %r8;
	sub.s32 	%r223, %r220, %r222;
	div.s32 	%r224, %r223, %r9;
	mul.lo.s32 	%r225, %r224, %r9;
	sub.s32 	%r226, %r223, %r225;
	selp.b32 	%r227, 0, %r221, %p30;
	selp.b32 	%r228, 0, %r224, %p29;
	selp.b32 	%r229, 0, %r226, %p28;
	mul.lo.s32 	%r230, %r11, %r227;
	mad.lo.s32 	%r231, %r12, %r228, %r230;
	mad.lo.s32 	%r232, %r13, %r229, %r231;
	shr.u32 	%r233, %r220, 31;
	add.s32 	%r234, %r220, %r233;
	shr.s32 	%r235, %r234, 1;
	mul.wide.s32 	%rd70, %r235, 8;
	add.s64 	%rd18, %rd1, %rd70;
	ld.global.f32 	%f71, [%rd18];
	shr.u32 	%r236, %r232, 31;
	add.s32 	%r237, %r232, %r236;
	shr.s32 	%r238, %r237, 1;
	mul.wide.s32 	%rd71, %r238, 2;
	add.s64 	%rd72, %rd2, %rd71;
	ld.global.v2.u8 	{%rs29, %rs30}, [%rd72];
	setp.eq.s16 	%p56, %rs29, 0;
	mul.f32 	%f72, %f71, %f40;
	selp.f32 	%f33, %f39, %f72, %p56;
	setp.eq.s16 	%p57, %rs30, 0;
	mov.f32 	%f445, %f39;
	@%p57 bra 	$L__BB344_26;
	ld.global.f32 	%f73, [%rd18+4];
	mul.f32 	%f445, %f73, %f40;
$L__BB344_26:
	add.s32 	%r239, %r7, 640;
	div.s32 	%r240, %r239, %r8;
	mul.lo.s32 	%r241, %r240, %r8;
	sub.s32 	%r242, %r239, %r241;
	div.s32 	%r243, %r242, %r9;
	mul.lo.s32 	%r244, %r243, %r9;
	sub.s32 	%r245, %r242, %r244;
	selp.b32 	%r246, 0, %r240, %p30;
	selp.b32 	%r247, 0, %r243, %p29;
	selp.b32 	%r248, 0, %r245, %p28;
	mul.lo.s32 	%r249, %r11, %r246;
	mad.lo.s32 	%r250, %r12, %r247, %r249;
	mad.lo.s32 	%r251, %r13, %r248, %r250;
	shr.u32 	%r252, %r239, 31;
	add.s32 	%r253, %r239, %r252;
	shr.s32 	%r254, %r253, 1;
	mul.wide.s32 	%rd73, %r254, 8;
	add.s64 	%rd19, %rd1, %rd73;
	ld.global.f32 	%f74, [%rd19];
	shr.u32 	%r255, %r251, 31;
	add.s32 	%r256, %r251, %r255;
	shr.s32 	%r257, %r256, 1;
	mul.wide.s32 	%rd74, %r257, 2;
	add.s64 	%rd75, %rd2, %rd74;
	ld.global.v2.u8 	{%rs31, %rs32}, [%rd75];
	setp.eq.s16 	%p61, %rs31, 0;
	mul.f32 	%f75, %f74, %f40;
	selp.f32 	%f36, %f39, %f75, %p61;
	setp.eq.s16 	%p62, %rs32, 0;
	mov.f32 	%f446, %f39;
	@%p62 bra 	$L__BB344_28;
	ld.global.f32 	%f76, [%rd19+4];
	mul.f32 	%f446, %f76, %f40;
$L__BB344_28:
	ld.param.u64 	%rd152, [_Z15SoftmaxWarpImplI22BroadcastScaleMaskLoadIffbLm3EiE11DirectStoreIffEfLi2ELi24ELi32ELi1ELb0EL9Algorithm0EEvT_T0_ll_param_2];
	max.f32 	%f77, %f3, 0fFF800000;
	max.f32 	%f78, %f77, %f435;
	max.f32 	%f79, %f78, %f6;
	max.f32 	%f80, %f79, %f436;
	max.f32 	%f81, %f80, %f9;
	max.f32 	%f82, %f81, %f437;
	max.f32 	%f83, %f82, %f12;
	max.f32 	%f84, %f83, %f438;
	max.f32 	%f85, %f84, %f15;
	max.f32 	%f86, %f85, %f439;
	max.f32 	%f87, %f86, %f18;
	max.f32 	%f88, %f87, %f440;
	max.f32 	%f89, %f88, %f21;
	max.f32 	%f90, %f89, %f441;
	max.f32 	%f91, %f90, %f24;
	max.f32 	%f92, %f91, %f442;
	max.f32 	%f93, %f92, %f27;
	max.f32 	%f94, %f93, %f443;
	max.f32 	%f95, %f94, %f30;
	max.f32 	%f96, %f95, %f444;
	max.f32 	%f97, %f96, %f33;
	max.f32 	%f98, %f97, %f445;
	max.f32 	%f99, %f98, %f36;
	max.f32 	%f100, %f99, %f446;
	mov.b32 	%r258, %f100;
	shfl.sync.bfly.b32	%r259|%p63, %r258, 16, 31, -1;
	mov.b32 	%f101, %r259;
	max.f32 	%f102, %f100, %f101;
	mov.b32 	%r260, %f102;
	shfl.sync.bfly.b32	%r261|%p64, %r260, 8, 31, -1;
	mov.b32 	%f103, %r261;
	max.f32 	%f104, %f102, %f103;
	mov.b32 	%r262, %f104;
	shfl.sync.bfly.b32	%r263|%p65, %r262, 4, 31, -1;
	mov.b32 	%f105, %r263;
	max.f32 	%f106, %f104, %f105;
	mov.b32 	%r264, %f106;
	shfl.sync.bfly.b32	%r265|%p66, %r264, 2, 31, -1;
	mov.b32 	%f107, %r265;
	max.f32 	%f108, %f106, %f107;
	mov.b32 	%r266, %f108;
	shfl.sync.bfly.b32	%r267|%p67, %r266, 1, 31, -1;
	mov.b32 	%f109, %r267;
	max.f32 	%f110, %f108, %f109;
	sub.f32 	%f111, %f3, %f110;
	fma.rn.f32 	%f112, %f111, 0f3BBB989D, 0f3F000000;
	cvt.sat.f32.f32 	%f113, %f112;
	mov.f32 	%f114, 0f4B400001;
	mov.f32 	%f115, 0f437C0000;
	fma.rm.f32 	%f116, %f113, %f115, %f114;
	add.f32 	%f117, %f116, 0fCB40007F;
	neg.f32 	%f118, %f117;
	fma.rn.f32 	%f119, %f111, 0f3FB8AA3B, %f118;
	fma.rn.f32 	%f120, %f111, 0f32A57060, %f119;
	mov.b32 	%r268, %f116;
	shl.b32 	%r269, %r268, 23;
	mov.b32 	%f121, %r269;
	ex2.approx.ftz.f32 	%f122, %f120;
	mul.f32 	%f123, %f122, %f121;
	add.f32 	%f124, %f123, 0f00000000;
	sub.f32 	%f125, %f435, %f110;
	fma.rn.f32 	%f126, %f125, 0f3BBB989D, 0f3F000000;
	cvt.sat.f32.f32 	%f127, %f126;
	fma.rm.f32 	%f128, %f127, %f115, %f114;
	add.f32 	%f129, %f128, 0fCB40007F;
	neg.f32 	%f130, %f129;
	fma.rn.f32 	%f131, %f125, 0f3FB8AA3B, %f130;
	fma.rn.f32 	%f132, %f125, 0f32A57060, %f131;
	mov.b32 	%r270, %f128;
	shl.b32 	%r271, %r270, 23;
	mov.b32 	%f133, %r271;
	ex2.approx.ftz.f32 	%f134, %f132;
	mul.f32 	%f135, %f134, %f133;
	add.f32 	%f136, %f124, %f135;
	sub.f32 	%f137, %f6, %f110;
	fma.rn.f32 	%f138, %f137, 0f3BBB989D, 0f3F000000;
	cvt.sat.f32.f32 	%f139, %f138;
	fma.rm.f32 	%f140, %f139, %f115, %f114;
	add.f32 	%f141, %f140, 0fCB40007F;
	neg.f32 	%f142, %f141;
	fma.rn.f32 	%f143, %f137, 0f3FB8AA3B, %f142;
	fma.rn.f32 	%f144, %f137, 0f32A57060, %f143;
	mov.b32 	%r272, %f140;
	shl.b32 	%r273, %r272, 23;
	mov.b32 	%f145, %r273;
	ex2.approx.ftz.f32 	%f146, %f144;
	mul.f32 	%f147, %f146, %f145;
	add.f32 	%f148, %f136, %f147;
	sub.f32 	%f149, %f436, %f110;
	fma.rn.f32 	%f150, %f149, 0f3BBB989D, 0f3F000000;
	cvt.sat.f32.f32 	%f151, %f150;
	fma.rm.f32 	%f152, %f151, %f115, %f114;
	add.f32 	%f153, %f152, 0fCB40007F;
	neg.f32 	%f154, %f153;
	fma.rn.f32 	%f155, %f149, 0f3FB8AA3B, %f154;
	fma.rn.f32 	%f156, %f149, 0f32A57060, %f155;
	mov.b32 	%r274, %f152;
	shl.b32 	%r275, %r274, 23;
	mov.b32 	%f157, %r275;
	ex2.approx.ftz.f32 	%f158, %f156;
	mul.f32 	%f159, %f158, %f157;
	add.f32 	%f160, %f148, %f159;
	sub.f32 	%f161, %f9, %f110;
	fma.rn.f32 	%f162, %f161, 0f3BBB989D, 0f3F000000;
	cvt.sat.f32.f32 	%f163, %f162;
	fma.rm.f32 	%f164, %f163, %f115, %f114;
	add.f32 	%f165, %f164, 0fCB40007F;
	neg.f32 	%f166, %f165;
	fma.rn.f32 	%f167, %f161, 0f3FB8AA3B, %f166;
	fma.rn.f32 	%f168, %f161, 0f32A57060, %f167;
	mov.b32 	%r276, %f164;
	shl.b32 	%r277, %r276, 23;
	mov.b32 	%f169, %r277;
	ex2.approx.ftz.f32 	%f170, %f168;
	mul.f32 	%f171, %f170, %f169;
	add.f32 	%f172, %f160, %f171;
	sub.f32 	%f173, %f437, %f110;
	fma.rn.f32 	%f174, %f173, 0f3BBB989D, 0f3F000000;
	cvt.sat.f32.f32 	%f175, %f174;
	fma.rm.f32 	%f176, %f175, %f115, %f114;
	add.f32 	%f177, %f176, 0fCB40007F;
	neg.f32 	%f178, %f177;
	fma.rn.f32 	%f179, %f173, 0f3FB8AA3B, %f178;
	fma.rn.f32 	%f180, %f173, 0f32A57060, %f179;
	mov.b32 	%r278, %f176;
	shl.b32 	%r279, %r278, 23;
	mov.b32 	%f181, %r279;
	ex2.approx.ftz.f32 	%f182, %f180;
	mul.f32 	%f183, %f182, %f181;
	add.f32 	%f184, %f172, %f183;
	sub.f32 	%f185, %f12, %f110;
	fma.rn.f32 	%f186, %f185, 0f3BBB989D, 0f3F000000;
	cvt.sat.f32.f32 	%f187, %f186;
	fma.rm.f32 	%f188, %f187, %f115, %f114;
	add.f32 	%f189, %f188, 0fCB40007F;
	neg.f32 	%f190, %f189;
	fma.rn.f32 	%f191, %f185, 0f3FB8AA3B, %f190;
	fma.rn.f32 	%f192, %f185, 0f32A57060, %f191;
	mov.b32 	%r280, %f188;
	shl.b32 	%r281, %r280, 23;
	mov.b32 	%f193, %r281;
	ex2.approx.ftz.f32 	%f194, %f192;
	mul.f32 	%f195, %f194, %f193;
	add.f32 	%f196, %f184, %f195;
	sub.f32 	%f197, %f438, %f110;
	fma.rn.f32 	%f198, %f197, 0f3BBB989D, 0f3F000000;
	cvt.sat.f32.f32 	%f199, %f198;
	fma.rm.f32 	%f200, %f199, %f115, %f114;
	add.f32 	%f201, %f200, 0fCB40007F;
	neg.f32 	%f202, %f201;
	fma.rn.f32 	%f203, %f197, 0f3FB8AA3B, %f202;
	fma.rn.f32 	%f204, %f197, 0f32A57060, %f203;
	mov.b32 	%r282, %f200;
	shl.b32 	%r283, %r282, 23;
	mov.b32 	%f205, %r283;
	ex2.approx.ftz.f32 	%f206, %f204;
	mul.f32 	%f207, %f206, %f205;
	add.f32 	%f208, %f196, %f207;
	sub.f32 	%f209, %f15, %f110;
	fma.rn.f32 	%f210, %f209, 0f3BBB989D, 0f3F000000;
	cvt.sat.f32.f32 	%f211, %f210;
	fma.rm.f32 	%f212, %f211, %f115, %f114;
	add.f32 	%f213, %f212, 0fCB40007F;
	neg.f32 	%f214, %f213;
	fma.rn.f32 	%f215, %f209, 0f3FB8AA3B, %f214;
	fma.rn.f32 	%f216, %f209, 0f32A57060, %f215;
	mov.b32 	%r284, %f212;
	shl.b32 	%r285, %r284, 23;
	mov.b32 	%f217, %r285;
	ex2.approx.ftz.f32 	%f218, %f216;
	mul.f32 	%f219, %f218, %f217;
	add.f32 	%f220, %f208, %f219;
	sub.f32 	%f221, %f439, %f110;
	fma.rn.f32 	%f222, %f221, 0f3BBB989D, 0f3F000000;
	cvt.sat.f32.f32 	%f223, %f222;
	fma.rm.f32 	%f224, %f223, %f115, %f114;
	add.f32 	%f225, %f224, 0fCB40007F;
	neg.f32 	%f226, %f225;
	fma.rn.f32 	%f227, %f221, 0f3FB8AA3B, %f226;
	fma.rn.f32 	%f228, %f221, 0f32A57060, %f227;
	mov.b32 	%r286, %f224;
	shl.b32 	%r287, %r286, 23;
	mov.b32 	%f229, %r287;
	ex2.approx.ftz.f32 	%f230, %f228;
	mul.f32 	%f231, %f230, %f229;
	add.f32 	%f232, %f220, %f231;
	sub.f32 	%f233, %f18, %f110;
	fma.rn.f32 	%f234, %f233, 0f3BBB989D, 0f3F000000;
	cvt.sat.f32.f32 	%f235, %f234;
	fma.rm.f32 	%f236, %f235, %f115, %f114;
	add.f32 	%f237, %f236, 0fCB40007F;
	neg.f32 	%f238, %f237;
	fma.rn.f32 	%f239, %f233, 0f3FB8AA3B, %f238;
	fma.rn.f32 	%f240, %f233, 0f32A57060, %f239;
	mov.b32 	%r288, %f236;
	shl.b32 	%r289, %r288, 23;
	mov.b32 	%f241, %r289;
	ex2.approx.ftz.f32 	%f242, %f240;
	mul.f32 	%f243, %f242, %f241;
	add.f32 	%f244, %f232, %f243;
	sub.f32 	%f245, %f440, %f110;
	fma.rn.f32 	%f246, %f245, 0f3BBB989D, 0f3F000000;
	cvt.sat.f32.f32 	%f247, %f246;
	fma.rm.f32 	%f248, %f247, %f115, %f114;
	add.f32 	%f249, %f248, 0fCB40007F;
	neg.f32 	%f250, %f249;
	fma.rn.f32 	%f251, %f245, 0f3FB8AA3B, %f250;
	fma.rn.f32 	%f252, %f245, 0f32A57060, %f251;
	mov.b32 	%r290, %f248;
	shl.b32 	%r291, %r290, 23;
	mov.b32 	%f253, %r291;
	ex2.approx.ftz.f32 	%f254, %f252;
	mul.f32 	%f255, %f254, %f253;
	add.f32 	%f256, %f244, %f255;
	sub.f32 	%f257, %f21, %f110;
	fma.rn.f32 	%f258, %f257, 0f3BBB989D, 0f3F000000;
	cvt.sat.f32.f32 	%f259, %f258;
	fma.rm.f32 	%f260, %f259, %f115, %f114;
	add.f32 	%f261, %f260, 0fCB40007F;
	neg.f32 	%f262, %f261;
	fma.rn.f32 	%f263, %f257, 0f3FB8AA3B, %f262;
	fma.rn.f32 	%f264, %f257, 0f32A57060, %f263;
	mov.b32 	%r292, %f260;
	shl.b32 	%r293, %r292, 23;
	mov.b32 	%f265, %r293;
	ex2.approx.ftz.f32 	%f266, %f264;
	mul.f32 	%f267, %f266, %f265;
	add.f32 	%f268, %f256, %f267;
	sub.f32 	%f269, %f441, %f110;
	fma.rn.f32 	%f270, %f269, 0f3BBB989D, 0f3F000000;
	cvt.sat.f32.f32 	%f271, %f270;
	fma.rm.f32 	%f272, %f271, %f115, %f114;
	add.f32 	%f273, %f272, 0fCB40007F;
	neg.f32 	%f274, %f273;
	fma.rn.f32 	%f275, %f269, 0f3FB8AA3B, %f274;
	fma.rn.f32 	%f276, %f269, 0f32A57060, %f275;
	mov.b32 	%r294, %f272;
	shl.b32 	%r295, %r294, 23;
	mov.b32 	%f277, %r295;
	ex2.approx.ftz.f32 	%f278, %f276;
	mul.f32 	%f279, %f278, %f277;
	add.f32 	%f280, %f268, %f279;
	sub.f32 	%f281, %f24, %f110;
	fma.rn.f32 	%f282, %f281, 0f3BBB989D, 0f3F000000;
	cvt.sat.f32.f32 	%f283, %f282;
	fma.rm.f32 	%f284, %f283, %f115, %f114;
	add.f32 	%f285, %f284, 0fCB40007F;
	neg.f32 	%f286, %f285;
	fma.rn.f32 	%f287, %f281, 0f3FB8AA3B, %f286;
	fma.rn.f32 	%f288, %f281, 0f32A57060, %f287;
	mov.b32 	%r296, %f284;
	shl.b32 	%r297, %r296, 23;
	mov.b32 	%f289, %r297;
	ex2.approx.ftz.f32 	%f290, %f288;
	mul.f32 	%f291, %f290, %f289;
	add.f32 	%f292, %f280, %f291;
	sub.f32 	%f293, %f442, %f110;
	fma.rn.f32 	%f294, %f293, 0f3BBB989D, 0f3F000000;
	cvt.sat.f32.f32 	%f295, %f294;
	fma.rm.f32 	%f296, %f295, %f115, %f114;
	add.f32 	%f297, %f296, 0fCB40007F;
	neg.f32 	%f298, %f297;
	fma.rn.f32 	%f299, %f293, 0f3FB8AA3B, %f298;
	fma.rn.f32 	%f300, %f293, 0f32A57060, %f299;
	mov.b32 	%r298, %f296;
	shl.b32 	%r299, %r298, 23;
	mov.b32 	%f301, %r299;
	ex2.approx.ftz.f32 	%f302, %f300;
	mul.f32 	%f303, %f302, %f301;
	add.f32 	%f304, %f292, %f303;
	sub.f32 	%f305, %f27, %f110;
	fma.rn.f32 	%f306, %f305, 0f3BBB989D, 0f3F000000;
	cvt.sat.f32.f32 	%f307, %f306;
	fma.rm.f32 	%f308, %f307, %f115, %f114;
	add.f32 	%f309, %f308, 0fCB40007F;
	neg.f32 	%f310, %f309;
	fma.rn.f32 	%f311, %f305, 0f3FB8AA3B, %f310;
	fma.rn.f32 	%f312, %f305, 0f32A57060, %f311;
	mov.b32 	%r300, %f308;
	shl.b32 	%r301, %r300, 23;
	mov.b32 	%f313, %r301;
	ex2.approx.ftz.f32 	%f314, %f312;
	mul.f32 	%f315, %f314, %f313;
	add.f32 	%f316, %f304, %f315;
	sub.f32 	%f317, %f443, %f110;
	fma.rn.f32 	%f318, %f317, 0f3BBB989D, 0f3F000000;
	cvt.sat.f32.f32 	%f319, %f318;
	fma.rm.f32 	%f320, %f319, %f115, %f114;
	add.f32 	%f321, %f320, 0fCB40007F;
	neg.f32 	%f322, %f321;
	fma.rn.f32 	%f323, %f317, 0f3FB8AA3B, %f322;
	fma.rn.f32 	%f324, %f317, 0f32A57060, %f323;
	mov.b32 	%r302, %f320;
	shl.b32 	%r303, %r302, 23;
	mov.b32 	%f325, %r303;
	ex2.approx.ftz.f32 	%f326, %f324;
	mul.f32 	%f327, %f326, %f325;
	add.f32 	%f328, %f316, %f327;
	sub.f32 	%f329, %f30, %f110;
	fma.rn.f32 	%f330, %f329, 0f3BBB989D, 0f3F000000;
	cvt.sat.f32.f32 	%f331, %f330;
	fma.rm.f32 	%f332, %f331, %f115, %f114;
	add.f32 	%f333, %f332, 0fCB40007F;
	neg.f32 	%f334, %f333;
	fma.rn.f32 	%f335, %f329, 0f3FB8AA3B, %f334;
	fma.rn.f32 	%f336, %f329, 0f32A57060, %f335;
	mov.b32 	%r304, %f332;
	shl.b32 	%r305, %r304, 23;
	mov.b32 	%f337, %r305;
	ex2.approx.ftz.f32 	%f338, %f336;
	mul.f32 	%f339, %f338, %f337;
	add.f32 	%f340, %f328, %f339;
	sub.f32 	%f341, %f444, %f110;
	fma.rn.f32 	%f342, %f341, 0f3BBB989D, 0f3F000000;
	cvt.sat.f32.f32 	%f343, %f342;
	fma.rm.f32 	%f344, %f343, %f115, %f114;
	add.f32 	%f345, %f344, 0fCB40007F;
	neg.f32 	%f346, %f345;
	fma.rn.f32 	%f347, %f341, 0f3FB8AA3B, %f346;
	fma.rn.f32 	%f348, %f341, 0f32A57060, %f347;
	mov.b32 	%r306, %f344;
	shl.b32 	%r307, %r306, 23;
	mov.b32 	%f349, %r307;
	ex2.approx.ftz.f32 	%f350, %f348;
	mul.f32 	%f351, %f350, %f349;
	add.f32 	%f352, %f340, %f351;
	sub.f32 	%f353, %f33, %f110;
	fma.rn.f32 	%f354, %f353, 0f3BBB989D, 0f3F000000;
	cvt.sat.f32.f32 	%f355, %f354;
	fma.rm.f32 	%f356, %f355, %f115, %f114;
	add.f32 	%f357, %f356, 0fCB40007F;
	neg.f32 	%f358, %f357;
	fma.rn.f32 	%f359, %f353, 0f3FB8AA3B, %f358;
	fma.rn.f32 	%f360, %f353, 0f32A57060, %f359;
	mov.b32 	%r308, %f356;
	shl.b32 	%r309, %r308, 23;
	mov.b32 	%f361, %r309;
	ex2.approx.ftz.f32 	%f362, %f360;
	mul.f32 	%f363, %f362, %f361;
	add.f32 	%f364, %f352, %f363;
	sub.f32 	%f365, %f445, %f110;
	fma.rn.f32 	%f366, %f365, 0f3BBB989D, 0f3F000000;
	cvt.sat.f32.f32 	%f367, %f366;
	fma.rm.f32 	%f368, %f367, %f115, %f114;
	add.f32 	%f369, %f368, 0fCB40007F;
	neg.f32 	%f370, %f369;
	fma.rn.f32 	%f371, %f365, 0f3FB8AA3B, %f370;
	fma.rn.f32 	%f372, %f365, 0f32A57060, %f371;
	mov.b32 	%r310, %f368;
	shl.b32 	%r311, %r310, 23;
	mov.b32 	%f373, %r311;
	ex2.approx.ftz.f32 	%f374, %f372;
	mul.f32 	%f375, %f374, %f373;
	add.f32 	%f376, %f364, %f375;
	sub.f32 	%f377, %f36, %f110;
	fma.rn.f32 	%f378, %f377, 0f3BBB989D, 0f3F000000;
	cvt.sat.f32.f32 	%f379, %f378;
	fma.rm.f32 	%f380, %f379, %f115, %f114;
	add.f32 	%f381, %f380, 0fCB40007F;
	neg.f32 	%f382, %f381;
	fma.rn.f32 	%f383, %f377, 0f3FB8AA3B, %f382;
	fma.rn.f32 	%f384, %f377, 0f32A57060, %f383;
	mov.b32 	%r312, %f380;
	shl.b32 	%r313, %r312, 23;
	mov.b32 	%f385, %r313;
	ex2.approx.ftz.f32 	%f386, %f384;
	mul.f32 	%f387, %f386, %f385;
	add.f32 	%f388, %f376, %f387;
	sub.f32 	%f389, %f446, %f110;
	fma.rn.f32 	%f390, %f389, 0f3BBB989D, 0f3F000000;
	cvt.sat.f32.f32 	%f391, %f390;
	fma.rm.f32 	%f392, %f391, %f115, %f114;
	add.f32 	%f393, %f392, 0fCB40007F;
	neg.f32 	%f394, %f393;
	fma.rn.f32 	%f395, %f389, 0f3FB8AA3B, %f394;
	fma.rn.f32 	%f396, %f389, 0f32A57060, %f395;
	mov.b32 	%r314, %f392;
	shl.b32 	%r315, %r314, 23;
	mov.b32 	%f397, %r315;
	ex2.approx.ftz.f32 	%f398, %f396;
	mul.f32 	%f399, %f398, %f397;
	add.f32 	%f400, %f388, %f399;
	mov.b32 	%r316, %f400;
	shfl.sync.bfly.b32	%r317|%p68, %r316, 16, 31, -1;
	mov.b32 	%f401, %r317;
	add.f32 	%f402, %f400, %f401;
	mov.b32 	%r318, %f402;
	shfl.sync.bfly.b32	%r319|%p69, %r318, 8, 31, -1;
	mov.b32 	%f403, %r319;
	add.f32 	%f404, %f402, %f403;
	mov.b32 	%r320, %f404;
	shfl.sync.bfly.b32	%r321|%p70, %r320, 4, 31, -1;
	mov.b32 	%f405, %r321;
	add.f32 	%f406, %f404, %f405;
	mov.b32 	%r322, %f406;
	shfl.sync.bfly.b32	%r323|%p71, %r322, 2, 31, -1;
	mov.b32 	%f407, %r323;
	add.f32 	%f408, %f406, %f407;
	mov.b32 	%r324, %f408;
	shfl.sync.bfly.b32	%r325|%p72, %r324, 1, 31, -1;
	mov.b32 	%f409, %r325;
	add.f32 	%f410, %f408, %f409;
	div.rn.f32 	%f411, %f123, %f410;
	div.rn.f32 	%f412, %f135, %f410;
	div.rn.f32 	%f413, %f147, %f410;
	div.rn.f32 	%f414, %f159, %f410;
	div.rn.f32 	%f415, %f171, %f410;
	div.rn.f32 	%f416, %f183, %f410;
	div.rn.f32 	%f417, %f195, %f410;
	div.rn.f32 	%f418, %f207, %f410;
	div.rn.f32 	%f419, %f219, %f410;
	div.rn.f32 	%f420, %f231, %f410;
	div.rn.f32 	%f421, %f243, %f410;
	div.rn.f32 	%f422, %f255, %f410;
	div.rn.f32 	%f423, %f267, %f410;
	div.rn.f32 	%f424, %f279, %f410;
	div.rn.f32 	%f425, %f291, %f410;
	div.rn.f32 	%f426, %f303, %f410;
	div.rn.f32 	%f427, %f315, %f410;
	div.rn.f32 	%f428, %f327, %f410;
	div.rn.f32 	%f429, %f339, %f410;
	div.rn.f32 	%f430, %f351, %f410;
	div.rn.f32 	%f431, %f363, %f410;
	div.rn.f32 	%f432, %f375, %f410;
	div.rn.f32 	%f433, %f387, %f410;
	div.rn.f32 	%f434, %f399, %f410;
	mov.u32 	%r326, %tid.x;
	shl.b32 	%r327, %r326, 1;
	cvt.u64.u32 	%rd76, %r327;
	mad.lo.s64 	%rd77, %rd153, %rd31, %rd76;
	shr.u64 	%rd78, %rd77, 63;
	add.s64 	%rd79, %rd77, %rd78;
	cvta.to.global.u64 	%rd80, %rd30;
	shl.b64 	%rd81, %rd79, 2;
	and.b64  	%rd82, %rd81, -8;
	add.s64 	%rd83, %rd80, %rd82;
	st.global.v2.f32 	[%rd83], {%f411, %f412};
	add.s64 	%rd84, %rd77, 64;
	shr.u64 	%rd85, %rd84, 63;
	add.s64 	%rd86, %rd84, %rd85;
	shl.b64 	%rd87, %rd86, 2;
	and.b64  	%rd88, %rd87, -8;
	add.s64 	%rd89, %rd80, %rd88;
	st.global.v2.f32 	[%rd89], {%f413, %f414};
	add.s64 	%rd90, %rd77, 128;
	shr.u64 	%rd91, %rd90, 63;
	add.s64 	%rd92, %rd90, %rd91;
	shl.b64 	%rd93, %rd92, 2;
	and.b64  	%rd94, %rd93, -8;
	add.s64 	%rd95, %rd80, %rd94;
	st.global.v2.f32 	[%rd95], {%f415, %f416};
	add.s64 	%rd96, %rd77, 192;
	shr.u64 	%rd97, %rd96, 63;
	add.s64 	%rd98, %rd96, %rd97;
	shl.b64 	%rd99, %rd98, 2;
	and.b64  	%rd100, %rd99, -8;
	add.s64 	%rd101, %rd80, %rd100;
	st.global.v2.f32 	[%rd101], {%f417, %f418};
	add.s64 	%rd102, %rd77, 256;
	shr.u64 	%rd103, %rd102, 63;
	add.s64 	%rd104, %rd102, %rd103;
	shl.b64 	%rd105, %rd104, 2;
	and.b64  	%rd106, %rd105, -8;
	add.s64 	%rd107, %rd80, %rd106;
	st.global.v2.f32 	[%rd107], {%f419, %f420};
	add.s64 	%rd108, %rd77, 320;
	shr.u64 	%rd109, %rd108, 63;
	add.s64 	%rd110, %rd108, %rd109;
	shl.b64 	%rd111, %rd110, 2;
	and.b64  	%rd112, %rd111, -8;
	add.s64 	%rd113, %rd80, %rd112;
	st.global.v2.f32 	[%rd113], {%f421, %f422};
	add.s64 	%rd114, %rd77, 384;
	shr.u64 	%rd115, %rd114, 63;
	add.s64 	%rd116, %rd114, %rd115;
	shl.b64 	%rd117, %rd116, 2;
	and.b64  	%rd118, %rd117, -8;
	add.s64 	%rd119, %rd80, %rd118;
	st.global.v2.f32 	[%rd119], {%f423, %f424};
	add.s64 	%rd120, %rd77, 448;
	shr.u64 	%rd121, %rd120, 63;
	add.s64 	%rd122, %rd120, %rd121;
	shl.b64 	%rd123, %rd122, 2;
	and.b64  	%rd124, %rd123, -8;
	add.s64 	%rd125, %rd80, %rd124;
	st.global.v2.f32 	[%rd125], {%f425, %f426};
	add.s64 	%rd126, %rd77, 512;
	shr.u64 	%rd127, %rd126, 63;
	add.s64 	%rd128, %rd126, %rd127;
	shl.b64 	%rd129, %rd128, 2;
	and.b64  	%rd130, %rd129, -8;
	add.s64 	%rd131, %rd80, %rd130;
	st.global.v2.f32 	[%rd131], {%f427, %f428};
	add.s64 	%rd132, %rd77, 576;
	shr.u64 	%rd133, %rd132, 63;
	add.s64 	%rd134, %rd132, %rd133;
	shl.b64 	%rd135, %rd134, 2;
	and.b64  	%rd136, %rd135, -8;
	add.s64 	%rd137, %rd80, %rd136;
	st.global.v2.f32 	[%rd137], {%f429, %f430};
	add.s64 	%rd138, %rd77, 640;
	shr.u64 	%rd139, %rd138, 63;
	add.s64 	%rd140, %rd138, %rd139;
	shl.b64 	%rd141, %rd140, 2;
	and.b64  	%rd142, %rd141, -8;
	add.s64 	%rd143, %rd80, %rd142;
	st.global.v2.f32 	[%rd143], {%f431, %f432};
	add.s64 	%rd144, %rd77, 704;
	shr.u64 	%rd145, %rd144, 63;
	add.s64 	%rd146, %rd144, %rd145;
	shl.b64 	%rd147, %rd146, 2;
	and.b64  	%rd148, %rd147, -8;
	add.s64 	%rd149, %rd80, %rd148;
	st.global.v2.f32 	[%rd149], {%f433, %f434};
	mov.u32 	%r328, %nctaid.x;
	mov.u32 	%r329, %ntid.y;
	mul.lo.s32 	%r330, %r328, %r329;
	cvt.s64.s32 	%rd150, %r330;
	add.s64 	%rd153, %rd153, %rd150;
	setp.lt.s64 	%p73, %rd153, %rd152;
	@%p73 bra 	$L__BB344_4;
$L__BB344_29:
	ret;

}
	// .globl	_Z15SoftmaxWarpImplI22BroadcastScaleMaskLoadIffbLm3EiE11DirectStoreIffEfLi2ELi24ELi32ELi1ELb1EL9Algorithm0EEvT_T0_ll
.visible .entry _Z15SoftmaxWarpImplI22BroadcastScaleMaskLoadIffbLm3EiE11DirectStoreIffEfLi2ELi24ELi32ELi1ELb1EL9Algorithm0EEvT_T0_ll(
	.param .align 8 .b8 _Z15SoftmaxWarpImplI22BroadcastScaleMaskLoadIffbLm3EiE11DirectStoreIffEfLi2ELi24ELi32ELi1ELb1EL9Algorithm0EEvT_T0_ll_param_0[112],
	.param .align 8 .b8 _Z15SoftmaxWarpImplI22BroadcastScaleMaskLoadIffbLm3EiE11DirectStoreIffEfLi2ELi24ELi32ELi1ELb1EL9Algorithm0EEvT_T0_ll_param_1[16],
	.param .u64 _Z15SoftmaxWarpImplI22BroadcastScaleMaskLoadIffbLm3EiE11DirectStoreIffEfLi2ELi24ELi32ELi1ELb1EL9Algorithm0EEvT_T0_ll_param_2,
	.param .u64 _Z15SoftmaxWarpImplI22BroadcastScaleMaskLoadIffbLm3EiE11DirectStoreIffEfLi2ELi24ELi32ELi1ELb1EL9Algorithm0EEvT_T0_ll_param_3
)
{
	.reg .pred 	%p<98>;
	.reg .b16 	%rs<33>;
	.reg .b32 	%r<352>;
	.reg .b32 	%f<531>;
	.reg .b64 	%rd<166>;

	ld.param.u64 	%rd46, [_Z15SoftmaxWarpImplI22BroadcastScaleMaskLoadIffbLm3EiE11DirectStoreIffEfLi2ELi24ELi32ELi1ELb1EL9Algorithm0EEvT_T0_ll_param_1+8];
	ld.param.v2.f32 	{%f111, %f112}, [_Z15SoftmaxWarpImplI22BroadcastScaleMaskLoadIffbLm3EiE11DirectStoreIffEfLi2ELi24ELi32ELi1ELb1EL9Algorithm0EEvT_T0_ll_param_0+104];
	ld.param.u64 	%rd44, [_Z15SoftmaxWarpImplI22BroadcastScaleMaskLoadIffbLm3EiE11DirectStoreIffEfLi2ELi24ELi32ELi1ELb1EL9Algorithm0EEvT_T0_ll_param_0+96];
	ld.param.u32 	%r13, [_Z15SoftmaxWarpImplI22BroadcastScaleMaskLoadIffbLm3EiE11DirectStoreIffEfLi2ELi24ELi32ELi1ELb1EL9Algorithm0EEvT_T0_ll_param_0+80];
	ld.param.v2.u32 	{%r11, %r12}, [_Z15SoftmaxWarpImplI22BroadcastScaleMaskLoadIffbLm3EiE11DirectStoreIffEfLi2ELi24ELi32ELi1ELb1EL9Algorithm0EEvT_T0_ll_param_0+72];
	ld.param.v2.u32 	{%r8, %r9}, [_Z15SoftmaxWarpImplI22BroadcastScaleMaskLoadIffbLm3EiE11DirectStoreIffEfLi2ELi24ELi32ELi1ELb1EL9Algorithm0EEvT_T0_ll_param_0+48];
	ld.param.u64 	%rd40, [_Z15SoftmaxWarpImplI22BroadcastScaleMaskLoadIffbLm3EiE11DirectStoreIffEfLi2ELi24ELi32ELi1ELb1EL9Algorithm0EEvT_T0_ll_param_0+32];
	ld.param.u64 	%rd39, [_Z15SoftmaxWarpImplI22BroadcastScaleMaskLoadIffbLm3EiE11DirectStoreIffEfLi2ELi24ELi32ELi1ELb1EL9Algorithm0EEvT_T0_ll_param_0+24];
	ld.param.u64 	%rd38, [_Z15SoftmaxWarpImplI22BroadcastScaleMaskLoadIffbLm3EiE11DirectStoreIffEfLi2ELi24ELi32ELi1ELb1EL9Algorithm0EEvT_T0_ll_param_0+16];
	ld.param.u64 	%rd45, [_Z15SoftmaxWarpImplI22BroadcastScaleMaskLoadIffbLm3EiE11DirectStoreIffEfLi2ELi24ELi32ELi1ELb1EL9Algorithm0EEvT_T0_ll_param_1];
	ld.param.u64 	%rd37, [_Z15SoftmaxWarpImplI22BroadcastScaleMaskLoadIffbLm3EiE11DirectStoreIffEfLi2ELi24ELi32ELi1ELb1EL9Algorithm0EEvT_T0_ll_param_0+8];
	ld.param.u64 	%rd36, [_Z15SoftmaxWarpImplI22BroadcastScaleMaskLoadIffbLm3EiE11DirectStoreIffEfLi2ELi24ELi32ELi1ELb1EL9Algorithm0EEvT_T0_ll_param_0];
	ld.param.u64 	%rd48, [_Z15SoftmaxWarpImplI22BroadcastScaleMaskLoadIffbLm3EiE11DirectStoreIffEfLi2ELi24ELi32ELi1ELb1EL9Algorithm0EEvT_T0_ll_param_3];
	cvta.to.global.u64 	%rd1, %rd36;
	cvta.to.global.u64 	%rd2, %rd37;
	cvta.to.global.u64 	%rd6, %rd45;
	setp.lt.s64 	%p1, %rd48, 769;
	@%p1 bra 	$L__BB345_2;
	mov.u64 	%rd49, $str;
	cvta.global.u64 	%rd50, %rd49;
	mov.u64 	%rd51, $str$1;
	cvta.global.u64 	%rd52, %rd51;
	mov.u64 	%rd53, __unnamed_336;
	cvta.global.u64 	%rd54, %rd53;
	{ // callseq 335, 0
	.param .b64 param0;
	st.param.b64 	[param0], %rd50;
	.param .b64 param1;
	st.param.b64 	[param1], %rd52;
	.param .b32 param2;
	st.param.b32 	[param2], 254;
	.param .b64 param3;
	st.param.b64 	[param3], %rd54;
	.param .b64 param4;
	st.param.b64 	[param4], 1;
	call.uni 
	__assertfail, 
	(
	param0, 
	param1, 
	param2, 
	param3, 
	param4
	);
	} // callseq 335
$L__BB345_2:
	ld.param.u64 	%rd163, [_Z15SoftmaxWarpImplI22BroadcastScaleMaskLoadIffbLm3EiE11DirectStoreIffEfLi2ELi24ELi32ELi1ELb1EL9Algorithm0EEvT_T0_ll_param_2];
	mov.u32 	%r24, %ctaid.x;
	mov.u32 	%r25, %ntid.y;
	mov.u32 	%r26, %tid.y;
	mad.lo.s32 	%r27, %r24, %r25, %r26;
	mov.u32 	%r28, %nctaid.x;
	mul.lo.s32 	%r6, %r28, %r25;
	cvt.s64.s32 	%rd165, %r27;
	setp.le.s64 	%p2, %rd163, %rd165;
	@%p2 bra 	$L__BB345_77;
	mov.u32 	%r29, %tid.x;
	shl.b32 	%r30, %r29, 1;
	cvt.u64.u32 	%rd8, %r30;
	add.s32 	%r31, %r30, 64;
	cvt.u64.u32 	%rd9, %r31;
	add.s32 	%r32, %r30, 128;
	cvt.u64.u32 	%rd10, %r32;
	add.s32 	%r33, %r30, 192;
	cvt.u64.u32 	%rd11, %r33;
	add.s32 	%r34, %r30, 256;
	cvt.u64.u32 	%rd12, %r34;
	add.s32 	%r35, %r30, 320;
	cvt.u64.u32 	%rd13, %r35;
	add.s32 	%r36, %r30, 384;
	cvt.u64.u32 	%rd14, %r36;
	add.s32 	%r37, %r30, 448;
	cvt.u64.u32 	%rd15, %r37;
	add.s32 	%r38, %r30, 512;
	cvt.u64.u32 	%rd16, %r38;
	add.s32 	%r39, %r30, 576;
	cvt.u64.u32 	%rd17, %r39;
	add.s32 	%r40, %r30, 640;
	cvt.u64.u32 	%rd18, %r40;
	add.s32 	%r41, %r30, 704;
	cvt.u64.u32 	%rd19, %r41;
	cvt.s64.s32 	%rd20, %r6;
	cvt.u32.u64 	%r43, %rd44;
	cvt.u32.u64 	%r44, %rd8;
$L__BB345_4:
	setp.le.s64 	%p3, %rd48, %rd8;
	cvt.u32.u64 	%r42, %rd165;
	mul.lo.s32 	%r7, %r43, %r42;
	mov.f32 	%f484, 0fFF800000;
	mov.f32 	%f485, %f484;
	mov.f32 	%f490, %f484;
	@%p3 bra 	$L__BB345_8;
	setp.eq.s64 	%p4, %rd40, 1;
	setp.eq.s64 	%p5, %rd39, 1;
	setp.eq.s64 	%p6, %rd38, 1;
	add.s32 	%r45, %r44, %r7;
	div.s32 	%r46, %r45, %r8;
	mul.lo.s32 	%r47, %r46, %r8;
	sub.s32 	%r48, %r45, %r47;
	div.s32 	%r49, %r48, %r9;
	mul.lo.s32 	%r50, %r49, %r9;
	sub.s32 	%r51, %r48, %r50;
	selp.b32 	%r52, 0, %r46, %p6;
	selp.b32 	%r53, 0, %r49, %p5;
	selp.b32 	%r54, 0, %r51, %p4;
	mul.lo.s32 	%r55, %r11, %r52;
	mad.lo.s32 	%r56, %r12, %r53, %r55;
	mad.lo.s32 	%r57, %r13, %r54, %r56;
	shr.u32 	%r58, %r45, 31;
	add.s32 	%r59, %r45, %r58;
	shr.s32 	%r60, %r59, 1;
	mul.wide.s32 	%rd55, %r60, 8;
	add.s64 	%rd22, %rd1, %rd55;
	ld.global.f32 	%f114, [%rd22];
	shr.u32 	%r61, %r57, 31;
	add.s32 	%r62, %r57, %r61;
	shr.s32 	%r63, %r62, 1;
	mul.wide.s32 	%rd56, %r63, 2;
	add.s64 	%rd57, %rd2, %rd56;
	ld.global.v2.u8 	{%rs9, %rs10}, [%rd57];
	setp.eq.s16 	%p7, %rs9, 0;
	mul.f32 	%f115, %f114, %f112;
	selp.f32 	%f485, %f111, %f115, %p7;
	setp.eq.s16 	%p8, %rs10, 0;
	mov.f32 	%f484, %f111;
	@%p8 bra 	$L__BB345_7;
	ld.global.f32 	%f116, [%rd22+4];
	mul.f32 	%f484, %f116, %f112;
$L__BB345_7:
	max.f32 	%f117, %f485, 0fFF800000;
	max.f32 	%f490, %f117, %f484;
$L__BB345_8:
	setp.le.s64 	%p9, %rd48, %rd9;
	mov.f32 	%f488, 0fFF800000;
	mov.f32 	%f489, %f488;
	@%p9 bra 	$L__BB345_12;
	cvt.u32.u64 	%r64, %rd9;
	setp.eq.s64 	%p10, %rd40, 1;
	setp.eq.s64 	%p11, %rd39, 1;
	setp.eq.s64 	%p12, %rd38, 1;
	add.s32 	%r65, %r64, %r7;
	div.s32 	%r66, %r65, %r8;
	mul.lo.s32 	%r67, %r66, %r8;
	sub.s32 	%r68, %r65, %r67;
	div.s32 	%r69, %r68, %r9;
	mul.lo.s32 	%r70, %r69, %r9;
	sub.s32 	%r71, %r68, %r70;
	selp.b32 	%r72, 0, %r66, %p12;
	selp.b32 	%r73, 0, %r69, %p11;
	selp.b32 	%r74, 0, %r71, %p10;
	mul.lo.s32 	%r75, %r11, %r72;
	mad.lo.s32 	%r76, %r12, %r73, %r75;
	mad.lo.s32 	%r77, %r13, %r74, %r76;
	shr.u32 	%r78, %r65, 31;
	add.s32 	%r79, %r65, %r78;
	shr.s32 	%r80, %r79, 1;
	mul.wide.s32 	%rd58, %r80, 8;
	add.s64 	%rd23, %rd1, %rd58;
	ld.global.f32 	%f119, [%rd23];
	shr.u32 	%r81, %r77, 31;
	add.s32 	%r82, %r77, %r81;
	shr.s32 	%r83, %r82, 1;
	mul.wide.s32 	%rd59, %r83, 2;
	add.s64 	%rd60, %rd2, %rd59;
	ld.global.v2.u8 	{%rs11, %rs12}, [%rd60];
	setp.eq.s16 	%p13, %rs11, 0;
	mul.f32 	%f120, %f119, %f112;
	selp.f32 	%f489, %f111, %f120, %p13;
	setp.eq.s16 	%p14, %rs12, 0;
	mov.f32 	%f488, %f111;
	@%p14 bra 	$L__BB345_11;
	ld.global.f32 	%f121, [%rd23+4];
	mul.f32 	%f488, %f121, %f112;
$L__BB345_11:
	max.f32 	%f122, %f490, %f489;
	max.f32 	%f490, %f122, %f488;
$L__BB345_12:
	setp.le.s64 	%p15, %rd48, %rd10;
	mov.f32 	%f492, 0fFF800000;
	mov.f32 	%f493, %f492;
	@%p15 bra 	$L__BB345_16;
	cvt.u32.u64 	%r84, %rd10;
	setp.eq.s64 	%p16, %rd40, 1;
	setp.eq.s64 	%p17, %rd39, 1;
	setp.eq.s64 	%p18, %rd38, 1;
	add.s32 	%r85, %r84, %r7;
	div.s32 	%r86, %r85, %r8;
	mul.lo.s32 	%r87, %r86, %r8;
	sub.s32 	%r88, %r85, %r87;
	div.s32 	%r89, %r88, %r9;
	mul.lo.s32 	%r90, %r89, %r9;
	sub.s32 	%r91, %r88, %r90;
	selp.b32 	%r92, 0, %r86, %p18;
	selp.b32 	%r93, 0, %r89, %p17;
	selp.b32 	%r94, 0, %r91, %p16;
	mul.lo.s32 	%r95, %r11, %r92;
	mad.lo.s32 	%r96, %r12, %r93, %r95;
	mad.lo.s32 	%r97, %r13, %r94, %r96;
	shr.u32 	%r98, %r85, 31;
	add.s32 	%r99, %r85, %r98;
	shr.s32 	%r100, %r99, 1;
	mul.wide.s32 	%rd61, %r100, 8;
	add.s64 	%rd24, %rd1, %rd61;
	ld.global.f32 	%f124, [%rd24];
	shr.u32 	%r101, %r97, 31;
	add.s32 	%r102, %r97, %r101;
	shr.s32 	%r103, %r102, 1;
	mul.wide.s32 	%rd62, %r103, 2;
	add.s64 	%rd63, %rd2, %rd62;
	ld.global.v2.u8 	{%rs13, %rs14}, [%rd63];
	setp.eq.s16 	%p19, %rs13, 0;
	mul.f32 	%f125, %f124, %f112;
	selp.f32 	%f493, %f111, %f125, %p19;
	setp.eq.s16 	%p20, %rs14, 0;
	mov.f32 	%f492, %f111;
	@%p20 bra 	$L__BB345_15;
	ld.global.f32 	%f126, [%rd24+4];
	mul.f32 	%f492, %f126, %f112;
$L__BB345_15:
	max.f32 	%f127, %f490, %f493;
	max.f32 	%f490, %f127, %f492;
$L__BB345_16:
	setp.le.s64 	%p21, %rd48, %rd11;
	mov.f32 	%f496, 0fFF800000;
	mov.f32 	%f497, %f496;
	@%p21 bra 	$L__BB345_20;
	cvt.u32.u64 	%r104, %rd11;
	setp.eq.s64 	%p22, %rd40, 1;
	setp.eq.s64 	%p23, %rd39, 1;
	setp.eq.s64 	%p24, %rd38, 1;
	add.s32 	%r105, %r104, %r7;
	div.s32 	%r106, %r105, %r8;
	mul.lo.s32 	%r107, %r106, %r8;
	sub.s32 	%r108, %r105, %r107;
	div.s32 	%r109, %r108, %r9;
	mul.lo.s32 	%r110, %r109, %r9;
	sub.s32 	%r111, %r108, %r110;
	selp.b32 	%r112, 0, %r106, %p24;
	selp.b32 	%r113, 0, %r109, %p23;
	selp.b32 	%r114, 0, %r111, %p22;
	mul.lo.s32 	%r115, %r11, %r112;
	mad.lo.s32 	%r116, %r12, %r113, %r115;
	mad.lo.s32 	%r117, %r13, %r114, %r116;
	shr.u32 	%r118, %r105, 31;
	add.s32 	%r119, %r105, %r118;
	shr.s32 	%r120, %r119, 1;
	mul.wide.s32 	%rd64, %r120, 8;
	add.s64 	%rd25, %rd1, %rd64;
	ld.global.f32 	%f129, [%rd25];
	shr.u32 	%r121, %r117, 31;
	add.s32 	%r122, %r117, %r121;
	shr.s32 	%r123, %r122, 1;
	mul.wide.s32 	%rd65, %r123, 2;
	add.s64 	%rd66, %rd2, %rd65;
	ld.global.v2.u8 	{%rs15, %rs16}, [%rd66];
	setp.eq.s16 	%p25, %rs15, 0;
	mul.f32 	%f130, %f129, %f112;
	selp.f32 	%f497, %f111, %f130, %p25;
	setp.eq.s16 	%p26, %rs16, 0;
	mov.f32 	%f496, %f111;
	@%p26 bra 	$L__BB345_19;
	ld.global.f32 	%f131, [%rd25+4];
	mul.f32 	%f496, %f131, %f112;
$L__BB345_19:
	max.f32 	%f132, %f490, %f497;
	max.f32 	%f490, %f132, %f496;
$L__BB345_20:
	setp.le.s64 	%p27, %rd48, %rd12;
	mov.f32 	%f500, 0fFF800000;
	mov.f32 	%f501, %f500;
	@%p27 bra 	$L__BB345_24;
	cvt.u32.u64 	%r124, %rd12;
	setp.eq.s64 	%p28, %rd40, 1;
	setp.eq.s64 	%p29, %rd39, 1;
	setp.eq.s64 	%p30, %rd38, 1;
	add.s32 	%r125, %r124, %r7;
	div.s32 	%r126, %r125, %r8;
	mul.lo.s32 	%r127, %r126, %r8;
	sub.s32 	%r128, %r125, %r127;
	div.s32 	%r129, %r128, %r9;
	mul.lo.s32 	%r130, %r129, %r9;
	sub.s32 	%r131, %r128, %r130;
	selp.b32 	%r132, 0, %r126, %p30;
	selp.b32 	%r133, 0, %r129, %p29;
	selp.b32 	%r134, 0, %r131, %p28;
	mul.lo.s32 	%r135, %r11, %r132;
	mad.lo.s32 	%r136, %r12, %r133, %r135;
	mad.lo.s32 	%r137, %r13, %r134, %r136;
	shr.u32 	%r138, %r125, 31;
	add.s32 	%r139, %r125, %r138;
	shr.s32 	%r140, %r139, 1;
	mul.wide.s32 	%rd67, %r140, 8;
	add.s64 	%rd26, %rd1, %rd67;
	ld.global.f32 	%f134, [%rd26];
	shr.u32 	%r141, %r137, 31;
	add.s32 	%r142, %r137, %r141;
	shr.s32 	%r143, %r142, 1;
	mul.wide.s32 	%rd68, %r143, 2;
	add.s64 	%rd69, %rd2, %rd68;
	ld.global.v2.u8 	{%rs17, %rs18}, [%rd69];
	setp.eq.s16 	%p31, %rs17, 0;
	mul.f32 	%f135, %f134, %f112;
	selp.f32 	%f501, %f111, %f135, %p31;
	setp.eq.s16 	%p32, %rs18, 0;
	mov.f32 	%f500, %f111;
	@%p32 bra 	$L__BB345_23;
	ld.global.f32 	%f136, [%rd26+4];
	mul.f32 	%f500, %f136, %f112;
$L__BB345_23:
	max.f32 	%f137, %f490, %f501;
	max.f32 	%f490, %f137, %f500;
$L__BB345_24:
	setp.le.s64 	%p33, %rd48, %rd13;
	mov.f32 	%f504, 0fFF800000;
	mov.f32 	%f505, %f504;
	@%p33 bra 	$L__BB345_28;
	cvt.u32.u64 	%r144, %rd13;
	setp.eq.s64 	%p34, %rd40, 1;
	setp.eq.s64 	%p35, %rd39, 1;
	setp.eq.s64 	%p36, %rd38, 1;
	add.s32 	%r145, %r144, %r7;
	div.s32 	%r146, %r145, %r8;
	mul.lo.s32 	%r147, %r146, %r8;
	sub.s32 	%r148, %r145, %r147;
	div.s32 	%r149, %r148, %r9;
	mul.lo.s32 	%r150, %r149, %r9;
	sub.s32 	%r151, %r148, %r150;
	selp.b32 	%r152, 0, %r146, %p36;
	selp.b32 	%r153, 0, %r149, %p35;
	selp.b32 	%r154, 0, %r151, %p34;
	mul.lo.s32 	%r155, %r11, %r152;
	mad.lo.s32 	%r156, %r12, %r153, %r155;
	mad.lo.s32 	%r157, %r13, %r154, %r156;
	shr.u32 	%r158, %r145, 31;
	add.s32 	%r159, %r145, %r158;
	shr.s32 	%r160, %r159, 1;
	mul.wide.s32 	%rd70, %r160, 8;
	add.s64 	%rd27, %rd1, %rd70;
	ld.global.f32 	%f139, [%rd27];
	shr.u32 	%r161, %r157, 31;
	add.s32 	%r162, %r157, %r161;
	shr.s32 	%r163, %r162, 1;
	mul.wide.s32 	%rd71, %r163, 2;
	add.s64 	%rd72, %rd2, %rd71;
	ld.global.v2.u8 	{%rs19, %rs20}, [%rd72];
	setp.eq.s16 	%p37, %rs19, 0;
	mul.f32 	%f140, %f139, %f112;
	selp.f32 	%f505, %f111, %f140, %p37;
	setp.eq.s16 	%p38, %rs20, 0;
	mov.f32 	%f504, %f111;
	@%p38 bra 	$L__BB345_27;
	ld.global.f32 	%f141, [%rd27+4];
	mul.f32 	%f504, %f141, %f112;
$L__BB345_27:
	max.f32 	%f142, %f490, %f505;
	max.f32 	%f490, %f142, %f504;
$L__BB345_28:
	setp.le.s64 	%p39, %rd48, %rd14;
	mov.f32 	%f508, 0fFF800000;
	mov.f32 	%f509, %f508;
	@%p39 bra 	$L__BB345_32;
	cvt.u32.u64 	%r164, %rd14;
	setp.eq.s64 	%p40, %rd40, 1;
	setp.eq.s64 	%p41, %rd39, 1;
	setp.eq.s64 	%p42, %rd38, 1;
	add.s32 	%r165, %r164, %r7;
	div.s32 	%r166, %r165, %r8;
	mul.lo.s32 	%r167, %r166, %r8;
	sub.s32 	%r168, %r165, %r167;
	div.s32 	%r169, %r168, %r9;
	mul.lo.s32 	%r170, %r169, %r9;
	sub.s32 	%r171, %r168, %r170;
	selp.b32 	%r172, 0, %r166, %p42;
	selp.b32 	%r173, 0, %r169, %p41;
	selp.b32 	%r174, 0, %r171, %p40;
	mul.lo.s32 	%r175, %r11, %r172;
	mad.lo.s32 	%r176, %r12, %r173, %r175;
	mad.lo.s32 	%r177, %r13, %r174, %r176;
	shr.u32 	%r178, %r165, 31;
	add.s32 	%r179, %r165, %r178;
	shr.s32 	%r180, %r179, 1;
	mul.wide.s32 	%rd73, %r180, 8;
	add.s64 	%rd28, %rd1, %rd73;
	ld.global.f32 	%f144, [%rd28];
	shr.u32 	%r181, %r177, 31;
	add.s32 	%r182, %r177, %r181;
	shr.s32 	%r183, %r182, 1;
	mul.wide.s32 	%rd74, %r183, 2;
	add.s64 	%rd75, %rd2, %rd74;
	ld.global.v2.u8 	{%rs21, %rs22}, [%rd75];
	setp.eq.s16 	%p43, %rs21, 0;
	mul.f32 	%f145, %f144, %f112;
	selp.f32 	%f509, %f111, %f145, %p43;
	setp.eq.s16 	%p44, %rs22, 0;
	mov.f32 	%f508, %f111;
	@%p44 bra 	$L__BB345_31;
	ld.global.f32 	%f146, [%rd28+4];
	mul.f32 	%f508, %f146, %f112;
$L__BB345_31:
	max.f32 	%f147, %f490, %f509;
	max.f32 	%f490, %f147, %f508;
$L__BB345_32:
	setp.le.s64 	%p45, %rd48, %rd15;
	mov.f32 	%f512, 0fFF800000;
	mov.f32 	%f513, %f512;
	@%p45 bra 	$L__BB345_36;
	cvt.u32.u64 	%r184, %rd15;
	setp.eq.s64 	%p46, %rd40, 1;
	setp.eq.s64 	%p47, %rd39, 1;
	setp.eq.s64 	%p48, %rd38, 1;
	add.s32 	%r185, %r184, %r7;
	div.s32 	%r186, %r185, %r8;
	mul.lo.s32 	%r187, %r186, %r8;
	sub.s32 	%r188, %r185, %r187;
	div.s32 	%r189, %r188, %r9;
	mul.lo.s32 	%r190, %r189, %r9;
	sub.s32 	%r191, %r188, %r190;
	selp.b32 	%r192, 0, %r186, %p48;
	selp.b32 	%r193, 0, %r189, %p47;
	selp.b32 	%r194, 0, %r191, %p46;
	mul.lo.s32 	%r195, %r11, %r192;
	mad.lo.s32 	%r196, %r12, %r193, %r195;
	mad.lo.s32 	%r197, %r13, %r194, %r196;
	shr.u32 	%r198, %r185, 31;
	add.s32 	%r199, %r185, %r198;
	shr.s32 	%r200, %r199, 1;
	mul.wide.s32 	%rd76, %r200, 8;
	add.s64 	%rd29, %rd1, %rd76;
	ld.global.f32 	%f149, [%rd29];
	shr.u32 	%r201, %r197, 31;
	add.s32 	%r202, %r197, %r201;
	shr.s32 	%r203, %r202, 1;
	mul.wide.s32 	%rd77, %r203, 2;
	add.s64 	%rd78, %rd2, %rd77;
	ld.global.v2.u8 	{%rs23, %rs24}, [%rd78];
	setp.eq.s16 	%p49, %rs23, 0;
	mul.f32 	%f150, %f149, %f112;
	selp.f32 	%f513, %f111, %f150, %p49;
	setp.eq.s16 	%p50, %rs24, 0;
	mov.f32 	%f512, %f111;
	@%p50 bra 	$L__BB345_35;
	ld.global.f32 	%f151, [%rd29+4];
	mul.f32 	%f512, %f151, %f112;
$L__BB345_35:
	max.f32 	%f152, %f490, %f513;
	max.f32 	%f490, %f152, %f512;
$L__BB345_36:
	setp.le.s64 	%p51, %rd48, %rd16;
	mov.f32 	%f516, 0fFF800000;
	mov.f32 	%f517, %f516;
	@%p51 bra 	$L__BB345_40;
	cvt.u32.u64 	%r204, %rd16;
	setp.eq.s64 	%p52, %rd40, 1;
	setp.eq.s64 	%p53, %rd39, 1;
	setp.eq.s64 	%p54, %rd38, 1;
	add.s32 	%r205, %r204, %r7;
	div.s32 	%r206, %r205, %r8;
	mul.lo.s32 	%r207, %r206, %r8;
	sub.s32 	%r208, %r205, %r207;
	div.s32 	%r209, %r208, %r9;
	mul.lo.s32 	%r210, %r209, %r9;
	sub.s32 	%r211, %r208, %r210;
	selp.b32 	%r212, 0, %r206, %p54;
	selp.b32 	%r213, 0, %r209, %p53;
	selp.b32 	%r214, 0, %r211, %p52;
	mul.lo.s32 	%r215, %r11, %r212;
	mad.lo.s32 	%r216, %r12, %r213, %r215;
	mad.lo.s32 	%r217, %r13, %r214, %r216;
	shr.u32 	%r218, %r205, 31;
	add.s32 	%r219, %r205, %r218;
	shr.s32 	%r220, %r219, 1;
	mul.wide.s32 	%rd79, %r220, 8;
	add.s64 	%rd30, %rd1, %rd79;
	ld.global.f32 	%f154, [%rd30];
	shr.u32 	%r221, %r217, 31;
	add.s32 	%r222, %r217, %r221;
	shr.s32 	%r223, %r222, 1;
	mul.wide.s32 	%rd80, %r223, 2;
	add.s64 	%rd81, %rd2, %rd80;
	ld.global.v2.u8 	{%rs25, %rs26}, [%rd81];
	setp.eq.s16 	%p55, %rs25, 0;
	mul.f32 	%f155, %f154, %f112;
	selp.f32 	%f517, %f111, %f155, %p55;
	setp.eq.s16 	%p56, %rs26, 0;
	mov.f32 	%f516, %f111;
	@%p56 bra 	$L__BB345_39;
	ld.global.f32 	%f156, [%rd30+4];
	mul.f32 	%f516, %f156, %f112;
$L__BB345_39:
	max.f32 	%f157, %f490, %f517;
	max.f32 	%f490, %f157, %f516;
$L__BB345_40:
	setp.le.s64 	%p57, %rd48, %rd17;
	mov.f32 	%f520, 0fFF800000;
	mov.f32 	%f521, %f520;
	@%p57 bra 	$L__BB345_44;
	cvt.u32.u64 	%r224, %rd17;
	setp.eq.s64 	%p58, %rd40, 1;
	setp.eq.s64 	%p59, %rd39, 1;
	setp.eq.s64 	%p60, %rd38, 1;
	add.s32 	%r225, %r224, %r7;
	div.s32 	%r226, %r225, %r8;
	mul.lo.s32 	%r227, %r226, %r8;
	sub.s32 	%r228, %r225, %r227;
	div.s32 	%r229, %r228, %r9;
	mul.lo.s32 	%r230, %r229, %r9;
	sub.s32 	%r231, %r228, %r230;
	selp.b32 	%r232, 0, %r226, %p60;
	selp.b32 	%r233, 0, %r229, %p59;
	selp.b32 	%r234, 0, %r231, %p58;
	mul.lo.s32 	%r235, %r11, %r232;
	mad.lo.s32 	%r236, %r12, %r233, %r235;
	mad.lo.s32 	%r237, %r13, %r234, %r236;
	shr.u32 	%r238, %r225, 31;
	add.s32 	%r239, %r225, %r238;
	shr.s32 	%r240, %r239, 1;
	mul.wide.s32 	%rd82, %r240, 8;
	add.s64 	%rd31, %rd1, %rd82;
	ld.global.f32 	%f159, [%rd31];
	shr.u32 	%r241, %r237, 31;
	add.s32 	%r242, %r237, %r241;
	shr.s32 	%r243, %r242, 1;
	mul.wide.s32 	%rd83, %r243, 2;
	add.s64 	%rd84, %rd2, %rd83;
	ld.global.v2.u8 	{%rs27, %rs28}, [%rd84];
	setp.eq.s16 	%p61, %rs27, 0;
	mul.f32 	%f160, %f159, %f112;
	selp.f32 	%f521, %f111, %f160, %p61;
	setp.eq.s16 	%p62, %rs28, 0;
	mov.f32 	%f520, %f111;
	@%p62 bra 	$L__BB345_43;
	ld.global.f32 	%f161, [%rd31+4];
	mul.f32 	%f520, %f161, %f112;
$L__BB345_43:
	max.f32 	%f162, %f490, %f521;
	max.f32 	%f490, %f162, %f520;
$L__BB345_44:
	setp.le.s64 	%p63, %rd48, %rd18;
	mov.f32 	%f524, 0fFF800000;
	mov.f32 	%f525, %f524;
	@%p63 bra 	$L__BB345_48;
	cvt.u32.u64 	%r244, %rd18;
	setp.eq.s64 	%p64, %rd40, 1;
	setp.eq.s64 	%p65, %rd39, 1;
	setp.eq.s64 	%p66, %rd38, 1;
	add.s32 	%r245, %r244, %r7;
	div.s32 	%r246, %r245, %r8;
	mul.lo.s32 	%r247, %r246, %r8;
	sub.s32 	%r248, %r245, %r247;
	div.s32 	%r249, %r248, %r9;
	mul.lo.s32 	%r250, %r249, %r9;
	sub.s32 	%r251, %r248, %r250;
	selp.b32 	%r252, 0, %r246, %p66;
	selp.b32 	%r253, 0, %r249, %p65;
	selp.b32 	%r254, 0, %r251, %p64;
	mul.lo.s32 	%r255, %r11, %r252;
	mad.lo.s32 	%r256, %r12, %r253, %r255;
	mad.lo.s32 	%r257, %r13, %r254, %r256;
	shr.u32 	%r258, %r245, 31;
	add.s32 	%r259, %r245, %r258;
	shr.s32 	%r260, %r259, 1;
	mul.wide.s32 	%rd85, %r260, 8;
	add.s64 	%rd32, %rd1, %rd85;
	ld.global.f32 	%f164, [%rd32];
	shr.u32 	%r261, %r257, 31;
	add.s32 	%r262, %r257, %r261;
	shr.s32 	%r263, %r262, 1;
	mul.wide.s32 	%rd86, %r263, 2;
	add.s64 	%rd87, %rd2, %rd86;
	ld.global.v2.u8 	{%rs29, %rs30}, [%rd87];
	setp.eq.s16 	%p67, %rs29, 0;
	mul.f32 	%f165, %f164, %f112;
	selp.f32 	%f525, %f111, %f165, %p67;
	setp.eq.s16 	%p68, %rs30, 0;
	mov.f32 	%f524, %f111;
	@%p68 bra 	$L__BB345_47;
	ld.global.f32 	%f166, [%rd32+4];
	mul.f32 	%f524, %f166, %f112;
$L__BB345_47:
	max.f32 	%f167, %f490, %f525;
	max.f32 	%f490, %f167, %f524;
$L__BB345_48:
	setp.le.s64 	%p69, %rd48, %rd19;
	mov.f32 	%f528, 0fFF800000;
	mov.f32 	%f529, %f528;
	@%p69 bra 	$L__BB345_52;
	cvt.u32.u64 	%r264, %rd19;
	setp.eq.s64 	%p70, %rd40, 1;
	setp.eq.s64 	%p71, %rd39, 1;
	setp.eq.s64 	%p72, %rd38, 1;
	add.s32 	%r265, %r264, %r7;
	div.s32 	%r266, %r265, %r8;
	mul.lo.s32 	%r267, %r266, %r8;
	sub.s32 	%r268, %r265, %r267;
	div.s32 	%r269, %r268, %r9;
	mul.lo.s32 	%r270, %r269, %r9;
	sub.s32 	%r271, %r268, %r270;
	selp.b32 	%r272, 0, %r266, %p72;
	selp.b32 	%r273, 0, %r269, %p71;
	selp.b32 	%r274, 0, %r271, %p70;
	mul.lo.s32 	%r275, %r11, %r272;
	mad.lo.s32 	%r276, %r12, %r273, %r275;
	mad.lo.s32 	%r277, %r13, %r274, %r276;
	shr.u32 	%r278, %r265, 31;
	add.s32 	%r279, %r265, %r278;
	shr.s32 	%r280, %r279, 1;
	mul.wide.s32 	%rd88, %r280, 8;
	add.s64 	%rd33, %rd1, %rd88;
	ld.global.f32 	%f169, [%rd33];
	shr.u32 	%r281, %r277, 31;
	add.s32 	%r282, %r277, %r281;
	shr.s32 	%r283, %r282, 1;
	mul.wide.s32 	%rd89, %r283, 2;
	add.s64 	%rd90, %rd2, %rd89;
	ld.global.v2.u8 	{%rs31, %rs32}, [%rd90];
	setp.eq.s16 	%p73, %rs31, 0;
	mul.f32 	%f170, %f169, %f112;
	selp.f32 	%f529, %f111, %f170, %p73;
	setp.eq.s16 	%p74, %rs32, 0;
	mov.f32 	%f528, %f111;
	@%p74 bra 	$L__BB345_51;
	ld.global.f32 	%f171, [%rd33+4];
	mul.f32 	%f528, %f171, %f112;
$L__BB345_51:
	max.f32 	%f172, %f490, %f529;
	max.f32 	%f490, %f172, %f528;
$L__BB345_52:
	setp.le.s64 	%p75, %rd48, %rd8;
	mov.b32 	%r284, %f490;
	shfl.sync.bfly.b32	%r285|%p76, %r284, 16, 31, -1;
	mov.b32 	%f173, %r285;
	max.f32 	%f174, %f490, %f173;
	mov.b32 	%r286, %f174;
	shfl.sync.bfly.b32	%r287|%p77, %r286, 8, 31, -1;
	mov.b32 	%f175, %r287;
	max.f32 	%f176, %f174, %f175;
	mov.b32 	%r288, %f176;
	shfl.sync.bfly.b32	%r289|%p78, %r288, 4, 31, -1;
	mov.b32 	%f177, %r289;
	max.f32 	%f178, %f176, %f177;
	mov.b32 	%r290, %f178;
	shfl.sync.bfly.b32	%r291|%p79, %r290, 2, 31, -1;
	mov.b32 	%f179, %r291;
	max.f32 	%f180, %f178, %f179;
	mov.b32 	%r292, %f180;
	shfl.sync.bfly.b32	%r293|%p80, %r292, 1, 31, -1;
	mov.b32 	%f181, %r293;
	max.f32 	%f182, %f180, %f181;
	sub.f32 	%f183, %f485, %f182;
	fma.rn.f32 	%f184, %f183, 0f3BBB989D, 0f3F000000;
	cvt.sat.f32.f32 	%f185, %f184;
	mov.f32 	%f186, 0f4B400001;
	mov.f32 	%f187, 0f437C0000;
	fma.rm.f32 	%f188, %f185, %f187, %f186;
	add.f32 	%f189, %f188, 0fCB40007F;
	neg.f32 	%f190, %f189;
	fma.rn.f32 	%f191, %f183, 0f3FB8AA3B, %f190;
	fma.rn.f32 	%f192, %f183, 0f32A57060, %f191;
	mov.b32 	%r294, %f188;
	shl.b32 	%r295, %r294, 23;
	mov.b32 	%f193, %r295;
	ex2.approx.ftz.f32 	%f194, %f192;
	mul.f32 	%f195, %f194, %f193;
	add.f32 	%f196, %f195, 0f00000000;
	sub.f32 	%f197, %f484, %f182;
	fma.rn.f32 	%f198, %f197, 0f3BBB989D, 0f3F000000;
	cvt.sat.f32.f32 	%f199, %f198;
	fma.rm.f32 	%f200, %f199, %f187, %f186;
	add.f32 	%f201, %f200, 0fCB40007F;
	neg.f32 	%f202, %f201;
	fma.rn.f32 	%f203, %f197, 0f3FB8AA3B, %f202;
	fma.rn.f32 	%f204, %f197, 0f32A57060, %f203;
	mov.b32 	%r296, %f200;
	shl.b32 	%r297, %r296, 23;
	mov.b32 	%f205, %r297;
	ex2.approx.ftz.f32 	%f206, %f204;
	mul.f32 	%f207, %f206, %f205;
	add.f32 	%f208, %f196, %f207;
	sub.f32 	%f209, %f489, %f182;
	fma.rn.f32 	%f210, %f209, 0f3BBB989D, 0f3F000000;
	cvt.sat.f32.f32 	%f211, %f210;
	fma.rm.f32 	%f212, %f211, %f187, %f186;
	add.f32 	%f213, %f212, 0fCB40007F;
	neg.f32 	%f214, %f213;
	fma.rn.f32 	%f215, %f209, 0f3FB8AA3B, %f214;
	fma.rn.f32 	%f216, %f209, 0f32A57060, %f215;
	mov.b32 	%r298, %f212;
	shl.b32 	%r299, %r298, 23;
	mov.b32 	%f217, %r299;
	ex2.approx.ftz.f32 	%f218, %f216;
	mul.f32 	%f219, %f218, %f217;
	add.f32 	%f220, %f208, %f219;
	sub.f32 	%f221, %f488, %f182;
	fma.rn.f32 	%f222, %f221, 0f3BBB989D, 0f3F000000;
	cvt.sat.f32.f32 	%f223, %f222;
	fma.rm.f32 	%f224, %f223, %f187, %f186;
	add.f32 	%f225, %f224, 0fCB40007F;
	neg.f32 	%f226, %f225;
	fma.rn.f32 	%f227, %f221, 0f3FB8AA3B, %f226;
	fma.rn.f32 	%f228, %f221, 0f32A57060, %f227;
	mov.b32 	%r300, %f224;
	shl.b32 	%r301, %r300, 23;
	mov.b32 	%f229, %r301;
	ex2.approx.ftz.f32 	%f230, %f228;
	mul.f32 	%f231, %f230, %f229;
	add.f32 	%f232, %f220, %f231;
	sub.f32 	%f233, %f493, %f182;
	fma.rn.f32 	%f234, %f233, 0f3BBB989D, 0f3F000000;
	cvt.sat.f32.f32 	%f235, %f234;
	fma.rm.f32 	%f236, %f235, %f187, %f186;
	add.f32 	%f237, %f236, 0fCB40007F;
	neg.f32 	%f238, %f237;
	fma.rn.f32 	%f239, %f233, 0f3FB8AA3B, %f238;
	fma.rn.f32 	%f240, %f233, 0f32A57060, %f239;
	mov.b32 	%r302, %f236;
	shl.b32 	%r303, %r302, 23;
	mov.b32 	%f241, %r303;
	ex2.approx.ftz.f32 	%f242, %f240;
	mul.f32 	%f243, %f242, %f241;
	add.f32 	%f244, %f232, %f243;
	sub.f32 	%f245, %f492, %f182;
	fma.rn.f32 	%f246, %f245, 0f3BBB989D, 0f3F000000;
	cvt.sat.f32.f32 	%f247, %f246;
	fma.rm.f32 	%f248, %f247, %f187, %f186;
	add.f32 	%f249, %f248, 0fCB40007F;
	neg.f32 	%f250, %f249;
	fma.rn.f32 	%f251, %f245, 0f3FB8AA3B, %f250;
	fma.rn.f32 	%f252, %f245, 0f32A57060, %f251;
	mov.b32 	%r304, %f248;
	shl.b32 	%r305, %r304, 23;
	mov.b32 	%f253, %r305;
	ex2.approx.ftz.f32 	%f254, %f252;
	mul.f32 	%f255, %f254, %f253;
	add.f32 	%f256, %f244, %f255;
	sub.f32 	%f257, %f497, %f182;
	fma.rn.f32 	%f258, %f257, 0f3BBB989D, 0f3F000000;
	cvt.sat.f32.f32 	%f259, %f258;
	fma.rm.f32 	%f260, %f259, %f187, %f186;
	add.f32 	%f261, %f260, 0fCB40007F;
	neg.f32 	%f262, %f261;
	fma.rn.f32 	%f263, %f257, 0f3FB8AA3B, %f262;
	fma.rn.f32 	%f264, %f257, 0f32A57060, %f263;
	mov.b32 	%r306, %f260;
	shl.b32 	%r307, %r306, 23;
	mov.b32 	%f265, %r307;
	ex2.approx.ftz.f32 	%f266, %f264;
	mul.f32 	%f267, %f266, %f265;
	add.f32 	%f268, %f256, %f267;
	sub.f32 	%f269, %f496, %f182;
	fma.rn.f32 	%f270, %f269, 0f3BBB989D, 0f3F000000;
	cvt.sat.f32.f32 	%f271, %f270;
	fma.rm.f32 	%f272, %f271, %f187, %f186;
	add.f32 	%f273, %f272, 0fCB40007F;
	neg.f32 	%f274, %f273;
	fma.rn.f32 	%f275, %f269, 0f3FB8AA3B, %f274;
	fma.rn.f32 	%f276, %f269, 0f32A57060, %f275;
	mov.b32 	%r308, %f272;
	shl.b32 	%r309, %r308, 23;
	mov.b32 	%f277, %r309;
	ex2.approx.ftz.f32 	%f278, %f276;
	mul.f32 	%f279, %f278, %f277;
	add.f32 	%f280, %f268, %f279;
	sub.f32 	%f281, %f501, %f182;
	fma.rn.f32 	%f282, %f281, 0f3BBB989D, 0f3F000000;
	cvt.sat.f32.f32 	%f283, %f282;
	fma.rm.f32 	%f284, %f283, %f187, %f186;
	add.f32 	%f285, %f284, 0fCB40007F;
	neg.f32 	%f286, %f285;
	fma.rn.f32 	%f287, %f281, 0f3FB8AA3B, %f286;
	fma.rn.f32 	%f288, %f281, 0f32A57060, %f287;
	mov.b32 	%r310, %f284;
	shl.b32 	%r311, %r310, 23;
	mov.b32 	%f289, %r311;
	ex2.approx.ftz.f32 	%f290, %f288;
	mul.f32 	%f291, %f290, %f289;
	add.f32 	%f292, %f280, %f291;
	sub.f32 	%f293, %f500, %f182;
	fma.rn.f32 	%f294, %f293, 0f3BBB989D, 0f3F000000;
	cvt.sat.f32.f32 	%f295, %f294;
	fma.rm.f32 	%f296, %f295, %f187, %f186;
	add.f32 	%f297, %f296, 0fCB40007F;
	neg.f32 	%f298, %f297;
	fma.rn.f32 	%f299, %f293, 0f3FB8AA3B, %f298;
	fma.rn.f32 	%f300, %f293, 0f32A57060, %f299;
	mov.b32 	%r312, %f296;
	shl.b32 	%r313, %r312, 23;
	mov.b32 	%f301, %r313;
	ex2.approx.ftz.f32 	%f302, %f300;
	mul.f32 	%f303, %f302, %f301;
	add.f32 	%f304, %f292, %f303;
	sub.f32 	%f305, %f505, %f182;
	fma.rn.f32 	%f306, %f305, 0f3BBB989D, 0f3F000000;
	cvt.sat.f32.f32 	%f307, %f306;
	fma.rm.f32 	%f308, %f307, %f187, %f186;
	add.f32 	%f309, %f308, 0fCB40007F;
	neg.f32 	%f310, %f309;
	fma.rn.f32 	%f311, %f305, 0f3FB8AA3B, %f310;
	fma.rn.f32 	%f312, %f305, 0f32A57060, %f311;
	mov.b32 	%r314, %f308;
	shl.b32 	%r315, %r314, 23;
	mov.b32 	%f313, %r315;
	ex2.approx.ftz.f32 	%f314, %f312;
	mul.f32 	%f315, %f314, %f313;
	add.f32 	%f316, %f304, %f315;
	sub.f32 	%f317, %f504, %f182;
	fma.rn.f32 	%f318, %f317, 0f3BBB989D, 0f3F000000;
	cvt.sat.f32.f32 	%f319, %f318;
	fma.rm.f32 	%f320, %f319, %f187, %f186;
	add.f32 	%f321, %f320, 0fCB40007F;
	neg.f32 	%f322, %f321;
	fma.rn.f32 	%f323, %f317, 0f3FB8AA3B, %f322;
	fma.rn.f32 	%f324, %f317, 0f32A57060, %f323;
	mov.b32 	%r316, %f320;
	shl.b32 	%r317, %r316, 23;
	mov.b32 	%f325, %r317;
	ex2.approx.ftz.f32 	%f326, %f324;
	mul.f32 	%f327, %f326, %f325;
	add.f32 	%f328, %f316, %f327;
	sub.f32 	%f329, %f509, %f182;
	fma.rn.f32 	%f330, %f329, 0f3BBB989D, 0f3F000000;
	cvt.sat.f32.f32 	%f331, %f330;
	fma.rm.f32 	%f332, %f331, %f187, %f186;
	add.f32 	%f333, %f332, 0fCB40007F;
	neg.f32 	%f334, %f333;
	fma.rn.f32 	%f335, %f329, 0f3FB8AA3B, %f334;
	fma.rn.f32 	%f336, %f329, 0f32A57060, %f335;
	mov.b32 	%r318, %f332;
	shl.b32 	%r319, %r318, 23;
	mov.b32 	%f337, %r319;
	ex2.approx.ftz.f32 	%f338, %f336;
	mul.f32 	%f339, %f338, %f337;
	add.f32 	%f340, %f328, %f339;
	sub.f32 	%f341, %f508, %f182;
	fma.rn.f32 	%f342, %f341, 0f3BBB989D, 0f3F000000;
	cvt.sat.f32.f32 	%f343, %f342;
	fma.rm.f32 	%f344, %f343, %f187, %f186;
	add.f32 	%f345, %f344, 0fCB40007F;
	neg.f32 	%f346, %f345;
	fma.rn.f32 	%f347, %f341, 0f3FB8AA3B, %f346;
	fma.rn.f32 	%f348, %f341, 0f32A57060, %f347;
	mov.b32 	%r320, %f344;
	shl.b32 	%r321, %r320, 23;
	mov.b32 	%f349, %r321;
	ex2.approx.ftz.f32 	%f350, %f348;
	mul.f32 	%f351, %f350, %f349;
	add.f32 	%f352, %f340, %f351;
	sub.f32 	%f353, %f513, %f182;
	fma.rn.f32 	%f354, %f353, 0f3BBB989D, 0f3F000000;
	cvt.sat.f32.f32 	%f355, %f354;
	fma.rm.f32 	%f356, %f355, %f187, %f186;
	add.f32 	%f357, %f356, 0fCB40007F;
	neg.f32 	%f358, %f357;
	fma.rn.f32 	%f359, %f353, 0f3FB8AA3B, %f358;
	fma.rn.f32 	%f360, %f353, 0f32A57060, %f359;
	mov.b32 	%r322, %f356;
	shl.b32 	%r323, %r322, 23;
	mov.b32 	%f361, %r323;
	ex2.approx.ftz.f32 	%f362, %f360;
	mul.f32 	%f363, %f362, %f361;
	add.f32 	%f364, %f352, %f363;
	sub.f32 	%f365, %f512, %f182;
	fma.rn.f32 	%f366, %f365, 0f3BBB989D, 0f3F000000;
	cvt.sat.f32.f32 	%f367, %f366;
	fma.rm.f32 	%f368, %f367, %f187, %f186;
	add.f32 	%f369, %f368, 0fCB40007F;
	neg.f32 	%f370, %f369;
	fma.rn.f32 	%f371, %f365, 0f3FB8AA3B, %f370;
	fma.rn.f32 	%f372, %f365, 0f32A57060, %f371;
	mov.b32 	%r324, %f368;
	shl.b32 	%r325, %r324, 23;
	mov.b32 	%f373, %r325;
	ex2.approx.ftz.f32 	%f374, %f372;
	mul.f32 	%f375, %f374, %f373;
	add.f32 	%f376, %f364, %f375;
	sub.f32 	%f377, %f517, %f182;
	fma.rn.f32 	%f378, %f377, 0f3BBB989D, 0f3F000000;
	cvt.sat.f32.f32 	%f379, %f378;
	fma.rm.f32 	%f380, %f379, %f187, %f186;
	add.f32 	%f381, %f380, 0fCB40007F;
	neg.f32 	%f382, %f381;
	fma.rn.f32 	%f383, %f377, 0f3FB8AA3B, %f382;
	fma.rn.f32 	%f384, %f377, 0f32A57060, %f383;
	mov.b32 	%r326, %f380;
	shl.b32 	%r327, %r326, 23;
	mov.b32 	%f385, %r327;
	ex2.approx.ftz.f32 	%f386, %f384;
	mul.f32 	%f387, %f386, %f385;
	add.f32 	%f388, %f376, %f387;
	sub.f32 	%f389, %f516, %f182;
	fma.rn.f32 	%f390, %f389, 0f3BBB989D, 0f3F000000;
	cvt.sat.f32.f32 	%f391, %f390;
	fma.rm.f32 	%f392, %f391, %f187, %f186;
	add.f32 	%f393, %f392, 0fCB40007F;
	neg.f32 	%f394, %f393;
	fma.rn.f32 	%f395, %f389, 0f3FB8AA3B, %f394;
	fma.rn.f32 	%f396, %f389, 0f32A57060, %f395;
	mov.b32 	%r328, %f392;
	shl.b32 	%r329, %r328, 23;
	mov.b32 	%f397, %r329;
	ex2.approx.ftz.f32 	%f398, %f396;
	mul.f32 	%f399, %f398, %f397;
	add.f32 	%f400, %f388, %f399;
	sub.f32 	%f401, %f521, %f182;
	fma.rn.f32 	%f402, %f401, 0f3BBB989D, 0f3F000000;
	cvt.sat.f32.f32 	%f403, %f402;
	fma.rm.f32 	%f404, %f403, %f187, %f186;
	add.f32 	%f405, %f404, 0fCB40007F;
	neg.f32 	%f406, %f405;
	fma.rn.f32 	%f407, %f401, 0f3FB8AA3B, %f406;
	fma.rn.f32 	%f408, %f401, 0f32A57060, %f407;
	mov.b32 	%r330, %f404;
	shl.b32 	%r331, %r330, 23;
	mov.b32 	%f409, %r331;
	ex2.approx.ftz.f32 	%f410, %f408;
	mul.f32 	%f411, %f410, %f409;
	add.f32 	%f412, %f400, %f411;
	sub.f32 	%f413, %f520, %f182;
	fma.rn.f32 	%f414, %f413, 0f3BBB989D, 0f3F000000;
	cvt.sat.f32.f32 	%f415, %f414;
	fma.rm.f32 	%f416, %f415, %f187, %f186;
	add.f32 	%f417, %f416, 0fCB40007F;
	neg.f32 	%f418, %f417;
	fma.rn.f32 	%f419, %f413, 0f3FB8AA3B, %f418;
	fma.rn.f32 	%f420, %f413, 0f32A57060, %f419;
	mov.b32 	%r332, %f416;
	shl.b32 	%r333, %r332, 23;
	mov.b32 	%f421, %r333;
	ex2.approx.ftz.f32 	%f422, %f420;
	mul.f32 	%f423, %f422, %f421;
	add.f32 	%f424, %f412, %f423;
	sub.f32 	%f425, %f525, %f182;
	fma.rn.f32 	%f426, %f425, 0f3BBB989D, 0f3F000000;
	cvt.sat.f32.f32 	%f427, %f426;
	fma.rm.f32 	%f428, %f427, %f187, %f186;
	add.f32 	%f429, %f428, 0fCB40007F;
	neg.f32 	%f430, %f429;
	fma.rn.f32 	%f431, %f425, 0f3FB8AA3B, %f430;
	fma.rn.f32 	%f432, %f425, 0f32A57060, %f431;
	mov.b32 	%r334, %f428;
	shl.b32 	%r335, %r334, 23;
	mov.b32 	%f433, %r335;
	ex2.approx.ftz.f32 	%f434, %f432;
	mul.f32 	%f435, %f434, %f433;
	add.f32 	%f436, %f424, %f435;
	sub.f32 	%f437, %f524, %f182;
	fma.rn.f32 	%f438, %f437, 0f3BBB989D, 0f3F000000;
	cvt.sat.f32.f32 	%f439, %f438;
	fma.rm.f32 	%f440, %f439, %f187, %f186;
	add.f32 	%f441, %f440, 0fCB40007F;
	neg.f32 	%f442, %f441;
	fma.rn.f32 	%f443, %f437, 0f3FB8AA3B, %f442;
	fma.rn.f32 	%f444, %f437, 0f32A57060, %f443;
	mov.b32 	%r336, %f440;
	shl.b32 	%r337, %r336, 23;
	mov.b32 	%f445, %r337;
	ex2.approx.ftz.f32 	%f446, %f444;
	mul.f32 	%f447, %f446, %f445;
	add.f32 	%f448, %f436, %f447;
	sub.f32 	%f449, %f529, %f182;
	fma.rn.f32 	%f450, %f449, 0f3BBB989D, 0f3F000000;
	cvt.sat.f32.f32 	%f451, %f450;
	fma.rm.f32 	%f452, %f451, %f187, %f186;
	add.f32 	%f453, %f452, 0fCB40007F;
	neg.f32 	%f454, %f453;
	fma.rn.f32 	%f455, %f449, 0f3FB8AA3B, %f454;
	fma.rn.f32 	%f456, %f449, 0f32A57060, %f455;
	mov.b32 	%r338, %f452;
	shl.b32 	%r339, %r338, 23;
	mov.b32 	%f457, %r339;
	ex2.approx.ftz.f32 	%f458, %f456;
	mul.f32 	%f459, %f458, %f457;
	add.f32 	%f460, %f448, %f459;
	sub.f32 	%f461, %f528, %f182;
	fma.rn.f32 	%f462, %f461, 0f3BBB989D, 0f3F000000;
	cvt.sat.f32.f32 	%f463, %f462;
	fma.rm.f32 	%f464, %f463, %f187, %f186;
	add.f32 	%f465, %f464, 0fCB40007F;
	neg.f32 	%f466, %f465;
	fma.rn.f32 	%f467, %f461, 0f3FB8AA3B, %f466;
	fma.rn.f32 	%f468, %f461, 0f32A57060, %f467;
	mov.b32 	%r340, %f464;
	shl.b32 	%r341, %r340, 23;
	mov.b32 	%f469, %r341;
	ex2.approx.ftz.f32 	%f470, %f468;
	mul.f32 	%f471, %f470, %f469;
	add.f32 	%f472, %f460, %f471;
	mov.b32 	%r342, %f472;
	shfl.sync.bfly.b32	%r343|%p81, %r342, 16, 31, -1;
	mov.b32 	%f473, %r343;
	add.f32 	%f474, %f472, %f473;
	mov.b32 	%r344, %f474;
	shfl.sync.bfly.b32	%r345|%p82, %r344, 8, 31, -1;
	mov.b32 	%f475, %r345;
	add.f32 	%f476, %f474, %f475;
	mov.b32 	%r346, %f476;
	shfl.sync.bfly.b32	%r347|%p83, %r346, 4, 31, -1;
	mov.b32 	%f477, %r347;
	add.f32 	%f478, %f476, %f477;
	mov.b32 	%r348, %f478;
	shfl.sync.bfly.b32	%r349|%p84, %r348, 2, 31, -1;
	mov.b32 	%f479, %r349;
	add.f32 	%f480, %f478, %f479;
	mov.b32 	%r350, %f480;
	shfl.sync.bfly.b32	%r351|%p85, %r350, 1, 31, -1;
	mov.b32 	%f481, %r351;
	add.f32 	%f482, %f480, %f481;
	div.rn.f32 	%f87, %f195, %f482;
	div.rn.f32 	%f88, %f207, %f482;
	div.rn.f32 	%f89, %f219, %f482;
	div.rn.f32 	%f90, %f231, %f482;
	div.rn.f32 	%f91, %f243, %f482;
	div.rn.f32 	%f92, %f255, %f482;
	div.rn.f32 	%f93, %f267, %f482;
	div.rn.f32 	%f94, %f279, %f482;
	div.rn.f32 	%f95, %f291, %f482;
	div.rn.f32 	%f96, %f303, %f482;
	div.rn.f32 	%f97, %f315, %f482;
	div.rn.f32 	%f98, %f327, %f482;
	div.rn.f32 	%f99, %f339, %f482;
	div.rn.f32 	%f100, %f351, %f482;
	div.rn.f32 	%f101, %f363, %f482;
	div.rn.f32 	%f102, %f375, %f482;
	div.rn.f32 	%f103, %f387, %f482;
	div.rn.f32 	%f104, %f399, %f482;
	div.rn.f32 	%f105, %f411, %f482;
	div.rn.f32 	%f106, %f423, %f482;
	div.rn.f32 	%f107, %f435, %f482;
	div.rn.f32 	%f108, %f447, %f482;
	div.rn.f32 	%f109, %f459, %f482;
	div.rn.f32 	%f110, %f471, %f482;
	mul.lo.s64 	%rd34, %rd165, %rd46;
	@%p75 bra 	$L__BB345_54;
	add.s64 	%rd91, %rd34, %rd8;
	shr.u64 	%rd92, %rd91, 63;
	add.s64 	%rd93, %rd91, %rd92;
	shl.b64 	%rd94, %rd93, 2;
	and.b64  	%rd95, %rd94, -8;
	add.s64 	%rd96, %rd6, %rd95;
	st.global.v2.f32 	[%rd96], {%f87, %f88};
$L__BB345_54:
	setp.le.s64 	%p86, %rd48, %rd9;
	@%p86 bra 	$L__BB345_56;
	add.s64 	%rd97, %rd34, %rd9;
	shr.u64 	%rd98, %rd97, 63;
	add.s64 	%rd99, %rd97, %rd98;
	shl.b64 	%rd100, %rd99, 2;
	and.b64  	%rd101, %rd100, -8;
	add.s64 	%rd102, %rd6, %rd101;
	st.global.v2.f32 	[%rd102], {%f89, %f90};
$L__BB345_56:
	setp.le.s64 	%p87, %rd48, %rd10;
	@%p87 bra 	$L__BB345_58;
	add.s64 	%rd103, %rd34, %rd10;
	shr.u64 	%rd104, %rd103, 63;
	add.s64 	%rd105, %rd103, %rd104;
	shl.b64 	%rd106, %rd105, 2;
	and.b64  	%rd107, %rd106, -8;
	add.s64 	%rd108, %rd6, %rd107;
	st.global.v2.f32 	[%rd108], {%f91, %f92};
$L__BB345_58:
	setp.le.s64 	%p88, %rd48, %rd11;
	@%p88 bra 	$L__BB345_60;
	add.s64 	%rd109, %rd34, %rd11;
	shr.u64 	%rd110, %rd109, 63;
	add.s64 	%rd111, %rd109, %rd110;
	shl.b64 	%rd112, %rd111, 2;
	and.b64  	%rd113, %rd112, -8;
	add.s64 	%rd114, %rd6, %rd113;
	st.global.v2.f32 	[%rd114], {%f93, %f94};
$L__BB345_60:
	setp.le.s64 	%p89, %rd48, %rd12;
	@%p89 bra 	$L__BB345_62;
	add.s64 	%rd115, %rd34, %rd12;
	shr.u64 	%rd116, %rd115, 63;
	add.s64 	%rd117, %rd115, %rd116;
	shl.b64 	%rd118, %rd117, 2;
	and.b64  	%rd119, %rd118, -8;
	add.s64 	%rd120, %rd6, %rd119;
	st.global.v2.f32 	[%rd120], {%f95, %f96};
$L__BB345_62:
	setp.le.s64 	%p90, %rd48, %rd13;
	@%p90 bra 	$L__BB345_64;
	add.s64 	%rd121, %rd34, %rd13;
	shr.u64 	%rd122, %rd121, 63;
	add.s64 	%rd123, %rd121, %rd122;
	shl.b64 	%rd124, %rd123, 2;
	and.b64  	%rd125, %rd124, -8;
	add.s64 	%rd126, %rd6, %rd125;
	st.global.v2.f32 	[%rd126], {%f97, %f98};
$L__BB345_64:
	setp.le.s64 	%p91, %rd48, %rd14;
	@%p91 bra 	$L__BB345_66;
	add.s64 	%rd127, %rd34, %rd14;
	shr.u64 	%rd128, %rd127, 63;
	add.s64 	%rd129, %rd127, %rd128;
	shl.b64 	%rd130, %rd129, 2;
	and.b64  	%rd131, %rd130, -8;
	add.s64 	%rd132, %rd6, %rd131;
	st.global.v2.f32 	[%rd132], {%f99, %f100};
$L__BB345_66:
	setp.le.s64 	%p92, %rd48, %rd15;
	@%p92 bra 	$L__BB345_68;
	add.s64 	%rd133, %rd34, %rd15;
	shr.u64 	%rd134, %rd133, 63;
	add.s64 	%rd135, %rd133, %rd134;
	shl.b64 	%rd136, %rd135, 2;
	and.b64  	%rd137, %rd136, -8;
	add.s64 	%rd138, %rd6, %rd137;
	st.global.v2.f32 	[%rd138], {%f101, %f102};
$L__BB345_68:
	setp.le.s64 	%p93, %rd48, %rd16;
	@%p93 bra 	$L__BB345_70;
	add.s64 	%rd139, %rd34, %rd16;
	shr.u64 	%rd140, %rd139, 63;
	add.s64 	%rd141, %rd139, %rd140;
	shl.b64 	%rd142, %rd141, 2;
	and.b64  	%rd143, %rd142, -8;
	add.s64 	%rd144, %rd6, %rd143;
	st.global.v2.f32 	[%rd144], {%f103, %f104};
$L__BB345_70:
	setp.le.s64 	%p94, %rd48, %rd17;
	@%p94 bra 	$L__BB345_72;
	add.s64 	%rd145, %rd34, %rd17;
	shr.u64 	%rd146, %rd145, 63;
	add.s64 	%rd147, %rd145, %rd146;
	shl.b64 	%rd148, %rd147, 2;
	and.b64  	%rd149, %rd148, -8;
	add.s64 	%rd150, %rd6, %rd149;
	st.global.v2.f32 	[%rd150], {%f105, %f106};
$L__BB345_72:
	setp.le.s64 	%p95, %rd48, %rd18;
	@%p95 bra 	$L__BB345_74;
	add.s64 	%rd151, %rd34, %rd18;
	shr.u64 	%rd152, %rd151, 63;
	add.s64 	%rd153, %rd151, %rd152;
	shl.b64 	%rd154, %rd153, 2;
	and.b64  	%rd155, %rd154, -8;
	add.s64 	%rd156, %rd6, %rd155;
	st.global.v2.f32 	[%rd156], {%f107, %f108};
$L__BB345_74:
	setp.le.s64 	%p96, %rd48, %rd19;
	@%p96 bra 	$L__BB345_76;
	add.s64 	%rd157, %rd34, %rd19;
	shr.u64 	%rd158, %rd157, 63;
	add.s64 	%rd159, %rd157, %rd158;
	shl.b64 	%rd160, %rd159, 2;
	and.b64  	%rd161, %rd160, -8;
	add.s64 	%rd162, %rd6, %rd161;
	st.global.v2.f32 	[%rd162], {%f109, %f110};
$L__BB345_76:
	ld.param.u64 	%rd164, [_Z15SoftmaxWarpImplI22BroadcastScaleMaskLoadIffbLm3EiE11DirectStoreIffEfLi2ELi24ELi32ELi1ELb1EL9Algorithm0EEvT_T0_ll_param_2];
	add.s64 	%rd165, %rd165, %rd20;
	setp.lt.s64 	%p97, %rd165, %rd164;
	@%p97 bra 	$L__BB345_4;
$L__BB345_77:
	ret;

}
	// .globl	_Z15SoftmaxWarpImplI22BroadcastScaleMaskLoadIffbLm3EiE11DirectStoreIffEfLi2ELi26ELi32ELi1ELb0EL9Algorithm0EEvT_T0_ll
.visible .entry _Z15SoftmaxWarpImplI22BroadcastScaleMaskLoadIffbLm3EiE11DirectStoreIffEfLi2ELi26ELi32ELi1ELb0EL9Algorithm0EEvT_T0_ll(
	.param .align 8 .b8 _Z15SoftmaxWarpImplI22BroadcastScaleMaskLoadIffbLm3EiE11DirectStoreIffEfLi2ELi26ELi32ELi1ELb0EL9Algorithm0EEvT_T0_ll_param_0[112],
	.param .align 8 .b8 _Z15SoftmaxWarpImplI22BroadcastScaleMaskLoadIffbLm3EiE11DirectStoreIffEfLi2ELi26ELi32ELi1ELb0EL9Algorithm0EEvT_T0_ll_param_1[16],
	.param .u64 _Z15SoftmaxWarpImplI22BroadcastScaleMaskLoadIffbLm3EiE11DirectStoreIffEfLi2ELi26ELi32ELi1ELb0EL9Algorithm0EEvT_T0_ll_param_2,
	.param .u64 _Z15SoftmaxWarpImplI22BroadcastScaleMaskLoadIffbLm3EiE11DirectStoreIffEfLi2ELi26ELi32ELi1ELb0EL9Algorithm0EEvT_T0_ll_param_3
)
{
	.reg .pred 	%p<79>;
	.reg .b16 	%rs<35>;
	.reg .b32 	%r<354>;
	.reg .b32 	%f<482>;
	.reg .b64 	%rd<164>;

	ld.param.u64 	%rd32, [_Z15SoftmaxWarpImplI22BroadcastScaleMaskLoadIffbLm3EiE11DirectStoreIffEfLi2ELi26ELi32ELi1ELb0EL9Algorithm0EEvT_T0_ll_param_1+8];
	ld.param.u64 	%rd31, [_Z15SoftmaxWarpImplI22BroadcastScaleMaskLoadIffbLm3EiE11DirectStoreIffEfLi2ELi26ELi32ELi1ELb0EL9Algorithm0EEvT_T0_ll_param_1];
	ld.param.v2.f32 	{%f42, %f43}, [_Z15SoftmaxWarpImplI22BroadcastScaleMaskLoadIffbLm3EiE11DirectStoreIffEfLi2ELi26ELi32ELi1ELb0EL9Algorithm0EEvT_T0_ll_param_0+104];
	ld.param.u64 	%rd30, [_Z15SoftmaxWarpImplI22BroadcastScaleMaskLoadIffbLm3EiE11DirectStoreIffEfLi2ELi26ELi32ELi1ELb0EL9Algorithm0EEvT_T0_ll_param_0+96];
	ld.param.u32 	%r13, [_Z15SoftmaxWarpImplI22BroadcastScaleMaskLoadIffbLm3EiE11DirectStoreIffEfLi2ELi26ELi32ELi1ELb0EL9Algorithm0EEvT_T0_ll_param_0+80];
	ld.param.v2.u32 	{%r11, %r12}, [_Z15SoftmaxWarpImplI22BroadcastScaleMaskLoadIffbLm3EiE11DirectStoreIffEfLi2ELi26ELi32ELi1ELb0EL9Algorithm0EEvT_T0_ll_param_0+72];
	ld.param.v2.u32 	{%r8, %r9}, [_Z15SoftmaxWarpImplI22BroadcastScaleMaskLoadIffbLm3EiE11DirectStoreIffEfLi2ELi26ELi32ELi1ELb0EL9Algorithm0EEvT_T0_ll_param_0+48];
	ld.param.u64 	%rd26, [_Z15SoftmaxWarpImplI22BroadcastScaleMaskLoadIffbLm3EiE11DirectStoreIffEfLi2ELi26ELi32ELi1ELb0EL9Algorithm0EEvT_T0_ll_param_0+32];
	ld.param.u64 	%rd25, [_Z15SoftmaxWarpImplI22BroadcastScaleMaskLoadIffbLm3EiE11DirectStoreIffEfLi2ELi26ELi32ELi1ELb0EL9Algorithm0EEvT_T0_ll_param_0+24];
	ld.param.u64 	%rd24, [_Z15SoftmaxWarpImplI22BroadcastScaleMaskLoadIffbLm3EiE11DirectStoreIffEfLi2ELi26ELi32ELi1ELb0EL9Algorithm0EEvT_T0_ll_param_0+16];
	ld.param.u64 	%rd23, [_Z15SoftmaxWarpImplI22BroadcastScaleMaskLoadIffbLm3EiE11DirectStoreIffEfLi2ELi26ELi32ELi1ELb0EL9Algorithm0EEvT_T0_ll_param_0+8];
	ld.param.u64 	%rd22, [_Z15SoftmaxWarpImplI22BroadcastScaleMaskLoadIffbLm3EiE11DirectStoreIffEfLi2ELi26ELi32ELi1ELb0EL9Algorithm0EEvT_T0_ll_param_0];
	ld.param.u64 	%rd34, [_Z15SoftmaxWarpImplI22BroadcastScaleMaskLoadIffbLm3EiE11DirectStoreIffEfLi2ELi26ELi32ELi1ELb0EL9Algorithm0EEvT_T0_ll_param_3];
	cvta.to.global.u64 	%rd1, %rd22;
	cvta.to.global.u64 	%rd2, %rd23;
	setp.lt.s64 	%p1, %rd34, 833;
	@%p1 bra 	$L__BB346_2;
	mov.u64 	%rd35, $str;
	cvta.global.u64 	%rd36, %rd35;
	mov.u64 	%rd37, $str$1;
	cvta.global.u64 	%rd38, %rd37;
	mov.u64 	%rd39, __unnamed_337;
	cvta.global.u64 	%rd40, %rd39;
	{ // callseq 336, 0
	.param .b64 param0;
	st.param.b64 	[param0], %rd36;
	.param .b64 param1;
	st.param.b64 	[param1], %rd38;
	.param .b32 param2;
	st.param.b32 	[param2], 254;
	.param .b64 param3;
	st.param.b64 	[param3], %rd40;
	.param .b64 param4;
	st.param.b64 	[param4], 1;
	call.uni 
	__assertfail, 
	(
	param0, 
	param1, 
	param2, 
	param3, 
	param4
	);
	} // callseq 336
$L__BB346_2:
	ld.param.u64 	%rd161, [_Z15SoftmaxWarpImplI22BroadcastScaleMaskLoadIffbLm3EiE11DirectStoreIffEfLi2ELi26ELi32ELi1ELb0EL9Algorithm0EEvT_T0_ll_param_2];
	mov.u32 	%r24, %ctaid.x;
	mov.u32 	%r25, %ntid.y;
	mov.u32 	%r26, %tid.y;
	mad.lo.s32 	%r27, %r24, %r25, %r26;
	cvt.s64.s32 	%rd163, %r27;
	setp.le.s64 	%p2, %rd161, %rd163;
	@%p2 bra 	$L__BB346_31;
	mov.u32 	%r28, %tid.x;
	shl.b32 	%r29, %r28, 1;
	cvt.u32.u64 	%r31, %rd30;
$L__BB346_4:
	setp.eq.s64 	%p3, %rd26, 1;
	setp.eq.s64 	%p4, %rd25, 1;
	setp.eq.s64 	%p5, %rd24, 1;
	cvt.u32.u64 	%r30, %rd163;
	mad.lo.s32 	%r6, %r31, %r30, %r29;
	div.s32 	%r32, %r6, %r8;
	mul.lo.s32 	%r33, %r32, %r8;
	sub.s32 	%r34, %r6, %r33;
	div.s32 	%r35, %r34, %r9;
	mul.lo.s32 	%r36, %r35, %r9;
	sub.s32 	%r37, %r34, %r36;
	selp.b32 	%r38, 0, %r32, %p5;
	selp.b32 	%r39, 0, %r35, %p4;
	selp.b32 	%r40, 0, %r37, %p3;
	mul.lo.s32 	%r41, %r11, %r38;
	mad.lo.s32 	%r42, %r12, %r39, %r41;
	mad.lo.s32 	%r43, %r13, %r40, %r42;
	shr.u32 	%r44, %r6, 31;
	add.s32 	%r45, %r6, %r44;
	shr.s32 	%r46, %r45, 1;
	mul.wide.s32 	%rd41, %r46, 8;
	add.s64 	%rd8, %rd1, %rd41;
	ld.global.f32 	%f44, [%rd8];
	shr.u32 	%r47, %r43, 31;
	add.s32 	%r48, %r43, %r47;
	shr.s32 	%r49, %r48, 1;
	mul.wide.s32 	%rd42, %r49, 2;
	add.s64 	%rd43, %rd2, %rd42;
	ld.global.v2.u8 	{%rs9, %rs10}, [%rd43];
	setp.eq.s16 	%p6, %rs9, 0;
	mul.f32 	%f45, %f44, %f43;
	selp.f32 	%f3, %f42, %f45, %p6;
	setp.eq.s16 	%p7, %rs10, 0;
	mov.f32 	%f469, %f42;
	@%p7 bra 	$L__BB346_6;
	ld.global.f32 	%f46, [%rd8+4];
	mul.f32 	%f469, %f46, %f43;
$L__BB346_6:
	setp.eq.s64 	%p8, %rd26, 1;
	setp.eq.s64 	%p9, %rd25, 1;
	setp.eq.s64 	%p10, %rd24, 1;
	add.s32 	%r7, %r6, 64;
	div.s32 	%r50, %r7, %r8;
	mul.lo.s32 	%r51, %r50, %r8;
	sub.s32 	%r52, %r7, %r51;
	div.s32 	%r53, %r52, %r9;
	mul.lo.s32 	%r54, %r53, %r9;
	sub.s32 	%r55, %r52, %r54;
	selp.b32 	%r56, 0, %r50, %p10;
	selp.b32 	%r57, 0, %r53, %p9;
	selp.b32 	%r58, 0, %r55, %p8;
	mul.lo.s32 	%r59, %r11, %r56;
	mad.lo.s32 	%r60, %r12, %r57, %r59;
	mad.lo.s32 	%r61, %r13, %r58, %r60;
	shr.u32 	%r62, %r7, 31;
	add.s32 	%r63, %r7, %r62;
	shr.s32 	%r64, %r63, 1;
	mul.wide.s32 	%rd44, %r64, 8;
	add.s64 	%rd9, %rd1, %rd44;
	ld.global.f32 	%f47, [%rd9];
	shr.u32 	%r65, %r61, 31;
	add.s32 	%r66, %r61, %r65;
	shr.s32 	%r67, %r66, 1;
	mul.wide.s32 	%rd45, %r67, 2;
	add.s64 	%rd46, %rd2, %rd45;
	ld.global.v2.u8 	{%rs11, %rs12}, [%rd46];
	setp.eq.s16 	%p11, %rs11, 0;
	mul.f32 	%f48, %f47, %f43;
	selp.f32 	%f6, %f42, %f48, %p11;
	setp.eq.s16 	%p12, %rs12, 0;
	mov.f32 	%f470, %f42;
	@%p12 bra 	$L__BB346_8;
	ld.global.f32 	%f49, [%rd9+4];
	mul.f32 	%f470, %f49, %f43;
$L__BB346_8:
	setp.eq.s64 	%p13, %rd26, 1;
	setp.eq.s64 	%p14, %rd25, 1;
	setp.eq.s64 	%p15, %rd24, 1;
	add.s32 	%r68, %r7, 64;
	div.s32 	%r69, %r68, %r8;
	mul.lo.s32 	%r70, %r69, %r8;
	sub.s32 	%r71, %r68, %r70;
	div.s32 	%r72, %r71, %r9;
	mul.lo.s32 	%r73, %r72, %r9;
	sub.s32 	%r74, %r71, %r73;
	selp.b32 	%r75, 0, %r69, %p15;
	selp.b32 	%r76, 0, %r72, %p14;
	selp.b32 	%r77, 0, %r74, %p13;
	mul.lo.s32 	%r78, %r11, %r75;
	mad.lo.s32 	%r79, %r12, %r76, %r78;
	mad.lo.s32 	%r80, %r13, %r77, %r79;
	shr.u32 	%r81, %r68, 31;
	add.s32 	%r82, %r68, %r81;
	shr.s32 	%r83, %r82, 1;
	mul.wide.s32 	%rd47, %r83, 8;
	add.s64 	%rd10, %rd1, %rd47;
	ld.global.f32 	%f50, [%rd10];
	shr.u32 	%r84, %r80, 31;
	add.s32 	%r85, %r80, %r84;
	shr.s32 	%r86, %r85, 1;
	mul.wide.s32 	%rd48, %r86, 2;
	add.s64 	%rd49, %rd2, %rd48;
	ld.global.v2.u8 	{%rs13, %rs14}, [%rd49];
	setp.eq.s16 	%p16, %rs13, 0;
	mul.f32 	%f51, %f50, %f43;
	selp.f32 	%f9, %f42, %f51, %p16;
	setp.eq.s16 	%p17, %rs14, 0;
	mov.f32 	%f471, %f42;
	@%p17 bra 	$L__BB346_10;
	ld.global.f32 	%f52, [%rd10+4];
	mul.f32 	%f471, %f52, %f43;
$L__BB346_10:
	setp.eq.s64 	%p18, %rd26, 1;
	setp.eq.s64 	%p19, %rd25, 1;
	setp.eq.s64 	%p20, %rd24, 1;
	add.s32 	%r87, %r7, 128;
	div.s32 	%r88, %r87, %r8;
	mul.lo.s32 	%r89, %r88, %r8;
	sub.s32 	%r90, %r87, %r89;
	div.s32 	%r91, %r90, %r9;
	mul.lo.s32 	%r92, %r91, %r9;
	sub.s32 	%r93, %r90, %r92;
	selp.b32 	%r94, 0, %r88, %p20;
	selp.b32 	%r95, 0, %r91, %p19;
	selp.b32 	%r96, 0, %r93, %p18;
	mul.lo.s32 	%r97, %r11, %r94;
	mad.lo.s32 	%r98, %r12, %r95, %r97;
	mad.lo.s32 	%r99, %r13, %r96, %r98;
	shr.u32 	%r100, %r87, 31;
	add.s32 	%r101, %r87, %r100;
	shr.s32 	%r102, %r101, 1;
	mul.wide.s32 	%rd50, %r102, 8;
	add.s64 	%rd11, %rd1, %rd50;
	ld.global.f32 	%f53, [%rd11];
	shr.u32 	%r103, %r99, 31;
	add.s32 	%r104, %r99, %r103;
	shr.s32 	%r105, %r104, 1;
	mul.wide.s32 	%rd51, %r105, 2;
	add.s64 	%rd52, %rd2, %rd51;
	ld.global.v2.u8 	{%rs15, %rs16}, [%rd52];
	setp.eq.s16 	%p21, %rs15, 0;
	mul.f32 	%f54, %f53, %f43;
	selp.f32 	%f12, %f42, %f54, %p21;
	setp.eq.s16 	%p22, %rs16, 0;
	mov.f32 	%f472, %f42;
	@%p22 bra 	$L__BB346_12;
	ld.global.f32 	%f55, [%rd11+4];
	mul.f32 	%f472, %f55, %f43;
$L__BB346_12:
	setp.eq.s64 	%p23, %rd26, 1;
	setp.eq.s64 	%p24, %rd25, 1;
	setp.eq.s64 	%p25, %rd24, 1;
	add.s32 	%r106, %r7, 192;
	div.s32 	%r107, %r106, %r8;
	mul.lo.s32 	%r108, %r107, %r8;
	sub.s32 	%r109, %r106, %r108;
	div.s32 	%r110, %r109, %r9;
	mul.lo.s32 	%r111, %r110, %r9;
	sub.s32 	%r112, %r109, %r111;
	selp.b32 	%r113, 0, %r107, %p25;
	selp.b32 	%r114, 0, %r110, %p24;
	selp.b32 	%r115, 0, %r112, %p23;
	mul.lo.s32 	%r116, %r11, %r113;
	mad.lo.s32 	%r117, %r12, %r114, %r116;
	mad.lo.s32 	%r118, %r13, %r115, %r117;
	shr.u32 	%r119, %r106, 31;
	add.s32 	%r120, %r106, %r119;
	shr.s32 	%r121, %r120, 1;
	mul.wide.s32 	%rd53, %r121, 8;
	add.s64 	%rd12, %rd1, %rd53;
	ld.global.f32 	%f56, [%rd12];
	shr.u32 	%r122, %r118, 31;
	add.s32 	%r123, %r118, %r122;
	shr.s32 	%r124, %r123, 1;
	mul.wide.s32 	%rd54, %r124, 2;
	add.s64 	%rd55, %rd2, %rd54;
	ld.global.v2.u8 	{%rs17, %rs18}, [%rd55];
	setp.eq.s16 	%p26, %rs17, 0;
	mul.f32 	%f57, %f56, %f43;
	selp.f32 	%f15, %f42, %f57, %p26;
	setp.eq.s16 	%p27, %rs18, 0;
	mov.f32 	%f473, %f42;
	@%p27 bra 	$L__BB346_14;
	ld.global.f32 	%f58, [%rd12+4];
	mul.f32 	%f473, %f58, %f43;
$L__BB346_14:
	setp.eq.s64 	%p28, %rd26, 1;
	setp.eq.s64 	%p29, %rd25, 1;
	setp.eq.s64 	%p30, %rd24, 1;
	add.s32 	%r125, %r7, 256;
	div.s32 	%r126, %r125, %r8;
	mul.lo.s32 	%r127, %r126, %r8;
	sub.s32 	%r128, %r125, %r127;
	div.s32 	%r129, %r128, %r9;
	mul.lo.s32 	%r130, %r129, %r9;
	sub.s32 	%r131, %r128, %r130;
	selp.b32 	%r132, 0, %r126, %p30;
	selp.b32 	%r133, 0, %r129, %p29;
	selp.b32 	%r134, 0, %r131, %p28;
	mul.lo.s32 	%r135, %r11, %r132;
	mad.lo.s32 	%r136, %r12, %r133, %r135;
	mad.lo.s32 	%r137, %r13, %r134, %r136;
	shr.u32 	%r138, %r125, 31;
	add.s32 	%r139, %r125, %r138;
	shr.s32 	%r140, %r139, 1;
	mul.wide.s32 	%rd56, %r140, 8;
	add.s64 	%rd13, %rd1, %rd56;
	ld.global.f32 	%f59, [%rd13];
	shr.u32 	%r141, %r137, 31;
	add.s32 	%r142, %r137, %r141;
	shr.s32 	%r143, %r142, 1;
	mul.wide.s32 	%rd57, %r143, 2;
	add.s64 	%rd58, %rd2, %rd57;
	ld.global.v2.u8 	{%rs19, %rs20}, [%rd58];
	setp.eq.s16 	%p31, %rs19, 0;
	mul.f32 	%f60, %f59, %f43;
	selp.f32 	%f18, %f42, %f60, %p31;
	setp.eq.s16 	%p32, %rs20, 0;
	mov.f32 	%f474, %f42;
	@%p32 bra 	$L__BB346_16;
	ld.global.f32 	%f61, [%rd13+4];
	mul.f32 	%f474, %f61, %f43;
$L__BB346_16:
	add.s32 	%r144, %r7, 320;
	div.s32 	%r145, %r144, %r8;
	mul.lo.s32 	%r146, %r145, %r8;
	sub.s32 	%r147, %r144, %r146;
	div.s32 	%r148, %r147, %r9;
	mul.lo.s32 	%r149, %r148, %r9;
	sub.s32 	%r150, %r147, %r149;
	selp.b32 	%r151, 0, %r145, %p30;
	selp.b32 	%r152, 0, %r148, %p29;
	selp.b32 	%r153, 0, %r150, %p28;
	mul.lo.s32 	%r154, %r11, %r151;
	mad.lo.s32 	%r155, %r12, %r152, %r154;
	mad.lo.s32 	%r156, %r13, %r153, %r155;
	shr.u32 	%r157, %r144, 31;
	add.s32 	%r158, %r144, %r157;
	shr.s32 	%r159, %r158, 1;
	mul.wide.s32 	%rd59, %r159, 8;
	add.s64 	%rd14, %rd1, %rd59;
	ld.global.f32 	%f62, [%rd14];
	shr.u32 	%r160, %r156, 31;
	add.s32 	%r161, %r156, %r160;
	shr.s32 	%r162, %r161, 1;
	mul.wide.s32 	%rd60, %r162, 2;
	add.s64 	%rd61, %rd2, %rd60;
	ld.global.v2.u8 	{%rs21, %rs22}, [%rd61];
	setp.eq.s16 	%p36, %rs21, 0;
	mul.f32 	%f63, %f62, %f43;
	selp.f32 	%f21, %f42, %f63, %p36;
	setp.eq.s16 	%p37, %rs22, 0;
	mov.f32 	%f475, %f42;
	@%p37 bra 	$L__BB346_18;
	ld.global.f32 	%f64, [%rd14+4];
	mul.f32 	%f475, %f64, %f43;
$L__BB346_18:
	add.s32 	%r163, %r7, 384;
	div.s32 	%r164, %r163, %r8;
	mul.lo.s32 	%r165, %r164, %r8;
	sub.s32 	%r166, %r163, %r165;
	div.s32 	%r167, %r166, %r9;
	mul.lo.s32 	%r168, %r167, %r9;
	sub.s32 	%r169, %r166, %r168;
	selp.b32 	%r170, 0, %r164, %p30;
	selp.b32 	%r171, 0, %r167, %p29;
	selp.b32 	%r172, 0, %r169, %p28;
	mul.lo.s32 	%r173, %r11, %r170;
	mad.lo.s32 	%r174, %r12, %r171, %r173;
	mad.lo.s32 	%r175, %r13, %r172, %r174;
	shr.u32 	%r176, %r163, 31;
	add.s32 	%r177, %r163, %r176;
	shr.s32 	%r178, %r177, 1;
	mul.wide.s32 	%rd62, %r178, 8;
	add.s64 	%rd15, %rd1, %rd62;
	ld.global.f32 	%f65, [%rd15];
	shr.u32 	%r179, %r175, 31;
	add.s32 	%r180, %r175, %r179;
	shr.s32 	%r181, %r180, 1;
	mul.wide.s32 	%rd63, %r181, 2;
	add.s64 	%rd64, %rd2, %rd63;
	ld.global.v2.u8 	{%rs23, %rs24}, [%rd64];
	setp.eq.s16 	%p41, %rs23, 0;
	mul.f32 	%f66, %f65, %f43;
	selp.f32 	%f24, %f42, %f66, %p41;
	setp.eq.s16 	%p42, %rs24, 0;
	mov.f32 	%f476, %f42;
	@%p42 bra 	$L__BB346_20;
	ld.global.f32 	%f67, [%rd15+4];
	mul.f32 	%f476, %f67, %f43;
$L__BB346_20:
	add.s32 	%r182, %r7, 448;
	div.s32 	%r183, %r182, %r8;
	mul.lo.s32 	%r184, %r183, %r8;
	sub.s32 	%r185, %r182, %r184;
	div.s32 	%r186, %r185, %r9;
	mul.lo.s32 	%r187, %r186, %r9;
	sub.s32 	%r188, %r185, %r187;
	selp.b32 	%r189, 0, %r183, %p30;
	selp.b32 	%r190, 0, %r186, %p29;
	selp.b32 	%r191, 0, %r188, %p28;
	mul.lo.s32 	%r192, %r11, %r189;
	mad.lo.s32 	%r193, %r12, %r190, %r192;
	mad.lo.s32 	%r194, %r13, %r191, %r193;
	shr.u32 	%r195, %r182, 31;
	add.s32 	%r196, %r182, %r195;
	shr.s32 	%r197, %r196, 1;
	mul.wide.s32 	%rd65, %r197, 8;
	add.s64 	%rd16, %rd1, %rd65;
	ld.global.f32 	%f68, [%rd16];
	shr.u32 	%r198, %r194, 31;
	add.s32 	%r199, %r194, %r198;
	shr.s32 	%r200, %r199, 1;
	mul.wide.s32 	%rd66, %r200, 2;
	add.s64 	%rd67, %rd2, %rd66;
	ld.global.v2.u8 	{%rs25, %rs26}, [%rd67];
	setp.eq.s16 	%p46, %rs25, 0;
	mul.f32 	%f69, %f68, %f43;
	selp.f32 	%f27, %f42, %f69, %p46;
	setp.eq.s16 	%p47, %rs26, 0;
	mov.f32 	%f477, %f42;
	@%p47 bra 	$L__BB346_22;
	ld.global.f32 	%f70, [%rd16+4];
	mul.f32 	%f477, %f70, %f43;
$L__BB346_22:
	add.s32 	%r201, %r7, 512;
	div.s32 	%r202, %r201, %r8;
	mul.lo.s32 	%r203, %r202, %r8;
	sub.s32 	%r204, %r201, %r203;
	div.s32 	%r205, %r204, %r9;
	mul.lo.s32 	%r206, %r205, %r9;
	sub.s32 	%r207, %r204, %r206;
	selp.b32 	%r208, 0, %r202, %p30;
	selp.b32 	%r209, 0, %r205, %p29;
	selp.b32 	%r210, 0, %r207, %p28;
	mul.lo.s32 	%r211, %r11, %r208;
	mad.lo.s32 	%r212, %r12, %r209, %r211;
	mad.lo.s32 	%r213, %r13, %r210, %r212;
	shr.u32 	%r214, %r201, 31;
	add.s32 	%r215, %r201, %r214;
	shr.s32 	%r216, %r215, 1;
	mul.wide.s32 	%rd68, %r216, 8;
	add.s64 	%rd17, %rd1, %rd68;
	ld.global.f32 	%f71, [%rd17];
	shr.u32 	%r217, %r213, 31;
	add.s32 	%r218, %r213, %r217;
	shr.s32 	%r219, %r218, 1;
	mul.wide.s32 	%rd69, %r219, 2;
	add.s64 	%rd70, %rd2, %rd69;
	ld.global.v2.u8 	{%rs27, %rs28}, [%rd70];
	setp.eq.s16 	%p51, %rs27, 0;
	mul.f32 	%f72, %f71, %f43;
	selp.f32 	%f30, %f42, %f72, %p51;
	setp.eq.s16 	%p52, %rs28, 0;
	mov.f32 	%f478, %f42;
	@%p52 bra 	$L__BB346_24;
	ld.global.f32 	%f73, [%rd17+4];
	mul.f32 	%f478, %f73, %f43;
$L__BB346_24:
	add.s32 	%r220, %r7, 576;
	div.s32 	%r221, %r220, %r8;
	mul.lo.s32 	%r222, %r221, %r8;
	sub.s32 	%r223, %r220, %r222;
	div.s32 	%r224, %r223, %r9;
	mul.lo.s32 	%r225, %r224, %r9;
	sub.s32 	%r226, %r223, %r225;
	selp.b32 	%r227, 0, %r221, %p30;
	selp.b32 	%r228, 0, %r224, %p29;
	selp.b32 	%r229, 0, %r226, %p28;
	mul.lo.s32 	%r230, %r11, %r227;
	mad.lo.s32 	%r231, %r12, %r228, %r230;
	mad.lo.s32 	%r232, %r13, %r229, %r231;
	shr.u32 	%r233, %r220, 31;
	add.s32 	%r234, %r220, %r233;
	shr.s32 	%r235, %r234, 1;
	mul.wide.s32 	%rd71, %r235, 8;
	add.s64 	%rd18, %rd1, %rd71;
	ld.global.f32 	%f74, [%rd18];
	shr.u32 	%r236, %r232, 31;
	add.s32 	%r237, %r232, %r236;
	shr.s32 	%r238, %r237, 1;
	mul.wide.s32 	%rd72, %r238, 2;
	add.s64 	%rd73, %rd2, %rd72;
	ld.global.v2.u8 	{%rs29, %rs30}, [%rd73];
	setp.eq.s16 	%p56, %rs29, 0;
	mul.f32 	%f75, %f74, %f43;
	selp.f32 	%f33, %f42, %f75, %p56;
	setp.eq.s16 	%p57, %rs30, 0;
	mov.f32 	%f479, %f42;
	@%p57 bra 	$L__BB346_26;
	ld.global.f32 	%f76, [%rd18+4];
	mul.f32 	%f479, %f76, %f43;
$L__BB346_26:
	add.s32 	%r239, %r7, 640;
	div.s32 	%r240, %r239, %r8;
	mul.lo.s32 	%r241, %r240, %r8;
	sub.s32 	%r242, %r239, %r241;
	div.s32 	%r243, %r242, %r9;
	mul.lo.s32 	%r244, %r243, %r9;
	sub.s32 	%r245, %r242, %r244;
	selp.b32 	%r246, 0, %r240, %p30;
	selp.b32 	%r247, 0, %r243, %p29;
	selp.b32 	%r248, 0, %r245, %p28;
	mul.lo.s32 	%r249, %r11, %r246;
	mad.lo.s32 	%r250, %r12, %r247, %r249;
	mad.lo.s32 	%r251, %r13, %r248, %r250;
	shr.u32 	%r252, %r239, 31;
	add.s32 	%r253, %r239, %r252;
	shr.s32 	%r254, %r253, 1;
	mul.wide.s32 	%rd74, %r254, 8;
	add.s64 	%rd19, %rd1, %rd74;
	ld.global.f32 	%f77, [%rd19];
	shr.u32 	%r255, %r251, 31;
	add.s32 	%r256, %r251, %r255;
	shr.s32 	%r257, %r256, 1;
	mul.wide.s32 	%rd75, %r257, 2;
	add.s64 	%rd76, %rd2, %rd75;
	ld.global.v2.u8 	{%rs31, %rs32}, [%rd76];
	setp.eq.s16 	%p61, %rs31, 0;
	mul.f32 	%f78, %f77, %f43;
	selp.f32 	%f36, %f42, %f78, %p61;
	setp.eq.s16 	%p62, %rs32, 0;
	mov.f32 	%f480, %f42;
	@%p62 bra 	$L__BB346_28;
	ld.global.f32 	%f79, [%rd19+4];
	mul.f32 	%f480, %f79, %f43;
$L__BB346_28:
	add.s32 	%r258, %r7, 704;
	div.s32 	%r259, %r258, %r8;
	mul.lo.s32 	%r260, %r259, %r8;
	sub.s32 	%r261, %r258, %r260;
	div.s32 	%r262, %r261, %r9;
	mul.lo.s32 	%r263, %r262, %r9;
	sub.s32 	%r264, %r261, %r263;
	selp.b32 	%r265, 0, %r259, %p30;
	selp.b32 	%r266, 0, %r262, %p29;
	selp.b32 	%r267, 0, %r264, %p28;
	mul.lo.s32 	%r268, %r11, %r265;
	mad.lo.s32 	%r269, %r12, %r266, %r268;
	mad.lo.s32 	%r270, %r13, %r267, %r269;
	shr.u32 	%r271, %r258, 31;
	add.s32 	%r272, %r258, %r271;
	shr.s32 	%r273, %r272, 1;
	mul.wide.s32 	%rd77, %r273, 8;
	add.s64 	%rd20, %rd1, %rd77;
	ld.global.f32 	%f80, [%rd20];
	shr.u32 	%r274, %r270, 31;
	add.s32 	%r275, %r270, %r274;
	shr.s32 	%r276, %r275, 1;
	mul.wide.s32 	%rd78, %r276, 2;
	add.s64 	%rd79, %rd2, %rd78;
	ld.global.v2.u8 	{%rs33, %rs34}, [%rd79];
	setp.eq.s16 	%p66, %rs33, 0;
	mul.f32 	%f81, %f80, %f43;
	selp.f32 	%f39, %f42, %f81, %p66;
	setp.eq.s16 	%p67, %rs34, 0;
	mov.f32 	%f481, %f42;
	@%p67 bra 	$L__BB346_30;
	ld.global.f32 	%f82, [%rd20+4];
	mul.f32 	%f481, %f82, %f43;
$L__BB346_30:
	ld.param.u64 	%rd162, [_Z15SoftmaxWarpImplI22BroadcastScaleMaskLoadIffbLm3EiE11DirectStoreIffEfLi2ELi26ELi32ELi1ELb0EL9Algorithm0EEvT_T0_ll_param_2];
	max.f32 	%f83, %f3, 0fFF800000;
	max.f32 	%f84, %f83, %f469;
	max.f32 	%f85, %f84, %f6;
	max.f32 	%f86, %f85, %f470;
	max.f32 	%f87, %f86, %f9;
	max.f32 	%f88, %f87, %f471;
	max.f32 	%f89, %f88, %f12;
	max.f32 	%f90, %f89, %f472;
	max.f32 	%f91, %f90, %f15;
	max.f32 	%f92, %f91, %f473;
	max.f32 	%f93, %f92, %f18;
	max.f32 	%f94, %f93, %f474;
	max.f32 	%f95, %f94, %f21;
	max.f32 	%f96, %f95, %f475;
	max.f32 	%f97, %f96, %f24;
	max.f32 	%f98, %f97, %f476;
	max.f32 	%f99, %f98, %f27;
	max.f32 	%f100, %f99, %f477;
	max.f32 	%f101, %f100, %f30;
	max.f32 	%f102, %f101, %f478;
	max.f32 	%f103, %f102, %f33;
	max.f32 	%f104, %f103, %f479;
	max.f32 	%f105, %f104, %f36;
	max.f32 	%f106, %f105, %f480;
	max.f32 	%f107, %f106, %f39;
	max.f32 	%f108, %f107, %f481;
	mov.b32 	%r277, %f108;
	shfl.sync.bfly.b32	%r278|%p68, %r277, 16, 31, -1;
	mov.b32 	%f109, %r278;
	max.f32 	%f110, %f108, %f109;
	mov.b32 	%r279, %f110;
	shfl.sync.bfly.b32	%r280|%p69, %r279, 8, 31, -1;
	mov.b32 	%f111, %r280;
	max.f32 	%f112, %f110, %f111;
	mov.b32 	%r281, %f112;
	shfl.sync.bfly.b32	%r282|%p70, %r281, 4, 31, -1;
	mov.b32 	%f113, %r282;
	max.f32 	%f114, %f112, %f113;
	mov.b32 	%r283, %f114;
	shfl.sync.bfly.b32	%r284|%p71, %r283, 2, 31, -1;
	mov.b32 	%f115, %r284;
	max.f32 	%f116, %f114, %f115;
	mov.b32 	%r285, %f116;
	shfl.sync.bfly.b32	%r286|%p72, %r285, 1, 31, -1;
	mov.b32 	%f117, %r286;
	max.f32 	%f118, %f116, %f117;
	sub.f32 	%f119, %f3, %f118;
	fma.rn.f32 	%f120, %f119, 0f3BBB989D, 0f3F000000;
	cvt.sat.f32.f32 	%f121, %f120;
	mov.f32 	%f122, 0f4B400001;
	mov.f32 	%f123, 0f437C0000;
	fma.rm.f32 	%f124, %f121, %f123, %f122;
	add.f32 	%f125, %f124, 0fCB40007F;
	neg.f32 	%f126, %f125;
	fma.rn.f32 	%f127, %f119, 0f3FB8AA3B, %f126;
	fma.rn.f32 	%f128, %f119, 0f32A57060, %f127;
	mov.b32 	%r287, %f124;
	shl.b32 	%r288, %r287, 23;
	mov.b32 	%f129, %r288;
	ex2.approx.ftz.f32 	%f130, %f128;
	mul.f32 	%f131, %f130, %f129;
	add.f32 	%f132, %f131, 0f00000000;
	sub.f32 	%f133, %f469, %f118;
	fma.rn.f32 	%f134, %f133, 0f3BBB989D, 0f3F000000;
	cvt.sat.f32.f32 	%f135, %f134;
	fma.rm.f32 	%f136, %f135, %f123, %f122;
	add.f32 	%f137, %f136, 0fCB40007F;
	neg.f32 	%f138, %f137;
	fma.rn.f32 	%f139, %f133, 0f3FB8AA3B, %f138;
	fma.rn.f32 	%f140, %f133, 0f32A57060, %f139;
	mov.b32 	%r289, %f136;
	shl.b32 	%r290, %r289, 23;
	mov.b32 	%f141, %r290;
	ex2.approx.ftz.f32 	%f142, %f140;
	mul.f32 	%f143, %f142, %f141;
	add.f32 	%f144, %f132, %f143;
	sub.f32 	%f145, %f6, %f118;
	fma.rn.f32 	%f146, %f145, 0f3BBB989D, 0f3F000000;
	cvt.sat.f32.f32 	%f147, %f146;
	fma.rm.f32 	%f148, %f147, %f123, %f122;
	add.f32 	%f149, %f148, 0fCB40007F;
	neg.f32 	%f150, %f149;
	fma.rn.f32 	%f151, %f145, 0f3FB8AA3B, %f150;
	fma.rn.f32 	%f152, %f145, 0f32A57060, %f151;
	mov.b32 	%r291, %f148;
	shl.b32 	%r292, %r291, 23;
	mov.b32 	%f153, %r292;
	ex2.approx.ftz.f32 	%f154, %f152;
	mul.f32 	%f155, %f154, %f153;
	add.f32 	%f156, %f144, %f155;
	sub.f32 	%f157, %f470, %f118;
	fma.rn.f32 	%f158, %f157, 0f3BBB989D, 0f3F000000;
	cvt.sat.f32.f32 	%f159, %f158;
	fma.rm.f32 	%f160, %f159, %f123, %f122;
	add.f32 	%f161, %f160, 0fCB40007F;
	neg.f32 	%f162, %f161;
	fma.rn.f32 	%f163, %f157, 0f3FB8AA3B, %f162;
	fma.rn.f32 	%f164, %f157, 0f32A57060, %f163;
	mov.b32 	%r293, %f160;
	shl.b32 	%r294, %r293, 23;
	mov.b32 	%f165, %r294;
	ex2.approx.ftz.f32 	%f166, %f164;
	mul.f32 	%f167, %f166, %f165;
	add.f32 	%f168, %f156, %f167;
	sub.f32 	%f169, %f9, %f118;
	fma.rn.f32 	%f170, %f169, 0f3BBB989D, 0f3F000000;
	cvt.sat.f32.f32 	%f171, %f170;
	fma.rm.f32 	%f172, %f171, %f123, %f122;
	add.f32 	%f173, %f172, 0fCB40007F;
	neg.f32 	%f174, %f173;
	fma.rn.f32 	%f175, %f169, 0f3FB8AA3B, %f174;
	fma.rn.f32 	%f176, %f169, 0f32A57060, %f175;
	mov.b32 	%r295, %f172;
	shl.b32 	%r296, %r295, 23;
	mov.b32 	%f177, %r296;
	ex2.approx.ftz.f32 	%f178, %f176;
	mul.f32 	%f179, %f178, %f177;
	add.f32 	%f180, %f168, %f179;
	sub.f32 	%f181, %f471, %f118;
	fma.rn.f32 	%f182, %f181, 0f3BBB989D, 0f3F000000;
	cvt.sat.f32.f32 	%f183, %f182;
	fma.rm.f32 	%f184, %f183, %f123, %f122;
	add.f32 	%f185, %f184, 0fCB40007F;
	neg.f32 	%f186, %f185;
	fma.rn.f32 	%f187, %f181, 0f3FB8AA3B, %f186;
	fma.rn.f32 	%f188, %f181, 0f32A57060, %f187;
	mov.b32 	%r297, %f184;
	shl.b32 	%r298, %r297, 23;
	mov.b32 	%f189, %r298;
	ex2.approx.ftz.f32 	%f190, %f188;
	mul.f32 	%f191, %f190, %f189;
	add.f32 	%f192, %f180, %f191;
	sub.f32 	%f193, %f12, %f118;
	fma.rn.f32 	%f194, %f193, 0f3BBB989D, 0f3F000000;
	cvt.sat.f32.f32 	%f195, %f194;
	fma.rm.f32 	%f196, %f195, %f123, %f122;
	add.f32 	%f197, %f196, 0fCB40007F;
	neg.f32 	%f198, %f197;
	fma.rn.f32 	%f199, %f193, 0f3FB8AA3B, %f198;
	fma.rn.f32 	%f200, %f193, 0f32A57060, %f199;
	mov.b32 	%r299, %f196;
	shl.b32 	%r300, %r299, 23;
	mov.b32 	%f201, %r300;
	ex2.approx.ftz.f32 	%f202, %f200;
	mul.f32 	%f203, %f202, %f201;
	add.f32 	%f204, %f192, %f203;
	sub.f32 	%f205, %f472, %f118;
	fma.rn.f32 	%f206, %f205, 0f3BBB989D, 0f3F000000;
	cvt.sat.f32.f32 	%f207, %f206;
	fma.rm.f32 	%f208, %f207, %f123, %f122;
	add.f32 	%f209, %f208, 0fCB40007F;
	neg.f32 	%f210, %f209;
	fma.rn.f32 	%f211, %f205, 0f3FB8AA3B, %f210;
	fma.rn.f32 	%f212, %f205, 0f32A57060, %f211;
	mov.b32 	%r301, %f208;
	shl.b32 	%r302, %r301, 23;
	mov.b32 	%f213, %r302;
	ex2.approx.ftz.f32 	%f214, %f212;
	mul.f32 	%f215, %f214, %f213;
	add.f32 	%f216, %f204, %f215;
	sub.f32 	%f217, %f15, %f118;
	fma.rn.f32 	%f218, %f217, 0f3BBB989D, 0f3F000000;
	cvt.sat.f32.f32 	%f219, %f218;
	fma.rm.f32 	%f220, %f219, %f123, %f122;
	add.f32 	%f221, %f220, 0fCB40007F;
	neg.f32 	%f222, %f221;
	fma.rn.f32 	%f223, %f217, 0f3FB8AA3B, %f222;
	fma.rn.f32 	%f224, %f217, 0f32A57060, %f223;
	mov.b32 	%r303, %f220;
	shl.b32 	%r304, %r303, 23;
	mov.b32 	%f225, %r304;
	ex2.approx.ftz.f32 	%f226, %f224;
	mul.f32 	%f227, %f226, %f225;
	add.f32 	%f228, %f216, %f227;
	sub.f32 	%f229, %f473, %f118;
	fma.rn.f32 	%f230, %f229, 0f3BBB989D, 0f3F000000;
	cvt.sat.f32.f32 	%f231, %f230;
	fma.rm.f32 	%f232, %f231, %f123, %f122;
	add.f32 	%f233, %f232, 0fCB40007F;
	neg.f32 	%f234, %f233;
	fma.rn.f32 	%f235, %f229, 0f3FB8AA3B, %f234;
	fma.rn.f32 	%f236, %f229, 0f32A57060, %f235;
	mov.b32 	%r305, %f232;
	shl.b32 	%r306, %r305, 23;
	mov.b32 	%f237, %r306;
	ex2.approx.ftz.f32 	%f238, %f236;
	mul.f32 	%f239, %f238, %f237;
	add.f32 	%f240, %f228, %f239;
	sub.f32 	%f241, %f18, %f118;
	fma.rn.f32 	%f242, %f241, 0f3BBB989D, 0f3F000000;
	cvt.sat.f32.f32 	%f243, %f242;
	fma.rm.f32 	%f244, %f243, %f123, %f122;
	add.f32 	%f245, %f244, 0fCB40007F;
	neg.f32 	%f246, %f245;
	fma.rn.f32 	%f247, %f241, 0f3FB8AA3B, %f246;
	fma.rn.f32 	%f248, %f241, 0f32A57060, %f247;
	mov.b32 	%r307, %f244;
	shl.b32 	%r308, %r307, 23;
	mov.b32 	%f249, %r308;
	ex2.approx.ftz.f32 	%f250, %f248;
	mul.f32 	%f251, %f250, %f249;
	add.f32 	%f252, %f240, %f251;
	sub.f32 	%f253, %f474, %f118;
	fma.rn.f32 	%f254, %f253, 0f3BBB989D, 0f3F000000;
	cvt.sat.f32.f32 	%f255, %f254;
	fma.rm.f32 	%f256, %f255, %f123, %f122;
	add.f32 	%f257, %f256, 0fCB40007F;
	neg.f32 	%f258, %f257;
	fma.rn.f32 	%f259, %f253, 0f3FB8AA3B, %f258;
	fma.rn.f32 	%f260, %f253, 0f32A57060, %f259;
	mov.b32 	%r309, %f256;
	shl.b32 	%r310, %r309, 23;
	mov.b32 	%f261, %r310;
	ex2.approx.ftz.f32 	%f262, %f260;
	mul.f32 	%f263, %f262, %f261;
	add.f32 	%f264, %f252, %f263;
	sub.f32 	%f265, %f21, %f118;
	fma.rn.f32 	%f266, %f265, 0f3BBB989D, 0f3F000000;
	cvt.sat.f32.f32 	%f267, %f266;
	fma.rm.f32 	%f268, %f267, %f123, %f122;
	add.f32 	%f269, %f268, 0fCB40007F;
	neg.f32 	%f270, %f269;
	fma.rn.f32 	%f271, %f265, 0f3FB8AA3B, %f270;
	fma.rn.f32 	%f272, %f265, 0f32A57060, %f271;
	mov.b32 	%r311, %f268;
	shl.b32 	%r312, %r311, 23;
	mov.b32 	%f273, %r312;
	ex2.approx.ftz.f32 	%f274, %f272;
	mul.f32 	%f275, %f274, %f273;
	add.f32 	%f276, %f264, %f275;
	sub.f32 	%f277, %f475, %f118;
	fma.rn.f32 	%f278, %f277, 0f3BBB989D, 0f3F000000;
	cvt.sat.f32.f32 	%f279, %f278;
	fma.rm.f32 	%f280, %f279, %f123, %f122;
	add.f32 	%f281, %f280, 0fCB40007F;
	neg.f32 	%f282, %f281;
	fma.rn.f32 	%f283, %f277, 0f3FB8AA3B, %f282;
	fma.rn.f32 	%f284, %f277, 0f32A57060, %f283;
	mov.b32 	%r313, %f280;
	shl.b32 	%r314, %r313, 23;
	mov.b32 	%f285, %r314;
	ex2.approx.ftz.f32 	%f286, %f284;
	mul.f32 	%f287, %f286, %f285;
	add.f32 	%f288, %f276, %f287;
	sub.f32 	%f289, %f24, %f118;
	fma.rn.f32 	%f290, %f289, 0f3BBB989D, 0f3F000000;
	cvt.sat.f32.f32 	%f291, %f290;
	fma.rm.f32 	%f292, %f291, %f123, %f122;
	add.f32 	%f293, %f292, 0fCB40007F;
	neg.f32 	%f294, %f293;
	fma.rn.f32 	%f295, %f289, 0f3FB8AA3B, %f294;
	fma.rn.f32 	%f296, %f289, 0f32A57060, %f295;
	mov.b32 	%r315, %f292;
	shl.b32 	%r316, %r315, 23;
	mov.b32 	%f297, %r316;
	ex2.approx.ftz.f32 	%f298, %f296;
	mul.f32 	%f299, %f298, %f297;
	add.f32 	%f300, %f288, %f299;
	sub.f32 	%f301, %f476, %f118;
	fma.rn.f32 	%f302, %f301, 0f3BBB989D, 0f3F000000;
	cvt.sat.f32.f32 	%f303, %f302;
	fma.rm.f32 	%f304, %f303, %f123, %f122;
	add.f32 	%f305, %f304, 0fCB40007F;
	neg.f32 	%f306, %f305;
	fma.rn.f32 	%f307, %f301, 0f3FB8AA3B, %f306;
	fma.rn.f32 	%f308, %f301, 0f32A57060, %f307;
	mov.b32 	%r317, %f304;
	shl.b32 	%r318, %r317, 23;
	mov.b32 	%f309, %r318;
	ex2.approx.ftz.f32 	%f310, %f308;
	mul.f32 	%f311, %f310, %f309;
	add.f32 	%f312, %f300, %f311;
	sub.f32 	%f313, %f27, %f118;
	fma.rn.f32 	%f314, %f313, 0f3BBB989D, 0f3F000000;
	cvt.sat.f32.f32 	%f315, %f314;
	fma.rm.f32 	%f316, %f315, %f123, %f122;
	add.f32 	%f317, %f316, 0fCB40007F;
	neg.f32 	%f318, %f317;
	fma.rn.f32 	%f319, %f313, 0f3FB8AA3B, %f318;
	fma.rn.f32 	%f320, %f313, 0f32A57060, %f319;
	mov.b32 	%r319, %f316;
	shl.b32 	%r320, %r319, 23;
	mov.b32 	%f321, %r320;
	ex2.approx.ftz.f32 	%f322, %f320;
	mul.f32 	%f323, %f322, %f321;
	add.f32 	%f324, %f312, %f323;
	sub.f32 	%f325, %f477, %f118;
	fma.rn.f32 	%f326, %f325, 0f3BBB989D, 0f3F000000;
	cvt.sat.f32.f32 	%f327, %f326;
	fma.rm.f32 	%f328, %f327, %f123, %f122;
	add.f32 	%f329, %f328, 0fCB40007F;
	neg.f32 	%f330, %f329;
	fma.rn.f32 	%f331, %f325, 0f3FB8AA3B, %f330;
	fma.rn.f32 	%f332, %f325, 0f32A57060, %f331;
	mov.b32 	%r321, %f328;
	shl.b32 	%r322, %r321, 23;
	mov.b32 	%f333, %r322;
	ex2.approx.ftz.f32 	%f334, %f332;
	mul.f32 	%f335, %f334, %f333;
	add.f32 	%f336, %f324, %f335;
	sub.f32 	%f337, %f30, %f118;
	fma.rn.f32 	%f338, %f337, 0f3BBB989D, 0f3F000000;
	cvt.sat.f32.f32 	%f339, %f338;
	fma.rm.f32 	%f340, %f339, %f123, %f122;
	add.f32 	%f341, %f340, 0fCB40007F;
	neg.f32 	%f342, %f341;
	fma.rn.f32 	%f343, %f337, 0f3FB8AA3B, %f342;
	fma.rn.f32 	%f344, %f337, 0f32A57060, %f343;
	mov.b32 	%r323, %f340;
	shl.b32 	%r324, %r323, 23;
	mov.b32 	%f345, %r324;
	ex2.approx.ftz.f32 	%f346, %f344;
	mul.f32 	%f347, %f346, %f345;
	add.f32 	%f348, %f336, %f347;
	sub.f32 	%f349, %f478, %f118;
	fma.rn.f32 	%f350, %f349, 0f3BBB989D, 0f3F000000;
	cvt.sat.f32.f32 	%f351, %f350;
	fma.rm.f32 	%f352, %f351, %f123, %f122;
	add.f32 	%f353, %f352, 0fCB40007F;
	neg.f32 	%f354, %f353;
	fma.rn.f32 	%f355, %f349, 0f3FB8AA3B, %f354;
	fma.rn.f32 	%f356, %f349, 0f32A57060, %f355;
	mov.b32 	%r325, %f352;
	shl.b32 	%r326, %r325, 23;
	mov.b32 	%f357, %r326;
	ex2.approx.ftz.f32 	%f358, %f356;
	mul.f32 	%f359, %f358, %f357;
	add.f32 	%f360, %f348, %f359;
	sub.f32 	%f361, %f33, %f118;
	fma.rn.f32 	%f362, %f361, 0f3BBB989D, 0f3F000000;
	cvt.sat.f32.f32 	%f363, %f362;
	fma.rm.f32 	%f364, %f363, %f123, %f122;
	add.f32 	%f365, %f364, 0fCB40007F;
	neg.f32 	%f366, %f365;
	fma.rn.f32 	%f367, %f361, 0f3FB8AA3B, %f366;
	fma.rn.f32 	%f368, %f361, 0f32A57060, %f367;
	mov.b32 	%r327, %f364;
	shl.b32 	%r328, %r327, 23;
	mov.b32 	%f369, %r328;
	ex2.approx.ftz.f32 	%f370, %f368;
	mul.f32 	%f371, %f370, %f369;
	add.f32 	%f372, %f360, %f371;
	sub.f32 	%f373, %f479, %f118;
	fma.rn.f32 	%f374, %f373, 0f3BBB989D, 0f3F000000;
	cvt.sat.f32.f32 	%f375, %f374;
	fma.rm.f32 	%f376, %f375, %f123, %f122;
	add.f32 	%f377, %f376, 0fCB40007F;
	neg.f32 	%f378, %f377;
	fma.rn.f32 	%f379, %f373, 0f3FB8AA3B, %f378;
	fma.rn.f32 	%f380, %f373, 0f32A57060, %f379;
	mov.b32 	%r329, %f376;
	shl.b32 	%r330, %r329, 23;
	mov.b32 	%f381, %r330;
	ex2.approx.ftz.f32 	%f382, %f380;
	mul.f32 	%f383, %f382, %f381;
	add.f32 	%f384, %f372, %f383;
	sub.f32 	%f385, %f36, %f118;
	fma.rn.f32 	%f386, %f385, 0f3BBB989D, 0f3F000000;
	cvt.sat.f32.f32 	%f387, %f386;
	fma.rm.f32 	%f388, %f387, %f123, %f122;
	add.f32 	%f389, %f388, 0fCB40007F;
	neg.f32 	%f390, %f389;
	fma.rn.f32 	%f391, %f385, 0f3FB8AA3B, %f390;
	fma.rn.f32 	%f392, %f385, 0f32A57060, %f391;
	mov.b32 	%r331, %f388;
	shl.b32 	%r332, %r331, 23;
	mov.b32 	%f393, %r332;
	ex2.approx.ftz.f32 	%f394, %f392;
	mul.f32 	%f395, %f394, %f393;
	add.f32 	%f396, %f384, %f395;
	sub.f32 	%f397, %f480, %f118;
	fma.rn.f32 	%f398, %f397, 0f3BBB989D, 0f3F000000;
	cvt.sat.f32.f32 	%f399, %f398;
	fma.rm.f32 	%f400, %f399, %f123, %f122;
	add.f32 	%f401, %f400, 0fCB40007F;
	neg.f32 	%f402, %f401;
	fma.rn.f32 	%f403, %f397, 0f3FB8AA3B, %f402;
	fma.rn.f32 	%f404, %f397, 0f32A57060, %f403;
	mov.b32 	%r333, %f400;
	shl.b32 	%r334, %r333, 23;
	mov.b32 	%f405, %r334;
	ex2.approx.ftz.f32 	%f406, %f404;
	mul.f32 	%f407, %f406, %f405;
	add.f32 	%f408, %f396, %f407;
	sub.f32 	%f409, %f39, %f118;
	fma.rn.f32 	%f410, %f409, 0f3BBB989D, 0f3F000000;
	cvt.sat.f32.f32 	%f411, %f410;
	fma.rm.f32 	%f412, %f411, %f123, %f122;
	add.f32 	%f413, %f412, 0fCB40007F;
	neg.f32 	%f414, %f413;
	fma.rn.f32 	%f415, %f409, 0f3FB8AA3B, %f414;
	fma.rn.f32 	%f416, %f409, 0f32A57060, %f415;
	mov.b32 	%r335, %f412;
	shl.b32 	%r336, %r335, 23;
	mov.b32 	%f417, %r336;
	ex2.approx.ftz.f32 	%f418, %f416;
	mul.f32 	%f419, %f418, %f417;
	add.f32 	%f420, %f408, %f419;
	sub.f32 	%f421, %f481, %f118;
	fma.rn.f32 	%f422, %f421, 0f3BBB989D, 0f3F000000;
	cvt.sat.f32.f32 	%f423, %f422;
	fma.rm.f32 	%f424, %f423, %f123, %f122;
	add.f32 	%f425, %f424, 0fCB40007F;
	neg.f32 	%f426, %f425;
	fma.rn.f32 	%f427, %f421, 0f3FB8AA3B, %f426;
	fma.rn.f32 	%f428, %f421, 0f32A57060, %f427;
	mov.b32 	%r337, %f424;
	shl.b32 	%r338, %r337, 23;
	mov.b32 	%f429, %r338;
	ex2.approx.ftz.f32 	%f430, %f428;
	mul.f32 	%f431, %f430, %f429;
	add.f32 	%f432, %f420, %f431;
	mov.b32 	%r339, %f432;
	shfl.sync.bfly.b32	%r340|%p73, %r339, 16, 31, -1;
	mov.b32 	%f433, %r340;
	add.f32 	%f434, %f432, %f433;
	mov.b32 	%r341, %f434;
	shfl.sync.bfly.b32	%r342|%p74, %r341, 8, 31, -1;
	mov.b32 	%f435, %r342;
	add.f32 	%f436, %f434, %f435;
	mov.b32 	%r343, %f436;
	shfl.sync.bfly.b32	%r344|%p75, %r343, 4, 31, -1;
	mov.b32 	%f437, %r344;
	add.f32 	%f438, %f436, %f437;
	mov.b32 	%r345, %f438;
	shfl.sync.bfly.b32	%r346|%p76, %r345, 2, 31, -1;
	mov.b32 	%f439, %r346;
	add.f32 	%f440, %f438, %f439;
	mov.b32 	%r347, %f440;
	shfl.sync.bfly.b32	%r348|%p77, %r347, 1, 31, -1;
	mov.b32 	%f441, %r348;
	add.f32 	%f442, %f440, %f441;
	div.rn.f32 	%f443, %f131, %f442;
	div.rn.f32 	%f444, %f143, %f442;
	div.rn.f32 	%f445, %f155, %f442;
	div.rn.f32 	%f446, %f167, %f442;
	div.rn.f32 	%f447, %f179, %f442;
	div.rn.f32 	%f448, %f191, %f442;
	div.rn.f32 	%f449, %f203, %f442;
	div.rn.f32 	%f450, %f215, %f442;
	div.rn.f32 	%f451, %f227, %f442;
	div.rn.f32 	%f452, %f239, %f442;
	div.rn.f32 	%f453, %f251, %f442;
	div.rn.f32 	%f454, %f263, %f442;
	div.rn.f32 	%f455, %f275, %f442;
	div.rn.f32 	%f456, %f287, %f442;
	div.rn.f32 	%f457, %f299, %f442;
	div.rn.f32 	%f458, %f311, %f442;
	div.rn.f32 	%f459, %f323, %f442;
	div.rn.f32 	%f460, %f335, %f442;
	div.rn.f32 	%f461, %f347, %f442;
	div.rn.f32 	%f462, %f359, %f442;
	div.rn.f32 	%f463, %f371, %f442;
	div.rn.f32 	%f464, %f383, %f442;
	div.rn.f32 	%f465, %f395, %f442;
	div.rn.f32 	%f466, %f407, %f442;
	div.rn.f32 	%f467, %f419, %f442;
	div.rn.f32 	%f468, %f431, %f442;
	mov.u32 	%r349, %tid.x;
	shl.b32 	%r350, %r349, 1;
	cvt.u64.u32 	%rd80, %r350;
	mad.lo.s64 	%rd81, %rd163, %rd32, %rd80;
	shr.u64 	%rd82, %rd81, 63;
	add.s64 	%rd83, %rd81, %rd82;
	cvta.to.global.u64 	%rd84, %rd31;
	shl.b64 	%rd85, %rd83, 2;
	and.b64  	%rd86, %rd85, -8;
	add.s64 	%rd87, %rd84, %rd86;
	st.global.v2.f32 	[%rd87], {%f443, %f444};
	add.s64 	%rd88, %rd81, 64;
	shr.u64 	%rd89, %rd88, 63;
	add.s64 	%rd90, %rd88, %rd89;
	shl.b64 	%rd91, %rd90, 2;
	and.b64  	%rd92, %rd91, -8;
	add.s64 	%rd93, %rd84, %rd92;
	st.global.v2.f32 	[%rd93], {%f445, %f446};
	add.s64 	%rd94, %rd81, 128;
	shr.u64 	%rd95, %rd94, 63;
	add.s64 	%rd96, %rd94, %rd95;
	shl.b64 	%rd97, %rd96, 2;
	and.b64  	%rd98, %rd97, -8;
	add.s64 	%rd99, %rd84, %rd98;
	st.global.v2.f32 	[%rd99], {%f447, %f448};
	add.s64 	%rd100, %rd81, 192;
	shr.u64 	%rd101, %rd100, 63;
	add.s64 	%rd102, %rd100, %rd101;
	shl.b64 	%rd103, %rd102, 2;
	and.b64  	%rd104, %rd103, -8;
	add.s64 	%rd105, %rd84, %rd104;
	st.global.v2.f32 	[%rd105], {%f449, %f450};
	add.s64 	%rd106, %rd81, 256;
	shr.u64 	%rd107, %rd106, 63;
	add.s64 	%rd108, %rd106, %rd107;
	shl.b64 	%rd109, %rd108, 2;
	and.b64  	%rd110, %rd109, -8;
	add.s64 	%rd111, %rd84, %rd110;
	st.global.v2.f32 	[%rd111], {%f451, %f452};
	add.s64 	%rd112, %rd81, 320;
	shr.u64 	%rd113, %rd112, 63;
	add.s64 	%rd114, %rd112, %rd113;
	shl.b64 	%rd115, %rd114, 2;
	and.b64  	%rd116, %rd115, -8;
	add.s64 	%rd117, %rd84, %rd116;
	st.global.v2.f32 	[%rd117], {%f453, %f454};
	add.s64 	%rd118, %rd81, 384;
	shr.u64 	%rd119, %rd118, 63;
	add.s64 	%rd120, %rd118, %rd119;
	shl.b64 	%rd121, %rd120, 2;
	and.b64  	%rd122, %rd121, -8;
	add.s64 	%rd123, %rd84, %rd122;
	st.global.v2.f32 	[%rd123], {%f455, %f456};
	add.s64 	%rd124, %rd81, 448;
	shr.u64 	%rd125, %rd124, 63;
	add.s64 	%rd126, %rd124, %rd125;
	shl.b64 	%rd127, %rd126, 2;
	and.b64  	%rd128, %rd127, -8;
	add.s64 	%rd129, %rd84, %rd128;
	st.global.v2.f32 	[%rd129], {%f457, %f458};
	add.s64 	%rd130, %rd81, 512;
	shr.u64 	%rd131, %rd130, 63;
	add.s64 	%rd132, %rd130, %rd131;
	shl.b64 	%rd133, %rd132, 2;
	and.b64  	%rd134, %rd133, -8;
	add.s64 	%rd135, %rd84, %rd134;
	st.global.v2.f32 	[%rd135], {%f459, %f460};
	add.s64 	%rd136, %rd81, 576;
	shr.u64 	%rd137, %rd136, 63;
	add.s64 	%rd138, %rd136, %rd137;
	shl.b64 	%rd139, %rd138, 2;
	and.b64  	%rd140, %rd139, -8;
	add.s64 	%rd141, %rd84, %rd140;
	st.global.v2.f32 	[%rd141], {%f461, %f462};
	add.s64 	%rd142, %rd81, 640;
	shr.u64 	%rd143, %rd142, 63;
	add.s64 	%rd144, %rd142, %rd143;
	shl.b64 	%rd145, %rd144, 2;
	and.b64  	%rd146, %rd145, -8;
	add.s64 	%rd147, %rd84, %rd146;
	st.global.v2.f32 	[%rd147], {%f463, %f464};
	add.s64 	%rd148, %rd81, 704;
	shr.u64 	%rd149, %rd148, 63;
	add.s64 	%rd150, %rd148, %rd149;
	shl.b64 	%rd151, %rd150, 2;
	and.b64  	%rd152, %rd151, -8;
	add.s64 	%rd153, %rd84, %rd152;
	st.global.v2.f32 	[%rd153], {%f465, %f466};
	add.s64 	%rd154, %rd81, 768;
	shr.u64 	%rd155, %rd154, 63;
	add.s64 	%rd156, %rd154, %rd155;
	shl.b64 	%rd157, %rd156, 2;
	and.b64  	%rd158, %rd157, -8;
	add.s64 	%rd159, %rd84, %rd158;
	st.global.v2.f32 	[%rd159], {%f467, %f468};
	mov.u32 	%r351, %nctaid.x;
	mov.u32 	%r352, %ntid.y;
	mul.lo.s32 	%r353, %r351, %r352;
	cvt.s64.s32 	%rd160, %r353;
	add.s64 	%rd163, %rd163, %rd160;
	setp.lt.s64 	%p78, %rd163, %rd162;
	@%p78 bra 	$L__BB346_4;
$L__BB346_31:
	ret;

}
	// .globl	_Z15SoftmaxWarpImplI22BroadcastScaleMaskLoadIffbLm3EiE11DirectStoreIffEfLi2ELi26ELi32ELi1ELb1EL9Algorithm0EEvT_T0_ll
.visible .entry _Z15SoftmaxWarpImplI22BroadcastScaleMaskLoadIffbLm3EiE11DirectStoreIffEfLi2ELi26ELi32ELi1ELb1EL9Algorithm0EEvT_T0_ll(
	.param .align 8 .b8 _Z15SoftmaxWarpImplI22BroadcastScaleMaskLoadIffbLm3EiE11DirectStoreIffEfLi2ELi26ELi32ELi1ELb1EL9Algorithm0EEvT_T0_ll_param_0[112],
	.param .align 8 .b8 _Z15SoftmaxWarpImplI22BroadcastScaleMaskLoadIffbLm3EiE11DirectStoreIffEfLi2ELi26ELi32ELi1ELb1EL9Algorithm0EEvT_T0_ll_param_1[16],
	.param .u64 _Z15SoftmaxWarpImplI22BroadcastScaleMaskLoadIffbLm3EiE11DirectStoreIffEfLi2ELi26ELi32ELi1ELb1EL9Algorithm0EEvT_T0_ll_param_2,
	.param .u64 _Z15SoftmaxWarpImplI22BroadcastScaleMaskLoadIffbLm3EiE11DirectStoreIffEfLi2ELi26ELi32ELi1ELb1EL9Algorithm0EEvT_T0_ll_param_3
)
{
	.reg .pred 	%p<105>;
	.reg .b16 	%rs<35>;
	.reg .b32 	%r<378>;
	.reg .b32 	%f<573>;
	.reg .b64 	%rd<177>;

	ld.param.u64 	%rd47, [_Z15SoftmaxWarpImplI22BroadcastScaleMaskLoadIffbLm3EiE11DirectStoreIffEfLi2ELi26ELi32ELi1ELb1EL9Algorithm0EEvT_T0_ll_param_1+8];
	ld.param.v2.f32 	{%f120, %f121}, [_Z15SoftmaxWarpImplI22BroadcastScaleMaskLoadIffbLm3EiE11DirectStoreIffEfLi2ELi26ELi32ELi1ELb1EL9Algorithm0EEvT_T0_ll_param_0+104];
	ld.param.u64 	%rd45, [_Z15SoftmaxWarpImplI22BroadcastScaleMaskLoadIffbLm3EiE11DirectStoreIffEfLi2ELi26ELi32ELi1ELb1EL9Algorithm0EEvT_T0_ll_param_0+96];
	ld.param.u32 	%r12, [_Z15SoftmaxWarpImplI22BroadcastScaleMaskLoadIffbLm3EiE11DirectStoreIffEfLi2ELi26ELi32ELi1ELb1EL9Algorithm0EEvT_T0_ll_param_0+80];
	ld.param.v2.u32 	{%r10, %r11}, [_Z15SoftmaxWarpImplI22BroadcastScaleMaskLoadIffbLm3EiE11DirectStoreIffEfLi2ELi26ELi32ELi1ELb1EL9Algorithm0EEvT_T0_ll_param_0+72];
	ld.param.v2.u32 	{%r7, %r8}, [_Z15SoftmaxWarpImplI22BroadcastScaleMaskLoadIffbLm3EiE11DirectStoreIffEfLi2ELi26ELi32ELi1ELb1EL9Algorithm0EEvT_T0_ll_param_0+48];
	ld.param.u64 	%rd41, [_Z15SoftmaxWarpImplI22BroadcastScaleMaskLoadIffbLm3EiE11DirectStoreIffEfLi2ELi26ELi32ELi1ELb1EL9Algorithm0EEvT_T0_ll_param_0+32];
	ld.param.u64 	%rd40, [_Z15SoftmaxWarpImplI22BroadcastScaleMaskLoadIffbLm3EiE11DirectStoreIffEfLi2ELi26ELi32ELi1ELb1EL9Algorithm0EEvT_T0_ll_param_0+24];
	ld.param.u64 	%rd39, [_Z15SoftmaxWarpImplI22BroadcastScaleMaskLoadIffbLm3EiE11DirectStoreIffEfLi2ELi26ELi32ELi1ELb1EL9Algorithm0EEvT_T0_ll_param_0+16];
	ld.param.u64 	%rd46, [_Z15SoftmaxWarpImplI22BroadcastScaleMaskLoadIffbLm3EiE11DirectStoreIffEfLi2ELi26ELi32ELi1ELb1EL9Algorithm0EEvT_T0_ll_param_1];
	ld.param.u64 	%rd38, [_Z15SoftmaxWarpImplI22BroadcastScaleMaskLoadIffbLm3EiE11DirectStoreIffEfLi2ELi26ELi32ELi1ELb1EL9Algorithm0EEvT_T0_ll_param_0+8];
	ld.param.u64 	%rd37, [_Z15SoftmaxWarpImplI22BroadcastScaleMaskLoadIffbLm3EiE11DirectStoreIffEfLi2ELi26ELi32ELi1ELb1EL9Algorithm0EEvT_T0_ll_param_0];
	ld.param.u64 	%rd49, [_Z15SoftmaxWarpImplI22BroadcastScaleMaskLoadIffbLm3EiE11DirectStoreIffEfLi2ELi26ELi32ELi1ELb1EL9Algorithm0EEvT_T0_ll_param_3];
	cvta.to.global.u64 	%rd1, %rd37;
	cvta.to.global.u64 	%rd2, %rd38;
	cvta.to.global.u64 	%rd5, %rd46;
	setp.lt.s64 	%p1, %rd49, 833;
	@%p1 bra 	$L__BB347_2;
	mov.u64 	%rd50, $str;
	cvta.global.u64 	%rd51, %rd50;
	mov.u64 	%rd52, $str$1;
	cvta.global.u64 	%rd53, %rd52;
	mov.u64 	%rd54, __unnamed_338;
	cvta.global.u64 	%rd55, %rd54;
	{ // callseq 337, 0
	.param .b64 param0;
	st.param.b64 	[param0], %rd51;
	.param .b64 param1;
	st.param.b64 	[param1], %rd53;
	.param .b32 param2;
	st.param.b32 	[param2], 254;
	.param .b64 param3;
	st.param.b64 	[param3], %rd55;
	.param .b64 param4;
	st.param.b64 	[param4], 1;
	call.uni 
	__assertfail, 
	(
	param0, 
	param1, 
	param2, 
	param3, 
	param4
	);
	} // callseq 337
$L__BB347_2:
	ld.param.u64 	%rd174, [_Z15SoftmaxWarpImplI22BroadcastScaleMaskLoadIffbLm3EiE11DirectStoreIffEfLi2ELi26ELi32ELi1ELb1EL9Algorithm0EEvT_T0_ll_param_2];
	mov.u32 	%r23, %ctaid.x;
	mov.u32 	%r24, %ntid.y;
	mov.u32 	%r25, %tid.y;
	mad.lo.s32 	%r26, %r23, %r24, %r25;
	cvt.s64.s32 	%rd176, %r26;
	setp.le.s64 	%p2, %rd174, %rd176;
	@%p2 bra 	$L__BB347_83;
	mov.u32 	%r27, %tid.x;
	shl.b32 	%r28, %r27, 1;
	cvt.u64.u32 	%rd7, %r28;
	add.s32 	%r29, %r28, 64;
	cvt.u64.u32 	%rd8, %r29;
	add.s32 	%r30, %r28, 128;
	cvt.u64.u32 	%rd9, %r30;
	add.s32 	%r31, %r28, 192;
	cvt.u64.u32 	%rd10, %r31;
	add.s32 	%r32, %r28, 256;
	cvt.u64.u32 	%rd11, %r32;
	add.s32 	%r33, %r28, 320;
	cvt.u64.u32 	%rd12, %r33;
	add.s32 	%r34, %r28, 384;
	cvt.u64.u32 	%rd13, %r34;
	add.s32 	%r35, %r28, 448;
	cvt.u64.u32 	%rd14, %r35;
	add.s32 	%r36, %r28, 512;
	cvt.u64.u32 	%rd15, %r36;
	add.s32 	%r37, %r28, 576;
	cvt.u64.u32 	%rd16, %r37;
	add.s32 	%r38, %r28, 640;
	cvt.u64.u32 	%rd17, %r38;
	add.s32 	%r39, %r28, 704;
	cvt.u64.u32 	%rd18, %r39;
	add.s32 	%r40, %r28, 768;
	cvt.u64.u32 	%rd19, %r40;
	cvt.u32.u64 	%r42, %rd45;
	cvt.u32.u64 	%r43, %rd7;
$L__BB347_4:
	setp.le.s64 	%p3, %rd49, %rd7;
	cvt.u32.u64 	%r41, %rd176;
	mul.lo.s32 	%r6, %r42, %r41;
	mov.f32 	%f522, 0fFF800000;
	mov.f32 	%f523, %f522;
	mov.f32 	%f528, %f522;
	@%p3 bra 	$L__BB347_8;
	setp.eq.s64 	%p4, %rd41, 1;
	setp.eq.s64 	%p5, %rd40, 1;
	setp.eq.s64 	%p6, %rd39, 1;
	add.s32 	%r44, %r43, %r6;
	div.s32 	%r45, %r44, %r7;
	mul.lo.s32 	%r46, %r45, %r7;
	sub.s32 	%r47, %r44, %r46;
	div.s32 	%r48, %r47, %r8;
	mul.lo.s32 	%r49, %r48, %r8;
	sub.s32 	%r50, %r47, %r49;
	selp.b32 	%r51, 0, %r45, %p6;
	selp.b32 	%r52, 0, %r48, %p5;
	selp.b32 	%r53, 0, %r50, %p4;
	mul.lo.s32 	%r54, %r10, %r51;
	mad.lo.s32 	%r55, %r11, %r52, %r54;
	mad.lo.s32 	%r56, %r12, %r53, %r55;
	shr.u32 	%r57, %r44, 31;
	add.s32 	%r58, %r44, %r57;
	shr.s32 	%r59, %r58, 1;
	mul.wide.s32 	%rd56, %r59, 8;
	add.s64 	%rd22, %rd1, %rd56;
	ld.global.f32 	%f123, [%rd22];
	shr.u32 	%r60, %r56, 31;
	add.s32 	%r61, %r56, %r60;
	shr.s32 	%r62, %r61, 1;
	mul.wide.s32 	%rd57, %r62, 2;
	add.s64 	%rd58, %rd2, %rd57;
	ld.global.v2.u8 	{%rs9, %rs10}, [%rd58];
	setp.eq.s16 	%p7, %rs9, 0;
	mul.f32 	%f124, %f123, %f121;
	selp.f32 	%f523, %f120, %f124, %p7;
	setp.eq.s16 	%p8, %rs10, 0;
	mov.f32 	%f522, %f120;
	@%p8 bra 	$L__BB347_7;
	ld.global.f32 	%f125, [%rd22+4];
	mul.f32 	%f522, %f125, %f121;
$L__BB347_7:
	max.f32 	%f126, %f523, 0fFF800000;
	max.f32 	%f528, %f126, %f522;
$L__BB347_8:
	setp.le.s64 	%p9, %rd49, %rd8;
	mov.f32 	%f526, 0fFF800000;
	mov.f32 	%f527, %f526;
	@%p9 bra 	$L__BB347_12;
	cvt.u32.u64 	%r63, %rd8;
	setp.eq.s64 	%p10, %rd41, 1;
	setp.eq.s64 	%p11, %rd40, 1;
	setp.eq.s64 	%p12, %rd39, 1;
	add.s32 	%r64, %r63, %r6;
	div.s32 	%r65, %r64, %r7;
	mul.lo.s32 	%r66, %r65, %r7;
	sub.s32 	%r67, %r64, %r66;
	div.s32 	%r68, %r67, %r8;
	mul.lo.s32 	%r69, %r68, %r8;
	sub.s32 	%r70, %r67, %r69;
	selp.b32 	%r71, 0, %r65, %p12;
	selp.b32 	%r72, 0, %r68, %p11;
	selp.b32 	%r73, 0, %r70, %p10;
	mul.lo.s32 	%r74, %r10, %r71;
	mad.lo.s32 	%r75, %r11, %r72, %r74;
	mad.lo.s32 	%r76, %r12, %r73, %r75;
	shr.u32 	%r77, %r64, 31;
	add.s32 	%r78, %r64, %r77;
	shr.s32 	%r79, %r78, 1;
	mul.wide.s32 	%rd59, %r79, 8;
	add.s64 	%rd23, %rd1, %rd59;
	ld.global.f32 	%f128, [%rd23];
	shr.u32 	%r80, %r76, 31;
	add.s32 	%r81, %r76, %r80;
	shr.s32 	%r82, %r81, 1;
	mul.wide.s32 	%rd60, %r82, 2;
	add.s64 	%rd61, %rd2, %rd60;
	ld.global.v2.u8 	{%rs11, %rs12}, [%rd61];
	setp.eq.s16 	%p13, %rs11, 0;
	mul.f32 	%f129, %f128, %f121;
	selp.f32 	%f527, %f120, %f129, %p13;
	setp.eq.s16 	%p14, %rs12, 0;
	mov.f32 	%f526, %f120;
	@%p14 bra 	$L__BB347_11;
	ld.global.f32 	%f130, [%rd23+4];
	mul.f32 	%f526, %f130, %f121;
$L__BB347_11:
	max.f32 	%f131, %f528, %f527;
	max.f32 	%f528, %f131, %f526;
$L__BB347_12:
	setp.le.s64 	%p15, %rd49, %rd9;
	mov.f32 	%f530, 0fFF800000;
	mov.f32 	%f531, %f530;
	@%p15 bra 	$L__BB347_16;
	cvt.u32.u64 	%r83, %rd9;
	setp.eq.s64 	%p16, %rd41, 1;
	setp.eq.s64 	%p17, %rd40, 1;
	setp.eq.s64 	%p18, %rd39, 1;
	add.s32 	%r84, %r83, %r6;
	div.s32 	%r85, %r84, %r7;
	mul.lo.s32 	%r86, %r85, %r7;
	sub.s32 	%r87, %r84, %r86;
	div.s32 	%r88, %r87, %r8;
	mul.lo.s32 	%r89, %r88, %r8;
	sub.s32 	%r90, %r87, %r89;
	selp.b32 	%r91, 0, %r85, %p18;
	selp.b32 	%r92, 0, %r88, %p17;
	selp.b32 	%r93, 0, %r90, %p16;
	mul.lo.s32 	%r94, %r10, %r91;
	mad.lo.s32 	%r95, %r11, %r92, %r94;
	mad.lo.s32 	%r96, %r12, %r93, %r95;
	shr.u32 	%r97, %r84, 31;
	add.s32 	%r98, %r84, %r97;
	shr.s32 	%r99, %r98, 1;
	mul.wide.s32 	%rd62, %r99, 8;
	add.s64 	%rd24, %rd1, %rd62;
	ld.global.f32 	%f133, [%rd24];
	shr.u32 	%r100, %r96, 31;
	add.s32 	%r101, %r96, %r100;
	shr.s32 	%r102, %r101, 1;
	mul.wide.s32 	%rd63, %r102, 2;
	add.s64 	%rd64, %rd2, %rd63;
	ld.global.v2.u8 	{%rs13, %rs14}, [%rd64];
	setp.eq.s16 	%p19, %rs13, 0;
	mul.f32 	%f134, %f133, %f121;
	selp.f32 	%f531, %f120, %f134, %p19;
	setp.eq.s16 	%p20, %rs14, 0;
	mov.f32 	%f530, %f120;
	@%p20 bra 	$L__BB347_15;
	ld.global.f32 	%f135, [%rd24+4];
	mul.f32 	%f530, %f135, %f121;
$L__BB347_15:
	max.f32 	%f136, %f528, %f531;
	max.f32 	%f528, %f136, %f530;
$L__BB347_16:
	setp.le.s64 	%p21, %rd49, %rd10;
	mov.f32 	%f534, 0fFF800000;
	mov.f32 	%f535, %f534;
	@%p21 bra 	$L__BB347_20;
	cvt.u32.u64 	%r103, %rd10;
	setp.eq.s64 	%p22, %rd41, 1;
	setp.eq.s64 	%p23, %rd40, 1;
	setp.eq.s64 	%p24, %rd39, 1;
	add.s32 	%r104, %r103, %r6;
	div.s32 	%r105, %r104, %r7;
	mul.lo.s32 	%r106, %r105, %r7;
	sub.s32 	%r107, %r104, %r106;
	div.s32 	%r108, %r107, %r8;
	mul.lo.s32 	%r109, %r108, %r8;
	sub.s32 	%r110, %r107, %r109;
	selp.b32 	%r111, 0, %r105, %p24;
	selp.b32 	%r112, 0, %r108, %p23;
	selp.b32 	%r113, 0, %r110, %p22;
	mul.lo.s32 	%r114, %r10, %r111;
	mad.lo.s32 	%r115, %r11, %r112, %r114;
	mad.lo.s32 	%r116, %r12, %r113, %r115;
	shr.u32 	%r117, %r104, 31;
	add.s32 	%r118, %r104, %r117;
	shr.s32 	%r119, %r118, 1;
	mul.wide.s32 	%rd65, %r119, 8;
	add.s64 	%rd25, %rd1, %rd65;
	ld.global.f32 	%f138, [%rd25];
	shr.u32 	%r120, %r116, 31;
	add.s32 	%r121, %r116, %r120;
	shr.s32 	%r122, %r121, 1;
	mul.wide.s32 	%rd66, %r122, 2;
	add.s64 	%rd67, %rd2, %rd66;
	ld.global.v2.u8 	{%rs15, %rs16}, [%rd67];
	setp.eq.s16 	%p25, %rs15, 0;
	mul.f32 	%f139, %f138, %f121;
	selp.f32 	%f535, %f120, %f139, %p25;
	setp.eq.s16 	%p26, %rs16, 0;
	mov.f32 	%f534, %f120;
	@%p26 bra 	$L__BB347_19;
	ld.global.f32 	%f140, [%rd25+4];
	mul.f32 	%f534, %f140, %f121;
$L__BB347_19:
	max.f32 	%f141, %f528, %f535;
	max.f32 	%f528, %f141, %f534;
$L__BB347_20:
	setp.le.s64 	%p27, %rd49, %rd11;
	mov.f32 	%f538, 0fFF800000;
	mov.f32 	%f539, %f538;
	@%p27 bra 	$L__BB347_24;
	cvt.u32.u64 	%r123, %rd11;
	setp.eq.s64 	%p28, %rd41, 1;
	setp.eq.s64 	%p29, %rd40, 1;
	setp.eq.s64 	%p30, %rd39, 1;
	add.s32 	%r124, %r123, %r6;
	div.s32 	%r125, %r124, %r7;
	mul.lo.s32 	%r126, %r125, %r7;
	sub.s32 	%r127, %r124, %r126;
	div.s32 	%r128, %r127, %r8;
	mul.lo.s32 	%r129, %r128, %r8;
	sub.s32 	%r130, %r127, %r129;
	selp.b32 	%r131, 0, %r125, %p30;
	selp.b32 	%r132, 0, %r128, %p29;
	selp.b32 	%r133, 0, %r130, %p28;
	mul.lo.s32 	%r134, %r10, %r131;
	mad.lo.s32 	%r135, %r11, %r132, %r134;
	mad.lo.s32 	%r136, %r12, %r133, %r135;
	shr.u32 	%r137, %r124, 31;
	add.s32 	%r138, %r124, %r137;
	shr.s32 	%r139, %r138, 1;
	mul.wide.s32 	%rd68, %r139, 8;
	add.s64 	%rd26, %rd1, %rd68;
	ld.global.f32 	%f143, [%rd26];
	shr.u32 	%r140, %r136, 31;
	add.s32 	%r141, %r136, %r140;
	shr.s32 	%r142, %r141, 1;
	mul.wide.s32 	%rd69, %r142, 2;
	add.s64 	%rd70, %rd2, %rd69;
	ld.global.v2.u8 	{%rs17, %rs18}, [%rd70];
	setp.eq.s16 	%p31, %rs17, 0;
	mul.f32 	%f144, %f143, %f121;
	selp.f32 	%f539, %f120, %f144, %p31;
	setp.eq.s16 	%p32, %rs18, 0;
	mov.f32 	%f538, %f120;
	@%p32 bra 	$L__BB347_23;
	ld.global.f32 	%f145, [%rd26+4];
	mul.f32 	%f538, %f145, %f121;
$L__BB347_23:
	max.f32 	%f146, %f528, %f539;
	max.f32 	%f528, %f146, %f538;
$L__BB347_24:
	setp.le.s64 	%p33, %rd49, %rd12;
	mov.f32 	%f542, 0fFF800000;
	mov.f32 	%f543, %f542;
	@%p33 bra 	$L__BB347_28;
	cvt.u32.u64 	%r143, %rd12;
	setp.eq.s64 	%p34, %rd41, 1;
	setp.eq.s64 	%p35, %rd40, 1;
	setp.eq.s64 	%p36, %rd39, 1;
	add.s32 	%r144, %r143, %r6;
	div.s32 	%r145, %r144, %r7;
	mul.lo.s32 	%r146, %r145, %r7;
	sub.s32 	%r147, %r144, %r146;
	div.s32 	%r148, %r147, %r8;
	mul.lo.s32 	%r149, %r148, %r8;
	sub.s32 	%r150, %r147, %r149;
	selp.b32 	%r151, 0, %r145, %p36;
	selp.b32 	%r152, 0, %r148, %p35;
	selp.b32 	%r153, 0, %r150, %p34;
	mul.lo.s32 	%r154, %r10, %r151;
	mad.lo.s32 	%r155, %r11, %r152, %r154;
	mad.lo.s32 	%r156, %r12, %r153, %r155;
	shr.u32 	%r157, %r144, 31;
	add.s32 	%r158, %r144, %r157;
	shr.s32 	%r159, %r158, 1;
	mul.wide.s32 	%rd71, %r159, 8;
	add.s64 	%rd27, %rd1, %rd71;
	ld.global.f32 	%f148, [%rd27];
	shr.u32 	%r160, %r156, 31;
	add.s32 	%r161, %r156, %r160;
	shr.s32 	%r162, %r161, 1;
	mul.wide.s32 	%rd72, %r162, 2;
	add.s64 	%rd73, %rd2, %rd72;
	ld.global.v2.u8 	{%rs19, %rs20}, [%rd73];
	setp.eq.s16 	%p37, %rs19, 0;
	mul.f32 	%f149, %f148, %f121;
	selp.f32 	%f543, %f120, %f149, %p37;
	setp.eq.s16 	%p38, %rs20, 0;
	mov.f32 	%f542, %f120;
	@%p38 bra 	$L__BB347_27;
	ld.global.f32 	%f150, [%rd27+4];
	mul.f32 	%f542, %f150, %f121;
$L__BB347_27:
	max.f32 	%f151, %f528, %f543;
	max.f32 	%f528, %f151, %f542;
$L__BB347_28:
	setp.le.s64 	%p39, %rd49, %rd13;
	mov.f32 	%f546, 0fFF800000;
	mov.f32 	%f547, %f546;
	@%p39 bra 	$L__BB347_32;
	cvt.u32.u64 	%r163, %rd13;
	setp.eq.s64 	%p40, %rd41, 1;
	setp.eq.s64 	%p41, %rd40, 1;
	setp.eq.s64 	%p42, %rd39, 1;
	add.s32 	%r164, %r163, %r6;
	div.s32 	%r165, %r164, %r7;
	mul.lo.s32 	%r166, %r165, %r7;
	sub.s32 	%r167, %r164, %r166;
	div.s32 	%r168, %r167, %r8;
	mul.lo.s32 	%r169, %r168, %r8;
	sub.s32 	%r170, %r167, %r169;
	selp.b32 	%r171, 0, %r165, %p42;
	selp.b32 	%r172, 0, %r168, %p41;
	selp.b32 	%r173, 0, %r170, %p40;
	mul.lo.s32 	%r174, %r10, %r171;
	mad.lo.s32 	%r175, %r11, %r172, %r174;
	mad.lo.s32 	%r176, %r12, %r173, %r175;
	shr.u32 	%r177, %r164, 31;
	add.s32 	%r178, %r164, %r177;
	shr.s32 	%r179, %r178, 1;
	mul.wide.s32 	%rd74, %r179, 8;
	add.s64 	%rd28, %rd1, %rd74;
	ld.global.f32 	%f153, [%rd28];
	shr.u32 	%r180, %r176, 31;
	add.s32 	%r181, %r176, %r180;
	shr.s32 	%r182, %r181, 1;
	mul.wide.s32 	%rd75, %r182, 2;
	add.s64 	%rd76, %rd2, %rd75;
	ld.global.v2.u8 	{%rs21, %rs22}, [%rd76];
	setp.eq.s16 	%p43, %rs21, 0;
	mul.f32 	%f154, %f153, %f121;
	selp.f32 	%f547, %f120, %f154, %p43;
	setp.eq.s16 	%p44, %rs22, 0;
	mov.f32 	%f546, %f120;
	@%p44 bra 	$L__BB347_31;
	ld.global.f32 	%f155, [%rd28+4];
	mul.f32 	%f546, %f155, %f121;
$L__BB347_31:
	max.f32 	%f156, %f528, %f547;
	max.f32 	%f528, %f156, %f546;
$L__BB347_32:
	setp.le.s64 	%p45, %rd49, %rd14;
	mov.f32 	%f550, 0fFF800000;
	mov.f32 	%f551, %f550;
	@%p45 bra 	$L__BB347_36;
	cvt.u32.u64 	%r183, %rd14;
	setp.eq.s64 	%p46, %rd41, 1;
	setp.eq.s64 	%p47, %rd40, 1;
	setp.eq.s64 	%p48, %rd39, 1;
	add.s32 	%r184, %r183, %r6;
	div.s32 	%r185, %r184, %r7;
	mul.lo.s32 	%r186, %r185, %r7;
	sub.s32 	%r187, %r184, %r186;
	div.s32 	%r188, %r187, %r8;
	mul.lo.s32 	%r189, %r188, %r8;
	sub.s32 	%r190, %r187, %r189;
	selp.b32 	%r191, 0, %r185, %p48;
	selp.b32 	%r192, 0, %r188, %p47;
	selp.b32 	%r193, 0, %r190, %p46;
	mul.lo.s32 	%r194, %r10, %r191;
	mad.lo.s32 	%r195, %r11, %r192, %r194;
	mad.lo.s32 	%r196, %r12, %r193, %r195;
	shr.u32 	%r197, %r184, 31;
	add.s32 	%r198, %r184, %r197;
	shr.s32 	%r199, %r198, 1;
	mul.wide.s32 	%rd77, %r199, 8;
	add.s64 	%rd29, %rd1, %rd77;
	ld.global.f32 	%f158, [%rd29];
	shr.u32 	%r200, %r196, 31;
	add.s32 	%r201, %r196, %r200;
	shr.s32 	%r202, %r201, 1;
	mul.wide.s32 	%rd78, %r202, 2;
	add.s64 	%rd79, %rd2, %rd78;
	ld.global.v2.u8 	{%rs23, %rs24}, [%rd79];
	setp.eq.s16 	%p49, %rs23, 0;
	mul.f32 	%f159, %f158, %f121;
	selp.f32 	%f551, %f120, %f159, %p49;
	setp.eq.s16 	%p50, %rs24, 0;
	mov.f32 	%f550, %f120;
	@%p50 bra 	$L__BB347_35;
	ld.global.f32 	%f160, [%rd29+4];
	mul.f32 	%f550, %f160, %f121;
$L__BB347_35:
	max.f32 	%f161, %f528, %f551;
	max.f32 	%f528, %f161, %f550;
$L__BB347_36:
	setp.le.s64 	%p51, %rd49, %rd15;
	mov.f32 	%f554, 0fFF800000;
	mov.f32 	%f555, %f554;
	@%p51 bra 	$L__BB347_40;
	cvt.u32.u64 	%r203, %rd15;
	setp.eq.s64 	%p52, %rd41, 1;
	setp.eq.s64 	%p53, %rd40, 1;
	setp.eq.s64 	%p54, %rd39, 1;
	add.s32 	%r204, %r203, %r6;
	div.s32 	%r205, %r204, %r7;
	mul.lo.s32 	%r206, %r205, %r7;
	sub.s32 	%r207, %r204, %r206;
	div.s32 	%r208, %r207, %r8;
	mul.lo.s32 	%r209, %r208, %r8;
	sub.s32 	%r210, %r207, %r209;
	selp.b32 	%r211, 0, %r205, %p54;
	selp.b32 	%r212, 0, %r208, %p53;
	selp.b32 	%r213, 0, %r210, %p52;
	mul.lo.s32 	%r214, %r10, %r211;
	mad.lo.s32 	%r215, %r11, %r212, %r214;
	mad.lo.s32 	%r216, %r12, %r213, %r215;
	shr.u32 	%r217, %r204, 31;
	add.s32 	%r218, %r204, %r217;
	shr.s32 	%r219, %r218, 1;
	mul.wide.s32 	%rd80, %r219, 8;
	add.s64 	%rd30, %rd1, %rd80;
	ld.global.f32 	%f163, [%rd30];
	shr.u32 	%r220, %r216, 31;
	add.s32 	%r221, %r216, %r220;
	shr.s32 	%r222, %r221, 1;
	mul.wide.s32 	%rd81, %r222, 2;
	add.s64 	%rd82, %rd2, %rd81;
	ld.global.v2.u8 	{%rs25, %rs26}, [%rd82];
	setp.eq.s16 	%p55, %rs25, 0;
	mul.f32 	%f164, %f163, %f121;
	selp.f32 	%f555, %f120, %f164, %p55;
	setp.eq.s16 	%p56, %rs26, 0;
	mov.f32 	%f554, %f120;
	@%p56 bra 	$L__BB347_39;
	ld.global.f32 	%f165, [%rd30+4];
	mul.f32 	%f554, %f165, %f121;
$L__BB347_39:
	max.f32 	%f166, %f528, %f555;
	max.f32 	%f528, %f166, %f554;
$L__BB347_40:
	setp.le.s64 	%p57, %rd49, %rd16;
	mov.f32 	%f558, 0fFF800000;
	mov.f32 	%f559, %f558;
	@%p57 bra 	$L__BB347_44;
	cvt.u32.u64 	%r223, %rd16;
	setp.eq.s64 	%p58, %rd41, 1;
	setp.eq.s64 	%p59, %rd40, 1;
	setp.eq.s64 	%p60, %rd39, 1;
	add.s32 	%r224, %r223, %r6;
	div.s32 	%r225, %r224, %r7;
	mul.lo.s32 	%r226, %r225, %r7;
	sub.s32 	%r227, %r224, %r226;
	div.s32 	%r228, %r227, %r8;
	mul.lo.s32 	%r229, %r228, %r8;
	sub.s32 	%r230, %r227, %r229;
	selp.b32 	%r231, 0, %r225, %p60;
	selp.b32 	%r232, 0, %r228, %p59;
	selp.b32 	%r233, 0, %r230, %p58;
	mul.lo.s32 	%r234, %r10, %r231;
	mad.lo.s32 	%r235, %r11, %r232, %r234;
	mad.lo.s32 	%r236, %r12, %r233, %r235;
	shr.u32 	%r237, %r224, 31;
	add.s32 	%r238, %r224, %r237;
	shr.s32 	%r239, %r238, 1;
	mul.wide.s32 	%rd83, %r239, 8;
	add.s64 	%rd31, %rd1, %rd83;
	ld.global.f32 	%f168, [%rd31];
	shr.u32 	%r240, %r236, 31;
	add.s32 	%r241, %r236, %r240;
	shr.s32 	%r242, %r241, 1;
	mul.wide.s32 	%rd84, %r242, 2;
	add.s64 	%rd85, %rd2, %rd84;
	ld.global.v2.u8 	{%rs27, %rs28}, [%rd85];
	setp.eq.s16 	%p61, %rs27, 0;
	mul.f32 	%f169, %f168, %f121;
	selp.f32 	%f559, %f120, %f169, %p61;
	setp.eq.s16 	%p62, %rs28, 0;
	mov.f32 	%f558, %f120;
	@%p62 bra 	$L__BB347_43;
	ld.global.f32 	%f170, [%rd31+4];
	mul.f32 	%f558, %f170, %f121;
$L__BB347_43:
	max.f32 	%f171, %f528, %f559;
	max.f32 	%f528, %f171, %f558;
$L__BB347_44:
	setp.le.s64 	%p63, %rd49, %rd17;
	mov.f32 	%f562, 0fFF800000;
	mov.f32 	%f563, %f562;
	@%p63 bra 	$L__BB347_48;
	cvt.u32.u64 	%r243, %rd17;
	setp.eq.s64 	%p64, %rd41, 1;
	setp.eq.s64 	%p65, %rd40, 1;
	setp.eq.s64 	%p66, %rd39, 1;
	add.s32 	%r244, %r243, %r6;
	div.s32 	%r245, %r244, %r7;
	mul.lo.s32 	%r246, %r245, %r7;
	sub.s32 	%r247, %r244, %r246;
	div.s32 	%r248, %r247, %r8;
	mul.lo.s32 	%r249, %r248, %r8;
	sub.s32 	%r250, %r247, %r249;
	selp.b32 	%r251, 0, %r245, %p66;
	selp.b32 	%r252, 0, %r248, %p65;
	selp.b32 	%r253, 0, %r250, %p64;
	mul.lo.s32 	%r254, %r10, %r251;
	mad.lo.s32 	%r255, %r11, %r252, %r254;
	mad.lo.s32 	%r256, %r12, %r253, %r255;
	shr.u32 	%r257, %r244, 31;
	add.s32 	%r258, %r244, %r257;
	shr.s32 	%r259, %r258, 1;
	mul.wide.s32 	%rd86, %r259, 8;
	add.s64 	%rd32, %rd1, %rd86;
	ld.global.f32 	%f173, [%rd32];
	shr.u32 	%r260, %r256, 31;
	add.s32 	%r261, %r256, %r260;
	shr.s32 	%r262, %r261, 1;
	mul.wide.s32 	%rd87, %r262, 2;
	add.s64 	%rd88, %rd2, %rd87;
	ld.global.v2.u8 	{%rs29, %rs30}, [%rd88];
	setp.eq.s16 	%p67, %rs29, 0;
	mul.f32 	%f174, %f173, %f121;
	selp.f32 	%f563, %f120, %f174, %p67;
	setp.eq.s16 	%p68, %rs30, 0;
	mov.f32 	%f562, %f120;
	@%p68 bra 	$L__BB347_47;
	ld.global.f32 	%f175, [%rd32+4];
	mul.f32 	%f562, %f175, %f121;
$L__BB347_47:
	max.f32 	%f176, %f528, %f563;
	max.f32 	%f528, %f176, %f562;
$L__BB347_48:
	setp.le.s64 	%p69, %rd49, %rd18;
	mov.f32 	%f566, 0fFF800000;
	mov.f32 	%f567, %f566;
	@%p69 bra 	$L__BB347_52;
	cvt.u32.u64 	%r263, %rd18;
	setp.eq.s64 	%p70, %rd41, 1;
	setp.eq.s64 	%p71, %rd40, 1;
	setp.eq.s64 	%p72, %rd39, 1;
	add.s32 	%r264, %r263, %r6;
	div.s32 	%r265, %r264, %r7;
	mul.lo.s32 	%r266, %r265, %r7;
	sub.s32 	%r267, %r264, %r266;
	div.s32 	%r268, %r267, %r8;
	mul.lo.s32 	%r269, %r268, %r8;
	sub.s32 	%r270, %r267, %r269;
	selp.b32 	%r271, 0, %r265, %p72;
	selp.b32 	%r272, 0, %r268, %p71;
	selp.b32 	%r273, 0, %r270, %p70;
	mul.lo.s32 	%r274, %r10, %r271;
	mad.lo.s32 	%r275, %r11, %r272, %r274;
	mad.lo.s32 	%r276, %r12, %r273, %r275;
	shr.u32 	%r277, %r264, 31;
	add.s32 	%r278, %r264, %r277;
	shr.s32 	%r279, %r278, 1;
	mul.wide.s32 	%rd89, %r279, 8;
	add.s64 	%rd33, %rd1, %rd89;
	ld.global.f32 	%f178, [%rd33];
	shr.u32 	%r280, %r276, 31;
	add.s32 	%r281, %r276, %r280;
	shr.s32 	%r282, %r281, 1;
	mul.wide.s32 	%rd90, %r282, 2;
	add.s64 	%rd91, %rd2, %rd90;
	ld.global.v2.u8 	{%rs31, %rs32}, [%rd91];
	setp.eq.s16 	%p73, %rs31, 0;
	mul.f32 	%f179, %f178, %f121;
	selp.f32 	%f567, %f120, %f179, %p73;
	setp.eq.s16 	%p74, %rs32, 0;
	mov.f32 	%f566, %f120;
	@%p74 bra 	$L__BB347_51;
	ld.global.f32 	%f180, [%rd33+4];
	mul.f32 	%f566, %f180, %f121;
$L__BB347_51:
	max.f32 	%f181, %f528, %f567;
	max.f32 	%f528, %f181, %f566;
$L__BB347_52:
	setp.le.s64 	%p75, %rd49, %rd19;
	mov.f32 	%f570, 0fFF800000;
	mov.f32 	%f571, %f570;
	@%p75 bra 	$L__BB347_56;
	cvt.u32.u64 	%r283, %rd19;
	setp.eq.s64 	%p76, %rd41, 1;
	setp.eq.s64 	%p77, %rd40, 1;
	setp.eq.s64 	%p78, %rd39, 1;
	add.s32 	%r284, %r283, %r6;
	div.s32 	%r285, %r284, %r7;
	mul.lo.s32 	%r286, %r285, %r7;
	sub.s32 	%r287, %r284, %r286;
	div.s32 	%r288, %r287, %r8;
	mul.lo.s32 	%r289, %r288, %r8;
	sub.s32 	%r290, %r287, %r289;
	selp.b32 	%r291, 0, %r285, %p78;
	selp.b32 	%r292, 0, %r288, %p77;
	selp.b32 	%r293, 0, %r290, %p76;
	mul.lo.s32 	%r294, %r10, %r291;
	mad.lo.s32 	%r295, %r11, %r292, %r294;
	mad.lo.s32 	%r296, %r12, %r293, %r295;
	shr.u32 	%r297, %r284, 31;
	add.s32 	%r298, %r284, %r297;
	shr.s32 	%r299, %r298, 1;
	mul.wide.s32 	%rd92, %r299, 8;
	add.s64 	%rd34, %rd1, %rd92;
	ld.global.f32 	%f183, [%rd34];
	shr.u32 	%r300, %r296, 31;
	add.s32 	%r301, %r296, %r300;
	shr.s32 	%r302, %r301, 1;
	mul.wide.s32 	%rd93, %r302, 2;
	add.s64 	%rd94, %rd2, %rd93;
	ld.global.v2.u8 	{%rs33, %rs34}, [%rd94];
	setp.eq.s16 	%p79, %rs33, 0;
	mul.f32 	%f184, %f183, %f121;
	selp.f32 	%f571, %f120, %f184, %p79;
	setp.eq.s16 	%p80, %rs34, 0;
	mov.f32 	%f570, %f120;
	@%p80 bra 	$L__BB347_55;
	ld.global.f32 	%f185, [%rd34+4];
	mul.f32 	%f570, %f185, %f121;
$L__BB347_55:
	max.f32 	%f186, %f528, %f571;
	max.f32 	%f528, %f186, %f570;
$L__BB347_56:
	setp.le.s64 	%p81, %rd49, %rd7;
	mov.b32 	%r303, %f528;
	shfl.sync.bfly.b32	%r304|%p82, %r303, 16, 31, -1;
	mov.b32 	%f187, %r304;
	max.f32 	%f188, %f528, %f187;
	mov.b32 	%r305, %f188;
	shfl.sync.bfly.b32	%r306|%p83, %r305, 8, 31, -1;
	mov.b32 	%f189, %r306;
	max.f32 	%f190, %f188, %f189;
	mov.b32 	%r307, %f190;
	shfl.sync.bfly.b32	%r308|%p84, %r307, 4, 31, -1;
	mov.b32 	%f191, %r308;
	max.f32 	%f192, %f190, %f191;
	mov.b32 	%r309, %f192;
	shfl.sync.bfly.b32	%r310|%p85, %r309, 2, 31, -1;
	mov.b32 	%f193, %r310;
	max.f32 	%f194, %f192, %f193;
	mov.b32 	%r311, %f194;
	shfl.sync.bfly.b32	%r312|%p86, %r311, 1, 31, -1;
	mov.b32 	%f195, %r312;
	max.f32 	%f196, %f194, %f195;
	sub.f32 	%f197, %f523, %f196;
	fma.rn.f32 	%f198, %f197, 0f3BBB989D, 0f3F000000;
	cvt.sat.f32.f32 	%f199, %f198;
	mov.f32 	%f200, 0f4B400001;
	mov.f32 	%f201, 0f437C0000;
	fma.rm.f32 	%f202, %f199, %f201, %f200;
	add.f32 	%f203, %f202, 0fCB40007F;
	neg.f32 	%f204, %f203;
	fma.rn.f32 	%f205, %f197, 0f3FB8AA3B, %f204;
	fma.rn.f32 	%f206, %f197, 0f32A57060, %f205;
	mov.b32 	%r313, %f202;
	shl.b32 	%r314, %r313, 23;
	mov.b32 	%f207, %r314;
	ex2.approx.ftz.f32 	%f208, %f206;
	mul.f32 	%f209, %f208, %f207;
	add.f32 	%f210, %f209, 0f00000000;
	sub.f32 	%f211, %f522, %f196;
	fma.rn.f32 	%f212, %f211, 0f3BBB989D, 0f3F000000;
	cvt.sat.f32.f32 	%f213, %f212;
	fma.rm.f32 	%f214, %f213, %f201, %f200;
	add.f32 	%f215, %f214, 0fCB40007F;
	neg.f32 	%f216, %f215;
	fma.rn.f32 	%f217, %f211, 0f3FB8AA3B, %f216;
	fma.rn.f32 	%f218, %f211, 0f32A57060, %f217;
	mov.b32 	%r315, %f214;
	shl.b32 	%r316, %r315, 23;
	mov.b32 	%f219, %r316;
	ex2.approx.ftz.f32 	%f220, %f218;
	mul.f32 	%f221, %f220, %f219;
	add.f32 	%f222, %f210, %f221;
	sub.f32 	%f223, %f527, %f196;
	fma.rn.f32 	%f224, %f223, 0f3BBB989D, 0f3F000000;
	cvt.sat.f32.f32 	%f225, %f224;
	fma.rm.f32 	%f226, %f225, %f201, %f200;
	add.f32 	%f227, %f226, 0fCB40007F;
	neg.f32 	%f228, %f227;
	fma.rn.f32 	%f229, %f223, 0f3FB8AA3B, %f228;
	fma.rn.f32 	%f230, %f223, 0f32A57060, %f229;
	mov.b32 	%r317, %f226;
	shl.b32 	%r318, %r317, 23;
	mov.b32 	%f231, %r318;
	ex2.approx.ftz.f32 	%f232, %f230;
	mul.f32 	%f233, %f232, %f231;
	add.f32 	%f234, %f222, %f233;
	sub.f32 	%f235, %f526, %f196;
	fma.rn.f32 	%f236, %f235, 0f3BBB989D, 0f3F000000;
	cvt.sat.f32.f32 	%f237, %f236;
	fma.rm.f32 	%f238, %f237, %f201, %f200;
	add.f32 	%f239, %f238, 0fCB40007F;
	neg.f32 	%f240, %f239;
	fma.rn.f32 	%f241, %f235, 0f3FB8AA3B, %f240;
	fma.rn.f32 	%f242, %f235, 0f32A57060, %f241;
	mov.b32 	%r319, %f238;
	shl.b32 	%r320, %r319, 23;
	mov.b32 	%f243, %r320;
	ex2.approx.ftz.f32 	%f244, %f242;
	mul.f32 	%f245, %f244, %f243;
	add.f32 	%f246, %f234, %f245;
	sub.f32 	%f247, %f531, %f196;
	fma.rn.f32 	%f248, %f247, 0f3BBB989D, 0f3F000000;
	cvt.sat.f32.f32 	%f249, %f248;
	fma.rm.f32 	%f250, %f249, %f201, %f200;
	add.f32 	%f251, %f250, 0fCB40007F;
	neg.f32 	%f252, %f251;
	fma.rn.f32 	%f253, %f247, 0f3FB8AA3B, %f252;
	fma.rn.f32 	%f254, %f247, 0f32A57060, %f253;
	mov.b32 	%r321, %f250;
	shl.b32 	%r322, %r321, 23;
	mov.b32 	%f255, %r322;
	ex2.approx.ftz.f32 	%f256, %f254;
	mul.f32 	%f257, %f256, %f255;
	add.f32 	%f258, %f246, %f257;
	sub.f32 	%f259, %f530, %f196;
	fma.rn.f32 	%f260, %f259, 0f3BBB989D, 0f3F000000;
	cvt.sat.f32.f32 	%f261, %f260;
	fma.rm.f32 	%f262, %f261, %f201, %f200;
	add.f32 	%f263, %f262, 0fCB40007F;
	neg.f32 	%f264, %f263;
	fma.rn.f32 	%f265, %f259, 0f3FB8AA3B, %f264;
	fma.rn.f32 	%f266, %f259, 0f32A57060, %f265;
	mov.b32 	%r323, %f262;
	shl.b32 	%r324, %r323, 23;
	mov.b32 	%f267, %r324;
	ex2.approx.ftz.f32 	%f268, %f266;
	mul.f32 	%f269, %f268, %f267;
	add.f32 	%f270, %f258, %f269;
	sub.f32 	%f271, %f535, %f196;
	fma.rn.f32 	%f272, %f271, 0f3BBB989D, 0f3F000000;
	cvt.sat.f32.f32 	%f273, %f272;
	fma.rm.f32 	%f274, %f273, %f201, %f200;
	add.f32 	%f275, %f274, 0fCB40007F;
	neg.f32 	%f276, %f275;
	fma.rn.f32 	%f277, %f271, 0f3FB8AA3B, %f276;
	fma.rn.f32 	%f278, %f271, 0f32A57060, %f277;
	mov.b32 	%r325, %f274;
	shl.b32 	%r326, %r325, 23;
	mov.b32 	%f279, %r326;
	ex2.approx.ftz.f32 	%f280, %f278;
	mul.f32 	%f281, %f280, %f279;
	add.f32 	%f282, %f270, %f281;
	sub.f32 	%f283, %f534, %f196;
	fma.rn.f32 	%f284, %f283, 0f3BBB989D, 0f3F000000;
	cvt.sat.f32.f32 	%f285, %f284;
	fma.rm.f32 	%f286, %f285, %f201, %f200;
	add.f32 	%f287, %f286, 0fCB40007F;
	neg.f32 	%f288, %f287;
	fma.rn.f32 	%f289, %f283, 0f3FB8AA3B, %f288;
	fma.rn.f32 	%f290, %f283, 0f32A57060, %f289;
	mov.b32 	%r327, %f286;
	shl.b32 	%r328, %r327, 23;
	mov.b32 	%f291, %r328;
	ex2.approx.ftz.f32 	%f292, %f290;
	mul.f32 	%f293, %f292, %f291;
	add.f32 	%f294, %f282, %f293;
	sub.f32 	%f295, %f539, %f196;
	fma.rn.f32 	%f296, %f295, 0f3BBB989D, 0f3F000000;
	cvt.sat.f32.f32 	%f297, %f296;
	fma.rm.f32 	%f298, %f297, %f201, %f200;
	add.f32 	%f299, %f298, 0fCB40007F;
	neg.f32 	%f300, %f299;
	fma.rn.f32 	%f301, %f295, 0f3FB8AA3B, %f300;
	fma.rn.f32 	%f302, %f295, 0f32A57060, %f301;
	mov.b32 	%r329, %f298;
	shl.b32 	%r330, %r329, 23;
	mov.b32 	%f303, %r330;
	ex2.approx.ftz.f32 	%f304, %f302;
	mul.f32 	%f305, %f304, %f303;
	add.f32 	%f306, %f294, %f305;
	sub.f32 	%f307, %f538, %f196;
	fma.rn.f32 	%f308, %f307, 0f3BBB989D, 0f3F000000;
	cvt.sat.f32.f32 	%f309, %f308;
	fma.rm.f32 	%f310, %f309, %f201, %f200;
	add.f32 	%f311, %f310, 0fCB40007F;
	neg.f32 	%f312, %f311;
	fma.rn.f32 	%f313, %f307, 0f3FB8AA3B, %f312;
	fma.rn.f32 	%f314, %f307, 0f32A57060, %f313;
	mov.b32 	%r331, %f310;
	shl.b32 	%r332, %r331, 23;
	mov.b32 	%f315, %r332;
	ex2.approx.ftz.f32 	%f316, %f314;
	mul.f32 	%f317, %f316, %f315;
	add.f32 	%f318, %f306, %f317;
	sub.f32 	%f319, %f543, %f196;
	fma.rn.f32 	%f320, %f319, 0f3BBB989D, 0f3F000000;
	cvt.sat.f32.f32 	%f321, %f320;
	fma.rm.f32 	%f322, %f321, %f201, %f200;
	add.f32 	%f323, %f322, 0fCB40007F;
	neg.f32 	%f324, %f323;
	fma.rn.f32 	%f325, %f319, 0f3FB8AA3B, %f324;
	fma.rn.f32 	%f326, %f319, 0f32A57060, %f325;
	mov.b32 	%r333, %f322;
	shl.b32 	%r334, %r333, 23;
	mov.b32 	%f327, %r334;
	ex2.approx.ftz.f32 	%f328, %f326;
	mul.f32 	%f329, %f328, %f327;
	add.f32 	%f330, %f318, %f329;
	sub.f32 	%f331, %f542, %f196;
	fma.rn.f32 	%f332, %f331, 0f3BBB989D, 0f3F000000;
	cvt.sat.f32.f32 	%f333, %f332;
	fma.rm.f32 	%f334, %f333, %f201, %f200;
	add.f32 	%f335, %f334, 0fCB40007F;
	neg.f32 	%f336, %f335;
	fma.rn.f32 	%f337, %f331, 0f3FB8AA3B, %f336;
	fma.rn.f32 	%f338, %f331, 0f32A57060, %f337;
	mov.b32 	%r335, %f334;
	shl.b32 	%r336, %r335, 23;
	mov.b32 	%f339, %r336;
	ex2.approx.ftz.f32 	%f340, %f338;
	mul.f32 	%f341, %f340, %f339;
	add.f32 	%f342, %f330, %f341;
	sub.f32 	%f343, %f547, %f196;
	fma.rn.f32 	%f344, %f343, 0f3BBB989D, 0f3F000000;
	cvt.sat.f32.f32 	%f345, %f344;
	fma.rm.f32 	%f346, %f345, %f201, %f200;
	add.f32 	%f347, %f346, 0fCB40007F;
	neg.f32 	%f348, %f347;
	fma.rn.f32 	%f349, %f343, 0f3FB8AA3B, %f348;
	fma.rn.f32 	%f350, %f343, 0f32A57060, %f349;
	mov.b32 	%r337, %f346;
	shl.b32 	%r338, %r337, 23;
	mov.b32 	%f351, %r338;
	ex2.approx.ftz.f32 	%f352, %f350;
	mul.f32 	%f353, %f352, %f351;
	add.f32 	%f354, %f342, %f353;
	sub.f32 	%f355, %f546, %f196;
	fma.rn.f32 	%f356, %f355, 0f3BBB989D, 0f3F000000;
	cvt.sat.f32.f32 	%f357, %f356;
	fma.rm.f32 	%f358, %f357, %f201, %f200;
	add.f32 	%f359, %f358, 0fCB40007F;
	neg.f32 	%f360, %f359;
	fma.rn.f32 	%f361, %f355, 0f3FB8AA3B, %f360;
	fma.rn.f32 	%f362, %f355, 0f32A57060, %f361;
	mov.b32 	%r339, %f358;
	shl.b32 	%r340, %r339, 23;
	mov.b32 	%f363, %r340;
	ex2.approx.ftz.f32 	%f364, %f362;
	mul.f32 	%f365, %f364, %f363;
	add.f32 	%f366, %f354, %f365;
	sub.f32 	%f367, %f551, %f196;
	fma.rn.f32 	%f368, %f367, 0f3BBB989D, 0f3F000000;
	cvt.sat.f32.f32 	%f369, %f368;
	fma.rm.f32 	%f370, %f369, %f201, %f200;
	add.f32 	%f371, %f370, 0fCB40007F;
	neg.f32 	%f372, %f371;
	fma.rn.f32 	%f373, %f367, 0f3FB8AA3B, %f372;
	fma.rn.f32 	%f374, %f367, 0f32A57060, %f373;
	mov.b32 	%r341, %f370;
	shl.b32 	%r342, %r341, 23;
	mov.b32 	%f375, %r342;
	ex2.approx.ftz.f32 	%f376, %f374;
	mul.f32 	%f377, %f376, %f375;
	add.f32 	%f378, %f366, %f377;
	sub.f32 	%f379, %f550, %f196;
	fma.rn.f32 	%f380, %f379, 0f3BBB989D, 0f3F000000;
	cvt.sat.f32.f32 	%f381, %f380;
	fma.rm.f32 	%f382, %f381, %f201, %f200;
	add.f32 	%f383, %f382, 0fCB40007F;
	neg.f32 	%f384, %f383;
	fma.rn.f32 	%f385, %f379, 0f3FB8AA3B, %f384;
	fma.rn.f32 	%f386, %f379, 0f32A57060, %f385;
	mov.b32 	%r343, %f382;
	shl.b32 	%r344, %r343, 23;
	mov.b32 	%f387, %r344;
	ex2.approx.ftz.f32 	%f388, %f386;
	mul.f32 	%f389, %f388, %f387;
	add.f32 	%f390, %f378, %f389;
	sub.f32 	%f391, %f555, %f196;
	fma.rn.f32 	%f392, %f391, 0f3BBB989D, 0f3F000000;
	cvt.sat.f32.f32 	%f393, %f392;
	fma.rm.f32 	%f394, %f393, %f201, %f200;
	add.f32 	%f395, %f394, 0fCB40007F;
	neg.f32 	%f396, %f395;
	fma.rn.f32 	%f397, %f391, 0f3FB8AA3B, %f396;
	fma.rn.f32 	%f398, %f391, 0f32A57060, %f397;
	mov.b32 	%r345, %f394;
	shl.b32 	%r346, %r345, 23;
	mov.b32 	%f399, %r346;
	ex2.approx.ftz.f32 	%f400, %f398;
	mul.f32 	%f401, %f400, %f399;
	add.f32 	%f402, %f390, %f401;
	sub.f32 	%f403, %f554, %f196;
	fma.rn.f32 	%f404, %f403, 0f3BBB989D, 0f3F000000;
	cvt.sat.f32.f32 	%f405, %f404;
	fma.rm.f32 	%f406, %f405, %f201, %f200;
	add.f32 	%f407, %f406, 0fCB40007F;
	neg.f32 	%f408, %f407;
	fma.rn.f32 	%f409, %f403, 0f3FB8AA3B, %f408;
	fma.rn.f32 	%f410, %f403, 0f32A57060, %f409;
	mov.b32 	%r347, %f406;
	shl.b32 	%r348, %r347, 23;
	mov.b32 	%f411, %r348;
	ex2.approx.ftz.f32 	%f412, %f410;
	mul.f32 	%f413, %f412, %f411;
	add.f32 	%f414, %f402, %f413;
	sub.f32 	%f415, %f559, %f196;
	fma.rn.f32 	%f416, %f415, 0f3BBB989D, 0f3F000000;
	cvt.sat.f32.f32 	%f417, %f416;
	fma.rm.f32 	%f418, %f417, %f201, %f200;
	add.f32 	%f419, %f418, 0fCB40007F;
	neg.f32 	%f420, %f419;
	fma.rn.f32 	%f421, %f415, 0f3FB8AA3B, %f420;
	fma.rn.f32 	%f422, %f415, 0f32A57060, %f421;
	mov.b32 	%r349, %f418;
	shl.b32 	%r350, %r349, 23;
	mov.b32 	%f423, %r350;
	ex2.approx.ftz.f32 	%f424, %f422;
	mul.f32 	%f425, %f424, %f423;
	add.f32 	%f426, %f414, %f425;
	sub.f32 	%f427, %f558, %f196;
	fma.rn.f32 	%f428, %f427, 0f3BBB989D, 0f3F000000;
	cvt.sat.f32.f32 	%f429, %f428;
	fma.rm.f32 	%f430, %f429, %f201, %f200;
	add.f32 	%f431, %f430, 0fCB40007F;
	neg.f32 	%f432, %f431;
	fma.rn.f32 	%f433, %f427, 0f3FB8AA3B, %f432;
	fma.rn.f32 	%f434, %f427, 0f32A57060, %f433;
	mov.b32 	%r351, %f430;
	shl.b32 	%r352, %r351, 23;
	mov.b32 	%f435, %r352;
	ex2.approx.ftz.f32 	%f436, %f434;
	mul.f32 	%f437, %f436, %f435;
	add.f32 	%f438, %f426, %f437;
	sub.f32 	%f439, %f563, %f196;
	fma.rn.f32 	%f440, %f439, 0f3BBB989D, 0f3F000000;
	cvt.sat.f32.f32 	%f441, %f440;
	fma.rm.f32 	%f442, %f441, %f201, %f200;
	add.f32 	%f443, %f442, 0fCB40007F;
	neg.f32 	%f444, %f443;
	fma.rn.f32 	%f445, %f439, 0f3FB8AA3B, %f444;
	fma.rn.f32 	%f446, %f439, 0f32A57060, %f445;
	mov.b32 	%r353, %f442;
	shl.b32 	%r354, %r353, 23;
	mov.b32 	%f447, %r354;
	ex2.approx.ftz.f32 	%f448, %f446;
	mul.f32 	%f449, %f448, %f447;
	add.f32 	%f450, %f438, %f449;
	sub.f32 	%f451, %f562, %f196;
	fma.rn.f32 	%f452, %f451, 0f3BBB989D, 0f3F000000;
	cvt.sat.f32.f32 	%f453, %f452;
	fma.rm.f32 	%f454, %f453, %f201, %f200;
	add.f32 	%f455, %f454, 0fCB40007F;
	neg.f32 	%f456, %f455;
	fma.rn.f32 	%f457, %f451, 0f3FB8AA3B, %f456;
	fma.rn.f32 	%f458, %f451, 0f32A57060, %f457;
	mov.b32 	%r355, %f454;
	shl.b32 	%r356, %r355, 23;
	mov.b32 	%f459, %r356;
	ex2.approx.ftz.f32 	%f460, %f458;
	mul.f32 	%f461, %f460, %f459;
	add.f32 	%f462, %f450, %f461;
	sub.f32 	%f463, %f567, %f196;
	fma.rn.f32 	%f464, %f463, 0f3BBB989D, 0f3F000000;
	cvt.sat.f32.f32 	%f465, %f464;
	fma.rm.f32 	%f466, %f465, %f201, %f200;
	add.f32 	%f467, %f466, 0fCB40007F;
	neg.f32 	%f468, %f467;
	fma.rn.f32 	%f469, %f463, 0f3FB8AA3B, %f468;
	fma.rn.f32 	%f470, %f463, 0f32A57060, %f469;
	mov.b32 	%r357, %f466;
	shl.b32 	%r358, %r357, 23;
	mov.b32 	%f471, %r358;
	ex2.approx.ftz.f32 	%f472, %f470;
	mul.f32 	%f473, %f472, %f471;
	add.f32 	%f474, %f462, %f473;
	sub.f32 	%f475, %f566, %f196;
	fma.rn.f32 	%f476, %f475, 0f3BBB989D, 0f3F000000;
	cvt.sat.f32.f32 	%f477, %f476;
	fma.rm.f32 	%f478, %f477, %f201, %f200;
	add.f32 	%f479, %f478, 0fCB40007F;
	neg.f32 	%f480, %f479;
	fma.rn.f32 	%f481, %f475, 0f3FB8AA3B, %f480;
	fma.rn.f32 	%f482, %f475, 0f32A57060, %f481;
	mov.b32 	%r359, %f478;
	shl.b32 	%r360, %r359, 23;
	mov.b32 	%f483, %r360;
	ex2.approx.ftz.f32 	%f484, %f482;
	mul.f32 	%f485, %f484, %f483;
	add.f32 	%f486, %f474, %f485;
	sub.f32 	%f487, %f571, %f196;
	fma.rn.f32 	%f488, %f487, 0f3BBB989D, 0f3F000000;
	cvt.sat.f32.f32 	%f489, %f488;
	fma.rm.f32 	%f490, %f489, %f201, %f200;
	add.f32 	%f491, %f490, 0fCB40007F;
	neg.f32 	%f492, %f491;
	fma.rn.f32 	%f493, %f487, 0f3FB8AA3B, %f492;
	fma.rn.f32 	%f494, %f487, 0f32A57060, %f493;
	mov.b32 	%r361, %f490;
	shl.b32 	%r362, %r361, 23;
	mov.b32 	%f495, %r362;
	ex2.approx.ftz.f32 	%f496, %f494;
	mul.f32 	%f497, %f496, %f495;
	add.f32 	%f498, %f486, %f497;
	sub.f32 	%f499, %f570, %f196;
	fma.rn.f32 	%f500, %f499, 0f3BBB989D, 0f3F000000;
	cvt.sat.f32.f32 	%f501, %f500;
	fma.rm.f32 	%f502, %f501, %f201, %f200;
	add.f32 	%f503, %f502, 0fCB40007F;
	neg.f32 	%f504, %f503;
	fma.rn.f32 	%f505, %f499, 0f3FB8AA3B, %f504;
	fma.rn.f32 	%f506, %f499, 0f32A57060, %f505;
	mov.b32 	%r363, %f502;
	shl.b32 	%r364, %r363, 23;
	mov.b32 	%f507, %r364;
	ex2.approx.ftz.f32 	%f508, %f506;
	mul.f32 	%f509, %f508, %f507;
	add.f32 	%f510, %f498, %f509;
	mov.b32 	%r365, %f510;
	shfl.sync.bfly.b32	%r366|%p87, %r365, 16, 31, -1;
	mov.b32 	%f511, %r366;
	add.f32 	%f512, %f510, %f511;
	mov.b32 	%r367, %f512;
	shfl.sync.bfly.b32	%r368|%p88, %r367, 8, 31, -1;
	mov.b32 	%f513, %r368;
	add.f32 	%f514, %f512, %f513;
	mov.b32 	%r369, %f514;
	shfl.sync.bfly.b32	%r370|%p89, %r369, 4, 31, -1;
	mov.b32 	%f515, %r370;
	add.f32 	%f516, %f514, %f515;
	mov.b32 	%r371, %f516;
	shfl.sync.bfly.b32	%r372|%p90, %r371, 2, 31, -1;
	mov.b32 	%f517, %r372;
	add.f32 	%f518, %f516, %f517;
	mov.b32 	%r373, %f518;
	shfl.sync.bfly.b32	%r374|%p91, %r373, 1, 31, -1;
	mov.b32 	%f519, %r374;
	add.f32 	%f520, %f518, %f519;
	div.rn.f32 	%f94, %f209, %f520;
	div.rn.f32 	%f95, %f221, %f520;
	div.rn.f32 	%f96, %f233, %f520;
	div.rn.f32 	%f97, %f245, %f520;
	div.rn.f32 	%f98, %f257, %f520;
	div.rn.f32 	%f99, %f269, %f520;
	div.rn.f32 	%f100, %f281, %f520;
	div.rn.f32 	%f101, %f293, %f520;
	div.rn.f32 	%f102, %f305, %f520;
	div.rn.f32 	%f103, %f317, %f520;
	div.rn.f32 	%f104, %f329, %f520;
	div.rn.f32 	%f105, %f341, %f520;
	div.rn.f32 	%f106, %f353, %f520;
	div.rn.f32 	%f107, %f365, %f520;
	div.rn.f32 	%f108, %f377, %f520;
	div.rn.f32 	%f109, %f389, %f520;
	div.rn.f32 	%f110, %f401, %f520;
	div.rn.f32 	%f111, %f413, %f520;
	div.rn.f32 	%f112, %f425, %f520;
	div.rn.f32 	%f113, %f437, %f520;
	div.rn.f32 	%f114, %f449, %f520;
	div.rn.f32 	%f115, %f461, %f520;
	div.rn.f32 	%f116, %f473, %f520;
	div.rn.f32 	%f117, %f485, %f520;
	div.rn.f32 	%f118, %f497, %f520;
	div.rn.f32 	%f119, %f509, %f520;
	mul.lo.s64 	%rd35, %rd176, %rd47;
	@%p81 bra 	$L__BB347_58;
	add.s64 	%rd95, %rd35, %rd7;
	shr.u64 	%rd96, %rd95, 63;
	add.s64 	%rd97, %rd95, %rd96;
	shl.b64 	%rd98, %rd97, 2;
	and.b64  	%rd99, %rd98, -8;
	add.s64 	%rd100, %rd5, %rd99;
	st.global.v2.f32 	[%rd100], {%f94, %f95};
$L__BB347_58:
	setp.le.s64 	%p92, %rd49, %rd8;
	@%p92 bra 	$L__BB347_60;
	add.s64 	%rd101, %rd35, %rd8;
	shr.u64 	%rd102, %rd101, 63;
	add.s64 	%rd103, %rd101, %rd102;
	shl.b64 	%rd104, %rd103, 2;
	and.b64  	%rd105, %rd104, -8;
	add.s64 	%rd106, %rd5, %rd105;
	st.global.v2.f32 	[%rd106], {%f96, %f97};
$L__BB347_60:
	setp.le.s64 	%p93, %rd49, %rd9;
	@%p93 bra 	$L__BB347_62;
	add.s64 	%rd107, %rd35, %rd9;
	shr.u64 	%rd108, %rd107, 63;
	add.s64 	%rd109, %rd107, %rd108;
	shl.b64 	%rd110, %rd109, 2;
	and.b64  	%rd111, %rd110, -8;
	add.s64 	%rd112, %rd5, %rd111;
	st.global.v2.f32 	[%rd112], {%f98, %f99};
$L__BB347_62:
	setp.le.s64 	%p94, %rd49, %rd10;
	@%p94 bra 	$L__BB347_64;
	add.s64 	%rd113, %rd35, %rd10;
	shr.u64 	%rd114, %rd113, 63;
	add.s64 	%rd115, %rd113, %rd114;
	shl.b64 	%rd116, %rd115, 2;
	and.b64  	%rd117, %rd116, -8;
	add.s64 	%rd118, %rd5, %rd117;
	st.global.v2.f32 	[%rd118], {%f100, %f101};
$L__BB347_64:
	setp.le.s64 	%p95, %rd49, %rd11;
	@%p95 bra 	$L__BB347_66;
	add.s64 	%rd119, %rd35, %rd11;
	shr.u64 	%rd120, %rd119, 63;
	add.s64 	%rd121, %rd119, %rd120;
	shl.b64 	%rd122, %rd121, 2;
	and.b64  	%rd123, %rd122, -8;
	add.s64 	%rd124, %rd5, %rd123;
	st.global.v2.f32 	[%rd124], {%f102, %f103};
$L__BB347_66:
	setp.le.s64 	%p96, %rd49, %rd12;
	@%p96 bra 	$L__BB347_68;
	add.s64 	%rd125, %rd35, %rd12;
	shr.u64 	%rd126, %rd125, 63;
	add.s64 	%rd127, %rd125, %rd126;
	shl.b64 	%rd128, %rd127, 2;
	and.b64  	%rd129, %rd128, -8;
	add.s64 	%rd130, %rd5, %rd129;
	st.global.v2.f32 	[%rd130], {%f104, %f105};
$L__BB347_68:
	setp.le.s64 	%p97, %rd49, %rd13;
	@%p97 bra 	$L__BB347_70;
	add.s64 	%rd131, %rd35, %rd13;
	shr.u64 	%rd132, %rd131, 63;
	add.s64 	%rd133, %rd131, %rd132;
	shl.b64 	%rd134, %rd133, 2;
	and.b64  	%rd135, %rd134, -8;
	add.s64 	%rd136, %rd5, %rd135;
	st.global.v2.f32 	[%rd136], {%f106, %f107};
$L__BB347_70:
	setp.le.s64 	%p98, %rd49, %rd14;
	@%p98 bra 	$L__BB347_72;
	add.s64 	%rd137, %rd35, %rd14;
	shr.u64 	%rd138, %rd137, 63;
	add.s64 	%rd139, %rd137, %rd138;
	shl.b64 	%rd140, %rd139, 2;
	and.b64  	%rd141, %rd140, -8;
	add.s64 	%rd142, %rd5, %rd141;
	st.global.v2.f32 	[%rd142], {%f108, %f109};
$L__BB347_72:
	setp.le.s64 	%p99, %rd49, %rd15;
	@%p99 bra 	$L__BB347_74;
	add.s64 	%rd143, %rd35, %rd15;
	shr.u64 	%rd144, %rd143, 63;
	add.s64 	%rd145, %rd143, %rd144;
	shl.b64 	%rd146, %rd145, 2;
	and.b64  	%rd147, %rd146, -8;
	add.s64 	%rd148, %rd5, %rd147;
	st.global.v2.f32 	[%rd148], {%f110, %f111};
$L__BB347_74:
	setp.le.s64 	%p100, %rd49, %rd16;
	@%p100 bra 	$L__BB347_76;
	add.s64 	%rd149, %rd35, %rd16;
	shr.u64 	%rd150, %rd149, 63;
	add.s64 	%rd151, %rd149, %rd150;
	shl.b64 	%rd152, %rd151, 2;
	and.b64  	%rd153, %rd152, -8;
	add.s64 	%rd154, %rd5, %rd153;
	st.global.v2.f32 	[%rd154], {%f112, %f113};
$L__BB347_76:
	setp.le.s64 	%p101, %rd49, %rd17;
	@%p101 bra 	$L__BB347_78;
	add.s64 	%rd155, %rd35, %rd17;
	shr.u64 	%rd156, %rd155, 63;
	add.s64 	%rd157, %rd155, %rd156;
	shl.b64 	%rd158, %rd157, 2;
	and.b64  	%rd159, %rd158, -8;
	add.s64 	%rd160, %rd5, %rd159;
	st.global.v2.f32 	[%rd160], {%f114, %f115};
$L__BB347_78:
	setp.le.s64 	%p102, %rd49, %rd18;
	@%p102 bra 	$L__BB347_80;
	add.s64 	%rd161, %rd35, %rd18;
	shr.u64 	%rd162, %rd161, 63;
	add.s64 	%rd163, %rd161, %rd162;
	shl.b64 	%rd164, %rd163, 2;
	and.b64  	%rd165, %rd164, -8;
	add.s64 	%rd166, %rd5, %rd165;
	st.global.v2.f32 	[%rd166], {%f116, %f117};
$L__BB347_80:
	setp.le.s64 	%p103, %rd49, %rd19;
	@%p103 bra 	$L__BB347_82;
	add.s64 	%rd167, %rd35, %rd19;
	shr.u64 	%rd168, %rd167, 63;
	add.s64 	%rd169, %rd167, %rd168;
	shl.b64 	%rd170, %rd169, 2;
	and.b64  	%rd171, %rd170, -8;
	add.s64 	%rd172, %rd5, %rd171;
	st.global.v2.f32 	[%rd172], {%f118, %f119};
$L__BB347_82:
	ld.param.u64 	%rd175, [_Z15SoftmaxWarpImplI22BroadcastScaleMaskLoadIffbLm3EiE11DirectStoreIffEfLi2ELi26ELi32ELi1ELb1EL9Algorithm0EEvT_T0_ll_param_2];
	mov.u32 	%r375, %nctaid.x;
	mov.u32 	%r376, %ntid.y;
	mul.lo.s32 	%r377, %r375, %r376;
	cvt.s64.s32 	%rd173, %r377;
	add.s64 	%rd176, %rd176, %rd173;
	setp.lt.s64 	%p104, %rd176, %rd175;
	@%p104 bra 	$L__BB347_4;
$L__BB347_83:
	ret;

}
	// .globl	_Z15SoftmaxWarpImplI22BroadcastScaleMaskLoadIffbLm3EiE11DirectStoreIffEfLi2ELi28ELi32ELi1ELb0EL9Algorithm0EEvT_T0_ll
.visible .entry _Z15SoftmaxWarpImplI22BroadcastScaleMaskLoadIffbLm3EiE11DirectStoreIffEfLi2ELi28ELi32ELi1ELb0EL9Algorithm0EEvT_T0_ll(
	.param .align 8 .b8 _Z15SoftmaxWarpImplI22BroadcastScaleMaskLoadIffbLm3EiE11DirectStoreIffEfLi2ELi28ELi32ELi1ELb0EL9Algorithm0EEvT_T0_ll_param_0[112],
	.param .align 8 .b8 _Z15SoftmaxWarpImplI22BroadcastScaleMaskLoadIffbLm3EiE11DirectStoreIffEfLi2ELi28ELi32ELi1ELb0EL9Algorithm0EEvT_T0_ll_param_1[16],
	.param .u64 _Z15SoftmaxWarpImplI22BroadcastScaleMaskLoadIffbLm3EiE11DirectStoreIffEfLi2ELi28ELi32ELi1ELb0EL9Algorithm0EEvT_T0_ll_param_2,
	.param .u64 _Z15SoftmaxWarpImplI22BroadcastScaleMaskLoadIffbLm3EiE11DirectStoreIffEfLi2ELi28ELi32ELi1ELb0EL9Algorithm0EEvT_T0_ll_param_3
)
{
	.reg .pred 	%p<84>;
	.reg .b16 	%rs<37>;
	.reg .b32 	%r<377>;
	.reg .b32 	%f<517>;
	.reg .b64 	%rd<174>;

	ld.param.u64 	%rd33, [_Z15SoftmaxWarpImplI22BroadcastScaleMaskLoadIffbLm3EiE11DirectStoreIffEfLi2ELi28ELi32ELi1ELb0EL9Algorithm0EEvT_T0_ll_param_1+8];
	ld.param.u64 	%rd32, [_Z15SoftmaxWarpImplI22BroadcastScaleMaskLoadIffbLm3EiE11DirectStoreIffEfLi2ELi28ELi32ELi1ELb0EL9Algorithm0EEvT_T0_ll_param_1];
	ld.param.v2.f32 	{%f45, %f46}, [_Z15SoftmaxWarpImplI22BroadcastScaleMaskLoadIffbLm3EiE11DirectStoreIffEfLi2ELi28ELi32ELi1ELb0EL9Algorithm0EEvT_T0_ll_param_0+104];
	ld.param.u64 	%rd31, [_Z15SoftmaxWarpImplI22BroadcastScaleMaskLoadIffbLm3EiE11DirectStoreIffEfLi2ELi28ELi32ELi1ELb0EL9Algorithm0EEvT_T0_ll_param_0+96];
	ld.param.u32 	%r13, [_Z15SoftmaxWarpImplI22BroadcastScaleMaskLoadIffbLm3EiE11DirectStoreIffEfLi2ELi28ELi32ELi1ELb0EL9Algorithm0EEvT_T0_ll_param_0+80];
	ld.param.v2.u32 	{%r11, %r12}, [_Z15SoftmaxWarpImplI22BroadcastScaleMaskLoadIffbLm3EiE11DirectStoreIffEfLi2ELi28ELi32ELi1ELb0EL9Algorithm0EEvT_T0_ll_param_0+72];
	ld.param.v2.u32 	{%r8, %r9}, [_Z15SoftmaxWarpImplI22BroadcastScaleMaskLoadIffbLm3EiE11DirectStoreIffEfLi2ELi28ELi32ELi1ELb0EL9Algorithm0EEvT_T0_ll_param_0+48];
	ld.param.u64 	%rd27, [_Z15SoftmaxWarpImplI22BroadcastScaleMaskLoadIffbLm3EiE11DirectStoreIffEfLi2ELi28ELi32ELi1ELb0EL9Algorithm0EEvT_T0_ll_param_0+32];
	ld.param.u64 	%rd26, [_Z15SoftmaxWarpImplI22BroadcastScaleMaskLoadIffbLm3EiE11DirectStoreIffEfLi2ELi28ELi32ELi1ELb0EL9Algorithm0EEvT_T0_ll_param_0+24];
	ld.param.u64 	%rd25, [_Z15SoftmaxWarpImplI22BroadcastScaleMaskLoadIffbLm3EiE11DirectStoreIffEfLi2ELi28ELi32ELi1ELb0EL9Algorithm0EEvT_T0_ll_param_0+16];
	ld.param.u64 	%rd24, [_Z15SoftmaxWarpImplI22BroadcastScaleMaskLoadIffbLm3EiE11DirectStoreIffEfLi2ELi28ELi32ELi1ELb0EL9Algorithm0EEvT_T0_ll_param_0+8];
	ld.param.u64 	%rd23, [_Z15SoftmaxWarpImplI22BroadcastScaleMaskLoadIffbLm3EiE11DirectStoreIffEfLi2ELi28ELi32ELi1ELb0EL9Algorithm0EEvT_T0_ll_param_0];
	ld.param.u64 	%rd35, [_Z15SoftmaxWarpImplI22BroadcastScaleMaskLoadIffbLm3EiE11DirectStoreIffEfLi2ELi28ELi32ELi1ELb0EL9Algorithm0EEvT_T0_ll_param_3];
	cvta.to.global.u64 	%rd1, %rd23;
	cvta.to.global.u64 	%rd2, %rd24;
	setp.lt.s64 	%p1, %rd35, 897;
	@%p1 bra 	$L__BB348_2;
	mov.u64 	%rd36, $str;
	cvta.global.u64 	%rd37, %rd36;
	mov.u64 	%rd38, $str$1;
	cvta.global.u64 	%rd39, %rd38;
	mov.u64 	%rd40, __unnamed_339;
	cvta.global.u64 	%rd41, %rd40;
	{ // callseq 338, 0
	.param .b64 param0;
	st.param.b64 	[param0], %rd37;
	.param .b64 param1;
	st.param.b64 	[param1], %rd39;
	.param .b32 param2;
	st.param.b32 	[param2], 254;
	.param .b64 param3;
	st.param.b64 	[param3], %rd41;
	.param .b64 param4;
	st.param.b64 	[param4], 1;
	call.uni 
	__assertfail, 
	(
	param0, 
	param1, 
	param2, 
	param3, 
	param4
	);
	} // callseq 338
$L__BB348_2:
	ld.param.u64 	%rd171, [_Z15SoftmaxWarpImplI22BroadcastScaleMaskLoadIffbLm3EiE11DirectStoreIffEfLi2ELi28ELi32ELi1ELb0EL9Algorithm0EEvT_T0_ll_param_2];
	mov.u32 	%r24, %ctaid.x;
	mov.u32 	%r25, %ntid.y;
	mov.u32 	%r26, %tid.y;
	mad.lo.s32 	%r27, %r24, %r25, %r26;
	cvt.s64.s32 	%rd173, %r27;
	setp.le.s64 	%p2, %rd171, %rd173;
	@%p2 bra 	$L__BB348_33;
	mov.u32 	%r28, %tid.x;
	shl.b32 	%r29, %r28, 1;
	cvt.u32.u64 	%r31, %rd31;
$L__BB348_4:
	setp.eq.s64 	%p3, %rd27, 1;
	setp.eq.s64 	%p4, %rd26, 1;
	setp.eq.s64 	%p5, %rd25, 1;
	cvt.u32.u64 	%r30, %rd173;
	mad.lo.s32 	%r6, %r31, %r30, %r29;
	div.s32 	%r32, %r6, %r8;
	mul.lo.s32 	%r33, %r32, %r8;
	sub.s32 	%r34, %r6, %r33;
	div.s32 	%r35, %r34, %r9;
	mul.lo.s32 	%r36, %r35, %r9;
	sub.s32 	%r37, %r34, %r36;
	selp.b32 	%r38, 0, %r32, %p5;
	selp.b32 	%r39, 0, %r35, %p4;
	selp.b32 	%r40, 0, %r37, %p3;
	mul.lo.s32 	%r41, %r11, %r38;
	mad.lo.s32 	%r42, %r12, %r39, %r41;
	mad.lo.s32 	%r43, %r13, %r40, %r42;
	shr.u32 	%r44, %r6, 31;
	add.s32 	%r45, %r6, %r44;
	shr.s32 	%r46, %r45, 1;
	mul.wide.s32 	%rd42, %r46, 8;
	add.s64 	%rd8, %rd1, %rd42;
	ld.global.f32 	%f47, [%rd8];
	shr.u32 	%r47, %r43, 31;
	add.s32 	%r48, %r43, %r47;
	shr.s32 	%r49, %r48, 1;
	mul.wide.s32 	%rd43, %r49, 2;
	add.s64 	%rd44, %rd2, %rd43;
	ld.global.v2.u8 	{%rs9, %rs10}, [%rd44];
	setp.eq.s16 	%p6, %rs9, 0;
	mul.f32 	%f48, %f47, %f46;
	selp.f32 	%f3, %f45, %f48, %p6;
	setp.eq.s16 	%p7, %rs10, 0;
	mov.f32 	%f503, %f45;
	@%p7 bra 	$L__BB348_6;
	ld.global.f32 	%f49, [%rd8+4];
	mul.f32 	%f503, %f49, %f46;
$L__BB348_6:
	setp.eq.s64 	%p8, %rd27, 1;
	setp.eq.s64 	%p9, %rd26, 1;
	setp.eq.s64 	%p10, %rd25, 1;
	add.s32 	%r7, %r6, 64;
	div.s32 	%r50, %r7, %r8;
	mul.lo.s32 	%r51, %r50, %r8;
	sub.s32 	%r52, %r7, %r51;
	div.s32 	%r53, %r52, %r9;
	mul.lo.s32 	%r54, %r53, %r9;
	sub.s32 	%r55, %r52, %r54;
	selp.b32 	%r56, 0, %r50, %p10;
	selp.b32 	%r57, 0, %r53, %p9;
	selp.b32 	%r58, 0, %r55, %p8;
	mul.lo.s32 	%r59, %r11, %r56;
	mad.lo.s32 	%r60, %r12, %r57, %r59;
	mad.lo.s32 	%r61, %r13, %r58, %r60;
	shr.u32 	%r62, %r7, 31;
	add.s32 	%r63, %r7, %r62;
	shr.s32 	%r64, %r63, 1;
	mul.wide.s32 	%rd45, %r64, 8;
	add.s64 	%rd9, %rd1, %rd45;
	ld.global.f32 	%f50, [%rd9];
	shr.u32 	%r65, %r61, 31;
	add.s32 	%r66, %r61, %r65;
	shr.s32 	%r67, %r66, 1;
	mul.wide.s32 	%rd46, %r67, 2;
	add.s64 	%rd47, %rd2, %rd46;
	ld.global.v2.u8 	{%rs11, %rs12}, [%rd47];
	setp.eq.s16 	%p11, %rs11, 0;
	mul.f32 	%f51, %f50, %f46;
	selp.f32 	%f6, %f45, %f51, %p11;
	setp.eq.s16 	%p12, %rs12, 0;
	mov.f32 	%f504, %f45;
	@%p12 bra 	$L__BB348_8;
	ld.global.f32 	%f52, [%rd9+4];
	mul.f32 	%f504, %f52, %f46;
$L__BB348_8:
	setp.eq.s64 	%p13, %rd27, 1;
	setp.eq.s64 	%p14, %rd26, 1;
	setp.eq.s64 	%p15, %rd25, 1;
	add.s32 	%r68, %r7, 64;
	div.s32 	%r69, %r68, %r8;
	mul.lo.s32 	%r70, %r69, %r8;
	sub.s32 	%r71, %r68, %r70;
	div.s32 	%r72, %r71, %r9;
	mul.lo.s32 	%r73, %r72, %r9;
	sub.s32 	%r74, %r71, %r73;
	selp.b32 	%r75, 0, %r69, %p15;
	selp.b32 	%r76, 0, %r72, %p14;
	selp.b32 	%r77, 0, %r74, %p13;
	mul.lo.s32 	%r78, %r11, %r75;
	mad.lo.s32 	%r79, %r12, %r76, %r78;
	mad.lo.s32 	%r80, %r13, %r77, %r79;
	shr.u32 	%r81, %r68, 31;
	add.s32 	%r82, %r68, %r81;
	shr.s32 	%r83, %r82, 1;
	mul.wide.s32 	%rd48, %r83, 8;
	add.s64 	%rd10, %rd1, %rd48;
	ld.global.f32 	%f53, [%rd10];
	shr.u32 	%r84, %r80, 31;
	add.s32 	%r85, %r80, %r84;
	shr.s32 	%r86, %r85, 1;
	mul.wide.s32 	%rd49, %r86, 2;
	add.s64 	%rd50, %rd2, %rd49;
	ld.global.v2.u8 	{%rs13, %rs14}, [%rd50];
	setp.eq.s16 	%p16, %rs13, 0;
	mul.f32 	%f54, %f53, %f46;
	selp.f32 	%f9, %f45, %f54, %p16;
	setp.eq.s16 	%p17, %rs14, 0;
	mov.f32 	%f505, %f45;
	@%p17 bra 	$L__BB348_10;
	ld.global.f32 	%f55, [%rd10+4];
	mul.f32 	%f505, %f55, %f46;
$L__BB348_10:
	setp.eq.s64 	%p18, %rd27, 1;
	setp.eq.s64 	%p19, %rd26, 1;
	setp.eq.s64 	%p20, %rd25, 1;
	add.s32 	%r87, %r7, 128;
	div.s32 	%r88, %r87, %r8;
	mul.lo.s32 	%r89, %r88, %r8;
	sub.s32 	%r90, %r87, %r89;
	div.s32 	%r91, %r90, %r9;
	mul.lo.s32 	%r92, %r91, %r9;
	sub.s32 	%r93, %r90, %r92;
	selp.b32 	%r94, 0, %r88, %p20;
	selp.b32 	%r95, 0, %r91, %p19;
	selp.b32 	%r96, 0, %r93, %p18;
	mul.lo.s32 	%r97, %r11, %r94;
	mad.lo.s32 	%r98, %r12, %r95, %r97;
	mad.lo.s32 	%r99, %r13, %r96, %r98;
	shr.u32 	%r100, %r87, 31;
	add.s32 	%r101, %r87, %r100;
	shr.s32 	%r102, %r101, 1;
	mul.wide.s32 	%rd51, %r102, 8;
	add.s64 	%rd11, %rd1, %rd51;
	ld.global.f32 	%f56, [%rd11];
	shr.u32 	%r103, %r99, 31;
	add.s32 	%r104, %r99, %r103;
	shr.s32 	%r105, %r104, 1;
	mul.wide.s32 	%rd52, %r105, 2;
	add.s64 	%rd53, %rd2, %rd52;
	ld.global.v2.u8 	{%rs15, %rs16}, [%rd53];
	setp.eq.s16 	%p21, %rs15, 0;
	mul.f32 	%f57, %f56, %f46;
	selp.f32 	%f12, %f45, %f57, %p21;
	setp.eq.s16 	%p22, %rs16, 0;
	mov.f32 	%f506, %f45;
	@%p22 bra 	$L__BB348_12;
	ld.global.f32 	%f58, [%rd11+4];
	mul.f32 	%f506, %f58, %f46;
$L__BB348_12:
	setp.eq.s64 	%p23, %rd27, 1;
	setp.eq.s64 	%p24, %rd26, 1;
	setp.eq.s64 	%p25, %rd25, 1;
	add.s32 	%r106, %r7, 192;
	div.s32 	%r107, %r106, %r8;
	mul.lo.s32 	%r108, %r107, %r8;
	sub.s32 	%r109, %r106, %r108;
	div.s32 	%r110, %r109, %r9;
	mul.lo.s32 	%r111, %r110, %r9;
	sub.s32 	%r112, %r109, %r111;
	selp.b32 	%r113, 0, %r107, %p25;
	selp.b32 	%r114, 0, %r110, %p24;
	selp.b32 	%r115, 0, %r112, %p23;
	mul.lo.s32 	%r116, %r11, %r113;
	mad.lo.s32 	%r117, %r12, %r114, %r116;
	mad.lo.s32 	%r118, %r13, %r115, %r117;
	shr.u32 	%r119, %r106, 31;
	add.s32 	%r120, %r106, %r119;
	shr.s32 	%r121, %r120, 1;
	mul.wide.s32 	%rd54, %r121, 8;
	add.s64 	%rd12, %rd1, %rd54;
	ld.global.f32 	%f59, [%rd12];
	shr.u32 	%r122, %r118, 31;
	add.s32 	%r123, %r118, %r122;
	shr.s32 	%r124, %r123, 1;
	mul.wide.s32 	%rd55, %r124, 2;
	add.s64 	%rd56, %rd2, %rd55;
	ld.global.v2.u8 	{%rs17, %rs18}, [%rd56];
	setp.eq.s16 	%p26, %rs17, 0;
	mul.f32 	%f60, %f59, %f46;
	selp.f32 	%f15, %f45, %f60, %p26;
	setp.eq.s16 	%p27, %rs18, 0;
	mov.f32 	%f507, %f45;
	@%p27 bra 	$L__BB348_14;
	ld.global.f32 	%f61, [%rd12+4];
	mul.f32 	%f507, %f61, %f46;
$L__BB348_14:
	setp.eq.s64 	%p28, %rd27, 1;
	setp.eq.s64 	%p29, %rd26, 1;
	setp.eq.s64 	%p30, %rd25, 1;
	add.s32 	%r125, %r7, 256;
	div.s32 	%r126, %r125, %r8;
	mul.lo.s32 	%r127, %r126, %r8;
	sub.s32 	%r128, %r125, %r127;
	div.s32 	%r129, %r128, %r9;
	mul.lo.s32 	%r130, %r129, %r9;
	sub.s32 	%r131, %r128, %r130;
	selp.b32 	%r132, 0, %r126, %p30;
	selp.b32 	%r133, 0, %r129, %p29;
	selp.b32 	%r134, 0, %r131, %p28;
	mul.lo.s32 	%r135, %r11, %r132;
	mad.lo.s32 	%r136, %r12, %r133, %r135;
	mad.lo.s32 	%r137, %r13, %r134, %r136;
	shr.u32 	%r138, %r125, 31;
	add.s32 	%r139, %r125, %r138;
	shr.s32 	%r140, %r139, 1;
	mul.wide.s32 	%rd57, %r140, 8;
	add.s64 	%rd13, %rd1, %rd57;
	ld.global.f32 	%f62, [%rd13];
	shr.u32 	%r141, %r137, 31;
	add.s32 	%r142, %r137, %r141;
	shr.s32 	%r143, %r142, 1;
	mul.wide.s32 	%rd58, %r143, 2;
	add.s64 	%rd59, %rd2, %rd58;
	ld.global.v2.u8 	{%rs19, %rs20}, [%rd59];
	setp.eq.s16 	%p31, %rs19, 0;
	mul.f32 	%f63, %f62, %f46;
	selp.f32 	%f18, %f45, %f63, %p31;
	setp.eq.s16 	%p32, %rs20, 0;
	mov.f32 	%f508, %f45;
	@%p32 bra 	$L__BB348_16;
	ld.global.f32 	%f64, [%rd13+4];
	mul.f32 	%f508, %f64, %f46;
$L__BB348_16:
	add.s32 	%r144, %r7, 320;
	div.s32 	%r145, %r144, %r8;
	mul.lo.s32 	%r146, %r145, %r8;
	sub.s32 	%r147, %r144, %r146;
	div.s32 	%r148, %r147, %r9;
	mul.lo.s32 	%r149, %r148, %r9;
	sub.s32 	%r150, %r147, %r149;
	selp.b32 	%r151, 0, %r145, %p30;
	selp.b32 	%r152, 0, %r148, %p29;
	selp.b32 	%r153, 0, %r150, %p28;
	mul.lo.s32 	%r154, %r11, %r151;
	mad.lo.s32 	%r155, %r12, %r152, %r154;
	mad.lo.s32 	%r156, %r13, %r153, %r155;
	shr.u32 	%r157, %r144, 31;
	add.s32 	%r158, %r144, %r157;
	shr.s32 	%r159, %r158, 1;
	mul.wide.s32 	%rd60, %r159, 8;
	add.s64 	%rd14, %rd1, %rd60;
	ld.global.f32 	%f65, [%rd14];
	shr.u32 	%r160, %r156, 31;
	add.s32 	%r161, %r156, %r160;
	shr.s32 	%r162, %r161, 1;
	mul.wide.s32 	%rd61, %r162, 2;
	add.s64 	%rd62, %rd2, %rd61;
	ld.global.v2.u8 	{%rs21, %rs22}, [%rd62];
	setp.eq.s16 	%p36, %rs21, 0;
	mul.f32 	%f66, %f65, %f46;
	selp.f32 	%f21, %f45, %f66, %p36;
	setp.eq.s16 	%p37, %rs22, 0;
	mov.f32 	%f509, %f45;
	@%p37 bra 	$L__BB348_18;
	ld.global.f32 	%f67, [%rd14+4];
	mul.f32 	%f509, %f67, %f46;
$L__BB348_18:
	add.s32 	%r163, %r7, 384;
	div.s32 	%r164, %r163, %r8;
	mul.lo.s32 	%r165, %r164, %r8;
	sub.s32 	%r166, %r163, %r165;
	div.s32 	%r167, %r166, %r9;
	mul.lo.s32 	%r168, %r167, %r9;
	sub.s32 	%r169, %r166, %r168;
	selp.b32 	%r170, 0, %r164, %p30;
	selp.b32 	%r171, 0, %r167, %p29;
	selp.b32 	%r172, 0, %r169, %p28;
	mul.lo.s32 	%r173, %r11, %r170;
	mad.lo.s32 	%r174, %r12, %r171, %r173;
	mad.lo.s32 	%r175, %r13, %r172, %r174;
	shr.u32 	%r176, %r163, 31;
	add.s32 	%r177, %r163, %r176;
	shr.s32 	%r178, %r177, 1;
	mul.wide.s32 	%rd63, %r178, 8;
	add.s64 	%rd15, %rd1, %rd63;
	ld.global.f32 	%f68, [%rd15];
	shr.u32 	%r179, %r175, 31;
	add.s32 	%r180, %r175, %r179;
	shr.s32 	%r181, %r180, 1;
	mul.wide.s32 	%rd64, %r181, 2;
	add.s64 	%rd65, %rd2, %rd64;
	ld.global.v2.u8 	{%rs23, %rs24}, [%rd65];
	setp.eq.s16 	%p41, %rs23, 0;
	mul.f32 	%f69, %f68, %f46;
	selp.f32 	%f24, %f45, %f69, %p41;
	setp.eq.s16 	%p42, %rs24, 0;
	mov.f32 	%f510, %f45;
	@%p42 bra 	$L__BB348_20;
	ld.global.f32 	%f70, [%rd15+4];
	mul.f32 	%f510, %f70, %f46;
$L__BB348_20:
	add.s32 	%r182, %r7, 448;
	div.s32 	%r183, %r182, %r8;
	mul.lo.s32 	%r184, %r183, %r8;
	sub.s32 	%r185, %r182, %r184;
	div.s32 	%r186, %r185, %r9;
	mul.lo.s32 	%r187, %r186, %r9;
	sub.s32 	%r188, %r185, %r187;
	selp.b32 	%r189, 0, %r183, %p30;
	selp.b32 	%r190, 0, %r186, %p29;
	selp.b32 	%r191, 0, %r188, %p28;
	mul.lo.s32 	%r192, %r11, %r189;
	mad.lo.s32 	%r193, %r12, %r190, %r192;
	mad.lo.s32 	%r194, %r13, %r191, %r193;
	shr.u32 	%r195, %r182, 31;
	add.s32 	%r196, %r182, %r195;
	shr.s32 	%r197, %r196, 1;
	mul.wide.s32 	%rd66, %r197, 8;
	add.s64 	%rd16, %rd1, %rd66;
	ld.global.f32 	%f71, [%rd16];
	shr.u32 	%r198, %r194, 31;
	add.s32 	%r199, %r194, %r198;
	shr.s32 	%r200, %r199, 1;
	mul.wide.s32 	%rd67, %r200, 2;
	add.s64 	%rd68, %rd2, %rd67;
	ld.global.v2.u8 	{%rs25, %rs26}, [%rd68];
	setp.eq.s16 	%p46, %rs25, 0;
	mul.f32 	%f72, %f71, %f46;
	selp.f32 	%f27, %f45, %f72, %p46;
	setp.eq.s16 	%p47, %rs26, 0;
	mov.f32 	%f511, %f45;
	@%p47 bra 	$L__BB348_22;
	ld.global.f32 	%f73, [%rd16+4];
	mul.f32 	%f511, %f73, %f46;
$L__BB348_22:
	add.s32 	%r201, %r7, 512;
	div.s32 	%r202, %r201, %r8;
	mul.lo.s32 	%r203, %r202, %r8;
	sub.s32 	%r204, %r201, %r203;
	div.s32 	%r205, %r204, %r9;
	mul.lo.s32 	%r206, %r205, %r9;
	sub.s32 	%r207, %r204, %r206;
	selp.b32 	%r208, 0, %r202, %p30;
	selp.b32 	%r209, 0, %r205, %p29;
	selp.b32 	%r210, 0, %r207, %p28;
	mul.lo.s32 	%r211, %r11, %r208;
	mad.lo.s32 	%r212, %r12, %r209, %r211;
	mad.lo.s32 	%r213, %r13, %r210, %r212;
	shr.u32 	%r214, %r201, 31;
	add.s32 	%r215, %r201, %r214;
	shr.s32 	%r216, %r215, 1;
	mul.wide.s32 	%rd69, %r216, 8;
	add.s64 	%rd17, %rd1, %rd69;
	ld.global.f32 	%f74, [%rd17];
	shr.u32 	%r217, %r213, 31;
	add.s32 	%r218, %r213, %r217;
	shr.s32 	%r219, %r218, 1;
	mul.wide.s32 	%rd70, %r219, 2;
	add.s64 	%rd71, %rd2, %rd70;
	ld.global.v2.u8 	{%rs27, %rs28}, [%rd71];
	setp.eq.s16 	%p51, %rs27, 0;
	mul.f32 	%f75, %f74, %f46;
	selp.f32 	%f30, %f45, %f75, %p51;
	setp.eq.s16 	%p52, %rs28, 0;
	mov.f32 	%f512, %f45;
	@%p52 bra 	$L__BB348_24;
	ld.global.f32 	%f76, [%rd17+4];
	mul.f32 	%f512, %f76, %f46;
$L__BB348_24:
	add.s32 	%r220, %r7, 576;
	div.s32 	%r221, %r220, %r8;
	mul.lo.s32 	%r222, %r221, %r8;
	sub.s32 	%r223, %r220, %r222;
	div.s32 	%r224, %r223, %r9;
	mul.lo.s32 	%r225, %r224, %r9;
	sub.s32 	%r226, %r223, %r225;
	selp.b32 	%r227, 0, %r221, %p30;
	selp.b32 	%r228, 0, %r224, %p29;
	selp.b32 	%r229, 0, %r226, %p28;
	mul.lo.s32 	%r230, %r11, %r227;
	mad.lo.s32 	%r231, %r12, %r228, %r230;
	mad.lo.s32 	%r232, %r13, %r229, %r231;
	shr.u32 	%r233, %r220, 31;
	add.s32 	%r234, %r220, %r233;
	shr.s32 	%r235, %r234, 1;
	mul.wide.s32 	%rd72, %r235, 8;
	add.s64 	%rd18, %rd1, %rd72;
	ld.global.f32 	%f77, [%rd18];
	shr.u32 	%r236, %r232, 31;
	add.s32 	%r237, %r232, %r236;
	shr.s32 	%r238, %r237, 1;
	mul.wide.s32 	%rd73, %r238, 2;
	add.s64 	%rd74, %rd2, %rd73;
	ld.global.v2.u8 	{%rs29, %rs30}, [%rd74];
	setp.eq.s16 	%p56, %rs29, 0;
	mul.f32 	%f78, %f77, %f46;
	selp.f32 	%f33, %f45, %f78, %p56;
	setp.eq.s16 	%p57, %rs30, 0;
	mov.f32 	%f513, %f45;
	@%p57 bra 	$L__BB348_26;
	ld.global.f32 	%f79, [%rd18+4];
	mul.f32 	%f513, %f79, %f46;
$L__BB348_26:
	add.s32 	%r239, %r7, 640;
	div.s32 	%r240, %r239, %r8;
	mul.lo.s32 	%r241, %r240, %r8;
	sub.s32 	%r242, %r239, %r241;
	div.s32 	%r243, %r242, %r9;
	mul.lo.s32 	%r244, %r243, %r9;
	sub.s32 	%r245, %r242, %r244;
	selp.b32 	%r246, 0, %r240, %p30;
	selp.b32 	%r247, 0, %r243, %p29;
	selp.b32 	%r248, 0, %r245, %p28;
	mul.lo.s32 	%r249, %r11, %r246;
	mad.lo.s32 	%r250, %r12, %r247, %r249;
	mad.lo.s32 	%r251, %r13, %r248, %r250;
	shr.u32 	%r252, %r239, 31;
	add.s32 	%r253, %r239, %r252;
	shr.s32 	%r254, %r253, 1;
	mul.wide.s32 	%rd75, %r254, 8;
	add.s64 	%rd19, %rd1, %rd75;
	ld.global.f32 	%f80, [%rd19];
	shr.u32 	%r255, %r251, 31;
	add.s32 	%r256, %r251, %r255;
	shr.s32 	%r257, %r256, 1;
	mul.wide.s32 	%rd76, %r257, 2;
	add.s64 	%rd77, %rd2, %rd76;
	ld.global.v2.u8 	{%rs31, %rs32}, [%rd77];
	setp.eq.s16 	%p61, %rs31, 0;
	mul.f32 	%f81, %f80, %f46;
	selp.f32 	%f36, %f45, %f81, %p61;
	setp.eq.s16 	%p62, %rs32, 0;
	mov.f32 	%f514, %f45;
	@%p62 bra 	$L__BB348_28;
	ld.global.f32 	%f82, [%rd19+4];
	mul.f32 	%f514, %f82, %f46;
$L__BB348_28:
	add.s32 	%r258, %r7, 704;
	div.s32 	%r259, %r258, %r8;
	mul.lo.s32 	%r260, %r259, %r8;
	sub.s32 	%r261, %r258, %r260;
	div.s32 	%r262, %r261, %r9;
	mul.lo.s32 	%r263, %r262, %r9;
	sub.s32 	%r264, %r261, %r263;
	selp.b32 	%r265, 0, %r259, %p30;
	selp.b32 	%r266, 0, %r262, %p29;
	selp.b32 	%r267, 0, %r264, %p28;
	mul.lo.s32 	%r268, %r11, %r265;
	mad.lo.s32 	%r269, %r12, %r266, %r268;
	mad.lo.s32 	%r270, %r13, %r267, %r269;
	shr.u32 	%r271, %r258, 31;
	add.s32 	%r272, %r258, %r271;
	shr.s32 	%r273, %r272, 1;
	mul.wide.s32 	%rd78, %r273, 8;
	add.s64 	%rd20, %rd1, %rd78;
	ld.global.f32 	%f83, [%rd20];
	shr.u32 	%r274, %r270, 31;
	add.s32 	%r275, %r270, %r274;
	shr.s32 	%r276, %r275, 1;
	mul.wide.s32 	%rd79, %r276, 2;
	add.s64 	%rd80, %rd2, %rd79;
	ld.global.v2.u8 	{%rs33, %rs34}, [%rd80];
	setp.eq.s16 	%p66, %rs33, 0;
	mul.f32 	%f84, %f83, %f46;
	selp.f32 	%f39, %f45, %f84, %p66;
	setp.eq.s16 	%p67, %rs34, 0;
	mov.f32 	%f515, %f45;
	@%p67 bra 	$L__BB348_30;
	ld.global.f32 	%f85, [%rd20+4];
	mul.f32 	%f515, %f85, %f46;
$L__BB348_30:
	add.s32 	%r277, %r7, 768;
	div.s32 	%r278, %r277, %r8;
	mul.lo.s32 	%r279, %r278, %r8;
	sub.s32 	%r280, %r277, %r279;
	div.s32 	%r281, %r280, %r9;
	mul.lo.s32 	%r282, %r281, %r9;
	sub.s32 	%r283, %r280, %r282;
	selp.b32 	%r284, 0, %r278, %p30;
	selp.b32 	%r285, 0, %r281, %p29;
	selp.b32 	%r286, 0, %r283, %p28;
	mul.lo.s32 	%r287, %r11, %r284;
	mad.lo.s32 	%r288, %r12, %r285, %r287;
	mad.lo.s32 	%r289, %r13, %r286, %r288;
	shr.u32 	%r290, %r277, 31;
	add.s32 	%r291, %r277, %r290;
	shr.s32 	%r292, %r291, 1;
	mul.wide.s32 	%rd81, %r292, 8;
	add.s64 	%rd21, %rd1, %rd81;
	ld.global.f32 	%f86, [%rd21];
	shr.u32 	%r293, %r289, 31;
	add.s32 	%r294, %r289, %r293;
	shr.s32 	%r295, %r294, 1;
	mul.wide.s32 	%rd82, %r295, 2;
	add.s64 	%rd83, %rd2, %rd82;
	ld.global.v2.u8 	{%rs35, %rs36}, [%rd83];
	setp.eq.s16 	%p71, %rs35, 0;
	mul.f32 	%f87, %f86, %f46;
	selp.f32 	%f42, %f45, %f87, %p71;
	setp.eq.s16 	%p72, %rs36, 0;
	mov.f32 	%f516, %f45;
	@%p72 bra 	$L__BB348_32;
	ld.global.f32 	%f88, [%rd21+4];
	mul.f32 	%f516, %f88, %f46;
$L__BB348_32:
	ld.param.u64 	%rd172, [_Z15SoftmaxWarpImplI22BroadcastScaleMaskLoadIffbLm3EiE11DirectStoreIffEfLi2ELi28ELi32ELi1ELb0EL9Algorithm0EEvT_T0_ll_param_2];
	max.f32 	%f89, %f3, 0fFF800000;
	max.f32 	%f90, %f89, %f503;
	max.f32 	%f91, %f90, %f6;
	max.f32 	%f92, %f91, %f504;
	max.f32 	%f93, %f92, %f9;
	max.f32 	%f94, %f93, %f505;
	max.f32 	%f95, %f94, %f12;
	max.f32 	%f96, %f95, %f506;
	max.f32 	%f97, %f96, %f15;
	max.f32 	%f98, %f97, %f507;
	max.f32 	%f99, %f98, %f18;
	max.f32 	%f100, %f99, %f508;
	max.f32 	%f101, %f100, %f21;
	max.f32 	%f102, %f101, %f509;
	max.f32 	%f103, %f102, %f24;
	max.f32 	%f104, %f103, %f510;
	max.f32 	%f105, %f104, %f27;
	max.f32 	%f106, %f105, %f511;
	max.f32 	%f107, %f106, %f30;
	max.f32 	%f108, %f107, %f512;
	max.f32 	%f109, %f108, %f33;
	max.f32 	%f110, %f109, %f513;
	max.f32 	%f111, %f110, %f36;
	max.f32 	%f112, %f111, %f514;
	max.f32 	%f113, %f112, %f39;
	max.f32 	%f114, %f113, %f515;
	max.f32 	%f115, %f114, %f42;
	max.f32 	%f116, %f115, %f516;
	mov.b32 	%r296, %f116;
	shfl.sync.bfly.b32	%r297|%p73, %r296, 16, 31, -1;
	mov.b32 	%f117, %r297;
	max.f32 	%f118, %f116, %f117;
	mov.b32 	%r298, %f118;
	shfl.sync.bfly.b32	%r299|%p74, %r298, 8, 31, -1;
	mov.b32 	%f119, %r299;
	max.f32 	%f120, %f118, %f119;
	mov.b32 	%r300, %f120;
	shfl.sync.bfly.b32	%r301|%p75, %r300, 4, 31, -1;
	mov.b32 	%f121, %r301;
	max.f32 	%f122, %f120, %f121;
	mov.b32 	%r302, %f122;
	shfl.sync.bfly.b32	%r303|%p76, %r302, 2, 31, -1;
	mov.b32 	%f123, %r303;
	max.f32 	%f124, %f122, %f123;
	mov.b32 	%r304, %f124;
	shfl.sync.bfly.b32	%r305|%p77, %r304, 1, 31, -1;
	mov.b32 	%f125, %r305;
	max.f32 	%f126, %f124, %f125;
	sub.f32 	%f127, %f3, %f126;
	fma.rn.f32 	%f128, %f127, 0f3BBB989D, 0f3F000000;
	cvt.sat.f32.f32 	%f129, %f128;
	mov.f32 	%f130, 0f4B400001;
	mov.f32 	%f131, 0f437C0000;
	fma.rm.f32 	%f132, %f129, %f131, %f130;
	add.f32 	%f133, %f132, 0fCB40007F;
	neg.f32 	%f134, %f133;
	fma.rn.f32 	%f135, %f127, 0f3FB8AA3B, %f134;
	fma.rn.f32 	%f136, %f127, 0f32A57060, %f135;
	mov.b32 	%r306, %f132;
	shl.b32 	%r307, %r306, 23;
	mov.b32 	%f137, %r307;
	ex2.approx.ftz.f32 	%f138, %f136;
	mul.f32 	%f139, %f138, %f137;
	add.f32 	%f140, %f139, 0f00000000;
	sub.f32 	%f141, %f503, %f126;
	fma.rn.f32 	%f142, %f141, 0f3BBB989D, 0f3F000000;
	cvt.sat.f32.f32 	%f143, %f142;
	fma.rm.f32 	%f144, %f143, %f131, %f130;
	add.f32 	%f145, %f144, 0fCB40007F;
	neg.f32 	%f146, %f145;
	fma.rn.f32 	%f147, %f141, 0f3FB8AA3B, %f146;
	fma.rn.f32 	%f148, %f141, 0f32A57060, %f147;
	mov.b32 	%r308, %f144;
	shl.b32 	%r309, %r308, 23;
	mov.b32 	%f149, %r309;
	ex2.approx.ftz.f32 	%f150, %f148;
	mul.f32 	%f151, %f150, %f149;
	add.f32 	%f152, %f140, %f151;
	sub.f32 	%f153, %f6, %f126;
	fma.rn.f32 	%f154, %f153, 0f3BBB989D, 0f3F000000;
	cvt.sat.f32.f32 	%f155, %f154;
	fma.rm.f32 	%f156, %f155, %f131, %f130;
	add.f32 	%f157, %f156, 0fCB40007F;
	neg.f32 	%f158, %f157;
	fma.rn.f32 	%f159, %f153, 0f3FB8AA3B, %f158;
	fma.rn.f32 	%f160, %f153, 0f32A57060, %f159;
	mov.b32 	%r310, %f156;
	shl.b32 	%r311, %r310, 23;
	mov.b32 	%f161, %r311;
	ex2.approx.ftz.f32 	%f162, %f160;
	mul.f32 	%f163, %f162, %f161;
	add.f32 	%f164, %f152, %f163;
	sub.f32 	%f165, %f504, %f126;
	fma.rn.f32 	%f166, %f165, 0f3BBB989D, 0f3F000000;
	cvt.sat.f32.f32 	%f167, %f166;
	fma.rm.f32 	%f168, %f167, %f131, %f130;
	add.f32 	%f169, %f168, 0fCB40007F;
	neg.f32 	%f170, %f169;
	fma.rn.f32 	%f171, %f165, 0f3FB8AA3B, %f170;
	fma.rn.f32 	%f172, %f165, 0f32A57060, %f171;
	mov.b32 	%r312, %f168;
	shl.b32 	%r313, %r312, 23;
	mov.b32 	%f173, %r313;
	ex2.approx.ftz.f32 	%f174, %f172;
	mul.f32 	%f175, %f174, %f173;
	add.f32 	%f176, %f164, %f175;
	sub.f32 	%f177, %f9, %f126;
	fma.rn.f32 	%f178, %f177, 0f3BBB989D, 0f3F000000;
	cvt.sat.f32.f32 	%f179, %f178;
	fma.rm.f32 	%f180, %f179, %f131, %f130;
	add.f32 	%f181, %f180, 0fCB40007F;
	neg.f32 	%f182, %f181;
	fma.rn.f32 	%f183, %f177, 0f3FB8AA3B, %f182;
	fma.rn.f32 	%f184, %f177, 0f32A57060, %f183;
	mov.b32 	%r314, %f180;
	shl.b32 	%r315, %r314, 23;
	mov.b32 	%f185, %r315;
	ex2.approx.ftz.f32 	%f186, %f184;
	mul.f32 	%f187, %f186, %f185;
	add.f32 	%f188, %f176, %f187;
	sub.f32 	%f189, %f505, %f126;
	fma.rn.f32 	%f190, %f189, 0f3BBB989D, 0f3F000000;
	cvt.sat.f32.f32 	%f191, %f190;
	fma.rm.f32 	%f192, %f191, %f131, %f130;
	add.f32 	%f193, %f192, 0fCB40007F;
	neg.f32 	%f194, %f193;
	fma.rn.f32 	%f195, %f189, 0f3FB8AA3B, %f194;
	fma.rn.f32 	%f196, %f189, 0f32A57060, %f195;
	mov.b32 	%r316, %f192;
	shl.b32 	%r317, %r316, 23;
	mov.b32 	%f197, %r317;
	ex2.approx.ftz.f32 	%f198, %f196;
	mul.f32 	%f199, %f198, %f197;
	add.f32 	%f200, %f188, %f199;
	sub.f32 	%f201, %f12, %f126;
	fma.rn.f32 	%f202, %f201, 0f3BBB989D, 0f3F000000;
	cvt.sat.f32.f32 	%f203, %f202;
	fma.rm.f32 	%f204, %f203, %f131, %f130;
	add.f32 	%f205, %f204, 0fCB40007F;
	neg.f32 	%f206, %f205;
	fma.rn.f32 	%f207, %f201, 0f3FB8AA3B, %f206;
	fma.rn.f32 	%f208, %f201, 0f32A57060, %f207;
	mov.b32 	%r318, %f204;
	shl.b32 	%r319, %r318, 23;
	mov.b32 	%f209, %r319;
	ex2.approx.ftz.f32 	%f210, %f208;
	mul.f32 	%f211, %f210, %f209;
	add.f32 	%f212, %f200, %f211;
	sub.f32 	%f213, %f506, %f126;
	fma.rn.f32 	%f214, %f213, 0f3BBB989D, 0f3F000000;
	cvt.sat.f32.f32 	%f215, %f214;
	fma.rm.f32 	%f216, %f215, %f131, %f130;
	add.f32 	%f217, %f216, 0fCB40007F;
	neg.f32 	%f218, %f217;
	fma.rn.f32 	%f219, %f213, 0f3FB8AA3B, %f218;
	fma.rn.f32 	%f220, %f213, 0f32A57060, %f219;
	mov.b32 	%r320, %f216;
	shl.b32 	%r321, %r320, 23;
	mov.b32 	%f221, %r321;
	ex2.approx.ftz.f32 	%f222, %f220;
	mul.f32 	%f223, %f222, %f221;
	add.f32 	%f224, %f212, %f223;
	sub.f32 	%f225, %f15, %f126;
	fma.rn.f32 	%f226, %f225, 0f3BBB989D, 0f3F000000;
	cvt.sat.f32.f32 	%f227, %f226;
	fma.rm.f32 	%f228, %f227, %f131, %f130;
	add.f32 	%f229, %f228, 0fCB40007F;
	neg.f32 	%f230, %f229;
	fma.rn.f32 	%f231, %f225, 0f3FB8AA3B, %f230;
	fma.rn.f32 	%f232, %f225, 0f32A57060, %f231;
	mov.b32 	%r322, %f228;
	shl.b32 	%r323, %r322, 23;
	mov.b32 	%f233, %r323;
	ex2.approx.ftz.f32 	%f234, %f232;
	mul.f32 	%f235, %f234, %f233;
	add.f32 	%f236, %f224, %f235;
	sub.f32 	%f237, %f507, %f126;
	fma.rn.f32 	%f238, %f237, 0f3BBB989D, 0f3F000000;
	cvt.sat.f32.f32 	%f239, %f238;
	fma.rm.f32 	%f240, %f239, %f131, %f130;
	add.f32 	%f241, %f240, 0fCB40007F;
	neg.f32 	%f242, %f241;
	fma.rn.f32 	%f243, %f237, 0f3FB8AA3B, %f242;
	fma.rn.f32 	%f244, %f237, 0f32A57060, %f243;
	mov.b32 	%r324, %f240;
	shl.b32 	%r325, %r324, 23;
	mov.b32 	%f245, %r325;
	ex2.approx.ftz.f32 	%f246, %f244;
	mul.f32 	%f247, %f246, %f245;
	add.f32 	%f248, %f236, %f247;
	sub.f32 	%f249, %f18, %f126;
	fma.rn.f32 	%f250, %f249, 0f3BBB989D, 0f3F000000;
	cvt.sat.f32.f32 	%f251, %f250;
	fma.rm.f32 	%f252, %f251, %f131, %f130;
	add.f32 	%f253, %f252, 0fCB40007F;
	neg.f32 	%f254, %f253;
	fma.rn.f32 	%f255, %f249, 0f3FB8AA3B, %f254;
	fma.rn.f32 	%f256, %f249, 0f32A57060, %f255;
	mov.b32 	%r326, %f252;
	shl.b32 	%r327, %r326, 23;
	mov.b32 	%f257, %r327;
	ex2.approx.ftz.f32 	%f258, %f256;
	mul.f32 	%f259, %f258, %f257;
	add.f32 	%f260, %f248, %f259;
	sub.f32 	%f261, %f508, %f126;
	fma.rn.f32 	%f262, %f261, 0f3BBB989D, 0f3F000000;
	cvt.sat.f32.f32 	%f263, %f262;
	fma.rm.f32 	%f264, %f263, %f131, %f130;
	add.f32 	%f265, %f264, 0fCB40007F;
	neg.f32 	%f266, %f265;
	fma.rn.f32 	%f267, %f261, 0f3FB8AA3B, %f266;
	fma.rn.f32 	%f268, %f261, 0f32A57060, %f267;
	mov.b32 	%r328, %f264;
	shl.b32 	%r329, %r328, 23;
	mov.b32 	%f269, %r329;
	ex2.approx.ftz.f32 	%f270, %f268;
	mul.f32 	%f271, %f270, %f269;
	add.f32 	%f272, %f260, %f271;
	sub.f32 	%f273, %f21, %f126;
	fma.rn.f32 	%f274, %f273, 0f3BBB989D, 0f3F000000;
	cvt.sat.f32.f32 	%f275, %f274;
	fma.rm.f32 	%f276, %f275, %f131, %f130;
	add.f32 	%f277, %f276, 0fCB40007F;
	neg.f32 	%f278, %f277;
	fma.rn.f32 	%f279, %f273, 0f3FB8AA3B, %f278;
	fma.rn.f32 	%f280, %f273, 0f32A57060, %f279;
	mov.b32 	%r330, %f276;
	shl.b32 	%r331, %r330, 23;
	mov.b32 	%f281, %r331;
	ex2.approx.ftz.f32 	%f282, %f280;
	mul.f32 	%f283, %f282, %f281;
	add.f32 	%f284, %f272, %f283;
	sub.f32 	%f285, %f509, %f126;
	fma.rn.f32 	%f286, %f285, 0f3BBB989D, 0f3F000000;
	cvt.sat.f32.f32 	%f287, %f286;
	fma.rm.f32 	%f288, %f287, %f131, %f130;
	add.f32 	%f289, %f288, 0fCB40007F;
	neg.f32 	%f290, %f289;
	fma.rn.f32 	%f291, %f285, 0f3FB8AA3B, %f290;
	fma.rn.f32 	%f292, %f285, 0f32A57060, %f291;
	mov.b32 	%r332, %f288;
	shl.b32 	%r333, %r332, 23;
	mov.b32 	%f293, %r333;
	ex2.approx.ftz.f32 	%f294, %f292;
	mul.f32 	%f295, %f294, %f293;
	add.f32 	%f296, %f284, %f295;
	sub.f32 	%f297, %f24, %f126;
	fma.rn.f32 	%f298, %f297, 0f3BBB989D, 0f3F000000;
	cvt.sat.f32.f32 	%f299, %f298;
	fma.rm.f32 	%f300, %f299, %f131, %f130;
	add.f32 	%f301, %f300, 0fCB40007F;
	neg.f32 	%f302, %f301;
	fma.rn.f32 	%f303, %f297, 0f3FB8AA3B, %f302;
	fma.rn.f32 	%f304, %f297, 0f32A57060, %f303;
	mov.b32 	%r334, %f300;
	shl.b32 	%r335, %r334, 23;
	mov.b32 	%f305, %r335;
	ex2.approx.ftz.f32 	%f306, %f304;
	mul.f32 	%f307, %f306, %f305;
	add.f32 	%f308, %f296, %f307;
	sub.f32 	%f309, %f510, %f126;
	fma.rn.f32 	%f310, %f309, 0f3BBB989D, 0f3F000000;
	cvt.sat.f32.f32 	%f311, %f310;
	fma.rm.f32 	%f312, %f311, %f131, %f130;
	add.f32 	%f313, %f312, 0fCB40007F;
	neg.f32 	%f314, %f313;
	fma.rn.f32 	%f315, %f309, 0f3FB8AA3B, %f314;
	fma.rn.f32 	%f316, %f309, 0f32A57060, %f315;
	mov.b32 	%r336, %f312;
	shl.b32 	%r337, %r336, 23;
	mov.b32 	%f317, %r337;
	ex2.approx.ftz.f32 	%f318, %f316;
	mul.f32 	%f319, %f318, %f317;
	add.f32 	%f320, %f308, %f319;
	sub.f32 	%f321, %f27, %f126;
	fma.rn.f32 	%f322, %f321, 0f3BBB989D, 0f3F000000;
	cvt.sat.f32.f32 	%f323, %f322;
	fma.rm.f32 	%f324, %f323, %f131, %f130;
	add.f32 	%f325, %f324, 0fCB40007F;
	neg.f32 	%f326, %f325;
	fma.rn.f32 	%f327, %f321, 0f3FB8AA3B, %f326;
	fma.rn.f32 	%f328, %f321, 0f32A57060, %f327;
	mov.b32 	%r338, %f324;
	shl.b32 	%r339, %r338, 23;
	mov.b32 	%f329, %r339;
	ex2.approx.ftz.f32 	%f330, %f328;
	mul.f32 	%f331, %f330, %f329;
	add.f32 	%f332, %f320, %f331;
	sub.f32 	%f333, %f511, %f126;
	fma.rn.f32 	%f334, %f333, 0f3BBB989D, 0f3F000000;
	cvt.sat.f32.f32 	%f335, %f334;
	fma.rm.f32 	%f336, %f335, %f131, %f130;
	add.f32 	%f337, %f336, 0fCB40007F;
	neg.f32 	%f338, %f337;
	fma.rn.f32 	%f339, %f333, 0f3FB8AA3B, %f338;
	fma.rn.f32 	%f340, %f333, 0f32A57060, %f339;
	mov.b32 	%r340, %f336;
	shl.b32 	%r341, %r340, 23;
	mov.b32 	%f341, %r341;
	ex2.approx.ftz.f32 	%f342, %f340;
	mul.f32 	%f343, %f342, %f341;
	add.f32 	%f344, %f332, %f343;
	sub.f32 	%f345, %f30, %f126;
	fma.rn.f32 	%f346, %f345, 0f3BBB989D, 0f3F000000;
	cvt.sat.f32.f32 	%f347, %f346;
	fma.rm.f32 	%f348, %f347, %f131, %f130;
	add.f32 	%f349, %f348, 0fCB40007F;
	neg.f32 	%f350, %f349;
	fma.rn.f32 	%f351, %f345, 0f3FB8AA3B, %f350;
	fma.rn.f32 	%f352, %f345, 0f32A57060, %f351;
	mov.b32 	%r342, %f348;
	shl.b32 	%r343, %r342, 23;
	mov.b32 	%f353, %r343;
	ex2.approx.ftz.f32 	%f354, %f352;
	mul.f32 	%f355, %f354, %f353;
	add.f32 	%f356, %f344, %f355;
	sub.f32 	%f357, %f512, %f126;
	fma.rn.f32 	%f358, %f357, 0f3BBB989D, 0f3F000000;
	cvt.sat.f32.f32 	%f359, %f358;
	fma.rm.f32 	%f360, %f359, %f131, %f130;
	add.f32 	%f361, %f360, 0fCB40007F;
	neg.f32 	%f362, %f361;
	fma.rn.f32 	%f363, %f357, 0f3FB8AA3B, %f362;
	fma.rn.f32 	%f364, %f357, 0f32A57060, %f363;
	mov.b32 	%r344, %f360;
	shl.b32 	%r345, %r344, 23;
	mov.b32 	%f365, %r345;
	ex2.approx.ftz.f32 	%f366, %f364;
	mul.f32 	%f367, %f366, %f365;
	add.f32 	%f368, %f356, %f367;
	sub.f32 	%f369, %f33, %f126;
	fma.rn.f32 	%f370, %f369, 0f3BBB989D, 0f3F000000;
	cvt.sat.f32.f32 	%f371, %f370;
	fma.rm.f32 	%f372, %f371, %f131, %f130;
	add.f32 	%f373, %f372, 0fCB40007F;
	neg.f32 	%f374, %f373;
	fma.rn.f32 	%f375, %f369, 0f3FB8AA3B, %f374;
	fma.rn.f32 	%f376, %f369, 0f32A57060, %f375;
	mov.b32 	%r346, %f372;
	shl.b32 	%r347, %r346, 23;
	mov.b32 	%f377, %r347;
	ex2.approx.ftz.f32 	%f378, %f376;
	mul.f32 	%f379, %f378, %f377;
	add.f32 	%f380, %f368, %f379;
	sub.f32 	%f381, %f513, %f126;
	fma.rn.f32 	%f382, %f381, 0f3BBB989D, 0f3F000000;
	cvt.sat.f32.f32 	%f383, %f382;
	fma.rm.f32 	%f384, %f383, %f131, %f130;
	add.f32 	%f385, %f384, 0fCB40007F;
	neg.f32 	%f386, %f385;
	fma.rn.f32 	%f387, %f381, 0f3FB8AA3B, %f386;
	fma.rn.f32 	%f388, %f381, 0f32A57060, %f387;
	mov.b32 	%r348, %f384;
	shl.b32 	%r349, %r348, 23;
	mov.b32 	%f389, %r349;
	ex2.approx.ftz.f32 	%f390, %f388;
	mul.f32 	%f391, %f390, %f389;
	add.f32 	%f392, %f380, %f391;
	sub.f32 	%f393, %f36, %f126;
	fma.rn.f32 	%f394, %f393, 0f3BBB989D, 0f3F000000;
	cvt.sat.f32.f32 	%f395, %f394;
	fma.rm.f32 	%f396, %f395, %f131, %f130;
	add.f32 	%f397, %f396, 0fCB40007F;
	neg.f32 	%f398, %f397;
	fma.rn.f32 	%f399, %f393, 0f3FB8AA3B, %f398;
	fma.rn.f32 	%f400, %f393, 0f32A57060, %f399;
	mov.b32 	%r350, %f396;
	shl.b32 	%r351, %r350, 23;
	mov.b32 	%f401, %r351;
	ex2.approx.ftz.f32 	%f402, %f400;
	mul.f32 	%f403, %f402, %f401;
	add.f32 	%f404, %f392, %f403;
	sub.f32 	%f405, %f514, %f126;
	fma.rn.f32 	%f406, %f405, 0f3BBB989D, 0f3F000000;
	cvt.sat.f32.f32 	%f407, %f406;
	fma.rm.f32 	%f408, %f407, %f131, %f130;
	add.f32 	%f409, %f408, 0fCB40007F;
	neg.f32 	%f410, %f409;
	fma.rn.f32 	%f411, %f405, 0f3FB8AA3B, %f410;
	fma.rn.f32 	%f412, %f405, 0f32A57060, %f411;
	mov.b32 	%r352, %f408;
	shl.b32 	%r353, %r352, 23;
	mov.b32 	%f413, %r353;
	ex2.approx.ftz.f32 	%f414, %f412;
	mul.f32 	%f415, %f414, %f413;
	add.f32 	%f416, %f404, %f415;
	sub.f32 	%f417, %f39, %f126;
	fma.rn.f32 	%f418, %f417, 0f3BBB989D, 0f3F000000;
	cvt.sat.f32.f32 	%f419, %f418;
	fma.rm.f32 	%f420, %f419, %f131, %f130;
	add.f32 	%f421, %f420, 0fCB40007F;
	neg.f32 	%f422, %f421;
	fma.rn.f32 	%f423, %f417, 0f3FB8AA3B, %f422;
	fma.rn.f32 	%f424, %f417, 0f32A57060, %f423;
	mov.b32 	%r354, %f420;
	shl.b32 	%r355, %r354, 23;
	mov.b32 	%f425, %r355;
	ex2.approx.ftz.f32 	%f426, %f424;
	mul.f32 	%f427, %f426, %f425;
	add.f32 	%f428, %f416, %f427;
	sub.f32 	%f429, %f515, %f126;
	fma.rn.f32 	%f430, %f429, 0f3BBB989D, 0f3F000000;
	cvt.sat.f32.f32 	%f431, %f430;
	fma.rm.f32 	%f432, %f431, %f131, %f130;
	add.f32 	%f433, %f432, 0fCB40007F;
	neg.f32 	%f434, %f433;
	fma.rn.f32 	%f435, %f429, 0f3FB8AA3B, %f434;
	fma.rn.f32 	%f436, %f429, 0f32A57060, %f435;
	mov.b32 	%r356, %f432;
	shl.b32 	%r357, %r356, 23;
	mov.b32 	%f437, %r357;
	ex2.approx.ftz.f32 	%f438, %f436;
	mul.f32 	%f439, %f438, %f437;
	add.f32 	%f440, %f428, %f439;
	sub.f32 	%f441, %f42, %f126;
	fma.rn.f32 	%f442, %f441, 0f3BBB989D, 0f3F000000;
	cvt.sat.f32.f32 	%f443, %f442;
	fma.rm.f32 	%f444, %f443, %f131, %f130;
	add.f32 	%f445, %f444, 0fCB40007F;
	neg.f32 	%f446, %f445;
	fma.rn.f32 	%f447, %f441, 0f3FB8AA3B, %f446;
	fma.rn.f32 	%f448, %f441, 0f32A57060, %f447;
	mov.b32 	%r358, %f444;
	shl.b32 	%r359, %r358, 23;
	mov.b32 	%f449, %r359;
	ex2.approx.ftz.f32 	%f450, %f448;
	mul.f32 	%f451, %f450, %f449;
	add.f32 	%f452, %f440, %f451;
	sub.f32 	%f453, %f516, %f126;
	fma.rn.f32 	%f454, %f453, 0f3BBB989D, 0f3F000000;
	cvt.sat.f32.f32 	%f455, %f454;
	fma.rm.f32 	%f456, %f455, %f131, %f130;
	add.f32 	%f457, %f456, 0fCB40007F;
	neg.f32 	%f458, %f457;
	fma.rn.f32 	%f459, %f453, 0f3FB8AA3B, %f458;
	fma.rn.f32 	%f460, %f453, 0f32A57060, %f459;
	mov.b32 	%r360, %f456;
	shl.b32 	%r361, %r360, 23;
	mov.b32 	%f461, %r361;
	ex2.approx.ftz.f32 	%f462, %f460;
	mul.f32 	%f463, %f462, %f461;
	add.f32 	%f464, %f452, %f463;
	mov.b32 	%r362, %f464;
	shfl.sync.bfly.b32	%r363|%p78, %r362, 16, 31, -1;
	mov.b32 	%f465, %r363;
	add.f32 	%f466, %f464, %f465;
	mov.b32 	%r364, %f466;
	shfl.sync.bfly.b32	%r365|%p79, %r364, 8, 31, -1;
	mov.b32 	%f467, %r365;
	add.f32 	%f468, %f466, %f467;
	mov.b32 	%r366, %f468;
	shfl.sync.bfly.b32	%r367|%p80, %r366, 4, 31, -1;
	mov.b32 	%f469, %r367;
	add.f32 	%f470, %f468, %f469;
	mov.b32 	%r368, %f470;
	shfl.sync.bfly.b32	%r369|%p81, %r368, 2, 31, -1;
	mov.b32 	%f471, %r369;
	add.f32 	%f472, %f470, %f471;
	mov.b32 	%r370, %f472;
	shfl.sync.bfly.b32	%r371|%p82, %r370, 1, 31, -1;
	mov.b32 	%f473, %r371;
	add.f32 	%f474, %f472, %f473;
	div.rn.f32 	%f475, %f139, %f474;
	div.rn.f32 	%f476, %f151, %f474;
	div.rn.f32 	%f477, %f163, %f474;
	div.rn.f32 	%f478, %f175, %f474;
	div.rn.f32 	%f479, %f187, %f474;
	div.rn.f32 	%f480, %f199, %f474;
	div.rn.f32 	%f481, %f211, %f474;
	div.rn.f32 	%f482, %f223, %f474;
	div.rn.f32 	%f483, %f235, %f474;
	div.rn.f32 	%f484, %f247, %f474;
	div.rn.f32 	%f485, %f259, %f474;
	div.rn.f32 	%f486, %f271, %f474;
	div.rn.f32 	%f487, %f283, %f474;
	div.rn.f32 	%f488, %f295, %f474;
	div.rn.f32 	%f489, %f307, %f474;
	div.rn.f32 	%f490, %f319, %f474;
	div.rn.f32 	%f491, %f331, %f474;
	div.rn.f32 	%f492, %f343, %f474;
	div.rn.f32 	%f493, %f355, %f474;
	div.rn.f32 	%f494, %f367, %f474;
	div.rn.f32 	%f495, %f379, %f474;
	div.rn.f32 	%f496, %f391, %f474;
	div.rn.f32 	%f497, %f403, %f474;
	div.rn.f32 	%f498, %f415, %f474;
	div.rn.f32 	%f499, %f427, %f474;
	div.rn.f32 	%f500, %f439, %f474;
	div.rn.f32 	%f501, %f451, %f474;
	div.rn.f32 	%f502, %f463, %f474;
	mov.u32 	%r372, %tid.x;
	shl.b32 	%r373, %r372, 1;
	cvt.u64.u32 	%rd84, %r373;
	mad.lo.s64 	%rd85, %rd173, %rd33, %rd84;
	shr.u64 	%rd86, %rd85, 63;
	add.s64 	%rd87, %rd85, %rd86;
	cvta.to.global.u64 	%rd88, %rd32;
	shl.b64 	%rd89, %rd87, 2;
	and.b64  	%rd90, %rd89, -8;
	add.s64 	%rd91, %rd88, %rd90;
	st.global.v2.f32 	[%rd91], {%f475, %f476};
	add.s64 	%rd92, %rd85, 64;
	shr.u64 	%rd93, %rd92, 63;
	add.s64 	%rd94, %rd92, %rd93;
	shl.b64 	%rd95, %rd94, 2;
	and.b64  	%rd96, %rd95, -8;
	add.s64 	%rd97, %rd88, %rd96;
	st.global.v2.f32 	[%rd97], {%f477, %f478};
	add.s64 	%rd98, %rd85, 128;
	shr.u64 	%rd99, %rd98, 63;
	add.s64 	%rd100, %rd98, %rd99;
	shl.b64 	%rd101, %rd100, 2;
	and.b64  	%rd102, %rd101, -8;
	add.s64 	%rd103, %rd88, %rd102;
	st.global.v2.f32 	[%rd103], {%f479, %f480};
	add.s64 	%rd104, %rd85, 192;
	shr.u64 	%rd105, %rd104, 63;
	add.s64 	%rd106, %rd104, %rd105;
	shl.b64 	%rd107, %rd106, 2;
	and.b64  	%rd108, %rd107, -8;
	add.s64 	%rd109, %rd88, %rd108;
	st.global.v2.f32 	[%rd109], {%f481, %f482};
	add.s64 	%rd110, %rd85, 256;
	shr.u64 	%rd111, %rd110, 63;
	add.s64 	%rd112, %rd110, %rd111;
	shl.b64 	%rd113, %rd112, 2;
	and.b64  	%rd114, %rd113, -8;
	add.s64 	%rd115, %rd88, %rd114;
	st.global.v2.f32 	[%rd115], {%f483, %f484};
	add.s64 	%rd116, %rd85, 320;
	shr.u64 	%rd117, %rd116, 63;
	add.s64 	%rd118, %rd116, %rd117;
	shl.b64 	%rd119, %rd118, 2;
	and.b64  	%rd120, %rd119, -8;
	add.s64 	%rd121, %rd88, %rd120;
	st.global.v2.f32 	[%rd121], {%f485, %f486};
	add.s64 	%rd122, %rd85, 384;
	shr.u64 	%rd123, %rd122, 63;
	add.s64 	%rd124, %rd122, %rd123;
	shl.b64 	%rd125, %rd124, 2;
	and.b64  	%rd126, %rd125, -8;
	add.s64 	%rd127, %rd88, %rd126;
	st.global.v2.f32 	[%rd127], {%f487, %f488};
	add.s64 	%rd128, %rd85, 448;
	shr.u64 	%rd129, %rd128, 63;
	add.s64 	%rd130, %rd128, %rd129;
	shl.b64 	%rd131, %rd130, 2;
	and.b64  	%rd132, %rd131, -8;
	add.s64 	%rd133, %rd88, %rd132;
	st.global.v2.f32 	[%rd133], {%f489, %f490};
	add.s64 	%rd134, %rd85, 512;
	shr.u64 	%rd135, %rd134, 63;
	add.s64 	%rd136, %rd134, %rd135;
	shl.b64 	%rd137, %rd136, 2;
	and.b64  	%rd138, %rd137, -8;
	add.s64 	%rd139, %rd88, %rd138;
	st.global.v2.f32 	[%rd139], {%f491, %f492};
	add.s64 	%rd140, %rd85, 576;
	shr.u64 	%rd141, %rd140, 63;
	add.s64 	%rd142, %rd140, %rd141;
	shl.b64 	%rd143, %rd142, 2;
	and.b64  	%rd144, %rd143, -8;
	add.s64 	%rd145, %rd88, %rd144;
	st.global.v2.f32 	[%rd145], {%f493, %f494};
	add.s64 	%rd146, %rd85, 640;
	shr.u64 	%rd147, %rd146, 63;
	add.s64 	%rd148, %rd146, %rd147;
	shl.b64 	%rd149, %rd148, 2;
	and.b64  	%rd150, %rd149, -8;
	add.s64 	%rd151, %rd88, %rd150;
	st.global.v2.f32 	[%rd151], {%f495, %f496};
	add.s64 	%rd152, %rd85, 704;
	shr.u64 	%rd153, %rd152, 63;
	add.s64 	%rd154, %rd152, %rd153;
	shl.b64 	%rd155, %rd154, 2;
	and.b64  	%rd156, %rd155, -8;
	add.s64 	%rd157, %rd88, %rd156;
	st.global.v2.f32 	[%rd157], {%f497, %f498};
	add.s64 	%rd158, %rd85, 768;
	shr.u64 	%rd159, %rd158, 63;
	add.s64 	%rd160, %rd158, %rd159;
	shl.b64 	%rd161, %rd160, 2;
	and.b64  	%rd162, %rd161, -8;
	add.s64 	%rd163, %rd88, %rd162;
	st.global.v2.f32 	[%rd163], {%f499, %f500};
	add.s64 	%rd164, %rd85, 832;
	shr.u64 	%rd165, %rd164, 63;
	add.s64 	%rd166, %rd164, %rd165;
	shl.b64 	%rd167, %rd166, 2;
	and.b64  	%rd168, %rd167, -8;
	add.s64 	%rd169, %rd88, %rd168;
	st.global.v2.f32 	[%rd169], {%f501, %f502};
	mov.u32 	%r374, %nctaid.x;
	mov.u32 	%r375, %ntid.y;
	mul.lo.s32 	%r376, %r374, %r375;
	cvt.s64.s32 	%rd170, %r376;
	add.s64 	%rd173, %rd173, %rd170;
	setp.lt.s64 	%p83, %rd173, %rd172;
	@%p83 bra 	$L__BB348_4;
$L__BB348_33:
	ret;

}
	// .globl	_Z15SoftmaxWarpImplI22BroadcastScaleMaskLoadIffbLm3EiE11DirectStoreIffEfLi2ELi28ELi32ELi1ELb1EL9Algorithm0EEvT_T0_ll
.visible .entry _Z15SoftmaxWarpImplI22BroadcastScaleMaskLoadIffbLm3EiE11DirectStoreIffEfLi2ELi28ELi32ELi1ELb1EL9Algorithm0EEvT_T0_ll(
	.param .align 8 .b8 _Z15SoftmaxWarpImplI22BroadcastScaleMaskLoadIffbLm3EiE11DirectStoreIffEfLi2ELi28ELi32ELi1ELb1EL9Algorithm0EEvT_T0_ll_param_0[112],
	.param .align 8 .b8 _Z15SoftmaxWarpImplI22BroadcastScaleMaskLoadIffbLm3EiE11DirectStoreIffEfLi2ELi28ELi32ELi1ELb1EL9Algorithm0EEvT_T0_ll_param_1[16],
	.param .u64 _Z15SoftmaxWarpImplI22BroadcastScaleMaskLoadIffbLm3EiE11DirectStoreIffEfLi2ELi28ELi32ELi1ELb1EL9Algorithm0EEvT_T0_ll_param_2,
	.param .u64 _Z15SoftmaxWarpImplI22BroadcastScaleMaskLoadIffbLm3EiE11DirectStoreIffEfLi2ELi28ELi32ELi1ELb1EL9Algorithm0EEvT_T0_ll_param_3
)
{
	.reg .pred 	%p<112>;
	.reg .b16 	%rs<37>;
	.reg .b32 	%r<403>;
	.reg .b32 	%f<615>;
	.reg .b64 	%rd<188>;

	ld.param.u64 	%rd49, [_Z15SoftmaxWarpImplI22BroadcastScaleMaskLoadIffbLm3EiE11DirectStoreIffEfLi2ELi28ELi32ELi1ELb1EL9Algorithm0EEvT_T0_ll_param_1+8];
	ld.param.v2.f32 	{%f129, %f130}, [_Z15SoftmaxWarpImplI22BroadcastScaleMaskLoadIffbLm3EiE11DirectStoreIffEfLi2ELi28ELi32ELi1ELb1EL9Algorithm0EEvT_T0_ll_param_0+104];
	ld.param.u64 	%rd47, [_Z15SoftmaxWarpImplI22BroadcastScaleMaskLoadIffbLm3EiE11DirectStoreIffEfLi2ELi28ELi32ELi1ELb1EL9Algorithm0EEvT_T0_ll_param_0+96];
	ld.param.u32 	%r12, [_Z15SoftmaxWarpImplI22BroadcastScaleMaskLoadIffbLm3EiE11DirectStoreIffEfLi2ELi28ELi32ELi1ELb1EL9Algorithm0EEvT_T0_ll_param_0+80];
	ld.param.v2.u32 	{%r10, %r11}, [_Z15SoftmaxWarpImplI22BroadcastScaleMaskLoadIffbLm3EiE11DirectStoreIffEfLi2ELi28ELi32ELi1ELb1EL9Algorithm0EEvT_T0_ll_param_0+72];
	ld.param.v2.u32 	{%r7, %r8}, [_Z15SoftmaxWarpImplI22BroadcastScaleMaskLoadIffbLm3EiE11DirectStoreIffEfLi2ELi28ELi32ELi1ELb1EL9Algorithm0EEvT_T0_ll_param_0+48];
	ld.param.u64 	%rd43, [_Z15SoftmaxWarpImplI22BroadcastScaleMaskLoadIffbLm3EiE11DirectStoreIffEfLi2ELi28ELi32ELi1ELb1EL9Algorithm0EEvT_T0_ll_param_0+32];
	ld.param.u64 	%rd42, [_Z15SoftmaxWarpImplI22BroadcastScaleMaskLoadIffbLm3EiE11DirectStoreIffEfLi2ELi28ELi32ELi1ELb1EL9Algorithm0EEvT_T0_ll_param_0+24];
	ld.param.u64 	%rd41, [_Z15SoftmaxWarpImplI22BroadcastScaleMaskLoadIffbLm3EiE11DirectStoreIffEfLi2ELi28ELi32ELi1ELb1EL9Algorithm0EEvT_T0_ll_param_0+16];
	ld.param.u64 	%rd48, [_Z15SoftmaxWarpImplI22BroadcastScaleMaskLoadIffbLm3EiE11DirectStoreIffEfLi2ELi28ELi32ELi1ELb1EL9Algorithm0EEvT_T0_ll_param_1];
	ld.param.u64 	%rd40, [_Z15SoftmaxWarpImplI22BroadcastScaleMaskLoadIffbLm3EiE11DirectStoreIffEfLi2ELi28ELi32ELi1ELb1EL9Algorithm0EEvT_T0_ll_param_0+8];
	ld.param.u64 	%rd39, [_Z15SoftmaxWarpImplI22BroadcastScaleMaskLoadIffbLm3EiE11DirectStoreIffEfLi2ELi28ELi32ELi1ELb1EL9Algorithm0EEvT_T0_ll_param_0];
	ld.param.u64 	%rd51, [_Z15SoftmaxWarpImplI22BroadcastScaleMaskLoadIffbLm3EiE11DirectStoreIffEfLi2ELi28ELi32ELi1ELb1EL9Algorithm0EEvT_T0_ll_param_3];
	cvta.to.global.u64 	%rd1, %rd39;
	cvta.to.global.u64 	%rd2, %rd40;
	cvta.to.global.u64 	%rd3, %rd48;
	setp.lt.s64 	%p1, %rd51, 897;
	@%p1 bra 	$L__BB349_2;
	mov.u64 	%rd52, $str;
	cvta.global.u64 	%rd53, %rd52;
	mov.u64 	%rd54, $str$1;
	cvta.global.u64 	%rd55, %rd54;
	mov.u64 	%rd56, __unnamed_340;
	cvta.global.u64 	%rd57, %rd56;
	{ // callseq 339, 0
	.param .b64 param0;
	st.param.b64 	[param0], %rd53;
	.param .b64 param1;
	st.param.b64 	[param1], %rd55;
	.param .b32 param2;
	st.param.b32 	[param2], 254;
	.param .b64 param3;
	st.param.b64 	[param3], %rd57;
	.param .b64 param4;
	st.param.b64 	[param4], 1;
	call.uni 
	__assertfail, 
	(
	param0, 
	param1, 
	param2, 
	param3, 
	param4
	);
	} // callseq 339
$L__BB349_2:
	ld.param.u64 	%rd185, [_Z15SoftmaxWarpImplI22BroadcastScaleMaskLoadIffbLm3EiE11DirectStoreIffEfLi2ELi28ELi32ELi1ELb1EL9Algorithm0EEvT_T0_ll_param_2];
	mov.u32 	%r23, %ctaid.x;
	mov.u32 	%r24, %ntid.y;
	mov.u32 	%r25, %tid.y;
	mad.lo.s32 	%r26, %r23, %r24, %r25;
	cvt.s64.s32 	%rd187, %r26;
	setp.le.s64 	%p2, %rd185, %rd187;
	@%p2 bra 	$L__BB349_89;
	mov.u32 	%r27, %tid.x;
	shl.b32 	%r28, %r27, 1;
	cvt.u64.u32 	%rd5, %r28;
	add.s32 	%r29, %r28, 64;
	cvt.u64.u32 	%rd6, %r29;
	add.s32 	%r30, %r28, 128;
	cvt.u64.u32 	%rd7, %r30;
	add.s32 	%r31, %r28, 192;
	cvt.u64.u32 	%rd8, %r31;
	add.s32 	%r32, %r28, 256;
	cvt.u64.u32 	%rd9, %r32;
	add.s32 	%r33, %r28, 320;
	cvt.u64.u32 	%rd10, %r33;
	add.s32 	%r34, %r28, 384;
	cvt.u64.u32 	%rd11, %r34;
	add.s32 	%r35, %r28, 448;
	cvt.u64.u32 	%rd12, %r35;
	add.s32 	%r36, %r28, 512;
	cvt.u64.u32 	%rd13, %r36;
	add.s32 	%r37, %r28, 576;
	cvt.u64.u32 	%rd14, %r37;
	add.s32 	%r38, %r28, 640;
	cvt.u64.u32 	%rd15, %r38;
	add.s32 	%r39, %r28, 704;
	cvt.u64.u32 	%rd16, %r39;
	add.s32 	%r40, %r28, 768;
	cvt.u64.u32 	%rd17, %r40;
	add.s32 	%r41, %r28, 832;
	cvt.u64.u32 	%rd18, %r41;
	cvt.u32.u64 	%r43, %rd47;
	cvt.u32.u64 	%r44, %rd5;
$L__BB349_4:
	setp.le.s64 	%p3, %rd51, %rd5;
	cvt.u32.u64 	%r42, %rd187;
	mul.lo.s32 	%r6, %r43, %r42;
	mov.f32 	%f560, 0fFF800000;
	mov.f32 	%f561, %f560;
	mov.f32 	%f566, %f560;
	@%p3 bra 	$L__BB349_8;
	setp.eq.s64 	%p4, %rd43, 1;
	setp.eq.s64 	%p5, %rd42, 1;
	setp.eq.s64 	%p6, %rd41, 1;
	add.s32 	%r45, %r44, %r6;
	div.s32 	%r46, %r45, %r7;
	mul.lo.s32 	%r47, %r46, %r7;
	sub.s32 	%r48, %r45, %r47;
	div.s32 	%r49, %r48, %r8;
	mul.lo.s32 	%r50, %r49, %r8;
	sub.s32 	%r51, %r48, %r50;
	selp.b32 	%r52, 0, %r46, %p6;
	selp.b32 	%r53, 0, %r49, %p5;
	selp.b32 	%r54, 0, %r51, %p4;
	mul.lo.s32 	%r55, %r10, %r52;
	mad.lo.s32 	%r56, %r11, %r53, %r55;
	mad.lo.s32 	%r57, %r12, %r54, %r56;
	shr.u32 	%r58, %r45, 31;
	add.s32 	%r59, %r45, %r58;
	shr.s32 	%r60, %r59, 1;
	mul.wide.s32 	%rd58, %r60, 8;
	add.s64 	%rd23, %rd1, %rd58;
	ld.global.f32 	%f132, [%rd23];
	shr.u32 	%r61, %r57, 31;
	add.s32 	%r62, %r57, %r61;
	shr.s32 	%r63, %r62, 1;
	mul.wide.s32 	%rd59, %r63, 2;
	add.s64 	%rd60, %rd2, %rd59;
	ld.global.v2.u8 	{%rs9, %rs10}, [%rd60];
	setp.eq.s16 	%p7, %rs9, 0;
	mul.f32 	%f133, %f132, %f130;
	selp.f32 	%f561, %f129, %f133, %p7;
	setp.eq.s16 	%p8, %rs10, 0;
	mov.f32 	%f560, %f129;
	@%p8 bra 	$L__BB349_7;
	ld.global.f32 	%f134, [%rd23+4];
	mul.f32 	%f560, %f134, %f130;
$L__BB349_7:
	max.f32 	%f135, %f561, 0fFF800000;
	max.f32 	%f566, %f135, %f560;
$L__BB349_8:
	setp.le.s64 	%p9, %rd51, %rd6;
	mov.f32 	%f564, 0fFF800000;
	mov.f32 	%f565, %f564;
	@%p9 bra 	$L__BB349_12;
	cvt.u32.u64 	%r64, %rd6;
	setp.eq.s64 	%p10, %rd43, 1;
	setp.eq.s64 	%p11, %rd42, 1;
	setp.eq.s64 	%p12, %rd41, 1;
	add.s32 	%r65, %r64, %r6;
	div.s32 	%r66, %r65, %r7;
	mul.lo.s32 	%r67, %r66, %r7;
	sub.s32 	%r68, %r65, %r67;
	div.s32 	%r69, %r68, %r8;
	mul.lo.s32 	%r70, %r69, %r8;
	sub.s32 	%r71, %r68, %r70;
	selp.b32 	%r72, 0, %r66, %p12;
	selp.b32 	%r73, 0, %r69, %p11;
	selp.b32 	%r74, 0, %r71, %p10;
	mul.lo.s32 	%r75, %r10, %r72;
	mad.lo.s32 	%r76, %r11, %r73, %r75;
	mad.lo.s32 	%r77, %r12, %r74, %r76;
	shr.u32 	%r78, %r65, 31;
	add.s32 	%r79, %r65, %r78;
	shr.s32 	%r80, %r79, 1;
	mul.wide.s32 	%rd61, %r80, 8;
	add.s64 	%rd24, %rd1, %rd61;
	ld.global.f32 	%f137, [%rd24];
	shr.u32 	%r81, %r77, 31;
	add.s32 	%r82, %r77, %r81;
	shr.s32 	%r83, %r82, 1;
	mul.wide.s32 	%rd62, %r83, 2;
	add.s64 	%rd63, %rd2, %rd62;
	ld.global.v2.u8 	{%rs11, %rs12}, [%rd63];
	setp.eq.s16 	%p13, %rs11, 0;
	mul.f32 	%f138, %f137, %f130;
	selp.f32 	%f565, %f129, %f138, %p13;
	setp.eq.s16 	%p14, %rs12, 0;
	mov.f32 	%f564, %f129;
	@%p14 bra 	$L__BB349_11;
	ld.global.f32 	%f139, [%rd24+4];
	mul.f32 	%f564, %f139, %f130;
$L__BB349_11:
	max.f32 	%f140, %f566, %f565;
	max.f32 	%f566, %f140, %f564;
$L__BB349_12:
	setp.le.s64 	%p15, %rd51, %rd7;
	mov.f32 	%f568, 0fFF800000;
	mov.f32 	%f569, %f568;
	@%p15 bra 	$L__BB349_16;
	cvt.u32.u64 	%r84, %rd7;
	setp.eq.s64 	%p16, %rd43, 1;
	setp.eq.s64 	%p17, %rd42, 1;
	setp.eq.s64 	%p18, %rd41, 1;
	add.s32 	%r85, %r84, %r6;
	div.s32 	%r86, %r85, %r7;
	mul.lo.s32 	%r87, %r86, %r7;
	sub.s32 	%r88, %r85, %r87;
	div.s32 	%r89, %r88, %r8;
	mul.lo.s32 	%r90, %r89, %r8;
	sub.s32 	%r91, %r88, %r90;
	selp.b32 	%r92, 0, %r86, %p18;
	selp.b32 	%r93, 0, %r89, %p17;
	selp.b32 	%r94, 0, %r91, %p16;
	mul.lo.s32 	%r95, %r10, %r92;
	mad.lo.s32 	%r96, %r11, %r93, %r95;
	mad.lo.s32 	%r97, %r12, %r94, %r96;
	shr.u32 	%r98, %r85, 31;
	add.s32 	%r99, %r85, %r98;
	shr.s32 	%r100, %r99, 1;
	mul.wide.s32 	%rd64, %r100, 8;
	add.s64 	%rd25, %rd1, %rd64;
	ld.global.f32 	%f142, [%rd25];
	shr.u32 	%r101, %r97, 31;
	add.s32 	%r102, %r97, %r101;
	shr.s32 	%r103, %r102, 1;
	mul.wide.s32 	%rd65, %r103, 2;
	add.s64 	%rd66, %rd2, %rd65;
	ld.global.v2.u8 	{%rs13, %rs14}, [%rd66];
	setp.eq.s16 	%p19, %rs13, 0;
	mul.f32 	%f143, %f142, %f130;
	selp.f32 	%f569, %f129, %f143, %p19;
	setp.eq.s16 	%p20, %rs14, 0;
	mov.f32 	%f568, %f129;
	@%p20 bra 	$L__BB349_15;
	ld.global.f32 	%f144, [%rd25+4];
	mul.f32 	%f568, %f144, %f130;
$L__BB349_15:
	max.f32 	%f145, %f566, %f569;
	max.f32 	%f566, %f145, %f568;
$L__BB349_16:
	setp.le.s64 	%p21, %rd51, %rd8;
	mov.f32 	%f572, 0fFF800000;
	mov.f32 	%f573, %f572;
	@%p21 bra 	$L__BB349_20;
	cvt.u32.u64 	%r104, %rd8;
	setp.eq.s64 	%p22, %rd43, 1;
	setp.eq.s64 	%p23, %rd42, 1;
	setp.eq.s64 	%p24, %rd41, 1;
	add.s32 	%r105, %r104, %r6;
	div.s32 	%r106, %r105, %r7;
	mul.lo.s32 	%r107, %r106, %r7;
	sub.s32 	%r108, %r105, %r107;
	div.s32 	%r109, %r108, %r8;
	mul.lo.s32 	%r110, %r109, %r8;
	sub.s32 	%r111, %r108, %r110;
	selp.b32 	%r112, 0, %r106, %p24;
	selp.b32 	%r113, 0, %r109, %p23;
	selp.b32 	%r114, 0, %r111, %p22;
	mul.lo.s32 	%r115, %r10, %r112;
	mad.lo.s32 	%r116, %r11, %r113, %r115;
	mad.lo.s32 	%r117, %r12, %r114, %r116;
	shr.u32 	%r118, %r105, 31;
	add.s32 	%r119, %r105, %r118;
	shr.s32 	%r120, %r119, 1;
	mul.wide.s32 	%rd67, %r120, 8;
	add.s64 	%rd26, %rd1, %rd67;
	ld.global.f32 	%f147, [%rd26];
	shr.u32 	%r121, %r117, 31;
	add.s32 	%r122, %r117, %r121;
	shr.s32 	%r123, %r122, 1;
	mul.wide.s32 	%rd68, %r123, 2;
	add.s64 	%rd69, %rd2, %rd68;
	ld.global.v2.u8 	{%rs15, %rs16}, [%rd69];
	setp.eq.s16 	%p25, %rs15, 0;
	mul.f32 	%f148, %f147, %f130;
	selp.f32 	%f573, %f129, %f148, %p25;
	setp.eq.s16 	%p26, %rs16, 0;
	mov.f32 	%f572, %f129;
	@%p26 bra 	$L__BB349_19;
	ld.global.f32 	%f149, [%rd26+4];
	mul.f32 	%f572, %f149, %f130;
$L__BB349_19:
	max.f32 	%f150, %f566, %f573;
	max.f32 	%f566, %f150, %f572;
$L__BB349_20:
	setp.le.s64 	%p27, %rd51, %rd9;
	mov.f32 	%f576, 0fFF800000;
	mov.f32 	%f577, %f576;
	@%p27 bra 	$L__BB349_24;
	cvt.u32.u64 	%r124, %rd9;
	setp.eq.s64 	%p28, %rd43, 1;
	setp.eq.s64 	%p29, %rd42, 1;
	setp.eq.s64 	%p30, %rd41, 1;
	add.s32 	%r125, %r124, %r6;
	div.s32 	%r126, %r125, %r7;
	mul.lo.s32 	%r127, %r126, %r7;
	sub.s32 	%r128, %r125, %r127;
	div.s32 	%r129, %r128, %r8;
	mul.lo.s32 	%r130, %r129, %r8;
	sub.s32 	%r131, %r128, %r130;
	selp.b32 	%r132, 0, %r126, %p30;
	selp.b32 	%r133, 0, %r129, %p29;
	selp.b32 	%r134, 0, %r131, %p28;
	mul.lo.s32 	%r135, %r10, %r132;
	mad.lo.s32 	%r136, %r11, %r133, %r135;
	mad.lo.s32 	%r137, %r12, %r134, %r136;
	shr.u32 	%r138, %r125, 31;
	add.s32 	%r139, %r125, %r138;
	shr.s32 	%r140, %r139, 1;
	mul.wide.s32 	%rd70, %r140, 8;
	add.s64 	%rd27, %rd1, %rd70;
	ld.global.f32 	%f152, [%rd27];
	shr.u32 	%r141, %r137, 31;
	add.s32 	%r142, %r137, %r141;
	shr.s32 	%r143, %r142, 1;
	mul.wide.s32 	%rd71, %r143, 2;
	add.s64 	%rd72, %rd2, %rd71;
	ld.global.v2.u8 	{%rs17, %rs18}, [%rd72];
	setp.eq.s16 	%p31, %rs17, 0;
	mul.f32 	%f153, %f152, %f130;
	selp.f32 	%f577, %f129, %f153, %p31;
	setp.eq.s16 	%p32, %rs18, 0;
	mov.f32 	%f576, %f129;
	@%p32 bra 	$L__BB349_23;
	ld.global.f32 	%f154, [%rd27+4];
	mul.f32 	%f576, %f154, %f130;
$L__BB349_23:
	max.f32 	%f155, %f566, %f577;
	max.f32 	%f566, %f155, %f576;
$L__BB349_24:
	setp.le.s64 	%p33, %rd51, %rd10;
	mov.f32 	%f580, 0fFF800000;
	mov.f32 	%f581, %f580;
	@%p33 bra 	$L__BB349_28;
	cvt.u32.u64 	%r144, %rd10;
	setp.eq.s64 	%p34, %rd43, 1;
	setp.eq.s64 	%p35, %rd42, 1;
	setp.eq.s64 	%p36, %rd41, 1;
	add.s32 	%r145, %r144, %r6;
	div.s32 	%r146, %r145, %r7;
	mul.lo.s32 	%r147, %r146, %r7;
	sub.s32 	%r148, %r145, %r147;
	div.s32 	%r149, %r148, %r8;
	mul.lo.s32 	%r150, %r149, %r8;
	sub.s32 	%r151, %r148, %r150;
	selp.b32 	%r152, 0, %r146, %p36;
	selp.b32 	%r153, 0, %r149, %p35;
	selp.b32 	%r154, 0, %r151, %p34;
	mul.lo.s32 	%r155, %r10, %r152;
	mad.lo.s32 	%r156, %r11, %r153, %r155;
	mad.lo.s32 	%r157, %r12, %r154, %r156;
	shr.u32 	%r158, %r145, 31;
	add.s32 	%r159, %r145, %r158;
	shr.s32 	%r160, %r159, 1;
	mul.wide.s32 	%rd73, %r160, 8;
	add.s64 	%rd28, %rd1, %rd73;
	ld.global.f32 	%f157, [%rd28];
	shr.u32 	%r161, %r157, 31;
	add.s32 	%r162, %r157, %r161;
	shr.s32 	%r163, %r162, 1;
	mul.wide.s32 	%rd74, %r163, 2;
	add.s64 	%rd75, %rd2, %rd74;
	ld.global.v2.u8 	{%rs19, %rs20}, [%rd75];
	setp.eq.s16 	%p37, %rs19, 0;
	mul.f32 	%f158, %f157, %f130;
	selp.f32 	%f581, %f129, %f158, %p37;
	setp.eq.s16 	%p38, %rs20, 0;
	mov.f32 	%f580, %f129;
	@%p38 bra 	$L__BB349_27;
	ld.global.f32 	%f159, [%rd28+4];
	mul.f32 	%f580, %f159, %f130;
$L__BB349_27:
	max.f32 	%f160, %f566, %f581;
	max.f32 	%f566, %f160, %f580;
$L__BB349_28:
	setp.le.s64 	%p39, %rd51, %rd11;
	mov.f32 	%f584, 0fFF800000;
	mov.f32 	%f585, %f584;
	@%p39 bra 	$L__BB349_32;
	cvt.u32.u64 	%r164, %rd11;
	setp.eq.s64 	%p40, %rd43, 1;
	setp.eq.s64 	%p41, %rd42, 1;
	setp.eq.s64 	%p42, %rd41, 1;
	add.s32 	%r165, %r164, %r6;
	div.s32 	%r166, %r165, %r7;
	mul.lo.s32 	%r167, %r166, %r7;
	sub.s32 	%r168, %r165, %r167;
	div.s32 	%r169, %r168, %r8;
	mul.lo.s32 	%r170, %r169, %r8;
	sub.s32 	%r171, %r168, %r170;
	selp.b32 	%r172, 0, %r166, %p42;
	selp.b32 	%r173, 0, %r169, %p41;
	selp.b32 	%r174, 0, %r171, %p40;
	mul.lo.s32 	%r175, %r10, %r172;
	mad.lo.s32 	%r176, %r11, %r173, %r175;
	mad.lo.s32 	%r177, %r12, %r174, %r176;
	shr.u32 	%r178, %r165, 31;
	add.s32 	%r179, %r165, %r178;
	shr.s32 	%r180, %r179, 1;
	mul.wide.s32 	%rd76, %r180, 8;
	add.s64 	%rd29, %rd1, %rd76;
	ld.global.f32 	%f162, [%rd29];
	shr.u32 	%r181, %r177, 31;
	add.s32 	%r182, %r177, %r181;
	shr.s32 	%r183, %r182, 1;
	mul.wide.s32 	%rd77, %r183, 2;
	add.s64 	%rd78, %rd2, %rd77;
	ld.global.v2.u8 	{%rs21, %rs22}, [%rd78];
	setp.eq.s16 	%p43, %rs21, 0;
	mul.f32 	%f163, %f162, %f130;
	selp.f32 	%f585, %f129, %f163, %p43;
	setp.eq.s16 	%p44, %rs22, 0;
	mov.f32 	%f584, %f129;
	@%p44 bra 	$L__BB349_31;
	ld.global.f32 	%f164, [%rd29+4];
	mul.f32 	%f584, %f164, %f130;
$L__BB349_31:
	max.f32 	%f165, %f566, %f585;
	max.f32 	%f566, %f165, %f584;
$L__BB349_32:
	setp.le.s64 	%p45, %rd51, %rd12;
	mov.f32 	%f588, 0fFF800000;
	mov.f32 	%f589, %f588;
	@%p45 bra 	$L__BB349_36;
	cvt.u32.u64 	%r184, %rd12;
	setp.eq.s64 	%p46, %rd43, 1;
	setp.eq.s64 	%p47, %rd42, 1;
	setp.eq.s64 	%p48, %rd41, 1;
	add.s32 	%r185, %r184, %r6;
	div.s32 	%r186, %r185, %r7;
	mul.lo.s32 	%r187, %r186, %r7;
	sub.s32 	%r188, %r185, %r187;
	div.s32 	%r189, %r188, %r8;
	mul.lo.s32 	%r190, %r189, %r8;
	sub.s32 	%r191, %r188, %r190;
	selp.b32 	%r192, 0, %r186, %p48;
	selp.b32 	%r193, 0, %r189, %p47;
	selp.b32 	%r194, 0, %r191, %p46;
	mul.lo.s32 	%r195, %r10, %r192;
	mad.lo.s32 	%r196, %r11, %r193, %r195;
	mad.lo.s32 	%r197, %r12, %r194, %r196;
	shr.u32 	%r198, %r185, 31;
	add.s32 	%r199, %r185, %r198;
	shr.s32 	%r200, %r199, 1;
	mul.wide.s32 	%rd79, %r200, 8;
	add.s64 	%rd30, %rd1, %rd79;
	ld.global.f32 	%f167, [%rd30];
	shr.u32 	%r201, %r197, 31;
	add.s32 	%r202, %r197, %r201;
	shr.s32 	%r203, %r202, 1;
	mul.wide.s32 	%rd80, %r203, 2;
	add.s64 	%rd81, %rd2, %rd80;
	ld.global.v2.u8 	{%rs23, %rs24}, [%rd81];
	setp.eq.s16 	%p49, %rs23, 0;
	mul.f32 	%f168, %f167, %f130;
	selp.f32 	%f589, %f129, %f168, %p49;
	setp.eq.s16 	%p50, %rs24, 0;
	mov.f32 	%f588, %f129;
	@%p50 bra 	$L__BB349_35;
	ld.global.f32 	%f169, [%rd30+4];
	mul.f32 	%f588, %f169, %f130;
$L__BB349_35:
	max.f32 	%f170, %f566, %f589;
	max.f32 	%f566, %f170, %f588;
$L__BB349_36:
	setp.le.s64 	%p51, %rd51, %rd13;
	mov.f32 	%f592, 0fFF800000;
	mov.f32 	%f593, %f592;
	@%p51 bra 	$L__BB349_40;
	cvt.u32.u64 	%r204, %rd13;
	setp.eq.s64 	%p52, %rd43, 1;
	setp.eq.s64 	%p53, %rd42, 1;
	setp.eq.s64 	%p54, %rd41, 1;
	add.s32 	%r205, %r204, %r6;
	div.s32 	%r206, %r205, %r7;
	mul.lo.s32 	%r207, %r206, %r7;
	sub.s32 	%r208, %r205, %r207;
	div.s32 	%r209, %r208, %r8;
	mul.lo.s32 	%r210, %r209, %r8;
	sub.s32 	%r211, %r208, %r210;
	selp.b32 	%r212, 0, %r206, %p54;
	selp.b32 	%r213, 0, %r209, %p53;
	selp.b32 	%r214, 0, %r211, %p52;
	mul.lo.s32 	%r215, %r10, %r212;
	mad.lo.s32 	%r216, %r11, %r213, %r215;
	mad.lo.s32 	%r217, %r12, %r214, %r216;
	shr.u32 	%r218, %r205, 31;
	add.s32 	%r219, %r205, %r218;
	shr.s32 	%r220, %r219, 1;
	mul.wide.s32 	%rd82, %r220, 8;
	add.s64 	%rd31, %rd1, %rd82;
	ld.global.f32 	%f172, [%rd31];
	shr.u32 	%r221, %r217, 31;
	add.s32 	%r222, %r217, %r221;
	shr.s32 	%r223, %r222, 1;
	mul.wide.s32 	%rd83, %r223, 2;
	add.s64 	%rd84, %rd2, %rd83;
	ld.global.v2.u8 	{%rs25, %rs26}, [%rd84];
	setp.eq.s16 	%p55, %rs25, 0;
	mul.f32 	%f173, %f172, %f130;
	selp.f32 	%f593, %f129, %f173, %p55;
	setp.eq.s16 	%p56, %rs26, 0;
	mov.f32 	%f592, %f129;
	@%p56 bra 	$L__BB349_39;
	ld.global.f32 	%f174, [%rd31+4];
	mul.f32 	%f592, %f174, %f130;
$L__BB349_39:
	max.f32 	%f175, %f566, %f593;
	max.f32 	%f566, %f175, %f592;
$L__BB349_40:
	setp.le.s64 	%p57, %rd51, %rd14;
	mov.f32 	%f596, 0fFF800000;
	mov.f32 	%f597, %f596;
	@%p57 bra 	$L__BB349_44;
	cvt.u32.u64 	%r224, %rd14;
	setp.eq.s64 	%p58, %rd43, 1;
	setp.eq.s64 	%p59, %rd42, 1;
	setp.eq.s64 	%p60, %rd41, 1;
	add.s32 	%r225, %r224, %r6;
	div.s32 	%r226, %r225, %r7;
	mul.lo.s32 	%r227, %r226, %r7;
	sub.s32 	%r228, %r225, %r227;
	div.s32 	%r229, %r228, %r8;
	mul.lo.s32 	%r230, %r229, %r8;
	sub.s32 	%r231, %r228, %r230;
	selp.b32 	%r232, 0, %r226, %p60;
	selp.b32 	%r233, 0, %r229, %p59;
	selp.b32 	%r234, 0, %r231, %p58;
	mul.lo.s32 	%r235, %r10, %r232;
	mad.lo.s32 	%r236, %r11, %r233, %r235;
	mad.lo.s32 	%r237, %r12, %r234, %r236;
	shr.u32 	%r238, %r225, 31;
	add.s32 	%r239, %r225, %r238;
	shr.s32 	%r240, %r239, 1;
	mul.wide.s32 	%rd85, %r240, 8;
	add.s64 	%rd32, %rd1, %rd85;
	ld.global.f32 	%f177, [%rd32];
	shr.u32 	%r241, %r237, 31;
	add.s32 	%r242, %r237, %r241;
	shr.s32 	%r243, %r242, 1;
	mul.wide.s32 	%rd86, %r243, 2;
	add.s64 	%rd87, %rd2, %rd86;
	ld.global.v2.u8 	{%rs27, %rs28}, [%rd87];
	setp.eq.s16 	%p61, %rs27, 0;
	mul.f32 	%f178, %f177, %f130;
	selp.f32 	%f597, %f129, %f178, %p61;
	setp.eq.s16 	%p62, %rs28, 0;
	mov.f32 	%f596, %f129;
	@%p62 bra 	$L__BB349_43;
	ld.global.f32 	%f179, [%rd32+4];
	mul.f32 	%f596, %f179, %f130;
$L__BB349_43:
	max.f32 	%f180, %f566, %f597;
	max.f32 	%f566, %f180, %f596;
$L__BB349_44:
	setp.le.s64 	%p63, %rd51, %rd15;
	mov.f32 	%f600, 0fFF800000;
	mov.f32 	%f601, %f600;
	@%p63 bra 	$L__BB349_48;
	cvt.u32.u64 	%r244, %rd15;
	setp.eq.s64 	%p64, %rd43, 1;
	setp.eq.s64 	%p65, %rd42, 1;
	setp.eq.s64 	%p66, %rd41, 1;
	add.s32 	%r245, %r244, %r6;
	div.s32 	%r246, %r245, %r7;
	mul.lo.s32 	%r247, %r246, %r7;
	sub.s32 	%r248, %r245, %r247;
	div.s32 	%r249, %r248, %r8;
	mul.lo.s32 	%r250, %r249, %r8;
	sub.s32 	%r251, %r248, %r250;
	selp.b32 	%r252, 0, %r246, %p66;
	selp.b32 	%r253, 0, %r249, %p65;
	selp.b32 	%r254, 0, %r251, %p64;
	mul.lo.s32 	%r255, %r10, %r252;
	mad.lo.s32 	%r256, %r11, %r253, %r255;
	mad.lo.s32 	%r257, %r12, %r254, %r256;
	shr.u32 	%r258, %r245, 31;
	add.s32 	%r259, %r245, %r258;
	shr.s32 	%r260, %r259, 1;
	mul.wide.s32 	%rd88, %r260, 8;
	add.s64 	%rd33, %rd1, %rd88;
	ld.global.f32 	%f182, [%rd33];
	shr.u32 	%r261, %r257, 31;
	add.s32 	%r262, %r257, %r261;
	shr.s32 	%r263, %r262, 1;
	mul.wide.s32 	%rd89, %r263, 2;
	add.s64 	%rd90, %rd2, %rd89;
	ld.global.v2.u8 	{%rs29, %rs30}, [%rd90];
	setp.eq.s16 	%p67, %rs29, 0;
	mul.f32 	%f183, %f182, %f130;
	selp.f32 	%f601, %f129, %f183, %p67;
	setp.eq.s16 	%p68, %rs30, 0;
	mov.f32 	%f600, %f129;
	@%p68 bra 	$L__BB349_47;
	ld.global.f32 	%f184, [%rd33+4];
	mul.f32 	%f600, %f184, %f130;
$L__BB349_47:
	max.f32 	%f185, %f566, %f601;
	max.f32 	%f566, %f185, %f600;
$L__BB349_48:
	setp.le.s64 	%p69, %rd51, %rd16;
	mov.f32 	%f604, 0fFF800000;
	mov.f32 	%f605, %f604;
	@%p69 bra 	$L__BB349_52;
	cvt.u32.u64 	%r264, %rd16;
	setp.eq.s64 	%p70, %rd43, 1;
	setp.eq.s64 	%p71, %rd42, 1;
	setp.eq.s64 	%p72, %rd41, 1;
	add.s32 	%r265, %r264, %r6;
	div.s32 	%r266, %r265, %r7;
	mul.lo.s32 	%r267, %r266, %r7;
	sub.s32 	%r268, %r265, %r267;
	div.s32 	%r269, %r268, %r8;
	mul.lo.s32 	%r270, %r269, %r8;
	sub.s32 	%r271, %r268, %r270;
	selp.b32 	%r272, 0, %r266, %p72;
	selp.b32 	%r273, 0, %r269, %p71;
	selp.b32 	%r274, 0, %r271, %p70;
	mul.lo.s32 	%r275, %r10, %r272;
	mad.lo.s32 	%r276, %r11, %r273, %r275;
	mad.lo.s32 	%r277, %r12, %r274, %r276;
	shr.u32 	%r278, %r265, 31;
	add.s32 	%r279, %r265, %r278;
	shr.s32 	%r280, %r279, 1;
	mul.wide.s32 	%rd91, %r280, 8;
	add.s64 	%rd34, %rd1, %rd91;
	ld.global.f32 	%f187, [%rd34];
	shr.u32 	%r281, %r277, 31;
	add.s32 	%r282, %r277, %r281;
	shr.s32 	%r283, %r282, 1;
	mul.wide.s32 	%rd92, %r283, 2;
	add.s64 	%rd93, %rd2, %rd92;
	ld.global.v2.u8 	{%rs31, %rs32}, [%rd93];
	setp.eq.s16 	%p73, %rs31, 0;
	mul.f32 	%f188, %f187, %f130;
	selp.f32 	%f605, %f129, %f188, %p73;
	setp.eq.s16 	%p74, %rs32, 0;
	mov.f32 	%f604, %f129;
	@%p74 bra 	$L__BB349_51;
	ld.global.f32 	%f189, [%rd34+4];
	mul.f32 	%f604, %f189, %f130;
$L__BB349_51:
	max.f32 	%f190, %f566, %f605;
	max.f32 	%f566, %f190, %f604;
$L__BB349_52:
	setp.le.s64 	%p75, %rd51, %rd17;
	mov.f32 	%f608, 0fFF800000;
	mov.f32 	%f609, %f608;
	@%p75 bra 	$L__BB349_56;
	cvt.u32.u64 	%r284, %rd17;
	setp.eq.s64 	%p76, %rd43, 1;
	setp.eq.s64 	%p77, %rd42, 1;
	setp.eq.s64 	%p78, %rd41, 1;
	add.s32 	%r285, %r284, %r6;
	div.s32 	%r286, %r285, %r7;
	mul.lo.s32 	%r287, %r286, %r7;
	sub.s32 	%r288, %r285, %r287;
	div.s32 	%r289, %r288, %r8;
	mul.lo.s32 	%r290, %r289, %r8;
	sub.s32 	%r291, %r288, %r290;
	selp.b32 	%r292, 0, %r286, %p78;
	selp.b32 	%r293, 0, %r289, %p77;
	selp.b32 	%r294, 0, %r291, %p76;
	mul.lo.s32 	%r295, %r10, %r292;
	mad.lo.s32 	%r296, %r11, %r293, %r295;
	mad.lo.s32 	%r297, %r12, %r294, %r296;
	shr.u32 	%r298, %r285, 31;
	add.s32 	%r299, %r285, %r298;
	shr.s32 	%r300, %r299, 1;
	mul.wide.s32 	%rd94, %r300, 8;
	add.s64 	%rd35, %rd1, %rd94;
	ld.global.f32 	%f192, [%rd35];
	shr.u32 	%r301, %r297, 31;
	add.s32 	%r302, %r297, %r301;
	shr.s32 	%r303, %r302, 1;
	mul.wide.s32 	%rd95, %r303, 2;
	add.s64 	%rd96, %rd2, %rd95;
	ld.global.v2.u8 	{%rs33, %rs34}, [%rd96];
	setp.eq.s16 	%p79, %rs33, 0;
	mul.f32 	%f193, %f192, %f130;
	selp.f32 	%f609, %f129, %f193, %p79;
	setp.eq.s16 	%p80, %rs34, 0;
	mov.f32 	%f608, %f129;
	@%p80 bra 	$L__BB349_55;
	ld.global.f32 	%f194, [%rd35+4];
	mul.f32 	%f608, %f194, %f130;
$L__BB349_55:
	max.f32 	%f195, %f566, %f609;
	max.f32 	%f566, %f195, %f608;
$L__BB349_56:
	setp.le.s64 	%p81, %rd51, %rd18;
	mov.f32 	%f612, 0fFF800000;
	mov.f32 	%f613, %f612;
	@%p81 bra 	$L__BB349_60;
	cvt.u32.u64 	%r304, %rd18;
	setp.eq.s64 	%p82, %rd43, 1;
	setp.eq.s64 	%p83, %rd42, 1;
	setp.eq.s64 	%p84, %rd41, 1;
	add.s32 	%r305, %r304, %r6;
	div.s32 	%r306, %r305, %r7;
	mul.lo.s32 	%r307, %r306, %r7;
	sub.s32 	%r308, %r305, %r307;
	div.s32 	%r309, %r308, %r8;
	mul.lo.s32 	%r310, %r309, %r8;
	sub.s32 	%r311, %r308, %r310;
	selp.b32 	%r312, 0, %r306, %p84;
	selp.b32 	%r313, 0, %r309, %p83;
	selp.b32 	%r314, 0, %r311, %p82;
	mul.lo.s32 	%r315, %r10, %r312;
	mad.lo.s32 	%r316, %r11, %r313, %r315;
	mad.lo.s32 	%r317, %r12, %r314, %r316;
	shr.u32 	%r318, %r305, 31;
	add.s32 	%r319, %r305, %r318;
	shr.s32 	%r320, %r319, 1;
	mul.wide.s32 	%rd97, %r320, 8;
	add.s64 	%rd36, %rd1, %rd97;
	ld.global.f32 	%f197, [%rd36];
	shr.u32 	%r321, %r317, 31;
	add.s32 	%r322, %r317, %r321;
	shr.s32 	%r323, %r322, 1;
	mul.wide.s32 	%rd98, %r323, 2;
	add.s64 	%rd99, %rd2, %rd98;
	ld.global.v2.u8 	{%rs35, %rs36}, [%rd99];
	setp.eq.s16 	%p85, %rs35, 0;
	mul.f32 	%f198, %f197, %f130;
	selp.f32 	%f613, %f129, %f198, %p85;
	setp.eq.s16 	%p86, %rs36, 0;
	mov.f32 	%f612, %f129;
	@%p86 bra 	$L__BB349_59;
	ld.global.f32 	%f199, [%rd36+4];
	mul.f32 	%f612, %f199, %f130;
$L__BB349_59:
	max.f32 	%f200, %f566, %f613;
	max.f32 	%f566, %f200, %f612;
$L__BB349_60:
	setp.le.s64 	%p87, %rd51, %rd5;
	mov.b32 	%r324, %f566;
	shfl.sync.bfly.b32	%r325|%p88, %r324, 16, 31, -1;
	mov.b32 	%f201, %r325;
	max.f32 	%f202, %f566, %f201;
	mov.b32 	%r326, %f202;
	shfl.sync.bfly.b32	%r327|%p89, %r326, 8, 31, -1;
	mov.b32 	%f203, %r327;
	max.f32 	%f204, %f202, %f203;
	mov.b32 	%r328, %f204;
	shfl.sync.bfly.b32	%r329|%p90, %r328, 4, 31, -1;
	mov.b32 	%f205, %r329;
	max.f32 	%f206, %f204, %f205;
	mov.b32 	%r330, %f206;
	shfl.sync.bfly.b32	%r331|%p91, %r330, 2, 31, -1;
	mov.b32 	%f207, %r331;
	max.f32 	%f208, %f206, %f207;
	mov.b32 	%r332, %f208;
	shfl.sync.bfly.b32	%r333|%p92, %r332, 1, 31, -1;
	mov.b32 	%f209, %r333;
	max.f32 	%f210, %f208, %f209;
	sub.f32 	%f211, %f561, %f210;
	fma.rn.f32 	%f212, %f211, 0f3BBB989D, 0f3F000000;
	cvt.sat.f32.f32 	%f213, %f212;
	mov.f32 	%f214, 0f4B400001;
	mov.f32 	%f215, 0f437C0000;
	fma.rm.f32 	%f216, %f213, %f215, %f214;
	add.f32 	%f217, %f216, 0fCB40007F;
	neg.f32 	%f218, %f217;
	fma.rn.f32 	%f219, %f211, 0f3FB8AA3B, %f218;
	fma.rn.f32 	%f220, %f211, 0f32A57060, %f219;
	mov.b32 	%r334, %f216;
	shl.b32 	%r335, %r334, 23;
	mov.b32 	%f221, %r335;
	ex2.approx.ftz.f32 	%f222, %f220;
	mul.f32 	%f223, %f222, %f221;
	add.f32 	%f224, %f223, 0f00000000;
	sub.f32 	%f225, %f560, %f210;
	fma.rn.f32 	%f226, %f225, 0f3BBB989D, 0f3F000000;
	cvt.sat.f32.f32 	%f227, %f226;
	fma.rm.f32 	%f228, %f227, %f215, %f214;
	add.f32 	%f229, %f228, 0fCB40007F;
	neg.f32 	%f230, %f229;
	fma.rn.f32 	%f231, %f225, 0f3FB8AA3B, %f230;
	fma.rn.f32 	%f232, %f225, 0f32A57060, %f231;
	mov.b32 	%r336, %f228;
	shl.b32 	%r337, %r336, 23;
	mov.b32 	%f233, %r337;
	ex2.approx.ftz.f32 	%f234, %f232;
	mul.f32 	%f235, %f234, %f233;
	add.f32 	%f236, %f224, %f235;
	sub.f32 	%f237, %f565, %f210;
	fma.rn.f32 	%f238, %f237, 0f3BBB989D, 0f3F000000;
	cvt.sat.f32.f32 	%f239, %f238;
	fma.rm.f32 	%f240, %f239, %f215, %f214;
	add.f32 	%f241, %f240, 0fCB40007F;
	neg.f32 	%f242, %f241;
	fma.rn.f32 	%f243, %f237, 0f3FB8AA3B, %f242;
	fma.rn.f32 	%f244, %f237, 0f32A57060, %f243;
	mov.b32 	%r338, %f240;
	shl.b32 	%r339, %r338, 23;
	mov.b32 	%f245, %r339;
	ex2.approx.ftz.f32 	%f246, %f244;
	mul.f32 	%f247, %f246, %f245;
	add.f32 	%f248, %f236, %f247;
	sub.f32 	%f249, %f564, %f210;
	fma.rn.f32 	%f250, %f249, 0f3BBB989D, 0f3F000000;
	cvt.sat.f32.f32 	%f251, %f250;
	fma.rm.f32 	%f252, %f251, %f215, %f214;
	add.f32 	%f253, %f252, 0fCB40007F;
	neg.f32 	%f254, %f253;
	fma.rn.f32 	%f255, %f249, 0f3FB8AA3B, %f254;
	fma.rn.f32 	%f256, %f249, 0f32A57060, %f255;
	mov.b32 	%r340, %f252;
	shl.b32 	%r341, %r340, 23;
	mov.b32 	%f257, %r341;
	ex2.approx.ftz.f32 	%f258, %f256;
	mul.f32 	%f259, %f258, %f257;
	add.f32 	%f260, %f248, %f259;
	sub.f32 	%f261, %f569, %f210;
	fma.rn.f32 	%f262, %f261, 0f3BBB989D, 0f3F000000;
	cvt.sat.f32.f32 	%f263, %f262;
	fma.rm.f32 	%f264, %f263, %f215, %f214;
	add.f32 	%f265, %f264, 0fCB40007F;
	neg.f32 	%f266, %f265;
	fma.rn.f32 	%f267, %f261, 0f3FB8AA3B, %f266;
	fma.rn.f32 	%f268, %f261, 0f32A57060, %f267;
	mov.b32 	%r342, %f264;
	shl.b32 	%r343, %r342, 23;
	mov.b32 	%f269, %r343;
	ex2.approx.ftz.f32 	%f270, %f268;
	mul.f32 	%f271, %f270, %f269;
	add.f32 	%f272, %f260, %f271;
	sub.f32 	%f273, %f568, %f210;
	fma.rn.f32 	%f274, %f273, 0f3BBB989D, 0f3F000000;
	cvt.sat.f32.f32 	%f275, %f274;
	fma.rm.f32 	%f276, %f275, %f215, %f214;
	add.f32 	%f277, %f276, 0fCB40007F;
	neg.f32 	%f278, %f277;
	fma.rn.f32 	%f279, %f273, 0f3FB8AA3B, %f278;
	fma.rn.f32 	%f280, %f273, 0f32A57060, %f279;
	mov.b32 	%r344, %f276;
	shl.b32 	%r345, %r344, 23;
	mov.b32 	%f281, %r345;
	ex2.approx.ftz.f32 	%f282, %f280;
	mul.f32 	%f283, %f282, %f281;
	add.f32 	%f284, %f272, %f283;
	sub.f32 	%f285, %f573, %f210;
	fma.rn.f32 	%f286, %f285, 0f3BBB989D, 0f3F000000;
	cvt.sat.f32.f32 	%f287, %f286;
	fma.rm.f32 	%f288, %f287, %f215, %f214;
	add.f32 	%f289, %f288, 0fCB40007F;
	neg.f32 	%f290, %f289;
	fma.rn.f32 	%f291, %f285, 0f3FB8AA3B, %f290;
	fma.rn.f32 	%f292, %f285, 0f32A57060, %f291;
	mov.b32 	%r346, %f288;
	shl.b32 	%r347, %r346, 23;
	mov.b32 	%f293, %r347;
	ex2.approx.ftz.f32 	%f294, %f292;
	mul.f32 	%f295, %f294, %f293;
	add.f32 	%f296, %f284, %f295;
	sub.f32 	%f297, %f572, %f210;
	fma.rn.f32 	%f298, %f297, 0f3BBB989D, 0f3F000000;
	cvt.sat.f32.f32 	%f299, %f298;
	fma.rm.f32 	%f300, %f299, %f215, %f214;
	add.f32 	%f301, %f300, 0fCB40007F;
	neg.f32 	%f302, %f301;
	fma.rn.f32 	%f303, %f297, 0f3FB8AA3B, %f302;
	fma.rn.f32 	%f304, %f297, 0f32A57060, %f303;
	mov.b32 	%r348, %f300;
	shl.b32 	%r349, %r348, 23;
	mov.b32 	%f305, %r349;
	ex2.approx.ftz.f32 	%f306, %f304;
	mul.f32 	%f307, %f306, %f305;
	add.f32 	%f308, %f296, %f307;
	sub.f32 	%f309, %f577, %f210;
	fma.rn.f32 	%f310, %f309, 0f3BBB989D, 0f3F000000;
	cvt.sat.f32.f32 	%f311, %f310;
	fma.rm.f32 	%f312, %f311, %f215, %f214;
	add.f32 	%f313, %f312, 0fCB40007F;
	neg.f32 	%f314, %f313;
	fma.rn.f32 	%f315, %f309, 0f3FB8AA3B, %f314;
	fma.rn.f32 	%f316, %f309, 0f32A57060, %f315;
	mov.b32 	%r350, %f312;
	shl.b32 	%r351, %r350, 23;
	mov.b32 	%f317, %r351;
	ex2.approx.ftz.f32 	%f318, %f316;
	mul.f32 	%f319, %f318, %f317;
	add.f32 	%f320, %f308, %f319;
	sub.f32 	%f321, %f576, %f210;
	fma.rn.f32 	%f322, %f321, 0f3BBB989D, 0f3F000000;
	cvt.sat.f32.f32 	%f323, %f322;
	fma.rm.f32 	%f324, %f323, %f215, %f214;
	add.f32 	%f325, %f324, 0fCB40007F;
	neg.f32 	%f326, %f325;
	fma.rn.f32 	%f327, %f321, 0f3FB8AA3B, %f326;
	fma.rn.f32 	%f328, %f321, 0f32A57060, %f327;
	mov.b32 	%r352, %f324;
	shl.b32 	%r353, %r352, 23;
	mov.b32 	%f329, %r353;
	ex2.approx.ftz.f32 	%f330, %f328;
	mul.f32 	%f331, %f330, %f329;
	add.f32 	%f332, %f320, %f331;
	sub.f32 	%f333, %f581, %f210;
	fma.rn.f32 	%f334, %f333, 0f3BBB989D, 0f3F000000;
	cvt.sat.f32.f32 	%f335, %f334;
	fma.rm.f32 	%f336, %f335, %f215, %f214;
	add.f32 	%f337, %f336, 0fCB40007F;
	neg.f32 	%f338, %f337;
	fma.rn.f32 	%f339, %f333, 0f3FB8AA3B, %f338;
	fma.rn.f32 	%f340, %f333, 0f32A57060, %f339;
	mov.b32 	%r354, %f336;
	shl.b32 	%r355, %r354, 23;
	mov.b32 	%f341, %r355;
	ex2.approx.ftz.f32 	%f342, %f340;
	mul.f32 	%f343, %f342, %f341;
	add.f32 	%f344, %f332, %f343;
	sub.f32 	%f345, %f580, %f210;
	fma.rn.f32 	%f346, %f345, 0f3BBB989D, 0f3F000000;
	cvt.sat.f32.f32 	%f347, %f346;
	fma.rm.f32 	%f348, %f347, %f215, %f214;
	add.f32 	%f349, %f348, 0fCB40007F;
	neg.f32 	%f350, %f349;
	fma.rn.f32 	%f351, %f345, 0f3FB8AA3B, %f350;
	fma.rn.f32 	%f352, %f345, 0f32A57060, %f351;
	mov.b32 	%r356, %f348;
	shl.b32 	%r357, %r356, 23;
	mov.b32 	%f353, %r357;
	ex2.approx.ftz.f32 	%f354, %f352;
	mul.f32 	%f355, %f354, %f353;
	add.f32 	%f356, %f344, %f355;
	sub.f32 	%f357, %f585, %f210;
	fma.rn.f32 	%f358, %f357, 0f3BBB989D, 0f3F000000;
	cvt.sat.f32.f32 	%f359, %f358;
	fma.rm.f32 	%f360, %f359, %f215, %f214;
	add.f32 	%f361, %f360, 0fCB40007F;
	neg.f32 	%f362, %f361;
	fma.rn.f32 	%f363, %f357, 0f3FB8AA3B, %f362;
	fma.rn.f32 	%f364, %f357, 0f32A57060, %f363;
	mov.b32 	%r358, %f360;
	shl.b32 	%r359, %r358, 23;
	mov.b32 	%f365, %r359;
	ex2.approx.ftz.f32 	%f366, %f364;
	mul.f32 	%f367, %f366, %f365;
	add.f32 	%f368, %f356, %f367;
	sub.f32 	%f369, %f584, %f210;
	fma.rn.f32 	%f370, %f369, 0f3BBB989D, 0f3F000000;
	cvt.sat.f32.f32 	%f371, %f370;
	fma.rm.f32 	%f372, %f371, %f215, %f214;
	add.f32 	%f373, %f372, 0fCB40007F;
	neg.f32 	%f374, %f373;
	fma.rn.f32 	%f375, %f369, 0f3FB8AA3B, %f374;
	fma.rn.f32 	%f376, %f369, 0f32A57060, %f375;
	mov.b32 	%r360, %f372;
	shl.b32 	%r361, %r360, 23;
	mov.b32 	%f377, %r361;
	ex2.approx.ftz.f32 	%f378, %f376;
	mul.f32 	%f379, %f378, %f377;
	add.f32 	%f380, %f368, %f379;
	sub.f32 	%f381, %f589, %f210;
	fma.rn.f32 	%f382, %f381, 0f3BBB989D, 0f3F000000;
	cvt.sat.f32.f32 	%f383, %f382;
	fma.rm.f32 	%f384, %f383, %f215, %f214;
	add.f32 	%f385, %f384, 0fCB40007F;
	neg.f32 	%f386, %f385;
	fma.rn.f32 	%f387, %f381, 0f3FB8AA3B, %f386;
	fma.rn.f32 	%f388, %f381, 0f32A57060, %f387;
	mov.b32 	%r362, %f384;
	shl.b32 	%r363, %r362, 23;
	mov.b32 	%f389, %r363;
	ex2.approx.ftz.f32 	%f390, %f388;
	mul.f32 	%f391, %f390, %f389;
	add.f32 	%f392, %f380, %f391;
	sub.f32 	%f393, %f588, %f210;
	fma.rn.f32 	%f394, %f393, 0f3BBB989D, 0f3F000000;
	cvt.sat.f32.f32 	%f395, %f394;
	fma.rm.f32 	%f396, %f395, %f215, %f214;
	add.f32 	%f397, %f396, 0fCB40007F;
	neg.f32 	%f398, %f397;
	fma.rn.f32 	%f399, %f393, 0f3FB8AA3B, %f398;
	fma.rn.f32 	%f400, %f393, 0f32A57060, %f399;
	mov.b32 	%r364, %f396;
	shl.b32 	%r365, %r364, 23;
	mov.b32 	%f401, %r365;
	ex2.approx.ftz.f32 	%f402, %f400;
	mul.f32 	%f403, %f402, %f401;
	add.f32 	%f404, %f392, %f403;
	sub.f32 	%f405, %f593, %f210;
	fma.rn.f32 	%f406, %f405, 0f3BBB989D, 0f3F000000;
	cvt.sat.f32.f32 	%f407, %f406;
	fma.rm.f32 	%f408, %f407, %f215, %f214;
	add.f32 	%f409, %f408, 0fCB40007F;
	neg.f32 	%f410, %f409;
	fma.rn.f32 	%f411, %f405, 0f3FB8AA3B, %f410;
	fma.rn.f32 	%f412, %f405, 0f32A57060, %f411;
	mov.b32 	%r366, %f408;
	shl.b32 	%r367, %r366, 23;
	mov.b32 	%f413, %r367;
	ex2.approx.ftz.f32 	%f414, %f412;
	mul.f32 	%f415, %f414, %f413;
	add.f32 	%f416, %f404, %f415;
	sub.f32 	%f417, %f592, %f210;
	fma.rn.f32 	%f418, %f417, 0f3BBB989D, 0f3F000000;
	cvt.sat.f32.f32 	%f419, %f418;
	fma.rm.f32 	%f420, %f419, %f215, %f214;
	add.f32 	%f421, %f420, 0fCB40007F;
	neg.f32 	%f422, %f421;
	fma.rn.f32 	%f423, %f417, 0f3FB8AA3B, %f422;
	fma.rn.f32 	%f424, %f417, 0f32A57060, %f423;
	mov.b32 	%r368, %f420;
	shl.b32 	%r369, %r368, 23;
	mov.b32 	%f425, %r369;
	ex2.approx.ftz.f32 	%f426, %f424;
	mul.f32 	%f427, %f426, %f425;
	add.f32 	%f428, %f416, %f427;
	sub.f32 	%f429, %f597, %f210;
	fma.rn.f32 	%f430, %f429, 0f3BBB989D, 0f3F000000;
	cvt.sat.f32.f32 	%f431, %f430;
	fma.rm.f32 	%f432, %f431, %f215, %f214;
	add.f32 	%f433, %f432, 0fCB40007F;
	neg.f32 	%f434, %f433;
	fma.rn.f32 	%f435, %f429, 0f3FB8AA3B, %f434;
	fma.rn.f32 	%f436, %f429, 0f32A57060, %f435;
	mov.b32 	%r370, %f432;
	shl.b32 	%r371, %r370, 23;
	mov.b32 	%f437, %r371;
	ex2.approx.ftz.f32 	%f438, %f436;
	mul.f32 	%f439, %f438, %f437;
	add.f32 	%f440, %f428, %f439;
	sub.f32 	%f441, %f596, %f210;
	fma.rn.f32 	%f442, %f441, 0f3BBB989D, 0f3F000000;
	cvt.sat.f32.f32 	%f443, %f442;
	fma.rm.f32 	%f444, %f443, %f215, %f214;
	add.f32 	%f445, %f444, 0fCB40007F;
	neg.f32 	%f446, %f445;
	fma.rn.f32 	%f447, %f441, 0f3FB8AA3B, %f446;
	fma.rn.f32 	%f448, %f441, 0f32A57060, %f447;
	mov.b32 	%r372, %f444;
	shl.b32 	%r373, %r372, 23;
	mov.b32 	%f449, %r373;
	ex2.approx.ftz.f32 	%f450, %f448;
	mul.f32 	%f451, %f450, %f449;
	add.f32 	%f452, %f440, %f451;
	sub.f32 	%f453, %f601, %f210;
	fma.rn.f32 	%f454, %f453, 0f3BBB989D, 0f3F000000;
	cvt.sat.f32.f32 	%f455, %f454;
	fma.rm.f32 	%f456, %f455, %f215, %f214;
	add.f32 	%f457, %f456, 0fCB40007F;
	neg.f32 	%f458, %f457;
	fma.rn.f32 	%f459, %f453, 0f3FB8AA3B, %f458;
	fma.rn.f32 	%f460, %f453, 0f32A57060, %f459;
	mov.b32 	%r374, %f456;
	shl.b32 	%r375, %r374, 23;
	mov.b32 	%f461, %r375;
	ex2.approx.ftz.f32 	%f462, %f460;
	mul.f32 	%f463, %f462, %f461;
	add.f32 	%f464, %f452, %f463;
	sub.f32 	%f465, %f600, %f210;
	fma.rn.f32 	%f466, %f465, 0f3BBB989D, 0f3F000000;
	cvt.sat.f32.f32 	%f467, %f466;
	fma.rm.f32 	%f468, %f467, %f215, %f214;
	add.f32 	%f469, %f468, 0fCB40007F;
	neg.f32 	%f470, %f469;
	fma.rn.f32 	%f471, %f465, 0f3FB8AA3B, %f470;
	fma.rn.f32 	%f472, %f465, 0f32A57060, %f471;
	mov.b32 	%r376, %f468;
	shl.b32 	%r377, %r376, 23;
	mov.b32 	%f473, %r377;
	ex2.approx.ftz.f32 	%f474, %f472;
	mul.f32 	%f475, %f474, %f473;
	add.f32 	%f476, %f464, %f475;
	sub.f32 	%f477, %f605, %f210;
	fma.rn.f32 	%f478, %f477, 0f3BBB989D, 0f3F000000;
	cvt.sat.f32.f32 	%f479, %f478;
	fma.rm.f32 	%f480, %f479, %f215, %f214;
	add.f32 	%f481, %f480, 0fCB40007F;
	neg.f32 	%f482, %f481;
	fma.rn.f32 	%f483, %f477, 0f3FB8AA3B, %f482;
	fma.rn.f32 	%f484, %f477, 0f32A57060, %f483;
	mov.b32 	%r378, %f480;
	shl.b32 	%r379, %r378, 23;
	mov.b32 	%f485, %r379;
	ex2.approx.ftz.f32 	%f486, %f484;
	mul.f32 	%f487, %f486, %f485;
	add.f32 	%f488, %f476, %f487;
	sub.f32 	%f489, %f604, %f210;
	fma.rn.f32 	%f490, %f489, 0f3BBB989D, 0f3F000000;
	cvt.sat.f32.f32 	%f491, %f490;
	fma.rm.f32 	%f492, %f491, %f215, %f214;
	add.f32 	%f493, %f492, 0fCB40007F;
	neg.f32 	%f494, %f493;
	fma.rn.f32 	%f495, %f489, 0f3FB8AA3B, %f494;
	fma.rn.f32 	%f496, %f489, 0f32A57060, %f495;
	mov.b32 	%r380, %f492;
	shl.b32 	%r381, %r380, 23;
	mov.b32 	%f497, %r381;
	ex2.approx.ftz.f32 	%f498, %f496;
	mul.f32 	%f499, %f498, %f497;
	add.f32 	%f500, %f488, %f499;
	sub.f32 	%f501, %f609, %f210;
	fma.rn.f32 	%f502, %f501, 0f3BBB989D, 0f3F000000;
	cvt.sat.f32.f32 	%f503, %f502;
	fma.rm.f32 	%f504, %f503, %f215, %f214;
	add.f32 	%f505, %f504, 0fCB40007F;
	neg.f32 	%f506, %f505;
	fma.rn.f32 	%f507, %f501, 0f3FB8AA3B, %f506;
	fma.rn.f32 	%f508, %f501, 0f32A57060, %f507;
	mov.b32 	%r382, %f504;
	shl.b32 	%r383, %r382, 23;
	mov.b32 	%f509, %r383;
	ex2.approx.ftz.f32 	%f510, %f508;
	mul.f32 	%f511, %f510, %f509;
	add.f32 	%f512, %f500, %f511;
	sub.f32 	%f513, %f608, %f210;
	fma.rn.f32 	%f514, %f513, 0f3BBB989D, 0f3F000000;
	cvt.sat.f32.f32 	%f515, %f514;
	fma.rm.f32 	%f516, %f515, %f215, %f214;
	add.f32 	%f517, %f516, 0fCB40007F;
	neg.f32 	%f518, %f517;
	fma.rn.f32 	%f519, %f513, 0f3FB8AA3B, %f518;
	fma.rn.f32 	%f520, %f513, 0f32A57060, %f519;
	mov.b32 	%r384, %f516;
	shl.b32 	%r385, %r384, 23;
	mov.b32 	%f521, %r385;
	ex2.approx.ftz.f32 	%f522, %f520;
	mul.f32 	%f523, %f522, %f521;
	add.f32 	%f524, %f512, %f523;
	sub.f32 	%f525, %f613, %f210;
	fma.rn.f32 	%f526, %f525, 0f3BBB989D, 0f3F000000;
	cvt.sat.f32.f32 	%f527, %f526;
	fma.rm.f32 	%f528, %f527, %f215, %f214;
	add.f32 	%f529, %f528, 0fCB40007F;
	neg.f32 	%f530, %f529;
	fma.rn.f32 	%f531, %f525, 0f3FB8AA3B, %f530;
	fma.rn.f32 	%f532, %f525, 0f32A57060, %f531;
	mov.b32 	%r386, %f528;
	shl.b32 	%r387, %r386, 23;
	mov.b32 	%f533, %r387;
	ex2.approx.ftz.f32 	%f534, %f532;
	mul.f32 	%f535, %f534, %f533;
	add.f32 	%f536, %f524, %f535;
	sub.f32 	%f537, %f612, %f210;
	fma.rn.f32 	%f538, %f537, 0f3BBB989D, 0f3F000000;
	cvt.sat.f32.f32 	%f539, %f538;
	fma.rm.f32 	%f540, %f539, %f215, %f214;
	add.f32 	%f541, %f540, 0fCB40007F;
	neg.f32 	%f542, %f541;
	fma.rn.f32 	%f543, %f537, 0f3FB8AA3B, %f542;
	fma.rn.f32 	%f544, %f537, 0f32A57060, %f543;
	mov.b32 	%r388, %f540;
	shl.b32 	%r389, %r388, 23;
	mov.b32 	%f545, %r389;
	ex2.approx.ftz.f32 	%f546, %f544;
	mul.f32 	%f547, %f546, %f545;
	add.f32 	%f548, %f536, %f547;
	mov.b32 	%r390, %f548;
	shfl.sync.bfly.b32	%r391|%p93, %r390, 16, 31, -1;
	mov.b32 	%f549, %r391;
	add.f32 	%f550, %f548, %f549;
	mov.b32 	%r392, %f550;
	shfl.sync.bfly.b32	%r393|%p94, %r392, 8, 31, -1;
	mov.b32 	%f551, %r393;
	add.f32 	%f552, %f550, %f551;
	mov.b32 	%r394, %f552;
	shfl.sync.bfly.b32	%r395|%p95, %r394, 4, 31, -1;
	mov.b32 	%f553, %r395;
	add.f32 	%f554, %f552, %f553;
	mov.b32 	%r396, %f554;
	shfl.sync.bfly.b32	%r397|%p96, %r396, 2, 31, -1;
	mov.b32 	%f555, %r397;
	add.f32 	%f556, %f554, %f555;
	mov.b32 	%r398, %f556;
	shfl.sync.bfly.b32	%r399|%p97, %r398, 1, 31, -1;
	mov.b32 	%f557, %r399;
	add.f32 	%f558, %f556, %f557;
	div.rn.f32 	%f101, %f223, %f558;
	div.rn.f32 	%f102, %f235, %f558;
	div.rn.f32 	%f103, %f247, %f558;
	div.rn.f32 	%f104, %f259, %f558;
	div.rn.f32 	%f105, %f271, %f558;
	div.rn.f32 	%f106, %f283, %f558;
	div.rn.f32 	%f107, %f295, %f558;
	div.rn.f32 	%f108, %f307, %f558;
	div.rn.f32 	%f109, %f319, %f558;
	div.rn.f32 	%f110, %f331, %f558;
	div.rn.f32 	%f111, %f343, %f558;
	div.rn.f32 	%f112, %f355, %f558;
	div.rn.f32 	%f113, %f367, %f558;
	div.rn.f32 	%f114, %f379, %f558;
	div.rn.f32 	%f115, %f391, %f558;
	div.rn.f32 	%f116, %f403, %f558;
	div.rn.f32 	%f117, %f415, %f558;
	div.rn.f32 	%f118, %f427, %f558;
	div.rn.f32 	%f119, %f439, %f558;
	div.rn.f32 	%f120, %f451, %f558;
	div.rn.f32 	%f121, %f463, %f558;
	div.rn.f32 	%f122, %f475, %f558;
	div.rn.f32 	%f123, %f487, %f558;
	div.rn.f32 	%f124, %f499, %f558;
	div.rn.f32 	%f125, %f511, %f558;
	div.rn.f32 	%f126, %f523, %f558;
	div.rn.f32 	%f127, %f535, %f558;
	div.rn.f32 	%f128, %f547, %f558;
	mul.lo.s64 	%rd37, %rd187, %rd49;
	@%p87 bra 	$L__BB349_62;
	add.s64 	%rd100, %rd37, %rd5;
	shr.u64 	%rd101, %rd100, 63;
	add.s64 	%rd102, %rd100, %rd101;
	shl.b64 	%rd103, %rd102, 2;
	and.b64  	%rd104, %rd103, -8;
	add.s64 	%rd105, %rd3, %rd104;
	st.global.v2.f32 	[%rd105], {%f101, %f102};
$L__BB349_62:
	setp.le.s64 	%p98, %rd51, %rd6;
	@%p98 bra 	$L__BB349_64;
	add.s64 	%rd106, %rd37, %rd6;
	shr.u64 	%rd107, %rd106, 63;
	add.s64 	%rd108, %rd106, %rd107;
	shl.b64 	%rd109, %rd108, 2;
	and.b64  	%rd110, %rd109, -8;
	add.s64 	%rd111, %rd3, %rd110;
	st.global.v2.f32 	[%rd111], {%f103, %f104};
$L__BB349_64:
	setp.le.s64 	%p99, %rd51, %rd7;
	@%p99 bra 	$L__BB349_66;
	add.s64 	%rd112, %rd37, %rd7;
	shr.u64 	%rd113, %rd112, 63;
	add.s64 	%rd114, %rd112, %rd113;
	shl.b64 	%rd115, %rd114, 2;
	and.b64  	%rd116, %rd115, -8;
	add.s64 	%rd117, %rd3, %rd116;
	st.global.v2.f32 	[%rd117], {%f105, %f106};
$L__BB349_66:
	setp.le.s64 	%p100, %rd51, %rd8;
	@%p100 bra 	$L__BB349_68;
	add.s64 	%rd118, %rd37, %rd8;
	shr.u64 	%rd119, %rd118, 63;
	add.s64 	%rd120, %rd118, %rd119;
	shl.b64 	%rd121, %rd120, 2;
	and.b64  	%rd122, %rd121, -8;
	add.s64 	%rd123, %rd3, %rd122;
	st.global.v2.f32 	[%rd123], {%f107, %f108};
$L__BB349_68:
	setp.le.s64 	%p101, %rd51, %rd9;
	@%p101 bra 	$L__BB349_70;
	add.s64 	%rd124, %rd37, %rd9;
	shr.u64 	%rd125, %rd124, 63;
	add.s64 	%rd126, %rd124, %rd125;
	shl.b64 	%rd127, %rd126, 2;
	and.b64  	%rd128, %rd127, -8;
	add.s64 	%rd129, %rd3, %rd128;
	st.global.v2.f32 	[%rd129], {%f109, %f110};
$L__BB349_70:
	setp.le.s64 	%p102, %rd51, %rd10;
	@%p102 bra 	$L__BB349_72;
	add.s64 	%rd130, %rd37, %rd10;
	shr.u64 	%rd131, %rd130, 63;
	add.s64 	%rd132, %rd130, %rd131;
	shl.b64 	%rd133, %rd132, 2;
	and.b64  	%rd134, %rd133, -8;
	add.s64 	%rd135, %rd3, %rd134;
	st.global.v2.f32 	[%rd135], {%f111, %f112};
$L__BB349_72:
	setp.le.s64 	%p103, %rd51, %rd11;
	@%p103 bra 	$L__BB349_74;
	add.s64 	%rd136, %rd37, %rd11;
	shr.u64 	%rd137, %rd136, 63;
	add.s64 	%rd138, %rd136, %rd137;
	shl.b64 	%rd139, %rd138, 2;
	and.b64  	%rd140, %rd139, -8;
	add.s64 	%rd141, %rd3, %rd140;
	st.global.v2.f32 	[%rd141], {%f113, %f114};
$L__BB349_74:
	setp.le.s64 	%p104, %rd51, %rd12;
	@%p104 bra 	$L__BB349_76;
	add.s64 	%rd142, %rd37, %rd12;
	shr.u64 	%rd143, %rd142, 63;
	add.s64 	%rd144, %rd142, %rd143;
	shl.b64 	%rd145, %rd144, 2;
	and.b64  	%rd146, %rd145, -8;
	add.s64 	%rd147, %rd3, %rd146;
	st.global.v2.f32 	[%rd147], {%f115, %f116};
$L__BB349_76:
	setp.le.s64 	%p105, %rd51, %rd13;
	@%p105 bra 	$L__BB349_78;
	add.s64 	%rd148, %rd37, %rd13;
	shr.u64 	%rd149, %rd148, 63;
	add.s64 	%rd150, %rd148, %rd149;
	shl.b64 	%rd151, %rd150, 2;
	and.b64  	%rd152, %rd151, -8;
	add.s64 	%rd153, %rd3, %rd152;
	st.global.v2.f32 	[%rd153], {%f117, %f118};
$L__BB349_78:
	setp.le.s64 	%p106, %rd51, %rd14;
	@%p106 bra 	$L__BB349_80;
	add.s64 	%rd154, %rd37, %rd14;
	shr.u64 	%rd155, %rd154, 63;
	add.s64 	%rd156, %rd154, %rd155;
	shl.b64 	%rd157, %rd156, 2;
	and.b64  	%rd158, %rd157, -8;
	add.s64 	%rd159, %rd3, %rd158;
	st.global.v2.f32 	[%rd159], {%f119, %f120};
$L__BB349_80:
	setp.le.s64 	%p107, %rd51, %rd15;
	@%p107 bra 	$L__BB349_82;
	add.s64 	%rd160, %rd37, %rd15;
	shr.u64 	%rd161, %rd160, 63;
	add.s64 	%rd162, %rd160, %rd161;
	shl.b64 	%rd163, %rd162, 2;
	and.b64  	%rd164, %rd163, -8;
	add.s64 	%rd165, %rd3, %rd164;
	st.global.v2.f32 	[%rd165], {%f121, %f122};
$L__BB349_82:
	setp.le.s64 	%p108, %rd51, %rd16;
	@%p108 bra 	$L__BB349_84;
	add.s64 	%rd166, %rd37, %rd16;
	shr.u64 	%rd167, %rd166, 63;
	add.s64 	%rd168, %rd166, %rd167;
	shl.b64 	%rd169, %rd168, 2;
	and.b64  	%rd170, %rd169, -8;
	add.s64 	%rd171, %rd3, %rd170;
	st.global.v2.f32 	[%rd171], {%f123, %f124};
$L__BB349_84:
	setp.le.s64 	%p109, %rd51, %rd17;
	@%p109 bra 	$L__BB349_86;
	add.s64 	%rd172, %rd37, %rd17;
	shr.u64 	%rd173, %rd172, 63;
	add.s64 	%rd174, %rd172, %rd173;
	shl.b64 	%rd175, %rd174, 2;
	and.b64  	%rd176, %rd175, -8;
	add.s64 	%rd177, %rd3, %rd176;
	st.global.v2.f32 	[%rd177], {%f125, %f126};
$L__BB349_86:
	setp.le.s64 	%p110, %rd51, %rd18;
	@%p110 bra 	$L__BB349_88;
	add.s64 	%rd178, %rd37, %rd18;
	shr.u64 	%rd179, %rd178, 63;
	add.s64 	%rd180, %rd178, %rd179;
	shl.b64 	%rd181, %rd180, 2;
	and.b64  	%rd182, %rd181, -8;
	add.s64 	%rd183, %rd3, %rd182;
	st.global.v2.f32 	[%rd183], {%f127, %f128};
$L__BB349_88:
	ld.param.u64 	%rd186, [_Z15SoftmaxWarpImplI22BroadcastScaleMaskLoadIffbLm3EiE11DirectStoreIffEfLi2ELi28ELi32ELi1ELb1EL9Algorithm0EEvT_T0_ll_param_2];
	mov.u32 	%r400, %nctaid.x;
	mov.u32 	%r401, %ntid.y;
	mul.lo.s32 	%r402, %r400, %r401;
	cvt.s64.s32 	%rd184, %r402;
	add.s64 	%rd187, %rd187, %rd184;
	setp.lt.s64 	%p111, %rd187, %rd186;
	@%p111 bra 	$L__BB349_4;
$L__BB349_89:
	ret;

}
	// .globl	_Z15SoftmaxWarpImplI22BroadcastScaleMaskLoadIffbLm3EiE11DirectStoreIffEfLi2ELi30ELi32ELi1ELb0EL9Algorithm0EEvT_T0_ll
.visible .entry _Z15SoftmaxWarpImplI22BroadcastScaleMaskLoadIffbLm3EiE11DirectStoreIffEfLi2ELi30ELi32ELi1ELb0EL9Algorithm0EEvT_T0_ll(
	.param .align 8 .b8 _Z15SoftmaxWarpImplI22BroadcastScaleMaskLoadIffbLm3EiE11DirectStoreIffEfLi2ELi30ELi32ELi1ELb0EL9Algorithm0EEvT_T0_ll_param_0[112],
	.param .align 8 .b8 _Z15SoftmaxWarpImplI22BroadcastScaleMaskLoadIffbLm3EiE11DirectStoreIffEfLi2ELi30ELi32ELi1ELb0EL9Algorithm0EEvT_T0_ll_param_1[16],
	.param .u64 _Z15SoftmaxWarpImplI22BroadcastScaleMaskLoadIffbLm3EiE11DirectStoreIffEfLi2ELi30ELi32ELi1ELb0EL9Algorithm0EEvT_T0_ll_param_2,
	.param .u64 _Z15SoftmaxWarpImplI22BroadcastScaleMaskLoadIffbLm3EiE11DirectStoreIffEfLi2ELi30ELi32ELi1ELb0EL9Algorithm0EEvT_T0_ll_param_3
)
{
	.reg .pred 	%p<89>;
	.reg .b16 	%rs<39>;
	.reg .b32 	%r<398>;
	.reg .b32 	%f<552>;
	.reg .b64 	%rd<183>;

	ld.param.u64 	%rd38, [_Z15SoftmaxWarpImplI22BroadcastScaleMaskLoadIffbLm3EiE11DirectStoreIffEfLi2ELi30ELi32ELi1ELb0EL9Algorithm0EEvT_T0_ll_param_1+8];
	ld.param.u64 	%rd37, [_Z15SoftmaxWarpImplI22BroadcastScaleMaskLoadIffbLm3EiE11DirectStoreIffEfLi2ELi30ELi32ELi1ELb0EL9Algorithm0EEvT_T0_ll_param_1];
	ld.param.v2.f32 	{%f48, %f49}, [_Z15SoftmaxWarpImplI22BroadcastScaleMaskLoadIffbLm3EiE11DirectStoreIffEfLi2ELi30ELi32ELi1ELb0EL9Algorithm0EEvT_T0_ll_param_0+104];
	ld.param.u64 	%rd36, [_Z15SoftmaxWarpImplI22BroadcastScaleMaskLoadIffbLm3EiE11DirectStoreIffEfLi2ELi30ELi32ELi1ELb0EL9Algorithm0EEvT_T0_ll_param_0+96];
	ld.param.u32 	%r14, [_Z15SoftmaxWarpImplI22BroadcastScaleMaskLoadIffbLm3EiE11DirectStoreIffEfLi2ELi30ELi32ELi1ELb0EL9Algorithm0EEvT_T0_ll_param_0+80];
	ld.param.v2.u32 	{%r12, %r13}, [_Z15SoftmaxWarpImplI22BroadcastScaleMaskLoadIffbLm3EiE11DirectStoreIffEfLi2ELi30ELi32ELi1ELb0EL9Algorithm0EEvT_T0_ll_param_0+72];
	ld.param.v2.u32 	{%r9, %r10}, [_Z15SoftmaxWarpImplI22BroadcastScaleMaskLoadIffbLm3EiE11DirectStoreIffEfLi2ELi30ELi32ELi1ELb0EL9Algorithm0EEvT_T0_ll_param_0+48];
	ld.param.u64 	%rd32, [_Z15SoftmaxWarpImplI22BroadcastScaleMaskLoadIffbLm3EiE11DirectStoreIffEfLi2ELi30ELi32ELi1ELb0EL9Algorithm0EEvT_T0_ll_param_0+32];
	ld.param.u64 	%rd31, [_Z15SoftmaxWarpImplI22BroadcastScaleMaskLoadIffbLm3EiE11DirectStoreIffEfLi2ELi30ELi32ELi1ELb0EL9Algorithm0EEvT_T0_ll_param_0+24];
	ld.param.u64 	%rd30, [_Z15SoftmaxWarpImplI22BroadcastScaleMaskLoadIffbLm3EiE11DirectStoreIffEfLi2ELi30ELi32ELi1ELb0EL9Algorithm0EEvT_T0_ll_param_0+16];
	ld.param.u64 	%rd29, [_Z15SoftmaxWarpImplI22BroadcastScaleMaskLoadIffbLm3EiE11DirectStoreIffEfLi2ELi30ELi32ELi1ELb0EL9Algorithm0EEvT_T0_ll_param_0+8];
	ld.param.u64 	%rd28, [_Z15SoftmaxWarpImplI22BroadcastScaleMaskLoadIffbLm3EiE11DirectStoreIffEfLi2ELi30ELi32ELi1ELb0EL9Algorithm0EEvT_T0_ll_param_0];
	ld.param.u64 	%rd39, [_Z15SoftmaxWarpImplI22BroadcastScaleMaskLoadIffbLm3EiE11DirectStoreIffEfLi2ELi30ELi32ELi1ELb0EL9Algorithm0EEvT_T0_ll_param_2];
	ld.param.u64 	%rd40, [_Z15SoftmaxWarpImplI22BroadcastScaleMaskLoadIffbLm3EiE11DirectStoreIffEfLi2ELi30ELi32ELi1ELb0EL9Algorithm0EEvT_T0_ll_param_3];
	cvta.to.global.u64 	%rd1, %rd28;
	cvta.to.global.u64 	%rd2, %rd29;
	setp.lt.s64 	%p1, %rd40, 961;
	@%p1 bra 	$L__BB350_2;
	mov.u64 	%rd41, $str;
	cvta.global.u64 	%rd42, %rd41;
	mov.u64 	%rd43, $str$1;
	cvta.global.u64 	%rd44, %rd43;
	mov.u64 	%rd45, __unnamed_341;
	cvta.global.u64 	%rd46, %rd45;
	{ // callseq 340, 0
	.param .b64 param0;
	st.param.b64 	[param0], %rd42;
	.param .b64 param1;
	st.param.b64 	[param1], %rd44;
	.param .b32 param2;
	st.param.b32 	[param2], 254;
	.param .b64 param3;
	st.param.b64 	[param3], %rd46;
	.param .b64 param4;
	st.param.b64 	[param4], 1;
	call.uni 
	__assertfail, 
	(
	param0, 
	param1, 
	param2, 
	param3, 
	param4
	);
	} // callseq 340
$L__BB350_2:
	mov.u32 	%r25, %ctaid.x;
	mov.u32 	%r26, %ntid.y;
	mov.u32 	%r27, %tid.y;
	mad.lo.s32 	%r28, %r25, %r26, %r27;
	mov.u32 	%r29, %nctaid.x;
	mul.lo.s32 	%r6, %r29, %r26;
	cvt.s64.s32 	%rd182, %r28;
	setp.le.s64 	%p2, %rd39, %rd182;
	@%p2 bra 	$L__BB350_35;
	cvta.to.global.u64 	%rd8, %rd37;
	mov.u32 	%r30, %tid.x;
	shl.b32 	%r31, %r30, 1;
	cvt.u64.u32 	%rd9, %r31;
	cvt.s64.s32 	%rd10, %r6;
	cvt.u32.u64 	%r32, %rd9;
	cvt.u32.u64 	%r34, %rd36;
$L__BB350_4:
	setp.eq.s64 	%p3, %rd32, 1;
	setp.eq.s64 	%p4, %rd31, 1;
	setp.eq.s64 	%p5, %rd30, 1;
	cvt.u32.u64 	%r33, %rd182;
	mad.lo.s32 	%r7, %r34, %r33, %r32;
	div.s32 	%r35, %r7, %r9;
	mul.lo.s32 	%r36, %r35, %r9;
	sub.s32 	%r37, %r7, %r36;
	div.s32 	%r38, %r37, %r10;
	mul.lo.s32 	%r39, %r38, %r10;
	sub.s32 	%r40, %r37, %r39;
	selp.b32 	%r41, 0, %r35, %p5;
	selp.b32 	%r42, 0, %r38, %p4;
	selp.b32 	%r43, 0, %r40, %p3;
	mul.lo.s32 	%r44, %r12, %r41;
	mad.lo.s32 	%r45, %r13, %r42, %r44;
	mad.lo.s32 	%r46, %r14, %r43, %r45;
	shr.u32 	%r47, %r7, 31;
	add.s32 	%r48, %r7, %r47;
	shr.s32 	%r49, %r48, 1;
	mul.wide.s32 	%rd47, %r49, 8;
	add.s64 	%rd12, %rd1, %rd47;
	ld.global.f32 	%f50, [%rd12];
	shr.u32 	%r50, %r46, 31;
	add.s32 	%r51, %r46, %r50;
	shr.s32 	%r52, %r51, 1;
	mul.wide.s32 	%rd48, %r52, 2;
	add.s64 	%rd49, %rd2, %rd48;
	ld.global.v2.u8 	{%rs9, %rs10}, [%rd49];
	setp.eq.s16 	%p6, %rs9, 0;
	mul.f32 	%f51, %f50, %f49;
	selp.f32 	%f3, %f48, %f51, %p6;
	setp.eq.s16 	%p7, %rs10, 0;
	mov.f32 	%f537, %f48;
	@%p7 bra 	$L__BB350_6;
	ld.global.f32 	%f52, [%rd12+4];
	mul.f32 	%f537, %f52, %f49;
$L__BB350_6:
	setp.eq.s64 	%p8, %rd32, 1;
	setp.eq.s64 	%p9, %rd31, 1;
	setp.eq.s64 	%p10, %rd30, 1;
	add.s32 	%r8, %r7, 64;
	div.s32 	%r53, %r8, %r9;
	mul.lo.s32 	%r54, %r53, %r9;
	sub.s32 	%r55, %r8, %r54;
	div.s32 	%r56, %r55, %r10;
	mul.lo.s32 	%r57, %r56, %r10;
	sub.s32 	%r58, %r55, %r57;
	selp.b32 	%r59, 0, %r53, %p10;
	selp.b32 	%r60, 0, %r56, %p9;
	selp.b32 	%r61, 0, %r58, %p8;
	mul.lo.s32 	%r62, %r12, %r59;
	mad.lo.s32 	%r63, %r13, %r60, %r62;
	mad.lo.s32 	%r64, %r14, %r61, %r63;
	shr.u32 	%r65, %r8, 31;
	add.s32 	%r66, %r8, %r65;
	shr.s32 	%r67, %r66, 1;
	mul.wide.s32 	%rd50, %r67, 8;
	add.s64 	%rd13, %rd1, %rd50;
	ld.global.f32 	%f53, [%rd13];
	shr.u32 	%r68, %r64, 31;
	add.s32 	%r69, %r64, %r68;
	shr.s32 	%r70, %r69, 1;
	mul.wide.s32 	%rd51, %r70, 2;
	add.s64 	%rd52, %rd2, %rd51;
	ld.global.v2.u8 	{%rs11, %rs12}, [%rd52];
	setp.eq.s16 	%p11, %rs11, 0;
	mul.f32 	%f54, %f53, %f49;
	selp.f32 	%f6, %f48, %f54, %p11;
	setp.eq.s16 	%p12, %rs12, 0;
	mov.f32 	%f538, %f48;
	@%p12 bra 	$L__BB350_8;
	ld.global.f32 	%f55, [%rd13+4];
	mul.f32 	%f538, %f55, %f49;
$L__BB350_8:
	setp.eq.s64 	%p13, %rd32, 1;
	setp.eq.s64 	%p14, %rd31, 1;
	setp.eq.s64 	%p15, %rd30, 1;
	add.s32 	%r71, %r8, 64;
	div.s32 	%r72, %r71, %r9;
	mul.lo.s32 	%r73, %r72, %r9;
	sub.s32 	%r74, %r71, %r73;
	div.s32 	%r75, %r74, %r10;
	mul.lo.s32 	%r76, %r75, %r10;
	sub.s32 	%r77, %r74, %r76;
	selp.b32 	%r78, 0, %r72, %p15;
	selp.b32 	%r79, 0, %r75, %p14;
	selp.b32 	%r80, 0, %r77, %p13;
	mul.lo.s32 	%r81, %r12, %r78;
	mad.lo.s32 	%r82, %r13, %r79, %r81;
	mad.lo.s32 	%r83, %r14, %r80, %r82;
	shr.u32 	%r84, %r71, 31;
	add.s32 	%r85, %r71, %r84;
	shr.s32 	%r86, %r85, 1;
	mul.wide.s32 	%rd53, %r86, 8;
	add.s64 	%rd14, %rd1, %rd53;
	ld.global.f32 	%f56, [%rd14];
	shr.u32 	%r87, %r83, 31;
	add.s32 	%r88, %r83, %r87;
	shr.s32 	%r89, %r88, 1;
	mul.wide.s32 	%rd54, %r89, 2;
	add.s64 	%rd55, %rd2, %rd54;
	ld.global.v2.u8 	{%rs13, %rs14}, [%rd55];
	setp.eq.s16 	%p16, %rs13, 0;
	mul.f32 	%f57, %f56, %f49;
	selp.f32 	%f9, %f48, %f57, %p16;
	setp.eq.s16 	%p17, %rs14, 0;
	mov.f32 	%f539, %f48;
	@%p17 bra 	$L__BB350_10;
	ld.global.f32 	%f58, [%rd14+4];
	mul.f32 	%f539, %f58, %f49;
$L__BB350_10:
	setp.eq.s64 	%p18, %rd32, 1;
	setp.eq.s64 	%p19, %rd31, 1;
	setp.eq.s64 	%p20, %rd30, 1;
	add.s32 	%r90, %r8, 128;
	div.s32 	%r91, %r90, %r9;
	mul.lo.s32 	%r92, %r91, %r9;
	sub.s32 	%r93, %r90, %r92;
	div.s32 	%r94, %r93, %r10;
	mul.lo.s32 	%r95, %r94, %r10;
	sub.s32 	%r96, %r93, %r95;
	selp.b32 	%r97, 0, %r91, %p20;
	selp.b32 	%r98, 0, %r94, %p19;
	selp.b32 	%r99, 0, %r96, %p18;
	mul.lo.s32 	%r100, %r12, %r97;
	mad.lo.s32 	%r101, %r13, %r98, %r100;
	mad.lo.s32 	%r102, %r14, %r99, %r101;
	shr.u32 	%r103, %r90, 31;
	add.s32 	%r104, %r90, %r103;
	shr.s32 	%r105, %r104, 1;
	mul.wide.s32 	%rd56, %r105, 8;
	add.s64 	%rd15, %rd1, %rd56;
	ld.global.f32 	%f59, [%rd15];
	shr.u32 	%r106, %r102, 31;
	add.s32 	%r107, %r102, %r106;
	shr.s32 	%r108, %r107, 1;
	mul.wide.s32 	%rd57, %r108, 2;
	add.s64 	%rd58, %rd2, %rd57;
	ld.global.v2.u8 	{%rs15, %rs16}, [%rd58];
	setp.eq.s16 	%p21, %rs15, 0;
	mul.f32 	%f60, %f59, %f49;
	selp.f32 	%f12, %f48, %f60, %p21;
	setp.eq.s16 	%p22, %rs16, 0;
	mov.f32 	%f540, %f48;
	@%p22 bra 	$L__BB350_12;
	ld.global.f32 	%f61, [%rd15+4];
	mul.f32 	%f540, %f61, %f49;
$L__BB350_12:
	setp.eq.s64 	%p23, %rd32, 1;
	setp.eq.s64 	%p24, %rd31, 1;
	setp.eq.s64 	%p25, %rd30, 1;
	add.s32 	%r109, %r8, 192;
	div.s32 	%r110, %r109, %r9;
	mul.lo.s32 	%r111, %r110, %r9;
	sub.s32 	%r112, %r109, %r111;
	div.s32 	%r113, %r112, %r10;
	mul.lo.s32 	%r114, %r113, %r10;
	sub.s32 	%r115, %r112, %r114;
	selp.b32 	%r116, 0, %r110, %p25;
	selp.b32 	%r117, 0, %r113, %p24;
	selp.b32 	%r118, 0, %r115, %p23;
	mul.lo.s32 	%r119, %r12, %r116;
	mad.lo.s32 	%r120, %r13, %r117, %r119;
	mad.lo.s32 	%r121, %r14, %r118, %r120;
	shr.u32 	%r122, %r109, 31;
	add.s32 	%r123, %r109, %r122;
	shr.s32 	%r124, %r123, 1;
	mul.wide.s32 	%rd59, %r124, 8;
	add.s64 	%rd16, %rd1, %rd59;
	ld.global.f32 	%f62, [%rd16];
	shr.u32 	%r125, %r121, 31;
	add.s32 	%r126, %r121, %r125;
	shr.s32 	%r127, %r126, 1;
	mul.wide.s32 	%rd60, %r127, 2;
	add.s64 	%rd61, %rd2, %rd60;
	ld.global.v2.u8 	{%rs17, %rs18}, [%rd61];
	setp.eq.s16 	%p26, %rs17, 0;
	mul.f32 	%f63, %f62, %f49;
	selp.f32 	%f15, %f48, %f63, %p26;
	setp.eq.s16 	%p27, %rs18, 0;
	mov.f32 	%f541, %f48;
	@%p27 bra 	$L__BB350_14;
	ld.global.f32 	%f64, [%rd16+4];
	mul.f32 	%f541, %f64, %f49;
$L__BB350_14:
	setp.eq.s64 	%p28, %rd32, 1;
	setp.eq.s64 	%p29, %rd31, 1;
	setp.eq.s64 	%p30, %rd30, 1;
	add.s32 	%r128, %r8, 256;
	div.s32 	%r129, %r128, %r9;
	mul.lo.s32 	%r130, %r129, %r9;
	sub.s32 	%r131, %r128, %r130;
	div.s32 	%r132, %r131, %r10;
	mul.lo.s32 	%r133, %r132, %r10;
	sub.s32 	%r134, %r131, %r133;
	selp.b32 	%r135, 0, %r129, %p30;
	selp.b32 	%r136, 0, %r132, %p29;
	selp.b32 	%r137, 0, %r134, %p28;
	mul.lo.s32 	%r138, %r12, %r135;
	mad.lo.s32 	%r139, %r13, %r136, %r138;
	mad.lo.s32 	%r140, %r14, %r137, %r139;
	shr.u32 	%r141, %r128, 31;
	add.s32 	%r142, %r128, %r141;
	shr.s32 	%r143, %r142, 1;
	mul.wide.s32 	%rd62, %r143, 8;
	add.s64 	%rd17, %rd1, %rd62;
	ld.global.f32 	%f65, [%rd17];
	shr.u32 	%r144, %r140, 31;
	add.s32 	%r145, %r140, %r144;
	shr.s32 	%r146, %r145, 1;
	mul.wide.s32 	%rd63, %r146, 2;
	add.s64 	%rd64, %rd2, %rd63;
	ld.global.v2.u8 	{%rs19, %rs20}, [%rd64];
	setp.eq.s16 	%p31, %rs19, 0;
	mul.f32 	%f66, %f65, %f49;
	selp.f32 	%f18, %f48, %f66, %p31;
	setp.eq.s16 	%p32, %rs20, 0;
	mov.f32 	%f542, %f48;
	@%p32 bra 	$L__BB350_16;
	ld.global.f32 	%f67, [%rd17+4];
	mul.f32 	%f542, %f67, %f49;
$L__BB350_16:
	setp.eq.s64 	%p33, %rd32, 1;
	setp.eq.s64 	%p34, %rd31, 1;
	setp.eq.s64 	%p35, %rd30, 1;
	add.s32 	%r147, %r8, 320;
	div.s32 	%r148, %r147, %r9;
	mul.lo.s32 	%r149, %r148, %r9;
	sub.s32 	%r150, %r147, %r149;
	div.s32 	%r151, %r150, %r10;
	mul.lo.s32 	%r152, %r151, %r10;
	sub.s32 	%r153, %r150, %r152;
	selp.b32 	%r154, 0, %r148, %p35;
	selp.b32 	%r155, 0, %r151, %p34;
	selp.b32 	%r156, 0, %r153, %p33;
	mul.lo.s32 	%r157, %r12, %r154;
	mad.lo.s32 	%r158, %r13, %r155, %r157;
	mad.lo.s32 	%r159, %r14, %r156, %r158;
	shr.u32 	%r160, %r147, 31;
	add.s32 	%r161, %r147, %r160;
	shr.s32 	%r162, %r161, 1;
	mul.wide.s32 	%rd65, %r162, 8;
	add.s64 	%rd18, %rd1, %rd65;
	ld.global.f32 	%f68, [%rd18];
	shr.u32 	%r163, %r159, 31;
	add.s32 	%r164, %r159, %r163;
	shr.s32 	%r165, %r164, 1;
	mul.wide.s32 	%rd66, %r165, 2;
	add.s64 	%rd67, %rd2, %rd66;
	ld.global.v2.u8 	{%rs21, %rs22}, [%rd67];
	setp.eq.s16 	%p36, %rs21, 0;
	mul.f32 	%f69, %f68, %f49;
	selp.f32 	%f21, %f48, %f69, %p36;
	setp.eq.s16 	%p37, %rs22, 0;
	mov.f32 	%f543, %f48;
	@%p37 bra 	$L__BB350_18;
	ld.global.f32 	%f70, [%rd18+4];
	mul.f32 	%f543, %f70, %f49;
$L__BB350_18:
	setp.eq.s64 	%p38, %rd32, 1;
	setp.eq.s64 	%p39, %rd31, 1;
	setp.eq.s64 	%p40, %rd30, 1;
	add.s32 	%r166, %r8, 384;
	div.s32 	%r167, %r166, %r9;
	mul.lo.s32 	%r168, %r167, %r9;
	sub.s32 	%r169, %r166, %r168;
	div.s32 	%r170, %r169, %r10;
	mul.lo.s32 	%r171, %r170, %r10;
	sub.s32 	%r172, %r169, %r171;
	selp.b32 	%r173, 0, %r167, %p40;
	selp.b32 	%r174, 0, %r170, %p39;
	selp.b32 	%r175, 0, %r172, %p38;
	mul.lo.s32 	%r176, %r12, %r173;
	mad.lo.s32 	%r177, %r13, %r174, %r176;
	mad.lo.s32 	%r178, %r14, %r175, %r177;
	shr.u32 	%r179, %r166, 31;
	add.s32 	%r180, %r166, %r179;
	shr.s32 	%r181, %r180, 1;
	mul.wide.s32 	%rd68, %r181, 8;
	add.s64 	%rd19, %rd1, %rd68;
	ld.global.f32 	%f71, [%rd19];
	shr.u32 	%r182, %r178, 31;
	add.s32 	%r183, %r178, %r182;
	shr.s32 	%r184, %r183, 1;
	mul.wide.s32 	%rd69, %r184, 2;
	add.s64 	%rd70, %rd2, %rd69;
	ld.global.v2.u8 	{%rs23, %rs24}, [%rd70];
	setp.eq.s16 	%p41, %rs23, 0;
	mul.f32 	%f72, %f71, %f49;
	selp.f32 	%f24, %f48, %f72, %p41;
	setp.eq.s16 	%p42, %rs24, 0;
	mov.f32 	%f544, %f48;
	@%p42 bra 	$L__BB350_20;
	ld.global.f32 	%f73, [%rd19+4];
	mul.f32 	%f544, %f73, %f49;
$L__BB350_20:
	setp.eq.s64 	%p43, %rd32, 1;
	setp.eq.s64 	%p44, %rd31, 1;
	setp.eq.s64 	%p45, %rd30, 1;
	add.s32 	%r185, %r8, 448;
	div.s32 	%r186, %r185, %r9;
	mul.lo.s32 	%r187, %r186, %r9;
	sub.s32 	%r188, %r185, %r187;
	div.s32 	%r189, %r188, %r10;
	mul.lo.s32 	%r190, %r189, %r10;
	sub.s32 	%r191, %r188, %r190;
	selp.b32 	%r192, 0, %r186, %p45;
	selp.b32 	%r193, 0, %r189, %p44;
	selp.b32 	%r194, 0, %r191, %p43;
	mul.lo.s32 	%r195, %r12, %r192;
	mad.lo.s32 	%r196, %r13, %r193, %r195;
	mad.lo.s32 	%r197, %r14, %r194, %r196;
	shr.u32 	%r198, %r185, 31;
	add.s32 	%r199, %r185, %r198;
	shr.s32 	%r200, %r199, 1;
	mul.wide.s32 	%rd71, %r200, 8;
	add.s64 	%rd20, %rd1, %rd71;
	ld.global.f32 	%f74, [%rd20];
	shr.u32 	%r201, %r197, 31;
	add.s32 	%r202, %r197, %r201;
	shr.s32 	%r203, %r202, 1;
	mul.wide.s32 	%rd72, %r203, 2;
	add.s64 	%rd73, %rd2, %rd72;
	ld.global.v2.u8 	{%rs25, %rs26}, [%rd73];
	setp.eq.s16 	%p46, %rs25, 0;
	mul.f32 	%f75, %f74, %f49;
	selp.f32 	%f27, %f48, %f75, %p46;
	setp.eq.s16 	%p47, %rs26, 0;
	mov.f32 	%f545, %f48;
	@%p47 bra 	$L__BB350_22;
	ld.global.f32 	%f76, [%rd20+4];
	mul.f32 	%f545, %f76, %f49;
$L__BB350_22:
	add.s32 	%r204, %r8, 512;
	div.s32 	%r205, %r204, %r9;
	mul.lo.s32 	%r206, %r205, %r9;
	sub.s32 	%r207, %r204, %r206;
	div.s32 	%r208, %r207, %r10;
	mul.lo.s32 	%r209, %r208, %r10;
	sub.s32 	%r210, %r207, %r209;
	selp.b32 	%r211, 0, %r205, %p45;
	selp.b32 	%r212, 0, %r208, %p44;
	selp.b32 	%r213, 0, %r210, %p43;
	mul.lo.s32 	%r214, %r12, %r211;
	mad.lo.s32 	%r215, %r13, %r212, %r214;
	mad.lo.s32 	%r216, %r14, %r213, %r215;
	shr.u32 	%r217, %r204, 31;
	add.s32 	%r218, %r204, %r217;
	shr.s32 	%r219, %r218, 1;
	mul.wide.s32 	%rd74, %r219, 8;
	add.s64 	%rd21, %rd1, %rd74;
	ld.global.f32 	%f77, [%rd21];
	shr.u32 	%r220, %r216, 31;
	add.s32 	%r221, %r216, %r220;
	shr.s32 	%r222, %r221, 1;
	mul.wide.s32 	%rd75, %r222, 2;
	add.s64 	%rd76, %rd2, %rd75;
	ld.global.v2.u8 	{%rs27, %rs28}, [%rd76];
	setp.eq.s16 	%p51, %rs27, 0;
	mul.f32 	%f78, %f77, %f49;
	selp.f32 	%f30, %f48, %f78, %p51;
	setp.eq.s16 	%p52, %rs28, 0;
	mov.f32 	%f546, %f48;
	@%p52 bra 	$L__BB350_24;
	ld.global.f32 	%f79, [%rd21+4];
	mul.f32 	%f546, %f79, %f49;
$L__BB350_24:
	add.s32 	%r223, %r8, 576;
	div.s32 	%r224, %r223, %r9;
	mul.lo.s32 	%r225, %r224, %r9;
	sub.s32 	%r226, %r223, %r225;
	div.s32 	%r227, %r226, %r10;
	mul.lo.s32 	%r228, %r227, %r10;
	sub.s32 	%r229, %r226, %r228;
	selp.b32 	%r230, 0, %r224, %p45;
	selp.b32 	%r231, 0, %r227, %p44;
	selp.b32 	%r232, 0, %r229, %p43;
	mul.lo.s32 	%r233, %r12, %r230;
	mad.lo.s32 	%r234, %r13, %r231, %r233;
	mad.lo.s32 	%r235, %r14, %r232, %r234;
	shr.u32 	%r236, %r223, 31;
	add.s32 	%r237, %r223, %r236;
	shr.s32 	%r238, %r237, 1;
	mul.wide.s32 	%rd77, %r238, 8;
	add.s64 	%rd22, %rd1, %rd77;
	ld.global.f32 	%f80, [%rd22];
	shr.u32 	%r239, %r235, 31;
	add.s32 	%r240, %r235, %r239;
	shr.s32 	%r241, %r240, 1;
	mul.wide.s32 	%rd78, %r241, 2;
	add.s64 	%rd79, %rd2, %rd78;
	ld.global.v2.u8 	{%rs29, %rs30}, [%rd79];
	setp.eq.s16 	%p56, %rs29, 0;
	mul.f32 	%f81, %f80, %f49;
	selp.f32 	%f33, %f48, %f81, %p56;
	setp.eq.s16 	%p57, %rs30, 0;
	mov.f32 	%f547, %f48;
	@%p57 bra 	$L__BB350_26;
	ld.global.f32 	%f82, [%rd22+4];
	mul.f32 	%f547, %f82, %f49;
$L__BB350_26:
	add.s32 	%r242, %r8, 640;
	div.s32 	%r243, %r242, %r9;
	mul.lo.s32 	%r244, %r243, %r9;
	sub.s32 	%r245, %r242, %r244;
	div.s32 	%r246, %r245, %r10;
	mul.lo.s32 	%r247, %r246, %r10;
	sub.s32 	%r248, %r245, %r247;
	selp.b32 	%r249, 0, %r243, %p45;
	selp.b32 	%r250, 0, %r246, %p44;
	selp.b32 	%r251, 0, %r248, %p43;
	mul.lo.s32 	%r252, %r12, %r249;
	mad.lo.s32 	%r253, %r13, %r250, %r252;
	mad.lo.s32 	%r254, %r14, %r251, %r253;
	shr.u32 	%r255, %r242, 31;
	add.s32 	%r256, %r242, %r255;
	shr.s32 	%r257, %r256, 1;
	mul.wide.s32 	%rd80, %r257, 8;
	add.s64 	%rd23, %rd1, %rd80;
	ld.global.f32 	%f83, [%rd23];
	shr.u32 	%r258, %r254, 31;
	add.s32 	%r259, %r254, %r258;
	shr.s32 	%r260, %r259, 1;
	mul.wide.s32 	%rd81, %r260, 2;
	add.s64 	%rd82, %rd2, %rd81;
	ld.global.v2.u8 	{%rs31, %rs32}, [%rd82];
	setp.eq.s16 	%p61, %rs31, 0;
	mul.f32 	%f84, %f83, %f49;
	selp.f32 	%f36, %f48, %f84, %p61;
	setp.eq.s16 	%p62, %rs32, 0;
	mov.f32 	%f548, %f48;
	@%p62 bra 	$L__BB350_28;
	ld.global.f32 	%f85, [%rd23+4];
	mul.f32 	%f548, %f85, %f49;
$L__BB350_28:
	add.s32 	%r261, %r8, 704;
	div.s32 	%r262, %r261, %r9;
	mul.lo.s32 	%r263, %r262, %r9;
	sub.s32 	%r264, %r261, %r263;
	div.s32 	%r265, %r264, %r10;
	mul.lo.s32 	%r266, %r265, %r10;
	sub.s32 	%r267, %r264, %r266;
	selp.b32 	%r268, 0, %r262, %p45;
	selp.b32 	%r269, 0, %r265, %p44;
	selp.b32 	%r270, 0, %r267, %p43;
	mul.lo.s32 	%r271, %r12, %r268;
	mad.lo.s32 	%r272, %r13, %r269, %r271;
	mad.lo.s32 	%r273, %r14, %r270, %r272;
	shr.u32 	%r274, %r261, 31;
	add.s32 	%r275, %r261, %r274;
	shr.s32 	%r276, %r275, 1;
	mul.wide.s32 	%rd83, %r276, 8;
	add.s64 	%rd24, %rd1, %rd83;
	ld.global.f32 	%f86, [%rd24];
	shr.u32 	%r277, %r273, 31;
	add.s32 	%r278, %r273, %r277;
	shr.s32 	%r279, %r278, 1;
	mul.wide.s32 	%rd84, %r279, 2;
	add.s64 	%rd85, %rd2, %rd84;
	ld.global.v2.u8 	{%rs33, %rs34}, [%rd85];
	setp.eq.s16 	%p66, %rs33, 0;
	mul.f32 	%f87, %f86, %f49;
	selp.f32 	%f39, %f48, %f87, %p66;
	setp.eq.s16 	%p67, %rs34, 0;
	mov.f32 	%f549, %f48;
	@%p67 bra 	$L__BB350_30;
	ld.global.f32 	%f88, [%rd24+4];
	mul.f32 	%f549, %f88, %f49;
$L__BB350_30:
	add.s32 	%r280, %r8, 768;
	div.s32 	%r281, %r280, %r9;
	mul.lo.s32 	%r282, %r281, %r9;
	sub.s32 	%r283, %r280, %r282;
	div.s32 	%r284, %r283, %r10;
	mul.lo.s32 	%r285, %r284, %r10;
	sub.s32 	%r286, %r283, %r285;
	selp.b32 	%r287, 0, %r281, %p45;
	selp.b32 	%r288, 0, %r284, %p44;
	selp.b32 	%r289, 0, %r286, %p43;
	mul.lo.s32 	%r290, %r12, %r287;
	mad.lo.s32 	%r291, %r13, %r288, %r290;
	mad.lo.s32 	%r292, %r14, %r289, %r291;
	shr.u32 	%r293, %r280, 31;
	add.s32 	%r294, %r280, %r293;
	shr.s32 	%r295, %r294, 1;
	mul.wide.s32 	%rd86, %r295, 8;
	add.s64 	%rd25, %rd1, %rd86;
	ld.global.f32 	%f89, [%rd25];
	shr.u32 	%r296, %r292, 31;
	add.s32 	%r297, %r292, %r296;
	shr.s32 	%r298, %r297, 1;
	mul.wide.s32 	%rd87, %r298, 2;
	add.s64 	%rd88, %rd2, %rd87;
	ld.global.v2.u8 	{%rs35, %rs36}, [%rd88];
	setp.eq.s16 	%p71, %rs35, 0;
	mul.f32 	%f90, %f89, %f49;
	selp.f32 	%f42, %f48, %f90, %p71;
	setp.eq.s16 	%p72, %rs36, 0;
	mov.f32 	%f550, %f48;
	@%p72 bra 	$L__BB350_32;
	ld.global.f32 	%f91, [%rd25+4];
	mul.f32 	%f550, %f91, %f49;
$L__BB350_32:
	add.s32 	%r299, %r8, 832;
	div.s32 	%r300, %r299, %r9;
	mul.lo.s32 	%r301, %r300, %r9;
	sub.s32 	%r302, %r299, %r301;
	div.s32 	%r303, %r302, %r10;
	mul.lo.s32 	%r304, %r303, %r10;
	sub.s32 	%r305, %r302, %r304;
	selp.b32 	%r306, 0, %r300, %p45;
	selp.b32 	%r307, 0, %r303, %p44;
	selp.b32 	%r308, 0, %r305, %p43;
	mul.lo.s32 	%r309, %r12, %r306;
	mad.lo.s32 	%r310, %r13, %r307, %r309;
	mad.lo.s32 	%r311, %r14, %r308, %r310;
	shr.u32 	%r312, %r299, 31;
	add.s32 	%r313, %r299, %r312;
	shr.s32 	%r314, %r313, 1;
	mul.wide.s32 	%rd89, %r314, 8;
	add.s64 	%rd26, %rd1, %rd89;
	ld.global.f32 	%f92, [%rd26];
	shr.u32 	%r315, %r311, 31;
	add.s32 	%r316, %r311, %r315;
	shr.s32 	%r317, %r316, 1;
	mul.wide.s32 	%rd90, %r317, 2;
	add.s64 	%rd91, %rd2, %rd90;
	ld.global.v2.u8 	{%rs37, %rs38}, [%rd91];
	setp.eq.s16 	%p76, %rs37, 0;
	mul.f32 	%f93, %f92, %f49;
	selp.f32 	%f45, %f48, %f93, %p76;
	setp.eq.s16 	%p77, %rs38, 0;
	mov.f32 	%f551, %f48;
	@%p77 bra 	$L__BB350_34;
	ld.global.f32 	%f94, [%rd26+4];
	mul.f32 	%f551, %f94, %f49;
$L__BB350_34:
	max.f32 	%f95, %f3, 0fFF800000;
	max.f32 	%f96, %f95, %f537;
	max.f32 	%f97, %f96, %f6;
	max.f32 	%f98, %f97, %f538;
	max.f32 	%f99, %f98, %f9;
	max.f32 	%f100, %f99, %f539;
	max.f32 	%f101, %f100, %f12;
	max.f32 	%f102, %f101, %f540;
	max.f32 	%f103, %f102, %f15;
	max.f32 	%f104, %f103, %f541;
	max.f32 	%f105, %f104, %f18;
	max.f32 	%f106, %f105, %f542;
	max.f32 	%f107, %f106, %f21;
	max.f32 	%f108, %f107, %f543;
	max.f32 	%f109, %f108, %f24;
	max.f32 	%f110, %f109, %f544;
	max.f32 	%f111, %f110, %f27;
	max.f32 	%f112, %f111, %f545;
	max.f32 	%f113, %f112, %f30;
	max.f32 	%f114, %f113, %f546;
	max.f32 	%f115, %f114, %f33;
	max.f32 	%f116, %f115, %f547;
	max.f32 	%f117, %f116, %f36;
	max.f32 	%f118, %f117, %f548;
	max.f32 	%f119, %f118, %f39;
	max.f32 	%f120, %f119, %f549;
	max.f32 	%f121, %f120, %f42;
	max.f32 	%f122, %f121, %f550;
	max.f32 	%f123, %f122, %f45;
	max.f32 	%f124, %f123, %f551;
	mov.b32 	%r318, %f124;
	shfl.sync.bfly.b32	%r319|%p78, %r318, 16, 31, -1;
	mov.b32 	%f125, %r319;
	max.f32 	%f126, %f124, %f125;
	mov.b32 	%r320, %f126;
	shfl.sync.bfly.b32	%r321|%p79, %r320, 8, 31, -1;
	mov.b32 	%f127, %r321;
	max.f32 	%f128, %f126, %f127;
	mov.b32 	%r322, %f128;
	shfl.sync.bfly.b32	%r323|%p80, %r322, 4, 31, -1;
	mov.b32 	%f129, %r323;
	max.f32 	%f130, %f128, %f129;
	mov.b32 	%r324, %f130;
	shfl.sync.bfly.b32	%r325|%p81, %r324, 2, 31, -1;
	mov.b32 	%f131, %r325;
	max.f32 	%f132, %f130, %f131;
	mov.b32 	%r326, %f132;
	shfl.sync.bfly.b32	%r327|%p82, %r326, 1, 31, -1;
	mov.b32 	%f133, %r327;
	max.f32 	%f134, %f132, %f133;
	sub.f32 	%f135, %f3, %f134;
	fma.rn.f32 	%f136, %f135, 0f3BBB989D, 0f3F000000;
	cvt.sat.f32.f32 	%f137, %f136;
	mov.f32 	%f138, 0f4B400001;
	mov.f32 	%f139, 0f437C0000;
	fma.rm.f32 	%f140, %f137, %f139, %f138;
	add.f32 	%f141, %f140, 0fCB40007F;
	neg.f32 	%f142, %f141;
	fma.rn.f32 	%f143, %f135, 0f3FB8AA3B, %f142;
	fma.rn.f32 	%f144, %f135, 0f32A57060, %f143;
	mov.b32 	%r328, %f140;
	shl.b32 	%r329, %r328, 23;
	mov.b32 	%f145, %r329;
	ex2.approx.ftz.f32 	%f146, %f144;
	mul.f32 	%f147, %f146, %f145;
	add.f32 	%f148, %f147, 0f00000000;
	sub.f32 	%f149, %f537, %f134;
	fma.rn.f32 	%f150, %f149, 0f3BBB989D, 0f3F000000;
	cvt.sat.f32.f32 	%f151, %f150;
	fma.rm.f32 	%f152, %f151, %f139, %f138;
	add.f32 	%f153, %f152, 0fCB40007F;
	neg.f32 	%f154, %f153;
	fma.rn.f32 	%f155, %f149, 0f3FB8AA3B, %f154;
	fma.rn.f32 	%f156, %f149, 0f32A57060, %f155;
	mov.b32 	%r330, %f152;
	shl.b32 	%r331, %r330, 23;
	mov.b32 	%f157, %r331;
	ex2.approx.ftz.f32 	%f158, %f156;
	mul.f32 	%f159, %f158, %f157;
	add.f32 	%f160, %f148, %f159;
	sub.f32 	%f161, %f6, %f134;
	fma.rn.f32 	%f162, %f161, 0f3BBB989D, 0f3F000000;
	cvt.sat.f32.f32 	%f163, %f162;
	fma.rm.f32 	%f164, %f163, %f139, %f138;
	add.f32 	%f165, %f164, 0fCB40007F;
	neg.f32 	%f166, %f165;
	fma.rn.f32 	%f167, %f161, 0f3FB8AA3B, %f166;
	fma.rn.f32 	%f168, %f161, 0f32A57060, %f167;
	mov.b32 	%r332, %f164;
	shl.b32 	%r333, %r332, 23;
	mov.b32 	%f169, %r333;
	ex2.approx.ftz.f32 	%f170, %f168;
	mul.f32 	%f171, %f170, %f169;
	add.f32 	%f172, %f160, %f171;
	sub.f32 	%f173, %f538, %f134;
	fma.rn.f32 	%f174, %f173, 0f3BBB989D, 0f3F000000;
	cvt.sat.f32.f32 	%f175, %f174;
	fma.rm.f32 	%f176, %f175, %f139, %f138;
	add.f32 	%f177, %f176, 0fCB40007F;
	neg.f32 	%f178, %f177;
	fma.rn.f32 	%f179, %f173, 0f3FB8AA3B, %f178;
	fma.rn.f32 	%f180, %f173, 0f32A57060, %f179;
	mov.b32 	%r334, %f176;
	shl.b32 	%r335, %r334, 23;
	mov.b32 	%f181, %r335;
	ex2.approx.ftz.f32 	%f182, %f180;
	mul.f32 	%f183, %f182, %f181;
	add.f32 	%f184, %f172, %f183;
	sub.f32 	%f185, %f9, %f134;
	fma.rn.f32 	%f186, %f185, 0f3BBB989D, 0f3F000000;
	cvt.sat.f32.f32 	%f187, %f186;
	fma.rm.f32 	%f188, %f187, %f139, %f138;
	add.f32 	%f189, %f188, 0fCB40007F;
	neg.f32 	%f190, %f189;
	fma.rn.f32 	%f191, %f185, 0f3FB8AA3B, %f190;
	fma.rn.f32 	%f192, %f185, 0f32A57060, %f191;
	mov.b32 	%r336, %f188;
	shl.b32 	%r337, %r336, 23;
	mov.b32 	%f193, %r337;
	ex2.approx.ftz.f32 	%f194, %f192;
	mul.f32 	%f195, %f194, %f193;
	add.f32 	%f196, %f184, %f195;
	sub.f32 	%f197, %f539, %f134;
	fma.rn.f32 	%f198, %f197, 0f3BBB989D, 0f3F000000;
	cvt.sat.f32.f32 	%f199, %f198;
	fma.rm.f32 	%f200, %f199, %f139, %f138;
	add.f32 	%f201, %f200, 0fCB40007F;
	neg.f32 	%f202, %f201;
	fma.rn.f32 	%f203, %f197, 0f3FB8AA3B, %f202;
	fma.rn.f32 	%f204, %f197, 0f32A57060, %f203;
	mov.b32 	%r338, %f200;
	shl.b32 	%r339, %r338, 23;
	mov.b32 	%f205, %r339;
	ex2.approx.ftz.f32 	%f206, %f204;
	mul.f32 	%f207, %f206, %f205;
	add.f32 	%f208, %f196, %f207;
	sub.f32 	%f209, %f12, %f134;
	fma.rn.f32 	%f210, %f209, 0f3BBB989D, 0f3F000000;
	cvt.sat.f32.f32 	%f211, %f210;
	fma.rm.f32 	%f212, %f211, %f139, %f138;
	add.f32 	%f213, %f212, 0fCB40007F;
	neg.f32 	%f214, %f213;
	fma.rn.f32 	%f215, %f209, 0f3FB8AA3B, %f214;
	fma.rn.f32 	%f216, %f209, 0f32A57060, %f215;
	mov.b32 	%r340, %f212;
	shl.b32 	%r341, %r340, 23;
	mov.b32 	%f217, %r341;
	ex2.approx.ftz.f32 	%f218, %f216;
	mul.f32 	%f219, %f218, %f217;
	add.f32 	%f220, %f208, %f219;
	sub.f32 	%f221, %f540, %f134;
	fma.rn.f32 	%f222, %f221, 0f3BBB989D, 0f3F000000;
	cvt.sat.f32.f32 	%f223, %f222;
	fma.rm.f32 	%f224, %f223, %f139, %f138;
	add.f32 	%f225, %f224, 0fCB40007F;
	neg.f32 	%f226, %f225;
	fma.rn.f32 	%f227, %f221, 0f3FB8AA3B, %f226;
	fma.rn.f32 	%f228, %f221, 0f32A57060, %f227;
	mov.b32 	%r342, %f224;
	shl.b32 	%r343, %r342, 23;
	mov.b32 	%f229, %r343;
	ex2.approx.ftz.f32 	%f230, %f228;
	mul.f32 	%f231, %f230, %f229;
	add.f32 	%f232, %f220, %f231;
	sub.f32 	%f233, %f15, %f134;
	fma.rn.f32 	%f234, %f233, 0f3BBB989D, 0f3F000000;
	cvt.sat.f32.f32 	%f235, %f234;
	fma.rm.f32 	%f236, %f235, %f139, %f138;
	add.f32 	%f237, %f236, 0fCB40007F;
	neg.f32 	%f238, %f237;
	fma.rn.f32 	%f239, %f233, 0f3FB8AA3B, %f238;
	fma.rn.f32 	%f240, %f233, 0f32A57060, %f239;
	mov.b32 	%r344, %f236;
	shl.b32 	%r345, %r344, 23;
	mov.b32 	%f241, %r345;
	ex2.approx.ftz.f32 	%f242, %f240;
	mul.f32 	%f243, %f242, %f241;
	add.f32 	%f244, %f232, %f243;
	sub.f32 	%f245, %f541, %f134;
	fma.rn.f32 	%f246, %f245, 0f3BBB989D, 0f3F000000;
	cvt.sat.f32.f32 	%f247, %f246;
	fma.rm.f32 	%f248, %f247, %f139, %f138;
	add.f32 	%f249, %f248, 0fCB40007F;
	neg.f32 	%f250, %f249;
	fma.rn.f32 	%f251, %f245, 0f3FB8AA3B, %f250;
	fma.rn.f32 	%f252, %f245, 0f32A57060, %f251;
	mov.b32 	%r346, %f248;
	shl.b32 	%r347, %r346, 23;
	mov.b32 	%f253, %r347;
	ex2.approx.ftz.f32 	%f254, %f252;
	mul.f32 	%f255, %f254, %f253;
	add.f32 	%f256, %f244, %f255;
	sub.f32 	%f257, %f18, %f134;
	fma.rn.f32 	%f258, %f257, 0f3BBB989D, 0f3F000000;
	cvt.sat.f32.f32 	%f259, %f258;
	fma.rm.f32 	%f260, %f259, %f139, %f138;
	add.f32 	%f261, %f260, 0fCB40007F;
	neg.f32 	%f262, %f261;
	fma.rn.f32 	%f263, %f257, 0f3FB8AA3B, %f262;
	fma.rn.f32 	%f264, %f257, 0f32A57060, %f263;
	mov.b32 	%r348, %f260;
	shl.b32 	%r349, %r348, 23;
	mov.b32 	%f265, %r349;
	ex2.approx.ftz.f32 	%f266, %f264;
	mul.f32 	%f267, %f266, %f265;
	add.f32 	%f268, %f256, %f267;
	sub.f32 	%f269, %f542, %f134;
	fma.rn.f32 	%f270, %f269, 0f3BBB989D, 0f3F000000;
	cvt.sat.f32.f32 	%f271, %f270;
	fma.rm.f32 	%f272, %f271, %f139, %f138;
	add.f32 	%f273, %f272, 0fCB40007F;
	neg.f32 	%f274, %f273;
	fma.rn.f32 	%f275, %f269, 0f3FB8AA3B, %f274;
	fma.rn.f32 	%f276, %f269, 0f32A57060, %f275;
	mov.b32 	%r350, %f272;
	shl.b32 	%r351, %r350, 23;
	mov.b32 	%f277, %r351;
	ex2.approx.ftz.f32 	%f278, %f276;
	mul.f32 	%f279, %f278, %f277;
	add.f32 	%f280, %f268, %f279;
	sub.f32 	%f281, %f21, %f134;
	fma.rn.f32 	%f282, %f281, 0f3BBB989D, 0f3F000000;
	cvt.sat.f32.f32 	%f283, %f282;
	fma.rm.f32 	%f284, %f283, %f139, %f138;
	add.f32 	%f285, %f284, 0fCB40007F;
	neg.f32 	%f286, %f285;
	fma.rn.f32 	%f287, %f281, 0f3FB8AA3B, %f286;
	fma.rn.f32 	%f288, %f281, 0f32A57060, %f287;
	mov.b32 	%r352, %f284;
	shl.b32 	%r353, %r352, 23;
	mov.b32 	%f289, %r353;
	ex2.approx.ftz.f32 	%f290, %f288;
	mul.f32 	%f291, %f290, %f289;
	add.f32 	%f292, %f280, %f291;
	sub.f32 	%f293, %f543, %f134;
	fma.rn.f32 	%f294, %f293, 0f3BBB989D, 0f3F000000;
	cvt.sat.f32.f32 	%f295, %f294;
	fma.rm.f32 	%f296, %f295, %f139, %f138;
	add.f32 	%f297, %f296, 0fCB40007F;
	neg.f32 	%f298, %f297;
	fma.rn.f32 	%f299, %f293, 0f3FB8AA3B, %f298;
	fma.rn.f32 	%f300, %f293, 0f32A57060, %f299;
	mov.b32 	%r354, %f296;
	shl.b32 	%r355, %r354, 23;
	mov.b32 	%f301, %r355;
	ex2.approx.ftz.f32 	%f302, %f300;
	mul.f32 	%f303, %f302, %f301;
	add.f32 	%f304, %f292, %f303;
	sub.f32 	%f305, %f24, %f134;
	fma.rn.f32 	%f306, %f305, 0f3BBB989D, 0f3F000000;
	cvt.sat.f32.f32 	%f307, %f306;
	fma.rm.f32 	%f308, %f307, %f139, %f138;
	add.f32 	%f309, %f308, 0fCB40007F;
	neg.f32 	%f310, %f309;
	fma.rn.f32 	%f311, %f305, 0f3FB8AA3B, %f310;
	fma.rn.f32 	%f312, %f305, 0f32A57060, %f311;
	mov.b32 	%r356, %f308;
	shl.b32 	%r357, %r356, 23;
	mov.b32 	%f313, %r357;
	ex2.approx.ftz.f32 	%f314, %f312;
	mul.f32 	%f315, %f314, %f313;
	add.f32 	%f316, %f304, %f315;
	sub.f32 	%f317, %f544, %f134;
	fma.rn.f32 	%f318, %f317, 0f3BBB989D, 0f3F000000;
	cvt.sat.f32.f32 	%f319, %f318;
	fma.rm.f32 	%f320, %f319, %f139, %f138;
	add.f32 	%f321, %f320, 0fCB40007F;
	neg.f32 	%f322, %f321;
	fma.rn.f32 	%f323, %f317, 0f3FB8AA3B, %f322;
	fma.rn.f32 	%f324, %f317, 0f32A57060, %f323;
	mov.b32 	%r358, %f320;
	shl.b32 	%r359, %r358, 23;
	mov.b32 	%f325, %r359;
	ex2.approx.ftz.f32 	%f326, %f324;
	mul.f32 	%f327, %f326, %f325;
	add.f32 	%f328, %f316, %f327;
	sub.f32 	%f329, %f27, %f134;
	fma.rn.f32 	%f330, %f329, 0f3BBB989D, 0f3F000000;
	cvt.sat.f32.f32 	%f331, %f330;
	fma.rm.f32 	%f332, %f331, %f139, %f138;
	add.f32 	%f333, %f332, 0fCB40007F;
	neg.f32 	%f334, %f333;
	fma.rn.f32 	%f335, %f329, 0f3FB8AA3B, %f334;
	fma.rn.f32 	%f336, %f329, 0f32A57060, %f335;
	mov.b32 	%r360, %f332;
	shl.b32 	%r361, %r360, 23;
	mov.b32 	%f337, %r361;
	ex2.approx.ftz.f32 	%f338, %f336;
	mul.f32 	%f339, %f338, %f337;
	add.f32 	%f340, %f328, %f339;
	sub.f32 	%f341, %f545, %f134;
	fma.rn.f32 	%f342, %f341, 0f3BBB989D, 0f3F000000;
	cvt.sat.f32.f32 	%f343, %f342;
	fma.rm.f32 	%f344, %f343, %f139, %f138;
	add.f32 	%f345, %f344, 0fCB40007F;
	neg.f32 	%f346, %f345;
	fma.rn.f32 	%f347, %f341, 0f3FB8AA3B, %f346;
	fma.rn.f32 	%f348, %f341, 0f32A57060, %f347;
	mov.b32 	%r362, %f344;
	shl.b32 	%r363, %r362, 23;
	mov.b32 	%f349, %r363;
	ex2.approx.ftz.f32 	%f350, %f348;
	mul.f32 	%f351, %f350, %f349;
	add.f32 	%f352, %f340, %f351;
	sub.f32 	%f353, %f30, %f134;
	fma.rn.f32 	%f354, %f353, 0f3BBB989D, 0f3F000000;
	cvt.sat.f32.f32 	%f355, %f354;
	fma.rm.f32 	%f356, %f355, %f139, %f138;
	add.f32 	%f357, %f356, 0fCB40007F;
	neg.f32 	%f358, %f357;
	fma.rn.f32 	%f359, %f353, 0f3FB8AA3B, %f358;
	fma.rn.f32 	%f360, %f353, 0f32A57060, %f359;
	mov.b32 	%r364, %f356;
	shl.b32 	%r365, %r364, 23;
	mov.b32 	%f361, %r365;
	ex2.approx.ftz.f32 	%f362, %f360;
	mul.f32 	%f363, %f362, %f361;
	add.f32 	%f364, %f352, %f363;
	sub.f32 	%f365, %f546, %f134;
	fma.rn.f32 	%f366, %f365, 0f3BBB989D, 0f3F000000;
	cvt.sat.f32.f32 	%f367, %f366;
	fma.rm.f32 	%f368, %f367, %f139, %f138;
	add.f32 	%f369, %f368, 0fCB40007F;
	neg.f32 	%f370, %f369;
	fma.rn.f32 	%f371, %f365, 0f3FB8AA3B, %f370;
	fma.rn.f32 	%f372, %f365, 0f32A57060, %f371;
	mov.b32 	%r366, %f368;
	shl.b32 	%r367, %r366, 23;
	mov.b32 	%f373, %r367;
	ex2.approx.ftz.f32 	%f374, %f372;
	mul.f32 	%f375, %f374, %f373;
	add.f32 	%f376, %f364, %f375;
	sub.f32 	%f377, %f33, %f134;
	fma.rn.f32 	%f378, %f377, 0f3BBB989D, 0f3F000000;
	cvt.sat.f32.f32 	%f379, %f378;
	fma.rm.f32 	%f380, %f379, %f139, %f138;
	add.f32 	%f381, %f380, 0fCB40007F;
	neg.f32 	%f382, %f381;
	fma.rn.f32 	%f383, %f377, 0f3FB8AA3B, %f382;
	fma.rn.f32 	%f384, %f377, 0f32A57060, %f383;
	mov.b32 	%r368, %f380;
	shl.b32 	%r369, %r368, 23;
	mov.b32 	%f385, %r369;
	ex2.approx.ftz.f32 	%f386, %f384;
	mul.f32 	%f387, %f386, %f385;
	add.f32 	%f388, %f376, %f387;
	sub.f32 	%f389, %f547, %f134;
	fma.rn.f32 	%f390, %f389, 0f3BBB989D, 0f3F000000;
	cvt.sat.f32.f32 	%f391, %f390;
	fma.rm.f32 	%f392, %f391, %f139, %f138;
	add.f32 	%f393, %f392, 0fCB40007F;
	neg.f32 	%f394, %f393;
	fma.rn.f32 	%f395, %f389, 0f3FB8AA3B, %f394;
	fma.rn.f32 	%f396, %f389, 0f32A57060, %f395;
	mov.b32 	%r370, %f392;
	shl.b32 	%r371, %r370, 23;
	mov.b32 	%f397, %r371;
	ex2.approx.ftz.f32 	%f398, %f396;
	mul.f32 	%f399, %f398, %f397;
	add.f32 	%f400, %f388, %f399;
	sub.f32 	%f401, %f36, %f134;
	fma.rn.f32 	%f402, %f401, 0f3BBB989D, 0f3F000000;
	cvt.sat.f32.f32 	%f403, %f402;
	fma.rm.f32 	%f404, %f403, %f139, %f138;
	add.f32 	%f405, %f404, 0fCB40007F;
	neg.f32 	%f406, %f405;
	fma.rn.f32 	%f407, %f401, 0f3FB8AA3B, %f406;
	fma.rn.f32 	%f408, %f401, 0f32A57060, %f407;
	mov.b32 	%r372, %f404;
	shl.b32 	%r373, %r372, 23;
	mov.b32 	%f409, %r373;
	ex2.approx.ftz.f32 	%f410, %f408;
	mul.f32 	%f411, %f410, %f409;
	add.f32 	%f412, %f400, %f411;
	sub.f32 	%f413, %f548, %f134;
	fma.rn.f32 	%f414, %f413, 0f3BBB989D, 0f3F000000;
	cvt.sat.f32.f32 	%f415, %f414;
	fma.rm.f32 	%f416, %f415, %f139, %f138;
	add.f32 	%f417, %f416, 0fCB40007F;
	neg.f32 	%f418, %f417;
	fma.rn.f32 	%f419, %f413, 0f3FB8AA3B, %f418;
	fma.rn.f32 	%f420, %f413, 0f32A57060, %f419;
	mov.b32 	%r374, %f416;
	shl.b32 	%r375, %r374, 23;
	mov.b32 	%f421, %r375;
	ex2.approx.ftz.f32 	%f422, %f420;
	mul.f32 	%f423, %f422, %f421;
	add.f32 	%f424, %f412, %f423;
	sub.f32 	%f425, %f39, %f134;
	fma.rn.f32 	%f426, %f425, 0f3BBB989D, 0f3F000000;
	cvt.sat.f32.f32 	%f427, %f426;
	fma.rm.f32 	%f428, %f427, %f139, %f138;
	add.f32 	%f429, %f428, 0fCB40007F;
	neg.f32 	%f430, %f429;
	fma.rn.f32 	%f431, %f425, 0f3FB8AA3B, %f430;
	fma.rn.f32 	%f432, %f425, 0f32A57060, %f431;
	mov.b32 	%r376, %f428;
	shl.b32 	%r377, %r376, 23;
	mov.b32 	%f433, %r377;
	ex2.approx.ftz.f32 	%f434, %f432;
	mul.f32 	%f435, %f434, %f433;
	add.f32 	%f436, %f424, %f435;
	sub.f32 	%f437, %f549, %f134;
	fma.rn.f32 	%f438, %f437, 0f3BBB989D, 0f3F000000;
	cvt.sat.f32.f32 	%f439, %f438;
	fma.rm.f32 	%f440, %f439, %f139, %f138;
	add.f32 	%f441, %f440, 0fCB40007F;
	neg.f32 	%f442, %f441;
	fma.rn.f32 	%f443, %f437, 0f3FB8AA3B, %f442;
	fma.rn.f32 	%f444, %f437, 0f32A57060, %f443;
	mov.b32 	%r378, %f440;
	shl.b32 	%r379, %r378, 23;
	mov.b32 	%f445, %r379;
	ex2.approx.ftz.f32 	%f446, %f444;
	mul.f32 	%f447, %f446, %f445;
	add.f32 	%f448, %f436, %f447;
	sub.f32 	%f449, %f42, %f134;
	fma.rn.f32 	%f450, %f449, 0f3BBB989D, 0f3F000000;
	cvt.sat.f32.f32 	%f451, %f450;
	fma.rm.f32 	%f452, %f451, %f139, %f138;
	add.f32 	%f453, %f452, 0fCB40007F;
	neg.f32 	%f454, %f453;
	fma.rn.f32 	%f455, %f449, 0f3FB8AA3B, %f454;
	fma.rn.f32 	%f456, %f449, 0f32A57060, %f455;
	mov.b32 	%r380, %f452;
	shl.b32 	%r381, %r380, 23;
	mov.b32 	%f457, %r381;
	ex2.approx.ftz.f32 	%f458, %f456;
	mul.f32 	%f459, %f458, %f457;
	add.f32 	%f460, %f448, %f459;
	sub.f32 	%f461, %f550, %f134;
	fma.rn.f32 	%f462, %f461, 0f3BBB989D, 0f3F000000;
	cvt.sat.f32.f32 	%f463, %f462;
	fma.rm.f32 	%f464, %f463, %f139, %f138;
	add.f32 	%f465, %f464, 0fCB40007F;
	neg.f32 	%f466, %f465;
	fma.rn.f32 	%f467, %f461, 0f3FB8AA3B, %f466;
	fma.rn.f32 	%f468, %f461, 0f32A57060, %f467;
	mov.b32 	%r382, %f464;
	shl.b32 	%r383, %r382, 23;
	mov.b32 	%f469, %r383;
	ex2.approx.ftz.f32 	%f470, %f468;
	mul.f32 	%f471, %f470, %f469;
	add.f32 	%f472, %f460, %f471;
	sub.f32 	%f473, %f45, %f134;
	fma.rn.f32 	%f474, %f473, 0f3BBB989D, 0f3F000000;
	cvt.sat.f32.f32 	%f475, %f474;
	fma.rm.f32 	%f476, %f475, %f139, %f138;
	add.f32 	%f477, %f476, 0fCB40007F;
	neg.f32 	%f478, %f477;
	fma.rn.f32 	%f479, %f473, 0f3FB8AA3B, %f478;
	fma.rn.f32 	%f480, %f473, 0f32A57060, %f479;
	mov.b32 	%r384, %f476;
	shl.b32 	%r385, %r384, 23;
	mov.b32 	%f481, %r385;
	ex2.approx.ftz.f32 	%f482, %f480;
	mul.f32 	%f483, %f482, %f481;
	add.f32 	%f484, %f472, %f483;
	sub.f32 	%f485, %f551, %f134;
	fma.rn.f32 	%f486, %f485, 0f3BBB989D, 0f3F000000;
	cvt.sat.f32.f32 	%f487, %f486;
	fma.rm.f32 	%f488, %f487, %f139, %f138;
	add.f32 	%f489, %f488, 0fCB40007F;
	neg.f32 	%f490, %f489;
	fma.rn.f32 	%f491, %f485, 0f3FB8AA3B, %f490;
	fma.rn.f32 	%f492, %f485, 0f32A57060, %f491;
	mov.b32 	%r386, %f488;
	shl.b32 	%r387, %r386, 23;
	mov.b32 	%f493, %r387;
	ex2.approx.ftz.f32 	%f494, %f492;
	mul.f32 	%f495, %f494, %f493;
	add.f32 	%f496, %f484, %f495;
	mov.b32 	%r388, %f496;
	shfl.sync.bfly.b32	%r389|%p83, %r388, 16, 31, -1;
	mov.b32 	%f497, %r389;
	add.f32 	%f498, %f496, %f497;
	mov.b32 	%r390, %f498;
	shfl.sync.bfly.b32	%r391|%p84, %r390, 8, 31, -1;
	mov.b32 	%f499, %r391;
	add.f32 	%f500, %f498, %f499;
	mov.b32 	%r392, %f500;
	shfl.sync.bfly.b32	%r393|%p85, %r392, 4, 31, -1;
	mov.b32 	%f501, %r393;
	add.f32 	%f502, %f500, %f501;
	mov.b32 	%r394, %f502;
	shfl.sync.bfly.b32	%r395|%p86, %r394, 2, 31, -1;
	mov.b32 	%f503, %r395;
	add.f32 	%f504, %f502, %f503;
	mov.b32 	%r396, %f504;
	shfl.sync.bfly.b32	%r397|%p87, %r396, 1, 31, -1;
	mov.b32 	%f505, %r397;
	add.f32 	%f506, %f504, %f505;
	div.rn.f32 	%f507, %f147, %f506;
	div.rn.f32 	%f508, %f159, %f506;
	div.rn.f32 	%f509, %f171, %f506;
	div.rn.f32 	%f510, %f183, %f506;
	div.rn.f32 	%f511, %f195, %f506;
	div.rn.f32 	%f512, %f207, %f506;
	div.rn.f32 	%f513, %f219, %f506;
	div.rn.f32 	%f514, %f231, %f506;
	div.rn.f32 	%f515, %f243, %f506;
	div.rn.f32 	%f516, %f255, %f506;
	div.rn.f32 	%f517, %f267, %f506;
	div.rn.f32 	%f518, %f279, %f506;
	div.rn.f32 	%f519, %f291, %f506;
	div.rn.f32 	%f520, %f303, %f506;
	div.rn.f32 	%f521, %f315, %f506;
	div.rn.f32 	%f522, %f327, %f506;
	div.rn.f32 	%f523, %f339, %f506;
	div.rn.f32 	%f524, %f351, %f506;
	div.rn.f32 	%f525, %f363, %f506;
	div.rn.f32 	%f526, %f375, %f506;
	div.rn.f32 	%f527, %f387, %f506;
	div.rn.f32 	%f528, %f399, %f506;
	div.rn.f32 	%f529, %f411, %f506;
	div.rn.f32 	%f530, %f423, %f506;
	div.rn.f32 	%f531, %f435, %f506;
	div.rn.f32 	%f532, %f447, %f506;
	div.rn.f32 	%f533, %f459, %f506;
	div.rn.f32 	%f534, %f471, %f506;
	div.rn.f32 	%f535, %f483, %f506;
	div.rn.f32 	%f536, %f495, %f506;
	mad.lo.s64 	%rd92, %rd182, %rd38, %rd9;
	shr.u64 	%rd93, %rd92, 63;
	add.s64 	%rd94, %rd92, %rd93;
	shl.b64 	%rd95, %rd94, 2;
	and.b64  	%rd96, %rd95, -8;
	add.s64 	%rd97, %rd8, %rd96;
	st.global.v2.f32 	[%rd97], {%f507, %f508};
	add.s64 	%rd98, %rd92, 64;
	shr.u64 	%rd99, %rd98, 63;
	add.s64 	%rd100, %rd98, %rd99;
	shl.b64 	%rd101, %rd100, 2;
	and.b64  	%rd102, %rd101, -8;
	add.s64 	%rd103, %rd8, %rd102;
	st.global.v2.f32 	[%rd103], {%f509, %f510};
	add.s64 	%rd104, %rd92, 128;
	shr.u64 	%rd105, %rd104, 63;
	add.s64 	%rd106, %rd104, %rd105;
	shl.b64 	%rd107, %rd106, 2;
	and.b64  	%rd108, %rd107, -8;
	add.s64 	%rd109, %rd8, %rd108;
	st.global.v2.f32 	[%rd109], {%f511, %f512};
	add.s64 	%rd110, %rd92, 192;
	shr.u64 	%rd111, %rd110, 63;
	add.s64 	%rd112, %rd110, %rd111;
	shl.b64 	%rd113, %rd112, 2;
	and.b64  	%rd114, %rd113, -8;
	add.s64 	%rd115, %rd8, %rd114;
	st.global.v2.f32 	[%rd115], {%f513, %f514};
	add.s64 	%rd116, %rd92, 256;
	shr.u64 	%rd117, %rd116, 63;
	add.s64 	%rd118, %rd116, %rd117;
	shl.b64 	%rd119, %rd118, 2;
	and.b64  	%rd120, %rd119, -8;
	add.s64 	%rd121, %rd8, %rd120;
	st.global.v2.f32 	[%rd121], {%f515, %f516};
	add.s64 	%rd122, %rd92, 320;
	shr.u64 	%rd123, %rd122, 63;
	add.s64 	%rd124, %rd122, %rd123;
	shl.b64 	%rd125, %rd124, 2;
	and.b64  	%rd126, %rd125, -8;
	add.s64 	%rd127, %rd8, %rd126;
	st.global.v2.f32 	[%rd127], {%f517, %f518};
	add.s64 	%rd128, %rd92, 384;
	shr.u64 	%rd129, %rd128, 63;
	add.s64 	%rd130, %rd128, %rd129;
	shl.b64 	%rd131, %rd130, 2;
	and.b64  	%rd132, %rd131, -8;
	add.s64 	%rd133, %rd8, %rd132;
	st.global.v2.f32 	[%rd133], {%f519, %f520};
	add.s64 	%rd134, %rd92, 448;
	shr.u64 	%rd135, %rd134, 63;
	add.s64 	%rd136, %rd134, %rd135;
	shl.b64 	%rd137, %rd136, 2;
	and.b64  	%rd138, %rd137, -8;
	add.s64 	%rd139, %rd8, %rd138;
	st.global.v2.f32 	[%rd139], {%f521, %f522};
	add.s64 	%rd140, %rd92, 512;
	shr.u64 	%rd141, %rd140, 63;
	add.s64 	%rd142, %rd140, %rd141;
	shl.b64 	%rd143, %rd142, 2;
	and.b64  	%rd144, %rd143, -8;
	add.s64 	%rd145, %rd8, %rd144;
	st.global.v2.f32 	[%rd145], {%f523, %f524};
	add.s64 	%rd146, %rd92, 576;
	shr.u64 	%rd147, %rd146, 63;
	add.s64 	%rd148, %rd146, %rd147;
	shl.b64 	%rd149, %rd148, 2;
	and.b64  	%rd150, %rd149, -8;
	add.s64 	%rd151, %rd8, %rd150;
	st.global.v2.f32 	[%rd151], {%f525, %f526};
	add.s64 	%rd152, %rd92, 640;
	shr.u64 	%rd153, %rd152, 63;
	add.s64 	%rd154, %rd152, %rd153;
	shl.b64 	%rd155, %rd154, 2;
	and.b64  	%rd156, %rd155, -8;
	add.s64 	%rd157, %rd8, %rd156;
	st.global.v2.f32 	[%rd157], {%f527, %f528};
	add.s64 	%rd158, %rd92, 704;
	shr.u64 	%rd159, %rd158, 63;
	add.s64 	%rd160, %rd158, %rd159;
	shl.b64 	%rd161, %rd160, 2;
	and.b64  	%rd162, %rd161, -8;
	add.s64 	%rd163, %rd8, %rd162;
	st.global.v2.f32 	[%rd163], {%f529, %f530};
	add.s64 	%rd164, %rd92, 768;
	shr.u64 	%rd165, %rd164, 63;
	add.s64 	%rd166, %rd164, %rd165;
	shl.b64 	%rd167, %rd166, 2;
	and.b64  	%rd168, %rd167, -8;
	add.s64 	%rd169, %rd8, %rd168;
	st.global.v2.f32 	[%rd169], {%f531, %f532};
	add.s64 	%rd170, %rd92, 832;
	shr.u64 	%rd171, %rd170, 63;
	add.s64 	%rd172, %rd170, %rd171;
	shl.b64 	%rd173, %rd172, 2;
	and.b64  	%rd174, %rd173, -8;
	add.s64 	%rd175, %rd8, %rd174;
	st.global.v2.f32 	[%rd175], {%f533, %f534};
	add.s64 	%rd176, %rd92, 896;
	shr.u64 	%rd177, %rd176, 63;
	add.s64 	%rd178, %rd176, %rd177;
	shl.b64 	%rd179, %rd178, 2;
	and.b64  	%rd180, %rd179, -8;
	add.s64 	%rd181, %rd8, %rd180;
	st.global.v2.f32 	[%rd181], {%f535, %f536};
	add.s64 	%rd182, %rd182, %rd10;
	setp.lt.s64 	%p88, %rd182, %rd39;
	@%p88 bra 	$L__BB350_4;
$L__BB350_35:
	ret;

}
	// .globl	_Z15SoftmaxWarpImplI22BroadcastScaleMaskLoadIffbLm3EiE11DirectStoreIffEfLi2ELi30ELi32ELi1ELb1EL9Algorithm0EEvT_T0_ll
.visible .entry _Z15SoftmaxWarpImplI22BroadcastScaleMaskLoadIffbLm3EiE11DirectStoreIffEfLi2ELi30ELi32ELi1ELb1EL9Algorithm0EEvT_T0_ll(
	.param .align 8 .b8 _Z15SoftmaxWarpImplI22BroadcastScaleMaskLoadIffbLm3EiE11DirectStoreIffEfLi2ELi30ELi32ELi1ELb1EL9Algorithm0EEvT_T0_ll_param_0[112],
	.param .align 8 .b8 _Z15SoftmaxWarpImplI22BroadcastScaleMaskLoadIffbLm3EiE11DirectStoreIffEfLi2ELi30ELi32ELi1ELb1EL9Algorithm0EEvT_T0_ll_param_1[16],
	.param .u64 _Z15SoftmaxWarpImplI22BroadcastScaleMaskLoadIffbLm3EiE11DirectStoreIffEfLi2ELi30ELi32ELi1ELb1EL9Algorithm0EEvT_T0_ll_param_2,
	.param .u64 _Z15SoftmaxWarpImplI22BroadcastScaleMaskLoadIffbLm3EiE11DirectStoreIffEfLi2ELi30ELi32ELi1ELb1EL9Algorithm0EEvT_T0_ll_param_3
)
{
	.reg .pred 	%p<119>;
	.reg .b16 	%rs<39>;
	.reg .b32 	%r<428>;
	.reg .b32 	%f<657>;
	.reg .b64 	%rd<199>;

	ld.param.u64 	%rd51, [_Z15SoftmaxWarpImplI22BroadcastScaleMaskLoadIffbLm3EiE11DirectStoreIffEfLi2ELi30ELi32ELi1ELb1EL9Algorithm0EEvT_T0_ll_param_1+8];
	ld.param.v2.f32 	{%f138, %f139}, [_Z15SoftmaxWarpImplI22BroadcastScaleMaskLoadIffbLm3EiE11DirectStoreIffEfLi2ELi30ELi32ELi1ELb1EL9Algorithm0EEvT_T0_ll_param_0+104];
	ld.param.u64 	%rd49, [_Z15SoftmaxWarpImplI22BroadcastScaleMaskLoadIffbLm3EiE11DirectStoreIffEfLi2ELi30ELi32ELi1ELb1EL9Algorithm0EEvT_T0_ll_param_0+96];
	ld.param.u32 	%r12, [_Z15SoftmaxWarpImplI22BroadcastScaleMaskLoadIffbLm3EiE11DirectStoreIffEfLi2ELi30ELi32ELi1ELb1EL9Algorithm0EEvT_T0_ll_param_0+80];
	ld.param.v2.u32 	{%r10, %r11}, [_Z15SoftmaxWarpImplI22BroadcastScaleMaskLoadIffbLm3EiE11DirectStoreIffEfLi2ELi30ELi32ELi1ELb1EL9Algorithm0EEvT_T0_ll_param_0+72];
	ld.param.v2.u32 	{%r7, %r8}, [_Z15SoftmaxWarpImplI22BroadcastScaleMaskLoadIffbLm3EiE11DirectStoreIffEfLi2ELi30ELi32ELi1ELb1EL9Algorithm0EEvT_T0_ll_param_0+48];
	ld.param.u64 	%rd45, [_Z15SoftmaxWarpImplI22BroadcastScaleMaskLoadIffbLm3EiE11DirectStoreIffEfLi2ELi30ELi32ELi1ELb1EL9Algorithm0EEvT_T0_ll_param_0+32];
	ld.param.u64 	%rd44, [_Z15SoftmaxWarpImplI22BroadcastScaleMaskLoadIffbLm3EiE11DirectStoreIffEfLi2ELi30ELi32ELi1ELb1EL9Algorithm0EEvT_T0_ll_param_0+24];
	ld.param.u64 	%rd43, [_Z15SoftmaxWarpImplI22BroadcastScaleMaskLoadIffbLm3EiE11DirectStoreIffEfLi2ELi30ELi32ELi1ELb1EL9Algorithm0EEvT_T0_ll_param_0+16];
	ld.param.u64 	%rd50, [_Z15SoftmaxWarpImplI22BroadcastScaleMaskLoadIffbLm3EiE11DirectStoreIffEfLi2ELi30ELi32ELi1ELb1EL9Algorithm0EEvT_T0_ll_param_1];
	ld.param.u64 	%rd42, [_Z15SoftmaxWarpImplI22BroadcastScaleMaskLoadIffbLm3EiE11DirectStoreIffEfLi2ELi30ELi32ELi1ELb1EL9Algorithm0EEvT_T0_ll_param_0+8];
	ld.param.u64 	%rd41, [_Z15SoftmaxWarpImplI22BroadcastScaleMaskLoadIffbLm3EiE11DirectStoreIffEfLi2ELi30ELi32ELi1ELb1EL9Algorithm0EEvT_T0_ll_param_0];
	ld.param.u64 	%rd53, [_Z15SoftmaxWarpImplI22BroadcastScaleMaskLoadIffbLm3EiE11DirectStoreIffEfLi2ELi30ELi32ELi1ELb1EL9Algorithm0EEvT_T0_ll_param_3];
	cvta.to.global.u64 	%rd1, %rd41;
	cvta.to.global.u64 	%rd2, %rd42;
	cvta.to.global.u64 	%rd3, %rd50;
	setp.lt.s64 	%p1, %rd53, 961;
	@%p1 bra 	$L__BB351_2;
	mov.u64 	%rd54, $str;
	cvta.global.u64 	%rd55, %rd54;
	mov.u64 	%rd56, $str$1;
	cvta.global.u64 	%rd57, %rd56;
	mov.u64 	%rd58, __unnamed_342;
	cvta.global.u64 	%rd59, %rd58;
	{ // callseq 341, 0
	.param .b64 param0;
	st.param.b64 	[param0], %rd55;
	.param .b64 param1;
	st.param.b64 	[param1], %rd57;
	.param .b32 param2;
	st.param.b32 	[param2], 254;
	.param .b64 param3;
	st.param.b64 	[param3], %rd59;
	.param .b64 param4;
	st.param.b64 	[param4], 1;
	call.uni 
	__assertfail, 
	(
	param0, 
	param1, 
	param2, 
	param3, 
	param4
	);
	} // callseq 341
$L__BB351_2:
	ld.param.u64 	%rd196, [_Z15SoftmaxWarpImplI22BroadcastScaleMaskLoadIffbLm3EiE11DirectStoreIffEfLi2ELi30ELi32ELi1ELb1EL9Algorithm0EEvT_T0_ll_param_2];
	mov.u32 	%r23, %ctaid.x;
	mov.u32 	%r24, %ntid.y;
	mov.u32 	%r25, %tid.y;
	mad.lo.s32 	%r26, %r23, %r24, %r25;
	cvt.s64.s32 	%rd198, %r26;
	setp.le.s64 	%p2, %rd196, %rd198;
	@%p2 bra 	$L__BB351_95;
	mov.u32 	%r27, %tid.x;
	shl.b32 	%r28, %r27, 1;
	cvt.u64.u32 	%rd5, %r28;
	add.s32 	%r29, %r28, 64;
	cvt.u64.u32 	%rd6, %r29;
	add.s32 	%r30, %r28, 128;
	cvt.u64.u32 	%rd7, %r30;
	add.s32 	%r31, %r28, 192;
	cvt.u64.u32 	%rd8, %r31;
	add.s32 	%r32, %r28, 256;
	cvt.u64.u32 	%rd9, %r32;
	add.s32 	%r33, %r28, 320;
	cvt.u64.u32 	%rd10, %r33;
	add.s32 	%r34, %r28, 384;
	cvt.u64.u32 	%rd11, %r34;
	add.s32 	%r35, %r28, 448;
	cvt.u64.u32 	%rd12, %r35;
	add.s32 	%r36, %r28, 512;
	cvt.u64.u32 	%rd13, %r36;
	add.s32 	%r37, %r28, 576;
	cvt.u64.u32 	%rd14, %r37;
	add.s32 	%r38, %r28, 640;
	cvt.u64.u32 	%rd15, %r38;
	add.s32 	%r39, %r28, 704;
	cvt.u64.u32 	%rd16, %r39;
	add.s32 	%r40, %r28, 768;
	cvt.u64.u32 	%rd17, %r40;
	add.s32 	%r41, %r28, 832;
	cvt.u64.u32 	%rd18, %r41;
	add.s32 	%r42, %r28, 896;
	cvt.u64.u32 	%rd19, %r42;
	cvt.u32.u64 	%r44, %rd49;
	cvt.u32.u64 	%r45, %rd5;
$L__BB351_4:
	setp.le.s64 	%p3, %rd53, %rd5;
	cvt.u32.u64 	%r43, %rd198;
	mul.lo.s32 	%r6, %r44, %r43;
	mov.f32 	%f598, 0fFF800000;
	mov.f32 	%f599, %f598;
	mov.f32 	%f604, %f598;
	@%p3 bra 	$L__BB351_8;
	setp.eq.s64 	%p4, %rd45, 1;
	setp.eq.s64 	%p5, %rd44, 1;
	setp.eq.s64 	%p6, %rd43, 1;
	add.s32 	%r46, %r45, %r6;
	div.s32 	%r47, %r46, %r7;
	mul.lo.s32 	%r48, %r47, %r7;
	sub.s32 	%r49, %r46, %r48;
	div.s32 	%r50, %r49, %r8;
	mul.lo.s32 	%r51, %r50, %r8;
	sub.s32 	%r52, %r49, %r51;
	selp.b32 	%r53, 0, %r47, %p6;
	selp.b32 	%r54, 0, %r50, %p5;
	selp.b32 	%r55, 0, %r52, %p4;
	mul.lo.s32 	%r56, %r10, %r53;
	mad.lo.s32 	%r57, %r11, %r54, %r56;
	mad.lo.s32 	%r58, %r12, %r55, %r57;
	shr.u32 	%r59, %r46, 31;
	add.s32 	%r60, %r46, %r59;
	shr.s32 	%r61, %r60, 1;
	mul.wide.s32 	%rd60, %r61, 8;
	add.s64 	%rd24, %rd1, %rd60;
	ld.global.f32 	%f141, [%rd24];
	shr.u32 	%r62, %r58, 31;
	add.s32 	%r63, %r58, %r62;
	shr.s32 	%r64, %r63, 1;
	mul.wide.s32 	%rd61, %r64, 2;
	add.s64 	%rd62, %rd2, %rd61;
	ld.global.v2.u8 	{%rs9, %rs10}, [%rd62];
	setp.eq.s16 	%p7, %rs9, 0;
	mul.f32 	%f142, %f141, %f139;
	selp.f32 	%f599, %f138, %f142, %p7;
	setp.eq.s16 	%p8, %rs10, 0;
	mov.f32 	%f598, %f138;
	@%p8 bra 	$L__BB351_7;
	ld.global.f32 	%f143, [%rd24+4];
	mul.f32 	%f598, %f143, %f139;
$L__BB351_7:
	max.f32 	%f144, %f599, 0fFF800000;
	max.f32 	%f604, %f144, %f598;
$L__BB351_8:
	setp.le.s64 	%p9, %rd53, %rd6;
	mov.f32 	%f602, 0fFF800000;
	mov.f32 	%f603, %f602;
	@%p9 bra 	$L__BB351_12;
	cvt.u32.u64 	%r65, %rd6;
	setp.eq.s64 	%p10, %rd45, 1;
	setp.eq.s64 	%p11, %rd44, 1;
	setp.eq.s64 	%p12, %rd43, 1;
	add.s32 	%r66, %r65, %r6;
	div.s32 	%r67, %r66, %r7;
	mul.lo.s32 	%r68, %r67, %r7;
	sub.s32 	%r69, %r66, %r68;
	div.s32 	%r70, %r69, %r8;
	mul.lo.s32 	%r71, %r70, %r8;
	sub.s32 	%r72, %r69, %r71;
	selp.b32 	%r73, 0, %r67, %p12;
	selp.b32 	%r74, 0, %r70, %p11;
	selp.b32 	%r75, 0, %r72, %p10;
	mul.lo.s32 	%r76, %r10, %r73;
	mad.lo.s32 	%r77, %r11, %r74, %r76;
	mad.lo.s32 	%r78, %r12, %r75, %r77;
	shr.u32 	%r79, %r66, 31;
	add.s32 	%r80, %r66, %r79;
	shr.s32 	%r81, %r80, 1;
	mul.wide.s32 	%rd63, %r81, 8;
	add.s64 	%rd25, %rd1, %rd63;
	ld.global.f32 	%f146, [%rd25];
	shr.u32 	%r82, %r78, 31;
	add.s32 	%r83, %r78, %r82;
	shr.s32 	%r84, %r83, 1;
	mul.wide.s32 	%rd64, %r84, 2;
	add.s64 	%rd65, %rd2, %rd64;
	ld.global.v2.u8 	{%rs11, %rs12}, [%rd65];
	setp.eq.s16 	%p13, %rs11, 0;
	mul.f32 	%f147, %f146, %f139;
	selp.f32 	%f603, %f138, %f147, %p13;
	setp.eq.s16 	%p14, %rs12, 0;
	mov.f32 	%f602, %f138;
	@%p14 bra 	$L__BB351_11;
	ld.global.f32 	%f148, [%rd25+4];
	mul.f32 	%f602, %f148, %f139;
$L__BB351_11:
	max.f32 	%f149, %f604, %f603;
	max.f32 	%f604, %f149, %f602;
$L__BB351_12:
	setp.le.s64 	%p15, %rd53, %rd7;
	mov.f32 	%f606, 0fFF800000;
	mov.f32 	%f607, %f606;
	@%p15 bra 	$L__BB351_16;
	cvt.u32.u64 	%r85, %rd7;
	setp.eq.s64 	%p16, %rd45, 1;
	setp.eq.s64 	%p17, %rd44, 1;
	setp.eq.s64 	%p18, %rd43, 1;
	add.s32 	%r86, %r85, %r6;
	div.s32 	%r87, %r86, %r7;
	mul.lo.s32 	%r88, %r87, %r7;
	sub.s32 	%r89, %r86, %r88;
	div.s32 	%r90, %r89, %r8;
	mul.lo.s32 	%r91, %r90, %r8;
	sub.s32 	%r92, %r89, %r91;
	selp.b32 	%r93, 0, %r87, %p18;
	selp.b32 	%r94, 0, %r90, %p17;
	selp.b32 	%r95, 0, %r92, %p16;
	mul.lo.s32 	%r96, %r10, %r93;
	mad.lo.s32 	%r97, %r11, %r94, %r96;
	mad.lo.s32 	%r98, %r12, %r95, %r97;
	shr.u32 	%r99, %r86, 31;
	add.s32 	%r100, %r86, %r99;
	shr.s32 	%r101, %r100, 1;
	mul.wide.s32 	%rd66, %r101, 8;
	add.s64 	%rd26, %rd1, %rd66;
	ld.global.f32 	%f151, [%rd26];
	shr.u32 	%r102, %r98, 31;
	add.s32 	%r103, %r98, %r102;
	shr.s32 	%r104, %r103, 1;
	mul.wide.s32 	%rd67, %r104, 2;
	add.s64 	%rd68, %rd2, %rd67;
	ld.global.v2.u8 	{%rs13, %rs14}, [%rd68];
	setp.eq.s16 	%p19, %rs13, 0;
	mul.f32 	%f152, %f151, %f139;
	selp.f32 	%f607, %f138, %f152, %p19;
	setp.eq.s16 	%p20, %rs14, 0;
	mov.f32 	%f606, %f138;
	@%p20 bra 	$L__BB351_15;
	ld.global.f32 	%f153, [%rd26+4];
	mul.f32 	%f606, %f153, %f139;
$L__BB351_15:
	max.f32 	%f154, %f604, %f607;
	max.f32 	%f604, %f154, %f606;
$L__BB351_16:
	setp.le.s64 	%p21, %rd53, %rd8;
	mov.f32 	%f610, 0fFF800000;
	mov.f32 	%f611, %f610;
	@%p21 bra 	$L__BB351_20;
	cvt.u32.u64 	%r105, %rd8;
	setp.eq.s64 	%p22, %rd45, 1;
	setp.eq.s64 	%p23, %rd44, 1;
	setp.eq.s64 	%p24, %rd43, 1;
	add.s32 	%r106, %r105, %r6;
	div.s32 	%r107, %r106, %r7;
	mul.lo.s32 	%r108, %r107, %r7;
	sub.s32 	%r109, %r106, %r108;
	div.s32 	%r110, %r109, %r8;
	mul.lo.s32 	%r111, %r110, %r8;
	sub.s32 	%r112, %r109, %r111;
	selp.b32 	%r113, 0, %r107, %p24;
	selp.b32 	%r114, 0, %r110, %p23;
	selp.b32 	%r115, 0, %r112, %p22;
	mul.lo.s32 	%r116, %r10, %r113;
	mad.lo.s32 	%r117, %r11, %r114, %r116;
	mad.lo.s32 	%r118, %r12, %r115, %r117;
	shr.u32 	%r119, %r106, 31;
	add.s32 	%r120, %r106, %r119;
	shr.s32 	%r121, %r120, 1;
	mul.wide.s32 	%rd69, %r121, 8;
	add.s64 	%rd27, %rd1, %rd69;
	ld.global.f32 	%f156, [%rd27];
	shr.u32 	%r122, %r118, 31;
	add.s32 	%r123, %r118, %r122;
	shr.s32 	%r124, %r123, 1;
	mul.wide.s32 	%rd70, %r124, 2;
	add.s64 	%rd71, %rd2, %rd70;
	ld.global.v2.u8 	{%rs15, %rs16}, [%rd71];
	setp.eq.s16 	%p25, %rs15, 0;
	mul.f32 	%f157, %f156, %f139;
	selp.f32 	%f611, %f138, %f157, %p25;
	setp.eq.s16 	%p26, %rs16, 0;
	mov.f32 	%f610, %f138;
	@%p26 bra 	$L__BB351_19;
	ld.global.f32 	%f158, [%rd27+4];
	mul.f32 	%f610, %f158, %f139;
$L__BB351_19:
	max.f32 	%f159, %f604, %f611;
	max.f32 	%f604, %f159, %f610;
$L__BB351_20:
	setp.le.s64 	%p27, %rd53, %rd9;
	mov.f32 	%f614, 0fFF800000;
	mov.f32 	%f615, %f614;
	@%p27 bra 	$L__BB351_24;
	cvt.u32.u64 	%r125, %rd9;
	setp.eq.s64 	%p28, %rd45, 1;
	setp.eq.s64 	%p29, %rd44, 1;
	setp.eq.s64 	%p30, %rd43, 1;
	add.s32 	%r126, %r125, %r6;
	div.s32 	%r127, %r126, %r7;
	mul.lo.s32 	%r128, %r127, %r7;
	sub.s32 	%r129, %r126, %r128;
	div.s32 	%r130, %r129, %r8;
	mul.lo.s32 	%r131, %r130, %r8;
	sub.s32 	%r132, %r129, %r131;
	selp.b32 	%r133, 0, %r127, %p30;
	selp.b32 	%r134, 0, %r130, %p29;
	selp.b32 	%r135, 0, %r132, %p28;
	mul.lo.s32 	%r136, %r10, %r133;
	mad.lo.s32 	%r137, %r11, %r134, %r136;
	mad.lo.s32 	%r138, %r12, %r135, %r137;
	shr.u32 	%r139, %r126, 31;
	add.s32 	%r140, %r126, %r139;
	shr.s32 	%r141, %r140, 1;
	mul.wide.s32 	%rd72, %r141, 8;
	add.s64 	%rd28, %rd1, %rd72;
	ld.global.f32 	%f161, [%rd28];
	shr.u32 	%r142, %r138, 31;
	add.s32 	%r143, %r138, %r142;
	shr.s32 	%r144, %r143, 1;
	mul.wide.s32 	%rd73, %r144, 2;
	add.s64 	%rd74, %rd2, %rd73;
	ld.global.v2.u8 	{%rs17, %rs18}, [%rd74];
	setp.eq.s16 	%p31, %rs17, 0;
	mul.f32 	%f162, %f161, %f139;
	selp.f32 	%f615, %f138, %f162, %p31;
	setp.eq.s16 	%p32, %rs18, 0;
	mov.f32 	%f614, %f138;
	@%p32 bra 	$L__BB351_23;
	ld.global.f32 	%f163, [%rd28+4];
	mul.f32 	%f614, %f163, %f139;
$L__BB351_23:
	max.f32 	%f164, %f604, %f615;
	max.f32 	%f604, %f164, %f614;
$L__BB351_24:
	setp.le.s64 	%p33, %rd53, %rd10;
	mov.f32 	%f618, 0fFF800000;
	mov.f32 	%f619, %f618;
	@%p33 bra 	$L__BB351_28;
	cvt.u32.u64 	%r145, %rd10;
	setp.eq.s64 	%p34, %rd45, 1;
	setp.eq.s64 	%p35, %rd44, 1;
	setp.eq.s64 	%p36, %rd43, 1;
	add.s32 	%r146, %r145, %r6;
	div.s32 	%r147, %r146, %r7;
	mul.lo.s32 	%r148, %r147, %r7;
	sub.s32 	%r149, %r146, %r148;
	div.s32 	%r150, %r149, %r8;
	mul.lo.s32 	%r151, %r150, %r8;
	sub.s32 	%r152, %r149, %r151;
	selp.b32 	%r153, 0, %r147, %p36;
	selp.b32 	%r154, 0, %r150, %p35;
	selp.b32 	%r155, 0, %r152, %p34;
	mul.lo.s32 	%r156, %r10, %r153;
	mad.lo.s32 	%r157, %r11, %r154, %r156;
	mad.lo.s32 	%r158, %r12, %r155, %r157;
	shr.u32 	%r159, %r146, 31;
	add.s32 	%r160, %r146, %r159;
	shr.s32 	%r161, %r160, 1;
	mul.wide.s32 	%rd75, %r161, 8;
	add.s64 	%rd29, %rd1, %rd75;
	ld.global.f32 	%f166, [%rd29];
	shr.u32 	%r162, %r158, 31;
	add.s32 	%r163, %r158, %r162;
	shr.s32 	%r164, %r163, 1;
	mul.wide.s32 	%rd76, %r164, 2;
	add.s64 	%rd77, %rd2, %rd76;
	ld.global.v2.u8 	{%rs19, %rs20}, [%rd77];
	setp.eq.s16 	%p37, %rs19, 0;
	mul.f32 	%f167, %f166, %f139;
	selp.f32 	%f619, %f138, %f167, %p37;
	setp.eq.s16 	%p38, %rs20, 0;
	mov.f32 	%f618, %f138;
	@%p38 bra 	$L__BB351_27;
	ld.global.f32 	%f168, [%rd29+4];
	mul.f32 	%f618, %f168, %f139;
$L__BB351_27:
	max.f32 	%f169, %f604, %f619;
	max.f32 	%f604, %f169, %f618;
$L__BB351_28:
	setp.le.s64 	%p39, %rd53, %rd11;
	mov.f32 	%f622, 0fFF800000;
	mov.f32 	%f623, %f622;
	@%p39 bra 	$L__BB351_32;
	cvt.u32.u64 	%r165, %rd11;
	setp.eq.s64 	%p40, %rd45, 1;
	setp.eq.s64 	%p41, %rd44, 1;
	setp.eq.s64 	%p42, %rd43, 1;
	add.s32 	%r166, %r165, %r6;
	div.s32 	%r167, %r166, %r7;
	mul.lo.s32 	%r168, %r167, %r7;
	sub.s32 	%r169, %r166, %r168;
	div.s32 	%r170, %r169, %r8;
	mul.lo.s32 	%r171, %r170, %r8;
	sub.s32 	%r172, %r169, %r171;
	selp.b32 	%r173, 0, %r167, %p42;
	selp.b32 	%r174, 0, %r170, %p41;
	selp.b32 	%r175, 0, %r172, %p40;
	mul.lo.s32 	%r176, %r10, %r173;
	mad.lo.s32 	%r177, %r11, %r174, %r176;
	mad.lo.s32 	%r178, %r12, %r175, %r177;
	shr.u32 	%r179, %r166, 31;
	add.s32 	%r180, %r166, %r179;
	shr.s32 	%r181, %r180, 1;
	mul.wide.s32 	%rd78, %r181, 8;
	add.s64 	%rd30, %rd1, %rd78;
	ld.global.f32 	%f171, [%rd30];
	shr.u32 	%r182, %r178, 31;
	add.s32 	%r183, %r178, %r182;
	shr.s32 	%r184, %r183, 1;
	mul.wide.s32 	%rd79, %r184, 2;
	add.s64 	%rd80, %rd2, %rd79;
	ld.global.v2.u8 	{%rs21, %rs22}, [%rd80];
	setp.eq.s16 	%p43, %rs21, 0;
	mul.f32 	%f172, %f171, %f139;
	selp.f32 	%f623, %f138, %f172, %p43;
	setp.eq.s16 	%p44, %rs22, 0;
	mov.f32 	%f622, %f138;
	@%p44 bra 	$L__BB351_31;
	ld.global.f32 	%f173, [%rd30+4];
	mul.f32 	%f622, %f173, %f139;
$L__BB351_31:
	max.f32 	%f174, %f604, %f623;
	max.f32 	%f604, %f174, %f622;
$L__BB351_32:
	setp.le.s64 	%p45, %rd53, %rd12;
	mov.f32 	%f626, 0fFF800000;
	mov.f32 	%f627, %f626;
	@%p45 bra 	$L__BB351_36;
	cvt.u32.u64 	%r185, %rd12;
	setp.eq.s64 	%p46, %rd45, 1;
	setp.eq.s64 	%p47, %rd44, 1;
	setp.eq.s64 	%p48, %rd43, 1;
	add.s32 	%r186, %r185, %r6;
	div.s32 	%r187, %r186, %r7;
	mul.lo.s32 	%r188, %r187, %r7;
	sub.s32 	%r189, %r186, %r188;
	div.s32 	%r190, %r189, %r8;
	mul.lo.s32 	%r191, %r190, %r8;
	sub.s32 	%r192, %r189, %r191;
	selp.b32 	%r193, 0, %r187, %p48;
	selp.b32 	%r194, 0, %r190, %p47;
	selp.b32 	%r195, 0, %r192, %p46;
	mul.lo.s32 	%r196, %r10, %r193;
	mad.lo.s32 	%r197, %r11, %r194, %r196;
	mad.lo.s32 	%r198, %r12, %r195, %r197;
	shr.u32 	%r199, %r186, 31;
	add.s32 	%r200, %r186, %r199;
	shr.s32 	%r201, %r200, 1;
	mul.wide.s32 	%rd81, %r201, 8;
	add.s64 	%rd31, %rd1, %rd81;
	ld.global.f32 	%f176, [%rd31];
	shr.u32 	%r202, %r198, 31;
	add.s32 	%r203, %r198, %r202;
	shr.s32 	%r204, %r203, 1;
	mul.wide.s32 	%rd82, %r204, 2;
	add.s64 	%rd83, %rd2, %rd82;
	ld.global.v2.u8 	{%rs23, %rs24}, [%rd83];
	setp.eq.s16 	%p49, %rs23, 0;
	mul.f32 	%f177, %f176, %f139;
	selp.f32 	%f627, %f138, %f177, %p49;
	setp.eq.s16 	%p50, %rs24, 0;
	mov.f32 	%f626, %f138;
	@%p50 bra 	$L__BB351_35;
	ld.global.f32 	%f178, [%rd31+4];
	mul.f32 	%f626, %f178, %f139;
$L__BB351_35:
	max.f32 	%f179, %f604, %f627;
	max.f32 	%f604, %f179, %f626;
$L__BB351_36:
	setp.le.s64 	%p51, %rd53, %rd13;
	mov.f32 	%f630, 0fFF800000;
	mov.f32 	%f631, %f630;
	@%p51 bra 	$L__BB351_40;
	cvt.u32.u64 	%r205, %rd13;
	setp.eq.s64 	%p52, %rd45, 1;
	setp.eq.s64 	%p53, %rd44, 1;
	setp.eq.s64 	%p54, %rd43, 1;
	add.s32 	%r206, %r205, %r6;
	div.s32 	%r207, %r206, %r7;
	mul.lo.s32 	%r208, %r207, %r7;
	sub.s32 	%r209, %r206, %r208;
	div.s32 	%r210, %r209, %r8;
	mul.lo.s32 	%r211, %r210, %r8;
	sub.s32 	%r212, %r209, %r211;
	selp.b32 	%r213, 0, %r207, %p54;
	selp.b32 	%r214, 0, %r210, %p53;
	selp.b32 	%r215, 0, %r212, %p52;
	mul.lo.s32 	%r216, %r10, %r213;
	mad.lo.s32 	%r217, %r11, %r214, %r216;
	mad.lo.s32 	%r218, %r12, %r215, %r217;
	shr.u32 	%r219, %r206, 31;
	add.s32 	%r220, %r206, %r219;
	shr.s32 	%r221, %r220, 1;
	mul.wide.s32 	%rd84, %r221, 8;
	add.s64 	%rd32, %rd1, %rd84;
	ld.global.f32 	%f181, [%rd32];
	shr.u32 	%r222, %r218, 31;
	add.s32 	%r223, %r218, %r222;
	shr.s32 	%r224, %r223, 1;
	mul.wide.s32 	%rd85, %r224, 2;
	add.s64 	%rd86, %rd2, %rd85;
	ld.global.v2.u8 	{%rs25, %rs26}, [%rd86];
	setp.eq.s16 	%p55, %rs25, 0;
	mul.f32 	%f182, %f181, %f139;
	selp.f32 	%f631, %f138, %f182, %p55;
	setp.eq.s16 	%p56, %rs26, 0;
	mov.f32 	%f630, %f138;
	@%p56 bra 	$L__BB351_39;
	ld.global.f32 	%f183, [%rd32+4];
	mul.f32 	%f630, %f183, %f139;
$L__BB351_39:
	max.f32 	%f184, %f604, %f631;
	max.f32 	%f604, %f184, %f630;
$L__BB351_40:
	setp.le.s64 	%p57, %rd53, %rd14;
	mov.f32 	%f634, 0fFF800000;
	mov.f32 	%f635, %f634;
	@%p57 bra 	$L__BB351_44;
	cvt.u32.u64 	%r225, %rd14;
	setp.eq.s64 	%p58, %rd45, 1;
	setp.eq.s64 	%p59, %rd44, 1;
	setp.eq.s64 	%p60, %rd43, 1;
	add.s32 	%r226, %r225, %r6;
	div.s32 	%r227, %r226, %r7;
	mul.lo.s32 	%r228, %r227, %r7;
	sub.s32 	%r229, %r226, %r228;
	div.s32 	%r230, %r229, %r8;
	mul.lo.s32 	%r231, %r230, %r8;
	sub.s32 	%r232, %r229, %r231;
	selp.b32 	%r233, 0, %r227, %p60;
	selp.b32 	%r234, 0, %r230, %p59;
	selp.b32 	%r235, 0, %r232, %p58;
	mul.lo.s32 	%r236, %r10, %r233;
	mad.lo.s32 	%r237, %r11, %r234, %r236;
	mad.lo.s32 	%r238, %r12, %r235, %r237;
	shr.u32 	%r239, %r226, 31;
	add.s32 	%r240, %r226, %r239;
	shr.s32 	%r241, %r240, 1;
	mul.wide.s32 	%rd87, %r241, 8;
	add.s64 	%rd33, %rd1, %rd87;
	ld.global.f32 	%f186, [%rd33];
	shr.u32 	%r242, %r238, 31;
	add.s32 	%r243, %r238, %r242;
	shr.s32 	%r244, %r243, 1;
	mul.wide.s32 	%rd88, %r244, 2;
	add.s64 	%rd89, %rd2, %rd88;
	ld.global.v2.u8 	{%rs27, %rs28}, [%rd89];
	setp.eq.s16 	%p61, %rs27, 0;
	mul.f32 	%f187, %f186, %f139;
	selp.f32 	%f635, %f138, %f187, %p61;
	setp.eq.s16 	%p62, %rs28, 0;
	mov.f32 	%f634, %f138;
	@%p62 bra 	$L__BB351_43;
	ld.global.f32 	%f188, [%rd33+4];
	mul.f32 	%f634, %f188, %f139;
$L__BB351_43:
	max.f32 	%f189, %f604, %f635;
	max.f32 	%f604, %f189, %f634;
$L__BB351_44:
	setp.le.s64 	%p63, %rd53, %rd15;
	mov.f32 	%f638, 0fFF800000;
	mov.f32 	%f639, %f638;
	@%p63 bra 	$L__BB351_48;
	cvt.u32.u64 	%r245, %rd15;
	setp.eq.s64 	%p64, %rd45, 1;
	setp.eq.s64 	%p65, %rd44, 1;
	setp.eq.s64 	%p66, %rd43, 1;
	add.s32 	%r246, %r245, %r6;
	div.s32 	%r247, %r246, %r7;
	mul.lo.s32 	%r248, %r247, %r7;
	sub.s32 	%r249, %r246, %r248;
	div.s32 	%r250, %r249, %r8;
	mul.lo.s32 	%r251, %r250, %r8;
	sub.s32 	%r252, %r249, %r251;
	selp.b32 	%r253, 0, %r247, %p66;
	selp.b32 	%r254, 0, %r250, %p65;
	selp.b32 	%r255, 0, %r252, %p64;
	mul.lo.s32 	%r256, %r10, %r253;
	mad.lo.s32 	%r257, %r11, %r254, %r256;
	mad.lo.s32 	%r258, %r12, %r255, %r257;
	shr.u32 	%r259, %r246, 31;
	add.s32 	%r260, %r246, %r259;
	shr.s32 	%r261, %r260, 1;
	mul.wide.s32 	%rd90, %r261, 8;
	add.s64 	%rd34, %rd1, %rd90;
	ld.global.f32 	%f191, [%rd34];
	shr.u32 	%r262, %r258, 31;
	add.s32 	%r263, %r258, %r262;
	shr.s32 	%r264, %r263, 1;
	mul.wide.s32 	%rd91, %r264, 2;
	add.s64 	%rd92, %rd2, %rd91;
	ld.global.v2.u8 	{%rs29, %rs30}, [%rd92];
	setp.eq.s16 	%p67, %rs29, 0;
	mul.f32 	%f192, %f191, %f139;
	selp.f32 	%f639, %f138, %f192, %p67;
	setp.eq.s16 	%p68, %rs30, 0;
	mov.f32 	%f638, %f138;
	@%p68 bra 	$L__BB351_47;
	ld.global.f32 	%f193, [%rd34+4];
	mul.f32 	%f638, %f193, %f139;
$L__BB351_47:
	max.f32 	%f194, %f604, %f639;
	max.f32 	%f604, %f194, %f638;
$L__BB351_48:
	setp.le.s64 	%p69, %rd53, %rd16;
	mov.f32 	%f642, 0fFF800000;
	mov.f32 	%f643, %f642;
	@%p69 bra 	$L__BB351_52;
	cvt.u32.u64 	%r265, %rd16;
	setp.eq.s64 	%p70, %rd45, 1;
	setp.eq.s64 	%p71, %rd44, 1;
	setp.eq.s64 	%p72, %rd43, 1;
	add.s32 	%r266, %r265, %r6;
	div.s32 	%r267, %r266, %r7;
	mul.lo.s32 	%r268, %r267, %r7;
	sub.s32 	%r269, %r266, %r268;
	div.s32 	%r270, %r269, %r8;
	mul.lo.s32 	%r271, %r270, %r8;
	sub.s32 	%r272, %r269, %r271;
	selp.b32 	%r273, 0, %r267, %p72;
	selp.b32 	%r274, 0, %r270, %p71;
	selp.b32 	%r275, 0, %r272, %p70;
	mul.lo.s32 	%r276, %r10, %r273;
	mad.lo.s32 	%r277, %r11, %r274, %r276;
	mad.lo.s32 	%r278, %r12, %r275, %r277;
	shr.u32 	%r279, %r266, 31;
	add.s32 	%r280, %r266, %r279;
	shr.s32 	%r281, %r280, 1;
	mul.wide.s32 	%rd93, %r281, 8;
	add.s64 	%rd35, %rd1, %rd93;
	ld.global.f32 	%f196, [%rd35];
	shr.u32 	%r282, %r278, 31;
	add.s32 	%r283, %r278, %r282;
	shr.s32 	%r284, %r283, 1;
	mul.wide.s32 	%rd94, %r284, 2;
	add.s64 	%rd95, %rd2, %rd94;
	ld.global.v2.u8 	{%rs31, %rs32}, [%rd95];
	setp.eq.s16 	%p73, %rs31, 0;
	mul.f32 	%f197, %f196, %f139;
	selp.f32 	%f643, %f138, %f197, %p73;
	setp.eq.s16 	%p74, %rs32, 0;
	mov.f32 	%f642, %f138;
	@%p74 bra 	$L__BB351_51;
	ld.global.f32 	%f198, [%rd35+4];
	mul.f32 	%f642, %f198, %f139;
$L__BB351_51:
	max.f32 	%f199, %f604, %f643;
	max.f32 	%f604, %f199, %f642;
$L__BB351_52:
	setp.le.s64 	%p75, %rd53, %rd17;
	mov.f32 	%f646, 0fFF800000;
	mov.f32 	%f647, %f646;
	@%p75 bra 	$L__BB351_56;
	cvt.u32.u64 	%r285, %rd17;
	setp.eq.s64 	%p76, %rd45, 1;
	setp.eq.s64 	%p77, %rd44, 1;
	setp.eq.s64 	%p78, %rd43, 1;
	add.s32 	%r286, %r285, %r6;
	div.s32 	%r287, %r286, %r7;
	mul.lo.s32 	%r288, %r287, %r7;
	sub.s32 	%r289, %r286, %r288;
	div.s32 	%r290, %r289, %r8;
	mul.lo.s32 	%r291, %r290, %r8;
	sub.s32 	%r292, %r289, %r291;
	selp.b32 	%r293, 0, %r287, %p78;
	selp.b32 	%r294, 0, %r290, %p77;
	selp.b32 	%r295, 0, %r292, %p76;
	mul.lo.s32 	%r296, %r10, %r293;
	mad.lo.s32 	%r297, %r11, %r294, %r296;
	mad.lo.s32 	%r298, %r12, %r295, %r297;
	shr.u32 	%r299, %r286, 31;
	add.s32 	%r300, %r286, %r299;
	shr.s32 	%r301, %r300, 1;
	mul.wide.s32 	%rd96, %r301, 8;
	add.s64 	%rd36, %rd1, %rd96;
	ld.global.f32 	%f201, [%rd36];
	shr.u32 	%r302, %r298, 31;
	add.s32 	%r303, %r298, %r302;
	shr.s32 	%r304, %r303, 1;
	mul.wide.s32 	%rd97, %r304, 2;
	add.s64 	%rd98, %rd2, %rd97;
	ld.global.v2.u8 	{%rs33, %rs34}, [%rd98];
	setp.eq.s16 	%p79, %rs33, 0;
	mul.f32 	%f202, %f201, %f139;
	selp.f32 	%f647, %f138, %f202, %p79;
	setp.eq.s16 	%p80, %rs34, 0;
	mov.f32 	%f646, %f138;
	@%p80 bra 	$L__BB351_55;
	ld.global.f32 	%f203, [%rd36+4];
	mul.f32 	%f646, %f203, %f139;
$L__BB351_55:
	max.f32 	%f204, %f604, %f647;
	max.f32 	%f604, %f204, %f646;
$L__BB351_56:
	setp.le.s64 	%p81, %rd53, %rd18;
	mov.f32 	%f650, 0fFF800000;
	mov.f32 	%f651, %f650;
	@%p81 bra 	$L__BB351_60;
	cvt.u32.u64 	%r305, %rd18;
	setp.eq.s64 	%p82, %rd45, 1;
	setp.eq.s64 	%p83, %rd44, 1;
	setp.eq.s64 	%p84, %rd43, 1;
	add.s32 	%r306, %r305, %r6;
	div.s32 	%r307, %r306, %r7;
	mul.lo.s32 	%r308, %r307, %r7;
	sub.s32 	%r309, %r306, %r308;
	div.s32 	%r310, %r309, %r8;
	mul.lo.s32 	%r311, %r310, %r8;
	sub.s32 	%r312, %r309, %r311;
	selp.b32 	%r313, 0, %r307, %p84;
	selp.b32 	%r314, 0, %r310, %p83;
	selp.b32 	%r315, 0, %r312, %p82;
	mul.lo.s32 	%r316, %r10, %r313;
	mad.lo.s32 	%r317, %r11, %r314, %r316;
	mad.lo.s32 	%r318, %r12, %r315, %r317;
	shr.u32 	%r319, %r306, 31;
	add.s32 	%r320, %r306, %r319;
	shr.s32 	%r321, %r320, 1;
	mul.wide.s32 	%rd99, %r321, 8;
	add.s64 	%rd37, %rd1, %rd99;
	ld.global.f32 	%f206, [%rd37];
	shr.u32 	%r322, %r318, 31;
	add.s32 	%r323, %r318, %r322;
	shr.s32 	%r324, %r323, 1;
	mul.wide.s32 	%rd100, %r324, 2;
	add.s64 	%rd101, %rd2, %rd100;
	ld.global.v2.u8 	{%rs35, %rs36}, [%rd101];
	setp.eq.s16 	%p85, %rs35, 0;
	mul.f32 	%f207, %f206, %f139;
	selp.f32 	%f651, %f138, %f207, %p85;
	setp.eq.s16 	%p86, %rs36, 0;
	mov.f32 	%f650, %f138;
	@%p86 bra 	$L__BB351_59;
	ld.global.f32 	%f208, [%rd37+4];
	mul.f32 	%f650, %f208, %f139;
$L__BB351_59:
	max.f32 	%f209, %f604, %f651;
	max.f32 	%f604, %f209, %f650;
$L__BB351_60:
	setp.le.s64 	%p87, %rd53, %rd19;
	mov.f32 	%f654, 0fFF800000;
	mov.f32 	%f655, %f654;
	@%p87 bra 	$L__BB351_64;
	cvt.u32.u64 	%r325, %rd19;
	setp.eq.s64 	%p88, %rd45, 1;
	setp.eq.s64 	%p89, %rd44, 1;
	setp.eq.s64 	%p90, %rd43, 1;
	add.s32 	%r326, %r325, %r6;
	div.s32 	%r327, %r326, %r7;
	mul.lo.s32 	%r328, %r327, %r7;
	sub.s32 	%r329, %r326, %r328;
	div.s32 	%r330, %r329, %r8;
	mul.lo.s32 	%r331, %r330, %r8;
	sub.s32 	%r332, %r329, %r331;
	selp.b32 	%r333, 0, %r327, %p90;
	selp.b32 	%r334, 0, %r330, %p89;
	selp.b32 	%r335, 0, %r332, %p88;
	mul.lo.s32 	%r336, %r10, %r333;
	mad.lo.s32 	%r337, %r11, %r334, %r336;
	mad.lo.s32 	%r338, %r12, %r335, %r337;
	shr.u32 	%r339, %r326, 31;
	add.s32 	%r340, %r326, %r339;
	shr.s32 	%r341, %r340, 1;
	mul.wide.s32 	%rd102, %r341, 8;
	add.s64 	%rd38, %rd1, %rd102;
	ld.global.f32 	%f211, [%rd38];
	shr.u32 	%r342, %r338, 31;
	add.s32 	%r343, %r338, %r342;
	shr.s32 	%r344, %r343, 1;
	mul.wide.s32 	%rd103, %r344, 2;
	add.s64 	%rd104, %rd2, %rd103;
	ld.global.v2.u8 	{%rs37, %rs38}, [%rd104];
	setp.eq.s16 	%p91, %rs37, 0;
	mul.f32 	%f212, %f211, %f139;
	selp.f32 	%f655, %f138, %f212, %p91;
	setp.eq.s16 	%p92, %rs38, 0;
	mov.f32 	%f654, %f138;
	@%p92 bra 	$L__BB351_63;
	ld.global.f32 	%f213, [%rd38+4];
	mul.f32 	%f654, %f213, %f139;
$L__BB351_63:
	max.f32 	%f214, %f604, %f655;
	max.f32 	%f604, %f214, %f654;
$L__BB351_64:
	setp.le.s64 	%p93, %rd53, %rd5;
	mov.b32 	%r345, %f604;
	shfl.sync.bfly.b32	%r346|%p94, %r345, 16, 31, -1;
	mov.b32 	%f215, %r346;
	max.f32 	%f216, %f604, %f215;
	mov.b32 	%r347, %f216;
	shfl.sync.bfly.b32	%r348|%p95, %r347, 8, 31, -1;
	mov.b32 	%f217, %r348;
	max.f32 	%f218, %f216, %f217;
	mov.b32 	%r349, %f218;
	shfl.sync.bfly.b32	%r350|%p96, %r349, 4, 31, -1;
	mov.b32 	%f219, %r350;
	max.f32 	%f220, %f218, %f219;
	mov.b32 	%r351, %f220;
	shfl.sync.bfly.b32	%r352|%p97, %r351, 2, 31, -1;
	mov.b32 	%f221, %r352;
	max.f32 	%f222, %f220, %f221;
	mov.b32 	%r353, %f222;
	shfl.sync.bfly.b32	%r354|%p98, %r353, 1, 31, -1;
	mov.b32 	%f223, %r354;
	max.f32 	%f224, %f222, %f223;
	sub.f32 	%f225, %f599, %f224;
	fma.rn.f32 	%f226, %f225, 0f3BBB989D, 0f3F000000;
	cvt.sat.f32.f32 	%f227, %f226;
	mov.f32 	%f228, 0f4B400001;
	mov.f32 	%f229, 0f437C0000;
	fma.rm.f32 	%f230, %f227, %f229, %f228;
	add.f32 	%f231, %f230, 0fCB40007F;
	neg.f32 	%f232, %f231;
	fma.rn.f32 	%f233, %f225, 0f3FB8AA3B, %f232;
	fma.rn.f32 	%f234, %f225, 0f32A57060, %f233;
	mov.b32 	%r355, %f230;
	shl.b32 	%r356, %r355, 23;
	mov.b32 	%f235, %r356;
	ex2.approx.ftz.f32 	%f236, %f234;
	mul.f32 	%f237, %f236, %f235;
	add.f32 	%f238, %f237, 0f00000000;
	sub.f32 	%f239, %f598, %f224;
	fma.rn.f32 	%f240, %f239, 0f3BBB989D, 0f3F000000;
	cvt.sat.f32.f32 	%f241, %f240;
	fma.rm.f32 	%f242, %f241, %f229, %f228;
	add.f32 	%f243, %f242, 0fCB40007F;
	neg.f32 	%f244, %f243;
	fma.rn.f32 	%f245, %f239, 0f3FB8AA3B, %f244;
	fma.rn.f32 	%f246, %f239, 0f32A57060, %f245;
	mov.b32 	%r357, %f242;
	shl.b32 	%r358, %r357, 23;
	mov.b32 	%f247, %r358;
	ex2.approx.ftz.f32 	%f248, %f246;
	mul.f32 	%f249, %f248, %f247;
	add.f32 	%f250, %f238, %f249;
	sub.f32 	%f251, %f603, %f224;
	fma.rn.f32 	%f252, %f251, 0f3BBB989D, 0f3F000000;
	cvt.sat.f32.f32 	%f253, %f252;
	fma.rm.f32 	%f254, %f253, %f229, %f228;
	add.f32 	%f255, %f254, 0fCB40007F;
	neg.f32 	%f256, %f255;
	fma.rn.f32 	%f257, %f251, 0f3FB8AA3B, %f256;
	fma.rn.f32 	%f258, %f251, 0f32A57060, %f257;
	mov.b32 	%r359, %f254;
	shl.b32 	%r360, %r359, 23;
	mov.b32 	%f259, %r360;
	ex2.approx.ftz.f32 	%f260, %f258;
	mul.f32 	%f261, %f260, %f259;
	add.f32 	%f262, %f250, %f261;
	sub.f32 	%f263, %f602, %f224;
	fma.rn.f32 	%f264, %f263, 0f3BBB989D, 0f3F000000;
	cvt.sat.f32.f32 	%f265, %f264;
	fma.rm.f32 	%f266, %f265, %f229, %f228;
	add.f32 	%f267, %f266, 0fCB40007F;
	neg.f32 	%f268, %f267;
	fma.rn.f32 	%f269, %f263, 0f3FB8AA3B, %f268;
	fma.rn.f32 	%f270, %f263, 0f32A57060, %f269;
	mov.b32 	%r361, %f266;
	shl.b32 	%r362, %r361, 23;
	mov.b32 	%f271, %r362;
	ex2.approx.ftz.f32 	%f272, %f270;
	mul.f32 	%f273, %f272, %f271;
	add.f32 	%f274, %f262, %f273;
	sub.f32 	%f275, %f607, %f224;
	fma.rn.f32 	%f276, %f275, 0f3BBB989D, 0f3F000000;
	cvt.sat.f32.f32 	%f277, %f276;
	fma.rm.f32 	%f278, %f277, %f229, %f228;
	add.f32 	%f279, %f278, 0fCB40007F;
	neg.f32 	%f280, %f279;
	fma.rn.f32 	%f281, %f275, 0f3FB8AA3B, %f280;
	fma.rn.f32 	%f282, %f275, 0f32A57060, %f281;
	mov.b32 	%r363, %f278;
	shl.b32 	%r364, %r363, 23;
	mov.b32 	%f283, %r364;
	ex2.approx.ftz.f32 	%f284, %f282;
	mul.f32 	%f285, %f284, %f283;
	add.f32 	%f286, %f274, %f285;
	sub.f32 	%f287, %f606, %f224;
	fma.rn.f32 	%f288, %f287, 0f3BBB989D, 0f3F000000;
	cvt.sat.f32.f32 	%f289, %f288;
	fma.rm.f32 	%f290, %f289, %f229, %f228;
	add.f32 	%f291, %f290, 0fCB40007F;
	neg.f32 	%f292, %f291;
	fma.rn.f32 	%f293, %f287, 0f3FB8AA3B, %f292;
	fma.rn.f32 	%f294, %f287, 0f32A57060, %f293;
	mov.b32 	%r365, %f290;
	shl.b32 	%r366, %r365, 23;
	mov.b32 	%f295, %r366;
	ex2.approx.ftz.f32 	%f296, %f294;
	mul.f32 	%f297, %f296, %f295;
	add.f32 	%f298, %f286, %f297;
	sub.f32 	%f299, %f611, %f224;
	fma.rn.f32 	%f300, %f299, 0f3BBB989D, 0f3F000000;
	cvt.sat.f32.f32 	%f301, %f300;
	fma.rm.f32 	%f302, %f301, %f229, %f228;
	add.f32 	%f303, %f302, 0fCB40007F;
	neg.f32 	%f304, %f303;
	fma.rn.f32 	%f305, %f299, 0f3FB8AA3B, %f304;
	fma.rn.f32 	%f306, %f299, 0f32A57060, %f305;
	mov.b32 	%r367, %f302;
	shl.b32 	%r368, %r367, 23;
	mov.b32 	%f307, %r368;
	ex2.approx.ftz.f32 	%f308, %f306;
	mul.f32 	%f309, %f308, %f307;
	add.f32 	%f310, %f298, %f309;
	sub.f32 	%f311, %f610, %f224;
	fma.rn.f32 	%f312, %f311, 0f3BBB989D, 0f3F000000;
	cvt.sat.f32.f32 	%f313, %f312;
	fma.rm.f32 	%f314, %f313, %f229, %f228;
	add.f32 	%f315, %f314, 0fCB40007F;
	neg.f32 	%f316, %f315;
	fma.rn.f32 	%f317, %f311, 0f3FB8AA3B, %f316;
	fma.rn.f32 	%f318, %f311, 0f32A57060, %f317;
	mov.b32 	%r369, %f314;
	shl.b32 	%r370, %r369, 23;
	mov.b32 	%f319, %r370;
	ex2.approx.ftz.f32 	%f320, %f318;
	mul.f32 	%f321, %f320, %f319;
	add.f32 	%f322, %f310, %f321;
	sub.f32 	%f323, %f615, %f224;
	fma.rn.f32 	%f324, %f323, 0f3BBB989D, 0f3F000000;
	cvt.sat.f32.f32 	%f325, %f324;
	fma.rm.f32 	%f326, %f325, %f229, %f228;
	add.f32 	%f327, %f326, 0fCB40007F;
	neg.f32 	%f328, %f327;
	fma.rn.f32 	%f329, %f323, 0f3FB8AA3B, %f328;
	fma.rn.f32 	%f330, %f323, 0f32A57060, %f329;
	mov.b32 	%r371, %f326;
	shl.b32 	%r372, %r371, 23;
	mov.b32 	%f331, %r372;
	ex2.approx.ftz.f32 	%f332, %f330;
	mul.f32 	%f333, %f332, %f331;
	add.f32 	%f334, %f322, %f333;
	sub.f32 	%f335, %f614, %f224;
	fma.rn.f32 	%f336, %f335, 0f3BBB989D, 0f3F000000;
	cvt.sat.f32.f32 	%f337, %f336;
	fma.rm.f32 	%f338, %f337, %f229, %f228;
	add.f32 	%f339, %f338, 0fCB40007F;
	neg.f32 	%f340, %f339;
	fma.rn.f32 	%f341, %f335, 0f3FB8AA3B, %f340;
	fma.rn.f32 	%f342, %f335, 0f32A57060, %f341;
	mov.b32 	%r373, %f338;
	shl.b32 	%r374, %r373, 23;
	mov.b32 	%f343, %r374;
	ex2.approx.ftz.f32 	%f344, %f342;
	mul.f32 	%f345, %f344, %f343;
	add.f32 	%f346, %f334, %f345;
	sub.f32 	%f347, %f619, %f224;
	fma.rn.f32 	%f348, %f347, 0f3BBB989D, 0f3F000000;
	cvt.sat.f32.f32 	%f349, %f348;
	fma.rm.f32 	%f350, %f349, %f229, %f228;
	add.f32 	%f351, %f350, 0fCB40007F;
	neg.f32 	%f352, %f351;
	fma.rn.f32 	%f353, %f347, 0f3FB8AA3B, %f352;
	fma.rn.f32 	%f354, %f347, 0f32A57060, %f353;
	mov.b32 	%r375, %f350;
	shl.b32 	%r376, %r375, 23;
	mov.b32 	%f355, %r376;
	ex2.approx.ftz.f32 	%f356, %f354;
	mul.f32 	%f357, %f356, %f355;
	add.f32 	%f358, %f346, %f357;
	sub.f32 	%f359, %f618, %f224;
	fma.rn.f32 	%f360, %f359, 0f3BBB989D, 0f3F000000;
	cvt.sat.f32.f32 	%f361, %f360;
	fma.rm.f32 	%f362, %f361, %f229, %f228;
	add.f32 	%f363, %f362, 0fCB40007F;
	neg.f32 	%f364, %f363;
	fma.rn.f32 	%f365, %f359, 0f3FB8AA3B, %f364;
	fma.rn.f32 	%f366, %f359, 0f32A57060, %f365;
	mov.b32 	%r377, %f362;
	shl.b32 	%r378, %r377, 23;
	mov.b32 	%f367, %r378;
	ex2.approx.ftz.f32 	%f368, %f366;
	mul.f32 	%f369, %f368, %f367;
	add.f32 	%f370, %f358, %f369;
	sub.f32 	%f371, %f623, %f224;
	fma.rn.f32 	%f372, %f371, 0f3BBB989D, 0f3F000000;
	cvt.sat.f32.f32 	%f373, %f372;
	fma.rm.f32 	%f374, %f373, %f229, %f228;
	add.f32 	%f375, %f374, 0fCB40007F;
	neg.f32 	%f376, %f375;
	fma.rn.f32 	%f377, %f371, 0f3FB8AA3B, %f376;
	fma.rn.f32 	%f378, %f371, 0f32A57060, %f377;
	mov.b32 	%r379, %f374;
	shl.b32 	%r380, %r379, 23;
	mov.b32 	%f379, %r380;
	ex2.approx.ftz.f32 	%f380, %f378;
	mul.f32 	%f381, %f380, %f379;
	add.f32 	%f382, %f370, %f381;
	sub.f32 	%f383, %f622, %f224;
	fma.rn.f32 	%f384, %f383, 0f3BBB989D, 0f3F000000;
	cvt.sat.f32.f32 	%f385, %f384;
	fma.rm.f32 	%f386, %f385, %f229, %f228;
	add.f32 	%f387, %f386, 0fCB40007F;
	neg.f32 	%f388, %f387;
	fma.rn.f32 	%f389, %f383, 0f3FB8AA3B, %f388;
	fma.rn.f32 	%f390, %f383, 0f32A57060, %f389;
	mov.b32 	%r381, %f386;
	shl.b32 	%r382, %r381, 23;
	mov.b32 	%f391, %r382;
	ex2.approx.ftz.f32 	%f392, %f390;
	mul.f32 	%f393, %f392, %f391;
	add.f32 	%f394, %f382, %f393;
	sub.f32 	%f395, %f627, %f224;
	fma.rn.f32 	%f396, %f395, 0f3BBB989D, 0f3F000000;
	cvt.sat.f32.f32 	%f397, %f396;
	fma.rm.f32 	%f398, %f397, %f229, %f228;
	add.f32 	%f399, %f398, 0fCB40007F;
	neg.f32 	%f400, %f399;
	fma.rn.f32 	%f401, %f395, 0f3FB8AA3B, %f400;
	fma.rn.f32 	%f402, %f395, 0f32A57060, %f401;
	mov.b32 	%r383, %f398;
	shl.b32 	%r384, %r383, 23;
	mov.b32 	%f403, %r384;
	ex2.approx.ftz.f32 	%f404, %f402;
	mul.f32 	%f405, %f404, %f403;
	add.f32 	%f406, %f394, %f405;
	sub.f32 	%f407, %f626, %f224;
	fma.rn.f32 	%f408, %f407, 0f3BBB989D, 0f3F000000;
	cvt.sat.f32.f32 	%f409, %f408;
	fma.rm.f32 	%f410, %f409, %f229, %f228;
	add.f32 	%f411, %f410, 0fCB40007F;
	neg.f32 	%f412, %f411;
	fma.rn.f32 	%f413, %f407, 0f3FB8AA3B, %f412;
	fma.rn.f32 	%f414, %f407, 0f32A57060, %f413;
	mov.b32 	%r385, %f410;
	shl.b32 	%r386, %r385, 23;
	mov.b32 	%f415, %r386;
	ex2.approx.ftz.f32 	%f416, %f414;
	mul.f32 	%f417, %f416, %f415;
	add.f32 	%f418, %f406, %f417;
	sub.f32 	%f419, %f631, %f224;
	fma.rn.f32 	%f420, %f419, 0f3BBB989D, 0f3F000000;
	cvt.sat.f32.f32 	%f421, %f420;
	fma.rm.f32 	%f422, %f421, %f229, %f228;
	add.f32 	%f423, %f422, 0fCB40007F;
	neg.f32 	%f424, %f423;
	fma.rn.f32 	%f425, %f419, 0f3FB8AA3B, %f424;
	fma.rn.f32 	%f426, %f419, 0f32A57060, %f425;
	mov.b32 	%r387, %f422;
	shl.b32 	%r388, %r387, 23;
	mov.b32 	%f427, %r388;
	ex2.approx.ftz.f32 	%f428, %f426;
	mul.f32 	%f429, %f428, %f427;
	add.f32 	%f430, %f418, %f429;
	sub.f32 	%f431, %f630, %f224;
	fma.rn.f32 	%f432, %f431, 0f3BBB989D, 0f3F000000;
	cvt.sat.f32.f32 	%f433, %f432;
	fma.rm.f32 	%f434, %f433, %f229, %f228;
	add.f32 	%f435, %f434, 0fCB40007F;
	neg.f32 	%f436, %f435;
	fma.rn.f32 	%f437, %f431, 0f3FB8AA3B, %f436;
	fma.rn.f32 	%f438, %f431, 0f32A57060, %f437;
	mov.b32 	%r389, %f434;
	shl.b32 	%r390, %r389, 23;
	mov.b32 	%f439, %r390;
	ex2.approx.ftz.f32 	%f440, %f438;
	mul.f32 	%f441, %f440, %f439;
	add.f32 	%f442, %f430, %f441;
	sub.f32 	%f443, %f635, %f224;
	fma.rn.f32 	%f444, %f443, 0f3BBB989D, 0f3F000000;
	cvt.sat.f32.f32 	%f445, %f444;
	fma.rm.f32 	%f446, %f445, %f229, %f228;
	add.f32 	%f447, %f446, 0fCB40007F;
	neg.f32 	%f448, %f447;
	fma.rn.f32 	%f449, %f443, 0f3FB8AA3B, %f448;
	fma.rn.f32 	%f450, %f443, 0f32A57060, %f449;
	mov.b32 	%r391, %f446;
	shl.b32 	%r392, %r391, 23;
	mov.b32 	%f451, %r392;
	ex2.approx.ftz.f32 	%f452, %f450;
	mul.f32 	%f453, %f452, %f451;
	add.f32 	%f454, %f442, %f453;
	sub.f32 	%f455, %f634, %f224;
	fma.rn.f32 	%f456, %f455, 0f3BBB989D, 0f3F000000;
	cvt.sat.f32.f32 	%f457, %f456;
	fma.rm.f32 	%f458, %f457, %f229, %f228;
	add.f32 	%f459, %f458, 0fCB40007F;
	neg.f32 	%f460, %f459;
	fma.rn.f32 	%f461, %f455, 0f3FB8AA3B, %f460;
	fma.rn.f32 	%f462, %f455, 0f32A57060, %f461;
	mov.b32 	%r393, %f458;
	shl.b32 	%r394, %r393, 23;
	mov.b32 	%f463, %r394;
	ex2.approx.ftz.f32 	%f464, %f462;
	mul.f32 	%f465, %f464, %f463;
	add.f32 	%f466, %f454, %f465;
	sub.f32 	%f467, %f639, %f224;
	fma.rn.f32 	%f468, %f467, 0f3BBB989D, 0f3F000000;
	cvt.sat.f32.f32 	%f469, %f468;
	fma.rm.f32 	%f470, %f469, %f229, %f228;
	add.f32 	%f471, %f470, 0fCB40007F;
	neg.f32 	%f472, %f471;
	fma.rn.f32 	%f473, %f467, 0f3FB8AA3B, %f472;
	fma.rn.f32 	%f474, %f467, 0f32A57060, %f473;
	mov.b32 	%r395, %f470;
	shl.b32 	%r396, %r395, 23;
	mov.b32 	%f475, %r396;
	ex2.approx.ftz.f32 	%f476, %f474;
	mul.f32 	%f477, %f476, %f475;
	add.f32 	%f478, %f466, %f477;
	sub.f32 	%f479, %f638, %f224;
	fma.rn.f32 	%f480, %f479, 0f3BBB989D, 0f3F000000;
	cvt.sat.f32.f32 	%f481, %f480;
	fma.rm.f32 	%f482, %f481, %f229, %f228;
	add.f32 	%f483, %f482, 0fCB40007F;
	neg.f32 	%f484, %f483;
	fma.rn.f32 	%f485, %f479, 0f3FB8AA3B, %f484;
	fma.rn.f32 	%f486, %f479, 0f32A57060, %f485;
	mov.b32 	%r397, %f482;
	shl.b32 	%r398, %r397, 23;
	mov.b32 	%f487, %r398;
	ex2.approx.ftz.f32 	%f488, %f486;
	mul.f32 	%f489, %f488, %f487;
	add.f32 	%f490, %f478, %f489;
	sub.f32 	%f491, %f643, %f224;
	fma.rn.f32 	%f492, %f491, 0f3BBB989D, 0f3F000000;
	cvt.sat.f32.f32 	%f493, %f492;
	fma.rm.f32 	%f494, %f493, %f229, %f228;
	add.f32 	%f495, %f494, 0fCB40007F;
	neg.f32 	%f496, %f495;
	fma.rn.f32 	%f497, %f491, 0f3FB8AA3B, %f496;
	fma.rn.f32 	%f498, %f491, 0f32A57060, %f497;
	mov.b32 	%r399, %f494;
	shl.b32 	%r400, %r399, 23;
	mov.b32 	%f499, %r400;
	ex2.approx.ftz.f32 	%f500, %f498;
	mul.f32 	%f501, %f500, %f499;
	add.f32 	%f502, %f490, %f501;
	sub.f32 	%f503, %f642, %f224;
	fma.rn.f32 	%f504, %f503, 0f3BBB989D, 0f3F000000;
	cvt.sat.f32.f32 	%f505, %f504;
	fma.rm.f32 	%f506, %f505, %f229, %f228;
	add.f32 	%f507, %f506, 0fCB40007F;
	neg.f32 	%f508, %f507;
	fma.rn.f32 	%f509, %f503, 0f3FB8AA3B, %f508;
	fma.rn.f32 	%f510, %f503, 0f32A57060, %f509;
	mov.b32 	%r401, %f506;
	shl.b32 	%r402, %r401, 23;
	mov.b32 	%f511, %r402;
	ex2.approx.ftz.f32 	%f512, %f510;
	mul.f32 	%f513, %f512, %f511;
	add.f32 	%f514, %f502, %f513;
	sub.f32 	%f515, %f647, %f224;
	fma.rn.f32 	%f516, %f515, 0f3BBB989D, 0f3F000000;
	cvt.sat.f32.f32 	%f517, %f516;
	fma.rm.f32 	%f518, %f517, %f229, %f228;
	add.f32 	%f519, %f518, 0fCB40007F;
	neg.f32 	%f520, %f519;
	fma.rn.f32 	%f521, %f515, 0f3FB8AA3B, %f520;
	fma.rn.f32 	%f522, %f515, 0f32A57060, %f521;
	mov.b32 	%r403, %f518;
	shl.b32 	%r404, %r403, 23;
	mov.b32 	%f523, %r404;
	ex2.approx.ftz.f32 	%f524, %f522;
	mul.f32 	%f525, %f524, %f523;
	add.f32 	%f526, %f514, %f525;
	sub.f32 	%f527, %f646, %f224;
	fma.rn.f32 	%f528, %f527, 0f3BBB989D, 0f3F000000;
	cvt.sat.f32.f32 	%f529, %f528;
	fma.rm.f32 	%f530, %f529, %f229, %f228;
	add.f32 	%f531, %f530, 0fCB40007F;
	neg.f32 	%f532, %f531;
	fma.rn.f32 	%f533, %f527, 0f3FB8AA3B, %f532;
	fma.rn.f32 	%f534, %f527, 0f32A57060, %f533;
	mov.b32 	%r405, %f530;
	shl.b32 	%r406, %r405, 23;
	mov.b32 	%f535, %r406;
	ex2.approx.ftz.f32 	%f536, %f534;
	mul.f32 	%f537, %f536, %f535;
	add.f32 	%f538, %f526, %f537;
	sub.f32 	%f539, %f651, %f224;
	fma.rn.f32 	%f540, %f539, 0f3BBB989D, 0f3F000000;
	cvt.sat.f32.f32 	%f541, %f540;
	fma.rm.f32 	%f542, %f541, %f229, %f228;
	add.f32 	%f543, %f542, 0fCB40007F;
	neg.f32 	%f544, %f543;
	fma.rn.f32 	%f545, %f539, 0f3FB8AA3B, %f544;
	fma.rn.f32 	%f546, %f539, 0f32A57060, %f545;
	mov.b32 	%r407, %f542;
	shl.b32 	%r408, %r407, 23;
	mov.b32 	%f547, %r408;
	ex2.approx.ftz.f32 	%f548, %f546;
	mul.f32 	%f549, %f548, %f547;
	add.f32 	%f550, %f538, %f549;
	sub.f32 	%f551, %f650, %f224;
	fma.rn.f32 	%f552, %f551, 0f3BBB989D, 0f3F000000;
	cvt.sat.f32.f32 	%f553, %f552;
	fma.rm.f32 	%f554, %f553, %f229, %f228;
	add.f32 	%f555, %f554, 0fCB40007F;
	neg.f32 	%f556, %f555;
	fma.rn.f32 	%f557, %f551, 0f3FB8AA3B, %f556;
	fma.rn.f32 	%f558, %f551, 0f32A57060, %f557;
	mov.b32 	%r409, %f554;
	shl.b32 	%r410, %r409, 23;
	mov.b32 	%f559, %r410;
	ex2.approx.ftz.f32 	%f560, %f558;
	mul.f32 	%f561, %f560, %f559;
	add.f32 	%f562, %f550, %f561;
	sub.f32 	%f563, %f655, %f224;
	fma.rn.f32 	%f564, %f563, 0f3BBB989D, 0f3F000000;
	cvt.sat.f32.f32 	%f565, %f564;
	fma.rm.f32 	%f566, %f565, %f229, %f228;
	add.f32 	%f567, %f566, 0fCB40007F;
	neg.f32 	%f568, %f567;
	fma.rn.f32 	%f569, %f563, 0f3FB8AA3B, %f568;
	fma.rn.f32 	%f570, %f563, 0f32A57060, %f569;
	mov.b32 	%r411, %f566;
	shl.b32 	%r412, %r411, 23;
	mov.b32 	%f571, %r412;
	ex2.approx.ftz.f32 	%f572, %f570;
	mul.f32 	%f573, %f572, %f571;
	add.f32 	%f574, %f562, %f573;
	sub.f32 	%f575, %f654, %f224;
	fma.rn.f32 	%f576, %f575, 0f3BBB989D, 0f3F000000;
	cvt.sat.f32.f32 	%f577, %f576;
	fma.rm.f32 	%f578, %f577, %f229, %f228;
	add.f32 	%f579, %f578, 0fCB40007F;
	neg.f32 	%f580, %f579;
	fma.rn.f32 	%f581, %f575, 0f3FB8AA3B, %f580;
	fma.rn.f32 	%f582, %f575, 0f32A57060, %f581;
	mov.b32 	%r413, %f578;
	shl.b32 	%r414, %r413, 23;
	mov.b32 	%f583, %r414;
	ex2.approx.ftz.f32 	%f584, %f582;
	mul.f32 	%f585, %f584, %f583;
	add.f32 	%f586, %f574, %f585;
	mov.b32 	%r415, %f586;
	shfl.sync.bfly.b32	%r416|%p99, %r415, 16, 31, -1;
	mov.b32 	%f587, %r416;
	add.f32 	%f588, %f586, %f587;
	mov.b32 	%r417, %f588;
	shfl.sync.bfly.b32	%r418|%p100, %r417, 8, 31, -1;
	mov.b32 	%f589, %r418;
	add.f32 	%f590, %f588, %f589;
	mov.b32 	%r419, %f590;
	shfl.sync.bfly.b32	%r420|%p101, %r419, 4, 31, -1;
	mov.b32 	%f591, %r420;
	add.f32 	%f592, %f590, %f591;
	mov.b32 	%r421, %f592;
	shfl.sync.bfly.b32	%r422|%p102, %r421, 2, 31, -1;
	mov.b32 	%f593, %r422;
	add.f32 	%f594, %f592, %f593;
	mov.b32 	%r423, %f594;
	shfl.sync.bfly.b32	%r424|%p103, %r423, 1, 31, -1;
	mov.b32 	%f595, %r424;
	add.f32 	%f596, %f594, %f595;
	div.rn.f32 	%f108, %f237, %f596;
	div.rn.f32 	%f109, %f249, %f596;
	div.rn.f32 	%f110, %f261, %f596;
	div.rn.f32 	%f111, %f273, %f596;
	div.rn.f32 	%f112, %f285, %f596;
	div.rn.f32 	%f113, %f297, %f596;
	div.rn.f32 	%f114, %f309, %f596;
	div.rn.f32 	%f115, %f321, %f596;
	div.rn.f32 	%f116, %f333, %f596;
	div.rn.f32 	%f117, %f345, %f596;
	div.rn.f32 	%f118, %f357, %f596;
	div.rn.f32 	%f119, %f369, %f596;
	div.rn.f32 	%f120, %f381, %f596;
	div.rn.f32 	%f121, %f393, %f596;
	div.rn.f32 	%f122, %f405, %f596;
	div.rn.f32 	%f123, %f417, %f596;
	div.rn.f32 	%f124, %f429, %f596;
	div.rn.f32 	%f125, %f441, %f596;
	div.rn.f32 	%f126, %f453, %f596;
	div.rn.f32 	%f127, %f465, %f596;
	div.rn.f32 	%f128, %f477, %f596;
	div.rn.f32 	%f129, %f489, %f596;
	div.rn.f32 	%f130, %f501, %f596;
	div.rn.f32 	%f131, %f513, %f596;
	div.rn.f32 	%f132, %f525, %f596;
	div.rn.f32 	%f133, %f537, %f596;
	div.rn.f32 	%f134, %f549, %f596;
	div.rn.f32 	%f135, %f561, %f596;
	div.rn.f32 	%f136, %f573, %f596;
	div.rn.f32 	%f137, %f585, %f596;
	mul.lo.s64 	%rd39, %rd198, %rd51;
	@%p93 bra 	$L__BB351_66;
	add.s64 	%rd105, %rd39, %rd5;
	shr.u64 	%rd106, %rd105, 63;
	add.s64 	%rd107, %rd105, %rd106;
	shl.b64 	%rd108, %rd107, 2;
	and.b64  	%rd109, %rd108, -8;
	add.s64 	%rd110, %rd3, %rd109;
	st.global.v2.f32 	[%rd110], {%f108, %f109};
$L__BB351_66:
	setp.le.s64 	%p104, %rd53, %rd6;
	@%p104 bra 	$L__BB351_68;
	add.s64 	%rd111, %rd39, %rd6;
	shr.u64 	%rd112, %rd111, 63;
	add.s64 	%rd113, %rd111, %rd112;
	shl.b64 	%rd114, %rd113, 2;
	and.b64  	%rd115, %rd114, -8;
	add.s64 	%rd116, %rd3, %rd115;
	st.global.v2.f32 	[%rd116], {%f110, %f111};
$L__BB351_68:
	setp.le.s64 	%p105, %rd53, %rd7;
	@%p105 bra 	$L__BB351_70;
	add.s64 	%rd117, %rd39, %rd7;
	shr.u64 	%rd118, %rd117, 63;
	add.s64 	%rd119, %rd117, %rd118;
	shl.b64 	%rd120, %rd119, 2;
	and.b64  	%rd121, %rd120, -8;
	add.s64 	%rd122, %rd3, %rd121;
	st.global.v2.f32 	[%rd122], {%f112, %f113};
$L__BB351_70:
	setp.le.s64 	%p106, %rd53, %rd8;
	@%p106 bra 	$L__BB351_72;
	add.s64 	%rd123, %rd39, %rd8;
	shr.u64 	%rd124, %rd123, 63;
	add.s64 	%rd125, %rd123, %rd124;
	shl.b64 	%rd126, %rd125, 2;
	and.b64  	%rd127, %rd126, -8;
	add.s64 	%rd128, %rd3, %rd127;
	st.global.v2.f32 	[%rd128], {%f114, %f115};
$L__BB351_72:
	setp.le.s64 	%p107, %rd53, %rd9;
	@%p107 bra 	$L__BB351_74;
	add.s64 	%rd129, %rd39, %rd9;
	shr.u64 	%rd130, %rd129, 63;
	add.s64 	%rd131, %rd129, %rd130;
	shl.b64 	%rd132, %rd131, 2;
	and.b64  	%rd133, %rd132, -8;
	add.s64 	%rd134, %rd3, %rd133;
	st.global.v2.f32 	[%rd134], {%f116, %f117};
$L__BB351_74:
	setp.le.s64 	%p108, %rd53, %rd10;
	@%p108 bra 	$L__BB351_76;
	add.s64 	%rd135, %rd39, %rd10;
	shr.u64 	%rd136, %rd135, 63;
	add.s64 	%rd137, %rd135, %rd136;
	shl.b64 	%rd138, %rd137, 2;
	and.b64  	%rd139, %rd138, -8;
	add.s64 	%rd140, %rd3, %rd139;
	st.global.v2.f32 	[%rd140], {%f118, %f119};
$L__BB351_76:
	setp.le.s64 	%p109, %rd53, %rd11;
	@%p109 bra 	$L__BB351_78;
	add.s64 	%rd141, %rd39, %rd11;
	shr.u64 	%rd142, %rd141, 63;
	add.s64 	%rd143, %rd141, %rd142;
	shl.b64 	%rd144, %rd143, 2;
	and.b64  	%rd145, %rd144, -8;
	add.s64 	%rd146, %rd3, %rd145;
	st.global.v2.f32 	[%rd146], {%f120, %f121};
$L__BB351_78:
	setp.le.s64 	%p110, %rd53, %rd12;
	@%p110 bra 	$L__BB351_80;
	add.s64 	%rd147, %rd39, %rd12;
	shr.u64 	%rd148, %rd147, 63;
	add.s64 	%rd149, %rd147, %rd148;
	shl.b64 	%rd150, %rd149, 2;
	and.b64  	%rd151, %rd150, -8;
	add.s64 	%rd152, %rd3, %rd151;
	st.global.v2.f32 	[%rd152], {%f122, %f123};
$L__BB351_80:
	setp.le.s64 	%p111, %rd53, %rd13;
	@%p111 bra 	$L__BB351_82;
	add.s64 	%rd153, %rd39, %rd13;
	shr.u64 	%rd154, %rd153, 63;
	add.s64 	%rd155, %rd153, %rd154;
	shl.b64 	%rd156, %rd155, 2;
	and.b64  	%rd157, %rd156, -8;
	add.s64 	%rd158, %rd3, %rd157;
	st.global.v2.f32 	[%rd158], {%f124, %f125};
$L__BB351_82:
	setp.le.s64 	%p112, %rd53, %rd14;
	@%p112 bra 	$L__BB351_84;
	add.s64 	%rd159, %rd39, %rd14;
	shr.u64 	%rd160, %rd159, 63;
	add.s64 	%rd161, %rd159, %rd160;
	shl.b64 	%rd162, %rd161, 2;
	and.b64  	%rd163, %rd162, -8;
	add.s64 	%rd164, %rd3, %rd163;
	st.global.v2.f32 	[%rd164], {%f126, %f127};
$L__BB351_84:
	setp.le.s64 	%p113, %rd53, %rd15;
	@%p113 bra 	$L__BB351_86;
	add.s64 	%rd165, %rd39, %rd15;
	shr.u64 	%rd166, %rd165, 63;
	add.s64 	%rd167, %rd165, %rd166;
	shl.b64 	%rd168, %rd167, 2;
	and.b64  	%rd169, %rd168, -8;
	add.s64 	%rd170, %rd3, %rd169;
	st.global.v2.f32 	[%rd170], {%f128, %f129};
$L__BB351_86:
	setp.le.s64 	%p114, %rd53, %rd16;
	@%p114 bra 	$L__BB351_88;
	add.s64 	%rd171, %rd39, %rd16;
	shr.u64 	%rd172, %rd171, 63;
	add.s64 	%rd173, %rd171, %rd172;
	shl.b64 	%rd174, %rd173, 2;
	and.b64  	%rd175, %rd174, -8;
	add.s64 	%rd176, %rd3, %rd175;
	st.global.v2.f32 	[%rd176], {%f130, %f131};
$L__BB351_88:
	setp.le.s64 	%p115, %rd53, %rd17;
	@%p115 bra 	$L__BB351_90;
	add.s64 	%rd177, %rd39, %rd17;
	shr.u64 	%rd178, %rd177, 63;
	add.s64 	%rd179, %rd177, %rd178;
	shl.b64 	%rd180, %rd179, 2;
	and.b64  	%rd181, %rd180, -8;
	add.s64 	%rd182, %rd3, %rd181;
	st.global.v2.f32 	[%rd182], {%f132, %f133};
$L__BB351_90:
	setp.le.s64 	%p116, %rd53, %rd18;
	@%p116 bra 	$L__BB351_92;
	add.s64 	%rd183, %rd39, %rd18;
	shr.u64 	%rd184, %rd183, 63;
	add.s64 	%rd185, %rd183, %rd184;
	shl.b64 	%rd186, %rd185, 2;
	and.b64  	%rd187, %rd186, -8;
	add.s64 	%rd188, %rd3, %rd187;
	st.global.v2.f32 	[%rd188], {%f134, %f135};
$L__BB351_92:
	setp.le.s64 	%p117, %rd53, %rd19;
	@%p117 bra 	$L__BB351_94;
	add.s64 	%rd189, %rd39, %rd19;
	shr.u64 	%rd190, %rd189, 63;
	add.s64 	%rd191, %rd189, %rd190;
	shl.b64 	%rd192, %rd191, 2;
	and.b64  	%rd193, %rd192, -8;
	add.s64 	%rd194, %rd3, %rd193;
	st.global.v2.f32 	[%rd194], {%f136, %f137};
$L__BB351_94:
	ld.param.u64 	%rd197, [_Z15SoftmaxWarpImplI22BroadcastScaleMaskLoadIffbLm3EiE11DirectStoreIffEfLi2ELi30ELi32ELi1ELb1EL9Algorithm0EEvT_T0_ll_param_2];
	mov.u32 	%r425, %nctaid.x;
	mov.u32 	%r426, %ntid.y;
	mul.lo.s32 	%r427, %r425, %r426;
	cvt.s64.s32 	%rd195, %r427;
	add.s64 	%rd198, %rd198, %rd195;
	setp.lt.s64 	%p118, %rd198, %rd197;
	@%p118 bra 	$L__BB351_4;
$L__BB351_95:
	ret;

}
	// .globl	_Z15SoftmaxWarpImplI22BroadcastScaleMaskLoadIffbLm3EiE11DirectStoreIffEfLi2ELi32ELi32ELi1ELb0EL9Algorithm0EEvT_T0_ll
.visible .entry _Z15SoftmaxWarpImplI22BroadcastScaleMaskLoadIffbLm3EiE11DirectStoreIffEfLi2ELi32ELi32ELi1ELb0EL9Algorithm0EEvT_T0_ll(
	.param .align 8 .b8 _Z15SoftmaxWarpImplI22BroadcastScaleMaskLoadIffbLm3EiE11DirectStoreIffEfLi2ELi32ELi32ELi1ELb0EL9Algorithm0EEvT_T0_ll_param_0[112],
	.param .align 8 .b8 _Z15SoftmaxWarpImplI22BroadcastScaleMaskLoadIffbLm3EiE11DirectStoreIffEfLi2ELi32ELi32ELi1ELb0EL9Algorithm0EEvT_T0_ll_param_1[16],
	.param .u64 _Z15SoftmaxWarpImplI22BroadcastScaleMaskLoadIffbLm3EiE11DirectStoreIffEfLi2ELi32ELi32ELi1ELb0EL9Algorithm0EEvT_T0_ll_param_2,
	.param .u64 _Z15SoftmaxWarpImplI22BroadcastScaleMaskLoadIffbLm3EiE11DirectStoreIffEfLi2ELi32ELi32ELi1ELb0EL9Algorithm0EEvT_T0_ll_param_3
)
{
	.reg .pred 	%p<94>;
	.reg .b16 	%rs<41>;
	.reg .b32 	%r<421>;
	.reg .b32 	%f<587>;
	.reg .b64 	%rd<192>;

	ld.param.u64 	%rd37, [_Z15SoftmaxWarpImplI22BroadcastScaleMaskLoadIffbLm3EiE11DirectStoreIffEfLi2ELi32ELi32ELi1ELb0EL9Algorithm0EEvT_T0_ll_param_1+8];
	ld.param.u64 	%rd36, [_Z15SoftmaxWarpImplI22BroadcastScaleMaskLoadIffbLm3EiE11DirectStoreIffEfLi2ELi32ELi32ELi1ELb0EL9Algorithm0EEvT_T0_ll_param_1];
	ld.param.v2.f32 	{%f51, %f52}, [_Z15SoftmaxWarpImplI22BroadcastScaleMaskLoadIffbLm3EiE11DirectStoreIffEfLi2ELi32ELi32ELi1ELb0EL9Algorithm0EEvT_T0_ll_param_0+104];
	ld.param.u64 	%rd35, [_Z15SoftmaxWarpImplI22BroadcastScaleMaskLoadIffbLm3EiE11DirectStoreIffEfLi2ELi32ELi32ELi1ELb0EL9Algorithm0EEvT_T0_ll_param_0+96];
	ld.param.u32 	%r14, [_Z15SoftmaxWarpImplI22BroadcastScaleMaskLoadIffbLm3EiE11DirectStoreIffEfLi2ELi32ELi32ELi1ELb0EL9Algorithm0EEvT_T0_ll_param_0+80];
	ld.param.v2.u32 	{%r12, %r13}, [_Z15SoftmaxWarpImplI22BroadcastScaleMaskLoadIffbLm3EiE11DirectStoreIffEfLi2ELi32ELi32ELi1ELb0EL9Algorithm0EEvT_T0_ll_param_0+72];
	ld.param.v2.u32 	{%r9, %r10}, [_Z15SoftmaxWarpImplI22BroadcastScaleMaskLoadIffbLm3EiE11DirectStoreIffEfLi2ELi32ELi32ELi1ELb0EL9Algorithm0EEvT_T0_ll_param_0+48];
	ld.param.u64 	%rd31, [_Z15SoftmaxWarpImplI22BroadcastScaleMaskLoadIffbLm3EiE11DirectStoreIffEfLi2ELi32ELi32ELi1ELb0EL9Algorithm0EEvT_T0_ll_param_0+32];
	ld.param.u64 	%rd30, [_Z15SoftmaxWarpImplI22BroadcastScaleMaskLoadIffbLm3EiE11DirectStoreIffEfLi2ELi32ELi32ELi1ELb0EL9Algorithm0EEvT_T0_ll_param_0+24];
	ld.param.u64 	%rd29, [_Z15SoftmaxWarpImplI22BroadcastScaleMaskLoadIffbLm3EiE11DirectStoreIffEfLi2ELi32ELi32ELi1ELb0EL9Algorithm0EEvT_T0_ll_param_0+16];
	ld.param.u64 	%rd28, [_Z15SoftmaxWarpImplI22BroadcastScaleMaskLoadIffbLm3EiE11DirectStoreIffEfLi2ELi32ELi32ELi1ELb0EL9Algorithm0EEvT_T0_ll_param_0+8];
	ld.param.u64 	%rd27, [_Z15SoftmaxWarpImplI22BroadcastScaleMaskLoadIffbLm3EiE11DirectStoreIffEfLi2ELi32ELi32ELi1ELb0EL9Algorithm0EEvT_T0_ll_param_0];
	ld.param.u64 	%rd38, [_Z15SoftmaxWarpImplI22BroadcastScaleMaskLoadIffbLm3EiE11DirectStoreIffEfLi2ELi32ELi32ELi1ELb0EL9Algorithm0EEvT_T0_ll_param_2];
	ld.param.u64 	%rd39, [_Z15SoftmaxWarpImplI22BroadcastScaleMaskLoadIffbLm3EiE11DirectStoreIffEfLi2ELi32ELi32ELi1ELb0EL9Algorithm0EEvT_T0_ll_param_3];
	cvta.to.global.u64 	%rd1, %rd27;
	cvta.to.global.u64 	%rd2, %rd28;
	setp.lt.s64 	%p1, %rd39, 1025;
	@%p1 bra 	$L__BB352_2;
	mov.u64 	%rd40, $str;
	cvta.global.u64 	%rd41, %rd40;
	mov.u64 	%rd42, $str$1;
	cvta.global.u64 	%rd43, %rd42;
	mov.u64 	%rd44, __unnamed_343;
	cvta.global.u64 	%rd45, %rd44;
	{ // callseq 342, 0
	.param .b64 param0;
	st.param.b64 	[param0], %rd41;
	.param .b64 param1;
	st.param.b64 	[param1], %rd43;
	.param .b32 param2;
	st.param.b32 	[param2], 254;
	.param .b64 param3;
	st.param.b64 	[param3], %rd45;
	.param .b64 param4;
	st.param.b64 	[param4], 1;
	call.uni 
	__assertfail, 
	(
	param0, 
	param1, 
	param2, 
	param3, 
	param4
	);
	} // callseq 342
$L__BB352_2:
	mov.u32 	%r25, %ctaid.x;
	mov.u32 	%r26, %ntid.y;
	mov.u32 	%r27, %tid.y;
	mad.lo.s32 	%r28, %r25, %r26, %r27;
	mov.u32 	%r29, %nctaid.x;
	mul.lo.s32 	%r6, %r29, %r26;
	cvt.s64.s32 	%rd191, %r28;
	setp.le.s64 	%p2, %rd38, %rd191;
	@%p2 bra 	$L__BB352_37;
	mov.u32 	%r30, %tid.x;
	shl.b32 	%r31, %r30, 1;
	cvt.u64.u32 	%rd7, %r31;
	cvt.s64.s32 	%rd8, %r6;
	cvt.u32.u64 	%r32, %rd7;
	cvt.u32.u64 	%r34, %rd35;
$L__BB352_4:
	setp.eq.s64 	%p3, %rd31, 1;
	setp.eq.s64 	%p4, %rd30, 1;
	setp.eq.s64 	%p5, %rd29, 1;
	cvt.u32.u64 	%r33, %rd191;
	mad.lo.s32 	%r7, %r34, %r33, %r32;
	div.s32 	%r35, %r7, %r9;
	mul.lo.s32 	%r36, %r35, %r9;
	sub.s32 	%r37, %r7, %r36;
	div.s32 	%r38, %r37, %r10;
	mul.lo.s32 	%r39, %r38, %r10;
	sub.s32 	%r40, %r37, %r39;
	selp.b32 	%r41, 0, %r35, %p5;
	selp.b32 	%r42, 0, %r38, %p4;
	selp.b32 	%r43, 0, %r40, %p3;
	mul.lo.s32 	%r44, %r12, %r41;
	mad.lo.s32 	%r45, %r13, %r42, %r44;
	mad.lo.s32 	%r46, %r14, %r43, %r45;
	shr.u32 	%r47, %r7, 31;
	add.s32 	%r48, %r7, %r47;
	shr.s32 	%r49, %r48, 1;
	mul.wide.s32 	%rd46, %r49, 8;
	add.s64 	%rd10, %rd1, %rd46;
	ld.global.f32 	%f53, [%rd10];
	shr.u32 	%r50, %r46, 31;
	add.s32 	%r51, %r46, %r50;
	shr.s32 	%r52, %r51, 1;
	mul.wide.s32 	%rd47, %r52, 2;
	add.s64 	%rd48, %rd2, %rd47;
	ld.global.v2.u8 	{%rs9, %rs10}, [%rd48];
	setp.eq.s16 	%p6, %rs9, 0;
	mul.f32 	%f54, %f53, %f52;
	selp.f32 	%f3, %f51, %f54, %p6;
	setp.eq.s16 	%p7, %rs10, 0;
	mov.f32 	%f571, %f51;
	@%p7 bra 	$L__BB352_6;
	ld.global.f32 	%f55, [%rd10+4];
	mul.f32 	%f571, %f55, %f52;
$L__BB352_6:
	setp.eq.s64 	%p8, %rd31, 1;
	setp.eq.s64 	%p9, %rd30, 1;
	setp.eq.s64 	%p10, %rd29, 1;
	add.s32 	%r8, %r7, 64;
	div.s32 	%r53, %r8, %r9;
	mul.lo.s32 	%r54, %r53, %r9;
	sub.s32 	%r55, %r8, %r54;
	div.s32 	%r56, %r55, %r10;
	mul.lo.s32 	%r57, %r56, %r10;
	sub.s32 	%r58, %r55, %r57;
	selp.b32 	%r59, 0, %r53, %p10;
	selp.b32 	%r60, 0, %r56, %p9;
	selp.b32 	%r61, 0, %r58, %p8;
	mul.lo.s32 	%r62, %r12, %r59;
	mad.lo.s32 	%r63, %r13, %r60, %r62;
	mad.lo.s32 	%r64, %r14, %r61, %r63;
	shr.u32 	%r65, %r8, 31;
	add.s32 	%r66, %r8, %r65;
	shr.s32 	%r67, %r66, 1;
	mul.wide.s32 	%rd49, %r67, 8;
	add.s64 	%rd11, %rd1, %rd49;
	ld.global.f32 	%f56, [%rd11];
	shr.u32 	%r68, %r64, 31;
	add.s32 	%r69, %r64, %r68;
	shr.s32 	%r70, %r69, 1;
	mul.wide.s32 	%rd50, %r70, 2;
	add.s64 	%rd51, %rd2, %rd50;
	ld.global.v2.u8 	{%rs11, %rs12}, [%rd51];
	setp.eq.s16 	%p11, %rs11, 0;
	mul.f32 	%f57, %f56, %f52;
	selp.f32 	%f6, %f51, %f57, %p11;
	setp.eq.s16 	%p12, %rs12, 0;
	mov.f32 	%f572, %f51;
	@%p12 bra 	$L__BB352_8;
	ld.global.f32 	%f58, [%rd11+4];
	mul.f32 	%f572, %f58, %f52;
$L__BB352_8:
	setp.eq.s64 	%p13, %rd31, 1;
	setp.eq.s64 	%p14, %rd30, 1;
	setp.eq.s64 	%p15, %rd29, 1;
	add.s32 	%r71, %r8, 64;
	div.s32 	%r72, %r71, %r9;
	mul.lo.s32 	%r73, %r72, %r9;
	sub.s32 	%r74, %r71, %r73;
	div.s32 	%r75, %r74, %r10;
	mul.lo.s32 	%r76, %r75, %r10;
	sub.s32 	%r77, %r74, %r76;
	selp.b32 	%r78, 0, %r72, %p15;
	selp.b32 	%r79, 0, %r75, %p14;
	selp.b32 	%r80, 0, %r77, %p13;
	mul.lo.s32 	%r81, %r12, %r78;
	mad.lo.s32 	%r82, %r13, %r79, %r81;
	mad.lo.s32 	%r83, %r14, %r80, %r82;
	shr.u32 	%r84, %r71, 31;
	add.s32 	%r85, %r71, %r84;
	shr.s32 	%r86, %r85, 1;
	mul.wide.s32 	%rd52, %r86, 8;
	add.s64 	%rd12, %rd1, %rd52;
	ld.global.f32 	%f59, [%rd12];
	shr.u32 	%r87, %r83, 31;
	add.s32 	%r88, %r83, %r87;
	shr.s32 	%r89, %r88, 1;
	mul.wide.s32 	%rd53, %r89, 2;
	add.s64 	%rd54, %rd2, %rd53;
	ld.global.v2.u8 	{%rs13, %rs14}, [%rd54];
	setp.eq.s16 	%p16, %rs13, 0;
	mul.f32 	%f60, %f59, %f52;
	selp.f32 	%f9, %f51, %f60, %p16;
	setp.eq.s16 	%p17, %rs14, 0;
	mov.f32 	%f573, %f51;
	@%p17 bra 	$L__BB352_10;
	ld.global.f32 	%f61, [%rd12+4];
	mul.f32 	%f573, %f61, %f52;
$L__BB352_10:
	setp.eq.s64 	%p18, %rd31, 1;
	setp.eq.s64 	%p19, %rd30, 1;
	setp.eq.s64 	%p20, %rd29, 1;
	add.s32 	%r90, %r8, 128;
	div.s32 	%r91, %r90, %r9;
	mul.lo.s32 	%r92, %r91, %r9;
	sub.s32 	%r93, %r90, %r92;
	div.s32 	%r94, %r93, %r10;
	mul.lo.s32 	%r95, %r94, %r10;
	sub.s32 	%r96, %r93, %r95;
	selp.b32 	%r97, 0, %r91, %p20;
	selp.b32 	%r98, 0, %r94, %p19;
	selp.b32 	%r99, 0, %r96, %p18;
	mul.lo.s32 	%r100, %r12, %r97;
	mad.lo.s32 	%r101, %r13, %r98, %r100;
	mad.lo.s32 	%r102, %r14, %r99, %r101;
	shr.u32 	%r103, %r90, 31;
	add.s32 	%r104, %r90, %r103;
	shr.s32 	%r105, %r104, 1;
	mul.wide.s32 	%rd55, %r105, 8;
	add.s64 	%rd13, %rd1, %rd55;
	ld.global.f32 	%f62, [%rd13];
	shr.u32 	%r106, %r102, 31;
	add.s32 	%r107, %r102, %r106;
	shr.s32 	%r108, %r107, 1;
	mul.wide.s32 	%rd56, %r108, 2;
	add.s64 	%rd57, %rd2, %rd56;
	ld.global.v2.u8 	{%rs15, %rs16}, [%rd57];
	setp.eq.s16 	%p21, %rs15, 0;
	mul.f32 	%f63, %f62, %f52;
	selp.f32 	%f12, %f51, %f63, %p21;
	setp.eq.s16 	%p22, %rs16, 0;
	mov.f32 	%f574, %f51;
	@%p22 bra 	$L__BB352_12;
	ld.global.f32 	%f64, [%rd13+4];
	mul.f32 	%f574, %f64, %f52;
$L__BB352_12:
	setp.eq.s64 	%p23, %rd31, 1;
	setp.eq.s64 	%p24, %rd30, 1;
	setp.eq.s64 	%p25, %rd29, 1;
	add.s32 	%r109, %r8, 192;
	div.s32 	%r110, %r109, %r9;
	mul.lo.s32 	%r111, %r110, %r9;
	sub.s32 	%r112, %r109, %r111;
	div.s32 	%r113, %r112, %r10;
	mul.lo.s32 	%r114, %r113, %r10;
	sub.s32 	%r115, %r112, %r114;
	selp.b32 	%r116, 0, %r110, %p25;
	selp.b32 	%r117, 0, %r113, %p24;
	selp.b32 	%r118, 0, %r115, %p23;
	mul.lo.s32 	%r119, %r12, %r116;
	mad.lo.s32 	%r120, %r13, %r117, %r119;
	mad.lo.s32 	%r121, %r14, %r118, %r120;
	shr.u32 	%r122, %r109, 31;
	add.s32 	%r123, %r109, %r122;
	shr.s32 	%r124, %r123, 1;
	mul.wide.s32 	%rd58, %r124, 8;
	add.s64 	%rd14, %rd1, %rd58;
	ld.global.f32 	%f65, [%rd14];
	shr.u32 	%r125, %r121, 31;
	add.s32 	%r126, %r121, %r125;
	shr.s32 	%r127, %r126, 1;
	mul.wide.s32 	%rd59, %r127, 2;
	add.s64 	%rd60, %rd2, %rd59;
	ld.global.v2.u8 	{%rs17, %rs18}, [%rd60];
	setp.eq.s16 	%p26, %rs17, 0;
	mul.f32 	%f66, %f65, %f52;
	selp.f32 	%f15, %f51, %f66, %p26;
	setp.eq.s16 	%p27, %rs18, 0;
	mov.f32 	%f575, %f51;
	@%p27 bra 	$L__BB352_14;
	ld.global.f32 	%f67, [%rd14+4];
	mul.f32 	%f575, %f67, %f52;
$L__BB352_14:
	setp.eq.s64 	%p28, %rd31, 1;
	setp.eq.s64 	%p29, %rd30, 1;
	setp.eq.s64 	%p30, %rd29, 1;
	add.s32 	%r128, %r8, 256;
	div.s32 	%r129, %r128, %r9;
	mul.lo.s32 	%r130, %r129, %r9;
	sub.s32 	%r131, %r128, %r130;
	div.s32 	%r132, %r131, %r10;
	mul.lo.s32 	%r133, %r132, %r10;
	sub.s32 	%r134, %r131, %r133;
	selp.b32 	%r135, 0, %r129, %p30;
	selp.b32 	%r136, 0, %r132, %p29;
	selp.b32 	%r137, 0, %r134, %p28;
	mul.lo.s32 	%r138, %r12, %r135;
	mad.lo.s32 	%r139, %r13, %r136, %r138;
	mad.lo.s32 	%r140, %r14, %r137, %r139;
	shr.u32 	%r141, %r128, 31;
	add.s32 	%r142, %r128, %r141;
	shr.s32 	%r143, %r142, 1;
	mul.wide.s32 	%rd61, %r143, 8;
	add.s64 	%rd15, %rd1, %rd61;
	ld.global.f32 	%f68, [%rd15];
	shr.u32 	%r144, %r140, 31;
	add.s32 	%r145, %r140, %r144;
	shr.s32 	%r146, %r145, 1;
	mul.wide.s32 	%rd62, %r146, 2;
	add.s64 	%rd63, %rd2, %rd62;
	ld.global.v2.u8 	{%rs19, %rs20}, [%rd63];
	setp.eq.s16 	%p31, %rs19, 0;
	mul.f32 	%f69, %f68, %f52;
	selp.f32 	%f18, %f51, %f69, %p31;
	setp.eq.s16 	%p32, %rs20, 0;
	mov.f32 	%f576, %f51;
	@%p32 bra 	$L__BB352_16;
	ld.global.f32 	%f70, [%rd15+4];
	mul.f32 	%f576, %f70, %f52;
$L__BB352_16:
	setp.eq.s64 	%p33, %rd31, 1;
	setp.eq.s64 	%p34, %rd30, 1;
	setp.eq.s64 	%p35, %rd29, 1;
	add.s32 	%r147, %r8, 320;
	div.s32 	%r148, %r147, %r9;
	mul.lo.s32 	%r149, %r148, %r9;
	sub.s32 	%r150, %r147, %r149;
	div.s32 	%r151, %r150, %r10;
	mul.lo.s32 	%r152, %r151, %r10;
	sub.s32 	%r153, %r150, %r152;
	selp.b32 	%r154, 0, %r148, %p35;
	selp.b32 	%r155, 0, %r151, %p34;
	selp.b32 	%r156, 0, %r153, %p33;
	mul.lo.s32 	%r157, %r12, %r154;
	mad.lo.s32 	%r158, %r13, %r155, %r157;
	mad.lo.s32 	%r159, %r14, %r156, %r158;
	shr.u32 	%r160, %r147, 31;
	add.s32 	%r161, %r147, %r160;
	shr.s32 	%r162, %r161, 1;
	mul.wide.s32 	%rd64, %r162, 8;
	add.s64 	%rd16, %rd1, %rd64;
	ld.global.f32 	%f71, [%rd16];
	shr.u32 	%r163, %r159, 31;
	add.s32 	%r164, %r159, %r163;
	shr.s32 	%r165, %r164, 1;
	mul.wide.s32 	%rd65, %r165, 2;
	add.s64 	%rd66, %rd2, %rd65;
	ld.global.v2.u8 	{%rs21, %rs22}, [%rd66];
	setp.eq.s16 	%p36, %rs21, 0;
	mul.f32 	%f72, %f71, %f52;
	selp.f32 	%f21, %f51, %f72, %p36;
	setp.eq.s16 	%p37, %rs22, 0;
	mov.f32 	%f577, %f51;
	@%p37 bra 	$L__BB352_18;
	ld.global.f32 	%f73, [%rd16+4];
	mul.f32 	%f577, %f73, %f52;
$L__BB352_18:
	setp.eq.s64 	%p38, %rd31, 1;
	setp.eq.s64 	%p39, %rd30, 1;
	setp.eq.s64 	%p40, %rd29, 1;
	add.s32 	%r166, %r8, 384;
	div.s32 	%r167, %r166, %r9;
	mul.lo.s32 	%r168, %r167, %r9;
	sub.s32 	%r169, %r166, %r168;
	div.s32 	%r170, %r169, %r10;
	mul.lo.s32 	%r171, %r170, %r10;
	sub.s32 	%r172, %r169, %r171;
	selp.b32 	%r173, 0, %r167, %p40;
	selp.b32 	%r174, 0, %r170, %p39;
	selp.b32 	%r175, 0, %r172, %p38;
	mul.lo.s32 	%r176, %r12, %r173;
	mad.lo.s32 	%r177, %r13, %r174, %r176;
	mad.lo.s32 	%r178, %r14, %r175, %r177;
	shr.u32 	%r179, %r166, 31;
	add.s32 	%r180, %r166, %r179;
	shr.s32 	%r181, %r180, 1;
	mul.wide.s32 	%rd67, %r181, 8;
	add.s64 	%rd17, %rd1, %rd67;
	ld.global.f32 	%f74, [%rd17];
	shr.u32 	%r182, %r178, 31;
	add.s32 	%r183, %r178, %r182;
	shr.s32 	%r184, %r183, 1;
	mul.wide.s32 	%rd68, %r184, 2;
	add.s64 	%rd69, %rd2, %rd68;
	ld.global.v2.u8 	{%rs23, %rs24}, [%rd69];
	setp.eq.s16 	%p41, %rs23, 0;
	mul.f32 	%f75, %f74, %f52;
	selp.f32 	%f24, %f51, %f75, %p41;
	setp.eq.s16 	%p42, %rs24, 0;
	mov.f32 	%f578, %f51;
	@%p42 bra 	$L__BB352_20;
	ld.global.f32 	%f76, [%rd17+4];
	mul.f32 	%f578, %f76, %f52;
$L__BB352_20:
	setp.eq.s64 	%p43, %rd31, 1;
	setp.eq.s64 	%p44, %rd30, 1;
	setp.eq.s64 	%p45, %rd29, 1;
	add.s32 	%r185, %r8, 448;
	div.s32 	%r186, %r185, %r9;
	mul.lo.s32 	%r187, %r186, %r9;
	sub.s32 	%r188, %r185, %r187;
	div.s32 	%r189, %r188, %r10;
	mul.lo.s32 	%r190, %r189, %r10;
	sub.s32 	%r191, %r188, %r190;
	selp.b32 	%r192, 0, %r186, %p45;
	selp.b32 	%r193, 0, %r189, %p44;
	selp.b32 	%r194, 0, %r191, %p43;
	mul.lo.s32 	%r195, %r12, %r192;
	mad.lo.s32 	%r196, %r13, %r193, %r195;
	mad.lo.s32 	%r197, %r14, %r194, %r196;
	shr.u32 	%r198, %r185, 31;
	add.s32 	%r199, %r185, %r198;
	shr.s32 	%r200, %r199, 1;
	mul.wide.s32 	%rd70, %r200, 8;
	add.s64 	%rd18, %rd1, %rd70;
	ld.global.f32 	%f77, [%rd18];
	shr.u32 	%r201, %r197, 31;
	add.s32 	%r202, %r197, %r201;
	shr.s32 	%r203, %r202, 1;
	mul.wide.s32 	%rd71, %r203, 2;
	add.s64 	%rd72, %rd2, %rd71;
	ld.global.v2.u8 	{%rs25, %rs26}, [%rd72];
	setp.eq.s16 	%p46, %rs25, 0;
	mul.f32 	%f78, %f77, %f52;
	selp.f32 	%f27, %f51, %f78, %p46;
	setp.eq.s16 	%p47, %rs26, 0;
	mov.f32 	%f579, %f51;
	@%p47 bra 	$L__BB352_22;
	ld.global.f32 	%f79, [%rd18+4];
	mul.f32 	%f579, %f79, %f52;
$L__BB352_22:
	add.s32 	%r204, %r8, 512;
	div.s32 	%r205, %r204, %r9;
	mul.lo.s32 	%r206, %r205, %r9;
	sub.s32 	%r207, %r204, %r206;
	div.s32 	%r208, %r207, %r10;
	mul.lo.s32 	%r209, %r208, %r10;
	sub.s32 	%r210, %r207, %r209;
	selp.b32 	%r211, 0, %r205, %p45;
	selp.b32 	%r212, 0, %r208, %p44;
	selp.b32 	%r213, 0, %r210, %p43;
	mul.lo.s32 	%r214, %r12, %r211;
	mad.lo.s32 	%r215, %r13, %r212, %r214;
	mad.lo.s32 	%r216, %r14, %r213, %r215;
	shr.u32 	%r217, %r204, 31;
	add.s32 	%r218, %r204, %r217;
	shr.s32 	%r219, %r218, 1;
	mul.wide.s32 	%rd73, %r219, 8;
	add.s64 	%rd19, %rd1, %rd73;
	ld.global.f32 	%f80, [%rd19];
	shr.u32 	%r220, %r216, 31;
	add.s32 	%r221, %r216, %r220;
	shr.s32 	%r222, %r221, 1;
	mul.wide.s32 	%rd74, %r222, 2;
	add.s64 	%rd75, %rd2, %rd74;
	ld.global.v2.u8 	{%rs27, %rs28}, [%rd75];
	setp.eq.s16 	%p51, %rs27, 0;
	mul.f32 	%f81, %f80, %f52;
	selp.f32 	%f30, %f51, %f81, %p51;
	setp.eq.s16 	%p52, %rs28, 0;
	mov.f32 	%f580, %f51;
	@%p52 bra 	$L__BB352_24;
	ld.global.f32 	%f82, [%rd19+4];
	mul.f32 	%f580, %f82, %f52;
$L__BB352_24:
	add.s32 	%r223, %r8, 576;
	div.s32 	%r224, %r223, %r9;
	mul.lo.s32 	%r225, %r224, %r9;
	sub.s32 	%r226, %r223, %r225;
	div.s32 	%r227, %r226, %r10;
	mul.lo.s32 	%r228, %r227, %r10;
	sub.s32 	%r229, %r226, %r228;
	selp.b32 	%r230, 0, %r224, %p45;
	selp.b32 	%r231, 0, %r227, %p44;
	selp.b32 	%r232, 0, %r229, %p43;
	mul.lo.s32 	%r233, %r12, %r230;
	mad.lo.s32 	%r234, %r13, %r231, %r233;
	mad.lo.s32 	%r235, %r14, %r232, %r234;
	shr.u32 	%r236, %r223, 31;
	add.s32 	%r237, %r223, %r236;
	shr.s32 	%r238, %r237, 1;
	mul.wide.s32 	%rd76, %r238, 8;
	add.s64 	%rd20, %rd1, %rd76;
	ld.global.f32 	%f83, [%rd20];
	shr.u32 	%r239, %r235, 31;
	add.s32 	%r240, %r235, %r239;
	shr.s32 	%r241, %r240, 1;
	mul.wide.s32 	%rd77, %r241, 2;
	add.s64 	%rd78, %rd2, %rd77;
	ld.global.v2.u8 	{%rs29, %rs30}, [%rd78];
	setp.eq.s16 	%p56, %rs29, 0;
	mul.f32 	%f84, %f83, %f52;
	selp.f32 	%f33, %f51, %f84, %p56;
	setp.eq.s16 	%p57, %rs30, 0;
	mov.f32 	%f581, %f51;
	@%p57 bra 	$L__BB352_26;
	ld.global.f32 	%f85, [%rd20+4];
	mul.f32 	%f581, %f85, %f52;
$L__BB352_26:
	add.s32 	%r242, %r8, 640;
	div.s32 	%r243, %r242, %r9;
	mul.lo.s32 	%r244, %r243, %r9;
	sub.s32 	%r245, %r242, %r244;
	div.s32 	%r246, %r245, %r10;
	mul.lo.s32 	%r247, %r246, %r10;
	sub.s32 	%r248, %r245, %r247;
	selp.b32 	%r249, 0, %r243, %p45;
	selp.b32 	%r250, 0, %r246, %p44;
	selp.b32 	%r251, 0, %r248, %p43;
	mul.lo.s32 	%r252, %r12, %r249;
	mad.lo.s32 	%r253, %r13, %r250, %r252;
	mad.lo.s32 	%r254, %r14, %r251, %r253;
	shr.u32 	%r255, %r242, 31;
	add.s32 	%r256, %r242, %r255;
	shr.s32 	%r257, %r256, 1;
	mul.wide.s32 	%rd79, %r257, 8;
	add.s64 	%rd21, %rd1, %rd79;
	ld.global.f32 	%f86, [%rd21];
	shr.u32 	%r258, %r254, 31;
	add.s32 	%r259, %r254, %r258;
	shr.s32 	%r260, %r259, 1;
	mul.wide.s32 	%rd80, %r260, 2;
	add.s64 	%rd81, %rd2, %rd80;
	ld.global.v2.u8 	{%rs31, %rs32}, [%rd81];
	setp.eq.s16 	%p61, %rs31, 0;
	mul.f32 	%f87, %f86, %f52;
	selp.f32 	%f36, %f51, %f87, %p61;
	setp.eq.s16 	%p62, %rs32, 0;
	mov.f32 	%f582, %f51;
	@%p62 bra 	$L__BB352_28;
	ld.global.f32 	%f88, [%rd21+4];
	mul.f32 	%f582, %f88, %f52;
$L__BB352_28:
	add.s32 	%r261, %r8, 704;
	div.s32 	%r262, %r261, %r9;
	mul.lo.s32 	%r263, %r262, %r9;
	sub.s32 	%r264, %r261, %r263;
	div.s32 	%r265, %r264, %r10;
	mul.lo.s32 	%r266, %r265, %r10;
	sub.s32 	%r267, %r264, %r266;
	selp.b32 	%r268, 0, %r262, %p45;
	selp.b32 	%r269, 0, %r265, %p44;
	selp.b32 	%r270, 0, %r267, %p43;
	mul.lo.s32 	%r271, %r12, %r268;
	mad.lo.s32 	%r272, %r13, %r269, %r271;
	mad.lo.s32 	%r273, %r14, %r270, %r272;
	shr.u32 	%r274, %r261, 31;
	add.s32 	%r275, %r261, %r274;
	shr.s32 	%r276, %r275, 1;
	mul.wide.s32 	%rd82, %r276, 8;
	add.s64 	%rd22, %rd1, %rd82;
	ld.global.f32 	%f89, [%rd22];
	shr.u32 	%r277, %r273, 31;
	add.s32 	%r278, %r273, %r277;
	shr.s32 	%r279, %r278, 1;
	mul.wide.s32 	%rd83, %r279, 2;
	add.s64 	%rd84, %rd2, %rd83;
	ld.global.v2.u8 	{%rs33, %rs34}, [%rd84];
	setp.eq.s16 	%p66, %rs33, 0;
	mul.f32 	%f90, %f89, %f52;
	selp.f32 	%f39, %f51, %f90, %p66;
	setp.eq.s16 	%p67, %rs34, 0;
	mov.f32 	%f583, %f51;
	@%p67 bra 	$L__BB352_30;
	ld.global.f32 	%f91, [%rd22+4];
	mul.f32 	%f583, %f91, %f52;
$L__BB352_30:
	add.s32 	%r280, %r8, 768;
	div.s32 	%r281, %r280, %r9;
	mul.lo.s32 	%r282, %r281, %r9;
	sub.s32 	%r283, %r280, %r282;
	div.s32 	%r284, %r283, %r10;
	mul.lo.s32 	%r285, %r284, %r10;
	sub.s32 	%r286, %r283, %r285;
	selp.b32 	%r287, 0, %r281, %p45;
	selp.b32 	%r288, 0, %r284, %p44;
	selp.b32 	%r289, 0, %r286, %p43;
	mul.lo.s32 	%r290, %r12, %r287;
	mad.lo.s32 	%r291, %r13, %r288, %r290;
	mad.lo.s32 	%r292, %r14, %r289, %r291;
	shr.u32 	%r293, %r280, 31;
	add.s32 	%r294, %r280, %r293;
	shr.s32 	%r295, %r294, 1;
	mul.wide.s32 	%rd85, %r295, 8;
	add.s64 	%rd23, %rd1, %rd85;
	ld.global.f32 	%f92, [%rd23];
	shr.u32 	%r296, %r292, 31;
	add.s32 	%r297, %r292, %r296;
	shr.s32 	%r298, %r297, 1;
	mul.wide.s32 	%rd86, %r298, 2;
	add.s64 	%rd87, %rd2, %rd86;
	ld.global.v2.u8 	{%rs35, %rs36}, [%rd87];
	setp.eq.s16 	%p71, %rs35, 0;
	mul.f32 	%f93, %f92, %f52;
	selp.f32 	%f42, %f51, %f93, %p71;
	setp.eq.s16 	%p72, %rs36, 0;
	mov.f32 	%f584, %f51;
	@%p72 bra 	$L__BB352_32;
	ld.global.f32 	%f94, [%rd23+4];
	mul.f32 	%f584, %f94, %f52;
$L__BB352_32:
	add.s32 	%r299, %r8, 832;
	div.s32 	%r300, %r299, %r9;
	mul.lo.s32 	%r301, %r300, %r9;
	sub.s32 	%r302, %r299, %r301;
	div.s32 	%r303, %r302, %r10;
	mul.lo.s32 	%r304, %r303, %r10;
	sub.s32 	%r305, %r302, %r304;
	selp.b32 	%r306, 0, %r300, %p45;
	selp.b32 	%r307, 0, %r303, %p44;
	selp.b32 	%r308, 0, %r305, %p43;
	mul.lo.s32 	%r309, %r12, %r306;
	mad.lo.s32 	%r310, %r13, %r307, %r309;
	mad.lo.s32 	%r311, %r14, %r308, %r310;
	shr.u32 	%r312, %r299, 31;
	add.s32 	%r313, %r299, %r312;
	shr.s32 	%r314, %r313, 1;
	mul.wide.s32 	%rd88, %r314, 8;
	add.s64 	%rd24, %rd1, %rd88;
	ld.global.f32 	%f95, [%rd24];
	shr.u32 	%r315, %r311, 31;
	add.s32 	%r316, %r311, %r315;
	shr.s32 	%r317, %r316, 1;
	mul.wide.s32 	%rd89, %r317, 2;
	add.s64 	%rd90, %rd2, %rd89;
	ld.global.v2.u8 	{%rs37, %rs38}, [%rd90];
	setp.eq.s16 	%p76, %rs37, 0;
	mul.f32 	%f96, %f95, %f52;
	selp.f32 	%f45, %f51, %f96, %p76;
	setp.eq.s16 	%p77, %rs38, 0;
	mov.f32 	%f585, %f51;
	@%p77 bra 	$L__BB352_34;
	ld.global.f32 	%f97, [%rd24+4];
	mul.f32 	%f585, %f97, %f52;
$L__BB352_34:
	add.s32 	%r318, %r8, 896;
	div.s32 	%r319, %r318, %r9;
	mul.lo.s32 	%r320, %r319, %r9;
	sub.s32 	%r321, %r318, %r320;
	div.s32 	%r322, %r321, %r10;
	mul.lo.s32 	%r323, %r322, %r10;
	sub.s32 	%r324, %r321, %r323;
	selp.b32 	%r325, 0, %r319, %p45;
	selp.b32 	%r326, 0, %r322, %p44;
	selp.b32 	%r327, 0, %r324, %p43;
	mul.lo.s32 	%r328, %r12, %r325;
	mad.lo.s32 	%r329, %r13, %r326, %r328;
	mad.lo.s32 	%r330, %r14, %r327, %r329;
	shr.u32 	%r331, %r318, 31;
	add.s32 	%r332, %r318, %r331;
	shr.s32 	%r333, %r332, 1;
	mul.wide.s32 	%rd91, %r333, 8;
	add.s64 	%rd25, %rd1, %rd91;
	ld.global.f32 	%f98, [%rd25];
	shr.u32 	%r334, %r330, 31;
	add.s32 	%r335, %r330, %r334;
	shr.s32 	%r336, %r335, 1;
	mul.wide.s32 	%rd92, %r336, 2;
	add.s64 	%rd93, %rd2, %rd92;
	ld.global.v2.u8 	{%rs39, %rs40}, [%rd93];
	setp.eq.s16 	%p81, %rs39, 0;
	mul.f32 	%f99, %f98, %f52;
	selp.f32 	%f48, %f51, %f99, %p81;
	setp.eq.s16 	%p82, %rs40, 0;
	mov.f32 	%f586, %f51;
	@%p82 bra 	$L__BB352_36;
	ld.global.f32 	%f100, [%rd25+4];
	mul.f32 	%f586, %f100, %f52;
$L__BB352_36:
	max.f32 	%f101, %f3, 0fFF800000;
	max.f32 	%f102, %f101, %f571;
	max.f32 	%f103, %f102, %f6;
	max.f32 	%f104, %f103, %f572;
	max.f32 	%f105, %f104, %f9;
	max.f32 	%f106, %f105, %f573;
	max.f32 	%f107, %f106, %f12;
	max.f32 	%f108, %f107, %f574;
	max.f32 	%f109, %f108, %f15;
	max.f32 	%f110, %f109, %f575;
	max.f32 	%f111, %f110, %f18;
	max.f32 	%f112, %f111, %f576;
	max.f32 	%f113, %f112, %f21;
	max.f32 	%f114, %f113, %f577;
	max.f32 	%f115, %f114, %f24;
	max.f32 	%f116, %f115, %f578;
	max.f32 	%f117, %f116, %f27;
	max.f32 	%f118, %f117, %f579;
	max.f32 	%f119, %f118, %f30;
	max.f32 	%f120, %f119, %f580;
	max.f32 	%f121, %f120, %f33;
	max.f32 	%f122, %f121, %f581;
	max.f32 	%f123, %f122, %f36;
	max.f32 	%f124, %f123, %f582;
	max.f32 	%f125, %f124, %f39;
	max.f32 	%f126, %f125, %f583;
	max.f32 	%f127, %f126, %f42;
	max.f32 	%f128, %f127, %f584;
	max.f32 	%f129, %f128, %f45;
	max.f32 	%f130, %f129, %f585;
	max.f32 	%f131, %f130, %f48;
	max.f32 	%f132, %f131, %f586;
	mov.b32 	%r337, %f132;
	shfl.sync.bfly.b32	%r338|%p83, %r337, 16, 31, -1;
	mov.b32 	%f133, %r338;
	max.f32 	%f134, %f132, %f133;
	mov.b32 	%r339, %f134;
	shfl.sync.bfly.b32	%r340|%p84, %r339, 8, 31, -1;
	mov.b32 	%f135, %r340;
	max.f32 	%f136, %f134, %f135;
	mov.b32 	%r341, %f136;
	shfl.sync.bfly.b32	%r342|%p85, %r341, 4, 31, -1;
	mov.b32 	%f137, %r342;
	max.f32 	%f138, %f136, %f137;
	mov.b32 	%r343, %f138;
	shfl.sync.bfly.b32	%r344|%p86, %r343, 2, 31, -1;
	mov.b32 	%f139, %r344;
	max.f32 	%f140, %f138, %f139;
	mov.b32 	%r345, %f140;
	shfl.sync.bfly.b32	%r346|%p87, %r345, 1, 31, -1;
	mov.b32 	%f141, %r346;
	max.f32 	%f142, %f140, %f141;
	sub.f32 	%f143, %f3, %f142;
	fma.rn.f32 	%f144, %f143, 0f3BBB989D, 0f3F000000;
	cvt.sat.f32.f32 	%f145, %f144;
	mov.f32 	%f146, 0f4B400001;
	mov.f32 	%f147, 0f437C0000;
	fma.rm.f32 	%f148, %f145, %f147, %f146;
	add.f32 	%f149, %f148, 0fCB40007F;
	neg.f32 	%f150, %f149;
	fma.rn.f32 	%f151, %f143, 0f3FB8AA3B, %f150;
	fma.rn.f32 	%f152, %f143, 0f32A57060, %f151;
	mov.b32 	%r347, %f148;
	shl.b32 	%r348, %r347, 23;
	mov.b32 	%f153, %r348;
	ex2.approx.ftz.f32 	%f154, %f152;
	mul.f32 	%f155, %f154, %f153;
	add.f32 	%f156, %f155, 0f00000000;
	sub.f32 	%f157, %f571, %f142;
	fma.rn.f32 	%f158, %f157, 0f3BBB989D, 0f3F000000;
	cvt.sat.f32.f32 	%f159, %f158;
	fma.rm.f32 	%f160, %f159, %f147, %f146;
	add.f32 	%f161, %f160, 0fCB40007F;
	neg.f32 	%f162, %f161;
	fma.rn.f32 	%f163, %f157, 0f3FB8AA3B, %f162;
	fma.rn.f32 	%f164, %f157, 0f32A57060, %f163;
	mov.b32 	%r349, %f160;
	shl.b32 	%r350, %r349, 23;
	mov.b32 	%f165, %r350;
	ex2.approx.ftz.f32 	%f166, %f164;
	mul.f32 	%f167, %f166, %f165;
	add.f32 	%f168, %f156, %f167;
	sub.f32 	%f169, %f6, %f142;
	fma.rn.f32 	%f170, %f169, 0f3BBB989D, 0f3F000000;
	cvt.sat.f32.f32 	%f171, %f170;
	fma.rm.f32 	%f172, %f171, %f147, %f146;
	add.f32 	%f173, %f172, 0fCB40007F;
	neg.f32 	%f174, %f173;
	fma.rn.f32 	%f175, %f169, 0f3FB8AA3B, %f174;
	fma.rn.f32 	%f176, %f169, 0f32A57060, %f175;
	mov.b32 	%r351, %f172;
	shl.b32 	%r352, %r351, 23;
	mov.b32 	%f177, %r352;
	ex2.approx.ftz.f32 	%f178, %f176;
	mul.f32 	%f179, %f178, %f177;
	add.f32 	%f180, %f168, %f179;
	sub.f32 	%f181, %f572, %f142;
	fma.rn.f32 	%f182, %f181, 0f3BBB989D, 0f3F000000;
	cvt.sat.f32.f32 	%f183, %f182;
	fma.rm.f32 	%f184, %f183, %f147, %f146;
	add.f32 	%f185, %f184, 0fCB40007F;
	neg.f32 	%f186, %f185;
	fma.rn.f32 	%f187, %f181, 0f3FB8AA3B, %f186;
	fma.rn.f32 	%f188, %f181, 0f32A57060, %f187;
	mov.b32 	%r353, %f184;
	shl.b32 	%r354, %r353, 23;
	mov.b32 	%f189, %r354;
	ex2.approx.ftz.f32 	%f190, %f188;
	mul.f32 	%f191, %f190, %f189;
	add.f32 	%f192, %f180, %f191;
	sub.f32 	%f193, %f9, %f142;
	fma.rn.f32 	%f194, %f193, 0f3BBB989D, 0f3F000000;
	cvt.sat.f32.f32 	%f195, %f194;
	fma.rm.f32 	%f196, %f195, %f147, %f146;
	add.f32 	%f197, %f196, 0fCB40007F;
	neg.f32 	%f198, %f197;
	fma.rn.f32 	%f199, %f193, 0f3FB8AA3B, %f198;
	fma.rn.f32 	%f200, %f193, 0f32A57060, %f199;
	mov.b32 	%r355, %f196;
	shl.b32 	%r356, %r355, 23;
	mov.b32 	%f201, %r356;
	ex2.approx.ftz.f32 	%f202, %f200;
	mul.f32 	%f203, %f202, %f201;
	add.f32 	%f204, %f192, %f203;
	sub.f32 	%f205, %f573, %f142;
	fma.rn.f32 	%f206, %f205, 0f3BBB989D, 0f3F000000;
	cvt.sat.f32.f32 	%f207, %f206;
	fma.rm.f32 	%f208, %f207, %f147, %f146;
	add.f32 	%f209, %f208, 0fCB40007F;
	neg.f32 	%f210, %f209;
	fma.rn.f32 	%f211, %f205, 0f3FB8AA3B, %f210;
	fma.rn.f32 	%f212, %f205, 0f32A57060, %f211;
	mov.b32 	%r357, %f208;
	shl.b32 	%r358, %r357, 23;
	mov.b32 	%f213, %r358;
	ex2.approx.ftz.f32 	%f214, %f212;
	mul.f32 	%f215, %f214, %f213;
	add.f32 	%f216, %f204, %f215;
	sub.f32 	%f217, %f12, %f142;
	fma.rn.f32 	%f218, %f217, 0f3BBB989D, 0f3F000000;
	cvt.sat.f32.f32 	%f219, %f218;
	fma.rm.f32 	%f220, %f219, %f147, %f146;
	add.f32 	%f221, %f220, 0fCB40007F;
	neg.f32 	%f222, %f221;
	fma.rn.f32 	%f223, %f217, 0f3FB8AA3B, %f222;
	fma.rn.f32 	%f224, %f217, 0f32A57060, %f223;
	mov.b32 	%r359, %f220;
	shl.b32 	%r360, %r359, 23;
	mov.b32 	%f225, %r360;
	ex2.approx.ftz.f32 	%f226, %f224;
	mul.f32 	%f227, %f226, %f225;
	add.f32 	%f228, %f216, %f227;
	sub.f32 	%f229, %f574, %f142;
	fma.rn.f32 	%f230, %f229, 0f3BBB989D, 0f3F000000;
	cvt.sat.f32.f32 	%f231, %f230;
	fma.rm.f32 	%f232, %f231, %f147, %f146;
	add.f32 	%f233, %f232, 0fCB40007F;
	neg.f32 	%f234, %f233;
	fma.rn.f32 	%f235, %f229, 0f3FB8AA3B, %f234;
	fma.rn.f32 	%f236, %f229, 0f32A57060, %f235;
	mov.b32 	%r361, %f232;
	shl.b32 	%r362, %r361, 23;
	mov.b32 	%f237, %r362;
	ex2.approx.ftz.f32 	%f238, %f236;
	mul.f32 	%f239, %f238, %f237;
	add.f32 	%f240, %f228, %f239;
	sub.f32 	%f241, %f15, %f142;
	fma.rn.f32 	%f242, %f241, 0f3BBB989D, 0f3F000000;
	cvt.sat.f32.f32 	%f243, %f242;
	fma.rm.f32 	%f244, %f243, %f147, %f146;
	add.f32 	%f245, %f244, 0fCB40007F;
	neg.f32 	%f246, %f245;
	fma.rn.f32 	%f247, %f241, 0f3FB8AA3B, %f246;
	fma.rn.f32 	%f248, %f241, 0f32A57060, %f247;
	mov.b32 	%r363, %f244;
	shl.b32 	%r364, %r363, 23;
	mov.b32 	%f249, %r364;
	ex2.approx.ftz.f32 	%f250, %f248;
	mul.f32 	%f251, %f250, %f249;
	add.f32 	%f252, %f240, %f251;
	sub.f32 	%f253, %f575, %f142;
	fma.rn.f32 	%f254, %f253, 0f3BBB989D, 0f3F000000;
	cvt.sat.f32.f32 	%f255, %f254;
	fma.rm.f32 	%f256, %f255, %f147, %f146;
	add.f32 	%f257, %f256, 0fCB40007F;
	neg.f32 	%f258, %f257;
	fma.rn.f32 	%f259, %f253, 0f3FB8AA3B, %f258;
	fma.rn.f32 	%f260, %f253, 0f32A57060, %f259;
	mov.b32 	%r365, %f256;
	shl.b32 	%r366, %r365, 23;
	mov.b32 	%f261, %r366;
	ex2.approx.ftz.f32 	%f262, %f260;
	mul.f32 	%f263, %f262, %f261;
	add.f32 	%f264, %f252, %f263;
	sub.f32 	%f265, %f18, %f142;
	fma.rn.f32 	%f266, %f265, 0f3BBB989D, 0f3F000000;
	cvt.sat.f32.f32 	%f267, %f266;
	fma.rm.f32 	%f268, %f267, %f147, %f146;
	add.f32 	%f269, %f268, 0fCB40007F;
	neg.f32 	%f270, %f269;
	fma.rn.f32 	%f271, %f265, 0f3FB8AA3B, %f270;
	fma.rn.f32 	%f272, %f265, 0f32A57060, %f271;
	mov.b32 	%r367, %f268;
	shl.b32 	%r368, %r367, 23;
	mov.b32 	%f273, %r368;
	ex2.approx.ftz.f32 	%f274, %f272;
	mul.f32 	%f275, %f274, %f273;
	add.f32 	%f276, %f264, %f275;
	sub.f32 	%f277, %f576, %f142;
	fma.rn.f32 	%f278, %f277, 0f3BBB989D, 0f3F000000;
	cvt.sat.f32.f32 	%f279, %f278;
	fma.rm.f32 	%f280, %f279, %f147, %f146;
	add.f32 	%f281, %f280, 0fCB40007F;
	neg.f32 	%f282, %f281;
	fma.rn.f32 	%f283, %f277, 0f3FB8AA3B, %f282;
	fma.rn.f32 	%f284, %f277, 0f32A57060, %f283;
	mov.b32 	%r369, %f280;
	shl.b32 	%r370, %r369, 23;
	mov.b32 	%f285, %r370;
	ex2.approx.ftz.f32 	%f286, %f284;
	mul.f32 	%f287, %f286, %f285;
	add.f32 	%f288, %f276, %f287;
	sub.f32 	%f289, %f21, %f142;
	fma.rn.f32 	%f290, %f289, 0f3BBB989D, 0f3F000000;
	cvt.sat.f32.f32 	%f291, %f290;
	fma.rm.f32 	%f292, %f291, %f147, %f146;
	add.f32 	%f293, %f292, 0fCB40007F;
	neg.f32 	%f294, %f293;
	fma.rn.f32 	%f295, %f289, 0f3FB8AA3B, %f294;
	fma.rn.f32 	%f296, %f289, 0f32A57060, %f295;
	mov.b32 	%r371, %f292;
	shl.b32 	%r372, %r371, 23;
	mov.b32 	%f297, %r372;
	ex2.approx.ftz.f32 	%f298, %f296;
	mul.f32 	%f299, %f298, %f297;
	add.f32 	%f300, %f288, %f299;
	sub.f32 	%f301, %f577, %f142;
	fma.rn.f32 	%f302, %f301, 0f3BBB989D, 0f3F000000;
	cvt.sat.f32.f32 	%f303, %f302;
	fma.rm.f32 	%f304, %f303, %f147, %f146;
	add.f32 	%f305, %f304, 0fCB40007F;
	neg.f32 	%f306, %f305;
	fma.rn.f32 	%f307, %f301, 0f3FB8AA3B, %f306;
	fma.rn.f32 	%f308, %f301, 0f32A57060, %f307;
	mov.b32 	%r373, %f304;
	shl.b32 	%r374, %r373, 23;
	mov.b32 	%f309, %r374;
	ex2.approx.ftz.f32 	%f310, %f308;
	mul.f32 	%f311, %f310, %f309;
	add.f32 	%f312, %f300, %f311;
	sub.f32 	%f313, %f24, %f142;
	fma.rn.f32 	%f314, %f313, 0f3BBB989D, 0f3F000000;
	cvt.sat.f32.f32 	%f315, %f314;
	fma.rm.f32 	%f316, %f315, %f147, %f146;
	add.f32 	%f317, %f316, 0fCB40007F;
	neg.f32 	%f318, %f317;
	fma.rn.f32 	%f319, %f313, 0f3FB8AA3B, %f318;
	fma.rn.f32 	%f320, %f313, 0f32A57060, %f319;
	mov.b32 	%r375, %f316;
	shl.b32 	%r376, %r375, 23;
	mov.b32 	%f321, %r376;
	ex2.approx.ftz.f32 	%f322, %f320;
	mul.f32 	%f323, %f322, %f321;
	add.f32 	%f324, %f312, %f323;
	sub.f32 	%f325, %f578, %f142;
	fma.rn.f32 	%f326, %f325, 0f3BBB989D, 0f3F000000;
	cvt.sat.f32.f32 	%f327, %f326;
	fma.rm.f32 	%f328, %f327, %f147, %f146;
	add.f32 	%f329, %f328, 0fCB40007F;
	neg.f32 	%f330, %f329;
	fma.rn.f32 	%f331, %f325, 0f3FB8AA3B, %f330;
	fma.rn.f32 	%f332, %f325, 0f32A57060, %f331;
	mov.b32 	%r377, %f328;
	shl.b32 	%r378, %r377, 23;
	mov.b32 	%f333, %r378;
	ex2.approx.ftz.f32 	%f334, %f332;
	mul.f32 	%f335, %f334, %f333;
	add.f32 	%f336, %f324, %f335;
	sub.f32 	%f337, %f27, %f142;
	fma.rn.f32 	%f338, %f337, 0f3BBB989D, 0f3F000000;
	cvt.sat.f32.f32 	%f339, %f338;
	fma.rm.f32 	%f340, %f339, %f147, %f146;
	add.f32 	%f341, %f340, 0fCB40007F;
	neg.f32 	%f342, %f341;
	fma.rn.f32 	%f343, %f337, 0f3FB8AA3B, %f342;
	fma.rn.f32 	%f344, %f337, 0f32A57060, %f343;
	mov.b32 	%r379, %f340;
	shl.b32 	%r380, %r379, 23;
	mov.b32 	%f345, %r380;
	ex2.approx.ftz.f32 	%f346, %f344;
	mul.f32 	%f347, %f346, %f345;
	add.f32 	%f348, %f336, %f347;
	sub.f32 	%f349, %f579, %f142;
	fma.rn.f32 	%f350, %f349, 0f3BBB989D, 0f3F000000;
	cvt.sat.f32.f32 	%f351, %f350;
	fma.rm.f32 	%f352, %f351, %f147, %f146;
	add.f32 	%f353, %f352, 0fCB40007F;
	neg.f32 	%f354, %f353;
	fma.rn.f32 	%f355, %f349, 0f3FB8AA3B, %f354;
	fma.rn.f32 	%f356, %f349, 0f32A57060, %f355;
	mov.b32 	%r381, %f352;
	shl.b32 	%r382, %r381, 23;
	mov.b32 	%f357, %r382;
	ex2.approx.ftz.f32 	%f358, %f356;
	mul.f32 	%f359, %f358, %f357;
	add.f32 	%f360, %f348, %f359;
	sub.f32 	%f361, %f30, %f142;
	fma.rn.f32 	%f362, %f361, 0f3BBB989D, 0f3F000000;
	cvt.sat.f32.f32 	%f363, %f362;
	fma.rm.f32 	%f364, %f363, %f147, %f146;
	add.f32 	%f365, %f364, 0fCB40007F;
	neg.f32 	%f366, %f365;
	fma.rn.f32 	%f367, %f361, 0f3FB8AA3B, %f366;
	fma.rn.f32 	%f368, %f361, 0f32A57060, %f367;
	mov.b32 	%r383, %f364;
	shl.b32 	%r384, %r383, 23;
	mov.b32 	%f369, %r384;
	ex2.approx.ftz.f32 	%f370, %f368;
	mul.f32 	%f371, %f370, %f369;
	add.f32 	%f372, %f360, %f371;
	sub.f32 	%f373, %f580, %f142;
	fma.rn.f32 	%f374, %f373, 0f3BBB989D, 0f3F000000;
	cvt.sat.f32.f32 	%f375, %f374;
	fma.rm.f32 	%f376, %f375, %f147, %f146;
	add.f32 	%f377, %f376, 0fCB40007F;
	neg.f32 	%f378, %f377;
	fma.rn.f32 	%f379, %f373, 0f3FB8AA3B, %f378;
	fma.rn.f32 	%f380, %f373, 0f32A57060, %f379;
	mov.b32 	%r385, %f376;
	shl.b32 	%r386, %r385, 23;
	mov.b32 	%f381, %r386;
	ex2.approx.ftz.f32 	%f382, %f380;
	mul.f32 	%f383, %f382, %f381;
	add.f32 	%f384, %f372, %f383;
	sub.f32 	%f385, %f33, %f142;
	fma.rn.f32 	%f386, %f385, 0f3BBB989D, 0f3F000000;
	cvt.sat.f32.f32 	%f387, %f386;
	fma.rm.f32 	%f388, %f387, %f147, %f146;
	add.f32 	%f389, %f388, 0fCB40007F;
	neg.f32 	%f390, %f389;
	fma.rn.f32 	%f391, %f385, 0f3FB8AA3B, %f390;
	fma.rn.f32 	%f392, %f385, 0f32A57060, %f391;
	mov.b32 	%r387, %f388;
	shl.b32 	%r388, %r387, 23;
	mov.b32 	%f393, %r388;
	ex2.approx.ftz.f32 	%f394, %f392;
	mul.f32 	%f395, %f394, %f393;
	add.f32 	%f396, %f384, %f395;
	sub.f32 	%f397, %f581, %f142;
	fma.rn.f32 	%f398, %f397, 0f3BBB989D, 0f3F000000;
	cvt.sat.f32.f32 	%f399, %f398;
	fma.rm.f32 	%f400, %f399, %f147, %f146;
	add.f32 	%f401, %f400, 0fCB40007F;
	neg.f32 	%f402, %f401;
	fma.rn.f32 	%f403, %f397, 0f3FB8AA3B, %f402;
	fma.rn.f32 	%f404, %f397, 0f32A57060, %f403;
	mov.b32 	%r389, %f400;
	shl.b32 	%r390, %r389, 23;
	mov.b32 	%f405, %r390;
	ex2.approx.ftz.f32 	%f406, %f404;
	mul.f32 	%f407, %f406, %f405;
	add.f32 	%f408, %f396, %f407;
	sub.f32 	%f409, %f36, %f142;
	fma.rn.f32 	%f410, %f409, 0f3BBB989D, 0f3F000000;
	cvt.sat.f32.f32 	%f411, %f410;
	fma.rm.f32 	%f412, %f411, %f147, %f146;
	add.f32 	%f413, %f412, 0fCB40007F;
	neg.f32 	%f414, %f413;
	fma.rn.f32 	%f415, %f409, 0f3FB8AA3B, %f414;
	fma.rn.f32 	%f416, %f409, 0f32A57060, %f415;
	mov.b32 	%r391, %f412;
	shl.b32 	%r392, %r391, 23;
	mov.b32 	%f417, %r392;
	ex2.approx.ftz.f32 	%f418, %f416;
	mul.f32 	%f419, %f418, %f417;
	add.f32 	%f420, %f408, %f419;
	sub.f32 	%f421, %f582, %f142;
	fma.rn.f32 	%f422, %f421, 0f3BBB989D, 0f3F000000;
	cvt.sat.f32.f32 	%f423, %f422;
	fma.rm.f32 	%f424, %f423, %f147, %f146;
	add.f32 	%f425, %f424, 0fCB40007F;
	neg.f32 	%f426, %f425;
	fma.rn.f32 	%f427, %f421, 0f3FB8AA3B, %f426;
	fma.rn.f32 	%f428, %f421, 0f32A57060, %f427;
	mov.b32 	%r393, %f424;
	shl.b32 	%r394, %r393, 23;
	mov.b32 	%f429, %r394;
	ex2.approx.ftz.f32 	%f430, %f428;
	mul.f32 	%f431, %f430, %f429;
	add.f32 	%f432, %f420, %f431;
	sub.f32 	%f433, %f39, %f142;
	fma.rn.f32 	%f434, %f433, 0f3BBB989D, 0f3F000000;
	cvt.sat.f32.f32 	%f435, %f434;
	fma.rm.f32 	%f436, %f435, %f147, %f146;
	add.f32 	%f437, %f436, 0fCB40007F;
	neg.f32 	%f438, %f437;
	fma.rn.f32 	%f439, %f433, 0f3FB8AA3B, %f438;
	fma.rn.f32 	%f440, %f433, 0f32A57060, %f439;
	mov.b32 	%r395, %f436;
	shl.b32 	%r396, %r395, 23;
	mov.b32 	%f441, %r396;
	ex2.approx.ftz.f32 	%f442, %f440;
	mul.f32 	%f443, %f442, %f441;
	add.f32 	%f444, %f432, %f443;
	sub.f32 	%f445, %f583, %f142;
	fma.rn.f32 	%f446, %f445, 0f3BBB989D, 0f3F000000;
	cvt.sat.f32.f32 	%f447, %f446;
	fma.rm.f32 	%f448, %f447, %f147, %f146;
	add.f32 	%f449, %f448, 0fCB40007F;
	neg.f32 	%f450, %f449;
	fma.rn.f32 	%f451, %f445, 0f3FB8AA3B, %f450;
	fma.rn.f32 	%f452, %f445, 0f32A57060, %f451;
	mov.b32 	%r397, %f448;
	shl.b32 	%r398, %r397, 23;
	mov.b32 	%f453, %r398;
	ex2.approx.ftz.f32 	%f454, %f452;
	mul.f32 	%f455, %f454, %f453;
	add.f32 	%f456, %f444, %f455;
	sub.f32 	%f457, %f42, %f142;
	fma.rn.f32 	%f458, %f457, 0f3BBB989D, 0f3F000000;
	cvt.sat.f32.f32 	%f459, %f458;
	fma.rm.f32 	%f460, %f459, %f147, %f146;
	add.f32 	%f461, %f460, 0fCB40007F;
	neg.f32 	%f462, %f461;
	fma.rn.f32 	%f463, %f457, 0f3FB8AA3B, %f462;
	fma.rn.f32 	%f464, %f457, 0f32A57060, %f463;
	mov.b32 	%r399, %f460;
	shl.b32 	%r400, %r399, 23;
	mov.b32 	%f465, %r400;
	ex2.approx.ftz.f32 	%f466, %f464;
	mul.f32 	%f467, %f466, %f465;
	add.f32 	%f468, %f456, %f467;
	sub.f32 	%f469, %f584, %f142;
	fma.rn.f32 	%f470, %f469, 0f3BBB989D, 0f3F000000;
	cvt.sat.f32.f32 	%f471, %f470;
	fma.rm.f32 	%f472, %f471, %f147, %f146;
	add.f32 	%f473, %f472, 0fCB40007F;
	neg.f32 	%f474, %f473;
	fma.rn.f32 	%f475, %f469, 0f3FB8AA3B, %f474;
	fma.rn.f32 	%f476, %f469, 0f32A57060, %f475;
	mov.b32 	%r401, %f472;
	shl.b32 	%r402, %r401, 23;
	mov.b32 	%f477, %r402;
	ex2.approx.ftz.f32 	%f478, %f476;
	mul.f32 	%f479, %f478, %f477;
	add.f32 	%f480, %f468, %f479;
	sub.f32 	%f481, %f45, %f142;
	fma.rn.f32 	%f482, %f481, 0f3BBB989D, 0f3F000000;
	cvt.sat.f32.f32 	%f483, %f482;
	fma.rm.f32 	%f484, %f483, %f147, %f146;
	add.f32 	%f485, %f484, 0fCB40007F;
	neg.f32 	%f486, %f485;
	fma.rn.f32 	%f487, %f481, 0f3FB8AA3B, %f486;
	fma.rn.f32 	%f488, %f481, 0f32A57060, %f487;
	mov.b32 	%r403, %f484;
	shl.b32 	%r404, %r403, 23;
	mov.b32 	%f489, %r404;
	ex2.approx.ftz.f32 	%f490, %f488;
	mul.f32 	%f491, %f490, %f489;
	add.f32 	%f492, %f480, %f491;
	sub.f32 	%f493, %f585, %f142;
	fma.rn.f32 	%f494, %f493, 0f3BBB989D, 0f3F000000;
	cvt.sat.f32.f32 	%f495, %f494;
	fma.rm.f32 	%f496, %f495, %f147, %f146;
	add.f32 	%f497, %f496, 0fCB40007F;
	neg.f32 	%f498, %f497;
	fma.rn.f32 	%f499, %f493, 0f3FB8AA3B, %f498;
	fma.rn.f32 	%f500, %f493, 0f32A57060, %f499;
	mov.b32 	%r405, %f496;
	shl.b32 	%r406, %r405, 23;
	mov.b32 	%f501, %r406;
	ex2.approx.ftz.f32 	%f502, %f500;
	mul.f32 	%f503, %f502, %f501;
	add.f32 	%f504, %f492, %f503;
	sub.f32 	%f505, %f48, %f142;
	fma.rn.f32 	%f506, %f505, 0f3BBB989D, 0f3F000000;
	cvt.sat.f32.f32 	%f507, %f506;
	fma.rm.f32 	%f508, %f507, %f147, %f146;
	add.f32 	%f509, %f508, 0fCB40007F;
	neg.f32 	%f510, %f509;
	fma.rn.f32 	%f511, %f505, 0f3FB8AA3B, %f510;
	fma.rn.f32 	%f512, %f505, 0f32A57060, %f511;
	mov.b32 	%r407, %f508;
	shl.b32 	%r408, %r407, 23;
	mov.b32 	%f513, %r408;
	ex2.approx.ftz.f32 	%f514, %f512;
	mul.f32 	%f515, %f514, %f513;
	add.f32 	%f516, %f504, %f515;
	sub.f32 	%f517, %f586, %f142;
	fma.rn.f32 	%f518, %f517, 0f3BBB989D, 0f3F000000;
	cvt.sat.f32.f32 	%f519, %f518;
	fma.rm.f32 	%f520, %f519, %f147, %f146;
	add.f32 	%f521, %f520, 0fCB40007F;
	neg.f32 	%f522, %f521;
	fma.rn.f32 	%f523, %f517, 0f3FB8AA3B, %f522;
	fma.rn.f32 	%f524, %f517, 0f32A57060, %f523;
	mov.b32 	%r409, %f520;
	shl.b32 	%r410, %r409, 23;
	mov.b32 	%f525, %r410;
	ex2.approx.ftz.f32 	%f526, %f524;
	mul.f32 	%f527, %f526, %f525;
	add.f32 	%f528, %f516, %f527;
	mov.b32 	%r411, %f528;
	shfl.sync.bfly.b32	%r412|%p88, %r411, 16, 31, -1;
	mov.b32 	%f529, %r412;
	add.f32 	%f530, %f528, %f529;
	mov.b32 	%r413, %f530;
	shfl.sync.bfly.b32	%r414|%p89, %r413, 8, 31, -1;
	mov.b32 	%f531, %r414;
	add.f32 	%f532, %f530, %f531;
	mov.b32 	%r415, %f532;
	shfl.sync.bfly.b32	%r416|%p90, %r415, 4, 31, -1;
	mov.b32 	%f533, %r416;
	add.f32 	%f534, %f532, %f533;
	mov.b32 	%r417, %f534;
	shfl.sync.bfly.b32	%r418|%p91, %r417, 2, 31, -1;
	mov.b32 	%f535, %r418;
	add.f32 	%f536, %f534, %f535;
	mov.b32 	%r419, %f536;
	shfl.sync.bfly.b32	%r420|%p92, %r419, 1, 31, -1;
	mov.b32 	%f537, %r420;
	add.f32 	%f538, %f536, %f537;
	div.rn.f32 	%f539, %f155, %f538;
	div.rn.f32 	%f540, %f167, %f538;
	div.rn.f32 	%f541, %f179, %f538;
	div.rn.f32 	%f542, %f191, %f538;
	div.rn.f32 	%f543, %f203, %f538;
	div.rn.f32 	%f544, %f215, %f538;
	div.rn.f32 	%f545, %f227, %f538;
	div.rn.f32 	%f546, %f239, %f538;
	div.rn.f32 	%f547, %f251, %f538;
	div.rn.f32 	%f548, %f263, %f538;
	div.rn.f32 	%f549, %f275, %f538;
	div.rn.f32 	%f550, %f287, %f538;
	div.rn.f32 	%f551, %f299, %f538;
	div.rn.f32 	%f552, %f311, %f538;
	div.rn.f32 	%f553, %f323, %f538;
	div.rn.f32 	%f554, %f335, %f538;
	div.rn.f32 	%f555, %f347, %f538;
	div.rn.f32 	%f556, %f359, %f538;
	div.rn.f32 	%f557, %f371, %f538;
	div.rn.f32 	%f558, %f383, %f538;
	div.rn.f32 	%f559, %f395, %f538;
	div.rn.f32 	%f560, %f407, %f538;
	div.rn.f32 	%f561, %f419, %f538;
	div.rn.f32 	%f562, %f431, %f538;
	div.rn.f32 	%f563, %f443, %f538;
	div.rn.f32 	%f564, %f455, %f538;
	div.rn.f32 	%f565, %f467, %f538;
	div.rn.f32 	%f566, %f479, %f538;
	div.rn.f32 	%f567, %f491, %f538;
	div.rn.f32 	%f568, %f503, %f538;
	div.rn.f32 	%f569, %f515, %f538;
	div.rn.f32 	%f570, %f527, %f538;
	mad.lo.s64 	%rd94, %rd191, %rd37, %rd7;
	shr.u64 	%rd95, %rd94, 63;
	add.s64 	%rd96, %rd94, %rd95;
	cvta.to.global.u64 	%rd97, %rd36;
	shl.b64 	%rd98, %rd96, 2;
	and.b64  	%rd99, %rd98, -8;
	add.s64 	%rd100, %rd97, %rd99;
	st.global.v2.f32 	[%rd100], {%f539, %f540};
	add.s64 	%rd101, %rd94, 64;
	shr.u64 	%rd102, %rd101, 63;
	add.s64 	%rd103, %rd101, %rd102;
	shl.b64 	%rd104, %rd103, 2;
	and.b64  	%rd105, %rd104, -8;
	add.s64 	%rd106, %rd97, %rd105;
	st.global.v2.f32 	[%rd106], {%f541, %f542};
	add.s64 	%rd107, %rd94, 128;
	shr.u64 	%rd108, %rd107, 63;
	add.s64 	%rd109, %rd107, %rd108;
	shl.b64 	%rd110, %rd109, 2;
	and.b64  	%rd111, %rd110, -8;
	add.s64 	%rd112, %rd97, %rd111;
	st.global.v2.f32 	[%rd112], {%f543, %f544};
	add.s64 	%rd113, %rd94, 192;
	shr.u64 	%rd114, %rd113, 63;
	add.s64 	%rd115, %rd113, %rd114;
	shl.b64 	%rd116, %rd115, 2;
	and.b64  	%rd117, %rd116, -8;
	add.s64 	%rd118, %rd97, %rd117;
	st.global.v2.f32 	[%rd118], {%f545, %f546};
	add.s64 	%rd119, %rd94, 256;
	shr.u64 	%rd120, %rd119, 63;
	add.s64 	%rd121, %rd119, %rd120;
	shl.b64 	%rd122, %rd121, 2;
	and.b64  	%rd123, %rd122, -8;
	add.s64 	%rd124, %rd97, %rd123;
	st.global.v2.f32 	[%rd124], {%f547, %f548};
	add.s64 	%rd125, %rd94, 320;
	shr.u64 	%rd126, %rd125, 63;
	add.s64 	%rd127, %rd125, %rd126;
	shl.b64 	%rd128, %rd127, 2;
	and.b64  	%rd129, %rd128, -8;
	add.s64 	%rd130, %rd97, %rd129;
	st.global.v2.f32 	[%rd130], {%f549, %f550};
	add.s64 	%rd131, %rd94, 384;
	shr.u64 	%rd132, %rd131, 63;
	add.s64 	%rd133, %rd131, %rd132;
	shl.b64 	%rd134, %rd133, 2;
	and.b64  	%rd135, %rd134, -8;
	add.s64 	%rd136, %rd97, %rd135;
	st.global.v2.f32 	[%rd136], {%f551, %f552};
	add.s64 	%rd137, %rd94, 448;
	shr.u64 	%rd138, %rd137, 63;
	add.s64 	%rd139, %rd137, %rd138;
	shl.b64 	%rd140, %rd139, 2;
	and.b64  	%rd141, %rd140, -8;
	add.s64 	%rd142, %rd97, %rd141;
	st.global.v2.f32 	[%rd142], {%f553, %f554};
	add.s64 	%rd143, %rd94, 512;
	shr.u64 	%rd144, %rd143, 63;
	add.s64 	%rd145, %rd143, %rd144;
	shl.b64 	%rd146, %rd145, 2;
	and.b64  	%rd147, %rd146, -8;
	add.s64 	%rd148, %rd97, %rd147;
	st.global.v2.f32 	[%rd148], {%f555, %f556};
	add.s64 	%rd149, %rd94, 576;
	shr.u64 	%rd150, %rd149, 63;
	add.s64 	%rd151, %rd149, %rd150;
	shl.b64 	%rd152, %rd151, 2;
	and.b64  	%rd153, %rd152, -8;
	add.s64 	%rd154, %rd97, %rd153;
	st.global.v2.f32 	[%rd154], {%f557, %f558};
	add.s64 	%rd155, %rd94, 640;
	shr.u64 	%rd156, %rd155, 63;
	add.s64 	%rd157, %rd155, %rd156;
	shl.b64 	%rd158, %rd157, 2;
	and.b64  	%rd159, %rd158, -8;
	add.s64 	%rd160, %rd97, %rd159;
	st.global.v2.f32 	[%rd160], {%f559, %f560};
	add.s64 	%rd161, %rd94, 704;
	shr.u64 	%rd162, %rd161, 63;
	add.s64 	%rd163, %rd161, %rd162;
	shl.b64 	%rd164, %rd163, 2;
	and.b64  	%rd165, %rd164, -8;
	add.s64 	%rd166, %rd97, %rd165;
	st.global.v2.f32 	[%rd166], {%f561, %f562};
	add.s64 	%rd167, %rd94, 768;
	shr.u64 	%rd168, %rd167, 63;
	add.s64 	%rd169, %rd167, %rd168;
	shl.b64 	%rd170, %rd169, 2;
	and.b64  	%rd171, %rd170, -8;
	add.s64 	%rd172, %rd97, %rd171;
	st.global.v2.f32 	[%rd172], {%f563, %f564};
	add.s64 	%rd173, %rd94, 832;
	shr.u64 	%rd174, %rd173, 63;
	add.s64 	%rd175, %rd173, %rd174;
	shl.b64 	%rd176, %rd175, 2;
	and.b64  	%rd177, %rd176, -8;
	add.s64 	%rd178, %rd97, %rd177;
	st.global.v2.f32 	[%rd178], {%f565, %f566};
	add.s64 	%rd179, %rd94, 896;
	shr.u64 	%rd180, %rd179, 63;
	add.s64 	%rd181, %rd179, %rd180;
	shl.b64 	%rd182, %rd181, 2;
	and.b64  	%rd183, %rd182, -8;
	add.s64 	%rd184, %rd97, %rd183;
	st.global.v2.f32 	[%rd184], {%f567, %f568};
	add.s64 	%rd185, %rd94, 960;
	shr.u64 	%rd186, %rd185, 63;
	add.s64 	%rd187, %rd185, %rd186;
	shl.b64 	%rd188, %rd187, 2;
	and.b64  	%rd189, %rd188, -8;
	add.s64 	%rd190, %rd97, %rd189;
	st.global.v2.f32 	[%rd190], {%f569, %f570};
	add.s64 	%rd191, %rd191, %rd8;
	setp.lt.s64 	%p93, %rd191, %rd38;
	@%p93 bra 	$L__BB352_4;
$L__BB352_37:
	ret;

}
	// .globl	_Z15SoftmaxWarpImplI22BroadcastScaleMaskLoadIffbLm3EiE11DirectStoreIffEfLi2ELi32ELi32ELi1ELb1EL9Algorithm0EEvT_T0_ll
.visible .entry _Z15SoftmaxWarpImplI22BroadcastScaleMaskLoadIffbLm3EiE11DirectStoreIffEfLi2ELi32ELi32ELi1ELb1EL9Algorithm0EEvT_T0_ll(
	.param .align 8 .b8 _Z15SoftmaxWarpImplI22BroadcastScaleMaskLoadIffbLm3EiE11DirectStoreIffEfLi2ELi32ELi32ELi1ELb1EL9Algorithm0EEvT_T0_ll_param_0[112],
	.param .align 8 .b8 _Z15SoftmaxWarpImplI22BroadcastScaleMaskLoadIffbLm3EiE11DirectStoreIffEfLi2ELi32ELi32ELi1ELb1EL9Algorithm0EEvT_T0_ll_param_1[16],
	.param .u64 _Z15SoftmaxWarpImplI22BroadcastScaleMaskLoadIffbLm3EiE11DirectStoreIffEfLi2ELi32ELi32ELi1ELb1EL9Algorithm0EEvT_T0_ll_param_2,
	.param .u64 _Z15SoftmaxWarpImplI22BroadcastScaleMaskLoadIffbLm3EiE11DirectStoreIffEfLi2ELi32ELi32ELi1ELb1EL9Algorithm0EEvT_T0_ll_param_3
)
{
	.reg .pred 	%p<126>;
	.reg .b16 	%rs<41>;
	.reg .b32 	%r<459>;
	.reg .b32 	%f<705>;
	.reg .b64 	%rd<212>;

	ld.param.u64 	%rd53, [_Z15SoftmaxWarpImplI22BroadcastScaleMaskLoadIffbLm3EiE11DirectStoreIffEfLi2ELi32ELi32ELi1ELb1EL9Algorithm0EEvT_T0_ll_param_1+8];
	ld.param.v2.f32 	{%f153, %f154}, [_Z15SoftmaxWarpImplI22BroadcastScaleMaskLoadIffbLm3EiE11DirectStoreIffEfLi2ELi32ELi32ELi1ELb1EL9Algorithm0EEvT_T0_ll_param_0+104];
	ld.param.u64 	%rd51, [_Z15SoftmaxWarpImplI22BroadcastScaleMaskLoadIffbLm3EiE11DirectStoreIffEfLi2ELi32ELi32ELi1ELb1EL9Algorithm0EEvT_T0_ll_param_0+96];
	ld.param.u32 	%r12, [_Z15SoftmaxWarpImplI22BroadcastScaleMaskLoadIffbLm3EiE11DirectStoreIffEfLi2ELi32ELi32ELi1ELb1EL9Algorithm0EEvT_T0_ll_param_0+80];
	ld.param.v2.u32 	{%r10, %r11}, [_Z15SoftmaxWarpImplI22BroadcastScaleMaskLoadIffbLm3EiE11DirectStoreIffEfLi2ELi32ELi32ELi1ELb1EL9Algorithm0EEvT_T0_ll_param_0+72];
	ld.param.v2.u32 	{%r7, %r8}, [_Z15SoftmaxWarpImplI22BroadcastScaleMaskLoadIffbLm3EiE11DirectStoreIffEfLi2ELi32ELi32ELi1ELb1EL9Algorithm0EEvT_T0_ll_param_0+48];
	ld.param.u64 	%rd47, [_Z15SoftmaxWarpImplI22BroadcastScaleMaskLoadIffbLm3EiE11DirectStoreIffEfLi2ELi32ELi32ELi1ELb1EL9Algorithm0EEvT_T0_ll_param_0+32];
	ld.param.u64 	%rd46, [_Z15SoftmaxWarpImplI22BroadcastScaleMaskLoadIffbLm3EiE11DirectStoreIffEfLi2ELi32ELi32ELi1ELb1EL9Algorithm0EEvT_T0_ll_param_0+24];
	ld.param.u64 	%rd45, [_Z15SoftmaxWarpImplI22BroadcastScaleMaskLoadIffbLm3EiE11DirectStoreIffEfLi2ELi32ELi32ELi1ELb1EL9Algorithm0EEvT_T0_ll_param_0+16];
	ld.param.u64 	%rd52, [_Z15SoftmaxWarpImplI22BroadcastScaleMaskLoadIffbLm3EiE11DirectStoreIffEfLi2ELi32ELi32ELi1ELb1EL9Algorithm0EEvT_T0_ll_param_1];
	ld.param.u64 	%rd44, [_Z15SoftmaxWarpImplI22BroadcastScaleMaskLoadIffbLm3EiE11DirectStoreIffEfLi2ELi32ELi32ELi1ELb1EL9Algorithm0EEvT_T0_ll_param_0+8];
	ld.param.u64 	%rd43, [_Z15SoftmaxWarpImplI22BroadcastScaleMaskLoadIffbLm3EiE11DirectStoreIffEfLi2ELi32ELi32ELi1ELb1EL9Algorithm0EEvT_T0_ll_param_0];
	ld.param.u64 	%rd55, [_Z15SoftmaxWarpImplI22BroadcastScaleMaskLoadIffbLm3EiE11DirectStoreIffEfLi2ELi32ELi32ELi1ELb1EL9Algorithm0EEvT_T0_ll_param_3];
	cvta.to.global.u64 	%rd1, %rd43;
	cvta.to.global.u64 	%rd2, %rd44;
	cvta.to.global.u64 	%rd3, %rd52;
	setp.lt.s64 	%p1, %rd55, 1025;
	@%p1 bra 	$L__BB353_2;
	mov.u64 	%rd56, $str;
	cvta.global.u64 	%rd57, %rd56;
	mov.u64 	%rd58, $str$1;
	cvta.global.u64 	%rd59, %rd58;
	mov.u64 	%rd60, __unnamed_344;
	cvta.global.u64 	%rd61, %rd60;
	{ // callseq 343, 0
	.param .b64 param0;
	st.param.b64 	[param0], %rd57;
	.param .b64 param1;
	st.param.b64 	[param1], %rd59;
	.param .b32 param2;
	st.param.b32 	[param2], 254;
	.param .b64 param3;
	st.param.b64 	[param3], %rd61;
	.param .b64 param4;
	st.param.b64 	[param4], 1;
	call.uni 
	__assertfail, 
	(
	param0, 
	param1, 
	param2, 
	param3, 
	param4
	);
	} // callseq 343
$L__BB353_2:
	ld.param.u64 	%rd209, [_Z15SoftmaxWarpImplI22BroadcastScaleMaskLoadIffbLm3EiE11DirectStoreIffEfLi2ELi32ELi32ELi1ELb1EL9Algorithm0EEvT_T0_ll_param_2];
	mov.u32 	%r23, %ctaid.x;
	mov.u32 	%r24, %ntid.y;
	mov.u32 	%r25, %tid.y;
	mad.lo.s32 	%r26, %r23, %r24, %r25;
	cvt.s64.s32 	%rd211, %r26;
	setp.le.s64 	%p2, %rd209, %rd211;
	@%p2 bra 	$L__BB353_101;
	mov.u32 	%r27, %tid.x;
	shl.b32 	%r28, %r27, 1;
	add.s32 	%r29, %r28, 64;
	cvt.u64.u32 	%rd5, %r29;
	add.s32 	%r30, %r28, 128;
	cvt.u64.u32 	%rd6, %r30;
	add.s32 	%r31, %r28, 192;
	cvt.u64.u32 	%rd7, %r31;
	add.s32 	%r32, %r28, 256;
	cvt.u64.u32 	%rd8, %r32;
	add.s32 	%r33, %r28, 320;
	cvt.u64.u32 	%rd9, %r33;
	add.s32 	%r34, %r28, 384;
	cvt.u64.u32 	%rd10, %r34;
	add.s32 	%r35, %r28, 448;
	cvt.u64.u32 	%rd11, %r35;
	add.s32 	%r36, %r28, 512;
	cvt.u64.u32 	%rd12, %r36;
	add.s32 	%r37, %r28, 576;
	cvt.u64.u32 	%rd13, %r37;
	add.s32 	%r38, %r28, 640;
	cvt.u64.u32 	%rd14, %r38;
	add.s32 	%r39, %r28, 704;
	cvt.u64.u32 	%rd15, %r39;
	add.s32 	%r40, %r28, 768;
	cvt.u64.u32 	%rd16, %r40;
	add.s32 	%r41, %r28, 832;
	cvt.u64.u32 	%rd17, %r41;
	add.s32 	%r42, %r28, 896;
	cvt.u64.u32 	%rd18, %r42;
	add.s32 	%r43, %r28, 960;
	cvt.u64.u32 	%rd19, %r43;
	cvt.u32.u64 	%r47, %rd51;
$L__BB353_4:
	cvt.u64.u32 	%rd24, %r28;
	setp.le.s64 	%p3, %rd55, %rd24;
	cvt.u32.u64 	%r46, %rd211;
	mul.lo.s32 	%r6, %r47, %r46;
	mov.f32 	%f642, 0fFF800000;
	mov.f32 	%f643, %f642;
	mov.f32 	%f648, %f642;
	@%p3 bra 	$L__BB353_8;
	setp.eq.s64 	%p4, %rd47, 1;
	setp.eq.s64 	%p5, %rd46, 1;
	setp.eq.s64 	%p6, %rd45, 1;
	cvt.u32.u64 	%r48, %rd24;
	add.s32 	%r49, %r48, %r6;
	div.s32 	%r50, %r49, %r7;
	mul.lo.s32 	%r51, %r50, %r7;
	sub.s32 	%r52, %r49, %r51;
	div.s32 	%r53, %r52, %r8;
	mul.lo.s32 	%r54, %r53, %r8;
	sub.s32 	%r55, %r52, %r54;
	selp.b32 	%r56, 0, %r50, %p6;
	selp.b32 	%r57, 0, %r53, %p5;
	selp.b32 	%r58, 0, %r55, %p4;
	mul.lo.s32 	%r59, %r10, %r56;
	mad.lo.s32 	%r60, %r11, %r57, %r59;
	mad.lo.s32 	%r61, %r12, %r58, %r60;
	shr.u32 	%r62, %r49, 31;
	add.s32 	%r63, %r49, %r62;
	shr.s32 	%r64, %r63, 1;
	mul.wide.s32 	%rd62, %r64, 8;
	add.s64 	%rd25, %rd1, %rd62;
	ld.global.f32 	%f156, [%rd25];
	shr.u32 	%r65, %r61, 31;
	add.s32 	%r66, %r61, %r65;
	shr.s32 	%r67, %r66, 1;
	mul.wide.s32 	%rd63, %r67, 2;
	add.s64 	%rd64, %rd2, %rd63;
	ld.global.v2.u8 	{%rs9, %rs10}, [%rd64];
	setp.eq.s16 	%p7, %rs9, 0;
	mul.f32 	%f157, %f156, %f154;
	selp.f32 	%f643, %f153, %f157, %p7;
	setp.eq.s16 	%p8, %rs10, 0;
	mov.f32 	%f642, %f153;
	@%p8 bra 	$L__BB353_7;
	ld.global.f32 	%f158, [%rd25+4];
	mul.f32 	%f642, %f158, %f154;
$L__BB353_7:
	max.f32 	%f159, %f643, 0fFF800000;
	max.f32 	%f648, %f159, %f642;
$L__BB353_8:
	setp.le.s64 	%p9, %rd55, %rd5;
	mov.f32 	%f646, 0fFF800000;
	mov.f32 	%f647, %f646;
	@%p9 bra 	$L__BB353_12;
	cvt.u32.u64 	%r68, %rd5;
	setp.eq.s64 	%p10, %rd47, 1;
	setp.eq.s64 	%p11, %rd46, 1;
	setp.eq.s64 	%p12, %rd45, 1;
	add.s32 	%r69, %r68, %r6;
	div.s32 	%r70, %r69, %r7;
	mul.lo.s32 	%r71, %r70, %r7;
	sub.s32 	%r72, %r69, %r71;
	div.s32 	%r73, %r72, %r8;
	mul.lo.s32 	%r74, %r73, %r8;
	sub.s32 	%r75, %r72, %r74;
	selp.b32 	%r76, 0, %r70, %p12;
	selp.b32 	%r77, 0, %r73, %p11;
	selp.b32 	%r78, 0, %r75, %p10;
	mul.lo.s32 	%r79, %r10, %r76;
	mad.lo.s32 	%r80, %r11, %r77, %r79;
	mad.lo.s32 	%r81, %r12, %r78, %r80;
	shr.u32 	%r82, %r69, 31;
	add.s32 	%r83, %r69, %r82;
	shr.s32 	%r84, %r83, 1;
	mul.wide.s32 	%rd65, %r84, 8;
	add.s64 	%rd26, %rd1, %rd65;
	ld.global.f32 	%f161, [%rd26];
	shr.u32 	%r85, %r81, 31;
	add.s32 	%r86, %r81, %r85;
	shr.s32 	%r87, %r86, 1;
	mul.wide.s32 	%rd66, %r87, 2;
	add.s64 	%rd67, %rd2, %rd66;
	ld.global.v2.u8 	{%rs11, %rs12}, [%rd67];
	setp.eq.s16 	%p13, %rs11, 0;
	mul.f32 	%f162, %f161, %f154;
	selp.f32 	%f647, %f153, %f162, %p13;
	setp.eq.s16 	%p14, %rs12, 0;
	mov.f32 	%f646, %f153;
	@%p14 bra 	$L__BB353_11;
	ld.global.f32 	%f163, [%rd26+4];
	mul.f32 	%f646, %f163, %f154;
$L__BB353_11:
	max.f32 	%f164, %f648, %f647;
	max.f32 	%f648, %f164, %f646;
$L__BB353_12:
	setp.le.s64 	%p15, %rd55, %rd6;
	mov.f32 	%f650, 0fFF800000;
	mov.f32 	%f651, %f650;
	@%p15 bra 	$L__BB353_16;
	cvt.u32.u64 	%r88, %rd6;
	setp.eq.s64 	%p16, %rd47, 1;
	setp.eq.s64 	%p17, %rd46, 1;
	setp.eq.s64 	%p18, %rd45, 1;
	add.s32 	%r89, %r88, %r6;
	div.s32 	%r90, %r89, %r7;
	mul.lo.s32 	%r91, %r90, %r7;
	sub.s32 	%r92, %r89, %r91;
	div.s32 	%r93, %r92, %r8;
	mul.lo.s32 	%r94, %r93, %r8;
	sub.s32 	%r95, %r92, %r94;
	selp.b32 	%r96, 0, %r90, %p18;
	selp.b32 	%r97, 0, %r93, %p17;
	selp.b32 	%r98, 0, %r95, %p16;
	mul.lo.s32 	%r99, %r10, %r96;
	mad.lo.s32 	%r100, %r11, %r97, %r99;
	mad.lo.s32 	%r101, %r12, %r98, %r100;
	shr.u32 	%r102, %r89, 31;
	add.s32 	%r103, %r89, %r102;
	shr.s32 	%r104, %r103, 1;
	mul.wide.s32 	%rd68, %r104, 8;
	add.s64 	%rd27, %rd1, %rd68;
	ld.global.f32 	%f166, [%rd27];
	shr.u32 	%r105, %r101, 31;
	add.s32 	%r106, %r101, %r105;
	shr.s32 	%r107, %r106, 1;
	mul.wide.s32 	%rd69, %r107, 2;
	add.s64 	%rd70, %rd2, %rd69;
	ld.global.v2.u8 	{%rs13, %rs14}, [%rd70];
	setp.eq.s16 	%p19, %rs13, 0;
	mul.f32 	%f167, %f166, %f154;
	selp.f32 	%f651, %f153, %f167, %p19;
	setp.eq.s16 	%p20, %rs14, 0;
	mov.f32 	%f650, %f153;
	@%p20 bra 	$L__BB353_15;
	ld.global.f32 	%f168, [%rd27+4];
	mul.f32 	%f650, %f168, %f154;
$L__BB353_15:
	max.f32 	%f169, %f648, %f651;
	max.f32 	%f648, %f169, %f650;
$L__BB353_16:
	setp.le.s64 	%p21, %rd55, %rd7;
	mov.f32 	%f654, 0fFF800000;
	mov.f32 	%f655, %f654;
	@%p21 bra 	$L__BB353_20;
	cvt.u32.u64 	%r108, %rd7;
	setp.eq.s64 	%p22, %rd47, 1;
	setp.eq.s64 	%p23, %rd46, 1;
	setp.eq.s64 	%p24, %rd45, 1;
	add.s32 	%r109, %r108, %r6;
	div.s32 	%r110, %r109, %r7;
	mul.lo.s32 	%r111, %r110, %r7;
	sub.s32 	%r112, %r109, %r111;
	div.s32 	%r113, %r112, %r8;
	mul.lo.s32 	%r114, %r113, %r8;
	sub.s32 	%r115, %r112, %r114;
	selp.b32 	%r116, 0, %r110, %p24;
	selp.b32 	%r117, 0, %r113, %p23;
	selp.b32 	%r118, 0, %r115, %p22;
	mul.lo.s32 	%r119, %r10, %r116;
	mad.lo.s32 	%r120, %r11, %r117, %r119;
	mad.lo.s32 	%r121, %r12, %r118, %r120;
	shr.u32 	%r122, %r109, 31;
	add.s32 	%r123, %r109, %r122;
	shr.s32 	%r124, %r123, 1;
	mul.wide.s32 	%rd71, %r124, 8;
	add.s64 	%rd28, %rd1, %rd71;
	ld.global.f32 	%f171, [%rd28];
	shr.u32 	%r125, %r121, 31;
	add.s32 	%r126, %r121, %r125;
	shr.s32 	%r127, %r126, 1;
	mul.wide.s32 	%rd72, %r127, 2;
	add.s64 	%rd73, %rd2, %rd72;
	ld.global.v2.u8 	{%rs15, %rs16}, [%rd73];
	setp.eq.s16 	%p25, %rs15, 0;
	mul.f32 	%f172, %f171, %f154;
	selp.f32 	%f655, %f153, %f172, %p25;
	setp.eq.s16 	%p26, %rs16, 0;
	mov.f32 	%f654, %f153;
	@%p26 bra 	$L__BB353_19;
	ld.global.f32 	%f173, [%rd28+4];
	mul.f32 	%f654, %f173, %f154;
$L__BB353_19:
	max.f32 	%f174, %f648, %f655;
	max.f32 	%f648, %f174, %f654;
$L__BB353_20:
	setp.le.s64 	%p27, %rd55, %rd8;
	mov.f32 	%f658, 0fFF800000;
	mov.f32 	%f659, %f658;
	@%p27 bra 	$L__BB353_24;
	cvt.u32.u64 	%r128, %rd8;
	setp.eq.s64 	%p28, %rd47, 1;
	setp.eq.s64 	%p29, %rd46, 1;
	setp.eq.s64 	%p30, %rd45, 1;
	add.s32 	%r129, %r128, %r6;
	div.s32 	%r130, %r129, %r7;
	mul.lo.s32 	%r131, %r130, %r7;
	sub.s32 	%r132, %r129, %r131;
	div.s32 	%r133, %r132, %r8;
	mul.lo.s32 	%r134, %r133, %r8;
	sub.s32 	%r135, %r132, %r134;
	selp.b32 	%r136, 0, %r130, %p30;
	selp.b32 	%r137, 0, %r133, %p29;
	selp.b32 	%r138, 0, %r135, %p28;
	mul.lo.s32 	%r139, %r10, %r136;
	mad.lo.s32 	%r140, %r11, %r137, %r139;
	mad.lo.s32 	%r141, %r12, %r138, %r140;
	shr.u32 	%r142, %r129, 31;
	add.s32 	%r143, %r129, %r142;
	shr.s32 	%r144, %r143, 1;
	mul.wide.s32 	%rd74, %r144, 8;
	add.s64 	%rd29, %rd1, %rd74;
	ld.global.f32 	%f176, [%rd29];
	shr.u32 	%r145, %r141, 31;
	add.s32 	%r146, %r141, %r145;
	shr.s32 	%r147, %r146, 1;
	mul.wide.s32 	%rd75, %r147, 2;
	add.s64 	%rd76, %rd2, %rd75;
	ld.global.v2.u8 	{%rs17, %rs18}, [%rd76];
	setp.eq.s16 	%p31, %rs17, 0;
	mul.f32 	%f177, %f176, %f154;
	selp.f32 	%f659, %f153, %f177, %p31;
	setp.eq.s16 	%p32, %rs18, 0;
	mov.f32 	%f658, %f153;
	@%p32 bra 	$L__BB353_23;
	ld.global.f32 	%f178, [%rd29+4];
	mul.f32 	%f658, %f178, %f154;
$L__BB353_23:
	max.f32 	%f179, %f648, %f659;
	max.f32 	%f648, %f179, %f658;
$L__BB353_24:
	setp.le.s64 	%p33, %rd55, %rd9;
	mov.f32 	%f662, 0fFF800000;
	mov.f32 	%f663, %f662;
	@%p33 bra 	$L__BB353_28;
	cvt.u32.u64 	%r148, %rd9;
	setp.eq.s64 	%p34, %rd47, 1;
	setp.eq.s64 	%p35, %rd46, 1;
	setp.eq.s64 	%p36, %rd45, 1;
	add.s32 	%r149, %r148, %r6;
	div.s32 	%r150, %r149, %r7;
	mul.lo.s32 	%r151, %r150, %r7;
	sub.s32 	%r152, %r149, %r151;
	div.s32 	%r153, %r152, %r8;
	mul.lo.s32 	%r154, %r153, %r8;
	sub.s32 	%r155, %r152, %r154;
	selp.b32 	%r156, 0, %r150, %p36;
	selp.b32 	%r157, 0, %r153, %p35;
	selp.b32 	%r158, 0, %r155, %p34;
	mul.lo.s32 	%r159, %r10, %r156;
	mad.lo.s32 	%r160, %r11, %r157, %r159;
	mad.lo.s32 	%r161, %r12, %r158, %r160;
	shr.u32 	%r162, %r149, 31;
	add.s32 	%r163, %r149, %r162;
	shr.s32 	%r164, %r163, 1;
	mul.wide.s32 	%rd77, %r164, 8;
	add.s64 	%rd30, %rd1, %rd77;
	ld.global.f32 	%f181, [%rd30];
	shr.u32 	%r165, %r161, 31;
	add.s32 	%r166, %r161, %r165;
	shr.s32 	%r167, %r166, 1;
	mul.wide.s32 	%rd78, %r167, 2;
	add.s64 	%rd79, %rd2, %rd78;
	ld.global.v2.u8 	{%rs19, %rs20}, [%rd79];
	setp.eq.s16 	%p37, %rs19, 0;
	mul.f32 	%f182, %f181, %f154;
	selp.f32 	%f663, %f153, %f182, %p37;
	setp.eq.s16 	%p38, %rs20, 0;
	mov.f32 	%f662, %f153;
	@%p38 bra 	$L__BB353_27;
	ld.global.f32 	%f183, [%rd30+4];
	mul.f32 	%f662, %f183, %f154;
$L__BB353_27:
	max.f32 	%f184, %f648, %f663;
	max.f32 	%f648, %f184, %f662;
$L__BB353_28:
	setp.le.s64 	%p39, %rd55, %rd10;
	mov.f32 	%f666, 0fFF800000;
	mov.f32 	%f667, %f666;
	@%p39 bra 	$L__BB353_32;
	cvt.u32.u64 	%r168, %rd10;
	setp.eq.s64 	%p40, %rd47, 1;
	setp.eq.s64 	%p41, %rd46, 1;
	setp.eq.s64 	%p42, %rd45, 1;
	add.s32 	%r169, %r168, %r6;
	div.s32 	%r170, %r169, %r7;
	mul.lo.s32 	%r171, %r170, %r7;
	sub.s32 	%r172, %r169, %r171;
	div.s32 	%r173, %r172, %r8;
	mul.lo.s32 	%r174, %r173, %r8;
	sub.s32 	%r175, %r172, %r174;
	selp.b32 	%r176, 0, %r170, %p42;
	selp.b32 	%r177, 0, %r173, %p41;
	selp.b32 	%r178, 0, %r175, %p40;
	mul.lo.s32 	%r179, %r10, %r176;
	mad.lo.s32 	%r180, %r11, %r177, %r179;
	mad.lo.s32 	%r181, %r12, %r178, %r180;
	shr.u32 	%r182, %r169, 31;
	add.s32 	%r183, %r169, %r182;
	shr.s32 	%r184, %r183, 1;
	mul.wide.s32 	%rd80, %r184, 8;
	add.s64 	%rd31, %rd1, %rd80;
	ld.global.f32 	%f186, [%rd31];
	shr.u32 	%r185, %r181, 31;
	add.s32 	%r186, %r181, %r185;
	shr.s32 	%r187, %r186, 1;
	mul.wide.s32 	%rd81, %r187, 2;
	add.s64 	%rd82, %rd2, %rd81;
	ld.global.v2.u8 	{%rs21, %rs22}, [%rd82];
	setp.eq.s16 	%p43, %rs21, 0;
	mul.f32 	%f187, %f186, %f154;
	selp.f32 	%f667, %f153, %f187, %p43;
	setp.eq.s16 	%p44, %rs22, 0;
	mov.f32 	%f666, %f153;
	@%p44 bra 	$L__BB353_31;
	ld.global.f32 	%f188, [%rd31+4];
	mul.f32 	%f666, %f188, %f154;
$L__BB353_31:
	max.f32 	%f189, %f648, %f667;
	max.f32 	%f648, %f189, %f666;
$L__BB353_32:
	setp.le.s64 	%p45, %rd55, %rd11;
	mov.f32 	%f670, 0fFF800000;
	mov.f32 	%f671, %f670;
	@%p45 bra 	$L__BB353_36;
	cvt.u32.u64 	%r188, %rd11;
	setp.eq.s64 	%p46, %rd47, 1;
	setp.eq.s64 	%p47, %rd46, 1;
	setp.eq.s64 	%p48, %rd45, 1;
	add.s32 	%r189, %r188, %r6;
	div.s32 	%r190, %r189, %r7;
	mul.lo.s32 	%r191, %r190, %r7;
	sub.s32 	%r192, %r189, %r191;
	div.s32 	%r193, %r192, %r8;
	mul.lo.s32 	%r194, %r193, %r8;
	sub.s32 	%r195, %r192, %r194;
	selp.b32 	%r196, 0, %r190, %p48;
	selp.b32 	%r197, 0, %r193, %p47;
	selp.b32 	%r198, 0, %r195, %p46;
	mul.lo.s32 	%r199, %r10, %r196;
	mad.lo.s32 	%r200, %r11, %r197, %r199;
	mad.lo.s32 	%r201, %r12, %r198, %r200;
	shr.u32 	%r202, %r189, 31;
	add.s32 	%r203, %r189, %r202;
	shr.s32 	%r204, %r203, 1;
	mul.wide.s32 	%rd83, %r204, 8;
	add.s64 	%rd32, %rd1, %rd83;
	ld.global.f32 	%f191, [%rd32];
	shr.u32 	%r205, %r201, 31;
	add.s32 	%r206, %r201, %r205;
	shr.s32 	%r207, %r206, 1;
	mul.wide.s32 	%rd84, %r207, 2;
	add.s64 	%rd85, %rd2, %rd84;
	ld.global.v2.u8 	{%rs23, %rs24}, [%rd85];
	setp.eq.s16 	%p49, %rs23, 0;
	mul.f32 	%f192, %f191, %f154;
	selp.f32 	%f671, %f153, %f192, %p49;
	setp.eq.s16 	%p50, %rs24, 0;
	mov.f32 	%f670, %f153;
	@%p50 bra 	$L__BB353_35;
	ld.global.f32 	%f193, [%rd32+4];
	mul.f32 	%f670, %f193, %f154;
$L__BB353_35:
	max.f32 	%f194, %f648, %f671;
	max.f32 	%f648, %f194, %f670;
$L__BB353_36:
	setp.le.s64 	%p51, %rd55, %rd12;
	mov.f32 	%f674, 0fFF800000;
	mov.f32 	%f675, %f674;
	@%p51 bra 	$L__BB353_40;
	cvt.u32.u64 	%r208, %rd12;
	setp.eq.s64 	%p52, %rd47, 1;
	setp.eq.s64 	%p53, %rd46, 1;
	setp.eq.s64 	%p54, %rd45, 1;
	add.s32 	%r209, %r208, %r6;
	div.s32 	%r210, %r209, %r7;
	mul.lo.s32 	%r211, %r210, %r7;
	sub.s32 	%r212, %r209, %r211;
	div.s32 	%r213, %r212, %r8;
	mul.lo.s32 	%r214, %r213, %r8;
	sub.s32 	%r215, %r212, %r214;
	selp.b32 	%r216, 0, %r210, %p54;
	selp.b32 	%r217, 0, %r213, %p53;
	selp.b32 	%r218, 0, %r215, %p52;
	mul.lo.s32 	%r219, %r10, %r216;
	mad.lo.s32 	%r220, %r11, %r217, %r219;
	mad.lo.s32 	%r221, %r12, %r218, %r220;
	shr.u32 	%r222, %r209, 31;
	add.s32 	%r223, %r209, %r222;
	shr.s32 	%r224, %r223, 1;
	mul.wide.s32 	%rd86, %r224, 8;
	add.s64 	%rd33, %rd1, %rd86;
	ld.global.f32 	%f196, [%rd33];
	shr.u32 	%r225, %r221, 31;
	add.s32 	%r226, %r221, %r225;
	shr.s32 	%r227, %r226, 1;
	mul.wide.s32 	%rd87, %r227, 2;
	add.s64 	%rd88, %rd2, %rd87;
	ld.global.v2.u8 	{%rs25, %rs26}, [%rd88];
	setp.eq.s16 	%p55, %rs25, 0;
	mul.f32 	%f197, %f196, %f154;
	selp.f32 	%f675, %f153, %f197, %p55;
	setp.eq.s16 	%p56, %rs26, 0;
	mov.f32 	%f674, %f153;
	@%p56 bra 	$L__BB353_39;
	ld.global.f32 	%f198, [%rd33+4];
	mul.f32 	%f674, %f198, %f154;
$L__BB353_39:
	max.f32 	%f199, %f648, %f675;
	max.f32 	%f648, %f199, %f674;
$L__BB353_40:
	setp.le.s64 	%p57, %rd55, %rd13;
	mov.f32 	%f678, 0fFF800000;
	mov.f32 	%f679, %f678;
	@%p57 bra 	$L__BB353_44;
	cvt.u32.u64 	%r228, %rd13;
	setp.eq.s64 	%p58, %rd47, 1;
	setp.eq.s64 	%p59, %rd46, 1;
	setp.eq.s64 	%p60, %rd45, 1;
	add.s32 	%r229, %r228, %r6;
	div.s32 	%r230, %r229, %r7;
	mul.lo.s32 	%r231, %r230, %r7;
	sub.s32 	%r232, %r229, %r231;
	div.s32 	%r233, %r232, %r8;
	mul.lo.s32 	%r234, %r233, %r8;
	sub.s32 	%r235, %r232, %r234;
	selp.b32 	%r236, 0, %r230, %p60;
	selp.b32 	%r237, 0, %r233, %p59;
	selp.b32 	%r238, 0, %r235, %p58;
	mul.lo.s32 	%r239, %r10, %r236;
	mad.lo.s32 	%r240, %r11, %r237, %r239;
	mad.lo.s32 	%r241, %r12, %r238, %r240;
	shr.u32 	%r242, %r229, 31;
	add.s32 	%r243, %r229, %r242;
	shr.s32 	%r244, %r243, 1;
	mul.wide.s32 	%rd89, %r244, 8;
	add.s64 	%rd34, %rd1, %rd89;
	ld.global.f32 	%f201, [%rd34];
	shr.u32 	%r245, %r241, 31;
	add.s32 	%r246, %r241, %r245;
	shr.s32 	%r247, %r246, 1;
	mul.wide.s32 	%rd90, %r247, 2;
	add.s64 	%rd91, %rd2, %rd90;
	ld.global.v2.u8 	{%rs27, %rs28}, [%rd91];
	setp.eq.s16 	%p61, %rs27, 0;
	mul.f32 	%f202, %f201, %f154;
	selp.f32 	%f679, %f153, %f202, %p61;
	setp.eq.s16 	%p62, %rs28, 0;
	mov.f32 	%f678, %f153;
	@%p62 bra 	$L__BB353_43;
	ld.global.f32 	%f203, [%rd34+4];
	mul.f32 	%f678, %f203, %f154;
$L__BB353_43:
	max.f32 	%f204, %f648, %f679;
	max.f32 	%f648, %f204, %f678;
$L__BB353_44:
	setp.le.s64 	%p63, %rd55, %rd14;
	mov.f32 	%f682, 0fFF800000;
	mov.f32 	%f683, %f682;
	@%p63 bra 	$L__BB353_48;
	cvt.u32.u64 	%r248, %rd14;
	setp.eq.s64 	%p64, %rd47, 1;
	setp.eq.s64 	%p65, %rd46, 1;
	setp.eq.s64 	%p66, %rd45, 1;
	add.s32 	%r249, %r248, %r6;
	div.s32 	%r250, %r249, %r7;
	mul.lo.s32 	%r251, %r250, %r7;
	sub.s32 	%r252, %r249, %r251;
	div.s32 	%r253, %r252, %r8;
	mul.lo.s32 	%r254, %r253, %r8;
	sub.s32 	%r255, %r252, %r254;
	selp.b32 	%r256, 0, %r250, %p66;
	selp.b32 	%r257, 0, %r253, %p65;
	selp.b32 	%r258, 0, %r255, %p64;
	mul.lo.s32 	%r259, %r10, %r256;
	mad.lo.s32 	%r260, %r11, %r257, %r259;
	mad.lo.s32 	%r261, %r12, %r258, %r260;
	shr.u32 	%r262, %r249, 31;
	add.s32 	%r263, %r249, %r262;
	shr.s32 	%r264, %r263, 1;
	mul.wide.s32 	%rd92, %r264, 8;
	add.s64 	%rd35, %rd1, %rd92;
	ld.global.f32 	%f206, [%rd35];
	shr.u32 	%r265, %r261, 31;
	add.s32 	%r266, %r261, %r265;
	shr.s32 	%r267, %r266, 1;
	mul.wide.s32 	%rd93, %r267, 2;
	add.s64 	%rd94, %rd2, %rd93;
	ld.global.v2.u8 	{%rs29, %rs30}, [%rd94];
	setp.eq.s16 	%p67, %rs29, 0;
	mul.f32 	%f207, %f206, %f154;
	selp.f32 	%f683, %f153, %f207, %p67;
	setp.eq.s16 	%p68, %rs30, 0;
	mov.f32 	%f682, %f153;
	@%p68 bra 	$L__BB353_47;
	ld.global.f32 	%f208, [%rd35+4];
	mul.f32 	%f682, %f208, %f154;
$L__BB353_47:
	max.f32 	%f209, %f648, %f683;
	max.f32 	%f648, %f209, %f682;
$L__BB353_48:
	setp.le.s64 	%p69, %rd55, %rd15;
	mov.f32 	%f686, 0fFF800000;
	mov.f32 	%f687, %f686;
	@%p69 bra 	$L__BB353_52;
	cvt.u32.u64 	%r268, %rd15;
	setp.eq.s64 	%p70, %rd47, 1;
	setp.eq.s64 	%p71, %rd46, 1;
	setp.eq.s64 	%p72, %rd45, 1;
	add.s32 	%r269, %r268, %r6;
	div.s32 	%r270, %r269, %r7;
	mul.lo.s32 	%r271, %r270, %r7;
	sub.s32 	%r272, %r269, %r271;
	div.s32 	%r273, %r272, %r8;
	mul.lo.s32 	%r274, %r273, %r8;
	sub.s32 	%r275, %r272, %r274;
	selp.b32 	%r276, 0, %r270, %p72;
	selp.b32 	%r277, 0, %r273, %p71;
	selp.b32 	%r278, 0, %r275, %p70;
	mul.lo.s32 	%r279, %r10, %r276;
	mad.lo.s32 	%r280, %r11, %r277, %r279;
	mad.lo.s32 	%r281, %r12, %r278, %r280;
	shr.u32 	%r282, %r269, 31;
	add.s32 	%r283, %r269, %r282;
	shr.s32 	%r284, %r283, 1;
	mul.wide.s32 	%rd95, %r284, 8;
	add.s64 	%rd36, %rd1, %rd95;
	ld.global.f32 	%f211, [%rd36];
	shr.u32 	%r285, %r281, 31;
	add.s32 	%r286, %r281, %r285;
	shr.s32 	%r287, %r286, 1;
	mul.wide.s32 	%rd96, %r287, 2;
	add.s64 	%rd97, %rd2, %rd96;
	ld.global.v2.u8 	{%rs31, %rs32}, [%rd97];
	setp.eq.s16 	%p73, %rs31, 0;
	mul.f32 	%f212, %f211, %f154;
	selp.f32 	%f687, %f153, %f212, %p73;
	setp.eq.s16 	%p74, %rs32, 0;
	mov.f32 	%f686, %f153;
	@%p74 bra 	$L__BB353_51;
	ld.global.f32 	%f213, [%rd36+4];
	mul.f32 	%f686, %f213, %f154;
$L__BB353_51:
	max.f32 	%f214, %f648, %f687;
	max.f32 	%f648, %f214, %f686;
$L__BB353_52:
	setp.le.s64 	%p75, %rd55, %rd16;
	mov.f32 	%f690, 0fFF800000;
	mov.f32 	%f691, %f690;
	@%p75 bra 	$L__BB353_56;
	cvt.u32.u64 	%r288, %rd16;
	setp.eq.s64 	%p76, %rd47, 1;
	setp.eq.s64 	%p77, %rd46, 1;
	setp.eq.s64 	%p78, %rd45, 1;
	add.s32 	%r289, %r288, %r6;
	div.s32 	%r290, %r289, %r7;
	mul.lo.s32 	%r291, %r290, %r7;
	sub.s32 	%r292, %r289, %r291;
	div.s32 	%r293, %r292, %r8;
	mul.lo.s32 	%r294, %r293, %r8;
	sub.s32 	%r295, %r292, %r294;
	selp.b32 	%r296, 0, %r290, %p78;
	selp.b32 	%r297, 0, %r293, %p77;
	selp.b32 	%r298, 0, %r295, %p76;
	mul.lo.s32 	%r299, %r10, %r296;
	mad.lo.s32 	%r300, %r11, %r297, %r299;
	mad.lo.s32 	%r301, %r12, %r298, %r300;
	shr.u32 	%r302, %r289, 31;
	add.s32 	%r303, %r289, %r302;
	shr.s32 	%r304, %r303, 1;
	mul.wide.s32 	%rd98, %r304, 8;
	add.s64 	%rd37, %rd1, %rd98;
	ld.global.f32 	%f216, [%rd37];
	shr.u32 	%r305, %r301, 31;
	add.s32 	%r306, %r301, %r305;
	shr.s32 	%r307, %r306, 1;
	mul.wide.s32 	%rd99, %r307, 2;
	add.s64 	%rd100, %rd2, %rd99;
	ld.global.v2.u8 	{%rs33, %rs34}, [%rd100];
	setp.eq.s16 	%p79, %rs33, 0;
	mul.f32 	%f217, %f216, %f154;
	selp.f32 	%f691, %f153, %f217, %p79;
	setp.eq.s16 	%p80, %rs34, 0;
	mov.f32 	%f690, %f153;
	@%p80 bra 	$L__BB353_55;
	ld.global.f32 	%f218, [%rd37+4];
	mul.f32 	%f690, %f218, %f154;
$L__BB353_55:
	max.f32 	%f219, %f648, %f691;
	max.f32 	%f648, %f219, %f690;
$L__BB353_56:
	setp.le.s64 	%p81, %rd55, %rd17;
	mov.f32 	%f694, 0fFF800000;
	mov.f32 	%f695, %f694;
	@%p81 bra 	$L__BB353_60;
	cvt.u32.u64 	%r308, %rd17;
	setp.eq.s64 	%p82, %rd47, 1;
	setp.eq.s64 	%p83, %rd46, 1;
	setp.eq.s64 	%p84, %rd45, 1;
	add.s32 	%r309, %r308, %r6;
	div.s32 	%r310, %r309, %r7;
	mul.lo.s32 	%r311, %r310, %r7;
	sub.s32 	%r312, %r309, %r311;
	div.s32 	%r313, %r312, %r8;
	mul.lo.s32 	%r314, %r313, %r8;
	sub.s32 	%r315, %r312, %r314;
	selp.b32 	%r316, 0, %r310, %p84;
	selp.b32 	%r317, 0, %r313, %p83;
	selp.b32 	%r318, 0, %r315, %p82;
	mul.lo.s32 	%r319, %r10, %r316;
	mad.lo.s32 	%r320, %r11, %r317, %r319;
	mad.lo.s32 	%r321, %r12, %r318, %r320;
	shr.u32 	%r322, %r309, 31;
	add.s32 	%r323, %r309, %r322;
	shr.s32 	%r324, %r323, 1;
	mul.wide.s32 	%rd101, %r324, 8;
	add.s64 	%rd38, %rd1, %rd101;
	ld.global.f32 	%f221, [%rd38];
	shr.u32 	%r325, %r321, 31;
	add.s32 	%r326, %r321, %r325;
	shr.s32 	%r327, %r326, 1;
	mul.wide.s32 	%rd102, %r327, 2;
	add.s64 	%rd103, %rd2, %rd102;
	ld.global.v2.u8 	{%rs35, %rs36}, [%rd103];
	setp.eq.s16 	%p85, %rs35, 0;
	mul.f32 	%f222, %f221, %f154;
	selp.f32 	%f695, %f153, %f222, %p85;
	setp.eq.s16 	%p86, %rs36, 0;
	mov.f32 	%f694, %f153;
	@%p86 bra 	$L__BB353_59;
	ld.global.f32 	%f223, [%rd38+4];
	mul.f32 	%f694, %f223, %f154;
$L__BB353_59:
	max.f32 	%f224, %f648, %f695;
	max.f32 	%f648, %f224, %f694;
$L__BB353_60:
	setp.le.s64 	%p87, %rd55, %rd18;
	mov.f32 	%f698, 0fFF800000;
	mov.f32 	%f699, %f698;
	@%p87 bra 	$L__BB353_64;
	cvt.u32.u64 	%r328, %rd18;
	setp.eq.s64 	%p88, %rd47, 1;
	setp.eq.s64 	%p89, %rd46, 1;
	setp.eq.s64 	%p90, %rd45, 1;
	add.s32 	%r329, %r328, %r6;
	div.s32 	%r330, %r329, %r7;
	mul.lo.s32 	%r331, %r330, %r7;
	sub.s32 	%r332, %r329, %r331;
	div.s32 	%r333, %r332, %r8;
	mul.lo.s32 	%r334, %r333, %r8;
	sub.s32 	%r335, %r332, %r334;
	selp.b32 	%r336, 0, %r330, %p90;
	selp.b32 	%r337, 0, %r333, %p89;
	selp.b32 	%r338, 0, %r335, %p88;
	mul.lo.s32 	%r339, %r10, %r336;
	mad.lo.s32 	%r340, %r11, %r337, %r339;
	mad.lo.s32 	%r341, %r12, %r338, %r340;
	shr.u32 	%r342, %r329, 31;
	add.s32 	%r343, %r329, %r342;
	shr.s32 	%r344, %r343, 1;
	mul.wide.s32 	%rd104, %r344, 8;
	add.s64 	%rd39, %rd1, %rd104;
	ld.global.f32 	%f226, [%rd39];
	shr.u32 	%r345, %r341, 31;
	add.s32 	%r346, %r341, %r345;
	shr.s32 	%r347, %r346, 1;
	mul.wide.s32 	%rd105, %r347, 2;
	add.s64 	%rd106, %rd2, %rd105;
	ld.global.v2.u8 	{%rs37, %rs38}, [%rd106];
	setp.eq.s16 	%p91, %rs37, 0;
	mul.f32 	%f227, %f226, %f154;
	selp.f32 	%f699, %f153, %f227, %p91;
	setp.eq.s16 	%p92, %rs38, 0;
	mov.f32 	%f698, %f153;
	@%p92 bra 	$L__BB353_63;
	ld.global.f32 	%f228, [%rd39+4];
	mul.f32 	%f698, %f228, %f154;
$L__BB353_63:
	max.f32 	%f229, %f648, %f699;
	max.f32 	%f648, %f229, %f698;
$L__BB353_64:
	setp.le.s64 	%p93, %rd55, %rd19;
	mov.f32 	%f702, 0fFF800000;
	mov.f32 	%f703, %f702;
	@%p93 bra 	$L__BB353_68;
	cvt.u32.u64 	%r348, %rd19;
	setp.eq.s64 	%p94, %rd47, 1;
	setp.eq.s64 	%p95, %rd46, 1;
	setp.eq.s64 	%p96, %rd45, 1;
	add.s32 	%r349, %r348, %r6;
	div.s32 	%r350, %r349, %r7;
	mul.lo.s32 	%r351, %r350, %r7;
	sub.s32 	%r352, %r349, %r351;
	div.s32 	%r353, %r352, %r8;
	mul.lo.s32 	%r354, %r353, %r8;
	sub.s32 	%r355, %r352, %r354;
	selp.b32 	%r356, 0, %r350, %p96;
	selp.b32 	%r357, 0, %r353, %p95;
	selp.b32 	%r358, 0, %r355, %p94;
	mul.lo.s32 	%r359, %r10, %r356;
	mad.lo.s32 	%r360, %r11, %r357, %r359;
	mad.lo.s32 	%r361, %r12, %r358, %r360;
	shr.u32 	%r362, %r349, 31;
	add.s32 	%r363, %r349, %r362;
	shr.s32 	%r364, %r363, 1;
	mul.wide.s32 	%rd107, %r364, 8;
	add.s64 	%rd40, %rd1, %rd107;
	ld.global.f32 	%f231, [%rd40];
	shr.u32 	%r365, %r361, 31;
	add.s32 	%r366, %r361, %r365;
	shr.s32 	%r367, %r366, 1;
	mul.wide.s32 	%rd108, %r367, 2;
	add.s64 	%rd109, %rd2, %rd108;
	ld.global.v2.u8 	{%rs39, %rs40}, [%rd109];
	setp.eq.s16 	%p97, %rs39, 0;
	mul.f32 	%f232, %f231, %f154;
	selp.f32 	%f703, %f153, %f232, %p97;
	setp.eq.s16 	%p98, %rs40, 0;
	mov.f32 	%f702, %f153;
	@%p98 bra 	$L__BB353_67;
	ld.global.f32 	%f233, [%rd40+4];
	mul.f32 	%f702, %f233, %f154;
$L__BB353_67:
	max.f32 	%f234, %f648, %f703;
	max.f32 	%f648, %f234, %f702;
$L__BB353_68:
	mov.u32 	%r368, %tid.x;
	shl.b32 	%r369, %r368, 1;
	cvt.u64.u32 	%rd110, %r369;
	setp.le.s64 	%p99, %rd55, %rd110;
	mov.b32 	%r370, %f648;
	shfl.sync.bfly.b32	%r371|%p100, %r370, 16, 31, -1;
	mov.b32 	%f235, %r371;
	max.f32 	%f236, %f648, %f235;
	mov.b32 	%r372, %f236;
	shfl.sync.bfly.b32	%r373|%p101, %r372, 8, 31, -1;
	mov.b32 	%f237, %r373;
	max.f32 	%f238, %f236, %f237;
	mov.b32 	%r374, %f238;
	shfl.sync.bfly.b32	%r375|%p102, %r374, 4, 31, -1;
	mov.b32 	%f239, %r375;
	max.f32 	%f240, %f238, %f239;
	mov.b32 	%r376, %f240;
	shfl.sync.bfly.b32	%r377|%p103, %r376, 2, 31, -1;
	mov.b32 	%f241, %r377;
	max.f32 	%f242, %f240, %f241;
	mov.b32 	%r378, %f242;
	shfl.sync.bfly.b32	%r379|%p104, %r378, 1, 31, -1;
	mov.b32 	%f243, %r379;
	max.f32 	%f244, %f242, %f243;
	sub.f32 	%f245, %f643, %f244;
	fma.rn.f32 	%f246, %f245, 0f3BBB989D, 0f3F000000;
	cvt.sat.f32.f32 	%f247, %f246;
	mov.f32 	%f248, 0f4B400001;
	mov.f32 	%f249, 0f437C0000;
	fma.rm.f32 	%f250, %f247, %f249, %f248;
	add.f32 	%f251, %f250, 0fCB40007F;
	neg.f32 	%f252, %f251;
	fma.rn.f32 	%f253, %f245, 0f3FB8AA3B, %f252;
	fma.rn.f32 	%f254, %f245, 0f32A57060, %f253;
	mov.b32 	%r380, %f250;
	shl.b32 	%r381, %r380, 23;
	mov.b32 	%f255, %r381;
	ex2.approx.ftz.f32 	%f256, %f254;
	mul.f32 	%f257, %f256, %f255;
	add.f32 	%f258, %f257, 0f00000000;
	sub.f32 	%f259, %f642, %f244;
	fma.rn.f32 	%f260, %f259, 0f3BBB989D, 0f3F000000;
	cvt.sat.f32.f32 	%f261, %f260;
	fma.rm.f32 	%f262, %f261, %f249, %f248;
	add.f32 	%f263, %f262, 0fCB40007F;
	neg.f32 	%f264, %f263;
	fma.rn.f32 	%f265, %f259, 0f3FB8AA3B, %f264;
	fma.rn.f32 	%f266, %f259, 0f32A57060, %f265;
	mov.b32 	%r382, %f262;
	shl.b32 	%r383, %r382, 23;
	mov.b32 	%f267, %r383;
	ex2.approx.ftz.f32 	%f268, %f266;
	mul.f32 	%f269, %f268, %f267;
	add.f32 	%f270, %f258, %f269;
	sub.f32 	%f271, %f647, %f244;
	fma.rn.f32 	%f272, %f271, 0f3BBB989D, 0f3F000000;
	cvt.sat.f32.f32 	%f273, %f272;
	fma.rm.f32 	%f274, %f273, %f249, %f248;
	add.f32 	%f275, %f274, 0fCB40007F;
	neg.f32 	%f276, %f275;
	fma.rn.f32 	%f277, %f271, 0f3FB8AA3B, %f276;
	fma.rn.f32 	%f278, %f271, 0f32A57060, %f277;
	mov.b32 	%r384, %f274;
	shl.b32 	%r385, %r384, 23;
	mov.b32 	%f279, %r385;
	ex2.approx.ftz.f32 	%f280, %f278;
	mul.f32 	%f281, %f280, %f279;
	add.f32 	%f282, %f270, %f281;
	sub.f32 	%f283, %f646, %f244;
	fma.rn.f32 	%f284, %f283, 0f3BBB989D, 0f3F000000;
	cvt.sat.f32.f32 	%f285, %f284;
	fma.rm.f32 	%f286, %f285, %f249, %f248;
	add.f32 	%f287, %f286, 0fCB40007F;
	neg.f32 	%f288, %f287;
	fma.rn.f32 	%f289, %f283, 0f3FB8AA3B, %f288;
	fma.rn.f32 	%f290, %f283, 0f32A57060, %f289;
	mov.b32 	%r386, %f286;
	shl.b32 	%r387, %r386, 23;
	mov.b32 	%f291, %r387;
	ex2.approx.ftz.f32 	%f292, %f290;
	mul.f32 	%f293, %f292, %f291;
	add.f32 	%f294, %f282, %f293;
	sub.f32 	%f295, %f651, %f244;
	fma.rn.f32 	%f296, %f295, 0f3BBB989D, 0f3F000000;
	cvt.sat.f32.f32 	%f297, %f296;
	fma.rm.f32 	%f298, %f297, %f249, %f248;
	add.f32 	%f299, %f298, 0fCB40007F;
	neg.f32 	%f300, %f299;
	fma.rn.f32 	%f301, %f295, 0f3FB8AA3B, %f300;
	fma.rn.f32 	%f302, %f295, 0f32A57060, %f301;
	mov.b32 	%r388, %f298;
	shl.b32 	%r389, %r388, 23;
	mov.b32 	%f303, %r389;
	ex2.approx.ftz.f32 	%f304, %f302;
	mul.f32 	%f305, %f304, %f303;
	add.f32 	%f306, %f294, %f305;
	sub.f32 	%f307, %f650, %f244;
	fma.rn.f32 	%f308, %f307, 0f3BBB989D, 0f3F000000;
	cvt.sat.f32.f32 	%f309, %f308;
	fma.rm.f32 	%f310, %f309, %f249, %f248;
	add.f32 	%f311, %f310, 0fCB40007F;
	neg.f32 	%f312, %f311;
	fma.rn.f32 	%f313, %f307, 0f3FB8AA3B, %f312;
	fma.rn.f32 	%f314, %f307, 0f32A57060, %f313;
	mov.b32 	%r390, %f310;
	shl.b32 	%r391, %r390, 23;
	mov.b32 	%f315, %r391;
	ex2.approx.ftz.f32 	%f316, %f314;
	mul.f32 	%f317, %f316, %f315;
	add.f32 	%f318, %f306, %f317;
	sub.f32 	%f319, %f655, %f244;
	fma.rn.f32 	%f320, %f319, 0f3BBB989D, 0f3F000000;
	cvt.sat.f32.f32 	%f321, %f320;
	fma.rm.f32 	%f322, %f321, %f249, %f248;
	add.f32 	%f323, %f322, 0fCB40007F;
	neg.f32 	%f324, %f323;
	fma.rn.f32 	%f325, %f319, 0f3FB8AA3B, %f324;
	fma.rn.f32 	%f326, %f319, 0f32A57060, %f325;
	mov.b32 	%r392, %f322;
	shl.b32 	%r393, %r392, 23;
	mov.b32 	%f327, %r393;
	ex2.approx.ftz.f32 	%f328, %f326;
	mul.f32 	%f329, %f328, %f327;
	add.f32 	%f330, %f318, %f329;
	sub.f32 	%f331, %f654, %f244;
	fma.rn.f32 	%f332, %f331, 0f3BBB989D, 0f3F000000;
	cvt.sat.f32.f32 	%f333, %f332;
	fma.rm.f32 	%f334, %f333, %f249, %f248;
	add.f32 	%f335, %f334, 0fCB40007F;
	neg.f32 	%f336, %f335;
	fma.rn.f32 	%f337, %f331, 0f3FB8AA3B, %f336;
	fma.rn.f32 	%f338, %f331, 0f32A57060, %f337;
	mov.b32 	%r394, %f334;
	shl.b32 	%r395, %r394, 23;
	mov.b32 	%f339, %r395;
	ex2.approx.ftz.f32 	%f340, %f338;
	mul.f32 	%f341, %f340, %f339;
	add.f32 	%f342, %f330, %f341;
	sub.f32 	%f343, %f659, %f244;
	fma.rn.f32 	%f344, %f343, 0f3BBB989D, 0f3F000000;
	cvt.sat.f32.f32 	%f345, %f344;
	fma.rm.f32 	%f346, %f345, %f249, %f248;
	add.f32 	%f347, %f346, 0fCB40007F;
	neg.f32 	%f348, %f347;
	fma.rn.f32 	%f349, %f343, 0f3FB8AA3B, %f348;
	fma.rn.f32 	%f350, %f343, 0f32A57060, %f349;
	mov.b32 	%r396, %f346;
	shl.b32 	%r397, %r396, 23;
	mov.b32 	%f351, %r397;
	ex2.approx.ftz.f32 	%f352, %f350;
	mul.f32 	%f353, %f352, %f351;
	add.f32 	%f354, %f342, %f353;
	sub.f32 	%f355, %f658, %f244;
	fma.rn.f32 	%f356, %f355, 0f3BBB989D, 0f3F000000;
	cvt.sat.f32.f32 	%f357, %f356;
	fma.rm.f32 	%f358, %f357, %f249, %f248;
	add.f32 	%f359, %f358, 0fCB40007F;
	neg.f32 	%f360, %f359;
	fma.rn.f32 	%f361, %f355, 0f3FB8AA3B, %f360;
	fma.rn.f32 	%f362, %f355, 0f32A57060, %f361;
	mov.b32 	%r398, %f358;
	shl.b32 	%r399, %r398, 23;
	mov.b32 	%f363, %r399;
	ex2.approx.ftz.f32 	%f364, %f362;
	mul.f32 	%f365, %f364, %f363;
	add.f32 	%f366, %f354, %f365;
	sub.f32 	%f367, %f663, %f244;
	fma.rn.f32 	%f368, %f367, 0f3BBB989D, 0f3F000000;
	cvt.sat.f32.f32 	%f369, %f368;
	fma.rm.f32 	%f370, %f369, %f249, %f248;
	add.f32 	%f371, %f370, 0fCB40007F;
	neg.f32 	%f372, %f371;
	fma.rn.f32 	%f373, %f367, 0f3FB8AA3B, %f372;
	fma.rn.f32 	%f374, %f367, 0f32A57060, %f373;
	mov.b32 	%r400, %f370;
	shl.b32 	%r401, %r400, 23;
	mov.b32 	%f375, %r401;
	ex2.approx.ftz.f32 	%f376, %f374;
	mul.f32 	%f377, %f376, %f375;
	add.f32 	%f378, %f366, %f377;
	sub.f32 	%f379, %f662, %f244;
	fma.rn.f32 	%f380, %f379, 0f3BBB989D, 0f3F000000;
	cvt.sat.f32.f32 	%f381, %f380;
	fma.rm.f32 	%f382, %f381, %f249, %f248;
	add.f32 	%f383, %f382, 0fCB40007F;
	neg.f32 	%f384, %f383;
	fma.rn.f32 	%f385, %f379, 0f3FB8AA3B, %f384;
	fma.rn.f32 	%f386, %f379, 0f32A57060, %f385;
	mov.b32 	%r402, %f382;
	shl.b32 	%r403, %r402, 23;
	mov.b32 	%f387, %r403;
	ex2.approx.ftz.f32 	%f388, %f386;
	mul.f32 	%f389, %f388, %f387;
	add.f32 	%f390, %f378, %f389;
	sub.f32 	%f391, %f667, %f244;
	fma.rn.f32 	%f392, %f391, 0f3BBB989D, 0f3F000000;
	cvt.sat.f32.f32 	%f393, %f392;
	fma.rm.f32 	%f394, %f393, %f249, %f248;
	add.f32 	%f395, %f394, 0fCB40007F;
	neg.f32 	%f396, %f395;
	fma.rn.f32 	%f397, %f391, 0f3FB8AA3B, %f396;
	fma.rn.f32 	%f398, %f391, 0f32A57060, %f397;
	mov.b32 	%r404, %f394;
	shl.b32 	%r405, %r404, 23;
	mov.b32 	%f399, %r405;
	ex2.approx.ftz.f32 	%f400, %f398;
	mul.f32 	%f401, %f400, %f399;
	add.f32 	%f402, %f390, %f401;
	sub.f32 	%f403, %f666, %f244;
	fma.rn.f32 	%f404, %f403, 0f3BBB989D, 0f3F000000;
	cvt.sat.f32.f32 	%f405, %f404;
	fma.rm.f32 	%f406, %f405, %f249, %f248;
	add.f32 	%f407, %f406, 0fCB40007F;
	neg.f32 	%f408, %f407;
	fma.rn.f32 	%f409, %f403, 0f3FB8AA3B, %f408;
	fma.rn.f32 	%f410, %f403, 0f32A57060, %f409;
	mov.b32 	%r406, %f406;
	shl.b32 	%r407, %r406, 23;
	mov.b32 	%f411, %r407;
	ex2.approx.ftz.f32 	%f412, %f410;
	mul.f32 	%f413, %f412, %f411;
	add.f32 	%f414, %f402, %f413;
	sub.f32 	%f415, %f671, %f244;
	fma.rn.f32 	%f416, %f415, 0f3BBB989D, 0f3F000000;
	cvt.sat.f32.f32 	%f417, %f416;
	fma.rm.f32 	%f418, %f417, %f249, %f248;
	add.f32 	%f419, %f418, 0fCB40007F;
	neg.f32 	%f420, %f419;
	fma.rn.f32 	%f421, %f415, 0f3FB8AA3B, %f420;
	fma.rn.f32 	%f422, %f415, 0f32A57060, %f421;
	mov.b32 	%r408, %f418;
	shl.b32 	%r409, %r408, 23;
	mov.b32 	%f423, %r409;
	ex2.approx.ftz.f32 	%f424, %f422;
	mul.f32 	%f425, %f424, %f423;
	add.f32 	%f426, %f414, %f425;
	sub.f32 	%f427, %f670, %f244;
	fma.rn.f32 	%f428, %f427, 0f3BBB989D, 0f3F000000;
	cvt.sat.f32.f32 	%f429, %f428;
	fma.rm.f32 	%f430, %f429, %f249, %f248;
	add.f32 	%f431, %f430, 0fCB40007F;
	neg.f32 	%f432, %f431;
	fma.rn.f32 	%f433, %f427, 0f3FB8AA3B, %f432;
	fma.rn.f32 	%f434, %f427, 0f32A57060, %f433;
	mov.b32 	%r410, %f430;
	shl.b32 	%r411, %r410, 23;
	mov.b32 	%f435, %r411;
	ex2.approx.ftz.f32 	%f436, %f434;
	mul.f32 	%f437, %f436, %f435;
	add.f32 	%f438, %f426, %f437;
	sub.f32 	%f439, %f675, %f244;
	fma.rn.f32 	%f440, %f439, 0f3BBB989D, 0f3F000000;
	cvt.sat.f32.f32 	%f441, %f440;
	fma.rm.f32 	%f442, %f441, %f249, %f248;
	add.f32 	%f443, %f442, 0fCB40007F;
	neg.f32 	%f444, %f443;
	fma.rn.f32 	%f445, %f439, 0f3FB8AA3B, %f444;
	fma.rn.f32 	%f446, %f439, 0f32A57060, %f445;
	mov.b32 	%r412, %f442;
	shl.b32 	%r413, %r412, 23;
	mov.b32 	%f447, %r413;
	ex2.approx.ftz.f32 	%f448, %f446;
	mul.f32 	%f449, %f448, %f447;
	add.f32 	%f450, %f438, %f449;
	sub.f32 	%f451, %f674, %f244;
	fma.rn.f32 	%f452, %f451, 0f3BBB989D, 0f3F000000;
	cvt.sat.f32.f32 	%f453, %f452;
	fma.rm.f32 	%f454, %f453, %f249, %f248;
	add.f32 	%f455, %f454, 0fCB40007F;
	neg.f32 	%f456, %f455;
	fma.rn.f32 	%f457, %f451, 0f3FB8AA3B, %f456;
	fma.rn.f32 	%f458, %f451, 0f32A57060, %f457;
	mov.b32 	%r414, %f454;
	shl.b32 	%r415, %r414, 23;
	mov.b32 	%f459, %r415;
	ex2.approx.ftz.f32 	%f460, %f458;
	mul.f32 	%f461, %f460, %f459;
	add.f32 	%f462, %f450, %f461;
	sub.f32 	%f463, %f679, %f244;
	fma.rn.f32 	%f464, %f463, 0f3BBB989D, 0f3F000000;
	cvt.sat.f32.f32 	%f465, %f464;
	fma.rm.f32 	%f466, %f465, %f249, %f248;
	add.f32 	%f467, %f466, 0fCB40007F;
	neg.f32 	%f468, %f467;
	fma.rn.f32 	%f469, %f463, 0f3FB8AA3B, %f468;
	fma.rn.f32 	%f470, %f463, 0f32A57060, %f469;
	mov.b32 	%r416, %f466;
	shl.b32 	%r417, %r416, 23;
	mov.b32 	%f471, %r417;
	ex2.approx.ftz.f32 	%f472, %f470;
	mul.f32 	%f473, %f472, %f471;
	add.f32 	%f474, %f462, %f473;
	sub.f32 	%f475, %f678, %f244;
	fma.rn.f32 	%f476, %f475, 0f3BBB989D, 0f3F000000;
	cvt.sat.f32.f32 	%f477, %f476;
	fma.rm.f32 	%f478, %f477, %f249, %f248;
	add.f32 	%f479, %f478, 0fCB40007F;
	neg.f32 	%f480, %f479;
	fma.rn.f32 	%f481, %f475, 0f3FB8AA3B, %f480;
	fma.rn.f32 	%f482, %f475, 0f32A57060, %f481;
	mov.b32 	%r418, %f478;
	shl.b32 	%r419, %r418, 23;
	mov.b32 	%f483, %r419;
	ex2.approx.ftz.f32 	%f484, %f482;
	mul.f32 	%f485, %f484, %f483;
	add.f32 	%f486, %f474, %f485;
	sub.f32 	%f487, %f683, %f244;
	fma.rn.f32 	%f488, %f487, 0f3BBB989D, 0f3F000000;
	cvt.sat.f32.f32 	%f489, %f488;
	fma.rm.f32 	%f490, %f489, %f249, %f248;
	add.f32 	%f491, %f490, 0fCB40007F;
	neg.f32 	%f492, %f491;
	fma.rn.f32 	%f493, %f487, 0f3FB8AA3B, %f492;
	fma.rn.f32 	%f494, %f487, 0f32A57060, %f493;
	mov.b32 	%r420, %f490;
	shl.b32 	%r421, %r420, 23;
	mov.b32 	%f495, %r421;
	ex2.approx.ftz.f32 	%f496, %f494;
	mul.f32 	%f497, %f496, %f495;
	add.f32 	%f498, %f486, %f497;
	sub.f32 	%f499, %f682, %f244;
	fma.rn.f32 	%f500, %f499, 0f3BBB989D, 0f3F000000;
	cvt.sat.f32.f32 	%f501, %f500;
	fma.rm.f32 	%f502, %f501, %f249, %f248;
	add.f32 	%f503, %f502, 0fCB40007F;
	neg.f32 	%f504, %f503;
	fma.rn.f32 	%f505, %f499, 0f3FB8AA3B, %f504;
	fma.rn.f32 	%f506, %f499, 0f32A57060, %f505;
	mov.b32 	%r422, %f502;
	shl.b32 	%r423, %r422, 23;
	mov.b32 	%f507, %r423;
	ex2.approx.ftz.f32 	%f508, %f506;
	mul.f32 	%f509, %f508, %f507;
	add.f32 	%f510, %f498, %f509;
	sub.f32 	%f511, %f687, %f244;
	fma.rn.f32 	%f512, %f511, 0f3BBB989D, 0f3F000000;
	cvt.sat.f32.f32 	%f513, %f512;
	fma.rm.f32 	%f514, %f513, %f249, %f248;
	add.f32 	%f515, %f514, 0fCB40007F;
	neg.f32 	%f516, %f515;
	fma.rn.f32 	%f517, %f511, 0f3FB8AA3B, %f516;
	fma.rn.f32 	%f518, %f511, 0f32A57060, %f517;
	mov.b32 	%r424, %f514;
	shl.b32 	%r425, %r424, 23;
	mov.b32 	%f519, %r425;
	ex2.approx.ftz.f32 	%f520, %f518;
	mul.f32 	%f521, %f520, %f519;
	add.f32 	%f522, %f510, %f521;
	sub.f32 	%f523, %f686, %f244;
	fma.rn.f32 	%f524, %f523, 0f3BBB989D, 0f3F000000;
	cvt.sat.f32.f32 	%f525, %f524;
	fma.rm.f32 	%f526, %f525, %f249, %f248;
	add.f32 	%f527, %f526, 0fCB40007F;
	neg.f32 	%f528, %f527;
	fma.rn.f32 	%f529, %f523, 0f3FB8AA3B, %f528;
	fma.rn.f32 	%f530, %f523, 0f32A57060, %f529;
	mov.b32 	%r426, %f526;
	shl.b32 	%r427, %r426, 23;
	mov.b32 	%f531, %r427;
	ex2.approx.ftz.f32 	%f532, %f530;
	mul.f32 	%f533, %f532, %f531;
	add.f32 	%f534, %f522, %f533;
	sub.f32 	%f535, %f691, %f244;
	fma.rn.f32 	%f536, %f535, 0f3BBB989D, 0f3F000000;
	cvt.sat.f32.f32 	%f537, %f536;
	fma.rm.f32 	%f538, %f537, %f249, %f248;
	add.f32 	%f539, %f538, 0fCB40007F;
	neg.f32 	%f540, %f539;
	fma.rn.f32 	%f541, %f535, 0f3FB8AA3B, %f540;
	fma.rn.f32 	%f542, %f535, 0f32A57060, %f541;
	mov.b32 	%r428, %f538;
	shl.b32 	%r429, %r428, 23;
	mov.b32 	%f543, %r429;
	ex2.approx.ftz.f32 	%f544, %f542;
	mul.f32 	%f545, %f544, %f543;
	add.f32 	%f546, %f534, %f545;
	sub.f32 	%f547, %f690, %f244;
	fma.rn.f32 	%f548, %f547, 0f3BBB989D, 0f3F000000;
	cvt.sat.f32.f32 	%f549, %f548;
	fma.rm.f32 	%f550, %f549, %f249, %f248;
	add.f32 	%f551, %f550, 0fCB40007F;
	neg.f32 	%f552, %f551;
	fma.rn.f32 	%f553, %f547, 0f3FB8AA3B, %f552;
	fma.rn.f32 	%f554, %f547, 0f32A57060, %f553;
	mov.b32 	%r430, %f550;
	shl.b32 	%r431, %r430, 23;
	mov.b32 	%f555, %r431;
	ex2.approx.ftz.f32 	%f556, %f554;
	mul.f32 	%f557, %f556, %f555;
	add.f32 	%f558, %f546, %f557;
	sub.f32 	%f559, %f695, %f244;
	fma.rn.f32 	%f560, %f559, 0f3BBB989D, 0f3F000000;
	cvt.sat.f32.f32 	%f561, %f560;
	fma.rm.f32 	%f562, %f561, %f249, %f248;
	add.f32 	%f563, %f562, 0fCB40007F;
	neg.f32 	%f564, %f563;
	fma.rn.f32 	%f565, %f559, 0f3FB8AA3B, %f564;
	fma.rn.f32 	%f566, %f559, 0f32A57060, %f565;
	mov.b32 	%r432, %f562;
	shl.b32 	%r433, %r432, 23;
	mov.b32 	%f567, %r433;
	ex2.approx.ftz.f32 	%f568, %f566;
	mul.f32 	%f569, %f568, %f567;
	add.f32 	%f570, %f558, %f569;
	sub.f32 	%f571, %f694, %f244;
	fma.rn.f32 	%f572, %f571, 0f3BBB989D, 0f3F000000;
	cvt.sat.f32.f32 	%f573, %f572;
	fma.rm.f32 	%f574, %f573, %f249, %f248;
	add.f32 	%f575, %f574, 0fCB40007F;
	neg.f32 	%f576, %f575;
	fma.rn.f32 	%f577, %f571, 0f3FB8AA3B, %f576;
	fma.rn.f32 	%f578, %f571, 0f32A57060, %f577;
	mov.b32 	%r434, %f574;
	shl.b32 	%r435, %r434, 23;
	mov.b32 	%f579, %r435;
	ex2.approx.ftz.f32 	%f580, %f578;
	mul.f32 	%f581, %f580, %f579;
	add.f32 	%f582, %f570, %f581;
	sub.f32 	%f583, %f699, %f244;
	fma.rn.f32 	%f584, %f583, 0f3BBB989D, 0f3F000000;
	cvt.sat.f32.f32 	%f585, %f584;
	fma.rm.f32 	%f586, %f585, %f249, %f248;
	add.f32 	%f587, %f586, 0fCB40007F;
	neg.f32 	%f588, %f587;
	fma.rn.f32 	%f589, %f583, 0f3FB8AA3B, %f588;
	fma.rn.f32 	%f590, %f583, 0f32A57060, %f589;
	mov.b32 	%r436, %f586;
	shl.b32 	%r437, %r436, 23;
	mov.b32 	%f591, %r437;
	ex2.approx.ftz.f32 	%f592, %f590;
	mul.f32 	%f593, %f592, %f591;
	add.f32 	%f594, %f582, %f593;
	sub.f32 	%f595, %f698, %f244;
	fma.rn.f32 	%f596, %f595, 0f3BBB989D, 0f3F000000;
	cvt.sat.f32.f32 	%f597, %f596;
	fma.rm.f32 	%f598, %f597, %f249, %f248;
	add.f32 	%f599, %f598, 0fCB40007F;
	neg.f32 	%f600, %f599;
	fma.rn.f32 	%f601, %f595, 0f3FB8AA3B, %f600;
	fma.rn.f32 	%f602, %f595, 0f32A57060, %f601;
	mov.b32 	%r438, %f598;
	shl.b32 	%r439, %r438, 23;
	mov.b32 	%f603, %r439;
	ex2.approx.ftz.f32 	%f604, %f602;
	mul.f32 	%f605, %f604, %f603;
	add.f32 	%f606, %f594, %f605;
	sub.f32 	%f607, %f703, %f244;
	fma.rn.f32 	%f608, %f607, 0f3BBB989D, 0f3F000000;
	cvt.sat.f32.f32 	%f609, %f608;
	fma.rm.f32 	%f610, %f609, %f249, %f248;
	add.f32 	%f611, %f610, 0fCB40007F;
	neg.f32 	%f612, %f611;
	fma.rn.f32 	%f613, %f607, 0f3FB8AA3B, %f612;
	fma.rn.f32 	%f614, %f607, 0f32A57060, %f613;
	mov.b32 	%r440, %f610;
	shl.b32 	%r441, %r440, 23;
	mov.b32 	%f615, %r441;
	ex2.approx.ftz.f32 	%f616, %f614;
	mul.f32 	%f617, %f616, %f615;
	add.f32 	%f618, %f606, %f617;
	sub.f32 	%f619, %f702, %f244;
	fma.rn.f32 	%f620, %f619, 0f3BBB989D, 0f3F000000;
	cvt.sat.f32.f32 	%f621, %f620;
	fma.rm.f32 	%f622, %f621, %f249, %f248;
	add.f32 	%f623, %f622, 0fCB40007F;
	neg.f32 	%f624, %f623;
	fma.rn.f32 	%f625, %f619, 0f3FB8AA3B, %f624;
	fma.rn.f32 	%f626, %f619, 0f32A57060, %f625;
	mov.b32 	%r442, %f622;
	shl.b32 	%r443, %r442, 23;
	mov.b32 	%f627, %r443;
	ex2.approx.ftz.f32 	%f628, %f626;
	mul.f32 	%f629, %f628, %f627;
	add.f32 	%f630, %f618, %f629;
	mov.b32 	%r444, %f630;
	shfl.sync.bfly.b32	%r445|%p105, %r444, 16, 31, -1;
	mov.b32 	%f631, %r445;
	add.f32 	%f632, %f630, %f631;
	mov.b32 	%r446, %f632;
	shfl.sync.bfly.b32	%r447|%p106, %r446, 8, 31, -1;
	mov.b32 	%f633, %r447;
	add.f32 	%f634, %f632, %f633;
	mov.b32 	%r448, %f634;
	shfl.sync.bfly.b32	%r449|%p107, %r448, 4, 31, -1;
	mov.b32 	%f635, %r449;
	add.f32 	%f636, %f634, %f635;
	mov.b32 	%r450, %f636;
	shfl.sync.bfly.b32	%r451|%p108, %r450, 2, 31, -1;
	mov.b32 	%f637, %r451;
	add.f32 	%f638, %f636, %f637;
	mov.b32 	%r452, %f638;
	shfl.sync.bfly.b32	%r453|%p109, %r452, 1, 31, -1;
	mov.b32 	%f639, %r453;
	add.f32 	%f640, %f638, %f639;
	div.rn.f32 	%f121, %f257, %f640;
	div.rn.f32 	%f122, %f269, %f640;
	div.rn.f32 	%f123, %f281, %f640;
	div.rn.f32 	%f124, %f293, %f640;
	div.rn.f32 	%f125, %f305, %f640;
	div.rn.f32 	%f126, %f317, %f640;
	div.rn.f32 	%f127, %f329, %f640;
	div.rn.f32 	%f128, %f341, %f640;
	div.rn.f32 	%f129, %f353, %f640;
	div.rn.f32 	%f130, %f365, %f640;
	div.rn.f32 	%f131, %f377, %f640;
	div.rn.f32 	%f132, %f389, %f640;
	div.rn.f32 	%f133, %f401, %f640;
	div.rn.f32 	%f134, %f413, %f640;
	div.rn.f32 	%f135, %f425, %f640;
	div.rn.f32 	%f136, %f437, %f640;
	div.rn.f32 	%f137, %f449, %f640;
	div.rn.f32 	%f138, %f461, %f640;
	div.rn.f32 	%f139, %f473, %f640;
	div.rn.f32 	%f140, %f485, %f640;
	div.rn.f32 	%f141, %f497, %f640;
	div.rn.f32 	%f142, %f509, %f640;
	div.rn.f32 	%f143, %f521, %f640;
	div.rn.f32 	%f144, %f533, %f640;
	div.rn.f32 	%f145, %f545, %f640;
	div.rn.f32 	%f146, %f557, %f640;
	div.rn.f32 	%f147, %f569, %f640;
	div.rn.f32 	%f148, %f581, %f640;
	div.rn.f32 	%f149, %f593, %f640;
	div.rn.f32 	%f150, %f605, %f640;
	div.rn.f32 	%f151, %f617, %f640;
	div.rn.f32 	%f152, %f629, %f640;
	mul.lo.s64 	%rd41, %rd211, %rd53;
	@%p99 bra 	$L__BB353_70;
	mov.u32 	%r454, %tid.x;
	shl.b32 	%r455, %r454, 1;
	cvt.u64.u32 	%rd111, %r455;
	add.s64 	%rd112, %rd41, %rd111;
	shr.u64 	%rd113, %rd112, 63;
	add.s64 	%rd114, %rd112, %rd113;
	shl.b64 	%rd115, %rd114, 2;
	and.b64  	%rd116, %rd115, -8;
	add.s64 	%rd117, %rd3, %rd116;
	st.global.v2.f32 	[%rd117], {%f121, %f122};
$L__BB353_70:
	setp.le.s64 	%p110, %rd55, %rd5;
	@%p110 bra 	$L__BB353_72;
	add.s64 	%rd118, %rd41, %rd5;
	shr.u64 	%rd119, %rd118, 63;
	add.s64 	%rd120, %rd118, %rd119;
	shl.b64 	%rd121, %rd120, 2;
	and.b64  	%rd122, %rd121, -8;
	add.s64 	%rd123, %rd3, %rd122;
	st.global.v2.f32 	[%rd123], {%f123, %f124};
$L__BB353_72:
	setp.le.s64 	%p111, %rd55, %rd6;
	@%p111 bra 	$L__BB353_74;
	add.s64 	%rd124, %rd41, %rd6;
	shr.u64 	%rd125, %rd124, 63;
	add.s64 	%rd126, %rd124, %rd125;
	shl.b64 	%rd127, %rd126, 2;
	and.b64  	%rd128, %rd127, -8;
	add.s64 	%rd129, %rd3, %rd128;
	st.global.v2.f32 	[%rd129], {%f125, %f126};
$L__BB353_74:
	setp.le.s64 	%p112, %rd55, %rd7;
	@%p112 bra 	$L__BB353_76;
	add.s64 	%rd130, %rd41, %rd7;
	shr.u64 	%rd131, %rd130, 63;
	add.s64 	%rd132, %rd130, %rd131;
	shl.b64 	%rd133, %rd132, 2;
	and.b64  	%rd134, %rd133, -8;
	add.s64 	%rd135, %rd3, %rd134;
	st.global.v2.f32 	[%rd135], {%f127, %f128};
$L__BB353_76:
	setp.le.s64 	%p113, %rd55, %rd8;
	@%p113 bra 	$L__BB353_78;
	add.s64 	%rd136, %rd41, %rd8;
	shr.u64 	%rd137, %rd136, 63;
	add.s64 	%rd138, %rd136, %rd137;
	shl.b64 	%rd139, %rd138, 2;
	and.b64  	%rd140, %rd139, -8;
	add.s64 	%rd141, %rd3, %rd140;
	st.global.v2.f32 	[%rd141], {%f129, %f130};
$L__BB353_78:
	setp.le.s64 	%p114, %rd55, %rd9;
	@%p114 bra 	$L__BB353_80;
	add.s64 	%rd142, %rd41, %rd9;
	shr.u64 	%rd143, %rd142, 63;
	add.s64 	%rd144, %rd142, %rd143;
	shl.b64 	%rd145, %rd144, 2;
	and.b64  	%rd146, %rd145, -8;
	add.s64 	%rd147, %rd3, %rd146;
	st.global.v2.f32 	[%rd147], {%f131, %f132};
$L__BB353_80:
	setp.le.s64 	%p115, %rd55, %rd10;
	@%p115 bra 	$L__BB353_82;
	add.s64 	%rd148, %rd41, %rd10;
	shr.u64 	%rd149, %rd148, 63;
	add.s64 	%rd150, %rd148, %rd149;
	shl.b64 	%rd151, %rd150, 2;
	and.b64  	%rd152, %rd151, -8;
	add.s64 	%rd153, %rd3, %rd152;
	st.global.v2.f32 	[%rd153], {%f133, %f134};
$L__BB353_82:
	setp.le.s64 	%p116, %rd55, %rd11;
	@%p116 bra 	$L__BB353_84;
	add.s64 	%rd154, %rd41, %rd11;
	shr.u64 	%rd155, %rd154, 63;
	add.s64 	%rd156, %rd154, %rd155;
	shl.b64 	%rd157, %rd156, 2;
	and.b64  	%rd158, %rd157, -8;
	add.s64 	%rd159, %rd3, %rd158;
	st.global.v2.f32 	[%rd159], {%f135, %f136};
$L__BB353_84:
	setp.le.s64 	%p117, %rd55, %rd12;
	@%p117 bra 	$L__BB353_86;
	add.s64 	%rd160, %rd41, %rd12;
	shr.u64 	%rd161, %rd160, 63;
	add.s64 	%rd162, %rd160, %rd161;
	shl.b64 	%rd163, %rd162, 2;
	and.b64  	%rd164, %rd163, -8;
	add.s64 	%rd165, %rd3, %rd164;
	st.global.v2.f32 	[%rd165], {%f137, %f138};
$L__BB353_86:
	setp.le.s64 	%p118, %rd55, %rd13;
	@%p118 bra 	$L__BB353_88;
	add.s64 	%rd166, %rd41, %rd13;
	shr.u64 	%rd167, %rd166, 63;
	add.s64 	%rd168, %rd166, %rd167;
	shl.b64 	%rd169, %rd168, 2;
	and.b64  	%rd170, %rd169, -8;
	add.s64 	%rd171, %rd3, %rd170;
	st.global.v2.f32 	[%rd171], {%f139, %f140};
$L__BB353_88:
	setp.le.s64 	%p119, %rd55, %rd14;
	@%p119 bra 	$L__BB353_90;
	add.s64 	%rd172, %rd41, %rd14;
	shr.u64 	%rd173, %rd172, 63;
	add.s64 	%rd174, %rd172, %rd173;
	shl.b64 	%rd175, %rd174, 2;
	and.b64  	%rd176, %rd175, -8;
	add.s64 	%rd177, %rd3, %rd176;
	st.global.v2.f32 	[%rd177], {%f141, %f142};
$L__BB353_90:
	setp.le.s64 	%p120, %rd55, %rd15;
	@%p120 bra 	$L__BB353_92;
	add.s64 	%rd178, %rd41, %rd15;
	shr.u64 	%rd179, %rd178, 63;
	add.s64 	%rd180, %rd178, %rd179;
	shl.b64 	%rd181, %rd180, 2;
	and.b64  	%rd182, %rd181, -8;
	add.s64 	%rd183, %rd3, %rd182;
	st.global.v2.f32 	[%rd183], {%f143, %f144};
$L__BB353_92:
	setp.le.s64 	%p121, %rd55, %rd16;
	@%p121 bra 	$L__BB353_94;
	add.s64 	%rd184, %rd41, %rd16;
	shr.u64 	%rd185, %rd184, 63;
	add.s64 	%rd186, %rd184, %rd185;
	shl.b64 	%rd187, %rd186, 2;
	and.b64  	%rd188, %rd187, -8;
	add.s64 	%rd189, %rd3, %rd188;
	st.global.v2.f32 	[%rd189], {%f145, %f146};
$L__BB353_94:
	setp.le.s64 	%p122, %rd55, %rd17;
	@%p122 bra 	$L__BB353_96;
	add.s64 	%rd190, %rd41, %rd17;
	shr.u64 	%rd191, %rd190, 63;
	add.s64 	%rd192, %rd190, %rd191;
	shl.b64 	%rd193, %rd192, 2;
	and.b64  	%rd194, %rd193, -8;
	add.s64 	%rd195, %rd3, %rd194;
	st.global.v2.f32 	[%rd195], {%f147, %f148};
$L__BB353_96:
	setp.le.s64 	%p123, %rd55, %rd18;
	@%p123 bra 	$L__BB353_98;
	add.s64 	%rd196, %rd41, %rd18;
	shr.u64 	%rd197, %rd196, 63;
	add.s64 	%rd198, %rd196, %rd197;
	shl.b64 	%rd199, %rd198, 2;
	and.b64  	%rd200, %rd199, -8;
	add.s64 	%rd201, %rd3, %rd200;
	st.global.v2.f32 	[%rd201], {%f149, %f150};
$L__BB353_98:
	setp.le.s64 	%p124, %rd55, %rd19;
	@%p124 bra 	$L__BB353_100;
	add.s64 	%rd202, %rd41, %rd19;
	shr.u64 	%rd203, %rd202, 63;
	add.s64 	%rd204, %rd202, %rd203;
	shl.b64 	%rd205, %rd204, 2;
	and.b64  	%rd206, %rd205, -8;
	add.s64 	%rd207, %rd3, %rd206;
	st.global.v2.f32 	[%rd207], {%f151, %f152};
$L__BB353_100:
	ld.param.u64 	%rd210, [_Z15SoftmaxWarpImplI22BroadcastScaleMaskLoadIffbLm3EiE11DirectStoreIffEfLi2ELi32ELi32ELi1ELb1EL9Algorithm0EEvT_T0_ll_param_2];
	mov.u32 	%r456, %nctaid.x;
	mov.u32 	%r457, %ntid.y;
	mul.lo.s32 	%r458, %r456, %r457;
	cvt.s64.s32 	%rd208, %r458;
	add.s64 	%rd211, %rd211, %rd208;
	setp.lt.s64 	%p125, %rd211, %rd210;
	@%p125 bra 	$L__BB353_4;
$L__BB353_101:
	ret;

}
	// .globl	_Z15SoftmaxWarpImplI22BroadcastScaleMaskLoadIffbLm3EiE11DirectStoreIffEfLi1ELi1ELi1ELi2ELb0EL9Algorithm0EEvT_T0_ll
.visible .entry _Z15SoftmaxWarpImplI22BroadcastScaleMaskLoadIffbLm3EiE11DirectStoreIffEfLi1ELi1ELi1ELi2ELb0EL9Algorithm0EEvT_T0_ll(
	.param .align 8 .b8 _Z15SoftmaxWarpImplI22BroadcastScaleMaskLoadIffbLm3EiE11DirectStoreIffEfLi1ELi1ELi1ELi2ELb0EL9Algorithm0EEvT_T0_ll_param_0[112],
	.param .align 8 .b8 _Z15SoftmaxWarpImplI22BroadcastScaleMaskLoadIffbLm3EiE11DirectStoreIffEfLi1ELi1ELi1ELi2ELb0EL9Algorithm0EEvT_T0_ll_param_1[16],
	.param .u64 _Z15SoftmaxWarpImplI22BroadcastScaleMaskLoadIffbLm3EiE11DirectStoreIffEfLi1ELi1ELi1ELi2ELb0EL9Algorithm0EEvT_T0_ll_param_2,
	.param .u64 _Z15SoftmaxWarpImplI22BroadcastScaleMaskLoadIffbLm3EiE11DirectStoreIffEfLi1ELi1ELi1ELi2ELb0EL9Algorithm0EEvT_T0_ll_param_3
)
{
	.reg .pred 	%p<9>;
	.reg .b16 	%rs<11>;
	.reg .b32 	%r<61>;
	.reg .b32 	%f<41>;
	.reg .b64 	%rd<48>;

	ld.param.v2.f32 	{%f3, %f4}, [_Z15SoftmaxWarpImplI22BroadcastScaleMaskLoadIffbLm3EiE11DirectStoreIffEfLi1ELi1ELi1ELi2ELb0EL9Algorithm0EEvT_T0_ll_param_0+104];
	ld.param.u64 	%rd21, [_Z15SoftmaxWarpImplI22BroadcastScaleMaskLoadIffbLm3EiE11DirectStoreIffEfLi1ELi1ELi1ELi2ELb0EL9Algorithm0EEvT_T0_ll_param_0+96];
	ld.param.u32 	%r12, [_Z15SoftmaxWarpImplI22BroadcastScaleMaskLoadIffbLm3EiE11DirectStoreIffEfLi1ELi1ELi1ELi2ELb0EL9Algorithm0EEvT_T0_ll_param_0+80];
	ld.param.v2.u32 	{%r10, %r11}, [_Z15SoftmaxWarpImplI22BroadcastScaleMaskLoadIffbLm3EiE11DirectStoreIffEfLi1ELi1ELi1ELi2ELb0EL9Algorithm0EEvT_T0_ll_param_0+72];
	ld.param.v2.u32 	{%r7, %r8}, [_Z15SoftmaxWarpImplI22BroadcastScaleMaskLoadIffbLm3EiE11DirectStoreIffEfLi1ELi1ELi1ELi2ELb0EL9Algorithm0EEvT_T0_ll_param_0+48];
	ld.param.u64 	%rd17, [_Z15SoftmaxWarpImplI22BroadcastScaleMaskLoadIffbLm3EiE11DirectStoreIffEfLi1ELi1ELi1ELi2ELb0EL9Algorithm0EEvT_T0_ll_param_0+32];
	ld.param.u64 	%rd16, [_Z15SoftmaxWarpImplI22BroadcastScaleMaskLoadIffbLm3EiE11DirectStoreIffEfLi1ELi1ELi1ELi2ELb0EL9Algorithm0EEvT_T0_ll_param_0+24];
	ld.param.u64 	%rd15, [_Z15SoftmaxWarpImplI22BroadcastScaleMaskLoadIffbLm3EiE11DirectStoreIffEfLi1ELi1ELi1ELi2ELb0EL9Algorithm0EEvT_T0_ll_param_0+16];
	ld.param.u64 	%rd14, [_Z15SoftmaxWarpImplI22BroadcastScaleMaskLoadIffbLm3EiE11DirectStoreIffEfLi1ELi1ELi1ELi2ELb0EL9Algorithm0EEvT_T0_ll_param_0+8];
	ld.param.u64 	%rd13, [_Z15SoftmaxWarpImplI22BroadcastScaleMaskLoadIffbLm3EiE11DirectStoreIffEfLi1ELi1ELi1ELi2ELb0EL9Algorithm0EEvT_T0_ll_param_0];
	ld.param.u64 	%rd3, [_Z15SoftmaxWarpImplI22BroadcastScaleMaskLoadIffbLm3EiE11DirectStoreIffEfLi1ELi1ELi1ELi2ELb0EL9Algorithm0EEvT_T0_ll_param_1];
	ld.param.u64 	%rd4, [_Z15SoftmaxWarpImplI22BroadcastScaleMaskLoadIffbLm3EiE11DirectStoreIffEfLi1ELi1ELi1ELi2ELb0EL9Algorithm0EEvT_T0_ll_param_1+8];
	ld.param.u64 	%rd22, [_Z15SoftmaxWarpImplI22BroadcastScaleMaskLoadIffbLm3EiE11DirectStoreIffEfLi1ELi1ELi1ELi2ELb0EL9Algorithm0EEvT_T0_ll_param_2];
	ld.param.u64 	%rd23, [_Z15SoftmaxWarpImplI22BroadcastScaleMaskLoadIffbLm3EiE11DirectStoreIffEfLi1ELi1ELi1ELi2ELb0EL9Algorithm0EEvT_T0_ll_param_3];
	setp.lt.s64 	%p1, %rd23, 2;
	@%p1 bra 	$L__BB354_2;
	mov.u64 	%rd24, $str;
	cvta.global.u64 	%rd25, %rd24;
	mov.u64 	%rd26, $str$1;
	cvta.global.u64 	%rd27, %rd26;
	mov.u64 	%rd28, __unnamed_345;
	cvta.global.u64 	%rd29, %rd28;
	{ // callseq 344, 0
	.param .b64 param0;
	st.param.b64 	[param0], %rd25;
	.param .b64 param1;
	st.param.b64 	[param1], %rd27;
	.param .b32 param2;
	st.param.b32 	[param2], 254;
	.param .b64 param3;
	st.param.b64 	[param3], %rd29;
	.param .b64 param4;
	st.param.b64 	[param4], 1;
	call.uni 
	__assertfail, 
	(
	param0, 
	param1, 
	param2, 
	param3, 
	param4
	);
	} // callseq 344
$L__BB354_2:
	mov.u32 	%r23, %ctaid.x;
	mov.u32 	%r24, %ntid.y;
	mov.u32 	%r25, %tid.y;
	mad.lo.s32 	%r26, %r23, %r24, %r25;
	mov.u32 	%r27, %nctaid.x;
	mul.lo.s32 	%r28, %r24, %r27;
	shl.b32 	%r6, %r28, 1;
	shl.b32 	%r29, %r26, 1;
	cvt.s64.s32 	%rd47, %r29;
	setp.le.s64 	%p2, %rd22, %rd47;
	@%p2 bra 	$L__BB354_5;
	cvta.to.global.u64 	%rd6, %rd13;
	cvta.to.global.u64 	%rd7, %rd14;
	mov.u32 	%r30, %tid.x;
	cvt.u64.u32 	%rd8, %r30;
	cvta.to.global.u64 	%rd9, %rd3;
	cvt.s64.s32 	%rd10, %r6;
$L__BB354_4:
	setp.eq.s64 	%p3, %rd17, 1;
	setp.eq.s64 	%p4, %rd16, 1;
	setp.eq.s64 	%p5, %rd15, 1;
	mad.lo.s64 	%rd30, %rd21, %rd47, %rd8;
	cvt.u32.u64 	%r31, %rd30;
	div.s32 	%r32, %r31, %r7;
	mul.lo.s32 	%r33, %r32, %r7;
	sub.s32 	%r34, %r31, %r33;
	div.s32 	%r35, %r34, %r8;
	mul.lo.s32 	%r36, %r35, %r8;
	sub.s32 	%r37, %r34, %r36;
	selp.b32 	%r38, 0, %r32, %p5;
	selp.b32 	%r39, 0, %r35, %p4;
	selp.b32 	%r40, 0, %r37, %p3;
	mul.lo.s32 	%r41, %r10, %r38;
	mad.lo.s32 	%r42, %r11, %r39, %r41;
	mad.lo.s32 	%r43, %r12, %r40, %r42;
	shl.b64 	%rd31, %rd30, 32;
	shr.s64 	%rd32, %rd31, 30;
	add.s64 	%rd33, %rd6, %rd32;
	ld.global.f32 	%f5, [%rd33];
	cvt.s64.s32 	%rd34, %r43;
	add.s64 	%rd35, %rd7, %rd34;
	ld.global.u8 	%rs9, [%rd35];
	setp.eq.s16 	%p6, %rs9, 0;
	mul.f32 	%f6, %f5, %f4;
	selp.f32 	%f7, %f3, %f6, %p6;
	max.f32 	%f8, %f7, 0fFF800000;
	add.s64 	%rd36, %rd30, %rd21;
	cvt.u32.u64 	%r44, %rd36;
	div.s32 	%r45, %r44, %r7;
	mul.lo.s32 	%r46, %r45, %r7;
	sub.s32 	%r47, %r44, %r46;
	div.s32 	%r48, %r47, %r8;
	mul.lo.s32 	%r49, %r48, %r8;
	sub.s32 	%r50, %r47, %r49;
	selp.b32 	%r51, 0, %r45, %p5;
	selp.b32 	%r52, 0, %r48, %p4;
	selp.b32 	%r53, 0, %r50, %p3;
	mul.lo.s32 	%r54, %r10, %r51;
	mad.lo.s32 	%r55, %r11, %r52, %r54;
	mad.lo.s32 	%r56, %r12, %r53, %r55;
	shl.b64 	%rd37, %rd36, 32;
	shr.s64 	%rd38, %rd37, 30;
	add.s64 	%rd39, %rd6, %rd38;
	ld.global.f32 	%f9, [%rd39];
	cvt.s64.s32 	%rd40, %r56;
	add.s64 	%rd41, %rd7, %rd40;
	ld.global.u8 	%rs10, [%rd41];
	setp.eq.s16 	%p7, %rs10, 0;
	mul.f32 	%f10, %f9, %f4;
	selp.f32 	%f11, %f3, %f10, %p7;
	max.f32 	%f12, %f11, 0fFF800000;
	sub.f32 	%f13, %f7, %f8;
	fma.rn.f32 	%f14, %f13, 0f3BBB989D, 0f3F000000;
	cvt.sat.f32.f32 	%f15, %f14;
	mov.f32 	%f16, 0f4B400001;
	mov.f32 	%f17, 0f437C0000;
	fma.rm.f32 	%f18, %f15, %f17, %f16;
	add.f32 	%f19, %f18, 0fCB40007F;
	neg.f32 	%f20, %f19;
	fma.rn.f32 	%f21, %f13, 0f3FB8AA3B, %f20;
	fma.rn.f32 	%f22, %f13, 0f32A57060, %f21;
	mov.b32 	%r57, %f18;
	shl.b32 	%r58, %r57, 23;
	mov.b32 	%f23, %r58;
	ex2.approx.ftz.f32 	%f24, %f22;
	mul.f32 	%f25, %f24, %f23;
	add.f32 	%f26, %f25, 0f00000000;
	sub.f32 	%f27, %f11, %f12;
	fma.rn.f32 	%f28, %f27, 0f3BBB989D, 0f3F000000;
	cvt.sat.f32.f32 	%f29, %f28;
	fma.rm.f32 	%f30, %f29, %f17, %f16;
	add.f32 	%f31, %f30, 0fCB40007F;
	neg.f32 	%f32, %f31;
	fma.rn.f32 	%f33, %f27, 0f3FB8AA3B, %f32;
	fma.rn.f32 	%f34, %f27, 0f32A57060, %f33;
	mov.b32 	%r59, %f30;
	shl.b32 	%r60, %r59, 23;
	mov.b32 	%f35, %r60;
	ex2.approx.ftz.f32 	%f36, %f34;
	mul.f32 	%f37, %f36, %f35;
	add.f32 	%f38, %f37, 0f00000000;
	div.rn.f32 	%f39, %f25, %f26;
	mad.lo.s64 	%rd42, %rd47, %rd4, %rd8;
	shl.b64 	%rd43, %rd42, 2;
	add.s64 	%rd44, %rd9, %rd43;
	st.global.f32 	[%rd44], %f39;
	div.rn.f32 	%f40, %f37, %f38;
	shl.b64 	%rd45, %rd4, 2;
	add.s64 	%rd46, %rd44, %rd45;
	st.global.f32 	[%rd46], %f40;
	add.s64 	%rd47, %rd47, %rd10;
	setp.lt.s64 	%p8, %rd47, %rd22;
	@%p8 bra 	$L__BB354_4;
$L__BB354_5:
	ret;

}
	// .globl	_Z15SoftmaxWarpImplI22BroadcastScaleMaskLoadIffbLm3EiE11DirectStoreIffEfLi1ELi1ELi1ELi2ELb1EL9Algorithm0EEvT_T0_ll
.visible .entry _Z15SoftmaxWarpImplI22BroadcastScaleMaskLoadIffbLm3EiE11DirectStoreIffEfLi1ELi1ELi1ELi2ELb1EL9Algorithm0EEvT_T0_ll(
	.param .align 8 .b8 _Z15SoftmaxWarpImplI22BroadcastScaleMaskLoadIffbLm3EiE11DirectStoreIffEfLi1ELi1ELi1ELi2ELb1EL9Algorithm0EEvT_T0_ll_param_0[112],
	.param .align 8 .b8 _Z15SoftmaxWarpImplI22BroadcastScaleMaskLoadIffbLm3EiE11DirectStoreIffEfLi1ELi1ELi1ELi2ELb1EL9Algorithm0EEvT_T0_ll_param_1[16],
	.param .u64 _Z15SoftmaxWarpImplI22BroadcastScaleMaskLoadIffbLm3EiE11DirectStoreIffEfLi1ELi1ELi1ELi2ELb1EL9Algorithm0EEvT_T0_ll_param_2,
	.param .u64 _Z15SoftmaxWarpImplI22BroadcastScaleMaskLoadIffbLm3EiE11DirectStoreIffEfLi1ELi1ELi1ELi2ELb1EL9Algorithm0EEvT_T0_ll_param_3
)
{
	.reg .pred 	%p<16>;
	.reg .b16 	%rs<11>;
	.reg .b32 	%r<61>;
	.reg .b32 	%f<51>;
	.reg .b64 	%rd<52>;

	ld.param.v2.f32 	{%f15, %f16}, [_Z15SoftmaxWarpImplI22BroadcastScaleMaskLoadIffbLm3EiE11DirectStoreIffEfLi1ELi1ELi1ELi2ELb1EL9Algorithm0EEvT_T0_ll_param_0+104];
	ld.param.u64 	%rd21, [_Z15SoftmaxWarpImplI22BroadcastScaleMaskLoadIffbLm3EiE11DirectStoreIffEfLi1ELi1ELi1ELi2ELb1EL9Algorithm0EEvT_T0_ll_param_0+96];
	ld.param.u32 	%r12, [_Z15SoftmaxWarpImplI22BroadcastScaleMaskLoadIffbLm3EiE11DirectStoreIffEfLi1ELi1ELi1ELi2ELb1EL9Algorithm0EEvT_T0_ll_param_0+80];
	ld.param.v2.u32 	{%r10, %r11}, [_Z15SoftmaxWarpImplI22BroadcastScaleMaskLoadIffbLm3EiE11DirectStoreIffEfLi1ELi1ELi1ELi2ELb1EL9Algorithm0EEvT_T0_ll_param_0+72];
	ld.param.v2.u32 	{%r7, %r8}, [_Z15SoftmaxWarpImplI22BroadcastScaleMaskLoadIffbLm3EiE11DirectStoreIffEfLi1ELi1ELi1ELi2ELb1EL9Algorithm0EEvT_T0_ll_param_0+48];
	ld.param.u64 	%rd17, [_Z15SoftmaxWarpImplI22BroadcastScaleMaskLoadIffbLm3EiE11DirectStoreIffEfLi1ELi1ELi1ELi2ELb1EL9Algorithm0EEvT_T0_ll_param_0+32];
	ld.param.u64 	%rd16, [_Z15SoftmaxWarpImplI22BroadcastScaleMaskLoadIffbLm3EiE11DirectStoreIffEfLi1ELi1ELi1ELi2ELb1EL9Algorithm0EEvT_T0_ll_param_0+24];
	ld.param.u64 	%rd15, [_Z15SoftmaxWarpImplI22BroadcastScaleMaskLoadIffbLm3EiE11DirectStoreIffEfLi1ELi1ELi1ELi2ELb1EL9Algorithm0EEvT_T0_ll_param_0+16];
	ld.param.u64 	%rd7, [_Z15SoftmaxWarpImplI22BroadcastScaleMaskLoadIffbLm3EiE11DirectStoreIffEfLi1ELi1ELi1ELi2ELb1EL9Algorithm0EEvT_T0_ll_param_1+8];
	ld.param.u64 	%rd24, [_Z15SoftmaxWarpImplI22BroadcastScaleMaskLoadIffbLm3EiE11DirectStoreIffEfLi1ELi1ELi1ELi2ELb1EL9Algorithm0EEvT_T0_ll_param_1];
	ld.param.u64 	%rd14, [_Z15SoftmaxWarpImplI22BroadcastScaleMaskLoadIffbLm3EiE11DirectStoreIffEfLi1ELi1ELi1ELi2ELb1EL9Algorithm0EEvT_T0_ll_param_0+8];
	ld.param.u64 	%rd13, [_Z15SoftmaxWarpImplI22BroadcastScaleMaskLoadIffbLm3EiE11DirectStoreIffEfLi1ELi1ELi1ELi2ELb1EL9Algorithm0EEvT_T0_ll_param_0];
	ld.param.u64 	%rd22, [_Z15SoftmaxWarpImplI22BroadcastScaleMaskLoadIffbLm3EiE11DirectStoreIffEfLi1ELi1ELi1ELi2ELb1EL9Algorithm0EEvT_T0_ll_param_2];
	ld.param.u64 	%rd23, [_Z15SoftmaxWarpImplI22BroadcastScaleMaskLoadIffbLm3EiE11DirectStoreIffEfLi1ELi1ELi1ELi2ELb1EL9Algorithm0EEvT_T0_ll_param_3];
	cvta.to.global.u64 	%rd1, %rd13;
	cvta.to.global.u64 	%rd2, %rd14;
	cvta.to.global.u64 	%rd6, %rd24;
	setp.lt.s64 	%p1, %rd23, 2;
	@%p1 bra 	$L__BB355_2;
	mov.u64 	%rd25, $str;
	cvta.global.u64 	%rd26, %rd25;
	mov.u64 	%rd27, $str$1;
	cvta.global.u64 	%rd28, %rd27;
	mov.u64 	%rd29, __unnamed_346;
	cvta.global.u64 	%rd30, %rd29;
	{ // callseq 345, 0
	.param .b64 param0;
	st.param.b64 	[param0], %rd26;
	.param .b64 param1;
	st.param.b64 	[param1], %rd28;
	.param .b32 param2;
	st.param.b32 	[param2], 254;
	.param .b64 param3;
	st.param.b64 	[param3], %rd30;
	.param .b64 param4;
	st.param.b64 	[param4], 1;
	call.uni 
	__assertfail, 
	(
	param0, 
	param1, 
	param2, 
	param3, 
	param4
	);
	} // callseq 345
$L__BB355_2:
	mov.u32 	%r23, %ctaid.x;
	mov.u32 	%r24, %ntid.y;
	mov.u32 	%r25, %tid.y;
	mad.lo.s32 	%r26, %r23, %r24, %r25;
	mov.u32 	%r27, %nctaid.x;
	mul.lo.s32 	%r28, %r24, %r27;
	shl.b32 	%r6, %r28, 1;
	shl.b32 	%r29, %r26, 1;
	cvt.s64.s32 	%rd51, %r29;
	setp.le.s64 	%p2, %rd22, %rd51;
	@%p2 bra 	$L__BB355_13;
	mov.u32 	%r30, %tid.x;
	cvt.u64.u32 	%rd9, %r30;
	cvt.s64.s32 	%rd10, %r6;
$L__BB355_4:
	setp.le.s64 	%p3, %rd23, %rd9;
	mov.f32 	%f47, 0fFF800000;
	mov.f32 	%f48, %f47;
	@%p3 bra 	$L__BB355_6;
	setp.eq.s64 	%p4, %rd17, 1;
	setp.eq.s64 	%p5, %rd16, 1;
	setp.eq.s64 	%p6, %rd15, 1;
	mad.lo.s64 	%rd31, %rd21, %rd51, %rd9;
	cvt.u32.u64 	%r31, %rd31;
	div.s32 	%r32, %r31, %r7;
	mul.lo.s32 	%r33, %r32, %r7;
	sub.s32 	%r34, %r31, %r33;
	div.s32 	%r35, %r34, %r8;
	mul.lo.s32 	%r36, %r35, %r8;
	sub.s32 	%r37, %r34, %r36;
	selp.b32 	%r38, 0, %r32, %p6;
	selp.b32 	%r39, 0, %r35, %p5;
	selp.b32 	%r40, 0, %r37, %p4;
	mul.lo.s32 	%r41, %r10, %r38;
	mad.lo.s32 	%r42, %r11, %r39, %r41;
	mad.lo.s32 	%r43, %r12, %r40, %r42;
	shl.b64 	%rd32, %rd31, 32;
	shr.s64 	%rd33, %rd32, 30;
	add.s64 	%rd34, %rd1, %rd33;
	ld.global.f32 	%f18, [%rd34];
	cvt.s64.s32 	%rd35, %r43;
	add.s64 	%rd36, %rd2, %rd35;
	ld.global.u8 	%rs9, [%rd36];
	setp.eq.s16 	%p7, %rs9, 0;
	mul.f32 	%f19, %f18, %f16;
	selp.f32 	%f47, %f15, %f19, %p7;
	max.f32 	%f48, %f47, 0fFF800000;
$L__BB355_6:
	mov.f32 	%f49, 0fFF800000;
	mov.f32 	%f50, %f49;
	@%p3 bra 	$L__BB355_8;
	setp.eq.s64 	%p9, %rd17, 1;
	setp.eq.s64 	%p10, %rd16, 1;
	setp.eq.s64 	%p11, %rd15, 1;
	mad.lo.s64 	%rd37, %rd21, %rd51, %rd21;
	add.s64 	%rd38, %rd37, %rd9;
	cvt.u32.u64 	%r44, %rd38;
	div.s32 	%r45, %r44, %r7;
	mul.lo.s32 	%r46, %r45, %r7;
	sub.s32 	%r47, %r44, %r46;
	div.s32 	%r48, %r47, %r8;
	mul.lo.s32 	%r49, %r48, %r8;
	sub.s32 	%r50, %r47, %r49;
	selp.b32 	%r51, 0, %r45, %p11;
	selp.b32 	%r52, 0, %r48, %p10;
	selp.b32 	%r53, 0, %r50, %p9;
	mul.lo.s32 	%r54, %r10, %r51;
	mad.lo.s32 	%r55, %r11, %r52, %r54;
	mad.lo.s32 	%r56, %r12, %r53, %r55;
	shl.b64 	%rd39, %rd38, 32;
	shr.s64 	%rd40, %rd39, 30;
	add.s64 	%rd41, %rd1, %rd40;
	ld.global.f32 	%f21, [%rd41];
	cvt.s64.s32 	%rd42, %r56;
	add.s64 	%rd43, %rd2, %rd42;
	ld.global.u8 	%rs10, [%rd43];
	setp.eq.s16 	%p12, %rs10, 0;
	mul.f32 	%f22, %f21, %f16;
	selp.f32 	%f49, %f15, %f22, %p12;
	max.f32 	%f50, %f49, 0fFF800000;
$L__BB355_8:
	sub.f32 	%f23, %f47, %f48;
	fma.rn.f32 	%f24, %f23, 0f3BBB989D, 0f3F000000;
	cvt.sat.f32.f32 	%f25, %f24;
	mov.f32 	%f26, 0f4B400001;
	mov.f32 	%f27, 0f437C0000;
	fma.rm.f32 	%f28, %f25, %f27, %f26;
	add.f32 	%f29, %f28, 0fCB40007F;
	neg.f32 	%f30, %f29;
	fma.rn.f32 	%f31, %f23, 0f3FB8AA3B, %f30;
	fma.rn.f32 	%f32, %f23, 0f32A57060, %f31;
	mov.b32 	%r57, %f28;
	shl.b32 	%r58, %r57, 23;
	mov.b32 	%f33, %r58;
	ex2.approx.ftz.f32 	%f34, %f32;
	mul.f32 	%f35, %f34, %f33;
	add.f32 	%f36, %f35, 0f00000000;
	sub.f32 	%f37, %f49, %f50;
	fma.rn.f32 	%f38, %f37, 0f3BBB989D, 0f3F000000;
	cvt.sat.f32.f32 	%f39, %f38;
	fma.rm.f32 	%f40, %f39, %f27, %f26;
	add.f32 	%f41, %f40, 0fCB40007F;
	neg.f32 	%f42, %f41;
	fma.rn.f32 	%f43, %f37, 0f3FB8AA3B, %f42;
	fma.rn.f32 	%f44, %f37, 0f32A57060, %f43;
	mov.b32 	%r59, %f40;
	shl.b32 	%r60, %r59, 23;
	mov.b32 	%f45, %r60;
	ex2.approx.ftz.f32 	%f46, %f44;
	mul.f32 	%f11, %f46, %f45;
	add.f32 	%f12, %f11, 0f00000000;
	div.rn.f32 	%f13, %f35, %f36;
	@%p3 bra 	$L__BB355_10;
	mad.lo.s64 	%rd44, %rd51, %rd7, %rd9;
	shl.b64 	%rd45, %rd44, 2;
	add.s64 	%rd46, %rd6, %rd45;
	st.global.f32 	[%rd46], %f13;
$L__BB355_10:
	div.rn.f32 	%f14, %f11, %f12;
	@%p3 bra 	$L__BB355_12;
	mad.lo.s64 	%rd47, %rd7, %rd51, %rd7;
	add.s64 	%rd48, %rd47, %rd9;
	shl.b64 	%rd49, %rd48, 2;
	add.s64 	%rd50, %rd6, %rd49;
	st.global.f32 	[%rd50], %f14;
$L__BB355_12:
	add.s64 	%rd51, %rd51, %rd10;
	setp.lt.s64 	%p15, %rd51, %rd22;
	@%p15 bra 	$L__BB355_4;
$L__BB355_13:
	ret;

}
	// .globl	_Z15SoftmaxWarpImplI22BroadcastScaleMaskLoadIffbLm3EiE11DirectStoreIffEfLi1ELi1ELi1ELi1ELb0EL9Algorithm0EEvT_T0_ll
.visible .entry _Z15SoftmaxWarpImplI22BroadcastScaleMaskLoadIffbLm3EiE11DirectStoreIffEfLi1ELi1ELi1ELi1ELb0EL9Algorithm0EEvT_T0_ll(
	.param .align 8 .b8 _Z15SoftmaxWarpImplI22BroadcastScaleMaskLoadIffbLm3EiE11DirectStoreIffEfLi1ELi1ELi1ELi1ELb0EL9Algorithm0EEvT_T0_ll_param_0[112],
	.param .align 8 .b8 _Z15SoftmaxWarpImplI22BroadcastScaleMaskLoadIffbLm3EiE11DirectStoreIffEfLi1ELi1ELi1ELi1ELb0EL9Algorithm0EEvT_T0_ll_param_1[16],
	.param .u64 _Z15SoftmaxWarpImplI22BroadcastScaleMaskLoadIffbLm3EiE11DirectStoreIffEfLi1ELi1ELi1ELi1ELb0EL9Algorithm0EEvT_T0_ll_param_2,
	.param .u64 _Z15SoftmaxWarpImplI22BroadcastScaleMaskLoadIffbLm3EiE11DirectStoreIffEfLi1ELi1ELi1ELi1ELb0EL9Algorithm0EEvT_T0_ll_param_3
)
{
	.reg .pred 	%p<17>;
	.reg .b16 	%rs<12>;
	.reg .b32 	%r<77>;
	.reg .b32 	%f<60>;
	.reg .b64 	%rd<75>;

	ld.param.v2.f32 	{%f3, %f4}, [_Z15SoftmaxWarpImplI22BroadcastScaleMaskLoadIffbLm3EiE11DirectStoreIffEfLi1ELi1ELi1ELi1ELb0EL9Algorithm0EEvT_T0_ll_param_0+104];
	ld.param.u64 	%rd29, [_Z15SoftmaxWarpImplI22BroadcastScaleMaskLoadIffbLm3EiE11DirectStoreIffEfLi1ELi1ELi1ELi1ELb0EL9Algorithm0EEvT_T0_ll_param_0+96];
	ld.param.u32 	%r11, [_Z15SoftmaxWarpImplI22BroadcastScaleMaskLoadIffbLm3EiE11DirectStoreIffEfLi1ELi1ELi1ELi1ELb0EL9Algorithm0EEvT_T0_ll_param_0+80];
	ld.param.v2.u32 	{%r9, %r10}, [_Z15SoftmaxWarpImplI22BroadcastScaleMaskLoadIffbLm3EiE11DirectStoreIffEfLi1ELi1ELi1ELi1ELb0EL9Algorithm0EEvT_T0_ll_param_0+72];
	ld.param.v2.u32 	{%r6, %r7}, [_Z15SoftmaxWarpImplI22BroadcastScaleMaskLoadIffbLm3EiE11DirectStoreIffEfLi1ELi1ELi1ELi1ELb0EL9Algorithm0EEvT_T0_ll_param_0+48];
	ld.param.u64 	%rd25, [_Z15SoftmaxWarpImplI22BroadcastScaleMaskLoadIffbLm3EiE11DirectStoreIffEfLi1ELi1ELi1ELi1ELb0EL9Algorithm0EEvT_T0_ll_param_0+32];
	ld.param.u64 	%rd24, [_Z15SoftmaxWarpImplI22BroadcastScaleMaskLoadIffbLm3EiE11DirectStoreIffEfLi1ELi1ELi1ELi1ELb0EL9Algorithm0EEvT_T0_ll_param_0+24];
	ld.param.u64 	%rd23, [_Z15SoftmaxWarpImplI22BroadcastScaleMaskLoadIffbLm3EiE11DirectStoreIffEfLi1ELi1ELi1ELi1ELb0EL9Algorithm0EEvT_T0_ll_param_0+16];
	ld.param.u64 	%rd7, [_Z15SoftmaxWarpImplI22BroadcastScaleMaskLoadIffbLm3EiE11DirectStoreIffEfLi1ELi1ELi1ELi1ELb0EL9Algorithm0EEvT_T0_ll_param_1+8];
	ld.param.u64 	%rd31, [_Z15SoftmaxWarpImplI22BroadcastScaleMaskLoadIffbLm3EiE11DirectStoreIffEfLi1ELi1ELi1ELi1ELb0EL9Algorithm0EEvT_T0_ll_param_1];
	ld.param.u64 	%rd22, [_Z15SoftmaxWarpImplI22BroadcastScaleMaskLoadIffbLm3EiE11DirectStoreIffEfLi1ELi1ELi1ELi1ELb0EL9Algorithm0EEvT_T0_ll_param_0+8];
	ld.param.u64 	%rd21, [_Z15SoftmaxWarpImplI22BroadcastScaleMaskLoadIffbLm3EiE11DirectStoreIffEfLi1ELi1ELi1ELi1ELb0EL9Algorithm0EEvT_T0_ll_param_0];
	ld.param.u64 	%rd30, [_Z15SoftmaxWarpImplI22BroadcastScaleMaskLoadIffbLm3EiE11DirectStoreIffEfLi1ELi1ELi1ELi1ELb0EL9Algorithm0EEvT_T0_ll_param_2];
	ld.param.u64 	%rd32, [_Z15SoftmaxWarpImplI22BroadcastScaleMaskLoadIffbLm3EiE11DirectStoreIffEfLi1ELi1ELi1ELi1ELb0EL9Algorithm0EEvT_T0_ll_param_3];
	cvta.to.global.u64 	%rd1, %rd21;
	cvta.to.global.u64 	%rd2, %rd22;
	cvta.to.global.u64 	%rd6, %rd31;
	setp.lt.s64 	%p1, %rd32, 2;
	@%p1 bra 	$L__BB356_2;
	mov.u64 	%rd33, $str;
	cvta.global.u64 	%rd34, %rd33;
	mov.u64 	%rd35, $str$1;
	cvta.global.u64 	%rd36, %rd35;
	mov.u64 	%rd37, __unnamed_347;
	cvta.global.u64 	%rd38, %rd37;
	{ // callseq 346, 0
	.param .b64 param0;
	st.param.b64 	[param0], %rd34;
	.param .b64 param1;
	st.param.b64 	[param1], %rd36;
	.param .b32 param2;
	st.param.b32 	[param2], 254;
	.param .b64 param3;
	st.param.b64 	[param3], %rd38;
	.param .b64 param4;
	st.param.b64 	[param4], 1;
	call.uni 
	__assertfail, 
	(
	param0, 
	param1, 
	param2, 
	param3, 
	param4
	);
	} // callseq 346
$L__BB356_2:
	mov.u32 	%r22, %ctaid.x;
	mov.u32 	%r23, %ntid.y;
	mov.u32 	%r24, %tid.y;
	mad.lo.s32 	%r25, %r22, %r23, %r24;
	mov.u32 	%r26, %nctaid.x;
	mul.lo.s32 	%r27, %r26, %r23;
	cvt.s64.s32 	%rd8, %r27;
	cvt.s64.s32 	%rd74, %r25;
	setp.le.s64 	%p2, %rd30, %rd74;
	@%p2 bra 	$L__BB356_10;
	mov.u32 	%r28, %tid.x;
	cvt.u64.u32 	%rd10, %r28;
	add.s64 	%rd11, %rd8, %rd74;
	max.s64 	%rd39, %rd30, %rd11;
	setp.lt.s64 	%p3, %rd11, %rd30;
	selp.u64 	%rd12, 1, 0, %p3;
	add.s64 	%rd40, %rd11, %rd12;
	sub.s64 	%rd13, %rd39, %rd40;
	or.b64  	%rd41, %rd13, %rd8;
	and.b64  	%rd42, %rd41, -4294967296;
	setp.ne.s64 	%p4, %rd42, 0;
	@%p4 bra 	$L__BB356_5;
	cvt.u32.u64 	%r29, %rd8;
	cvt.u32.u64 	%r30, %rd13;
	div.u32 	%r31, %r30, %r29;
	cvt.u64.u32 	%rd72, %r31;
	bra.uni 	$L__BB356_6;
$L__BB356_5:
	div.u64 	%rd72, %rd13, %rd8;
$L__BB356_6:
	add.s64 	%rd17, %rd72, %rd12;
	and.b64  	%rd43, %rd17, 1;
	setp.eq.b64 	%p5, %rd43, 1;
	@%p5 bra 	$L__BB356_8;
	mad.lo.s64 	%rd44, %rd29, %rd74, %rd10;
	cvt.u32.u64 	%r32, %rd44;
	div.s32 	%r33, %r32, %r6;
	mul.lo.s32 	%r34, %r33, %r6;
	sub.s32 	%r35, %r32, %r34;
	div.s32 	%r36, %r35, %r7;
	mul.lo.s32 	%r37, %r36, %r7;
	sub.s32 	%r38, %r35, %r37;
	setp.eq.s64 	%p6, %rd23, 1;
	selp.b32 	%r39, 0, %r33, %p6;
	setp.eq.s64 	%p7, %rd24, 1;
	selp.b32 	%r40, 0, %r36, %p7;
	setp.eq.s64 	%p8, %rd25, 1;
	selp.b32 	%r41, 0, %r38, %p8;
	mul.lo.s32 	%r42, %r9, %r39;
	mad.lo.s32 	%r43, %r10, %r40, %r42;
	mad.lo.s32 	%r44, %r11, %r41, %r43;
	shl.b64 	%rd45, %rd44, 32;
	shr.s64 	%rd46, %rd45, 30;
	add.s64 	%rd47, %rd1, %rd46;
	ld.global.f32 	%f5, [%rd47];
	cvt.s64.s32 	%rd48, %r44;
	add.s64 	%rd49, %rd2, %rd48;
	ld.global.u8 	%rs9, [%rd49];
	setp.eq.s16 	%p9, %rs9, 0;
	mul.f32 	%f6, %f5, %f4;
	selp.f32 	%f7, %f3, %f6, %p9;
	max.f32 	%f8, %f7, 0fFF800000;
	sub.f32 	%f9, %f7, %f8;
	fma.rn.f32 	%f10, %f9, 0f3BBB989D, 0f3F000000;
	cvt.sat.f32.f32 	%f11, %f10;
	mov.f32 	%f12, 0f4B400001;
	mov.f32 	%f13, 0f437C0000;
	fma.rm.f32 	%f14, %f11, %f13, %f12;
	add.f32 	%f15, %f14, 0fCB40007F;
	neg.f32 	%f16, %f15;
	fma.rn.f32 	%f17, %f9, 0f3FB8AA3B, %f16;
	fma.rn.f32 	%f18, %f9, 0f32A57060, %f17;
	mov.b32 	%r45, %f14;
	shl.b32 	%r46, %r45, 23;
	mov.b32 	%f19, %r46;
	ex2.approx.ftz.f32 	%f20, %f18;
	mul.f32 	%f21, %f20, %f19;
	add.f32 	%f22, %f21, 0f00000000;
	div.rn.f32 	%f23, %f21, %f22;
	mad.lo.s64 	%rd50, %rd7, %rd74, %rd10;
	shl.b64 	%rd51, %rd50, 2;
	add.s64 	%rd52, %rd6, %rd51;
	st.global.f32 	[%rd52], %f23;
	mov.u64 	%rd74, %rd11;
$L__BB356_8:
	setp.eq.s64 	%p10, %rd17, 0;
	@%p10 bra 	$L__BB356_10;
$L__BB356_9:
	setp.eq.s64 	%p11, %rd25, 1;
	setp.eq.s64 	%p12, %rd24, 1;
	setp.eq.s64 	%p13, %rd23, 1;
	mad.lo.s64 	%rd53, %rd29, %rd74, %rd10;
	cvt.u32.u64 	%r47, %rd53;
	div.s32 	%r48, %r47, %r6;
	mul.lo.s32 	%r49, %r48, %r6;
	sub.s32 	%r50, %r47, %r49;
	div.s32 	%r51, %r50, %r7;
	mul.lo.s32 	%r52, %r51, %r7;
	sub.s32 	%r53, %r50, %r52;
	selp.b32 	%r54, 0, %r48, %p13;
	selp.b32 	%r55, 0, %r51, %p12;
	selp.b32 	%r56, 0, %r53, %p11;
	mul.lo.s32 	%r57, %r9, %r54;
	mad.lo.s32 	%r58, %r10, %r55, %r57;
	mad.lo.s32 	%r59, %r11, %r56, %r58;
	shl.b64 	%rd54, %rd53, 32;
	shr.s64 	%rd55, %rd54, 30;
	add.s64 	%rd56, %rd1, %rd55;
	ld.global.f32 	%f24, [%rd56];
	cvt.s64.s32 	%rd57, %r59;
	add.s64 	%rd58, %rd2, %rd57;
	ld.global.u8 	%rs10, [%rd58];
	setp.eq.s16 	%p14, %rs10, 0;
	mul.f32 	%f25, %f24, %f4;
	selp.f32 	%f26, %f3, %f25, %p14;
	max.f32 	%f27, %f26, 0fFF800000;
	sub.f32 	%f28, %f26, %f27;
	fma.rn.f32 	%f29, %f28, 0f3BBB989D, 0f3F000000;
	cvt.sat.f32.f32 	%f30, %f29;
	mov.f32 	%f31, 0f4B400001;
	mov.f32 	%f32, 0f437C0000;
	fma.rm.f32 	%f33, %f30, %f32, %f31;
	add.f32 	%f34, %f33, 0fCB40007F;
	neg.f32 	%f35, %f34;
	fma.rn.f32 	%f36, %f28, 0f3FB8AA3B, %f35;
	fma.rn.f32 	%f37, %f28, 0f32A57060, %f36;
	mov.b32 	%r60, %f33;
	shl.b32 	%r61, %r60, 23;
	mov.b32 	%f38, %r61;
	ex2.approx.ftz.f32 	%f39, %f37;
	mul.f32 	%f40, %f39, %f38;
	add.f32 	%f41, %f40, 0f00000000;
	div.rn.f32 	%f42, %f40, %f41;
	mad.lo.s64 	%rd59, %rd74, %rd7, %rd10;
	shl.b64 	%rd60, %rd59, 2;
	add.s64 	%rd61, %rd6, %rd60;
	st.global.f32 	[%rd61], %f42;
	add.s64 	%rd62, %rd74, %rd8;
	mad.lo.s64 	%rd63, %rd29, %rd62, %rd10;
	cvt.u32.u64 	%r62, %rd63;
	div.s32 	%r63, %r62, %r6;
	mul.lo.s32 	%r64, %r63, %r6;
	sub.s32 	%r65, %r62, %r64;
	div.s32 	%r66, %r65, %r7;
	mul.lo.s32 	%r67, %r66, %r7;
	sub.s32 	%r68, %r65, %r67;
	selp.b32 	%r69, 0, %r63, %p13;
	selp.b32 	%r70, 0, %r66, %p12;
	selp.b32 	%r71, 0, %r68, %p11;
	mul.lo.s32 	%r72, %r9, %r69;
	mad.lo.s32 	%r73, %r10, %r70, %r72;
	mad.lo.s32 	%r74, %r11, %r71, %r73;
	shl.b64 	%rd64, %rd63, 32;
	shr.s64 	%rd65, %rd64, 30;
	add.s64 	%rd66, %rd1, %rd65;
	ld.global.f32 	%f43, [%rd66];
	cvt.s64.s32 	%rd67, %r74;
	add.s64 	%rd68, %rd2, %rd67;
	ld.global.u8 	%rs11, [%rd68];
	setp.eq.s16 	%p15, %rs11, 0;
	mul.f32 	%f44, %f43, %f4;
	selp.f32 	%f45, %f3, %f44, %p15;
	max.f32 	%f46, %f45, 0fFF800000;
	sub.f32 	%f47, %f45, %f46;
	fma.rn.f32 	%f48, %f47, 0f3BBB989D, 0f3F000000;
	cvt.sat.f32.f32 	%f49, %f48;
	fma.rm.f32 	%f50, %f49, %f32, %f31;
	add.f32 	%f51, %f50, 0fCB40007F;
	neg.f32 	%f52, %f51;
	fma.rn.f32 	%f53, %f47, 0f3FB8AA3B, %f52;
	fma.rn.f32 	%f54, %f47, 0f32A57060, %f53;
	mov.b32 	%r75, %f50;
	shl.b32 	%r76, %r75, 23;
	mov.b32 	%f55, %r76;
	ex2.approx.ftz.f32 	%f56, %f54;
	mul.f32 	%f57, %f56, %f55;
	add.f32 	%f58, %f57, 0f00000000;
	div.rn.f32 	%f59, %f57, %f58;
	mad.lo.s64 	%rd69, %rd62, %rd7, %rd10;
	shl.b64 	%rd70, %rd69, 2;
	add.s64 	%rd71, %rd6, %rd70;
	st.global.f32 	[%rd71], %f59;
	add.s64 	%rd74, %rd62, %rd8;
	setp.lt.s64 	%p16, %rd74, %rd30;
	@%p16 bra 	$L__BB356_9;
$L__BB356_10:
	ret;

}
	// .globl	_Z15SoftmaxWarpImplI22BroadcastScaleMaskLoadIffbLm3EiE11DirectStoreIffEfLi1ELi1ELi1ELi1ELb1EL9Algorithm0EEvT_T0_ll
.visible .entry _Z15SoftmaxWarpImplI22BroadcastScaleMaskLoadIffbLm3EiE11DirectStoreIffEfLi1ELi1ELi1ELi1ELb1EL9Algorithm0EEvT_T0_ll(
	.param .align 8 .b8 _Z15SoftmaxWarpImplI22BroadcastScaleMaskLoadIffbLm3EiE11DirectStoreIffEfLi1ELi1ELi1ELi1ELb1EL9Algorithm0EEvT_T0_ll_param_0[112],
	.param .align 8 .b8 _Z15SoftmaxWarpImplI22BroadcastScaleMaskLoadIffbLm3EiE11DirectStoreIffEfLi1ELi1ELi1ELi1ELb1EL9Algorithm0EEvT_T0_ll_param_1[16],
	.param .u64 _Z15SoftmaxWarpImplI22BroadcastScaleMaskLoadIffbLm3EiE11DirectStoreIffEfLi1ELi1ELi1ELi1ELb1EL9Algorithm0EEvT_T0_ll_param_2,
	.param .u64 _Z15SoftmaxWarpImplI22BroadcastScaleMaskLoadIffbLm3EiE11DirectStoreIffEfLi1ELi1ELi1ELi1ELb1EL9Algorithm0EEvT_T0_ll_param_3
)
{
	.reg .pred 	%p<26>;
	.reg .b16 	%rs<12>;
	.reg .b32 	%r<77>;
	.reg .b32 	%f<77>;
	.reg .b64 	%rd<74>;

	ld.param.v2.f32 	{%f18, %f19}, [_Z15SoftmaxWarpImplI22BroadcastScaleMaskLoadIffbLm3EiE11DirectStoreIffEfLi1ELi1ELi1ELi1ELb1EL9Algorithm0EEvT_T0_ll_param_0+104];
	ld.param.u64 	%rd29, [_Z15SoftmaxWarpImplI22BroadcastScaleMaskLoadIffbLm3EiE11DirectStoreIffEfLi1ELi1ELi1ELi1ELb1EL9Algorithm0EEvT_T0_ll_param_0+96];
	ld.param.u32 	%r11, [_Z15SoftmaxWarpImplI22BroadcastScaleMaskLoadIffbLm3EiE11DirectStoreIffEfLi1ELi1ELi1ELi1ELb1EL9Algorithm0EEvT_T0_ll_param_0+80];
	ld.param.v2.u32 	{%r9, %r10}, [_Z15SoftmaxWarpImplI22BroadcastScaleMaskLoadIffbLm3EiE11DirectStoreIffEfLi1ELi1ELi1ELi1ELb1EL9Algorithm0EEvT_T0_ll_param_0+72];
	ld.param.v2.u32 	{%r6, %r7}, [_Z15SoftmaxWarpImplI22BroadcastScaleMaskLoadIffbLm3EiE11DirectStoreIffEfLi1ELi1ELi1ELi1ELb1EL9Algorithm0EEvT_T0_ll_param_0+48];
	ld.param.u64 	%rd25, [_Z15SoftmaxWarpImplI22BroadcastScaleMaskLoadIffbLm3EiE11DirectStoreIffEfLi1ELi1ELi1ELi1ELb1EL9Algorithm0EEvT_T0_ll_param_0+32];
	ld.param.u64 	%rd24, [_Z15SoftmaxWarpImplI22BroadcastScaleMaskLoadIffbLm3EiE11DirectStoreIffEfLi1ELi1ELi1ELi1ELb1EL9Algorithm0EEvT_T0_ll_param_0+24];
	ld.param.u64 	%rd23, [_Z15SoftmaxWarpImplI22BroadcastScaleMaskLoadIffbLm3EiE11DirectStoreIffEfLi1ELi1ELi1ELi1ELb1EL9Algorithm0EEvT_T0_ll_param_0+16];
	ld.param.u64 	%rd6, [_Z15SoftmaxWarpImplI22BroadcastScaleMaskLoadIffbLm3EiE11DirectStoreIffEfLi1ELi1ELi1ELi1ELb1EL9Algorithm0EEvT_T0_ll_param_1+8];
	ld.param.u64 	%rd32, [_Z15SoftmaxWarpImplI22BroadcastScaleMaskLoadIffbLm3EiE11DirectStoreIffEfLi1ELi1ELi1ELi1ELb1EL9Algorithm0EEvT_T0_ll_param_1];
	ld.param.u64 	%rd22, [_Z15SoftmaxWarpImplI22BroadcastScaleMaskLoadIffbLm3EiE11DirectStoreIffEfLi1ELi1ELi1ELi1ELb1EL9Algorithm0EEvT_T0_ll_param_0+8];
	ld.param.u64 	%rd21, [_Z15SoftmaxWarpImplI22BroadcastScaleMaskLoadIffbLm3EiE11DirectStoreIffEfLi1ELi1ELi1ELi1ELb1EL9Algorithm0EEvT_T0_ll_param_0];
	ld.param.u64 	%rd30, [_Z15SoftmaxWarpImplI22BroadcastScaleMaskLoadIffbLm3EiE11DirectStoreIffEfLi1ELi1ELi1ELi1ELb1EL9Algorithm0EEvT_T0_ll_param_2];
	ld.param.u64 	%rd31, [_Z15SoftmaxWarpImplI22BroadcastScaleMaskLoadIffbLm3EiE11DirectStoreIffEfLi1ELi1ELi1ELi1ELb1EL9Algorithm0EEvT_T0_ll_param_3];
	cvta.to.global.u64 	%rd1, %rd21;
	cvta.to.global.u64 	%rd2, %rd22;
	cvta.to.global.u64 	%rd5, %rd32;
	setp.lt.s64 	%p1, %rd31, 2;
	@%p1 bra 	$L__BB357_2;
	mov.u64 	%rd33, $str;
	cvta.global.u64 	%rd34, %rd33;
	mov.u64 	%rd35, $str$1;
	cvta.global.u64 	%rd36, %rd35;
	mov.u64 	%rd37, __unnamed_348;
	cvta.global.u64 	%rd38, %rd37;
	{ // callseq 347, 0
	.param .b64 param0;
	st.param.b64 	[param0], %rd34;
	.param .b64 param1;
	st.param.b64 	[param1], %rd36;
	.param .b32 param2;
	st.param.b32 	[param2], 254;
	.param .b64 param3;
	st.param.b64 	[param3], %rd38;
	.param .b64 param4;
	st.param.b64 	[param4], 1;
	call.uni 
	__assertfail, 
	(
	param0, 
	param1, 
	param2, 
	param3, 
	param4
	);
	} // callseq 347
$L__BB357_2:
	mov.u32 	%r22, %ctaid.x;
	mov.u32 	%r23, %ntid.y;
	mov.u32 	%r24, %tid.y;
	mad.lo.s32 	%r25, %r22, %r23, %r24;
	mov.u32 	%r26, %nctaid.x;
	mul.lo.s32 	%r27, %r26, %r23;
	cvt.s64.s32 	%rd7, %r27;
	cvt.s64.s32 	%rd8, %r25;
	setp.le.s64 	%p2, %rd30, %rd8;
	@%p2 bra 	$L__BB357_21;
	mov.u32 	%r28, %tid.x;
	cvt.u64.u32 	%rd9, %r28;
	add.s64 	%rd10, %rd7, %rd8;
	max.s64 	%rd39, %rd30, %rd10;
	setp.lt.s64 	%p3, %rd10, %rd30;
	selp.u64 	%rd11, 1, 0, %p3;
	add.s64 	%rd40, %rd10, %rd11;
	sub.s64 	%rd12, %rd39, %rd40;
	or.b64  	%rd41, %rd12, %rd7;
	and.b64  	%rd42, %rd41, -4294967296;
	setp.ne.s64 	%p4, %rd42, 0;
	@%p4 bra 	$L__BB357_5;
	cvt.u32.u64 	%r29, %rd7;
	cvt.u32.u64 	%r30, %rd12;
	div.u32 	%r31, %r30, %r29;
	cvt.u64.u32 	%rd71, %r31;
	bra.uni 	$L__BB357_6;
$L__BB357_5:
	div.u64 	%rd71, %rd12, %rd7;
$L__BB357_6:
	add.s64 	%rd16, %rd71, %rd11;
	and.b64  	%rd43, %rd16, 1;
	setp.eq.b64 	%p5, %rd43, 1;
	mov.u64 	%rd73, %rd8;
	@%p5 bra 	$L__BB357_11;
	setp.le.s64 	%p6, %rd31, %rd9;
	mov.f32 	%f71, 0fFF800000;
	mov.f32 	%f72, %f71;
	@%p6 bra 	$L__BB357_9;
	mad.lo.s64 	%rd44, %rd29, %rd8, %rd9;
	cvt.u32.u64 	%r32, %rd44;
	div.s32 	%r33, %r32, %r6;
	mul.lo.s32 	%r34, %r33, %r6;
	sub.s32 	%r35, %r32, %r34;
	div.s32 	%r36, %r35, %r7;
	mul.lo.s32 	%r37, %r36, %r7;
	sub.s32 	%r38, %r35, %r37;
	setp.eq.s64 	%p7, %rd23, 1;
	selp.b32 	%r39, 0, %r33, %p7;
	setp.eq.s64 	%p8, %rd24, 1;
	selp.b32 	%r40, 0, %r36, %p8;
	setp.eq.s64 	%p9, %rd25, 1;
	selp.b32 	%r41, 0, %r38, %p9;
	mul.lo.s32 	%r42, %r9, %r39;
	mad.lo.s32 	%r43, %r10, %r40, %r42;
	mad.lo.s32 	%r44, %r11, %r41, %r43;
	shl.b64 	%rd45, %rd44, 32;
	shr.s64 	%rd46, %rd45, 30;
	add.s64 	%rd47, %rd1, %rd46;
	ld.global.f32 	%f21, [%rd47];
	cvt.s64.s32 	%rd48, %r44;
	add.s64 	%rd49, %rd2, %rd48;
	ld.global.u8 	%rs9, [%rd49];
	setp.eq.s16 	%p10, %rs9, 0;
	mul.f32 	%f22, %f21, %f19;
	selp.f32 	%f71, %f18, %f22, %p10;
	max.f32 	%f72, %f71, 0fFF800000;
$L__BB357_9:
	sub.f32 	%f23, %f71, %f72;
	fma.rn.f32 	%f24, %f23, 0f3BBB989D, 0f3F000000;
	cvt.sat.f32.f32 	%f25, %f24;
	mov.f32 	%f26, 0f4B400001;
	mov.f32 	%f27, 0f437C0000;
	fma.rm.f32 	%f28, %f25, %f27, %f26;
	add.f32 	%f29, %f28, 0fCB40007F;
	neg.f32 	%f30, %f29;
	fma.rn.f32 	%f31, %f23, 0f3FB8AA3B, %f30;
	fma.rn.f32 	%f32, %f23, 0f32A57060, %f31;
	mov.b32 	%r45, %f28;
	shl.b32 	%r46, %r45, 23;
	mov.b32 	%f33, %r46;
	ex2.approx.ftz.f32 	%f34, %f32;
	mul.f32 	%f35, %f34, %f33;
	add.f32 	%f36, %f35, 0f00000000;
	div.rn.f32 	%f7, %f35, %f36;
	mov.u64 	%rd73, %rd10;
	@%p6 bra 	$L__BB357_11;
	mad.lo.s64 	%rd50, %rd6, %rd8, %rd9;
	shl.b64 	%rd51, %rd50, 2;
	add.s64 	%rd52, %rd5, %rd51;
	st.global.f32 	[%rd52], %f7;
$L__BB357_11:
	setp.eq.s64 	%p12, %rd16, 0;
	@%p12 bra 	$L__BB357_21;
$L__BB357_12:
	setp.le.s64 	%p13, %rd31, %rd9;
	mov.f32 	%f73, 0fFF800000;
	mov.f32 	%f74, %f73;
	@%p13 bra 	$L__BB357_14;
	setp.eq.s64 	%p14, %rd25, 1;
	setp.eq.s64 	%p15, %rd24, 1;
	setp.eq.s64 	%p16, %rd23, 1;
	mad.lo.s64 	%rd53, %rd29, %rd73, %rd9;
	cvt.u32.u64 	%r47, %rd53;
	div.s32 	%r48, %r47, %r6;
	mul.lo.s32 	%r49, %r48, %r6;
	sub.s32 	%r50, %r47, %r49;
	div.s32 	%r51, %r50, %r7;
	mul.lo.s32 	%r52, %r51, %r7;
	sub.s32 	%r53, %r50, %r52;
	selp.b32 	%r54, 0, %r48, %p16;
	selp.b32 	%r55, 0, %r51, %p15;
	selp.b32 	%r56, 0, %r53, %p14;
	mul.lo.s32 	%r57, %r9, %r54;
	mad.lo.s32 	%r58, %r10, %r55, %r57;
	mad.lo.s32 	%r59, %r11, %r56, %r58;
	shl.b64 	%rd54, %rd53, 32;
	shr.s64 	%rd55, %rd54, 30;
	add.s64 	%rd56, %rd1, %rd55;
	ld.global.f32 	%f38, [%rd56];
	cvt.s64.s32 	%rd57, %r59;
	add.s64 	%rd58, %rd2, %rd57;
	ld.global.u8 	%rs10, [%rd58];
	setp.eq.s16 	%p17, %rs10, 0;
	mul.f32 	%f39, %f38, %f19;
	selp.f32 	%f73, %f18, %f39, %p17;
	max.f32 	%f74, %f73, 0fFF800000;
$L__BB357_14:
	sub.f32 	%f40, %f73, %f74;
	fma.rn.f32 	%f41, %f40, 0f3BBB989D, 0f3F000000;
	cvt.sat.f32.f32 	%f42, %f41;
	mov.f32 	%f43, 0f4B400001;
	mov.f32 	%f44, 0f437C0000;
	fma.rm.f32 	%f45, %f42, %f44, %f43;
	add.f32 	%f46, %f45, 0fCB40007F;
	neg.f32 	%f47, %f46;
	fma.rn.f32 	%f48, %f40, 0f3FB8AA3B, %f47;
	fma.rn.f32 	%f49, %f40, 0f32A57060, %f48;
	mov.b32 	%r60, %f45;
	shl.b32 	%r61, %r60, 23;
	mov.b32 	%f50, %r61;
	ex2.approx.ftz.f32 	%f51, %f49;
	mul.f32 	%f52, %f51, %f50;
	add.f32 	%f53, %f52, 0f00000000;
	div.rn.f32 	%f12, %f52, %f53;
	@%p13 bra 	$L__BB357_16;
	mad.lo.s64 	%rd59, %rd73, %rd6, %rd9;
	shl.b64 	%rd60, %rd59, 2;
	add.s64 	%rd61, %rd5, %rd60;
	st.global.f32 	[%rd61], %f12;
$L__BB357_16:
	add.s64 	%rd19, %rd73, %rd7;
	mov.f32 	%f75, 0fFF800000;
	mov.f32 	%f76, %f75;
	@%p13 bra 	$L__BB357_18;
	setp.eq.s64 	%p20, %rd25, 1;
	setp.eq.s64 	%p21, %rd24, 1;
	setp.eq.s64 	%p22, %rd23, 1;
	mad.lo.s64 	%rd62, %rd29, %rd19, %rd9;
	cvt.u32.u64 	%r62, %rd62;
	div.s32 	%r63, %r62, %r6;
	mul.lo.s32 	%r64, %r63, %r6;
	sub.s32 	%r65, %r62, %r64;
	div.s32 	%r66, %r65, %r7;
	mul.lo.s32 	%r67, %r66, %r7;
	sub.s32 	%r68, %r65, %r67;
	selp.b32 	%r69, 0, %r63, %p22;
	selp.b32 	%r70, 0, %r66, %p21;
	selp.b32 	%r71, 0, %r68, %p20;
	mul.lo.s32 	%r72, %r9, %r69;
	mad.lo.s32 	%r73, %r10, %r70, %r72;
	mad.lo.s32 	%r74, %r11, %r71, %r73;
	shl.b64 	%rd63, %rd62, 32;
	shr.s64 	%rd64, %rd63, 30;
	add.s64 	%rd65, %rd1, %rd64;
	ld.global.f32 	%f55, [%rd65];
	cvt.s64.s32 	%rd66, %r74;
	add.s64 	%rd67, %rd2, %rd66;
	ld.global.u8 	%rs11, [%rd67];
	setp.eq.s16 	%p23, %rs11, 0;
	mul.f32 	%f56, %f55, %f19;
	selp.f32 	%f75, %f18, %f56, %p23;
	max.f32 	%f76, %f75, 0fFF800000;
$L__BB357_18:
	sub.f32 	%f57, %f75, %f76;
	fma.rn.f32 	%f58, %f57, 0f3BBB989D, 0f3F000000;
	cvt.sat.f32.f32 	%f59, %f58;
	mov.f32 	%f60, 0f4B400001;
	mov.f32 	%f61, 0f437C0000;
	fma.rm.f32 	%f62, %f59, %f61, %f60;
	add.f32 	%f63, %f62, 0fCB40007F;
	neg.f32 	%f64, %f63;
	fma.rn.f32 	%f65, %f57, 0f3FB8AA3B, %f64;
	fma.rn.f32 	%f66, %f57, 0f32A57060, %f65;
	mov.b32 	%r75, %f62;
	shl.b32 	%r76, %r75, 23;
	mov.b32 	%f67, %r76;
	ex2.approx.ftz.f32 	%f68, %f66;
	mul.f32 	%f69, %f68, %f67;
	add.f32 	%f70, %f69, 0f00000000;
	div.rn.f32 	%f17, %f69, %f70;
	@%p13 bra 	$L__BB357_20;
	mad.lo.s64 	%rd68, %rd19, %rd6, %rd9;
	shl.b64 	%rd69, %rd68, 2;
	add.s64 	%rd70, %rd5, %rd69;
	st.global.f32 	[%rd70], %f17;
$L__BB357_20:
	add.s64 	%rd73, %rd19, %rd7;
	setp.lt.s64 	%p25, %rd73, %rd30;
	@%p25 bra 	$L__BB357_12;
$L__BB357_21:
	ret;

}
	// .globl	_Z15SoftmaxWarpImplI22BroadcastScaleMaskLoadIffbLm3EiE11DirectStoreIffEfLi1ELi1ELi2ELi2ELb0EL9Algorithm0EEvT_T0_ll
.visible .entry _Z15SoftmaxWarpImplI22BroadcastScaleMaskLoadIffbLm3EiE11DirectStoreIffEfLi1ELi1ELi2ELi2ELb0EL9Algorithm0EEvT_T0_ll(
	.param .align 8 .b8 _Z15SoftmaxWarpImplI22BroadcastScaleMaskLoadIffbLm3EiE11DirectStoreIffEfLi1ELi1ELi2ELi2ELb0EL9Algorithm0EEvT_T0_ll_param_0[112],
	.param .align 8 .b8 _Z15SoftmaxWarpImplI22BroadcastScaleMaskLoadIffbLm3EiE11DirectStoreIffEfLi1ELi1ELi2ELi2ELb0EL9Algorithm0EEvT_T0_ll_param_1[16],
	.param .u64 _Z15SoftmaxWarpImplI22BroadcastScaleMaskLoadIffbLm3EiE11DirectStoreIffEfLi1ELi1ELi2ELi2ELb0EL9Algorithm0EEvT_T0_ll_param_2,
	.param .u64 _Z15SoftmaxWarpImplI22BroadcastScaleMaskLoadIffbLm3EiE11DirectStoreIffEfLi1ELi1ELi2ELi2ELb0EL9Algorithm0EEvT_T0_ll_param_3
)
{
	.reg .pred 	%p<13>;
	.reg .b16 	%rs<11>;
	.reg .b32 	%r<69>;
	.reg .b32 	%f<49>;
	.reg .b64 	%rd<48>;

	ld.param.v2.f32 	{%f3, %f4}, [_Z15SoftmaxWarpImplI22BroadcastScaleMaskLoadIffbLm3EiE11DirectStoreIffEfLi1ELi1ELi2ELi2ELb0EL9Algorithm0EEvT_T0_ll_param_0+104];
	ld.param.u64 	%rd21, [_Z15SoftmaxWarpImplI22BroadcastScaleMaskLoadIffbLm3EiE11DirectStoreIffEfLi1ELi1ELi2ELi2ELb0EL9Algorithm0EEvT_T0_ll_param_0+96];
	ld.param.u32 	%r12, [_Z15SoftmaxWarpImplI22BroadcastScaleMaskLoadIffbLm3EiE11DirectStoreIffEfLi1ELi1ELi2ELi2ELb0EL9Algorithm0EEvT_T0_ll_param_0+80];
	ld.param.v2.u32 	{%r10, %r11}, [_Z15SoftmaxWarpImplI22BroadcastScaleMaskLoadIffbLm3EiE11DirectStoreIffEfLi1ELi1ELi2ELi2ELb0EL9Algorithm0EEvT_T0_ll_param_0+72];
	ld.param.v2.u32 	{%r7, %r8}, [_Z15SoftmaxWarpImplI22BroadcastScaleMaskLoadIffbLm3EiE11DirectStoreIffEfLi1ELi1ELi2ELi2ELb0EL9Algorithm0EEvT_T0_ll_param_0+48];
	ld.param.u64 	%rd17, [_Z15SoftmaxWarpImplI22BroadcastScaleMaskLoadIffbLm3EiE11DirectStoreIffEfLi1ELi1ELi2ELi2ELb0EL9Algorithm0EEvT_T0_ll_param_0+32];
	ld.param.u64 	%rd16, [_Z15SoftmaxWarpImplI22BroadcastScaleMaskLoadIffbLm3EiE11DirectStoreIffEfLi1ELi1ELi2ELi2ELb0EL9Algorithm0EEvT_T0_ll_param_0+24];
	ld.param.u64 	%rd15, [_Z15SoftmaxWarpImplI22BroadcastScaleMaskLoadIffbLm3EiE11DirectStoreIffEfLi1ELi1ELi2ELi2ELb0EL9Algorithm0EEvT_T0_ll_param_0+16];
	ld.param.u64 	%rd14, [_Z15SoftmaxWarpImplI22BroadcastScaleMaskLoadIffbLm3EiE11DirectStoreIffEfLi1ELi1ELi2ELi2ELb0EL9Algorithm0EEvT_T0_ll_param_0+8];
	ld.param.u64 	%rd13, [_Z15SoftmaxWarpImplI22BroadcastScaleMaskLoadIffbLm3EiE11DirectStoreIffEfLi1ELi1ELi2ELi2ELb0EL9Algorithm0EEvT_T0_ll_param_0];
	ld.param.u64 	%rd3, [_Z15SoftmaxWarpImplI22BroadcastScaleMaskLoadIffbLm3EiE11DirectStoreIffEfLi1ELi1ELi2ELi2ELb0EL9Algorithm0EEvT_T0_ll_param_1];
	ld.param.u64 	%rd4, [_Z15SoftmaxWarpImplI22BroadcastScaleMaskLoadIffbLm3EiE11DirectStoreIffEfLi1ELi1ELi2ELi2ELb0EL9Algorithm0EEvT_T0_ll_param_1+8];
	ld.param.u64 	%rd22, [_Z15SoftmaxWarpImplI22BroadcastScaleMaskLoadIffbLm3EiE11DirectStoreIffEfLi1ELi1ELi2ELi2ELb0EL9Algorithm0EEvT_T0_ll_param_2];
	ld.param.u64 	%rd23, [_Z15SoftmaxWarpImplI22BroadcastScaleMaskLoadIffbLm3EiE11DirectStoreIffEfLi1ELi1ELi2ELi2ELb0EL9Algorithm0EEvT_T0_ll_param_3];
	setp.lt.s64 	%p1, %rd23, 3;
	@%p1 bra 	$L__BB358_2;
	mov.u64 	%rd24, $str;
	cvta.global.u64 	%rd25, %rd24;
	mov.u64 	%rd26, $str$1;
	cvta.global.u64 	%rd27, %rd26;
	mov.u64 	%rd28, __unnamed_349;
	cvta.global.u64 	%rd29, %rd28;
	{ // callseq 348, 0
	.param .b64 param0;
	st.param.b64 	[param0], %rd25;
	.param .b64 param1;
	st.param.b64 	[param1], %rd27;
	.param .b32 param2;
	st.param.b32 	[param2], 254;
	.param .b64 param3;
	st.param.b64 	[param3], %rd29;
	.param .b64 param4;
	st.param.b64 	[param4], 1;
	call.uni 
	__assertfail, 
	(
	param0, 
	param1, 
	param2, 
	param3, 
	param4
	);
	} // callseq 348
$L__BB358_2:
	mov.u32 	%r23, %ctaid.x;
	mov.u32 	%r24, %ntid.y;
	mov.u32 	%r25, %tid.y;
	mad.lo.s32 	%r26, %r23, %r24, %r25;
	mov.u32 	%r27, %nctaid.x;
	mul.lo.s32 	%r28, %r24, %r27;
	shl.b32 	%r6, %r28, 1;
	shl.b32 	%r29, %r26, 1;
	cvt.s64.s32 	%rd47, %r29;
	setp.le.s64 	%p2, %rd22, %rd47;
	@%p2 bra 	$L__BB358_5;
	cvta.to.global.u64 	%rd6, %rd13;
	cvta.to.global.u64 	%rd7, %rd14;
	mov.u32 	%r30, %tid.x;
	cvt.u64.u32 	%rd8, %r30;
	cvta.to.global.u64 	%rd9, %rd3;
	cvt.s64.s32 	%rd10, %r6;
$L__BB358_4:
	setp.eq.s64 	%p3, %rd17, 1;
	setp.eq.s64 	%p4, %rd16, 1;
	setp.eq.s64 	%p5, %rd15, 1;
	mad.lo.s64 	%rd30, %rd21, %rd47, %rd8;
	cvt.u32.u64 	%r31, %rd30;
	div.s32 	%r32, %r31, %r7;
	mul.lo.s32 	%r33, %r32, %r7;
	sub.s32 	%r34, %r31, %r33;
	div.s32 	%r35, %r34, %r8;
	mul.lo.s32 	%r36, %r35, %r8;
	sub.s32 	%r37, %r34, %r36;
	selp.b32 	%r38, 0, %r32, %p5;
	selp.b32 	%r39, 0, %r35, %p4;
	selp.b32 	%r40, 0, %r37, %p3;
	mul.lo.s32 	%r41, %r10, %r38;
	mad.lo.s32 	%r42, %r11, %r39, %r41;
	mad.lo.s32 	%r43, %r12, %r40, %r42;
	shl.b64 	%rd31, %rd30, 32;
	shr.s64 	%rd32, %rd31, 30;
	add.s64 	%rd33, %rd6, %rd32;
	ld.global.f32 	%f5, [%rd33];
	cvt.s64.s32 	%rd34, %r43;
	add.s64 	%rd35, %rd7, %rd34;
	ld.global.u8 	%rs9, [%rd35];
	setp.eq.s16 	%p6, %rs9, 0;
	mul.f32 	%f6, %f5, %f4;
	selp.f32 	%f7, %f3, %f6, %p6;
	max.f32 	%f8, %f7, 0fFF800000;
	add.s64 	%rd36, %rd30, %rd21;
	cvt.u32.u64 	%r44, %rd36;
	div.s32 	%r45, %r44, %r7;
	mul.lo.s32 	%r46, %r45, %r7;
	sub.s32 	%r47, %r44, %r46;
	div.s32 	%r48, %r47, %r8;
	mul.lo.s32 	%r49, %r48, %r8;
	sub.s32 	%r50, %r47, %r49;
	selp.b32 	%r51, 0, %r45, %p5;
	selp.b32 	%r52, 0, %r48, %p4;
	selp.b32 	%r53, 0, %r50, %p3;
	mul.lo.s32 	%r54, %r10, %r51;
	mad.lo.s32 	%r55, %r11, %r52, %r54;
	mad.lo.s32 	%r56, %r12, %r53, %r55;
	shl.b64 	%rd37, %rd36, 32;
	shr.s64 	%rd38, %rd37, 30;
	add.s64 	%rd39, %rd6, %rd38;
	ld.global.f32 	%f9, [%rd39];
	cvt.s64.s32 	%rd40, %r56;
	add.s64 	%rd41, %rd7, %rd40;
	ld.global.u8 	%rs10, [%rd41];
	setp.eq.s16 	%p7, %rs10, 0;
	mul.f32 	%f10, %f9, %f4;
	selp.f32 	%f11, %f3, %f10, %p7;
	max.f32 	%f12, %f11, 0fFF800000;
	mov.b32 	%r57, %f8;
	shfl.sync.bfly.b32	%r58|%p8, %r57, 1, 31, -1;
	mov.b32 	%f13, %r58;
	max.f32 	%f14, %f8, %f13;
	mov.b32 	%r59, %f12;
	shfl.sync.bfly.b32	%r60|%p9, %r59, 1, 31, -1;
	mov.b32 	%f15, %r60;
	max.f32 	%f16, %f12, %f15;
	sub.f32 	%f17, %f7, %f14;
	fma.rn.f32 	%f18, %f17, 0f3BBB989D, 0f3F000000;
	cvt.sat.f32.f32 	%f19, %f18;
	mov.f32 	%f20, 0f4B400001;
	mov.f32 	%f21, 0f437C0000;
	fma.rm.f32 	%f22, %f19, %f21, %f20;
	add.f32 	%f23, %f22, 0fCB40007F;
	neg.f32 	%f24, %f23;
	fma.rn.f32 	%f25, %f17, 0f3FB8AA3B, %f24;
	fma.rn.f32 	%f26, %f17, 0f32A57060, %f25;
	mov.b32 	%r61, %f22;
	shl.b32 	%r62, %r61, 23;
	mov.b32 	%f27, %r62;
	ex2.approx.ftz.f32 	%f28, %f26;
	mul.f32 	%f29, %f28, %f27;
	add.f32 	%f30, %f29, 0f00000000;
	sub.f32 	%f31, %f11, %f16;
	fma.rn.f32 	%f32, %f31, 0f3BBB989D, 0f3F000000;
	cvt.sat.f32.f32 	%f33, %f32;
	fma.rm.f32 	%f34, %f33, %f21, %f20;
	add.f32 	%f35, %f34, 0fCB40007F;
	neg.f32 	%f36, %f35;
	fma.rn.f32 	%f37, %f31, 0f3FB8AA3B, %f36;
	fma.rn.f32 	%f38, %f31, 0f32A57060, %f37;
	mov.b32 	%r63, %f34;
	shl.b32 	%r64, %r63, 23;
	mov.b32 	%f39, %r64;
	ex2.approx.ftz.f32 	%f40, %f38;
	mul.f32 	%f41, %f40, %f39;
	add.f32 	%f42, %f41, 0f00000000;
	mov.b32 	%r65, %f30;
	shfl.sync.bfly.b32	%r66|%p10, %r65, 1, 31, -1;
	mov.b32 	%f43, %r66;
	add.f32 	%f44, %f30, %f43;
	mov.b32 	%r67, %f42;
	shfl.sync.bfly.b32	%r68|%p11, %r67, 1, 31, -1;
	mov.b32 	%f45, %r68;
	add.f32 	%f46, %f42, %f45;
	div.rn.f32 	%f47, %f29, %f44;
	mad.lo.s64 	%rd42, %rd47, %rd4, %rd8;
	shl.b64 	%rd43, %rd42, 2;
	add.s64 	%rd44, %rd9, %rd43;
	st.global.f32 	[%rd44], %f47;
	div.rn.f32 	%f48, %f41, %f46;
	shl.b64 	%rd45, %rd4, 2;
	add.s64 	%rd46, %rd44, %rd45;
	st.global.f32 	[%rd46], %f48;
	add.s64 	%rd47, %rd47, %rd10;
	setp.lt.s64 	%p12, %rd47, %rd22;
	@%p12 bra 	$L__BB358_4;
$L__BB358_5:
	ret;

}
	// .globl	_Z15SoftmaxWarpImplI22BroadcastScaleMaskLoadIffbLm3EiE11DirectStoreIffEfLi1ELi1ELi2ELi2ELb1EL9Algorithm0EEvT_T0_ll
.visible .entry _Z15SoftmaxWarpImplI22BroadcastScaleMaskLoadIffbLm3EiE11DirectStoreIffEfLi1ELi1ELi2ELi2ELb1EL9Algorithm0EEvT_T0_ll(
	.param .align 8 .b8 _Z15SoftmaxWarpImplI22BroadcastScaleMaskLoadIffbLm3EiE11DirectStoreIffEfLi1ELi1ELi2ELi2ELb1EL9Algorithm0EEvT_T0_ll_param_0[112],
	.param .align 8 .b8 _Z15SoftmaxWarpImplI22BroadcastScaleMaskLoadIffbLm3EiE11DirectStoreIffEfLi1ELi1ELi2ELi2ELb1EL9Algorithm0EEvT_T0_ll_param_1[16],
	.param .u64 _Z15SoftmaxWarpImplI22BroadcastScaleMaskLoadIffbLm3EiE11DirectStoreIffEfLi1ELi1ELi2ELi2ELb1EL9Algorithm0EEvT_T0_ll_param_2,
	.param .u64 _Z15SoftmaxWarpImplI22BroadcastScaleMaskLoadIffbLm3EiE11DirectStoreIffEfLi1ELi1ELi2ELi2ELb1EL9Algorithm0EEvT_T0_ll_param_3
)
{
	.reg .pred 	%p<20>;
	.reg .b16 	%rs<11>;
	.reg .b32 	%r<69>;
	.reg .b32 	%f<59>;
	.reg .b64 	%rd<52>;

	ld.param.v2.f32 	{%f15, %f16}, [_Z15SoftmaxWarpImplI22BroadcastScaleMaskLoadIffbLm3EiE11DirectStoreIffEfLi1ELi1ELi2ELi2ELb1EL9Algorithm0EEvT_T0_ll_param_0+104];
	ld.param.u64 	%rd21, [_Z15SoftmaxWarpImplI22BroadcastScaleMaskLoadIffbLm3EiE11DirectStoreIffEfLi1ELi1ELi2ELi2ELb1EL9Algorithm0EEvT_T0_ll_param_0+96];
	ld.param.u32 	%r12, [_Z15SoftmaxWarpImplI22BroadcastScaleMaskLoadIffbLm3EiE11DirectStoreIffEfLi1ELi1ELi2ELi2ELb1EL9Algorithm0EEvT_T0_ll_param_0+80];
	ld.param.v2.u32 	{%r10, %r11}, [_Z15SoftmaxWarpImplI22BroadcastScaleMaskLoadIffbLm3EiE11DirectStoreIffEfLi1ELi1ELi2ELi2ELb1EL9Algorithm0EEvT_T0_ll_param_0+72];
	ld.param.v2.u32 	{%r7, %r8}, [_Z15SoftmaxWarpImplI22BroadcastScaleMaskLoadIffbLm3EiE11DirectStoreIffEfLi1ELi1ELi2ELi2ELb1EL9Algorithm0EEvT_T0_ll_param_0+48];
	ld.param.u64 	%rd17, [_Z15SoftmaxWarpImplI22BroadcastScaleMaskLoadIffbLm3EiE11DirectStoreIffEfLi1ELi1ELi2ELi2ELb1EL9Algorithm0EEvT_T0_ll_param_0+32];
	ld.param.u64 	%rd16, [_Z15SoftmaxWarpImplI22BroadcastScaleMaskLoadIffbLm3EiE11DirectStoreIffEfLi1ELi1ELi2ELi2ELb1EL9Algorithm0EEvT_T0_ll_param_0+24];
	ld.param.u64 	%rd15, [_Z15SoftmaxWarpImplI22BroadcastScaleMaskLoadIffbLm3EiE11DirectStoreIffEfLi1ELi1ELi2ELi2ELb1EL9Algorithm0EEvT_T0_ll_param_0+16];
	ld.param.u64 	%rd7, [_Z15SoftmaxWarpImplI22BroadcastScaleMaskLoadIffbLm3EiE11DirectStoreIffEfLi1ELi1ELi2ELi2ELb1EL9Algorithm0EEvT_T0_ll_param_1+8];
	ld.param.u64 	%rd24, [_Z15SoftmaxWarpImplI22BroadcastScaleMaskLoadIffbLm3EiE11DirectStoreIffEfLi1ELi1ELi2ELi2ELb1EL9Algorithm0EEvT_T0_ll_param_1];
	ld.param.u64 	%rd14, [_Z15SoftmaxWarpImplI22BroadcastScaleMaskLoadIffbLm3EiE11DirectStoreIffEfLi1ELi1ELi2ELi2ELb1EL9Algorithm0EEvT_T0_ll_param_0+8];
	ld.param.u64 	%rd13, [_Z15SoftmaxWarpImplI22BroadcastScaleMaskLoadIffbLm3EiE11DirectStoreIffEfLi1ELi1ELi2ELi2ELb1EL9Algorithm0EEvT_T0_ll_param_0];
	ld.param.u64 	%rd22, [_Z15SoftmaxWarpImplI22BroadcastScaleMaskLoadIffbLm3EiE11DirectStoreIffEfLi1ELi1ELi2ELi2ELb1EL9Algorithm0EEvT_T0_ll_param_2];
	ld.param.u64 	%rd23, [_Z15SoftmaxWarpImplI22BroadcastScaleMaskLoadIffbLm3EiE11DirectStoreIffEfLi1ELi1ELi2ELi2ELb1EL9Algorithm0EEvT_T0_ll_param_3];
	cvta.to.global.u64 	%rd1, %rd13;
	cvta.to.global.u64 	%rd2, %rd14;
	cvta.to.global.u64 	%rd6, %rd24;
	setp.lt.s64 	%p1, %rd23, 3;
	@%p1 bra 	$L__BB359_2;
	mov.u64 	%rd25, $str;
	cvta.global.u64 	%rd26, %rd25;
	mov.u64 	%rd27, $str$1;
	cvta.global.u64 	%rd28, %rd27;
	mov.u64 	%rd29, __unnamed_350;
	cvta.global.u64 	%rd30, %rd29;
	{ // callseq 349, 0
	.param .b64 param0;
	st.param.b64 	[param0], %rd26;
	.param .b64 param1;
	st.param.b64 	[param1], %rd28;
	.param .b32 param2;
	st.param.b32 	[param2], 254;
	.param .b64 param3;
	st.param.b64 	[param3], %rd30;
	.param .b64 param4;
	st.param.b64 	[param4], 1;
	call.uni 
	__assertfail, 
	(
	param0, 
	param1, 
	param2, 
	param3, 
	param4
	);
	} // callseq 349
$L__BB359_2:
	mov.u32 	%r23, %ctaid.x;
	mov.u32 	%r24, %ntid.y;
	mov.u32 	%r25, %tid.y;
	mad.lo.s32 	%r26, %r23, %r24, %r25;
	mov.u32 	%r27, %nctaid.x;
	mul.lo.s32 	%r28, %r24, %r27;
	shl.b32 	%r6, %r28, 1;
	shl.b32 	%r29, %r26, 1;
	cvt.s64.s32 	%rd51, %r29;
	setp.le.s64 	%p2, %rd22, %rd51;
	@%p2 bra 	$L__BB359_13;
	mov.u32 	%r30, %tid.x;
	cvt.u64.u32 	%rd9, %r30;
	cvt.s64.s32 	%rd10, %r6;
$L__BB359_4:
	setp.le.s64 	%p3, %rd23, %rd9;
	mov.f32 	%f55, 0fFF800000;
	mov.f32 	%f56, %f55;
	@%p3 bra 	$L__BB359_6;
	setp.eq.s64 	%p4, %rd17, 1;
	setp.eq.s64 	%p5, %rd16, 1;
	setp.eq.s64 	%p6, %rd15, 1;
	mad.lo.s64 	%rd31, %rd21, %rd51, %rd9;
	cvt.u32.u64 	%r31, %rd31;
	div.s32 	%r32, %r31, %r7;
	mul.lo.s32 	%r33, %r32, %r7;
	sub.s32 	%r34, %r31, %r33;
	div.s32 	%r35, %r34, %r8;
	mul.lo.s32 	%r36, %r35, %r8;
	sub.s32 	%r37, %r34, %r36;
	selp.b32 	%r38, 0, %r32, %p6;
	selp.b32 	%r39, 0, %r35, %p5;
	selp.b32 	%r40, 0, %r37, %p4;
	mul.lo.s32 	%r41, %r10, %r38;
	mad.lo.s32 	%r42, %r11, %r39, %r41;
	mad.lo.s32 	%r43, %r12, %r40, %r42;
	shl.b64 	%rd32, %rd31, 32;
	shr.s64 	%rd33, %rd32, 30;
	add.s64 	%rd34, %rd1, %rd33;
	ld.global.f32 	%f18, [%rd34];
	cvt.s64.s32 	%rd35, %r43;
	add.s64 	%rd36, %rd2, %rd35;
	ld.global.u8 	%rs9, [%rd36];
	setp.eq.s16 	%p7, %rs9, 0;
	mul.f32 	%f19, %f18, %f16;
	selp.f32 	%f55, %f15, %f19, %p7;
	max.f32 	%f56, %f55, 0fFF800000;
$L__BB359_6:
	mov.f32 	%f57, 0fFF800000;
	mov.f32 	%f58, %f57;
	@%p3 bra 	$L__BB359_8;
	setp.eq.s64 	%p9, %rd17, 1;
	setp.eq.s64 	%p10, %rd16, 1;
	setp.eq.s64 	%p11, %rd15, 1;
	mad.lo.s64 	%rd37, %rd21, %rd51, %rd21;
	add.s64 	%rd38, %rd37, %rd9;
	cvt.u32.u64 	%r44, %rd38;
	div.s32 	%r45, %r44, %r7;
	mul.lo.s32 	%r46, %r45, %r7;
	sub.s32 	%r47, %r44, %r46;
	div.s32 	%r48, %r47, %r8;
	mul.lo.s32 	%r49, %r48, %r8;
	sub.s32 	%r50, %r47, %r49;
	selp.b32 	%r51, 0, %r45, %p11;
	selp.b32 	%r52, 0, %r48, %p10;
	selp.b32 	%r53, 0, %r50, %p9;
	mul.lo.s32 	%r54, %r10, %r51;
	mad.lo.s32 	%r55, %r11, %r52, %r54;
	mad.lo.s32 	%r56, %r12, %r53, %r55;
	shl.b64 	%rd39, %rd38, 32;
	shr.s64 	%rd40, %rd39, 30;
	add.s64 	%rd41, %rd1, %rd40;
	ld.global.f32 	%f21, [%rd41];
	cvt.s64.s32 	%rd42, %r56;
	add.s64 	%rd43, %rd2, %rd42;
	ld.global.u8 	%rs10, [%rd43];
	setp.eq.s16 	%p12, %rs10, 0;
	mul.f32 	%f22, %f21, %f16;
	selp.f32 	%f57, %f15, %f22, %p12;
	max.f32 	%f58, %f57, 0fFF800000;
$L__BB359_8:
	mov.b32 	%r57, %f56;
	shfl.sync.bfly.b32	%r58|%p14, %r57, 1, 31, -1;
	mov.b32 	%f23, %r58;
	max.f32 	%f24, %f56, %f23;
	mov.b32 	%r59, %f58;
	shfl.sync.bfly.b32	%r60|%p15, %r59, 1, 31, -1;
	mov.b32 	%f25, %r60;
	max.f32 	%f26, %f58, %f25;
	sub.f32 	%f27, %f55, %f24;
	fma.rn.f32 	%f28, %f27, 0f3BBB989D, 0f3F000000;
	cvt.sat.f32.f32 	%f29, %f28;
	mov.f32 	%f30, 0f4B400001;
	mov.f32 	%f31, 0f437C0000;
	fma.rm.f32 	%f32, %f29, %f31, %f30;
	add.f32 	%f33, %f32, 0fCB40007F;
	neg.f32 	%f34, %f33;
	fma.rn.f32 	%f35, %f27, 0f3FB8AA3B, %f34;
	fma.rn.f32 	%f36, %f27, 0f32A57060, %f35;
	mov.b32 	%r61, %f32;
	shl.b32 	%r62, %r61, 23;
	mov.b32 	%f37, %r62;
	ex2.approx.ftz.f32 	%f38, %f36;
	mul.f32 	%f39, %f38, %f37;
	add.f32 	%f40, %f39, 0f00000000;
	sub.f32 	%f41, %f57, %f26;
	fma.rn.f32 	%f42, %f41, 0f3BBB989D, 0f3F000000;
	cvt.sat.f32.f32 	%f43, %f42;
	fma.rm.f32 	%f44, %f43, %f31, %f30;
	add.f32 	%f45, %f44, 0fCB40007F;
	neg.f32 	%f46, %f45;
	fma.rn.f32 	%f47, %f41, 0f3FB8AA3B, %f46;
	fma.rn.f32 	%f48, %f41, 0f32A57060, %f47;
	mov.b32 	%r63, %f44;
	shl.b32 	%r64, %r63, 23;
	mov.b32 	%f49, %r64;
	ex2.approx.ftz.f32 	%f50, %f48;
	mul.f32 	%f11, %f50, %f49;
	add.f32 	%f51, %f11, 0f00000000;
	mov.b32 	%r65, %f40;
	shfl.sync.bfly.b32	%r66|%p16, %r65, 1, 31, -1;
	mov.b32 	%f52, %r66;
	add.f32 	%f53, %f40, %f52;
	mov.b32 	%r67, %f51;
	shfl.sync.bfly.b32	%r68|%p17, %r67, 1, 31, -1;
	mov.b32 	%f54, %r68;
	add.f32 	%f12, %f51, %f54;
	div.rn.f32 	%f13, %f39, %f53;
	@%p3 bra 	$L__BB359_10;
	mad.lo.s64 	%rd44, %rd51, %rd7, %rd9;
	shl.b64 	%rd45, %rd44, 2;
	add.s64 	%rd46, %rd6, %rd45;
	st.global.f32 	[%rd46], %f13;
$L__BB359_10:
	div.rn.f32 	%f14, %f11, %f12;
	@%p3 bra 	$L__BB359_12;
	mad.lo.s64 	%rd47, %rd7, %rd51, %rd7;
	add.s64 	%rd48, %rd47, %rd9;
	shl.b64 	%rd49, %rd48, 2;
	add.s64 	%rd50, %rd6, %rd49;
	st.global.f32 	[%rd50], %f14;
$L__BB359_12:
	add.s64 	%rd51, %rd51, %rd10;
	setp.lt.s64 	%p19, %rd51, %rd22;
	@%p19 bra 	$L__BB359_4;
$L__BB359_13:
	ret;

}
	// .globl	_Z15SoftmaxWarpImplI22BroadcastScaleMaskLoadIffbLm3EiE11DirectStoreIffEfLi1ELi1ELi2ELi1ELb0EL9Algorithm0EEvT_T0_ll
.visible .entry _Z15SoftmaxWarpImplI22BroadcastScaleMaskLoadIffbLm3EiE11DirectStoreIffEfLi1ELi1ELi2ELi1ELb0EL9Algorithm0EEvT_T0_ll(
	.param .align 8 .b8 _Z15SoftmaxWarpImplI22BroadcastScaleMaskLoadIffbLm3EiE11DirectStoreIffEfLi1ELi1ELi2ELi1ELb0EL9Algorithm0EEvT_T0_ll_param_0[112],
	.param .align 8 .b8 _Z15SoftmaxWarpImplI22BroadcastScaleMaskLoadIffbLm3EiE11DirectStoreIffEfLi1ELi1ELi2ELi1ELb0EL9Algorithm0EEvT_T0_ll_param_1[16],
	.param .u64 _Z15SoftmaxWarpImplI22BroadcastScaleMaskLoadIffbLm3EiE11DirectStoreIffEfLi1ELi1ELi2ELi1ELb0EL9Algorithm0EEvT_T0_ll_param_2,
	.param .u64 _Z15SoftmaxWarpImplI22BroadcastScaleMaskLoadIffbLm3EiE11DirectStoreIffEfLi1ELi1ELi2ELi1ELb0EL9Algorithm0EEvT_T0_ll_param_3
)
{
	.reg .pred 	%p<23>;
	.reg .b16 	%rs<12>;
	.reg .b32 	%r<89>;
	.reg .b32 	%f<72>;
	.reg .b64 	%rd<75>;

	ld.param.v2.f32 	{%f3, %f4}, [_Z15SoftmaxWarpImplI22BroadcastScaleMaskLoadIffbLm3EiE11DirectStoreIffEfLi1ELi1ELi2ELi1ELb0EL9Algorithm0EEvT_T0_ll_param_0+104];
	ld.param.u64 	%rd29, [_Z15SoftmaxWarpImplI22BroadcastScaleMaskLoadIffbLm3EiE11DirectStoreIffEfLi1ELi1ELi2ELi1ELb0EL9Algorithm0EEvT_T0_ll_param_0+96];
	ld.param.u32 	%r11, [_Z15SoftmaxWarpImplI22BroadcastScaleMaskLoadIffbLm3EiE11DirectStoreIffEfLi1ELi1ELi2ELi1ELb0EL9Algorithm0EEvT_T0_ll_param_0+80];
	ld.param.v2.u32 	{%r9, %r10}, [_Z15SoftmaxWarpImplI22BroadcastScaleMaskLoadIffbLm3EiE11DirectStoreIffEfLi1ELi1ELi2ELi1ELb0EL9Algorithm0EEvT_T0_ll_param_0+72];
	ld.param.v2.u32 	{%r6, %r7}, [_Z15SoftmaxWarpImplI22BroadcastScaleMaskLoadIffbLm3EiE11DirectStoreIffEfLi1ELi1ELi2ELi1ELb0EL9Algorithm0EEvT_T0_ll_param_0+48];
	ld.param.u64 	%rd25, [_Z15SoftmaxWarpImplI22BroadcastScaleMaskLoadIffbLm3EiE11DirectStoreIffEfLi1ELi1ELi2ELi1ELb0EL9Algorithm0EEvT_T0_ll_param_0+32];
	ld.param.u64 	%rd24, [_Z15SoftmaxWarpImplI22BroadcastScaleMaskLoadIffbLm3EiE11DirectStoreIffEfLi1ELi1ELi2ELi1ELb0EL9Algorithm0EEvT_T0_ll_param_0+24];
	ld.param.u64 	%rd23, [_Z15SoftmaxWarpImplI22BroadcastScaleMaskLoadIffbLm3EiE11DirectStoreIffEfLi1ELi1ELi2ELi1ELb0EL9Algorithm0EEvT_T0_ll_param_0+16];
	ld.param.u64 	%rd7, [_Z15SoftmaxWarpImplI22BroadcastScaleMaskLoadIffbLm3EiE11DirectStoreIffEfLi1ELi1ELi2ELi1ELb0EL9Algorithm0EEvT_T0_ll_param_1+8];
	ld.param.u64 	%rd31, [_Z15SoftmaxWarpImplI22BroadcastScaleMaskLoadIffbLm3EiE11DirectStoreIffEfLi1ELi1ELi2ELi1ELb0EL9Algorithm0EEvT_T0_ll_param_1];
	ld.param.u64 	%rd22, [_Z15SoftmaxWarpImplI22BroadcastScaleMaskLoadIffbLm3EiE11DirectStoreIffEfLi1ELi1ELi2ELi1ELb0EL9Algorithm0EEvT_T0_ll_param_0+8];
	ld.param.u64 	%rd21, [_Z15SoftmaxWarpImplI22BroadcastScaleMaskLoadIffbLm3EiE11DirectStoreIffEfLi1ELi1ELi2ELi1ELb0EL9Algorithm0EEvT_T0_ll_param_0];
	ld.param.u64 	%rd30, [_Z15SoftmaxWarpImplI22BroadcastScaleMaskLoadIffbLm3EiE11DirectStoreIffEfLi1ELi1ELi2ELi1ELb0EL9Algorithm0EEvT_T0_ll_param_2];
	ld.param.u64 	%rd32, [_Z15SoftmaxWarpImplI22BroadcastScaleMaskLoadIffbLm3EiE11DirectStoreIffEfLi1ELi1ELi2ELi1ELb0EL9Algorithm0EEvT_T0_ll_param_3];
	cvta.to.global.u64 	%rd1, %rd21;
	cvta.to.global.u64 	%rd2, %rd22;
	cvta.to.global.u64 	%rd6, %rd31;
	setp.lt.s64 	%p1, %rd32, 3;
	@%p1 bra 	$L__BB360_2;
	mov.u64 	%rd33, $str;
	cvta.global.u64 	%rd34, %rd33;
	mov.u64 	%rd35, $str$1;
	cvta.global.u64 	%rd36, %rd35;
	mov.u64 	%rd37, __unnamed_351;
	cvta.global.u64 	%rd38, %rd37;
	{ // callseq 350, 0
	.param .b64 param0;
	st.param.b64 	[param0], %rd34;
	.param .b64 param1;
	st.param.b64 	[param1], %rd36;
	.param .b32 param2;
	st.param.b32 	[param2], 254;
	.param .b64 param3;
	st.param.b64 	[param3], %rd38;
	.param .b64 param4;
	st.param.b64 	[param4], 1;
	call.uni 
	__assertfail, 
	(
	param0, 
	param1, 
	param2, 
	param3, 
	param4
	);
	} // callseq 350
$L__BB360_2:
	mov.u32 	%r22, %ctaid.x;
	mov.u32 	%r23, %ntid.y;
	mov.u32 	%r24, %tid.y;
	mad.lo.s32 	%r25, %r22, %r23, %r24;
	mov.u32 	%r26, %nctaid.x;
	mul.lo.s32 	%r27, %r26, %r23;
	cvt.s64.s32 	%rd8, %r27;
	cvt.s64.s32 	%rd74, %r25;
	setp.le.s64 	%p2, %rd30, %rd74;
	@%p2 bra 	$L__BB360_10;
	mov.u32 	%r28, %tid.x;
	cvt.u64.u32 	%rd10, %r28;
	add.s64 	%rd11, %rd8, %rd74;
	max.s64 	%rd39, %rd30, %rd11;
	setp.lt.s64 	%p3, %rd11, %rd30;
	selp.u64 	%rd12, 1, 0, %p3;
	add.s64 	%rd40, %rd11, %rd12;
	sub.s64 	%rd13, %rd39, %rd40;
	or.b64  	%rd41, %rd13, %rd8;
	and.b64  	%rd42, %rd41, -4294967296;
	setp.ne.s64 	%p4, %rd42, 0;
	@%p4 bra 	$L__BB360_5;
	cvt.u32.u64 	%r29, %rd8;
	cvt.u32.u64 	%r30, %rd13;
	div.u32 	%r31, %r30, %r29;
	cvt.u64.u32 	%rd72, %r31;
	bra.uni 	$L__BB360_6;
$L__BB360_5:
	div.u64 	%rd72, %rd13, %rd8;
$L__BB360_6:
	add.s64 	%rd17, %rd72, %rd12;
	and.b64  	%rd43, %rd17, 1;
	setp.eq.b64 	%p5, %rd43, 1;
	@%p5 bra 	$L__BB360_8;
	mad.lo.s64 	%rd44, %rd29, %rd74, %rd10;
	cvt.u32.u64 	%r32, %rd44;
	div.s32 	%r33, %r32, %r6;
	mul.lo.s32 	%r34, %r33, %r6;
	sub.s32 	%r35, %r32, %r34;
	div.s32 	%r36, %r35, %r7;
	mul.lo.s32 	%r37, %r36, %r7;
	sub.s32 	%r38, %r35, %r37;
	setp.eq.s64 	%p6, %rd23, 1;
	selp.b32 	%r39, 0, %r33, %p6;
	setp.eq.s64 	%p7, %rd24, 1;
	selp.b32 	%r40, 0, %r36, %p7;
	setp.eq.s64 	%p8, %rd25, 1;
	selp.b32 	%r41, 0, %r38, %p8;
	mul.lo.s32 	%r42, %r9, %r39;
	mad.lo.s32 	%r43, %r10, %r40, %r42;
	mad.lo.s32 	%r44, %r11, %r41, %r43;
	shl.b64 	%rd45, %rd44, 32;
	shr.s64 	%rd46, %rd45, 30;
	add.s64 	%rd47, %rd1, %rd46;
	ld.global.f32 	%f5, [%rd47];
	cvt.s64.s32 	%rd48, %r44;
	add.s64 	%rd49, %rd2, %rd48;
	ld.global.u8 	%rs9, [%rd49];
	setp.eq.s16 	%p9, %rs9, 0;
	mul.f32 	%f6, %f5, %f4;
	selp.f32 	%f7, %f3, %f6, %p9;
	max.f32 	%f8, %f7, 0fFF800000;
	mov.b32 	%r45, %f8;
	shfl.sync.bfly.b32	%r46|%p10, %r45, 1, 31, -1;
	mov.b32 	%f9, %r46;
	max.f32 	%f10, %f8, %f9;
	sub.f32 	%f11, %f7, %f10;
	fma.rn.f32 	%f12, %f11, 0f3BBB989D, 0f3F000000;
	cvt.sat.f32.f32 	%f13, %f12;
	mov.f32 	%f14, 0f4B400001;
	mov.f32 	%f15, 0f437C0000;
	fma.rm.f32 	%f16, %f13, %f15, %f14;
	add.f32 	%f17, %f16, 0fCB40007F;
	neg.f32 	%f18, %f17;
	fma.rn.f32 	%f19, %f11, 0f3FB8AA3B, %f18;
	fma.rn.f32 	%f20, %f11, 0f32A57060, %f19;
	mov.b32 	%r47, %f16;
	shl.b32 	%r48, %r47, 23;
	mov.b32 	%f21, %r48;
	ex2.approx.ftz.f32 	%f22, %f20;
	mul.f32 	%f23, %f22, %f21;
	add.f32 	%f24, %f23, 0f00000000;
	mov.b32 	%r49, %f24;
	shfl.sync.bfly.b32	%r50|%p11, %r49, 1, 31, -1;
	mov.b32 	%f25, %r50;
	add.f32 	%f26, %f24, %f25;
	div.rn.f32 	%f27, %f23, %f26;
	mad.lo.s64 	%rd50, %rd7, %rd74, %rd10;
	shl.b64 	%rd51, %rd50, 2;
	add.s64 	%rd52, %rd6, %rd51;
	st.global.f32 	[%rd52], %f27;
	mov.u64 	%rd74, %rd11;
$L__BB360_8:
	setp.eq.s64 	%p12, %rd17, 0;
	@%p12 bra 	$L__BB360_10;
$L__BB360_9:
	setp.eq.s64 	%p13, %rd25, 1;
	setp.eq.s64 	%p14, %rd24, 1;
	setp.eq.s64 	%p15, %rd23, 1;
	mad.lo.s64 	%rd53, %rd29, %rd74, %rd10;
	cvt.u32.u64 	%r51, %rd53;
	div.s32 	%r52, %r51, %r6;
	mul.lo.s32 	%r53, %r52, %r6;
	sub.s32 	%r54, %r51, %r53;
	div.s32 	%r55, %r54, %r7;
	mul.lo.s32 	%r56, %r55, %r7;
	sub.s32 	%r57, %r54, %r56;
	selp.b32 	%r58, 0, %r52, %p15;
	selp.b32 	%r59, 0, %r55, %p14;
	selp.b32 	%r60, 0, %r57, %p13;
	mul.lo.s32 	%r61, %r9, %r58;
	mad.lo.s32 	%r62, %r10, %r59, %r61;
	mad.lo.s32 	%r63, %r11, %r60, %r62;
	shl.b64 	%rd54, %rd53, 32;
	shr.s64 	%rd55, %rd54, 30;
	add.s64 	%rd56, %rd1, %rd55;
	ld.global.f32 	%f28, [%rd56];
	cvt.s64.s32 	%rd57, %r63;
	add.s64 	%rd58, %rd2, %rd57;
	ld.global.u8 	%rs10, [%rd58];
	setp.eq.s16 	%p16, %rs10, 0;
	mul.f32 	%f29, %f28, %f4;
	selp.f32 	%f30, %f3, %f29, %p16;
	max.f32 	%f31, %f30, 0fFF800000;
	mov.b32 	%r64, %f31;
	shfl.sync.bfly.b32	%r65|%p17, %r64, 1, 31, -1;
	mov.b32 	%f32, %r65;
	max.f32 	%f33, %f31, %f32;
	sub.f32 	%f34, %f30, %f33;
	fma.rn.f32 	%f35, %f34, 0f3BBB989D, 0f3F000000;
	cvt.sat.f32.f32 	%f36, %f35;
	mov.f32 	%f37, 0f4B400001;
	mov.f32 	%f38, 0f437C0000;
	fma.rm.f32 	%f39, %f36, %f38, %f37;
	add.f32 	%f40, %f39, 0fCB40007F;
	neg.f32 	%f41, %f40;
	fma.rn.f32 	%f42, %f34, 0f3FB8AA3B, %f41;
	fma.rn.f32 	%f43, %f34, 0f32A57060, %f42;
	mov.b32 	%r66, %f39;
	shl.b32 	%r67, %r66, 23;
	mov.b32 	%f44, %r67;
	ex2.approx.ftz.f32 	%f45, %f43;
	mul.f32 	%f46, %f45, %f44;
	add.f32 	%f47, %f46, 0f00000000;
	mov.b32 	%r68, %f47;
	shfl.sync.bfly.b32	%r69|%p18, %r68, 1, 31, -1;
	mov.b32 	%f48, %r69;
	add.f32 	%f49, %f47, %f48;
	div.rn.f32 	%f50, %f46, %f49;
	mad.lo.s64 	%rd59, %rd74, %rd7, %rd10;
	shl.b64 	%rd60, %rd59, 2;
	add.s64 	%rd61, %rd6, %rd60;
	st.global.f32 	[%rd61], %f50;
	add.s64 	%rd62, %rd74, %rd8;
	mad.lo.s64 	%rd63, %rd29, %rd62, %rd10;
	cvt.u32.u64 	%r70, %rd63;
	div.s32 	%r71, %r70, %r6;
	mul.lo.s32 	%r72, %r71, %r6;
	sub.s32 	%r73, %r70, %r72;
	div.s32 	%r74, %r73, %r7;
	mul.lo.s32 	%r75, %r74, %r7;
	sub.s32 	%r76, %r73, %r75;
	selp.b32 	%r77, 0, %r71, %p15;
	selp.b32 	%r78, 0, %r74, %p14;
	selp.b32 	%r79, 0, %r76, %p13;
	mul.lo.s32 	%r80, %r9, %r77;
	mad.lo.s32 	%r81, %r10, %r78, %r80;
	mad.lo.s32 	%r82, %r11, %r79, %r81;
	shl.b64 	%rd64, %rd63, 32;
	shr.s64 	%rd65, %rd64, 30;
	add.s64 	%rd66, %rd1, %rd65;
	ld.global.f32 	%f51, [%rd66];
	cvt.s64.s32 	%rd67, %r82;
	add.s64 	%rd68, %rd2, %rd67;
	ld.global.u8 	%rs11, [%rd68];
	setp.eq.s16 	%p19, %rs11, 0;
	mul.f32 	%f52, %f51, %f4;
	selp.f32 	%f53, %f3, %f52, %p19;
	max.f32 	%f54, %f53, 0fFF800000;
	mov.b32 	%r83, %f54;
	shfl.sync.bfly.b32	%r84|%p20, %r83, 1, 31, -1;
	mov.b32 	%f55, %r84;
	max.f32 	%f56, %f54, %f55;
	sub.f32 	%f57, %f53, %f56;
	fma.rn.f32 	%f58, %f57, 0f3BBB989D, 0f3F000000;
	cvt.sat.f32.f32 	%f59, %f58;
	fma.rm.f32 	%f60, %f59, %f38, %f37;
	add.f32 	%f61, %f60, 0fCB40007F;
	neg.f32 	%f62, %f61;
	fma.rn.f32 	%f63, %f57, 0f3FB8AA3B, %f62;
	fma.rn.f32 	%f64, %f57, 0f32A57060, %f63;
	mov.b32 	%r85, %f60;
	shl.b32 	%r86, %r85, 23;
	mov.b32 	%f65, %r86;
	ex2.approx.ftz.f32 	%f66, %f64;
	mul.f32 	%f67, %f66, %f65;
	add.f32 	%f68, %f67, 0f00000000;
	mov.b32 	%r87, %f68;
	shfl.sync.bfly.b32	%r88|%p21, %r87, 1, 31, -1;
	mov.b32 	%f69, %r88;
	add.f32 	%f70, %f68, %f69;
	div.rn.f32 	%f71, %f67, %f70;
	mad.lo.s64 	%rd69, %rd62, %rd7, %rd10;
	shl.b64 	%rd70, %rd69, 2;
	add.s64 	%rd71, %rd6, %rd70;
	st.global.f32 	[%rd71], %f71;
	add.s64 	%rd74, %rd62, %rd8;
	setp.lt.s64 	%p22, %rd74, %rd30;
	@%p22 bra 	$L__BB360_9;
$L__BB360_10:
	ret;

}
	// .globl	_Z15SoftmaxWarpImplI22BroadcastScaleMaskLoadIffbLm3EiE11DirectStoreIffEfLi1ELi1ELi2ELi1ELb1EL9Algorithm0EEvT_T0_ll
.visible .entry _Z15SoftmaxWarpImplI22BroadcastScaleMaskLoadIffbLm3EiE11DirectStoreIffEfLi1ELi1ELi2ELi1ELb1EL9Algorithm0EEvT_T0_ll(
	.param .align 8 .b8 _Z15SoftmaxWarpImplI22BroadcastScaleMaskLoadIffbLm3EiE11DirectStoreIffEfLi1ELi1ELi2ELi1ELb1EL9Algorithm0EEvT_T0_ll_param_0[112],
	.param .align 8 .b8 _Z15SoftmaxWarpImplI22BroadcastScaleMaskLoadIffbLm3EiE11DirectStoreIffEfLi1ELi1ELi2ELi1ELb1EL9Algorithm0EEvT_T0_ll_param_1[16],
	.param .u64 _Z15SoftmaxWarpImplI22BroadcastScaleMaskLoadIffbLm3EiE11DirectStoreIffEfLi1ELi1ELi2ELi1ELb1EL9Algorithm0EEvT_T0_ll_param_2,
	.param .u64 _Z15SoftmaxWarpImplI22BroadcastScaleMaskLoadIffbLm3EiE11DirectStoreIffEfLi1ELi1ELi2ELi1ELb1EL9Algorithm0EEvT_T0_ll_param_3
)
{
	.reg .pred 	%p<32>;
	.reg .b16 	%rs<12>;
	.reg .b32 	%r<89>;
	.reg .b32 	%f<89>;
	.reg .b64 	%rd<74>;

	ld.param.v2.f32 	{%f18, %f19}, [_Z15SoftmaxWarpImplI22BroadcastScaleMaskLoadIffbLm3EiE11DirectStoreIffEfLi1ELi1ELi2ELi1ELb1EL9Algorithm0EEvT_T0_ll_param_0+104];
	ld.param.u64 	%rd29, [_Z15SoftmaxWarpImplI22BroadcastScaleMaskLoadIffbLm3EiE11DirectStoreIffEfLi1ELi1ELi2ELi1ELb1EL9Algorithm0EEvT_T0_ll_param_0+96];
	ld.param.u32 	%r11, [_Z15SoftmaxWarpImplI22BroadcastScaleMaskLoadIffbLm3EiE11DirectStoreIffEfLi1ELi1ELi2ELi1ELb1EL9Algorithm0EEvT_T0_ll_param_0+80];
	ld.param.v2.u32 	{%r9, %r10}, [_Z15SoftmaxWarpImplI22BroadcastScaleMaskLoadIffbLm3EiE11DirectStoreIffEfLi1ELi1ELi2ELi1ELb1EL9Algorithm0EEvT_T0_ll_param_0+72];
	ld.param.v2.u32 	{%r6, %r7}, [_Z15SoftmaxWarpImplI22BroadcastScaleMaskLoadIffbLm3EiE11DirectStoreIffEfLi1ELi1ELi2ELi1ELb1EL9Algorithm0EEvT_T0_ll_param_0+48];
	ld.param.u64 	%rd25, [_Z15SoftmaxWarpImplI22BroadcastScaleMaskLoadIffbLm3EiE11DirectStoreIffEfLi1ELi1ELi2ELi1ELb1EL9Algorithm0EEvT_T0_ll_param_0+32];
	ld.param.u64 	%rd24, [_Z15SoftmaxWarpImplI22BroadcastScaleMaskLoadIffbLm3EiE11DirectStoreIffEfLi1ELi1ELi2ELi1ELb1EL9Algorithm0EEvT_T0_ll_param_0+24];
	ld.param.u64 	%rd23, [_Z15SoftmaxWarpImplI22BroadcastScaleMaskLoadIffbLm3EiE11DirectStoreIffEfLi1ELi1ELi2ELi1ELb1EL9Algorithm0EEvT_T0_ll_param_0+16];
	ld.param.u64 	%rd6, [_Z15SoftmaxWarpImplI22BroadcastScaleMaskLoadIffbLm3EiE11DirectStoreIffEfLi1ELi1ELi2ELi1ELb1EL9Algorithm0EEvT_T0_ll_param_1+8];
	ld.param.u64 	%rd32, [_Z15SoftmaxWarpImplI22BroadcastScaleMaskLoadIffbLm3EiE11DirectStoreIffEfLi1ELi1ELi2ELi1ELb1EL9Algorithm0EEvT_T0_ll_param_1];
	ld.param.u64 	%rd22, [_Z15SoftmaxWarpImplI22BroadcastScaleMaskLoadIffbLm3EiE11DirectStoreIffEfLi1ELi1ELi2ELi1ELb1EL9Algorithm0EEvT_T0_ll_param_0+8];
	ld.param.u64 	%rd21, [_Z15SoftmaxWarpImplI22BroadcastScaleMaskLoadIffbLm3EiE11DirectStoreIffEfLi1ELi1ELi2ELi1ELb1EL9Algorithm0EEvT_T0_ll_param_0];
	ld.param.u64 	%rd30, [_Z15SoftmaxWarpImplI22BroadcastScaleMaskLoadIffbLm3EiE11DirectStoreIffEfLi1ELi1ELi2ELi1ELb1EL9Algorithm0EEvT_T0_ll_param_2];
	ld.param.u64 	%rd31, [_Z15SoftmaxWarpImplI22BroadcastScaleMaskLoadIffbLm3EiE11DirectStoreIffEfLi1ELi1ELi2ELi1ELb1EL9Algorithm0EEvT_T0_ll_param_3];
	cvta.to.global.u64 	%rd1, %rd21;
	cvta.to.global.u64 	%rd2, %rd22;
	cvta.to.global.u64 	%rd5, %rd32;
	setp.lt.s64 	%p1, %rd31, 3;
	@%p1 bra 	$L__BB361_2;
	mov.u64 	%rd33, $str;
	cvta.global.u64 	%rd34, %rd33;
	mov.u64 	%rd35, $str$1;
	cvta.global.u64 	%rd36, %rd35;
	mov.u64 	%rd37, __unnamed_352;
	cvta.global.u64 	%rd38, %rd37;
	{ // callseq 351, 0
	.param .b64 param0;
	st.param.b64 	[param0], %rd34;
	.param .b64 param1;
	st.param.b64 	[param1], %rd36;
	.param .b32 param2;
	st.param.b32 	[param2], 254;
	.param .b64 param3;
	st.param.b64 	[param3], %rd38;
	.param .b64 param4;
	st.param.b64 	[param4], 1;
	call.uni 
	__assertfail, 
	(
	param0, 
	param1, 
	param2, 
	param3, 
	param4
	);
	} // callseq 351
$L__BB361_2:
	mov.u32 	%r22, %ctaid.x;
	mov.u32 	%r23, %ntid.y;
	mov.u32 	%r24, %tid.y;
	mad.lo.s32 	%r25, %r22, %r23, %r24;
	mov.u32 	%r26, %nctaid.x;
	mul.lo.s32 	%r27, %r26, %r23;
	cvt.s64.s32 	%rd7, %r27;
	cvt.s64.s32 	%rd8, %r25;
	setp.le.s64 	%p2, %rd30, %rd8;
	@%p2 bra 	$L__BB361_21;
	mov.u32 	%r28, %tid.x;
	cvt.u64.u32 	%rd9, %r28;
	add.s64 	%rd10, %rd7, %rd8;
	max.s64 	%rd39, %rd30, %rd10;
	setp.lt.s64 	%p3, %rd10, %rd30;
	selp.u64 	%rd11, 1, 0, %p3;
	add.s64 	%rd40, %rd10, %rd11;
	sub.s64 	%rd12, %rd39, %rd40;
	or.b64  	%rd41, %rd12, %rd7;
	and.b64  	%rd42, %rd41, -4294967296;
	setp.ne.s64 	%p4, %rd42, 0;
	@%p4 bra 	$L__BB361_5;
	cvt.u32.u64 	%r29, %rd7;
	cvt.u32.u64 	%r30, %rd12;
	div.u32 	%r31, %r30, %r29;
	cvt.u64.u32 	%rd71, %r31;
	bra.uni 	$L__BB361_6;
$L__BB361_5:
	div.u64 	%rd71, %rd12, %rd7;
$L__BB361_6:
	add.s64 	%rd16, %rd71, %rd11;
	and.b64  	%rd43, %rd16, 1;
	setp.eq.b64 	%p5, %rd43, 1;
	mov.u64 	%rd73, %rd8;
	@%p5 bra 	$L__BB361_11;
	setp.le.s64 	%p6, %rd31, %rd9;
	mov.f32 	%f83, 0fFF800000;
	mov.f32 	%f84, %f83;
	@%p6 bra 	$L__BB361_9;
	mad.lo.s64 	%rd44, %rd29, %rd8, %rd9;
	cvt.u32.u64 	%r32, %rd44;
	div.s32 	%r33, %r32, %r6;
	mul.lo.s32 	%r34, %r33, %r6;
	sub.s32 	%r35, %r32, %r34;
	div.s32 	%r36, %r35, %r7;
	mul.lo.s32 	%r37, %r36, %r7;
	sub.s32 	%r38, %r35, %r37;
	setp.eq.s64 	%p7, %rd23, 1;
	selp.b32 	%r39, 0, %r33, %p7;
	setp.eq.s64 	%p8, %rd24, 1;
	selp.b32 	%r40, 0, %r36, %p8;
	setp.eq.s64 	%p9, %rd25, 1;
	selp.b32 	%r41, 0, %r38, %p9;
	mul.lo.s32 	%r42, %r9, %r39;
	mad.lo.s32 	%r43, %r10, %r40, %r42;
	mad.lo.s32 	%r44, %r11, %r41, %r43;
	shl.b64 	%rd45, %rd44, 32;
	shr.s64 	%rd46, %rd45, 30;
	add.s64 	%rd47, %rd1, %rd46;
	ld.global.f32 	%f21, [%rd47];
	cvt.s64.s32 	%rd48, %r44;
	add.s64 	%rd49, %rd2, %rd48;
	ld.global.u8 	%rs9, [%rd49];
	setp.eq.s16 	%p10, %rs9, 0;
	mul.f32 	%f22, %f21, %f19;
	selp.f32 	%f83, %f18, %f22, %p10;
	max.f32 	%f84, %f83, 0fFF800000;
$L__BB361_9:
	mov.b32 	%r45, %f84;
	shfl.sync.bfly.b32	%r46|%p12, %r45, 1, 31, -1;
	mov.b32 	%f23, %r46;
	max.f32 	%f24, %f84, %f23;
	sub.f32 	%f25, %f83, %f24;
	fma.rn.f32 	%f26, %f25, 0f3BBB989D, 0f3F000000;
	cvt.sat.f32.f32 	%f27, %f26;
	mov.f32 	%f28, 0f4B400001;
	mov.f32 	%f29, 0f437C0000;
	fma.rm.f32 	%f30, %f27, %f29, %f28;
	add.f32 	%f31, %f30, 0fCB40007F;
	neg.f32 	%f32, %f31;
	fma.rn.f32 	%f33, %f25, 0f3FB8AA3B, %f32;
	fma.rn.f32 	%f34, %f25, 0f32A57060, %f33;
	mov.b32 	%r47, %f30;
	shl.b32 	%r48, %r47, 23;
	mov.b32 	%f35, %r48;
	ex2.approx.ftz.f32 	%f36, %f34;
	mul.f32 	%f37, %f36, %f35;
	add.f32 	%f38, %f37, 0f00000000;
	mov.b32 	%r49, %f38;
	shfl.sync.bfly.b32	%r50|%p13, %r49, 1, 31, -1;
	mov.b32 	%f39, %r50;
	add.f32 	%f40, %f38, %f39;
	div.rn.f32 	%f7, %f37, %f40;
	mov.u64 	%rd73, %rd10;
	@%p6 bra 	$L__BB361_11;
	mad.lo.s64 	%rd50, %rd6, %rd8, %rd9;
	shl.b64 	%rd51, %rd50, 2;
	add.s64 	%rd52, %rd5, %rd51;
	st.global.f32 	[%rd52], %f7;
$L__BB361_11:
	setp.eq.s64 	%p14, %rd16, 0;
	@%p14 bra 	$L__BB361_21;
$L__BB361_12:
	setp.le.s64 	%p15, %rd31, %rd9;
	mov.f32 	%f85, 0fFF800000;
	mov.f32 	%f86, %f85;
	@%p15 bra 	$L__BB361_14;
	setp.eq.s64 	%p16, %rd25, 1;
	setp.eq.s64 	%p17, %rd24, 1;
	setp.eq.s64 	%p18, %rd23, 1;
	mad.lo.s64 	%rd53, %rd29, %rd73, %rd9;
	cvt.u32.u64 	%r51, %rd53;
	div.s32 	%r52, %r51, %r6;
	mul.lo.s32 	%r53, %r52, %r6;
	sub.s32 	%r54, %r51, %r53;
	div.s32 	%r55, %r54, %r7;
	mul.lo.s32 	%r56, %r55, %r7;
	sub.s32 	%r57, %r54, %r56;
	selp.b32 	%r58, 0, %r52, %p18;
	selp.b32 	%r59, 0, %r55, %p17;
	selp.b32 	%r60, 0, %r57, %p16;
	mul.lo.s32 	%r61, %r9, %r58;
	mad.lo.s32 	%r62, %r10, %r59, %r61;
	mad.lo.s32 	%r63, %r11, %r60, %r62;
	shl.b64 	%rd54, %rd53, 32;
	shr.s64 	%rd55, %rd54, 30;
	add.s64 	%rd56, %rd1, %rd55;
	ld.global.f32 	%f42, [%rd56];
	cvt.s64.s32 	%rd57, %r63;
	add.s64 	%rd58, %rd2, %rd57;
	ld.global.u8 	%rs10, [%rd58];
	setp.eq.s16 	%p19, %rs10, 0;
	mul.f32 	%f43, %f42, %f19;
	selp.f32 	%f85, %f18, %f43, %p19;
	max.f32 	%f86, %f85, 0fFF800000;
$L__BB361_14:
	mov.b32 	%r64, %f86;
	shfl.sync.bfly.b32	%r65|%p21, %r64, 1, 31, -1;
	mov.b32 	%f44, %r65;
	max.f32 	%f45, %f86, %f44;
	sub.f32 	%f46, %f85, %f45;
	fma.rn.f32 	%f47, %f46, 0f3BBB989D, 0f3F000000;
	cvt.sat.f32.f32 	%f48, %f47;
	mov.f32 	%f49, 0f4B400001;
	mov.f32 	%f50, 0f437C0000;
	fma.rm.f32 	%f51, %f48, %f50, %f49;
	add.f32 	%f52, %f51, 0fCB40007F;
	neg.f32 	%f53, %f52;
	fma.rn.f32 	%f54, %f46, 0f3FB8AA3B, %f53;
	fma.rn.f32 	%f55, %f46, 0f32A57060, %f54;
	mov.b32 	%r66, %f51;
	shl.b32 	%r67, %r66, 23;
	mov.b32 	%f56, %r67;
	ex2.approx.ftz.f32 	%f57, %f55;
	mul.f32 	%f58, %f57, %f56;
	add.f32 	%f59, %f58, 0f00000000;
	mov.b32 	%r68, %f59;
	shfl.sync.bfly.b32	%r69|%p22, %r68, 1, 31, -1;
	mov.b32 	%f60, %r69;
	add.f32 	%f61, %f59, %f60;
	div.rn.f32 	%f12, %f58, %f61;
	@%p15 bra 	$L__BB361_16;
	mad.lo.s64 	%rd59, %rd73, %rd6, %rd9;
	shl.b64 	%rd60, %rd59, 2;
	add.s64 	%rd61, %rd5, %rd60;
	st.global.f32 	[%rd61], %f12;
$L__BB361_16:
	add.s64 	%rd19, %rd73, %rd7;
	mov.f32 	%f87, 0fFF800000;
	mov.f32 	%f88, %f87;
	@%p15 bra 	$L__BB361_18;
	setp.eq.s64 	%p24, %rd25, 1;
	setp.eq.s64 	%p25, %rd24, 1;
	setp.eq.s64 	%p26, %rd23, 1;
	mad.lo.s64 	%rd62, %rd29, %rd19, %rd9;
	cvt.u32.u64 	%r70, %rd62;
	div.s32 	%r71, %r70, %r6;
	mul.lo.s32 	%r72, %r71, %r6;
	sub.s32 	%r73, %r70, %r72;
	div.s32 	%r74, %r73, %r7;
	mul.lo.s32 	%r75, %r74, %r7;
	sub.s32 	%r76, %r73, %r75;
	selp.b32 	%r77, 0, %r71, %p26;
	selp.b32 	%r78, 0, %r74, %p25;
	selp.b32 	%r79, 0, %r76, %p24;
	mul.lo.s32 	%r80, %r9, %r77;
	mad.lo.s32 	%r81, %r10, %r78, %r80;
	mad.lo.s32 	%r82, %r11, %r79, %r81;
	shl.b64 	%rd63, %rd62, 32;
	shr.s64 	%rd64, %rd63, 30;
	add.s64 	%rd65, %rd1, %rd64;
	ld.global.f32 	%f63, [%rd65];
	cvt.s64.s32 	%rd66, %r82;
	add.s64 	%rd67, %rd2, %rd66;
	ld.global.u8 	%rs11, [%rd67];
	setp.eq.s16 	%p27, %rs11, 0;
	mul.f32 	%f64, %f63, %f19;
	selp.f32 	%f87, %f18, %f64, %p27;
	max.f32 	%f88, %f87, 0fFF800000;
$L__BB361_18:
	mov.b32 	%r83, %f88;
	shfl.sync.bfly.b32	%r84|%p29, %r83, 1, 31, -1;
	mov.b32 	%f65, %r84;
	max.f32 	%f66, %f88, %f65;
	sub.f32 	%f67, %f87, %f66;
	fma.rn.f32 	%f68, %f67, 0f3BBB989D, 0f3F000000;
	cvt.sat.f32.f32 	%f69, %f68;
	mov.f32 	%f70, 0f4B400001;
	mov.f32 	%f71, 0f437C0000;
	fma.rm.f32 	%f72, %f69, %f71, %f70;
	add.f32 	%f73, %f72, 0fCB40007F;
	neg.f32 	%f74, %f73;
	fma.rn.f32 	%f75, %f67, 0f3FB8AA3B, %f74;
	fma.rn.f32 	%f76, %f67, 0f32A57060, %f75;
	mov.b32 	%r85, %f72;
	shl.b32 	%r86, %r85, 23;
	mov.b32 	%f77, %r86;
	ex2.approx.ftz.f32 	%f78, %f76;
	mul.f32 	%f79, %f78, %f77;
	add.f32 	%f80, %f79, 0f00000000;
	mov.b32 	%r87, %f80;
	shfl.sync.bfly.b32	%r88|%p30, %r87, 1, 31, -1;
	mov.b32 	%f81, %r88;
	add.f32 	%f82, %f80, %f81;
	div.rn.f32 	%f17, %f79, %f82;
	@%p15 bra 	$L__BB361_20;
	mad.lo.s64 	%rd68, %rd19, %rd6, %rd9;
	shl.b64 	%rd69, %rd68, 2;
	add.s64 	%rd70, %rd5, %rd69;
	st.global.f32 	[%rd70], %f17;
$L__BB361_20:
	add.s64 	%rd73, %rd19, %rd7;
	setp.lt.s64 	%p31, %rd73, %rd30;
	@%p31 bra 	$L__BB361_12;
$L__BB361_21:
	ret;

}
	// .globl	_Z15SoftmaxWarpImplI22BroadcastScaleMaskLoadIffbLm3EiE11DirectStoreIffEfLi1ELi1ELi4ELi2ELb0EL9Algorithm0EEvT_T0_ll
.visible .entry _Z15SoftmaxWarpImplI22BroadcastScaleMaskLoadIffbLm3EiE11DirectStoreIffEfLi1ELi1ELi4ELi2ELb0EL9Algorithm0EEvT_T0_ll(
	.param .align 8 .b8 _Z15SoftmaxWarpImplI22BroadcastScaleMaskLoadIffbLm3EiE11DirectStoreIffEfLi1ELi1ELi4ELi2ELb0EL9Algorithm0EEvT_T0_ll_param_0[112],
	.param .align 8 .b8 _Z15SoftmaxWarpImplI22BroadcastScaleMaskLoadIffbLm3EiE11DirectStoreIffEfLi1ELi1ELi4ELi2ELb0EL9Algorithm0EEvT_T0_ll_param_1[16],
	.param .u64 _Z15SoftmaxWarpImplI22BroadcastScaleMaskLoadIffbLm3EiE11DirectStoreIffEfLi1ELi1ELi4ELi2ELb0EL9Algorithm0EEvT_T0_ll_param_2,
	.param .u64 _Z15SoftmaxWarpImplI22BroadcastScaleMaskLoadIffbLm3EiE11DirectStoreIffEfLi1ELi1ELi4ELi2ELb0EL9Algorithm0EEvT_T0_ll_param_3
)
{
	.reg .pred 	%p<17>;
	.reg .b16 	%rs<11>;
	.reg .b32 	%r<77>;
	.reg .b32 	%f<57>;
	.reg .b64 	%rd<48>;

	ld.param.v2.f32 	{%f3, %f4}, [_Z15SoftmaxWarpImplI22BroadcastScaleMaskLoadIffbLm3EiE11DirectStoreIffEfLi1ELi1ELi4ELi2ELb0EL9Algorithm0EEvT_T0_ll_param_0+104];
	ld.param.u64 	%rd21, [_Z15SoftmaxWarpImplI22BroadcastScaleMaskLoadIffbLm3EiE11DirectStoreIffEfLi1ELi1ELi4ELi2ELb0EL9Algorithm0EEvT_T0_ll_param_0+96];
	ld.param.u32 	%r12, [_Z15SoftmaxWarpImplI22BroadcastScaleMaskLoadIffbLm3EiE11DirectStoreIffEfLi1ELi1ELi4ELi2ELb0EL9Algorithm0EEvT_T0_ll_param_0+80];
	ld.param.v2.u32 	{%r10, %r11}, [_Z15SoftmaxWarpImplI22BroadcastScaleMaskLoadIffbLm3EiE11DirectStoreIffEfLi1ELi1ELi4ELi2ELb0EL9Algorithm0EEvT_T0_ll_param_0+72];
	ld.param.v2.u32 	{%r7, %r8}, [_Z15SoftmaxWarpImplI22BroadcastScaleMaskLoadIffbLm3EiE11DirectStoreIffEfLi1ELi1ELi4ELi2ELb0EL9Algorithm0EEvT_T0_ll_param_0+48];
	ld.param.u64 	%rd17, [_Z15SoftmaxWarpImplI22BroadcastScaleMaskLoadIffbLm3EiE11DirectStoreIffEfLi1ELi1ELi4ELi2ELb0EL9Algorithm0EEvT_T0_ll_param_0+32];
	ld.param.u64 	%rd16, [_Z15SoftmaxWarpImplI22BroadcastScaleMaskLoadIffbLm3EiE11DirectStoreIffEfLi1ELi1ELi4ELi2ELb0EL9Algorithm0EEvT_T0_ll_param_0+24];
	ld.param.u64 	%rd15, [_Z15SoftmaxWarpImplI22BroadcastScaleMaskLoadIffbLm3EiE11DirectStoreIffEfLi1ELi1ELi4ELi2ELb0EL9Algorithm0EEvT_T0_ll_param_0+16];
	ld.param.u64 	%rd14, [_Z15SoftmaxWarpImplI22BroadcastScaleMaskLoadIffbLm3EiE11DirectStoreIffEfLi1ELi1ELi4ELi2ELb0EL9Algorithm0EEvT_T0_ll_param_0+8];
	ld.param.u64 	%rd13, [_Z15SoftmaxWarpImplI22BroadcastScaleMaskLoadIffbLm3EiE11DirectStoreIffEfLi1ELi1ELi4ELi2ELb0EL9Algorithm0EEvT_T0_ll_param_0];
	ld.param.u64 	%rd3, [_Z15SoftmaxWarpImplI22BroadcastScaleMaskLoadIffbLm3EiE11DirectStoreIffEfLi1ELi1ELi4ELi2ELb0EL9Algorithm0EEvT_T0_ll_param_1];
	ld.param.u64 	%rd4, [_Z15SoftmaxWarpImplI22BroadcastScaleMaskLoadIffbLm3EiE11DirectStoreIffEfLi1ELi1ELi4ELi2ELb0EL9Algorithm0EEvT_T0_ll_param_1+8];
	ld.param.u64 	%rd22, [_Z15SoftmaxWarpImplI22BroadcastScaleMaskLoadIffbLm3EiE11DirectStoreIffEfLi1ELi1ELi4ELi2ELb0EL9Algorithm0EEvT_T0_ll_param_2];
	ld.param.u64 	%rd23, [_Z15SoftmaxWarpImplI22BroadcastScaleMaskLoadIffbLm3EiE11DirectStoreIffEfLi1ELi1ELi4ELi2ELb0EL9Algorithm0EEvT_T0_ll_param_3];
	setp.lt.s64 	%p1, %rd23, 5;
	@%p1 bra 	$L__BB362_2;
	mov.u64 	%rd24, $str;
	cvta.global.u64 	%rd25, %rd24;
	mov.u64 	%rd26, $str$1;
	cvta.global.u64 	%rd27, %rd26;
	mov.u64 	%rd28, __unnamed_353;
	cvta.global.u64 	%rd29, %rd28;
	{ // callseq 352, 0
	.param .b64 param0;
	st.param.b64 	[param0], %rd25;
	.param .b64 param1;
	st.param.b64 	[param1], %rd27;
	.param .b32 param2;
	st.param.b32 	[param2], 254;
	.param .b64 param3;
	st.param.b64 	[param3], %rd29;
	.param .b64 param4;
	st.param.b64 	[param4], 1;
	call.uni 
	__assertfail, 
	(
	param0, 
	param1, 
	param2, 
	param3, 
	param4
	);
	} // callseq 352
$L__BB362_2:
	mov.u32 	%r23, %ctaid.x;
	mov.u32 	%r24, %ntid.y;
	mov.u32 	%r25, %tid.y;
	mad.lo.s32 	%r26, %r23, %r24, %r25;
	mov.u32 	%r27, %nctaid.x;
	mul.lo.s32 	%r28, %r24, %r27;
	shl.b32 	%r6, %r28, 1;
	shl.b32 	%r29, %r26, 1;
	cvt.s64.s32 	%rd47, %r29;
	setp.le.s64 	%p2, %rd22, %rd47;
	@%p2 bra 	$L__BB362_5;
	cvta.to.global.u64 	%rd6, %rd13;
	cvta.to.global.u64 	%rd7, %rd14;
	mov.u32 	%r30, %tid.x;
	cvt.u64.u32 	%rd8, %r30;
	cvta.to.global.u64 	%rd9, %rd3;
	cvt.s64.s32 	%rd10, %r6;
$L__BB362_4:
	setp.eq.s64 	%p3, %rd17, 1;
	setp.eq.s64 	%p4, %rd16, 1;
	setp.eq.s64 	%p5, %rd15, 1;
	mad.lo.s64 	%rd30, %rd21, %rd47, %rd8;
	cvt.u32.u64 	%r31, %rd30;
	div.s32 	%r32, %r31, %r7;
	mul.lo.s32 	%r33, %r32, %r7;
	sub.s32 	%r34, %r31, %r33;
	div.s32 	%r35, %r34, %r8;
	mul.lo.s32 	%r36, %r35, %r8;
	sub.s32 	%r37, %r34, %r36;
	selp.b32 	%r38, 0, %r32, %p5;
	selp.b32 	%r39, 0, %r35, %p4;
	selp.b32 	%r40, 0, %r37, %p3;
	mul.lo.s32 	%r41, %r10, %r38;
	mad.lo.s32 	%r42, %r11, %r39, %r41;
	mad.lo.s32 	%r43, %r12, %r40, %r42;
	shl.b64 	%rd31, %rd30, 32;
	shr.s64 	%rd32, %rd31, 30;
	add.s64 	%rd33, %rd6, %rd32;
	ld.global.f32 	%f5, [%rd33];
	cvt.s64.s32 	%rd34, %r43;
	add.s64 	%rd35, %rd7, %rd34;
	ld.global.u8 	%rs9, [%rd35];
	setp.eq.s16 	%p6, %rs9, 0;
	mul.f32 	%f6, %f5, %f4;
	selp.f32 	%f7, %f3, %f6, %p6;
	max.f32 	%f8, %f7, 0fFF800000;
	add.s64 	%rd36, %rd30, %rd21;
	cvt.u32.u64 	%r44, %rd36;
	div.s32 	%r45, %r44, %r7;
	mul.lo.s32 	%r46, %r45, %r7;
	sub.s32 	%r47, %r44, %r46;
	div.s32 	%r48, %r47, %r8;
	mul.lo.s32 	%r49, %r48, %r8;
	sub.s32 	%r50, %r47, %r49;
	selp.b32 	%r51, 0, %r45, %p5;
	selp.b32 	%r52, 0, %r48, %p4;
	selp.b32 	%r53, 0, %r50, %p3;
	mul.lo.s32 	%r54, %r10, %r51;
	mad.lo.s32 	%r55, %r11, %r52, %r54;
	mad.lo.s32 	%r56, %r12, %r53, %r55;
	shl.b64 	%rd37, %rd36, 32;
	shr.s64 	%rd38, %rd37, 30;
	add.s64 	%rd39, %rd6, %rd38;
	ld.global.f32 	%f9, [%rd39];
	cvt.s64.s32 	%rd40, %r56;
	add.s64 	%rd41, %rd7, %rd40;
	ld.global.u8 	%rs10, [%rd41];
	setp.eq.s16 	%p7, %rs10, 0;
	mul.f32 	%f10, %f9, %f4;
	selp.f32 	%f11, %f3, %f10, %p7;
	max.f32 	%f12, %f11, 0fFF800000;
	mov.b32 	%r57, %f8;
	shfl.sync.bfly.b32	%r58|%p8, %r57, 2, 31, -1;
	mov.b32 	%f13, %r58;
	max.f32 	%f14, %f8, %f13;
	mov.b32 	%r59, %f14;
	shfl.sync.bfly.b32	%r60|%p9, %r59, 1, 31, -1;
	mov.b32 	%f15, %r60;
	max.f32 	%f16, %f14, %f15;
	mov.b32 	%r61, %f12;
	shfl.sync.bfly.b32	%r62|%p10, %r61, 2, 31, -1;
	mov.b32 	%f17, %r62;
	max.f32 	%f18, %f12, %f17;
	mov.b32 	%r63, %f18;
	shfl.sync.bfly.b32	%r64|%p11, %r63, 1, 31, -1;
	mov.b32 	%f19, %r64;
	max.f32 	%f20, %f18, %f19;
	sub.f32 	%f21, %f7, %f16;
	fma.rn.f32 	%f22, %f21, 0f3BBB989D, 0f3F000000;
	cvt.sat.f32.f32 	%f23, %f22;
	mov.f32 	%f24, 0f4B400001;
	mov.f32 	%f25, 0f437C0000;
	fma.rm.f32 	%f26, %f23, %f25, %f24;
	add.f32 	%f27, %f26, 0fCB40007F;
	neg.f32 	%f28, %f27;
	fma.rn.f32 	%f29, %f21, 0f3FB8AA3B, %f28;
	fma.rn.f32 	%f30, %f21, 0f32A57060, %f29;
	mov.b32 	%r65, %f26;
	shl.b32 	%r66, %r65, 23;
	mov.b32 	%f31, %r66;
	ex2.approx.ftz.f32 	%f32, %f30;
	mul.f32 	%f33, %f32, %f31;
	add.f32 	%f34, %f33, 0f00000000;
	sub.f32 	%f35, %f11, %f20;
	fma.rn.f32 	%f36, %f35, 0f3BBB989D, 0f3F000000;
	cvt.sat.f32.f32 	%f37, %f36;
	fma.rm.f32 	%f38, %f37, %f25, %f24;
	add.f32 	%f39, %f38, 0fCB40007F;
	neg.f32 	%f40, %f39;
	fma.rn.f32 	%f41, %f35, 0f3FB8AA3B, %f40;
	fma.rn.f32 	%f42, %f35, 0f32A57060, %f41;
	mov.b32 	%r67, %f38;
	shl.b32 	%r68, %r67, 23;
	mov.b32 	%f43, %r68;
	ex2.approx.ftz.f32 	%f44, %f42;
	mul.f32 	%f45, %f44, %f43;
	add.f32 	%f46, %f45, 0f00000000;
	mov.b32 	%r69, %f34;
	shfl.sync.bfly.b32	%r70|%p12, %r69, 2, 31, -1;
	mov.b32 	%f47, %r70;
	add.f32 	%f48, %f34, %f47;
	mov.b32 	%r71, %f48;
	shfl.sync.bfly.b32	%r72|%p13, %r71, 1, 31, -1;
	mov.b32 	%f49, %r72;
	add.f32 	%f50, %f48, %f49;
	mov.b32 	%r73, %f46;
	shfl.sync.bfly.b32	%r74|%p14, %r73, 2, 31, -1;
	mov.b32 	%f51, %r74;
	add.f32 	%f52, %f46, %f51;
	mov.b32 	%r75, %f52;
	shfl.sync.bfly.b32	%r76|%p15, %r75, 1, 31, -1;
	mov.b32 	%f53, %r76;
	add.f32 	%f54, %f52, %f53;
	div.rn.f32 	%f55, %f33, %f50;
	mad.lo.s64 	%rd42, %rd47, %rd4, %rd8;
	shl.b64 	%rd43, %rd42, 2;
	add.s64 	%rd44, %rd9, %rd43;
	st.global.f32 	[%rd44], %f55;
	div.rn.f32 	%f56, %f45, %f54;
	shl.b64 	%rd45, %rd4, 2;
	add.s64 	%rd46, %rd44, %rd45;
	st.global.f32 	[%rd46], %f56;
	add.s64 	%rd47, %rd47, %rd10;
	setp.lt.s64 	%p16, %rd47, %rd22;
	@%p16 bra 	$L__BB362_4;
$L__BB362_5:
	ret;

}
	// .globl	_Z15SoftmaxWarpImplI22BroadcastScaleMaskLoadIffbLm3EiE11DirectStoreIffEfLi1ELi1ELi4ELi2ELb1EL9Algorithm0EEvT_T0_ll
.visible .entry _Z15SoftmaxWarpImplI22BroadcastScaleMaskLoadIffbLm3EiE11DirectStoreIffEfLi1ELi1ELi4ELi2ELb1EL9Algorithm0EEvT_T0_ll(
	.param .align 8 .b8 _Z15SoftmaxWarpImplI22BroadcastScaleMaskLoadIffbLm3EiE11DirectStoreIffEfLi1ELi1ELi4ELi2ELb1EL9Algorithm0EEvT_T0_ll_param_0[112],
	.param .align 8 .b8 _Z15SoftmaxWarpImplI22BroadcastScaleMaskLoadIffbLm3EiE11DirectStoreIffEfLi1ELi1ELi4ELi2ELb1EL9Algorithm0EEvT_T0_ll_param_1[16],
	.param .u64 _Z15SoftmaxWarpImplI22BroadcastScaleMaskLoadIffbLm3EiE11DirectStoreIffEfLi1ELi1ELi4ELi2ELb1EL9Algorithm0EEvT_T0_ll_param_2,
	.param .u64 _Z15SoftmaxWarpImplI22BroadcastScaleMaskLoadIffbLm3EiE11DirectStoreIffEfLi1ELi1ELi4ELi2ELb1EL9Algorithm0EEvT_T0_ll_param_3
)
{
	.reg .pred 	%p<24>;
	.reg .b16 	%rs<11>;
	.reg .b32 	%r<77>;
	.reg .b32 	%f<67>;
	.reg .b64 	%rd<52>;

	ld.param.v2.f32 	{%f15, %f16}, [_Z15SoftmaxWarpImplI22BroadcastScaleMaskLoadIffbLm3EiE11DirectStoreIffEfLi1ELi1ELi4ELi2ELb1EL9Algorithm0EEvT_T0_ll_param_0+104];
	ld.param.u64 	%rd21, [_Z15SoftmaxWarpImplI22BroadcastScaleMaskLoadIffbLm3EiE11DirectStoreIffEfLi1ELi1ELi4ELi2ELb1EL9Algorithm0EEvT_T0_ll_param_0+96];
	ld.param.u32 	%r12, [_Z15SoftmaxWarpImplI22BroadcastScaleMaskLoadIffbLm3EiE11DirectStoreIffEfLi1ELi1ELi4ELi2ELb1EL9Algorithm0EEvT_T0_ll_param_0+80];
	ld.param.v2.u32 	{%r10, %r11}, [_Z15SoftmaxWarpImplI22BroadcastScaleMaskLoadIffbLm3EiE11DirectStoreIffEfLi1ELi1ELi4ELi2ELb1EL9Algorithm0EEvT_T0_ll_param_0+72];
	ld.param.v2.u32 	{%r7, %r8}, [_Z15SoftmaxWarpImplI22BroadcastScaleMaskLoadIffbLm3EiE11DirectStoreIffEfLi1ELi1ELi4ELi2ELb1EL9Algorithm0EEvT_T0_ll_param_0+48];
	ld.param.u64 	%rd17, [_Z15SoftmaxWarpImplI22BroadcastScaleMaskLoadIffbLm3EiE11DirectStoreIffEfLi1ELi1ELi4ELi2ELb1EL9Algorithm0EEvT_T0_ll_param_0+32];
	ld.param.u64 	%rd16, [_Z15SoftmaxWarpImplI22BroadcastScaleMaskLoadIffbLm3EiE11DirectStoreIffEfLi1ELi1ELi4ELi2ELb1EL9Algorithm0EEvT_T0_ll_param_0+24];
	ld.param.u64 	%rd15, [_Z15SoftmaxWarpImplI22BroadcastScaleMaskLoadIffbLm3EiE11DirectStoreIffEfLi1ELi1ELi4ELi2ELb1EL9Algorithm0EEvT_T0_ll_param_0+16];
	ld.param.u64 	%rd7, [_Z15SoftmaxWarpImplI22BroadcastScaleMaskLoadIffbLm3EiE11DirectStoreIffEfLi1ELi1ELi4ELi2ELb1EL9Algorithm0EEvT_T0_ll_param_1+8];
	ld.param.u64 	%rd24, [_Z15SoftmaxWarpImplI22BroadcastScaleMaskLoadIffbLm3EiE11DirectStoreIffEfLi1ELi1ELi4ELi2ELb1EL9Algorithm0EEvT_T0_ll_param_1];
	ld.param.u64 	%rd14, [_Z15SoftmaxWarpImplI22BroadcastScaleMaskLoadIffbLm3EiE11DirectStoreIffEfLi1ELi1ELi4ELi2ELb1EL9Algorithm0EEvT_T0_ll_param_0+8];
	ld.param.u64 	%rd13, [_Z15SoftmaxWarpImplI22BroadcastScaleMaskLoadIffbLm3EiE11DirectStoreIffEfLi1ELi1ELi4ELi2ELb1EL9Algorithm0EEvT_T0_ll_param_0];
	ld.param.u64 	%rd22, [_Z15SoftmaxWarpImplI22BroadcastScaleMaskLoadIffbLm3EiE11DirectStoreIffEfLi1ELi1ELi4ELi2ELb1EL9Algorithm0EEvT_T0_ll_param_2];
	ld.param.u64 	%rd23, [_Z15SoftmaxWarpImplI22BroadcastScaleMaskLoadIffbLm3EiE11DirectStoreIffEfLi1ELi1ELi4ELi2ELb1EL9Algorithm0EEvT_T0_ll_param_3];
	cvta.to.global.u64 	%rd1, %rd13;
	cvta.to.global.u64 	%rd2, %rd14;
	cvta.to.global.u64 	%rd6, %rd24;
	setp.lt.s64 	%p1, %rd23, 5;
	@%p1 bra 	$L__BB363_2;
	mov.u64 	%rd25, $str;
	cvta.global.u64 	%rd26, %rd25;
	mov.u64 	%rd27, $str$1;
	cvta.global.u64 	%rd28, %rd27;
	mov.u64 	%rd29, __unnamed_354;
	cvta.global.u64 	%rd30, %rd29;
	{ // callseq 353, 0
	.param .b64 param0;
	st.param.b64 	[param0], %rd26;
	.param .b64 param1;
	st.param.b64 	[param1], %rd28;
	.param .b32 param2;
	st.param.b32 	[param2], 254;
	.param .b64 param3;
	st.param.b64 	[param3], %rd30;
	.param .b64 param4;
	st.param.b64 	[param4], 1;
	call.uni 
	__assertfail, 
	(
	param0, 
	param1, 
	param2, 
	param3, 
	param4
	);
	} // callseq 353
$L__BB363_2:
	mov.u32 	%r23, %ctaid.x;
	mov.u32 	%r24, %ntid.y;
	mov.u32 	%r25, %tid.y;
	mad.lo.s32 	%r26, %r23, %r24, %r25;
	mov.u32 	%r27, %nctaid.x;
	mul.lo.s32 	%r28, %r24, %r27;
	shl.b32 	%r6, %r28, 1;
	shl.b32 	%r29, %r26, 1;
	cvt.s64.s32 	%rd51, %r29;
	setp.le.s64 	%p2, %rd22, %rd51;
	@%p2 bra 	$L__BB363_13;
	mov.u32 	%r30, %tid.x;
	cvt.u64.u32 	%rd9, %r30;
	cvt.s64.s32 	%rd10, %r6;
$L__BB363_4:
	setp.le.s64 	%p3, %rd23, %rd9;
	mov.f32 	%f63, 0fFF800000;
	mov.f32 	%f64, %f63;
	@%p3 bra 	$L__BB363_6;
	setp.eq.s64 	%p4, %rd17, 1;
	setp.eq.s64 	%p5, %rd16, 1;
	setp.eq.s64 	%p6, %rd15, 1;
	mad.lo.s64 	%rd31, %rd21, %rd51, %rd9;
	cvt.u32.u64 	%r31, %rd31;
	div.s32 	%r32, %r31, %r7;
	mul.lo.s32 	%r33, %r32, %r7;
	sub.s32 	%r34, %r31, %r33;
	div.s32 	%r35, %r34, %r8;
	mul.lo.s32 	%r36, %r35, %r8;
	sub.s32 	%r37, %r34, %r36;
	selp.b32 	%r38, 0, %r32, %p6;
	selp.b32 	%r39, 0, %r35, %p5;
	selp.b32 	%r40, 0, %r37, %p4;
	mul.lo.s32 	%r41, %r10, %r38;
	mad.lo.s32 	%r42, %r11, %r39, %r41;
	mad.lo.s32 	%r43, %r12, %r40, %r42;
	shl.b64 	%rd32, %rd31, 32;
	shr.s64 	%rd33, %rd32, 30;
	add.s64 	%rd34, %rd1, %rd33;
	ld.global.f32 	%f18, [%rd34];
	cvt.s64.s32 	%rd35, %r43;
	add.s64 	%rd36, %rd2, %rd35;
	ld.global.u8 	%rs9, [%rd36];
	setp.eq.s16 	%p7, %rs9, 0;
	mul.f32 	%f19, %f18, %f16;
	selp.f32 	%f63, %f15, %f19, %p7;
	max.f32 	%f64, %f63, 0fFF800000;
$L__BB363_6:
	mov.f32 	%f65, 0fFF800000;
	mov.f32 	%f66, %f65;
	@%p3 bra 	$L__BB363_8;
	setp.eq.s64 	%p9, %rd17, 1;
	setp.eq.s64 	%p10, %rd16, 1;
	setp.eq.s64 	%p11, %rd15, 1;
	mad.lo.s64 	%rd37, %rd21, %rd51, %rd21;
	add.s64 	%rd38, %rd37, %rd9;
	cvt.u32.u64 	%r44, %rd38;
	div.s32 	%r45, %r44, %r7;
	mul.lo.s32 	%r46, %r45, %r7;
	sub.s32 	%r47, %r44, %r46;
	div.s32 	%r48, %r47, %r8;
	mul.lo.s32 	%r49, %r48, %r8;
	sub.s32 	%r50, %r47, %r49;
	selp.b32 	%r51, 0, %r45, %p11;
	selp.b32 	%r52, 0, %r48, %p10;
	selp.b32 	%r53, 0, %r50, %p9;
	mul.lo.s32 	%r54, %r10, %r51;
	mad.lo.s32 	%r55, %r11, %r52, %r54;
	mad.lo.s32 	%r56, %r12, %r53, %r55;
	shl.b64 	%rd39, %rd38, 32;
	shr.s64 	%rd40, %rd39, 30;
	add.s64 	%rd41, %rd1, %rd40;
	ld.global.f32 	%f21, [%rd41];
	cvt.s64.s32 	%rd42, %r56;
	add.s64 	%rd43, %rd2, %rd42;
	ld.global.u8 	%rs10, [%rd43];
	setp.eq.s16 	%p12, %rs10, 0;
	mul.f32 	%f22, %f21, %f16;
	selp.f32 	%f65, %f15, %f22, %p12;
	max.f32 	%f66, %f65, 0fFF800000;
$L__BB363_8:
	setp.le.s64 	%p13, %rd23, %rd9;
	mov.b32 	%r57, %f64;
	shfl.sync.bfly.b32	%r58|%p14, %r57, 2, 31, -1;
	mov.b32 	%f23, %r58;
	max.f32 	%f24, %f64, %f23;
	mov.b32 	%r59, %f24;
	shfl.sync.bfly.b32	%r60|%p15, %r59, 1, 31, -1;
	mov.b32 	%f25, %r60;
	max.f32 	%f26, %f24, %f25;
	mov.b32 	%r61, %f66;
	shfl.sync.bfly.b32	%r62|%p16, %r61, 2, 31, -1;
	mov.b32 	%f27, %r62;
	max.f32 	%f28, %f66, %f27;
	mov.b32 	%r63, %f28;
	shfl.sync.bfly.b32	%r64|%p17, %r63, 1, 31, -1;
	mov.b32 	%f29, %r64;
	max.f32 	%f30, %f28, %f29;
	sub.f32 	%f31, %f63, %f26;
	fma.rn.f32 	%f32, %f31, 0f3BBB989D, 0f3F000000;
	cvt.sat.f32.f32 	%f33, %f32;
	mov.f32 	%f34, 0f4B400001;
	mov.f32 	%f35, 0f437C0000;
	fma.rm.f32 	%f36, %f33, %f35, %f34;
	add.f32 	%f37, %f36, 0fCB40007F;
	neg.f32 	%f38, %f37;
	fma.rn.f32 	%f39, %f31, 0f3FB8AA3B, %f38;
	fma.rn.f32 	%f40, %f31, 0f32A57060, %f39;
	mov.b32 	%r65, %f36;
	shl.b32 	%r66, %r65, 23;
	mov.b32 	%f41, %r66;
	ex2.approx.ftz.f32 	%f42, %f40;
	mul.f32 	%f43, %f42, %f41;
	add.f32 	%f44, %f43, 0f00000000;
	sub.f32 	%f45, %f65, %f30;
	fma.rn.f32 	%f46, %f45, 0f3BBB989D, 0f3F000000;
	cvt.sat.f32.f32 	%f47, %f46;
	fma.rm.f32 	%f48, %f47, %f35, %f34;
	add.f32 	%f49, %f48, 0fCB40007F;
	neg.f32 	%f50, %f49;
	fma.rn.f32 	%f51, %f45, 0f3FB8AA3B, %f50;
	fma.rn.f32 	%f52, %f45, 0f32A57060, %f51;
	mov.b32 	%r67, %f48;
	shl.b32 	%r68, %r67, 23;
	mov.b32 	%f53, %r68;
	ex2.approx.ftz.f32 	%f54, %f52;
	mul.f32 	%f11, %f54, %f53;
	add.f32 	%f55, %f11, 0f00000000;
	mov.b32 	%r69, %f44;
	shfl.sync.bfly.b32	%r70|%p18, %r69, 2, 31, -1;
	mov.b32 	%f56, %r70;
	add.f32 	%f57, %f44, %f56;
	mov.b32 	%r71, %f57;
	shfl.sync.bfly.b32	%r72|%p19, %r71, 1, 31, -1;
	mov.b32 	%f58, %r72;
	add.f32 	%f59, %f57, %f58;
	mov.b32 	%r73, %f55;
	shfl.sync.bfly.b32	%r74|%p20, %r73, 2, 31, -1;
	mov.b32 	%f60, %r74;
	add.f32 	%f61, %f55, %f60;
	mov.b32 	%r75, %f61;
	shfl.sync.bfly.b32	%r76|%p21, %r75, 1, 31, -1;
	mov.b32 	%f62, %r76;
	add.f32 	%f12, %f61, %f62;
	div.rn.f32 	%f13, %f43, %f59;
	@%p13 bra 	$L__BB363_10;
	mad.lo.s64 	%rd44, %rd51, %rd7, %rd9;
	shl.b64 	%rd45, %rd44, 2;
	add.s64 	%rd46, %rd6, %rd45;
	st.global.f32 	[%rd46], %f13;
$L__BB363_10:
	div.rn.f32 	%f14, %f11, %f12;
	@%p13 bra 	$L__BB363_12;
	mad.lo.s64 	%rd47, %rd7, %rd51, %rd7;
	add.s64 	%rd48, %rd47, %rd9;
	shl.b64 	%rd49, %rd48, 2;
	add.s64 	%rd50, %rd6, %rd49;
	st.global.f32 	[%rd50], %f14;
$L__BB363_12:
	add.s64 	%rd51, %rd51, %rd10;
	setp.lt.s64 	%p23, %rd51, %rd22;
	@%p23 bra 	$L__BB363_4;
$L__BB363_13:
	ret;

}
	// .globl	_Z15SoftmaxWarpImplI22BroadcastScaleMaskLoadIffbLm3EiE11DirectStoreIffEfLi1ELi1ELi4ELi1ELb0EL9Algorithm0EEvT_T0_ll
.visible .entry _Z15SoftmaxWarpImplI22BroadcastScaleMaskLoadIffbLm3EiE11DirectStoreIffEfLi1ELi1ELi4ELi1ELb0EL9Algorithm0EEvT_T0_ll(
	.param .align 8 .b8 _Z15SoftmaxWarpImplI22BroadcastScaleMaskLoadIffbLm3EiE11DirectStoreIffEfLi1ELi1ELi4ELi1ELb0EL9Algorithm0EEvT_T0_ll_param_0[112],
	.param .align 8 .b8 _Z15SoftmaxWarpImplI22BroadcastScaleMaskLoadIffbLm3EiE11DirectStoreIffEfLi1ELi1ELi4ELi1ELb0EL9Algorithm0EEvT_T0_ll_param_1[16],
	.param .u64 _Z15SoftmaxWarpImplI22BroadcastScaleMaskLoadIffbLm3EiE11DirectStoreIffEfLi1ELi1ELi4ELi1ELb0EL9Algorithm0EEvT_T0_ll_param_2,
	.param .u64 _Z15SoftmaxWarpImplI22BroadcastScaleMaskLoadIffbLm3EiE11DirectStoreIffEfLi1ELi1ELi4ELi1ELb0EL9Algorithm0EEvT_T0_ll_param_3
)
{
	.reg .pred 	%p<29>;
	.reg .b16 	%rs<12>;
	.reg .b32 	%r<101>;
	.reg .b32 	%f<84>;
	.reg .b64 	%rd<75>;

	ld.param.v2.f32 	{%f3, %f4}, [_Z15SoftmaxWarpImplI22BroadcastScaleMaskLoadIffbLm3EiE11DirectStoreIffEfLi1ELi1ELi4ELi1ELb0EL9Algorithm0EEvT_T0_ll_param_0+104];
	ld.param.u64 	%rd29, [_Z15SoftmaxWarpImplI22BroadcastScaleMaskLoadIffbLm3EiE11DirectStoreIffEfLi1ELi1ELi4ELi1ELb0EL9Algorithm0EEvT_T0_ll_param_0+96];
	ld.param.u32 	%r11, [_Z15SoftmaxWarpImplI22BroadcastScaleMaskLoadIffbLm3EiE11DirectStoreIffEfLi1ELi1ELi4ELi1ELb0EL9Algorithm0EEvT_T0_ll_param_0+80];
	ld.param.v2.u32 	{%r9, %r10}, [_Z15SoftmaxWarpImplI22BroadcastScaleMaskLoadIffbLm3EiE11DirectStoreIffEfLi1ELi1ELi4ELi1ELb0EL9Algorithm0EEvT_T0_ll_param_0+72];
	ld.param.v2.u32 	{%r6, %r7}, [_Z15SoftmaxWarpImplI22BroadcastScaleMaskLoadIffbLm3EiE11DirectStoreIffEfLi1ELi1ELi4ELi1ELb0EL9Algorithm0EEvT_T0_ll_param_0+48];
	ld.param.u64 	%rd25, [_Z15SoftmaxWarpImplI22BroadcastScaleMaskLoadIffbLm3EiE11DirectStoreIffEfLi1ELi1ELi4ELi1ELb0EL9Algorithm0EEvT_T0_ll_param_0+32];
	ld.param.u64 	%rd24, [_Z15SoftmaxWarpImplI22BroadcastScaleMaskLoadIffbLm3EiE11DirectStoreIffEfLi1ELi1ELi4ELi1ELb0EL9Algorithm0EEvT_T0_ll_param_0+24];
	ld.param.u64 	%rd23, [_Z15SoftmaxWarpImplI22BroadcastScaleMaskLoadIffbLm3EiE11DirectStoreIffEfLi1ELi1ELi4ELi1ELb0EL9Algorithm0EEvT_T0_ll_param_0+16];
	ld.param.u64 	%rd7, [_Z15SoftmaxWarpImplI22BroadcastScaleMaskLoadIffbLm3EiE11DirectStoreIffEfLi1ELi1ELi4ELi1ELb0EL9Algorithm0EEvT_T0_ll_param_1+8];
	ld.param.u64 	%rd31, [_Z15SoftmaxWarpImplI22BroadcastScaleMaskLoadIffbLm3EiE11DirectStoreIffEfLi1ELi1ELi4ELi1ELb0EL9Algorithm0EEvT_T0_ll_param_1];
	ld.param.u64 	%rd22, [_Z15SoftmaxWarpImplI22BroadcastScaleMaskLoadIffbLm3EiE11DirectStoreIffEfLi1ELi1ELi4ELi1ELb0EL9Algorithm0EEvT_T0_ll_param_0+8];
	ld.param.u64 	%rd21, [_Z15SoftmaxWarpImplI22BroadcastScaleMaskLoadIffbLm3EiE11DirectStoreIffEfLi1ELi1ELi4ELi1ELb0EL9Algorithm0EEvT_T0_ll_param_0];
	ld.param.u64 	%rd30, [_Z15SoftmaxWarpImplI22BroadcastScaleMaskLoadIffbLm3EiE11DirectStoreIffEfLi1ELi1ELi4ELi1ELb0EL9Algorithm0EEvT_T0_ll_param_2];
	ld.param.u64 	%rd32, [_Z15SoftmaxWarpImplI22BroadcastScaleMaskLoadIffbLm3EiE11DirectStoreIffEfLi1ELi1ELi4ELi1ELb0EL9Algorithm0EEvT_T0_ll_param_3];
	cvta.to.global.u64 	%rd1, %rd21;
	cvta.to.global.u64 	%rd2, %rd22;
	cvta.to.global.u64 	%rd6, %rd31;
	setp.lt.s64 	%p1, %rd32, 5;
	@%p1 bra 	$L__BB364_2;
	mov.u64 	%rd33, $str;
	cvta.global.u64 	%rd34, %rd33;
	mov.u64 	%rd35, $str$1;
	cvta.global.u64 	%rd36, %rd35;
	mov.u64 	%rd37, __unnamed_355;
	cvta.global.u64 	%rd38, %rd37;
	{ // callseq 354, 0
	.param .b64 param0;
	st.param.b64 	[param0], %rd34;
	.param .b64 param1;
	st.param.b64 	[param1], %rd36;
	.param .b32 param2;
	st.param.b32 	[param2], 254;
	.param .b64 param3;
	st.param.b64 	[param3], %rd38;
	.param .b64 param4;
	st.param.b64 	[param4], 1;
	call.uni 
	__assertfail, 
	(
	param0, 
	param1, 
	param2, 
	param3, 
	param4
	);
	} // callseq 354
$L__BB364_2:
	mov.u32 	%r22, %ctaid.x;
	mov.u32 	%r23, %ntid.y;
	mov.u32 	%r24, %tid.y;
	mad.lo.s32 	%r25, %r22, %r23, %r24;
	mov.u32 	%r26, %nctaid.x;
	mul.lo.s32 	%r27, %r26, %r23;
	cvt.s64.s32 	%rd8, %r27;
	cvt.s64.s32 	%rd74, %r25;
	setp.le.s64 	%p2, %rd30, %rd74;
	@%p2 bra 	$L__BB364_10;
	mov.u32 	%r28, %tid.x;
	cvt.u64.u32 	%rd10, %r28;
	add.s64 	%rd11, %rd8, %rd74;
	max.s64 	%rd39, %rd30, %rd11;
	setp.lt.s64 	%p3, %rd11, %rd30;
	selp.u64 	%rd12, 1, 0, %p3;
	add.s64 	%rd40, %rd11, %rd12;
	sub.s64 	%rd13, %rd39, %rd40;
	or.b64  	%rd41, %rd13, %rd8;
	and.b64  	%rd42, %rd41, -4294967296;
	setp.ne.s64 	%p4, %rd42, 0;
	@%p4 bra 	$L__BB364_5;
	cvt.u32.u64 	%r29, %rd8;
	cvt.u32.u64 	%r30, %rd13;
	div.u32 	%r31, %r30, %r29;
	cvt.u64.u32 	%rd72, %r31;
	bra.uni 	$L__BB364_6;
$L__BB364_5:
	div.u64 	%rd72, %rd13, %rd8;
$L__BB364_6:
	add.s64 	%rd17, %rd72, %rd12;
	and.b64  	%rd43, %rd17, 1;
	setp.eq.b64 	%p5, %rd43, 1;
	@%p5 bra 	$L__BB364_8;
	mad.lo.s64 	%rd44, %rd29, %rd74, %rd10;
	cvt.u32.u64 	%r32, %rd44;
	div.s32 	%r33, %r32, %r6;
	mul.lo.s32 	%r34, %r33, %r6;
	sub.s32 	%r35, %r32, %r34;
	div.s32 	%r36, %r35, %r7;
	mul.lo.s32 	%r37, %r36, %r7;
	sub.s32 	%r38, %r35, %r37;
	setp.eq.s64 	%p6, %rd23, 1;
	selp.b32 	%r39, 0, %r33, %p6;
	setp.eq.s64 	%p7, %rd24, 1;
	selp.b32 	%r40, 0, %r36, %p7;
	setp.eq.s64 	%p8, %rd25, 1;
	selp.b32 	%r41, 0, %r38, %p8;
	mul.lo.s32 	%r42, %r9, %r39;
	mad.lo.s32 	%r43, %r10, %r40, %r42;
	mad.lo.s32 	%r44, %r11, %r41, %r43;
	shl.b64 	%rd45, %rd44, 32;
	shr.s64 	%rd46, %rd45, 30;
	add.s64 	%rd47, %rd1, %rd46;
	ld.global.f32 	%f5, [%rd47];
	cvt.s64.s32 	%rd48, %r44;
	add.s64 	%rd49, %rd2, %rd48;
	ld.global.u8 	%rs9, [%rd49];
	setp.eq.s16 	%p9, %rs9, 0;
	mul.f32 	%f6, %f5, %f4;
	selp.f32 	%f7, %f3, %f6, %p9;
	max.f32 	%f8, %f7, 0fFF800000;
	mov.b32 	%r45, %f8;
	shfl.sync.bfly.b32	%r46|%p10, %r45, 2, 31, -1;
	mov.b32 	%f9, %r46;
	max.f32 	%f10, %f8, %f9;
	mov.b32 	%r47, %f10;
	shfl.sync.bfly.b32	%r48|%p11, %r47, 1, 31, -1;
	mov.b32 	%f11, %r48;
	max.f32 	%f12, %f10, %f11;
	sub.f32 	%f13, %f7, %f12;
	fma.rn.f32 	%f14, %f13, 0f3BBB989D, 0f3F000000;
	cvt.sat.f32.f32 	%f15, %f14;
	mov.f32 	%f16, 0f4B400001;
	mov.f32 	%f17, 0f437C0000;
	fma.rm.f32 	%f18, %f15, %f17, %f16;
	add.f32 	%f19, %f18, 0fCB40007F;
	neg.f32 	%f20, %f19;
	fma.rn.f32 	%f21, %f13, 0f3FB8AA3B, %f20;
	fma.rn.f32 	%f22, %f13, 0f32A57060, %f21;
	mov.b32 	%r49, %f18;
	shl.b32 	%r50, %r49, 23;
	mov.b32 	%f23, %r50;
	ex2.approx.ftz.f32 	%f24, %f22;
	mul.f32 	%f25, %f24, %f23;
	add.f32 	%f26, %f25, 0f00000000;
	mov.b32 	%r51, %f26;
	shfl.sync.bfly.b32	%r52|%p12, %r51, 2, 31, -1;
	mov.b32 	%f27, %r52;
	add.f32 	%f28, %f26, %f27;
	mov.b32 	%r53, %f28;
	shfl.sync.bfly.b32	%r54|%p13, %r53, 1, 31, -1;
	mov.b32 	%f29, %r54;
	add.f32 	%f30, %f28, %f29;
	div.rn.f32 	%f31, %f25, %f30;
	mad.lo.s64 	%rd50, %rd7, %rd74, %rd10;
	shl.b64 	%rd51, %rd50, 2;
	add.s64 	%rd52, %rd6, %rd51;
	st.global.f32 	[%rd52], %f31;
	mov.u64 	%rd74, %rd11;
$L__BB364_8:
	setp.eq.s64 	%p14, %rd17, 0;
	@%p14 bra 	$L__BB364_10;
$L__BB364_9:
	setp.eq.s64 	%p15, %rd25, 1;
	setp.eq.s64 	%p16, %rd24, 1;
	setp.eq.s64 	%p17, %rd23, 1;
	mad.lo.s64 	%rd53, %rd29, %rd74, %rd10;
	cvt.u32.u64 	%r55, %rd53;
	div.s32 	%r56, %r55, %r6;
	mul.lo.s32 	%r57, %r56, %r6;
	sub.s32 	%r58, %r55, %r57;
	div.s32 	%r59, %r58, %r7;
	mul.lo.s32 	%r60, %r59, %r7;
	sub.s32 	%r61, %r58, %r60;
	selp.b32 	%r62, 0, %r56, %p17;
	selp.b32 	%r63, 0, %r59, %p16;
	selp.b32 	%r64, 0, %r61, %p15;
	mul.lo.s32 	%r65, %r9, %r62;
	mad.lo.s32 	%r66, %r10, %r63, %r65;
	mad.lo.s32 	%r67, %r11, %r64, %r66;
	shl.b64 	%rd54, %rd53, 32;
	shr.s64 	%rd55, %rd54, 30;
	add.s64 	%rd56, %rd1, %rd55;
	ld.global.f32 	%f32, [%rd56];
	cvt.s64.s32 	%rd57, %r67;
	add.s64 	%rd58, %rd2, %rd57;
	ld.global.u8 	%rs10, [%rd58];
	setp.eq.s16 	%p18, %rs10, 0;
	mul.f32 	%f33, %f32, %f4;
	selp.f32 	%f34, %f3, %f33, %p18;
	max.f32 	%f35, %f34, 0fFF800000;
	mov.b32 	%r68, %f35;
	shfl.sync.bfly.b32	%r69|%p19, %r68, 2, 31, -1;
	mov.b32 	%f36, %r69;
	max.f32 	%f37, %f35, %f36;
	mov.b32 	%r70, %f37;
	shfl.sync.bfly.b32	%r71|%p20, %r70, 1, 31, -1;
	mov.b32 	%f38, %r71;
	max.f32 	%f39, %f37, %f38;
	sub.f32 	%f40, %f34, %f39;
	fma.rn.f32 	%f41, %f40, 0f3BBB989D, 0f3F000000;
	cvt.sat.f32.f32 	%f42, %f41;
	mov.f32 	%f43, 0f4B400001;
	mov.f32 	%f44, 0f437C0000;
	fma.rm.f32 	%f45, %f42, %f44, %f43;
	add.f32 	%f46, %f45, 0fCB40007F;
	neg.f32 	%f47, %f46;
	fma.rn.f32 	%f48, %f40, 0f3FB8AA3B, %f47;
	fma.rn.f32 	%f49, %f40, 0f32A57060, %f48;
	mov.b32 	%r72, %f45;
	shl.b32 	%r73, %r72, 23;
	mov.b32 	%f50, %r73;
	ex2.approx.ftz.f32 	%f51, %f49;
	mul.f32 	%f52, %f51, %f50;
	add.f32 	%f53, %f52, 0f00000000;
	mov.b32 	%r74, %f53;
	shfl.sync.bfly.b32	%r75|%p21, %r74, 2, 31, -1;
	mov.b32 	%f54, %r75;
	add.f32 	%f55, %f53, %f54;
	mov.b32 	%r76, %f55;
	shfl.sync.bfly.b32	%r77|%p22, %r76, 1, 31, -1;
	mov.b32 	%f56, %r77;
	add.f32 	%f57, %f55, %f56;
	div.rn.f32 	%f58, %f52, %f57;
	mad.lo.s64 	%rd59, %rd74, %rd7, %rd10;
	shl.b64 	%rd60, %rd59, 2;
	add.s64 	%rd61, %rd6, %rd60;
	st.global.f32 	[%rd61], %f58;
	add.s64 	%rd62, %rd74, %rd8;
	mad.lo.s64 	%rd63, %rd29, %rd62, %rd10;
	cvt.u32.u64 	%r78, %rd63;
	div.s32 	%r79, %r78, %r6;
	mul.lo.s32 	%r80, %r79, %r6;
	sub.s32 	%r81, %r78, %r80;
	div.s32 	%r82, %r81, %r7;
	mul.lo.s32 	%r83, %r82, %r7;
	sub.s32 	%r84, %r81, %r83;
	selp.b32 	%r85, 0, %r79, %p17;
	selp.b32 	%r86, 0, %r82, %p16;
	selp.b32 	%r87, 0, %r84, %p15;
	mul.lo.s32 	%r88, %r9, %r85;
	mad.lo.s32 	%r89, %r10, %r86, %r88;
	mad.lo.s32 	%r90, %r11, %r87, %r89;
	shl.b64 	%rd64, %rd63, 32;
	shr.s64 	%rd65, %rd64, 30;
	add.s64 	%rd66, %rd1, %rd65;
	ld.global.f32 	%f59, [%rd66];
	cvt.s64.s32 	%rd67, %r90;
	add.s64 	%rd68, %rd2, %rd67;
	ld.global.u8 	%rs11, [%rd68];
	setp.eq.s16 	%p23, %rs11, 0;
	mul.f32 	%f60, %f59, %f4;
	selp.f32 	%f61, %f3, %f60, %p23;
	max.f32 	%f62, %f61, 0fFF800000;
	mov.b32 	%r91, %f62;
	shfl.sync.bfly.b32	%r92|%p24, %r91, 2, 31, -1;
	mov.b32 	%f63, %r92;
	max.f32 	%f64, %f62, %f63;
	mov.b32 	%r93, %f64;
	shfl.sync.bfly.b32	%r94|%p25, %r93, 1, 31, -1;
	mov.b32 	%f65, %r94;
	max.f32 	%f66, %f64, %f65;
	sub.f32 	%f67, %f61, %f66;
	fma.rn.f32 	%f68, %f67, 0f3BBB989D, 0f3F000000;
	cvt.sat.f32.f32 	%f69, %f68;
	fma.rm.f32 	%f70, %f69, %f44, %f43;
	add.f32 	%f71, %f70, 0fCB40007F;
	neg.f32 	%f72, %f71;
	fma.rn.f32 	%f73, %f67, 0f3FB8AA3B, %f72;
	fma.rn.f32 	%f74, %f67, 0f32A57060, %f73;
	mov.b32 	%r95, %f70;
	shl.b32 	%r96, %r95, 23;
	mov.b32 	%f75, %r96;
	ex2.approx.ftz.f32 	%f76, %f74;
	mul.f32 	%f77, %f76, %f75;
	add.f32 	%f78, %f77, 0f00000000;
	mov.b32 	%r97, %f78;
	shfl.sync.bfly.b32	%r98|%p26, %r97, 2, 31, -1;
	mov.b32 	%f79, %r98;
	add.f32 	%f80, %f78, %f79;
	mov.b32 	%r99, %f80;
	shfl.sync.bfly.b32	%r100|%p27, %r99, 1, 31, -1;
	mov.b32 	%f81, %r100;
	add.f32 	%f82, %f80, %f81;
	div.rn.f32 	%f83, %f77, %f82;
	mad.lo.s64 	%rd69, %rd62, %rd7, %rd10;
	shl.b64 	%rd70, %rd69, 2;
	add.s64 	%rd71, %rd6, %rd70;
	st.global.f32 	[%rd71], %f83;
	add.s64 	%rd74, %rd62, %rd8;
	setp.lt.s64 	%p28, %rd74, %rd30;
	@%p28 bra 	$L__BB364_9;
$L__BB364_10:
	ret;

}
	// .globl	_Z15SoftmaxWarpImplI22BroadcastScaleMaskLoadIffbLm3EiE11DirectStoreIffEfLi1ELi1ELi4ELi1ELb1EL9Algorithm0EEvT_T0_ll
.visible .entry _Z15SoftmaxWarpImplI22BroadcastScaleMaskLoadIffbLm3EiE11DirectStoreIffEfLi1ELi1ELi4ELi1ELb1EL9Algorithm0EEvT_T0_ll(
	.param .align 8 .b8 _Z15SoftmaxWarpImplI22BroadcastScaleMaskLoadIffbLm3EiE11DirectStoreIffEfLi1ELi1ELi4ELi1ELb1EL9Algorithm0EEvT_T0_ll_param_0[112],
	.param .align 8 .b8 _Z15SoftmaxWarpImplI22BroadcastScaleMaskLoadIffbLm3EiE11DirectStoreIffEfLi1ELi1ELi4ELi1ELb1EL9Algorithm0EEvT_T0_ll_param_1[16],
	.param .u64 _Z15SoftmaxWarpImplI22BroadcastScaleMaskLoadIffbLm3EiE11DirectStoreIffEfLi1ELi1ELi4ELi1ELb1EL9Algorithm0EEvT_T0_ll_param_2,
	.param .u64 _Z15SoftmaxWarpImplI22BroadcastScaleMaskLoadIffbLm3EiE11DirectStoreIffEfLi1ELi1ELi4ELi1ELb1EL9Algorithm0EEvT_T0_ll_param_3
)
{
	.reg .pred 	%p<14>;
	.reg .b16 	%rs<10>;
	.reg .b32 	%r<52>;
	.reg .b32 	%f<37>;
	.reg .b64 	%rd<39>;

	ld.param.u64 	%rd20, [_Z15SoftmaxWarpImplI22BroadcastScaleMaskLoadIffbLm3EiE11DirectStoreIffEfLi1ELi1ELi4ELi1ELb1EL9Algorithm0EEvT_T0_ll_param_1+8];
	ld.param.u64 	%rd19, [_Z15SoftmaxWarpImplI22BroadcastScaleMaskLoadIffbLm3EiE11DirectStoreIffEfLi1ELi1ELi4ELi1ELb1EL9Algorithm0EEvT_T0_ll_param_1];
	ld.param.v2.f32 	{%f8, %f9}, [_Z15SoftmaxWarpImplI22BroadcastScaleMaskLoadIffbLm3EiE11DirectStoreIffEfLi1ELi1ELi4ELi1ELb1EL9Algorithm0EEvT_T0_ll_param_0+104];
	ld.param.u64 	%rd18, [_Z15SoftmaxWarpImplI22BroadcastScaleMaskLoadIffbLm3EiE11DirectStoreIffEfLi1ELi1ELi4ELi1ELb1EL9Algorithm0EEvT_T0_ll_param_0+96];
	ld.param.u32 	%r12, [_Z15SoftmaxWarpImplI22BroadcastScaleMaskLoadIffbLm3EiE11DirectStoreIffEfLi1ELi1ELi4ELi1ELb1EL9Algorithm0EEvT_T0_ll_param_0+80];
	ld.param.v2.u32 	{%r10, %r11}, [_Z15SoftmaxWarpImplI22BroadcastScaleMaskLoadIffbLm3EiE11DirectStoreIffEfLi1ELi1ELi4ELi1ELb1EL9Algorithm0EEvT_T0_ll_param_0+72];
	ld.param.v2.u32 	{%r7, %r8}, [_Z15SoftmaxWarpImplI22BroadcastScaleMaskLoadIffbLm3EiE11DirectStoreIffEfLi1ELi1ELi4ELi1ELb1EL9Algorithm0EEvT_T0_ll_param_0+48];
	ld.param.u64 	%rd14, [_Z15SoftmaxWarpImplI22BroadcastScaleMaskLoadIffbLm3EiE11DirectStoreIffEfLi1ELi1ELi4ELi1ELb1EL9Algorithm0EEvT_T0_ll_param_0+32];
	ld.param.u64 	%rd13, [_Z15SoftmaxWarpImplI22BroadcastScaleMaskLoadIffbLm3EiE11DirectStoreIffEfLi1ELi1ELi4ELi1ELb1EL9Algorithm0EEvT_T0_ll_param_0+24];
	ld.param.u64 	%rd12, [_Z15SoftmaxWarpImplI22BroadcastScaleMaskLoadIffbLm3EiE11DirectStoreIffEfLi1ELi1ELi4ELi1ELb1EL9Algorithm0EEvT_T0_ll_param_0+16];
	ld.param.u64 	%rd11, [_Z15SoftmaxWarpImplI22BroadcastScaleMaskLoadIffbLm3EiE11DirectStoreIffEfLi1ELi1ELi4ELi1ELb1EL9Algorithm0EEvT_T0_ll_param_0+8];
	ld.param.u64 	%rd10, [_Z15SoftmaxWarpImplI22BroadcastScaleMaskLoadIffbLm3EiE11DirectStoreIffEfLi1ELi1ELi4ELi1ELb1EL9Algorithm0EEvT_T0_ll_param_0];
	ld.param.u64 	%rd21, [_Z15SoftmaxWarpImplI22BroadcastScaleMaskLoadIffbLm3EiE11DirectStoreIffEfLi1ELi1ELi4ELi1ELb1EL9Algorithm0EEvT_T0_ll_param_2];
	ld.param.u64 	%rd22, [_Z15SoftmaxWarpImplI22BroadcastScaleMaskLoadIffbLm3EiE11DirectStoreIffEfLi1ELi1ELi4ELi1ELb1EL9Algorithm0EEvT_T0_ll_param_3];
	setp.lt.s64 	%p1, %rd22, 5;
	@%p1 bra 	$L__BB365_2;
	mov.u64 	%rd23, $str;
	cvta.global.u64 	%rd24, %rd23;
	mov.u64 	%rd25, $str$1;
	cvta.global.u64 	%rd26, %rd25;
	mov.u64 	%rd27, __unnamed_356;
	cvta.global.u64 	%rd28, %rd27;
	{ // callseq 355, 0
	.param .b64 param0;
	st.param.b64 	[param0], %rd24;
	.param .b64 param1;
	st.param.b64 	[param1], %rd26;
	.param .b32 param2;
	st.param.b32 	[param2], 254;
	.param .b64 param3;
	st.param.b64 	[param3], %rd28;
	.param .b64 param4;
	st.param.b64 	[param4], 1;
	call.uni 
	__assertfail, 
	(
	param0, 
	param1, 
	param2, 
	param3, 
	param4
	);
	} // callseq 355
$L__BB365_2:
	mov.u32 	%r23, %ctaid.x;
	mov.u32 	%r24, %ntid.y;
	mov.u32 	%r25, %tid.y;
	mad.lo.s32 	%r26, %r23, %r24, %r25;
	mov.u32 	%r27, %nctaid.x;
	mul.lo.s32 	%r6, %r27, %r24;
	cvt.s64.s32 	%rd38, %r26;
	setp.le.s64 	%p2, %rd21, %rd38;
	@%p2 bra 	$L__BB365_9;
	mov.u32 	%r28, %tid.x;
	cvt.u64.u32 	%rd3, %r28;
	cvta.to.global.u64 	%rd4, %rd19;
	cvta.to.global.u64 	%rd5, %rd11;
	cvta.to.global.u64 	%rd6, %rd10;
	cvt.s64.s32 	%rd7, %r6;
$L__BB365_4:
	setp.le.s64 	%p3, %rd22, %rd3;
	mov.f32 	%f35, 0fFF800000;
	mov.f32 	%f36, %f35;
	@%p3 bra 	$L__BB365_6;
	setp.eq.s64 	%p4, %rd14, 1;
	setp.eq.s64 	%p5, %rd13, 1;
	setp.eq.s64 	%p6, %rd12, 1;
	mad.lo.s64 	%rd29, %rd18, %rd38, %rd3;
	cvt.u32.u64 	%r29, %rd29;
	div.s32 	%r30, %r29, %r7;
	mul.lo.s32 	%r31, %r30, %r7;
	sub.s32 	%r32, %r29, %r31;
	div.s32 	%r33, %r32, %r8;
	mul.lo.s32 	%r34, %r33, %r8;
	sub.s32 	%r35, %r32, %r34;
	selp.b32 	%r36, 0, %r30, %p6;
	selp.b32 	%r37, 0, %r33, %p5;
	selp.b32 	%r38, 0, %r35, %p4;
	mul.lo.s32 	%r39, %r10, %r36;
	mad.lo.s32 	%r40, %r11, %r37, %r39;
	mad.lo.s32 	%r41, %r12, %r38, %r40;
	shl.b64 	%rd30, %rd29, 32;
	shr.s64 	%rd31, %rd30, 30;
	add.s64 	%rd32, %rd6, %rd31;
	ld.global.f32 	%f11, [%rd32];
	cvt.s64.s32 	%rd33, %r41;
	add.s64 	%rd34, %rd5, %rd33;
	ld.global.u8 	%rs9, [%rd34];
	setp.eq.s16 	%p7, %rs9, 0;
	mul.f32 	%f12, %f11, %f9;
	selp.f32 	%f35, %f8, %f12, %p7;
	max.f32 	%f36, %f35, 0fFF800000;
$L__BB365_6:
	mov.b32 	%r42, %f36;
	shfl.sync.bfly.b32	%r43|%p9, %r42, 2, 31, -1;
	mov.b32 	%f13, %r43;
	max.f32 	%f14, %f36, %f13;
	mov.b32 	%r44, %f14;
	shfl.sync.bfly.b32	%r45|%p10, %r44, 1, 31, -1;
	mov.b32 	%f15, %r45;
	max.f32 	%f16, %f14, %f15;
	sub.f32 	%f17, %f35, %f16;
	fma.rn.f32 	%f18, %f17, 0f3BBB989D, 0f3F000000;
	cvt.sat.f32.f32 	%f19, %f18;
	mov.f32 	%f20, 0f4B400001;
	mov.f32 	%f21, 0f437C0000;
	fma.rm.f32 	%f22, %f19, %f21, %f20;
	add.f32 	%f23, %f22, 0fCB40007F;
	neg.f32 	%f24, %f23;
	fma.rn.f32 	%f25, %f17, 0f3FB8AA3B, %f24;
	fma.rn.f32 	%f26, %f17, 0f32A57060, %f25;
	mov.b32 	%r46, %f22;
	shl.b32 	%r47, %r46, 23;
	mov.b32 	%f27, %r47;
	ex2.approx.ftz.f32 	%f28, %f26;
	mul.f32 	%f29, %f28, %f27;
	add.f32 	%f30, %f29, 0f00000000;
	mov.b32 	%r48, %f30;
	shfl.sync.bfly.b32	%r49|%p11, %r48, 2, 31, -1;
	mov.b32 	%f31, %r49;
	add.f32 	%f32, %f30, %f31;
	mov.b32 	%r50, %f32;
	shfl.sync.bfly.b32	%r51|%p12, %r50, 1, 31, -1;
	mov.b32 	%f33, %r51;
	add.f32 	%f34, %f32, %f33;
	div.rn.f32 	%f7, %f29, %f34;
	@%p3 bra 	$L__BB365_8;
	mad.lo.s64 	%rd35, %rd38, %rd20, %rd3;
	shl.b64 	%rd36, %rd35, 2;
	add.s64 	%rd37, %rd4, %rd36;
	st.global.f32 	[%rd37], %f7;
$L__BB365_8:
	add.s64 	%rd38, %rd38, %rd7;
	setp.lt.s64 	%p13, %rd38, %rd21;
	@%p13 bra 	$L__BB365_4;
$L__BB365_9:
	ret;

}
	// .globl	_Z15SoftmaxWarpImplI22BroadcastScaleMaskLoadIffbLm3EiE11DirectStoreIffEfLi1ELi1ELi8ELi2ELb0EL9Algorithm0EEvT_T0_ll
.visible .entry _Z15SoftmaxWarpImplI22BroadcastScaleMaskLoadIffbLm3EiE11DirectStoreIffEfLi1ELi1ELi8ELi2ELb0EL9Algorithm0EEvT_T0_ll(
	.param .align 8 .b8 _Z15SoftmaxWarpImplI22BroadcastScaleMaskLoadIffbLm3EiE11DirectStoreIffEfLi1ELi1ELi8ELi2ELb0EL9Algorithm0EEvT_T0_ll_param_0[112],
	.param .align 8 .b8 _Z15SoftmaxWarpImplI22BroadcastScaleMaskLoadIffbLm3EiE11DirectStoreIffEfLi1ELi1ELi8ELi2ELb0EL9Algorithm0EEvT_T0_ll_param_1[16],
	.param .u64 _Z15SoftmaxWarpImplI22BroadcastScaleMaskLoadIffbLm3EiE11DirectStoreIffEfLi1ELi1ELi8ELi2ELb0EL9Algorithm0EEvT_T0_ll_param_2,
	.param .u64 _Z15SoftmaxWarpImplI22BroadcastScaleMaskLoadIffbLm3EiE11DirectStoreIffEfLi1ELi1ELi8ELi2ELb0EL9Algorithm0EEvT_T0_ll_param_3
)
{
	.reg .pred 	%p<21>;
	.reg .b16 	%rs<11>;
	.reg .b32 	%r<85>;
	.reg .b32 	%f<65>;
	.reg .b64 	%rd<48>;

	ld.param.v2.f32 	{%f3, %f4}, [_Z15SoftmaxWarpImplI22BroadcastScaleMaskLoadIffbLm3EiE11DirectStoreIffEfLi1ELi1ELi8ELi2ELb0EL9Algorithm0EEvT_T0_ll_param_0+104];
	ld.param.u64 	%rd21, [_Z15SoftmaxWarpImplI22BroadcastScaleMaskLoadIffbLm3EiE11DirectStoreIffEfLi1ELi1ELi8ELi2ELb0EL9Algorithm0EEvT_T0_ll_param_0+96];
	ld.param.u32 	%r12, [_Z15SoftmaxWarpImplI22BroadcastScaleMaskLoadIffbLm3EiE11DirectStoreIffEfLi1ELi1ELi8ELi2ELb0EL9Algorithm0EEvT_T0_ll_param_0+80];
	ld.param.v2.u32 	{%r10, %r11}, [_Z15SoftmaxWarpImplI22BroadcastScaleMaskLoadIffbLm3EiE11DirectStoreIffEfLi1ELi1ELi8ELi2ELb0EL9Algorithm0EEvT_T0_ll_param_0+72];
	ld.param.v2.u32 	{%r7, %r8}, [_Z15SoftmaxWarpImplI22BroadcastScaleMaskLoadIffbLm3EiE11DirectStoreIffEfLi1ELi1ELi8ELi2ELb0EL9Algorithm0EEvT_T0_ll_param_0+48];
	ld.param.u64 	%rd17, [_Z15SoftmaxWarpImplI22BroadcastScaleMaskLoadIffbLm3EiE11DirectStoreIffEfLi1ELi1ELi8ELi2ELb0EL9Algorithm0EEvT_T0_ll_param_0+32];
	ld.param.u64 	%rd16, [_Z15SoftmaxWarpImplI22BroadcastScaleMaskLoadIffbLm3EiE11DirectStoreIffEfLi1ELi1ELi8ELi2ELb0EL9Algorithm0EEvT_T0_ll_param_0+24];
	ld.param.u64 	%rd15, [_Z15SoftmaxWarpImplI22BroadcastScaleMaskLoadIffbLm3EiE11DirectStoreIffEfLi1ELi1ELi8ELi2ELb0EL9Algorithm0EEvT_T0_ll_param_0+16];
	ld.param.u64 	%rd14, [_Z15SoftmaxWarpImplI22BroadcastScaleMaskLoadIffbLm3EiE11DirectStoreIffEfLi1ELi1ELi8ELi2ELb0EL9Algorithm0EEvT_T0_ll_param_0+8];
	ld.param.u64 	%rd13, [_Z15SoftmaxWarpImplI22BroadcastScaleMaskLoadIffbLm3EiE11DirectStoreIffEfLi1ELi1ELi8ELi2ELb0EL9Algorithm0EEvT_T0_ll_param_0];
	ld.param.u64 	%rd3, [_Z15SoftmaxWarpImplI22BroadcastScaleMaskLoadIffbLm3EiE11DirectStoreIffEfLi1ELi1ELi8ELi2ELb0EL9Algorithm0EEvT_T0_ll_param_1];
	ld.param.u64 	%rd4, [_Z15SoftmaxWarpImplI22BroadcastScaleMaskLoadIffbLm3EiE11DirectStoreIffEfLi1ELi1ELi8ELi2ELb0EL9Algorithm0EEvT_T0_ll_param_1+8];
	ld.param.u64 	%rd22, [_Z15SoftmaxWarpImplI22BroadcastScaleMaskLoadIffbLm3EiE11DirectStoreIffEfLi1ELi1ELi8ELi2ELb0EL9Algorithm0EEvT_T0_ll_param_2];
	ld.param.u64 	%rd23, [_Z15SoftmaxWarpImplI22BroadcastScaleMaskLoadIffbLm3EiE11DirectStoreIffEfLi1ELi1ELi8ELi2ELb0EL9Algorithm0EEvT_T0_ll_param_3];
	setp.lt.s64 	%p1, %rd23, 9;
	@%p1 bra 	$L__BB366_2;
	mov.u64 	%rd24, $str;
	cvta.global.u64 	%rd25, %rd24;
	mov.u64 	%rd26, $str$1;
	cvta.global.u64 	%rd27, %rd26;
	mov.u64 	%rd28, __unnamed_357;
	cvta.global.u64 	%rd29, %rd28;
	{ // callseq 356, 0
	.param .b64 param0;
	st.param.b64 	[param0], %rd25;
	.param .b64 param1;
	st.param.b64 	[param1], %rd27;
	.param .b32 param2;
	st.param.b32 	[param2], 254;
	.param .b64 param3;
	st.param.b64 	[param3], %rd29;
	.param .b64 param4;
	st.param.b64 	[param4], 1;
	call.uni 
	__assertfail, 
	(
	param0, 
	param1, 
	param2, 
	param3, 
	param4
	);
	} // callseq 356
$L__BB366_2:
	mov.u32 	%r23, %ctaid.x;
	mov.u32 	%r24, %ntid.y;
	mov.u32 	%r25, %tid.y;
	mad.lo.s32 	%r26, %r23, %r24, %r25;
	mov.u32 	%r27, %nctaid.x;
	mul.lo.s32 	%r28, %r24, %r27;
	shl.b32 	%r6, %r28, 1;
	shl.b32 	%r29, %r26, 1;
	cvt.s64.s32 	%rd47, %r29;
	setp.le.s64 	%p2, %rd22, %rd47;
	@%p2 bra 	$L__BB366_5;
	cvta.to.global.u64 	%rd6, %rd13;
	cvta.to.global.u64 	%rd7, %rd14;
	mov.u32 	%r30, %tid.x;
	cvt.u64.u32 	%rd8, %r30;
	cvta.to.global.u64 	%rd9, %rd3;
	cvt.s64.s32 	%rd10, %r6;
$L__BB366_4:
	setp.eq.s64 	%p3, %rd17, 1;
	setp.eq.s64 	%p4, %rd16, 1;
	setp.eq.s64 	%p5, %rd15, 1;
	mad.lo.s64 	%rd30, %rd21, %rd47, %rd8;
	cvt.u32.u64 	%r31, %rd30;
	div.s32 	%r32, %r31, %r7;
	mul.lo.s32 	%r33, %r32, %r7;
	sub.s32 	%r34, %r31, %r33;
	div.s32 	%r35, %r34, %r8;
	mul.lo.s32 	%r36, %r35, %r8;
	sub.s32 	%r37, %r34, %r36;
	selp.b32 	%r38, 0, %r32, %p5;
	selp.b32 	%r39, 0, %r35, %p4;
	selp.b32 	%r40, 0, %r37, %p3;
	mul.lo.s32 	%r41, %r10, %r38;
	mad.lo.s32 	%r42, %r11, %r39, %r41;
	mad.lo.s32 	%r43, %r12, %r40, %r42;
	shl.b64 	%rd31, %rd30, 32;
	shr.s64 	%rd32, %rd31, 30;
	add.s64 	%rd33, %rd6, %rd32;
	ld.global.f32 	%f5, [%rd33];
	cvt.s64.s32 	%rd34, %r43;
	add.s64 	%rd35, %rd7, %rd34;
	ld.global.u8 	%rs9, [%rd35];
	setp.eq.s16 	%p6, %rs9, 0;
	mul.f32 	%f6, %f5, %f4;
	selp.f32 	%f7, %f3, %f6, %p6;
	max.f32 	%f8, %f7, 0fFF800000;
	add.s64 	%rd36, %rd30, %rd21;
	cvt.u32.u64 	%r44, %rd36;
	div.s32 	%r45, %r44, %r7;
	mul.lo.s32 	%r46, %r45, %r7;
	sub.s32 	%r47, %r44, %r46;
	div.s32 	%r48, %r47, %r8;
	mul.lo.s32 	%r49, %r48, %r8;
	sub.s32 	%r50, %r47, %r49;
	selp.b32 	%r51, 0, %r45, %p5;
	selp.b32 	%r52, 0, %r48, %p4;
	selp.b32 	%r53, 0, %r50, %p3;
	mul.lo.s32 	%r54, %r10, %r51;
	mad.lo.s32 	%r55, %r11, %r52, %r54;
	mad.lo.s32 	%r56, %r12, %r53, %r55;
	shl.b64 	%rd37, %rd36, 32;
	shr.s64 	%rd38, %rd37, 30;
	add.s64 	%rd39, %rd6, %rd38;
	ld.global.f32 	%f9, [%rd39];
	cvt.s64.s32 	%rd40, %r56;
	add.s64 	%rd41, %rd7, %rd40;
	ld.global.u8 	%rs10, [%rd41];
	setp.eq.s16 	%p7, %rs10, 0;
	mul.f32 	%f10, %f9, %f4;
	selp.f32 	%f11, %f3, %f10, %p7;
	max.f32 	%f12, %f11, 0fFF800000;
	mov.b32 	%r57, %f8;
	shfl.sync.bfly.b32	%r58|%p8, %r57, 4, 31, -1;
	mov.b32 	%f13, %r58;
	max.f32 	%f14, %f8, %f13;
	mov.b32 	%r59, %f14;
	shfl.sync.bfly.b32	%r60|%p9, %r59, 2, 31, -1;
	mov.b32 	%f15, %r60;
	max.f32 	%f16, %f14, %f15;
	mov.b32 	%r61, %f16;
	shfl.sync.bfly.b32	%r62|%p10, %r61, 1, 31, -1;
	mov.b32 	%f17, %r62;
	max.f32 	%f18, %f16, %f17;
	mov.b32 	%r63, %f12;
	shfl.sync.bfly.b32	%r64|%p11, %r63, 4, 31, -1;
	mov.b32 	%f19, %r64;
	max.f32 	%f20, %f12, %f19;
	mov.b32 	%r65, %f20;
	shfl.sync.bfly.b32	%r66|%p12, %r65, 2, 31, -1;
	mov.b32 	%f21, %r66;
	max.f32 	%f22, %f20, %f21;
	mov.b32 	%r67, %f22;
	shfl.sync.bfly.b32	%r68|%p13, %r67, 1, 31, -1;
	mov.b32 	%f23, %r68;
	max.f32 	%f24, %f22, %f23;
	sub.f32 	%f25, %f7, %f18;
	fma.rn.f32 	%f26, %f25, 0f3BBB989D, 0f3F000000;
	cvt.sat.f32.f32 	%f27, %f26;
	mov.f32 	%f28, 0f4B400001;
	mov.f32 	%f29, 0f437C0000;
	fma.rm.f32 	%f30, %f27, %f29, %f28;
	add.f32 	%f31, %f30, 0fCB40007F;
	neg.f32 	%f32, %f31;
	fma.rn.f32 	%f33, %f25, 0f3FB8AA3B, %f32;
	fma.rn.f32 	%f34, %f25, 0f32A57060, %f33;
	mov.b32 	%r69, %f30;
	shl.b32 	%r70, %r69, 23;
	mov.b32 	%f35, %r70;
	ex2.approx.ftz.f32 	%f36, %f34;
	mul.f32 	%f37, %f36, %f35;
	add.f32 	%f38, %f37, 0f00000000;
	sub.f32 	%f39, %f11, %f24;
	fma.rn.f32 	%f40, %f39, 0f3BBB989D, 0f3F000000;
	cvt.sat.f32.f32 	%f41, %f40;
	fma.rm.f32 	%f42, %f41, %f29, %f28;
	add.f32 	%f43, %f42, 0fCB40007F;
	neg.f32 	%f44, %f43;
	fma.rn.f32 	%f45, %f39, 0f3FB8AA3B, %f44;
	fma.rn.f32 	%f46, %f39, 0f32A57060, %f45;
	mov.b32 	%r71, %f42;
	shl.b32 	%r72, %r71, 23;
	mov.b32 	%f47, %r72;
	ex2.approx.ftz.f32 	%f48, %f46;
	mul.f32 	%f49, %f48, %f47;
	add.f32 	%f50, %f49, 0f00000000;
	mov.b32 	%r73, %f38;
	shfl.sync.bfly.b32	%r74|%p14, %r73, 4, 31, -1;
	mov.b32 	%f51, %r74;
	add.f32 	%f52, %f38, %f51;
	mov.b32 	%r75, %f52;
	shfl.sync.bfly.b32	%r76|%p15, %r75, 2, 31, -1;
	mov.b32 	%f53, %r76;
	add.f32 	%f54, %f52, %f53;
	mov.b32 	%r77, %f54;
	shfl.sync.bfly.b32	%r78|%p16, %r77, 1, 31, -1;
	mov.b32 	%f55, %r78;
	add.f32 	%f56, %f54, %f55;
	mov.b32 	%r79, %f50;
	shfl.sync.bfly.b32	%r80|%p17, %r79, 4, 31, -1;
	mov.b32 	%f57, %r80;
	add.f32 	%f58, %f50, %f57;
	mov.b32 	%r81, %f58;
	shfl.sync.bfly.b32	%r82|%p18, %r81, 2, 31, -1;
	mov.b32 	%f59, %r82;
	add.f32 	%f60, %f58, %f59;
	mov.b32 	%r83, %f60;
	shfl.sync.bfly.b32	%r84|%p19, %r83, 1, 31, -1;
	mov.b32 	%f61, %r84;
	add.f32 	%f62, %f60, %f61;
	div.rn.f32 	%f63, %f37, %f56;
	mad.lo.s64 	%rd42, %rd47, %rd4, %rd8;
	shl.b64 	%rd43, %rd42, 2;
	add.s64 	%rd44, %rd9, %rd43;
	st.global.f32 	[%rd44], %f63;
	div.rn.f32 	%f64, %f49, %f62;
	shl.b64 	%rd45, %rd4, 2;
	add.s64 	%rd46, %rd44, %rd45;
	st.global.f32 	[%rd46], %f64;
	add.s64 	%rd47, %rd47, %rd10;
	setp.lt.s64 	%p20, %rd47, %rd22;
	@%p20 bra 	$L__BB366_4;
$L__BB366_5:
	ret;

}
	// .globl	_Z15SoftmaxWarpImplI22BroadcastScaleMaskLoadIffbLm3EiE11DirectStoreIffEfLi1ELi1ELi8ELi2ELb1EL9Algorithm0EEvT_T0_ll
.visible .entry _Z15SoftmaxWarpImplI22BroadcastScaleMaskLoadIffbLm3EiE11DirectStoreIffEfLi1ELi1ELi8ELi2ELb1EL9Algorithm0EEvT_T0_ll(
	.param .align 8 .b8 _Z15SoftmaxWarpImplI22BroadcastScaleMaskLoadIffbLm3EiE11DirectStoreIffEfLi1ELi1ELi8ELi2ELb1EL9Algorithm0EEvT_T0_ll_param_0[112],
	.param .align 8 .b8 _Z15SoftmaxWarpImplI22BroadcastScaleMaskLoadIffbLm3EiE11DirectStoreIffEfLi1ELi1ELi8ELi2ELb1EL9Algorithm0EEvT_T0_ll_param_1[16],
	.param .u64 _Z15SoftmaxWarpImplI22BroadcastScaleMaskLoadIffbLm3EiE11DirectStoreIffEfLi1ELi1ELi8ELi2ELb1EL9Algorithm0EEvT_T0_ll_param_2,
	.param .u64 _Z15SoftmaxWarpImplI22BroadcastScaleMaskLoadIffbLm3EiE11DirectStoreIffEfLi1ELi1ELi8ELi2ELb1EL9Algorithm0EEvT_T0_ll_param_3
)
{
	.reg .pred 	%p<28>;
	.reg .b16 	%rs<11>;
	.reg .b32 	%r<85>;
	.reg .b32 	%f<75>;
	.reg .b64 	%rd<52>;

	ld.param.v2.f32 	{%f15, %f16}, [_Z15SoftmaxWarpImplI22BroadcastScaleMaskLoadIffbLm3EiE11DirectStoreIffEfLi1ELi1ELi8ELi2ELb1EL9Algorithm0EEvT_T0_ll_param_0+104];
	ld.param.u64 	%rd21, [_Z15SoftmaxWarpImplI22BroadcastScaleMaskLoadIffbLm3EiE11DirectStoreIffEfLi1ELi1ELi8ELi2ELb1EL9Algorithm0EEvT_T0_ll_param_0+96];
	ld.param.u32 	%r12, [_Z15SoftmaxWarpImplI22BroadcastScaleMaskLoadIffbLm3EiE11DirectStoreIffEfLi1ELi1ELi8ELi2ELb1EL9Algorithm0EEvT_T0_ll_param_0+80];
	ld.param.v2.u32 	{%r10, %r11}, [_Z15SoftmaxWarpImplI22BroadcastScaleMaskLoadIffbLm3EiE11DirectStoreIffEfLi1ELi1ELi8ELi2ELb1EL9Algorithm0EEvT_T0_ll_param_0+72];
	ld.param.v2.u32 	{%r7, %r8}, [_Z15SoftmaxWarpImplI22BroadcastScaleMaskLoadIffbLm3EiE11DirectStoreIffEfLi1ELi1ELi8ELi2ELb1EL9Algorithm0EEvT_T0_ll_param_0+48];
	ld.param.u64 	%rd17, [_Z15SoftmaxWarpImplI22BroadcastScaleMaskLoadIffbLm3EiE11DirectStoreIffEfLi1ELi1ELi8ELi2ELb1EL9Algorithm0EEvT_T0_ll_param_0+32];
	ld.param.u64 	%rd16, [_Z15SoftmaxWarpImplI22BroadcastScaleMaskLoadIffbLm3EiE11DirectStoreIffEfLi1ELi1ELi8ELi2ELb1EL9Algorithm0EEvT_T0_ll_param_0+24];
	ld.param.u64 	%rd15, [_Z15SoftmaxWarpImplI22BroadcastScaleMaskLoadIffbLm3EiE11DirectStoreIffEfLi1ELi1ELi8ELi2ELb1EL9Algorithm0EEvT_T0_ll_param_0+16];
	ld.param.u64 	%rd7, [_Z15SoftmaxWarpImplI22BroadcastScaleMaskLoadIffbLm3EiE11DirectStoreIffEfLi1ELi1ELi8ELi2ELb1EL9Algorithm0EEvT_T0_ll_param_1+8];
	ld.param.u64 	%rd24, [_Z15SoftmaxWarpImplI22BroadcastScaleMaskLoadIffbLm3EiE11DirectStoreIffEfLi1ELi1ELi8ELi2ELb1EL9Algorithm0EEvT_T0_ll_param_1];
	ld.param.u64 	%rd14, [_Z15SoftmaxWarpImplI22BroadcastScaleMaskLoadIffbLm3EiE11DirectStoreIffEfLi1ELi1ELi8ELi2ELb1EL9Algorithm0EEvT_T0_ll_param_0+8];
	ld.param.u64 	%rd13, [_Z15SoftmaxWarpImplI22BroadcastScaleMaskLoadIffbLm3EiE11DirectStoreIffEfLi1ELi1ELi8ELi2ELb1EL9Algorithm0EEvT_T0_ll_param_0];
	ld.param.u64 	%rd22, [_Z15SoftmaxWarpImplI22BroadcastScaleMaskLoadIffbLm3EiE11DirectStoreIffEfLi1ELi1ELi8ELi2ELb1EL9Algorithm0EEvT_T0_ll_param_2];
	ld.param.u64 	%rd23, [_Z15SoftmaxWarpImplI22BroadcastScaleMaskLoadIffbLm3EiE11DirectStoreIffEfLi1ELi1ELi8ELi2ELb1EL9Algorithm0EEvT_T0_ll_param_3];
	cvta.to.global.u64 	%rd1, %rd13;
	cvta.to.global.u64 	%rd2, %rd14;
	cvta.to.global.u64 	%rd6, %rd24;
	setp.lt.s64 	%p1, %rd23, 9;
	@%p1 bra 	$L__BB367_2;
	mov.u64 	%rd25, $str;
	cvta.global.u64 	%rd26, %rd25;
	mov.u64 	%rd27, $str$1;
	cvta.global.u64 	%rd28, %rd27;
	mov.u64 	%rd29, __unnamed_358;
	cvta.global.u64 	%rd30, %rd29;
	{ // callseq 357, 0
	.param .b64 param0;
	st.param.b64 	[param0], %rd26;
	.param .b64 param1;
	st.param.b64 	[param1], %rd28;
	.param .b32 param2;
	st.param.b32 	[param2], 254;
	.param .b64 param3;
	st.param.b64 	[param3], %rd30;
	.param .b64 param4;
	st.param.b64 	[param4], 1;
	call.uni 
	__assertfail, 
	(
	param0, 
	param1, 
	param2, 
	param3, 
	param4
	);
	} // callseq 357
$L__BB367_2:
	mov.u32 	%r23, %ctaid.x;
	mov.u32 	%r24, %ntid.y;
	mov.u32 	%r25, %tid.y;
	mad.lo.s32 	%r26, %r23, %r24, %r25;
	mov.u32 	%r27, %nctaid.x;
	mul.lo.s32 	%r28, %r24, %r27;
	shl.b32 	%r6, %r28, 1;
	shl.b32 	%r29, %r26, 1;
	cvt.s64.s32 	%rd51, %r29;
	setp.le.s64 	%p2, %rd22, %rd51;
	@%p2 bra 	$L__BB367_13;
	mov.u32 	%r30, %tid.x;
	cvt.u64.u32 	%rd9, %r30;
	cvt.s64.s32 	%rd10, %r6;
$L__BB367_4:
	setp.le.s64 	%p3, %rd23, %rd9;
	mov.f32 	%f71, 0fFF800000;
	mov.f32 	%f72, %f71;
	@%p3 bra 	$L__BB367_6;
	setp.eq.s64 	%p4, %rd17, 1;
	setp.eq.s64 	%p5, %rd16, 1;
	setp.eq.s64 	%p6, %rd15, 1;
	mad.lo.s64 	%rd31, %rd21, %rd51, %rd9;
	cvt.u32.u64 	%r31, %rd31;
	div.s32 	%r32, %r31, %r7;
	mul.lo.s32 	%r33, %r32, %r7;
	sub.s32 	%r34, %r31, %r33;
	div.s32 	%r35, %r34, %r8;
	mul.lo.s32 	%r36, %r35, %r8;
	sub.s32 	%r37, %r34, %r36;
	selp.b32 	%r38, 0, %r32, %p6;
	selp.b32 	%r39, 0, %r35, %p5;
	selp.b32 	%r40, 0, %r37, %p4;
	mul.lo.s32 	%r41, %r10, %r38;
	mad.lo.s32 	%r42, %r11, %r39, %r41;
	mad.lo.s32 	%r43, %r12, %r40, %r42;
	shl.b64 	%rd32, %rd31, 32;
	shr.s64 	%rd33, %rd32, 30;
	add.s64 	%rd34, %rd1, %rd33;
	ld.global.f32 	%f18, [%rd34];
	cvt.s64.s32 	%rd35, %r43;
	add.s64 	%rd36, %rd2, %rd35;
	ld.global.u8 	%rs9, [%rd36];
	setp.eq.s16 	%p7, %rs9, 0;
	mul.f32 	%f19, %f18, %f16;
	selp.f32 	%f71, %f15, %f19, %p7;
	max.f32 	%f72, %f71, 0fFF800000;
$L__BB367_6:
	mov.f32 	%f73, 0fFF800000;
	mov.f32 	%f74, %f73;
	@%p3 bra 	$L__BB367_8;
	setp.eq.s64 	%p9, %rd17, 1;
	setp.eq.s64 	%p10, %rd16, 1;
	setp.eq.s64 	%p11, %rd15, 1;
	mad.lo.s64 	%rd37, %rd21, %rd51, %rd21;
	add.s64 	%rd38, %rd37, %rd9;
	cvt.u32.u64 	%r44, %rd38;
	div.s32 	%r45, %r44, %r7;
	mul.lo.s32 	%r46, %r45, %r7;
	sub.s32 	%r47, %r44, %r46;
	div.s32 	%r48, %r47, %r8;
	mul.lo.s32 	%r49, %r48, %r8;
	sub.s32 	%r50, %r47, %r49;
	selp.b32 	%r51, 0, %r45, %p11;
	selp.b32 	%r52, 0, %r48, %p10;
	selp.b32 	%r53, 0, %r50, %p9;
	mul.lo.s32 	%r54, %r10, %r51;
	mad.lo.s32 	%r55, %r11, %r52, %r54;
	mad.lo.s32 	%r56, %r12, %r53, %r55;
	shl.b64 	%rd39, %rd38, 32;
	shr.s64 	%rd40, %rd39, 30;
	add.s64 	%rd41, %rd1, %rd40;
	ld.global.f32 	%f21, [%rd41];
	cvt.s64.s32 	%rd42, %r56;
	add.s64 	%rd43, %rd2, %rd42;
	ld.global.u8 	%rs10, [%rd43];
	setp.eq.s16 	%p12, %rs10, 0;
	mul.f32 	%f22, %f21, %f16;
	selp.f32 	%f73, %f15, %f22, %p12;
	max.f32 	%f74, %f73, 0fFF800000;
$L__BB367_8:
	setp.le.s64 	%p13, %rd23, %rd9;
	mov.b32 	%r57, %f72;
	shfl.sync.bfly.b32	%r58|%p14, %r57, 4, 31, -1;
	mov.b32 	%f23, %r58;
	max.f32 	%f24, %f72, %f23;
	mov.b32 	%r59, %f24;
	shfl.sync.bfly.b32	%r60|%p15, %r59, 2, 31, -1;
	mov.b32 	%f25, %r60;
	max.f32 	%f26, %f24, %f25;
	mov.b32 	%r61, %f26;
	shfl.sync.bfly.b32	%r62|%p16, %r61, 1, 31, -1;
	mov.b32 	%f27, %r62;
	max.f32 	%f28, %f26, %f27;
	mov.b32 	%r63, %f74;
	shfl.sync.bfly.b32	%r64|%p17, %r63, 4, 31, -1;
	mov.b32 	%f29, %r64;
	max.f32 	%f30, %f74, %f29;
	mov.b32 	%r65, %f30;
	shfl.sync.bfly.b32	%r66|%p18, %r65, 2, 31, -1;
	mov.b32 	%f31, %r66;
	max.f32 	%f32, %f30, %f31;
	mov.b32 	%r67, %f32;
	shfl.sync.bfly.b32	%r68|%p19, %r67, 1, 31, -1;
	mov.b32 	%f33, %r68;
	max.f32 	%f34, %f32, %f33;
	sub.f32 	%f35, %f71, %f28;
	fma.rn.f32 	%f36, %f35, 0f3BBB989D, 0f3F000000;
	cvt.sat.f32.f32 	%f37, %f36;
	mov.f32 	%f38, 0f4B400001;
	mov.f32 	%f39, 0f437C0000;
	fma.rm.f32 	%f40, %f37, %f39, %f38;
	add.f32 	%f41, %f40, 0fCB40007F;
	neg.f32 	%f42, %f41;
	fma.rn.f32 	%f43, %f35, 0f3FB8AA3B, %f42;
	fma.rn.f32 	%f44, %f35, 0f32A57060, %f43;
	mov.b32 	%r69, %f40;
	shl.b32 	%r70, %r69, 23;
	mov.b32 	%f45, %r70;
	ex2.approx.ftz.f32 	%f46, %f44;
	mul.f32 	%f47, %f46, %f45;
	add.f32 	%f48, %f47, 0f00000000;
	sub.f32 	%f49, %f73, %f34;
	fma.rn.f32 	%f50, %f49, 0f3BBB989D, 0f3F000000;
	cvt.sat.f32.f32 	%f51, %f50;
	fma.rm.f32 	%f52, %f51, %f39, %f38;
	add.f32 	%f53, %f52, 0fCB40007F;
	neg.f32 	%f54, %f53;
	fma.rn.f32 	%f55, %f49, 0f3FB8AA3B, %f54;
	fma.rn.f32 	%f56, %f49, 0f32A57060, %f55;
	mov.b32 	%r71, %f52;
	shl.b32 	%r72, %r71, 23;
	mov.b32 	%f57, %r72;
	ex2.approx.ftz.f32 	%f58, %f56;
	mul.f32 	%f11, %f58, %f57;
	add.f32 	%f59, %f11, 0f00000000;
	mov.b32 	%r73, %f48;
	shfl.sync.bfly.b32	%r74|%p20, %r73, 4, 31, -1;
	mov.b32 	%f60, %r74;
	add.f32 	%f61, %f48, %f60;
	mov.b32 	%r75, %f61;
	shfl.sync.bfly.b32	%r76|%p21, %r75, 2, 31, -1;
	mov.b32 	%f62, %r76;
	add.f32 	%f63, %f61, %f62;
	mov.b32 	%r77, %f63;
	shfl.sync.bfly.b32	%r78|%p22, %r77, 1, 31, -1;
	mov.b32 	%f64, %r78;
	add.f32 	%f65, %f63, %f64;
	mov.b32 	%r79, %f59;
	shfl.sync.bfly.b32	%r80|%p23, %r79, 4, 31, -1;
	mov.b32 	%f66, %r80;
	add.f32 	%f67, %f59, %f66;
	mov.b32 	%r81, %f67;
	shfl.sync.bfly.b32	%r82|%p24, %r81, 2, 31, -1;
	mov.b32 	%f68, %r82;
	add.f32 	%f69, %f67, %f68;
	mov.b32 	%r83, %f69;
	shfl.sync.bfly.b32	%r84|%p25, %r83, 1, 31, -1;
	mov.b32 	%f70, %r84;
	add.f32 	%f12, %f69, %f70;
	div.rn.f32 	%f13, %f47, %f65;
	@%p13 bra 	$L__BB367_10;
	mad.lo.s64 	%rd44, %rd51, %rd7, %rd9;
	shl.b64 	%rd45, %rd44, 2;
	add.s64 	%rd46, %rd6, %rd45;
	st.global.f32 	[%rd46], %f13;
$L__BB367_10:
	div.rn.f32 	%f14, %f11, %f12;
	@%p13 bra 	$L__BB367_12;
	mad.lo.s64 	%rd47, %rd7, %rd51, %rd7;
	add.s64 	%rd48, %rd47, %rd9;
	shl.b64 	%rd49, %rd48, 2;
	add.s64 	%rd50, %rd6, %rd49;
	st.global.f32 	[%rd50], %f14;
$L__BB367_12:
	add.s64 	%rd51, %rd51, %rd10;
	setp.lt.s64 	%p27, %rd51, %rd22;
	@%p27 bra 	$L__BB367_4;
$L__BB367_13:
	ret;

}
	// .globl	_Z15SoftmaxWarpImplI22BroadcastScaleMaskLoadIffbLm3EiE11DirectStoreIffEfLi1ELi1ELi8ELi1ELb0EL9Algorithm0EEvT_T0_ll
.visible .entry _Z15SoftmaxWarpImplI22BroadcastScaleMaskLoadIffbLm3EiE11DirectStoreIffEfLi1ELi1ELi8ELi1ELb0EL9Algorithm0EEvT_T0_ll(
	.param .align 8 .b8 _Z15SoftmaxWarpImplI22BroadcastScaleMaskLoadIffbLm3EiE11DirectStoreIffEfLi1ELi1ELi8ELi1ELb0EL9Algorithm0EEvT_T0_ll_param_0[112],
	.param .align 8 .b8 _Z15SoftmaxWarpImplI22BroadcastScaleMaskLoadIffbLm3EiE11DirectStoreIffEfLi1ELi1ELi8ELi1ELb0EL9Algorithm0EEvT_T0_ll_param_1[16],
	.param .u64 _Z15SoftmaxWarpImplI22BroadcastScaleMaskLoadIffbLm3EiE11DirectStoreIffEfLi1ELi1ELi8ELi1ELb0EL9Algorithm0EEvT_T0_ll_param_2,
	.param .u64 _Z15SoftmaxWarpImplI22BroadcastScaleMaskLoadIffbLm3EiE11DirectStoreIffEfLi1ELi1ELi8ELi1ELb0EL9Algorithm0EEvT_T0_ll_param_3
)
{
	.reg .pred 	%p<14>;
	.reg .b16 	%rs<10>;
	.reg .b32 	%r<56>;
	.reg .b32 	%f<36>;
	.reg .b64 	%rd<41>;

	ld.param.v2.f32 	{%f3, %f4}, [_Z15SoftmaxWarpImplI22BroadcastScaleMaskLoadIffbLm3EiE11DirectStoreIffEfLi1ELi1ELi8ELi1ELb0EL9Algorithm0EEvT_T0_ll_param_0+104];
	ld.param.u64 	%rd22, [_Z15SoftmaxWarpImplI22BroadcastScaleMaskLoadIffbLm3EiE11DirectStoreIffEfLi1ELi1ELi8ELi1ELb0EL9Algorithm0EEvT_T0_ll_param_0+96];
	ld.param.u32 	%r12, [_Z15SoftmaxWarpImplI22BroadcastScaleMaskLoadIffbLm3EiE11DirectStoreIffEfLi1ELi1ELi8ELi1ELb0EL9Algorithm0EEvT_T0_ll_param_0+80];
	ld.param.v2.u32 	{%r10, %r11}, [_Z15SoftmaxWarpImplI22BroadcastScaleMaskLoadIffbLm3EiE11DirectStoreIffEfLi1ELi1ELi8ELi1ELb0EL9Algorithm0EEvT_T0_ll_param_0+72];
	ld.param.v2.u32 	{%r7, %r8}, [_Z15SoftmaxWarpImplI22BroadcastScaleMaskLoadIffbLm3EiE11DirectStoreIffEfLi1ELi1ELi8ELi1ELb0EL9Algorithm0EEvT_T0_ll_param_0+48];
	ld.param.u64 	%rd18, [_Z15SoftmaxWarpImplI22BroadcastScaleMaskLoadIffbLm3EiE11DirectStoreIffEfLi1ELi1ELi8ELi1ELb0EL9Algorithm0EEvT_T0_ll_param_0+32];
	ld.param.u64 	%rd17, [_Z15SoftmaxWarpImplI22BroadcastScaleMaskLoadIffbLm3EiE11DirectStoreIffEfLi1ELi1ELi8ELi1ELb0EL9Algorithm0EEvT_T0_ll_param_0+24];
	ld.param.u64 	%rd16, [_Z15SoftmaxWarpImplI22BroadcastScaleMaskLoadIffbLm3EiE11DirectStoreIffEfLi1ELi1ELi8ELi1ELb0EL9Algorithm0EEvT_T0_ll_param_0+16];
	ld.param.u64 	%rd15, [_Z15SoftmaxWarpImplI22BroadcastScaleMaskLoadIffbLm3EiE11DirectStoreIffEfLi1ELi1ELi8ELi1ELb0EL9Algorithm0EEvT_T0_ll_param_0+8];
	ld.param.u64 	%rd14, [_Z15SoftmaxWarpImplI22BroadcastScaleMaskLoadIffbLm3EiE11DirectStoreIffEfLi1ELi1ELi8ELi1ELb0EL9Algorithm0EEvT_T0_ll_param_0];
	ld.param.u64 	%rd4, [_Z15SoftmaxWarpImplI22BroadcastScaleMaskLoadIffbLm3EiE11DirectStoreIffEfLi1ELi1ELi8ELi1ELb0EL9Algorithm0EEvT_T0_ll_param_1];
	ld.param.u64 	%rd5, [_Z15SoftmaxWarpImplI22BroadcastScaleMaskLoadIffbLm3EiE11DirectStoreIffEfLi1ELi1ELi8ELi1ELb0EL9Algorithm0EEvT_T0_ll_param_1+8];
	ld.param.u64 	%rd23, [_Z15SoftmaxWarpImplI22BroadcastScaleMaskLoadIffbLm3EiE11DirectStoreIffEfLi1ELi1ELi8ELi1ELb0EL9Algorithm0EEvT_T0_ll_param_2];
	ld.param.u64 	%rd24, [_Z15SoftmaxWarpImplI22BroadcastScaleMaskLoadIffbLm3EiE11DirectStoreIffEfLi1ELi1ELi8ELi1ELb0EL9Algorithm0EEvT_T0_ll_param_3];
	setp.lt.s64 	%p1, %rd24, 9;
	@%p1 bra 	$L__BB368_2;
	mov.u64 	%rd25, $str;
	cvta.global.u64 	%rd26, %rd25;
	mov.u64 	%rd27, $str$1;
	cvta.global.u64 	%rd28, %rd27;
	mov.u64 	%rd29, __unnamed_359;
	cvta.global.u64 	%rd30, %rd29;
	{ // callseq 358, 0
	.param .b64 param0;
	st.param.b64 	[param0], %rd26;
	.param .b64 param1;
	st.param.b64 	[param1], %rd28;
	.param .b32 param2;
	st.param.b32 	[param2], 254;
	.param .b64 param3;
	st.param.b64 	[param3], %rd30;
	.param .b64 param4;
	st.param.b64 	[param4], 1;
	call.uni 
	__assertfail, 
	(
	param0, 
	param1, 
	param2, 
	param3, 
	param4
	);
	} // callseq 358
$L__BB368_2:
	mov.u32 	%r23, %ctaid.x;
	mov.u32 	%r24, %ntid.y;
	mov.u32 	%r25, %tid.y;
	mad.lo.s32 	%r26, %r23, %r24, %r25;
	mov.u32 	%r27, %nctaid.x;
	mul.lo.s32 	%r6, %r27, %r24;
	cvt.s64.s32 	%rd40, %r26;
	setp.le.s64 	%p2, %rd23, %rd40;
	@%p2 bra 	$L__BB368_5;
	mov.u32 	%r28, %tid.x;
	cvt.u64.u32 	%rd7, %r28;
	cvta.to.global.u64 	%rd8, %rd4;
	cvta.to.global.u64 	%rd9, %rd15;
	cvta.to.global.u64 	%rd10, %rd14;
	cvt.s64.s32 	%rd11, %r6;
$L__BB368_4:
	setp.eq.s64 	%p3, %rd18, 1;
	setp.eq.s64 	%p4, %rd17, 1;
	setp.eq.s64 	%p5, %rd16, 1;
	mad.lo.s64 	%rd31, %rd22, %rd40, %rd7;
	cvt.u32.u64 	%r29, %rd31;
	div.s32 	%r30, %r29, %r7;
	mul.lo.s32 	%r31, %r30, %r7;
	sub.s32 	%r32, %r29, %r31;
	div.s32 	%r33, %r32, %r8;
	mul.lo.s32 	%r34, %r33, %r8;
	sub.s32 	%r35, %r32, %r34;
	selp.b32 	%r36, 0, %r30, %p5;
	selp.b32 	%r37, 0, %r33, %p4;
	selp.b32 	%r38, 0, %r35, %p3;
	mul.lo.s32 	%r39, %r10, %r36;
	mad.lo.s32 	%r40, %r11, %r37, %r39;
	mad.lo.s32 	%r41, %r12, %r38, %r40;
	shl.b64 	%rd32, %rd31, 32;
	shr.s64 	%rd33, %rd32, 30;
	add.s64 	%rd34, %rd10, %rd33;
	ld.global.f32 	%f5, [%rd34];
	cvt.s64.s32 	%rd35, %r41;
	add.s64 	%rd36, %rd9, %rd35;
	ld.global.u8 	%rs9, [%rd36];
	setp.eq.s16 	%p6, %rs9, 0;
	mul.f32 	%f6, %f5, %f4;
	selp.f32 	%f7, %f3, %f6, %p6;
	max.f32 	%f8, %f7, 0fFF800000;
	mov.b32 	%r42, %f8;
	shfl.sync.bfly.b32	%r43|%p7, %r42, 4, 31, -1;
	mov.b32 	%f9, %r43;
	max.f32 	%f10, %f8, %f9;
	mov.b32 	%r44, %f10;
	shfl.sync.bfly.b32	%r45|%p8, %r44, 2, 31, -1;
	mov.b32 	%f11, %r45;
	max.f32 	%f12, %f10, %f11;
	mov.b32 	%r46, %f12;
	shfl.sync.bfly.b32	%r47|%p9, %r46, 1, 31, -1;
	mov.b32 	%f13, %r47;
	max.f32 	%f14, %f12, %f13;
	sub.f32 	%f15, %f7, %f14;
	fma.rn.f32 	%f16, %f15, 0f3BBB989D, 0f3F000000;
	cvt.sat.f32.f32 	%f17, %f16;
	mov.f32 	%f18, 0f4B400001;
	mov.f32 	%f19, 0f437C0000;
	fma.rm.f32 	%f20, %f17, %f19, %f18;
	add.f32 	%f21, %f20, 0fCB40007F;
	neg.f32 	%f22, %f21;
	fma.rn.f32 	%f23, %f15, 0f3FB8AA3B, %f22;
	fma.rn.f32 	%f24, %f15, 0f32A57060, %f23;
	mov.b32 	%r48, %f20;
	shl.b32 	%r49, %r48, 23;
	mov.b32 	%f25, %r49;
	ex2.approx.ftz.f32 	%f26, %f24;
	mul.f32 	%f27, %f26, %f25;
	add.f32 	%f28, %f27, 0f00000000;
	mov.b32 	%r50, %f28;
	shfl.sync.bfly.b32	%r51|%p10, %r50, 4, 31, -1;
	mov.b32 	%f29, %r51;
	add.f32 	%f30, %f28, %f29;
	mov.b32 	%r52, %f30;
	shfl.sync.bfly.b32	%r53|%p11, %r52, 2, 31, -1;
	mov.b32 	%f31, %r53;
	add.f32 	%f32, %f30, %f31;
	mov.b32 	%r54, %f32;
	shfl.sync.bfly.b32	%r55|%p12, %r54, 1, 31, -1;
	mov.b32 	%f33, %r55;
	add.f32 	%f34, %f32, %f33;
	div.rn.f32 	%f35, %f27, %f34;
	mad.lo.s64 	%rd37, %rd40, %rd5, %rd7;
	shl.b64 	%rd38, %rd37, 2;
	add.s64 	%rd39, %rd8, %rd38;
	st.global.f32 	[%rd39], %f35;
	add.s64 	%rd40, %rd40, %rd11;
	setp.lt.s64 	%p13, %rd40, %rd23;
	@%p13 bra 	$L__BB368_4;
$L__BB368_5:
	ret;

}
	// .globl	_Z15SoftmaxWarpImplI22BroadcastScaleMaskLoadIffbLm3EiE11DirectStoreIffEfLi1ELi1ELi8ELi1ELb1EL9Algorithm0EEvT_T0_ll
.visible .entry _Z15SoftmaxWarpImplI22BroadcastScaleMaskLoadIffbLm3EiE11DirectStoreIffEfLi1ELi1ELi8ELi1ELb1EL9Algorithm0EEvT_T0_ll(
	.param .align 8 .b8 _Z15SoftmaxWarpImplI22BroadcastScaleMaskLoadIffbLm3EiE11DirectStoreIffEfLi1ELi1ELi8ELi1ELb1EL9Algorithm0EEvT_T0_ll_param_0[112],
	.param .align 8 .b8 _Z15SoftmaxWarpImplI22BroadcastScaleMaskLoadIffbLm3EiE11DirectStoreIffEfLi1ELi1ELi8ELi1ELb1EL9Algorithm0EEvT_T0_ll_param_1[16],
	.param .u64 _Z15SoftmaxWarpImplI22BroadcastScaleMaskLoadIffbLm3EiE11DirectStoreIffEfLi1ELi1ELi8ELi1ELb1EL9Algorithm0EEvT_T0_ll_param_2,
	.param .u64 _Z15SoftmaxWarpImplI22BroadcastScaleMaskLoadIffbLm3EiE11DirectStoreIffEfLi1ELi1ELi8ELi1ELb1EL9Algorithm0EEvT_T0_ll_param_3
)
{
	.reg .pred 	%p<16>;
	.reg .b16 	%rs<10>;
	.reg .b32 	%r<56>;
	.reg .b32 	%f<41>;
	.reg .b64 	%rd<39>;

	ld.param.u64 	%rd20, [_Z15SoftmaxWarpImplI22BroadcastScaleMaskLoadIffbLm3EiE11DirectStoreIffEfLi1ELi1ELi8ELi1ELb1EL9Algorithm0EEvT_T0_ll_param_1+8];
	ld.param.u64 	%rd19, [_Z15SoftmaxWarpImplI22BroadcastScaleMaskLoadIffbLm3EiE11DirectStoreIffEfLi1ELi1ELi8ELi1ELb1EL9Algorithm0EEvT_T0_ll_param_1];
	ld.param.v2.f32 	{%f8, %f9}, [_Z15SoftmaxWarpImplI22BroadcastScaleMaskLoadIffbLm3EiE11DirectStoreIffEfLi1ELi1ELi8ELi1ELb1EL9Algorithm0EEvT_T0_ll_param_0+104];
	ld.param.u64 	%rd18, [_Z15SoftmaxWarpImplI22BroadcastScaleMaskLoadIffbLm3EiE11DirectStoreIffEfLi1ELi1ELi8ELi1ELb1EL9Algorithm0EEvT_T0_ll_param_0+96];
	ld.param.u32 	%r12, [_Z15SoftmaxWarpImplI22BroadcastScaleMaskLoadIffbLm3EiE11DirectStoreIffEfLi1ELi1ELi8ELi1ELb1EL9Algorithm0EEvT_T0_ll_param_0+80];
	ld.param.v2.u32 	{%r10, %r11}, [_Z15SoftmaxWarpImplI22BroadcastScaleMaskLoadIffbLm3EiE11DirectStoreIffEfLi1ELi1ELi8ELi1ELb1EL9Algorithm0EEvT_T0_ll_param_0+72];
	ld.param.v2.u32 	{%r7, %r8}, [_Z15SoftmaxWarpImplI22BroadcastScaleMaskLoadIffbLm3EiE11DirectStoreIffEfLi1ELi1ELi8ELi1ELb1EL9Algorithm0EEvT_T0_ll_param_0+48];
	ld.param.u64 	%rd14, [_Z15SoftmaxWarpImplI22BroadcastScaleMaskLoadIffbLm3EiE11DirectStoreIffEfLi1ELi1ELi8ELi1ELb1EL9Algorithm0EEvT_T0_ll_param_0+32];
	ld.param.u64 	%rd13, [_Z15SoftmaxWarpImplI22BroadcastScaleMaskLoadIffbLm3EiE11DirectStoreIffEfLi1ELi1ELi8ELi1ELb1EL9Algorithm0EEvT_T0_ll_param_0+24];
	ld.param.u64 	%rd12, [_Z15SoftmaxWarpImplI22BroadcastScaleMaskLoadIffbLm3EiE11DirectStoreIffEfLi1ELi1ELi8ELi1ELb1EL9Algorithm0EEvT_T0_ll_param_0+16];
	ld.param.u64 	%rd11, [_Z15SoftmaxWarpImplI22BroadcastScaleMaskLoadIffbLm3EiE11DirectStoreIffEfLi1ELi1ELi8ELi1ELb1EL9Algorithm0EEvT_T0_ll_param_0+8];
	ld.param.u64 	%rd10, [_Z15SoftmaxWarpImplI22BroadcastScaleMaskLoadIffbLm3EiE11DirectStoreIffEfLi1ELi1ELi8ELi1ELb1EL9Algorithm0EEvT_T0_ll_param_0];
	ld.param.u64 	%rd21, [_Z15SoftmaxWarpImplI22BroadcastScaleMaskLoadIffbLm3EiE11DirectStoreIffEfLi1ELi1ELi8ELi1ELb1EL9Algorithm0EEvT_T0_ll_param_2];
	ld.param.u64 	%rd22, [_Z15SoftmaxWarpImplI22BroadcastScaleMaskLoadIffbLm3EiE11DirectStoreIffEfLi1ELi1ELi8ELi1ELb1EL9Algorithm0EEvT_T0_ll_param_3];
	setp.lt.s64 	%p1, %rd22, 9;
	@%p1 bra 	$L__BB369_2;
	mov.u64 	%rd23, $str;
	cvta.global.u64 	%rd24, %rd23;
	mov.u64 	%rd25, $str$1;
	cvta.global.u64 	%rd26, %rd25;
	mov.u64 	%rd27, __unnamed_360;
	cvta.global.u64 	%rd28, %rd27;
	{ // callseq 359, 0
	.param .b64 param0;
	st.param.b64 	[param0], %rd24;
	.param .b64 param1;
	st.param.b64 	[param1], %rd26;
	.param .b32 param2;
	st.param.b32 	[param2], 254;
	.param .b64 param3;
	st.param.b64 	[param3], %rd28;
	.param .b64 param4;
	st.param.b64 	[param4], 1;
	call.uni 
	__assertfail, 
	(
	param0, 
	param1, 
	param2, 
	param3, 
	param4
	);
	} // callseq 359
$L__BB369_2:
	mov.u32 	%r23, %ctaid.x;
	mov.u32 	%r24, %ntid.y;
	mov.u32 	%r25, %tid.y;
	mad.lo.s32 	%r26, %r23, %r24, %r25;
	mov.u32 	%r27, %nctaid.x;
	mul.lo.s32 	%r6, %r27, %r24;
	cvt.s64.s32 	%rd38, %r26;
	setp.le.s64 	%p2, %rd21, %rd38;
	@%p2 bra 	$L__BB369_9;
	mov.u32 	%r28, %tid.x;
	cvt.u64.u32 	%rd3, %r28;
	cvta.to.global.u64 	%rd4, %rd19;
	cvta.to.global.u64 	%rd5, %rd11;
	cvta.to.global.u64 	%rd6, %rd10;
	cvt.s64.s32 	%rd7, %r6;
$L__BB369_4:
	setp.le.s64 	%p3, %rd22, %rd3;
	mov.f32 	%f39, 0fFF800000;
	mov.f32 	%f40, %f39;
	@%p3 bra 	$L__BB369_6;
	setp.eq.s64 	%p4, %rd14, 1;
	setp.eq.s64 	%p5, %rd13, 1;
	setp.eq.s64 	%p6, %rd12, 1;
	mad.lo.s64 	%rd29, %rd18, %rd38, %rd3;
	cvt.u32.u64 	%r29, %rd29;
	div.s32 	%r30, %r29, %r7;
	mul.lo.s32 	%r31, %r30, %r7;
	sub.s32 	%r32, %r29, %r31;
	div.s32 	%r33, %r32, %r8;
	mul.lo.s32 	%r34, %r33, %r8;
	sub.s32 	%r35, %r32, %r34;
	selp.b32 	%r36, 0, %r30, %p6;
	selp.b32 	%r37, 0, %r33, %p5;
	selp.b32 	%r38, 0, %r35, %p4;
	mul.lo.s32 	%r39, %r10, %r36;
	mad.lo.s32 	%r40, %r11, %r37, %r39;
	mad.lo.s32 	%r41, %r12, %r38, %r40;
	shl.b64 	%rd30, %rd29, 32;
	shr.s64 	%rd31, %rd30, 30;
	add.s64 	%rd32, %rd6, %rd31;
	ld.global.f32 	%f11, [%rd32];
	cvt.s64.s32 	%rd33, %r41;
	add.s64 	%rd34, %rd5, %rd33;
	ld.global.u8 	%rs9, [%rd34];
	setp.eq.s16 	%p7, %rs9, 0;
	mul.f32 	%f12, %f11, %f9;
	selp.f32 	%f39, %f8, %f12, %p7;
	max.f32 	%f40, %f39, 0fFF800000;
$L__BB369_6:
	setp.le.s64 	%p8, %rd22, %rd3;
	mov.b32 	%r42, %f40;
	shfl.sync.bfly.b32	%r43|%p9, %r42, 4, 31, -1;
	mov.b32 	%f13, %r43;
	max.f32 	%f14, %f40, %f13;
	mov.b32 	%r44, %f14;
	shfl.sync.bfly.b32	%r45|%p10, %r44, 2, 31, -1;
	mov.b32 	%f15, %r45;
	max.f32 	%f16, %f14, %f15;
	mov.b32 	%r46, %f16;
	shfl.sync.bfly.b32	%r47|%p11, %r46, 1, 31, -1;
	mov.b32 	%f17, %r47;
	max.f32 	%f18, %f16, %f17;
	sub.f32 	%f19, %f39, %f18;
	fma.rn.f32 	%f20, %f19, 0f3BBB989D, 0f3F000000;
	cvt.sat.f32.f32 	%f21, %f20;
	mov.f32 	%f22, 0f4B400001;
	mov.f32 	%f23, 0f437C0000;
	fma.rm.f32 	%f24, %f21, %f23, %f22;
	add.f32 	%f25, %f24, 0fCB40007F;
	neg.f32 	%f26, %f25;
	fma.rn.f32 	%f27, %f19, 0f3FB8AA3B, %f26;
	fma.rn.f32 	%f28, %f19, 0f32A57060, %f27;
	mov.b32 	%r48, %f24;
	shl.b32 	%r49, %r48, 23;
	mov.b32 	%f29, %r49;
	ex2.approx.ftz.f32 	%f30, %f28;
	mul.f32 	%f31, %f30, %f29;
	add.f32 	%f32, %f31, 0f00000000;
	mov.b32 	%r50, %f32;
	shfl.sync.bfly.b32	%r51|%p12, %r50, 4, 31, -1;
	mov.b32 	%f33, %r51;
	add.f32 	%f34, %f32, %f33;
	mov.b32 	%r52, %f34;
	shfl.sync.bfly.b32	%r53|%p13, %r52, 2, 31, -1;
	mov.b32 	%f35, %r53;
	add.f32 	%f36, %f34, %f35;
	mov.b32 	%r54, %f36;
	shfl.sync.bfly.b32	%r55|%p14, %r54, 1, 31, -1;
	mov.b32 	%f37, %r55;
	add.f32 	%f38, %f36, %f37;
	div.rn.f32 	%f7, %f31, %f38;
	@%p8 bra 	$L__BB369_8;
	mad.lo.s64 	%rd35, %rd38, %rd20, %rd3;
	shl.b64 	%rd36, %rd35, 2;
	add.s64 	%rd37, %rd4, %rd36;
	st.global.f32 	[%rd37], %f7;
$L__BB369_8:
	add.s64 	%rd38, %rd38, %rd7;
	setp.lt.s64 	%p15, %rd38, %rd21;
	@%p15 bra 	$L__BB369_4;
$L__BB369_9:
	ret;

}
	// .globl	_Z15SoftmaxWarpImplI22BroadcastScaleMaskLoadIffbLm3EiE11DirectStoreIffEfLi1ELi1ELi16ELi2ELb0EL9Algorithm0EEvT_T0_ll
.visible .entry _Z15SoftmaxWarpImplI22BroadcastScaleMaskLoadIffbLm3EiE11DirectStoreIffEfLi1ELi1ELi16ELi2ELb0EL9Algorithm0EEvT_T0_ll(
	.param .align 8 .b8 _Z15SoftmaxWarpImplI22BroadcastScaleMaskLoadIffbLm3EiE11DirectStoreIffEfLi1ELi1ELi16ELi2ELb0EL9Algorithm0EEvT_T0_ll_param_0[112],
	.param .align 8 .b8 _Z15SoftmaxWarpImplI22BroadcastScaleMaskLoadIffbLm3EiE11DirectStoreIffEfLi1ELi1ELi16ELi2ELb0EL9Algorithm0EEvT_T0_ll_param_1[16],
	.param .u64 _Z15SoftmaxWarpImplI22BroadcastScaleMaskLoadIffbLm3EiE11DirectStoreIffEfLi1ELi1ELi16ELi2ELb0EL9Algorithm0EEvT_T0_ll_param_2,
	.param .u64 _Z15SoftmaxWarpImplI22BroadcastScaleMaskLoadIffbLm3EiE11DirectStoreIffEfLi1ELi1ELi16ELi2ELb0EL9Algorithm0EEvT_T0_ll_param_3
)
{
	.reg .pred 	%p<25>;
	.reg .b16 	%rs<11>;
	.reg .b32 	%r<93>;
	.reg .b32 	%f<73>;
	.reg .b64 	%rd<48>;

	ld.param.v2.f32 	{%f3, %f4}, [_Z15SoftmaxWarpImplI22BroadcastScaleMaskLoadIffbLm3EiE11DirectStoreIffEfLi1ELi1ELi16ELi2ELb0EL9Algorithm0EEvT_T0_ll_param_0+104];
	ld.param.u64 	%rd21, [_Z15SoftmaxWarpImplI22BroadcastScaleMaskLoadIffbLm3EiE11DirectStoreIffEfLi1ELi1ELi16ELi2ELb0EL9Algorithm0EEvT_T0_ll_param_0+96];
	ld.param.u32 	%r12, [_Z15SoftmaxWarpImplI22BroadcastScaleMaskLoadIffbLm3EiE11DirectStoreIffEfLi1ELi1ELi16ELi2ELb0EL9Algorithm0EEvT_T0_ll_param_0+80];
	ld.param.v2.u32 	{%r10, %r11}, [_Z15SoftmaxWarpImplI22BroadcastScaleMaskLoadIffbLm3EiE11DirectStoreIffEfLi1ELi1ELi16ELi2ELb0EL9Algorithm0EEvT_T0_ll_param_0+72];
	ld.param.v2.u32 	{%r7, %r8}, [_Z15SoftmaxWarpImplI22BroadcastScaleMaskLoadIffbLm3EiE11DirectStoreIffEfLi1ELi1ELi16ELi2ELb0EL9Algorithm0EEvT_T0_ll_param_0+48];
	ld.param.u64 	%rd17, [_Z15SoftmaxWarpImplI22BroadcastScaleMaskLoadIffbLm3EiE11DirectStoreIffEfLi1ELi1ELi16ELi2ELb0EL9Algorithm0EEvT_T0_ll_param_0+32];
	ld.param.u64 	%rd16, [_Z15SoftmaxWarpImplI22BroadcastScaleMaskLoadIffbLm3EiE11DirectStoreIffEfLi1ELi1ELi16ELi2ELb0EL9Algorithm0EEvT_T0_ll_param_0+24];
	ld.param.u64 	%rd15, [_Z15SoftmaxWarpImplI22BroadcastScaleMaskLoadIffbLm3EiE11DirectStoreIffEfLi1ELi1ELi16ELi2ELb0EL9Algorithm0EEvT_T0_ll_param_0+16];
	ld.param.u64 	%rd14, [_Z15SoftmaxWarpImplI22BroadcastScaleMaskLoadIffbLm3EiE11DirectStoreIffEfLi1ELi1ELi16ELi2ELb0EL9Algorithm0EEvT_T0_ll_param_0+8];
	ld.param.u64 	%rd13, [_Z15SoftmaxWarpImplI22BroadcastScaleMaskLoadIffbLm3EiE11DirectStoreIffEfLi1ELi1ELi16ELi2ELb0EL9Algorithm0EEvT_T0_ll_param_0];
	ld.param.u64 	%rd3, [_Z15SoftmaxWarpImplI22BroadcastScaleMaskLoadIffbLm3EiE11DirectStoreIffEfLi1ELi1ELi16ELi2ELb0EL9Algorithm0EEvT_T0_ll_param_1];
	ld.param.u64 	%rd4, [_Z15SoftmaxWarpImplI22BroadcastScaleMaskLoadIffbLm3EiE11DirectStoreIffEfLi1ELi1ELi16ELi2ELb0EL9Algorithm0EEvT_T0_ll_param_1+8];
	ld.param.u64 	%rd22, [_Z15SoftmaxWarpImplI22BroadcastScaleMaskLoadIffbLm3EiE11DirectStoreIffEfLi1ELi1ELi16ELi2ELb0EL9Algorithm0EEvT_T0_ll_param_2];
	ld.param.u64 	%rd23, [_Z15SoftmaxWarpImplI22BroadcastScaleMaskLoadIffbLm3EiE11DirectStoreIffEfLi1ELi1ELi16ELi2ELb0EL9Algorithm0EEvT_T0_ll_param_3];
	setp.lt.s64 	%p1, %rd23, 17;
	@%p1 bra 	$L__BB370_2;
	mov.u64 	%rd24, $str;
	cvta.global.u64 	%rd25, %rd24;
	mov.u64 	%rd26, $str$1;
	cvta.global.u64 	%rd27, %rd26;
	mov.u64 	%rd28, __unnamed_361;
	cvta.global.u64 	%rd29, %rd28;
	{ // callseq 360, 0
	.param .b64 param0;
	st.param.b64 	[param0], %rd25;
	.param .b64 param1;
	st.param.b64 	[param1], %rd27;
	.param .b32 param2;
	st.param.b32 	[param2], 254;
	.param .b64 param3;
	st.param.b64 	[param3], %rd29;
	.param .b64 param4;
	st.param.b64 	[param4], 1;
	call.uni 
	__assertfail, 
	(
	param0, 
	param1, 
	param2, 
	param3, 
	param4
	);
	} // callseq 360
$L__BB370_2:
	mov.u32 	%r23, %ctaid.x;
	mov.u32 	%r24, %ntid.y;
	mov.u32 	%r25, %tid.y;
	mad.lo.s32 	%r26, %r23, %r24, %r25;
	mov.u32 	%r27, %nctaid.x;
	mul.lo.s32 	%r28, %r24, %r27;
	shl.b32 	%r6, %r28, 1;
	shl.b32 	%r29, %r26, 1;
	cvt.s64.s32 	%rd47, %r29;
	setp.le.s64 	%p2, %rd22, %rd47;
	@%p2 bra 	$L__BB370_5;
	cvta.to.global.u64 	%rd6, %rd13;
	cvta.to.global.u64 	%rd7, %rd14;
	mov.u32 	%r30, %tid.x;
	cvt.u64.u32 	%rd8, %r30;
	cvta.to.global.u64 	%rd9, %rd3;
	cvt.s64.s32 	%rd10, %r6;
$L__BB370_4:
	setp.eq.s64 	%p3, %rd17, 1;
	setp.eq.s64 	%p4, %rd16, 1;
	setp.eq.s64 	%p5, %rd15, 1;
	mad.lo.s64 	%rd30, %rd21, %rd47, %rd8;
	cvt.u32.u64 	%r31, %rd30;
	div.s32 	%r32, %r31, %r7;
	mul.lo.s32 	%r33, %r32, %r7;
	sub.s32 	%r34, %r31, %r33;
	div.s32 	%r35, %r34, %r8;
	mul.lo.s32 	%r36, %r35, %r8;
	sub.s32 	%r37, %r34, %r36;
	selp.b32 	%r38, 0, %r32, %p5;
	selp.b32 	%r39, 0, %r35, %p4;
	selp.b32 	%r40, 0, %r37, %p3;
	mul.lo.s32 	%r41, %r10, %r38;
	mad.lo.s32 	%r42, %r11, %r39, %r41;
	mad.lo.s32 	%r43, %r12, %r40, %r42;
	shl.b64 	%rd31, %rd30, 32;
	shr.s64 	%rd32, %rd31, 30;
	add.s64 	%rd33, %rd6, %rd32;
	ld.global.f32 	%f5, [%rd33];
	cvt.s64.s32 	%rd34, %r43;
	add.s64 	%rd35, %rd7, %rd34;
	ld.global.u8 	%rs9, [%rd35];
	setp.eq.s16 	%p6, %rs9, 0;
	mul.f32 	%f6, %f5, %f4;
	selp.f32 	%f7, %f3, %f6, %p6;
	max.f32 	%f8, %f7, 0fFF800000;
	add.s64 	%rd36, %rd30, %rd21;
	cvt.u32.u64 	%r44, %rd36;
	div.s32 	%r45, %r44, %r7;
	mul.lo.s32 	%r46, %r45, %r7;
	sub.s32 	%r47, %r44, %r46;
	div.s32 	%r48, %r47, %r8;
	mul.lo.s32 	%r49, %r48, %r8;
	sub.s32 	%r50, %r47, %r49;
	selp.b32 	%r51, 0, %r45, %p5;
	selp.b32 	%r52, 0, %r48, %p4;
	selp.b32 	%r53, 0, %r50, %p3;
	mul.lo.s32 	%r54, %r10, %r51;
	mad.lo.s32 	%r55, %r11, %r52, %r54;
	mad.lo.s32 	%r56, %r12, %r53, %r55;
	shl.b64 	%rd37, %rd36, 32;
	shr.s64 	%rd38, %rd37, 30;
	add.s64 	%rd39, %rd6, %rd38;
	ld.global.f32 	%f9, [%rd39];
	cvt.s64.s32 	%rd40, %r56;
	add.s64 	%rd41, %rd7, %rd40;
	ld.global.u8 	%rs10, [%rd41];
	setp.eq.s16 	%p7, %rs10, 0;
	mul.f32 	%f10, %f9, %f4;
	selp.f32 	%f11, %f3, %f10, %p7;
	max.f32 	%f12, %f11, 0fFF800000;
	mov.b32 	%r57, %f8;
	shfl.sync.bfly.b32	%r58|%p8, %r57, 8, 31, -1;
	mov.b32 	%f13, %r58;
	max.f32 	%f14, %f8, %f13;
	mov.b32 	%r59, %f14;
	shfl.sync.bfly.b32	%r60|%p9, %r59, 4, 31, -1;
	mov.b32 	%f15, %r60;
	max.f32 	%f16, %f14, %f15;
	mov.b32 	%r61, %f16;
	shfl.sync.bfly.b32	%r62|%p10, %r61, 2, 31, -1;
	mov.b32 	%f17, %r62;
	max.f32 	%f18, %f16, %f17;
	mov.b32 	%r63, %f18;
	shfl.sync.bfly.b32	%r64|%p11, %r63, 1, 31, -1;
	mov.b32 	%f19, %r64;
	max.f32 	%f20, %f18, %f19;
	mov.b32 	%r65, %f12;
	shfl.sync.bfly.b32	%r66|%p12, %r65, 8, 31, -1;
	mov.b32 	%f21, %r66;
	max.f32 	%f22, %f12, %f21;
	mov.b32 	%r67, %f22;
	shfl.sync.bfly.b32	%r68|%p13, %r67, 4, 31, -1;
	mov.b32 	%f23, %r68;
	max.f32 	%f24, %f22, %f23;
	mov.b32 	%r69, %f24;
	shfl.sync.bfly.b32	%r70|%p14, %r69, 2, 31, -1;
	mov.b32 	%f25, %r70;
	max.f32 	%f26, %f24, %f25;
	mov.b32 	%r71, %f26;
	shfl.sync.bfly.b32	%r72|%p15, %r71, 1, 31, -1;
	mov.b32 	%f27, %r72;
	max.f32 	%f28, %f26, %f27;
	sub.f32 	%f29, %f7, %f20;
	fma.rn.f32 	%f30, %f29, 0f3BBB989D, 0f3F000000;
	cvt.sat.f32.f32 	%f31, %f30;
	mov.f32 	%f32, 0f4B400001;
	mov.f32 	%f33, 0f437C0000;
	fma.rm.f32 	%f34, %f31, %f33, %f32;
	add.f32 	%f35, %f34, 0fCB40007F;
	neg.f32 	%f36, %f35;
	fma.rn.f32 	%f37, %f29, 0f3FB8AA3B, %f36;
	fma.rn.f32 	%f38, %f29, 0f32A57060, %f37;
	mov.b32 	%r73, %f34;
	shl.b32 	%r74, %r73, 23;
	mov.b32 	%f39, %r74;
	ex2.approx.ftz.f32 	%f40, %f38;
	mul.f32 	%f41, %f40, %f39;
	add.f32 	%f42, %f41, 0f00000000;
	sub.f32 	%f43, %f11, %f28;
	fma.rn.f32 	%f44, %f43, 0f3BBB989D, 0f3F000000;
	cvt.sat.f32.f32 	%f45, %f44;
	fma.rm.f32 	%f46, %f45, %f33, %f32;
	add.f32 	%f47, %f46, 0fCB40007F;
	neg.f32 	%f48, %f47;
	fma.rn.f32 	%f49, %f43, 0f3FB8AA3B, %f48;
	fma.rn.f32 	%f50, %f43, 0f32A57060, %f49;
	mov.b32 	%r75, %f46;
	shl.b32 	%r76, %r75, 23;
	mov.b32 	%f51, %r76;
	ex2.approx.ftz.f32 	%f52, %f50;
	mul.f32 	%f53, %f52, %f51;
	add.f32 	%f54, %f53, 0f00000000;
	mov.b32 	%r77, %f42;
	shfl.sync.bfly.b32	%r78|%p16, %r77, 8, 31, -1;
	mov.b32 	%f55, %r78;
	add.f32 	%f56, %f42, %f55;
	mov.b32 	%r79, %f56;
	shfl.sync.bfly.b32	%r80|%p17, %r79, 4, 31, -1;
	mov.b32 	%f57, %r80;
	add.f32 	%f58, %f56, %f57;
	mov.b32 	%r81, %f58;
	shfl.sync.bfly.b32	%r82|%p18, %r81, 2, 31, -1;
	mov.b32 	%f59, %r82;
	add.f32 	%f60, %f58, %f59;
	mov.b32 	%r83, %f60;
	shfl.sync.bfly.b32	%r84|%p19, %r83, 1, 31, -1;
	mov.b32 	%f61, %r84;
	add.f32 	%f62, %f60, %f61;
	mov.b32 	%r85, %f54;
	shfl.sync.bfly.b32	%r86|%p20, %r85, 8, 31, -1;
	mov.b32 	%f63, %r86;
	add.f32 	%f64, %f54, %f63;
	mov.b32 	%r87, %f64;
	shfl.sync.bfly.b32	%r88|%p21, %r87, 4, 31, -1;
	mov.b32 	%f65, %r88;
	add.f32 	%f66, %f64, %f65;
	mov.b32 	%r89, %f66;
	shfl.sync.bfly.b32	%r90|%p22, %r89, 2, 31, -1;
	mov.b32 	%f67, %r90;
	add.f32 	%f68, %f66, %f67;
	mov.b32 	%r91, %f68;
	shfl.sync.bfly.b32	%r92|%p23, %r91, 1, 31, -1;
	mov.b32 	%f69, %r92;
	add.f32 	%f70, %f68, %f69;
	div.rn.f32 	%f71, %f41, %f62;
	mad.lo.s64 	%rd42, %rd47, %rd4, %rd8;
	shl.b64 	%rd43, %rd42, 2;
	add.s64 	%rd44, %rd9, %rd43;
	st.global.f32 	[%rd44], %f71;
	div.rn.f32 	%f72, %f53, %f70;
	shl.b64 	%rd45, %rd4, 2;
	add.s64 	%rd46, %rd44, %rd45;
	st.global.f32 	[%rd46], %f72;
	add.s64 	%rd47, %rd47, %rd10;
	setp.lt.s64 	%p24, %rd47, %rd22;
	@%p24 bra 	$L__BB370_4;
$L__BB370_5:
	ret;

}
	// .globl	_Z15SoftmaxWarpImplI22BroadcastScaleMaskLoadIffbLm3EiE11DirectStoreIffEfLi1ELi1ELi16ELi2ELb1EL9Algorithm0EEvT_T0_ll
.visible .entry _Z15SoftmaxWarpImplI22BroadcastScaleMaskLoadIffbLm3EiE11DirectStoreIffEfLi1ELi1ELi16ELi2ELb1EL9Algorithm0EEvT_T0_ll(
	.param .align 8 .b8 _Z15SoftmaxWarpImplI22BroadcastScaleMaskLoadIffbLm3EiE11DirectStoreIffEfLi1ELi1ELi16ELi2ELb1EL9Algorithm0EEvT_T0_ll_param_0[112],
	.param .align 8 .b8 _Z15SoftmaxWarpImplI22BroadcastScaleMaskLoadIffbLm3EiE11DirectStoreIffEfLi1ELi1ELi16ELi2ELb1EL9Algorithm0EEvT_T0_ll_param_1[16],
	.param .u64 _Z15SoftmaxWarpImplI22BroadcastScaleMaskLoadIffbLm3EiE11DirectStoreIffEfLi1ELi1ELi16ELi2ELb1EL9Algorithm0EEvT_T0_ll_param_2,
	.param .u64 _Z15SoftmaxWarpImplI22BroadcastScaleMaskLoadIffbLm3EiE11DirectStoreIffEfLi1ELi1ELi16ELi2ELb1EL9Algorithm0EEvT_T0_ll_param_3
)
{
	.reg .pred 	%p<32>;
	.reg .b16 	%rs<11>;
	.reg .b32 	%r<93>;
	.reg .b32 	%f<83>;
	.reg .b64 	%rd<52>;

	ld.param.v2.f32 	{%f15, %f16}, [_Z15SoftmaxWarpImplI22BroadcastScaleMaskLoadIffbLm3EiE11DirectStoreIffEfLi1ELi1ELi16ELi2ELb1EL9Algorithm0EEvT_T0_ll_param_0+104];
	ld.param.u64 	%rd21, [_Z15SoftmaxWarpImplI22BroadcastScaleMaskLoadIffbLm3EiE11DirectStoreIffEfLi1ELi1ELi16ELi2ELb1EL9Algorithm0EEvT_T0_ll_param_0+96];
	ld.param.u32 	%r12, [_Z15SoftmaxWarpImplI22BroadcastScaleMaskLoadIffbLm3EiE11DirectStoreIffEfLi1ELi1ELi16ELi2ELb1EL9Algorithm0EEvT_T0_ll_param_0+80];
	ld.param.v2.u32 	{%r10, %r11}, [_Z15SoftmaxWarpImplI22BroadcastScaleMaskLoadIffbLm3EiE11DirectStoreIffEfLi1ELi1ELi16ELi2ELb1EL9Algorithm0EEvT_T0_ll_param_0+72];
	ld.param.v2.u32 	{%r7, %r8}, [_Z15SoftmaxWarpImplI22BroadcastScaleMaskLoadIffbLm3EiE11DirectStoreIffEfLi1ELi1ELi16ELi2ELb1EL9Algorithm0EEvT_T0_ll_param_0+48];
	ld.param.u64 	%rd17, [_Z15SoftmaxWarpImplI22BroadcastScaleMaskLoadIffbLm3EiE11DirectStoreIffEfLi1ELi1ELi16ELi2ELb1EL9Algorithm0EEvT_T0_ll_param_0+32];
	ld.param.u64 	%rd16, [_Z15SoftmaxWarpImplI22BroadcastScaleMaskLoadIffbLm3EiE11DirectStoreIffEfLi1ELi1ELi16ELi2ELb1EL9Algorithm0EEvT_T0_ll_param_0+24];
	ld.param.u64 	%rd15, [_Z15SoftmaxWarpImplI22BroadcastScaleMaskLoadIffbLm3EiE11DirectStoreIffEfLi1ELi1ELi16ELi2ELb1EL9Algorithm0EEvT_T0_ll_param_0+16];
	ld.param.u64 	%rd7, [_Z15SoftmaxWarpImplI22BroadcastScaleMaskLoadIffbLm3EiE11DirectStoreIffEfLi1ELi1ELi16ELi2ELb1EL9Algorithm0EEvT_T0_ll_param_1+8];
	ld.param.u64 	%rd24, [_Z15SoftmaxWarpImplI22BroadcastScaleMaskLoadIffbLm3EiE11DirectStoreIffEfLi1ELi1ELi16ELi2ELb1EL9Algorithm0EEvT_T0_ll_param_1];
	ld.param.u64 	%rd14, [_Z15SoftmaxWarpImplI22BroadcastScaleMaskLoadIffbLm3EiE11DirectStoreIffEfLi1ELi1ELi16ELi2ELb1EL9Algorithm0EEvT_T0_ll_param_0+8];
	ld.param.u64 	%rd13, [_Z15SoftmaxWarpImplI22BroadcastScaleMaskLoadIffbLm3EiE11DirectStoreIffEfLi1ELi1ELi16ELi2ELb1EL9Algorithm0EEvT_T0_ll_param_0];
	ld.param.u64 	%rd22, [_Z15SoftmaxWarpImplI22BroadcastScaleMaskLoadIffbLm3EiE11DirectStoreIffEfLi1ELi1ELi16ELi2ELb1EL9Algorithm0EEvT_T0_ll_param_2];
	ld.param.u64 	%rd23, [_Z15SoftmaxWarpImplI22BroadcastScaleMaskLoadIffbLm3EiE11DirectStoreIffEfLi1ELi1ELi16ELi2ELb1EL9Algorithm0EEvT_T0_ll_param_3];
	cvta.to.global.u64 	%rd1, %rd13;
	cvta.to.global.u64 	%rd2, %rd14;
	cvta.to.global.u64 	%rd6, %rd24;
	setp.lt.s64 	%p1, %rd23, 17;
	@%p1 bra 	$L__BB371_2;
	mov.u64 	%rd25, $str;
	cvta.global.u64 	%rd26, %rd25;
	mov.u64 	%rd27, $str$1;
	cvta.global.u64 	%rd28, %rd27;
	mov.u64 	%rd29, __unnamed_362;
	cvta.global.u64 	%rd30, %rd29;
	{ // callseq 361, 0
	.param .b64 param0;
	st.param.b64 	[param0], %rd26;
	.param .b64 param1;
	st.param.b64 	[param1], %rd28;
	.param .b32 param2;
	st.param.b32 	[param2], 254;
	.param .b64 param3;
	st.param.b64 	[param3], %rd30;
	.param .b64 param4;
	st.param.b64 	[param4], 1;
	call.uni 
	__assertfail, 
	(
	param0, 
	param1, 
	param2, 
	param3, 
	param4
	);
	} // callseq 361
$L__BB371_2:
	mov.u32 	%r23, %ctaid.x;
	mov.u32 	%r24, %ntid.y;
	mov.u32 	%r25, %tid.y;
	mad.lo.s32 	%r26, %r23, %r24, %r25;
	mov.u32 	%r27, %nctaid.x;
	mul.lo.s32 	%r28, %r24, %r27;
	shl.b32 	%r6, %r28, 1;
	shl.b32 	%r29, %r26, 1;
	cvt.s64.s32 	%rd51, %r29;
	setp.le.s64 	%p2, %rd22, %rd51;
	@%p2 bra 	$L__BB371_13;
	mov.u32 	%r30, %tid.x;
	cvt.u64.u32 	%rd9, %r30;
	cvt.s64.s32 	%rd10, %r6;
$L__BB371_4:
	setp.le.s64 	%p3, %rd23, %rd9;
	mov.f32 	%f79, 0fFF800000;
	mov.f32 	%f80, %f79;
	@%p3 bra 	$L__BB371_6;
	setp.eq.s64 	%p4, %rd17, 1;
	setp.eq.s64 	%p5, %rd16, 1;
	setp.eq.s64 	%p6, %rd15, 1;
	mad.lo.s64 	%rd31, %rd21, %rd51, %rd9;
	cvt.u32.u64 	%r31, %rd31;
	div.s32 	%r32, %r31, %r7;
	mul.lo.s32 	%r33, %r32, %r7;
	sub.s32 	%r34, %r31, %r33;
	div.s32 	%r35, %r34, %r8;
	mul.lo.s32 	%r36, %r35, %r8;
	sub.s32 	%r37, %r34, %r36;
	selp.b32 	%r38, 0, %r32, %p6;
	selp.b32 	%r39, 0, %r35, %p5;
	selp.b32 	%r40, 0, %r37, %p4;
	mul.lo.s32 	%r41, %r10, %r38;
	mad.lo.s32 	%r42, %r11, %r39, %r41;
	mad.lo.s32 	%r43, %r12, %r40, %r42;
	shl.b64 	%rd32, %rd31, 32;
	shr.s64 	%rd33, %rd32, 30;
	add.s64 	%rd34, %rd1, %rd33;
	ld.global.f32 	%f18, [%rd34];
	cvt.s64.s32 	%rd35, %r43;
	add.s64 	%rd36, %rd2, %rd35;
	ld.global.u8 	%rs9, [%rd36];
	setp.eq.s16 	%p7, %rs9, 0;
	mul.f32 	%f19, %f18, %f16;
	selp.f32 	%f79, %f15, %f19, %p7;
	max.f32 	%f80, %f79, 0fFF800000;
$L__BB371_6:
	mov.f32 	%f81, 0fFF800000;
	mov.f32 	%f82, %f81;
	@%p3 bra 	$L__BB371_8;
	setp.eq.s64 	%p9, %rd17, 1;
	setp.eq.s64 	%p10, %rd16, 1;
	setp.eq.s64 	%p11, %rd15, 1;
	mad.lo.s64 	%rd37, %rd21, %rd51, %rd21;
	add.s64 	%rd38, %rd37, %rd9;
	cvt.u32.u64 	%r44, %rd38;
	div.s32 	%r45, %r44, %r7;
	mul.lo.s32 	%r46, %r45, %r7;
	sub.s32 	%r47, %r44, %r46;
	div.s32 	%r48, %r47, %r8;
	mul.lo.s32 	%r49, %r48, %r8;
	sub.s32 	%r50, %r47, %r49;
	selp.b32 	%r51, 0, %r45, %p11;
	selp.b32 	%r52, 0, %r48, %p10;
	selp.b32 	%r53, 0, %r50, %p9;
	mul.lo.s32 	%r54, %r10, %r51;
	mad.lo.s32 	%r55, %r11, %r52, %r54;
	mad.lo.s32 	%r56, %r12, %r53, %r55;
	shl.b64 	%rd39, %rd38, 32;
	shr.s64 	%rd40, %rd39, 30;
	add.s64 	%rd41, %rd1, %rd40;
	ld.global.f32 	%f21, [%rd41];
	cvt.s64.s32 	%rd42, %r56;
	add.s64 	%rd43, %rd2, %rd42;
	ld.global.u8 	%rs10, [%rd43];
	setp.eq.s16 	%p12, %rs10, 0;
	mul.f32 	%f22, %f21, %f16;
	selp.f32 	%f81, %f15, %f22, %p12;
	max.f32 	%f82, %f81, 0fFF800000;
$L__BB371_8:
	setp.le.s64 	%p13, %rd23, %rd9;
	mov.b32 	%r57, %f80;
	shfl.sync.bfly.b32	%r58|%p14, %r57, 8, 31, -1;
	mov.b32 	%f23, %r58;
	max.f32 	%f24, %f80, %f23;
	mov.b32 	%r59, %f24;
	shfl.sync.bfly.b32	%r60|%p15, %r59, 4, 31, -1;
	mov.b32 	%f25, %r60;
	max.f32 	%f26, %f24, %f25;
	mov.b32 	%r61, %f26;
	shfl.sync.bfly.b32	%r62|%p16, %r61, 2, 31, -1;
	mov.b32 	%f27, %r62;
	max.f32 	%f28, %f26, %f27;
	mov.b32 	%r63, %f28;
	shfl.sync.bfly.b32	%r64|%p17, %r63, 1, 31, -1;
	mov.b32 	%f29, %r64;
	max.f32 	%f30, %f28, %f29;
	mov.b32 	%r65, %f82;
	shfl.sync.bfly.b32	%r66|%p18, %r65, 8, 31, -1;
	mov.b32 	%f31, %r66;
	max.f32 	%f32, %f82, %f31;
	mov.b32 	%r67, %f32;
	shfl.sync.bfly.b32	%r68|%p19, %r67, 4, 31, -1;
	mov.b32 	%f33, %r68;
	max.f32 	%f34, %f32, %f33;
	mov.b32 	%r69, %f34;
	shfl.sync.bfly.b32	%r70|%p20, %r69, 2, 31, -1;
	mov.b32 	%f35, %r70;
	max.f32 	%f36, %f34, %f35;
	mov.b32 	%r71, %f36;
	shfl.sync.bfly.b32	%r72|%p21, %r71, 1, 31, -1;
	mov.b32 	%f37, %r72;
	max.f32 	%f38, %f36, %f37;
	sub.f32 	%f39, %f79, %f30;
	fma.rn.f32 	%f40, %f39, 0f3BBB989D, 0f3F000000;
	cvt.sat.f32.f32 	%f41, %f40;
	mov.f32 	%f42, 0f4B400001;
	mov.f32 	%f43, 0f437C0000;
	fma.rm.f32 	%f44, %f41, %f43, %f42;
	add.f32 	%f45, %f44, 0fCB40007F;
	neg.f32 	%f46, %f45;
	fma.rn.f32 	%f47, %f39, 0f3FB8AA3B, %f46;
	fma.rn.f32 	%f48, %f39, 0f32A57060, %f47;
	mov.b32 	%r73, %f44;
	shl.b32 	%r74, %r73, 23;
	mov.b32 	%f49, %r74;
	ex2.approx.ftz.f32 	%f50, %f48;
	mul.f32 	%f51, %f50, %f49;
	add.f32 	%f52, %f51, 0f00000000;
	sub.f32 	%f53, %f81, %f38;
	fma.rn.f32 	%f54, %f53, 0f3BBB989D, 0f3F000000;
	cvt.sat.f32.f32 	%f55, %f54;
	fma.rm.f32 	%f56, %f55, %f43, %f42;
	add.f32 	%f57, %f56, 0fCB40007F;
	neg.f32 	%f58, %f57;
	fma.rn.f32 	%f59, %f53, 0f3FB8AA3B, %f58;
	fma.rn.f32 	%f60, %f53, 0f32A57060, %f59;
	mov.b32 	%r75, %f56;
	shl.b32 	%r76, %r75, 23;
	mov.b32 	%f61, %r76;
	ex2.approx.ftz.f32 	%f62, %f60;
	mul.f32 	%f11, %f62, %f61;
	add.f32 	%f63, %f11, 0f00000000;
	mov.b32 	%r77, %f52;
	shfl.sync.bfly.b32	%r78|%p22, %r77, 8, 31, -1;
	mov.b32 	%f64, %r78;
	add.f32 	%f65, %f52, %f64;
	mov.b32 	%r79, %f65;
	shfl.sync.bfly.b32	%r80|%p23, %r79, 4, 31, -1;
	mov.b32 	%f66, %r80;
	add.f32 	%f67, %f65, %f66;
	mov.b32 	%r81, %f67;
	shfl.sync.bfly.b32	%r82|%p24, %r81, 2, 31, -1;
	mov.b32 	%f68, %r82;
	add.f32 	%f69, %f67, %f68;
	mov.b32 	%r83, %f69;
	shfl.sync.bfly.b32	%r84|%p25, %r83, 1, 31, -1;
	mov.b32 	%f70, %r84;
	add.f32 	%f71, %f69, %f70;
	mov.b32 	%r85, %f63;
	shfl.sync.bfly.b32	%r86|%p26, %r85, 8, 31, -1;
	mov.b32 	%f72, %r86;
	add.f32 	%f73, %f63, %f72;
	mov.b32 	%r87, %f73;
	shfl.sync.bfly.b32	%r88|%p27, %r87, 4, 31, -1;
	mov.b32 	%f74, %r88;
	add.f32 	%f75, %f73, %f74;
	mov.b32 	%r89, %f75;
	shfl.sync.bfly.b32	%r90|%p28, %r89, 2, 31, -1;
	mov.b32 	%f76, %r90;
	add.f32 	%f77, %f75, %f76;
	mov.b32 	%r91, %f77;
	shfl.sync.bfly.b32	%r92|%p29, %r91, 1, 31, -1;
	mov.b32 	%f78, %r92;
	add.f32 	%f12, %f77, %f78;
	div.rn.f32 	%f13, %f51, %f71;
	@%p13 bra 	$L__BB371_10;
	mad.lo.s64 	%rd44, %rd51, %rd7, %rd9;
	shl.b64 	%rd45, %rd44, 2;
	add.s64 	%rd46, %rd6, %rd45;
	st.global.f32 	[%rd46], %f13;
$L__BB371_10:
	div.rn.f32 	%f14, %f11, %f12;
	@%p13 bra 	$L__BB371_12;
	mad.lo.s64 	%rd47, %rd7, %rd51, %rd7;
	add.s64 	%rd48, %rd47, %rd9;
	shl.b64 	%rd49, %rd48, 2;
	add.s64 	%rd50, %rd6, %rd49;
	st.global.f32 	[%rd50], %f14;
$L__BB371_12:
	add.s64 	%rd51, %rd51, %rd10;
	setp.lt.s64 	%p31, %rd51, %rd22;
	@%p31 bra 	$L__BB371_4;
$L__BB371_13:
	ret;

}
	// .globl	_Z15SoftmaxWarpImplI22BroadcastScaleMaskLoadIffbLm3EiE11DirectStoreIffEfLi1ELi1ELi16ELi1ELb0EL9Algorithm0EEvT_T0_ll
.visible .entry _Z15SoftmaxWarpImplI22BroadcastScaleMaskLoadIffbLm3EiE11DirectStoreIffEfLi1ELi1ELi16ELi1ELb0EL9Algorithm0EEvT_T0_ll(
	.param .align 8 .b8 _Z15SoftmaxWarpImplI22BroadcastScaleMaskLoadIffbLm3EiE11DirectStoreIffEfLi1ELi1ELi16ELi1ELb0EL9Algorithm0EEvT_T0_ll_param_0[112],
	.param .align 8 .b8 _Z15SoftmaxWarpImplI22BroadcastScaleMaskLoadIffbLm3EiE11DirectStoreIffEfLi1ELi1ELi16ELi1ELb0EL9Algorithm0EEvT_T0_ll_param_1[16],
	.param .u64 _Z15SoftmaxWarpImplI22BroadcastScaleMaskLoadIffbLm3EiE11DirectStoreIffEfLi1ELi1ELi16ELi1ELb0EL9Algorithm0EEvT_T0_ll_param_2,
	.param .u64 _Z15SoftmaxWarpImplI22BroadcastScaleMaskLoadIffbLm3EiE11DirectStoreIffEfLi1ELi1ELi16ELi1ELb0EL9Algorithm0EEvT_T0_ll_param_3
)
{
	.reg .pred 	%p<16>;
	.reg .b16 	%rs<10>;
	.reg .b32 	%r<60>;
	.reg .b32 	%f<40>;
	.reg .b64 	%rd<41>;

	ld.param.v2.f32 	{%f3, %f4}, [_Z15SoftmaxWarpImplI22BroadcastScaleMaskLoadIffbLm3EiE11DirectStoreIffEfLi1ELi1ELi16ELi1ELb0EL9Algorithm0EEvT_T0_ll_param_0+104];
	ld.param.u64 	%rd22, [_Z15SoftmaxWarpImplI22BroadcastScaleMaskLoadIffbLm3EiE11DirectStoreIffEfLi1ELi1ELi16ELi1ELb0EL9Algorithm0EEvT_T0_ll_param_0+96];
	ld.param.u32 	%r12, [_Z15SoftmaxWarpImplI22BroadcastScaleMaskLoadIffbLm3EiE11DirectStoreIffEfLi1ELi1ELi16ELi1ELb0EL9Algorithm0EEvT_T0_ll_param_0+80];
	ld.param.v2.u32 	{%r10, %r11}, [_Z15SoftmaxWarpImplI22BroadcastScaleMaskLoadIffbLm3EiE11DirectStoreIffEfLi1ELi1ELi16ELi1ELb0EL9Algorithm0EEvT_T0_ll_param_0+72];
	ld.param.v2.u32 	{%r7, %r8}, [_Z15SoftmaxWarpImplI22BroadcastScaleMaskLoadIffbLm3EiE11DirectStoreIffEfLi1ELi1ELi16ELi1ELb0EL9Algorithm0EEvT_T0_ll_param_0+48];
	ld.param.u64 	%rd18, [_Z15SoftmaxWarpImplI22BroadcastScaleMaskLoadIffbLm3EiE11DirectStoreIffEfLi1ELi1ELi16ELi1ELb0EL9Algorithm0EEvT_T0_ll_param_0+32];
	ld.param.u64 	%rd17, [_Z15SoftmaxWarpImplI22BroadcastScaleMaskLoadIffbLm3EiE11DirectStoreIffEfLi1ELi1ELi16ELi1ELb0EL9Algorithm0EEvT_T0_ll_param_0+24];
	ld.param.u64 	%rd16, [_Z15SoftmaxWarpImplI22BroadcastScaleMaskLoadIffbLm3EiE11DirectStoreIffEfLi1ELi1ELi16ELi1ELb0EL9Algorithm0EEvT_T0_ll_param_0+16];
	ld.param.u64 	%rd15, [_Z15SoftmaxWarpImplI22BroadcastScaleMaskLoadIffbLm3EiE11DirectStoreIffEfLi1ELi1ELi16ELi1ELb0EL9Algorithm0EEvT_T0_ll_param_0+8];
	ld.param.u64 	%rd14, [_Z15SoftmaxWarpImplI22BroadcastScaleMaskLoadIffbLm3EiE11DirectStoreIffEfLi1ELi1ELi16ELi1ELb0EL9Algorithm0EEvT_T0_ll_param_0];
	ld.param.u64 	%rd4, [_Z15SoftmaxWarpImplI22BroadcastScaleMaskLoadIffbLm3EiE11DirectStoreIffEfLi1ELi1ELi16ELi1ELb0EL9Algorithm0EEvT_T0_ll_param_1];
	ld.param.u64 	%rd5, [_Z15SoftmaxWarpImplI22BroadcastScaleMaskLoadIffbLm3EiE11DirectStoreIffEfLi1ELi1ELi16ELi1ELb0EL9Algorithm0EEvT_T0_ll_param_1+8];
	ld.param.u64 	%rd23, [_Z15SoftmaxWarpImplI22BroadcastScaleMaskLoadIffbLm3EiE11DirectStoreIffEfLi1ELi1ELi16ELi1ELb0EL9Algorithm0EEvT_T0_ll_param_2];
	ld.param.u64 	%rd24, [_Z15SoftmaxWarpImplI22BroadcastScaleMaskLoadIffbLm3EiE11DirectStoreIffEfLi1ELi1ELi16ELi1ELb0EL9Algorithm0EEvT_T0_ll_param_3];
	setp.lt.s64 	%p1, %rd24, 17;
	@%p1 bra 	$L__BB372_2;
	mov.u64 	%rd25, $str;
	cvta.global.u64 	%rd26, %rd25;
	mov.u64 	%rd27, $str$1;
	cvta.global.u64 	%rd28, %rd27;
	mov.u64 	%rd29, __unnamed_363;
	cvta.global.u64 	%rd30, %rd29;
	{ // callseq 362, 0
	.param .b64 param0;
	st.param.b64 	[param0], %rd26;
	.param .b64 param1;
	st.param.b64 	[param1], %rd28;
	.param .b32 param2;
	st.param.b32 	[param2], 254;
	.param .b64 param3;
	st.param.b64 	[param3], %rd30;
	.param .b64 param4;
	st.param.b64 	[param4], 1;
	call.uni 
	__assertfail, 
	(
	param0, 
	param1, 
	param2, 
	param3, 
	param4
	);
	} // callseq 362
$L__BB372_2:
	mov.u32 	%r23, %ctaid.x;
	mov.u32 	%r24, %ntid.y;
	mov.u32 	%r25, %tid.y;
	mad.lo.s32 	%r26, %r23, %r24, %r25;
	mov.u32 	%r27, %nctaid.x;
	mul.lo.s32 	%r6, %r27, %r24;
	cvt.s64.s32 	%rd40, %r26;
	setp.le.s64 	%p2, %rd23, %rd40;
	@%p2 bra 	$L__BB372_5;
	mov.u32 	%r28, %tid.x;
	cvt.u64.u32 	%rd7, %r28;
	cvta.to.global.u64 	%rd8, %rd4;
	cvta.to.global.u64 	%rd9, %rd15;
	cvta.to.global.u64 	%rd10, %rd14;
	cvt.s64.s32 	%rd11, %r6;
$L__BB372_4:
	setp.eq.s64 	%p3, %rd18, 1;
	setp.eq.s64 	%p4, %rd17, 1;
	setp.eq.s64 	%p5, %rd16, 1;
	mad.lo.s64 	%rd31, %rd22, %rd40, %rd7;
	cvt.u32.u64 	%r29, %rd31;
	div.s32 	%r30, %r29, %r7;
	mul.lo.s32 	%r31, %r30, %r7;
	sub.s32 	%r32, %r29, %r31;
	div.s32 	%r33, %r32, %r8;
	mul.lo.s32 	%r34, %r33, %r8;
	sub.s32 	%r35, %r32, %r34;
	selp.b32 	%r36, 0, %r30, %p5;
	selp.b32 	%r37, 0, %r33, %p4;
	selp.b32 	%r38, 0, %r35, %p3;
	mul.lo.s32 	%r39, %r10, %r36;
	mad.lo.s32 	%r40, %r11, %r37, %r39;
	mad.lo.s32 	%r41, %r12, %r38, %r40;
	shl.b64 	%rd32, %rd31, 32;
	shr.s64 	%rd33, %rd32, 30;
	add.s64 	%rd34, %rd10, %rd33;
	ld.global.f32 	%f5, [%rd34];
	cvt.s64.s32 	%rd35, %r41;
	add.s64 	%rd36, %rd9, %rd35;
	ld.global.u8 	%rs9, [%rd36];
	setp.eq.s16 	%p6, %rs9, 0;
	mul.f32 	%f6, %f5, %f4;
	selp.f32 	%f7, %f3, %f6, %p6;
	max.f32 	%f8, %f7, 0fFF800000;
	mov.b32 	%r42, %f8;
	shfl.sync.bfly.b32	%r43|%p7, %r42, 8, 31, -1;
	mov.b32 	%f9, %r43;
	max.f32 	%f10, %f8, %f9;
	mov.b32 	%r44, %f10;
	shfl.sync.bfly.b32	%r45|%p8, %r44, 4, 31, -1;
	mov.b32 	%f11, %r45;
	max.f32 	%f12, %f10, %f11;
	mov.b32 	%r46, %f12;
	shfl.sync.bfly.b32	%r47|%p9, %r46, 2, 31, -1;
	mov.b32 	%f13, %r47;
	max.f32 	%f14, %f12, %f13;
	mov.b32 	%r48, %f14;
	shfl.sync.bfly.b32	%r49|%p10, %r48, 1, 31, -1;
	mov.b32 	%f15, %r49;
	max.f32 	%f16, %f14, %f15;
	sub.f32 	%f17, %f7, %f16;
	fma.rn.f32 	%f18, %f17, 0f3BBB989D, 0f3F000000;
	cvt.sat.f32.f32 	%f19, %f18;
	mov.f32 	%f20, 0f4B400001;
	mov.f32 	%f21, 0f437C0000;
	fma.rm.f32 	%f22, %f19, %f21, %f20;
	add.f32 	%f23, %f22, 0fCB40007F;
	neg.f32 	%f24, %f23;
	fma.rn.f32 	%f25, %f17, 0f3FB8AA3B, %f24;
	fma.rn.f32 	%f26, %f17, 0f32A57060, %f25;
	mov.b32 	%r50, %f22;
	shl.b32 	%r51, %r50, 23;
	mov.b32 	%f27, %r51;
	ex2.approx.ftz.f32 	%f28, %f26;
	mul.f32 	%f29, %f28, %f27;
	add.f32 	%f30, %f29, 0f00000000;
	mov.b32 	%r52, %f30;
	shfl.sync.bfly.b32	%r53|%p11, %r52, 8, 31, -1;
	mov.b32 	%f31, %r53;
	add.f32 	%f32, %f30, %f31;
	mov.b32 	%r54, %f32;
	shfl.sync.bfly.b32	%r55|%p12, %r54, 4, 31, -1;
	mov.b32 	%f33, %r55;
	add.f32 	%f34, %f32, %f33;
	mov.b32 	%r56, %f34;
	shfl.sync.bfly.b32	%r57|%p13, %r56, 2, 31, -1;
	mov.b32 	%f35, %r57;
	add.f32 	%f36, %f34, %f35;
	mov.b32 	%r58, %f36;
	shfl.sync.bfly.b32	%r59|%p14, %r58, 1, 31, -1;
	mov.b32 	%f37, %r59;
	add.f32 	%f38, %f36, %f37;
	div.rn.f32 	%f39, %f29, %f38;
	mad.lo.s64 	%rd37, %rd40, %rd5, %rd7;
	shl.b64 	%rd38, %rd37, 2;
	add.s64 	%rd39, %rd8, %rd38;
	st.global.f32 	[%rd39], %f39;
	add.s64 	%rd40, %rd40, %rd11;
	setp.lt.s64 	%p15, %rd40, %rd23;
	@%p15 bra 	$L__BB372_4;
$L__BB372_5:
	ret;

}
	// .globl	_Z15SoftmaxWarpImplI22BroadcastScaleMaskLoadIffbLm3EiE11DirectStoreIffEfLi1ELi1ELi16ELi1ELb1EL9Algorithm0EEvT_T0_ll
.visible .entry _Z15SoftmaxWarpImplI22BroadcastScaleMaskLoadIffbLm3EiE11DirectStoreIffEfLi1ELi1ELi16ELi1ELb1EL9Algorithm0EEvT_T0_ll(
	.param .align 8 .b8 _Z15SoftmaxWarpImplI22BroadcastScaleMaskLoadIffbLm3EiE11DirectStoreIffEfLi1ELi1ELi16ELi1ELb1EL9Algorithm0EEvT_T0_ll_param_0[112],
	.param .align 8 .b8 _Z15SoftmaxWarpImplI22BroadcastScaleMaskLoadIffbLm3EiE11DirectStoreIffEfLi1ELi1ELi16ELi1ELb1EL9Algorithm0EEvT_T0_ll_param_1[16],
	.param .u64 _Z15SoftmaxWarpImplI22BroadcastScaleMaskLoadIffbLm3EiE11DirectStoreIffEfLi1ELi1ELi16ELi1ELb1EL9Algorithm0EEvT_T0_ll_param_2,
	.param .u64 _Z15SoftmaxWarpImplI22BroadcastScaleMaskLoadIffbLm3EiE11DirectStoreIffEfLi1ELi1ELi16ELi1ELb1EL9Algorithm0EEvT_T0_ll_param_3
)
{
	.reg .pred 	%p<18>;
	.reg .b16 	%rs<10>;
	.reg .b32 	%r<60>;
	.reg .b32 	%f<45>;
	.reg .b64 	%rd<39>;

	ld.param.u64 	%rd20, [_Z15SoftmaxWarpImplI22BroadcastScaleMaskLoadIffbLm3EiE11DirectStoreIffEfLi1ELi1ELi16ELi1ELb1EL9Algorithm0EEvT_T0_ll_param_1+8];
	ld.param.u64 	%rd19, [_Z15SoftmaxWarpImplI22BroadcastScaleMaskLoadIffbLm3EiE11DirectStoreIffEfLi1ELi1ELi16ELi1ELb1EL9Algorithm0EEvT_T0_ll_param_1];
	ld.param.v2.f32 	{%f8, %f9}, [_Z15SoftmaxWarpImplI22BroadcastScaleMaskLoadIffbLm3EiE11DirectStoreIffEfLi1ELi1ELi16ELi1ELb1EL9Algorithm0EEvT_T0_ll_param_0+104];
	ld.param.u64 	%rd18, [_Z15SoftmaxWarpImplI22BroadcastScaleMaskLoadIffbLm3EiE11DirectStoreIffEfLi1ELi1ELi16ELi1ELb1EL9Algorithm0EEvT_T0_ll_param_0+96];
	ld.param.u32 	%r12, [_Z15SoftmaxWarpImplI22BroadcastScaleMaskLoadIffbLm3EiE11DirectStoreIffEfLi1ELi1ELi16ELi1ELb1EL9Algorithm0EEvT_T0_ll_param_0+80];
	ld.param.v2.u32 	{%r10, %r11}, [_Z15SoftmaxWarpImplI22BroadcastScaleMaskLoadIffbLm3EiE11DirectStoreIffEfLi1ELi1ELi16ELi1ELb1EL9Algorithm0EEvT_T0_ll_param_0+72];
	ld.param.v2.u32 	{%r7, %r8}, [_Z15SoftmaxWarpImplI22BroadcastScaleMaskLoadIffbLm3EiE11DirectStoreIffEfLi1ELi1ELi16ELi1ELb1EL9Algorithm0EEvT_T0_ll_param_0+48];
	ld.param.u64 	%rd14, [_Z15SoftmaxWarpImplI22BroadcastScaleMaskLoadIffbLm3EiE11DirectStoreIffEfLi1ELi1ELi16ELi1ELb1EL9Algorithm0EEvT_T0_ll_param_0+32];
	ld.param.u64 	%rd13, [_Z15SoftmaxWarpImplI22BroadcastScaleMaskLoadIffbLm3EiE11DirectStoreIffEfLi1ELi1ELi16ELi1ELb1EL9Algorithm0EEvT_T0_ll_param_0+24];
	ld.param.u64 	%rd12, [_Z15SoftmaxWarpImplI22BroadcastScaleMaskLoadIffbLm3EiE11DirectStoreIffEfLi1ELi1ELi16ELi1ELb1EL9Algorithm0EEvT_T0_ll_param_0+16];
	ld.param.u64 	%rd11, [_Z15SoftmaxWarpImplI22BroadcastScaleMaskLoadIffbLm3EiE11DirectStoreIffEfLi1ELi1ELi16ELi1ELb1EL9Algorithm0EEvT_T0_ll_param_0+8];
	ld.param.u64 	%rd10, [_Z15SoftmaxWarpImplI22BroadcastScaleMaskLoadIffbLm3EiE11DirectStoreIffEfLi1ELi1ELi16ELi1ELb1EL9Algorithm0EEvT_T0_ll_param_0];
	ld.param.u64 	%rd21, [_Z15SoftmaxWarpImplI22BroadcastScaleMaskLoadIffbLm3EiE11DirectStoreIffEfLi1ELi1ELi16ELi1ELb1EL9Algorithm0EEvT_T0_ll_param_2];
	ld.param.u64 	%rd22, [_Z15SoftmaxWarpImplI22BroadcastScaleMaskLoadIffbLm3EiE11DirectStoreIffEfLi1ELi1ELi16ELi1ELb1EL9Algorithm0EEvT_T0_ll_param_3];
	setp.lt.s64 	%p1, %rd22, 17;
	@%p1 bra 	$L__BB373_2;
	mov.u64 	%rd23, $str;
	cvta.global.u64 	%rd24, %rd23;
	mov.u64 	%rd25, $str$1;
	cvta.global.u64 	%rd26, %rd25;
	mov.u64 	%rd27, __unnamed_364;
	cvta.global.u64 	%rd28, %rd27;
	{ // callseq 363, 0
	.param .b64 param0;
	st.param.b64 	[param0], %rd24;
	.param .b64 param1;
	st.param.b64 	[param1], %rd26;
	.param .b32 param2;
	st.param.b32 	[param2], 254;
	.param .b64 param3;
	st.param.b64 	[param3], %rd28;
	.param .b64 param4;
	st.param.b64 	[param4], 1;
	call.uni 
	__assertfail, 
	(
	param0, 
	param1, 
	param2, 
	param3, 
	param4
	);
	} // callseq 363
$L__BB373_2:
	mov.u32 	%r23, %ctaid.x;
	mov.u32 	%r24, %ntid.y;
	mov.u32 	%r25, %tid.y;
	mad.lo.s32 	%r26, %r23, %r24, %r25;
	mov.u32 	%r27, %nctaid.x;
	mul.lo.s32 	%r6, %r27, %r24;
	cvt.s64.s32 	%rd38, %r26;
	setp.le.s64 	%p2, %rd21, %rd38;
	@%p2 bra 	$L__BB373_9;
	mov.u32 	%r28, %tid.x;
	cvt.u64.u32 	%rd3, %r28;
	cvta.to.global.u64 	%rd4, %rd19;
	cvta.to.global.u64 	%rd5, %rd11;
	cvta.to.global.u64 	%rd6, %rd10;
	cvt.s64.s32 	%rd7, %r6;
$L__BB373_4:
	setp.le.s64 	%p3, %rd22, %rd3;
	mov.f32 	%f43, 0fFF800000;
	mov.f32 	%f44, %f43;
	@%p3 bra 	$L__BB373_6;
	setp.eq.s64 	%p4, %rd14, 1;
	setp.eq.s64 	%p5, %rd13, 1;
	setp.eq.s64 	%p6, %rd12, 1;
	mad.lo.s64 	%rd29, %rd18, %rd38, %rd3;
	cvt.u32.u64 	%r29, %rd29;
	div.s32 	%r30, %r29, %r7;
	mul.lo.s32 	%r31, %r30, %r7;
	sub.s32 	%r32, %r29, %r31;
	div.s32 	%r33, %r32, %r8;
	mul.lo.s32 	%r34, %r33, %r8;
	sub.s32 	%r35, %r32, %r34;
	selp.b32 	%r36, 0, %r30, %p6;
	selp.b32 	%r37, 0, %r33, %p5;
	selp.b32 	%r38, 0, %r35, %p4;
	mul.lo.s32 	%r39, %r10, %r36;
	mad.lo.s32 	%r40, %r11, %r37, %r39;
	mad.lo.s32 	%r41, %r12, %r38, %r40;
	shl.b64 	%rd30, %rd29, 32;
	shr.s64 	%rd31, %rd30, 30;
	add.s64 	%rd32, %rd6, %rd31;
	ld.global.f32 	%f11, [%rd32];
	cvt.s64.s32 	%rd33, %r41;
	add.s64 	%rd34, %rd5, %rd33;
	ld.global.u8 	%rs9, [%rd34];
	setp.eq.s16 	%p7, %rs9, 0;
	mul.f32 	%f12, %f11, %f9;
	selp.f32 	%f43, %f8, %f12, %p7;
	max.f32 	%f44, %f43, 0fFF800000;
$L__BB373_6:
	setp.le.s64 	%p8, %rd22, %rd3;
	mov.b32 	%r42, %f44;
	shfl.sync.bfly.b32	%r43|%p9, %r42, 8, 31, -1;
	mov.b32 	%f13, %r43;
	max.f32 	%f14, %f44, %f13;
	mov.b32 	%r44, %f14;
	shfl.sync.bfly.b32	%r45|%p10, %r44, 4, 31, -1;
	mov.b32 	%f15, %r45;
	max.f32 	%f16, %f14, %f15;
	mov.b32 	%r46, %f16;
	shfl.sync.bfly.b32	%r47|%p11, %r46, 2, 31, -1;
	mov.b32 	%f17, %r47;
	max.f32 	%f18, %f16, %f17;
	mov.b32 	%r48, %f18;
	shfl.sync.bfly.b32	%r49|%p12, %r48, 1, 31, -1;
	mov.b32 	%f19, %r49;
	max.f32 	%f20, %f18, %f19;
	sub.f32 	%f21, %f43, %f20;
	fma.rn.f32 	%f22, %f21, 0f3BBB989D, 0f3F000000;
	cvt.sat.f32.f32 	%f23, %f22;
	mov.f32 	%f24, 0f4B400001;
	mov.f32 	%f25, 0f437C0000;
	fma.rm.f32 	%f26, %f23, %f25, %f24;
	add.f32 	%f27, %f26, 0fCB40007F;
	neg.f32 	%f28, %f27;
	fma.rn.f32 	%f29, %f21, 0f3FB8AA3B, %f28;
	fma.rn.f32 	%f30, %f21, 0f32A57060, %f29;
	mov.b32 	%r50, %f26;
	shl.b32 	%r51, %r50, 23;
	mov.b32 	%f31, %r51;
	ex2.approx.ftz.f32 	%f32, %f30;
	mul.f32 	%f33, %f32, %f31;
	add.f32 	%f34, %f33, 0f00000000;
	mov.b32 	%r52, %f34;
	shfl.sync.bfly.b32	%r53|%p13, %r52, 8, 31, -1;
	mov.b32 	%f35, %r53;
	add.f32 	%f36, %f34, %f35;
	mov.b32 	%r54, %f36;
	shfl.sync.bfly.b32	%r55|%p14, %r54, 4, 31, -1;
	mov.b32 	%f37, %r55;
	add.f32 	%f38, %f36, %f37;
	mov.b32 	%r56, %f38;
	shfl.sync.bfly.b32	%r57|%p15, %r56, 2, 31, -1;
	mov.b32 	%f39, %r57;
	add.f32 	%f40, %f38, %f39;
	mov.b32 	%r58, %f40;
	shfl.sync.bfly.b32	%r59|%p16, %r58, 1, 31, -1;
	mov.b32 	%f41, %r59;
	add.f32 	%f42, %f40, %f41;
	div.rn.f32 	%f7, %f33, %f42;
	@%p8 bra 	$L__BB373_8;
	mad.lo.s64 	%rd35, %rd38, %rd20, %rd3;
	shl.b64 	%rd36, %rd35, 2;
	add.s64 	%rd37, %rd4, %rd36;
	st.global.f32 	[%rd37], %f7;
$L__BB373_8:
	add.s64 	%rd38, %rd38, %rd7;
	setp.lt.s64 	%p17, %rd38, %rd21;
	@%p17 bra 	$L__BB373_4;
$L__BB373_9:
	ret;

}
	// .globl	_Z15SoftmaxWarpImplI22BroadcastScaleMaskLoadIffbLm3EiE11DirectStoreIffEfLi1ELi1ELi32ELi2ELb0EL9Algorithm0EEvT_T0_ll
.visible .entry _Z15SoftmaxWarpImplI22BroadcastScaleMaskLoadIffbLm3EiE11DirectStoreIffEfLi1ELi1ELi32ELi2ELb0EL9Algorithm0EEvT_T0_ll(
	.param .align 8 .b8 _Z15SoftmaxWarpImplI22BroadcastScaleMaskLoadIffbLm3EiE11DirectStoreIffEfLi1ELi1ELi32ELi2ELb0EL9Algorithm0EEvT_T0_ll_param_0[112],
	.param .align 8 .b8 _Z15SoftmaxWarpImplI22BroadcastScaleMaskLoadIffbLm3EiE11DirectStoreIffEfLi1ELi1ELi32ELi2ELb0EL9Algorithm0EEvT_T0_ll_param_1[16],
	.param .u64 _Z15SoftmaxWarpImplI22BroadcastScaleMaskLoadIffbLm3EiE11DirectStoreIffEfLi1ELi1ELi32ELi2ELb0EL9Algorithm0EEvT_T0_ll_param_2,
	.param .u64 _Z15SoftmaxWarpImplI22BroadcastScaleMaskLoadIffbLm3EiE11DirectStoreIffEfLi1ELi1ELi32ELi2ELb0EL9Algorithm0EEvT_T0_ll_param_3
)
{
	.reg .pred 	%p<29>;
	.reg .b16 	%rs<11>;
	.reg .b32 	%r<101>;
	.reg .b32 	%f<81>;
	.reg .b64 	%rd<48>;

	ld.param.v2.f32 	{%f3, %f4}, [_Z15SoftmaxWarpImplI22BroadcastScaleMaskLoadIffbLm3EiE11DirectStoreIffEfLi1ELi1ELi32ELi2ELb0EL9Algorithm0EEvT_T0_ll_param_0+104];
	ld.param.u64 	%rd21, [_Z15SoftmaxWarpImplI22BroadcastScaleMaskLoadIffbLm3EiE11DirectStoreIffEfLi1ELi1ELi32ELi2ELb0EL9Algorithm0EEvT_T0_ll_param_0+96];
	ld.param.u32 	%r12, [_Z15SoftmaxWarpImplI22BroadcastScaleMaskLoadIffbLm3EiE11DirectStoreIffEfLi1ELi1ELi32ELi2ELb0EL9Algorithm0EEvT_T0_ll_param_0+80];
	ld.param.v2.u32 	{%r10, %r11}, [_Z15SoftmaxWarpImplI22BroadcastScaleMaskLoadIffbLm3EiE11DirectStoreIffEfLi1ELi1ELi32ELi2ELb0EL9Algorithm0EEvT_T0_ll_param_0+72];
	ld.param.v2.u32 	{%r7, %r8}, [_Z15SoftmaxWarpImplI22BroadcastScaleMaskLoadIffbLm3EiE11DirectStoreIffEfLi1ELi1ELi32ELi2ELb0EL9Algorithm0EEvT_T0_ll_param_0+48];
	ld.param.u64 	%rd17, [_Z15SoftmaxWarpImplI22BroadcastScaleMaskLoadIffbLm3EiE11DirectStoreIffEfLi1ELi1ELi32ELi2ELb0EL9Algorithm0EEvT_T0_ll_param_0+32];
	ld.param.u64 	%rd16, [_Z15SoftmaxWarpImplI22BroadcastScaleMaskLoadIffbLm3EiE11DirectStoreIffEfLi1ELi1ELi32ELi2ELb0EL9Algorithm0EEvT_T0_ll_param_0+24];
	ld.param.u64 	%rd15, [_Z15SoftmaxWarpImplI22BroadcastScaleMaskLoadIffbLm3EiE11DirectStoreIffEfLi1ELi1ELi32ELi2ELb0EL9Algorithm0EEvT_T0_ll_param_0+16];
	ld.param.u64 	%rd14, [_Z15SoftmaxWarpImplI22BroadcastScaleMaskLoadIffbLm3EiE11DirectStoreIffEfLi1ELi1ELi32ELi2ELb0EL9Algorithm0EEvT_T0_ll_param_0+8];
	ld.param.u64 	%rd13, [_Z15SoftmaxWarpImplI22BroadcastScaleMaskLoadIffbLm3EiE11DirectStoreIffEfLi1ELi1ELi32ELi2ELb0EL9Algorithm0EEvT_T0_ll_param_0];
	ld.param.u64 	%rd3, [_Z15SoftmaxWarpImplI22BroadcastScaleMaskLoadIffbLm3EiE11DirectStoreIffEfLi1ELi1ELi32ELi2ELb0EL9Algorithm0EEvT_T0_ll_param_1];
	ld.param.u64 	%rd4, [_Z15SoftmaxWarpImplI22BroadcastScaleMaskLoadIffbLm3EiE11DirectStoreIffEfLi1ELi1ELi32ELi2ELb0EL9Algorithm0EEvT_T0_ll_param_1+8];
	ld.param.u64 	%rd22, [_Z15SoftmaxWarpImplI22BroadcastScaleMaskLoadIffbLm3EiE11DirectStoreIffEfLi1ELi1ELi32ELi2ELb0EL9Algorithm0EEvT_T0_ll_param_2];
	ld.param.u64 	%rd23, [_Z15SoftmaxWarpImplI22BroadcastScaleMaskLoadIffbLm3EiE11DirectStoreIffEfLi1ELi1ELi32ELi2ELb0EL9Algorithm0EEvT_T0_ll_param_3];
	setp.lt.s64 	%p1, %rd23, 33;
	@%p1 bra 	$L__BB374_2;
	mov.u64 	%rd24, $str;
	cvta.global.u64 	%rd25, %rd24;
	mov.u64 	%rd26, $str$1;
	cvta.global.u64 	%rd27, %rd26;
	mov.u64 	%rd28, __unnamed_365;
	cvta.global.u64 	%rd29, %rd28;
	{ // callseq 364, 0
	.param .b64 param0;
	st.param.b64 	[param0], %rd25;
	.param .b64 param1;
	st.param.b64 	[param1], %rd27;
	.param .b32 param2;
	st.param.b32 	[param2], 254;
	.param .b64 param3;
	st.param.b64 	[param3], %rd29;
	.param .b64 param4;
	st.param.b64 	[param4], 1;
	call.uni 
	__assertfail, 
	(
	param0, 
	param1, 
	param2, 
	param3, 
	param4
	);
	} // callseq 364
$L__BB374_2:
	mov.u32 	%r23, %ctaid.x;
	mov.u32 	%r24, %ntid.y;
	mov.u32 	%r25, %tid.y;
	mad.lo.s32 	%r26, %r23, %r24, %r25;
	mov.u32 	%r27, %nctaid.x;
	mul.lo.s32 	%r28, %r24, %r27;
	shl.b32 	%r6, %r28, 1;
	shl.b32 	%r29, %r26, 1;
	cvt.s64.s32 	%rd47, %r29;
	setp.le.s64 	%p2, %rd22, %rd47;
	@%p2 bra 	$L__BB374_5;
	cvta.to.global.u64 	%rd6, %rd13;
	cvta.to.global.u64 	%rd7, %rd14;
	mov.u32 	%r30, %tid.x;
	cvt.u64.u32 	%rd8, %r30;
	cvta.to.global.u64 	%rd9, %rd3;
	cvt.s64.s32 	%rd10, %r6;
$L__BB374_4:
	setp.eq.s64 	%p3, %rd17, 1;
	setp.eq.s64 	%p4, %rd16, 1;
	setp.eq.s64 	%p5, %rd15, 1;
	mad.lo.s64 	%rd30, %rd21, %rd47, %rd8;
	cvt.u32.u64 	%r31, %rd30;
	div.s32 	%r32, %r31, %r7;
	mul.lo.s32 	%r33, %r32, %r7;
	sub.s32 	%r34, %r31, %r33;
	div.s32 	%r35, %r34, %r8;
	mul.lo.s32 	%r36, %r35, %r8;
	sub.s32 	%r37, %r34, %r36;
	selp.b32 	%r38, 0, %r32, %p5;
	selp.b32 	%r39, 0, %r35, %p4;
	selp.b32 	%r40, 0, %r37, %p3;
	mul.lo.s32 	%r41, %r10, %r38;
	mad.lo.s32 	%r42, %r11, %r39, %r41;
	mad.lo.s32 	%r43, %r12, %r40, %r42;
	shl.b64 	%rd31, %rd30, 32;
	shr.s64 	%rd32, %rd31, 30;
	add.s64 	%rd33, %rd6, %rd32;
	ld.global.f32 	%f5, [%rd33];
	cvt.s64.s32 	%rd34, %r43;
	add.s64 	%rd35, %rd7, %rd34;
	ld.global.u8 	%rs9, [%rd35];
	setp.eq.s16 	%p6, %rs9, 0;
	mul.f32 	%f6, %f5, %f4;
	selp.f32 	%f7, %f3, %f6, %p6;
	max.f32 	%f8, %f7, 0fFF800000;
	add.s64 	%rd36, %rd30, %rd21;
	cvt.u32.u64 	%r44, %rd36;
	div.s32 	%r45, %r44, %r7;
	mul.lo.s32 	%r46, %r45, %r7;
	sub.s32 	%r47, %r44, %r46;
	div.s32 	%r48, %r47, %r8;
	mul.lo.s32 	%r49, %r48, %r8;
	sub.s32 	%r50, %r47, %r49;
	selp.b32 	%r51, 0, %r45, %p5;
	selp.b32 	%r52, 0, %r48, %p4;
	selp.b32 	%r53, 0, %r50, %p3;
	mul.lo.s32 	%r54, %r10, %r51;
	mad.lo.s32 	%r55, %r11, %r52, %r54;
	mad.lo.s32 	%r56, %r12, %r53, %r55;
	shl.b64 	%rd37, %rd36, 32;
	shr.s64 	%rd38, %rd37, 30;
	add.s64 	%rd39, %rd6, %rd38;
	ld.global.f32 	%f9, [%rd39];
	cvt.s64.s32 	%rd40, %r56;
	add.s64 	%rd41, %rd7, %rd40;
	ld.global.u8 	%rs10, [%rd41];
	setp.eq.s16 	%p7, %rs10, 0;
	mul.f32 	%f10, %f9, %f4;
	selp.f32 	%f11, %f3, %f10, %p7;
	max.f32 	%f12, %f11, 0fFF800000;
	mov.b32 	%r57, %f8;
	shfl.sync.bfly.b32	%r58|%p8, %r57, 16, 31, -1;
	mov.b32 	%f13, %r58;
	max.f32 	%f14, %f8, %f13;
	mov.b32 	%r59, %f14;
	shfl.sync.bfly.b32	%r60|%p9, %r59, 8, 31, -1;
	mov.b32 	%f15, %r60;
	max.f32 	%f16, %f14, %f15;
	mov.b32 	%r61, %f16;
	shfl.sync.bfly.b32	%r62|%p10, %r61, 4, 31, -1;
	mov.b32 	%f17, %r62;
	max.f32 	%f18, %f16, %f17;
	mov.b32 	%r63, %f18;
	shfl.sync.bfly.b32	%r64|%p11, %r63, 2, 31, -1;
	mov.b32 	%f19, %r64;
	max.f32 	%f20, %f18, %f19;
	mov.b32 	%r65, %f20;
	shfl.sync.bfly.b32	%r66|%p12, %r65, 1, 31, -1;
	mov.b32 	%f21, %r66;
	max.f32 	%f22, %f20, %f21;
	mov.b32 	%r67, %f12;
	shfl.sync.bfly.b32	%r68|%p13, %r67, 16, 31, -1;
	mov.b32 	%f23, %r68;
	max.f32 	%f24, %f12, %f23;
	mov.b32 	%r69, %f24;
	shfl.sync.bfly.b32	%r70|%p14, %r69, 8, 31, -1;
	mov.b32 	%f25, %r70;
	max.f32 	%f26, %f24, %f25;
	mov.b32 	%r71, %f26;
	shfl.sync.bfly.b32	%r72|%p15, %r71, 4, 31, -1;
	mov.b32 	%f27, %r72;
	max.f32 	%f28, %f26, %f27;
	mov.b32 	%r73, %f28;
	shfl.sync.bfly.b32	%r74|%p16, %r73, 2, 31, -1;
	mov.b32 	%f29, %r74;
	max.f32 	%f30, %f28, %f29;
	mov.b32 	%r75, %f30;
	shfl.sync.bfly.b32	%r76|%p17, %r75, 1, 31, -1;
	mov.b32 	%f31, %r76;
	max.f32 	%f32, %f30, %f31;
	sub.f32 	%f33, %f7, %f22;
	fma.rn.f32 	%f34, %f33, 0f3BBB989D, 0f3F000000;
	cvt.sat.f32.f32 	%f35, %f34;
	mov.f32 	%f36, 0f4B400001;
	mov.f32 	%f37, 0f437C0000;
	fma.rm.f32 	%f38, %f35, %f37, %f36;
	add.f32 	%f39, %f38, 0fCB40007F;
	neg.f32 	%f40, %f39;
	fma.rn.f32 	%f41, %f33, 0f3FB8AA3B, %f40;
	fma.rn.f32 	%f42, %f33, 0f32A57060, %f41;
	mov.b32 	%r77, %f38;
	shl.b32 	%r78, %r77, 23;
	mov.b32 	%f43, %r78;
	ex2.approx.ftz.f32 	%f44, %f42;
	mul.f32 	%f45, %f44, %f43;
	add.f32 	%f46, %f45, 0f00000000;
	sub.f32 	%f47, %f11, %f32;
	fma.rn.f32 	%f48, %f47, 0f3BBB989D, 0f3F000000;
	cvt.sat.f32.f32 	%f49, %f48;
	fma.rm.f32 	%f50, %f49, %f37, %f36;
	add.f32 	%f51, %f50, 0fCB40007F;
	neg.f32 	%f52, %f51;
	fma.rn.f32 	%f53, %f47, 0f3FB8AA3B, %f52;
	fma.rn.f32 	%f54, %f47, 0f32A57060, %f53;
	mov.b32 	%r79, %f50;
	shl.b32 	%r80, %r79, 23;
	mov.b32 	%f55, %r80;
	ex2.approx.ftz.f32 	%f56, %f54;
	mul.f32 	%f57, %f56, %f55;
	add.f32 	%f58, %f57, 0f00000000;
	mov.b32 	%r81, %f46;
	shfl.sync.bfly.b32	%r82|%p18, %r81, 16, 31, -1;
	mov.b32 	%f59, %r82;
	add.f32 	%f60, %f46, %f59;
	mov.b32 	%r83, %f60;
	shfl.sync.bfly.b32	%r84|%p19, %r83, 8, 31, -1;
	mov.b32 	%f61, %r84;
	add.f32 	%f62, %f60, %f61;
	mov.b32 	%r85, %f62;
	shfl.sync.bfly.b32	%r86|%p20, %r85, 4, 31, -1;
	mov.b32 	%f63, %r86;
	add.f32 	%f64, %f62, %f63;
	mov.b32 	%r87, %f64;
	shfl.sync.bfly.b32	%r88|%p21, %r87, 2, 31, -1;
	mov.b32 	%f65, %r88;
	add.f32 	%f66, %f64, %f65;
	mov.b32 	%r89, %f66;
	shfl.sync.bfly.b32	%r90|%p22, %r89, 1, 31, -1;
	mov.b32 	%f67, %r90;
	add.f32 	%f68, %f66, %f67;
	mov.b32 	%r91, %f58;
	shfl.sync.bfly.b32	%r92|%p23, %r91, 16, 31, -1;
	mov.b32 	%f69, %r92;
	add.f32 	%f70, %f58, %f69;
	mov.b32 	%r93, %f70;
	shfl.sync.bfly.b32	%r94|%p24, %r93, 8, 31, -1;
	mov.b32 	%f71, %r94;
	add.f32 	%f72, %f70, %f71;
	mov.b32 	%r95, %f72;
	shfl.sync.bfly.b32	%r96|%p25, %r95, 4, 31, -1;
	mov.b32 	%f73, %r96;
	add.f32 	%f74, %f72, %f73;
	mov.b32 	%r97, %f74;
	shfl.sync.bfly.b32	%r98|%p26, %r97, 2, 31, -1;
	mov.b32 	%f75, %r98;
	add.f32 	%f76, %f74, %f75;
	mov.b32 	%r99, %f76;
	shfl.sync.bfly.b32	%r100|%p27, %r99, 1, 31, -1;
	mov.b32 	%f77, %r100;
	add.f32 	%f78, %f76, %f77;
	div.rn.f32 	%f79, %f45, %f68;
	mad.lo.s64 	%rd42, %rd47, %rd4, %rd8;
	shl.b64 	%rd43, %rd42, 2;
	add.s64 	%rd44, %rd9, %rd43;
	st.global.f32 	[%rd44], %f79;
	div.rn.f32 	%f80, %f57, %f78;
	shl.b64 	%rd45, %rd4, 2;
	add.s64 	%rd46, %rd44, %rd45;
	st.global.f32 	[%rd46], %f80;
	add.s64 	%rd47, %rd47, %rd10;
	setp.lt.s64 	%p28, %rd47, %rd22;
	@%p28 bra 	$L__BB374_4;
$L__BB374_5:
	ret;

}
	// .globl	_Z15SoftmaxWarpImplI22BroadcastScaleMaskLoadIffbLm3EiE11DirectStoreIffEfLi1ELi1ELi32ELi2ELb1EL9Algorithm0EEvT_T0_ll
.visible .entry _Z15SoftmaxWarpImplI22BroadcastScaleMaskLoadIffbLm3EiE11DirectStoreIffEfLi1ELi1ELi32ELi2ELb1EL9Algorithm0EEvT_T0_ll(
	.param .align 8 .b8 _Z15SoftmaxWarpImplI22BroadcastScaleMaskLoadIffbLm3EiE11DirectStoreIffEfLi1ELi1ELi32ELi2ELb1EL9Algorithm0EEvT_T0_ll_param_0[112],
	.param .align 8 .b8 _Z15SoftmaxWarpImplI22BroadcastScaleMaskLoadIffbLm3EiE11DirectStoreIffEfLi1ELi1ELi32ELi2ELb1EL9Algorithm0EEvT_T0_ll_param_1[16],
	.param .u64 _Z15SoftmaxWarpImplI22BroadcastScaleMaskLoadIffbLm3EiE11DirectStoreIffEfLi1ELi1ELi32ELi2ELb1EL9Algorithm0EEvT_T0_ll_param_2,
	.param .u64 _Z15SoftmaxWarpImplI22BroadcastScaleMaskLoadIffbLm3EiE11DirectStoreIffEfLi1ELi1ELi32ELi2ELb1EL9Algorithm0EEvT_T0_ll_param_3
)
{
	.reg .pred 	%p<36>;
	.reg .b16 	%rs<11>;
	.reg .b32 	%r<101>;
	.reg .b32 	%f<91>;
	.reg .b64 	%rd<52>;

	ld.param.v2.f32 	{%f15, %f16}, [_Z15SoftmaxWarpImplI22BroadcastScaleMaskLoadIffbLm3EiE11DirectStoreIffEfLi1ELi1ELi32ELi2ELb1EL9Algorithm0EEvT_T0_ll_param_0+104];
	ld.param.u64 	%rd21, [_Z15SoftmaxWarpImplI22BroadcastScaleMaskLoadIffbLm3EiE11DirectStoreIffEfLi1ELi1ELi32ELi2ELb1EL9Algorithm0EEvT_T0_ll_param_0+96];
	ld.param.u32 	%r12, [_Z15SoftmaxWarpImplI22BroadcastScaleMaskLoadIffbLm3EiE11DirectStoreIffEfLi1ELi1ELi32ELi2ELb1EL9Algorithm0EEvT_T0_ll_param_0+80];
	ld.param.v2.u32 	{%r10, %r11}, [_Z15SoftmaxWarpImplI22BroadcastScaleMaskLoadIffbLm3EiE11DirectStoreIffEfLi1ELi1ELi32ELi2ELb1EL9Algorithm0EEvT_T0_ll_param_0+72];
	ld.param.v2.u32 	{%r7, %r8}, [_Z15SoftmaxWarpImplI22BroadcastScaleMaskLoadIffbLm3EiE11DirectStoreIffEfLi1ELi1ELi32ELi2ELb1EL9Algorithm0EEvT_T0_ll_param_0+48];
	ld.param.u64 	%rd17, [_Z15SoftmaxWarpImplI22BroadcastScaleMaskLoadIffbLm3EiE11DirectStoreIffEfLi1ELi1ELi32ELi2ELb1EL9Algorithm0EEvT_T0_ll_param_0+32];
	ld.param.u64 	%rd16, [_Z15SoftmaxWarpImplI22BroadcastScaleMaskLoadIffbLm3EiE11DirectStoreIffEfLi1ELi1ELi32ELi2ELb1EL9Algorithm0EEvT_T0_ll_param_0+24];
	ld.param.u64 	%rd15, [_Z15SoftmaxWarpImplI22BroadcastScaleMaskLoadIffbLm3EiE11DirectStoreIffEfLi1ELi1ELi32ELi2ELb1EL9Algorithm0EEvT_T0_ll_param_0+16];
	ld.param.u64 	%rd7, [_Z15SoftmaxWarpImplI22BroadcastScaleMaskLoadIffbLm3EiE11DirectStoreIffEfLi1ELi1ELi32ELi2ELb1EL9Algorithm0EEvT_T0_ll_param_1+8];
	ld.param.u64 	%rd24, [_Z15SoftmaxWarpImplI22BroadcastScaleMaskLoadIffbLm3EiE11DirectStoreIffEfLi1ELi1ELi32ELi2ELb1EL9Algorithm0EEvT_T0_ll_param_1];
	ld.param.u64 	%rd14, [_Z15SoftmaxWarpImplI22BroadcastScaleMaskLoadIffbLm3EiE11DirectStoreIffEfLi1ELi1ELi32ELi2ELb1EL9Algorithm0EEvT_T0_ll_param_0+8];
	ld.param.u64 	%rd13, [_Z15SoftmaxWarpImplI22BroadcastScaleMaskLoadIffbLm3EiE11DirectStoreIffEfLi1ELi1ELi32ELi2ELb1EL9Algorithm0EEvT_T0_ll_param_0];
	ld.param.u64 	%rd22, [_Z15SoftmaxWarpImplI22BroadcastScaleMaskLoadIffbLm3EiE11DirectStoreIffEfLi1ELi1ELi32ELi2ELb1EL9Algorithm0EEvT_T0_ll_param_2];
	ld.param.u64 	%rd23, [_Z15SoftmaxWarpImplI22BroadcastScaleMaskLoadIffbLm3EiE11DirectStoreIffEfLi1ELi1ELi32ELi2ELb1EL9Algorithm0EEvT_T0_ll_param_3];
	cvta.to.global.u64 	%rd1, %rd13;
	cvta.to.global.u64 	%rd2, %rd14;
	cvta.to.global.u64 	%rd6, %rd24;
	setp.lt.s64 	%p1, %rd23, 33;
	@%p1 bra 	$L__BB375_2;
	mov.u64 	%rd25, $str;
	cvta.global.u64 	%rd26, %rd25;
	mov.u64 	%rd27, $str$1;
	cvta.global.u64 	%rd28, %rd27;
	mov.u64 	%rd29, __unnamed_366;
	cvta.global.u64 	%rd30, %rd29;
	{ // callseq 365, 0
	.param .b64 param0;
	st.param.b64 	[param0], %rd26;
	.param .b64 param1;
	st.param.b64 	[param1], %rd28;
	.param .b32 param2;
	st.param.b32 	[param2], 254;
	.param .b64 param3;
	st.param.b64 	[param3], %rd30;
	.param .b64 param4;
	st.param.b64 	[param4], 1;
	call.uni 
	__assertfail, 
	(
	param0, 
	param1, 
	param2, 
	param3, 
	param4
	);
	} // callseq 365
$L__BB375_2:
	mov.u32 	%r23, %ctaid.x;
	mov.u32 	%r24, %ntid.y;
	mov.u32 	%r25, %tid.y;
	mad.lo.s32 	%r26, %r23, %r24, %r25;
	mov.u32 	%r27, %nctaid.x;
	mul.lo.s32 	%r28, %r24, %r27;
	shl.b32 	%r6, %r28, 1;
	shl.b32 	%r29, %r26, 1;
	cvt.s64.s32 	%rd51, %r29;
	setp.le.s64 	%p2, %rd22, %rd51;
	@%p2 bra 	$L__BB375_13;
	mov.u32 	%r30, %tid.x;
	cvt.u64.u32 	%rd9, %r30;
	cvt.s64.s32 	%rd10, %r6;
$L__BB375_4:
	setp.le.s64 	%p3, %rd23, %rd9;
	mov.f32 	%f87, 0fFF800000;
	mov.f32 	%f88, %f87;
	@%p3 bra 	$L__BB375_6;
	setp.eq.s64 	%p4, %rd17, 1;
	setp.eq.s64 	%p5, %rd16, 1;
	setp.eq.s64 	%p6, %rd15, 1;
	mad.lo.s64 	%rd31, %rd21, %rd51, %rd9;
	cvt.u32.u64 	%r31, %rd31;
	div.s32 	%r32, %r31, %r7;
	mul.lo.s32 	%r33, %r32, %r7;
	sub.s32 	%r34, %r31, %r33;
	div.s32 	%r35, %r34, %r8;
	mul.lo.s32 	%r36, %r35, %r8;
	sub.s32 	%r37, %r34, %r36;
	selp.b32 	%r38, 0, %r32, %p6;
	selp.b32 	%r39, 0, %r35, %p5;
	selp.b32 	%r40, 0, %r37, %p4;
	mul.lo.s32 	%r41, %r10, %r38;
	mad.lo.s32 	%r42, %r11, %r39, %r41;
	mad.lo.s32 	%r43, %r12, %r40, %r42;
	shl.b64 	%rd32, %rd31, 32;
	shr.s64 	%rd33, %rd32, 30;
	add.s64 	%rd34, %rd1, %rd33;
	ld.global.f32 	%f18, [%rd34];
	cvt.s64.s32 	%rd35, %r43;
	add.s64 	%rd36, %rd2, %rd35;
	ld.global.u8 	%rs9, [%rd36];
	setp.eq.s16 	%p7, %rs9, 0;
	mul.f32 	%f19, %f18, %f16;
	selp.f32 	%f87, %f15, %f19, %p7;
	max.f32 	%f88, %f87, 0fFF800000;
$L__BB375_6:
	mov.f32 	%f89, 0fFF800000;
	mov.f32 	%f90, %f89;
	@%p3 bra 	$L__BB375_8;
	setp.eq.s64 	%p9, %rd17, 1;
	setp.eq.s64 	%p10, %rd16, 1;
	setp.eq.s64 	%p11, %rd15, 1;
	mad.lo.s64 	%rd37, %rd21, %rd51, %rd21;
	add.s64 	%rd38, %rd37, %rd9;
	cvt.u32.u64 	%r44, %rd38;
	div.s32 	%r45, %r44, %r7;
	mul.lo.s32 	%r46, %r45, %r7;
	sub.s32 	%r47, %r44, %r46;
	div.s32 	%r48, %r47, %r8;
	mul.lo.s32 	%r49, %r48, %r8;
	sub.s32 	%r50, %r47, %r49;
	selp.b32 	%r51, 0, %r45, %p11;
	selp.b32 	%r52, 0, %r48, %p10;
	selp.b32 	%r53, 0, %r50, %p9;
	mul.lo.s32 	%r54, %r10, %r51;
	mad.lo.s32 	%r55, %r11, %r52, %r54;
	mad.lo.s32 	%r56, %r12, %r53, %r55;
	shl.b64 	%rd39, %rd38, 32;
	shr.s64 	%rd40, %rd39, 30;
	add.s64 	%rd41, %rd1, %rd40;
	ld.global.f32 	%f21, [%rd41];
	cvt.s64.s32 	%rd42, %r56;
	add.s64 	%rd43, %rd2, %rd42;
	ld.global.u8 	%rs10, [%rd43];
	setp.eq.s16 	%p12, %rs10, 0;
	mul.f32 	%f22, %f21, %f16;
	selp.f32 	%f89, %f15, %f22, %p12;
	max.f32 	%f90, %f89, 0fFF800000;
$L__BB375_8:
	setp.le.s64 	%p13, %rd23, %rd9;
	mov.b32 	%r57, %f88;
	shfl.sync.bfly.b32	%r58|%p14, %r57, 16, 31, -1;
	mov.b32 	%f23, %r58;
	max.f32 	%f24, %f88, %f23;
	mov.b32 	%r59, %f24;
	shfl.sync.bfly.b32	%r60|%p15, %r59, 8, 31, -1;
	mov.b32 	%f25, %r60;
	max.f32 	%f26, %f24, %f25;
	mov.b32 	%r61, %f26;
	shfl.sync.bfly.b32	%r62|%p16, %r61, 4, 31, -1;
	mov.b32 	%f27, %r62;
	max.f32 	%f28, %f26, %f27;
	mov.b32 	%r63, %f28;
	shfl.sync.bfly.b32	%r64|%p17, %r63, 2, 31, -1;
	mov.b32 	%f29, %r64;
	max.f32 	%f30, %f28, %f29;
	mov.b32 	%r65, %f30;
	shfl.sync.bfly.b32	%r66|%p18, %r65, 1, 31, -1;
	mov.b32 	%f31, %r66;
	max.f32 	%f32, %f30, %f31;
	mov.b32 	%r67, %f90;
	shfl.sync.bfly.b32	%r68|%p19, %r67, 16, 31, -1;
	mov.b32 	%f33, %r68;
	max.f32 	%f34, %f90, %f33;
	mov.b32 	%r69, %f34;
	shfl.sync.bfly.b32	%r70|%p20, %r69, 8, 31, -1;
	mov.b32 	%f35, %r70;
	max.f32 	%f36, %f34, %f35;
	mov.b32 	%r71, %f36;
	shfl.sync.bfly.b32	%r72|%p21, %r71, 4, 31, -1;
	mov.b32 	%f37, %r72;
	max.f32 	%f38, %f36, %f37;
	mov.b32 	%r73, %f38;
	shfl.sync.bfly.b32	%r74|%p22, %r73, 2, 31, -1;
	mov.b32 	%f39, %r74;
	max.f32 	%f40, %f38, %f39;
	mov.b32 	%r75, %f40;
	shfl.sync.bfly.b32	%r76|%p23, %r75, 1, 31, -1;
	mov.b32 	%f41, %r76;
	max.f32 	%f42, %f40, %f41;
	sub.f32 	%f43, %f87, %f32;
	fma.rn.f32 	%f44, %f43, 0f3BBB989D, 0f3F000000;
	cvt.sat.f32.f32 	%f45, %f44;
	mov.f32 	%f46, 0f4B400001;
	mov.f32 	%f47, 0f437C0000;
	fma.rm.f32 	%f48, %f45, %f47, %f46;
	add.f32 	%f49, %f48, 0fCB40007F;
	neg.f32 	%f50, %f49;
	fma.rn.f32 	%f51, %f43, 0f3FB8AA3B, %f50;
	fma.rn.f32 	%f52, %f43, 0f32A57060, %f51;
	mov.b32 	%r77, %f48;
	shl.b32 	%r78, %r77, 23;
	mov.b32 	%f53, %r78;
	ex2.approx.ftz.f32 	%f54, %f52;
	mul.f32 	%f55, %f54, %f53;
	add.f32 	%f56, %f55, 0f00000000;
	sub.f32 	%f57, %f89, %f42;
	fma.rn.f32 	%f58, %f57, 0f3BBB989D, 0f3F000000;
	cvt.sat.f32.f32 	%f59, %f58;
	fma.rm.f32 	%f60, %f59, %f47, %f46;
	add.f32 	%f61, %f60, 0fCB40007F;
	neg.f32 	%f62, %f61;
	fma.rn.f32 	%f63, %f57, 0f3FB8AA3B, %f62;
	fma.rn.f32 	%f64, %f57, 0f32A57060, %f63;
	mov.b32 	%r79, %f60;
	shl.b32 	%r80, %r79, 23;
	mov.b32 	%f65, %r80;
	ex2.approx.ftz.f32 	%f66, %f64;
	mul.f32 	%f11, %f66, %f65;
	add.f32 	%f67, %f11, 0f00000000;
	mov.b32 	%r81, %f56;
	shfl.sync.bfly.b32	%r82|%p24, %r81, 16, 31, -1;
	mov.b32 	%f68, %r82;
	add.f32 	%f69, %f56, %f68;
	mov.b32 	%r83, %f69;
	shfl.sync.bfly.b32	%r84|%p25, %r83, 8, 31, -1;
	mov.b32 	%f70, %r84;
	add.f32 	%f71, %f69, %f70;
	mov.b32 	%r85, %f71;
	shfl.sync.bfly.b32	%r86|%p26, %r85, 4, 31, -1;
	mov.b32 	%f72, %r86;
	add.f32 	%f73, %f71, %f72;
	mov.b32 	%r87, %f73;
	shfl.sync.bfly.b32	%r88|%p27, %r87, 2, 31, -1;
	mov.b32 	%f74, %r88;
	add.f32 	%f75, %f73, %f74;
	mov.b32 	%r89, %f75;
	shfl.sync.bfly.b32	%r90|%p28, %r89, 1, 31, -1;
	mov.b32 	%f76, %r90;
	add.f32 	%f77, %f75, %f76;
	mov.b32 	%r91, %f67;
	shfl.sync.bfly.b32	%r92|%p29, %r91, 16, 31, -1;
	mov.b32 	%f78, %r92;
	add.f32 	%f79, %f67, %f78;
	mov.b32 	%r93, %f79;
	shfl.sync.bfly.b32	%r94|%p30, %r93, 8, 31, -1;
	mov.b32 	%f80, %r94;
	add.f32 	%f81, %f79, %f80;
	mov.b32 	%r95, %f81;
	shfl.sync.bfly.b32	%r96|%p31, %r95, 4, 31, -1;
	mov.b32 	%f82, %r96;
	add.f32 	%f83, %f81, %f82;
	mov.b32 	%r97, %f83;
	shfl.sync.bfly.b32	%r98|%p32, %r97, 2, 31, -1;
	mov.b32 	%f84, %r98;
	add.f32 	%f85, %f83, %f84;
	mov.b32 	%r99, %f85;
	shfl.sync.bfly.b32	%r100|%p33, %r99, 1, 31, -1;
	mov.b32 	%f86, %r100;
	add.f32 	%f12, %f85, %f86;
	div.rn.f32 	%f13, %f55, %f77;
	@%p13 bra 	$L__BB375_10;
	mad.lo.s64 	%rd44, %rd51, %rd7, %rd9;
	shl.b64 	%rd45, %rd44, 2;
	add.s64 	%rd46, %rd6, %rd45;
	st.global.f32 	[%rd46], %f13;
$L__BB375_10:
	div.rn.f32 	%f14, %f11, %f12;
	@%p13 bra 	$L__BB375_12;
	mad.lo.s64 	%rd47, %rd7, %rd51, %rd7;
	add.s64 	%rd48, %rd47, %rd9;
	shl.b64 	%rd49, %rd48, 2;
	add.s64 	%rd50, %rd6, %rd49;
	st.global.f32 	[%rd50], %f14;
$L__BB375_12:
	add.s64 	%rd51, %rd51, %rd10;
	setp.lt.s64 	%p35, %rd51, %rd22;
	@%p35 bra 	$L__BB375_4;
$L__BB375_13:
	ret;

}
	// .globl	_Z15SoftmaxWarpImplI22BroadcastScaleMaskLoadIffbLm3EiE11DirectStoreIffEfLi1ELi1ELi32ELi1ELb0EL9Algorithm0EEvT_T0_ll
.visible .entry _Z15SoftmaxWarpImplI22BroadcastScaleMaskLoadIffbLm3EiE11DirectStoreIffEfLi1ELi1ELi32ELi1ELb0EL9Algorithm0EEvT_T0_ll(
	.param .align 8 .b8 _Z15SoftmaxWarpImplI22BroadcastScaleMaskLoadIffbLm3EiE11DirectStoreIffEfLi1ELi1ELi32ELi1ELb0EL9Algorithm0EEvT_T0_ll_param_0[112],
	.param .align 8 .b8 _Z15SoftmaxWarpImplI22BroadcastScaleMaskLoadIffbLm3EiE11DirectStoreIffEfLi1ELi1ELi32ELi1ELb0EL9Algorithm0EEvT_T0_ll_param_1[16],
	.param .u64 _Z15SoftmaxWarpImplI22BroadcastScaleMaskLoadIffbLm3EiE11DirectStoreIffEfLi1ELi1ELi32ELi1ELb0EL9Algorithm0EEvT_T0_ll_param_2,
	.param .u64 _Z15SoftmaxWarpImplI22BroadcastScaleMaskLoadIffbLm3EiE11DirectStoreIffEfLi1ELi1ELi32ELi1ELb0EL9Algorithm0EEvT_T0_ll_param_3
)
{
	.reg .pred 	%p<18>;
	.reg .b16 	%rs<10>;
	.reg .b32 	%r<64>;
	.reg .b32 	%f<44>;
	.reg .b64 	%rd<41>;

	ld.param.v2.f32 	{%f3, %f4}, [_Z15SoftmaxWarpImplI22BroadcastScaleMaskLoadIffbLm3EiE11DirectStoreIffEfLi1ELi1ELi32ELi1ELb0EL9Algorithm0EEvT_T0_ll_param_0+104];
	ld.param.u64 	%rd22, [_Z15SoftmaxWarpImplI22BroadcastScaleMaskLoadIffbLm3EiE11DirectStoreIffEfLi1ELi1ELi32ELi1ELb0EL9Algorithm0EEvT_T0_ll_param_0+96];
	ld.param.u32 	%r12, [_Z15SoftmaxWarpImplI22BroadcastScaleMaskLoadIffbLm3EiE11DirectStoreIffEfLi1ELi1ELi32ELi1ELb0EL9Algorithm0EEvT_T0_ll_param_0+80];
	ld.param.v2.u32 	{%r10, %r11}, [_Z15SoftmaxWarpImplI22BroadcastScaleMaskLoadIffbLm3EiE11DirectStoreIffEfLi1ELi1ELi32ELi1ELb0EL9Algorithm0EEvT_T0_ll_param_0+72];
	ld.param.v2.u32 	{%r7, %r8}, [_Z15SoftmaxWarpImplI22BroadcastScaleMaskLoadIffbLm3EiE11DirectStoreIffEfLi1ELi1ELi32ELi1ELb0EL9Algorithm0EEvT_T0_ll_param_0+48];
	ld.param.u64 	%rd18, [_Z15SoftmaxWarpImplI22BroadcastScaleMaskLoadIffbLm3EiE11DirectStoreIffEfLi1ELi1ELi32ELi1ELb0EL9Algorithm0EEvT_T0_ll_param_0+32];
	ld.param.u64 	%rd17, [_Z15SoftmaxWarpImplI22BroadcastScaleMaskLoadIffbLm3EiE11DirectStoreIffEfLi1ELi1ELi32ELi1ELb0EL9Algorithm0EEvT_T0_ll_param_0+24];
	ld.param.u64 	%rd16, [_Z15SoftmaxWarpImplI22BroadcastScaleMaskLoadIffbLm3EiE11DirectStoreIffEfLi1ELi1ELi32ELi1ELb0EL9Algorithm0EEvT_T0_ll_param_0+16];
	ld.param.u64 	%rd15, [_Z15SoftmaxWarpImplI22BroadcastScaleMaskLoadIffbLm3EiE11DirectStoreIffEfLi1ELi1ELi32ELi1ELb0EL9Algorithm0EEvT_T0_ll_param_0+8];
	ld.param.u64 	%rd14, [_Z15SoftmaxWarpImplI22BroadcastScaleMaskLoadIffbLm3EiE11DirectStoreIffEfLi1ELi1ELi32ELi1ELb0EL9Algorithm0EEvT_T0_ll_param_0];
	ld.param.u64 	%rd4, [_Z15SoftmaxWarpImplI22BroadcastScaleMaskLoadIffbLm3EiE11DirectStoreIffEfLi1ELi1ELi32ELi1ELb0EL9Algorithm0EEvT_T0_ll_param_1];
	ld.param.u64 	%rd5, [_Z15SoftmaxWarpImplI22BroadcastScaleMaskLoadIffbLm3EiE11DirectStoreIffEfLi1ELi1ELi32ELi1ELb0EL9Algorithm0EEvT_T0_ll_param_1+8];
	ld.param.u64 	%rd23, [_Z15SoftmaxWarpImplI22BroadcastScaleMaskLoadIffbLm3EiE11DirectStoreIffEfLi1ELi1ELi32ELi1ELb0EL9Algorithm0EEvT_T0_ll_param_2];
	ld.param.u64 	%rd24, [_Z15SoftmaxWarpImplI22BroadcastScaleMaskLoadIffbLm3EiE11DirectStoreIffEfLi1ELi1ELi32ELi1ELb0EL9Algorithm0EEvT_T0_ll_param_3];
	setp.lt.s64 	%p1, %rd24, 33;
	@%p1 bra 	$L__BB376_2;
	mov.u64 	%rd25, $str;
	cvta.global.u64 	%rd26, %rd25;
	mov.u64 	%rd27, $str$1;
	cvta.global.u64 	%rd28, %rd27;
	mov.u64 	%rd29, __unnamed_367;
	cvta.global.u64 	%rd30, %rd29;
	{ // callseq 366, 0
	.param .b64 param0;
	st.param.b64 	[param0], %rd26;
	.param .b64 param1;
	st.param.b64 	[param1], %rd28;
	.param .b32 param2;
	st.param.b32 	[param2], 254;
	.param .b64 param3;
	st.param.b64 	[param3], %rd30;
	.param .b64 param4;
	st.param.b64 	[param4], 1;
	call.uni 
	__assertfail, 
	(
	param0, 
	param1, 
	param2, 
	param3, 
	param4
	);
	} // callseq 366
$L__BB376_2:
	mov.u32 	%r23, %ctaid.x;
	mov.u32 	%r24, %ntid.y;
	mov.u32 	%r25, %tid.y;
	mad.lo.s32 	%r26, %r23, %r24, %r25;
	mov.u32 	%r27, %nctaid.x;
	mul.lo.s32 	%r6, %r27, %r24;
	cvt.s64.s32 	%rd40, %r26;
	setp.le.s64 	%p2, %rd23, %rd40;
	@%p2 bra 	$L__BB376_5;
	mov.u32 	%r28, %tid.x;
	cvt.u64.u32 	%rd7, %r28;
	cvta.to.global.u64 	%rd8, %rd4;
	cvta.to.global.u64 	%rd9, %rd15;
	cvta.to.global.u64 	%rd10, %rd14;
	cvt.s64.s32 	%rd11, %r6;
$L__BB376_4:
	setp.eq.s64 	%p3, %rd18, 1;
	setp.eq.s64 	%p4, %rd17, 1;
	setp.eq.s64 	%p5, %rd16, 1;
	mad.lo.s64 	%rd31, %rd22, %rd40, %rd7;
	cvt.u32.u64 	%r29, %rd31;
	div.s32 	%r30, %r29, %r7;
	mul.lo.s32 	%r31, %r30, %r7;
	sub.s32 	%r32, %r29, %r31;
	div.s32 	%r33, %r32, %r8;
	mul.lo.s32 	%r34, %r33, %r8;
	sub.s32 	%r35, %r32, %r34;
	selp.b32 	%r36, 0, %r30, %p5;
	selp.b32 	%r37, 0, %r33, %p4;
	selp.b32 	%r38, 0, %r35, %p3;
	mul.lo.s32 	%r39, %r10, %r36;
	mad.lo.s32 	%r40, %r11, %r37, %r39;
	mad.lo.s32 	%r41, %r12, %r38, %r40;
	shl.b64 	%rd32, %rd31, 32;
	shr.s64 	%rd33, %rd32, 30;
	add.s64 	%rd34, %rd10, %rd33;
	ld.global.f32 	%f5, [%rd34];
	cvt.s64.s32 	%rd35, %r41;
	add.s64 	%rd36, %rd9, %rd35;
	ld.global.u8 	%rs9, [%rd36];
	setp.eq.s16 	%p6, %rs9, 0;
	mul.f32 	%f6, %f5, %f4;
	selp.f32 	%f7, %f3, %f6, %p6;
	max.f32 	%f8, %f7, 0fFF800000;
	mov.b32 	%r42, %f8;
	shfl.sync.bfly.b32	%r43|%p7, %r42, 16, 31, -1;
	mov.b32 	%f9, %r43;
	max.f32 	%f10, %f8, %f9;
	mov.b32 	%r44, %f10;
	shfl.sync.bfly.b32	%r45|%p8, %r44, 8, 31, -1;
	mov.b32 	%f11, %r45;
	max.f32 	%f12, %f10, %f11;
	mov.b32 	%r46, %f12;
	shfl.sync.bfly.b32	%r47|%p9, %r46, 4, 31, -1;
	mov.b32 	%f13, %r47;
	max.f32 	%f14, %f12, %f13;
	mov.b32 	%r48, %f14;
	shfl.sync.bfly.b32	%r49|%p10, %r48, 2, 31, -1;
	mov.b32 	%f15, %r49;
	max.f32 	%f16, %f14, %f15;
	mov.b32 	%r50, %f16;
	shfl.sync.bfly.b32	%r51|%p11, %r50, 1, 31, -1;
	mov.b32 	%f17, %r51;
	max.f32 	%f18, %f16, %f17;
	sub.f32 	%f19, %f7, %f18;
	fma.rn.f32 	%f20, %f19, 0f3BBB989D, 0f3F000000;
	cvt.sat.f32.f32 	%f21, %f20;
	mov.f32 	%f22, 0f4B400001;
	mov.f32 	%f23, 0f437C0000;
	fma.rm.f32 	%f24, %f21, %f23, %f22;
	add.f32 	%f25, %f24, 0fCB40007F;
	neg.f32 	%f26, %f25;
	fma.rn.f32 	%f27, %f19, 0f3FB8AA3B, %f26;
	fma.rn.f32 	%f28, %f19, 0f32A57060, %f27;
	mov.b32 	%r52, %f24;
	shl.b32 	%r53, %r52, 23;
	mov.b32 	%f29, %r53;
	ex2.approx.ftz.f32 	%f30, %f28;
	mul.f32 	%f31, %f30, %f29;
	add.f32 	%f32, %f31, 0f00000000;
	mov.b32 	%r54, %f32;
	shfl.sync.bfly.b32	%r55|%p12, %r54, 16, 31, -1;
	mov.b32 	%f33, %r55;
	add.f32 	%f34, %f32, %f33;
	mov.b32 	%r56, %f34;
	shfl.sync.bfly.b32	%r57|%p13, %r56, 8, 31, -1;
	mov.b32 	%f35, %r57;
	add.f32 	%f36, %f34, %f35;
	mov.b32 	%r58, %f36;
	shfl.sync.bfly.b32	%r59|%p14, %r58, 4, 31, -1;
	mov.b32 	%f37, %r59;
	add.f32 	%f38, %f36, %f37;
	mov.b32 	%r60, %f38;
	shfl.sync.bfly.b32	%r61|%p15, %r60, 2, 31, -1;
	mov.b32 	%f39, %r61;
	add.f32 	%f40, %f38, %f39;
	mov.b32 	%r62, %f40;
	shfl.sync.bfly.b32	%r63|%p16, %r62, 1, 31, -1;
	mov.b32 	%f41, %r63;
	add.f32 	%f42, %f40, %f41;
	div.rn.f32 	%f43, %f31, %f42;
	mad.lo.s64 	%rd37, %rd40, %rd5, %rd7;
	shl.b64 	%rd38, %rd37, 2;
	add.s64 	%rd39, %rd8, %rd38;
	st.global.f32 	[%rd39], %f43;
	add.s64 	%rd40, %rd40, %rd11;
	setp.lt.s64 	%p17, %rd40, %rd23;
	@%p17 bra 	$L__BB376_4;
$L__BB376_5:
	ret;

}
	// .globl	_Z15SoftmaxWarpImplI22BroadcastScaleMaskLoadIffbLm3EiE11DirectStoreIffEfLi1ELi1ELi32ELi1ELb1EL9Algorithm0EEvT_T0_ll
.visible .entry _Z15SoftmaxWarpImplI22BroadcastScaleMaskLoadIffbLm3EiE11DirectStoreIffEfLi1ELi1ELi32ELi1ELb1EL9Algorithm0EEvT_T0_ll(
	.param .align 8 .b8 _Z15SoftmaxWarpImplI22BroadcastScaleMaskLoadIffbLm3EiE11DirectStoreIffEfLi1ELi1ELi32ELi1ELb1EL9Algorithm0EEvT_T0_ll_param_0[112],
	.param .align 8 .b8 _Z15SoftmaxWarpImplI22BroadcastScaleMaskLoadIffbLm3EiE11DirectStoreIffEfLi1ELi1ELi32ELi1ELb1EL9Algorithm0EEvT_T0_ll_param_1[16],
	.param .u64 _Z15SoftmaxWarpImplI22BroadcastScaleMaskLoadIffbLm3EiE11DirectStoreIffEfLi1ELi1ELi32ELi1ELb1EL9Algorithm0EEvT_T0_ll_param_2,
	.param .u64 _Z15SoftmaxWarpImplI22BroadcastScaleMaskLoadIffbLm3EiE11DirectStoreIffEfLi1ELi1ELi32ELi1ELb1EL9Algorithm0EEvT_T0_ll_param_3
)
{
	.reg .pred 	%p<20>;
	.reg .b16 	%rs<10>;
	.reg .b32 	%r<64>;
	.reg .b32 	%f<49>;
	.reg .b64 	%rd<39>;

	ld.param.u64 	%rd20, [_Z15SoftmaxWarpImplI22BroadcastScaleMaskLoadIffbLm3EiE11DirectStoreIffEfLi1ELi1ELi32ELi1ELb1EL9Algorithm0EEvT_T0_ll_param_1+8];
	ld.param.u64 	%rd19, [_Z15SoftmaxWarpImplI22BroadcastScaleMaskLoadIffbLm3EiE11DirectStoreIffEfLi1ELi1ELi32ELi1ELb1EL9Algorithm0EEvT_T0_ll_param_1];
	ld.param.v2.f32 	{%f8, %f9}, [_Z15SoftmaxWarpImplI22BroadcastScaleMaskLoadIffbLm3EiE11DirectStoreIffEfLi1ELi1ELi32ELi1ELb1EL9Algorithm0EEvT_T0_ll_param_0+104];
	ld.param.u64 	%rd18, [_Z15SoftmaxWarpImplI22BroadcastScaleMaskLoadIffbLm3EiE11DirectStoreIffEfLi1ELi1ELi32ELi1ELb1EL9Algorithm0EEvT_T0_ll_param_0+96];
	ld.param.u32 	%r12, [_Z15SoftmaxWarpImplI22BroadcastScaleMaskLoadIffbLm3EiE11DirectStoreIffEfLi1ELi1ELi32ELi1ELb1EL9Algorithm0EEvT_T0_ll_param_0+80];
	ld.param.v2.u32 	{%r10, %r11}, [_Z15SoftmaxWarpImplI22BroadcastScaleMaskLoadIffbLm3EiE11DirectStoreIffEfLi1ELi1ELi32ELi1ELb1EL9Algorithm0EEvT_T0_ll_param_0+72];
	ld.param.v2.u32 	{%r7, %r8}, [_Z15SoftmaxWarpImplI22BroadcastScaleMaskLoadIffbLm3EiE11DirectStoreIffEfLi1ELi1ELi32ELi1ELb1EL9Algorithm0EEvT_T0_ll_param_0+48];
	ld.param.u64 	%rd14, [_Z15SoftmaxWarpImplI22BroadcastScaleMaskLoadIffbLm3EiE11DirectStoreIffEfLi1ELi1ELi32ELi1ELb1EL9Algorithm0EEvT_T0_ll_param_0+32];
	ld.param.u64 	%rd13, [_Z15SoftmaxWarpImplI22BroadcastScaleMaskLoadIffbLm3EiE11DirectStoreIffEfLi1ELi1ELi32ELi1ELb1EL9Algorithm0EEvT_T0_ll_param_0+24];
	ld.param.u64 	%rd12, [_Z15SoftmaxWarpImplI22BroadcastScaleMaskLoadIffbLm3EiE11DirectStoreIffEfLi1ELi1ELi32ELi1ELb1EL9Algorithm0EEvT_T0_ll_param_0+16];
	ld.param.u64 	%rd11, [_Z15SoftmaxWarpImplI22BroadcastScaleMaskLoadIffbLm3EiE11DirectStoreIffEfLi1ELi1ELi32ELi1ELb1EL9Algorithm0EEvT_T0_ll_param_0+8];
	ld.param.u64 	%rd10, [_Z15SoftmaxWarpImplI22BroadcastScaleMaskLoadIffbLm3EiE11DirectStoreIffEfLi1ELi1ELi32ELi1ELb1EL9Algorithm0EEvT_T0_ll_param_0];
	ld.param.u64 	%rd21, [_Z15SoftmaxWarpImplI22BroadcastScaleMaskLoadIffbLm3EiE11DirectStoreIffEfLi1ELi1ELi32ELi1ELb1EL9Algorithm0EEvT_T0_ll_param_2];
	ld.param.u64 	%rd22, [_Z15SoftmaxWarpImplI22BroadcastScaleMaskLoadIffbLm3EiE11DirectStoreIffEfLi1ELi1ELi32ELi1ELb1EL9Algorithm0EEvT_T0_ll_param_3];
	setp.lt.s64 	%p1, %rd22, 33;
	@%p1 bra 	$L__BB377_2;
	mov.u64 	%rd23, $str;
	cvta.global.u64 	%rd24, %rd23;
	mov.u64 	%rd25, $str$1;
	cvta.global.u64 	%rd26, %rd25;
	mov.u64 	%rd27, __unnamed_368;
	cvta.global.u64 	%rd28, %rd27;
	{ // callseq 367, 0
	.param .b64 param0;
	st.param.b64 	[param0], %rd24;
	.param .b64 param1;
	st.param.b64 	[param1], %rd26;
	.param .b32 param2;
	st.param.b32 	[param2], 254;
	.param .b64 param3;
	st.param.b64 	[param3], %rd28;
	.param .b64 param4;
	st.param.b64 	[param4], 1;
	call.uni 
	__assertfail, 
	(
	param0, 
	param1, 
	param2, 
	param3, 
	param4
	);
	} // callseq 367
$L__BB377_2:
	mov.u32 	%r23, %ctaid.x;
	mov.u32 	%r24, %ntid.y;
	mov.u32 	%r25, %tid.y;
	mad.lo.s32 	%r26, %r23, %r24, %r25;
	mov.u32 	%r27, %nctaid.x;
	mul.lo.s32 	%r6, %r27, %r24;
	cvt.s64.s32 	%rd38, %r26;
	setp.le.s64 	%p2, %rd21, %rd38;
	@%p2 bra 	$L__BB377_9;
	mov.u32 	%r28, %tid.x;
	cvt.u64.u32 	%rd3, %r28;
	cvta.to.global.u64 	%rd4, %rd19;
	cvta.to.global.u64 	%rd5, %rd11;
	cvta.to.global.u64 	%rd6, %rd10;
	cvt.s64.s32 	%rd7, %r6;
$L__BB377_4:
	setp.le.s64 	%p3, %rd22, %rd3;
	mov.f32 	%f47, 0fFF800000;
	mov.f32 	%f48, %f47;
	@%p3 bra 	$L__BB377_6;
	setp.eq.s64 	%p4, %rd14, 1;
	setp.eq.s64 	%p5, %rd13, 1;
	setp.eq.s64 	%p6, %rd12, 1;
	mad.lo.s64 	%rd29, %rd18, %rd38, %rd3;
	cvt.u32.u64 	%r29, %rd29;
	div.s32 	%r30, %r29, %r7;
	mul.lo.s32 	%r31, %r30, %r7;
	sub.s32 	%r32, %r29, %r31;
	div.s32 	%r33, %r32, %r8;
	mul.lo.s32 	%r34, %r33, %r8;
	sub.s32 	%r35, %r32, %r34;
	selp.b32 	%r36, 0, %r30, %p6;
	selp.b32 	%r37, 0, %r33, %p5;
	selp.b32 	%r38, 0, %r35, %p4;
	mul.lo.s32 	%r39, %r10, %r36;
	mad.lo.s32 	%r40, %r11, %r37, %r39;
	mad.lo.s32 	%r41, %r12, %r38, %r40;
	shl.b64 	%rd30, %rd29, 32;
	shr.s64 	%rd31, %rd30, 30;
	add.s64 	%rd32, %rd6, %rd31;
	ld.global.f32 	%f11, [%rd32];
	cvt.s64.s32 	%rd33, %r41;
	add.s64 	%rd34, %rd5, %rd33;
	ld.global.u8 	%rs9, [%rd34];
	setp.eq.s16 	%p7, %rs9, 0;
	mul.f32 	%f12, %f11, %f9;
	selp.f32 	%f47, %f8, %f12, %p7;
	max.f32 	%f48, %f47, 0fFF800000;
$L__BB377_6:
	setp.le.s64 	%p8, %rd22, %rd3;
	mov.b32 	%r42, %f48;
	shfl.sync.bfly.b32	%r43|%p9, %r42, 16, 31, -1;
	mov.b32 	%f13, %r43;
	max.f32 	%f14, %f48, %f13;
	mov.b32 	%r44, %f14;
	shfl.sync.bfly.b32	%r45|%p10, %r44, 8, 31, -1;
	mov.b32 	%f15, %r45;
	max.f32 	%f16, %f14, %f15;
	mov.b32 	%r46, %f16;
	shfl.sync.bfly.b32	%r47|%p11, %r46, 4, 31, -1;
	mov.b32 	%f17, %r47;
	max.f32 	%f18, %f16, %f17;
	mov.b32 	%r48, %f18;
	shfl.sync.bfly.b32	%r49|%p12, %r48, 2, 31, -1;
	mov.b32 	%f19, %r49;
	max.f32 	%f20, %f18, %f19;
	mov.b32 	%r50, %f20;
	shfl.sync.bfly.b32	%r51|%p13, %r50, 1, 31, -1;
	mov.b32 	%f21, %r51;
	max.f32 	%f22, %f20, %f21;
	sub.f32 	%f23, %f47, %f22;
	fma.rn.f32 	%f24, %f23, 0f3BBB989D, 0f3F000000;
	cvt.sat.f32.f32 	%f25, %f24;
	mov.f32 	%f26, 0f4B400001;
	mov.f32 	%f27, 0f437C0000;
	fma.rm.f32 	%f28, %f25, %f27, %f26;
	add.f32 	%f29, %f28, 0fCB40007F;
	neg.f32 	%f30, %f29;
	fma.rn.f32 	%f31, %f23, 0f3FB8AA3B, %f30;
	fma.rn.f32 	%f32, %f23, 0f32A57060, %f31;
	mov.b32 	%r52, %f28;
	shl.b32 	%r53, %r52, 23;
	mov.b32 	%f33, %r53;
	ex2.approx.ftz.f32 	%f34, %f32;
	mul.f32 	%f35, %f34, %f33;
	add.f32 	%f36, %f35, 0f00000000;
	mov.b32 	%r54, %f36;
	shfl.sync.bfly.b32	%r55|%p14, %r54, 16, 31, -1;
	mov.b32 	%f37, %r55;
	add.f32 	%f38, %f36, %f37;
	mov.b32 	%r56, %f38;
	shfl.sync.bfly.b32	%r57|%p15, %r56, 8, 31, -1;
	mov.b32 	%f39, %r57;
	add.f32 	%f40, %f38, %f39;
	mov.b32 	%r58, %f40;
	shfl.sync.bfly.b32	%r59|%p16, %r58, 4, 31, -1;
	mov.b32 	%f41, %r59;
	add.f32 	%f42, %f40, %f41;
	mov.b32 	%r60, %f42;
	shfl.sync.bfly.b32	%r61|%p17, %r60, 2, 31, -1;
	mov.b32 	%f43, %r61;
	add.f32 	%f44, %f42, %f43;
	mov.b32 	%r62, %f44;
	shfl.sync.bfly.b32	%r63|%p18, %r62, 1, 31, -1;
	mov.b32 	%f45, %r63;
	add.f32 	%f46, %f44, %f45;
	div.rn.f32 	%f7, %f35, %f46;
	@%p8 bra 	$L__BB377_8;
	mad.lo.s64 	%rd35, %rd38, %rd20, %rd3;
	shl.b64 	%rd36, %rd35, 2;
	add.s64 	%rd37, %rd4, %rd36;
	st.global.f32 	[%rd37], %f7;
$L__BB377_8:
	add.s64 	%rd38, %rd38, %rd7;
	setp.lt.s64 	%p19, %rd38, %rd21;
	@%p19 bra 	$L__BB377_4;
$L__BB377_9:
	ret;

}
	// .globl	_Z15SoftmaxWarpImplI22BroadcastScaleMaskLoadIffbLm3EiE11DirectStoreIffEfLi1ELi2ELi32ELi1ELb0EL9Algorithm0EEvT_T0_ll
.visible .entry _Z15SoftmaxWarpImplI22BroadcastScaleMaskLoadIffbLm3EiE11DirectStoreIffEfLi1ELi2ELi32ELi1ELb0EL9Algorithm0EEvT_T0_ll(
	.param .align 8 .b8 _Z15SoftmaxWarpImplI22BroadcastScaleMaskLoadIffbLm3EiE11DirectStoreIffEfLi1ELi2ELi32ELi1ELb0EL9Algorithm0EEvT_T0_ll_param_0[112],
	.param .align 8 .b8 _Z15SoftmaxWarpImplI22BroadcastScaleMaskLoadIffbLm3EiE11DirectStoreIffEfLi1ELi2ELi32ELi1ELb0EL9Algorithm0EEvT_T0_ll_param_1[16],
	.param .u64 _Z15SoftmaxWarpImplI22BroadcastScaleMaskLoadIffbLm3EiE11DirectStoreIffEfLi1ELi2ELi32ELi1ELb0EL9Algorithm0EEvT_T0_ll_param_2,
	.param .u64 _Z15SoftmaxWarpImplI22BroadcastScaleMaskLoadIffbLm3EiE11DirectStoreIffEfLi1ELi2ELi32ELi1ELb0EL9Algorithm0EEvT_T0_ll_param_3
)
{
	.reg .pred 	%p<19>;
	.reg .b16 	%rs<11>;
	.reg .b32 	%r<79>;
	.reg .b32 	%f<61>;
	.reg .b64 	%rd<46>;

	ld.param.v2.f32 	{%f3, %f4}, [_Z15SoftmaxWarpImplI22BroadcastScaleMaskLoadIffbLm3EiE11DirectStoreIffEfLi1ELi2ELi32ELi1ELb0EL9Algorithm0EEvT_T0_ll_param_0+104];
	ld.param.u64 	%rd21, [_Z15SoftmaxWarpImplI22BroadcastScaleMaskLoadIffbLm3EiE11DirectStoreIffEfLi1ELi2ELi32ELi1ELb0EL9Algorithm0EEvT_T0_ll_param_0+96];
	ld.param.u32 	%r12, [_Z15SoftmaxWarpImplI22BroadcastScaleMaskLoadIffbLm3EiE11DirectStoreIffEfLi1ELi2ELi32ELi1ELb0EL9Algorithm0EEvT_T0_ll_param_0+80];
	ld.param.v2.u32 	{%r10, %r11}, [_Z15SoftmaxWarpImplI22BroadcastScaleMaskLoadIffbLm3EiE11DirectStoreIffEfLi1ELi2ELi32ELi1ELb0EL9Algorithm0EEvT_T0_ll_param_0+72];
	ld.param.v2.u32 	{%r7, %r8}, [_Z15SoftmaxWarpImplI22BroadcastScaleMaskLoadIffbLm3EiE11DirectStoreIffEfLi1ELi2ELi32ELi1ELb0EL9Algorithm0EEvT_T0_ll_param_0+48];
	ld.param.u64 	%rd17, [_Z15SoftmaxWarpImplI22BroadcastScaleMaskLoadIffbLm3EiE11DirectStoreIffEfLi1ELi2ELi32ELi1ELb0EL9Algorithm0EEvT_T0_ll_param_0+32];
	ld.param.u64 	%rd16, [_Z15SoftmaxWarpImplI22BroadcastScaleMaskLoadIffbLm3EiE11DirectStoreIffEfLi1ELi2ELi32ELi1ELb0EL9Algorithm0EEvT_T0_ll_param_0+24];
	ld.param.u64 	%rd15, [_Z15SoftmaxWarpImplI22BroadcastScaleMaskLoadIffbLm3EiE11DirectStoreIffEfLi1ELi2ELi32ELi1ELb0EL9Algorithm0EEvT_T0_ll_param_0+16];
	ld.param.u64 	%rd14, [_Z15SoftmaxWarpImplI22BroadcastScaleMaskLoadIffbLm3EiE11DirectStoreIffEfLi1ELi2ELi32ELi1ELb0EL9Algorithm0EEvT_T0_ll_param_0+8];
	ld.param.u64 	%rd13, [_Z15SoftmaxWarpImplI22BroadcastScaleMaskLoadIffbLm3EiE11DirectStoreIffEfLi1ELi2ELi32ELi1ELb0EL9Algorithm0EEvT_T0_ll_param_0];
	ld.param.u64 	%rd3, [_Z15SoftmaxWarpImplI22BroadcastScaleMaskLoadIffbLm3EiE11DirectStoreIffEfLi1ELi2ELi32ELi1ELb0EL9Algorithm0EEvT_T0_ll_param_1];
	ld.param.u64 	%rd4, [_Z15SoftmaxWarpImplI22BroadcastScaleMaskLoadIffbLm3EiE11DirectStoreIffEfLi1ELi2ELi32ELi1ELb0EL9Algorithm0EEvT_T0_ll_param_1+8];
	ld.param.u64 	%rd22, [_Z15SoftmaxWarpImplI22BroadcastScaleMaskLoadIffbLm3EiE11DirectStoreIffEfLi1ELi2ELi32ELi1ELb0EL9Algorithm0EEvT_T0_ll_param_2];
	ld.param.u64 	%rd23, [_Z15SoftmaxWarpImplI22BroadcastScaleMaskLoadIffbLm3EiE11DirectStoreIffEfLi1ELi2ELi32ELi1ELb0EL9Algorithm0EEvT_T0_ll_param_3];
	setp.lt.s64 	%p1, %rd23, 65;
	@%p1 bra 	$L__BB378_2;
	mov.u64 	%rd24, $str;
	cvta.global.u64 	%rd25, %rd24;
	mov.u64 	%rd26, $str$1;
	cvta.global.u64 	%rd27, %rd26;
	mov.u64 	%rd28, __unnamed_369;
	cvta.global.u64 	%rd29, %rd28;
	{ // callseq 368, 0
	.param .b64 param0;
	st.param.b64 	[param0], %rd25;
	.param .b64 param1;
	st.param.b64 	[param1], %rd27;
	.param .b32 param2;
	st.param.b32 	[param2], 254;
	.param .b64 param3;
	st.param.b64 	[param3], %rd29;
	.param .b64 param4;
	st.param.b64 	[param4], 1;
	call.uni 
	__assertfail, 
	(
	param0, 
	param1, 
	param2, 
	param3, 
	param4
	);
	} // callseq 368
$L__BB378_2:
	mov.u32 	%r23, %ctaid.x;
	mov.u32 	%r24, %ntid.y;
	mov.u32 	%r25, %tid.y;
	mad.lo.s32 	%r26, %r23, %r24, %r25;
	mov.u32 	%r27, %nctaid.x;
	mul.lo.s32 	%r6, %r27, %r24;
	cvt.s64.s32 	%rd45, %r26;
	setp.le.s64 	%p2, %rd22, %rd45;
	@%p2 bra 	$L__BB378_5;
	cvta.to.global.u64 	%rd6, %rd13;
	cvta.to.global.u64 	%rd7, %rd14;
	mov.u32 	%r28, %tid.x;
	cvt.u64.u32 	%rd8, %r28;
	cvta.to.global.u64 	%rd9, %rd3;
	cvt.s64.s32 	%rd10, %r6;
$L__BB378_4:
	setp.eq.s64 	%p3, %rd17, 1;
	setp.eq.s64 	%p4, %rd16, 1;
	setp.eq.s64 	%p5, %rd15, 1;
	mad.lo.s64 	%rd30, %rd21, %rd45, %rd8;
	cvt.u32.u64 	%r29, %rd30;
	div.s32 	%r30, %r29, %r7;
	mul.lo.s32 	%r31, %r30, %r7;
	sub.s32 	%r32, %r29, %r31;
	div.s32 	%r33, %r32, %r8;
	mul.lo.s32 	%r34, %r33, %r8;
	sub.s32 	%r35, %r32, %r34;
	selp.b32 	%r36, 0, %r30, %p5;
	selp.b32 	%r37, 0, %r33, %p4;
	selp.b32 	%r38, 0, %r35, %p3;
	mul.lo.s32 	%r39, %r10, %r36;
	mad.lo.s32 	%r40, %r11, %r37, %r39;
	mad.lo.s32 	%r41, %r12, %r38, %r40;
	shl.b64 	%rd31, %rd30, 32;
	shr.s64 	%rd32, %rd31, 30;
	add.s64 	%rd33, %rd6, %rd32;
	ld.global.f32 	%f5, [%rd33];
	cvt.s64.s32 	%rd34, %r41;
	add.s64 	%rd35, %rd7, %rd34;
	ld.global.u8 	%rs9, [%rd35];
	setp.eq.s16 	%p6, %rs9, 0;
	mul.f32 	%f6, %f5, %f4;
	selp.f32 	%f7, %f3, %f6, %p6;
	max.f32 	%f8, %f7, 0fFF800000;
	add.s64 	%rd36, %rd30, 32;
	cvt.u32.u64 	%r42, %rd36;
	div.s32 	%r43, %r42, %r7;
	mul.lo.s32 	%r44, %r43, %r7;
	sub.s32 	%r45, %r42, %r44;
	div.s32 	%r46, %r45, %r8;
	mul.lo.s32 	%r47, %r46, %r8;
	sub.s32 	%r48, %r45, %r47;
	selp.b32 	%r49, 0, %r43, %p5;
	selp.b32 	%r50, 0, %r46, %p4;
	selp.b32 	%r51, 0, %r48, %p3;
	mul.lo.s32 	%r52, %r10, %r49;
	mad.lo.s32 	%r53, %r11, %r50, %r52;
	mad.lo.s32 	%r54, %r12, %r51, %r53;
	shl.b64 	%rd37, %rd36, 32;
	shr.s64 	%rd38, %rd37, 30;
	add.s64 	%rd39, %rd6, %rd38;
	ld.global.f32 	%f9, [%rd39];
	cvt.s64.s32 	%rd40, %r54;
	add.s64 	%rd41, %rd7, %rd40;
	ld.global.u8 	%rs10, [%rd41];
	setp.eq.s16 	%p7, %rs10, 0;
	mul.f32 	%f10, %f9, %f4;
	selp.f32 	%f11, %f3, %f10, %p7;
	max.f32 	%f12, %f8, %f11;
	mov.b32 	%r55, %f12;
	shfl.sync.bfly.b32	%r56|%p8, %r55, 16, 31, -1;
	mov.b32 	%f13, %r56;
	max.f32 	%f14, %f12, %f13;
	mov.b32 	%r57, %f14;
	shfl.sync.bfly.b32	%r58|%p9, %r57, 8, 31, -1;
	mov.b32 	%f15, %r58;
	max.f32 	%f16, %f14, %f15;
	mov.b32 	%r59, %f16;
	shfl.sync.bfly.b32	%r60|%p10, %r59, 4, 31, -1;
	mov.b32 	%f17, %r60;
	max.f32 	%f18, %f16, %f17;
	mov.b32 	%r61, %f18;
	shfl.sync.bfly.b32	%r62|%p11, %r61, 2, 31, -1;
	mov.b32 	%f19, %r62;
	max.f32 	%f20, %f18, %f19;
	mov.b32 	%r63, %f20;
	shfl.sync.bfly.b32	%r64|%p12, %r63, 1, 31, -1;
	mov.b32 	%f21, %r64;
	max.f32 	%f22, %f20, %f21;
	sub.f32 	%f23, %f7, %f22;
	fma.rn.f32 	%f24, %f23, 0f3BBB989D, 0f3F000000;
	cvt.sat.f32.f32 	%f25, %f24;
	mov.f32 	%f26, 0f4B400001;
	mov.f32 	%f27, 0f437C0000;
	fma.rm.f32 	%f28, %f25, %f27, %f26;
	add.f32 	%f29, %f28, 0fCB40007F;
	neg.f32 	%f30, %f29;
	fma.rn.f32 	%f31, %f23, 0f3FB8AA3B, %f30;
	fma.rn.f32 	%f32, %f23, 0f32A57060, %f31;
	mov.b32 	%r65, %f28;
	shl.b32 	%r66, %r65, 23;
	mov.b32 	%f33, %r66;
	ex2.approx.ftz.f32 	%f34, %f32;
	mul.f32 	%f35, %f34, %f33;
	add.f32 	%f36, %f35, 0f00000000;
	sub.f32 	%f37, %f11, %f22;
	fma.rn.f32 	%f38, %f37, 0f3BBB989D, 0f3F000000;
	cvt.sat.f32.f32 	%f39, %f38;
	fma.rm.f32 	%f40, %f39, %f27, %f26;
	add.f32 	%f41, %f40, 0fCB40007F;
	neg.f32 	%f42, %f41;
	fma.rn.f32 	%f43, %f37, 0f3FB8AA3B, %f42;
	fma.rn.f32 	%f44, %f37, 0f32A57060, %f43;
	mov.b32 	%r67, %f40;
	shl.b32 	%r68, %r67, 23;
	mov.b32 	%f45, %r68;
	ex2.approx.ftz.f32 	%f46, %f44;
	mul.f32 	%f47, %f46, %f45;
	add.f32 	%f48, %f36, %f47;
	mov.b32 	%r69, %f48;
	shfl.sync.bfly.b32	%r70|%p13, %r69, 16, 31, -1;
	mov.b32 	%f49, %r70;
	add.f32 	%f50, %f48, %f49;
	mov.b32 	%r71, %f50;
	shfl.sync.bfly.b32	%r72|%p14, %r71, 8, 31, -1;
	mov.b32 	%f51, %r72;
	add.f32 	%f52, %f50, %f51;
	mov.b32 	%r73, %f52;
	shfl.sync.bfly.b32	%r74|%p15, %r73, 4, 31, -1;
	mov.b32 	%f53, %r74;
	add.f32 	%f54, %f52, %f53;
	mov.b32 	%r75, %f54;
	shfl.sync.bfly.b32	%r76|%p16, %r75, 2, 31, -1;
	mov.b32 	%f55, %r76;
	add.f32 	%f56, %f54, %f55;
	mov.b32 	%r77, %f56;
	shfl.sync.bfly.b32	%r78|%p17, %r77, 1, 31, -1;
	mov.b32 	%f57, %r78;
	add.f32 	%f58, %f56, %f57;
	div.rn.f32 	%f59, %f35, %f58;
	div.rn.f32 	%f60, %f47, %f58;
	mad.lo.s64 	%rd42, %rd45, %rd4, %rd8;
	shl.b64 	%rd43, %rd42, 2;
	add.s64 	%rd44, %rd9, %rd43;
	st.global.f32 	[%rd44], %f59;
	st.global.f32 	[%rd44+128], %f60;
	add.s64 	%rd45, %rd45, %rd10;
	setp.lt.s64 	%p18, %rd45, %rd22;
	@%p18 bra 	$L__BB378_4;
$L__BB378_5:
	ret;

}
	// .globl	_Z15SoftmaxWarpImplI22BroadcastScaleMaskLoadIffbLm3EiE11DirectStoreIffEfLi1ELi2ELi32ELi1ELb1EL9Algorithm0EEvT_T0_ll
.visible .entry _Z15SoftmaxWarpImplI22BroadcastScaleMaskLoadIffbLm3EiE11DirectStoreIffEfLi1ELi2ELi32ELi1ELb1EL9Algorithm0EEvT_T0_ll(
	.param .align 8 .b8 _Z15SoftmaxWarpImplI22BroadcastScaleMaskLoadIffbLm3EiE11DirectStoreIffEfLi1ELi2ELi32ELi1ELb1EL9Algorithm0EEvT_T0_ll_param_0[112],
	.param .align 8 .b8 _Z15SoftmaxWarpImplI22BroadcastScaleMaskLoadIffbLm3EiE11DirectStoreIffEfLi1ELi2ELi32ELi1ELb1EL9Algorithm0EEvT_T0_ll_param_1[16],
	.param .u64 _Z15SoftmaxWarpImplI22BroadcastScaleMaskLoadIffbLm3EiE11DirectStoreIffEfLi1ELi2ELi32ELi1ELb1EL9Algorithm0EEvT_T0_ll_param_2,
	.param .u64 _Z15SoftmaxWarpImplI22BroadcastScaleMaskLoadIffbLm3EiE11DirectStoreIffEfLi1ELi2ELi32ELi1ELb1EL9Algorithm0EEvT_T0_ll_param_3
)
{
	.reg .pred 	%p<26>;
	.reg .b16 	%rs<11>;
	.reg .b32 	%r<80>;
	.reg .b32 	%f<71>;
	.reg .b64 	%rd<50>;

	ld.param.u64 	%rd26, [_Z15SoftmaxWarpImplI22BroadcastScaleMaskLoadIffbLm3EiE11DirectStoreIffEfLi1ELi2ELi32ELi1ELb1EL9Algorithm0EEvT_T0_ll_param_1+8];
	ld.param.u64 	%rd25, [_Z15SoftmaxWarpImplI22BroadcastScaleMaskLoadIffbLm3EiE11DirectStoreIffEfLi1ELi2ELi32ELi1ELb1EL9Algorithm0EEvT_T0_ll_param_1];
	ld.param.v2.f32 	{%f13, %f14}, [_Z15SoftmaxWarpImplI22BroadcastScaleMaskLoadIffbLm3EiE11DirectStoreIffEfLi1ELi2ELi32ELi1ELb1EL9Algorithm0EEvT_T0_ll_param_0+104];
	ld.param.u64 	%rd24, [_Z15SoftmaxWarpImplI22BroadcastScaleMaskLoadIffbLm3EiE11DirectStoreIffEfLi1ELi2ELi32ELi1ELb1EL9Algorithm0EEvT_T0_ll_param_0+96];
	ld.param.u32 	%r12, [_Z15SoftmaxWarpImplI22BroadcastScaleMaskLoadIffbLm3EiE11DirectStoreIffEfLi1ELi2ELi32ELi1ELb1EL9Algorithm0EEvT_T0_ll_param_0+80];
	ld.param.v2.u32 	{%r10, %r11}, [_Z15SoftmaxWarpImplI22BroadcastScaleMaskLoadIffbLm3EiE11DirectStoreIffEfLi1ELi2ELi32ELi1ELb1EL9Algorithm0EEvT_T0_ll_param_0+72];
	ld.param.v2.u32 	{%r7, %r8}, [_Z15SoftmaxWarpImplI22BroadcastScaleMaskLoadIffbLm3EiE11DirectStoreIffEfLi1ELi2ELi32ELi1ELb1EL9Algorithm0EEvT_T0_ll_param_0+48];
	ld.param.u64 	%rd20, [_Z15SoftmaxWarpImplI22BroadcastScaleMaskLoadIffbLm3EiE11DirectStoreIffEfLi1ELi2ELi32ELi1ELb1EL9Algorithm0EEvT_T0_ll_param_0+32];
	ld.param.u64 	%rd19, [_Z15SoftmaxWarpImplI22BroadcastScaleMaskLoadIffbLm3EiE11DirectStoreIffEfLi1ELi2ELi32ELi1ELb1EL9Algorithm0EEvT_T0_ll_param_0+24];
	ld.param.u64 	%rd18, [_Z15SoftmaxWarpImplI22BroadcastScaleMaskLoadIffbLm3EiE11DirectStoreIffEfLi1ELi2ELi32ELi1ELb1EL9Algorithm0EEvT_T0_ll_param_0+16];
	ld.param.u64 	%rd17, [_Z15SoftmaxWarpImplI22BroadcastScaleMaskLoadIffbLm3EiE11DirectStoreIffEfLi1ELi2ELi32ELi1ELb1EL9Algorithm0EEvT_T0_ll_param_0+8];
	ld.param.u64 	%rd16, [_Z15SoftmaxWarpImplI22BroadcastScaleMaskLoadIffbLm3EiE11DirectStoreIffEfLi1ELi2ELi32ELi1ELb1EL9Algorithm0EEvT_T0_ll_param_0];
	ld.param.u64 	%rd27, [_Z15SoftmaxWarpImplI22BroadcastScaleMaskLoadIffbLm3EiE11DirectStoreIffEfLi1ELi2ELi32ELi1ELb1EL9Algorithm0EEvT_T0_ll_param_2];
	ld.param.u64 	%rd28, [_Z15SoftmaxWarpImplI22BroadcastScaleMaskLoadIffbLm3EiE11DirectStoreIffEfLi1ELi2ELi32ELi1ELb1EL9Algorithm0EEvT_T0_ll_param_3];
	cvta.to.global.u64 	%rd1, %rd16;
	cvta.to.global.u64 	%rd2, %rd17;
	setp.lt.s64 	%p1, %rd28, 65;
	@%p1 bra 	$L__BB379_2;
	mov.u64 	%rd29, $str;
	cvta.global.u64 	%rd30, %rd29;
	mov.u64 	%rd31, $str$1;
	cvta.global.u64 	%rd32, %rd31;
	mov.u64 	%rd33, __unnamed_370;
	cvta.global.u64 	%rd34, %rd33;
	{ // callseq 369, 0
	.param .b64 param0;
	st.param.b64 	[param0], %rd30;
	.param .b64 param1;
	st.param.b64 	[param1], %rd32;
	.param .b32 param2;
	st.param.b32 	[param2], 254;
	.param .b64 param3;
	st.param.b64 	[param3], %rd34;
	.param .b64 param4;
	st.param.b64 	[param4], 1;
	call.uni 
	__assertfail, 
	(
	param0, 
	param1, 
	param2, 
	param3, 
	param4
	);
	} // callseq 369
$L__BB379_2:
	mov.u32 	%r23, %ctaid.x;
	mov.u32 	%r24, %ntid.y;
	mov.u32 	%r25, %tid.y;
	mad.lo.s32 	%r26, %r23, %r24, %r25;
	mov.u32 	%r27, %nctaid.x;
	mul.lo.s32 	%r6, %r27, %r24;
	cvt.s64.s32 	%rd49, %r26;
	setp.le.s64 	%p2, %rd27, %rd49;
	@%p2 bra 	$L__BB379_13;
	mov.u32 	%r28, %tid.x;
	cvt.u64.u32 	%rd8, %r28;
	add.s32 	%r29, %r28, 32;
	cvt.u64.u32 	%rd9, %r29;
	cvta.to.global.u64 	%rd10, %rd25;
	cvt.s64.s32 	%rd11, %r6;
$L__BB379_4:
	setp.le.s64 	%p3, %rd28, %rd8;
	mul.lo.s64 	%rd13, %rd24, %rd49;
	mov.f32 	%f67, 0fFF800000;
	mov.f32 	%f70, %f67;
	@%p3 bra 	$L__BB379_6;
	setp.eq.s64 	%p4, %rd20, 1;
	setp.eq.s64 	%p5, %rd19, 1;
	setp.eq.s64 	%p6, %rd18, 1;
	add.s64 	%rd35, %rd13, %rd8;
	cvt.u32.u64 	%r30, %rd35;
	div.s32 	%r31, %r30, %r7;
	mul.lo.s32 	%r32, %r31, %r7;
	sub.s32 	%r33, %r30, %r32;
	div.s32 	%r34, %r33, %r8;
	mul.lo.s32 	%r35, %r34, %r8;
	sub.s32 	%r36, %r33, %r35;
	selp.b32 	%r37, 0, %r31, %p6;
	selp.b32 	%r38, 0, %r34, %p5;
	selp.b32 	%r39, 0, %r36, %p4;
	mul.lo.s32 	%r40, %r10, %r37;
	mad.lo.s32 	%r41, %r11, %r38, %r40;
	mad.lo.s32 	%r42, %r12, %r39, %r41;
	shl.b64 	%rd36, %rd35, 32;
	shr.s64 	%rd37, %rd36, 30;
	add.s64 	%rd38, %rd1, %rd37;
	ld.global.f32 	%f16, [%rd38];
	cvt.s64.s32 	%rd39, %r42;
	add.s64 	%rd40, %rd2, %rd39;
	ld.global.u8 	%rs9, [%rd40];
	setp.eq.s16 	%p7, %rs9, 0;
	mul.f32 	%f17, %f16, %f14;
	selp.f32 	%f67, %f13, %f17, %p7;
	max.f32 	%f70, %f67, 0fFF800000;
$L__BB379_6:
	setp.le.s64 	%p8, %rd28, %rd9;
	mov.f32 	%f69, 0fFF800000;
	@%p8 bra 	$L__BB379_8;
	setp.eq.s64 	%p9, %rd20, 1;
	setp.eq.s64 	%p10, %rd19, 1;
	setp.eq.s64 	%p11, %rd18, 1;
	add.s64 	%rd41, %rd13, %rd9;
	cvt.u32.u64 	%r43, %rd41;
	div.s32 	%r44, %r43, %r7;
	mul.lo.s32 	%r45, %r44, %r7;
	sub.s32 	%r46, %r43, %r45;
	div.s32 	%r47, %r46, %r8;
	mul.lo.s32 	%r48, %r47, %r8;
	sub.s32 	%r49, %r46, %r48;
	selp.b32 	%r50, 0, %r44, %p11;
	selp.b32 	%r51, 0, %r47, %p10;
	selp.b32 	%r52, 0, %r49, %p9;
	mul.lo.s32 	%r53, %r10, %r50;
	mad.lo.s32 	%r54, %r11, %r51, %r53;
	mad.lo.s32 	%r55, %r12, %r52, %r54;
	shl.b64 	%rd42, %rd41, 32;
	shr.s64 	%rd43, %rd42, 30;
	add.s64 	%rd44, %rd1, %rd43;
	ld.global.f32 	%f19, [%rd44];
	cvt.s64.s32 	%rd45, %r55;
	add.s64 	%rd46, %rd2, %rd45;
	ld.global.u8 	%rs10, [%rd46];
	setp.eq.s16 	%p12, %rs10, 0;
	mul.f32 	%f20, %f19, %f14;
	selp.f32 	%f69, %f13, %f20, %p12;
	max.f32 	%f70, %f70, %f69;
$L__BB379_8:
	setp.le.s64 	%p13, %rd28, %rd8;
	mov.b32 	%r56, %f70;
	shfl.sync.bfly.b32	%r57|%p14, %r56, 16, 31, -1;
	mov.b32 	%f21, %r57;
	max.f32 	%f22, %f70, %f21;
	mov.b32 	%r58, %f22;
	shfl.sync.bfly.b32	%r59|%p15, %r58, 8, 31, -1;
	mov.b32 	%f23, %r59;
	max.f32 	%f24, %f22, %f23;
	mov.b32 	%r60, %f24;
	shfl.sync.bfly.b32	%r61|%p16, %r60, 4, 31, -1;
	mov.b32 	%f25, %r61;
	max.f32 	%f26, %f24, %f25;
	mov.b32 	%r62, %f26;
	shfl.sync.bfly.b32	%r63|%p17, %r62, 2, 31, -1;
	mov.b32 	%f27, %r63;
	max.f32 	%f28, %f26, %f27;
	mov.b32 	%r64, %f28;
	shfl.sync.bfly.b32	%r65|%p18, %r64, 1, 31, -1;
	mov.b32 	%f29, %r65;
	max.f32 	%f30, %f28, %f29;
	sub.f32 	%f31, %f67, %f30;
	fma.rn.f32 	%f32, %f31, 0f3BBB989D, 0f3F000000;
	cvt.sat.f32.f32 	%f33, %f32;
	mov.f32 	%f34, 0f4B400001;
	mov.f32 	%f35, 0f437C0000;
	fma.rm.f32 	%f36, %f33, %f35, %f34;
	add.f32 	%f37, %f36, 0fCB40007F;
	neg.f32 	%f38, %f37;
	fma.rn.f32 	%f39, %f31, 0f3FB8AA3B, %f38;
	fma.rn.f32 	%f40, %f31, 0f32A57060, %f39;
	mov.b32 	%r66, %f36;
	shl.b32 	%r67, %r66, 23;
	mov.b32 	%f41, %r67;
	ex2.approx.ftz.f32 	%f42, %f40;
	mul.f32 	%f43, %f42, %f41;
	add.f32 	%f44, %f43, 0f00000000;
	sub.f32 	%f45, %f69, %f30;
	fma.rn.f32 	%f46, %f45, 0f3BBB989D, 0f3F000000;
	cvt.sat.f32.f32 	%f47, %f46;
	fma.rm.f32 	%f48, %f47, %f35, %f34;
	add.f32 	%f49, %f48, 0fCB40007F;
	neg.f32 	%f50, %f49;
	fma.rn.f32 	%f51, %f45, 0f3FB8AA3B, %f50;
	fma.rn.f32 	%f52, %f45, 0f32A57060, %f51;
	mov.b32 	%r68, %f48;
	shl.b32 	%r69, %r68, 23;
	mov.b32 	%f53, %r69;
	ex2.approx.ftz.f32 	%f54, %f52;
	mul.f32 	%f55, %f54, %f53;
	add.f32 	%f56, %f44, %f55;
	mov.b32 	%r70, %f56;
	shfl.sync.bfly.b32	%r71|%p19, %r70, 16, 31, -1;
	mov.b32 	%f57, %r71;
	add.f32 	%f58, %f56, %f57;
	mov.b32 	%r72, %f58;
	shfl.sync.bfly.b32	%r73|%p20, %r72, 8, 31, -1;
	mov.b32 	%f59, %r73;
	add.f32 	%f60, %f58, %f59;
	mov.b32 	%r74, %f60;
	shfl.sync.bfly.b32	%r75|%p21, %r74, 4, 31, -1;
	mov.b32 	%f61, %r75;
	add.f32 	%f62, %f60, %f61;
	mov.b32 	%r76, %f62;
	shfl.sync.bfly.b32	%r77|%p22, %r76, 2, 31, -1;
	mov.b32 	%f63, %r77;
	add.f32 	%f64, %f62, %f63;
	mov.b32 	%r78, %f64;
	shfl.sync.bfly.b32	%r79|%p23, %r78, 1, 31, -1;
	mov.b32 	%f65, %r79;
	add.f32 	%f66, %f64, %f65;
	div.rn.f32 	%f11, %f43, %f66;
	div.rn.f32 	%f12, %f55, %f66;
	mad.lo.s64 	%rd47, %rd49, %rd26, %rd8;
	shl.b64 	%rd48, %rd47, 2;
	add.s64 	%rd14, %rd10, %rd48;
	@%p13 bra 	$L__BB379_10;
	st.global.f32 	[%rd14], %f11;
$L__BB379_10:
	setp.le.s64 	%p24, %rd28, %rd9;
	@%p24 bra 	$L__BB379_12;
	st.global.f32 	[%rd14+128], %f12;
$L__BB379_12:
	add.s64 	%rd49, %rd49, %rd11;
	setp.lt.s64 	%p25, %rd49, %rd27;
	@%p25 bra 	$L__BB379_4;
$L__BB379_13:
	ret;

}
	// .globl	_Z15SoftmaxWarpImplI22BroadcastScaleMaskLoadIffbLm3EiE11DirectStoreIffEfLi1ELi3ELi32ELi1ELb0EL9Algorithm0EEvT_T0_ll
.visible .entry _Z15SoftmaxWarpImplI22BroadcastScaleMaskLoadIffbLm3EiE11DirectStoreIffEfLi1ELi3ELi32ELi1ELb0EL9Algorithm0EEvT_T0_ll(
	.param .align 8 .b8 _Z15SoftmaxWarpImplI22BroadcastScaleMaskLoadIffbLm3EiE11DirectStoreIffEfLi1ELi3ELi32ELi1ELb0EL9Algorithm0EEvT_T0_ll_param_0[112],
	.param .align 8 .b8 _Z15SoftmaxWarpImplI22BroadcastScaleMaskLoadIffbLm3EiE11DirectStoreIffEfLi1ELi3ELi32ELi1ELb0EL9Algorithm0EEvT_T0_ll_param_1[16],
	.param .u64 _Z15SoftmaxWarpImplI22BroadcastScaleMaskLoadIffbLm3EiE11DirectStoreIffEfLi1ELi3ELi32ELi1ELb0EL9Algorithm0EEvT_T0_ll_param_2,
	.param .u64 _Z15SoftmaxWarpImplI22BroadcastScaleMaskLoadIffbLm3EiE11DirectStoreIffEfLi1ELi3ELi32ELi1ELb0EL9Algorithm0EEvT_T0_ll_param_3
)
{
	.reg .pred 	%p<20>;
	.reg .b16 	%rs<12>;
	.reg .b32 	%r<94>;
	.reg .b32 	%f<78>;
	.reg .b64 	%rd<55>;

	ld.param.v2.f32 	{%f3, %f4}, [_Z15SoftmaxWarpImplI22BroadcastScaleMaskLoadIffbLm3EiE11DirectStoreIffEfLi1ELi3ELi32ELi1ELb0EL9Algorithm0EEvT_T0_ll_param_0+104];
	ld.param.u64 	%rd24, [_Z15SoftmaxWarpImplI22BroadcastScaleMaskLoadIffbLm3EiE11DirectStoreIffEfLi1ELi3ELi32ELi1ELb0EL9Algorithm0EEvT_T0_ll_param_0+96];
	ld.param.u32 	%r12, [_Z15SoftmaxWarpImplI22BroadcastScaleMaskLoadIffbLm3EiE11DirectStoreIffEfLi1ELi3ELi32ELi1ELb0EL9Algorithm0EEvT_T0_ll_param_0+80];
	ld.param.v2.u32 	{%r10, %r11}, [_Z15SoftmaxWarpImplI22BroadcastScaleMaskLoadIffbLm3EiE11DirectStoreIffEfLi1ELi3ELi32ELi1ELb0EL9Algorithm0EEvT_T0_ll_param_0+72];
	ld.param.v2.u32 	{%r7, %r8}, [_Z15SoftmaxWarpImplI22BroadcastScaleMaskLoadIffbLm3EiE11DirectStoreIffEfLi1ELi3ELi32ELi1ELb0EL9Algorithm0EEvT_T0_ll_param_0+48];
	ld.param.u64 	%rd20, [_Z15SoftmaxWarpImplI22BroadcastScaleMaskLoadIffbLm3EiE11DirectStoreIffEfLi1ELi3ELi32ELi1ELb0EL9Algorithm0EEvT_T0_ll_param_0+32];
	ld.param.u64 	%rd19, [_Z15SoftmaxWarpImplI22BroadcastScaleMaskLoadIffbLm3EiE11DirectStoreIffEfLi1ELi3ELi32ELi1ELb0EL9Algorithm0EEvT_T0_ll_param_0+24];
	ld.param.u64 	%rd18, [_Z15SoftmaxWarpImplI22BroadcastScaleMaskLoadIffbLm3EiE11DirectStoreIffEfLi1ELi3ELi32ELi1ELb0EL9Algorithm0EEvT_T0_ll_param_0+16];
	ld.param.u64 	%rd17, [_Z15SoftmaxWarpImplI22BroadcastScaleMaskLoadIffbLm3EiE11DirectStoreIffEfLi1ELi3ELi32ELi1ELb0EL9Algorithm0EEvT_T0_ll_param_0+8];
	ld.param.u64 	%rd16, [_Z15SoftmaxWarpImplI22BroadcastScaleMaskLoadIffbLm3EiE11DirectStoreIffEfLi1ELi3ELi32ELi1ELb0EL9Algorithm0EEvT_T0_ll_param_0];
	ld.param.u64 	%rd6, [_Z15SoftmaxWarpImplI22BroadcastScaleMaskLoadIffbLm3EiE11DirectStoreIffEfLi1ELi3ELi32ELi1ELb0EL9Algorithm0EEvT_T0_ll_param_1];
	ld.param.u64 	%rd7, [_Z15SoftmaxWarpImplI22BroadcastScaleMaskLoadIffbLm3EiE11DirectStoreIffEfLi1ELi3ELi32ELi1ELb0EL9Algorithm0EEvT_T0_ll_param_1+8];
	ld.param.u64 	%rd25, [_Z15SoftmaxWarpImplI22BroadcastScaleMaskLoadIffbLm3EiE11DirectStoreIffEfLi1ELi3ELi32ELi1ELb0EL9Algorithm0EEvT_T0_ll_param_2];
	ld.param.u64 	%rd26, [_Z15SoftmaxWarpImplI22BroadcastScaleMaskLoadIffbLm3EiE11DirectStoreIffEfLi1ELi3ELi32ELi1ELb0EL9Algorithm0EEvT_T0_ll_param_3];
	setp.lt.s64 	%p1, %rd26, 97;
	@%p1 bra 	$L__BB380_2;
	mov.u64 	%rd27, $str;
	cvta.global.u64 	%rd28, %rd27;
	mov.u64 	%rd29, $str$1;
	cvta.global.u64 	%rd30, %rd29;
	mov.u64 	%rd31, __unnamed_371;
	cvta.global.u64 	%rd32, %rd31;
	{ // callseq 370, 0
	.param .b64 param0;
	st.param.b64 	[param0], %rd28;
	.param .b64 param1;
	st.param.b64 	[param1], %rd30;
	.param .b32 param2;
	st.param.b32 	[param2], 254;
	.param .b64 param3;
	st.param.b64 	[param3], %rd32;
	.param .b64 param4;
	st.param.b64 	[param4], 1;
	call.uni 
	__assertfail, 
	(
	param0, 
	param1, 
	param2, 
	param3, 
	param4
	);
	} // callseq 370
$L__BB380_2:
	mov.u32 	%r23, %ctaid.x;
	mov.u32 	%r24, %ntid.y;
	mov.u32 	%r25, %tid.y;
	mad.lo.s32 	%r26, %r23, %r24, %r25;
	mov.u32 	%r27, %nctaid.x;
	mul.lo.s32 	%r6, %r27, %r24;
	cvt.s64.s32 	%rd54, %r26;
	setp.le.s64 	%p2, %rd25, %rd54;
	@%p2 bra 	$L__BB380_5;
	cvta.to.global.u64 	%rd9, %rd16;
	cvta.to.global.u64 	%rd10, %rd17;
	mov.u32 	%r28, %tid.x;
	cvt.u64.u32 	%rd11, %r28;
	cvta.to.global.u64 	%rd12, %rd6;
	cvt.s64.s32 	%rd13, %r6;
$L__BB380_4:
	setp.eq.s64 	%p3, %rd20, 1;
	setp.eq.s64 	%p4, %rd19, 1;
	setp.eq.s64 	%p5, %rd18, 1;
	mad.lo.s64 	%rd33, %rd24, %rd54, %rd11;
	cvt.u32.u64 	%r29, %rd33;
	div.s32 	%r30, %r29, %r7;
	mul.lo.s32 	%r31, %r30, %r7;
	sub.s32 	%r32, %r29, %r31;
	div.s32 	%r33, %r32, %r8;
	mul.lo.s32 	%r34, %r33, %r8;
	sub.s32 	%r35, %r32, %r34;
	selp.b32 	%r36, 0, %r30, %p5;
	selp.b32 	%r37, 0, %r33, %p4;
	selp.b32 	%r38, 0, %r35, %p3;
	mul.lo.s32 	%r39, %r10, %r36;
	mad.lo.s32 	%r40, %r11, %r37, %r39;
	mad.lo.s32 	%r41, %r12, %r38, %r40;
	shl.b64 	%rd34, %rd33, 32;
	shr.s64 	%rd35, %rd34, 30;
	add.s64 	%rd36, %rd9, %rd35;
	ld.global.f32 	%f5, [%rd36];
	cvt.s64.s32 	%rd37, %r41;
	add.s64 	%rd38, %rd10, %rd37;
	ld.global.u8 	%rs9, [%rd38];
	setp.eq.s16 	%p6, %rs9, 0;
	mul.f32 	%f6, %f5, %f4;
	selp.f32 	%f7, %f3, %f6, %p6;
	max.f32 	%f8, %f7, 0fFF800000;
	add.s64 	%rd39, %rd33, 32;
	cvt.u32.u64 	%r42, %rd39;
	div.s32 	%r43, %r42, %r7;
	mul.lo.s32 	%r44, %r43, %r7;
	sub.s32 	%r45, %r42, %r44;
	div.s32 	%r46, %r45, %r8;
	mul.lo.s32 	%r47, %r46, %r8;
	sub.s32 	%r48, %r45, %r47;
	selp.b32 	%r49, 0, %r43, %p5;
	selp.b32 	%r50, 0, %r46, %p4;
	selp.b32 	%r51, 0, %r48, %p3;
	mul.lo.s32 	%r52, %r10, %r49;
	mad.lo.s32 	%r53, %r11, %r50, %r52;
	mad.lo.s32 	%r54, %r12, %r51, %r53;
	shl.b64 	%rd40, %rd39, 32;
	shr.s64 	%rd41, %rd40, 30;
	add.s64 	%rd42, %rd9, %rd41;
	ld.global.f32 	%f9, [%rd42];
	cvt.s64.s32 	%rd43, %r54;
	add.s64 	%rd44, %rd10, %rd43;
	ld.global.u8 	%rs10, [%rd44];
	setp.eq.s16 	%p7, %rs10, 0;
	mul.f32 	%f10, %f9, %f4;
	selp.f32 	%f11, %f3, %f10, %p7;
	max.f32 	%f12, %f8, %f11;
	add.s64 	%rd45, %rd33, 64;
	cvt.u32.u64 	%r55, %rd45;
	div.s32 	%r56, %r55, %r7;
	mul.lo.s32 	%r57, %r56, %r7;
	sub.s32 	%r58, %r55, %r57;
	div.s32 	%r59, %r58, %r8;
	mul.lo.s32 	%r60, %r59, %r8;
	sub.s32 	%r61, %r58, %r60;
	selp.b32 	%r62, 0, %r56, %p5;
	selp.b32 	%r63, 0, %r59, %p4;
	selp.b32 	%r64, 0, %r61, %p3;
	mul.lo.s32 	%r65, %r10, %r62;
	mad.lo.s32 	%r66, %r11, %r63, %r65;
	mad.lo.s32 	%r67, %r12, %r64, %r66;
	shl.b64 	%rd46, %rd45, 32;
	shr.s64 	%rd47, %rd46, 30;
	add.s64 	%rd48, %rd9, %rd47;
	ld.global.f32 	%f13, [%rd48];
	cvt.s64.s32 	%rd49, %r67;
	add.s64 	%rd50, %rd10, %rd49;
	ld.global.u8 	%rs11, [%rd50];
	setp.eq.s16 	%p8, %rs11, 0;
	mul.f32 	%f14, %f13, %f4;
	selp.f32 	%f15, %f3, %f14, %p8;
	max.f32 	%f16, %f12, %f15;
	mov.b32 	%r68, %f16;
	shfl.sync.bfly.b32	%r69|%p9, %r68, 16, 31, -1;
	mov.b32 	%f17, %r69;
	max.f32 	%f18, %f16, %f17;
	mov.b32 	%r70, %f18;
	shfl.sync.bfly.b32	%r71|%p10, %r70, 8, 31, -1;
	mov.b32 	%f19, %r71;
	max.f32 	%f20, %f18, %f19;
	mov.b32 	%r72, %f20;
	shfl.sync.bfly.b32	%r73|%p11, %r72, 4, 31, -1;
	mov.b32 	%f21, %r73;
	max.f32 	%f22, %f20, %f21;
	mov.b32 	%r74, %f22;
	shfl.sync.bfly.b32	%r75|%p12, %r74, 2, 31, -1;
	mov.b32 	%f23, %r75;
	max.f32 	%f24, %f22, %f23;
	mov.b32 	%r76, %f24;
	shfl.sync.bfly.b32	%r77|%p13, %r76, 1, 31, -1;
	mov.b32 	%f25, %r77;
	max.f32 	%f26, %f24, %f25;
	sub.f32 	%f27, %f7, %f26;
	fma.rn.f32 	%f28, %f27, 0f3BBB989D, 0f3F000000;
	cvt.sat.f32.f32 	%f29, %f28;
	mov.f32 	%f30, 0f4B400001;
	mov.f32 	%f31, 0f437C0000;
	fma.rm.f32 	%f32, %f29, %f31, %f30;
	add.f32 	%f33, %f32, 0fCB40007F;
	neg.f32 	%f34, %f33;
	fma.rn.f32 	%f35, %f27, 0f3FB8AA3B, %f34;
	fma.rn.f32 	%f36, %f27, 0f32A57060, %f35;
	mov.b32 	%r78, %f32;
	shl.b32 	%r79, %r78, 23;
	mov.b32 	%f37, %r79;
	ex2.approx.ftz.f32 	%f38, %f36;
	mul.f32 	%f39, %f38, %f37;
	add.f32 	%f40, %f39, 0f00000000;
	sub.f32 	%f41, %f11, %f26;
	fma.rn.f32 	%f42, %f41, 0f3BBB989D, 0f3F000000;
	cvt.sat.f32.f32 	%f43, %f42;
	fma.rm.f32 	%f44, %f43, %f31, %f30;
	add.f32 	%f45, %f44, 0fCB40007F;
	neg.f32 	%f46, %f45;
	fma.rn.f32 	%f47, %f41, 0f3FB8AA3B, %f46;
	fma.rn.f32 	%f48, %f41, 0f32A57060, %f47;
	mov.b32 	%r80, %f44;
	shl.b32 	%r81, %r80, 23;
	mov.b32 	%f49, %r81;
	ex2.approx.ftz.f32 	%f50, %f48;
	mul.f32 	%f51, %f50, %f49;
	add.f32 	%f52, %f40, %f51;
	sub.f32 	%f53, %f15, %f26;
	fma.rn.f32 	%f54, %f53, 0f3BBB989D, 0f3F000000;
	cvt.sat.f32.f32 	%f55, %f54;
	fma.rm.f32 	%f56, %f55, %f31, %f30;
	add.f32 	%f57, %f56, 0fCB40007F;
	neg.f32 	%f58, %f57;
	fma.rn.f32 	%f59, %f53, 0f3FB8AA3B, %f58;
	fma.rn.f32 	%f60, %f53, 0f32A57060, %f59;
	mov.b32 	%r82, %f56;
	shl.b32 	%r83, %r82, 23;
	mov.b32 	%f61, %r83;
	ex2.approx.ftz.f32 	%f62, %f60;
	mul.f32 	%f63, %f62, %f61;
	add.f32 	%f64, %f52, %f63;
	mov.b32 	%r84, %f64;
	shfl.sync.bfly.b32	%r85|%p14, %r84, 16, 31, -1;
	mov.b32 	%f65, %r85;
	add.f32 	%f66, %f64, %f65;
	mov.b32 	%r86, %f66;
	shfl.sync.bfly.b32	%r87|%p15, %r86, 8, 31, -1;
	mov.b32 	%f67, %r87;
	add.f32 	%f68, %f66, %f67;
	mov.b32 	%r88, %f68;
	shfl.sync.bfly.b32	%r89|%p16, %r88, 4, 31, -1;
	mov.b32 	%f69, %r89;
	add.f32 	%f70, %f68, %f69;
	mov.b32 	%r90, %f70;
	shfl.sync.bfly.b32	%r91|%p17, %r90, 2, 31, -1;
	mov.b32 	%f71, %r91;
	add.f32 	%f72, %f70, %f71;
	mov.b32 	%r92, %f72;
	shfl.sync.bfly.b32	%r93|%p18, %r92, 1, 31, -1;
	mov.b32 	%f73, %r93;
	add.f32 	%f74, %f72, %f73;
	div.rn.f32 	%f75, %f39, %f74;
	div.rn.f32 	%f76, %f51, %f74;
	div.rn.f32 	%f77, %f63, %f74;
	mad.lo.s64 	%rd51, %rd54, %rd7, %rd11;
	shl.b64 	%rd52, %rd51, 2;
	add.s64 	%rd53, %rd12, %rd52;
	st.global.f32 	[%rd53], %f75;
	st.global.f32 	[%rd53+128], %f76;
	st.global.f32 	[%rd53+256], %f77;
	add.s64 	%rd54, %rd54, %rd13;
	setp.lt.s64 	%p19, %rd54, %rd25;
	@%p19 bra 	$L__BB380_4;
$L__BB380_5:
	ret;

}
	// .globl	_Z15SoftmaxWarpImplI22BroadcastScaleMaskLoadIffbLm3EiE11DirectStoreIffEfLi1ELi3ELi32ELi1ELb1EL9Algorithm0EEvT_T0_ll
.visible .entry _Z15SoftmaxWarpImplI22BroadcastScaleMaskLoadIffbLm3EiE11DirectStoreIffEfLi1ELi3ELi32ELi1ELb1EL9Algorithm0EEvT_T0_ll(
	.param .align 8 .b8 _Z15SoftmaxWarpImplI22BroadcastScaleMaskLoadIffbLm3EiE11DirectStoreIffEfLi1ELi3ELi32ELi1ELb1EL9Algorithm0EEvT_T0_ll_param_0[112],
	.param .align 8 .b8 _Z15SoftmaxWarpImplI22BroadcastScaleMaskLoadIffbLm3EiE11DirectStoreIffEfLi1ELi3ELi32ELi1ELb1EL9Algorithm0EEvT_T0_ll_param_1[16],
	.param .u64 _Z15SoftmaxWarpImplI22BroadcastScaleMaskLoadIffbLm3EiE11DirectStoreIffEfLi1ELi3ELi32ELi1ELb1EL9Algorithm0EEvT_T0_ll_param_2,
	.param .u64 _Z15SoftmaxWarpImplI22BroadcastScaleMaskLoadIffbLm3EiE11DirectStoreIffEfLi1ELi3ELi32ELi1ELb1EL9Algorithm0EEvT_T0_ll_param_3
)
{
	.reg .pred 	%p<32>;
	.reg .b16 	%rs<12>;
	.reg .b32 	%r<96>;
	.reg .b32 	%f<93>;
	.reg .b64 	%rd<55>;

	ld.param.u64 	%rd24, [_Z15SoftmaxWarpImplI22BroadcastScaleMaskLoadIffbLm3EiE11DirectStoreIffEfLi1ELi3ELi32ELi1ELb1EL9Algorithm0EEvT_T0_ll_param_1+8];
	ld.param.u64 	%rd23, [_Z15SoftmaxWarpImplI22BroadcastScaleMaskLoadIffbLm3EiE11DirectStoreIffEfLi1ELi3ELi32ELi1ELb1EL9Algorithm0EEvT_T0_ll_param_1];
	ld.param.v2.f32 	{%f18, %f19}, [_Z15SoftmaxWarpImplI22BroadcastScaleMaskLoadIffbLm3EiE11DirectStoreIffEfLi1ELi3ELi32ELi1ELb1EL9Algorithm0EEvT_T0_ll_param_0+104];
	ld.param.u64 	%rd22, [_Z15SoftmaxWarpImplI22BroadcastScaleMaskLoadIffbLm3EiE11DirectStoreIffEfLi1ELi3ELi32ELi1ELb1EL9Algorithm0EEvT_T0_ll_param_0+96];
	ld.param.u32 	%r12, [_Z15SoftmaxWarpImplI22BroadcastScaleMaskLoadIffbLm3EiE11DirectStoreIffEfLi1ELi3ELi32ELi1ELb1EL9Algorithm0EEvT_T0_ll_param_0+80];
	ld.param.v2.u32 	{%r10, %r11}, [_Z15SoftmaxWarpImplI22BroadcastScaleMaskLoadIffbLm3EiE11DirectStoreIffEfLi1ELi3ELi32ELi1ELb1EL9Algorithm0EEvT_T0_ll_param_0+72];
	ld.param.v2.u32 	{%r7, %r8}, [_Z15SoftmaxWarpImplI22BroadcastScaleMaskLoadIffbLm3EiE11DirectStoreIffEfLi1ELi3ELi32ELi1ELb1EL9Algorithm0EEvT_T0_ll_param_0+48];
	ld.param.u64 	%rd18, [_Z15SoftmaxWarpImplI22BroadcastScaleMaskLoadIffbLm3EiE11DirectStoreIffEfLi1ELi3ELi32ELi1ELb1EL9Algorithm0EEvT_T0_ll_param_0+32];
	ld.param.u64 	%rd17, [_Z15SoftmaxWarpImplI22BroadcastScaleMaskLoadIffbLm3EiE11DirectStoreIffEfLi1ELi3ELi32ELi1ELb1EL9Algorithm0EEvT_T0_ll_param_0+24];
	ld.param.u64 	%rd16, [_Z15SoftmaxWarpImplI22BroadcastScaleMaskLoadIffbLm3EiE11DirectStoreIffEfLi1ELi3ELi32ELi1ELb1EL9Algorithm0EEvT_T0_ll_param_0+16];
	ld.param.u64 	%rd15, [_Z15SoftmaxWarpImplI22BroadcastScaleMaskLoadIffbLm3EiE11DirectStoreIffEfLi1ELi3ELi32ELi1ELb1EL9Algorithm0EEvT_T0_ll_param_0+8];
	ld.param.u64 	%rd14, [_Z15SoftmaxWarpImplI22BroadcastScaleMaskLoadIffbLm3EiE11DirectStoreIffEfLi1ELi3ELi32ELi1ELb1EL9Algorithm0EEvT_T0_ll_param_0];
	ld.param.u64 	%rd25, [_Z15SoftmaxWarpImplI22BroadcastScaleMaskLoadIffbLm3EiE11DirectStoreIffEfLi1ELi3ELi32ELi1ELb1EL9Algorithm0EEvT_T0_ll_param_2];
	ld.param.u64 	%rd26, [_Z15SoftmaxWarpImplI22BroadcastScaleMaskLoadIffbLm3EiE11DirectStoreIffEfLi1ELi3ELi32ELi1ELb1EL9Algorithm0EEvT_T0_ll_param_3];
	cvta.to.global.u64 	%rd1, %rd14;
	cvta.to.global.u64 	%rd2, %rd15;
	setp.lt.s64 	%p1, %rd26, 97;
	@%p1 bra 	$L__BB381_2;
	mov.u64 	%rd27, $str;
	cvta.global.u64 	%rd28, %rd27;
	mov.u64 	%rd29, $str$1;
	cvta.global.u64 	%rd30, %rd29;
	mov.u64 	%rd31, __unnamed_372;
	cvta.global.u64 	%rd32, %rd31;
	{ // callseq 371, 0
	.param .b64 param0;
	st.param.b64 	[param0], %rd28;
	.param .b64 param1;
	st.param.b64 	[param1], %rd30;
	.param .b32 param2;
	st.param.b32 	[param2], 254;
	.param .b64 param3;
	st.param.b64 	[param3], %rd32;
	.param .b64 param4;
	st.param.b64 	[param4], 1;
	call.uni 
	__assertfail, 
	(
	param0, 
	param1, 
	param2, 
	param3, 
	param4
	);
	} // callseq 371
$L__BB381_2:
	mov.u32 	%r23, %ctaid.x;
	mov.u32 	%r24, %ntid.y;
	mov.u32 	%r25, %tid.y;
	mad.lo.s32 	%r26, %r23, %r24, %r25;
	mov.u32 	%r27, %nctaid.x;
	mul.lo.s32 	%r6, %r27, %r24;
	cvt.s64.s32 	%rd54, %r26;
	setp.le.s64 	%p2, %rd25, %rd54;
	@%p2 bra 	$L__BB381_17;
	mov.u32 	%r28, %tid.x;
	cvt.u64.u32 	%rd6, %r28;
	add.s32 	%r29, %r28, 32;
	cvt.u64.u32 	%rd7, %r29;
	add.s32 	%r30, %r28, 64;
	cvt.u64.u32 	%rd8, %r30;
	cvt.s64.s32 	%rd9, %r6;
$L__BB381_4:
	setp.le.s64 	%p3, %rd26, %rd6;
	mul.lo.s64 	%rd11, %rd22, %rd54;
	mov.f32 	%f87, 0fFF800000;
	mov.f32 	%f90, %f87;
	@%p3 bra 	$L__BB381_6;
	setp.eq.s64 	%p4, %rd18, 1;
	setp.eq.s64 	%p5, %rd17, 1;
	setp.eq.s64 	%p6, %rd16, 1;
	add.s64 	%rd33, %rd11, %rd6;
	cvt.u32.u64 	%r31, %rd33;
	div.s32 	%r32, %r31, %r7;
	mul.lo.s32 	%r33, %r32, %r7;
	sub.s32 	%r34, %r31, %r33;
	div.s32 	%r35, %r34, %r8;
	mul.lo.s32 	%r36, %r35, %r8;
	sub.s32 	%r37, %r34, %r36;
	selp.b32 	%r38, 0, %r32, %p6;
	selp.b32 	%r39, 0, %r35, %p5;
	selp.b32 	%r40, 0, %r37, %p4;
	mul.lo.s32 	%r41, %r10, %r38;
	mad.lo.s32 	%r42, %r11, %r39, %r41;
	mad.lo.s32 	%r43, %r12, %r40, %r42;
	shl.b64 	%rd34, %rd33, 32;
	shr.s64 	%rd35, %rd34, 30;
	add.s64 	%rd36, %rd1, %rd35;
	ld.global.f32 	%f21, [%rd36];
	cvt.s64.s32 	%rd37, %r43;
	add.s64 	%rd38, %rd2, %rd37;
	ld.global.u8 	%rs9, [%rd38];
	setp.eq.s16 	%p7, %rs9, 0;
	mul.f32 	%f22, %f21, %f19;
	selp.f32 	%f87, %f18, %f22, %p7;
	max.f32 	%f90, %f87, 0fFF800000;
$L__BB381_6:
	setp.le.s64 	%p8, %rd26, %rd7;
	mov.f32 	%f89, 0fFF800000;
	@%p8 bra 	$L__BB381_8;
	setp.eq.s64 	%p9, %rd18, 1;
	setp.eq.s64 	%p10, %rd17, 1;
	setp.eq.s64 	%p11, %rd16, 1;
	add.s64 	%rd39, %rd11, %rd7;
	cvt.u32.u64 	%r44, %rd39;
	div.s32 	%r45, %r44, %r7;
	mul.lo.s32 	%r46, %r45, %r7;
	sub.s32 	%r47, %r44, %r46;
	div.s32 	%r48, %r47, %r8;
	mul.lo.s32 	%r49, %r48, %r8;
	sub.s32 	%r50, %r47, %r49;
	selp.b32 	%r51, 0, %r45, %p11;
	selp.b32 	%r52, 0, %r48, %p10;
	selp.b32 	%r53, 0, %r50, %p9;
	mul.lo.s32 	%r54, %r10, %r51;
	mad.lo.s32 	%r55, %r11, %r52, %r54;
	mad.lo.s32 	%r56, %r12, %r53, %r55;
	shl.b64 	%rd40, %rd39, 32;
	shr.s64 	%rd41, %rd40, 30;
	add.s64 	%rd42, %rd1, %rd41;
	ld.global.f32 	%f24, [%rd42];
	cvt.s64.s32 	%rd43, %r56;
	add.s64 	%rd44, %rd2, %rd43;
	ld.global.u8 	%rs10, [%rd44];
	setp.eq.s16 	%p12, %rs10, 0;
	mul.f32 	%f25, %f24, %f19;
	selp.f32 	%f89, %f18, %f25, %p12;
	max.f32 	%f90, %f90, %f89;
$L__BB381_8:
	setp.le.s64 	%p13, %rd26, %rd8;
	mov.f32 	%f91, 0fFF800000;
	@%p13 bra 	$L__BB381_10;
	setp.eq.s64 	%p14, %rd18, 1;
	setp.eq.s64 	%p15, %rd17, 1;
	setp.eq.s64 	%p16, %rd16, 1;
	add.s64 	%rd45, %rd11, %rd8;
	cvt.u32.u64 	%r57, %rd45;
	div.s32 	%r58, %r57, %r7;
	mul.lo.s32 	%r59, %r58, %r7;
	sub.s32 	%r60, %r57, %r59;
	div.s32 	%r61, %r60, %r8;
	mul.lo.s32 	%r62, %r61, %r8;
	sub.s32 	%r63, %r60, %r62;
	selp.b32 	%r64, 0, %r58, %p16;
	selp.b32 	%r65, 0, %r61, %p15;
	selp.b32 	%r66, 0, %r63, %p14;
	mul.lo.s32 	%r67, %r10, %r64;
	mad.lo.s32 	%r68, %r11, %r65, %r67;
	mad.lo.s32 	%r69, %r12, %r66, %r68;
	shl.b64 	%rd46, %rd45, 32;
	shr.s64 	%rd47, %rd46, 30;
	add.s64 	%rd48, %rd1, %rd47;
	ld.global.f32 	%f27, [%rd48];
	cvt.s64.s32 	%rd49, %r69;
	add.s64 	%rd50, %rd2, %rd49;
	ld.global.u8 	%rs11, [%rd50];
	setp.eq.s16 	%p17, %rs11, 0;
	mul.f32 	%f28, %f27, %f19;
	selp.f32 	%f91, %f18, %f28, %p17;
	max.f32 	%f90, %f90, %f91;
$L__BB381_10:
	setp.le.s64 	%p18, %rd26, %rd6;
	mov.b32 	%r70, %f90;
	shfl.sync.bfly.b32	%r71|%p19, %r70, 16, 31, -1;
	mov.b32 	%f29, %r71;
	max.f32 	%f30, %f90, %f29;
	mov.b32 	%r72, %f30;
	shfl.sync.bfly.b32	%r73|%p20, %r72, 8, 31, -1;
	mov.b32 	%f31, %r73;
	max.f32 	%f32, %f30, %f31;
	mov.b32 	%r74, %f32;
	shfl.sync.bfly.b32	%r75|%p21, %r74, 4, 31, -1;
	mov.b32 	%f33, %r75;
	max.f32 	%f34, %f32, %f33;
	mov.b32 	%r76, %f34;
	shfl.sync.bfly.b32	%r77|%p22, %r76, 2, 31, -1;
	mov.b32 	%f35, %r77;
	max.f32 	%f36, %f34, %f35;
	mov.b32 	%r78, %f36;
	shfl.sync.bfly.b32	%r79|%p23, %r78, 1, 31, -1;
	mov.b32 	%f37, %r79;
	max.f32 	%f38, %f36, %f37;
	sub.f32 	%f39, %f87, %f38;
	fma.rn.f32 	%f40, %f39, 0f3BBB989D, 0f3F000000;
	cvt.sat.f32.f32 	%f41, %f40;
	mov.f32 	%f42, 0f4B400001;
	mov.f32 	%f43, 0f437C0000;
	fma.rm.f32 	%f44, %f41, %f43, %f42;
	add.f32 	%f45, %f44, 0fCB40007F;
	neg.f32 	%f46, %f45;
	fma.rn.f32 	%f47, %f39, 0f3FB8AA3B, %f46;
	fma.rn.f32 	%f48, %f39, 0f32A57060, %f47;
	mov.b32 	%r80, %f44;
	shl.b32 	%r81, %r80, 23;
	mov.b32 	%f49, %r81;
	ex2.approx.ftz.f32 	%f50, %f48;
	mul.f32 	%f51, %f50, %f49;
	add.f32 	%f52, %f51, 0f00000000;
	sub.f32 	%f53, %f89, %f38;
	fma.rn.f32 	%f54, %f53, 0f3BBB989D, 0f3F000000;
	cvt.sat.f32.f32 	%f55, %f54;
	fma.rm.f32 	%f56, %f55, %f43, %f42;
	add.f32 	%f57, %f56, 0fCB40007F;
	neg.f32 	%f58, %f57;
	fma.rn.f32 	%f59, %f53, 0f3FB8AA3B, %f58;
	fma.rn.f32 	%f60, %f53, 0f32A57060, %f59;
	mov.b32 	%r82, %f56;
	shl.b32 	%r83, %r82, 23;
	mov.b32 	%f61, %r83;
	ex2.approx.ftz.f32 	%f62, %f60;
	mul.f32 	%f63, %f62, %f61;
	add.f32 	%f64, %f52, %f63;
	sub.f32 	%f65, %f91, %f38;
	fma.rn.f32 	%f66, %f65, 0f3BBB989D, 0f3F000000;
	cvt.sat.f32.f32 	%f67, %f66;
	fma.rm.f32 	%f68, %f67, %f43, %f42;
	add.f32 	%f69, %f68, 0fCB40007F;
	neg.f32 	%f70, %f69;
	fma.rn.f32 	%f71, %f65, 0f3FB8AA3B, %f70;
	fma.rn.f32 	%f72, %f65, 0f32A57060, %f71;
	mov.b32 	%r84, %f68;
	shl.b32 	%r85, %r84, 23;
	mov.b32 	%f73, %r85;
	ex2.approx.ftz.f32 	%f74, %f72;
	mul.f32 	%f75, %f74, %f73;
	add.f32 	%f76, %f64, %f75;
	mov.b32 	%r86, %f76;
	shfl.sync.bfly.b32	%r87|%p24, %r86, 16, 31, -1;
	mov.b32 	%f77, %r87;
	add.f32 	%f78, %f76, %f77;
	mov.b32 	%r88, %f78;
	shfl.sync.bfly.b32	%r89|%p25, %r88, 8, 31, -1;
	mov.b32 	%f79, %r89;
	add.f32 	%f80, %f78, %f79;
	mov.b32 	%r90, %f80;
	shfl.sync.bfly.b32	%r91|%p26, %r90, 4, 31, -1;
	mov.b32 	%f81, %r91;
	add.f32 	%f82, %f80, %f81;
	mov.b32 	%r92, %f82;
	shfl.sync.bfly.b32	%r93|%p27, %r92, 2, 31, -1;
	mov.b32 	%f83, %r93;
	add.f32 	%f84, %f82, %f83;
	mov.b32 	%r94, %f84;
	shfl.sync.bfly.b32	%r95|%p28, %r94, 1, 31, -1;
	mov.b32 	%f85, %r95;
	add.f32 	%f86, %f84, %f85;
	div.rn.f32 	%f15, %f51, %f86;
	div.rn.f32 	%f16, %f63, %f86;
	div.rn.f32 	%f17, %f75, %f86;
	mad.lo.s64 	%rd51, %rd54, %rd24, %rd6;
	cvta.to.global.u64 	%rd52, %rd23;
	shl.b64 	%rd53, %rd51, 2;
	add.s64 	%rd12, %rd52, %rd53;
	@%p18 bra 	$L__BB381_12;
	st.global.f32 	[%rd12], %f15;
$L__BB381_12:
	setp.le.s64 	%p29, %rd26, %rd7;
	@%p29 bra 	$L__BB381_14;
	st.global.f32 	[%rd12+128], %f16;
$L__BB381_14:
	setp.le.s64 	%p30, %rd26, %rd8;
	@%p30 bra 	$L__BB381_16;
	st.global.f32 	[%rd12+256], %f17;
$L__BB381_16:
	add.s64 	%rd54, %rd54, %rd9;
	setp.lt.s64 	%p31, %rd54, %rd25;
	@%p31 bra 	$L__BB381_4;
$L__BB381_17:
	ret;

}
	// .globl	_Z15SoftmaxWarpImplI22BroadcastScaleMaskLoadIffbLm3EiE11DirectStoreIffEfLi1ELi4ELi32ELi1ELb0EL9Algorithm0EEvT_T0_ll
.visible .entry _Z15SoftmaxWarpImplI22BroadcastScaleMaskLoadIffbLm3EiE11DirectStoreIffEfLi1ELi4ELi32ELi1ELb0EL9Algorithm0EEvT_T0_ll(
	.param .align 8 .b8 _Z15SoftmaxWarpImplI22BroadcastScaleMaskLoadIffbLm3EiE11DirectStoreIffEfLi1ELi4ELi32ELi1ELb0EL9Algorithm0EEvT_T0_ll_param_0[112],
	.param .align 8 .b8 _Z15SoftmaxWarpImplI22BroadcastScaleMaskLoadIffbLm3EiE11DirectStoreIffEfLi1ELi4ELi32ELi1ELb0EL9Algorithm0EEvT_T0_ll_param_1[16],
	.param .u64 _Z15SoftmaxWarpImplI22BroadcastScaleMaskLoadIffbLm3EiE11DirectStoreIffEfLi1ELi4ELi32ELi1ELb0EL9Algorithm0EEvT_T0_ll_param_2,
	.param .u64 _Z15SoftmaxWarpImplI22BroadcastScaleMaskLoadIffbLm3EiE11DirectStoreIffEfLi1ELi4ELi32ELi1ELb0EL9Algorithm0EEvT_T0_ll_param_3
)
{
	.reg .pred 	%p<21>;
	.reg .b16 	%rs<13>;
	.reg .b32 	%r<109>;
	.reg .b32 	%f<95>;
	.reg .b64 	%rd<60>;

	ld.param.v2.f32 	{%f3, %f4}, [_Z15SoftmaxWarpImplI22BroadcastScaleMaskLoadIffbLm3EiE11DirectStoreIffEfLi1ELi4ELi32ELi1ELb0EL9Algorithm0EEvT_T0_ll_param_0+104];
	ld.param.u64 	%rd23, [_Z15SoftmaxWarpImplI22BroadcastScaleMaskLoadIffbLm3EiE11DirectStoreIffEfLi1ELi4ELi32ELi1ELb0EL9Algorithm0EEvT_T0_ll_param_0+96];
	ld.param.u32 	%r12, [_Z15SoftmaxWarpImplI22BroadcastScaleMaskLoadIffbLm3EiE11DirectStoreIffEfLi1ELi4ELi32ELi1ELb0EL9Algorithm0EEvT_T0_ll_param_0+80];
	ld.param.v2.u32 	{%r10, %r11}, [_Z15SoftmaxWarpImplI22BroadcastScaleMaskLoadIffbLm3EiE11DirectStoreIffEfLi1ELi4ELi32ELi1ELb0EL9Algorithm0EEvT_T0_ll_param_0+72];
	ld.param.v2.u32 	{%r7, %r8}, [_Z15SoftmaxWarpImplI22BroadcastScaleMaskLoadIffbLm3EiE11DirectStoreIffEfLi1ELi4ELi32ELi1ELb0EL9Algorithm0EEvT_T0_ll_param_0+48];
	ld.param.u64 	%rd19, [_Z15SoftmaxWarpImplI22BroadcastScaleMaskLoadIffbLm3EiE11DirectStoreIffEfLi1ELi4ELi32ELi1ELb0EL9Algorithm0EEvT_T0_ll_param_0+32];
	ld.param.u64 	%rd18, [_Z15SoftmaxWarpImplI22BroadcastScaleMaskLoadIffbLm3EiE11DirectStoreIffEfLi1ELi4ELi32ELi1ELb0EL9Algorithm0EEvT_T0_ll_param_0+24];
	ld.param.u64 	%rd17, [_Z15SoftmaxWarpImplI22BroadcastScaleMaskLoadIffbLm3EiE11DirectStoreIffEfLi1ELi4ELi32ELi1ELb0EL9Algorithm0EEvT_T0_ll_param_0+16];
	ld.param.u64 	%rd16, [_Z15SoftmaxWarpImplI22BroadcastScaleMaskLoadIffbLm3EiE11DirectStoreIffEfLi1ELi4ELi32ELi1ELb0EL9Algorithm0EEvT_T0_ll_param_0+8];
	ld.param.u64 	%rd15, [_Z15SoftmaxWarpImplI22BroadcastScaleMaskLoadIffbLm3EiE11DirectStoreIffEfLi1ELi4ELi32ELi1ELb0EL9Algorithm0EEvT_T0_ll_param_0];
	ld.param.u64 	%rd5, [_Z15SoftmaxWarpImplI22BroadcastScaleMaskLoadIffbLm3EiE11DirectStoreIffEfLi1ELi4ELi32ELi1ELb0EL9Algorithm0EEvT_T0_ll_param_1];
	ld.param.u64 	%rd6, [_Z15SoftmaxWarpImplI22BroadcastScaleMaskLoadIffbLm3EiE11DirectStoreIffEfLi1ELi4ELi32ELi1ELb0EL9Algorithm0EEvT_T0_ll_param_1+8];
	ld.param.u64 	%rd24, [_Z15SoftmaxWarpImplI22BroadcastScaleMaskLoadIffbLm3EiE11DirectStoreIffEfLi1ELi4ELi32ELi1ELb0EL9Algorithm0EEvT_T0_ll_param_2];
	ld.param.u64 	%rd25, [_Z15SoftmaxWarpImplI22BroadcastScaleMaskLoadIffbLm3EiE11DirectStoreIffEfLi1ELi4ELi32ELi1ELb0EL9Algorithm0EEvT_T0_ll_param_3];
	setp.lt.s64 	%p1, %rd25, 129;
	@%p1 bra 	$L__BB382_2;
	mov.u64 	%rd26, $str;
	cvta.global.u64 	%rd27, %rd26;
	mov.u64 	%rd28, $str$1;
	cvta.global.u64 	%rd29, %rd28;
	mov.u64 	%rd30, __unnamed_373;
	cvta.global.u64 	%rd31, %rd30;
	{ // callseq 372, 0
	.param .b64 param0;
	st.param.b64 	[param0], %rd27;
	.param .b64 param1;
	st.param.b64 	[param1], %rd29;
	.param .b32 param2;
	st.param.b32 	[param2], 254;
	.param .b64 param3;
	st.param.b64 	[param3], %rd31;
	.param .b64 param4;
	st.param.b64 	[param4], 1;
	call.uni 
	__assertfail, 
	(
	param0, 
	param1, 
	param2, 
	param3, 
	param4
	);
	} // callseq 372
$L__BB382_2:
	mov.u32 	%r23, %ctaid.x;
	mov.u32 	%r24, %ntid.y;
	mov.u32 	%r25, %tid.y;
	mad.lo.s32 	%r26, %r23, %r24, %r25;
	mov.u32 	%r27, %nctaid.x;
	mul.lo.s32 	%r6, %r27, %r24;
	cvt.s64.s32 	%rd59, %r26;
	setp.le.s64 	%p2, %rd24, %rd59;
	@%p2 bra 	$L__BB382_5;
	cvta.to.global.u64 	%rd8, %rd15;
	cvta.to.global.u64 	%rd9, %rd16;
	mov.u32 	%r28, %tid.x;
	cvt.u64.u32 	%rd10, %r28;
	cvta.to.global.u64 	%rd11, %rd5;
	cvt.s64.s32 	%rd12, %r6;
$L__BB382_4:
	setp.eq.s64 	%p3, %rd19, 1;
	setp.eq.s64 	%p4, %rd18, 1;
	setp.eq.s64 	%p5, %rd17, 1;
	mad.lo.s64 	%rd32, %rd23, %rd59, %rd10;
	cvt.u32.u64 	%r29, %rd32;
	div.s32 	%r30, %r29, %r7;
	mul.lo.s32 	%r31, %r30, %r7;
	sub.s32 	%r32, %r29, %r31;
	div.s32 	%r33, %r32, %r8;
	mul.lo.s32 	%r34, %r33, %r8;
	sub.s32 	%r35, %r32, %r34;
	selp.b32 	%r36, 0, %r30, %p5;
	selp.b32 	%r37, 0, %r33, %p4;
	selp.b32 	%r38, 0, %r35, %p3;
	mul.lo.s32 	%r39, %r10, %r36;
	mad.lo.s32 	%r40, %r11, %r37, %r39;
	mad.lo.s32 	%r41, %r12, %r38, %r40;
	shl.b64 	%rd33, %rd32, 32;
	shr.s64 	%rd34, %rd33, 30;
	add.s64 	%rd35, %rd8, %rd34;
	ld.global.f32 	%f5, [%rd35];
	cvt.s64.s32 	%rd36, %r41;
	add.s64 	%rd37, %rd9, %rd36;
	ld.global.u8 	%rs9, [%rd37];
	setp.eq.s16 	%p6, %rs9, 0;
	mul.f32 	%f6, %f5, %f4;
	selp.f32 	%f7, %f3, %f6, %p6;
	max.f32 	%f8, %f7, 0fFF800000;
	add.s64 	%rd38, %rd32, 32;
	cvt.u32.u64 	%r42, %rd38;
	div.s32 	%r43, %r42, %r7;
	mul.lo.s32 	%r44, %r43, %r7;
	sub.s32 	%r45, %r42, %r44;
	div.s32 	%r46, %r45, %r8;
	mul.lo.s32 	%r47, %r46, %r8;
	sub.s32 	%r48, %r45, %r47;
	selp.b32 	%r49, 0, %r43, %p5;
	selp.b32 	%r50, 0, %r46, %p4;
	selp.b32 	%r51, 0, %r48, %p3;
	mul.lo.s32 	%r52, %r10, %r49;
	mad.lo.s32 	%r53, %r11, %r50, %r52;
	mad.lo.s32 	%r54, %r12, %r51, %r53;
	shl.b64 	%rd39, %rd38, 32;
	shr.s64 	%rd40, %rd39, 30;
	add.s64 	%rd41, %rd8, %rd40;
	ld.global.f32 	%f9, [%rd41];
	cvt.s64.s32 	%rd42, %r54;
	add.s64 	%rd43, %rd9, %rd42;
	ld.global.u8 	%rs10, [%rd43];
	setp.eq.s16 	%p7, %rs10, 0;
	mul.f32 	%f10, %f9, %f4;
	selp.f32 	%f11, %f3, %f10, %p7;
	max.f32 	%f12, %f8, %f11;
	add.s64 	%rd44, %rd32, 64;
	cvt.u32.u64 	%r55, %rd44;
	div.s32 	%r56, %r55, %r7;
	mul.lo.s32 	%r57, %r56, %r7;
	sub.s32 	%r58, %r55, %r57;
	div.s32 	%r59, %r58, %r8;
	mul.lo.s32 	%r60, %r59, %r8;
	sub.s32 	%r61, %r58, %r60;
	selp.b32 	%r62, 0, %r56, %p5;
	selp.b32 	%r63, 0, %r59, %p4;
	selp.b32 	%r64, 0, %r61, %p3;
	mul.lo.s32 	%r65, %r10, %r62;
	mad.lo.s32 	%r66, %r11, %r63, %r65;
	mad.lo.s32 	%r67, %r12, %r64, %r66;
	shl.b64 	%rd45, %rd44, 32;
	shr.s64 	%rd46, %rd45, 30;
	add.s64 	%rd47, %rd8, %rd46;
	ld.global.f32 	%f13, [%rd47];
	cvt.s64.s32 	%rd48, %r67;
	add.s64 	%rd49, %rd9, %rd48;
	ld.global.u8 	%rs11, [%rd49];
	setp.eq.s16 	%p8, %rs11, 0;
	mul.f32 	%f14, %f13, %f4;
	selp.f32 	%f15, %f3, %f14, %p8;
	max.f32 	%f16, %f12, %f15;
	add.s64 	%rd50, %rd32, 96;
	cvt.u32.u64 	%r68, %rd50;
	div.s32 	%r69, %r68, %r7;
	mul.lo.s32 	%r70, %r69, %r7;
	sub.s32 	%r71, %r68, %r70;
	div.s32 	%r72, %r71, %r8;
	mul.lo.s32 	%r73, %r72, %r8;
	sub.s32 	%r74, %r71, %r73;
	selp.b32 	%r75, 0, %r69, %p5;
	selp.b32 	%r76, 0, %r72, %p4;
	selp.b32 	%r77, 0, %r74, %p3;
	mul.lo.s32 	%r78, %r10, %r75;
	mad.lo.s32 	%r79, %r11, %r76, %r78;
	mad.lo.s32 	%r80, %r12, %r77, %r79;
	shl.b64 	%rd51, %rd50, 32;
	shr.s64 	%rd52, %rd51, 30;
	add.s64 	%rd53, %rd8, %rd52;
	ld.global.f32 	%f17, [%rd53];
	cvt.s64.s32 	%rd54, %r80;
	add.s64 	%rd55, %rd9, %rd54;
	ld.global.u8 	%rs12, [%rd55];
	setp.eq.s16 	%p9, %rs12, 0;
	mul.f32 	%f18, %f17, %f4;
	selp.f32 	%f19, %f3, %f18, %p9;
	max.f32 	%f20, %f16, %f19;
	mov.b32 	%r81, %f20;
	shfl.sync.bfly.b32	%r82|%p10, %r81, 16, 31, -1;
	mov.b32 	%f21, %r82;
	max.f32 	%f22, %f20, %f21;
	mov.b32 	%r83, %f22;
	shfl.sync.bfly.b32	%r84|%p11, %r83, 8, 31, -1;
	mov.b32 	%f23, %r84;
	max.f32 	%f24, %f22, %f23;
	mov.b32 	%r85, %f24;
	shfl.sync.bfly.b32	%r86|%p12, %r85, 4, 31, -1;
	mov.b32 	%f25, %r86;
	max.f32 	%f26, %f24, %f25;
	mov.b32 	%r87, %f26;
	shfl.sync.bfly.b32	%r88|%p13, %r87, 2, 31, -1;
	mov.b32 	%f27, %r88;
	max.f32 	%f28, %f26, %f27;
	mov.b32 	%r89, %f28;
	shfl.sync.bfly.b32	%r90|%p14, %r89, 1, 31, -1;
	mov.b32 	%f29, %r90;
	max.f32 	%f30, %f28, %f29;
	sub.f32 	%f31, %f7, %f30;
	fma.rn.f32 	%f32, %f31, 0f3BBB989D, 0f3F000000;
	cvt.sat.f32.f32 	%f33, %f32;
	mov.f32 	%f34, 0f4B400001;
	mov.f32 	%f35, 0f437C0000;
	fma.rm.f32 	%f36, %f33, %f35, %f34;
	add.f32 	%f37, %f36, 0fCB40007F;
	neg.f32 	%f38, %f37;
	fma.rn.f32 	%f39, %f31, 0f3FB8AA3B, %f38;
	fma.rn.f32 	%f40, %f31, 0f32A57060, %f39;
	mov.b32 	%r91, %f36;
	shl.b32 	%r92, %r91, 23;
	mov.b32 	%f41, %r92;
	ex2.approx.ftz.f32 	%f42, %f40;
	mul.f32 	%f43, %f42, %f41;
	add.f32 	%f44, %f43, 0f00000000;
	sub.f32 	%f45, %f11, %f30;
	fma.rn.f32 	%f46, %f45, 0f3BBB989D, 0f3F000000;
	cvt.sat.f32.f32 	%f47, %f46;
	fma.rm.f32 	%f48, %f47, %f35, %f34;
	add.f32 	%f49, %f48, 0fCB40007F;
	neg.f32 	%f50, %f49;
	fma.rn.f32 	%f51, %f45, 0f3FB8AA3B, %f50;
	fma.rn.f32 	%f52, %f45, 0f32A57060, %f51;
	mov.b32 	%r93, %f48;
	shl.b32 	%r94, %r93, 23;
	mov.b32 	%f53, %r94;
	ex2.approx.ftz.f32 	%f54, %f52;
	mul.f32 	%f55, %f54, %f53;
	add.f32 	%f56, %f44, %f55;
	sub.f32 	%f57, %f15, %f30;
	fma.rn.f32 	%f58, %f57, 0f3BBB989D, 0f3F000000;
	cvt.sat.f32.f32 	%f59, %f58;
	fma.rm.f32 	%f60, %f59, %f35, %f34;
	add.f32 	%f61, %f60, 0fCB40007F;
	neg.f32 	%f62, %f61;
	fma.rn.f32 	%f63, %f57, 0f3FB8AA3B, %f62;
	fma.rn.f32 	%f64, %f57, 0f32A57060, %f63;
	mov.b32 	%r95, %f60;
	shl.b32 	%r96, %r95, 23;
	mov.b32 	%f65, %r96;
	ex2.approx.ftz.f32 	%f66, %f64;
	mul.f32 	%f67, %f66, %f65;
	add.f32 	%f68, %f56, %f67;
	sub.f32 	%f69, %f19, %f30;
	fma.rn.f32 	%f70, %f69, 0f3BBB989D, 0f3F000000;
	cvt.sat.f32.f32 	%f71, %f70;
	fma.rm.f32 	%f72, %f71, %f35, %f34;
	add.f32 	%f73, %f72, 0fCB40007F;
	neg.f32 	%f74, %f73;
	fma.rn.f32 	%f75, %f69, 0f3FB8AA3B, %f74;
	fma.rn.f32 	%f76, %f69, 0f32A57060, %f75;
	mov.b32 	%r97, %f72;
	shl.b32 	%r98, %r97, 23;
	mov.b32 	%f77, %r98;
	ex2.approx.ftz.f32 	%f78, %f76;
	mul.f32 	%f79, %f78, %f77;
	add.f32 	%f80, %f68, %f79;
	mov.b32 	%r99, %f80;
	shfl.sync.bfly.b32	%r100|%p15, %r99, 16, 31, -1;
	mov.b32 	%f81, %r100;
	add.f32 	%f82, %f80, %f81;
	mov.b32 	%r101, %f82;
	shfl.sync.bfly.b32	%r102|%p16, %r101, 8, 31, -1;
	mov.b32 	%f83, %r102;
	add.f32 	%f84, %f82, %f83;
	mov.b32 	%r103, %f84;
	shfl.sync.bfly.b32	%r104|%p17, %r103, 4, 31, -1;
	mov.b32 	%f85, %r104;
	add.f32 	%f86, %f84, %f85;
	mov.b32 	%r105, %f86;
	shfl.sync.bfly.b32	%r106|%p18, %r105, 2, 31, -1;
	mov.b32 	%f87, %r106;
	add.f32 	%f88, %f86, %f87;
	mov.b32 	%r107, %f88;
	shfl.sync.bfly.b32	%r108|%p19, %r107, 1, 31, -1;
	mov.b32 	%f89, %r108;
	add.f32 	%f90, %f88, %f89;
	div.rn.f32 	%f91, %f43, %f90;
	div.rn.f32 	%f92, %f55, %f90;
	div.rn.f32 	%f93, %f67, %f90;
	div.rn.f32 	%f94, %f79, %f90;
	mad.lo.s64 	%rd56, %rd59, %rd6, %rd10;
	shl.b64 	%rd57, %rd56, 2;
	add.s64 	%rd58, %rd11, %rd57;
	st.global.f32 	[%rd58], %f91;
	st.global.f32 	[%rd58+128], %f92;
	st.global.f32 	[%rd58+256], %f93;
	st.global.f32 	[%rd58+384], %f94;
	add.s64 	%rd59, %rd59, %rd12;
	setp.lt.s64 	%p20, %rd59, %rd24;
	@%p20 bra 	$L__BB382_4;
$L__BB382_5:
	ret;

}
	// .globl	_Z15SoftmaxWarpImplI22BroadcastScaleMaskLoadIffbLm3EiE11DirectStoreIffEfLi1ELi4ELi32ELi1ELb1EL9Algorithm0EEvT_T0_ll
.visible .entry _Z15SoftmaxWarpImplI22BroadcastScaleMaskLoadIffbLm3EiE11DirectStoreIffEfLi1ELi4ELi32ELi1ELb1EL9Algorithm0EEvT_T0_ll(
	.param .align 8 .b8 _Z15SoftmaxWarpImplI22BroadcastScaleMaskLoadIffbLm3EiE11DirectStoreIffEfLi1ELi4ELi32ELi1ELb1EL9Algorithm0EEvT_T0_ll_param_0[112],
	.param .align 8 .b8 _Z15SoftmaxWarpImplI22BroadcastScaleMaskLoadIffbLm3EiE11DirectStoreIffEfLi1ELi4ELi32ELi1ELb1EL9Algorithm0EEvT_T0_ll_param_1[16],
	.param .u64 _Z15SoftmaxWarpImplI22BroadcastScaleMaskLoadIffbLm3EiE11DirectStoreIffEfLi1ELi4ELi32ELi1ELb1EL9Algorithm0EEvT_T0_ll_param_2,
	.param .u64 _Z15SoftmaxWarpImplI22BroadcastScaleMaskLoadIffbLm3EiE11DirectStoreIffEfLi1ELi4ELi32ELi1ELb1EL9Algorithm0EEvT_T0_ll_param_3
)
{
	.reg .pred 	%p<38>;
	.reg .b16 	%rs<13>;
	.reg .b32 	%r<112>;
	.reg .b32 	%f<115>;
	.reg .b64 	%rd<64>;

	ld.param.u64 	%rd28, [_Z15SoftmaxWarpImplI22BroadcastScaleMaskLoadIffbLm3EiE11DirectStoreIffEfLi1ELi4ELi32ELi1ELb1EL9Algorithm0EEvT_T0_ll_param_1+8];
	ld.param.u64 	%rd27, [_Z15SoftmaxWarpImplI22BroadcastScaleMaskLoadIffbLm3EiE11DirectStoreIffEfLi1ELi4ELi32ELi1ELb1EL9Algorithm0EEvT_T0_ll_param_1];
	ld.param.v2.f32 	{%f23, %f24}, [_Z15SoftmaxWarpImplI22BroadcastScaleMaskLoadIffbLm3EiE11DirectStoreIffEfLi1ELi4ELi32ELi1ELb1EL9Algorithm0EEvT_T0_ll_param_0+104];
	ld.param.u64 	%rd26, [_Z15SoftmaxWarpImplI22BroadcastScaleMaskLoadIffbLm3EiE11DirectStoreIffEfLi1ELi4ELi32ELi1ELb1EL9Algorithm0EEvT_T0_ll_param_0+96];
	ld.param.u32 	%r12, [_Z15SoftmaxWarpImplI22BroadcastScaleMaskLoadIffbLm3EiE11DirectStoreIffEfLi1ELi4ELi32ELi1ELb1EL9Algorithm0EEvT_T0_ll_param_0+80];
	ld.param.v2.u32 	{%r10, %r11}, [_Z15SoftmaxWarpImplI22BroadcastScaleMaskLoadIffbLm3EiE11DirectStoreIffEfLi1ELi4ELi32ELi1ELb1EL9Algorithm0EEvT_T0_ll_param_0+72];
	ld.param.v2.u32 	{%r7, %r8}, [_Z15SoftmaxWarpImplI22BroadcastScaleMaskLoadIffbLm3EiE11DirectStoreIffEfLi1ELi4ELi32ELi1ELb1EL9Algorithm0EEvT_T0_ll_param_0+48];
	ld.param.u64 	%rd22, [_Z15SoftmaxWarpImplI22BroadcastScaleMaskLoadIffbLm3EiE11DirectStoreIffEfLi1ELi4ELi32ELi1ELb1EL9Algorithm0EEvT_T0_ll_param_0+32];
	ld.param.u64 	%rd21, [_Z15SoftmaxWarpImplI22BroadcastScaleMaskLoadIffbLm3EiE11DirectStoreIffEfLi1ELi4ELi32ELi1ELb1EL9Algorithm0EEvT_T0_ll_param_0+24];
	ld.param.u64 	%rd20, [_Z15SoftmaxWarpImplI22BroadcastScaleMaskLoadIffbLm3EiE11DirectStoreIffEfLi1ELi4ELi32ELi1ELb1EL9Algorithm0EEvT_T0_ll_param_0+16];
	ld.param.u64 	%rd19, [_Z15SoftmaxWarpImplI22BroadcastScaleMaskLoadIffbLm3EiE11DirectStoreIffEfLi1ELi4ELi32ELi1ELb1EL9Algorithm0EEvT_T0_ll_param_0+8];
	ld.param.u64 	%rd18, [_Z15SoftmaxWarpImplI22BroadcastScaleMaskLoadIffbLm3EiE11DirectStoreIffEfLi1ELi4ELi32ELi1ELb1EL9Algorithm0EEvT_T0_ll_param_0];
	ld.param.u64 	%rd29, [_Z15SoftmaxWarpImplI22BroadcastScaleMaskLoadIffbLm3EiE11DirectStoreIffEfLi1ELi4ELi32ELi1ELb1EL9Algorithm0EEvT_T0_ll_param_2];
	ld.param.u64 	%rd30, [_Z15SoftmaxWarpImplI22BroadcastScaleMaskLoadIffbLm3EiE11DirectStoreIffEfLi1ELi4ELi32ELi1ELb1EL9Algorithm0EEvT_T0_ll_param_3];
	cvta.to.global.u64 	%rd1, %rd18;
	cvta.to.global.u64 	%rd2, %rd19;
	setp.lt.s64 	%p1, %rd30, 129;
	@%p1 bra 	$L__BB383_2;
	mov.u64 	%rd31, $str;
	cvta.global.u64 	%rd32, %rd31;
	mov.u64 	%rd33, $str$1;
	cvta.global.u64 	%rd34, %rd33;
	mov.u64 	%rd35, __unnamed_374;
	cvta.global.u64 	%rd36, %rd35;
	{ // callseq 373, 0
	.param .b64 param0;
	st.param.b64 	[param0], %rd32;
	.param .b64 param1;
	st.param.b64 	[param1], %rd34;
	.param .b32 param2;
	st.param.b32 	[param2], 254;
	.param .b64 param3;
	st.param.b64 	[param3], %rd36;
	.param .b64 param4;
	st.param.b64 	[param4], 1;
	call.uni 
	__assertfail, 
	(
	param0, 
	param1, 
	param2, 
	param3, 
	param4
	);
	} // callseq 373
$L__BB383_2:
	mov.u32 	%r23, %ctaid.x;
	mov.u32 	%r24, %ntid.y;
	mov.u32 	%r25, %tid.y;
	mad.lo.s32 	%r26, %r23, %r24, %r25;
	mov.u32 	%r27, %nctaid.x;
	mul.lo.s32 	%r6, %r27, %r24;
	cvt.s64.s32 	%rd63, %r26;
	setp.le.s64 	%p2, %rd29, %rd63;
	@%p2 bra 	$L__BB383_21;
	mov.u32 	%r28, %tid.x;
	cvt.u64.u32 	%rd8, %r28;
	add.s32 	%r29, %r28, 32;
	cvt.u64.u32 	%rd9, %r29;
	add.s32 	%r30, %r28, 64;
	cvt.u64.u32 	%rd10, %r30;
	add.s32 	%r31, %r28, 96;
	cvt.u64.u32 	%rd11, %r31;
	cvta.to.global.u64 	%rd12, %rd27;
	cvt.s64.s32 	%rd13, %r6;
$L__BB383_4:
	setp.le.s64 	%p3, %rd30, %rd8;
	mul.lo.s64 	%rd15, %rd26, %rd63;
	mov.f32 	%f107, 0fFF800000;
	mov.f32 	%f110, %f107;
	@%p3 bra 	$L__BB383_6;
	setp.eq.s64 	%p4, %rd22, 1;
	setp.eq.s64 	%p5, %rd21, 1;
	setp.eq.s64 	%p6, %rd20, 1;
	add.s64 	%rd37, %rd15, %rd8;
	cvt.u32.u64 	%r32, %rd37;
	div.s32 	%r33, %r32, %r7;
	mul.lo.s32 	%r34, %r33, %r7;
	sub.s32 	%r35, %r32, %r34;
	div.s32 	%r36, %r35, %r8;
	mul.lo.s32 	%r37, %r36, %r8;
	sub.s32 	%r38, %r35, %r37;
	selp.b32 	%r39, 0, %r33, %p6;
	selp.b32 	%r40, 0, %r36, %p5;
	selp.b32 	%r41, 0, %r38, %p4;
	mul.lo.s32 	%r42, %r10, %r39;
	mad.lo.s32 	%r43, %r11, %r40, %r42;
	mad.lo.s32 	%r44, %r12, %r41, %r43;
	shl.b64 	%rd38, %rd37, 32;
	shr.s64 	%rd39, %rd38, 30;
	add.s64 	%rd40, %rd1, %rd39;
	ld.global.f32 	%f26, [%rd40];
	cvt.s64.s32 	%rd41, %r44;
	add.s64 	%rd42, %rd2, %rd41;
	ld.global.u8 	%rs9, [%rd42];
	setp.eq.s16 	%p7, %rs9, 0;
	mul.f32 	%f27, %f26, %f24;
	selp.f32 	%f107, %f23, %f27, %p7;
	max.f32 	%f110, %f107, 0fFF800000;
$L__BB383_6:
	setp.le.s64 	%p8, %rd30, %rd9;
	mov.f32 	%f109, 0fFF800000;
	@%p8 bra 	$L__BB383_8;
	setp.eq.s64 	%p9, %rd22, 1;
	setp.eq.s64 	%p10, %rd21, 1;
	setp.eq.s64 	%p11, %rd20, 1;
	add.s64 	%rd43, %rd15, %rd9;
	cvt.u32.u64 	%r45, %rd43;
	div.s32 	%r46, %r45, %r7;
	mul.lo.s32 	%r47, %r46, %r7;
	sub.s32 	%r48, %r45, %r47;
	div.s32 	%r49, %r48, %r8;
	mul.lo.s32 	%r50, %r49, %r8;
	sub.s32 	%r51, %r48, %r50;
	selp.b32 	%r52, 0, %r46, %p11;
	selp.b32 	%r53, 0, %r49, %p10;
	selp.b32 	%r54, 0, %r51, %p9;
	mul.lo.s32 	%r55, %r10, %r52;
	mad.lo.s32 	%r56, %r11, %r53, %r55;
	mad.lo.s32 	%r57, %r12, %r54, %r56;
	shl.b64 	%rd44, %rd43, 32;
	shr.s64 	%rd45, %rd44, 30;
	add.s64 	%rd46, %rd1, %rd45;
	ld.global.f32 	%f29, [%rd46];
	cvt.s64.s32 	%rd47, %r57;
	add.s64 	%rd48, %rd2, %rd47;
	ld.global.u8 	%rs10, [%rd48];
	setp.eq.s16 	%p12, %rs10, 0;
	mul.f32 	%f30, %f29, %f24;
	selp.f32 	%f109, %f23, %f30, %p12;
	max.f32 	%f110, %f110, %f109;
$L__BB383_8:
	setp.le.s64 	%p13, %rd30, %rd10;
	mov.f32 	%f111, 0fFF800000;
	@%p13 bra 	$L__BB383_10;
	setp.eq.s64 	%p14, %rd22, 1;
	setp.eq.s64 	%p15, %rd21, 1;
	setp.eq.s64 	%p16, %rd20, 1;
	add.s64 	%rd49, %rd15, %rd10;
	cvt.u32.u64 	%r58, %rd49;
	div.s32 	%r59, %r58, %r7;
	mul.lo.s32 	%r60, %r59, %r7;
	sub.s32 	%r61, %r58, %r60;
	div.s32 	%r62, %r61, %r8;
	mul.lo.s32 	%r63, %r62, %r8;
	sub.s32 	%r64, %r61, %r63;
	selp.b32 	%r65, 0, %r59, %p16;
	selp.b32 	%r66, 0, %r62, %p15;
	selp.b32 	%r67, 0, %r64, %p14;
	mul.lo.s32 	%r68, %r10, %r65;
	mad.lo.s32 	%r69, %r11, %r66, %r68;
	mad.lo.s32 	%r70, %r12, %r67, %r69;
	shl.b64 	%rd50, %rd49, 32;
	shr.s64 	%rd51, %rd50, 30;
	add.s64 	%rd52, %rd1, %rd51;
	ld.global.f32 	%f32, [%rd52];
	cvt.s64.s32 	%rd53, %r70;
	add.s64 	%rd54, %rd2, %rd53;
	ld.global.u8 	%rs11, [%rd54];
	setp.eq.s16 	%p17, %rs11, 0;
	mul.f32 	%f33, %f32, %f24;
	selp.f32 	%f111, %f23, %f33, %p17;
	max.f32 	%f110, %f110, %f111;
$L__BB383_10:
	setp.le.s64 	%p18, %rd30, %rd11;
	mov.f32 	%f113, 0fFF800000;
	@%p18 bra 	$L__BB383_12;
	setp.eq.s64 	%p19, %rd22, 1;
	setp.eq.s64 	%p20, %rd21, 1;
	setp.eq.s64 	%p21, %rd20, 1;
	add.s64 	%rd55, %rd15, %rd11;
	cvt.u32.u64 	%r71, %rd55;
	div.s32 	%r72, %r71, %r7;
	mul.lo.s32 	%r73, %r72, %r7;
	sub.s32 	%r74, %r71, %r73;
	div.s32 	%r75, %r74, %r8;
	mul.lo.s32 	%r76, %r75, %r8;
	sub.s32 	%r77, %r74, %r76;
	selp.b32 	%r78, 0, %r72, %p21;
	selp.b32 	%r79, 0, %r75, %p20;
	selp.b32 	%r80, 0, %r77, %p19;
	mul.lo.s32 	%r81, %r10, %r78;
	mad.lo.s32 	%r82, %r11, %r79, %r81;
	mad.lo.s32 	%r83, %r12, %r80, %r82;
	shl.b64 	%rd56, %rd55, 32;
	shr.s64 	%rd57, %rd56, 30;
	add.s64 	%rd58, %rd1, %rd57;
	ld.global.f32 	%f35, [%rd58];
	cvt.s64.s32 	%rd59, %r83;
	add.s64 	%rd60, %rd2, %rd59;
	ld.global.u8 	%rs12, [%rd60];
	setp.eq.s16 	%p22, %rs12, 0;
	mul.f32 	%f36, %f35, %f24;
	selp.f32 	%f113, %f23, %f36, %p22;
	max.f32 	%f110, %f110, %f113;
$L__BB383_12:
	setp.le.s64 	%p23, %rd30, %rd8;
	mov.b32 	%r84, %f110;
	shfl.sync.bfly.b32	%r85|%p24, %r84, 16, 31, -1;
	mov.b32 	%f37, %r85;
	max.f32 	%f38, %f110, %f37;
	mov.b32 	%r86, %f38;
	shfl.sync.bfly.b32	%r87|%p25, %r86, 8, 31, -1;
	mov.b32 	%f39, %r87;
	max.f32 	%f40, %f38, %f39;
	mov.b32 	%r88, %f40;
	shfl.sync.bfly.b32	%r89|%p26, %r88, 4, 31, -1;
	mov.b32 	%f41, %r89;
	max.f32 	%f42, %f40, %f41;
	mov.b32 	%r90, %f42;
	shfl.sync.bfly.b32	%r91|%p27, %r90, 2, 31, -1;
	mov.b32 	%f43, %r91;
	max.f32 	%f44, %f42, %f43;
	mov.b32 	%r92, %f44;
	shfl.sync.bfly.b32	%r93|%p28, %r92, 1, 31, -1;
	mov.b32 	%f45, %r93;
	max.f32 	%f46, %f44, %f45;
	sub.f32 	%f47, %f107, %f46;
	fma.rn.f32 	%f48, %f47, 0f3BBB989D, 0f3F000000;
	cvt.sat.f32.f32 	%f49, %f48;
	mov.f32 	%f50, 0f4B400001;
	mov.f32 	%f51, 0f437C0000;
	fma.rm.f32 	%f52, %f49, %f51, %f50;
	add.f32 	%f53, %f52, 0fCB40007F;
	neg.f32 	%f54, %f53;
	fma.rn.f32 	%f55, %f47, 0f3FB8AA3B, %f54;
	fma.rn.f32 	%f56, %f47, 0f32A57060, %f55;
	mov.b32 	%r94, %f52;
	shl.b32 	%r95, %r94, 23;
	mov.b32 	%f57, %r95;
	ex2.approx.ftz.f32 	%f58, %f56;
	mul.f32 	%f59, %f58, %f57;
	add.f32 	%f60, %f59, 0f00000000;
	sub.f32 	%f61, %f109, %f46;
	fma.rn.f32 	%f62, %f61, 0f3BBB989D, 0f3F000000;
	cvt.sat.f32.f32 	%f63, %f62;
	fma.rm.f32 	%f64, %f63, %f51, %f50;
	add.f32 	%f65, %f64, 0fCB40007F;
	neg.f32 	%f66, %f65;
	fma.rn.f32 	%f67, %f61, 0f3FB8AA3B, %f66;
	fma.rn.f32 	%f68, %f61, 0f32A57060, %f67;
	mov.b32 	%r96, %f64;
	shl.b32 	%r97, %r96, 23;
	mov.b32 	%f69, %r97;
	ex2.approx.ftz.f32 	%f70, %f68;
	mul.f32 	%f71, %f70, %f69;
	add.f32 	%f72, %f60, %f71;
	sub.f32 	%f73, %f111, %f46;
	fma.rn.f32 	%f74, %f73, 0f3BBB989D, 0f3F000000;
	cvt.sat.f32.f32 	%f75, %f74;
	fma.rm.f32 	%f76, %f75, %f51, %f50;
	add.f32 	%f77, %f76, 0fCB40007F;
	neg.f32 	%f78, %f77;
	fma.rn.f32 	%f79, %f73, 0f3FB8AA3B, %f78;
	fma.rn.f32 	%f80, %f73, 0f32A57060, %f79;
	mov.b32 	%r98, %f76;
	shl.b32 	%r99, %r98, 23;
	mov.b32 	%f81, %r99;
	ex2.approx.ftz.f32 	%f82, %f80;
	mul.f32 	%f83, %f82, %f81;
	add.f32 	%f84, %f72, %f83;
	sub.f32 	%f85, %f113, %f46;
	fma.rn.f32 	%f86, %f85, 0f3BBB989D, 0f3F000000;
	cvt.sat.f32.f32 	%f87, %f86;
	fma.rm.f32 	%f88, %f87, %f51, %f50;
	add.f32 	%f89, %f88, 0fCB40007F;
	neg.f32 	%f90, %f89;
	fma.rn.f32 	%f91, %f85, 0f3FB8AA3B, %f90;
	fma.rn.f32 	%f92, %f85, 0f32A57060, %f91;
	mov.b32 	%r100, %f88;
	shl.b32 	%r101, %r100, 23;
	mov.b32 	%f93, %r101;
	ex2.approx.ftz.f32 	%f94, %f92;
	mul.f32 	%f95, %f94, %f93;
	add.f32 	%f96, %f84, %f95;
	mov.b32 	%r102, %f96;
	shfl.sync.bfly.b32	%r103|%p29, %r102, 16, 31, -1;
	mov.b32 	%f97, %r103;
	add.f32 	%f98, %f96, %f97;
	mov.b32 	%r104, %f98;
	shfl.sync.bfly.b32	%r105|%p30, %r104, 8, 31, -1;
	mov.b32 	%f99, %r105;
	add.f32 	%f100, %f98, %f99;
	mov.b32 	%r106, %f100;
	shfl.sync.bfly.b32	%r107|%p31, %r106, 4, 31, -1;
	mov.b32 	%f101, %r107;
	add.f32 	%f102, %f100, %f101;
	mov.b32 	%r108, %f102;
	shfl.sync.bfly.b32	%r109|%p32, %r108, 2, 31, -1;
	mov.b32 	%f103, %r109;
	add.f32 	%f104, %f102, %f103;
	mov.b32 	%r110, %f104;
	shfl.sync.bfly.b32	%r111|%p33, %r110, 1, 31, -1;
	mov.b32 	%f105, %r111;
	add.f32 	%f106, %f104, %f105;
	div.rn.f32 	%f19, %f59, %f106;
	div.rn.f32 	%f20, %f71, %f106;
	div.rn.f32 	%f21, %f83, %f106;
	div.rn.f32 	%f22, %f95, %f106;
	mad.lo.s64 	%rd61, %rd63, %rd28, %rd8;
	shl.b64 	%rd62, %rd61, 2;
	add.s64 	%rd16, %rd12, %rd62;
	@%p23 bra 	$L__BB383_14;
	st.global.f32 	[%rd16], %f19;
$L__BB383_14:
	setp.le.s64 	%p34, %rd30, %rd9;
	@%p34 bra 	$L__BB383_16;
	st.global.f32 	[%rd16+128], %f20;
$L__BB383_16:
	setp.le.s64 	%p35, %rd30, %rd10;
	@%p35 bra 	$L__BB383_18;
	st.global.f32 	[%rd16+256], %f21;
$L__BB383_18:
	setp.le.s64 	%p36, %rd30, %rd11;
	@%p36 bra 	$L__BB383_20;
	st.global.f32 	[%rd16+384], %f22;
$L__BB383_20:
	add.s64 	%rd63, %rd63, %rd13;
	setp.lt.s64 	%p37, %rd63, %rd29;
	@%p37 bra 	$L__BB383_4;
$L__BB383_21:
	ret;

}
	// .globl	_Z15SoftmaxWarpImplI22BroadcastScaleMaskLoadIffbLm3EiE11DirectStoreIffEfLi1ELi5ELi32ELi1ELb0EL9Algorithm0EEvT_T0_ll
.visible .entry _Z15SoftmaxWarpImplI22BroadcastScaleMaskLoadIffbLm3EiE11DirectStoreIffEfLi1ELi5ELi32ELi1ELb0EL9Algorithm0EEvT_T0_ll(
	.param .align 8 .b8 _Z15SoftmaxWarpImplI22BroadcastScaleMaskLoadIffbLm3EiE11DirectStoreIffEfLi1ELi5ELi32ELi1ELb0EL9Algorithm0EEvT_T0_ll_param_0[112],
	.param .align 8 .b8 _Z15SoftmaxWarpImplI22BroadcastScaleMaskLoadIffbLm3EiE11DirectStoreIffEfLi1ELi5ELi32ELi1ELb0EL9Algorithm0EEvT_T0_ll_param_1[16],
	.param .u64 _Z15SoftmaxWarpImplI22BroadcastScaleMaskLoadIffbLm3EiE11DirectStoreIffEfLi1ELi5ELi32ELi1ELb0EL9Algorithm0EEvT_T0_ll_param_2,
	.param .u64 _Z15SoftmaxWarpImplI22BroadcastScaleMaskLoadIffbLm3EiE11DirectStoreIffEfLi1ELi5ELi32ELi1ELb0EL9Algorithm0EEvT_T0_ll_param_3
)
{
	.reg .pred 	%p<22>;
	.reg .b16 	%rs<14>;
	.reg .b32 	%r<124>;
	.reg .b32 	%f<112>;
	.reg .b64 	%rd<66>;

	ld.param.v2.f32 	{%f3, %f4}, [_Z15SoftmaxWarpImplI22BroadcastScaleMaskLoadIffbLm3EiE11DirectStoreIffEfLi1ELi5ELi32ELi1ELb0EL9Algorithm0EEvT_T0_ll_param_0+104];
	ld.param.u64 	%rd23, [_Z15SoftmaxWarpImplI22BroadcastScaleMaskLoadIffbLm3EiE11DirectStoreIffEfLi1ELi5ELi32ELi1ELb0EL9Algorithm0EEvT_T0_ll_param_0+96];
	ld.param.u32 	%r12, [_Z15SoftmaxWarpImplI22BroadcastScaleMaskLoadIffbLm3EiE11DirectStoreIffEfLi1ELi5ELi32ELi1ELb0EL9Algorithm0EEvT_T0_ll_param_0+80];
	ld.param.v2.u32 	{%r10, %r11}, [_Z15SoftmaxWarpImplI22BroadcastScaleMaskLoadIffbLm3EiE11DirectStoreIffEfLi1ELi5ELi32ELi1ELb0EL9Algorithm0EEvT_T0_ll_param_0+72];
	ld.param.v2.u32 	{%r7, %r8}, [_Z15SoftmaxWarpImplI22BroadcastScaleMaskLoadIffbLm3EiE11DirectStoreIffEfLi1ELi5ELi32ELi1ELb0EL9Algorithm0EEvT_T0_ll_param_0+48];
	ld.param.u64 	%rd19, [_Z15SoftmaxWarpImplI22BroadcastScaleMaskLoadIffbLm3EiE11DirectStoreIffEfLi1ELi5ELi32ELi1ELb0EL9Algorithm0EEvT_T0_ll_param_0+32];
	ld.param.u64 	%rd18, [_Z15SoftmaxWarpImplI22BroadcastScaleMaskLoadIffbLm3EiE11DirectStoreIffEfLi1ELi5ELi32ELi1ELb0EL9Algorithm0EEvT_T0_ll_param_0+24];
	ld.param.u64 	%rd17, [_Z15SoftmaxWarpImplI22BroadcastScaleMaskLoadIffbLm3EiE11DirectStoreIffEfLi1ELi5ELi32ELi1ELb0EL9Algorithm0EEvT_T0_ll_param_0+16];
	ld.param.u64 	%rd16, [_Z15SoftmaxWarpImplI22BroadcastScaleMaskLoadIffbLm3EiE11DirectStoreIffEfLi1ELi5ELi32ELi1ELb0EL9Algorithm0EEvT_T0_ll_param_0+8];
	ld.param.u64 	%rd15, [_Z15SoftmaxWarpImplI22BroadcastScaleMaskLoadIffbLm3EiE11DirectStoreIffEfLi1ELi5ELi32ELi1ELb0EL9Algorithm0EEvT_T0_ll_param_0];
	ld.param.u64 	%rd5, [_Z15SoftmaxWarpImplI22BroadcastScaleMaskLoadIffbLm3EiE11DirectStoreIffEfLi1ELi5ELi32ELi1ELb0EL9Algorithm0EEvT_T0_ll_param_1];
	ld.param.u64 	%rd6, [_Z15SoftmaxWarpImplI22BroadcastScaleMaskLoadIffbLm3EiE11DirectStoreIffEfLi1ELi5ELi32ELi1ELb0EL9Algorithm0EEvT_T0_ll_param_1+8];
	ld.param.u64 	%rd24, [_Z15SoftmaxWarpImplI22BroadcastScaleMaskLoadIffbLm3EiE11DirectStoreIffEfLi1ELi5ELi32ELi1ELb0EL9Algorithm0EEvT_T0_ll_param_2];
	ld.param.u64 	%rd25, [_Z15SoftmaxWarpImplI22BroadcastScaleMaskLoadIffbLm3EiE11DirectStoreIffEfLi1ELi5ELi32ELi1ELb0EL9Algorithm0EEvT_T0_ll_param_3];
	setp.lt.s64 	%p1, %rd25, 161;
	@%p1 bra 	$L__BB384_2;
	mov.u64 	%rd26, $str;
	cvta.global.u64 	%rd27, %rd26;
	mov.u64 	%rd28, $str$1;
	cvta.global.u64 	%rd29, %rd28;
	mov.u64 	%rd30, __unnamed_375;
	cvta.global.u64 	%rd31, %rd30;
	{ // callseq 374, 0
	.param .b64 param0;
	st.param.b64 	[param0], %rd27;
	.param .b64 param1;
	st.param.b64 	[param1], %rd29;
	.param .b32 param2;
	st.param.b32 	[param2], 254;
	.param .b64 param3;
	st.param.b64 	[param3], %rd31;
	.param .b64 param4;
	st.param.b64 	[param4], 1;
	call.uni 
	__assertfail, 
	(
	param0, 
	param1, 
	param2, 
	param3, 
	param4
	);
	} // callseq 374
$L__BB384_2:
	mov.u32 	%r23, %ctaid.x;
	mov.u32 	%r24, %ntid.y;
	mov.u32 	%r25, %tid.y;
	mad.lo.s32 	%r26, %r23, %r24, %r25;
	mov.u32 	%r27, %nctaid.x;
	mul.lo.s32 	%r6, %r27, %r24;
	cvt.s64.s32 	%rd65, %r26;
	setp.le.s64 	%p2, %rd24, %rd65;
	@%p2 bra 	$L__BB384_5;
	cvta.to.global.u64 	%rd8, %rd15;
	cvta.to.global.u64 	%rd9, %rd16;
	mov.u32 	%r28, %tid.x;
	cvt.u64.u32 	%rd10, %r28;
	cvta.to.global.u64 	%rd11, %rd5;
	cvt.s64.s32 	%rd12, %r6;
$L__BB384_4:
	setp.eq.s64 	%p3, %rd19, 1;
	setp.eq.s64 	%p4, %rd18, 1;
	setp.eq.s64 	%p5, %rd17, 1;
	mad.lo.s64 	%rd32, %rd23, %rd65, %rd10;
	cvt.u32.u64 	%r29, %rd32;
	div.s32 	%r30, %r29, %r7;
	mul.lo.s32 	%r31, %r30, %r7;
	sub.s32 	%r32, %r29, %r31;
	div.s32 	%r33, %r32, %r8;
	mul.lo.s32 	%r34, %r33, %r8;
	sub.s32 	%r35, %r32, %r34;
	selp.b32 	%r36, 0, %r30, %p5;
	selp.b32 	%r37, 0, %r33, %p4;
	selp.b32 	%r38, 0, %r35, %p3;
	mul.lo.s32 	%r39, %r10, %r36;
	mad.lo.s32 	%r40, %r11, %r37, %r39;
	mad.lo.s32 	%r41, %r12, %r38, %r40;
	shl.b64 	%rd33, %rd32, 32;
	shr.s64 	%rd34, %rd33, 30;
	add.s64 	%rd35, %rd8, %rd34;
	ld.global.f32 	%f5, [%rd35];
	cvt.s64.s32 	%rd36, %r41;
	add.s64 	%rd37, %rd9, %rd36;
	ld.global.u8 	%rs9, [%rd37];
	setp.eq.s16 	%p6, %rs9, 0;
	mul.f32 	%f6, %f5, %f4;
	selp.f32 	%f7, %f3, %f6, %p6;
	max.f32 	%f8, %f7, 0fFF800000;
	add.s64 	%rd38, %rd32, 32;
	cvt.u32.u64 	%r42, %rd38;
	div.s32 	%r43, %r42, %r7;
	mul.lo.s32 	%r44, %r43, %r7;
	sub.s32 	%r45, %r42, %r44;
	div.s32 	%r46, %r45, %r8;
	mul.lo.s32 	%r47, %r46, %r8;
	sub.s32 	%r48, %r45, %r47;
	selp.b32 	%r49, 0, %r43, %p5;
	selp.b32 	%r50, 0, %r46, %p4;
	selp.b32 	%r51, 0, %r48, %p3;
	mul.lo.s32 	%r52, %r10, %r49;
	mad.lo.s32 	%r53, %r11, %r50, %r52;
	mad.lo.s32 	%r54, %r12, %r51, %r53;
	shl.b64 	%rd39, %rd38, 32;
	shr.s64 	%rd40, %rd39, 30;
	add.s64 	%rd41, %rd8, %rd40;
	ld.global.f32 	%f9, [%rd41];
	cvt.s64.s32 	%rd42, %r54;
	add.s64 	%rd43, %rd9, %rd42;
	ld.global.u8 	%rs10, [%rd43];
	setp.eq.s16 	%p7, %rs10, 0;
	mul.f32 	%f10, %f9, %f4;
	selp.f32 	%f11, %f3, %f10, %p7;
	max.f32 	%f12, %f8, %f11;
	add.s64 	%rd44, %rd32, 64;
	cvt.u32.u64 	%r55, %rd44;
	div.s32 	%r56, %r55, %r7;
	mul.lo.s32 	%r57, %r56, %r7;
	sub.s32 	%r58, %r55, %r57;
	div.s32 	%r59, %r58, %r8;
	mul.lo.s32 	%r60, %r59, %r8;
	sub.s32 	%r61, %r58, %r60;
	selp.b32 	%r62, 0, %r56, %p5;
	selp.b32 	%r63, 0, %r59, %p4;
	selp.b32 	%r64, 0, %r61, %p3;
	mul.lo.s32 	%r65, %r10, %r62;
	mad.lo.s32 	%r66, %r11, %r63, %r65;
	mad.lo.s32 	%r67, %r12, %r64, %r66;
	shl.b64 	%rd45, %rd44, 32;
	shr.s64 	%rd46, %rd45, 30;
	add.s64 	%rd47, %rd8, %rd46;
	ld.global.f32 	%f13, [%rd47];
	cvt.s64.s32 	%rd48, %r67;
	add.s64 	%rd49, %rd9, %rd48;
	ld.global.u8 	%rs11, [%rd49];
	setp.eq.s16 	%p8, %rs11, 0;
	mul.f32 	%f14, %f13, %f4;
	selp.f32 	%f15, %f3, %f14, %p8;
	max.f32 	%f16, %f12, %f15;
	add.s64 	%rd50, %rd32, 96;
	cvt.u32.u64 	%r68, %rd50;
	div.s32 	%r69, %r68, %r7;
	mul.lo.s32 	%r70, %r69, %r7;
	sub.s32 	%r71, %r68, %r70;
	div.s32 	%r72, %r71, %r8;
	mul.lo.s32 	%r73, %r72, %r8;
	sub.s32 	%r74, %r71, %r73;
	selp.b32 	%r75, 0, %r69, %p5;
	selp.b32 	%r76, 0, %r72, %p4;
	selp.b32 	%r77, 0, %r74, %p3;
	mul.lo.s32 	%r78, %r10, %r75;
	mad.lo.s32 	%r79, %r11, %r76, %r78;
	mad.lo.s32 	%r80, %r12, %r77, %r79;
	shl.b64 	%rd51, %rd50, 32;
	shr.s64 	%rd52, %rd51, 30;
	add.s64 	%rd53, %rd8, %rd52;
	ld.global.f32 	%f17, [%rd53];
	cvt.s64.s32 	%rd54, %r80;
	add.s64 	%rd55, %rd9, %rd54;
	ld.global.u8 	%rs12, [%rd55];
	setp.eq.s16 	%p9, %rs12, 0;
	mul.f32 	%f18, %f17, %f4;
	selp.f32 	%f19, %f3, %f18, %p9;
	max.f32 	%f20, %f16, %f19;
	add.s64 	%rd56, %rd32, 128;
	cvt.u32.u64 	%r81, %rd56;
	div.s32 	%r82, %r81, %r7;
	mul.lo.s32 	%r83, %r82, %r7;
	sub.s32 	%r84, %r81, %r83;
	div.s32 	%r85, %r84, %r8;
	mul.lo.s32 	%r86, %r85, %r8;
	sub.s32 	%r87, %r84, %r86;
	selp.b32 	%r88, 0, %r82, %p5;
	selp.b32 	%r89, 0, %r85, %p4;
	selp.b32 	%r90, 0, %r87, %p3;
	mul.lo.s32 	%r91, %r10, %r88;
	mad.lo.s32 	%r92, %r11, %r89, %r91;
	mad.lo.s32 	%r93, %r12, %r90, %r92;
	shl.b64 	%rd57, %rd56, 32;
	shr.s64 	%rd58, %rd57, 30;
	add.s64 	%rd59, %rd8, %rd58;
	ld.global.f32 	%f21, [%rd59];
	cvt.s64.s32 	%rd60, %r93;
	add.s64 	%rd61, %rd9, %rd60;
	ld.global.u8 	%rs13, [%rd61];
	setp.eq.s16 	%p10, %rs13, 0;
	mul.f32 	%f22, %f21, %f4;
	selp.f32 	%f23, %f3, %f22, %p10;
	max.f32 	%f24, %f20, %f23;
	mov.b32 	%r94, %f24;
	shfl.sync.bfly.b32	%r95|%p11, %r94, 16, 31, -1;
	mov.b32 	%f25, %r95;
	max.f32 	%f26, %f24, %f25;
	mov.b32 	%r96, %f26;
	shfl.sync.bfly.b32	%r97|%p12, %r96, 8, 31, -1;
	mov.b32 	%f27, %r97;
	max.f32 	%f28, %f26, %f27;
	mov.b32 	%r98, %f28;
	shfl.sync.bfly.b32	%r99|%p13, %r98, 4, 31, -1;
	mov.b32 	%f29, %r99;
	max.f32 	%f30, %f28, %f29;
	mov.b32 	%r100, %f30;
	shfl.sync.bfly.b32	%r101|%p14, %r100, 2, 31, -1;
	mov.b32 	%f31, %r101;
	max.f32 	%f32, %f30, %f31;
	mov.b32 	%r102, %f32;
	shfl.sync.bfly.b32	%r103|%p15, %r102, 1, 31, -1;
	mov.b32 	%f33, %r103;
	max.f32 	%f34, %f32, %f33;
	sub.f32 	%f35, %f7, %f34;
	fma.rn.f32 	%f36, %f35, 0f3BBB989D, 0f3F000000;
	cvt.sat.f32.f32 	%f37, %f36;
	mov.f32 	%f38, 0f4B400001;
	mov.f32 	%f39, 0f437C0000;
	fma.rm.f32 	%f40, %f37, %f39, %f38;
	add.f32 	%f41, %f40, 0fCB40007F;
	neg.f32 	%f42, %f41;
	fma.rn.f32 	%f43, %f35, 0f3FB8AA3B, %f42;
	fma.rn.f32 	%f44, %f35, 0f32A57060, %f43;
	mov.b32 	%r104, %f40;
	shl.b32 	%r105, %r104, 23;
	mov.b32 	%f45, %r105;
	ex2.approx.ftz.f32 	%f46, %f44;
	mul.f32 	%f47, %f46, %f45;
	add.f32 	%f48, %f47, 0f00000000;
	sub.f32 	%f49, %f11, %f34;
	fma.rn.f32 	%f50, %f49, 0f3BBB989D, 0f3F000000;
	cvt.sat.f32.f32 	%f51, %f50;
	fma.rm.f32 	%f52, %f51, %f39, %f38;
	add.f32 	%f53, %f52, 0fCB40007F;
	neg.f32 	%f54, %f53;
	fma.rn.f32 	%f55, %f49, 0f3FB8AA3B, %f54;
	fma.rn.f32 	%f56, %f49, 0f32A57060, %f55;
	mov.b32 	%r106, %f52;
	shl.b32 	%r107, %r106, 23;
	mov.b32 	%f57, %r107;
	ex2.approx.ftz.f32 	%f58, %f56;
	mul.f32 	%f59, %f58, %f57;
	add.f32 	%f60, %f48, %f59;
	sub.f32 	%f61, %f15, %f34;
	fma.rn.f32 	%f62, %f61, 0f3BBB989D, 0f3F000000;
	cvt.sat.f32.f32 	%f63, %f62;
	fma.rm.f32 	%f64, %f63, %f39, %f38;
	add.f32 	%f65, %f64, 0fCB40007F;
	neg.f32 	%f66, %f65;
	fma.rn.f32 	%f67, %f61, 0f3FB8AA3B, %f66;
	fma.rn.f32 	%f68, %f61, 0f32A57060, %f67;
	mov.b32 	%r108, %f64;
	shl.b32 	%r109, %r108, 23;
	mov.b32 	%f69, %r109;
	ex2.approx.ftz.f32 	%f70, %f68;
	mul.f32 	%f71, %f70, %f69;
	add.f32 	%f72, %f60, %f71;
	sub.f32 	%f73, %f19, %f34;
	fma.rn.f32 	%f74, %f73, 0f3BBB989D, 0f3F000000;
	cvt.sat.f32.f32 	%f75, %f74;
	fma.rm.f32 	%f76, %f75, %f39, %f38;
	add.f32 	%f77, %f76, 0fCB40007F;
	neg.f32 	%f78, %f77;
	fma.rn.f32 	%f79, %f73, 0f3FB8AA3B, %f78;
	fma.rn.f32 	%f80, %f73, 0f32A57060, %f79;
	mov.b32 	%r110, %f76;
	shl.b32 	%r111, %r110, 23;
	mov.b32 	%f81, %r111;
	ex2.approx.ftz.f32 	%f82, %f80;
	mul.f32 	%f83, %f82, %f81;
	add.f32 	%f84, %f72, %f83;
	sub.f32 	%f85, %f23, %f34;
	fma.rn.f32 	%f86, %f85, 0f3BBB989D, 0f3F000000;
	cvt.sat.f32.f32 	%f87, %f86;
	fma.rm.f32 	%f88, %f87, %f39, %f38;
	add.f32 	%f89, %f88, 0fCB40007F;
	neg.f32 	%f90, %f89;
	fma.rn.f32 	%f91, %f85, 0f3FB8AA3B, %f90;
	fma.rn.f32 	%f92, %f85, 0f32A57060, %f91;
	mov.b32 	%r112, %f88;
	shl.b32 	%r113, %r112, 23;
	mov.b32 	%f93, %r113;
	ex2.approx.ftz.f32 	%f94, %f92;
	mul.f32 	%f95, %f94, %f93;
	add.f32 	%f96, %f84, %f95;
	mov.b32 	%r114, %f96;
	shfl.sync.bfly.b32	%r115|%p16, %r114, 16, 31, -1;
	mov.b32 	%f97, %r115;
	add.f32 	%f98, %f96, %f97;
	mov.b32 	%r116, %f98;
	shfl.sync.bfly.b32	%r117|%p17, %r116, 8, 31, -1;
	mov.b32 	%f99, %r117;
	add.f32 	%f100, %f98, %f99;
	mov.b32 	%r118, %f100;
	shfl.sync.bfly.b32	%r119|%p18, %r118, 4, 31, -1;
	mov.b32 	%f101, %r119;
	add.f32 	%f102, %f100, %f101;
	mov.b32 	%r120, %f102;
	shfl.sync.bfly.b32	%r121|%p19, %r120, 2, 31, -1;
	mov.b32 	%f103, %r121;
	add.f32 	%f104, %f102, %f103;
	mov.b32 	%r122, %f104;
	shfl.sync.bfly.b32	%r123|%p20, %r122, 1, 31, -1;
	mov.b32 	%f105, %r123;
	add.f32 	%f106, %f104, %f105;
	div.rn.f32 	%f107, %f47, %f106;
	div.rn.f32 	%f108, %f59, %f106;
	div.rn.f32 	%f109, %f71, %f106;
	div.rn.f32 	%f110, %f83, %f106;
	div.rn.f32 	%f111, %f95, %f106;
	mad.lo.s64 	%rd62, %rd65, %rd6, %rd10;
	shl.b64 	%rd63, %rd62, 2;
	add.s64 	%rd64, %rd11, %rd63;
	st.global.f32 	[%rd64], %f107;
	st.global.f32 	[%rd64+128], %f108;
	st.global.f32 	[%rd64+256], %f109;
	st.global.f32 	[%rd64+384], %f110;
	st.global.f32 	[%rd64+512], %f111;
	add.s64 	%rd65, %rd65, %rd12;
	setp.lt.s64 	%p21, %rd65, %rd24;
	@%p21 bra 	$L__BB384_4;
$L__BB384_5:
	ret;

}
	// .globl	_Z15SoftmaxWarpImplI22BroadcastScaleMaskLoadIffbLm3EiE11DirectStoreIffEfLi1ELi5ELi32ELi1ELb1EL9Algorithm0EEvT_T0_ll
.visible .entry _Z15SoftmaxWarpImplI22BroadcastScaleMaskLoadIffbLm3EiE11DirectStoreIffEfLi1ELi5ELi32ELi1ELb1EL9Algorithm0EEvT_T0_ll(
	.param .align 8 .b8 _Z15SoftmaxWarpImplI22BroadcastScaleMaskLoadIffbLm3EiE11DirectStoreIffEfLi1ELi5ELi32ELi1ELb1EL9Algorithm0EEvT_T0_ll_param_0[112],
	.param .align 8 .b8 _Z15SoftmaxWarpImplI22BroadcastScaleMaskLoadIffbLm3EiE11DirectStoreIffEfLi1ELi5ELi32ELi1ELb1EL9Algorithm0EEvT_T0_ll_param_1[16],
	.param .u64 _Z15SoftmaxWarpImplI22BroadcastScaleMaskLoadIffbLm3EiE11DirectStoreIffEfLi1ELi5ELi32ELi1ELb1EL9Algorithm0EEvT_T0_ll_param_2,
	.param .u64 _Z15SoftmaxWarpImplI22BroadcastScaleMaskLoadIffbLm3EiE11DirectStoreIffEfLi1ELi5ELi32ELi1ELb1EL9Algorithm0EEvT_T0_ll_param_3
)
{
	.reg .pred 	%p<44>;
	.reg .b16 	%rs<14>;
	.reg .b32 	%r<128>;
	.reg .b32 	%f<137>;
	.reg .b64 	%rd<70>;

	ld.param.u64 	%rd27, [_Z15SoftmaxWarpImplI22BroadcastScaleMaskLoadIffbLm3EiE11DirectStoreIffEfLi1ELi5ELi32ELi1ELb1EL9Algorithm0EEvT_T0_ll_param_1+8];
	ld.param.u64 	%rd26, [_Z15SoftmaxWarpImplI22BroadcastScaleMaskLoadIffbLm3EiE11DirectStoreIffEfLi1ELi5ELi32ELi1ELb1EL9Algorithm0EEvT_T0_ll_param_1];
	ld.param.v2.f32 	{%f28, %f29}, [_Z15SoftmaxWarpImplI22BroadcastScaleMaskLoadIffbLm3EiE11DirectStoreIffEfLi1ELi5ELi32ELi1ELb1EL9Algorithm0EEvT_T0_ll_param_0+104];
	ld.param.u64 	%rd25, [_Z15SoftmaxWarpImplI22BroadcastScaleMaskLoadIffbLm3EiE11DirectStoreIffEfLi1ELi5ELi32ELi1ELb1EL9Algorithm0EEvT_T0_ll_param_0+96];
	ld.param.u32 	%r12, [_Z15SoftmaxWarpImplI22BroadcastScaleMaskLoadIffbLm3EiE11DirectStoreIffEfLi1ELi5ELi32ELi1ELb1EL9Algorithm0EEvT_T0_ll_param_0+80];
	ld.param.v2.u32 	{%r10, %r11}, [_Z15SoftmaxWarpImplI22BroadcastScaleMaskLoadIffbLm3EiE11DirectStoreIffEfLi1ELi5ELi32ELi1ELb1EL9Algorithm0EEvT_T0_ll_param_0+72];
	ld.param.v2.u32 	{%r7, %r8}, [_Z15SoftmaxWarpImplI22BroadcastScaleMaskLoadIffbLm3EiE11DirectStoreIffEfLi1ELi5ELi32ELi1ELb1EL9Algorithm0EEvT_T0_ll_param_0+48];
	ld.param.u64 	%rd21, [_Z15SoftmaxWarpImplI22BroadcastScaleMaskLoadIffbLm3EiE11DirectStoreIffEfLi1ELi5ELi32ELi1ELb1EL9Algorithm0EEvT_T0_ll_param_0+32];
	ld.param.u64 	%rd20, [_Z15SoftmaxWarpImplI22BroadcastScaleMaskLoadIffbLm3EiE11DirectStoreIffEfLi1ELi5ELi32ELi1ELb1EL9Algorithm0EEvT_T0_ll_param_0+24];
	ld.param.u64 	%rd19, [_Z15SoftmaxWarpImplI22BroadcastScaleMaskLoadIffbLm3EiE11DirectStoreIffEfLi1ELi5ELi32ELi1ELb1EL9Algorithm0EEvT_T0_ll_param_0+16];
	ld.param.u64 	%rd18, [_Z15SoftmaxWarpImplI22BroadcastScaleMaskLoadIffbLm3EiE11DirectStoreIffEfLi1ELi5ELi32ELi1ELb1EL9Algorithm0EEvT_T0_ll_param_0+8];
	ld.param.u64 	%rd17, [_Z15SoftmaxWarpImplI22BroadcastScaleMaskLoadIffbLm3EiE11DirectStoreIffEfLi1ELi5ELi32ELi1ELb1EL9Algorithm0EEvT_T0_ll_param_0];
	ld.param.u64 	%rd28, [_Z15SoftmaxWarpImplI22BroadcastScaleMaskLoadIffbLm3EiE11DirectStoreIffEfLi1ELi5ELi32ELi1ELb1EL9Algorithm0EEvT_T0_ll_param_2];
	ld.param.u64 	%rd29, [_Z15SoftmaxWarpImplI22BroadcastScaleMaskLoadIffbLm3EiE11DirectStoreIffEfLi1ELi5ELi32ELi1ELb1EL9Algorithm0EEvT_T0_ll_param_3];
	cvta.to.global.u64 	%rd1, %rd17;
	cvta.to.global.u64 	%rd2, %rd18;
	setp.lt.s64 	%p1, %rd29, 161;
	@%p1 bra 	$L__BB385_2;
	mov.u64 	%rd30, $str;
	cvta.global.u64 	%rd31, %rd30;
	mov.u64 	%rd32, $str$1;
	cvta.global.u64 	%rd33, %rd32;
	mov.u64 	%rd34, __unnamed_376;
	cvta.global.u64 	%rd35, %rd34;
	{ // callseq 375, 0
	.param .b64 param0;
	st.param.b64 	[param0], %rd31;
	.param .b64 param1;
	st.param.b64 	[param1], %rd33;
	.param .b32 param2;
	st.param.b32 	[param2], 254;
	.param .b64 param3;
	st.param.b64 	[param3], %rd35;
	.param .b64 param4;
	st.param.b64 	[param4], 1;
	call.uni 
	__assertfail, 
	(
	param0, 
	param1, 
	param2, 
	param3, 
	param4
	);
	} // callseq 375
$L__BB385_2:
	mov.u32 	%r23, %ctaid.x;
	mov.u32 	%r24, %ntid.y;
	mov.u32 	%r25, %tid.y;
	mad.lo.s32 	%r26, %r23, %r24, %r25;
	mov.u32 	%r27, %nctaid.x;
	mul.lo.s32 	%r6, %r27, %r24;
	cvt.s64.s32 	%rd69, %r26;
	setp.le.s64 	%p2, %rd28, %rd69;
	@%p2 bra 	$L__BB385_25;
	mov.u32 	%r28, %tid.x;
	cvt.u64.u32 	%rd7, %r28;
	add.s32 	%r29, %r28, 32;
	cvt.u64.u32 	%rd8, %r29;
	add.s32 	%r30, %r28, 64;
	cvt.u64.u32 	%rd9, %r30;
	add.s32 	%r31, %r28, 96;
	cvt.u64.u32 	%rd10, %r31;
	add.s32 	%r32, %r28, 128;
	cvt.u64.u32 	%rd11, %r32;
	cvt.s64.s32 	%rd12, %r6;
$L__BB385_4:
	setp.le.s64 	%p3, %rd29, %rd7;
	mul.lo.s64 	%rd14, %rd25, %rd69;
	mov.f32 	%f127, 0fFF800000;
	mov.f32 	%f130, %f127;
	@%p3 bra 	$L__BB385_6;
	setp.eq.s64 	%p4, %rd21, 1;
	setp.eq.s64 	%p5, %rd20, 1;
	setp.eq.s64 	%p6, %rd19, 1;
	add.s64 	%rd36, %rd14, %rd7;
	cvt.u32.u64 	%r33, %rd36;
	div.s32 	%r34, %r33, %r7;
	mul.lo.s32 	%r35, %r34, %r7;
	sub.s32 	%r36, %r33, %r35;
	div.s32 	%r37, %r36, %r8;
	mul.lo.s32 	%r38, %r37, %r8;
	sub.s32 	%r39, %r36, %r38;
	selp.b32 	%r40, 0, %r34, %p6;
	selp.b32 	%r41, 0, %r37, %p5;
	selp.b32 	%r42, 0, %r39, %p4;
	mul.lo.s32 	%r43, %r10, %r40;
	mad.lo.s32 	%r44, %r11, %r41, %r43;
	mad.lo.s32 	%r45, %r12, %r42, %r44;
	shl.b64 	%rd37, %rd36, 32;
	shr.s64 	%rd38, %rd37, 30;
	add.s64 	%rd39, %rd1, %rd38;
	ld.global.f32 	%f31, [%rd39];
	cvt.s64.s32 	%rd40, %r45;
	add.s64 	%rd41, %rd2, %rd40;
	ld.global.u8 	%rs9, [%rd41];
	setp.eq.s16 	%p7, %rs9, 0;
	mul.f32 	%f32, %f31, %f29;
	selp.f32 	%f127, %f28, %f32, %p7;
	max.f32 	%f130, %f127, 0fFF800000;
$L__BB385_6:
	setp.le.s64 	%p8, %rd29, %rd8;
	mov.f32 	%f129, 0fFF800000;
	@%p8 bra 	$L__BB385_8;
	setp.eq.s64 	%p9, %rd21, 1;
	setp.eq.s64 	%p10, %rd20, 1;
	setp.eq.s64 	%p11, %rd19, 1;
	add.s64 	%rd42, %rd14, %rd8;
	cvt.u32.u64 	%r46, %rd42;
	div.s32 	%r47, %r46, %r7;
	mul.lo.s32 	%r48, %r47, %r7;
	sub.s32 	%r49, %r46, %r48;
	div.s32 	%r50, %r49, %r8;
	mul.lo.s32 	%r51, %r50, %r8;
	sub.s32 	%r52, %r49, %r51;
	selp.b32 	%r53, 0, %r47, %p11;
	selp.b32 	%r54, 0, %r50, %p10;
	selp.b32 	%r55, 0, %r52, %p9;
	mul.lo.s32 	%r56, %r10, %r53;
	mad.lo.s32 	%r57, %r11, %r54, %r56;
	mad.lo.s32 	%r58, %r12, %r55, %r57;
	shl.b64 	%rd43, %rd42, 32;
	shr.s64 	%rd44, %rd43, 30;
	add.s64 	%rd45, %rd1, %rd44;
	ld.global.f32 	%f34, [%rd45];
	cvt.s64.s32 	%rd46, %r58;
	add.s64 	%rd47, %rd2, %rd46;
	ld.global.u8 	%rs10, [%rd47];
	setp.eq.s16 	%p12, %rs10, 0;
	mul.f32 	%f35, %f34, %f29;
	selp.f32 	%f129, %f28, %f35, %p12;
	max.f32 	%f130, %f130, %f129;
$L__BB385_8:
	setp.le.s64 	%p13, %rd29, %rd9;
	mov.f32 	%f131, 0fFF800000;
	@%p13 bra 	$L__BB385_10;
	setp.eq.s64 	%p14, %rd21, 1;
	setp.eq.s64 	%p15, %rd20, 1;
	setp.eq.s64 	%p16, %rd19, 1;
	add.s64 	%rd48, %rd14, %rd9;
	cvt.u32.u64 	%r59, %rd48;
	div.s32 	%r60, %r59, %r7;
	mul.lo.s32 	%r61, %r60, %r7;
	sub.s32 	%r62, %r59, %r61;
	div.s32 	%r63, %r62, %r8;
	mul.lo.s32 	%r64, %r63, %r8;
	sub.s32 	%r65, %r62, %r64;
	selp.b32 	%r66, 0, %r60, %p16;
	selp.b32 	%r67, 0, %r63, %p15;
	selp.b32 	%r68, 0, %r65, %p14;
	mul.lo.s32 	%r69, %r10, %r66;
	mad.lo.s32 	%r70, %r11, %r67, %r69;
	mad.lo.s32 	%r71, %r12, %r68, %r70;
	shl.b64 	%rd49, %rd48, 32;
	shr.s64 	%rd50, %rd49, 30;
	add.s64 	%rd51, %rd1, %rd50;
	ld.global.f32 	%f37, [%rd51];
	cvt.s64.s32 	%rd52, %r71;
	add.s64 	%rd53, %rd2, %rd52;
	ld.global.u8 	%rs11, [%rd53];
	setp.eq.s16 	%p17, %rs11, 0;
	mul.f32 	%f38, %f37, %f29;
	selp.f32 	%f131, %f28, %f38, %p17;
	max.f32 	%f130, %f130, %f131;
$L__BB385_10:
	setp.le.s64 	%p18, %rd29, %rd10;
	mov.f32 	%f133, 0fFF800000;
	@%p18 bra 	$L__BB385_12;
	setp.eq.s64 	%p19, %rd21, 1;
	setp.eq.s64 	%p20, %rd20, 1;
	setp.eq.s64 	%p21, %rd19, 1;
	add.s64 	%rd54, %rd14, %rd10;
	cvt.u32.u64 	%r72, %rd54;
	div.s32 	%r73, %r72, %r7;
	mul.lo.s32 	%r74, %r73, %r7;
	sub.s32 	%r75, %r72, %r74;
	div.s32 	%r76, %r75, %r8;
	mul.lo.s32 	%r77, %r76, %r8;
	sub.s32 	%r78, %r75, %r77;
	selp.b32 	%r79, 0, %r73, %p21;
	selp.b32 	%r80, 0, %r76, %p20;
	selp.b32 	%r81, 0, %r78, %p19;
	mul.lo.s32 	%r82, %r10, %r79;
	mad.lo.s32 	%r83, %r11, %r80, %r82;
	mad.lo.s32 	%r84, %r12, %r81, %r83;
	shl.b64 	%rd55, %rd54, 32;
	shr.s64 	%rd56, %rd55, 30;
	add.s64 	%rd57, %rd1, %rd56;
	ld.global.f32 	%f40, [%rd57];
	cvt.s64.s32 	%rd58, %r84;
	add.s64 	%rd59, %rd2, %rd58;
	ld.global.u8 	%rs12, [%rd59];
	setp.eq.s16 	%p22, %rs12, 0;
	mul.f32 	%f41, %f40, %f29;
	selp.f32 	%f133, %f28, %f41, %p22;
	max.f32 	%f130, %f130, %f133;
$L__BB385_12:
	setp.le.s64 	%p23, %rd29, %rd11;
	mov.f32 	%f135, 0fFF800000;
	@%p23 bra 	$L__BB385_14;
	setp.eq.s64 	%p24, %rd21, 1;
	setp.eq.s64 	%p25, %rd20, 1;
	setp.eq.s64 	%p26, %rd19, 1;
	add.s64 	%rd60, %rd14, %rd11;
	cvt.u32.u64 	%r85, %rd60;
	div.s32 	%r86, %r85, %r7;
	mul.lo.s32 	%r87, %r86, %r7;
	sub.s32 	%r88, %r85, %r87;
	div.s32 	%r89, %r88, %r8;
	mul.lo.s32 	%r90, %r89, %r8;
	sub.s32 	%r91, %r88, %r90;
	selp.b32 	%r92, 0, %r86, %p26;
	selp.b32 	%r93, 0, %r89, %p25;
	selp.b32 	%r94, 0, %r91, %p24;
	mul.lo.s32 	%r95, %r10, %r92;
	mad.lo.s32 	%r96, %r11, %r93, %r95;
	mad.lo.s32 	%r97, %r12, %r94, %r96;
	shl.b64 	%rd61, %rd60, 32;
	shr.s64 	%rd62, %rd61, 30;
	add.s64 	%rd63, %rd1, %rd62;
	ld.global.f32 	%f43, [%rd63];
	cvt.s64.s32 	%rd64, %r97;
	add.s64 	%rd65, %rd2, %rd64;
	ld.global.u8 	%rs13, [%rd65];
	setp.eq.s16 	%p27, %rs13, 0;
	mul.f32 	%f44, %f43, %f29;
	selp.f32 	%f135, %f28, %f44, %p27;
	max.f32 	%f130, %f130, %f135;
$L__BB385_14:
	setp.le.s64 	%p28, %rd29, %rd7;
	mov.b32 	%r98, %f130;
	shfl.sync.bfly.b32	%r99|%p29, %r98, 16, 31, -1;
	mov.b32 	%f45, %r99;
	max.f32 	%f46, %f130, %f45;
	mov.b32 	%r100, %f46;
	shfl.sync.bfly.b32	%r101|%p30, %r100, 8, 31, -1;
	mov.b32 	%f47, %r101;
	max.f32 	%f48, %f46, %f47;
	mov.b32 	%r102, %f48;
	shfl.sync.bfly.b32	%r103|%p31, %r102, 4, 31, -1;
	mov.b32 	%f49, %r103;
	max.f32 	%f50, %f48, %f49;
	mov.b32 	%r104, %f50;
	shfl.sync.bfly.b32	%r105|%p32, %r104, 2, 31, -1;
	mov.b32 	%f51, %r105;
	max.f32 	%f52, %f50, %f51;
	mov.b32 	%r106, %f52;
	shfl.sync.bfly.b32	%r107|%p33, %r106, 1, 31, -1;
	mov.b32 	%f53, %r107;
	max.f32 	%f54, %f52, %f53;
	sub.f32 	%f55, %f127, %f54;
	fma.rn.f32 	%f56, %f55, 0f3BBB989D, 0f3F000000;
	cvt.sat.f32.f32 	%f57, %f56;
	mov.f32 	%f58, 0f4B400001;
	mov.f32 	%f59, 0f437C0000;
	fma.rm.f32 	%f60, %f57, %f59, %f58;
	add.f32 	%f61, %f60, 0fCB40007F;
	neg.f32 	%f62, %f61;
	fma.rn.f32 	%f63, %f55, 0f3FB8AA3B, %f62;
	fma.rn.f32 	%f64, %f55, 0f32A57060, %f63;
	mov.b32 	%r108, %f60;
	shl.b32 	%r109, %r108, 23;
	mov.b32 	%f65, %r109;
	ex2.approx.ftz.f32 	%f66, %f64;
	mul.f32 	%f67, %f66, %f65;
	add.f32 	%f68, %f67, 0f00000000;
	sub.f32 	%f69, %f129, %f54;
	fma.rn.f32 	%f70, %f69, 0f3BBB989D, 0f3F000000;
	cvt.sat.f32.f32 	%f71, %f70;
	fma.rm.f32 	%f72, %f71, %f59, %f58;
	add.f32 	%f73, %f72, 0fCB40007F;
	neg.f32 	%f74, %f73;
	fma.rn.f32 	%f75, %f69, 0f3FB8AA3B, %f74;
	fma.rn.f32 	%f76, %f69, 0f32A57060, %f75;
	mov.b32 	%r110, %f72;
	shl.b32 	%r111, %r110, 23;
	mov.b32 	%f77, %r111;
	ex2.approx.ftz.f32 	%f78, %f76;
	mul.f32 	%f79, %f78, %f77;
	add.f32 	%f80, %f68, %f79;
	sub.f32 	%f81, %f131, %f54;
	fma.rn.f32 	%f82, %f81, 0f3BBB989D, 0f3F000000;
	cvt.sat.f32.f32 	%f83, %f82;
	fma.rm.f32 	%f84, %f83, %f59, %f58;
	add.f32 	%f85, %f84, 0fCB40007F;
	neg.f32 	%f86, %f85;
	fma.rn.f32 	%f87, %f81, 0f3FB8AA3B, %f86;
	fma.rn.f32 	%f88, %f81, 0f32A57060, %f87;
	mov.b32 	%r112, %f84;
	shl.b32 	%r113, %r112, 23;
	mov.b32 	%f89, %r113;
	ex2.approx.ftz.f32 	%f90, %f88;
	mul.f32 	%f91, %f90, %f89;
	add.f32 	%f92, %f80, %f91;
	sub.f32 	%f93, %f133, %f54;
	fma.rn.f32 	%f94, %f93, 0f3BBB989D, 0f3F000000;
	cvt.sat.f32.f32 	%f95, %f94;
	fma.rm.f32 	%f96, %f95, %f59, %f58;
	add.f32 	%f97, %f96, 0fCB40007F;
	neg.f32 	%f98, %f97;
	fma.rn.f32 	%f99, %f93, 0f3FB8AA3B, %f98;
	fma.rn.f32 	%f100, %f93, 0f32A57060, %f99;
	mov.b32 	%r114, %f96;
	shl.b32 	%r115, %r114, 23;
	mov.b32 	%f101, %r115;
	ex2.approx.ftz.f32 	%f102, %f100;
	mul.f32 	%f103, %f102, %f101;
	add.f32 	%f104, %f92, %f103;
	sub.f32 	%f105, %f135, %f54;
	fma.rn.f32 	%f106, %f105, 0f3BBB989D, 0f3F000000;
	cvt.sat.f32.f32 	%f107, %f106;
	fma.rm.f32 	%f108, %f107, %f59, %f58;
	add.f32 	%f109, %f108, 0fCB40007F;
	neg.f32 	%f110, %f109;
	fma.rn.f32 	%f111, %f105, 0f3FB8AA3B, %f110;
	fma.rn.f32 	%f112, %f105, 0f32A57060, %f111;
	mov.b32 	%r116, %f108;
	shl.b32 	%r117, %r116, 23;
	mov.b32 	%f113, %r117;
	ex2.approx.ftz.f32 	%f114, %f112;
	mul.f32 	%f115, %f114, %f113;
	add.f32 	%f116, %f104, %f115;
	mov.b32 	%r118, %f116;
	shfl.sync.bfly.b32	%r119|%p34, %r118, 16, 31, -1;
	mov.b32 	%f117, %r119;
	add.f32 	%f118, %f116, %f117;
	mov.b32 	%r120, %f118;
	shfl.sync.bfly.b32	%r121|%p35, %r120, 8, 31, -1;
	mov.b32 	%f119, %r121;
	add.f32 	%f120, %f118, %f119;
	mov.b32 	%r122, %f120;
	shfl.sync.bfly.b32	%r123|%p36, %r122, 4, 31, -1;
	mov.b32 	%f121, %r123;
	add.f32 	%f122, %f120, %f121;
	mov.b32 	%r124, %f122;
	shfl.sync.bfly.b32	%r125|%p37, %r124, 2, 31, -1;
	mov.b32 	%f123, %r125;
	add.f32 	%f124, %f122, %f123;
	mov.b32 	%r126, %f124;
	shfl.sync.bfly.b32	%r127|%p38, %r126, 1, 31, -1;
	mov.b32 	%f125, %r127;
	add.f32 	%f126, %f124, %f125;
	div.rn.f32 	%f23, %f67, %f126;
	div.rn.f32 	%f24, %f79, %f126;
	div.rn.f32 	%f25, %f91, %f126;
	div.rn.f32 	%f26, %f103, %f126;
	div.rn.f32 	%f27, %f115, %f126;
	mad.lo.s64 	%rd66, %rd69, %rd27, %rd7;
	cvta.to.global.u64 	%rd67, %rd26;
	shl.b64 	%rd68, %rd66, 2;
	add.s64 	%rd15, %rd67, %rd68;
	@%p28 bra 	$L__BB385_16;
	st.global.f32 	[%rd15], %f23;
$L__BB385_16:
	setp.le.s64 	%p39, %rd29, %rd8;
	@%p39 bra 	$L__BB385_18;
	st.global.f32 	[%rd15+128], %f24;
$L__BB385_18:
	setp.le.s64 	%p40, %rd29, %rd9;
	@%p40 bra 	$L__BB385_20;
	st.global.f32 	[%rd15+256], %f25;
$L__BB385_20:
	setp.le.s64 	%p41, %rd29, %rd10;
	@%p41 bra 	$L__BB385_22;
	st.global.f32 	[%rd15+384], %f26;
$L__BB385_22:
	setp.le.s64 	%p42, %rd29, %rd11;
	@%p42 bra 	$L__BB385_24;
	st.global.f32 	[%rd15+512], %f27;
$L__BB385_24:
	add.s64 	%rd69, %rd69, %rd12;
	setp.lt.s64 	%p43, %rd69, %rd28;
	@%p43 bra 	$L__BB385_4;
$L__BB385_25:
	ret;

}
	// .globl	_Z15SoftmaxWarpImplI22BroadcastScaleMaskLoadIffbLm3EiE11DirectStoreIffEfLi1ELi6ELi32ELi1ELb0EL9Algorithm0EEvT_T0_ll
.visible .entry _Z15SoftmaxWarpImplI22BroadcastScaleMaskLoadIffbLm3EiE11DirectStoreIffEfLi1ELi6ELi32ELi1ELb0EL9Algorithm0EEvT_T0_ll(
	.param .align 8 .b8 _Z15SoftmaxWarpImplI22BroadcastScaleMaskLoadIffbLm3EiE11DirectStoreIffEfLi1ELi6ELi32ELi1ELb0EL9Algorithm0EEvT_T0_ll_param_0[112],
	.param .align 8 .b8 _Z15SoftmaxWarpImplI22BroadcastScaleMaskLoadIffbLm3EiE11DirectStoreIffEfLi1ELi6ELi32ELi1ELb0EL9Algorithm0EEvT_T0_ll_param_1[16],
	.param .u64 _Z15SoftmaxWarpImplI22BroadcastScaleMaskLoadIffbLm3EiE11DirectStoreIffEfLi1ELi6ELi32ELi1ELb0EL9Algorithm0EEvT_T0_ll_param_2,
	.param .u64 _Z15SoftmaxWarpImplI22BroadcastScaleMaskLoadIffbLm3EiE11DirectStoreIffEfLi1ELi6ELi32ELi1ELb0EL9Algorithm0EEvT_T0_ll_param_3
)
{
	.reg .pred 	%p<23>;
	.reg .b16 	%rs<15>;
	.reg .b32 	%r<139>;
	.reg .b32 	%f<129>;
	.reg .b64 	%rd<71>;

	ld.param.v2.f32 	{%f3, %f4}, [_Z15SoftmaxWarpImplI22BroadcastScaleMaskLoadIffbLm3EiE11DirectStoreIffEfLi1ELi6ELi32ELi1ELb0EL9Algorithm0EEvT_T0_ll_param_0+104];
	ld.param.u64 	%rd22, [_Z15SoftmaxWarpImplI22BroadcastScaleMaskLoadIffbLm3EiE11DirectStoreIffEfLi1ELi6ELi32ELi1ELb0EL9Algorithm0EEvT_T0_ll_param_0+96];
	ld.param.u32 	%r12, [_Z15SoftmaxWarpImplI22BroadcastScaleMaskLoadIffbLm3EiE11DirectStoreIffEfLi1ELi6ELi32ELi1ELb0EL9Algorithm0EEvT_T0_ll_param_0+80];
	ld.param.v2.u32 	{%r10, %r11}, [_Z15SoftmaxWarpImplI22BroadcastScaleMaskLoadIffbLm3EiE11DirectStoreIffEfLi1ELi6ELi32ELi1ELb0EL9Algorithm0EEvT_T0_ll_param_0+72];
	ld.param.v2.u32 	{%r7, %r8}, [_Z15SoftmaxWarpImplI22BroadcastScaleMaskLoadIffbLm3EiE11DirectStoreIffEfLi1ELi6ELi32ELi1ELb0EL9Algorithm0EEvT_T0_ll_param_0+48];
	ld.param.u64 	%rd18, [_Z15SoftmaxWarpImplI22BroadcastScaleMaskLoadIffbLm3EiE11DirectStoreIffEfLi1ELi6ELi32ELi1ELb0EL9Algorithm0EEvT_T0_ll_param_0+32];
	ld.param.u64 	%rd17, [_Z15SoftmaxWarpImplI22BroadcastScaleMaskLoadIffbLm3EiE11DirectStoreIffEfLi1ELi6ELi32ELi1ELb0EL9Algorithm0EEvT_T0_ll_param_0+24];
	ld.param.u64 	%rd16, [_Z15SoftmaxWarpImplI22BroadcastScaleMaskLoadIffbLm3EiE11DirectStoreIffEfLi1ELi6ELi32ELi1ELb0EL9Algorithm0EEvT_T0_ll_param_0+16];
	ld.param.u64 	%rd15, [_Z15SoftmaxWarpImplI22BroadcastScaleMaskLoadIffbLm3EiE11DirectStoreIffEfLi1ELi6ELi32ELi1ELb0EL9Algorithm0EEvT_T0_ll_param_0+8];
	ld.param.u64 	%rd14, [_Z15SoftmaxWarpImplI22BroadcastScaleMaskLoadIffbLm3EiE11DirectStoreIffEfLi1ELi6ELi32ELi1ELb0EL9Algorithm0EEvT_T0_ll_param_0];
	ld.param.u64 	%rd4, [_Z15SoftmaxWarpImplI22BroadcastScaleMaskLoadIffbLm3EiE11DirectStoreIffEfLi1ELi6ELi32ELi1ELb0EL9Algorithm0EEvT_T0_ll_param_1];
	ld.param.u64 	%rd5, [_Z15SoftmaxWarpImplI22BroadcastScaleMaskLoadIffbLm3EiE11DirectStoreIffEfLi1ELi6ELi32ELi1ELb0EL9Algorithm0EEvT_T0_ll_param_1+8];
	ld.param.u64 	%rd23, [_Z15SoftmaxWarpImplI22BroadcastScaleMaskLoadIffbLm3EiE11DirectStoreIffEfLi1ELi6ELi32ELi1ELb0EL9Algorithm0EEvT_T0_ll_param_2];
	ld.param.u64 	%rd24, [_Z15SoftmaxWarpImplI22BroadcastScaleMaskLoadIffbLm3EiE11DirectStoreIffEfLi1ELi6ELi32ELi1ELb0EL9Algorithm0EEvT_T0_ll_param_3];
	setp.lt.s64 	%p1, %rd24, 193;
	@%p1 bra 	$L__BB386_2;
	mov.u64 	%rd25, $str;
	cvta.global.u64 	%rd26, %rd25;
	mov.u64 	%rd27, $str$1;
	cvta.global.u64 	%rd28, %rd27;
	mov.u64 	%rd29, __unnamed_377;
	cvta.global.u64 	%rd30, %rd29;
	{ // callseq 376, 0
	.param .b64 param0;
	st.param.b64 	[param0], %rd26;
	.param .b64 param1;
	st.param.b64 	[param1], %rd28;
	.param .b32 param2;
	st.param.b32 	[param2], 254;
	.param .b64 param3;
	st.param.b64 	[param3], %rd30;
	.param .b64 param4;
	st.param.b64 	[param4], 1;
	call.uni 
	__assertfail, 
	(
	param0, 
	param1, 
	param2, 
	param3, 
	param4
	);
	} // callseq 376
$L__BB386_2:
	mov.u32 	%r23, %ctaid.x;
	mov.u32 	%r24, %ntid.y;
	mov.u32 	%r25, %tid.y;
	mad.lo.s32 	%r26, %r23, %r24, %r25;
	mov.u32 	%r27, %nctaid.x;
	mul.lo.s32 	%r6, %r27, %r24;
	cvt.s64.s32 	%rd70, %r26;
	setp.le.s64 	%p2, %rd23, %rd70;
	@%p2 bra 	$L__BB386_5;
	cvta.to.global.u64 	%rd7, %rd14;
	cvta.to.global.u64 	%rd8, %rd15;
	mov.u32 	%r28, %tid.x;
	cvt.u64.u32 	%rd9, %r28;
	cvta.to.global.u64 	%rd10, %rd4;
	cvt.s64.s32 	%rd11, %r6;
$L__BB386_4:
	setp.eq.s64 	%p3, %rd18, 1;
	setp.eq.s64 	%p4, %rd17, 1;
	setp.eq.s64 	%p5, %rd16, 1;
	mad.lo.s64 	%rd31, %rd22, %rd70, %rd9;
	cvt.u32.u64 	%r29, %rd31;
	div.s32 	%r30, %r29, %r7;
	mul.lo.s32 	%r31, %r30, %r7;
	sub.s32 	%r32, %r29, %r31;
	div.s32 	%r33, %r32, %r8;
	mul.lo.s32 	%r34, %r33, %r8;
	sub.s32 	%r35, %r32, %r34;
	selp.b32 	%r36, 0, %r30, %p5;
	selp.b32 	%r37, 0, %r33, %p4;
	selp.b32 	%r38, 0, %r35, %p3;
	mul.lo.s32 	%r39, %r10, %r36;
	mad.lo.s32 	%r40, %r11, %r37, %r39;
	mad.lo.s32 	%r41, %r12, %r38, %r40;
	shl.b64 	%rd32, %rd31, 32;
	shr.s64 	%rd33, %rd32, 30;
	add.s64 	%rd34, %rd7, %rd33;
	ld.global.f32 	%f5, [%rd34];
	cvt.s64.s32 	%rd35, %r41;
	add.s64 	%rd36, %rd8, %rd35;
	ld.global.u8 	%rs9, [%rd36];
	setp.eq.s16 	%p6, %rs9, 0;
	mul.f32 	%f6, %f5, %f4;
	selp.f32 	%f7, %f3, %f6, %p6;
	max.f32 	%f8, %f7, 0fFF800000;
	add.s64 	%rd37, %rd31, 32;
	cvt.u32.u64 	%r42, %rd37;
	div.s32 	%r43, %r42, %r7;
	mul.lo.s32 	%r44, %r43, %r7;
	sub.s32 	%r45, %r42, %r44;
	div.s32 	%r46, %r45, %r8;
	mul.lo.s32 	%r47, %r46, %r8;
	sub.s32 	%r48, %r45, %r47;
	selp.b32 	%r49, 0, %r43, %p5;
	selp.b32 	%r50, 0, %r46, %p4;
	selp.b32 	%r51, 0, %r48, %p3;
	mul.lo.s32 	%r52, %r10, %r49;
	mad.lo.s32 	%r53, %r11, %r50, %r52;
	mad.lo.s32 	%r54, %r12, %r51, %r53;
	shl.b64 	%rd38, %rd37, 32;
	shr.s64 	%rd39, %rd38, 30;
	add.s64 	%rd40, %rd7, %rd39;
	ld.global.f32 	%f9, [%rd40];
	cvt.s64.s32 	%rd41, %r54;
	add.s64 	%rd42, %rd8, %rd41;
	ld.global.u8 	%rs10, [%rd42];
	setp.eq.s16 	%p7, %rs10, 0;
	mul.f32 	%f10, %f9, %f4;
	selp.f32 	%f11, %f3, %f10, %p7;
	max.f32 	%f12, %f8, %f11;
	add.s64 	%rd43, %rd31, 64;
	cvt.u32.u64 	%r55, %rd43;
	div.s32 	%r56, %r55, %r7;
	mul.lo.s32 	%r57, %r56, %r7;
	sub.s32 	%r58, %r55, %r57;
	div.s32 	%r59, %r58, %r8;
	mul.lo.s32 	%r60, %r59, %r8;
	sub.s32 	%r61, %r58, %r60;
	selp.b32 	%r62, 0, %r56, %p5;
	selp.b32 	%r63, 0, %r59, %p4;
	selp.b32 	%r64, 0, %r61, %p3;
	mul.lo.s32 	%r65, %r10, %r62;
	mad.lo.s32 	%r66, %r11, %r63, %r65;
	mad.lo.s32 	%r67, %r12, %r64, %r66;
	shl.b64 	%rd44, %rd43, 32;
	shr.s64 	%rd45, %rd44, 30;
	add.s64 	%rd46, %rd7, %rd45;
	ld.global.f32 	%f13, [%rd46];
	cvt.s64.s32 	%rd47, %r67;
	add.s64 	%rd48, %rd8, %rd47;
	ld.global.u8 	%rs11, [%rd48];
	setp.eq.s16 	%p8, %rs11, 0;
	mul.f32 	%f14, %f13, %f4;
	selp.f32 	%f15, %f3, %f14, %p8;
	max.f32 	%f16, %f12, %f15;
	add.s64 	%rd49, %rd31, 96;
	cvt.u32.u64 	%r68, %rd49;
	div.s32 	%r69, %r68, %r7;
	mul.lo.s32 	%r70, %r69, %r7;
	sub.s32 	%r71, %r68, %r70;
	div.s32 	%r72, %r71, %r8;
	mul.lo.s32 	%r73, %r72, %r8;
	sub.s32 	%r74, %r71, %r73;
	selp.b32 	%r75, 0, %r69, %p5;
	selp.b32 	%r76, 0, %r72, %p4;
	selp.b32 	%r77, 0, %r74, %p3;
	mul.lo.s32 	%r78, %r10, %r75;
	mad.lo.s32 	%r79, %r11, %r76, %r78;
	mad.lo.s32 	%r80, %r12, %r77, %r79;
	shl.b64 	%rd50, %rd49, 32;
	shr.s64 	%rd51, %rd50, 30;
	add.s64 	%rd52, %rd7, %rd51;
	ld.global.f32 	%f17, [%rd52];
	cvt.s64.s32 	%rd53, %r80;
	add.s64 	%rd54, %rd8, %rd53;
	ld.global.u8 	%rs12, [%rd54];
	setp.eq.s16 	%p9, %rs12, 0;
	mul.f32 	%f18, %f17, %f4;
	selp.f32 	%f19, %f3, %f18, %p9;
	max.f32 	%f20, %f16, %f19;
	add.s64 	%rd55, %rd31, 128;
	cvt.u32.u64 	%r81, %rd55;
	div.s32 	%r82, %r81, %r7;
	mul.lo.s32 	%r83, %r82, %r7;
	sub.s32 	%r84, %r81, %r83;
	div.s32 	%r85, %r84, %r8;
	mul.lo.s32 	%r86, %r85, %r8;
	sub.s32 	%r87, %r84, %r86;
	selp.b32 	%r88, 0, %r82, %p5;
	selp.b32 	%r89, 0, %r85, %p4;
	selp.b32 	%r90, 0, %r87, %p3;
	mul.lo.s32 	%r91, %r10, %r88;
	mad.lo.s32 	%r92, %r11, %r89, %r91;
	mad.lo.s32 	%r93, %r12, %r90, %r92;
	shl.b64 	%rd56, %rd55, 32;
	shr.s64 	%rd57, %rd56, 30;
	add.s64 	%rd58, %rd7, %rd57;
	ld.global.f32 	%f21, [%rd58];
	cvt.s64.s32 	%rd59, %r93;
	add.s64 	%rd60, %rd8, %rd59;
	ld.global.u8 	%rs13, [%rd60];
	setp.eq.s16 	%p10, %rs13, 0;
	mul.f32 	%f22, %f21, %f4;
	selp.f32 	%f23, %f3, %f22, %p10;
	max.f32 	%f24, %f20, %f23;
	add.s64 	%rd61, %rd31, 160;
	cvt.u32.u64 	%r94, %rd61;
	div.s32 	%r95, %r94, %r7;
	mul.lo.s32 	%r96, %r95, %r7;
	sub.s32 	%r97, %r94, %r96;
	div.s32 	%r98, %r97, %r8;
	mul.lo.s32 	%r99, %r98, %r8;
	sub.s32 	%r100, %r97, %r99;
	selp.b32 	%r101, 0, %r95, %p5;
	selp.b32 	%r102, 0, %r98, %p4;
	selp.b32 	%r103, 0, %r100, %p3;
	mul.lo.s32 	%r104, %r10, %r101;
	mad.lo.s32 	%r105, %r11, %r102, %r104;
	mad.lo.s32 	%r106, %r12, %r103, %r105;
	shl.b64 	%rd62, %rd61, 32;
	shr.s64 	%rd63, %rd62, 30;
	add.s64 	%rd64, %rd7, %rd63;
	ld.global.f32 	%f25, [%rd64];
	cvt.s64.s32 	%rd65, %r106;
	add.s64 	%rd66, %rd8, %rd65;
	ld.global.u8 	%rs14, [%rd66];
	setp.eq.s16 	%p11, %rs14, 0;
	mul.f32 	%f26, %f25, %f4;
	selp.f32 	%f27, %f3, %f26, %p11;
	max.f32 	%f28, %f24, %f27;
	mov.b32 	%r107, %f28;
	shfl.sync.bfly.b32	%r108|%p12, %r107, 16, 31, -1;
	mov.b32 	%f29, %r108;
	max.f32 	%f30, %f28, %f29;
	mov.b32 	%r109, %f30;
	shfl.sync.bfly.b32	%r110|%p13, %r109, 8, 31, -1;
	mov.b32 	%f31, %r110;
	max.f32 	%f32, %f30, %f31;
	mov.b32 	%r111, %f32;
	shfl.sync.bfly.b32	%r112|%p14, %r111, 4, 31, -1;
	mov.b32 	%f33, %r112;
	max.f32 	%f34, %f32, %f33;
	mov.b32 	%r113, %f34;
	shfl.sync.bfly.b32	%r114|%p15, %r113, 2, 31, -1;
	mov.b32 	%f35, %r114;
	max.f32 	%f36, %f34, %f35;
	mov.b32 	%r115, %f36;
	shfl.sync.bfly.b32	%r116|%p16, %r115, 1, 31, -1;
	mov.b32 	%f37, %r116;
	max.f32 	%f38, %f36, %f37;
	sub.f32 	%f39, %f7, %f38;
	fma.rn.f32 	%f40, %f39, 0f3BBB989D, 0f3F000000;
	cvt.sat.f32.f32 	%f41, %f40;
	mov.f32 	%f42, 0f4B400001;
	mov.f32 	%f43, 0f437C0000;
	fma.rm.f32 	%f44, %f41, %f43, %f42;
	add.f32 	%f45, %f44, 0fCB40007F;
	neg.f32 	%f46, %f45;
	fma.rn.f32 	%f47, %f39, 0f3FB8AA3B, %f46;
	fma.rn.f32 	%f48, %f39, 0f32A57060, %f47;
	mov.b32 	%r117, %f44;
	shl.b32 	%r118, %r117, 23;
	mov.b32 	%f49, %r118;
	ex2.approx.ftz.f32 	%f50, %f48;
	mul.f32 	%f51, %f50, %f49;
	add.f32 	%f52, %f51, 0f00000000;
	sub.f32 	%f53, %f11, %f38;
	fma.rn.f32 	%f54, %f53, 0f3BBB989D, 0f3F000000;
	cvt.sat.f32.f32 	%f55, %f54;
	fma.rm.f32 	%f56, %f55, %f43, %f42;
	add.f32 	%f57, %f56, 0fCB40007F;
	neg.f32 	%f58, %f57;
	fma.rn.f32 	%f59, %f53, 0f3FB8AA3B, %f58;
	fma.rn.f32 	%f60, %f53, 0f32A57060, %f59;
	mov.b32 	%r119, %f56;
	shl.b32 	%r120, %r119, 23;
	mov.b32 	%f61, %r120;
	ex2.approx.ftz.f32 	%f62, %f60;
	mul.f32 	%f63, %f62, %f61;
	add.f32 	%f64, %f52, %f63;
	sub.f32 	%f65, %f15, %f38;
	fma.rn.f32 	%f66, %f65, 0f3BBB989D, 0f3F000000;
	cvt.sat.f32.f32 	%f67, %f66;
	fma.rm.f32 	%f68, %f67, %f43, %f42;
	add.f32 	%f69, %f68, 0fCB40007F;
	neg.f32 	%f70, %f69;
	fma.rn.f32 	%f71, %f65, 0f3FB8AA3B, %f70;
	fma.rn.f32 	%f72, %f65, 0f32A57060, %f71;
	mov.b32 	%r121, %f68;
	shl.b32 	%r122, %r121, 23;
	mov.b32 	%f73, %r122;
	ex2.approx.ftz.f32 	%f74, %f72;
	mul.f32 	%f75, %f74, %f73;
	add.f32 	%f76, %f64, %f75;
	sub.f32 	%f77, %f19, %f38;
	fma.rn.f32 	%f78, %f77, 0f3BBB989D, 0f3F000000;
	cvt.sat.f32.f32 	%f79, %f78;
	fma.rm.f32 	%f80, %f79, %f43, %f42;
	add.f32 	%f81, %f80, 0fCB40007F;
	neg.f32 	%f82, %f81;
	fma.rn.f32 	%f83, %f77, 0f3FB8AA3B, %f82;
	fma.rn.f32 	%f84, %f77, 0f32A57060, %f83;
	mov.b32 	%r123, %f80;
	shl.b32 	%r124, %r123, 23;
	mov.b32 	%f85, %r124;
	ex2.approx.ftz.f32 	%f86, %f84;
	mul.f32 	%f87, %f86, %f85;
	add.f32 	%f88, %f76, %f87;
	sub.f32 	%f89, %f23, %f38;
	fma.rn.f32 	%f90, %f89, 0f3BBB989D, 0f3F000000;
	cvt.sat.f32.f32 	%f91, %f90;
	fma.rm.f32 	%f92, %f91, %f43, %f42;
	add.f32 	%f93, %f92, 0fCB40007F;
	neg.f32 	%f94, %f93;
	fma.rn.f32 	%f95, %f89, 0f3FB8AA3B, %f94;
	fma.rn.f32 	%f96, %f89, 0f32A57060, %f95;
	mov.b32 	%r125, %f92;
	shl.b32 	%r126, %r125, 23;
	mov.b32 	%f97, %r126;
	ex2.approx.ftz.f32 	%f98, %f96;
	mul.f32 	%f99, %f98, %f97;
	add.f32 	%f100, %f88, %f99;
	sub.f32 	%f101, %f27, %f38;
	fma.rn.f32 	%f102, %f101, 0f3BBB989D, 0f3F000000;
	cvt.sat.f32.f32 	%f103, %f102;
	fma.rm.f32 	%f104, %f103, %f43, %f42;
	add.f32 	%f105, %f104, 0fCB40007F;
	neg.f32 	%f106, %f105;
	fma.rn.f32 	%f107, %f101, 0f3FB8AA3B, %f106;
	fma.rn.f32 	%f108, %f101, 0f32A57060, %f107;
	mov.b32 	%r127, %f104;
	shl.b32 	%r128, %r127, 23;
	mov.b32 	%f109, %r128;
	ex2.approx.ftz.f32 	%f110, %f108;
	mul.f32 	%f111, %f110, %f109;
	add.f32 	%f112, %f100, %f111;
	mov.b32 	%r129, %f112;
	shfl.sync.bfly.b32	%r130|%p17, %r129, 16, 31, -1;
	mov.b32 	%f113, %r130;
	add.f32 	%f114, %f112, %f113;
	mov.b32 	%r131, %f114;
	shfl.sync.bfly.b32	%r132|%p18, %r131, 8, 31, -1;
	mov.b32 	%f115, %r132;
	add.f32 	%f116, %f114, %f115;
	mov.b32 	%r133, %f116;
	shfl.sync.bfly.b32	%r134|%p19, %r133, 4, 31, -1;
	mov.b32 	%f117, %r134;
	add.f32 	%f118, %f116, %f117;
	mov.b32 	%r135, %f118;
	shfl.sync.bfly.b32	%r136|%p20, %r135, 2, 31, -1;
	mov.b32 	%f119, %r136;
	add.f32 	%f120, %f118, %f119;
	mov.b32 	%r137, %f120;
	shfl.sync.bfly.b32	%r138|%p21, %r137, 1, 31, -1;
	mov.b32 	%f121, %r138;
	add.f32 	%f122, %f120, %f121;
	div.rn.f32 	%f123, %f51, %f122;
	div.rn.f32 	%f124, %f63, %f122;
	div.rn.f32 	%f125, %f75, %f122;
	div.rn.f32 	%f126, %f87, %f122;
	div.rn.f32 	%f127, %f99, %f122;
	div.rn.f32 	%f128, %f111, %f122;
	mad.lo.s64 	%rd67, %rd70, %rd5, %rd9;
	shl.b64 	%rd68, %rd67, 2;
	add.s64 	%rd69, %rd10, %rd68;
	st.global.f32 	[%rd69], %f123;
	st.global.f32 	[%rd69+128], %f124;
	st.global.f32 	[%rd69+256], %f125;
	st.global.f32 	[%rd69+384], %f126;
	st.global.f32 	[%rd69+512], %f127;
	st.global.f32 	[%rd69+640], %f128;
	add.s64 	%rd70, %rd70, %rd11;
	setp.lt.s64 	%p22, %rd70, %rd23;
	@%p22 bra 	$L__BB386_4;
$L__BB386_5:
	ret;

}
	// .globl	_Z15SoftmaxWarpImplI22BroadcastScaleMaskLoadIffbLm3EiE11DirectStoreIffEfLi1ELi6ELi32ELi1ELb1EL9Algorithm0EEvT_T0_ll
.visible .entry _Z15SoftmaxWarpImplI22BroadcastScaleMaskLoadIffbLm3EiE11DirectStoreIffEfLi1ELi6ELi32ELi1ELb1EL9Algorithm0EEvT_T0_ll(
	.param .align 8 .b8 _Z15SoftmaxWarpImplI22BroadcastScaleMaskLoadIffbLm3EiE11DirectStoreIffEfLi1ELi6ELi32ELi1ELb1EL9Algorithm0EEvT_T0_ll_param_0[112],
	.param .align 8 .b8 _Z15SoftmaxWarpImplI22BroadcastScaleMaskLoadIffbLm3EiE11DirectStoreIffEfLi1ELi6ELi32ELi1ELb1EL9Algorithm0EEvT_T0_ll_param_1[16],
	.param .u64 _Z15SoftmaxWarpImplI22BroadcastScaleMaskLoadIffbLm3EiE11DirectStoreIffEfLi1ELi6ELi32ELi1ELb1EL9Algorithm0EEvT_T0_ll_param_2,
	.param .u64 _Z15SoftmaxWarpImplI22BroadcastScaleMaskLoadIffbLm3EiE11DirectStoreIffEfLi1ELi6ELi32ELi1ELb1EL9Algorithm0EEvT_T0_ll_param_3
)
{
	.reg .pred 	%p<50>;
	.reg .b16 	%rs<15>;
	.reg .b32 	%r<144>;
	.reg .b32 	%f<159>;
	.reg .b64 	%rd<75>;

	ld.param.u64 	%rd26, [_Z15SoftmaxWarpImplI22BroadcastScaleMaskLoadIffbLm3EiE11DirectStoreIffEfLi1ELi6ELi32ELi1ELb1EL9Algorithm0EEvT_T0_ll_param_1+8];
	ld.param.u64 	%rd25, [_Z15SoftmaxWarpImplI22BroadcastScaleMaskLoadIffbLm3EiE11DirectStoreIffEfLi1ELi6ELi32ELi1ELb1EL9Algorithm0EEvT_T0_ll_param_1];
	ld.param.v2.f32 	{%f33, %f34}, [_Z15SoftmaxWarpImplI22BroadcastScaleMaskLoadIffbLm3EiE11DirectStoreIffEfLi1ELi6ELi32ELi1ELb1EL9Algorithm0EEvT_T0_ll_param_0+104];
	ld.param.u64 	%rd24, [_Z15SoftmaxWarpImplI22BroadcastScaleMaskLoadIffbLm3EiE11DirectStoreIffEfLi1ELi6ELi32ELi1ELb1EL9Algorithm0EEvT_T0_ll_param_0+96];
	ld.param.u32 	%r12, [_Z15SoftmaxWarpImplI22BroadcastScaleMaskLoadIffbLm3EiE11DirectStoreIffEfLi1ELi6ELi32ELi1ELb1EL9Algorithm0EEvT_T0_ll_param_0+80];
	ld.param.v2.u32 	{%r10, %r11}, [_Z15SoftmaxWarpImplI22BroadcastScaleMaskLoadIffbLm3EiE11DirectStoreIffEfLi1ELi6ELi32ELi1ELb1EL9Algorithm0EEvT_T0_ll_param_0+72];
	ld.param.v2.u32 	{%r7, %r8}, [_Z15SoftmaxWarpImplI22BroadcastScaleMaskLoadIffbLm3EiE11DirectStoreIffEfLi1ELi6ELi32ELi1ELb1EL9Algorithm0EEvT_T0_ll_param_0+48];
	ld.param.u64 	%rd20, [_Z15SoftmaxWarpImplI22BroadcastScaleMaskLoadIffbLm3EiE11DirectStoreIffEfLi1ELi6ELi32ELi1ELb1EL9Algorithm0EEvT_T0_ll_param_0+32];
	ld.param.u64 	%rd19, [_Z15SoftmaxWarpImplI22BroadcastScaleMaskLoadIffbLm3EiE11DirectStoreIffEfLi1ELi6ELi32ELi1ELb1EL9Algorithm0EEvT_T0_ll_param_0+24];
	ld.param.u64 	%rd18, [_Z15SoftmaxWarpImplI22BroadcastScaleMaskLoadIffbLm3EiE11DirectStoreIffEfLi1ELi6ELi32ELi1ELb1EL9Algorithm0EEvT_T0_ll_param_0+16];
	ld.param.u64 	%rd17, [_Z15SoftmaxWarpImplI22BroadcastScaleMaskLoadIffbLm3EiE11DirectStoreIffEfLi1ELi6ELi32ELi1ELb1EL9Algorithm0EEvT_T0_ll_param_0+8];
	ld.param.u64 	%rd16, [_Z15SoftmaxWarpImplI22BroadcastScaleMaskLoadIffbLm3EiE11DirectStoreIffEfLi1ELi6ELi32ELi1ELb1EL9Algorithm0EEvT_T0_ll_param_0];
	ld.param.u64 	%rd27, [_Z15SoftmaxWarpImplI22BroadcastScaleMaskLoadIffbLm3EiE11DirectStoreIffEfLi1ELi6ELi32ELi1ELb1EL9Algorithm0EEvT_T0_ll_param_2];
	ld.param.u64 	%rd28, [_Z15SoftmaxWarpImplI22BroadcastScaleMaskLoadIffbLm3EiE11DirectStoreIffEfLi1ELi6ELi32ELi1ELb1EL9Algorithm0EEvT_T0_ll_param_3];
	cvta.to.global.u64 	%rd1, %rd16;
	cvta.to.global.u64 	%rd2, %rd17;
	setp.lt.s64 	%p1, %rd28, 193;
	@%p1 bra 	$L__BB387_2;
	mov.u64 	%rd29, $str;
	cvta.global.u64 	%rd30, %rd29;
	mov.u64 	%rd31, $str$1;
	cvta.global.u64 	%rd32, %rd31;
	mov.u64 	%rd33, __unnamed_378;
	cvta.global.u64 	%rd34, %rd33;
	{ // callseq 377, 0
	.param .b64 param0;
	st.param.b64 	[param0], %rd30;
	.param .b64 param1;
	st.param.b64 	[param1], %rd32;
	.param .b32 param2;
	st.param.b32 	[param2], 254;
	.param .b64 param3;
	st.param.b64 	[param3], %rd34;
	.param .b64 param4;
	st.param.b64 	[param4], 1;
	call.uni 
	__assertfail, 
	(
	param0, 
	param1, 
	param2, 
	param3, 
	param4
	);
	} // callseq 377
$L__BB387_2:
	mov.u32 	%r23, %ctaid.x;
	mov.u32 	%r24, %ntid.y;
	mov.u32 	%r25, %tid.y;
	mad.lo.s32 	%r26, %r23, %r24, %r25;
	mov.u32 	%r27, %nctaid.x;
	mul.lo.s32 	%r6, %r27, %r24;
	cvt.s64.s32 	%rd74, %r26;
	setp.le.s64 	%p2, %rd27, %rd74;
	@%p2 bra 	$L__BB387_29;
	mov.u32 	%r28, %tid.x;
	cvt.u64.u32 	%rd5, %r28;
	add.s32 	%r29, %r28, 32;
	cvt.u64.u32 	%rd6, %r29;
	add.s32 	%r30, %r28, 64;
	cvt.u64.u32 	%rd7, %r30;
	add.s32 	%r31, %r28, 96;
	cvt.u64.u32 	%rd8, %r31;
	add.s32 	%r32, %r28, 128;
	cvt.u64.u32 	%rd9, %r32;
	add.s32 	%r33, %r28, 160;
	cvt.u64.u32 	%rd10, %r33;
	cvt.s64.s32 	%rd11, %r6;
$L__BB387_4:
	setp.le.s64 	%p3, %rd28, %rd5;
	mul.lo.s64 	%rd13, %rd24, %rd74;
	mov.f32 	%f147, 0fFF800000;
	mov.f32 	%f150, %f147;
	@%p3 bra 	$L__BB387_6;
	setp.eq.s64 	%p4, %rd20, 1;
	setp.eq.s64 	%p5, %rd19, 1;
	setp.eq.s64 	%p6, %rd18, 1;
	add.s64 	%rd35, %rd13, %rd5;
	cvt.u32.u64 	%r34, %rd35;
	div.s32 	%r35, %r34, %r7;
	mul.lo.s32 	%r36, %r35, %r7;
	sub.s32 	%r37, %r34, %r36;
	div.s32 	%r38, %r37, %r8;
	mul.lo.s32 	%r39, %r38, %r8;
	sub.s32 	%r40, %r37, %r39;
	selp.b32 	%r41, 0, %r35, %p6;
	selp.b32 	%r42, 0, %r38, %p5;
	selp.b32 	%r43, 0, %r40, %p4;
	mul.lo.s32 	%r44, %r10, %r41;
	mad.lo.s32 	%r45, %r11, %r42, %r44;
	mad.lo.s32 	%r46, %r12, %r43, %r45;
	shl.b64 	%rd36, %rd35, 32;
	shr.s64 	%rd37, %rd36, 30;
	add.s64 	%rd38, %rd1, %rd37;
	ld.global.f32 	%f36, [%rd38];
	cvt.s64.s32 	%rd39, %r46;
	add.s64 	%rd40, %rd2, %rd39;
	ld.global.u8 	%rs9, [%rd40];
	setp.eq.s16 	%p7, %rs9, 0;
	mul.f32 	%f37, %f36, %f34;
	selp.f32 	%f147, %f33, %f37, %p7;
	max.f32 	%f150, %f147, 0fFF800000;
$L__BB387_6:
	setp.le.s64 	%p8, %rd28, %rd6;
	mov.f32 	%f149, 0fFF800000;
	@%p8 bra 	$L__BB387_8;
	setp.eq.s64 	%p9, %rd20, 1;
	setp.eq.s64 	%p10, %rd19, 1;
	setp.eq.s64 	%p11, %rd18, 1;
	add.s64 	%rd41, %rd13, %rd6;
	cvt.u32.u64 	%r47, %rd41;
	div.s32 	%r48, %r47, %r7;
	mul.lo.s32 	%r49, %r48, %r7;
	sub.s32 	%r50, %r47, %r49;
	div.s32 	%r51, %r50, %r8;
	mul.lo.s32 	%r52, %r51, %r8;
	sub.s32 	%r53, %r50, %r52;
	selp.b32 	%r54, 0, %r48, %p11;
	selp.b32 	%r55, 0, %r51, %p10;
	selp.b32 	%r56, 0, %r53, %p9;
	mul.lo.s32 	%r57, %r10, %r54;
	mad.lo.s32 	%r58, %r11, %r55, %r57;
	mad.lo.s32 	%r59, %r12, %r56, %r58;
	shl.b64 	%rd42, %rd41, 32;
	shr.s64 	%rd43, %rd42, 30;
	add.s64 	%rd44, %rd1, %rd43;
	ld.global.f32 	%f39, [%rd44];
	cvt.s64.s32 	%rd45, %r59;
	add.s64 	%rd46, %rd2, %rd45;
	ld.global.u8 	%rs10, [%rd46];
	setp.eq.s16 	%p12, %rs10, 0;
	mul.f32 	%f40, %f39, %f34;
	selp.f32 	%f149, %f33, %f40, %p12;
	max.f32 	%f150, %f150, %f149;
$L__BB387_8:
	setp.le.s64 	%p13, %rd28, %rd7;
	mov.f32 	%f151, 0fFF800000;
	@%p13 bra 	$L__BB387_10;
	setp.eq.s64 	%p14, %rd20, 1;
	setp.eq.s64 	%p15, %rd19, 1;
	setp.eq.s64 	%p16, %rd18, 1;
	add.s64 	%rd47, %rd13, %rd7;
	cvt.u32.u64 	%r60, %rd47;
	div.s32 	%r61, %r60, %r7;
	mul.lo.s32 	%r62, %r61, %r7;
	sub.s32 	%r63, %r60, %r62;
	div.s32 	%r64, %r63, %r8;
	mul.lo.s32 	%r65, %r64, %r8;
	sub.s32 	%r66, %r63, %r65;
	selp.b32 	%r67, 0, %r61, %p16;
	selp.b32 	%r68, 0, %r64, %p15;
	selp.b32 	%r69, 0, %r66, %p14;
	mul.lo.s32 	%r70, %r10, %r67;
	mad.lo.s32 	%r71, %r11, %r68, %r70;
	mad.lo.s32 	%r72, %r12, %r69, %r71;
	shl.b64 	%rd48, %rd47, 32;
	shr.s64 	%rd49, %rd48, 30;
	add.s64 	%rd50, %rd1, %rd49;
	ld.global.f32 	%f42, [%rd50];
	cvt.s64.s32 	%rd51, %r72;
	add.s64 	%rd52, %rd2, %rd51;
	ld.global.u8 	%rs11, [%rd52];
	setp.eq.s16 	%p17, %rs11, 0;
	mul.f32 	%f43, %f42, %f34;
	selp.f32 	%f151, %f33, %f43, %p17;
	max.f32 	%f150, %f150, %f151;
$L__BB387_10:
	setp.le.s64 	%p18, %rd28, %rd8;
	mov.f32 	%f153, 0fFF800000;
	@%p18 bra 	$L__BB387_12;
	setp.eq.s64 	%p19, %rd20, 1;
	setp.eq.s64 	%p20, %rd19, 1;
	setp.eq.s64 	%p21, %rd18, 1;
	add.s64 	%rd53, %rd13, %rd8;
	cvt.u32.u64 	%r73, %rd53;
	div.s32 	%r74, %r73, %r7;
	mul.lo.s32 	%r75, %r74, %r7;
	sub.s32 	%r76, %r73, %r75;
	div.s32 	%r77, %r76, %r8;
	mul.lo.s32 	%r78, %r77, %r8;
	sub.s32 	%r79, %r76, %r78;
	selp.b32 	%r80, 0, %r74, %p21;
	selp.b32 	%r81, 0, %r77, %p20;
	selp.b32 	%r82, 0, %r79, %p19;
	mul.lo.s32 	%r83, %r10, %r80;
	mad.lo.s32 	%r84, %r11, %r81, %r83;
	mad.lo.s32 	%r85, %r12, %r82, %r84;
	shl.b64 	%rd54, %rd53, 32;
	shr.s64 	%rd55, %rd54, 30;
	add.s64 	%rd56, %rd1, %rd55;
	ld.global.f32 	%f45, [%rd56];
	cvt.s64.s32 	%rd57, %r85;
	add.s64 	%rd58, %rd2, %rd57;
	ld.global.u8 	%rs12, [%rd58];
	setp.eq.s16 	%p22, %rs12, 0;
	mul.f32 	%f46, %f45, %f34;
	selp.f32 	%f153, %f33, %f46, %p22;
	max.f32 	%f150, %f150, %f153;
$L__BB387_12:
	setp.le.s64 	%p23, %rd28, %rd9;
	mov.f32 	%f155, 0fFF800000;
	@%p23 bra 	$L__BB387_14;
	setp.eq.s64 	%p24, %rd20, 1;
	setp.eq.s64 	%p25, %rd19, 1;
	setp.eq.s64 	%p26, %rd18, 1;
	add.s64 	%rd59, %rd13, %rd9;
	cvt.u32.u64 	%r86, %rd59;
	div.s32 	%r87, %r86, %r7;
	mul.lo.s32 	%r88, %r87, %r7;
	sub.s32 	%r89, %r86, %r88;
	div.s32 	%r90, %r89, %r8;
	mul.lo.s32 	%r91, %r90, %r8;
	sub.s32 	%r92, %r89, %r91;
	selp.b32 	%r93, 0, %r87, %p26;
	selp.b32 	%r94, 0, %r90, %p25;
	selp.b32 	%r95, 0, %r92, %p24;
	mul.lo.s32 	%r96, %r10, %r93;
	mad.lo.s32 	%r97, %r11, %r94, %r96;
	mad.lo.s32 	%r98, %r12, %r95, %r97;
	shl.b64 	%rd60, %rd59, 32;
	shr.s64 	%rd61, %rd60, 30;
	add.s64 	%rd62, %rd1, %rd61;
	ld.global.f32 	%f48, [%rd62];
	cvt.s64.s32 	%rd63, %r98;
	add.s64 	%rd64, %rd2, %rd63;
	ld.global.u8 	%rs13, [%rd64];
	setp.eq.s16 	%p27, %rs13, 0;
	mul.f32 	%f49, %f48, %f34;
	selp.f32 	%f155, %f33, %f49, %p27;
	max.f32 	%f150, %f150, %f155;
$L__BB387_14:
	setp.le.s64 	%p28, %rd28, %rd10;
	mov.f32 	%f157, 0fFF800000;
	@%p28 bra 	$L__BB387_16;
	setp.eq.s64 	%p29, %rd20, 1;
	setp.eq.s64 	%p30, %rd19, 1;
	setp.eq.s64 	%p31, %rd18, 1;
	add.s64 	%rd65, %rd13, %rd10;
	cvt.u32.u64 	%r99, %rd65;
	div.s32 	%r100, %r99, %r7;
	mul.lo.s32 	%r101, %r100, %r7;
	sub.s32 	%r102, %r99, %r101;
	div.s32 	%r103, %r102, %r8;
	mul.lo.s32 	%r104, %r103, %r8;
	sub.s32 	%r105, %r102, %r104;
	selp.b32 	%r106, 0, %r100, %p31;
	selp.b32 	%r107, 0, %r103, %p30;
	selp.b32 	%r108, 0, %r105, %p29;
	mul.lo.s32 	%r109, %r10, %r106;
	mad.lo.s32 	%r110, %r11, %r107, %r109;
	mad.lo.s32 	%r111, %r12, %r108, %r110;
	shl.b64 	%rd66, %rd65, 32;
	shr.s64 	%rd67, %rd66, 30;
	add.s64 	%rd68, %rd1, %rd67;
	ld.global.f32 	%f51, [%rd68];
	cvt.s64.s32 	%rd69, %r111;
	add.s64 	%rd70, %rd2, %rd69;
	ld.global.u8 	%rs14, [%rd70];
	setp.eq.s16 	%p32, %rs14, 0;
	mul.f32 	%f52, %f51, %f34;
	selp.f32 	%f157, %f33, %f52, %p32;
	max.f32 	%f150, %f150, %f157;
$L__BB387_16:
	setp.le.s64 	%p33, %rd28, %rd5;
	mov.b32 	%r112, %f150;
	shfl.sync.bfly.b32	%r113|%p34, %r112, 16, 31, -1;
	mov.b32 	%f53, %r113;
	max.f32 	%f54, %f150, %f53;
	mov.b32 	%r114, %f54;
	shfl.sync.bfly.b32	%r115|%p35, %r114, 8, 31, -1;
	mov.b32 	%f55, %r115;
	max.f32 	%f56, %f54, %f55;
	mov.b32 	%r116, %f56;
	shfl.sync.bfly.b32	%r117|%p36, %r116, 4, 31, -1;
	mov.b32 	%f57, %r117;
	max.f32 	%f58, %f56, %f57;
	mov.b32 	%r118, %f58;
	shfl.sync.bfly.b32	%r119|%p37, %r118, 2, 31, -1;
	mov.b32 	%f59, %r119;
	max.f32 	%f60, %f58, %f59;
	mov.b32 	%r120, %f60;
	shfl.sync.bfly.b32	%r121|%p38, %r120, 1, 31, -1;
	mov.b32 	%f61, %r121;
	max.f32 	%f62, %f60, %f61;
	sub.f32 	%f63, %f147, %f62;
	fma.rn.f32 	%f64, %f63, 0f3BBB989D, 0f3F000000;
	cvt.sat.f32.f32 	%f65, %f64;
	mov.f32 	%f66, 0f4B400001;
	mov.f32 	%f67, 0f437C0000;
	fma.rm.f32 	%f68, %f65, %f67, %f66;
	add.f32 	%f69, %f68, 0fCB40007F;
	neg.f32 	%f70, %f69;
	fma.rn.f32 	%f71, %f63, 0f3FB8AA3B, %f70;
	fma.rn.f32 	%f72, %f63, 0f32A57060, %f71;
	mov.b32 	%r122, %f68;
	shl.b32 	%r123, %r122, 23;
	mov.b32 	%f73, %r123;
	ex2.approx.ftz.f32 	%f74, %f72;
	mul.f32 	%f75, %f74, %f73;
	add.f32 	%f76, %f75, 0f00000000;
	sub.f32 	%f77, %f149, %f62;
	fma.rn.f32 	%f78, %f77, 0f3BBB989D, 0f3F000000;
	cvt.sat.f32.f32 	%f79, %f78;
	fma.rm.f32 	%f80, %f79, %f67, %f66;
	add.f32 	%f81, %f80, 0fCB40007F;
	neg.f32 	%f82, %f81;
	fma.rn.f32 	%f83, %f77, 0f3FB8AA3B, %f82;
	fma.rn.f32 	%f84, %f77, 0f32A57060, %f83;
	mov.b32 	%r124, %f80;
	shl.b32 	%r125, %r124, 23;
	mov.b32 	%f85, %r125;
	ex2.approx.ftz.f32 	%f86, %f84;
	mul.f32 	%f87, %f86, %f85;
	add.f32 	%f88, %f76, %f87;
	sub.f32 	%f89, %f151, %f62;
	fma.rn.f32 	%f90, %f89, 0f3BBB989D, 0f3F000000;
	cvt.sat.f32.f32 	%f91, %f90;
	fma.rm.f32 	%f92, %f91, %f67, %f66;
	add.f32 	%f93, %f92, 0fCB40007F;
	neg.f32 	%f94, %f93;
	fma.rn.f32 	%f95, %f89, 0f3FB8AA3B, %f94;
	fma.rn.f32 	%f96, %f89, 0f32A57060, %f95;
	mov.b32 	%r126, %f92;
	shl.b32 	%r127, %r126, 23;
	mov.b32 	%f97, %r127;
	ex2.approx.ftz.f32 	%f98, %f96;
	mul.f32 	%f99, %f98, %f97;
	add.f32 	%f100, %f88, %f99;
	sub.f32 	%f101, %f153, %f62;
	fma.rn.f32 	%f102, %f101, 0f3BBB989D, 0f3F000000;
	cvt.sat.f32.f32 	%f103, %f102;
	fma.rm.f32 	%f104, %f103, %f67, %f66;
	add.f32 	%f105, %f104, 0fCB40007F;
	neg.f32 	%f106, %f105;
	fma.rn.f32 	%f107, %f101, 0f3FB8AA3B, %f106;
	fma.rn.f32 	%f108, %f101, 0f32A57060, %f107;
	mov.b32 	%r128, %f104;
	shl.b32 	%r129, %r128, 23;
	mov.b32 	%f109, %r129;
	ex2.approx.ftz.f32 	%f110, %f108;
	mul.f32 	%f111, %f110, %f109;
	add.f32 	%f112, %f100, %f111;
	sub.f32 	%f113, %f155, %f62;
	fma.rn.f32 	%f114, %f113, 0f3BBB989D, 0f3F000000;
	cvt.sat.f32.f32 	%f115, %f114;
	fma.rm.f32 	%f116, %f115, %f67, %f66;
	add.f32 	%f117, %f116, 0fCB40007F;
	neg.f32 	%f118, %f117;
	fma.rn.f32 	%f119, %f113, 0f3FB8AA3B, %f118;
	fma.rn.f32 	%f120, %f113, 0f32A57060, %f119;
	mov.b32 	%r130, %f116;
	shl.b32 	%r131, %r130, 23;
	mov.b32 	%f121, %r131;
	ex2.approx.ftz.f32 	%f122, %f120;
	mul.f32 	%f123, %f122, %f121;
	add.f32 	%f124, %f112, %f123;
	sub.f32 	%f125, %f157, %f62;
	fma.rn.f32 	%f126, %f125, 0f3BBB989D, 0f3F000000;
	cvt.sat.f32.f32 	%f127, %f126;
	fma.rm.f32 	%f128, %f127, %f67, %f66;
	add.f32 	%f129, %f128, 0fCB40007F;
	neg.f32 	%f130, %f129;
	fma.rn.f32 	%f131, %f125, 0f3FB8AA3B, %f130;
	fma.rn.f32 	%f132, %f125, 0f32A57060, %f131;
	mov.b32 	%r132, %f128;
	shl.b32 	%r133, %r132, 23;
	mov.b32 	%f133, %r133;
	ex2.approx.ftz.f32 	%f134, %f132;
	mul.f32 	%f135, %f134, %f133;
	add.f32 	%f136, %f124, %f135;
	mov.b32 	%r134, %f136;
	shfl.sync.bfly.b32	%r135|%p39, %r134, 16, 31, -1;
	mov.b32 	%f137, %r135;
	add.f32 	%f138, %f136, %f137;
	mov.b32 	%r136, %f138;
	shfl.sync.bfly.b32	%r137|%p40, %r136, 8, 31, -1;
	mov.b32 	%f139, %r137;
	add.f32 	%f140, %f138, %f139;
	mov.b32 	%r138, %f140;
	shfl.sync.bfly.b32	%r139|%p41, %r138, 4, 31, -1;
	mov.b32 	%f141, %r139;
	add.f32 	%f142, %f140, %f141;
	mov.b32 	%r140, %f142;
	shfl.sync.bfly.b32	%r141|%p42, %r140, 2, 31, -1;
	mov.b32 	%f143, %r141;
	add.f32 	%f144, %f142, %f143;
	mov.b32 	%r142, %f144;
	shfl.sync.bfly.b32	%r143|%p43, %r142, 1, 31, -1;
	mov.b32 	%f145, %r143;
	add.f32 	%f146, %f144, %f145;
	div.rn.f32 	%f27, %f75, %f146;
	div.rn.f32 	%f28, %f87, %f146;
	div.rn.f32 	%f29, %f99, %f146;
	div.rn.f32 	%f30, %f111, %f146;
	div.rn.f32 	%f31, %f123, %f146;
	div.rn.f32 	%f32, %f135, %f146;
	mad.lo.s64 	%rd71, %rd74, %rd26, %rd5;
	cvta.to.global.u64 	%rd72, %rd25;
	shl.b64 	%rd73, %rd71, 2;
	add.s64 	%rd14, %rd72, %rd73;
	@%p33 bra 	$L__BB387_18;
	st.global.f32 	[%rd14], %f27;
$L__BB387_18:
	setp.le.s64 	%p44, %rd28, %rd6;
	@%p44 bra 	$L__BB387_20;
	st.global.f32 	[%rd14+128], %f28;
$L__BB387_20:
	setp.le.s64 	%p45, %rd28, %rd7;
	@%p45 bra 	$L__BB387_22;
	st.global.f32 	[%rd14+256], %f29;
$L__BB387_22:
	setp.le.s64 	%p46, %rd28, %rd8;
	@%p46 bra 	$L__BB387_24;
	st.global.f32 	[%rd14+384], %f30;
$L__BB387_24:
	setp.le.s64 	%p47, %rd28, %rd9;
	@%p47 bra 	$L__BB387_26;
	st.global.f32 	[%rd14+512], %f31;
$L__BB387_26:
	setp.le.s64 	%p48, %rd28, %rd10;
	@%p48 bra 	$L__BB387_28;
	st.global.f32 	[%rd14+640], %f32;
$L__BB387_28:
	add.s64 	%rd74, %rd74, %rd11;
	setp.lt.s64 	%p49, %rd74, %rd27;
	@%p49 bra 	$L__BB387_4;
$L__BB387_29:
	ret;

}
	// .globl	_Z15SoftmaxWarpImplI22BroadcastScaleMaskLoadIffbLm3EiE11DirectStoreIffEfLi1ELi7ELi32ELi1ELb0EL9Algorithm0EEvT_T0_ll
.visible .entry _Z15SoftmaxWarpImplI22BroadcastScaleMaskLoadIffbLm3EiE11DirectStoreIffEfLi1ELi7ELi32ELi1ELb0EL9Algorithm0EEvT_T0_ll(
	.param .align 8 .b8 _Z15SoftmaxWarpImplI22BroadcastScaleMaskLoadIffbLm3EiE11DirectStoreIffEfLi1ELi7ELi32ELi1ELb0EL9Algorithm0EEvT_T0_ll_param_0[112],
	.param .align 8 .b8 _Z15SoftmaxWarpImplI22BroadcastScaleMaskLoadIffbLm3EiE11DirectStoreIffEfLi1ELi7ELi32ELi1ELb0EL9Algorithm0EEvT_T0_ll_param_1[16],
	.param .u64 _Z15SoftmaxWarpImplI22BroadcastScaleMaskLoadIffbLm3EiE11DirectStoreIffEfLi1ELi7ELi32ELi1ELb0EL9Algorithm0EEvT_T0_ll_param_2,
	.param .u64 _Z15SoftmaxWarpImplI22BroadcastScaleMaskLoadIffbLm3EiE11DirectStoreIffEfLi1ELi7ELi32ELi1ELb0EL9Algorithm0EEvT_T0_ll_param_3
)
{
	.reg .pred 	%p<24>;
	.reg .b16 	%rs<16>;
	.reg .b32 	%r<154>;
	.reg .b32 	%f<146>;
	.reg .b64 	%rd<77>;

	ld.param.v2.f32 	{%f3, %f4}, [_Z15SoftmaxWarpImplI22BroadcastScaleMaskLoadIffbLm3EiE11DirectStoreIffEfLi1ELi7ELi32ELi1ELb0EL9Algorithm0EEvT_T0_ll_param_0+104];
	ld.param.u64 	%rd22, [_Z15SoftmaxWarpImplI22BroadcastScaleMaskLoadIffbLm3EiE11DirectStoreIffEfLi1ELi7ELi32ELi1ELb0EL9Algorithm0EEvT_T0_ll_param_0+96];
	ld.param.u32 	%r12, [_Z15SoftmaxWarpImplI22BroadcastScaleMaskLoadIffbLm3EiE11DirectStoreIffEfLi1ELi7ELi32ELi1ELb0EL9Algorithm0EEvT_T0_ll_param_0+80];
	ld.param.v2.u32 	{%r10, %r11}, [_Z15SoftmaxWarpImplI22BroadcastScaleMaskLoadIffbLm3EiE11DirectStoreIffEfLi1ELi7ELi32ELi1ELb0EL9Algorithm0EEvT_T0_ll_param_0+72];
	ld.param.v2.u32 	{%r7, %r8}, [_Z15SoftmaxWarpImplI22BroadcastScaleMaskLoadIffbLm3EiE11DirectStoreIffEfLi1ELi7ELi32ELi1ELb0EL9Algorithm0EEvT_T0_ll_param_0+48];
	ld.param.u64 	%rd18, [_Z15SoftmaxWarpImplI22BroadcastScaleMaskLoadIffbLm3EiE11DirectStoreIffEfLi1ELi7ELi32ELi1ELb0EL9Algorithm0EEvT_T0_ll_param_0+32];
	ld.param.u64 	%rd17, [_Z15SoftmaxWarpImplI22BroadcastScaleMaskLoadIffbLm3EiE11DirectStoreIffEfLi1ELi7ELi32ELi1ELb0EL9Algorithm0EEvT_T0_ll_param_0+24];
	ld.param.u64 	%rd16, [_Z15SoftmaxWarpImplI22BroadcastScaleMaskLoadIffbLm3EiE11DirectStoreIffEfLi1ELi7ELi32ELi1ELb0EL9Algorithm0EEvT_T0_ll_param_0+16];
	ld.param.u64 	%rd15, [_Z15SoftmaxWarpImplI22BroadcastScaleMaskLoadIffbLm3EiE11DirectStoreIffEfLi1ELi7ELi32ELi1ELb0EL9Algorithm0EEvT_T0_ll_param_0+8];
	ld.param.u64 	%rd14, [_Z15SoftmaxWarpImplI22BroadcastScaleMaskLoadIffbLm3EiE11DirectStoreIffEfLi1ELi7ELi32ELi1ELb0EL9Algorithm0EEvT_T0_ll_param_0];
	ld.param.u64 	%rd4, [_Z15SoftmaxWarpImplI22BroadcastScaleMaskLoadIffbLm3EiE11DirectStoreIffEfLi1ELi7ELi32ELi1ELb0EL9Algorithm0EEvT_T0_ll_param_1];
	ld.param.u64 	%rd5, [_Z15SoftmaxWarpImplI22BroadcastScaleMaskLoadIffbLm3EiE11DirectStoreIffEfLi1ELi7ELi32ELi1ELb0EL9Algorithm0EEvT_T0_ll_param_1+8];
	ld.param.u64 	%rd23, [_Z15SoftmaxWarpImplI22BroadcastScaleMaskLoadIffbLm3EiE11DirectStoreIffEfLi1ELi7ELi32ELi1ELb0EL9Algorithm0EEvT_T0_ll_param_2];
	ld.param.u64 	%rd24, [_Z15SoftmaxWarpImplI22BroadcastScaleMaskLoadIffbLm3EiE11DirectStoreIffEfLi1ELi7ELi32ELi1ELb0EL9Algorithm0EEvT_T0_ll_param_3];
	setp.lt.s64 	%p1, %rd24, 225;
	@%p1 bra 	$L__BB388_2;
	mov.u64 	%rd25, $str;
	cvta.global.u64 	%rd26, %rd25;
	mov.u64 	%rd27, $str$1;
	cvta.global.u64 	%rd28, %rd27;
	mov.u64 	%rd29, __unnamed_379;
	cvta.global.u64 	%rd30, %rd29;
	{ // callseq 378, 0
	.param .b64 param0;
	st.param.b64 	[param0], %rd26;
	.param .b64 param1;
	st.param.b64 	[param1], %rd28;
	.param .b32 param2;
	st.param.b32 	[param2], 254;
	.param .b64 param3;
	st.param.b64 	[param3], %rd30;
	.param .b64 param4;
	st.param.b64 	[param4], 1;
	call.uni 
	__assertfail, 
	(
	param0, 
	param1, 
	param2, 
	param3, 
	param4
	);
	} // callseq 378
$L__BB388_2:
	mov.u32 	%r23, %ctaid.x;
	mov.u32 	%r24, %ntid.y;
	mov.u32 	%r25, %tid.y;
	mad.lo.s32 	%r26, %r23, %r24, %r25;
	mov.u32 	%r27, %nctaid.x;
	mul.lo.s32 	%r6, %r27, %r24;
	cvt.s64.s32 	%rd76, %r26;
	setp.le.s64 	%p2, %rd23, %rd76;
	@%p2 bra 	$L__BB388_5;
	cvta.to.global.u64 	%rd7, %rd14;
	cvta.to.global.u64 	%rd8, %rd15;
	mov.u32 	%r28, %tid.x;
	cvt.u64.u32 	%rd9, %r28;
	cvta.to.global.u64 	%rd10, %rd4;
	cvt.s64.s32 	%rd11, %r6;
$L__BB388_4:
	setp.eq.s64 	%p3, %rd18, 1;
	setp.eq.s64 	%p4, %rd17, 1;
	setp.eq.s64 	%p5, %rd16, 1;
	mad.lo.s64 	%rd31, %rd22, %rd76, %rd9;
	cvt.u32.u64 	%r29, %rd31;
	div.s32 	%r30, %r29, %r7;
	mul.lo.s32 	%r31, %r30, %r7;
	sub.s32 	%r32, %r29, %r31;
	div.s32 	%r33, %r32, %r8;
	mul.lo.s32 	%r34, %r33, %r8;
	sub.s32 	%r35, %r32, %r34;
	selp.b32 	%r36, 0, %r30, %p5;
	selp.b32 	%r37, 0, %r33, %p4;
	selp.b32 	%r38, 0, %r35, %p3;
	mul.lo.s32 	%r39, %r10, %r36;
	mad.lo.s32 	%r40, %r11, %r37, %r39;
	mad.lo.s32 	%r41, %r12, %r38, %r40;
	shl.b64 	%rd32, %rd31, 32;
	shr.s64 	%rd33, %rd32, 30;
	add.s64 	%rd34, %rd7, %rd33;
	ld.global.f32 	%f5, [%rd34];
	cvt.s64.s32 	%rd35, %r41;
	add.s64 	%rd36, %rd8, %rd35;
	ld.global.u8 	%rs9, [%rd36];
	setp.eq.s16 	%p6, %rs9, 0;
	mul.f32 	%f6, %f5, %f4;
	selp.f32 	%f7, %f3, %f6, %p6;
	max.f32 	%f8, %f7, 0fFF800000;
	add.s64 	%rd37, %rd31, 32;
	cvt.u32.u64 	%r42, %rd37;
	div.s32 	%r43, %r42, %r7;
	mul.lo.s32 	%r44, %r43, %r7;
	sub.s32 	%r45, %r42, %r44;
	div.s32 	%r46, %r45, %r8;
	mul.lo.s32 	%r47, %r46, %r8;
	sub.s32 	%r48, %r45, %r47;
	selp.b32 	%r49, 0, %r43, %p5;
	selp.b32 	%r50, 0, %r46, %p4;
	selp.b32 	%r51, 0, %r48, %p3;
	mul.lo.s32 	%r52, %r10, %r49;
	mad.lo.s32 	%r53, %r11, %r50, %r52;
	mad.lo.s32 	%r54, %r12, %r51, %r53;
	shl.b64 	%rd38, %rd37, 32;
	shr.s64 	%rd39, %rd38, 30;
	add.s64 	%rd40, %rd7, %rd39;
	ld.global.f32 	%f9, [%rd40];
	cvt.s64.s32 	%rd41, %r54;
	add.s64 	%rd42, %rd8, %rd41;
	ld.global.u8 	%rs10, [%rd42];
	setp.eq.s16 	%p7, %rs10, 0;
	mul.f32 	%f10, %f9, %f4;
	selp.f32 	%f11, %f3, %f10, %p7;
	max.f32 	%f12, %f8, %f11;
	add.s64 	%rd43, %rd31, 64;
	cvt.u32.u64 	%r55, %rd43;
	div.s32 	%r56, %r55, %r7;
	mul.lo.s32 	%r57, %r56, %r7;
	sub.s32 	%r58, %r55, %r57;
	div.s32 	%r59, %r58, %r8;
	mul.lo.s32 	%r60, %r59, %r8;
	sub.s32 	%r61, %r58, %r60;
	selp.b32 	%r62, 0, %r56, %p5;
	selp.b32 	%r63, 0, %r59, %p4;
	selp.b32 	%r64, 0, %r61, %p3;
	mul.lo.s32 	%r65, %r10, %r62;
	mad.lo.s32 	%r66, %r11, %r63, %r65;
	mad.lo.s32 	%r67, %r12, %r64, %r66;
	shl.b64 	%rd44, %rd43, 32;
	shr.s64 	%rd45, %rd44, 30;
	add.s64 	%rd46, %rd7, %rd45;
	ld.global.f32 	%f13, [%rd46];
	cvt.s64.s32 	%rd47, %r67;
	add.s64 	%rd48, %rd8, %rd47;
	ld.global.u8 	%rs11, [%rd48];
	setp.eq.s16 	%p8, %rs11, 0;
	mul.f32 	%f14, %f13, %f4;
	selp.f32 	%f15, %f3, %f14, %p8;
	max.f32 	%f16, %f12, %f15;
	add.s64 	%rd49, %rd31, 96;
	cvt.u32.u64 	%r68, %rd49;
	div.s32 	%r69, %r68, %r7;
	mul.lo.s32 	%r70, %r69, %r7;
	sub.s32 	%r71, %r68, %r70;
	div.s32 	%r72, %r71, %r8;
	mul.lo.s32 	%r73, %r72, %r8;
	sub.s32 	%r74, %r71, %r73;
	selp.b32 	%r75, 0, %r69, %p5;
	selp.b32 	%r76, 0, %r72, %p4;
	selp.b32 	%r77, 0, %r74, %p3;
	mul.lo.s32 	%r78, %r10, %r75;
	mad.lo.s32 	%r79, %r11, %r76, %r78;
	mad.lo.s32 	%r80, %r12, %r77, %r79;
	shl.b64 	%rd50, %rd49, 32;
	shr.s64 	%rd51, %rd50, 30;
	add.s64 	%rd52, %rd7, %rd51;
	ld.global.f32 	%f17, [%rd52];
	cvt.s64.s32 	%rd53, %r80;
	add.s64 	%rd54, %rd8, %rd53;
	ld.global.u8 	%rs12, [%rd54];
	setp.eq.s16 	%p9, %rs12, 0;
	mul.f32 	%f18, %f17, %f4;
	selp.f32 	%f19, %f3, %f18, %p9;
	max.f32 	%f20, %f16, %f19;
	add.s64 	%rd55, %rd31, 128;
	cvt.u32.u64 	%r81, %rd55;
	div.s32 	%r82, %r81, %r7;
	mul.lo.s32 	%r83, %r82, %r7;
	sub.s32 	%r84, %r81, %r83;
	div.s32 	%r85, %r84, %r8;
	mul.lo.s32 	%r86, %r85, %r8;
	sub.s32 	%r87, %r84, %r86;
	selp.b32 	%r88, 0, %r82, %p5;
	selp.b32 	%r89, 0, %r85, %p4;
	selp.b32 	%r90, 0, %r87, %p3;
	mul.lo.s32 	%r91, %r10, %r88;
	mad.lo.s32 	%r92, %r11, %r89, %r91;
	mad.lo.s32 	%r93, %r12, %r90, %r92;
	shl.b64 	%rd56, %rd55, 32;
	shr.s64 	%rd57, %rd56, 30;
	add.s64 	%rd58, %rd7, %rd57;
	ld.global.f32 	%f21, [%rd58];
	cvt.s64.s32 	%rd59, %r93;
	add.s64 	%rd60, %rd8, %rd59;
	ld.global.u8 	%rs13, [%rd60];
	setp.eq.s16 	%p10, %rs13, 0;
	mul.f32 	%f22, %f21, %f4;
	selp.f32 	%f23, %f3, %f22, %p10;
	max.f32 	%f24, %f20, %f23;
	add.s64 	%rd61, %rd31, 160;
	cvt.u32.u64 	%r94, %rd61;
	div.s32 	%r95, %r94, %r7;
	mul.lo.s32 	%r96, %r95, %r7;
	sub.s32 	%r97, %r94, %r96;
	div.s32 	%r98, %r97, %r8;
	mul.lo.s32 	%r99, %r98, %r8;
	sub.s32 	%r100, %r97, %r99;
	selp.b32 	%r101, 0, %r95, %p5;
	selp.b32 	%r102, 0, %r98, %p4;
	selp.b32 	%r103, 0, %r100, %p3;
	mul.lo.s32 	%r104, %r10, %r101;
	mad.lo.s32 	%r105, %r11, %r102, %r104;
	mad.lo.s32 	%r106, %r12, %r103, %r105;
	shl.b64 	%rd62, %rd61, 32;
	shr.s64 	%rd63, %rd62, 30;
	add.s64 	%rd64, %rd7, %rd63;
	ld.global.f32 	%f25, [%rd64];
	cvt.s64.s32 	%rd65, %r106;
	add.s64 	%rd66, %rd8, %rd65;
	ld.global.u8 	%rs14, [%rd66];
	setp.eq.s16 	%p11, %rs14, 0;
	mul.f32 	%f26, %f25, %f4;
	selp.f32 	%f27, %f3, %f26, %p11;
	max.f32 	%f28, %f24, %f27;
	add.s64 	%rd67, %rd31, 192;
	cvt.u32.u64 	%r107, %rd67;
	div.s32 	%r108, %r107, %r7;
	mul.lo.s32 	%r109, %r108, %r7;
	sub.s32 	%r110, %r107, %r109;
	div.s32 	%r111, %r110, %r8;
	mul.lo.s32 	%r112, %r111, %r8;
	sub.s32 	%r113, %r110, %r112;
	selp.b32 	%r114, 0, %r108, %p5;
	selp.b32 	%r115, 0, %r111, %p4;
	selp.b32 	%r116, 0, %r113, %p3;
	mul.lo.s32 	%r117, %r10, %r114;
	mad.lo.s32 	%r118, %r11, %r115, %r117;
	mad.lo.s32 	%r119, %r12, %r116, %r118;
	shl.b64 	%rd68, %rd67, 32;
	shr.s64 	%rd69, %rd68, 30;
	add.s64 	%rd70, %rd7, %rd69;
	ld.global.f32 	%f29, [%rd70];
	cvt.s64.s32 	%rd71, %r119;
	add.s64 	%rd72, %rd8, %rd71;
	ld.global.u8 	%rs15, [%rd72];
	setp.eq.s16 	%p12, %rs15, 0;
	mul.f32 	%f30, %f29, %f4;
	selp.f32 	%f31, %f3, %f30, %p12;
	max.f32 	%f32, %f28, %f31;
	mov.b32 	%r120, %f32;
	shfl.sync.bfly.b32	%r121|%p13, %r120, 16, 31, -1;
	mov.b32 	%f33, %r121;
	max.f32 	%f34, %f32, %f33;
	mov.b32 	%r122, %f34;
	shfl.sync.bfly.b32	%r123|%p14, %r122, 8, 31, -1;
	mov.b32 	%f35, %r123;
	max.f32 	%f36, %f34, %f35;
	mov.b32 	%r124, %f36;
	shfl.sync.bfly.b32	%r125|%p15, %r124, 4, 31, -1;
	mov.b32 	%f37, %r125;
	max.f32 	%f38, %f36, %f37;
	mov.b32 	%r126, %f38;
	shfl.sync.bfly.b32	%r127|%p16, %r126, 2, 31, -1;
	mov.b32 	%f39, %r127;
	max.f32 	%f40, %f38, %f39;
	mov.b32 	%r128, %f40;
	shfl.sync.bfly.b32	%r129|%p17, %r128, 1, 31, -1;
	mov.b32 	%f41, %r129;
	max.f32 	%f42, %f40, %f41;
	sub.f32 	%f43, %f7, %f42;
	fma.rn.f32 	%f44, %f43, 0f3BBB989D, 0f3F000000;
	cvt.sat.f32.f32 	%f45, %f44;
	mov.f32 	%f46, 0f4B400001;
	mov.f32 	%f47, 0f437C0000;
	fma.rm.f32 	%f48, %f45, %f47, %f46;
	add.f32 	%f49, %f48, 0fCB40007F;
	neg.f32 	%f50, %f49;
	fma.rn.f32 	%f51, %f43, 0f3FB8AA3B, %f50;
	fma.rn.f32 	%f52, %f43, 0f32A57060, %f51;
	mov.b32 	%r130, %f48;
	shl.b32 	%r131, %r130, 23;
	mov.b32 	%f53, %r131;
	ex2.approx.ftz.f32 	%f54, %f52;
	mul.f32 	%f55, %f54, %f53;
	add.f32 	%f56, %f55, 0f00000000;
	sub.f32 	%f57, %f11, %f42;
	fma.rn.f32 	%f58, %f57, 0f3BBB989D, 0f3F000000;
	cvt.sat.f32.f32 	%f59, %f58;
	fma.rm.f32 	%f60, %f59, %f47, %f46;
	add.f32 	%f61, %f60, 0fCB40007F;
	neg.f32 	%f62, %f61;
	fma.rn.f32 	%f63, %f57, 0f3FB8AA3B, %f62;
	fma.rn.f32 	%f64, %f57, 0f32A57060, %f63;
	mov.b32 	%r132, %f60;
	shl.b32 	%r133, %r132, 23;
	mov.b32 	%f65, %r133;
	ex2.approx.ftz.f32 	%f66, %f64;
	mul.f32 	%f67, %f66, %f65;
	add.f32 	%f68, %f56, %f67;
	sub.f32 	%f69, %f15, %f42;
	fma.rn.f32 	%f70, %f69, 0f3BBB989D, 0f3F000000;
	cvt.sat.f32.f32 	%f71, %f70;
	fma.rm.f32 	%f72, %f71, %f47, %f46;
	add.f32 	%f73, %f72, 0fCB40007F;
	neg.f32 	%f74, %f73;
	fma.rn.f32 	%f75, %f69, 0f3FB8AA3B, %f74;
	fma.rn.f32 	%f76, %f69, 0f32A57060, %f75;
	mov.b32 	%r134, %f72;
	shl.b32 	%r135, %r134, 23;
	mov.b32 	%f77, %r135;
	ex2.approx.ftz.f32 	%f78, %f76;
	mul.f32 	%f79, %f78, %f77;
	add.f32 	%f80, %f68, %f79;
	sub.f32 	%f81, %f19, %f42;
	fma.rn.f32 	%f82, %f81, 0f3BBB989D, 0f3F000000;
	cvt.sat.f32.f32 	%f83, %f82;
	fma.rm.f32 	%f84, %f83, %f47, %f46;
	add.f32 	%f85, %f84, 0fCB40007F;
	neg.f32 	%f86, %f85;
	fma.rn.f32 	%f87, %f81, 0f3FB8AA3B, %f86;
	fma.rn.f32 	%f88, %f81, 0f32A57060, %f87;
	mov.b32 	%r136, %f84;
	shl.b32 	%r137, %r136, 23;
	mov.b32 	%f89, %r137;
	ex2.approx.ftz.f32 	%f90, %f88;
	mul.f32 	%f91, %f90, %f89;
	add.f32 	%f92, %f80, %f91;
	sub.f32 	%f93, %f23, %f42;
	fma.rn.f32 	%f94, %f93, 0f3BBB989D, 0f3F000000;
	cvt.sat.f32.f32 	%f95, %f94;
	fma.rm.f32 	%f96, %f95, %f47, %f46;
	add.f32 	%f97, %f96, 0fCB40007F;
	neg.f32 	%f98, %f97;
	fma.rn.f32 	%f99, %f93, 0f3FB8AA3B, %f98;
	fma.rn.f32 	%f100, %f93, 0f32A57060, %f99;
	mov.b32 	%r138, %f96;
	shl.b32 	%r139, %r138, 23;
	mov.b32 	%f101, %r139;
	ex2.approx.ftz.f32 	%f102, %f100;
	mul.f32 	%f103, %f102, %f101;
	add.f32 	%f104, %f92, %f103;
	sub.f32 	%f105, %f27, %f42;
	fma.rn.f32 	%f106, %f105, 0f3BBB989D, 0f3F000000;
	cvt.sat.f32.f32 	%f107, %f106;
	fma.rm.f32 	%f108, %f107, %f47, %f46;
	add.f32 	%f109, %f108, 0fCB40007F;
	neg.f32 	%f110, %f109;
	fma.rn.f32 	%f111, %f105, 0f3FB8AA3B, %f110;
	fma.rn.f32 	%f112, %f105, 0f32A57060, %f111;
	mov.b32 	%r140, %f108;
	shl.b32 	%r141, %r140, 23;
	mov.b32 	%f113, %r141;
	ex2.approx.ftz.f32 	%f114, %f112;
	mul.f32 	%f115, %f114, %f113;
	add.f32 	%f116, %f104, %f115;
	sub.f32 	%f117, %f31, %f42;
	fma.rn.f32 	%f118, %f117, 0f3BBB989D, 0f3F000000;
	cvt.sat.f32.f32 	%f119, %f118;
	fma.rm.f32 	%f120, %f119, %f47, %f46;
	add.f32 	%f121, %f120, 0fCB40007F;
	neg.f32 	%f122, %f121;
	fma.rn.f32 	%f123, %f117, 0f3FB8AA3B, %f122;
	fma.rn.f32 	%f124, %f117, 0f32A57060, %f123;
	mov.b32 	%r142, %f120;
	shl.b32 	%r143, %r142, 23;
	mov.b32 	%f125, %r143;
	ex2.approx.ftz.f32 	%f126, %f124;
	mul.f32 	%f127, %f126, %f125;
	add.f32 	%f128, %f116, %f127;
	mov.b32 	%r144, %f128;
	shfl.sync.bfly.b32	%r145|%p18, %r144, 16, 31, -1;
	mov.b32 	%f129, %r145;
	add.f32 	%f130, %f128, %f129;
	mov.b32 	%r146, %f130;
	shfl.sync.bfly.b32	%r147|%p19, %r146, 8, 31, -1;
	mov.b32 	%f131, %r147;
	add.f32 	%f132, %f130, %f131;
	mov.b32 	%r148, %f132;
	shfl.sync.bfly.b32	%r149|%p20, %r148, 4, 31, -1;
	mov.b32 	%f133, %r149;
	add.f32 	%f134, %f132, %f133;
	mov.b32 	%r150, %f134;
	shfl.sync.bfly.b32	%r151|%p21, %r150, 2, 31, -1;
	mov.b32 	%f135, %r151;
	add.f32 	%f136, %f134, %f135;
	mov.b32 	%r152, %f136;
	shfl.sync.bfly.b32	%r153|%p22, %r152, 1, 31, -1;
	mov.b32 	%f137, %r153;
	add.f32 	%f138, %f136, %f137;
	div.rn.f32 	%f139, %f55, %f138;
	div.rn.f32 	%f140, %f67, %f138;
	div.rn.f32 	%f141, %f79, %f138;
	div.rn.f32 	%f142, %f91, %f138;
	div.rn.f32 	%f143, %f103, %f138;
	div.rn.f32 	%f144, %f115, %f138;
	div.rn.f32 	%f145, %f127, %f138;
	mad.lo.s64 	%rd73, %rd76, %rd5, %rd9;
	shl.b64 	%rd74, %rd73, 2;
	add.s64 	%rd75, %rd10, %rd74;
	st.global.f32 	[%rd75], %f139;
	st.global.f32 	[%rd75+128], %f140;
	st.global.f32 	[%rd75+256], %f141;
	st.global.f32 	[%rd75+384], %f142;
	st.global.f32 	[%rd75+512], %f143;
	st.global.f32 	[%rd75+640], %f144;
	st.global.f32 	[%rd75+768], %f145;
	add.s64 	%rd76, %rd76, %rd11;
	setp.lt.s64 	%p23, %rd76, %rd23;
	@%p23 bra 	$L__BB388_4;
$L__BB388_5:
	ret;

}
	// .globl	_Z15SoftmaxWarpImplI22BroadcastScaleMaskLoadIffbLm3EiE11DirectStoreIffEfLi1ELi7ELi32ELi1ELb1EL9Algorithm0EEvT_T0_ll
.visible .entry _Z15SoftmaxWarpImplI22BroadcastScaleMaskLoadIffbLm3EiE11DirectStoreIffEfLi1ELi7ELi32ELi1ELb1EL9Algorithm0EEvT_T0_ll(
	.param .align 8 .b8 _Z15SoftmaxWarpImplI22BroadcastScaleMaskLoadIffbLm3EiE11DirectStoreIffEfLi1ELi7ELi32ELi1ELb1EL9Algorithm0EEvT_T0_ll_param_0[112],
	.param .align 8 .b8 _Z15SoftmaxWarpImplI22BroadcastScaleMaskLoadIffbLm3EiE11DirectStoreIffEfLi1ELi7ELi32ELi1ELb1EL9Algorithm0EEvT_T0_ll_param_1[16],
	.param .u64 _Z15SoftmaxWarpImplI22BroadcastScaleMaskLoadIffbLm3EiE11DirectStoreIffEfLi1ELi7ELi32ELi1ELb1EL9Algorithm0EEvT_T0_ll_param_2,
	.param .u64 _Z15SoftmaxWarpImplI22BroadcastScaleMaskLoadIffbLm3EiE11DirectStoreIffEfLi1ELi7ELi32ELi1ELb1EL9Algorithm0EEvT_T0_ll_param_3
)
{
	.reg .pred 	%p<56>;
	.reg .b16 	%rs<16>;
	.reg .b32 	%r<160>;
	.reg .b32 	%f<181>;
	.reg .b64 	%rd<81>;

	ld.param.u64 	%rd26, [_Z15SoftmaxWarpImplI22BroadcastScaleMaskLoadIffbLm3EiE11DirectStoreIffEfLi1ELi7ELi32ELi1ELb1EL9Algorithm0EEvT_T0_ll_param_1+8];
	ld.param.u64 	%rd25, [_Z15SoftmaxWarpImplI22BroadcastScaleMaskLoadIffbLm3EiE11DirectStoreIffEfLi1ELi7ELi32ELi1ELb1EL9Algorithm0EEvT_T0_ll_param_1];
	ld.param.v2.f32 	{%f38, %f39}, [_Z15SoftmaxWarpImplI22BroadcastScaleMaskLoadIffbLm3EiE11DirectStoreIffEfLi1ELi7ELi32ELi1ELb1EL9Algorithm0EEvT_T0_ll_param_0+104];
	ld.param.u64 	%rd24, [_Z15SoftmaxWarpImplI22BroadcastScaleMaskLoadIffbLm3EiE11DirectStoreIffEfLi1ELi7ELi32ELi1ELb1EL9Algorithm0EEvT_T0_ll_param_0+96];
	ld.param.u32 	%r12, [_Z15SoftmaxWarpImplI22BroadcastScaleMaskLoadIffbLm3EiE11DirectStoreIffEfLi1ELi7ELi32ELi1ELb1EL9Algorithm0EEvT_T0_ll_param_0+80];
	ld.param.v2.u32 	{%r10, %r11}, [_Z15SoftmaxWarpImplI22BroadcastScaleMaskLoadIffbLm3EiE11DirectStoreIffEfLi1ELi7ELi32ELi1ELb1EL9Algorithm0EEvT_T0_ll_param_0+72];
	ld.param.v2.u32 	{%r7, %r8}, [_Z15SoftmaxWarpImplI22BroadcastScaleMaskLoadIffbLm3EiE11DirectStoreIffEfLi1ELi7ELi32ELi1ELb1EL9Algorithm0EEvT_T0_ll_param_0+48];
	ld.param.u64 	%rd20, [_Z15SoftmaxWarpImplI22BroadcastScaleMaskLoadIffbLm3EiE11DirectStoreIffEfLi1ELi7ELi32ELi1ELb1EL9Algorithm0EEvT_T0_ll_param_0+32];
	ld.param.u64 	%rd19, [_Z15SoftmaxWarpImplI22BroadcastScaleMaskLoadIffbLm3EiE11DirectStoreIffEfLi1ELi7ELi32ELi1ELb1EL9Algorithm0EEvT_T0_ll_param_0+24];
	ld.param.u64 	%rd18, [_Z15SoftmaxWarpImplI22BroadcastScaleMaskLoadIffbLm3EiE11DirectStoreIffEfLi1ELi7ELi32ELi1ELb1EL9Algorithm0EEvT_T0_ll_param_0+16];
	ld.param.u64 	%rd17, [_Z15SoftmaxWarpImplI22BroadcastScaleMaskLoadIffbLm3EiE11DirectStoreIffEfLi1ELi7ELi32ELi1ELb1EL9Algorithm0EEvT_T0_ll_param_0+8];
	ld.param.u64 	%rd16, [_Z15SoftmaxWarpImplI22BroadcastScaleMaskLoadIffbLm3EiE11DirectStoreIffEfLi1ELi7ELi32ELi1ELb1EL9Algorithm0EEvT_T0_ll_param_0];
	ld.param.u64 	%rd27, [_Z15SoftmaxWarpImplI22BroadcastScaleMaskLoadIffbLm3EiE11DirectStoreIffEfLi1ELi7ELi32ELi1ELb1EL9Algorithm0EEvT_T0_ll_param_2];
	ld.param.u64 	%rd28, [_Z15SoftmaxWarpImplI22BroadcastScaleMaskLoadIffbLm3EiE11DirectStoreIffEfLi1ELi7ELi32ELi1ELb1EL9Algorithm0EEvT_T0_ll_param_3];
	cvta.to.global.u64 	%rd1, %rd16;
	cvta.to.global.u64 	%rd2, %rd17;
	setp.lt.s64 	%p1, %rd28, 225;
	@%p1 bra 	$L__BB389_2;
	mov.u64 	%rd29, $str;
	cvta.global.u64 	%rd30, %rd29;
	mov.u64 	%rd31, $str$1;
	cvta.global.u64 	%rd32, %rd31;
	mov.u64 	%rd33, __unnamed_380;
	cvta.global.u64 	%rd34, %rd33;
	{ // callseq 379, 0
	.param .b64 param0;
	st.param.b64 	[param0], %rd30;
	.param .b64 param1;
	st.param.b64 	[param1], %rd32;
	.param .b32 param2;
	st.param.b32 	[param2], 254;
	.param .b64 param3;
	st.param.b64 	[param3], %rd34;
	.param .b64 param4;
	st.param.b64 	[param4], 1;
	call.uni 
	__assertfail, 
	(
	param0, 
	param1, 
	param2, 
	param3, 
	param4
	);
	} // callseq 379
$L__BB389_2:
	mov.u32 	%r23, %ctaid.x;
	mov.u32 	%r24, %ntid.y;
	mov.u32 	%r25, %tid.y;
	mad.lo.s32 	%r26, %r23, %r24, %r25;
	mov.u32 	%r27, %nctaid.x;
	mul.lo.s32 	%r6, %r27, %r24;
	cvt.s64.s32 	%rd80, %r26;
	setp.le.s64 	%p2, %rd27, %rd80;
	@%p2 bra 	$L__BB389_33;
	mov.u32 	%r28, %tid.x;
	cvt.u64.u32 	%rd4, %r28;
	add.s32 	%r29, %r28, 32;
	cvt.u64.u32 	%rd5, %r29;
	add.s32 	%r30, %r28, 64;
	cvt.u64.u32 	%rd6, %r30;
	add.s32 	%r31, %r28, 96;
	cvt.u64.u32 	%rd7, %r31;
	add.s32 	%r32, %r28, 128;
	cvt.u64.u32 	%rd8, %r32;
	add.s32 	%r33, %r28, 160;
	cvt.u64.u32 	%rd9, %r33;
	add.s32 	%r34, %r28, 192;
	cvt.u64.u32 	%rd10, %r34;
	cvt.s64.s32 	%rd11, %r6;
$L__BB389_4:
	setp.le.s64 	%p3, %rd28, %rd4;
	mul.lo.s64 	%rd13, %rd24, %rd80;
	mov.f32 	%f167, 0fFF800000;
	mov.f32 	%f170, %f167;
	@%p3 bra 	$L__BB389_6;
	setp.eq.s64 	%p4, %rd20, 1;
	setp.eq.s64 	%p5, %rd19, 1;
	setp.eq.s64 	%p6, %rd18, 1;
	add.s64 	%rd35, %rd13, %rd4;
	cvt.u32.u64 	%r35, %rd35;
	div.s32 	%r36, %r35, %r7;
	mul.lo.s32 	%r37, %r36, %r7;
	sub.s32 	%r38, %r35, %r37;
	div.s32 	%r39, %r38, %r8;
	mul.lo.s32 	%r40, %r39, %r8;
	sub.s32 	%r41, %r38, %r40;
	selp.b32 	%r42, 0, %r36, %p6;
	selp.b32 	%r43, 0, %r39, %p5;
	selp.b32 	%r44, 0, %r41, %p4;
	mul.lo.s32 	%r45, %r10, %r42;
	mad.lo.s32 	%r46, %r11, %r43, %r45;
	mad.lo.s32 	%r47, %r12, %r44, %r46;
	shl.b64 	%rd36, %rd35, 32;
	shr.s64 	%rd37, %rd36, 30;
	add.s64 	%rd38, %rd1, %rd37;
	ld.global.f32 	%f41, [%rd38];
	cvt.s64.s32 	%rd39, %r47;
	add.s64 	%rd40, %rd2, %rd39;
	ld.global.u8 	%rs9, [%rd40];
	setp.eq.s16 	%p7, %rs9, 0;
	mul.f32 	%f42, %f41, %f39;
	selp.f32 	%f167, %f38, %f42, %p7;
	max.f32 	%f170, %f167, 0fFF800000;
$L__BB389_6:
	setp.le.s64 	%p8, %rd28, %rd5;
	mov.f32 	%f169, 0fFF800000;
	@%p8 bra 	$L__BB389_8;
	setp.eq.s64 	%p9, %rd20, 1;
	setp.eq.s64 	%p10, %rd19, 1;
	setp.eq.s64 	%p11, %rd18, 1;
	add.s64 	%rd41, %rd13, %rd5;
	cvt.u32.u64 	%r48, %rd41;
	div.s32 	%r49, %r48, %r7;
	mul.lo.s32 	%r50, %r49, %r7;
	sub.s32 	%r51, %r48, %r50;
	div.s32 	%r52, %r51, %r8;
	mul.lo.s32 	%r53, %r52, %r8;
	sub.s32 	%r54, %r51, %r53;
	selp.b32 	%r55, 0, %r49, %p11;
	selp.b32 	%r56, 0, %r52, %p10;
	selp.b32 	%r57, 0, %r54, %p9;
	mul.lo.s32 	%r58, %r10, %r55;
	mad.lo.s32 	%r59, %r11, %r56, %r58;
	mad.lo.s32 	%r60, %r12, %r57, %r59;
	shl.b64 	%rd42, %rd41, 32;
	shr.s64 	%rd43, %rd42, 30;
	add.s64 	%rd44, %rd1, %rd43;
	ld.global.f32 	%f44, [%rd44];
	cvt.s64.s32 	%rd45, %r60;
	add.s64 	%rd46, %rd2, %rd45;
	ld.global.u8 	%rs10, [%rd46];
	setp.eq.s16 	%p12, %rs10, 0;
	mul.f32 	%f45, %f44, %f39;
	selp.f32 	%f169, %f38, %f45, %p12;
	max.f32 	%f170, %f170, %f169;
$L__BB389_8:
	setp.le.s64 	%p13, %rd28, %rd6;
	mov.f32 	%f171, 0fFF800000;
	@%p13 bra 	$L__BB389_10;
	setp.eq.s64 	%p14, %rd20, 1;
	setp.eq.s64 	%p15, %rd19, 1;
	setp.eq.s64 	%p16, %rd18, 1;
	add.s64 	%rd47, %rd13, %rd6;
	cvt.u32.u64 	%r61, %rd47;
	div.s32 	%r62, %r61, %r7;
	mul.lo.s32 	%r63, %r62, %r7;
	sub.s32 	%r64, %r61, %r63;
	div.s32 	%r65, %r64, %r8;
	mul.lo.s32 	%r66, %r65, %r8;
	sub.s32 	%r67, %r64, %r66;
	selp.b32 	%r68, 0, %r62, %p16;
	selp.b32 	%r69, 0, %r65, %p15;
	selp.b32 	%r70, 0, %r67, %p14;
	mul.lo.s32 	%r71, %r10, %r68;
	mad.lo.s32 	%r72, %r11, %r69, %r71;
	mad.lo.s32 	%r73, %r12, %r70, %r72;
	shl.b64 	%rd48, %rd47, 32;
	shr.s64 	%rd49, %rd48, 30;
	add.s64 	%rd50, %rd1, %rd49;
	ld.global.f32 	%f47, [%rd50];
	cvt.s64.s32 	%rd51, %r73;
	add.s64 	%rd52, %rd2, %rd51;
	ld.global.u8 	%rs11, [%rd52];
	setp.eq.s16 	%p17, %rs11, 0;
	mul.f32 	%f48, %f47, %f39;
	selp.f32 	%f171, %f38, %f48, %p17;
	max.f32 	%f170, %f170, %f171;
$L__BB389_10:
	setp.le.s64 	%p18, %rd28, %rd7;
	mov.f32 	%f173, 0fFF800000;
	@%p18 bra 	$L__BB389_12;
	setp.eq.s64 	%p19, %rd20, 1;
	setp.eq.s64 	%p20, %rd19, 1;
	setp.eq.s64 	%p21, %rd18, 1;
	add.s64 	%rd53, %rd13, %rd7;
	cvt.u32.u64 	%r74, %rd53;
	div.s32 	%r75, %r74, %r7;
	mul.lo.s32 	%r76, %r75, %r7;
	sub.s32 	%r77, %r74, %r76;
	div.s32 	%r78, %r77, %r8;
	mul.lo.s32 	%r79, %r78, %r8;
	sub.s32 	%r80, %r77, %r79;
	selp.b32 	%r81, 0, %r75, %p21;
	selp.b32 	%r82, 0, %r78, %p20;
	selp.b32 	%r83, 0, %r80, %p19;
	mul.lo.s32 	%r84, %r10, %r81;
	mad.lo.s32 	%r85, %r11, %r82, %r84;
	mad.lo.s32 	%r86, %r12, %r83, %r85;
	shl.b64 	%rd54, %rd53, 32;
	shr.s64 	%rd55, %rd54, 30;
	add.s64 	%rd56, %rd1, %rd55;
	ld.global.f32 	%f50, [%rd56];
	cvt.s64.s32 	%rd57, %r86;
	add.s64 	%rd58, %rd2, %rd57;
	ld.global.u8 	%rs12, [%rd58];
	setp.eq.s16 	%p22, %rs12, 0;
	mul.f32 	%f51, %f50, %f39;
	selp.f32 	%f173, %f38, %f51, %p22;
	max.f32 	%f170, %f170, %f173;
$L__BB389_12:
	setp.le.s64 	%p23, %rd28, %rd8;
	mov.f32 	%f175, 0fFF800000;
	@%p23 bra 	$L__BB389_14;
	setp.eq.s64 	%p24, %rd20, 1;
	setp.eq.s64 	%p25, %rd19, 1;
	setp.eq.s64 	%p26, %rd18, 1;
	add.s64 	%rd59, %rd13, %rd8;
	cvt.u32.u64 	%r87, %rd59;
	div.s32 	%r88, %r87, %r7;
	mul.lo.s32 	%r89, %r88, %r7;
	sub.s32 	%r90, %r87, %r89;
	div.s32 	%r91, %r90, %r8;
	mul.lo.s32 	%r92, %r91, %r8;
	sub.s32 	%r93, %r90, %r92;
	selp.b32 	%r94, 0, %r88, %p26;
	selp.b32 	%r95, 0, %r91, %p25;
	selp.b32 	%r96, 0, %r93, %p24;
	mul.lo.s32 	%r97, %r10, %r94;
	mad.lo.s32 	%r98, %r11, %r95, %r97;
	mad.lo.s32 	%r99, %r12, %r96, %r98;
	shl.b64 	%rd60, %rd59, 32;
	shr.s64 	%rd61, %rd60, 30;
	add.s64 	%rd62, %rd1, %rd61;
	ld.global.f32 	%f53, [%rd62];
	cvt.s64.s32 	%rd63, %r99;
	add.s64 	%rd64, %rd2, %rd63;
	ld.global.u8 	%rs13, [%rd64];
	setp.eq.s16 	%p27, %rs13, 0;
	mul.f32 	%f54, %f53, %f39;
	selp.f32 	%f175, %f38, %f54, %p27;
	max.f32 	%f170, %f170, %f175;
$L__BB389_14:
	setp.le.s64 	%p28, %rd28, %rd9;
	mov.f32 	%f177, 0fFF800000;
	@%p28 bra 	$L__BB389_16;
	setp.eq.s64 	%p29, %rd20, 1;
	setp.eq.s64 	%p30, %rd19, 1;
	setp.eq.s64 	%p31, %rd18, 1;
	add.s64 	%rd65, %rd13, %rd9;
	cvt.u32.u64 	%r100, %rd65;
	div.s32 	%r101, %r100, %r7;
	mul.lo.s32 	%r102, %r101, %r7;
	sub.s32 	%r103, %r100, %r102;
	div.s32 	%r104, %r103, %r8;
	mul.lo.s32 	%r105, %r104, %r8;
	sub.s32 	%r106, %r103, %r105;
	selp.b32 	%r107, 0, %r101, %p31;
	selp.b32 	%r108, 0, %r104, %p30;
	selp.b32 	%r109, 0, %r106, %p29;
	mul.lo.s32 	%r110, %r10, %r107;
	mad.lo.s32 	%r111, %r11, %r108, %r110;
	mad.lo.s32 	%r112, %r12, %r109, %r111;
	shl.b64 	%rd66, %rd65, 32;
	shr.s64 	%rd67, %rd66, 30;
	add.s64 	%rd68, %rd1, %rd67;
	ld.global.f32 	%f56, [%rd68];
	cvt.s64.s32 	%rd69, %r112;
	add.s64 	%rd70, %rd2, %rd69;
	ld.global.u8 	%rs14, [%rd70];
	setp.eq.s16 	%p32, %rs14, 0;
	mul.f32 	%f57, %f56, %f39;
	selp.f32 	%f177, %f38, %f57, %p32;
	max.f32 	%f170, %f170, %f177;
$L__BB389_16:
	setp.le.s64 	%p33, %rd28, %rd10;
	mov.f32 	%f179, 0fFF800000;
	@%p33 bra 	$L__BB389_18;
	setp.eq.s64 	%p34, %rd20, 1;
	setp.eq.s64 	%p35, %rd19, 1;
	setp.eq.s64 	%p36, %rd18, 1;
	add.s64 	%rd71, %rd13, %rd10;
	cvt.u32.u64 	%r113, %rd71;
	div.s32 	%r114, %r113, %r7;
	mul.lo.s32 	%r115, %r114, %r7;
	sub.s32 	%r116, %r113, %r115;
	div.s32 	%r117, %r116, %r8;
	mul.lo.s32 	%r118, %r117, %r8;
	sub.s32 	%r119, %r116, %r118;
	selp.b32 	%r120, 0, %r114, %p36;
	selp.b32 	%r121, 0, %r117, %p35;
	selp.b32 	%r122, 0, %r119, %p34;
	mul.lo.s32 	%r123, %r10, %r120;
	mad.lo.s32 	%r124, %r11, %r121, %r123;
	mad.lo.s32 	%r125, %r12, %r122, %r124;
	shl.b64 	%rd72, %rd71, 32;
	shr.s64 	%rd73, %rd72, 30;
	add.s64 	%rd74, %rd1, %rd73;
	ld.global.f32 	%f59, [%rd74];
	cvt.s64.s32 	%rd75, %r125;
	add.s64 	%rd76, %rd2, %rd75;
	ld.global.u8 	%rs15, [%rd76];
	setp.eq.s16 	%p37, %rs15, 0;
	mul.f32 	%f60, %f59, %f39;
	selp.f32 	%f179, %f38, %f60, %p37;
	max.f32 	%f170, %f170, %f179;
$L__BB389_18:
	setp.le.s64 	%p38, %rd28, %rd4;
	mov.b32 	%r126, %f170;
	shfl.sync.bfly.b32	%r127|%p39, %r126, 16, 31, -1;
	mov.b32 	%f61, %r127;
	max.f32 	%f62, %f170, %f61;
	mov.b32 	%r128, %f62;
	shfl.sync.bfly.b32	%r129|%p40, %r128, 8, 31, -1;
	mov.b32 	%f63, %r129;
	max.f32 	%f64, %f62, %f63;
	mov.b32 	%r130, %f64;
	shfl.sync.bfly.b32	%r131|%p41, %r130, 4, 31, -1;
	mov.b32 	%f65, %r131;
	max.f32 	%f66, %f64, %f65;
	mov.b32 	%r132, %f66;
	shfl.sync.bfly.b32	%r133|%p42, %r132, 2, 31, -1;
	mov.b32 	%f67, %r133;
	max.f32 	%f68, %f66, %f67;
	mov.b32 	%r134, %f68;
	shfl.sync.bfly.b32	%r135|%p43, %r134, 1, 31, -1;
	mov.b32 	%f69, %r135;
	max.f32 	%f70, %f68, %f69;
	sub.f32 	%f71, %f167, %f70;
	fma.rn.f32 	%f72, %f71, 0f3BBB989D, 0f3F000000;
	cvt.sat.f32.f32 	%f73, %f72;
	mov.f32 	%f74, 0f4B400001;
	mov.f32 	%f75, 0f437C0000;
	fma.rm.f32 	%f76, %f73, %f75, %f74;
	add.f32 	%f77, %f76, 0fCB40007F;
	neg.f32 	%f78, %f77;
	fma.rn.f32 	%f79, %f71, 0f3FB8AA3B, %f78;
	fma.rn.f32 	%f80, %f71, 0f32A57060, %f79;
	mov.b32 	%r136, %f76;
	shl.b32 	%r137, %r136, 23;
	mov.b32 	%f81, %r137;
	ex2.approx.ftz.f32 	%f82, %f80;
	mul.f32 	%f83, %f82, %f81;
	add.f32 	%f84, %f83, 0f00000000;
	sub.f32 	%f85, %f169, %f70;
	fma.rn.f32 	%f86, %f85, 0f3BBB989D, 0f3F000000;
	cvt.sat.f32.f32 	%f87, %f86;
	fma.rm.f32 	%f88, %f87, %f75, %f74;
	add.f32 	%f89, %f88, 0fCB40007F;
	neg.f32 	%f90, %f89;
	fma.rn.f32 	%f91, %f85, 0f3FB8AA3B, %f90;
	fma.rn.f32 	%f92, %f85, 0f32A57060, %f91;
	mov.b32 	%r138, %f88;
	shl.b32 	%r139, %r138, 23;
	mov.b32 	%f93, %r139;
	ex2.approx.ftz.f32 	%f94, %f92;
	mul.f32 	%f95, %f94, %f93;
	add.f32 	%f96, %f84, %f95;
	sub.f32 	%f97, %f171, %f70;
	fma.rn.f32 	%f98, %f97, 0f3BBB989D, 0f3F000000;
	cvt.sat.f32.f32 	%f99, %f98;
	fma.rm.f32 	%f100, %f99, %f75, %f74;
	add.f32 	%f101, %f100, 0fCB40007F;
	neg.f32 	%f102, %f101;
	fma.rn.f32 	%f103, %f97, 0f3FB8AA3B, %f102;
	fma.rn.f32 	%f104, %f97, 0f32A57060, %f103;
	mov.b32 	%r140, %f100;
	shl.b32 	%r141, %r140, 23;
	mov.b32 	%f105, %r141;
	ex2.approx.ftz.f32 	%f106, %f104;
	mul.f32 	%f107, %f106, %f105;
	add.f32 	%f108, %f96, %f107;
	sub.f32 	%f109, %f173, %f70;
	fma.rn.f32 	%f110, %f109, 0f3BBB989D, 0f3F000000;
	cvt.sat.f32.f32 	%f111, %f110;
	fma.rm.f32 	%f112, %f111, %f75, %f74;
	add.f32 	%f113, %f112, 0fCB40007F;
	neg.f32 	%f114, %f113;
	fma.rn.f32 	%f115, %f109, 0f3FB8AA3B, %f114;
	fma.rn.f32 	%f116, %f109, 0f32A57060, %f115;
	mov.b32 	%r142, %f112;
	shl.b32 	%r143, %r142, 23;
	mov.b32 	%f117, %r143;
	ex2.approx.ftz.f32 	%f118, %f116;
	mul.f32 	%f119, %f118, %f117;
	add.f32 	%f120, %f108, %f119;
	sub.f32 	%f121, %f175, %f70;
	fma.rn.f32 	%f122, %f121, 0f3BBB989D, 0f3F000000;
	cvt.sat.f32.f32 	%f123, %f122;
	fma.rm.f32 	%f124, %f123, %f75, %f74;
	add.f32 	%f125, %f124, 0fCB40007F;
	neg.f32 	%f126, %f125;
	fma.rn.f32 	%f127, %f121, 0f3FB8AA3B, %f126;
	fma.rn.f32 	%f128, %f121, 0f32A57060, %f127;
	mov.b32 	%r144, %f124;
	shl.b32 	%r145, %r144, 23;
	mov.b32 	%f129, %r145;
	ex2.approx.ftz.f32 	%f130, %f128;
	mul.f32 	%f131, %f130, %f129;
	add.f32 	%f132, %f120, %f131;
	sub.f32 	%f133, %f177, %f70;
	fma.rn.f32 	%f134, %f133, 0f3BBB989D, 0f3F000000;
	cvt.sat.f32.f32 	%f135, %f134;
	fma.rm.f32 	%f136, %f135, %f75, %f74;
	add.f32 	%f137, %f136, 0fCB40007F;
	neg.f32 	%f138, %f137;
	fma.rn.f32 	%f139, %f133, 0f3FB8AA3B, %f138;
	fma.rn.f32 	%f140, %f133, 0f32A57060, %f139;
	mov.b32 	%r146, %f136;
	shl.b32 	%r147, %r146, 23;
	mov.b32 	%f141, %r147;
	ex2.approx.ftz.f32 	%f142, %f140;
	mul.f32 	%f143, %f142, %f141;
	add.f32 	%f144, %f132, %f143;
	sub.f32 	%f145, %f179, %f70;
	fma.rn.f32 	%f146, %f145, 0f3BBB989D, 0f3F000000;
	cvt.sat.f32.f32 	%f147, %f146;
	fma.rm.f32 	%f148, %f147, %f75, %f74;
	add.f32 	%f149, %f148, 0fCB40007F;
	neg.f32 	%f150, %f149;
	fma.rn.f32 	%f151, %f145, 0f3FB8AA3B, %f150;
	fma.rn.f32 	%f152, %f145, 0f32A57060, %f151;
	mov.b32 	%r148, %f148;
	shl.b32 	%r149, %r148, 23;
	mov.b32 	%f153, %r149;
	ex2.approx.ftz.f32 	%f154, %f152;
	mul.f32 	%f155, %f154, %f153;
	add.f32 	%f156, %f144, %f155;
	mov.b32 	%r150, %f156;
	shfl.sync.bfly.b32	%r151|%p44, %r150, 16, 31, -1;
	mov.b32 	%f157, %r151;
	add.f32 	%f158, %f156, %f157;
	mov.b32 	%r152, %f158;
	shfl.sync.bfly.b32	%r153|%p45, %r152, 8, 31, -1;
	mov.b32 	%f159, %r153;
	add.f32 	%f160, %f158, %f159;
	mov.b32 	%r154, %f160;
	shfl.sync.bfly.b32	%r155|%p46, %r154, 4, 31, -1;
	mov.b32 	%f161, %r155;
	add.f32 	%f162, %f160, %f161;
	mov.b32 	%r156, %f162;
	shfl.sync.bfly.b32	%r157|%p47, %r156, 2, 31, -1;
	mov.b32 	%f163, %r157;
	add.f32 	%f164, %f162, %f163;
	mov.b32 	%r158, %f164;
	shfl.sync.bfly.b32	%r159|%p48, %r158, 1, 31, -1;
	mov.b32 	%f165, %r159;
	add.f32 	%f166, %f164, %f165;
	div.rn.f32 	%f31, %f83, %f166;
	div.rn.f32 	%f32, %f95, %f166;
	div.rn.f32 	%f33, %f107, %f166;
	div.rn.f32 	%f34, %f119, %f166;
	div.rn.f32 	%f35, %f131, %f166;
	div.rn.f32 	%f36, %f143, %f166;
	div.rn.f32 	%f37, %f155, %f166;
	mad.lo.s64 	%rd77, %rd80, %rd26, %rd4;
	cvta.to.global.u64 	%rd78, %rd25;
	shl.b64 	%rd79, %rd77, 2;
	add.s64 	%rd14, %rd78, %rd79;
	@%p38 bra 	$L__BB389_20;
	st.global.f32 	[%rd14], %f31;
$L__BB389_20:
	setp.le.s64 	%p49, %rd28, %rd5;
	@%p49 bra 	$L__BB389_22;
	st.global.f32 	[%rd14+128], %f32;
$L__BB389_22:
	setp.le.s64 	%p50, %rd28, %rd6;
	@%p50 bra 	$L__BB389_24;
	st.global.f32 	[%rd14+256], %f33;
$L__BB389_24:
	setp.le.s64 	%p51, %rd28, %rd7;
	@%p51 bra 	$L__BB389_26;
	st.global.f32 	[%rd14+384], %f34;
$L__BB389_26:
	setp.le.s64 	%p52, %rd28, %rd8;
	@%p52 bra 	$L__BB389_28;
	st.global.f32 	[%rd14+512], %f35;
$L__BB389_28:
	setp.le.s64 	%p53, %rd28, %rd9;
	@%p53 bra 	$L__BB389_30;
	st.global.f32 	[%rd14+640], %f36;
$L__BB389_30:
	setp.le.s64 	%p54, %rd28, %rd10;
	@%p54 bra 	$L__BB389_32;
	st.global.f32 	[%rd14+768], %f37;
$L__BB389_32:
	add.s64 	%rd80, %rd80, %rd11;
	setp.lt.s64 	%p55, %rd80, %rd27;
	@%p55 bra 	$L__BB389_4;
$L__BB389_33:
	ret;

}
	// .globl	_Z15SoftmaxWarpImplI22BroadcastScaleMaskLoadIffbLm3EiE11DirectStoreIffEfLi1ELi8ELi32ELi1ELb0EL9Algorithm0EEvT_T0_ll
.visible .entry _Z15SoftmaxWarpImplI22BroadcastScaleMaskLoadIffbLm3EiE11DirectStoreIffEfLi1ELi8ELi32ELi1ELb0EL9Algorithm0EEvT_T0_ll(
	.param .align 8 .b8 _Z15SoftmaxWarpImplI22BroadcastScaleMaskLoadIffbLm3EiE11DirectStoreIffEfLi1ELi8ELi32ELi1ELb0EL9Algorithm0EEvT_T0_ll_param_0[112],
	.param .align 8 .b8 _Z15SoftmaxWarpImplI22BroadcastScaleMaskLoadIffbLm3EiE11DirectStoreIffEfLi1ELi8ELi32ELi1ELb0EL9Algorithm0EEvT_T0_ll_param_1[16],
	.param .u64 _Z15SoftmaxWarpImplI22BroadcastScaleMaskLoadIffbLm3EiE11DirectStoreIffEfLi1ELi8ELi32ELi1ELb0EL9Algorithm0EEvT_T0_ll_param_2,
	.param .u64 _Z15SoftmaxWarpImplI22BroadcastScaleMaskLoadIffbLm3EiE11DirectStoreIffEfLi1ELi8ELi32ELi1ELb0EL9Algorithm0EEvT_T0_ll_param_3
)
{
	.reg .pred 	%p<25>;
	.reg .b16 	%rs<17>;
	.reg .b32 	%r<169>;
	.reg .b32 	%f<163>;
	.reg .b64 	%rd<82>;

	ld.param.v2.f32 	{%f3, %f4}, [_Z15SoftmaxWarpImplI22BroadcastScaleMaskLoadIffbLm3EiE11DirectStoreIffEfLi1ELi8ELi32ELi1ELb0EL9Algorithm0EEvT_T0_ll_param_0+104];
	ld.param.u64 	%rd21, [_Z15SoftmaxWarpImplI22BroadcastScaleMaskLoadIffbLm3EiE11DirectStoreIffEfLi1ELi8ELi32ELi1ELb0EL9Algorithm0EEvT_T0_ll_param_0+96];
	ld.param.u32 	%r12, [_Z15SoftmaxWarpImplI22BroadcastScaleMaskLoadIffbLm3EiE11DirectStoreIffEfLi1ELi8ELi32ELi1ELb0EL9Algorithm0EEvT_T0_ll_param_0+80];
	ld.param.v2.u32 	{%r10, %r11}, [_Z15SoftmaxWarpImplI22BroadcastScaleMaskLoadIffbLm3EiE11DirectStoreIffEfLi1ELi8ELi32ELi1ELb0EL9Algorithm0EEvT_T0_ll_param_0+72];
	ld.param.v2.u32 	{%r7, %r8}, [_Z15SoftmaxWarpImplI22BroadcastScaleMaskLoadIffbLm3EiE11DirectStoreIffEfLi1ELi8ELi32ELi1ELb0EL9Algorithm0EEvT_T0_ll_param_0+48];
	ld.param.u64 	%rd17, [_Z15SoftmaxWarpImplI22BroadcastScaleMaskLoadIffbLm3EiE11DirectStoreIffEfLi1ELi8ELi32ELi1ELb0EL9Algorithm0EEvT_T0_ll_param_0+32];
	ld.param.u64 	%rd16, [_Z15SoftmaxWarpImplI22BroadcastScaleMaskLoadIffbLm3EiE11DirectStoreIffEfLi1ELi8ELi32ELi1ELb0EL9Algorithm0EEvT_T0_ll_param_0+24];
	ld.param.u64 	%rd15, [_Z15SoftmaxWarpImplI22BroadcastScaleMaskLoadIffbLm3EiE11DirectStoreIffEfLi1ELi8ELi32ELi1ELb0EL9Algorithm0EEvT_T0_ll_param_0+16];
	ld.param.u64 	%rd14, [_Z15SoftmaxWarpImplI22BroadcastScaleMaskLoadIffbLm3EiE11DirectStoreIffEfLi1ELi8ELi32ELi1ELb0EL9Algorithm0EEvT_T0_ll_param_0+8];
	ld.param.u64 	%rd13, [_Z15SoftmaxWarpImplI22BroadcastScaleMaskLoadIffbLm3EiE11DirectStoreIffEfLi1ELi8ELi32ELi1ELb0EL9Algorithm0EEvT_T0_ll_param_0];
	ld.param.u64 	%rd3, [_Z15SoftmaxWarpImplI22BroadcastScaleMaskLoadIffbLm3EiE11DirectStoreIffEfLi1ELi8ELi32ELi1ELb0EL9Algorithm0EEvT_T0_ll_param_1];
	ld.param.u64 	%rd4, [_Z15SoftmaxWarpImplI22BroadcastScaleMaskLoadIffbLm3EiE11DirectStoreIffEfLi1ELi8ELi32ELi1ELb0EL9Algorithm0EEvT_T0_ll_param_1+8];
	ld.param.u64 	%rd22, [_Z15SoftmaxWarpImplI22BroadcastScaleMaskLoadIffbLm3EiE11DirectStoreIffEfLi1ELi8ELi32ELi1ELb0EL9Algorithm0EEvT_T0_ll_param_2];
	ld.param.u64 	%rd23, [_Z15SoftmaxWarpImplI22BroadcastScaleMaskLoadIffbLm3EiE11DirectStoreIffEfLi1ELi8ELi32ELi1ELb0EL9Algorithm0EEvT_T0_ll_param_3];
	setp.lt.s64 	%p1, %rd23, 257;
	@%p1 bra 	$L__BB390_2;
	mov.u64 	%rd24, $str;
	cvta.global.u64 	%rd25, %rd24;
	mov.u64 	%rd26, $str$1;
	cvta.global.u64 	%rd27, %rd26;
	mov.u64 	%rd28, __unnamed_381;
	cvta.global.u64 	%rd29, %rd28;
	{ // callseq 380, 0
	.param .b64 param0;
	st.param.b64 	[param0], %rd25;
	.param .b64 param1;
	st.param.b64 	[param1], %rd27;
	.param .b32 param2;
	st.param.b32 	[param2], 254;
	.param .b64 param3;
	st.param.b64 	[param3], %rd29;
	.param .b64 param4;
	st.param.b64 	[param4], 1;
	call.uni 
	__assertfail, 
	(
	param0, 
	param1, 
	param2, 
	param3, 
	param4
	);
	} // callseq 380
$L__BB390_2:
	mov.u32 	%r23, %ctaid.x;
	mov.u32 	%r24, %ntid.y;
	mov.u32 	%r25, %tid.y;
	mad.lo.s32 	%r26, %r23, %r24, %r25;
	mov.u32 	%r27, %nctaid.x;
	mul.lo.s32 	%r6, %r27, %r24;
	cvt.s64.s32 	%rd81, %r26;
	setp.le.s64 	%p2, %rd22, %rd81;
	@%p2 bra 	$L__BB390_5;
	cvta.to.global.u64 	%rd6, %rd13;
	cvta.to.global.u64 	%rd7, %rd14;
	mov.u32 	%r28, %tid.x;
	cvt.u64.u32 	%rd8, %r28;
	cvta.to.global.u64 	%rd9, %rd3;
	cvt.s64.s32 	%rd10, %r6;
$L__BB390_4:
	setp.eq.s64 	%p3, %rd17, 1;
	setp.eq.s64 	%p4, %rd16, 1;
	setp.eq.s64 	%p5, %rd15, 1;
	mad.lo.s64 	%rd30, %rd21, %rd81, %rd8;
	cvt.u32.u64 	%r29, %rd30;
	div.s32 	%r30, %r29, %r7;
	mul.lo.s32 	%r31, %r30, %r7;
	sub.s32 	%r32, %r29, %r31;
	div.s32 	%r33, %r32, %r8;
	mul.lo.s32 	%r34, %r33, %r8;
	sub.s32 	%r35, %r32, %r34;
	selp.b32 	%r36, 0, %r30, %p5;
	selp.b32 	%r37, 0, %r33, %p4;
	selp.b32 	%r38, 0, %r35, %p3;
	mul.lo.s32 	%r39, %r10, %r36;
	mad.lo.s32 	%r40, %r11, %r37, %r39;
	mad.lo.s32 	%r41, %r12, %r38, %r40;
	shl.b64 	%rd31, %rd30, 32;
	shr.s64 	%rd32, %rd31, 30;
	add.s64 	%rd33, %rd6, %rd32;
	ld.global.f32 	%f5, [%rd33];
	cvt.s64.s32 	%rd34, %r41;
	add.s64 	%rd35, %rd7, %rd34;
	ld.global.u8 	%rs9, [%rd35];
	setp.eq.s16 	%p6, %rs9, 0;
	mul.f32 	%f6, %f5, %f4;
	selp.f32 	%f7, %f3, %f6, %p6;
	max.f32 	%f8, %f7, 0fFF800000;
	add.s64 	%rd36, %rd30, 32;
	cvt.u32.u64 	%r42, %rd36;
	div.s32 	%r43, %r42, %r7;
	mul.lo.s32 	%r44, %r43, %r7;
	sub.s32 	%r45, %r42, %r44;
	div.s32 	%r46, %r45, %r8;
	mul.lo.s32 	%r47, %r46, %r8;
	sub.s32 	%r48, %r45, %r47;
	selp.b32 	%r49, 0, %r43, %p5;
	selp.b32 	%r50, 0, %r46, %p4;
	selp.b32 	%r51, 0, %r48, %p3;
	mul.lo.s32 	%r52, %r10, %r49;
	mad.lo.s32 	%r53, %r11, %r50, %r52;
	mad.lo.s32 	%r54, %r12, %r51, %r53;
	shl.b64 	%rd37, %rd36, 32;
	shr.s64 	%rd38, %rd37, 30;
	add.s64 	%rd39, %rd6, %rd38;
	ld.global.f32 	%f9, [%rd39];
	cvt.s64.s32 	%rd40, %r54;
	add.s64 	%rd41, %rd7, %rd40;
	ld.global.u8 	%rs10, [%rd41];
	setp.eq.s16 	%p7, %rs10, 0;
	mul.f32 	%f10, %f9, %f4;
	selp.f32 	%f11, %f3, %f10, %p7;
	max.f32 	%f12, %f8, %f11;
	add.s64 	%rd42, %rd30, 64;
	cvt.u32.u64 	%r55, %rd42;
	div.s32 	%r56, %r55, %r7;
	mul.lo.s32 	%r57, %r56, %r7;
	sub.s32 	%r58, %r55, %r57;
	div.s32 	%r59, %r58, %r8;
	mul.lo.s32 	%r60, %r59, %r8;
	sub.s32 	%r61, %r58, %r60;
	selp.b32 	%r62, 0, %r56, %p5;
	selp.b32 	%r63, 0, %r59, %p4;
	selp.b32 	%r64, 0, %r61, %p3;
	mul.lo.s32 	%r65, %r10, %r62;
	mad.lo.s32 	%r66, %r11, %r63, %r65;
	mad.lo.s32 	%r67, %r12, %r64, %r66;
	shl.b64 	%rd43, %rd42, 32;
	shr.s64 	%rd44, %rd43, 30;
	add.s64 	%rd45, %rd6, %rd44;
	ld.global.f32 	%f13, [%rd45];
	cvt.s64.s32 	%rd46, %r67;
	add.s64 	%rd47, %rd7, %rd46;
	ld.global.u8 	%rs11, [%rd47];
	setp.eq.s16 	%p8, %rs11, 0;
	mul.f32 	%f14, %f13, %f4;
	selp.f32 	%f15, %f3, %f14, %p8;
	max.f32 	%f16, %f12, %f15;
	add.s64 	%rd48, %rd30, 96;
	cvt.u32.u64 	%r68, %rd48;
	div.s32 	%r69, %r68, %r7;
	mul.lo.s32 	%r70, %r69, %r7;
	sub.s32 	%r71, %r68, %r70;
	div.s32 	%r72, %r71, %r8;
	mul.lo.s32 	%r73, %r72, %r8;
	sub.s32 	%r74, %r71, %r73;
	selp.b32 	%r75, 0, %r69, %p5;
	selp.b32 	%r76, 0, %r72, %p4;
	selp.b32 	%r77, 0, %r74, %p3;
	mul.lo.s32 	%r78, %r10, %r75;
	mad.lo.s32 	%r79, %r11, %r76, %r78;
	mad.lo.s32 	%r80, %r12, %r77, %r79;
	shl.b64 	%rd49, %rd48, 32;
	shr.s64 	%rd50, %rd49, 30;
	add.s64 	%rd51, %rd6, %rd50;
	ld.global.f32 	%f17, [%rd51];
	cvt.s64.s32 	%rd52, %r80;
	add.s64 	%rd53, %rd7, %rd52;
	ld.global.u8 	%rs12, [%rd53];
	setp.eq.s16 	%p9, %rs12, 0;
	mul.f32 	%f18, %f17, %f4;
	selp.f32 	%f19, %f3, %f18, %p9;
	max.f32 	%f20, %f16, %f19;
	add.s64 	%rd54, %rd30, 128;
	cvt.u32.u64 	%r81, %rd54;
	div.s32 	%r82, %r81, %r7;
	mul.lo.s32 	%r83, %r82, %r7;
	sub.s32 	%r84, %r81, %r83;
	div.s32 	%r85, %r84, %r8;
	mul.lo.s32 	%r86, %r85, %r8;
	sub.s32 	%r87, %r84, %r86;
	selp.b32 	%r88, 0, %r82, %p5;
	selp.b32 	%r89, 0, %r85, %p4;
	selp.b32 	%r90, 0, %r87, %p3;
	mul.lo.s32 	%r91, %r10, %r88;
	mad.lo.s32 	%r92, %r11, %r89, %r91;
	mad.lo.s32 	%r93, %r12, %r90, %r92;
	shl.b64 	%rd55, %rd54, 32;
	shr.s64 	%rd56, %rd55, 30;
	add.s64 	%rd57, %rd6, %rd56;
	ld.global.f32 	%f21, [%rd57];
	cvt.s64.s32 	%rd58, %r93;
	add.s64 	%rd59, %rd7, %rd58;
	ld.global.u8 	%rs13, [%rd59];
	setp.eq.s16 	%p10, %rs13, 0;
	mul.f32 	%f22, %f21, %f4;
	selp.f32 	%f23, %f3, %f22, %p10;
	max.f32 	%f24, %f20, %f23;
	add.s64 	%rd60, %rd30, 160;
	cvt.u32.u64 	%r94, %rd60;
	div.s32 	%r95, %r94, %r7;
	mul.lo.s32 	%r96, %r95, %r7;
	sub.s32 	%r97, %r94, %r96;
	div.s32 	%r98, %r97, %r8;
	mul.lo.s32 	%r99, %r98, %r8;
	sub.s32 	%r100, %r97, %r99;
	selp.b32 	%r101, 0, %r95, %p5;
	selp.b32 	%r102, 0, %r98, %p4;
	selp.b32 	%r103, 0, %r100, %p3;
	mul.lo.s32 	%r104, %r10, %r101;
	mad.lo.s32 	%r105, %r11, %r102, %r104;
	mad.lo.s32 	%r106, %r12, %r103, %r105;
	shl.b64 	%rd61, %rd60, 32;
	shr.s64 	%rd62, %rd61, 30;
	add.s64 	%rd63, %rd6, %rd62;
	ld.global.f32 	%f25, [%rd63];
	cvt.s64.s32 	%rd64, %r106;
	add.s64 	%rd65, %rd7, %rd64;
	ld.global.u8 	%rs14, [%rd65];
	setp.eq.s16 	%p11, %rs14, 0;
	mul.f32 	%f26, %f25, %f4;
	selp.f32 	%f27, %f3, %f26, %p11;
	max.f32 	%f28, %f24, %f27;
	add.s64 	%rd66, %rd30, 192;
	cvt.u32.u64 	%r107, %rd66;
	div.s32 	%r108, %r107, %r7;
	mul.lo.s32 	%r109, %r108, %r7;
	sub.s32 	%r110, %r107, %r109;
	div.s32 	%r111, %r110, %r8;
	mul.lo.s32 	%r112, %r111, %r8;
	sub.s32 	%r113, %r110, %r112;
	selp.b32 	%r114, 0, %r108, %p5;
	selp.b32 	%r115, 0, %r111, %p4;
	selp.b32 	%r116, 0, %r113, %p3;
	mul.lo.s32 	%r117, %r10, %r114;
	mad.lo.s32 	%r118, %r11, %r115, %r117;
	mad.lo.s32 	%r119, %r12, %r116, %r118;
	shl.b64 	%rd67, %rd66, 32;
	shr.s64 	%rd68, %rd67, 30;
	add.s64 	%rd69, %rd6, %rd68;
	ld.global.f32 	%f29, [%rd69];
	cvt.s64.s32 	%rd70, %r119;
	add.s64 	%rd71, %rd7, %rd70;
	ld.global.u8 	%rs15, [%rd71];
	setp.eq.s16 	%p12, %rs15, 0;
	mul.f32 	%f30, %f29, %f4;
	selp.f32 	%f31, %f3, %f30, %p12;
	max.f32 	%f32, %f28, %f31;
	add.s64 	%rd72, %rd30, 224;
	cvt.u32.u64 	%r120, %rd72;
	div.s32 	%r121, %r120, %r7;
	mul.lo.s32 	%r122, %r121, %r7;
	sub.s32 	%r123, %r120, %r122;
	div.s32 	%r124, %r123, %r8;
	mul.lo.s32 	%r125, %r124, %r8;
	sub.s32 	%r126, %r123, %r125;
	selp.b32 	%r127, 0, %r121, %p5;
	selp.b32 	%r128, 0, %r124, %p4;
	selp.b32 	%r129, 0, %r126, %p3;
	mul.lo.s32 	%r130, %r10, %r127;
	mad.lo.s32 	%r131, %r11, %r128, %r130;
	mad.lo.s32 	%r132, %r12, %r129, %r131;
	shl.b64 	%rd73, %rd72, 32;
	shr.s64 	%rd74, %rd73, 30;
	add.s64 	%rd75, %rd6, %rd74;
	ld.global.f32 	%f33, [%rd75];
	cvt.s64.s32 	%rd76, %r132;
	add.s64 	%rd77, %rd7, %rd76;
	ld.global.u8 	%rs16, [%rd77];
	setp.eq.s16 	%p13, %rs16, 0;
	mul.f32 	%f34, %f33, %f4;
	selp.f32 	%f35, %f3, %f34, %p13;
	max.f32 	%f36, %f32, %f35;
	mov.b32 	%r133, %f36;
	shfl.sync.bfly.b32	%r134|%p14, %r133, 16, 31, -1;
	mov.b32 	%f37, %r134;
	max.f32 	%f38, %f36, %f37;
	mov.b32 	%r135, %f38;
	shfl.sync.bfly.b32	%r136|%p15, %r135, 8, 31, -1;
	mov.b32 	%f39, %r136;
	max.f32 	%f40, %f38, %f39;
	mov.b32 	%r137, %f40;
	shfl.sync.bfly.b32	%r138|%p16, %r137, 4, 31, -1;
	mov.b32 	%f41, %r138;
	max.f32 	%f42, %f40, %f41;
	mov.b32 	%r139, %f42;
	shfl.sync.bfly.b32	%r140|%p17, %r139, 2, 31, -1;
	mov.b32 	%f43, %r140;
	max.f32 	%f44, %f42, %f43;
	mov.b32 	%r141, %f44;
	shfl.sync.bfly.b32	%r142|%p18, %r141, 1, 31, -1;
	mov.b32 	%f45, %r142;
	max.f32 	%f46, %f44, %f45;
	sub.f32 	%f47, %f7, %f46;
	fma.rn.f32 	%f48, %f47, 0f3BBB989D, 0f3F000000;
	cvt.sat.f32.f32 	%f49, %f48;
	mov.f32 	%f50, 0f4B400001;
	mov.f32 	%f51, 0f437C0000;
	fma.rm.f32 	%f52, %f49, %f51, %f50;
	add.f32 	%f53, %f52, 0fCB40007F;
	neg.f32 	%f54, %f53;
	fma.rn.f32 	%f55, %f47, 0f3FB8AA3B, %f54;
	fma.rn.f32 	%f56, %f47, 0f32A57060, %f55;
	mov.b32 	%r143, %f52;
	shl.b32 	%r144, %r143, 23;
	mov.b32 	%f57, %r144;
	ex2.approx.ftz.f32 	%f58, %f56;
	mul.f32 	%f59, %f58, %f57;
	add.f32 	%f60, %f59, 0f00000000;
	sub.f32 	%f61, %f11, %f46;
	fma.rn.f32 	%f62, %f61, 0f3BBB989D, 0f3F000000;
	cvt.sat.f32.f32 	%f63, %f62;
	fma.rm.f32 	%f64, %f63, %f51, %f50;
	add.f32 	%f65, %f64, 0fCB40007F;
	neg.f32 	%f66, %f65;
	fma.rn.f32 	%f67, %f61, 0f3FB8AA3B, %f66;
	fma.rn.f32 	%f68, %f61, 0f32A57060, %f67;
	mov.b32 	%r145, %f64;
	shl.b32 	%r146, %r145, 23;
	mov.b32 	%f69, %r146;
	ex2.approx.ftz.f32 	%f70, %f68;
	mul.f32 	%f71, %f70, %f69;
	add.f32 	%f72, %f60, %f71;
	sub.f32 	%f73, %f15, %f46;
	fma.rn.f32 	%f74, %f73, 0f3BBB989D, 0f3F000000;
	cvt.sat.f32.f32 	%f75, %f74;
	fma.rm.f32 	%f76, %f75, %f51, %f50;
	add.f32 	%f77, %f76, 0fCB40007F;
	neg.f32 	%f78, %f77;
	fma.rn.f32 	%f79, %f73, 0f3FB8AA3B, %f78;
	fma.rn.f32 	%f80, %f73, 0f32A57060, %f79;
	mov.b32 	%r147, %f76;
	shl.b32 	%r148, %r147, 23;
	mov.b32 	%f81, %r148;
	ex2.approx.ftz.f32 	%f82, %f80;
	mul.f32 	%f83, %f82, %f81;
	add.f32 	%f84, %f72, %f83;
	sub.f32 	%f85, %f19, %f46;
	fma.rn.f32 	%f86, %f85, 0f3BBB989D, 0f3F000000;
	cvt.sat.f32.f32 	%f87, %f86;
	fma.rm.f32 	%f88, %f87, %f51, %f50;
	add.f32 	%f89, %f88, 0fCB40007F;
	neg.f32 	%f90, %f89;
	fma.rn.f32 	%f91, %f85, 0f3FB8AA3B, %f90;
	fma.rn.f32 	%f92, %f85, 0f32A57060, %f91;
	mov.b32 	%r149, %f88;
	shl.b32 	%r150, %r149, 23;
	mov.b32 	%f93, %r150;
	ex2.approx.ftz.f32 	%f94, %f92;
	mul.f32 	%f95, %f94, %f93;
	add.f32 	%f96, %f84, %f95;
	sub.f32 	%f97, %f23, %f46;
	fma.rn.f32 	%f98, %f97, 0f3BBB989D, 0f3F000000;
	cvt.sat.f32.f32 	%f99, %f98;
	fma.rm.f32 	%f100, %f99, %f51, %f50;
	add.f32 	%f101, %f100, 0fCB40007F;
	neg.f32 	%f102, %f101;
	fma.rn.f32 	%f103, %f97, 0f3FB8AA3B, %f102;
	fma.rn.f32 	%f104, %f97, 0f32A57060, %f103;
	mov.b32 	%r151, %f100;
	shl.b32 	%r152, %r151, 23;
	mov.b32 	%f105, %r152;
	ex2.approx.ftz.f32 	%f106, %f104;
	mul.f32 	%f107, %f106, %f105;
	add.f32 	%f108, %f96, %f107;
	sub.f32 	%f109, %f27, %f46;
	fma.rn.f32 	%f110, %f109, 0f3BBB989D, 0f3F000000;
	cvt.sat.f32.f32 	%f111, %f110;
	fma.rm.f32 	%f112, %f111, %f51, %f50;
	add.f32 	%f113, %f112, 0fCB40007F;
	neg.f32 	%f114, %f113;
	fma.rn.f32 	%f115, %f109, 0f3FB8AA3B, %f114;
	fma.rn.f32 	%f116, %f109, 0f32A57060, %f115;
	mov.b32 	%r153, %f112;
	shl.b32 	%r154, %r153, 23;
	mov.b32 	%f117, %r154;
	ex2.approx.ftz.f32 	%f118, %f116;
	mul.f32 	%f119, %f118, %f117;
	add.f32 	%f120, %f108, %f119;
	sub.f32 	%f121, %f31, %f46;
	fma.rn.f32 	%f122, %f121, 0f3BBB989D, 0f3F000000;
	cvt.sat.f32.f32 	%f123, %f122;
	fma.rm.f32 	%f124, %f123, %f51, %f50;
	add.f32 	%f125, %f124, 0fCB40007F;
	neg.f32 	%f126, %f125;
	fma.rn.f32 	%f127, %f121, 0f3FB8AA3B, %f126;
	fma.rn.f32 	%f128, %f121, 0f32A57060, %f127;
	mov.b32 	%r155, %f124;
	shl.b32 	%r156, %r155, 23;
	mov.b32 	%f129, %r156;
	ex2.approx.ftz.f32 	%f130, %f128;
	mul.f32 	%f131, %f130, %f129;
	add.f32 	%f132, %f120, %f131;
	sub.f32 	%f133, %f35, %f46;
	fma.rn.f32 	%f134, %f133, 0f3BBB989D, 0f3F000000;
	cvt.sat.f32.f32 	%f135, %f134;
	fma.rm.f32 	%f136, %f135, %f51, %f50;
	add.f32 	%f137, %f136, 0fCB40007F;
	neg.f32 	%f138, %f137;
	fma.rn.f32 	%f139, %f133, 0f3FB8AA3B, %f138;
	fma.rn.f32 	%f140, %f133, 0f32A57060, %f139;
	mov.b32 	%r157, %f136;
	shl.b32 	%r158, %r157, 23;
	mov.b32 	%f141, %r158;
	ex2.approx.ftz.f32 	%f142, %f140;
	mul.f32 	%f143, %f142, %f141;
	add.f32 	%f144, %f132, %f143;
	mov.b32 	%r159, %f144;
	shfl.sync.bfly.b32	%r160|%p19, %r159, 16, 31, -1;
	mov.b32 	%f145, %r160;
	add.f32 	%f146, %f144, %f145;
	mov.b32 	%r161, %f146;
	shfl.sync.bfly.b32	%r162|%p20, %r161, 8, 31, -1;
	mov.b32 	%f147, %r162;
	add.f32 	%f148, %f146, %f147;
	mov.b32 	%r163, %f148;
	shfl.sync.bfly.b32	%r164|%p21, %r163, 4, 31, -1;
	mov.b32 	%f149, %r164;
	add.f32 	%f150, %f148, %f149;
	mov.b32 	%r165, %f150;
	shfl.sync.bfly.b32	%r166|%p22, %r165, 2, 31, -1;
	mov.b32 	%f151, %r166;
	add.f32 	%f152, %f150, %f151;
	mov.b32 	%r167, %f152;
	shfl.sync.bfly.b32	%r168|%p23, %r167, 1, 31, -1;
	mov.b32 	%f153, %r168;
	add.f32 	%f154, %f152, %f153;
	div.rn.f32 	%f155, %f59, %f154;
	div.rn.f32 	%f156, %f71, %f154;
	div.rn.f32 	%f157, %f83, %f154;
	div.rn.f32 	%f158, %f95, %f154;
	div.rn.f32 	%f159, %f107, %f154;
	div.rn.f32 	%f160, %f119, %f154;
	div.rn.f32 	%f161, %f131, %f154;
	div.rn.f32 	%f162, %f143, %f154;
	mad.lo.s64 	%rd78, %rd81, %rd4, %rd8;
	shl.b64 	%rd79, %rd78, 2;
	add.s64 	%rd80, %rd9, %rd79;
	st.global.f32 	[%rd80], %f155;
	st.global.f32 	[%rd80+128], %f156;
	st.global.f32 	[%rd80+256], %f157;
	st.global.f32 	[%rd80+384], %f158;
	st.global.f32 	[%rd80+512], %f159;
	st.global.f32 	[%rd80+640], %f160;
	st.global.f32 	[%rd80+768], %f161;
	st.global.f32 	[%rd80+896], %f162;
	add.s64 	%rd81, %rd81, %rd10;
	setp.lt.s64 	%p24, %rd81, %rd22;
	@%p24 bra 	$L__BB390_4;
$L__BB390_5:
	ret;

}
	// .globl	_Z15SoftmaxWarpImplI22BroadcastScaleMaskLoadIffbLm3EiE11DirectStoreIffEfLi1ELi8ELi32ELi1ELb1EL9Algorithm0EEvT_T0_ll
.visible .entry _Z15SoftmaxWarpImplI22BroadcastScaleMaskLoadIffbLm3EiE11DirectStoreIffEfLi1ELi8ELi32ELi1ELb1EL9Algorithm0EEvT_T0_ll(
	.param .align 8 .b8 _Z15SoftmaxWarpImplI22BroadcastScaleMaskLoadIffbLm3EiE11DirectStoreIffEfLi1ELi8ELi32ELi1ELb1EL9Algorithm0EEvT_T0_ll_param_0[112],
	.param .align 8 .b8 _Z15SoftmaxWarpImplI22BroadcastScaleMaskLoadIffbLm3EiE11DirectStoreIffEfLi1ELi8ELi32ELi1ELb1EL9Algorithm0EEvT_T0_ll_param_1[16],
	.param .u64 _Z15SoftmaxWarpImplI22BroadcastScaleMaskLoadIffbLm3EiE11DirectStoreIffEfLi1ELi8ELi32ELi1ELb1EL9Algorithm0EEvT_T0_ll_param_2,
	.param .u64 _Z15SoftmaxWarpImplI22BroadcastScaleMaskLoadIffbLm3EiE11DirectStoreIffEfLi1ELi8ELi32ELi1ELb1EL9Algorithm0EEvT_T0_ll_param_3
)
{
	.reg .pred 	%p<62>;
	.reg .b16 	%rs<17>;
	.reg .b32 	%r<177>;
	.reg .b32 	%f<203>;
	.reg .b64 	%rd<90>;

	ld.param.u64 	%rd26, [_Z15SoftmaxWarpImplI22BroadcastScaleMaskLoadIffbLm3EiE11DirectStoreIffEfLi1ELi8ELi32ELi1ELb1EL9Algorithm0EEvT_T0_ll_param_1+8];
	ld.param.u64 	%rd25, [_Z15SoftmaxWarpImplI22BroadcastScaleMaskLoadIffbLm3EiE11DirectStoreIffEfLi1ELi8ELi32ELi1ELb1EL9Algorithm0EEvT_T0_ll_param_1];
	ld.param.v2.f32 	{%f43, %f44}, [_Z15SoftmaxWarpImplI22BroadcastScaleMaskLoadIffbLm3EiE11DirectStoreIffEfLi1ELi8ELi32ELi1ELb1EL9Algorithm0EEvT_T0_ll_param_0+104];
	ld.param.u64 	%rd24, [_Z15SoftmaxWarpImplI22BroadcastScaleMaskLoadIffbLm3EiE11DirectStoreIffEfLi1ELi8ELi32ELi1ELb1EL9Algorithm0EEvT_T0_ll_param_0+96];
	ld.param.u32 	%r11, [_Z15SoftmaxWarpImplI22BroadcastScaleMaskLoadIffbLm3EiE11DirectStoreIffEfLi1ELi8ELi32ELi1ELb1EL9Algorithm0EEvT_T0_ll_param_0+80];
	ld.param.v2.u32 	{%r9, %r10}, [_Z15SoftmaxWarpImplI22BroadcastScaleMaskLoadIffbLm3EiE11DirectStoreIffEfLi1ELi8ELi32ELi1ELb1EL9Algorithm0EEvT_T0_ll_param_0+72];
	ld.param.v2.u32 	{%r6, %r7}, [_Z15SoftmaxWarpImplI22BroadcastScaleMaskLoadIffbLm3EiE11DirectStoreIffEfLi1ELi8ELi32ELi1ELb1EL9Algorithm0EEvT_T0_ll_param_0+48];
	ld.param.u64 	%rd20, [_Z15SoftmaxWarpImplI22BroadcastScaleMaskLoadIffbLm3EiE11DirectStoreIffEfLi1ELi8ELi32ELi1ELb1EL9Algorithm0EEvT_T0_ll_param_0+32];
	ld.param.u64 	%rd19, [_Z15SoftmaxWarpImplI22BroadcastScaleMaskLoadIffbLm3EiE11DirectStoreIffEfLi1ELi8ELi32ELi1ELb1EL9Algorithm0EEvT_T0_ll_param_0+24];
	ld.param.u64 	%rd18, [_Z15SoftmaxWarpImplI22BroadcastScaleMaskLoadIffbLm3EiE11DirectStoreIffEfLi1ELi8ELi32ELi1ELb1EL9Algorithm0EEvT_T0_ll_param_0+16];
	ld.param.u64 	%rd17, [_Z15SoftmaxWarpImplI22BroadcastScaleMaskLoadIffbLm3EiE11DirectStoreIffEfLi1ELi8ELi32ELi1ELb1EL9Algorithm0EEvT_T0_ll_param_0+8];
	ld.param.u64 	%rd16, [_Z15SoftmaxWarpImplI22BroadcastScaleMaskLoadIffbLm3EiE11DirectStoreIffEfLi1ELi8ELi32ELi1ELb1EL9Algorithm0EEvT_T0_ll_param_0];
	ld.param.u64 	%rd28, [_Z15SoftmaxWarpImplI22BroadcastScaleMaskLoadIffbLm3EiE11DirectStoreIffEfLi1ELi8ELi32ELi1ELb1EL9Algorithm0EEvT_T0_ll_param_3];
	cvta.to.global.u64 	%rd1, %rd16;
	cvta.to.global.u64 	%rd2, %rd17;
	setp.lt.s64 	%p1, %rd28, 257;
	@%p1 bra 	$L__BB391_2;
	mov.u64 	%rd29, $str;
	cvta.global.u64 	%rd30, %rd29;
	mov.u64 	%rd31, $str$1;
	cvta.global.u64 	%rd32, %rd31;
	mov.u64 	%rd33, __unnamed_382;
	cvta.global.u64 	%rd34, %rd33;
	{ // callseq 381, 0
	.param .b64 param0;
	st.param.b64 	[param0], %rd30;
	.param .b64 param1;
	st.param.b64 	[param1], %rd32;
	.param .b32 param2;
	st.param.b32 	[param2], 254;
	.param .b64 param3;
	st.param.b64 	[param3], %rd34;
	.param .b64 param4;
	st.param.b64 	[param4], 1;
	call.uni 
	__assertfail, 
	(
	param0, 
	param1, 
	param2, 
	param3, 
	param4
	);
	} // callseq 381
$L__BB391_2:
	ld.param.u64 	%rd87, [_Z15SoftmaxWarpImplI22BroadcastScaleMaskLoadIffbLm3EiE11DirectStoreIffEfLi1ELi8ELi32ELi1ELb1EL9Algorithm0EEvT_T0_ll_param_2];
	mov.u32 	%r22, %ctaid.x;
	mov.u32 	%r23, %ntid.y;
	mov.u32 	%r24, %tid.y;
	mad.lo.s32 	%r25, %r22, %r23, %r24;
	cvt.s64.s32 	%rd89, %r25;
	setp.le.s64 	%p2, %rd87, %rd89;
	@%p2 bra 	$L__BB391_37;
	mov.u32 	%r26, %tid.x;
	cvt.u64.u32 	%rd4, %r26;
	add.s32 	%r27, %r26, 32;
	cvt.u64.u32 	%rd5, %r27;
	add.s32 	%r28, %r26, 64;
	cvt.u64.u32 	%rd6, %r28;
	add.s32 	%r29, %r26, 96;
	cvt.u64.u32 	%rd7, %r29;
	add.s32 	%r30, %r26, 128;
	cvt.u64.u32 	%rd8, %r30;
	add.s32 	%r31, %r26, 160;
	cvt.u64.u32 	%rd9, %r31;
	add.s32 	%r32, %r26, 192;
	cvt.u64.u32 	%rd10, %r32;
	add.s32 	%r33, %r26, 224;
	cvt.u64.u32 	%rd11, %r33;
$L__BB391_4:
	setp.le.s64 	%p3, %rd28, %rd4;
	mul.lo.s64 	%rd13, %rd24, %rd89;
	mov.f32 	%f187, 0fFF800000;
	mov.f32 	%f190, %f187;
	@%p3 bra 	$L__BB391_6;
	setp.eq.s64 	%p4, %rd20, 1;
	setp.eq.s64 	%p5, %rd19, 1;
	setp.eq.s64 	%p6, %rd18, 1;
	add.s64 	%rd35, %rd13, %rd4;
	cvt.u32.u64 	%r34, %rd35;
	div.s32 	%r35, %r34, %r6;
	mul.lo.s32 	%r36, %r35, %r6;
	sub.s32 	%r37, %r34, %r36;
	div.s32 	%r38, %r37, %r7;
	mul.lo.s32 	%r39, %r38, %r7;
	sub.s32 	%r40, %r37, %r39;
	selp.b32 	%r41, 0, %r35, %p6;
	selp.b32 	%r42, 0, %r38, %p5;
	selp.b32 	%r43, 0, %r40, %p4;
	mul.lo.s32 	%r44, %r9, %r41;
	mad.lo.s32 	%r45, %r10, %r42, %r44;
	mad.lo.s32 	%r46, %r11, %r43, %r45;
	shl.b64 	%rd36, %rd35, 32;
	shr.s64 	%rd37, %rd36, 30;
	add.s64 	%rd38, %rd1, %rd37;
	ld.global.f32 	%f46, [%rd38];
	cvt.s64.s32 	%rd39, %r46;
	add.s64 	%rd40, %rd2, %rd39;
	ld.global.u8 	%rs9, [%rd40];
	setp.eq.s16 	%p7, %rs9, 0;
	mul.f32 	%f47, %f46, %f44;
	selp.f32 	%f187, %f43, %f47, %p7;
	max.f32 	%f190, %f187, 0fFF800000;
$L__BB391_6:
	setp.le.s64 	%p8, %rd28, %rd5;
	mov.f32 	%f189, 0fFF800000;
	@%p8 bra 	$L__BB391_8;
	setp.eq.s64 	%p9, %rd20, 1;
	setp.eq.s64 	%p10, %rd19, 1;
	setp.eq.s64 	%p11, %rd18, 1;
	add.s64 	%rd41, %rd13, %rd5;
	cvt.u32.u64 	%r47, %rd41;
	div.s32 	%r48, %r47, %r6;
	mul.lo.s32 	%r49, %r48, %r6;
	sub.s32 	%r50, %r47, %r49;
	div.s32 	%r51, %r50, %r7;
	mul.lo.s32 	%r52, %r51, %r7;
	sub.s32 	%r53, %r50, %r52;
	selp.b32 	%r54, 0, %r48, %p11;
	selp.b32 	%r55, 0, %r51, %p10;
	selp.b32 	%r56, 0, %r53, %p9;
	mul.lo.s32 	%r57, %r9, %r54;
	mad.lo.s32 	%r58, %r10, %r55, %r57;
	mad.lo.s32 	%r59, %r11, %r56, %r58;
	shl.b64 	%rd42, %rd41, 32;
	shr.s64 	%rd43, %rd42, 30;
	add.s64 	%rd44, %rd1, %rd43;
	ld.global.f32 	%f49, [%rd44];
	cvt.s64.s32 	%rd45, %r59;
	add.s64 	%rd46, %rd2, %rd45;
	ld.global.u8 	%rs10, [%rd46];
	setp.eq.s16 	%p12, %rs10, 0;
	mul.f32 	%f50, %f49, %f44;
	selp.f32 	%f189, %f43, %f50, %p12;
	max.f32 	%f190, %f190, %f189;
$L__BB391_8:
	setp.le.s64 	%p13, %rd28, %rd6;
	mov.f32 	%f191, 0fFF800000;
	@%p13 bra 	$L__BB391_10;
	setp.eq.s64 	%p14, %rd20, 1;
	setp.eq.s64 	%p15, %rd19, 1;
	setp.eq.s64 	%p16, %rd18, 1;
	add.s64 	%rd47, %rd13, %rd6;
	cvt.u32.u64 	%r60, %rd47;
	div.s32 	%r61, %r60, %r6;
	mul.lo.s32 	%r62, %r61, %r6;
	sub.s32 	%r63, %r60, %r62;
	div.s32 	%r64, %r63, %r7;
	mul.lo.s32 	%r65, %r64, %r7;
	sub.s32 	%r66, %r63, %r65;
	selp.b32 	%r67, 0, %r61, %p16;
	selp.b32 	%r68, 0, %r64, %p15;
	selp.b32 	%r69, 0, %r66, %p14;
	mul.lo.s32 	%r70, %r9, %r67;
	mad.lo.s32 	%r71, %r10, %r68, %r70;
	mad.lo.s32 	%r72, %r11, %r69, %r71;
	shl.b64 	%rd48, %rd47, 32;
	shr.s64 	%rd49, %rd48, 30;
	add.s64 	%rd50, %rd1, %rd49;
	ld.global.f32 	%f52, [%rd50];
	cvt.s64.s32 	%rd51, %r72;
	add.s64 	%rd52, %rd2, %rd51;
	ld.global.u8 	%rs11, [%rd52];
	setp.eq.s16 	%p17, %rs11, 0;
	mul.f32 	%f53, %f52, %f44;
	selp.f32 	%f191, %f43, %f53, %p17;
	max.f32 	%f190, %f190, %f191;
$L__BB391_10:
	setp.le.s64 	%p18, %rd28, %rd7;
	mov.f32 	%f193, 0fFF800000;
	@%p18 bra 	$L__BB391_12;
	setp.eq.s64 	%p19, %rd20, 1;
	setp.eq.s64 	%p20, %rd19, 1;
	setp.eq.s64 	%p21, %rd18, 1;
	add.s64 	%rd53, %rd13, %rd7;
	cvt.u32.u64 	%r73, %rd53;
	div.s32 	%r74, %r73, %r6;
	mul.lo.s32 	%r75, %r74, %r6;
	sub.s32 	%r76, %r73, %r75;
	div.s32 	%r77, %r76, %r7;
	mul.lo.s32 	%r78, %r77, %r7;
	sub.s32 	%r79, %r76, %r78;
	selp.b32 	%r80, 0, %r74, %p21;
	selp.b32 	%r81, 0, %r77, %p20;
	selp.b32 	%r82, 0, %r79, %p19;
	mul.lo.s32 	%r83, %r9, %r80;
	mad.lo.s32 	%r84, %r10, %r81, %r83;
	mad.lo.s32 	%r85, %r11, %r82, %r84;
	shl.b64 	%rd54, %rd53, 32;
	shr.s64 	%rd55, %rd54, 30;
	add.s64 	%rd56, %rd1, %rd55;
	ld.global.f32 	%f55, [%rd56];
	cvt.s64.s32 	%rd57, %r85;
	add.s64 	%rd58, %rd2, %rd57;
	ld.global.u8 	%rs12, [%rd58];
	setp.eq.s16 	%p22, %rs12, 0;
	mul.f32 	%f56, %f55, %f44;
	selp.f32 	%f193, %f43, %f56, %p22;
	max.f32 	%f190, %f190, %f193;
$L__BB391_12:
	setp.le.s64 	%p23, %rd28, %rd8;
	mov.f32 	%f195, 0fFF800000;
	@%p23 bra 	$L__BB391_14;
	setp.eq.s64 	%p24, %rd20, 1;
	setp.eq.s64 	%p25, %rd19, 1;
	setp.eq.s64 	%p26, %rd18, 1;
	add.s64 	%rd59, %rd13, %rd8;
	cvt.u32.u64 	%r86, %rd59;
	div.s32 	%r87, %r86, %r6;
	mul.lo.s32 	%r88, %r87, %r6;
	sub.s32 	%r89, %r86, %r88;
	div.s32 	%r90, %r89, %r7;
	mul.lo.s32 	%r91, %r90, %r7;
	sub.s32 	%r92, %r89, %r91;
	selp.b32 	%r93, 0, %r87, %p26;
	selp.b32 	%r94, 0, %r90, %p25;
	selp.b32 	%r95, 0, %r92, %p24;
	mul.lo.s32 	%r96, %r9, %r93;
	mad.lo.s32 	%r97, %r10, %r94, %r96;
	mad.lo.s32 	%r98, %r11, %r95, %r97;
	shl.b64 	%rd60, %rd59, 32;
	shr.s64 	%rd61, %rd60, 30;
	add.s64 	%rd62, %rd1, %rd61;
	ld.global.f32 	%f58, [%rd62];
	cvt.s64.s32 	%rd63, %r98;
	add.s64 	%rd64, %rd2, %rd63;
	ld.global.u8 	%rs13, [%rd64];
	setp.eq.s16 	%p27, %rs13, 0;
	mul.f32 	%f59, %f58, %f44;
	selp.f32 	%f195, %f43, %f59, %p27;
	max.f32 	%f190, %f190, %f195;
$L__BB391_14:
	setp.le.s64 	%p28, %rd28, %rd9;
	mov.f32 	%f197, 0fFF800000;
	@%p28 bra 	$L__BB391_16;
	setp.eq.s64 	%p29, %rd20, 1;
	setp.eq.s64 	%p30, %rd19, 1;
	setp.eq.s64 	%p31, %rd18, 1;
	add.s64 	%rd65, %rd13, %rd9;
	cvt.u32.u64 	%r99, %rd65;
	div.s32 	%r100, %r99, %r6;
	mul.lo.s32 	%r101, %r100, %r6;
	sub.s32 	%r102, %r99, %r101;
	div.s32 	%r103, %r102, %r7;
	mul.lo.s32 	%r104, %r103, %r7;
	sub.s32 	%r105, %r102, %r104;
	selp.b32 	%r106, 0, %r100, %p31;
	selp.b32 	%r107, 0, %r103, %p30;
	selp.b32 	%r108, 0, %r105, %p29;
	mul.lo.s32 	%r109, %r9, %r106;
	mad.lo.s32 	%r110, %r10, %r107, %r109;
	mad.lo.s32 	%r111, %r11, %r108, %r110;
	shl.b64 	%rd66, %rd65, 32;
	shr.s64 	%rd67, %rd66, 30;
	add.s64 	%rd68, %rd1, %rd67;
	ld.global.f32 	%f61, [%rd68];
	cvt.s64.s32 	%rd69, %r111;
	add.s64 	%rd70, %rd2, %rd69;
	ld.global.u8 	%rs14, [%rd70];
	setp.eq.s16 	%p32, %rs14, 0;
	mul.f32 	%f62, %f61, %f44;
	selp.f32 	%f197, %f43, %f62, %p32;
	max.f32 	%f190, %f190, %f197;
$L__BB391_16:
	setp.le.s64 	%p33, %rd28, %rd10;
	mov.f32 	%f199, 0fFF800000;
	@%p33 bra 	$L__BB391_18;
	setp.eq.s64 	%p34, %rd20, 1;
	setp.eq.s64 	%p35, %rd19, 1;
	setp.eq.s64 	%p36, %rd18, 1;
	add.s64 	%rd71, %rd13, %rd10;
	cvt.u32.u64 	%r112, %rd71;
	div.s32 	%r113, %r112, %r6;
	mul.lo.s32 	%r114, %r113, %r6;
	sub.s32 	%r115, %r112, %r114;
	div.s32 	%r116, %r115, %r7;
	mul.lo.s32 	%r117, %r116, %r7;
	sub.s32 	%r118, %r115, %r117;
	selp.b32 	%r119, 0, %r113, %p36;
	selp.b32 	%r120, 0, %r116, %p35;
	selp.b32 	%r121, 0, %r118, %p34;
	mul.lo.s32 	%r122, %r9, %r119;
	mad.lo.s32 	%r123, %r10, %r120, %r122;
	mad.lo.s32 	%r124, %r11, %r121, %r123;
	shl.b64 	%rd72, %rd71, 32;
	shr.s64 	%rd73, %rd72, 30;
	add.s64 	%rd74, %rd1, %rd73;
	ld.global.f32 	%f64, [%rd74];
	cvt.s64.s32 	%rd75, %r124;
	add.s64 	%rd76, %rd2, %rd75;
	ld.global.u8 	%rs15, [%rd76];
	setp.eq.s16 	%p37, %rs15, 0;
	mul.f32 	%f65, %f64, %f44;
	selp.f32 	%f199, %f43, %f65, %p37;
	max.f32 	%f190, %f190, %f199;
$L__BB391_18:
	setp.le.s64 	%p38, %rd28, %rd11;
	mov.f32 	%f201, 0fFF800000;
	@%p38 bra 	$L__BB391_20;
	setp.eq.s64 	%p39, %rd20, 1;
	setp.eq.s64 	%p40, %rd19, 1;
	setp.eq.s64 	%p41, %rd18, 1;
	add.s64 	%rd77, %rd13, %rd11;
	cvt.u32.u64 	%r125, %rd77;
	div.s32 	%r126, %r125, %r6;
	mul.lo.s32 	%r127, %r126, %r6;
	sub.s32 	%r128, %r125, %r127;
	div.s32 	%r129, %r128, %r7;
	mul.lo.s32 	%r130, %r129, %r7;
	sub.s32 	%r131, %r128, %r130;
	selp.b32 	%r132, 0, %r126, %p41;
	selp.b32 	%r133, 0, %r129, %p40;
	selp.b32 	%r134, 0, %r131, %p39;
	mul.lo.s32 	%r135, %r9, %r132;
	mad.lo.s32 	%r136, %r10, %r133, %r135;
	mad.lo.s32 	%r137, %r11, %r134, %r136;
	shl.b64 	%rd78, %rd77, 32;
	shr.s64 	%rd79, %rd78, 30;
	add.s64 	%rd80, %rd1, %rd79;
	ld.global.f32 	%f67, [%rd80];
	cvt.s64.s32 	%rd81, %r137;
	add.s64 	%rd82, %rd2, %rd81;
	ld.global.u8 	%rs16, [%rd82];
	setp.eq.s16 	%p42, %rs16, 0;
	mul.f32 	%f68, %f67, %f44;
	selp.f32 	%f201, %f43, %f68, %p42;
	max.f32 	%f190, %f190, %f201;
$L__BB391_20:
	setp.le.s64 	%p43, %rd28, %rd4;
	mov.b32 	%r138, %f190;
	shfl.sync.bfly.b32	%r139|%p44, %r138, 16, 31, -1;
	mov.b32 	%f69, %r139;
	max.f32 	%f70, %f190, %f69;
	mov.b32 	%r140, %f70;
	shfl.sync.bfly.b32	%r141|%p45, %r140, 8, 31, -1;
	mov.b32 	%f71, %r141;
	max.f32 	%f72, %f70, %f71;
	mov.b32 	%r142, %f72;
	shfl.sync.bfly.b32	%r143|%p46, %r142, 4, 31, -1;
	mov.b32 	%f73, %r143;
	max.f32 	%f74, %f72, %f73;
	mov.b32 	%r144, %f74;
	shfl.sync.bfly.b32	%r145|%p47, %r144, 2, 31, -1;
	mov.b32 	%f75, %r145;
	max.f32 	%f76, %f74, %f75;
	mov.b32 	%r146, %f76;
	shfl.sync.bfly.b32	%r147|%p48, %r146, 1, 31, -1;
	mov.b32 	%f77, %r147;
	max.f32 	%f78, %f76, %f77;
	sub.f32 	%f79, %f187, %f78;
	fma.rn.f32 	%f80, %f79, 0f3BBB989D, 0f3F000000;
	cvt.sat.f32.f32 	%f81, %f80;
	mov.f32 	%f82, 0f4B400001;
	mov.f32 	%f83, 0f437C0000;
	fma.rm.f32 	%f84, %f81, %f83, %f82;
	add.f32 	%f85, %f84, 0fCB40007F;
	neg.f32 	%f86, %f85;
	fma.rn.f32 	%f87, %f79, 0f3FB8AA3B, %f86;
	fma.rn.f32 	%f88, %f79, 0f32A57060, %f87;
	mov.b32 	%r148, %f84;
	shl.b32 	%r149, %r148, 23;
	mov.b32 	%f89, %r149;
	ex2.approx.ftz.f32 	%f90, %f88;
	mul.f32 	%f91, %f90, %f89;
	add.f32 	%f92, %f91, 0f00000000;
	sub.f32 	%f93, %f189, %f78;
	fma.rn.f32 	%f94, %f93, 0f3BBB989D, 0f3F000000;
	cvt.sat.f32.f32 	%f95, %f94;
	fma.rm.f32 	%f96, %f95, %f83, %f82;
	add.f32 	%f97, %f96, 0fCB40007F;
	neg.f32 	%f98, %f97;
	fma.rn.f32 	%f99, %f93, 0f3FB8AA3B, %f98;
	fma.rn.f32 	%f100, %f93, 0f32A57060, %f99;
	mov.b32 	%r150, %f96;
	shl.b32 	%r151, %r150, 23;
	mov.b32 	%f101, %r151;
	ex2.approx.ftz.f32 	%f102, %f100;
	mul.f32 	%f103, %f102, %f101;
	add.f32 	%f104, %f92, %f103;
	sub.f32 	%f105, %f191, %f78;
	fma.rn.f32 	%f106, %f105, 0f3BBB989D, 0f3F000000;
	cvt.sat.f32.f32 	%f107, %f106;
	fma.rm.f32 	%f108, %f107, %f83, %f82;
	add.f32 	%f109, %f108, 0fCB40007F;
	neg.f32 	%f110, %f109;
	fma.rn.f32 	%f111, %f105, 0f3FB8AA3B, %f110;
	fma.rn.f32 	%f112, %f105, 0f32A57060, %f111;
	mov.b32 	%r152, %f108;
	shl.b32 	%r153, %r152, 23;
	mov.b32 	%f113, %r153;
	ex2.approx.ftz.f32 	%f114, %f112;
	mul.f32 	%f115, %f114, %f113;
	add.f32 	%f116, %f104, %f115;
	sub.f32 	%f117, %f193, %f78;
	fma.rn.f32 	%f118, %f117, 0f3BBB989D, 0f3F000000;
	cvt.sat.f32.f32 	%f119, %f118;
	fma.rm.f32 	%f120, %f119, %f83, %f82;
	add.f32 	%f121, %f120, 0fCB40007F;
	neg.f32 	%f122, %f121;
	fma.rn.f32 	%f123, %f117, 0f3FB8AA3B, %f122;
	fma.rn.f32 	%f124, %f117, 0f32A57060, %f123;
	mov.b32 	%r154, %f120;
	shl.b32 	%r155, %r154, 23;
	mov.b32 	%f125, %r155;
	ex2.approx.ftz.f32 	%f126, %f124;
	mul.f32 	%f127, %f126, %f125;
	add.f32 	%f128, %f116, %f127;
	sub.f32 	%f129, %f195, %f78;
	fma.rn.f32 	%f130, %f129, 0f3BBB989D, 0f3F000000;
	cvt.sat.f32.f32 	%f131, %f130;
	fma.rm.f32 	%f132, %f131, %f83, %f82;
	add.f32 	%f133, %f132, 0fCB40007F;
	neg.f32 	%f134, %f133;
	fma.rn.f32 	%f135, %f129, 0f3FB8AA3B, %f134;
	fma.rn.f32 	%f136, %f129, 0f32A57060, %f135;
	mov.b32 	%r156, %f132;
	shl.b32 	%r157, %r156, 23;
	mov.b32 	%f137, %r157;
	ex2.approx.ftz.f32 	%f138, %f136;
	mul.f32 	%f139, %f138, %f137;
	add.f32 	%f140, %f128, %f139;
	sub.f32 	%f141, %f197, %f78;
	fma.rn.f32 	%f142, %f141, 0f3BBB989D, 0f3F000000;
	cvt.sat.f32.f32 	%f143, %f142;
	fma.rm.f32 	%f144, %f143, %f83, %f82;
	add.f32 	%f145, %f144, 0fCB40007F;
	neg.f32 	%f146, %f145;
	fma.rn.f32 	%f147, %f141, 0f3FB8AA3B, %f146;
	fma.rn.f32 	%f148, %f141, 0f32A57060, %f147;
	mov.b32 	%r158, %f144;
	shl.b32 	%r159, %r158, 23;
	mov.b32 	%f149, %r159;
	ex2.approx.ftz.f32 	%f150, %f148;
	mul.f32 	%f151, %f150, %f149;
	add.f32 	%f152, %f140, %f151;
	sub.f32 	%f153, %f199, %f78;
	fma.rn.f32 	%f154, %f153, 0f3BBB989D, 0f3F000000;
	cvt.sat.f32.f32 	%f155, %f154;
	fma.rm.f32 	%f156, %f155, %f83, %f82;
	add.f32 	%f157, %f156, 0fCB40007F;
	neg.f32 	%f158, %f157;
	fma.rn.f32 	%f159, %f153, 0f3FB8AA3B, %f158;
	fma.rn.f32 	%f160, %f153, 0f32A57060, %f159;
	mov.b32 	%r160, %f156;
	shl.b32 	%r161, %r160, 23;
	mov.b32 	%f161, %r161;
	ex2.approx.ftz.f32 	%f162, %f160;
	mul.f32 	%f163, %f162, %f161;
	add.f32 	%f164, %f152, %f163;
	sub.f32 	%f165, %f201, %f78;
	fma.rn.f32 	%f166, %f165, 0f3BBB989D, 0f3F000000;
	cvt.sat.f32.f32 	%f167, %f166;
	fma.rm.f32 	%f168, %f167, %f83, %f82;
	add.f32 	%f169, %f168, 0fCB40007F;
	neg.f32 	%f170, %f169;
	fma.rn.f32 	%f171, %f165, 0f3FB8AA3B, %f170;
	fma.rn.f32 	%f172, %f165, 0f32A57060, %f171;
	mov.b32 	%r162, %f168;
	shl.b32 	%r163, %r162, 23;
	mov.b32 	%f173, %r163;
	ex2.approx.ftz.f32 	%f174, %f172;
	mul.f32 	%f175, %f174, %f173;
	add.f32 	%f176, %f164, %f175;
	mov.b32 	%r164, %f176;
	shfl.sync.bfly.b32	%r165|%p49, %r164, 16, 31, -1;
	mov.b32 	%f177, %r165;
	add.f32 	%f178, %f176, %f177;
	mov.b32 	%r166, %f178;
	shfl.sync.bfly.b32	%r167|%p50, %r166, 8, 31, -1;
	mov.b32 	%f179, %r167;
	add.f32 	%f180, %f178, %f179;
	mov.b32 	%r168, %f180;
	shfl.sync.bfly.b32	%r169|%p51, %r168, 4, 31, -1;
	mov.b32 	%f181, %r169;
	add.f32 	%f182, %f180, %f181;
	mov.b32 	%r170, %f182;
	shfl.sync.bfly.b32	%r171|%p52, %r170, 2, 31, -1;
	mov.b32 	%f183, %r171;
	add.f32 	%f184, %f182, %f183;
	mov.b32 	%r172, %f184;
	shfl.sync.bfly.b32	%r173|%p53, %r172, 1, 31, -1;
	mov.b32 	%f185, %r173;
	add.f32 	%f186, %f184, %f185;
	div.rn.f32 	%f35, %f91, %f186;
	div.rn.f32 	%f36, %f103, %f186;
	div.rn.f32 	%f37, %f115, %f186;
	div.rn.f32 	%f38, %f127, %f186;
	div.rn.f32 	%f39, %f139, %f186;
	div.rn.f32 	%f40, %f151, %f186;
	div.rn.f32 	%f41, %f163, %f186;
	div.rn.f32 	%f42, %f175, %f186;
	mad.lo.s64 	%rd83, %rd89, %rd26, %rd4;
	cvta.to.global.u64 	%rd84, %rd25;
	shl.b64 	%rd85, %rd83, 2;
	add.s64 	%rd14, %rd84, %rd85;
	@%p43 bra 	$L__BB391_22;
	st.global.f32 	[%rd14], %f35;
$L__BB391_22:
	setp.le.s64 	%p54, %rd28, %rd5;
	@%p54 bra 	$L__BB391_24;
	st.global.f32 	[%rd14+128], %f36;
$L__BB391_24:
	setp.le.s64 	%p55, %rd28, %rd6;
	@%p55 bra 	$L__BB391_26;
	st.global.f32 	[%rd14+256], %f37;
$L__BB391_26:
	setp.le.s64 	%p56, %rd28, %rd7;
	@%p56 bra 	$L__BB391_28;
	st.global.f32 	[%rd14+384], %f38;
$L__BB391_28:
	setp.le.s64 	%p57, %rd28, %rd8;
	@%p57 bra 	$L__BB391_30;
	st.global.f32 	[%rd14+512], %f39;
$L__BB391_30:
	setp.le.s64 	%p58, %rd28, %rd9;
	@%p58 bra 	$L__BB391_32;
	st.global.f32 	[%rd14+640], %f40;
$L__BB391_32:
	setp.le.s64 	%p59, %rd28, %rd10;
	@%p59 bra 	$L__BB391_34;
	st.global.f32 	[%rd14+768], %f41;
$L__BB391_34:
	setp.le.s64 	%p60, %rd28, %rd11;
	@%p60 bra 	$L__BB391_36;
	st.global.f32 	[%rd14+896], %f42;
$L__BB391_36:
	ld.param.u64 	%rd88, [_Z15SoftmaxWarpImplI22BroadcastScaleMaskLoadIffbLm3EiE11DirectStoreIffEfLi1ELi8ELi32ELi1ELb1EL9Algorithm0EEvT_T0_ll_param_2];
	mov.u32 	%r174, %nctaid.x;
	mov.u32 	%r175, %ntid.y;
	mul.lo.s32 	%r176, %r174, %r175;
	cvt.s64.s32 	%rd86, %r176;
	add.s64 	%rd89, %rd89, %rd86;
	setp.lt.s64 	%p61, %rd89, %rd88;
	@%p61 bra 	$L__BB391_4;
$L__BB391_37:
	ret;

}
	// .globl	_Z15SoftmaxWarpImplI22BroadcastScaleMaskLoadIffbLm3EiE11DirectStoreIffEfLi1ELi9ELi32ELi1ELb0EL9Algorithm0EEvT_T0_ll
.visible .entry _Z15SoftmaxWarpImplI22BroadcastScaleMaskLoadIffbLm3EiE11DirectStoreIffEfLi1ELi9ELi32ELi1ELb0EL9Algorithm0EEvT_T0_ll(
	.param .align 8 .b8 _Z15SoftmaxWarpImplI22BroadcastScaleMaskLoadIffbLm3EiE11DirectStoreIffEfLi1ELi9ELi32ELi1ELb0EL9Algorithm0EEvT_T0_ll_param_0[112],
	.param .align 8 .b8 _Z15SoftmaxWarpImplI22BroadcastScaleMaskLoadIffbLm3EiE11DirectStoreIffEfLi1ELi9ELi32ELi1ELb0EL9Algorithm0EEvT_T0_ll_param_1[16],
	.param .u64 _Z15SoftmaxWarpImplI22BroadcastScaleMaskLoadIffbLm3EiE11DirectStoreIffEfLi1ELi9ELi32ELi1ELb0EL9Algorithm0EEvT_T0_ll_param_2,
	.param .u64 _Z15SoftmaxWarpImplI22BroadcastScaleMaskLoadIffbLm3EiE11DirectStoreIffEfLi1ELi9ELi32ELi1ELb0EL9Algorithm0EEvT_T0_ll_param_3
)
{
	.reg .pred 	%p<26>;
	.reg .b16 	%rs<18>;
	.reg .b32 	%r<184>;
	.reg .b32 	%f<180>;
	.reg .b64 	%rd<88>;

	ld.param.v2.f32 	{%f3, %f4}, [_Z15SoftmaxWarpImplI22BroadcastScaleMaskLoadIffbLm3EiE11DirectStoreIffEfLi1ELi9ELi32ELi1ELb0EL9Algorithm0EEvT_T0_ll_param_0+104];
	ld.param.u64 	%rd21, [_Z15SoftmaxWarpImplI22BroadcastScaleMaskLoadIffbLm3EiE11DirectStoreIffEfLi1ELi9ELi32ELi1ELb0EL9Algorithm0EEvT_T0_ll_param_0+96];
	ld.param.u32 	%r12, [_Z15SoftmaxWarpImplI22BroadcastScaleMaskLoadIffbLm3EiE11DirectStoreIffEfLi1ELi9ELi32ELi1ELb0EL9Algorithm0EEvT_T0_ll_param_0+80];
	ld.param.v2.u32 	{%r10, %r11}, [_Z15SoftmaxWarpImplI22BroadcastScaleMaskLoadIffbLm3EiE11DirectStoreIffEfLi1ELi9ELi32ELi1ELb0EL9Algorithm0EEvT_T0_ll_param_0+72];
	ld.param.v2.u32 	{%r7, %r8}, [_Z15SoftmaxWarpImplI22BroadcastScaleMaskLoadIffbLm3EiE11DirectStoreIffEfLi1ELi9ELi32ELi1ELb0EL9Algorithm0EEvT_T0_ll_param_0+48];
	ld.param.u64 	%rd17, [_Z15SoftmaxWarpImplI22BroadcastScaleMaskLoadIffbLm3EiE11DirectStoreIffEfLi1ELi9ELi32ELi1ELb0EL9Algorithm0EEvT_T0_ll_param_0+32];
	ld.param.u64 	%rd16, [_Z15SoftmaxWarpImplI22BroadcastScaleMaskLoadIffbLm3EiE11DirectStoreIffEfLi1ELi9ELi32ELi1ELb0EL9Algorithm0EEvT_T0_ll_param_0+24];
	ld.param.u64 	%rd15, [_Z15SoftmaxWarpImplI22BroadcastScaleMaskLoadIffbLm3EiE11DirectStoreIffEfLi1ELi9ELi32ELi1ELb0EL9Algorithm0EEvT_T0_ll_param_0+16];
	ld.param.u64 	%rd14, [_Z15SoftmaxWarpImplI22BroadcastScaleMaskLoadIffbLm3EiE11DirectStoreIffEfLi1ELi9ELi32ELi1ELb0EL9Algorithm0EEvT_T0_ll_param_0+8];
	ld.param.u64 	%rd13, [_Z15SoftmaxWarpImplI22BroadcastScaleMaskLoadIffbLm3EiE11DirectStoreIffEfLi1ELi9ELi32ELi1ELb0EL9Algorithm0EEvT_T0_ll_param_0];
	ld.param.u64 	%rd3, [_Z15SoftmaxWarpImplI22BroadcastScaleMaskLoadIffbLm3EiE11DirectStoreIffEfLi1ELi9ELi32ELi1ELb0EL9Algorithm0EEvT_T0_ll_param_1];
	ld.param.u64 	%rd4, [_Z15SoftmaxWarpImplI22BroadcastScaleMaskLoadIffbLm3EiE11DirectStoreIffEfLi1ELi9ELi32ELi1ELb0EL9Algorithm0EEvT_T0_ll_param_1+8];
	ld.param.u64 	%rd22, [_Z15SoftmaxWarpImplI22BroadcastScaleMaskLoadIffbLm3EiE11DirectStoreIffEfLi1ELi9ELi32ELi1ELb0EL9Algorithm0EEvT_T0_ll_param_2];
	ld.param.u64 	%rd23, [_Z15SoftmaxWarpImplI22BroadcastScaleMaskLoadIffbLm3EiE11DirectStoreIffEfLi1ELi9ELi32ELi1ELb0EL9Algorithm0EEvT_T0_ll_param_3];
	setp.lt.s64 	%p1, %rd23, 289;
	@%p1 bra 	$L__BB392_2;
	mov.u64 	%rd24, $str;
	cvta.global.u64 	%rd25, %rd24;
	mov.u64 	%rd26, $str$1;
	cvta.global.u64 	%rd27, %rd26;
	mov.u64 	%rd28, __unnamed_383;
	cvta.global.u64 	%rd29, %rd28;
	{ // callseq 382, 0
	.param .b64 param0;
	st.param.b64 	[param0], %rd25;
	.param .b64 param1;
	st.param.b64 	[param1], %rd27;
	.param .b32 param2;
	st.param.b32 	[param2], 254;
	.param .b64 param3;
	st.param.b64 	[param3], %rd29;
	.param .b64 param4;
	st.param.b64 	[param4], 1;
	call.uni 
	__assertfail, 
	(
	param0, 
	param1, 
	param2, 
	param3, 
	param4
	);
	} // callseq 382
$L__BB392_2:
	mov.u32 	%r23, %ctaid.x;
	mov.u32 	%r24, %ntid.y;
	mov.u32 	%r25, %tid.y;
	mad.lo.s32 	%r26, %r23, %r24, %r25;
	mov.u32 	%r27, %nctaid.x;
	mul.lo.s32 	%r6, %r27, %r24;
	cvt.s64.s32 	%rd87, %r26;
	setp.le.s64 	%p2, %rd22, %rd87;
	@%p2 bra 	$L__BB392_5;
	cvta.to.global.u64 	%rd6, %rd13;
	cvta.to.global.u64 	%rd7, %rd14;
	mov.u32 	%r28, %tid.x;
	cvt.u64.u32 	%rd8, %r28;
	cvta.to.global.u64 	%rd9, %rd3;
	cvt.s64.s32 	%rd10, %r6;
$L__BB392_4:
	setp.eq.s64 	%p3, %rd17, 1;
	setp.eq.s64 	%p4, %rd16, 1;
	setp.eq.s64 	%p5, %rd15, 1;
	mad.lo.s64 	%rd30, %rd21, %rd87, %rd8;
	cvt.u32.u64 	%r29, %rd30;
	div.s32 	%r30, %r29, %r7;
	mul.lo.s32 	%r31, %r30, %r7;
	sub.s32 	%r32, %r29, %r31;
	div.s32 	%r33, %r32, %r8;
	mul.lo.s32 	%r34, %r33, %r8;
	sub.s32 	%r35, %r32, %r34;
	selp.b32 	%r36, 0, %r30, %p5;
	selp.b32 	%r37, 0, %r33, %p4;
	selp.b32 	%r38, 0, %r35, %p3;
	mul.lo.s32 	%r39, %r10, %r36;
	mad.lo.s32 	%r40, %r11, %r37, %r39;
	mad.lo.s32 	%r41, %r12, %r38, %r40;
	shl.b64 	%rd31, %rd30, 32;
	shr.s64 	%rd32, %rd31, 30;
	add.s64 	%rd33, %rd6, %rd32;
	ld.global.f32 	%f5, [%rd33];
	cvt.s64.s32 	%rd34, %r41;
	add.s64 	%rd35, %rd7, %rd34;
	ld.global.u8 	%rs9, [%rd35];
	setp.eq.s16 	%p6, %rs9, 0;
	mul.f32 	%f6, %f5, %f4;
	selp.f32 	%f7, %f3, %f6, %p6;
	max.f32 	%f8, %f7, 0fFF800000;
	add.s64 	%rd36, %rd30, 32;
	cvt.u32.u64 	%r42, %rd36;
	div.s32 	%r43, %r42, %r7;
	mul.lo.s32 	%r44, %r43, %r7;
	sub.s32 	%r45, %r42, %r44;
	div.s32 	%r46, %r45, %r8;
	mul.lo.s32 	%r47, %r46, %r8;
	sub.s32 	%r48, %r45, %r47;
	selp.b32 	%r49, 0, %r43, %p5;
	selp.b32 	%r50, 0, %r46, %p4;
	selp.b32 	%r51, 0, %r48, %p3;
	mul.lo.s32 	%r52, %r10, %r49;
	mad.lo.s32 	%r53, %r11, %r50, %r52;
	mad.lo.s32 	%r54, %r12, %r51, %r53;
	shl.b64 	%rd37, %rd36, 32;
	shr.s64 	%rd38, %rd37, 30;
	add.s64 	%rd39, %rd6, %rd38;
	ld.global.f32 	%f9, [%rd39];
	cvt.s64.s32 	%rd40, %r54;
	add.s64 	%rd41, %rd7, %rd40;
	ld.global.u8 	%rs10, [%rd41];
	setp.eq.s16 	%p7, %rs10, 0;
	mul.f32 	%f10, %f9, %f4;
	selp.f32 	%f11, %f3, %f10, %p7;
	max.f32 	%f12, %f8, %f11;
	add.s64 	%rd42, %rd30, 64;
	cvt.u32.u64 	%r55, %rd42;
	div.s32 	%r56, %r55, %r7;
	mul.lo.s32 	%r57, %r56, %r7;
	sub.s32 	%r58, %r55, %r57;
	div.s32 	%r59, %r58, %r8;
	mul.lo.s32 	%r60, %r59, %r8;
	sub.s32 	%r61, %r58, %r60;
	selp.b32 	%r62, 0, %r56, %p5;
	selp.b32 	%r63, 0, %r59, %p4;
	selp.b32 	%r64, 0, %r61, %p3;
	mul.lo.s32 	%r65, %r10, %r62;
	mad.lo.s32 	%r66, %r11, %r63, %r65;
	mad.lo.s32 	%r67, %r12, %r64, %r66;
	shl.b64 	%rd43, %rd42, 32;
	shr.s64 	%rd44, %rd43, 30;
	add.s64 	%rd45, %rd6, %rd44;
	ld.global.f32 	%f13, [%rd45];
	cvt.s64.s32 	%rd46, %r67;
	add.s64 	%rd47, %rd7, %rd46;
	ld.global.u8 	%rs11, [%rd47];
	setp.eq.s16 	%p8, %rs11, 0;
	mul.f32 	%f14, %f13, %f4;
	selp.f32 	%f15, %f3, %f14, %p8;
	max.f32 	%f16, %f12, %f15;
	add.s64 	%rd48, %rd30, 96;
	cvt.u32.u64 	%r68, %rd48;
	div.s32 	%r69, %r68, %r7;
	mul.lo.s32 	%r70, %r69, %r7;
	sub.s32 	%r71, %r68, %r70;
	div.s32 	%r72, %r71, %r8;
	mul.lo.s32 	%r73, %r72, %r8;
	sub.s32 	%r74, %r71, %r73;
	selp.b32 	%r75, 0, %r69, %p5;
	selp.b32 	%r76, 0, %r72, %p4;
	selp.b32 	%r77, 0, %r74, %p3;
	mul.lo.s32 	%r78, %r10, %r75;
	mad.lo.s32 	%r79, %r11, %r76, %r78;
	mad.lo.s32 	%r80, %r12, %r77, %r79;
	shl.b64 	%rd49, %rd48, 32;
	shr.s64 	%rd50, %rd49, 30;
	add.s64 	%rd51, %rd6, %rd50;
	ld.global.f32 	%f17, [%rd51];
	cvt.s64.s32 	%rd52, %r80;
	add.s64 	%rd53, %rd7, %rd52;
	ld.global.u8 	%rs12, [%rd53];
	setp.eq.s16 	%p9, %rs12, 0;
	mul.f32 	%f18, %f17, %f4;
	selp.f32 	%f19, %f3, %f18, %p9;
	max.f32 	%f20, %f16, %f19;
	add.s64 	%rd54, %rd30, 128;
	cvt.u32.u64 	%r81, %rd54;
	div.s32 	%r82, %r81, %r7;
	mul.lo.s32 	%r83, %r82, %r7;
	sub.s32 	%r84, %r81, %r83;
	div.s32 	%r85, %r84, %r8;
	mul.lo.s32 	%r86, %r85, %r8;
	sub.s32 	%r87, %r84, %r86;
	selp.b32 	%r88, 0, %r82, %p5;
	selp.b32 	%r89, 0, %r85, %p4;
	selp.b32 	%r90, 0, %r87, %p3;
	mul.lo.s32 	%r91, %r10, %r88;
	mad.lo.s32 	%r92, %r11, %r89, %r91;
	mad.lo.s32 	%r93, %r12, %r90, %r92;
	shl.b64 	%rd55, %rd54, 32;
	shr.s64 	%rd56, %rd55, 30;
	add.s64 	%rd57, %rd6, %rd56;
	ld.global.f32 	%f21, [%rd57];
	cvt.s64.s32 	%rd58, %r93;
	add.s64 	%rd59, %rd7, %rd58;
	ld.global.u8 	%rs13, [%rd59];
	setp.eq.s16 	%p10, %rs13, 0;
	mul.f32 	%f22, %f21, %f4;
	selp.f32 	%f23, %f3, %f22, %p10;
	max.f32 	%f24, %f20, %f23;
	add.s64 	%rd60, %rd30, 160;
	cvt.u32.u64 	%r94, %rd60;
	div.s32 	%r95, %r94, %r7;
	mul.lo.s32 	%r96, %r95, %r7;
	sub.s32 	%r97, %r94, %r96;
	div.s32 	%r98, %r97, %r8;
	mul.lo.s32 	%r99, %r98, %r8;
	sub.s32 	%r100, %r97, %r99;
	selp.b32 	%r101, 0, %r95, %p5;
	selp.b32 	%r102, 0, %r98, %p4;
	selp.b32 	%r103, 0, %r100, %p3;
	mul.lo.s32 	%r104, %r10, %r101;
	mad.lo.s32 	%r105, %r11, %r102, %r104;
	mad.lo.s32 	%r106, %r12, %r103, %r105;
	shl.b64 	%rd61, %rd60, 32;
	shr.s64 	%rd62, %rd61, 30;
	add.s64 	%rd63, %rd6, %rd62;
	ld.global.f32 	%f25, [%rd63];
	cvt.s64.s32 	%rd64, %r106;
	add.s64 	%rd65, %rd7, %rd64;
	ld.global.u8 	%rs14, [%rd65];
	setp.eq.s16 	%p11, %rs14, 0;
	mul.f32 	%f26, %f25, %f4;
	selp.f32 	%f27, %f3, %f26, %p11;
	max.f32 	%f28, %f24, %f27;
	add.s64 	%rd66, %rd30, 192;
	cvt.u32.u64 	%r107, %rd66;
	div.s32 	%r108, %r107, %r7;
	mul.lo.s32 	%r109, %r108, %r7;
	sub.s32 	%r110, %r107, %r109;
	div.s32 	%r111, %r110, %r8;
	mul.lo.s32 	%r112, %r111, %r8;
	sub.s32 	%r113, %r110, %r112;
	selp.b32 	%r114, 0, %r108, %p5;
	selp.b32 	%r115, 0, %r111, %p4;
	selp.b32 	%r116, 0, %r113, %p3;
	mul.lo.s32 	%r117, %r10, %r114;
	mad.lo.s32 	%r118, %r11, %r115, %r117;
	mad.lo.s32 	%r119, %r12, %r116, %r118;
	shl.b64 	%rd67, %rd66, 32;
	shr.s64 	%rd68, %rd67, 30;
	add.s64 	%rd69, %rd6, %rd68;
	ld.global.f32 	%f29, [%rd69];
	cvt.s64.s32 	%rd70, %r119;
	add.s64 	%rd71, %rd7, %rd70;
	ld.global.u8 	%rs15, [%rd71];
	setp.eq.s16 	%p12, %rs15, 0;
	mul.f32 	%f30, %f29, %f4;
	selp.f32 	%f31, %f3, %f30, %p12;
	max.f32 	%f32, %f28, %f31;
	add.s64 	%rd72, %rd30, 224;
	cvt.u32.u64 	%r120, %rd72;
	div.s32 	%r121, %r120, %r7;
	mul.lo.s32 	%r122, %r121, %r7;
	sub.s32 	%r123, %r120, %r122;
	div.s32 	%r124, %r123, %r8;
	mul.lo.s32 	%r125, %r124, %r8;
	sub.s32 	%r126, %r123, %r125;
	selp.b32 	%r127, 0, %r121, %p5;
	selp.b32 	%r128, 0, %r124, %p4;
	selp.b32 	%r129, 0, %r126, %p3;
	mul.lo.s32 	%r130, %r10, %r127;
	mad.lo.s32 	%r131, %r11, %r128, %r130;
	mad.lo.s32 	%r132, %r12, %r129, %r131;
	shl.b64 	%rd73, %rd72, 32;
	shr.s64 	%rd74, %rd73, 30;
	add.s64 	%rd75, %rd6, %rd74;
	ld.global.f32 	%f33, [%rd75];
	cvt.s64.s32 	%rd76, %r132;
	add.s64 	%rd77, %rd7, %rd76;
	ld.global.u8 	%rs16, [%rd77];
	setp.eq.s16 	%p13, %rs16, 0;
	mul.f32 	%f34, %f33, %f4;
	selp.f32 	%f35, %f3, %f34, %p13;
	max.f32 	%f36, %f32, %f35;
	add.s64 	%rd78, %rd30, 256;
	cvt.u32.u64 	%r133, %rd78;
	div.s32 	%r134, %r133, %r7;
	mul.lo.s32 	%r135, %r134, %r7;
	sub.s32 	%r136, %r133, %r135;
	div.s32 	%r137, %r136, %r8;
	mul.lo.s32 	%r138, %r137, %r8;
	sub.s32 	%r139, %r136, %r138;
	selp.b32 	%r140, 0, %r134, %p5;
	selp.b32 	%r141, 0, %r137, %p4;
	selp.b32 	%r142, 0, %r139, %p3;
	mul.lo.s32 	%r143, %r10, %r140;
	mad.lo.s32 	%r144, %r11, %r141, %r143;
	mad.lo.s32 	%r145, %r12, %r142, %r144;
	shl.b64 	%rd79, %rd78, 32;
	shr.s64 	%rd80, %rd79, 30;
	add.s64 	%rd81, %rd6, %rd80;
	ld.global.f32 	%f37, [%rd81];
	cvt.s64.s32 	%rd82, %r145;
	add.s64 	%rd83, %rd7, %rd82;
	ld.global.u8 	%rs17, [%rd83];
	setp.eq.s16 	%p14, %rs17, 0;
	mul.f32 	%f38, %f37, %f4;
	selp.f32 	%f39, %f3, %f38, %p14;
	max.f32 	%f40, %f36, %f39;
	mov.b32 	%r146, %f40;
	shfl.sync.bfly.b32	%r147|%p15, %r146, 16, 31, -1;
	mov.b32 	%f41, %r147;
	max.f32 	%f42, %f40, %f41;
	mov.b32 	%r148, %f42;
	shfl.sync.bfly.b32	%r149|%p16, %r148, 8, 31, -1;
	mov.b32 	%f43, %r149;
	max.f32 	%f44, %f42, %f43;
	mov.b32 	%r150, %f44;
	shfl.sync.bfly.b32	%r151|%p17, %r150, 4, 31, -1;
	mov.b32 	%f45, %r151;
	max.f32 	%f46, %f44, %f45;
	mov.b32 	%r152, %f46;
	shfl.sync.bfly.b32	%r153|%p18, %r152, 2, 31, -1;
	mov.b32 	%f47, %r153;
	max.f32 	%f48, %f46, %f47;
	mov.b32 	%r154, %f48;
	shfl.sync.bfly.b32	%r155|%p19, %r154, 1, 31, -1;
	mov.b32 	%f49, %r155;
	max.f32 	%f50, %f48, %f49;
	sub.f32 	%f51, %f7, %f50;
	fma.rn.f32 	%f52, %f51, 0f3BBB989D, 0f3F000000;
	cvt.sat.f32.f32 	%f53, %f52;
	mov.f32 	%f54, 0f4B400001;
	mov.f32 	%f55, 0f437C0000;
	fma.rm.f32 	%f56, %f53, %f55, %f54;
	add.f32 	%f57, %f56, 0fCB40007F;
	neg.f32 	%f58, %f57;
	fma.rn.f32 	%f59, %f51, 0f3FB8AA3B, %f58;
	fma.rn.f32 	%f60, %f51, 0f32A57060, %f59;
	mov.b32 	%r156, %f56;
	shl.b32 	%r157, %r156, 23;
	mov.b32 	%f61, %r157;
	ex2.approx.ftz.f32 	%f62, %f60;
	mul.f32 	%f63, %f62, %f61;
	add.f32 	%f64, %f63, 0f00000000;
	sub.f32 	%f65, %f11, %f50;
	fma.rn.f32 	%f66, %f65, 0f3BBB989D, 0f3F000000;
	cvt.sat.f32.f32 	%f67, %f66;
	fma.rm.f32 	%f68, %f67, %f55, %f54;
	add.f32 	%f69, %f68, 0fCB40007F;
	neg.f32 	%f70, %f69;
	fma.rn.f32 	%f71, %f65, 0f3FB8AA3B, %f70;
	fma.rn.f32 	%f72, %f65, 0f32A57060, %f71;
	mov.b32 	%r158, %f68;
	shl.b32 	%r159, %r158, 23;
	mov.b32 	%f73, %r159;
	ex2.approx.ftz.f32 	%f74, %f72;
	mul.f32 	%f75, %f74, %f73;
	add.f32 	%f76, %f64, %f75;
	sub.f32 	%f77, %f15, %f50;
	fma.rn.f32 	%f78, %f77, 0f3BBB989D, 0f3F000000;
	cvt.sat.f32.f32 	%f79, %f78;
	fma.rm.f32 	%f80, %f79, %f55, %f54;
	add.f32 	%f81, %f80, 0fCB40007F;
	neg.f32 	%f82, %f81;
	fma.rn.f32 	%f83, %f77, 0f3FB8AA3B, %f82;
	fma.rn.f32 	%f84, %f77, 0f32A57060, %f83;
	mov.b32 	%r160, %f80;
	shl.b32 	%r161, %r160, 23;
	mov.b32 	%f85, %r161;
	ex2.approx.ftz.f32 	%f86, %f84;
	mul.f32 	%f87, %f86, %f85;
	add.f32 	%f88, %f76, %f87;
	sub.f32 	%f89, %f19, %f50;
	fma.rn.f32 	%f90, %f89, 0f3BBB989D, 0f3F000000;
	cvt.sat.f32.f32 	%f91, %f90;
	fma.rm.f32 	%f92, %f91, %f55, %f54;
	add.f32 	%f93, %f92, 0fCB40007F;
	neg.f32 	%f94, %f93;
	fma.rn.f32 	%f95, %f89, 0f3FB8AA3B, %f94;
	fma.rn.f32 	%f96, %f89, 0f32A57060, %f95;
	mov.b32 	%r162, %f92;
	shl.b32 	%r163, %r162, 23;
	mov.b32 	%f97, %r163;
	ex2.approx.ftz.f32 	%f98, %f96;
	mul.f32 	%f99, %f98, %f97;
	add.f32 	%f100, %f88, %f99;
	sub.f32 	%f101, %f23, %f50;
	fma.rn.f32 	%f102, %f101, 0f3BBB989D, 0f3F000000;
	cvt.sat.f32.f32 	%f103, %f102;
	fma.rm.f32 	%f104, %f103, %f55, %f54;
	add.f32 	%f105, %f104, 0fCB40007F;
	neg.f32 	%f106, %f105;
	fma.rn.f32 	%f107, %f101, 0f3FB8AA3B, %f106;
	fma.rn.f32 	%f108, %f101, 0f32A57060, %f107;
	mov.b32 	%r164, %f104;
	shl.b32 	%r165, %r164, 23;
	mov.b32 	%f109, %r165;
	ex2.approx.ftz.f32 	%f110, %f108;
	mul.f32 	%f111, %f110, %f109;
	add.f32 	%f112, %f100, %f111;
	sub.f32 	%f113, %f27, %f50;
	fma.rn.f32 	%f114, %f113, 0f3BBB989D, 0f3F000000;
	cvt.sat.f32.f32 	%f115, %f114;
	fma.rm.f32 	%f116, %f115, %f55, %f54;
	add.f32 	%f117, %f116, 0fCB40007F;
	neg.f32 	%f118, %f117;
	fma.rn.f32 	%f119, %f113, 0f3FB8AA3B, %f118;
	fma.rn.f32 	%f120, %f113, 0f32A57060, %f119;
	mov.b32 	%r166, %f116;
	shl.b32 	%r167, %r166, 23;
	mov.b32 	%f121, %r167;
	ex2.approx.ftz.f32 	%f122, %f120;
	mul.f32 	%f123, %f122, %f121;
	add.f32 	%f124, %f112, %f123;
	sub.f32 	%f125, %f31, %f50;
	fma.rn.f32 	%f126, %f125, 0f3BBB989D, 0f3F000000;
	cvt.sat.f32.f32 	%f127, %f126;
	fma.rm.f32 	%f128, %f127, %f55, %f54;
	add.f32 	%f129, %f128, 0fCB40007F;
	neg.f32 	%f130, %f129;
	fma.rn.f32 	%f131, %f125, 0f3FB8AA3B, %f130;
	fma.rn.f32 	%f132, %f125, 0f32A57060, %f131;
	mov.b32 	%r168, %f128;
	shl.b32 	%r169, %r168, 23;
	mov.b32 	%f133, %r169;
	ex2.approx.ftz.f32 	%f134, %f132;
	mul.f32 	%f135, %f134, %f133;
	add.f32 	%f136, %f124, %f135;
	sub.f32 	%f137, %f35, %f50;
	fma.rn.f32 	%f138, %f137, 0f3BBB989D, 0f3F000000;
	cvt.sat.f32.f32 	%f139, %f138;
	fma.rm.f32 	%f140, %f139, %f55, %f54;
	add.f32 	%f141, %f140, 0fCB40007F;
	neg.f32 	%f142, %f141;
	fma.rn.f32 	%f143, %f137, 0f3FB8AA3B, %f142;
	fma.rn.f32 	%f144, %f137, 0f32A57060, %f143;
	mov.b32 	%r170, %f140;
	shl.b32 	%r171, %r170, 23;
	mov.b32 	%f145, %r171;
	ex2.approx.ftz.f32 	%f146, %f144;
	mul.f32 	%f147, %f146, %f145;
	add.f32 	%f148, %f136, %f147;
	sub.f32 	%f149, %f39, %f50;
	fma.rn.f32 	%f150, %f149, 0f3BBB989D, 0f3F000000;
	cvt.sat.f32.f32 	%f151, %f150;
	fma.rm.f32 	%f152, %f151, %f55, %f54;
	add.f32 	%f153, %f152, 0fCB40007F;
	neg.f32 	%f154, %f153;
	fma.rn.f32 	%f155, %f149, 0f3FB8AA3B, %f154;
	fma.rn.f32 	%f156, %f149, 0f32A57060, %f155;
	mov.b32 	%r172, %f152;
	shl.b32 	%r173, %r172, 23;
	mov.b32 	%f157, %r173;
	ex2.approx.ftz.f32 	%f158, %f156;
	mul.f32 	%f159, %f158, %f157;
	add.f32 	%f160, %f148, %f159;
	mov.b32 	%r174, %f160;
	shfl.sync.bfly.b32	%r175|%p20, %r174, 16, 31, -1;
	mov.b32 	%f161, %r175;
	add.f32 	%f162, %f160, %f161;
	mov.b32 	%r176, %f162;
	shfl.sync.bfly.b32	%r177|%p21, %r176, 8, 31, -1;
	mov.b32 	%f163, %r177;
	add.f32 	%f164, %f162, %f163;
	mov.b32 	%r178, %f164;
	shfl.sync.bfly.b32	%r179|%p22, %r178, 4, 31, -1;
	mov.b32 	%f165, %r179;
	add.f32 	%f166, %f164, %f165;
	mov.b32 	%r180, %f166;
	shfl.sync.bfly.b32	%r181|%p23, %r180, 2, 31, -1;
	mov.b32 	%f167, %r181;
	add.f32 	%f168, %f166, %f167;
	mov.b32 	%r182, %f168;
	shfl.sync.bfly.b32	%r183|%p24, %r182, 1, 31, -1;
	mov.b32 	%f169, %r183;
	add.f32 	%f170, %f168, %f169;
	div.rn.f32 	%f171, %f63, %f170;
	div.rn.f32 	%f172, %f75, %f170;
	div.rn.f32 	%f173, %f87, %f170;
	div.rn.f32 	%f174, %f99, %f170;
	div.rn.f32 	%f175, %f111, %f170;
	div.rn.f32 	%f176, %f123, %f170;
	div.rn.f32 	%f177, %f135, %f170;
	div.rn.f32 	%f178, %f147, %f170;
	div.rn.f32 	%f179, %f159, %f170;
	mad.lo.s64 	%rd84, %rd87, %rd4, %rd8;
	shl.b64 	%rd85, %rd84, 2;
	add.s64 	%rd86, %rd9, %rd85;
	st.global.f32 	[%rd86], %f171;
	st.global.f32 	[%rd86+128], %f172;
	st.global.f32 	[%rd86+256], %f173;
	st.global.f32 	[%rd86+384], %f174;
	st.global.f32 	[%rd86+512], %f175;
	st.global.f32 	[%rd86+640], %f176;
	st.global.f32 	[%rd86+768], %f177;
	st.global.f32 	[%rd86+896], %f178;
	st.global.f32 	[%rd86+1024], %f179;
	add.s64 	%rd87, %rd87, %rd10;
	setp.lt.s64 	%p25, %rd87, %rd22;
	@%p25 bra 	$L__BB392_4;
$L__BB392_5:
	ret;

}
	// .globl	_Z15SoftmaxWarpImplI22BroadcastScaleMaskLoadIffbLm3EiE11DirectStoreIffEfLi1ELi9ELi32ELi1ELb1EL9Algorithm0EEvT_T0_ll
.visible .entry _Z15SoftmaxWarpImplI22BroadcastScaleMaskLoadIffbLm3EiE11DirectStoreIffEfLi1ELi9ELi32ELi1ELb1EL9Algorithm0EEvT_T0_ll(
	.param .align 8 .b8 _Z15SoftmaxWarpImplI22BroadcastScaleMaskLoadIffbLm3EiE11DirectStoreIffEfLi1ELi9ELi32ELi1ELb1EL9Algorithm0EEvT_T0_ll_param_0[112],
	.param .align 8 .b8 _Z15SoftmaxWarpImplI22BroadcastScaleMaskLoadIffbLm3EiE11DirectStoreIffEfLi1ELi9ELi32ELi1ELb1EL9Algorithm0EEvT_T0_ll_param_1[16],
	.param .u64 _Z15SoftmaxWarpImplI22BroadcastScaleMaskLoadIffbLm3EiE11DirectStoreIffEfLi1ELi9ELi32ELi1ELb1EL9Algorithm0EEvT_T0_ll_param_2,
	.param .u64 _Z15SoftmaxWarpImplI22BroadcastScaleMaskLoadIffbLm3EiE11DirectStoreIffEfLi1ELi9ELi32ELi1ELb1EL9Algorithm0EEvT_T0_ll_param_3
)
{
	.reg .pred 	%p<68>;
	.reg .b16 	%rs<18>;
	.reg .b32 	%r<192>;
	.reg .b32 	%f<225>;
	.reg .b64 	%rd<98>;

	ld.param.v2.f32 	{%f48, %f49}, [_Z15SoftmaxWarpImplI22BroadcastScaleMaskLoadIffbLm3EiE11DirectStoreIffEfLi1ELi9ELi32ELi1ELb1EL9Algorithm0EEvT_T0_ll_param_0+104];
	ld.param.u64 	%rd32, [_Z15SoftmaxWarpImplI22BroadcastScaleMaskLoadIffbLm3EiE11DirectStoreIffEfLi1ELi9ELi32ELi1ELb1EL9Algorithm0EEvT_T0_ll_param_0+96];
	ld.param.u32 	%r12, [_Z15SoftmaxWarpImplI22BroadcastScaleMaskLoadIffbLm3EiE11DirectStoreIffEfLi1ELi9ELi32ELi1ELb1EL9Algorithm0EEvT_T0_ll_param_0+80];
	ld.param.v2.u32 	{%r10, %r11}, [_Z15SoftmaxWarpImplI22BroadcastScaleMaskLoadIffbLm3EiE11DirectStoreIffEfLi1ELi9ELi32ELi1ELb1EL9Algorithm0EEvT_T0_ll_param_0+72];
	ld.param.v2.u32 	{%r7, %r8}, [_Z15SoftmaxWarpImplI22BroadcastScaleMaskLoadIffbLm3EiE11DirectStoreIffEfLi1ELi9ELi32ELi1ELb1EL9Algorithm0EEvT_T0_ll_param_0+48];
	ld.param.u64 	%rd28, [_Z15SoftmaxWarpImplI22BroadcastScaleMaskLoadIffbLm3EiE11DirectStoreIffEfLi1ELi9ELi32ELi1ELb1EL9Algorithm0EEvT_T0_ll_param_0+32];
	ld.param.u64 	%rd27, [_Z15SoftmaxWarpImplI22BroadcastScaleMaskLoadIffbLm3EiE11DirectStoreIffEfLi1ELi9ELi32ELi1ELb1EL9Algorithm0EEvT_T0_ll_param_0+24];
	ld.param.u64 	%rd26, [_Z15SoftmaxWarpImplI22BroadcastScaleMaskLoadIffbLm3EiE11DirectStoreIffEfLi1ELi9ELi32ELi1ELb1EL9Algorithm0EEvT_T0_ll_param_0+16];
	ld.param.u64 	%rd6, [_Z15SoftmaxWarpImplI22BroadcastScaleMaskLoadIffbLm3EiE11DirectStoreIffEfLi1ELi9ELi32ELi1ELb1EL9Algorithm0EEvT_T0_ll_param_1];
	ld.param.u64 	%rd7, [_Z15SoftmaxWarpImplI22BroadcastScaleMaskLoadIffbLm3EiE11DirectStoreIffEfLi1ELi9ELi32ELi1ELb1EL9Algorithm0EEvT_T0_ll_param_1+8];
	ld.param.u64 	%rd25, [_Z15SoftmaxWarpImplI22BroadcastScaleMaskLoadIffbLm3EiE11DirectStoreIffEfLi1ELi9ELi32ELi1ELb1EL9Algorithm0EEvT_T0_ll_param_0+8];
	ld.param.u64 	%rd24, [_Z15SoftmaxWarpImplI22BroadcastScaleMaskLoadIffbLm3EiE11DirectStoreIffEfLi1ELi9ELi32ELi1ELb1EL9Algorithm0EEvT_T0_ll_param_0];
	ld.param.u64 	%rd33, [_Z15SoftmaxWarpImplI22BroadcastScaleMaskLoadIffbLm3EiE11DirectStoreIffEfLi1ELi9ELi32ELi1ELb1EL9Algorithm0EEvT_T0_ll_param_2];
	ld.param.u64 	%rd34, [_Z15SoftmaxWarpImplI22BroadcastScaleMaskLoadIffbLm3EiE11DirectStoreIffEfLi1ELi9ELi32ELi1ELb1EL9Algorithm0EEvT_T0_ll_param_3];
	cvta.to.global.u64 	%rd1, %rd24;
	cvta.to.global.u64 	%rd2, %rd25;
	setp.lt.s64 	%p1, %rd34, 289;
	@%p1 bra 	$L__BB393_2;
	mov.u64 	%rd35, $str;
	cvta.global.u64 	%rd36, %rd35;
	mov.u64 	%rd37, $str$1;
	cvta.global.u64 	%rd38, %rd37;
	mov.u64 	%rd39, __unnamed_384;
	cvta.global.u64 	%rd40, %rd39;
	{ // callseq 383, 0
	.param .b64 param0;
	st.param.b64 	[param0], %rd36;
	.param .b64 param1;
	st.param.b64 	[param1], %rd38;
	.param .b32 param2;
	st.param.b32 	[param2], 254;
	.param .b64 param3;
	st.param.b64 	[param3], %rd40;
	.param .b64 param4;
	st.param.b64 	[param4], 1;
	call.uni 
	__assertfail, 
	(
	param0, 
	param1, 
	param2, 
	param3, 
	param4
	);
	} // callseq 383
$L__BB393_2:
	mov.u32 	%r23, %ctaid.x;
	mov.u32 	%r24, %ntid.y;
	mov.u32 	%r25, %tid.y;
	mad.lo.s32 	%r26, %r23, %r24, %r25;
	mov.u32 	%r27, %nctaid.x;
	mul.lo.s32 	%r6, %r27, %r24;
	cvt.s64.s32 	%rd97, %r26;
	setp.le.s64 	%p2, %rd33, %rd97;
	@%p2 bra 	$L__BB393_41;
	mov.u32 	%r28, %tid.x;
	cvt.u64.u32 	%rd9, %r28;
	add.s32 	%r29, %r28, 32;
	cvt.u64.u32 	%rd10, %r29;
	add.s32 	%r30, %r28, 64;
	cvt.u64.u32 	%rd11, %r30;
	add.s32 	%r31, %r28, 96;
	cvt.u64.u32 	%rd12, %r31;
	add.s32 	%r32, %r28, 128;
	cvt.u64.u32 	%rd13, %r32;
	add.s32 	%r33, %r28, 160;
	cvt.u64.u32 	%rd14, %r33;
	add.s32 	%r34, %r28, 192;
	cvt.u64.u32 	%rd15, %r34;
	add.s32 	%r35, %r28, 224;
	cvt.u64.u32 	%rd16, %r35;
	add.s32 	%r36, %r28, 256;
	cvt.u64.u32 	%rd17, %r36;
	cvta.to.global.u64 	%rd18, %rd6;
	cvt.s64.s32 	%rd19, %r6;
$L__BB393_4:
	setp.le.s64 	%p3, %rd34, %rd9;
	mul.lo.s64 	%rd21, %rd32, %rd97;
	mov.f32 	%f207, 0fFF800000;
	mov.f32 	%f210, %f207;
	@%p3 bra 	$L__BB393_6;
	setp.eq.s64 	%p4, %rd28, 1;
	setp.eq.s64 	%p5, %rd27, 1;
	setp.eq.s64 	%p6, %rd26, 1;
	add.s64 	%rd41, %rd21, %rd9;
	cvt.u32.u64 	%r37, %rd41;
	div.s32 	%r38, %r37, %r7;
	mul.lo.s32 	%r39, %r38, %r7;
	sub.s32 	%r40, %r37, %r39;
	div.s32 	%r41, %r40, %r8;
	mul.lo.s32 	%r42, %r41, %r8;
	sub.s32 	%r43, %r40, %r42;
	selp.b32 	%r44, 0, %r38, %p6;
	selp.b32 	%r45, 0, %r41, %p5;
	selp.b32 	%r46, 0, %r43, %p4;
	mul.lo.s32 	%r47, %r10, %r44;
	mad.lo.s32 	%r48, %r11, %r45, %r47;
	mad.lo.s32 	%r49, %r12, %r46, %r48;
	shl.b64 	%rd42, %rd41, 32;
	shr.s64 	%rd43, %rd42, 30;
	add.s64 	%rd44, %rd1, %rd43;
	ld.global.f32 	%f51, [%rd44];
	cvt.s64.s32 	%rd45, %r49;
	add.s64 	%rd46, %rd2, %rd45;
	ld.global.u8 	%rs9, [%rd46];
	setp.eq.s16 	%p7, %rs9, 0;
	mul.f32 	%f52, %f51, %f49;
	selp.f32 	%f207, %f48, %f52, %p7;
	max.f32 	%f210, %f207, 0fFF800000;
$L__BB393_6:
	setp.le.s64 	%p8, %rd34, %rd10;
	mov.f32 	%f209, 0fFF800000;
	@%p8 bra 	$L__BB393_8;
	setp.eq.s64 	%p9, %rd28, 1;
	setp.eq.s64 	%p10, %rd27, 1;
	setp.eq.s64 	%p11, %rd26, 1;
	add.s64 	%rd47, %rd21, %rd10;
	cvt.u32.u64 	%r50, %rd47;
	div.s32 	%r51, %r50, %r7;
	mul.lo.s32 	%r52, %r51, %r7;
	sub.s32 	%r53, %r50, %r52;
	div.s32 	%r54, %r53, %r8;
	mul.lo.s32 	%r55, %r54, %r8;
	sub.s32 	%r56, %r53, %r55;
	selp.b32 	%r57, 0, %r51, %p11;
	selp.b32 	%r58, 0, %r54, %p10;
	selp.b32 	%r59, 0, %r56, %p9;
	mul.lo.s32 	%r60, %r10, %r57;
	mad.lo.s32 	%r61, %r11, %r58, %r60;
	mad.lo.s32 	%r62, %r12, %r59, %r61;
	shl.b64 	%rd48, %rd47, 32;
	shr.s64 	%rd49, %rd48, 30;
	add.s64 	%rd50, %rd1, %rd49;
	ld.global.f32 	%f54, [%rd50];
	cvt.s64.s32 	%rd51, %r62;
	add.s64 	%rd52, %rd2, %rd51;
	ld.global.u8 	%rs10, [%rd52];
	setp.eq.s16 	%p12, %rs10, 0;
	mul.f32 	%f55, %f54, %f49;
	selp.f32 	%f209, %f48, %f55, %p12;
	max.f32 	%f210, %f210, %f209;
$L__BB393_8:
	setp.le.s64 	%p13, %rd34, %rd11;
	mov.f32 	%f211, 0fFF800000;
	@%p13 bra 	$L__BB393_10;
	setp.eq.s64 	%p14, %rd28, 1;
	setp.eq.s64 	%p15, %rd27, 1;
	setp.eq.s64 	%p16, %rd26, 1;
	add.s64 	%rd53, %rd21, %rd11;
	cvt.u32.u64 	%r63, %rd53;
	div.s32 	%r64, %r63, %r7;
	mul.lo.s32 	%r65, %r64, %r7;
	sub.s32 	%r66, %r63, %r65;
	div.s32 	%r67, %r66, %r8;
	mul.lo.s32 	%r68, %r67, %r8;
	sub.s32 	%r69, %r66, %r68;
	selp.b32 	%r70, 0, %r64, %p16;
	selp.b32 	%r71, 0, %r67, %p15;
	selp.b32 	%r72, 0, %r69, %p14;
	mul.lo.s32 	%r73, %r10, %r70;
	mad.lo.s32 	%r74, %r11, %r71, %r73;
	mad.lo.s32 	%r75, %r12, %r72, %r74;
	shl.b64 	%rd54, %rd53, 32;
	shr.s64 	%rd55, %rd54, 30;
	add.s64 	%rd56, %rd1, %rd55;
	ld.global.f32 	%f57, [%rd56];
	cvt.s64.s32 	%rd57, %r75;
	add.s64 	%rd58, %rd2, %rd57;
	ld.global.u8 	%rs11, [%rd58];
	setp.eq.s16 	%p17, %rs11, 0;
	mul.f32 	%f58, %f57, %f49;
	selp.f32 	%f211, %f48, %f58, %p17;
	max.f32 	%f210, %f210, %f211;
$L__BB393_10:
	setp.le.s64 	%p18, %rd34, %rd12;
	mov.f32 	%f213, 0fFF800000;
	@%p18 bra 	$L__BB393_12;
	setp.eq.s64 	%p19, %rd28, 1;
	setp.eq.s64 	%p20, %rd27, 1;
	setp.eq.s64 	%p21, %rd26, 1;
	add.s64 	%rd59, %rd21, %rd12;
	cvt.u32.u64 	%r76, %rd59;
	div.s32 	%r77, %r76, %r7;
	mul.lo.s32 	%r78, %r77, %r7;
	sub.s32 	%r79, %r76, %r78;
	div.s32 	%r80, %r79, %r8;
	mul.lo.s32 	%r81, %r80, %r8;
	sub.s32 	%r82, %r79, %r81;
	selp.b32 	%r83, 0, %r77, %p21;
	selp.b32 	%r84, 0, %r80, %p20;
	selp.b32 	%r85, 0, %r82, %p19;
	mul.lo.s32 	%r86, %r10, %r83;
	mad.lo.s32 	%r87, %r11, %r84, %r86;
	mad.lo.s32 	%r88, %r12, %r85, %r87;
	shl.b64 	%rd60, %rd59, 32;
	shr.s64 	%rd61, %rd60, 30;
	add.s64 	%rd62, %rd1, %rd61;
	ld.global.f32 	%f60, [%rd62];
	cvt.s64.s32 	%rd63, %r88;
	add.s64 	%rd64, %rd2, %rd63;
	ld.global.u8 	%rs12, [%rd64];
	setp.eq.s16 	%p22, %rs12, 0;
	mul.f32 	%f61, %f60, %f49;
	selp.f32 	%f213, %f48, %f61, %p22;
	max.f32 	%f210, %f210, %f213;
$L__BB393_12:
	setp.le.s64 	%p23, %rd34, %rd13;
	mov.f32 	%f215, 0fFF800000;
	@%p23 bra 	$L__BB393_14;
	setp.eq.s64 	%p24, %rd28, 1;
	setp.eq.s64 	%p25, %rd27, 1;
	setp.eq.s64 	%p26, %rd26, 1;
	add.s64 	%rd65, %rd21, %rd13;
	cvt.u32.u64 	%r89, %rd65;
	div.s32 	%r90, %r89, %r7;
	mul.lo.s32 	%r91, %r90, %r7;
	sub.s32 	%r92, %r89, %r91;
	div.s32 	%r93, %r92, %r8;
	mul.lo.s32 	%r94, %r93, %r8;
	sub.s32 	%r95, %r92, %r94;
	selp.b32 	%r96, 0, %r90, %p26;
	selp.b32 	%r97, 0, %r93, %p25;
	selp.b32 	%r98, 0, %r95, %p24;
	mul.lo.s32 	%r99, %r10, %r96;
	mad.lo.s32 	%r100, %r11, %r97, %r99;
	mad.lo.s32 	%r101, %r12, %r98, %r100;
	shl.b64 	%rd66, %rd65, 32;
	shr.s64 	%rd67, %rd66, 30;
	add.s64 	%rd68, %rd1, %rd67;
	ld.global.f32 	%f63, [%rd68];
	cvt.s64.s32 	%rd69, %r101;
	add.s64 	%rd70, %rd2, %rd69;
	ld.global.u8 	%rs13, [%rd70];
	setp.eq.s16 	%p27, %rs13, 0;
	mul.f32 	%f64, %f63, %f49;
	selp.f32 	%f215, %f48, %f64, %p27;
	max.f32 	%f210, %f210, %f215;
$L__BB393_14:
	setp.le.s64 	%p28, %rd34, %rd14;
	mov.f32 	%f217, 0fFF800000;
	@%p28 bra 	$L__BB393_16;
	setp.eq.s64 	%p29, %rd28, 1;
	setp.eq.s64 	%p30, %rd27, 1;
	setp.eq.s64 	%p31, %rd26, 1;
	add.s64 	%rd71, %rd21, %rd14;
	cvt.u32.u64 	%r102, %rd71;
	div.s32 	%r103, %r102, %r7;
	mul.lo.s32 	%r104, %r103, %r7;
	sub.s32 	%r105, %r102, %r104;
	div.s32 	%r106, %r105, %r8;
	mul.lo.s32 	%r107, %r106, %r8;
	sub.s32 	%r108, %r105, %r107;
	selp.b32 	%r109, 0, %r103, %p31;
	selp.b32 	%r110, 0, %r106, %p30;
	selp.b32 	%r111, 0, %r108, %p29;
	mul.lo.s32 	%r112, %r10, %r109;
	mad.lo.s32 	%r113, %r11, %r110, %r112;
	mad.lo.s32 	%r114, %r12, %r111, %r113;
	shl.b64 	%rd72, %rd71, 32;
	shr.s64 	%rd73, %rd72, 30;
	add.s64 	%rd74, %rd1, %rd73;
	ld.global.f32 	%f66, [%rd74];
	cvt.s64.s32 	%rd75, %r114;
	add.s64 	%rd76, %rd2, %rd75;
	ld.global.u8 	%rs14, [%rd76];
	setp.eq.s16 	%p32, %rs14, 0;
	mul.f32 	%f67, %f66, %f49;
	selp.f32 	%f217, %f48, %f67, %p32;
	max.f32 	%f210, %f210, %f217;
$L__BB393_16:
	setp.le.s64 	%p33, %rd34, %rd15;
	mov.f32 	%f219, 0fFF800000;
	@%p33 bra 	$L__BB393_18;
	setp.eq.s64 	%p34, %rd28, 1;
	setp.eq.s64 	%p35, %rd27, 1;
	setp.eq.s64 	%p36, %rd26, 1;
	add.s64 	%rd77, %rd21, %rd15;
	cvt.u32.u64 	%r115, %rd77;
	div.s32 	%r116, %r115, %r7;
	mul.lo.s32 	%r117, %r116, %r7;
	sub.s32 	%r118, %r115, %r117;
	div.s32 	%r119, %r118, %r8;
	mul.lo.s32 	%r120, %r119, %r8;
	sub.s32 	%r121, %r118, %r120;
	selp.b32 	%r122, 0, %r116, %p36;
	selp.b32 	%r123, 0, %r119, %p35;
	selp.b32 	%r124, 0, %r121, %p34;
	mul.lo.s32 	%r125, %r10, %r122;
	mad.lo.s32 	%r126, %r11, %r123, %r125;
	mad.lo.s32 	%r127, %r12, %r124, %r126;
	shl.b64 	%rd78, %rd77, 32;
	shr.s64 	%rd79, %rd78, 30;
	add.s64 	%rd80, %rd1, %rd79;
	ld.global.f32 	%f69, [%rd80];
	cvt.s64.s32 	%rd81, %r127;
	add.s64 	%rd82, %rd2, %rd81;
	ld.global.u8 	%rs15, [%rd82];
	setp.eq.s16 	%p37, %rs15, 0;
	mul.f32 	%f70, %f69, %f49;
	selp.f32 	%f219, %f48, %f70, %p37;
	max.f32 	%f210, %f210, %f219;
$L__BB393_18:
	setp.le.s64 	%p38, %rd34, %rd16;
	mov.f32 	%f221, 0fFF800000;
	@%p38 bra 	$L__BB393_20;
	setp.eq.s64 	%p39, %rd28, 1;
	setp.eq.s64 	%p40, %rd27, 1;
	setp.eq.s64 	%p41, %rd26, 1;
	add.s64 	%rd83, %rd21, %rd16;
	cvt.u32.u64 	%r128, %rd83;
	div.s32 	%r129, %r128, %r7;
	mul.lo.s32 	%r130, %r129, %r7;
	sub.s32 	%r131, %r128, %r130;
	div.s32 	%r132, %r131, %r8;
	mul.lo.s32 	%r133, %r132, %r8;
	sub.s32 	%r134, %r131, %r133;
	selp.b32 	%r135, 0, %r129, %p41;
	selp.b32 	%r136, 0, %r132, %p40;
	selp.b32 	%r137, 0, %r134, %p39;
	mul.lo.s32 	%r138, %r10, %r135;
	mad.lo.s32 	%r139, %r11, %r136, %r138;
	mad.lo.s32 	%r140, %r12, %r137, %r139;
	shl.b64 	%rd84, %rd83, 32;
	shr.s64 	%rd85, %rd84, 30;
	add.s64 	%rd86, %rd1, %rd85;
	ld.global.f32 	%f72, [%rd86];
	cvt.s64.s32 	%rd87, %r140;
	add.s64 	%rd88, %rd2, %rd87;
	ld.global.u8 	%rs16, [%rd88];
	setp.eq.s16 	%p42, %rs16, 0;
	mul.f32 	%f73, %f72, %f49;
	selp.f32 	%f221, %f48, %f73, %p42;
	max.f32 	%f210, %f210, %f221;
$L__BB393_20:
	setp.le.s64 	%p43, %rd34, %rd17;
	mov.f32 	%f223, 0fFF800000;
	@%p43 bra 	$L__BB393_22;
	setp.eq.s64 	%p44, %rd28, 1;
	setp.eq.s64 	%p45, %rd27, 1;
	setp.eq.s64 	%p46, %rd26, 1;
	add.s64 	%rd89, %rd21, %rd17;
	cvt.u32.u64 	%r141, %rd89;
	div.s32 	%r142, %r141, %r7;
	mul.lo.s32 	%r143, %r142, %r7;
	sub.s32 	%r144, %r141, %r143;
	div.s32 	%r145, %r144, %r8;
	mul.lo.s32 	%r146, %r145, %r8;
	sub.s32 	%r147, %r144, %r146;
	selp.b32 	%r148, 0, %r142, %p46;
	selp.b32 	%r149, 0, %r145, %p45;
	selp.b32 	%r150, 0, %r147, %p44;
	mul.lo.s32 	%r151, %r10, %r148;
	mad.lo.s32 	%r152, %r11, %r149, %r151;
	mad.lo.s32 	%r153, %r12, %r150, %r152;
	shl.b64 	%rd90, %rd89, 32;
	shr.s64 	%rd91, %rd90, 30;
	add.s64 	%rd92, %rd1, %rd91;
	ld.global.f32 	%f75, [%rd92];
	cvt.s64.s32 	%rd93, %r153;
	add.s64 	%rd94, %rd2, %rd93;
	ld.global.u8 	%rs17, [%rd94];
	setp.eq.s16 	%p47, %rs17, 0;
	mul.f32 	%f76, %f75, %f49;
	selp.f32 	%f223, %f48, %f76, %p47;
	max.f32 	%f210, %f210, %f223;
$L__BB393_22:
	setp.le.s64 	%p48, %rd34, %rd9;
	mov.b32 	%r154, %f210;
	shfl.sync.bfly.b32	%r155|%p49, %r154, 16, 31, -1;
	mov.b32 	%f77, %r155;
	max.f32 	%f78, %f210, %f77;
	mov.b32 	%r156, %f78;
	shfl.sync.bfly.b32	%r157|%p50, %r156, 8, 31, -1;
	mov.b32 	%f79, %r157;
	max.f32 	%f80, %f78, %f79;
	mov.b32 	%r158, %f80;
	shfl.sync.bfly.b32	%r159|%p51, %r158, 4, 31, -1;
	mov.b32 	%f81, %r159;
	max.f32 	%f82, %f80, %f81;
	mov.b32 	%r160, %f82;
	shfl.sync.bfly.b32	%r161|%p52, %r160, 2, 31, -1;
	mov.b32 	%f83, %r161;
	max.f32 	%f84, %f82, %f83;
	mov.b32 	%r162, %f84;
	shfl.sync.bfly.b32	%r163|%p53, %r162, 1, 31, -1;
	mov.b32 	%f85, %r163;
	max.f32 	%f86, %f84, %f85;
	sub.f32 	%f87, %f207, %f86;
	fma.rn.f32 	%f88, %f87, 0f3BBB989D, 0f3F000000;
	cvt.sat.f32.f32 	%f89, %f88;
	mov.f32 	%f90, 0f4B400001;
	mov.f32 	%f91, 0f437C0000;
	fma.rm.f32 	%f92, %f89, %f91, %f90;
	add.f32 	%f93, %f92, 0fCB40007F;
	neg.f32 	%f94, %f93;
	fma.rn.f32 	%f95, %f87, 0f3FB8AA3B, %f94;
	fma.rn.f32 	%f96, %f87, 0f32A57060, %f95;
	mov.b32 	%r164, %f92;
	shl.b32 	%r165, %r164, 23;
	mov.b32 	%f97, %r165;
	ex2.approx.ftz.f32 	%f98, %f96;
	mul.f32 	%f99, %f98, %f97;
	add.f32 	%f100, %f99, 0f00000000;
	sub.f32 	%f101, %f209, %f86;
	fma.rn.f32 	%f102, %f101, 0f3BBB989D, 0f3F000000;
	cvt.sat.f32.f32 	%f103, %f102;
	fma.rm.f32 	%f104, %f103, %f91, %f90;
	add.f32 	%f105, %f104, 0fCB40007F;
	neg.f32 	%f106, %f105;
	fma.rn.f32 	%f107, %f101, 0f3FB8AA3B, %f106;
	fma.rn.f32 	%f108, %f101, 0f32A57060, %f107;
	mov.b32 	%r166, %f104;
	shl.b32 	%r167, %r166, 23;
	mov.b32 	%f109, %r167;
	ex2.approx.ftz.f32 	%f110, %f108;
	mul.f32 	%f111, %f110, %f109;
	add.f32 	%f112, %f100, %f111;
	sub.f32 	%f113, %f211, %f86;
	fma.rn.f32 	%f114, %f113, 0f3BBB989D, 0f3F000000;
	cvt.sat.f32.f32 	%f115, %f114;
	fma.rm.f32 	%f116, %f115, %f91, %f90;
	add.f32 	%f117, %f116, 0fCB40007F;
	neg.f32 	%f118, %f117;
	fma.rn.f32 	%f119, %f113, 0f3FB8AA3B, %f118;
	fma.rn.f32 	%f120, %f113, 0f32A57060, %f119;
	mov.b32 	%r168, %f116;
	shl.b32 	%r169, %r168, 23;
	mov.b32 	%f121, %r169;
	ex2.approx.ftz.f32 	%f122, %f120;
	mul.f32 	%f123, %f122, %f121;
	add.f32 	%f124, %f112, %f123;
	sub.f32 	%f125, %f213, %f86;
	fma.rn.f32 	%f126, %f125, 0f3BBB989D, 0f3F000000;
	cvt.sat.f32.f32 	%f127, %f126;
	fma.rm.f32 	%f128, %f127, %f91, %f90;
	add.f32 	%f129, %f128, 0fCB40007F;
	neg.f32 	%f130, %f129;
	fma.rn.f32 	%f131, %f125, 0f3FB8AA3B, %f130;
	fma.rn.f32 	%f132, %f125, 0f32A57060, %f131;
	mov.b32 	%r170, %f128;
	shl.b32 	%r171, %r170, 23;
	mov.b32 	%f133, %r171;
	ex2.approx.ftz.f32 	%f134, %f132;
	mul.f32 	%f135, %f134, %f133;
	add.f32 	%f136, %f124, %f135;
	sub.f32 	%f137, %f215, %f86;
	fma.rn.f32 	%f138, %f137, 0f3BBB989D, 0f3F000000;
	cvt.sat.f32.f32 	%f139, %f138;
	fma.rm.f32 	%f140, %f139, %f91, %f90;
	add.f32 	%f141, %f140, 0fCB40007F;
	neg.f32 	%f142, %f141;
	fma.rn.f32 	%f143, %f137, 0f3FB8AA3B, %f142;
	fma.rn.f32 	%f144, %f137, 0f32A57060, %f143;
	mov.b32 	%r172, %f140;
	shl.b32 	%r173, %r172, 23;
	mov.b32 	%f145, %r173;
	ex2.approx.ftz.f32 	%f146, %f144;
	mul.f32 	%f147, %f146, %f145;
	add.f32 	%f148, %f136, %f147;
	sub.f32 	%f149, %f217, %f86;
	fma.rn.f32 	%f150, %f149, 0f3BBB989D, 0f3F000000;
	cvt.sat.f32.f32 	%f151, %f150;
	fma.rm.f32 	%f152, %f151, %f91, %f90;
	add.f32 	%f153, %f152, 0fCB40007F;
	neg.f32 	%f154, %f153;
	fma.rn.f32 	%f155, %f149, 0f3FB8AA3B, %f154;
	fma.rn.f32 	%f156, %f149, 0f32A57060, %f155;
	mov.b32 	%r174, %f152;
	shl.b32 	%r175, %r174, 23;
	mov.b32 	%f157, %r175;
	ex2.approx.ftz.f32 	%f158, %f156;
	mul.f32 	%f159, %f158, %f157;
	add.f32 	%f160, %f148, %f159;
	sub.f32 	%f161, %f219, %f86;
	fma.rn.f32 	%f162, %f161, 0f3BBB989D, 0f3F000000;
	cvt.sat.f32.f32 	%f163, %f162;
	fma.rm.f32 	%f164, %f163, %f91, %f90;
	add.f32 	%f165, %f164, 0fCB40007F;
	neg.f32 	%f166, %f165;
	fma.rn.f32 	%f167, %f161, 0f3FB8AA3B, %f166;
	fma.rn.f32 	%f168, %f161, 0f32A57060, %f167;
	mov.b32 	%r176, %f164;
	shl.b32 	%r177, %r176, 23;
	mov.b32 	%f169, %r177;
	ex2.approx.ftz.f32 	%f170, %f168;
	mul.f32 	%f171, %f170, %f169;
	add.f32 	%f172, %f160, %f171;
	sub.f32 	%f173, %f221, %f86;
	fma.rn.f32 	%f174, %f173, 0f3BBB989D, 0f3F000000;
	cvt.sat.f32.f32 	%f175, %f174;
	fma.rm.f32 	%f176, %f175, %f91, %f90;
	add.f32 	%f177, %f176, 0fCB40007F;
	neg.f32 	%f178, %f177;
	fma.rn.f32 	%f179, %f173, 0f3FB8AA3B, %f178;
	fma.rn.f32 	%f180, %f173, 0f32A57060, %f179;
	mov.b32 	%r178, %f176;
	shl.b32 	%r179, %r178, 23;
	mov.b32 	%f181, %r179;
	ex2.approx.ftz.f32 	%f182, %f180;
	mul.f32 	%f183, %f182, %f181;
	add.f32 	%f184, %f172, %f183;
	sub.f32 	%f185, %f223, %f86;
	fma.rn.f32 	%f186, %f185, 0f3BBB989D, 0f3F000000;
	cvt.sat.f32.f32 	%f187, %f186;
	fma.rm.f32 	%f188, %f187, %f91, %f90;
	add.f32 	%f189, %f188, 0fCB40007F;
	neg.f32 	%f190, %f189;
	fma.rn.f32 	%f191, %f185, 0f3FB8AA3B, %f190;
	fma.rn.f32 	%f192, %f185, 0f32A57060, %f191;
	mov.b32 	%r180, %f188;
	shl.b32 	%r181, %r180, 23;
	mov.b32 	%f193, %r181;
	ex2.approx.ftz.f32 	%f194, %f192;
	mul.f32 	%f195, %f194, %f193;
	add.f32 	%f196, %f184, %f195;
	mov.b32 	%r182, %f196;
	shfl.sync.bfly.b32	%r183|%p54, %r182, 16, 31, -1;
	mov.b32 	%f197, %r183;
	add.f32 	%f198, %f196, %f197;
	mov.b32 	%r184, %f198;
	shfl.sync.bfly.b32	%r185|%p55, %r184, 8, 31, -1;
	mov.b32 	%f199, %r185;
	add.f32 	%f200, %f198, %f199;
	mov.b32 	%r186, %f200;
	shfl.sync.bfly.b32	%r187|%p56, %r186, 4, 31, -1;
	mov.b32 	%f201, %r187;
	add.f32 	%f202, %f200, %f201;
	mov.b32 	%r188, %f202;
	shfl.sync.bfly.b32	%r189|%p57, %r188, 2, 31, -1;
	mov.b32 	%f203, %r189;
	add.f32 	%f204, %f202, %f203;
	mov.b32 	%r190, %f204;
	shfl.sync.bfly.b32	%r191|%p58, %r190, 1, 31, -1;
	mov.b32 	%f205, %r191;
	add.f32 	%f206, %f204, %f205;
	div.rn.f32 	%f39, %f99, %f206;
	div.rn.f32 	%f40, %f111, %f206;
	div.rn.f32 	%f41, %f123, %f206;
	div.rn.f32 	%f42, %f135, %f206;
	div.rn.f32 	%f43, %f147, %f206;
	div.rn.f32 	%f44, %f159, %f206;
	div.rn.f32 	%f45, %f171, %f206;
	div.rn.f32 	%f46, %f183, %f206;
	div.rn.f32 	%f47, %f195, %f206;
	mad.lo.s64 	%rd95, %rd97, %rd7, %rd9;
	shl.b64 	%rd96, %rd95, 2;
	add.s64 	%rd22, %rd18, %rd96;
	@%p48 bra 	$L__BB393_24;
	st.global.f32 	[%rd22], %f39;
$L__BB393_24:
	setp.le.s64 	%p59, %rd34, %rd10;
	@%p59 bra 	$L__BB393_26;
	st.global.f32 	[%rd22+128], %f40;
$L__BB393_26:
	setp.le.s64 	%p60, %rd34, %rd11;
	@%p60 bra 	$L__BB393_28;
	st.global.f32 	[%rd22+256], %f41;
$L__BB393_28:
	setp.le.s64 	%p61, %rd34, %rd12;
	@%p61 bra 	$L__BB393_30;
	st.global.f32 	[%rd22+384], %f42;
$L__BB393_30:
	setp.le.s64 	%p62, %rd34, %rd13;
	@%p62 bra 	$L__BB393_32;
	st.global.f32 	[%rd22+512], %f43;
$L__BB393_32:
	setp.le.s64 	%p63, %rd34, %rd14;
	@%p63 bra 	$L__BB393_34;
	st.global.f32 	[%rd22+640], %f44;
$L__BB393_34:
	setp.le.s64 	%p64, %rd34, %rd15;
	@%p64 bra 	$L__BB393_36;
	st.global.f32 	[%rd22+768], %f45;
$L__BB393_36:
	setp.le.s64 	%p65, %rd34, %rd16;
	@%p65 bra 	$L__BB393_38;
	st.global.f32 	[%rd22+896], %f46;
$L__BB393_38:
	setp.le.s64 	%p66, %rd34, %rd17;
	@%p66 bra 	$L__BB393_40;
	st.global.f32 	[%rd22+1024], %f47;
$L__BB393_40:
	add.s64 	%rd97, %rd97, %rd19;
	setp.lt.s64 	%p67, %rd97, %rd33;
	@%p67 bra 	$L__BB393_4;
$L__BB393_41:
	ret;

}
	// .globl	_Z15SoftmaxWarpImplI22BroadcastScaleMaskLoadIffbLm3EiE11DirectStoreIffEfLi1ELi10ELi32ELi1ELb0EL9Algorithm0EEvT_T0_ll
.visible .entry _Z15SoftmaxWarpImplI22BroadcastScaleMaskLoadIffbLm3EiE11DirectStoreIffEfLi1ELi10ELi32ELi1ELb0EL9Algorithm0EEvT_T0_ll(
	.param .align 8 .b8 _Z15SoftmaxWarpImplI22BroadcastScaleMaskLoadIffbLm3EiE11DirectStoreIffEfLi1ELi10ELi32ELi1ELb0EL9Algorithm0EEvT_T0_ll_param_0[112],
	.param .align 8 .b8 _Z15SoftmaxWarpImplI22BroadcastScaleMaskLoadIffbLm3EiE11DirectStoreIffEfLi1ELi10ELi32ELi1ELb0EL9Algorithm0EEvT_T0_ll_param_1[16],
	.param .u64 _Z15SoftmaxWarpImplI22BroadcastScaleMaskLoadIffbLm3EiE11DirectStoreIffEfLi1ELi10ELi32ELi1ELb0EL9Algorithm0EEvT_T0_ll_param_2,
	.param .u64 _Z15SoftmaxWarpImplI22BroadcastScaleMaskLoadIffbLm3EiE11DirectStoreIffEfLi1ELi10ELi32ELi1ELb0EL9Algorithm0EEvT_T0_ll_param_3
)
{
	.reg .pred 	%p<27>;
	.reg .b16 	%rs<19>;
	.reg .b32 	%r<199>;
	.reg .b32 	%f<197>;
	.reg .b64 	%rd<95>;

	ld.param.u64 	%rd22, [_Z15SoftmaxWarpImplI22BroadcastScaleMaskLoadIffbLm3EiE11DirectStoreIffEfLi1ELi10ELi32ELi1ELb0EL9Algorithm0EEvT_T0_ll_param_1+8];
	ld.param.u64 	%rd21, [_Z15SoftmaxWarpImplI22BroadcastScaleMaskLoadIffbLm3EiE11DirectStoreIffEfLi1ELi10ELi32ELi1ELb0EL9Algorithm0EEvT_T0_ll_param_1];
	ld.param.v2.f32 	{%f3, %f4}, [_Z15SoftmaxWarpImplI22BroadcastScaleMaskLoadIffbLm3EiE11DirectStoreIffEfLi1ELi10ELi32ELi1ELb0EL9Algorithm0EEvT_T0_ll_param_0+104];
	ld.param.u64 	%rd20, [_Z15SoftmaxWarpImplI22BroadcastScaleMaskLoadIffbLm3EiE11DirectStoreIffEfLi1ELi10ELi32ELi1ELb0EL9Algorithm0EEvT_T0_ll_param_0+96];
	ld.param.u32 	%r12, [_Z15SoftmaxWarpImplI22BroadcastScaleMaskLoadIffbLm3EiE11DirectStoreIffEfLi1ELi10ELi32ELi1ELb0EL9Algorithm0EEvT_T0_ll_param_0+80];
	ld.param.v2.u32 	{%r10, %r11}, [_Z15SoftmaxWarpImplI22BroadcastScaleMaskLoadIffbLm3EiE11DirectStoreIffEfLi1ELi10ELi32ELi1ELb0EL9Algorithm0EEvT_T0_ll_param_0+72];
	ld.param.v2.u32 	{%r7, %r8}, [_Z15SoftmaxWarpImplI22BroadcastScaleMaskLoadIffbLm3EiE11DirectStoreIffEfLi1ELi10ELi32ELi1ELb0EL9Algorithm0EEvT_T0_ll_param_0+48];
	ld.param.u64 	%rd16, [_Z15SoftmaxWarpImplI22BroadcastScaleMaskLoadIffbLm3EiE11DirectStoreIffEfLi1ELi10ELi32ELi1ELb0EL9Algorithm0EEvT_T0_ll_param_0+32];
	ld.param.u64 	%rd15, [_Z15SoftmaxWarpImplI22BroadcastScaleMaskLoadIffbLm3EiE11DirectStoreIffEfLi1ELi10ELi32ELi1ELb0EL9Algorithm0EEvT_T0_ll_param_0+24];
	ld.param.u64 	%rd14, [_Z15SoftmaxWarpImplI22BroadcastScaleMaskLoadIffbLm3EiE11DirectStoreIffEfLi1ELi10ELi32ELi1ELb0EL9Algorithm0EEvT_T0_ll_param_0+16];
	ld.param.u64 	%rd13, [_Z15SoftmaxWarpImplI22BroadcastScaleMaskLoadIffbLm3EiE11DirectStoreIffEfLi1ELi10ELi32ELi1ELb0EL9Algorithm0EEvT_T0_ll_param_0+8];
	ld.param.u64 	%rd12, [_Z15SoftmaxWarpImplI22BroadcastScaleMaskLoadIffbLm3EiE11DirectStoreIffEfLi1ELi10ELi32ELi1ELb0EL9Algorithm0EEvT_T0_ll_param_0];
	ld.param.u64 	%rd23, [_Z15SoftmaxWarpImplI22BroadcastScaleMaskLoadIffbLm3EiE11DirectStoreIffEfLi1ELi10ELi32ELi1ELb0EL9Algorithm0EEvT_T0_ll_param_2];
	ld.param.u64 	%rd24, [_Z15SoftmaxWarpImplI22BroadcastScaleMaskLoadIffbLm3EiE11DirectStoreIffEfLi1ELi10ELi32ELi1ELb0EL9Algorithm0EEvT_T0_ll_param_3];
	setp.lt.s64 	%p1, %rd24, 321;
	@%p1 bra 	$L__BB394_2;
	mov.u64 	%rd25, $str;
	cvta.global.u64 	%rd26, %rd25;
	mov.u64 	%rd27, $str$1;
	cvta.global.u64 	%rd28, %rd27;
	mov.u64 	%rd29, __unnamed_385;
	cvta.global.u64 	%rd30, %rd29;
	{ // callseq 384, 0
	.param .b64 param0;
	st.param.b64 	[param0], %rd26;
	.param .b64 param1;
	st.param.b64 	[param1], %rd28;
	.param .b32 param2;
	st.param.b32 	[param2], 254;
	.param .b64 param3;
	st.param.b64 	[param3], %rd30;
	.param .b64 param4;
	st.param.b64 	[param4], 1;
	call.uni 
	__assertfail, 
	(
	param0, 
	param1, 
	param2, 
	param3, 
	param4
	);
	} // callseq 384
$L__BB394_2:
	mov.u32 	%r23, %ctaid.x;
	mov.u32 	%r24, %ntid.y;
	mov.u32 	%r25, %tid.y;
	mad.lo.s32 	%r26, %r23, %r24, %r25;
	mov.u32 	%r27, %nctaid.x;
	mul.lo.s32 	%r6, %r27, %r24;
	cvt.s64.s32 	%rd94, %r26;
	setp.le.s64 	%p2, %rd23, %rd94;
	@%p2 bra 	$L__BB394_5;
	cvta.to.global.u64 	%rd5, %rd12;
	cvta.to.global.u64 	%rd6, %rd13;
	mov.u32 	%r28, %tid.x;
	cvt.u64.u32 	%rd7, %r28;
	cvta.to.global.u64 	%rd8, %rd21;
	cvt.s64.s32 	%rd9, %r6;
$L__BB394_4:
	setp.eq.s64 	%p3, %rd16, 1;
	setp.eq.s64 	%p4, %rd15, 1;
	setp.eq.s64 	%p5, %rd14, 1;
	mad.lo.s64 	%rd31, %rd20, %rd94, %rd7;
	cvt.u32.u64 	%r29, %rd31;
	div.s32 	%r30, %r29, %r7;
	mul.lo.s32 	%r31, %r30, %r7;
	sub.s32 	%r32, %r29, %r31;
	div.s32 	%r33, %r32, %r8;
	mul.lo.s32 	%r34, %r33, %r8;
	sub.s32 	%r35, %r32, %r34;
	selp.b32 	%r36, 0, %r30, %p5;
	selp.b32 	%r37, 0, %r33, %p4;
	selp.b32 	%r38, 0, %r35, %p3;
	mul.lo.s32 	%r39, %r10, %r36;
	mad.lo.s32 	%r40, %r11, %r37, %r39;
	mad.lo.s32 	%r41, %r12, %r38, %r40;
	shl.b64 	%rd32, %rd31, 32;
	shr.s64 	%rd33, %rd32, 30;
	add.s64 	%rd34, %rd5, %rd33;
	ld.global.f32 	%f5, [%rd34];
	cvt.s64.s32 	%rd35, %r41;
	add.s64 	%rd36, %rd6, %rd35;
	ld.global.u8 	%rs9, [%rd36];
	setp.eq.s16 	%p6, %rs9, 0;
	mul.f32 	%f6, %f5, %f4;
	selp.f32 	%f7, %f3, %f6, %p6;
	max.f32 	%f8, %f7, 0fFF800000;
	add.s64 	%rd37, %rd31, 32;
	cvt.u32.u64 	%r42, %rd37;
	div.s32 	%r43, %r42, %r7;
	mul.lo.s32 	%r44, %r43, %r7;
	sub.s32 	%r45, %r42, %r44;
	div.s32 	%r46, %r45, %r8;
	mul.lo.s32 	%r47, %r46, %r8;
	sub.s32 	%r48, %r45, %r47;
	selp.b32 	%r49, 0, %r43, %p5;
	selp.b32 	%r50, 0, %r46, %p4;
	selp.b32 	%r51, 0, %r48, %p3;
	mul.lo.s32 	%r52, %r10, %r49;
	mad.lo.s32 	%r53, %r11, %r50, %r52;
	mad.lo.s32 	%r54, %r12, %r51, %r53;
	shl.b64 	%rd38, %rd37, 32;
	shr.s64 	%rd39, %rd38, 30;
	add.s64 	%rd40, %rd5, %rd39;
	ld.global.f32 	%f9, [%rd40];
	cvt.s64.s32 	%rd41, %r54;
	add.s64 	%rd42, %rd6, %rd41;
	ld.global.u8 	%rs10, [%rd42];
	setp.eq.s16 	%p7, %rs10, 0;
	mul.f32 	%f10, %f9, %f4;
	selp.f32 	%f11, %f3, %f10, %p7;
	max.f32 	%f12, %f8, %f11;
	add.s64 	%rd43, %rd31, 64;
	cvt.u32.u64 	%r55, %rd43;
	div.s32 	%r56, %r55, %r7;
	mul.lo.s32 	%r57, %r56, %r7;
	sub.s32 	%r58, %r55, %r57;
	div.s32 	%r59, %r58, %r8;
	mul.lo.s32 	%r60, %r59, %r8;
	sub.s32 	%r61, %r58, %r60;
	selp.b32 	%r62, 0, %r56, %p5;
	selp.b32 	%r63, 0, %r59, %p4;
	selp.b32 	%r64, 0, %r61, %p3;
	mul.lo.s32 	%r65, %r10, %r62;
	mad.lo.s32 	%r66, %r11, %r63, %r65;
	mad.lo.s32 	%r67, %r12, %r64, %r66;
	shl.b64 	%rd44, %rd43, 32;
	shr.s64 	%rd45, %rd44, 30;
	add.s64 	%rd46, %rd5, %rd45;
	ld.global.f32 	%f13, [%rd46];
	cvt.s64.s32 	%rd47, %r67;
	add.s64 	%rd48, %rd6, %rd47;
	ld.global.u8 	%rs11, [%rd48];
	setp.eq.s16 	%p8, %rs11, 0;
	mul.f32 	%f14, %f13, %f4;
	selp.f32 	%f15, %f3, %f14, %p8;
	max.f32 	%f16, %f12, %f15;
	add.s64 	%rd49, %rd31, 96;
	cvt.u32.u64 	%r68, %rd49;
	div.s32 	%r69, %r68, %r7;
	mul.lo.s32 	%r70, %r69, %r7;
	sub.s32 	%r71, %r68, %r70;
	div.s32 	%r72, %r71, %r8;
	mul.lo.s32 	%r73, %r72, %r8;
	sub.s32 	%r74, %r71, %r73;
	selp.b32 	%r75, 0, %r69, %p5;
	selp.b32 	%r76, 0, %r72, %p4;
	selp.b32 	%r77, 0, %r74, %p3;
	mul.lo.s32 	%r78, %r10, %r75;
	mad.lo.s32 	%r79, %r11, %r76, %r78;
	mad.lo.s32 	%r80, %r12, %r77, %r79;
	shl.b64 	%rd50, %rd49, 32;
	shr.s64 	%rd51, %rd50, 30;
	add.s64 	%rd52, %rd5, %rd51;
	ld.global.f32 	%f17, [%rd52];
	cvt.s64.s32 	%rd53, %r80;
	add.s64 	%rd54, %rd6, %rd53;
	ld.global.u8 	%rs12, [%rd54];
	setp.eq.s16 	%p9, %rs12, 0;
	mul.f32 	%f18, %f17, %f4;
	selp.f32 	%f19, %f3, %f18, %p9;
	max.f32 	%f20, %f16, %f19;
	add.s64 	%rd55, %rd31, 128;
	cvt.u32.u64 	%r81, %rd55;
	div.s32 	%r82, %r81, %r7;
	mul.lo.s32 	%r83, %r82, %r7;
	sub.s32 	%r84, %r81, %r83;
	div.s32 	%r85, %r84, %r8;
	mul.lo.s32 	%r86, %r85, %r8;
	sub.s32 	%r87, %r84, %r86;
	selp.b32 	%r88, 0, %r82, %p5;
	selp.b32 	%r89, 0, %r85, %p4;
	selp.b32 	%r90, 0, %r87, %p3;
	mul.lo.s32 	%r91, %r10, %r88;
	mad.lo.s32 	%r92, %r11, %r89, %r91;
	mad.lo.s32 	%r93, %r12, %r90, %r92;
	shl.b64 	%rd56, %rd55, 32;
	shr.s64 	%rd57, %rd56, 30;
	add.s64 	%rd58, %rd5, %rd57;
	ld.global.f32 	%f21, [%rd58];
	cvt.s64.s32 	%rd59, %r93;
	add.s64 	%rd60, %rd6, %rd59;
	ld.global.u8 	%rs13, [%rd60];
	setp.eq.s16 	%p10, %rs13, 0;
	mul.f32 	%f22, %f21, %f4;
	selp.f32 	%f23, %f3, %f22, %p10;
	max.f32 	%f24, %f20, %f23;
	add.s64 	%rd61, %rd31, 160;
	cvt.u32.u64 	%r94, %rd61;
	div.s32 	%r95, %r94, %r7;
	mul.lo.s32 	%r96, %r95, %r7;
	sub.s32 	%r97, %r94, %r96;
	div.s32 	%r98, %r97, %r8;
	mul.lo.s32 	%r99, %r98, %r8;
	sub.s32 	%r100, %r97, %r99;
	selp.b32 	%r101, 0, %r95, %p5;
	selp.b32 	%r102, 0, %r98, %p4;
	selp.b32 	%r103, 0, %r100, %p3;
	mul.lo.s32 	%r104, %r10, %r101;
	mad.lo.s32 	%r105, %r11, %r102, %r104;
	mad.lo.s32 	%r106, %r12, %r103, %r105;
	shl.b64 	%rd62, %rd61, 32;
	shr.s64 	%rd63, %rd62, 30;
	add.s64 	%rd64, %rd5, %rd63;
	ld.global.f32 	%f25, [%rd64];
	cvt.s64.s32 	%rd65, %r106;
	add.s64 	%rd66, %rd6, %rd65;
	ld.global.u8 	%rs14, [%rd66];
	setp.eq.s16 	%p11, %rs14, 0;
	mul.f32 	%f26, %f25, %f4;
	selp.f32 	%f27, %f3, %f26, %p11;
	max.f32 	%f28, %f24, %f27;
	add.s64 	%rd67, %rd31, 192;
	cvt.u32.u64 	%r107, %rd67;
	div.s32 	%r108, %r107, %r7;
	mul.lo.s32 	%r109, %r108, %r7;
	sub.s32 	%r110, %r107, %r109;
	div.s32 	%r111, %r110, %r8;
	mul.lo.s32 	%r112, %r111, %r8;
	sub.s32 	%r113, %r110, %r112;
	selp.b32 	%r114, 0, %r108, %p5;
	selp.b32 	%r115, 0, %r111, %p4;
	selp.b32 	%r116, 0, %r113, %p3;
	mul.lo.s32 	%r117, %r10, %r114;
	mad.lo.s32 	%r118, %r11, %r115, %r117;
	mad.lo.s32 	%r119, %r12, %r116, %r118;
	shl.b64 	%rd68, %rd67, 32;
	shr.s64 	%rd69, %rd68, 30;
	add.s64 	%rd70, %rd5, %rd69;
	ld.global.f32 	%f29, [%rd70];
	cvt.s64.s32 	%rd71, %r119;
	add.s64 	%rd72, %rd6, %rd71;
	ld.global.u8 	%rs15, [%rd72];
	setp.eq.s16 	%p12, %rs15, 0;
	mul.f32 	%f30, %f29, %f4;
	selp.f32 	%f31, %f3, %f30, %p12;
	max.f32 	%f32, %f28, %f31;
	add.s64 	%rd73, %rd31, 224;
	cvt.u32.u64 	%r120, %rd73;
	div.s32 	%r121, %r120, %r7;
	mul.lo.s32 	%r122, %r121, %r7;
	sub.s32 	%r123, %r120, %r122;
	div.s32 	%r124, %r123, %r8;
	mul.lo.s32 	%r125, %r124, %r8;
	sub.s32 	%r126, %r123, %r125;
	selp.b32 	%r127, 0, %r121, %p5;
	selp.b32 	%r128, 0, %r124, %p4;
	selp.b32 	%r129, 0, %r126, %p3;
	mul.lo.s32 	%r130, %r10, %r127;
	mad.lo.s32 	%r131, %r11, %r128, %r130;
	mad.lo.s32 	%r132, %r12, %r129, %r131;
	shl.b64 	%rd74, %rd73, 32;
	shr.s64 	%rd75, %rd74, 30;
	add.s64 	%rd76, %rd5, %rd75;
	ld.global.f32 	%f33, [%rd76];
	cvt.s64.s32 	%rd77, %r132;
	add.s64 	%rd78, %rd6, %rd77;
	ld.global.u8 	%rs16, [%rd78];
	setp.eq.s16 	%p13, %rs16, 0;
	mul.f32 	%f34, %f33, %f4;
	selp.f32 	%f35, %f3, %f34, %p13;
	max.f32 	%f36, %f32, %f35;
	add.s64 	%rd79, %rd31, 256;
	cvt.u32.u64 	%r133, %rd79;
	div.s32 	%r134, %r133, %r7;
	mul.lo.s32 	%r135, %r134, %r7;
	sub.s32 	%r136, %r133, %r135;
	div.s32 	%r137, %r136, %r8;
	mul.lo.s32 	%r138, %r137, %r8;
	sub.s32 	%r139, %r136, %r138;
	selp.b32 	%r140, 0, %r134, %p5;
	selp.b32 	%r141, 0, %r137, %p4;
	selp.b32 	%r142, 0, %r139, %p3;
	mul.lo.s32 	%r143, %r10, %r140;
	mad.lo.s32 	%r144, %r11, %r141, %r143;
	mad.lo.s32 	%r145, %r12, %r142, %r144;
	shl.b64 	%rd80, %rd79, 32;
	shr.s64 	%rd81, %rd80, 30;
	add.s64 	%rd82, %rd5, %rd81;
	ld.global.f32 	%f37, [%rd82];
	cvt.s64.s32 	%rd83, %r145;
	add.s64 	%rd84, %rd6, %rd83;
	ld.global.u8 	%rs17, [%rd84];
	setp.eq.s16 	%p14, %rs17, 0;
	mul.f32 	%f38, %f37, %f4;
	selp.f32 	%f39, %f3, %f38, %p14;
	max.f32 	%f40, %f36, %f39;
	add.s64 	%rd85, %rd31, 288;
	cvt.u32.u64 	%r146, %rd85;
	div.s32 	%r147, %r146, %r7;
	mul.lo.s32 	%r148, %r147, %r7;
	sub.s32 	%r149, %r146, %r148;
	div.s32 	%r150, %r149, %r8;
	mul.lo.s32 	%r151, %r150, %r8;
	sub.s32 	%r152, %r149, %r151;
	selp.b32 	%r153, 0, %r147, %p5;
	selp.b32 	%r154, 0, %r150, %p4;
	selp.b32 	%r155, 0, %r152, %p3;
	mul.lo.s32 	%r156, %r10, %r153;
	mad.lo.s32 	%r157, %r11, %r154, %r156;
	mad.lo.s32 	%r158, %r12, %r155, %r157;
	shl.b64 	%rd86, %rd85, 32;
	shr.s64 	%rd87, %rd86, 30;
	add.s64 	%rd88, %rd5, %rd87;
	ld.global.f32 	%f41, [%rd88];
	cvt.s64.s32 	%rd89, %r158;
	add.s64 	%rd90, %rd6, %rd89;
	ld.global.u8 	%rs18, [%rd90];
	setp.eq.s16 	%p15, %rs18, 0;
	mul.f32 	%f42, %f41, %f4;
	selp.f32 	%f43, %f3, %f42, %p15;
	max.f32 	%f44, %f40, %f43;
	mov.b32 	%r159, %f44;
	shfl.sync.bfly.b32	%r160|%p16, %r159, 16, 31, -1;
	mov.b32 	%f45, %r160;
	max.f32 	%f46, %f44, %f45;
	mov.b32 	%r161, %f46;
	shfl.sync.bfly.b32	%r162|%p17, %r161, 8, 31, -1;
	mov.b32 	%f47, %r162;
	max.f32 	%f48, %f46, %f47;
	mov.b32 	%r163, %f48;
	shfl.sync.bfly.b32	%r164|%p18, %r163, 4, 31, -1;
	mov.b32 	%f49, %r164;
	max.f32 	%f50, %f48, %f49;
	mov.b32 	%r165, %f50;
	shfl.sync.bfly.b32	%r166|%p19, %r165, 2, 31, -1;
	mov.b32 	%f51, %r166;
	max.f32 	%f52, %f50, %f51;
	mov.b32 	%r167, %f52;
	shfl.sync.bfly.b32	%r168|%p20, %r167, 1, 31, -1;
	mov.b32 	%f53, %r168;
	max.f32 	%f54, %f52, %f53;
	sub.f32 	%f55, %f7, %f54;
	fma.rn.f32 	%f56, %f55, 0f3BBB989D, 0f3F000000;
	cvt.sat.f32.f32 	%f57, %f56;
	mov.f32 	%f58, 0f4B400001;
	mov.f32 	%f59, 0f437C0000;
	fma.rm.f32 	%f60, %f57, %f59, %f58;
	add.f32 	%f61, %f60, 0fCB40007F;
	neg.f32 	%f62, %f61;
	fma.rn.f32 	%f63, %f55, 0f3FB8AA3B, %f62;
	fma.rn.f32 	%f64, %f55, 0f32A57060, %f63;
	mov.b32 	%r169, %f60;
	shl.b32 	%r170, %r169, 23;
	mov.b32 	%f65, %r170;
	ex2.approx.ftz.f32 	%f66, %f64;
	mul.f32 	%f67, %f66, %f65;
	add.f32 	%f68, %f67, 0f00000000;
	sub.f32 	%f69, %f11, %f54;
	fma.rn.f32 	%f70, %f69, 0f3BBB989D, 0f3F000000;
	cvt.sat.f32.f32 	%f71, %f70;
	fma.rm.f32 	%f72, %f71, %f59, %f58;
	add.f32 	%f73, %f72, 0fCB40007F;
	neg.f32 	%f74, %f73;
	fma.rn.f32 	%f75, %f69, 0f3FB8AA3B, %f74;
	fma.rn.f32 	%f76, %f69, 0f32A57060, %f75;
	mov.b32 	%r171, %f72;
	shl.b32 	%r172, %r171, 23;
	mov.b32 	%f77, %r172;
	ex2.approx.ftz.f32 	%f78, %f76;
	mul.f32 	%f79, %f78, %f77;
	add.f32 	%f80, %f68, %f79;
	sub.f32 	%f81, %f15, %f54;
	fma.rn.f32 	%f82, %f81, 0f3BBB989D, 0f3F000000;
	cvt.sat.f32.f32 	%f83, %f82;
	fma.rm.f32 	%f84, %f83, %f59, %f58;
	add.f32 	%f85, %f84, 0fCB40007F;
	neg.f32 	%f86, %f85;
	fma.rn.f32 	%f87, %f81, 0f3FB8AA3B, %f86;
	fma.rn.f32 	%f88, %f81, 0f32A57060, %f87;
	mov.b32 	%r173, %f84;
	shl.b32 	%r174, %r173, 23;
	mov.b32 	%f89, %r174;
	ex2.approx.ftz.f32 	%f90, %f88;
	mul.f32 	%f91, %f90, %f89;
	add.f32 	%f92, %f80, %f91;
	sub.f32 	%f93, %f19, %f54;
	fma.rn.f32 	%f94, %f93, 0f3BBB989D, 0f3F000000;
	cvt.sat.f32.f32 	%f95, %f94;
	fma.rm.f32 	%f96, %f95, %f59, %f58;
	add.f32 	%f97, %f96, 0fCB40007F;
	neg.f32 	%f98, %f97;
	fma.rn.f32 	%f99, %f93, 0f3FB8AA3B, %f98;
	fma.rn.f32 	%f100, %f93, 0f32A57060, %f99;
	mov.b32 	%r175, %f96;
	shl.b32 	%r176, %r175, 23;
	mov.b32 	%f101, %r176;
	ex2.approx.ftz.f32 	%f102, %f100;
	mul.f32 	%f103, %f102, %f101;
	add.f32 	%f104, %f92, %f103;
	sub.f32 	%f105, %f23, %f54;
	fma.rn.f32 	%f106, %f105, 0f3BBB989D, 0f3F000000;
	cvt.sat.f32.f32 	%f107, %f106;
	fma.rm.f32 	%f108, %f107, %f59, %f58;
	add.f32 	%f109, %f108, 0fCB40007F;
	neg.f32 	%f110, %f109;
	fma.rn.f32 	%f111, %f105, 0f3FB8AA3B, %f110;
	fma.rn.f32 	%f112, %f105, 0f32A57060, %f111;
	mov.b32 	%r177, %f108;
	shl.b32 	%r178, %r177, 23;
	mov.b32 	%f113, %r178;
	ex2.approx.ftz.f32 	%f114, %f112;
	mul.f32 	%f115, %f114, %f113;
	add.f32 	%f116, %f104, %f115;
	sub.f32 	%f117, %f27, %f54;
	fma.rn.f32 	%f118, %f117, 0f3BBB989D, 0f3F000000;
	cvt.sat.f32.f32 	%f119, %f118;
	fma.rm.f32 	%f120, %f119, %f59, %f58;
	add.f32 	%f121, %f120, 0fCB40007F;
	neg.f32 	%f122, %f121;
	fma.rn.f32 	%f123, %f117, 0f3FB8AA3B, %f122;
	fma.rn.f32 	%f124, %f117, 0f32A57060, %f123;
	mov.b32 	%r179, %f120;
	shl.b32 	%r180, %r179, 23;
	mov.b32 	%f125, %r180;
	ex2.approx.ftz.f32 	%f126, %f124;
	mul.f32 	%f127, %f126, %f125;
	add.f32 	%f128, %f116, %f127;
	sub.f32 	%f129, %f31, %f54;
	fma.rn.f32 	%f130, %f129, 0f3BBB989D, 0f3F000000;
	cvt.sat.f32.f32 	%f131, %f130;
	fma.rm.f32 	%f132, %f131, %f59, %f58;
	add.f32 	%f133, %f132, 0fCB40007F;
	neg.f32 	%f134, %f133;
	fma.rn.f32 	%f135, %f129, 0f3FB8AA3B, %f134;
	fma.rn.f32 	%f136, %f129, 0f32A57060, %f135;
	mov.b32 	%r181, %f132;
	shl.b32 	%r182, %r181, 23;
	mov.b32 	%f137, %r182;
	ex2.approx.ftz.f32 	%f138, %f136;
	mul.f32 	%f139, %f138, %f137;
	add.f32 	%f140, %f128, %f139;
	sub.f32 	%f141, %f35, %f54;
	fma.rn.f32 	%f142, %f141, 0f3BBB989D, 0f3F000000;
	cvt.sat.f32.f32 	%f143, %f142;
	fma.rm.f32 	%f144, %f143, %f59, %f58;
	add.f32 	%f145, %f144, 0fCB40007F;
	neg.f32 	%f146, %f145;
	fma.rn.f32 	%f147, %f141, 0f3FB8AA3B, %f146;
	fma.rn.f32 	%f148, %f141, 0f32A57060, %f147;
	mov.b32 	%r183, %f144;
	shl.b32 	%r184, %r183, 23;
	mov.b32 	%f149, %r184;
	ex2.approx.ftz.f32 	%f150, %f148;
	mul.f32 	%f151, %f150, %f149;
	add.f32 	%f152, %f140, %f151;
	sub.f32 	%f153, %f39, %f54;
	fma.rn.f32 	%f154, %f153, 0f3BBB989D, 0f3F000000;
	cvt.sat.f32.f32 	%f155, %f154;
	fma.rm.f32 	%f156, %f155, %f59, %f58;
	add.f32 	%f157, %f156, 0fCB40007F;
	neg.f32 	%f158, %f157;
	fma.rn.f32 	%f159, %f153, 0f3FB8AA3B, %f158;
	fma.rn.f32 	%f160, %f153, 0f32A57060, %f159;
	mov.b32 	%r185, %f156;
	shl.b32 	%r186, %r185, 23;
	mov.b32 	%f161, %r186;
	ex2.approx.ftz.f32 	%f162, %f160;
	mul.f32 	%f163, %f162, %f161;
	add.f32 	%f164, %f152, %f163;
	sub.f32 	%f165, %f43, %f54;
	fma.rn.f32 	%f166, %f165, 0f3BBB989D, 0f3F000000;
	cvt.sat.f32.f32 	%f167, %f166;
	fma.rm.f32 	%f168, %f167, %f59, %f58;
	add.f32 	%f169, %f168, 0fCB40007F;
	neg.f32 	%f170, %f169;
	fma.rn.f32 	%f171, %f165, 0f3FB8AA3B, %f170;
	fma.rn.f32 	%f172, %f165, 0f32A57060, %f171;
	mov.b32 	%r187, %f168;
	shl.b32 	%r188, %r187, 23;
	mov.b32 	%f173, %r188;
	ex2.approx.ftz.f32 	%f174, %f172;
	mul.f32 	%f175, %f174, %f173;
	add.f32 	%f176, %f164, %f175;
	mov.b32 	%r189, %f176;
	shfl.sync.bfly.b32	%r190|%p21, %r189, 16, 31, -1;
	mov.b32 	%f177, %r190;
	add.f32 	%f178, %f176, %f177;
	mov.b32 	%r191, %f178;
	shfl.sync.bfly.b32	%r192|%p22, %r191, 8, 31, -1;
	mov.b32 	%f179, %r192;
	add.f32 	%f180, %f178, %f179;
	mov.b32 	%r193, %f180;
	shfl.sync.bfly.b32	%r194|%p23, %r193, 4, 31, -1;
	mov.b32 	%f181, %r194;
	add.f32 	%f182, %f180, %f181;
	mov.b32 	%r195, %f182;
	shfl.sync.bfly.b32	%r196|%p24, %r195, 2, 31, -1;
	mov.b32 	%f183, %r196;
	add.f32 	%f184, %f182, %f183;
	mov.b32 	%r197, %f184;
	shfl.sync.bfly.b32	%r198|%p25, %r197, 1, 31, -1;
	mov.b32 	%f185, %r198;
	add.f32 	%f186, %f184, %f185;
	div.rn.f32 	%f187, %f67, %f186;
	div.rn.f32 	%f188, %f79, %f186;
	div.rn.f32 	%f189, %f91, %f186;
	div.rn.f32 	%f190, %f103, %f186;
	div.rn.f32 	%f191, %f115, %f186;
	div.rn.f32 	%f192, %f127, %f186;
	div.rn.f32 	%f193, %f139, %f186;
	div.rn.f32 	%f194, %f151, %f186;
	div.rn.f32 	%f195, %f163, %f186;
	div.rn.f32 	%f196, %f175, %f186;
	mad.lo.s64 	%rd91, %rd94, %rd22, %rd7;
	shl.b64 	%rd92, %rd91, 2;
	add.s64 	%rd93, %rd8, %rd92;
	st.global.f32 	[%rd93], %f187;
	st.global.f32 	[%rd93+128], %f188;
	st.global.f32 	[%rd93+256], %f189;
	st.global.f32 	[%rd93+384], %f190;
	st.global.f32 	[%rd93+512], %f191;
	st.global.f32 	[%rd93+640], %f192;
	st.global.f32 	[%rd93+768], %f193;
	st.global.f32 	[%rd93+896], %f194;
	st.global.f32 	[%rd93+1024], %f195;
	st.global.f32 	[%rd93+1152], %f196;
	add.s64 	%rd94, %rd94, %rd9;
	setp.lt.s64 	%p26, %rd94, %rd23;
	@%p26 bra 	$L__BB394_4;
$L__BB394_5:
	ret;

}
	// .globl	_Z15SoftmaxWarpImplI22BroadcastScaleMaskLoadIffbLm3EiE11DirectStoreIffEfLi1ELi10ELi32ELi1ELb1EL9Algorithm0EEvT_T0_ll
.visible .entry _Z15SoftmaxWarpImplI22BroadcastScaleMaskLoadIffbLm3EiE11DirectStoreIffEfLi1ELi10ELi32ELi1ELb1EL9Algorithm0EEvT_T0_ll(
	.param .align 8 .b8 _Z15SoftmaxWarpImplI22BroadcastScaleMaskLoadIffbLm3EiE11DirectStoreIffEfLi1ELi10ELi32ELi1ELb1EL9Algorithm0EEvT_T0_ll_param_0[112],
	.param .align 8 .b8 _Z15SoftmaxWarpImplI22BroadcastScaleMaskLoadIffbLm3EiE11DirectStoreIffEfLi1ELi10ELi32ELi1ELb1EL9Algorithm0EEvT_T0_ll_param_1[16],
	.param .u64 _Z15SoftmaxWarpImplI22BroadcastScaleMaskLoadIffbLm3EiE11DirectStoreIffEfLi1ELi10ELi32ELi1ELb1EL9Algorithm0EEvT_T0_ll_param_2,
	.param .u64 _Z15SoftmaxWarpImplI22BroadcastScaleMaskLoadIffbLm3EiE11DirectStoreIffEfLi1ELi10ELi32ELi1ELb1EL9Algorithm0EEvT_T0_ll_param_3
)
{
	.reg .pred 	%p<74>;
	.reg .b16 	%rs<19>;
	.reg .b32 	%r<208>;
	.reg .b32 	%f<247>;
	.reg .b64 	%rd<105>;

	ld.param.u64 	%rd32, [_Z15SoftmaxWarpImplI22BroadcastScaleMaskLoadIffbLm3EiE11DirectStoreIffEfLi1ELi10ELi32ELi1ELb1EL9Algorithm0EEvT_T0_ll_param_1+8];
	ld.param.u64 	%rd31, [_Z15SoftmaxWarpImplI22BroadcastScaleMaskLoadIffbLm3EiE11DirectStoreIffEfLi1ELi10ELi32ELi1ELb1EL9Algorithm0EEvT_T0_ll_param_1];
	ld.param.v2.f32 	{%f53, %f54}, [_Z15SoftmaxWarpImplI22BroadcastScaleMaskLoadIffbLm3EiE11DirectStoreIffEfLi1ELi10ELi32ELi1ELb1EL9Algorithm0EEvT_T0_ll_param_0+104];
	ld.param.u64 	%rd30, [_Z15SoftmaxWarpImplI22BroadcastScaleMaskLoadIffbLm3EiE11DirectStoreIffEfLi1ELi10ELi32ELi1ELb1EL9Algorithm0EEvT_T0_ll_param_0+96];
	ld.param.u32 	%r12, [_Z15SoftmaxWarpImplI22BroadcastScaleMaskLoadIffbLm3EiE11DirectStoreIffEfLi1ELi10ELi32ELi1ELb1EL9Algorithm0EEvT_T0_ll_param_0+80];
	ld.param.v2.u32 	{%r10, %r11}, [_Z15SoftmaxWarpImplI22BroadcastScaleMaskLoadIffbLm3EiE11DirectStoreIffEfLi1ELi10ELi32ELi1ELb1EL9Algorithm0EEvT_T0_ll_param_0+72];
	ld.param.v2.u32 	{%r7, %r8}, [_Z15SoftmaxWarpImplI22BroadcastScaleMaskLoadIffbLm3EiE11DirectStoreIffEfLi1ELi10ELi32ELi1ELb1EL9Algorithm0EEvT_T0_ll_param_0+48];
	ld.param.u64 	%rd26, [_Z15SoftmaxWarpImplI22BroadcastScaleMaskLoadIffbLm3EiE11DirectStoreIffEfLi1ELi10ELi32ELi1ELb1EL9Algorithm0EEvT_T0_ll_param_0+32];
	ld.param.u64 	%rd25, [_Z15SoftmaxWarpImplI22BroadcastScaleMaskLoadIffbLm3EiE11DirectStoreIffEfLi1ELi10ELi32ELi1ELb1EL9Algorithm0EEvT_T0_ll_param_0+24];
	ld.param.u64 	%rd24, [_Z15SoftmaxWarpImplI22BroadcastScaleMaskLoadIffbLm3EiE11DirectStoreIffEfLi1ELi10ELi32ELi1ELb1EL9Algorithm0EEvT_T0_ll_param_0+16];
	ld.param.u64 	%rd23, [_Z15SoftmaxWarpImplI22BroadcastScaleMaskLoadIffbLm3EiE11DirectStoreIffEfLi1ELi10ELi32ELi1ELb1EL9Algorithm0EEvT_T0_ll_param_0+8];
	ld.param.u64 	%rd22, [_Z15SoftmaxWarpImplI22BroadcastScaleMaskLoadIffbLm3EiE11DirectStoreIffEfLi1ELi10ELi32ELi1ELb1EL9Algorithm0EEvT_T0_ll_param_0];
	ld.param.u64 	%rd33, [_Z15SoftmaxWarpImplI22BroadcastScaleMaskLoadIffbLm3EiE11DirectStoreIffEfLi1ELi10ELi32ELi1ELb1EL9Algorithm0EEvT_T0_ll_param_2];
	ld.param.u64 	%rd34, [_Z15SoftmaxWarpImplI22BroadcastScaleMaskLoadIffbLm3EiE11DirectStoreIffEfLi1ELi10ELi32ELi1ELb1EL9Algorithm0EEvT_T0_ll_param_3];
	cvta.to.global.u64 	%rd1, %rd22;
	cvta.to.global.u64 	%rd2, %rd23;
	setp.lt.s64 	%p1, %rd34, 321;
	@%p1 bra 	$L__BB395_2;
	mov.u64 	%rd35, $str;
	cvta.global.u64 	%rd36, %rd35;
	mov.u64 	%rd37, $str$1;
	cvta.global.u64 	%rd38, %rd37;
	mov.u64 	%rd39, __unnamed_386;
	cvta.global.u64 	%rd40, %rd39;
	{ // callseq 385, 0
	.param .b64 param0;
	st.param.b64 	[param0], %rd36;
	.param .b64 param1;
	st.param.b64 	[param1], %rd38;
	.param .b32 param2;
	st.param.b32 	[param2], 254;
	.param .b64 param3;
	st.param.b64 	[param3], %rd40;
	.param .b64 param4;
	st.param.b64 	[param4], 1;
	call.uni 
	__assertfail, 
	(
	param0, 
	param1, 
	param2, 
	param3, 
	param4
	);
	} // callseq 385
$L__BB395_2:
	mov.u32 	%r23, %ctaid.x;
	mov.u32 	%r24, %ntid.y;
	mov.u32 	%r25, %tid.y;
	mad.lo.s32 	%r26, %r23, %r24, %r25;
	mov.u32 	%r27, %nctaid.x;
	mul.lo.s32 	%r6, %r27, %r24;
	cvt.s64.s32 	%rd104, %r26;
	setp.le.s64 	%p2, %rd33, %rd104;
	@%p2 bra 	$L__BB395_45;
	mov.u32 	%r28, %tid.x;
	cvt.u64.u32 	%rd7, %r28;
	add.s32 	%r29, %r28, 32;
	cvt.u64.u32 	%rd8, %r29;
	add.s32 	%r30, %r28, 64;
	cvt.u64.u32 	%rd9, %r30;
	add.s32 	%r31, %r28, 96;
	cvt.u64.u32 	%rd10, %r31;
	add.s32 	%r32, %r28, 128;
	cvt.u64.u32 	%rd11, %r32;
	add.s32 	%r33, %r28, 160;
	cvt.u64.u32 	%rd12, %r33;
	add.s32 	%r34, %r28, 192;
	cvt.u64.u32 	%rd13, %r34;
	add.s32 	%r35, %r28, 224;
	cvt.u64.u32 	%rd14, %r35;
	add.s32 	%r36, %r28, 256;
	cvt.u64.u32 	%rd15, %r36;
	add.s32 	%r37, %r28, 288;
	cvt.u64.u32 	%rd16, %r37;
	cvt.s64.s32 	%rd17, %r6;
$L__BB395_4:
	setp.le.s64 	%p3, %rd34, %rd7;
	mul.lo.s64 	%rd19, %rd30, %rd104;
	mov.f32 	%f227, 0fFF800000;
	mov.f32 	%f230, %f227;
	@%p3 bra 	$L__BB395_6;
	setp.eq.s64 	%p4, %rd26, 1;
	setp.eq.s64 	%p5, %rd25, 1;
	setp.eq.s64 	%p6, %rd24, 1;
	add.s64 	%rd41, %rd19, %rd7;
	cvt.u32.u64 	%r38, %rd41;
	div.s32 	%r39, %r38, %r7;
	mul.lo.s32 	%r40, %r39, %r7;
	sub.s32 	%r41, %r38, %r40;
	div.s32 	%r42, %r41, %r8;
	mul.lo.s32 	%r43, %r42, %r8;
	sub.s32 	%r44, %r41, %r43;
	selp.b32 	%r45, 0, %r39, %p6;
	selp.b32 	%r46, 0, %r42, %p5;
	selp.b32 	%r47, 0, %r44, %p4;
	mul.lo.s32 	%r48, %r10, %r45;
	mad.lo.s32 	%r49, %r11, %r46, %r48;
	mad.lo.s32 	%r50, %r12, %r47, %r49;
	shl.b64 	%rd42, %rd41, 32;
	shr.s64 	%rd43, %rd42, 30;
	add.s64 	%rd44, %rd1, %rd43;
	ld.global.f32 	%f56, [%rd44];
	cvt.s64.s32 	%rd45, %r50;
	add.s64 	%rd46, %rd2, %rd45;
	ld.global.u8 	%rs9, [%rd46];
	setp.eq.s16 	%p7, %rs9, 0;
	mul.f32 	%f57, %f56, %f54;
	selp.f32 	%f227, %f53, %f57, %p7;
	max.f32 	%f230, %f227, 0fFF800000;
$L__BB395_6:
	setp.le.s64 	%p8, %rd34, %rd8;
	mov.f32 	%f229, 0fFF800000;
	@%p8 bra 	$L__BB395_8;
	setp.eq.s64 	%p9, %rd26, 1;
	setp.eq.s64 	%p10, %rd25, 1;
	setp.eq.s64 	%p11, %rd24, 1;
	add.s64 	%rd47, %rd19, %rd8;
	cvt.u32.u64 	%r51, %rd47;
	div.s32 	%r52, %r51, %r7;
	mul.lo.s32 	%r53, %r52, %r7;
	sub.s32 	%r54, %r51, %r53;
	div.s32 	%r55, %r54, %r8;
	mul.lo.s32 	%r56, %r55, %r8;
	sub.s32 	%r57, %r54, %r56;
	selp.b32 	%r58, 0, %r52, %p11;
	selp.b32 	%r59, 0, %r55, %p10;
	selp.b32 	%r60, 0, %r57, %p9;
	mul.lo.s32 	%r61, %r10, %r58;
	mad.lo.s32 	%r62, %r11, %r59, %r61;
	mad.lo.s32 	%r63, %r12, %r60, %r62;
	shl.b64 	%rd48, %rd47, 32;
	shr.s64 	%rd49, %rd48, 30;
	add.s64 	%rd50, %rd1, %rd49;
	ld.global.f32 	%f59, [%rd50];
	cvt.s64.s32 	%rd51, %r63;
	add.s64 	%rd52, %rd2, %rd51;
	ld.global.u8 	%rs10, [%rd52];
	setp.eq.s16 	%p12, %rs10, 0;
	mul.f32 	%f60, %f59, %f54;
	selp.f32 	%f229, %f53, %f60, %p12;
	max.f32 	%f230, %f230, %f229;
$L__BB395_8:
	setp.le.s64 	%p13, %rd34, %rd9;
	mov.f32 	%f231, 0fFF800000;
	@%p13 bra 	$L__BB395_10;
	setp.eq.s64 	%p14, %rd26, 1;
	setp.eq.s64 	%p15, %rd25, 1;
	setp.eq.s64 	%p16, %rd24, 1;
	add.s64 	%rd53, %rd19, %rd9;
	cvt.u32.u64 	%r64, %rd53;
	div.s32 	%r65, %r64, %r7;
	mul.lo.s32 	%r66, %r65, %r7;
	sub.s32 	%r67, %r64, %r66;
	div.s32 	%r68, %r67, %r8;
	mul.lo.s32 	%r69, %r68, %r8;
	sub.s32 	%r70, %r67, %r69;
	selp.b32 	%r71, 0, %r65, %p16;
	selp.b32 	%r72, 0, %r68, %p15;
	selp.b32 	%r73, 0, %r70, %p14;
	mul.lo.s32 	%r74, %r10, %r71;
	mad.lo.s32 	%r75, %r11, %r72, %r74;
	mad.lo.s32 	%r76, %r12, %r73, %r75;
	shl.b64 	%rd54, %rd53, 32;
	shr.s64 	%rd55, %rd54, 30;
	add.s64 	%rd56, %rd1, %rd55;
	ld.global.f32 	%f62, [%rd56];
	cvt.s64.s32 	%rd57, %r76;
	add.s64 	%rd58, %rd2, %rd57;
	ld.global.u8 	%rs11, [%rd58];
	setp.eq.s16 	%p17, %rs11, 0;
	mul.f32 	%f63, %f62, %f54;
	selp.f32 	%f231, %f53, %f63, %p17;
	max.f32 	%f230, %f230, %f231;
$L__BB395_10:
	setp.le.s64 	%p18, %rd34, %rd10;
	mov.f32 	%f233, 0fFF800000;
	@%p18 bra 	$L__BB395_12;
	setp.eq.s64 	%p19, %rd26, 1;
	setp.eq.s64 	%p20, %rd25, 1;
	setp.eq.s64 	%p21, %rd24, 1;
	add.s64 	%rd59, %rd19, %rd10;
	cvt.u32.u64 	%r77, %rd59;
	div.s32 	%r78, %r77, %r7;
	mul.lo.s32 	%r79, %r78, %r7;
	sub.s32 	%r80, %r77, %r79;
	div.s32 	%r81, %r80, %r8;
	mul.lo.s32 	%r82, %r81, %r8;
	sub.s32 	%r83, %r80, %r82;
	selp.b32 	%r84, 0, %r78, %p21;
	selp.b32 	%r85, 0, %r81, %p20;
	selp.b32 	%r86, 0, %r83, %p19;
	mul.lo.s32 	%r87, %r10, %r84;
	mad.lo.s32 	%r88, %r11, %r85, %r87;
	mad.lo.s32 	%r89, %r12, %r86, %r88;
	shl.b64 	%rd60, %rd59, 32;
	shr.s64 	%rd61, %rd60, 30;
	add.s64 	%rd62, %rd1, %rd61;
	ld.global.f32 	%f65, [%rd62];
	cvt.s64.s32 	%rd63, %r89;
	add.s64 	%rd64, %rd2, %rd63;
	ld.global.u8 	%rs12, [%rd64];
	setp.eq.s16 	%p22, %rs12, 0;
	mul.f32 	%f66, %f65, %f54;
	selp.f32 	%f233, %f53, %f66, %p22;
	max.f32 	%f230, %f230, %f233;
$L__BB395_12:
	setp.le.s64 	%p23, %rd34, %rd11;
	mov.f32 	%f235, 0fFF800000;
	@%p23 bra 	$L__BB395_14;
	setp.eq.s64 	%p24, %rd26, 1;
	setp.eq.s64 	%p25, %rd25, 1;
	setp.eq.s64 	%p26, %rd24, 1;
	add.s64 	%rd65, %rd19, %rd11;
	cvt.u32.u64 	%r90, %rd65;
	div.s32 	%r91, %r90, %r7;
	mul.lo.s32 	%r92, %r91, %r7;
	sub.s32 	%r93, %r90, %r92;
	div.s32 	%r94, %r93, %r8;
	mul.lo.s32 	%r95, %r94, %r8;
	sub.s32 	%r96, %r93, %r95;
	selp.b32 	%r97, 0, %r91, %p26;
	selp.b32 	%r98, 0, %r94, %p25;
	selp.b32 	%r99, 0, %r96, %p24;
	mul.lo.s32 	%r100, %r10, %r97;
	mad.lo.s32 	%r101, %r11, %r98, %r100;
	mad.lo.s32 	%r102, %r12, %r99, %r101;
	shl.b64 	%rd66, %rd65, 32;
	shr.s64 	%rd67, %rd66, 30;
	add.s64 	%rd68, %rd1, %rd67;
	ld.global.f32 	%f68, [%rd68];
	cvt.s64.s32 	%rd69, %r102;
	add.s64 	%rd70, %rd2, %rd69;
	ld.global.u8 	%rs13, [%rd70];
	setp.eq.s16 	%p27, %rs13, 0;
	mul.f32 	%f69, %f68, %f54;
	selp.f32 	%f235, %f53, %f69, %p27;
	max.f32 	%f230, %f230, %f235;
$L__BB395_14:
	setp.le.s64 	%p28, %rd34, %rd12;
	mov.f32 	%f237, 0fFF800000;
	@%p28 bra 	$L__BB395_16;
	setp.eq.s64 	%p29, %rd26, 1;
	setp.eq.s64 	%p30, %rd25, 1;
	setp.eq.s64 	%p31, %rd24, 1;
	add.s64 	%rd71, %rd19, %rd12;
	cvt.u32.u64 	%r103, %rd71;
	div.s32 	%r104, %r103, %r7;
	mul.lo.s32 	%r105, %r104, %r7;
	sub.s32 	%r106, %r103, %r105;
	div.s32 	%r107, %r106, %r8;
	mul.lo.s32 	%r108, %r107, %r8;
	sub.s32 	%r109, %r106, %r108;
	selp.b32 	%r110, 0, %r104, %p31;
	selp.b32 	%r111, 0, %r107, %p30;
	selp.b32 	%r112, 0, %r109, %p29;
	mul.lo.s32 	%r113, %r10, %r110;
	mad.lo.s32 	%r114, %r11, %r111, %r113;
	mad.lo.s32 	%r115, %r12, %r112, %r114;
	shl.b64 	%rd72, %rd71, 32;
	shr.s64 	%rd73, %rd72, 30;
	add.s64 	%rd74, %rd1, %rd73;
	ld.global.f32 	%f71, [%rd74];
	cvt.s64.s32 	%rd75, %r115;
	add.s64 	%rd76, %rd2, %rd75;
	ld.global.u8 	%rs14, [%rd76];
	setp.eq.s16 	%p32, %rs14, 0;
	mul.f32 	%f72, %f71, %f54;
	selp.f32 	%f237, %f53, %f72, %p32;
	max.f32 	%f230, %f230, %f237;
$L__BB395_16:
	setp.le.s64 	%p33, %rd34, %rd13;
	mov.f32 	%f239, 0fFF800000;
	@%p33 bra 	$L__BB395_18;
	setp.eq.s64 	%p34, %rd26, 1;
	setp.eq.s64 	%p35, %rd25, 1;
	setp.eq.s64 	%p36, %rd24, 1;
	add.s64 	%rd77, %rd19, %rd13;
	cvt.u32.u64 	%r116, %rd77;
	div.s32 	%r117, %r116, %r7;
	mul.lo.s32 	%r118, %r117, %r7;
	sub.s32 	%r119, %r116, %r118;
	div.s32 	%r120, %r119, %r8;
	mul.lo.s32 	%r121, %r120, %r8;
	sub.s32 	%r122, %r119, %r121;
	selp.b32 	%r123, 0, %r117, %p36;
	selp.b32 	%r124, 0, %r120, %p35;
	selp.b32 	%r125, 0, %r122, %p34;
	mul.lo.s32 	%r126, %r10, %r123;
	mad.lo.s32 	%r127, %r11, %r124, %r126;
	mad.lo.s32 	%r128, %r12, %r125, %r127;
	shl.b64 	%rd78, %rd77, 32;
	shr.s64 	%rd79, %rd78, 30;
	add.s64 	%rd80, %rd1, %rd79;
	ld.global.f32 	%f74, [%rd80];
	cvt.s64.s32 	%rd81, %r128;
	add.s64 	%rd82, %rd2, %rd81;
	ld.global.u8 	%rs15, [%rd82];
	setp.eq.s16 	%p37, %rs15, 0;
	mul.f32 	%f75, %f74, %f54;
	selp.f32 	%f239, %f53, %f75, %p37;
	max.f32 	%f230, %f230, %f239;
$L__BB395_18:
	setp.le.s64 	%p38, %rd34, %rd14;
	mov.f32 	%f241, 0fFF800000;
	@%p38 bra 	$L__BB395_20;
	setp.eq.s64 	%p39, %rd26, 1;
	setp.eq.s64 	%p40, %rd25, 1;
	setp.eq.s64 	%p41, %rd24, 1;
	add.s64 	%rd83, %rd19, %rd14;
	cvt.u32.u64 	%r129, %rd83;
	div.s32 	%r130, %r129, %r7;
	mul.lo.s32 	%r131, %r130, %r7;
	sub.s32 	%r132, %r129, %r131;
	div.s32 	%r133, %r132, %r8;
	mul.lo.s32 	%r134, %r133, %r8;
	sub.s32 	%r135, %r132, %r134;
	selp.b32 	%r136, 0, %r130, %p41;
	selp.b32 	%r137, 0, %r133, %p40;
	selp.b32 	%r138, 0, %r135, %p39;
	mul.lo.s32 	%r139, %r10, %r136;
	mad.lo.s32 	%r140, %r11, %r137, %r139;
	mad.lo.s32 	%r141, %r12, %r138, %r140;
	shl.b64 	%rd84, %rd83, 32;
	shr.s64 	%rd85, %rd84, 30;
	add.s64 	%rd86, %rd1, %rd85;
	ld.global.f32 	%f77, [%rd86];
	cvt.s64.s32 	%rd87, %r141;
	add.s64 	%rd88, %rd2, %rd87;
	ld.global.u8 	%rs16, [%rd88];
	setp.eq.s16 	%p42, %rs16, 0;
	mul.f32 	%f78, %f77, %f54;
	selp.f32 	%f241, %f53, %f78, %p42;
	max.f32 	%f230, %f230, %f241;
$L__BB395_20:
	setp.le.s64 	%p43, %rd34, %rd15;
	mov.f32 	%f243, 0fFF800000;
	@%p43 bra 	$L__BB395_22;
	setp.eq.s64 	%p44, %rd26, 1;
	setp.eq.s64 	%p45, %rd25, 1;
	setp.eq.s64 	%p46, %rd24, 1;
	add.s64 	%rd89, %rd19, %rd15;
	cvt.u32.u64 	%r142, %rd89;
	div.s32 	%r143, %r142, %r7;
	mul.lo.s32 	%r144, %r143, %r7;
	sub.s32 	%r145, %r142, %r144;
	div.s32 	%r146, %r145, %r8;
	mul.lo.s32 	%r147, %r146, %r8;
	sub.s32 	%r148, %r145, %r147;
	selp.b32 	%r149, 0, %r143, %p46;
	selp.b32 	%r150, 0, %r146, %p45;
	selp.b32 	%r151, 0, %r148, %p44;
	mul.lo.s32 	%r152, %r10, %r149;
	mad.lo.s32 	%r153, %r11, %r150, %r152;
	mad.lo.s32 	%r154, %r12, %r151, %r153;
	shl.b64 	%rd90, %rd89, 32;
	shr.s64 	%rd91, %rd90, 30;
	add.s64 	%rd92, %rd1, %rd91;
	ld.global.f32 	%f80, [%rd92];
	cvt.s64.s32 	%rd93, %r154;
	add.s64 	%rd94, %rd2, %rd93;
	ld.global.u8 	%rs17, [%rd94];
	setp.eq.s16 	%p47, %rs17, 0;
	mul.f32 	%f81, %f80, %f54;
	selp.f32 	%f243, %f53, %f81, %p47;
	max.f32 	%f230, %f230, %f243;
$L__BB395_22:
	setp.le.s64 	%p48, %rd34, %rd16;
	mov.f32 	%f245, 0fFF800000;
	@%p48 bra 	$L__BB395_24;
	setp.eq.s64 	%p49, %rd26, 1;
	setp.eq.s64 	%p50, %rd25, 1;
	setp.eq.s64 	%p51, %rd24, 1;
	add.s64 	%rd95, %rd19, %rd16;
	cvt.u32.u64 	%r155, %rd95;
	div.s32 	%r156, %r155, %r7;
	mul.lo.s32 	%r157, %r156, %r7;
	sub.s32 	%r158, %r155, %r157;
	div.s32 	%r159, %r158, %r8;
	mul.lo.s32 	%r160, %r159, %r8;
	sub.s32 	%r161, %r158, %r160;
	selp.b32 	%r162, 0, %r156, %p51;
	selp.b32 	%r163, 0, %r159, %p50;
	selp.b32 	%r164, 0, %r161, %p49;
	mul.lo.s32 	%r165, %r10, %r162;
	mad.lo.s32 	%r166, %r11, %r163, %r165;
	mad.lo.s32 	%r167, %r12, %r164, %r166;
	shl.b64 	%rd96, %rd95, 32;
	shr.s64 	%rd97, %rd96, 30;
	add.s64 	%rd98, %rd1, %rd97;
	ld.global.f32 	%f83, [%rd98];
	cvt.s64.s32 	%rd99, %r167;
	add.s64 	%rd100, %rd2, %rd99;
	ld.global.u8 	%rs18, [%rd100];
	setp.eq.s16 	%p52, %rs18, 0;
	mul.f32 	%f84, %f83, %f54;
	selp.f32 	%f245, %f53, %f84, %p52;
	max.f32 	%f230, %f230, %f245;
$L__BB395_24:
	setp.le.s64 	%p53, %rd34, %rd7;
	mov.b32 	%r168, %f230;
	shfl.sync.bfly.b32	%r169|%p54, %r168, 16, 31, -1;
	mov.b32 	%f85, %r169;
	max.f32 	%f86, %f230, %f85;
	mov.b32 	%r170, %f86;
	shfl.sync.bfly.b32	%r171|%p55, %r170, 8, 31, -1;
	mov.b32 	%f87, %r171;
	max.f32 	%f88, %f86, %f87;
	mov.b32 	%r172, %f88;
	shfl.sync.bfly.b32	%r173|%p56, %r172, 4, 31, -1;
	mov.b32 	%f89, %r173;
	max.f32 	%f90, %f88, %f89;
	mov.b32 	%r174, %f90;
	shfl.sync.bfly.b32	%r175|%p57, %r174, 2, 31, -1;
	mov.b32 	%f91, %r175;
	max.f32 	%f92, %f90, %f91;
	mov.b32 	%r176, %f92;
	shfl.sync.bfly.b32	%r177|%p58, %r176, 1, 31, -1;
	mov.b32 	%f93, %r177;
	max.f32 	%f94, %f92, %f93;
	sub.f32 	%f95, %f227, %f94;
	fma.rn.f32 	%f96, %f95, 0f3BBB989D, 0f3F000000;
	cvt.sat.f32.f32 	%f97, %f96;
	mov.f32 	%f98, 0f4B400001;
	mov.f32 	%f99, 0f437C0000;
	fma.rm.f32 	%f100, %f97, %f99, %f98;
	add.f32 	%f101, %f100, 0fCB40007F;
	neg.f32 	%f102, %f101;
	fma.rn.f32 	%f103, %f95, 0f3FB8AA3B, %f102;
	fma.rn.f32 	%f104, %f95, 0f32A57060, %f103;
	mov.b32 	%r178, %f100;
	shl.b32 	%r179, %r178, 23;
	mov.b32 	%f105, %r179;
	ex2.approx.ftz.f32 	%f106, %f104;
	mul.f32 	%f107, %f106, %f105;
	add.f32 	%f108, %f107, 0f00000000;
	sub.f32 	%f109, %f229, %f94;
	fma.rn.f32 	%f110, %f109, 0f3BBB989D, 0f3F000000;
	cvt.sat.f32.f32 	%f111, %f110;
	fma.rm.f32 	%f112, %f111, %f99, %f98;
	add.f32 	%f113, %f112, 0fCB40007F;
	neg.f32 	%f114, %f113;
	fma.rn.f32 	%f115, %f109, 0f3FB8AA3B, %f114;
	fma.rn.f32 	%f116, %f109, 0f32A57060, %f115;
	mov.b32 	%r180, %f112;
	shl.b32 	%r181, %r180, 23;
	mov.b32 	%f117, %r181;
	ex2.approx.ftz.f32 	%f118, %f116;
	mul.f32 	%f119, %f118, %f117;
	add.f32 	%f120, %f108, %f119;
	sub.f32 	%f121, %f231, %f94;
	fma.rn.f32 	%f122, %f121, 0f3BBB989D, 0f3F000000;
	cvt.sat.f32.f32 	%f123, %f122;
	fma.rm.f32 	%f124, %f123, %f99, %f98;
	add.f32 	%f125, %f124, 0fCB40007F;
	neg.f32 	%f126, %f125;
	fma.rn.f32 	%f127, %f121, 0f3FB8AA3B, %f126;
	fma.rn.f32 	%f128, %f121, 0f32A57060, %f127;
	mov.b32 	%r182, %f124;
	shl.b32 	%r183, %r182, 23;
	mov.b32 	%f129, %r183;
	ex2.approx.ftz.f32 	%f130, %f128;
	mul.f32 	%f131, %f130, %f129;
	add.f32 	%f132, %f120, %f131;
	sub.f32 	%f133, %f233, %f94;
	fma.rn.f32 	%f134, %f133, 0f3BBB989D, 0f3F000000;
	cvt.sat.f32.f32 	%f135, %f134;
	fma.rm.f32 	%f136, %f135, %f99, %f98;
	add.f32 	%f137, %f136, 0fCB40007F;
	neg.f32 	%f138, %f137;
	fma.rn.f32 	%f139, %f133, 0f3FB8AA3B, %f138;
	fma.rn.f32 	%f140, %f133, 0f32A57060, %f139;
	mov.b32 	%r184, %f136;
	shl.b32 	%r185, %r184, 23;
	mov.b32 	%f141, %r185;
	ex2.approx.ftz.f32 	%f142, %f140;
	mul.f32 	%f143, %f142, %f141;
	add.f32 	%f144, %f132, %f143;
	sub.f32 	%f145, %f235, %f94;
	fma.rn.f32 	%f146, %f145, 0f3BBB989D, 0f3F000000;
	cvt.sat.f32.f32 	%f147, %f146;
	fma.rm.f32 	%f148, %f147, %f99, %f98;
	add.f32 	%f149, %f148, 0fCB40007F;
	neg.f32 	%f150, %f149;
	fma.rn.f32 	%f151, %f145, 0f3FB8AA3B, %f150;
	fma.rn.f32 	%f152, %f145, 0f32A57060, %f151;
	mov.b32 	%r186, %f148;
	shl.b32 	%r187, %r186, 23;
	mov.b32 	%f153, %r187;
	ex2.approx.ftz.f32 	%f154, %f152;
	mul.f32 	%f155, %f154, %f153;
	add.f32 	%f156, %f144, %f155;
	sub.f32 	%f157, %f237, %f94;
	fma.rn.f32 	%f158, %f157, 0f3BBB989D, 0f3F000000;
	cvt.sat.f32.f32 	%f159, %f158;
	fma.rm.f32 	%f160, %f159, %f99, %f98;
	add.f32 	%f161, %f160, 0fCB40007F;
	neg.f32 	%f162, %f161;
	fma.rn.f32 	%f163, %f157, 0f3FB8AA3B, %f162;
	fma.rn.f32 	%f164, %f157, 0f32A57060, %f163;
	mov.b32 	%r188, %f160;
	shl.b32 	%r189, %r188, 23;
	mov.b32 	%f165, %r189;
	ex2.approx.ftz.f32 	%f166, %f164;
	mul.f32 	%f167, %f166, %f165;
	add.f32 	%f168, %f156, %f167;
	sub.f32 	%f169, %f239, %f94;
	fma.rn.f32 	%f170, %f169, 0f3BBB989D, 0f3F000000;
	cvt.sat.f32.f32 	%f171, %f170;
	fma.rm.f32 	%f172, %f171, %f99, %f98;
	add.f32 	%f173, %f172, 0fCB40007F;
	neg.f32 	%f174, %f173;
	fma.rn.f32 	%f175, %f169, 0f3FB8AA3B, %f174;
	fma.rn.f32 	%f176, %f169, 0f32A57060, %f175;
	mov.b32 	%r190, %f172;
	shl.b32 	%r191, %r190, 23;
	mov.b32 	%f177, %r191;
	ex2.approx.ftz.f32 	%f178, %f176;
	mul.f32 	%f179, %f178, %f177;
	add.f32 	%f180, %f168, %f179;
	sub.f32 	%f181, %f241, %f94;
	fma.rn.f32 	%f182, %f181, 0f3BBB989D, 0f3F000000;
	cvt.sat.f32.f32 	%f183, %f182;
	fma.rm.f32 	%f184, %f183, %f99, %f98;
	add.f32 	%f185, %f184, 0fCB40007F;
	neg.f32 	%f186, %f185;
	fma.rn.f32 	%f187, %f181, 0f3FB8AA3B, %f186;
	fma.rn.f32 	%f188, %f181, 0f32A57060, %f187;
	mov.b32 	%r192, %f184;
	shl.b32 	%r193, %r192, 23;
	mov.b32 	%f189, %r193;
	ex2.approx.ftz.f32 	%f190, %f188;
	mul.f32 	%f191, %f190, %f189;
	add.f32 	%f192, %f180, %f191;
	sub.f32 	%f193, %f243, %f94;
	fma.rn.f32 	%f194, %f193, 0f3BBB989D, 0f3F000000;
	cvt.sat.f32.f32 	%f195, %f194;
	fma.rm.f32 	%f196, %f195, %f99, %f98;
	add.f32 	%f197, %f196, 0fCB40007F;
	neg.f32 	%f198, %f197;
	fma.rn.f32 	%f199, %f193, 0f3FB8AA3B, %f198;
	fma.rn.f32 	%f200, %f193, 0f32A57060, %f199;
	mov.b32 	%r194, %f196;
	shl.b32 	%r195, %r194, 23;
	mov.b32 	%f201, %r195;
	ex2.approx.ftz.f32 	%f202, %f200;
	mul.f32 	%f203, %f202, %f201;
	add.f32 	%f204, %f192, %f203;
	sub.f32 	%f205, %f245, %f94;
	fma.rn.f32 	%f206, %f205, 0f3BBB989D, 0f3F000000;
	cvt.sat.f32.f32 	%f207, %f206;
	fma.rm.f32 	%f208, %f207, %f99, %f98;
	add.f32 	%f209, %f208, 0fCB40007F;
	neg.f32 	%f210, %f209;
	fma.rn.f32 	%f211, %f205, 0f3FB8AA3B, %f210;
	fma.rn.f32 	%f212, %f205, 0f32A57060, %f211;
	mov.b32 	%r196, %f208;
	shl.b32 	%r197, %r196, 23;
	mov.b32 	%f213, %r197;
	ex2.approx.ftz.f32 	%f214, %f212;
	mul.f32 	%f215, %f214, %f213;
	add.f32 	%f216, %f204, %f215;
	mov.b32 	%r198, %f216;
	shfl.sync.bfly.b32	%r199|%p59, %r198, 16, 31, -1;
	mov.b32 	%f217, %r199;
	add.f32 	%f218, %f216, %f217;
	mov.b32 	%r200, %f218;
	shfl.sync.bfly.b32	%r201|%p60, %r200, 8, 31, -1;
	mov.b32 	%f219, %r201;
	add.f32 	%f220, %f218, %f219;
	mov.b32 	%r202, %f220;
	shfl.sync.bfly.b32	%r203|%p61, %r202, 4, 31, -1;
	mov.b32 	%f221, %r203;
	add.f32 	%f222, %f220, %f221;
	mov.b32 	%r204, %f222;
	shfl.sync.bfly.b32	%r205|%p62, %r204, 2, 31, -1;
	mov.b32 	%f223, %r205;
	add.f32 	%f224, %f222, %f223;
	mov.b32 	%r206, %f224;
	shfl.sync.bfly.b32	%r207|%p63, %r206, 1, 31, -1;
	mov.b32 	%f225, %r207;
	add.f32 	%f226, %f224, %f225;
	div.rn.f32 	%f43, %f107, %f226;
	div.rn.f32 	%f44, %f119, %f226;
	div.rn.f32 	%f45, %f131, %f226;
	div.rn.f32 	%f46, %f143, %f226;
	div.rn.f32 	%f47, %f155, %f226;
	div.rn.f32 	%f48, %f167, %f226;
	div.rn.f32 	%f49, %f179, %f226;
	div.rn.f32 	%f50, %f191, %f226;
	div.rn.f32 	%f51, %f203, %f226;
	div.rn.f32 	%f52, %f215, %f226;
	mad.lo.s64 	%rd101, %rd104, %rd32, %rd7;
	cvta.to.global.u64 	%rd102, %rd31;
	shl.b64 	%rd103, %rd101, 2;
	add.s64 	%rd20, %rd102, %rd103;
	@%p53 bra 	$L__BB395_26;
	st.global.f32 	[%rd20], %f43;
$L__BB395_26:
	setp.le.s64 	%p64, %rd34, %rd8;
	@%p64 bra 	$L__BB395_28;
	st.global.f32 	[%rd20+128], %f44;
$L__BB395_28:
	setp.le.s64 	%p65, %rd34, %rd9;
	@%p65 bra 	$L__BB395_30;
	st.global.f32 	[%rd20+256], %f45;
$L__BB395_30:
	setp.le.s64 	%p66, %rd34, %rd10;
	@%p66 bra 	$L__BB395_32;
	st.global.f32 	[%rd20+384], %f46;
$L__BB395_32:
	setp.le.s64 	%p67, %rd34, %rd11;
	@%p67 bra 	$L__BB395_34;
	st.global.f32 	[%rd20+512], %f47;
$L__BB395_34:
	setp.le.s64 	%p68, %rd34, %rd12;
	@%p68 bra 	$L__BB395_36;
	st.global.f32 	[%rd20+640], %f48;
$L__BB395_36:
	setp.le.s64 	%p69, %rd34, %rd13;
	@%p69 bra 	$L__BB395_38;
	st.global.f32 	[%rd20+768], %f49;
$L__BB395_38:
	setp.le.s64 	%p70, %rd34, %rd14;
	@%p70 bra 	$L__BB395_40;
	st.global.f32 	[%rd20+896], %f50;
$L__BB395_40:
	setp.le.s64 	%p71, %rd34, %rd15;
	@%p71 bra 	$L__BB395_42;
	st.global.f32 	[%rd20+1024], %f51;
$L__BB395_42:
	setp.le.s64 	%p72, %rd34, %rd16;
	@%p72 bra 	$L__BB395_44;
	st.global.f32 	[%rd20+1152], %f52;
$L__BB395_44:
	add.s64 	%rd104, %rd104, %rd17;
	setp.lt.s64 	%p73, %rd104, %rd33;
	@%p73 bra 	$L__BB395_4;
$L__BB395_45:
	ret;

}
	// .globl	_Z15SoftmaxWarpImplI22BroadcastScaleMaskLoadIffbLm3EiE11DirectStoreIffEfLi1ELi11ELi32ELi1ELb0EL9Algorithm0EEvT_T0_ll
.visible .entry _Z15SoftmaxWarpImplI22BroadcastScaleMaskLoadIffbLm3EiE11DirectStoreIffEfLi1ELi11ELi32ELi1ELb0EL9Algorithm0EEvT_T0_ll(
	.param .align 8 .b8 _Z15SoftmaxWarpImplI22BroadcastScaleMaskLoadIffbLm3EiE11DirectStoreIffEfLi1ELi11ELi32ELi1ELb0EL9Algorithm0EEvT_T0_ll_param_0[112],
	.param .align 8 .b8 _Z15SoftmaxWarpImplI22BroadcastScaleMaskLoadIffbLm3EiE11DirectStoreIffEfLi1ELi11ELi32ELi1ELb0EL9Algorithm0EEvT_T0_ll_param_1[16],
	.param .u64 _Z15SoftmaxWarpImplI22BroadcastScaleMaskLoadIffbLm3EiE11DirectStoreIffEfLi1ELi11ELi32ELi1ELb0EL9Algorithm0EEvT_T0_ll_param_2,
	.param .u64 _Z15SoftmaxWarpImplI22BroadcastScaleMaskLoadIffbLm3EiE11DirectStoreIffEfLi1ELi11ELi32ELi1ELb0EL9Algorithm0EEvT_T0_ll_param_3
)
{
	.reg .pred 	%p<28>;
	.reg .b16 	%rs<20>;
	.reg .b32 	%r<214>;
	.reg .b32 	%f<214>;
	.reg .b64 	%rd<103>;

	ld.param.v2.f32 	{%f3, %f4}, [_Z15SoftmaxWarpImplI22BroadcastScaleMaskLoadIffbLm3EiE11DirectStoreIffEfLi1ELi11ELi32ELi1ELb0EL9Algorithm0EEvT_T0_ll_param_0+104];
	ld.param.u64 	%rd24, [_Z15SoftmaxWarpImplI22BroadcastScaleMaskLoadIffbLm3EiE11DirectStoreIffEfLi1ELi11ELi32ELi1ELb0EL9Algorithm0EEvT_T0_ll_param_0+96];
	ld.param.u32 	%r12, [_Z15SoftmaxWarpImplI22BroadcastScaleMaskLoadIffbLm3EiE11DirectStoreIffEfLi1ELi11ELi32ELi1ELb0EL9Algorithm0EEvT_T0_ll_param_0+80];
	ld.param.v2.u32 	{%r10, %r11}, [_Z15SoftmaxWarpImplI22BroadcastScaleMaskLoadIffbLm3EiE11DirectStoreIffEfLi1ELi11ELi32ELi1ELb0EL9Algorithm0EEvT_T0_ll_param_0+72];
	ld.param.v2.u32 	{%r7, %r8}, [_Z15SoftmaxWarpImplI22BroadcastScaleMaskLoadIffbLm3EiE11DirectStoreIffEfLi1ELi11ELi32ELi1ELb0EL9Algorithm0EEvT_T0_ll_param_0+48];
	ld.param.u64 	%rd20, [_Z15SoftmaxWarpImplI22BroadcastScaleMaskLoadIffbLm3EiE11DirectStoreIffEfLi1ELi11ELi32ELi1ELb0EL9Algorithm0EEvT_T0_ll_param_0+32];
	ld.param.u64 	%rd19, [_Z15SoftmaxWarpImplI22BroadcastScaleMaskLoadIffbLm3EiE11DirectStoreIffEfLi1ELi11ELi32ELi1ELb0EL9Algorithm0EEvT_T0_ll_param_0+24];
	ld.param.u64 	%rd18, [_Z15SoftmaxWarpImplI22BroadcastScaleMaskLoadIffbLm3EiE11DirectStoreIffEfLi1ELi11ELi32ELi1ELb0EL9Algorithm0EEvT_T0_ll_param_0+16];
	ld.param.u64 	%rd17, [_Z15SoftmaxWarpImplI22BroadcastScaleMaskLoadIffbLm3EiE11DirectStoreIffEfLi1ELi11ELi32ELi1ELb0EL9Algorithm0EEvT_T0_ll_param_0+8];
	ld.param.u64 	%rd16, [_Z15SoftmaxWarpImplI22BroadcastScaleMaskLoadIffbLm3EiE11DirectStoreIffEfLi1ELi11ELi32ELi1ELb0EL9Algorithm0EEvT_T0_ll_param_0];
	ld.param.u64 	%rd6, [_Z15SoftmaxWarpImplI22BroadcastScaleMaskLoadIffbLm3EiE11DirectStoreIffEfLi1ELi11ELi32ELi1ELb0EL9Algorithm0EEvT_T0_ll_param_1];
	ld.param.u64 	%rd7, [_Z15SoftmaxWarpImplI22BroadcastScaleMaskLoadIffbLm3EiE11DirectStoreIffEfLi1ELi11ELi32ELi1ELb0EL9Algorithm0EEvT_T0_ll_param_1+8];
	ld.param.u64 	%rd25, [_Z15SoftmaxWarpImplI22BroadcastScaleMaskLoadIffbLm3EiE11DirectStoreIffEfLi1ELi11ELi32ELi1ELb0EL9Algorithm0EEvT_T0_ll_param_2];
	ld.param.u64 	%rd26, [_Z15SoftmaxWarpImplI22BroadcastScaleMaskLoadIffbLm3EiE11DirectStoreIffEfLi1ELi11ELi32ELi1ELb0EL9Algorithm0EEvT_T0_ll_param_3];
	setp.lt.s64 	%p1, %rd26, 353;
	@%p1 bra 	$L__BB396_2;
	mov.u64 	%rd27, $str;
	cvta.global.u64 	%rd28, %rd27;
	mov.u64 	%rd29, $str$1;
	cvta.global.u64 	%rd30, %rd29;
	mov.u64 	%rd31, __unnamed_387;
	cvta.global.u64 	%rd32, %rd31;
	{ // callseq 386, 0
	.param .b64 param0;
	st.param.b64 	[param0], %rd28;
	.param .b64 param1;
	st.param.b64 	[param1], %rd30;
	.param .b32 param2;
	st.param.b32 	[param2], 254;
	.param .b64 param3;
	st.param.b64 	[param3], %rd32;
	.param .b64 param4;
	st.param.b64 	[param4], 1;
	call.uni 
	__assertfail, 
	(
	param0, 
	param1, 
	param2, 
	param3, 
	param4
	);
	} // callseq 386
$L__BB396_2:
	mov.u32 	%r23, %ctaid.x;
	mov.u32 	%r24, %ntid.y;
	mov.u32 	%r25, %tid.y;
	mad.lo.s32 	%r26, %r23, %r24, %r25;
	mov.u32 	%r27, %nctaid.x;
	mul.lo.s32 	%r6, %r27, %r24;
	cvt.s64.s32 	%rd102, %r26;
	setp.le.s64 	%p2, %rd25, %rd102;
	@%p2 bra 	$L__BB396_5;
	cvta.to.global.u64 	%rd9, %rd16;
	cvta.to.global.u64 	%rd10, %rd17;
	mov.u32 	%r28, %tid.x;
	cvt.u64.u32 	%rd11, %r28;
	cvta.to.global.u64 	%rd12, %rd6;
	cvt.s64.s32 	%rd13, %r6;
$L__BB396_4:
	setp.eq.s64 	%p3, %rd20, 1;
	setp.eq.s64 	%p4, %rd19, 1;
	setp.eq.s64 	%p5, %rd18, 1;
	mad.lo.s64 	%rd33, %rd24, %rd102, %rd11;
	cvt.u32.u64 	%r29, %rd33;
	div.s32 	%r30, %r29, %r7;
	mul.lo.s32 	%r31, %r30, %r7;
	sub.s32 	%r32, %r29, %r31;
	div.s32 	%r33, %r32, %r8;
	mul.lo.s32 	%r34, %r33, %r8;
	sub.s32 	%r35, %r32, %r34;
	selp.b32 	%r36, 0, %r30, %p5;
	selp.b32 	%r37, 0, %r33, %p4;
	selp.b32 	%r38, 0, %r35, %p3;
	mul.lo.s32 	%r39, %r10, %r36;
	mad.lo.s32 	%r40, %r11, %r37, %r39;
	mad.lo.s32 	%r41, %r12, %r38, %r40;
	shl.b64 	%rd34, %rd33, 32;
	shr.s64 	%rd35, %rd34, 30;
	add.s64 	%rd36, %rd9, %rd35;
	ld.global.f32 	%f5, [%rd36];
	cvt.s64.s32 	%rd37, %r41;
	add.s64 	%rd38, %rd10, %rd37;
	ld.global.u8 	%rs9, [%rd38];
	setp.eq.s16 	%p6, %rs9, 0;
	mul.f32 	%f6, %f5, %f4;
	selp.f32 	%f7, %f3, %f6, %p6;
	max.f32 	%f8, %f7, 0fFF800000;
	add.s64 	%rd39, %rd33, 32;
	cvt.u32.u64 	%r42, %rd39;
	div.s32 	%r43, %r42, %r7;
	mul.lo.s32 	%r44, %r43, %r7;
	sub.s32 	%r45, %r42, %r44;
	div.s32 	%r46, %r45, %r8;
	mul.lo.s32 	%r47, %r46, %r8;
	sub.s32 	%r48, %r45, %r47;
	selp.b32 	%r49, 0, %r43, %p5;
	selp.b32 	%r50, 0, %r46, %p4;
	selp.b32 	%r51, 0, %r48, %p3;
	mul.lo.s32 	%r52, %r10, %r49;
	mad.lo.s32 	%r53, %r11, %r50, %r52;
	mad.lo.s32 	%r54, %r12, %r51, %r53;
	shl.b64 	%rd40, %rd39, 32;
	shr.s64 	%rd41, %rd40, 30;
	add.s64 	%rd42, %rd9, %rd41;
	ld.global.f32 	%f9, [%rd42];
	cvt.s64.s32 	%rd43, %r54;
	add.s64 	%rd44, %rd10, %rd43;
	ld.global.u8 	%rs10, [%rd44];
	setp.eq.s16 	%p7, %rs10, 0;
	mul.f32 	%f10, %f9, %f4;
	selp.f32 	%f11, %f3, %f10, %p7;
	max.f32 	%f12, %f8, %f11;
	add.s64 	%rd45, %rd33, 64;
	cvt.u32.u64 	%r55, %rd45;
	div.s32 	%r56, %r55, %r7;
	mul.lo.s32 	%r57, %r56, %r7;
	sub.s32 	%r58, %r55, %r57;
	div.s32 	%r59, %r58, %r8;
	mul.lo.s32 	%r60, %r59, %r8;
	sub.s32 	%r61, %r58, %r60;
	selp.b32 	%r62, 0, %r56, %p5;
	selp.b32 	%r63, 0, %r59, %p4;
	selp.b32 	%r64, 0, %r61, %p3;
	mul.lo.s32 	%r65, %r10, %r62;
	mad.lo.s32 	%r66, %r11, %r63, %r65;
	mad.lo.s32 	%r67, %r12, %r64, %r66;
	shl.b64 	%rd46, %rd45, 32;
	shr.s64 	%rd47, %rd46, 30;
	add.s64 	%rd48, %rd9, %rd47;
	ld.global.f32 	%f13, [%rd48];
	cvt.s64.s32 	%rd49, %r67;
	add.s64 	%rd50, %rd10, %rd49;
	ld.global.u8 	%rs11, [%rd50];
	setp.eq.s16 	%p8, %rs11, 0;
	mul.f32 	%f14, %f13, %f4;
	selp.f32 	%f15, %f3, %f14, %p8;
	max.f32 	%f16, %f12, %f15;
	add.s64 	%rd51, %rd33, 96;
	cvt.u32.u64 	%r68, %rd51;
	div.s32 	%r69, %r68, %r7;
	mul.lo.s32 	%r70, %r69, %r7;
	sub.s32 	%r71, %r68, %r70;
	div.s32 	%r72, %r71, %r8;
	mul.lo.s32 	%r73, %r72, %r8;
	sub.s32 	%r74, %r71, %r73;
	selp.b32 	%r75, 0, %r69, %p5;
	selp.b32 	%r76, 0, %r72, %p4;
	selp.b32 	%r77, 0, %r74, %p3;
	mul.lo.s32 	%r78, %r10, %r75;
	mad.lo.s32 	%r79, %r11, %r76, %r78;
	mad.lo.s32 	%r80, %r12, %r77, %r79;
	shl.b64 	%rd52, %rd51, 32;
	shr.s64 	%rd53, %rd52, 30;
	add.s64 	%rd54, %rd9, %rd53;
	ld.global.f32 	%f17, [%rd54];
	cvt.s64.s32 	%rd55, %r80;
	add.s64 	%rd56, %rd10, %rd55;
	ld.global.u8 	%rs12, [%rd56];
	setp.eq.s16 	%p9, %rs12, 0;
	mul.f32 	%f18, %f17, %f4;
	selp.f32 	%f19, %f3, %f18, %p9;
	max.f32 	%f20, %f16, %f19;
	add.s64 	%rd57, %rd33, 128;
	cvt.u32.u64 	%r81, %rd57;
	div.s32 	%r82, %r81, %r7;
	mul.lo.s32 	%r83, %r82, %r7;
	sub.s32 	%r84, %r81, %r83;
	div.s32 	%r85, %r84, %r8;
	mul.lo.s32 	%r86, %r85, %r8;
	sub.s32 	%r87, %r84, %r86;
	selp.b32 	%r88, 0, %r82, %p5;
	selp.b32 	%r89, 0, %r85, %p4;
	selp.b32 	%r90, 0, %r87, %p3;
	mul.lo.s32 	%r91, %r10, %r88;
	mad.lo.s32 	%r92, %r11, %r89, %r91;
	mad.lo.s32 	%r93, %r12, %r90, %r92;
	shl.b64 	%rd58, %rd57, 32;
	shr.s64 	%rd59, %rd58, 30;
	add.s64 	%rd60, %rd9, %rd59;
	ld.global.f32 	%f21, [%rd60];
	cvt.s64.s32 	%rd61, %r93;
	add.s64 	%rd62, %rd10, %rd61;
	ld.global.u8 	%rs13, [%rd62];
	setp.eq.s16 	%p10, %rs13, 0;
	mul.f32 	%f22, %f21, %f4;
	selp.f32 	%f23, %f3, %f22, %p10;
	max.f32 	%f24, %f20, %f23;
	add.s64 	%rd63, %rd33, 160;
	cvt.u32.u64 	%r94, %rd63;
	div.s32 	%r95, %r94, %r7;
	mul.lo.s32 	%r96, %r95, %r7;
	sub.s32 	%r97, %r94, %r96;
	div.s32 	%r98, %r97, %r8;
	mul.lo.s32 	%r99, %r98, %r8;
	sub.s32 	%r100, %r97, %r99;
	selp.b32 	%r101, 0, %r95, %p5;
	selp.b32 	%r102, 0, %r98, %p4;
	selp.b32 	%r103, 0, %r100, %p3;
	mul.lo.s32 	%r104, %r10, %r101;
	mad.lo.s32 	%r105, %r11, %r102, %r104;
	mad.lo.s32 	%r106, %r12, %r103, %r105;
	shl.b64 	%rd64, %rd63, 32;
	shr.s64 	%rd65, %rd64, 30;
	add.s64 	%rd66, %rd9, %rd65;
	ld.global.f32 	%f25, [%rd66];
	cvt.s64.s32 	%rd67, %r106;
	add.s64 	%rd68, %rd10, %rd67;
	ld.global.u8 	%rs14, [%rd68];
	setp.eq.s16 	%p11, %rs14, 0;
	mul.f32 	%f26, %f25, %f4;
	selp.f32 	%f27, %f3, %f26, %p11;
	max.f32 	%f28, %f24, %f27;
	add.s64 	%rd69, %rd33, 192;
	cvt.u32.u64 	%r107, %rd69;
	div.s32 	%r108, %r107, %r7;
	mul.lo.s32 	%r109, %r108, %r7;
	sub.s32 	%r110, %r107, %r109;
	div.s32 	%r111, %r110, %r8;
	mul.lo.s32 	%r112, %r111, %r8;
	sub.s32 	%r113, %r110, %r112;
	selp.b32 	%r114, 0, %r108, %p5;
	selp.b32 	%r115, 0, %r111, %p4;
	selp.b32 	%r116, 0, %r113, %p3;
	mul.lo.s32 	%r117, %r10, %r114;
	mad.lo.s32 	%r118, %r11, %r115, %r117;
	mad.lo.s32 	%r119, %r12, %r116, %r118;
	shl.b64 	%rd70, %rd69, 32;
	shr.s64 	%rd71, %rd70, 30;
	add.s64 	%rd72, %rd9, %rd71;
	ld.global.f32 	%f29, [%rd72];
	cvt.s64.s32 	%rd73, %r119;
	add.s64 	%rd74, %rd10, %rd73;
	ld.global.u8 	%rs15, [%rd74];
	setp.eq.s16 	%p12, %rs15, 0;
	mul.f32 	%f30, %f29, %f4;
	selp.f32 	%f31, %f3, %f30, %p12;
	max.f32 	%f32, %f28, %f31;
	add.s64 	%rd75, %rd33, 224;
	cvt.u32.u64 	%r120, %rd75;
	div.s32 	%r121, %r120, %r7;
	mul.lo.s32 	%r122, %r121, %r7;
	sub.s32 	%r123, %r120, %r122;
	div.s32 	%r124, %r123, %r8;
	mul.lo.s32 	%r125, %r124, %r8;
	sub.s32 	%r126, %r123, %r125;
	selp.b32 	%r127, 0, %r121, %p5;
	selp.b32 	%r128, 0, %r124, %p4;
	selp.b32 	%r129, 0, %r126, %p3;
	mul.lo.s32 	%r130, %r10, %r127;
	mad.lo.s32 	%r131, %r11, %r128, %r130;
	mad.lo.s32 	%r132, %r12, %r129, %r131;
	shl.b64 	%rd76, %rd75, 32;
	shr.s64 	%rd77, %rd76, 30;
	add.s64 	%rd78, %rd9, %rd77;
	ld.global.f32 	%f33, [%rd78];
	cvt.s64.s32 	%rd79, %r132;
	add.s64 	%rd80, %rd10, %rd79;
	ld.global.u8 	%rs16, [%rd80];
	setp.eq.s16 	%p13, %rs16, 0;
	mul.f32 	%f34, %f33, %f4;
	selp.f32 	%f35, %f3, %f34, %p13;
	max.f32 	%f36, %f32, %f35;
	add.s64 	%rd81, %rd33, 256;
	cvt.u32.u64 	%r133, %rd81;
	div.s32 	%r134, %r133, %r7;
	mul.lo.s32 	%r135, %r134, %r7;
	sub.s32 	%r136, %r133, %r135;
	div.s32 	%r137, %r136, %r8;
	mul.lo.s32 	%r138, %r137, %r8;
	sub.s32 	%r139, %r136, %r138;
	selp.b32 	%r140, 0, %r134, %p5;
	selp.b32 	%r141, 0, %r137, %p4;
	selp.b32 	%r142, 0, %r139, %p3;
	mul.lo.s32 	%r143, %r10, %r140;
	mad.lo.s32 	%r144, %r11, %r141, %r143;
	mad.lo.s32 	%r145, %r12, %r142, %r144;
	shl.b64 	%rd82, %rd81, 32;
	shr.s64 	%rd83, %rd82, 30;
	add.s64 	%rd84, %rd9, %rd83;
	ld.global.f32 	%f37, [%rd84];
	cvt.s64.s32 	%rd85, %r145;
	add.s64 	%rd86, %rd10, %rd85;
	ld.global.u8 	%rs17, [%rd86];
	setp.eq.s16 	%p14, %rs17, 0;
	mul.f32 	%f38, %f37, %f4;
	selp.f32 	%f39, %f3, %f38, %p14;
	max.f32 	%f40, %f36, %f39;
	add.s64 	%rd87, %rd33, 288;
	cvt.u32.u64 	%r146, %rd87;
	div.s32 	%r147, %r146, %r7;
	mul.lo.s32 	%r148, %r147, %r7;
	sub.s32 	%r149, %r146, %r148;
	div.s32 	%r150, %r149, %r8;
	mul.lo.s32 	%r151, %r150, %r8;
	sub.s32 	%r152, %r149, %r151;
	selp.b32 	%r153, 0, %r147, %p5;
	selp.b32 	%r154, 0, %r150, %p4;
	selp.b32 	%r155, 0, %r152, %p3;
	mul.lo.s32 	%r156, %r10, %r153;
	mad.lo.s32 	%r157, %r11, %r154, %r156;
	mad.lo.s32 	%r158, %r12, %r155, %r157;
	shl.b64 	%rd88, %rd87, 32;
	shr.s64 	%rd89, %rd88, 30;
	add.s64 	%rd90, %rd9, %rd89;
	ld.global.f32 	%f41, [%rd90];
	cvt.s64.s32 	%rd91, %r158;
	add.s64 	%rd92, %rd10, %rd91;
	ld.global.u8 	%rs18, [%rd92];
	setp.eq.s16 	%p15, %rs18, 0;
	mul.f32 	%f42, %f41, %f4;
	selp.f32 	%f43, %f3, %f42, %p15;
	max.f32 	%f44, %f40, %f43;
	add.s64 	%rd93, %rd33, 320;
	cvt.u32.u64 	%r159, %rd93;
	div.s32 	%r160, %r159, %r7;
	mul.lo.s32 	%r161, %r160, %r7;
	sub.s32 	%r162, %r159, %r161;
	div.s32 	%r163, %r162, %r8;
	mul.lo.s32 	%r164, %r163, %r8;
	sub.s32 	%r165, %r162, %r164;
	selp.b32 	%r166, 0, %r160, %p5;
	selp.b32 	%r167, 0, %r163, %p4;
	selp.b32 	%r168, 0, %r165, %p3;
	mul.lo.s32 	%r169, %r10, %r166;
	mad.lo.s32 	%r170, %r11, %r167, %r169;
	mad.lo.s32 	%r171, %r12, %r168, %r170;
	shl.b64 	%rd94, %rd93, 32;
	shr.s64 	%rd95, %rd94, 30;
	add.s64 	%rd96, %rd9, %rd95;
	ld.global.f32 	%f45, [%rd96];
	cvt.s64.s32 	%rd97, %r171;
	add.s64 	%rd98, %rd10, %rd97;
	ld.global.u8 	%rs19, [%rd98];
	setp.eq.s16 	%p16, %rs19, 0;
	mul.f32 	%f46, %f45, %f4;
	selp.f32 	%f47, %f3, %f46, %p16;
	max.f32 	%f48, %f44, %f47;
	mov.b32 	%r172, %f48;
	shfl.sync.bfly.b32	%r173|%p17, %r172, 16, 31, -1;
	mov.b32 	%f49, %r173;
	max.f32 	%f50, %f48, %f49;
	mov.b32 	%r174, %f50;
	shfl.sync.bfly.b32	%r175|%p18, %r174, 8, 31, -1;
	mov.b32 	%f51, %r175;
	max.f32 	%f52, %f50, %f51;
	mov.b32 	%r176, %f52;
	shfl.sync.bfly.b32	%r177|%p19, %r176, 4, 31, -1;
	mov.b32 	%f53, %r177;
	max.f32 	%f54, %f52, %f53;
	mov.b32 	%r178, %f54;
	shfl.sync.bfly.b32	%r179|%p20, %r178, 2, 31, -1;
	mov.b32 	%f55, %r179;
	max.f32 	%f56, %f54, %f55;
	mov.b32 	%r180, %f56;
	shfl.sync.bfly.b32	%r181|%p21, %r180, 1, 31, -1;
	mov.b32 	%f57, %r181;
	max.f32 	%f58, %f56, %f57;
	sub.f32 	%f59, %f7, %f58;
	fma.rn.f32 	%f60, %f59, 0f3BBB989D, 0f3F000000;
	cvt.sat.f32.f32 	%f61, %f60;
	mov.f32 	%f62, 0f4B400001;
	mov.f32 	%f63, 0f437C0000;
	fma.rm.f32 	%f64, %f61, %f63, %f62;
	add.f32 	%f65, %f64, 0fCB40007F;
	neg.f32 	%f66, %f65;
	fma.rn.f32 	%f67, %f59, 0f3FB8AA3B, %f66;
	fma.rn.f32 	%f68, %f59, 0f32A57060, %f67;
	mov.b32 	%r182, %f64;
	shl.b32 	%r183, %r182, 23;
	mov.b32 	%f69, %r183;
	ex2.approx.ftz.f32 	%f70, %f68;
	mul.f32 	%f71, %f70, %f69;
	add.f32 	%f72, %f71, 0f00000000;
	sub.f32 	%f73, %f11, %f58;
	fma.rn.f32 	%f74, %f73, 0f3BBB989D, 0f3F000000;
	cvt.sat.f32.f32 	%f75, %f74;
	fma.rm.f32 	%f76, %f75, %f63, %f62;
	add.f32 	%f77, %f76, 0fCB40007F;
	neg.f32 	%f78, %f77;
	fma.rn.f32 	%f79, %f73, 0f3FB8AA3B, %f78;
	fma.rn.f32 	%f80, %f73, 0f32A57060, %f79;
	mov.b32 	%r184, %f76;
	shl.b32 	%r185, %r184, 23;
	mov.b32 	%f81, %r185;
	ex2.approx.ftz.f32 	%f82, %f80;
	mul.f32 	%f83, %f82, %f81;
	add.f32 	%f84, %f72, %f83;
	sub.f32 	%f85, %f15, %f58;
	fma.rn.f32 	%f86, %f85, 0f3BBB989D, 0f3F000000;
	cvt.sat.f32.f32 	%f87, %f86;
	fma.rm.f32 	%f88, %f87, %f63, %f62;
	add.f32 	%f89, %f88, 0fCB40007F;
	neg.f32 	%f90, %f89;
	fma.rn.f32 	%f91, %f85, 0f3FB8AA3B, %f90;
	fma.rn.f32 	%f92, %f85, 0f32A57060, %f91;
	mov.b32 	%r186, %f88;
	shl.b32 	%r187, %r186, 23;
	mov.b32 	%f93, %r187;
	ex2.approx.ftz.f32 	%f94, %f92;
	mul.f32 	%f95, %f94, %f93;
	add.f32 	%f96, %f84, %f95;
	sub.f32 	%f97, %f19, %f58;
	fma.rn.f32 	%f98, %f97, 0f3BBB989D, 0f3F000000;
	cvt.sat.f32.f32 	%f99, %f98;
	fma.rm.f32 	%f100, %f99, %f63, %f62;
	add.f32 	%f101, %f100, 0fCB40007F;
	neg.f32 	%f102, %f101;
	fma.rn.f32 	%f103, %f97, 0f3FB8AA3B, %f102;
	fma.rn.f32 	%f104, %f97, 0f32A57060, %f103;
	mov.b32 	%r188, %f100;
	shl.b32 	%r189, %r188, 23;
	mov.b32 	%f105, %r189;
	ex2.approx.ftz.f32 	%f106, %f104;
	mul.f32 	%f107, %f106, %f105;
	add.f32 	%f108, %f96, %f107;
	sub.f32 	%f109, %f23, %f58;
	fma.rn.f32 	%f110, %f109, 0f3BBB989D, 0f3F000000;
	cvt.sat.f32.f32 	%f111, %f110;
	fma.rm.f32 	%f112, %f111, %f63, %f62;
	add.f32 	%f113, %f112, 0fCB40007F;
	neg.f32 	%f114, %f113;
	fma.rn.f32 	%f115, %f109, 0f3FB8AA3B, %f114;
	fma.rn.f32 	%f116, %f109, 0f32A57060, %f115;
	mov.b32 	%r190, %f112;
	shl.b32 	%r191, %r190, 23;
	mov.b32 	%f117, %r191;
	ex2.approx.ftz.f32 	%f118, %f116;
	mul.f32 	%f119, %f118, %f117;
	add.f32 	%f120, %f108, %f119;
	sub.f32 	%f121, %f27, %f58;
	fma.rn.f32 	%f122, %f121, 0f3BBB989D, 0f3F000000;
	cvt.sat.f32.f32 	%f123, %f122;
	fma.rm.f32 	%f124, %f123, %f63, %f62;
	add.f32 	%f125, %f124, 0fCB40007F;
	neg.f32 	%f126, %f125;
	fma.rn.f32 	%f127, %f121, 0f3FB8AA3B, %f126;
	fma.rn.f32 	%f128, %f121, 0f32A57060, %f127;
	mov.b32 	%r192, %f124;
	shl.b32 	%r193, %r192, 23;
	mov.b32 	%f129, %r193;
	ex2.approx.ftz.f32 	%f130, %f128;
	mul.f32 	%f131, %f130, %f129;
	add.f32 	%f132, %f120, %f131;
	sub.f32 	%f133, %f31, %f58;
	fma.rn.f32 	%f134, %f133, 0f3BBB989D, 0f3F000000;
	cvt.sat.f32.f32 	%f135, %f134;
	fma.rm.f32 	%f136, %f135, %f63, %f62;
	add.f32 	%f137, %f136, 0fCB40007F;
	neg.f32 	%f138, %f137;
	fma.rn.f32 	%f139, %f133, 0f3FB8AA3B, %f138;
	fma.rn.f32 	%f140, %f133, 0f32A57060, %f139;
	mov.b32 	%r194, %f136;
	shl.b32 	%r195, %r194, 23;
	mov.b32 	%f141, %r195;
	ex2.approx.ftz.f32 	%f142, %f140;
	mul.f32 	%f143, %f142, %f141;
	add.f32 	%f144, %f132, %f143;
	sub.f32 	%f145, %f35, %f58;
	fma.rn.f32 	%f146, %f145, 0f3BBB989D, 0f3F000000;
	cvt.sat.f32.f32 	%f147, %f146;
	fma.rm.f32 	%f148, %f147, %f63, %f62;
	add.f32 	%f149, %f148, 0fCB40007F;
	neg.f32 	%f150, %f149;
	fma.rn.f32 	%f151, %f145, 0f3FB8AA3B, %f150;
	fma.rn.f32 	%f152, %f145, 0f32A57060, %f151;
	mov.b32 	%r196, %f148;
	shl.b32 	%r197, %r196, 23;
	mov.b32 	%f153, %r197;
	ex2.approx.ftz.f32 	%f154, %f152;
	mul.f32 	%f155, %f154, %f153;
	add.f32 	%f156, %f144, %f155;
	sub.f32 	%f157, %f39, %f58;
	fma.rn.f32 	%f158, %f157, 0f3BBB989D, 0f3F000000;
	cvt.sat.f32.f32 	%f159, %f158;
	fma.rm.f32 	%f160, %f159, %f63, %f62;
	add.f32 	%f161, %f160, 0fCB40007F;
	neg.f32 	%f162, %f161;
	fma.rn.f32 	%f163, %f157, 0f3FB8AA3B, %f162;
	fma.rn.f32 	%f164, %f157, 0f32A57060, %f163;
	mov.b32 	%r198, %f160;
	shl.b32 	%r199, %r198, 23;
	mov.b32 	%f165, %r199;
	ex2.approx.ftz.f32 	%f166, %f164;
	mul.f32 	%f167, %f166, %f165;
	add.f32 	%f168, %f156, %f167;
	sub.f32 	%f169, %f43, %f58;
	fma.rn.f32 	%f170, %f169, 0f3BBB989D, 0f3F000000;
	cvt.sat.f32.f32 	%f171, %f170;
	fma.rm.f32 	%f172, %f171, %f63, %f62;
	add.f32 	%f173, %f172, 0fCB40007F;
	neg.f32 	%f174, %f173;
	fma.rn.f32 	%f175, %f169, 0f3FB8AA3B, %f174;
	fma.rn.f32 	%f176, %f169, 0f32A57060, %f175;
	mov.b32 	%r200, %f172;
	shl.b32 	%r201, %r200, 23;
	mov.b32 	%f177, %r201;
	ex2.approx.ftz.f32 	%f178, %f176;
	mul.f32 	%f179, %f178, %f177;
	add.f32 	%f180, %f168, %f179;
	sub.f32 	%f181, %f47, %f58;
	fma.rn.f32 	%f182, %f181, 0f3BBB989D, 0f3F000000;
	cvt.sat.f32.f32 	%f183, %f182;
	fma.rm.f32 	%f184, %f183, %f63, %f62;
	add.f32 	%f185, %f184, 0fCB40007F;
	neg.f32 	%f186, %f185;
	fma.rn.f32 	%f187, %f181, 0f3FB8AA3B, %f186;
	fma.rn.f32 	%f188, %f181, 0f32A57060, %f187;
	mov.b32 	%r202, %f184;
	shl.b32 	%r203, %r202, 23;
	mov.b32 	%f189, %r203;
	ex2.approx.ftz.f32 	%f190, %f188;
	mul.f32 	%f191, %f190, %f189;
	add.f32 	%f192, %f180, %f191;
	mov.b32 	%r204, %f192;
	shfl.sync.bfly.b32	%r205|%p22, %r204, 16, 31, -1;
	mov.b32 	%f193, %r205;
	add.f32 	%f194, %f192, %f193;
	mov.b32 	%r206, %f194;
	shfl.sync.bfly.b32	%r207|%p23, %r206, 8, 31, -1;
	mov.b32 	%f195, %r207;
	add.f32 	%f196, %f194, %f195;
	mov.b32 	%r208, %f196;
	shfl.sync.bfly.b32	%r209|%p24, %r208, 4, 31, -1;
	mov.b32 	%f197, %r209;
	add.f32 	%f198, %f196, %f197;
	mov.b32 	%r210, %f198;
	shfl.sync.bfly.b32	%r211|%p25, %r210, 2, 31, -1;
	mov.b32 	%f199, %r211;
	add.f32 	%f200, %f198, %f199;
	mov.b32 	%r212, %f200;
	shfl.sync.bfly.b32	%r213|%p26, %r212, 1, 31, -1;
	mov.b32 	%f201, %r213;
	add.f32 	%f202, %f200, %f201;
	div.rn.f32 	%f203, %f71, %f202;
	div.rn.f32 	%f204, %f83, %f202;
	div.rn.f32 	%f205, %f95, %f202;
	div.rn.f32 	%f206, %f107, %f202;
	div.rn.f32 	%f207, %f119, %f202;
	div.rn.f32 	%f208, %f131, %f202;
	div.rn.f32 	%f209, %f143, %f202;
	div.rn.f32 	%f210, %f155, %f202;
	div.rn.f32 	%f211, %f167, %f202;
	div.rn.f32 	%f212, %f179, %f202;
	div.rn.f32 	%f213, %f191, %f202;
	mad.lo.s64 	%rd99, %rd102, %rd7, %rd11;
	shl.b64 	%rd100, %rd99, 2;
	add.s64 	%rd101, %rd12, %rd100;
	st.global.f32 	[%rd101], %f203;
	st.global.f32 	[%rd101+128], %f204;
	st.global.f32 	[%rd101+256], %f205;
	st.global.f32 	[%rd101+384], %f206;
	st.global.f32 	[%rd101+512], %f207;
	st.global.f32 	[%rd101+640], %f208;
	st.global.f32 	[%rd101+768], %f209;
	st.global.f32 	[%rd101+896], %f210;
	st.global.f32 	[%rd101+1024], %f211;
	st.global.f32 	[%rd101+1152], %f212;
	st.global.f32 	[%rd101+1280], %f213;
	add.s64 	%rd102, %rd102, %rd13;
	setp.lt.s64 	%p27, %rd102, %rd25;
	@%p27 bra 	$L__BB396_4;
$L__BB396_5:
	ret;

}
	// .globl	_Z15SoftmaxWarpImplI22BroadcastScaleMaskLoadIffbLm3EiE11DirectStoreIffEfLi1ELi11ELi32ELi1ELb1EL9Algorithm0EEvT_T0_ll
.visible .entry _Z15SoftmaxWarpImplI22BroadcastScaleMaskLoadIffbLm3EiE11DirectStoreIffEfLi1ELi11ELi32ELi1ELb1EL9Algorithm0EEvT_T0_ll(
	.param .align 8 .b8 _Z15SoftmaxWarpImplI22BroadcastScaleMaskLoadIffbLm3EiE11DirectStoreIffEfLi1ELi11ELi32ELi1ELb1EL9Algorithm0EEvT_T0_ll_param_0[112],
	.param .align 8 .b8 _Z15SoftmaxWarpImplI22BroadcastScaleMaskLoadIffbLm3EiE11DirectStoreIffEfLi1ELi11ELi32ELi1ELb1EL9Algorithm0EEvT_T0_ll_param_1[16],
	.param .u64 _Z15SoftmaxWarpImplI22BroadcastScaleMaskLoadIffbLm3EiE11DirectStoreIffEfLi1ELi11ELi32ELi1ELb1EL9Algorithm0EEvT_T0_ll_param_2,
	.param .u64 _Z15SoftmaxWarpImplI22BroadcastScaleMaskLoadIffbLm3EiE11DirectStoreIffEfLi1ELi11ELi32ELi1ELb1EL9Algorithm0EEvT_T0_ll_param_3
)
{
	.reg .pred 	%p<80>;
	.reg .b16 	%rs<20>;
	.reg .b32 	%r<224>;
	.reg .b32 	%f<269>;
	.reg .b64 	%rd<114>;

	ld.param.u64 	%rd33, [_Z15SoftmaxWarpImplI22BroadcastScaleMaskLoadIffbLm3EiE11DirectStoreIffEfLi1ELi11ELi32ELi1ELb1EL9Algorithm0EEvT_T0_ll_param_1+8];
	ld.param.u64 	%rd32, [_Z15SoftmaxWarpImplI22BroadcastScaleMaskLoadIffbLm3EiE11DirectStoreIffEfLi1ELi11ELi32ELi1ELb1EL9Algorithm0EEvT_T0_ll_param_1];
	ld.param.v2.f32 	{%f58, %f59}, [_Z15SoftmaxWarpImplI22BroadcastScaleMaskLoadIffbLm3EiE11DirectStoreIffEfLi1ELi11ELi32ELi1ELb1EL9Algorithm0EEvT_T0_ll_param_0+104];
	ld.param.u64 	%rd31, [_Z15SoftmaxWarpImplI22BroadcastScaleMaskLoadIffbLm3EiE11DirectStoreIffEfLi1ELi11ELi32ELi1ELb1EL9Algorithm0EEvT_T0_ll_param_0+96];
	ld.param.u32 	%r12, [_Z15SoftmaxWarpImplI22BroadcastScaleMaskLoadIffbLm3EiE11DirectStoreIffEfLi1ELi11ELi32ELi1ELb1EL9Algorithm0EEvT_T0_ll_param_0+80];
	ld.param.v2.u32 	{%r10, %r11}, [_Z15SoftmaxWarpImplI22BroadcastScaleMaskLoadIffbLm3EiE11DirectStoreIffEfLi1ELi11ELi32ELi1ELb1EL9Algorithm0EEvT_T0_ll_param_0+72];
	ld.param.v2.u32 	{%r7, %r8}, [_Z15SoftmaxWarpImplI22BroadcastScaleMaskLoadIffbLm3EiE11DirectStoreIffEfLi1ELi11ELi32ELi1ELb1EL9Algorithm0EEvT_T0_ll_param_0+48];
	ld.param.u64 	%rd27, [_Z15SoftmaxWarpImplI22BroadcastScaleMaskLoadIffbLm3EiE11DirectStoreIffEfLi1ELi11ELi32ELi1ELb1EL9Algorithm0EEvT_T0_ll_param_0+32];
	ld.param.u64 	%rd26, [_Z15SoftmaxWarpImplI22BroadcastScaleMaskLoadIffbLm3EiE11DirectStoreIffEfLi1ELi11ELi32ELi1ELb1EL9Algorithm0EEvT_T0_ll_param_0+24];
	ld.param.u64 	%rd25, [_Z15SoftmaxWarpImplI22BroadcastScaleMaskLoadIffbLm3EiE11DirectStoreIffEfLi1ELi11ELi32ELi1ELb1EL9Algorithm0EEvT_T0_ll_param_0+16];
	ld.param.u64 	%rd24, [_Z15SoftmaxWarpImplI22BroadcastScaleMaskLoadIffbLm3EiE11DirectStoreIffEfLi1ELi11ELi32ELi1ELb1EL9Algorithm0EEvT_T0_ll_param_0+8];
	ld.param.u64 	%rd23, [_Z15SoftmaxWarpImplI22BroadcastScaleMaskLoadIffbLm3EiE11DirectStoreIffEfLi1ELi11ELi32ELi1ELb1EL9Algorithm0EEvT_T0_ll_param_0];
	ld.param.u64 	%rd35, [_Z15SoftmaxWarpImplI22BroadcastScaleMaskLoadIffbLm3EiE11DirectStoreIffEfLi1ELi11ELi32ELi1ELb1EL9Algorithm0EEvT_T0_ll_param_3];
	cvta.to.global.u64 	%rd1, %rd23;
	cvta.to.global.u64 	%rd2, %rd24;
	setp.lt.s64 	%p1, %rd35, 353;
	@%p1 bra 	$L__BB397_2;
	mov.u64 	%rd36, $str;
	cvta.global.u64 	%rd37, %rd36;
	mov.u64 	%rd38, $str$1;
	cvta.global.u64 	%rd39, %rd38;
	mov.u64 	%rd40, __unnamed_388;
	cvta.global.u64 	%rd41, %rd40;
	{ // callseq 387, 0
	.param .b64 param0;
	st.param.b64 	[param0], %rd37;
	.param .b64 param1;
	st.param.b64 	[param1], %rd39;
	.param .b32 param2;
	st.param.b32 	[param2], 254;
	.param .b64 param3;
	st.param.b64 	[param3], %rd41;
	.param .b64 param4;
	st.param.b64 	[param4], 1;
	call.uni 
	__assertfail, 
	(
	param0, 
	param1, 
	param2, 
	param3, 
	param4
	);
	} // callseq 387
$L__BB397_2:
	ld.param.u64 	%rd111, [_Z15SoftmaxWarpImplI22BroadcastScaleMaskLoadIffbLm3EiE11DirectStoreIffEfLi1ELi11ELi32ELi1ELb1EL9Algorithm0EEvT_T0_ll_param_2];
	mov.u32 	%r23, %ctaid.x;
	mov.u32 	%r24, %ntid.y;
	mov.u32 	%r25, %tid.y;
	mad.lo.s32 	%r26, %r23, %r24, %r25;
	mov.u32 	%r27, %nctaid.x;
	mul.lo.s32 	%r6, %r27, %r24;
	cvt.s64.s32 	%rd113, %r26;
	setp.le.s64 	%p2, %rd111, %rd113;
	@%p2 bra 	$L__BB397_49;
	mov.u32 	%r28, %tid.x;
	cvt.u64.u32 	%rd7, %r28;
	add.s32 	%r29, %r28, 32;
	cvt.u64.u32 	%rd8, %r29;
	add.s32 	%r30, %r28, 64;
	cvt.u64.u32 	%rd9, %r30;
	add.s32 	%r31, %r28, 96;
	cvt.u64.u32 	%rd10, %r31;
	add.s32 	%r32, %r28, 128;
	cvt.u64.u32 	%rd11, %r32;
	add.s32 	%r33, %r28, 160;
	cvt.u64.u32 	%rd12, %r33;
	add.s32 	%r34, %r28, 192;
	cvt.u64.u32 	%rd13, %r34;
	add.s32 	%r35, %r28, 224;
	cvt.u64.u32 	%rd14, %r35;
	add.s32 	%r36, %r28, 256;
	cvt.u64.u32 	%rd15, %r36;
	add.s32 	%r37, %r28, 288;
	cvt.u64.u32 	%rd16, %r37;
	add.s32 	%r38, %r28, 320;
	cvt.u64.u32 	%rd17, %r38;
	cvt.s64.s32 	%rd18, %r6;
$L__BB397_4:
	setp.le.s64 	%p3, %rd35, %rd7;
	mul.lo.s64 	%rd20, %rd31, %rd113;
	mov.f32 	%f247, 0fFF800000;
	mov.f32 	%f250, %f247;
	@%p3 bra 	$L__BB397_6;
	setp.eq.s64 	%p4, %rd27, 1;
	setp.eq.s64 	%p5, %rd26, 1;
	setp.eq.s64 	%p6, %rd25, 1;
	add.s64 	%rd42, %rd20, %rd7;
	cvt.u32.u64 	%r39, %rd42;
	div.s32 	%r40, %r39, %r7;
	mul.lo.s32 	%r41, %r40, %r7;
	sub.s32 	%r42, %r39, %r41;
	div.s32 	%r43, %r42, %r8;
	mul.lo.s32 	%r44, %r43, %r8;
	sub.s32 	%r45, %r42, %r44;
	selp.b32 	%r46, 0, %r40, %p6;
	selp.b32 	%r47, 0, %r43, %p5;
	selp.b32 	%r48, 0, %r45, %p4;
	mul.lo.s32 	%r49, %r10, %r46;
	mad.lo.s32 	%r50, %r11, %r47, %r49;
	mad.lo.s32 	%r51, %r12, %r48, %r50;
	shl.b64 	%rd43, %rd42, 32;
	shr.s64 	%rd44, %rd43, 30;
	add.s64 	%rd45, %rd1, %rd44;
	ld.global.f32 	%f61, [%rd45];
	cvt.s64.s32 	%rd46, %r51;
	add.s64 	%rd47, %rd2, %rd46;
	ld.global.u8 	%rs9, [%rd47];
	setp.eq.s16 	%p7, %rs9, 0;
	mul.f32 	%f62, %f61, %f59;
	selp.f32 	%f247, %f58, %f62, %p7;
	max.f32 	%f250, %f247, 0fFF800000;
$L__BB397_6:
	setp.le.s64 	%p8, %rd35, %rd8;
	mov.f32 	%f249, 0fFF800000;
	@%p8 bra 	$L__BB397_8;
	setp.eq.s64 	%p9, %rd27, 1;
	setp.eq.s64 	%p10, %rd26, 1;
	setp.eq.s64 	%p11, %rd25, 1;
	add.s64 	%rd48, %rd20, %rd8;
	cvt.u32.u64 	%r52, %rd48;
	div.s32 	%r53, %r52, %r7;
	mul.lo.s32 	%r54, %r53, %r7;
	sub.s32 	%r55, %r52, %r54;
	div.s32 	%r56, %r55, %r8;
	mul.lo.s32 	%r57, %r56, %r8;
	sub.s32 	%r58, %r55, %r57;
	selp.b32 	%r59, 0, %r53, %p11;
	selp.b32 	%r60, 0, %r56, %p10;
	selp.b32 	%r61, 0, %r58, %p9;
	mul.lo.s32 	%r62, %r10, %r59;
	mad.lo.s32 	%r63, %r11, %r60, %r62;
	mad.lo.s32 	%r64, %r12, %r61, %r63;
	shl.b64 	%rd49, %rd48, 32;
	shr.s64 	%rd50, %rd49, 30;
	add.s64 	%rd51, %rd1, %rd50;
	ld.global.f32 	%f64, [%rd51];
	cvt.s64.s32 	%rd52, %r64;
	add.s64 	%rd53, %rd2, %rd52;
	ld.global.u8 	%rs10, [%rd53];
	setp.eq.s16 	%p12, %rs10, 0;
	mul.f32 	%f65, %f64, %f59;
	selp.f32 	%f249, %f58, %f65, %p12;
	max.f32 	%f250, %f250, %f249;
$L__BB397_8:
	setp.le.s64 	%p13, %rd35, %rd9;
	mov.f32 	%f251, 0fFF800000;
	@%p13 bra 	$L__BB397_10;
	setp.eq.s64 	%p14, %rd27, 1;
	setp.eq.s64 	%p15, %rd26, 1;
	setp.eq.s64 	%p16, %rd25, 1;
	add.s64 	%rd54, %rd20, %rd9;
	cvt.u32.u64 	%r65, %rd54;
	div.s32 	%r66, %r65, %r7;
	mul.lo.s32 	%r67, %r66, %r7;
	sub.s32 	%r68, %r65, %r67;
	div.s32 	%r69, %r68, %r8;
	mul.lo.s32 	%r70, %r69, %r8;
	sub.s32 	%r71, %r68, %r70;
	selp.b32 	%r72, 0, %r66, %p16;
	selp.b32 	%r73, 0, %r69, %p15;
	selp.b32 	%r74, 0, %r71, %p14;
	mul.lo.s32 	%r75, %r10, %r72;
	mad.lo.s32 	%r76, %r11, %r73, %r75;
	mad.lo.s32 	%r77, %r12, %r74, %r76;
	shl.b64 	%rd55, %rd54, 32;
	shr.s64 	%rd56, %rd55, 30;
	add.s64 	%rd57, %rd1, %rd56;
	ld.global.f32 	%f67, [%rd57];
	cvt.s64.s32 	%rd58, %r77;
	add.s64 	%rd59, %rd2, %rd58;
	ld.global.u8 	%rs11, [%rd59];
	setp.eq.s16 	%p17, %rs11, 0;
	mul.f32 	%f68, %f67, %f59;
	selp.f32 	%f251, %f58, %f68, %p17;
	max.f32 	%f250, %f250, %f251;
$L__BB397_10:
	setp.le.s64 	%p18, %rd35, %rd10;
	mov.f32 	%f253, 0fFF800000;
	@%p18 bra 	$L__BB397_12;
	setp.eq.s64 	%p19, %rd27, 1;
	setp.eq.s64 	%p20, %rd26, 1;
	setp.eq.s64 	%p21, %rd25, 1;
	add.s64 	%rd60, %rd20, %rd10;
	cvt.u32.u64 	%r78, %rd60;
	div.s32 	%r79, %r78, %r7;
	mul.lo.s32 	%r80, %r79, %r7;
	sub.s32 	%r81, %r78, %r80;
	div.s32 	%r82, %r81, %r8;
	mul.lo.s32 	%r83, %r82, %r8;
	sub.s32 	%r84, %r81, %r83;
	selp.b32 	%r85, 0, %r79, %p21;
	selp.b32 	%r86, 0, %r82, %p20;
	selp.b32 	%r87, 0, %r84, %p19;
	mul.lo.s32 	%r88, %r10, %r85;
	mad.lo.s32 	%r89, %r11, %r86, %r88;
	mad.lo.s32 	%r90, %r12, %r87, %r89;
	shl.b64 	%rd61, %rd60, 32;
	shr.s64 	%rd62, %rd61, 30;
	add.s64 	%rd63, %rd1, %rd62;
	ld.global.f32 	%f70, [%rd63];
	cvt.s64.s32 	%rd64, %r90;
	add.s64 	%rd65, %rd2, %rd64;
	ld.global.u8 	%rs12, [%rd65];
	setp.eq.s16 	%p22, %rs12, 0;
	mul.f32 	%f71, %f70, %f59;
	selp.f32 	%f253, %f58, %f71, %p22;
	max.f32 	%f250, %f250, %f253;
$L__BB397_12:
	setp.le.s64 	%p23, %rd35, %rd11;
	mov.f32 	%f255, 0fFF800000;
	@%p23 bra 	$L__BB397_14;
	setp.eq.s64 	%p24, %rd27, 1;
	setp.eq.s64 	%p25, %rd26, 1;
	setp.eq.s64 	%p26, %rd25, 1;
	add.s64 	%rd66, %rd20, %rd11;
	cvt.u32.u64 	%r91, %rd66;
	div.s32 	%r92, %r91, %r7;
	mul.lo.s32 	%r93, %r92, %r7;
	sub.s32 	%r94, %r91, %r93;
	div.s32 	%r95, %r94, %r8;
	mul.lo.s32 	%r96, %r95, %r8;
	sub.s32 	%r97, %r94, %r96;
	selp.b32 	%r98, 0, %r92, %p26;
	selp.b32 	%r99, 0, %r95, %p25;
	selp.b32 	%r100, 0, %r97, %p24;
	mul.lo.s32 	%r101, %r10, %r98;
	mad.lo.s32 	%r102, %r11, %r99, %r101;
	mad.lo.s32 	%r103, %r12, %r100, %r102;
	shl.b64 	%rd67, %rd66, 32;
	shr.s64 	%rd68, %rd67, 30;
	add.s64 	%rd69, %rd1, %rd68;
	ld.global.f32 	%f73, [%rd69];
	cvt.s64.s32 	%rd70, %r103;
	add.s64 	%rd71, %rd2, %rd70;
	ld.global.u8 	%rs13, [%rd71];
	setp.eq.s16 	%p27, %rs13, 0;
	mul.f32 	%f74, %f73, %f59;
	selp.f32 	%f255, %f58, %f74, %p27;
	max.f32 	%f250, %f250, %f255;
$L__BB397_14:
	setp.le.s64 	%p28, %rd35, %rd12;
	mov.f32 	%f257, 0fFF800000;
	@%p28 bra 	$L__BB397_16;
	setp.eq.s64 	%p29, %rd27, 1;
	setp.eq.s64 	%p30, %rd26, 1;
	setp.eq.s64 	%p31, %rd25, 1;
	add.s64 	%rd72, %rd20, %rd12;
	cvt.u32.u64 	%r104, %rd72;
	div.s32 	%r105, %r104, %r7;
	mul.lo.s32 	%r106, %r105, %r7;
	sub.s32 	%r107, %r104, %r106;
	div.s32 	%r108, %r107, %r8;
	mul.lo.s32 	%r109, %r108, %r8;
	sub.s32 	%r110, %r107, %r109;
	selp.b32 	%r111, 0, %r105, %p31;
	selp.b32 	%r112, 0, %r108, %p30;
	selp.b32 	%r113, 0, %r110, %p29;
	mul.lo.s32 	%r114, %r10, %r111;
	mad.lo.s32 	%r115, %r11, %r112, %r114;
	mad.lo.s32 	%r116, %r12, %r113, %r115;
	shl.b64 	%rd73, %rd72, 32;
	shr.s64 	%rd74, %rd73, 30;
	add.s64 	%rd75, %rd1, %rd74;
	ld.global.f32 	%f76, [%rd75];
	cvt.s64.s32 	%rd76, %r116;
	add.s64 	%rd77, %rd2, %rd76;
	ld.global.u8 	%rs14, [%rd77];
	setp.eq.s16 	%p32, %rs14, 0;
	mul.f32 	%f77, %f76, %f59;
	selp.f32 	%f257, %f58, %f77, %p32;
	max.f32 	%f250, %f250, %f257;
$L__BB397_16:
	setp.le.s64 	%p33, %rd35, %rd13;
	mov.f32 	%f259, 0fFF800000;
	@%p33 bra 	$L__BB397_18;
	setp.eq.s64 	%p34, %rd27, 1;
	setp.eq.s64 	%p35, %rd26, 1;
	setp.eq.s64 	%p36, %rd25, 1;
	add.s64 	%rd78, %rd20, %rd13;
	cvt.u32.u64 	%r117, %rd78;
	div.s32 	%r118, %r117, %r7;
	mul.lo.s32 	%r119, %r118, %r7;
	sub.s32 	%r120, %r117, %r119;
	div.s32 	%r121, %r120, %r8;
	mul.lo.s32 	%r122, %r121, %r8;
	sub.s32 	%r123, %r120, %r122;
	selp.b32 	%r124, 0, %r118, %p36;
	selp.b32 	%r125, 0, %r121, %p35;
	selp.b32 	%r126, 0, %r123, %p34;
	mul.lo.s32 	%r127, %r10, %r124;
	mad.lo.s32 	%r128, %r11, %r125, %r127;
	mad.lo.s32 	%r129, %r12, %r126, %r128;
	shl.b64 	%rd79, %rd78, 32;
	shr.s64 	%rd80, %rd79, 30;
	add.s64 	%rd81, %rd1, %rd80;
	ld.global.f32 	%f79, [%rd81];
	cvt.s64.s32 	%rd82, %r129;
	add.s64 	%rd83, %rd2, %rd82;
	ld.global.u8 	%rs15, [%rd83];
	setp.eq.s16 	%p37, %rs15, 0;
	mul.f32 	%f80, %f79, %f59;
	selp.f32 	%f259, %f58, %f80, %p37;
	max.f32 	%f250, %f250, %f259;
$L__BB397_18:
	setp.le.s64 	%p38, %rd35, %rd14;
	mov.f32 	%f261, 0fFF800000;
	@%p38 bra 	$L__BB397_20;
	setp.eq.s64 	%p39, %rd27, 1;
	setp.eq.s64 	%p40, %rd26, 1;
	setp.eq.s64 	%p41, %rd25, 1;
	add.s64 	%rd84, %rd20, %rd14;
	cvt.u32.u64 	%r130, %rd84;
	div.s32 	%r131, %r130, %r7;
	mul.lo.s32 	%r132, %r131, %r7;
	sub.s32 	%r133, %r130, %r132;
	div.s32 	%r134, %r133, %r8;
	mul.lo.s32 	%r135, %r134, %r8;
	sub.s32 	%r136, %r133, %r135;
	selp.b32 	%r137, 0, %r131, %p41;
	selp.b32 	%r138, 0, %r134, %p40;
	selp.b32 	%r139, 0, %r136, %p39;
	mul.lo.s32 	%r140, %r10, %r137;
	mad.lo.s32 	%r141, %r11, %r138, %r140;
	mad.lo.s32 	%r142, %r12, %r139, %r141;
	shl.b64 	%rd85, %rd84, 32;
	shr.s64 	%rd86, %rd85, 30;
	add.s64 	%rd87, %rd1, %rd86;
	ld.global.f32 	%f82, [%rd87];
	cvt.s64.s32 	%rd88, %r142;
	add.s64 	%rd89, %rd2, %rd88;
	ld.global.u8 	%rs16, [%rd89];
	setp.eq.s16 	%p42, %rs16, 0;
	mul.f32 	%f83, %f82, %f59;
	selp.f32 	%f261, %f58, %f83, %p42;
	max.f32 	%f250, %f250, %f261;
$L__BB397_20:
	setp.le.s64 	%p43, %rd35, %rd15;
	mov.f32 	%f263, 0fFF800000;
	@%p43 bra 	$L__BB397_22;
	setp.eq.s64 	%p44, %rd27, 1;
	setp.eq.s64 	%p45, %rd26, 1;
	setp.eq.s64 	%p46, %rd25, 1;
	add.s64 	%rd90, %rd20, %rd15;
	cvt.u32.u64 	%r143, %rd90;
	div.s32 	%r144, %r143, %r7;
	mul.lo.s32 	%r145, %r144, %r7;
	sub.s32 	%r146, %r143, %r145;
	div.s32 	%r147, %r146, %r8;
	mul.lo.s32 	%r148, %r147, %r8;
	sub.s32 	%r149, %r146, %r148;
	selp.b32 	%r150, 0, %r144, %p46;
	selp.b32 	%r151, 0, %r147, %p45;
	selp.b32 	%r152, 0, %r149, %p44;
	mul.lo.s32 	%r153, %r10, %r150;
	mad.lo.s32 	%r154, %r11, %r151, %r153;
	mad.lo.s32 	%r155, %r12, %r152, %r154;
	shl.b64 	%rd91, %rd90, 32;
	shr.s64 	%rd92, %rd91, 30;
	add.s64 	%rd93, %rd1, %rd92;
	ld.global.f32 	%f85, [%rd93];
	cvt.s64.s32 	%rd94, %r155;
	add.s64 	%rd95, %rd2, %rd94;
	ld.global.u8 	%rs17, [%rd95];
	setp.eq.s16 	%p47, %rs17, 0;
	mul.f32 	%f86, %f85, %f59;
	selp.f32 	%f263, %f58, %f86, %p47;
	max.f32 	%f250, %f250, %f263;
$L__BB397_22:
	setp.le.s64 	%p48, %rd35, %rd16;
	mov.f32 	%f265, 0fFF800000;
	@%p48 bra 	$L__BB397_24;
	setp.eq.s64 	%p49, %rd27, 1;
	setp.eq.s64 	%p50, %rd26, 1;
	setp.eq.s64 	%p51, %rd25, 1;
	add.s64 	%rd96, %rd20, %rd16;
	cvt.u32.u64 	%r156, %rd96;
	div.s32 	%r157, %r156, %r7;
	mul.lo.s32 	%r158, %r157, %r7;
	sub.s32 	%r159, %r156, %r158;
	div.s32 	%r160, %r159, %r8;
	mul.lo.s32 	%r161, %r160, %r8;
	sub.s32 	%r162, %r159, %r161;
	selp.b32 	%r163, 0, %r157, %p51;
	selp.b32 	%r164, 0, %r160, %p50;
	selp.b32 	%r165, 0, %r162, %p49;
	mul.lo.s32 	%r166, %r10, %r163;
	mad.lo.s32 	%r167, %r11, %r164, %r166;
	mad.lo.s32 	%r168, %r12, %r165, %r167;
	shl.b64 	%rd97, %rd96, 32;
	shr.s64 	%rd98, %rd97, 30;
	add.s64 	%rd99, %rd1, %rd98;
	ld.global.f32 	%f88, [%rd99];
	cvt.s64.s32 	%rd100, %r168;
	add.s64 	%rd101, %rd2, %rd100;
	ld.global.u8 	%rs18, [%rd101];
	setp.eq.s16 	%p52, %rs18, 0;
	mul.f32 	%f89, %f88, %f59;
	selp.f32 	%f265, %f58, %f89, %p52;
	max.f32 	%f250, %f250, %f265;
$L__BB397_24:
	setp.le.s64 	%p53, %rd35, %rd17;
	mov.f32 	%f267, 0fFF800000;
	@%p53 bra 	$L__BB397_26;
	setp.eq.s64 	%p54, %rd27, 1;
	setp.eq.s64 	%p55, %rd26, 1;
	setp.eq.s64 	%p56, %rd25, 1;
	add.s64 	%rd102, %rd20, %rd17;
	cvt.u32.u64 	%r169, %rd102;
	div.s32 	%r170, %r169, %r7;
	mul.lo.s32 	%r171, %r170, %r7;
	sub.s32 	%r172, %r169, %r171;
	div.s32 	%r173, %r172, %r8;
	mul.lo.s32 	%r174, %r173, %r8;
	sub.s32 	%r175, %r172, %r174;
	selp.b32 	%r176, 0, %r170, %p56;
	selp.b32 	%r177, 0, %r173, %p55;
	selp.b32 	%r178, 0, %r175, %p54;
	mul.lo.s32 	%r179, %r10, %r176;
	mad.lo.s32 	%r180, %r11, %r177, %r179;
	mad.lo.s32 	%r181, %r12, %r178, %r180;
	shl.b64 	%rd103, %rd102, 32;
	shr.s64 	%rd104, %rd103, 30;
	add.s64 	%rd105, %rd1, %rd104;
	ld.global.f32 	%f91, [%rd105];
	cvt.s64.s32 	%rd106, %r181;
	add.s64 	%rd107, %rd2, %rd106;
	ld.global.u8 	%rs19, [%rd107];
	setp.eq.s16 	%p57, %rs19, 0;
	mul.f32 	%f92, %f91, %f59;
	selp.f32 	%f267, %f58, %f92, %p57;
	max.f32 	%f250, %f250, %f267;
$L__BB397_26:
	setp.le.s64 	%p58, %rd35, %rd7;
	mov.b32 	%r182, %f250;
	shfl.sync.bfly.b32	%r183|%p59, %r182, 16, 31, -1;
	mov.b32 	%f93, %r183;
	max.f32 	%f94, %f250, %f93;
	mov.b32 	%r184, %f94;
	shfl.sync.bfly.b32	%r185|%p60, %r184, 8, 31, -1;
	mov.b32 	%f95, %r185;
	max.f32 	%f96, %f94, %f95;
	mov.b32 	%r186, %f96;
	shfl.sync.bfly.b32	%r187|%p61, %r186, 4, 31, -1;
	mov.b32 	%f97, %r187;
	max.f32 	%f98, %f96, %f97;
	mov.b32 	%r188, %f98;
	shfl.sync.bfly.b32	%r189|%p62, %r188, 2, 31, -1;
	mov.b32 	%f99, %r189;
	max.f32 	%f100, %f98, %f99;
	mov.b32 	%r190, %f100;
	shfl.sync.bfly.b32	%r191|%p63, %r190, 1, 31, -1;
	mov.b32 	%f101, %r191;
	max.f32 	%f102, %f100, %f101;
	sub.f32 	%f103, %f247, %f102;
	fma.rn.f32 	%f104, %f103, 0f3BBB989D, 0f3F000000;
	cvt.sat.f32.f32 	%f105, %f104;
	mov.f32 	%f106, 0f4B400001;
	mov.f32 	%f107, 0f437C0000;
	fma.rm.f32 	%f108, %f105, %f107, %f106;
	add.f32 	%f109, %f108, 0fCB40007F;
	neg.f32 	%f110, %f109;
	fma.rn.f32 	%f111, %f103, 0f3FB8AA3B, %f110;
	fma.rn.f32 	%f112, %f103, 0f32A57060, %f111;
	mov.b32 	%r192, %f108;
	shl.b32 	%r193, %r192, 23;
	mov.b32 	%f113, %r193;
	ex2.approx.ftz.f32 	%f114, %f112;
	mul.f32 	%f115, %f114, %f113;
	add.f32 	%f116, %f115, 0f00000000;
	sub.f32 	%f117, %f249, %f102;
	fma.rn.f32 	%f118, %f117, 0f3BBB989D, 0f3F000000;
	cvt.sat.f32.f32 	%f119, %f118;
	fma.rm.f32 	%f120, %f119, %f107, %f106;
	add.f32 	%f121, %f120, 0fCB40007F;
	neg.f32 	%f122, %f121;
	fma.rn.f32 	%f123, %f117, 0f3FB8AA3B, %f122;
	fma.rn.f32 	%f124, %f117, 0f32A57060, %f123;
	mov.b32 	%r194, %f120;
	shl.b32 	%r195, %r194, 23;
	mov.b32 	%f125, %r195;
	ex2.approx.ftz.f32 	%f126, %f124;
	mul.f32 	%f127, %f126, %f125;
	add.f32 	%f128, %f116, %f127;
	sub.f32 	%f129, %f251, %f102;
	fma.rn.f32 	%f130, %f129, 0f3BBB989D, 0f3F000000;
	cvt.sat.f32.f32 	%f131, %f130;
	fma.rm.f32 	%f132, %f131, %f107, %f106;
	add.f32 	%f133, %f132, 0fCB40007F;
	neg.f32 	%f134, %f133;
	fma.rn.f32 	%f135, %f129, 0f3FB8AA3B, %f134;
	fma.rn.f32 	%f136, %f129, 0f32A57060, %f135;
	mov.b32 	%r196, %f132;
	shl.b32 	%r197, %r196, 23;
	mov.b32 	%f137, %r197;
	ex2.approx.ftz.f32 	%f138, %f136;
	mul.f32 	%f139, %f138, %f137;
	add.f32 	%f140, %f128, %f139;
	sub.f32 	%f141, %f253, %f102;
	fma.rn.f32 	%f142, %f141, 0f3BBB989D, 0f3F000000;
	cvt.sat.f32.f32 	%f143, %f142;
	fma.rm.f32 	%f144, %f143, %f107, %f106;
	add.f32 	%f145, %f144, 0fCB40007F;
	neg.f32 	%f146, %f145;
	fma.rn.f32 	%f147, %f141, 0f3FB8AA3B, %f146;
	fma.rn.f32 	%f148, %f141, 0f32A57060, %f147;
	mov.b32 	%r198, %f144;
	shl.b32 	%r199, %r198, 23;
	mov.b32 	%f149, %r199;
	ex2.approx.ftz.f32 	%f150, %f148;
	mul.f32 	%f151, %f150, %f149;
	add.f32 	%f152, %f140, %f151;
	sub.f32 	%f153, %f255, %f102;
	fma.rn.f32 	%f154, %f153, 0f3BBB989D, 0f3F000000;
	cvt.sat.f32.f32 	%f155, %f154;
	fma.rm.f32 	%f156, %f155, %f107, %f106;
	add.f32 	%f157, %f156, 0fCB40007F;
	neg.f32 	%f158, %f157;
	fma.rn.f32 	%f159, %f153, 0f3FB8AA3B, %f158;
	fma.rn.f32 	%f160, %f153, 0f32A57060, %f159;
	mov.b32 	%r200, %f156;
	shl.b32 	%r201, %r200, 23;
	mov.b32 	%f161, %r201;
	ex2.approx.ftz.f32 	%f162, %f160;
	mul.f32 	%f163, %f162, %f161;
	add.f32 	%f164, %f152, %f163;
	sub.f32 	%f165, %f257, %f102;
	fma.rn.f32 	%f166, %f165, 0f3BBB989D, 0f3F000000;
	cvt.sat.f32.f32 	%f167, %f166;
	fma.rm.f32 	%f168, %f167, %f107, %f106;
	add.f32 	%f169, %f168, 0fCB40007F;
	neg.f32 	%f170, %f169;
	fma.rn.f32 	%f171, %f165, 0f3FB8AA3B, %f170;
	fma.rn.f32 	%f172, %f165, 0f32A57060, %f171;
	mov.b32 	%r202, %f168;
	shl.b32 	%r203, %r202, 23;
	mov.b32 	%f173, %r203;
	ex2.approx.ftz.f32 	%f174, %f172;
	mul.f32 	%f175, %f174, %f173;
	add.f32 	%f176, %f164, %f175;
	sub.f32 	%f177, %f259, %f102;
	fma.rn.f32 	%f178, %f177, 0f3BBB989D, 0f3F000000;
	cvt.sat.f32.f32 	%f179, %f178;
	fma.rm.f32 	%f180, %f179, %f107, %f106;
	add.f32 	%f181, %f180, 0fCB40007F;
	neg.f32 	%f182, %f181;
	fma.rn.f32 	%f183, %f177, 0f3FB8AA3B, %f182;
	fma.rn.f32 	%f184, %f177, 0f32A57060, %f183;
	mov.b32 	%r204, %f180;
	shl.b32 	%r205, %r204, 23;
	mov.b32 	%f185, %r205;
	ex2.approx.ftz.f32 	%f186, %f184;
	mul.f32 	%f187, %f186, %f185;
	add.f32 	%f188, %f176, %f187;
	sub.f32 	%f189, %f261, %f102;
	fma.rn.f32 	%f190, %f189, 0f3BBB989D, 0f3F000000;
	cvt.sat.f32.f32 	%f191, %f190;
	fma.rm.f32 	%f192, %f191, %f107, %f106;
	add.f32 	%f193, %f192, 0fCB40007F;
	neg.f32 	%f194, %f193;
	fma.rn.f32 	%f195, %f189, 0f3FB8AA3B, %f194;
	fma.rn.f32 	%f196, %f189, 0f32A57060, %f195;
	mov.b32 	%r206, %f192;
	shl.b32 	%r207, %r206, 23;
	mov.b32 	%f197, %r207;
	ex2.approx.ftz.f32 	%f198, %f196;
	mul.f32 	%f199, %f198, %f197;
	add.f32 	%f200, %f188, %f199;
	sub.f32 	%f201, %f263, %f102;
	fma.rn.f32 	%f202, %f201, 0f3BBB989D, 0f3F000000;
	cvt.sat.f32.f32 	%f203, %f202;
	fma.rm.f32 	%f204, %f203, %f107, %f106;
	add.f32 	%f205, %f204, 0fCB40007F;
	neg.f32 	%f206, %f205;
	fma.rn.f32 	%f207, %f201, 0f3FB8AA3B, %f206;
	fma.rn.f32 	%f208, %f201, 0f32A57060, %f207;
	mov.b32 	%r208, %f204;
	shl.b32 	%r209, %r208, 23;
	mov.b32 	%f209, %r209;
	ex2.approx.ftz.f32 	%f210, %f208;
	mul.f32 	%f211, %f210, %f209;
	add.f32 	%f212, %f200, %f211;
	sub.f32 	%f213, %f265, %f102;
	fma.rn.f32 	%f214, %f213, 0f3BBB989D, 0f3F000000;
	cvt.sat.f32.f32 	%f215, %f214;
	fma.rm.f32 	%f216, %f215, %f107, %f106;
	add.f32 	%f217, %f216, 0fCB40007F;
	neg.f32 	%f218, %f217;
	fma.rn.f32 	%f219, %f213, 0f3FB8AA3B, %f218;
	fma.rn.f32 	%f220, %f213, 0f32A57060, %f219;
	mov.b32 	%r210, %f216;
	shl.b32 	%r211, %r210, 23;
	mov.b32 	%f221, %r211;
	ex2.approx.ftz.f32 	%f222, %f220;
	mul.f32 	%f223, %f222, %f221;
	add.f32 	%f224, %f212, %f223;
	sub.f32 	%f225, %f267, %f102;
	fma.rn.f32 	%f226, %f225, 0f3BBB989D, 0f3F000000;
	cvt.sat.f32.f32 	%f227, %f226;
	fma.rm.f32 	%f228, %f227, %f107, %f106;
	add.f32 	%f229, %f228, 0fCB40007F;
	neg.f32 	%f230, %f229;
	fma.rn.f32 	%f231, %f225, 0f3FB8AA3B, %f230;
	fma.rn.f32 	%f232, %f225, 0f32A57060, %f231;
	mov.b32 	%r212, %f228;
	shl.b32 	%r213, %r212, 23;
	mov.b32 	%f233, %r213;
	ex2.approx.ftz.f32 	%f234, %f232;
	mul.f32 	%f235, %f234, %f233;
	add.f32 	%f236, %f224, %f235;
	mov.b32 	%r214, %f236;
	shfl.sync.bfly.b32	%r215|%p64, %r214, 16, 31, -1;
	mov.b32 	%f237, %r215;
	add.f32 	%f238, %f236, %f237;
	mov.b32 	%r216, %f238;
	shfl.sync.bfly.b32	%r217|%p65, %r216, 8, 31, -1;
	mov.b32 	%f239, %r217;
	add.f32 	%f240, %f238, %f239;
	mov.b32 	%r218, %f240;
	shfl.sync.bfly.b32	%r219|%p66, %r218, 4, 31, -1;
	mov.b32 	%f241, %r219;
	add.f32 	%f242, %f240, %f241;
	mov.b32 	%r220, %f242;
	shfl.sync.bfly.b32	%r221|%p67, %r220, 2, 31, -1;
	mov.b32 	%f243, %r221;
	add.f32 	%f244, %f242, %f243;
	mov.b32 	%r222, %f244;
	shfl.sync.bfly.b32	%r223|%p68, %r222, 1, 31, -1;
	mov.b32 	%f245, %r223;
	add.f32 	%f246, %f244, %f245;
	div.rn.f32 	%f47, %f115, %f246;
	div.rn.f32 	%f48, %f127, %f246;
	div.rn.f32 	%f49, %f139, %f246;
	div.rn.f32 	%f50, %f151, %f246;
	div.rn.f32 	%f51, %f163, %f246;
	div.rn.f32 	%f52, %f175, %f246;
	div.rn.f32 	%f53, %f187, %f246;
	div.rn.f32 	%f54, %f199, %f246;
	div.rn.f32 	%f55, %f211, %f246;
	div.rn.f32 	%f56, %f223, %f246;
	div.rn.f32 	%f57, %f235, %f246;
	mad.lo.s64 	%rd108, %rd113, %rd33, %rd7;
	cvta.to.global.u64 	%rd109, %rd32;
	shl.b64 	%rd110, %rd108, 2;
	add.s64 	%rd21, %rd109, %rd110;
	@%p58 bra 	$L__BB397_28;
	st.global.f32 	[%rd21], %f47;
$L__BB397_28:
	setp.le.s64 	%p69, %rd35, %rd8;
	@%p69 bra 	$L__BB397_30;
	st.global.f32 	[%rd21+128], %f48;
$L__BB397_30:
	setp.le.s64 	%p70, %rd35, %rd9;
	@%p70 bra 	$L__BB397_32;
	st.global.f32 	[%rd21+256], %f49;
$L__BB397_32:
	setp.le.s64 	%p71, %rd35, %rd10;
	@%p71 bra 	$L__BB397_34;
	st.global.f32 	[%rd21+384], %f50;
$L__BB397_34:
	setp.le.s64 	%p72, %rd35, %rd11;
	@%p72 bra 	$L__BB397_36;
	st.global.f32 	[%rd21+512], %f51;
$L__BB397_36:
	setp.le.s64 	%p73, %rd35, %rd12;
	@%p73 bra 	$L__BB397_38;
	st.global.f32 	[%rd21+640], %f52;
$L__BB397_38:
	setp.le.s64 	%p74, %rd35, %rd13;
	@%p74 bra 	$L__BB397_40;
	st.global.f32 	[%rd21+768], %f53;
$L__BB397_40:
	setp.le.s64 	%p75, %rd35, %rd14;
	@%p75 bra 	$L__BB397_42;
	st.global.f32 	[%rd21+896], %f54;
$L__BB397_42:
	setp.le.s64 	%p76, %rd35, %rd15;
	@%p76 bra 	$L__BB397_44;
	st.global.f32 	[%rd21+1024], %f55;
$L__BB397_44:
	setp.le.s64 	%p77, %rd35, %rd16;
	@%p77 bra 	$L__BB397_46;
	st.global.f32 	[%rd21+1152], %f56;
$L__BB397_46:
	setp.le.s64 	%p78, %rd35, %rd17;
	@%p78 bra 	$L__BB397_48;
	st.global.f32 	[%rd21+1280], %f57;
$L__BB397_48:
	ld.param.u64 	%rd112, [_Z15SoftmaxWarpImplI22BroadcastScaleMaskLoadIffbLm3EiE11DirectStoreIffEfLi1ELi11ELi32ELi1ELb1EL9Algorithm0EEvT_T0_ll_param_2];
	add.s64 	%rd113, %rd113, %rd18;
	setp.lt.s64 	%p79, %rd113, %rd112;
	@%p79 bra 	$L__BB397_4;
$L__BB397_49:
	ret;

}
	// .globl	_Z15SoftmaxWarpImplI22BroadcastScaleMaskLoadIffbLm3EiE11DirectStoreIffEfLi1ELi12ELi32ELi1ELb0EL9Algorithm0EEvT_T0_ll
.visible .entry _Z15SoftmaxWarpImplI22BroadcastScaleMaskLoadIffbLm3EiE11DirectStoreIffEfLi1ELi12ELi32ELi1ELb0EL9Algorithm0EEvT_T0_ll(
	.param .align 8 .b8 _Z15SoftmaxWarpImplI22BroadcastScaleMaskLoadIffbLm3EiE11DirectStoreIffEfLi1ELi12ELi32ELi1ELb0EL9Algorithm0EEvT_T0_ll_param_0[112],
	.param .align 8 .b8 _Z15SoftmaxWarpImplI22BroadcastScaleMaskLoadIffbLm3EiE11DirectStoreIffEfLi1ELi12ELi32ELi1ELb0EL9Algorithm0EEvT_T0_ll_param_1[16],
	.param .u64 _Z15SoftmaxWarpImplI22BroadcastScaleMaskLoadIffbLm3EiE11DirectStoreIffEfLi1ELi12ELi32ELi1ELb0EL9Algorithm0EEvT_T0_ll_param_2,
	.param .u64 _Z15SoftmaxWarpImplI22BroadcastScaleMaskLoadIffbLm3EiE11DirectStoreIffEfLi1ELi12ELi32ELi1ELb0EL9Algorithm0EEvT_T0_ll_param_3
)
{
	.reg .pred 	%p<29>;
	.reg .b16 	%rs<21>;
	.reg .b32 	%r<229>;
	.reg .b32 	%f<231>;
	.reg .b64 	%rd<108>;

	ld.param.v2.f32 	{%f3, %f4}, [_Z15SoftmaxWarpImplI22BroadcastScaleMaskLoadIffbLm3EiE11DirectStoreIffEfLi1ELi12ELi32ELi1ELb0EL9Algorithm0EEvT_T0_ll_param_0+104];
	ld.param.u64 	%rd23, [_Z15SoftmaxWarpImplI22BroadcastScaleMaskLoadIffbLm3EiE11DirectStoreIffEfLi1ELi12ELi32ELi1ELb0EL9Algorithm0EEvT_T0_ll_param_0+96];
	ld.param.u32 	%r12, [_Z15SoftmaxWarpImplI22BroadcastScaleMaskLoadIffbLm3EiE11DirectStoreIffEfLi1ELi12ELi32ELi1ELb0EL9Algorithm0EEvT_T0_ll_param_0+80];
	ld.param.v2.u32 	{%r10, %r11}, [_Z15SoftmaxWarpImplI22BroadcastScaleMaskLoadIffbLm3EiE11DirectStoreIffEfLi1ELi12ELi32ELi1ELb0EL9Algorithm0EEvT_T0_ll_param_0+72];
	ld.param.v2.u32 	{%r7, %r8}, [_Z15SoftmaxWarpImplI22BroadcastScaleMaskLoadIffbLm3EiE11DirectStoreIffEfLi1ELi12ELi32ELi1ELb0EL9Algorithm0EEvT_T0_ll_param_0+48];
	ld.param.u64 	%rd19, [_Z15SoftmaxWarpImplI22BroadcastScaleMaskLoadIffbLm3EiE11DirectStoreIffEfLi1ELi12ELi32ELi1ELb0EL9Algorithm0EEvT_T0_ll_param_0+32];
	ld.param.u64 	%rd18, [_Z15SoftmaxWarpImplI22BroadcastScaleMaskLoadIffbLm3EiE11DirectStoreIffEfLi1ELi12ELi32ELi1ELb0EL9Algorithm0EEvT_T0_ll_param_0+24];
	ld.param.u64 	%rd17, [_Z15SoftmaxWarpImplI22BroadcastScaleMaskLoadIffbLm3EiE11DirectStoreIffEfLi1ELi12ELi32ELi1ELb0EL9Algorithm0EEvT_T0_ll_param_0+16];
	ld.param.u64 	%rd16, [_Z15SoftmaxWarpImplI22BroadcastScaleMaskLoadIffbLm3EiE11DirectStoreIffEfLi1ELi12ELi32ELi1ELb0EL9Algorithm0EEvT_T0_ll_param_0+8];
	ld.param.u64 	%rd15, [_Z15SoftmaxWarpImplI22BroadcastScaleMaskLoadIffbLm3EiE11DirectStoreIffEfLi1ELi12ELi32ELi1ELb0EL9Algorithm0EEvT_T0_ll_param_0];
	ld.param.u64 	%rd5, [_Z15SoftmaxWarpImplI22BroadcastScaleMaskLoadIffbLm3EiE11DirectStoreIffEfLi1ELi12ELi32ELi1ELb0EL9Algorithm0EEvT_T0_ll_param_1];
	ld.param.u64 	%rd6, [_Z15SoftmaxWarpImplI22BroadcastScaleMaskLoadIffbLm3EiE11DirectStoreIffEfLi1ELi12ELi32ELi1ELb0EL9Algorithm0EEvT_T0_ll_param_1+8];
	ld.param.u64 	%rd24, [_Z15SoftmaxWarpImplI22BroadcastScaleMaskLoadIffbLm3EiE11DirectStoreIffEfLi1ELi12ELi32ELi1ELb0EL9Algorithm0EEvT_T0_ll_param_2];
	ld.param.u64 	%rd25, [_Z15SoftmaxWarpImplI22BroadcastScaleMaskLoadIffbLm3EiE11DirectStoreIffEfLi1ELi12ELi32ELi1ELb0EL9Algorithm0EEvT_T0_ll_param_3];
	setp.lt.s64 	%p1, %rd25, 385;
	@%p1 bra 	$L__BB398_2;
	mov.u64 	%rd26, $str;
	cvta.global.u64 	%rd27, %rd26;
	mov.u64 	%rd28, $str$1;
	cvta.global.u64 	%rd29, %rd28;
	mov.u64 	%rd30, __unnamed_389;
	cvta.global.u64 	%rd31, %rd30;
	{ // callseq 388, 0
	.param .b64 param0;
	st.param.b64 	[param0], %rd27;
	.param .b64 param1;
	st.param.b64 	[param1], %rd29;
	.param .b32 param2;
	st.param.b32 	[param2], 254;
	.param .b64 param3;
	st.param.b64 	[param3], %rd31;
	.param .b64 param4;
	st.param.b64 	[param4], 1;
	call.uni 
	__assertfail, 
	(
	param0, 
	param1, 
	param2, 
	param3, 
	param4
	);
	} // callseq 388
$L__BB398_2:
	mov.u32 	%r23, %ctaid.x;
	mov.u32 	%r24, %ntid.y;
	mov.u32 	%r25, %tid.y;
	mad.lo.s32 	%r26, %r23, %r24, %r25;
	mov.u32 	%r27, %nctaid.x;
	mul.lo.s32 	%r6, %r27, %r24;
	cvt.s64.s32 	%rd107, %r26;
	setp.le.s64 	%p2, %rd24, %rd107;
	@%p2 bra 	$L__BB398_5;
	cvta.to.global.u64 	%rd8, %rd15;
	cvta.to.global.u64 	%rd9, %rd16;
	mov.u32 	%r28, %tid.x;
	cvt.u64.u32 	%rd10, %r28;
	cvta.to.global.u64 	%rd11, %rd5;
	cvt.s64.s32 	%rd12, %r6;
$L__BB398_4:
	setp.eq.s64 	%p3, %rd19, 1;
	setp.eq.s64 	%p4, %rd18, 1;
	setp.eq.s64 	%p5, %rd17, 1;
	mad.lo.s64 	%rd32, %rd23, %rd107, %rd10;
	cvt.u32.u64 	%r29, %rd32;
	div.s32 	%r30, %r29, %r7;
	mul.lo.s32 	%r31, %r30, %r7;
	sub.s32 	%r32, %r29, %r31;
	div.s32 	%r33, %r32, %r8;
	mul.lo.s32 	%r34, %r33, %r8;
	sub.s32 	%r35, %r32, %r34;
	selp.b32 	%r36, 0, %r30, %p5;
	selp.b32 	%r37, 0, %r33, %p4;
	selp.b32 	%r38, 0, %r35, %p3;
	mul.lo.s32 	%r39, %r10, %r36;
	mad.lo.s32 	%r40, %r11, %r37, %r39;
	mad.lo.s32 	%r41, %r12, %r38, %r40;
	shl.b64 	%rd33, %rd32, 32;
	shr.s64 	%rd34, %rd33, 30;
	add.s64 	%rd35, %rd8, %rd34;
	ld.global.f32 	%f5, [%rd35];
	cvt.s64.s32 	%rd36, %r41;
	add.s64 	%rd37, %rd9, %rd36;
	ld.global.u8 	%rs9, [%rd37];
	setp.eq.s16 	%p6, %rs9, 0;
	mul.f32 	%f6, %f5, %f4;
	selp.f32 	%f7, %f3, %f6, %p6;
	max.f32 	%f8, %f7, 0fFF800000;
	add.s64 	%rd38, %rd32, 32;
	cvt.u32.u64 	%r42, %rd38;
	div.s32 	%r43, %r42, %r7;
	mul.lo.s32 	%r44, %r43, %r7;
	sub.s32 	%r45, %r42, %r44;
	div.s32 	%r46, %r45, %r8;
	mul.lo.s32 	%r47, %r46, %r8;
	sub.s32 	%r48, %r45, %r47;
	selp.b32 	%r49, 0, %r43, %p5;
	selp.b32 	%r50, 0, %r46, %p4;
	selp.b32 	%r51, 0, %r48, %p3;
	mul.lo.s32 	%r52, %r10, %r49;
	mad.lo.s32 	%r53, %r11, %r50, %r52;
	mad.lo.s32 	%r54, %r12, %r51, %r53;
	shl.b64 	%rd39, %rd38, 32;
	shr.s64 	%rd40, %rd39, 30;
	add.s64 	%rd41, %rd8, %rd40;
	ld.global.f32 	%f9, [%rd41];
	cvt.s64.s32 	%rd42, %r54;
	add.s64 	%rd43, %rd9, %rd42;
	ld.global.u8 	%rs10, [%rd43];
	setp.eq.s16 	%p7, %rs10, 0;
	mul.f32 	%f10, %f9, %f4;
	selp.f32 	%f11, %f3, %f10, %p7;
	max.f32 	%f12, %f8, %f11;
	add.s64 	%rd44, %rd32, 64;
	cvt.u32.u64 	%r55, %rd44;
	div.s32 	%r56, %r55, %r7;
	mul.lo.s32 	%r57, %r56, %r7;
	sub.s32 	%r58, %r55, %r57;
	div.s32 	%r59, %r58, %r8;
	mul.lo.s32 	%r60, %r59, %r8;
	sub.s32 	%r61, %r58, %r60;
	selp.b32 	%r62, 0, %r56, %p5;
	selp.b32 	%r63, 0, %r59, %p4;
	selp.b32 	%r64, 0, %r61, %p3;
	mul.lo.s32 	%r65, %r10, %r62;
	mad.lo.s32 	%r66, %r11, %r63, %r65;
	mad.lo.s32 	%r67, %r12, %r64, %r66;
	shl.b64 	%rd45, %rd44, 32;
	shr.s64 	%rd46, %rd45, 30;
	add.s64 	%rd47, %rd8, %rd46;
	ld.global.f32 	%f13, [%rd47];
	cvt.s64.s32 	%rd48, %r67;
	add.s64 	%rd49, %rd9, %rd48;
	ld.global.u8 	%rs11, [%rd49];
	setp.eq.s16 	%p8, %rs11, 0;
	mul.f32 	%f14, %f13, %f4;
	selp.f32 	%f15, %f3, %f14, %p8;
	max.f32 	%f16, %f12, %f15;
	add.s64 	%rd50, %rd32, 96;
	cvt.u32.u64 	%r68, %rd50;
	div.s32 	%r69, %r68, %r7;
	mul.lo.s32 	%r70, %r69, %r7;
	sub.s32 	%r71, %r68, %r70;
	div.s32 	%r72, %r71, %r8;
	mul.lo.s32 	%r73, %r72, %r8;
	sub.s32 	%r74, %r71, %r73;
	selp.b32 	%r75, 0, %r69, %p5;
	selp.b32 	%r76, 0, %r72, %p4;
	selp.b32 	%r77, 0, %r74, %p3;
	mul.lo.s32 	%r78, %r10, %r75;
	mad.lo.s32 	%r79, %r11, %r76, %r78;
	mad.lo.s32 	%r80, %r12, %r77, %r79;
	shl.b64 	%rd51, %rd50, 32;
	shr.s64 	%rd52, %rd51, 30;
	add.s64 	%rd53, %rd8, %rd52;
	ld.global.f32 	%f17, [%rd53];
	cvt.s64.s32 	%rd54, %r80;
	add.s64 	%rd55, %rd9, %rd54;
	ld.global.u8 	%rs12, [%rd55];
	setp.eq.s16 	%p9, %rs12, 0;
	mul.f32 	%f18, %f17, %f4;
	selp.f32 	%f19, %f3, %f18, %p9;
	max.f32 	%f20, %f16, %f19;
	add.s64 	%rd56, %rd32, 128;
	cvt.u32.u64 	%r81, %rd56;
	div.s32 	%r82, %r81, %r7;
	mul.lo.s32 	%r83, %r82, %r7;
	sub.s32 	%r84, %r81, %r83;
	div.s32 	%r85, %r84, %r8;
	mul.lo.s32 	%r86, %r85, %r8;
	sub.s32 	%r87, %r84, %r86;
	selp.b32 	%r88, 0, %r82, %p5;
	selp.b32 	%r89, 0, %r85, %p4;
	selp.b32 	%r90, 0, %r87, %p3;
	mul.lo.s32 	%r91, %r10, %r88;
	mad.lo.s32 	%r92, %r11, %r89, %r91;
	mad.lo.s32 	%r93, %r12, %r90, %r92;
	shl.b64 	%rd57, %rd56, 32;
	shr.s64 	%rd58, %rd57, 30;
	add.s64 	%rd59, %rd8, %rd58;
	ld.global.f32 	%f21, [%rd59];
	cvt.s64.s32 	%rd60, %r93;
	add.s64 	%rd61, %rd9, %rd60;
	ld.global.u8 	%rs13, [%rd61];
	setp.eq.s16 	%p10, %rs13, 0;
	mul.f32 	%f22, %f21, %f4;
	selp.f32 	%f23, %f3, %f22, %p10;
	max.f32 	%f24, %f20, %f23;
	add.s64 	%rd62, %rd32, 160;
	cvt.u32.u64 	%r94, %rd62;
	div.s32 	%r95, %r94, %r7;
	mul.lo.s32 	%r96, %r95, %r7;
	sub.s32 	%r97, %r94, %r96;
	div.s32 	%r98, %r97, %r8;
	mul.lo.s32 	%r99, %r98, %r8;
	sub.s32 	%r100, %r97, %r99;
	selp.b32 	%r101, 0, %r95, %p5;
	selp.b32 	%r102, 0, %r98, %p4;
	selp.b32 	%r103, 0, %r100, %p3;
	mul.lo.s32 	%r104, %r10, %r101;
	mad.lo.s32 	%r105, %r11, %r102, %r104;
	mad.lo.s32 	%r106, %r12, %r103, %r105;
	shl.b64 	%rd63, %rd62, 32;
	shr.s64 	%rd64, %rd63, 30;
	add.s64 	%rd65, %rd8, %rd64;
	ld.global.f32 	%f25, [%rd65];
	cvt.s64.s32 	%rd66, %r106;
	add.s64 	%rd67, %rd9, %rd66;
	ld.global.u8 	%rs14, [%rd67];
	setp.eq.s16 	%p11, %rs14, 0;
	mul.f32 	%f26, %f25, %f4;
	selp.f32 	%f27, %f3, %f26, %p11;
	max.f32 	%f28, %f24, %f27;
	add.s64 	%rd68, %rd32, 192;
	cvt.u32.u64 	%r107, %rd68;
	div.s32 	%r108, %r107, %r7;
	mul.lo.s32 	%r109, %r108, %r7;
	sub.s32 	%r110, %r107, %r109;
	div.s32 	%r111, %r110, %r8;
	mul.lo.s32 	%r112, %r111, %r8;
	sub.s32 	%r113, %r110, %r112;
	selp.b32 	%r114, 0, %r108, %p5;
	selp.b32 	%r115, 0, %r111, %p4;
	selp.b32 	%r116, 0, %r113, %p3;
	mul.lo.s32 	%r117, %r10, %r114;
	mad.lo.s32 	%r118, %r11, %r115, %r117;
	mad.lo.s32 	%r119, %r12, %r116, %r118;
	shl.b64 	%rd69, %rd68, 32;
	shr.s64 	%rd70, %rd69, 30;
	add.s64 	%rd71, %rd8, %rd70;
	ld.global.f32 	%f29, [%rd71];
	cvt.s64.s32 	%rd72, %r119;
	add.s64 	%rd73, %rd9, %rd72;
	ld.global.u8 	%rs15, [%rd73];
	setp.eq.s16 	%p12, %rs15, 0;
	mul.f32 	%f30, %f29, %f4;
	selp.f32 	%f31, %f3, %f30, %p12;
	max.f32 	%f32, %f28, %f31;
	add.s64 	%rd74, %rd32, 224;
	cvt.u32.u64 	%r120, %rd74;
	div.s32 	%r121, %r120, %r7;
	mul.lo.s32 	%r122, %r121, %r7;
	sub.s32 	%r123, %r120, %r122;
	div.s32 	%r124, %r123, %r8;
	mul.lo.s32 	%r125, %r124, %r8;
	sub.s32 	%r126, %r123, %r125;
	selp.b32 	%r127, 0, %r121, %p5;
	selp.b32 	%r128, 0, %r124, %p4;
	selp.b32 	%r129, 0, %r126, %p3;
	mul.lo.s32 	%r130, %r10, %r127;
	mad.lo.s32 	%r131, %r11, %r128, %r130;
	mad.lo.s32 	%r132, %r12, %r129, %r131;
	shl.b64 	%rd75, %rd74, 32;
	shr.s64 	%rd76, %rd75, 30;
	add.s64 	%rd77, %rd8, %rd76;
	ld.global.f32 	%f33, [%rd77];
	cvt.s64.s32 	%rd78, %r132;
	add.s64 	%rd79, %rd9, %rd78;
	ld.global.u8 	%rs16, [%rd79];
	setp.eq.s16 	%p13, %rs16, 0;
	mul.f32 	%f34, %f33, %f4;
	selp.f32 	%f35, %f3, %f34, %p13;
	max.f32 	%f36, %f32, %f35;
	add.s64 	%rd80, %rd32, 256;
	cvt.u32.u64 	%r133, %rd80;
	div.s32 	%r134, %r133, %r7;
	mul.lo.s32 	%r135, %r134, %r7;
	sub.s32 	%r136, %r133, %r135;
	div.s32 	%r137, %r136, %r8;
	mul.lo.s32 	%r138, %r137, %r8;
	sub.s32 	%r139, %r136, %r138;
	selp.b32 	%r140, 0, %r134, %p5;
	selp.b32 	%r141, 0, %r137, %p4;
	selp.b32 	%r142, 0, %r139, %p3;
	mul.lo.s32 	%r143, %r10, %r140;
	mad.lo.s32 	%r144, %r11, %r141, %r143;
	mad.lo.s32 	%r145, %r12, %r142, %r144;
	shl.b64 	%rd81, %rd80, 32;
	shr.s64 	%rd82, %rd81, 30;
	add.s64 	%rd83, %rd8, %rd82;
	ld.global.f32 	%f37, [%rd83];
	cvt.s64.s32 	%rd84, %r145;
	add.s64 	%rd85, %rd9, %rd84;
	ld.global.u8 	%rs17, [%rd85];
	setp.eq.s16 	%p14, %rs17, 0;
	mul.f32 	%f38, %f37, %f4;
	selp.f32 	%f39, %f3, %f38, %p14;
	max.f32 	%f40, %f36, %f39;
	add.s64 	%rd86, %rd32, 288;
	cvt.u32.u64 	%r146, %rd86;
	div.s32 	%r147, %r146, %r7;
	mul.lo.s32 	%r148, %r147, %r7;
	sub.s32 	%r149, %r146, %r148;
	div.s32 	%r150, %r149, %r8;
	mul.lo.s32 	%r151, %r150, %r8;
	sub.s32 	%r152, %r149, %r151;
	selp.b32 	%r153, 0, %r147, %p5;
	selp.b32 	%r154, 0, %r150, %p4;
	selp.b32 	%r155, 0, %r152, %p3;
	mul.lo.s32 	%r156, %r10, %r153;
	mad.lo.s32 	%r157, %r11, %r154, %r156;
	mad.lo.s32 	%r158, %r12, %r155, %r157;
	shl.b64 	%rd87, %rd86, 32;
	shr.s64 	%rd88, %rd87, 30;
	add.s64 	%rd89, %rd8, %rd88;
	ld.global.f32 	%f41, [%rd89];
	cvt.s64.s32 	%rd90, %r158;
	add.s64 	%rd91, %rd9, %rd90;
	ld.global.u8 	%rs18, [%rd91];
	setp.eq.s16 	%p15, %rs18, 0;
	mul.f32 	%f42, %f41, %f4;
	selp.f32 	%f43, %f3, %f42, %p15;
	max.f32 	%f44, %f40, %f43;
	add.s64 	%rd92, %rd32, 320;
	cvt.u32.u64 	%r159, %rd92;
	div.s32 	%r160, %r159, %r7;
	mul.lo.s32 	%r161, %r160, %r7;
	sub.s32 	%r162, %r159, %r161;
	div.s32 	%r163, %r162, %r8;
	mul.lo.s32 	%r164, %r163, %r8;
	sub.s32 	%r165, %r162, %r164;
	selp.b32 	%r166, 0, %r160, %p5;
	selp.b32 	%r167, 0, %r163, %p4;
	selp.b32 	%r168, 0, %r165, %p3;
	mul.lo.s32 	%r169, %r10, %r166;
	mad.lo.s32 	%r170, %r11, %r167, %r169;
	mad.lo.s32 	%r171, %r12, %r168, %r170;
	shl.b64 	%rd93, %rd92, 32;
	shr.s64 	%rd94, %rd93, 30;
	add.s64 	%rd95, %rd8, %rd94;
	ld.global.f32 	%f45, [%rd95];
	cvt.s64.s32 	%rd96, %r171;
	add.s64 	%rd97, %rd9, %rd96;
	ld.global.u8 	%rs19, [%rd97];
	setp.eq.s16 	%p16, %rs19, 0;
	mul.f32 	%f46, %f45, %f4;
	selp.f32 	%f47, %f3, %f46, %p16;
	max.f32 	%f48, %f44, %f47;
	add.s64 	%rd98, %rd32, 352;
	cvt.u32.u64 	%r172, %rd98;
	div.s32 	%r173, %r172, %r7;
	mul.lo.s32 	%r174, %r173, %r7;
	sub.s32 	%r175, %r172, %r174;
	div.s32 	%r176, %r175, %r8;
	mul.lo.s32 	%r177, %r176, %r8;
	sub.s32 	%r178, %r175, %r177;
	selp.b32 	%r179, 0, %r173, %p5;
	selp.b32 	%r180, 0, %r176, %p4;
	selp.b32 	%r181, 0, %r178, %p3;
	mul.lo.s32 	%r182, %r10, %r179;
	mad.lo.s32 	%r183, %r11, %r180, %r182;
	mad.lo.s32 	%r184, %r12, %r181, %r183;
	shl.b64 	%rd99, %rd98, 32;
	shr.s64 	%rd100, %rd99, 30;
	add.s64 	%rd101, %rd8, %rd100;
	ld.global.f32 	%f49, [%rd101];
	cvt.s64.s32 	%rd102, %r184;
	add.s64 	%rd103, %rd9, %rd102;
	ld.global.u8 	%rs20, [%rd103];
	setp.eq.s16 	%p17, %rs20, 0;
	mul.f32 	%f50, %f49, %f4;
	selp.f32 	%f51, %f3, %f50, %p17;
	max.f32 	%f52, %f48, %f51;
	mov.b32 	%r185, %f52;
	shfl.sync.bfly.b32	%r186|%p18, %r185, 16, 31, -1;
	mov.b32 	%f53, %r186;
	max.f32 	%f54, %f52, %f53;
	mov.b32 	%r187, %f54;
	shfl.sync.bfly.b32	%r188|%p19, %r187, 8, 31, -1;
	mov.b32 	%f55, %r188;
	max.f32 	%f56, %f54, %f55;
	mov.b32 	%r189, %f56;
	shfl.sync.bfly.b32	%r190|%p20, %r189, 4, 31, -1;
	mov.b32 	%f57, %r190;
	max.f32 	%f58, %f56, %f57;
	mov.b32 	%r191, %f58;
	shfl.sync.bfly.b32	%r192|%p21, %r191, 2, 31, -1;
	mov.b32 	%f59, %r192;
	max.f32 	%f60, %f58, %f59;
	mov.b32 	%r193, %f60;
	shfl.sync.bfly.b32	%r194|%p22, %r193, 1, 31, -1;
	mov.b32 	%f61, %r194;
	max.f32 	%f62, %f60, %f61;
	sub.f32 	%f63, %f7, %f62;
	fma.rn.f32 	%f64, %f63, 0f3BBB989D, 0f3F000000;
	cvt.sat.f32.f32 	%f65, %f64;
	mov.f32 	%f66, 0f4B400001;
	mov.f32 	%f67, 0f437C0000;
	fma.rm.f32 	%f68, %f65, %f67, %f66;
	add.f32 	%f69, %f68, 0fCB40007F;
	neg.f32 	%f70, %f69;
	fma.rn.f32 	%f71, %f63, 0f3FB8AA3B, %f70;
	fma.rn.f32 	%f72, %f63, 0f32A57060, %f71;
	mov.b32 	%r195, %f68;
	shl.b32 	%r196, %r195, 23;
	mov.b32 	%f73, %r196;
	ex2.approx.ftz.f32 	%f74, %f72;
	mul.f32 	%f75, %f74, %f73;
	add.f32 	%f76, %f75, 0f00000000;
	sub.f32 	%f77, %f11, %f62;
	fma.rn.f32 	%f78, %f77, 0f3BBB989D, 0f3F000000;
	cvt.sat.f32.f32 	%f79, %f78;
	fma.rm.f32 	%f80, %f79, %f67, %f66;
	add.f32 	%f81, %f80, 0fCB40007F;
	neg.f32 	%f82, %f81;
	fma.rn.f32 	%f83, %f77, 0f3FB8AA3B, %f82;
	fma.rn.f32 	%f84, %f77, 0f32A57060, %f83;
	mov.b32 	%r197, %f80;
	shl.b32 	%r198, %r197, 23;
	mov.b32 	%f85, %r198;
	ex2.approx.ftz.f32 	%f86, %f84;
	mul.f32 	%f87, %f86, %f85;
	add.f32 	%f88, %f76, %f87;
	sub.f32 	%f89, %f15, %f62;
	fma.rn.f32 	%f90, %f89, 0f3BBB989D, 0f3F000000;
	cvt.sat.f32.f32 	%f91, %f90;
	fma.rm.f32 	%f92, %f91, %f67, %f66;
	add.f32 	%f93, %f92, 0fCB40007F;
	neg.f32 	%f94, %f93;
	fma.rn.f32 	%f95, %f89, 0f3FB8AA3B, %f94;
	fma.rn.f32 	%f96, %f89, 0f32A57060, %f95;
	mov.b32 	%r199, %f92;
	shl.b32 	%r200, %r199, 23;
	mov.b32 	%f97, %r200;
	ex2.approx.ftz.f32 	%f98, %f96;
	mul.f32 	%f99, %f98, %f97;
	add.f32 	%f100, %f88, %f99;
	sub.f32 	%f101, %f19, %f62;
	fma.rn.f32 	%f102, %f101, 0f3BBB989D, 0f3F000000;
	cvt.sat.f32.f32 	%f103, %f102;
	fma.rm.f32 	%f104, %f103, %f67, %f66;
	add.f32 	%f105, %f104, 0fCB40007F;
	neg.f32 	%f106, %f105;
	fma.rn.f32 	%f107, %f101, 0f3FB8AA3B, %f106;
	fma.rn.f32 	%f108, %f101, 0f32A57060, %f107;
	mov.b32 	%r201, %f104;
	shl.b32 	%r202, %r201, 23;
	mov.b32 	%f109, %r202;
	ex2.approx.ftz.f32 	%f110, %f108;
	mul.f32 	%f111, %f110, %f109;
	add.f32 	%f112, %f100, %f111;
	sub.f32 	%f113, %f23, %f62;
	fma.rn.f32 	%f114, %f113, 0f3BBB989D, 0f3F000000;
	cvt.sat.f32.f32 	%f115, %f114;
	fma.rm.f32 	%f116, %f115, %f67, %f66;
	add.f32 	%f117, %f116, 0fCB40007F;
	neg.f32 	%f118, %f117;
	fma.rn.f32 	%f119, %f113, 0f3FB8AA3B, %f118;
	fma.rn.f32 	%f120, %f113, 0f32A57060, %f119;
	mov.b32 	%r203, %f116;
	shl.b32 	%r204, %r203, 23;
	mov.b32 	%f121, %r204;
	ex2.approx.ftz.f32 	%f122, %f120;
	mul.f32 	%f123, %f122, %f121;
	add.f32 	%f124, %f112, %f123;
	sub.f32 	%f125, %f27, %f62;
	fma.rn.f32 	%f126, %f125, 0f3BBB989D, 0f3F000000;
	cvt.sat.f32.f32 	%f127, %f126;
	fma.rm.f32 	%f128, %f127, %f67, %f66;
	add.f32 	%f129, %f128, 0fCB40007F;
	neg.f32 	%f130, %f129;
	fma.rn.f32 	%f131, %f125, 0f3FB8AA3B, %f130;
	fma.rn.f32 	%f132, %f125, 0f32A57060, %f131;
	mov.b32 	%r205, %f128;
	shl.b32 	%r206, %r205, 23;
	mov.b32 	%f133, %r206;
	ex2.approx.ftz.f32 	%f134, %f132;
	mul.f32 	%f135, %f134, %f133;
	add.f32 	%f136, %f124, %f135;
	sub.f32 	%f137, %f31, %f62;
	fma.rn.f32 	%f138, %f137, 0f3BBB989D, 0f3F000000;
	cvt.sat.f32.f32 	%f139, %f138;
	fma.rm.f32 	%f140, %f139, %f67, %f66;
	add.f32 	%f141, %f140, 0fCB40007F;
	neg.f32 	%f142, %f141;
	fma.rn.f32 	%f143, %f137, 0f3FB8AA3B, %f142;
	fma.rn.f32 	%f144, %f137, 0f32A57060, %f143;
	mov.b32 	%r207, %f140;
	shl.b32 	%r208, %r207, 23;
	mov.b32 	%f145, %r208;
	ex2.approx.ftz.f32 	%f146, %f144;
	mul.f32 	%f147, %f146, %f145;
	add.f32 	%f148, %f136, %f147;
	sub.f32 	%f149, %f35, %f62;
	fma.rn.f32 	%f150, %f149, 0f3BBB989D, 0f3F000000;
	cvt.sat.f32.f32 	%f151, %f150;
	fma.rm.f32 	%f152, %f151, %f67, %f66;
	add.f32 	%f153, %f152, 0fCB40007F;
	neg.f32 	%f154, %f153;
	fma.rn.f32 	%f155, %f149, 0f3FB8AA3B, %f154;
	fma.rn.f32 	%f156, %f149, 0f32A57060, %f155;
	mov.b32 	%r209, %f152;
	shl.b32 	%r210, %r209, 23;
	mov.b32 	%f157, %r210;
	ex2.approx.ftz.f32 	%f158, %f156;
	mul.f32 	%f159, %f158, %f157;
	add.f32 	%f160, %f148, %f159;
	sub.f32 	%f161, %f39, %f62;
	fma.rn.f32 	%f162, %f161, 0f3BBB989D, 0f3F000000;
	cvt.sat.f32.f32 	%f163, %f162;
	fma.rm.f32 	%f164, %f163, %f67, %f66;
	add.f32 	%f165, %f164, 0fCB40007F;
	neg.f32 	%f166, %f165;
	fma.rn.f32 	%f167, %f161, 0f3FB8AA3B, %f166;
	fma.rn.f32 	%f168, %f161, 0f32A57060, %f167;
	mov.b32 	%r211, %f164;
	shl.b32 	%r212, %r211, 23;
	mov.b32 	%f169, %r212;
	ex2.approx.ftz.f32 	%f170, %f168;
	mul.f32 	%f171, %f170, %f169;
	add.f32 	%f172, %f160, %f171;
	sub.f32 	%f173, %f43, %f62;
	fma.rn.f32 	%f174, %f173, 0f3BBB989D, 0f3F000000;
	cvt.sat.f32.f32 	%f175, %f174;
	fma.rm.f32 	%f176, %f175, %f67, %f66;
	add.f32 	%f177, %f176, 0fCB40007F;
	neg.f32 	%f178, %f177;
	fma.rn.f32 	%f179, %f173, 0f3FB8AA3B, %f178;
	fma.rn.f32 	%f180, %f173, 0f32A57060, %f179;
	mov.b32 	%r213, %f176;
	shl.b32 	%r214, %r213, 23;
	mov.b32 	%f181, %r214;
	ex2.approx.ftz.f32 	%f182, %f180;
	mul.f32 	%f183, %f182, %f181;
	add.f32 	%f184, %f172, %f183;
	sub.f32 	%f185, %f47, %f62;
	fma.rn.f32 	%f186, %f185, 0f3BBB989D, 0f3F000000;
	cvt.sat.f32.f32 	%f187, %f186;
	fma.rm.f32 	%f188, %f187, %f67, %f66;
	add.f32 	%f189, %f188, 0fCB40007F;
	neg.f32 	%f190, %f189;
	fma.rn.f32 	%f191, %f185, 0f3FB8AA3B, %f190;
	fma.rn.f32 	%f192, %f185, 0f32A57060, %f191;
	mov.b32 	%r215, %f188;
	shl.b32 	%r216, %r215, 23;
	mov.b32 	%f193, %r216;
	ex2.approx.ftz.f32 	%f194, %f192;
	mul.f32 	%f195, %f194, %f193;
	add.f32 	%f196, %f184, %f195;
	sub.f32 	%f197, %f51, %f62;
	fma.rn.f32 	%f198, %f197, 0f3BBB989D, 0f3F000000;
	cvt.sat.f32.f32 	%f199, %f198;
	fma.rm.f32 	%f200, %f199, %f67, %f66;
	add.f32 	%f201, %f200, 0fCB40007F;
	neg.f32 	%f202, %f201;
	fma.rn.f32 	%f203, %f197, 0f3FB8AA3B, %f202;
	fma.rn.f32 	%f204, %f197, 0f32A57060, %f203;
	mov.b32 	%r217, %f200;
	shl.b32 	%r218, %r217, 23;
	mov.b32 	%f205, %r218;
	ex2.approx.ftz.f32 	%f206, %f204;
	mul.f32 	%f207, %f206, %f205;
	add.f32 	%f208, %f196, %f207;
	mov.b32 	%r219, %f208;
	shfl.sync.bfly.b32	%r220|%p23, %r219, 16, 31, -1;
	mov.b32 	%f209, %r220;
	add.f32 	%f210, %f208, %f209;
	mov.b32 	%r221, %f210;
	shfl.sync.bfly.b32	%r222|%p24, %r221, 8, 31, -1;
	mov.b32 	%f211, %r222;
	add.f32 	%f212, %f210, %f211;
	mov.b32 	%r223, %f212;
	shfl.sync.bfly.b32	%r224|%p25, %r223, 4, 31, -1;
	mov.b32 	%f213, %r224;
	add.f32 	%f214, %f212, %f213;
	mov.b32 	%r225, %f214;
	shfl.sync.bfly.b32	%r226|%p26, %r225, 2, 31, -1;
	mov.b32 	%f215, %r226;
	add.f32 	%f216, %f214, %f215;
	mov.b32 	%r227, %f216;
	shfl.sync.bfly.b32	%r228|%p27, %r227, 1, 31, -1;
	mov.b32 	%f217, %r228;
	add.f32 	%f218, %f216, %f217;
	div.rn.f32 	%f219, %f75, %f218;
	div.rn.f32 	%f220, %f87, %f218;
	div.rn.f32 	%f221, %f99, %f218;
	div.rn.f32 	%f222, %f111, %f218;
	div.rn.f32 	%f223, %f123, %f218;
	div.rn.f32 	%f224, %f135, %f218;
	div.rn.f32 	%f225, %f147, %f218;
	div.rn.f32 	%f226, %f159, %f218;
	div.rn.f32 	%f227, %f171, %f218;
	div.rn.f32 	%f228, %f183, %f218;
	div.rn.f32 	%f229, %f195, %f218;
	div.rn.f32 	%f230, %f207, %f218;
	mad.lo.s64 	%rd104, %rd107, %rd6, %rd10;
	shl.b64 	%rd105, %rd104, 2;
	add.s64 	%rd106, %rd11, %rd105;
	st.global.f32 	[%rd106], %f219;
	st.global.f32 	[%rd106+128], %f220;
	st.global.f32 	[%rd106+256], %f221;
	st.global.f32 	[%rd106+384], %f222;
	st.global.f32 	[%rd106+512], %f223;
	st.global.f32 	[%rd106+640], %f224;
	st.global.f32 	[%rd106+768], %f225;
	st.global.f32 	[%rd106+896], %f226;
	st.global.f32 	[%rd106+1024], %f227;
	st.global.f32 	[%rd106+1152], %f228;
	st.global.f32 	[%rd106+1280], %f229;
	st.global.f32 	[%rd106+1408], %f230;
	add.s64 	%rd107, %rd107, %rd12;
	setp.lt.s64 	%p28, %rd107, %rd24;
	@%p28 bra 	$L__BB398_4;
$L__BB398_5:
	ret;

}
	// .globl	_Z15SoftmaxWarpImplI22BroadcastScaleMaskLoadIffbLm3EiE11DirectStoreIffEfLi1ELi12ELi32ELi1ELb1EL9Algorithm0EEvT_T0_ll
.visible .entry _Z15SoftmaxWarpImplI22BroadcastScaleMaskLoadIffbLm3EiE11DirectStoreIffEfLi1ELi12ELi32ELi1ELb1EL9Algorithm0EEvT_T0_ll(
	.param .align 8 .b8 _Z15SoftmaxWarpImplI22BroadcastScaleMaskLoadIffbLm3EiE11DirectStoreIffEfLi1ELi12ELi32ELi1ELb1EL9Algorithm0EEvT_T0_ll_param_0[112],
	.param .align 8 .b8 _Z15SoftmaxWarpImplI22BroadcastScaleMaskLoadIffbLm3EiE11DirectStoreIffEfLi1ELi12ELi32ELi1ELb1EL9Algorithm0EEvT_T0_ll_param_1[16],
	.param .u64 _Z15SoftmaxWarpImplI22BroadcastScaleMaskLoadIffbLm3EiE11DirectStoreIffEfLi1ELi12ELi32ELi1ELb1EL9Algorithm0EEvT_T0_ll_param_2,
	.param .u64 _Z15SoftmaxWarpImplI22BroadcastScaleMaskLoadIffbLm3EiE11DirectStoreIffEfLi1ELi12ELi32ELi1ELb1EL9Algorithm0EEvT_T0_ll_param_3
)
{
	.reg .pred 	%p<86>;
	.reg .b16 	%rs<21>;
	.reg .b32 	%r<241>;
	.reg .b32 	%f<291>;
	.reg .b64 	%rd<121>;

	ld.param.u64 	%rd33, [_Z15SoftmaxWarpImplI22BroadcastScaleMaskLoadIffbLm3EiE11DirectStoreIffEfLi1ELi12ELi32ELi1ELb1EL9Algorithm0EEvT_T0_ll_param_1+8];
	ld.param.u64 	%rd32, [_Z15SoftmaxWarpImplI22BroadcastScaleMaskLoadIffbLm3EiE11DirectStoreIffEfLi1ELi12ELi32ELi1ELb1EL9Algorithm0EEvT_T0_ll_param_1];
	ld.param.v2.f32 	{%f63, %f64}, [_Z15SoftmaxWarpImplI22BroadcastScaleMaskLoadIffbLm3EiE11DirectStoreIffEfLi1ELi12ELi32ELi1ELb1EL9Algorithm0EEvT_T0_ll_param_0+104];
	ld.param.u64 	%rd31, [_Z15SoftmaxWarpImplI22BroadcastScaleMaskLoadIffbLm3EiE11DirectStoreIffEfLi1ELi12ELi32ELi1ELb1EL9Algorithm0EEvT_T0_ll_param_0+96];
	ld.param.u32 	%r11, [_Z15SoftmaxWarpImplI22BroadcastScaleMaskLoadIffbLm3EiE11DirectStoreIffEfLi1ELi12ELi32ELi1ELb1EL9Algorithm0EEvT_T0_ll_param_0+80];
	ld.param.v2.u32 	{%r9, %r10}, [_Z15SoftmaxWarpImplI22BroadcastScaleMaskLoadIffbLm3EiE11DirectStoreIffEfLi1ELi12ELi32ELi1ELb1EL9Algorithm0EEvT_T0_ll_param_0+72];
	ld.param.v2.u32 	{%r6, %r7}, [_Z15SoftmaxWarpImplI22BroadcastScaleMaskLoadIffbLm3EiE11DirectStoreIffEfLi1ELi12ELi32ELi1ELb1EL9Algorithm0EEvT_T0_ll_param_0+48];
	ld.param.u64 	%rd27, [_Z15SoftmaxWarpImplI22BroadcastScaleMaskLoadIffbLm3EiE11DirectStoreIffEfLi1ELi12ELi32ELi1ELb1EL9Algorithm0EEvT_T0_ll_param_0+32];
	ld.param.u64 	%rd26, [_Z15SoftmaxWarpImplI22BroadcastScaleMaskLoadIffbLm3EiE11DirectStoreIffEfLi1ELi12ELi32ELi1ELb1EL9Algorithm0EEvT_T0_ll_param_0+24];
	ld.param.u64 	%rd25, [_Z15SoftmaxWarpImplI22BroadcastScaleMaskLoadIffbLm3EiE11DirectStoreIffEfLi1ELi12ELi32ELi1ELb1EL9Algorithm0EEvT_T0_ll_param_0+16];
	ld.param.u64 	%rd24, [_Z15SoftmaxWarpImplI22BroadcastScaleMaskLoadIffbLm3EiE11DirectStoreIffEfLi1ELi12ELi32ELi1ELb1EL9Algorithm0EEvT_T0_ll_param_0+8];
	ld.param.u64 	%rd23, [_Z15SoftmaxWarpImplI22BroadcastScaleMaskLoadIffbLm3EiE11DirectStoreIffEfLi1ELi12ELi32ELi1ELb1EL9Algorithm0EEvT_T0_ll_param_0];
	ld.param.u64 	%rd35, [_Z15SoftmaxWarpImplI22BroadcastScaleMaskLoadIffbLm3EiE11DirectStoreIffEfLi1ELi12ELi32ELi1ELb1EL9Algorithm0EEvT_T0_ll_param_3];
	cvta.to.global.u64 	%rd1, %rd23;
	cvta.to.global.u64 	%rd2, %rd24;
	setp.lt.s64 	%p1, %rd35, 385;
	@%p1 bra 	$L__BB399_2;
	mov.u64 	%rd36, $str;
	cvta.global.u64 	%rd37, %rd36;
	mov.u64 	%rd38, $str$1;
	cvta.global.u64 	%rd39, %rd38;
	mov.u64 	%rd40, __unnamed_390;
	cvta.global.u64 	%rd41, %rd40;
	{ // callseq 389, 0
	.param .b64 param0;
	st.param.b64 	[param0], %rd37;
	.param .b64 param1;
	st.param.b64 	[param1], %rd39;
	.param .b32 param2;
	st.param.b32 	[param2], 254;
	.param .b64 param3;
	st.param.b64 	[param3], %rd41;
	.param .b64 param4;
	st.param.b64 	[param4], 1;
	call.uni 
	__assertfail, 
	(
	param0, 
	param1, 
	param2, 
	param3, 
	param4
	);
	} // callseq 389
$L__BB399_2:
	ld.param.u64 	%rd118, [_Z15SoftmaxWarpImplI22BroadcastScaleMaskLoadIffbLm3EiE11DirectStoreIffEfLi1ELi12ELi32ELi1ELb1EL9Algorithm0EEvT_T0_ll_param_2];
	mov.u32 	%r22, %ctaid.x;
	mov.u32 	%r23, %ntid.y;
	mov.u32 	%r24, %tid.y;
	mad.lo.s32 	%r25, %r22, %r23, %r24;
	cvt.s64.s32 	%rd120, %r25;
	setp.le.s64 	%p2, %rd118, %rd120;
	@%p2 bra 	$L__BB399_53;
	mov.u32 	%r26, %tid.x;
	cvt.u64.u32 	%rd6, %r26;
	add.s32 	%r27, %r26, 32;
	cvt.u64.u32 	%rd7, %r27;
	add.s32 	%r28, %r26, 64;
	cvt.u64.u32 	%rd8, %r28;
	add.s32 	%r29, %r26, 96;
	cvt.u64.u32 	%rd9, %r29;
	add.s32 	%r30, %r26, 128;
	cvt.u64.u32 	%rd10, %r30;
	add.s32 	%r31, %r26, 160;
	cvt.u64.u32 	%rd11, %r31;
	add.s32 	%r32, %r26, 192;
	cvt.u64.u32 	%rd12, %r32;
	add.s32 	%r33, %r26, 224;
	cvt.u64.u32 	%rd13, %r33;
	add.s32 	%r34, %r26, 256;
	cvt.u64.u32 	%rd14, %r34;
	add.s32 	%r35, %r26, 288;
	cvt.u64.u32 	%rd15, %r35;
	add.s32 	%r36, %r26, 320;
	cvt.u64.u32 	%rd16, %r36;
	add.s32 	%r37, %r26, 352;
	cvt.u64.u32 	%rd17, %r37;
$L__BB399_4:
	setp.le.s64 	%p3, %rd35, %rd6;
	mul.lo.s64 	%rd20, %rd31, %rd120;
	mov.f32 	%f267, 0fFF800000;
	mov.f32 	%f270, %f267;
	@%p3 bra 	$L__BB399_6;
	setp.eq.s64 	%p4, %rd27, 1;
	setp.eq.s64 	%p5, %rd26, 1;
	setp.eq.s64 	%p6, %rd25, 1;
	add.s64 	%rd42, %rd20, %rd6;
	cvt.u32.u64 	%r38, %rd42;
	div.s32 	%r39, %r38, %r6;
	mul.lo.s32 	%r40, %r39, %r6;
	sub.s32 	%r41, %r38, %r40;
	div.s32 	%r42, %r41, %r7;
	mul.lo.s32 	%r43, %r42, %r7;
	sub.s32 	%r44, %r41, %r43;
	selp.b32 	%r45, 0, %r39, %p6;
	selp.b32 	%r46, 0, %r42, %p5;
	selp.b32 	%r47, 0, %r44, %p4;
	mul.lo.s32 	%r48, %r9, %r45;
	mad.lo.s32 	%r49, %r10, %r46, %r48;
	mad.lo.s32 	%r50, %r11, %r47, %r49;
	shl.b64 	%rd43, %rd42, 32;
	shr.s64 	%rd44, %rd43, 30;
	add.s64 	%rd45, %rd1, %rd44;
	ld.global.f32 	%f66, [%rd45];
	cvt.s64.s32 	%rd46, %r50;
	add.s64 	%rd47, %rd2, %rd46;
	ld.global.u8 	%rs9, [%rd47];
	setp.eq.s16 	%p7, %rs9, 0;
	mul.f32 	%f67, %f66, %f64;
	selp.f32 	%f267, %f63, %f67, %p7;
	max.f32 	%f270, %f267, 0fFF800000;
$L__BB399_6:
	setp.le.s64 	%p8, %rd35, %rd7;
	mov.f32 	%f269, 0fFF800000;
	@%p8 bra 	$L__BB399_8;
	setp.eq.s64 	%p9, %rd27, 1;
	setp.eq.s64 	%p10, %rd26, 1;
	setp.eq.s64 	%p11, %rd25, 1;
	add.s64 	%rd48, %rd20, %rd7;
	cvt.u32.u64 	%r51, %rd48;
	div.s32 	%r52, %r51, %r6;
	mul.lo.s32 	%r53, %r52, %r6;
	sub.s32 	%r54, %r51, %r53;
	div.s32 	%r55, %r54, %r7;
	mul.lo.s32 	%r56, %r55, %r7;
	sub.s32 	%r57, %r54, %r56;
	selp.b32 	%r58, 0, %r52, %p11;
	selp.b32 	%r59, 0, %r55, %p10;
	selp.b32 	%r60, 0, %r57, %p9;
	mul.lo.s32 	%r61, %r9, %r58;
	mad.lo.s32 	%r62, %r10, %r59, %r61;
	mad.lo.s32 	%r63, %r11, %r60, %r62;
	shl.b64 	%rd49, %rd48, 32;
	shr.s64 	%rd50, %rd49, 30;
	add.s64 	%rd51, %rd1, %rd50;
	ld.global.f32 	%f69, [%rd51];
	cvt.s64.s32 	%rd52, %r63;
	add.s64 	%rd53, %rd2, %rd52;
	ld.global.u8 	%rs10, [%rd53];
	setp.eq.s16 	%p12, %rs10, 0;
	mul.f32 	%f70, %f69, %f64;
	selp.f32 	%f269, %f63, %f70, %p12;
	max.f32 	%f270, %f270, %f269;
$L__BB399_8:
	setp.le.s64 	%p13, %rd35, %rd8;
	mov.f32 	%f271, 0fFF800000;
	@%p13 bra 	$L__BB399_10;
	setp.eq.s64 	%p14, %rd27, 1;
	setp.eq.s64 	%p15, %rd26, 1;
	setp.eq.s64 	%p16, %rd25, 1;
	add.s64 	%rd54, %rd20, %rd8;
	cvt.u32.u64 	%r64, %rd54;
	div.s32 	%r65, %r64, %r6;
	mul.lo.s32 	%r66, %r65, %r6;
	sub.s32 	%r67, %r64, %r66;
	div.s32 	%r68, %r67, %r7;
	mul.lo.s32 	%r69, %r68, %r7;
	sub.s32 	%r70, %r67, %r69;
	selp.b32 	%r71, 0, %r65, %p16;
	selp.b32 	%r72, 0, %r68, %p15;
	selp.b32 	%r73, 0, %r70, %p14;
	mul.lo.s32 	%r74, %r9, %r71;
	mad.lo.s32 	%r75, %r10, %r72, %r74;
	mad.lo.s32 	%r76, %r11, %r73, %r75;
	shl.b64 	%rd55, %rd54, 32;
	shr.s64 	%rd56, %rd55, 30;
	add.s64 	%rd57, %rd1, %rd56;
	ld.global.f32 	%f72, [%rd57];
	cvt.s64.s32 	%rd58, %r76;
	add.s64 	%rd59, %rd2, %rd58;
	ld.global.u8 	%rs11, [%rd59];
	setp.eq.s16 	%p17, %rs11, 0;
	mul.f32 	%f73, %f72, %f64;
	selp.f32 	%f271, %f63, %f73, %p17;
	max.f32 	%f270, %f270, %f271;
$L__BB399_10:
	setp.le.s64 	%p18, %rd35, %rd9;
	mov.f32 	%f273, 0fFF800000;
	@%p18 bra 	$L__BB399_12;
	setp.eq.s64 	%p19, %rd27, 1;
	setp.eq.s64 	%p20, %rd26, 1;
	setp.eq.s64 	%p21, %rd25, 1;
	add.s64 	%rd60, %rd20, %rd9;
	cvt.u32.u64 	%r77, %rd60;
	div.s32 	%r78, %r77, %r6;
	mul.lo.s32 	%r79, %r78, %r6;
	sub.s32 	%r80, %r77, %r79;
	div.s32 	%r81, %r80, %r7;
	mul.lo.s32 	%r82, %r81, %r7;
	sub.s32 	%r83, %r80, %r82;
	selp.b32 	%r84, 0, %r78, %p21;
	selp.b32 	%r85, 0, %r81, %p20;
	selp.b32 	%r86, 0, %r83, %p19;
	mul.lo.s32 	%r87, %r9, %r84;
	mad.lo.s32 	%r88, %r10, %r85, %r87;
	mad.lo.s32 	%r89, %r11, %r86, %r88;
	shl.b64 	%rd61, %rd60, 32;
	shr.s64 	%rd62, %rd61, 30;
	add.s64 	%rd63, %rd1, %rd62;
	ld.global.f32 	%f75, [%rd63];
	cvt.s64.s32 	%rd64, %r89;
	add.s64 	%rd65, %rd2, %rd64;
	ld.global.u8 	%rs12, [%rd65];
	setp.eq.s16 	%p22, %rs12, 0;
	mul.f32 	%f76, %f75, %f64;
	selp.f32 	%f273, %f63, %f76, %p22;
	max.f32 	%f270, %f270, %f273;
$L__BB399_12:
	setp.le.s64 	%p23, %rd35, %rd10;
	mov.f32 	%f275, 0fFF800000;
	@%p23 bra 	$L__BB399_14;
	setp.eq.s64 	%p24, %rd27, 1;
	setp.eq.s64 	%p25, %rd26, 1;
	setp.eq.s64 	%p26, %rd25, 1;
	add.s64 	%rd66, %rd20, %rd10;
	cvt.u32.u64 	%r90, %rd66;
	div.s32 	%r91, %r90, %r6;
	mul.lo.s32 	%r92, %r91, %r6;
	sub.s32 	%r93, %r90, %r92;
	div.s32 	%r94, %r93, %r7;
	mul.lo.s32 	%r95, %r94, %r7;
	sub.s32 	%r96, %r93, %r95;
	selp.b32 	%r97, 0, %r91, %p26;
	selp.b32 	%r98, 0, %r94, %p25;
	selp.b32 	%r99, 0, %r96, %p24;
	mul.lo.s32 	%r100, %r9, %r97;
	mad.lo.s32 	%r101, %r10, %r98, %r100;
	mad.lo.s32 	%r102, %r11, %r99, %r101;
	shl.b64 	%rd67, %rd66, 32;
	shr.s64 	%rd68, %rd67, 30;
	add.s64 	%rd69, %rd1, %rd68;
	ld.global.f32 	%f78, [%rd69];
	cvt.s64.s32 	%rd70, %r102;
	add.s64 	%rd71, %rd2, %rd70;
	ld.global.u8 	%rs13, [%rd71];
	setp.eq.s16 	%p27, %rs13, 0;
	mul.f32 	%f79, %f78, %f64;
	selp.f32 	%f275, %f63, %f79, %p27;
	max.f32 	%f270, %f270, %f275;
$L__BB399_14:
	setp.le.s64 	%p28, %rd35, %rd11;
	mov.f32 	%f277, 0fFF800000;
	@%p28 bra 	$L__BB399_16;
	setp.eq.s64 	%p29, %rd27, 1;
	setp.eq.s64 	%p30, %rd26, 1;
	setp.eq.s64 	%p31, %rd25, 1;
	add.s64 	%rd72, %rd20, %rd11;
	cvt.u32.u64 	%r103, %rd72;
	div.s32 	%r104, %r103, %r6;
	mul.lo.s32 	%r105, %r104, %r6;
	sub.s32 	%r106, %r103, %r105;
	div.s32 	%r107, %r106, %r7;
	mul.lo.s32 	%r108, %r107, %r7;
	sub.s32 	%r109, %r106, %r108;
	selp.b32 	%r110, 0, %r104, %p31;
	selp.b32 	%r111, 0, %r107, %p30;
	selp.b32 	%r112, 0, %r109, %p29;
	mul.lo.s32 	%r113, %r9, %r110;
	mad.lo.s32 	%r114, %r10, %r111, %r113;
	mad.lo.s32 	%r115, %r11, %r112, %r114;
	shl.b64 	%rd73, %rd72, 32;
	shr.s64 	%rd74, %rd73, 30;
	add.s64 	%rd75, %rd1, %rd74;
	ld.global.f32 	%f81, [%rd75];
	cvt.s64.s32 	%rd76, %r115;
	add.s64 	%rd77, %rd2, %rd76;
	ld.global.u8 	%rs14, [%rd77];
	setp.eq.s16 	%p32, %rs14, 0;
	mul.f32 	%f82, %f81, %f64;
	selp.f32 	%f277, %f63, %f82, %p32;
	max.f32 	%f270, %f270, %f277;
$L__BB399_16:
	setp.le.s64 	%p33, %rd35, %rd12;
	mov.f32 	%f279, 0fFF800000;
	@%p33 bra 	$L__BB399_18;
	setp.eq.s64 	%p34, %rd27, 1;
	setp.eq.s64 	%p35, %rd26, 1;
	setp.eq.s64 	%p36, %rd25, 1;
	add.s64 	%rd78, %rd20, %rd12;
	cvt.u32.u64 	%r116, %rd78;
	div.s32 	%r117, %r116, %r6;
	mul.lo.s32 	%r118, %r117, %r6;
	sub.s32 	%r119, %r116, %r118;
	div.s32 	%r120, %r119, %r7;
	mul.lo.s32 	%r121, %r120, %r7;
	sub.s32 	%r122, %r119, %r121;
	selp.b32 	%r123, 0, %r117, %p36;
	selp.b32 	%r124, 0, %r120, %p35;
	selp.b32 	%r125, 0, %r122, %p34;
	mul.lo.s32 	%r126, %r9, %r123;
	mad.lo.s32 	%r127, %r10, %r124, %r126;
	mad.lo.s32 	%r128, %r11, %r125, %r127;
	shl.b64 	%rd79, %rd78, 32;
	shr.s64 	%rd80, %rd79, 30;
	add.s64 	%rd81, %rd1, %rd80;
	ld.global.f32 	%f84, [%rd81];
	cvt.s64.s32 	%rd82, %r128;
	add.s64 	%rd83, %rd2, %rd82;
	ld.global.u8 	%rs15, [%rd83];
	setp.eq.s16 	%p37, %rs15, 0;
	mul.f32 	%f85, %f84, %f64;
	selp.f32 	%f279, %f63, %f85, %p37;
	max.f32 	%f270, %f270, %f279;
$L__BB399_18:
	setp.le.s64 	%p38, %rd35, %rd13;
	mov.f32 	%f281, 0fFF800000;
	@%p38 bra 	$L__BB399_20;
	setp.eq.s64 	%p39, %rd27, 1;
	setp.eq.s64 	%p40, %rd26, 1;
	setp.eq.s64 	%p41, %rd25, 1;
	add.s64 	%rd84, %rd20, %rd13;
	cvt.u32.u64 	%r129, %rd84;
	div.s32 	%r130, %r129, %r6;
	mul.lo.s32 	%r131, %r130, %r6;
	sub.s32 	%r132, %r129, %r131;
	div.s32 	%r133, %r132, %r7;
	mul.lo.s32 	%r134, %r133, %r7;
	sub.s32 	%r135, %r132, %r134;
	selp.b32 	%r136, 0, %r130, %p41;
	selp.b32 	%r137, 0, %r133, %p40;
	selp.b32 	%r138, 0, %r135, %p39;
	mul.lo.s32 	%r139, %r9, %r136;
	mad.lo.s32 	%r140, %r10, %r137, %r139;
	mad.lo.s32 	%r141, %r11, %r138, %r140;
	shl.b64 	%rd85, %rd84, 32;
	shr.s64 	%rd86, %rd85, 30;
	add.s64 	%rd87, %rd1, %rd86;
	ld.global.f32 	%f87, [%rd87];
	cvt.s64.s32 	%rd88, %r141;
	add.s64 	%rd89, %rd2, %rd88;
	ld.global.u8 	%rs16, [%rd89];
	setp.eq.s16 	%p42, %rs16, 0;
	mul.f32 	%f88, %f87, %f64;
	selp.f32 	%f281, %f63, %f88, %p42;
	max.f32 	%f270, %f270, %f281;
$L__BB399_20:
	setp.le.s64 	%p43, %rd35, %rd14;
	mov.f32 	%f283, 0fFF800000;
	@%p43 bra 	$L__BB399_22;
	setp.eq.s64 	%p44, %rd27, 1;
	setp.eq.s64 	%p45, %rd26, 1;
	setp.eq.s64 	%p46, %rd25, 1;
	add.s64 	%rd90, %rd20, %rd14;
	cvt.u32.u64 	%r142, %rd90;
	div.s32 	%r143, %r142, %r6;
	mul.lo.s32 	%r144, %r143, %r6;
	sub.s32 	%r145, %r142, %r144;
	div.s32 	%r146, %r145, %r7;
	mul.lo.s32 	%r147, %r146, %r7;
	sub.s32 	%r148, %r145, %r147;
	selp.b32 	%r149, 0, %r143, %p46;
	selp.b32 	%r150, 0, %r146, %p45;
	selp.b32 	%r151, 0, %r148, %p44;
	mul.lo.s32 	%r152, %r9, %r149;
	mad.lo.s32 	%r153, %r10, %r150, %r152;
	mad.lo.s32 	%r154, %r11, %r151, %r153;
	shl.b64 	%rd91, %rd90, 32;
	shr.s64 	%rd92, %rd91, 30;
	add.s64 	%rd93, %rd1, %rd92;
	ld.global.f32 	%f90, [%rd93];
	cvt.s64.s32 	%rd94, %r154;
	add.s64 	%rd95, %rd2, %rd94;
	ld.global.u8 	%rs17, [%rd95];
	setp.eq.s16 	%p47, %rs17, 0;
	mul.f32 	%f91, %f90, %f64;
	selp.f32 	%f283, %f63, %f91, %p47;
	max.f32 	%f270, %f270, %f283;
$L__BB399_22:
	setp.le.s64 	%p48, %rd35, %rd15;
	mov.f32 	%f285, 0fFF800000;
	@%p48 bra 	$L__BB399_24;
	setp.eq.s64 	%p49, %rd27, 1;
	setp.eq.s64 	%p50, %rd26, 1;
	setp.eq.s64 	%p51, %rd25, 1;
	add.s64 	%rd96, %rd20, %rd15;
	cvt.u32.u64 	%r155, %rd96;
	div.s32 	%r156, %r155, %r6;
	mul.lo.s32 	%r157, %r156, %r6;
	sub.s32 	%r158, %r155, %r157;
	div.s32 	%r159, %r158, %r7;
	mul.lo.s32 	%r160, %r159, %r7;
	sub.s32 	%r161, %r158, %r160;
	selp.b32 	%r162, 0, %r156, %p51;
	selp.b32 	%r163, 0, %r159, %p50;
	selp.b32 	%r164, 0, %r161, %p49;
	mul.lo.s32 	%r165, %r9, %r162;
	mad.lo.s32 	%r166, %r10, %r163, %r165;
	mad.lo.s32 	%r167, %r11, %r164, %r166;
	shl.b64 	%rd97, %rd96, 32;
	shr.s64 	%rd98, %rd97, 30;
	add.s64 	%rd99, %rd1, %rd98;
	ld.global.f32 	%f93, [%rd99];
	cvt.s64.s32 	%rd100, %r167;
	add.s64 	%rd101, %rd2, %rd100;
	ld.global.u8 	%rs18, [%rd101];
	setp.eq.s16 	%p52, %rs18, 0;
	mul.f32 	%f94, %f93, %f64;
	selp.f32 	%f285, %f63, %f94, %p52;
	max.f32 	%f270, %f270, %f285;
$L__BB399_24:
	setp.le.s64 	%p53, %rd35, %rd16;
	mov.f32 	%f287, 0fFF800000;
	@%p53 bra 	$L__BB399_26;
	setp.eq.s64 	%p54, %rd27, 1;
	setp.eq.s64 	%p55, %rd26, 1;
	setp.eq.s64 	%p56, %rd25, 1;
	add.s64 	%rd102, %rd20, %rd16;
	cvt.u32.u64 	%r168, %rd102;
	div.s32 	%r169, %r168, %r6;
	mul.lo.s32 	%r170, %r169, %r6;
	sub.s32 	%r171, %r168, %r170;
	div.s32 	%r172, %r171, %r7;
	mul.lo.s32 	%r173, %r172, %r7;
	sub.s32 	%r174, %r171, %r173;
	selp.b32 	%r175, 0, %r169, %p56;
	selp.b32 	%r176, 0, %r172, %p55;
	selp.b32 	%r177, 0, %r174, %p54;
	mul.lo.s32 	%r178, %r9, %r175;
	mad.lo.s32 	%r179, %r10, %r176, %r178;
	mad.lo.s32 	%r180, %r11, %r177, %r179;
	shl.b64 	%rd103, %rd102, 32;
	shr.s64 	%rd104, %rd103, 30;
	add.s64 	%rd105, %rd1, %rd104;
	ld.global.f32 	%f96, [%rd105];
	cvt.s64.s32 	%rd106, %r180;
	add.s64 	%rd107, %rd2, %rd106;
	ld.global.u8 	%rs19, [%rd107];
	setp.eq.s16 	%p57, %rs19, 0;
	mul.f32 	%f97, %f96, %f64;
	selp.f32 	%f287, %f63, %f97, %p57;
	max.f32 	%f270, %f270, %f287;
$L__BB399_26:
	setp.le.s64 	%p58, %rd35, %rd17;
	mov.f32 	%f289, 0fFF800000;
	@%p58 bra 	$L__BB399_28;
	setp.eq.s64 	%p59, %rd27, 1;
	setp.eq.s64 	%p60, %rd26, 1;
	setp.eq.s64 	%p61, %rd25, 1;
	add.s64 	%rd108, %rd20, %rd17;
	cvt.u32.u64 	%r181, %rd108;
	div.s32 	%r182, %r181, %r6;
	mul.lo.s32 	%r183, %r182, %r6;
	sub.s32 	%r184, %r181, %r183;
	div.s32 	%r185, %r184, %r7;
	mul.lo.s32 	%r186, %r185, %r7;
	sub.s32 	%r187, %r184, %r186;
	selp.b32 	%r188, 0, %r182, %p61;
	selp.b32 	%r189, 0, %r185, %p60;
	selp.b32 	%r190, 0, %r187, %p59;
	mul.lo.s32 	%r191, %r9, %r188;
	mad.lo.s32 	%r192, %r10, %r189, %r191;
	mad.lo.s32 	%r193, %r11, %r190, %r192;
	shl.b64 	%rd109, %rd108, 32;
	shr.s64 	%rd110, %rd109, 30;
	add.s64 	%rd111, %rd1, %rd110;
	ld.global.f32 	%f99, [%rd111];
	cvt.s64.s32 	%rd112, %r193;
	add.s64 	%rd113, %rd2, %rd112;
	ld.global.u8 	%rs20, [%rd113];
	setp.eq.s16 	%p62, %rs20, 0;
	mul.f32 	%f100, %f99, %f64;
	selp.f32 	%f289, %f63, %f100, %p62;
	max.f32 	%f270, %f270, %f289;
$L__BB399_28:
	setp.le.s64 	%p63, %rd35, %rd6;
	mov.b32 	%r194, %f270;
	shfl.sync.bfly.b32	%r195|%p64, %r194, 16, 31, -1;
	mov.b32 	%f101, %r195;
	max.f32 	%f102, %f270, %f101;
	mov.b32 	%r196, %f102;
	shfl.sync.bfly.b32	%r197|%p65, %r196, 8, 31, -1;
	mov.b32 	%f103, %r197;
	max.f32 	%f104, %f102, %f103;
	mov.b32 	%r198, %f104;
	shfl.sync.bfly.b32	%r199|%p66, %r198, 4, 31, -1;
	mov.b32 	%f105, %r199;
	max.f32 	%f106, %f104, %f105;
	mov.b32 	%r200, %f106;
	shfl.sync.bfly.b32	%r201|%p67, %r200, 2, 31, -1;
	mov.b32 	%f107, %r201;
	max.f32 	%f108, %f106, %f107;
	mov.b32 	%r202, %f108;
	shfl.sync.bfly.b32	%r203|%p68, %r202, 1, 31, -1;
	mov.b32 	%f109, %r203;
	max.f32 	%f110, %f108, %f109;
	sub.f32 	%f111, %f267, %f110;
	fma.rn.f32 	%f112, %f111, 0f3BBB989D, 0f3F000000;
	cvt.sat.f32.f32 	%f113, %f112;
	mov.f32 	%f114, 0f4B400001;
	mov.f32 	%f115, 0f437C0000;
	fma.rm.f32 	%f116, %f113, %f115, %f114;
	add.f32 	%f117, %f116, 0fCB40007F;
	neg.f32 	%f118, %f117;
	fma.rn.f32 	%f119, %f111, 0f3FB8AA3B, %f118;
	fma.rn.f32 	%f120, %f111, 0f32A57060, %f119;
	mov.b32 	%r204, %f116;
	shl.b32 	%r205, %r204, 23;
	mov.b32 	%f121, %r205;
	ex2.approx.ftz.f32 	%f122, %f120;
	mul.f32 	%f123, %f122, %f121;
	add.f32 	%f124, %f123, 0f00000000;
	sub.f32 	%f125, %f269, %f110;
	fma.rn.f32 	%f126, %f125, 0f3BBB989D, 0f3F000000;
	cvt.sat.f32.f32 	%f127, %f126;
	fma.rm.f32 	%f128, %f127, %f115, %f114;
	add.f32 	%f129, %f128, 0fCB40007F;
	neg.f32 	%f130, %f129;
	fma.rn.f32 	%f131, %f125, 0f3FB8AA3B, %f130;
	fma.rn.f32 	%f132, %f125, 0f32A57060, %f131;
	mov.b32 	%r206, %f128;
	shl.b32 	%r207, %r206, 23;
	mov.b32 	%f133, %r207;
	ex2.approx.ftz.f32 	%f134, %f132;
	mul.f32 	%f135, %f134, %f133;
	add.f32 	%f136, %f124, %f135;
	sub.f32 	%f137, %f271, %f110;
	fma.rn.f32 	%f138, %f137, 0f3BBB989D, 0f3F000000;
	cvt.sat.f32.f32 	%f139, %f138;
	fma.rm.f32 	%f140, %f139, %f115, %f114;
	add.f32 	%f141, %f140, 0fCB40007F;
	neg.f32 	%f142, %f141;
	fma.rn.f32 	%f143, %f137, 0f3FB8AA3B, %f142;
	fma.rn.f32 	%f144, %f137, 0f32A57060, %f143;
	mov.b32 	%r208, %f140;
	shl.b32 	%r209, %r208, 23;
	mov.b32 	%f145, %r209;
	ex2.approx.ftz.f32 	%f146, %f144;
	mul.f32 	%f147, %f146, %f145;
	add.f32 	%f148, %f136, %f147;
	sub.f32 	%f149, %f273, %f110;
	fma.rn.f32 	%f150, %f149, 0f3BBB989D, 0f3F000000;
	cvt.sat.f32.f32 	%f151, %f150;
	fma.rm.f32 	%f152, %f151, %f115, %f114;
	add.f32 	%f153, %f152, 0fCB40007F;
	neg.f32 	%f154, %f153;
	fma.rn.f32 	%f155, %f149, 0f3FB8AA3B, %f154;
	fma.rn.f32 	%f156, %f149, 0f32A57060, %f155;
	mov.b32 	%r210, %f152;
	shl.b32 	%r211, %r210, 23;
	mov.b32 	%f157, %r211;
	ex2.approx.ftz.f32 	%f158, %f156;
	mul.f32 	%f159, %f158, %f157;
	add.f32 	%f160, %f148, %f159;
	sub.f32 	%f161, %f275, %f110;
	fma.rn.f32 	%f162, %f161, 0f3BBB989D, 0f3F000000;
	cvt.sat.f32.f32 	%f163, %f162;
	fma.rm.f32 	%f164, %f163, %f115, %f114;
	add.f32 	%f165, %f164, 0fCB40007F;
	neg.f32 	%f166, %f165;
	fma.rn.f32 	%f167, %f161, 0f3FB8AA3B, %f166;
	fma.rn.f32 	%f168, %f161, 0f32A57060, %f167;
	mov.b32 	%r212, %f164;
	shl.b32 	%r213, %r212, 23;
	mov.b32 	%f169, %r213;
	ex2.approx.ftz.f32 	%f170, %f168;
	mul.f32 	%f171, %f170, %f169;
	add.f32 	%f172, %f160, %f171;
	sub.f32 	%f173, %f277, %f110;
	fma.rn.f32 	%f174, %f173, 0f3BBB989D, 0f3F000000;
	cvt.sat.f32.f32 	%f175, %f174;
	fma.rm.f32 	%f176, %f175, %f115, %f114;
	add.f32 	%f177, %f176, 0fCB40007F;
	neg.f32 	%f178, %f177;
	fma.rn.f32 	%f179, %f173, 0f3FB8AA3B, %f178;
	fma.rn.f32 	%f180, %f173, 0f32A57060, %f179;
	mov.b32 	%r214, %f176;
	shl.b32 	%r215, %r214, 23;
	mov.b32 	%f181, %r215;
	ex2.approx.ftz.f32 	%f182, %f180;
	mul.f32 	%f183, %f182, %f181;
	add.f32 	%f184, %f172, %f183;
	sub.f32 	%f185, %f279, %f110;
	fma.rn.f32 	%f186, %f185, 0f3BBB989D, 0f3F000000;
	cvt.sat.f32.f32 	%f187, %f186;
	fma.rm.f32 	%f188, %f187, %f115, %f114;
	add.f32 	%f189, %f188, 0fCB40007F;
	neg.f32 	%f190, %f189;
	fma.rn.f32 	%f191, %f185, 0f3FB8AA3B, %f190;
	fma.rn.f32 	%f192, %f185, 0f32A57060, %f191;
	mov.b32 	%r216, %f188;
	shl.b32 	%r217, %r216, 23;
	mov.b32 	%f193, %r217;
	ex2.approx.ftz.f32 	%f194, %f192;
	mul.f32 	%f195, %f194, %f193;
	add.f32 	%f196, %f184, %f195;
	sub.f32 	%f197, %f281, %f110;
	fma.rn.f32 	%f198, %f197, 0f3BBB989D, 0f3F000000;
	cvt.sat.f32.f32 	%f199, %f198;
	fma.rm.f32 	%f200, %f199, %f115, %f114;
	add.f32 	%f201, %f200, 0fCB40007F;
	neg.f32 	%f202, %f201;
	fma.rn.f32 	%f203, %f197, 0f3FB8AA3B, %f202;
	fma.rn.f32 	%f204, %f197, 0f32A57060, %f203;
	mov.b32 	%r218, %f200;
	shl.b32 	%r219, %r218, 23;
	mov.b32 	%f205, %r219;
	ex2.approx.ftz.f32 	%f206, %f204;
	mul.f32 	%f207, %f206, %f205;
	add.f32 	%f208, %f196, %f207;
	sub.f32 	%f209, %f283, %f110;
	fma.rn.f32 	%f210, %f209, 0f3BBB989D, 0f3F000000;
	cvt.sat.f32.f32 	%f211, %f210;
	fma.rm.f32 	%f212, %f211, %f115, %f114;
	add.f32 	%f213, %f212, 0fCB40007F;
	neg.f32 	%f214, %f213;
	fma.rn.f32 	%f215, %f209, 0f3FB8AA3B, %f214;
	fma.rn.f32 	%f216, %f209, 0f32A57060, %f215;
	mov.b32 	%r220, %f212;
	shl.b32 	%r221, %r220, 23;
	mov.b32 	%f217, %r221;
	ex2.approx.ftz.f32 	%f218, %f216;
	mul.f32 	%f219, %f218, %f217;
	add.f32 	%f220, %f208, %f219;
	sub.f32 	%f221, %f285, %f110;
	fma.rn.f32 	%f222, %f221, 0f3BBB989D, 0f3F000000;
	cvt.sat.f32.f32 	%f223, %f222;
	fma.rm.f32 	%f224, %f223, %f115, %f114;
	add.f32 	%f225, %f224, 0fCB40007F;
	neg.f32 	%f226, %f225;
	fma.rn.f32 	%f227, %f221, 0f3FB8AA3B, %f226;
	fma.rn.f32 	%f228, %f221, 0f32A57060, %f227;
	mov.b32 	%r222, %f224;
	shl.b32 	%r223, %r222, 23;
	mov.b32 	%f229, %r223;
	ex2.approx.ftz.f32 	%f230, %f228;
	mul.f32 	%f231, %f230, %f229;
	add.f32 	%f232, %f220, %f231;
	sub.f32 	%f233, %f287, %f110;
	fma.rn.f32 	%f234, %f233, 0f3BBB989D, 0f3F000000;
	cvt.sat.f32.f32 	%f235, %f234;
	fma.rm.f32 	%f236, %f235, %f115, %f114;
	add.f32 	%f237, %f236, 0fCB40007F;
	neg.f32 	%f238, %f237;
	fma.rn.f32 	%f239, %f233, 0f3FB8AA3B, %f238;
	fma.rn.f32 	%f240, %f233, 0f32A57060, %f239;
	mov.b32 	%r224, %f236;
	shl.b32 	%r225, %r224, 23;
	mov.b32 	%f241, %r225;
	ex2.approx.ftz.f32 	%f242, %f240;
	mul.f32 	%f243, %f242, %f241;
	add.f32 	%f244, %f232, %f243;
	sub.f32 	%f245, %f289, %f110;
	fma.rn.f32 	%f246, %f245, 0f3BBB989D, 0f3F000000;
	cvt.sat.f32.f32 	%f247, %f246;
	fma.rm.f32 	%f248, %f247, %f115, %f114;
	add.f32 	%f249, %f248, 0fCB40007F;
	neg.f32 	%f250, %f249;
	fma.rn.f32 	%f251, %f245, 0f3FB8AA3B, %f250;
	fma.rn.f32 	%f252, %f245, 0f32A57060, %f251;
	mov.b32 	%r226, %f248;
	shl.b32 	%r227, %r226, 23;
	mov.b32 	%f253, %r227;
	ex2.approx.ftz.f32 	%f254, %f252;
	mul.f32 	%f255, %f254, %f253;
	add.f32 	%f256, %f244, %f255;
	mov.b32 	%r228, %f256;
	shfl.sync.bfly.b32	%r229|%p69, %r228, 16, 31, -1;
	mov.b32 	%f257, %r229;
	add.f32 	%f258, %f256, %f257;
	mov.b32 	%r230, %f258;
	shfl.sync.bfly.b32	%r231|%p70, %r230, 8, 31, -1;
	mov.b32 	%f259, %r231;
	add.f32 	%f260, %f258, %f259;
	mov.b32 	%r232, %f260;
	shfl.sync.bfly.b32	%r233|%p71, %r232, 4, 31, -1;
	mov.b32 	%f261, %r233;
	add.f32 	%f262, %f260, %f261;
	mov.b32 	%r234, %f262;
	shfl.sync.bfly.b32	%r235|%p72, %r234, 2, 31, -1;
	mov.b32 	%f263, %r235;
	add.f32 	%f264, %f262, %f263;
	mov.b32 	%r236, %f264;
	shfl.sync.bfly.b32	%r237|%p73, %r236, 1, 31, -1;
	mov.b32 	%f265, %r237;
	add.f32 	%f266, %f264, %f265;
	div.rn.f32 	%f51, %f123, %f266;
	div.rn.f32 	%f52, %f135, %f266;
	div.rn.f32 	%f53, %f147, %f266;
	div.rn.f32 	%f54, %f159, %f266;
	div.rn.f32 	%f55, %f171, %f266;
	div.rn.f32 	%f56, %f183, %f266;
	div.rn.f32 	%f57, %f195, %f266;
	div.rn.f32 	%f58, %f207, %f266;
	div.rn.f32 	%f59, %f219, %f266;
	div.rn.f32 	%f60, %f231, %f266;
	div.rn.f32 	%f61, %f243, %f266;
	div.rn.f32 	%f62, %f255, %f266;
	mad.lo.s64 	%rd114, %rd120, %rd33, %rd6;
	cvta.to.global.u64 	%rd115, %rd32;
	shl.b64 	%rd116, %rd114, 2;
	add.s64 	%rd21, %rd115, %rd116;
	@%p63 bra 	$L__BB399_30;
	st.global.f32 	[%rd21], %f51;
$L__BB399_30:
	setp.le.s64 	%p74, %rd35, %rd7;
	@%p74 bra 	$L__BB399_32;
	st.global.f32 	[%rd21+128], %f52;
$L__BB399_32:
	setp.le.s64 	%p75, %rd35, %rd8;
	@%p75 bra 	$L__BB399_34;
	st.global.f32 	[%rd21+256], %f53;
$L__BB399_34:
	setp.le.s64 	%p76, %rd35, %rd9;
	@%p76 bra 	$L__BB399_36;
	st.global.f32 	[%rd21+384], %f54;
$L__BB399_36:
	setp.le.s64 	%p77, %rd35, %rd10;
	@%p77 bra 	$L__BB399_38;
	st.global.f32 	[%rd21+512], %f55;
$L__BB399_38:
	setp.le.s64 	%p78, %rd35, %rd11;
	@%p78 bra 	$L__BB399_40;
	st.global.f32 	[%rd21+640], %f56;
$L__BB399_40:
	setp.le.s64 	%p79, %rd35, %rd12;
	@%p79 bra 	$L__BB399_42;
	st.global.f32 	[%rd21+768], %f57;
$L__BB399_42:
	setp.le.s64 	%p80, %rd35, %rd13;
	@%p80 bra 	$L__BB399_44;
	st.global.f32 	[%rd21+896], %f58;
$L__BB399_44:
	setp.le.s64 	%p81, %rd35, %rd14;
	@%p81 bra 	$L__BB399_46;
	st.global.f32 	[%rd21+1024], %f59;
$L__BB399_46:
	setp.le.s64 	%p82, %rd35, %rd15;
	@%p82 bra 	$L__BB399_48;
	st.global.f32 	[%rd21+1152], %f60;
$L__BB399_48:
	setp.le.s64 	%p83, %rd35, %rd16;
	@%p83 bra 	$L__BB399_50;
	st.global.f32 	[%rd21+1280], %f61;
$L__BB399_50:
	setp.le.s64 	%p84, %rd35, %rd17;
	@%p84 bra 	$L__BB399_52;
	st.global.f32 	[%rd21+1408], %f62;
$L__BB399_52:
	ld.param.u64 	%rd119, [_Z15SoftmaxWarpImplI22BroadcastScaleMaskLoadIffbLm3EiE11DirectStoreIffEfLi1ELi12ELi32ELi1ELb1EL9Algorithm0EEvT_T0_ll_param_2];
	mov.u32 	%r238, %nctaid.x;
	mov.u32 	%r239, %ntid.y;
	mul.lo.s32 	%r240, %r238, %r239;
	cvt.s64.s32 	%rd117, %r240;
	add.s64 	%rd120, %rd120, %rd117;
	setp.lt.s64 	%p85, %rd120, %rd119;
	@%p85 bra 	$L__BB399_4;
$L__BB399_53:
	ret;

}
	// .globl	_Z15SoftmaxWarpImplI22BroadcastScaleMaskLoadIffbLm3EiE11DirectStoreIffEfLi1ELi13ELi32ELi1ELb0EL9Algorithm0EEvT_T0_ll
.visible .entry _Z15SoftmaxWarpImplI22BroadcastScaleMaskLoadIffbLm3EiE11DirectStoreIffEfLi1ELi13ELi32ELi1ELb0EL9Algorithm0EEvT_T0_ll(
	.param .align 8 .b8 _Z15SoftmaxWarpImplI22BroadcastScaleMaskLoadIffbLm3EiE11DirectStoreIffEfLi1ELi13ELi32ELi1ELb0EL9Algorithm0EEvT_T0_ll_param_0[112],
	.param .align 8 .b8 _Z15SoftmaxWarpImplI22BroadcastScaleMaskLoadIffbLm3EiE11DirectStoreIffEfLi1ELi13ELi32ELi1ELb0EL9Algorithm0EEvT_T0_ll_param_1[16],
	.param .u64 _Z15SoftmaxWarpImplI22BroadcastScaleMaskLoadIffbLm3EiE11DirectStoreIffEfLi1ELi13ELi32ELi1ELb0EL9Algorithm0EEvT_T0_ll_param_2,
	.param .u64 _Z15SoftmaxWarpImplI22BroadcastScaleMaskLoadIffbLm3EiE11DirectStoreIffEfLi1ELi13ELi32ELi1ELb0EL9Algorithm0EEvT_T0_ll_param_3
)
{
	.reg .pred 	%p<30>;
	.reg .b16 	%rs<22>;
	.reg .b32 	%r<244>;
	.reg .b32 	%f<248>;
	.reg .b64 	%rd<114>;

	ld.param.v2.f32 	{%f3, %f4}, [_Z15SoftmaxWarpImplI22BroadcastScaleMaskLoadIffbLm3EiE11DirectStoreIffEfLi1ELi13ELi32ELi1ELb0EL9Algorithm0EEvT_T0_ll_param_0+104];
	ld.param.u64 	%rd23, [_Z15SoftmaxWarpImplI22BroadcastScaleMaskLoadIffbLm3EiE11DirectStoreIffEfLi1ELi13ELi32ELi1ELb0EL9Algorithm0EEvT_T0_ll_param_0+96];
	ld.param.u32 	%r12, [_Z15SoftmaxWarpImplI22BroadcastScaleMaskLoadIffbLm3EiE11DirectStoreIffEfLi1ELi13ELi32ELi1ELb0EL9Algorithm0EEvT_T0_ll_param_0+80];
	ld.param.v2.u32 	{%r10, %r11}, [_Z15SoftmaxWarpImplI22BroadcastScaleMaskLoadIffbLm3EiE11DirectStoreIffEfLi1ELi13ELi32ELi1ELb0EL9Algorithm0EEvT_T0_ll_param_0+72];
	ld.param.v2.u32 	{%r7, %r8}, [_Z15SoftmaxWarpImplI22BroadcastScaleMaskLoadIffbLm3EiE11DirectStoreIffEfLi1ELi13ELi32ELi1ELb0EL9Algorithm0EEvT_T0_ll_param_0+48];
	ld.param.u64 	%rd19, [_Z15SoftmaxWarpImplI22BroadcastScaleMaskLoadIffbLm3EiE11DirectStoreIffEfLi1ELi13ELi32ELi1ELb0EL9Algorithm0EEvT_T0_ll_param_0+32];
	ld.param.u64 	%rd18, [_Z15SoftmaxWarpImplI22BroadcastScaleMaskLoadIffbLm3EiE11DirectStoreIffEfLi1ELi13ELi32ELi1ELb0EL9Algorithm0EEvT_T0_ll_param_0+24];
	ld.param.u64 	%rd17, [_Z15SoftmaxWarpImplI22BroadcastScaleMaskLoadIffbLm3EiE11DirectStoreIffEfLi1ELi13ELi32ELi1ELb0EL9Algorithm0EEvT_T0_ll_param_0+16];
	ld.param.u64 	%rd16, [_Z15SoftmaxWarpImplI22BroadcastScaleMaskLoadIffbLm3EiE11DirectStoreIffEfLi1ELi13ELi32ELi1ELb0EL9Algorithm0EEvT_T0_ll_param_0+8];
	ld.param.u64 	%rd15, [_Z15SoftmaxWarpImplI22BroadcastScaleMaskLoadIffbLm3EiE11DirectStoreIffEfLi1ELi13ELi32ELi1ELb0EL9Algorithm0EEvT_T0_ll_param_0];
	ld.param.u64 	%rd5, [_Z15SoftmaxWarpImplI22BroadcastScaleMaskLoadIffbLm3EiE11DirectStoreIffEfLi1ELi13ELi32ELi1ELb0EL9Algorithm0EEvT_T0_ll_param_1];
	ld.param.u64 	%rd6, [_Z15SoftmaxWarpImplI22BroadcastScaleMaskLoadIffbLm3EiE11DirectStoreIffEfLi1ELi13ELi32ELi1ELb0EL9Algorithm0EEvT_T0_ll_param_1+8];
	ld.param.u64 	%rd24, [_Z15SoftmaxWarpImplI22BroadcastScaleMaskLoadIffbLm3EiE11DirectStoreIffEfLi1ELi13ELi32ELi1ELb0EL9Algorithm0EEvT_T0_ll_param_2];
	ld.param.u64 	%rd25, [_Z15SoftmaxWarpImplI22BroadcastScaleMaskLoadIffbLm3EiE11DirectStoreIffEfLi1ELi13ELi32ELi1ELb0EL9Algorithm0EEvT_T0_ll_param_3];
	setp.lt.s64 	%p1, %rd25, 417;
	@%p1 bra 	$L__BB400_2;
	mov.u64 	%rd26, $str;
	cvta.global.u64 	%rd27, %rd26;
	mov.u64 	%rd28, $str$1;
	cvta.global.u64 	%rd29, %rd28;
	mov.u64 	%rd30, __unnamed_391;
	cvta.global.u64 	%rd31, %rd30;
	{ // callseq 390, 0
	.param .b64 param0;
	st.param.b64 	[param0], %rd27;
	.param .b64 param1;
	st.param.b64 	[param1], %rd29;
	.param .b32 param2;
	st.param.b32 	[param2], 254;
	.param .b64 param3;
	st.param.b64 	[param3], %rd31;
	.param .b64 param4;
	st.param.b64 	[param4], 1;
	call.uni 
	__assertfail, 
	(
	param0, 
	param1, 
	param2, 
	param3, 
	param4
	);
	} // callseq 390
$L__BB400_2:
	mov.u32 	%r23, %ctaid.x;
	mov.u32 	%r24, %ntid.y;
	mov.u32 	%r25, %tid.y;
	mad.lo.s32 	%r26, %r23, %r24, %r25;
	mov.u32 	%r27, %nctaid.x;
	mul.lo.s32 	%r6, %r27, %r24;
	cvt.s64.s32 	%rd113, %r26;
	setp.le.s64 	%p2, %rd24, %rd113;
	@%p2 bra 	$L__BB400_5;
	cvta.to.global.u64 	%rd8, %rd15;
	cvta.to.global.u64 	%rd9, %rd16;
	mov.u32 	%r28, %tid.x;
	cvt.u64.u32 	%rd10, %r28;
	cvta.to.global.u64 	%rd11, %rd5;
	cvt.s64.s32 	%rd12, %r6;
$L__BB400_4:
	setp.eq.s64 	%p3, %rd19, 1;
	setp.eq.s64 	%p4, %rd18, 1;
	setp.eq.s64 	%p5, %rd17, 1;
	mad.lo.s64 	%rd32, %rd23, %rd113, %rd10;
	cvt.u32.u64 	%r29, %rd32;
	div.s32 	%r30, %r29, %r7;
	mul.lo.s32 	%r31, %r30, %r7;
	sub.s32 	%r32, %r29, %r31;
	div.s32 	%r33, %r32, %r8;
	mul.lo.s32 	%r34, %r33, %r8;
	sub.s32 	%r35, %r32, %r34;
	selp.b32 	%r36, 0, %r30, %p5;
	selp.b32 	%r37, 0, %r33, %p4;
	selp.b32 	%r38, 0, %r35, %p3;
	mul.lo.s32 	%r39, %r10, %r36;
	mad.lo.s32 	%r40, %r11, %r37, %r39;
	mad.lo.s32 	%r41, %r12, %r38, %r40;
	shl.b64 	%rd33, %rd32, 32;
	shr.s64 	%rd34, %rd33, 30;
	add.s64 	%rd35, %rd8, %rd34;
	ld.global.f32 	%f5, [%rd35];
	cvt.s64.s32 	%rd36, %r41;
	add.s64 	%rd37, %rd9, %rd36;
	ld.global.u8 	%rs9, [%rd37];
	setp.eq.s16 	%p6, %rs9, 0;
	mul.f32 	%f6, %f5, %f4;
	selp.f32 	%f7, %f3, %f6, %p6;
	max.f32 	%f8, %f7, 0fFF800000;
	add.s64 	%rd38, %rd32, 32;
	cvt.u32.u64 	%r42, %rd38;
	div.s32 	%r43, %r42, %r7;
	mul.lo.s32 	%r44, %r43, %r7;
	sub.s32 	%r45, %r42, %r44;
	div.s32 	%r46, %r45, %r8;
	mul.lo.s32 	%r47, %r46, %r8;
	sub.s32 	%r48, %r45, %r47;
	selp.b32 	%r49, 0, %r43, %p5;
	selp.b32 	%r50, 0, %r46, %p4;
	selp.b32 	%r51, 0, %r48, %p3;
	mul.lo.s32 	%r52, %r10, %r49;
	mad.lo.s32 	%r53, %r11, %r50, %r52;
	mad.lo.s32 	%r54, %r12, %r51, %r53;
	shl.b64 	%rd39, %rd38, 32;
	shr.s64 	%rd40, %rd39, 30;
	add.s64 	%rd41, %rd8, %rd40;
	ld.global.f32 	%f9, [%rd41];
	cvt.s64.s32 	%rd42, %r54;
	add.s64 	%rd43, %rd9, %rd42;
	ld.global.u8 	%rs10, [%rd43];
	setp.eq.s16 	%p7, %rs10, 0;
	mul.f32 	%f10, %f9, %f4;
	selp.f32 	%f11, %f3, %f10, %p7;
	max.f32 	%f12, %f8, %f11;
	add.s64 	%rd44, %rd32, 64;
	cvt.u32.u64 	%r55, %rd44;
	div.s32 	%r56, %r55, %r7;
	mul.lo.s32 	%r57, %r56, %r7;
	sub.s32 	%r58, %r55, %r57;
	div.s32 	%r59, %r58, %r8;
	mul.lo.s32 	%r60, %r59, %r8;
	sub.s32 	%r61, %r58, %r60;
	selp.b32 	%r62, 0, %r56, %p5;
	selp.b32 	%r63, 0, %r59, %p4;
	selp.b32 	%r64, 0, %r61, %p3;
	mul.lo.s32 	%r65, %r10, %r62;
	mad.lo.s32 	%r66, %r11, %r63, %r65;
	mad.lo.s32 	%r67, %r12, %r64, %r66;
	shl.b64 	%rd45, %rd44, 32;
	shr.s64 	%rd46, %rd45, 30;
	add.s64 	%rd47, %rd8, %rd46;
	ld.global.f32 	%f13, [%rd47];
	cvt.s64.s32 	%rd48, %r67;
	add.s64 	%rd49, %rd9, %rd48;
	ld.global.u8 	%rs11, [%rd49];
	setp.eq.s16 	%p8, %rs11, 0;
	mul.f32 	%f14, %f13, %f4;
	selp.f32 	%f15, %f3, %f14, %p8;
	max.f32 	%f16, %f12, %f15;
	add.s64 	%rd50, %rd32, 96;
	cvt.u32.u64 	%r68, %rd50;
	div.s32 	%r69, %r68, %r7;
	mul.lo.s32 	%r70, %r69, %r7;
	sub.s32 	%r71, %r68, %r70;
	div.s32 	%r72, %r71, %r8;
	mul.lo.s32 	%r73, %r72, %r8;
	sub.s32 	%r74, %r71, %r73;
	selp.b32 	%r75, 0, %r69, %p5;
	selp.b32 	%r76, 0, %r72, %p4;
	selp.b32 	%r77, 0, %r74, %p3;
	mul.lo.s32 	%r78, %r10, %r75;
	mad.lo.s32 	%r79, %r11, %r76, %r78;
	mad.lo.s32 	%r80, %r12, %r77, %r79;
	shl.b64 	%rd51, %rd50, 32;
	shr.s64 	%rd52, %rd51, 30;
	add.s64 	%rd53, %rd8, %rd52;
	ld.global.f32 	%f17, [%rd53];
	cvt.s64.s32 	%rd54, %r80;
	add.s64 	%rd55, %rd9, %rd54;
	ld.global.u8 	%rs12, [%rd55];
	setp.eq.s16 	%p9, %rs12, 0;
	mul.f32 	%f18, %f17, %f4;
	selp.f32 	%f19, %f3, %f18, %p9;
	max.f32 	%f20, %f16, %f19;
	add.s64 	%rd56, %rd32, 128;
	cvt.u32.u64 	%r81, %rd56;
	div.s32 	%r82, %r81, %r7;
	mul.lo.s32 	%r83, %r82, %r7;
	sub.s32 	%r84, %r81, %r83;
	div.s32 	%r85, %r84, %r8;
	mul.lo.s32 	%r86, %r85, %r8;
	sub.s32 	%r87, %r84, %r86;
	selp.b32 	%r88, 0, %r82, %p5;
	selp.b32 	%r89, 0, %r85, %p4;
	selp.b32 	%r90, 0, %r87, %p3;
	mul.lo.s32 	%r91, %r10, %r88;
	mad.lo.s32 	%r92, %r11, %r89, %r91;
	mad.lo.s32 	%r93, %r12, %r90, %r92;
	shl.b64 	%rd57, %rd56, 32;
	shr.s64 	%rd58, %rd57, 30;
	add.s64 	%rd59, %rd8, %rd58;
	ld.global.f32 	%f21, [%rd59];
	cvt.s64.s32 	%rd60, %r93;
	add.s64 	%rd61, %rd9, %rd60;
	ld.global.u8 	%rs13, [%rd61];
	setp.eq.s16 	%p10, %rs13, 0;
	mul.f32 	%f22, %f21, %f4;
	selp.f32 	%f23, %f3, %f22, %p10;
	max.f32 	%f24, %f20, %f23;
	add.s64 	%rd62, %rd32, 160;
	cvt.u32.u64 	%r94, %rd62;
	div.s32 	%r95, %r94, %r7;
	mul.lo.s32 	%r96, %r95, %r7;
	sub.s32 	%r97, %r94, %r96;
	div.s32 	%r98, %r97, %r8;
	mul.lo.s32 	%r99, %r98, %r8;
	sub.s32 	%r100, %r97, %r99;
	selp.b32 	%r101, 0, %r95, %p5;
	selp.b32 	%r102, 0, %r98, %p4;
	selp.b32 	%r103, 0, %r100, %p3;
	mul.lo.s32 	%r104, %r10, %r101;
	mad.lo.s32 	%r105, %r11, %r102, %r104;
	mad.lo.s32 	%r106, %r12, %r103, %r105;
	shl.b64 	%rd63, %rd62, 32;
	shr.s64 	%rd64, %rd63, 30;
	add.s64 	%rd65, %rd8, %rd64;
	ld.global.f32 	%f25, [%rd65];
	cvt.s64.s32 	%rd66, %r106;
	add.s64 	%rd67, %rd9, %rd66;
	ld.global.u8 	%rs14, [%rd67];
	setp.eq.s16 	%p11, %rs14, 0;
	mul.f32 	%f26, %f25, %f4;
	selp.f32 	%f27, %f3, %f26, %p11;
	max.f32 	%f28, %f24, %f27;
	add.s64 	%rd68, %rd32, 192;
	cvt.u32.u64 	%r107, %rd68;
	div.s32 	%r108, %r107, %r7;
	mul.lo.s32 	%r109, %r108, %r7;
	sub.s32 	%r110, %r107, %r109;
	div.s32 	%r111, %r110, %r8;
	mul.lo.s32 	%r112, %r111, %r8;
	sub.s32 	%r113, %r110, %r112;
	selp.b32 	%r114, 0, %r108, %p5;
	selp.b32 	%r115, 0, %r111, %p4;
	selp.b32 	%r116, 0, %r113, %p3;
	mul.lo.s32 	%r117, %r10, %r114;
	mad.lo.s32 	%r118, %r11, %r115, %r117;
	mad.lo.s32 	%r119, %r12, %r116, %r118;
	shl.b64 	%rd69, %rd68, 32;
	shr.s64 	%rd70, %rd69, 30;
	add.s64 	%rd71, %rd8, %rd70;
	ld.global.f32 	%f29, [%rd71];
	cvt.s64.s32 	%rd72, %r119;
	add.s64 	%rd73, %rd9, %rd72;
	ld.global.u8 	%rs15, [%rd73];
	setp.eq.s16 	%p12, %rs15, 0;
	mul.f32 	%f30, %f29, %f4;
	selp.f32 	%f31, %f3, %f30, %p12;
	max.f32 	%f32, %f28, %f31;
	add.s64 	%rd74, %rd32, 224;
	cvt.u32.u64 	%r120, %rd74;
	div.s32 	%r121, %r120, %r7;
	mul.lo.s32 	%r122, %r121, %r7;
	sub.s32 	%r123, %r120, %r122;
	div.s32 	%r124, %r123, %r8;
	mul.lo.s32 	%r125, %r124, %r8;
	sub.s32 	%r126, %r123, %r125;
	selp.b32 	%r127, 0, %r121, %p5;
	selp.b32 	%r128, 0, %r124, %p4;
	selp.b32 	%r129, 0, %r126, %p3;
	mul.lo.s32 	%r130, %r10, %r127;
	mad.lo.s32 	%r131, %r11, %r128, %r130;
	mad.lo.s32 	%r132, %r12, %r129, %r131;
	shl.b64 	%rd75, %rd74, 32;
	shr.s64 	%rd76, %rd75, 30;
	add.s64 	%rd77, %rd8, %rd76;
	ld.global.f32 	%f33, [%rd77];
	cvt.s64.s32 	%rd78, %r132;
	add.s64 	%rd79, %rd9, %rd78;
	ld.global.u8 	%rs16, [%rd79];
	setp.eq.s16 	%p13, %rs16, 0;
	mul.f32 	%f34, %f33, %f4;
	selp.f32 	%f35, %f3, %f34, %p13;
	max.f32 	%f36, %f32, %f35;
	add.s64 	%rd80, %rd32, 256;
	cvt.u32.u64 	%r133, %rd80;
	div.s32 	%r134, %r133, %r7;
	mul.lo.s32 	%r135, %r134, %r7;
	sub.s32 	%r136, %r133, %r135;
	div.s32 	%r137, %r136, %r8;
	mul.lo.s32 	%r138, %r137, %r8;
	sub.s32 	%r139, %r136, %r138;
	selp.b32 	%r140, 0, %r134, %p5;
	selp.b32 	%r141, 0, %r137, %p4;
	selp.b32 	%r142, 0, %r139, %p3;
	mul.lo.s32 	%r143, %r10, %r140;
	mad.lo.s32 	%r144, %r11, %r141, %r143;
	mad.lo.s32 	%r145, %r12, %r142, %r144;
	shl.b64 	%rd81, %rd80, 32;
	shr.s64 	%rd82, %rd81, 30;
	add.s64 	%rd83, %rd8, %rd82;
	ld.global.f32 	%f37, [%rd83];
	cvt.s64.s32 	%rd84, %r145;
	add.s64 	%rd85, %rd9, %rd84;
	ld.global.u8 	%rs17, [%rd85];
	setp.eq.s16 	%p14, %rs17, 0;
	mul.f32 	%f38, %f37, %f4;
	selp.f32 	%f39, %f3, %f38, %p14;
	max.f32 	%f40, %f36, %f39;
	add.s64 	%rd86, %rd32, 288;
	cvt.u32.u64 	%r146, %rd86;
	div.s32 	%r147, %r146, %r7;
	mul.lo.s32 	%r148, %r147, %r7;
	sub.s32 	%r149, %r146, %r148;
	div.s32 	%r150, %r149, %r8;
	mul.lo.s32 	%r151, %r150, %r8;
	sub.s32 	%r152, %r149, %r151;
	selp.b32 	%r153, 0, %r147, %p5;
	selp.b32 	%r154, 0, %r150, %p4;
	selp.b32 	%r155, 0, %r152, %p3;
	mul.lo.s32 	%r156, %r10, %r153;
	mad.lo.s32 	%r157, %r11, %r154, %r156;
	mad.lo.s32 	%r158, %r12, %r155, %r157;
	shl.b64 	%rd87, %rd86, 32;
	shr.s64 	%rd88, %rd87, 30;
	add.s64 	%rd89, %rd8, %rd88;
	ld.global.f32 	%f41, [%rd89];
	cvt.s64.s32 	%rd90, %r158;
	add.s64 	%rd91, %rd9, %rd90;
	ld.global.u8 	%rs18, [%rd91];
	setp.eq.s16 	%p15, %rs18, 0;
	mul.f32 	%f42, %f41, %f4;
	selp.f32 	%f43, %f3, %f42, %p15;
	max.f32 	%f44, %f40, %f43;
	add.s64 	%rd92, %rd32, 320;
	cvt.u32.u64 	%r159, %rd92;
	div.s32 	%r160, %r159, %r7;
	mul.lo.s32 	%r161, %r160, %r7;
	sub.s32 	%r162, %r159, %r161;
	div.s32 	%r163, %r162, %r8;
	mul.lo.s32 	%r164, %r163, %r8;
	sub.s32 	%r165, %r162, %r164;
	selp.b32 	%r166, 0, %r160, %p5;
	selp.b32 	%r167, 0, %r163, %p4;
	selp.b32 	%r168, 0, %r165, %p3;
	mul.lo.s32 	%r169, %r10, %r166;
	mad.lo.s32 	%r170, %r11, %r167, %r169;
	mad.lo.s32 	%r171, %r12, %r168, %r170;
	shl.b64 	%rd93, %rd92, 32;
	shr.s64 	%rd94, %rd93, 30;
	add.s64 	%rd95, %rd8, %rd94;
	ld.global.f32 	%f45, [%rd95];
	cvt.s64.s32 	%rd96, %r171;
	add.s64 	%rd97, %rd9, %rd96;
	ld.global.u8 	%rs19, [%rd97];
	setp.eq.s16 	%p16, %rs19, 0;
	mul.f32 	%f46, %f45, %f4;
	selp.f32 	%f47, %f3, %f46, %p16;
	max.f32 	%f48, %f44, %f47;
	add.s64 	%rd98, %rd32, 352;
	cvt.u32.u64 	%r172, %rd98;
	div.s32 	%r173, %r172, %r7;
	mul.lo.s32 	%r174, %r173, %r7;
	sub.s32 	%r175, %r172, %r174;
	div.s32 	%r176, %r175, %r8;
	mul.lo.s32 	%r177, %r176, %r8;
	sub.s32 	%r178, %r175, %r177;
	selp.b32 	%r179, 0, %r173, %p5;
	selp.b32 	%r180, 0, %r176, %p4;
	selp.b32 	%r181, 0, %r178, %p3;
	mul.lo.s32 	%r182, %r10, %r179;
	mad.lo.s32 	%r183, %r11, %r180, %r182;
	mad.lo.s32 	%r184, %r12, %r181, %r183;
	shl.b64 	%rd99, %rd98, 32;
	shr.s64 	%rd100, %rd99, 30;
	add.s64 	%rd101, %rd8, %rd100;
	ld.global.f32 	%f49, [%rd101];
	cvt.s64.s32 	%rd102, %r184;
	add.s64 	%rd103, %rd9, %rd102;
	ld.global.u8 	%rs20, [%rd103];
	setp.eq.s16 	%p17, %rs20, 0;
	mul.f32 	%f50, %f49, %f4;
	selp.f32 	%f51, %f3, %f50, %p17;
	max.f32 	%f52, %f48, %f51;
	add.s64 	%rd104, %rd32, 384;
	cvt.u32.u64 	%r185, %rd104;
	div.s32 	%r186, %r185, %r7;
	mul.lo.s32 	%r187, %r186, %r7;
	sub.s32 	%r188, %r185, %r187;
	div.s32 	%r189, %r188, %r8;
	mul.lo.s32 	%r190, %r189, %r8;
	sub.s32 	%r191, %r188, %r190;
	selp.b32 	%r192, 0, %r186, %p5;
	selp.b32 	%r193, 0, %r189, %p4;
	selp.b32 	%r194, 0, %r191, %p3;
	mul.lo.s32 	%r195, %r10, %r192;
	mad.lo.s32 	%r196, %r11, %r193, %r195;
	mad.lo.s32 	%r197, %r12, %r194, %r196;
	shl.b64 	%rd105, %rd104, 32;
	shr.s64 	%rd106, %rd105, 30;
	add.s64 	%rd107, %rd8, %rd106;
	ld.global.f32 	%f53, [%rd107];
	cvt.s64.s32 	%rd108, %r197;
	add.s64 	%rd109, %rd9, %rd108;
	ld.global.u8 	%rs21, [%rd109];
	setp.eq.s16 	%p18, %rs21, 0;
	mul.f32 	%f54, %f53, %f4;
	selp.f32 	%f55, %f3, %f54, %p18;
	max.f32 	%f56, %f52, %f55;
	mov.b32 	%r198, %f56;
	shfl.sync.bfly.b32	%r199|%p19, %r198, 16, 31, -1;
	mov.b32 	%f57, %r199;
	max.f32 	%f58, %f56, %f57;
	mov.b32 	%r200, %f58;
	shfl.sync.bfly.b32	%r201|%p20, %r200, 8, 31, -1;
	mov.b32 	%f59, %r201;
	max.f32 	%f60, %f58, %f59;
	mov.b32 	%r202, %f60;
	shfl.sync.bfly.b32	%r203|%p21, %r202, 4, 31, -1;
	mov.b32 	%f61, %r203;
	max.f32 	%f62, %f60, %f61;
	mov.b32 	%r204, %f62;
	shfl.sync.bfly.b32	%r205|%p22, %r204, 2, 31, -1;
	mov.b32 	%f63, %r205;
	max.f32 	%f64, %f62, %f63;
	mov.b32 	%r206, %f64;
	shfl.sync.bfly.b32	%r207|%p23, %r206, 1, 31, -1;
	mov.b32 	%f65, %r207;
	max.f32 	%f66, %f64, %f65;
	sub.f32 	%f67, %f7, %f66;
	fma.rn.f32 	%f68, %f67, 0f3BBB989D, 0f3F000000;
	cvt.sat.f32.f32 	%f69, %f68;
	mov.f32 	%f70, 0f4B400001;
	mov.f32 	%f71, 0f437C0000;
	fma.rm.f32 	%f72, %f69, %f71, %f70;
	add.f32 	%f73, %f72, 0fCB40007F;
	neg.f32 	%f74, %f73;
	fma.rn.f32 	%f75, %f67, 0f3FB8AA3B, %f74;
	fma.rn.f32 	%f76, %f67, 0f32A57060, %f75;
	mov.b32 	%r208, %f72;
	shl.b32 	%r209, %r208, 23;
	mov.b32 	%f77, %r209;
	ex2.approx.ftz.f32 	%f78, %f76;
	mul.f32 	%f79, %f78, %f77;
	add.f32 	%f80, %f79, 0f00000000;
	sub.f32 	%f81, %f11, %f66;
	fma.rn.f32 	%f82, %f81, 0f3BBB989D, 0f3F000000;
	cvt.sat.f32.f32 	%f83, %f82;
	fma.rm.f32 	%f84, %f83, %f71, %f70;
	add.f32 	%f85, %f84, 0fCB40007F;
	neg.f32 	%f86, %f85;
	fma.rn.f32 	%f87, %f81, 0f3FB8AA3B, %f86;
	fma.rn.f32 	%f88, %f81, 0f32A57060, %f87;
	mov.b32 	%r210, %f84;
	shl.b32 	%r211, %r210, 23;
	mov.b32 	%f89, %r211;
	ex2.approx.ftz.f32 	%f90, %f88;
	mul.f32 	%f91, %f90, %f89;
	add.f32 	%f92, %f80, %f91;
	sub.f32 	%f93, %f15, %f66;
	fma.rn.f32 	%f94, %f93, 0f3BBB989D, 0f3F000000;
	cvt.sat.f32.f32 	%f95, %f94;
	fma.rm.f32 	%f96, %f95, %f71, %f70;
	add.f32 	%f97, %f96, 0fCB40007F;
	neg.f32 	%f98, %f97;
	fma.rn.f32 	%f99, %f93, 0f3FB8AA3B, %f98;
	fma.rn.f32 	%f100, %f93, 0f32A57060, %f99;
	mov.b32 	%r212, %f96;
	shl.b32 	%r213, %r212, 23;
	mov.b32 	%f101, %r213;
	ex2.approx.ftz.f32 	%f102, %f100;
	mul.f32 	%f103, %f102, %f101;
	add.f32 	%f104, %f92, %f103;
	sub.f32 	%f105, %f19, %f66;
	fma.rn.f32 	%f106, %f105, 0f3BBB989D, 0f3F000000;
	cvt.sat.f32.f32 	%f107, %f106;
	fma.rm.f32 	%f108, %f107, %f71, %f70;
	add.f32 	%f109, %f108, 0fCB40007F;
	neg.f32 	%f110, %f109;
	fma.rn.f32 	%f111, %f105, 0f3FB8AA3B, %f110;
	fma.rn.f32 	%f112, %f105, 0f32A57060, %f111;
	mov.b32 	%r214, %f108;
	shl.b32 	%r215, %r214, 23;
	mov.b32 	%f113, %r215;
	ex2.approx.ftz.f32 	%f114, %f112;
	mul.f32 	%f115, %f114, %f113;
	add.f32 	%f116, %f104, %f115;
	sub.f32 	%f117, %f23, %f66;
	fma.rn.f32 	%f118, %f117, 0f3BBB989D, 0f3F000000;
	cvt.sat.f32.f32 	%f119, %f118;
	fma.rm.f32 	%f120, %f119, %f71, %f70;
	add.f32 	%f121, %f120, 0fCB40007F;
	neg.f32 	%f122, %f121;
	fma.rn.f32 	%f123, %f117, 0f3FB8AA3B, %f122;
	fma.rn.f32 	%f124, %f117, 0f32A57060, %f123;
	mov.b32 	%r216, %f120;
	shl.b32 	%r217, %r216, 23;
	mov.b32 	%f125, %r217;
	ex2.approx.ftz.f32 	%f126, %f124;
	mul.f32 	%f127, %f126, %f125;
	add.f32 	%f128, %f116, %f127;
	sub.f32 	%f129, %f27, %f66;
	fma.rn.f32 	%f130, %f129, 0f3BBB989D, 0f3F000000;
	cvt.sat.f32.f32 	%f131, %f130;
	fma.rm.f32 	%f132, %f131, %f71, %f70;
	add.f32 	%f133, %f132, 0fCB40007F;
	neg.f32 	%f134, %f133;
	fma.rn.f32 	%f135, %f129, 0f3FB8AA3B, %f134;
	fma.rn.f32 	%f136, %f129, 0f32A57060, %f135;
	mov.b32 	%r218, %f132;
	shl.b32 	%r219, %r218, 23;
	mov.b32 	%f137, %r219;
	ex2.approx.ftz.f32 	%f138, %f136;
	mul.f32 	%f139, %f138, %f137;
	add.f32 	%f140, %f128, %f139;
	sub.f32 	%f141, %f31, %f66;
	fma.rn.f32 	%f142, %f141, 0f3BBB989D, 0f3F000000;
	cvt.sat.f32.f32 	%f143, %f142;
	fma.rm.f32 	%f144, %f143, %f71, %f70;
	add.f32 	%f145, %f144, 0fCB40007F;
	neg.f32 	%f146, %f145;
	fma.rn.f32 	%f147, %f141, 0f3FB8AA3B, %f146;
	fma.rn.f32 	%f148, %f141, 0f32A57060, %f147;
	mov.b32 	%r220, %f144;
	shl.b32 	%r221, %r220, 23;
	mov.b32 	%f149, %r221;
	ex2.approx.ftz.f32 	%f150, %f148;
	mul.f32 	%f151, %f150, %f149;
	add.f32 	%f152, %f140, %f151;
	sub.f32 	%f153, %f35, %f66;
	fma.rn.f32 	%f154, %f153, 0f3BBB989D, 0f3F000000;
	cvt.sat.f32.f32 	%f155, %f154;
	fma.rm.f32 	%f156, %f155, %f71, %f70;
	add.f32 	%f157, %f156, 0fCB40007F;
	neg.f32 	%f158, %f157;
	fma.rn.f32 	%f159, %f153, 0f3FB8AA3B, %f158;
	fma.rn.f32 	%f160, %f153, 0f32A57060, %f159;
	mov.b32 	%r222, %f156;
	shl.b32 	%r223, %r222, 23;
	mov.b32 	%f161, %r223;
	ex2.approx.ftz.f32 	%f162, %f160;
	mul.f32 	%f163, %f162, %f161;
	add.f32 	%f164, %f152, %f163;
	sub.f32 	%f165, %f39, %f66;
	fma.rn.f32 	%f166, %f165, 0f3BBB989D, 0f3F000000;
	cvt.sat.f32.f32 	%f167, %f166;
	fma.rm.f32 	%f168, %f167, %f71, %f70;
	add.f32 	%f169, %f168, 0fCB40007F;
	neg.f32 	%f170, %f169;
	fma.rn.f32 	%f171, %f165, 0f3FB8AA3B, %f170;
	fma.rn.f32 	%f172, %f165, 0f32A57060, %f171;
	mov.b32 	%r224, %f168;
	shl.b32 	%r225, %r224, 23;
	mov.b32 	%f173, %r225;
	ex2.approx.ftz.f32 	%f174, %f172;
	mul.f32 	%f175, %f174, %f173;
	add.f32 	%f176, %f164, %f175;
	sub.f32 	%f177, %f43, %f66;
	fma.rn.f32 	%f178, %f177, 0f3BBB989D, 0f3F000000;
	cvt.sat.f32.f32 	%f179, %f178;
	fma.rm.f32 	%f180, %f179, %f71, %f70;
	add.f32 	%f181, %f180, 0fCB40007F;
	neg.f32 	%f182, %f181;
	fma.rn.f32 	%f183, %f177, 0f3FB8AA3B, %f182;
	fma.rn.f32 	%f184, %f177, 0f32A57060, %f183;
	mov.b32 	%r226, %f180;
	shl.b32 	%r227, %r226, 23;
	mov.b32 	%f185, %r227;
	ex2.approx.ftz.f32 	%f186, %f184;
	mul.f32 	%f187, %f186, %f185;
	add.f32 	%f188, %f176, %f187;
	sub.f32 	%f189, %f47, %f66;
	fma.rn.f32 	%f190, %f189, 0f3BBB989D, 0f3F000000;
	cvt.sat.f32.f32 	%f191, %f190;
	fma.rm.f32 	%f192, %f191, %f71, %f70;
	add.f32 	%f193, %f192, 0fCB40007F;
	neg.f32 	%f194, %f193;
	fma.rn.f32 	%f195, %f189, 0f3FB8AA3B, %f194;
	fma.rn.f32 	%f196, %f189, 0f32A57060, %f195;
	mov.b32 	%r228, %f192;
	shl.b32 	%r229, %r228, 23;
	mov.b32 	%f197, %r229;
	ex2.approx.ftz.f32 	%f198, %f196;
	mul.f32 	%f199, %f198, %f197;
	add.f32 	%f200, %f188, %f199;
	sub.f32 	%f201, %f51, %f66;
	fma.rn.f32 	%f202, %f201, 0f3BBB989D, 0f3F000000;
	cvt.sat.f32.f32 	%f203, %f202;
	fma.rm.f32 	%f204, %f203, %f71, %f70;
	add.f32 	%f205, %f204, 0fCB40007F;
	neg.f32 	%f206, %f205;
	fma.rn.f32 	%f207, %f201, 0f3FB8AA3B, %f206;
	fma.rn.f32 	%f208, %f201, 0f32A57060, %f207;
	mov.b32 	%r230, %f204;
	shl.b32 	%r231, %r230, 23;
	mov.b32 	%f209, %r231;
	ex2.approx.ftz.f32 	%f210, %f208;
	mul.f32 	%f211, %f210, %f209;
	add.f32 	%f212, %f200, %f211;
	sub.f32 	%f213, %f55, %f66;
	fma.rn.f32 	%f214, %f213, 0f3BBB989D, 0f3F000000;
	cvt.sat.f32.f32 	%f215, %f214;
	fma.rm.f32 	%f216, %f215, %f71, %f70;
	add.f32 	%f217, %f216, 0fCB40007F;
	neg.f32 	%f218, %f217;
	fma.rn.f32 	%f219, %f213, 0f3FB8AA3B, %f218;
	fma.rn.f32 	%f220, %f213, 0f32A57060, %f219;
	mov.b32 	%r232, %f216;
	shl.b32 	%r233, %r232, 23;
	mov.b32 	%f221, %r233;
	ex2.approx.ftz.f32 	%f222, %f220;
	mul.f32 	%f223, %f222, %f221;
	add.f32 	%f224, %f212, %f223;
	mov.b32 	%r234, %f224;
	shfl.sync.bfly.b32	%r235|%p24, %r234, 16, 31, -1;
	mov.b32 	%f225, %r235;
	add.f32 	%f226, %f224, %f225;
	mov.b32 	%r236, %f226;
	shfl.sync.bfly.b32	%r237|%p25, %r236, 8, 31, -1;
	mov.b32 	%f227, %r237;
	add.f32 	%f228, %f226, %f227;
	mov.b32 	%r238, %f228;
	shfl.sync.bfly.b32	%r239|%p26, %r238, 4, 31, -1;
	mov.b32 	%f229, %r239;
	add.f32 	%f230, %f228, %f229;
	mov.b32 	%r240, %f230;
	shfl.sync.bfly.b32	%r241|%p27, %r240, 2, 31, -1;
	mov.b32 	%f231, %r241;
	add.f32 	%f232, %f230, %f231;
	mov.b32 	%r242, %f232;
	shfl.sync.bfly.b32	%r243|%p28, %r242, 1, 31, -1;
	mov.b32 	%f233, %r243;
	add.f32 	%f234, %f232, %f233;
	div.rn.f32 	%f235, %f79, %f234;
	div.rn.f32 	%f236, %f91, %f234;
	div.rn.f32 	%f237, %f103, %f234;
	div.rn.f32 	%f238, %f115, %f234;
	div.rn.f32 	%f239, %f127, %f234;
	div.rn.f32 	%f240, %f139, %f234;
	div.rn.f32 	%f241, %f151, %f234;
	div.rn.f32 	%f242, %f163, %f234;
	div.rn.f32 	%f243, %f175, %f234;
	div.rn.f32 	%f244, %f187, %f234;
	div.rn.f32 	%f245, %f199, %f234;
	div.rn.f32 	%f246, %f211, %f234;
	div.rn.f32 	%f247, %f223, %f234;
	mad.lo.s64 	%rd110, %rd113, %rd6, %rd10;
	shl.b64 	%rd111, %rd110, 2;
	add.s64 	%rd112, %rd11, %rd111;
	st.global.f32 	[%rd112], %f235;
	st.global.f32 	[%rd112+128], %f236;
	st.global.f32 	[%rd112+256], %f237;
	st.global.f32 	[%rd112+384], %f238;
	st.global.f32 	[%rd112+512], %f239;
	st.global.f32 	[%rd112+640], %f240;
	st.global.f32 	[%rd112+768], %f241;
	st.global.f32 	[%rd112+896], %f242;
	st.global.f32 	[%rd112+1024], %f243;
	st.global.f32 	[%rd112+1152], %f244;
	st.global.f32 	[%rd112+1280], %f245;
	st.global.f32 	[%rd112+1408], %f246;
	st.global.f32 	[%rd112+1536], %f247;
	add.s64 	%rd113, %rd113, %rd12;
	setp.lt.s64 	%p29, %rd113, %rd24;
	@%p29 bra 	$L__BB400_4;
$L__BB400_5:
	ret;

}
	// .globl	_Z15SoftmaxWarpImplI22BroadcastScaleMaskLoadIffbLm3EiE11DirectStoreIffEfLi1ELi13ELi32ELi1ELb1EL9Algorithm0EEvT_T0_ll
.visible .entry _Z15SoftmaxWarpImplI22BroadcastScaleMaskLoadIffbLm3EiE11DirectStoreIffEfLi1ELi13ELi32ELi1ELb1EL9Algorithm0EEvT_T0_ll(
	.param .align 8 .b8 _Z15SoftmaxWarpImplI22BroadcastScaleMaskLoadIffbLm3EiE11DirectStoreIffEfLi1ELi13ELi32ELi1ELb1EL9Algorithm0EEvT_T0_ll_param_0[112],
	.param .align 8 .b8 _Z15SoftmaxWarpImplI22BroadcastScaleMaskLoadIffbLm3EiE11DirectStoreIffEfLi1ELi13ELi32ELi1ELb1EL9Algorithm0EEvT_T0_ll_param_1[16],
	.param .u64 _Z15SoftmaxWarpImplI22BroadcastScaleMaskLoadIffbLm3EiE11DirectStoreIffEfLi1ELi13ELi32ELi1ELb1EL9Algorithm0EEvT_T0_ll_param_2,
	.param .u64 _Z15SoftmaxWarpImplI22BroadcastScaleMaskLoadIffbLm3EiE11DirectStoreIffEfLi1ELi13ELi32ELi1ELb1EL9Algorithm0EEvT_T0_ll_param_3
)
{
	.reg .pred 	%p<92>;
	.reg .b16 	%rs<22>;
	.reg .b32 	%r<257>;
	.reg .b32 	%f<313>;
	.reg .b64 	%rd<127>;

	ld.param.u64 	%rd33, [_Z15SoftmaxWarpImplI22BroadcastScaleMaskLoadIffbLm3EiE11DirectStoreIffEfLi1ELi13ELi32ELi1ELb1EL9Algorithm0EEvT_T0_ll_param_1+8];
	ld.param.u64 	%rd32, [_Z15SoftmaxWarpImplI22BroadcastScaleMaskLoadIffbLm3EiE11DirectStoreIffEfLi1ELi13ELi32ELi1ELb1EL9Algorithm0EEvT_T0_ll_param_1];
	ld.param.v2.f32 	{%f68, %f69}, [_Z15SoftmaxWarpImplI22BroadcastScaleMaskLoadIffbLm3EiE11DirectStoreIffEfLi1ELi13ELi32ELi1ELb1EL9Algorithm0EEvT_T0_ll_param_0+104];
	ld.param.u64 	%rd31, [_Z15SoftmaxWarpImplI22BroadcastScaleMaskLoadIffbLm3EiE11DirectStoreIffEfLi1ELi13ELi32ELi1ELb1EL9Algorithm0EEvT_T0_ll_param_0+96];
	ld.param.u32 	%r11, [_Z15SoftmaxWarpImplI22BroadcastScaleMaskLoadIffbLm3EiE11DirectStoreIffEfLi1ELi13ELi32ELi1ELb1EL9Algorithm0EEvT_T0_ll_param_0+80];
	ld.param.v2.u32 	{%r9, %r10}, [_Z15SoftmaxWarpImplI22BroadcastScaleMaskLoadIffbLm3EiE11DirectStoreIffEfLi1ELi13ELi32ELi1ELb1EL9Algorithm0EEvT_T0_ll_param_0+72];
	ld.param.v2.u32 	{%r6, %r7}, [_Z15SoftmaxWarpImplI22BroadcastScaleMaskLoadIffbLm3EiE11DirectStoreIffEfLi1ELi13ELi32ELi1ELb1EL9Algorithm0EEvT_T0_ll_param_0+48];
	ld.param.u64 	%rd27, [_Z15SoftmaxWarpImplI22BroadcastScaleMaskLoadIffbLm3EiE11DirectStoreIffEfLi1ELi13ELi32ELi1ELb1EL9Algorithm0EEvT_T0_ll_param_0+32];
	ld.param.u64 	%rd26, [_Z15SoftmaxWarpImplI22BroadcastScaleMaskLoadIffbLm3EiE11DirectStoreIffEfLi1ELi13ELi32ELi1ELb1EL9Algorithm0EEvT_T0_ll_param_0+24];
	ld.param.u64 	%rd25, [_Z15SoftmaxWarpImplI22BroadcastScaleMaskLoadIffbLm3EiE11DirectStoreIffEfLi1ELi13ELi32ELi1ELb1EL9Algorithm0EEvT_T0_ll_param_0+16];
	ld.param.u64 	%rd24, [_Z15SoftmaxWarpImplI22BroadcastScaleMaskLoadIffbLm3EiE11DirectStoreIffEfLi1ELi13ELi32ELi1ELb1EL9Algorithm0EEvT_T0_ll_param_0+8];
	ld.param.u64 	%rd23, [_Z15SoftmaxWarpImplI22BroadcastScaleMaskLoadIffbLm3EiE11DirectStoreIffEfLi1ELi13ELi32ELi1ELb1EL9Algorithm0EEvT_T0_ll_param_0];
	ld.param.u64 	%rd35, [_Z15SoftmaxWarpImplI22BroadcastScaleMaskLoadIffbLm3EiE11DirectStoreIffEfLi1ELi13ELi32ELi1ELb1EL9Algorithm0EEvT_T0_ll_param_3];
	cvta.to.global.u64 	%rd1, %rd23;
	cvta.to.global.u64 	%rd2, %rd24;
	setp.lt.s64 	%p1, %rd35, 417;
	@%p1 bra 	$L__BB401_2;
	mov.u64 	%rd36, $str;
	cvta.global.u64 	%rd37, %rd36;
	mov.u64 	%rd38, $str$1;
	cvta.global.u64 	%rd39, %rd38;
	mov.u64 	%rd40, __unnamed_392;
	cvta.global.u64 	%rd41, %rd40;
	{ // callseq 391, 0
	.param .b64 param0;
	st.param.b64 	[param0], %rd37;
	.param .b64 param1;
	st.param.b64 	[param1], %rd39;
	.param .b32 param2;
	st.param.b32 	[param2], 254;
	.param .b64 param3;
	st.param.b64 	[param3], %rd41;
	.param .b64 param4;
	st.param.b64 	[param4], 1;
	call.uni 
	__assertfail, 
	(
	param0, 
	param1, 
	param2, 
	param3, 
	param4
	);
	} // callseq 391
$L__BB401_2:
	ld.param.u64 	%rd124, [_Z15SoftmaxWarpImplI22BroadcastScaleMaskLoadIffbLm3EiE11DirectStoreIffEfLi1ELi13ELi32ELi1ELb1EL9Algorithm0EEvT_T0_ll_param_2];
	mov.u32 	%r22, %ctaid.x;
	mov.u32 	%r23, %ntid.y;
	mov.u32 	%r24, %tid.y;
	mad.lo.s32 	%r25, %r22, %r23, %r24;
	cvt.s64.s32 	%rd126, %r25;
	setp.le.s64 	%p2, %rd124, %rd126;
	@%p2 bra 	$L__BB401_57;
	mov.u32 	%r26, %tid.x;
	cvt.u64.u32 	%rd5, %r26;
	add.s32 	%r27, %r26, 32;
	cvt.u64.u32 	%rd6, %r27;
	add.s32 	%r28, %r26, 64;
	cvt.u64.u32 	%rd7, %r28;
	add.s32 	%r29, %r26, 96;
	cvt.u64.u32 	%rd8, %r29;
	add.s32 	%r30, %r26, 128;
	cvt.u64.u32 	%rd9, %r30;
	add.s32 	%r31, %r26, 160;
	cvt.u64.u32 	%rd10, %r31;
	add.s32 	%r32, %r26, 192;
	cvt.u64.u32 	%rd11, %r32;
	add.s32 	%r33, %r26, 224;
	cvt.u64.u32 	%rd12, %r33;
	add.s32 	%r34, %r26, 256;
	cvt.u64.u32 	%rd13, %r34;
	add.s32 	%r35, %r26, 288;
	cvt.u64.u32 	%rd14, %r35;
	add.s32 	%r36, %r26, 320;
	cvt.u64.u32 	%rd15, %r36;
	add.s32 	%r37, %r26, 352;
	cvt.u64.u32 	%rd16, %r37;
	add.s32 	%r38, %r26, 384;
	cvt.u64.u32 	%rd17, %r38;
$L__BB401_4:
	setp.le.s64 	%p3, %rd35, %rd5;
	mul.lo.s64 	%rd20, %rd31, %rd126;
	mov.f32 	%f287, 0fFF800000;
	mov.f32 	%f290, %f287;
	@%p3 bra 	$L__BB401_6;
	setp.eq.s64 	%p4, %rd27, 1;
	setp.eq.s64 	%p5, %rd26, 1;
	setp.eq.s64 	%p6, %rd25, 1;
	add.s64 	%rd42, %rd20, %rd5;
	cvt.u32.u64 	%r39, %rd42;
	div.s32 	%r40, %r39, %r6;
	mul.lo.s32 	%r41, %r40, %r6;
	sub.s32 	%r42, %r39, %r41;
	div.s32 	%r43, %r42, %r7;
	mul.lo.s32 	%r44, %r43, %r7;
	sub.s32 	%r45, %r42, %r44;
	selp.b32 	%r46, 0, %r40, %p6;
	selp.b32 	%r47, 0, %r43, %p5;
	selp.b32 	%r48, 0, %r45, %p4;
	mul.lo.s32 	%r49, %r9, %r46;
	mad.lo.s32 	%r50, %r10, %r47, %r49;
	mad.lo.s32 	%r51, %r11, %r48, %r50;
	shl.b64 	%rd43, %rd42, 32;
	shr.s64 	%rd44, %rd43, 30;
	add.s64 	%rd45, %rd1, %rd44;
	ld.global.f32 	%f71, [%rd45];
	cvt.s64.s32 	%rd46, %r51;
	add.s64 	%rd47, %rd2, %rd46;
	ld.global.u8 	%rs9, [%rd47];
	setp.eq.s16 	%p7, %rs9, 0;
	mul.f32 	%f72, %f71, %f69;
	selp.f32 	%f287, %f68, %f72, %p7;
	max.f32 	%f290, %f287, 0fFF800000;
$L__BB401_6:
	setp.le.s64 	%p8, %rd35, %rd6;
	mov.f32 	%f289, 0fFF800000;
	@%p8 bra 	$L__BB401_8;
	setp.eq.s64 	%p9, %rd27, 1;
	setp.eq.s64 	%p10, %rd26, 1;
	setp.eq.s64 	%p11, %rd25, 1;
	add.s64 	%rd48, %rd20, %rd6;
	cvt.u32.u64 	%r52, %rd48;
	div.s32 	%r53, %r52, %r6;
	mul.lo.s32 	%r54, %r53, %r6;
	sub.s32 	%r55, %r52, %r54;
	div.s32 	%r56, %r55, %r7;
	mul.lo.s32 	%r57, %r56, %r7;
	sub.s32 	%r58, %r55, %r57;
	selp.b32 	%r59, 0, %r53, %p11;
	selp.b32 	%r60, 0, %r56, %p10;
	selp.b32 	%r61, 0, %r58, %p9;
	mul.lo.s32 	%r62, %r9, %r59;
	mad.lo.s32 	%r63, %r10, %r60, %r62;
	mad.lo.s32 	%r64, %r11, %r61, %r63;
	shl.b64 	%rd49, %rd48, 32;
	shr.s64 	%rd50, %rd49, 30;
	add.s64 	%rd51, %rd1, %rd50;
	ld.global.f32 	%f74, [%rd51];
	cvt.s64.s32 	%rd52, %r64;
	add.s64 	%rd53, %rd2, %rd52;
	ld.global.u8 	%rs10, [%rd53];
	setp.eq.s16 	%p12, %rs10, 0;
	mul.f32 	%f75, %f74, %f69;
	selp.f32 	%f289, %f68, %f75, %p12;
	max.f32 	%f290, %f290, %f289;
$L__BB401_8:
	setp.le.s64 	%p13, %rd35, %rd7;
	mov.f32 	%f291, 0fFF800000;
	@%p13 bra 	$L__BB401_10;
	setp.eq.s64 	%p14, %rd27, 1;
	setp.eq.s64 	%p15, %rd26, 1;
	setp.eq.s64 	%p16, %rd25, 1;
	add.s64 	%rd54, %rd20, %rd7;
	cvt.u32.u64 	%r65, %rd54;
	div.s32 	%r66, %r65, %r6;
	mul.lo.s32 	%r67, %r66, %r6;
	sub.s32 	%r68, %r65, %r67;
	div.s32 	%r69, %r68, %r7;
	mul.lo.s32 	%r70, %r69, %r7;
	sub.s32 	%r71, %r68, %r70;
	selp.b32 	%r72, 0, %r66, %p16;
	selp.b32 	%r73, 0, %r69, %p15;
	selp.b32 	%r74, 0, %r71, %p14;
	mul.lo.s32 	%r75, %r9, %r72;
	mad.lo.s32 	%r76, %r10, %r73, %r75;
	mad.lo.s32 	%r77, %r11, %r74, %r76;
	shl.b64 	%rd55, %rd54, 32;
	shr.s64 	%rd56, %rd55, 30;
	add.s64 	%rd57, %rd1, %rd56;
	ld.global.f32 	%f77, [%rd57];
	cvt.s64.s32 	%rd58, %r77;
	add.s64 	%rd59, %rd2, %rd58;
	ld.global.u8 	%rs11, [%rd59];
	setp.eq.s16 	%p17, %rs11, 0;
	mul.f32 	%f78, %f77, %f69;
	selp.f32 	%f291, %f68, %f78, %p17;
	max.f32 	%f290, %f290, %f291;
$L__BB401_10:
	setp.le.s64 	%p18, %rd35, %rd8;
	mov.f32 	%f293, 0fFF800000;
	@%p18 bra 	$L__BB401_12;
	setp.eq.s64 	%p19, %rd27, 1;
	setp.eq.s64 	%p20, %rd26, 1;
	setp.eq.s64 	%p21, %rd25, 1;
	add.s64 	%rd60, %rd20, %rd8;
	cvt.u32.u64 	%r78, %rd60;
	div.s32 	%r79, %r78, %r6;
	mul.lo.s32 	%r80, %r79, %r6;
	sub.s32 	%r81, %r78, %r80;
	div.s32 	%r82, %r81, %r7;
	mul.lo.s32 	%r83, %r82, %r7;
	sub.s32 	%r84, %r81, %r83;
	selp.b32 	%r85, 0, %r79, %p21;
	selp.b32 	%r86, 0, %r82, %p20;
	selp.b32 	%r87, 0, %r84, %p19;
	mul.lo.s32 	%r88, %r9, %r85;
	mad.lo.s32 	%r89, %r10, %r86, %r88;
	mad.lo.s32 	%r90, %r11, %r87, %r89;
	shl.b64 	%rd61, %rd60, 32;
	shr.s64 	%rd62, %rd61, 30;
	add.s64 	%rd63, %rd1, %rd62;
	ld.global.f32 	%f80, [%rd63];
	cvt.s64.s32 	%rd64, %r90;
	add.s64 	%rd65, %rd2, %rd64;
	ld.global.u8 	%rs12, [%rd65];
	setp.eq.s16 	%p22, %rs12, 0;
	mul.f32 	%f81, %f80, %f69;
	selp.f32 	%f293, %f68, %f81, %p22;
	max.f32 	%f290, %f290, %f293;
$L__BB401_12:
	setp.le.s64 	%p23, %rd35, %rd9;
	mov.f32 	%f295, 0fFF800000;
	@%p23 bra 	$L__BB401_14;
	setp.eq.s64 	%p24, %rd27, 1;
	setp.eq.s64 	%p25, %rd26, 1;
	setp.eq.s64 	%p26, %rd25, 1;
	add.s64 	%rd66, %rd20, %rd9;
	cvt.u32.u64 	%r91, %rd66;
	div.s32 	%r92, %r91, %r6;
	mul.lo.s32 	%r93, %r92, %r6;
	sub.s32 	%r94, %r91, %r93;
	div.s32 	%r95, %r94, %r7;
	mul.lo.s32 	%r96, %r95, %r7;
	sub.s32 	%r97, %r94, %r96;
	selp.b32 	%r98, 0, %r92, %p26;
	selp.b32 	%r99, 0, %r95, %p25;
	selp.b32 	%r100, 0, %r97, %p24;
	mul.lo.s32 	%r101, %r9, %r98;
	mad.lo.s32 	%r102, %r10, %r99, %r101;
	mad.lo.s32 	%r103, %r11, %r100, %r102;
	shl.b64 	%rd67, %rd66, 32;
	shr.s64 	%rd68, %rd67, 30;
	add.s64 	%rd69, %rd1, %rd68;
	ld.global.f32 	%f83, [%rd69];
	cvt.s64.s32 	%rd70, %r103;
	add.s64 	%rd71, %rd2, %rd70;
	ld.global.u8 	%rs13, [%rd71];
	setp.eq.s16 	%p27, %rs13, 0;
	mul.f32 	%f84, %f83, %f69;
	selp.f32 	%f295, %f68, %f84, %p27;
	max.f32 	%f290, %f290, %f295;
$L__BB401_14:
	setp.le.s64 	%p28, %rd35, %rd10;
	mov.f32 	%f297, 0fFF800000;
	@%p28 bra 	$L__BB401_16;
	setp.eq.s64 	%p29, %rd27, 1;
	setp.eq.s64 	%p30, %rd26, 1;
	setp.eq.s64 	%p31, %rd25, 1;
	add.s64 	%rd72, %rd20, %rd10;
	cvt.u32.u64 	%r104, %rd72;
	div.s32 	%r105, %r104, %r6;
	mul.lo.s32 	%r106, %r105, %r6;
	sub.s32 	%r107, %r104, %r106;
	div.s32 	%r108, %r107, %r7;
	mul.lo.s32 	%r109, %r108, %r7;
	sub.s32 	%r110, %r107, %r109;
	selp.b32 	%r111, 0, %r105, %p31;
	selp.b32 	%r112, 0, %r108, %p30;
	selp.b32 	%r113, 0, %r110, %p29;
	mul.lo.s32 	%r114, %r9, %r111;
	mad.lo.s32 	%r115, %r10, %r112, %r114;
	mad.lo.s32 	%r116, %r11, %r113, %r115;
	shl.b64 	%rd73, %rd72, 32;
	shr.s64 	%rd74, %rd73, 30;
	add.s64 	%rd75, %rd1, %rd74;
	ld.global.f32 	%f86, [%rd75];
	cvt.s64.s32 	%rd76, %r116;
	add.s64 	%rd77, %rd2, %rd76;
	ld.global.u8 	%rs14, [%rd77];
	setp.eq.s16 	%p32, %rs14, 0;
	mul.f32 	%f87, %f86, %f69;
	selp.f32 	%f297, %f68, %f87, %p32;
	max.f32 	%f290, %f290, %f297;
$L__BB401_16:
	setp.le.s64 	%p33, %rd35, %rd11;
	mov.f32 	%f299, 0fFF800000;
	@%p33 bra 	$L__BB401_18;
	setp.eq.s64 	%p34, %rd27, 1;
	setp.eq.s64 	%p35, %rd26, 1;
	setp.eq.s64 	%p36, %rd25, 1;
	add.s64 	%rd78, %rd20, %rd11;
	cvt.u32.u64 	%r117, %rd78;
	div.s32 	%r118, %r117, %r6;
	mul.lo.s32 	%r119, %r118, %r6;
	sub.s32 	%r120, %r117, %r119;
	div.s32 	%r121, %r120, %r7;
	mul.lo.s32 	%r122, %r121, %r7;
	sub.s32 	%r123, %r120, %r122;
	selp.b32 	%r124, 0, %r118, %p36;
	selp.b32 	%r125, 0, %r121, %p35;
	selp.b32 	%r126, 0, %r123, %p34;
	mul.lo.s32 	%r127, %r9, %r124;
	mad.lo.s32 	%r128, %r10, %r125, %r127;
	mad.lo.s32 	%r129, %r11, %r126, %r128;
	shl.b64 	%rd79, %rd78, 32;
	shr.s64 	%rd80, %rd79, 30;
	add.s64 	%rd81, %rd1, %rd80;
	ld.global.f32 	%f89, [%rd81];
	cvt.s64.s32 	%rd82, %r129;
	add.s64 	%rd83, %rd2, %rd82;
	ld.global.u8 	%rs15, [%rd83];
	setp.eq.s16 	%p37, %rs15, 0;
	mul.f32 	%f90, %f89, %f69;
	selp.f32 	%f299, %f68, %f90, %p37;
	max.f32 	%f290, %f290, %f299;
$L__BB401_18:
	setp.le.s64 	%p38, %rd35, %rd12;
	mov.f32 	%f301, 0fFF800000;
	@%p38 bra 	$L__BB401_20;
	setp.eq.s64 	%p39, %rd27, 1;
	setp.eq.s64 	%p40, %rd26, 1;
	setp.eq.s64 	%p41, %rd25, 1;
	add.s64 	%rd84, %rd20, %rd12;
	cvt.u32.u64 	%r130, %rd84;
	div.s32 	%r131, %r130, %r6;
	mul.lo.s32 	%r132, %r131, %r6;
	sub.s32 	%r133, %r130, %r132;
	div.s32 	%r134, %r133, %r7;
	mul.lo.s32 	%r135, %r134, %r7;
	sub.s32 	%r136, %r133, %r135;
	selp.b32 	%r137, 0, %r131, %p41;
	selp.b32 	%r138, 0, %r134, %p40;
	selp.b32 	%r139, 0, %r136, %p39;
	mul.lo.s32 	%r140, %r9, %r137;
	mad.lo.s32 	%r141, %r10, %r138, %r140;
	mad.lo.s32 	%r142, %r11, %r139, %r141;
	shl.b64 	%rd85, %rd84, 32;
	shr.s64 	%rd86, %rd85, 30;
	add.s64 	%rd87, %rd1, %rd86;
	ld.global.f32 	%f92, [%rd87];
	cvt.s64.s32 	%rd88, %r142;
	add.s64 	%rd89, %rd2, %rd88;
	ld.global.u8 	%rs16, [%rd89];
	setp.eq.s16 	%p42, %rs16, 0;
	mul.f32 	%f93, %f92, %f69;
	selp.f32 	%f301, %f68, %f93, %p42;
	max.f32 	%f290, %f290, %f301;
$L__BB401_20:
	setp.le.s64 	%p43, %rd35, %rd13;
	mov.f32 	%f303, 0fFF800000;
	@%p43 bra 	$L__BB401_22;
	setp.eq.s64 	%p44, %rd27, 1;
	setp.eq.s64 	%p45, %rd26, 1;
	setp.eq.s64 	%p46, %rd25, 1;
	add.s64 	%rd90, %rd20, %rd13;
	cvt.u32.u64 	%r143, %rd90;
	div.s32 	%r144, %r143, %r6;
	mul.lo.s32 	%r145, %r144, %r6;
	sub.s32 	%r146, %r143, %r145;
	div.s32 	%r147, %r146, %r7;
	mul.lo.s32 	%r148, %r147, %r7;
	sub.s32 	%r149, %r146, %r148;
	selp.b32 	%r150, 0, %r144, %p46;
	selp.b32 	%r151, 0, %r147, %p45;
	selp.b32 	%r152, 0, %r149, %p44;
	mul.lo.s32 	%r153, %r9, %r150;
	mad.lo.s32 	%r154, %r10, %r151, %r153;
	mad.lo.s32 	%r155, %r11, %r152, %r154;
	shl.b64 	%rd91, %rd90, 32;
	shr.s64 	%rd92, %rd91, 30;
	add.s64 	%rd93, %rd1, %rd92;
	ld.global.f32 	%f95, [%rd93];
	cvt.s64.s32 	%rd94, %r155;
	add.s64 	%rd95, %rd2, %rd94;
	ld.global.u8 	%rs17, [%rd95];
	setp.eq.s16 	%p47, %rs17, 0;
	mul.f32 	%f96, %f95, %f69;
	selp.f32 	%f303, %f68, %f96, %p47;
	max.f32 	%f290, %f290, %f303;
$L__BB401_22:
	setp.le.s64 	%p48, %rd35, %rd14;
	mov.f32 	%f305, 0fFF800000;
	@%p48 bra 	$L__BB401_24;
	setp.eq.s64 	%p49, %rd27, 1;
	setp.eq.s64 	%p50, %rd26, 1;
	setp.eq.s64 	%p51, %rd25, 1;
	add.s64 	%rd96, %rd20, %rd14;
	cvt.u32.u64 	%r156, %rd96;
	div.s32 	%r157, %r156, %r6;
	mul.lo.s32 	%r158, %r157, %r6;
	sub.s32 	%r159, %r156, %r158;
	div.s32 	%r160, %r159, %r7;
	mul.lo.s32 	%r161, %r160, %r7;
	sub.s32 	%r162, %r159, %r161;
	selp.b32 	%r163, 0, %r157, %p51;
	selp.b32 	%r164, 0, %r160, %p50;
	selp.b32 	%r165, 0, %r162, %p49;
	mul.lo.s32 	%r166, %r9, %r163;
	mad.lo.s32 	%r167, %r10, %r164, %r166;
	mad.lo.s32 	%r168, %r11, %r165, %r167;
	shl.b64 	%rd97, %rd96, 32;
	shr.s64 	%rd98, %rd97, 30;
	add.s64 	%rd99, %rd1, %rd98;
	ld.global.f32 	%f98, [%rd99];
	cvt.s64.s32 	%rd100, %r168;
	add.s64 	%rd101, %rd2, %rd100;
	ld.global.u8 	%rs18, [%rd101];
	setp.eq.s16 	%p52, %rs18, 0;
	mul.f32 	%f99, %f98, %f69;
	selp.f32 	%f305, %f68, %f99, %p52;
	max.f32 	%f290, %f290, %f305;
$L__BB401_24:
	setp.le.s64 	%p53, %rd35, %rd15;
	mov.f32 	%f307, 0fFF800000;
	@%p53 bra 	$L__BB401_26;
	setp.eq.s64 	%p54, %rd27, 1;
	setp.eq.s64 	%p55, %rd26, 1;
	setp.eq.s64 	%p56, %rd25, 1;
	add.s64 	%rd102, %rd20, %rd15;
	cvt.u32.u64 	%r169, %rd102;
	div.s32 	%r170, %r169, %r6;
	mul.lo.s32 	%r171, %r170, %r6;
	sub.s32 	%r172, %r169, %r171;
	div.s32 	%r173, %r172, %r7;
	mul.lo.s32 	%r174, %r173, %r7;
	sub.s32 	%r175, %r172, %r174;
	selp.b32 	%r176, 0, %r170, %p56;
	selp.b32 	%r177, 0, %r173, %p55;
	selp.b32 	%r178, 0, %r175, %p54;
	mul.lo.s32 	%r179, %r9, %r176;
	mad.lo.s32 	%r180, %r10, %r177, %r179;
	mad.lo.s32 	%r181, %r11, %r178, %r180;
	shl.b64 	%rd103, %rd102, 32;
	shr.s64 	%rd104, %rd103, 30;
	add.s64 	%rd105, %rd1, %rd104;
	ld.global.f32 	%f101, [%rd105];
	cvt.s64.s32 	%rd106, %r181;
	add.s64 	%rd107, %rd2, %rd106;
	ld.global.u8 	%rs19, [%rd107];
	setp.eq.s16 	%p57, %rs19, 0;
	mul.f32 	%f102, %f101, %f69;
	selp.f32 	%f307, %f68, %f102, %p57;
	max.f32 	%f290, %f290, %f307;
$L__BB401_26:
	setp.le.s64 	%p58, %rd35, %rd16;
	mov.f32 	%f309, 0fFF800000;
	@%p58 bra 	$L__BB401_28;
	setp.eq.s64 	%p59, %rd27, 1;
	setp.eq.s64 	%p60, %rd26, 1;
	setp.eq.s64 	%p61, %rd25, 1;
	add.s64 	%rd108, %rd20, %rd16;
	cvt.u32.u64 	%r182, %rd108;
	div.s32 	%r183, %r182, %r6;
	mul.lo.s32 	%r184, %r183, %r6;
	sub.s32 	%r185, %r182, %r184;
	div.s32 	%r186, %r185, %r7;
	mul.lo.s32 	%r187, %r186, %r7;
	sub.s32 	%r188, %r185, %r187;
	selp.b32 	%r189, 0, %r183, %p61;
	selp.b32 	%r190, 0, %r186, %p60;
	selp.b32 	%r191, 0, %r188, %p59;
	mul.lo.s32 	%r192, %r9, %r189;
	mad.lo.s32 	%r193, %r10, %r190, %r192;
	mad.lo.s32 	%r194, %r11, %r191, %r193;
	shl.b64 	%rd109, %rd108, 32;
	shr.s64 	%rd110, %rd109, 30;
	add.s64 	%rd111, %rd1, %rd110;
	ld.global.f32 	%f104, [%rd111];
	cvt.s64.s32 	%rd112, %r194;
	add.s64 	%rd113, %rd2, %rd112;
	ld.global.u8 	%rs20, [%rd113];
	setp.eq.s16 	%p62, %rs20, 0;
	mul.f32 	%f105, %f104, %f69;
	selp.f32 	%f309, %f68, %f105, %p62;
	max.f32 	%f290, %f290, %f309;
$L__BB401_28:
	setp.le.s64 	%p63, %rd35, %rd17;
	mov.f32 	%f311, 0fFF800000;
	@%p63 bra 	$L__BB401_30;
	setp.eq.s64 	%p64, %rd27, 1;
	setp.eq.s64 	%p65, %rd26, 1;
	setp.eq.s64 	%p66, %rd25, 1;
	add.s64 	%rd114, %rd20, %rd17;
	cvt.u32.u64 	%r195, %rd114;
	div.s32 	%r196, %r195, %r6;
	mul.lo.s32 	%r197, %r196, %r6;
	sub.s32 	%r198, %r195, %r197;
	div.s32 	%r199, %r198, %r7;
	mul.lo.s32 	%r200, %r199, %r7;
	sub.s32 	%r201, %r198, %r200;
	selp.b32 	%r202, 0, %r196, %p66;
	selp.b32 	%r203, 0, %r199, %p65;
	selp.b32 	%r204, 0, %r201, %p64;
	mul.lo.s32 	%r205, %r9, %r202;
	mad.lo.s32 	%r206, %r10, %r203, %r205;
	mad.lo.s32 	%r207, %r11, %r204, %r206;
	shl.b64 	%rd115, %rd114, 32;
	shr.s64 	%rd116, %rd115, 30;
	add.s64 	%rd117, %rd1, %rd116;
	ld.global.f32 	%f107, [%rd117];
	cvt.s64.s32 	%rd118, %r207;
	add.s64 	%rd119, %rd2, %rd118;
	ld.global.u8 	%rs21, [%rd119];
	setp.eq.s16 	%p67, %rs21, 0;
	mul.f32 	%f108, %f107, %f69;
	selp.f32 	%f311, %f68, %f108, %p67;
	max.f32 	%f290, %f290, %f311;
$L__BB401_30:
	setp.le.s64 	%p68, %rd35, %rd5;
	mov.b32 	%r208, %f290;
	shfl.sync.bfly.b32	%r209|%p69, %r208, 16, 31, -1;
	mov.b32 	%f109, %r209;
	max.f32 	%f110, %f290, %f109;
	mov.b32 	%r210, %f110;
	shfl.sync.bfly.b32	%r211|%p70, %r210, 8, 31, -1;
	mov.b32 	%f111, %r211;
	max.f32 	%f112, %f110, %f111;
	mov.b32 	%r212, %f112;
	shfl.sync.bfly.b32	%r213|%p71, %r212, 4, 31, -1;
	mov.b32 	%f113, %r213;
	max.f32 	%f114, %f112, %f113;
	mov.b32 	%r214, %f114;
	shfl.sync.bfly.b32	%r215|%p72, %r214, 2, 31, -1;
	mov.b32 	%f115, %r215;
	max.f32 	%f116, %f114, %f115;
	mov.b32 	%r216, %f116;
	shfl.sync.bfly.b32	%r217|%p73, %r216, 1, 31, -1;
	mov.b32 	%f117, %r217;
	max.f32 	%f118, %f116, %f117;
	sub.f32 	%f119, %f287, %f118;
	fma.rn.f32 	%f120, %f119, 0f3BBB989D, 0f3F000000;
	cvt.sat.f32.f32 	%f121, %f120;
	mov.f32 	%f122, 0f4B400001;
	mov.f32 	%f123, 0f437C0000;
	fma.rm.f32 	%f124, %f121, %f123, %f122;
	add.f32 	%f125, %f124, 0fCB40007F;
	neg.f32 	%f126, %f125;
	fma.rn.f32 	%f127, %f119, 0f3FB8AA3B, %f126;
	fma.rn.f32 	%f128, %f119, 0f32A57060, %f127;
	mov.b32 	%r218, %f124;
	shl.b32 	%r219, %r218, 23;
	mov.b32 	%f129, %r219;
	ex2.approx.ftz.f32 	%f130, %f128;
	mul.f32 	%f131, %f130, %f129;
	add.f32 	%f132, %f131, 0f00000000;
	sub.f32 	%f133, %f289, %f118;
	fma.rn.f32 	%f134, %f133, 0f3BBB989D, 0f3F000000;
	cvt.sat.f32.f32 	%f135, %f134;
	fma.rm.f32 	%f136, %f135, %f123, %f122;
	add.f32 	%f137, %f136, 0fCB40007F;
	neg.f32 	%f138, %f137;
	fma.rn.f32 	%f139, %f133, 0f3FB8AA3B, %f138;
	fma.rn.f32 	%f140, %f133, 0f32A57060, %f139;
	mov.b32 	%r220, %f136;
	shl.b32 	%r221, %r220, 23;
	mov.b32 	%f141, %r221;
	ex2.approx.ftz.f32 	%f142, %f140;
	mul.f32 	%f143, %f142, %f141;
	add.f32 	%f144, %f132, %f143;
	sub.f32 	%f145, %f291, %f118;
	fma.rn.f32 	%f146, %f145, 0f3BBB989D, 0f3F000000;
	cvt.sat.f32.f32 	%f147, %f146;
	fma.rm.f32 	%f148, %f147, %f123, %f122;
	add.f32 	%f149, %f148, 0fCB40007F;
	neg.f32 	%f150, %f149;
	fma.rn.f32 	%f151, %f145, 0f3FB8AA3B, %f150;
	fma.rn.f32 	%f152, %f145, 0f32A57060, %f151;
	mov.b32 	%r222, %f148;
	shl.b32 	%r223, %r222, 23;
	mov.b32 	%f153, %r223;
	ex2.approx.ftz.f32 	%f154, %f152;
	mul.f32 	%f155, %f154, %f153;
	add.f32 	%f156, %f144, %f155;
	sub.f32 	%f157, %f293, %f118;
	fma.rn.f32 	%f158, %f157, 0f3BBB989D, 0f3F000000;
	cvt.sat.f32.f32 	%f159, %f158;
	fma.rm.f32 	%f160, %f159, %f123, %f122;
	add.f32 	%f161, %f160, 0fCB40007F;
	neg.f32 	%f162, %f161;
	fma.rn.f32 	%f163, %f157, 0f3FB8AA3B, %f162;
	fma.rn.f32 	%f164, %f157, 0f32A57060, %f163;
	mov.b32 	%r224, %f160;
	shl.b32 	%r225, %r224, 23;
	mov.b32 	%f165, %r225;
	ex2.approx.ftz.f32 	%f166, %f164;
	mul.f32 	%f167, %f166, %f165;
	add.f32 	%f168, %f156, %f167;
	sub.f32 	%f169, %f295, %f118;
	fma.rn.f32 	%f170, %f169, 0f3BBB989D, 0f3F000000;
	cvt.sat.f32.f32 	%f171, %f170;
	fma.rm.f32 	%f172, %f171, %f123, %f122;
	add.f32 	%f173, %f172, 0fCB40007F;
	neg.f32 	%f174, %f173;
	fma.rn.f32 	%f175, %f169, 0f3FB8AA3B, %f174;
	fma.rn.f32 	%f176, %f169, 0f32A57060, %f175;
	mov.b32 	%r226, %f172;
	shl.b32 	%r227, %r226, 23;
	mov.b32 	%f177, %r227;
	ex2.approx.ftz.f32 	%f178, %f176;
	mul.f32 	%f179, %f178, %f177;
	add.f32 	%f180, %f168, %f179;
	sub.f32 	%f181, %f297, %f118;
	fma.rn.f32 	%f182, %f181, 0f3BBB989D, 0f3F000000;
	cvt.sat.f32.f32 	%f183, %f182;
	fma.rm.f32 	%f184, %f183, %f123, %f122;
	add.f32 	%f185, %f184, 0fCB40007F;
	neg.f32 	%f186, %f185;
	fma.rn.f32 	%f187, %f181, 0f3FB8AA3B, %f186;
	fma.rn.f32 	%f188, %f181, 0f32A57060, %f187;
	mov.b32 	%r228, %f184;
	shl.b32 	%r229, %r228, 23;
	mov.b32 	%f189, %r229;
	ex2.approx.ftz.f32 	%f190, %f188;
	mul.f32 	%f191, %f190, %f189;
	add.f32 	%f192, %f180, %f191;
	sub.f32 	%f193, %f299, %f118;
	fma.rn.f32 	%f194, %f193, 0f3BBB989D, 0f3F000000;
	cvt.sat.f32.f32 	%f195, %f194;
	fma.rm.f32 	%f196, %f195, %f123, %f122;
	add.f32 	%f197, %f196, 0fCB40007F;
	neg.f32 	%f198, %f197;
	fma.rn.f32 	%f199, %f193, 0f3FB8AA3B, %f198;
	fma.rn.f32 	%f200, %f193, 0f32A57060, %f199;
	mov.b32 	%r230, %f196;
	shl.b32 	%r231, %r230, 23;
	mov.b32 	%f201, %r231;
	ex2.approx.ftz.f32 	%f202, %f200;
	mul.f32 	%f203, %f202, %f201;
	add.f32 	%f204, %f192, %f203;
	sub.f32 	%f205, %f301, %f118;
	fma.rn.f32 	%f206, %f205, 0f3BBB989D, 0f3F000000;
	cvt.sat.f32.f32 	%f207, %f206;
	fma.rm.f32 	%f208, %f207, %f123, %f122;
	add.f32 	%f209, %f208, 0fCB40007F;
	neg.f32 	%f210, %f209;
	fma.rn.f32 	%f211, %f205, 0f3FB8AA3B, %f210;
	fma.rn.f32 	%f212, %f205, 0f32A57060, %f211;
	mov.b32 	%r232, %f208;
	shl.b32 	%r233, %r232, 23;
	mov.b32 	%f213, %r233;
	ex2.approx.ftz.f32 	%f214, %f212;
	mul.f32 	%f215, %f214, %f213;
	add.f32 	%f216, %f204, %f215;
	sub.f32 	%f217, %f303, %f118;
	fma.rn.f32 	%f218, %f217, 0f3BBB989D, 0f3F000000;
	cvt.sat.f32.f32 	%f219, %f218;
	fma.rm.f32 	%f220, %f219, %f123, %f122;
	add.f32 	%f221, %f220, 0fCB40007F;
	neg.f32 	%f222, %f221;
	fma.rn.f32 	%f223, %f217, 0f3FB8AA3B, %f222;
	fma.rn.f32 	%f224, %f217, 0f32A57060, %f223;
	mov.b32 	%r234, %f220;
	shl.b32 	%r235, %r234, 23;
	mov.b32 	%f225, %r235;
	ex2.approx.ftz.f32 	%f226, %f224;
	mul.f32 	%f227, %f226, %f225;
	add.f32 	%f228, %f216, %f227;
	sub.f32 	%f229, %f305, %f118;
	fma.rn.f32 	%f230, %f229, 0f3BBB989D, 0f3F000000;
	cvt.sat.f32.f32 	%f231, %f230;
	fma.rm.f32 	%f232, %f231, %f123, %f122;
	add.f32 	%f233, %f232, 0fCB40007F;
	neg.f32 	%f234, %f233;
	fma.rn.f32 	%f235, %f229, 0f3FB8AA3B, %f234;
	fma.rn.f32 	%f236, %f229, 0f32A57060, %f235;
	mov.b32 	%r236, %f232;
	shl.b32 	%r237, %r236, 23;
	mov.b32 	%f237, %r237;
	ex2.approx.ftz.f32 	%f238, %f236;
	mul.f32 	%f239, %f238, %f237;
	add.f32 	%f240, %f228, %f239;
	sub.f32 	%f241, %f307, %f118;
	fma.rn.f32 	%f242, %f241, 0f3BBB989D, 0f3F000000;
	cvt.sat.f32.f32 	%f243, %f242;
	fma.rm.f32 	%f244, %f243, %f123, %f122;
	add.f32 	%f245, %f244, 0fCB40007F;
	neg.f32 	%f246, %f245;
	fma.rn.f32 	%f247, %f241, 0f3FB8AA3B, %f246;
	fma.rn.f32 	%f248, %f241, 0f32A57060, %f247;
	mov.b32 	%r238, %f244;
	shl.b32 	%r239, %r238, 23;
	mov.b32 	%f249, %r239;
	ex2.approx.ftz.f32 	%f250, %f248;
	mul.f32 	%f251, %f250, %f249;
	add.f32 	%f252, %f240, %f251;
	sub.f32 	%f253, %f309, %f118;
	fma.rn.f32 	%f254, %f253, 0f3BBB989D, 0f3F000000;
	cvt.sat.f32.f32 	%f255, %f254;
	fma.rm.f32 	%f256, %f255, %f123, %f122;
	add.f32 	%f257, %f256, 0fCB40007F;
	neg.f32 	%f258, %f257;
	fma.rn.f32 	%f259, %f253, 0f3FB8AA3B, %f258;
	fma.rn.f32 	%f260, %f253, 0f32A57060, %f259;
	mov.b32 	%r240, %f256;
	shl.b32 	%r241, %r240, 23;
	mov.b32 	%f261, %r241;
	ex2.approx.ftz.f32 	%f262, %f260;
	mul.f32 	%f263, %f262, %f261;
	add.f32 	%f264, %f252, %f263;
	sub.f32 	%f265, %f311, %f118;
	fma.rn.f32 	%f266, %f265, 0f3BBB989D, 0f3F000000;
	cvt.sat.f32.f32 	%f267, %f266;
	fma.rm.f32 	%f268, %f267, %f123, %f122;
	add.f32 	%f269, %f268, 0fCB40007F;
	neg.f32 	%f270, %f269;
	fma.rn.f32 	%f271, %f265, 0f3FB8AA3B, %f270;
	fma.rn.f32 	%f272, %f265, 0f32A57060, %f271;
	mov.b32 	%r242, %f268;
	shl.b32 	%r243, %r242, 23;
	mov.b32 	%f273, %r243;
	ex2.approx.ftz.f32 	%f274, %f272;
	mul.f32 	%f275, %f274, %f273;
	add.f32 	%f276, %f264, %f275;
	mov.b32 	%r244, %f276;
	shfl.sync.bfly.b32	%r245|%p74, %r244, 16, 31, -1;
	mov.b32 	%f277, %r245;
	add.f32 	%f278, %f276, %f277;
	mov.b32 	%r246, %f278;
	shfl.sync.bfly.b32	%r247|%p75, %r246, 8, 31, -1;
	mov.b32 	%f279, %r247;
	add.f32 	%f280, %f278, %f279;
	mov.b32 	%r248, %f280;
	shfl.sync.bfly.b32	%r249|%p76, %r248, 4, 31, -1;
	mov.b32 	%f281, %r249;
	add.f32 	%f282, %f280, %f281;
	mov.b32 	%r250, %f282;
	shfl.sync.bfly.b32	%r251|%p77, %r250, 2, 31, -1;
	mov.b32 	%f283, %r251;
	add.f32 	%f284, %f282, %f283;
	mov.b32 	%r252, %f284;
	shfl.sync.bfly.b32	%r253|%p78, %r252, 1, 31, -1;
	mov.b32 	%f285, %r253;
	add.f32 	%f286, %f284, %f285;
	div.rn.f32 	%f55, %f131, %f286;
	div.rn.f32 	%f56, %f143, %f286;
	div.rn.f32 	%f57, %f155, %f286;
	div.rn.f32 	%f58, %f167, %f286;
	div.rn.f32 	%f59, %f179, %f286;
	div.rn.f32 	%f60, %f191, %f286;
	div.rn.f32 	%f61, %f203, %f286;
	div.rn.f32 	%f62, %f215, %f286;
	div.rn.f32 	%f63, %f227, %f286;
	div.rn.f32 	%f64, %f239, %f286;
	div.rn.f32 	%f65, %f251, %f286;
	div.rn.f32 	%f66, %f263, %f286;
	div.rn.f32 	%f67, %f275, %f286;
	mad.lo.s64 	%rd120, %rd126, %rd33, %rd5;
	cvta.to.global.u64 	%rd121, %rd32;
	shl.b64 	%rd122, %rd120, 2;
	add.s64 	%rd21, %rd121, %rd122;
	@%p68 bra 	$L__BB401_32;
	st.global.f32 	[%rd21], %f55;
$L__BB401_32:
	setp.le.s64 	%p79, %rd35, %rd6;
	@%p79 bra 	$L__BB401_34;
	st.global.f32 	[%rd21+128], %f56;
$L__BB401_34:
	setp.le.s64 	%p80, %rd35, %rd7;
	@%p80 bra 	$L__BB401_36;
	st.global.f32 	[%rd21+256], %f57;
$L__BB401_36:
	setp.le.s64 	%p81, %rd35, %rd8;
	@%p81 bra 	$L__BB401_38;
	st.global.f32 	[%rd21+384], %f58;
$L__BB401_38:
	setp.le.s64 	%p82, %rd35, %rd9;
	@%p82 bra 	$L__BB401_40;
	st.global.f32 	[%rd21+512], %f59;
$L__BB401_40:
	setp.le.s64 	%p83, %rd35, %rd10;
	@%p83 bra 	$L__BB401_42;
	st.global.f32 	[%rd21+640], %f60;
$L__BB401_42:
	setp.le.s64 	%p84, %rd35, %rd11;
	@%p84 bra 	$L__BB401_44;
	st.global.f32 	[%rd21+768], %f61;
$L__BB401_44:
	setp.le.s64 	%p85, %rd35, %rd12;
	@%p85 bra 	$L__BB401_46;
	st.global.f32 	[%rd21+896], %f62;
$L__BB401_46:
	setp.le.s64 	%p86, %rd35, %rd13;
	@%p86 bra 	$L__BB401_48;
	st.global.f32 	[%rd21+1024], %f63;
$L__BB401_48:
	setp.le.s64 	%p87, %rd35, %rd14;
	@%p87 bra 	$L__BB401_50;
	st.global.f32 	[%rd21+1152], %f64;
$L__BB401_50:
	setp.le.s64 	%p88, %rd35, %rd15;
	@%p88 bra 	$L__BB401_52;
	st.global.f32 	[%rd21+1280], %f65;
$L__BB401_52:
	setp.le.s64 	%p89, %rd35, %rd16;
	@%p89 bra 	$L__BB401_54;
	st.global.f32 	[%rd21+1408], %f66;
$L__BB401_54:
	setp.le.s64 	%p90, %rd35, %rd17;
	@%p90 bra 	$L__BB401_56;
	st.global.f32 	[%rd21+1536], %f67;
$L__BB401_56:
	ld.param.u64 	%rd125, [_Z15SoftmaxWarpImplI22BroadcastScaleMaskLoadIffbLm3EiE11DirectStoreIffEfLi1ELi13ELi32ELi1ELb1EL9Algorithm0EEvT_T0_ll_param_2];
	mov.u32 	%r254, %nctaid.x;
	mov.u32 	%r255, %ntid.y;
	mul.lo.s32 	%r256, %r254, %r255;
	cvt.s64.s32 	%rd123, %r256;
	add.s64 	%rd126, %rd126, %rd123;
	setp.lt.s64 	%p91, %rd126, %rd125;
	@%p91 bra 	$L__BB401_4;
$L__BB401_57:
	ret;

}
	// .globl	_Z15SoftmaxWarpImplI22BroadcastScaleMaskLoadIffbLm3EiE11DirectStoreIffEfLi1ELi14ELi32ELi1ELb0EL9Algorithm0EEvT_T0_ll
.visible .entry _Z15SoftmaxWarpImplI22BroadcastScaleMaskLoadIffbLm3EiE11DirectStoreIffEfLi1ELi14ELi32ELi1ELb0EL9Algorithm0EEvT_T0_ll(
	.param .align 8 .b8 _Z15SoftmaxWarpImplI22BroadcastScaleMaskLoadIffbLm3EiE11DirectStoreIffEfLi1ELi14ELi32ELi1ELb0EL9Algorithm0EEvT_T0_ll_param_0[112],
	.param .align 8 .b8 _Z15SoftmaxWarpImplI22BroadcastScaleMaskLoadIffbLm3EiE11DirectStoreIffEfLi1ELi14ELi32ELi1ELb0EL9Algorithm0EEvT_T0_ll_param_1[16],
	.param .u64 _Z15SoftmaxWarpImplI22BroadcastScaleMaskLoadIffbLm3EiE11DirectStoreIffEfLi1ELi14ELi32ELi1ELb0EL9Algorithm0EEvT_T0_ll_param_2,
	.param .u64 _Z15SoftmaxWarpImplI22BroadcastScaleMaskLoadIffbLm3EiE11DirectStoreIffEfLi1ELi14ELi32ELi1ELb0EL9Algorithm0EEvT_T0_ll_param_3
)
{
	.reg .pred 	%p<31>;
	.reg .b16 	%rs<23>;
	.reg .b32 	%r<259>;
	.reg .b32 	%f<265>;
	.reg .b64 	%rd<119>;

	ld.param.v2.f32 	{%f3, %f4}, [_Z15SoftmaxWarpImplI22BroadcastScaleMaskLoadIffbLm3EiE11DirectStoreIffEfLi1ELi14ELi32ELi1ELb0EL9Algorithm0EEvT_T0_ll_param_0+104];
	ld.param.u64 	%rd22, [_Z15SoftmaxWarpImplI22BroadcastScaleMaskLoadIffbLm3EiE11DirectStoreIffEfLi1ELi14ELi32ELi1ELb0EL9Algorithm0EEvT_T0_ll_param_0+96];
	ld.param.u32 	%r12, [_Z15SoftmaxWarpImplI22BroadcastScaleMaskLoadIffbLm3EiE11DirectStoreIffEfLi1ELi14ELi32ELi1ELb0EL9Algorithm0EEvT_T0_ll_param_0+80];
	ld.param.v2.u32 	{%r10, %r11}, [_Z15SoftmaxWarpImplI22BroadcastScaleMaskLoadIffbLm3EiE11DirectStoreIffEfLi1ELi14ELi32ELi1ELb0EL9Algorithm0EEvT_T0_ll_param_0+72];
	ld.param.v2.u32 	{%r7, %r8}, [_Z15SoftmaxWarpImplI22BroadcastScaleMaskLoadIffbLm3EiE11DirectStoreIffEfLi1ELi14ELi32ELi1ELb0EL9Algorithm0EEvT_T0_ll_param_0+48];
	ld.param.u64 	%rd18, [_Z15SoftmaxWarpImplI22BroadcastScaleMaskLoadIffbLm3EiE11DirectStoreIffEfLi1ELi14ELi32ELi1ELb0EL9Algorithm0EEvT_T0_ll_param_0+32];
	ld.param.u64 	%rd17, [_Z15SoftmaxWarpImplI22BroadcastScaleMaskLoadIffbLm3EiE11DirectStoreIffEfLi1ELi14ELi32ELi1ELb0EL9Algorithm0EEvT_T0_ll_param_0+24];
	ld.param.u64 	%rd16, [_Z15SoftmaxWarpImplI22BroadcastScaleMaskLoadIffbLm3EiE11DirectStoreIffEfLi1ELi14ELi32ELi1ELb0EL9Algorithm0EEvT_T0_ll_param_0+16];
	ld.param.u64 	%rd15, [_Z15SoftmaxWarpImplI22BroadcastScaleMaskLoadIffbLm3EiE11DirectStoreIffEfLi1ELi14ELi32ELi1ELb0EL9Algorithm0EEvT_T0_ll_param_0+8];
	ld.param.u64 	%rd14, [_Z15SoftmaxWarpImplI22BroadcastScaleMaskLoadIffbLm3EiE11DirectStoreIffEfLi1ELi14ELi32ELi1ELb0EL9Algorithm0EEvT_T0_ll_param_0];
	ld.param.u64 	%rd4, [_Z15SoftmaxWarpImplI22BroadcastScaleMaskLoadIffbLm3EiE11DirectStoreIffEfLi1ELi14ELi32ELi1ELb0EL9Algorithm0EEvT_T0_ll_param_1];
	ld.param.u64 	%rd5, [_Z15SoftmaxWarpImplI22BroadcastScaleMaskLoadIffbLm3EiE11DirectStoreIffEfLi1ELi14ELi32ELi1ELb0EL9Algorithm0EEvT_T0_ll_param_1+8];
	ld.param.u64 	%rd23, [_Z15SoftmaxWarpImplI22BroadcastScaleMaskLoadIffbLm3EiE11DirectStoreIffEfLi1ELi14ELi32ELi1ELb0EL9Algorithm0EEvT_T0_ll_param_2];
	ld.param.u64 	%rd24, [_Z15SoftmaxWarpImplI22BroadcastScaleMaskLoadIffbLm3EiE11DirectStoreIffEfLi1ELi14ELi32ELi1ELb0EL9Algorithm0EEvT_T0_ll_param_3];
	setp.lt.s64 	%p1, %rd24, 449;
	@%p1 bra 	$L__BB402_2;
	mov.u64 	%rd25, $str;
	cvta.global.u64 	%rd26, %rd25;
	mov.u64 	%rd27, $str$1;
	cvta.global.u64 	%rd28, %rd27;
	mov.u64 	%rd29, __unnamed_393;
	cvta.global.u64 	%rd30, %rd29;
	{ // callseq 392, 0
	.param .b64 param0;
	st.param.b64 	[param0], %rd26;
	.param .b64 param1;
	st.param.b64 	[param1], %rd28;
	.param .b32 param2;
	st.param.b32 	[param2], 254;
	.param .b64 param3;
	st.param.b64 	[param3], %rd30;
	.param .b64 param4;
	st.param.b64 	[param4], 1;
	call.uni 
	__assertfail, 
	(
	param0, 
	param1, 
	param2, 
	param3, 
	param4
	);
	} // callseq 392
$L__BB402_2:
	mov.u32 	%r23, %ctaid.x;
	mov.u32 	%r24, %ntid.y;
	mov.u32 	%r25, %tid.y;
	mad.lo.s32 	%r26, %r23, %r24, %r25;
	mov.u32 	%r27, %nctaid.x;
	mul.lo.s32 	%r6, %r27, %r24;
	cvt.s64.s32 	%rd118, %r26;
	setp.le.s64 	%p2, %rd23, %rd118;
	@%p2 bra 	$L__BB402_5;
	cvta.to.global.u64 	%rd7, %rd14;
	cvta.to.global.u64 	%rd8, %rd15;
	mov.u32 	%r28, %tid.x;
	cvt.u64.u32 	%rd9, %r28;
	cvta.to.global.u64 	%rd10, %rd4;
	cvt.s64.s32 	%rd11, %r6;
$L__BB402_4:
	setp.eq.s64 	%p3, %rd18, 1;
	setp.eq.s64 	%p4, %rd17, 1;
	setp.eq.s64 	%p5, %rd16, 1;
	mad.lo.s64 	%rd31, %rd22, %rd118, %rd9;
	cvt.u32.u64 	%r29, %rd31;
	div.s32 	%r30, %r29, %r7;
	mul.lo.s32 	%r31, %r30, %r7;
	sub.s32 	%r32, %r29, %r31;
	div.s32 	%r33, %r32, %r8;
	mul.lo.s32 	%r34, %r33, %r8;
	sub.s32 	%r35, %r32, %r34;
	selp.b32 	%r36, 0, %r30, %p5;
	selp.b32 	%r37, 0, %r33, %p4;
	selp.b32 	%r38, 0, %r35, %p3;
	mul.lo.s32 	%r39, %r10, %r36;
	mad.lo.s32 	%r40, %r11, %r37, %r39;
	mad.lo.s32 	%r41, %r12, %r38, %r40;
	shl.b64 	%rd32, %rd31, 32;
	shr.s64 	%rd33, %rd32, 30;
	add.s64 	%rd34, %rd7, %rd33;
	ld.global.f32 	%f5, [%rd34];
	cvt.s64.s32 	%rd35, %r41;
	add.s64 	%rd36, %rd8, %rd35;
	ld.global.u8 	%rs9, [%rd36];
	setp.eq.s16 	%p6, %rs9, 0;
	mul.f32 	%f6, %f5, %f4;
	selp.f32 	%f7, %f3, %f6, %p6;
	max.f32 	%f8, %f7, 0fFF800000;
	add.s64 	%rd37, %rd31, 32;
	cvt.u32.u64 	%r42, %rd37;
	div.s32 	%r43, %r42, %r7;
	mul.lo.s32 	%r44, %r43, %r7;
	sub.s32 	%r45, %r42, %r44;
	div.s32 	%r46, %r45, %r8;
	mul.lo.s32 	%r47, %r46, %r8;
	sub.s32 	%r48, %r45, %r47;
	selp.b32 	%r49, 0, %r43, %p5;
	selp.b32 	%r50, 0, %r46, %p4;
	selp.b32 	%r51, 0, %r48, %p3;
	mul.lo.s32 	%r52, %r10, %r49;
	mad.lo.s32 	%r53, %r11, %r50, %r52;
	mad.lo.s32 	%r54, %r12, %r51, %r53;
	shl.b64 	%rd38, %rd37, 32;
	shr.s64 	%rd39, %rd38, 30;
	add.s64 	%rd40, %rd7, %rd39;
	ld.global.f32 	%f9, [%rd40];
	cvt.s64.s32 	%rd41, %r54;
	add.s64 	%rd42, %rd8, %rd41;
	ld.global.u8 	%rs10, [%rd42];
	setp.eq.s16 	%p7, %rs10, 0;
	mul.f32 	%f10, %f9, %f4;
	selp.f32 	%f11, %f3, %f10, %p7;
	max.f32 	%f12, %f8, %f11;
	add.s64 	%rd43, %rd31, 64;
	cvt.u32.u64 	%r55, %rd43;
	div.s32 	%r56, %r55, %r7;
	mul.lo.s32 	%r57, %r56, %r7;
	sub.s32 	%r58, %r55, %r57;
	div.s32 	%r59, %r58, %r8;
	mul.lo.s32 	%r60, %r59, %r8;
	sub.s32 	%r61, %r58, %r60;
	selp.b32 	%r62, 0, %r56, %p5;
	selp.b32 	%r63, 0, %r59, %p4;
	selp.b32 	%r64, 0, %r61, %p3;
	mul.lo.s32 	%r65, %r10, %r62;
	mad.lo.s32 	%r66, %r11, %r63, %r65;
	mad.lo.s32 	%r67, %r12, %r64, %r66;
	shl.b64 	%rd44, %rd43, 32;
	shr.s64 	%rd45, %rd44, 30;
	add.s64 	%rd46, %rd7, %rd45;
	ld.global.f32 	%f13, [%rd46];
	cvt.s64.s32 	%rd47, %r67;
	add.s64 	%rd48, %rd8, %rd47;
	ld.global.u8 	%rs11, [%rd48];
	setp.eq.s16 	%p8, %rs11, 0;
	mul.f32 	%f14, %f13, %f4;
	selp.f32 	%f15, %f3, %f14, %p8;
	max.f32 	%f16, %f12, %f15;
	add.s64 	%rd49, %rd31, 96;
	cvt.u32.u64 	%r68, %rd49;
	div.s32 	%r69, %r68, %r7;
	mul.lo.s32 	%r70, %r69, %r7;
	sub.s32 	%r71, %r68, %r70;
	div.s32 	%r72, %r71, %r8;
	mul.lo.s32 	%r73, %r72, %r8;
	sub.s32 	%r74, %r71, %r73;
	selp.b32 	%r75, 0, %r69, %p5;
	selp.b32 	%r76, 0, %r72, %p4;
	selp.b32 	%r77, 0, %r74, %p3;
	mul.lo.s32 	%r78, %r10, %r75;
	mad.lo.s32 	%r79, %r11, %r76, %r78;
	mad.lo.s32 	%r80, %r12, %r77, %r79;
	shl.b64 	%rd50, %rd49, 32;
	shr.s64 	%rd51, %rd50, 30;
	add.s64 	%rd52, %rd7, %rd51;
	ld.global.f32 	%f17, [%rd52];
	cvt.s64.s32 	%rd53, %r80;
	add.s64 	%rd54, %rd8, %rd53;
	ld.global.u8 	%rs12, [%rd54];
	setp.eq.s16 	%p9, %rs12, 0;
	mul.f32 	%f18, %f17, %f4;
	selp.f32 	%f19, %f3, %f18, %p9;
	max.f32 	%f20, %f16, %f19;
	add.s64 	%rd55, %rd31, 128;
	cvt.u32.u64 	%r81, %rd55;
	div.s32 	%r82, %r81, %r7;
	mul.lo.s32 	%r83, %r82, %r7;
	sub.s32 	%r84, %r81, %r83;
	div.s32 	%r85, %r84, %r8;
	mul.lo.s32 	%r86, %r85, %r8;
	sub.s32 	%r87, %r84, %r86;
	selp.b32 	%r88, 0, %r82, %p5;
	selp.b32 	%r89, 0, %r85, %p4;
	selp.b32 	%r90, 0, %r87, %p3;
	mul.lo.s32 	%r91, %r10, %r88;
	mad.lo.s32 	%r92, %r11, %r89, %r91;
	mad.lo.s32 	%r93, %r12, %r90, %r92;
	shl.b64 	%rd56, %rd55, 32;
	shr.s64 	%rd57, %rd56, 30;
	add.s64 	%rd58, %rd7, %rd57;
	ld.global.f32 	%f21, [%rd58];
	cvt.s64.s32 	%rd59, %r93;
	add.s64 	%rd60, %rd8, %rd59;
	ld.global.u8 	%rs13, [%rd60];
	setp.eq.s16 	%p10, %rs13, 0;
	mul.f32 	%f22, %f21, %f4;
	selp.f32 	%f23, %f3, %f22, %p10;
	max.f32 	%f24, %f20, %f23;
	add.s64 	%rd61, %rd31, 160;
	cvt.u32.u64 	%r94, %rd61;
	div.s32 	%r95, %r94, %r7;
	mul.lo.s32 	%r96, %r95, %r7;
	sub.s32 	%r97, %r94, %r96;
	div.s32 	%r98, %r97, %r8;
	mul.lo.s32 	%r99, %r98, %r8;
	sub.s32 	%r100, %r97, %r99;
	selp.b32 	%r101, 0, %r95, %p5;
	selp.b32 	%r102, 0, %r98, %p4;
	selp.b32 	%r103, 0, %r100, %p3;
	mul.lo.s32 	%r104, %r10, %r101;
	mad.lo.s32 	%r105, %r11, %r102, %r104;
	mad.lo.s32 	%r106, %r12, %r103, %r105;
	shl.b64 	%rd62, %rd61, 32;
	shr.s64 	%rd63, %rd62, 30;
	add.s64 	%rd64, %rd7, %rd63;
	ld.global.f32 	%f25, [%rd64];
	cvt.s64.s32 	%rd65, %r106;
	add.s64 	%rd66, %rd8, %rd65;
	ld.global.u8 	%rs14, [%rd66];
	setp.eq.s16 	%p11, %rs14, 0;
	mul.f32 	%f26, %f25, %f4;
	selp.f32 	%f27, %f3, %f26, %p11;
	max.f32 	%f28, %f24, %f27;
	add.s64 	%rd67, %rd31, 192;
	cvt.u32.u64 	%r107, %rd67;
	div.s32 	%r108, %r107, %r7;
	mul.lo.s32 	%r109, %r108, %r7;
	sub.s32 	%r110, %r107, %r109;
	div.s32 	%r111, %r110, %r8;
	mul.lo.s32 	%r112, %r111, %r8;
	sub.s32 	%r113, %r110, %r112;
	selp.b32 	%r114, 0, %r108, %p5;
	selp.b32 	%r115, 0, %r111, %p4;
	selp.b32 	%r116, 0, %r113, %p3;
	mul.lo.s32 	%r117, %r10, %r114;
	mad.lo.s32 	%r118, %r11, %r115, %r117;
	mad.lo.s32 	%r119, %r12, %r116, %r118;
	shl.b64 	%rd68, %rd67, 32;
	shr.s64 	%rd69, %rd68, 30;
	add.s64 	%rd70, %rd7, %rd69;
	ld.global.f32 	%f29, [%rd70];
	cvt.s64.s32 	%rd71, %r119;
	add.s64 	%rd72, %rd8, %rd71;
	ld.global.u8 	%rs15, [%rd72];
	setp.eq.s16 	%p12, %rs15, 0;
	mul.f32 	%f30, %f29, %f4;
	selp.f32 	%f31, %f3, %f30, %p12;
	max.f32 	%f32, %f28, %f31;
	add.s64 	%rd73, %rd31, 224;
	cvt.u32.u64 	%r120, %rd73;
	div.s32 	%r121, %r120, %r7;
	mul.lo.s32 	%r122, %r121, %r7;
	sub.s32 	%r123, %r120, %r122;
	div.s32 	%r124, %r123, %r8;
	mul.lo.s32 	%r125, %r124, %r8;
	sub.s32 	%r126, %r123, %r125;
	selp.b32 	%r127, 0, %r121, %p5;
	selp.b32 	%r128, 0, %r124, %p4;
	selp.b32 	%r129, 0, %r126, %p3;
	mul.lo.s32 	%r130, %r10, %r127;
	mad.lo.s32 	%r131, %r11, %r128, %r130;
	mad.lo.s32 	%r132, %r12, %r129, %r131;
	shl.b64 	%rd74, %rd73, 32;
	shr.s64 	%rd75, %rd74, 30;
	add.s64 	%rd76, %rd7, %rd75;
	ld.global.f32 	%f33, [%rd76];
	cvt.s64.s32 	%rd77, %r132;
	add.s64 	%rd78, %rd8, %rd77;
	ld.global.u8 	%rs16, [%rd78];
	setp.eq.s16 	%p13, %rs16, 0;
	mul.f32 	%f34, %f33, %f4;
	selp.f32 	%f35, %f3, %f34, %p13;
	max.f32 	%f36, %f32, %f35;
	add.s64 	%rd79, %rd31, 256;
	cvt.u32.u64 	%r133, %rd79;
	div.s32 	%r134, %r133, %r7;
	mul.lo.s32 	%r135, %r134, %r7;
	sub.s32 	%r136, %r133, %r135;
	div.s32 	%r137, %r136, %r8;
	mul.lo.s32 	%r138, %r137, %r8;
	sub.s32 	%r139, %r136, %r138;
	selp.b32 	%r140, 0, %r134, %p5;
	selp.b32 	%r141, 0, %r137, %p4;
	selp.b32 	%r142, 0, %r139, %p3;
	mul.lo.s32 	%r143, %r10, %r140;
	mad.lo.s32 	%r144, %r11, %r141, %r143;
	mad.lo.s32 	%r145, %r12, %r142, %r144;
	shl.b64 	%rd80, %rd79, 32;
	shr.s64 	%rd81, %rd80, 30;
	add.s64 	%rd82, %rd7, %rd81;
	ld.global.f32 	%f37, [%rd82];
	cvt.s64.s32 	%rd83, %r145;
	add.s64 	%rd84, %rd8, %rd83;
	ld.global.u8 	%rs17, [%rd84];
	setp.eq.s16 	%p14, %rs17, 0;
	mul.f32 	%f38, %f37, %f4;
	selp.f32 	%f39, %f3, %f38, %p14;
	max.f32 	%f40, %f36, %f39;
	add.s64 	%rd85, %rd31, 288;
	cvt.u32.u64 	%r146, %rd85;
	div.s32 	%r147, %r146, %r7;
	mul.lo.s32 	%r148, %r147, %r7;
	sub.s32 	%r149, %r146, %r148;
	div.s32 	%r150, %r149, %r8;
	mul.lo.s32 	%r151, %r150, %r8;
	sub.s32 	%r152, %r149, %r151;
	selp.b32 	%r153, 0, %r147, %p5;
	selp.b32 	%r154, 0, %r150, %p4;
	selp.b32 	%r155, 0, %r152, %p3;
	mul.lo.s32 	%r156, %r10, %r153;
	mad.lo.s32 	%r157, %r11, %r154, %r156;
	mad.lo.s32 	%r158, %r12, %r155, %r157;
	shl.b64 	%rd86, %rd85, 32;
	shr.s64 	%rd87, %rd86, 30;
	add.s64 	%rd88, %rd7, %rd87;
	ld.global.f32 	%f41, [%rd88];
	cvt.s64.s32 	%rd89, %r158;
	add.s64 	%rd90, %rd8, %rd89;
	ld.global.u8 	%rs18, [%rd90];
	setp.eq.s16 	%p15, %rs18, 0;
	mul.f32 	%f42, %f41, %f4;
	selp.f32 	%f43, %f3, %f42, %p15;
	max.f32 	%f44, %f40, %f43;
	add.s64 	%rd91, %rd31, 320;
	cvt.u32.u64 	%r159, %rd91;
	div.s32 	%r160, %r159, %r7;
	mul.lo.s32 	%r161, %r160, %r7;
	sub.s32 	%r162, %r159, %r161;
	div.s32 	%r163, %r162, %r8;
	mul.lo.s32 	%r164, %r163, %r8;
	sub.s32 	%r165, %r162, %r164;
	selp.b32 	%r166, 0, %r160, %p5;
	selp.b32 	%r167, 0, %r163, %p4;
	selp.b32 	%r168, 0, %r165, %p3;
	mul.lo.s32 	%r169, %r10, %r166;
	mad.lo.s32 	%r170, %r11, %r167, %r169;
	mad.lo.s32 	%r171, %r12, %r168, %r170;
	shl.b64 	%rd92, %rd91, 32;
	shr.s64 	%rd93, %rd92, 30;
	add.s64 	%rd94, %rd7, %rd93;
	ld.global.f32 	%f45, [%rd94];
	cvt.s64.s32 	%rd95, %r171;
	add.s64 	%rd96, %rd8, %rd95;
	ld.global.u8 	%rs19, [%rd96];
	setp.eq.s16 	%p16, %rs19, 0;
	mul.f32 	%f46, %f45, %f4;
	selp.f32 	%f47, %f3, %f46, %p16;
	max.f32 	%f48, %f44, %f47;
	add.s64 	%rd97, %rd31, 352;
	cvt.u32.u64 	%r172, %rd97;
	div.s32 	%r173, %r172, %r7;
	mul.lo.s32 	%r174, %r173, %r7;
	sub.s32 	%r175, %r172, %r174;
	div.s32 	%r176, %r175, %r8;
	mul.lo.s32 	%r177, %r176, %r8;
	sub.s32 	%r178, %r175, %r177;
	selp.b32 	%r179, 0, %r173, %p5;
	selp.b32 	%r180, 0, %r176, %p4;
	selp.b32 	%r181, 0, %r178, %p3;
	mul.lo.s32 	%r182, %r10, %r179;
	mad.lo.s32 	%r183, %r11, %r180, %r182;
	mad.lo.s32 	%r184, %r12, %r181, %r183;
	shl.b64 	%rd98, %rd97, 32;
	shr.s64 	%rd99, %rd98, 30;
	add.s64 	%rd100, %rd7, %rd99;
	ld.global.f32 	%f49, [%rd100];
	cvt.s64.s32 	%rd101, %r184;
	add.s64 	%rd102, %rd8, %rd101;
	ld.global.u8 	%rs20, [%rd102];
	setp.eq.s16 	%p17, %rs20, 0;
	mul.f32 	%f50, %f49, %f4;
	selp.f32 	%f51, %f3, %f50, %p17;
	max.f32 	%f52, %f48, %f51;
	add.s64 	%rd103, %rd31, 384;
	cvt.u32.u64 	%r185, %rd103;
	div.s32 	%r186, %r185, %r7;
	mul.lo.s32 	%r187, %r186, %r7;
	sub.s32 	%r188, %r185, %r187;
	div.s32 	%r189, %r188, %r8;
	mul.lo.s32 	%r190, %r189, %r8;
	sub.s32 	%r191, %r188, %r190;
	selp.b32 	%r192, 0, %r186, %p5;
	selp.b32 	%r193, 0, %r189, %p4;
	selp.b32 	%r194, 0, %r191, %p3;
	mul.lo.s32 	%r195, %r10, %r192;
	mad.lo.s32 	%r196, %r11, %r193, %r195;
	mad.lo.s32 	%r197, %r12, %r194, %r196;
	shl.b64 	%rd104, %rd103, 32;
	shr.s64 	%rd105, %rd104, 30;
	add.s64 	%rd106, %rd7, %rd105;
	ld.global.f32 	%f53, [%rd106];
	cvt.s64.s32 	%rd107, %r197;
	add.s64 	%rd108, %rd8, %rd107;
	ld.global.u8 	%rs21, [%rd108];
	setp.eq.s16 	%p18, %rs21, 0;
	mul.f32 	%f54, %f53, %f4;
	selp.f32 	%f55, %f3, %f54, %p18;
	max.f32 	%f56, %f52, %f55;
	add.s64 	%rd109, %rd31, 416;
	cvt.u32.u64 	%r198, %rd109;
	div.s32 	%r199, %r198, %r7;
	mul.lo.s32 	%r200, %r199, %r7;
	sub.s32 	%r201, %r198, %r200;
	div.s32 	%r202, %r201, %r8;
	mul.lo.s32 	%r203, %r202, %r8;
	sub.s32 	%r204, %r201, %r203;
	selp.b32 	%r205, 0, %r199, %p5;
	selp.b32 	%r206, 0, %r202, %p4;
	selp.b32 	%r207, 0, %r204, %p3;
	mul.lo.s32 	%r208, %r10, %r205;
	mad.lo.s32 	%r209, %r11, %r206, %r208;
	mad.lo.s32 	%r210, %r12, %r207, %r209;
	shl.b64 	%rd110, %rd109, 32;
	shr.s64 	%rd111, %rd110, 30;
	add.s64 	%rd112, %rd7, %rd111;
	ld.global.f32 	%f57, [%rd112];
	cvt.s64.s32 	%rd113, %r210;
	add.s64 	%rd114, %rd8, %rd113;
	ld.global.u8 	%rs22, [%rd114];
	setp.eq.s16 	%p19, %rs22, 0;
	mul.f32 	%f58, %f57, %f4;
	selp.f32 	%f59, %f3, %f58, %p19;
	max.f32 	%f60, %f56, %f59;
	mov.b32 	%r211, %f60;
	shfl.sync.bfly.b32	%r212|%p20, %r211, 16, 31, -1;
	mov.b32 	%f61, %r212;
	max.f32 	%f62, %f60, %f61;
	mov.b32 	%r213, %f62;
	shfl.sync.bfly.b32	%r214|%p21, %r213, 8, 31, -1;
	mov.b32 	%f63, %r214;
	max.f32 	%f64, %f62, %f63;
	mov.b32 	%r215, %f64;
	shfl.sync.bfly.b32	%r216|%p22, %r215, 4, 31, -1;
	mov.b32 	%f65, %r216;
	max.f32 	%f66, %f64, %f65;
	mov.b32 	%r217, %f66;
	shfl.sync.bfly.b32	%r218|%p23, %r217, 2, 31, -1;
	mov.b32 	%f67, %r218;
	max.f32 	%f68, %f66, %f67;
	mov.b32 	%r219, %f68;
	shfl.sync.bfly.b32	%r220|%p24, %r219, 1, 31, -1;
	mov.b32 	%f69, %r220;
	max.f32 	%f70, %f68, %f69;
	sub.f32 	%f71, %f7, %f70;
	fma.rn.f32 	%f72, %f71, 0f3BBB989D, 0f3F000000;
	cvt.sat.f32.f32 	%f73, %f72;
	mov.f32 	%f74, 0f4B400001;
	mov.f32 	%f75, 0f437C0000;
	fma.rm.f32 	%f76, %f73, %f75, %f74;
	add.f32 	%f77, %f76, 0fCB40007F;
	neg.f32 	%f78, %f77;
	fma.rn.f32 	%f79, %f71, 0f3FB8AA3B, %f78;
	fma.rn.f32 	%f80, %f71, 0f32A57060, %f79;
	mov.b32 	%r221, %f76;
	shl.b32 	%r222, %r221, 23;
	mov.b32 	%f81, %r222;
	ex2.approx.ftz.f32 	%f82, %f80;
	mul.f32 	%f83, %f82, %f81;
	add.f32 	%f84, %f83, 0f00000000;
	sub.f32 	%f85, %f11, %f70;
	fma.rn.f32 	%f86, %f85, 0f3BBB989D, 0f3F000000;
	cvt.sat.f32.f32 	%f87, %f86;
	fma.rm.f32 	%f88, %f87, %f75, %f74;
	add.f32 	%f89, %f88, 0fCB40007F;
	neg.f32 	%f90, %f89;
	fma.rn.f32 	%f91, %f85, 0f3FB8AA3B, %f90;
	fma.rn.f32 	%f92, %f85, 0f32A57060, %f91;
	mov.b32 	%r223, %f88;
	shl.b32 	%r224, %r223, 23;
	mov.b32 	%f93, %r224;
	ex2.approx.ftz.f32 	%f94, %f92;
	mul.f32 	%f95, %f94, %f93;
	add.f32 	%f96, %f84, %f95;
	sub.f32 	%f97, %f15, %f70;
	fma.rn.f32 	%f98, %f97, 0f3BBB989D, 0f3F000000;
	cvt.sat.f32.f32 	%f99, %f98;
	fma.rm.f32 	%f100, %f99, %f75, %f74;
	add.f32 	%f101, %f100, 0fCB40007F;
	neg.f32 	%f102, %f101;
	fma.rn.f32 	%f103, %f97, 0f3FB8AA3B, %f102;
	fma.rn.f32 	%f104, %f97, 0f32A57060, %f103;
	mov.b32 	%r225, %f100;
	shl.b32 	%r226, %r225, 23;
	mov.b32 	%f105, %r226;
	ex2.approx.ftz.f32 	%f106, %f104;
	mul.f32 	%f107, %f106, %f105;
	add.f32 	%f108, %f96, %f107;
	sub.f32 	%f109, %f19, %f70;
	fma.rn.f32 	%f110, %f109, 0f3BBB989D, 0f3F000000;
	cvt.sat.f32.f32 	%f111, %f110;
	fma.rm.f32 	%f112, %f111, %f75, %f74;
	add.f32 	%f113, %f112, 0fCB40007F;
	neg.f32 	%f114, %f113;
	fma.rn.f32 	%f115, %f109, 0f3FB8AA3B, %f114;
	fma.rn.f32 	%f116, %f109, 0f32A57060, %f115;
	mov.b32 	%r227, %f112;
	shl.b32 	%r228, %r227, 23;
	mov.b32 	%f117, %r228;
	ex2.approx.ftz.f32 	%f118, %f116;
	mul.f32 	%f119, %f118, %f117;
	add.f32 	%f120, %f108, %f119;
	sub.f32 	%f121, %f23, %f70;
	fma.rn.f32 	%f122, %f121, 0f3BBB989D, 0f3F000000;
	cvt.sat.f32.f32 	%f123, %f122;
	fma.rm.f32 	%f124, %f123, %f75, %f74;
	add.f32 	%f125, %f124, 0fCB40007F;
	neg.f32 	%f126, %f125;
	fma.rn.f32 	%f127, %f121, 0f3FB8AA3B, %f126;
	fma.rn.f32 	%f128, %f121, 0f32A57060, %f127;
	mov.b32 	%r229, %f124;
	shl.b32 	%r230, %r229, 23;
	mov.b32 	%f129, %r230;
	ex2.approx.ftz.f32 	%f130, %f128;
	mul.f32 	%f131, %f130, %f129;
	add.f32 	%f132, %f120, %f131;
	sub.f32 	%f133, %f27, %f70;
	fma.rn.f32 	%f134, %f133, 0f3BBB989D, 0f3F000000;
	cvt.sat.f32.f32 	%f135, %f134;
	fma.rm.f32 	%f136, %f135, %f75, %f74;
	add.f32 	%f137, %f136, 0fCB40007F;
	neg.f32 	%f138, %f137;
	fma.rn.f32 	%f139, %f133, 0f3FB8AA3B, %f138;
	fma.rn.f32 	%f140, %f133, 0f32A57060, %f139;
	mov.b32 	%r231, %f136;
	shl.b32 	%r232, %r231, 23;
	mov.b32 	%f141, %r232;
	ex2.approx.ftz.f32 	%f142, %f140;
	mul.f32 	%f143, %f142, %f141;
	add.f32 	%f144, %f132, %f143;
	sub.f32 	%f145, %f31, %f70;
	fma.rn.f32 	%f146, %f145, 0f3BBB989D, 0f3F000000;
	cvt.sat.f32.f32 	%f147, %f146;
	fma.rm.f32 	%f148, %f147, %f75, %f74;
	add.f32 	%f149, %f148, 0fCB40007F;
	neg.f32 	%f150, %f149;
	fma.rn.f32 	%f151, %f145, 0f3FB8AA3B, %f150;
	fma.rn.f32 	%f152, %f145, 0f32A57060, %f151;
	mov.b32 	%r233, %f148;
	shl.b32 	%r234, %r233, 23;
	mov.b32 	%f153, %r234;
	ex2.approx.ftz.f32 	%f154, %f152;
	mul.f32 	%f155, %f154, %f153;
	add.f32 	%f156, %f144, %f155;
	sub.f32 	%f157, %f35, %f70;
	fma.rn.f32 	%f158, %f157, 0f3BBB989D, 0f3F000000;
	cvt.sat.f32.f32 	%f159, %f158;
	fma.rm.f32 	%f160, %f159, %f75, %f74;
	add.f32 	%f161, %f160, 0fCB40007F;
	neg.f32 	%f162, %f161;
	fma.rn.f32 	%f163, %f157, 0f3FB8AA3B, %f162;
	fma.rn.f32 	%f164, %f157, 0f32A57060, %f163;
	mov.b32 	%r235, %f160;
	shl.b32 	%r236, %r235, 23;
	mov.b32 	%f165, %r236;
	ex2.approx.ftz.f32 	%f166, %f164;
	mul.f32 	%f167, %f166, %f165;
	add.f32 	%f168, %f156, %f167;
	sub.f32 	%f169, %f39, %f70;
	fma.rn.f32 	%f170, %f169, 0f3BBB989D, 0f3F000000;
	cvt.sat.f32.f32 	%f171, %f170;
	fma.rm.f32 	%f172, %f171, %f75, %f74;
	add.f32 	%f173, %f172, 0fCB40007F;
	neg.f32 	%f174, %f173;
	fma.rn.f32 	%f175, %f169, 0f3FB8AA3B, %f174;
	fma.rn.f32 	%f176, %f169, 0f32A57060, %f175;
	mov.b32 	%r237, %f172;
	shl.b32 	%r238, %r237, 23;
	mov.b32 	%f177, %r238;
	ex2.approx.ftz.f32 	%f178, %f176;
	mul.f32 	%f179, %f178, %f177;
	add.f32 	%f180, %f168, %f179;
	sub.f32 	%f181, %f43, %f70;
	fma.rn.f32 	%f182, %f181, 0f3BBB989D, 0f3F000000;
	cvt.sat.f32.f32 	%f183, %f182;
	fma.rm.f32 	%f184, %f183, %f75, %f74;
	add.f32 	%f185, %f184, 0fCB40007F;
	neg.f32 	%f186, %f185;
	fma.rn.f32 	%f187, %f181, 0f3FB8AA3B, %f186;
	fma.rn.f32 	%f188, %f181, 0f32A57060, %f187;
	mov.b32 	%r239, %f184;
	shl.b32 	%r240, %r239, 23;
	mov.b32 	%f189, %r240;
	ex2.approx.ftz.f32 	%f190, %f188;
	mul.f32 	%f191, %f190, %f189;
	add.f32 	%f192, %f180, %f191;
	sub.f32 	%f193, %f47, %f70;
	fma.rn.f32 	%f194, %f193, 0f3BBB989D, 0f3F000000;
	cvt.sat.f32.f32 	%f195, %f194;
	fma.rm.f32 	%f196, %f195, %f75, %f74;
	add.f32 	%f197, %f196, 0fCB40007F;
	neg.f32 	%f198, %f197;
	fma.rn.f32 	%f199, %f193, 0f3FB8AA3B, %f198;
	fma.rn.f32 	%f200, %f193, 0f32A57060, %f199;
	mov.b32 	%r241, %f196;
	shl.b32 	%r242, %r241, 23;
	mov.b32 	%f201, %r242;
	ex2.approx.ftz.f32 	%f202, %f200;
	mul.f32 	%f203, %f202, %f201;
	add.f32 	%f204, %f192, %f203;
	sub.f32 	%f205, %f51, %f70;
	fma.rn.f32 	%f206, %f205, 0f3BBB989D, 0f3F000000;
	cvt.sat.f32.f32 	%f207, %f206;
	fma.rm.f32 	%f208, %f207, %f75, %f74;
	add.f32 	%f209, %f208, 0fCB40007F;
	neg.f32 	%f210, %f209;
	fma.rn.f32 	%f211, %f205, 0f3FB8AA3B, %f210;
	fma.rn.f32 	%f212, %f205, 0f32A57060, %f211;
	mov.b32 	%r243, %f208;
	shl.b32 	%r244, %r243, 23;
	mov.b32 	%f213, %r244;
	ex2.approx.ftz.f32 	%f214, %f212;
	mul.f32 	%f215, %f214, %f213;
	add.f32 	%f216, %f204, %f215;
	sub.f32 	%f217, %f55, %f70;
	fma.rn.f32 	%f218, %f217, 0f3BBB989D, 0f3F000000;
	cvt.sat.f32.f32 	%f219, %f218;
	fma.rm.f32 	%f220, %f219, %f75, %f74;
	add.f32 	%f221, %f220, 0fCB40007F;
	neg.f32 	%f222, %f221;
	fma.rn.f32 	%f223, %f217, 0f3FB8AA3B, %f222;
	fma.rn.f32 	%f224, %f217, 0f32A57060, %f223;
	mov.b32 	%r245, %f220;
	shl.b32 	%r246, %r245, 23;
	mov.b32 	%f225, %r246;
	ex2.approx.ftz.f32 	%f226, %f224;
	mul.f32 	%f227, %f226, %f225;
	add.f32 	%f228, %f216, %f227;
	sub.f32 	%f229, %f59, %f70;
	fma.rn.f32 	%f230, %f229, 0f3BBB989D, 0f3F000000;
	cvt.sat.f32.f32 	%f231, %f230;
	fma.rm.f32 	%f232, %f231, %f75, %f74;
	add.f32 	%f233, %f232, 0fCB40007F;
	neg.f32 	%f234, %f233;
	fma.rn.f32 	%f235, %f229, 0f3FB8AA3B, %f234;
	fma.rn.f32 	%f236, %f229, 0f32A57060, %f235;
	mov.b32 	%r247, %f232;
	shl.b32 	%r248, %r247, 23;
	mov.b32 	%f237, %r248;
	ex2.approx.ftz.f32 	%f238, %f236;
	mul.f32 	%f239, %f238, %f237;
	add.f32 	%f240, %f228, %f239;
	mov.b32 	%r249, %f240;
	shfl.sync.bfly.b32	%r250|%p25, %r249, 16, 31, -1;
	mov.b32 	%f241, %r250;
	add.f32 	%f242, %f240, %f241;
	mov.b32 	%r251, %f242;
	shfl.sync.bfly.b32	%r252|%p26, %r251, 8, 31, -1;
	mov.b32 	%f243, %r252;
	add.f32 	%f244, %f242, %f243;
	mov.b32 	%r253, %f244;
	shfl.sync.bfly.b32	%r254|%p27, %r253, 4, 31, -1;
	mov.b32 	%f245, %r254;
	add.f32 	%f246, %f244, %f245;
	mov.b32 	%r255, %f246;
	shfl.sync.bfly.b32	%r256|%p28, %r255, 2, 31, -1;
	mov.b32 	%f247, %r256;
	add.f32 	%f248, %f246, %f247;
	mov.b32 	%r257, %f248;
	shfl.sync.bfly.b32	%r258|%p29, %r257, 1, 31, -1;
	mov.b32 	%f249, %r258;
	add.f32 	%f250, %f248, %f249;
	div.rn.f32 	%f251, %f83, %f250;
	div.rn.f32 	%f252, %f95, %f250;
	div.rn.f32 	%f253, %f107, %f250;
	div.rn.f32 	%f254, %f119, %f250;
	div.rn.f32 	%f255, %f131, %f250;
	div.rn.f32 	%f256, %f143, %f250;
	div.rn.f32 	%f257, %f155, %f250;
	div.rn.f32 	%f258, %f167, %f250;
	div.rn.f32 	%f259, %f179, %f250;
	div.rn.f32 	%f260, %f191, %f250;
	div.rn.f32 	%f261, %f203, %f250;
	div.rn.f32 	%f262, %f215, %f250;
	div.rn.f32 	%f263, %f227, %f250;
	div.rn.f32 	%f264, %f239, %f250;
	mad.lo.s64 	%rd115, %rd118, %rd5, %rd9;
	shl.b64 	%rd116, %rd115, 2;
	add.s64 	%rd117, %rd10, %rd116;
	st.global.f32 	[%rd117], %f251;
	st.global.f32 	[%rd117+128], %f252;
	st.global.f32 	[%rd117+256], %f253;
	st.global.f32 	[%rd117+384], %f254;
	st.global.f32 	[%rd117+512], %f255;
	st.global.f32 	[%rd117+640], %f256;
	st.global.f32 	[%rd117+768], %f257;
	st.global.f32 	[%rd117+896], %f258;
	st.global.f32 	[%rd117+1024], %f259;
	st.global.f32 	[%rd117+1152], %f260;
	st.global.f32 	[%rd117+1280], %f261;
	st.global.f32 	[%rd117+1408], %f262;
	st.global.f32 	[%rd117+1536], %f263;
	st.global.f32 	[%rd117+1664], %f264;
	add.s64 	%rd118, %rd118, %rd11;
	setp.lt.s64 	%p30, %rd118, %rd23;
	@%p30 bra 	$L__BB402_4;
$L__BB402_5:
	ret;

}
	// .globl	_Z15SoftmaxWarpImplI22BroadcastScaleMaskLoadIffbLm3EiE11DirectStoreIffEfLi1ELi14ELi32ELi1ELb1EL9Algorithm0EEvT_T0_ll
.visible .entry _Z15SoftmaxWarpImplI22BroadcastScaleMaskLoadIffbLm3EiE11DirectStoreIffEfLi1ELi14ELi32ELi1ELb1EL9Algorithm0EEvT_T0_ll(
	.param .align 8 .b8 _Z15SoftmaxWarpImplI22BroadcastScaleMaskLoadIffbLm3EiE11DirectStoreIffEfLi1ELi14ELi32ELi1ELb1EL9Algorithm0EEvT_T0_ll_param_0[112],
	.param .align 8 .b8 _Z15SoftmaxWarpImplI22BroadcastScaleMaskLoadIffbLm3EiE11DirectStoreIffEfLi1ELi14ELi32ELi1ELb1EL9Algorithm0EEvT_T0_ll_param_1[16],
	.param .u64 _Z15SoftmaxWarpImplI22BroadcastScaleMaskLoadIffbLm3EiE11DirectStoreIffEfLi1ELi14ELi32ELi1ELb1EL9Algorithm0EEvT_T0_ll_param_2,
	.param .u64 _Z15SoftmaxWarpImplI22BroadcastScaleMaskLoadIffbLm3EiE11DirectStoreIffEfLi1ELi14ELi32ELi1ELb1EL9Algorithm0EEvT_T0_ll_param_3
)
{
	.reg .pred 	%p<98>;
	.reg .b16 	%rs<23>;
	.reg .b32 	%r<276>;
	.reg .b32 	%f<335>;
	.reg .b64 	%rd<136>;

	ld.param.u64 	%rd33, [_Z15SoftmaxWarpImplI22BroadcastScaleMaskLoadIffbLm3EiE11DirectStoreIffEfLi1ELi14ELi32ELi1ELb1EL9Algorithm0EEvT_T0_ll_param_1+8];
	ld.param.u64 	%rd32, [_Z15SoftmaxWarpImplI22BroadcastScaleMaskLoadIffbLm3EiE11DirectStoreIffEfLi1ELi14ELi32ELi1ELb1EL9Algorithm0EEvT_T0_ll_param_1];
	ld.param.v2.f32 	{%f73, %f74}, [_Z15SoftmaxWarpImplI22BroadcastScaleMaskLoadIffbLm3EiE11DirectStoreIffEfLi1ELi14ELi32ELi1ELb1EL9Algorithm0EEvT_T0_ll_param_0+104];
	ld.param.u64 	%rd31, [_Z15SoftmaxWarpImplI22BroadcastScaleMaskLoadIffbLm3EiE11DirectStoreIffEfLi1ELi14ELi32ELi1ELb1EL9Algorithm0EEvT_T0_ll_param_0+96];
	ld.param.u32 	%r11, [_Z15SoftmaxWarpImplI22BroadcastScaleMaskLoadIffbLm3EiE11DirectStoreIffEfLi1ELi14ELi32ELi1ELb1EL9Algorithm0EEvT_T0_ll_param_0+80];
	ld.param.v2.u32 	{%r9, %r10}, [_Z15SoftmaxWarpImplI22BroadcastScaleMaskLoadIffbLm3EiE11DirectStoreIffEfLi1ELi14ELi32ELi1ELb1EL9Algorithm0EEvT_T0_ll_param_0+72];
	ld.param.v2.u32 	{%r6, %r7}, [_Z15SoftmaxWarpImplI22BroadcastScaleMaskLoadIffbLm3EiE11DirectStoreIffEfLi1ELi14ELi32ELi1ELb1EL9Algorithm0EEvT_T0_ll_param_0+48];
	ld.param.u64 	%rd27, [_Z15SoftmaxWarpImplI22BroadcastScaleMaskLoadIffbLm3EiE11DirectStoreIffEfLi1ELi14ELi32ELi1ELb1EL9Algorithm0EEvT_T0_ll_param_0+32];
	ld.param.u64 	%rd26, [_Z15SoftmaxWarpImplI22BroadcastScaleMaskLoadIffbLm3EiE11DirectStoreIffEfLi1ELi14ELi32ELi1ELb1EL9Algorithm0EEvT_T0_ll_param_0+24];
	ld.param.u64 	%rd25, [_Z15SoftmaxWarpImplI22BroadcastScaleMaskLoadIffbLm3EiE11DirectStoreIffEfLi1ELi14ELi32ELi1ELb1EL9Algorithm0EEvT_T0_ll_param_0+16];
	ld.param.u64 	%rd24, [_Z15SoftmaxWarpImplI22BroadcastScaleMaskLoadIffbLm3EiE11DirectStoreIffEfLi1ELi14ELi32ELi1ELb1EL9Algorithm0EEvT_T0_ll_param_0+8];
	ld.param.u64 	%rd23, [_Z15SoftmaxWarpImplI22BroadcastScaleMaskLoadIffbLm3EiE11DirectStoreIffEfLi1ELi14ELi32ELi1ELb1EL9Algorithm0EEvT_T0_ll_param_0];
	ld.param.u64 	%rd35, [_Z15SoftmaxWarpImplI22BroadcastScaleMaskLoadIffbLm3EiE11DirectStoreIffEfLi1ELi14ELi32ELi1ELb1EL9Algorithm0EEvT_T0_ll_param_3];
	cvta.to.global.u64 	%rd1, %rd23;
	cvta.to.global.u64 	%rd2, %rd24;
	setp.lt.s64 	%p1, %rd35, 449;
	@%p1 bra 	$L__BB403_2;
	mov.u64 	%rd36, $str;
	cvta.global.u64 	%rd37, %rd36;
	mov.u64 	%rd38, $str$1;
	cvta.global.u64 	%rd39, %rd38;
	mov.u64 	%rd40, __unnamed_394;
	cvta.global.u64 	%rd41, %rd40;
	{ // callseq 393, 0
	.param .b64 param0;
	st.param.b64 	[param0], %rd37;
	.param .b64 param1;
	st.param.b64 	[param1], %rd39;
	.param .b32 param2;
	st.param.b32 	[param2], 254;
	.param .b64 param3;
	st.param.b64 	[param3], %rd41;
	.param .b64 param4;
	st.param.b64 	[param4], 1;
	call.uni 
	__assertfail, 
	(
	param0, 
	param1, 
	param2, 
	param3, 
	param4
	);
	} // callseq 393
$L__BB403_2:
	ld.param.u64 	%rd133, [_Z15SoftmaxWarpImplI22BroadcastScaleMaskLoadIffbLm3EiE11DirectStoreIffEfLi1ELi14ELi32ELi1ELb1EL9Algorithm0EEvT_T0_ll_param_2];
	mov.u32 	%r22, %ctaid.x;
	mov.u32 	%r23, %ntid.y;
	mov.u32 	%r24, %tid.y;
	mad.lo.s32 	%r25, %r22, %r23, %r24;
	cvt.s64.s32 	%rd135, %r25;
	setp.le.s64 	%p2, %rd133, %rd135;
	@%p2 bra 	$L__BB403_61;
	mov.u32 	%r26, %tid.x;
	add.s32 	%r27, %r26, 32;
	cvt.u64.u32 	%rd4, %r27;
	add.s32 	%r28, %r26, 64;
	cvt.u64.u32 	%rd5, %r28;
	add.s32 	%r29, %r26, 96;
	cvt.u64.u32 	%rd6, %r29;
	add.s32 	%r30, %r26, 128;
	cvt.u64.u32 	%rd7, %r30;
	add.s32 	%r31, %r26, 160;
	cvt.u64.u32 	%rd8, %r31;
	add.s32 	%r32, %r26, 192;
	cvt.u64.u32 	%rd9, %r32;
	add.s32 	%r33, %r26, 224;
	cvt.u64.u32 	%rd10, %r33;
	add.s32 	%r34, %r26, 256;
	cvt.u64.u32 	%rd11, %r34;
	add.s32 	%r35, %r26, 288;
	cvt.u64.u32 	%rd12, %r35;
	add.s32 	%r36, %r26, 320;
	cvt.u64.u32 	%rd13, %r36;
	add.s32 	%r37, %r26, 352;
	cvt.u64.u32 	%rd14, %r37;
	add.s32 	%r38, %r26, 384;
	cvt.u64.u32 	%rd15, %r38;
	add.s32 	%r39, %r26, 416;
	cvt.u64.u32 	%rd16, %r39;
$L__BB403_4:
	cvt.u64.u32 	%rd42, %r26;
	setp.le.s64 	%p3, %rd35, %rd42;
	mul.lo.s64 	%rd20, %rd31, %rd135;
	mov.f32 	%f307, 0fFF800000;
	mov.f32 	%f310, %f307;
	@%p3 bra 	$L__BB403_6;
	setp.eq.s64 	%p4, %rd27, 1;
	setp.eq.s64 	%p5, %rd26, 1;
	setp.eq.s64 	%p6, %rd25, 1;
	cvt.u64.u32 	%rd43, %r26;
	add.s64 	%rd44, %rd20, %rd43;
	cvt.u32.u64 	%r42, %rd44;
	div.s32 	%r43, %r42, %r6;
	mul.lo.s32 	%r44, %r43, %r6;
	sub.s32 	%r45, %r42, %r44;
	div.s32 	%r46, %r45, %r7;
	mul.lo.s32 	%r47, %r46, %r7;
	sub.s32 	%r48, %r45, %r47;
	selp.b32 	%r49, 0, %r43, %p6;
	selp.b32 	%r50, 0, %r46, %p5;
	selp.b32 	%r51, 0, %r48, %p4;
	mul.lo.s32 	%r52, %r9, %r49;
	mad.lo.s32 	%r53, %r10, %r50, %r52;
	mad.lo.s32 	%r54, %r11, %r51, %r53;
	shl.b64 	%rd45, %rd44, 32;
	shr.s64 	%rd46, %rd45, 30;
	add.s64 	%rd47, %rd1, %rd46;
	ld.global.f32 	%f76, [%rd47];
	cvt.s64.s32 	%rd48, %r54;
	add.s64 	%rd49, %rd2, %rd48;
	ld.global.u8 	%rs9, [%rd49];
	setp.eq.s16 	%p7, %rs9, 0;
	mul.f32 	%f77, %f76, %f74;
	selp.f32 	%f307, %f73, %f77, %p7;
	max.f32 	%f310, %f307, 0fFF800000;
$L__BB403_6:
	setp.le.s64 	%p8, %rd35, %rd4;
	mov.f32 	%f309, 0fFF800000;
	@%p8 bra 	$L__BB403_8;
	setp.eq.s64 	%p9, %rd27, 1;
	setp.eq.s64 	%p10, %rd26, 1;
	setp.eq.s64 	%p11, %rd25, 1;
	add.s64 	%rd50, %rd20, %rd4;
	cvt.u32.u64 	%r55, %rd50;
	div.s32 	%r56, %r55, %r6;
	mul.lo.s32 	%r57, %r56, %r6;
	sub.s32 	%r58, %r55, %r57;
	div.s32 	%r59, %r58, %r7;
	mul.lo.s32 	%r60, %r59, %r7;
	sub.s32 	%r61, %r58, %r60;
	selp.b32 	%r62, 0, %r56, %p11;
	selp.b32 	%r63, 0, %r59, %p10;
	selp.b32 	%r64, 0, %r61, %p9;
	mul.lo.s32 	%r65, %r9, %r62;
	mad.lo.s32 	%r66, %r10, %r63, %r65;
	mad.lo.s32 	%r67, %r11, %r64, %r66;
	shl.b64 	%rd51, %rd50, 32;
	shr.s64 	%rd52, %rd51, 30;
	add.s64 	%rd53, %rd1, %rd52;
	ld.global.f32 	%f79, [%rd53];
	cvt.s64.s32 	%rd54, %r67;
	add.s64 	%rd55, %rd2, %rd54;
	ld.global.u8 	%rs10, [%rd55];
	setp.eq.s16 	%p12, %rs10, 0;
	mul.f32 	%f80, %f79, %f74;
	selp.f32 	%f309, %f73, %f80, %p12;
	max.f32 	%f310, %f310, %f309;
$L__BB403_8:
	setp.le.s64 	%p13, %rd35, %rd5;
	mov.f32 	%f311, 0fFF800000;
	@%p13 bra 	$L__BB403_10;
	setp.eq.s64 	%p14, %rd27, 1;
	setp.eq.s64 	%p15, %rd26, 1;
	setp.eq.s64 	%p16, %rd25, 1;
	add.s64 	%rd56, %rd20, %rd5;
	cvt.u32.u64 	%r68, %rd56;
	div.s32 	%r69, %r68, %r6;
	mul.lo.s32 	%r70, %r69, %r6;
	sub.s32 	%r71, %r68, %r70;
	div.s32 	%r72, %r71, %r7;
	mul.lo.s32 	%r73, %r72, %r7;
	sub.s32 	%r74, %r71, %r73;
	selp.b32 	%r75, 0, %r69, %p16;
	selp.b32 	%r76, 0, %r72, %p15;
	selp.b32 	%r77, 0, %r74, %p14;
	mul.lo.s32 	%r78, %r9, %r75;
	mad.lo.s32 	%r79, %r10, %r76, %r78;
	mad.lo.s32 	%r80, %r11, %r77, %r79;
	shl.b64 	%rd57, %rd56, 32;
	shr.s64 	%rd58, %rd57, 30;
	add.s64 	%rd59, %rd1, %rd58;
	ld.global.f32 	%f82, [%rd59];
	cvt.s64.s32 	%rd60, %r80;
	add.s64 	%rd61, %rd2, %rd60;
	ld.global.u8 	%rs11, [%rd61];
	setp.eq.s16 	%p17, %rs11, 0;
	mul.f32 	%f83, %f82, %f74;
	selp.f32 	%f311, %f73, %f83, %p17;
	max.f32 	%f310, %f310, %f311;
$L__BB403_10:
	setp.le.s64 	%p18, %rd35, %rd6;
	mov.f32 	%f313, 0fFF800000;
	@%p18 bra 	$L__BB403_12;
	setp.eq.s64 	%p19, %rd27, 1;
	setp.eq.s64 	%p20, %rd26, 1;
	setp.eq.s64 	%p21, %rd25, 1;
	add.s64 	%rd62, %rd20, %rd6;
	cvt.u32.u64 	%r81, %rd62;
	div.s32 	%r82, %r81, %r6;
	mul.lo.s32 	%r83, %r82, %r6;
	sub.s32 	%r84, %r81, %r83;
	div.s32 	%r85, %r84, %r7;
	mul.lo.s32 	%r86, %r85, %r7;
	sub.s32 	%r87, %r84, %r86;
	selp.b32 	%r88, 0, %r82, %p21;
	selp.b32 	%r89, 0, %r85, %p20;
	selp.b32 	%r90, 0, %r87, %p19;
	mul.lo.s32 	%r91, %r9, %r88;
	mad.lo.s32 	%r92, %r10, %r89, %r91;
	mad.lo.s32 	%r93, %r11, %r90, %r92;
	shl.b64 	%rd63, %rd62, 32;
	shr.s64 	%rd64, %rd63, 30;
	add.s64 	%rd65, %rd1, %rd64;
	ld.global.f32 	%f85, [%rd65];
	cvt.s64.s32 	%rd66, %r93;
	add.s64 	%rd67, %rd2, %rd66;
	ld.global.u8 	%rs12, [%rd67];
	setp.eq.s16 	%p22, %rs12, 0;
	mul.f32 	%f86, %f85, %f74;
	selp.f32 	%f313, %f73, %f86, %p22;
	max.f32 	%f310, %f310, %f313;
$L__BB403_12:
	setp.le.s64 	%p23, %rd35, %rd7;
	mov.f32 	%f315, 0fFF800000;
	@%p23 bra 	$L__BB403_14;
	setp.eq.s64 	%p24, %rd27, 1;
	setp.eq.s64 	%p25, %rd26, 1;
	setp.eq.s64 	%p26, %rd25, 1;
	add.s64 	%rd68, %rd20, %rd7;
	cvt.u32.u64 	%r94, %rd68;
	div.s32 	%r95, %r94, %r6;
	mul.lo.s32 	%r96, %r95, %r6;
	sub.s32 	%r97, %r94, %r96;
	div.s32 	%r98, %r97, %r7;
	mul.lo.s32 	%r99, %r98, %r7;
	sub.s32 	%r100, %r97, %r99;
	selp.b32 	%r101, 0, %r95, %p26;
	selp.b32 	%r102, 0, %r98, %p25;
	selp.b32 	%r103, 0, %r100, %p24;
	mul.lo.s32 	%r104, %r9, %r101;
	mad.lo.s32 	%r105, %r10, %r102, %r104;
	mad.lo.s32 	%r106, %r11, %r103, %r105;
	shl.b64 	%rd69, %rd68, 32;
	shr.s64 	%rd70, %rd69, 30;
	add.s64 	%rd71, %rd1, %rd70;
	ld.global.f32 	%f88, [%rd71];
	cvt.s64.s32 	%rd72, %r106;
	add.s64 	%rd73, %rd2, %rd72;
	ld.global.u8 	%rs13, [%rd73];
	setp.eq.s16 	%p27, %rs13, 0;
	mul.f32 	%f89, %f88, %f74;
	selp.f32 	%f315, %f73, %f89, %p27;
	max.f32 	%f310, %f310, %f315;
$L__BB403_14:
	setp.le.s64 	%p28, %rd35, %rd8;
	mov.f32 	%f317, 0fFF800000;
	@%p28 bra 	$L__BB403_16;
	setp.eq.s64 	%p29, %rd27, 1;
	setp.eq.s64 	%p30, %rd26, 1;
	setp.eq.s64 	%p31, %rd25, 1;
	add.s64 	%rd74, %rd20, %rd8;
	cvt.u32.u64 	%r107, %rd74;
	div.s32 	%r108, %r107, %r6;
	mul.lo.s32 	%r109, %r108, %r6;
	sub.s32 	%r110, %r107, %r109;
	div.s32 	%r111, %r110, %r7;
	mul.lo.s32 	%r112, %r111, %r7;
	sub.s32 	%r113, %r110, %r112;
	selp.b32 	%r114, 0, %r108, %p31;
	selp.b32 	%r115, 0, %r111, %p30;
	selp.b32 	%r116, 0, %r113, %p29;
	mul.lo.s32 	%r117, %r9, %r114;
	mad.lo.s32 	%r118, %r10, %r115, %r117;
	mad.lo.s32 	%r119, %r11, %r116, %r118;
	shl.b64 	%rd75, %rd74, 32;
	shr.s64 	%rd76, %rd75, 30;
	add.s64 	%rd77, %rd1, %rd76;
	ld.global.f32 	%f91, [%rd77];
	cvt.s64.s32 	%rd78, %r119;
	add.s64 	%rd79, %rd2, %rd78;
	ld.global.u8 	%rs14, [%rd79];
	setp.eq.s16 	%p32, %rs14, 0;
	mul.f32 	%f92, %f91, %f74;
	selp.f32 	%f317, %f73, %f92, %p32;
	max.f32 	%f310, %f310, %f317;
$L__BB403_16:
	setp.le.s64 	%p33, %rd35, %rd9;
	mov.f32 	%f319, 0fFF800000;
	@%p33 bra 	$L__BB403_18;
	setp.eq.s64 	%p34, %rd27, 1;
	setp.eq.s64 	%p35, %rd26, 1;
	setp.eq.s64 	%p36, %rd25, 1;
	add.s64 	%rd80, %rd20, %rd9;
	cvt.u32.u64 	%r120, %rd80;
	div.s32 	%r121, %r120, %r6;
	mul.lo.s32 	%r122, %r121, %r6;
	sub.s32 	%r123, %r120, %r122;
	div.s32 	%r124, %r123, %r7;
	mul.lo.s32 	%r125, %r124, %r7;
	sub.s32 	%r126, %r123, %r125;
	selp.b32 	%r127, 0, %r121, %p36;
	selp.b32 	%r128, 0, %r124, %p35;
	selp.b32 	%r129, 0, %r126, %p34;
	mul.lo.s32 	%r130, %r9, %r127;
	mad.lo.s32 	%r131, %r10, %r128, %r130;
	mad.lo.s32 	%r132, %r11, %r129, %r131;
	shl.b64 	%rd81, %rd80, 32;
	shr.s64 	%rd82, %rd81, 30;
	add.s64 	%rd83, %rd1, %rd82;
	ld.global.f32 	%f94, [%rd83];
	cvt.s64.s32 	%rd84, %r132;
	add.s64 	%rd85, %rd2, %rd84;
	ld.global.u8 	%rs15, [%rd85];
	setp.eq.s16 	%p37, %rs15, 0;
	mul.f32 	%f95, %f94, %f74;
	selp.f32 	%f319, %f73, %f95, %p37;
	max.f32 	%f310, %f310, %f319;
$L__BB403_18:
	setp.le.s64 	%p38, %rd35, %rd10;
	mov.f32 	%f321, 0fFF800000;
	@%p38 bra 	$L__BB403_20;
	setp.eq.s64 	%p39, %rd27, 1;
	setp.eq.s64 	%p40, %rd26, 1;
	setp.eq.s64 	%p41, %rd25, 1;
	add.s64 	%rd86, %rd20, %rd10;
	cvt.u32.u64 	%r133, %rd86;
	div.s32 	%r134, %r133, %r6;
	mul.lo.s32 	%r135, %r134, %r6;
	sub.s32 	%r136, %r133, %r135;
	div.s32 	%r137, %r136, %r7;
	mul.lo.s32 	%r138, %r137, %r7;
	sub.s32 	%r139, %r136, %r138;
	selp.b32 	%r140, 0, %r134, %p41;
	selp.b32 	%r141, 0, %r137, %p40;
	selp.b32 	%r142, 0, %r139, %p39;
	mul.lo.s32 	%r143, %r9, %r140;
	mad.lo.s32 	%r144, %r10, %r141, %r143;
	mad.lo.s32 	%r145, %r11, %r142, %r144;
	shl.b64 	%rd87, %rd86, 32;
	shr.s64 	%rd88, %rd87, 30;
	add.s64 	%rd89, %rd1, %rd88;
	ld.global.f32 	%f97, [%rd89];
	cvt.s64.s32 	%rd90, %r145;
	add.s64 	%rd91, %rd2, %rd90;
	ld.global.u8 	%rs16, [%rd91];
	setp.eq.s16 	%p42, %rs16, 0;
	mul.f32 	%f98, %f97, %f74;
	selp.f32 	%f321, %f73, %f98, %p42;
	max.f32 	%f310, %f310, %f321;
$L__BB403_20:
	setp.le.s64 	%p43, %rd35, %rd11;
	mov.f32 	%f323, 0fFF800000;
	@%p43 bra 	$L__BB403_22;
	setp.eq.s64 	%p44, %rd27, 1;
	setp.eq.s64 	%p45, %rd26, 1;
	setp.eq.s64 	%p46, %rd25, 1;
	add.s64 	%rd92, %rd20, %rd11;
	cvt.u32.u64 	%r146, %rd92;
	div.s32 	%r147, %r146, %r6;
	mul.lo.s32 	%r148, %r147, %r6;
	sub.s32 	%r149, %r146, %r148;
	div.s32 	%r150, %r149, %r7;
	mul.lo.s32 	%r151, %r150, %r7;
	sub.s32 	%r152, %r149, %r151;
	selp.b32 	%r153, 0, %r147, %p46;
	selp.b32 	%r154, 0, %r150, %p45;
	selp.b32 	%r155, 0, %r152, %p44;
	mul.lo.s32 	%r156, %r9, %r153;
	mad.lo.s32 	%r157, %r10, %r154, %r156;
	mad.lo.s32 	%r158, %r11, %r155, %r157;
	shl.b64 	%rd93, %rd92, 32;
	shr.s64 	%rd94, %rd93, 30;
	add.s64 	%rd95, %rd1, %rd94;
	ld.global.f32 	%f100, [%rd95];
	cvt.s64.s32 	%rd96, %r158;
	add.s64 	%rd97, %rd2, %rd96;
	ld.global.u8 	%rs17, [%rd97];
	setp.eq.s16 	%p47, %rs17, 0;
	mul.f32 	%f101, %f100, %f74;
	selp.f32 	%f323, %f73, %f101, %p47;
	max.f32 	%f310, %f310, %f323;
$L__BB403_22:
	setp.le.s64 	%p48, %rd35, %rd12;
	mov.f32 	%f325, 0fFF800000;
	@%p48 bra 	$L__BB403_24;
	setp.eq.s64 	%p49, %rd27, 1;
	setp.eq.s64 	%p50, %rd26, 1;
	setp.eq.s64 	%p51, %rd25, 1;
	add.s64 	%rd98, %rd20, %rd12;
	cvt.u32.u64 	%r159, %rd98;
	div.s32 	%r160, %r159, %r6;
	mul.lo.s32 	%r161, %r160, %r6;
	sub.s32 	%r162, %r159, %r161;
	div.s32 	%r163, %r162, %r7;
	mul.lo.s32 	%r164, %r163, %r7;
	sub.s32 	%r165, %r162, %r164;
	selp.b32 	%r166, 0, %r160, %p51;
	selp.b32 	%r167, 0, %r163, %p50;
	selp.b32 	%r168, 0, %r165, %p49;
	mul.lo.s32 	%r169, %r9, %r166;
	mad.lo.s32 	%r170, %r10, %r167, %r169;
	mad.lo.s32 	%r171, %r11, %r168, %r170;
	shl.b64 	%rd99, %rd98, 32;
	shr.s64 	%rd100, %rd99, 30;
	add.s64 	%rd101, %rd1, %rd100;
	ld.global.f32 	%f103, [%rd101];
	cvt.s64.s32 	%rd102, %r171;
	add.s64 	%rd103, %rd2, %rd102;
	ld.global.u8 	%rs18, [%rd103];
	setp.eq.s16 	%p52, %rs18, 0;
	mul.f32 	%f104, %f103, %f74;
	selp.f32 	%f325, %f73, %f104, %p52;
	max.f32 	%f310, %f310, %f325;
$L__BB403_24:
	setp.le.s64 	%p53, %rd35, %rd13;
	mov.f32 	%f327, 0fFF800000;
	@%p53 bra 	$L__BB403_26;
	setp.eq.s64 	%p54, %rd27, 1;
	setp.eq.s64 	%p55, %rd26, 1;
	setp.eq.s64 	%p56, %rd25, 1;
	add.s64 	%rd104, %rd20, %rd13;
	cvt.u32.u64 	%r172, %rd104;
	div.s32 	%r173, %r172, %r6;
	mul.lo.s32 	%r174, %r173, %r6;
	sub.s32 	%r175, %r172, %r174;
	div.s32 	%r176, %r175, %r7;
	mul.lo.s32 	%r177, %r176, %r7;
	sub.s32 	%r178, %r175, %r177;
	selp.b32 	%r179, 0, %r173, %p56;
	selp.b32 	%r180, 0, %r176, %p55;
	selp.b32 	%r181, 0, %r178, %p54;
	mul.lo.s32 	%r182, %r9, %r179;
	mad.lo.s32 	%r183, %r10, %r180, %r182;
	mad.lo.s32 	%r184, %r11, %r181, %r183;
	shl.b64 	%rd105, %rd104, 32;
	shr.s64 	%rd106, %rd105, 30;
	add.s64 	%rd107, %rd1, %rd106;
	ld.global.f32 	%f106, [%rd107];
	cvt.s64.s32 	%rd108, %r184;
	add.s64 	%rd109, %rd2, %rd108;
	ld.global.u8 	%rs19, [%rd109];
	setp.eq.s16 	%p57, %rs19, 0;
	mul.f32 	%f107, %f106, %f74;
	selp.f32 	%f327, %f73, %f107, %p57;
	max.f32 	%f310, %f310, %f327;
$L__BB403_26:
	setp.le.s64 	%p58, %rd35, %rd14;
	mov.f32 	%f329, 0fFF800000;
	@%p58 bra 	$L__BB403_28;
	setp.eq.s64 	%p59, %rd27, 1;
	setp.eq.s64 	%p60, %rd26, 1;
	setp.eq.s64 	%p61, %rd25, 1;
	add.s64 	%rd110, %rd20, %rd14;
	cvt.u32.u64 	%r185, %rd110;
	div.s32 	%r186, %r185, %r6;
	mul.lo.s32 	%r187, %r186, %r6;
	sub.s32 	%r188, %r185, %r187;
	div.s32 	%r189, %r188, %r7;
	mul.lo.s32 	%r190, %r189, %r7;
	sub.s32 	%r191, %r188, %r190;
	selp.b32 	%r192, 0, %r186, %p61;
	selp.b32 	%r193, 0, %r189, %p60;
	selp.b32 	%r194, 0, %r191, %p59;
	mul.lo.s32 	%r195, %r9, %r192;
	mad.lo.s32 	%r196, %r10, %r193, %r195;
	mad.lo.s32 	%r197, %r11, %r194, %r196;
	shl.b64 	%rd111, %rd110, 32;
	shr.s64 	%rd112, %rd111, 30;
	add.s64 	%rd113, %rd1, %rd112;
	ld.global.f32 	%f109, [%rd113];
	cvt.s64.s32 	%rd114, %r197;
	add.s64 	%rd115, %rd2, %rd114;
	ld.global.u8 	%rs20, [%rd115];
	setp.eq.s16 	%p62, %rs20, 0;
	mul.f32 	%f110, %f109, %f74;
	selp.f32 	%f329, %f73, %f110, %p62;
	max.f32 	%f310, %f310, %f329;
$L__BB403_28:
	setp.le.s64 	%p63, %rd35, %rd15;
	mov.f32 	%f331, 0fFF800000;
	@%p63 bra 	$L__BB403_30;
	setp.eq.s64 	%p64, %rd27, 1;
	setp.eq.s64 	%p65, %rd26, 1;
	setp.eq.s64 	%p66, %rd25, 1;
	add.s64 	%rd116, %rd20, %rd15;
	cvt.u32.u64 	%r198, %rd116;
	div.s32 	%r199, %r198, %r6;
	mul.lo.s32 	%r200, %r199, %r6;
	sub.s32 	%r201, %r198, %r200;
	div.s32 	%r202, %r201, %r7;
	mul.lo.s32 	%r203, %r202, %r7;
	sub.s32 	%r204, %r201, %r203;
	selp.b32 	%r205, 0, %r199, %p66;
	selp.b32 	%r206, 0, %r202, %p65;
	selp.b32 	%r207, 0, %r204, %p64;
	mul.lo.s32 	%r208, %r9, %r205;
	mad.lo.s32 	%r209, %r10, %r206, %r208;
	mad.lo.s32 	%r210, %r11, %r207, %r209;
	shl.b64 	%rd117, %rd116, 32;
	shr.s64 	%rd118, %rd117, 30;
	add.s64 	%rd119, %rd1, %rd118;
	ld.global.f32 	%f112, [%rd119];
	cvt.s64.s32 	%rd120, %r210;
	add.s64 	%rd121, %rd2, %rd120;
	ld.global.u8 	%rs21, [%rd121];
	setp.eq.s16 	%p67, %rs21, 0;
	mul.f32 	%f113, %f112, %f74;
	selp.f32 	%f331, %f73, %f113, %p67;
	max.f32 	%f310, %f310, %f331;
$L__BB403_30:
	setp.le.s64 	%p68, %rd35, %rd16;
	mov.f32 	%f333, 0fFF800000;
	@%p68 bra 	$L__BB403_32;
	setp.eq.s64 	%p69, %rd27, 1;
	setp.eq.s64 	%p70, %rd26, 1;
	setp.eq.s64 	%p71, %rd25, 1;
	add.s64 	%rd122, %rd20, %rd16;
	cvt.u32.u64 	%r211, %rd122;
	div.s32 	%r212, %r211, %r6;
	mul.lo.s32 	%r213, %r212, %r6;
	sub.s32 	%r214, %r211, %r213;
	div.s32 	%r215, %r214, %r7;
	mul.lo.s32 	%r216, %r215, %r7;
	sub.s32 	%r217, %r214, %r216;
	selp.b32 	%r218, 0, %r212, %p71;
	selp.b32 	%r219, 0, %r215, %p70;
	selp.b32 	%r220, 0, %r217, %p69;
	mul.lo.s32 	%r221, %r9, %r218;
	mad.lo.s32 	%r222, %r10, %r219, %r221;
	mad.lo.s32 	%r223, %r11, %r220, %r222;
	shl.b64 	%rd123, %rd122, 32;
	shr.s64 	%rd124, %rd123, 30;
	add.s64 	%rd125, %rd1, %rd124;
	ld.global.f32 	%f115, [%rd125];
	cvt.s64.s32 	%rd126, %r223;
	add.s64 	%rd127, %rd2, %rd126;
	ld.global.u8 	%rs22, [%rd127];
	setp.eq.s16 	%p72, %rs22, 0;
	mul.f32 	%f116, %f115, %f74;
	selp.f32 	%f333, %f73, %f116, %p72;
	max.f32 	%f310, %f310, %f333;
$L__BB403_32:
	mov.u32 	%r224, %tid.x;
	cvt.u64.u32 	%rd128, %r224;
	setp.le.s64 	%p73, %rd35, %rd128;
	mov.b32 	%r225, %f310;
	shfl.sync.bfly.b32	%r226|%p74, %r225, 16, 31, -1;
	mov.b32 	%f117, %r226;
	max.f32 	%f118, %f310, %f117;
	mov.b32 	%r227, %f118;
	shfl.sync.bfly.b32	%r228|%p75, %r227, 8, 31, -1;
	mov.b32 	%f119, %r228;
	max.f32 	%f120, %f118, %f119;
	mov.b32 	%r229, %f120;
	shfl.sync.bfly.b32	%r230|%p76, %r229, 4, 31, -1;
	mov.b32 	%f121, %r230;
	max.f32 	%f122, %f120, %f121;
	mov.b32 	%r231, %f122;
	shfl.sync.bfly.b32	%r232|%p77, %r231, 2, 31, -1;
	mov.b32 	%f123, %r232;
	max.f32 	%f124, %f122, %f123;
	mov.b32 	%r233, %f124;
	shfl.sync.bfly.b32	%r234|%p78, %r233, 1, 31, -1;
	mov.b32 	%f125, %r234;
	max.f32 	%f126, %f124, %f125;
	sub.f32 	%f127, %f307, %f126;
	fma.rn.f32 	%f128, %f127, 0f3BBB989D, 0f3F000000;
	cvt.sat.f32.f32 	%f129, %f128;
	mov.f32 	%f130, 0f4B400001;
	mov.f32 	%f131, 0f437C0000;
	fma.rm.f32 	%f132, %f129, %f131, %f130;
	add.f32 	%f133, %f132, 0fCB40007F;
	neg.f32 	%f134, %f133;
	fma.rn.f32 	%f135, %f127, 0f3FB8AA3B, %f134;
	fma.rn.f32 	%f136, %f127, 0f32A57060, %f135;
	mov.b32 	%r235, %f132;
	shl.b32 	%r236, %r235, 23;
	mov.b32 	%f137, %r236;
	ex2.approx.ftz.f32 	%f138, %f136;
	mul.f32 	%f139, %f138, %f137;
	add.f32 	%f140, %f139, 0f00000000;
	sub.f32 	%f141, %f309, %f126;
	fma.rn.f32 	%f142, %f141, 0f3BBB989D, 0f3F000000;
	cvt.sat.f32.f32 	%f143, %f142;
	fma.rm.f32 	%f144, %f143, %f131, %f130;
	add.f32 	%f145, %f144, 0fCB40007F;
	neg.f32 	%f146, %f145;
	fma.rn.f32 	%f147, %f141, 0f3FB8AA3B, %f146;
	fma.rn.f32 	%f148, %f141, 0f32A57060, %f147;
	mov.b32 	%r237, %f144;
	shl.b32 	%r238, %r237, 23;
	mov.b32 	%f149, %r238;
	ex2.approx.ftz.f32 	%f150, %f148;
	mul.f32 	%f151, %f150, %f149;
	add.f32 	%f152, %f140, %f151;
	sub.f32 	%f153, %f311, %f126;
	fma.rn.f32 	%f154, %f153, 0f3BBB989D, 0f3F000000;
	cvt.sat.f32.f32 	%f155, %f154;
	fma.rm.f32 	%f156, %f155, %f131, %f130;
	add.f32 	%f157, %f156, 0fCB40007F;
	neg.f32 	%f158, %f157;
	fma.rn.f32 	%f159, %f153, 0f3FB8AA3B, %f158;
	fma.rn.f32 	%f160, %f153, 0f32A57060, %f159;
	mov.b32 	%r239, %f156;
	shl.b32 	%r240, %r239, 23;
	mov.b32 	%f161, %r240;
	ex2.approx.ftz.f32 	%f162, %f160;
	mul.f32 	%f163, %f162, %f161;
	add.f32 	%f164, %f152, %f163;
	sub.f32 	%f165, %f313, %f126;
	fma.rn.f32 	%f166, %f165, 0f3BBB989D, 0f3F000000;
	cvt.sat.f32.f32 	%f167, %f166;
	fma.rm.f32 	%f168, %f167, %f131, %f130;
	add.f32 	%f169, %f168, 0fCB40007F;
	neg.f32 	%f170, %f169;
	fma.rn.f32 	%f171, %f165, 0f3FB8AA3B, %f170;
	fma.rn.f32 	%f172, %f165, 0f32A57060, %f171;
	mov.b32 	%r241, %f168;
	shl.b32 	%r242, %r241, 23;
	mov.b32 	%f173, %r242;
	ex2.approx.ftz.f32 	%f174, %f172;
	mul.f32 	%f175, %f174, %f173;
	add.f32 	%f176, %f164, %f175;
	sub.f32 	%f177, %f315, %f126;
	fma.rn.f32 	%f178, %f177, 0f3BBB989D, 0f3F000000;
	cvt.sat.f32.f32 	%f179, %f178;
	fma.rm.f32 	%f180, %f179, %f131, %f130;
	add.f32 	%f181, %f180, 0fCB40007F;
	neg.f32 	%f182, %f181;
	fma.rn.f32 	%f183, %f177, 0f3FB8AA3B, %f182;
	fma.rn.f32 	%f184, %f177, 0f32A57060, %f183;
	mov.b32 	%r243, %f180;
	shl.b32 	%r244, %r243, 23;
	mov.b32 	%f185, %r244;
	ex2.approx.ftz.f32 	%f186, %f184;
	mul.f32 	%f187, %f186, %f185;
	add.f32 	%f188, %f176, %f187;
	sub.f32 	%f189, %f317, %f126;
	fma.rn.f32 	%f190, %f189, 0f3BBB989D, 0f3F000000;
	cvt.sat.f32.f32 	%f191, %f190;
	fma.rm.f32 	%f192, %f191, %f131, %f130;
	add.f32 	%f193, %f192, 0fCB40007F;
	neg.f32 	%f194, %f193;
	fma.rn.f32 	%f195, %f189, 0f3FB8AA3B, %f194;
	fma.rn.f32 	%f196, %f189, 0f32A57060, %f195;
	mov.b32 	%r245, %f192;
	shl.b32 	%r246, %r245, 23;
	mov.b32 	%f197, %r246;
	ex2.approx.ftz.f32 	%f198, %f196;
	mul.f32 	%f199, %f198, %f197;
	add.f32 	%f200, %f188, %f199;
	sub.f32 	%f201, %f319, %f126;
	fma.rn.f32 	%f202, %f201, 0f3BBB989D, 0f3F000000;
	cvt.sat.f32.f32 	%f203, %f202;
	fma.rm.f32 	%f204, %f203, %f131, %f130;
	add.f32 	%f205, %f204, 0fCB40007F;
	neg.f32 	%f206, %f205;
	fma.rn.f32 	%f207, %f201, 0f3FB8AA3B, %f206;
	fma.rn.f32 	%f208, %f201, 0f32A57060, %f207;
	mov.b32 	%r247, %f204;
	shl.b32 	%r248, %r247, 23;
	mov.b32 	%f209, %r248;
	ex2.approx.ftz.f32 	%f210, %f208;
	mul.f32 	%f211, %f210, %f209;
	add.f32 	%f212, %f200, %f211;
	sub.f32 	%f213, %f321, %f126;
	fma.rn.f32 	%f214, %f213, 0f3BBB989D, 0f3F000000;
	cvt.sat.f32.f32 	%f215, %f214;
	fma.rm.f32 	%f216, %f215, %f131, %f130;
	add.f32 	%f217, %f216, 0fCB40007F;
	neg.f32 	%f218, %f217;
	fma.rn.f32 	%f219, %f213, 0f3FB8AA3B, %f218;
	fma.rn.f32 	%f220, %f213, 0f32A57060, %f219;
	mov.b32 	%r249, %f216;
	shl.b32 	%r250, %r249, 23;
	mov.b32 	%f221, %r250;
	ex2.approx.ftz.f32 	%f222, %f220;
	mul.f32 	%f223, %f222, %f221;
	add.f32 	%f224, %f212, %f223;
	sub.f32 	%f225, %f323, %f126;
	fma.rn.f32 	%f226, %f225, 0f3BBB989D, 0f3F000000;
	cvt.sat.f32.f32 	%f227, %f226;
	fma.rm.f32 	%f228, %f227, %f131, %f130;
	add.f32 	%f229, %f228, 0fCB40007F;
	neg.f32 	%f230, %f229;
	fma.rn.f32 	%f231, %f225, 0f3FB8AA3B, %f230;
	fma.rn.f32 	%f232, %f225, 0f32A57060, %f231;
	mov.b32 	%r251, %f228;
	shl.b32 	%r252, %r251, 23;
	mov.b32 	%f233, %r252;
	ex2.approx.ftz.f32 	%f234, %f232;
	mul.f32 	%f235, %f234, %f233;
	add.f32 	%f236, %f224, %f235;
	sub.f32 	%f237, %f325, %f126;
	fma.rn.f32 	%f238, %f237, 0f3BBB989D, 0f3F000000;
	cvt.sat.f32.f32 	%f239, %f238;
	fma.rm.f32 	%f240, %f239, %f131, %f130;
	add.f32 	%f241, %f240, 0fCB40007F;
	neg.f32 	%f242, %f241;
	fma.rn.f32 	%f243, %f237, 0f3FB8AA3B, %f242;
	fma.rn.f32 	%f244, %f237, 0f32A57060, %f243;
	mov.b32 	%r253, %f240;
	shl.b32 	%r254, %r253, 23;
	mov.b32 	%f245, %r254;
	ex2.approx.ftz.f32 	%f246, %f244;
	mul.f32 	%f247, %f246, %f245;
	add.f32 	%f248, %f236, %f247;
	sub.f32 	%f249, %f327, %f126;
	fma.rn.f32 	%f250, %f249, 0f3BBB989D, 0f3F000000;
	cvt.sat.f32.f32 	%f251, %f250;
	fma.rm.f32 	%f252, %f251, %f131, %f130;
	add.f32 	%f253, %f252, 0fCB40007F;
	neg.f32 	%f254, %f253;
	fma.rn.f32 	%f255, %f249, 0f3FB8AA3B, %f254;
	fma.rn.f32 	%f256, %f249, 0f32A57060, %f255;
	mov.b32 	%r255, %f252;
	shl.b32 	%r256, %r255, 23;
	mov.b32 	%f257, %r256;
	ex2.approx.ftz.f32 	%f258, %f256;
	mul.f32 	%f259, %f258, %f257;
	add.f32 	%f260, %f248, %f259;
	sub.f32 	%f261, %f329, %f126;
	fma.rn.f32 	%f262, %f261, 0f3BBB989D, 0f3F000000;
	cvt.sat.f32.f32 	%f263, %f262;
	fma.rm.f32 	%f264, %f263, %f131, %f130;
	add.f32 	%f265, %f264, 0fCB40007F;
	neg.f32 	%f266, %f265;
	fma.rn.f32 	%f267, %f261, 0f3FB8AA3B, %f266;
	fma.rn.f32 	%f268, %f261, 0f32A57060, %f267;
	mov.b32 	%r257, %f264;
	shl.b32 	%r258, %r257, 23;
	mov.b32 	%f269, %r258;
	ex2.approx.ftz.f32 	%f270, %f268;
	mul.f32 	%f271, %f270, %f269;
	add.f32 	%f272, %f260, %f271;
	sub.f32 	%f273, %f331, %f126;
	fma.rn.f32 	%f274, %f273, 0f3BBB989D, 0f3F000000;
	cvt.sat.f32.f32 	%f275, %f274;
	fma.rm.f32 	%f276, %f275, %f131, %f130;
	add.f32 	%f277, %f276, 0fCB40007F;
	neg.f32 	%f278, %f277;
	fma.rn.f32 	%f279, %f273, 0f3FB8AA3B, %f278;
	fma.rn.f32 	%f280, %f273, 0f32A57060, %f279;
	mov.b32 	%r259, %f276;
	shl.b32 	%r260, %r259, 23;
	mov.b32 	%f281, %r260;
	ex2.approx.ftz.f32 	%f282, %f280;
	mul.f32 	%f283, %f282, %f281;
	add.f32 	%f284, %f272, %f283;
	sub.f32 	%f285, %f333, %f126;
	fma.rn.f32 	%f286, %f285, 0f3BBB989D, 0f3F000000;
	cvt.sat.f32.f32 	%f287, %f286;
	fma.rm.f32 	%f288, %f287, %f131, %f130;
	add.f32 	%f289, %f288, 0fCB40007F;
	neg.f32 	%f290, %f289;
	fma.rn.f32 	%f291, %f285, 0f3FB8AA3B, %f290;
	fma.rn.f32 	%f292, %f285, 0f32A57060, %f291;
	mov.b32 	%r261, %f288;
	shl.b32 	%r262, %r261, 23;
	mov.b32 	%f293, %r262;
	ex2.approx.ftz.f32 	%f294, %f292;
	mul.f32 	%f295, %f294, %f293;
	add.f32 	%f296, %f284, %f295;
	mov.b32 	%r263, %f296;
	shfl.sync.bfly.b32	%r264|%p79, %r263, 16, 31, -1;
	mov.b32 	%f297, %r264;
	add.f32 	%f298, %f296, %f297;
	mov.b32 	%r265, %f298;
	shfl.sync.bfly.b32	%r266|%p80, %r265, 8, 31, -1;
	mov.b32 	%f299, %r266;
	add.f32 	%f300, %f298, %f299;
	mov.b32 	%r267, %f300;
	shfl.sync.bfly.b32	%r268|%p81, %r267, 4, 31, -1;
	mov.b32 	%f301, %r268;
	add.f32 	%f302, %f300, %f301;
	mov.b32 	%r269, %f302;
	shfl.sync.bfly.b32	%r270|%p82, %r269, 2, 31, -1;
	mov.b32 	%f303, %r270;
	add.f32 	%f304, %f302, %f303;
	mov.b32 	%r271, %f304;
	shfl.sync.bfly.b32	%r272|%p83, %r271, 1, 31, -1;
	mov.b32 	%f305, %r272;
	add.f32 	%f306, %f304, %f305;
	div.rn.f32 	%f59, %f139, %f306;
	div.rn.f32 	%f60, %f151, %f306;
	div.rn.f32 	%f61, %f163, %f306;
	div.rn.f32 	%f62, %f175, %f306;
	div.rn.f32 	%f63, %f187, %f306;
	div.rn.f32 	%f64, %f199, %f306;
	div.rn.f32 	%f65, %f211, %f306;
	div.rn.f32 	%f66, %f223, %f306;
	div.rn.f32 	%f67, %f235, %f306;
	div.rn.f32 	%f68, %f247, %f306;
	div.rn.f32 	%f69, %f259, %f306;
	div.rn.f32 	%f70, %f271, %f306;
	div.rn.f32 	%f71, %f283, %f306;
	div.rn.f32 	%f72, %f295, %f306;
	mad.lo.s64 	%rd129, %rd135, %rd33, %rd128;
	cvta.to.global.u64 	%rd130, %rd32;
	shl.b64 	%rd131, %rd129, 2;
	add.s64 	%rd21, %rd130, %rd131;
	@%p73 bra 	$L__BB403_34;
	st.global.f32 	[%rd21], %f59;
$L__BB403_34:
	setp.le.s64 	%p84, %rd35, %rd4;
	@%p84 bra 	$L__BB403_36;
	st.global.f32 	[%rd21+128], %f60;
$L__BB403_36:
	setp.le.s64 	%p85, %rd35, %rd5;
	@%p85 bra 	$L__BB403_38;
	st.global.f32 	[%rd21+256], %f61;
$L__BB403_38:
	setp.le.s64 	%p86, %rd35, %rd6;
	@%p86 bra 	$L__BB403_40;
	st.global.f32 	[%rd21+384], %f62;
$L__BB403_40:
	setp.le.s64 	%p87, %rd35, %rd7;
	@%p87 bra 	$L__BB403_42;
	st.global.f32 	[%rd21+512], %f63;
$L__BB403_42:
	setp.le.s64 	%p88, %rd35, %rd8;
	@%p88 bra 	$L__BB403_44;
	st.global.f32 	[%rd21+640], %f64;
$L__BB403_44:
	setp.le.s64 	%p89, %rd35, %rd9;
	@%p89 bra 	$L__BB403_46;
	st.global.f32 	[%rd21+768], %f65;
$L__BB403_46:
	setp.le.s64 	%p90, %rd35, %rd10;
	@%p90 bra 	$L__BB403_48;
	st.global.f32 	[%rd21+896], %f66;
$L__BB403_48:
	setp.le.s64 	%p91, %rd35, %rd11;
	@%p91 bra 	$L__BB403_50;
	st.global.f32 	[%rd21+1024], %f67;
$L__BB403_50:
	setp.le.s64 	%p92, %rd35, %rd12;
	@%p92 bra 	$L__BB403_52;
	st.global.f32 	[%rd21+1152], %f68;
$L__BB403_52:
	setp.le.s64 	%p93, %rd35, %rd13;
	@%p93 bra 	$L__BB403_54;
	st.global.f32 	[%rd21+1280], %f69;
$L__BB403_54:
	setp.le.s64 	%p94, %rd35, %rd14;
	@%p94 bra 	$L__BB403_56;
	st.global.f32 	[%rd21+1408], %f70;
$L__BB403_56:
	setp.le.s64 	%p95, %rd35, %rd15;
	@%p95 bra 	$L__BB403_58;
	st.global.f32 	[%rd21+1536], %f71;
$L__BB403_58:
	setp.le.s64 	%p96, %rd35, %rd16;
	@%p96 bra 	$L__BB403_60;
	st.global.f32 	[%rd21+1664], %f72;
$L__BB403_60:
	ld.param.u64 	%rd134, [_Z15SoftmaxWarpImplI22BroadcastScaleMaskLoadIffbLm3EiE11DirectStoreIffEfLi1ELi14ELi32ELi1ELb1EL9Algorithm0EEvT_T0_ll_param_2];
	mov.u32 	%r273, %nctaid.x;
	mov.u32 	%r274, %ntid.y;
	mul.lo.s32 	%r275, %r273, %r274;
	cvt.s64.s32 	%rd132, %r275;
	add.s64 	%rd135, %rd135, %rd132;
	setp.lt.s64 	%p97, %rd135, %rd134;
	@%p97 bra 	$L__BB403_4;
$L__BB403_61:
	ret;

}
	// .globl	_Z15SoftmaxWarpImplI22BroadcastScaleMaskLoadIffbLm3EiE11DirectStoreIffEfLi1ELi15ELi32ELi1ELb0EL9Algorithm0EEvT_T0_ll
.visible .entry _Z15SoftmaxWarpImplI22BroadcastScaleMaskLoadIffbLm3EiE11DirectStoreIffEfLi1ELi15ELi32ELi1ELb0EL9Algorithm0EEvT_T0_ll(
	.param .align 8 .b8 _Z15SoftmaxWarpImplI22BroadcastScaleMaskLoadIffbLm3EiE11DirectStoreIffEfLi1ELi15ELi32ELi1ELb0EL9Algorithm0EEvT_T0_ll_param_0[112],
	.param .align 8 .b8 _Z15SoftmaxWarpImplI22BroadcastScaleMaskLoadIffbLm3EiE11DirectStoreIffEfLi1ELi15ELi32ELi1ELb0EL9Algorithm0EEvT_T0_ll_param_1[16],
	.param .u64 _Z15SoftmaxWarpImplI22BroadcastScaleMaskLoadIffbLm3EiE11DirectStoreIffEfLi1ELi15ELi32ELi1ELb0EL9Algorithm0EEvT_T0_ll_param_2,
	.param .u64 _Z15SoftmaxWarpImplI22BroadcastScaleMaskLoadIffbLm3EiE11DirectStoreIffEfLi1ELi15ELi32ELi1ELb0EL9Algorithm0EEvT_T0_ll_param_3
)
{
	.reg .pred 	%p<32>;
	.reg .b16 	%rs<24>;
	.reg .b32 	%r<274>;
	.reg .b32 	%f<282>;
	.reg .b64 	%rd<125>;

	ld.param.v2.f32 	{%f3, %f4}, [_Z15SoftmaxWarpImplI22BroadcastScaleMaskLoadIffbLm3EiE11DirectStoreIffEfLi1ELi15ELi32ELi1ELb0EL9Algorithm0EEvT_T0_ll_param_0+104];
	ld.param.u64 	%rd22, [_Z15SoftmaxWarpImplI22BroadcastScaleMaskLoadIffbLm3EiE11DirectStoreIffEfLi1ELi15ELi32ELi1ELb0EL9Algorithm0EEvT_T0_ll_param_0+96];
	ld.param.u32 	%r12, [_Z15SoftmaxWarpImplI22BroadcastScaleMaskLoadIffbLm3EiE11DirectStoreIffEfLi1ELi15ELi32ELi1ELb0EL9Algorithm0EEvT_T0_ll_param_0+80];
	ld.param.v2.u32 	{%r10, %r11}, [_Z15SoftmaxWarpImplI22BroadcastScaleMaskLoadIffbLm3EiE11DirectStoreIffEfLi1ELi15ELi32ELi1ELb0EL9Algorithm0EEvT_T0_ll_param_0+72];
	ld.param.v2.u32 	{%r7, %r8}, [_Z15SoftmaxWarpImplI22BroadcastScaleMaskLoadIffbLm3EiE11DirectStoreIffEfLi1ELi15ELi32ELi1ELb0EL9Algorithm0EEvT_T0_ll_param_0+48];
	ld.param.u64 	%rd18, [_Z15SoftmaxWarpImplI22BroadcastScaleMaskLoadIffbLm3EiE11DirectStoreIffEfLi1ELi15ELi32ELi1ELb0EL9Algorithm0EEvT_T0_ll_param_0+32];
	ld.param.u64 	%rd17, [_Z15SoftmaxWarpImplI22BroadcastScaleMaskLoadIffbLm3EiE11DirectStoreIffEfLi1ELi15ELi32ELi1ELb0EL9Algorithm0EEvT_T0_ll_param_0+24];
	ld.param.u64 	%rd16, [_Z15SoftmaxWarpImplI22BroadcastScaleMaskLoadIffbLm3EiE11DirectStoreIffEfLi1ELi15ELi32ELi1ELb0EL9Algorithm0EEvT_T0_ll_param_0+16];
	ld.param.u64 	%rd15, [_Z15SoftmaxWarpImplI22BroadcastScaleMaskLoadIffbLm3EiE11DirectStoreIffEfLi1ELi15ELi32ELi1ELb0EL9Algorithm0EEvT_T0_ll_param_0+8];
	ld.param.u64 	%rd14, [_Z15SoftmaxWarpImplI22BroadcastScaleMaskLoadIffbLm3EiE11DirectStoreIffEfLi1ELi15ELi32ELi1ELb0EL9Algorithm0EEvT_T0_ll_param_0];
	ld.param.u64 	%rd4, [_Z15SoftmaxWarpImplI22BroadcastScaleMaskLoadIffbLm3EiE11DirectStoreIffEfLi1ELi15ELi32ELi1ELb0EL9Algorithm0EEvT_T0_ll_param_1];
	ld.param.u64 	%rd5, [_Z15SoftmaxWarpImplI22BroadcastScaleMaskLoadIffbLm3EiE11DirectStoreIffEfLi1ELi15ELi32ELi1ELb0EL9Algorithm0EEvT_T0_ll_param_1+8];
	ld.param.u64 	%rd23, [_Z15SoftmaxWarpImplI22BroadcastScaleMaskLoadIffbLm3EiE11DirectStoreIffEfLi1ELi15ELi32ELi1ELb0EL9Algorithm0EEvT_T0_ll_param_2];
	ld.param.u64 	%rd24, [_Z15SoftmaxWarpImplI22BroadcastScaleMaskLoadIffbLm3EiE11DirectStoreIffEfLi1ELi15ELi32ELi1ELb0EL9Algorithm0EEvT_T0_ll_param_3];
	setp.lt.s64 	%p1, %rd24, 481;
	@%p1 bra 	$L__BB404_2;
	mov.u64 	%rd25, $str;
	cvta.global.u64 	%rd26, %rd25;
	mov.u64 	%rd27, $str$1;
	cvta.global.u64 	%rd28, %rd27;
	mov.u64 	%rd29, __unnamed_395;
	cvta.global.u64 	%rd30, %rd29;
	{ // callseq 394, 0
	.param .b64 param0;
	st.param.b64 	[param0], %rd26;
	.param .b64 param1;
	st.param.b64 	[param1], %rd28;
	.param .b32 param2;
	st.param.b32 	[param2], 254;
	.param .b64 param3;
	st.param.b64 	[param3], %rd30;
	.param .b64 param4;
	st.param.b64 	[param4], 1;
	call.uni 
	__assertfail, 
	(
	param0, 
	param1, 
	param2, 
	param3, 
	param4
	);
	} // callseq 394
$L__BB404_2:
	mov.u32 	%r23, %ctaid.x;
	mov.u32 	%r24, %ntid.y;
	mov.u32 	%r25, %tid.y;
	mad.lo.s32 	%r26, %r23, %r24, %r25;
	mov.u32 	%r27, %nctaid.x;
	mul.lo.s32 	%r6, %r27, %r24;
	cvt.s64.s32 	%rd124, %r26;
	setp.le.s64 	%p2, %rd23, %rd124;
	@%p2 bra 	$L__BB404_5;
	cvta.to.global.u64 	%rd7, %rd14;
	cvta.to.global.u64 	%rd8, %rd15;
	mov.u32 	%r28, %tid.x;
	cvt.u64.u32 	%rd9, %r28;
	cvta.to.global.u64 	%rd10, %rd4;
	cvt.s64.s32 	%rd11, %r6;
$L__BB404_4:
	setp.eq.s64 	%p3, %rd18, 1;
	setp.eq.s64 	%p4, %rd17, 1;
	setp.eq.s64 	%p5, %rd16, 1;
	mad.lo.s64 	%rd31, %rd22, %rd124, %rd9;
	cvt.u32.u64 	%r29, %rd31;
	div.s32 	%r30, %r29, %r7;
	mul.lo.s32 	%r31, %r30, %r7;
	sub.s32 	%r32, %r29, %r31;
	div.s32 	%r33, %r32, %r8;
	mul.lo.s32 	%r34, %r33, %r8;
	sub.s32 	%r35, %r32, %r34;
	selp.b32 	%r36, 0, %r30, %p5;
	selp.b32 	%r37, 0, %r33, %p4;
	selp.b32 	%r38, 0, %r35, %p3;
	mul.lo.s32 	%r39, %r10, %r36;
	mad.lo.s32 	%r40, %r11, %r37, %r39;
	mad.lo.s32 	%r41, %r12, %r38, %r40;
	shl.b64 	%rd32, %rd31, 32;
	shr.s64 	%rd33, %rd32, 30;
	add.s64 	%rd34, %rd7, %rd33;
	ld.global.f32 	%f5, [%rd34];
	cvt.s64.s32 	%rd35, %r41;
	add.s64 	%rd36, %rd8, %rd35;
	ld.global.u8 	%rs9, [%rd36];
	setp.eq.s16 	%p6, %rs9, 0;
	mul.f32 	%f6, %f5, %f4;
	selp.f32 	%f7, %f3, %f6, %p6;
	max.f32 	%f8, %f7, 0fFF800000;
	add.s64 	%rd37, %rd31, 32;
	cvt.u32.u64 	%r42, %rd37;
	div.s32 	%r43, %r42, %r7;
	mul.lo.s32 	%r44, %r43, %r7;
	sub.s32 	%r45, %r42, %r44;
	div.s32 	%r46, %r45, %r8;
	mul.lo.s32 	%r47, %r46, %r8;
	sub.s32 	%r48, %r45, %r47;
	selp.b32 	%r49, 0, %r43, %p5;
	selp.b32 	%r50, 0, %r46, %p4;
	selp.b32 	%r51, 0, %r48, %p3;
	mul.lo.s32 	%r52, %r10, %r49;
	mad.lo.s32 	%r53, %r11, %r50, %r52;
	mad.lo.s32 	%r54, %r12, %r51, %r53;
	shl.b64 	%rd38, %rd37, 32;
	shr.s64 	%rd39, %rd38, 30;
	add.s64 	%rd40, %rd7, %rd39;
	ld.global.f32 	%f9, [%rd40];
	cvt.s64.s32 	%rd41, %r54;
	add.s64 	%rd42, %rd8, %rd41;
	ld.global.u8 	%rs10, [%rd42];
	setp.eq.s16 	%p7, %rs10, 0;
	mul.f32 	%f10, %f9, %f4;
	selp.f32 	%f11, %f3, %f10, %p7;
	max.f32 	%f12, %f8, %f11;
	add.s64 	%rd43, %rd31, 64;
	cvt.u32.u64 	%r55, %rd43;
	div.s32 	%r56, %r55, %r7;
	mul.lo.s32 	%r57, %r56, %r7;
	sub.s32 	%r58, %r55, %r57;
	div.s32 	%r59, %r58, %r8;
	mul.lo.s32 	%r60, %r59, %r8;
	sub.s32 	%r61, %r58, %r60;
	selp.b32 	%r62, 0, %r56, %p5;
	selp.b32 	%r63, 0, %r59, %p4;
	selp.b32 	%r64, 0, %r61, %p3;
	mul.lo.s32 	%r65, %r10, %r62;
	mad.lo.s32 	%r66, %r11, %r63, %r65;
	mad.lo.s32 	%r67, %r12, %r64, %r66;
	shl.b64 	%rd44, %rd43, 32;
	shr.s64 	%rd45, %rd44, 30;
	add.s64 	%rd46, %rd7, %rd45;
	ld.global.f32 	%f13, [%rd46];
	cvt.s64.s32 	%rd47, %r67;
	add.s64 	%rd48, %rd8, %rd47;
	ld.global.u8 	%rs11, [%rd48];
	setp.eq.s16 	%p8, %rs11, 0;
	mul.f32 	%f14, %f13, %f4;
	selp.f32 	%f15, %f3, %f14, %p8;
	max.f32 	%f16, %f12, %f15;
	add.s64 	%rd49, %rd31, 96;
	cvt.u32.u64 	%r68, %rd49;
	div.s32 	%r69, %r68, %r7;
	mul.lo.s32 	%r70, %r69, %r7;
	sub.s32 	%r71, %r68, %r70;
	div.s32 	%r72, %r71, %r8;
	mul.lo.s32 	%r73, %r72, %r8;
	sub.s32 	%r74, %r71, %r73;
	selp.b32 	%r75, 0, %r69, %p5;
	selp.b32 	%r76, 0, %r72, %p4;
	selp.b32 	%r77, 0, %r74, %p3;
	mul.lo.s32 	%r78, %r10, %r75;
	mad.lo.s32 	%r79, %r11, %r76, %r78;
	mad.lo.s32 	%r80, %r12, %r77, %r79;
	shl.b64 	%rd50, %rd49, 32;
	shr.s64 	%rd51, %rd50, 30;
	add.s64 	%rd52, %rd7, %rd51;
	ld.global.f32 	%f17, [%rd52];
	cvt.s64.s32 	%rd53, %r80;
	add.s64 	%rd54, %rd8, %rd53;
	ld.global.u8 	%rs12, [%rd54];
	setp.eq.s16 	%p9, %rs12, 0;
	mul.f32 	%f18, %f17, %f4;
	selp.f32 	%f19, %f3, %f18, %p9;
	max.f32 	%f20, %f16, %f19;
	add.s64 	%rd55, %rd31, 128;
	cvt.u32.u64 	%r81, %rd55;
	div.s32 	%r82, %r81, %r7;
	mul.lo.s32 	%r83, %r82, %r7;
	sub.s32 	%r84, %r81, %r83;
	div.s32 	%r85, %r84, %r8;
	mul.lo.s32 	%r86, %r85, %r8;
	sub.s32 	%r87, %r84, %r86;
	selp.b32 	%r88, 0, %r82, %p5;
	selp.b32 	%r89, 0, %r85, %p4;
	selp.b32 	%r90, 0, %r87, %p3;
	mul.lo.s32 	%r91, %r10, %r88;
	mad.lo.s32 	%r92, %r11, %r89, %r91;
	mad.lo.s32 	%r93, %r12, %r90, %r92;
	shl.b64 	%rd56, %rd55, 32;
	shr.s64 	%rd57, %rd56, 30;
	add.s64 	%rd58, %rd7, %rd57;
	ld.global.f32 	%f21, [%rd58];
	cvt.s64.s32 	%rd59, %r93;
	add.s64 	%rd60, %rd8, %rd59;
	ld.global.u8 	%rs13, [%rd60];
	setp.eq.s16 	%p10, %rs13, 0;
	mul.f32 	%f22, %f21, %f4;
	selp.f32 	%f23, %f3, %f22, %p10;
	max.f32 	%f24, %f20, %f23;
	add.s64 	%rd61, %rd31, 160;
	cvt.u32.u64 	%r94, %rd61;
	div.s32 	%r95, %r94, %r7;
	mul.lo.s32 	%r96, %r95, %r7;
	sub.s32 	%r97, %r94, %r96;
	div.s32 	%r98, %r97, %r8;
	mul.lo.s32 	%r99, %r98, %r8;
	sub.s32 	%r100, %r97, %r99;
	selp.b32 	%r101, 0, %r95, %p5;
	selp.b32 	%r102, 0, %r98, %p4;
	selp.b32 	%r103, 0, %r100, %p3;
	mul.lo.s32 	%r104, %r10, %r101;
	mad.lo.s32 	%r105, %r11, %r102, %r104;
	mad.lo.s32 	%r106, %r12, %r103, %r105;
	shl.b64 	%rd62, %rd61, 32;
	shr.s64 	%rd63, %rd62, 30;
	add.s64 	%rd64, %rd7, %rd63;
	ld.global.f32 	%f25, [%rd64];
	cvt.s64.s32 	%rd65, %r106;
	add.s64 	%rd66, %rd8, %rd65;
	ld.global.u8 	%rs14, [%rd66];
	setp.eq.s16 	%p11, %rs14, 0;
	mul.f32 	%f26, %f25, %f4;
	selp.f32 	%f27, %f3, %f26, %p11;
	max.f32 	%f28, %f24, %f27;
	add.s64 	%rd67, %rd31, 192;
	cvt.u32.u64 	%r107, %rd67;
	div.s32 	%r108, %r107, %r7;
	mul.lo.s32 	%r109, %r108, %r7;
	sub.s32 	%r110, %r107, %r109;
	div.s32 	%r111, %r110, %r8;
	mul.lo.s32 	%r112, %r111, %r8;
	sub.s32 	%r113, %r110, %r112;
	selp.b32 	%r114, 0, %r108, %p5;
	selp.b32 	%r115, 0, %r111, %p4;
	selp.b32 	%r116, 0, %r113, %p3;
	mul.lo.s32 	%r117, %r10, %r114;
	mad.lo.s32 	%r118, %r11, %r115, %r117;
	mad.lo.s32 	%r119, %r12, %r116, %r118;
	shl.b64 	%rd68, %rd67, 32;
	shr.s64 	%rd69, %rd68, 30;
	add.s64 	%rd70, %rd7, %rd69;
	ld.global.f32 	%f29, [%rd70];
	cvt.s64.s32 	%rd71, %r119;
	add.s64 	%rd72, %rd8, %rd71;
	ld.global.u8 	%rs15, [%rd72];
	setp.eq.s16 	%p12, %rs15, 0;
	mul.f32 	%f30, %f29, %f4;
	selp.f32 	%f31, %f3, %f30, %p12;
	max.f32 	%f32, %f28, %f31;
	add.s64 	%rd73, %rd31, 224;
	cvt.u32.u64 	%r120, %rd73;
	div.s32 	%r121, %r120, %r7;
	mul.lo.s32 	%r122, %r121, %r7;
	sub.s32 	%r123, %r120, %r122;
	div.s32 	%r124, %r123, %r8;
	mul.lo.s32 	%r125, %r124, %r8;
	sub.s32 	%r126, %r123, %r125;
	selp.b32 	%r127, 0, %r121, %p5;
	selp.b32 	%r128, 0, %r124, %p4;
	selp.b32 	%r129, 0, %r126, %p3;
	mul.lo.s32 	%r130, %r10, %r127;
	mad.lo.s32 	%r131, %r11, %r128, %r130;
	mad.lo.s32 	%r132, %r12, %r129, %r131;
	shl.b64 	%rd74, %rd73, 32;
	shr.s64 	%rd75, %rd74, 30;
	add.s64 	%rd76, %rd7, %rd75;
	ld.global.f32 	%f33, [%rd76];
	cvt.s64.s32 	%rd77, %r132;
	add.s64 	%rd78, %rd8, %rd77;
	ld.global.u8 	%rs16, [%rd78];
	setp.eq.s16 	%p13, %rs16, 0;
	mul.f32 	%f34, %f33, %f4;
	selp.f32 	%f35, %f3, %f34, %p13;
	max.f32 	%f36, %f32, %f35;
	add.s64 	%rd79, %rd31, 256;
	cvt.u32.u64 	%r133, %rd79;
	div.s32 	%r134, %r133, %r7;
	mul.lo.s32 	%r135, %r134, %r7;
	sub.s32 	%r136, %r133, %r135;
	div.s32 	%r137, %r136, %r8;
	mul.lo.s32 	%r138, %r137, %r8;
	sub.s32 	%r139, %r136, %r138;
	selp.b32 	%r140, 0, %r134, %p5;
	selp.b32 	%r141, 0, %r137, %p4;
	selp.b32 	%r142, 0, %r139, %p3;
	mul.lo.s32 	%r143, %r10, %r140;
	mad.lo.s32 	%r144, %r11, %r141, %r143;
	mad.lo.s32 	%r145, %r12, %r142, %r144;
	shl.b64 	%rd80, %rd79, 32;
	shr.s64 	%rd81, %rd80, 30;
	add.s64 	%rd82, %rd7, %rd81;
	ld.global.f32 	%f37, [%rd82];
	cvt.s64.s32 	%rd83, %r145;
	add.s64 	%rd84, %rd8, %rd83;
	ld.global.u8 	%rs17, [%rd84];
	setp.eq.s16 	%p14, %rs17, 0;
	mul.f32 	%f38, %f37, %f4;
	selp.f32 	%f39, %f3, %f38, %p14;
	max.f32 	%f40, %f36, %f39;
	add.s64 	%rd85, %rd31, 288;
	cvt.u32.u64 	%r146, %rd85;
	div.s32 	%r147, %r146, %r7;
	mul.lo.s32 	%r148, %r147, %r7;
	sub.s32 	%r149, %r146, %r148;
	div.s32 	%r150, %r149, %r8;
	mul.lo.s32 	%r151, %r150, %r8;
	sub.s32 	%r152, %r149, %r151;
	selp.b32 	%r153, 0, %r147, %p5;
	selp.b32 	%r154, 0, %r150, %p4;
	selp.b32 	%r155, 0, %r152, %p3;
	mul.lo.s32 	%r156, %r10, %r153;
	mad.lo.s32 	%r157, %r11, %r154, %r156;
	mad.lo.s32 	%r158, %r12, %r155, %r157;
	shl.b64 	%rd86, %rd85, 32;
	shr.s64 	%rd87, %rd86, 30;
	add.s64 	%rd88, %rd7, %rd87;
	ld.global.f32 	%f41, [%rd88];
	cvt.s64.s32 	%rd89, %r158;
	add.s64 	%rd90, %rd8, %rd89;
	ld.global.u8 	%rs18, [%rd90];
	setp.eq.s16 	%p15, %rs18, 0;
	mul.f32 	%f42, %f41, %f4;
	selp.f32 	%f43, %f3, %f42, %p15;
	max.f32 	%f44, %f40, %f43;
	add.s64 	%rd91, %rd31, 320;
	cvt.u32.u64 	%r159, %rd91;
	div.s32 	%r160, %r159, %r7;
	mul.lo.s32 	%r161, %r160, %r7;
	sub.s32 	%r162, %r159, %r161;
	div.s32 	%r163, %r162, %r8;
	mul.lo.s32 	%r164, %r163, %r8;
	sub.s32 	%r165, %r162, %r164;
	selp.b32 	%r166, 0, %r160, %p5;
	selp.b32 	%r167, 0, %r163, %p4;
	selp.b32 	%r168, 0, %r165, %p3;
	mul.lo.s32 	%r169, %r10, %r166;
	mad.lo.s32 	%r170, %r11, %r167, %r169;
	mad.lo.s32 	%r171, %r12, %r168, %r170;
	shl.b64 	%rd92, %rd91, 32;
	shr.s64 	%rd93, %rd92, 30;
	add.s64 	%rd94, %rd7, %rd93;
	ld.global.f32 	%f45, [%rd94];
	cvt.s64.s32 	%rd95, %r171;
	add.s64 	%rd96, %rd8, %rd95;
	ld.global.u8 	%rs19, [%rd96];
	setp.eq.s16 	%p16, %rs19, 0;
	mul.f32 	%f46, %f45, %f4;
	selp.f32 	%f47, %f3, %f46, %p16;
	max.f32 	%f48, %f44, %f47;
	add.s64 	%rd97, %rd31, 352;
	cvt.u32.u64 	%r172, %rd97;
	div.s32 	%r173, %r172, %r7;
	mul.lo.s32 	%r174, %r173, %r7;
	sub.s32 	%r175, %r172, %r174;
	div.s32 	%r176, %r175, %r8;
	mul.lo.s32 	%r177, %r176, %r8;
	sub.s32 	%r178, %r175, %r177;
	selp.b32 	%r179, 0, %r173, %p5;
	selp.b32 	%r180, 0, %r176, %p4;
	selp.b32 	%r181, 0, %r178, %p3;
	mul.lo.s32 	%r182, %r10, %r179;
	mad.lo.s32 	%r183, %r11, %r180, %r182;
	mad.lo.s32 	%r184, %r12, %r181, %r183;
	shl.b64 	%rd98, %rd97, 32;
	shr.s64 	%rd99, %rd98, 30;
	add.s64 	%rd100, %rd7, %rd99;
	ld.global.f32 	%f49, [%rd100];
	cvt.s64.s32 	%rd101, %r184;
	add.s64 	%rd102, %rd8, %rd101;
	ld.global.u8 	%rs20, [%rd102];
	setp.eq.s16 	%p17, %rs20, 0;
	mul.f32 	%f50, %f49, %f4;
	selp.f32 	%f51, %f3, %f50, %p17;
	max.f32 	%f52, %f48, %f51;
	add.s64 	%rd103, %rd31, 384;
	cvt.u32.u64 	%r185, %rd103;
	div.s32 	%r186, %r185, %r7;
	mul.lo.s32 	%r187, %r186, %r7;
	sub.s32 	%r188, %r185, %r187;
	div.s32 	%r189, %r188, %r8;
	mul.lo.s32 	%r190, %r189, %r8;
	sub.s32 	%r191, %r188, %r190;
	selp.b32 	%r192, 0, %r186, %p5;
	selp.b32 	%r193, 0, %r189, %p4;
	selp.b32 	%r194, 0, %r191, %p3;
	mul.lo.s32 	%r195, %r10, %r192;
	mad.lo.s32 	%r196, %r11, %r193, %r195;
	mad.lo.s32 	%r197, %r12, %r194, %r196;
	shl.b64 	%rd104, %rd103, 32;
	shr.s64 	%rd105, %rd104, 30;
	add.s64 	%rd106, %rd7, %rd105;
	ld.global.f32 	%f53, [%rd106];
	cvt.s64.s32 	%rd107, %r197;
	add.s64 	%rd108, %rd8, %rd107;
	ld.global.u8 	%rs21, [%rd108];
	setp.eq.s16 	%p18, %rs21, 0;
	mul.f32 	%f54, %f53, %f4;
	selp.f32 	%f55, %f3, %f54, %p18;
	max.f32 	%f56, %f52, %f55;
	add.s64 	%rd109, %rd31, 416;
	cvt.u32.u64 	%r198, %rd109;
	div.s32 	%r199, %r198, %r7;
	mul.lo.s32 	%r200, %r199, %r7;
	sub.s32 	%r201, %r198, %r200;
	div.s32 	%r202, %r201, %r8;
	mul.lo.s32 	%r203, %r202, %r8;
	sub.s32 	%r204, %r201, %r203;
	selp.b32 	%r205, 0, %r199, %p5;
	selp.b32 	%r206, 0, %r202, %p4;
	selp.b32 	%r207, 0, %r204, %p3;
	mul.lo.s32 	%r208, %r10, %r205;
	mad.lo.s32 	%r209, %r11, %r206, %r208;
	mad.lo.s32 	%r210, %r12, %r207, %r209;
	shl.b64 	%rd110, %rd109, 32;
	shr.s64 	%rd111, %rd110, 30;
	add.s64 	%rd112, %rd7, %rd111;
	ld.global.f32 	%f57, [%rd112];
	cvt.s64.s32 	%rd113, %r210;
	add.s64 	%rd114, %rd8, %rd113;
	ld.global.u8 	%rs22, [%rd114];
	setp.eq.s16 	%p19, %rs22, 0;
	mul.f32 	%f58, %f57, %f4;
	selp.f32 	%f59, %f3, %f58, %p19;
	max.f32 	%f60, %f56, %f59;
	add.s64 	%rd115, %rd31, 448;
	cvt.u32.u64 	%r211, %rd115;
	div.s32 	%r212, %r211, %r7;
	mul.lo.s32 	%r213, %r212, %r7;
	sub.s32 	%r214, %r211, %r213;
	div.s32 	%r215, %r214, %r8;
	mul.lo.s32 	%r216, %r215, %r8;
	sub.s32 	%r217, %r214, %r216;
	selp.b32 	%r218, 0, %r212, %p5;
	selp.b32 	%r219, 0, %r215, %p4;
	selp.b32 	%r220, 0, %r217, %p3;
	mul.lo.s32 	%r221, %r10, %r218;
	mad.lo.s32 	%r222, %r11, %r219, %r221;
	mad.lo.s32 	%r223, %r12, %r220, %r222;
	shl.b64 	%rd116, %rd115, 32;
	shr.s64 	%rd117, %rd116, 30;
	add.s64 	%rd118, %rd7, %rd117;
	ld.global.f32 	%f61, [%rd118];
	cvt.s64.s32 	%rd119, %r223;
	add.s64 	%rd120, %rd8, %rd119;
	ld.global.u8 	%rs23, [%rd120];
	setp.eq.s16 	%p20, %rs23, 0;
	mul.f32 	%f62, %f61, %f4;
	selp.f32 	%f63, %f3, %f62, %p20;
	max.f32 	%f64, %f60, %f63;
	mov.b32 	%r224, %f64;
	shfl.sync.bfly.b32	%r225|%p21, %r224, 16, 31, -1;
	mov.b32 	%f65, %r225;
	max.f32 	%f66, %f64, %f65;
	mov.b32 	%r226, %f66;
	shfl.sync.bfly.b32	%r227|%p22, %r226, 8, 31, -1;
	mov.b32 	%f67, %r227;
	max.f32 	%f68, %f66, %f67;
	mov.b32 	%r228, %f68;
	shfl.sync.bfly.b32	%r229|%p23, %r228, 4, 31, -1;
	mov.b32 	%f69, %r229;
	max.f32 	%f70, %f68, %f69;
	mov.b32 	%r230, %f70;
	shfl.sync.bfly.b32	%r231|%p24, %r230, 2, 31, -1;
	mov.b32 	%f71, %r231;
	max.f32 	%f72, %f70, %f71;
	mov.b32 	%r232, %f72;
	shfl.sync.bfly.b32	%r233|%p25, %r232, 1, 31, -1;
	mov.b32 	%f73, %r233;
	max.f32 	%f74, %f72, %f73;
	sub.f32 	%f75, %f7, %f74;
	fma.rn.f32 	%f76, %f75, 0f3BBB989D, 0f3F000000;
	cvt.sat.f32.f32 	%f77, %f76;
	mov.f32 	%f78, 0f4B400001;
	mov.f32 	%f79, 0f437C0000;
	fma.rm.f32 	%f80, %f77, %f79, %f78;
	add.f32 	%f81, %f80, 0fCB40007F;
	neg.f32 	%f82, %f81;
	fma.rn.f32 	%f83, %f75, 0f3FB8AA3B, %f82;
	fma.rn.f32 	%f84, %f75, 0f32A57060, %f83;
	mov.b32 	%r234, %f80;
	shl.b32 	%r235, %r234, 23;
	mov.b32 	%f85, %r235;
	ex2.approx.ftz.f32 	%f86, %f84;
	mul.f32 	%f87, %f86, %f85;
	add.f32 	%f88, %f87, 0f00000000;
	sub.f32 	%f89, %f11, %f74;
	fma.rn.f32 	%f90, %f89, 0f3BBB989D, 0f3F000000;
	cvt.sat.f32.f32 	%f91, %f90;
	fma.rm.f32 	%f92, %f91, %f79, %f78;
	add.f32 	%f93, %f92, 0fCB40007F;
	neg.f32 	%f94, %f93;
	fma.rn.f32 	%f95, %f89, 0f3FB8AA3B, %f94;
	fma.rn.f32 	%f96, %f89, 0f32A57060, %f95;
	mov.b32 	%r236, %f92;
	shl.b32 	%r237, %r236, 23;
	mov.b32 	%f97, %r237;
	ex2.approx.ftz.f32 	%f98, %f96;
	mul.f32 	%f99, %f98, %f97;
	add.f32 	%f100, %f88, %f99;
	sub.f32 	%f101, %f15, %f74;
	fma.rn.f32 	%f102, %f101, 0f3BBB989D, 0f3F000000;
	cvt.sat.f32.f32 	%f103, %f102;
	fma.rm.f32 	%f104, %f103, %f79, %f78;
	add.f32 	%f105, %f104, 0fCB40007F;
	neg.f32 	%f106, %f105;
	fma.rn.f32 	%f107, %f101, 0f3FB8AA3B, %f106;
	fma.rn.f32 	%f108, %f101, 0f32A57060, %f107;
	mov.b32 	%r238, %f104;
	shl.b32 	%r239, %r238, 23;
	mov.b32 	%f109, %r239;
	ex2.approx.ftz.f32 	%f110, %f108;
	mul.f32 	%f111, %f110, %f109;
	add.f32 	%f112, %f100, %f111;
	sub.f32 	%f113, %f19, %f74;
	fma.rn.f32 	%f114, %f113, 0f3BBB989D, 0f3F000000;
	cvt.sat.f32.f32 	%f115, %f114;
	fma.rm.f32 	%f116, %f115, %f79, %f78;
	add.f32 	%f117, %f116, 0fCB40007F;
	neg.f32 	%f118, %f117;
	fma.rn.f32 	%f119, %f113, 0f3FB8AA3B, %f118;
	fma.rn.f32 	%f120, %f113, 0f32A57060, %f119;
	mov.b32 	%r240, %f116;
	shl.b32 	%r241, %r240, 23;
	mov.b32 	%f121, %r241;
	ex2.approx.ftz.f32 	%f122, %f120;
	mul.f32 	%f123, %f122, %f121;
	add.f32 	%f124, %f112, %f123;
	sub.f32 	%f125, %f23, %f74;
	fma.rn.f32 	%f126, %f125, 0f3BBB989D, 0f3F000000;
	cvt.sat.f32.f32 	%f127, %f126;
	fma.rm.f32 	%f128, %f127, %f79, %f78;
	add.f32 	%f129, %f128, 0fCB40007F;
	neg.f32 	%f130, %f129;
	fma.rn.f32 	%f131, %f125, 0f3FB8AA3B, %f130;
	fma.rn.f32 	%f132, %f125, 0f32A57060, %f131;
	mov.b32 	%r242, %f128;
	shl.b32 	%r243, %r242, 23;
	mov.b32 	%f133, %r243;
	ex2.approx.ftz.f32 	%f134, %f132;
	mul.f32 	%f135, %f134, %f133;
	add.f32 	%f136, %f124, %f135;
	sub.f32 	%f137, %f27, %f74;
	fma.rn.f32 	%f138, %f137, 0f3BBB989D, 0f3F000000;
	cvt.sat.f32.f32 	%f139, %f138;
	fma.rm.f32 	%f140, %f139, %f79, %f78;
	add.f32 	%f141, %f140, 0fCB40007F;
	neg.f32 	%f142, %f141;
	fma.rn.f32 	%f143, %f137, 0f3FB8AA3B, %f142;
	fma.rn.f32 	%f144, %f137, 0f32A57060, %f143;
	mov.b32 	%r244, %f140;
	shl.b32 	%r245, %r244, 23;
	mov.b32 	%f145, %r245;
	ex2.approx.ftz.f32 	%f146, %f144;
	mul.f32 	%f147, %f146, %f145;
	add.f32 	%f148, %f136, %f147;
	sub.f32 	%f149, %f31, %f74;
	fma.rn.f32 	%f150, %f149, 0f3BBB989D, 0f3F000000;
	cvt.sat.f32.f32 	%f151, %f150;
	fma.rm.f32 	%f152, %f151, %f79, %f78;
	add.f32 	%f153, %f152, 0fCB40007F;
	neg.f32 	%f154, %f153;
	fma.rn.f32 	%f155, %f149, 0f3FB8AA3B, %f154;
	fma.rn.f32 	%f156, %f149, 0f32A57060, %f155;
	mov.b32 	%r246, %f152;
	shl.b32 	%r247, %r246, 23;
	mov.b32 	%f157, %r247;
	ex2.approx.ftz.f32 	%f158, %f156;
	mul.f32 	%f159, %f158, %f157;
	add.f32 	%f160, %f148, %f159;
	sub.f32 	%f161, %f35, %f74;
	fma.rn.f32 	%f162, %f161, 0f3BBB989D, 0f3F000000;
	cvt.sat.f32.f32 	%f163, %f162;
	fma.rm.f32 	%f164, %f163, %f79, %f78;
	add.f32 	%f165, %f164, 0fCB40007F;
	neg.f32 	%f166, %f165;
	fma.rn.f32 	%f167, %f161, 0f3FB8AA3B, %f166;
	fma.rn.f32 	%f168, %f161, 0f32A57060, %f167;
	mov.b32 	%r248, %f164;
	shl.b32 	%r249, %r248, 23;
	mov.b32 	%f169, %r249;
	ex2.approx.ftz.f32 	%f170, %f168;
	mul.f32 	%f171, %f170, %f169;
	add.f32 	%f172, %f160, %f171;
	sub.f32 	%f173, %f39, %f74;
	fma.rn.f32 	%f174, %f173, 0f3BBB989D, 0f3F000000;
	cvt.sat.f32.f32 	%f175, %f174;
	fma.rm.f32 	%f176, %f175, %f79, %f78;
	add.f32 	%f177, %f176, 0fCB40007F;
	neg.f32 	%f178, %f177;
	fma.rn.f32 	%f179, %f173, 0f3FB8AA3B, %f178;
	fma.rn.f32 	%f180, %f173, 0f32A57060, %f179;
	mov.b32 	%r250, %f176;
	shl.b32 	%r251, %r250, 23;
	mov.b32 	%f181, %r251;
	ex2.approx.ftz.f32 	%f182, %f180;
	mul.f32 	%f183, %f182, %f181;
	add.f32 	%f184, %f172, %f183;
	sub.f32 	%f185, %f43, %f74;
	fma.rn.f32 	%f186, %f185, 0f3BBB989D, 0f3F000000;
	cvt.sat.f32.f32 	%f187, %f186;
	fma.rm.f32 	%f188, %f187, %f79, %f78;
	add.f32 	%f189, %f188, 0fCB40007F;
	neg.f32 	%f190, %f189;
	fma.rn.f32 	%f191, %f185, 0f3FB8AA3B, %f190;
	fma.rn.f32 	%f192, %f185, 0f32A57060, %f191;
	mov.b32 	%r252, %f188;
	shl.b32 	%r253, %r252, 23;
	mov.b32 	%f193, %r253;
	ex2.approx.ftz.f32 	%f194, %f192;
	mul.f32 	%f195, %f194, %f193;
	add.f32 	%f196, %f184, %f195;
	sub.f32 	%f197, %f47, %f74;
	fma.rn.f32 	%f198, %f197, 0f3BBB989D, 0f3F000000;
	cvt.sat.f32.f32 	%f199, %f198;
	fma.rm.f32 	%f200, %f199, %f79, %f78;
	add.f32 	%f201, %f200, 0fCB40007F;
	neg.f32 	%f202, %f201;
	fma.rn.f32 	%f203, %f197, 0f3FB8AA3B, %f202;
	fma.rn.f32 	%f204, %f197, 0f32A57060, %f203;
	mov.b32 	%r254, %f200;
	shl.b32 	%r255, %r254, 23;
	mov.b32 	%f205, %r255;
	ex2.approx.ftz.f32 	%f206, %f204;
	mul.f32 	%f207, %f206, %f205;
	add.f32 	%f208, %f196, %f207;
	sub.f32 	%f209, %f51, %f74;
	fma.rn.f32 	%f210, %f209, 0f3BBB989D, 0f3F000000;
	cvt.sat.f32.f32 	%f211, %f210;
	fma.rm.f32 	%f212, %f211, %f79, %f78;
	add.f32 	%f213, %f212, 0fCB40007F;
	neg.f32 	%f214, %f213;
	fma.rn.f32 	%f215, %f209, 0f3FB8AA3B, %f214;
	fma.rn.f32 	%f216, %f209, 0f32A57060, %f215;
	mov.b32 	%r256, %f212;
	shl.b32 	%r257, %r256, 23;
	mov.b32 	%f217, %r257;
	ex2.approx.ftz.f32 	%f218, %f216;
	mul.f32 	%f219, %f218, %f217;
	add.f32 	%f220, %f208, %f219;
	sub.f32 	%f221, %f55, %f74;
	fma.rn.f32 	%f222, %f221, 0f3BBB989D, 0f3F000000;
	cvt.sat.f32.f32 	%f223, %f222;
	fma.rm.f32 	%f224, %f223, %f79, %f78;
	add.f32 	%f225, %f224, 0fCB40007F;
	neg.f32 	%f226, %f225;
	fma.rn.f32 	%f227, %f221, 0f3FB8AA3B, %f226;
	fma.rn.f32 	%f228, %f221, 0f32A57060, %f227;
	mov.b32 	%r258, %f224;
	shl.b32 	%r259, %r258, 23;
	mov.b32 	%f229, %r259;
	ex2.approx.ftz.f32 	%f230, %f228;
	mul.f32 	%f231, %f230, %f229;
	add.f32 	%f232, %f220, %f231;
	sub.f32 	%f233, %f59, %f74;
	fma.rn.f32 	%f234, %f233, 0f3BBB989D, 0f3F000000;
	cvt.sat.f32.f32 	%f235, %f234;
	fma.rm.f32 	%f236, %f235, %f79, %f78;
	add.f32 	%f237, %f236, 0fCB40007F;
	neg.f32 	%f238, %f237;
	fma.rn.f32 	%f239, %f233, 0f3FB8AA3B, %f238;
	fma.rn.f32 	%f240, %f233, 0f32A57060, %f239;
	mov.b32 	%r260, %f236;
	shl.b32 	%r261, %r260, 23;
	mov.b32 	%f241, %r261;
	ex2.approx.ftz.f32 	%f242, %f240;
	mul.f32 	%f243, %f242, %f241;
	add.f32 	%f244, %f232, %f243;
	sub.f32 	%f245, %f63, %f74;
	fma.rn.f32 	%f246, %f245, 0f3BBB989D, 0f3F000000;
	cvt.sat.f32.f32 	%f247, %f246;
	fma.rm.f32 	%f248, %f247, %f79, %f78;
	add.f32 	%f249, %f248, 0fCB40007F;
	neg.f32 	%f250, %f249;
	fma.rn.f32 	%f251, %f245, 0f3FB8AA3B, %f250;
	fma.rn.f32 	%f252, %f245, 0f32A57060, %f251;
	mov.b32 	%r262, %f248;
	shl.b32 	%r263, %r262, 23;
	mov.b32 	%f253, %r263;
	ex2.approx.ftz.f32 	%f254, %f252;
	mul.f32 	%f255, %f254, %f253;
	add.f32 	%f256, %f244, %f255;
	mov.b32 	%r264, %f256;
	shfl.sync.bfly.b32	%r265|%p26, %r264, 16, 31, -1;
	mov.b32 	%f257, %r265;
	add.f32 	%f258, %f256, %f257;
	mov.b32 	%r266, %f258;
	shfl.sync.bfly.b32	%r267|%p27, %r266, 8, 31, -1;
	mov.b32 	%f259, %r267;
	add.f32 	%f260, %f258, %f259;
	mov.b32 	%r268, %f260;
	shfl.sync.bfly.b32	%r269|%p28, %r268, 4, 31, -1;
	mov.b32 	%f261, %r269;
	add.f32 	%f262, %f260, %f261;
	mov.b32 	%r270, %f262;
	shfl.sync.bfly.b32	%r271|%p29, %r270, 2, 31, -1;
	mov.b32 	%f263, %r271;
	add.f32 	%f264, %f262, %f263;
	mov.b32 	%r272, %f264;
	shfl.sync.bfly.b32	%r273|%p30, %r272, 1, 31, -1;
	mov.b32 	%f265, %r273;
	add.f32 	%f266, %f264, %f265;
	div.rn.f32 	%f267, %f87, %f266;
	div.rn.f32 	%f268, %f99, %f266;
	div.rn.f32 	%f269, %f111, %f266;
	div.rn.f32 	%f270, %f123, %f266;
	div.rn.f32 	%f271, %f135, %f266;
	div.rn.f32 	%f272, %f147, %f266;
	div.rn.f32 	%f273, %f159, %f266;
	div.rn.f32 	%f274, %f171, %f266;
	div.rn.f32 	%f275, %f183, %f266;
	div.rn.f32 	%f276, %f195, %f266;
	div.rn.f32 	%f277, %f207, %f266;
	div.rn.f32 	%f278, %f219, %f266;
	div.rn.f32 	%f279, %f231, %f266;
	div.rn.f32 	%f280, %f243, %f266;
	div.rn.f32 	%f281, %f255, %f266;
	mad.lo.s64 	%rd121, %rd124, %rd5, %rd9;
	shl.b64 	%rd122, %rd121, 2;
	add.s64 	%rd123, %rd10, %rd122;
	st.global.f32 	[%rd123], %f267;
	st.global.f32 	[%rd123+128], %f268;
	st.global.f32 	[%rd123+256], %f269;
	st.global.f32 	[%rd123+384], %f270;
	st.global.f32 	[%rd123+512], %f271;
	st.global.f32 	[%rd123+640], %f272;
	st.global.f32 	[%rd123+768], %f273;
	st.global.f32 	[%rd123+896], %f274;
	st.global.f32 	[%rd123+1024], %f275;
	st.global.f32 	[%rd123+1152], %f276;
	st.global.f32 	[%rd123+1280], %f277;
	st.global.f32 	[%rd123+1408], %f278;
	st.global.f32 	[%rd123+1536], %f279;
	st.global.f32 	[%rd123+1664], %f280;
	st.global.f32 	[%rd123+1792], %f281;
	add.s64 	%rd124, %rd124, %rd11;
	setp.lt.s64 	%p31, %rd124, %rd23;
	@%p31 bra 	$L__BB404_4;
$L__BB404_5:
	ret;

}
	// .globl	_Z15SoftmaxWarpImplI22BroadcastScaleMaskLoadIffbLm3EiE11DirectStoreIffEfLi1ELi15ELi32ELi1ELb1EL9Algorithm0EEvT_T0_ll
.visible .entry _Z15SoftmaxWarpImplI22BroadcastScaleMaskLoadIffbLm3EiE11DirectStoreIffEfLi1ELi15ELi32ELi1ELb1EL9Algorithm0EEvT_T0_ll(
	.param .align 8 .b8 _Z15SoftmaxWarpImplI22BroadcastScaleMaskLoadIffbLm3EiE11DirectStoreIffEfLi1ELi15ELi32ELi1ELb1EL9Algorithm0EEvT_T0_ll_param_0[112],
	.param .align 8 .b8 _Z15SoftmaxWarpImplI22BroadcastScaleMaskLoadIffbLm3EiE11DirectStoreIffEfLi1ELi15ELi32ELi1ELb1EL9Algorithm0EEvT_T0_ll_param_1[16],
	.param .u64 _Z15SoftmaxWarpImplI22BroadcastScaleMaskLoadIffbLm3EiE11DirectStoreIffEfLi1ELi15ELi32ELi1ELb1EL9Algorithm0EEvT_T0_ll_param_2,
	.param .u64 _Z15SoftmaxWarpImplI22BroadcastScaleMaskLoadIffbLm3EiE11DirectStoreIffEfLi1ELi15ELi32ELi1ELb1EL9Algorithm0EEvT_T0_ll_param_3
)
{
	.reg .pred 	%p<104>;
	.reg .b16 	%rs<24>;
	.reg .b32 	%r<288>;
	.reg .b32 	%f<357>;
	.reg .b64 	%rd<141>;

	ld.param.u64 	%rd39, [_Z15SoftmaxWarpImplI22BroadcastScaleMaskLoadIffbLm3EiE11DirectStoreIffEfLi1ELi15ELi32ELi1ELb1EL9Algorithm0EEvT_T0_ll_param_1+8];
	ld.param.u64 	%rd38, [_Z15SoftmaxWarpImplI22BroadcastScaleMaskLoadIffbLm3EiE11DirectStoreIffEfLi1ELi15ELi32ELi1ELb1EL9Algorithm0EEvT_T0_ll_param_1];
	ld.param.v2.f32 	{%f78, %f79}, [_Z15SoftmaxWarpImplI22BroadcastScaleMaskLoadIffbLm3EiE11DirectStoreIffEfLi1ELi15ELi32ELi1ELb1EL9Algorithm0EEvT_T0_ll_param_0+104];
	ld.param.u64 	%rd37, [_Z15SoftmaxWarpImplI22BroadcastScaleMaskLoadIffbLm3EiE11DirectStoreIffEfLi1ELi15ELi32ELi1ELb1EL9Algorithm0EEvT_T0_ll_param_0+96];
	ld.param.u32 	%r12, [_Z15SoftmaxWarpImplI22BroadcastScaleMaskLoadIffbLm3EiE11DirectStoreIffEfLi1ELi15ELi32ELi1ELb1EL9Algorithm0EEvT_T0_ll_param_0+80];
	ld.param.v2.u32 	{%r10, %r11}, [_Z15SoftmaxWarpImplI22BroadcastScaleMaskLoadIffbLm3EiE11DirectStoreIffEfLi1ELi15ELi32ELi1ELb1EL9Algorithm0EEvT_T0_ll_param_0+72];
	ld.param.v2.u32 	{%r7, %r8}, [_Z15SoftmaxWarpImplI22BroadcastScaleMaskLoadIffbLm3EiE11DirectStoreIffEfLi1ELi15ELi32ELi1ELb1EL9Algorithm0EEvT_T0_ll_param_0+48];
	ld.param.u64 	%rd33, [_Z15SoftmaxWarpImplI22BroadcastScaleMaskLoadIffbLm3EiE11DirectStoreIffEfLi1ELi15ELi32ELi1ELb1EL9Algorithm0EEvT_T0_ll_param_0+32];
	ld.param.u64 	%rd32, [_Z15SoftmaxWarpImplI22BroadcastScaleMaskLoadIffbLm3EiE11DirectStoreIffEfLi1ELi15ELi32ELi1ELb1EL9Algorithm0EEvT_T0_ll_param_0+24];
	ld.param.u64 	%rd31, [_Z15SoftmaxWarpImplI22BroadcastScaleMaskLoadIffbLm3EiE11DirectStoreIffEfLi1ELi15ELi32ELi1ELb1EL9Algorithm0EEvT_T0_ll_param_0+16];
	ld.param.u64 	%rd30, [_Z15SoftmaxWarpImplI22BroadcastScaleMaskLoadIffbLm3EiE11DirectStoreIffEfLi1ELi15ELi32ELi1ELb1EL9Algorithm0EEvT_T0_ll_param_0+8];
	ld.param.u64 	%rd29, [_Z15SoftmaxWarpImplI22BroadcastScaleMaskLoadIffbLm3EiE11DirectStoreIffEfLi1ELi15ELi32ELi1ELb1EL9Algorithm0EEvT_T0_ll_param_0];
	ld.param.u64 	%rd40, [_Z15SoftmaxWarpImplI22BroadcastScaleMaskLoadIffbLm3EiE11DirectStoreIffEfLi1ELi15ELi32ELi1ELb1EL9Algorithm0EEvT_T0_ll_param_2];
	ld.param.u64 	%rd41, [_Z15SoftmaxWarpImplI22BroadcastScaleMaskLoadIffbLm3EiE11DirectStoreIffEfLi1ELi15ELi32ELi1ELb1EL9Algorithm0EEvT_T0_ll_param_3];
	cvta.to.global.u64 	%rd1, %rd29;
	cvta.to.global.u64 	%rd2, %rd30;
	setp.lt.s64 	%p1, %rd41, 481;
	@%p1 bra 	$L__BB405_2;
	mov.u64 	%rd42, $str;
	cvta.global.u64 	%rd43, %rd42;
	mov.u64 	%rd44, $str$1;
	cvta.global.u64 	%rd45, %rd44;
	mov.u64 	%rd46, __unnamed_396;
	cvta.global.u64 	%rd47, %rd46;
	{ // callseq 395, 0
	.param .b64 param0;
	st.param.b64 	[param0], %rd43;
	.param .b64 param1;
	st.param.b64 	[param1], %rd45;
	.param .b32 param2;
	st.param.b32 	[param2], 254;
	.param .b64 param3;
	st.param.b64 	[param3], %rd47;
	.param .b64 param4;
	st.param.b64 	[param4], 1;
	call.uni 
	__assertfail, 
	(
	param0, 
	param1, 
	param2, 
	param3, 
	param4
	);
	} // callseq 395
$L__BB405_2:
	mov.u32 	%r23, %ctaid.x;
	mov.u32 	%r24, %ntid.y;
	mov.u32 	%r25, %tid.y;
	mad.lo.s32 	%r26, %r23, %r24, %r25;
	mov.u32 	%r27, %nctaid.x;
	mul.lo.s32 	%r6, %r27, %r24;
	cvt.s64.s32 	%rd140, %r26;
	setp.le.s64 	%p2, %rd40, %rd140;
	@%p2 bra 	$L__BB405_65;
	mov.u32 	%r28, %tid.x;
	cvt.u64.u32 	%rd8, %r28;
	add.s32 	%r29, %r28, 32;
	cvt.u64.u32 	%rd9, %r29;
	add.s32 	%r30, %r28, 64;
	cvt.u64.u32 	%rd10, %r30;
	add.s32 	%r31, %r28, 96;
	cvt.u64.u32 	%rd11, %r31;
	add.s32 	%r32, %r28, 128;
	cvt.u64.u32 	%rd12, %r32;
	add.s32 	%r33, %r28, 160;
	cvt.u64.u32 	%rd13, %r33;
	add.s32 	%r34, %r28, 192;
	cvt.u64.u32 	%rd14, %r34;
	add.s32 	%r35, %r28, 224;
	cvt.u64.u32 	%rd15, %r35;
	add.s32 	%r36, %r28, 256;
	cvt.u64.u32 	%rd16, %r36;
	add.s32 	%r37, %r28, 288;
	cvt.u64.u32 	%rd17, %r37;
	add.s32 	%r38, %r28, 320;
	cvt.u64.u32 	%rd18, %r38;
	add.s32 	%r39, %r28, 352;
	cvt.u64.u32 	%rd19, %r39;
	add.s32 	%r40, %r28, 384;
	cvt.u64.u32 	%rd20, %r40;
	add.s32 	%r41, %r28, 416;
	cvt.u64.u32 	%rd21, %r41;
	add.s32 	%r42, %r28, 448;
	cvt.u64.u32 	%rd22, %r42;
	cvta.to.global.u64 	%rd23, %rd38;
	cvt.s64.s32 	%rd24, %r6;
$L__BB405_4:
	setp.le.s64 	%p3, %rd41, %rd8;
	mul.lo.s64 	%rd26, %rd37, %rd140;
	mov.f32 	%f327, 0fFF800000;
	mov.f32 	%f330, %f327;
	@%p3 bra 	$L__BB405_6;
	setp.eq.s64 	%p4, %rd33, 1;
	setp.eq.s64 	%p5, %rd32, 1;
	setp.eq.s64 	%p6, %rd31, 1;
	add.s64 	%rd48, %rd26, %rd8;
	cvt.u32.u64 	%r43, %rd48;
	div.s32 	%r44, %r43, %r7;
	mul.lo.s32 	%r45, %r44, %r7;
	sub.s32 	%r46, %r43, %r45;
	div.s32 	%r47, %r46, %r8;
	mul.lo.s32 	%r48, %r47, %r8;
	sub.s32 	%r49, %r46, %r48;
	selp.b32 	%r50, 0, %r44, %p6;
	selp.b32 	%r51, 0, %r47, %p5;
	selp.b32 	%r52, 0, %r49, %p4;
	mul.lo.s32 	%r53, %r10, %r50;
	mad.lo.s32 	%r54, %r11, %r51, %r53;
	mad.lo.s32 	%r55, %r12, %r52, %r54;
	shl.b64 	%rd49, %rd48, 32;
	shr.s64 	%rd50, %rd49, 30;
	add.s64 	%rd51, %rd1, %rd50;
	ld.global.f32 	%f81, [%rd51];
	cvt.s64.s32 	%rd52, %r55;
	add.s64 	%rd53, %rd2, %rd52;
	ld.global.u8 	%rs9, [%rd53];
	setp.eq.s16 	%p7, %rs9, 0;
	mul.f32 	%f82, %f81, %f79;
	selp.f32 	%f327, %f78, %f82, %p7;
	max.f32 	%f330, %f327, 0fFF800000;
$L__BB405_6:
	setp.le.s64 	%p8, %rd41, %rd9;
	mov.f32 	%f329, 0fFF800000;
	@%p8 bra 	$L__BB405_8;
	setp.eq.s64 	%p9, %rd33, 1;
	setp.eq.s64 	%p10, %rd32, 1;
	setp.eq.s64 	%p11, %rd31, 1;
	add.s64 	%rd54, %rd26, %rd9;
	cvt.u32.u64 	%r56, %rd54;
	div.s32 	%r57, %r56, %r7;
	mul.lo.s32 	%r58, %r57, %r7;
	sub.s32 	%r59, %r56, %r58;
	div.s32 	%r60, %r59, %r8;
	mul.lo.s32 	%r61, %r60, %r8;
	sub.s32 	%r62, %r59, %r61;
	selp.b32 	%r63, 0, %r57, %p11;
	selp.b32 	%r64, 0, %r60, %p10;
	selp.b32 	%r65, 0, %r62, %p9;
	mul.lo.s32 	%r66, %r10, %r63;
	mad.lo.s32 	%r67, %r11, %r64, %r66;
	mad.lo.s32 	%r68, %r12, %r65, %r67;
	shl.b64 	%rd55, %rd54, 32;
	shr.s64 	%rd56, %rd55, 30;
	add.s64 	%rd57, %rd1, %rd56;
	ld.global.f32 	%f84, [%rd57];
	cvt.s64.s32 	%rd58, %r68;
	add.s64 	%rd59, %rd2, %rd58;
	ld.global.u8 	%rs10, [%rd59];
	setp.eq.s16 	%p12, %rs10, 0;
	mul.f32 	%f85, %f84, %f79;
	selp.f32 	%f329, %f78, %f85, %p12;
	max.f32 	%f330, %f330, %f329;
$L__BB405_8:
	setp.le.s64 	%p13, %rd41, %rd10;
	mov.f32 	%f331, 0fFF800000;
	@%p13 bra 	$L__BB405_10;
	setp.eq.s64 	%p14, %rd33, 1;
	setp.eq.s64 	%p15, %rd32, 1;
	setp.eq.s64 	%p16, %rd31, 1;
	add.s64 	%rd60, %rd26, %rd10;
	cvt.u32.u64 	%r69, %rd60;
	div.s32 	%r70, %r69, %r7;
	mul.lo.s32 	%r71, %r70, %r7;
	sub.s32 	%r72, %r69, %r71;
	div.s32 	%r73, %r72, %r8;
	mul.lo.s32 	%r74, %r73, %r8;
	sub.s32 	%r75, %r72, %r74;
	selp.b32 	%r76, 0, %r70, %p16;
	selp.b32 	%r77, 0, %r73, %p15;
	selp.b32 	%r78, 0, %r75, %p14;
	mul.lo.s32 	%r79, %r10, %r76;
	mad.lo.s32 	%r80, %r11, %r77, %r79;
	mad.lo.s32 	%r81, %r12, %r78, %r80;
	shl.b64 	%rd61, %rd60, 32;
	shr.s64 	%rd62, %rd61, 30;
	add.s64 	%rd63, %rd1, %rd62;
	ld.global.f32 	%f87, [%rd63];
	cvt.s64.s32 	%rd64, %r81;
	add.s64 	%rd65, %rd2, %rd64;
	ld.global.u8 	%rs11, [%rd65];
	setp.eq.s16 	%p17, %rs11, 0;
	mul.f32 	%f88, %f87, %f79;
	selp.f32 	%f331, %f78, %f88, %p17;
	max.f32 	%f330, %f330, %f331;
$L__BB405_10:
	setp.le.s64 	%p18, %rd41, %rd11;
	mov.f32 	%f333, 0fFF800000;
	@%p18 bra 	$L__BB405_12;
	setp.eq.s64 	%p19, %rd33, 1;
	setp.eq.s64 	%p20, %rd32, 1;
	setp.eq.s64 	%p21, %rd31, 1;
	add.s64 	%rd66, %rd26, %rd11;
	cvt.u32.u64 	%r82, %rd66;
	div.s32 	%r83, %r82, %r7;
	mul.lo.s32 	%r84, %r83, %r7;
	sub.s32 	%r85, %r82, %r84;
	div.s32 	%r86, %r85, %r8;
	mul.lo.s32 	%r87, %r86, %r8;
	sub.s32 	%r88, %r85, %r87;
	selp.b32 	%r89, 0, %r83, %p21;
	selp.b32 	%r90, 0, %r86, %p20;
	selp.b32 	%r91, 0, %r88, %p19;
	mul.lo.s32 	%r92, %r10, %r89;
	mad.lo.s32 	%r93, %r11, %r90, %r92;
	mad.lo.s32 	%r94, %r12, %r91, %r93;
	shl.b64 	%rd67, %rd66, 32;
	shr.s64 	%rd68, %rd67, 30;
	add.s64 	%rd69, %rd1, %rd68;
	ld.global.f32 	%f90, [%rd69];
	cvt.s64.s32 	%rd70, %r94;
	add.s64 	%rd71, %rd2, %rd70;
	ld.global.u8 	%rs12, [%rd71];
	setp.eq.s16 	%p22, %rs12, 0;
	mul.f32 	%f91, %f90, %f79;
	selp.f32 	%f333, %f78, %f91, %p22;
	max.f32 	%f330, %f330, %f333;
$L__BB405_12:
	setp.le.s64 	%p23, %rd41, %rd12;
	mov.f32 	%f335, 0fFF800000;
	@%p23 bra 	$L__BB405_14;
	setp.eq.s64 	%p24, %rd33, 1;
	setp.eq.s64 	%p25, %rd32, 1;
	setp.eq.s64 	%p26, %rd31, 1;
	add.s64 	%rd72, %rd26, %rd12;
	cvt.u32.u64 	%r95, %rd72;
	div.s32 	%r96, %r95, %r7;
	mul.lo.s32 	%r97, %r96, %r7;
	sub.s32 	%r98, %r95, %r97;
	div.s32 	%r99, %r98, %r8;
	mul.lo.s32 	%r100, %r99, %r8;
	sub.s32 	%r101, %r98, %r100;
	selp.b32 	%r102, 0, %r96, %p26;
	selp.b32 	%r103, 0, %r99, %p25;
	selp.b32 	%r104, 0, %r101, %p24;
	mul.lo.s32 	%r105, %r10, %r102;
	mad.lo.s32 	%r106, %r11, %r103, %r105;
	mad.lo.s32 	%r107, %r12, %r104, %r106;
	shl.b64 	%rd73, %rd72, 32;
	shr.s64 	%rd74, %rd73, 30;
	add.s64 	%rd75, %rd1, %rd74;
	ld.global.f32 	%f93, [%rd75];
	cvt.s64.s32 	%rd76, %r107;
	add.s64 	%rd77, %rd2, %rd76;
	ld.global.u8 	%rs13, [%rd77];
	setp.eq.s16 	%p27, %rs13, 0;
	mul.f32 	%f94, %f93, %f79;
	selp.f32 	%f335, %f78, %f94, %p27;
	max.f32 	%f330, %f330, %f335;
$L__BB405_14:
	setp.le.s64 	%p28, %rd41, %rd13;
	mov.f32 	%f337, 0fFF800000;
	@%p28 bra 	$L__BB405_16;
	setp.eq.s64 	%p29, %rd33, 1;
	setp.eq.s64 	%p30, %rd32, 1;
	setp.eq.s64 	%p31, %rd31, 1;
	add.s64 	%rd78, %rd26, %rd13;
	cvt.u32.u64 	%r108, %rd78;
	div.s32 	%r109, %r108, %r7;
	mul.lo.s32 	%r110, %r109, %r7;
	sub.s32 	%r111, %r108, %r110;
	div.s32 	%r112, %r111, %r8;
	mul.lo.s32 	%r113, %r112, %r8;
	sub.s32 	%r114, %r111, %r113;
	selp.b32 	%r115, 0, %r109, %p31;
	selp.b32 	%r116, 0, %r112, %p30;
	selp.b32 	%r117, 0, %r114, %p29;
	mul.lo.s32 	%r118, %r10, %r115;
	mad.lo.s32 	%r119, %r11, %r116, %r118;
	mad.lo.s32 	%r120, %r12, %r117, %r119;
	shl.b64 	%rd79, %rd78, 32;
	shr.s64 	%rd80, %rd79, 30;
	add.s64 	%rd81, %rd1, %rd80;
	ld.global.f32 	%f96, [%rd81];
	cvt.s64.s32 	%rd82, %r120;
	add.s64 	%rd83, %rd2, %rd82;
	ld.global.u8 	%rs14, [%rd83];
	setp.eq.s16 	%p32, %rs14, 0;
	mul.f32 	%f97, %f96, %f79;
	selp.f32 	%f337, %f78, %f97, %p32;
	max.f32 	%f330, %f330, %f337;
$L__BB405_16:
	setp.le.s64 	%p33, %rd41, %rd14;
	mov.f32 	%f339, 0fFF800000;
	@%p33 bra 	$L__BB405_18;
	setp.eq.s64 	%p34, %rd33, 1;
	setp.eq.s64 	%p35, %rd32, 1;
	setp.eq.s64 	%p36, %rd31, 1;
	add.s64 	%rd84, %rd26, %rd14;
	cvt.u32.u64 	%r121, %rd84;
	div.s32 	%r122, %r121, %r7;
	mul.lo.s32 	%r123, %r122, %r7;
	sub.s32 	%r124, %r121, %r123;
	div.s32 	%r125, %r124, %r8;
	mul.lo.s32 	%r126, %r125, %r8;
	sub.s32 	%r127, %r124, %r126;
	selp.b32 	%r128, 0, %r122, %p36;
	selp.b32 	%r129, 0, %r125, %p35;
	selp.b32 	%r130, 0, %r127, %p34;
	mul.lo.s32 	%r131, %r10, %r128;
	mad.lo.s32 	%r132, %r11, %r129, %r131;
	mad.lo.s32 	%r133, %r12, %r130, %r132;
	shl.b64 	%rd85, %rd84, 32;
	shr.s64 	%rd86, %rd85, 30;
	add.s64 	%rd87, %rd1, %rd86;
	ld.global.f32 	%f99, [%rd87];
	cvt.s64.s32 	%rd88, %r133;
	add.s64 	%rd89, %rd2, %rd88;
	ld.global.u8 	%rs15, [%rd89];
	setp.eq.s16 	%p37, %rs15, 0;
	mul.f32 	%f100, %f99, %f79;
	selp.f32 	%f339, %f78, %f100, %p37;
	max.f32 	%f330, %f330, %f339;
$L__BB405_18:
	setp.le.s64 	%p38, %rd41, %rd15;
	mov.f32 	%f341, 0fFF800000;
	@%p38 bra 	$L__BB405_20;
	setp.eq.s64 	%p39, %rd33, 1;
	setp.eq.s64 	%p40, %rd32, 1;
	setp.eq.s64 	%p41, %rd31, 1;
	add.s64 	%rd90, %rd26, %rd15;
	cvt.u32.u64 	%r134, %rd90;
	div.s32 	%r135, %r134, %r7;
	mul.lo.s32 	%r136, %r135, %r7;
	sub.s32 	%r137, %r134, %r136;
	div.s32 	%r138, %r137, %r8;
	mul.lo.s32 	%r139, %r138, %r8;
	sub.s32 	%r140, %r137, %r139;
	selp.b32 	%r141, 0, %r135, %p41;
	selp.b32 	%r142, 0, %r138, %p40;
	selp.b32 	%r143, 0, %r140, %p39;
	mul.lo.s32 	%r144, %r10, %r141;
	mad.lo.s32 	%r145, %r11, %r142, %r144;
	mad.lo.s32 	%r146, %r12, %r143, %r145;
	shl.b64 	%rd91, %rd90, 32;
	shr.s64 	%rd92, %rd91, 30;
	add.s64 	%rd93, %rd1, %rd92;
	ld.global.f32 	%f102, [%rd93];
	cvt.s64.s32 	%rd94, %r146;
	add.s64 	%rd95, %rd2, %rd94;
	ld.global.u8 	%rs16, [%rd95];
	setp.eq.s16 	%p42, %rs16, 0;
	mul.f32 	%f103, %f102, %f79;
	selp.f32 	%f341, %f78, %f103, %p42;
	max.f32 	%f330, %f330, %f341;
$L__BB405_20:
	setp.le.s64 	%p43, %rd41, %rd16;
	mov.f32 	%f343, 0fFF800000;
	@%p43 bra 	$L__BB405_22;
	setp.eq.s64 	%p44, %rd33, 1;
	setp.eq.s64 	%p45, %rd32, 1;
	setp.eq.s64 	%p46, %rd31, 1;
	add.s64 	%rd96, %rd26, %rd16;
	cvt.u32.u64 	%r147, %rd96;
	div.s32 	%r148, %r147, %r7;
	mul.lo.s32 	%r149, %r148, %r7;
	sub.s32 	%r150, %r147, %r149;
	div.s32 	%r151, %r150, %r8;
	mul.lo.s32 	%r152, %r151, %r8;
	sub.s32 	%r153, %r150, %r152;
	selp.b32 	%r154, 0, %r148, %p46;
	selp.b32 	%r155, 0, %r151, %p45;
	selp.b32 	%r156, 0, %r153, %p44;
	mul.lo.s32 	%r157, %r10, %r154;
	mad.lo.s32 	%r158, %r11, %r155, %r157;
	mad.lo.s32 	%r159, %r12, %r156, %r158;
	shl.b64 	%rd97, %rd96, 32;
	shr.s64 	%rd98, %rd97, 30;
	add.s64 	%rd99, %rd1, %rd98;
	ld.global.f32 	%f105, [%rd99];
	cvt.s64.s32 	%rd100, %r159;
	add.s64 	%rd101, %rd2, %rd100;
	ld.global.u8 	%rs17, [%rd101];
	setp.eq.s16 	%p47, %rs17, 0;
	mul.f32 	%f106, %f105, %f79;
	selp.f32 	%f343, %f78, %f106, %p47;
	max.f32 	%f330, %f330, %f343;
$L__BB405_22:
	setp.le.s64 	%p48, %rd41, %rd17;
	mov.f32 	%f345, 0fFF800000;
	@%p48 bra 	$L__BB405_24;
	setp.eq.s64 	%p49, %rd33, 1;
	setp.eq.s64 	%p50, %rd32, 1;
	setp.eq.s64 	%p51, %rd31, 1;
	add.s64 	%rd102, %rd26, %rd17;
	cvt.u32.u64 	%r160, %rd102;
	div.s32 	%r161, %r160, %r7;
	mul.lo.s32 	%r162, %r161, %r7;
	sub.s32 	%r163, %r160, %r162;
	div.s32 	%r164, %r163, %r8;
	mul.lo.s32 	%r165, %r164, %r8;
	sub.s32 	%r166, %r163, %r165;
	selp.b32 	%r167, 0, %r161, %p51;
	selp.b32 	%r168, 0, %r164, %p50;
	selp.b32 	%r169, 0, %r166, %p49;
	mul.lo.s32 	%r170, %r10, %r167;
	mad.lo.s32 	%r171, %r11, %r168, %r170;
	mad.lo.s32 	%r172, %r12, %r169, %r171;
	shl.b64 	%rd103, %rd102, 32;
	shr.s64 	%rd104, %rd103, 30;
	add.s64 	%rd105, %rd1, %rd104;
	ld.global.f32 	%f108, [%rd105];
	cvt.s64.s32 	%rd106, %r172;
	add.s64 	%rd107, %rd2, %rd106;
	ld.global.u8 	%rs18, [%rd107];
	setp.eq.s16 	%p52, %rs18, 0;
	mul.f32 	%f109, %f108, %f79;
	selp.f32 	%f345, %f78, %f109, %p52;
	max.f32 	%f330, %f330, %f345;
$L__BB405_24:
	setp.le.s64 	%p53, %rd41, %rd18;
	mov.f32 	%f347, 0fFF800000;
	@%p53 bra 	$L__BB405_26;
	setp.eq.s64 	%p54, %rd33, 1;
	setp.eq.s64 	%p55, %rd32, 1;
	setp.eq.s64 	%p56, %rd31, 1;
	add.s64 	%rd108, %rd26, %rd18;
	cvt.u32.u64 	%r173, %rd108;
	div.s32 	%r174, %r173, %r7;
	mul.lo.s32 	%r175, %r174, %r7;
	sub.s32 	%r176, %r173, %r175;
	div.s32 	%r177, %r176, %r8;
	mul.lo.s32 	%r178, %r177, %r8;
	sub.s32 	%r179, %r176, %r178;
	selp.b32 	%r180, 0, %r174, %p56;
	selp.b32 	%r181, 0, %r177, %p55;
	selp.b32 	%r182, 0, %r179, %p54;
	mul.lo.s32 	%r183, %r10, %r180;
	mad.lo.s32 	%r184, %r11, %r181, %r183;
	mad.lo.s32 	%r185, %r12, %r182, %r184;
	shl.b64 	%rd109, %rd108, 32;
	shr.s64 	%rd110, %rd109, 30;
	add.s64 	%rd111, %rd1, %rd110;
	ld.global.f32 	%f111, [%rd111];
	cvt.s64.s32 	%rd112, %r185;
	add.s64 	%rd113, %rd2, %rd112;
	ld.global.u8 	%rs19, [%rd113];
	setp.eq.s16 	%p57, %rs19, 0;
	mul.f32 	%f112, %f111, %f79;
	selp.f32 	%f347, %f78, %f112, %p57;
	max.f32 	%f330, %f330, %f347;
$L__BB405_26:
	setp.le.s64 	%p58, %rd41, %rd19;
	mov.f32 	%f349, 0fFF800000;
	@%p58 bra 	$L__BB405_28;
	setp.eq.s64 	%p59, %rd33, 1;
	setp.eq.s64 	%p60, %rd32, 1;
	setp.eq.s64 	%p61, %rd31, 1;
	add.s64 	%rd114, %rd26, %rd19;
	cvt.u32.u64 	%r186, %rd114;
	div.s32 	%r187, %r186, %r7;
	mul.lo.s32 	%r188, %r187, %r7;
	sub.s32 	%r189, %r186, %r188;
	div.s32 	%r190, %r189, %r8;
	mul.lo.s32 	%r191, %r190, %r8;
	sub.s32 	%r192, %r189, %r191;
	selp.b32 	%r193, 0, %r187, %p61;
	selp.b32 	%r194, 0, %r190, %p60;
	selp.b32 	%r195, 0, %r192, %p59;
	mul.lo.s32 	%r196, %r10, %r193;
	mad.lo.s32 	%r197, %r11, %r194, %r196;
	mad.lo.s32 	%r198, %r12, %r195, %r197;
	shl.b64 	%rd115, %rd114, 32;
	shr.s64 	%rd116, %rd115, 30;
	add.s64 	%rd117, %rd1, %rd116;
	ld.global.f32 	%f114, [%rd117];
	cvt.s64.s32 	%rd118, %r198;
	add.s64 	%rd119, %rd2, %rd118;
	ld.global.u8 	%rs20, [%rd119];
	setp.eq.s16 	%p62, %rs20, 0;
	mul.f32 	%f115, %f114, %f79;
	selp.f32 	%f349, %f78, %f115, %p62;
	max.f32 	%f330, %f330, %f349;
$L__BB405_28:
	setp.le.s64 	%p63, %rd41, %rd20;
	mov.f32 	%f351, 0fFF800000;
	@%p63 bra 	$L__BB405_30;
	setp.eq.s64 	%p64, %rd33, 1;
	setp.eq.s64 	%p65, %rd32, 1;
	setp.eq.s64 	%p66, %rd31, 1;
	add.s64 	%rd120, %rd26, %rd20;
	cvt.u32.u64 	%r199, %rd120;
	div.s32 	%r200, %r199, %r7;
	mul.lo.s32 	%r201, %r200, %r7;
	sub.s32 	%r202, %r199, %r201;
	div.s32 	%r203, %r202, %r8;
	mul.lo.s32 	%r204, %r203, %r8;
	sub.s32 	%r205, %r202, %r204;
	selp.b32 	%r206, 0, %r200, %p66;
	selp.b32 	%r207, 0, %r203, %p65;
	selp.b32 	%r208, 0, %r205, %p64;
	mul.lo.s32 	%r209, %r10, %r206;
	mad.lo.s32 	%r210, %r11, %r207, %r209;
	mad.lo.s32 	%r211, %r12, %r208, %r210;
	shl.b64 	%rd121, %rd120, 32;
	shr.s64 	%rd122, %rd121, 30;
	add.s64 	%rd123, %rd1, %rd122;
	ld.global.f32 	%f117, [%rd123];
	cvt.s64.s32 	%rd124, %r211;
	add.s64 	%rd125, %rd2, %rd124;
	ld.global.u8 	%rs21, [%rd125];
	setp.eq.s16 	%p67, %rs21, 0;
	mul.f32 	%f118, %f117, %f79;
	selp.f32 	%f351, %f78, %f118, %p67;
	max.f32 	%f330, %f330, %f351;
$L__BB405_30:
	setp.le.s64 	%p68, %rd41, %rd21;
	mov.f32 	%f353, 0fFF800000;
	@%p68 bra 	$L__BB405_32;
	setp.eq.s64 	%p69, %rd33, 1;
	setp.eq.s64 	%p70, %rd32, 1;
	setp.eq.s64 	%p71, %rd31, 1;
	add.s64 	%rd126, %rd26, %rd21;
	cvt.u32.u64 	%r212, %rd126;
	div.s32 	%r213, %r212, %r7;
	mul.lo.s32 	%r214, %r213, %r7;
	sub.s32 	%r215, %r212, %r214;
	div.s32 	%r216, %r215, %r8;
	mul.lo.s32 	%r217, %r216, %r8;
	sub.s32 	%r218, %r215, %r217;
	selp.b32 	%r219, 0, %r213, %p71;
	selp.b32 	%r220, 0, %r216, %p70;
	selp.b32 	%r221, 0, %r218, %p69;
	mul.lo.s32 	%r222, %r10, %r219;
	mad.lo.s32 	%r223, %r11, %r220, %r222;
	mad.lo.s32 	%r224, %r12, %r221, %r223;
	shl.b64 	%rd127, %rd126, 32;
	shr.s64 	%rd128, %rd127, 30;
	add.s64 	%rd129, %rd1, %rd128;
	ld.global.f32 	%f120, [%rd129];
	cvt.s64.s32 	%rd130, %r224;
	add.s64 	%rd131, %rd2, %rd130;
	ld.global.u8 	%rs22, [%rd131];
	setp.eq.s16 	%p72, %rs22, 0;
	mul.f32 	%f121, %f120, %f79;
	selp.f32 	%f353, %f78, %f121, %p72;
	max.f32 	%f330, %f330, %f353;
$L__BB405_32:
	setp.le.s64 	%p73, %rd41, %rd22;
	mov.f32 	%f355, 0fFF800000;
	@%p73 bra 	$L__BB405_34;
	setp.eq.s64 	%p74, %rd33, 1;
	setp.eq.s64 	%p75, %rd32, 1;
	setp.eq.s64 	%p76, %rd31, 1;
	add.s64 	%rd132, %rd26, %rd22;
	cvt.u32.u64 	%r225, %rd132;
	div.s32 	%r226, %r225, %r7;
	mul.lo.s32 	%r227, %r226, %r7;
	sub.s32 	%r228, %r225, %r227;
	div.s32 	%r229, %r228, %r8;
	mul.lo.s32 	%r230, %r229, %r8;
	sub.s32 	%r231, %r228, %r230;
	selp.b32 	%r232, 0, %r226, %p76;
	selp.b32 	%r233, 0, %r229, %p75;
	selp.b32 	%r234, 0, %r231, %p74;
	mul.lo.s32 	%r235, %r10, %r232;
	mad.lo.s32 	%r236, %r11, %r233, %r235;
	mad.lo.s32 	%r237, %r12, %r234, %r236;
	shl.b64 	%rd133, %rd132, 32;
	shr.s64 	%rd134, %rd133, 30;
	add.s64 	%rd135, %rd1, %rd134;
	ld.global.f32 	%f123, [%rd135];
	cvt.s64.s32 	%rd136, %r237;
	add.s64 	%rd137, %rd2, %rd136;
	ld.global.u8 	%rs23, [%rd137];
	setp.eq.s16 	%p77, %rs23, 0;
	mul.f32 	%f124, %f123, %f79;
	selp.f32 	%f355, %f78, %f124, %p77;
	max.f32 	%f330, %f330, %f355;
$L__BB405_34:
	setp.le.s64 	%p78, %rd41, %rd8;
	mov.b32 	%r238, %f330;
	shfl.sync.bfly.b32	%r239|%p79, %r238, 16, 31, -1;
	mov.b32 	%f125, %r239;
	max.f32 	%f126, %f330, %f125;
	mov.b32 	%r240, %f126;
	shfl.sync.bfly.b32	%r241|%p80, %r240, 8, 31, -1;
	mov.b32 	%f127, %r241;
	max.f32 	%f128, %f126, %f127;
	mov.b32 	%r242, %f128;
	shfl.sync.bfly.b32	%r243|%p81, %r242, 4, 31, -1;
	mov.b32 	%f129, %r243;
	max.f32 	%f130, %f128, %f129;
	mov.b32 	%r244, %f130;
	shfl.sync.bfly.b32	%r245|%p82, %r244, 2, 31, -1;
	mov.b32 	%f131, %r245;
	max.f32 	%f132, %f130, %f131;
	mov.b32 	%r246, %f132;
	shfl.sync.bfly.b32	%r247|%p83, %r246, 1, 31, -1;
	mov.b32 	%f133, %r247;
	max.f32 	%f134, %f132, %f133;
	sub.f32 	%f135, %f327, %f134;
	fma.rn.f32 	%f136, %f135, 0f3BBB989D, 0f3F000000;
	cvt.sat.f32.f32 	%f137, %f136;
	mov.f32 	%f138, 0f4B400001;
	mov.f32 	%f139, 0f437C0000;
	fma.rm.f32 	%f140, %f137, %f139, %f138;
	add.f32 	%f141, %f140, 0fCB40007F;
	neg.f32 	%f142, %f141;
	fma.rn.f32 	%f143, %f135, 0f3FB8AA3B, %f142;
	fma.rn.f32 	%f144, %f135, 0f32A57060, %f143;
	mov.b32 	%r248, %f140;
	shl.b32 	%r249, %r248, 23;
	mov.b32 	%f145, %r249;
	ex2.approx.ftz.f32 	%f146, %f144;
	mul.f32 	%f147, %f146, %f145;
	add.f32 	%f148, %f147, 0f00000000;
	sub.f32 	%f149, %f329, %f134;
	fma.rn.f32 	%f150, %f149, 0f3BBB989D, 0f3F000000;
	cvt.sat.f32.f32 	%f151, %f150;
	fma.rm.f32 	%f152, %f151, %f139, %f138;
	add.f32 	%f153, %f152, 0fCB40007F;
	neg.f32 	%f154, %f153;
	fma.rn.f32 	%f155, %f149, 0f3FB8AA3B, %f154;
	fma.rn.f32 	%f156, %f149, 0f32A57060, %f155;
	mov.b32 	%r250, %f152;
	shl.b32 	%r251, %r250, 23;
	mov.b32 	%f157, %r251;
	ex2.approx.ftz.f32 	%f158, %f156;
	mul.f32 	%f159, %f158, %f157;
	add.f32 	%f160, %f148, %f159;
	sub.f32 	%f161, %f331, %f134;
	fma.rn.f32 	%f162, %f161, 0f3BBB989D, 0f3F000000;
	cvt.sat.f32.f32 	%f163, %f162;
	fma.rm.f32 	%f164, %f163, %f139, %f138;
	add.f32 	%f165, %f164, 0fCB40007F;
	neg.f32 	%f166, %f165;
	fma.rn.f32 	%f167, %f161, 0f3FB8AA3B, %f166;
	fma.rn.f32 	%f168, %f161, 0f32A57060, %f167;
	mov.b32 	%r252, %f164;
	shl.b32 	%r253, %r252, 23;
	mov.b32 	%f169, %r253;
	ex2.approx.ftz.f32 	%f170, %f168;
	mul.f32 	%f171, %f170, %f169;
	add.f32 	%f172, %f160, %f171;
	sub.f32 	%f173, %f333, %f134;
	fma.rn.f32 	%f174, %f173, 0f3BBB989D, 0f3F000000;
	cvt.sat.f32.f32 	%f175, %f174;
	fma.rm.f32 	%f176, %f175, %f139, %f138;
	add.f32 	%f177, %f176, 0fCB40007F;
	neg.f32 	%f178, %f177;
	fma.rn.f32 	%f179, %f173, 0f3FB8AA3B, %f178;
	fma.rn.f32 	%f180, %f173, 0f32A57060, %f179;
	mov.b32 	%r254, %f176;
	shl.b32 	%r255, %r254, 23;
	mov.b32 	%f181, %r255;
	ex2.approx.ftz.f32 	%f182, %f180;
	mul.f32 	%f183, %f182, %f181;
	add.f32 	%f184, %f172, %f183;
	sub.f32 	%f185, %f335, %f134;
	fma.rn.f32 	%f186, %f185, 0f3BBB989D, 0f3F000000;
	cvt.sat.f32.f32 	%f187, %f186;
	fma.rm.f32 	%f188, %f187, %f139, %f138;
	add.f32 	%f189, %f188, 0fCB40007F;
	neg.f32 	%f190, %f189;
	fma.rn.f32 	%f191, %f185, 0f3FB8AA3B, %f190;
	fma.rn.f32 	%f192, %f185, 0f32A57060, %f191;
	mov.b32 	%r256, %f188;
	shl.b32 	%r257, %r256, 23;
	mov.b32 	%f193, %r257;
	ex2.approx.ftz.f32 	%f194, %f192;
	mul.f32 	%f195, %f194, %f193;
	add.f32 	%f196, %f184, %f195;
	sub.f32 	%f197, %f337, %f134;
	fma.rn.f32 	%f198, %f197, 0f3BBB989D, 0f3F000000;
	cvt.sat.f32.f32 	%f199, %f198;
	fma.rm.f32 	%f200, %f199, %f139, %f138;
	add.f32 	%f201, %f200, 0fCB40007F;
	neg.f32 	%f202, %f201;
	fma.rn.f32 	%f203, %f197, 0f3FB8AA3B, %f202;
	fma.rn.f32 	%f204, %f197, 0f32A57060, %f203;
	mov.b32 	%r258, %f200;
	shl.b32 	%r259, %r258, 23;
	mov.b32 	%f205, %r259;
	ex2.approx.ftz.f32 	%f206, %f204;
	mul.f32 	%f207, %f206, %f205;
	add.f32 	%f208, %f196, %f207;
	sub.f32 	%f209, %f339, %f134;
	fma.rn.f32 	%f210, %f209, 0f3BBB989D, 0f3F000000;
	cvt.sat.f32.f32 	%f211, %f210;
	fma.rm.f32 	%f212, %f211, %f139, %f138;
	add.f32 	%f213, %f212, 0fCB40007F;
	neg.f32 	%f214, %f213;
	fma.rn.f32 	%f215, %f209, 0f3FB8AA3B, %f214;
	fma.rn.f32 	%f216, %f209, 0f32A57060, %f215;
	mov.b32 	%r260, %f212;
	shl.b32 	%r261, %r260, 23;
	mov.b32 	%f217, %r261;
	ex2.approx.ftz.f32 	%f218, %f216;
	mul.f32 	%f219, %f218, %f217;
	add.f32 	%f220, %f208, %f219;
	sub.f32 	%f221, %f341, %f134;
	fma.rn.f32 	%f222, %f221, 0f3BBB989D, 0f3F000000;
	cvt.sat.f32.f32 	%f223, %f222;
	fma.rm.f32 	%f224, %f223, %f139, %f138;
	add.f32 	%f225, %f224, 0fCB40007F;
	neg.f32 	%f226, %f225;
	fma.rn.f32 	%f227, %f221, 0f3FB8AA3B, %f226;
	fma.rn.f32 	%f228, %f221, 0f32A57060, %f227;
	mov.b32 	%r262, %f224;
	shl.b32 	%r263, %r262, 23;
	mov.b32 	%f229, %r263;
	ex2.approx.ftz.f32 	%f230, %f228;
	mul.f32 	%f231, %f230, %f229;
	add.f32 	%f232, %f220, %f231;
	sub.f32 	%f233, %f343, %f134;
	fma.rn.f32 	%f234, %f233, 0f3BBB989D, 0f3F000000;
	cvt.sat.f32.f32 	%f235, %f234;
	fma.rm.f32 	%f236, %f235, %f139, %f138;
	add.f32 	%f237, %f236, 0fCB40007F;
	neg.f32 	%f238, %f237;
	fma.rn.f32 	%f239, %f233, 0f3FB8AA3B, %f238;
	fma.rn.f32 	%f240, %f233, 0f32A57060, %f239;
	mov.b32 	%r264, %f236;
	shl.b32 	%r265, %r264, 23;
	mov.b32 	%f241, %r265;
	ex2.approx.ftz.f32 	%f242, %f240;
	mul.f32 	%f243, %f242, %f241;
	add.f32 	%f244, %f232, %f243;
	sub.f32 	%f245, %f345, %f134;
	fma.rn.f32 	%f246, %f245, 0f3BBB989D, 0f3F000000;
	cvt.sat.f32.f32 	%f247, %f246;
	fma.rm.f32 	%f248, %f247, %f139, %f138;
	add.f32 	%f249, %f248, 0fCB40007F;
	neg.f32 	%f250, %f249;
	fma.rn.f32 	%f251, %f245, 0f3FB8AA3B, %f250;
	fma.rn.f32 	%f252, %f245, 0f32A57060, %f251;
	mov.b32 	%r266, %f248;
	shl.b32 	%r267, %r266, 23;
	mov.b32 	%f253, %r267;
	ex2.approx.ftz.f32 	%f254, %f252;
	mul.f32 	%f255, %f254, %f253;
	add.f32 	%f256, %f244, %f255;
	sub.f32 	%f257, %f347, %f134;
	fma.rn.f32 	%f258, %f257, 0f3BBB989D, 0f3F000000;
	cvt.sat.f32.f32 	%f259, %f258;
	fma.rm.f32 	%f260, %f259, %f139, %f138;
	add.f32 	%f261, %f260, 0fCB40007F;
	neg.f32 	%f262, %f261;
	fma.rn.f32 	%f263, %f257, 0f3FB8AA3B, %f262;
	fma.rn.f32 	%f264, %f257, 0f32A57060, %f263;
	mov.b32 	%r268, %f260;
	shl.b32 	%r269, %r268, 23;
	mov.b32 	%f265, %r269;
	ex2.approx.ftz.f32 	%f266, %f264;
	mul.f32 	%f267, %f266, %f265;
	add.f32 	%f268, %f256, %f267;
	sub.f32 	%f269, %f349, %f134;
	fma.rn.f32 	%f270, %f269, 0f3BBB989D, 0f3F000000;
	cvt.sat.f32.f32 	%f271, %f270;
	fma.rm.f32 	%f272, %f271, %f139, %f138;
	add.f32 	%f273, %f272, 0fCB40007F;
	neg.f32 	%f274, %f273;
	fma.rn.f32 	%f275, %f269, 0f3FB8AA3B, %f274;
	fma.rn.f32 	%f276, %f269, 0f32A57060, %f275;
	mov.b32 	%r270, %f272;
	shl.b32 	%r271, %r270, 23;
	mov.b32 	%f277, %r271;
	ex2.approx.ftz.f32 	%f278, %f276;
	mul.f32 	%f279, %f278, %f277;
	add.f32 	%f280, %f268, %f279;
	sub.f32 	%f281, %f351, %f134;
	fma.rn.f32 	%f282, %f281, 0f3BBB989D, 0f3F000000;
	cvt.sat.f32.f32 	%f283, %f282;
	fma.rm.f32 	%f284, %f283, %f139, %f138;
	add.f32 	%f285, %f284, 0fCB40007F;
	neg.f32 	%f286, %f285;
	fma.rn.f32 	%f287, %f281, 0f3FB8AA3B, %f286;
	fma.rn.f32 	%f288, %f281, 0f32A57060, %f287;
	mov.b32 	%r272, %f284;
	shl.b32 	%r273, %r272, 23;
	mov.b32 	%f289, %r273;
	ex2.approx.ftz.f32 	%f290, %f288;
	mul.f32 	%f291, %f290, %f289;
	add.f32 	%f292, %f280, %f291;
	sub.f32 	%f293, %f353, %f134;
	fma.rn.f32 	%f294, %f293, 0f3BBB989D, 0f3F000000;
	cvt.sat.f32.f32 	%f295, %f294;
	fma.rm.f32 	%f296, %f295, %f139, %f138;
	add.f32 	%f297, %f296, 0fCB40007F;
	neg.f32 	%f298, %f297;
	fma.rn.f32 	%f299, %f293, 0f3FB8AA3B, %f298;
	fma.rn.f32 	%f300, %f293, 0f32A57060, %f299;
	mov.b32 	%r274, %f296;
	shl.b32 	%r275, %r274, 23;
	mov.b32 	%f301, %r275;
	ex2.approx.ftz.f32 	%f302, %f300;
	mul.f32 	%f303, %f302, %f301;
	add.f32 	%f304, %f292, %f303;
	sub.f32 	%f305, %f355, %f134;
	fma.rn.f32 	%f306, %f305, 0f3BBB989D, 0f3F000000;
	cvt.sat.f32.f32 	%f307, %f306;
	fma.rm.f32 	%f308, %f307, %f139, %f138;
	add.f32 	%f309, %f308, 0fCB40007F;
	neg.f32 	%f310, %f309;
	fma.rn.f32 	%f311, %f305, 0f3FB8AA3B, %f310;
	fma.rn.f32 	%f312, %f305, 0f32A57060, %f311;
	mov.b32 	%r276, %f308;
	shl.b32 	%r277, %r276, 23;
	mov.b32 	%f313, %r277;
	ex2.approx.ftz.f32 	%f314, %f312;
	mul.f32 	%f315, %f314, %f313;
	add.f32 	%f316, %f304, %f315;
	mov.b32 	%r278, %f316;
	shfl.sync.bfly.b32	%r279|%p84, %r278, 16, 31, -1;
	mov.b32 	%f317, %r279;
	add.f32 	%f318, %f316, %f317;
	mov.b32 	%r280, %f318;
	shfl.sync.bfly.b32	%r281|%p85, %r280, 8, 31, -1;
	mov.b32 	%f319, %r281;
	add.f32 	%f320, %f318, %f319;
	mov.b32 	%r282, %f320;
	shfl.sync.bfly.b32	%r283|%p86, %r282, 4, 31, -1;
	mov.b32 	%f321, %r283;
	add.f32 	%f322, %f320, %f321;
	mov.b32 	%r284, %f322;
	shfl.sync.bfly.b32	%r285|%p87, %r284, 2, 31, -1;
	mov.b32 	%f323, %r285;
	add.f32 	%f324, %f322, %f323;
	mov.b32 	%r286, %f324;
	shfl.sync.bfly.b32	%r287|%p88, %r286, 1, 31, -1;
	mov.b32 	%f325, %r287;
	add.f32 	%f326, %f324, %f325;
	div.rn.f32 	%f63, %f147, %f326;
	div.rn.f32 	%f64, %f159, %f326;
	div.rn.f32 	%f65, %f171, %f326;
	div.rn.f32 	%f66, %f183, %f326;
	div.rn.f32 	%f67, %f195, %f326;
	div.rn.f32 	%f68, %f207, %f326;
	div.rn.f32 	%f69, %f219, %f326;
	div.rn.f32 	%f70, %f231, %f326;
	div.rn.f32 	%f71, %f243, %f326;
	div.rn.f32 	%f72, %f255, %f326;
	div.rn.f32 	%f73, %f267, %f326;
	div.rn.f32 	%f74, %f279, %f326;
	div.rn.f32 	%f75, %f291, %f326;
	div.rn.f32 	%f76, %f303, %f326;
	div.rn.f32 	%f77, %f315, %f326;
	mad.lo.s64 	%rd138, %rd140, %rd39, %rd8;
	shl.b64 	%rd139, %rd138, 2;
	add.s64 	%rd27, %rd23, %rd139;
	@%p78 bra 	$L__BB405_36;
	st.global.f32 	[%rd27], %f63;
$L__BB405_36:
	setp.le.s64 	%p89, %rd41, %rd9;
	@%p89 bra 	$L__BB405_38;
	st.global.f32 	[%rd27+128], %f64;
$L__BB405_38:
	setp.le.s64 	%p90, %rd41, %rd10;
	@%p90 bra 	$L__BB405_40;
	st.global.f32 	[%rd27+256], %f65;
$L__BB405_40:
	setp.le.s64 	%p91, %rd41, %rd11;
	@%p91 bra 	$L__BB405_42;
	st.global.f32 	[%rd27+384], %f66;
$L__BB405_42:
	setp.le.s64 	%p92, %rd41, %rd12;
	@%p92 bra 	$L__BB405_44;
	st.global.f32 	[%rd27+512], %f67;
$L__BB405_44:
	setp.le.s64 	%p93, %rd41, %rd13;
	@%p93 bra 	$L__BB405_46;
	st.global.f32 	[%rd27+640], %f68;
$L__BB405_46:
	setp.le.s64 	%p94, %rd41, %rd14;
	@%p94 bra 	$L__BB405_48;
	st.global.f32 	[%rd27+768], %f69;
$L__BB405_48:
	setp.le.s64 	%p95, %rd41, %rd15;
	@%p95 bra 	$L__BB405_50;
	st.global.f32 	[%rd27+896], %f70;
$L__BB405_50:
	setp.le.s64 	%p96, %rd41, %rd16;
	@%p96 bra 	$L__BB405_52;
	st.global.f32 	[%rd27+1024], %f71;
$L__BB405_52:
	setp.le.s64 	%p97, %rd41, %rd17;
	@%p97 bra 	$L__BB405_54;
	st.global.f32 	[%rd27+1152], %f72;
$L__BB405_54:
	setp.le.s64 	%p98, %rd41, %rd18;
	@%p98 bra 	$L__BB405_56;
	st.global.f32 	[%rd27+1280], %f73;
$L__BB405_56:
	setp.le.s64 	%p99, %rd41, %rd19;
	@%p99 bra 	$L__BB405_58;
	st.global.f32 	[%rd27+1408], %f74;
$L__BB405_58:
	setp.le.s64 	%p100, %rd41, %rd20;
	@%p100 bra 	$L__BB405_60;
	st.global.f32 	[%rd27+1536], %f75;
$L__BB405_60:
	setp.le.s64 	%p101, %rd41, %rd21;
	@%p101 bra 	$L__BB405_62;
	st.global.f32 	[%rd27+1664], %f76;
$L__BB405_62:
	setp.le.s64 	%p102, %rd41, %rd22;
	@%p102 bra 	$L__BB405_64;
	st.global.f32 	[%rd27+1792], %f77;
$L__BB405_64:
	add.s64 	%rd140, %rd140, %rd24;
	setp.lt.s64 	%p103, %rd140, %rd40;
	@%p103 bra 	$L__BB405_4;
$L__BB405_65:
	ret;

}
	// .globl	_Z15SoftmaxWarpImplI22BroadcastScaleMaskLoadIffbLm3EiE11DirectStoreIffEfLi1ELi16ELi32ELi1ELb0EL9Algorithm0EEvT_T0_ll
.visible .entry _Z15SoftmaxWarpImplI22BroadcastScaleMaskLoadIffbLm3EiE11DirectStoreIffEfLi1ELi16ELi32ELi1ELb0EL9Algorithm0EEvT_T0_ll(
	.param .align 8 .b8 _Z15SoftmaxWarpImplI22BroadcastScaleMaskLoadIffbLm3EiE11DirectStoreIffEfLi1ELi16ELi32ELi1ELb0EL9Algorithm0EEvT_T0_ll_param_0[112],
	.param .align 8 .b8 _Z15SoftmaxWarpImplI22BroadcastScaleMaskLoadIffbLm3EiE11DirectStoreIffEfLi1ELi16ELi32ELi1ELb0EL9Algorithm0EEvT_T0_ll_param_1[16],
	.param .u64 _Z15SoftmaxWarpImplI22BroadcastScaleMaskLoadIffbLm3EiE11DirectStoreIffEfLi1ELi16ELi32ELi1ELb0EL9Algorithm0EEvT_T0_ll_param_2,
	.param .u64 _Z15SoftmaxWarpImplI22BroadcastScaleMaskLoadIffbLm3EiE11DirectStoreIffEfLi1ELi16ELi32ELi1ELb0EL9Algorithm0EEvT_T0_ll_param_3
)
{
	.reg .pred 	%p<33>;
	.reg .b16 	%rs<25>;
	.reg .b32 	%r<289>;
	.reg .b32 	%f<299>;
	.reg .b64 	%rd<130>;

	ld.param.v2.f32 	{%f3, %f4}, [_Z15SoftmaxWarpImplI22BroadcastScaleMaskLoadIffbLm3EiE11DirectStoreIffEfLi1ELi16ELi32ELi1ELb0EL9Algorithm0EEvT_T0_ll_param_0+104];
	ld.param.u64 	%rd21, [_Z15SoftmaxWarpImplI22BroadcastScaleMaskLoadIffbLm3EiE11DirectStoreIffEfLi1ELi16ELi32ELi1ELb0EL9Algorithm0EEvT_T0_ll_param_0+96];
	ld.param.u32 	%r12, [_Z15SoftmaxWarpImplI22BroadcastScaleMaskLoadIffbLm3EiE11DirectStoreIffEfLi1ELi16ELi32ELi1ELb0EL9Algorithm0EEvT_T0_ll_param_0+80];
	ld.param.v2.u32 	{%r10, %r11}, [_Z15SoftmaxWarpImplI22BroadcastScaleMaskLoadIffbLm3EiE11DirectStoreIffEfLi1ELi16ELi32ELi1ELb0EL9Algorithm0EEvT_T0_ll_param_0+72];
	ld.param.v2.u32 	{%r7, %r8}, [_Z15SoftmaxWarpImplI22BroadcastScaleMaskLoadIffbLm3EiE11DirectStoreIffEfLi1ELi16ELi32ELi1ELb0EL9Algorithm0EEvT_T0_ll_param_0+48];
	ld.param.u64 	%rd17, [_Z15SoftmaxWarpImplI22BroadcastScaleMaskLoadIffbLm3EiE11DirectStoreIffEfLi1ELi16ELi32ELi1ELb0EL9Algorithm0EEvT_T0_ll_param_0+32];
	ld.param.u64 	%rd16, [_Z15SoftmaxWarpImplI22BroadcastScaleMaskLoadIffbLm3EiE11DirectStoreIffEfLi1ELi16ELi32ELi1ELb0EL9Algorithm0EEvT_T0_ll_param_0+24];
	ld.param.u64 	%rd15, [_Z15SoftmaxWarpImplI22BroadcastScaleMaskLoadIffbLm3EiE11DirectStoreIffEfLi1ELi16ELi32ELi1ELb0EL9Algorithm0EEvT_T0_ll_param_0+16];
	ld.param.u64 	%rd14, [_Z15SoftmaxWarpImplI22BroadcastScaleMaskLoadIffbLm3EiE11DirectStoreIffEfLi1ELi16ELi32ELi1ELb0EL9Algorithm0EEvT_T0_ll_param_0+8];
	ld.param.u64 	%rd13, [_Z15SoftmaxWarpImplI22BroadcastScaleMaskLoadIffbLm3EiE11DirectStoreIffEfLi1ELi16ELi32ELi1ELb0EL9Algorithm0EEvT_T0_ll_param_0];
	ld.param.u64 	%rd3, [_Z15SoftmaxWarpImplI22BroadcastScaleMaskLoadIffbLm3EiE11DirectStoreIffEfLi1ELi16ELi32ELi1ELb0EL9Algorithm0EEvT_T0_ll_param_1];
	ld.param.u64 	%rd4, [_Z15SoftmaxWarpImplI22BroadcastScaleMaskLoadIffbLm3EiE11DirectStoreIffEfLi1ELi16ELi32ELi1ELb0EL9Algorithm0EEvT_T0_ll_param_1+8];
	ld.param.u64 	%rd22, [_Z15SoftmaxWarpImplI22BroadcastScaleMaskLoadIffbLm3EiE11DirectStoreIffEfLi1ELi16ELi32ELi1ELb0EL9Algorithm0EEvT_T0_ll_param_2];
	ld.param.u64 	%rd23, [_Z15SoftmaxWarpImplI22BroadcastScaleMaskLoadIffbLm3EiE11DirectStoreIffEfLi1ELi16ELi32ELi1ELb0EL9Algorithm0EEvT_T0_ll_param_3];
	setp.lt.s64 	%p1, %rd23, 513;
	@%p1 bra 	$L__BB406_2;
	mov.u64 	%rd24, $str;
	cvta.global.u64 	%rd25, %rd24;
	mov.u64 	%rd26, $str$1;
	cvta.global.u64 	%rd27, %rd26;
	mov.u64 	%rd28, __unnamed_397;
	cvta.global.u64 	%rd29, %rd28;
	{ // callseq 396, 0
	.param .b64 param0;
	st.param.b64 	[param0], %rd25;
	.param .b64 param1;
	st.param.b64 	[param1], %rd27;
	.param .b32 param2;
	st.param.b32 	[param2], 254;
	.param .b64 param3;
	st.param.b64 	[param3], %rd29;
	.param .b64 param4;
	st.param.b64 	[param4], 1;
	call.uni 
	__assertfail, 
	(
	param0, 
	param1, 
	param2, 
	param3, 
	param4
	);
	} // callseq 396
$L__BB406_2:
	mov.u32 	%r23, %ctaid.x;
	mov.u32 	%r24, %ntid.y;
	mov.u32 	%r25, %tid.y;
	mad.lo.s32 	%r26, %r23, %r24, %r25;
	mov.u32 	%r27, %nctaid.x;
	mul.lo.s32 	%r6, %r27, %r24;
	cvt.s64.s32 	%rd129, %r26;
	setp.le.s64 	%p2, %rd22, %rd129;
	@%p2 bra 	$L__BB406_5;
	cvta.to.global.u64 	%rd6, %rd13;
	cvta.to.global.u64 	%rd7, %rd14;
	mov.u32 	%r28, %tid.x;
	cvt.u64.u32 	%rd8, %r28;
	cvta.to.global.u64 	%rd9, %rd3;
	cvt.s64.s32 	%rd10, %r6;
$L__BB406_4:
	setp.eq.s64 	%p3, %rd17, 1;
	setp.eq.s64 	%p4, %rd16, 1;
	setp.eq.s64 	%p5, %rd15, 1;
	mad.lo.s64 	%rd30, %rd21, %rd129, %rd8;
	cvt.u32.u64 	%r29, %rd30;
	div.s32 	%r30, %r29, %r7;
	mul.lo.s32 	%r31, %r30, %r7;
	sub.s32 	%r32, %r29, %r31;
	div.s32 	%r33, %r32, %r8;
	mul.lo.s32 	%r34, %r33, %r8;
	sub.s32 	%r35, %r32, %r34;
	selp.b32 	%r36, 0, %r30, %p5;
	selp.b32 	%r37, 0, %r33, %p4;
	selp.b32 	%r38, 0, %r35, %p3;
	mul.lo.s32 	%r39, %r10, %r36;
	mad.lo.s32 	%r40, %r11, %r37, %r39;
	mad.lo.s32 	%r41, %r12, %r38, %r40;
	shl.b64 	%rd31, %rd30, 32;
	shr.s64 	%rd32, %rd31, 30;
	add.s64 	%rd33, %rd6, %rd32;
	ld.global.f32 	%f5, [%rd33];
	cvt.s64.s32 	%rd34, %r41;
	add.s64 	%rd35, %rd7, %rd34;
	ld.global.u8 	%rs9, [%rd35];
	setp.eq.s16 	%p6, %rs9, 0;
	mul.f32 	%f6, %f5, %f4;
	selp.f32 	%f7, %f3, %f6, %p6;
	max.f32 	%f8, %f7, 0fFF800000;
	add.s64 	%rd36, %rd30, 32;
	cvt.u32.u64 	%r42, %rd36;
	div.s32 	%r43, %r42, %r7;
	mul.lo.s32 	%r44, %r43, %r7;
	sub.s32 	%r45, %r42, %r44;
	div.s32 	%r46, %r45, %r8;
	mul.lo.s32 	%r47, %r46, %r8;
	sub.s32 	%r48, %r45, %r47;
	selp.b32 	%r49, 0, %r43, %p5;
	selp.b32 	%r50, 0, %r46, %p4;
	selp.b32 	%r51, 0, %r48, %p3;
	mul.lo.s32 	%r52, %r10, %r49;
	mad.lo.s32 	%r53, %r11, %r50, %r52;
	mad.lo.s32 	%r54, %r12, %r51, %r53;
	shl.b64 	%rd37, %rd36, 32;
	shr.s64 	%rd38, %rd37, 30;
	add.s64 	%rd39, %rd6, %rd38;
	ld.global.f32 	%f9, [%rd39];
	cvt.s64.s32 	%rd40, %r54;
	add.s64 	%rd41, %rd7, %rd40;
	ld.global.u8 	%rs10, [%rd41];
	setp.eq.s16 	%p7, %rs10, 0;
	mul.f32 	%f10, %f9, %f4;
	selp.f32 	%f11, %f3, %f10, %p7;
	max.f32 	%f12, %f8, %f11;
	add.s64 	%rd42, %rd30, 64;
	cvt.u32.u64 	%r55, %rd42;
	div.s32 	%r56, %r55, %r7;
	mul.lo.s32 	%r57, %r56, %r7;
	sub.s32 	%r58, %r55, %r57;
	div.s32 	%r59, %r58, %r8;
	mul.lo.s32 	%r60, %r59, %r8;
	sub.s32 	%r61, %r58, %r60;
	selp.b32 	%r62, 0, %r56, %p5;
	selp.b32 	%r63, 0, %r59, %p4;
	selp.b32 	%r64, 0, %r61, %p3;
	mul.lo.s32 	%r65, %r10, %r62;
	mad.lo.s32 	%r66, %r11, %r63, %r65;
	mad.lo.s32 	%r67, %r12, %r64, %r66;
	shl.b64 	%rd43, %rd42, 32;
	shr.s64 	%rd44, %rd43, 30;
	add.s64 	%rd45, %rd6, %rd44;
	ld.global.f32 	%f13, [%rd45];
	cvt.s64.s32 	%rd46, %r67;
	add.s64 	%rd47, %rd7, %rd46;
	ld.global.u8 	%rs11, [%rd47];
	setp.eq.s16 	%p8, %rs11, 0;
	mul.f32 	%f14, %f13, %f4;
	selp.f32 	%f15, %f3, %f14, %p8;
	max.f32 	%f16, %f12, %f15;
	add.s64 	%rd48, %rd30, 96;
	cvt.u32.u64 	%r68, %rd48;
	div.s32 	%r69, %r68, %r7;
	mul.lo.s32 	%r70, %r69, %r7;
	sub.s32 	%r71, %r68, %r70;
	div.s32 	%r72, %r71, %r8;
	mul.lo.s32 	%r73, %r72, %r8;
	sub.s32 	%r74, %r71, %r73;
	selp.b32 	%r75, 0, %r69, %p5;
	selp.b32 	%r76, 0, %r72, %p4;
	selp.b32 	%r77, 0, %r74, %p3;
	mul.lo.s32 	%r78, %r10, %r75;
	mad.lo.s32 	%r79, %r11, %r76, %r78;
	mad.lo.s32 	%r80, %r12, %r77, %r79;
	shl.b64 	%rd49, %rd48, 32;
	shr.s64 	%rd50, %rd49, 30;
	add.s64 	%rd51, %rd6, %rd50;
	ld.global.f32 	%f17, [%rd51];
	cvt.s64.s32 	%rd52, %r80;
	add.s64 	%rd53, %rd7, %rd52;
	ld.global.u8 	%rs12, [%rd53];
	setp.eq.s16 	%p9, %rs12, 0;
	mul.f32 	%f18, %f17, %f4;
	selp.f32 	%f19, %f3, %f18, %p9;
	max.f32 	%f20, %f16, %f19;
	add.s64 	%rd54, %rd30, 128;
	cvt.u32.u64 	%r81, %rd54;
	div.s32 	%r82, %r81, %r7;
	mul.lo.s32 	%r83, %r82, %r7;
	sub.s32 	%r84, %r81, %r83;
	div.s32 	%r85, %r84, %r8;
	mul.lo.s32 	%r86, %r85, %r8;
	sub.s32 	%r87, %r84, %r86;
	selp.b32 	%r88, 0, %r82, %p5;
	selp.b32 	%r89, 0, %r85, %p4;
	selp.b32 	%r90, 0, %r87, %p3;
	mul.lo.s32 	%r91, %r10, %r88;
	mad.lo.s32 	%r92, %r11, %r89, %r91;
	mad.lo.s32 	%r93, %r12, %r90, %r92;
	shl.b64 	%rd55, %rd54, 32;
	shr.s64 	%rd56, %rd55, 30;
	add.s64 	%rd57, %rd6, %rd56;
	ld.global.f32 	%f21, [%rd57];
	cvt.s64.s32 	%rd58, %r93;
	add.s64 	%rd59, %rd7, %rd58;
	ld.global.u8 	%rs13, [%rd59];
	setp.eq.s16 	%p10, %rs13, 0;
	mul.f32 	%f22, %f21, %f4;
	selp.f32 	%f23, %f3, %f22, %p10;
	max.f32 	%f24, %f20, %f23;
	add.s64 	%rd60, %rd30, 160;
	cvt.u32.u64 	%r94, %rd60;
	div.s32 	%r95, %r94, %r7;
	mul.lo.s32 	%r96, %r95, %r7;
	sub.s32 	%r97, %r94, %r96;
	div.s32 	%r98, %r97, %r8;
	mul.lo.s32 	%r99, %r98, %r8;
	sub.s32 	%r100, %r97, %r99;
	selp.b32 	%r101, 0, %r95, %p5;
	selp.b32 	%r102, 0, %r98, %p4;
	selp.b32 	%r103, 0, %r100, %p3;
	mul.lo.s32 	%r104, %r10, %r101;
	mad.lo.s32 	%r105, %r11, %r102, %r104;
	mad.lo.s32 	%r106, %r12, %r103, %r105;
	shl.b64 	%rd61, %rd60, 32;
	shr.s64 	%rd62, %rd61, 30;
	add.s64 	%rd63, %rd6, %rd62;
	ld.global.f32 	%f25, [%rd63];
	cvt.s64.s32 	%rd64, %r106;
	add.s64 	%rd65, %rd7, %rd64;
	ld.global.u8 	%rs14, [%rd65];
	setp.eq.s16 	%p11, %rs14, 0;
	mul.f32 	%f26, %f25, %f4;
	selp.f32 	%f27, %f3, %f26, %p11;
	max.f32 	%f28, %f24, %f27;
	add.s64 	%rd66, %rd30, 192;
	cvt.u32.u64 	%r107, %rd66;
	div.s32 	%r108, %r107, %r7;
	mul.lo.s32 	%r109, %r108, %r7;
	sub.s32 	%r110, %r107, %r109;
	div.s32 	%r111, %r110, %r8;
	mul.lo.s32 	%r112, %r111, %r8;
	sub.s32 	%r113, %r110, %r112;
	selp.b32 	%r114, 0, %r108, %p5;
	selp.b32 	%r115, 0, %r111, %p4;
	selp.b32 	%r116, 0, %r113, %p3;
	mul.lo.s32 	%r117, %r10, %r114;
	mad.lo.s32 	%r118, %r11, %r115, %r117;
	mad.lo.s32 	%r119, %r12, %r116, %r118;
	shl.b64 	%rd67, %rd66, 32;
	shr.s64 	%rd68, %rd67, 30;
	add.s64 	%rd69, %rd6, %rd68;
	ld.global.f32 	%f29, [%rd69];
	cvt.s64.s32 	%rd70, %r119;
	add.s64 	%rd71, %rd7, %rd70;
	ld.global.u8 	%rs15, [%rd71];
	setp.eq.s16 	%p12, %rs15, 0;
	mul.f32 	%f30, %f29, %f4;
	selp.f32 	%f31, %f3, %f30, %p12;
	max.f32 	%f32, %f28, %f31;
	add.s64 	%rd72, %rd30, 224;
	cvt.u32.u64 	%r120, %rd72;
	div.s32 	%r121, %r120, %r7;
	mul.lo.s32 	%r122, %r121, %r7;
	sub.s32 	%r123, %r120, %r122;
	div.s32 	%r124, %r123, %r8;
	mul.lo.s32 	%r125, %r124, %r8;
	sub.s32 	%r126, %r123, %r125;
	selp.b32 	%r127, 0, %r121, %p5;
	selp.b32 	%r128, 0, %r124, %p4;
	selp.b32 	%r129, 0, %r126, %p3;
	mul.lo.s32 	%r130, %r10, %r127;
	mad.lo.s32 	%r131, %r11, %r128, %r130;
	mad.lo.s32 	%r132, %r12, %r129, %r131;
	shl.b64 	%rd73, %rd72, 32;
	shr.s64 	%rd74, %rd73, 30;
	add.s64 	%rd75, %rd6, %rd74;
	ld.global.f32 	%f33, [%rd75];
	cvt.s64.s32 	%rd76, %r132;
	add.s64 	%rd77, %rd7, %rd76;
	ld.global.u8 	%rs16, [%rd77];
	setp.eq.s16 	%p13, %rs16, 0;
	mul.f32 	%f34, %f33, %f4;
	selp.f32 	%f35, %f3, %f34, %p13;
	max.f32 	%f36, %f32, %f35;
	add.s64 	%rd78, %rd30, 256;
	cvt.u32.u64 	%r133, %rd78;
	div.s32 	%r134, %r133, %r7;
	mul.lo.s32 	%r135, %r134, %r7;
	sub.s32 	%r136, %r133, %r135;
	div.s32 	%r137, %r136, %r8;
	mul.lo.s32 	%r138, %r137, %r8;
	sub.s32 	%r139, %r136, %r138;
	selp.b32 	%r140, 0, %r134, %p5;
	selp.b32 	%r141, 0, %r137, %p4;
	selp.b32 	%r142, 0, %r139, %p3;
	mul.lo.s32 	%r143, %r10, %r140;
	mad.lo.s32 	%r144, %r11, %r141, %r143;
	mad.lo.s32 	%r145, %r12, %r142, %r144;
	shl.b64 	%rd79, %rd78, 32;
	shr.s64 	%rd80, %rd79, 30;
	add.s64 	%rd81, %rd6, %rd80;
	ld.global.f32 	%f37, [%rd81];
	cvt.s64.s32 	%rd82, %r145;
	add.s64 	%rd83, %rd7, %rd82;
	ld.global.u8 	%rs17, [%rd83];
	setp.eq.s16 	%p14, %rs17, 0;
	mul.f32 	%f38, %f37, %f4;
	selp.f32 	%f39, %f3, %f38, %p14;
	max.f32 	%f40, %f36, %f39;
	add.s64 	%rd84, %rd30, 288;
	cvt.u32.u64 	%r146, %rd84;
	div.s32 	%r147, %r146, %r7;
	mul.lo.s32 	%r148, %r147, %r7;
	sub.s32 	%r149, %r146, %r148;
	div.s32 	%r150, %r149, %r8;
	mul.lo.s32 	%r151, %r150, %r8;
	sub.s32 	%r152, %r149, %r151;
	selp.b32 	%r153, 0, %r147, %p5;
	selp.b32 	%r154, 0, %r150, %p4;
	selp.b32 	%r155, 0, %r152, %p3;
	mul.lo.s32 	%r156, %r10, %r153;
	mad.lo.s32 	%r157, %r11, %r154, %r156;
	mad.lo.s32 	%r158, %r12, %r155, %r157;
	shl.b64 	%rd85, %rd84, 32;
	shr.s64 	%rd86, %rd85, 30;
	add.s64 	%rd87, %rd6, %rd86;
	ld.global.f32 	%f41, [%rd87];
	cvt.s64.s32 	%rd88, %r158;
	add.s64 	%rd89, %rd7, %rd88;
	ld.global.u8 	%rs18, [%rd89];
	setp.eq.s16 	%p15, %rs18, 0;
	mul.f32 	%f42, %f41, %f4;
	selp.f32 	%f43, %f3, %f42, %p15;
	max.f32 	%f44, %f40, %f43;
	add.s64 	%rd90, %rd30, 320;
	cvt.u32.u64 	%r159, %rd90;
	div.s32 	%r160, %r159, %r7;
	mul.lo.s32 	%r161, %r160, %r7;
	sub.s32 	%r162, %r159, %r161;
	div.s32 	%r163, %r162, %r8;
	mul.lo.s32 	%r164, %r163, %r8;
	sub.s32 	%r165, %r162, %r164;
	selp.b32 	%r166, 0, %r160, %p5;
	selp.b32 	%r167, 0, %r163, %p4;
	selp.b32 	%r168, 0, %r165, %p3;
	mul.lo.s32 	%r169, %r10, %r166;
	mad.lo.s32 	%r170, %r11, %r167, %r169;
	mad.lo.s32 	%r171, %r12, %r168, %r170;
	shl.b64 	%rd91, %rd90, 32;
	shr.s64 	%rd92, %rd91, 30;
	add.s64 	%rd93, %rd6, %rd92;
	ld.global.f32 	%f45, [%rd93];
	cvt.s64.s32 	%rd94, %r171;
	add.s64 	%rd95, %rd7, %rd94;
	ld.global.u8 	%rs19, [%rd95];
	setp.eq.s16 	%p16, %rs19, 0;
	mul.f32 	%f46, %f45, %f4;
	selp.f32 	%f47, %f3, %f46, %p16;
	max.f32 	%f48, %f44, %f47;
	add.s64 	%rd96, %rd30, 352;
	cvt.u32.u64 	%r172, %rd96;
	div.s32 	%r173, %r172, %r7;
	mul.lo.s32 	%r174, %r173, %r7;
	sub.s32 	%r175, %r172, %r174;
	div.s32 	%r176, %r175, %r8;
	mul.lo.s32 	%r177, %r176, %r8;
	sub.s32 	%r178, %r175, %r177;
	selp.b32 	%r179, 0, %r173, %p5;
	selp.b32 	%r180, 0, %r176, %p4;
	selp.b32 	%r181, 0, %r178, %p3;
	mul.lo.s32 	%r182, %r10, %r179;
	mad.lo.s32 	%r183, %r11, %r180, %r182;
	mad.lo.s32 	%r184, %r12, %r181, %r183;
	shl.b64 	%rd97, %rd96, 32;
	shr.s64 	%rd98, %rd97, 30;
	add.s64 	%rd99, %rd6, %rd98;
	ld.global.f32 	%f49, [%rd99];
	cvt.s64.s32 	%rd100, %r184;
	add.s64 	%rd101, %rd7, %rd100;
	ld.global.u8 	%rs20, [%rd101];
	setp.eq.s16 	%p17, %rs20, 0;
	mul.f32 	%f50, %f49, %f4;
	selp.f32 	%f51, %f3, %f50, %p17;
	max.f32 	%f52, %f48, %f51;
	add.s64 	%rd102, %rd30, 384;
	cvt.u32.u64 	%r185, %rd102;
	div.s32 	%r186, %r185, %r7;
	mul.lo.s32 	%r187, %r186, %r7;
	sub.s32 	%r188, %r185, %r187;
	div.s32 	%r189, %r188, %r8;
	mul.lo.s32 	%r190, %r189, %r8;
	sub.s32 	%r191, %r188, %r190;
	selp.b32 	%r192, 0, %r186, %p5;
	selp.b32 	%r193, 0, %r189, %p4;
	selp.b32 	%r194, 0, %r191, %p3;
	mul.lo.s32 	%r195, %r10, %r192;
	mad.lo.s32 	%r196, %r11, %r193, %r195;
	mad.lo.s32 	%r197, %r12, %r194, %r196;
	shl.b64 	%rd103, %rd102, 32;
	shr.s64 	%rd104, %rd103, 30;
	add.s64 	%rd105, %rd6, %rd104;
	ld.global.f32 	%f53, [%rd105];
	cvt.s64.s32 	%rd106, %r197;
	add.s64 	%rd107, %rd7, %rd106;
	ld.global.u8 	%rs21, [%rd107];
	setp.eq.s16 	%p18, %rs21, 0;
	mul.f32 	%f54, %f53, %f4;
	selp.f32 	%f55, %f3, %f54, %p18;
	max.f32 	%f56, %f52, %f55;
	add.s64 	%rd108, %rd30, 416;
	cvt.u32.u64 	%r198, %rd108;
	div.s32 	%r199, %r198, %r7;
	mul.lo.s32 	%r200, %r199, %r7;
	sub.s32 	%r201, %r198, %r200;
	div.s32 	%r202, %r201, %r8;
	mul.lo.s32 	%r203, %r202, %r8;
	sub.s32 	%r204, %r201, %r203;
	selp.b32 	%r205, 0, %r199, %p5;
	selp.b32 	%r206, 0, %r202, %p4;
	selp.b32 	%r207, 0, %r204, %p3;
	mul.lo.s32 	%r208, %r10, %r205;
	mad.lo.s32 	%r209, %r11, %r206, %r208;
	mad.lo.s32 	%r210, %r12, %r207, %r209;
	shl.b64 	%rd109, %rd108, 32;
	shr.s64 	%rd110, %rd109, 30;
	add.s64 	%rd111, %rd6, %rd110;
	ld.global.f32 	%f57, [%rd111];
	cvt.s64.s32 	%rd112, %r210;
	add.s64 	%rd113, %rd7, %rd112;
	ld.global.u8 	%rs22, [%rd113];
	setp.eq.s16 	%p19, %rs22, 0;
	mul.f32 	%f58, %f57, %f4;
	selp.f32 	%f59, %f3, %f58, %p19;
	max.f32 	%f60, %f56, %f59;
	add.s64 	%rd114, %rd30, 448;
	cvt.u32.u64 	%r211, %rd114;
	div.s32 	%r212, %r211, %r7;
	mul.lo.s32 	%r213, %r212, %r7;
	sub.s32 	%r214, %r211, %r213;
	div.s32 	%r215, %r214, %r8;
	mul.lo.s32 	%r216, %r215, %r8;
	sub.s32 	%r217, %r214, %r216;
	selp.b32 	%r218, 0, %r212, %p5;
	selp.b32 	%r219, 0, %r215, %p4;
	selp.b32 	%r220, 0, %r217, %p3;
	mul.lo.s32 	%r221, %r10, %r218;
	mad.lo.s32 	%r222, %r11, %r219, %r221;
	mad.lo.s32 	%r223, %r12, %r220, %r222;
	shl.b64 	%rd115, %rd114, 32;
	shr.s64 	%rd116, %rd115, 30;
	add.s64 	%rd117, %rd6, %rd116;
	ld.global.f32 	%f61, [%rd117];
	cvt.s64.s32 	%rd118, %r223;
	add.s64 	%rd119, %rd7, %rd118;
	ld.global.u8 	%rs23, [%rd119];
	setp.eq.s16 	%p20, %rs23, 0;
	mul.f32 	%f62, %f61, %f4;
	selp.f32 	%f63, %f3, %f62, %p20;
	max.f32 	%f64, %f60, %f63;
	add.s64 	%rd120, %rd30, 480;
	cvt.u32.u64 	%r224, %rd120;
	div.s32 	%r225, %r224, %r7;
	mul.lo.s32 	%r226, %r225, %r7;
	sub.s32 	%r227, %r224, %r226;
	div.s32 	%r228, %r227, %r8;
	mul.lo.s32 	%r229, %r228, %r8;
	sub.s32 	%r230, %r227, %r229;
	selp.b32 	%r231, 0, %r225, %p5;
	selp.b32 	%r232, 0, %r228, %p4;
	selp.b32 	%r233, 0, %r230, %p3;
	mul.lo.s32 	%r234, %r10, %r231;
	mad.lo.s32 	%r235, %r11, %r232, %r234;
	mad.lo.s32 	%r236, %r12, %r233, %r235;
	shl.b64 	%rd121, %rd120, 32;
	shr.s64 	%rd122, %rd121, 30;
	add.s64 	%rd123, %rd6, %rd122;
	ld.global.f32 	%f65, [%rd123];
	cvt.s64.s32 	%rd124, %r236;
	add.s64 	%rd125, %rd7, %rd124;
	ld.global.u8 	%rs24, [%rd125];
	setp.eq.s16 	%p21, %rs24, 0;
	mul.f32 	%f66, %f65, %f4;
	selp.f32 	%f67, %f3, %f66, %p21;
	max.f32 	%f68, %f64, %f67;
	mov.b32 	%r237, %f68;
	shfl.sync.bfly.b32	%r238|%p22, %r237, 16, 31, -1;
	mov.b32 	%f69, %r238;
	max.f32 	%f70, %f68, %f69;
	mov.b32 	%r239, %f70;
	shfl.sync.bfly.b32	%r240|%p23, %r239, 8, 31, -1;
	mov.b32 	%f71, %r240;
	max.f32 	%f72, %f70, %f71;
	mov.b32 	%r241, %f72;
	shfl.sync.bfly.b32	%r242|%p24, %r241, 4, 31, -1;
	mov.b32 	%f73, %r242;
	max.f32 	%f74, %f72, %f73;
	mov.b32 	%r243, %f74;
	shfl.sync.bfly.b32	%r244|%p25, %r243, 2, 31, -1;
	mov.b32 	%f75, %r244;
	max.f32 	%f76, %f74, %f75;
	mov.b32 	%r245, %f76;
	shfl.sync.bfly.b32	%r246|%p26, %r245, 1, 31, -1;
	mov.b32 	%f77, %r246;
	max.f32 	%f78, %f76, %f77;
	sub.f32 	%f79, %f7, %f78;
	fma.rn.f32 	%f80, %f79, 0f3BBB989D, 0f3F000000;
	cvt.sat.f32.f32 	%f81, %f80;
	mov.f32 	%f82, 0f4B400001;
	mov.f32 	%f83, 0f437C0000;
	fma.rm.f32 	%f84, %f81, %f83, %f82;
	add.f32 	%f85, %f84, 0fCB40007F;
	neg.f32 	%f86, %f85;
	fma.rn.f32 	%f87, %f79, 0f3FB8AA3B, %f86;
	fma.rn.f32 	%f88, %f79, 0f32A57060, %f87;
	mov.b32 	%r247, %f84;
	shl.b32 	%r248, %r247, 23;
	mov.b32 	%f89, %r248;
	ex2.approx.ftz.f32 	%f90, %f88;
	mul.f32 	%f91, %f90, %f89;
	add.f32 	%f92, %f91, 0f00000000;
	sub.f32 	%f93, %f11, %f78;
	fma.rn.f32 	%f94, %f93, 0f3BBB989D, 0f3F000000;
	cvt.sat.f32.f32 	%f95, %f94;
	fma.rm.f32 	%f96, %f95, %f83, %f82;
	add.f32 	%f97, %f96, 0fCB40007F;
	neg.f32 	%f98, %f97;
	fma.rn.f32 	%f99, %f93, 0f3FB8AA3B, %f98;
	fma.rn.f32 	%f100, %f93, 0f32A57060, %f99;
	mov.b32 	%r249, %f96;
	shl.b32 	%r250, %r249, 23;
	mov.b32 	%f101, %r250;
	ex2.approx.ftz.f32 	%f102, %f100;
	mul.f32 	%f103, %f102, %f101;
	add.f32 	%f104, %f92, %f103;
	sub.f32 	%f105, %f15, %f78;
	fma.rn.f32 	%f106, %f105, 0f3BBB989D, 0f3F000000;
	cvt.sat.f32.f32 	%f107, %f106;
	fma.rm.f32 	%f108, %f107, %f83, %f82;
	add.f32 	%f109, %f108, 0fCB40007F;
	neg.f32 	%f110, %f109;
	fma.rn.f32 	%f111, %f105, 0f3FB8AA3B, %f110;
	fma.rn.f32 	%f112, %f105, 0f32A57060, %f111;
	mov.b32 	%r251, %f108;
	shl.b32 	%r252, %r251, 23;
	mov.b32 	%f113, %r252;
	ex2.approx.ftz.f32 	%f114, %f112;
	mul.f32 	%f115, %f114, %f113;
	add.f32 	%f116, %f104, %f115;
	sub.f32 	%f117, %f19, %f78;
	fma.rn.f32 	%f118, %f117, 0f3BBB989D, 0f3F000000;
	cvt.sat.f32.f32 	%f119, %f118;
	fma.rm.f32 	%f120, %f119, %f83, %f82;
	add.f32 	%f121, %f120, 0fCB40007F;
	neg.f32 	%f122, %f121;
	fma.rn.f32 	%f123, %f117, 0f3FB8AA3B, %f122;
	fma.rn.f32 	%f124, %f117, 0f32A57060, %f123;
	mov.b32 	%r253, %f120;
	shl.b32 	%r254, %r253, 23;
	mov.b32 	%f125, %r254;
	ex2.approx.ftz.f32 	%f126, %f124;
	mul.f32 	%f127, %f126, %f125;
	add.f32 	%f128, %f116, %f127;
	sub.f32 	%f129, %f23, %f78;
	fma.rn.f32 	%f130, %f129, 0f3BBB989D, 0f3F000000;
	cvt.sat.f32.f32 	%f131, %f130;
	fma.rm.f32 	%f132, %f131, %f83, %f82;
	add.f32 	%f133, %f132, 0fCB40007F;
	neg.f32 	%f134, %f133;
	fma.rn.f32 	%f135, %f129, 0f3FB8AA3B, %f134;
	fma.rn.f32 	%f136, %f129, 0f32A57060, %f135;
	mov.b32 	%r255, %f132;
	shl.b32 	%r256, %r255, 23;
	mov.b32 	%f137, %r256;
	ex2.approx.ftz.f32 	%f138, %f136;
	mul.f32 	%f139, %f138, %f137;
	add.f32 	%f140, %f128, %f139;
	sub.f32 	%f141, %f27, %f78;
	fma.rn.f32 	%f142, %f141, 0f3BBB989D, 0f3F000000;
	cvt.sat.f32.f32 	%f143, %f142;
	fma.rm.f32 	%f144, %f143, %f83, %f82;
	add.f32 	%f145, %f144, 0fCB40007F;
	neg.f32 	%f146, %f145;
	fma.rn.f32 	%f147, %f141, 0f3FB8AA3B, %f146;
	fma.rn.f32 	%f148, %f141, 0f32A57060, %f147;
	mov.b32 	%r257, %f144;
	shl.b32 	%r258, %r257, 23;
	mov.b32 	%f149, %r258;
	ex2.approx.ftz.f32 	%f150, %f148;
	mul.f32 	%f151, %f150, %f149;
	add.f32 	%f152, %f140, %f151;
	sub.f32 	%f153, %f31, %f78;
	fma.rn.f32 	%f154, %f153, 0f3BBB989D, 0f3F000000;
	cvt.sat.f32.f32 	%f155, %f154;
	fma.rm.f32 	%f156, %f155, %f83, %f82;
	add.f32 	%f157, %f156, 0fCB40007F;
	neg.f32 	%f158, %f157;
	fma.rn.f32 	%f159, %f153, 0f3FB8AA3B, %f158;
	fma.rn.f32 	%f160, %f153, 0f32A57060, %f159;
	mov.b32 	%r259, %f156;
	shl.b32 	%r260, %r259, 23;
	mov.b32 	%f161, %r260;
	ex2.approx.ftz.f32 	%f162, %f160;
	mul.f32 	%f163, %f162, %f161;
	add.f32 	%f164, %f152, %f163;
	sub.f32 	%f165, %f35, %f78;
	fma.rn.f32 	%f166, %f165, 0f3BBB989D, 0f3F000000;
	cvt.sat.f32.f32 	%f167, %f166;
	fma.rm.f32 	%f168, %f167, %f83, %f82;
	add.f32 	%f169, %f168, 0fCB40007F;
	neg.f32 	%f170, %f169;
	fma.rn.f32 	%f171, %f165, 0f3FB8AA3B, %f170;
	fma.rn.f32 	%f172, %f165, 0f32A57060, %f171;
	mov.b32 	%r261, %f168;
	shl.b32 	%r262, %r261, 23;
	mov.b32 	%f173, %r262;
	ex2.approx.ftz.f32 	%f174, %f172;
	mul.f32 	%f175, %f174, %f173;
	add.f32 	%f176, %f164, %f175;
	sub.f32 	%f177, %f39, %f78;
	fma.rn.f32 	%f178, %f177, 0f3BBB989D, 0f3F000000;
	cvt.sat.f32.f32 	%f179, %f178;
	fma.rm.f32 	%f180, %f179, %f83, %f82;
	add.f32 	%f181, %f180, 0fCB40007F;
	neg.f32 	%f182, %f181;
	fma.rn.f32 	%f183, %f177, 0f3FB8AA3B, %f182;
	fma.rn.f32 	%f184, %f177, 0f32A57060, %f183;
	mov.b32 	%r263, %f180;
	shl.b32 	%r264, %r263, 23;
	mov.b32 	%f185, %r264;
	ex2.approx.ftz.f32 	%f186, %f184;
	mul.f32 	%f187, %f186, %f185;
	add.f32 	%f188, %f176, %f187;
	sub.f32 	%f189, %f43, %f78;
	fma.rn.f32 	%f190, %f189, 0f3BBB989D, 0f3F000000;
	cvt.sat.f32.f32 	%f191, %f190;
	fma.rm.f32 	%f192, %f191, %f83, %f82;
	add.f32 	%f193, %f192, 0fCB40007F;
	neg.f32 	%f194, %f193;
	fma.rn.f32 	%f195, %f189, 0f3FB8AA3B, %f194;
	fma.rn.f32 	%f196, %f189, 0f32A57060, %f195;
	mov.b32 	%r265, %f192;
	shl.b32 	%r266, %r265, 23;
	mov.b32 	%f197, %r266;
	ex2.approx.ftz.f32 	%f198, %f196;
	mul.f32 	%f199, %f198, %f197;
	add.f32 	%f200, %f188, %f199;
	sub.f32 	%f201, %f47, %f78;
	fma.rn.f32 	%f202, %f201, 0f3BBB989D, 0f3F000000;
	cvt.sat.f32.f32 	%f203, %f202;
	fma.rm.f32 	%f204, %f203, %f83, %f82;
	add.f32 	%f205, %f204, 0fCB40007F;
	neg.f32 	%f206, %f205;
	fma.rn.f32 	%f207, %f201, 0f3FB8AA3B, %f206;
	fma.rn.f32 	%f208, %f201, 0f32A57060, %f207;
	mov.b32 	%r267, %f204;
	shl.b32 	%r268, %r267, 23;
	mov.b32 	%f209, %r268;
	ex2.approx.ftz.f32 	%f210, %f208;
	mul.f32 	%f211, %f210, %f209;
	add.f32 	%f212, %f200, %f211;
	sub.f32 	%f213, %f51, %f78;
	fma.rn.f32 	%f214, %f213, 0f3BBB989D, 0f3F000000;
	cvt.sat.f32.f32 	%f215, %f214;
	fma.rm.f32 	%f216, %f215, %f83, %f82;
	add.f32 	%f217, %f216, 0fCB40007F;
	neg.f32 	%f218, %f217;
	fma.rn.f32 	%f219, %f213, 0f3FB8AA3B, %f218;
	fma.rn.f32 	%f220, %f213, 0f32A57060, %f219;
	mov.b32 	%r269, %f216;
	shl.b32 	%r270, %r269, 23;
	mov.b32 	%f221, %r270;
	ex2.approx.ftz.f32 	%f222, %f220;
	mul.f32 	%f223, %f222, %f221;
	add.f32 	%f224, %f212, %f223;
	sub.f32 	%f225, %f55, %f78;
	fma.rn.f32 	%f226, %f225, 0f3BBB989D, 0f3F000000;
	cvt.sat.f32.f32 	%f227, %f226;
	fma.rm.f32 	%f228, %f227, %f83, %f82;
	add.f32 	%f229, %f228, 0fCB40007F;
	neg.f32 	%f230, %f229;
	fma.rn.f32 	%f231, %f225, 0f3FB8AA3B, %f230;
	fma.rn.f32 	%f232, %f225, 0f32A57060, %f231;
	mov.b32 	%r271, %f228;
	shl.b32 	%r272, %r271, 23;
	mov.b32 	%f233, %r272;
	ex2.approx.ftz.f32 	%f234, %f232;
	mul.f32 	%f235, %f234, %f233;
	add.f32 	%f236, %f224, %f235;
	sub.f32 	%f237, %f59, %f78;
	fma.rn.f32 	%f238, %f237, 0f3BBB989D, 0f3F000000;
	cvt.sat.f32.f32 	%f239, %f238;
	fma.rm.f32 	%f240, %f239, %f83, %f82;
	add.f32 	%f241, %f240, 0fCB40007F;
	neg.f32 	%f242, %f241;
	fma.rn.f32 	%f243, %f237, 0f3FB8AA3B, %f242;
	fma.rn.f32 	%f244, %f237, 0f32A57060, %f243;
	mov.b32 	%r273, %f240;
	shl.b32 	%r274, %r273, 23;
	mov.b32 	%f245, %r274;
	ex2.approx.ftz.f32 	%f246, %f244;
	mul.f32 	%f247, %f246, %f245;
	add.f32 	%f248, %f236, %f247;
	sub.f32 	%f249, %f63, %f78;
	fma.rn.f32 	%f250, %f249, 0f3BBB989D, 0f3F000000;
	cvt.sat.f32.f32 	%f251, %f250;
	fma.rm.f32 	%f252, %f251, %f83, %f82;
	add.f32 	%f253, %f252, 0fCB40007F;
	neg.f32 	%f254, %f253;
	fma.rn.f32 	%f255, %f249, 0f3FB8AA3B, %f254;
	fma.rn.f32 	%f256, %f249, 0f32A57060, %f255;
	mov.b32 	%r275, %f252;
	shl.b32 	%r276, %r275, 23;
	mov.b32 	%f257, %r276;
	ex2.approx.ftz.f32 	%f258, %f256;
	mul.f32 	%f259, %f258, %f257;
	add.f32 	%f260, %f248, %f259;
	sub.f32 	%f261, %f67, %f78;
	fma.rn.f32 	%f262, %f261, 0f3BBB989D, 0f3F000000;
	cvt.sat.f32.f32 	%f263, %f262;
	fma.rm.f32 	%f264, %f263, %f83, %f82;
	add.f32 	%f265, %f264, 0fCB40007F;
	neg.f32 	%f266, %f265;
	fma.rn.f32 	%f267, %f261, 0f3FB8AA3B, %f266;
	fma.rn.f32 	%f268, %f261, 0f32A57060, %f267;
	mov.b32 	%r277, %f264;
	shl.b32 	%r278, %r277, 23;
	mov.b32 	%f269, %r278;
	ex2.approx.ftz.f32 	%f270, %f268;
	mul.f32 	%f271, %f270, %f269;
	add.f32 	%f272, %f260, %f271;
	mov.b32 	%r279, %f272;
	shfl.sync.bfly.b32	%r280|%p27, %r279, 16, 31, -1;
	mov.b32 	%f273, %r280;
	add.f32 	%f274, %f272, %f273;
	mov.b32 	%r281, %f274;
	shfl.sync.bfly.b32	%r282|%p28, %r281, 8, 31, -1;
	mov.b32 	%f275, %r282;
	add.f32 	%f276, %f274, %f275;
	mov.b32 	%r283, %f276;
	shfl.sync.bfly.b32	%r284|%p29, %r283, 4, 31, -1;
	mov.b32 	%f277, %r284;
	add.f32 	%f278, %f276, %f277;
	mov.b32 	%r285, %f278;
	shfl.sync.bfly.b32	%r286|%p30, %r285, 2, 31, -1;
	mov.b32 	%f279, %r286;
	add.f32 	%f280, %f278, %f279;
	mov.b32 	%r287, %f280;
	shfl.sync.bfly.b32	%r288|%p31, %r287, 1, 31, -1;
	mov.b32 	%f281, %r288;
	add.f32 	%f282, %f280, %f281;
	div.rn.f32 	%f283, %f91, %f282;
	div.rn.f32 	%f284, %f103, %f282;
	div.rn.f32 	%f285, %f115, %f282;
	div.rn.f32 	%f286, %f127, %f282;
	div.rn.f32 	%f287, %f139, %f282;
	div.rn.f32 	%f288, %f151, %f282;
	div.rn.f32 	%f289, %f163, %f282;
	div.rn.f32 	%f290, %f175, %f282;
	div.rn.f32 	%f291, %f187, %f282;
	div.rn.f32 	%f292, %f199, %f282;
	div.rn.f32 	%f293, %f211, %f282;
	div.rn.f32 	%f294, %f223, %f282;
	div.rn.f32 	%f295, %f235, %f282;
	div.rn.f32 	%f296, %f247, %f282;
	div.rn.f32 	%f297, %f259, %f282;
	div.rn.f32 	%f298, %f271, %f282;
	mad.lo.s64 	%rd126, %rd129, %rd4, %rd8;
	shl.b64 	%rd127, %rd126, 2;
	add.s64 	%rd128, %rd9, %rd127;
	st.global.f32 	[%rd128], %f283;
	st.global.f32 	[%rd128+128], %f284;
	st.global.f32 	[%rd128+256], %f285;
	st.global.f32 	[%rd128+384], %f286;
	st.global.f32 	[%rd128+512], %f287;
	st.global.f32 	[%rd128+640], %f288;
	st.global.f32 	[%rd128+768], %f289;
	st.global.f32 	[%rd128+896], %f290;
	st.global.f32 	[%rd128+1024], %f291;
	st.global.f32 	[%rd128+1152], %f292;
	st.global.f32 	[%rd128+1280], %f293;
	st.global.f32 	[%rd128+1408], %f294;
	st.global.f32 	[%rd128+1536], %f295;
	st.global.f32 	[%rd128+1664], %f296;
	st.global.f32 	[%rd128+1792], %f297;
	st.global.f32 	[%rd128+1920], %f298;
	add.s64 	%rd129, %rd129, %rd10;
	setp.lt.s64 	%p32, %rd129, %rd22;
	@%p32 bra 	$L__BB406_4;
$L__BB406_5:
	ret;

}
	// .globl	_Z15SoftmaxWarpImplI22BroadcastScaleMaskLoadIffbLm3EiE11DirectStoreIffEfLi1ELi16ELi32ELi1ELb1EL9Algorithm0EEvT_T0_ll
.visible .entry _Z15SoftmaxWarpImplI22BroadcastScaleMaskLoadIffbLm3EiE11DirectStoreIffEfLi1ELi16ELi32ELi1ELb1EL9Algorithm0EEvT_T0_ll(
	.param .align 8 .b8 _Z15SoftmaxWarpImplI22BroadcastScaleMaskLoadIffbLm3EiE11DirectStoreIffEfLi1ELi16ELi32ELi1ELb1EL9Algorithm0EEvT_T0_ll_param_0[112],
	.param .align 8 .b8 _Z15SoftmaxWarpImplI22BroadcastScaleMaskLoadIffbLm3EiE11DirectStoreIffEfLi1ELi16ELi32ELi1ELb1EL9Algorithm0EEvT_T0_ll_param_1[16],
	.param .u64 _Z15SoftmaxWarpImplI22BroadcastScaleMaskLoadIffbLm3EiE11DirectStoreIffEfLi1ELi16ELi32ELi1ELb1EL9Algorithm0EEvT_T0_ll_param_2,
	.param .u64 _Z15SoftmaxWarpImplI22BroadcastScaleMaskLoadIffbLm3EiE11DirectStoreIffEfLi1ELi16ELi32ELi1ELb1EL9Algorithm0EEvT_T0_ll_param_3
)
{
	.reg .pred 	%p<110>;
	.reg .b16 	%rs<25>;
	.reg .b32 	%r<304>;
	.reg .b32 	%f<379>;
	.reg .b64 	%rd<149>;

	ld.param.u64 	%rd38, [_Z15SoftmaxWarpImplI22BroadcastScaleMaskLoadIffbLm3EiE11DirectStoreIffEfLi1ELi16ELi32ELi1ELb1EL9Algorithm0EEvT_T0_ll_param_1+8];
	ld.param.u64 	%rd37, [_Z15SoftmaxWarpImplI22BroadcastScaleMaskLoadIffbLm3EiE11DirectStoreIffEfLi1ELi16ELi32ELi1ELb1EL9Algorithm0EEvT_T0_ll_param_1];
	ld.param.v2.f32 	{%f83, %f84}, [_Z15SoftmaxWarpImplI22BroadcastScaleMaskLoadIffbLm3EiE11DirectStoreIffEfLi1ELi16ELi32ELi1ELb1EL9Algorithm0EEvT_T0_ll_param_0+104];
	ld.param.u64 	%rd36, [_Z15SoftmaxWarpImplI22BroadcastScaleMaskLoadIffbLm3EiE11DirectStoreIffEfLi1ELi16ELi32ELi1ELb1EL9Algorithm0EEvT_T0_ll_param_0+96];
	ld.param.u32 	%r12, [_Z15SoftmaxWarpImplI22BroadcastScaleMaskLoadIffbLm3EiE11DirectStoreIffEfLi1ELi16ELi32ELi1ELb1EL9Algorithm0EEvT_T0_ll_param_0+80];
	ld.param.v2.u32 	{%r10, %r11}, [_Z15SoftmaxWarpImplI22BroadcastScaleMaskLoadIffbLm3EiE11DirectStoreIffEfLi1ELi16ELi32ELi1ELb1EL9Algorithm0EEvT_T0_ll_param_0+72];
	ld.param.v2.u32 	{%r7, %r8}, [_Z15SoftmaxWarpImplI22BroadcastScaleMaskLoadIffbLm3EiE11DirectStoreIffEfLi1ELi16ELi32ELi1ELb1EL9Algorithm0EEvT_T0_ll_param_0+48];
	ld.param.u64 	%rd32, [_Z15SoftmaxWarpImplI22BroadcastScaleMaskLoadIffbLm3EiE11DirectStoreIffEfLi1ELi16ELi32ELi1ELb1EL9Algorithm0EEvT_T0_ll_param_0+32];
	ld.param.u64 	%rd31, [_Z15SoftmaxWarpImplI22BroadcastScaleMaskLoadIffbLm3EiE11DirectStoreIffEfLi1ELi16ELi32ELi1ELb1EL9Algorithm0EEvT_T0_ll_param_0+24];
	ld.param.u64 	%rd30, [_Z15SoftmaxWarpImplI22BroadcastScaleMaskLoadIffbLm3EiE11DirectStoreIffEfLi1ELi16ELi32ELi1ELb1EL9Algorithm0EEvT_T0_ll_param_0+16];
	ld.param.u64 	%rd29, [_Z15SoftmaxWarpImplI22BroadcastScaleMaskLoadIffbLm3EiE11DirectStoreIffEfLi1ELi16ELi32ELi1ELb1EL9Algorithm0EEvT_T0_ll_param_0+8];
	ld.param.u64 	%rd28, [_Z15SoftmaxWarpImplI22BroadcastScaleMaskLoadIffbLm3EiE11DirectStoreIffEfLi1ELi16ELi32ELi1ELb1EL9Algorithm0EEvT_T0_ll_param_0];
	ld.param.u64 	%rd40, [_Z15SoftmaxWarpImplI22BroadcastScaleMaskLoadIffbLm3EiE11DirectStoreIffEfLi1ELi16ELi32ELi1ELb1EL9Algorithm0EEvT_T0_ll_param_3];
	cvta.to.global.u64 	%rd1, %rd28;
	cvta.to.global.u64 	%rd2, %rd29;
	setp.lt.s64 	%p1, %rd40, 513;
	@%p1 bra 	$L__BB407_2;
	mov.u64 	%rd41, $str;
	cvta.global.u64 	%rd42, %rd41;
	mov.u64 	%rd43, $str$1;
	cvta.global.u64 	%rd44, %rd43;
	mov.u64 	%rd45, __unnamed_398;
	cvta.global.u64 	%rd46, %rd45;
	{ // callseq 397, 0
	.param .b64 param0;
	st.param.b64 	[param0], %rd42;
	.param .b64 param1;
	st.param.b64 	[param1], %rd44;
	.param .b32 param2;
	st.param.b32 	[param2], 254;
	.param .b64 param3;
	st.param.b64 	[param3], %rd46;
	.param .b64 param4;
	st.param.b64 	[param4], 1;
	call.uni 
	__assertfail, 
	(
	param0, 
	param1, 
	param2, 
	param3, 
	param4
	);
	} // callseq 397
$L__BB407_2:
	ld.param.u64 	%rd146, [_Z15SoftmaxWarpImplI22BroadcastScaleMaskLoadIffbLm3EiE11DirectStoreIffEfLi1ELi16ELi32ELi1ELb1EL9Algorithm0EEvT_T0_ll_param_2];
	mov.u32 	%r23, %ctaid.x;
	mov.u32 	%r24, %ntid.y;
	mov.u32 	%r25, %tid.y;
	mad.lo.s32 	%r26, %r23, %r24, %r25;
	mov.u32 	%r27, %nctaid.x;
	mul.lo.s32 	%r6, %r27, %r24;
	cvt.s64.s32 	%rd148, %r26;
	setp.le.s64 	%p2, %rd146, %rd148;
	@%p2 bra 	$L__BB407_69;
	mov.u32 	%r28, %tid.x;
	cvt.u64.u32 	%rd7, %r28;
	add.s32 	%r29, %r28, 32;
	cvt.u64.u32 	%rd8, %r29;
	add.s32 	%r30, %r28, 64;
	cvt.u64.u32 	%rd9, %r30;
	add.s32 	%r31, %r28, 96;
	cvt.u64.u32 	%rd10, %r31;
	add.s32 	%r32, %r28, 128;
	cvt.u64.u32 	%rd11, %r32;
	add.s32 	%r33, %r28, 160;
	cvt.u64.u32 	%rd12, %r33;
	add.s32 	%r34, %r28, 192;
	cvt.u64.u32 	%rd13, %r34;
	add.s32 	%r35, %r28, 224;
	cvt.u64.u32 	%rd14, %r35;
	add.s32 	%r36, %r28, 256;
	cvt.u64.u32 	%rd15, %r36;
	add.s32 	%r37, %r28, 288;
	cvt.u64.u32 	%rd16, %r37;
	add.s32 	%r38, %r28, 320;
	cvt.u64.u32 	%rd17, %r38;
	add.s32 	%r39, %r28, 352;
	cvt.u64.u32 	%rd18, %r39;
	add.s32 	%r40, %r28, 384;
	cvt.u64.u32 	%rd19, %r40;
	add.s32 	%r41, %r28, 416;
	cvt.u64.u32 	%rd20, %r41;
	add.s32 	%r42, %r28, 448;
	cvt.u64.u32 	%rd21, %r42;
	add.s32 	%r43, %r28, 480;
	cvt.u64.u32 	%rd22, %r43;
	cvt.s64.s32 	%rd23, %r6;
$L__BB407_4:
	setp.le.s64 	%p3, %rd40, %rd7;
	mul.lo.s64 	%rd25, %rd36, %rd148;
	mov.f32 	%f347, 0fFF800000;
	mov.f32 	%f350, %f347;
	@%p3 bra 	$L__BB407_6;
	setp.eq.s64 	%p4, %rd32, 1;
	setp.eq.s64 	%p5, %rd31, 1;
	setp.eq.s64 	%p6, %rd30, 1;
	add.s64 	%rd47, %rd25, %rd7;
	cvt.u32.u64 	%r44, %rd47;
	div.s32 	%r45, %r44, %r7;
	mul.lo.s32 	%r46, %r45, %r7;
	sub.s32 	%r47, %r44, %r46;
	div.s32 	%r48, %r47, %r8;
	mul.lo.s32 	%r49, %r48, %r8;
	sub.s32 	%r50, %r47, %r49;
	selp.b32 	%r51, 0, %r45, %p6;
	selp.b32 	%r52, 0, %r48, %p5;
	selp.b32 	%r53, 0, %r50, %p4;
	mul.lo.s32 	%r54, %r10, %r51;
	mad.lo.s32 	%r55, %r11, %r52, %r54;
	mad.lo.s32 	%r56, %r12, %r53, %r55;
	shl.b64 	%rd48, %rd47, 32;
	shr.s64 	%rd49, %rd48, 30;
	add.s64 	%rd50, %rd1, %rd49;
	ld.global.f32 	%f86, [%rd50];
	cvt.s64.s32 	%rd51, %r56;
	add.s64 	%rd52, %rd2, %rd51;
	ld.global.u8 	%rs9, [%rd52];
	setp.eq.s16 	%p7, %rs9, 0;
	mul.f32 	%f87, %f86, %f84;
	selp.f32 	%f347, %f83, %f87, %p7;
	max.f32 	%f350, %f347, 0fFF800000;
$L__BB407_6:
	setp.le.s64 	%p8, %rd40, %rd8;
	mov.f32 	%f349, 0fFF800000;
	@%p8 bra 	$L__BB407_8;
	setp.eq.s64 	%p9, %rd32, 1;
	setp.eq.s64 	%p10, %rd31, 1;
	setp.eq.s64 	%p11, %rd30, 1;
	add.s64 	%rd53, %rd25, %rd8;
	cvt.u32.u64 	%r57, %rd53;
	div.s32 	%r58, %r57, %r7;
	mul.lo.s32 	%r59, %r58, %r7;
	sub.s32 	%r60, %r57, %r59;
	div.s32 	%r61, %r60, %r8;
	mul.lo.s32 	%r62, %r61, %r8;
	sub.s32 	%r63, %r60, %r62;
	selp.b32 	%r64, 0, %r58, %p11;
	selp.b32 	%r65, 0, %r61, %p10;
	selp.b32 	%r66, 0, %r63, %p9;
	mul.lo.s32 	%r67, %r10, %r64;
	mad.lo.s32 	%r68, %r11, %r65, %r67;
	mad.lo.s32 	%r69, %r12, %r66, %r68;
	shl.b64 	%rd54, %rd53, 32;
	shr.s64 	%rd55, %rd54, 30;
	add.s64 	%rd56, %rd1, %rd55;
	ld.global.f32 	%f89, [%rd56];
	cvt.s64.s32 	%rd57, %r69;
	add.s64 	%rd58, %rd2, %rd57;
	ld.global.u8 	%rs10, [%rd58];
	setp.eq.s16 	%p12, %rs10, 0;
	mul.f32 	%f90, %f89, %f84;
	selp.f32 	%f349, %f83, %f90, %p12;
	max.f32 	%f350, %f350, %f349;
$L__BB407_8:
	setp.le.s64 	%p13, %rd40, %rd9;
	mov.f32 	%f351, 0fFF800000;
	@%p13 bra 	$L__BB407_10;
	setp.eq.s64 	%p14, %rd32, 1;
	setp.eq.s64 	%p15, %rd31, 1;
	setp.eq.s64 	%p16, %rd30, 1;
	add.s64 	%rd59, %rd25, %rd9;
	cvt.u32.u64 	%r70, %rd59;
	div.s32 	%r71, %r70, %r7;
	mul.lo.s32 	%r72, %r71, %r7;
	sub.s32 	%r73, %r70, %r72;
	div.s32 	%r74, %r73, %r8;
	mul.lo.s32 	%r75, %r74, %r8;
	sub.s32 	%r76, %r73, %r75;
	selp.b32 	%r77, 0, %r71, %p16;
	selp.b32 	%r78, 0, %r74, %p15;
	selp.b32 	%r79, 0, %r76, %p14;
	mul.lo.s32 	%r80, %r10, %r77;
	mad.lo.s32 	%r81, %r11, %r78, %r80;
	mad.lo.s32 	%r82, %r12, %r79, %r81;
	shl.b64 	%rd60, %rd59, 32;
	shr.s64 	%rd61, %rd60, 30;
	add.s64 	%rd62, %rd1, %rd61;
	ld.global.f32 	%f92, [%rd62];
	cvt.s64.s32 	%rd63, %r82;
	add.s64 	%rd64, %rd2, %rd63;
	ld.global.u8 	%rs11, [%rd64];
	setp.eq.s16 	%p17, %rs11, 0;
	mul.f32 	%f93, %f92, %f84;
	selp.f32 	%f351, %f83, %f93, %p17;
	max.f32 	%f350, %f350, %f351;
$L__BB407_10:
	setp.le.s64 	%p18, %rd40, %rd10;
	mov.f32 	%f353, 0fFF800000;
	@%p18 bra 	$L__BB407_12;
	setp.eq.s64 	%p19, %rd32, 1;
	setp.eq.s64 	%p20, %rd31, 1;
	setp.eq.s64 	%p21, %rd30, 1;
	add.s64 	%rd65, %rd25, %rd10;
	cvt.u32.u64 	%r83, %rd65;
	div.s32 	%r84, %r83, %r7;
	mul.lo.s32 	%r85, %r84, %r7;
	sub.s32 	%r86, %r83, %r85;
	div.s32 	%r87, %r86, %r8;
	mul.lo.s32 	%r88, %r87, %r8;
	sub.s32 	%r89, %r86, %r88;
	selp.b32 	%r90, 0, %r84, %p21;
	selp.b32 	%r91, 0, %r87, %p20;
	selp.b32 	%r92, 0, %r89, %p19;
	mul.lo.s32 	%r93, %r10, %r90;
	mad.lo.s32 	%r94, %r11, %r91, %r93;
	mad.lo.s32 	%r95, %r12, %r92, %r94;
	shl.b64 	%rd66, %rd65, 32;
	shr.s64 	%rd67, %rd66, 30;
	add.s64 	%rd68, %rd1, %rd67;
	ld.global.f32 	%f95, [%rd68];
	cvt.s64.s32 	%rd69, %r95;
	add.s64 	%rd70, %rd2, %rd69;
	ld.global.u8 	%rs12, [%rd70];
	setp.eq.s16 	%p22, %rs12, 0;
	mul.f32 	%f96, %f95, %f84;
	selp.f32 	%f353, %f83, %f96, %p22;
	max.f32 	%f350, %f350, %f353;
$L__BB407_12:
	setp.le.s64 	%p23, %rd40, %rd11;
	mov.f32 	%f355, 0fFF800000;
	@%p23 bra 	$L__BB407_14;
	setp.eq.s64 	%p24, %rd32, 1;
	setp.eq.s64 	%p25, %rd31, 1;
	setp.eq.s64 	%p26, %rd30, 1;
	add.s64 	%rd71, %rd25, %rd11;
	cvt.u32.u64 	%r96, %rd71;
	div.s32 	%r97, %r96, %r7;
	mul.lo.s32 	%r98, %r97, %r7;
	sub.s32 	%r99, %r96, %r98;
	div.s32 	%r100, %r99, %r8;
	mul.lo.s32 	%r101, %r100, %r8;
	sub.s32 	%r102, %r99, %r101;
	selp.b32 	%r103, 0, %r97, %p26;
	selp.b32 	%r104, 0, %r100, %p25;
	selp.b32 	%r105, 0, %r102, %p24;
	mul.lo.s32 	%r106, %r10, %r103;
	mad.lo.s32 	%r107, %r11, %r104, %r106;
	mad.lo.s32 	%r108, %r12, %r105, %r107;
	shl.b64 	%rd72, %rd71, 32;
	shr.s64 	%rd73, %rd72, 30;
	add.s64 	%rd74, %rd1, %rd73;
	ld.global.f32 	%f98, [%rd74];
	cvt.s64.s32 	%rd75, %r108;
	add.s64 	%rd76, %rd2, %rd75;
	ld.global.u8 	%rs13, [%rd76];
	setp.eq.s16 	%p27, %rs13, 0;
	mul.f32 	%f99, %f98, %f84;
	selp.f32 	%f355, %f83, %f99, %p27;
	max.f32 	%f350, %f350, %f355;
$L__BB407_14:
	setp.le.s64 	%p28, %rd40, %rd12;
	mov.f32 	%f357, 0fFF800000;
	@%p28 bra 	$L__BB407_16;
	setp.eq.s64 	%p29, %rd32, 1;
	setp.eq.s64 	%p30, %rd31, 1;
	setp.eq.s64 	%p31, %rd30, 1;
	add.s64 	%rd77, %rd25, %rd12;
	cvt.u32.u64 	%r109, %rd77;
	div.s32 	%r110, %r109, %r7;
	mul.lo.s32 	%r111, %r110, %r7;
	sub.s32 	%r112, %r109, %r111;
	div.s32 	%r113, %r112, %r8;
	mul.lo.s32 	%r114, %r113, %r8;
	sub.s32 	%r115, %r112, %r114;
	selp.b32 	%r116, 0, %r110, %p31;
	selp.b32 	%r117, 0, %r113, %p30;
	selp.b32 	%r118, 0, %r115, %p29;
	mul.lo.s32 	%r119, %r10, %r116;
	mad.lo.s32 	%r120, %r11, %r117, %r119;
	mad.lo.s32 	%r121, %r12, %r118, %r120;
	shl.b64 	%rd78, %rd77, 32;
	shr.s64 	%rd79, %rd78, 30;
	add.s64 	%rd80, %rd1, %rd79;
	ld.global.f32 	%f101, [%rd80];
	cvt.s64.s32 	%rd81, %r121;
	add.s64 	%rd82, %rd2, %rd81;
	ld.global.u8 	%rs14, [%rd82];
	setp.eq.s16 	%p32, %rs14, 0;
	mul.f32 	%f102, %f101, %f84;
	selp.f32 	%f357, %f83, %f102, %p32;
	max.f32 	%f350, %f350, %f357;
$L__BB407_16:
	setp.le.s64 	%p33, %rd40, %rd13;
	mov.f32 	%f359, 0fFF800000;
	@%p33 bra 	$L__BB407_18;
	setp.eq.s64 	%p34, %rd32, 1;
	setp.eq.s64 	%p35, %rd31, 1;
	setp.eq.s64 	%p36, %rd30, 1;
	add.s64 	%rd83, %rd25, %rd13;
	cvt.u32.u64 	%r122, %rd83;
	div.s32 	%r123, %r122, %r7;
	mul.lo.s32 	%r124, %r123, %r7;
	sub.s32 	%r125, %r122, %r124;
	div.s32 	%r126, %r125, %r8;
	mul.lo.s32 	%r127, %r126, %r8;
	sub.s32 	%r128, %r125, %r127;
	selp.b32 	%r129, 0, %r123, %p36;
	selp.b32 	%r130, 0, %r126, %p35;
	selp.b32 	%r131, 0, %r128, %p34;
	mul.lo.s32 	%r132, %r10, %r129;
	mad.lo.s32 	%r133, %r11, %r130, %r132;
	mad.lo.s32 	%r134, %r12, %r131, %r133;
	shl.b64 	%rd84, %rd83, 32;
	shr.s64 	%rd85, %rd84, 30;
	add.s64 	%rd86, %rd1, %rd85;
	ld.global.f32 	%f104, [%rd86];
	cvt.s64.s32 	%rd87, %r134;
	add.s64 	%rd88, %rd2, %rd87;
	ld.global.u8 	%rs15, [%rd88];
	setp.eq.s16 	%p37, %rs15, 0;
	mul.f32 	%f105, %f104, %f84;
	selp.f32 	%f359, %f83, %f105, %p37;
	max.f32 	%f350, %f350, %f359;
$L__BB407_18:
	setp.le.s64 	%p38, %rd40, %rd14;
	mov.f32 	%f361, 0fFF800000;
	@%p38 bra 	$L__BB407_20;
	setp.eq.s64 	%p39, %rd32, 1;
	setp.eq.s64 	%p40, %rd31, 1;
	setp.eq.s64 	%p41, %rd30, 1;
	add.s64 	%rd89, %rd25, %rd14;
	cvt.u32.u64 	%r135, %rd89;
	div.s32 	%r136, %r135, %r7;
	mul.lo.s32 	%r137, %r136, %r7;
	sub.s32 	%r138, %r135, %r137;
	div.s32 	%r139, %r138, %r8;
	mul.lo.s32 	%r140, %r139, %r8;
	sub.s32 	%r141, %r138, %r140;
	selp.b32 	%r142, 0, %r136, %p41;
	selp.b32 	%r143, 0, %r139, %p40;
	selp.b32 	%r144, 0, %r141, %p39;
	mul.lo.s32 	%r145, %r10, %r142;
	mad.lo.s32 	%r146, %r11, %r143, %r145;
	mad.lo.s32 	%r147, %r12, %r144, %r146;
	shl.b64 	%rd90, %rd89, 32;
	shr.s64 	%rd91, %rd90, 30;
	add.s64 	%rd92, %rd1, %rd91;
	ld.global.f32 	%f107, [%rd92];
	cvt.s64.s32 	%rd93, %r147;
	add.s64 	%rd94, %rd2, %rd93;
	ld.global.u8 	%rs16, [%rd94];
	setp.eq.s16 	%p42, %rs16, 0;
	mul.f32 	%f108, %f107, %f84;
	selp.f32 	%f361, %f83, %f108, %p42;
	max.f32 	%f350, %f350, %f361;
$L__BB407_20:
	setp.le.s64 	%p43, %rd40, %rd15;
	mov.f32 	%f363, 0fFF800000;
	@%p43 bra 	$L__BB407_22;
	setp.eq.s64 	%p44, %rd32, 1;
	setp.eq.s64 	%p45, %rd31, 1;
	setp.eq.s64 	%p46, %rd30, 1;
	add.s64 	%rd95, %rd25, %rd15;
	cvt.u32.u64 	%r148, %rd95;
	div.s32 	%r149, %r148, %r7;
	mul.lo.s32 	%r150, %r149, %r7;
	sub.s32 	%r151, %r148, %r150;
	div.s32 	%r152, %r151, %r8;
	mul.lo.s32 	%r153, %r152, %r8;
	sub.s32 	%r154, %r151, %r153;
	selp.b32 	%r155, 0, %r149, %p46;
	selp.b32 	%r156, 0, %r152, %p45;
	selp.b32 	%r157, 0, %r154, %p44;
	mul.lo.s32 	%r158, %r10, %r155;
	mad.lo.s32 	%r159, %r11, %r156, %r158;
	mad.lo.s32 	%r160, %r12, %r157, %r159;
	shl.b64 	%rd96, %rd95, 32;
	shr.s64 	%rd97, %rd96, 30;
	add.s64 	%rd98, %rd1, %rd97;
	ld.global.f32 	%f110, [%rd98];
	cvt.s64.s32 	%rd99, %r160;
	add.s64 	%rd100, %rd2, %rd99;
	ld.global.u8 	%rs17, [%rd100];
	setp.eq.s16 	%p47, %rs17, 0;
	mul.f32 	%f111, %f110, %f84;
	selp.f32 	%f363, %f83, %f111, %p47;
	max.f32 	%f350, %f350, %f363;
$L__BB407_22:
	setp.le.s64 	%p48, %rd40, %rd16;
	mov.f32 	%f365, 0fFF800000;
	@%p48 bra 	$L__BB407_24;
	setp.eq.s64 	%p49, %rd32, 1;
	setp.eq.s64 	%p50, %rd31, 1;
	setp.eq.s64 	%p51, %rd30, 1;
	add.s64 	%rd101, %rd25, %rd16;
	cvt.u32.u64 	%r161, %rd101;
	div.s32 	%r162, %r161, %r7;
	mul.lo.s32 	%r163, %r162, %r7;
	sub.s32 	%r164, %r161, %r163;
	div.s32 	%r165, %r164, %r8;
	mul.lo.s32 	%r166, %r165, %r8;
	sub.s32 	%r167, %r164, %r166;
	selp.b32 	%r168, 0, %r162, %p51;
	selp.b32 	%r169, 0, %r165, %p50;
	selp.b32 	%r170, 0, %r167, %p49;
	mul.lo.s32 	%r171, %r10, %r168;
	mad.lo.s32 	%r172, %r11, %r169, %r171;
	mad.lo.s32 	%r173, %r12, %r170, %r172;
	shl.b64 	%rd102, %rd101, 32;
	shr.s64 	%rd103, %rd102, 30;
	add.s64 	%rd104, %rd1, %rd103;
	ld.global.f32 	%f113, [%rd104];
	cvt.s64.s32 	%rd105, %r173;
	add.s64 	%rd106, %rd2, %rd105;
	ld.global.u8 	%rs18, [%rd106];
	setp.eq.s16 	%p52, %rs18, 0;
	mul.f32 	%f114, %f113, %f84;
	selp.f32 	%f365, %f83, %f114, %p52;
	max.f32 	%f350, %f350, %f365;
$L__BB407_24:
	setp.le.s64 	%p53, %rd40, %rd17;
	mov.f32 	%f367, 0fFF800000;
	@%p53 bra 	$L__BB407_26;
	setp.eq.s64 	%p54, %rd32, 1;
	setp.eq.s64 	%p55, %rd31, 1;
	setp.eq.s64 	%p56, %rd30, 1;
	add.s64 	%rd107, %rd25, %rd17;
	cvt.u32.u64 	%r174, %rd107;
	div.s32 	%r175, %r174, %r7;
	mul.lo.s32 	%r176, %r175, %r7;
	sub.s32 	%r177, %r174, %r176;
	div.s32 	%r178, %r177, %r8;
	mul.lo.s32 	%r179, %r178, %r8;
	sub.s32 	%r180, %r177, %r179;
	selp.b32 	%r181, 0, %r175, %p56;
	selp.b32 	%r182, 0, %r178, %p55;
	selp.b32 	%r183, 0, %r180, %p54;
	mul.lo.s32 	%r184, %r10, %r181;
	mad.lo.s32 	%r185, %r11, %r182, %r184;
	mad.lo.s32 	%r186, %r12, %r183, %r185;
	shl.b64 	%rd108, %rd107, 32;
	shr.s64 	%rd109, %rd108, 30;
	add.s64 	%rd110, %rd1, %rd109;
	ld.global.f32 	%f116, [%rd110];
	cvt.s64.s32 	%rd111, %r186;
	add.s64 	%rd112, %rd2, %rd111;
	ld.global.u8 	%rs19, [%rd112];
	setp.eq.s16 	%p57, %rs19, 0;
	mul.f32 	%f117, %f116, %f84;
	selp.f32 	%f367, %f83, %f117, %p57;
	max.f32 	%f350, %f350, %f367;
$L__BB407_26:
	setp.le.s64 	%p58, %rd40, %rd18;
	mov.f32 	%f369, 0fFF800000;
	@%p58 bra 	$L__BB407_28;
	setp.eq.s64 	%p59, %rd32, 1;
	setp.eq.s64 	%p60, %rd31, 1;
	setp.eq.s64 	%p61, %rd30, 1;
	add.s64 	%rd113, %rd25, %rd18;
	cvt.u32.u64 	%r187, %rd113;
	div.s32 	%r188, %r187, %r7;
	mul.lo.s32 	%r189, %r188, %r7;
	sub.s32 	%r190, %r187, %r189;
	div.s32 	%r191, %r190, %r8;
	mul.lo.s32 	%r192, %r191, %r8;
	sub.s32 	%r193, %r190, %r192;
	selp.b32 	%r194, 0, %r188, %p61;
	selp.b32 	%r195, 0, %r191, %p60;
	selp.b32 	%r196, 0, %r193, %p59;
	mul.lo.s32 	%r197, %r10, %r194;
	mad.lo.s32 	%r198, %r11, %r195, %r197;
	mad.lo.s32 	%r199, %r12, %r196, %r198;
	shl.b64 	%rd114, %rd113, 32;
	shr.s64 	%rd115, %rd114, 30;
	add.s64 	%rd116, %rd1, %rd115;
	ld.global.f32 	%f119, [%rd116];
	cvt.s64.s32 	%rd117, %r199;
	add.s64 	%rd118, %rd2, %rd117;
	ld.global.u8 	%rs20, [%rd118];
	setp.eq.s16 	%p62, %rs20, 0;
	mul.f32 	%f120, %f119, %f84;
	selp.f32 	%f369, %f83, %f120, %p62;
	max.f32 	%f350, %f350, %f369;
$L__BB407_28:
	setp.le.s64 	%p63, %rd40, %rd19;
	mov.f32 	%f371, 0fFF800000;
	@%p63 bra 	$L__BB407_30;
	setp.eq.s64 	%p64, %rd32, 1;
	setp.eq.s64 	%p65, %rd31, 1;
	setp.eq.s64 	%p66, %rd30, 1;
	add.s64 	%rd119, %rd25, %rd19;
	cvt.u32.u64 	%r200, %rd119;
	div.s32 	%r201, %r200, %r7;
	mul.lo.s32 	%r202, %r201, %r7;
	sub.s32 	%r203, %r200, %r202;
	div.s32 	%r204, %r203, %r8;
	mul.lo.s32 	%r205, %r204, %r8;
	sub.s32 	%r206, %r203, %r205;
	selp.b32 	%r207, 0, %r201, %p66;
	selp.b32 	%r208, 0, %r204, %p65;
	selp.b32 	%r209, 0, %r206, %p64;
	mul.lo.s32 	%r210, %r10, %r207;
	mad.lo.s32 	%r211, %r11, %r208, %r210;
	mad.lo.s32 	%r212, %r12, %r209, %r211;
	shl.b64 	%rd120, %rd119, 32;
	shr.s64 	%rd121, %rd120, 30;
	add.s64 	%rd122, %rd1, %rd121;
	ld.global.f32 	%f122, [%rd122];
	cvt.s64.s32 	%rd123, %r212;
	add.s64 	%rd124, %rd2, %rd123;
	ld.global.u8 	%rs21, [%rd124];
	setp.eq.s16 	%p67, %rs21, 0;
	mul.f32 	%f123, %f122, %f84;
	selp.f32 	%f371, %f83, %f123, %p67;
	max.f32 	%f350, %f350, %f371;
$L__BB407_30:
	setp.le.s64 	%p68, %rd40, %rd20;
	mov.f32 	%f373, 0fFF800000;
	@%p68 bra 	$L__BB407_32;
	setp.eq.s64 	%p69, %rd32, 1;
	setp.eq.s64 	%p70, %rd31, 1;
	setp.eq.s64 	%p71, %rd30, 1;
	add.s64 	%rd125, %rd25, %rd20;
	cvt.u32.u64 	%r213, %rd125;
	div.s32 	%r214, %r213, %r7;
	mul.lo.s32 	%r215, %r214, %r7;
	sub.s32 	%r216, %r213, %r215;
	div.s32 	%r217, %r216, %r8;
	mul.lo.s32 	%r218, %r217, %r8;
	sub.s32 	%r219, %r216, %r218;
	selp.b32 	%r220, 0, %r214, %p71;
	selp.b32 	%r221, 0, %r217, %p70;
	selp.b32 	%r222, 0, %r219, %p69;
	mul.lo.s32 	%r223, %r10, %r220;
	mad.lo.s32 	%r224, %r11, %r221, %r223;
	mad.lo.s32 	%r225, %r12, %r222, %r224;
	shl.b64 	%rd126, %rd125, 32;
	shr.s64 	%rd127, %rd126, 30;
	add.s64 	%rd128, %rd1, %rd127;
	ld.global.f32 	%f125, [%rd128];
	cvt.s64.s32 	%rd129, %r225;
	add.s64 	%rd130, %rd2, %rd129;
	ld.global.u8 	%rs22, [%rd130];
	setp.eq.s16 	%p72, %rs22, 0;
	mul.f32 	%f126, %f125, %f84;
	selp.f32 	%f373, %f83, %f126, %p72;
	max.f32 	%f350, %f350, %f373;
$L__BB407_32:
	setp.le.s64 	%p73, %rd40, %rd21;
	mov.f32 	%f375, 0fFF800000;
	@%p73 bra 	$L__BB407_34;
	setp.eq.s64 	%p74, %rd32, 1;
	setp.eq.s64 	%p75, %rd31, 1;
	setp.eq.s64 	%p76, %rd30, 1;
	add.s64 	%rd131, %rd25, %rd21;
	cvt.u32.u64 	%r226, %rd131;
	div.s32 	%r227, %r226, %r7;
	mul.lo.s32 	%r228, %r227, %r7;
	sub.s32 	%r229, %r226, %r228;
	div.s32 	%r230, %r229, %r8;
	mul.lo.s32 	%r231, %r230, %r8;
	sub.s32 	%r232, %r229, %r231;
	selp.b32 	%r233, 0, %r227, %p76;
	selp.b32 	%r234, 0, %r230, %p75;
	selp.b32 	%r235, 0, %r232, %p74;
	mul.lo.s32 	%r236, %r10, %r233;
	mad.lo.s32 	%r237, %r11, %r234, %r236;
	mad.lo.s32 	%r238, %r12, %r235, %r237;
	shl.b64 	%rd132, %rd131, 32;
	shr.s64 	%rd133, %rd132, 30;
	add.s64 	%rd134, %rd1, %rd133;
	ld.global.f32 	%f128, [%rd134];
	cvt.s64.s32 	%rd135, %r238;
	add.s64 	%rd136, %rd2, %rd135;
	ld.global.u8 	%rs23, [%rd136];
	setp.eq.s16 	%p77, %rs23, 0;
	mul.f32 	%f129, %f128, %f84;
	selp.f32 	%f375, %f83, %f129, %p77;
	max.f32 	%f350, %f350, %f375;
$L__BB407_34:
	setp.le.s64 	%p78, %rd40, %rd22;
	mov.f32 	%f377, 0fFF800000;
	@%p78 bra 	$L__BB407_36;
	setp.eq.s64 	%p79, %rd32, 1;
	setp.eq.s64 	%p80, %rd31, 1;
	setp.eq.s64 	%p81, %rd30, 1;
	add.s64 	%rd137, %rd25, %rd22;
	cvt.u32.u64 	%r239, %rd137;
	div.s32 	%r240, %r239, %r7;
	mul.lo.s32 	%r241, %r240, %r7;
	sub.s32 	%r242, %r239, %r241;
	div.s32 	%r243, %r242, %r8;
	mul.lo.s32 	%r244, %r243, %r8;
	sub.s32 	%r245, %r242, %r244;
	selp.b32 	%r246, 0, %r240, %p81;
	selp.b32 	%r247, 0, %r243, %p80;
	selp.b32 	%r248, 0, %r245, %p79;
	mul.lo.s32 	%r249, %r10, %r246;
	mad.lo.s32 	%r250, %r11, %r247, %r249;
	mad.lo.s32 	%r251, %r12, %r248, %r250;
	shl.b64 	%rd138, %rd137, 32;
	shr.s64 	%rd139, %rd138, 30;
	add.s64 	%rd140, %rd1, %rd139;
	ld.global.f32 	%f131, [%rd140];
	cvt.s64.s32 	%rd141, %r251;
	add.s64 	%rd142, %rd2, %rd141;
	ld.global.u8 	%rs24, [%rd142];
	setp.eq.s16 	%p82, %rs24, 0;
	mul.f32 	%f132, %f131, %f84;
	selp.f32 	%f377, %f83, %f132, %p82;
	max.f32 	%f350, %f350, %f377;
$L__BB407_36:
	setp.le.s64 	%p83, %rd40, %rd7;
	mov.b32 	%r252, %f350;
	shfl.sync.bfly.b32	%r253|%p84, %r252, 16, 31, -1;
	mov.b32 	%f133, %r253;
	max.f32 	%f134, %f350, %f133;
	mov.b32 	%r254, %f134;
	shfl.sync.bfly.b32	%r255|%p85, %r254, 8, 31, -1;
	mov.b32 	%f135, %r255;
	max.f32 	%f136, %f134, %f135;
	mov.b32 	%r256, %f136;
	shfl.sync.bfly.b32	%r257|%p86, %r256, 4, 31, -1;
	mov.b32 	%f137, %r257;
	max.f32 	%f138, %f136, %f137;
	mov.b32 	%r258, %f138;
	shfl.sync.bfly.b32	%r259|%p87, %r258, 2, 31, -1;
	mov.b32 	%f139, %r259;
	max.f32 	%f140, %f138, %f139;
	mov.b32 	%r260, %f140;
	shfl.sync.bfly.b32	%r261|%p88, %r260, 1, 31, -1;
	mov.b32 	%f141, %r261;
	max.f32 	%f142, %f140, %f141;
	sub.f32 	%f143, %f347, %f142;
	fma.rn.f32 	%f144, %f143, 0f3BBB989D, 0f3F000000;
	cvt.sat.f32.f32 	%f145, %f144;
	mov.f32 	%f146, 0f4B400001;
	mov.f32 	%f147, 0f437C0000;
	fma.rm.f32 	%f148, %f145, %f147, %f146;
	add.f32 	%f149, %f148, 0fCB40007F;
	neg.f32 	%f150, %f149;
	fma.rn.f32 	%f151, %f143, 0f3FB8AA3B, %f150;
	fma.rn.f32 	%f152, %f143, 0f32A57060, %f151;
	mov.b32 	%r262, %f148;
	shl.b32 	%r263, %r262, 23;
	mov.b32 	%f153, %r263;
	ex2.approx.ftz.f32 	%f154, %f152;
	mul.f32 	%f155, %f154, %f153;
	add.f32 	%f156, %f155, 0f00000000;
	sub.f32 	%f157, %f349, %f142;
	fma.rn.f32 	%f158, %f157, 0f3BBB989D, 0f3F000000;
	cvt.sat.f32.f32 	%f159, %f158;
	fma.rm.f32 	%f160, %f159, %f147, %f146;
	add.f32 	%f161, %f160, 0fCB40007F;
	neg.f32 	%f162, %f161;
	fma.rn.f32 	%f163, %f157, 0f3FB8AA3B, %f162;
	fma.rn.f32 	%f164, %f157, 0f32A57060, %f163;
	mov.b32 	%r264, %f160;
	shl.b32 	%r265, %r264, 23;
	mov.b32 	%f165, %r265;
	ex2.approx.ftz.f32 	%f166, %f164;
	mul.f32 	%f167, %f166, %f165;
	add.f32 	%f168, %f156, %f167;
	sub.f32 	%f169, %f351, %f142;
	fma.rn.f32 	%f170, %f169, 0f3BBB989D, 0f3F000000;
	cvt.sat.f32.f32 	%f171, %f170;
	fma.rm.f32 	%f172, %f171, %f147, %f146;
	add.f32 	%f173, %f172, 0fCB40007F;
	neg.f32 	%f174, %f173;
	fma.rn.f32 	%f175, %f169, 0f3FB8AA3B, %f174;
	fma.rn.f32 	%f176, %f169, 0f32A57060, %f175;
	mov.b32 	%r266, %f172;
	shl.b32 	%r267, %r266, 23;
	mov.b32 	%f177, %r267;
	ex2.approx.ftz.f32 	%f178, %f176;
	mul.f32 	%f179, %f178, %f177;
	add.f32 	%f180, %f168, %f179;
	sub.f32 	%f181, %f353, %f142;
	fma.rn.f32 	%f182, %f181, 0f3BBB989D, 0f3F000000;
	cvt.sat.f32.f32 	%f183, %f182;
	fma.rm.f32 	%f184, %f183, %f147, %f146;
	add.f32 	%f185, %f184, 0fCB40007F;
	neg.f32 	%f186, %f185;
	fma.rn.f32 	%f187, %f181, 0f3FB8AA3B, %f186;
	fma.rn.f32 	%f188, %f181, 0f32A57060, %f187;
	mov.b32 	%r268, %f184;
	shl.b32 	%r269, %r268, 23;
	mov.b32 	%f189, %r269;
	ex2.approx.ftz.f32 	%f190, %f188;
	mul.f32 	%f191, %f190, %f189;
	add.f32 	%f192, %f180, %f191;
	sub.f32 	%f193, %f355, %f142;
	fma.rn.f32 	%f194, %f193, 0f3BBB989D, 0f3F000000;
	cvt.sat.f32.f32 	%f195, %f194;
	fma.rm.f32 	%f196, %f195, %f147, %f146;
	add.f32 	%f197, %f196, 0fCB40007F;
	neg.f32 	%f198, %f197;
	fma.rn.f32 	%f199, %f193, 0f3FB8AA3B, %f198;
	fma.rn.f32 	%f200, %f193, 0f32A57060, %f199;
	mov.b32 	%r270, %f196;
	shl.b32 	%r271, %r270, 23;
	mov.b32 	%f201, %r271;
	ex2.approx.ftz.f32 	%f202, %f200;
	mul.f32 	%f203, %f202, %f201;
	add.f32 	%f204, %f192, %f203;
	sub.f32 	%f205, %f357, %f142;
	fma.rn.f32 	%f206, %f205, 0f3BBB989D, 0f3F000000;
	cvt.sat.f32.f32 	%f207, %f206;
	fma.rm.f32 	%f208, %f207, %f147, %f146;
	add.f32 	%f209, %f208, 0fCB40007F;
	neg.f32 	%f210, %f209;
	fma.rn.f32 	%f211, %f205, 0f3FB8AA3B, %f210;
	fma.rn.f32 	%f212, %f205, 0f32A57060, %f211;
	mov.b32 	%r272, %f208;
	shl.b32 	%r273, %r272, 23;
	mov.b32 	%f213, %r273;
	ex2.approx.ftz.f32 	%f214, %f212;
	mul.f32 	%f215, %f214, %f213;
	add.f32 	%f216, %f204, %f215;
	sub.f32 	%f217, %f359, %f142;
	fma.rn.f32 	%f218, %f217, 0f3BBB989D, 0f3F000000;
	cvt.sat.f32.f32 	%f219, %f218;
	fma.rm.f32 	%f220, %f219, %f147, %f146;
	add.f32 	%f221, %f220, 0fCB40007F;
	neg.f32 	%f222, %f221;
	fma.rn.f32 	%f223, %f217, 0f3FB8AA3B, %f222;
	fma.rn.f32 	%f224, %f217, 0f32A57060, %f223;
	mov.b32 	%r274, %f220;
	shl.b32 	%r275, %r274, 23;
	mov.b32 	%f225, %r275;
	ex2.approx.ftz.f32 	%f226, %f224;
	mul.f32 	%f227, %f226, %f225;
	add.f32 	%f228, %f216, %f227;
	sub.f32 	%f229, %f361, %f142;
	fma.rn.f32 	%f230, %f229, 0f3BBB989D, 0f3F000000;
	cvt.sat.f32.f32 	%f231, %f230;
	fma.rm.f32 	%f232, %f231, %f147, %f146;
	add.f32 	%f233, %f232, 0fCB40007F;
	neg.f32 	%f234, %f233;
	fma.rn.f32 	%f235, %f229, 0f3FB8AA3B, %f234;
	fma.rn.f32 	%f236, %f229, 0f32A57060, %f235;
	mov.b32 	%r276, %f232;
	shl.b32 	%r277, %r276, 23;
	mov.b32 	%f237, %r277;
	ex2.approx.ftz.f32 	%f238, %f236;
	mul.f32 	%f239, %f238, %f237;
	add.f32 	%f240, %f228, %f239;
	sub.f32 	%f241, %f363, %f142;
	fma.rn.f32 	%f242, %f241, 0f3BBB989D, 0f3F000000;
	cvt.sat.f32.f32 	%f243, %f242;
	fma.rm.f32 	%f244, %f243, %f147, %f146;
	add.f32 	%f245, %f244, 0fCB40007F;
	neg.f32 	%f246, %f245;
	fma.rn.f32 	%f247, %f241, 0f3FB8AA3B, %f246;
	fma.rn.f32 	%f248, %f241, 0f32A57060, %f247;
	mov.b32 	%r278, %f244;
	shl.b32 	%r279, %r278, 23;
	mov.b32 	%f249, %r279;
	ex2.approx.ftz.f32 	%f250, %f248;
	mul.f32 	%f251, %f250, %f249;
	add.f32 	%f252, %f240, %f251;
	sub.f32 	%f253, %f365, %f142;
	fma.rn.f32 	%f254, %f253, 0f3BBB989D, 0f3F000000;
	cvt.sat.f32.f32 	%f255, %f254;
	fma.rm.f32 	%f256, %f255, %f147, %f146;
	add.f32 	%f257, %f256, 0fCB40007F;
	neg.f32 	%f258, %f257;
	fma.rn.f32 	%f259, %f253, 0f3FB8AA3B, %f258;
	fma.rn.f32 	%f260, %f253, 0f32A57060, %f259;
	mov.b32 	%r280, %f256;
	shl.b32 	%r281, %r280, 23;
	mov.b32 	%f261, %r281;
	ex2.approx.ftz.f32 	%f262, %f260;
	mul.f32 	%f263, %f262, %f261;
	add.f32 	%f264, %f252, %f263;
	sub.f32 	%f265, %f367, %f142;
	fma.rn.f32 	%f266, %f265, 0f3BBB989D, 0f3F000000;
	cvt.sat.f32.f32 	%f267, %f266;
	fma.rm.f32 	%f268, %f267, %f147, %f146;
	add.f32 	%f269, %f268, 0fCB40007F;
	neg.f32 	%f270, %f269;
	fma.rn.f32 	%f271, %f265, 0f3FB8AA3B, %f270;
	fma.rn.f32 	%f272, %f265, 0f32A57060, %f271;
	mov.b32 	%r282, %f268;
	shl.b32 	%r283, %r282, 23;
	mov.b32 	%f273, %r283;
	ex2.approx.ftz.f32 	%f274, %f272;
	mul.f32 	%f275, %f274, %f273;
	add.f32 	%f276, %f264, %f275;
	sub.f32 	%f277, %f369, %f142;
	fma.rn.f32 	%f278, %f277, 0f3BBB989D, 0f3F000000;
	cvt.sat.f32.f32 	%f279, %f278;
	fma.rm.f32 	%f280, %f279, %f147, %f146;
	add.f32 	%f281, %f280, 0fCB40007F;
	neg.f32 	%f282, %f281;
	fma.rn.f32 	%f283, %f277, 0f3FB8AA3B, %f282;
	fma.rn.f32 	%f284, %f277, 0f32A57060, %f283;
	mov.b32 	%r284, %f280;
	shl.b32 	%r285, %r284, 23;
	mov.b32 	%f285, %r285;
	ex2.approx.ftz.f32 	%f286, %f284;
	mul.f32 	%f287, %f286, %f285;
	add.f32 	%f288, %f276, %f287;
	sub.f32 	%f289, %f371, %f142;
	fma.rn.f32 	%f290, %f289, 0f3BBB989D, 0f3F000000;
	cvt.sat.f32.f32 	%f291, %f290;
	fma.rm.f32 	%f292, %f291, %f147, %f146;
	add.f32 	%f293, %f292, 0fCB40007F;
	neg.f32 	%f294, %f293;
	fma.rn.f32 	%f295, %f289, 0f3FB8AA3B, %f294;
	fma.rn.f32 	%f296, %f289, 0f32A57060, %f295;
	mov.b32 	%r286, %f292;
	shl.b32 	%r287, %r286, 23;
	mov.b32 	%f297, %r287;
	ex2.approx.ftz.f32 	%f298, %f296;
	mul.f32 	%f299, %f298, %f297;
	add.f32 	%f300, %f288, %f299;
	sub.f32 	%f301, %f373, %f142;
	fma.rn.f32 	%f302, %f301, 0f3BBB989D, 0f3F000000;
	cvt.sat.f32.f32 	%f303, %f302;
	fma.rm.f32 	%f304, %f303, %f147, %f146;
	add.f32 	%f305, %f304, 0fCB40007F;
	neg.f32 	%f306, %f305;
	fma.rn.f32 	%f307, %f301, 0f3FB8AA3B, %f306;
	fma.rn.f32 	%f308, %f301, 0f32A57060, %f307;
	mov.b32 	%r288, %f304;
	shl.b32 	%r289, %r288, 23;
	mov.b32 	%f309, %r289;
	ex2.approx.ftz.f32 	%f310, %f308;
	mul.f32 	%f311, %f310, %f309;
	add.f32 	%f312, %f300, %f311;
	sub.f32 	%f313, %f375, %f142;
	fma.rn.f32 	%f314, %f313, 0f3BBB989D, 0f3F000000;
	cvt.sat.f32.f32 	%f315, %f314;
	fma.rm.f32 	%f316, %f315, %f147, %f146;
	add.f32 	%f317, %f316, 0fCB40007F;
	neg.f32 	%f318, %f317;
	fma.rn.f32 	%f319, %f313, 0f3FB8AA3B, %f318;
	fma.rn.f32 	%f320, %f313, 0f32A57060, %f319;
	mov.b32 	%r290, %f316;
	shl.b32 	%r291, %r290, 23;
	mov.b32 	%f321, %r291;
	ex2.approx.ftz.f32 	%f322, %f320;
	mul.f32 	%f323, %f322, %f321;
	add.f32 	%f324, %f312, %f323;
	sub.f32 	%f325, %f377, %f142;
	fma.rn.f32 	%f326, %f325, 0f3BBB989D, 0f3F000000;
	cvt.sat.f32.f32 	%f327, %f326;
	fma.rm.f32 	%f328, %f327, %f147, %f146;
	add.f32 	%f329, %f328, 0fCB40007F;
	neg.f32 	%f330, %f329;
	fma.rn.f32 	%f331, %f325, 0f3FB8AA3B, %f330;
	fma.rn.f32 	%f332, %f325, 0f32A57060, %f331;
	mov.b32 	%r292, %f328;
	shl.b32 	%r293, %r292, 23;
	mov.b32 	%f333, %r293;
	ex2.approx.ftz.f32 	%f334, %f332;
	mul.f32 	%f335, %f334, %f333;
	add.f32 	%f336, %f324, %f335;
	mov.b32 	%r294, %f336;
	shfl.sync.bfly.b32	%r295|%p89, %r294, 16, 31, -1;
	mov.b32 	%f337, %r295;
	add.f32 	%f338, %f336, %f337;
	mov.b32 	%r296, %f338;
	shfl.sync.bfly.b32	%r297|%p90, %r296, 8, 31, -1;
	mov.b32 	%f339, %r297;
	add.f32 	%f340, %f338, %f339;
	mov.b32 	%r298, %f340;
	shfl.sync.bfly.b32	%r299|%p91, %r298, 4, 31, -1;
	mov.b32 	%f341, %r299;
	add.f32 	%f342, %f340, %f341;
	mov.b32 	%r300, %f342;
	shfl.sync.bfly.b32	%r301|%p92, %r300, 2, 31, -1;
	mov.b32 	%f343, %r301;
	add.f32 	%f344, %f342, %f343;
	mov.b32 	%r302, %f344;
	shfl.sync.bfly.b32	%r303|%p93, %r302, 1, 31, -1;
	mov.b32 	%f345, %r303;
	add.f32 	%f346, %f344, %f345;
	div.rn.f32 	%f67, %f155, %f346;
	div.rn.f32 	%f68, %f167, %f346;
	div.rn.f32 	%f69, %f179, %f346;
	div.rn.f32 	%f70, %f191, %f346;
	div.rn.f32 	%f71, %f203, %f346;
	div.rn.f32 	%f72, %f215, %f346;
	div.rn.f32 	%f73, %f227, %f346;
	div.rn.f32 	%f74, %f239, %f346;
	div.rn.f32 	%f75, %f251, %f346;
	div.rn.f32 	%f76, %f263, %f346;
	div.rn.f32 	%f77, %f275, %f346;
	div.rn.f32 	%f78, %f287, %f346;
	div.rn.f32 	%f79, %f299, %f346;
	div.rn.f32 	%f80, %f311, %f346;
	div.rn.f32 	%f81, %f323, %f346;
	div.rn.f32 	%f82, %f335, %f346;
	mad.lo.s64 	%rd143, %rd148, %rd38, %rd7;
	cvta.to.global.u64 	%rd144, %rd37;
	shl.b64 	%rd145, %rd143, 2;
	add.s64 	%rd26, %rd144, %rd145;
	@%p83 bra 	$L__BB407_38;
	st.global.f32 	[%rd26], %f67;
$L__BB407_38:
	setp.le.s64 	%p94, %rd40, %rd8;
	@%p94 bra 	$L__BB407_40;
	st.global.f32 	[%rd26+128], %f68;
$L__BB407_40:
	setp.le.s64 	%p95, %rd40, %rd9;
	@%p95 bra 	$L__BB407_42;
	st.global.f32 	[%rd26+256], %f69;
$L__BB407_42:
	setp.le.s64 	%p96, %rd40, %rd10;
	@%p96 bra 	$L__BB407_44;
	st.global.f32 	[%rd26+384], %f70;
$L__BB407_44:
	setp.le.s64 	%p97, %rd40, %rd11;
	@%p97 bra 	$L__BB407_46;
	st.global.f32 	[%rd26+512], %f71;
$L__BB407_46:
	setp.le.s64 	%p98, %rd40, %rd12;
	@%p98 bra 	$L__BB407_48;
	st.global.f32 	[%rd26+640], %f72;
$L__BB407_48:
	setp.le.s64 	%p99, %rd40, %rd13;
	@%p99 bra 	$L__BB407_50;
	st.global.f32 	[%rd26+768], %f73;
$L__BB407_50:
	setp.le.s64 	%p100, %rd40, %rd14;
	@%p100 bra 	$L__BB407_52;
	st.global.f32 	[%rd26+896], %f74;
$L__BB407_52:
	setp.le.s64 	%p101, %rd40, %rd15;
	@%p101 bra 	$L__BB407_54;
	st.global.f32 	[%rd26+1024], %f75;
$L__BB407_54:
	setp.le.s64 	%p102, %rd40, %rd16;
	@%p102 bra 	$L__BB407_56;
	st.global.f32 	[%rd26+1152], %f76;
$L__BB407_56:
	setp.le.s64 	%p103, %rd40, %rd17;
	@%p103 bra 	$L__BB407_58;
	st.global.f32 	[%rd26+1280], %f77;
$L__BB407_58:
	setp.le.s64 	%p104, %rd40, %rd18;
	@%p104 bra 	$L__BB407_60;
	st.global.f32 	[%rd26+1408], %f78;
$L__BB407_60:
	setp.le.s64 	%p105, %rd40, %rd19;
	@%p105 bra 	$L__BB407_62;
	st.global.f32 	[%rd26+1536], %f79;
$L__BB407_62:
	setp.le.s64 	%p106, %rd40, %rd20;
	@%p106 bra 	$L__BB407_64;
	st.global.f32 	[%rd26+1664], %f80;
$L__BB407_64:
	setp.le.s64 	%p107, %rd40, %rd21;
	@%p107 bra 	$L__BB407_66;
	st.global.f32 	[%rd26+1792], %f81;
$L__BB407_66:
	setp.le.s64 	%p108, %rd40, %rd22;
	@%p108 bra 	$L__BB407_68;
	st.global.f32 	[%rd26+1920], %f82;
$L__BB407_68:
	ld.param.u64 	%rd147, [_Z15SoftmaxWarpImplI22BroadcastScaleMaskLoadIffbLm3EiE11DirectStoreIffEfLi1ELi16ELi32ELi1ELb1EL9Algorithm0EEvT_T0_ll_param_2];
	add.s64 	%rd148, %rd148, %rd23;
	setp.lt.s64 	%p109, %rd148, %rd147;
	@%p109 bra 	$L__BB407_4;
$L__BB407_69:
	ret;

}
	// .globl	_Z15SoftmaxWarpImplI22BroadcastScaleMaskLoadIffbLm3EiE11DirectStoreIffEfLi1ELi17ELi32ELi1ELb0EL9Algorithm0EEvT_T0_ll
.visible .entry _Z15SoftmaxWarpImplI22BroadcastScaleMaskLoadIffbLm3EiE11DirectStoreIffEfLi1ELi17ELi32ELi1ELb0EL9Algorithm0EEvT_T0_ll(
	.param .align 8 .b8 _Z15SoftmaxWarpImplI22BroadcastScaleMaskLoadIffbLm3EiE11DirectStoreIffEfLi1ELi17ELi32ELi1ELb0EL9Algorithm0EEvT_T0_ll_param_0[112],
	.param .align 8 .b8 _Z15SoftmaxWarpImplI22BroadcastScaleMaskLoadIffbLm3EiE11DirectStoreIffEfLi1ELi17ELi32ELi1ELb0EL9Algorithm0EEvT_T0_ll_param_1[16],
	.param .u64 _Z15SoftmaxWarpImplI22BroadcastScaleMaskLoadIffbLm3EiE11DirectStoreIffEfLi1ELi17ELi32ELi1ELb0EL9Algorithm0EEvT_T0_ll_param_2,
	.param .u64 _Z15SoftmaxWarpImplI22BroadcastScaleMaskLoadIffbLm3EiE11DirectStoreIffEfLi1ELi17ELi32ELi1ELb0EL9Algorithm0EEvT_T0_ll_param_3
)
{
	.reg .pred 	%p<34>;
	.reg .b16 	%rs<26>;
	.reg .b32 	%r<304>;
	.reg .b32 	%f<316>;
	.reg .b64 	%rd<136>;

	ld.param.v2.f32 	{%f3, %f4}, [_Z15SoftmaxWarpImplI22BroadcastScaleMaskLoadIffbLm3EiE11DirectStoreIffEfLi1ELi17ELi32ELi1ELb0EL9Algorithm0EEvT_T0_ll_param_0+104];
	ld.param.u64 	%rd21, [_Z15SoftmaxWarpImplI22BroadcastScaleMaskLoadIffbLm3EiE11DirectStoreIffEfLi1ELi17ELi32ELi1ELb0EL9Algorithm0EEvT_T0_ll_param_0+96];
	ld.param.u32 	%r12, [_Z15SoftmaxWarpImplI22BroadcastScaleMaskLoadIffbLm3EiE11DirectStoreIffEfLi1ELi17ELi32ELi1ELb0EL9Algorithm0EEvT_T0_ll_param_0+80];
	ld.param.v2.u32 	{%r10, %r11}, [_Z15SoftmaxWarpImplI22BroadcastScaleMaskLoadIffbLm3EiE11DirectStoreIffEfLi1ELi17ELi32ELi1ELb0EL9Algorithm0EEvT_T0_ll_param_0+72];
	ld.param.v2.u32 	{%r7, %r8}, [_Z15SoftmaxWarpImplI22BroadcastScaleMaskLoadIffbLm3EiE11DirectStoreIffEfLi1ELi17ELi32ELi1ELb0EL9Algorithm0EEvT_T0_ll_param_0+48];
	ld.param.u64 	%rd17, [_Z15SoftmaxWarpImplI22BroadcastScaleMaskLoadIffbLm3EiE11DirectStoreIffEfLi1ELi17ELi32ELi1ELb0EL9Algorithm0EEvT_T0_ll_param_0+32];
	ld.param.u64 	%rd16, [_Z15SoftmaxWarpImplI22BroadcastScaleMaskLoadIffbLm3EiE11DirectStoreIffEfLi1ELi17ELi32ELi1ELb0EL9Algorithm0EEvT_T0_ll_param_0+24];
	ld.param.u64 	%rd15, [_Z15SoftmaxWarpImplI22BroadcastScaleMaskLoadIffbLm3EiE11DirectStoreIffEfLi1ELi17ELi32ELi1ELb0EL9Algorithm0EEvT_T0_ll_param_0+16];
	ld.param.u64 	%rd14, [_Z15SoftmaxWarpImplI22BroadcastScaleMaskLoadIffbLm3EiE11DirectStoreIffEfLi1ELi17ELi32ELi1ELb0EL9Algorithm0EEvT_T0_ll_param_0+8];
	ld.param.u64 	%rd13, [_Z15SoftmaxWarpImplI22BroadcastScaleMaskLoadIffbLm3EiE11DirectStoreIffEfLi1ELi17ELi32ELi1ELb0EL9Algorithm0EEvT_T0_ll_param_0];
	ld.param.u64 	%rd3, [_Z15SoftmaxWarpImplI22BroadcastScaleMaskLoadIffbLm3EiE11DirectStoreIffEfLi1ELi17ELi32ELi1ELb0EL9Algorithm0EEvT_T0_ll_param_1];
	ld.param.u64 	%rd4, [_Z15SoftmaxWarpImplI22BroadcastScaleMaskLoadIffbLm3EiE11DirectStoreIffEfLi1ELi17ELi32ELi1ELb0EL9Algorithm0EEvT_T0_ll_param_1+8];
	ld.param.u64 	%rd22, [_Z15SoftmaxWarpImplI22BroadcastScaleMaskLoadIffbLm3EiE11DirectStoreIffEfLi1ELi17ELi32ELi1ELb0EL9Algorithm0EEvT_T0_ll_param_2];
	ld.param.u64 	%rd23, [_Z15SoftmaxWarpImplI22BroadcastScaleMaskLoadIffbLm3EiE11DirectStoreIffEfLi1ELi17ELi32ELi1ELb0EL9Algorithm0EEvT_T0_ll_param_3];
	setp.lt.s64 	%p1, %rd23, 545;
	@%p1 bra 	$L__BB408_2;
	mov.u64 	%rd24, $str;
	cvta.global.u64 	%rd25, %rd24;
	mov.u64 	%rd26, $str$1;
	cvta.global.u64 	%rd27, %rd26;
	mov.u64 	%rd28, __unnamed_399;
	cvta.global.u64 	%rd29, %rd28;
	{ // callseq 398, 0
	.param .b64 param0;
	st.param.b64 	[param0], %rd25;
	.param .b64 param1;
	st.param.b64 	[param1], %rd27;
	.param .b32 param2;
	st.param.b32 	[param2], 254;
	.param .b64 param3;
	st.param.b64 	[param3], %rd29;
	.param .b64 param4;
	st.param.b64 	[param4], 1;
	call.uni 
	__assertfail, 
	(
	param0, 
	param1, 
	param2, 
	param3, 
	param4
	);
	} // callseq 398
$L__BB408_2:
	mov.u32 	%r23, %ctaid.x;
	mov.u32 	%r24, %ntid.y;
	mov.u32 	%r25, %tid.y;
	mad.lo.s32 	%r26, %r23, %r24, %r25;
	mov.u32 	%r27, %nctaid.x;
	mul.lo.s32 	%r6, %r27, %r24;
	cvt.s64.s32 	%rd135, %r26;
	setp.le.s64 	%p2, %rd22, %rd135;
	@%p2 bra 	$L__BB408_5;
	cvta.to.global.u64 	%rd6, %rd13;
	cvta.to.global.u64 	%rd7, %rd14;
	mov.u32 	%r28, %tid.x;
	cvt.u64.u32 	%rd8, %r28;
	cvta.to.global.u64 	%rd9, %rd3;
	cvt.s64.s32 	%rd10, %r6;
$L__BB408_4:
	setp.eq.s64 	%p3, %rd17, 1;
	setp.eq.s64 	%p4, %rd16, 1;
	setp.eq.s64 	%p5, %rd15, 1;
	mad.lo.s64 	%rd30, %rd21, %rd135, %rd8;
	cvt.u32.u64 	%r29, %rd30;
	div.s32 	%r30, %r29, %r7;
	mul.lo.s32 	%r31, %r30, %r7;
	sub.s32 	%r32, %r29, %r31;
	div.s32 	%r33, %r32, %r8;
	mul.lo.s32 	%r34, %r33, %r8;
	sub.s32 	%r35, %r32, %r34;
	selp.b32 	%r36, 0, %r30, %p5;
	selp.b32 	%r37, 0, %r33, %p4;
	selp.b32 	%r38, 0, %r35, %p3;
	mul.lo.s32 	%r39, %r10, %r36;
	mad.lo.s32 	%r40, %r11, %r37, %r39;
	mad.lo.s32 	%r41, %r12, %r38, %r40;
	shl.b64 	%rd31, %rd30, 32;
	shr.s64 	%rd32, %rd31, 30;
	add.s64 	%rd33, %rd6, %rd32;
	ld.global.f32 	%f5, [%rd33];
	cvt.s64.s32 	%rd34, %r41;
	add.s64 	%rd35, %rd7, %rd34;
	ld.global.u8 	%rs9, [%rd35];
	setp.eq.s16 	%p6, %rs9, 0;
	mul.f32 	%f6, %f5, %f4;
	selp.f32 	%f7, %f3, %f6, %p6;
	max.f32 	%f8, %f7, 0fFF800000;
	add.s64 	%rd36, %rd30, 32;
	cvt.u32.u64 	%r42, %rd36;
	div.s32 	%r43, %r42, %r7;
	mul.lo.s32 	%r44, %r43, %r7;
	sub.s32 	%r45, %r42, %r44;
	div.s32 	%r46, %r45, %r8;
	mul.lo.s32 	%r47, %r46, %r8;
	sub.s32 	%r48, %r45, %r47;
	selp.b32 	%r49, 0, %r43, %p5;
	selp.b32 	%r50, 0, %r46, %p4;
	selp.b32 	%r51, 0, %r48, %p3;
	mul.lo.s32 	%r52, %r10, %r49;
	mad.lo.s32 	%r53, %r11, %r50, %r52;
	mad.lo.s32 	%r54, %r12, %r51, %r53;
	shl.b64 	%rd37, %rd36, 32;
	shr.s64 	%rd38, %rd37, 30;
	add.s64 	%rd39, %rd6, %rd38;
	ld.global.f32 	%f9, [%rd39];
	cvt.s64.s32 	%rd40, %r54;
	add.s64 	%rd41, %rd7, %rd40;
	ld.global.u8 	%rs10, [%rd41];
	setp.eq.s16 	%p7, %rs10, 0;
	mul.f32 	%f10, %f9, %f4;
	selp.f32 	%f11, %f3, %f10, %p7;
	max.f32 	%f12, %f8, %f11;
	add.s64 	%rd42, %rd30, 64;
	cvt.u32.u64 	%r55, %rd42;
	div.s32 	%r56, %r55, %r7;
	mul.lo.s32 	%r57, %r56, %r7;
	sub.s32 	%r58, %r55, %r57;
	div.s32 	%r59, %r58, %r8;
	mul.lo.s32 	%r60, %r59, %r8;
	sub.s32 	%r61, %r58, %r60;
	selp.b32 	%r62, 0, %r56, %p5;
	selp.b32 	%r63, 0, %r59, %p4;
	selp.b32 	%r64, 0, %r61, %p3;
	mul.lo.s32 	%r65, %r10, %r62;
	mad.lo.s32 	%r66, %r11, %r63, %r65;
	mad.lo.s32 	%r67, %r12, %r64, %r66;
	shl.b64 	%rd43, %rd42, 32;
	shr.s64 	%rd44, %rd43, 30;
	add.s64 	%rd45, %rd6, %rd44;
	ld.global.f32 	%f13, [%rd45];
	cvt.s64.s32 	%rd46, %r67;
	add.s64 	%rd47, %rd7, %rd46;
	ld.global.u8 	%rs11, [%rd47];
	setp.eq.s16 	%p8, %rs11, 0;
	mul.f32 	%f14, %f13, %f4;
	selp.f32 	%f15, %f3, %f14, %p8;
	max.f32 	%f16, %f12, %f15;
	add.s64 	%rd48, %rd30, 96;
	cvt.u32.u64 	%r68, %rd48;
	div.s32 	%r69, %r68, %r7;
	mul.lo.s32 	%r70, %r69, %r7;
	sub.s32 	%r71, %r68, %r70;
	div.s32 	%r72, %r71, %r8;
	mul.lo.s32 	%r73, %r72, %r8;
	sub.s32 	%r74, %r71, %r73;
	selp.b32 	%r75, 0, %r69, %p5;
	selp.b32 	%r76, 0, %r72, %p4;
	selp.b32 	%r77, 0, %r74, %p3;
	mul.lo.s32 	%r78, %r10, %r75;
	mad.lo.s32 	%r79, %r11, %r76, %r78;
	mad.lo.s32 	%r80, %r12, %r77, %r79;
	shl.b64 	%rd49, %rd48, 32;
	shr.s64 	%rd50, %rd49, 30;
	add.s64 	%rd51, %rd6, %rd50;
	ld.global.f32 	%f17, [%rd51];
	cvt.s64.s32 	%rd52, %r80;
	add.s64 	%rd53, %rd7, %rd52;
	ld.global.u8 	%rs12, [%rd53];
	setp.eq.s16 	%p9, %rs12, 0;
	mul.f32 	%f18, %f17, %f4;
	selp.f32 	%f19, %f3, %f18, %p9;
	max.f32 	%f20, %f16, %f19;
	add.s64 	%rd54, %rd30, 128;
	cvt.u32.u64 	%r81, %rd54;
	div.s32 	%r82, %r81, %r7;
	mul.lo.s32 	%r83, %r82, %r7;
	sub.s32 	%r84, %r81, %r83;
	div.s32 	%r85, %r84, %r8;
	mul.lo.s32 	%r86, %r85, %r8;
	sub.s32 	%r87, %r84, %r86;
	selp.b32 	%r88, 0, %r82, %p5;
	selp.b32 	%r89, 0, %r85, %p4;
	selp.b32 	%r90, 0, %r87, %p3;
	mul.lo.s32 	%r91, %r10, %r88;
	mad.lo.s32 	%r92, %r11, %r89, %r91;
	mad.lo.s32 	%r93, %r12, %r90, %r92;
	shl.b64 	%rd55, %rd54, 32;
	shr.s64 	%rd56, %rd55, 30;
	add.s64 	%rd57, %rd6, %rd56;
	ld.global.f32 	%f21, [%rd57];
	cvt.s64.s32 	%rd58, %r93;
	add.s64 	%rd59, %rd7, %rd58;
	ld.global.u8 	%rs13, [%rd59];
	setp.eq.s16 	%p10, %rs13, 0;
	mul.f32 	%f22, %f21, %f4;
	selp.f32 	%f23, %f3, %f22, %p10;
	max.f32 	%f24, %f20, %f23;
	add.s64 	%rd60, %rd30, 160;
	cvt.u32.u64 	%r94, %rd60;
	div.s32 	%r95, %r94, %r7;
	mul.lo.s32 	%r96, %r95, %r7;
	sub.s32 	%r97, %r94, %r96;
	div.s32 	%r98, %r97, %r8;
	mul.lo.s32 	%r99, %r98, %r8;
	sub.s32 	%r100, %r97, %r99;
	selp.b32 	%r101, 0, %r95, %p5;
	selp.b32 	%r102, 0, %r98, %p4;
	selp.b32 	%r103, 0, %r100, %p3;
	mul.lo.s32 	%r104, %r10, %r101;
	mad.lo.s32 	%r105, %r11, %r102, %r104;
	mad.lo.s32 	%r106, %r12, %r103, %r105;
	shl.b64 	%rd61, %rd60, 32;
	shr.s64 	%rd62, %rd61, 30;
	add.s64 	%rd63, %rd6, %rd62;
	ld.global.f32 	%f25, [%rd63];
	cvt.s64.s32 	%rd64, %r106;
	add.s64 	%rd65, %rd7, %rd64;
	ld.global.u8 	%rs14, [%rd65];
	setp.eq.s16 	%p11, %rs14, 0;
	mul.f32 	%f26, %f25, %f4;
	selp.f32 	%f27, %f3, %f26, %p11;
	max.f32 	%f28, %f24, %f27;
	add.s64 	%rd66, %rd30, 192;
	cvt.u32.u64 	%r107, %rd66;
	div.s32 	%r108, %r107, %r7;
	mul.lo.s32 	%r109, %r108, %r7;
	sub.s32 	%r110, %r107, %r109;
	div.s32 	%r111, %r110, %r8;
	mul.lo.s32 	%r112, %r111, %r8;
	sub.s32 	%r113, %r110, %r112;
	selp.b32 	%r114, 0, %r108, %p5;
	selp.b32 	%r115, 0, %r111, %p4;
	selp.b32 	%r116, 0, %r113, %p3;
	mul.lo.s32 	%r117, %r10, %r114;
	mad.lo.s32 	%r118, %r11, %r115, %r117;
	mad.lo.s32 	%r119, %r12, %r116, %r118;
	shl.b64 	%rd67, %rd66, 32;
	shr.s64 	%rd68, %rd67, 30;
	add.s64 	%rd69, %rd6, %rd68;
	ld.global.f32 	%f29, [%rd69];
	cvt.s64.s32 	%rd70, %r119;
	add.s64 	%rd71, %rd7, %rd70;
	ld.global.u8 	%rs15, [%rd71];
	setp.eq.s16 	%p12, %rs15, 0;
	mul.f32 	%f30, %f29, %f4;
	selp.f32 	%f31, %f3, %f30, %p12;
	max.f32 	%f32, %f28, %f31;
	add.s64 	%rd72, %rd30, 224;
	cvt.u32.u64 	%r120, %rd72;
	div.s32 	%r121, %r120, %r7;
	mul.lo.s32 	%r122, %r121, %r7;
	sub.s32 	%r123, %r120, %r122;
	div.s32 	%r124, %r123, %r8;
	mul.lo.s32 	%r125, %r124, %r8;
	sub.s32 	%r126, %r123, %r125;
	selp.b32 	%r127, 0, %r121, %p5;
	selp.b32 	%r128, 0, %r124, %p4;
	selp.b32 	%r129, 0, %r126, %p3;
	mul.lo.s32 	%r130, %r10, %r127;
	mad.lo.s32 	%r131, %r11, %r128, %r130;
	mad.lo.s32 	%r132, %r12, %r129, %r131;
	shl.b64 	%rd73, %rd72, 32;
	shr.s64 	%rd74, %rd73, 30;
	add.s64 	%rd75, %rd6, %rd74;
	ld.global.f32 	%f33, [%rd75];
	cvt.s64.s32 	%rd76, %r132;
	add.s64 	%rd77, %rd7, %rd76;
	ld.global.u8 	%rs16, [%rd77];
	setp.eq.s16 	%p13, %rs16, 0;
	mul.f32 	%f34, %f33, %f4;
	selp.f32 	%f35, %f3, %f34, %p13;
	max.f32 	%f36, %f32, %f35;
	add.s64 	%rd78, %rd30, 256;
	cvt.u32.u64 	%r133, %rd78;
	div.s32 	%r134, %r133, %r7;
	mul.lo.s32 	%r135, %r134, %r7;
	sub.s32 	%r136, %r133, %r135;
	div.s32 	%r137, %r136, %r8;
	mul.lo.s32 	%r138, %r137, %r8;
	sub.s32 	%r139, %r136, %r138;
	selp.b32 	%r140, 0, %r134, %p5;
	selp.b32 	%r141, 0, %r137, %p4;
	selp.b32 	%r142, 0, %r139, %p3;
	mul.lo.s32 	%r143, %r10, %r140;
	mad.lo.s32 	%r144, %r11, %r141, %r143;
	mad.lo.s32 	%r145, %r12, %r142, %r144;
	shl.b64 	%rd79, %rd78, 32;
	shr.s64 	%rd80, %rd79, 30;
	add.s64 	%rd81, %rd6, %rd80;
	ld.global.f32 	%f37, [%rd81];
	cvt.s64.s32 	%rd82, %r145;
	add.s64 	%rd83, %rd7, %rd82;
	ld.global.u8 	%rs17, [%rd83];
	setp.eq.s16 	%p14, %rs17, 0;
	mul.f32 	%f38, %f37, %f4;
	selp.f32 	%f39, %f3, %f38, %p14;
	max.f32 	%f40, %f36, %f39;
	add.s64 	%rd84, %rd30, 288;
	cvt.u32.u64 	%r146, %rd84;
	div.s32 	%r147, %r146, %r7;
	mul.lo.s32 	%r148, %r147, %r7;
	sub.s32 	%r149, %r146, %r148;
	div.s32 	%r150, %r149, %r8;
	mul.lo.s32 	%r151, %r150, %r8;
	sub.s32 	%r152, %r149, %r151;
	selp.b32 	%r153, 0, %r147, %p5;
	selp.b32 	%r154, 0, %r150, %p4;
	selp.b32 	%r155, 0, %r152, %p3;
	mul.lo.s32 	%r156, %r10, %r153;
	mad.lo.s32 	%r157, %r11, %r154, %r156;
	mad.lo.s32 	%r158, %r12, %r155, %r157;
	shl.b64 	%rd85, %rd84, 32;
	shr.s64 	%rd86, %rd85, 30;
	add.s64 	%rd87, %rd6, %rd86;
	ld.global.f32 	%f41, [%rd87];
	cvt.s64.s32 	%rd88, %r158;
	add.s64 	%rd89, %rd7, %rd88;
	ld.global.u8 	%rs18, [%rd89];
	setp.eq.s16 	%p15, %rs18, 0;
	mul.f32 	%f42, %f41, %f4;
	selp.f32 	%f43, %f3, %f42, %p15;
	max.f32 	%f44, %f40, %f43;
	add.s64 	%rd90, %rd30, 320;
	cvt.u32.u64 	%r159, %rd90;
	div.s32 	%r160, %r159, %r7;
	mul.lo.s32 	%r161, %r160, %r7;
	sub.s32 	%r162, %r159, %r161;
	div.s32 	%r163, %r162, %r8;
	mul.lo.s32 	%r164, %r163, %r8;
	sub.s32 	%r165, %r162, %r164;
	selp.b32 	%r166, 0, %r160, %p5;
	selp.b32 	%r167, 0, %r163, %p4;
	selp.b32 	%r168, 0, %r165, %p3;
	mul.lo.s32 	%r169, %r10, %r166;
	mad.lo.s32 	%r170, %r11, %r167, %r169;
	mad.lo.s32 	%r171, %r12, %r168, %r170;
	shl.b64 	%rd91, %rd90, 32;
	shr.s64 	%rd92, %rd91, 30;
	add.s64 	%rd93, %rd6, %rd92;
	ld.global.f32 	%f45, [%rd93];
	cvt.s64.s32 	%rd94, %r171;
	add.s64 	%rd95, %rd7, %rd94;
	ld.global.u8 	%rs19, [%rd95];
	setp.eq.s16 	%p16, %rs19, 0;
	mul.f32 	%f46, %f45, %f4;
	selp.f32 	%f47, %f3, %f46, %p16;
	max.f32 	%f48, %f44, %f47;
	add.s64 	%rd96, %rd30, 352;
	cvt.u32.u64 	%r172, %rd96;
	div.s32 	%r173, %r172, %r7;
	mul.lo.s32 	%r174, %r173, %r7;
	sub.s32 	%r175, %r172, %r174;
	div.s32 	%r176, %r175, %r8;
	mul.lo.s32 	%r177, %r176, %r8;
	sub.s32 	%r178, %r175, %r177;
	selp.b32 	%r179, 0, %r173, %p5;
	selp.b32 	%r180, 0, %r176, %p4;
	selp.b32 	%r181, 0, %r178, %p3;
	mul.lo.s32 	%r182, %r10, %r179;
	mad.lo.s32 	%r183, %r11, %r180, %r182;
	mad.lo.s32 	%r184, %r12, %r181, %r183;
	shl.b64 	%rd97, %rd96, 32;
	shr.s64 	%rd98, %rd97, 30;
	add.s64 	%rd99, %rd6, %rd98;
	ld.global.f32 	%f49, [%rd99];
	cvt.s64.s32 	%rd100, %r184;
	add.s64 	%rd101, %rd7, %rd100;
	ld.global.u8 	%rs20, [%rd101];
	setp.eq.s16 	%p17, %rs20, 0;
	mul.f32 	%f50, %f49, %f4;
	selp.f32 	%f51, %f3, %f50, %p17;
	max.f32 	%f52, %f48, %f51;
	add.s64 	%rd102, %rd30, 384;
	cvt.u32.u64 	%r185, %rd102;
	div.s32 	%r186, %r185, %r7;
	mul.lo.s32 	%r187, %r186, %r7;
	sub.s32 	%r188, %r185, %r187;
	div.s32 	%r189, %r188, %r8;
	mul.lo.s32 	%r190, %r189, %r8;
	sub.s32 	%r191, %r188, %r190;
	selp.b32 	%r192, 0, %r186, %p5;
	selp.b32 	%r193, 0, %r189, %p4;
	selp.b32 	%r194, 0, %r191, %p3;
	mul.lo.s32 	%r195, %r10, %r192;
	mad.lo.s32 	%r196, %r11, %r193, %r195;
	mad.lo.s32 	%r197, %r12, %r194, %r196;
	shl.b64 	%rd103, %rd102, 32;
	shr.s64 	%rd104, %rd103, 30;
	add.s64 	%rd105, %rd6, %rd104;
	ld.global.f32 	%f53, [%rd105];
	cvt.s64.s32 	%rd106, %r197;
	add.s64 	%rd107, %rd7, %rd106;
	ld.global.u8 	%rs21, [%rd107];
	setp.eq.s16 	%p18, %rs21, 0;
	mul.f32 	%f54, %f53, %f4;
	selp.f32 	%f55, %f3, %f54, %p18;
	max.f32 	%f56, %f52, %f55;
	add.s64 	%rd108, %rd30, 416;
	cvt.u32.u64 	%r198, %rd108;
	div.s32 	%r199, %r198, %r7;
	mul.lo.s32 	%r200, %r199, %r7;
	sub.s32 	%r201, %r198, %r200;
	div.s32 	%r202, %r201, %r8;
	mul.lo.s32 	%r203, %r202, %r8;
	sub.s32 	%r204, %r201, %r203;
	selp.b32 	%r205, 0, %r199, %p5;
	selp.b32 	%r206, 0, %r202, %p4;
	selp.b32 	%r207, 0, %r204, %p3;
	mul.lo.s32 	%r208, %r10, %r205;
	mad.lo.s32 	%r209, %r11, %r206, %r208;
	mad.lo.s32 	%r210, %r12, %r207, %r209;
	shl.b64 	%rd109, %rd108, 32;
	shr.s64 	%rd110, %rd109, 30;
	add.s64 	%rd111, %rd6, %rd110;
	ld.global.f32 	%f57, [%rd111];
	cvt.s64.s32 	%rd112, %r210;
	add.s64 	%rd113, %rd7, %rd112;
	ld.global.u8 	%rs22, [%rd113];
	setp.eq.s16 	%p19, %rs22, 0;
	mul.f32 	%f58, %f57, %f4;
	selp.f32 	%f59, %f3, %f58, %p19;
	max.f32 	%f60, %f56, %f59;
	add.s64 	%rd114, %rd30, 448;
	cvt.u32.u64 	%r211, %rd114;
	div.s32 	%r212, %r211, %r7;
	mul.lo.s32 	%r213, %r212, %r7;
	sub.s32 	%r214, %r211, %r213;
	div.s32 	%r215, %r214, %r8;
	mul.lo.s32 	%r216, %r215, %r8;
	sub.s32 	%r217, %r214, %r216;
	selp.b32 	%r218, 0, %r212, %p5;
	selp.b32 	%r219, 0, %r215, %p4;
	selp.b32 	%r220, 0, %r217, %p3;
	mul.lo.s32 	%r221, %r10, %r218;
	mad.lo.s32 	%r222, %r11, %r219, %r221;
	mad.lo.s32 	%r223, %r12, %r220, %r222;
	shl.b64 	%rd115, %rd114, 32;
	shr.s64 	%rd116, %rd115, 30;
	add.s64 	%rd117, %rd6, %rd116;
	ld.global.f32 	%f61, [%rd117];
	cvt.s64.s32 	%rd118, %r223;
	add.s64 	%rd119, %rd7, %rd118;
	ld.global.u8 	%rs23, [%rd119];
	setp.eq.s16 	%p20, %rs23, 0;
	mul.f32 	%f62, %f61, %f4;
	selp.f32 	%f63, %f3, %f62, %p20;
	max.f32 	%f64, %f60, %f63;
	add.s64 	%rd120, %rd30, 480;
	cvt.u32.u64 	%r224, %rd120;
	div.s32 	%r225, %r224, %r7;
	mul.lo.s32 	%r226, %r225, %r7;
	sub.s32 	%r227, %r224, %r226;
	div.s32 	%r228, %r227, %r8;
	mul.lo.s32 	%r229, %r228, %r8;
	sub.s32 	%r230, %r227, %r229;
	selp.b32 	%r231, 0, %r225, %p5;
	selp.b32 	%r232, 0, %r228, %p4;
	selp.b32 	%r233, 0, %r230, %p3;
	mul.lo.s32 	%r234, %r10, %r231;
	mad.lo.s32 	%r235, %r11, %r232, %r234;
	mad.lo.s32 	%r236, %r12, %r233, %r235;
	shl.b64 	%rd121, %rd120, 32;
	shr.s64 	%rd122, %rd121, 30;
	add.s64 	%rd123, %rd6, %rd122;
	ld.global.f32 	%f65, [%rd123];
	cvt.s64.s32 	%rd124, %r236;
	add.s64 	%rd125, %rd7, %rd124;
	ld.global.u8 	%rs24, [%rd125];
	setp.eq.s16 	%p21, %rs24, 0;
	mul.f32 	%f66, %f65, %f4;
	selp.f32 	%f67, %f3, %f66, %p21;
	max.f32 	%f68, %f64, %f67;
	add.s64 	%rd126, %rd30, 512;
	cvt.u32.u64 	%r237, %rd126;
	div.s32 	%r238, %r237, %r7;
	mul.lo.s32 	%r239, %r238, %r7;
	sub.s32 	%r240, %r237, %r239;
	div.s32 	%r241, %r240, %r8;
	mul.lo.s32 	%r242, %r241, %r8;
	sub.s32 	%r243, %r240, %r242;
	selp.b32 	%r244, 0, %r238, %p5;
	selp.b32 	%r245, 0, %r241, %p4;
	selp.b32 	%r246, 0, %r243, %p3;
	mul.lo.s32 	%r247, %r10, %r244;
	mad.lo.s32 	%r248, %r11, %r245, %r247;
	mad.lo.s32 	%r249, %r12, %r246, %r248;
	shl.b64 	%rd127, %rd126, 32;
	shr.s64 	%rd128, %rd127, 30;
	add.s64 	%rd129, %rd6, %rd128;
	ld.global.f32 	%f69, [%rd129];
	cvt.s64.s32 	%rd130, %r249;
	add.s64 	%rd131, %rd7, %rd130;
	ld.global.u8 	%rs25, [%rd131];
	setp.eq.s16 	%p22, %rs25, 0;
	mul.f32 	%f70, %f69, %f4;
	selp.f32 	%f71, %f3, %f70, %p22;
	max.f32 	%f72, %f68, %f71;
	mov.b32 	%r250, %f72;
	shfl.sync.bfly.b32	%r251|%p23, %r250, 16, 31, -1;
	mov.b32 	%f73, %r251;
	max.f32 	%f74, %f72, %f73;
	mov.b32 	%r252, %f74;
	shfl.sync.bfly.b32	%r253|%p24, %r252, 8, 31, -1;
	mov.b32 	%f75, %r253;
	max.f32 	%f76, %f74, %f75;
	mov.b32 	%r254, %f76;
	shfl.sync.bfly.b32	%r255|%p25, %r254, 4, 31, -1;
	mov.b32 	%f77, %r255;
	max.f32 	%f78, %f76, %f77;
	mov.b32 	%r256, %f78;
	shfl.sync.bfly.b32	%r257|%p26, %r256, 2, 31, -1;
	mov.b32 	%f79, %r257;
	max.f32 	%f80, %f78, %f79;
	mov.b32 	%r258, %f80;
	shfl.sync.bfly.b32	%r259|%p27, %r258, 1, 31, -1;
	mov.b32 	%f81, %r259;
	max.f32 	%f82, %f80, %f81;
	sub.f32 	%f83, %f7, %f82;
	fma.rn.f32 	%f84, %f83, 0f3BBB989D, 0f3F000000;
	cvt.sat.f32.f32 	%f85, %f84;
	mov.f32 	%f86, 0f4B400001;
	mov.f32 	%f87, 0f437C0000;
	fma.rm.f32 	%f88, %f85, %f87, %f86;
	add.f32 	%f89, %f88, 0fCB40007F;
	neg.f32 	%f90, %f89;
	fma.rn.f32 	%f91, %f83, 0f3FB8AA3B, %f90;
	fma.rn.f32 	%f92, %f83, 0f32A57060, %f91;
	mov.b32 	%r260, %f88;
	shl.b32 	%r261, %r260, 23;
	mov.b32 	%f93, %r261;
	ex2.approx.ftz.f32 	%f94, %f92;
	mul.f32 	%f95, %f94, %f93;
	add.f32 	%f96, %f95, 0f00000000;
	sub.f32 	%f97, %f11, %f82;
	fma.rn.f32 	%f98, %f97, 0f3BBB989D, 0f3F000000;
	cvt.sat.f32.f32 	%f99, %f98;
	fma.rm.f32 	%f100, %f99, %f87, %f86;
	add.f32 	%f101, %f100, 0fCB40007F;
	neg.f32 	%f102, %f101;
	fma.rn.f32 	%f103, %f97, 0f3FB8AA3B, %f102;
	fma.rn.f32 	%f104, %f97, 0f32A57060, %f103;
	mov.b32 	%r262, %f100;
	shl.b32 	%r263, %r262, 23;
	mov.b32 	%f105, %r263;
	ex2.approx.ftz.f32 	%f106, %f104;
	mul.f32 	%f107, %f106, %f105;
	add.f32 	%f108, %f96, %f107;
	sub.f32 	%f109, %f15, %f82;
	fma.rn.f32 	%f110, %f109, 0f3BBB989D, 0f3F000000;
	cvt.sat.f32.f32 	%f111, %f110;
	fma.rm.f32 	%f112, %f111, %f87, %f86;
	add.f32 	%f113, %f112, 0fCB40007F;
	neg.f32 	%f114, %f113;
	fma.rn.f32 	%f115, %f109, 0f3FB8AA3B, %f114;
	fma.rn.f32 	%f116, %f109, 0f32A57060, %f115;
	mov.b32 	%r264, %f112;
	shl.b32 	%r265, %r264, 23;
	mov.b32 	%f117, %r265;
	ex2.approx.ftz.f32 	%f118, %f116;
	mul.f32 	%f119, %f118, %f117;
	add.f32 	%f120, %f108, %f119;
	sub.f32 	%f121, %f19, %f82;
	fma.rn.f32 	%f122, %f121, 0f3BBB989D, 0f3F000000;
	cvt.sat.f32.f32 	%f123, %f122;
	fma.rm.f32 	%f124, %f123, %f87, %f86;
	add.f32 	%f125, %f124, 0fCB40007F;
	neg.f32 	%f126, %f125;
	fma.rn.f32 	%f127, %f121, 0f3FB8AA3B, %f126;
	fma.rn.f32 	%f128, %f121, 0f32A57060, %f127;
	mov.b32 	%r266, %f124;
	shl.b32 	%r267, %r266, 23;
	mov.b32 	%f129, %r267;
	ex2.approx.ftz.f32 	%f130, %f128;
	mul.f32 	%f131, %f130, %f129;
	add.f32 	%f132, %f120, %f131;
	sub.f32 	%f133, %f23, %f82;
	fma.rn.f32 	%f134, %f133, 0f3BBB989D, 0f3F000000;
	cvt.sat.f32.f32 	%f135, %f134;
	fma.rm.f32 	%f136, %f135, %f87, %f86;
	add.f32 	%f137, %f136, 0fCB40007F;
	neg.f32 	%f138, %f137;
	fma.rn.f32 	%f139, %f133, 0f3FB8AA3B, %f138;
	fma.rn.f32 	%f140, %f133, 0f32A57060, %f139;
	mov.b32 	%r268, %f136;
	shl.b32 	%r269, %r268, 23;
	mov.b32 	%f141, %r269;
	ex2.approx.ftz.f32 	%f142, %f140;
	mul.f32 	%f143, %f142, %f141;
	add.f32 	%f144, %f132, %f143;
	sub.f32 	%f145, %f27, %f82;
	fma.rn.f32 	%f146, %f145, 0f3BBB989D, 0f3F000000;
	cvt.sat.f32.f32 	%f147, %f146;
	fma.rm.f32 	%f148, %f147, %f87, %f86;
	add.f32 	%f149, %f148, 0fCB40007F;
	neg.f32 	%f150, %f149;
	fma.rn.f32 	%f151, %f145, 0f3FB8AA3B, %f150;
	fma.rn.f32 	%f152, %f145, 0f32A57060, %f151;
	mov.b32 	%r270, %f148;
	shl.b32 	%r271, %r270, 23;
	mov.b32 	%f153, %r271;
	ex2.approx.ftz.f32 	%f154, %f152;
	mul.f32 	%f155, %f154, %f153;
	add.f32 	%f156, %f144, %f155;
	sub.f32 	%f157, %f31, %f82;
	fma.rn.f32 	%f158, %f157, 0f3BBB989D, 0f3F000000;
	cvt.sat.f32.f32 	%f159, %f158;
	fma.rm.f32 	%f160, %f159, %f87, %f86;
	add.f32 	%f161, %f160, 0fCB40007F;
	neg.f32 	%f162, %f161;
	fma.rn.f32 	%f163, %f157, 0f3FB8AA3B, %f162;
	fma.rn.f32 	%f164, %f157, 0f32A57060, %f163;
	mov.b32 	%r272, %f160;
	shl.b32 	%r273, %r272, 23;
	mov.b32 	%f165, %r273;
	ex2.approx.ftz.f32 	%f166, %f164;
	mul.f32 	%f167, %f166, %f165;
	add.f32 	%f168, %f156, %f167;
	sub.f32 	%f169, %f35, %f82;
	fma.rn.f32 	%f170, %f169, 0f3BBB989D, 0f3F000000;
	cvt.sat.f32.f32 	%f171, %f170;
	fma.rm.f32 	%f172, %f171, %f87, %f86;
	add.f32 	%f173, %f172, 0fCB40007F;
	neg.f32 	%f174, %f173;
	fma.rn.f32 	%f175, %f169, 0f3FB8AA3B, %f174;
	fma.rn.f32 	%f176, %f169, 0f32A57060, %f175;
	mov.b32 	%r274, %f172;
	shl.b32 	%r275, %r274, 23;
	mov.b32 	%f177, %r275;
	ex2.approx.ftz.f32 	%f178, %f176;
	mul.f32 	%f179, %f178, %f177;
	add.f32 	%f180, %f168, %f179;
	sub.f32 	%f181, %f39, %f82;
	fma.rn.f32 	%f182, %f181, 0f3BBB989D, 0f3F000000;
	cvt.sat.f32.f32 	%f183, %f182;
	fma.rm.f32 	%f184, %f183, %f87, %f86;
	add.f32 	%f185, %f184, 0fCB40007F;
	neg.f32 	%f186, %f185;
	fma.rn.f32 	%f187, %f181, 0f3FB8AA3B, %f186;
	fma.rn.f32 	%f188, %f181, 0f32A57060, %f187;
	mov.b32 	%r276, %f184;
	shl.b32 	%r277, %r276, 23;
	mov.b32 	%f189, %r277;
	ex2.approx.ftz.f32 	%f190, %f188;
	mul.f32 	%f191, %f190, %f189;
	add.f32 	%f192, %f180, %f191;
	sub.f32 	%f193, %f43, %f82;
	fma.rn.f32 	%f194, %f193, 0f3BBB989D, 0f3F000000;
	cvt.sat.f32.f32 	%f195, %f194;
	fma.rm.f32 	%f196, %f195, %f87, %f86;
	add.f32 	%f197, %f196, 0fCB40007F;
	neg.f32 	%f198, %f197;
	fma.rn.f32 	%f199, %f193, 0f3FB8AA3B, %f198;
	fma.rn.f32 	%f200, %f193, 0f32A57060, %f199;
	mov.b32 	%r278, %f196;
	shl.b32 	%r279, %r278, 23;
	mov.b32 	%f201, %r279;
	ex2.approx.ftz.f32 	%f202, %f200;
	mul.f32 	%f203, %f202, %f201;
	add.f32 	%f204, %f192, %f203;
	sub.f32 	%f205, %f47, %f82;
	fma.rn.f32 	%f206, %f205, 0f3BBB989D, 0f3F000000;
	cvt.sat.f32.f32 	%f207, %f206;
	fma.rm.f32 	%f208, %f207, %f87, %f86;
	add.f32 	%f209, %f208, 0fCB40007F;
	neg.f32 	%f210, %f209;
	fma.rn.f32 	%f211, %f205, 0f3FB8AA3B, %f210;
	fma.rn.f32 	%f212, %f205, 0f32A57060, %f211;
	mov.b32 	%r280, %f208;
	shl.b32 	%r281, %r280, 23;
	mov.b32 	%f213, %r281;
	ex2.approx.ftz.f32 	%f214, %f212;
	mul.f32 	%f215, %f214, %f213;
	add.f32 	%f216, %f204, %f215;
	sub.f32 	%f217, %f51, %f82;
	fma.rn.f32 	%f218, %f217, 0f3BBB989D, 0f3F000000;
	cvt.sat.f32.f32 	%f219, %f218;
	fma.rm.f32 	%f220, %f219, %f87, %f86;
	add.f32 	%f221, %f220, 0fCB40007F;
	neg.f32 	%f222, %f221;
	fma.rn.f32 	%f223, %f217, 0f3FB8AA3B, %f222;
	fma.rn.f32 	%f224, %f217, 0f32A57060, %f223;
	mov.b32 	%r282, %f220;
	shl.b32 	%r283, %r282, 23;
	mov.b32 	%f225, %r283;
	ex2.approx.ftz.f32 	%f226, %f224;
	mul.f32 	%f227, %f226, %f225;
	add.f32 	%f228, %f216, %f227;
	sub.f32 	%f229, %f55, %f82;
	fma.rn.f32 	%f230, %f229, 0f3BBB989D, 0f3F000000;
	cvt.sat.f32.f32 	%f231, %f230;
	fma.rm.f32 	%f232, %f231, %f87, %f86;
	add.f32 	%f233, %f232, 0fCB40007F;
	neg.f32 	%f234, %f233;
	fma.rn.f32 	%f235, %f229, 0f3FB8AA3B, %f234;
	fma.rn.f32 	%f236, %f229, 0f32A57060, %f235;
	mov.b32 	%r284, %f232;
	shl.b32 	%r285, %r284, 23;
	mov.b32 	%f237, %r285;
	ex2.approx.ftz.f32 	%f238, %f236;
	mul.f32 	%f239, %f238, %f237;
	add.f32 	%f240, %f228, %f239;
	sub.f32 	%f241, %f59, %f82;
	fma.rn.f32 	%f242, %f241, 0f3BBB989D, 0f3F000000;
	cvt.sat.f32.f32 	%f243, %f242;
	fma.rm.f32 	%f244, %f243, %f87, %f86;
	add.f32 	%f245, %f244, 0fCB40007F;
	neg.f32 	%f246, %f245;
	fma.rn.f32 	%f247, %f241, 0f3FB8AA3B, %f246;
	fma.rn.f32 	%f248, %f241, 0f32A57060, %f247;
	mov.b32 	%r286, %f244;
	shl.b32 	%r287, %r286, 23;
	mov.b32 	%f249, %r287;
	ex2.approx.ftz.f32 	%f250, %f248;
	mul.f32 	%f251, %f250, %f249;
	add.f32 	%f252, %f240, %f251;
	sub.f32 	%f253, %f63, %f82;
	fma.rn.f32 	%f254, %f253, 0f3BBB989D, 0f3F000000;
	cvt.sat.f32.f32 	%f255, %f254;
	fma.rm.f32 	%f256, %f255, %f87, %f86;
	add.f32 	%f257, %f256, 0fCB40007F;
	neg.f32 	%f258, %f257;
	fma.rn.f32 	%f259, %f253, 0f3FB8AA3B, %f258;
	fma.rn.f32 	%f260, %f253, 0f32A57060, %f259;
	mov.b32 	%r288, %f256;
	shl.b32 	%r289, %r288, 23;
	mov.b32 	%f261, %r289;
	ex2.approx.ftz.f32 	%f262, %f260;
	mul.f32 	%f263, %f262, %f261;
	add.f32 	%f264, %f252, %f263;
	sub.f32 	%f265, %f67, %f82;
	fma.rn.f32 	%f266, %f265, 0f3BBB989D, 0f3F000000;
	cvt.sat.f32.f32 	%f267, %f266;
	fma.rm.f32 	%f268, %f267, %f87, %f86;
	add.f32 	%f269, %f268, 0fCB40007F;
	neg.f32 	%f270, %f269;
	fma.rn.f32 	%f271, %f265, 0f3FB8AA3B, %f270;
	fma.rn.f32 	%f272, %f265, 0f32A57060, %f271;
	mov.b32 	%r290, %f268;
	shl.b32 	%r291, %r290, 23;
	mov.b32 	%f273, %r291;
	ex2.approx.ftz.f32 	%f274, %f272;
	mul.f32 	%f275, %f274, %f273;
	add.f32 	%f276, %f264, %f275;
	sub.f32 	%f277, %f71, %f82;
	fma.rn.f32 	%f278, %f277, 0f3BBB989D, 0f3F000000;
	cvt.sat.f32.f32 	%f279, %f278;
	fma.rm.f32 	%f280, %f279, %f87, %f86;
	add.f32 	%f281, %f280, 0fCB40007F;
	neg.f32 	%f282, %f281;
	fma.rn.f32 	%f283, %f277, 0f3FB8AA3B, %f282;
	fma.rn.f32 	%f284, %f277, 0f32A57060, %f283;
	mov.b32 	%r292, %f280;
	shl.b32 	%r293, %r292, 23;
	mov.b32 	%f285, %r293;
	ex2.approx.ftz.f32 	%f286, %f284;
	mul.f32 	%f287, %f286, %f285;
	add.f32 	%f288, %f276, %f287;
	mov.b32 	%r294, %f288;
	shfl.sync.bfly.b32	%r295|%p28, %r294, 16, 31, -1;
	mov.b32 	%f289, %r295;
	add.f32 	%f290, %f288, %f289;
	mov.b32 	%r296, %f290;
	shfl.sync.bfly.b32	%r297|%p29, %r296, 8, 31, -1;
	mov.b32 	%f291, %r297;
	add.f32 	%f292, %f290, %f291;
	mov.b32 	%r298, %f292;
	shfl.sync.bfly.b32	%r299|%p30, %r298, 4, 31, -1;
	mov.b32 	%f293, %r299;
	add.f32 	%f294, %f292, %f293;
	mov.b32 	%r300, %f294;
	shfl.sync.bfly.b32	%r301|%p31, %r300, 2, 31, -1;
	mov.b32 	%f295, %r301;
	add.f32 	%f296, %f294, %f295;
	mov.b32 	%r302, %f296;
	shfl.sync.bfly.b32	%r303|%p32, %r302, 1, 31, -1;
	mov.b32 	%f297, %r303;
	add.f32 	%f298, %f296, %f297;
	div.rn.f32 	%f299, %f95, %f298;
	div.rn.f32 	%f300, %f107, %f298;
	div.rn.f32 	%f301, %f119, %f298;
	div.rn.f32 	%f302, %f131, %f298;
	div.rn.f32 	%f303, %f143, %f298;
	div.rn.f32 	%f304, %f155, %f298;
	div.rn.f32 	%f305, %f167, %f298;
	div.rn.f32 	%f306, %f179, %f298;
	div.rn.f32 	%f307, %f191, %f298;
	div.rn.f32 	%f308, %f203, %f298;
	div.rn.f32 	%f309, %f215, %f298;
	div.rn.f32 	%f310, %f227, %f298;
	div.rn.f32 	%f311, %f239, %f298;
	div.rn.f32 	%f312, %f251, %f298;
	div.rn.f32 	%f313, %f263, %f298;
	div.rn.f32 	%f314, %f275, %f298;
	div.rn.f32 	%f315, %f287, %f298;
	mad.lo.s64 	%rd132, %rd135, %rd4, %rd8;
	shl.b64 	%rd133, %rd132, 2;
	add.s64 	%rd134, %rd9, %rd133;
	st.global.f32 	[%rd134], %f299;
	st.global.f32 	[%rd134+128], %f300;
	st.global.f32 	[%rd134+256], %f301;
	st.global.f32 	[%rd134+384], %f302;
	st.global.f32 	[%rd134+512], %f303;
	st.global.f32 	[%rd134+640], %f304;
	st.global.f32 	[%rd134+768], %f305;
	st.global.f32 	[%rd134+896], %f306;
	st.global.f32 	[%rd134+1024], %f307;
	st.global.f32 	[%rd134+1152], %f308;
	st.global.f32 	[%rd134+1280], %f309;
	st.global.f32 	[%rd134+1408], %f310;
	st.global.f32 	[%rd134+1536], %f311;
	st.global.f32 	[%rd134+1664], %f312;
	st.global.f32 	[%rd134+1792], %f313;
	st.global.f32 	[%rd134+1920], %f314;
	st.global.f32 	[%rd134+2048], %f315;
	add.s64 	%rd135, %rd135, %rd10;
	setp.lt.s64 	%p33, %rd135, %rd22;
	@%p33 bra 	$L__BB408_4;
$L__BB408_5:
	ret;

}
	// .globl	_Z15SoftmaxWarpImplI22BroadcastScaleMaskLoadIffbLm3EiE11DirectStoreIffEfLi1ELi17ELi32ELi1ELb1EL9Algorithm0EEvT_T0_ll
.visible .entry _Z15SoftmaxWarpImplI22BroadcastScaleMaskLoadIffbLm3EiE11DirectStoreIffEfLi1ELi17ELi32ELi1ELb1EL9Algorithm0EEvT_T0_ll(
	.param .align 8 .b8 _Z15SoftmaxWarpImplI22BroadcastScaleMaskLoadIffbLm3EiE11DirectStoreIffEfLi1ELi17ELi32ELi1ELb1EL9Algorithm0EEvT_T0_ll_param_0[112],
	.param .align 8 .b8 _Z15SoftmaxWarpImplI22BroadcastScaleMaskLoadIffbLm3EiE11DirectStoreIffEfLi1ELi17ELi32ELi1ELb1EL9Algorithm0EEvT_T0_ll_param_1[16],
	.param .u64 _Z15SoftmaxWarpImplI22BroadcastScaleMaskLoadIffbLm3EiE11DirectStoreIffEfLi1ELi17ELi32ELi1ELb1EL9Algorithm0EEvT_T0_ll_param_2,
	.param .u64 _Z15SoftmaxWarpImplI22BroadcastScaleMaskLoadIffbLm3EiE11DirectStoreIffEfLi1ELi17ELi32ELi1ELb1EL9Algorithm0EEvT_T0_ll_param_3
)
{
	.reg .pred 	%p<116>;
	.reg .b16 	%rs<26>;
	.reg .b32 	%r<321>;
	.reg .b32 	%f<401>;
	.reg .b64 	%rd<156>;

	ld.param.u64 	%rd38, [_Z15SoftmaxWarpImplI22BroadcastScaleMaskLoadIffbLm3EiE11DirectStoreIffEfLi1ELi17ELi32ELi1ELb1EL9Algorithm0EEvT_T0_ll_param_1+8];
	ld.param.u64 	%rd37, [_Z15SoftmaxWarpImplI22BroadcastScaleMaskLoadIffbLm3EiE11DirectStoreIffEfLi1ELi17ELi32ELi1ELb1EL9Algorithm0EEvT_T0_ll_param_1];
	ld.param.v2.f32 	{%f88, %f89}, [_Z15SoftmaxWarpImplI22BroadcastScaleMaskLoadIffbLm3EiE11DirectStoreIffEfLi1ELi17ELi32ELi1ELb1EL9Algorithm0EEvT_T0_ll_param_0+104];
	ld.param.u64 	%rd36, [_Z15SoftmaxWarpImplI22BroadcastScaleMaskLoadIffbLm3EiE11DirectStoreIffEfLi1ELi17ELi32ELi1ELb1EL9Algorithm0EEvT_T0_ll_param_0+96];
	ld.param.u32 	%r11, [_Z15SoftmaxWarpImplI22BroadcastScaleMaskLoadIffbLm3EiE11DirectStoreIffEfLi1ELi17ELi32ELi1ELb1EL9Algorithm0EEvT_T0_ll_param_0+80];
	ld.param.v2.u32 	{%r9, %r10}, [_Z15SoftmaxWarpImplI22BroadcastScaleMaskLoadIffbLm3EiE11DirectStoreIffEfLi1ELi17ELi32ELi1ELb1EL9Algorithm0EEvT_T0_ll_param_0+72];
	ld.param.v2.u32 	{%r6, %r7}, [_Z15SoftmaxWarpImplI22BroadcastScaleMaskLoadIffbLm3EiE11DirectStoreIffEfLi1ELi17ELi32ELi1ELb1EL9Algorithm0EEvT_T0_ll_param_0+48];
	ld.param.u64 	%rd32, [_Z15SoftmaxWarpImplI22BroadcastScaleMaskLoadIffbLm3EiE11DirectStoreIffEfLi1ELi17ELi32ELi1ELb1EL9Algorithm0EEvT_T0_ll_param_0+32];
	ld.param.u64 	%rd31, [_Z15SoftmaxWarpImplI22BroadcastScaleMaskLoadIffbLm3EiE11DirectStoreIffEfLi1ELi17ELi32ELi1ELb1EL9Algorithm0EEvT_T0_ll_param_0+24];
	ld.param.u64 	%rd30, [_Z15SoftmaxWarpImplI22BroadcastScaleMaskLoadIffbLm3EiE11DirectStoreIffEfLi1ELi17ELi32ELi1ELb1EL9Algorithm0EEvT_T0_ll_param_0+16];
	ld.param.u64 	%rd29, [_Z15SoftmaxWarpImplI22BroadcastScaleMaskLoadIffbLm3EiE11DirectStoreIffEfLi1ELi17ELi32ELi1ELb1EL9Algorithm0EEvT_T0_ll_param_0+8];
	ld.param.u64 	%rd28, [_Z15SoftmaxWarpImplI22BroadcastScaleMaskLoadIffbLm3EiE11DirectStoreIffEfLi1ELi17ELi32ELi1ELb1EL9Algorithm0EEvT_T0_ll_param_0];
	ld.param.u64 	%rd40, [_Z15SoftmaxWarpImplI22BroadcastScaleMaskLoadIffbLm3EiE11DirectStoreIffEfLi1ELi17ELi32ELi1ELb1EL9Algorithm0EEvT_T0_ll_param_3];
	cvta.to.global.u64 	%rd1, %rd28;
	cvta.to.global.u64 	%rd2, %rd29;
	setp.lt.s64 	%p1, %rd40, 545;
	@%p1 bra 	$L__BB409_2;
	mov.u64 	%rd41, $str;
	cvta.global.u64 	%rd42, %rd41;
	mov.u64 	%rd43, $str$1;
	cvta.global.u64 	%rd44, %rd43;
	mov.u64 	%rd45, __unnamed_400;
	cvta.global.u64 	%rd46, %rd45;
	{ // callseq 399, 0
	.param .b64 param0;
	st.param.b64 	[param0], %rd42;
	.param .b64 param1;
	st.param.b64 	[param1], %rd44;
	.param .b32 param2;
	st.param.b32 	[param2], 254;
	.param .b64 param3;
	st.param.b64 	[param3], %rd46;
	.param .b64 param4;
	st.param.b64 	[param4], 1;
	call.uni 
	__assertfail, 
	(
	param0, 
	param1, 
	param2, 
	param3, 
	param4
	);
	} // callseq 399
$L__BB409_2:
	ld.param.u64 	%rd153, [_Z15SoftmaxWarpImplI22BroadcastScaleMaskLoadIffbLm3EiE11DirectStoreIffEfLi1ELi17ELi32ELi1ELb1EL9Algorithm0EEvT_T0_ll_param_2];
	mov.u32 	%r22, %ctaid.x;
	mov.u32 	%r23, %ntid.y;
	mov.u32 	%r24, %tid.y;
	mad.lo.s32 	%r25, %r22, %r23, %r24;
	cvt.s64.s32 	%rd155, %r25;
	setp.le.s64 	%p2, %rd153, %rd155;
	@%p2 bra 	$L__BB409_73;
	mov.u32 	%r26, %tid.x;
	cvt.u64.u32 	%rd7, %r26;
	add.s32 	%r27, %r26, 32;
	cvt.u64.u32 	%rd8, %r27;
	add.s32 	%r28, %r26, 64;
	cvt.u64.u32 	%rd9, %r28;
	add.s32 	%r29, %r26, 96;
	cvt.u64.u32 	%rd10, %r29;
	add.s32 	%r30, %r26, 128;
	cvt.u64.u32 	%rd11, %r30;
	add.s32 	%r31, %r26, 160;
	cvt.u64.u32 	%rd12, %r31;
	add.s32 	%r32, %r26, 192;
	cvt.u64.u32 	%rd13, %r32;
	add.s32 	%r33, %r26, 224;
	cvt.u64.u32 	%rd14, %r33;
	add.s32 	%r34, %r26, 256;
	cvt.u64.u32 	%rd15, %r34;
	add.s32 	%r35, %r26, 288;
	cvt.u64.u32 	%rd16, %r35;
	add.s32 	%r36, %r26, 320;
	cvt.u64.u32 	%rd17, %r36;
	add.s32 	%r37, %r26, 352;
	cvt.u64.u32 	%rd18, %r37;
	add.s32 	%r38, %r26, 384;
	cvt.u64.u32 	%rd19, %r38;
	add.s32 	%r39, %r26, 416;
	cvt.u64.u32 	%rd20, %r39;
	add.s32 	%r40, %r26, 448;
	cvt.u64.u32 	%rd21, %r40;
	add.s32 	%r41, %r26, 480;
	cvt.u64.u32 	%rd22, %r41;
	add.s32 	%r42, %r26, 512;
	cvt.u64.u32 	%rd23, %r42;
$L__BB409_4:
	setp.le.s64 	%p3, %rd40, %rd7;
	mul.lo.s64 	%rd25, %rd36, %rd155;
	mov.f32 	%f367, 0fFF800000;
	mov.f32 	%f370, %f367;
	@%p3 bra 	$L__BB409_6;
	setp.eq.s64 	%p4, %rd32, 1;
	setp.eq.s64 	%p5, %rd31, 1;
	setp.eq.s64 	%p6, %rd30, 1;
	add.s64 	%rd47, %rd25, %rd7;
	cvt.u32.u64 	%r43, %rd47;
	div.s32 	%r44, %r43, %r6;
	mul.lo.s32 	%r45, %r44, %r6;
	sub.s32 	%r46, %r43, %r45;
	div.s32 	%r47, %r46, %r7;
	mul.lo.s32 	%r48, %r47, %r7;
	sub.s32 	%r49, %r46, %r48;
	selp.b32 	%r50, 0, %r44, %p6;
	selp.b32 	%r51, 0, %r47, %p5;
	selp.b32 	%r52, 0, %r49, %p4;
	mul.lo.s32 	%r53, %r9, %r50;
	mad.lo.s32 	%r54, %r10, %r51, %r53;
	mad.lo.s32 	%r55, %r11, %r52, %r54;
	shl.b64 	%rd48, %rd47, 32;
	shr.s64 	%rd49, %rd48, 30;
	add.s64 	%rd50, %rd1, %rd49;
	ld.global.f32 	%f91, [%rd50];
	cvt.s64.s32 	%rd51, %r55;
	add.s64 	%rd52, %rd2, %rd51;
	ld.global.u8 	%rs9, [%rd52];
	setp.eq.s16 	%p7, %rs9, 0;
	mul.f32 	%f92, %f91, %f89;
	selp.f32 	%f367, %f88, %f92, %p7;
	max.f32 	%f370, %f367, 0fFF800000;
$L__BB409_6:
	setp.le.s64 	%p8, %rd40, %rd8;
	mov.f32 	%f369, 0fFF800000;
	@%p8 bra 	$L__BB409_8;
	setp.eq.s64 	%p9, %rd32, 1;
	setp.eq.s64 	%p10, %rd31, 1;
	setp.eq.s64 	%p11, %rd30, 1;
	add.s64 	%rd53, %rd25, %rd8;
	cvt.u32.u64 	%r56, %rd53;
	div.s32 	%r57, %r56, %r6;
	mul.lo.s32 	%r58, %r57, %r6;
	sub.s32 	%r59, %r56, %r58;
	div.s32 	%r60, %r59, %r7;
	mul.lo.s32 	%r61, %r60, %r7;
	sub.s32 	%r62, %r59, %r61;
	selp.b32 	%r63, 0, %r57, %p11;
	selp.b32 	%r64, 0, %r60, %p10;
	selp.b32 	%r65, 0, %r62, %p9;
	mul.lo.s32 	%r66, %r9, %r63;
	mad.lo.s32 	%r67, %r10, %r64, %r66;
	mad.lo.s32 	%r68, %r11, %r65, %r67;
	shl.b64 	%rd54, %rd53, 32;
	shr.s64 	%rd55, %rd54, 30;
	add.s64 	%rd56, %rd1, %rd55;
	ld.global.f32 	%f94, [%rd56];
	cvt.s64.s32 	%rd57, %r68;
	add.s64 	%rd58, %rd2, %rd57;
	ld.global.u8 	%rs10, [%rd58];
	setp.eq.s16 	%p12, %rs10, 0;
	mul.f32 	%f95, %f94, %f89;
	selp.f32 	%f369, %f88, %f95, %p12;
	max.f32 	%f370, %f370, %f369;
$L__BB409_8:
	setp.le.s64 	%p13, %rd40, %rd9;
	mov.f32 	%f371, 0fFF800000;
	@%p13 bra 	$L__BB409_10;
	setp.eq.s64 	%p14, %rd32, 1;
	setp.eq.s64 	%p15, %rd31, 1;
	setp.eq.s64 	%p16, %rd30, 1;
	add.s64 	%rd59, %rd25, %rd9;
	cvt.u32.u64 	%r69, %rd59;
	div.s32 	%r70, %r69, %r6;
	mul.lo.s32 	%r71, %r70, %r6;
	sub.s32 	%r72, %r69, %r71;
	div.s32 	%r73, %r72, %r7;
	mul.lo.s32 	%r74, %r73, %r7;
	sub.s32 	%r75, %r72, %r74;
	selp.b32 	%r76, 0, %r70, %p16;
	selp.b32 	%r77, 0, %r73, %p15;
	selp.b32 	%r78, 0, %r75, %p14;
	mul.lo.s32 	%r79, %r9, %r76;
	mad.lo.s32 	%r80, %r10, %r77, %r79;
	mad.lo.s32 	%r81, %r11, %r78, %r80;
	shl.b64 	%rd60, %rd59, 32;
	shr.s64 	%rd61, %rd60, 30;
	add.s64 	%rd62, %rd1, %rd61;
	ld.global.f32 	%f97, [%rd62];
	cvt.s64.s32 	%rd63, %r81;
	add.s64 	%rd64, %rd2, %rd63;
	ld.global.u8 	%rs11, [%rd64];
	setp.eq.s16 	%p17, %rs11, 0;
	mul.f32 	%f98, %f97, %f89;
	selp.f32 	%f371, %f88, %f98, %p17;
	max.f32 	%f370, %f370, %f371;
$L__BB409_10:
	setp.le.s64 	%p18, %rd40, %rd10;
	mov.f32 	%f373, 0fFF800000;
	@%p18 bra 	$L__BB409_12;
	setp.eq.s64 	%p19, %rd32, 1;
	setp.eq.s64 	%p20, %rd31, 1;
	setp.eq.s64 	%p21, %rd30, 1;
	add.s64 	%rd65, %rd25, %rd10;
	cvt.u32.u64 	%r82, %rd65;
	div.s32 	%r83, %r82, %r6;
	mul.lo.s32 	%r84, %r83, %r6;
	sub.s32 	%r85, %r82, %r84;
	div.s32 	%r86, %r85, %r7;
	mul.lo.s32 	%r87, %r86, %r7;
	sub.s32 	%r88, %r85, %r87;
	selp.b32 	%r89, 0, %r83, %p21;
	selp.b32 	%r90, 0, %r86, %p20;
	selp.b32 	%r91, 0, %r88, %p19;
	mul.lo.s32 	%r92, %r9, %r89;
	mad.lo.s32 	%r93, %r10, %r90, %r92;
	mad.lo.s32 	%r94, %r11, %r91, %r93;
	shl.b64 	%rd66, %rd65, 32;
	shr.s64 	%rd67, %rd66, 30;
	add.s64 	%rd68, %rd1, %rd67;
	ld.global.f32 	%f100, [%rd68];
	cvt.s64.s32 	%rd69, %r94;
	add.s64 	%rd70, %rd2, %rd69;
	ld.global.u8 	%rs12, [%rd70];
	setp.eq.s16 	%p22, %rs12, 0;
	mul.f32 	%f101, %f100, %f89;
	selp.f32 	%f373, %f88, %f101, %p22;
	max.f32 	%f370, %f370, %f373;
$L__BB409_12:
	setp.le.s64 	%p23, %rd40, %rd11;
	mov.f32 	%f375, 0fFF800000;
	@%p23 bra 	$L__BB409_14;
	setp.eq.s64 	%p24, %rd32, 1;
	setp.eq.s64 	%p25, %rd31, 1;
	setp.eq.s64 	%p26, %rd30, 1;
	add.s64 	%rd71, %rd25, %rd11;
	cvt.u32.u64 	%r95, %rd71;
	div.s32 	%r96, %r95, %r6;
	mul.lo.s32 	%r97, %r96, %r6;
	sub.s32 	%r98, %r95, %r97;
	div.s32 	%r99, %r98, %r7;
	mul.lo.s32 	%r100, %r99, %r7;
	sub.s32 	%r101, %r98, %r100;
	selp.b32 	%r102, 0, %r96, %p26;
	selp.b32 	%r103, 0, %r99, %p25;
	selp.b32 	%r104, 0, %r101, %p24;
	mul.lo.s32 	%r105, %r9, %r102;
	mad.lo.s32 	%r106, %r10, %r103, %r105;
	mad.lo.s32 	%r107, %r11, %r104, %r106;
	shl.b64 	%rd72, %rd71, 32;
	shr.s64 	%rd73, %rd72, 30;
	add.s64 	%rd74, %rd1, %rd73;
	ld.global.f32 	%f103, [%rd74];
	cvt.s64.s32 	%rd75, %r107;
	add.s64 	%rd76, %rd2, %rd75;
	ld.global.u8 	%rs13, [%rd76];
	setp.eq.s16 	%p27, %rs13, 0;
	mul.f32 	%f104, %f103, %f89;
	selp.f32 	%f375, %f88, %f104, %p27;
	max.f32 	%f370, %f370, %f375;
$L__BB409_14:
	setp.le.s64 	%p28, %rd40, %rd12;
	mov.f32 	%f377, 0fFF800000;
	@%p28 bra 	$L__BB409_16;
	setp.eq.s64 	%p29, %rd32, 1;
	setp.eq.s64 	%p30, %rd31, 1;
	setp.eq.s64 	%p31, %rd30, 1;
	add.s64 	%rd77, %rd25, %rd12;
	cvt.u32.u64 	%r108, %rd77;
	div.s32 	%r109, %r108, %r6;
	mul.lo.s32 	%r110, %r109, %r6;
	sub.s32 	%r111, %r108, %r110;
	div.s32 	%r112, %r111, %r7;
	mul.lo.s32 	%r113, %r112, %r7;
	sub.s32 	%r114, %r111, %r113;
	selp.b32 	%r115, 0, %r109, %p31;
	selp.b32 	%r116, 0, %r112, %p30;
	selp.b32 	%r117, 0, %r114, %p29;
	mul.lo.s32 	%r118, %r9, %r115;
	mad.lo.s32 	%r119, %r10, %r116, %r118;
	mad.lo.s32 	%r120, %r11, %r117, %r119;
	shl.b64 	%rd78, %rd77, 32;
	shr.s64 	%rd79, %rd78, 30;
	add.s64 	%rd80, %rd1, %rd79;
	ld.global.f32 	%f106, [%rd80];
	cvt.s64.s32 	%rd81, %r120;
	add.s64 	%rd82, %rd2, %rd81;
	ld.global.u8 	%rs14, [%rd82];
	setp.eq.s16 	%p32, %rs14, 0;
	mul.f32 	%f107, %f106, %f89;
	selp.f32 	%f377, %f88, %f107, %p32;
	max.f32 	%f370, %f370, %f377;
$L__BB409_16:
	setp.le.s64 	%p33, %rd40, %rd13;
	mov.f32 	%f379, 0fFF800000;
	@%p33 bra 	$L__BB409_18;
	setp.eq.s64 	%p34, %rd32, 1;
	setp.eq.s64 	%p35, %rd31, 1;
	setp.eq.s64 	%p36, %rd30, 1;
	add.s64 	%rd83, %rd25, %rd13;
	cvt.u32.u64 	%r121, %rd83;
	div.s32 	%r122, %r121, %r6;
	mul.lo.s32 	%r123, %r122, %r6;
	sub.s32 	%r124, %r121, %r123;
	div.s32 	%r125, %r124, %r7;
	mul.lo.s32 	%r126, %r125, %r7;
	sub.s32 	%r127, %r124, %r126;
	selp.b32 	%r128, 0, %r122, %p36;
	selp.b32 	%r129, 0, %r125, %p35;
	selp.b32 	%r130, 0, %r127, %p34;
	mul.lo.s32 	%r131, %r9, %r128;
	mad.lo.s32 	%r132, %r10, %r129, %r131;
	mad.lo.s32 	%r133, %r11, %r130, %r132;
	shl.b64 	%rd84, %rd83, 32;
	shr.s64 	%rd85, %rd84, 30;
	add.s64 	%rd86, %rd1, %rd85;
	ld.global.f32 	%f109, [%rd86];
	cvt.s64.s32 	%rd87, %r133;
	add.s64 	%rd88, %rd2, %rd87;
	ld.global.u8 	%rs15, [%rd88];
	setp.eq.s16 	%p37, %rs15, 0;
	mul.f32 	%f110, %f109, %f89;
	selp.f32 	%f379, %f88, %f110, %p37;
	max.f32 	%f370, %f370, %f379;
$L__BB409_18:
	setp.le.s64 	%p38, %rd40, %rd14;
	mov.f32 	%f381, 0fFF800000;
	@%p38 bra 	$L__BB409_20;
	setp.eq.s64 	%p39, %rd32, 1;
	setp.eq.s64 	%p40, %rd31, 1;
	setp.eq.s64 	%p41, %rd30, 1;
	add.s64 	%rd89, %rd25, %rd14;
	cvt.u32.u64 	%r134, %rd89;
	div.s32 	%r135, %r134, %r6;
	mul.lo.s32 	%r136, %r135, %r6;
	sub.s32 	%r137, %r134, %r136;
	div.s32 	%r138, %r137, %r7;
	mul.lo.s32 	%r139, %r138, %r7;
	sub.s32 	%r140, %r137, %r139;
	selp.b32 	%r141, 0, %r135, %p41;
	selp.b32 	%r142, 0, %r138, %p40;
	selp.b32 	%r143, 0, %r140, %p39;
	mul.lo.s32 	%r144, %r9, %r141;
	mad.lo.s32 	%r145, %r10, %r142, %r144;
	mad.lo.s32 	%r146, %r11, %r143, %r145;
	shl.b64 	%rd90, %rd89, 32;
	shr.s64 	%rd91, %rd90, 30;
	add.s64 	%rd92, %rd1, %rd91;
	ld.global.f32 	%f112, [%rd92];
	cvt.s64.s32 	%rd93, %r146;
	add.s64 	%rd94, %rd2, %rd93;
	ld.global.u8 	%rs16, [%rd94];
	setp.eq.s16 	%p42, %rs16, 0;
	mul.f32 	%f113, %f112, %f89;
	selp.f32 	%f381, %f88, %f113, %p42;
	max.f32 	%f370, %f370, %f381;
$L__BB409_20:
	setp.le.s64 	%p43, %rd40, %rd15;
	mov.f32 	%f383, 0fFF800000;
	@%p43 bra 	$L__BB409_22;
	setp.eq.s64 	%p44, %rd32, 1;
	setp.eq.s64 	%p45, %rd31, 1;
	setp.eq.s64 	%p46, %rd30, 1;
	add.s64 	%rd95, %rd25, %rd15;
	cvt.u32.u64 	%r147, %rd95;
	div.s32 	%r148, %r147, %r6;
	mul.lo.s32 	%r149, %r148, %r6;
	sub.s32 	%r150, %r147, %r149;
	div.s32 	%r151, %r150, %r7;
	mul.lo.s32 	%r152, %r151, %r7;
	sub.s32 	%r153, %r150, %r152;
	selp.b32 	%r154, 0, %r148, %p46;
	selp.b32 	%r155, 0, %r151, %p45;
	selp.b32 	%r156, 0, %r153, %p44;
	mul.lo.s32 	%r157, %r9, %r154;
	mad.lo.s32 	%r158, %r10, %r155, %r157;
	mad.lo.s32 	%r159, %r11, %r156, %r158;
	shl.b64 	%rd96, %rd95, 32;
	shr.s64 	%rd97, %rd96, 30;
	add.s64 	%rd98, %rd1, %rd97;
	ld.global.f32 	%f115, [%rd98];
	cvt.s64.s32 	%rd99, %r159;
	add.s64 	%rd100, %rd2, %rd99;
	ld.global.u8 	%rs17, [%rd100];
	setp.eq.s16 	%p47, %rs17, 0;
	mul.f32 	%f116, %f115, %f89;
	selp.f32 	%f383, %f88, %f116, %p47;
	max.f32 	%f370, %f370, %f383;
$L__BB409_22:
	setp.le.s64 	%p48, %rd40, %rd16;
	mov.f32 	%f385, 0fFF800000;
	@%p48 bra 	$L__BB409_24;
	setp.eq.s64 	%p49, %rd32, 1;
	setp.eq.s64 	%p50, %rd31, 1;
	setp.eq.s64 	%p51, %rd30, 1;
	add.s64 	%rd101, %rd25, %rd16;
	cvt.u32.u64 	%r160, %rd101;
	div.s32 	%r161, %r160, %r6;
	mul.lo.s32 	%r162, %r161, %r6;
	sub.s32 	%r163, %r160, %r162;
	div.s32 	%r164, %r163, %r7;
	mul.lo.s32 	%r165, %r164, %r7;
	sub.s32 	%r166, %r163, %r165;
	selp.b32 	%r167, 0, %r161, %p51;
	selp.b32 	%r168, 0, %r164, %p50;
	selp.b32 	%r169, 0, %r166, %p49;
	mul.lo.s32 	%r170, %r9, %r167;
	mad.lo.s32 	%r171, %r10, %r168, %r170;
	mad.lo.s32 	%r172, %r11, %r169, %r171;
	shl.b64 	%rd102, %rd101, 32;
	shr.s64 	%rd103, %rd102, 30;
	add.s64 	%rd104, %rd1, %rd103;
	ld.global.f32 	%f118, [%rd104];
	cvt.s64.s32 	%rd105, %r172;
	add.s64 	%rd106, %rd2, %rd105;
	ld.global.u8 	%rs18, [%rd106];
	setp.eq.s16 	%p52, %rs18, 0;
	mul.f32 	%f119, %f118, %f89;
	selp.f32 	%f385, %f88, %f119, %p52;
	max.f32 	%f370, %f370, %f385;
$L__BB409_24:
	setp.le.s64 	%p53, %rd40, %rd17;
	mov.f32 	%f387, 0fFF800000;
	@%p53 bra 	$L__BB409_26;
	setp.eq.s64 	%p54, %rd32, 1;
	setp.eq.s64 	%p55, %rd31, 1;
	setp.eq.s64 	%p56, %rd30, 1;
	add.s64 	%rd107, %rd25, %rd17;
	cvt.u32.u64 	%r173, %rd107;
	div.s32 	%r174, %r173, %r6;
	mul.lo.s32 	%r175, %r174, %r6;
	sub.s32 	%r176, %r173, %r175;
	div.s32 	%r177, %r176, %r7;
	mul.lo.s32 	%r178, %r177, %r7;
	sub.s32 	%r179, %r176, %r178;
	selp.b32 	%r180, 0, %r174, %p56;
	selp.b32 	%r181, 0, %r177, %p55;
	selp.b32 	%r182, 0, %r179, %p54;
	mul.lo.s32 	%r183, %r9, %r180;
	mad.lo.s32 	%r184, %r10, %r181, %r183;
	mad.lo.s32 	%r185, %r11, %r182, %r184;
	shl.b64 	%rd108, %rd107, 32;
	shr.s64 	%rd109, %rd108, 30;
	add.s64 	%rd110, %rd1, %rd109;
	ld.global.f32 	%f121, [%rd110];
	cvt.s64.s32 	%rd111, %r185;
	add.s64 	%rd112, %rd2, %rd111;
	ld.global.u8 	%rs19, [%rd112];
	setp.eq.s16 	%p57, %rs19, 0;
	mul.f32 	%f122, %f121, %f89;
	selp.f32 	%f387, %f88, %f122, %p57;
	max.f32 	%f370, %f370, %f387;
$L__BB409_26:
	setp.le.s64 	%p58, %rd40, %rd18;
	mov.f32 	%f389, 0fFF800000;
	@%p58 bra 	$L__BB409_28;
	setp.eq.s64 	%p59, %rd32, 1;
	setp.eq.s64 	%p60, %rd31, 1;
	setp.eq.s64 	%p61, %rd30, 1;
	add.s64 	%rd113, %rd25, %rd18;
	cvt.u32.u64 	%r186, %rd113;
	div.s32 	%r187, %r186, %r6;
	mul.lo.s32 	%r188, %r187, %r6;
	sub.s32 	%r189, %r186, %r188;
	div.s32 	%r190, %r189, %r7;
	mul.lo.s32 	%r191, %r190, %r7;
	sub.s32 	%r192, %r189, %r191;
	selp.b32 	%r193, 0, %r187, %p61;
	selp.b32 	%r194, 0, %r190, %p60;
	selp.b32 	%r195, 0, %r192, %p59;
	mul.lo.s32 	%r196, %r9, %r193;
	mad.lo.s32 	%r197, %r10, %r194, %r196;
	mad.lo.s32 	%r198, %r11, %r195, %r197;
	shl.b64 	%rd114, %rd113, 32;
	shr.s64 	%rd115, %rd114, 30;
	add.s64 	%rd116, %rd1, %rd115;
	ld.global.f32 	%f124, [%rd116];
	cvt.s64.s32 	%rd117, %r198;
	add.s64 	%rd118, %rd2, %rd117;
	ld.global.u8 	%rs20, [%rd118];
	setp.eq.s16 	%p62, %rs20, 0;
	mul.f32 	%f125, %f124, %f89;
	selp.f32 	%f389, %f88, %f125, %p62;
	max.f32 	%f370, %f370, %f389;
$L__BB409_28:
	setp.le.s64 	%p63, %rd40, %rd19;
	mov.f32 	%f391, 0fFF800000;
	@%p63 bra 	$L__BB409_30;
	setp.eq.s64 	%p64, %rd32, 1;
	setp.eq.s64 	%p65, %rd31, 1;
	setp.eq.s64 	%p66, %rd30, 1;
	add.s64 	%rd119, %rd25, %rd19;
	cvt.u32.u64 	%r199, %rd119;
	div.s32 	%r200, %r199, %r6;
	mul.lo.s32 	%r201, %r200, %r6;
	sub.s32 	%r202, %r199, %r201;
	div.s32 	%r203, %r202, %r7;
	mul.lo.s32 	%r204, %r203, %r7;
	sub.s32 	%r205, %r202, %r204;
	selp.b32 	%r206, 0, %r200, %p66;
	selp.b32 	%r207, 0, %r203, %p65;
	selp.b32 	%r208, 0, %r205, %p64;
	mul.lo.s32 	%r209, %r9, %r206;
	mad.lo.s32 	%r210, %r10, %r207, %r209;
	mad.lo.s32 	%r211, %r11, %r208, %r210;
	shl.b64 	%rd120, %rd119, 32;
	shr.s64 	%rd121, %rd120, 30;
	add.s64 	%rd122, %rd1, %rd121;
	ld.global.f32 	%f127, [%rd122];
	cvt.s64.s32 	%rd123, %r211;
	add.s64 	%rd124, %rd2, %rd123;
	ld.global.u8 	%rs21, [%rd124];
	setp.eq.s16 	%p67, %rs21, 0;
	mul.f32 	%f128, %f127, %f89;
	selp.f32 	%f391, %f88, %f128, %p67;
	max.f32 	%f370, %f370, %f391;
$L__BB409_30:
	setp.le.s64 	%p68, %rd40, %rd20;
	mov.f32 	%f393, 0fFF800000;
	@%p68 bra 	$L__BB409_32;
	setp.eq.s64 	%p69, %rd32, 1;
	setp.eq.s64 	%p70, %rd31, 1;
	setp.eq.s64 	%p71, %rd30, 1;
	add.s64 	%rd125, %rd25, %rd20;
	cvt.u32.u64 	%r212, %rd125;
	div.s32 	%r213, %r212, %r6;
	mul.lo.s32 	%r214, %r213, %r6;
	sub.s32 	%r215, %r212, %r214;
	div.s32 	%r216, %r215, %r7;
	mul.lo.s32 	%r217, %r216, %r7;
	sub.s32 	%r218, %r215, %r217;
	selp.b32 	%r219, 0, %r213, %p71;
	selp.b32 	%r220, 0, %r216, %p70;
	selp.b32 	%r221, 0, %r218, %p69;
	mul.lo.s32 	%r222, %r9, %r219;
	mad.lo.s32 	%r223, %r10, %r220, %r222;
	mad.lo.s32 	%r224, %r11, %r221, %r223;
	shl.b64 	%rd126, %rd125, 32;
	shr.s64 	%rd127, %rd126, 30;
	add.s64 	%rd128, %rd1, %rd127;
	ld.global.f32 	%f130, [%rd128];
	cvt.s64.s32 	%rd129, %r224;
	add.s64 	%rd130, %rd2, %rd129;
	ld.global.u8 	%rs22, [%rd130];
	setp.eq.s16 	%p72, %rs22, 0;
	mul.f32 	%f131, %f130, %f89;
	selp.f32 	%f393, %f88, %f131, %p72;
	max.f32 	%f370, %f370, %f393;
$L__BB409_32:
	setp.le.s64 	%p73, %rd40, %rd21;
	mov.f32 	%f395, 0fFF800000;
	@%p73 bra 	$L__BB409_34;
	setp.eq.s64 	%p74, %rd32, 1;
	setp.eq.s64 	%p75, %rd31, 1;
	setp.eq.s64 	%p76, %rd30, 1;
	add.s64 	%rd131, %rd25, %rd21;
	cvt.u32.u64 	%r225, %rd131;
	div.s32 	%r226, %r225, %r6;
	mul.lo.s32 	%r227, %r226, %r6;
	sub.s32 	%r228, %r225, %r227;
	div.s32 	%r229, %r228, %r7;
	mul.lo.s32 	%r230, %r229, %r7;
	sub.s32 	%r231, %r228, %r230;
	selp.b32 	%r232, 0, %r226, %p76;
	selp.b32 	%r233, 0, %r229, %p75;
	selp.b32 	%r234, 0, %r231, %p74;
	mul.lo.s32 	%r235, %r9, %r232;
	mad.lo.s32 	%r236, %r10, %r233, %r235;
	mad.lo.s32 	%r237, %r11, %r234, %r236;
	shl.b64 	%rd132, %rd131, 32;
	shr.s64 	%rd133, %rd132, 30;
	add.s64 	%rd134, %rd1, %rd133;
	ld.global.f32 	%f133, [%rd134];
	cvt.s64.s32 	%rd135, %r237;
	add.s64 	%rd136, %rd2, %rd135;
	ld.global.u8 	%rs23, [%rd136];
	setp.eq.s16 	%p77, %rs23, 0;
	mul.f32 	%f134, %f133, %f89;
	selp.f32 	%f395, %f88, %f134, %p77;
	max.f32 	%f370, %f370, %f395;
$L__BB409_34:
	setp.le.s64 	%p78, %rd40, %rd22;
	mov.f32 	%f397, 0fFF800000;
	@%p78 bra 	$L__BB409_36;
	setp.eq.s64 	%p79, %rd32, 1;
	setp.eq.s64 	%p80, %rd31, 1;
	setp.eq.s64 	%p81, %rd30, 1;
	add.s64 	%rd137, %rd25, %rd22;
	cvt.u32.u64 	%r238, %rd137;
	div.s32 	%r239, %r238, %r6;
	mul.lo.s32 	%r240, %r239, %r6;
	sub.s32 	%r241, %r238, %r240;
	div.s32 	%r242, %r241, %r7;
	mul.lo.s32 	%r243, %r242, %r7;
	sub.s32 	%r244, %r241, %r243;
	selp.b32 	%r245, 0, %r239, %p81;
	selp.b32 	%r246, 0, %r242, %p80;
	selp.b32 	%r247, 0, %r244, %p79;
	mul.lo.s32 	%r248, %r9, %r245;
	mad.lo.s32 	%r249, %r10, %r246, %r248;
	mad.lo.s32 	%r250, %r11, %r247, %r249;
	shl.b64 	%rd138, %rd137, 32;
	shr.s64 	%rd139, %rd138, 30;
	add.s64 	%rd140, %rd1, %rd139;
	ld.global.f32 	%f136, [%rd140];
	cvt.s64.s32 	%rd141, %r250;
	add.s64 	%rd142, %rd2, %rd141;
	ld.global.u8 	%rs24, [%rd142];
	setp.eq.s16 	%p82, %rs24, 0;
	mul.f32 	%f137, %f136, %f89;
	selp.f32 	%f397, %f88, %f137, %p82;
	max.f32 	%f370, %f370, %f397;
$L__BB409_36:
	setp.le.s64 	%p83, %rd40, %rd23;
	mov.f32 	%f399, 0fFF800000;
	@%p83 bra 	$L__BB409_38;
	setp.eq.s64 	%p84, %rd32, 1;
	setp.eq.s64 	%p85, %rd31, 1;
	setp.eq.s64 	%p86, %rd30, 1;
	add.s64 	%rd143, %rd25, %rd23;
	cvt.u32.u64 	%r251, %rd143;
	div.s32 	%r252, %r251, %r6;
	mul.lo.s32 	%r253, %r252, %r6;
	sub.s32 	%r254, %r251, %r253;
	div.s32 	%r255, %r254, %r7;
	mul.lo.s32 	%r256, %r255, %r7;
	sub.s32 	%r257, %r254, %r256;
	selp.b32 	%r258, 0, %r252, %p86;
	selp.b32 	%r259, 0, %r255, %p85;
	selp.b32 	%r260, 0, %r257, %p84;
	mul.lo.s32 	%r261, %r9, %r258;
	mad.lo.s32 	%r262, %r10, %r259, %r261;
	mad.lo.s32 	%r263, %r11, %r260, %r262;
	shl.b64 	%rd144, %rd143, 32;
	shr.s64 	%rd145, %rd144, 30;
	add.s64 	%rd146, %rd1, %rd145;
	ld.global.f32 	%f139, [%rd146];
	cvt.s64.s32 	%rd147, %r263;
	add.s64 	%rd148, %rd2, %rd147;
	ld.global.u8 	%rs25, [%rd148];
	setp.eq.s16 	%p87, %rs25, 0;
	mul.f32 	%f140, %f139, %f89;
	selp.f32 	%f399, %f88, %f140, %p87;
	max.f32 	%f370, %f370, %f399;
$L__BB409_38:
	setp.le.s64 	%p88, %rd40, %rd7;
	mov.b32 	%r264, %f370;
	shfl.sync.bfly.b32	%r265|%p89, %r264, 16, 31, -1;
	mov.b32 	%f141, %r265;
	max.f32 	%f142, %f370, %f141;
	mov.b32 	%r266, %f142;
	shfl.sync.bfly.b32	%r267|%p90, %r266, 8, 31, -1;
	mov.b32 	%f143, %r267;
	max.f32 	%f144, %f142, %f143;
	mov.b32 	%r268, %f144;
	shfl.sync.bfly.b32	%r269|%p91, %r268, 4, 31, -1;
	mov.b32 	%f145, %r269;
	max.f32 	%f146, %f144, %f145;
	mov.b32 	%r270, %f146;
	shfl.sync.bfly.b32	%r271|%p92, %r270, 2, 31, -1;
	mov.b32 	%f147, %r271;
	max.f32 	%f148, %f146, %f147;
	mov.b32 	%r272, %f148;
	shfl.sync.bfly.b32	%r273|%p93, %r272, 1, 31, -1;
	mov.b32 	%f149, %r273;
	max.f32 	%f150, %f148, %f149;
	sub.f32 	%f151, %f367, %f150;
	fma.rn.f32 	%f152, %f151, 0f3BBB989D, 0f3F000000;
	cvt.sat.f32.f32 	%f153, %f152;
	mov.f32 	%f154, 0f4B400001;
	mov.f32 	%f155, 0f437C0000;
	fma.rm.f32 	%f156, %f153, %f155, %f154;
	add.f32 	%f157, %f156, 0fCB40007F;
	neg.f32 	%f158, %f157;
	fma.rn.f32 	%f159, %f151, 0f3FB8AA3B, %f158;
	fma.rn.f32 	%f160, %f151, 0f32A57060, %f159;
	mov.b32 	%r274, %f156;
	shl.b32 	%r275, %r274, 23;
	mov.b32 	%f161, %r275;
	ex2.approx.ftz.f32 	%f162, %f160;
	mul.f32 	%f163, %f162, %f161;
	add.f32 	%f164, %f163, 0f00000000;
	sub.f32 	%f165, %f369, %f150;
	fma.rn.f32 	%f166, %f165, 0f3BBB989D, 0f3F000000;
	cvt.sat.f32.f32 	%f167, %f166;
	fma.rm.f32 	%f168, %f167, %f155, %f154;
	add.f32 	%f169, %f168, 0fCB40007F;
	neg.f32 	%f170, %f169;
	fma.rn.f32 	%f171, %f165, 0f3FB8AA3B, %f170;
	fma.rn.f32 	%f172, %f165, 0f32A57060, %f171;
	mov.b32 	%r276, %f168;
	shl.b32 	%r277, %r276, 23;
	mov.b32 	%f173, %r277;
	ex2.approx.ftz.f32 	%f174, %f172;
	mul.f32 	%f175, %f174, %f173;
	add.f32 	%f176, %f164, %f175;
	sub.f32 	%f177, %f371, %f150;
	fma.rn.f32 	%f178, %f177, 0f3BBB989D, 0f3F000000;
	cvt.sat.f32.f32 	%f179, %f178;
	fma.rm.f32 	%f180, %f179, %f155, %f154;
	add.f32 	%f181, %f180, 0fCB40007F;
	neg.f32 	%f182, %f181;
	fma.rn.f32 	%f183, %f177, 0f3FB8AA3B, %f182;
	fma.rn.f32 	%f184, %f177, 0f32A57060, %f183;
	mov.b32 	%r278, %f180;
	shl.b32 	%r279, %r278, 23;
	mov.b32 	%f185, %r279;
	ex2.approx.ftz.f32 	%f186, %f184;
	mul.f32 	%f187, %f186, %f185;
	add.f32 	%f188, %f176, %f187;
	sub.f32 	%f189, %f373, %f150;
	fma.rn.f32 	%f190, %f189, 0f3BBB989D, 0f3F000000;
	cvt.sat.f32.f32 	%f191, %f190;
	fma.rm.f32 	%f192, %f191, %f155, %f154;
	add.f32 	%f193, %f192, 0fCB40007F;
	neg.f32 	%f194, %f193;
	fma.rn.f32 	%f195, %f189, 0f3FB8AA3B, %f194;
	fma.rn.f32 	%f196, %f189, 0f32A57060, %f195;
	mov.b32 	%r280, %f192;
	shl.b32 	%r281, %r280, 23;
	mov.b32 	%f197, %r281;
	ex2.approx.ftz.f32 	%f198, %f196;
	mul.f32 	%f199, %f198, %f197;
	add.f32 	%f200, %f188, %f199;
	sub.f32 	%f201, %f375, %f150;
	fma.rn.f32 	%f202, %f201, 0f3BBB989D, 0f3F000000;
	cvt.sat.f32.f32 	%f203, %f202;
	fma.rm.f32 	%f204, %f203, %f155, %f154;
	add.f32 	%f205, %f204, 0fCB40007F;
	neg.f32 	%f206, %f205;
	fma.rn.f32 	%f207, %f201, 0f3FB8AA3B, %f206;
	fma.rn.f32 	%f208, %f201, 0f32A57060, %f207;
	mov.b32 	%r282, %f204;
	shl.b32 	%r283, %r282, 23;
	mov.b32 	%f209, %r283;
	ex2.approx.ftz.f32 	%f210, %f208;
	mul.f32 	%f211, %f210, %f209;
	add.f32 	%f212, %f200, %f211;
	sub.f32 	%f213, %f377, %f150;
	fma.rn.f32 	%f214, %f213, 0f3BBB989D, 0f3F000000;
	cvt.sat.f32.f32 	%f215, %f214;
	fma.rm.f32 	%f216, %f215, %f155, %f154;
	add.f32 	%f217, %f216, 0fCB40007F;
	neg.f32 	%f218, %f217;
	fma.rn.f32 	%f219, %f213, 0f3FB8AA3B, %f218;
	fma.rn.f32 	%f220, %f213, 0f32A57060, %f219;
	mov.b32 	%r284, %f216;
	shl.b32 	%r285, %r284, 23;
	mov.b32 	%f221, %r285;
	ex2.approx.ftz.f32 	%f222, %f220;
	mul.f32 	%f223, %f222, %f221;
	add.f32 	%f224, %f212, %f223;
	sub.f32 	%f225, %f379, %f150;
	fma.rn.f32 	%f226, %f225, 0f3BBB989D, 0f3F000000;
	cvt.sat.f32.f32 	%f227, %f226;
	fma.rm.f32 	%f228, %f227, %f155, %f154;
	add.f32 	%f229, %f228, 0fCB40007F;
	neg.f32 	%f230, %f229;
	fma.rn.f32 	%f231, %f225, 0f3FB8AA3B, %f230;
	fma.rn.f32 	%f232, %f225, 0f32A57060, %f231;
	mov.b32 	%r286, %f228;
	shl.b32 	%r287, %r286, 23;
	mov.b32 	%f233, %r287;
	ex2.approx.ftz.f32 	%f234, %f232;
	mul.f32 	%f235, %f234, %f233;
	add.f32 	%f236, %f224, %f235;
	sub.f32 	%f237, %f381, %f150;
	fma.rn.f32 	%f238, %f237, 0f3BBB989D, 0f3F000000;
	cvt.sat.f32.f32 	%f239, %f238;
	fma.rm.f32 	%f240, %f239, %f155, %f154;
	add.f32 	%f241, %f240, 0fCB40007F;
	neg.f32 	%f242, %f241;
	fma.rn.f32 	%f243, %f237, 0f3FB8AA3B, %f242;
	fma.rn.f32 	%f244, %f237, 0f32A57060, %f243;
	mov.b32 	%r288, %f240;
	shl.b32 	%r289, %r288, 23;
	mov.b32 	%f245, %r289;
	ex2.approx.ftz.f32 	%f246, %f244;
	mul.f32 	%f247, %f246, %f245;
	add.f32 	%f248, %f236, %f247;
	sub.f32 	%f249, %f383, %f150;
	fma.rn.f32 	%f250, %f249, 0f3BBB989D, 0f3F000000;
	cvt.sat.f32.f32 	%f251, %f250;
	fma.rm.f32 	%f252, %f251, %f155, %f154;
	add.f32 	%f253, %f252, 0fCB40007F;
	neg.f32 	%f254, %f253;
	fma.rn.f32 	%f255, %f249, 0f3FB8AA3B, %f254;
	fma.rn.f32 	%f256, %f249, 0f32A57060, %f255;
	mov.b32 	%r290, %f252;
	shl.b32 	%r291, %r290, 23;
	mov.b32 	%f257, %r291;
	ex2.approx.ftz.f32 	%f258, %f256;
	mul.f32 	%f259, %f258, %f257;
	add.f32 	%f260, %f248, %f259;
	sub.f32 	%f261, %f385, %f150;
	fma.rn.f32 	%f262, %f261, 0f3BBB989D, 0f3F000000;
	cvt.sat.f32.f32 	%f263, %f262;
	fma.rm.f32 	%f264, %f263, %f155, %f154;
	add.f32 	%f265, %f264, 0fCB40007F;
	neg.f32 	%f266, %f265;
	fma.rn.f32 	%f267, %f261, 0f3FB8AA3B, %f266;
	fma.rn.f32 	%f268, %f261, 0f32A57060, %f267;
	mov.b32 	%r292, %f264;
	shl.b32 	%r293, %r292, 23;
	mov.b32 	%f269, %r293;
	ex2.approx.ftz.f32 	%f270, %f268;
	mul.f32 	%f271, %f270, %f269;
	add.f32 	%f272, %f260, %f271;
	sub.f32 	%f273, %f387, %f150;
	fma.rn.f32 	%f274, %f273, 0f3BBB989D, 0f3F000000;
	cvt.sat.f32.f32 	%f275, %f274;
	fma.rm.f32 	%f276, %f275, %f155, %f154;
	add.f32 	%f277, %f276, 0fCB40007F;
	neg.f32 	%f278, %f277;
	fma.rn.f32 	%f279, %f273, 0f3FB8AA3B, %f278;
	fma.rn.f32 	%f280, %f273, 0f32A57060, %f279;
	mov.b32 	%r294, %f276;
	shl.b32 	%r295, %r294, 23;
	mov.b32 	%f281, %r295;
	ex2.approx.ftz.f32 	%f282, %f280;
	mul.f32 	%f283, %f282, %f281;
	add.f32 	%f284, %f272, %f283;
	sub.f32 	%f285, %f389, %f150;
	fma.rn.f32 	%f286, %f285, 0f3BBB989D, 0f3F000000;
	cvt.sat.f32.f32 	%f287, %f286;
	fma.rm.f32 	%f288, %f287, %f155, %f154;
	add.f32 	%f289, %f288, 0fCB40007F;
	neg.f32 	%f290, %f289;
	fma.rn.f32 	%f291, %f285, 0f3FB8AA3B, %f290;
	fma.rn.f32 	%f292, %f285, 0f32A57060, %f291;
	mov.b32 	%r296, %f288;
	shl.b32 	%r297, %r296, 23;
	mov.b32 	%f293, %r297;
	ex2.approx.ftz.f32 	%f294, %f292;
	mul.f32 	%f295, %f294, %f293;
	add.f32 	%f296, %f284, %f295;
	sub.f32 	%f297, %f391, %f150;
	fma.rn.f32 	%f298, %f297, 0f3BBB989D, 0f3F000000;
	cvt.sat.f32.f32 	%f299, %f298;
	fma.rm.f32 	%f300, %f299, %f155, %f154;
	add.f32 	%f301, %f300, 0fCB40007F;
	neg.f32 	%f302, %f301;
	fma.rn.f32 	%f303, %f297, 0f3FB8AA3B, %f302;
	fma.rn.f32 	%f304, %f297, 0f32A57060, %f303;
	mov.b32 	%r298, %f300;
	shl.b32 	%r299, %r298, 23;
	mov.b32 	%f305, %r299;
	ex2.approx.ftz.f32 	%f306, %f304;
	mul.f32 	%f307, %f306, %f305;
	add.f32 	%f308, %f296, %f307;
	sub.f32 	%f309, %f393, %f150;
	fma.rn.f32 	%f310, %f309, 0f3BBB989D, 0f3F000000;
	cvt.sat.f32.f32 	%f311, %f310;
	fma.rm.f32 	%f312, %f311, %f155, %f154;
	add.f32 	%f313, %f312, 0fCB40007F;
	neg.f32 	%f314, %f313;
	fma.rn.f32 	%f315, %f309, 0f3FB8AA3B, %f314;
	fma.rn.f32 	%f316, %f309, 0f32A57060, %f315;
	mov.b32 	%r300, %f312;
	shl.b32 	%r301, %r300, 23;
	mov.b32 	%f317, %r301;
	ex2.approx.ftz.f32 	%f318, %f316;
	mul.f32 	%f319, %f318, %f317;
	add.f32 	%f320, %f308, %f319;
	sub.f32 	%f321, %f395, %f150;
	fma.rn.f32 	%f322, %f321, 0f3BBB989D, 0f3F000000;
	cvt.sat.f32.f32 	%f323, %f322;
	fma.rm.f32 	%f324, %f323, %f155, %f154;
	add.f32 	%f325, %f324, 0fCB40007F;
	neg.f32 	%f326, %f325;
	fma.rn.f32 	%f327, %f321, 0f3FB8AA3B, %f326;
	fma.rn.f32 	%f328, %f321, 0f32A57060, %f327;
	mov.b32 	%r302, %f324;
	shl.b32 	%r303, %r302, 23;
	mov.b32 	%f329, %r303;
	ex2.approx.ftz.f32 	%f330, %f328;
	mul.f32 	%f331, %f330, %f329;
	add.f32 	%f332, %f320, %f331;
	sub.f32 	%f333, %f397, %f150;
	fma.rn.f32 	%f334, %f333, 0f3BBB989D, 0f3F000000;
	cvt.sat.f32.f32 	%f335, %f334;
	fma.rm.f32 	%f336, %f335, %f155, %f154;
	add.f32 	%f337, %f336, 0fCB40007F;
	neg.f32 	%f338, %f337;
	fma.rn.f32 	%f339, %f333, 0f3FB8AA3B, %f338;
	fma.rn.f32 	%f340, %f333, 0f32A57060, %f339;
	mov.b32 	%r304, %f336;
	shl.b32 	%r305, %r304, 23;
	mov.b32 	%f341, %r305;
	ex2.approx.ftz.f32 	%f342, %f340;
	mul.f32 	%f343, %f342, %f341;
	add.f32 	%f344, %f332, %f343;
	sub.f32 	%f345, %f399, %f150;
	fma.rn.f32 	%f346, %f345, 0f3BBB989D, 0f3F000000;
	cvt.sat.f32.f32 	%f347, %f346;
	fma.rm.f32 	%f348, %f347, %f155, %f154;
	add.f32 	%f349, %f348, 0fCB40007F;
	neg.f32 	%f350, %f349;
	fma.rn.f32 	%f351, %f345, 0f3FB8AA3B, %f350;
	fma.rn.f32 	%f352, %f345, 0f32A57060, %f351;
	mov.b32 	%r306, %f348;
	shl.b32 	%r307, %r306, 23;
	mov.b32 	%f353, %r307;
	ex2.approx.ftz.f32 	%f354, %f352;
	mul.f32 	%f355, %f354, %f353;
	add.f32 	%f356, %f344, %f355;
	mov.b32 	%r308, %f356;
	shfl.sync.bfly.b32	%r309|%p94, %r308, 16, 31, -1;
	mov.b32 	%f357, %r309;
	add.f32 	%f358, %f356, %f357;
	mov.b32 	%r310, %f358;
	shfl.sync.bfly.b32	%r311|%p95, %r310, 8, 31, -1;
	mov.b32 	%f359, %r311;
	add.f32 	%f360, %f358, %f359;
	mov.b32 	%r312, %f360;
	shfl.sync.bfly.b32	%r313|%p96, %r312, 4, 31, -1;
	mov.b32 	%f361, %r313;
	add.f32 	%f362, %f360, %f361;
	mov.b32 	%r314, %f362;
	shfl.sync.bfly.b32	%r315|%p97, %r314, 2, 31, -1;
	mov.b32 	%f363, %r315;
	add.f32 	%f364, %f362, %f363;
	mov.b32 	%r316, %f364;
	shfl.sync.bfly.b32	%r317|%p98, %r316, 1, 31, -1;
	mov.b32 	%f365, %r317;
	add.f32 	%f366, %f364, %f365;
	div.rn.f32 	%f71, %f163, %f366;
	div.rn.f32 	%f72, %f175, %f366;
	div.rn.f32 	%f73, %f187, %f366;
	div.rn.f32 	%f74, %f199, %f366;
	div.rn.f32 	%f75, %f211, %f366;
	div.rn.f32 	%f76, %f223, %f366;
	div.rn.f32 	%f77, %f235, %f366;
	div.rn.f32 	%f78, %f247, %f366;
	div.rn.f32 	%f79, %f259, %f366;
	div.rn.f32 	%f80, %f271, %f366;
	div.rn.f32 	%f81, %f283, %f366;
	div.rn.f32 	%f82, %f295, %f366;
	div.rn.f32 	%f83, %f307, %f366;
	div.rn.f32 	%f84, %f319, %f366;
	div.rn.f32 	%f85, %f331, %f366;
	div.rn.f32 	%f86, %f343, %f366;
	div.rn.f32 	%f87, %f355, %f366;
	mad.lo.s64 	%rd149, %rd155, %rd38, %rd7;
	cvta.to.global.u64 	%rd150, %rd37;
	shl.b64 	%rd151, %rd149, 2;
	add.s64 	%rd26, %rd150, %rd151;
	@%p88 bra 	$L__BB409_40;
	st.global.f32 	[%rd26], %f71;
$L__BB409_40:
	setp.le.s64 	%p99, %rd40, %rd8;
	@%p99 bra 	$L__BB409_42;
	st.global.f32 	[%rd26+128], %f72;
$L__BB409_42:
	setp.le.s64 	%p100, %rd40, %rd9;
	@%p100 bra 	$L__BB409_44;
	st.global.f32 	[%rd26+256], %f73;
$L__BB409_44:
	setp.le.s64 	%p101, %rd40, %rd10;
	@%p101 bra 	$L__BB409_46;
	st.global.f32 	[%rd26+384], %f74;
$L__BB409_46:
	setp.le.s64 	%p102, %rd40, %rd11;
	@%p102 bra 	$L__BB409_48;
	st.global.f32 	[%rd26+512], %f75;
$L__BB409_48:
	setp.le.s64 	%p103, %rd40, %rd12;
	@%p103 bra 	$L__BB409_50;
	st.global.f32 	[%rd26+640], %f76;
$L__BB409_50:
	setp.le.s64 	%p104, %rd40, %rd13;
	@%p104 bra 	$L__BB409_52;
	st.global.f32 	[%rd26+768], %f77;
$L__BB409_52:
	setp.le.s64 	%p105, %rd40, %rd14;
	@%p105 bra 	$L__BB409_54;
	st.global.f32 	[%rd26+896], %f78;
$L__BB409_54:
	setp.le.s64 	%p106, %rd40, %rd15;
	@%p106 bra 	$L__BB409_56;
	st.global.f32 	[%rd26+1024], %f79;
$L__BB409_56:
	setp.le.s64 	%p107, %rd40, %rd16;
	@%p107 bra 	$L__BB409_58;
	st.global.f32 	[%rd26+1152], %f80;
$L__BB409_58:
	setp.le.s64 	%p108, %rd40, %rd17;
	@%p108 bra 	$L__BB409_60;
	st.global.f32 	[%rd26+1280], %f81;
$L__BB409_60:
	setp.le.s64 	%p109, %rd40, %rd18;
	@%p109 bra 	$L__BB409_62;
	st.global.f32 	[%rd26+1408], %f82;
$L__BB409_62:
	setp.le.s64 	%p110, %rd40, %rd19;
	@%p110 bra 	$L__BB409_64;
	st.global.f32 	[%rd26+1536], %f83;
$L__BB409_64:
	setp.le.s64 	%p111, %rd40, %rd20;
	@%p111 bra 	$L__BB409_66;
	st.global.f32 	[%rd26+1664], %f84;
$L__BB409_66:
	setp.le.s64 	%p112, %rd40, %rd21;
	@%p112 bra 	$L__BB409_68;
	st.global.f32 	[%rd26+1792], %f85;
$L__BB409_68:
	setp.le.s64 	%p113, %rd40, %rd22;
	@%p113 bra 	$L__BB409_70;
	st.global.f32 	[%rd26+1920], %f86;
$L__BB409_70:
	setp.le.s64 	%p114, %rd40, %rd23;
	@%p114 bra 	$L__BB409_72;
	st.global.f32 	[%rd26+2048], %f87;
$L__BB409_72:
	ld.param.u64 	%rd154, [_Z15SoftmaxWarpImplI22BroadcastScaleMaskLoadIffbLm3EiE11DirectStoreIffEfLi1ELi17ELi32ELi1ELb1EL9Algorithm0EEvT_T0_ll_param_2];
	mov.u32 	%r318, %nctaid.x;
	mov.u32 	%r319, %ntid.y;
	mul.lo.s32 	%r320, %r318, %r319;
	cvt.s64.s32 	%rd152, %r320;
	add.s64 	%rd155, %rd155, %rd152;
	setp.lt.s64 	%p115, %rd155, %rd154;
	@%p115 bra 	$L__BB409_4;
$L__BB409_73:
	ret;

}
	// .globl	_Z15SoftmaxWarpImplI22BroadcastScaleMaskLoadIffbLm3EiE11DirectStoreIffEfLi1ELi18ELi32ELi1ELb0EL9Algorithm0EEvT_T0_ll
.visible .entry _Z15SoftmaxWarpImplI22BroadcastScaleMaskLoadIffbLm3EiE11DirectStoreIffEfLi1ELi18ELi32ELi1ELb0EL9Algorithm0EEvT_T0_ll(
	.param .align 8 .b8 _Z15SoftmaxWarpImplI22BroadcastScaleMaskLoadIffbLm3EiE11DirectStoreIffEfLi1ELi18ELi32ELi1ELb0EL9Algorithm0EEvT_T0_ll_param_0[112],
	.param .align 8 .b8 _Z15SoftmaxWarpImplI22BroadcastScaleMaskLoadIffbLm3EiE11DirectStoreIffEfLi1ELi18ELi32ELi1ELb0EL9Algorithm0EEvT_T0_ll_param_1[16],
	.param .u64 _Z15SoftmaxWarpImplI22BroadcastScaleMaskLoadIffbLm3EiE11DirectStoreIffEfLi1ELi18ELi32ELi1ELb0EL9Algorithm0EEvT_T0_ll_param_2,
	.param .u64 _Z15SoftmaxWarpImplI22BroadcastScaleMaskLoadIffbLm3EiE11DirectStoreIffEfLi1ELi18ELi32ELi1ELb0EL9Algorithm0EEvT_T0_ll_param_3
)
{
	.reg .pred 	%p<35>;
	.reg .b16 	%rs<27>;
	.reg .b32 	%r<319>;
	.reg .b32 	%f<333>;
	.reg .b64 	%rd<143>;

	ld.param.u64 	%rd22, [_Z15SoftmaxWarpImplI22BroadcastScaleMaskLoadIffbLm3EiE11DirectStoreIffEfLi1ELi18ELi32ELi1ELb0EL9Algorithm0EEvT_T0_ll_param_1+8];
	ld.param.u64 	%rd21, [_Z15SoftmaxWarpImplI22BroadcastScaleMaskLoadIffbLm3EiE11DirectStoreIffEfLi1ELi18ELi32ELi1ELb0EL9Algorithm0EEvT_T0_ll_param_1];
	ld.param.v2.f32 	{%f3, %f4}, [_Z15SoftmaxWarpImplI22BroadcastScaleMaskLoadIffbLm3EiE11DirectStoreIffEfLi1ELi18ELi32ELi1ELb0EL9Algorithm0EEvT_T0_ll_param_0+104];
	ld.param.u64 	%rd20, [_Z15SoftmaxWarpImplI22BroadcastScaleMaskLoadIffbLm3EiE11DirectStoreIffEfLi1ELi18ELi32ELi1ELb0EL9Algorithm0EEvT_T0_ll_param_0+96];
	ld.param.u32 	%r12, [_Z15SoftmaxWarpImplI22BroadcastScaleMaskLoadIffbLm3EiE11DirectStoreIffEfLi1ELi18ELi32ELi1ELb0EL9Algorithm0EEvT_T0_ll_param_0+80];
	ld.param.v2.u32 	{%r10, %r11}, [_Z15SoftmaxWarpImplI22BroadcastScaleMaskLoadIffbLm3EiE11DirectStoreIffEfLi1ELi18ELi32ELi1ELb0EL9Algorithm0EEvT_T0_ll_param_0+72];
	ld.param.v2.u32 	{%r7, %r8}, [_Z15SoftmaxWarpImplI22BroadcastScaleMaskLoadIffbLm3EiE11DirectStoreIffEfLi1ELi18ELi32ELi1ELb0EL9Algorithm0EEvT_T0_ll_param_0+48];
	ld.param.u64 	%rd16, [_Z15SoftmaxWarpImplI22BroadcastScaleMaskLoadIffbLm3EiE11DirectStoreIffEfLi1ELi18ELi32ELi1ELb0EL9Algorithm0EEvT_T0_ll_param_0+32];
	ld.param.u64 	%rd15, [_Z15SoftmaxWarpImplI22BroadcastScaleMaskLoadIffbLm3EiE11DirectStoreIffEfLi1ELi18ELi32ELi1ELb0EL9Algorithm0EEvT_T0_ll_param_0+24];
	ld.param.u64 	%rd14, [_Z15SoftmaxWarpImplI22BroadcastScaleMaskLoadIffbLm3EiE11DirectStoreIffEfLi1ELi18ELi32ELi1ELb0EL9Algorithm0EEvT_T0_ll_param_0+16];
	ld.param.u64 	%rd13, [_Z15SoftmaxWarpImplI22BroadcastScaleMaskLoadIffbLm3EiE11DirectStoreIffEfLi1ELi18ELi32ELi1ELb0EL9Algorithm0EEvT_T0_ll_param_0+8];
	ld.param.u64 	%rd12, [_Z15SoftmaxWarpImplI22BroadcastScaleMaskLoadIffbLm3EiE11DirectStoreIffEfLi1ELi18ELi32ELi1ELb0EL9Algorithm0EEvT_T0_ll_param_0];
	ld.param.u64 	%rd23, [_Z15SoftmaxWarpImplI22BroadcastScaleMaskLoadIffbLm3EiE11DirectStoreIffEfLi1ELi18ELi32ELi1ELb0EL9Algorithm0EEvT_T0_ll_param_2];
	ld.param.u64 	%rd24, [_Z15SoftmaxWarpImplI22BroadcastScaleMaskLoadIffbLm3EiE11DirectStoreIffEfLi1ELi18ELi32ELi1ELb0EL9Algorithm0EEvT_T0_ll_param_3];
	setp.lt.s64 	%p1, %rd24, 577;
	@%p1 bra 	$L__BB410_2;
	mov.u64 	%rd25, $str;
	cvta.global.u64 	%rd26, %rd25;
	mov.u64 	%rd27, $str$1;
	cvta.global.u64 	%rd28, %rd27;
	mov.u64 	%rd29, __unnamed_401;
	cvta.global.u64 	%rd30, %rd29;
	{ // callseq 400, 0
	.param .b64 param0;
	st.param.b64 	[param0], %rd26;
	.param .b64 param1;
	st.param.b64 	[param1], %rd28;
	.param .b32 param2;
	st.param.b32 	[param2], 254;
	.param .b64 param3;
	st.param.b64 	[param3], %rd30;
	.param .b64 param4;
	st.param.b64 	[param4], 1;
	call.uni 
	__assertfail, 
	(
	param0, 
	param1, 
	param2, 
	param3, 
	param4
	);
	} // callseq 400
$L__BB410_2:
	mov.u32 	%r23, %ctaid.x;
	mov.u32 	%r24, %ntid.y;
	mov.u32 	%r25, %tid.y;
	mad.lo.s32 	%r26, %r23, %r24, %r25;
	mov.u32 	%r27, %nctaid.x;
	mul.lo.s32 	%r6, %r27, %r24;
	cvt.s64.s32 	%rd142, %r26;
	setp.le.s64 	%p2, %rd23, %rd142;
	@%p2 bra 	$L__BB410_5;
	cvta.to.global.u64 	%rd5, %rd12;
	cvta.to.global.u64 	%rd6, %rd13;
	mov.u32 	%r28, %tid.x;
	cvt.u64.u32 	%rd7, %r28;
	cvta.to.global.u64 	%rd8, %rd21;
	cvt.s64.s32 	%rd9, %r6;
$L__BB410_4:
	setp.eq.s64 	%p3, %rd16, 1;
	setp.eq.s64 	%p4, %rd15, 1;
	setp.eq.s64 	%p5, %rd14, 1;
	mad.lo.s64 	%rd31, %rd20, %rd142, %rd7;
	cvt.u32.u64 	%r29, %rd31;
	div.s32 	%r30, %r29, %r7;
	mul.lo.s32 	%r31, %r30, %r7;
	sub.s32 	%r32, %r29, %r31;
	div.s32 	%r33, %r32, %r8;
	mul.lo.s32 	%r34, %r33, %r8;
	sub.s32 	%r35, %r32, %r34;
	selp.b32 	%r36, 0, %r30, %p5;
	selp.b32 	%r37, 0, %r33, %p4;
	selp.b32 	%r38, 0, %r35, %p3;
	mul.lo.s32 	%r39, %r10, %r36;
	mad.lo.s32 	%r40, %r11, %r37, %r39;
	mad.lo.s32 	%r41, %r12, %r38, %r40;
	shl.b64 	%rd32, %rd31, 32;
	shr.s64 	%rd33, %rd32, 30;
	add.s64 	%rd34, %rd5, %rd33;
	ld.global.f32 	%f5, [%rd34];
	cvt.s64.s32 	%rd35, %r41;
	add.s64 	%rd36, %rd6, %rd35;
	ld.global.u8 	%rs9, [%rd36];
	setp.eq.s16 	%p6, %rs9, 0;
	mul.f32 	%f6, %f5, %f4;
	selp.f32 	%f7, %f3, %f6, %p6;
	max.f32 	%f8, %f7, 0fFF800000;
	add.s64 	%rd37, %rd31, 32;
	cvt.u32.u64 	%r42, %rd37;
	div.s32 	%r43, %r42, %r7;
	mul.lo.s32 	%r44, %r43, %r7;
	sub.s32 	%r45, %r42, %r44;
	div.s32 	%r46, %r45, %r8;
	mul.lo.s32 	%r47, %r46, %r8;
	sub.s32 	%r48, %r45, %r47;
	selp.b32 	%r49, 0, %r43, %p5;
	selp.b32 	%r50, 0, %r46, %p4;
	selp.b32 	%r51, 0, %r48, %p3;
	mul.lo.s32 	%r52, %r10, %r49;
	mad.lo.s32 	%r53, %r11, %r50, %r52;
	mad.lo.s32 	%r54, %r12, %r51, %r53;
	shl.b64 	%rd38, %rd37, 32;
	shr.s64 	%rd39, %rd38, 30;
	add.s64 	%rd40, %rd5, %rd39;
	ld.global.f32 	%f9, [%rd40];
	cvt.s64.s32 	%rd41, %r54;
	add.s64 	%rd42, %rd6, %rd41;
	ld.global.u8 	%rs10, [%rd42];
	setp.eq.s16 	%p7, %rs10, 0;
	mul.f32 	%f10, %f9, %f4;
	selp.f32 	%f11, %f3, %f10, %p7;
	max.f32 	%f12, %f8, %f11;
	add.s64 	%rd43, %rd31, 64;
	cvt.u32.u64 	%r55, %rd43;
	div.s32 	%r56, %r55, %r7;
	mul.lo.s32 	%r57, %r56, %r7;
	sub.s32 	%r58, %r55, %r57;
	div.s32 	%r59, %r58, %r8;
	mul.lo.s32 	%r60, %r59, %r8;
	sub.s32 	%r61, %r58, %r60;
	selp.b32 	%r62, 0, %r56, %p5;
	selp.b32 	%r63, 0, %r59, %p4;
	selp.b32 	%r64, 0, %r61, %p3;
	mul.lo.s32 	%r65, %r10, %r62;
	mad.lo.s32 	%r66, %r11, %r63, %r65;
	mad.lo.s32 	%r67, %r12, %r64, %r66;
	shl.b64 	%rd44, %rd43, 32;
	shr.s64 	%rd45, %rd44, 30;
	add.s64 	%rd46, %rd5, %rd45;
	ld.global.f32 	%f13, [%rd46];
	cvt.s64.s32 	%rd47, %r67;
	add.s64 	%rd48, %rd6, %rd47;
	ld.global.u8 	%rs11, [%rd48];
	setp.eq.s16 	%p8, %rs11, 0;
	mul.f32 	%f14, %f13, %f4;
	selp.f32 	%f15, %f3, %f14, %p8;
	max.f32 	%f16, %f12, %f15;
	add.s64 	%rd49, %rd31, 96;
	cvt.u32.u64 	%r68, %rd49;
	div.s32 	%r69, %r68, %r7;
	mul.lo.s32 	%r70, %r69, %r7;
	sub.s32 	%r71, %r68, %r70;
	div.s32 	%r72, %r71, %r8;
	mul.lo.s32 	%r73, %r72, %r8;
	sub.s32 	%r74, %r71, %r73;
	selp.b32 	%r75, 0, %r69, %p5;
	selp.b32 	%r76, 0, %r72, %p4;
	selp.b32 	%r77, 0, %r74, %p3;
	mul.lo.s32 	%r78, %r10, %r75;
	mad.lo.s32 	%r79, %r11, %r76, %r78;
	mad.lo.s32 	%r80, %r12, %r77, %r79;
	shl.b64 	%rd50, %rd49, 32;
	shr.s64 	%rd51, %rd50, 30;
	add.s64 	%rd52, %rd5, %rd51;
	ld.global.f32 	%f17, [%rd52];
	cvt.s64.s32 	%rd53, %r80;
	add.s64 	%rd54, %rd6, %rd53;
	ld.global.u8 	%rs12, [%rd54];
	setp.eq.s16 	%p9, %rs12, 0;
	mul.f32 	%f18, %f17, %f4;
	selp.f32 	%f19, %f3, %f18, %p9;
	max.f32 	%f20, %f16, %f19;
	add.s64 	%rd55, %rd31, 128;
	cvt.u32.u64 	%r81, %rd55;
	div.s32 	%r82, %r81, %r7;
	mul.lo.s32 	%r83, %r82, %r7;
	sub.s32 	%r84, %r81, %r83;
	div.s32 	%r85, %r84, %r8;
	mul.lo.s32 	%r86, %r85, %r8;
	sub.s32 	%r87, %r84, %r86;
	selp.b32 	%r88, 0, %r82, %p5;
	selp.b32 	%r89, 0, %r85, %p4;
	selp.b32 	%r90, 0, %r87, %p3;
	mul.lo.s32 	%r91, %r10, %r88;
	mad.lo.s32 	%r92, %r11, %r89, %r91;
	mad.lo.s32 	%r93, %r12, %r90, %r92;
	shl.b64 	%rd56, %rd55, 32;
	shr.s64 	%rd57, %rd56, 30;
	add.s64 	%rd58, %rd5, %rd57;
	ld.global.f32 	%f21, [%rd58];
	cvt.s64.s32 	%rd59, %r93;
	add.s64 	%rd60, %rd6, %rd59;
	ld.global.u8 	%rs13, [%rd60];
	setp.eq.s16 	%p10, %rs13, 0;
	mul.f32 	%f22, %f21, %f4;
	selp.f32 	%f23, %f3, %f22, %p10;
	max.f32 	%f24, %f20, %f23;
	add.s64 	%rd61, %rd31, 160;
	cvt.u32.u64 	%r94, %rd61;
	div.s32 	%r95, %r94, %r7;
	mul.lo.s32 	%r96, %r95, %r7;
	sub.s32 	%r97, %r94, %r96;
	div.s32 	%r98, %r97, %r8;
	mul.lo.s32 	%r99, %r98, %r8;
	sub.s32 	%r100, %r97, %r99;
	selp.b32 	%r101, 0, %r95, %p5;
	selp.b32 	%r102, 0, %r98, %p4;
	selp.b32 	%r103, 0, %r100, %p3;
	mul.lo.s32 	%r104, %r10, %r101;
	mad.lo.s32 	%r105, %r11, %r102, %r104;
	mad.lo.s32 	%r106, %r12, %r103, %r105;
	shl.b64 	%rd62, %rd61, 32;
	shr.s64 	%rd63, %rd62, 30;
	add.s64 	%rd64, %rd5, %rd63;
	ld.global.f32 	%f25, [%rd64];
	cvt.s64.s32 	%rd65, %r106;
	add.s64 	%rd66, %rd6, %rd65;
	ld.global.u8 	%rs14, [%rd66];
	setp.eq.s16 	%p11, %rs14, 0;
	mul.f32 	%f26, %f25, %f4;
	selp.f32 	%f27, %f3, %f26, %p11;
	max.f32 	%f28, %f24, %f27;
	add.s64 	%rd67, %rd31, 192;
	cvt.u32.u64 	%r107, %rd67;
	div.s32 	%r108, %r107, %r7;
	mul.lo.s32 	%r109, %r108, %r7;
	sub.s32 	%r110, %r107, %r109;
	div.s32 	%r111, %r110, %r8;
	mul.lo.s32 	%r112, %r111, %r8;
	sub.s32 	%r113, %r110, %r112;
	selp.b32 	%r114, 0, %r108, %p5;
	selp.b32 	%r115, 0, %r111, %p4;
	selp.b32 	%r116, 0, %r113, %p3;
	mul.lo.s32 	%r117, %r10, %r114;
	mad.lo.s32 	%r118, %r11, %r115, %r117;
	mad.lo.s32 	%r119, %r12, %r116, %r118;
	shl.b64 	%rd68, %rd67, 32;
	shr.s64 	%rd69, %rd68, 30;
	add.s64 	%rd70, %rd5, %rd69;
	ld.global.f32 	%f29, [%rd70];
	cvt.s64.s32 	%rd71, %r119;
	add.s64 	%rd72, %rd6, %rd71;
	ld.global.u8 	%rs15, [%rd72];
	setp.eq.s16 	%p12, %rs15, 0;
	mul.f32 	%f30, %f29, %f4;
	selp.f32 	%f31, %f3, %f30, %p12;
	max.f32 	%f32, %f28, %f31;
	add.s64 	%rd73, %rd31, 224;
	cvt.u32.u64 	%r120, %rd73;
	div.s32 	%r121, %r120, %r7;
	mul.lo.s32 	%r122, %r121, %r7;
	sub.s32 	%r123, %r120, %r122;
	div.s32 	%r124, %r123, %r8;
	mul.lo.s32 	%r125, %r124, %r8;
	sub.s32 	%r126, %r123, %r125;
	selp.b32 	%r127, 0, %r121, %p5;
	selp.b32 	%r128, 0, %r124, %p4;
	selp.b32 	%r129, 0, %r126, %p3;
	mul.lo.s32 	%r130, %r10, %r127;
	mad.lo.s32 	%r131, %r11, %r128, %r130;
	mad.lo.s32 	%r132, %r12, %r129, %r131;
	shl.b64 	%rd74, %rd73, 32;
	shr.s64 	%rd75, %rd74, 30;
	add.s64 	%rd76, %rd5, %rd75;
	ld.global.f32 	%f33, [%rd76];
	cvt.s64.s32 	%rd77, %r132;
	add.s64 	%rd78, %rd6, %rd77;
	ld.global.u8 	%rs16, [%rd78];
	setp.eq.s16 	%p13, %rs16, 0;
	mul.f32 	%f34, %f33, %f4;
	selp.f32 	%f35, %f3, %f34, %p13;
	max.f32 	%f36, %f32, %f35;
	add.s64 	%rd79, %rd31, 256;
	cvt.u32.u64 	%r133, %rd79;
	div.s32 	%r134, %r133, %r7;
	mul.lo.s32 	%r135, %r134, %r7;
	sub.s32 	%r136, %r133, %r135;
	div.s32 	%r137, %r136, %r8;
	mul.lo.s32 	%r138, %r137, %r8;
	sub.s32 	%r139, %r136, %r138;
	selp.b32 	%r140, 0, %r134, %p5;
	selp.b32 	%r141, 0, %r137, %p4;
	selp.b32 	%r142, 0, %r139, %p3;
	mul.lo.s32 	%r143, %r10, %r140;
	mad.lo.s32 	%r144, %r11, %r141, %r143;
	mad.lo.s32 	%r145, %r12, %r142, %r144;
	shl.b64 	%rd80, %rd79, 32;
	shr.s64 	%rd81, %rd80, 30;
	add.s64 	%rd82, %rd5, %rd81;
	ld.global.f32 	%f37, [%rd82];
	cvt.s64.s32 	%rd83, %r145;
	add.s64 	%rd84, %rd6, %rd83;
	ld.global.u8 	%rs17, [%rd84];
	setp.eq.s16 	%p14, %rs17, 0;
	mul.f32 	%f38, %f37, %f4;
	selp.f32 	%f39, %f3, %f38, %p14;
	max.f32 	%f40, %f36, %f39;
	add.s64 	%rd85, %rd31, 288;
	cvt.u32.u64 	%r146, %rd85;
	div.s32 	%r147, %r146, %r7;
	mul.lo.s32 	%r148, %r147, %r7;
	sub.s32 	%r149, %r146, %r148;
	div.s32 	%r150, %r149, %r8;
	mul.lo.s32 	%r151, %r150, %r8;
	sub.s32 	%r152, %r149, %r151;
	selp.b32 	%r153, 0, %r147, %p5;
	selp.b32 	%r154, 0, %r150, %p4;
	selp.b32 	%r155, 0, %r152, %p3;
	mul.lo.s32 	%r156, %r10, %r153;
	mad.lo.s32 	%r157, %r11, %r154, %r156;
	mad.lo.s32 	%r158, %r12, %r155, %r157;
	shl.b64 	%rd86, %rd85, 32;
	shr.s64 	%rd87, %rd86, 30;
	add.s64 	%rd88, %rd5, %rd87;
	ld.global.f32 	%f41, [%rd88];
	cvt.s64.s32 	%rd89, %r158;
	add.s64 	%rd90, %rd6, %rd89;
	ld.global.u8 	%rs18, [%rd90];
	setp.eq.s16 	%p15, %rs18, 0;
	mul.f32 	%f42, %f41, %f4;
	selp.f32 	%f43, %f3, %f42, %p15;
	max.f32 	%f44, %f40, %f43;
	add.s64 	%rd91, %rd31, 320;
	cvt.u32.u64 	%r159, %rd91;
	div.s32 	%r160, %r159, %r7;
	mul.lo.s32 	%r161, %r160, %r7;
	sub.s32 	%r162, %r159, %r161;
	div.s32 	%r163, %r162, %r8;
	mul.lo.s32 	%r164, %r163, %r8;
	sub.s32 	%r165, %r162, %r164;
	selp.b32 	%r166, 0, %r160, %p5;
	selp.b32 	%r167, 0, %r163, %p4;
	selp.b32 	%r168, 0, %r165, %p3;
	mul.lo.s32 	%r169, %r10, %r166;
	mad.lo.s32 	%r170, %r11, %r167, %r169;
	mad.lo.s32 	%r171, %r12, %r168, %r170;
	shl.b64 	%rd92, %rd91, 32;
	shr.s64 	%rd93, %rd92, 30;
	add.s64 	%rd94, %rd5, %rd93;
	ld.global.f32 	%f45, [%rd94];
	cvt.s64.s32 	%rd95, %r171;
	add.s64 	%rd96, %rd6, %rd95;
	ld.global.u8 	%rs19, [%rd96];
	setp.eq.s16 	%p16, %rs19, 0;
	mul.f32 	%f46, %f45, %f4;
	selp.f32 	%f47, %f3, %f46, %p16;
	max.f32 	%f48, %f44, %f47;
	add.s64 	%rd97, %rd31, 352;
	cvt.u32.u64 	%r172, %rd97;
	div.s32 	%r173, %r172, %r7;
	mul.lo.s32 	%r174, %r173, %r7;
	sub.s32 	%r175, %r172, %r174;
	div.s32 	%r176, %r175, %r8;
	mul.lo.s32 	%r177, %r176, %r8;
	sub.s32 	%r178, %r175, %r177;
	selp.b32 	%r179, 0, %r173, %p5;
	selp.b32 	%r180, 0, %r176, %p4;
	selp.b32 	%r181, 0, %r178, %p3;
	mul.lo.s32 	%r182, %r10, %r179;
	mad.lo.s32 	%r183, %r11, %r180, %r182;
	mad.lo.s32 	%r184, %r12, %r181, %r183;
	shl.b64 	%rd98, %rd97, 32;
	shr.s64 	%rd99, %rd98, 30;
	add.s64 	%rd100, %rd5, %rd99;
	ld.global.f32 	%f49, [%rd100];
	cvt.s64.s32 	%rd101, %r184;
	add.s64 	%rd102, %rd6, %rd101;
	ld.global.u8 	%rs20, [%rd102];
	setp.eq.s16 	%p17, %rs20, 0;
	mul.f32 	%f50, %f49, %f4;
	selp.f32 	%f51, %f3, %f50, %p17;
	max.f32 	%f52, %f48, %f51;
	add.s64 	%rd103, %rd31, 384;
	cvt.u32.u64 	%r185, %rd103;
	div.s32 	%r186, %r185, %r7;
	mul.lo.s32 	%r187, %r186, %r7;
	sub.s32 	%r188, %r185, %r187;
	div.s32 	%r189, %r188, %r8;
	mul.lo.s32 	%r190, %r189, %r8;
	sub.s32 	%r191, %r188, %r190;
	selp.b32 	%r192, 0, %r186, %p5;
	selp.b32 	%r193, 0, %r189, %p4;
	selp.b32 	%r194, 0, %r191, %p3;
	mul.lo.s32 	%r195, %r10, %r192;
	mad.lo.s32 	%r196, %r11, %r193, %r195;
	mad.lo.s32 	%r197, %r12, %r194, %r196;
	shl.b64 	%rd104, %rd103, 32;
	shr.s64 	%rd105, %rd104, 30;
	add.s64 	%rd106, %rd5, %rd105;
	ld.global.f32 	%f53, [%rd106];
	cvt.s64.s32 	%rd107, %r197;
	add.s64 	%rd108, %rd6, %rd107;
	ld.global.u8 	%rs21, [%rd108];
	setp.eq.s16 	%p18, %rs21, 0;
	mul.f32 	%f54, %f53, %f4;
	selp.f32 	%f55, %f3, %f54, %p18;
	max.f32 	%f56, %f52, %f55;
	add.s64 	%rd109, %rd31, 416;
	cvt.u32.u64 	%r198, %rd109;
	div.s32 	%r199, %r198, %r7;
	mul.lo.s32 	%r200, %r199, %r7;
	sub.s32 	%r201, %r198, %r200;
	div.s32 	%r202, %r201, %r8;
	mul.lo.s32 	%r203, %r202, %r8;
	sub.s32 	%r204, %r201, %r203;
	selp.b32 	%r205, 0, %r199, %p5;
	selp.b32 	%r206, 0, %r202, %p4;
	selp.b32 	%r207, 0, %r204, %p3;
	mul.lo.s32 	%r208, %r10, %r205;
	mad.lo.s32 	%r209, %r11, %r206, %r208;
	mad.lo.s32 	%r210, %r12, %r207, %r209;
	shl.b64 	%rd110, %rd109, 32;
	shr.s64 	%rd111, %rd110, 30;
	add.s64 	%rd112, %rd5, %rd111;
	ld.global.f32 	%f57, [%rd112];
	cvt.s64.s32 	%rd113, %r210;
	add.s64 	%rd114, %rd6, %rd113;
	ld.global.u8 	%rs22, [%rd114];
	setp.eq.s16 	%p19, %rs22, 0;
	mul.f32 	%f58, %f57, %f4;
	selp.f32 	%f59, %f3, %f58, %p19;
	max.f32 	%f60, %f56, %f59;
	add.s64 	%rd115, %rd31, 448;
	cvt.u32.u64 	%r211, %rd115;
	div.s32 	%r212, %r211, %r7;
	mul.lo.s32 	%r213, %r212, %r7;
	sub.s32 	%r214, %r211, %r213;
	div.s32 	%r215, %r214, %r8;
	mul.lo.s32 	%r216, %r215, %r8;
	sub.s32 	%r217, %r214, %r216;
	selp.b32 	%r218, 0, %r212, %p5;
	selp.b32 	%r219, 0, %r215, %p4;
	selp.b32 	%r220, 0, %r217, %p3;
	mul.lo.s32 	%r221, %r10, %r218;
	mad.lo.s32 	%r222, %r11, %r219, %r221;
	mad.lo.s32 	%r223, %r12, %r220, %r222;
	shl.b64 	%rd116, %rd115, 32;
	shr.s64 	%rd117, %rd116, 30;
	add.s64 	%rd118, %rd5, %rd117;
	ld.global.f32 	%f61, [%rd118];
	cvt.s64.s32 	%rd119, %r223;
	add.s64 	%rd120, %rd6, %rd119;
	ld.global.u8 	%rs23, [%rd120];
	setp.eq.s16 	%p20, %rs23, 0;
	mul.f32 	%f62, %f61, %f4;
	selp.f32 	%f63, %f3, %f62, %p20;
	max.f32 	%f64, %f60, %f63;
	add.s64 	%rd121, %rd31, 480;
	cvt.u32.u64 	%r224, %rd121;
	div.s32 	%r225, %r224, %r7;
	mul.lo.s32 	%r226, %r225, %r7;
	sub.s32 	%r227, %r224, %r226;
	div.s32 	%r228, %r227, %r8;
	mul.lo.s32 	%r229, %r228, %r8;
	sub.s32 	%r230, %r227, %r229;
	selp.b32 	%r231, 0, %r225, %p5;
	selp.b32 	%r232, 0, %r228, %p4;
	selp.b32 	%r233, 0, %r230, %p3;
	mul.lo.s32 	%r234, %r10, %r231;
	mad.lo.s32 	%r235, %r11, %r232, %r234;
	mad.lo.s32 	%r236, %r12, %r233, %r235;
	shl.b64 	%rd122, %rd121, 32;
	shr.s64 	%rd123, %rd122, 30;
	add.s64 	%rd124, %rd5, %rd123;
	ld.global.f32 	%f65, [%rd124];
	cvt.s64.s32 	%rd125, %r236;
	add.s64 	%rd126, %rd6, %rd125;
	ld.global.u8 	%rs24, [%rd126];
	setp.eq.s16 	%p21, %rs24, 0;
	mul.f32 	%f66, %f65, %f4;
	selp.f32 	%f67, %f3, %f66, %p21;
	max.f32 	%f68, %f64, %f67;
	add.s64 	%rd127, %rd31, 512;
	cvt.u32.u64 	%r237, %rd127;
	div.s32 	%r238, %r237, %r7;
	mul.lo.s32 	%r239, %r238, %r7;
	sub.s32 	%r240, %r237, %r239;
	div.s32 	%r241, %r240, %r8;
	mul.lo.s32 	%r242, %r241, %r8;
	sub.s32 	%r243, %r240, %r242;
	selp.b32 	%r244, 0, %r238, %p5;
	selp.b32 	%r245, 0, %r241, %p4;
	selp.b32 	%r246, 0, %r243, %p3;
	mul.lo.s32 	%r247, %r10, %r244;
	mad.lo.s32 	%r248, %r11, %r245, %r247;
	mad.lo.s32 	%r249, %r12, %r246, %r248;
	shl.b64 	%rd128, %rd127, 32;
	shr.s64 	%rd129, %rd128, 30;
	add.s64 	%rd130, %rd5, %rd129;
	ld.global.f32 	%f69, [%rd130];
	cvt.s64.s32 	%rd131, %r249;
	add.s64 	%rd132, %rd6, %rd131;
	ld.global.u8 	%rs25, [%rd132];
	setp.eq.s16 	%p22, %rs25, 0;
	mul.f32 	%f70, %f69, %f4;
	selp.f32 	%f71, %f3, %f70, %p22;
	max.f32 	%f72, %f68, %f71;
	add.s64 	%rd133, %rd31, 544;
	cvt.u32.u64 	%r250, %rd133;
	div.s32 	%r251, %r250, %r7;
	mul.lo.s32 	%r252, %r251, %r7;
	sub.s32 	%r253, %r250, %r252;
	div.s32 	%r254, %r253, %r8;
	mul.lo.s32 	%r255, %r254, %r8;
	sub.s32 	%r256, %r253, %r255;
	selp.b32 	%r257, 0, %r251, %p5;
	selp.b32 	%r258, 0, %r254, %p4;
	selp.b32 	%r259, 0, %r256, %p3;
	mul.lo.s32 	%r260, %r10, %r257;
	mad.lo.s32 	%r261, %r11, %r258, %r260;
	mad.lo.s32 	%r262, %r12, %r259, %r261;
	shl.b64 	%rd134, %rd133, 32;
	shr.s64 	%rd135, %rd134, 30;
	add.s64 	%rd136, %rd5, %rd135;
	ld.global.f32 	%f73, [%rd136];
	cvt.s64.s32 	%rd137, %r262;
	add.s64 	%rd138, %rd6, %rd137;
	ld.global.u8 	%rs26, [%rd138];
	setp.eq.s16 	%p23, %rs26, 0;
	mul.f32 	%f74, %f73, %f4;
	selp.f32 	%f75, %f3, %f74, %p23;
	max.f32 	%f76, %f72, %f75;
	mov.b32 	%r263, %f76;
	shfl.sync.bfly.b32	%r264|%p24, %r263, 16, 31, -1;
	mov.b32 	%f77, %r264;
	max.f32 	%f78, %f76, %f77;
	mov.b32 	%r265, %f78;
	shfl.sync.bfly.b32	%r266|%p25, %r265, 8, 31, -1;
	mov.b32 	%f79, %r266;
	max.f32 	%f80, %f78, %f79;
	mov.b32 	%r267, %f80;
	shfl.sync.bfly.b32	%r268|%p26, %r267, 4, 31, -1;
	mov.b32 	%f81, %r268;
	max.f32 	%f82, %f80, %f81;
	mov.b32 	%r269, %f82;
	shfl.sync.bfly.b32	%r270|%p27, %r269, 2, 31, -1;
	mov.b32 	%f83, %r270;
	max.f32 	%f84, %f82, %f83;
	mov.b32 	%r271, %f84;
	shfl.sync.bfly.b32	%r272|%p28, %r271, 1, 31, -1;
	mov.b32 	%f85, %r272;
	max.f32 	%f86, %f84, %f85;
	sub.f32 	%f87, %f7, %f86;
	fma.rn.f32 	%f88, %f87, 0f3BBB989D, 0f3F000000;
	cvt.sat.f32.f32 	%f89, %f88;
	mov.f32 	%f90, 0f4B400001;
	mov.f32 	%f91, 0f437C0000;
	fma.rm.f32 	%f92, %f89, %f91, %f90;
	add.f32 	%f93, %f92, 0fCB40007F;
	neg.f32 	%f94, %f93;
	fma.rn.f32 	%f95, %f87, 0f3FB8AA3B, %f94;
	fma.rn.f32 	%f96, %f87, 0f32A57060, %f95;
	mov.b32 	%r273, %f92;
	shl.b32 	%r274, %r273, 23;
	mov.b32 	%f97, %r274;
	ex2.approx.ftz.f32 	%f98, %f96;
	mul.f32 	%f99, %f98, %f97;
	add.f32 	%f100, %f99, 0f00000000;
	sub.f32 	%f101, %f11, %f86;
	fma.rn.f32 	%f102, %f101, 0f3BBB989D, 0f3F000000;
	cvt.sat.f32.f32 	%f103, %f102;
	fma.rm.f32 	%f104, %f103, %f91, %f90;
	add.f32 	%f105, %f104, 0fCB40007F;
	neg.f32 	%f106, %f105;
	fma.rn.f32 	%f107, %f101, 0f3FB8AA3B, %f106;
	fma.rn.f32 	%f108, %f101, 0f32A57060, %f107;
	mov.b32 	%r275, %f104;
	shl.b32 	%r276, %r275, 23;
	mov.b32 	%f109, %r276;
	ex2.approx.ftz.f32 	%f110, %f108;
	mul.f32 	%f111, %f110, %f109;
	add.f32 	%f112, %f100, %f111;
	sub.f32 	%f113, %f15, %f86;
	fma.rn.f32 	%f114, %f113, 0f3BBB989D, 0f3F000000;
	cvt.sat.f32.f32 	%f115, %f114;
	fma.rm.f32 	%f116, %f115, %f91, %f90;
	add.f32 	%f117, %f116, 0fCB40007F;
	neg.f32 	%f118, %f117;
	fma.rn.f32 	%f119, %f113, 0f3FB8AA3B, %f118;
	fma.rn.f32 	%f120, %f113, 0f32A57060, %f119;
	mov.b32 	%r277, %f116;
	shl.b32 	%r278, %r277, 23;
	mov.b32 	%f121, %r278;
	ex2.approx.ftz.f32 	%f122, %f120;
	mul.f32 	%f123, %f122, %f121;
	add.f32 	%f124, %f112, %f123;
	sub.f32 	%f125, %f19, %f86;
	fma.rn.f32 	%f126, %f125, 0f3BBB989D, 0f3F000000;
	cvt.sat.f32.f32 	%f127, %f126;
	fma.rm.f32 	%f128, %f127, %f91, %f90;
	add.f32 	%f129, %f128, 0fCB40007F;
	neg.f32 	%f130, %f129;
	fma.rn.f32 	%f131, %f125, 0f3FB8AA3B, %f130;
	fma.rn.f32 	%f132, %f125, 0f32A57060, %f131;
	mov.b32 	%r279, %f128;
	shl.b32 	%r280, %r279, 23;
	mov.b32 	%f133, %r280;
	ex2.approx.ftz.f32 	%f134, %f132;
	mul.f32 	%f135, %f134, %f133;
	add.f32 	%f136, %f124, %f135;
	sub.f32 	%f137, %f23, %f86;
	fma.rn.f32 	%f138, %f137, 0f3BBB989D, 0f3F000000;
	cvt.sat.f32.f32 	%f139, %f138;
	fma.rm.f32 	%f140, %f139, %f91, %f90;
	add.f32 	%f141, %f140, 0fCB40007F;
	neg.f32 	%f142, %f141;
	fma.rn.f32 	%f143, %f137, 0f3FB8AA3B, %f142;
	fma.rn.f32 	%f144, %f137, 0f32A57060, %f143;
	mov.b32 	%r281, %f140;
	shl.b32 	%r282, %r281, 23;
	mov.b32 	%f145, %r282;
	ex2.approx.ftz.f32 	%f146, %f144;
	mul.f32 	%f147, %f146, %f145;
	add.f32 	%f148, %f136, %f147;
	sub.f32 	%f149, %f27, %f86;
	fma.rn.f32 	%f150, %f149, 0f3BBB989D, 0f3F000000;
	cvt.sat.f32.f32 	%f151, %f150;
	fma.rm.f32 	%f152, %f151, %f91, %f90;
	add.f32 	%f153, %f152, 0fCB40007F;
	neg.f32 	%f154, %f153;
	fma.rn.f32 	%f155, %f149, 0f3FB8AA3B, %f154;
	fma.rn.f32 	%f156, %f149, 0f32A57060, %f155;
	mov.b32 	%r283, %f152;
	shl.b32 	%r284, %r283, 23;
	mov.b32 	%f157, %r284;
	ex2.approx.ftz.f32 	%f158, %f156;
	mul.f32 	%f159, %f158, %f157;
	add.f32 	%f160, %f148, %f159;
	sub.f32 	%f161, %f31, %f86;
	fma.rn.f32 	%f162, %f161, 0f3BBB989D, 0f3F000000;
	cvt.sat.f32.f32 	%f163, %f162;
	fma.rm.f32 	%f164, %f163, %f91, %f90;
	add.f32 	%f165, %f164, 0fCB40007F;
	neg.f32 	%f166, %f165;
	fma.rn.f32 	%f167, %f161, 0f3FB8AA3B, %f166;
	fma.rn.f32 	%f168, %f161, 0f32A57060, %f167;
	mov.b32 	%r285, %f164;
	shl.b32 	%r286, %r285, 23;
	mov.b32 	%f169, %r286;
	ex2.approx.ftz.f32 	%f170, %f168;
	mul.f32 	%f171, %f170, %f169;
	add.f32 	%f172, %f160, %f171;
	sub.f32 	%f173, %f35, %f86;
	fma.rn.f32 	%f174, %f173, 0f3BBB989D, 0f3F000000;
	cvt.sat.f32.f32 	%f175, %f174;
	fma.rm.f32 	%f176, %f175, %f91, %f90;
	add.f32 	%f177, %f176, 0fCB40007F;
	neg.f32 	%f178, %f177;
	fma.rn.f32 	%f179, %f173, 0f3FB8AA3B, %f178;
	fma.rn.f32 	%f180, %f173, 0f32A57060, %f179;
	mov.b32 	%r287, %f176;
	shl.b32 	%r288, %r287, 23;
	mov.b32 	%f181, %r288;
	ex2.approx.ftz.f32 	%f182, %f180;
	mul.f32 	%f183, %f182, %f181;
	add.f32 	%f184, %f172, %f183;
	sub.f32 	%f185, %f39, %f86;
	fma.rn.f32 	%f186, %f185, 0f3BBB989D, 0f3F000000;
	cvt.sat.f32.f32 	%f187, %f186;
	fma.rm.f32 	%f188, %f187, %f91, %f90;
	add.f32 	%f189, %f188, 0fCB40007F;
	neg.f32 	%f190, %f189;
	fma.rn.f32 	%f191, %f185, 0f3FB8AA3B, %f190;
	fma.rn.f32 	%f192, %f185, 0f32A57060, %f191;
	mov.b32 	%r289, %f188;
	shl.b32 	%r290, %r289, 23;
	mov.b32 	%f193, %r290;
	ex2.approx.ftz.f32 	%f194, %f192;
	mul.f32 	%f195, %f194, %f193;
	add.f32 	%f196, %f184, %f195;
	sub.f32 	%f197, %f43, %f86;
	fma.rn.f32 	%f198, %f197, 0f3BBB989D, 0f3F000000;
	cvt.sat.f32.f32 	%f199, %f198;
	fma.rm.f32 	%f200, %f199, %f91, %f90;
	add.f32 	%f201, %f200, 0fCB40007F;
	neg.f32 	%f202, %f201;
	fma.rn.f32 	%f203, %f197, 0f3FB8AA3B, %f202;
	fma.rn.f32 	%f204, %f197, 0f32A57060, %f203;
	mov.b32 	%r291, %f200;
	shl.b32 	%r292, %r291, 23;
	mov.b32 	%f205, %r292;
	ex2.approx.ftz.f32 	%f206, %f204;
	mul.f32 	%f207, %f206, %f205;
	add.f32 	%f208, %f196, %f207;
	sub.f32 	%f209, %f47, %f86;
	fma.rn.f32 	%f210, %f209, 0f3BBB989D, 0f3F000000;
	cvt.sat.f32.f32 	%f211, %f210;
	fma.rm.f32 	%f212, %f211, %f91, %f90;
	add.f32 	%f213, %f212, 0fCB40007F;
	neg.f32 	%f214, %f213;
	fma.rn.f32 	%f215, %f209, 0f3FB8AA3B, %f214;
	fma.rn.f32 	%f216, %f209, 0f32A57060, %f215;
	mov.b32 	%r293, %f212;
	shl.b32 	%r294, %r293, 23;
	mov.b32 	%f217, %r294;
	ex2.approx.ftz.f32 	%f218, %f216;
	mul.f32 	%f219, %f218, %f217;
	add.f32 	%f220, %f208, %f219;
	sub.f32 	%f221, %f51, %f86;
	fma.rn.f32 	%f222, %f221, 0f3BBB989D, 0f3F000000;
	cvt.sat.f32.f32 	%f223, %f222;
	fma.rm.f32 	%f224, %f223, %f91, %f90;
	add.f32 	%f225, %f224, 0fCB40007F;
	neg.f32 	%f226, %f225;
	fma.rn.f32 	%f227, %f221, 0f3FB8AA3B, %f226;
	fma.rn.f32 	%f228, %f221, 0f32A57060, %f227;
	mov.b32 	%r295, %f224;
	shl.b32 	%r296, %r295, 23;
	mov.b32 	%f229, %r296;
	ex2.approx.ftz.f32 	%f230, %f228;
	mul.f32 	%f231, %f230, %f229;
	add.f32 	%f232, %f220, %f231;
	sub.f32 	%f233, %f55, %f86;
	fma.rn.f32 	%f234, %f233, 0f3BBB989D, 0f3F000000;
	cvt.sat.f32.f32 	%f235, %f234;
	fma.rm.f32 	%f236, %f235, %f91, %f90;
	add.f32 	%f237, %f236, 0fCB40007F;
	neg.f32 	%f238, %f237;
	fma.rn.f32 	%f239, %f233, 0f3FB8AA3B, %f238;
	fma.rn.f32 	%f240, %f233, 0f32A57060, %f239;
	mov.b32 	%r297, %f236;
	shl.b32 	%r298, %r297, 23;
	mov.b32 	%f241, %r298;
	ex2.approx.ftz.f32 	%f242, %f240;
	mul.f32 	%f243, %f242, %f241;
	add.f32 	%f244, %f232, %f243;
	sub.f32 	%f245, %f59, %f86;
	fma.rn.f32 	%f246, %f245, 0f3BBB989D, 0f3F000000;
	cvt.sat.f32.f32 	%f247, %f246;
	fma.rm.f32 	%f248, %f247, %f91, %f90;
	add.f32 	%f249, %f248, 0fCB40007F;
	neg.f32 	%f250, %f249;
	fma.rn.f32 	%f251, %f245, 0f3FB8AA3B, %f250;
	fma.rn.f32 	%f252, %f245, 0f32A57060, %f251;
	mov.b32 	%r299, %f248;
	shl.b32 	%r300, %r299, 23;
	mov.b32 	%f253, %r300;
	ex2.approx.ftz.f32 	%f254, %f252;
	mul.f32 	%f255, %f254, %f253;
	add.f32 	%f256, %f244, %f255;
	sub.f32 	%f257, %f63, %f86;
	fma.rn.f32 	%f258, %f257, 0f3BBB989D, 0f3F000000;
	cvt.sat.f32.f32 	%f259, %f258;
	fma.rm.f32 	%f260, %f259, %f91, %f90;
	add.f32 	%f261, %f260, 0fCB40007F;
	neg.f32 	%f262, %f261;
	fma.rn.f32 	%f263, %f257, 0f3FB8AA3B, %f262;
	fma.rn.f32 	%f264, %f257, 0f32A57060, %f263;
	mov.b32 	%r301, %f260;
	shl.b32 	%r302, %r301, 23;
	mov.b32 	%f265, %r302;
	ex2.approx.ftz.f32 	%f266, %f264;
	mul.f32 	%f267, %f266, %f265;
	add.f32 	%f268, %f256, %f267;
	sub.f32 	%f269, %f67, %f86;
	fma.rn.f32 	%f270, %f269, 0f3BBB989D, 0f3F000000;
	cvt.sat.f32.f32 	%f271, %f270;
	fma.rm.f32 	%f272, %f271, %f91, %f90;
	add.f32 	%f273, %f272, 0fCB40007F;
	neg.f32 	%f274, %f273;
	fma.rn.f32 	%f275, %f269, 0f3FB8AA3B, %f274;
	fma.rn.f32 	%f276, %f269, 0f32A57060, %f275;
	mov.b32 	%r303, %f272;
	shl.b32 	%r304, %r303, 23;
	mov.b32 	%f277, %r304;
	ex2.approx.ftz.f32 	%f278, %f276;
	mul.f32 	%f279, %f278, %f277;
	add.f32 	%f280, %f268, %f279;
	sub.f32 	%f281, %f71, %f86;
	fma.rn.f32 	%f282, %f281, 0f3BBB989D, 0f3F000000;
	cvt.sat.f32.f32 	%f283, %f282;
	fma.rm.f32 	%f284, %f283, %f91, %f90;
	add.f32 	%f285, %f284, 0fCB40007F;
	neg.f32 	%f286, %f285;
	fma.rn.f32 	%f287, %f281, 0f3FB8AA3B, %f286;
	fma.rn.f32 	%f288, %f281, 0f32A57060, %f287;
	mov.b32 	%r305, %f284;
	shl.b32 	%r306, %r305, 23;
	mov.b32 	%f289, %r306;
	ex2.approx.ftz.f32 	%f290, %f288;
	mul.f32 	%f291, %f290, %f289;
	add.f32 	%f292, %f280, %f291;
	sub.f32 	%f293, %f75, %f86;
	fma.rn.f32 	%f294, %f293, 0f3BBB989D, 0f3F000000;
	cvt.sat.f32.f32 	%f295, %f294;
	fma.rm.f32 	%f296, %f295, %f91, %f90;
	add.f32 	%f297, %f296, 0fCB40007F;
	neg.f32 	%f298, %f297;
	fma.rn.f32 	%f299, %f293, 0f3FB8AA3B, %f298;
	fma.rn.f32 	%f300, %f293, 0f32A57060, %f299;
	mov.b32 	%r307, %f296;
	shl.b32 	%r308, %r307, 23;
	mov.b32 	%f301, %r308;
	ex2.approx.ftz.f32 	%f302, %f300;
	mul.f32 	%f303, %f302, %f301;
	add.f32 	%f304, %f292, %f303;
	mov.b32 	%r309, %f304;
	shfl.sync.bfly.b32	%r310|%p29, %r309, 16, 31, -1;
	mov.b32 	%f305, %r310;
	add.f32 	%f306, %f304, %f305;
	mov.b32 	%r311, %f306;
	shfl.sync.bfly.b32	%r312|%p30, %r311, 8, 31, -1;
	mov.b32 	%f307, %r312;
	add.f32 	%f308, %f306, %f307;
	mov.b32 	%r313, %f308;
	shfl.sync.bfly.b32	%r314|%p31, %r313, 4, 31, -1;
	mov.b32 	%f309, %r314;
	add.f32 	%f310, %f308, %f309;
	mov.b32 	%r315, %f310;
	shfl.sync.bfly.b32	%r316|%p32, %r315, 2, 31, -1;
	mov.b32 	%f311, %r316;
	add.f32 	%f312, %f310, %f311;
	mov.b32 	%r317, %f312;
	shfl.sync.bfly.b32	%r318|%p33, %r317, 1, 31, -1;
	mov.b32 	%f313, %r318;
	add.f32 	%f314, %f312, %f313;
	div.rn.f32 	%f315, %f99, %f314;
	div.rn.f32 	%f316, %f111, %f314;
	div.rn.f32 	%f317, %f123, %f314;
	div.rn.f32 	%f318, %f135, %f314;
	div.rn.f32 	%f319, %f147, %f314;
	div.rn.f32 	%f320, %f159, %f314;
	div.rn.f32 	%f321, %f171, %f314;
	div.rn.f32 	%f322, %f183, %f314;
	div.rn.f32 	%f323, %f195, %f314;
	div.rn.f32 	%f324, %f207, %f314;
	div.rn.f32 	%f325, %f219, %f314;
	div.rn.f32 	%f326, %f231, %f314;
	div.rn.f32 	%f327, %f243, %f314;
	div.rn.f32 	%f328, %f255, %f314;
	div.rn.f32 	%f329, %f267, %f314;
	div.rn.f32 	%f330, %f279, %f314;
	div.rn.f32 	%f331, %f291, %f314;
	div.rn.f32 	%f332, %f303, %f314;
	mad.lo.s64 	%rd139, %rd142, %rd22, %rd7;
	shl.b64 	%rd140, %rd139, 2;
	add.s64 	%rd141, %rd8, %rd140;
	st.global.f32 	[%rd141], %f315;
	st.global.f32 	[%rd141+128], %f316;
	st.global.f32 	[%rd141+256], %f317;
	st.global.f32 	[%rd141+384], %f318;
	st.global.f32 	[%rd141+512], %f319;
	st.global.f32 	[%rd141+640], %f320;
	st.global.f32 	[%rd141+768], %f321;
	st.global.f32 	[%rd141+896], %f322;
	st.global.f32 	[%rd141+1024], %f323;
	st.global.f32 	[%rd141+1152], %f324;
	st.global.f32 	[%rd141+1280], %f325;
	st.global.f32 	[%rd141+1408], %f326;
	st.global.f32 	[%rd141+1536], %f327;
	st.global.f32 	[%rd141+1664], %f328;
	st.global.f32 	[%rd141+1792], %f329;
	st.global.f32 	[%rd141+1920], %f330;
	st.global.f32 	[%rd141+2048], %f331;
	st.global.f32 	[%rd141+2176], %f332;
	add.s64 	%rd142, %rd142, %rd9;
	setp.lt.s64 	%p34, %rd142, %rd23;
	@%p34 bra 	$L__BB410_4;
$L__BB410_5:
	ret;

}
	// .globl	_Z15SoftmaxWarpImplI22BroadcastScaleMaskLoadIffbLm3EiE11DirectStoreIffEfLi1ELi18ELi32ELi1ELb1EL9Algorithm0EEvT_T0_ll
.visible .entry _Z15SoftmaxWarpImplI22BroadcastScaleMaskLoadIffbLm3EiE11DirectStoreIffEfLi1ELi18ELi32ELi1ELb1EL9Algorithm0EEvT_T0_ll(
	.param .align 8 .b8 _Z15SoftmaxWarpImplI22BroadcastScaleMaskLoadIffbLm3EiE11DirectStoreIffEfLi1ELi18ELi32ELi1ELb1EL9Algorithm0EEvT_T0_ll_param_0[112],
	.param .align 8 .b8 _Z15SoftmaxWarpImplI22BroadcastScaleMaskLoadIffbLm3EiE11DirectStoreIffEfLi1ELi18ELi32ELi1ELb1EL9Algorithm0EEvT_T0_ll_param_1[16],
	.param .u64 _Z15SoftmaxWarpImplI22BroadcastScaleMaskLoadIffbLm3EiE11DirectStoreIffEfLi1ELi18ELi32ELi1ELb1EL9Algorithm0EEvT_T0_ll_param_2,
	.param .u64 _Z15SoftmaxWarpImplI22BroadcastScaleMaskLoadIffbLm3EiE11DirectStoreIffEfLi1ELi18ELi32ELi1ELb1EL9Algorithm0EEvT_T0_ll_param_3
)
{
	.reg .pred 	%p<122>;
	.reg .b16 	%rs<27>;
	.reg .b32 	%r<344>;
	.reg .b32 	%f<423>;
	.reg .b64 	%rd<166>;

	ld.param.u64 	%rd38, [_Z15SoftmaxWarpImplI22BroadcastScaleMaskLoadIffbLm3EiE11DirectStoreIffEfLi1ELi18ELi32ELi1ELb1EL9Algorithm0EEvT_T0_ll_param_1+8];
	ld.param.u64 	%rd37, [_Z15SoftmaxWarpImplI22BroadcastScaleMaskLoadIffbLm3EiE11DirectStoreIffEfLi1ELi18ELi32ELi1ELb1EL9Algorithm0EEvT_T0_ll_param_1];
	ld.param.v2.f32 	{%f93, %f94}, [_Z15SoftmaxWarpImplI22BroadcastScaleMaskLoadIffbLm3EiE11DirectStoreIffEfLi1ELi18ELi32ELi1ELb1EL9Algorithm0EEvT_T0_ll_param_0+104];
	ld.param.u64 	%rd36, [_Z15SoftmaxWarpImplI22BroadcastScaleMaskLoadIffbLm3EiE11DirectStoreIffEfLi1ELi18ELi32ELi1ELb1EL9Algorithm0EEvT_T0_ll_param_0+96];
	ld.param.u32 	%r11, [_Z15SoftmaxWarpImplI22BroadcastScaleMaskLoadIffbLm3EiE11DirectStoreIffEfLi1ELi18ELi32ELi1ELb1EL9Algorithm0EEvT_T0_ll_param_0+80];
	ld.param.v2.u32 	{%r9, %r10}, [_Z15SoftmaxWarpImplI22BroadcastScaleMaskLoadIffbLm3EiE11DirectStoreIffEfLi1ELi18ELi32ELi1ELb1EL9Algorithm0EEvT_T0_ll_param_0+72];
	ld.param.v2.u32 	{%r6, %r7}, [_Z15SoftmaxWarpImplI22BroadcastScaleMaskLoadIffbLm3EiE11DirectStoreIffEfLi1ELi18ELi32ELi1ELb1EL9Algorithm0EEvT_T0_ll_param_0+48];
	ld.param.u64 	%rd32, [_Z15SoftmaxWarpImplI22BroadcastScaleMaskLoadIffbLm3EiE11DirectStoreIffEfLi1ELi18ELi32ELi1ELb1EL9Algorithm0EEvT_T0_ll_param_0+32];
	ld.param.u64 	%rd31, [_Z15SoftmaxWarpImplI22BroadcastScaleMaskLoadIffbLm3EiE11DirectStoreIffEfLi1ELi18ELi32ELi1ELb1EL9Algorithm0EEvT_T0_ll_param_0+24];
	ld.param.u64 	%rd30, [_Z15SoftmaxWarpImplI22BroadcastScaleMaskLoadIffbLm3EiE11DirectStoreIffEfLi1ELi18ELi32ELi1ELb1EL9Algorithm0EEvT_T0_ll_param_0+16];
	ld.param.u64 	%rd29, [_Z15SoftmaxWarpImplI22BroadcastScaleMaskLoadIffbLm3EiE11DirectStoreIffEfLi1ELi18ELi32ELi1ELb1EL9Algorithm0EEvT_T0_ll_param_0+8];
	ld.param.u64 	%rd28, [_Z15SoftmaxWarpImplI22BroadcastScaleMaskLoadIffbLm3EiE11DirectStoreIffEfLi1ELi18ELi32ELi1ELb1EL9Algorithm0EEvT_T0_ll_param_0];
	ld.param.u64 	%rd40, [_Z15SoftmaxWarpImplI22BroadcastScaleMaskLoadIffbLm3EiE11DirectStoreIffEfLi1ELi18ELi32ELi1ELb1EL9Algorithm0EEvT_T0_ll_param_3];
	cvta.to.global.u64 	%rd1, %rd28;
	cvta.to.global.u64 	%rd2, %rd29;
	setp.lt.s64 	%p1, %rd40, 577;
	@%p1 bra 	$L__BB411_2;
	mov.u64 	%rd41, $str;
	cvta.global.u64 	%rd42, %rd41;
	mov.u64 	%rd43, $str$1;
	cvta.global.u64 	%rd44, %rd43;
	mov.u64 	%rd45, __unnamed_402;
	cvta.global.u64 	%rd46, %rd45;
	{ // callseq 401, 0
	.param .b64 param0;
	st.param.b64 	[param0], %rd42;
	.param .b64 param1;
	st.param.b64 	[param1], %rd44;
	.param .b32 param2;
	st.param.b32 	[param2], 254;
	.param .b64 param3;
	st.param.b64 	[param3], %rd46;
	.param .b64 param4;
	st.param.b64 	[param4], 1;
	call.uni 
	__assertfail, 
	(
	param0, 
	param1, 
	param2, 
	param3, 
	param4
	);
	} // callseq 401
$L__BB411_2:
	ld.param.u64 	%rd163, [_Z15SoftmaxWarpImplI22BroadcastScaleMaskLoadIffbLm3EiE11DirectStoreIffEfLi1ELi18ELi32ELi1ELb1EL9Algorithm0EEvT_T0_ll_param_2];
	mov.u32 	%r22, %ctaid.x;
	mov.u32 	%r23, %ntid.y;
	mov.u32 	%r24, %tid.y;
	mad.lo.s32 	%r25, %r22, %r23, %r24;
	cvt.s64.s32 	%rd165, %r25;
	setp.le.s64 	%p2, %rd163, %rd165;
	@%p2 bra 	$L__BB411_77;
	mov.u32 	%r26, %tid.x;
	add.s32 	%r27, %r26, 32;
	cvt.u64.u32 	%rd7, %r27;
	add.s32 	%r28, %r26, 64;
	cvt.u64.u32 	%rd8, %r28;
	add.s32 	%r29, %r26, 96;
	cvt.u64.u32 	%rd9, %r29;
	add.s32 	%r30, %r26, 128;
	cvt.u64.u32 	%rd10, %r30;
	add.s32 	%r31, %r26, 160;
	cvt.u64.u32 	%rd11, %r31;
	add.s32 	%r32, %r26, 192;
	cvt.u64.u32 	%rd12, %r32;
	add.s32 	%r33, %r26, 224;
	cvt.u64.u32 	%rd13, %r33;
	add.s32 	%r34, %r26, 256;
	cvt.u64.u32 	%rd14, %r34;
	add.s32 	%r35, %r26, 288;
	cvt.u64.u32 	%rd15, %r35;
	add.s32 	%r36, %r26, 320;
	cvt.u64.u32 	%rd16, %r36;
	add.s32 	%r37, %r26, 384;
	cvt.u64.u32 	%rd17, %r37;
	add.s32 	%r38, %r26, 416;
	cvt.u64.u32 	%rd18, %r38;
	add.s32 	%r39, %r26, 448;
	cvt.u64.u32 	%rd19, %r39;
	add.s32 	%r40, %r26, 480;
	cvt.u64.u32 	%rd20, %r40;
	add.s32 	%r41, %r26, 512;
	cvt.u64.u32 	%rd21, %r41;
	add.s32 	%r42, %r26, 544;
	cvt.u64.u32 	%rd22, %r42;
$L__BB411_4:
	cvt.u64.u32 	%rd24, %r26;
	setp.le.s64 	%p3, %rd40, %rd24;
	mul.lo.s64 	%rd25, %rd36, %rd165;
	mov.f32 	%f387, 0fFF800000;
	mov.f32 	%f390, %f387;
	@%p3 bra 	$L__BB411_6;
	setp.eq.s64 	%p4, %rd32, 1;
	setp.eq.s64 	%p5, %rd31, 1;
	setp.eq.s64 	%p6, %rd30, 1;
	add.s64 	%rd47, %rd25, %rd24;
	cvt.u32.u64 	%r44, %rd47;
	div.s32 	%r45, %r44, %r6;
	mul.lo.s32 	%r46, %r45, %r6;
	sub.s32 	%r47, %r44, %r46;
	div.s32 	%r48, %r47, %r7;
	mul.lo.s32 	%r49, %r48, %r7;
	sub.s32 	%r50, %r47, %r49;
	selp.b32 	%r51, 0, %r45, %p6;
	selp.b32 	%r52, 0, %r48, %p5;
	selp.b32 	%r53, 0, %r50, %p4;
	mul.lo.s32 	%r54, %r9, %r51;
	mad.lo.s32 	%r55, %r10, %r52, %r54;
	mad.lo.s32 	%r56, %r11, %r53, %r55;
	shl.b64 	%rd48, %rd47, 32;
	shr.s64 	%rd49, %rd48, 30;
	add.s64 	%rd50, %rd1, %rd49;
	ld.global.f32 	%f96, [%rd50];
	cvt.s64.s32 	%rd51, %r56;
	add.s64 	%rd52, %rd2, %rd51;
	ld.global.u8 	%rs9, [%rd52];
	setp.eq.s16 	%p7, %rs9, 0;
	mul.f32 	%f97, %f96, %f94;
	selp.f32 	%f387, %f93, %f97, %p7;
	max.f32 	%f390, %f387, 0fFF800000;
$L__BB411_6:
	setp.le.s64 	%p8, %rd40, %rd7;
	mov.f32 	%f389, 0fFF800000;
	@%p8 bra 	$L__BB411_8;
	setp.eq.s64 	%p9, %rd32, 1;
	setp.eq.s64 	%p10, %rd31, 1;
	setp.eq.s64 	%p11, %rd30, 1;
	add.s64 	%rd53, %rd25, %rd7;
	cvt.u32.u64 	%r57, %rd53;
	div.s32 	%r58, %r57, %r6;
	mul.lo.s32 	%r59, %r58, %r6;
	sub.s32 	%r60, %r57, %r59;
	div.s32 	%r61, %r60, %r7;
	mul.lo.s32 	%r62, %r61, %r7;
	sub.s32 	%r63, %r60, %r62;
	selp.b32 	%r64, 0, %r58, %p11;
	selp.b32 	%r65, 0, %r61, %p10;
	selp.b32 	%r66, 0, %r63, %p9;
	mul.lo.s32 	%r67, %r9, %r64;
	mad.lo.s32 	%r68, %r10, %r65, %r67;
	mad.lo.s32 	%r69, %r11, %r66, %r68;
	shl.b64 	%rd54, %rd53, 32;
	shr.s64 	%rd55, %rd54, 30;
	add.s64 	%rd56, %rd1, %rd55;
	ld.global.f32 	%f99, [%rd56];
	cvt.s64.s32 	%rd57, %r69;
	add.s64 	%rd58, %rd2, %rd57;
	ld.global.u8 	%rs10, [%rd58];
	setp.eq.s16 	%p12, %rs10, 0;
	mul.f32 	%f100, %f99, %f94;
	selp.f32 	%f389, %f93, %f100, %p12;
	max.f32 	%f390, %f390, %f389;
$L__BB411_8:
	setp.le.s64 	%p13, %rd40, %rd8;
	mov.f32 	%f391, 0fFF800000;
	@%p13 bra 	$L__BB411_10;
	setp.eq.s64 	%p14, %rd32, 1;
	setp.eq.s64 	%p15, %rd31, 1;
	setp.eq.s64 	%p16, %rd30, 1;
	add.s64 	%rd59, %rd25, %rd8;
	cvt.u32.u64 	%r70, %rd59;
	div.s32 	%r71, %r70, %r6;
	mul.lo.s32 	%r72, %r71, %r6;
	sub.s32 	%r73, %r70, %r72;
	div.s32 	%r74, %r73, %r7;
	mul.lo.s32 	%r75, %r74, %r7;
	sub.s32 	%r76, %r73, %r75;
	selp.b32 	%r77, 0, %r71, %p16;
	selp.b32 	%r78, 0, %r74, %p15;
	selp.b32 	%r79, 0, %r76, %p14;
	mul.lo.s32 	%r80, %r9, %r77;
	mad.lo.s32 	%r81, %r10, %r78, %r80;
	mad.lo.s32 	%r82, %r11, %r79, %r81;
	shl.b64 	%rd60, %rd59, 32;
	shr.s64 	%rd61, %rd60, 30;
	add.s64 	%rd62, %rd1, %rd61;
	ld.global.f32 	%f102, [%rd62];
	cvt.s64.s32 	%rd63, %r82;
	add.s64 	%rd64, %rd2, %rd63;
	ld.global.u8 	%rs11, [%rd64];
	setp.eq.s16 	%p17, %rs11, 0;
	mul.f32 	%f103, %f102, %f94;
	selp.f32 	%f391, %f93, %f103, %p17;
	max.f32 	%f390, %f390, %f391;
$L__BB411_10:
	setp.le.s64 	%p18, %rd40, %rd9;
	mov.f32 	%f393, 0fFF800000;
	@%p18 bra 	$L__BB411_12;
	setp.eq.s64 	%p19, %rd32, 1;
	setp.eq.s64 	%p20, %rd31, 1;
	setp.eq.s64 	%p21, %rd30, 1;
	add.s64 	%rd65, %rd25, %rd9;
	cvt.u32.u64 	%r83, %rd65;
	div.s32 	%r84, %r83, %r6;
	mul.lo.s32 	%r85, %r84, %r6;
	sub.s32 	%r86, %r83, %r85;
	div.s32 	%r87, %r86, %r7;
	mul.lo.s32 	%r88, %r87, %r7;
	sub.s32 	%r89, %r86, %r88;
	selp.b32 	%r90, 0, %r84, %p21;
	selp.b32 	%r91, 0, %r87, %p20;
	selp.b32 	%r92, 0, %r89, %p19;
	mul.lo.s32 	%r93, %r9, %r90;
	mad.lo.s32 	%r94, %r10, %r91, %r93;
	mad.lo.s32 	%r95, %r11, %r92, %r94;
	shl.b64 	%rd66, %rd65, 32;
	shr.s64 	%rd67, %rd66, 30;
	add.s64 	%rd68, %rd1, %rd67;
	ld.global.f32 	%f105, [%rd68];
	cvt.s64.s32 	%rd69, %r95;
	add.s64 	%rd70, %rd2, %rd69;
	ld.global.u8 	%rs12, [%rd70];
	setp.eq.s16 	%p22, %rs12, 0;
	mul.f32 	%f106, %f105, %f94;
	selp.f32 	%f393, %f93, %f106, %p22;
	max.f32 	%f390, %f390, %f393;
$L__BB411_12:
	setp.le.s64 	%p23, %rd40, %rd10;
	mov.f32 	%f395, 0fFF800000;
	@%p23 bra 	$L__BB411_14;
	setp.eq.s64 	%p24, %rd32, 1;
	setp.eq.s64 	%p25, %rd31, 1;
	setp.eq.s64 	%p26, %rd30, 1;
	add.s64 	%rd71, %rd25, %rd10;
	cvt.u32.u64 	%r96, %rd71;
	div.s32 	%r97, %r96, %r6;
	mul.lo.s32 	%r98, %r97, %r6;
	sub.s32 	%r99, %r96, %r98;
	div.s32 	%r100, %r99, %r7;
	mul.lo.s32 	%r101, %r100, %r7;
	sub.s32 	%r102, %r99, %r101;
	selp.b32 	%r103, 0, %r97, %p26;
	selp.b32 	%r104, 0, %r100, %p25;
	selp.b32 	%r105, 0, %r102, %p24;
	mul.lo.s32 	%r106, %r9, %r103;
	mad.lo.s32 	%r107, %r10, %r104, %r106;
	mad.lo.s32 	%r108, %r11, %r105, %r107;
	shl.b64 	%rd72, %rd71, 32;
	shr.s64 	%rd73, %rd72, 30;
	add.s64 	%rd74, %rd1, %rd73;
	ld.global.f32 	%f108, [%rd74];
	cvt.s64.s32 	%rd75, %r108;
	add.s64 	%rd76, %rd2, %rd75;
	ld.global.u8 	%rs13, [%rd76];
	setp.eq.s16 	%p27, %rs13, 0;
	mul.f32 	%f109, %f108, %f94;
	selp.f32 	%f395, %f93, %f109, %p27;
	max.f32 	%f390, %f390, %f395;
$L__BB411_14:
	setp.le.s64 	%p28, %rd40, %rd11;
	mov.f32 	%f397, 0fFF800000;
	@%p28 bra 	$L__BB411_16;
	setp.eq.s64 	%p29, %rd32, 1;
	setp.eq.s64 	%p30, %rd31, 1;
	setp.eq.s64 	%p31, %rd30, 1;
	add.s64 	%rd77, %rd25, %rd11;
	cvt.u32.u64 	%r109, %rd77;
	div.s32 	%r110, %r109, %r6;
	mul.lo.s32 	%r111, %r110, %r6;
	sub.s32 	%r112, %r109, %r111;
	div.s32 	%r113, %r112, %r7;
	mul.lo.s32 	%r114, %r113, %r7;
	sub.s32 	%r115, %r112, %r114;
	selp.b32 	%r116, 0, %r110, %p31;
	selp.b32 	%r117, 0, %r113, %p30;
	selp.b32 	%r118, 0, %r115, %p29;
	mul.lo.s32 	%r119, %r9, %r116;
	mad.lo.s32 	%r120, %r10, %r117, %r119;
	mad.lo.s32 	%r121, %r11, %r118, %r120;
	shl.b64 	%rd78, %rd77, 32;
	shr.s64 	%rd79, %rd78, 30;
	add.s64 	%rd80, %rd1, %rd79;
	ld.global.f32 	%f111, [%rd80];
	cvt.s64.s32 	%rd81, %r121;
	add.s64 	%rd82, %rd2, %rd81;
	ld.global.u8 	%rs14, [%rd82];
	setp.eq.s16 	%p32, %rs14, 0;
	mul.f32 	%f112, %f111, %f94;
	selp.f32 	%f397, %f93, %f112, %p32;
	max.f32 	%f390, %f390, %f397;
$L__BB411_16:
	setp.le.s64 	%p33, %rd40, %rd12;
	mov.f32 	%f399, 0fFF800000;
	@%p33 bra 	$L__BB411_18;
	setp.eq.s64 	%p34, %rd32, 1;
	setp.eq.s64 	%p35, %rd31, 1;
	setp.eq.s64 	%p36, %rd30, 1;
	add.s64 	%rd83, %rd25, %rd12;
	cvt.u32.u64 	%r122, %rd83;
	div.s32 	%r123, %r122, %r6;
	mul.lo.s32 	%r124, %r123, %r6;
	sub.s32 	%r125, %r122, %r124;
	div.s32 	%r126, %r125, %r7;
	mul.lo.s32 	%r127, %r126, %r7;
	sub.s32 	%r128, %r125, %r127;
	selp.b32 	%r129, 0, %r123, %p36;
	selp.b32 	%r130, 0, %r126, %p35;
	selp.b32 	%r131, 0, %r128, %p34;
	mul.lo.s32 	%r132, %r9, %r129;
	mad.lo.s32 	%r133, %r10, %r130, %r132;
	mad.lo.s32 	%r134, %r11, %r131, %r133;
	shl.b64 	%rd84, %rd83, 32;
	shr.s64 	%rd85, %rd84, 30;
	add.s64 	%rd86, %rd1, %rd85;
	ld.global.f32 	%f114, [%rd86];
	cvt.s64.s32 	%rd87, %r134;
	add.s64 	%rd88, %rd2, %rd87;
	ld.global.u8 	%rs15, [%rd88];
	setp.eq.s16 	%p37, %rs15, 0;
	mul.f32 	%f115, %f114, %f94;
	selp.f32 	%f399, %f93, %f115, %p37;
	max.f32 	%f390, %f390, %f399;
$L__BB411_18:
	setp.le.s64 	%p38, %rd40, %rd13;
	mov.f32 	%f401, 0fFF800000;
	@%p38 bra 	$L__BB411_20;
	setp.eq.s64 	%p39, %rd32, 1;
	setp.eq.s64 	%p40, %rd31, 1;
	setp.eq.s64 	%p41, %rd30, 1;
	add.s64 	%rd89, %rd25, %rd13;
	cvt.u32.u64 	%r135, %rd89;
	div.s32 	%r136, %r135, %r6;
	mul.lo.s32 	%r137, %r136, %r6;
	sub.s32 	%r138, %r135, %r137;
	div.s32 	%r139, %r138, %r7;
	mul.lo.s32 	%r140, %r139, %r7;
	sub.s32 	%r141, %r138, %r140;
	selp.b32 	%r142, 0, %r136, %p41;
	selp.b32 	%r143, 0, %r139, %p40;
	selp.b32 	%r144, 0, %r141, %p39;
	mul.lo.s32 	%r145, %r9, %r142;
	mad.lo.s32 	%r146, %r10, %r143, %r145;
	mad.lo.s32 	%r147, %r11, %r144, %r146;
	shl.b64 	%rd90, %rd89, 32;
	shr.s64 	%rd91, %rd90, 30;
	add.s64 	%rd92, %rd1, %rd91;
	ld.global.f32 	%f117, [%rd92];
	cvt.s64.s32 	%rd93, %r147;
	add.s64 	%rd94, %rd2, %rd93;
	ld.global.u8 	%rs16, [%rd94];
	setp.eq.s16 	%p42, %rs16, 0;
	mul.f32 	%f118, %f117, %f94;
	selp.f32 	%f401, %f93, %f118, %p42;
	max.f32 	%f390, %f390, %f401;
$L__BB411_20:
	setp.le.s64 	%p43, %rd40, %rd14;
	mov.f32 	%f403, 0fFF800000;
	@%p43 bra 	$L__BB411_22;
	setp.eq.s64 	%p44, %rd32, 1;
	setp.eq.s64 	%p45, %rd31, 1;
	setp.eq.s64 	%p46, %rd30, 1;
	add.s64 	%rd95, %rd25, %rd14;
	cvt.u32.u64 	%r148, %rd95;
	div.s32 	%r149, %r148, %r6;
	mul.lo.s32 	%r150, %r149, %r6;
	sub.s32 	%r151, %r148, %r150;
	div.s32 	%r152, %r151, %r7;
	mul.lo.s32 	%r153, %r152, %r7;
	sub.s32 	%r154, %r151, %r153;
	selp.b32 	%r155, 0, %r149, %p46;
	selp.b32 	%r156, 0, %r152, %p45;
	selp.b32 	%r157, 0, %r154, %p44;
	mul.lo.s32 	%r158, %r9, %r155;
	mad.lo.s32 	%r159, %r10, %r156, %r158;
	mad.lo.s32 	%r160, %r11, %r157, %r159;
	shl.b64 	%rd96, %rd95, 32;
	shr.s64 	%rd97, %rd96, 30;
	add.s64 	%rd98, %rd1, %rd97;
	ld.global.f32 	%f120, [%rd98];
	cvt.s64.s32 	%rd99, %r160;
	add.s64 	%rd100, %rd2, %rd99;
	ld.global.u8 	%rs17, [%rd100];
	setp.eq.s16 	%p47, %rs17, 0;
	mul.f32 	%f121, %f120, %f94;
	selp.f32 	%f403, %f93, %f121, %p47;
	max.f32 	%f390, %f390, %f403;
$L__BB411_22:
	setp.le.s64 	%p48, %rd40, %rd15;
	mov.f32 	%f405, 0fFF800000;
	@%p48 bra 	$L__BB411_24;
	setp.eq.s64 	%p49, %rd32, 1;
	setp.eq.s64 	%p50, %rd31, 1;
	setp.eq.s64 	%p51, %rd30, 1;
	add.s64 	%rd101, %rd25, %rd15;
	cvt.u32.u64 	%r161, %rd101;
	div.s32 	%r162, %r161, %r6;
	mul.lo.s32 	%r163, %r162, %r6;
	sub.s32 	%r164, %r161, %r163;
	div.s32 	%r165, %r164, %r7;
	mul.lo.s32 	%r166, %r165, %r7;
	sub.s32 	%r167, %r164, %r166;
	selp.b32 	%r168, 0, %r162, %p51;
	selp.b32 	%r169, 0, %r165, %p50;
	selp.b32 	%r170, 0, %r167, %p49;
	mul.lo.s32 	%r171, %r9, %r168;
	mad.lo.s32 	%r172, %r10, %r169, %r171;
	mad.lo.s32 	%r173, %r11, %r170, %r172;
	shl.b64 	%rd102, %rd101, 32;
	shr.s64 	%rd103, %rd102, 30;
	add.s64 	%rd104, %rd1, %rd103;
	ld.global.f32 	%f123, [%rd104];
	cvt.s64.s32 	%rd105, %r173;
	add.s64 	%rd106, %rd2, %rd105;
	ld.global.u8 	%rs18, [%rd106];
	setp.eq.s16 	%p52, %rs18, 0;
	mul.f32 	%f124, %f123, %f94;
	selp.f32 	%f405, %f93, %f124, %p52;
	max.f32 	%f390, %f390, %f405;
$L__BB411_24:
	setp.le.s64 	%p53, %rd40, %rd16;
	mov.f32 	%f407, 0fFF800000;
	@%p53 bra 	$L__BB411_26;
	setp.eq.s64 	%p54, %rd32, 1;
	setp.eq.s64 	%p55, %rd31, 1;
	setp.eq.s64 	%p56, %rd30, 1;
	add.s64 	%rd107, %rd25, %rd16;
	cvt.u32.u64 	%r174, %rd107;
	div.s32 	%r175, %r174, %r6;
	mul.lo.s32 	%r176, %r175, %r6;
	sub.s32 	%r177, %r174, %r176;
	div.s32 	%r178, %r177, %r7;
	mul.lo.s32 	%r179, %r178, %r7;
	sub.s32 	%r180, %r177, %r179;
	selp.b32 	%r181, 0, %r175, %p56;
	selp.b32 	%r182, 0, %r178, %p55;
	selp.b32 	%r183, 0, %r180, %p54;
	mul.lo.s32 	%r184, %r9, %r181;
	mad.lo.s32 	%r185, %r10, %r182, %r184;
	mad.lo.s32 	%r186, %r11, %r183, %r185;
	shl.b64 	%rd108, %rd107, 32;
	shr.s64 	%rd109, %rd108, 30;
	add.s64 	%rd110, %rd1, %rd109;
	ld.global.f32 	%f126, [%rd110];
	cvt.s64.s32 	%rd111, %r186;
	add.s64 	%rd112, %rd2, %rd111;
	ld.global.u8 	%rs19, [%rd112];
	setp.eq.s16 	%p57, %rs19, 0;
	mul.f32 	%f127, %f126, %f94;
	selp.f32 	%f407, %f93, %f127, %p57;
	max.f32 	%f390, %f390, %f407;
$L__BB411_26:
	mov.u32 	%r187, %tid.x;
	add.s32 	%r188, %r187, 352;
	cvt.u64.u32 	%rd113, %r188;
	setp.le.s64 	%p58, %rd40, %rd113;
	mov.f32 	%f409, 0fFF800000;
	@%p58 bra 	$L__BB411_28;
	setp.eq.s64 	%p59, %rd32, 1;
	setp.eq.s64 	%p60, %rd31, 1;
	setp.eq.s64 	%p61, %rd30, 1;
	mov.u32 	%r189, %tid.x;
	add.s32 	%r190, %r189, 352;
	cvt.u64.u32 	%rd114, %r190;
	add.s64 	%rd115, %rd25, %rd114;
	cvt.u32.u64 	%r191, %rd115;
	div.s32 	%r192, %r191, %r6;
	mul.lo.s32 	%r193, %r192, %r6;
	sub.s32 	%r194, %r191, %r193;
	div.s32 	%r195, %r194, %r7;
	mul.lo.s32 	%r196, %r195, %r7;
	sub.s32 	%r197, %r194, %r196;
	selp.b32 	%r198, 0, %r192, %p61;
	selp.b32 	%r199, 0, %r195, %p60;
	selp.b32 	%r200, 0, %r197, %p59;
	mul.lo.s32 	%r201, %r9, %r198;
	mad.lo.s32 	%r202, %r10, %r199, %r201;
	mad.lo.s32 	%r203, %r11, %r200, %r202;
	shl.b64 	%rd116, %rd115, 32;
	shr.s64 	%rd117, %rd116, 30;
	add.s64 	%rd118, %rd1, %rd117;
	ld.global.f32 	%f129, [%rd118];
	cvt.s64.s32 	%rd119, %r203;
	add.s64 	%rd120, %rd2, %rd119;
	ld.global.u8 	%rs20, [%rd120];
	setp.eq.s16 	%p62, %rs20, 0;
	mul.f32 	%f130, %f129, %f94;
	selp.f32 	%f409, %f93, %f130, %p62;
	max.f32 	%f390, %f390, %f409;
$L__BB411_28:
	setp.le.s64 	%p63, %rd40, %rd17;
	mov.f32 	%f411, 0fFF800000;
	@%p63 bra 	$L__BB411_30;
	setp.eq.s64 	%p64, %rd32, 1;
	setp.eq.s64 	%p65, %rd31, 1;
	setp.eq.s64 	%p66, %rd30, 1;
	add.s64 	%rd121, %rd25, %rd17;
	cvt.u32.u64 	%r204, %rd121;
	div.s32 	%r205, %r204, %r6;
	mul.lo.s32 	%r206, %r205, %r6;
	sub.s32 	%r207, %r204, %r206;
	div.s32 	%r208, %r207, %r7;
	mul.lo.s32 	%r209, %r208, %r7;
	sub.s32 	%r210, %r207, %r209;
	selp.b32 	%r211, 0, %r205, %p66;
	selp.b32 	%r212, 0, %r208, %p65;
	selp.b32 	%r213, 0, %r210, %p64;
	mul.lo.s32 	%r214, %r9, %r211;
	mad.lo.s32 	%r215, %r10, %r212, %r214;
	mad.lo.s32 	%r216, %r11, %r213, %r215;
	shl.b64 	%rd122, %rd121, 32;
	shr.s64 	%rd123, %rd122, 30;
	add.s64 	%rd124, %rd1, %rd123;
	ld.global.f32 	%f132, [%rd124];
	cvt.s64.s32 	%rd125, %r216;
	add.s64 	%rd126, %rd2, %rd125;
	ld.global.u8 	%rs21, [%rd126];
	setp.eq.s16 	%p67, %rs21, 0;
	mul.f32 	%f133, %f132, %f94;
	selp.f32 	%f411, %f93, %f133, %p67;
	max.f32 	%f390, %f390, %f411;
$L__BB411_30:
	setp.le.s64 	%p68, %rd40, %rd18;
	mov.f32 	%f413, 0fFF800000;
	@%p68 bra 	$L__BB411_32;
	setp.eq.s64 	%p69, %rd32, 1;
	setp.eq.s64 	%p70, %rd31, 1;
	setp.eq.s64 	%p71, %rd30, 1;
	add.s64 	%rd127, %rd25, %rd18;
	cvt.u32.u64 	%r217, %rd127;
	div.s32 	%r218, %r217, %r6;
	mul.lo.s32 	%r219, %r218, %r6;
	sub.s32 	%r220, %r217, %r219;
	div.s32 	%r221, %r220, %r7;
	mul.lo.s32 	%r222, %r221, %r7;
	sub.s32 	%r223, %r220, %r222;
	selp.b32 	%r224, 0, %r218, %p71;
	selp.b32 	%r225, 0, %r221, %p70;
	selp.b32 	%r226, 0, %r223, %p69;
	mul.lo.s32 	%r227, %r9, %r224;
	mad.lo.s32 	%r228, %r10, %r225, %r227;
	mad.lo.s32 	%r229, %r11, %r226, %r228;
	shl.b64 	%rd128, %rd127, 32;
	shr.s64 	%rd129, %rd128, 30;
	add.s64 	%rd130, %rd1, %rd129;
	ld.global.f32 	%f135, [%rd130];
	cvt.s64.s32 	%rd131, %r229;
	add.s64 	%rd132, %rd2, %rd131;
	ld.global.u8 	%rs22, [%rd132];
	setp.eq.s16 	%p72, %rs22, 0;
	mul.f32 	%f136, %f135, %f94;
	selp.f32 	%f413, %f93, %f136, %p72;
	max.f32 	%f390, %f390, %f413;
$L__BB411_32:
	setp.le.s64 	%p73, %rd40, %rd19;
	mov.f32 	%f415, 0fFF800000;
	@%p73 bra 	$L__BB411_34;
	setp.eq.s64 	%p74, %rd32, 1;
	setp.eq.s64 	%p75, %rd31, 1;
	setp.eq.s64 	%p76, %rd30, 1;
	add.s64 	%rd133, %rd25, %rd19;
	cvt.u32.u64 	%r230, %rd133;
	div.s32 	%r231, %r230, %r6;
	mul.lo.s32 	%r232, %r231, %r6;
	sub.s32 	%r233, %r230, %r232;
	div.s32 	%r234, %r233, %r7;
	mul.lo.s32 	%r235, %r234, %r7;
	sub.s32 	%r236, %r233, %r235;
	selp.b32 	%r237, 0, %r231, %p76;
	selp.b32 	%r238, 0, %r234, %p75;
	selp.b32 	%r239, 0, %r236, %p74;
	mul.lo.s32 	%r240, %r9, %r237;
	mad.lo.s32 	%r241, %r10, %r238, %r240;
	mad.lo.s32 	%r242, %r11, %r239, %r241;
	shl.b64 	%rd134, %rd133, 32;
	shr.s64 	%rd135, %rd134, 30;
	add.s64 	%rd136, %rd1, %rd135;
	ld.global.f32 	%f138, [%rd136];
	cvt.s64.s32 	%rd137, %r242;
	add.s64 	%rd138, %rd2, %rd137;
	ld.global.u8 	%rs23, [%rd138];
	setp.eq.s16 	%p77, %rs23, 0;
	mul.f32 	%f139, %f138, %f94;
	selp.f32 	%f415, %f93, %f139, %p77;
	max.f32 	%f390, %f390, %f415;
$L__BB411_34:
	setp.le.s64 	%p78, %rd40, %rd20;
	mov.f32 	%f417, 0fFF800000;
	@%p78 bra 	$L__BB411_36;
	setp.eq.s64 	%p79, %rd32, 1;
	setp.eq.s64 	%p80, %rd31, 1;
	setp.eq.s64 	%p81, %rd30, 1;
	add.s64 	%rd139, %rd25, %rd20;
	cvt.u32.u64 	%r243, %rd139;
	div.s32 	%r244, %r243, %r6;
	mul.lo.s32 	%r245, %r244, %r6;
	sub.s32 	%r246, %r243, %r245;
	div.s32 	%r247, %r246, %r7;
	mul.lo.s32 	%r248, %r247, %r7;
	sub.s32 	%r249, %r246, %r248;
	selp.b32 	%r250, 0, %r244, %p81;
	selp.b32 	%r251, 0, %r247, %p80;
	selp.b32 	%r252, 0, %r249, %p79;
	mul.lo.s32 	%r253, %r9, %r250;
	mad.lo.s32 	%r254, %r10, %r251, %r253;
	mad.lo.s32 	%r255, %r11, %r252, %r254;
	shl.b64 	%rd140, %rd139, 32;
	shr.s64 	%rd141, %rd140, 30;
	add.s64 	%rd142, %rd1, %rd141;
	ld.global.f32 	%f141, [%rd142];
	cvt.s64.s32 	%rd143, %r255;
	add.s64 	%rd144, %rd2, %rd143;
	ld.global.u8 	%rs24, [%rd144];
	setp.eq.s16 	%p82, %rs24, 0;
	mul.f32 	%f142, %f141, %f94;
	selp.f32 	%f417, %f93, %f142, %p82;
	max.f32 	%f390, %f390, %f417;
$L__BB411_36:
	setp.le.s64 	%p83, %rd40, %rd21;
	mov.f32 	%f419, 0fFF800000;
	@%p83 bra 	$L__BB411_38;
	setp.eq.s64 	%p84, %rd32, 1;
	setp.eq.s64 	%p85, %rd31, 1;
	setp.eq.s64 	%p86, %rd30, 1;
	add.s64 	%rd145, %rd25, %rd21;
	cvt.u32.u64 	%r256, %rd145;
	div.s32 	%r257, %r256, %r6;
	mul.lo.s32 	%r258, %r257, %r6;
	sub.s32 	%r259, %r256, %r258;
	div.s32 	%r260, %r259, %r7;
	mul.lo.s32 	%r261, %r260, %r7;
	sub.s32 	%r262, %r259, %r261;
	selp.b32 	%r263, 0, %r257, %p86;
	selp.b32 	%r264, 0, %r260, %p85;
	selp.b32 	%r265, 0, %r262, %p84;
	mul.lo.s32 	%r266, %r9, %r263;
	mad.lo.s32 	%r267, %r10, %r264, %r266;
	mad.lo.s32 	%r268, %r11, %r265, %r267;
	shl.b64 	%rd146, %rd145, 32;
	shr.s64 	%rd147, %rd146, 30;
	add.s64 	%rd148, %rd1, %rd147;
	ld.global.f32 	%f144, [%rd148];
	cvt.s64.s32 	%rd149, %r268;
	add.s64 	%rd150, %rd2, %rd149;
	ld.global.u8 	%rs25, [%rd150];
	setp.eq.s16 	%p87, %rs25, 0;
	mul.f32 	%f145, %f144, %f94;
	selp.f32 	%f419, %f93, %f145, %p87;
	max.f32 	%f390, %f390, %f419;
$L__BB411_38:
	setp.le.s64 	%p88, %rd40, %rd22;
	mov.f32 	%f421, 0fFF800000;
	@%p88 bra 	$L__BB411_40;
	setp.eq.s64 	%p89, %rd32, 1;
	setp.eq.s64 	%p90, %rd31, 1;
	setp.eq.s64 	%p91, %rd30, 1;
	add.s64 	%rd151, %rd25, %rd22;
	cvt.u32.u64 	%r269, %rd151;
	div.s32 	%r270, %r269, %r6;
	mul.lo.s32 	%r271, %r270, %r6;
	sub.s32 	%r272, %r269, %r271;
	div.s32 	%r273, %r272, %r7;
	mul.lo.s32 	%r274, %r273, %r7;
	sub.s32 	%r275, %r272, %r274;
	selp.b32 	%r276, 0, %r270, %p91;
	selp.b32 	%r277, 0, %r273, %p90;
	selp.b32 	%r278, 0, %r275, %p89;
	mul.lo.s32 	%r279, %r9, %r276;
	mad.lo.s32 	%r280, %r10, %r277, %r279;
	mad.lo.s32 	%r281, %r11, %r278, %r280;
	shl.b64 	%rd152, %rd151, 32;
	shr.s64 	%rd153, %rd152, 30;
	add.s64 	%rd154, %rd1, %rd153;
	ld.global.f32 	%f147, [%rd154];
	cvt.s64.s32 	%rd155, %r281;
	add.s64 	%rd156, %rd2, %rd155;
	ld.global.u8 	%rs26, [%rd156];
	setp.eq.s16 	%p92, %rs26, 0;
	mul.f32 	%f148, %f147, %f94;
	selp.f32 	%f421, %f93, %f148, %p92;
	max.f32 	%f390, %f390, %f421;
$L__BB411_40:
	mov.u32 	%r282, %tid.x;
	cvt.u64.u32 	%rd157, %r282;
	setp.le.s64 	%p93, %rd40, %rd157;
	mov.b32 	%r283, %f390;
	shfl.sync.bfly.b32	%r284|%p94, %r283, 16, 31, -1;
	mov.b32 	%f149, %r284;
	max.f32 	%f150, %f390, %f149;
	mov.b32 	%r285, %f150;
	shfl.sync.bfly.b32	%r286|%p95, %r285, 8, 31, -1;
	mov.b32 	%f151, %r286;
	max.f32 	%f152, %f150, %f151;
	mov.b32 	%r287, %f152;
	shfl.sync.bfly.b32	%r288|%p96, %r287, 4, 31, -1;
	mov.b32 	%f153, %r288;
	max.f32 	%f154, %f152, %f153;
	mov.b32 	%r289, %f154;
	shfl.sync.bfly.b32	%r290|%p97, %r289, 2, 31, -1;
	mov.b32 	%f155, %r290;
	max.f32 	%f156, %f154, %f155;
	mov.b32 	%r291, %f156;
	shfl.sync.bfly.b32	%r292|%p98, %r291, 1, 31, -1;
	mov.b32 	%f157, %r292;
	max.f32 	%f158, %f156, %f157;
	sub.f32 	%f159, %f387, %f158;
	fma.rn.f32 	%f160, %f159, 0f3BBB989D, 0f3F000000;
	cvt.sat.f32.f32 	%f161, %f160;
	mov.f32 	%f162, 0f4B400001;
	mov.f32 	%f163, 0f437C0000;
	fma.rm.f32 	%f164, %f161, %f163, %f162;
	add.f32 	%f165, %f164, 0fCB40007F;
	neg.f32 	%f166, %f165;
	fma.rn.f32 	%f167, %f159, 0f3FB8AA3B, %f166;
	fma.rn.f32 	%f168, %f159, 0f32A57060, %f167;
	mov.b32 	%r293, %f164;
	shl.b32 	%r294, %r293, 23;
	mov.b32 	%f169, %r294;
	ex2.approx.ftz.f32 	%f170, %f168;
	mul.f32 	%f171, %f170, %f169;
	add.f32 	%f172, %f171, 0f00000000;
	sub.f32 	%f173, %f389, %f158;
	fma.rn.f32 	%f174, %f173, 0f3BBB989D, 0f3F000000;
	cvt.sat.f32.f32 	%f175, %f174;
	fma.rm.f32 	%f176, %f175, %f163, %f162;
	add.f32 	%f177, %f176, 0fCB40007F;
	neg.f32 	%f178, %f177;
	fma.rn.f32 	%f179, %f173, 0f3FB8AA3B, %f178;
	fma.rn.f32 	%f180, %f173, 0f32A57060, %f179;
	mov.b32 	%r295, %f176;
	shl.b32 	%r296, %r295, 23;
	mov.b32 	%f181, %r296;
	ex2.approx.ftz.f32 	%f182, %f180;
	mul.f32 	%f183, %f182, %f181;
	add.f32 	%f184, %f172, %f183;
	sub.f32 	%f185, %f391, %f158;
	fma.rn.f32 	%f186, %f185, 0f3BBB989D, 0f3F000000;
	cvt.sat.f32.f32 	%f187, %f186;
	fma.rm.f32 	%f188, %f187, %f163, %f162;
	add.f32 	%f189, %f188, 0fCB40007F;
	neg.f32 	%f190, %f189;
	fma.rn.f32 	%f191, %f185, 0f3FB8AA3B, %f190;
	fma.rn.f32 	%f192, %f185, 0f32A57060, %f191;
	mov.b32 	%r297, %f188;
	shl.b32 	%r298, %r297, 23;
	mov.b32 	%f193, %r298;
	ex2.approx.ftz.f32 	%f194, %f192;
	mul.f32 	%f195, %f194, %f193;
	add.f32 	%f196, %f184, %f195;
	sub.f32 	%f197, %f393, %f158;
	fma.rn.f32 	%f198, %f197, 0f3BBB989D, 0f3F000000;
	cvt.sat.f32.f32 	%f199, %f198;
	fma.rm.f32 	%f200, %f199, %f163, %f162;
	add.f32 	%f201, %f200, 0fCB40007F;
	neg.f32 	%f202, %f201;
	fma.rn.f32 	%f203, %f197, 0f3FB8AA3B, %f202;
	fma.rn.f32 	%f204, %f197, 0f32A57060, %f203;
	mov.b32 	%r299, %f200;
	shl.b32 	%r300, %r299, 23;
	mov.b32 	%f205, %r300;
	ex2.approx.ftz.f32 	%f206, %f204;
	mul.f32 	%f207, %f206, %f205;
	add.f32 	%f208, %f196, %f207;
	sub.f32 	%f209, %f395, %f158;
	fma.rn.f32 	%f210, %f209, 0f3BBB989D, 0f3F000000;
	cvt.sat.f32.f32 	%f211, %f210;
	fma.rm.f32 	%f212, %f211, %f163, %f162;
	add.f32 	%f213, %f212, 0fCB40007F;
	neg.f32 	%f214, %f213;
	fma.rn.f32 	%f215, %f209, 0f3FB8AA3B, %f214;
	fma.rn.f32 	%f216, %f209, 0f32A57060, %f215;
	mov.b32 	%r301, %f212;
	shl.b32 	%r302, %r301, 23;
	mov.b32 	%f217, %r302;
	ex2.approx.ftz.f32 	%f218, %f216;
	mul.f32 	%f219, %f218, %f217;
	add.f32 	%f220, %f208, %f219;
	sub.f32 	%f221, %f397, %f158;
	fma.rn.f32 	%f222, %f221, 0f3BBB989D, 0f3F000000;
	cvt.sat.f32.f32 	%f223, %f222;
	fma.rm.f32 	%f224, %f223, %f163, %f162;
	add.f32 	%f225, %f224, 0fCB40007F;
	neg.f32 	%f226, %f225;
	fma.rn.f32 	%f227, %f221, 0f3FB8AA3B, %f226;
	fma.rn.f32 	%f228, %f221, 0f32A57060, %f227;
	mov.b32 	%r303, %f224;
	shl.b32 	%r304, %r303, 23;
	mov.b32 	%f229, %r304;
	ex2.approx.ftz.f32 	%f230, %f228;
	mul.f32 	%f231, %f230, %f229;
	add.f32 	%f232, %f220, %f231;
	sub.f32 	%f233, %f399, %f158;
	fma.rn.f32 	%f234, %f233, 0f3BBB989D, 0f3F000000;
	cvt.sat.f32.f32 	%f235, %f234;
	fma.rm.f32 	%f236, %f235, %f163, %f162;
	add.f32 	%f237, %f236, 0fCB40007F;
	neg.f32 	%f238, %f237;
	fma.rn.f32 	%f239, %f233, 0f3FB8AA3B, %f238;
	fma.rn.f32 	%f240, %f233, 0f32A57060, %f239;
	mov.b32 	%r305, %f236;
	shl.b32 	%r306, %r305, 23;
	mov.b32 	%f241, %r306;
	ex2.approx.ftz.f32 	%f242, %f240;
	mul.f32 	%f243, %f242, %f241;
	add.f32 	%f244, %f232, %f243;
	sub.f32 	%f245, %f401, %f158;
	fma.rn.f32 	%f246, %f245, 0f3BBB989D, 0f3F000000;
	cvt.sat.f32.f32 	%f247, %f246;
	fma.rm.f32 	%f248, %f247, %f163, %f162;
	add.f32 	%f249, %f248, 0fCB40007F;
	neg.f32 	%f250, %f249;
	fma.rn.f32 	%f251, %f245, 0f3FB8AA3B, %f250;
	fma.rn.f32 	%f252, %f245, 0f32A57060, %f251;
	mov.b32 	%r307, %f248;
	shl.b32 	%r308, %r307, 23;
	mov.b32 	%f253, %r308;
	ex2.approx.ftz.f32 	%f254, %f252;
	mul.f32 	%f255, %f254, %f253;
	add.f32 	%f256, %f244, %f255;
	sub.f32 	%f257, %f403, %f158;
	fma.rn.f32 	%f258, %f257, 0f3BBB989D, 0f3F000000;
	cvt.sat.f32.f32 	%f259, %f258;
	fma.rm.f32 	%f260, %f259, %f163, %f162;
	add.f32 	%f261, %f260, 0fCB40007F;
	neg.f32 	%f262, %f261;
	fma.rn.f32 	%f263, %f257, 0f3FB8AA3B, %f262;
	fma.rn.f32 	%f264, %f257, 0f32A57060, %f263;
	mov.b32 	%r309, %f260;
	shl.b32 	%r310, %r309, 23;
	mov.b32 	%f265, %r310;
	ex2.approx.ftz.f32 	%f266, %f264;
	mul.f32 	%f267, %f266, %f265;
	add.f32 	%f268, %f256, %f267;
	sub.f32 	%f269, %f405, %f158;
	fma.rn.f32 	%f270, %f269, 0f3BBB989D, 0f3F000000;
	cvt.sat.f32.f32 	%f271, %f270;
	fma.rm.f32 	%f272, %f271, %f163, %f162;
	add.f32 	%f273, %f272, 0fCB40007F;
	neg.f32 	%f274, %f273;
	fma.rn.f32 	%f275, %f269, 0f3FB8AA3B, %f274;
	fma.rn.f32 	%f276, %f269, 0f32A57060, %f275;
	mov.b32 	%r311, %f272;
	shl.b32 	%r312, %r311, 23;
	mov.b32 	%f277, %r312;
	ex2.approx.ftz.f32 	%f278, %f276;
	mul.f32 	%f279, %f278, %f277;
	add.f32 	%f280, %f268, %f279;
	sub.f32 	%f281, %f407, %f158;
	fma.rn.f32 	%f282, %f281, 0f3BBB989D, 0f3F000000;
	cvt.sat.f32.f32 	%f283, %f282;
	fma.rm.f32 	%f284, %f283, %f163, %f162;
	add.f32 	%f285, %f284, 0fCB40007F;
	neg.f32 	%f286, %f285;
	fma.rn.f32 	%f287, %f281, 0f3FB8AA3B, %f286;
	fma.rn.f32 	%f288, %f281, 0f32A57060, %f287;
	mov.b32 	%r313, %f284;
	shl.b32 	%r314, %r313, 23;
	mov.b32 	%f289, %r314;
	ex2.approx.ftz.f32 	%f290, %f288;
	mul.f32 	%f291, %f290, %f289;
	add.f32 	%f292, %f280, %f291;
	sub.f32 	%f293, %f409, %f158;
	fma.rn.f32 	%f294, %f293, 0f3BBB989D, 0f3F000000;
	cvt.sat.f32.f32 	%f295, %f294;
	fma.rm.f32 	%f296, %f295, %f163, %f162;
	add.f32 	%f297, %f296, 0fCB40007F;
	neg.f32 	%f298, %f297;
	fma.rn.f32 	%f299, %f293, 0f3FB8AA3B, %f298;
	fma.rn.f32 	%f300, %f293, 0f32A57060, %f299;
	mov.b32 	%r315, %f296;
	shl.b32 	%r316, %r315, 23;
	mov.b32 	%f301, %r316;
	ex2.approx.ftz.f32 	%f302, %f300;
	mul.f32 	%f303, %f302, %f301;
	add.f32 	%f304, %f292, %f303;
	sub.f32 	%f305, %f411, %f158;
	fma.rn.f32 	%f306, %f305, 0f3BBB989D, 0f3F000000;
	cvt.sat.f32.f32 	%f307, %f306;
	fma.rm.f32 	%f308, %f307, %f163, %f162;
	add.f32 	%f309, %f308, 0fCB40007F;
	neg.f32 	%f310, %f309;
	fma.rn.f32 	%f311, %f305, 0f3FB8AA3B, %f310;
	fma.rn.f32 	%f312, %f305, 0f32A57060, %f311;
	mov.b32 	%r317, %f308;
	shl.b32 	%r318, %r317, 23;
	mov.b32 	%f313, %r318;
	ex2.approx.ftz.f32 	%f314, %f312;
	mul.f32 	%f315, %f314, %f313;
	add.f32 	%f316, %f304, %f315;
	sub.f32 	%f317, %f413, %f158;
	fma.rn.f32 	%f318, %f317, 0f3BBB989D, 0f3F000000;
	cvt.sat.f32.f32 	%f319, %f318;
	fma.rm.f32 	%f320, %f319, %f163, %f162;
	add.f32 	%f321, %f320, 0fCB40007F;
	neg.f32 	%f322, %f321;
	fma.rn.f32 	%f323, %f317, 0f3FB8AA3B, %f322;
	fma.rn.f32 	%f324, %f317, 0f32A57060, %f323;
	mov.b32 	%r319, %f320;
	shl.b32 	%r320, %r319, 23;
	mov.b32 	%f325, %r320;
	ex2.approx.ftz.f32 	%f326, %f324;
	mul.f32 	%f327, %f326, %f325;
	add.f32 	%f328, %f316, %f327;
	sub.f32 	%f329, %f415, %f158;
	fma.rn.f32 	%f330, %f329, 0f3BBB989D, 0f3F000000;
	cvt.sat.f32.f32 	%f331, %f330;
	fma.rm.f32 	%f332, %f331, %f163, %f162;
	add.f32 	%f333, %f332, 0fCB40007F;
	neg.f32 	%f334, %f333;
	fma.rn.f32 	%f335, %f329, 0f3FB8AA3B, %f334;
	fma.rn.f32 	%f336, %f329, 0f32A57060, %f335;
	mov.b32 	%r321, %f332;
	shl.b32 	%r322, %r321, 23;
	mov.b32 	%f337, %r322;
	ex2.approx.ftz.f32 	%f338, %f336;
	mul.f32 	%f339, %f338, %f337;
	add.f32 	%f340, %f328, %f339;
	sub.f32 	%f341, %f417, %f158;
	fma.rn.f32 	%f342, %f341, 0f3BBB989D, 0f3F000000;
	cvt.sat.f32.f32 	%f343, %f342;
	fma.rm.f32 	%f344, %f343, %f163, %f162;
	add.f32 	%f345, %f344, 0fCB40007F;
	neg.f32 	%f346, %f345;
	fma.rn.f32 	%f347, %f341, 0f3FB8AA3B, %f346;
	fma.rn.f32 	%f348, %f341, 0f32A57060, %f347;
	mov.b32 	%r323, %f344;
	shl.b32 	%r324, %r323, 23;
	mov.b32 	%f349, %r324;
	ex2.approx.ftz.f32 	%f350, %f348;
	mul.f32 	%f351, %f350, %f349;
	add.f32 	%f352, %f340, %f351;
	sub.f32 	%f353, %f419, %f158;
	fma.rn.f32 	%f354, %f353, 0f3BBB989D, 0f3F000000;
	cvt.sat.f32.f32 	%f355, %f354;
	fma.rm.f32 	%f356, %f355, %f163, %f162;
	add.f32 	%f357, %f356, 0fCB40007F;
	neg.f32 	%f358, %f357;
	fma.rn.f32 	%f359, %f353, 0f3FB8AA3B, %f358;
	fma.rn.f32 	%f360, %f353, 0f32A57060, %f359;
	mov.b32 	%r325, %f356;
	shl.b32 	%r326, %r325, 23;
	mov.b32 	%f361, %r326;
	ex2.approx.ftz.f32 	%f362, %f360;
	mul.f32 	%f363, %f362, %f361;
	add.f32 	%f364, %f352, %f363;
	sub.f32 	%f365, %f421, %f158;
	fma.rn.f32 	%f366, %f365, 0f3BBB989D, 0f3F000000;
	cvt.sat.f32.f32 	%f367, %f366;
	fma.rm.f32 	%f368, %f367, %f163, %f162;
	add.f32 	%f369, %f368, 0fCB40007F;
	neg.f32 	%f370, %f369;
	fma.rn.f32 	%f371, %f365, 0f3FB8AA3B, %f370;
	fma.rn.f32 	%f372, %f365, 0f32A57060, %f371;
	mov.b32 	%r327, %f368;
	shl.b32 	%r328, %r327, 23;
	mov.b32 	%f373, %r328;
	ex2.approx.ftz.f32 	%f374, %f372;
	mul.f32 	%f375, %f374, %f373;
	add.f32 	%f376, %f364, %f375;
	mov.b32 	%r329, %f376;
	shfl.sync.bfly.b32	%r330|%p99, %r329, 16, 31, -1;
	mov.b32 	%f377, %r330;
	add.f32 	%f378, %f376, %f377;
	mov.b32 	%r331, %f378;
	shfl.sync.bfly.b32	%r332|%p100, %r331, 8, 31, -1;
	mov.b32 	%f379, %r332;
	add.f32 	%f380, %f378, %f379;
	mov.b32 	%r333, %f380;
	shfl.sync.bfly.b32	%r334|%p101, %r333, 4, 31, -1;
	mov.b32 	%f381, %r334;
	add.f32 	%f382, %f380, %f381;
	mov.b32 	%r335, %f382;
	shfl.sync.bfly.b32	%r336|%p102, %r335, 2, 31, -1;
	mov.b32 	%f383, %r336;
	add.f32 	%f384, %f382, %f383;
	mov.b32 	%r337, %f384;
	shfl.sync.bfly.b32	%r338|%p103, %r337, 1, 31, -1;
	mov.b32 	%f385, %r338;
	add.f32 	%f386, %f384, %f385;
	div.rn.f32 	%f75, %f171, %f386;
	div.rn.f32 	%f76, %f183, %f386;
	div.rn.f32 	%f77, %f195, %f386;
	div.rn.f32 	%f78, %f207, %f386;
	div.rn.f32 	%f79, %f219, %f386;
	div.rn.f32 	%f80, %f231, %f386;
	div.rn.f32 	%f81, %f243, %f386;
	div.rn.f32 	%f82, %f255, %f386;
	div.rn.f32 	%f83, %f267, %f386;
	div.rn.f32 	%f84, %f279, %f386;
	div.rn.f32 	%f85, %f291, %f386;
	div.rn.f32 	%f86, %f303, %f386;
	div.rn.f32 	%f87, %f315, %f386;
	div.rn.f32 	%f88, %f327, %f386;
	div.rn.f32 	%f89, %f339, %f386;
	div.rn.f32 	%f90, %f351, %f386;
	div.rn.f32 	%f91, %f363, %f386;
	div.rn.f32 	%f92, %f375, %f386;
	mad.lo.s64 	%rd158, %rd165, %rd38, %rd157;
	cvta.to.global.u64 	%rd159, %rd37;
	shl.b64 	%rd160, %rd158, 2;
	add.s64 	%rd26, %rd159, %rd160;
	@%p93 bra 	$L__BB411_42;
	st.global.f32 	[%rd26], %f75;
$L__BB411_42:
	setp.le.s64 	%p104, %rd40, %rd7;
	@%p104 bra 	$L__BB411_44;
	st.global.f32 	[%rd26+128], %f76;
$L__BB411_44:
	setp.le.s64 	%p105, %rd40, %rd8;
	@%p105 bra 	$L__BB411_46;
	st.global.f32 	[%rd26+256], %f77;
$L__BB411_46:
	setp.le.s64 	%p106, %rd40, %rd9;
	@%p106 bra 	$L__BB411_48;
	st.global.f32 	[%rd26+384], %f78;
$L__BB411_48:
	setp.le.s64 	%p107, %rd40, %rd10;
	@%p107 bra 	$L__BB411_50;
	st.global.f32 	[%rd26+512], %f79;
$L__BB411_50:
	setp.le.s64 	%p108, %rd40, %rd11;
	@%p108 bra 	$L__BB411_52;
	st.global.f32 	[%rd26+640], %f80;
$L__BB411_52:
	setp.le.s64 	%p109, %rd40, %rd12;
	@%p109 bra 	$L__BB411_54;
	st.global.f32 	[%rd26+768], %f81;
$L__BB411_54:
	setp.le.s64 	%p110, %rd40, %rd13;
	@%p110 bra 	$L__BB411_56;
	st.global.f32 	[%rd26+896], %f82;
$L__BB411_56:
	setp.le.s64 	%p111, %rd40, %rd14;
	@%p111 bra 	$L__BB411_58;
	st.global.f32 	[%rd26+1024], %f83;
$L__BB411_58:
	setp.le.s64 	%p112, %rd40, %rd15;
	@%p112 bra 	$L__BB411_60;
	st.global.f32 	[%rd26+1152], %f84;
$L__BB411_60:
	setp.le.s64 	%p113, %rd40, %rd16;
	@%p113 bra 	$L__BB411_62;
	st.global.f32 	[%rd26+1280], %f85;
$L__BB411_62:
	mov.u32 	%r339, %tid.x;
	add.s32 	%r340, %r339, 352;
	cvt.u64.u32 	%rd161, %r340;
	setp.le.s64 	%p114, %rd40, %rd161;
	@%p114 bra 	$L__BB411_64;
	st.global.f32 	[%rd26+1408], %f86;
$L__BB411_64:
	setp.le.s64 	%p115, %rd40, %rd17;
	@%p115 bra 	$L__BB411_66;
	st.global.f32 	[%rd26+1536], %f87;
$L__BB411_66:
	setp.le.s64 	%p116, %rd40, %rd18;
	@%p116 bra 	$L__BB411_68;
	st.global.f32 	[%rd26+1664], %f88;
$L__BB411_68:
	setp.le.s64 	%p117, %rd40, %rd19;
	@%p117 bra 	$L__BB411_70;
	st.global.f32 	[%rd26+1792], %f89;
$L__BB411_70:
	setp.le.s64 	%p118, %rd40, %rd20;
	@%p118 bra 	$L__BB411_72;
	st.global.f32 	[%rd26+1920], %f90;
$L__BB411_72:
	setp.le.s64 	%p119, %rd40, %rd21;
	@%p119 bra 	$L__BB411_74;
	st.global.f32 	[%rd26+2048], %f91;
$L__BB411_74:
	setp.le.s64 	%p120, %rd40, %rd22;
	@%p120 bra 	$L__BB411_76;
	st.global.f32 	[%rd26+2176], %f92;
$L__BB411_76:
	ld.param.u64 	%rd164, [_Z15SoftmaxWarpImplI22BroadcastScaleMaskLoadIffbLm3EiE11DirectStoreIffEfLi1ELi18ELi32ELi1ELb1EL9Algorithm0EEvT_T0_ll_param_2];
	mov.u32 	%r341, %nctaid.x;
	mov.u32 	%r342, %ntid.y;
	mul.lo.s32 	%r343, %r341, %r342;
	cvt.s64.s32 	%rd162, %r343;
	add.s64 	%rd165, %rd165, %rd162;
	setp.lt.s64 	%p121, %rd165, %rd164;
	@%p121 bra 	$L__BB411_4;
$L__BB411_77:
	ret;

}
	// .globl	_Z15SoftmaxWarpImplI22BroadcastScaleMaskLoadIffbLm3EiE11DirectStoreIffEfLi1ELi19ELi32ELi1ELb0EL9Algorithm0EEvT_T0_ll
.visible .entry _Z15SoftmaxWarpImplI22BroadcastScaleMaskLoadIffbLm3EiE11DirectStoreIffEfLi1ELi19ELi32ELi1ELb0EL9Algorithm0EEvT_T0_ll(
	.param .align 8 .b8 _Z15SoftmaxWarpImplI22BroadcastScaleMaskLoadIffbLm3EiE11DirectStoreIffEfLi1ELi19ELi32ELi1ELb0EL9Algorithm0EEvT_T0_ll_param_0[112],
	.param .align 8 .b8 _Z15SoftmaxWarpImplI22BroadcastScaleMaskLoadIffbLm3EiE11DirectStoreIffEfLi1ELi19ELi32ELi1ELb0EL9Algorithm0EEvT_T0_ll_param_1[16],
	.param .u64 _Z15SoftmaxWarpImplI22BroadcastScaleMaskLoadIffbLm3EiE11DirectStoreIffEfLi1ELi19ELi32ELi1ELb0EL9Algorithm0EEvT_T0_ll_param_2,
	.param .u64 _Z15SoftmaxWarpImplI22BroadcastScaleMaskLoadIffbLm3EiE11DirectStoreIffEfLi1ELi19ELi32ELi1ELb0EL9Algorithm0EEvT_T0_ll_param_3
)
{
	.reg .pred 	%p<36>;
	.reg .b16 	%rs<28>;
	.reg .b32 	%r<334>;
	.reg .b32 	%f<350>;
	.reg .b64 	%rd<149>;

	ld.param.u64 	%rd22, [_Z15SoftmaxWarpImplI22BroadcastScaleMaskLoadIffbLm3EiE11DirectStoreIffEfLi1ELi19ELi32ELi1ELb0EL9Algorithm0EEvT_T0_ll_param_1+8];
	ld.param.u64 	%rd21, [_Z15SoftmaxWarpImplI22BroadcastScaleMaskLoadIffbLm3EiE11DirectStoreIffEfLi1ELi19ELi32ELi1ELb0EL9Algorithm0EEvT_T0_ll_param_1];
	ld.param.v2.f32 	{%f3, %f4}, [_Z15SoftmaxWarpImplI22BroadcastScaleMaskLoadIffbLm3EiE11DirectStoreIffEfLi1ELi19ELi32ELi1ELb0EL9Algorithm0EEvT_T0_ll_param_0+104];
	ld.param.u64 	%rd20, [_Z15SoftmaxWarpImplI22BroadcastScaleMaskLoadIffbLm3EiE11DirectStoreIffEfLi1ELi19ELi32ELi1ELb0EL9Algorithm0EEvT_T0_ll_param_0+96];
	ld.param.u32 	%r12, [_Z15SoftmaxWarpImplI22BroadcastScaleMaskLoadIffbLm3EiE11DirectStoreIffEfLi1ELi19ELi32ELi1ELb0EL9Algorithm0EEvT_T0_ll_param_0+80];
	ld.param.v2.u32 	{%r10, %r11}, [_Z15SoftmaxWarpImplI22BroadcastScaleMaskLoadIffbLm3EiE11DirectStoreIffEfLi1ELi19ELi32ELi1ELb0EL9Algorithm0EEvT_T0_ll_param_0+72];
	ld.param.v2.u32 	{%r7, %r8}, [_Z15SoftmaxWarpImplI22BroadcastScaleMaskLoadIffbLm3EiE11DirectStoreIffEfLi1ELi19ELi32ELi1ELb0EL9Algorithm0EEvT_T0_ll_param_0+48];
	ld.param.u64 	%rd16, [_Z15SoftmaxWarpImplI22BroadcastScaleMaskLoadIffbLm3EiE11DirectStoreIffEfLi1ELi19ELi32ELi1ELb0EL9Algorithm0EEvT_T0_ll_param_0+32];
	ld.param.u64 	%rd15, [_Z15SoftmaxWarpImplI22BroadcastScaleMaskLoadIffbLm3EiE11DirectStoreIffEfLi1ELi19ELi32ELi1ELb0EL9Algorithm0EEvT_T0_ll_param_0+24];
	ld.param.u64 	%rd14, [_Z15SoftmaxWarpImplI22BroadcastScaleMaskLoadIffbLm3EiE11DirectStoreIffEfLi1ELi19ELi32ELi1ELb0EL9Algorithm0EEvT_T0_ll_param_0+16];
	ld.param.u64 	%rd13, [_Z15SoftmaxWarpImplI22BroadcastScaleMaskLoadIffbLm3EiE11DirectStoreIffEfLi1ELi19ELi32ELi1ELb0EL9Algorithm0EEvT_T0_ll_param_0+8];
	ld.param.u64 	%rd12, [_Z15SoftmaxWarpImplI22BroadcastScaleMaskLoadIffbLm3EiE11DirectStoreIffEfLi1ELi19ELi32ELi1ELb0EL9Algorithm0EEvT_T0_ll_param_0];
	ld.param.u64 	%rd23, [_Z15SoftmaxWarpImplI22BroadcastScaleMaskLoadIffbLm3EiE11DirectStoreIffEfLi1ELi19ELi32ELi1ELb0EL9Algorithm0EEvT_T0_ll_param_2];
	ld.param.u64 	%rd24, [_Z15SoftmaxWarpImplI22BroadcastScaleMaskLoadIffbLm3EiE11DirectStoreIffEfLi1ELi19ELi32ELi1ELb0EL9Algorithm0EEvT_T0_ll_param_3];
	setp.lt.s64 	%p1, %rd24, 609;
	@%p1 bra 	$L__BB412_2;
	mov.u64 	%rd25, $str;
	cvta.global.u64 	%rd26, %rd25;
	mov.u64 	%rd27, $str$1;
	cvta.global.u64 	%rd28, %rd27;
	mov.u64 	%rd29, __unnamed_403;
	cvta.global.u64 	%rd30, %rd29;
	{ // callseq 402, 0
	.param .b64 param0;
	st.param.b64 	[param0], %rd26;
	.param .b64 param1;
	st.param.b64 	[param1], %rd28;
	.param .b32 param2;
	st.param.b32 	[param2], 254;
	.param .b64 param3;
	st.param.b64 	[param3], %rd30;
	.param .b64 param4;
	st.param.b64 	[param4], 1;
	call.uni 
	__assertfail, 
	(
	param0, 
	param1, 
	param2, 
	param3, 
	param4
	);
	} // callseq 402
$L__BB412_2:
	mov.u32 	%r23, %ctaid.x;
	mov.u32 	%r24, %ntid.y;
	mov.u32 	%r25, %tid.y;
	mad.lo.s32 	%r26, %r23, %r24, %r25;
	mov.u32 	%r27, %nctaid.x;
	mul.lo.s32 	%r6, %r27, %r24;
	cvt.s64.s32 	%rd148, %r26;
	setp.le.s64 	%p2, %rd23, %rd148;
	@%p2 bra 	$L__BB412_5;
	cvta.to.global.u64 	%rd5, %rd12;
	cvta.to.global.u64 	%rd6, %rd13;
	mov.u32 	%r28, %tid.x;
	cvt.u64.u32 	%rd7, %r28;
	cvta.to.global.u64 	%rd8, %rd21;
	cvt.s64.s32 	%rd9, %r6;
$L__BB412_4:
	setp.eq.s64 	%p3, %rd16, 1;
	setp.eq.s64 	%p4, %rd15, 1;
	setp.eq.s64 	%p5, %rd14, 1;
	mad.lo.s64 	%rd31, %rd20, %rd148, %rd7;
	cvt.u32.u64 	%r29, %rd31;
	div.s32 	%r30, %r29, %r7;
	mul.lo.s32 	%r31, %r30, %r7;
	sub.s32 	%r32, %r29, %r31;
	div.s32 	%r33, %r32, %r8;
	mul.lo.s32 	%r34, %r33, %r8;
	sub.s32 	%r35, %r32, %r34;
	selp.b32 	%r36, 0, %r30, %p5;
	selp.b32 	%r37, 0, %r33, %p4;
	selp.b32 	%r38, 0, %r35, %p3;
	mul.lo.s32 	%r39, %r10, %r36;
	mad.lo.s32 	%r40, %r11, %r37, %r39;
	mad.lo.s32 	%r41, %r12, %r38, %r40;
	shl.b64 	%rd32, %rd31, 32;
	shr.s64 	%rd33, %rd32, 30;
	add.s64 	%rd34, %rd5, %rd33;
	ld.global.f32 	%f5, [%rd34];
	cvt.s64.s32 	%rd35, %r41;
	add.s64 	%rd36, %rd6, %rd35;
	ld.global.u8 	%rs9, [%rd36];
	setp.eq.s16 	%p6, %rs9, 0;
	mul.f32 	%f6, %f5, %f4;
	selp.f32 	%f7, %f3, %f6, %p6;
	max.f32 	%f8, %f7, 0fFF800000;
	add.s64 	%rd37, %rd31, 32;
	cvt.u32.u64 	%r42, %rd37;
	div.s32 	%r43, %r42, %r7;
	mul.lo.s32 	%r44, %r43, %r7;
	sub.s32 	%r45, %r42, %r44;
	div.s32 	%r46, %r45, %r8;
	mul.lo.s32 	%r47, %r46, %r8;
	sub.s32 	%r48, %r45, %r47;
	selp.b32 	%r49, 0, %r43, %p5;
	selp.b32 	%r50, 0, %r46, %p4;
	selp.b32 	%r51, 0, %r48, %p3;
	mul.lo.s32 	%r52, %r10, %r49;
	mad.lo.s32 	%r53, %r11, %r50, %r52;
	mad.lo.s32 	%r54, %r12, %r51, %r53;
	shl.b64 	%rd38, %rd37, 32;
	shr.s64 	%rd39, %rd38, 30;
	add.s64 	%rd40, %rd5, %rd39;
	ld.global.f32 	%f9, [%rd40];
	cvt.s64.s32 	%rd41, %r54;
	add.s64 	%rd42, %rd6, %rd41;
	ld.global.u8 	%rs10, [%rd42];
	setp.eq.s16 	%p7, %rs10, 0;
	mul.f32 	%f10, %f9, %f4;
	selp.f32 	%f11, %f3, %f10, %p7;
	max.f32 	%f12, %f8, %f11;
	add.s64 	%rd43, %rd31, 64;
	cvt.u32.u64 	%r55, %rd43;
	div.s32 	%r56, %r55, %r7;
	mul.lo.s32 	%r57, %r56, %r7;
	sub.s32 	%r58, %r55, %r57;
	div.s32 	%r59, %r58, %r8;
	mul.lo.s32 	%r60, %r59, %r8;
	sub.s32 	%r61, %r58, %r60;
	selp.b32 	%r62, 0, %r56, %p5;
	selp.b32 	%r63, 0, %r59, %p4;
	selp.b32 	%r64, 0, %r61, %p3;
	mul.lo.s32 	%r65, %r10, %r62;
	mad.lo.s32 	%r66, %r11, %r63, %r65;
	mad.lo.s32 	%r67, %r12, %r64, %r66;
	shl.b64 	%rd44, %rd43, 32;
	shr.s64 	%rd45, %rd44, 30;
	add.s64 	%rd46, %rd5, %rd45;
	ld.global.f32 	%f13, [%rd46];
	cvt.s64.s32 	%rd47, %r67;
	add.s64 	%rd48, %rd6, %rd47;
	ld.global.u8 	%rs11, [%rd48];
	setp.eq.s16 	%p8, %rs11, 0;
	mul.f32 	%f14, %f13, %f4;
	selp.f32 	%f15, %f3, %f14, %p8;
	max.f32 	%f16, %f12, %f15;
	add.s64 	%rd49, %rd31, 96;
	cvt.u32.u64 	%r68, %rd49;
	div.s32 	%r69, %r68, %r7;
	mul.lo.s32 	%r70, %r69, %r7;
	sub.s32 	%r71, %r68, %r70;
	div.s32 	%r72, %r71, %r8;
	mul.lo.s32 	%r73, %r72, %r8;
	sub.s32 	%r74, %r71, %r73;
	selp.b32 	%r75, 0, %r69, %p5;
	selp.b32 	%r76, 0, %r72, %p4;
	selp.b32 	%r77, 0, %r74, %p3;
	mul.lo.s32 	%r78, %r10, %r75;
	mad.lo.s32 	%r79, %r11, %r76, %r78;
	mad.lo.s32 	%r80, %r12, %r77, %r79;
	shl.b64 	%rd50, %rd49, 32;
	shr.s64 	%rd51, %rd50, 30;
	add.s64 	%rd52, %rd5, %rd51;
	ld.global.f32 	%f17, [%rd52];
	cvt.s64.s32 	%rd53, %r80;
	add.s64 	%rd54, %rd6, %rd53;
	ld.global.u8 	%rs12, [%rd54];
	setp.eq.s16 	%p9, %rs12, 0;
	mul.f32 	%f18, %f17, %f4;
	selp.f32 	%f19, %f3, %f18, %p9;
	max.f32 	%f20, %f16, %f19;
	add.s64 	%rd55, %rd31, 128;
	cvt.u32.u64 	%r81, %rd55;
	div.s32 	%r82, %r81, %r7;
	mul.lo.s32 	%r83, %r82, %r7;
	sub.s32 	%r84, %r81, %r83;
	div.s32 	%r85, %r84, %r8;
	mul.lo.s32 	%r86, %r85, %r8;
	sub.s32 	%r87, %r84, %r86;
	selp.b32 	%r88, 0, %r82, %p5;
	selp.b32 	%r89, 0, %r85, %p4;
	selp.b32 	%r90, 0, %r87, %p3;
	mul.lo.s32 	%r91, %r10, %r88;
	mad.lo.s32 	%r92, %r11, %r89, %r91;
	mad.lo.s32 	%r93, %r12, %r90, %r92;
	shl.b64 	%rd56, %rd55, 32;
	shr.s64 	%rd57, %rd56, 30;
	add.s64 	%rd58, %rd5, %rd57;
	ld.global.f32 	%f21, [%rd58];
	cvt.s64.s32 	%rd59, %r93;
	add.s64 	%rd60, %rd6, %rd59;
	ld.global.u8 	%rs13, [%rd60];
	setp.eq.s16 	%p10, %rs13, 0;
	mul.f32 	%f22, %f21, %f4;
	selp.f32 	%f23, %f3, %f22, %p10;
	max.f32 	%f24, %f20, %f23;
	add.s64 	%rd61, %rd31, 160;
	cvt.u32.u64 	%r94, %rd61;
	div.s32 	%r95, %r94, %r7;
	mul.lo.s32 	%r96, %r95, %r7;
	sub.s32 	%r97, %r94, %r96;
	div.s32 	%r98, %r97, %r8;
	mul.lo.s32 	%r99, %r98, %r8;
	sub.s32 	%r100, %r97, %r99;
	selp.b32 	%r101, 0, %r95, %p5;
	selp.b32 	%r102, 0, %r98, %p4;
	selp.b32 	%r103, 0, %r100, %p3;
	mul.lo.s32 	%r104, %r10, %r101;
	mad.lo.s32 	%r105, %r11, %r102, %r104;
	mad.lo.s32 	%r106, %r12, %r103, %r105;
	shl.b64 	%rd62, %rd61, 32;
	shr.s64 	%rd63, %rd62, 30;
	add.s64 	%rd64, %rd5, %rd63;
	ld.global.f32 	%f25, [%rd64];
	cvt.s64.s32 	%rd65, %r106;
	add.s64 	%rd66, %rd6, %rd65;
	ld.global.u8 	%rs14, [%rd66];
	setp.eq.s16 	%p11, %rs14, 0;
	mul.f32 	%f26, %f25, %f4;
	selp.f32 	%f27, %f3, %f26, %p11;
	max.f32 	%f28, %f24, %f27;
	add.s64 	%rd67, %rd31, 192;
	cvt.u32.u64 	%r107, %rd67;
	div.s32 	%r108, %r107, %r7;
	mul.lo.s32 	%r109, %r108, %r7;
	sub.s32 	%r110, %r107, %r109;
	div.s32 	%r111, %r110, %r8;
	mul.lo.s32 	%r112, %r111, %r8;
	sub.s32 	%r113, %r110, %r112;
	selp.b32 	%r114, 0, %r108, %p5;
	selp.b32 	%r115, 0, %r111, %p4;
	selp.b32 	%r116, 0, %r113, %p3;
	mul.lo.s32 	%r117, %r10, %r114;
	mad.lo.s32 	%r118, %r11, %r115, %r117;
	mad.lo.s32 	%r119, %r12, %r116, %r118;
	shl.b64 	%rd68, %rd67, 32;
	shr.s64 	%rd69, %rd68, 30;
	add.s64 	%rd70, %rd5, %rd69;
	ld.global.f32 	%f29, [%rd70];
	cvt.s64.s32 	%rd71, %r119;
	add.s64 	%rd72, %rd6, %rd71;
	ld.global.u8 	%rs15, [%rd72];
	setp.eq.s16 	%p12, %rs15, 0;
	mul.f32 	%f30, %f29, %f4;
	selp.f32 	%f31, %f3, %f30, %p12;
	max.f32 	%f32, %f28, %f31;
	add.s64 	%rd73, %rd31, 224;
	cvt.u32.u64 	%r120, %rd73;
	div.s32 	%r121, %r120, %r7;
	mul.lo.s32 	%r122, %r121, %r7;
	sub.s32 	%r123, %r120, %r122;
	div.s32 	%r124, %r123, %r8;
	mul.lo.s32 	%r125, %r124, %r8;
	sub.s32 	%r126, %r123, %r125;
	selp.b32 	%r127, 0, %r121, %p5;
	selp.b32 	%r128, 0, %r124, %p4;
	selp.b32 	%r129, 0, %r126, %p3;
	mul.lo.s32 	%r130, %r10, %r127;
	mad.lo.s32 	%r131, %r11, %r128, %r130;
	mad.lo.s32 	%r132, %r12, %r129, %r131;
	shl.b64 	%rd74, %rd73, 32;
	shr.s64 	%rd75, %rd74, 30;
	add.s64 	%rd76, %rd5, %rd75;
	ld.global.f32 	%f33, [%rd76];
	cvt.s64.s32 	%rd77, %r132;
	add.s64 	%rd78, %rd6, %rd77;
	ld.global.u8 	%rs16, [%rd78];
	setp.eq.s16 	%p13, %rs16, 0;
	mul.f32 	%f34, %f33, %f4;
	selp.f32 	%f35, %f3, %f34, %p13;
	max.f32 	%f36, %f32, %f35;
	add.s64 	%rd79, %rd31, 256;
	cvt.u32.u64 	%r133, %rd79;
	div.s32 	%r134, %r133, %r7;
	mul.lo.s32 	%r135, %r134, %r7;
	sub.s32 	%r136, %r133, %r135;
	div.s32 	%r137, %r136, %r8;
	mul.lo.s32 	%r138, %r137, %r8;
	sub.s32 	%r139, %r136, %r138;
	selp.b32 	%r140, 0, %r134, %p5;
	selp.b32 	%r141, 0, %r137, %p4;
	selp.b32 	%r142, 0, %r139, %p3;
	mul.lo.s32 	%r143, %r10, %r140;
	mad.lo.s32 	%r144, %r11, %r141, %r143;
	mad.lo.s32 	%r145, %r12, %r142, %r144;
	shl.b64 	%rd80, %rd79, 32;
	shr.s64 	%rd81, %rd80, 30;
	add.s64 	%rd82, %rd5, %rd81;
	ld.global.f32 	%f37, [%rd82];
	cvt.s64.s32 	%rd83, %r145;
	add.s64 	%rd84, %rd6, %rd83;
	ld.global.u8 	%rs17, [%rd84];
	setp.eq.s16 	%p14, %rs17, 0;
	mul.f32 	%f38, %f37, %f4;
	selp.f32 	%f39, %f3, %f38, %p14;
	max.f32 	%f40, %f36, %f39;
	add.s64 	%rd85, %rd31, 288;
	cvt.u32.u64 	%r146, %rd85;
	div.s32 	%r147, %r146, %r7;
	mul.lo.s32 	%r148, %r147, %r7;
	sub.s32 	%r149, %r146, %r148;
	div.s32 	%r150, %r149, %r8;
	mul.lo.s32 	%r151, %r150, %r8;
	sub.s32 	%r152, %r149, %r151;
	selp.b32 	%r153, 0, %r147, %p5;
	selp.b32 	%r154, 0, %r150, %p4;
	selp.b32 	%r155, 0, %r152, %p3;
	mul.lo.s32 	%r156, %r10, %r153;
	mad.lo.s32 	%r157, %r11, %r154, %r156;
	mad.lo.s32 	%r158, %r12, %r155, %r157;
	shl.b64 	%rd86, %rd85, 32;
	shr.s64 	%rd87, %rd86, 30;
	add.s64 	%rd88, %rd5, %rd87;
	ld.global.f32 	%f41, [%rd88];
	cvt.s64.s32 	%rd89, %r158;
	add.s64 	%rd90, %rd6, %rd89;
	ld.global.u8 	%rs18, [%rd90];
	setp.eq.s16 	%p15, %rs18, 0;
	mul.f32 	%f42, %f41, %f4;
	selp.f32 	%f43, %f3, %f42, %p15;
	max.f32 	%f44, %f40, %f43;
	add.s64 	%rd91, %rd31, 320;
	cvt.u32.u64 	%r159, %rd91;
	div.s32 	%r160, %r159, %r7;
	mul.lo.s32 	%r161, %r160, %r7;
	sub.s32 	%r162, %r159, %r161;
	div.s32 	%r163, %r162, %r8;
	mul.lo.s32 	%r164, %r163, %r8;
	sub.s32 	%r165, %r162, %r164;
	selp.b32 	%r166, 0, %r160, %p5;
	selp.b32 	%r167, 0, %r163, %p4;
	selp.b32 	%r168, 0, %r165, %p3;
	mul.lo.s32 	%r169, %r10, %r166;
	mad.lo.s32 	%r170, %r11, %r167, %r169;
	mad.lo.s32 	%r171, %r12, %r168, %r170;
	shl.b64 	%rd92, %rd91, 32;
	shr.s64 	%rd93, %rd92, 30;
	add.s64 	%rd94, %rd5, %rd93;
	ld.global.f32 	%f45, [%rd94];
	cvt.s64.s32 	%rd95, %r171;
	add.s64 	%rd96, %rd6, %rd95;
	ld.global.u8 	%rs19, [%rd96];
	setp.eq.s16 	%p16, %rs19, 0;
	mul.f32 	%f46, %f45, %f4;
	selp.f32 	%f47, %f3, %f46, %p16;
	max.f32 	%f48, %f44, %f47;
	add.s64 	%rd97, %rd31, 352;
	cvt.u32.u64 	%r172, %rd97;
	div.s32 	%r173, %r172, %r7;
	mul.lo.s32 	%r174, %r173, %r7;
	sub.s32 	%r175, %r172, %r174;
	div.s32 	%r176, %r175, %r8;
	mul.lo.s32 	%r177, %r176, %r8;
	sub.s32 	%r178, %r175, %r177;
	selp.b32 	%r179, 0, %r173, %p5;
	selp.b32 	%r180, 0, %r176, %p4;
	selp.b32 	%r181, 0, %r178, %p3;
	mul.lo.s32 	%r182, %r10, %r179;
	mad.lo.s32 	%r183, %r11, %r180, %r182;
	mad.lo.s32 	%r184, %r12, %r181, %r183;
	shl.b64 	%rd98, %rd97, 32;
	shr.s64 	%rd99, %rd98, 30;
	add.s64 	%rd100, %rd5, %rd99;
	ld.global.f32 	%f49, [%rd100];
	cvt.s64.s32 	%rd101, %r184;
	add.s64 	%rd102, %rd6, %rd101;
	ld.global.u8 	%rs20, [%rd102];
	setp.eq.s16 	%p17, %rs20, 0;
	mul.f32 	%f50, %f49, %f4;
	selp.f32 	%f51, %f3, %f50, %p17;
	max.f32 	%f52, %f48, %f51;
	add.s64 	%rd103, %rd31, 384;
	cvt.u32.u64 	%r185, %rd103;
	div.s32 	%r186, %r185, %r7;
	mul.lo.s32 	%r187, %r186, %r7;
	sub.s32 	%r188, %r185, %r187;
	div.s32 	%r189, %r188, %r8;
	mul.lo.s32 	%r190, %r189, %r8;
	sub.s32 	%r191, %r188, %r190;
	selp.b32 	%r192, 0, %r186, %p5;
	selp.b32 	%r193, 0, %r189, %p4;
	selp.b32 	%r194, 0, %r191, %p3;
	mul.lo.s32 	%r195, %r10, %r192;
	mad.lo.s32 	%r196, %r11, %r193, %r195;
	mad.lo.s32 	%r197, %r12, %r194, %r196;
	shl.b64 	%rd104, %rd103, 32;
	shr.s64 	%rd105, %rd104, 30;
	add.s64 	%rd106, %rd5, %rd105;
	ld.global.f32 	%f53, [%rd106];
	cvt.s64.s32 	%rd107, %r197;
	add.s64 	%rd108, %rd6, %rd107;
	ld.global.u8 	%rs21, [%rd108];
	setp.eq.s16 	%p18, %rs21, 0;
	mul.f32 	%f54, %f53, %f4;
	selp.f32 	%f55, %f3, %f54, %p18;
	max.f32 	%f56, %f52, %f55;
	add.s64 	%rd109, %rd31, 416;
	cvt.u32.u64 	%r198, %rd109;
	div.s32 	%r199, %r198, %r7;
	mul.lo.s32 	%r200, %r199, %r7;
	sub.s32 	%r201, %r198, %r200;
	div.s32 	%r202, %r201, %r8;
	mul.lo.s32 	%r203, %r202, %r8;
	sub.s32 	%r204, %r201, %r203;
	selp.b32 	%r205, 0, %r199, %p5;
	selp.b32 	%r206, 0, %r202, %p4;
	selp.b32 	%r207, 0, %r204, %p3;
	mul.lo.s32 	%r208, %r10, %r205;
	mad.lo.s32 	%r209, %r11, %r206, %r208;
	mad.lo.s32 	%r210, %r12, %r207, %r209;
	shl.b64 	%rd110, %rd109, 32;
	shr.s64 	%rd111, %rd110, 30;
	add.s64 	%rd112, %rd5, %rd111;
	ld.global.f32 	%f57, [%rd112];
	cvt.s64.s32 	%rd113, %r210;
	add.s64 	%rd114, %rd6, %rd113;
	ld.global.u8 	%rs22, [%rd114];
	setp.eq.s16 	%p19, %rs22, 0;
	mul.f32 	%f58, %f57, %f4;
	selp.f32 	%f59, %f3, %f58, %p19;
	max.f32 	%f60, %f56, %f59;
	add.s64 	%rd115, %rd31, 448;
	cvt.u32.u64 	%r211, %rd115;
	div.s32 	%r212, %r211, %r7;
	mul.lo.s32 	%r213, %r212, %r7;
	sub.s32 	%r214, %r211, %r213;
	div.s32 	%r215, %r214, %r8;
	mul.lo.s32 	%r216, %r215, %r8;
	sub.s32 	%r217, %r214, %r216;
	selp.b32 	%r218, 0, %r212, %p5;
	selp.b32 	%r219, 0, %r215, %p4;
	selp.b32 	%r220, 0, %r217, %p3;
	mul.lo.s32 	%r221, %r10, %r218;
	mad.lo.s32 	%r222, %r11, %r219, %r221;
	mad.lo.s32 	%r223, %r12, %r220, %r222;
	shl.b64 	%rd116, %rd115, 32;
	shr.s64 	%rd117, %rd116, 30;
	add.s64 	%rd118, %rd5, %rd117;
	ld.global.f32 	%f61, [%rd118];
	cvt.s64.s32 	%rd119, %r223;
	add.s64 	%rd120, %rd6, %rd119;
	ld.global.u8 	%rs23, [%rd120];
	setp.eq.s16 	%p20, %rs23, 0;
	mul.f32 	%f62, %f61, %f4;
	selp.f32 	%f63, %f3, %f62, %p20;
	max.f32 	%f64, %f60, %f63;
	add.s64 	%rd121, %rd31, 480;
	cvt.u32.u64 	%r224, %rd121;
	div.s32 	%r225, %r224, %r7;
	mul.lo.s32 	%r226, %r225, %r7;
	sub.s32 	%r227, %r224, %r226;
	div.s32 	%r228, %r227, %r8;
	mul.lo.s32 	%r229, %r228, %r8;
	sub.s32 	%r230, %r227, %r229;
	selp.b32 	%r231, 0, %r225, %p5;
	selp.b32 	%r232, 0, %r228, %p4;
	selp.b32 	%r233, 0, %r230, %p3;
	mul.lo.s32 	%r234, %r10, %r231;
	mad.lo.s32 	%r235, %r11, %r232, %r234;
	mad.lo.s32 	%r236, %r12, %r233, %r235;
	shl.b64 	%rd122, %rd121, 32;
	shr.s64 	%rd123, %rd122, 30;
	add.s64 	%rd124, %rd5, %rd123;
	ld.global.f32 	%f65, [%rd124];
	cvt.s64.s32 	%rd125, %r236;
	add.s64 	%rd126, %rd6, %rd125;
	ld.global.u8 	%rs24, [%rd126];
	setp.eq.s16 	%p21, %rs24, 0;
	mul.f32 	%f66, %f65, %f4;
	selp.f32 	%f67, %f3, %f66, %p21;
	max.f32 	%f68, %f64, %f67;
	add.s64 	%rd127, %rd31, 512;
	cvt.u32.u64 	%r237, %rd127;
	div.s32 	%r238, %r237, %r7;
	mul.lo.s32 	%r239, %r238, %r7;
	sub.s32 	%r240, %r237, %r239;
	div.s32 	%r241, %r240, %r8;
	mul.lo.s32 	%r242, %r241, %r8;
	sub.s32 	%r243, %r240, %r242;
	selp.b32 	%r244, 0, %r238, %p5;
	selp.b32 	%r245, 0, %r241, %p4;
	selp.b32 	%r246, 0, %r243, %p3;
	mul.lo.s32 	%r247, %r10, %r244;
	mad.lo.s32 	%r248, %r11, %r245, %r247;
	mad.lo.s32 	%r249, %r12, %r246, %r248;
	shl.b64 	%rd128, %rd127, 32;
	shr.s64 	%rd129, %rd128, 30;
	add.s64 	%rd130, %rd5, %rd129;
	ld.global.f32 	%f69, [%rd130];
	cvt.s64.s32 	%rd131, %r249;
	add.s64 	%rd132, %rd6, %rd131;
	ld.global.u8 	%rs25, [%rd132];
	setp.eq.s16 	%p22, %rs25, 0;
	mul.f32 	%f70, %f69, %f4;
	selp.f32 	%f71, %f3, %f70, %p22;
	max.f32 	%f72, %f68, %f71;
	add.s64 	%rd133, %rd31, 544;
	cvt.u32.u64 	%r250, %rd133;
	div.s32 	%r251, %r250, %r7;
	mul.lo.s32 	%r252, %r251, %r7;
	sub.s32 	%r253, %r250, %r252;
	div.s32 	%r254, %r253, %r8;
	mul.lo.s32 	%r255, %r254, %r8;
	sub.s32 	%r256, %r253, %r255;
	selp.b32 	%r257, 0, %r251, %p5;
	selp.b32 	%r258, 0, %r254, %p4;
	selp.b32 	%r259, 0, %r256, %p3;
	mul.lo.s32 	%r260, %r10, %r257;
	mad.lo.s32 	%r261, %r11, %r258, %r260;
	mad.lo.s32 	%r262, %r12, %r259, %r261;
	shl.b64 	%rd134, %rd133, 32;
	shr.s64 	%rd135, %rd134, 30;
	add.s64 	%rd136, %rd5, %rd135;
	ld.global.f32 	%f73, [%rd136];
	cvt.s64.s32 	%rd137, %r262;
	add.s64 	%rd138, %rd6, %rd137;
	ld.global.u8 	%rs26, [%rd138];
	setp.eq.s16 	%p23, %rs26, 0;
	mul.f32 	%f74, %f73, %f4;
	selp.f32 	%f75, %f3, %f74, %p23;
	max.f32 	%f76, %f72, %f75;
	add.s64 	%rd139, %rd31, 576;
	cvt.u32.u64 	%r263, %rd139;
	div.s32 	%r264, %r263, %r7;
	mul.lo.s32 	%r265, %r264, %r7;
	sub.s32 	%r266, %r263, %r265;
	div.s32 	%r267, %r266, %r8;
	mul.lo.s32 	%r268, %r267, %r8;
	sub.s32 	%r269, %r266, %r268;
	selp.b32 	%r270, 0, %r264, %p5;
	selp.b32 	%r271, 0, %r267, %p4;
	selp.b32 	%r272, 0, %r269, %p3;
	mul.lo.s32 	%r273, %r10, %r270;
	mad.lo.s32 	%r274, %r11, %r271, %r273;
	mad.lo.s32 	%r275, %r12, %r272, %r274;
	shl.b64 	%rd140, %rd139, 32;
	shr.s64 	%rd141, %rd140, 30;
	add.s64 	%rd142, %rd5, %rd141;
	ld.global.f32 	%f77, [%rd142];
	cvt.s64.s32 	%rd143, %r275;
	add.s64 	%rd144, %rd6, %rd143;
	ld.global.u8 	%rs27, [%rd144];
	setp.eq.s16 	%p24, %rs27, 0;
	mul.f32 	%f78, %f77, %f4;
	selp.f32 	%f79, %f3, %f78, %p24;
	max.f32 	%f80, %f76, %f79;
	mov.b32 	%r276, %f80;
	shfl.sync.bfly.b32	%r277|%p25, %r276, 16, 31, -1;
	mov.b32 	%f81, %r277;
	max.f32 	%f82, %f80, %f81;
	mov.b32 	%r278, %f82;
	shfl.sync.bfly.b32	%r279|%p26, %r278, 8, 31, -1;
	mov.b32 	%f83, %r279;
	max.f32 	%f84, %f82, %f83;
	mov.b32 	%r280, %f84;
	shfl.sync.bfly.b32	%r281|%p27, %r280, 4, 31, -1;
	mov.b32 	%f85, %r281;
	max.f32 	%f86, %f84, %f85;
	mov.b32 	%r282, %f86;
	shfl.sync.bfly.b32	%r283|%p28, %r282, 2, 31, -1;
	mov.b32 	%f87, %r283;
	max.f32 	%f88, %f86, %f87;
	mov.b32 	%r284, %f88;
	shfl.sync.bfly.b32	%r285|%p29, %r284, 1, 31, -1;
	mov.b32 	%f89, %r285;
	max.f32 	%f90, %f88, %f89;
	sub.f32 	%f91, %f7, %f90;
	fma.rn.f32 	%f92, %f91, 0f3BBB989D, 0f3F000000;
	cvt.sat.f32.f32 	%f93, %f92;
	mov.f32 	%f94, 0f4B400001;
	mov.f32 	%f95, 0f437C0000;
	fma.rm.f32 	%f96, %f93, %f95, %f94;
	add.f32 	%f97, %f96, 0fCB40007F;
	neg.f32 	%f98, %f97;
	fma.rn.f32 	%f99, %f91, 0f3FB8AA3B, %f98;
	fma.rn.f32 	%f100, %f91, 0f32A57060, %f99;
	mov.b32 	%r286, %f96;
	shl.b32 	%r287, %r286, 23;
	mov.b32 	%f101, %r287;
	ex2.approx.ftz.f32 	%f102, %f100;
	mul.f32 	%f103, %f102, %f101;
	add.f32 	%f104, %f103, 0f00000000;
	sub.f32 	%f105, %f11, %f90;
	fma.rn.f32 	%f106, %f105, 0f3BBB989D, 0f3F000000;
	cvt.sat.f32.f32 	%f107, %f106;
	fma.rm.f32 	%f108, %f107, %f95, %f94;
	add.f32 	%f109, %f108, 0fCB40007F;
	neg.f32 	%f110, %f109;
	fma.rn.f32 	%f111, %f105, 0f3FB8AA3B, %f110;
	fma.rn.f32 	%f112, %f105, 0f32A57060, %f111;
	mov.b32 	%r288, %f108;
	shl.b32 	%r289, %r288, 23;
	mov.b32 	%f113, %r289;
	ex2.approx.ftz.f32 	%f114, %f112;
	mul.f32 	%f115, %f114, %f113;
	add.f32 	%f116, %f104, %f115;
	sub.f32 	%f117, %f15, %f90;
	fma.rn.f32 	%f118, %f117, 0f3BBB989D, 0f3F000000;
	cvt.sat.f32.f32 	%f119, %f118;
	fma.rm.f32 	%f120, %f119, %f95, %f94;
	add.f32 	%f121, %f120, 0fCB40007F;
	neg.f32 	%f122, %f121;
	fma.rn.f32 	%f123, %f117, 0f3FB8AA3B, %f122;
	fma.rn.f32 	%f124, %f117, 0f32A57060, %f123;
	mov.b32 	%r290, %f120;
	shl.b32 	%r291, %r290, 23;
	mov.b32 	%f125, %r291;
	ex2.approx.ftz.f32 	%f126, %f124;
	mul.f32 	%f127, %f126, %f125;
	add.f32 	%f128, %f116, %f127;
	sub.f32 	%f129, %f19, %f90;
	fma.rn.f32 	%f130, %f129, 0f3BBB989D, 0f3F000000;
	cvt.sat.f32.f32 	%f131, %f130;
	fma.rm.f32 	%f132, %f131, %f95, %f94;
	add.f32 	%f133, %f132, 0fCB40007F;
	neg.f32 	%f134, %f133;
	fma.rn.f32 	%f135, %f129, 0f3FB8AA3B, %f134;
	fma.rn.f32 	%f136, %f129, 0f32A57060, %f135;
	mov.b32 	%r292, %f132;
	shl.b32 	%r293, %r292, 23;
	mov.b32 	%f137, %r293;
	ex2.approx.ftz.f32 	%f138, %f136;
	mul.f32 	%f139, %f138, %f137;
	add.f32 	%f140, %f128, %f139;
	sub.f32 	%f141, %f23, %f90;
	fma.rn.f32 	%f142, %f141, 0f3BBB989D, 0f3F000000;
	cvt.sat.f32.f32 	%f143, %f142;
	fma.rm.f32 	%f144, %f143, %f95, %f94;
	add.f32 	%f145, %f144, 0fCB40007F;
	neg.f32 	%f146, %f145;
	fma.rn.f32 	%f147, %f141, 0f3FB8AA3B, %f146;
	fma.rn.f32 	%f148, %f141, 0f32A57060, %f147;
	mov.b32 	%r294, %f144;
	shl.b32 	%r295, %r294, 23;
	mov.b32 	%f149, %r295;
	ex2.approx.ftz.f32 	%f150, %f148;
	mul.f32 	%f151, %f150, %f149;
	add.f32 	%f152, %f140, %f151;
	sub.f32 	%f153, %f27, %f90;
	fma.rn.f32 	%f154, %f153, 0f3BBB989D, 0f3F000000;
	cvt.sat.f32.f32 	%f155, %f154;
	fma.rm.f32 	%f156, %f155, %f95, %f94;
	add.f32 	%f157, %f156, 0fCB40007F;
	neg.f32 	%f158, %f157;
	fma.rn.f32 	%f159, %f153, 0f3FB8AA3B, %f158;
	fma.rn.f32 	%f160, %f153, 0f32A57060, %f159;
	mov.b32 	%r296, %f156;
	shl.b32 	%r297, %r296, 23;
	mov.b32 	%f161, %r297;
	ex2.approx.ftz.f32 	%f162, %f160;
	mul.f32 	%f163, %f162, %f161;
	add.f32 	%f164, %f152, %f163;
	sub.f32 	%f165, %f31, %f90;
	fma.rn.f32 	%f166, %f165, 0f3BBB989D, 0f3F000000;
	cvt.sat.f32.f32 	%f167, %f166;
	fma.rm.f32 	%f168, %f167, %f95, %f94;
	add.f32 	%f169, %f168, 0fCB40007F;
	neg.f32 	%f170, %f169;
	fma.rn.f32 	%f171, %f165, 0f3FB8AA3B, %f170;
	fma.rn.f32 	%f172, %f165, 0f32A57060, %f171;
	mov.b32 	%r298, %f168;
	shl.b32 	%r299, %r298, 23;
	mov.b32 	%f173, %r299;
	ex2.approx.ftz.f32 	%f174, %f172;
	mul.f32 	%f175, %f174, %f173;
	add.f32 	%f176, %f164, %f175;
	sub.f32 	%f177, %f35, %f90;
	fma.rn.f32 	%f178, %f177, 0f3BBB989D, 0f3F000000;
	cvt.sat.f32.f32 	%f179, %f178;
	fma.rm.f32 	%f180, %f179, %f95, %f94;
	add.f32 	%f181, %f180, 0fCB40007F;
	neg.f32 	%f182, %f181;
	fma.rn.f32 	%f183, %f177, 0f3FB8AA3B, %f182;
	fma.rn.f32 	%f184, %f177, 0f32A57060, %f183;
	mov.b32 	%r300, %f180;
	shl.b32 	%r301, %r300, 23;
	mov.b32 	%f185, %r301;
	ex2.approx.ftz.f32 	%f186, %f184;
	mul.f32 	%f187, %f186, %f185;
	add.f32 	%f188, %f176, %f187;
	sub.f32 	%f189, %f39, %f90;
	fma.rn.f32 	%f190, %f189, 0f3BBB989D, 0f3F000000;
	cvt.sat.f32.f32 	%f191, %f190;
	fma.rm.f32 	%f192, %f191, %f95, %f94;
	add.f32 	%f193, %f192, 0fCB40007F;
	neg.f32 	%f194, %f193;
	fma.rn.f32 	%f195, %f189, 0f3FB8AA3B, %f194;
	fma.rn.f32 	%f196, %f189, 0f32A57060, %f195;
	mov.b32 	%r302, %f192;
	shl.b32 	%r303, %r302, 23;
	mov.b32 	%f197, %r303;
	ex2.approx.ftz.f32 	%f198, %f196;
	mul.f32 	%f199, %f198, %f197;
	add.f32 	%f200, %f188, %f199;
	sub.f32 	%f201, %f43, %f90;
	fma.rn.f32 	%f202, %f201, 0f3BBB989D, 0f3F000000;
	cvt.sat.f32.f32 	%f203, %f202;
	fma.rm.f32 	%f204, %f203, %f95, %f94;
	add.f32 	%f205, %f204, 0fCB40007F;
	neg.f32 	%f206, %f205;
	fma.rn.f32 	%f207, %f201, 0f3FB8AA3B, %f206;
	fma.rn.f32 	%f208, %f201, 0f32A57060, %f207;
	mov.b32 	%r304, %f204;
	shl.b32 	%r305, %r304, 23;
	mov.b32 	%f209, %r305;
	ex2.approx.ftz.f32 	%f210, %f208;
	mul.f32 	%f211, %f210, %f209;
	add.f32 	%f212, %f200, %f211;
	sub.f32 	%f213, %f47, %f90;
	fma.rn.f32 	%f214, %f213, 0f3BBB989D, 0f3F000000;
	cvt.sat.f32.f32 	%f215, %f214;
	fma.rm.f32 	%f216, %f215, %f95, %f94;
	add.f32 	%f217, %f216, 0fCB40007F;
	neg.f32 	%f218, %f217;
	fma.rn.f32 	%f219, %f213, 0f3FB8AA3B, %f218;
	fma.rn.f32 	%f220, %f213, 0f32A57060, %f219;
	mov.b32 	%r306, %f216;
	shl.b32 	%r307, %r306, 23;
	mov.b32 	%f221, %r307;
	ex2.approx.ftz.f32 	%f222, %f220;
	mul.f32 	%f223, %f222, %f221;
	add.f32 	%f224, %f212, %f223;
	sub.f32 	%f225, %f51, %f90;
	fma.rn.f32 	%f226, %f225, 0f3BBB989D, 0f3F000000;
	cvt.sat.f32.f32 	%f227, %f226;
	fma.rm.f32 	%f228, %f227, %f95, %f94;
	add.f32 	%f229, %f228, 0fCB40007F;
	neg.f32 	%f230, %f229;
	fma.rn.f32 	%f231, %f225, 0f3FB8AA3B, %f230;
	fma.rn.f32 	%f232, %f225, 0f32A57060, %f231;
	mov.b32 	%r308, %f228;
	shl.b32 	%r309, %r308, 23;
	mov.b32 	%f233, %r309;
	ex2.approx.ftz.f32 	%f234, %f232;
	mul.f32 	%f235, %f234, %f233;
	add.f32 	%f236, %f224, %f235;
	sub.f32 	%f237, %f55, %f90;
	fma.rn.f32 	%f238, %f237, 0f3BBB989D, 0f3F000000;
	cvt.sat.f32.f32 	%f239, %f238;
	fma.rm.f32 	%f240, %f239, %f95, %f94;
	add.f32 	%f241, %f240, 0fCB40007F;
	neg.f32 	%f242, %f241;
	fma.rn.f32 	%f243, %f237, 0f3FB8AA3B, %f242;
	fma.rn.f32 	%f244, %f237, 0f32A57060, %f243;
	mov.b32 	%r310, %f240;
	shl.b32 	%r311, %r310, 23;
	mov.b32 	%f245, %r311;
	ex2.approx.ftz.f32 	%f246, %f244;
	mul.f32 	%f247, %f246, %f245;
	add.f32 	%f248, %f236, %f247;
	sub.f32 	%f249, %f59, %f90;
	fma.rn.f32 	%f250, %f249, 0f3BBB989D, 0f3F000000;
	cvt.sat.f32.f32 	%f251, %f250;
	fma.rm.f32 	%f252, %f251, %f95, %f94;
	add.f32 	%f253, %f252, 0fCB40007F;
	neg.f32 	%f254, %f253;
	fma.rn.f32 	%f255, %f249, 0f3FB8AA3B, %f254;
	fma.rn.f32 	%f256, %f249, 0f32A57060, %f255;
	mov.b32 	%r312, %f252;
	shl.b32 	%r313, %r312, 23;
	mov.b32 	%f257, %r313;
	ex2.approx.ftz.f32 	%f258, %f256;
	mul.f32 	%f259, %f258, %f257;
	add.f32 	%f260, %f248, %f259;
	sub.f32 	%f261, %f63, %f90;
	fma.rn.f32 	%f262, %f261, 0f3BBB989D, 0f3F000000;
	cvt.sat.f32.f32 	%f263, %f262;
	fma.rm.f32 	%f264, %f263, %f95, %f94;
	add.f32 	%f265, %f264, 0fCB40007F;
	neg.f32 	%f266, %f265;
	fma.rn.f32 	%f267, %f261, 0f3FB8AA3B, %f266;
	fma.rn.f32 	%f268, %f261, 0f32A57060, %f267;
	mov.b32 	%r314, %f264;
	shl.b32 	%r315, %r314, 23;
	mov.b32 	%f269, %r315;
	ex2.approx.ftz.f32 	%f270, %f268;
	mul.f32 	%f271, %f270, %f269;
	add.f32 	%f272, %f260, %f271;
	sub.f32 	%f273, %f67, %f90;
	fma.rn.f32 	%f274, %f273, 0f3BBB989D, 0f3F000000;
	cvt.sat.f32.f32 	%f275, %f274;
	fma.rm.f32 	%f276, %f275, %f95, %f94;
	add.f32 	%f277, %f276, 0fCB40007F;
	neg.f32 	%f278, %f277;
	fma.rn.f32 	%f279, %f273, 0f3FB8AA3B, %f278;
	fma.rn.f32 	%f280, %f273, 0f32A57060, %f279;
	mov.b32 	%r316, %f276;
	shl.b32 	%r317, %r316, 23;
	mov.b32 	%f281, %r317;
	ex2.approx.ftz.f32 	%f282, %f280;
	mul.f32 	%f283, %f282, %f281;
	add.f32 	%f284, %f272, %f283;
	sub.f32 	%f285, %f71, %f90;
	fma.rn.f32 	%f286, %f285, 0f3BBB989D, 0f3F000000;
	cvt.sat.f32.f32 	%f287, %f286;
	fma.rm.f32 	%f288, %f287, %f95, %f94;
	add.f32 	%f289, %f288, 0fCB40007F;
	neg.f32 	%f290, %f289;
	fma.rn.f32 	%f291, %f285, 0f3FB8AA3B, %f290;
	fma.rn.f32 	%f292, %f285, 0f32A57060, %f291;
	mov.b32 	%r318, %f288;
	shl.b32 	%r319, %r318, 23;
	mov.b32 	%f293, %r319;
	ex2.approx.ftz.f32 	%f294, %f292;
	mul.f32 	%f295, %f294, %f293;
	add.f32 	%f296, %f284, %f295;
	sub.f32 	%f297, %f75, %f90;
	fma.rn.f32 	%f298, %f297, 0f3BBB989D, 0f3F000000;
	cvt.sat.f32.f32 	%f299, %f298;
	fma.rm.f32 	%f300, %f299, %f95, %f94;
	add.f32 	%f301, %f300, 0fCB40007F;
	neg.f32 	%f302, %f301;
	fma.rn.f32 	%f303, %f297, 0f3FB8AA3B, %f302;
	fma.rn.f32 	%f304, %f297, 0f32A57060, %f303;
	mov.b32 	%r320, %f300;
	shl.b32 	%r321, %r320, 23;
	mov.b32 	%f305, %r321;
	ex2.approx.ftz.f32 	%f306, %f304;
	mul.f32 	%f307, %f306, %f305;
	add.f32 	%f308, %f296, %f307;
	sub.f32 	%f309, %f79, %f90;
	fma.rn.f32 	%f310, %f309, 0f3BBB989D, 0f3F000000;
	cvt.sat.f32.f32 	%f311, %f310;
	fma.rm.f32 	%f312, %f311, %f95, %f94;
	add.f32 	%f313, %f312, 0fCB40007F;
	neg.f32 	%f314, %f313;
	fma.rn.f32 	%f315, %f309, 0f3FB8AA3B, %f314;
	fma.rn.f32 	%f316, %f309, 0f32A57060, %f315;
	mov.b32 	%r322, %f312;
	shl.b32 	%r323, %r322, 23;
	mov.b32 	%f317, %r323;
	ex2.approx.ftz.f32 	%f318, %f316;
	mul.f32 	%f319, %f318, %f317;
	add.f32 	%f320, %f308, %f319;
	mov.b32 	%r324, %f320;
	shfl.sync.bfly.b32	%r325|%p30, %r324, 16, 31, -1;
	mov.b32 	%f321, %r325;
	add.f32 	%f322, %f320, %f321;
	mov.b32 	%r326, %f322;
	shfl.sync.bfly.b32	%r327|%p31, %r326, 8, 31, -1;
	mov.b32 	%f323, %r327;
	add.f32 	%f324, %f322, %f323;
	mov.b32 	%r328, %f324;
	shfl.sync.bfly.b32	%r329|%p32, %r328, 4, 31, -1;
	mov.b32 	%f325, %r329;
	add.f32 	%f326, %f324, %f325;
	mov.b32 	%r330, %f326;
	shfl.sync.bfly.b32	%r331|%p33, %r330, 2, 31, -1;
	mov.b32 	%f327, %r331;
	add.f32 	%f328, %f326, %f327;
	mov.b32 	%r332, %f328;
	shfl.sync.bfly.b32	%r333|%p34, %r332, 1, 31, -1;
	mov.b32 	%f329, %r333;
	add.f32 	%f330, %f328, %f329;
	div.rn.f32 	%f331, %f103, %f330;
	div.rn.f32 	%f332, %f115, %f330;
	div.rn.f32 	%f333, %f127, %f330;
	div.rn.f32 	%f334, %f139, %f330;
	div.rn.f32 	%f335, %f151, %f330;
	div.rn.f32 	%f336, %f163, %f330;
	div.rn.f32 	%f337, %f175, %f330;
	div.rn.f32 	%f338, %f187, %f330;
	div.rn.f32 	%f339, %f199, %f330;
	div.rn.f32 	%f340, %f211, %f330;
	div.rn.f32 	%f341, %f223, %f330;
	div.rn.f32 	%f342, %f235, %f330;
	div.rn.f32 	%f343, %f247, %f330;
	div.rn.f32 	%f344, %f259, %f330;
	div.rn.f32 	%f345, %f271, %f330;
	div.rn.f32 	%f346, %f283, %f330;
	div.rn.f32 	%f347, %f295, %f330;
	div.rn.f32 	%f348, %f307, %f330;
	div.rn.f32 	%f349, %f319, %f330;
	mad.lo.s64 	%rd145, %rd148, %rd22, %rd7;
	shl.b64 	%rd146, %rd145, 2;
	add.s64 	%rd147, %rd8, %rd146;
	st.global.f32 	[%rd147], %f331;
	st.global.f32 	[%rd147+128], %f332;
	st.global.f32 	[%rd147+256], %f333;
	st.global.f32 	[%rd147+384], %f334;
	st.global.f32 	[%rd147+512], %f335;
	st.global.f32 	[%rd147+640], %f336;
	st.global.f32 	[%rd147+768], %f337;
	st.global.f32 	[%rd147+896], %f338;
	st.global.f32 	[%rd147+1024], %f339;
	st.global.f32 	[%rd147+1152], %f340;
	st.global.f32 	[%rd147+1280], %f341;
	st.global.f32 	[%rd147+1408], %f342;
	st.global.f32 	[%rd147+1536], %f343;
	st.global.f32 	[%rd147+1664], %f344;
	st.global.f32 	[%rd147+1792], %f345;
	st.global.f32 	[%rd147+1920], %f346;
	st.global.f32 	[%rd147+2048], %f347;
	st.global.f32 	[%rd147+2176], %f348;
	st.global.f32 	[%rd147+2304], %f349;
	add.s64 	%rd148, %rd148, %rd9;
	setp.lt.s64 	%p35, %rd148, %rd23;
	@%p35 bra 	$L__BB412_4;
$L__BB412_5:
	ret;

}
	// .globl	_Z15SoftmaxWarpImplI22BroadcastScaleMaskLoadIffbLm3EiE11DirectStoreIffEfLi1ELi19ELi32ELi1ELb1EL9Algorithm0EEvT_T0_ll
.visible .entry _Z15SoftmaxWarpImplI22BroadcastScaleMaskLoadIffbLm3EiE11DirectStoreIffEfLi1ELi19ELi32ELi1ELb1EL9Algorithm0EEvT_T0_ll(
	.param .align 8 .b8 _Z15SoftmaxWarpImplI22BroadcastScaleMaskLoadIffbLm3EiE11DirectStoreIffEfLi1ELi19ELi32ELi1ELb1EL9Algorithm0EEvT_T0_ll_param_0[112],
	.param .align 8 .b8 _Z15SoftmaxWarpImplI22BroadcastScaleMaskLoadIffbLm3EiE11DirectStoreIffEfLi1ELi19ELi32ELi1ELb1EL9Algorithm0EEvT_T0_ll_param_1[16],
	.param .u64 _Z15SoftmaxWarpImplI22BroadcastScaleMaskLoadIffbLm3EiE11DirectStoreIffEfLi1ELi19ELi32ELi1ELb1EL9Algorithm0EEvT_T0_ll_param_2,
	.param .u64 _Z15SoftmaxWarpImplI22BroadcastScaleMaskLoadIffbLm3EiE11DirectStoreIffEfLi1ELi19ELi32ELi1ELb1EL9Algorithm0EEvT_T0_ll_param_3
)
{
	.reg .pred 	%p<128>;
	.reg .b16 	%rs<28>;
	.reg .b32 	%r<365>;
	.reg .b32 	%f<445>;
	.reg .b64 	%rd<175>;

	ld.param.u64 	%rd38, [_Z15SoftmaxWarpImplI22BroadcastScaleMaskLoadIffbLm3EiE11DirectStoreIffEfLi1ELi19ELi32ELi1ELb1EL9Algorithm0EEvT_T0_ll_param_1+8];
	ld.param.u64 	%rd37, [_Z15SoftmaxWarpImplI22BroadcastScaleMaskLoadIffbLm3EiE11DirectStoreIffEfLi1ELi19ELi32ELi1ELb1EL9Algorithm0EEvT_T0_ll_param_1];
	ld.param.v2.f32 	{%f98, %f99}, [_Z15SoftmaxWarpImplI22BroadcastScaleMaskLoadIffbLm3EiE11DirectStoreIffEfLi1ELi19ELi32ELi1ELb1EL9Algorithm0EEvT_T0_ll_param_0+104];
	ld.param.u64 	%rd36, [_Z15SoftmaxWarpImplI22BroadcastScaleMaskLoadIffbLm3EiE11DirectStoreIffEfLi1ELi19ELi32ELi1ELb1EL9Algorithm0EEvT_T0_ll_param_0+96];
	ld.param.u32 	%r11, [_Z15SoftmaxWarpImplI22BroadcastScaleMaskLoadIffbLm3EiE11DirectStoreIffEfLi1ELi19ELi32ELi1ELb1EL9Algorithm0EEvT_T0_ll_param_0+80];
	ld.param.v2.u32 	{%r9, %r10}, [_Z15SoftmaxWarpImplI22BroadcastScaleMaskLoadIffbLm3EiE11DirectStoreIffEfLi1ELi19ELi32ELi1ELb1EL9Algorithm0EEvT_T0_ll_param_0+72];
	ld.param.v2.u32 	{%r6, %r7}, [_Z15SoftmaxWarpImplI22BroadcastScaleMaskLoadIffbLm3EiE11DirectStoreIffEfLi1ELi19ELi32ELi1ELb1EL9Algorithm0EEvT_T0_ll_param_0+48];
	ld.param.u64 	%rd32, [_Z15SoftmaxWarpImplI22BroadcastScaleMaskLoadIffbLm3EiE11DirectStoreIffEfLi1ELi19ELi32ELi1ELb1EL9Algorithm0EEvT_T0_ll_param_0+32];
	ld.param.u64 	%rd31, [_Z15SoftmaxWarpImplI22BroadcastScaleMaskLoadIffbLm3EiE11DirectStoreIffEfLi1ELi19ELi32ELi1ELb1EL9Algorithm0EEvT_T0_ll_param_0+24];
	ld.param.u64 	%rd30, [_Z15SoftmaxWarpImplI22BroadcastScaleMaskLoadIffbLm3EiE11DirectStoreIffEfLi1ELi19ELi32ELi1ELb1EL9Algorithm0EEvT_T0_ll_param_0+16];
	ld.param.u64 	%rd29, [_Z15SoftmaxWarpImplI22BroadcastScaleMaskLoadIffbLm3EiE11DirectStoreIffEfLi1ELi19ELi32ELi1ELb1EL9Algorithm0EEvT_T0_ll_param_0+8];
	ld.param.u64 	%rd28, [_Z15SoftmaxWarpImplI22BroadcastScaleMaskLoadIffbLm3EiE11DirectStoreIffEfLi1ELi19ELi32ELi1ELb1EL9Algorithm0EEvT_T0_ll_param_0];
	ld.param.u64 	%rd40, [_Z15SoftmaxWarpImplI22BroadcastScaleMaskLoadIffbLm3EiE11DirectStoreIffEfLi1ELi19ELi32ELi1ELb1EL9Algorithm0EEvT_T0_ll_param_3];
	cvta.to.global.u64 	%rd1, %rd28;
	cvta.to.global.u64 	%rd2, %rd29;
	setp.lt.s64 	%p1, %rd40, 609;
	@%p1 bra 	$L__BB413_2;
	mov.u64 	%rd41, $str;
	cvta.global.u64 	%rd42, %rd41;
	mov.u64 	%rd43, $str$1;
	cvta.global.u64 	%rd44, %rd43;
	mov.u64 	%rd45, __unnamed_404;
	cvta.global.u64 	%rd46, %rd45;
	{ // callseq 403, 0
	.param .b64 param0;
	st.param.b64 	[param0], %rd42;
	.param .b64 param1;
	st.param.b64 	[param1], %rd44;
	.param .b32 param2;
	st.param.b32 	[param2], 254;
	.param .b64 param3;
	st.param.b64 	[param3], %rd46;
	.param .b64 param4;
	st.param.b64 	[param4], 1;
	call.uni 
	__assertfail, 
	(
	param0, 
	param1, 
	param2, 
	param3, 
	param4
	);
	} // callseq 403
$L__BB413_2:
	ld.param.u64 	%rd172, [_Z15SoftmaxWarpImplI22BroadcastScaleMaskLoadIffbLm3EiE11DirectStoreIffEfLi1ELi19ELi32ELi1ELb1EL9Algorithm0EEvT_T0_ll_param_2];
	mov.u32 	%r22, %ctaid.x;
	mov.u32 	%r23, %ntid.y;
	mov.u32 	%r24, %tid.y;
	mad.lo.s32 	%r25, %r22, %r23, %r24;
	cvt.s64.s32 	%rd174, %r25;
	setp.le.s64 	%p2, %rd172, %rd174;
	@%p2 bra 	$L__BB413_81;
	mov.u32 	%r26, %tid.x;
	add.s32 	%r27, %r26, 32;
	cvt.u64.u32 	%rd7, %r27;
	add.s32 	%r28, %r26, 64;
	cvt.u64.u32 	%rd8, %r28;
	add.s32 	%r29, %r26, 96;
	cvt.u64.u32 	%rd9, %r29;
	add.s32 	%r30, %r26, 128;
	cvt.u64.u32 	%rd10, %r30;
	add.s32 	%r31, %r26, 160;
	cvt.u64.u32 	%rd11, %r31;
	add.s32 	%r32, %r26, 192;
	cvt.u64.u32 	%rd12, %r32;
	add.s32 	%r33, %r26, 224;
	cvt.u64.u32 	%rd13, %r33;
	add.s32 	%r34, %r26, 256;
	cvt.u64.u32 	%rd14, %r34;
	add.s32 	%r35, %r26, 288;
	cvt.u64.u32 	%rd15, %r35;
	add.s32 	%r36, %r26, 320;
	cvt.u64.u32 	%rd16, %r36;
	add.s32 	%r37, %r26, 384;
	cvt.u64.u32 	%rd17, %r37;
	add.s32 	%r38, %r26, 448;
	cvt.u64.u32 	%rd18, %r38;
	add.s32 	%r39, %r26, 480;
	cvt.u64.u32 	%rd19, %r39;
	add.s32 	%r40, %r26, 512;
	cvt.u64.u32 	%rd20, %r40;
	add.s32 	%r41, %r26, 544;
	cvt.u64.u32 	%rd21, %r41;
	add.s32 	%r42, %r26, 576;
	cvt.u64.u32 	%rd22, %r42;
$L__BB413_4:
	cvt.u64.u32 	%rd24, %r26;
	setp.le.s64 	%p3, %rd40, %rd24;
	mul.lo.s64 	%rd25, %rd36, %rd174;
	mov.f32 	%f407, 0fFF800000;
	mov.f32 	%f410, %f407;
	@%p3 bra 	$L__BB413_6;
	setp.eq.s64 	%p4, %rd32, 1;
	setp.eq.s64 	%p5, %rd31, 1;
	setp.eq.s64 	%p6, %rd30, 1;
	add.s64 	%rd47, %rd25, %rd24;
	cvt.u32.u64 	%r44, %rd47;
	div.s32 	%r45, %r44, %r6;
	mul.lo.s32 	%r46, %r45, %r6;
	sub.s32 	%r47, %r44, %r46;
	div.s32 	%r48, %r47, %r7;
	mul.lo.s32 	%r49, %r48, %r7;
	sub.s32 	%r50, %r47, %r49;
	selp.b32 	%r51, 0, %r45, %p6;
	selp.b32 	%r52, 0, %r48, %p5;
	selp.b32 	%r53, 0, %r50, %p4;
	mul.lo.s32 	%r54, %r9, %r51;
	mad.lo.s32 	%r55, %r10, %r52, %r54;
	mad.lo.s32 	%r56, %r11, %r53, %r55;
	shl.b64 	%rd48, %rd47, 32;
	shr.s64 	%rd49, %rd48, 30;
	add.s64 	%rd50, %rd1, %rd49;
	ld.global.f32 	%f101, [%rd50];
	cvt.s64.s32 	%rd51, %r56;
	add.s64 	%rd52, %rd2, %rd51;
	ld.global.u8 	%rs9, [%rd52];
	setp.eq.s16 	%p7, %rs9, 0;
	mul.f32 	%f102, %f101, %f99;
	selp.f32 	%f407, %f98, %f102, %p7;
	max.f32 	%f410, %f407, 0fFF800000;
$L__BB413_6:
	setp.le.s64 	%p8, %rd40, %rd7;
	mov.f32 	%f409, 0fFF800000;
	@%p8 bra 	$L__BB413_8;
	setp.eq.s64 	%p9, %rd32, 1;
	setp.eq.s64 	%p10, %rd31, 1;
	setp.eq.s64 	%p11, %rd30, 1;
	add.s64 	%rd53, %rd25, %rd7;
	cvt.u32.u64 	%r57, %rd53;
	div.s32 	%r58, %r57, %r6;
	mul.lo.s32 	%r59, %r58, %r6;
	sub.s32 	%r60, %r57, %r59;
	div.s32 	%r61, %r60, %r7;
	mul.lo.s32 	%r62, %r61, %r7;
	sub.s32 	%r63, %r60, %r62;
	selp.b32 	%r64, 0, %r58, %p11;
	selp.b32 	%r65, 0, %r61, %p10;
	selp.b32 	%r66, 0, %r63, %p9;
	mul.lo.s32 	%r67, %r9, %r64;
	mad.lo.s32 	%r68, %r10, %r65, %r67;
	mad.lo.s32 	%r69, %r11, %r66, %r68;
	shl.b64 	%rd54, %rd53, 32;
	shr.s64 	%rd55, %rd54, 30;
	add.s64 	%rd56, %rd1, %rd55;
	ld.global.f32 	%f104, [%rd56];
	cvt.s64.s32 	%rd57, %r69;
	add.s64 	%rd58, %rd2, %rd57;
	ld.global.u8 	%rs10, [%rd58];
	setp.eq.s16 	%p12, %rs10, 0;
	mul.f32 	%f105, %f104, %f99;
	selp.f32 	%f409, %f98, %f105, %p12;
	max.f32 	%f410, %f410, %f409;
$L__BB413_8:
	setp.le.s64 	%p13, %rd40, %rd8;
	mov.f32 	%f411, 0fFF800000;
	@%p13 bra 	$L__BB413_10;
	setp.eq.s64 	%p14, %rd32, 1;
	setp.eq.s64 	%p15, %rd31, 1;
	setp.eq.s64 	%p16, %rd30, 1;
	add.s64 	%rd59, %rd25, %rd8;
	cvt.u32.u64 	%r70, %rd59;
	div.s32 	%r71, %r70, %r6;
	mul.lo.s32 	%r72, %r71, %r6;
	sub.s32 	%r73, %r70, %r72;
	div.s32 	%r74, %r73, %r7;
	mul.lo.s32 	%r75, %r74, %r7;
	sub.s32 	%r76, %r73, %r75;
	selp.b32 	%r77, 0, %r71, %p16;
	selp.b32 	%r78, 0, %r74, %p15;
	selp.b32 	%r79, 0, %r76, %p14;
	mul.lo.s32 	%r80, %r9, %r77;
	mad.lo.s32 	%r81, %r10, %r78, %r80;
	mad.lo.s32 	%r82, %r11, %r79, %r81;
	shl.b64 	%rd60, %rd59, 32;
	shr.s64 	%rd61, %rd60, 30;
	add.s64 	%rd62, %rd1, %rd61;
	ld.global.f32 	%f107, [%rd62];
	cvt.s64.s32 	%rd63, %r82;
	add.s64 	%rd64, %rd2, %rd63;
	ld.global.u8 	%rs11, [%rd64];
	setp.eq.s16 	%p17, %rs11, 0;
	mul.f32 	%f108, %f107, %f99;
	selp.f32 	%f411, %f98, %f108, %p17;
	max.f32 	%f410, %f410, %f411;
$L__BB413_10:
	setp.le.s64 	%p18, %rd40, %rd9;
	mov.f32 	%f413, 0fFF800000;
	@%p18 bra 	$L__BB413_12;
	setp.eq.s64 	%p19, %rd32, 1;
	setp.eq.s64 	%p20, %rd31, 1;
	setp.eq.s64 	%p21, %rd30, 1;
	add.s64 	%rd65, %rd25, %rd9;
	cvt.u32.u64 	%r83, %rd65;
	div.s32 	%r84, %r83, %r6;
	mul.lo.s32 	%r85, %r84, %r6;
	sub.s32 	%r86, %r83, %r85;
	div.s32 	%r87, %r86, %r7;
	mul.lo.s32 	%r88, %r87, %r7;
	sub.s32 	%r89, %r86, %r88;
	selp.b32 	%r90, 0, %r84, %p21;
	selp.b32 	%r91, 0, %r87, %p20;
	selp.b32 	%r92, 0, %r89, %p19;
	mul.lo.s32 	%r93, %r9, %r90;
	mad.lo.s32 	%r94, %r10, %r91, %r93;
	mad.lo.s32 	%r95, %r11, %r92, %r94;
	shl.b64 	%rd66, %rd65, 32;
	shr.s64 	%rd67, %rd66, 30;
	add.s64 	%rd68, %rd1, %rd67;
	ld.global.f32 	%f110, [%rd68];
	cvt.s64.s32 	%rd69, %r95;
	add.s64 	%rd70, %rd2, %rd69;
	ld.global.u8 	%rs12, [%rd70];
	setp.eq.s16 	%p22, %rs12, 0;
	mul.f32 	%f111, %f110, %f99;
	selp.f32 	%f413, %f98, %f111, %p22;
	max.f32 	%f410, %f410, %f413;
$L__BB413_12:
	setp.le.s64 	%p23, %rd40, %rd10;
	mov.f32 	%f415, 0fFF800000;
	@%p23 bra 	$L__BB413_14;
	setp.eq.s64 	%p24, %rd32, 1;
	setp.eq.s64 	%p25, %rd31, 1;
	setp.eq.s64 	%p26, %rd30, 1;
	add.s64 	%rd71, %rd25, %rd10;
	cvt.u32.u64 	%r96, %rd71;
	div.s32 	%r97, %r96, %r6;
	mul.lo.s32 	%r98, %r97, %r6;
	sub.s32 	%r99, %r96, %r98;
	div.s32 	%r100, %r99, %r7;
	mul.lo.s32 	%r101, %r100, %r7;
	sub.s32 	%r102, %r99, %r101;
	selp.b32 	%r103, 0, %r97, %p26;
	selp.b32 	%r104, 0, %r100, %p25;
	selp.b32 	%r105, 0, %r102, %p24;
	mul.lo.s32 	%r106, %r9, %r103;
	mad.lo.s32 	%r107, %r10, %r104, %r106;
	mad.lo.s32 	%r108, %r11, %r105, %r107;
	shl.b64 	%rd72, %rd71, 32;
	shr.s64 	%rd73, %rd72, 30;
	add.s64 	%rd74, %rd1, %rd73;
	ld.global.f32 	%f113, [%rd74];
	cvt.s64.s32 	%rd75, %r108;
	add.s64 	%rd76, %rd2, %rd75;
	ld.global.u8 	%rs13, [%rd76];
	setp.eq.s16 	%p27, %rs13, 0;
	mul.f32 	%f114, %f113, %f99;
	selp.f32 	%f415, %f98, %f114, %p27;
	max.f32 	%f410, %f410, %f415;
$L__BB413_14:
	setp.le.s64 	%p28, %rd40, %rd11;
	mov.f32 	%f417, 0fFF800000;
	@%p28 bra 	$L__BB413_16;
	setp.eq.s64 	%p29, %rd32, 1;
	setp.eq.s64 	%p30, %rd31, 1;
	setp.eq.s64 	%p31, %rd30, 1;
	add.s64 	%rd77, %rd25, %rd11;
	cvt.u32.u64 	%r109, %rd77;
	div.s32 	%r110, %r109, %r6;
	mul.lo.s32 	%r111, %r110, %r6;
	sub.s32 	%r112, %r109, %r111;
	div.s32 	%r113, %r112, %r7;
	mul.lo.s32 	%r114, %r113, %r7;
	sub.s32 	%r115, %r112, %r114;
	selp.b32 	%r116, 0, %r110, %p31;
	selp.b32 	%r117, 0, %r113, %p30;
	selp.b32 	%r118, 0, %r115, %p29;
	mul.lo.s32 	%r119, %r9, %r116;
	mad.lo.s32 	%r120, %r10, %r117, %r119;
	mad.lo.s32 	%r121, %r11, %r118, %r120;
	shl.b64 	%rd78, %rd77, 32;
	shr.s64 	%rd79, %rd78, 30;
	add.s64 	%rd80, %rd1, %rd79;
	ld.global.f32 	%f116, [%rd80];
	cvt.s64.s32 	%rd81, %r121;
	add.s64 	%rd82, %rd2, %rd81;
	ld.global.u8 	%rs14, [%rd82];
	setp.eq.s16 	%p32, %rs14, 0;
	mul.f32 	%f117, %f116, %f99;
	selp.f32 	%f417, %f98, %f117, %p32;
	max.f32 	%f410, %f410, %f417;
$L__BB413_16:
	setp.le.s64 	%p33, %rd40, %rd12;
	mov.f32 	%f419, 0fFF800000;
	@%p33 bra 	$L__BB413_18;
	setp.eq.s64 	%p34, %rd32, 1;
	setp.eq.s64 	%p35, %rd31, 1;
	setp.eq.s64 	%p36, %rd30, 1;
	add.s64 	%rd83, %rd25, %rd12;
	cvt.u32.u64 	%r122, %rd83;
	div.s32 	%r123, %r122, %r6;
	mul.lo.s32 	%r124, %r123, %r6;
	sub.s32 	%r125, %r122, %r124;
	div.s32 	%r126, %r125, %r7;
	mul.lo.s32 	%r127, %r126, %r7;
	sub.s32 	%r128, %r125, %r127;
	selp.b32 	%r129, 0, %r123, %p36;
	selp.b32 	%r130, 0, %r126, %p35;
	selp.b32 	%r131, 0, %r128, %p34;
	mul.lo.s32 	%r132, %r9, %r129;
	mad.lo.s32 	%r133, %r10, %r130, %r132;
	mad.lo.s32 	%r134, %r11, %r131, %r133;
	shl.b64 	%rd84, %rd83, 32;
	shr.s64 	%rd85, %rd84, 30;
	add.s64 	%rd86, %rd1, %rd85;
	ld.global.f32 	%f119, [%rd86];
	cvt.s64.s32 	%rd87, %r134;
	add.s64 	%rd88, %rd2, %rd87;
	ld.global.u8 	%rs15, [%rd88];
	setp.eq.s16 	%p37, %rs15, 0;
	mul.f32 	%f120, %f119, %f99;
	selp.f32 	%f419, %f98, %f120, %p37;
	max.f32 	%f410, %f410, %f419;
$L__BB413_18:
	setp.le.s64 	%p38, %rd40, %rd13;
	mov.f32 	%f421, 0fFF800000;
	@%p38 bra 	$L__BB413_20;
	setp.eq.s64 	%p39, %rd32, 1;
	setp.eq.s64 	%p40, %rd31, 1;
	setp.eq.s64 	%p41, %rd30, 1;
	add.s64 	%rd89, %rd25, %rd13;
	cvt.u32.u64 	%r135, %rd89;
	div.s32 	%r136, %r135, %r6;
	mul.lo.s32 	%r137, %r136, %r6;
	sub.s32 	%r138, %r135, %r137;
	div.s32 	%r139, %r138, %r7;
	mul.lo.s32 	%r140, %r139, %r7;
	sub.s32 	%r141, %r138, %r140;
	selp.b32 	%r142, 0, %r136, %p41;
	selp.b32 	%r143, 0, %r139, %p40;
	selp.b32 	%r144, 0, %r141, %p39;
	mul.lo.s32 	%r145, %r9, %r142;
	mad.lo.s32 	%r146, %r10, %r143, %r145;
	mad.lo.s32 	%r147, %r11, %r144, %r146;
	shl.b64 	%rd90, %rd89, 32;
	shr.s64 	%rd91, %rd90, 30;
	add.s64 	%rd92, %rd1, %rd91;
	ld.global.f32 	%f122, [%rd92];
	cvt.s64.s32 	%rd93, %r147;
	add.s64 	%rd94, %rd2, %rd93;
	ld.global.u8 	%rs16, [%rd94];
	setp.eq.s16 	%p42, %rs16, 0;
	mul.f32 	%f123, %f122, %f99;
	selp.f32 	%f421, %f98, %f123, %p42;
	max.f32 	%f410, %f410, %f421;
$L__BB413_20:
	setp.le.s64 	%p43, %rd40, %rd14;
	mov.f32 	%f423, 0fFF800000;
	@%p43 bra 	$L__BB413_22;
	setp.eq.s64 	%p44, %rd32, 1;
	setp.eq.s64 	%p45, %rd31, 1;
	setp.eq.s64 	%p46, %rd30, 1;
	add.s64 	%rd95, %rd25, %rd14;
	cvt.u32.u64 	%r148, %rd95;
	div.s32 	%r149, %r148, %r6;
	mul.lo.s32 	%r150, %r149, %r6;
	sub.s32 	%r151, %r148, %r150;
	div.s32 	%r152, %r151, %r7;
	mul.lo.s32 	%r153, %r152, %r7;
	sub.s32 	%r154, %r151, %r153;
	selp.b32 	%r155, 0, %r149, %p46;
	selp.b32 	%r156, 0, %r152, %p45;
	selp.b32 	%r157, 0, %r154, %p44;
	mul.lo.s32 	%r158, %r9, %r155;
	mad.lo.s32 	%r159, %r10, %r156, %r158;
	mad.lo.s32 	%r160, %r11, %r157, %r159;
	shl.b64 	%rd96, %rd95, 32;
	shr.s64 	%rd97, %rd96, 30;
	add.s64 	%rd98, %rd1, %rd97;
	ld.global.f32 	%f125, [%rd98];
	cvt.s64.s32 	%rd99, %r160;
	add.s64 	%rd100, %rd2, %rd99;
	ld.global.u8 	%rs17, [%rd100];
	setp.eq.s16 	%p47, %rs17, 0;
	mul.f32 	%f126, %f125, %f99;
	selp.f32 	%f423, %f98, %f126, %p47;
	max.f32 	%f410, %f410, %f423;
$L__BB413_22:
	setp.le.s64 	%p48, %rd40, %rd15;
	mov.f32 	%f425, 0fFF800000;
	@%p48 bra 	$L__BB413_24;
	setp.eq.s64 	%p49, %rd32, 1;
	setp.eq.s64 	%p50, %rd31, 1;
	setp.eq.s64 	%p51, %rd30, 1;
	add.s64 	%rd101, %rd25, %rd15;
	cvt.u32.u64 	%r161, %rd101;
	div.s32 	%r162, %r161, %r6;
	mul.lo.s32 	%r163, %r162, %r6;
	sub.s32 	%r164, %r161, %r163;
	div.s32 	%r165, %r164, %r7;
	mul.lo.s32 	%r166, %r165, %r7;
	sub.s32 	%r167, %r164, %r166;
	selp.b32 	%r168, 0, %r162, %p51;
	selp.b32 	%r169, 0, %r165, %p50;
	selp.b32 	%r170, 0, %r167, %p49;
	mul.lo.s32 	%r171, %r9, %r168;
	mad.lo.s32 	%r172, %r10, %r169, %r171;
	mad.lo.s32 	%r173, %r11, %r170, %r172;
	shl.b64 	%rd102, %rd101, 32;
	shr.s64 	%rd103, %rd102, 30;
	add.s64 	%rd104, %rd1, %rd103;
	ld.global.f32 	%f128, [%rd104];
	cvt.s64.s32 	%rd105, %r173;
	add.s64 	%rd106, %rd2, %rd105;
	ld.global.u8 	%rs18, [%rd106];
	setp.eq.s16 	%p52, %rs18, 0;
	mul.f32 	%f129, %f128, %f99;
	selp.f32 	%f425, %f98, %f129, %p52;
	max.f32 	%f410, %f410, %f425;
$L__BB413_24:
	setp.le.s64 	%p53, %rd40, %rd16;
	mov.f32 	%f427, 0fFF800000;
	@%p53 bra 	$L__BB413_26;
	setp.eq.s64 	%p54, %rd32, 1;
	setp.eq.s64 	%p55, %rd31, 1;
	setp.eq.s64 	%p56, %rd30, 1;
	add.s64 	%rd107, %rd25, %rd16;
	cvt.u32.u64 	%r174, %rd107;
	div.s32 	%r175, %r174, %r6;
	mul.lo.s32 	%r176, %r175, %r6;
	sub.s32 	%r177, %r174, %r176;
	div.s32 	%r178, %r177, %r7;
	mul.lo.s32 	%r179, %r178, %r7;
	sub.s32 	%r180, %r177, %r179;
	selp.b32 	%r181, 0, %r175, %p56;
	selp.b32 	%r182, 0, %r178, %p55;
	selp.b32 	%r183, 0, %r180, %p54;
	mul.lo.s32 	%r184, %r9, %r181;
	mad.lo.s32 	%r185, %r10, %r182, %r184;
	mad.lo.s32 	%r186, %r11, %r183, %r185;
	shl.b64 	%rd108, %rd107, 32;
	shr.s64 	%rd109, %rd108, 30;
	add.s64 	%rd110, %rd1, %rd109;
	ld.global.f32 	%f131, [%rd110];
	cvt.s64.s32 	%rd111, %r186;
	add.s64 	%rd112, %rd2, %rd111;
	ld.global.u8 	%rs19, [%rd112];
	setp.eq.s16 	%p57, %rs19, 0;
	mul.f32 	%f132, %f131, %f99;
	selp.f32 	%f427, %f98, %f132, %p57;
	max.f32 	%f410, %f410, %f427;
$L__BB413_26:
	mov.u32 	%r187, %tid.x;
	add.s32 	%r188, %r187, 352;
	cvt.u64.u32 	%rd113, %r188;
	setp.le.s64 	%p58, %rd40, %rd113;
	mov.f32 	%f429, 0fFF800000;
	@%p58 bra 	$L__BB413_28;
	setp.eq.s64 	%p59, %rd32, 1;
	setp.eq.s64 	%p60, %rd31, 1;
	setp.eq.s64 	%p61, %rd30, 1;
	mov.u32 	%r189, %tid.x;
	add.s32 	%r190, %r189, 352;
	cvt.u64.u32 	%rd114, %r190;
	add.s64 	%rd115, %rd25, %rd114;
	cvt.u32.u64 	%r191, %rd115;
	div.s32 	%r192, %r191, %r6;
	mul.lo.s32 	%r193, %r192, %r6;
	sub.s32 	%r194, %r191, %r193;
	div.s32 	%r195, %r194, %r7;
	mul.lo.s32 	%r196, %r195, %r7;
	sub.s32 	%r197, %r194, %r196;
	selp.b32 	%r198, 0, %r192, %p61;
	selp.b32 	%r199, 0, %r195, %p60;
	selp.b32 	%r200, 0, %r197, %p59;
	mul.lo.s32 	%r201, %r9, %r198;
	mad.lo.s32 	%r202, %r10, %r199, %r201;
	mad.lo.s32 	%r203, %r11, %r200, %r202;
	shl.b64 	%rd116, %rd115, 32;
	shr.s64 	%rd117, %rd116, 30;
	add.s64 	%rd118, %rd1, %rd117;
	ld.global.f32 	%f134, [%rd118];
	cvt.s64.s32 	%rd119, %r203;
	add.s64 	%rd120, %rd2, %rd119;
	ld.global.u8 	%rs20, [%rd120];
	setp.eq.s16 	%p62, %rs20, 0;
	mul.f32 	%f135, %f134, %f99;
	selp.f32 	%f429, %f98, %f135, %p62;
	max.f32 	%f410, %f410, %f429;
$L__BB413_28:
	setp.le.s64 	%p63, %rd40, %rd17;
	mov.f32 	%f431, 0fFF800000;
	@%p63 bra 	$L__BB413_30;
	setp.eq.s64 	%p64, %rd32, 1;
	setp.eq.s64 	%p65, %rd31, 1;
	setp.eq.s64 	%p66, %rd30, 1;
	add.s64 	%rd121, %rd25, %rd17;
	cvt.u32.u64 	%r204, %rd121;
	div.s32 	%r205, %r204, %r6;
	mul.lo.s32 	%r206, %r205, %r6;
	sub.s32 	%r207, %r204, %r206;
	div.s32 	%r208, %r207, %r7;
	mul.lo.s32 	%r209, %r208, %r7;
	sub.s32 	%r210, %r207, %r209;
	selp.b32 	%r211, 0, %r205, %p66;
	selp.b32 	%r212, 0, %r208, %p65;
	selp.b32 	%r213, 0, %r210, %p64;
	mul.lo.s32 	%r214, %r9, %r211;
	mad.lo.s32 	%r215, %r10, %r212, %r214;
	mad.lo.s32 	%r216, %r11, %r213, %r215;
	shl.b64 	%rd122, %rd121, 32;
	shr.s64 	%rd123, %rd122, 30;
	add.s64 	%rd124, %rd1, %rd123;
	ld.global.f32 	%f137, [%rd124];
	cvt.s64.s32 	%rd125, %r216;
	add.s64 	%rd126, %rd2, %rd125;
	ld.global.u8 	%rs21, [%rd126];
	setp.eq.s16 	%p67, %rs21, 0;
	mul.f32 	%f138, %f137, %f99;
	selp.f32 	%f431, %f98, %f138, %p67;
	max.f32 	%f410, %f410, %f431;
$L__BB413_30:
	mov.u32 	%r217, %tid.x;
	add.s32 	%r218, %r217, 416;
	cvt.u64.u32 	%rd127, %r218;
	setp.le.s64 	%p68, %rd40, %rd127;
	mov.f32 	%f433, 0fFF800000;
	@%p68 bra 	$L__BB413_32;
	setp.eq.s64 	%p69, %rd32, 1;
	setp.eq.s64 	%p70, %rd31, 1;
	setp.eq.s64 	%p71, %rd30, 1;
	mov.u32 	%r219, %tid.x;
	add.s32 	%r220, %r219, 416;
	cvt.u64.u32 	%rd128, %r220;
	add.s64 	%rd129, %rd25, %rd128;
	cvt.u32.u64 	%r221, %rd129;
	div.s32 	%r222, %r221, %r6;
	mul.lo.s32 	%r223, %r222, %r6;
	sub.s32 	%r224, %r221, %r223;
	div.s32 	%r225, %r224, %r7;
	mul.lo.s32 	%r226, %r225, %r7;
	sub.s32 	%r227, %r224, %r226;
	selp.b32 	%r228, 0, %r222, %p71;
	selp.b32 	%r229, 0, %r225, %p70;
	selp.b32 	%r230, 0, %r227, %p69;
	mul.lo.s32 	%r231, %r9, %r228;
	mad.lo.s32 	%r232, %r10, %r229, %r231;
	mad.lo.s32 	%r233, %r11, %r230, %r232;
	shl.b64 	%rd130, %rd129, 32;
	shr.s64 	%rd131, %rd130, 30;
	add.s64 	%rd132, %rd1, %rd131;
	ld.global.f32 	%f140, [%rd132];
	cvt.s64.s32 	%rd133, %r233;
	add.s64 	%rd134, %rd2, %rd133;
	ld.global.u8 	%rs22, [%rd134];
	setp.eq.s16 	%p72, %rs22, 0;
	mul.f32 	%f141, %f140, %f99;
	selp.f32 	%f433, %f98, %f141, %p72;
	max.f32 	%f410, %f410, %f433;
$L__BB413_32:
	setp.le.s64 	%p73, %rd40, %rd18;
	mov.f32 	%f435, 0fFF800000;
	@%p73 bra 	$L__BB413_34;
	setp.eq.s64 	%p74, %rd32, 1;
	setp.eq.s64 	%p75, %rd31, 1;
	setp.eq.s64 	%p76, %rd30, 1;
	add.s64 	%rd135, %rd25, %rd18;
	cvt.u32.u64 	%r234, %rd135;
	div.s32 	%r235, %r234, %r6;
	mul.lo.s32 	%r236, %r235, %r6;
	sub.s32 	%r237, %r234, %r236;
	div.s32 	%r238, %r237, %r7;
	mul.lo.s32 	%r239, %r238, %r7;
	sub.s32 	%r240, %r237, %r239;
	selp.b32 	%r241, 0, %r235, %p76;
	selp.b32 	%r242, 0, %r238, %p75;
	selp.b32 	%r243, 0, %r240, %p74;
	mul.lo.s32 	%r244, %r9, %r241;
	mad.lo.s32 	%r245, %r10, %r242, %r244;
	mad.lo.s32 	%r246, %r11, %r243, %r245;
	shl.b64 	%rd136, %rd135, 32;
	shr.s64 	%rd137, %rd136, 30;
	add.s64 	%rd138, %rd1, %rd137;
	ld.global.f32 	%f143, [%rd138];
	cvt.s64.s32 	%rd139, %r246;
	add.s64 	%rd140, %rd2, %rd139;
	ld.global.u8 	%rs23, [%rd140];
	setp.eq.s16 	%p77, %rs23, 0;
	mul.f32 	%f144, %f143, %f99;
	selp.f32 	%f435, %f98, %f144, %p77;
	max.f32 	%f410, %f410, %f435;
$L__BB413_34:
	setp.le.s64 	%p78, %rd40, %rd19;
	mov.f32 	%f437, 0fFF800000;
	@%p78 bra 	$L__BB413_36;
	setp.eq.s64 	%p79, %rd32, 1;
	setp.eq.s64 	%p80, %rd31, 1;
	setp.eq.s64 	%p81, %rd30, 1;
	add.s64 	%rd141, %rd25, %rd19;
	cvt.u32.u64 	%r247, %rd141;
	div.s32 	%r248, %r247, %r6;
	mul.lo.s32 	%r249, %r248, %r6;
	sub.s32 	%r250, %r247, %r249;
	div.s32 	%r251, %r250, %r7;
	mul.lo.s32 	%r252, %r251, %r7;
	sub.s32 	%r253, %r250, %r252;
	selp.b32 	%r254, 0, %r248, %p81;
	selp.b32 	%r255, 0, %r251, %p80;
	selp.b32 	%r256, 0, %r253, %p79;
	mul.lo.s32 	%r257, %r9, %r254;
	mad.lo.s32 	%r258, %r10, %r255, %r257;
	mad.lo.s32 	%r259, %r11, %r256, %r258;
	shl.b64 	%rd142, %rd141, 32;
	shr.s64 	%rd143, %rd142, 30;
	add.s64 	%rd144, %rd1, %rd143;
	ld.global.f32 	%f146, [%rd144];
	cvt.s64.s32 	%rd145, %r259;
	add.s64 	%rd146, %rd2, %rd145;
	ld.global.u8 	%rs24, [%rd146];
	setp.eq.s16 	%p82, %rs24, 0;
	mul.f32 	%f147, %f146, %f99;
	selp.f32 	%f437, %f98, %f147, %p82;
	max.f32 	%f410, %f410, %f437;
$L__BB413_36:
	setp.le.s64 	%p83, %rd40, %rd20;
	mov.f32 	%f439, 0fFF800000;
	@%p83 bra 	$L__BB413_38;
	setp.eq.s64 	%p84, %rd32, 1;
	setp.eq.s64 	%p85, %rd31, 1;
	setp.eq.s64 	%p86, %rd30, 1;
	add.s64 	%rd147, %rd25, %rd20;
	cvt.u32.u64 	%r260, %rd147;
	div.s32 	%r261, %r260, %r6;
	mul.lo.s32 	%r262, %r261, %r6;
	sub.s32 	%r263, %r260, %r262;
	div.s32 	%r264, %r263, %r7;
	mul.lo.s32 	%r265, %r264, %r7;
	sub.s32 	%r266, %r263, %r265;
	selp.b32 	%r267, 0, %r261, %p86;
	selp.b32 	%r268, 0, %r264, %p85;
	selp.b32 	%r269, 0, %r266, %p84;
	mul.lo.s32 	%r270, %r9, %r267;
	mad.lo.s32 	%r271, %r10, %r268, %r270;
	mad.lo.s32 	%r272, %r11, %r269, %r271;
	shl.b64 	%rd148, %rd147, 32;
	shr.s64 	%rd149, %rd148, 30;
	add.s64 	%rd150, %rd1, %rd149;
	ld.global.f32 	%f149, [%rd150];
	cvt.s64.s32 	%rd151, %r272;
	add.s64 	%rd152, %rd2, %rd151;
	ld.global.u8 	%rs25, [%rd152];
	setp.eq.s16 	%p87, %rs25, 0;
	mul.f32 	%f150, %f149, %f99;
	selp.f32 	%f439, %f98, %f150, %p87;
	max.f32 	%f410, %f410, %f439;
$L__BB413_38:
	setp.le.s64 	%p88, %rd40, %rd21;
	mov.f32 	%f441, 0fFF800000;
	@%p88 bra 	$L__BB413_40;
	setp.eq.s64 	%p89, %rd32, 1;
	setp.eq.s64 	%p90, %rd31, 1;
	setp.eq.s64 	%p91, %rd30, 1;
	add.s64 	%rd153, %rd25, %rd21;
	cvt.u32.u64 	%r273, %rd153;
	div.s32 	%r274, %r273, %r6;
	mul.lo.s32 	%r275, %r274, %r6;
	sub.s32 	%r276, %r273, %r275;
	div.s32 	%r277, %r276, %r7;
	mul.lo.s32 	%r278, %r277, %r7;
	sub.s32 	%r279, %r276, %r278;
	selp.b32 	%r280, 0, %r274, %p91;
	selp.b32 	%r281, 0, %r277, %p90;
	selp.b32 	%r282, 0, %r279, %p89;
	mul.lo.s32 	%r283, %r9, %r280;
	mad.lo.s32 	%r284, %r10, %r281, %r283;
	mad.lo.s32 	%r285, %r11, %r282, %r284;
	shl.b64 	%rd154, %rd153, 32;
	shr.s64 	%rd155, %rd154, 30;
	add.s64 	%rd156, %rd1, %rd155;
	ld.global.f32 	%f152, [%rd156];
	cvt.s64.s32 	%rd157, %r285;
	add.s64 	%rd158, %rd2, %rd157;
	ld.global.u8 	%rs26, [%rd158];
	setp.eq.s16 	%p92, %rs26, 0;
	mul.f32 	%f153, %f152, %f99;
	selp.f32 	%f441, %f98, %f153, %p92;
	max.f32 	%f410, %f410, %f441;
$L__BB413_40:
	setp.le.s64 	%p93, %rd40, %rd22;
	mov.f32 	%f443, 0fFF800000;
	@%p93 bra 	$L__BB413_42;
	setp.eq.s64 	%p94, %rd32, 1;
	setp.eq.s64 	%p95, %rd31, 1;
	setp.eq.s64 	%p96, %rd30, 1;
	add.s64 	%rd159, %rd25, %rd22;
	cvt.u32.u64 	%r286, %rd159;
	div.s32 	%r287, %r286, %r6;
	mul.lo.s32 	%r288, %r287, %r6;
	sub.s32 	%r289, %r286, %r288;
	div.s32 	%r290, %r289, %r7;
	mul.lo.s32 	%r291, %r290, %r7;
	sub.s32 	%r292, %r289, %r291;
	selp.b32 	%r293, 0, %r287, %p96;
	selp.b32 	%r294, 0, %r290, %p95;
	selp.b32 	%r295, 0, %r292, %p94;
	mul.lo.s32 	%r296, %r9, %r293;
	mad.lo.s32 	%r297, %r10, %r294, %r296;
	mad.lo.s32 	%r298, %r11, %r295, %r297;
	shl.b64 	%rd160, %rd159, 32;
	shr.s64 	%rd161, %rd160, 30;
	add.s64 	%rd162, %rd1, %rd161;
	ld.global.f32 	%f155, [%rd162];
	cvt.s64.s32 	%rd163, %r298;
	add.s64 	%rd164, %rd2, %rd163;
	ld.global.u8 	%rs27, [%rd164];
	setp.eq.s16 	%p97, %rs27, 0;
	mul.f32 	%f156, %f155, %f99;
	selp.f32 	%f443, %f98, %f156, %p97;
	max.f32 	%f410, %f410, %f443;
$L__BB413_42:
	mov.u32 	%r299, %tid.x;
	cvt.u64.u32 	%rd165, %r299;
	setp.le.s64 	%p98, %rd40, %rd165;
	mov.b32 	%r300, %f410;
	shfl.sync.bfly.b32	%r301|%p99, %r300, 16, 31, -1;
	mov.b32 	%f157, %r301;
	max.f32 	%f158, %f410, %f157;
	mov.b32 	%r302, %f158;
	shfl.sync.bfly.b32	%r303|%p100, %r302, 8, 31, -1;
	mov.b32 	%f159, %r303;
	max.f32 	%f160, %f158, %f159;
	mov.b32 	%r304, %f160;
	shfl.sync.bfly.b32	%r305|%p101, %r304, 4, 31, -1;
	mov.b32 	%f161, %r305;
	max.f32 	%f162, %f160, %f161;
	mov.b32 	%r306, %f162;
	shfl.sync.bfly.b32	%r307|%p102, %r306, 2, 31, -1;
	mov.b32 	%f163, %r307;
	max.f32 	%f164, %f162, %f163;
	mov.b32 	%r308, %f164;
	shfl.sync.bfly.b32	%r309|%p103, %r308, 1, 31, -1;
	mov.b32 	%f165, %r309;
	max.f32 	%f166, %f164, %f165;
	sub.f32 	%f167, %f407, %f166;
	fma.rn.f32 	%f168, %f167, 0f3BBB989D, 0f3F000000;
	cvt.sat.f32.f32 	%f169, %f168;
	mov.f32 	%f170, 0f4B400001;
	mov.f32 	%f171, 0f437C0000;
	fma.rm.f32 	%f172, %f169, %f171, %f170;
	add.f32 	%f173, %f172, 0fCB40007F;
	neg.f32 	%f174, %f173;
	fma.rn.f32 	%f175, %f167, 0f3FB8AA3B, %f174;
	fma.rn.f32 	%f176, %f167, 0f32A57060, %f175;
	mov.b32 	%r310, %f172;
	shl.b32 	%r311, %r310, 23;
	mov.b32 	%f177, %r311;
	ex2.approx.ftz.f32 	%f178, %f176;
	mul.f32 	%f179, %f178, %f177;
	add.f32 	%f180, %f179, 0f00000000;
	sub.f32 	%f181, %f409, %f166;
	fma.rn.f32 	%f182, %f181, 0f3BBB989D, 0f3F000000;
	cvt.sat.f32.f32 	%f183, %f182;
	fma.rm.f32 	%f184, %f183, %f171, %f170;
	add.f32 	%f185, %f184, 0fCB40007F;
	neg.f32 	%f186, %f185;
	fma.rn.f32 	%f187, %f181, 0f3FB8AA3B, %f186;
	fma.rn.f32 	%f188, %f181, 0f32A57060, %f187;
	mov.b32 	%r312, %f184;
	shl.b32 	%r313, %r312, 23;
	mov.b32 	%f189, %r313;
	ex2.approx.ftz.f32 	%f190, %f188;
	mul.f32 	%f191, %f190, %f189;
	add.f32 	%f192, %f180, %f191;
	sub.f32 	%f193, %f411, %f166;
	fma.rn.f32 	%f194, %f193, 0f3BBB989D, 0f3F000000;
	cvt.sat.f32.f32 	%f195, %f194;
	fma.rm.f32 	%f196, %f195, %f171, %f170;
	add.f32 	%f197, %f196, 0fCB40007F;
	neg.f32 	%f198, %f197;
	fma.rn.f32 	%f199, %f193, 0f3FB8AA3B, %f198;
	fma.rn.f32 	%f200, %f193, 0f32A57060, %f199;
	mov.b32 	%r314, %f196;
	shl.b32 	%r315, %r314, 23;
	mov.b32 	%f201, %r315;
	ex2.approx.ftz.f32 	%f202, %f200;
	mul.f32 	%f203, %f202, %f201;
	add.f32 	%f204, %f192, %f203;
	sub.f32 	%f205, %f413, %f166;
	fma.rn.f32 	%f206, %f205, 0f3BBB989D, 0f3F000000;
	cvt.sat.f32.f32 	%f207, %f206;
	fma.rm.f32 	%f208, %f207, %f171, %f170;
	add.f32 	%f209, %f208, 0fCB40007F;
	neg.f32 	%f210, %f209;
	fma.rn.f32 	%f211, %f205, 0f3FB8AA3B, %f210;
	fma.rn.f32 	%f212, %f205, 0f32A57060, %f211;
	mov.b32 	%r316, %f208;
	shl.b32 	%r317, %r316, 23;
	mov.b32 	%f213, %r317;
	ex2.approx.ftz.f32 	%f214, %f212;
	mul.f32 	%f215, %f214, %f213;
	add.f32 	%f216, %f204, %f215;
	sub.f32 	%f217, %f415, %f166;
	fma.rn.f32 	%f218, %f217, 0f3BBB989D, 0f3F000000;
	cvt.sat.f32.f32 	%f219, %f218;
	fma.rm.f32 	%f220, %f219, %f171, %f170;
	add.f32 	%f221, %f220, 0fCB40007F;
	neg.f32 	%f222, %f221;
	fma.rn.f32 	%f223, %f217, 0f3FB8AA3B, %f222;
	fma.rn.f32 	%f224, %f217, 0f32A57060, %f223;
	mov.b32 	%r318, %f220;
	shl.b32 	%r319, %r318, 23;
	mov.b32 	%f225, %r319;
	ex2.approx.ftz.f32 	%f226, %f224;
	mul.f32 	%f227, %f226, %f225;
	add.f32 	%f228, %f216, %f227;
	sub.f32 	%f229, %f417, %f166;
	fma.rn.f32 	%f230, %f229, 0f3BBB989D, 0f3F000000;
	cvt.sat.f32.f32 	%f231, %f230;
	fma.rm.f32 	%f232, %f231, %f171, %f170;
	add.f32 	%f233, %f232, 0fCB40007F;
	neg.f32 	%f234, %f233;
	fma.rn.f32 	%f235, %f229, 0f3FB8AA3B, %f234;
	fma.rn.f32 	%f236, %f229, 0f32A57060, %f235;
	mov.b32 	%r320, %f232;
	shl.b32 	%r321, %r320, 23;
	mov.b32 	%f237, %r321;
	ex2.approx.ftz.f32 	%f238, %f236;
	mul.f32 	%f239, %f238, %f237;
	add.f32 	%f240, %f228, %f239;
	sub.f32 	%f241, %f419, %f166;
	fma.rn.f32 	%f242, %f241, 0f3BBB989D, 0f3F000000;
	cvt.sat.f32.f32 	%f243, %f242;
	fma.rm.f32 	%f244, %f243, %f171, %f170;
	add.f32 	%f245, %f244, 0fCB40007F;
	neg.f32 	%f246, %f245;
	fma.rn.f32 	%f247, %f241, 0f3FB8AA3B, %f246;
	fma.rn.f32 	%f248, %f241, 0f32A57060, %f247;
	mov.b32 	%r322, %f244;
	shl.b32 	%r323, %r322, 23;
	mov.b32 	%f249, %r323;
	ex2.approx.ftz.f32 	%f250, %f248;
	mul.f32 	%f251, %f250, %f249;
	add.f32 	%f252, %f240, %f251;
	sub.f32 	%f253, %f421, %f166;
	fma.rn.f32 	%f254, %f253, 0f3BBB989D, 0f3F000000;
	cvt.sat.f32.f32 	%f255, %f254;
	fma.rm.f32 	%f256, %f255, %f171, %f170;
	add.f32 	%f257, %f256, 0fCB40007F;
	neg.f32 	%f258, %f257;
	fma.rn.f32 	%f259, %f253, 0f3FB8AA3B, %f258;
	fma.rn.f32 	%f260, %f253, 0f32A57060, %f259;
	mov.b32 	%r324, %f256;
	shl.b32 	%r325, %r324, 23;
	mov.b32 	%f261, %r325;
	ex2.approx.ftz.f32 	%f262, %f260;
	mul.f32 	%f263, %f262, %f261;
	add.f32 	%f264, %f252, %f263;
	sub.f32 	%f265, %f423, %f166;
	fma.rn.f32 	%f266, %f265, 0f3BBB989D, 0f3F000000;
	cvt.sat.f32.f32 	%f267, %f266;
	fma.rm.f32 	%f268, %f267, %f171, %f170;
	add.f32 	%f269, %f268, 0fCB40007F;
	neg.f32 	%f270, %f269;
	fma.rn.f32 	%f271, %f265, 0f3FB8AA3B, %f270;
	fma.rn.f32 	%f272, %f265, 0f32A57060, %f271;
	mov.b32 	%r326, %f268;
	shl.b32 	%r327, %r326, 23;
	mov.b32 	%f273, %r327;
	ex2.approx.ftz.f32 	%f274, %f272;
	mul.f32 	%f275, %f274, %f273;
	add.f32 	%f276, %f264, %f275;
	sub.f32 	%f277, %f425, %f166;
	fma.rn.f32 	%f278, %f277, 0f3BBB989D, 0f3F000000;
	cvt.sat.f32.f32 	%f279, %f278;
	fma.rm.f32 	%f280, %f279, %f171, %f170;
	add.f32 	%f281, %f280, 0fCB40007F;
	neg.f32 	%f282, %f281;
	fma.rn.f32 	%f283, %f277, 0f3FB8AA3B, %f282;
	fma.rn.f32 	%f284, %f277, 0f32A57060, %f283;
	mov.b32 	%r328, %f280;
	shl.b32 	%r329, %r328, 23;
	mov.b32 	%f285, %r329;
	ex2.approx.ftz.f32 	%f286, %f284;
	mul.f32 	%f287, %f286, %f285;
	add.f32 	%f288, %f276, %f287;
	sub.f32 	%f289, %f427, %f166;
	fma.rn.f32 	%f290, %f289, 0f3BBB989D, 0f3F000000;
	cvt.sat.f32.f32 	%f291, %f290;
	fma.rm.f32 	%f292, %f291, %f171, %f170;
	add.f32 	%f293, %f292, 0fCB40007F;
	neg.f32 	%f294, %f293;
	fma.rn.f32 	%f295, %f289, 0f3FB8AA3B, %f294;
	fma.rn.f32 	%f296, %f289, 0f32A57060, %f295;
	mov.b32 	%r330, %f292;
	shl.b32 	%r331, %r330, 23;
	mov.b32 	%f297, %r331;
	ex2.approx.ftz.f32 	%f298, %f296;
	mul.f32 	%f299, %f298, %f297;
	add.f32 	%f300, %f288, %f299;
	sub.f32 	%f301, %f429, %f166;
	fma.rn.f32 	%f302, %f301, 0f3BBB989D, 0f3F000000;
	cvt.sat.f32.f32 	%f303, %f302;
	fma.rm.f32 	%f304, %f303, %f171, %f170;
	add.f32 	%f305, %f304, 0fCB40007F;
	neg.f32 	%f306, %f305;
	fma.rn.f32 	%f307, %f301, 0f3FB8AA3B, %f306;
	fma.rn.f32 	%f308, %f301, 0f32A57060, %f307;
	mov.b32 	%r332, %f304;
	shl.b32 	%r333, %r332, 23;
	mov.b32 	%f309, %r333;
	ex2.approx.ftz.f32 	%f310, %f308;
	mul.f32 	%f311, %f310, %f309;
	add.f32 	%f312, %f300, %f311;
	sub.f32 	%f313, %f431, %f166;
	fma.rn.f32 	%f314, %f313, 0f3BBB989D, 0f3F000000;
	cvt.sat.f32.f32 	%f315, %f314;
	fma.rm.f32 	%f316, %f315, %f171, %f170;
	add.f32 	%f317, %f316, 0fCB40007F;
	neg.f32 	%f318, %f317;
	fma.rn.f32 	%f319, %f313, 0f3FB8AA3B, %f318;
	fma.rn.f32 	%f320, %f313, 0f32A57060, %f319;
	mov.b32 	%r334, %f316;
	shl.b32 	%r335, %r334, 23;
	mov.b32 	%f321, %r335;
	ex2.approx.ftz.f32 	%f322, %f320;
	mul.f32 	%f323, %f322, %f321;
	add.f32 	%f324, %f312, %f323;
	sub.f32 	%f325, %f433, %f166;
	fma.rn.f32 	%f326, %f325, 0f3BBB989D, 0f3F000000;
	cvt.sat.f32.f32 	%f327, %f326;
	fma.rm.f32 	%f328, %f327, %f171, %f170;
	add.f32 	%f329, %f328, 0fCB40007F;
	neg.f32 	%f330, %f329;
	fma.rn.f32 	%f331, %f325, 0f3FB8AA3B, %f330;
	fma.rn.f32 	%f332, %f325, 0f32A57060, %f331;
	mov.b32 	%r336, %f328;
	shl.b32 	%r337, %r336, 23;
	mov.b32 	%f333, %r337;
	ex2.approx.ftz.f32 	%f334, %f332;
	mul.f32 	%f335, %f334, %f333;
	add.f32 	%f336, %f324, %f335;
	sub.f32 	%f337, %f435, %f166;
	fma.rn.f32 	%f338, %f337, 0f3BBB989D, 0f3F000000;
	cvt.sat.f32.f32 	%f339, %f338;
	fma.rm.f32 	%f340, %f339, %f171, %f170;
	add.f32 	%f341, %f340, 0fCB40007F;
	neg.f32 	%f342, %f341;
	fma.rn.f32 	%f343, %f337, 0f3FB8AA3B, %f342;
	fma.rn.f32 	%f344, %f337, 0f32A57060, %f343;
	mov.b32 	%r338, %f340;
	shl.b32 	%r339, %r338, 23;
	mov.b32 	%f345, %r339;
	ex2.approx.ftz.f32 	%f346, %f344;
	mul.f32 	%f347, %f346, %f345;
	add.f32 	%f348, %f336, %f347;
	sub.f32 	%f349, %f437, %f166;
	fma.rn.f32 	%f350, %f349, 0f3BBB989D, 0f3F000000;
	cvt.sat.f32.f32 	%f351, %f350;
	fma.rm.f32 	%f352, %f351, %f171, %f170;
	add.f32 	%f353, %f352, 0fCB40007F;
	neg.f32 	%f354, %f353;
	fma.rn.f32 	%f355, %f349, 0f3FB8AA3B, %f354;
	fma.rn.f32 	%f356, %f349, 0f32A57060, %f355;
	mov.b32 	%r340, %f352;
	shl.b32 	%r341, %r340, 23;
	mov.b32 	%f357, %r341;
	ex2.approx.ftz.f32 	%f358, %f356;
	mul.f32 	%f359, %f358, %f357;
	add.f32 	%f360, %f348, %f359;
	sub.f32 	%f361, %f439, %f166;
	fma.rn.f32 	%f362, %f361, 0f3BBB989D, 0f3F000000;
	cvt.sat.f32.f32 	%f363, %f362;
	fma.rm.f32 	%f364, %f363, %f171, %f170;
	add.f32 	%f365, %f364, 0fCB40007F;
	neg.f32 	%f366, %f365;
	fma.rn.f32 	%f367, %f361, 0f3FB8AA3B, %f366;
	fma.rn.f32 	%f368, %f361, 0f32A57060, %f367;
	mov.b32 	%r342, %f364;
	shl.b32 	%r343, %r342, 23;
	mov.b32 	%f369, %r343;
	ex2.approx.ftz.f32 	%f370, %f368;
	mul.f32 	%f371, %f370, %f369;
	add.f32 	%f372, %f360, %f371;
	sub.f32 	%f373, %f441, %f166;
	fma.rn.f32 	%f374, %f373, 0f3BBB989D, 0f3F000000;
	cvt.sat.f32.f32 	%f375, %f374;
	fma.rm.f32 	%f376, %f375, %f171, %f170;
	add.f32 	%f377, %f376, 0fCB40007F;
	neg.f32 	%f378, %f377;
	fma.rn.f32 	%f379, %f373, 0f3FB8AA3B, %f378;
	fma.rn.f32 	%f380, %f373, 0f32A57060, %f379;
	mov.b32 	%r344, %f376;
	shl.b32 	%r345, %r344, 23;
	mov.b32 	%f381, %r345;
	ex2.approx.ftz.f32 	%f382, %f380;
	mul.f32 	%f383, %f382, %f381;
	add.f32 	%f384, %f372, %f383;
	sub.f32 	%f385, %f443, %f166;
	fma.rn.f32 	%f386, %f385, 0f3BBB989D, 0f3F000000;
	cvt.sat.f32.f32 	%f387, %f386;
	fma.rm.f32 	%f388, %f387, %f171, %f170;
	add.f32 	%f389, %f388, 0fCB40007F;
	neg.f32 	%f390, %f389;
	fma.rn.f32 	%f391, %f385, 0f3FB8AA3B, %f390;
	fma.rn.f32 	%f392, %f385, 0f32A57060, %f391;
	mov.b32 	%r346, %f388;
	shl.b32 	%r347, %r346, 23;
	mov.b32 	%f393, %r347;
	ex2.approx.ftz.f32 	%f394, %f392;
	mul.f32 	%f395, %f394, %f393;
	add.f32 	%f396, %f384, %f395;
	mov.b32 	%r348, %f396;
	shfl.sync.bfly.b32	%r349|%p104, %r348, 16, 31, -1;
	mov.b32 	%f397, %r349;
	add.f32 	%f398, %f396, %f397;
	mov.b32 	%r350, %f398;
	shfl.sync.bfly.b32	%r351|%p105, %r350, 8, 31, -1;
	mov.b32 	%f399, %r351;
	add.f32 	%f400, %f398, %f399;
	mov.b32 	%r352, %f400;
	shfl.sync.bfly.b32	%r353|%p106, %r352, 4, 31, -1;
	mov.b32 	%f401, %r353;
	add.f32 	%f402, %f400, %f401;
	mov.b32 	%r354, %f402;
	shfl.sync.bfly.b32	%r355|%p107, %r354, 2, 31, -1;
	mov.b32 	%f403, %r355;
	add.f32 	%f404, %f402, %f403;
	mov.b32 	%r356, %f404;
	shfl.sync.bfly.b32	%r357|%p108, %r356, 1, 31, -1;
	mov.b32 	%f405, %r357;
	add.f32 	%f406, %f404, %f405;
	div.rn.f32 	%f79, %f179, %f406;
	div.rn.f32 	%f80, %f191, %f406;
	div.rn.f32 	%f81, %f203, %f406;
	div.rn.f32 	%f82, %f215, %f406;
	div.rn.f32 	%f83, %f227, %f406;
	div.rn.f32 	%f84, %f239, %f406;
	div.rn.f32 	%f85, %f251, %f406;
	div.rn.f32 	%f86, %f263, %f406;
	div.rn.f32 	%f87, %f275, %f406;
	div.rn.f32 	%f88, %f287, %f406;
	div.rn.f32 	%f89, %f299, %f406;
	div.rn.f32 	%f90, %f311, %f406;
	div.rn.f32 	%f91, %f323, %f406;
	div.rn.f32 	%f92, %f335, %f406;
	div.rn.f32 	%f93, %f347, %f406;
	div.rn.f32 	%f94, %f359, %f406;
	div.rn.f32 	%f95, %f371, %f406;
	div.rn.f32 	%f96, %f383, %f406;
	div.rn.f32 	%f97, %f395, %f406;
	mad.lo.s64 	%rd166, %rd174, %rd38, %rd165;
	cvta.to.global.u64 	%rd167, %rd37;
	shl.b64 	%rd168, %rd166, 2;
	add.s64 	%rd26, %rd167, %rd168;
	@%p98 bra 	$L__BB413_44;
	st.global.f32 	[%rd26], %f79;
$L__BB413_44:
	setp.le.s64 	%p109, %rd40, %rd7;
	@%p109 bra 	$L__BB413_46;
	st.global.f32 	[%rd26+128], %f80;
$L__BB413_46:
	setp.le.s64 	%p110, %rd40, %rd8;
	@%p110 bra 	$L__BB413_48;
	st.global.f32 	[%rd26+256], %f81;
$L__BB413_48:
	setp.le.s64 	%p111, %rd40, %rd9;
	@%p111 bra 	$L__BB413_50;
	st.global.f32 	[%rd26+384], %f82;
$L__BB413_50:
	setp.le.s64 	%p112, %rd40, %rd10;
	@%p112 bra 	$L__BB413_52;
	st.global.f32 	[%rd26+512], %f83;
$L__BB413_52:
	setp.le.s64 	%p113, %rd40, %rd11;
	@%p113 bra 	$L__BB413_54;
	st.global.f32 	[%rd26+640], %f84;
$L__BB413_54:
	setp.le.s64 	%p114, %rd40, %rd12;
	@%p114 bra 	$L__BB413_56;
	st.global.f32 	[%rd26+768], %f85;
$L__BB413_56:
	setp.le.s64 	%p115, %rd40, %rd13;
	@%p115 bra 	$L__BB413_58;
	st.global.f32 	[%rd26+896], %f86;
$L__BB413_58:
	setp.le.s64 	%p116, %rd40, %rd14;
	@%p116 bra 	$L__BB413_60;
	st.global.f32 	[%rd26+1024], %f87;
$L__BB413_60:
	setp.le.s64 	%p117, %rd40, %rd15;
	@%p117 bra 	$L__BB413_62;
	st.global.f32 	[%rd26+1152], %f88;
$L__BB413_62:
	setp.le.s64 	%p118, %rd40, %rd16;
	@%p118 bra 	$L__BB413_64;
	st.global.f32 	[%rd26+1280], %f89;
$L__BB413_64:
	mov.u32 	%r358, %tid.x;
	add.s32 	%r359, %r358, 352;
	cvt.u64.u32 	%rd169, %r359;
	setp.le.s64 	%p119, %rd40, %rd169;
	@%p119 bra 	$L__BB413_66;
	st.global.f32 	[%rd26+1408], %f90;
$L__BB413_66:
	setp.le.s64 	%p120, %rd40, %rd17;
	@%p120 bra 	$L__BB413_68;
	st.global.f32 	[%rd26+1536], %f91;
$L__BB413_68:
	add.s32 	%r361, %r358, 416;
	cvt.u64.u32 	%rd170, %r361;
	setp.le.s64 	%p121, %rd40, %rd170;
	@%p121 bra 	$L__BB413_70;
	st.global.f32 	[%rd26+1664], %f92;
$L__BB413_70:
	setp.le.s64 	%p122, %rd40, %rd18;
	@%p122 bra 	$L__BB413_72;
	st.global.f32 	[%rd26+1792], %f93;
$L__BB413_72:
	setp.le.s64 	%p123, %rd40, %rd19;
	@%p123 bra 	$L__BB413_74;
	st.global.f32 	[%rd26+1920], %f94;
$L__BB413_74:
	setp.le.s64 	%p124, %rd40, %rd20;
	@%p124 bra 	$L__BB413_76;
	st.global.f32 	[%rd26+2048], %f95;
$L__BB413_76:
	setp.le.s64 	%p125, %rd40, %rd21;
	@%p125 bra 	$L__BB413_78;
	st.global.f32 	[%rd26+2176], %f96;
$L__BB413_78:
	setp.le.s64 	%p126, %rd40, %rd22;
	@%p126 bra 	$L__BB413_80;
	st.global.f32 	[%rd26+2304], %f97;
$L__BB413_80:
	ld.param.u64 	%rd173, [_Z15SoftmaxWarpImplI22BroadcastScaleMaskLoadIffbLm3EiE11DirectStoreIffEfLi1ELi19ELi32ELi1ELb1EL9Algorithm0EEvT_T0_ll_param_2];
	mov.u32 	%r362, %nctaid.x;
	mov.u32 	%r363, %ntid.y;
	mul.lo.s32 	%r364, %r362, %r363;
	cvt.s64.s32 	%rd171, %r364;
	add.s64 	%rd174, %rd174, %rd171;
	setp.lt.s64 	%p127, %rd174, %rd173;
	@%p127 bra 	$L__BB413_4;
$L__BB413_81:
	ret;

}
	// .globl	_Z15SoftmaxWarpImplI22BroadcastScaleMaskLoadIffbLm3EiE11DirectStoreIffEfLi1ELi20ELi32ELi1ELb0EL9Algorithm0EEvT_T0_ll
.visible .entry _Z15SoftmaxWarpImplI22BroadcastScaleMaskLoadIffbLm3EiE11DirectStoreIffEfLi1ELi20ELi32ELi1ELb0EL9Algorithm0EEvT_T0_ll(
	.param .align 8 .b8 _Z15SoftmaxWarpImplI22BroadcastScaleMaskLoadIffbLm3EiE11DirectStoreIffEfLi1ELi20ELi32ELi1ELb0EL9Algorithm0EEvT_T0_ll_param_0[112],
	.param .align 8 .b8 _Z15SoftmaxWarpImplI22BroadcastScaleMaskLoadIffbLm3EiE11DirectStoreIffEfLi1ELi20ELi32ELi1ELb0EL9Algorithm0EEvT_T0_ll_param_1[16],
	.param .u64 _Z15SoftmaxWarpImplI22BroadcastScaleMaskLoadIffbLm3EiE11DirectStoreIffEfLi1ELi20ELi32ELi1ELb0EL9Algorithm0EEvT_T0_ll_param_2,
	.param .u64 _Z15SoftmaxWarpImplI22BroadcastScaleMaskLoadIffbLm3EiE11DirectStoreIffEfLi1ELi20ELi32ELi1ELb0EL9Algorithm0EEvT_T0_ll_param_3
)
{
	.reg .pred 	%p<37>;
	.reg .b16 	%rs<29>;
	.reg .b32 	%r<348>;
	.reg .b32 	%f<367>;
	.reg .b64 	%rd<155>;

	ld.param.u64 	%rd22, [_Z15SoftmaxWarpImplI22BroadcastScaleMaskLoadIffbLm3EiE11DirectStoreIffEfLi1ELi20ELi32ELi1ELb0EL9Algorithm0EEvT_T0_ll_param_1+8];
	ld.param.u64 	%rd21, [_Z15SoftmaxWarpImplI22BroadcastScaleMaskLoadIffbLm3EiE11DirectStoreIffEfLi1ELi20ELi32ELi1ELb0EL9Algorithm0EEvT_T0_ll_param_1];
	ld.param.v2.f32 	{%f3, %f4}, [_Z15SoftmaxWarpImplI22BroadcastScaleMaskLoadIffbLm3EiE11DirectStoreIffEfLi1ELi20ELi32ELi1ELb0EL9Algorithm0EEvT_T0_ll_param_0+104];
	ld.param.u64 	%rd20, [_Z15SoftmaxWarpImplI22BroadcastScaleMaskLoadIffbLm3EiE11DirectStoreIffEfLi1ELi20ELi32ELi1ELb0EL9Algorithm0EEvT_T0_ll_param_0+96];
	ld.param.u32 	%r11, [_Z15SoftmaxWarpImplI22BroadcastScaleMaskLoadIffbLm3EiE11DirectStoreIffEfLi1ELi20ELi32ELi1ELb0EL9Algorithm0EEvT_T0_ll_param_0+80];
	ld.param.v2.u32 	{%r9, %r10}, [_Z15SoftmaxWarpImplI22BroadcastScaleMaskLoadIffbLm3EiE11DirectStoreIffEfLi1ELi20ELi32ELi1ELb0EL9Algorithm0EEvT_T0_ll_param_0+72];
	ld.param.v2.u32 	{%r6, %r7}, [_Z15SoftmaxWarpImplI22BroadcastScaleMaskLoadIffbLm3EiE11DirectStoreIffEfLi1ELi20ELi32ELi1ELb0EL9Algorithm0EEvT_T0_ll_param_0+48];
	ld.param.u64 	%rd16, [_Z15SoftmaxWarpImplI22BroadcastScaleMaskLoadIffbLm3EiE11DirectStoreIffEfLi1ELi20ELi32ELi1ELb0EL9Algorithm0EEvT_T0_ll_param_0+32];
	ld.param.u64 	%rd15, [_Z15SoftmaxWarpImplI22BroadcastScaleMaskLoadIffbLm3EiE11DirectStoreIffEfLi1ELi20ELi32ELi1ELb0EL9Algorithm0EEvT_T0_ll_param_0+24];
	ld.param.u64 	%rd14, [_Z15SoftmaxWarpImplI22BroadcastScaleMaskLoadIffbLm3EiE11DirectStoreIffEfLi1ELi20ELi32ELi1ELb0EL9Algorithm0EEvT_T0_ll_param_0+16];
	ld.param.u64 	%rd13, [_Z15SoftmaxWarpImplI22BroadcastScaleMaskLoadIffbLm3EiE11DirectStoreIffEfLi1ELi20ELi32ELi1ELb0EL9Algorithm0EEvT_T0_ll_param_0+8];
	ld.param.u64 	%rd12, [_Z15SoftmaxWarpImplI22BroadcastScaleMaskLoadIffbLm3EiE11DirectStoreIffEfLi1ELi20ELi32ELi1ELb0EL9Algorithm0EEvT_T0_ll_param_0];
	ld.param.u64 	%rd23, [_Z15SoftmaxWarpImplI22BroadcastScaleMaskLoadIffbLm3EiE11DirectStoreIffEfLi1ELi20ELi32ELi1ELb0EL9Algorithm0EEvT_T0_ll_param_2];
	ld.param.u64 	%rd24, [_Z15SoftmaxWarpImplI22BroadcastScaleMaskLoadIffbLm3EiE11DirectStoreIffEfLi1ELi20ELi32ELi1ELb0EL9Algorithm0EEvT_T0_ll_param_3];
	setp.lt.s64 	%p1, %rd24, 641;
	@%p1 bra 	$L__BB414_2;
	mov.u64 	%rd25, $str;
	cvta.global.u64 	%rd26, %rd25;
	mov.u64 	%rd27, $str$1;
	cvta.global.u64 	%rd28, %rd27;
	mov.u64 	%rd29, __unnamed_405;
	cvta.global.u64 	%rd30, %rd29;
	{ // callseq 404, 0
	.param .b64 param0;
	st.param.b64 	[param0], %rd26;
	.param .b64 param1;
	st.param.b64 	[param1], %rd28;
	.param .b32 param2;
	st.param.b32 	[param2], 254;
	.param .b64 param3;
	st.param.b64 	[param3], %rd30;
	.param .b64 param4;
	st.param.b64 	[param4], 1;
	call.uni 
	__assertfail, 
	(
	param0, 
	param1, 
	param2, 
	param3, 
	param4
	);
	} // callseq 404
$L__BB414_2:
	mov.u32 	%r22, %ctaid.x;
	mov.u32 	%r23, %ntid.y;
	mov.u32 	%r24, %tid.y;
	mad.lo.s32 	%r25, %r22, %r23, %r24;
	mov.u32 	%r26, %nctaid.x;
	mul.lo.s32 	%r5, %r26, %r23;
	cvt.s64.s32 	%rd154, %r25;
	setp.le.s64 	%p2, %rd23, %rd154;
	@%p2 bra 	$L__BB414_5;
	cvta.to.global.u64 	%rd5, %rd12;
	cvta.to.global.u64 	%rd6, %rd13;
	mov.u32 	%r27, %tid.x;
	cvt.u64.u32 	%rd7, %r27;
	cvta.to.global.u64 	%rd8, %rd21;
	cvt.s64.s32 	%rd9, %r5;
$L__BB414_4:
	setp.eq.s64 	%p3, %rd16, 1;
	setp.eq.s64 	%p4, %rd15, 1;
	setp.eq.s64 	%p5, %rd14, 1;
	mad.lo.s64 	%rd31, %rd20, %rd154, %rd7;
	cvt.u32.u64 	%r28, %rd31;
	div.s32 	%r29, %r28, %r6;
	mul.lo.s32 	%r30, %r29, %r6;
	sub.s32 	%r31, %r28, %r30;
	div.s32 	%r32, %r31, %r7;
	mul.lo.s32 	%r33, %r32, %r7;
	sub.s32 	%r34, %r31, %r33;
	selp.b32 	%r35, 0, %r29, %p5;
	selp.b32 	%r36, 0, %r32, %p4;
	selp.b32 	%r37, 0, %r34, %p3;
	mul.lo.s32 	%r38, %r9, %r35;
	mad.lo.s32 	%r39, %r10, %r36, %r38;
	mad.lo.s32 	%r40, %r11, %r37, %r39;
	shl.b64 	%rd32, %rd31, 32;
	shr.s64 	%rd33, %rd32, 30;
	add.s64 	%rd34, %rd5, %rd33;
	ld.global.f32 	%f5, [%rd34];
	cvt.s64.s32 	%rd35, %r40;
	add.s64 	%rd36, %rd6, %rd35;
	ld.global.u8 	%rs9, [%rd36];
	setp.eq.s16 	%p6, %rs9, 0;
	mul.f32 	%f6, %f5, %f4;
	selp.f32 	%f7, %f3, %f6, %p6;
	max.f32 	%f8, %f7, 0fFF800000;
	add.s64 	%rd37, %rd31, 32;
	cvt.u32.u64 	%r41, %rd37;
	div.s32 	%r42, %r41, %r6;
	mul.lo.s32 	%r43, %r42, %r6;
	sub.s32 	%r44, %r41, %r43;
	div.s32 	%r45, %r44, %r7;
	mul.lo.s32 	%r46, %r45, %r7;
	sub.s32 	%r47, %r44, %r46;
	selp.b32 	%r48, 0, %r42, %p5;
	selp.b32 	%r49, 0, %r45, %p4;
	selp.b32 	%r50, 0, %r47, %p3;
	mul.lo.s32 	%r51, %r9, %r48;
	mad.lo.s32 	%r52, %r10, %r49, %r51;
	mad.lo.s32 	%r53, %r11, %r50, %r52;
	shl.b64 	%rd38, %rd37, 32;
	shr.s64 	%rd39, %rd38, 30;
	add.s64 	%rd40, %rd5, %rd39;
	ld.global.f32 	%f9, [%rd40];
	cvt.s64.s32 	%rd41, %r53;
	add.s64 	%rd42, %rd6, %rd41;
	ld.global.u8 	%rs10, [%rd42];
	setp.eq.s16 	%p7, %rs10, 0;
	mul.f32 	%f10, %f9, %f4;
	selp.f32 	%f11, %f3, %f10, %p7;
	max.f32 	%f12, %f8, %f11;
	add.s64 	%rd43, %rd31, 64;
	cvt.u32.u64 	%r54, %rd43;
	div.s32 	%r55, %r54, %r6;
	mul.lo.s32 	%r56, %r55, %r6;
	sub.s32 	%r57, %r54, %r56;
	div.s32 	%r58, %r57, %r7;
	mul.lo.s32 	%r59, %r58, %r7;
	sub.s32 	%r60, %r57, %r59;
	selp.b32 	%r61, 0, %r55, %p5;
	selp.b32 	%r62, 0, %r58, %p4;
	selp.b32 	%r63, 0, %r60, %p3;
	mul.lo.s32 	%r64, %r9, %r61;
	mad.lo.s32 	%r65, %r10, %r62, %r64;
	mad.lo.s32 	%r66, %r11, %r63, %r65;
	shl.b64 	%rd44, %rd43, 32;
	shr.s64 	%rd45, %rd44, 30;
	add.s64 	%rd46, %rd5, %rd45;
	ld.global.f32 	%f13, [%rd46];
	cvt.s64.s32 	%rd47, %r66;
	add.s64 	%rd48, %rd6, %rd47;
	ld.global.u8 	%rs11, [%rd48];
	setp.eq.s16 	%p8, %rs11, 0;
	mul.f32 	%f14, %f13, %f4;
	selp.f32 	%f15, %f3, %f14, %p8;
	max.f32 	%f16, %f12, %f15;
	add.s64 	%rd49, %rd31, 96;
	cvt.u32.u64 	%r67, %rd49;
	div.s32 	%r68, %r67, %r6;
	mul.lo.s32 	%r69, %r68, %r6;
	sub.s32 	%r70, %r67, %r69;
	div.s32 	%r71, %r70, %r7;
	mul.lo.s32 	%r72, %r71, %r7;
	sub.s32 	%r73, %r70, %r72;
	selp.b32 	%r74, 0, %r68, %p5;
	selp.b32 	%r75, 0, %r71, %p4;
	selp.b32 	%r76, 0, %r73, %p3;
	mul.lo.s32 	%r77, %r9, %r74;
	mad.lo.s32 	%r78, %r10, %r75, %r77;
	mad.lo.s32 	%r79, %r11, %r76, %r78;
	shl.b64 	%rd50, %rd49, 32;
	shr.s64 	%rd51, %rd50, 30;
	add.s64 	%rd52, %rd5, %rd51;
	ld.global.f32 	%f17, [%rd52];
	cvt.s64.s32 	%rd53, %r79;
	add.s64 	%rd54, %rd6, %rd53;
	ld.global.u8 	%rs12, [%rd54];
	setp.eq.s16 	%p9, %rs12, 0;
	mul.f32 	%f18, %f17, %f4;
	selp.f32 	%f19, %f3, %f18, %p9;
	max.f32 	%f20, %f16, %f19;
	add.s64 	%rd55, %rd31, 128;
	cvt.u32.u64 	%r80, %rd55;
	div.s32 	%r81, %r80, %r6;
	mul.lo.s32 	%r82, %r81, %r6;
	sub.s32 	%r83, %r80, %r82;
	div.s32 	%r84, %r83, %r7;
	mul.lo.s32 	%r85, %r84, %r7;
	sub.s32 	%r86, %r83, %r85;
	selp.b32 	%r87, 0, %r81, %p5;
	selp.b32 	%r88, 0, %r84, %p4;
	selp.b32 	%r89, 0, %r86, %p3;
	mul.lo.s32 	%r90, %r9, %r87;
	mad.lo.s32 	%r91, %r10, %r88, %r90;
	mad.lo.s32 	%r92, %r11, %r89, %r91;
	shl.b64 	%rd56, %rd55, 32;
	shr.s64 	%rd57, %rd56, 30;
	add.s64 	%rd58, %rd5, %rd57;
	ld.global.f32 	%f21, [%rd58];
	cvt.s64.s32 	%rd59, %r92;
	add.s64 	%rd60, %rd6, %rd59;
	ld.global.u8 	%rs13, [%rd60];
	setp.eq.s16 	%p10, %rs13, 0;
	mul.f32 	%f22, %f21, %f4;
	selp.f32 	%f23, %f3, %f22, %p10;
	max.f32 	%f24, %f20, %f23;
	add.s64 	%rd61, %rd31, 160;
	cvt.u32.u64 	%r93, %rd61;
	div.s32 	%r94, %r93, %r6;
	mul.lo.s32 	%r95, %r94, %r6;
	sub.s32 	%r96, %r93, %r95;
	div.s32 	%r97, %r96, %r7;
	mul.lo.s32 	%r98, %r97, %r7;
	sub.s32 	%r99, %r96, %r98;
	selp.b32 	%r100, 0, %r94, %p5;
	selp.b32 	%r101, 0, %r97, %p4;
	selp.b32 	%r102, 0, %r99, %p3;
	mul.lo.s32 	%r103, %r9, %r100;
	mad.lo.s32 	%r104, %r10, %r101, %r103;
	mad.lo.s32 	%r105, %r11, %r102, %r104;
	shl.b64 	%rd62, %rd61, 32;
	shr.s64 	%rd63, %rd62, 30;
	add.s64 	%rd64, %rd5, %rd63;
	ld.global.f32 	%f25, [%rd64];
	cvt.s64.s32 	%rd65, %r105;
	add.s64 	%rd66, %rd6, %rd65;
	ld.global.u8 	%rs14, [%rd66];
	setp.eq.s16 	%p11, %rs14, 0;
	mul.f32 	%f26, %f25, %f4;
	selp.f32 	%f27, %f3, %f26, %p11;
	max.f32 	%f28, %f24, %f27;
	add.s64 	%rd67, %rd31, 192;
	cvt.u32.u64 	%r106, %rd67;
	div.s32 	%r107, %r106, %r6;
	mul.lo.s32 	%r108, %r107, %r6;
	sub.s32 	%r109, %r106, %r108;
	div.s32 	%r110, %r109, %r7;
	mul.lo.s32 	%r111, %r110, %r7;
	sub.s32 	%r112, %r109, %r111;
	selp.b32 	%r113, 0, %r107, %p5;
	selp.b32 	%r114, 0, %r110, %p4;
	selp.b32 	%r115, 0, %r112, %p3;
	mul.lo.s32 	%r116, %r9, %r113;
	mad.lo.s32 	%r117, %r10, %r114, %r116;
	mad.lo.s32 	%r118, %r11, %r115, %r117;
	shl.b64 	%rd68, %rd67, 32;
	shr.s64 	%rd69, %rd68, 30;
	add.s64 	%rd70, %rd5, %rd69;
	ld.global.f32 	%f29, [%rd70];
	cvt.s64.s32 	%rd71, %r118;
	add.s64 	%rd72, %rd6, %rd71;
	ld.global.u8 	%rs15, [%rd72];
	setp.eq.s16 	%p12, %rs15, 0;
	mul.f32 	%f30, %f29, %f4;
	selp.f32 	%f31, %f3, %f30, %p12;
	max.f32 	%f32, %f28, %f31;
	add.s64 	%rd73, %rd31, 224;
	cvt.u32.u64 	%r119, %rd73;
	div.s32 	%r120, %r119, %r6;
	mul.lo.s32 	%r121, %r120, %r6;
	sub.s32 	%r122, %r119, %r121;
	div.s32 	%r123, %r122, %r7;
	mul.lo.s32 	%r124, %r123, %r7;
	sub.s32 	%r125, %r122, %r124;
	selp.b32 	%r126, 0, %r120, %p5;
	selp.b32 	%r127, 0, %r123, %p4;
	selp.b32 	%r128, 0, %r125, %p3;
	mul.lo.s32 	%r129, %r9, %r126;
	mad.lo.s32 	%r130, %r10, %r127, %r129;
	mad.lo.s32 	%r131, %r11, %r128, %r130;
	shl.b64 	%rd74, %rd73, 32;
	shr.s64 	%rd75, %rd74, 30;
	add.s64 	%rd76, %rd5, %rd75;
	ld.global.f32 	%f33, [%rd76];
	cvt.s64.s32 	%rd77, %r131;
	add.s64 	%rd78, %rd6, %rd77;
	ld.global.u8 	%rs16, [%rd78];
	setp.eq.s16 	%p13, %rs16, 0;
	mul.f32 	%f34, %f33, %f4;
	selp.f32 	%f35, %f3, %f34, %p13;
	max.f32 	%f36, %f32, %f35;
	add.s64 	%rd79, %rd31, 256;
	cvt.u32.u64 	%r132, %rd79;
	div.s32 	%r133, %r132, %r6;
	mul.lo.s32 	%r134, %r133, %r6;
	sub.s32 	%r135, %r132, %r134;
	div.s32 	%r136, %r135, %r7;
	mul.lo.s32 	%r137, %r136, %r7;
	sub.s32 	%r138, %r135, %r137;
	selp.b32 	%r139, 0, %r133, %p5;
	selp.b32 	%r140, 0, %r136, %p4;
	selp.b32 	%r141, 0, %r138, %p3;
	mul.lo.s32 	%r142, %r9, %r139;
	mad.lo.s32 	%r143, %r10, %r140, %r142;
	mad.lo.s32 	%r144, %r11, %r141, %r143;
	shl.b64 	%rd80, %rd79, 32;
	shr.s64 	%rd81, %rd80, 30;
	add.s64 	%rd82, %rd5, %rd81;
	ld.global.f32 	%f37, [%rd82];
	cvt.s64.s32 	%rd83, %r144;
	add.s64 	%rd84, %rd6, %rd83;
	ld.global.u8 	%rs17, [%rd84];
	setp.eq.s16 	%p14, %rs17, 0;
	mul.f32 	%f38, %f37, %f4;
	selp.f32 	%f39, %f3, %f38, %p14;
	max.f32 	%f40, %f36, %f39;
	add.s64 	%rd85, %rd31, 288;
	cvt.u32.u64 	%r145, %rd85;
	div.s32 	%r146, %r145, %r6;
	mul.lo.s32 	%r147, %r146, %r6;
	sub.s32 	%r148, %r145, %r147;
	div.s32 	%r149, %r148, %r7;
	mul.lo.s32 	%r150, %r149, %r7;
	sub.s32 	%r151, %r148, %r150;
	selp.b32 	%r152, 0, %r146, %p5;
	selp.b32 	%r153, 0, %r149, %p4;
	selp.b32 	%r154, 0, %r151, %p3;
	mul.lo.s32 	%r155, %r9, %r152;
	mad.lo.s32 	%r156, %r10, %r153, %r155;
	mad.lo.s32 	%r157, %r11, %r154, %r156;
	shl.b64 	%rd86, %rd85, 32;
	shr.s64 	%rd87, %rd86, 30;
	add.s64 	%rd88, %rd5, %rd87;
	ld.global.f32 	%f41, [%rd88];
	cvt.s64.s32 	%rd89, %r157;
	add.s64 	%rd90, %rd6, %rd89;
	ld.global.u8 	%rs18, [%rd90];
	setp.eq.s16 	%p15, %rs18, 0;
	mul.f32 	%f42, %f41, %f4;
	selp.f32 	%f43, %f3, %f42, %p15;
	max.f32 	%f44, %f40, %f43;
	add.s64 	%rd91, %rd31, 320;
	cvt.u32.u64 	%r158, %rd91;
	div.s32 	%r159, %r158, %r6;
	mul.lo.s32 	%r160, %r159, %r6;
	sub.s32 	%r161, %r158, %r160;
	div.s32 	%r162, %r161, %r7;
	mul.lo.s32 	%r163, %r162, %r7;
	sub.s32 	%r164, %r161, %r163;
	selp.b32 	%r165, 0, %r159, %p5;
	selp.b32 	%r166, 0, %r162, %p4;
	selp.b32 	%r167, 0, %r164, %p3;
	mul.lo.s32 	%r168, %r9, %r165;
	mad.lo.s32 	%r169, %r10, %r166, %r168;
	mad.lo.s32 	%r170, %r11, %r167, %r169;
	shl.b64 	%rd92, %rd91, 32;
	shr.s64 	%rd93, %rd92, 30;
	add.s64 	%rd94, %rd5, %rd93;
	ld.global.f32 	%f45, [%rd94];
	cvt.s64.s32 	%rd95, %r170;
	add.s64 	%rd96, %rd6, %rd95;
	ld.global.u8 	%rs19, [%rd96];
	setp.eq.s16 	%p16, %rs19, 0;
	mul.f32 	%f46, %f45, %f4;
	selp.f32 	%f47, %f3, %f46, %p16;
	max.f32 	%f48, %f44, %f47;
	add.s64 	%rd97, %rd31, 352;
	cvt.u32.u64 	%r171, %rd97;
	div.s32 	%r172, %r171, %r6;
	mul.lo.s32 	%r173, %r172, %r6;
	sub.s32 	%r174, %r171, %r173;
	div.s32 	%r175, %r174, %r7;
	mul.lo.s32 	%r176, %r175, %r7;
	sub.s32 	%r177, %r174, %r176;
	selp.b32 	%r178, 0, %r172, %p5;
	selp.b32 	%r179, 0, %r175, %p4;
	selp.b32 	%r180, 0, %r177, %p3;
	mul.lo.s32 	%r181, %r9, %r178;
	mad.lo.s32 	%r182, %r10, %r179, %r181;
	mad.lo.s32 	%r183, %r11, %r180, %r182;
	shl.b64 	%rd98, %rd97, 32;
	shr.s64 	%rd99, %rd98, 30;
	add.s64 	%rd100, %rd5, %rd99;
	ld.global.f32 	%f49, [%rd100];
	cvt.s64.s32 	%rd101, %r183;
	add.s64 	%rd102, %rd6, %rd101;
	ld.global.u8 	%rs20, [%rd102];
	setp.eq.s16 	%p17, %rs20, 0;
	mul.f32 	%f50, %f49, %f4;
	selp.f32 	%f51, %f3, %f50, %p17;
	max.f32 	%f52, %f48, %f51;
	add.s64 	%rd103, %rd31, 384;
	cvt.u32.u64 	%r184, %rd103;
	div.s32 	%r185, %r184, %r6;
	mul.lo.s32 	%r186, %r185, %r6;
	sub.s32 	%r187, %r184, %r186;
	div.s32 	%r188, %r187, %r7;
	mul.lo.s32 	%r189, %r188, %r7;
	sub.s32 	%r190, %r187, %r189;
	selp.b32 	%r191, 0, %r185, %p5;
	selp.b32 	%r192, 0, %r188, %p4;
	selp.b32 	%r193, 0, %r190, %p3;
	mul.lo.s32 	%r194, %r9, %r191;
	mad.lo.s32 	%r195, %r10, %r192, %r194;
	mad.lo.s32 	%r196, %r11, %r193, %r195;
	shl.b64 	%rd104, %rd103, 32;
	shr.s64 	%rd105, %rd104, 30;
	add.s64 	%rd106, %rd5, %rd105;
	ld.global.f32 	%f53, [%rd106];
	cvt.s64.s32 	%rd107, %r196;
	add.s64 	%rd108, %rd6, %rd107;
	ld.global.u8 	%rs21, [%rd108];
	setp.eq.s16 	%p18, %rs21, 0;
	mul.f32 	%f54, %f53, %f4;
	selp.f32 	%f55, %f3, %f54, %p18;
	max.f32 	%f56, %f52, %f55;
	add.s64 	%rd109, %rd31, 416;
	cvt.u32.u64 	%r197, %rd109;
	div.s32 	%r198, %r197, %r6;
	mul.lo.s32 	%r199, %r198, %r6;
	sub.s32 	%r200, %r197, %r199;
	div.s32 	%r201, %r200, %r7;
	mul.lo.s32 	%r202, %r201, %r7;
	sub.s32 	%r203, %r200, %r202;
	selp.b32 	%r204, 0, %r198, %p5;
	selp.b32 	%r205, 0, %r201, %p4;
	selp.b32 	%r206, 0, %r203, %p3;
	mul.lo.s32 	%r207, %r9, %r204;
	mad.lo.s32 	%r208, %r10, %r205, %r207;
	mad.lo.s32 	%r209, %r11, %r206, %r208;
	shl.b64 	%rd110, %rd109, 32;
	shr.s64 	%rd111, %rd110, 30;
	add.s64 	%rd112, %rd5, %rd111;
	ld.global.f32 	%f57, [%rd112];
	cvt.s64.s32 	%rd113, %r209;
	add.s64 	%rd114, %rd6, %rd113;
	ld.global.u8 	%rs22, [%rd114];
	setp.eq.s16 	%p19, %rs22, 0;
	mul.f32 	%f58, %f57, %f4;
	selp.f32 	%f59, %f3, %f58, %p19;
	max.f32 	%f60, %f56, %f59;
	add.s64 	%rd115, %rd31, 448;
	cvt.u32.u64 	%r210, %rd115;
	div.s32 	%r211, %r210, %r6;
	mul.lo.s32 	%r212, %r211, %r6;
	sub.s32 	%r213, %r210, %r212;
	div.s32 	%r214, %r213, %r7;
	mul.lo.s32 	%r215, %r214, %r7;
	sub.s32 	%r216, %r213, %r215;
	selp.b32 	%r217, 0, %r211, %p5;
	selp.b32 	%r218, 0, %r214, %p4;
	selp.b32 	%r219, 0, %r216, %p3;
	mul.lo.s32 	%r220, %r9, %r217;
	mad.lo.s32 	%r221, %r10, %r218, %r220;
	mad.lo.s32 	%r222, %r11, %r219, %r221;
	shl.b64 	%rd116, %rd115, 32;
	shr.s64 	%rd117, %rd116, 30;
	add.s64 	%rd118, %rd5, %rd117;
	ld.global.f32 	%f61, [%rd118];
	cvt.s64.s32 	%rd119, %r222;
	add.s64 	%rd120, %rd6, %rd119;
	ld.global.u8 	%rs23, [%rd120];
	setp.eq.s16 	%p20, %rs23, 0;
	mul.f32 	%f62, %f61, %f4;
	selp.f32 	%f63, %f3, %f62, %p20;
	max.f32 	%f64, %f60, %f63;
	add.s64 	%rd121, %rd31, 480;
	cvt.u32.u64 	%r223, %rd121;
	div.s32 	%r224, %r223, %r6;
	mul.lo.s32 	%r225, %r224, %r6;
	sub.s32 	%r226, %r223, %r225;
	div.s32 	%r227, %r226, %r7;
	mul.lo.s32 	%r228, %r227, %r7;
	sub.s32 	%r229, %r226, %r228;
	selp.b32 	%r230, 0, %r224, %p5;
	selp.b32 	%r231, 0, %r227, %p4;
	selp.b32 	%r232, 0, %r229, %p3;
	mul.lo.s32 	%r233, %r9, %r230;
	mad.lo.s32 	%r234, %r10, %r231, %r233;
	mad.lo.s32 	%r235, %r11, %r232, %r234;
	shl.b64 	%rd122, %rd121, 32;
	shr.s64 	%rd123, %rd122, 30;
	add.s64 	%rd124, %rd5, %rd123;
	ld.global.f32 	%f65, [%rd124];
	cvt.s64.s32 	%rd125, %r235;
	add.s64 	%rd126, %rd6, %rd125;
	ld.global.u8 	%rs24, [%rd126];
	setp.eq.s16 	%p21, %rs24, 0;
	mul.f32 	%f66, %f65, %f4;
	selp.f32 	%f67, %f3, %f66, %p21;
	max.f32 	%f68, %f64, %f67;
	add.s64 	%rd127, %rd31, 512;
	cvt.u32.u64 	%r236, %rd127;
	div.s32 	%r237, %r236, %r6;
	mul.lo.s32 	%r238, %r237, %r6;
	sub.s32 	%r239, %r236, %r238;
	div.s32 	%r240, %r239, %r7;
	mul.lo.s32 	%r241, %r240, %r7;
	sub.s32 	%r242, %r239, %r241;
	selp.b32 	%r243, 0, %r237, %p5;
	selp.b32 	%r244, 0, %r240, %p4;
	selp.b32 	%r245, 0, %r242, %p3;
	mul.lo.s32 	%r246, %r9, %r243;
	mad.lo.s32 	%r247, %r10, %r244, %r246;
	mad.lo.s32 	%r248, %r11, %r245, %r247;
	shl.b64 	%rd128, %rd127, 32;
	shr.s64 	%rd129, %rd128, 30;
	add.s64 	%rd130, %rd5, %rd129;
	ld.global.f32 	%f69, [%rd130];
	cvt.s64.s32 	%rd131, %r248;
	add.s64 	%rd132, %rd6, %rd131;
	ld.global.u8 	%rs25, [%rd132];
	setp.eq.s16 	%p22, %rs25, 0;
	mul.f32 	%f70, %f69, %f4;
	selp.f32 	%f71, %f3, %f70, %p22;
	max.f32 	%f72, %f68, %f71;
	add.s64 	%rd133, %rd31, 544;
	cvt.u32.u64 	%r249, %rd133;
	div.s32 	%r250, %r249, %r6;
	mul.lo.s32 	%r251, %r250, %r6;
	sub.s32 	%r252, %r249, %r251;
	div.s32 	%r253, %r252, %r7;
	mul.lo.s32 	%r254, %r253, %r7;
	sub.s32 	%r255, %r252, %r254;
	selp.b32 	%r256, 0, %r250, %p5;
	selp.b32 	%r257, 0, %r253, %p4;
	selp.b32 	%r258, 0, %r255, %p3;
	mul.lo.s32 	%r259, %r9, %r256;
	mad.lo.s32 	%r260, %r10, %r257, %r259;
	mad.lo.s32 	%r261, %r11, %r258, %r260;
	shl.b64 	%rd134, %rd133, 32;
	shr.s64 	%rd135, %rd134, 30;
	add.s64 	%rd136, %rd5, %rd135;
	ld.global.f32 	%f73, [%rd136];
	cvt.s64.s32 	%rd137, %r261;
	add.s64 	%rd138, %rd6, %rd137;
	ld.global.u8 	%rs26, [%rd138];
	setp.eq.s16 	%p23, %rs26, 0;
	mul.f32 	%f74, %f73, %f4;
	selp.f32 	%f75, %f3, %f74, %p23;
	max.f32 	%f76, %f72, %f75;
	add.s64 	%rd139, %rd31, 576;
	cvt.u32.u64 	%r262, %rd139;
	div.s32 	%r263, %r262, %r6;
	mul.lo.s32 	%r264, %r263, %r6;
	sub.s32 	%r265, %r262, %r264;
	div.s32 	%r266, %r265, %r7;
	mul.lo.s32 	%r267, %r266, %r7;
	sub.s32 	%r268, %r265, %r267;
	selp.b32 	%r269, 0, %r263, %p5;
	selp.b32 	%r270, 0, %r266, %p4;
	selp.b32 	%r271, 0, %r268, %p3;
	mul.lo.s32 	%r272, %r9, %r269;
	mad.lo.s32 	%r273, %r10, %r270, %r272;
	mad.lo.s32 	%r274, %r11, %r271, %r273;
	shl.b64 	%rd140, %rd139, 32;
	shr.s64 	%rd141, %rd140, 30;
	add.s64 	%rd142, %rd5, %rd141;
	ld.global.f32 	%f77, [%rd142];
	cvt.s64.s32 	%rd143, %r274;
	add.s64 	%rd144, %rd6, %rd143;
	ld.global.u8 	%rs27, [%rd144];
	setp.eq.s16 	%p24, %rs27, 0;
	mul.f32 	%f78, %f77, %f4;
	selp.f32 	%f79, %f3, %f78, %p24;
	max.f32 	%f80, %f76, %f79;
	add.s64 	%rd145, %rd31, 608;
	cvt.u32.u64 	%r275, %rd145;
	div.s32 	%r276, %r275, %r6;
	mul.lo.s32 	%r277, %r276, %r6;
	sub.s32 	%r278, %r275, %r277;
	div.s32 	%r279, %r278, %r7;
	mul.lo.s32 	%r280, %r279, %r7;
	sub.s32 	%r281, %r278, %r280;
	selp.b32 	%r282, 0, %r276, %p5;
	selp.b32 	%r283, 0, %r279, %p4;
	selp.b32 	%r284, 0, %r281, %p3;
	mul.lo.s32 	%r285, %r9, %r282;
	mad.lo.s32 	%r286, %r10, %r283, %r285;
	mad.lo.s32 	%r287, %r11, %r284, %r286;
	shl.b64 	%rd146, %rd145, 32;
	shr.s64 	%rd147, %rd146, 30;
	add.s64 	%rd148, %rd5, %rd147;
	ld.global.f32 	%f81, [%rd148];
	cvt.s64.s32 	%rd149, %r287;
	add.s64 	%rd150, %rd6, %rd149;
	ld.global.u8 	%rs28, [%rd150];
	setp.eq.s16 	%p25, %rs28, 0;
	mul.f32 	%f82, %f81, %f4;
	selp.f32 	%f83, %f3, %f82, %p25;
	max.f32 	%f84, %f80, %f83;
	mov.b32 	%r288, %f84;
	shfl.sync.bfly.b32	%r289|%p26, %r288, 16, 31, -1;
	mov.b32 	%f85, %r289;
	max.f32 	%f86, %f84, %f85;
	mov.b32 	%r290, %f86;
	shfl.sync.bfly.b32	%r291|%p27, %r290, 8, 31, -1;
	mov.b32 	%f87, %r291;
	max.f32 	%f88, %f86, %f87;
	mov.b32 	%r292, %f88;
	shfl.sync.bfly.b32	%r293|%p28, %r292, 4, 31, -1;
	mov.b32 	%f89, %r293;
	max.f32 	%f90, %f88, %f89;
	mov.b32 	%r294, %f90;
	shfl.sync.bfly.b32	%r295|%p29, %r294, 2, 31, -1;
	mov.b32 	%f91, %r295;
	max.f32 	%f92, %f90, %f91;
	mov.b32 	%r296, %f92;
	shfl.sync.bfly.b32	%r297|%p30, %r296, 1, 31, -1;
	mov.b32 	%f93, %r297;
	max.f32 	%f94, %f92, %f93;
	sub.f32 	%f95, %f7, %f94;
	fma.rn.f32 	%f96, %f95, 0f3BBB989D, 0f3F000000;
	cvt.sat.f32.f32 	%f97, %f96;
	mov.f32 	%f98, 0f4B400001;
	mov.f32 	%f99, 0f437C0000;
	fma.rm.f32 	%f100, %f97, %f99, %f98;
	add.f32 	%f101, %f100, 0fCB40007F;
	neg.f32 	%f102, %f101;
	fma.rn.f32 	%f103, %f95, 0f3FB8AA3B, %f102;
	fma.rn.f32 	%f104, %f95, 0f32A57060, %f103;
	mov.b32 	%r298, %f100;
	shl.b32 	%r299, %r298, 23;
	mov.b32 	%f105, %r299;
	ex2.approx.ftz.f32 	%f106, %f104;
	mul.f32 	%f107, %f106, %f105;
	add.f32 	%f108, %f107, 0f00000000;
	sub.f32 	%f109, %f11, %f94;
	fma.rn.f32 	%f110, %f109, 0f3BBB989D, 0f3F000000;
	cvt.sat.f32.f32 	%f111, %f110;
	fma.rm.f32 	%f112, %f111, %f99, %f98;
	add.f32 	%f113, %f112, 0fCB40007F;
	neg.f32 	%f114, %f113;
	fma.rn.f32 	%f115, %f109, 0f3FB8AA3B, %f114;
	fma.rn.f32 	%f116, %f109, 0f32A57060, %f115;
	mov.b32 	%r300, %f112;
	shl.b32 	%r301, %r300, 23;
	mov.b32 	%f117, %r301;
	ex2.approx.ftz.f32 	%f118, %f116;
	mul.f32 	%f119, %f118, %f117;
	add.f32 	%f120, %f108, %f119;
	sub.f32 	%f121, %f15, %f94;
	fma.rn.f32 	%f122, %f121, 0f3BBB989D, 0f3F000000;
	cvt.sat.f32.f32 	%f123, %f122;
	fma.rm.f32 	%f124, %f123, %f99, %f98;
	add.f32 	%f125, %f124, 0fCB40007F;
	neg.f32 	%f126, %f125;
	fma.rn.f32 	%f127, %f121, 0f3FB8AA3B, %f126;
	fma.rn.f32 	%f128, %f121, 0f32A57060, %f127;
	mov.b32 	%r302, %f124;
	shl.b32 	%r303, %r302, 23;
	mov.b32 	%f129, %r303;
	ex2.approx.ftz.f32 	%f130, %f128;
	mul.f32 	%f131, %f130, %f129;
	add.f32 	%f132, %f120, %f131;
	sub.f32 	%f133, %f19, %f94;
	fma.rn.f32 	%f134, %f133, 0f3BBB989D, 0f3F000000;
	cvt.sat.f32.f32 	%f135, %f134;
	fma.rm.f32 	%f136, %f135, %f99, %f98;
	add.f32 	%f137, %f136, 0fCB40007F;
	neg.f32 	%f138, %f137;
	fma.rn.f32 	%f139, %f133, 0f3FB8AA3B, %f138;
	fma.rn.f32 	%f140, %f133, 0f32A57060, %f139;
	mov.b32 	%r304, %f136;
	shl.b32 	%r305, %r304, 23;
	mov.b32 	%f141, %r305;
	ex2.approx.ftz.f32 	%f142, %f140;
	mul.f32 	%f143, %f142, %f141;
	add.f32 	%f144, %f132, %f143;
	sub.f32 	%f145, %f23, %f94;
	fma.rn.f32 	%f146, %f145, 0f3BBB989D, 0f3F000000;
	cvt.sat.f32.f32 	%f147, %f146;
	fma.rm.f32 	%f148, %f147, %f99, %f98;
	add.f32 	%f149, %f148, 0fCB40007F;
	neg.f32 	%f150, %f149;
	fma.rn.f32 	%f151, %f145, 0f3FB8AA3B, %f150;
	fma.rn.f32 	%f152, %f145, 0f32A57060, %f151;
	mov.b32 	%r306, %f148;
	shl.b32 	%r307, %r306, 23;
	mov.b32 	%f153, %r307;
	ex2.approx.ftz.f32 	%f154, %f152;
	mul.f32 	%f155, %f154, %f153;
	add.f32 	%f156, %f144, %f155;
	sub.f32 	%f157, %f27, %f94;
	fma.rn.f32 	%f158, %f157, 0f3BBB989D, 0f3F000000;
	cvt.sat.f32.f32 	%f159, %f158;
	fma.rm.f32 	%f160, %f159, %f99, %f98;
	add.f32 	%f161, %f160, 0fCB40007F;
	neg.f32 	%f162, %f161;
	fma.rn.f32 	%f163, %f157, 0f3FB8AA3B, %f162;
	fma.rn.f32 	%f164, %f157, 0f32A57060, %f163;
	mov.b32 	%r308, %f160;
	shl.b32 	%r309, %r308, 23;
	mov.b32 	%f165, %r309;
	ex2.approx.ftz.f32 	%f166, %f164;
	mul.f32 	%f167, %f166, %f165;
	add.f32 	%f168, %f156, %f167;
	sub.f32 	%f169, %f31, %f94;
	fma.rn.f32 	%f170, %f169, 0f3BBB989D, 0f3F000000;
	cvt.sat.f32.f32 	%f171, %f170;
	fma.rm.f32 	%f172, %f171, %f99, %f98;
	add.f32 	%f173, %f172, 0fCB40007F;
	neg.f32 	%f174, %f173;
	fma.rn.f32 	%f175, %f169, 0f3FB8AA3B, %f174;
	fma.rn.f32 	%f176, %f169, 0f32A57060, %f175;
	mov.b32 	%r310, %f172;
	shl.b32 	%r311, %r310, 23;
	mov.b32 	%f177, %r311;
	ex2.approx.ftz.f32 	%f178, %f176;
	mul.f32 	%f179, %f178, %f177;
	add.f32 	%f180, %f168, %f179;
	sub.f32 	%f181, %f35, %f94;
	fma.rn.f32 	%f182, %f181, 0f3BBB989D, 0f3F000000;
	cvt.sat.f32.f32 	%f183, %f182;
	fma.rm.f32 	%f184, %f183, %f99, %f98;
	add.f32 	%f185, %f184, 0fCB40007F;
	neg.f32 	%f186, %f185;
	fma.rn.f32 	%f187, %f181, 0f3FB8AA3B, %f186;
	fma.rn.f32 	%f188, %f181, 0f32A57060, %f187;
	mov.b32 	%r312, %f184;
	shl.b32 	%r313, %r312, 23;
	mov.b32 	%f189, %r313;
	ex2.approx.ftz.f32 	%f190, %f188;
	mul.f32 	%f191, %f190, %f189;
	add.f32 	%f192, %f180, %f191;
	sub.f32 	%f193, %f39, %f94;
	fma.rn.f32 	%f194, %f193, 0f3BBB989D, 0f3F000000;
	cvt.sat.f32.f32 	%f195, %f194;
	fma.rm.f32 	%f196, %f195, %f99, %f98;
	add.f32 	%f197, %f196, 0fCB40007F;
	neg.f32 	%f198, %f197;
	fma.rn.f32 	%f199, %f193, 0f3FB8AA3B, %f198;
	fma.rn.f32 	%f200, %f193, 0f32A57060, %f199;
	mov.b32 	%r314, %f196;
	shl.b32 	%r315, %r314, 23;
	mov.b32 	%f201, %r315;
	ex2.approx.ftz.f32 	%f202, %f200;
	mul.f32 	%f203, %f202, %f201;
	add.f32 	%f204, %f192, %f203;
	sub.f32 	%f205, %f43, %f94;
	fma.rn.f32 	%f206, %f205, 0f3BBB989D, 0f3F000000;
	cvt.sat.f32.f32 	%f207, %f206;
	fma.rm.f32 	%f208, %f207, %f99, %f98;
	add.f32 	%f209, %f208, 0fCB40007F;
	neg.f32 	%f210, %f209;
	fma.rn.f32 	%f211, %f205, 0f3FB8AA3B, %f210;
	fma.rn.f32 	%f212, %f205, 0f32A57060, %f211;
	mov.b32 	%r316, %f208;
	shl.b32 	%r317, %r316, 23;
	mov.b32 	%f213, %r317;
	ex2.approx.ftz.f32 	%f214, %f212;
	mul.f32 	%f215, %f214, %f213;
	add.f32 	%f216, %f204, %f215;
	sub.f32 	%f217, %f47, %f94;
	fma.rn.f32 	%f218, %f217, 0f3BBB989D, 0f3F000000;
	cvt.sat.f32.f32 	%f219, %f218;
	fma.rm.f32 	%f220, %f219, %f99, %f98;
	add.f32 	%f221, %f220, 0fCB40007F;
	neg.f32 	%f222, %f221;
	fma.rn.f32 	%f223, %f217, 0f3FB8AA3B, %f222;
	fma.rn.f32 	%f224, %f217, 0f32A57060, %f223;
	mov.b32 	%r318, %f220;
	shl.b32 	%r319, %r318, 23;
	mov.b32 	%f225, %r319;
	ex2.approx.ftz.f32 	%f226, %f224;
	mul.f32 	%f227, %f226, %f225;
	add.f32 	%f228, %f216, %f227;
	sub.f32 	%f229, %f51, %f94;
	fma.rn.f32 	%f230, %f229, 0f3BBB989D, 0f3F000000;
	cvt.sat.f32.f32 	%f231, %f230;
	fma.rm.f32 	%f232, %f231, %f99, %f98;
	add.f32 	%f233, %f232, 0fCB40007F;
	neg.f32 	%f234, %f233;
	fma.rn.f32 	%f235, %f229, 0f3FB8AA3B, %f234;
	fma.rn.f32 	%f236, %f229, 0f32A57060, %f235;
	mov.b32 	%r320, %f232;
	shl.b32 	%r321, %r320, 23;
	mov.b32 	%f237, %r321;
	ex2.approx.ftz.f32 	%f238, %f236;
	mul.f32 	%f239, %f238, %f237;
	add.f32 	%f240, %f228, %f239;
	sub.f32 	%f241, %f55, %f94;
	fma.rn.f32 	%f242, %f241, 0f3BBB989D, 0f3F000000;
	cvt.sat.f32.f32 	%f243, %f242;
	fma.rm.f32 	%f244, %f243, %f99, %f98;
	add.f32 	%f245, %f244, 0fCB40007F;
	neg.f32 	%f246, %f245;
	fma.rn.f32 	%f247, %f241, 0f3FB8AA3B, %f246;
	fma.rn.f32 	%f248, %f241, 0f32A57060, %f247;
	mov.b32 	%r322, %f244;
	shl.b32 	%r323, %r322, 23;
	mov.b32 	%f249, %r323;
	ex2.approx.ftz.f32 	%f250, %f248;
	mul.f32 	%f251, %f250, %f249;
	add.f32 	%f252, %f240, %f251;
	sub.f32 	%f253, %f59, %f94;
	fma.rn.f32 	%f254, %f253, 0f3BBB989D, 0f3F000000;
	cvt.sat.f32.f32 	%f255, %f254;
	fma.rm.f32 	%f256, %f255, %f99, %f98;
	add.f32 	%f257, %f256, 0fCB40007F;
	neg.f32 	%f258, %f257;
	fma.rn.f32 	%f259, %f253, 0f3FB8AA3B, %f258;
	fma.rn.f32 	%f260, %f253, 0f32A57060, %f259;
	mov.b32 	%r324, %f256;
	shl.b32 	%r325, %r324, 23;
	mov.b32 	%f261, %r325;
	ex2.approx.ftz.f32 	%f262, %f260;
	mul.f32 	%f263, %f262, %f261;
	add.f32 	%f264, %f252, %f263;
	sub.f32 	%f265, %f63, %f94;
	fma.rn.f32 	%f266, %f265, 0f3BBB989D, 0f3F000000;
	cvt.sat.f32.f32 	%f267, %f266;
	fma.rm.f32 	%f268, %f267, %f99, %f98;
	add.f32 	%f269, %f268, 0fCB40007F;
	neg.f32 	%f270, %f269;
	fma.rn.f32 	%f271, %f265, 0f3FB8AA3B, %f270;
	fma.rn.f32 	%f272, %f265, 0f32A57060, %f271;
	mov.b32 	%r326, %f268;
	shl.b32 	%r327, %r326, 23;
	mov.b32 	%f273, %r327;
	ex2.approx.ftz.f32 	%f274, %f272;
	mul.f32 	%f275, %f274, %f273;
	add.f32 	%f276, %f264, %f275;
	sub.f32 	%f277, %f67, %f94;
	fma.rn.f32 	%f278, %f277, 0f3BBB989D, 0f3F000000;
	cvt.sat.f32.f32 	%f279, %f278;
	fma.rm.f32 	%f280, %f279, %f99, %f98;
	add.f32 	%f281, %f280, 0fCB40007F;
	neg.f32 	%f282, %f281;
	fma.rn.f32 	%f283, %f277, 0f3FB8AA3B, %f282;
	fma.rn.f32 	%f284, %f277, 0f32A57060, %f283;
	mov.b32 	%r328, %f280;
	shl.b32 	%r329, %r328, 23;
	mov.b32 	%f285, %r329;
	ex2.approx.ftz.f32 	%f286, %f284;
	mul.f32 	%f287, %f286, %f285;
	add.f32 	%f288, %f276, %f287;
	sub.f32 	%f289, %f71, %f94;
	fma.rn.f32 	%f290, %f289, 0f3BBB989D, 0f3F000000;
	cvt.sat.f32.f32 	%f291, %f290;
	fma.rm.f32 	%f292, %f291, %f99, %f98;
	add.f32 	%f293, %f292, 0fCB40007F;
	neg.f32 	%f294, %f293;
	fma.rn.f32 	%f295, %f289, 0f3FB8AA3B, %f294;
	fma.rn.f32 	%f296, %f289, 0f32A57060, %f295;
	mov.b32 	%r330, %f292;
	shl.b32 	%r331, %r330, 23;
	mov.b32 	%f297, %r331;
	ex2.approx.ftz.f32 	%f298, %f296;
	mul.f32 	%f299, %f298, %f297;
	add.f32 	%f300, %f288, %f299;
	sub.f32 	%f301, %f75, %f94;
	fma.rn.f32 	%f302, %f301, 0f3BBB989D, 0f3F000000;
	cvt.sat.f32.f32 	%f303, %f302;
	fma.rm.f32 	%f304, %f303, %f99, %f98;
	add.f32 	%f305, %f304, 0fCB40007F;
	neg.f32 	%f306, %f305;
	fma.rn.f32 	%f307, %f301, 0f3FB8AA3B, %f306;
	fma.rn.f32 	%f308, %f301, 0f32A57060, %f307;
	mov.b32 	%r332, %f304;
	shl.b32 	%r333, %r332, 23;
	mov.b32 	%f309, %r333;
	ex2.approx.ftz.f32 	%f310, %f308;
	mul.f32 	%f311, %f310, %f309;
	add.f32 	%f312, %f300, %f311;
	sub.f32 	%f313, %f79, %f94;
	fma.rn.f32 	%f314, %f313, 0f3BBB989D, 0f3F000000;
	cvt.sat.f32.f32 	%f315, %f314;
	fma.rm.f32 	%f316, %f315, %f99, %f98;
	add.f32 	%f317, %f316, 0fCB40007F;
	neg.f32 	%f318, %f317;
	fma.rn.f32 	%f319, %f313, 0f3FB8AA3B, %f318;
	fma.rn.f32 	%f320, %f313, 0f32A57060, %f319;
	mov.b32 	%r334, %f316;
	shl.b32 	%r335, %r334, 23;
	mov.b32 	%f321, %r335;
	ex2.approx.ftz.f32 	%f322, %f320;
	mul.f32 	%f323, %f322, %f321;
	add.f32 	%f324, %f312, %f323;
	sub.f32 	%f325, %f83, %f94;
	fma.rn.f32 	%f326, %f325, 0f3BBB989D, 0f3F000000;
	cvt.sat.f32.f32 	%f327, %f326;
	fma.rm.f32 	%f328, %f327, %f99, %f98;
	add.f32 	%f329, %f328, 0fCB40007F;
	neg.f32 	%f330, %f329;
	fma.rn.f32 	%f331, %f325, 0f3FB8AA3B, %f330;
	fma.rn.f32 	%f332, %f325, 0f32A57060, %f331;
	mov.b32 	%r336, %f328;
	shl.b32 	%r337, %r336, 23;
	mov.b32 	%f333, %r337;
	ex2.approx.ftz.f32 	%f334, %f332;
	mul.f32 	%f335, %f334, %f333;
	add.f32 	%f336, %f324, %f335;
	mov.b32 	%r338, %f336;
	shfl.sync.bfly.b32	%r339|%p31, %r338, 16, 31, -1;
	mov.b32 	%f337, %r339;
	add.f32 	%f338, %f336, %f337;
	mov.b32 	%r340, %f338;
	shfl.sync.bfly.b32	%r341|%p32, %r340, 8, 31, -1;
	mov.b32 	%f339, %r341;
	add.f32 	%f340, %f338, %f339;
	mov.b32 	%r342, %f340;
	shfl.sync.bfly.b32	%r343|%p33, %r342, 4, 31, -1;
	mov.b32 	%f341, %r343;
	add.f32 	%f342, %f340, %f341;
	mov.b32 	%r344, %f342;
	shfl.sync.bfly.b32	%r345|%p34, %r344, 2, 31, -1;
	mov.b32 	%f343, %r345;
	add.f32 	%f344, %f342, %f343;
	mov.b32 	%r346, %f344;
	shfl.sync.bfly.b32	%r347|%p35, %r346, 1, 31, -1;
	mov.b32 	%f345, %r347;
	add.f32 	%f346, %f344, %f345;
	div.rn.f32 	%f347, %f107, %f346;
	div.rn.f32 	%f348, %f119, %f346;
	div.rn.f32 	%f349, %f131, %f346;
	div.rn.f32 	%f350, %f143, %f346;
	div.rn.f32 	%f351, %f155, %f346;
	div.rn.f32 	%f352, %f167, %f346;
	div.rn.f32 	%f353, %f179, %f346;
	div.rn.f32 	%f354, %f191, %f346;
	div.rn.f32 	%f355, %f203, %f346;
	div.rn.f32 	%f356, %f215, %f346;
	div.rn.f32 	%f357, %f227, %f346;
	div.rn.f32 	%f358, %f239, %f346;
	div.rn.f32 	%f359, %f251, %f346;
	div.rn.f32 	%f360, %f263, %f346;
	div.rn.f32 	%f361, %f275, %f346;
	div.rn.f32 	%f362, %f287, %f346;
	div.rn.f32 	%f363, %f299, %f346;
	div.rn.f32 	%f364, %f311, %f346;
	div.rn.f32 	%f365, %f323, %f346;
	div.rn.f32 	%f366, %f335, %f346;
	mad.lo.s64 	%rd151, %rd154, %rd22, %rd7;
	shl.b64 	%rd152, %rd151, 2;
	add.s64 	%rd153, %rd8, %rd152;
	st.global.f32 	[%rd153], %f347;
	st.global.f32 	[%rd153+128], %f348;
	st.global.f32 	[%rd153+256], %f349;
	st.global.f32 	[%rd153+384], %f350;
	st.global.f32 	[%rd153+512], %f351;
	st.global.f32 	[%rd153+640], %f352;
	st.global.f32 	[%rd153+768], %f353;
	st.global.f32 	[%rd153+896], %f354;
	st.global.f32 	[%rd153+1024], %f355;
	st.global.f32 	[%rd153+1152], %f356;
	st.global.f32 	[%rd153+1280], %f357;
	st.global.f32 	[%rd153+1408], %f358;
	st.global.f32 	[%rd153+1536], %f359;
	st.global.f32 	[%rd153+1664], %f360;
	st.global.f32 	[%rd153+1792], %f361;
	st.global.f32 	[%rd153+1920], %f362;
	st.global.f32 	[%rd153+2048], %f363;
	st.global.f32 	[%rd153+2176], %f364;
	st.global.f32 	[%rd153+2304], %f365;
	st.global.f32 	[%rd153+2432], %f366;
	add.s64 	%rd154, %rd154, %rd9;
	setp.lt.s64 	%p36, %rd154, %rd23;
	@%p36 bra 	$L__BB414_4;
$L__BB414_5:
	ret;

}
	// .globl	_Z15SoftmaxWarpImplI22BroadcastScaleMaskLoadIffbLm3EiE11DirectStoreIffEfLi1ELi20ELi32ELi1ELb1EL9Algorithm0EEvT_T0_ll
.visible .entry _Z15SoftmaxWarpImplI22BroadcastScaleMaskLoadIffbLm3EiE11DirectStoreIffEfLi1ELi20ELi32ELi1ELb1EL9Algorithm0EEvT_T0_ll(
	.param .align 8 .b8 _Z15SoftmaxWarpImplI22BroadcastScaleMaskLoadIffbLm3EiE11DirectStoreIffEfLi1ELi20ELi32ELi1ELb1EL9Algorithm0EEvT_T0_ll_param_0[112],
	.param .align 8 .b8 _Z15SoftmaxWarpImplI22BroadcastScaleMaskLoadIffbLm3EiE11DirectStoreIffEfLi1ELi20ELi32ELi1ELb1EL9Algorithm0EEvT_T0_ll_param_1[16],
	.param .u64 _Z15SoftmaxWarpImplI22BroadcastScaleMaskLoadIffbLm3EiE11DirectStoreIffEfLi1ELi20ELi32ELi1ELb1EL9Algorithm0EEvT_T0_ll_param_2,
	.param .u64 _Z15SoftmaxWarpImplI22BroadcastScaleMaskLoadIffbLm3EiE11DirectStoreIffEfLi1ELi20ELi32ELi1ELb1EL9Algorithm0EEvT_T0_ll_param_3
)
{
	.reg .pred 	%p<134>;
	.reg .b16 	%rs<29>;
	.reg .b32 	%r<391>;
	.reg .b32 	%f<467>;
	.reg .b64 	%rd<186>;

	ld.param.u64 	%rd37, [_Z15SoftmaxWarpImplI22BroadcastScaleMaskLoadIffbLm3EiE11DirectStoreIffEfLi1ELi20ELi32ELi1ELb1EL9Algorithm0EEvT_T0_ll_param_1+8];
	ld.param.u64 	%rd36, [_Z15SoftmaxWarpImplI22BroadcastScaleMaskLoadIffbLm3EiE11DirectStoreIffEfLi1ELi20ELi32ELi1ELb1EL9Algorithm0EEvT_T0_ll_param_1];
	ld.param.v2.f32 	{%f103, %f104}, [_Z15SoftmaxWarpImplI22BroadcastScaleMaskLoadIffbLm3EiE11DirectStoreIffEfLi1ELi20ELi32ELi1ELb1EL9Algorithm0EEvT_T0_ll_param_0+104];
	ld.param.u64 	%rd35, [_Z15SoftmaxWarpImplI22BroadcastScaleMaskLoadIffbLm3EiE11DirectStoreIffEfLi1ELi20ELi32ELi1ELb1EL9Algorithm0EEvT_T0_ll_param_0+96];
	ld.param.u32 	%r11, [_Z15SoftmaxWarpImplI22BroadcastScaleMaskLoadIffbLm3EiE11DirectStoreIffEfLi1ELi20ELi32ELi1ELb1EL9Algorithm0EEvT_T0_ll_param_0+80];
	ld.param.v2.u32 	{%r9, %r10}, [_Z15SoftmaxWarpImplI22BroadcastScaleMaskLoadIffbLm3EiE11DirectStoreIffEfLi1ELi20ELi32ELi1ELb1EL9Algorithm0EEvT_T0_ll_param_0+72];
	ld.param.v2.u32 	{%r6, %r7}, [_Z15SoftmaxWarpImplI22BroadcastScaleMaskLoadIffbLm3EiE11DirectStoreIffEfLi1ELi20ELi32ELi1ELb1EL9Algorithm0EEvT_T0_ll_param_0+48];
	ld.param.u64 	%rd31, [_Z15SoftmaxWarpImplI22BroadcastScaleMaskLoadIffbLm3EiE11DirectStoreIffEfLi1ELi20ELi32ELi1ELb1EL9Algorithm0EEvT_T0_ll_param_0+32];
	ld.param.u64 	%rd30, [_Z15SoftmaxWarpImplI22BroadcastScaleMaskLoadIffbLm3EiE11DirectStoreIffEfLi1ELi20ELi32ELi1ELb1EL9Algorithm0EEvT_T0_ll_param_0+24];
	ld.param.u64 	%rd29, [_Z15SoftmaxWarpImplI22BroadcastScaleMaskLoadIffbLm3EiE11DirectStoreIffEfLi1ELi20ELi32ELi1ELb1EL9Algorithm0EEvT_T0_ll_param_0+16];
	ld.param.u64 	%rd28, [_Z15SoftmaxWarpImplI22BroadcastScaleMaskLoadIffbLm3EiE11DirectStoreIffEfLi1ELi20ELi32ELi1ELb1EL9Algorithm0EEvT_T0_ll_param_0+8];
	ld.param.u64 	%rd27, [_Z15SoftmaxWarpImplI22BroadcastScaleMaskLoadIffbLm3EiE11DirectStoreIffEfLi1ELi20ELi32ELi1ELb1EL9Algorithm0EEvT_T0_ll_param_0];
	ld.param.u64 	%rd39, [_Z15SoftmaxWarpImplI22BroadcastScaleMaskLoadIffbLm3EiE11DirectStoreIffEfLi1ELi20ELi32ELi1ELb1EL9Algorithm0EEvT_T0_ll_param_3];
	cvta.to.global.u64 	%rd1, %rd27;
	cvta.to.global.u64 	%rd2, %rd28;
	setp.lt.s64 	%p1, %rd39, 641;
	@%p1 bra 	$L__BB415_2;
	mov.u64 	%rd40, $str;
	cvta.global.u64 	%rd41, %rd40;
	mov.u64 	%rd42, $str$1;
	cvta.global.u64 	%rd43, %rd42;
	mov.u64 	%rd44, __unnamed_406;
	cvta.global.u64 	%rd45, %rd44;
	{ // callseq 405, 0
	.param .b64 param0;
	st.param.b64 	[param0], %rd41;
	.param .b64 param1;
	st.param.b64 	[param1], %rd43;
	.param .b32 param2;
	st.param.b32 	[param2], 254;
	.param .b64 param3;
	st.param.b64 	[param3], %rd45;
	.param .b64 param4;
	st.param.b64 	[param4], 1;
	call.uni 
	__assertfail, 
	(
	param0, 
	param1, 
	param2, 
	param3, 
	param4
	);
	} // callseq 405
$L__BB415_2:
	ld.param.u64 	%rd183, [_Z15SoftmaxWarpImplI22BroadcastScaleMaskLoadIffbLm3EiE11DirectStoreIffEfLi1ELi20ELi32ELi1ELb1EL9Algorithm0EEvT_T0_ll_param_2];
	mov.u32 	%r22, %ctaid.x;
	mov.u32 	%r23, %ntid.y;
	mov.u32 	%r24, %tid.y;
	mad.lo.s32 	%r25, %r22, %r23, %r24;
	cvt.s64.s32 	%rd185, %r25;
	setp.le.s64 	%p2, %rd183, %rd185;
	@%p2 bra 	$L__BB415_85;
	mov.u32 	%r26, %tid.x;
	add.s32 	%r27, %r26, 32;
	cvt.u64.u32 	%rd7, %r27;
	add.s32 	%r28, %r26, 64;
	cvt.u64.u32 	%rd8, %r28;
	add.s32 	%r29, %r26, 96;
	cvt.u64.u32 	%rd9, %r29;
	add.s32 	%r30, %r26, 128;
	cvt.u64.u32 	%rd10, %r30;
	add.s32 	%r31, %r26, 160;
	cvt.u64.u32 	%rd11, %r31;
	add.s32 	%r32, %r26, 192;
	cvt.u64.u32 	%rd12, %r32;
	add.s32 	%r33, %r26, 224;
	cvt.u64.u32 	%rd13, %r33;
	add.s32 	%r34, %r26, 256;
	cvt.u64.u32 	%rd14, %r34;
	add.s32 	%r35, %r26, 288;
	cvt.u64.u32 	%rd15, %r35;
	add.s32 	%r36, %r26, 320;
	cvt.u64.u32 	%rd16, %r36;
	add.s32 	%r37, %r26, 480;
	cvt.u64.u32 	%rd17, %r37;
	add.s32 	%r38, %r26, 512;
	cvt.u64.u32 	%rd18, %r38;
	add.s32 	%r39, %r26, 544;
	cvt.u64.u32 	%rd19, %r39;
	add.s32 	%r40, %r26, 576;
	cvt.u64.u32 	%rd20, %r40;
	add.s32 	%r41, %r26, 608;
	cvt.u64.u32 	%rd21, %r41;
$L__BB415_4:
	cvt.u64.u32 	%rd23, %r26;
	setp.le.s64 	%p3, %rd39, %rd23;
	mul.lo.s64 	%rd24, %rd35, %rd185;
	mov.f32 	%f427, 0fFF800000;
	mov.f32 	%f430, %f427;
	@%p3 bra 	$L__BB415_6;
	setp.eq.s64 	%p4, %rd31, 1;
	setp.eq.s64 	%p5, %rd30, 1;
	setp.eq.s64 	%p6, %rd29, 1;
	add.s64 	%rd46, %rd24, %rd23;
	cvt.u32.u64 	%r43, %rd46;
	div.s32 	%r44, %r43, %r6;
	mul.lo.s32 	%r45, %r44, %r6;
	sub.s32 	%r46, %r43, %r45;
	div.s32 	%r47, %r46, %r7;
	mul.lo.s32 	%r48, %r47, %r7;
	sub.s32 	%r49, %r46, %r48;
	selp.b32 	%r50, 0, %r44, %p6;
	selp.b32 	%r51, 0, %r47, %p5;
	selp.b32 	%r52, 0, %r49, %p4;
	mul.lo.s32 	%r53, %r9, %r50;
	mad.lo.s32 	%r54, %r10, %r51, %r53;
	mad.lo.s32 	%r55, %r11, %r52, %r54;
	shl.b64 	%rd47, %rd46, 32;
	shr.s64 	%rd48, %rd47, 30;
	add.s64 	%rd49, %rd1, %rd48;
	ld.global.f32 	%f106, [%rd49];
	cvt.s64.s32 	%rd50, %r55;
	add.s64 	%rd51, %rd2, %rd50;
	ld.global.u8 	%rs9, [%rd51];
	setp.eq.s16 	%p7, %rs9, 0;
	mul.f32 	%f107, %f106, %f104;
	selp.f32 	%f427, %f103, %f107, %p7;
	max.f32 	%f430, %f427, 0fFF800000;
$L__BB415_6:
	setp.le.s64 	%p8, %rd39, %rd7;
	mov.f32 	%f429, 0fFF800000;
	@%p8 bra 	$L__BB415_8;
	setp.eq.s64 	%p9, %rd31, 1;
	setp.eq.s64 	%p10, %rd30, 1;
	setp.eq.s64 	%p11, %rd29, 1;
	add.s64 	%rd52, %rd24, %rd7;
	cvt.u32.u64 	%r56, %rd52;
	div.s32 	%r57, %r56, %r6;
	mul.lo.s32 	%r58, %r57, %r6;
	sub.s32 	%r59, %r56, %r58;
	div.s32 	%r60, %r59, %r7;
	mul.lo.s32 	%r61, %r60, %r7;
	sub.s32 	%r62, %r59, %r61;
	selp.b32 	%r63, 0, %r57, %p11;
	selp.b32 	%r64, 0, %r60, %p10;
	selp.b32 	%r65, 0, %r62, %p9;
	mul.lo.s32 	%r66, %r9, %r63;
	mad.lo.s32 	%r67, %r10, %r64, %r66;
	mad.lo.s32 	%r68, %r11, %r65, %r67;
	shl.b64 	%rd53, %rd52, 32;
	shr.s64 	%rd54, %rd53, 30;
	add.s64 	%rd55, %rd1, %rd54;
	ld.global.f32 	%f109, [%rd55];
	cvt.s64.s32 	%rd56, %r68;
	add.s64 	%rd57, %rd2, %rd56;
	ld.global.u8 	%rs10, [%rd57];
	setp.eq.s16 	%p12, %rs10, 0;
	mul.f32 	%f110, %f109, %f104;
	selp.f32 	%f429, %f103, %f110, %p12;
	max.f32 	%f430, %f430, %f429;
$L__BB415_8:
	setp.le.s64 	%p13, %rd39, %rd8;
	mov.f32 	%f431, 0fFF800000;
	@%p13 bra 	$L__BB415_10;
	setp.eq.s64 	%p14, %rd31, 1;
	setp.eq.s64 	%p15, %rd30, 1;
	setp.eq.s64 	%p16, %rd29, 1;
	add.s64 	%rd58, %rd24, %rd8;
	cvt.u32.u64 	%r69, %rd58;
	div.s32 	%r70, %r69, %r6;
	mul.lo.s32 	%r71, %r70, %r6;
	sub.s32 	%r72, %r69, %r71;
	div.s32 	%r73, %r72, %r7;
	mul.lo.s32 	%r74, %r73, %r7;
	sub.s32 	%r75, %r72, %r74;
	selp.b32 	%r76, 0, %r70, %p16;
	selp.b32 	%r77, 0, %r73, %p15;
	selp.b32 	%r78, 0, %r75, %p14;
	mul.lo.s32 	%r79, %r9, %r76;
	mad.lo.s32 	%r80, %r10, %r77, %r79;
	mad.lo.s32 	%r81, %r11, %r78, %r80;
	shl.b64 	%rd59, %rd58, 32;
	shr.s64 	%rd60, %rd59, 30;
	add.s64 	%rd61, %rd1, %rd60;
	ld.global.f32 	%f112, [%rd61];
	cvt.s64.s32 	%rd62, %r81;
	add.s64 	%rd63, %rd2, %rd62;
	ld.global.u8 	%rs11, [%rd63];
	setp.eq.s16 	%p17, %rs11, 0;
	mul.f32 	%f113, %f112, %f104;
	selp.f32 	%f431, %f103, %f113, %p17;
	max.f32 	%f430, %f430, %f431;
$L__BB415_10:
	setp.le.s64 	%p18, %rd39, %rd9;
	mov.f32 	%f433, 0fFF800000;
	@%p18 bra 	$L__BB415_12;
	setp.eq.s64 	%p19, %rd31, 1;
	setp.eq.s64 	%p20, %rd30, 1;
	setp.eq.s64 	%p21, %rd29, 1;
	add.s64 	%rd64, %rd24, %rd9;
	cvt.u32.u64 	%r82, %rd64;
	div.s32 	%r83, %r82, %r6;
	mul.lo.s32 	%r84, %r83, %r6;
	sub.s32 	%r85, %r82, %r84;
	div.s32 	%r86, %r85, %r7;
	mul.lo.s32 	%r87, %r86, %r7;
	sub.s32 	%r88, %r85, %r87;
	selp.b32 	%r89, 0, %r83, %p21;
	selp.b32 	%r90, 0, %r86, %p20;
	selp.b32 	%r91, 0, %r88, %p19;
	mul.lo.s32 	%r92, %r9, %r89;
	mad.lo.s32 	%r93, %r10, %r90, %r92;
	mad.lo.s32 	%r94, %r11, %r91, %r93;
	shl.b64 	%rd65, %rd64, 32;
	shr.s64 	%rd66, %rd65, 30;
	add.s64 	%rd67, %rd1, %rd66;
	ld.global.f32 	%f115, [%rd67];
	cvt.s64.s32 	%rd68, %r94;
	add.s64 	%rd69, %rd2, %rd68;
	ld.global.u8 	%rs12, [%rd69];
	setp.eq.s16 	%p22, %rs12, 0;
	mul.f32 	%f116, %f115, %f104;
	selp.f32 	%f433, %f103, %f116, %p22;
	max.f32 	%f430, %f430, %f433;
$L__BB415_12:
	setp.le.s64 	%p23, %rd39, %rd10;
	mov.f32 	%f435, 0fFF800000;
	@%p23 bra 	$L__BB415_14;
	setp.eq.s64 	%p24, %rd31, 1;
	setp.eq.s64 	%p25, %rd30, 1;
	setp.eq.s64 	%p26, %rd29, 1;
	add.s64 	%rd70, %rd24, %rd10;
	cvt.u32.u64 	%r95, %rd70;
	div.s32 	%r96, %r95, %r6;
	mul.lo.s32 	%r97, %r96, %r6;
	sub.s32 	%r98, %r95, %r97;
	div.s32 	%r99, %r98, %r7;
	mul.lo.s32 	%r100, %r99, %r7;
	sub.s32 	%r101, %r98, %r100;
	selp.b32 	%r102, 0, %r96, %p26;
	selp.b32 	%r103, 0, %r99, %p25;
	selp.b32 	%r104, 0, %r101, %p24;
	mul.lo.s32 	%r105, %r9, %r102;
	mad.lo.s32 	%r106, %r10, %r103, %r105;
	mad.lo.s32 	%r107, %r11, %r104, %r106;
	shl.b64 	%rd71, %rd70, 32;
	shr.s64 	%rd72, %rd71, 30;
	add.s64 	%rd73, %rd1, %rd72;
	ld.global.f32 	%f118, [%rd73];
	cvt.s64.s32 	%rd74, %r107;
	add.s64 	%rd75, %rd2, %rd74;
	ld.global.u8 	%rs13, [%rd75];
	setp.eq.s16 	%p27, %rs13, 0;
	mul.f32 	%f119, %f118, %f104;
	selp.f32 	%f435, %f103, %f119, %p27;
	max.f32 	%f430, %f430, %f435;
$L__BB415_14:
	setp.le.s64 	%p28, %rd39, %rd11;
	mov.f32 	%f437, 0fFF800000;
	@%p28 bra 	$L__BB415_16;
	setp.eq.s64 	%p29, %rd31, 1;
	setp.eq.s64 	%p30, %rd30, 1;
	setp.eq.s64 	%p31, %rd29, 1;
	add.s64 	%rd76, %rd24, %rd11;
	cvt.u32.u64 	%r108, %rd76;
	div.s32 	%r109, %r108, %r6;
	mul.lo.s32 	%r110, %r109, %r6;
	sub.s32 	%r111, %r108, %r110;
	div.s32 	%r112, %r111, %r7;
	mul.lo.s32 	%r113, %r112, %r7;
	sub.s32 	%r114, %r111, %r113;
	selp.b32 	%r115, 0, %r109, %p31;
	selp.b32 	%r116, 0, %r112, %p30;
	selp.b32 	%r117, 0, %r114, %p29;
	mul.lo.s32 	%r118, %r9, %r115;
	mad.lo.s32 	%r119, %r10, %r116, %r118;
	mad.lo.s32 	%r120, %r11, %r117, %r119;
	shl.b64 	%rd77, %rd76, 32;
	shr.s64 	%rd78, %rd77, 30;
	add.s64 	%rd79, %rd1, %rd78;
	ld.global.f32 	%f121, [%rd79];
	cvt.s64.s32 	%rd80, %r120;
	add.s64 	%rd81, %rd2, %rd80;
	ld.global.u8 	%rs14, [%rd81];
	setp.eq.s16 	%p32, %rs14, 0;
	mul.f32 	%f122, %f121, %f104;
	selp.f32 	%f437, %f103, %f122, %p32;
	max.f32 	%f430, %f430, %f437;
$L__BB415_16:
	setp.le.s64 	%p33, %rd39, %rd12;
	mov.f32 	%f439, 0fFF800000;
	@%p33 bra 	$L__BB415_18;
	setp.eq.s64 	%p34, %rd31, 1;
	setp.eq.s64 	%p35, %rd30, 1;
	setp.eq.s64 	%p36, %rd29, 1;
	add.s64 	%rd82, %rd24, %rd12;
	cvt.u32.u64 	%r121, %rd82;
	div.s32 	%r122, %r121, %r6;
	mul.lo.s32 	%r123, %r122, %r6;
	sub.s32 	%r124, %r121, %r123;
	div.s32 	%r125, %r124, %r7;
	mul.lo.s32 	%r126, %r125, %r7;
	sub.s32 	%r127, %r124, %r126;
	selp.b32 	%r128, 0, %r122, %p36;
	selp.b32 	%r129, 0, %r125, %p35;
	selp.b32 	%r130, 0, %r127, %p34;
	mul.lo.s32 	%r131, %r9, %r128;
	mad.lo.s32 	%r132, %r10, %r129, %r131;
	mad.lo.s32 	%r133, %r11, %r130, %r132;
	shl.b64 	%rd83, %rd82, 32;
	shr.s64 	%rd84, %rd83, 30;
	add.s64 	%rd85, %rd1, %rd84;
	ld.global.f32 	%f124, [%rd85];
	cvt.s64.s32 	%rd86, %r133;
	add.s64 	%rd87, %rd2, %rd86;
	ld.global.u8 	%rs15, [%rd87];
	setp.eq.s16 	%p37, %rs15, 0;
	mul.f32 	%f125, %f124, %f104;
	selp.f32 	%f439, %f103, %f125, %p37;
	max.f32 	%f430, %f430, %f439;
$L__BB415_18:
	setp.le.s64 	%p38, %rd39, %rd13;
	mov.f32 	%f441, 0fFF800000;
	@%p38 bra 	$L__BB415_20;
	setp.eq.s64 	%p39, %rd31, 1;
	setp.eq.s64 	%p40, %rd30, 1;
	setp.eq.s64 	%p41, %rd29, 1;
	add.s64 	%rd88, %rd24, %rd13;
	cvt.u32.u64 	%r134, %rd88;
	div.s32 	%r135, %r134, %r6;
	mul.lo.s32 	%r136, %r135, %r6;
	sub.s32 	%r137, %r134, %r136;
	div.s32 	%r138, %r137, %r7;
	mul.lo.s32 	%r139, %r138, %r7;
	sub.s32 	%r140, %r137, %r139;
	selp.b32 	%r141, 0, %r135, %p41;
	selp.b32 	%r142, 0, %r138, %p40;
	selp.b32 	%r143, 0, %r140, %p39;
	mul.lo.s32 	%r144, %r9, %r141;
	mad.lo.s32 	%r145, %r10, %r142, %r144;
	mad.lo.s32 	%r146, %r11, %r143, %r145;
	shl.b64 	%rd89, %rd88, 32;
	shr.s64 	%rd90, %rd89, 30;
	add.s64 	%rd91, %rd1, %rd90;
	ld.global.f32 	%f127, [%rd91];
	cvt.s64.s32 	%rd92, %r146;
	add.s64 	%rd93, %rd2, %rd92;
	ld.global.u8 	%rs16, [%rd93];
	setp.eq.s16 	%p42, %rs16, 0;
	mul.f32 	%f128, %f127, %f104;
	selp.f32 	%f441, %f103, %f128, %p42;
	max.f32 	%f430, %f430, %f441;
$L__BB415_20:
	setp.le.s64 	%p43, %rd39, %rd14;
	mov.f32 	%f443, 0fFF800000;
	@%p43 bra 	$L__BB415_22;
	setp.eq.s64 	%p44, %rd31, 1;
	setp.eq.s64 	%p45, %rd30, 1;
	setp.eq.s64 	%p46, %rd29, 1;
	add.s64 	%rd94, %rd24, %rd14;
	cvt.u32.u64 	%r147, %rd94;
	div.s32 	%r148, %r147, %r6;
	mul.lo.s32 	%r149, %r148, %r6;
	sub.s32 	%r150, %r147, %r149;
	div.s32 	%r151, %r150, %r7;
	mul.lo.s32 	%r152, %r151, %r7;
	sub.s32 	%r153, %r150, %r152;
	selp.b32 	%r154, 0, %r148, %p46;
	selp.b32 	%r155, 0, %r151, %p45;
	selp.b32 	%r156, 0, %r153, %p44;
	mul.lo.s32 	%r157, %r9, %r154;
	mad.lo.s32 	%r158, %r10, %r155, %r157;
	mad.lo.s32 	%r159, %r11, %r156, %r158;
	shl.b64 	%rd95, %rd94, 32;
	shr.s64 	%rd96, %rd95, 30;
	add.s64 	%rd97, %rd1, %rd96;
	ld.global.f32 	%f130, [%rd97];
	cvt.s64.s32 	%rd98, %r159;
	add.s64 	%rd99, %rd2, %rd98;
	ld.global.u8 	%rs17, [%rd99];
	setp.eq.s16 	%p47, %rs17, 0;
	mul.f32 	%f131, %f130, %f104;
	selp.f32 	%f443, %f103, %f131, %p47;
	max.f32 	%f430, %f430, %f443;
$L__BB415_22:
	setp.le.s64 	%p48, %rd39, %rd15;
	mov.f32 	%f445, 0fFF800000;
	@%p48 bra 	$L__BB415_24;
	setp.eq.s64 	%p49, %rd31, 1;
	setp.eq.s64 	%p50, %rd30, 1;
	setp.eq.s64 	%p51, %rd29, 1;
	add.s64 	%rd100, %rd24, %rd15;
	cvt.u32.u64 	%r160, %rd100;
	div.s32 	%r161, %r160, %r6;
	mul.lo.s32 	%r162, %r161, %r6;
	sub.s32 	%r163, %r160, %r162;
	div.s32 	%r164, %r163, %r7;
	mul.lo.s32 	%r165, %r164, %r7;
	sub.s32 	%r166, %r163, %r165;
	selp.b32 	%r167, 0, %r161, %p51;
	selp.b32 	%r168, 0, %r164, %p50;
	selp.b32 	%r169, 0, %r166, %p49;
	mul.lo.s32 	%r170, %r9, %r167;
	mad.lo.s32 	%r171, %r10, %r168, %r170;
	mad.lo.s32 	%r172, %r11, %r169, %r171;
	shl.b64 	%rd101, %rd100, 32;
	shr.s64 	%rd102, %rd101, 30;
	add.s64 	%rd103, %rd1, %rd102;
	ld.global.f32 	%f133, [%rd103];
	cvt.s64.s32 	%rd104, %r172;
	add.s64 	%rd105, %rd2, %rd104;
	ld.global.u8 	%rs18, [%rd105];
	setp.eq.s16 	%p52, %rs18, 0;
	mul.f32 	%f134, %f133, %f104;
	selp.f32 	%f445, %f103, %f134, %p52;
	max.f32 	%f430, %f430, %f445;
$L__BB415_24:
	setp.le.s64 	%p53, %rd39, %rd16;
	mov.f32 	%f447, 0fFF800000;
	@%p53 bra 	$L__BB415_26;
	setp.eq.s64 	%p54, %rd31, 1;
	setp.eq.s64 	%p55, %rd30, 1;
	setp.eq.s64 	%p56, %rd29, 1;
	add.s64 	%rd106, %rd24, %rd16;
	cvt.u32.u64 	%r173, %rd106;
	div.s32 	%r174, %r173, %r6;
	mul.lo.s32 	%r175, %r174, %r6;
	sub.s32 	%r176, %r173, %r175;
	div.s32 	%r177, %r176, %r7;
	mul.lo.s32 	%r178, %r177, %r7;
	sub.s32 	%r179, %r176, %r178;
	selp.b32 	%r180, 0, %r174, %p56;
	selp.b32 	%r181, 0, %r177, %p55;
	selp.b32 	%r182, 0, %r179, %p54;
	mul.lo.s32 	%r183, %r9, %r180;
	mad.lo.s32 	%r184, %r10, %r181, %r183;
	mad.lo.s32 	%r185, %r11, %r182, %r184;
	shl.b64 	%rd107, %rd106, 32;
	shr.s64 	%rd108, %rd107, 30;
	add.s64 	%rd109, %rd1, %rd108;
	ld.global.f32 	%f136, [%rd109];
	cvt.s64.s32 	%rd110, %r185;
	add.s64 	%rd111, %rd2, %rd110;
	ld.global.u8 	%rs19, [%rd111];
	setp.eq.s16 	%p57, %rs19, 0;
	mul.f32 	%f137, %f136, %f104;
	selp.f32 	%f447, %f103, %f137, %p57;
	max.f32 	%f430, %f430, %f447;
$L__BB415_26:
	mov.u32 	%r186, %tid.x;
	add.s32 	%r187, %r186, 352;
	cvt.u64.u32 	%rd112, %r187;
	setp.le.s64 	%p58, %rd39, %rd112;
	mov.f32 	%f449, 0fFF800000;
	@%p58 bra 	$L__BB415_28;
	setp.eq.s64 	%p59, %rd31, 1;
	setp.eq.s64 	%p60, %rd30, 1;
	setp.eq.s64 	%p61, %rd29, 1;
	add.s32 	%r189, %r186, 352;
	cvt.u64.u32 	%rd113, %r189;
	add.s64 	%rd114, %rd24, %rd113;
	cvt.u32.u64 	%r190, %rd114;
	div.s32 	%r191, %r190, %r6;
	mul.lo.s32 	%r192, %r191, %r6;
	sub.s32 	%r193, %r190, %r192;
	div.s32 	%r194, %r193, %r7;
	mul.lo.s32 	%r195, %r194, %r7;
	sub.s32 	%r196, %r193, %r195;
	selp.b32 	%r197, 0, %r191, %p61;
	selp.b32 	%r198, 0, %r194, %p60;
	selp.b32 	%r199, 0, %r196, %p59;
	mul.lo.s32 	%r200, %r9, %r197;
	mad.lo.s32 	%r201, %r10, %r198, %r200;
	mad.lo.s32 	%r202, %r11, %r199, %r201;
	shl.b64 	%rd115, %rd114, 32;
	shr.s64 	%rd116, %rd115, 30;
	add.s64 	%rd117, %rd1, %rd116;
	ld.global.f32 	%f139, [%rd117];
	cvt.s64.s32 	%rd118, %r202;
	add.s64 	%rd119, %rd2, %rd118;
	ld.global.u8 	%rs20, [%rd119];
	setp.eq.s16 	%p62, %rs20, 0;
	mul.f32 	%f140, %f139, %f104;
	selp.f32 	%f449, %f103, %f140, %p62;
	max.f32 	%f430, %f430, %f449;
$L__BB415_28:
	add.s32 	%r204, %r186, 384;
	cvt.u64.u32 	%rd120, %r204;
	setp.le.s64 	%p63, %rd39, %rd120;
	mov.f32 	%f451, 0fFF800000;
	@%p63 bra 	$L__BB415_30;
	setp.eq.s64 	%p64, %rd31, 1;
	setp.eq.s64 	%p65, %rd30, 1;
	setp.eq.s64 	%p66, %rd29, 1;
	mov.u32 	%r205, %tid.x;
	add.s32 	%r206, %r205, 384;
	cvt.u64.u32 	%rd121, %r206;
	add.s64 	%rd122, %rd24, %rd121;
	cvt.u32.u64 	%r207, %rd122;
	div.s32 	%r208, %r207, %r6;
	mul.lo.s32 	%r209, %r208, %r6;
	sub.s32 	%r210, %r207, %r209;
	div.s32 	%r211, %r210, %r7;
	mul.lo.s32 	%r212, %r211, %r7;
	sub.s32 	%r213, %r210, %r212;
	selp.b32 	%r214, 0, %r208, %p66;
	selp.b32 	%r215, 0, %r211, %p65;
	selp.b32 	%r216, 0, %r213, %p64;
	mul.lo.s32 	%r217, %r9, %r214;
	mad.lo.s32 	%r218, %r10, %r215, %r217;
	mad.lo.s32 	%r219, %r11, %r216, %r218;
	shl.b64 	%rd123, %rd122, 32;
	shr.s64 	%rd124, %rd123, 30;
	add.s64 	%rd125, %rd1, %rd124;
	ld.global.f32 	%f142, [%rd125];
	cvt.s64.s32 	%rd126, %r219;
	add.s64 	%rd127, %rd2, %rd126;
	ld.global.u8 	%rs21, [%rd127];
	setp.eq.s16 	%p67, %rs21, 0;
	mul.f32 	%f143, %f142, %f104;
	selp.f32 	%f451, %f103, %f143, %p67;
	max.f32 	%f430, %f430, %f451;
$L__BB415_30:
	mov.u32 	%r220, %tid.x;
	add.s32 	%r221, %r220, 416;
	cvt.u64.u32 	%rd128, %r221;
	setp.le.s64 	%p68, %rd39, %rd128;
	mov.f32 	%f453, 0fFF800000;
	@%p68 bra 	$L__BB415_32;
	setp.eq.s64 	%p69, %rd31, 1;
	setp.eq.s64 	%p70, %rd30, 1;
	setp.eq.s64 	%p71, %rd29, 1;
	mov.u32 	%r222, %tid.x;
	add.s32 	%r223, %r222, 416;
	cvt.u64.u32 	%rd129, %r223;
	add.s64 	%rd130, %rd24, %rd129;
	cvt.u32.u64 	%r224, %rd130;
	div.s32 	%r225, %r224, %r6;
	mul.lo.s32 	%r226, %r225, %r6;
	sub.s32 	%r227, %r224, %r226;
	div.s32 	%r228, %r227, %r7;
	mul.lo.s32 	%r229, %r228, %r7;
	sub.s32 	%r230, %r227, %r229;
	selp.b32 	%r231, 0, %r225, %p71;
	selp.b32 	%r232, 0, %r228, %p70;
	selp.b32 	%r233, 0, %r230, %p69;
	mul.lo.s32 	%r234, %r9, %r231;
	mad.lo.s32 	%r235, %r10, %r232, %r234;
	mad.lo.s32 	%r236, %r11, %r233, %r235;
	shl.b64 	%rd131, %rd130, 32;
	shr.s64 	%rd132, %rd131, 30;
	add.s64 	%rd133, %rd1, %rd132;
	ld.global.f32 	%f145, [%rd133];
	cvt.s64.s32 	%rd134, %r236;
	add.s64 	%rd135, %rd2, %rd134;
	ld.global.u8 	%rs22, [%rd135];
	setp.eq.s16 	%p72, %rs22, 0;
	mul.f32 	%f146, %f145, %f104;
	selp.f32 	%f453, %f103, %f146, %p72;
	max.f32 	%f430, %f430, %f453;
$L__BB415_32:
	mov.u32 	%r237, %tid.x;
	add.s32 	%r238, %r237, 448;
	cvt.u64.u32 	%rd136, %r238;
	setp.le.s64 	%p73, %rd39, %rd136;
	mov.f32 	%f455, 0fFF800000;
	@%p73 bra 	$L__BB415_34;
	setp.eq.s64 	%p74, %rd31, 1;
	setp.eq.s64 	%p75, %rd30, 1;
	setp.eq.s64 	%p76, %rd29, 1;
	mov.u32 	%r239, %tid.x;
	add.s32 	%r240, %r239, 448;
	cvt.u64.u32 	%rd137, %r240;
	add.s64 	%rd138, %rd24, %rd137;
	cvt.u32.u64 	%r241, %rd138;
	div.s32 	%r242, %r241, %r6;
	mul.lo.s32 	%r243, %r242, %r6;
	sub.s32 	%r244, %r241, %r243;
	div.s32 	%r245, %r244, %r7;
	mul.lo.s32 	%r246, %r245, %r7;
	sub.s32 	%r247, %r244, %r246;
	selp.b32 	%r248, 0, %r242, %p76;
	selp.b32 	%r249, 0, %r245, %p75;
	selp.b32 	%r250, 0, %r247, %p74;
	mul.lo.s32 	%r251, %r9, %r248;
	mad.lo.s32 	%r252, %r10, %r249, %r251;
	mad.lo.s32 	%r253, %r11, %r250, %r252;
	shl.b64 	%rd139, %rd138, 32;
	shr.s64 	%rd140, %rd139, 30;
	add.s64 	%rd141, %rd1, %rd140;
	ld.global.f32 	%f148, [%rd141];
	cvt.s64.s32 	%rd142, %r253;
	add.s64 	%rd143, %rd2, %rd142;
	ld.global.u8 	%rs23, [%rd143];
	setp.eq.s16 	%p77, %rs23, 0;
	mul.f32 	%f149, %f148, %f104;
	selp.f32 	%f455, %f103, %f149, %p77;
	max.f32 	%f430, %f430, %f455;
$L__BB415_34:
	setp.le.s64 	%p78, %rd39, %rd17;
	mov.f32 	%f457, 0fFF800000;
	@%p78 bra 	$L__BB415_36;
	setp.eq.s64 	%p79, %rd31, 1;
	setp.eq.s64 	%p80, %rd30, 1;
	setp.eq.s64 	%p81, %rd29, 1;
	add.s64 	%rd144, %rd24, %rd17;
	cvt.u32.u64 	%r254, %rd144;
	div.s32 	%r255, %r254, %r6;
	mul.lo.s32 	%r256, %r255, %r6;
	sub.s32 	%r257, %r254, %r256;
	div.s32 	%r258, %r257, %r7;
	mul.lo.s32 	%r259, %r258, %r7;
	sub.s32 	%r260, %r257, %r259;
	selp.b32 	%r261, 0, %r255, %p81;
	selp.b32 	%r262, 0, %r258, %p80;
	selp.b32 	%r263, 0, %r260, %p79;
	mul.lo.s32 	%r264, %r9, %r261;
	mad.lo.s32 	%r265, %r10, %r262, %r264;
	mad.lo.s32 	%r266, %r11, %r263, %r265;
	shl.b64 	%rd145, %rd144, 32;
	shr.s64 	%rd146, %rd145, 30;
	add.s64 	%rd147, %rd1, %rd146;
	ld.global.f32 	%f151, [%rd147];
	cvt.s64.s32 	%rd148, %r266;
	add.s64 	%rd149, %rd2, %rd148;
	ld.global.u8 	%rs24, [%rd149];
	setp.eq.s16 	%p82, %rs24, 0;
	mul.f32 	%f152, %f151, %f104;
	selp.f32 	%f457, %f103, %f152, %p82;
	max.f32 	%f430, %f430, %f457;
$L__BB415_36:
	setp.le.s64 	%p83, %rd39, %rd18;
	mov.f32 	%f459, 0fFF800000;
	@%p83 bra 	$L__BB415_38;
	setp.eq.s64 	%p84, %rd31, 1;
	setp.eq.s64 	%p85, %rd30, 1;
	setp.eq.s64 	%p86, %rd29, 1;
	add.s64 	%rd150, %rd24, %rd18;
	cvt.u32.u64 	%r267, %rd150;
	div.s32 	%r268, %r267, %r6;
	mul.lo.s32 	%r269, %r268, %r6;
	sub.s32 	%r270, %r267, %r269;
	div.s32 	%r271, %r270, %r7;
	mul.lo.s32 	%r272, %r271, %r7;
	sub.s32 	%r273, %r270, %r272;
	selp.b32 	%r274, 0, %r268, %p86;
	selp.b32 	%r275, 0, %r271, %p85;
	selp.b32 	%r276, 0, %r273, %p84;
	mul.lo.s32 	%r277, %r9, %r274;
	mad.lo.s32 	%r278, %r10, %r275, %r277;
	mad.lo.s32 	%r279, %r11, %r276, %r278;
	shl.b64 	%rd151, %rd150, 32;
	shr.s64 	%rd152, %rd151, 30;
	add.s64 	%rd153, %rd1, %rd152;
	ld.global.f32 	%f154, [%rd153];
	cvt.s64.s32 	%rd154, %r279;
	add.s64 	%rd155, %rd2, %rd154;
	ld.global.u8 	%rs25, [%rd155];
	setp.eq.s16 	%p87, %rs25, 0;
	mul.f32 	%f155, %f154, %f104;
	selp.f32 	%f459, %f103, %f155, %p87;
	max.f32 	%f430, %f430, %f459;
$L__BB415_38:
	setp.le.s64 	%p88, %rd39, %rd19;
	mov.f32 	%f461, 0fFF800000;
	@%p88 bra 	$L__BB415_40;
	setp.eq.s64 	%p89, %rd31, 1;
	setp.eq.s64 	%p90, %rd30, 1;
	setp.eq.s64 	%p91, %rd29, 1;
	add.s64 	%rd156, %rd24, %rd19;
	cvt.u32.u64 	%r280, %rd156;
	div.s32 	%r281, %r280, %r6;
	mul.lo.s32 	%r282, %r281, %r6;
	sub.s32 	%r283, %r280, %r282;
	div.s32 	%r284, %r283, %r7;
	mul.lo.s32 	%r285, %r284, %r7;
	sub.s32 	%r286, %r283, %r285;
	selp.b32 	%r287, 0, %r281, %p91;
	selp.b32 	%r288, 0, %r284, %p90;
	selp.b32 	%r289, 0, %r286, %p89;
	mul.lo.s32 	%r290, %r9, %r287;
	mad.lo.s32 	%r291, %r10, %r288, %r290;
	mad.lo.s32 	%r292, %r11, %r289, %r291;
	shl.b64 	%rd157, %rd156, 32;
	shr.s64 	%rd158, %rd157, 30;
	add.s64 	%rd159, %rd1, %rd158;
	ld.global.f32 	%f157, [%rd159];
	cvt.s64.s32 	%rd160, %r292;
	add.s64 	%rd161, %rd2, %rd160;
	ld.global.u8 	%rs26, [%rd161];
	setp.eq.s16 	%p92, %rs26, 0;
	mul.f32 	%f158, %f157, %f104;
	selp.f32 	%f461, %f103, %f158, %p92;
	max.f32 	%f430, %f430, %f461;
$L__BB415_40:
	setp.le.s64 	%p93, %rd39, %rd20;
	mov.f32 	%f463, 0fFF800000;
	@%p93 bra 	$L__BB415_42;
	setp.eq.s64 	%p94, %rd31, 1;
	setp.eq.s64 	%p95, %rd30, 1;
	setp.eq.s64 	%p96, %rd29, 1;
	add.s64 	%rd162, %rd24, %rd20;
	cvt.u32.u64 	%r293, %rd162;
	div.s32 	%r294, %r293, %r6;
	mul.lo.s32 	%r295, %r294, %r6;
	sub.s32 	%r296, %r293, %r295;
	div.s32 	%r297, %r296, %r7;
	mul.lo.s32 	%r298, %r297, %r7;
	sub.s32 	%r299, %r296, %r298;
	selp.b32 	%r300, 0, %r294, %p96;
	selp.b32 	%r301, 0, %r297, %p95;
	selp.b32 	%r302, 0, %r299, %p94;
	mul.lo.s32 	%r303, %r9, %r300;
	mad.lo.s32 	%r304, %r10, %r301, %r303;
	mad.lo.s32 	%r305, %r11, %r302, %r304;
	shl.b64 	%rd163, %rd162, 32;
	shr.s64 	%rd164, %rd163, 30;
	add.s64 	%rd165, %rd1, %rd164;
	ld.global.f32 	%f160, [%rd165];
	cvt.s64.s32 	%rd166, %r305;
	add.s64 	%rd167, %rd2, %rd166;
	ld.global.u8 	%rs27, [%rd167];
	setp.eq.s16 	%p97, %rs27, 0;
	mul.f32 	%f161, %f160, %f104;
	selp.f32 	%f463, %f103, %f161, %p97;
	max.f32 	%f430, %f430, %f463;
$L__BB415_42:
	setp.le.s64 	%p98, %rd39, %rd21;
	mov.f32 	%f465, 0fFF800000;
	@%p98 bra 	$L__BB415_44;
	setp.eq.s64 	%p99, %rd31, 1;
	setp.eq.s64 	%p100, %rd30, 1;
	setp.eq.s64 	%p101, %rd29, 1;
	add.s64 	%rd168, %rd24, %rd21;
	cvt.u32.u64 	%r306, %rd168;
	div.s32 	%r307, %r306, %r6;
	mul.lo.s32 	%r308, %r307, %r6;
	sub.s32 	%r309, %r306, %r308;
	div.s32 	%r310, %r309, %r7;
	mul.lo.s32 	%r311, %r310, %r7;
	sub.s32 	%r312, %r309, %r311;
	selp.b32 	%r313, 0, %r307, %p101;
	selp.b32 	%r314, 0, %r310, %p100;
	selp.b32 	%r315, 0, %r312, %p99;
	mul.lo.s32 	%r316, %r9, %r313;
	mad.lo.s32 	%r317, %r10, %r314, %r316;
	mad.lo.s32 	%r318, %r11, %r315, %r317;
	shl.b64 	%rd169, %rd168, 32;
	shr.s64 	%rd170, %rd169, 30;
	add.s64 	%rd171, %rd1, %rd170;
	ld.global.f32 	%f163, [%rd171];
	cvt.s64.s32 	%rd172, %r318;
	add.s64 	%rd173, %rd2, %rd172;
	ld.global.u8 	%rs28, [%rd173];
	setp.eq.s16 	%p102, %rs28, 0;
	mul.f32 	%f164, %f163, %f104;
	selp.f32 	%f465, %f103, %f164, %p102;
	max.f32 	%f430, %f430, %f465;
$L__BB415_44:
	mov.u32 	%r319, %tid.x;
	cvt.u64.u32 	%rd174, %r319;
	setp.le.s64 	%p103, %rd39, %rd174;
	mov.b32 	%r320, %f430;
	shfl.sync.bfly.b32	%r321|%p104, %r320, 16, 31, -1;
	mov.b32 	%f165, %r321;
	max.f32 	%f166, %f430, %f165;
	mov.b32 	%r322, %f166;
	shfl.sync.bfly.b32	%r323|%p105, %r322, 8, 31, -1;
	mov.b32 	%f167, %r323;
	max.f32 	%f168, %f166, %f167;
	mov.b32 	%r324, %f168;
	shfl.sync.bfly.b32	%r325|%p106, %r324, 4, 31, -1;
	mov.b32 	%f169, %r325;
	max.f32 	%f170, %f168, %f169;
	mov.b32 	%r326, %f170;
	shfl.sync.bfly.b32	%r327|%p107, %r326, 2, 31, -1;
	mov.b32 	%f171, %r327;
	max.f32 	%f172, %f170, %f171;
	mov.b32 	%r328, %f172;
	shfl.sync.bfly.b32	%r329|%p108, %r328, 1, 31, -1;
	mov.b32 	%f173, %r329;
	max.f32 	%f174, %f172, %f173;
	sub.f32 	%f175, %f427, %f174;
	fma.rn.f32 	%f176, %f175, 0f3BBB989D, 0f3F000000;
	cvt.sat.f32.f32 	%f177, %f176;
	mov.f32 	%f178, 0f4B400001;
	mov.f32 	%f179, 0f437C0000;
	fma.rm.f32 	%f180, %f177, %f179, %f178;
	add.f32 	%f181, %f180, 0fCB40007F;
	neg.f32 	%f182, %f181;
	fma.rn.f32 	%f183, %f175, 0f3FB8AA3B, %f182;
	fma.rn.f32 	%f184, %f175, 0f32A57060, %f183;
	mov.b32 	%r330, %f180;
	shl.b32 	%r331, %r330, 23;
	mov.b32 	%f185, %r331;
	ex2.approx.ftz.f32 	%f186, %f184;
	mul.f32 	%f187, %f186, %f185;
	add.f32 	%f188, %f187, 0f00000000;
	sub.f32 	%f189, %f429, %f174;
	fma.rn.f32 	%f190, %f189, 0f3BBB989D, 0f3F000000;
	cvt.sat.f32.f32 	%f191, %f190;
	fma.rm.f32 	%f192, %f191, %f179, %f178;
	add.f32 	%f193, %f192, 0fCB40007F;
	neg.f32 	%f194, %f193;
	fma.rn.f32 	%f195, %f189, 0f3FB8AA3B, %f194;
	fma.rn.f32 	%f196, %f189, 0f32A57060, %f195;
	mov.b32 	%r332, %f192;
	shl.b32 	%r333, %r332, 23;
	mov.b32 	%f197, %r333;
	ex2.approx.ftz.f32 	%f198, %f196;
	mul.f32 	%f199, %f198, %f197;
	add.f32 	%f200, %f188, %f199;
	sub.f32 	%f201, %f431, %f174;
	fma.rn.f32 	%f202, %f201, 0f3BBB989D, 0f3F000000;
	cvt.sat.f32.f32 	%f203, %f202;
	fma.rm.f32 	%f204, %f203, %f179, %f178;
	add.f32 	%f205, %f204, 0fCB40007F;
	neg.f32 	%f206, %f205;
	fma.rn.f32 	%f207, %f201, 0f3FB8AA3B, %f206;
	fma.rn.f32 	%f208, %f201, 0f32A57060, %f207;
	mov.b32 	%r334, %f204;
	shl.b32 	%r335, %r334, 23;
	mov.b32 	%f209, %r335;
	ex2.approx.ftz.f32 	%f210, %f208;
	mul.f32 	%f211, %f210, %f209;
	add.f32 	%f212, %f200, %f211;
	sub.f32 	%f213, %f433, %f174;
	fma.rn.f32 	%f214, %f213, 0f3BBB989D, 0f3F000000;
	cvt.sat.f32.f32 	%f215, %f214;
	fma.rm.f32 	%f216, %f215, %f179, %f178;
	add.f32 	%f217, %f216, 0fCB40007F;
	neg.f32 	%f218, %f217;
	fma.rn.f32 	%f219, %f213, 0f3FB8AA3B, %f218;
	fma.rn.f32 	%f220, %f213, 0f32A57060, %f219;
	mov.b32 	%r336, %f216;
	shl.b32 	%r337, %r336, 23;
	mov.b32 	%f221, %r337;
	ex2.approx.ftz.f32 	%f222, %f220;
	mul.f32 	%f223, %f222, %f221;
	add.f32 	%f224, %f212, %f223;
	sub.f32 	%f225, %f435, %f174;
	fma.rn.f32 	%f226, %f225, 0f3BBB989D, 0f3F000000;
	cvt.sat.f32.f32 	%f227, %f226;
	fma.rm.f32 	%f228, %f227, %f179, %f178;
	add.f32 	%f229, %f228, 0fCB40007F;
	neg.f32 	%f230, %f229;
	fma.rn.f32 	%f231, %f225, 0f3FB8AA3B, %f230;
	fma.rn.f32 	%f232, %f225, 0f32A57060, %f231;
	mov.b32 	%r338, %f228;
	shl.b32 	%r339, %r338, 23;
	mov.b32 	%f233, %r339;
	ex2.approx.ftz.f32 	%f234, %f232;
	mul.f32 	%f235, %f234, %f233;
	add.f32 	%f236, %f224, %f235;
	sub.f32 	%f237, %f437, %f174;
	fma.rn.f32 	%f238, %f237, 0f3BBB989D, 0f3F000000;
	cvt.sat.f32.f32 	%f239, %f238;
	fma.rm.f32 	%f240, %f239, %f179, %f178;
	add.f32 	%f241, %f240, 0fCB40007F;
	neg.f32 	%f242, %f241;
	fma.rn.f32 	%f243, %f237, 0f3FB8AA3B, %f242;
	fma.rn.f32 	%f244, %f237, 0f32A57060, %f243;
	mov.b32 	%r340, %f240;
	shl.b32 	%r341, %r340, 23;
	mov.b32 	%f245, %r341;
	ex2.approx.ftz.f32 	%f246, %f244;
	mul.f32 	%f247, %f246, %f245;
	add.f32 	%f248, %f236, %f247;
	sub.f32 	%f249, %f439, %f174;
	fma.rn.f32 	%f250, %f249, 0f3BBB989D, 0f3F000000;
	cvt.sat.f32.f32 	%f251, %f250;
	fma.rm.f32 	%f252, %f251, %f179, %f178;
	add.f32 	%f253, %f252, 0fCB40007F;
	neg.f32 	%f254, %f253;
	fma.rn.f32 	%f255, %f249, 0f3FB8AA3B, %f254;
	fma.rn.f32 	%f256, %f249, 0f32A57060, %f255;
	mov.b32 	%r342, %f252;
	shl.b32 	%r343, %r342, 23;
	mov.b32 	%f257, %r343;
	ex2.approx.ftz.f32 	%f258, %f256;
	mul.f32 	%f259, %f258, %f257;
	add.f32 	%f260, %f248, %f259;
	sub.f32 	%f261, %f441, %f174;
	fma.rn.f32 	%f262, %f261, 0f3BBB989D, 0f3F000000;
	cvt.sat.f32.f32 	%f263, %f262;
	fma.rm.f32 	%f264, %f263, %f179, %f178;
	add.f32 	%f265, %f264, 0fCB40007F;
	neg.f32 	%f266, %f265;
	fma.rn.f32 	%f267, %f261, 0f3FB8AA3B, %f266;
	fma.rn.f32 	%f268, %f261, 0f32A57060, %f267;
	mov.b32 	%r344, %f264;
	shl.b32 	%r345, %r344, 23;
	mov.b32 	%f269, %r345;
	ex2.approx.ftz.f32 	%f270, %f268;
	mul.f32 	%f271, %f270, %f269;
	add.f32 	%f272, %f260, %f271;
	sub.f32 	%f273, %f443, %f174;
	fma.rn.f32 	%f274, %f273, 0f3BBB989D, 0f3F000000;
	cvt.sat.f32.f32 	%f275, %f274;
	fma.rm.f32 	%f276, %f275, %f179, %f178;
	add.f32 	%f277, %f276, 0fCB40007F;
	neg.f32 	%f278, %f277;
	fma.rn.f32 	%f279, %f273, 0f3FB8AA3B, %f278;
	fma.rn.f32 	%f280, %f273, 0f32A57060, %f279;
	mov.b32 	%r346, %f276;
	shl.b32 	%r347, %r346, 23;
	mov.b32 	%f281, %r347;
	ex2.approx.ftz.f32 	%f282, %f280;
	mul.f32 	%f283, %f282, %f281;
	add.f32 	%f284, %f272, %f283;
	sub.f32 	%f285, %f445, %f174;
	fma.rn.f32 	%f286, %f285, 0f3BBB989D, 0f3F000000;
	cvt.sat.f32.f32 	%f287, %f286;
	fma.rm.f32 	%f288, %f287, %f179, %f178;
	add.f32 	%f289, %f288, 0fCB40007F;
	neg.f32 	%f290, %f289;
	fma.rn.f32 	%f291, %f285, 0f3FB8AA3B, %f290;
	fma.rn.f32 	%f292, %f285, 0f32A57060, %f291;
	mov.b32 	%r348, %f288;
	shl.b32 	%r349, %r348, 23;
	mov.b32 	%f293, %r349;
	ex2.approx.ftz.f32 	%f294, %f292;
	mul.f32 	%f295, %f294, %f293;
	add.f32 	%f296, %f284, %f295;
	sub.f32 	%f297, %f447, %f174;
	fma.rn.f32 	%f298, %f297, 0f3BBB989D, 0f3F000000;
	cvt.sat.f32.f32 	%f299, %f298;
	fma.rm.f32 	%f300, %f299, %f179, %f178;
	add.f32 	%f301, %f300, 0fCB40007F;
	neg.f32 	%f302, %f301;
	fma.rn.f32 	%f303, %f297, 0f3FB8AA3B, %f302;
	fma.rn.f32 	%f304, %f297, 0f32A57060, %f303;
	mov.b32 	%r350, %f300;
	shl.b32 	%r351, %r350, 23;
	mov.b32 	%f305, %r351;
	ex2.approx.ftz.f32 	%f306, %f304;
	mul.f32 	%f307, %f306, %f305;
	add.f32 	%f308, %f296, %f307;
	sub.f32 	%f309, %f449, %f174;
	fma.rn.f32 	%f310, %f309, 0f3BBB989D, 0f3F000000;
	cvt.sat.f32.f32 	%f311, %f310;
	fma.rm.f32 	%f312, %f311, %f179, %f178;
	add.f32 	%f313, %f312, 0fCB40007F;
	neg.f32 	%f314, %f313;
	fma.rn.f32 	%f315, %f309, 0f3FB8AA3B, %f314;
	fma.rn.f32 	%f316, %f309, 0f32A57060, %f315;
	mov.b32 	%r352, %f312;
	shl.b32 	%r353, %r352, 23;
	mov.b32 	%f317, %r353;
	ex2.approx.ftz.f32 	%f318, %f316;
	mul.f32 	%f319, %f318, %f317;
	add.f32 	%f320, %f308, %f319;
	sub.f32 	%f321, %f451, %f174;
	fma.rn.f32 	%f322, %f321, 0f3BBB989D, 0f3F000000;
	cvt.sat.f32.f32 	%f323, %f322;
	fma.rm.f32 	%f324, %f323, %f179, %f178;
	add.f32 	%f325, %f324, 0fCB40007F;
	neg.f32 	%f326, %f325;
	fma.rn.f32 	%f327, %f321, 0f3FB8AA3B, %f326;
	fma.rn.f32 	%f328, %f321, 0f32A57060, %f327;
	mov.b32 	%r354, %f324;
	shl.b32 	%r355, %r354, 23;
	mov.b32 	%f329, %r355;
	ex2.approx.ftz.f32 	%f330, %f328;
	mul.f32 	%f331, %f330, %f329;
	add.f32 	%f332, %f320, %f331;
	sub.f32 	%f333, %f453, %f174;
	fma.rn.f32 	%f334, %f333, 0f3BBB989D, 0f3F000000;
	cvt.sat.f32.f32 	%f335, %f334;
	fma.rm.f32 	%f336, %f335, %f179, %f178;
	add.f32 	%f337, %f336, 0fCB40007F;
	neg.f32 	%f338, %f337;
	fma.rn.f32 	%f339, %f333, 0f3FB8AA3B, %f338;
	fma.rn.f32 	%f340, %f333, 0f32A57060, %f339;
	mov.b32 	%r356, %f336;
	shl.b32 	%r357, %r356, 23;
	mov.b32 	%f341, %r357;
	ex2.approx.ftz.f32 	%f342, %f340;
	mul.f32 	%f343, %f342, %f341;
	add.f32 	%f344, %f332, %f343;
	sub.f32 	%f345, %f455, %f174;
	fma.rn.f32 	%f346, %f345, 0f3BBB989D, 0f3F000000;
	cvt.sat.f32.f32 	%f347, %f346;
	fma.rm.f32 	%f348, %f347, %f179, %f178;
	add.f32 	%f349, %f348, 0fCB40007F;
	neg.f32 	%f350, %f349;
	fma.rn.f32 	%f351, %f345, 0f3FB8AA3B, %f350;
	fma.rn.f32 	%f352, %f345, 0f32A57060, %f351;
	mov.b32 	%r358, %f348;
	shl.b32 	%r359, %r358, 23;
	mov.b32 	%f353, %r359;
	ex2.approx.ftz.f32 	%f354, %f352;
	mul.f32 	%f355, %f354, %f353;
	add.f32 	%f356, %f344, %f355;
	sub.f32 	%f357, %f457, %f174;
	fma.rn.f32 	%f358, %f357, 0f3BBB989D, 0f3F000000;
	cvt.sat.f32.f32 	%f359, %f358;
	fma.rm.f32 	%f360, %f359, %f179, %f178;
	add.f32 	%f361, %f360, 0fCB40007F;
	neg.f32 	%f362, %f361;
	fma.rn.f32 	%f363, %f357, 0f3FB8AA3B, %f362;
	fma.rn.f32 	%f364, %f357, 0f32A57060, %f363;
	mov.b32 	%r360, %f360;
	shl.b32 	%r361, %r360, 23;
	mov.b32 	%f365, %r361;
	ex2.approx.ftz.f32 	%f366, %f364;
	mul.f32 	%f367, %f366, %f365;
	add.f32 	%f368, %f356, %f367;
	sub.f32 	%f369, %f459, %f174;
	fma.rn.f32 	%f370, %f369, 0f3BBB989D, 0f3F000000;
	cvt.sat.f32.f32 	%f371, %f370;
	fma.rm.f32 	%f372, %f371, %f179, %f178;
	add.f32 	%f373, %f372, 0fCB40007F;
	neg.f32 	%f374, %f373;
	fma.rn.f32 	%f375, %f369, 0f3FB8AA3B, %f374;
	fma.rn.f32 	%f376, %f369, 0f32A57060, %f375;
	mov.b32 	%r362, %f372;
	shl.b32 	%r363, %r362, 23;
	mov.b32 	%f377, %r363;
	ex2.approx.ftz.f32 	%f378, %f376;
	mul.f32 	%f379, %f378, %f377;
	add.f32 	%f380, %f368, %f379;
	sub.f32 	%f381, %f461, %f174;
	fma.rn.f32 	%f382, %f381, 0f3BBB989D, 0f3F000000;
	cvt.sat.f32.f32 	%f383, %f382;
	fma.rm.f32 	%f384, %f383, %f179, %f178;
	add.f32 	%f385, %f384, 0fCB40007F;
	neg.f32 	%f386, %f385;
	fma.rn.f32 	%f387, %f381, 0f3FB8AA3B, %f386;
	fma.rn.f32 	%f388, %f381, 0f32A57060, %f387;
	mov.b32 	%r364, %f384;
	shl.b32 	%r365, %r364, 23;
	mov.b32 	%f389, %r365;
	ex2.approx.ftz.f32 	%f390, %f388;
	mul.f32 	%f391, %f390, %f389;
	add.f32 	%f392, %f380, %f391;
	sub.f32 	%f393, %f463, %f174;
	fma.rn.f32 	%f394, %f393, 0f3BBB989D, 0f3F000000;
	cvt.sat.f32.f32 	%f395, %f394;
	fma.rm.f32 	%f396, %f395, %f179, %f178;
	add.f32 	%f397, %f396, 0fCB40007F;
	neg.f32 	%f398, %f397;
	fma.rn.f32 	%f399, %f393, 0f3FB8AA3B, %f398;
	fma.rn.f32 	%f400, %f393, 0f32A57060, %f399;
	mov.b32 	%r366, %f396;
	shl.b32 	%r367, %r366, 23;
	mov.b32 	%f401, %r367;
	ex2.approx.ftz.f32 	%f402, %f400;
	mul.f32 	%f403, %f402, %f401;
	add.f32 	%f404, %f392, %f403;
	sub.f32 	%f405, %f465, %f174;
	fma.rn.f32 	%f406, %f405, 0f3BBB989D, 0f3F000000;
	cvt.sat.f32.f32 	%f407, %f406;
	fma.rm.f32 	%f408, %f407, %f179, %f178;
	add.f32 	%f409, %f408, 0fCB40007F;
	neg.f32 	%f410, %f409;
	fma.rn.f32 	%f411, %f405, 0f3FB8AA3B, %f410;
	fma.rn.f32 	%f412, %f405, 0f32A57060, %f411;
	mov.b32 	%r368, %f408;
	shl.b32 	%r369, %r368, 23;
	mov.b32 	%f413, %r369;
	ex2.approx.ftz.f32 	%f414, %f412;
	mul.f32 	%f415, %f414, %f413;
	add.f32 	%f416, %f404, %f415;
	mov.b32 	%r370, %f416;
	shfl.sync.bfly.b32	%r371|%p109, %r370, 16, 31, -1;
	mov.b32 	%f417, %r371;
	add.f32 	%f418, %f416, %f417;
	mov.b32 	%r372, %f418;
	shfl.sync.bfly.b32	%r373|%p110, %r372, 8, 31, -1;
	mov.b32 	%f419, %r373;
	add.f32 	%f420, %f418, %f419;
	mov.b32 	%r374, %f420;
	shfl.sync.bfly.b32	%r375|%p111, %r374, 4, 31, -1;
	mov.b32 	%f421, %r375;
	add.f32 	%f422, %f420, %f421;
	mov.b32 	%r376, %f422;
	shfl.sync.bfly.b32	%r377|%p112, %r376, 2, 31, -1;
	mov.b32 	%f423, %r377;
	add.f32 	%f424, %f422, %f423;
	mov.b32 	%r378, %f424;
	shfl.sync.bfly.b32	%r379|%p113, %r378, 1, 31, -1;
	mov.b32 	%f425, %r379;
	add.f32 	%f426, %f424, %f425;
	div.rn.f32 	%f83, %f187, %f426;
	div.rn.f32 	%f84, %f199, %f426;
	div.rn.f32 	%f85, %f211, %f426;
	div.rn.f32 	%f86, %f223, %f426;
	div.rn.f32 	%f87, %f235, %f426;
	div.rn.f32 	%f88, %f247, %f426;
	div.rn.f32 	%f89, %f259, %f426;
	div.rn.f32 	%f90, %f271, %f426;
	div.rn.f32 	%f91, %f283, %f426;
	div.rn.f32 	%f92, %f295, %f426;
	div.rn.f32 	%f93, %f307, %f426;
	div.rn.f32 	%f94, %f319, %f426;
	div.rn.f32 	%f95, %f331, %f426;
	div.rn.f32 	%f96, %f343, %f426;
	div.rn.f32 	%f97, %f355, %f426;
	div.rn.f32 	%f98, %f367, %f426;
	div.rn.f32 	%f99, %f379, %f426;
	div.rn.f32 	%f100, %f391, %f426;
	div.rn.f32 	%f101, %f403, %f426;
	div.rn.f32 	%f102, %f415, %f426;
	mad.lo.s64 	%rd175, %rd185, %rd37, %rd174;
	cvta.to.global.u64 	%rd176, %rd36;
	shl.b64 	%rd177, %rd175, 2;
	add.s64 	%rd25, %rd176, %rd177;
	@%p103 bra 	$L__BB415_46;
	st.global.f32 	[%rd25], %f83;
$L__BB415_46:
	setp.le.s64 	%p114, %rd39, %rd7;
	@%p114 bra 	$L__BB415_48;
	st.global.f32 	[%rd25+128], %f84;
$L__BB415_48:
	setp.le.s64 	%p115, %rd39, %rd8;
	@%p115 bra 	$L__BB415_50;
	st.global.f32 	[%rd25+256], %f85;
$L__BB415_50:
	setp.le.s64 	%p116, %rd39, %rd9;
	@%p116 bra 	$L__BB415_52;
	st.global.f32 	[%rd25+384], %f86;
$L__BB415_52:
	setp.le.s64 	%p117, %rd39, %rd10;
	@%p117 bra 	$L__BB415_54;
	st.global.f32 	[%rd25+512], %f87;
$L__BB415_54:
	setp.le.s64 	%p118, %rd39, %rd11;
	@%p118 bra 	$L__BB415_56;
	st.global.f32 	[%rd25+640], %f88;
$L__BB415_56:
	setp.le.s64 	%p119, %rd39, %rd12;
	@%p119 bra 	$L__BB415_58;
	st.global.f32 	[%rd25+768], %f89;
$L__BB415_58:
	setp.le.s64 	%p120, %rd39, %rd13;
	@%p120 bra 	$L__BB415_60;
	st.global.f32 	[%rd25+896], %f90;
$L__BB415_60:
	setp.le.s64 	%p121, %rd39, %rd14;
	@%p121 bra 	$L__BB415_62;
	st.global.f32 	[%rd25+1024], %f91;
$L__BB415_62:
	setp.le.s64 	%p122, %rd39, %rd15;
	@%p122 bra 	$L__BB415_64;
	st.global.f32 	[%rd25+1152], %f92;
$L__BB415_64:
	setp.le.s64 	%p123, %rd39, %rd16;
	@%p123 bra 	$L__BB415_66;
	st.global.f32 	[%rd25+1280], %f93;
$L__BB415_66:
	mov.u32 	%r380, %tid.x;
	add.s32 	%r381, %r380, 352;
	cvt.u64.u32 	%rd178, %r381;
	setp.le.s64 	%p124, %rd39, %rd178;
	@%p124 bra 	$L__BB415_68;
	st.global.f32 	[%rd25+1408], %f94;
$L__BB415_68:
	add.s32 	%r383, %r380, 384;
	cvt.u64.u32 	%rd179, %r383;
	setp.le.s64 	%p125, %rd39, %rd179;
	@%p125 bra 	$L__BB415_70;
	st.global.f32 	[%rd25+1536], %f95;
$L__BB415_70:
	add.s32 	%r385, %r380, 416;
	cvt.u64.u32 	%rd180, %r385;
	setp.le.s64 	%p126, %rd39, %rd180;
	@%p126 bra 	$L__BB415_72;
	st.global.f32 	[%rd25+1664], %f96;
$L__BB415_72:
	add.s32 	%r387, %r380, 448;
	cvt.u64.u32 	%rd181, %r387;
	setp.le.s64 	%p127, %rd39, %rd181;
	@%p127 bra 	$L__BB415_74;
	st.global.f32 	[%rd25+1792], %f97;
$L__BB415_74:
	setp.le.s64 	%p128, %rd39, %rd17;
	@%p128 bra 	$L__BB415_76;
	st.global.f32 	[%rd25+1920], %f98;
$L__BB415_76:
	setp.le.s64 	%p129, %rd39, %rd18;
	@%p129 bra 	$L__BB415_78;
	st.global.f32 	[%rd25+2048], %f99;
$L__BB415_78:
	setp.le.s64 	%p130, %rd39, %rd19;
	@%p130 bra 	$L__BB415_80;
	st.global.f32 	[%rd25+2176], %f100;
$L__BB415_80:
	setp.le.s64 	%p131, %rd39, %rd20;
	@%p131 bra 	$L__BB415_82;
	st.global.f32 	[%rd25+2304], %f101;
$L__BB415_82:
	setp.le.s64 	%p132, %rd39, %rd21;
	@%p132 bra 	$L__BB415_84;
	st.global.f32 	[%rd25+2432], %f102;
$L__BB415_84:
	ld.param.u64 	%rd184, [_Z15SoftmaxWarpImplI22BroadcastScaleMaskLoadIffbLm3EiE11DirectStoreIffEfLi1ELi20ELi32ELi1ELb1EL9Algorithm0EEvT_T0_ll_param_2];
	mov.u32 	%r388, %nctaid.x;
	mov.u32 	%r389, %ntid.y;
	mul.lo.s32 	%r390, %r388, %r389;
	cvt.s64.s32 	%rd182, %r390;
	add.s64 	%rd185, %rd185, %rd182;
	setp.lt.s64 	%p133, %rd185, %rd184;
	@%p133 bra 	$L__BB415_4;
$L__BB415_85:
	ret;

}
	// .globl	_Z15SoftmaxWarpImplI22BroadcastScaleMaskLoadIffbLm3EiE11DirectStoreIffEfLi1ELi21ELi32ELi1ELb0EL9Algorithm0EEvT_T0_ll
.visible .entry _Z15SoftmaxWarpImplI22BroadcastScaleMaskLoadIffbLm3EiE11DirectStoreIffEfLi1ELi21ELi32ELi1ELb0EL9Algorithm0EEvT_T0_ll(
	.param .align 8 .b8 _Z15SoftmaxWarpImplI22BroadcastScaleMaskLoadIffbLm3EiE11DirectStoreIffEfLi1ELi21ELi32ELi1ELb0EL9Algorithm0EEvT_T0_ll_param_0[112],
	.param .align 8 .b8 _Z15SoftmaxWarpImplI22BroadcastScaleMaskLoadIffbLm3EiE11DirectStoreIffEfLi1ELi21ELi32ELi1ELb0EL9Algorithm0EEvT_T0_ll_param_1[16],
	.param .u64 _Z15SoftmaxWarpImplI22BroadcastScaleMaskLoadIffbLm3EiE11DirectStoreIffEfLi1ELi21ELi32ELi1ELb0EL9Algorithm0EEvT_T0_ll_param_2,
	.param .u64 _Z15SoftmaxWarpImplI22BroadcastScaleMaskLoadIffbLm3EiE11DirectStoreIffEfLi1ELi21ELi32ELi1ELb0EL9Algorithm0EEvT_T0_ll_param_3
)
{
	.reg .pred 	%p<38>;
	.reg .b16 	%rs<30>;
	.reg .b32 	%r<363>;
	.reg .b32 	%f<383>;
	.reg .b64 	%rd<161>;

	ld.param.u64 	%rd22, [_Z15SoftmaxWarpImplI22BroadcastScaleMaskLoadIffbLm3EiE11DirectStoreIffEfLi1ELi21ELi32ELi1ELb0EL9Algorithm0EEvT_T0_ll_param_1+8];
	ld.param.u64 	%rd21, [_Z15SoftmaxWarpImplI22BroadcastScaleMaskLoadIffbLm3EiE11DirectStoreIffEfLi1ELi21ELi32ELi1ELb0EL9Algorithm0EEvT_T0_ll_param_1];
	ld.param.v2.f32 	{%f2, %f3}, [_Z15SoftmaxWarpImplI22BroadcastScaleMaskLoadIffbLm3EiE11DirectStoreIffEfLi1ELi21ELi32ELi1ELb0EL9Algorithm0EEvT_T0_ll_param_0+104];
	ld.param.u64 	%rd20, [_Z15SoftmaxWarpImplI22BroadcastScaleMaskLoadIffbLm3EiE11DirectStoreIffEfLi1ELi21ELi32ELi1ELb0EL9Algorithm0EEvT_T0_ll_param_0+96];
	ld.param.u32 	%r11, [_Z15SoftmaxWarpImplI22BroadcastScaleMaskLoadIffbLm3EiE11DirectStoreIffEfLi1ELi21ELi32ELi1ELb0EL9Algorithm0EEvT_T0_ll_param_0+80];
	ld.param.v2.u32 	{%r9, %r10}, [_Z15SoftmaxWarpImplI22BroadcastScaleMaskLoadIffbLm3EiE11DirectStoreIffEfLi1ELi21ELi32ELi1ELb0EL9Algorithm0EEvT_T0_ll_param_0+72];
	ld.param.v2.u32 	{%r6, %r7}, [_Z15SoftmaxWarpImplI22BroadcastScaleMaskLoadIffbLm3EiE11DirectStoreIffEfLi1ELi21ELi32ELi1ELb0EL9Algorithm0EEvT_T0_ll_param_0+48];
	ld.param.u64 	%rd16, [_Z15SoftmaxWarpImplI22BroadcastScaleMaskLoadIffbLm3EiE11DirectStoreIffEfLi1ELi21ELi32ELi1ELb0EL9Algorithm0EEvT_T0_ll_param_0+32];
	ld.param.u64 	%rd15, [_Z15SoftmaxWarpImplI22BroadcastScaleMaskLoadIffbLm3EiE11DirectStoreIffEfLi1ELi21ELi32ELi1ELb0EL9Algorithm0EEvT_T0_ll_param_0+24];
	ld.param.u64 	%rd14, [_Z15SoftmaxWarpImplI22BroadcastScaleMaskLoadIffbLm3EiE11DirectStoreIffEfLi1ELi21ELi32ELi1ELb0EL9Algorithm0EEvT_T0_ll_param_0+16];
	ld.param.u64 	%rd13, [_Z15SoftmaxWarpImplI22BroadcastScaleMaskLoadIffbLm3EiE11DirectStoreIffEfLi1ELi21ELi32ELi1ELb0EL9Algorithm0EEvT_T0_ll_param_0+8];
	ld.param.u64 	%rd12, [_Z15SoftmaxWarpImplI22BroadcastScaleMaskLoadIffbLm3EiE11DirectStoreIffEfLi1ELi21ELi32ELi1ELb0EL9Algorithm0EEvT_T0_ll_param_0];
	ld.param.u64 	%rd23, [_Z15SoftmaxWarpImplI22BroadcastScaleMaskLoadIffbLm3EiE11DirectStoreIffEfLi1ELi21ELi32ELi1ELb0EL9Algorithm0EEvT_T0_ll_param_2];
	ld.param.u64 	%rd24, [_Z15SoftmaxWarpImplI22BroadcastScaleMaskLoadIffbLm3EiE11DirectStoreIffEfLi1ELi21ELi32ELi1ELb0EL9Algorithm0EEvT_T0_ll_param_3];
	setp.lt.s64 	%p1, %rd24, 673;
	@%p1 bra 	$L__BB416_2;
	mov.u64 	%rd25, $str;
	cvta.global.u64 	%rd26, %rd25;
	mov.u64 	%rd27, $str$1;
	cvta.global.u64 	%rd28, %rd27;
	mov.u64 	%rd29, __unnamed_407;
	cvta.global.u64 	%rd30, %rd29;
	{ // callseq 406, 0
	.param .b64 param0;
	st.param.b64 	[param0], %rd26;
	.param .b64 param1;
	st.param.b64 	[param1], %rd28;
	.param .b32 param2;
	st.param.b32 	[param2], 254;
	.param .b64 param3;
	st.param.b64 	[param3], %rd30;
	.param .b64 param4;
	st.param.b64 	[param4], 1;
	call.uni 
	__assertfail, 
	(
	param0, 
	param1, 
	param2, 
	param3, 
	param4
	);
	} // callseq 406
$L__BB416_2:
	mov.u32 	%r22, %ctaid.x;
	mov.u32 	%r23, %ntid.y;
	mov.u32 	%r24, %tid.y;
	mad.lo.s32 	%r25, %r22, %r23, %r24;
	mov.u32 	%r26, %nctaid.x;
	mul.lo.s32 	%r5, %r26, %r23;
	cvt.s64.s32 	%rd160, %r25;
	setp.le.s64 	%p2, %rd23, %rd160;
	@%p2 bra 	$L__BB416_5;
	cvta.to.global.u64 	%rd5, %rd12;
	cvta.to.global.u64 	%rd6, %rd13;
	mov.u32 	%r27, %tid.x;
	cvt.u64.u32 	%rd7, %r27;
	cvta.to.global.u64 	%rd8, %rd21;
	cvt.s64.s32 	%rd9, %r5;
$L__BB416_4:
	setp.eq.s64 	%p3, %rd16, 1;
	setp.eq.s64 	%p4, %rd15, 1;
	setp.eq.s64 	%p5, %rd14, 1;
	mad.lo.s64 	%rd31, %rd20, %rd160, %rd7;
	cvt.u32.u64 	%r28, %rd31;
	div.s32 	%r29, %r28, %r6;
	mul.lo.s32 	%r30, %r29, %r6;
	sub.s32 	%r31, %r28, %r30;
	div.s32 	%r32, %r31, %r7;
	mul.lo.s32 	%r33, %r32, %r7;
	sub.s32 	%r34, %r31, %r33;
	selp.b32 	%r35, 0, %r29, %p5;
	selp.b32 	%r36, 0, %r32, %p4;
	selp.b32 	%r37, 0, %r34, %p3;
	mul.lo.s32 	%r38, %r9, %r35;
	mad.lo.s32 	%r39, %r10, %r36, %r38;
	mad.lo.s32 	%r40, %r11, %r37, %r39;
	shl.b64 	%rd32, %rd31, 32;
	shr.s64 	%rd33, %rd32, 30;
	add.s64 	%rd34, %rd5, %rd33;
	ld.global.f32 	%f4, [%rd34];
	cvt.s64.s32 	%rd35, %r40;
	add.s64 	%rd36, %rd6, %rd35;
	ld.global.u8 	%rs9, [%rd36];
	setp.eq.s16 	%p6, %rs9, 0;
	mul.f32 	%f5, %f4, %f3;
	selp.f32 	%f6, %f2, %f5, %p6;
	max.f32 	%f7, %f6, 0fFF800000;
	add.s64 	%rd37, %rd31, 32;
	cvt.u32.u64 	%r41, %rd37;
	div.s32 	%r42, %r41, %r6;
	mul.lo.s32 	%r43, %r42, %r6;
	sub.s32 	%r44, %r41, %r43;
	div.s32 	%r45, %r44, %r7;
	mul.lo.s32 	%r46, %r45, %r7;
	sub.s32 	%r47, %r44, %r46;
	selp.b32 	%r48, 0, %r42, %p5;
	selp.b32 	%r49, 0, %r45, %p4;
	selp.b32 	%r50, 0, %r47, %p3;
	mul.lo.s32 	%r51, %r9, %r48;
	mad.lo.s32 	%r52, %r10, %r49, %r51;
	mad.lo.s32 	%r53, %r11, %r50, %r52;
	shl.b64 	%rd38, %rd37, 32;
	shr.s64 	%rd39, %rd38, 30;
	add.s64 	%rd40, %rd5, %rd39;
	ld.global.f32 	%f8, [%rd40];
	cvt.s64.s32 	%rd41, %r53;
	add.s64 	%rd42, %rd6, %rd41;
	ld.global.u8 	%rs10, [%rd42];
	setp.eq.s16 	%p7, %rs10, 0;
	mul.f32 	%f9, %f8, %f3;
	selp.f32 	%f10, %f2, %f9, %p7;
	max.f32 	%f11, %f7, %f10;
	add.s64 	%rd43, %rd31, 64;
	cvt.u32.u64 	%r54, %rd43;
	div.s32 	%r55, %r54, %r6;
	mul.lo.s32 	%r56, %r55, %r6;
	sub.s32 	%r57, %r54, %r56;
	div.s32 	%r58, %r57, %r7;
	mul.lo.s32 	%r59, %r58, %r7;
	sub.s32 	%r60, %r57, %r59;
	selp.b32 	%r61, 0, %r55, %p5;
	selp.b32 	%r62, 0, %r58, %p4;
	selp.b32 	%r63, 0, %r60, %p3;
	mul.lo.s32 	%r64, %r9, %r61;
	mad.lo.s32 	%r65, %r10, %r62, %r64;
	mad.lo.s32 	%r66, %r11, %r63, %r65;
	shl.b64 	%rd44, %rd43, 32;
	shr.s64 	%rd45, %rd44, 30;
	add.s64 	%rd46, %rd5, %rd45;
	ld.global.f32 	%f12, [%rd46];
	cvt.s64.s32 	%rd47, %r66;
	add.s64 	%rd48, %rd6, %rd47;
	ld.global.u8 	%rs11, [%rd48];
	setp.eq.s16 	%p8, %rs11, 0;
	mul.f32 	%f13, %f12, %f3;
	selp.f32 	%f14, %f2, %f13, %p8;
	max.f32 	%f15, %f11, %f14;
	add.s64 	%rd49, %rd31, 96;
	cvt.u32.u64 	%r67, %rd49;
	div.s32 	%r68, %r67, %r6;
	mul.lo.s32 	%r69, %r68, %r6;
	sub.s32 	%r70, %r67, %r69;
	div.s32 	%r71, %r70, %r7;
	mul.lo.s32 	%r72, %r71, %r7;
	sub.s32 	%r73, %r70, %r72;
	selp.b32 	%r74, 0, %r68, %p5;
	selp.b32 	%r75, 0, %r71, %p4;
	selp.b32 	%r76, 0, %r73, %p3;
	mul.lo.s32 	%r77, %r9, %r74;
	mad.lo.s32 	%r78, %r10, %r75, %r77;
	mad.lo.s32 	%r79, %r11, %r76, %r78;
	shl.b64 	%rd50, %rd49, 32;
	shr.s64 	%rd51, %rd50, 30;
	add.s64 	%rd52, %rd5, %rd51;
	ld.global.f32 	%f16, [%rd52];
	cvt.s64.s32 	%rd53, %r79;
	add.s64 	%rd54, %rd6, %rd53;
	ld.global.u8 	%rs12, [%rd54];
	setp.eq.s16 	%p9, %rs12, 0;
	mul.f32 	%f17, %f16, %f3;
	selp.f32 	%f18, %f2, %f17, %p9;
	max.f32 	%f19, %f15, %f18;
	add.s64 	%rd55, %rd31, 128;
	cvt.u32.u64 	%r80, %rd55;
	div.s32 	%r81, %r80, %r6;
	mul.lo.s32 	%r82, %r81, %r6;
	sub.s32 	%r83, %r80, %r82;
	div.s32 	%r84, %r83, %r7;
	mul.lo.s32 	%r85, %r84, %r7;
	sub.s32 	%r86, %r83, %r85;
	selp.b32 	%r87, 0, %r81, %p5;
	selp.b32 	%r88, 0, %r84, %p4;
	selp.b32 	%r89, 0, %r86, %p3;
	mul.lo.s32 	%r90, %r9, %r87;
	mad.lo.s32 	%r91, %r10, %r88, %r90;
	mad.lo.s32 	%r92, %r11, %r89, %r91;
	shl.b64 	%rd56, %rd55, 32;
	shr.s64 	%rd57, %rd56, 30;
	add.s64 	%rd58, %rd5, %rd57;
	ld.global.f32 	%f20, [%rd58];
	cvt.s64.s32 	%rd59, %r92;
	add.s64 	%rd60, %rd6, %rd59;
	ld.global.u8 	%rs13, [%rd60];
	setp.eq.s16 	%p10, %rs13, 0;
	mul.f32 	%f21, %f20, %f3;
	selp.f32 	%f22, %f2, %f21, %p10;
	max.f32 	%f23, %f19, %f22;
	add.s64 	%rd61, %rd31, 160;
	cvt.u32.u64 	%r93, %rd61;
	div.s32 	%r94, %r93, %r6;
	mul.lo.s32 	%r95, %r94, %r6;
	sub.s32 	%r96, %r93, %r95;
	div.s32 	%r97, %r96, %r7;
	mul.lo.s32 	%r98, %r97, %r7;
	sub.s32 	%r99, %r96, %r98;
	selp.b32 	%r100, 0, %r94, %p5;
	selp.b32 	%r101, 0, %r97, %p4;
	selp.b32 	%r102, 0, %r99, %p3;
	mul.lo.s32 	%r103, %r9, %r100;
	mad.lo.s32 	%r104, %r10, %r101, %r103;
	mad.lo.s32 	%r105, %r11, %r102, %r104;
	shl.b64 	%rd62, %rd61, 32;
	shr.s64 	%rd63, %rd62, 30;
	add.s64 	%rd64, %rd5, %rd63;
	ld.global.f32 	%f24, [%rd64];
	cvt.s64.s32 	%rd65, %r105;
	add.s64 	%rd66, %rd6, %rd65;
	ld.global.u8 	%rs14, [%rd66];
	setp.eq.s16 	%p11, %rs14, 0;
	mul.f32 	%f25, %f24, %f3;
	selp.f32 	%f26, %f2, %f25, %p11;
	max.f32 	%f27, %f23, %f26;
	add.s64 	%rd67, %rd31, 192;
	cvt.u32.u64 	%r106, %rd67;
	div.s32 	%r107, %r106, %r6;
	mul.lo.s32 	%r108, %r107, %r6;
	sub.s32 	%r109, %r106, %r108;
	div.s32 	%r110, %r109, %r7;
	mul.lo.s32 	%r111, %r110, %r7;
	sub.s32 	%r112, %r109, %r111;
	selp.b32 	%r113, 0, %r107, %p5;
	selp.b32 	%r114, 0, %r110, %p4;
	selp.b32 	%r115, 0, %r112, %p3;
	mul.lo.s32 	%r116, %r9, %r113;
	mad.lo.s32 	%r117, %r10, %r114, %r116;
	mad.lo.s32 	%r118, %r11, %r115, %r117;
	shl.b64 	%rd68, %rd67, 32;
	shr.s64 	%rd69, %rd68, 30;
	add.s64 	%rd70, %rd5, %rd69;
	ld.global.f32 	%f28, [%rd70];
	cvt.s64.s32 	%rd71, %r118;
	add.s64 	%rd72, %rd6, %rd71;
	ld.global.u8 	%rs15, [%rd72];
	setp.eq.s16 	%p12, %rs15, 0;
	mul.f32 	%f29, %f28, %f3;
	selp.f32 	%f30, %f2, %f29, %p12;
	max.f32 	%f31, %f27, %f30;
	add.s64 	%rd73, %rd31, 224;
	cvt.u32.u64 	%r119, %rd73;
	div.s32 	%r120, %r119, %r6;
	mul.lo.s32 	%r121, %r120, %r6;
	sub.s32 	%r122, %r119, %r121;
	div.s32 	%r123, %r122, %r7;
	mul.lo.s32 	%r124, %r123, %r7;
	sub.s32 	%r125, %r122, %r124;
	selp.b32 	%r126, 0, %r120, %p5;
	selp.b32 	%r127, 0, %r123, %p4;
	selp.b32 	%r128, 0, %r125, %p3;
	mul.lo.s32 	%r129, %r9, %r126;
	mad.lo.s32 	%r130, %r10, %r127, %r129;
	mad.lo.s32 	%r131, %r11, %r128, %r130;
	shl.b64 	%rd74, %rd73, 32;
	shr.s64 	%rd75, %rd74, 30;
	add.s64 	%rd76, %rd5, %rd75;
	ld.global.f32 	%f32, [%rd76];
	cvt.s64.s32 	%rd77, %r131;
	add.s64 	%rd78, %rd6, %rd77;
	ld.global.u8 	%rs16, [%rd78];
	setp.eq.s16 	%p13, %rs16, 0;
	mul.f32 	%f33, %f32, %f3;
	selp.f32 	%f34, %f2, %f33, %p13;
	max.f32 	%f35, %f31, %f34;
	add.s64 	%rd79, %rd31, 256;
	cvt.u32.u64 	%r132, %rd79;
	div.s32 	%r133, %r132, %r6;
	mul.lo.s32 	%r134, %r133, %r6;
	sub.s32 	%r135, %r132, %r134;
	div.s32 	%r136, %r135, %r7;
	mul.lo.s32 	%r137, %r136, %r7;
	sub.s32 	%r138, %r135, %r137;
	selp.b32 	%r139, 0, %r133, %p5;
	selp.b32 	%r140, 0, %r136, %p4;
	selp.b32 	%r141, 0, %r138, %p3;
	mul.lo.s32 	%r142, %r9, %r139;
	mad.lo.s32 	%r143, %r10, %r140, %r142;
	mad.lo.s32 	%r144, %r11, %r141, %r143;
	shl.b64 	%rd80, %rd79, 32;
	shr.s64 	%rd81, %rd80, 30;
	add.s64 	%rd82, %rd5, %rd81;
	ld.global.f32 	%f36, [%rd82];
	cvt.s64.s32 	%rd83, %r144;
	add.s64 	%rd84, %rd6, %rd83;
	ld.global.u8 	%rs17, [%rd84];
	setp.eq.s16 	%p14, %rs17, 0;
	mul.f32 	%f37, %f36, %f3;
	selp.f32 	%f38, %f2, %f37, %p14;
	max.f32 	%f39, %f35, %f38;
	add.s64 	%rd85, %rd31, 288;
	cvt.u32.u64 	%r145, %rd85;
	div.s32 	%r146, %r145, %r6;
	mul.lo.s32 	%r147, %r146, %r6;
	sub.s32 	%r148, %r145, %r147;
	div.s32 	%r149, %r148, %r7;
	mul.lo.s32 	%r150, %r149, %r7;
	sub.s32 	%r151, %r148, %r150;
	selp.b32 	%r152, 0, %r146, %p5;
	selp.b32 	%r153, 0, %r149, %p4;
	selp.b32 	%r154, 0, %r151, %p3;
	mul.lo.s32 	%r155, %r9, %r152;
	mad.lo.s32 	%r156, %r10, %r153, %r155;
	mad.lo.s32 	%r157, %r11, %r154, %r156;
	shl.b64 	%rd86, %rd85, 32;
	shr.s64 	%rd87, %rd86, 30;
	add.s64 	%rd88, %rd5, %rd87;
	ld.global.f32 	%f40, [%rd88];
	cvt.s64.s32 	%rd89, %r157;
	add.s64 	%rd90, %rd6, %rd89;
	ld.global.u8 	%rs18, [%rd90];
	setp.eq.s16 	%p15, %rs18, 0;
	mul.f32 	%f41, %f40, %f3;
	selp.f32 	%f42, %f2, %f41, %p15;
	max.f32 	%f43, %f39, %f42;
	add.s64 	%rd91, %rd31, 320;
	cvt.u32.u64 	%r158, %rd91;
	div.s32 	%r159, %r158, %r6;
	mul.lo.s32 	%r160, %r159, %r6;
	sub.s32 	%r161, %r158, %r160;
	div.s32 	%r162, %r161, %r7;
	mul.lo.s32 	%r163, %r162, %r7;
	sub.s32 	%r164, %r161, %r163;
	selp.b32 	%r165, 0, %r159, %p5;
	selp.b32 	%r166, 0, %r162, %p4;
	selp.b32 	%r167, 0, %r164, %p3;
	mul.lo.s32 	%r168, %r9, %r165;
	mad.lo.s32 	%r169, %r10, %r166, %r168;
	mad.lo.s32 	%r170, %r11, %r167, %r169;
	shl.b64 	%rd92, %rd91, 32;
	shr.s64 	%rd93, %rd92, 30;
	add.s64 	%rd94, %rd5, %rd93;
	ld.global.f32 	%f44, [%rd94];
	cvt.s64.s32 	%rd95, %r170;
	add.s64 	%rd96, %rd6, %rd95;
	ld.global.u8 	%rs19, [%rd96];
	setp.eq.s16 	%p16, %rs19, 0;
	mul.f32 	%f45, %f44, %f3;
	selp.f32 	%f46, %f2, %f45, %p16;
	max.f32 	%f47, %f43, %f46;
	add.s64 	%rd97, %rd31, 352;
	cvt.u32.u64 	%r171, %rd97;
	div.s32 	%r172, %r171, %r6;
	mul.lo.s32 	%r173, %r172, %r6;
	sub.s32 	%r174, %r171, %r173;
	div.s32 	%r175, %r174, %r7;
	mul.lo.s32 	%r176, %r175, %r7;
	sub.s32 	%r177, %r174, %r176;
	selp.b32 	%r178, 0, %r172, %p5;
	selp.b32 	%r179, 0, %r175, %p4;
	selp.b32 	%r180, 0, %r177, %p3;
	mul.lo.s32 	%r181, %r9, %r178;
	mad.lo.s32 	%r182, %r10, %r179, %r181;
	mad.lo.s32 	%r183, %r11, %r180, %r182;
	shl.b64 	%rd98, %rd97, 32;
	shr.s64 	%rd99, %rd98, 30;
	add.s64 	%rd100, %rd5, %rd99;
	ld.global.f32 	%f48, [%rd100];
	cvt.s64.s32 	%rd101, %r183;
	add.s64 	%rd102, %rd6, %rd101;
	ld.global.u8 	%rs20, [%rd102];
	setp.eq.s16 	%p17, %rs20, 0;
	mul.f32 	%f49, %f48, %f3;
	selp.f32 	%f50, %f2, %f49, %p17;
	max.f32 	%f51, %f47, %f50;
	add.s64 	%rd103, %rd31, 384;
	cvt.u32.u64 	%r184, %rd103;
	div.s32 	%r185, %r184, %r6;
	mul.lo.s32 	%r186, %r185, %r6;
	sub.s32 	%r187, %r184, %r186;
	div.s32 	%r188, %r187, %r7;
	mul.lo.s32 	%r189, %r188, %r7;
	sub.s32 	%r190, %r187, %r189;
	selp.b32 	%r191, 0, %r185, %p5;
	selp.b32 	%r192, 0, %r188, %p4;
	selp.b32 	%r193, 0, %r190, %p3;
	mul.lo.s32 	%r194, %r9, %r191;
	mad.lo.s32 	%r195, %r10, %r192, %r194;
	mad.lo.s32 	%r196, %r11, %r193, %r195;
	shl.b64 	%rd104, %rd103, 32;
	shr.s64 	%rd105, %rd104, 30;
	add.s64 	%rd106, %rd5, %rd105;
	ld.global.f32 	%f52, [%rd106];
	cvt.s64.s32 	%rd107, %r196;
	add.s64 	%rd108, %rd6, %rd107;
	ld.global.u8 	%rs21, [%rd108];
	setp.eq.s16 	%p18, %rs21, 0;
	mul.f32 	%f53, %f52, %f3;
	selp.f32 	%f54, %f2, %f53, %p18;
	max.f32 	%f55, %f51, %f54;
	add.s64 	%rd109, %rd31, 416;
	cvt.u32.u64 	%r197, %rd109;
	div.s32 	%r198, %r197, %r6;
	mul.lo.s32 	%r199, %r198, %r6;
	sub.s32 	%r200, %r197, %r199;
	div.s32 	%r201, %r200, %r7;
	mul.lo.s32 	%r202, %r201, %r7;
	sub.s32 	%r203, %r200, %r202;
	selp.b32 	%r204, 0, %r198, %p5;
	selp.b32 	%r205, 0, %r201, %p4;
	selp.b32 	%r206, 0, %r203, %p3;
	mul.lo.s32 	%r207, %r9, %r204;
	mad.lo.s32 	%r208, %r10, %r205, %r207;
	mad.lo.s32 	%r209, %r11, %r206, %r208;
	shl.b64 	%rd110, %rd109, 32;
	shr.s64 	%rd111, %rd110, 30;
	add.s64 	%rd112, %rd5, %rd111;
	ld.global.f32 	%f56, [%rd112];
	cvt.s64.s32 	%rd113, %r209;
	add.s64 	%rd114, %rd6, %rd113;
	ld.global.u8 	%rs22, [%rd114];
	setp.eq.s16 	%p19, %rs22, 0;
	mul.f32 	%f57, %f56, %f3;
	selp.f32 	%f58, %f2, %f57, %p19;
	max.f32 	%f59, %f55, %f58;
	add.s64 	%rd115, %rd31, 448;
	cvt.u32.u64 	%r210, %rd115;
	div.s32 	%r211, %r210, %r6;
	mul.lo.s32 	%r212, %r211, %r6;
	sub.s32 	%r213, %r210, %r212;
	div.s32 	%r214, %r213, %r7;
	mul.lo.s32 	%r215, %r214, %r7;
	sub.s32 	%r216, %r213, %r215;
	selp.b32 	%r217, 0, %r211, %p5;
	selp.b32 	%r218, 0, %r214, %p4;
	selp.b32 	%r219, 0, %r216, %p3;
	mul.lo.s32 	%r220, %r9, %r217;
	mad.lo.s32 	%r221, %r10, %r218, %r220;
	mad.lo.s32 	%r222, %r11, %r219, %r221;
	shl.b64 	%rd116, %rd115, 32;
	shr.s64 	%rd117, %rd116, 30;
	add.s64 	%rd118, %rd5, %rd117;
	ld.global.f32 	%f60, [%rd118];
	cvt.s64.s32 	%rd119, %r222;
	add.s64 	%rd120, %rd6, %rd119;
	ld.global.u8 	%rs23, [%rd120];
	setp.eq.s16 	%p20, %rs23, 0;
	mul.f32 	%f61, %f60, %f3;
	selp.f32 	%f62, %f2, %f61, %p20;
	max.f32 	%f63, %f59, %f62;
	add.s64 	%rd121, %rd31, 480;
	cvt.u32.u64 	%r223, %rd121;
	div.s32 	%r224, %r223, %r6;
	mul.lo.s32 	%r225, %r224, %r6;
	sub.s32 	%r226, %r223, %r225;
	div.s32 	%r227, %r226, %r7;
	mul.lo.s32 	%r228, %r227, %r7;
	sub.s32 	%r229, %r226, %r228;
	selp.b32 	%r230, 0, %r224, %p5;
	selp.b32 	%r231, 0, %r227, %p4;
	selp.b32 	%r232, 0, %r229, %p3;
	mul.lo.s32 	%r233, %r9, %r230;
	mad.lo.s32 	%r234, %r10, %r231, %r233;
	mad.lo.s32 	%r235, %r11, %r232, %r234;
	shl.b64 	%rd122, %rd121, 32;
	shr.s64 	%rd123, %rd122, 30;
	add.s64 	%rd124, %rd5, %rd123;
	ld.global.f32 	%f64, [%rd124];
	cvt.s64.s32 	%rd125, %r235;
	add.s64 	%rd126, %rd6, %rd125;
	ld.global.u8 	%rs24, [%rd126];
	setp.eq.s16 	%p21, %rs24, 0;
	mul.f32 	%f65, %f64, %f3;
	selp.f32 	%f66, %f2, %f65, %p21;
	max.f32 	%f67, %f63, %f66;
	add.s64 	%rd127, %rd31, 512;
	cvt.u32.u64 	%r236, %rd127;
	div.s32 	%r237, %r236, %r6;
	mul.lo.s32 	%r238, %r237, %r6;
	sub.s32 	%r239, %r236, %r238;
	div.s32 	%r240, %r239, %r7;
	mul.lo.s32 	%r241, %r240, %r7;
	sub.s32 	%r242, %r239, %r241;
	selp.b32 	%r243, 0, %r237, %p5;
	selp.b32 	%r244, 0, %r240, %p4;
	selp.b32 	%r245, 0, %r242, %p3;
	mul.lo.s32 	%r246, %r9, %r243;
	mad.lo.s32 	%r247, %r10, %r244, %r246;
	mad.lo.s32 	%r248, %r11, %r245, %r247;
	shl.b64 	%rd128, %rd127, 32;
	shr.s64 	%rd129, %rd128, 30;
	add.s64 	%rd130, %rd5, %rd129;
	ld.global.f32 	%f68, [%rd130];
	cvt.s64.s32 	%rd131, %r248;
	add.s64 	%rd132, %rd6, %rd131;
	ld.global.u8 	%rs25, [%rd132];
	setp.eq.s16 	%p22, %rs25, 0;
	mul.f32 	%f69, %f68, %f3;
	selp.f32 	%f70, %f2, %f69, %p22;
	max.f32 	%f71, %f67, %f70;
	add.s64 	%rd133, %rd31, 544;
	cvt.u32.u64 	%r249, %rd133;
	div.s32 	%r250, %r249, %r6;
	mul.lo.s32 	%r251, %r250, %r6;
	sub.s32 	%r252, %r249, %r251;
	div.s32 	%r253, %r252, %r7;
	mul.lo.s32 	%r254, %r253, %r7;
	sub.s32 	%r255, %r252, %r254;
	selp.b32 	%r256, 0, %r250, %p5;
	selp.b32 	%r257, 0, %r253, %p4;
	selp.b32 	%r258, 0, %r255, %p3;
	mul.lo.s32 	%r259, %r9, %r256;
	mad.lo.s32 	%r260, %r10, %r257, %r259;
	mad.lo.s32 	%r261, %r11, %r258, %r260;
	shl.b64 	%rd134, %rd133, 32;
	shr.s64 	%rd135, %rd134, 30;
	add.s64 	%rd136, %rd5, %rd135;
	ld.global.f32 	%f72, [%rd136];
	cvt.s64.s32 	%rd137, %r261;
	add.s64 	%rd138, %rd6, %rd137;
	ld.global.u8 	%rs26, [%rd138];
	setp.eq.s16 	%p23, %rs26, 0;
	mul.f32 	%f73, %f72, %f3;
	selp.f32 	%f74, %f2, %f73, %p23;
	max.f32 	%f75, %f71, %f74;
	add.s64 	%rd139, %rd31, 576;
	cvt.u32.u64 	%r262, %rd139;
	div.s32 	%r263, %r262, %r6;
	mul.lo.s32 	%r264, %r263, %r6;
	sub.s32 	%r265, %r262, %r264;
	div.s32 	%r266, %r265, %r7;
	mul.lo.s32 	%r267, %r266, %r7;
	sub.s32 	%r268, %r265, %r267;
	selp.b32 	%r269, 0, %r263, %p5;
	selp.b32 	%r270, 0, %r266, %p4;
	selp.b32 	%r271, 0, %r268, %p3;
	mul.lo.s32 	%r272, %r9, %r269;
	mad.lo.s32 	%r273, %r10, %r270, %r272;
	mad.lo.s32 	%r274, %r11, %r271, %r273;
	shl.b64 	%rd140, %rd139, 32;
	shr.s64 	%rd141, %rd140, 30;
	add.s64 	%rd142, %rd5, %rd141;
	ld.global.f32 	%f76, [%rd142];
	cvt.s64.s32 	%rd143, %r274;
	add.s64 	%rd144, %rd6, %rd143;
	ld.global.u8 	%rs27, [%rd144];
	setp.eq.s16 	%p24, %rs27, 0;
	mul.f32 	%f77, %f76, %f3;
	selp.f32 	%f78, %f2, %f77, %p24;
	max.f32 	%f79, %f75, %f78;
	add.s64 	%rd145, %rd31, 608;
	cvt.u32.u64 	%r275, %rd145;
	div.s32 	%r276, %r275, %r6;
	mul.lo.s32 	%r277, %r276, %r6;
	sub.s32 	%r278, %r275, %r277;
	div.s32 	%r279, %r278, %r7;
	mul.lo.s32 	%r280, %r279, %r7;
	sub.s32 	%r281, %r278, %r280;
	selp.b32 	%r282, 0, %r276, %p5;
	selp.b32 	%r283, 0, %r279, %p4;
	selp.b32 	%r284, 0, %r281, %p3;
	mul.lo.s32 	%r285, %r9, %r282;
	mad.lo.s32 	%r286, %r10, %r283, %r285;
	mad.lo.s32 	%r287, %r11, %r284, %r286;
	shl.b64 	%rd146, %rd145, 32;
	shr.s64 	%rd147, %rd146, 30;
	add.s64 	%rd148, %rd5, %rd147;
	ld.global.f32 	%f80, [%rd148];
	cvt.s64.s32 	%rd149, %r287;
	add.s64 	%rd150, %rd6, %rd149;
	ld.global.u8 	%rs28, [%rd150];
	setp.eq.s16 	%p25, %rs28, 0;
	mul.f32 	%f81, %f80, %f3;
	selp.f32 	%f82, %f2, %f81, %p25;
	max.f32 	%f83, %f79, %f82;
	add.s64 	%rd151, %rd31, 640;
	cvt.u32.u64 	%r288, %rd151;
	div.s32 	%r289, %r288, %r6;
	mul.lo.s32 	%r290, %r289, %r6;
	sub.s32 	%r291, %r288, %r290;
	div.s32 	%r292, %r291, %r7;
	mul.lo.s32 	%r293, %r292, %r7;
	sub.s32 	%r294, %r291, %r293;
	selp.b32 	%r295, 0, %r289, %p5;
	selp.b32 	%r296, 0, %r292, %p4;
	selp.b32 	%r297, 0, %r294, %p3;
	mul.lo.s32 	%r298, %r9, %r295;
	mad.lo.s32 	%r299, %r10, %r296, %r298;
	mad.lo.s32 	%r300, %r11, %r297, %r299;
	shl.b64 	%rd152, %rd151, 32;
	shr.s64 	%rd153, %rd152, 30;
	add.s64 	%rd154, %rd5, %rd153;
	ld.global.f32 	%f84, [%rd154];
	cvt.s64.s32 	%rd155, %r300;
	add.s64 	%rd156, %rd6, %rd155;
	ld.global.u8 	%rs29, [%rd156];
	setp.eq.s16 	%p26, %rs29, 0;
	mul.f32 	%f85, %f84, %f3;
	selp.f32 	%f86, %f2, %f85, %p26;
	max.f32 	%f87, %f83, %f86;
	mov.b32 	%r301, %f87;
	shfl.sync.bfly.b32	%r302|%p27, %r301, 16, 31, -1;
	mov.b32 	%f88, %r302;
	max.f32 	%f89, %f87, %f88;
	mov.b32 	%r303, %f89;
	shfl.sync.bfly.b32	%r304|%p28, %r303, 8, 31, -1;
	mov.b32 	%f90, %r304;
	max.f32 	%f91, %f89, %f90;
	mov.b32 	%r305, %f91;
	shfl.sync.bfly.b32	%r306|%p29, %r305, 4, 31, -1;
	mov.b32 	%f92, %r306;
	max.f32 	%f93, %f91, %f92;
	mov.b32 	%r307, %f93;
	shfl.sync.bfly.b32	%r308|%p30, %r307, 2, 31, -1;
	mov.b32 	%f94, %r308;
	max.f32 	%f95, %f93, %f94;
	mov.b32 	%r309, %f95;
	shfl.sync.bfly.b32	%r310|%p31, %r309, 1, 31, -1;
	mov.b32 	%f96, %r310;
	max.f32 	%f97, %f95, %f96;
	sub.f32 	%f98, %f6, %f97;
	fma.rn.f32 	%f99, %f98, 0f3BBB989D, 0f3F000000;
	cvt.sat.f32.f32 	%f100, %f99;
	mov.f32 	%f101, 0f4B400001;
	mov.f32 	%f102, 0f437C0000;
	fma.rm.f32 	%f103, %f100, %f102, %f101;
	add.f32 	%f104, %f103, 0fCB40007F;
	neg.f32 	%f105, %f104;
	fma.rn.f32 	%f106, %f98, 0f3FB8AA3B, %f105;
	fma.rn.f32 	%f107, %f98, 0f32A57060, %f106;
	mov.b32 	%r311, %f103;
	shl.b32 	%r312, %r311, 23;
	mov.b32 	%f108, %r312;
	ex2.approx.ftz.f32 	%f109, %f107;
	mul.f32 	%f110, %f109, %f108;
	add.f32 	%f111, %f110, 0f00000000;
	sub.f32 	%f112, %f10, %f97;
	fma.rn.f32 	%f113, %f112, 0f3BBB989D, 0f3F000000;
	cvt.sat.f32.f32 	%f114, %f113;
	fma.rm.f32 	%f115, %f114, %f102, %f101;
	add.f32 	%f116, %f115, 0fCB40007F;
	neg.f32 	%f117, %f116;
	fma.rn.f32 	%f118, %f112, 0f3FB8AA3B, %f117;
	fma.rn.f32 	%f119, %f112, 0f32A57060, %f118;
	mov.b32 	%r313, %f115;
	shl.b32 	%r314, %r313, 23;
	mov.b32 	%f120, %r314;
	ex2.approx.ftz.f32 	%f121, %f119;
	mul.f32 	%f122, %f121, %f120;
	add.f32 	%f123, %f111, %f122;
	sub.f32 	%f124, %f14, %f97;
	fma.rn.f32 	%f125, %f124, 0f3BBB989D, 0f3F000000;
	cvt.sat.f32.f32 	%f126, %f125;
	fma.rm.f32 	%f127, %f126, %f102, %f101;
	add.f32 	%f128, %f127, 0fCB40007F;
	neg.f32 	%f129, %f128;
	fma.rn.f32 	%f130, %f124, 0f3FB8AA3B, %f129;
	fma.rn.f32 	%f131, %f124, 0f32A57060, %f130;
	mov.b32 	%r315, %f127;
	shl.b32 	%r316, %r315, 23;
	mov.b32 	%f132, %r316;
	ex2.approx.ftz.f32 	%f133, %f131;
	mul.f32 	%f134, %f133, %f132;
	add.f32 	%f135, %f123, %f134;
	sub.f32 	%f136, %f18, %f97;
	fma.rn.f32 	%f137, %f136, 0f3BBB989D, 0f3F000000;
	cvt.sat.f32.f32 	%f138, %f137;
	fma.rm.f32 	%f139, %f138, %f102, %f101;
	add.f32 	%f140, %f139, 0fCB40007F;
	neg.f32 	%f141, %f140;
	fma.rn.f32 	%f142, %f136, 0f3FB8AA3B, %f141;
	fma.rn.f32 	%f143, %f136, 0f32A57060, %f142;
	mov.b32 	%r317, %f139;
	shl.b32 	%r318, %r317, 23;
	mov.b32 	%f144, %r318;
	ex2.approx.ftz.f32 	%f145, %f143;
	mul.f32 	%f146, %f145, %f144;
	add.f32 	%f147, %f135, %f146;
	sub.f32 	%f148, %f22, %f97;
	fma.rn.f32 	%f149, %f148, 0f3BBB989D, 0f3F000000;
	cvt.sat.f32.f32 	%f150, %f149;
	fma.rm.f32 	%f151, %f150, %f102, %f101;
	add.f32 	%f152, %f151, 0fCB40007F;
	neg.f32 	%f153, %f152;
	fma.rn.f32 	%f154, %f148, 0f3FB8AA3B, %f153;
	fma.rn.f32 	%f155, %f148, 0f32A57060, %f154;
	mov.b32 	%r319, %f151;
	shl.b32 	%r320, %r319, 23;
	mov.b32 	%f156, %r320;
	ex2.approx.ftz.f32 	%f157, %f155;
	mul.f32 	%f158, %f157, %f156;
	add.f32 	%f159, %f147, %f158;
	sub.f32 	%f160, %f26, %f97;
	fma.rn.f32 	%f161, %f160, 0f3BBB989D, 0f3F000000;
	cvt.sat.f32.f32 	%f162, %f161;
	fma.rm.f32 	%f163, %f162, %f102, %f101;
	add.f32 	%f164, %f163, 0fCB40007F;
	neg.f32 	%f165, %f164;
	fma.rn.f32 	%f166, %f160, 0f3FB8AA3B, %f165;
	fma.rn.f32 	%f167, %f160, 0f32A57060, %f166;
	mov.b32 	%r321, %f163;
	shl.b32 	%r322, %r321, 23;
	mov.b32 	%f168, %r322;
	ex2.approx.ftz.f32 	%f169, %f167;
	mul.f32 	%f170, %f169, %f168;
	add.f32 	%f171, %f159, %f170;
	sub.f32 	%f172, %f30, %f97;
	fma.rn.f32 	%f173, %f172, 0f3BBB989D, 0f3F000000;
	cvt.sat.f32.f32 	%f174, %f173;
	fma.rm.f32 	%f175, %f174, %f102, %f101;
	add.f32 	%f176, %f175, 0fCB40007F;
	neg.f32 	%f177, %f176;
	fma.rn.f32 	%f178, %f172, 0f3FB8AA3B, %f177;
	fma.rn.f32 	%f179, %f172, 0f32A57060, %f178;
	mov.b32 	%r323, %f175;
	shl.b32 	%r324, %r323, 23;
	mov.b32 	%f180, %r324;
	ex2.approx.ftz.f32 	%f181, %f179;
	mul.f32 	%f182, %f181, %f180;
	add.f32 	%f183, %f171, %f182;
	sub.f32 	%f184, %f34, %f97;
	fma.rn.f32 	%f185, %f184, 0f3BBB989D, 0f3F000000;
	cvt.sat.f32.f32 	%f186, %f185;
	fma.rm.f32 	%f187, %f186, %f102, %f101;
	add.f32 	%f188, %f187, 0fCB40007F;
	neg.f32 	%f189, %f188;
	fma.rn.f32 	%f190, %f184, 0f3FB8AA3B, %f189;
	fma.rn.f32 	%f191, %f184, 0f32A57060, %f190;
	mov.b32 	%r325, %f187;
	shl.b32 	%r326, %r325, 23;
	mov.b32 	%f192, %r326;
	ex2.approx.ftz.f32 	%f193, %f191;
	mul.f32 	%f194, %f193, %f192;
	add.f32 	%f195, %f183, %f194;
	sub.f32 	%f196, %f38, %f97;
	fma.rn.f32 	%f197, %f196, 0f3BBB989D, 0f3F000000;
	cvt.sat.f32.f32 	%f198, %f197;
	fma.rm.f32 	%f199, %f198, %f102, %f101;
	add.f32 	%f200, %f199, 0fCB40007F;
	neg.f32 	%f201, %f200;
	fma.rn.f32 	%f202, %f196, 0f3FB8AA3B, %f201;
	fma.rn.f32 	%f203, %f196, 0f32A57060, %f202;
	mov.b32 	%r327, %f199;
	shl.b32 	%r328, %r327, 23;
	mov.b32 	%f204, %r328;
	ex2.approx.ftz.f32 	%f205, %f203;
	mul.f32 	%f206, %f205, %f204;
	add.f32 	%f207, %f195, %f206;
	sub.f32 	%f208, %f42, %f97;
	fma.rn.f32 	%f209, %f208, 0f3BBB989D, 0f3F000000;
	cvt.sat.f32.f32 	%f210, %f209;
	fma.rm.f32 	%f211, %f210, %f102, %f101;
	add.f32 	%f212, %f211, 0fCB40007F;
	neg.f32 	%f213, %f212;
	fma.rn.f32 	%f214, %f208, 0f3FB8AA3B, %f213;
	fma.rn.f32 	%f215, %f208, 0f32A57060, %f214;
	mov.b32 	%r329, %f211;
	shl.b32 	%r330, %r329, 23;
	mov.b32 	%f216, %r330;
	ex2.approx.ftz.f32 	%f217, %f215;
	mul.f32 	%f218, %f217, %f216;
	add.f32 	%f219, %f207, %f218;
	sub.f32 	%f220, %f46, %f97;
	fma.rn.f32 	%f221, %f220, 0f3BBB989D, 0f3F000000;
	cvt.sat.f32.f32 	%f222, %f221;
	fma.rm.f32 	%f223, %f222, %f102, %f101;
	add.f32 	%f224, %f223, 0fCB40007F;
	neg.f32 	%f225, %f224;
	fma.rn.f32 	%f226, %f220, 0f3FB8AA3B, %f225;
	fma.rn.f32 	%f227, %f220, 0f32A57060, %f226;
	mov.b32 	%r331, %f223;
	shl.b32 	%r332, %r331, 23;
	mov.b32 	%f228, %r332;
	ex2.approx.ftz.f32 	%f229, %f227;
	mul.f32 	%f230, %f229, %f228;
	add.f32 	%f231, %f219, %f230;
	sub.f32 	%f232, %f50, %f97;
	fma.rn.f32 	%f233, %f232, 0f3BBB989D, 0f3F000000;
	cvt.sat.f32.f32 	%f234, %f233;
	fma.rm.f32 	%f235, %f234, %f102, %f101;
	add.f32 	%f236, %f235, 0fCB40007F;
	neg.f32 	%f237, %f236;
	fma.rn.f32 	%f238, %f232, 0f3FB8AA3B, %f237;
	fma.rn.f32 	%f239, %f232, 0f32A57060, %f238;
	mov.b32 	%r333, %f235;
	shl.b32 	%r334, %r333, 23;
	mov.b32 	%f240, %r334;
	ex2.approx.ftz.f32 	%f241, %f239;
	mul.f32 	%f242, %f241, %f240;
	add.f32 	%f243, %f231, %f242;
	sub.f32 	%f244, %f54, %f97;
	fma.rn.f32 	%f245, %f244, 0f3BBB989D, 0f3F000000;
	cvt.sat.f32.f32 	%f246, %f245;
	fma.rm.f32 	%f247, %f246, %f102, %f101;
	add.f32 	%f248, %f247, 0fCB40007F;
	neg.f32 	%f249, %f248;
	fma.rn.f32 	%f250, %f244, 0f3FB8AA3B, %f249;
	fma.rn.f32 	%f251, %f244, 0f32A57060, %f250;
	mov.b32 	%r335, %f247;
	shl.b32 	%r336, %r335, 23;
	mov.b32 	%f252, %r336;
	ex2.approx.ftz.f32 	%f253, %f251;
	mul.f32 	%f254, %f253, %f252;
	add.f32 	%f255, %f243, %f254;
	sub.f32 	%f256, %f58, %f97;
	fma.rn.f32 	%f257, %f256, 0f3BBB989D, 0f3F000000;
	cvt.sat.f32.f32 	%f258, %f257;
	fma.rm.f32 	%f259, %f258, %f102, %f101;
	add.f32 	%f260, %f259, 0fCB40007F;
	neg.f32 	%f261, %f260;
	fma.rn.f32 	%f262, %f256, 0f3FB8AA3B, %f261;
	fma.rn.f32 	%f263, %f256, 0f32A57060, %f262;
	mov.b32 	%r337, %f259;
	shl.b32 	%r338, %r337, 23;
	mov.b32 	%f264, %r338;
	ex2.approx.ftz.f32 	%f265, %f263;
	mul.f32 	%f266, %f265, %f264;
	add.f32 	%f267, %f255, %f266;
	sub.f32 	%f268, %f62, %f97;
	fma.rn.f32 	%f269, %f268, 0f3BBB989D, 0f3F000000;
	cvt.sat.f32.f32 	%f270, %f269;
	fma.rm.f32 	%f271, %f270, %f102, %f101;
	add.f32 	%f272, %f271, 0fCB40007F;
	neg.f32 	%f273, %f272;
	fma.rn.f32 	%f274, %f268, 0f3FB8AA3B, %f273;
	fma.rn.f32 	%f275, %f268, 0f32A57060, %f274;
	mov.b32 	%r339, %f271;
	shl.b32 	%r340, %r339, 23;
	mov.b32 	%f276, %r340;
	ex2.approx.ftz.f32 	%f277, %f275;
	mul.f32 	%f278, %f277, %f276;
	add.f32 	%f279, %f267, %f278;
	sub.f32 	%f280, %f66, %f97;
	fma.rn.f32 	%f281, %f280, 0f3BBB989D, 0f3F000000;
	cvt.sat.f32.f32 	%f282, %f281;
	fma.rm.f32 	%f283, %f282, %f102, %f101;
	add.f32 	%f284, %f283, 0fCB40007F;
	neg.f32 	%f285, %f284;
	fma.rn.f32 	%f286, %f280, 0f3FB8AA3B, %f285;
	fma.rn.f32 	%f287, %f280, 0f32A57060, %f286;
	mov.b32 	%r341, %f283;
	shl.b32 	%r342, %r341, 23;
	mov.b32 	%f288, %r342;
	ex2.approx.ftz.f32 	%f289, %f287;
	mul.f32 	%f290, %f289, %f288;
	add.f32 	%f291, %f279, %f290;
	sub.f32 	%f292, %f70, %f97;
	fma.rn.f32 	%f293, %f292, 0f3BBB989D, 0f3F000000;
	cvt.sat.f32.f32 	%f294, %f293;
	fma.rm.f32 	%f295, %f294, %f102, %f101;
	add.f32 	%f296, %f295, 0fCB40007F;
	neg.f32 	%f297, %f296;
	fma.rn.f32 	%f298, %f292, 0f3FB8AA3B, %f297;
	fma.rn.f32 	%f299, %f292, 0f32A57060, %f298;
	mov.b32 	%r343, %f295;
	shl.b32 	%r344, %r343, 23;
	mov.b32 	%f300, %r344;
	ex2.approx.ftz.f32 	%f301, %f299;
	mul.f32 	%f302, %f301, %f300;
	add.f32 	%f303, %f291, %f302;
	sub.f32 	%f304, %f74, %f97;
	fma.rn.f32 	%f305, %f304, 0f3BBB989D, 0f3F000000;
	cvt.sat.f32.f32 	%f306, %f305;
	fma.rm.f32 	%f307, %f306, %f102, %f101;
	add.f32 	%f308, %f307, 0fCB40007F;
	neg.f32 	%f309, %f308;
	fma.rn.f32 	%f310, %f304, 0f3FB8AA3B, %f309;
	fma.rn.f32 	%f311, %f304, 0f32A57060, %f310;
	mov.b32 	%r345, %f307;
	shl.b32 	%r346, %r345, 23;
	mov.b32 	%f312, %r346;
	ex2.approx.ftz.f32 	%f313, %f311;
	mul.f32 	%f314, %f313, %f312;
	add.f32 	%f315, %f303, %f314;
	sub.f32 	%f316, %f78, %f97;
	fma.rn.f32 	%f317, %f316, 0f3BBB989D, 0f3F000000;
	cvt.sat.f32.f32 	%f318, %f317;
	fma.rm.f32 	%f319, %f318, %f102, %f101;
	add.f32 	%f320, %f319, 0fCB40007F;
	neg.f32 	%f321, %f320;
	fma.rn.f32 	%f322, %f316, 0f3FB8AA3B, %f321;
	fma.rn.f32 	%f323, %f316, 0f32A57060, %f322;
	mov.b32 	%r347, %f319;
	shl.b32 	%r348, %r347, 23;
	mov.b32 	%f324, %r348;
	ex2.approx.ftz.f32 	%f325, %f323;
	mul.f32 	%f326, %f325, %f324;
	add.f32 	%f327, %f315, %f326;
	sub.f32 	%f328, %f82, %f97;
	fma.rn.f32 	%f329, %f328, 0f3BBB989D, 0f3F000000;
	cvt.sat.f32.f32 	%f330, %f329;
	fma.rm.f32 	%f331, %f330, %f102, %f101;
	add.f32 	%f332, %f331, 0fCB40007F;
	neg.f32 	%f333, %f332;
	fma.rn.f32 	%f334, %f328, 0f3FB8AA3B, %f333;
	fma.rn.f32 	%f335, %f328, 0f32A57060, %f334;
	mov.b32 	%r349, %f331;
	shl.b32 	%r350, %r349, 23;
	mov.b32 	%f336, %r350;
	ex2.approx.ftz.f32 	%f337, %f335;
	mul.f32 	%f338, %f337, %f336;
	add.f32 	%f339, %f327, %f338;
	sub.f32 	%f340, %f86, %f97;
	fma.rn.f32 	%f341, %f340, 0f3BBB989D, 0f3F000000;
	cvt.sat.f32.f32 	%f342, %f341;
	fma.rm.f32 	%f343, %f342, %f102, %f101;
	add.f32 	%f344, %f343, 0fCB40007F;
	neg.f32 	%f345, %f344;
	fma.rn.f32 	%f346, %f340, 0f3FB8AA3B, %f345;
	fma.rn.f32 	%f347, %f340, 0f32A57060, %f346;
	mov.b32 	%r351, %f343;
	shl.b32 	%r352, %r351, 23;
	mov.b32 	%f348, %r352;
	ex2.approx.ftz.f32 	%f349, %f347;
	mul.f32 	%f350, %f349, %f348;
	add.f32 	%f351, %f339, %f350;
	mov.b32 	%r353, %f351;
	shfl.sync.bfly.b32	%r354|%p32, %r353, 16, 31, -1;
	mov.b32 	%f352, %r354;
	add.f32 	%f353, %f351, %f352;
	mov.b32 	%r355, %f353;
	shfl.sync.bfly.b32	%r356|%p33, %r355, 8, 31, -1;
	mov.b32 	%f354, %r356;
	add.f32 	%f355, %f353, %f354;
	mov.b32 	%r357, %f355;
	shfl.sync.bfly.b32	%r358|%p34, %r357, 4, 31, -1;
	mov.b32 	%f356, %r358;
	add.f32 	%f357, %f355, %f356;
	mov.b32 	%r359, %f357;
	shfl.sync.bfly.b32	%r360|%p35, %r359, 2, 31, -1;
	mov.b32 	%f358, %r360;
	add.f32 	%f359, %f357, %f358;
	mov.b32 	%r361, %f359;
	shfl.sync.bfly.b32	%r362|%p36, %r361, 1, 31, -1;
	mov.b32 	%f360, %r362;
	add.f32 	%f361, %f359, %f360;
	div.rn.f32 	%f362, %f110, %f361;
	div.rn.f32 	%f363, %f122, %f361;
	div.rn.f32 	%f364, %f134, %f361;
	div.rn.f32 	%f365, %f146, %f361;
	div.rn.f32 	%f366, %f158, %f361;
	div.rn.f32 	%f367, %f170, %f361;
	div.rn.f32 	%f368, %f182, %f361;
	div.rn.f32 	%f369, %f194, %f361;
	div.rn.f32 	%f370, %f206, %f361;
	div.rn.f32 	%f371, %f218, %f361;
	div.rn.f32 	%f372, %f230, %f361;
	div.rn.f32 	%f373, %f242, %f361;
	div.rn.f32 	%f374, %f254, %f361;
	div.rn.f32 	%f375, %f266, %f361;
	div.rn.f32 	%f376, %f278, %f361;
	div.rn.f32 	%f377, %f290, %f361;
	div.rn.f32 	%f378, %f302, %f361;
	div.rn.f32 	%f379, %f314, %f361;
	div.rn.f32 	%f380, %f326, %f361;
	div.rn.f32 	%f381, %f338, %f361;
	div.rn.f32 	%f382, %f350, %f361;
	mad.lo.s64 	%rd157, %rd160, %rd22, %rd7;
	shl.b64 	%rd158, %rd157, 2;
	add.s64 	%rd159, %rd8, %rd158;
	st.global.f32 	[%rd159], %f362;
	st.global.f32 	[%rd159+128], %f363;
	st.global.f32 	[%rd159+256], %f364;
	st.global.f32 	[%rd159+384], %f365;
	st.global.f32 	[%rd159+512], %f366;
	st.global.f32 	[%rd159+640], %f367;
	st.global.f32 	[%rd159+768], %f368;
	st.global.f32 	[%rd159+896], %f369;
	st.global.f32 	[%rd159+1024], %f370;
	st.global.f32 	[%rd159+1152], %f371;
	st.global.f32 	[%rd159+1280], %f372;
	st.global.f32 	[%rd159+1408], %f373;
	st.global.f32 	[%rd159+1536], %f374;
	st.global.f32 	[%rd159+1664], %f375;
	st.global.f32 	[%rd159+1792], %f376;
	st.global.f32 	[%rd159+1920], %f377;
	st.global.f32 	[%rd159+2048], %f378;
	st.global.f32 	[%rd159+2176], %f379;
	st.global.f32 	[%rd159+2304], %f380;
	st.global.f32 	[%rd159+2432], %f381;
	st.global.f32 	[%rd159+2560], %f382;
	add.s64 	%rd160, %rd160, %rd9;
	setp.lt.s64 	%p37, %rd160, %rd23;
	@%p37 bra 	$L__BB416_4;
$L__BB416_5:
	ret;

}
	// .globl	_Z15SoftmaxWarpImplI22BroadcastScaleMaskLoadIffbLm3EiE11DirectStoreIffEfLi1ELi21ELi32ELi1ELb1EL9Algorithm0EEvT_T0_ll
.visible .entry _Z15SoftmaxWarpImplI22BroadcastScaleMaskLoadIffbLm3EiE11DirectStoreIffEfLi1ELi21ELi32ELi1ELb1EL9Algorithm0EEvT_T0_ll(
	.param .align 8 .b8 _Z15SoftmaxWarpImplI22BroadcastScaleMaskLoadIffbLm3EiE11DirectStoreIffEfLi1ELi21ELi32ELi1ELb1EL9Algorithm0EEvT_T0_ll_param_0[112],
	.param .align 8 .b8 _Z15SoftmaxWarpImplI22BroadcastScaleMaskLoadIffbLm3EiE11DirectStoreIffEfLi1ELi21ELi32ELi1ELb1EL9Algorithm0EEvT_T0_ll_param_1[16],
	.param .u64 _Z15SoftmaxWarpImplI22BroadcastScaleMaskLoadIffbLm3EiE11DirectStoreIffEfLi1ELi21ELi32ELi1ELb1EL9Algorithm0EEvT_T0_ll_param_2,
	.param .u64 _Z15SoftmaxWarpImplI22BroadcastScaleMaskLoadIffbLm3EiE11DirectStoreIffEfLi1ELi21ELi32ELi1ELb1EL9Algorithm0EEvT_T0_ll_param_3
)
{
	.reg .pred 	%p<140>;
	.reg .b16 	%rs<30>;
	.reg .b32 	%r<410>;
	.reg .b32 	%f<489>;
	.reg .b64 	%rd<194>;

	ld.param.u64 	%rd38, [_Z15SoftmaxWarpImplI22BroadcastScaleMaskLoadIffbLm3EiE11DirectStoreIffEfLi1ELi21ELi32ELi1ELb1EL9Algorithm0EEvT_T0_ll_param_1+8];
	ld.param.u64 	%rd37, [_Z15SoftmaxWarpImplI22BroadcastScaleMaskLoadIffbLm3EiE11DirectStoreIffEfLi1ELi21ELi32ELi1ELb1EL9Algorithm0EEvT_T0_ll_param_1];
	ld.param.v2.f32 	{%f108, %f109}, [_Z15SoftmaxWarpImplI22BroadcastScaleMaskLoadIffbLm3EiE11DirectStoreIffEfLi1ELi21ELi32ELi1ELb1EL9Algorithm0EEvT_T0_ll_param_0+104];
	ld.param.u64 	%rd36, [_Z15SoftmaxWarpImplI22BroadcastScaleMaskLoadIffbLm3EiE11DirectStoreIffEfLi1ELi21ELi32ELi1ELb1EL9Algorithm0EEvT_T0_ll_param_0+96];
	ld.param.u32 	%r11, [_Z15SoftmaxWarpImplI22BroadcastScaleMaskLoadIffbLm3EiE11DirectStoreIffEfLi1ELi21ELi32ELi1ELb1EL9Algorithm0EEvT_T0_ll_param_0+80];
	ld.param.v2.u32 	{%r9, %r10}, [_Z15SoftmaxWarpImplI22BroadcastScaleMaskLoadIffbLm3EiE11DirectStoreIffEfLi1ELi21ELi32ELi1ELb1EL9Algorithm0EEvT_T0_ll_param_0+72];
	ld.param.v2.u32 	{%r6, %r7}, [_Z15SoftmaxWarpImplI22BroadcastScaleMaskLoadIffbLm3EiE11DirectStoreIffEfLi1ELi21ELi32ELi1ELb1EL9Algorithm0EEvT_T0_ll_param_0+48];
	ld.param.u64 	%rd32, [_Z15SoftmaxWarpImplI22BroadcastScaleMaskLoadIffbLm3EiE11DirectStoreIffEfLi1ELi21ELi32ELi1ELb1EL9Algorithm0EEvT_T0_ll_param_0+32];
	ld.param.u64 	%rd31, [_Z15SoftmaxWarpImplI22BroadcastScaleMaskLoadIffbLm3EiE11DirectStoreIffEfLi1ELi21ELi32ELi1ELb1EL9Algorithm0EEvT_T0_ll_param_0+24];
	ld.param.u64 	%rd30, [_Z15SoftmaxWarpImplI22BroadcastScaleMaskLoadIffbLm3EiE11DirectStoreIffEfLi1ELi21ELi32ELi1ELb1EL9Algorithm0EEvT_T0_ll_param_0+16];
	ld.param.u64 	%rd29, [_Z15SoftmaxWarpImplI22BroadcastScaleMaskLoadIffbLm3EiE11DirectStoreIffEfLi1ELi21ELi32ELi1ELb1EL9Algorithm0EEvT_T0_ll_param_0+8];
	ld.param.u64 	%rd28, [_Z15SoftmaxWarpImplI22BroadcastScaleMaskLoadIffbLm3EiE11DirectStoreIffEfLi1ELi21ELi32ELi1ELb1EL9Algorithm0EEvT_T0_ll_param_0];
	ld.param.u64 	%rd40, [_Z15SoftmaxWarpImplI22BroadcastScaleMaskLoadIffbLm3EiE11DirectStoreIffEfLi1ELi21ELi32ELi1ELb1EL9Algorithm0EEvT_T0_ll_param_3];
	cvta.to.global.u64 	%rd1, %rd28;
	cvta.to.global.u64 	%rd2, %rd29;
	setp.lt.s64 	%p1, %rd40, 673;
	@%p1 bra 	$L__BB417_2;
	mov.u64 	%rd41, $str;
	cvta.global.u64 	%rd42, %rd41;
	mov.u64 	%rd43, $str$1;
	cvta.global.u64 	%rd44, %rd43;
	mov.u64 	%rd45, __unnamed_408;
	cvta.global.u64 	%rd46, %rd45;
	{ // callseq 407, 0
	.param .b64 param0;
	st.param.b64 	[param0], %rd42;
	.param .b64 param1;
	st.param.b64 	[param1], %rd44;
	.param .b32 param2;
	st.param.b32 	[param2], 254;
	.param .b64 param3;
	st.param.b64 	[param3], %rd46;
	.param .b64 param4;
	st.param.b64 	[param4], 1;
	call.uni 
	__assertfail, 
	(
	param0, 
	param1, 
	param2, 
	param3, 
	param4
	);
	} // callseq 407
$L__BB417_2:
	ld.param.u64 	%rd191, [_Z15SoftmaxWarpImplI22BroadcastScaleMaskLoadIffbLm3EiE11DirectStoreIffEfLi1ELi21ELi32ELi1ELb1EL9Algorithm0EEvT_T0_ll_param_2];
	mov.u32 	%r22, %ctaid.x;
	mov.u32 	%r23, %ntid.y;
	mov.u32 	%r24, %tid.y;
	mad.lo.s32 	%r25, %r22, %r23, %r24;
	cvt.s64.s32 	%rd193, %r25;
	setp.le.s64 	%p2, %rd191, %rd193;
	@%p2 bra 	$L__BB417_89;
	mov.u32 	%r26, %tid.x;
	add.s32 	%r27, %r26, 32;
	cvt.u64.u32 	%rd7, %r27;
	add.s32 	%r28, %r26, 64;
	cvt.u64.u32 	%rd8, %r28;
	add.s32 	%r29, %r26, 96;
	cvt.u64.u32 	%rd9, %r29;
	add.s32 	%r30, %r26, 128;
	cvt.u64.u32 	%rd10, %r30;
	add.s32 	%r31, %r26, 160;
	cvt.u64.u32 	%rd11, %r31;
	add.s32 	%r32, %r26, 192;
	cvt.u64.u32 	%rd12, %r32;
	add.s32 	%r33, %r26, 256;
	cvt.u64.u32 	%rd13, %r33;
	add.s32 	%r34, %r26, 288;
	cvt.u64.u32 	%rd14, %r34;
	add.s32 	%r35, %r26, 320;
	cvt.u64.u32 	%rd15, %r35;
	add.s32 	%r36, %r26, 480;
	cvt.u64.u32 	%rd16, %r36;
	add.s32 	%r37, %r26, 512;
	cvt.u64.u32 	%rd17, %r37;
	add.s32 	%r38, %r26, 544;
	cvt.u64.u32 	%rd18, %r38;
	add.s32 	%r39, %r26, 576;
	cvt.u64.u32 	%rd19, %r39;
	add.s32 	%r40, %r26, 608;
	cvt.u64.u32 	%rd20, %r40;
	add.s32 	%r41, %r26, 640;
	cvt.u64.u32 	%rd21, %r41;
$L__BB417_4:
	cvt.u64.u32 	%rd23, %r26;
	setp.le.s64 	%p3, %rd40, %rd23;
	mul.lo.s64 	%rd24, %rd36, %rd193;
	mov.f32 	%f447, 0fFF800000;
	mov.f32 	%f450, %f447;
	@%p3 bra 	$L__BB417_6;
	setp.eq.s64 	%p4, %rd32, 1;
	setp.eq.s64 	%p5, %rd31, 1;
	setp.eq.s64 	%p6, %rd30, 1;
	add.s64 	%rd47, %rd24, %rd23;
	cvt.u32.u64 	%r43, %rd47;
	div.s32 	%r44, %r43, %r6;
	mul.lo.s32 	%r45, %r44, %r6;
	sub.s32 	%r46, %r43, %r45;
	div.s32 	%r47, %r46, %r7;
	mul.lo.s32 	%r48, %r47, %r7;
	sub.s32 	%r49, %r46, %r48;
	selp.b32 	%r50, 0, %r44, %p6;
	selp.b32 	%r51, 0, %r47, %p5;
	selp.b32 	%r52, 0, %r49, %p4;
	mul.lo.s32 	%r53, %r9, %r50;
	mad.lo.s32 	%r54, %r10, %r51, %r53;
	mad.lo.s32 	%r55, %r11, %r52, %r54;
	shl.b64 	%rd48, %rd47, 32;
	shr.s64 	%rd49, %rd48, 30;
	add.s64 	%rd50, %rd1, %rd49;
	ld.global.f32 	%f111, [%rd50];
	cvt.s64.s32 	%rd51, %r55;
	add.s64 	%rd52, %rd2, %rd51;
	ld.global.u8 	%rs9, [%rd52];
	setp.eq.s16 	%p7, %rs9, 0;
	mul.f32 	%f112, %f111, %f109;
	selp.f32 	%f447, %f108, %f112, %p7;
	max.f32 	%f450, %f447, 0fFF800000;
$L__BB417_6:
	setp.le.s64 	%p8, %rd40, %rd7;
	mov.f32 	%f449, 0fFF800000;
	@%p8 bra 	$L__BB417_8;
	setp.eq.s64 	%p9, %rd32, 1;
	setp.eq.s64 	%p10, %rd31, 1;
	setp.eq.s64 	%p11, %rd30, 1;
	add.s64 	%rd53, %rd24, %rd7;
	cvt.u32.u64 	%r56, %rd53;
	div.s32 	%r57, %r56, %r6;
	mul.lo.s32 	%r58, %r57, %r6;
	sub.s32 	%r59, %r56, %r58;
	div.s32 	%r60, %r59, %r7;
	mul.lo.s32 	%r61, %r60, %r7;
	sub.s32 	%r62, %r59, %r61;
	selp.b32 	%r63, 0, %r57, %p11;
	selp.b32 	%r64, 0, %r60, %p10;
	selp.b32 	%r65, 0, %r62, %p9;
	mul.lo.s32 	%r66, %r9, %r63;
	mad.lo.s32 	%r67, %r10, %r64, %r66;
	mad.lo.s32 	%r68, %r11, %r65, %r67;
	shl.b64 	%rd54, %rd53, 32;
	shr.s64 	%rd55, %rd54, 30;
	add.s64 	%rd56, %rd1, %rd55;
	ld.global.f32 	%f114, [%rd56];
	cvt.s64.s32 	%rd57, %r68;
	add.s64 	%rd58, %rd2, %rd57;
	ld.global.u8 	%rs10, [%rd58];
	setp.eq.s16 	%p12, %rs10, 0;
	mul.f32 	%f115, %f114, %f109;
	selp.f32 	%f449, %f108, %f115, %p12;
	max.f32 	%f450, %f450, %f449;
$L__BB417_8:
	setp.le.s64 	%p13, %rd40, %rd8;
	mov.f32 	%f451, 0fFF800000;
	@%p13 bra 	$L__BB417_10;
	setp.eq.s64 	%p14, %rd32, 1;
	setp.eq.s64 	%p15, %rd31, 1;
	setp.eq.s64 	%p16, %rd30, 1;
	add.s64 	%rd59, %rd24, %rd8;
	cvt.u32.u64 	%r69, %rd59;
	div.s32 	%r70, %r69, %r6;
	mul.lo.s32 	%r71, %r70, %r6;
	sub.s32 	%r72, %r69, %r71;
	div.s32 	%r73, %r72, %r7;
	mul.lo.s32 	%r74, %r73, %r7;
	sub.s32 	%r75, %r72, %r74;
	selp.b32 	%r76, 0, %r70, %p16;
	selp.b32 	%r77, 0, %r73, %p15;
	selp.b32 	%r78, 0, %r75, %p14;
	mul.lo.s32 	%r79, %r9, %r76;
	mad.lo.s32 	%r80, %r10, %r77, %r79;
	mad.lo.s32 	%r81, %r11, %r78, %r80;
	shl.b64 	%rd60, %rd59, 32;
	shr.s64 	%rd61, %rd60, 30;
	add.s64 	%rd62, %rd1, %rd61;
	ld.global.f32 	%f117, [%rd62];
	cvt.s64.s32 	%rd63, %r81;
	add.s64 	%rd64, %rd2, %rd63;
	ld.global.u8 	%rs11, [%rd64];
	setp.eq.s16 	%p17, %rs11, 0;
	mul.f32 	%f118, %f117, %f109;
	selp.f32 	%f451, %f108, %f118, %p17;
	max.f32 	%f450, %f450, %f451;
$L__BB417_10:
	setp.le.s64 	%p18, %rd40, %rd9;
	mov.f32 	%f453, 0fFF800000;
	@%p18 bra 	$L__BB417_12;
	setp.eq.s64 	%p19, %rd32, 1;
	setp.eq.s64 	%p20, %rd31, 1;
	setp.eq.s64 	%p21, %rd30, 1;
	add.s64 	%rd65, %rd24, %rd9;
	cvt.u32.u64 	%r82, %rd65;
	div.s32 	%r83, %r82, %r6;
	mul.lo.s32 	%r84, %r83, %r6;
	sub.s32 	%r85, %r82, %r84;
	div.s32 	%r86, %r85, %r7;
	mul.lo.s32 	%r87, %r86, %r7;
	sub.s32 	%r88, %r85, %r87;
	selp.b32 	%r89, 0, %r83, %p21;
	selp.b32 	%r90, 0, %r86, %p20;
	selp.b32 	%r91, 0, %r88, %p19;
	mul.lo.s32 	%r92, %r9, %r89;
	mad.lo.s32 	%r93, %r10, %r90, %r92;
	mad.lo.s32 	%r94, %r11, %r91, %r93;
	shl.b64 	%rd66, %rd65, 32;
	shr.s64 	%rd67, %rd66, 30;
	add.s64 	%rd68, %rd1, %rd67;
	ld.global.f32 	%f120, [%rd68];
	cvt.s64.s32 	%rd69, %r94;
	add.s64 	%rd70, %rd2, %rd69;
	ld.global.u8 	%rs12, [%rd70];
	setp.eq.s16 	%p22, %rs12, 0;
	mul.f32 	%f121, %f120, %f109;
	selp.f32 	%f453, %f108, %f121, %p22;
	max.f32 	%f450, %f450, %f453;
$L__BB417_12:
	setp.le.s64 	%p23, %rd40, %rd10;
	mov.f32 	%f455, 0fFF800000;
	@%p23 bra 	$L__BB417_14;
	setp.eq.s64 	%p24, %rd32, 1;
	setp.eq.s64 	%p25, %rd31, 1;
	setp.eq.s64 	%p26, %rd30, 1;
	add.s64 	%rd71, %rd24, %rd10;
	cvt.u32.u64 	%r95, %rd71;
	div.s32 	%r96, %r95, %r6;
	mul.lo.s32 	%r97, %r96, %r6;
	sub.s32 	%r98, %r95, %r97;
	div.s32 	%r99, %r98, %r7;
	mul.lo.s32 	%r100, %r99, %r7;
	sub.s32 	%r101, %r98, %r100;
	selp.b32 	%r102, 0, %r96, %p26;
	selp.b32 	%r103, 0, %r99, %p25;
	selp.b32 	%r104, 0, %r101, %p24;
	mul.lo.s32 	%r105, %r9, %r102;
	mad.lo.s32 	%r106, %r10, %r103, %r105;
	mad.lo.s32 	%r107, %r11, %r104, %r106;
	shl.b64 	%rd72, %rd71, 32;
	shr.s64 	%rd73, %rd72, 30;
	add.s64 	%rd74, %rd1, %rd73;
	ld.global.f32 	%f123, [%rd74];
	cvt.s64.s32 	%rd75, %r107;
	add.s64 	%rd76, %rd2, %rd75;
	ld.global.u8 	%rs13, [%rd76];
	setp.eq.s16 	%p27, %rs13, 0;
	mul.f32 	%f124, %f123, %f109;
	selp.f32 	%f455, %f108, %f124, %p27;
	max.f32 	%f450, %f450, %f455;
$L__BB417_14:
	setp.le.s64 	%p28, %rd40, %rd11;
	mov.f32 	%f457, 0fFF800000;
	@%p28 bra 	$L__BB417_16;
	setp.eq.s64 	%p29, %rd32, 1;
	setp.eq.s64 	%p30, %rd31, 1;
	setp.eq.s64 	%p31, %rd30, 1;
	add.s64 	%rd77, %rd24, %rd11;
	cvt.u32.u64 	%r108, %rd77;
	div.s32 	%r109, %r108, %r6;
	mul.lo.s32 	%r110, %r109, %r6;
	sub.s32 	%r111, %r108, %r110;
	div.s32 	%r112, %r111, %r7;
	mul.lo.s32 	%r113, %r112, %r7;
	sub.s32 	%r114, %r111, %r113;
	selp.b32 	%r115, 0, %r109, %p31;
	selp.b32 	%r116, 0, %r112, %p30;
	selp.b32 	%r117, 0, %r114, %p29;
	mul.lo.s32 	%r118, %r9, %r115;
	mad.lo.s32 	%r119, %r10, %r116, %r118;
	mad.lo.s32 	%r120, %r11, %r117, %r119;
	shl.b64 	%rd78, %rd77, 32;
	shr.s64 	%rd79, %rd78, 30;
	add.s64 	%rd80, %rd1, %rd79;
	ld.global.f32 	%f126, [%rd80];
	cvt.s64.s32 	%rd81, %r120;
	add.s64 	%rd82, %rd2, %rd81;
	ld.global.u8 	%rs14, [%rd82];
	setp.eq.s16 	%p32, %rs14, 0;
	mul.f32 	%f127, %f126, %f109;
	selp.f32 	%f457, %f108, %f127, %p32;
	max.f32 	%f450, %f450, %f457;
$L__BB417_16:
	setp.le.s64 	%p33, %rd40, %rd12;
	mov.f32 	%f459, 0fFF800000;
	@%p33 bra 	$L__BB417_18;
	setp.eq.s64 	%p34, %rd32, 1;
	setp.eq.s64 	%p35, %rd31, 1;
	setp.eq.s64 	%p36, %rd30, 1;
	add.s64 	%rd83, %rd24, %rd12;
	cvt.u32.u64 	%r121, %rd83;
	div.s32 	%r122, %r121, %r6;
	mul.lo.s32 	%r123, %r122, %r6;
	sub.s32 	%r124, %r121, %r123;
	div.s32 	%r125, %r124, %r7;
	mul.lo.s32 	%r126, %r125, %r7;
	sub.s32 	%r127, %r124, %r126;
	selp.b32 	%r128, 0, %r122, %p36;
	selp.b32 	%r129, 0, %r125, %p35;
	selp.b32 	%r130, 0, %r127, %p34;
	mul.lo.s32 	%r131, %r9, %r128;
	mad.lo.s32 	%r132, %r10, %r129, %r131;
	mad.lo.s32 	%r133, %r11, %r130, %r132;
	shl.b64 	%rd84, %rd83, 32;
	shr.s64 	%rd85, %rd84, 30;
	add.s64 	%rd86, %rd1, %rd85;
	ld.global.f32 	%f129, [%rd86];
	cvt.s64.s32 	%rd87, %r133;
	add.s64 	%rd88, %rd2, %rd87;
	ld.global.u8 	%rs15, [%rd88];
	setp.eq.s16 	%p37, %rs15, 0;
	mul.f32 	%f130, %f129, %f109;
	selp.f32 	%f459, %f108, %f130, %p37;
	max.f32 	%f450, %f450, %f459;
$L__BB417_18:
	mov.u32 	%r134, %tid.x;
	add.s32 	%r135, %r134, 224;
	cvt.u64.u32 	%rd25, %r135;
	setp.le.s64 	%p38, %rd40, %rd25;
	mov.f32 	%f461, 0fFF800000;
	@%p38 bra 	$L__BB417_20;
	setp.eq.s64 	%p39, %rd32, 1;
	setp.eq.s64 	%p40, %rd31, 1;
	setp.eq.s64 	%p41, %rd30, 1;
	add.s64 	%rd89, %rd24, %rd25;
	cvt.u32.u64 	%r136, %rd89;
	div.s32 	%r137, %r136, %r6;
	mul.lo.s32 	%r138, %r137, %r6;
	sub.s32 	%r139, %r136, %r138;
	div.s32 	%r140, %r139, %r7;
	mul.lo.s32 	%r141, %r140, %r7;
	sub.s32 	%r142, %r139, %r141;
	selp.b32 	%r143, 0, %r137, %p41;
	selp.b32 	%r144, 0, %r140, %p40;
	selp.b32 	%r145, 0, %r142, %p39;
	mul.lo.s32 	%r146, %r9, %r143;
	mad.lo.s32 	%r147, %r10, %r144, %r146;
	mad.lo.s32 	%r148, %r11, %r145, %r147;
	shl.b64 	%rd90, %rd89, 32;
	shr.s64 	%rd91, %rd90, 30;
	add.s64 	%rd92, %rd1, %rd91;
	ld.global.f32 	%f132, [%rd92];
	cvt.s64.s32 	%rd93, %r148;
	add.s64 	%rd94, %rd2, %rd93;
	ld.global.u8 	%rs16, [%rd94];
	setp.eq.s16 	%p42, %rs16, 0;
	mul.f32 	%f133, %f132, %f109;
	selp.f32 	%f461, %f108, %f133, %p42;
	max.f32 	%f450, %f450, %f461;
$L__BB417_20:
	setp.le.s64 	%p43, %rd40, %rd13;
	mov.f32 	%f463, 0fFF800000;
	@%p43 bra 	$L__BB417_22;
	setp.eq.s64 	%p44, %rd32, 1;
	setp.eq.s64 	%p45, %rd31, 1;
	setp.eq.s64 	%p46, %rd30, 1;
	add.s64 	%rd95, %rd24, %rd13;
	cvt.u32.u64 	%r149, %rd95;
	div.s32 	%r150, %r149, %r6;
	mul.lo.s32 	%r151, %r150, %r6;
	sub.s32 	%r152, %r149, %r151;
	div.s32 	%r153, %r152, %r7;
	mul.lo.s32 	%r154, %r153, %r7;
	sub.s32 	%r155, %r152, %r154;
	selp.b32 	%r156, 0, %r150, %p46;
	selp.b32 	%r157, 0, %r153, %p45;
	selp.b32 	%r158, 0, %r155, %p44;
	mul.lo.s32 	%r159, %r9, %r156;
	mad.lo.s32 	%r160, %r10, %r157, %r159;
	mad.lo.s32 	%r161, %r11, %r158, %r160;
	shl.b64 	%rd96, %rd95, 32;
	shr.s64 	%rd97, %rd96, 30;
	add.s64 	%rd98, %rd1, %rd97;
	ld.global.f32 	%f135, [%rd98];
	cvt.s64.s32 	%rd99, %r161;
	add.s64 	%rd100, %rd2, %rd99;
	ld.global.u8 	%rs17, [%rd100];
	setp.eq.s16 	%p47, %rs17, 0;
	mul.f32 	%f136, %f135, %f109;
	selp.f32 	%f463, %f108, %f136, %p47;
	max.f32 	%f450, %f450, %f463;
$L__BB417_22:
	setp.le.s64 	%p48, %rd40, %rd14;
	mov.f32 	%f465, 0fFF800000;
	@%p48 bra 	$L__BB417_24;
	setp.eq.s64 	%p49, %rd32, 1;
	setp.eq.s64 	%p50, %rd31, 1;
	setp.eq.s64 	%p51, %rd30, 1;
	add.s64 	%rd101, %rd24, %rd14;
	cvt.u32.u64 	%r162, %rd101;
	div.s32 	%r163, %r162, %r6;
	mul.lo.s32 	%r164, %r163, %r6;
	sub.s32 	%r165, %r162, %r164;
	div.s32 	%r166, %r165, %r7;
	mul.lo.s32 	%r167, %r166, %r7;
	sub.s32 	%r168, %r165, %r167;
	selp.b32 	%r169, 0, %r163, %p51;
	selp.b32 	%r170, 0, %r166, %p50;
	selp.b32 	%r171, 0, %r168, %p49;
	mul.lo.s32 	%r172, %r9, %r169;
	mad.lo.s32 	%r173, %r10, %r170, %r172;
	mad.lo.s32 	%r174, %r11, %r171, %r173;
	shl.b64 	%rd102, %rd101, 32;
	shr.s64 	%rd103, %rd102, 30;
	add.s64 	%rd104, %rd1, %rd103;
	ld.global.f32 	%f138, [%rd104];
	cvt.s64.s32 	%rd105, %r174;
	add.s64 	%rd106, %rd2, %rd105;
	ld.global.u8 	%rs18, [%rd106];
	setp.eq.s16 	%p52, %rs18, 0;
	mul.f32 	%f139, %f138, %f109;
	selp.f32 	%f465, %f108, %f139, %p52;
	max.f32 	%f450, %f450, %f465;
$L__BB417_24:
	setp.le.s64 	%p53, %rd40, %rd15;
	mov.f32 	%f467, 0fFF800000;
	@%p53 bra 	$L__BB417_26;
	setp.eq.s64 	%p54, %rd32, 1;
	setp.eq.s64 	%p55, %rd31, 1;
	setp.eq.s64 	%p56, %rd30, 1;
	add.s64 	%rd107, %rd24, %rd15;
	cvt.u32.u64 	%r175, %rd107;
	div.s32 	%r176, %r175, %r6;
	mul.lo.s32 	%r177, %r176, %r6;
	sub.s32 	%r178, %r175, %r177;
	div.s32 	%r179, %r178, %r7;
	mul.lo.s32 	%r180, %r179, %r7;
	sub.s32 	%r181, %r178, %r180;
	selp.b32 	%r182, 0, %r176, %p56;
	selp.b32 	%r183, 0, %r179, %p55;
	selp.b32 	%r184, 0, %r181, %p54;
	mul.lo.s32 	%r185, %r9, %r182;
	mad.lo.s32 	%r186, %r10, %r183, %r185;
	mad.lo.s32 	%r187, %r11, %r184, %r186;
	shl.b64 	%rd108, %rd107, 32;
	shr.s64 	%rd109, %rd108, 30;
	add.s64 	%rd110, %rd1, %rd109;
	ld.global.f32 	%f141, [%rd110];
	cvt.s64.s32 	%rd111, %r187;
	add.s64 	%rd112, %rd2, %rd111;
	ld.global.u8 	%rs19, [%rd112];
	setp.eq.s16 	%p57, %rs19, 0;
	mul.f32 	%f142, %f141, %f109;
	selp.f32 	%f467, %f108, %f142, %p57;
	max.f32 	%f450, %f450, %f467;
$L__BB417_26:
	add.s32 	%r189, %r134, 352;
	cvt.u64.u32 	%rd113, %r189;
	setp.le.s64 	%p58, %rd40, %rd113;
	mov.f32 	%f469, 0fFF800000;
	@%p58 bra 	$L__BB417_28;
	setp.eq.s64 	%p59, %rd32, 1;
	setp.eq.s64 	%p60, %rd31, 1;
	setp.eq.s64 	%p61, %rd30, 1;
	add.s32 	%r191, %r134, 352;
	cvt.u64.u32 	%rd114, %r191;
	add.s64 	%rd115, %rd24, %rd114;
	cvt.u32.u64 	%r192, %rd115;
	div.s32 	%r193, %r192, %r6;
	mul.lo.s32 	%r194, %r193, %r6;
	sub.s32 	%r195, %r192, %r194;
	div.s32 	%r196, %r195, %r7;
	mul.lo.s32 	%r197, %r196, %r7;
	sub.s32 	%r198, %r195, %r197;
	selp.b32 	%r199, 0, %r193, %p61;
	selp.b32 	%r200, 0, %r196, %p60;
	selp.b32 	%r201, 0, %r198, %p59;
	mul.lo.s32 	%r202, %r9, %r199;
	mad.lo.s32 	%r203, %r10, %r200, %r202;
	mad.lo.s32 	%r204, %r11, %r201, %r203;
	shl.b64 	%rd116, %rd115, 32;
	shr.s64 	%rd117, %rd116, 30;
	add.s64 	%rd118, %rd1, %rd117;
	ld.global.f32 	%f144, [%rd118];
	cvt.s64.s32 	%rd119, %r204;
	add.s64 	%rd120, %rd2, %rd119;
	ld.global.u8 	%rs20, [%rd120];
	setp.eq.s16 	%p62, %rs20, 0;
	mul.f32 	%f145, %f144, %f109;
	selp.f32 	%f469, %f108, %f145, %p62;
	max.f32 	%f450, %f450, %f469;
$L__BB417_28:
	add.s32 	%r206, %r134, 384;
	cvt.u64.u32 	%rd121, %r206;
	setp.le.s64 	%p63, %rd40, %rd121;
	mov.f32 	%f471, 0fFF800000;
	@%p63 bra 	$L__BB417_30;
	setp.eq.s64 	%p64, %rd32, 1;
	setp.eq.s64 	%p65, %rd31, 1;
	setp.eq.s64 	%p66, %rd30, 1;
	mov.u32 	%r207, %tid.x;
	add.s32 	%r208, %r207, 384;
	cvt.u64.u32 	%rd122, %r208;
	add.s64 	%rd123, %rd24, %rd122;
	cvt.u32.u64 	%r209, %rd123;
	div.s32 	%r210, %r209, %r6;
	mul.lo.s32 	%r211, %r210, %r6;
	sub.s32 	%r212, %r209, %r211;
	div.s32 	%r213, %r212, %r7;
	mul.lo.s32 	%r214, %r213, %r7;
	sub.s32 	%r215, %r212, %r214;
	selp.b32 	%r216, 0, %r210, %p66;
	selp.b32 	%r217, 0, %r213, %p65;
	selp.b32 	%r218, 0, %r215, %p64;
	mul.lo.s32 	%r219, %r9, %r216;
	mad.lo.s32 	%r220, %r10, %r217, %r219;
	mad.lo.s32 	%r221, %r11, %r218, %r220;
	shl.b64 	%rd124, %rd123, 32;
	shr.s64 	%rd125, %rd124, 30;
	add.s64 	%rd126, %rd1, %rd125;
	ld.global.f32 	%f147, [%rd126];
	cvt.s64.s32 	%rd127, %r221;
	add.s64 	%rd128, %rd2, %rd127;
	ld.global.u8 	%rs21, [%rd128];
	setp.eq.s16 	%p67, %rs21, 0;
	mul.f32 	%f148, %f147, %f109;
	selp.f32 	%f471, %f108, %f148, %p67;
	max.f32 	%f450, %f450, %f471;
$L__BB417_30:
	mov.u32 	%r222, %tid.x;
	add.s32 	%r223, %r222, 416;
	cvt.u64.u32 	%rd129, %r223;
	setp.le.s64 	%p68, %rd40, %rd129;
	mov.f32 	%f473, 0fFF800000;
	@%p68 bra 	$L__BB417_32;
	setp.eq.s64 	%p69, %rd32, 1;
	setp.eq.s64 	%p70, %rd31, 1;
	setp.eq.s64 	%p71, %rd30, 1;
	mov.u32 	%r224, %tid.x;
	add.s32 	%r225, %r224, 416;
	cvt.u64.u32 	%rd130, %r225;
	add.s64 	%rd131, %rd24, %rd130;
	cvt.u32.u64 	%r226, %rd131;
	div.s32 	%r227, %r226, %r6;
	mul.lo.s32 	%r228, %r227, %r6;
	sub.s32 	%r229, %r226, %r228;
	div.s32 	%r230, %r229, %r7;
	mul.lo.s32 	%r231, %r230, %r7;
	sub.s32 	%r232, %r229, %r231;
	selp.b32 	%r233, 0, %r227, %p71;
	selp.b32 	%r234, 0, %r230, %p70;
	selp.b32 	%r235, 0, %r232, %p69;
	mul.lo.s32 	%r236, %r9, %r233;
	mad.lo.s32 	%r237, %r10, %r234, %r236;
	mad.lo.s32 	%r238, %r11, %r235, %r237;
	shl.b64 	%rd132, %rd131, 32;
	shr.s64 	%rd133, %rd132, 30;
	add.s64 	%rd134, %rd1, %rd133;
	ld.global.f32 	%f150, [%rd134];
	cvt.s64.s32 	%rd135, %r238;
	add.s64 	%rd136, %rd2, %rd135;
	ld.global.u8 	%rs22, [%rd136];
	setp.eq.s16 	%p72, %rs22, 0;
	mul.f32 	%f151, %f150, %f109;
	selp.f32 	%f473, %f108, %f151, %p72;
	max.f32 	%f450, %f450, %f473;
$L__BB417_32:
	mov.u32 	%r239, %tid.x;
	add.s32 	%r240, %r239, 448;
	cvt.u64.u32 	%rd137, %r240;
	setp.le.s64 	%p73, %rd40, %rd137;
	mov.f32 	%f475, 0fFF800000;
	@%p73 bra 	$L__BB417_34;
	setp.eq.s64 	%p74, %rd32, 1;
	setp.eq.s64 	%p75, %rd31, 1;
	setp.eq.s64 	%p76, %rd30, 1;
	mov.u32 	%r241, %tid.x;
	add.s32 	%r242, %r241, 448;
	cvt.u64.u32 	%rd138, %r242;
	add.s64 	%rd139, %rd24, %rd138;
	cvt.u32.u64 	%r243, %rd139;
	div.s32 	%r244, %r243, %r6;
	mul.lo.s32 	%r245, %r244, %r6;
	sub.s32 	%r246, %r243, %r245;
	div.s32 	%r247, %r246, %r7;
	mul.lo.s32 	%r248, %r247, %r7;
	sub.s32 	%r249, %r246, %r248;
	selp.b32 	%r250, 0, %r244, %p76;
	selp.b32 	%r251, 0, %r247, %p75;
	selp.b32 	%r252, 0, %r249, %p74;
	mul.lo.s32 	%r253, %r9, %r250;
	mad.lo.s32 	%r254, %r10, %r251, %r253;
	mad.lo.s32 	%r255, %r11, %r252, %r254;
	shl.b64 	%rd140, %rd139, 32;
	shr.s64 	%rd141, %rd140, 30;
	add.s64 	%rd142, %rd1, %rd141;
	ld.global.f32 	%f153, [%rd142];
	cvt.s64.s32 	%rd143, %r255;
	add.s64 	%rd144, %rd2, %rd143;
	ld.global.u8 	%rs23, [%rd144];
	setp.eq.s16 	%p77, %rs23, 0;
	mul.f32 	%f154, %f153, %f109;
	selp.f32 	%f475, %f108, %f154, %p77;
	max.f32 	%f450, %f450, %f475;
$L__BB417_34:
	setp.le.s64 	%p78, %rd40, %rd16;
	mov.f32 	%f477, 0fFF800000;
	@%p78 bra 	$L__BB417_36;
	setp.eq.s64 	%p79, %rd32, 1;
	setp.eq.s64 	%p80, %rd31, 1;
	setp.eq.s64 	%p81, %rd30, 1;
	add.s64 	%rd145, %rd24, %rd16;
	cvt.u32.u64 	%r256, %rd145;
	div.s32 	%r257, %r256, %r6;
	mul.lo.s32 	%r258, %r257, %r6;
	sub.s32 	%r259, %r256, %r258;
	div.s32 	%r260, %r259, %r7;
	mul.lo.s32 	%r261, %r260, %r7;
	sub.s32 	%r262, %r259, %r261;
	selp.b32 	%r263, 0, %r257, %p81;
	selp.b32 	%r264, 0, %r260, %p80;
	selp.b32 	%r265, 0, %r262, %p79;
	mul.lo.s32 	%r266, %r9, %r263;
	mad.lo.s32 	%r267, %r10, %r264, %r266;
	mad.lo.s32 	%r268, %r11, %r265, %r267;
	shl.b64 	%rd146, %rd145, 32;
	shr.s64 	%rd147, %rd146, 30;
	add.s64 	%rd148, %rd1, %rd147;
	ld.global.f32 	%f156, [%rd148];
	cvt.s64.s32 	%rd149, %r268;
	add.s64 	%rd150, %rd2, %rd149;
	ld.global.u8 	%rs24, [%rd150];
	setp.eq.s16 	%p82, %rs24, 0;
	mul.f32 	%f157, %f156, %f109;
	selp.f32 	%f477, %f108, %f157, %p82;
	max.f32 	%f450, %f450, %f477;
$L__BB417_36:
	setp.le.s64 	%p83, %rd40, %rd17;
	mov.f32 	%f479, 0fFF800000;
	@%p83 bra 	$L__BB417_38;
	setp.eq.s64 	%p84, %rd32, 1;
	setp.eq.s64 	%p85, %rd31, 1;
	setp.eq.s64 	%p86, %rd30, 1;
	add.s64 	%rd151, %rd24, %rd17;
	cvt.u32.u64 	%r269, %rd151;
	div.s32 	%r270, %r269, %r6;
	mul.lo.s32 	%r271, %r270, %r6;
	sub.s32 	%r272, %r269, %r271;
	div.s32 	%r273, %r272, %r7;
	mul.lo.s32 	%r274, %r273, %r7;
	sub.s32 	%r275, %r272, %r274;
	selp.b32 	%r276, 0, %r270, %p86;
	selp.b32 	%r277, 0, %r273, %p85;
	selp.b32 	%r278, 0, %r275, %p84;
	mul.lo.s32 	%r279, %r9, %r276;
	mad.lo.s32 	%r280, %r10, %r277, %r279;
	mad.lo.s32 	%r281, %r11, %r278, %r280;
	shl.b64 	%rd152, %rd151, 32;
	shr.s64 	%rd153, %rd152, 30;
	add.s64 	%rd154, %rd1, %rd153;
	ld.global.f32 	%f159, [%rd154];
	cvt.s64.s32 	%rd155, %r281;
	add.s64 	%rd156, %rd2, %rd155;
	ld.global.u8 	%rs25, [%rd156];
	setp.eq.s16 	%p87, %rs25, 0;
	mul.f32 	%f160, %f159, %f109;
	selp.f32 	%f479, %f108, %f160, %p87;
	max.f32 	%f450, %f450, %f479;
$L__BB417_38:
	setp.le.s64 	%p88, %rd40, %rd18;
	mov.f32 	%f481, 0fFF800000;
	@%p88 bra 	$L__BB417_40;
	setp.eq.s64 	%p89, %rd32, 1;
	setp.eq.s64 	%p90, %rd31, 1;
	setp.eq.s64 	%p91, %rd30, 1;
	add.s64 	%rd157, %rd24, %rd18;
	cvt.u32.u64 	%r282, %rd157;
	div.s32 	%r283, %r282, %r6;
	mul.lo.s32 	%r284, %r283, %r6;
	sub.s32 	%r285, %r282, %r284;
	div.s32 	%r286, %r285, %r7;
	mul.lo.s32 	%r287, %r286, %r7;
	sub.s32 	%r288, %r285, %r287;
	selp.b32 	%r289, 0, %r283, %p91;
	selp.b32 	%r290, 0, %r286, %p90;
	selp.b32 	%r291, 0, %r288, %p89;
	mul.lo.s32 	%r292, %r9, %r289;
	mad.lo.s32 	%r293, %r10, %r290, %r292;
	mad.lo.s32 	%r294, %r11, %r291, %r293;
	shl.b64 	%rd158, %rd157, 32;
	shr.s64 	%rd159, %rd158, 30;
	add.s64 	%rd160, %rd1, %rd159;
	ld.global.f32 	%f162, [%rd160];
	cvt.s64.s32 	%rd161, %r294;
	add.s64 	%rd162, %rd2, %rd161;
	ld.global.u8 	%rs26, [%rd162];
	setp.eq.s16 	%p92, %rs26, 0;
	mul.f32 	%f163, %f162, %f109;
	selp.f32 	%f481, %f108, %f163, %p92;
	max.f32 	%f450, %f450, %f481;
$L__BB417_40:
	setp.le.s64 	%p93, %rd40, %rd19;
	mov.f32 	%f483, 0fFF800000;
	@%p93 bra 	$L__BB417_42;
	setp.eq.s64 	%p94, %rd32, 1;
	setp.eq.s64 	%p95, %rd31, 1;
	setp.eq.s64 	%p96, %rd30, 1;
	add.s64 	%rd163, %rd24, %rd19;
	cvt.u32.u64 	%r295, %rd163;
	div.s32 	%r296, %r295, %r6;
	mul.lo.s32 	%r297, %r296, %r6;
	sub.s32 	%r298, %r295, %r297;
	div.s32 	%r299, %r298, %r7;
	mul.lo.s32 	%r300, %r299, %r7;
	sub.s32 	%r301, %r298, %r300;
	selp.b32 	%r302, 0, %r296, %p96;
	selp.b32 	%r303, 0, %r299, %p95;
	selp.b32 	%r304, 0, %r301, %p94;
	mul.lo.s32 	%r305, %r9, %r302;
	mad.lo.s32 	%r306, %r10, %r303, %r305;
	mad.lo.s32 	%r307, %r11, %r304, %r306;
	shl.b64 	%rd164, %rd163, 32;
	shr.s64 	%rd165, %rd164, 30;
	add.s64 	%rd166, %rd1, %rd165;
	ld.global.f32 	%f165, [%rd166];
	cvt.s64.s32 	%rd167, %r307;
	add.s64 	%rd168, %rd2, %rd167;
	ld.global.u8 	%rs27, [%rd168];
	setp.eq.s16 	%p97, %rs27, 0;
	mul.f32 	%f166, %f165, %f109;
	selp.f32 	%f483, %f108, %f166, %p97;
	max.f32 	%f450, %f450, %f483;
$L__BB417_42:
	setp.le.s64 	%p98, %rd40, %rd20;
	mov.f32 	%f485, 0fFF800000;
	@%p98 bra 	$L__BB417_44;
	setp.eq.s64 	%p99, %rd32, 1;
	setp.eq.s64 	%p100, %rd31, 1;
	setp.eq.s64 	%p101, %rd30, 1;
	add.s64 	%rd169, %rd24, %rd20;
	cvt.u32.u64 	%r308, %rd169;
	div.s32 	%r309, %r308, %r6;
	mul.lo.s32 	%r310, %r309, %r6;
	sub.s32 	%r311, %r308, %r310;
	div.s32 	%r312, %r311, %r7;
	mul.lo.s32 	%r313, %r312, %r7;
	sub.s32 	%r314, %r311, %r313;
	selp.b32 	%r315, 0, %r309, %p101;
	selp.b32 	%r316, 0, %r312, %p100;
	selp.b32 	%r317, 0, %r314, %p99;
	mul.lo.s32 	%r318, %r9, %r315;
	mad.lo.s32 	%r319, %r10, %r316, %r318;
	mad.lo.s32 	%r320, %r11, %r317, %r319;
	shl.b64 	%rd170, %rd169, 32;
	shr.s64 	%rd171, %rd170, 30;
	add.s64 	%rd172, %rd1, %rd171;
	ld.global.f32 	%f168, [%rd172];
	cvt.s64.s32 	%rd173, %r320;
	add.s64 	%rd174, %rd2, %rd173;
	ld.global.u8 	%rs28, [%rd174];
	setp.eq.s16 	%p102, %rs28, 0;
	mul.f32 	%f169, %f168, %f109;
	selp.f32 	%f485, %f108, %f169, %p102;
	max.f32 	%f450, %f450, %f485;
$L__BB417_44:
	setp.le.s64 	%p103, %rd40, %rd21;
	mov.f32 	%f487, 0fFF800000;
	@%p103 bra 	$L__BB417_46;
	setp.eq.s64 	%p104, %rd32, 1;
	setp.eq.s64 	%p105, %rd31, 1;
	setp.eq.s64 	%p106, %rd30, 1;
	add.s64 	%rd175, %rd24, %rd21;
	cvt.u32.u64 	%r321, %rd175;
	div.s32 	%r322, %r321, %r6;
	mul.lo.s32 	%r323, %r322, %r6;
	sub.s32 	%r324, %r321, %r323;
	div.s32 	%r325, %r324, %r7;
	mul.lo.s32 	%r326, %r325, %r7;
	sub.s32 	%r327, %r324, %r326;
	selp.b32 	%r328, 0, %r322, %p106;
	selp.b32 	%r329, 0, %r325, %p105;
	selp.b32 	%r330, 0, %r327, %p104;
	mul.lo.s32 	%r331, %r9, %r328;
	mad.lo.s32 	%r332, %r10, %r329, %r331;
	mad.lo.s32 	%r333, %r11, %r330, %r332;
	shl.b64 	%rd176, %rd175, 32;
	shr.s64 	%rd177, %rd176, 30;
	add.s64 	%rd178, %rd1, %rd177;
	ld.global.f32 	%f171, [%rd178];
	cvt.s64.s32 	%rd179, %r333;
	add.s64 	%rd180, %rd2, %rd179;
	ld.global.u8 	%rs29, [%rd180];
	setp.eq.s16 	%p107, %rs29, 0;
	mul.f32 	%f172, %f171, %f109;
	selp.f32 	%f487, %f108, %f172, %p107;
	max.f32 	%f450, %f450, %f487;
$L__BB417_46:
	mov.u32 	%r334, %tid.x;
	cvt.u64.u32 	%rd181, %r334;
	setp.le.s64 	%p108, %rd40, %rd181;
	mov.b32 	%r335, %f450;
	shfl.sync.bfly.b32	%r336|%p109, %r335, 16, 31, -1;
	mov.b32 	%f173, %r336;
	max.f32 	%f174, %f450, %f173;
	mov.b32 	%r337, %f174;
	shfl.sync.bfly.b32	%r338|%p110, %r337, 8, 31, -1;
	mov.b32 	%f175, %r338;
	max.f32 	%f176, %f174, %f175;
	mov.b32 	%r339, %f176;
	shfl.sync.bfly.b32	%r340|%p111, %r339, 4, 31, -1;
	mov.b32 	%f177, %r340;
	max.f32 	%f178, %f176, %f177;
	mov.b32 	%r341, %f178;
	shfl.sync.bfly.b32	%r342|%p112, %r341, 2, 31, -1;
	mov.b32 	%f179, %r342;
	max.f32 	%f180, %f178, %f179;
	mov.b32 	%r343, %f180;
	shfl.sync.bfly.b32	%r344|%p113, %r343, 1, 31, -1;
	mov.b32 	%f181, %r344;
	max.f32 	%f182, %f180, %f181;
	sub.f32 	%f183, %f447, %f182;
	fma.rn.f32 	%f184, %f183, 0f3BBB989D, 0f3F000000;
	cvt.sat.f32.f32 	%f185, %f184;
	mov.f32 	%f186, 0f4B400001;
	mov.f32 	%f187, 0f437C0000;
	fma.rm.f32 	%f188, %f185, %f187, %f186;
	add.f32 	%f189, %f188, 0fCB40007F;
	neg.f32 	%f190, %f189;
	fma.rn.f32 	%f191, %f183, 0f3FB8AA3B, %f190;
	fma.rn.f32 	%f192, %f183, 0f32A57060, %f191;
	mov.b32 	%r345, %f188;
	shl.b32 	%r346, %r345, 23;
	mov.b32 	%f193, %r346;
	ex2.approx.ftz.f32 	%f194, %f192;
	mul.f32 	%f195, %f194, %f193;
	add.f32 	%f196, %f195, 0f00000000;
	sub.f32 	%f197, %f449, %f182;
	fma.rn.f32 	%f198, %f197, 0f3BBB989D, 0f3F000000;
	cvt.sat.f32.f32 	%f199, %f198;
	fma.rm.f32 	%f200, %f199, %f187, %f186;
	add.f32 	%f201, %f200, 0fCB40007F;
	neg.f32 	%f202, %f201;
	fma.rn.f32 	%f203, %f197, 0f3FB8AA3B, %f202;
	fma.rn.f32 	%f204, %f197, 0f32A57060, %f203;
	mov.b32 	%r347, %f200;
	shl.b32 	%r348, %r347, 23;
	mov.b32 	%f205, %r348;
	ex2.approx.ftz.f32 	%f206, %f204;
	mul.f32 	%f207, %f206, %f205;
	add.f32 	%f208, %f196, %f207;
	sub.f32 	%f209, %f451, %f182;
	fma.rn.f32 	%f210, %f209, 0f3BBB989D, 0f3F000000;
	cvt.sat.f32.f32 	%f211, %f210;
	fma.rm.f32 	%f212, %f211, %f187, %f186;
	add.f32 	%f213, %f212, 0fCB40007F;
	neg.f32 	%f214, %f213;
	fma.rn.f32 	%f215, %f209, 0f3FB8AA3B, %f214;
	fma.rn.f32 	%f216, %f209, 0f32A57060, %f215;
	mov.b32 	%r349, %f212;
	shl.b32 	%r350, %r349, 23;
	mov.b32 	%f217, %r350;
	ex2.approx.ftz.f32 	%f218, %f216;
	mul.f32 	%f219, %f218, %f217;
	add.f32 	%f220, %f208, %f219;
	sub.f32 	%f221, %f453, %f182;
	fma.rn.f32 	%f222, %f221, 0f3BBB989D, 0f3F000000;
	cvt.sat.f32.f32 	%f223, %f222;
	fma.rm.f32 	%f224, %f223, %f187, %f186;
	add.f32 	%f225, %f224, 0fCB40007F;
	neg.f32 	%f226, %f225;
	fma.rn.f32 	%f227, %f221, 0f3FB8AA3B, %f226;
	fma.rn.f32 	%f228, %f221, 0f32A57060, %f227;
	mov.b32 	%r351, %f224;
	shl.b32 	%r352, %r351, 23;
	mov.b32 	%f229, %r352;
	ex2.approx.ftz.f32 	%f230, %f228;
	mul.f32 	%f231, %f230, %f229;
	add.f32 	%f232, %f220, %f231;
	sub.f32 	%f233, %f455, %f182;
	fma.rn.f32 	%f234, %f233, 0f3BBB989D, 0f3F000000;
	cvt.sat.f32.f32 	%f235, %f234;
	fma.rm.f32 	%f236, %f235, %f187, %f186;
	add.f32 	%f237, %f236, 0fCB40007F;
	neg.f32 	%f238, %f237;
	fma.rn.f32 	%f239, %f233, 0f3FB8AA3B, %f238;
	fma.rn.f32 	%f240, %f233, 0f32A57060, %f239;
	mov.b32 	%r353, %f236;
	shl.b32 	%r354, %r353, 23;
	mov.b32 	%f241, %r354;
	ex2.approx.ftz.f32 	%f242, %f240;
	mul.f32 	%f243, %f242, %f241;
	add.f32 	%f244, %f232, %f243;
	sub.f32 	%f245, %f457, %f182;
	fma.rn.f32 	%f246, %f245, 0f3BBB989D, 0f3F000000;
	cvt.sat.f32.f32 	%f247, %f246;
	fma.rm.f32 	%f248, %f247, %f187, %f186;
	add.f32 	%f249, %f248, 0fCB40007F;
	neg.f32 	%f250, %f249;
	fma.rn.f32 	%f251, %f245, 0f3FB8AA3B, %f250;
	fma.rn.f32 	%f252, %f245, 0f32A57060, %f251;
	mov.b32 	%r355, %f248;
	shl.b32 	%r356, %r355, 23;
	mov.b32 	%f253, %r356;
	ex2.approx.ftz.f32 	%f254, %f252;
	mul.f32 	%f255, %f254, %f253;
	add.f32 	%f256, %f244, %f255;
	sub.f32 	%f257, %f459, %f182;
	fma.rn.f32 	%f258, %f257, 0f3BBB989D, 0f3F000000;
	cvt.sat.f32.f32 	%f259, %f258;
	fma.rm.f32 	%f260, %f259, %f187, %f186;
	add.f32 	%f261, %f260, 0fCB40007F;
	neg.f32 	%f262, %f261;
	fma.rn.f32 	%f263, %f257, 0f3FB8AA3B, %f262;
	fma.rn.f32 	%f264, %f257, 0f32A57060, %f263;
	mov.b32 	%r357, %f260;
	shl.b32 	%r358, %r357, 23;
	mov.b32 	%f265, %r358;
	ex2.approx.ftz.f32 	%f266, %f264;
	mul.f32 	%f267, %f266, %f265;
	add.f32 	%f268, %f256, %f267;
	sub.f32 	%f269, %f461, %f182;
	fma.rn.f32 	%f270, %f269, 0f3BBB989D, 0f3F000000;
	cvt.sat.f32.f32 	%f271, %f270;
	fma.rm.f32 	%f272, %f271, %f187, %f186;
	add.f32 	%f273, %f272, 0fCB40007F;
	neg.f32 	%f274, %f273;
	fma.rn.f32 	%f275, %f269, 0f3FB8AA3B, %f274;
	fma.rn.f32 	%f276, %f269, 0f32A57060, %f275;
	mov.b32 	%r359, %f272;
	shl.b32 	%r360, %r359, 23;
	mov.b32 	%f277, %r360;
	ex2.approx.ftz.f32 	%f278, %f276;
	mul.f32 	%f279, %f278, %f277;
	add.f32 	%f280, %f268, %f279;
	sub.f32 	%f281, %f463, %f182;
	fma.rn.f32 	%f282, %f281, 0f3BBB989D, 0f3F000000;
	cvt.sat.f32.f32 	%f283, %f282;
	fma.rm.f32 	%f284, %f283, %f187, %f186;
	add.f32 	%f285, %f284, 0fCB40007F;
	neg.f32 	%f286, %f285;
	fma.rn.f32 	%f287, %f281, 0f3FB8AA3B, %f286;
	fma.rn.f32 	%f288, %f281, 0f32A57060, %f287;
	mov.b32 	%r361, %f284;
	shl.b32 	%r362, %r361, 23;
	mov.b32 	%f289, %r362;
	ex2.approx.ftz.f32 	%f290, %f288;
	mul.f32 	%f291, %f290, %f289;
	add.f32 	%f292, %f280, %f291;
	sub.f32 	%f293, %f465, %f182;
	fma.rn.f32 	%f294, %f293, 0f3BBB989D, 0f3F000000;
	cvt.sat.f32.f32 	%f295, %f294;
	fma.rm.f32 	%f296, %f295, %f187, %f186;
	add.f32 	%f297, %f296, 0fCB40007F;
	neg.f32 	%f298, %f297;
	fma.rn.f32 	%f299, %f293, 0f3FB8AA3B, %f298;
	fma.rn.f32 	%f300, %f293, 0f32A57060, %f299;
	mov.b32 	%r363, %f296;
	shl.b32 	%r364, %r363, 23;
	mov.b32 	%f301, %r364;
	ex2.approx.ftz.f32 	%f302, %f300;
	mul.f32 	%f303, %f302, %f301;
	add.f32 	%f304, %f292, %f303;
	sub.f32 	%f305, %f467, %f182;
	fma.rn.f32 	%f306, %f305, 0f3BBB989D, 0f3F000000;
	cvt.sat.f32.f32 	%f307, %f306;
	fma.rm.f32 	%f308, %f307, %f187, %f186;
	add.f32 	%f309, %f308, 0fCB40007F;
	neg.f32 	%f310, %f309;
	fma.rn.f32 	%f311, %f305, 0f3FB8AA3B, %f310;
	fma.rn.f32 	%f312, %f305, 0f32A57060, %f311;
	mov.b32 	%r365, %f308;
	shl.b32 	%r366, %r365, 23;
	mov.b32 	%f313, %r366;
	ex2.approx.ftz.f32 	%f314, %f312;
	mul.f32 	%f315, %f314, %f313;
	add.f32 	%f316, %f304, %f315;
	sub.f32 	%f317, %f469, %f182;
	fma.rn.f32 	%f318, %f317, 0f3BBB989D, 0f3F000000;
	cvt.sat.f32.f32 	%f319, %f318;
	fma.rm.f32 	%f320, %f319, %f187, %f186;
	add.f32 	%f321, %f320, 0fCB40007F;
	neg.f32 	%f322, %f321;
	fma.rn.f32 	%f323, %f317, 0f3FB8AA3B, %f322;
	fma.rn.f32 	%f324, %f317, 0f32A57060, %f323;
	mov.b32 	%r367, %f320;
	shl.b32 	%r368, %r367, 23;
	mov.b32 	%f325, %r368;
	ex2.approx.ftz.f32 	%f326, %f324;
	mul.f32 	%f327, %f326, %f325;
	add.f32 	%f328, %f316, %f327;
	sub.f32 	%f329, %f471, %f182;
	fma.rn.f32 	%f330, %f329, 0f3BBB989D, 0f3F000000;
	cvt.sat.f32.f32 	%f331, %f330;
	fma.rm.f32 	%f332, %f331, %f187, %f186;
	add.f32 	%f333, %f332, 0fCB40007F;
	neg.f32 	%f334, %f333;
	fma.rn.f32 	%f335, %f329, 0f3FB8AA3B, %f334;
	fma.rn.f32 	%f336, %f329, 0f32A57060, %f335;
	mov.b32 	%r369, %f332;
	shl.b32 	%r370, %r369, 23;
	mov.b32 	%f337, %r370;
	ex2.approx.ftz.f32 	%f338, %f336;
	mul.f32 	%f339, %f338, %f337;
	add.f32 	%f340, %f328, %f339;
	sub.f32 	%f341, %f473, %f182;
	fma.rn.f32 	%f342, %f341, 0f3BBB989D, 0f3F000000;
	cvt.sat.f32.f32 	%f343, %f342;
	fma.rm.f32 	%f344, %f343, %f187, %f186;
	add.f32 	%f345, %f344, 0fCB40007F;
	neg.f32 	%f346, %f345;
	fma.rn.f32 	%f347, %f341, 0f3FB8AA3B, %f346;
	fma.rn.f32 	%f348, %f341, 0f32A57060, %f347;
	mov.b32 	%r371, %f344;
	shl.b32 	%r372, %r371, 23;
	mov.b32 	%f349, %r372;
	ex2.approx.ftz.f32 	%f350, %f348;
	mul.f32 	%f351, %f350, %f349;
	add.f32 	%f352, %f340, %f351;
	sub.f32 	%f353, %f475, %f182;
	fma.rn.f32 	%f354, %f353, 0f3BBB989D, 0f3F000000;
	cvt.sat.f32.f32 	%f355, %f354;
	fma.rm.f32 	%f356, %f355, %f187, %f186;
	add.f32 	%f357, %f356, 0fCB40007F;
	neg.f32 	%f358, %f357;
	fma.rn.f32 	%f359, %f353, 0f3FB8AA3B, %f358;
	fma.rn.f32 	%f360, %f353, 0f32A57060, %f359;
	mov.b32 	%r373, %f356;
	shl.b32 	%r374, %r373, 23;
	mov.b32 	%f361, %r374;
	ex2.approx.ftz.f32 	%f362, %f360;
	mul.f32 	%f363, %f362, %f361;
	add.f32 	%f364, %f352, %f363;
	sub.f32 	%f365, %f477, %f182;
	fma.rn.f32 	%f366, %f365, 0f3BBB989D, 0f3F000000;
	cvt.sat.f32.f32 	%f367, %f366;
	fma.rm.f32 	%f368, %f367, %f187, %f186;
	add.f32 	%f369, %f368, 0fCB40007F;
	neg.f32 	%f370, %f369;
	fma.rn.f32 	%f371, %f365, 0f3FB8AA3B, %f370;
	fma.rn.f32 	%f372, %f365, 0f32A57060, %f371;
	mov.b32 	%r375, %f368;
	shl.b32 	%r376, %r375, 23;
	mov.b32 	%f373, %r376;
	ex2.approx.ftz.f32 	%f374, %f372;
	mul.f32 	%f375, %f374, %f373;
	add.f32 	%f376, %f364, %f375;
	sub.f32 	%f377, %f479, %f182;
	fma.rn.f32 	%f378, %f377, 0f3BBB989D, 0f3F000000;
	cvt.sat.f32.f32 	%f379, %f378;
	fma.rm.f32 	%f380, %f379, %f187, %f186;
	add.f32 	%f381, %f380, 0fCB40007F;
	neg.f32 	%f382, %f381;
	fma.rn.f32 	%f383, %f377, 0f3FB8AA3B, %f382;
	fma.rn.f32 	%f384, %f377, 0f32A57060, %f383;
	mov.b32 	%r377, %f380;
	shl.b32 	%r378, %r377, 23;
	mov.b32 	%f385, %r378;
	ex2.approx.ftz.f32 	%f386, %f384;
	mul.f32 	%f387, %f386, %f385;
	add.f32 	%f388, %f376, %f387;
	sub.f32 	%f389, %f481, %f182;
	fma.rn.f32 	%f390, %f389, 0f3BBB989D, 0f3F000000;
	cvt.sat.f32.f32 	%f391, %f390;
	fma.rm.f32 	%f392, %f391, %f187, %f186;
	add.f32 	%f393, %f392, 0fCB40007F;
	neg.f32 	%f394, %f393;
	fma.rn.f32 	%f395, %f389, 0f3FB8AA3B, %f394;
	fma.rn.f32 	%f396, %f389, 0f32A57060, %f395;
	mov.b32 	%r379, %f392;
	shl.b32 	%r380, %r379, 23;
	mov.b32 	%f397, %r380;
	ex2.approx.ftz.f32 	%f398, %f396;
	mul.f32 	%f399, %f398, %f397;
	add.f32 	%f400, %f388, %f399;
	sub.f32 	%f401, %f483, %f182;
	fma.rn.f32 	%f402, %f401, 0f3BBB989D, 0f3F000000;
	cvt.sat.f32.f32 	%f403, %f402;
	fma.rm.f32 	%f404, %f403, %f187, %f186;
	add.f32 	%f405, %f404, 0fCB40007F;
	neg.f32 	%f406, %f405;
	fma.rn.f32 	%f407, %f401, 0f3FB8AA3B, %f406;
	fma.rn.f32 	%f408, %f401, 0f32A57060, %f407;
	mov.b32 	%r381, %f404;
	shl.b32 	%r382, %r381, 23;
	mov.b32 	%f409, %r382;
	ex2.approx.ftz.f32 	%f410, %f408;
	mul.f32 	%f411, %f410, %f409;
	add.f32 	%f412, %f400, %f411;
	sub.f32 	%f413, %f485, %f182;
	fma.rn.f32 	%f414, %f413, 0f3BBB989D, 0f3F000000;
	cvt.sat.f32.f32 	%f415, %f414;
	fma.rm.f32 	%f416, %f415, %f187, %f186;
	add.f32 	%f417, %f416, 0fCB40007F;
	neg.f32 	%f418, %f417;
	fma.rn.f32 	%f419, %f413, 0f3FB8AA3B, %f418;
	fma.rn.f32 	%f420, %f413, 0f32A57060, %f419;
	mov.b32 	%r383, %f416;
	shl.b32 	%r384, %r383, 23;
	mov.b32 	%f421, %r384;
	ex2.approx.ftz.f32 	%f422, %f420;
	mul.f32 	%f423, %f422, %f421;
	add.f32 	%f424, %f412, %f423;
	sub.f32 	%f425, %f487, %f182;
	fma.rn.f32 	%f426, %f425, 0f3BBB989D, 0f3F000000;
	cvt.sat.f32.f32 	%f427, %f426;
	fma.rm.f32 	%f428, %f427, %f187, %f186;
	add.f32 	%f429, %f428, 0fCB40007F;
	neg.f32 	%f430, %f429;
	fma.rn.f32 	%f431, %f425, 0f3FB8AA3B, %f430;
	fma.rn.f32 	%f432, %f425, 0f32A57060, %f431;
	mov.b32 	%r385, %f428;
	shl.b32 	%r386, %r385, 23;
	mov.b32 	%f433, %r386;
	ex2.approx.ftz.f32 	%f434, %f432;
	mul.f32 	%f435, %f434, %f433;
	add.f32 	%f436, %f424, %f435;
	mov.b32 	%r387, %f436;
	shfl.sync.bfly.b32	%r388|%p114, %r387, 16, 31, -1;
	mov.b32 	%f437, %r388;
	add.f32 	%f438, %f436, %f437;
	mov.b32 	%r389, %f438;
	shfl.sync.bfly.b32	%r390|%p115, %r389, 8, 31, -1;
	mov.b32 	%f439, %r390;
	add.f32 	%f440, %f438, %f439;
	mov.b32 	%r391, %f440;
	shfl.sync.bfly.b32	%r392|%p116, %r391, 4, 31, -1;
	mov.b32 	%f441, %r392;
	add.f32 	%f442, %f440, %f441;
	mov.b32 	%r393, %f442;
	shfl.sync.bfly.b32	%r394|%p117, %r393, 2, 31, -1;
	mov.b32 	%f443, %r394;
	add.f32 	%f444, %f442, %f443;
	mov.b32 	%r395, %f444;
	shfl.sync.bfly.b32	%r396|%p118, %r395, 1, 31, -1;
	mov.b32 	%f445, %r396;
	add.f32 	%f446, %f444, %f445;
	div.rn.f32 	%f87, %f195, %f446;
	div.rn.f32 	%f88, %f207, %f446;
	div.rn.f32 	%f89, %f219, %f446;
	div.rn.f32 	%f90, %f231, %f446;
	div.rn.f32 	%f91, %f243, %f446;
	div.rn.f32 	%f92, %f255, %f446;
	div.rn.f32 	%f93, %f267, %f446;
	div.rn.f32 	%f94, %f279, %f446;
	div.rn.f32 	%f95, %f291, %f446;
	div.rn.f32 	%f96, %f303, %f446;
	div.rn.f32 	%f97, %f315, %f446;
	div.rn.f32 	%f98, %f327, %f446;
	div.rn.f32 	%f99, %f339, %f446;
	div.rn.f32 	%f100, %f351, %f446;
	div.rn.f32 	%f101, %f363, %f446;
	div.rn.f32 	%f102, %f375, %f446;
	div.rn.f32 	%f103, %f387, %f446;
	div.rn.f32 	%f104, %f399, %f446;
	div.rn.f32 	%f105, %f411, %f446;
	div.rn.f32 	%f106, %f423, %f446;
	div.rn.f32 	%f107, %f435, %f446;
	mad.lo.s64 	%rd182, %rd193, %rd38, %rd181;
	cvta.to.global.u64 	%rd183, %rd37;
	shl.b64 	%rd184, %rd182, 2;
	add.s64 	%rd26, %rd183, %rd184;
	@%p108 bra 	$L__BB417_48;
	st.global.f32 	[%rd26], %f87;
$L__BB417_48:
	setp.le.s64 	%p119, %rd40, %rd7;
	@%p119 bra 	$L__BB417_50;
	st.global.f32 	[%rd26+128], %f88;
$L__BB417_50:
	setp.le.s64 	%p120, %rd40, %rd8;
	@%p120 bra 	$L__BB417_52;
	st.global.f32 	[%rd26+256], %f89;
$L__BB417_52:
	setp.le.s64 	%p121, %rd40, %rd9;
	@%p121 bra 	$L__BB417_54;
	st.global.f32 	[%rd26+384], %f90;
$L__BB417_54:
	setp.le.s64 	%p122, %rd40, %rd10;
	@%p122 bra 	$L__BB417_56;
	st.global.f32 	[%rd26+512], %f91;
$L__BB417_56:
	setp.le.s64 	%p123, %rd40, %rd11;
	@%p123 bra 	$L__BB417_58;
	st.global.f32 	[%rd26+640], %f92;
$L__BB417_58:
	setp.le.s64 	%p124, %rd40, %rd12;
	@%p124 bra 	$L__BB417_60;
	st.global.f32 	[%rd26+768], %f93;
$L__BB417_60:
	mov.u32 	%r397, %tid.x;
	add.s32 	%r398, %r397, 224;
	cvt.u64.u32 	%rd185, %r398;
	setp.le.s64 	%p125, %rd40, %rd185;
	@%p125 bra 	$L__BB417_62;
	st.global.f32 	[%rd26+896], %f94;
$L__BB417_62:
	setp.le.s64 	%p126, %rd40, %rd13;
	@%p126 bra 	$L__BB417_64;
	st.global.f32 	[%rd26+1024], %f95;
$L__BB417_64:
	setp.le.s64 	%p127, %rd40, %rd14;
	@%p127 bra 	$L__BB417_66;
	st.global.f32 	[%rd26+1152], %f96;
$L__BB417_66:
	setp.le.s64 	%p128, %rd40, %rd15;
	@%p128 bra 	$L__BB417_68;
	st.global.f32 	[%rd26+1280], %f97;
$L__BB417_68:
	add.s32 	%r400, %r397, 352;
	cvt.u64.u32 	%rd186, %r400;
	setp.le.s64 	%p129, %rd40, %rd186;
	@%p129 bra 	$L__BB417_70;
	st.global.f32 	[%rd26+1408], %f98;
$L__BB417_70:
	add.s32 	%r402, %r397, 384;
	cvt.u64.u32 	%rd187, %r402;
	setp.le.s64 	%p130, %rd40, %rd187;
	@%p130 bra 	$L__BB417_72;
	st.global.f32 	[%rd26+1536], %f99;
$L__BB417_72:
	add.s32 	%r404, %r397, 416;
	cvt.u64.u32 	%rd188, %r404;
	setp.le.s64 	%p131, %rd40, %rd188;
	@%p131 bra 	$L__BB417_74;
	st.global.f32 	[%rd26+1664], %f100;
$L__BB417_74:
	add.s32 	%r406, %r397, 448;
	cvt.u64.u32 	%rd189, %r406;
	setp.le.s64 	%p132, %rd40, %rd189;
	@%p132 bra 	$L__BB417_76;
	st.global.f32 	[%rd26+1792], %f101;
$L__BB417_76:
	setp.le.s64 	%p133, %rd40, %rd16;
	@%p133 bra 	$L__BB417_78;
	st.global.f32 	[%rd26+1920], %f102;
$L__BB417_78:
	setp.le.s64 	%p134, %rd40, %rd17;
	@%p134 bra 	$L__BB417_80;
	st.global.f32 	[%rd26+2048], %f103;
$L__BB417_80:
	setp.le.s64 	%p135, %rd40, %rd18;
	@%p135 bra 	$L__BB417_82;
	st.global.f32 	[%rd26+2176], %f104;
$L__BB417_82:
	setp.le.s64 	%p136, %rd40, %rd19;
	@%p136 bra 	$L__BB417_84;
	st.global.f32 	[%rd26+2304], %f105;
$L__BB417_84:
	setp.le.s64 	%p137, %rd40, %rd20;
	@%p137 bra 	$L__BB417_86;
	st.global.f32 	[%rd26+2432], %f106;
$L__BB417_86:
	setp.le.s64 	%p138, %rd40, %rd21;
	@%p138 bra 	$L__BB417_88;
	st.global.f32 	[%rd26+2560], %f107;
$L__BB417_88:
	ld.param.u64 	%rd192, [_Z15SoftmaxWarpImplI22BroadcastScaleMaskLoadIffbLm3EiE11DirectStoreIffEfLi1ELi21ELi32ELi1ELb1EL9Algorithm0EEvT_T0_ll_param_2];
	mov.u32 	%r407, %nctaid.x;
	mov.u32 	%r408, %ntid.y;
	mul.lo.s32 	%r409, %r407, %r408;
	cvt.s64.s32 	%rd190, %r409;
	add.s64 	%rd193, %rd193, %rd190;
	setp.lt.s64 	%p139, %rd193, %rd192;
	@%p139 bra 	$L__BB417_4;
$L__BB417_89:
	ret;

}
	// .globl	_Z15SoftmaxWarpImplI22BroadcastScaleMaskLoadIffbLm3EiE11DirectStoreIffEfLi1ELi22ELi32ELi1ELb0EL9Algorithm0EEvT_T0_ll
.visible .entry _Z15SoftmaxWarpImplI22BroadcastScaleMaskLoadIffbLm3EiE11DirectStoreIffEfLi1ELi22ELi32ELi1ELb0EL9Algorithm0EEvT_T0_ll(
	.param .align 8 .b8 _Z15SoftmaxWarpImplI22BroadcastScaleMaskLoadIffbLm3EiE11DirectStoreIffEfLi1ELi22ELi32ELi1ELb0EL9Algorithm0EEvT_T0_ll_param_0[112],
	.param .align 8 .b8 _Z15SoftmaxWarpImplI22BroadcastScaleMaskLoadIffbLm3EiE11DirectStoreIffEfLi1ELi22ELi32ELi1ELb0EL9Algorithm0EEvT_T0_ll_param_1[16],
	.param .u64 _Z15SoftmaxWarpImplI22BroadcastScaleMaskLoadIffbLm3EiE11DirectStoreIffEfLi1ELi22ELi32ELi1ELb0EL9Algorithm0EEvT_T0_ll_param_2,
	.param .u64 _Z15SoftmaxWarpImplI22BroadcastScaleMaskLoadIffbLm3EiE11DirectStoreIffEfLi1ELi22ELi32ELi1ELb0EL9Algorithm0EEvT_T0_ll_param_3
)
{
	.reg .pred 	%p<39>;
	.reg .b16 	%rs<31>;
	.reg .b32 	%r<378>;
	.reg .b32 	%f<399>;
	.reg .b64 	%rd<167>;

	ld.param.u64 	%rd22, [_Z15SoftmaxWarpImplI22BroadcastScaleMaskLoadIffbLm3EiE11DirectStoreIffEfLi1ELi22ELi32ELi1ELb0EL9Algorithm0EEvT_T0_ll_param_1+8];
	ld.param.u64 	%rd21, [_Z15SoftmaxWarpImplI22BroadcastScaleMaskLoadIffbLm3EiE11DirectStoreIffEfLi1ELi22ELi32ELi1ELb0EL9Algorithm0EEvT_T0_ll_param_1];
	ld.param.v2.f32 	{%f1, %f2}, [_Z15SoftmaxWarpImplI22BroadcastScaleMaskLoadIffbLm3EiE11DirectStoreIffEfLi1ELi22ELi32ELi1ELb0EL9Algorithm0EEvT_T0_ll_param_0+104];
	ld.param.u64 	%rd20, [_Z15SoftmaxWarpImplI22BroadcastScaleMaskLoadIffbLm3EiE11DirectStoreIffEfLi1ELi22ELi32ELi1ELb0EL9Algorithm0EEvT_T0_ll_param_0+96];
	ld.param.u32 	%r11, [_Z15SoftmaxWarpImplI22BroadcastScaleMaskLoadIffbLm3EiE11DirectStoreIffEfLi1ELi22ELi32ELi1ELb0EL9Algorithm0EEvT_T0_ll_param_0+80];
	ld.param.v2.u32 	{%r9, %r10}, [_Z15SoftmaxWarpImplI22BroadcastScaleMaskLoadIffbLm3EiE11DirectStoreIffEfLi1ELi22ELi32ELi1ELb0EL9Algorithm0EEvT_T0_ll_param_0+72];
	ld.param.v2.u32 	{%r6, %r7}, [_Z15SoftmaxWarpImplI22BroadcastScaleMaskLoadIffbLm3EiE11DirectStoreIffEfLi1ELi22ELi32ELi1ELb0EL9Algorithm0EEvT_T0_ll_param_0+48];
	ld.param.u64 	%rd16, [_Z15SoftmaxWarpImplI22BroadcastScaleMaskLoadIffbLm3EiE11DirectStoreIffEfLi1ELi22ELi32ELi1ELb0EL9Algorithm0EEvT_T0_ll_param_0+32];
	ld.param.u64 	%rd15, [_Z15SoftmaxWarpImplI22BroadcastScaleMaskLoadIffbLm3EiE11DirectStoreIffEfLi1ELi22ELi32ELi1ELb0EL9Algorithm0EEvT_T0_ll_param_0+24];
	ld.param.u64 	%rd14, [_Z15SoftmaxWarpImplI22BroadcastScaleMaskLoadIffbLm3EiE11DirectStoreIffEfLi1ELi22ELi32ELi1ELb0EL9Algorithm0EEvT_T0_ll_param_0+16];
	ld.param.u64 	%rd13, [_Z15SoftmaxWarpImplI22BroadcastScaleMaskLoadIffbLm3EiE11DirectStoreIffEfLi1ELi22ELi32ELi1ELb0EL9Algorithm0EEvT_T0_ll_param_0+8];
	ld.param.u64 	%rd12, [_Z15SoftmaxWarpImplI22BroadcastScaleMaskLoadIffbLm3EiE11DirectStoreIffEfLi1ELi22ELi32ELi1ELb0EL9Algorithm0EEvT_T0_ll_param_0];
	ld.param.u64 	%rd23, [_Z15SoftmaxWarpImplI22BroadcastScaleMaskLoadIffbLm3EiE11DirectStoreIffEfLi1ELi22ELi32ELi1ELb0EL9Algorithm0EEvT_T0_ll_param_2];
	ld.param.u64 	%rd24, [_Z15SoftmaxWarpImplI22BroadcastScaleMaskLoadIffbLm3EiE11DirectStoreIffEfLi1ELi22ELi32ELi1ELb0EL9Algorithm0EEvT_T0_ll_param_3];
	setp.lt.s64 	%p1, %rd24, 705;
	@%p1 bra 	$L__BB418_2;
	mov.u64 	%rd25, $str;
	cvta.global.u64 	%rd26, %rd25;
	mov.u64 	%rd27, $str$1;
	cvta.global.u64 	%rd28, %rd27;
	mov.u64 	%rd29, __unnamed_409;
	cvta.global.u64 	%rd30, %rd29;
	{ // callseq 408, 0
	.param .b64 param0;
	st.param.b64 	[param0], %rd26;
	.param .b64 param1;
	st.param.b64 	[param1], %rd28;
	.param .b32 param2;
	st.param.b32 	[param2], 254;
	.param .b64 param3;
	st.param.b64 	[param3], %rd30;
	.param .b64 param4;
	st.param.b64 	[param4], 1;
	call.uni 
	__assertfail, 
	(
	param0, 
	param1, 
	param2, 
	param3, 
	param4
	);
	} // callseq 408
$L__BB418_2:
	mov.u32 	%r22, %ctaid.x;
	mov.u32 	%r23, %ntid.y;
	mov.u32 	%r24, %tid.y;
	mad.lo.s32 	%r25, %r22, %r23, %r24;
	mov.u32 	%r26, %nctaid.x;
	mul.lo.s32 	%r5, %r26, %r23;
	cvt.s64.s32 	%rd166, %r25;
	setp.le.s64 	%p2, %rd23, %rd166;
	@%p2 bra 	$L__BB418_5;
	cvta.to.global.u64 	%rd5, %rd12;
	cvta.to.global.u64 	%rd6, %rd13;
	mov.u32 	%r27, %tid.x;
	cvt.u64.u32 	%rd7, %r27;
	cvta.to.global.u64 	%rd8, %rd21;
	cvt.s64.s32 	%rd9, %r5;
$L__BB418_4:
	setp.eq.s64 	%p3, %rd16, 1;
	setp.eq.s64 	%p4, %rd15, 1;
	setp.eq.s64 	%p5, %rd14, 1;
	mad.lo.s64 	%rd31, %rd20, %rd166, %rd7;
	cvt.u32.u64 	%r28, %rd31;
	div.s32 	%r29, %r28, %r6;
	mul.lo.s32 	%r30, %r29, %r6;
	sub.s32 	%r31, %r28, %r30;
	div.s32 	%r32, %r31, %r7;
	mul.lo.s32 	%r33, %r32, %r7;
	sub.s32 	%r34, %r31, %r33;
	selp.b32 	%r35, 0, %r29, %p5;
	selp.b32 	%r36, 0, %r32, %p4;
	selp.b32 	%r37, 0, %r34, %p3;
	mul.lo.s32 	%r38, %r9, %r35;
	mad.lo.s32 	%r39, %r10, %r36, %r38;
	mad.lo.s32 	%r40, %r11, %r37, %r39;
	shl.b64 	%rd32, %rd31, 32;
	shr.s64 	%rd33, %rd32, 30;
	add.s64 	%rd34, %rd5, %rd33;
	ld.global.f32 	%f3, [%rd34];
	cvt.s64.s32 	%rd35, %r40;
	add.s64 	%rd36, %rd6, %rd35;
	ld.global.u8 	%rs9, [%rd36];
	setp.eq.s16 	%p6, %rs9, 0;
	mul.f32 	%f4, %f3, %f2;
	selp.f32 	%f5, %f1, %f4, %p6;
	max.f32 	%f6, %f5, 0fFF800000;
	add.s64 	%rd37, %rd31, 32;
	cvt.u32.u64 	%r41, %rd37;
	div.s32 	%r42, %r41, %r6;
	mul.lo.s32 	%r43, %r42, %r6;
	sub.s32 	%r44, %r41, %r43;
	div.s32 	%r45, %r44, %r7;
	mul.lo.s32 	%r46, %r45, %r7;
	sub.s32 	%r47, %r44, %r46;
	selp.b32 	%r48, 0, %r42, %p5;
	selp.b32 	%r49, 0, %r45, %p4;
	selp.b32 	%r50, 0, %r47, %p3;
	mul.lo.s32 	%r51, %r9, %r48;
	mad.lo.s32 	%r52, %r10, %r49, %r51;
	mad.lo.s32 	%r53, %r11, %r50, %r52;
	shl.b64 	%rd38, %rd37, 32;
	shr.s64 	%rd39, %rd38, 30;
	add.s64 	%rd40, %rd5, %rd39;
	ld.global.f32 	%f7, [%rd40];
	cvt.s64.s32 	%rd41, %r53;
	add.s64 	%rd42, %rd6, %rd41;
	ld.global.u8 	%rs10, [%rd42];
	setp.eq.s16 	%p7, %rs10, 0;
	mul.f32 	%f8, %f7, %f2;
	selp.f32 	%f9, %f1, %f8, %p7;
	max.f32 	%f10, %f6, %f9;
	add.s64 	%rd43, %rd31, 64;
	cvt.u32.u64 	%r54, %rd43;
	div.s32 	%r55, %r54, %r6;
	mul.lo.s32 	%r56, %r55, %r6;
	sub.s32 	%r57, %r54, %r56;
	div.s32 	%r58, %r57, %r7;
	mul.lo.s32 	%r59, %r58, %r7;
	sub.s32 	%r60, %r57, %r59;
	selp.b32 	%r61, 0, %r55, %p5;
	selp.b32 	%r62, 0, %r58, %p4;
	selp.b32 	%r63, 0, %r60, %p3;
	mul.lo.s32 	%r64, %r9, %r61;
	mad.lo.s32 	%r65, %r10, %r62, %r64;
	mad.lo.s32 	%r66, %r11, %r63, %r65;
	shl.b64 	%rd44, %rd43, 32;
	shr.s64 	%rd45, %rd44, 30;
	add.s64 	%rd46, %rd5, %rd45;
	ld.global.f32 	%f11, [%rd46];
	cvt.s64.s32 	%rd47, %r66;
	add.s64 	%rd48, %rd6, %rd47;
	ld.global.u8 	%rs11, [%rd48];
	setp.eq.s16 	%p8, %rs11, 0;
	mul.f32 	%f12, %f11, %f2;
	selp.f32 	%f13, %f1, %f12, %p8;
	max.f32 	%f14, %f10, %f13;
	add.s64 	%rd49, %rd31, 96;
	cvt.u32.u64 	%r67, %rd49;
	div.s32 	%r68, %r67, %r6;
	mul.lo.s32 	%r69, %r68, %r6;
	sub.s32 	%r70, %r67, %r69;
	div.s32 	%r71, %r70, %r7;
	mul.lo.s32 	%r72, %r71, %r7;
	sub.s32 	%r73, %r70, %r72;
	selp.b32 	%r74, 0, %r68, %p5;
	selp.b32 	%r75, 0, %r71, %p4;
	selp.b32 	%r76, 0, %r73, %p3;
	mul.lo.s32 	%r77, %r9, %r74;
	mad.lo.s32 	%r78, %r10, %r75, %r77;
	mad.lo.s32 	%r79, %r11, %r76, %r78;
	shl.b64 	%rd50, %rd49, 32;
	shr.s64 	%rd51, %rd50, 30;
	add.s64 	%rd52, %rd5, %rd51;
	ld.global.f32 	%f15, [%rd52];
	cvt.s64.s32 	%rd53, %r79;
	add.s64 	%rd54, %rd6, %rd53;
	ld.global.u8 	%rs12, [%rd54];
	setp.eq.s16 	%p9, %rs12, 0;
	mul.f32 	%f16, %f15, %f2;
	selp.f32 	%f17, %f1, %f16, %p9;
	max.f32 	%f18, %f14, %f17;
	add.s64 	%rd55, %rd31, 128;
	cvt.u32.u64 	%r80, %rd55;
	div.s32 	%r81, %r80, %r6;
	mul.lo.s32 	%r82, %r81, %r6;
	sub.s32 	%r83, %r80, %r82;
	div.s32 	%r84, %r83, %r7;
	mul.lo.s32 	%r85, %r84, %r7;
	sub.s32 	%r86, %r83, %r85;
	selp.b32 	%r87, 0, %r81, %p5;
	selp.b32 	%r88, 0, %r84, %p4;
	selp.b32 	%r89, 0, %r86, %p3;
	mul.lo.s32 	%r90, %r9, %r87;
	mad.lo.s32 	%r91, %r10, %r88, %r90;
	mad.lo.s32 	%r92, %r11, %r89, %r91;
	shl.b64 	%rd56, %rd55, 32;
	shr.s64 	%rd57, %rd56, 30;
	add.s64 	%rd58, %rd5, %rd57;
	ld.global.f32 	%f19, [%rd58];
	cvt.s64.s32 	%rd59, %r92;
	add.s64 	%rd60, %rd6, %rd59;
	ld.global.u8 	%rs13, [%rd60];
	setp.eq.s16 	%p10, %rs13, 0;
	mul.f32 	%f20, %f19, %f2;
	selp.f32 	%f21, %f1, %f20, %p10;
	max.f32 	%f22, %f18, %f21;
	add.s64 	%rd61, %rd31, 160;
	cvt.u32.u64 	%r93, %rd61;
	div.s32 	%r94, %r93, %r6;
	mul.lo.s32 	%r95, %r94, %r6;
	sub.s32 	%r96, %r93, %r95;
	div.s32 	%r97, %r96, %r7;
	mul.lo.s32 	%r98, %r97, %r7;
	sub.s32 	%r99, %r96, %r98;
	selp.b32 	%r100, 0, %r94, %p5;
	selp.b32 	%r101, 0, %r97, %p4;
	selp.b32 	%r102, 0, %r99, %p3;
	mul.lo.s32 	%r103, %r9, %r100;
	mad.lo.s32 	%r104, %r10, %r101, %r103;
	mad.lo.s32 	%r105, %r11, %r102, %r104;
	shl.b64 	%rd62, %rd61, 32;
	shr.s64 	%rd63, %rd62, 30;
	add.s64 	%rd64, %rd5, %rd63;
	ld.global.f32 	%f23, [%rd64];
	cvt.s64.s32 	%rd65, %r105;
	add.s64 	%rd66, %rd6, %rd65;
	ld.global.u8 	%rs14, [%rd66];
	setp.eq.s16 	%p11, %rs14, 0;
	mul.f32 	%f24, %f23, %f2;
	selp.f32 	%f25, %f1, %f24, %p11;
	max.f32 	%f26, %f22, %f25;
	add.s64 	%rd67, %rd31, 192;
	cvt.u32.u64 	%r106, %rd67;
	div.s32 	%r107, %r106, %r6;
	mul.lo.s32 	%r108, %r107, %r6;
	sub.s32 	%r109, %r106, %r108;
	div.s32 	%r110, %r109, %r7;
	mul.lo.s32 	%r111, %r110, %r7;
	sub.s32 	%r112, %r109, %r111;
	selp.b32 	%r113, 0, %r107, %p5;
	selp.b32 	%r114, 0, %r110, %p4;
	selp.b32 	%r115, 0, %r112, %p3;
	mul.lo.s32 	%r116, %r9, %r113;
	mad.lo.s32 	%r117, %r10, %r114, %r116;
	mad.lo.s32 	%r118, %r11, %r115, %r117;
	shl.b64 	%rd68, %rd67, 32;
	shr.s64 	%rd69, %rd68, 30;
	add.s64 	%rd70, %rd5, %rd69;
	ld.global.f32 	%f27, [%rd70];
	cvt.s64.s32 	%rd71, %r118;
	add.s64 	%rd72, %rd6, %rd71;
	ld.global.u8 	%rs15, [%rd72];
	setp.eq.s16 	%p12, %rs15, 0;
	mul.f32 	%f28, %f27, %f2;
	selp.f32 	%f29, %f1, %f28, %p12;
	max.f32 	%f30, %f26, %f29;
	add.s64 	%rd73, %rd31, 224;
	cvt.u32.u64 	%r119, %rd73;
	div.s32 	%r120, %r119, %r6;
	mul.lo.s32 	%r121, %r120, %r6;
	sub.s32 	%r122, %r119, %r121;
	div.s32 	%r123, %r122, %r7;
	mul.lo.s32 	%r124, %r123, %r7;
	sub.s32 	%r125, %r122, %r124;
	selp.b32 	%r126, 0, %r120, %p5;
	selp.b32 	%r127, 0, %r123, %p4;
	selp.b32 	%r128, 0, %r125, %p3;
	mul.lo.s32 	%r129, %r9, %r126;
	mad.lo.s32 	%r130, %r10, %r127, %r129;
	mad.lo.s32 	%r131, %r11, %r128, %r130;
	shl.b64 	%rd74, %rd73, 32;
	shr.s64 	%rd75, %rd74, 30;
	add.s64 	%rd76, %rd5, %rd75;
	ld.global.f32 	%f31, [%rd76];
	cvt.s64.s32 	%rd77, %r131;
	add.s64 	%rd78, %rd6, %rd77;
	ld.global.u8 	%rs16, [%rd78];
	setp.eq.s16 	%p13, %rs16, 0;
	mul.f32 	%f32, %f31, %f2;
	selp.f32 	%f33, %f1, %f32, %p13;
	max.f32 	%f34, %f30, %f33;
	add.s64 	%rd79, %rd31, 256;
	cvt.u32.u64 	%r132, %rd79;
	div.s32 	%r133, %r132, %r6;
	mul.lo.s32 	%r134, %r133, %r6;
	sub.s32 	%r135, %r132, %r134;
	div.s32 	%r136, %r135, %r7;
	mul.lo.s32 	%r137, %r136, %r7;
	sub.s32 	%r138, %r135, %r137;
	selp.b32 	%r139, 0, %r133, %p5;
	selp.b32 	%r140, 0, %r136, %p4;
	selp.b32 	%r141, 0, %r138, %p3;
	mul.lo.s32 	%r142, %r9, %r139;
	mad.lo.s32 	%r143, %r10, %r140, %r142;
	mad.lo.s32 	%r144, %r11, %r141, %r143;
	shl.b64 	%rd80, %rd79, 32;
	shr.s64 	%rd81, %rd80, 30;
	add.s64 	%rd82, %rd5, %rd81;
	ld.global.f32 	%f35, [%rd82];
	cvt.s64.s32 	%rd83, %r144;
	add.s64 	%rd84, %rd6, %rd83;
	ld.global.u8 	%rs17, [%rd84];
	setp.eq.s16 	%p14, %rs17, 0;
	mul.f32 	%f36, %f35, %f2;
	selp.f32 	%f37, %f1, %f36, %p14;
	max.f32 	%f38, %f34, %f37;
	add.s64 	%rd85, %rd31, 288;
	cvt.u32.u64 	%r145, %rd85;
	div.s32 	%r146, %r145, %r6;
	mul.lo.s32 	%r147, %r146, %r6;
	sub.s32 	%r148, %r145, %r147;
	div.s32 	%r149, %r148, %r7;
	mul.lo.s32 	%r150, %r149, %r7;
	sub.s32 	%r151, %r148, %r150;
	selp.b32 	%r152, 0, %r146, %p5;
	selp.b32 	%r153, 0, %r149, %p4;
	selp.b32 	%r154, 0, %r151, %p3;
	mul.lo.s32 	%r155, %r9, %r152;
	mad.lo.s32 	%r156, %r10, %r153, %r155;
	mad.lo.s32 	%r157, %r11, %r154, %r156;
	shl.b64 	%rd86, %rd85, 32;
	shr.s64 	%rd87, %rd86, 30;
	add.s64 	%rd88, %rd5, %rd87;
	ld.global.f32 	%f39, [%rd88];
	cvt.s64.s32 	%rd89, %r157;
	add.s64 	%rd90, %rd6, %rd89;
	ld.global.u8 	%rs18, [%rd90];
	setp.eq.s16 	%p15, %rs18, 0;
	mul.f32 	%f40, %f39, %f2;
	selp.f32 	%f41, %f1, %f40, %p15;
	max.f32 	%f42, %f38, %f41;
	add.s64 	%rd91, %rd31, 320;
	cvt.u32.u64 	%r158, %rd91;
	div.s32 	%r159, %r158, %r6;
	mul.lo.s32 	%r160, %r159, %r6;
	sub.s32 	%r161, %r158, %r160;
	div.s32 	%r162, %r161, %r7;
	mul.lo.s32 	%r163, %r162, %r7;
	sub.s32 	%r164, %r161, %r163;
	selp.b32 	%r165, 0, %r159, %p5;
	selp.b32 	%r166, 0, %r162, %p4;
	selp.b32 	%r167, 0, %r164, %p3;
	mul.lo.s32 	%r168, %r9, %r165;
	mad.lo.s32 	%r169, %r10, %r166, %r168;
	mad.lo.s32 	%r170, %r11, %r167, %r169;
	shl.b64 	%rd92, %rd91, 32;
	shr.s64 	%rd93, %rd92, 30;
	add.s64 	%rd94, %rd5, %rd93;
	ld.global.f32 	%f43, [%rd94];
	cvt.s64.s32 	%rd95, %r170;
	add.s64 	%rd96, %rd6, %rd95;
	ld.global.u8 	%rs19, [%rd96];
	setp.eq.s16 	%p16, %rs19, 0;
	mul.f32 	%f44, %f43, %f2;
	selp.f32 	%f45, %f1, %f44, %p16;
	max.f32 	%f46, %f42, %f45;
	add.s64 	%rd97, %rd31, 352;
	cvt.u32.u64 	%r171, %rd97;
	div.s32 	%r172, %r171, %r6;
	mul.lo.s32 	%r173, %r172, %r6;
	sub.s32 	%r174, %r171, %r173;
	div.s32 	%r175, %r174, %r7;
	mul.lo.s32 	%r176, %r175, %r7;
	sub.s32 	%r177, %r174, %r176;
	selp.b32 	%r178, 0, %r172, %p5;
	selp.b32 	%r179, 0, %r175, %p4;
	selp.b32 	%r180, 0, %r177, %p3;
	mul.lo.s32 	%r181, %r9, %r178;
	mad.lo.s32 	%r182, %r10, %r179, %r181;
	mad.lo.s32 	%r183, %r11, %r180, %r182;
	shl.b64 	%rd98, %rd97, 32;
	shr.s64 	%rd99, %rd98, 30;
	add.s64 	%rd100, %rd5, %rd99;
	ld.global.f32 	%f47, [%rd100];
	cvt.s64.s32 	%rd101, %r183;
	add.s64 	%rd102, %rd6, %rd101;
	ld.global.u8 	%rs20, [%rd102];
	setp.eq.s16 	%p17, %rs20, 0;
	mul.f32 	%f48, %f47, %f2;
	selp.f32 	%f49, %f1, %f48, %p17;
	max.f32 	%f50, %f46, %f49;
	add.s64 	%rd103, %rd31, 384;
	cvt.u32.u64 	%r184, %rd103;
	div.s32 	%r185, %r184, %r6;
	mul.lo.s32 	%r186, %r185, %r6;
	sub.s32 	%r187, %r184, %r186;
	div.s32 	%r188, %r187, %r7;
	mul.lo.s32 	%r189, %r188, %r7;
	sub.s32 	%r190, %r187, %r189;
	selp.b32 	%r191, 0, %r185, %p5;
	selp.b32 	%r192, 0, %r188, %p4;
	selp.b32 	%r193, 0, %r190, %p3;
	mul.lo.s32 	%r194, %r9, %r191;
	mad.lo.s32 	%r195, %r10, %r192, %r194;
	mad.lo.s32 	%r196, %r11, %r193, %r195;
	shl.b64 	%rd104, %rd103, 32;
	shr.s64 	%rd105, %rd104, 30;
	add.s64 	%rd106, %rd5, %rd105;
	ld.global.f32 	%f51, [%rd106];
	cvt.s64.s32 	%rd107, %r196;
	add.s64 	%rd108, %rd6, %rd107;
	ld.global.u8 	%rs21, [%rd108];
	setp.eq.s16 	%p18, %rs21, 0;
	mul.f32 	%f52, %f51, %f2;
	selp.f32 	%f53, %f1, %f52, %p18;
	max.f32 	%f54, %f50, %f53;
	add.s64 	%rd109, %rd31, 416;
	cvt.u32.u64 	%r197, %rd109;
	div.s32 	%r198, %r197, %r6;
	mul.lo.s32 	%r199, %r198, %r6;
	sub.s32 	%r200, %r197, %r199;
	div.s32 	%r201, %r200, %r7;
	mul.lo.s32 	%r202, %r201, %r7;
	sub.s32 	%r203, %r200, %r202;
	selp.b32 	%r204, 0, %r198, %p5;
	selp.b32 	%r205, 0, %r201, %p4;
	selp.b32 	%r206, 0, %r203, %p3;
	mul.lo.s32 	%r207, %r9, %r204;
	mad.lo.s32 	%r208, %r10, %r205, %r207;
	mad.lo.s32 	%r209, %r11, %r206, %r208;
	shl.b64 	%rd110, %rd109, 32;
	shr.s64 	%rd111, %rd110, 30;
	add.s64 	%rd112, %rd5, %rd111;
	ld.global.f32 	%f55, [%rd112];
	cvt.s64.s32 	%rd113, %r209;
	add.s64 	%rd114, %rd6, %rd113;
	ld.global.u8 	%rs22, [%rd114];
	setp.eq.s16 	%p19, %rs22, 0;
	mul.f32 	%f56, %f55, %f2;
	selp.f32 	%f57, %f1, %f56, %p19;
	max.f32 	%f58, %f54, %f57;
	add.s64 	%rd115, %rd31, 448;
	cvt.u32.u64 	%r210, %rd115;
	div.s32 	%r211, %r210, %r6;
	mul.lo.s32 	%r212, %r211, %r6;
	sub.s32 	%r213, %r210, %r212;
	div.s32 	%r214, %r213, %r7;
	mul.lo.s32 	%r215, %r214, %r7;
	sub.s32 	%r216, %r213, %r215;
	selp.b32 	%r217, 0, %r211, %p5;
	selp.b32 	%r218, 0, %r214, %p4;
	selp.b32 	%r219, 0, %r216, %p3;
	mul.lo.s32 	%r220, %r9, %r217;
	mad.lo.s32 	%r221, %r10, %r218, %r220;
	mad.lo.s32 	%r222, %r11, %r219, %r221;
	shl.b64 	%rd116, %rd115, 32;
	shr.s64 	%rd117, %rd116, 30;
	add.s64 	%rd118, %rd5, %rd117;
	ld.global.f32 	%f59, [%rd118];
	cvt.s64.s32 	%rd119, %r222;
	add.s64 	%rd120, %rd6, %rd119;
	ld.global.u8 	%rs23, [%rd120];
	setp.eq.s16 	%p20, %rs23, 0;
	mul.f32 	%f60, %f59, %f2;
	selp.f32 	%f61, %f1, %f60, %p20;
	max.f32 	%f62, %f58, %f61;
	add.s64 	%rd121, %rd31, 480;
	cvt.u32.u64 	%r223, %rd121;
	div.s32 	%r224, %r223, %r6;
	mul.lo.s32 	%r225, %r224, %r6;
	sub.s32 	%r226, %r223, %r225;
	div.s32 	%r227, %r226, %r7;
	mul.lo.s32 	%r228, %r227, %r7;
	sub.s32 	%r229, %r226, %r228;
	selp.b32 	%r230, 0, %r224, %p5;
	selp.b32 	%r231, 0, %r227, %p4;
	selp.b32 	%r232, 0, %r229, %p3;
	mul.lo.s32 	%r233, %r9, %r230;
	mad.lo.s32 	%r234, %r10, %r231, %r233;
	mad.lo.s32 	%r235, %r11, %r232, %r234;
	shl.b64 	%rd122, %rd121, 32;
	shr.s64 	%rd123, %rd122, 30;
	add.s64 	%rd124, %rd5, %rd123;
	ld.global.f32 	%f63, [%rd124];
	cvt.s64.s32 	%rd125, %r235;
	add.s64 	%rd126, %rd6, %rd125;
	ld.global.u8 	%rs24, [%rd126];
	setp.eq.s16 	%p21, %rs24, 0;
	mul.f32 	%f64, %f63, %f2;
	selp.f32 	%f65, %f1, %f64, %p21;
	max.f32 	%f66, %f62, %f65;
	add.s64 	%rd127, %rd31, 512;
	cvt.u32.u64 	%r236, %rd127;
	div.s32 	%r237, %r236, %r6;
	mul.lo.s32 	%r238, %r237, %r6;
	sub.s32 	%r239, %r236, %r238;
	div.s32 	%r240, %r239, %r7;
	mul.lo.s32 	%r241, %r240, %r7;
	sub.s32 	%r242, %r239, %r241;
	selp.b32 	%r243, 0, %r237, %p5;
	selp.b32 	%r244, 0, %r240, %p4;
	selp.b32 	%r245, 0, %r242, %p3;
	mul.lo.s32 	%r246, %r9, %r243;
	mad.lo.s32 	%r247, %r10, %r244, %r246;
	mad.lo.s32 	%r248, %r11, %r245, %r247;
	shl.b64 	%rd128, %rd127, 32;
	shr.s64 	%rd129, %rd128, 30;
	add.s64 	%rd130, %rd5, %rd129;
	ld.global.f32 	%f67, [%rd130];
	cvt.s64.s32 	%rd131, %r248;
	add.s64 	%rd132, %rd6, %rd131;
	ld.global.u8 	%rs25, [%rd132];
	setp.eq.s16 	%p22, %rs25, 0;
	mul.f32 	%f68, %f67, %f2;
	selp.f32 	%f69, %f1, %f68, %p22;
	max.f32 	%f70, %f66, %f69;
	add.s64 	%rd133, %rd31, 544;
	cvt.u32.u64 	%r249, %rd133;
	div.s32 	%r250, %r249, %r6;
	mul.lo.s32 	%r251, %r250, %r6;
	sub.s32 	%r252, %r249, %r251;
	div.s32 	%r253, %r252, %r7;
	mul.lo.s32 	%r254, %r253, %r7;
	sub.s32 	%r255, %r252, %r254;
	selp.b32 	%r256, 0, %r250, %p5;
	selp.b32 	%r257, 0, %r253, %p4;
	selp.b32 	%r258, 0, %r255, %p3;
	mul.lo.s32 	%r259, %r9, %r256;
	mad.lo.s32 	%r260, %r10, %r257, %r259;
	mad.lo.s32 	%r261, %r11, %r258, %r260;
	shl.b64 	%rd134, %rd133, 32;
	shr.s64 	%rd135, %rd134, 30;
	add.s64 	%rd136, %rd5, %rd135;
	ld.global.f32 	%f71, [%rd136];
	cvt.s64.s32 	%rd137, %r261;
	add.s64 	%rd138, %rd6, %rd137;
	ld.global.u8 	%rs26, [%rd138];
	setp.eq.s16 	%p23, %rs26, 0;
	mul.f32 	%f72, %f71, %f2;
	selp.f32 	%f73, %f1, %f72, %p23;
	max.f32 	%f74, %f70, %f73;
	add.s64 	%rd139, %rd31, 576;
	cvt.u32.u64 	%r262, %rd139;
	div.s32 	%r263, %r262, %r6;
	mul.lo.s32 	%r264, %r263, %r6;
	sub.s32 	%r265, %r262, %r264;
	div.s32 	%r266, %r265, %r7;
	mul.lo.s32 	%r267, %r266, %r7;
	sub.s32 	%r268, %r265, %r267;
	selp.b32 	%r269, 0, %r263, %p5;
	selp.b32 	%r270, 0, %r266, %p4;
	selp.b32 	%r271, 0, %r268, %p3;
	mul.lo.s32 	%r272, %r9, %r269;
	mad.lo.s32 	%r273, %r10, %r270, %r272;
	mad.lo.s32 	%r274, %r11, %r271, %r273;
	shl.b64 	%rd140, %rd139, 32;
	shr.s64 	%rd141, %rd140, 30;
	add.s64 	%rd142, %rd5, %rd141;
	ld.global.f32 	%f75, [%rd142];
	cvt.s64.s32 	%rd143, %r274;
	add.s64 	%rd144, %rd6, %rd143;
	ld.global.u8 	%rs27, [%rd144];
	setp.eq.s16 	%p24, %rs27, 0;
	mul.f32 	%f76, %f75, %f2;
	selp.f32 	%f77, %f1, %f76, %p24;
	max.f32 	%f78, %f74, %f77;
	add.s64 	%rd145, %rd31, 608;
	cvt.u32.u64 	%r275, %rd145;
	div.s32 	%r276, %r275, %r6;
	mul.lo.s32 	%r277, %r276, %r6;
	sub.s32 	%r278, %r275, %r277;
	div.s32 	%r279, %r278, %r7;
	mul.lo.s32 	%r280, %r279, %r7;
	sub.s32 	%r281, %r278, %r280;
	selp.b32 	%r282, 0, %r276, %p5;
	selp.b32 	%r283, 0, %r279, %p4;
	selp.b32 	%r284, 0, %r281, %p3;
	mul.lo.s32 	%r285, %r9, %r282;
	mad.lo.s32 	%r286, %r10, %r283, %r285;
	mad.lo.s32 	%r287, %r11, %r284, %r286;
	shl.b64 	%rd146, %rd145, 32;
	shr.s64 	%rd147, %rd146, 30;
	add.s64 	%rd148, %rd5, %rd147;
	ld.global.f32 	%f79, [%rd148];
	cvt.s64.s32 	%rd149, %r287;
	add.s64 	%rd150, %rd6, %rd149;
	ld.global.u8 	%rs28, [%rd150];
	setp.eq.s16 	%p25, %rs28, 0;
	mul.f32 	%f80, %f79, %f2;
	selp.f32 	%f81, %f1, %f80, %p25;
	max.f32 	%f82, %f78, %f81;
	add.s64 	%rd151, %rd31, 640;
	cvt.u32.u64 	%r288, %rd151;
	div.s32 	%r289, %r288, %r6;
	mul.lo.s32 	%r290, %r289, %r6;
	sub.s32 	%r291, %r288, %r290;
	div.s32 	%r292, %r291, %r7;
	mul.lo.s32 	%r293, %r292, %r7;
	sub.s32 	%r294, %r291, %r293;
	selp.b32 	%r295, 0, %r289, %p5;
	selp.b32 	%r296, 0, %r292, %p4;
	selp.b32 	%r297, 0, %r294, %p3;
	mul.lo.s32 	%r298, %r9, %r295;
	mad.lo.s32 	%r299, %r10, %r296, %r298;
	mad.lo.s32 	%r300, %r11, %r297, %r299;
	shl.b64 	%rd152, %rd151, 32;
	shr.s64 	%rd153, %rd152, 30;
	add.s64 	%rd154, %rd5, %rd153;
	ld.global.f32 	%f83, [%rd154];
	cvt.s64.s32 	%rd155, %r300;
	add.s64 	%rd156, %rd6, %rd155;
	ld.global.u8 	%rs29, [%rd156];
	setp.eq.s16 	%p26, %rs29, 0;
	mul.f32 	%f84, %f83, %f2;
	selp.f32 	%f85, %f1, %f84, %p26;
	max.f32 	%f86, %f82, %f85;
	add.s64 	%rd157, %rd31, 672;
	cvt.u32.u64 	%r301, %rd157;
	div.s32 	%r302, %r301, %r6;
	mul.lo.s32 	%r303, %r302, %r6;
	sub.s32 	%r304, %r301, %r303;
	div.s32 	%r305, %r304, %r7;
	mul.lo.s32 	%r306, %r305, %r7;
	sub.s32 	%r307, %r304, %r306;
	selp.b32 	%r308, 0, %r302, %p5;
	selp.b32 	%r309, 0, %r305, %p4;
	selp.b32 	%r310, 0, %r307, %p3;
	mul.lo.s32 	%r311, %r9, %r308;
	mad.lo.s32 	%r312, %r10, %r309, %r311;
	mad.lo.s32 	%r313, %r11, %r310, %r312;
	shl.b64 	%rd158, %rd157, 32;
	shr.s64 	%rd159, %rd158, 30;
	add.s64 	%rd160, %rd5, %rd159;
	ld.global.f32 	%f87, [%rd160];
	cvt.s64.s32 	%rd161, %r313;
	add.s64 	%rd162, %rd6, %rd161;
	ld.global.u8 	%rs30, [%rd162];
	setp.eq.s16 	%p27, %rs30, 0;
	mul.f32 	%f88, %f87, %f2;
	selp.f32 	%f89, %f1, %f88, %p27;
	max.f32 	%f90, %f86, %f89;
	mov.b32 	%r314, %f90;
	shfl.sync.bfly.b32	%r315|%p28, %r314, 16, 31, -1;
	mov.b32 	%f91, %r315;
	max.f32 	%f92, %f90, %f91;
	mov.b32 	%r316, %f92;
	shfl.sync.bfly.b32	%r317|%p29, %r316, 8, 31, -1;
	mov.b32 	%f93, %r317;
	max.f32 	%f94, %f92, %f93;
	mov.b32 	%r318, %f94;
	shfl.sync.bfly.b32	%r319|%p30, %r318, 4, 31, -1;
	mov.b32 	%f95, %r319;
	max.f32 	%f96, %f94, %f95;
	mov.b32 	%r320, %f96;
	shfl.sync.bfly.b32	%r321|%p31, %r320, 2, 31, -1;
	mov.b32 	%f97, %r321;
	max.f32 	%f98, %f96, %f97;
	mov.b32 	%r322, %f98;
	shfl.sync.bfly.b32	%r323|%p32, %r322, 1, 31, -1;
	mov.b32 	%f99, %r323;
	max.f32 	%f100, %f98, %f99;
	sub.f32 	%f101, %f5, %f100;
	fma.rn.f32 	%f102, %f101, 0f3BBB989D, 0f3F000000;
	cvt.sat.f32.f32 	%f103, %f102;
	mov.f32 	%f104, 0f4B400001;
	mov.f32 	%f105, 0f437C0000;
	fma.rm.f32 	%f106, %f103, %f105, %f104;
	add.f32 	%f107, %f106, 0fCB40007F;
	neg.f32 	%f108, %f107;
	fma.rn.f32 	%f109, %f101, 0f3FB8AA3B, %f108;
	fma.rn.f32 	%f110, %f101, 0f32A57060, %f109;
	mov.b32 	%r324, %f106;
	shl.b32 	%r325, %r324, 23;
	mov.b32 	%f111, %r325;
	ex2.approx.ftz.f32 	%f112, %f110;
	mul.f32 	%f113, %f112, %f111;
	add.f32 	%f114, %f113, 0f00000000;
	sub.f32 	%f115, %f9, %f100;
	fma.rn.f32 	%f116, %f115, 0f3BBB989D, 0f3F000000;
	cvt.sat.f32.f32 	%f117, %f116;
	fma.rm.f32 	%f118, %f117, %f105, %f104;
	add.f32 	%f119, %f118, 0fCB40007F;
	neg.f32 	%f120, %f119;
	fma.rn.f32 	%f121, %f115, 0f3FB8AA3B, %f120;
	fma.rn.f32 	%f122, %f115, 0f32A57060, %f121;
	mov.b32 	%r326, %f118;
	shl.b32 	%r327, %r326, 23;
	mov.b32 	%f123, %r327;
	ex2.approx.ftz.f32 	%f124, %f122;
	mul.f32 	%f125, %f124, %f123;
	add.f32 	%f126, %f114, %f125;
	sub.f32 	%f127, %f13, %f100;
	fma.rn.f32 	%f128, %f127, 0f3BBB989D, 0f3F000000;
	cvt.sat.f32.f32 	%f129, %f128;
	fma.rm.f32 	%f130, %f129, %f105, %f104;
	add.f32 	%f131, %f130, 0fCB40007F;
	neg.f32 	%f132, %f131;
	fma.rn.f32 	%f133, %f127, 0f3FB8AA3B, %f132;
	fma.rn.f32 	%f134, %f127, 0f32A57060, %f133;
	mov.b32 	%r328, %f130;
	shl.b32 	%r329, %r328, 23;
	mov.b32 	%f135, %r329;
	ex2.approx.ftz.f32 	%f136, %f134;
	mul.f32 	%f137, %f136, %f135;
	add.f32 	%f138, %f126, %f137;
	sub.f32 	%f139, %f17, %f100;
	fma.rn.f32 	%f140, %f139, 0f3BBB989D, 0f3F000000;
	cvt.sat.f32.f32 	%f141, %f140;
	fma.rm.f32 	%f142, %f141, %f105, %f104;
	add.f32 	%f143, %f142, 0fCB40007F;
	neg.f32 	%f144, %f143;
	fma.rn.f32 	%f145, %f139, 0f3FB8AA3B, %f144;
	fma.rn.f32 	%f146, %f139, 0f32A57060, %f145;
	mov.b32 	%r330, %f142;
	shl.b32 	%r331, %r330, 23;
	mov.b32 	%f147, %r331;
	ex2.approx.ftz.f32 	%f148, %f146;
	mul.f32 	%f149, %f148, %f147;
	add.f32 	%f150, %f138, %f149;
	sub.f32 	%f151, %f21, %f100;
	fma.rn.f32 	%f152, %f151, 0f3BBB989D, 0f3F000000;
	cvt.sat.f32.f32 	%f153, %f152;
	fma.rm.f32 	%f154, %f153, %f105, %f104;
	add.f32 	%f155, %f154, 0fCB40007F;
	neg.f32 	%f156, %f155;
	fma.rn.f32 	%f157, %f151, 0f3FB8AA3B, %f156;
	fma.rn.f32 	%f158, %f151, 0f32A57060, %f157;
	mov.b32 	%r332, %f154;
	shl.b32 	%r333, %r332, 23;
	mov.b32 	%f159, %r333;
	ex2.approx.ftz.f32 	%f160, %f158;
	mul.f32 	%f161, %f160, %f159;
	add.f32 	%f162, %f150, %f161;
	sub.f32 	%f163, %f25, %f100;
	fma.rn.f32 	%f164, %f163, 0f3BBB989D, 0f3F000000;
	cvt.sat.f32.f32 	%f165, %f164;
	fma.rm.f32 	%f166, %f165, %f105, %f104;
	add.f32 	%f167, %f166, 0fCB40007F;
	neg.f32 	%f168, %f167;
	fma.rn.f32 	%f169, %f163, 0f3FB8AA3B, %f168;
	fma.rn.f32 	%f170, %f163, 0f32A57060, %f169;
	mov.b32 	%r334, %f166;
	shl.b32 	%r335, %r334, 23;
	mov.b32 	%f171, %r335;
	ex2.approx.ftz.f32 	%f172, %f170;
	mul.f32 	%f173, %f172, %f171;
	add.f32 	%f174, %f162, %f173;
	sub.f32 	%f175, %f29, %f100;
	fma.rn.f32 	%f176, %f175, 0f3BBB989D, 0f3F000000;
	cvt.sat.f32.f32 	%f177, %f176;
	fma.rm.f32 	%f178, %f177, %f105, %f104;
	add.f32 	%f179, %f178, 0fCB40007F;
	neg.f32 	%f180, %f179;
	fma.rn.f32 	%f181, %f175, 0f3FB8AA3B, %f180;
	fma.rn.f32 	%f182, %f175, 0f32A57060, %f181;
	mov.b32 	%r336, %f178;
	shl.b32 	%r337, %r336, 23;
	mov.b32 	%f183, %r337;
	ex2.approx.ftz.f32 	%f184, %f182;
	mul.f32 	%f185, %f184, %f183;
	add.f32 	%f186, %f174, %f185;
	sub.f32 	%f187, %f33, %f100;
	fma.rn.f32 	%f188, %f187, 0f3BBB989D, 0f3F000000;
	cvt.sat.f32.f32 	%f189, %f188;
	fma.rm.f32 	%f190, %f189, %f105, %f104;
	add.f32 	%f191, %f190, 0fCB40007F;
	neg.f32 	%f192, %f191;
	fma.rn.f32 	%f193, %f187, 0f3FB8AA3B, %f192;
	fma.rn.f32 	%f194, %f187, 0f32A57060, %f193;
	mov.b32 	%r338, %f190;
	shl.b32 	%r339, %r338, 23;
	mov.b32 	%f195, %r339;
	ex2.approx.ftz.f32 	%f196, %f194;
	mul.f32 	%f197, %f196, %f195;
	add.f32 	%f198, %f186, %f197;
	sub.f32 	%f199, %f37, %f100;
	fma.rn.f32 	%f200, %f199, 0f3BBB989D, 0f3F000000;
	cvt.sat.f32.f32 	%f201, %f200;
	fma.rm.f32 	%f202, %f201, %f105, %f104;
	add.f32 	%f203, %f202, 0fCB40007F;
	neg.f32 	%f204, %f203;
	fma.rn.f32 	%f205, %f199, 0f3FB8AA3B, %f204;
	fma.rn.f32 	%f206, %f199, 0f32A57060, %f205;
	mov.b32 	%r340, %f202;
	shl.b32 	%r341, %r340, 23;
	mov.b32 	%f207, %r341;
	ex2.approx.ftz.f32 	%f208, %f206;
	mul.f32 	%f209, %f208, %f207;
	add.f32 	%f210, %f198, %f209;
	sub.f32 	%f211, %f41, %f100;
	fma.rn.f32 	%f212, %f211, 0f3BBB989D, 0f3F000000;
	cvt.sat.f32.f32 	%f213, %f212;
	fma.rm.f32 	%f214, %f213, %f105, %f104;
	add.f32 	%f215, %f214, 0fCB40007F;
	neg.f32 	%f216, %f215;
	fma.rn.f32 	%f217, %f211, 0f3FB8AA3B, %f216;
	fma.rn.f32 	%f218, %f211, 0f32A57060, %f217;
	mov.b32 	%r342, %f214;
	shl.b32 	%r343, %r342, 23;
	mov.b32 	%f219, %r343;
	ex2.approx.ftz.f32 	%f220, %f218;
	mul.f32 	%f221, %f220, %f219;
	add.f32 	%f222, %f210, %f221;
	sub.f32 	%f223, %f45, %f100;
	fma.rn.f32 	%f224, %f223, 0f3BBB989D, 0f3F000000;
	cvt.sat.f32.f32 	%f225, %f224;
	fma.rm.f32 	%f226, %f225, %f105, %f104;
	add.f32 	%f227, %f226, 0fCB40007F;
	neg.f32 	%f228, %f227;
	fma.rn.f32 	%f229, %f223, 0f3FB8AA3B, %f228;
	fma.rn.f32 	%f230, %f223, 0f32A57060, %f229;
	mov.b32 	%r344, %f226;
	shl.b32 	%r345, %r344, 23;
	mov.b32 	%f231, %r345;
	ex2.approx.ftz.f32 	%f232, %f230;
	mul.f32 	%f233, %f232, %f231;
	add.f32 	%f234, %f222, %f233;
	sub.f32 	%f235, %f49, %f100;
	fma.rn.f32 	%f236, %f235, 0f3BBB989D, 0f3F000000;
	cvt.sat.f32.f32 	%f237, %f236;
	fma.rm.f32 	%f238, %f237, %f105, %f104;
	add.f32 	%f239, %f238, 0fCB40007F;
	neg.f32 	%f240, %f239;
	fma.rn.f32 	%f241, %f235, 0f3FB8AA3B, %f240;
	fma.rn.f32 	%f242, %f235, 0f32A57060, %f241;
	mov.b32 	%r346, %f238;
	shl.b32 	%r347, %r346, 23;
	mov.b32 	%f243, %r347;
	ex2.approx.ftz.f32 	%f244, %f242;
	mul.f32 	%f245, %f244, %f243;
	add.f32 	%f246, %f234, %f245;
	sub.f32 	%f247, %f53, %f100;
	fma.rn.f32 	%f248, %f247, 0f3BBB989D, 0f3F000000;
	cvt.sat.f32.f32 	%f249, %f248;
	fma.rm.f32 	%f250, %f249, %f105, %f104;
	add.f32 	%f251, %f250, 0fCB40007F;
	neg.f32 	%f252, %f251;
	fma.rn.f32 	%f253, %f247, 0f3FB8AA3B, %f252;
	fma.rn.f32 	%f254, %f247, 0f32A57060, %f253;
	mov.b32 	%r348, %f250;
	shl.b32 	%r349, %r348, 23;
	mov.b32 	%f255, %r349;
	ex2.approx.ftz.f32 	%f256, %f254;
	mul.f32 	%f257, %f256, %f255;
	add.f32 	%f258, %f246, %f257;
	sub.f32 	%f259, %f57, %f100;
	fma.rn.f32 	%f260, %f259, 0f3BBB989D, 0f3F000000;
	cvt.sat.f32.f32 	%f261, %f260;
	fma.rm.f32 	%f262, %f261, %f105, %f104;
	add.f32 	%f263, %f262, 0fCB40007F;
	neg.f32 	%f264, %f263;
	fma.rn.f32 	%f265, %f259, 0f3FB8AA3B, %f264;
	fma.rn.f32 	%f266, %f259, 0f32A57060, %f265;
	mov.b32 	%r350, %f262;
	shl.b32 	%r351, %r350, 23;
	mov.b32 	%f267, %r351;
	ex2.approx.ftz.f32 	%f268, %f266;
	mul.f32 	%f269, %f268, %f267;
	add.f32 	%f270, %f258, %f269;
	sub.f32 	%f271, %f61, %f100;
	fma.rn.f32 	%f272, %f271, 0f3BBB989D, 0f3F000000;
	cvt.sat.f32.f32 	%f273, %f272;
	fma.rm.f32 	%f274, %f273, %f105, %f104;
	add.f32 	%f275, %f274, 0fCB40007F;
	neg.f32 	%f276, %f275;
	fma.rn.f32 	%f277, %f271, 0f3FB8AA3B, %f276;
	fma.rn.f32 	%f278, %f271, 0f32A57060, %f277;
	mov.b32 	%r352, %f274;
	shl.b32 	%r353, %r352, 23;
	mov.b32 	%f279, %r353;
	ex2.approx.ftz.f32 	%f280, %f278;
	mul.f32 	%f281, %f280, %f279;
	add.f32 	%f282, %f270, %f281;
	sub.f32 	%f283, %f65, %f100;
	fma.rn.f32 	%f284, %f283, 0f3BBB989D, 0f3F000000;
	cvt.sat.f32.f32 	%f285, %f284;
	fma.rm.f32 	%f286, %f285, %f105, %f104;
	add.f32 	%f287, %f286, 0fCB40007F;
	neg.f32 	%f288, %f287;
	fma.rn.f32 	%f289, %f283, 0f3FB8AA3B, %f288;
	fma.rn.f32 	%f290, %f283, 0f32A57060, %f289;
	mov.b32 	%r354, %f286;
	shl.b32 	%r355, %r354, 23;
	mov.b32 	%f291, %r355;
	ex2.approx.ftz.f32 	%f292, %f290;
	mul.f32 	%f293, %f292, %f291;
	add.f32 	%f294, %f282, %f293;
	sub.f32 	%f295, %f69, %f100;
	fma.rn.f32 	%f296, %f295, 0f3BBB989D, 0f3F000000;
	cvt.sat.f32.f32 	%f297, %f296;
	fma.rm.f32 	%f298, %f297, %f105, %f104;
	add.f32 	%f299, %f298, 0fCB40007F;
	neg.f32 	%f300, %f299;
	fma.rn.f32 	%f301, %f295, 0f3FB8AA3B, %f300;
	fma.rn.f32 	%f302, %f295, 0f32A57060, %f301;
	mov.b32 	%r356, %f298;
	shl.b32 	%r357, %r356, 23;
	mov.b32 	%f303, %r357;
	ex2.approx.ftz.f32 	%f304, %f302;
	mul.f32 	%f305, %f304, %f303;
	add.f32 	%f306, %f294, %f305;
	sub.f32 	%f307, %f73, %f100;
	fma.rn.f32 	%f308, %f307, 0f3BBB989D, 0f3F000000;
	cvt.sat.f32.f32 	%f309, %f308;
	fma.rm.f32 	%f310, %f309, %f105, %f104;
	add.f32 	%f311, %f310, 0fCB40007F;
	neg.f32 	%f312, %f311;
	fma.rn.f32 	%f313, %f307, 0f3FB8AA3B, %f312;
	fma.rn.f32 	%f314, %f307, 0f32A57060, %f313;
	mov.b32 	%r358, %f310;
	shl.b32 	%r359, %r358, 23;
	mov.b32 	%f315, %r359;
	ex2.approx.ftz.f32 	%f316, %f314;
	mul.f32 	%f317, %f316, %f315;
	add.f32 	%f318, %f306, %f317;
	sub.f32 	%f319, %f77, %f100;
	fma.rn.f32 	%f320, %f319, 0f3BBB989D, 0f3F000000;
	cvt.sat.f32.f32 	%f321, %f320;
	fma.rm.f32 	%f322, %f321, %f105, %f104;
	add.f32 	%f323, %f322, 0fCB40007F;
	neg.f32 	%f324, %f323;
	fma.rn.f32 	%f325, %f319, 0f3FB8AA3B, %f324;
	fma.rn.f32 	%f326, %f319, 0f32A57060, %f325;
	mov.b32 	%r360, %f322;
	shl.b32 	%r361, %r360, 23;
	mov.b32 	%f327, %r361;
	ex2.approx.ftz.f32 	%f328, %f326;
	mul.f32 	%f329, %f328, %f327;
	add.f32 	%f330, %f318, %f329;
	sub.f32 	%f331, %f81, %f100;
	fma.rn.f32 	%f332, %f331, 0f3BBB989D, 0f3F000000;
	cvt.sat.f32.f32 	%f333, %f332;
	fma.rm.f32 	%f334, %f333, %f105, %f104;
	add.f32 	%f335, %f334, 0fCB40007F;
	neg.f32 	%f336, %f335;
	fma.rn.f32 	%f337, %f331, 0f3FB8AA3B, %f336;
	fma.rn.f32 	%f338, %f331, 0f32A57060, %f337;
	mov.b32 	%r362, %f334;
	shl.b32 	%r363, %r362, 23;
	mov.b32 	%f339, %r363;
	ex2.approx.ftz.f32 	%f340, %f338;
	mul.f32 	%f341, %f340, %f339;
	add.f32 	%f342, %f330, %f341;
	sub.f32 	%f343, %f85, %f100;
	fma.rn.f32 	%f344, %f343, 0f3BBB989D, 0f3F000000;
	cvt.sat.f32.f32 	%f345, %f344;
	fma.rm.f32 	%f346, %f345, %f105, %f104;
	add.f32 	%f347, %f346, 0fCB40007F;
	neg.f32 	%f348, %f347;
	fma.rn.f32 	%f349, %f343, 0f3FB8AA3B, %f348;
	fma.rn.f32 	%f350, %f343, 0f32A57060, %f349;
	mov.b32 	%r364, %f346;
	shl.b32 	%r365, %r364, 23;
	mov.b32 	%f351, %r365;
	ex2.approx.ftz.f32 	%f352, %f350;
	mul.f32 	%f353, %f352, %f351;
	add.f32 	%f354, %f342, %f353;
	sub.f32 	%f355, %f89, %f100;
	fma.rn.f32 	%f356, %f355, 0f3BBB989D, 0f3F000000;
	cvt.sat.f32.f32 	%f357, %f356;
	fma.rm.f32 	%f358, %f357, %f105, %f104;
	add.f32 	%f359, %f358, 0fCB40007F;
	neg.f32 	%f360, %f359;
	fma.rn.f32 	%f361, %f355, 0f3FB8AA3B, %f360;
	fma.rn.f32 	%f362, %f355, 0f32A57060, %f361;
	mov.b32 	%r366, %f358;
	shl.b32 	%r367, %r366, 23;
	mov.b32 	%f363, %r367;
	ex2.approx.ftz.f32 	%f364, %f362;
	mul.f32 	%f365, %f364, %f363;
	add.f32 	%f366, %f354, %f365;
	mov.b32 	%r368, %f366;
	shfl.sync.bfly.b32	%r369|%p33, %r368, 16, 31, -1;
	mov.b32 	%f367, %r369;
	add.f32 	%f368, %f366, %f367;
	mov.b32 	%r370, %f368;
	shfl.sync.bfly.b32	%r371|%p34, %r370, 8, 31, -1;
	mov.b32 	%f369, %r371;
	add.f32 	%f370, %f368, %f369;
	mov.b32 	%r372, %f370;
	shfl.sync.bfly.b32	%r373|%p35, %r372, 4, 31, -1;
	mov.b32 	%f371, %r373;
	add.f32 	%f372, %f370, %f371;
	mov.b32 	%r374, %f372;
	shfl.sync.bfly.b32	%r375|%p36, %r374, 2, 31, -1;
	mov.b32 	%f373, %r375;
	add.f32 	%f374, %f372, %f373;
	mov.b32 	%r376, %f374;
	shfl.sync.bfly.b32	%r377|%p37, %r376, 1, 31, -1;
	mov.b32 	%f375, %r377;
	add.f32 	%f376, %f374, %f375;
	div.rn.f32 	%f377, %f113, %f376;
	div.rn.f32 	%f378, %f125, %f376;
	div.rn.f32 	%f379, %f137, %f376;
	div.rn.f32 	%f380, %f149, %f376;
	div.rn.f32 	%f381, %f161, %f376;
	div.rn.f32 	%f382, %f173, %f376;
	div.rn.f32 	%f383, %f185, %f376;
	div.rn.f32 	%f384, %f197, %f376;
	div.rn.f32 	%f385, %f209, %f376;
	div.rn.f32 	%f386, %f221, %f376;
	div.rn.f32 	%f387, %f233, %f376;
	div.rn.f32 	%f388, %f245, %f376;
	div.rn.f32 	%f389, %f257, %f376;
	div.rn.f32 	%f390, %f269, %f376;
	div.rn.f32 	%f391, %f281, %f376;
	div.rn.f32 	%f392, %f293, %f376;
	div.rn.f32 	%f393, %f305, %f376;
	div.rn.f32 	%f394, %f317, %f376;
	div.rn.f32 	%f395, %f329, %f376;
	div.rn.f32 	%f396, %f341, %f376;
	div.rn.f32 	%f397, %f353, %f376;
	div.rn.f32 	%f398, %f365, %f376;
	mad.lo.s64 	%rd163, %rd166, %rd22, %rd7;
	shl.b64 	%rd164, %rd163, 2;
	add.s64 	%rd165, %rd8, %rd164;
	st.global.f32 	[%rd165], %f377;
	st.global.f32 	[%rd165+128], %f378;
	st.global.f32 	[%rd165+256], %f379;
	st.global.f32 	[%rd165+384], %f380;
	st.global.f32 	[%rd165+512], %f381;
	st.global.f32 	[%rd165+640], %f382;
	st.global.f32 	[%rd165+768], %f383;
	st.global.f32 	[%rd165+896], %f384;
	st.global.f32 	[%rd165+1024], %f385;
	st.global.f32 	[%rd165+1152], %f386;
	st.global.f32 	[%rd165+1280], %f387;
	st.global.f32 	[%rd165+1408], %f388;
	st.global.f32 	[%rd165+1536], %f389;
	st.global.f32 	[%rd165+1664], %f390;
	st.global.f32 	[%rd165+1792], %f391;
	st.global.f32 	[%rd165+1920], %f392;
	st.global.f32 	[%rd165+2048], %f393;
	st.global.f32 	[%rd165+2176], %f394;
	st.global.f32 	[%rd165+2304], %f395;
	st.global.f32 	[%rd165+2432], %f396;
	st.global.f32 	[%rd165+2560], %f397;
	st.global.f32 	[%rd165+2688], %f398;
	add.s64 	%rd166, %rd166, %rd9;
	setp.lt.s64 	%p38, %rd166, %rd23;
	@%p38 bra 	$L__BB418_4;
$L__BB418_5:
	ret;

}
	// .globl	_Z15SoftmaxWarpImplI22BroadcastScaleMaskLoadIffbLm3EiE11DirectStoreIffEfLi1ELi22ELi32ELi1ELb1EL9Algorithm0EEvT_T0_ll
.visible .entry _Z15SoftmaxWarpImplI22BroadcastScaleMaskLoadIffbLm3EiE11DirectStoreIffEfLi1ELi22ELi32ELi1ELb1EL9Algorithm0EEvT_T0_ll(
	.param .align 8 .b8 _Z15SoftmaxWarpImplI22BroadcastScaleMaskLoadIffbLm3EiE11DirectStoreIffEfLi1ELi22ELi32ELi1ELb1EL9Algorithm0EEvT_T0_ll_param_0[112],
	.param .align 8 .b8 _Z15SoftmaxWarpImplI22BroadcastScaleMaskLoadIffbLm3EiE11DirectStoreIffEfLi1ELi22ELi32ELi1ELb1EL9Algorithm0EEvT_T0_ll_param_1[16],
	.param .u64 _Z15SoftmaxWarpImplI22BroadcastScaleMaskLoadIffbLm3EiE11DirectStoreIffEfLi1ELi22ELi32ELi1ELb1EL9Algorithm0EEvT_T0_ll_param_2,
	.param .u64 _Z15SoftmaxWarpImplI22BroadcastScaleMaskLoadIffbLm3EiE11DirectStoreIffEfLi1ELi22ELi32ELi1ELb1EL9Algorithm0EEvT_T0_ll_param_3
)
{
	.reg .pred 	%p<146>;
	.reg .b16 	%rs<31>;
	.reg .b32 	%r<433>;
	.reg .b32 	%f<511>;
	.reg .b64 	%rd<204>;

	ld.param.u64 	%rd38, [_Z15SoftmaxWarpImplI22BroadcastScaleMaskLoadIffbLm3EiE11DirectStoreIffEfLi1ELi22ELi32ELi1ELb1EL9Algorithm0EEvT_T0_ll_param_1+8];
	ld.param.u64 	%rd37, [_Z15SoftmaxWarpImplI22BroadcastScaleMaskLoadIffbLm3EiE11DirectStoreIffEfLi1ELi22ELi32ELi1ELb1EL9Algorithm0EEvT_T0_ll_param_1];
	ld.param.v2.f32 	{%f113, %f114}, [_Z15SoftmaxWarpImplI22BroadcastScaleMaskLoadIffbLm3EiE11DirectStoreIffEfLi1ELi22ELi32ELi1ELb1EL9Algorithm0EEvT_T0_ll_param_0+104];
	ld.param.u64 	%rd36, [_Z15SoftmaxWarpImplI22BroadcastScaleMaskLoadIffbLm3EiE11DirectStoreIffEfLi1ELi22ELi32ELi1ELb1EL9Algorithm0EEvT_T0_ll_param_0+96];
	ld.param.u32 	%r11, [_Z15SoftmaxWarpImplI22BroadcastScaleMaskLoadIffbLm3EiE11DirectStoreIffEfLi1ELi22ELi32ELi1ELb1EL9Algorithm0EEvT_T0_ll_param_0+80];
	ld.param.v2.u32 	{%r9, %r10}, [_Z15SoftmaxWarpImplI22BroadcastScaleMaskLoadIffbLm3EiE11DirectStoreIffEfLi1ELi22ELi32ELi1ELb1EL9Algorithm0EEvT_T0_ll_param_0+72];
	ld.param.v2.u32 	{%r6, %r7}, [_Z15SoftmaxWarpImplI22BroadcastScaleMaskLoadIffbLm3EiE11DirectStoreIffEfLi1ELi22ELi32ELi1ELb1EL9Algorithm0EEvT_T0_ll_param_0+48];
	ld.param.u64 	%rd32, [_Z15SoftmaxWarpImplI22BroadcastScaleMaskLoadIffbLm3EiE11DirectStoreIffEfLi1ELi22ELi32ELi1ELb1EL9Algorithm0EEvT_T0_ll_param_0+32];
	ld.param.u64 	%rd31, [_Z15SoftmaxWarpImplI22BroadcastScaleMaskLoadIffbLm3EiE11DirectStoreIffEfLi1ELi22ELi32ELi1ELb1EL9Algorithm0EEvT_T0_ll_param_0+24];
	ld.param.u64 	%rd30, [_Z15SoftmaxWarpImplI22BroadcastScaleMaskLoadIffbLm3EiE11DirectStoreIffEfLi1ELi22ELi32ELi1ELb1EL9Algorithm0EEvT_T0_ll_param_0+16];
	ld.param.u64 	%rd29, [_Z15SoftmaxWarpImplI22BroadcastScaleMaskLoadIffbLm3EiE11DirectStoreIffEfLi1ELi22ELi32ELi1ELb1EL9Algorithm0EEvT_T0_ll_param_0+8];
	ld.param.u64 	%rd28, [_Z15SoftmaxWarpImplI22BroadcastScaleMaskLoadIffbLm3EiE11DirectStoreIffEfLi1ELi22ELi32ELi1ELb1EL9Algorithm0EEvT_T0_ll_param_0];
	ld.param.u64 	%rd40, [_Z15SoftmaxWarpImplI22BroadcastScaleMaskLoadIffbLm3EiE11DirectStoreIffEfLi1ELi22ELi32ELi1ELb1EL9Algorithm0EEvT_T0_ll_param_3];
	cvta.to.global.u64 	%rd1, %rd28;
	cvta.to.global.u64 	%rd2, %rd29;
	setp.lt.s64 	%p1, %rd40, 705;
	@%p1 bra 	$L__BB419_2;
	mov.u64 	%rd41, $str;
	cvta.global.u64 	%rd42, %rd41;
	mov.u64 	%rd43, $str$1;
	cvta.global.u64 	%rd44, %rd43;
	mov.u64 	%rd45, __unnamed_410;
	cvta.global.u64 	%rd46, %rd45;
	{ // callseq 409, 0
	.param .b64 param0;
	st.param.b64 	[param0], %rd42;
	.param .b64 param1;
	st.param.b64 	[param1], %rd44;
	.param .b32 param2;
	st.param.b32 	[param2], 254;
	.param .b64 param3;
	st.param.b64 	[param3], %rd46;
	.param .b64 param4;
	st.param.b64 	[param4], 1;
	call.uni 
	__assertfail, 
	(
	param0, 
	param1, 
	param2, 
	param3, 
	param4
	);
	} // callseq 409
$L__BB419_2:
	ld.param.u64 	%rd201, [_Z15SoftmaxWarpImplI22BroadcastScaleMaskLoadIffbLm3EiE11DirectStoreIffEfLi1ELi22ELi32ELi1ELb1EL9Algorithm0EEvT_T0_ll_param_2];
	mov.u32 	%r22, %ctaid.x;
	mov.u32 	%r23, %ntid.y;
	mov.u32 	%r24, %tid.y;
	mad.lo.s32 	%r25, %r22, %r23, %r24;
	cvt.s64.s32 	%rd203, %r25;
	setp.le.s64 	%p2, %rd201, %rd203;
	@%p2 bra 	$L__BB419_93;
	mov.u32 	%r26, %tid.x;
	add.s32 	%r27, %r26, 32;
	cvt.u64.u32 	%rd7, %r27;
	add.s32 	%r28, %r26, 64;
	cvt.u64.u32 	%rd8, %r28;
	add.s32 	%r29, %r26, 96;
	cvt.u64.u32 	%rd9, %r29;
	add.s32 	%r30, %r26, 128;
	cvt.u64.u32 	%rd10, %r30;
	add.s32 	%r31, %r26, 160;
	cvt.u64.u32 	%rd11, %r31;
	add.s32 	%r32, %r26, 192;
	cvt.u64.u32 	%rd12, %r32;
	add.s32 	%r33, %r26, 256;
	cvt.u64.u32 	%rd13, %r33;
	add.s32 	%r34, %r26, 480;
	cvt.u64.u32 	%rd14, %r34;
	add.s32 	%r35, %r26, 512;
	cvt.u64.u32 	%rd15, %r35;
	add.s32 	%r36, %r26, 544;
	cvt.u64.u32 	%rd16, %r36;
	add.s32 	%r37, %r26, 576;
	cvt.u64.u32 	%rd17, %r37;
	add.s32 	%r38, %r26, 608;
	cvt.u64.u32 	%rd18, %r38;
	add.s32 	%r39, %r26, 640;
	cvt.u64.u32 	%rd19, %r39;
	add.s32 	%r40, %r26, 672;
	cvt.u64.u32 	%rd20, %r40;
$L__BB419_4:
	cvt.u64.u32 	%rd47, %r26;
	setp.le.s64 	%p3, %rd40, %rd47;
	mul.lo.s64 	%rd22, %rd36, %rd203;
	mov.f32 	%f467, 0fFF800000;
	mov.f32 	%f470, %f467;
	@%p3 bra 	$L__BB419_6;
	setp.eq.s64 	%p4, %rd32, 1;
	setp.eq.s64 	%p5, %rd31, 1;
	setp.eq.s64 	%p6, %rd30, 1;
	add.s64 	%rd49, %rd22, %rd47;
	cvt.u32.u64 	%r43, %rd49;
	div.s32 	%r44, %r43, %r6;
	mul.lo.s32 	%r45, %r44, %r6;
	sub.s32 	%r46, %r43, %r45;
	div.s32 	%r47, %r46, %r7;
	mul.lo.s32 	%r48, %r47, %r7;
	sub.s32 	%r49, %r46, %r48;
	selp.b32 	%r50, 0, %r44, %p6;
	selp.b32 	%r51, 0, %r47, %p5;
	selp.b32 	%r52, 0, %r49, %p4;
	mul.lo.s32 	%r53, %r9, %r50;
	mad.lo.s32 	%r54, %r10, %r51, %r53;
	mad.lo.s32 	%r55, %r11, %r52, %r54;
	shl.b64 	%rd50, %rd49, 32;
	shr.s64 	%rd51, %rd50, 30;
	add.s64 	%rd52, %rd1, %rd51;
	ld.global.f32 	%f116, [%rd52];
	cvt.s64.s32 	%rd53, %r55;
	add.s64 	%rd54, %rd2, %rd53;
	ld.global.u8 	%rs9, [%rd54];
	setp.eq.s16 	%p7, %rs9, 0;
	mul.f32 	%f117, %f116, %f114;
	selp.f32 	%f467, %f113, %f117, %p7;
	max.f32 	%f470, %f467, 0fFF800000;
$L__BB419_6:
	setp.le.s64 	%p8, %rd40, %rd7;
	mov.f32 	%f469, 0fFF800000;
	@%p8 bra 	$L__BB419_8;
	setp.eq.s64 	%p9, %rd32, 1;
	setp.eq.s64 	%p10, %rd31, 1;
	setp.eq.s64 	%p11, %rd30, 1;
	add.s64 	%rd55, %rd22, %rd7;
	cvt.u32.u64 	%r56, %rd55;
	div.s32 	%r57, %r56, %r6;
	mul.lo.s32 	%r58, %r57, %r6;
	sub.s32 	%r59, %r56, %r58;
	div.s32 	%r60, %r59, %r7;
	mul.lo.s32 	%r61, %r60, %r7;
	sub.s32 	%r62, %r59, %r61;
	selp.b32 	%r63, 0, %r57, %p11;
	selp.b32 	%r64, 0, %r60, %p10;
	selp.b32 	%r65, 0, %r62, %p9;
	mul.lo.s32 	%r66, %r9, %r63;
	mad.lo.s32 	%r67, %r10, %r64, %r66;
	mad.lo.s32 	%r68, %r11, %r65, %r67;
	shl.b64 	%rd56, %rd55, 32;
	shr.s64 	%rd57, %rd56, 30;
	add.s64 	%rd58, %rd1, %rd57;
	ld.global.f32 	%f119, [%rd58];
	cvt.s64.s32 	%rd59, %r68;
	add.s64 	%rd60, %rd2, %rd59;
	ld.global.u8 	%rs10, [%rd60];
	setp.eq.s16 	%p12, %rs10, 0;
	mul.f32 	%f120, %f119, %f114;
	selp.f32 	%f469, %f113, %f120, %p12;
	max.f32 	%f470, %f470, %f469;
$L__BB419_8:
	setp.le.s64 	%p13, %rd40, %rd8;
	mov.f32 	%f471, 0fFF800000;
	@%p13 bra 	$L__BB419_10;
	setp.eq.s64 	%p14, %rd32, 1;
	setp.eq.s64 	%p15, %rd31, 1;
	setp.eq.s64 	%p16, %rd30, 1;
	add.s64 	%rd61, %rd22, %rd8;
	cvt.u32.u64 	%r69, %rd61;
	div.s32 	%r70, %r69, %r6;
	mul.lo.s32 	%r71, %r70, %r6;
	sub.s32 	%r72, %r69, %r71;
	div.s32 	%r73, %r72, %r7;
	mul.lo.s32 	%r74, %r73, %r7;
	sub.s32 	%r75, %r72, %r74;
	selp.b32 	%r76, 0, %r70, %p16;
	selp.b32 	%r77, 0, %r73, %p15;
	selp.b32 	%r78, 0, %r75, %p14;
	mul.lo.s32 	%r79, %r9, %r76;
	mad.lo.s32 	%r80, %r10, %r77, %r79;
	mad.lo.s32 	%r81, %r11, %r78, %r80;
	shl.b64 	%rd62, %rd61, 32;
	shr.s64 	%rd63, %rd62, 30;
	add.s64 	%rd64, %rd1, %rd63;
	ld.global.f32 	%f122, [%rd64];
	cvt.s64.s32 	%rd65, %r81;
	add.s64 	%rd66, %rd2, %rd65;
	ld.global.u8 	%rs11, [%rd66];
	setp.eq.s16 	%p17, %rs11, 0;
	mul.f32 	%f123, %f122, %f114;
	selp.f32 	%f471, %f113, %f123, %p17;
	max.f32 	%f470, %f470, %f471;
$L__BB419_10:
	setp.le.s64 	%p18, %rd40, %rd9;
	mov.f32 	%f473, 0fFF800000;
	@%p18 bra 	$L__BB419_12;
	setp.eq.s64 	%p19, %rd32, 1;
	setp.eq.s64 	%p20, %rd31, 1;
	setp.eq.s64 	%p21, %rd30, 1;
	add.s64 	%rd67, %rd22, %rd9;
	cvt.u32.u64 	%r82, %rd67;
	div.s32 	%r83, %r82, %r6;
	mul.lo.s32 	%r84, %r83, %r6;
	sub.s32 	%r85, %r82, %r84;
	div.s32 	%r86, %r85, %r7;
	mul.lo.s32 	%r87, %r86, %r7;
	sub.s32 	%r88, %r85, %r87;
	selp.b32 	%r89, 0, %r83, %p21;
	selp.b32 	%r90, 0, %r86, %p20;
	selp.b32 	%r91, 0, %r88, %p19;
	mul.lo.s32 	%r92, %r9, %r89;
	mad.lo.s32 	%r93, %r10, %r90, %r92;
	mad.lo.s32 	%r94, %r11, %r91, %r93;
	shl.b64 	%rd68, %rd67, 32;
	shr.s64 	%rd69, %rd68, 30;
	add.s64 	%rd70, %rd1, %rd69;
	ld.global.f32 	%f125, [%rd70];
	cvt.s64.s32 	%rd71, %r94;
	add.s64 	%rd72, %rd2, %rd71;
	ld.global.u8 	%rs12, [%rd72];
	setp.eq.s16 	%p22, %rs12, 0;
	mul.f32 	%f126, %f125, %f114;
	selp.f32 	%f473, %f113, %f126, %p22;
	max.f32 	%f470, %f470, %f473;
$L__BB419_12:
	setp.le.s64 	%p23, %rd40, %rd10;
	mov.f32 	%f475, 0fFF800000;
	@%p23 bra 	$L__BB419_14;
	setp.eq.s64 	%p24, %rd32, 1;
	setp.eq.s64 	%p25, %rd31, 1;
	setp.eq.s64 	%p26, %rd30, 1;
	add.s64 	%rd73, %rd22, %rd10;
	cvt.u32.u64 	%r95, %rd73;
	div.s32 	%r96, %r95, %r6;
	mul.lo.s32 	%r97, %r96, %r6;
	sub.s32 	%r98, %r95, %r97;
	div.s32 	%r99, %r98, %r7;
	mul.lo.s32 	%r100, %r99, %r7;
	sub.s32 	%r101, %r98, %r100;
	selp.b32 	%r102, 0, %r96, %p26;
	selp.b32 	%r103, 0, %r99, %p25;
	selp.b32 	%r104, 0, %r101, %p24;
	mul.lo.s32 	%r105, %r9, %r102;
	mad.lo.s32 	%r106, %r10, %r103, %r105;
	mad.lo.s32 	%r107, %r11, %r104, %r106;
	shl.b64 	%rd74, %rd73, 32;
	shr.s64 	%rd75, %rd74, 30;
	add.s64 	%rd76, %rd1, %rd75;
	ld.global.f32 	%f128, [%rd76];
	cvt.s64.s32 	%rd77, %r107;
	add.s64 	%rd78, %rd2, %rd77;
	ld.global.u8 	%rs13, [%rd78];
	setp.eq.s16 	%p27, %rs13, 0;
	mul.f32 	%f129, %f128, %f114;
	selp.f32 	%f475, %f113, %f129, %p27;
	max.f32 	%f470, %f470, %f475;
$L__BB419_14:
	setp.le.s64 	%p28, %rd40, %rd11;
	mov.f32 	%f477, 0fFF800000;
	@%p28 bra 	$L__BB419_16;
	setp.eq.s64 	%p29, %rd32, 1;
	setp.eq.s64 	%p30, %rd31, 1;
	setp.eq.s64 	%p31, %rd30, 1;
	add.s64 	%rd79, %rd22, %rd11;
	cvt.u32.u64 	%r108, %rd79;
	div.s32 	%r109, %r108, %r6;
	mul.lo.s32 	%r110, %r109, %r6;
	sub.s32 	%r111, %r108, %r110;
	div.s32 	%r112, %r111, %r7;
	mul.lo.s32 	%r113, %r112, %r7;
	sub.s32 	%r114, %r111, %r113;
	selp.b32 	%r115, 0, %r109, %p31;
	selp.b32 	%r116, 0, %r112, %p30;
	selp.b32 	%r117, 0, %r114, %p29;
	mul.lo.s32 	%r118, %r9, %r115;
	mad.lo.s32 	%r119, %r10, %r116, %r118;
	mad.lo.s32 	%r120, %r11, %r117, %r119;
	shl.b64 	%rd80, %rd79, 32;
	shr.s64 	%rd81, %rd80, 30;
	add.s64 	%rd82, %rd1, %rd81;
	ld.global.f32 	%f131, [%rd82];
	cvt.s64.s32 	%rd83, %r120;
	add.s64 	%rd84, %rd2, %rd83;
	ld.global.u8 	%rs14, [%rd84];
	setp.eq.s16 	%p32, %rs14, 0;
	mul.f32 	%f132, %f131, %f114;
	selp.f32 	%f477, %f113, %f132, %p32;
	max.f32 	%f470, %f470, %f477;
$L__BB419_16:
	setp.le.s64 	%p33, %rd40, %rd12;
	mov.f32 	%f479, 0fFF800000;
	@%p33 bra 	$L__BB419_18;
	setp.eq.s64 	%p34, %rd32, 1;
	setp.eq.s64 	%p35, %rd31, 1;
	setp.eq.s64 	%p36, %rd30, 1;
	add.s64 	%rd85, %rd22, %rd12;
	cvt.u32.u64 	%r121, %rd85;
	div.s32 	%r122, %r121, %r6;
	mul.lo.s32 	%r123, %r122, %r6;
	sub.s32 	%r124, %r121, %r123;
	div.s32 	%r125, %r124, %r7;
	mul.lo.s32 	%r126, %r125, %r7;
	sub.s32 	%r127, %r124, %r126;
	selp.b32 	%r128, 0, %r122, %p36;
	selp.b32 	%r129, 0, %r125, %p35;
	selp.b32 	%r130, 0, %r127, %p34;
	mul.lo.s32 	%r131, %r9, %r128;
	mad.lo.s32 	%r132, %r10, %r129, %r131;
	mad.lo.s32 	%r133, %r11, %r130, %r132;
	shl.b64 	%rd86, %rd85, 32;
	shr.s64 	%rd87, %rd86, 30;
	add.s64 	%rd88, %rd1, %rd87;
	ld.global.f32 	%f134, [%rd88];
	cvt.s64.s32 	%rd89, %r133;
	add.s64 	%rd90, %rd2, %rd89;
	ld.global.u8 	%rs15, [%rd90];
	setp.eq.s16 	%p37, %rs15, 0;
	mul.f32 	%f135, %f134, %f114;
	selp.f32 	%f479, %f113, %f135, %p37;
	max.f32 	%f470, %f470, %f479;
$L__BB419_18:
	mov.u32 	%r134, %tid.x;
	add.s32 	%r135, %r134, 224;
	cvt.u64.u32 	%rd23, %r135;
	setp.le.s64 	%p38, %rd40, %rd23;
	mov.f32 	%f481, 0fFF800000;
	@%p38 bra 	$L__BB419_20;
	setp.eq.s64 	%p39, %rd32, 1;
	setp.eq.s64 	%p40, %rd31, 1;
	setp.eq.s64 	%p41, %rd30, 1;
	add.s64 	%rd91, %rd22, %rd23;
	cvt.u32.u64 	%r136, %rd91;
	div.s32 	%r137, %r136, %r6;
	mul.lo.s32 	%r138, %r137, %r6;
	sub.s32 	%r139, %r136, %r138;
	div.s32 	%r140, %r139, %r7;
	mul.lo.s32 	%r141, %r140, %r7;
	sub.s32 	%r142, %r139, %r141;
	selp.b32 	%r143, 0, %r137, %p41;
	selp.b32 	%r144, 0, %r140, %p40;
	selp.b32 	%r145, 0, %r142, %p39;
	mul.lo.s32 	%r146, %r9, %r143;
	mad.lo.s32 	%r147, %r10, %r144, %r146;
	mad.lo.s32 	%r148, %r11, %r145, %r147;
	shl.b64 	%rd92, %rd91, 32;
	shr.s64 	%rd93, %rd92, 30;
	add.s64 	%rd94, %rd1, %rd93;
	ld.global.f32 	%f137, [%rd94];
	cvt.s64.s32 	%rd95, %r148;
	add.s64 	%rd96, %rd2, %rd95;
	ld.global.u8 	%rs16, [%rd96];
	setp.eq.s16 	%p42, %rs16, 0;
	mul.f32 	%f138, %f137, %f114;
	selp.f32 	%f481, %f113, %f138, %p42;
	max.f32 	%f470, %f470, %f481;
$L__BB419_20:
	setp.le.s64 	%p43, %rd40, %rd13;
	mov.f32 	%f483, 0fFF800000;
	@%p43 bra 	$L__BB419_22;
	setp.eq.s64 	%p44, %rd32, 1;
	setp.eq.s64 	%p45, %rd31, 1;
	setp.eq.s64 	%p46, %rd30, 1;
	add.s64 	%rd97, %rd22, %rd13;
	cvt.u32.u64 	%r149, %rd97;
	div.s32 	%r150, %r149, %r6;
	mul.lo.s32 	%r151, %r150, %r6;
	sub.s32 	%r152, %r149, %r151;
	div.s32 	%r153, %r152, %r7;
	mul.lo.s32 	%r154, %r153, %r7;
	sub.s32 	%r155, %r152, %r154;
	selp.b32 	%r156, 0, %r150, %p46;
	selp.b32 	%r157, 0, %r153, %p45;
	selp.b32 	%r158, 0, %r155, %p44;
	mul.lo.s32 	%r159, %r9, %r156;
	mad.lo.s32 	%r160, %r10, %r157, %r159;
	mad.lo.s32 	%r161, %r11, %r158, %r160;
	shl.b64 	%rd98, %rd97, 32;
	shr.s64 	%rd99, %rd98, 30;
	add.s64 	%rd100, %rd1, %rd99;
	ld.global.f32 	%f140, [%rd100];
	cvt.s64.s32 	%rd101, %r161;
	add.s64 	%rd102, %rd2, %rd101;
	ld.global.u8 	%rs17, [%rd102];
	setp.eq.s16 	%p47, %rs17, 0;
	mul.f32 	%f141, %f140, %f114;
	selp.f32 	%f483, %f113, %f141, %p47;
	max.f32 	%f470, %f470, %f483;
$L__BB419_22:
	add.s32 	%r163, %r134, 288;
	cvt.u64.u32 	%rd24, %r163;
	setp.le.s64 	%p48, %rd40, %rd24;
	mov.f32 	%f485, 0fFF800000;
	@%p48 bra 	$L__BB419_24;
	setp.eq.s64 	%p49, %rd32, 1;
	setp.eq.s64 	%p50, %rd31, 1;
	setp.eq.s64 	%p51, %rd30, 1;
	add.s64 	%rd103, %rd22, %rd24;
	cvt.u32.u64 	%r164, %rd103;
	div.s32 	%r165, %r164, %r6;
	mul.lo.s32 	%r166, %r165, %r6;
	sub.s32 	%r167, %r164, %r166;
	div.s32 	%r168, %r167, %r7;
	mul.lo.s32 	%r169, %r168, %r7;
	sub.s32 	%r170, %r167, %r169;
	selp.b32 	%r171, 0, %r165, %p51;
	selp.b32 	%r172, 0, %r168, %p50;
	selp.b32 	%r173, 0, %r170, %p49;
	mul.lo.s32 	%r174, %r9, %r171;
	mad.lo.s32 	%r175, %r10, %r172, %r174;
	mad.lo.s32 	%r176, %r11, %r173, %r175;
	shl.b64 	%rd104, %rd103, 32;
	shr.s64 	%rd105, %rd104, 30;
	add.s64 	%rd106, %rd1, %rd105;
	ld.global.f32 	%f143, [%rd106];
	cvt.s64.s32 	%rd107, %r176;
	add.s64 	%rd108, %rd2, %rd107;
	ld.global.u8 	%rs18, [%rd108];
	setp.eq.s16 	%p52, %rs18, 0;
	mul.f32 	%f144, %f143, %f114;
	selp.f32 	%f485, %f113, %f144, %p52;
	max.f32 	%f470, %f470, %f485;
$L__BB419_24:
	add.s32 	%r178, %r134, 320;
	cvt.u64.u32 	%rd25, %r178;
	setp.le.s64 	%p53, %rd40, %rd25;
	mov.f32 	%f487, 0fFF800000;
	@%p53 bra 	$L__BB419_26;
	setp.eq.s64 	%p54, %rd32, 1;
	setp.eq.s64 	%p55, %rd31, 1;
	setp.eq.s64 	%p56, %rd30, 1;
	add.s64 	%rd109, %rd22, %rd25;
	cvt.u32.u64 	%r179, %rd109;
	div.s32 	%r180, %r179, %r6;
	mul.lo.s32 	%r181, %r180, %r6;
	sub.s32 	%r182, %r179, %r181;
	div.s32 	%r183, %r182, %r7;
	mul.lo.s32 	%r184, %r183, %r7;
	sub.s32 	%r185, %r182, %r184;
	selp.b32 	%r186, 0, %r180, %p56;
	selp.b32 	%r187, 0, %r183, %p55;
	selp.b32 	%r188, 0, %r185, %p54;
	mul.lo.s32 	%r189, %r9, %r186;
	mad.lo.s32 	%r190, %r10, %r187, %r189;
	mad.lo.s32 	%r191, %r11, %r188, %r190;
	shl.b64 	%rd110, %rd109, 32;
	shr.s64 	%rd111, %rd110, 30;
	add.s64 	%rd112, %rd1, %rd111;
	ld.global.f32 	%f146, [%rd112];
	cvt.s64.s32 	%rd113, %r191;
	add.s64 	%rd114, %rd2, %rd113;
	ld.global.u8 	%rs19, [%rd114];
	setp.eq.s16 	%p57, %rs19, 0;
	mul.f32 	%f147, %f146, %f114;
	selp.f32 	%f487, %f113, %f147, %p57;
	max.f32 	%f470, %f470, %f487;
$L__BB419_26:
	add.s32 	%r193, %r134, 352;
	cvt.u64.u32 	%rd115, %r193;
	setp.le.s64 	%p58, %rd40, %rd115;
	mov.f32 	%f489, 0fFF800000;
	@%p58 bra 	$L__BB419_28;
	setp.eq.s64 	%p59, %rd32, 1;
	setp.eq.s64 	%p60, %rd31, 1;
	setp.eq.s64 	%p61, %rd30, 1;
	cvt.u64.u32 	%rd116, %r193;
	add.s64 	%rd117, %rd22, %rd116;
	cvt.u32.u64 	%r196, %rd117;
	div.s32 	%r197, %r196, %r6;
	mul.lo.s32 	%r198, %r197, %r6;
	sub.s32 	%r199, %r196, %r198;
	div.s32 	%r200, %r199, %r7;
	mul.lo.s32 	%r201, %r200, %r7;
	sub.s32 	%r202, %r199, %r201;
	selp.b32 	%r203, 0, %r197, %p61;
	selp.b32 	%r204, 0, %r200, %p60;
	selp.b32 	%r205, 0, %r202, %p59;
	mul.lo.s32 	%r206, %r9, %r203;
	mad.lo.s32 	%r207, %r10, %r204, %r206;
	mad.lo.s32 	%r208, %r11, %r205, %r207;
	shl.b64 	%rd118, %rd117, 32;
	shr.s64 	%rd119, %rd118, 30;
	add.s64 	%rd120, %rd1, %rd119;
	ld.global.f32 	%f149, [%rd120];
	cvt.s64.s32 	%rd121, %r208;
	add.s64 	%rd122, %rd2, %rd121;
	ld.global.u8 	%rs20, [%rd122];
	setp.eq.s16 	%p62, %rs20, 0;
	mul.f32 	%f150, %f149, %f114;
	selp.f32 	%f489, %f113, %f150, %p62;
	max.f32 	%f470, %f470, %f489;
$L__BB419_28:
	add.s32 	%r210, %r134, 384;
	cvt.u64.u32 	%rd123, %r210;
	setp.le.s64 	%p63, %rd40, %rd123;
	mov.f32 	%f491, 0fFF800000;
	@%p63 bra 	$L__BB419_30;
	setp.eq.s64 	%p64, %rd32, 1;
	setp.eq.s64 	%p65, %rd31, 1;
	setp.eq.s64 	%p66, %rd30, 1;
	add.s32 	%r212, %r134, 384;
	cvt.u64.u32 	%rd124, %r212;
	add.s64 	%rd125, %rd22, %rd124;
	cvt.u32.u64 	%r213, %rd125;
	div.s32 	%r214, %r213, %r6;
	mul.lo.s32 	%r215, %r214, %r6;
	sub.s32 	%r216, %r213, %r215;
	div.s32 	%r217, %r216, %r7;
	mul.lo.s32 	%r218, %r217, %r7;
	sub.s32 	%r219, %r216, %r218;
	selp.b32 	%r220, 0, %r214, %p66;
	selp.b32 	%r221, 0, %r217, %p65;
	selp.b32 	%r222, 0, %r219, %p64;
	mul.lo.s32 	%r223, %r9, %r220;
	mad.lo.s32 	%r224, %r10, %r221, %r223;
	mad.lo.s32 	%r225, %r11, %r222, %r224;
	shl.b64 	%rd126, %rd125, 32;
	shr.s64 	%rd127, %rd126, 30;
	add.s64 	%rd128, %rd1, %rd127;
	ld.global.f32 	%f152, [%rd128];
	cvt.s64.s32 	%rd129, %r225;
	add.s64 	%rd130, %rd2, %rd129;
	ld.global.u8 	%rs21, [%rd130];
	setp.eq.s16 	%p67, %rs21, 0;
	mul.f32 	%f153, %f152, %f114;
	selp.f32 	%f491, %f113, %f153, %p67;
	max.f32 	%f470, %f470, %f491;
$L__BB419_30:
	add.s32 	%r227, %r134, 416;
	cvt.u64.u32 	%rd131, %r227;
	setp.le.s64 	%p68, %rd40, %rd131;
	mov.f32 	%f493, 0fFF800000;
	@%p68 bra 	$L__BB419_32;
	setp.eq.s64 	%p69, %rd32, 1;
	setp.eq.s64 	%p70, %rd31, 1;
	setp.eq.s64 	%p71, %rd30, 1;
	add.s32 	%r229, %r134, 416;
	cvt.u64.u32 	%rd132, %r229;
	add.s64 	%rd133, %rd22, %rd132;
	cvt.u32.u64 	%r230, %rd133;
	div.s32 	%r231, %r230, %r6;
	mul.lo.s32 	%r232, %r231, %r6;
	sub.s32 	%r233, %r230, %r232;
	div.s32 	%r234, %r233, %r7;
	mul.lo.s32 	%r235, %r234, %r7;
	sub.s32 	%r236, %r233, %r235;
	selp.b32 	%r237, 0, %r231, %p71;
	selp.b32 	%r238, 0, %r234, %p70;
	selp.b32 	%r239, 0, %r236, %p69;
	mul.lo.s32 	%r240, %r9, %r237;
	mad.lo.s32 	%r241, %r10, %r238, %r240;
	mad.lo.s32 	%r242, %r11, %r239, %r241;
	shl.b64 	%rd134, %rd133, 32;
	shr.s64 	%rd135, %rd134, 30;
	add.s64 	%rd136, %rd1, %rd135;
	ld.global.f32 	%f155, [%rd136];
	cvt.s64.s32 	%rd137, %r242;
	add.s64 	%rd138, %rd2, %rd137;
	ld.global.u8 	%rs22, [%rd138];
	setp.eq.s16 	%p72, %rs22, 0;
	mul.f32 	%f156, %f155, %f114;
	selp.f32 	%f493, %f113, %f156, %p72;
	max.f32 	%f470, %f470, %f493;
$L__BB419_32:
	add.s32 	%r244, %r134, 448;
	cvt.u64.u32 	%rd139, %r244;
	setp.le.s64 	%p73, %rd40, %rd139;
	mov.f32 	%f495, 0fFF800000;
	@%p73 bra 	$L__BB419_34;
	setp.eq.s64 	%p74, %rd32, 1;
	setp.eq.s64 	%p75, %rd31, 1;
	setp.eq.s64 	%p76, %rd30, 1;
	mov.u32 	%r245, %tid.x;
	add.s32 	%r246, %r245, 448;
	cvt.u64.u32 	%rd140, %r246;
	add.s64 	%rd141, %rd22, %rd140;
	cvt.u32.u64 	%r247, %rd141;
	div.s32 	%r248, %r247, %r6;
	mul.lo.s32 	%r249, %r248, %r6;
	sub.s32 	%r250, %r247, %r249;
	div.s32 	%r251, %r250, %r7;
	mul.lo.s32 	%r252, %r251, %r7;
	sub.s32 	%r253, %r250, %r252;
	selp.b32 	%r254, 0, %r248, %p76;
	selp.b32 	%r255, 0, %r251, %p75;
	selp.b32 	%r256, 0, %r253, %p74;
	mul.lo.s32 	%r257, %r9, %r254;
	mad.lo.s32 	%r258, %r10, %r255, %r257;
	mad.lo.s32 	%r259, %r11, %r256, %r258;
	shl.b64 	%rd142, %rd141, 32;
	shr.s64 	%rd143, %rd142, 30;
	add.s64 	%rd144, %rd1, %rd143;
	ld.global.f32 	%f158, [%rd144];
	cvt.s64.s32 	%rd145, %r259;
	add.s64 	%rd146, %rd2, %rd145;
	ld.global.u8 	%rs23, [%rd146];
	setp.eq.s16 	%p77, %rs23, 0;
	mul.f32 	%f159, %f158, %f114;
	selp.f32 	%f495, %f113, %f159, %p77;
	max.f32 	%f470, %f470, %f495;
$L__BB419_34:
	setp.le.s64 	%p78, %rd40, %rd14;
	mov.f32 	%f497, 0fFF800000;
	@%p78 bra 	$L__BB419_36;
	setp.eq.s64 	%p79, %rd32, 1;
	setp.eq.s64 	%p80, %rd31, 1;
	setp.eq.s64 	%p81, %rd30, 1;
	add.s64 	%rd147, %rd22, %rd14;
	cvt.u32.u64 	%r260, %rd147;
	div.s32 	%r261, %r260, %r6;
	mul.lo.s32 	%r262, %r261, %r6;
	sub.s32 	%r263, %r260, %r262;
	div.s32 	%r264, %r263, %r7;
	mul.lo.s32 	%r265, %r264, %r7;
	sub.s32 	%r266, %r263, %r265;
	selp.b32 	%r267, 0, %r261, %p81;
	selp.b32 	%r268, 0, %r264, %p80;
	selp.b32 	%r269, 0, %r266, %p79;
	mul.lo.s32 	%r270, %r9, %r267;
	mad.lo.s32 	%r271, %r10, %r268, %r270;
	mad.lo.s32 	%r272, %r11, %r269, %r271;
	shl.b64 	%rd148, %rd147, 32;
	shr.s64 	%rd149, %rd148, 30;
	add.s64 	%rd150, %rd1, %rd149;
	ld.global.f32 	%f161, [%rd150];
	cvt.s64.s32 	%rd151, %r272;
	add.s64 	%rd152, %rd2, %rd151;
	ld.global.u8 	%rs24, [%rd152];
	setp.eq.s16 	%p82, %rs24, 0;
	mul.f32 	%f162, %f161, %f114;
	selp.f32 	%f497, %f113, %f162, %p82;
	max.f32 	%f470, %f470, %f497;
$L__BB419_36:
	setp.le.s64 	%p83, %rd40, %rd15;
	mov.f32 	%f499, 0fFF800000;
	@%p83 bra 	$L__BB419_38;
	setp.eq.s64 	%p84, %rd32, 1;
	setp.eq.s64 	%p85, %rd31, 1;
	setp.eq.s64 	%p86, %rd30, 1;
	add.s64 	%rd153, %rd22, %rd15;
	cvt.u32.u64 	%r273, %rd153;
	div.s32 	%r274, %r273, %r6;
	mul.lo.s32 	%r275, %r274, %r6;
	sub.s32 	%r276, %r273, %r275;
	div.s32 	%r277, %r276, %r7;
	mul.lo.s32 	%r278, %r277, %r7;
	sub.s32 	%r279, %r276, %r278;
	selp.b32 	%r280, 0, %r274, %p86;
	selp.b32 	%r281, 0, %r277, %p85;
	selp.b32 	%r282, 0, %r279, %p84;
	mul.lo.s32 	%r283, %r9, %r280;
	mad.lo.s32 	%r284, %r10, %r281, %r283;
	mad.lo.s32 	%r285, %r11, %r282, %r284;
	shl.b64 	%rd154, %rd153, 32;
	shr.s64 	%rd155, %rd154, 30;
	add.s64 	%rd156, %rd1, %rd155;
	ld.global.f32 	%f164, [%rd156];
	cvt.s64.s32 	%rd157, %r285;
	add.s64 	%rd158, %rd2, %rd157;
	ld.global.u8 	%rs25, [%rd158];
	setp.eq.s16 	%p87, %rs25, 0;
	mul.f32 	%f165, %f164, %f114;
	selp.f32 	%f499, %f113, %f165, %p87;
	max.f32 	%f470, %f470, %f499;
$L__BB419_38:
	setp.le.s64 	%p88, %rd40, %rd16;
	mov.f32 	%f501, 0fFF800000;
	@%p88 bra 	$L__BB419_40;
	setp.eq.s64 	%p89, %rd32, 1;
	setp.eq.s64 	%p90, %rd31, 1;
	setp.eq.s64 	%p91, %rd30, 1;
	add.s64 	%rd159, %rd22, %rd16;
	cvt.u32.u64 	%r286, %rd159;
	div.s32 	%r287, %r286, %r6;
	mul.lo.s32 	%r288, %r287, %r6;
	sub.s32 	%r289, %r286, %r288;
	div.s32 	%r290, %r289, %r7;
	mul.lo.s32 	%r291, %r290, %r7;
	sub.s32 	%r292, %r289, %r291;
	selp.b32 	%r293, 0, %r287, %p91;
	selp.b32 	%r294, 0, %r290, %p90;
	selp.b32 	%r295, 0, %r292, %p89;
	mul.lo.s32 	%r296, %r9, %r293;
	mad.lo.s32 	%r297, %r10, %r294, %r296;
	mad.lo.s32 	%r298, %r11, %r295, %r297;
	shl.b64 	%rd160, %rd159, 32;
	shr.s64 	%rd161, %rd160, 30;
	add.s64 	%rd162, %rd1, %rd161;
	ld.global.f32 	%f167, [%rd162];
	cvt.s64.s32 	%rd163, %r298;
	add.s64 	%rd164, %rd2, %rd163;
	ld.global.u8 	%rs26, [%rd164];
	setp.eq.s16 	%p92, %rs26, 0;
	mul.f32 	%f168, %f167, %f114;
	selp.f32 	%f501, %f113, %f168, %p92;
	max.f32 	%f470, %f470, %f501;
$L__BB419_40:
	setp.le.s64 	%p93, %rd40, %rd17;
	mov.f32 	%f503, 0fFF800000;
	@%p93 bra 	$L__BB419_42;
	setp.eq.s64 	%p94, %rd32, 1;
	setp.eq.s64 	%p95, %rd31, 1;
	setp.eq.s64 	%p96, %rd30, 1;
	add.s64 	%rd165, %rd22, %rd17;
	cvt.u32.u64 	%r299, %rd165;
	div.s32 	%r300, %r299, %r6;
	mul.lo.s32 	%r301, %r300, %r6;
	sub.s32 	%r302, %r299, %r301;
	div.s32 	%r303, %r302, %r7;
	mul.lo.s32 	%r304, %r303, %r7;
	sub.s32 	%r305, %r302, %r304;
	selp.b32 	%r306, 0, %r300, %p96;
	selp.b32 	%r307, 0, %r303, %p95;
	selp.b32 	%r308, 0, %r305, %p94;
	mul.lo.s32 	%r309, %r9, %r306;
	mad.lo.s32 	%r310, %r10, %r307, %r309;
	mad.lo.s32 	%r311, %r11, %r308, %r310;
	shl.b64 	%rd166, %rd165, 32;
	shr.s64 	%rd167, %rd166, 30;
	add.s64 	%rd168, %rd1, %rd167;
	ld.global.f32 	%f170, [%rd168];
	cvt.s64.s32 	%rd169, %r311;
	add.s64 	%rd170, %rd2, %rd169;
	ld.global.u8 	%rs27, [%rd170];
	setp.eq.s16 	%p97, %rs27, 0;
	mul.f32 	%f171, %f170, %f114;
	selp.f32 	%f503, %f113, %f171, %p97;
	max.f32 	%f470, %f470, %f503;
$L__BB419_42:
	setp.le.s64 	%p98, %rd40, %rd18;
	mov.f32 	%f505, 0fFF800000;
	@%p98 bra 	$L__BB419_44;
	setp.eq.s64 	%p99, %rd32, 1;
	setp.eq.s64 	%p100, %rd31, 1;
	setp.eq.s64 	%p101, %rd30, 1;
	add.s64 	%rd171, %rd22, %rd18;
	cvt.u32.u64 	%r312, %rd171;
	div.s32 	%r313, %r312, %r6;
	mul.lo.s32 	%r314, %r313, %r6;
	sub.s32 	%r315, %r312, %r314;
	div.s32 	%r316, %r315, %r7;
	mul.lo.s32 	%r317, %r316, %r7;
	sub.s32 	%r318, %r315, %r317;
	selp.b32 	%r319, 0, %r313, %p101;
	selp.b32 	%r320, 0, %r316, %p100;
	selp.b32 	%r321, 0, %r318, %p99;
	mul.lo.s32 	%r322, %r9, %r319;
	mad.lo.s32 	%r323, %r10, %r320, %r322;
	mad.lo.s32 	%r324, %r11, %r321, %r323;
	shl.b64 	%rd172, %rd171, 32;
	shr.s64 	%rd173, %rd172, 30;
	add.s64 	%rd174, %rd1, %rd173;
	ld.global.f32 	%f173, [%rd174];
	cvt.s64.s32 	%rd175, %r324;
	add.s64 	%rd176, %rd2, %rd175;
	ld.global.u8 	%rs28, [%rd176];
	setp.eq.s16 	%p102, %rs28, 0;
	mul.f32 	%f174, %f173, %f114;
	selp.f32 	%f505, %f113, %f174, %p102;
	max.f32 	%f470, %f470, %f505;
$L__BB419_44:
	setp.le.s64 	%p103, %rd40, %rd19;
	mov.f32 	%f507, 0fFF800000;
	@%p103 bra 	$L__BB419_46;
	setp.eq.s64 	%p104, %rd32, 1;
	setp.eq.s64 	%p105, %rd31, 1;
	setp.eq.s64 	%p106, %rd30, 1;
	add.s64 	%rd177, %rd22, %rd19;
	cvt.u32.u64 	%r325, %rd177;
	div.s32 	%r326, %r325, %r6;
	mul.lo.s32 	%r327, %r326, %r6;
	sub.s32 	%r328, %r325, %r327;
	div.s32 	%r329, %r328, %r7;
	mul.lo.s32 	%r330, %r329, %r7;
	sub.s32 	%r331, %r328, %r330;
	selp.b32 	%r332, 0, %r326, %p106;
	selp.b32 	%r333, 0, %r329, %p105;
	selp.b32 	%r334, 0, %r331, %p104;
	mul.lo.s32 	%r335, %r9, %r332;
	mad.lo.s32 	%r336, %r10, %r333, %r335;
	mad.lo.s32 	%r337, %r11, %r334, %r336;
	shl.b64 	%rd178, %rd177, 32;
	shr.s64 	%rd179, %rd178, 30;
	add.s64 	%rd180, %rd1, %rd179;
	ld.global.f32 	%f176, [%rd180];
	cvt.s64.s32 	%rd181, %r337;
	add.s64 	%rd182, %rd2, %rd181;
	ld.global.u8 	%rs29, [%rd182];
	setp.eq.s16 	%p107, %rs29, 0;
	mul.f32 	%f177, %f176, %f114;
	selp.f32 	%f507, %f113, %f177, %p107;
	max.f32 	%f470, %f470, %f507;
$L__BB419_46:
	setp.le.s64 	%p108, %rd40, %rd20;
	mov.f32 	%f509, 0fFF800000;
	@%p108 bra 	$L__BB419_48;
	setp.eq.s64 	%p109, %rd32, 1;
	setp.eq.s64 	%p110, %rd31, 1;
	setp.eq.s64 	%p111, %rd30, 1;
	add.s64 	%rd183, %rd22, %rd20;
	cvt.u32.u64 	%r338, %rd183;
	div.s32 	%r339, %r338, %r6;
	mul.lo.s32 	%r340, %r339, %r6;
	sub.s32 	%r341, %r338, %r340;
	div.s32 	%r342, %r341, %r7;
	mul.lo.s32 	%r343, %r342, %r7;
	sub.s32 	%r344, %r341, %r343;
	selp.b32 	%r345, 0, %r339, %p111;
	selp.b32 	%r346, 0, %r342, %p110;
	selp.b32 	%r347, 0, %r344, %p109;
	mul.lo.s32 	%r348, %r9, %r345;
	mad.lo.s32 	%r349, %r10, %r346, %r348;
	mad.lo.s32 	%r350, %r11, %r347, %r349;
	shl.b64 	%rd184, %rd183, 32;
	shr.s64 	%rd185, %rd184, 30;
	add.s64 	%rd186, %rd1, %rd185;
	ld.global.f32 	%f179, [%rd186];
	cvt.s64.s32 	%rd187, %r350;
	add.s64 	%rd188, %rd2, %rd187;
	ld.global.u8 	%rs30, [%rd188];
	setp.eq.s16 	%p112, %rs30, 0;
	mul.f32 	%f180, %f179, %f114;
	selp.f32 	%f509, %f113, %f180, %p112;
	max.f32 	%f470, %f470, %f509;
$L__BB419_48:
	mov.u32 	%r351, %tid.x;
	cvt.u64.u32 	%rd189, %r351;
	setp.le.s64 	%p113, %rd40, %rd189;
	mov.b32 	%r352, %f470;
	shfl.sync.bfly.b32	%r353|%p114, %r352, 16, 31, -1;
	mov.b32 	%f181, %r353;
	max.f32 	%f182, %f470, %f181;
	mov.b32 	%r354, %f182;
	shfl.sync.bfly.b32	%r355|%p115, %r354, 8, 31, -1;
	mov.b32 	%f183, %r355;
	max.f32 	%f184, %f182, %f183;
	mov.b32 	%r356, %f184;
	shfl.sync.bfly.b32	%r357|%p116, %r356, 4, 31, -1;
	mov.b32 	%f185, %r357;
	max.f32 	%f186, %f184, %f185;
	mov.b32 	%r358, %f186;
	shfl.sync.bfly.b32	%r359|%p117, %r358, 2, 31, -1;
	mov.b32 	%f187, %r359;
	max.f32 	%f188, %f186, %f187;
	mov.b32 	%r360, %f188;
	shfl.sync.bfly.b32	%r361|%p118, %r360, 1, 31, -1;
	mov.b32 	%f189, %r361;
	max.f32 	%f190, %f188, %f189;
	sub.f32 	%f191, %f467, %f190;
	fma.rn.f32 	%f192, %f191, 0f3BBB989D, 0f3F000000;
	cvt.sat.f32.f32 	%f193, %f192;
	mov.f32 	%f194, 0f4B400001;
	mov.f32 	%f195, 0f437C0000;
	fma.rm.f32 	%f196, %f193, %f195, %f194;
	add.f32 	%f197, %f196, 0fCB40007F;
	neg.f32 	%f198, %f197;
	fma.rn.f32 	%f199, %f191, 0f3FB8AA3B, %f198;
	fma.rn.f32 	%f200, %f191, 0f32A57060, %f199;
	mov.b32 	%r362, %f196;
	shl.b32 	%r363, %r362, 23;
	mov.b32 	%f201, %r363;
	ex2.approx.ftz.f32 	%f202, %f200;
	mul.f32 	%f203, %f202, %f201;
	add.f32 	%f204, %f203, 0f00000000;
	sub.f32 	%f205, %f469, %f190;
	fma.rn.f32 	%f206, %f205, 0f3BBB989D, 0f3F000000;
	cvt.sat.f32.f32 	%f207, %f206;
	fma.rm.f32 	%f208, %f207, %f195, %f194;
	add.f32 	%f209, %f208, 0fCB40007F;
	neg.f32 	%f210, %f209;
	fma.rn.f32 	%f211, %f205, 0f3FB8AA3B, %f210;
	fma.rn.f32 	%f212, %f205, 0f32A57060, %f211;
	mov.b32 	%r364, %f208;
	shl.b32 	%r365, %r364, 23;
	mov.b32 	%f213, %r365;
	ex2.approx.ftz.f32 	%f214, %f212;
	mul.f32 	%f215, %f214, %f213;
	add.f32 	%f216, %f204, %f215;
	sub.f32 	%f217, %f471, %f190;
	fma.rn.f32 	%f218, %f217, 0f3BBB989D, 0f3F000000;
	cvt.sat.f32.f32 	%f219, %f218;
	fma.rm.f32 	%f220, %f219, %f195, %f194;
	add.f32 	%f221, %f220, 0fCB40007F;
	neg.f32 	%f222, %f221;
	fma.rn.f32 	%f223, %f217, 0f3FB8AA3B, %f222;
	fma.rn.f32 	%f224, %f217, 0f32A57060, %f223;
	mov.b32 	%r366, %f220;
	shl.b32 	%r367, %r366, 23;
	mov.b32 	%f225, %r367;
	ex2.approx.ftz.f32 	%f226, %f224;
	mul.f32 	%f227, %f226, %f225;
	add.f32 	%f228, %f216, %f227;
	sub.f32 	%f229, %f473, %f190;
	fma.rn.f32 	%f230, %f229, 0f3BBB989D, 0f3F000000;
	cvt.sat.f32.f32 	%f231, %f230;
	fma.rm.f32 	%f232, %f231, %f195, %f194;
	add.f32 	%f233, %f232, 0fCB40007F;
	neg.f32 	%f234, %f233;
	fma.rn.f32 	%f235, %f229, 0f3FB8AA3B, %f234;
	fma.rn.f32 	%f236, %f229, 0f32A57060, %f235;
	mov.b32 	%r368, %f232;
	shl.b32 	%r369, %r368, 23;
	mov.b32 	%f237, %r369;
	ex2.approx.ftz.f32 	%f238, %f236;
	mul.f32 	%f239, %f238, %f237;
	add.f32 	%f240, %f228, %f239;
	sub.f32 	%f241, %f475, %f190;
	fma.rn.f32 	%f242, %f241, 0f3BBB989D, 0f3F000000;
	cvt.sat.f32.f32 	%f243, %f242;
	fma.rm.f32 	%f244, %f243, %f195, %f194;
	add.f32 	%f245, %f244, 0fCB40007F;
	neg.f32 	%f246, %f245;
	fma.rn.f32 	%f247, %f241, 0f3FB8AA3B, %f246;
	fma.rn.f32 	%f248, %f241, 0f32A57060, %f247;
	mov.b32 	%r370, %f244;
	shl.b32 	%r371, %r370, 23;
	mov.b32 	%f249, %r371;
	ex2.approx.ftz.f32 	%f250, %f248;
	mul.f32 	%f251, %f250, %f249;
	add.f32 	%f252, %f240, %f251;
	sub.f32 	%f253, %f477, %f190;
	fma.rn.f32 	%f254, %f253, 0f3BBB989D, 0f3F000000;
	cvt.sat.f32.f32 	%f255, %f254;
	fma.rm.f32 	%f256, %f255, %f195, %f194;
	add.f32 	%f257, %f256, 0fCB40007F;
	neg.f32 	%f258, %f257;
	fma.rn.f32 	%f259, %f253, 0f3FB8AA3B, %f258;
	fma.rn.f32 	%f260, %f253, 0f32A57060, %f259;
	mov.b32 	%r372, %f256;
	shl.b32 	%r373, %r372, 23;
	mov.b32 	%f261, %r373;
	ex2.approx.ftz.f32 	%f262, %f260;
	mul.f32 	%f263, %f262, %f261;
	add.f32 	%f264, %f252, %f263;
	sub.f32 	%f265, %f479, %f190;
	fma.rn.f32 	%f266, %f265, 0f3BBB989D, 0f3F000000;
	cvt.sat.f32.f32 	%f267, %f266;
	fma.rm.f32 	%f268, %f267, %f195, %f194;
	add.f32 	%f269, %f268, 0fCB40007F;
	neg.f32 	%f270, %f269;
	fma.rn.f32 	%f271, %f265, 0f3FB8AA3B, %f270;
	fma.rn.f32 	%f272, %f265, 0f32A57060, %f271;
	mov.b32 	%r374, %f268;
	shl.b32 	%r375, %r374, 23;
	mov.b32 	%f273, %r375;
	ex2.approx.ftz.f32 	%f274, %f272;
	mul.f32 	%f275, %f274, %f273;
	add.f32 	%f276, %f264, %f275;
	sub.f32 	%f277, %f481, %f190;
	fma.rn.f32 	%f278, %f277, 0f3BBB989D, 0f3F000000;
	cvt.sat.f32.f32 	%f279, %f278;
	fma.rm.f32 	%f280, %f279, %f195, %f194;
	add.f32 	%f281, %f280, 0fCB40007F;
	neg.f32 	%f282, %f281;
	fma.rn.f32 	%f283, %f277, 0f3FB8AA3B, %f282;
	fma.rn.f32 	%f284, %f277, 0f32A57060, %f283;
	mov.b32 	%r376, %f280;
	shl.b32 	%r377, %r376, 23;
	mov.b32 	%f285, %r377;
	ex2.approx.ftz.f32 	%f286, %f284;
	mul.f32 	%f287, %f286, %f285;
	add.f32 	%f288, %f276, %f287;
	sub.f32 	%f289, %f483, %f190;
	fma.rn.f32 	%f290, %f289, 0f3BBB989D, 0f3F000000;
	cvt.sat.f32.f32 	%f291, %f290;
	fma.rm.f32 	%f292, %f291, %f195, %f194;
	add.f32 	%f293, %f292, 0fCB40007F;
	neg.f32 	%f294, %f293;
	fma.rn.f32 	%f295, %f289, 0f3FB8AA3B, %f294;
	fma.rn.f32 	%f296, %f289, 0f32A57060, %f295;
	mov.b32 	%r378, %f292;
	shl.b32 	%r379, %r378, 23;
	mov.b32 	%f297, %r379;
	ex2.approx.ftz.f32 	%f298, %f296;
	mul.f32 	%f299, %f298, %f297;
	add.f32 	%f300, %f288, %f299;
	sub.f32 	%f301, %f485, %f190;
	fma.rn.f32 	%f302, %f301, 0f3BBB989D, 0f3F000000;
	cvt.sat.f32.f32 	%f303, %f302;
	fma.rm.f32 	%f304, %f303, %f195, %f194;
	add.f32 	%f305, %f304, 0fCB40007F;
	neg.f32 	%f306, %f305;
	fma.rn.f32 	%f307, %f301, 0f3FB8AA3B, %f306;
	fma.rn.f32 	%f308, %f301, 0f32A57060, %f307;
	mov.b32 	%r380, %f304;
	shl.b32 	%r381, %r380, 23;
	mov.b32 	%f309, %r381;
	ex2.approx.ftz.f32 	%f310, %f308;
	mul.f32 	%f311, %f310, %f309;
	add.f32 	%f312, %f300, %f311;
	sub.f32 	%f313, %f487, %f190;
	fma.rn.f32 	%f314, %f313, 0f3BBB989D, 0f3F000000;
	cvt.sat.f32.f32 	%f315, %f314;
	fma.rm.f32 	%f316, %f315, %f195, %f194;
	add.f32 	%f317, %f316, 0fCB40007F;
	neg.f32 	%f318, %f317;
	fma.rn.f32 	%f319, %f313, 0f3FB8AA3B, %f318;
	fma.rn.f32 	%f320, %f313, 0f32A57060, %f319;
	mov.b32 	%r382, %f316;
	shl.b32 	%r383, %r382, 23;
	mov.b32 	%f321, %r383;
	ex2.approx.ftz.f32 	%f322, %f320;
	mul.f32 	%f323, %f322, %f321;
	add.f32 	%f324, %f312, %f323;
	sub.f32 	%f325, %f489, %f190;
	fma.rn.f32 	%f326, %f325, 0f3BBB989D, 0f3F000000;
	cvt.sat.f32.f32 	%f327, %f326;
	fma.rm.f32 	%f328, %f327, %f195, %f194;
	add.f32 	%f329, %f328, 0fCB40007F;
	neg.f32 	%f330, %f329;
	fma.rn.f32 	%f331, %f325, 0f3FB8AA3B, %f330;
	fma.rn.f32 	%f332, %f325, 0f32A57060, %f331;
	mov.b32 	%r384, %f328;
	shl.b32 	%r385, %r384, 23;
	mov.b32 	%f333, %r385;
	ex2.approx.ftz.f32 	%f334, %f332;
	mul.f32 	%f335, %f334, %f333;
	add.f32 	%f336, %f324, %f335;
	sub.f32 	%f337, %f491, %f190;
	fma.rn.f32 	%f338, %f337, 0f3BBB989D, 0f3F000000;
	cvt.sat.f32.f32 	%f339, %f338;
	fma.rm.f32 	%f340, %f339, %f195, %f194;
	add.f32 	%f341, %f340, 0fCB40007F;
	neg.f32 	%f342, %f341;
	fma.rn.f32 	%f343, %f337, 0f3FB8AA3B, %f342;
	fma.rn.f32 	%f344, %f337, 0f32A57060, %f343;
	mov.b32 	%r386, %f340;
	shl.b32 	%r387, %r386, 23;
	mov.b32 	%f345, %r387;
	ex2.approx.ftz.f32 	%f346, %f344;
	mul.f32 	%f347, %f346, %f345;
	add.f32 	%f348, %f336, %f347;
	sub.f32 	%f349, %f493, %f190;
	fma.rn.f32 	%f350, %f349, 0f3BBB989D, 0f3F000000;
	cvt.sat.f32.f32 	%f351, %f350;
	fma.rm.f32 	%f352, %f351, %f195, %f194;
	add.f32 	%f353, %f352, 0fCB40007F;
	neg.f32 	%f354, %f353;
	fma.rn.f32 	%f355, %f349, 0f3FB8AA3B, %f354;
	fma.rn.f32 	%f356, %f349, 0f32A57060, %f355;
	mov.b32 	%r388, %f352;
	shl.b32 	%r389, %r388, 23;
	mov.b32 	%f357, %r389;
	ex2.approx.ftz.f32 	%f358, %f356;
	mul.f32 	%f359, %f358, %f357;
	add.f32 	%f360, %f348, %f359;
	sub.f32 	%f361, %f495, %f190;
	fma.rn.f32 	%f362, %f361, 0f3BBB989D, 0f3F000000;
	cvt.sat.f32.f32 	%f363, %f362;
	fma.rm.f32 	%f364, %f363, %f195, %f194;
	add.f32 	%f365, %f364, 0fCB40007F;
	neg.f32 	%f366, %f365;
	fma.rn.f32 	%f367, %f361, 0f3FB8AA3B, %f366;
	fma.rn.f32 	%f368, %f361, 0f32A57060, %f367;
	mov.b32 	%r390, %f364;
	shl.b32 	%r391, %r390, 23;
	mov.b32 	%f369, %r391;
	ex2.approx.ftz.f32 	%f370, %f368;
	mul.f32 	%f371, %f370, %f369;
	add.f32 	%f372, %f360, %f371;
	sub.f32 	%f373, %f497, %f190;
	fma.rn.f32 	%f374, %f373, 0f3BBB989D, 0f3F000000;
	cvt.sat.f32.f32 	%f375, %f374;
	fma.rm.f32 	%f376, %f375, %f195, %f194;
	add.f32 	%f377, %f376, 0fCB40007F;
	neg.f32 	%f378, %f377;
	fma.rn.f32 	%f379, %f373, 0f3FB8AA3B, %f378;
	fma.rn.f32 	%f380, %f373, 0f32A57060, %f379;
	mov.b32 	%r392, %f376;
	shl.b32 	%r393, %r392, 23;
	mov.b32 	%f381, %r393;
	ex2.approx.ftz.f32 	%f382, %f380;
	mul.f32 	%f383, %f382, %f381;
	add.f32 	%f384, %f372, %f383;
	sub.f32 	%f385, %f499, %f190;
	fma.rn.f32 	%f386, %f385, 0f3BBB989D, 0f3F000000;
	cvt.sat.f32.f32 	%f387, %f386;
	fma.rm.f32 	%f388, %f387, %f195, %f194;
	add.f32 	%f389, %f388, 0fCB40007F;
	neg.f32 	%f390, %f389;
	fma.rn.f32 	%f391, %f385, 0f3FB8AA3B, %f390;
	fma.rn.f32 	%f392, %f385, 0f32A57060, %f391;
	mov.b32 	%r394, %f388;
	shl.b32 	%r395, %r394, 23;
	mov.b32 	%f393, %r395;
	ex2.approx.ftz.f32 	%f394, %f392;
	mul.f32 	%f395, %f394, %f393;
	add.f32 	%f396, %f384, %f395;
	sub.f32 	%f397, %f501, %f190;
	fma.rn.f32 	%f398, %f397, 0f3BBB989D, 0f3F000000;
	cvt.sat.f32.f32 	%f399, %f398;
	fma.rm.f32 	%f400, %f399, %f195, %f194;
	add.f32 	%f401, %f400, 0fCB40007F;
	neg.f32 	%f402, %f401;
	fma.rn.f32 	%f403, %f397, 0f3FB8AA3B, %f402;
	fma.rn.f32 	%f404, %f397, 0f32A57060, %f403;
	mov.b32 	%r396, %f400;
	shl.b32 	%r397, %r396, 23;
	mov.b32 	%f405, %r397;
	ex2.approx.ftz.f32 	%f406, %f404;
	mul.f32 	%f407, %f406, %f405;
	add.f32 	%f408, %f396, %f407;
	sub.f32 	%f409, %f503, %f190;
	fma.rn.f32 	%f410, %f409, 0f3BBB989D, 0f3F000000;
	cvt.sat.f32.f32 	%f411, %f410;
	fma.rm.f32 	%f412, %f411, %f195, %f194;
	add.f32 	%f413, %f412, 0fCB40007F;
	neg.f32 	%f414, %f413;
	fma.rn.f32 	%f415, %f409, 0f3FB8AA3B, %f414;
	fma.rn.f32 	%f416, %f409, 0f32A57060, %f415;
	mov.b32 	%r398, %f412;
	shl.b32 	%r399, %r398, 23;
	mov.b32 	%f417, %r399;
	ex2.approx.ftz.f32 	%f418, %f416;
	mul.f32 	%f419, %f418, %f417;
	add.f32 	%f420, %f408, %f419;
	sub.f32 	%f421, %f505, %f190;
	fma.rn.f32 	%f422, %f421, 0f3BBB989D, 0f3F000000;
	cvt.sat.f32.f32 	%f423, %f422;
	fma.rm.f32 	%f424, %f423, %f195, %f194;
	add.f32 	%f425, %f424, 0fCB40007F;
	neg.f32 	%f426, %f425;
	fma.rn.f32 	%f427, %f421, 0f3FB8AA3B, %f426;
	fma.rn.f32 	%f428, %f421, 0f32A57060, %f427;
	mov.b32 	%r400, %f424;
	shl.b32 	%r401, %r400, 23;
	mov.b32 	%f429, %r401;
	ex2.approx.ftz.f32 	%f430, %f428;
	mul.f32 	%f431, %f430, %f429;
	add.f32 	%f432, %f420, %f431;
	sub.f32 	%f433, %f507, %f190;
	fma.rn.f32 	%f434, %f433, 0f3BBB989D, 0f3F000000;
	cvt.sat.f32.f32 	%f435, %f434;
	fma.rm.f32 	%f436, %f435, %f195, %f194;
	add.f32 	%f437, %f436, 0fCB40007F;
	neg.f32 	%f438, %f437;
	fma.rn.f32 	%f439, %f433, 0f3FB8AA3B, %f438;
	fma.rn.f32 	%f440, %f433, 0f32A57060, %f439;
	mov.b32 	%r402, %f436;
	shl.b32 	%r403, %r402, 23;
	mov.b32 	%f441, %r403;
	ex2.approx.ftz.f32 	%f442, %f440;
	mul.f32 	%f443, %f442, %f441;
	add.f32 	%f444, %f432, %f443;
	sub.f32 	%f445, %f509, %f190;
	fma.rn.f32 	%f446, %f445, 0f3BBB989D, 0f3F000000;
	cvt.sat.f32.f32 	%f447, %f446;
	fma.rm.f32 	%f448, %f447, %f195, %f194;
	add.f32 	%f449, %f448, 0fCB40007F;
	neg.f32 	%f450, %f449;
	fma.rn.f32 	%f451, %f445, 0f3FB8AA3B, %f450;
	fma.rn.f32 	%f452, %f445, 0f32A57060, %f451;
	mov.b32 	%r404, %f448;
	shl.b32 	%r405, %r404, 23;
	mov.b32 	%f453, %r405;
	ex2.approx.ftz.f32 	%f454, %f452;
	mul.f32 	%f455, %f454, %f453;
	add.f32 	%f456, %f444, %f455;
	mov.b32 	%r406, %f456;
	shfl.sync.bfly.b32	%r407|%p119, %r406, 16, 31, -1;
	mov.b32 	%f457, %r407;
	add.f32 	%f458, %f456, %f457;
	mov.b32 	%r408, %f458;
	shfl.sync.bfly.b32	%r409|%p120, %r408, 8, 31, -1;
	mov.b32 	%f459, %r409;
	add.f32 	%f460, %f458, %f459;
	mov.b32 	%r410, %f460;
	shfl.sync.bfly.b32	%r411|%p121, %r410, 4, 31, -1;
	mov.b32 	%f461, %r411;
	add.f32 	%f462, %f460, %f461;
	mov.b32 	%r412, %f462;
	shfl.sync.bfly.b32	%r413|%p122, %r412, 2, 31, -1;
	mov.b32 	%f463, %r413;
	add.f32 	%f464, %f462, %f463;
	mov.b32 	%r414, %f464;
	shfl.sync.bfly.b32	%r415|%p123, %r414, 1, 31, -1;
	mov.b32 	%f465, %r415;
	add.f32 	%f466, %f464, %f465;
	div.rn.f32 	%f91, %f203, %f466;
	div.rn.f32 	%f92, %f215, %f466;
	div.rn.f32 	%f93, %f227, %f466;
	div.rn.f32 	%f94, %f239, %f466;
	div.rn.f32 	%f95, %f251, %f466;
	div.rn.f32 	%f96, %f263, %f466;
	div.rn.f32 	%f97, %f275, %f466;
	div.rn.f32 	%f98, %f287, %f466;
	div.rn.f32 	%f99, %f299, %f466;
	div.rn.f32 	%f100, %f311, %f466;
	div.rn.f32 	%f101, %f323, %f466;
	div.rn.f32 	%f102, %f335, %f466;
	div.rn.f32 	%f103, %f347, %f466;
	div.rn.f32 	%f104, %f359, %f466;
	div.rn.f32 	%f105, %f371, %f466;
	div.rn.f32 	%f106, %f383, %f466;
	div.rn.f32 	%f107, %f395, %f466;
	div.rn.f32 	%f108, %f407, %f466;
	div.rn.f32 	%f109, %f419, %f466;
	div.rn.f32 	%f110, %f431, %f466;
	div.rn.f32 	%f111, %f443, %f466;
	div.rn.f32 	%f112, %f455, %f466;
	mad.lo.s64 	%rd190, %rd203, %rd38, %rd189;
	cvta.to.global.u64 	%rd191, %rd37;
	shl.b64 	%rd192, %rd190, 2;
	add.s64 	%rd26, %rd191, %rd192;
	@%p113 bra 	$L__BB419_50;
	st.global.f32 	[%rd26], %f91;
$L__BB419_50:
	setp.le.s64 	%p124, %rd40, %rd7;
	@%p124 bra 	$L__BB419_52;
	st.global.f32 	[%rd26+128], %f92;
$L__BB419_52:
	setp.le.s64 	%p125, %rd40, %rd8;
	@%p125 bra 	$L__BB419_54;
	st.global.f32 	[%rd26+256], %f93;
$L__BB419_54:
	setp.le.s64 	%p126, %rd40, %rd9;
	@%p126 bra 	$L__BB419_56;
	st.global.f32 	[%rd26+384], %f94;
$L__BB419_56:
	setp.le.s64 	%p127, %rd40, %rd10;
	@%p127 bra 	$L__BB419_58;
	st.global.f32 	[%rd26+512], %f95;
$L__BB419_58:
	setp.le.s64 	%p128, %rd40, %rd11;
	@%p128 bra 	$L__BB419_60;
	st.global.f32 	[%rd26+640], %f96;
$L__BB419_60:
	setp.le.s64 	%p129, %rd40, %rd12;
	@%p129 bra 	$L__BB419_62;
	st.global.f32 	[%rd26+768], %f97;
$L__BB419_62:
	mov.u32 	%r416, %tid.x;
	add.s32 	%r417, %r416, 224;
	cvt.u64.u32 	%rd193, %r417;
	setp.le.s64 	%p130, %rd40, %rd193;
	@%p130 bra 	$L__BB419_64;
	st.global.f32 	[%rd26+896], %f98;
$L__BB419_64:
	setp.le.s64 	%p131, %rd40, %rd13;
	@%p131 bra 	$L__BB419_66;
	st.global.f32 	[%rd26+1024], %f99;
$L__BB419_66:
	add.s32 	%r419, %r416, 288;
	cvt.u64.u32 	%rd194, %r419;
	setp.le.s64 	%p132, %rd40, %rd194;
	@%p132 bra 	$L__BB419_68;
	st.global.f32 	[%rd26+1152], %f100;
$L__BB419_68:
	add.s32 	%r421, %r416, 320;
	cvt.u64.u32 	%rd195, %r421;
	setp.le.s64 	%p133, %rd40, %rd195;
	@%p133 bra 	$L__BB419_70;
	st.global.f32 	[%rd26+1280], %f101;
$L__BB419_70:
	add.s32 	%r423, %r416, 352;
	cvt.u64.u32 	%rd196, %r423;
	setp.le.s64 	%p134, %rd40, %rd196;
	@%p134 bra 	$L__BB419_72;
	st.global.f32 	[%rd26+1408], %f102;
$L__BB419_72:
	add.s32 	%r425, %r416, 384;
	cvt.u64.u32 	%rd197, %r425;
	setp.le.s64 	%p135, %rd40, %rd197;
	@%p135 bra 	$L__BB419_74;
	st.global.f32 	[%rd26+1536], %f103;
$L__BB419_74:
	add.s32 	%r427, %r416, 416;
	cvt.u64.u32 	%rd198, %r427;
	setp.le.s64 	%p136, %rd40, %rd198;
	@%p136 bra 	$L__BB419_76;
	st.global.f32 	[%rd26+1664], %f104;
$L__BB419_76:
	add.s32 	%r429, %r416, 448;
	cvt.u64.u32 	%rd199, %r429;
	setp.le.s64 	%p137, %rd40, %rd199;
	@%p137 bra 	$L__BB419_78;
	st.global.f32 	[%rd26+1792], %f105;
$L__BB419_78:
	setp.le.s64 	%p138, %rd40, %rd14;
	@%p138 bra 	$L__BB419_80;
	st.global.f32 	[%rd26+1920], %f106;
$L__BB419_80:
	setp.le.s64 	%p139, %rd40, %rd15;
	@%p139 bra 	$L__BB419_82;
	st.global.f32 	[%rd26+2048], %f107;
$L__BB419_82:
	setp.le.s64 	%p140, %rd40, %rd16;
	@%p140 bra 	$L__BB419_84;
	st.global.f32 	[%rd26+2176], %f108;
$L__BB419_84:
	setp.le.s64 	%p141, %rd40, %rd17;
	@%p141 bra 	$L__BB419_86;
	st.global.f32 	[%rd26+2304], %f109;
$L__BB419_86:
	setp.le.s64 	%p142, %rd40, %rd18;
	@%p142 bra 	$L__BB419_88;
	st.global.f32 	[%rd26+2432], %f110;
$L__BB419_88:
	setp.le.s64 	%p143, %rd40, %rd19;
	@%p143 bra 	$L__BB419_90;
	st.global.f32 	[%rd26+2560], %f111;
$L__BB419_90:
	setp.le.s64 	%p144, %rd40, %rd20;
	@%p144 bra 	$L__BB419_92;
	st.global.f32 	[%rd26+2688], %f112;
$L__BB419_92:
	ld.param.u64 	%rd202, [_Z15SoftmaxWarpImplI22BroadcastScaleMaskLoadIffbLm3EiE11DirectStoreIffEfLi1ELi22ELi32ELi1ELb1EL9Algorithm0EEvT_T0_ll_param_2];
	mov.u32 	%r430, %nctaid.x;
	mov.u32 	%r431, %ntid.y;
	mul.lo.s32 	%r432, %r430, %r431;
	cvt.s64.s32 	%rd200, %r432;
	add.s64 	%rd203, %rd203, %rd200;
	setp.lt.s64 	%p145, %rd203, %rd202;
	@%p145 bra 	$L__BB419_4;
$L__BB419_93:
	ret;

}
	// .globl	_Z15SoftmaxWarpImplI22BroadcastScaleMaskLoadIffbLm3EiE11DirectStoreIffEfLi1ELi23ELi32ELi1ELb0EL9Algorithm0EEvT_T0_ll
.visible .entry _Z15SoftmaxWarpImplI22BroadcastScaleMaskLoadIffbLm3EiE11DirectStoreIffEfLi1ELi23ELi32ELi1ELb0EL9Algorithm0EEvT_T0_ll(
	.param .align 8 .b8 _Z15SoftmaxWarpImplI22BroadcastScaleMaskLoadIffbLm3EiE11DirectStoreIffEfLi1ELi23ELi32ELi1ELb0EL9Algorithm0EEvT_T0_ll_param_0[112],
	.param .align 8 .b8 _Z15SoftmaxWarpImplI22BroadcastScaleMaskLoadIffbLm3EiE11DirectStoreIffEfLi1ELi23ELi32ELi1ELb0EL9Algorithm0EEvT_T0_ll_param_1[16],
	.param .u64 _Z15SoftmaxWarpImplI22BroadcastScaleMaskLoadIffbLm3EiE11DirectStoreIffEfLi1ELi23ELi32ELi1ELb0EL9Algorithm0EEvT_T0_ll_param_2,
	.param .u64 _Z15SoftmaxWarpImplI22BroadcastScaleMaskLoadIffbLm3EiE11DirectStoreIffEfLi1ELi23ELi32ELi1ELb0EL9Algorithm0EEvT_T0_ll_param_3
)
{
	.reg .pred 	%p<40>;
	.reg .b16 	%rs<32>;
	.reg .b32 	%r<392>;
	.reg .b32 	%f<416>;
	.reg .b64 	%rd<173>;

	ld.param.u64 	%rd22, [_Z15SoftmaxWarpImplI22BroadcastScaleMaskLoadIffbLm3EiE11DirectStoreIffEfLi1ELi23ELi32ELi1ELb0EL9Algorithm0EEvT_T0_ll_param_1+8];
	ld.param.u64 	%rd21, [_Z15SoftmaxWarpImplI22BroadcastScaleMaskLoadIffbLm3EiE11DirectStoreIffEfLi1ELi23ELi32ELi1ELb0EL9Algorithm0EEvT_T0_ll_param_1];
	ld.param.v2.f32 	{%f1, %f2}, [_Z15SoftmaxWarpImplI22BroadcastScaleMaskLoadIffbLm3EiE11DirectStoreIffEfLi1ELi23ELi32ELi1ELb0EL9Algorithm0EEvT_T0_ll_param_0+104];
	ld.param.u64 	%rd20, [_Z15SoftmaxWarpImplI22BroadcastScaleMaskLoadIffbLm3EiE11DirectStoreIffEfLi1ELi23ELi32ELi1ELb0EL9Algorithm0EEvT_T0_ll_param_0+96];
	ld.param.u32 	%r10, [_Z15SoftmaxWarpImplI22BroadcastScaleMaskLoadIffbLm3EiE11DirectStoreIffEfLi1ELi23ELi32ELi1ELb0EL9Algorithm0EEvT_T0_ll_param_0+80];
	ld.param.v2.u32 	{%r8, %r9}, [_Z15SoftmaxWarpImplI22BroadcastScaleMaskLoadIffbLm3EiE11DirectStoreIffEfLi1ELi23ELi32ELi1ELb0EL9Algorithm0EEvT_T0_ll_param_0+72];
	ld.param.v2.u32 	{%r5, %r6}, [_Z15SoftmaxWarpImplI22BroadcastScaleMaskLoadIffbLm3EiE11DirectStoreIffEfLi1ELi23ELi32ELi1ELb0EL9Algorithm0EEvT_T0_ll_param_0+48];
	ld.param.u64 	%rd16, [_Z15SoftmaxWarpImplI22BroadcastScaleMaskLoadIffbLm3EiE11DirectStoreIffEfLi1ELi23ELi32ELi1ELb0EL9Algorithm0EEvT_T0_ll_param_0+32];
	ld.param.u64 	%rd15, [_Z15SoftmaxWarpImplI22BroadcastScaleMaskLoadIffbLm3EiE11DirectStoreIffEfLi1ELi23ELi32ELi1ELb0EL9Algorithm0EEvT_T0_ll_param_0+24];
	ld.param.u64 	%rd14, [_Z15SoftmaxWarpImplI22BroadcastScaleMaskLoadIffbLm3EiE11DirectStoreIffEfLi1ELi23ELi32ELi1ELb0EL9Algorithm0EEvT_T0_ll_param_0+16];
	ld.param.u64 	%rd13, [_Z15SoftmaxWarpImplI22BroadcastScaleMaskLoadIffbLm3EiE11DirectStoreIffEfLi1ELi23ELi32ELi1ELb0EL9Algorithm0EEvT_T0_ll_param_0+8];
	ld.param.u64 	%rd12, [_Z15SoftmaxWarpImplI22BroadcastScaleMaskLoadIffbLm3EiE11DirectStoreIffEfLi1ELi23ELi32ELi1ELb0EL9Algorithm0EEvT_T0_ll_param_0];
	ld.param.u64 	%rd23, [_Z15SoftmaxWarpImplI22BroadcastScaleMaskLoadIffbLm3EiE11DirectStoreIffEfLi1ELi23ELi32ELi1ELb0EL9Algorithm0EEvT_T0_ll_param_2];
	ld.param.u64 	%rd24, [_Z15SoftmaxWarpImplI22BroadcastScaleMaskLoadIffbLm3EiE11DirectStoreIffEfLi1ELi23ELi32ELi1ELb0EL9Algorithm0EEvT_T0_ll_param_3];
	setp.lt.s64 	%p1, %rd24, 737;
	@%p1 bra 	$L__BB420_2;
	mov.u64 	%rd25, $str;
	cvta.global.u64 	%rd26, %rd25;
	mov.u64 	%rd27, $str$1;
	cvta.global.u64 	%rd28, %rd27;
	mov.u64 	%rd29, __unnamed_411;
	cvta.global.u64 	%rd30, %rd29;
	{ // callseq 410, 0
	.param .b64 param0;
	st.param.b64 	[param0], %rd26;
	.param .b64 param1;
	st.param.b64 	[param1], %rd28;
	.param .b32 param2;
	st.param.b32 	[param2], 254;
	.param .b64 param3;
	st.param.b64 	[param3], %rd30;
	.param .b64 param4;
	st.param.b64 	[param4], 1;
	call.uni 
	__assertfail, 
	(
	param0, 
	param1, 
	param2, 
	param3, 
	param4
	);
	} // callseq 410
$L__BB420_2:
	mov.u32 	%r21, %ctaid.x;
	mov.u32 	%r22, %ntid.y;
	mov.u32 	%r23, %tid.y;
	mad.lo.s32 	%r24, %r21, %r22, %r23;
	mov.u32 	%r25, %nctaid.x;
	mul.lo.s32 	%r4, %r25, %r22;
	cvt.s64.s32 	%rd172, %r24;
	setp.le.s64 	%p2, %rd23, %rd172;
	@%p2 bra 	$L__BB420_5;
	cvta.to.global.u64 	%rd5, %rd12;
	cvta.to.global.u64 	%rd6, %rd13;
	mov.u32 	%r26, %tid.x;
	cvt.u64.u32 	%rd7, %r26;
	cvta.to.global.u64 	%rd8, %rd21;
	cvt.s64.s32 	%rd9, %r4;
$L__BB420_4:
	setp.eq.s64 	%p3, %rd16, 1;
	setp.eq.s64 	%p4, %rd15, 1;
	setp.eq.s64 	%p5, %rd14, 1;
	mad.lo.s64 	%rd31, %rd20, %rd172, %rd7;
	cvt.u32.u64 	%r27, %rd31;
	div.s32 	%r28, %r27, %r5;
	mul.lo.s32 	%r29, %r28, %r5;
	sub.s32 	%r30, %r27, %r29;
	div.s32 	%r31, %r30, %r6;
	mul.lo.s32 	%r32, %r31, %r6;
	sub.s32 	%r33, %r30, %r32;
	selp.b32 	%r34, 0, %r28, %p5;
	selp.b32 	%r35, 0, %r31, %p4;
	selp.b32 	%r36, 0, %r33, %p3;
	mul.lo.s32 	%r37, %r8, %r34;
	mad.lo.s32 	%r38, %r9, %r35, %r37;
	mad.lo.s32 	%r39, %r10, %r36, %r38;
	shl.b64 	%rd32, %rd31, 32;
	shr.s64 	%rd33, %rd32, 30;
	add.s64 	%rd34, %rd5, %rd33;
	ld.global.f32 	%f3, [%rd34];
	cvt.s64.s32 	%rd35, %r39;
	add.s64 	%rd36, %rd6, %rd35;
	ld.global.u8 	%rs9, [%rd36];
	setp.eq.s16 	%p6, %rs9, 0;
	mul.f32 	%f4, %f3, %f2;
	selp.f32 	%f5, %f1, %f4, %p6;
	max.f32 	%f6, %f5, 0fFF800000;
	add.s64 	%rd37, %rd31, 32;
	cvt.u32.u64 	%r40, %rd37;
	div.s32 	%r41, %r40, %r5;
	mul.lo.s32 	%r42, %r41, %r5;
	sub.s32 	%r43, %r40, %r42;
	div.s32 	%r44, %r43, %r6;
	mul.lo.s32 	%r45, %r44, %r6;
	sub.s32 	%r46, %r43, %r45;
	selp.b32 	%r47, 0, %r41, %p5;
	selp.b32 	%r48, 0, %r44, %p4;
	selp.b32 	%r49, 0, %r46, %p3;
	mul.lo.s32 	%r50, %r8, %r47;
	mad.lo.s32 	%r51, %r9, %r48, %r50;
	mad.lo.s32 	%r52, %r10, %r49, %r51;
	shl.b64 	%rd38, %rd37, 32;
	shr.s64 	%rd39, %rd38, 30;
	add.s64 	%rd40, %rd5, %rd39;
	ld.global.f32 	%f7, [%rd40];
	cvt.s64.s32 	%rd41, %r52;
	add.s64 	%rd42, %rd6, %rd41;
	ld.global.u8 	%rs10, [%rd42];
	setp.eq.s16 	%p7, %rs10, 0;
	mul.f32 	%f8, %f7, %f2;
	selp.f32 	%f9, %f1, %f8, %p7;
	max.f32 	%f10, %f6, %f9;
	add.s64 	%rd43, %rd31, 64;
	cvt.u32.u64 	%r53, %rd43;
	div.s32 	%r54, %r53, %r5;
	mul.lo.s32 	%r55, %r54, %r5;
	sub.s32 	%r56, %r53, %r55;
	div.s32 	%r57, %r56, %r6;
	mul.lo.s32 	%r58, %r57, %r6;
	sub.s32 	%r59, %r56, %r58;
	selp.b32 	%r60, 0, %r54, %p5;
	selp.b32 	%r61, 0, %r57, %p4;
	selp.b32 	%r62, 0, %r59, %p3;
	mul.lo.s32 	%r63, %r8, %r60;
	mad.lo.s32 	%r64, %r9, %r61, %r63;
	mad.lo.s32 	%r65, %r10, %r62, %r64;
	shl.b64 	%rd44, %rd43, 32;
	shr.s64 	%rd45, %rd44, 30;
	add.s64 	%rd46, %rd5, %rd45;
	ld.global.f32 	%f11, [%rd46];
	cvt.s64.s32 	%rd47, %r65;
	add.s64 	%rd48, %rd6, %rd47;
	ld.global.u8 	%rs11, [%rd48];
	setp.eq.s16 	%p8, %rs11, 0;
	mul.f32 	%f12, %f11, %f2;
	selp.f32 	%f13, %f1, %f12, %p8;
	max.f32 	%f14, %f10, %f13;
	add.s64 	%rd49, %rd31, 96;
	cvt.u32.u64 	%r66, %rd49;
	div.s32 	%r67, %r66, %r5;
	mul.lo.s32 	%r68, %r67, %r5;
	sub.s32 	%r69, %r66, %r68;
	div.s32 	%r70, %r69, %r6;
	mul.lo.s32 	%r71, %r70, %r6;
	sub.s32 	%r72, %r69, %r71;
	selp.b32 	%r73, 0, %r67, %p5;
	selp.b32 	%r74, 0, %r70, %p4;
	selp.b32 	%r75, 0, %r72, %p3;
	mul.lo.s32 	%r76, %r8, %r73;
	mad.lo.s32 	%r77, %r9, %r74, %r76;
	mad.lo.s32 	%r78, %r10, %r75, %r77;
	shl.b64 	%rd50, %rd49, 32;
	shr.s64 	%rd51, %rd50, 30;
	add.s64 	%rd52, %rd5, %rd51;
	ld.global.f32 	%f15, [%rd52];
	cvt.s64.s32 	%rd53, %r78;
	add.s64 	%rd54, %rd6, %rd53;
	ld.global.u8 	%rs12, [%rd54];
	setp.eq.s16 	%p9, %rs12, 0;
	mul.f32 	%f16, %f15, %f2;
	selp.f32 	%f17, %f1, %f16, %p9;
	max.f32 	%f18, %f14, %f17;
	add.s64 	%rd55, %rd31, 128;
	cvt.u32.u64 	%r79, %rd55;
	div.s32 	%r80, %r79, %r5;
	mul.lo.s32 	%r81, %r80, %r5;
	sub.s32 	%r82, %r79, %r81;
	div.s32 	%r83, %r82, %r6;
	mul.lo.s32 	%r84, %r83, %r6;
	sub.s32 	%r85, %r82, %r84;
	selp.b32 	%r86, 0, %r80, %p5;
	selp.b32 	%r87, 0, %r83, %p4;
	selp.b32 	%r88, 0, %r85, %p3;
	mul.lo.s32 	%r89, %r8, %r86;
	mad.lo.s32 	%r90, %r9, %r87, %r89;
	mad.lo.s32 	%r91, %r10, %r88, %r90;
	shl.b64 	%rd56, %rd55, 32;
	shr.s64 	%rd57, %rd56, 30;
	add.s64 	%rd58, %rd5, %rd57;
	ld.global.f32 	%f19, [%rd58];
	cvt.s64.s32 	%rd59, %r91;
	add.s64 	%rd60, %rd6, %rd59;
	ld.global.u8 	%rs13, [%rd60];
	setp.eq.s16 	%p10, %rs13, 0;
	mul.f32 	%f20, %f19, %f2;
	selp.f32 	%f21, %f1, %f20, %p10;
	max.f32 	%f22, %f18, %f21;
	add.s64 	%rd61, %rd31, 160;
	cvt.u32.u64 	%r92, %rd61;
	div.s32 	%r93, %r92, %r5;
	mul.lo.s32 	%r94, %r93, %r5;
	sub.s32 	%r95, %r92, %r94;
	div.s32 	%r96, %r95, %r6;
	mul.lo.s32 	%r97, %r96, %r6;
	sub.s32 	%r98, %r95, %r97;
	selp.b32 	%r99, 0, %r93, %p5;
	selp.b32 	%r100, 0, %r96, %p4;
	selp.b32 	%r101, 0, %r98, %p3;
	mul.lo.s32 	%r102, %r8, %r99;
	mad.lo.s32 	%r103, %r9, %r100, %r102;
	mad.lo.s32 	%r104, %r10, %r101, %r103;
	shl.b64 	%rd62, %rd61, 32;
	shr.s64 	%rd63, %rd62, 30;
	add.s64 	%rd64, %rd5, %rd63;
	ld.global.f32 	%f23, [%rd64];
	cvt.s64.s32 	%rd65, %r104;
	add.s64 	%rd66, %rd6, %rd65;
	ld.global.u8 	%rs14, [%rd66];
	setp.eq.s16 	%p11, %rs14, 0;
	mul.f32 	%f24, %f23, %f2;
	selp.f32 	%f25, %f1, %f24, %p11;
	max.f32 	%f26, %f22, %f25;
	add.s64 	%rd67, %rd31, 192;
	cvt.u32.u64 	%r105, %rd67;
	div.s32 	%r106, %r105, %r5;
	mul.lo.s32 	%r107, %r106, %r5;
	sub.s32 	%r108, %r105, %r107;
	div.s32 	%r109, %r108, %r6;
	mul.lo.s32 	%r110, %r109, %r6;
	sub.s32 	%r111, %r108, %r110;
	selp.b32 	%r112, 0, %r106, %p5;
	selp.b32 	%r113, 0, %r109, %p4;
	selp.b32 	%r114, 0, %r111, %p3;
	mul.lo.s32 	%r115, %r8, %r112;
	mad.lo.s32 	%r116, %r9, %r113, %r115;
	mad.lo.s32 	%r117, %r10, %r114, %r116;
	shl.b64 	%rd68, %rd67, 32;
	shr.s64 	%rd69, %rd68, 30;
	add.s64 	%rd70, %rd5, %rd69;
	ld.global.f32 	%f27, [%rd70];
	cvt.s64.s32 	%rd71, %r117;
	add.s64 	%rd72, %rd6, %rd71;
	ld.global.u8 	%rs15, [%rd72];
	setp.eq.s16 	%p12, %rs15, 0;
	mul.f32 	%f28, %f27, %f2;
	selp.f32 	%f29, %f1, %f28, %p12;
	max.f32 	%f30, %f26, %f29;
	add.s64 	%rd73, %rd31, 224;
	cvt.u32.u64 	%r118, %rd73;
	div.s32 	%r119, %r118, %r5;
	mul.lo.s32 	%r120, %r119, %r5;
	sub.s32 	%r121, %r118, %r120;
	div.s32 	%r122, %r121, %r6;
	mul.lo.s32 	%r123, %r122, %r6;
	sub.s32 	%r124, %r121, %r123;
	selp.b32 	%r125, 0, %r119, %p5;
	selp.b32 	%r126, 0, %r122, %p4;
	selp.b32 	%r127, 0, %r124, %p3;
	mul.lo.s32 	%r128, %r8, %r125;
	mad.lo.s32 	%r129, %r9, %r126, %r128;
	mad.lo.s32 	%r130, %r10, %r127, %r129;
	shl.b64 	%rd74, %rd73, 32;
	shr.s64 	%rd75, %rd74, 30;
	add.s64 	%rd76, %rd5, %rd75;
	ld.global.f32 	%f31, [%rd76];
	cvt.s64.s32 	%rd77, %r130;
	add.s64 	%rd78, %rd6, %rd77;
	ld.global.u8 	%rs16, [%rd78];
	setp.eq.s16 	%p13, %rs16, 0;
	mul.f32 	%f32, %f31, %f2;
	selp.f32 	%f33, %f1, %f32, %p13;
	max.f32 	%f34, %f30, %f33;
	add.s64 	%rd79, %rd31, 256;
	cvt.u32.u64 	%r131, %rd79;
	div.s32 	%r132, %r131, %r5;
	mul.lo.s32 	%r133, %r132, %r5;
	sub.s32 	%r134, %r131, %r133;
	div.s32 	%r135, %r134, %r6;
	mul.lo.s32 	%r136, %r135, %r6;
	sub.s32 	%r137, %r134, %r136;
	selp.b32 	%r138, 0, %r132, %p5;
	selp.b32 	%r139, 0, %r135, %p4;
	selp.b32 	%r140, 0, %r137, %p3;
	mul.lo.s32 	%r141, %r8, %r138;
	mad.lo.s32 	%r142, %r9, %r139, %r141;
	mad.lo.s32 	%r143, %r10, %r140, %r142;
	shl.b64 	%rd80, %rd79, 32;
	shr.s64 	%rd81, %rd80, 30;
	add.s64 	%rd82, %rd5, %rd81;
	ld.global.f32 	%f35, [%rd82];
	cvt.s64.s32 	%rd83, %r143;
	add.s64 	%rd84, %rd6, %rd83;
	ld.global.u8 	%rs17, [%rd84];
	setp.eq.s16 	%p14, %rs17, 0;
	mul.f32 	%f36, %f35, %f2;
	selp.f32 	%f37, %f1, %f36, %p14;
	max.f32 	%f38, %f34, %f37;
	add.s64 	%rd85, %rd31, 288;
	cvt.u32.u64 	%r144, %rd85;
	div.s32 	%r145, %r144, %r5;
	mul.lo.s32 	%r146, %r145, %r5;
	sub.s32 	%r147, %r144, %r146;
	div.s32 	%r148, %r147, %r6;
	mul.lo.s32 	%r149, %r148, %r6;
	sub.s32 	%r150, %r147, %r149;
	selp.b32 	%r151, 0, %r145, %p5;
	selp.b32 	%r152, 0, %r148, %p4;
	selp.b32 	%r153, 0, %r150, %p3;
	mul.lo.s32 	%r154, %r8, %r151;
	mad.lo.s32 	%r155, %r9, %r152, %r154;
	mad.lo.s32 	%r156, %r10, %r153, %r155;
	shl.b64 	%rd86, %rd85, 32;
	shr.s64 	%rd87, %rd86, 30;
	add.s64 	%rd88, %rd5, %rd87;
	ld.global.f32 	%f39, [%rd88];
	cvt.s64.s32 	%rd89, %r156;
	add.s64 	%rd90, %rd6, %rd89;
	ld.global.u8 	%rs18, [%rd90];
	setp.eq.s16 	%p15, %rs18, 0;
	mul.f32 	%f40, %f39, %f2;
	selp.f32 	%f41, %f1, %f40, %p15;
	max.f32 	%f42, %f38, %f41;
	add.s64 	%rd91, %rd31, 320;
	cvt.u32.u64 	%r157, %rd91;
	div.s32 	%r158, %r157, %r5;
	mul.lo.s32 	%r159, %r158, %r5;
	sub.s32 	%r160, %r157, %r159;
	div.s32 	%r161, %r160, %r6;
	mul.lo.s32 	%r162, %r161, %r6;
	sub.s32 	%r163, %r160, %r162;
	selp.b32 	%r164, 0, %r158, %p5;
	selp.b32 	%r165, 0, %r161, %p4;
	selp.b32 	%r166, 0, %r163, %p3;
	mul.lo.s32 	%r167, %r8, %r164;
	mad.lo.s32 	%r168, %r9, %r165, %r167;
	mad.lo.s32 	%r169, %r10, %r166, %r168;
	shl.b64 	%rd92, %rd91, 32;
	shr.s64 	%rd93, %rd92, 30;
	add.s64 	%rd94, %rd5, %rd93;
	ld.global.f32 	%f43, [%rd94];
	cvt.s64.s32 	%rd95, %r169;
	add.s64 	%rd96, %rd6, %rd95;
	ld.global.u8 	%rs19, [%rd96];
	setp.eq.s16 	%p16, %rs19, 0;
	mul.f32 	%f44, %f43, %f2;
	selp.f32 	%f45, %f1, %f44, %p16;
	max.f32 	%f46, %f42, %f45;
	add.s64 	%rd97, %rd31, 352;
	cvt.u32.u64 	%r170, %rd97;
	div.s32 	%r171, %r170, %r5;
	mul.lo.s32 	%r172, %r171, %r5;
	sub.s32 	%r173, %r170, %r172;
	div.s32 	%r174, %r173, %r6;
	mul.lo.s32 	%r175, %r174, %r6;
	sub.s32 	%r176, %r173, %r175;
	selp.b32 	%r177, 0, %r171, %p5;
	selp.b32 	%r178, 0, %r174, %p4;
	selp.b32 	%r179, 0, %r176, %p3;
	mul.lo.s32 	%r180, %r8, %r177;
	mad.lo.s32 	%r181, %r9, %r178, %r180;
	mad.lo.s32 	%r182, %r10, %r179, %r181;
	shl.b64 	%rd98, %rd97, 32;
	shr.s64 	%rd99, %rd98, 30;
	add.s64 	%rd100, %rd5, %rd99;
	ld.global.f32 	%f47, [%rd100];
	cvt.s64.s32 	%rd101, %r182;
	add.s64 	%rd102, %rd6, %rd101;
	ld.global.u8 	%rs20, [%rd102];
	setp.eq.s16 	%p17, %rs20, 0;
	mul.f32 	%f48, %f47, %f2;
	selp.f32 	%f49, %f1, %f48, %p17;
	max.f32 	%f50, %f46, %f49;
	add.s64 	%rd103, %rd31, 384;
	cvt.u32.u64 	%r183, %rd103;
	div.s32 	%r184, %r183, %r5;
	mul.lo.s32 	%r185, %r184, %r5;
	sub.s32 	%r186, %r183, %r185;
	div.s32 	%r187, %r186, %r6;
	mul.lo.s32 	%r188, %r187, %r6;
	sub.s32 	%r189, %r186, %r188;
	selp.b32 	%r190, 0, %r184, %p5;
	selp.b32 	%r191, 0, %r187, %p4;
	selp.b32 	%r192, 0, %r189, %p3;
	mul.lo.s32 	%r193, %r8, %r190;
	mad.lo.s32 	%r194, %r9, %r191, %r193;
	mad.lo.s32 	%r195, %r10, %r192, %r194;
	shl.b64 	%rd104, %rd103, 32;
	shr.s64 	%rd105, %rd104, 30;
	add.s64 	%rd106, %rd5, %rd105;
	ld.global.f32 	%f51, [%rd106];
	cvt.s64.s32 	%rd107, %r195;
	add.s64 	%rd108, %rd6, %rd107;
	ld.global.u8 	%rs21, [%rd108];
	setp.eq.s16 	%p18, %rs21, 0;
	mul.f32 	%f52, %f51, %f2;
	selp.f32 	%f53, %f1, %f52, %p18;
	max.f32 	%f54, %f50, %f53;
	add.s64 	%rd109, %rd31, 416;
	cvt.u32.u64 	%r196, %rd109;
	div.s32 	%r197, %r196, %r5;
	mul.lo.s32 	%r198, %r197, %r5;
	sub.s32 	%r199, %r196, %r198;
	div.s32 	%r200, %r199, %r6;
	mul.lo.s32 	%r201, %r200, %r6;
	sub.s32 	%r202, %r199, %r201;
	selp.b32 	%r203, 0, %r197, %p5;
	selp.b32 	%r204, 0, %r200, %p4;
	selp.b32 	%r205, 0, %r202, %p3;
	mul.lo.s32 	%r206, %r8, %r203;
	mad.lo.s32 	%r207, %r9, %r204, %r206;
	mad.lo.s32 	%r208, %r10, %r205, %r207;
	shl.b64 	%rd110, %rd109, 32;
	shr.s64 	%rd111, %rd110, 30;
	add.s64 	%rd112, %rd5, %rd111;
	ld.global.f32 	%f55, [%rd112];
	cvt.s64.s32 	%rd113, %r208;
	add.s64 	%rd114, %rd6, %rd113;
	ld.global.u8 	%rs22, [%rd114];
	setp.eq.s16 	%p19, %rs22, 0;
	mul.f32 	%f56, %f55, %f2;
	selp.f32 	%f57, %f1, %f56, %p19;
	max.f32 	%f58, %f54, %f57;
	add.s64 	%rd115, %rd31, 448;
	cvt.u32.u64 	%r209, %rd115;
	div.s32 	%r210, %r209, %r5;
	mul.lo.s32 	%r211, %r210, %r5;
	sub.s32 	%r212, %r209, %r211;
	div.s32 	%r213, %r212, %r6;
	mul.lo.s32 	%r214, %r213, %r6;
	sub.s32 	%r215, %r212, %r214;
	selp.b32 	%r216, 0, %r210, %p5;
	selp.b32 	%r217, 0, %r213, %p4;
	selp.b32 	%r218, 0, %r215, %p3;
	mul.lo.s32 	%r219, %r8, %r216;
	mad.lo.s32 	%r220, %r9, %r217, %r219;
	mad.lo.s32 	%r221, %r10, %r218, %r220;
	shl.b64 	%rd116, %rd115, 32;
	shr.s64 	%rd117, %rd116, 30;
	add.s64 	%rd118, %rd5, %rd117;
	ld.global.f32 	%f59, [%rd118];
	cvt.s64.s32 	%rd119, %r221;
	add.s64 	%rd120, %rd6, %rd119;
	ld.global.u8 	%rs23, [%rd120];
	setp.eq.s16 	%p20, %rs23, 0;
	mul.f32 	%f60, %f59, %f2;
	selp.f32 	%f61, %f1, %f60, %p20;
	max.f32 	%f62, %f58, %f61;
	add.s64 	%rd121, %rd31, 480;
	cvt.u32.u64 	%r222, %rd121;
	div.s32 	%r223, %r222, %r5;
	mul.lo.s32 	%r224, %r223, %r5;
	sub.s32 	%r225, %r222, %r224;
	div.s32 	%r226, %r225, %r6;
	mul.lo.s32 	%r227, %r226, %r6;
	sub.s32 	%r228, %r225, %r227;
	selp.b32 	%r229, 0, %r223, %p5;
	selp.b32 	%r230, 0, %r226, %p4;
	selp.b32 	%r231, 0, %r228, %p3;
	mul.lo.s32 	%r232, %r8, %r229;
	mad.lo.s32 	%r233, %r9, %r230, %r232;
	mad.lo.s32 	%r234, %r10, %r231, %r233;
	shl.b64 	%rd122, %rd121, 32;
	shr.s64 	%rd123, %rd122, 30;
	add.s64 	%rd124, %rd5, %rd123;
	ld.global.f32 	%f63, [%rd124];
	cvt.s64.s32 	%rd125, %r234;
	add.s64 	%rd126, %rd6, %rd125;
	ld.global.u8 	%rs24, [%rd126];
	setp.eq.s16 	%p21, %rs24, 0;
	mul.f32 	%f64, %f63, %f2;
	selp.f32 	%f65, %f1, %f64, %p21;
	max.f32 	%f66, %f62, %f65;
	add.s64 	%rd127, %rd31, 512;
	cvt.u32.u64 	%r235, %rd127;
	div.s32 	%r236, %r235, %r5;
	mul.lo.s32 	%r237, %r236, %r5;
	sub.s32 	%r238, %r235, %r237;
	div.s32 	%r239, %r238, %r6;
	mul.lo.s32 	%r240, %r239, %r6;
	sub.s32 	%r241, %r238, %r240;
	selp.b32 	%r242, 0, %r236, %p5;
	selp.b32 	%r243, 0, %r239, %p4;
	selp.b32 	%r244, 0, %r241, %p3;
	mul.lo.s32 	%r245, %r8, %r242;
	mad.lo.s32 	%r246, %r9, %r243, %r245;
	mad.lo.s32 	%r247, %r10, %r244, %r246;
	shl.b64 	%rd128, %rd127, 32;
	shr.s64 	%rd129, %rd128, 30;
	add.s64 	%rd130, %rd5, %rd129;
	ld.global.f32 	%f67, [%rd130];
	cvt.s64.s32 	%rd131, %r247;
	add.s64 	%rd132, %rd6, %rd131;
	ld.global.u8 	%rs25, [%rd132];
	setp.eq.s16 	%p22, %rs25, 0;
	mul.f32 	%f68, %f67, %f2;
	selp.f32 	%f69, %f1, %f68, %p22;
	max.f32 	%f70, %f66, %f69;
	add.s64 	%rd133, %rd31, 544;
	cvt.u32.u64 	%r248, %rd133;
	div.s32 	%r249, %r248, %r5;
	mul.lo.s32 	%r250, %r249, %r5;
	sub.s32 	%r251, %r248, %r250;
	div.s32 	%r252, %r251, %r6;
	mul.lo.s32 	%r253, %r252, %r6;
	sub.s32 	%r254, %r251, %r253;
	selp.b32 	%r255, 0, %r249, %p5;
	selp.b32 	%r256, 0, %r252, %p4;
	selp.b32 	%r257, 0, %r254, %p3;
	mul.lo.s32 	%r258, %r8, %r255;
	mad.lo.s32 	%r259, %r9, %r256, %r258;
	mad.lo.s32 	%r260, %r10, %r257, %r259;
	shl.b64 	%rd134, %rd133, 32;
	shr.s64 	%rd135, %rd134, 30;
	add.s64 	%rd136, %rd5, %rd135;
	ld.global.f32 	%f71, [%rd136];
	cvt.s64.s32 	%rd137, %r260;
	add.s64 	%rd138, %rd6, %rd137;
	ld.global.u8 	%rs26, [%rd138];
	setp.eq.s16 	%p23, %rs26, 0;
	mul.f32 	%f72, %f71, %f2;
	selp.f32 	%f73, %f1, %f72, %p23;
	max.f32 	%f74, %f70, %f73;
	add.s64 	%rd139, %rd31, 576;
	cvt.u32.u64 	%r261, %rd139;
	div.s32 	%r262, %r261, %r5;
	mul.lo.s32 	%r263, %r262, %r5;
	sub.s32 	%r264, %r261, %r263;
	div.s32 	%r265, %r264, %r6;
	mul.lo.s32 	%r266, %r265, %r6;
	sub.s32 	%r267, %r264, %r266;
	selp.b32 	%r268, 0, %r262, %p5;
	selp.b32 	%r269, 0, %r265, %p4;
	selp.b32 	%r270, 0, %r267, %p3;
	mul.lo.s32 	%r271, %r8, %r268;
	mad.lo.s32 	%r272, %r9, %r269, %r271;
	mad.lo.s32 	%r273, %r10, %r270, %r272;
	shl.b64 	%rd140, %rd139, 32;
	shr.s64 	%rd141, %rd140, 30;
	add.s64 	%rd142, %rd5, %rd141;
	ld.global.f32 	%f75, [%rd142];
	cvt.s64.s32 	%rd143, %r273;
	add.s64 	%rd144, %rd6, %rd143;
	ld.global.u8 	%rs27, [%rd144];
	setp.eq.s16 	%p24, %rs27, 0;
	mul.f32 	%f76, %f75, %f2;
	selp.f32 	%f77, %f1, %f76, %p24;
	max.f32 	%f78, %f74, %f77;
	add.s64 	%rd145, %rd31, 608;
	cvt.u32.u64 	%r274, %rd145;
	div.s32 	%r275, %r274, %r5;
	mul.lo.s32 	%r276, %r275, %r5;
	sub.s32 	%r277, %r274, %r276;
	div.s32 	%r278, %r277, %r6;
	mul.lo.s32 	%r279, %r278, %r6;
	sub.s32 	%r280, %r277, %r279;
	selp.b32 	%r281, 0, %r275, %p5;
	selp.b32 	%r282, 0, %r278, %p4;
	selp.b32 	%r283, 0, %r280, %p3;
	mul.lo.s32 	%r284, %r8, %r281;
	mad.lo.s32 	%r285, %r9, %r282, %r284;
	mad.lo.s32 	%r286, %r10, %r283, %r285;
	shl.b64 	%rd146, %rd145, 32;
	shr.s64 	%rd147, %rd146, 30;
	add.s64 	%rd148, %rd5, %rd147;
	ld.global.f32 	%f79, [%rd148];
	cvt.s64.s32 	%rd149, %r286;
	add.s64 	%rd150, %rd6, %rd149;
	ld.global.u8 	%rs28, [%rd150];
	setp.eq.s16 	%p25, %rs28, 0;
	mul.f32 	%f80, %f79, %f2;
	selp.f32 	%f81, %f1, %f80, %p25;
	max.f32 	%f82, %f78, %f81;
	add.s64 	%rd151, %rd31, 640;
	cvt.u32.u64 	%r287, %rd151;
	div.s32 	%r288, %r287, %r5;
	mul.lo.s32 	%r289, %r288, %r5;
	sub.s32 	%r290, %r287, %r289;
	div.s32 	%r291, %r290, %r6;
	mul.lo.s32 	%r292, %r291, %r6;
	sub.s32 	%r293, %r290, %r292;
	selp.b32 	%r294, 0, %r288, %p5;
	selp.b32 	%r295, 0, %r291, %p4;
	selp.b32 	%r296, 0, %r293, %p3;
	mul.lo.s32 	%r297, %r8, %r294;
	mad.lo.s32 	%r298, %r9, %r295, %r297;
	mad.lo.s32 	%r299, %r10, %r296, %r298;
	shl.b64 	%rd152, %rd151, 32;
	shr.s64 	%rd153, %rd152, 30;
	add.s64 	%rd154, %rd5, %rd153;
	ld.global.f32 	%f83, [%rd154];
	cvt.s64.s32 	%rd155, %r299;
	add.s64 	%rd156, %rd6, %rd155;
	ld.global.u8 	%rs29, [%rd156];
	setp.eq.s16 	%p26, %rs29, 0;
	mul.f32 	%f84, %f83, %f2;
	selp.f32 	%f85, %f1, %f84, %p26;
	max.f32 	%f86, %f82, %f85;
	add.s64 	%rd157, %rd31, 672;
	cvt.u32.u64 	%r300, %rd157;
	div.s32 	%r301, %r300, %r5;
	mul.lo.s32 	%r302, %r301, %r5;
	sub.s32 	%r303, %r300, %r302;
	div.s32 	%r304, %r303, %r6;
	mul.lo.s32 	%r305, %r304, %r6;
	sub.s32 	%r306, %r303, %r305;
	selp.b32 	%r307, 0, %r301, %p5;
	selp.b32 	%r308, 0, %r304, %p4;
	selp.b32 	%r309, 0, %r306, %p3;
	mul.lo.s32 	%r310, %r8, %r307;
	mad.lo.s32 	%r311, %r9, %r308, %r310;
	mad.lo.s32 	%r312, %r10, %r309, %r311;
	shl.b64 	%rd158, %rd157, 32;
	shr.s64 	%rd159, %rd158, 30;
	add.s64 	%rd160, %rd5, %rd159;
	ld.global.f32 	%f87, [%rd160];
	cvt.s64.s32 	%rd161, %r312;
	add.s64 	%rd162, %rd6, %rd161;
	ld.global.u8 	%rs30, [%rd162];
	setp.eq.s16 	%p27, %rs30, 0;
	mul.f32 	%f88, %f87, %f2;
	selp.f32 	%f89, %f1, %f88, %p27;
	max.f32 	%f90, %f86, %f89;
	add.s64 	%rd163, %rd31, 704;
	cvt.u32.u64 	%r313, %rd163;
	div.s32 	%r314, %r313, %r5;
	mul.lo.s32 	%r315, %r314, %r5;
	sub.s32 	%r316, %r313, %r315;
	div.s32 	%r317, %r316, %r6;
	mul.lo.s32 	%r318, %r317, %r6;
	sub.s32 	%r319, %r316, %r318;
	selp.b32 	%r320, 0, %r314, %p5;
	selp.b32 	%r321, 0, %r317, %p4;
	selp.b32 	%r322, 0, %r319, %p3;
	mul.lo.s32 	%r323, %r8, %r320;
	mad.lo.s32 	%r324, %r9, %r321, %r323;
	mad.lo.s32 	%r325, %r10, %r322, %r324;
	shl.b64 	%rd164, %rd163, 32;
	shr.s64 	%rd165, %rd164, 30;
	add.s64 	%rd166, %rd5, %rd165;
	ld.global.f32 	%f91, [%rd166];
	cvt.s64.s32 	%rd167, %r325;
	add.s64 	%rd168, %rd6, %rd167;
	ld.global.u8 	%rs31, [%rd168];
	setp.eq.s16 	%p28, %rs31, 0;
	mul.f32 	%f92, %f91, %f2;
	selp.f32 	%f93, %f1, %f92, %p28;
	max.f32 	%f94, %f90, %f93;
	mov.b32 	%r326, %f94;
	shfl.sync.bfly.b32	%r327|%p29, %r326, 16, 31, -1;
	mov.b32 	%f95, %r327;
	max.f32 	%f96, %f94, %f95;
	mov.b32 	%r328, %f96;
	shfl.sync.bfly.b32	%r329|%p30, %r328, 8, 31, -1;
	mov.b32 	%f97, %r329;
	max.f32 	%f98, %f96, %f97;
	mov.b32 	%r330, %f98;
	shfl.sync.bfly.b32	%r331|%p31, %r330, 4, 31, -1;
	mov.b32 	%f99, %r331;
	max.f32 	%f100, %f98, %f99;
	mov.b32 	%r332, %f100;
	shfl.sync.bfly.b32	%r333|%p32, %r332, 2, 31, -1;
	mov.b32 	%f101, %r333;
	max.f32 	%f102, %f100, %f101;
	mov.b32 	%r334, %f102;
	shfl.sync.bfly.b32	%r335|%p33, %r334, 1, 31, -1;
	mov.b32 	%f103, %r335;
	max.f32 	%f104, %f102, %f103;
	sub.f32 	%f105, %f5, %f104;
	fma.rn.f32 	%f106, %f105, 0f3BBB989D, 0f3F000000;
	cvt.sat.f32.f32 	%f107, %f106;
	mov.f32 	%f108, 0f4B400001;
	mov.f32 	%f109, 0f437C0000;
	fma.rm.f32 	%f110, %f107, %f109, %f108;
	add.f32 	%f111, %f110, 0fCB40007F;
	neg.f32 	%f112, %f111;
	fma.rn.f32 	%f113, %f105, 0f3FB8AA3B, %f112;
	fma.rn.f32 	%f114, %f105, 0f32A57060, %f113;
	mov.b32 	%r336, %f110;
	shl.b32 	%r337, %r336, 23;
	mov.b32 	%f115, %r337;
	ex2.approx.ftz.f32 	%f116, %f114;
	mul.f32 	%f117, %f116, %f115;
	add.f32 	%f118, %f117, 0f00000000;
	sub.f32 	%f119, %f9, %f104;
	fma.rn.f32 	%f120, %f119, 0f3BBB989D, 0f3F000000;
	cvt.sat.f32.f32 	%f121, %f120;
	fma.rm.f32 	%f122, %f121, %f109, %f108;
	add.f32 	%f123, %f122, 0fCB40007F;
	neg.f32 	%f124, %f123;
	fma.rn.f32 	%f125, %f119, 0f3FB8AA3B, %f124;
	fma.rn.f32 	%f126, %f119, 0f32A57060, %f125;
	mov.b32 	%r338, %f122;
	shl.b32 	%r339, %r338, 23;
	mov.b32 	%f127, %r339;
	ex2.approx.ftz.f32 	%f128, %f126;
	mul.f32 	%f129, %f128, %f127;
	add.f32 	%f130, %f118, %f129;
	sub.f32 	%f131, %f13, %f104;
	fma.rn.f32 	%f132, %f131, 0f3BBB989D, 0f3F000000;
	cvt.sat.f32.f32 	%f133, %f132;
	fma.rm.f32 	%f134, %f133, %f109, %f108;
	add.f32 	%f135, %f134, 0fCB40007F;
	neg.f32 	%f136, %f135;
	fma.rn.f32 	%f137, %f131, 0f3FB8AA3B, %f136;
	fma.rn.f32 	%f138, %f131, 0f32A57060, %f137;
	mov.b32 	%r340, %f134;
	shl.b32 	%r341, %r340, 23;
	mov.b32 	%f139, %r341;
	ex2.approx.ftz.f32 	%f140, %f138;
	mul.f32 	%f141, %f140, %f139;
	add.f32 	%f142, %f130, %f141;
	sub.f32 	%f143, %f17, %f104;
	fma.rn.f32 	%f144, %f143, 0f3BBB989D, 0f3F000000;
	cvt.sat.f32.f32 	%f145, %f144;
	fma.rm.f32 	%f146, %f145, %f109, %f108;
	add.f32 	%f147, %f146, 0fCB40007F;
	neg.f32 	%f148, %f147;
	fma.rn.f32 	%f149, %f143, 0f3FB8AA3B, %f148;
	fma.rn.f32 	%f150, %f143, 0f32A57060, %f149;
	mov.b32 	%r342, %f146;
	shl.b32 	%r343, %r342, 23;
	mov.b32 	%f151, %r343;
	ex2.approx.ftz.f32 	%f152, %f150;
	mul.f32 	%f153, %f152, %f151;
	add.f32 	%f154, %f142, %f153;
	sub.f32 	%f155, %f21, %f104;
	fma.rn.f32 	%f156, %f155, 0f3BBB989D, 0f3F000000;
	cvt.sat.f32.f32 	%f157, %f156;
	fma.rm.f32 	%f158, %f157, %f109, %f108;
	add.f32 	%f159, %f158, 0fCB40007F;
	neg.f32 	%f160, %f159;
	fma.rn.f32 	%f161, %f155, 0f3FB8AA3B, %f160;
	fma.rn.f32 	%f162, %f155, 0f32A57060, %f161;
	mov.b32 	%r344, %f158;
	shl.b32 	%r345, %r344, 23;
	mov.b32 	%f163, %r345;
	ex2.approx.ftz.f32 	%f164, %f162;
	mul.f32 	%f165, %f164, %f163;
	add.f32 	%f166, %f154, %f165;
	sub.f32 	%f167, %f25, %f104;
	fma.rn.f32 	%f168, %f167, 0f3BBB989D, 0f3F000000;
	cvt.sat.f32.f32 	%f169, %f168;
	fma.rm.f32 	%f170, %f169, %f109, %f108;
	add.f32 	%f171, %f170, 0fCB40007F;
	neg.f32 	%f172, %f171;
	fma.rn.f32 	%f173, %f167, 0f3FB8AA3B, %f172;
	fma.rn.f32 	%f174, %f167, 0f32A57060, %f173;
	mov.b32 	%r346, %f170;
	shl.b32 	%r347, %r346, 23;
	mov.b32 	%f175, %r347;
	ex2.approx.ftz.f32 	%f176, %f174;
	mul.f32 	%f177, %f176, %f175;
	add.f32 	%f178, %f166, %f177;
	sub.f32 	%f179, %f29, %f104;
	fma.rn.f32 	%f180, %f179, 0f3BBB989D, 0f3F000000;
	cvt.sat.f32.f32 	%f181, %f180;
	fma.rm.f32 	%f182, %f181, %f109, %f108;
	add.f32 	%f183, %f182, 0fCB40007F;
	neg.f32 	%f184, %f183;
	fma.rn.f32 	%f185, %f179, 0f3FB8AA3B, %f184;
	fma.rn.f32 	%f186, %f179, 0f32A57060, %f185;
	mov.b32 	%r348, %f182;
	shl.b32 	%r349, %r348, 23;
	mov.b32 	%f187, %r349;
	ex2.approx.ftz.f32 	%f188, %f186;
	mul.f32 	%f189, %f188, %f187;
	add.f32 	%f190, %f178, %f189;
	sub.f32 	%f191, %f33, %f104;
	fma.rn.f32 	%f192, %f191, 0f3BBB989D, 0f3F000000;
	cvt.sat.f32.f32 	%f193, %f192;
	fma.rm.f32 	%f194, %f193, %f109, %f108;
	add.f32 	%f195, %f194, 0fCB40007F;
	neg.f32 	%f196, %f195;
	fma.rn.f32 	%f197, %f191, 0f3FB8AA3B, %f196;
	fma.rn.f32 	%f198, %f191, 0f32A57060, %f197;
	mov.b32 	%r350, %f194;
	shl.b32 	%r351, %r350, 23;
	mov.b32 	%f199, %r351;
	ex2.approx.ftz.f32 	%f200, %f198;
	mul.f32 	%f201, %f200, %f199;
	add.f32 	%f202, %f190, %f201;
	sub.f32 	%f203, %f37, %f104;
	fma.rn.f32 	%f204, %f203, 0f3BBB989D, 0f3F000000;
	cvt.sat.f32.f32 	%f205, %f204;
	fma.rm.f32 	%f206, %f205, %f109, %f108;
	add.f32 	%f207, %f206, 0fCB40007F;
	neg.f32 	%f208, %f207;
	fma.rn.f32 	%f209, %f203, 0f3FB8AA3B, %f208;
	fma.rn.f32 	%f210, %f203, 0f32A57060, %f209;
	mov.b32 	%r352, %f206;
	shl.b32 	%r353, %r352, 23;
	mov.b32 	%f211, %r353;
	ex2.approx.ftz.f32 	%f212, %f210;
	mul.f32 	%f213, %f212, %f211;
	add.f32 	%f214, %f202, %f213;
	sub.f32 	%f215, %f41, %f104;
	fma.rn.f32 	%f216, %f215, 0f3BBB989D, 0f3F000000;
	cvt.sat.f32.f32 	%f217, %f216;
	fma.rm.f32 	%f218, %f217, %f109, %f108;
	add.f32 	%f219, %f218, 0fCB40007F;
	neg.f32 	%f220, %f219;
	fma.rn.f32 	%f221, %f215, 0f3FB8AA3B, %f220;
	fma.rn.f32 	%f222, %f215, 0f32A57060, %f221;
	mov.b32 	%r354, %f218;
	shl.b32 	%r355, %r354, 23;
	mov.b32 	%f223, %r355;
	ex2.approx.ftz.f32 	%f224, %f222;
	mul.f32 	%f225, %f224, %f223;
	add.f32 	%f226, %f214, %f225;
	sub.f32 	%f227, %f45, %f104;
	fma.rn.f32 	%f228, %f227, 0f3BBB989D, 0f3F000000;
	cvt.sat.f32.f32 	%f229, %f228;
	fma.rm.f32 	%f230, %f229, %f109, %f108;
	add.f32 	%f231, %f230, 0fCB40007F;
	neg.f32 	%f232, %f231;
	fma.rn.f32 	%f233, %f227, 0f3FB8AA3B, %f232;
	fma.rn.f32 	%f234, %f227, 0f32A57060, %f233;
	mov.b32 	%r356, %f230;
	shl.b32 	%r357, %r356, 23;
	mov.b32 	%f235, %r357;
	ex2.approx.ftz.f32 	%f236, %f234;
	mul.f32 	%f237, %f236, %f235;
	add.f32 	%f238, %f226, %f237;
	sub.f32 	%f239, %f49, %f104;
	fma.rn.f32 	%f240, %f239, 0f3BBB989D, 0f3F000000;
	cvt.sat.f32.f32 	%f241, %f240;
	fma.rm.f32 	%f242, %f241, %f109, %f108;
	add.f32 	%f243, %f242, 0fCB40007F;
	neg.f32 	%f244, %f243;
	fma.rn.f32 	%f245, %f239, 0f3FB8AA3B, %f244;
	fma.rn.f32 	%f246, %f239, 0f32A57060, %f245;
	mov.b32 	%r358, %f242;
	shl.b32 	%r359, %r358, 23;
	mov.b32 	%f247, %r359;
	ex2.approx.ftz.f32 	%f248, %f246;
	mul.f32 	%f249, %f248, %f247;
	add.f32 	%f250, %f238, %f249;
	sub.f32 	%f251, %f53, %f104;
	fma.rn.f32 	%f252, %f251, 0f3BBB989D, 0f3F000000;
	cvt.sat.f32.f32 	%f253, %f252;
	fma.rm.f32 	%f254, %f253, %f109, %f108;
	add.f32 	%f255, %f254, 0fCB40007F;
	neg.f32 	%f256, %f255;
	fma.rn.f32 	%f257, %f251, 0f3FB8AA3B, %f256;
	fma.rn.f32 	%f258, %f251, 0f32A57060, %f257;
	mov.b32 	%r360, %f254;
	shl.b32 	%r361, %r360, 23;
	mov.b32 	%f259, %r361;
	ex2.approx.ftz.f32 	%f260, %f258;
	mul.f32 	%f261, %f260, %f259;
	add.f32 	%f262, %f250, %f261;
	sub.f32 	%f263, %f57, %f104;
	fma.rn.f32 	%f264, %f263, 0f3BBB989D, 0f3F000000;
	cvt.sat.f32.f32 	%f265, %f264;
	fma.rm.f32 	%f266, %f265, %f109, %f108;
	add.f32 	%f267, %f266, 0fCB40007F;
	neg.f32 	%f268, %f267;
	fma.rn.f32 	%f269, %f263, 0f3FB8AA3B, %f268;
	fma.rn.f32 	%f270, %f263, 0f32A57060, %f269;
	mov.b32 	%r362, %f266;
	shl.b32 	%r363, %r362, 23;
	mov.b32 	%f271, %r363;
	ex2.approx.ftz.f32 	%f272, %f270;
	mul.f32 	%f273, %f272, %f271;
	add.f32 	%f274, %f262, %f273;
	sub.f32 	%f275, %f61, %f104;
	fma.rn.f32 	%f276, %f275, 0f3BBB989D, 0f3F000000;
	cvt.sat.f32.f32 	%f277, %f276;
	fma.rm.f32 	%f278, %f277, %f109, %f108;
	add.f32 	%f279, %f278, 0fCB40007F;
	neg.f32 	%f280, %f279;
	fma.rn.f32 	%f281, %f275, 0f3FB8AA3B, %f280;
	fma.rn.f32 	%f282, %f275, 0f32A57060, %f281;
	mov.b32 	%r364, %f278;
	shl.b32 	%r365, %r364, 23;
	mov.b32 	%f283, %r365;
	ex2.approx.ftz.f32 	%f284, %f282;
	mul.f32 	%f285, %f284, %f283;
	add.f32 	%f286, %f274, %f285;
	sub.f32 	%f287, %f65, %f104;
	fma.rn.f32 	%f288, %f287, 0f3BBB989D, 0f3F000000;
	cvt.sat.f32.f32 	%f289, %f288;
	fma.rm.f32 	%f290, %f289, %f109, %f108;
	add.f32 	%f291, %f290, 0fCB40007F;
	neg.f32 	%f292, %f291;
	fma.rn.f32 	%f293, %f287, 0f3FB8AA3B, %f292;
	fma.rn.f32 	%f294, %f287, 0f32A57060, %f293;
	mov.b32 	%r366, %f290;
	shl.b32 	%r367, %r366, 23;
	mov.b32 	%f295, %r367;
	ex2.approx.ftz.f32 	%f296, %f294;
	mul.f32 	%f297, %f296, %f295;
	add.f32 	%f298, %f286, %f297;
	sub.f32 	%f299, %f69, %f104;
	fma.rn.f32 	%f300, %f299, 0f3BBB989D, 0f3F000000;
	cvt.sat.f32.f32 	%f301, %f300;
	fma.rm.f32 	%f302, %f301, %f109, %f108;
	add.f32 	%f303, %f302, 0fCB40007F;
	neg.f32 	%f304, %f303;
	fma.rn.f32 	%f305, %f299, 0f3FB8AA3B, %f304;
	fma.rn.f32 	%f306, %f299, 0f32A57060, %f305;
	mov.b32 	%r368, %f302;
	shl.b32 	%r369, %r368, 23;
	mov.b32 	%f307, %r369;
	ex2.approx.ftz.f32 	%f308, %f306;
	mul.f32 	%f309, %f308, %f307;
	add.f32 	%f310, %f298, %f309;
	sub.f32 	%f311, %f73, %f104;
	fma.rn.f32 	%f312, %f311, 0f3BBB989D, 0f3F000000;
	cvt.sat.f32.f32 	%f313, %f312;
	fma.rm.f32 	%f314, %f313, %f109, %f108;
	add.f32 	%f315, %f314, 0fCB40007F;
	neg.f32 	%f316, %f315;
	fma.rn.f32 	%f317, %f311, 0f3FB8AA3B, %f316;
	fma.rn.f32 	%f318, %f311, 0f32A57060, %f317;
	mov.b32 	%r370, %f314;
	shl.b32 	%r371, %r370, 23;
	mov.b32 	%f319, %r371;
	ex2.approx.ftz.f32 	%f320, %f318;
	mul.f32 	%f321, %f320, %f319;
	add.f32 	%f322, %f310, %f321;
	sub.f32 	%f323, %f77, %f104;
	fma.rn.f32 	%f324, %f323, 0f3BBB989D, 0f3F000000;
	cvt.sat.f32.f32 	%f325, %f324;
	fma.rm.f32 	%f326, %f325, %f109, %f108;
	add.f32 	%f327, %f326, 0fCB40007F;
	neg.f32 	%f328, %f327;
	fma.rn.f32 	%f329, %f323, 0f3FB8AA3B, %f328;
	fma.rn.f32 	%f330, %f323, 0f32A57060, %f329;
	mov.b32 	%r372, %f326;
	shl.b32 	%r373, %r372, 23;
	mov.b32 	%f331, %r373;
	ex2.approx.ftz.f32 	%f332, %f330;
	mul.f32 	%f333, %f332, %f331;
	add.f32 	%f334, %f322, %f333;
	sub.f32 	%f335, %f81, %f104;
	fma.rn.f32 	%f336, %f335, 0f3BBB989D, 0f3F000000;
	cvt.sat.f32.f32 	%f337, %f336;
	fma.rm.f32 	%f338, %f337, %f109, %f108;
	add.f32 	%f339, %f338, 0fCB40007F;
	neg.f32 	%f340, %f339;
	fma.rn.f32 	%f341, %f335, 0f3FB8AA3B, %f340;
	fma.rn.f32 	%f342, %f335, 0f32A57060, %f341;
	mov.b32 	%r374, %f338;
	shl.b32 	%r375, %r374, 23;
	mov.b32 	%f343, %r375;
	ex2.approx.ftz.f32 	%f344, %f342;
	mul.f32 	%f345, %f344, %f343;
	add.f32 	%f346, %f334, %f345;
	sub.f32 	%f347, %f85, %f104;
	fma.rn.f32 	%f348, %f347, 0f3BBB989D, 0f3F000000;
	cvt.sat.f32.f32 	%f349, %f348;
	fma.rm.f32 	%f350, %f349, %f109, %f108;
	add.f32 	%f351, %f350, 0fCB40007F;
	neg.f32 	%f352, %f351;
	fma.rn.f32 	%f353, %f347, 0f3FB8AA3B, %f352;
	fma.rn.f32 	%f354, %f347, 0f32A57060, %f353;
	mov.b32 	%r376, %f350;
	shl.b32 	%r377, %r376, 23;
	mov.b32 	%f355, %r377;
	ex2.approx.ftz.f32 	%f356, %f354;
	mul.f32 	%f357, %f356, %f355;
	add.f32 	%f358, %f346, %f357;
	sub.f32 	%f359, %f89, %f104;
	fma.rn.f32 	%f360, %f359, 0f3BBB989D, 0f3F000000;
	cvt.sat.f32.f32 	%f361, %f360;
	fma.rm.f32 	%f362, %f361, %f109, %f108;
	add.f32 	%f363, %f362, 0fCB40007F;
	neg.f32 	%f364, %f363;
	fma.rn.f32 	%f365, %f359, 0f3FB8AA3B, %f364;
	fma.rn.f32 	%f366, %f359, 0f32A57060, %f365;
	mov.b32 	%r378, %f362;
	shl.b32 	%r379, %r378, 23;
	mov.b32 	%f367, %r379;
	ex2.approx.ftz.f32 	%f368, %f366;
	mul.f32 	%f369, %f368, %f367;
	add.f32 	%f370, %f358, %f369;
	sub.f32 	%f371, %f93, %f104;
	fma.rn.f32 	%f372, %f371, 0f3BBB989D, 0f3F000000;
	cvt.sat.f32.f32 	%f373, %f372;
	fma.rm.f32 	%f374, %f373, %f109, %f108;
	add.f32 	%f375, %f374, 0fCB40007F;
	neg.f32 	%f376, %f375;
	fma.rn.f32 	%f377, %f371, 0f3FB8AA3B, %f376;
	fma.rn.f32 	%f378, %f371, 0f32A57060, %f377;
	mov.b32 	%r380, %f374;
	shl.b32 	%r381, %r380, 23;
	mov.b32 	%f379, %r381;
	ex2.approx.ftz.f32 	%f380, %f378;
	mul.f32 	%f381, %f380, %f379;
	add.f32 	%f382, %f370, %f381;
	mov.b32 	%r382, %f382;
	shfl.sync.bfly.b32	%r383|%p34, %r382, 16, 31, -1;
	mov.b32 	%f383, %r383;
	add.f32 	%f384, %f382, %f383;
	mov.b32 	%r384, %f384;
	shfl.sync.bfly.b32	%r385|%p35, %r384, 8, 31, -1;
	mov.b32 	%f385, %r385;
	add.f32 	%f386, %f384, %f385;
	mov.b32 	%r386, %f386;
	shfl.sync.bfly.b32	%r387|%p36, %r386, 4, 31, -1;
	mov.b32 	%f387, %r387;
	add.f32 	%f388, %f386, %f387;
	mov.b32 	%r388, %f388;
	shfl.sync.bfly.b32	%r389|%p37, %r388, 2, 31, -1;
	mov.b32 	%f389, %r389;
	add.f32 	%f390, %f388, %f389;
	mov.b32 	%r390, %f390;
	shfl.sync.bfly.b32	%r391|%p38, %r390, 1, 31, -1;
	mov.b32 	%f391, %r391;
	add.f32 	%f392, %f390, %f391;
	div.rn.f32 	%f393, %f117, %f392;
	div.rn.f32 	%f394, %f129, %f392;
	div.rn.f32 	%f395, %f141, %f392;
	div.rn.f32 	%f396, %f153, %f392;
	div.rn.f32 	%f397, %f165, %f392;
	div.rn.f32 	%f398, %f177, %f392;
	div.rn.f32 	%f399, %f189, %f392;
	div.rn.f32 	%f400, %f201, %f392;
	div.rn.f32 	%f401, %f213, %f392;
	div.rn.f32 	%f402, %f225, %f392;
	div.rn.f32 	%f403, %f237, %f392;
	div.rn.f32 	%f404, %f249, %f392;
	div.rn.f32 	%f405, %f261, %f392;
	div.rn.f32 	%f406, %f273, %f392;
	div.rn.f32 	%f407, %f285, %f392;
	div.rn.f32 	%f408, %f297, %f392;
	div.rn.f32 	%f409, %f309, %f392;
	div.rn.f32 	%f410, %f321, %f392;
	div.rn.f32 	%f411, %f333, %f392;
	div.rn.f32 	%f412, %f345, %f392;
	div.rn.f32 	%f413, %f357, %f392;
	div.rn.f32 	%f414, %f369, %f392;
	div.rn.f32 	%f415, %f381, %f392;
	mad.lo.s64 	%rd169, %rd172, %rd22, %rd7;
	shl.b64 	%rd170, %rd169, 2;
	add.s64 	%rd171, %rd8, %rd170;
	st.global.f32 	[%rd171], %f393;
	st.global.f32 	[%rd171+128], %f394;
	st.global.f32 	[%rd171+256], %f395;
	st.global.f32 	[%rd171+384], %f396;
	st.global.f32 	[%rd171+512], %f397;
	st.global.f32 	[%rd171+640], %f398;
	st.global.f32 	[%rd171+768], %f399;
	st.global.f32 	[%rd171+896], %f400;
	st.global.f32 	[%rd171+1024], %f401;
	st.global.f32 	[%rd171+1152], %f402;
	st.global.f32 	[%rd171+1280], %f403;
	st.global.f32 	[%rd171+1408], %f404;
	st.global.f32 	[%rd171+1536], %f405;
	st.global.f32 	[%rd171+1664], %f406;
	st.global.f32 	[%rd171+1792], %f407;
	st.global.f32 	[%rd171+1920], %f408;
	st.global.f32 	[%rd171+2048], %f409;
	st.global.f32 	[%rd171+2176], %f410;
	st.global.f32 	[%rd171+2304], %f411;
	st.global.f32 	[%rd171+2432], %f412;
	st.global.f32 	[%rd171+2560], %f413;
	st.global.f32 	[%rd171+2688], %f414;
	st.global.f32 	[%rd171+2816], %f415;
	add.s64 	%rd172, %rd172, %rd9;
	setp.lt.s64 	%p39, %rd172, %rd23;
	@%p39 bra 	$L__BB420_4;
$L__BB420_5:
	ret;

}
	// .globl	_Z15SoftmaxWarpImplI22BroadcastScaleMaskLoadIffbLm3EiE11DirectStoreIffEfLi1ELi23ELi32ELi1ELb1EL9Algorithm0EEvT_T0_ll
.visible .entry _Z15SoftmaxWarpImplI22BroadcastScaleMaskLoadIffbLm3EiE11DirectStoreIffEfLi1ELi23ELi32ELi1ELb1EL9Algorithm0EEvT_T0_ll(
	.param .align 8 .b8 _Z15SoftmaxWarpImplI22BroadcastScaleMaskLoadIffbLm3EiE11DirectStoreIffEfLi1ELi23ELi32ELi1ELb1EL9Algorithm0EEvT_T0_ll_param_0[112],
	.param .align 8 .b8 _Z15SoftmaxWarpImplI22BroadcastScaleMaskLoadIffbLm3EiE11DirectStoreIffEfLi1ELi23ELi32ELi1ELb1EL9Algorithm0EEvT_T0_ll_param_1[16],
	.param .u64 _Z15SoftmaxWarpImplI22BroadcastScaleMaskLoadIffbLm3EiE11DirectStoreIffEfLi1ELi23ELi32ELi1ELb1EL9Algorithm0EEvT_T0_ll_param_2,
	.param .u64 _Z15SoftmaxWarpImplI22BroadcastScaleMaskLoadIffbLm3EiE11DirectStoreIffEfLi1ELi23ELi32ELi1ELb1EL9Algorithm0EEvT_T0_ll_param_3
)
{
	.reg .pred 	%p<152>;
	.reg .b16 	%rs<32>;
	.reg .b32 	%r<458>;
	.reg .b32 	%f<533>;
	.reg .b64 	%rd<215>;

	ld.param.u64 	%rd36, [_Z15SoftmaxWarpImplI22BroadcastScaleMaskLoadIffbLm3EiE11DirectStoreIffEfLi1ELi23ELi32ELi1ELb1EL9Algorithm0EEvT_T0_ll_param_1+8];
	ld.param.u64 	%rd35, [_Z15SoftmaxWarpImplI22BroadcastScaleMaskLoadIffbLm3EiE11DirectStoreIffEfLi1ELi23ELi32ELi1ELb1EL9Algorithm0EEvT_T0_ll_param_1];
	ld.param.v2.f32 	{%f118, %f119}, [_Z15SoftmaxWarpImplI22BroadcastScaleMaskLoadIffbLm3EiE11DirectStoreIffEfLi1ELi23ELi32ELi1ELb1EL9Algorithm0EEvT_T0_ll_param_0+104];
	ld.param.u64 	%rd34, [_Z15SoftmaxWarpImplI22BroadcastScaleMaskLoadIffbLm3EiE11DirectStoreIffEfLi1ELi23ELi32ELi1ELb1EL9Algorithm0EEvT_T0_ll_param_0+96];
	ld.param.u32 	%r11, [_Z15SoftmaxWarpImplI22BroadcastScaleMaskLoadIffbLm3EiE11DirectStoreIffEfLi1ELi23ELi32ELi1ELb1EL9Algorithm0EEvT_T0_ll_param_0+80];
	ld.param.v2.u32 	{%r9, %r10}, [_Z15SoftmaxWarpImplI22BroadcastScaleMaskLoadIffbLm3EiE11DirectStoreIffEfLi1ELi23ELi32ELi1ELb1EL9Algorithm0EEvT_T0_ll_param_0+72];
	ld.param.v2.u32 	{%r6, %r7}, [_Z15SoftmaxWarpImplI22BroadcastScaleMaskLoadIffbLm3EiE11DirectStoreIffEfLi1ELi23ELi32ELi1ELb1EL9Algorithm0EEvT_T0_ll_param_0+48];
	ld.param.u64 	%rd30, [_Z15SoftmaxWarpImplI22BroadcastScaleMaskLoadIffbLm3EiE11DirectStoreIffEfLi1ELi23ELi32ELi1ELb1EL9Algorithm0EEvT_T0_ll_param_0+32];
	ld.param.u64 	%rd29, [_Z15SoftmaxWarpImplI22BroadcastScaleMaskLoadIffbLm3EiE11DirectStoreIffEfLi1ELi23ELi32ELi1ELb1EL9Algorithm0EEvT_T0_ll_param_0+24];
	ld.param.u64 	%rd28, [_Z15SoftmaxWarpImplI22BroadcastScaleMaskLoadIffbLm3EiE11DirectStoreIffEfLi1ELi23ELi32ELi1ELb1EL9Algorithm0EEvT_T0_ll_param_0+16];
	ld.param.u64 	%rd27, [_Z15SoftmaxWarpImplI22BroadcastScaleMaskLoadIffbLm3EiE11DirectStoreIffEfLi1ELi23ELi32ELi1ELb1EL9Algorithm0EEvT_T0_ll_param_0+8];
	ld.param.u64 	%rd26, [_Z15SoftmaxWarpImplI22BroadcastScaleMaskLoadIffbLm3EiE11DirectStoreIffEfLi1ELi23ELi32ELi1ELb1EL9Algorithm0EEvT_T0_ll_param_0];
	ld.param.u64 	%rd38, [_Z15SoftmaxWarpImplI22BroadcastScaleMaskLoadIffbLm3EiE11DirectStoreIffEfLi1ELi23ELi32ELi1ELb1EL9Algorithm0EEvT_T0_ll_param_3];
	cvta.to.global.u64 	%rd1, %rd26;
	cvta.to.global.u64 	%rd2, %rd27;
	setp.lt.s64 	%p1, %rd38, 737;
	@%p1 bra 	$L__BB421_2;
	mov.u64 	%rd39, $str;
	cvta.global.u64 	%rd40, %rd39;
	mov.u64 	%rd41, $str$1;
	cvta.global.u64 	%rd42, %rd41;
	mov.u64 	%rd43, __unnamed_412;
	cvta.global.u64 	%rd44, %rd43;
	{ // callseq 411, 0
	.param .b64 param0;
	st.param.b64 	[param0], %rd40;
	.param .b64 param1;
	st.param.b64 	[param1], %rd42;
	.param .b32 param2;
	st.param.b32 	[param2], 254;
	.param .b64 param3;
	st.param.b64 	[param3], %rd44;
	.param .b64 param4;
	st.param.b64 	[param4], 1;
	call.uni 
	__assertfail, 
	(
	param0, 
	param1, 
	param2, 
	param3, 
	param4
	);
	} // callseq 411
$L__BB421_2:
	ld.param.u64 	%rd212, [_Z15SoftmaxWarpImplI22BroadcastScaleMaskLoadIffbLm3EiE11DirectStoreIffEfLi1ELi23ELi32ELi1ELb1EL9Algorithm0EEvT_T0_ll_param_2];
	mov.u32 	%r22, %ctaid.x;
	mov.u32 	%r23, %ntid.y;
	mov.u32 	%r24, %tid.y;
	mad.lo.s32 	%r25, %r22, %r23, %r24;
	cvt.s64.s32 	%rd214, %r25;
	setp.le.s64 	%p2, %rd212, %rd214;
	@%p2 bra 	$L__BB421_97;
	mov.u32 	%r26, %tid.x;
	add.s32 	%r27, %r26, 32;
	cvt.u64.u32 	%rd7, %r27;
	add.s32 	%r28, %r26, 64;
	cvt.u64.u32 	%rd8, %r28;
	add.s32 	%r29, %r26, 96;
	cvt.u64.u32 	%rd9, %r29;
	add.s32 	%r30, %r26, 128;
	cvt.u64.u32 	%rd10, %r30;
	add.s32 	%r31, %r26, 160;
	cvt.u64.u32 	%rd11, %r31;
	add.s32 	%r32, %r26, 192;
	cvt.u64.u32 	%rd12, %r32;
	add.s32 	%r33, %r26, 480;
	cvt.u64.u32 	%rd13, %r33;
	add.s32 	%r34, %r26, 512;
	cvt.u64.u32 	%rd14, %r34;
	add.s32 	%r35, %r26, 544;
	cvt.u64.u32 	%rd15, %r35;
	add.s32 	%r36, %r26, 576;
	cvt.u64.u32 	%rd16, %r36;
	add.s32 	%r37, %r26, 608;
	cvt.u64.u32 	%rd17, %r37;
	add.s32 	%r38, %r26, 640;
	cvt.u64.u32 	%rd18, %r38;
	add.s32 	%r39, %r26, 672;
	cvt.u64.u32 	%rd19, %r39;
	add.s32 	%r40, %r26, 704;
	cvt.u64.u32 	%rd20, %r40;
$L__BB421_4:
	cvt.u64.u32 	%rd45, %r26;
	setp.le.s64 	%p3, %rd38, %rd45;
	mul.lo.s64 	%rd22, %rd34, %rd214;
	mov.f32 	%f487, 0fFF800000;
	mov.f32 	%f490, %f487;
	@%p3 bra 	$L__BB421_6;
	setp.eq.s64 	%p4, %rd30, 1;
	setp.eq.s64 	%p5, %rd29, 1;
	setp.eq.s64 	%p6, %rd28, 1;
	add.s64 	%rd47, %rd22, %rd45;
	cvt.u32.u64 	%r43, %rd47;
	div.s32 	%r44, %r43, %r6;
	mul.lo.s32 	%r45, %r44, %r6;
	sub.s32 	%r46, %r43, %r45;
	div.s32 	%r47, %r46, %r7;
	mul.lo.s32 	%r48, %r47, %r7;
	sub.s32 	%r49, %r46, %r48;
	selp.b32 	%r50, 0, %r44, %p6;
	selp.b32 	%r51, 0, %r47, %p5;
	selp.b32 	%r52, 0, %r49, %p4;
	mul.lo.s32 	%r53, %r9, %r50;
	mad.lo.s32 	%r54, %r10, %r51, %r53;
	mad.lo.s32 	%r55, %r11, %r52, %r54;
	shl.b64 	%rd48, %rd47, 32;
	shr.s64 	%rd49, %rd48, 30;
	add.s64 	%rd50, %rd1, %rd49;
	ld.global.f32 	%f121, [%rd50];
	cvt.s64.s32 	%rd51, %r55;
	add.s64 	%rd52, %rd2, %rd51;
	ld.global.u8 	%rs9, [%rd52];
	setp.eq.s16 	%p7, %rs9, 0;
	mul.f32 	%f122, %f121, %f119;
	selp.f32 	%f487, %f118, %f122, %p7;
	max.f32 	%f490, %f487, 0fFF800000;
$L__BB421_6:
	setp.le.s64 	%p8, %rd38, %rd7;
	mov.f32 	%f489, 0fFF800000;
	@%p8 bra 	$L__BB421_8;
	setp.eq.s64 	%p9, %rd30, 1;
	setp.eq.s64 	%p10, %rd29, 1;
	setp.eq.s64 	%p11, %rd28, 1;
	add.s64 	%rd53, %rd22, %rd7;
	cvt.u32.u64 	%r56, %rd53;
	div.s32 	%r57, %r56, %r6;
	mul.lo.s32 	%r58, %r57, %r6;
	sub.s32 	%r59, %r56, %r58;
	div.s32 	%r60, %r59, %r7;
	mul.lo.s32 	%r61, %r60, %r7;
	sub.s32 	%r62, %r59, %r61;
	selp.b32 	%r63, 0, %r57, %p11;
	selp.b32 	%r64, 0, %r60, %p10;
	selp.b32 	%r65, 0, %r62, %p9;
	mul.lo.s32 	%r66, %r9, %r63;
	mad.lo.s32 	%r67, %r10, %r64, %r66;
	mad.lo.s32 	%r68, %r11, %r65, %r67;
	shl.b64 	%rd54, %rd53, 32;
	shr.s64 	%rd55, %rd54, 30;
	add.s64 	%rd56, %rd1, %rd55;
	ld.global.f32 	%f124, [%rd56];
	cvt.s64.s32 	%rd57, %r68;
	add.s64 	%rd58, %rd2, %rd57;
	ld.global.u8 	%rs10, [%rd58];
	setp.eq.s16 	%p12, %rs10, 0;
	mul.f32 	%f125, %f124, %f119;
	selp.f32 	%f489, %f118, %f125, %p12;
	max.f32 	%f490, %f490, %f489;
$L__BB421_8:
	setp.le.s64 	%p13, %rd38, %rd8;
	mov.f32 	%f491, 0fFF800000;
	@%p13 bra 	$L__BB421_10;
	setp.eq.s64 	%p14, %rd30, 1;
	setp.eq.s64 	%p15, %rd29, 1;
	setp.eq.s64 	%p16, %rd28, 1;
	add.s64 	%rd59, %rd22, %rd8;
	cvt.u32.u64 	%r69, %rd59;
	div.s32 	%r70, %r69, %r6;
	mul.lo.s32 	%r71, %r70, %r6;
	sub.s32 	%r72, %r69, %r71;
	div.s32 	%r73, %r72, %r7;
	mul.lo.s32 	%r74, %r73, %r7;
	sub.s32 	%r75, %r72, %r74;
	selp.b32 	%r76, 0, %r70, %p16;
	selp.b32 	%r77, 0, %r73, %p15;
	selp.b32 	%r78, 0, %r75, %p14;
	mul.lo.s32 	%r79, %r9, %r76;
	mad.lo.s32 	%r80, %r10, %r77, %r79;
	mad.lo.s32 	%r81, %r11, %r78, %r80;
	shl.b64 	%rd60, %rd59, 32;
	shr.s64 	%rd61, %rd60, 30;
	add.s64 	%rd62, %rd1, %rd61;
	ld.global.f32 	%f127, [%rd62];
	cvt.s64.s32 	%rd63, %r81;
	add.s64 	%rd64, %rd2, %rd63;
	ld.global.u8 	%rs11, [%rd64];
	setp.eq.s16 	%p17, %rs11, 0;
	mul.f32 	%f128, %f127, %f119;
	selp.f32 	%f491, %f118, %f128, %p17;
	max.f32 	%f490, %f490, %f491;
$L__BB421_10:
	setp.le.s64 	%p18, %rd38, %rd9;
	mov.f32 	%f493, 0fFF800000;
	@%p18 bra 	$L__BB421_12;
	setp.eq.s64 	%p19, %rd30, 1;
	setp.eq.s64 	%p20, %rd29, 1;
	setp.eq.s64 	%p21, %rd28, 1;
	add.s64 	%rd65, %rd22, %rd9;
	cvt.u32.u64 	%r82, %rd65;
	div.s32 	%r83, %r82, %r6;
	mul.lo.s32 	%r84, %r83, %r6;
	sub.s32 	%r85, %r82, %r84;
	div.s32 	%r86, %r85, %r7;
	mul.lo.s32 	%r87, %r86, %r7;
	sub.s32 	%r88, %r85, %r87;
	selp.b32 	%r89, 0, %r83, %p21;
	selp.b32 	%r90, 0, %r86, %p20;
	selp.b32 	%r91, 0, %r88, %p19;
	mul.lo.s32 	%r92, %r9, %r89;
	mad.lo.s32 	%r93, %r10, %r90, %r92;
	mad.lo.s32 	%r94, %r11, %r91, %r93;
	shl.b64 	%rd66, %rd65, 32;
	shr.s64 	%rd67, %rd66, 30;
	add.s64 	%rd68, %rd1, %rd67;
	ld.global.f32 	%f130, [%rd68];
	cvt.s64.s32 	%rd69, %r94;
	add.s64 	%rd70, %rd2, %rd69;
	ld.global.u8 	%rs12, [%rd70];
	setp.eq.s16 	%p22, %rs12, 0;
	mul.f32 	%f131, %f130, %f119;
	selp.f32 	%f493, %f118, %f131, %p22;
	max.f32 	%f490, %f490, %f493;
$L__BB421_12:
	setp.le.s64 	%p23, %rd38, %rd10;
	mov.f32 	%f495, 0fFF800000;
	@%p23 bra 	$L__BB421_14;
	setp.eq.s64 	%p24, %rd30, 1;
	setp.eq.s64 	%p25, %rd29, 1;
	setp.eq.s64 	%p26, %rd28, 1;
	add.s64 	%rd71, %rd22, %rd10;
	cvt.u32.u64 	%r95, %rd71;
	div.s32 	%r96, %r95, %r6;
	mul.lo.s32 	%r97, %r96, %r6;
	sub.s32 	%r98, %r95, %r97;
	div.s32 	%r99, %r98, %r7;
	mul.lo.s32 	%r100, %r99, %r7;
	sub.s32 	%r101, %r98, %r100;
	selp.b32 	%r102, 0, %r96, %p26;
	selp.b32 	%r103, 0, %r99, %p25;
	selp.b32 	%r104, 0, %r101, %p24;
	mul.lo.s32 	%r105, %r9, %r102;
	mad.lo.s32 	%r106, %r10, %r103, %r105;
	mad.lo.s32 	%r107, %r11, %r104, %r106;
	shl.b64 	%rd72, %rd71, 32;
	shr.s64 	%rd73, %rd72, 30;
	add.s64 	%rd74, %rd1, %rd73;
	ld.global.f32 	%f133, [%rd74];
	cvt.s64.s32 	%rd75, %r107;
	add.s64 	%rd76, %rd2, %rd75;
	ld.global.u8 	%rs13, [%rd76];
	setp.eq.s16 	%p27, %rs13, 0;
	mul.f32 	%f134, %f133, %f119;
	selp.f32 	%f495, %f118, %f134, %p27;
	max.f32 	%f490, %f490, %f495;
$L__BB421_14:
	setp.le.s64 	%p28, %rd38, %rd11;
	mov.f32 	%f497, 0fFF800000;
	@%p28 bra 	$L__BB421_16;
	setp.eq.s64 	%p29, %rd30, 1;
	setp.eq.s64 	%p30, %rd29, 1;
	setp.eq.s64 	%p31, %rd28, 1;
	add.s64 	%rd77, %rd22, %rd11;
	cvt.u32.u64 	%r108, %rd77;
	div.s32 	%r109, %r108, %r6;
	mul.lo.s32 	%r110, %r109, %r6;
	sub.s32 	%r111, %r108, %r110;
	div.s32 	%r112, %r111, %r7;
	mul.lo.s32 	%r113, %r112, %r7;
	sub.s32 	%r114, %r111, %r113;
	selp.b32 	%r115, 0, %r109, %p31;
	selp.b32 	%r116, 0, %r112, %p30;
	selp.b32 	%r117, 0, %r114, %p29;
	mul.lo.s32 	%r118, %r9, %r115;
	mad.lo.s32 	%r119, %r10, %r116, %r118;
	mad.lo.s32 	%r120, %r11, %r117, %r119;
	shl.b64 	%rd78, %rd77, 32;
	shr.s64 	%rd79, %rd78, 30;
	add.s64 	%rd80, %rd1, %rd79;
	ld.global.f32 	%f136, [%rd80];
	cvt.s64.s32 	%rd81, %r120;
	add.s64 	%rd82, %rd2, %rd81;
	ld.global.u8 	%rs14, [%rd82];
	setp.eq.s16 	%p32, %rs14, 0;
	mul.f32 	%f137, %f136, %f119;
	selp.f32 	%f497, %f118, %f137, %p32;
	max.f32 	%f490, %f490, %f497;
$L__BB421_16:
	setp.le.s64 	%p33, %rd38, %rd12;
	mov.f32 	%f499, 0fFF800000;
	@%p33 bra 	$L__BB421_18;
	setp.eq.s64 	%p34, %rd30, 1;
	setp.eq.s64 	%p35, %rd29, 1;
	setp.eq.s64 	%p36, %rd28, 1;
	add.s64 	%rd83, %rd22, %rd12;
	cvt.u32.u64 	%r121, %rd83;
	div.s32 	%r122, %r121, %r6;
	mul.lo.s32 	%r123, %r122, %r6;
	sub.s32 	%r124, %r121, %r123;
	div.s32 	%r125, %r124, %r7;
	mul.lo.s32 	%r126, %r125, %r7;
	sub.s32 	%r127, %r124, %r126;
	selp.b32 	%r128, 0, %r122, %p36;
	selp.b32 	%r129, 0, %r125, %p35;
	selp.b32 	%r130, 0, %r127, %p34;
	mul.lo.s32 	%r131, %r9, %r128;
	mad.lo.s32 	%r132, %r10, %r129, %r131;
	mad.lo.s32 	%r133, %r11, %r130, %r132;
	shl.b64 	%rd84, %rd83, 32;
	shr.s64 	%rd85, %rd84, 30;
	add.s64 	%rd86, %rd1, %rd85;
	ld.global.f32 	%f139, [%rd86];
	cvt.s64.s32 	%rd87, %r133;
	add.s64 	%rd88, %rd2, %rd87;
	ld.global.u8 	%rs15, [%rd88];
	setp.eq.s16 	%p37, %rs15, 0;
	mul.f32 	%f140, %f139, %f119;
	selp.f32 	%f499, %f118, %f140, %p37;
	max.f32 	%f490, %f490, %f499;
$L__BB421_18:
	mov.u32 	%r134, %tid.x;
	add.s32 	%r135, %r134, 224;
	cvt.u64.u32 	%rd89, %r135;
	setp.le.s64 	%p38, %rd38, %rd89;
	mov.f32 	%f501, 0fFF800000;
	@%p38 bra 	$L__BB421_20;
	setp.eq.s64 	%p39, %rd30, 1;
	setp.eq.s64 	%p40, %rd29, 1;
	setp.eq.s64 	%p41, %rd28, 1;
	add.s64 	%rd91, %rd22, %rd89;
	cvt.u32.u64 	%r138, %rd91;
	div.s32 	%r139, %r138, %r6;
	mul.lo.s32 	%r140, %r139, %r6;
	sub.s32 	%r141, %r138, %r140;
	div.s32 	%r142, %r141, %r7;
	mul.lo.s32 	%r143, %r142, %r7;
	sub.s32 	%r144, %r141, %r143;
	selp.b32 	%r145, 0, %r139, %p41;
	selp.b32 	%r146, 0, %r142, %p40;
	selp.b32 	%r147, 0, %r144, %p39;
	mul.lo.s32 	%r148, %r9, %r145;
	mad.lo.s32 	%r149, %r10, %r146, %r148;
	mad.lo.s32 	%r150, %r11, %r147, %r149;
	shl.b64 	%rd92, %rd91, 32;
	shr.s64 	%rd93, %rd92, 30;
	add.s64 	%rd94, %rd1, %rd93;
	ld.global.f32 	%f142, [%rd94];
	cvt.s64.s32 	%rd95, %r150;
	add.s64 	%rd96, %rd2, %rd95;
	ld.global.u8 	%rs16, [%rd96];
	setp.eq.s16 	%p42, %rs16, 0;
	mul.f32 	%f143, %f142, %f119;
	selp.f32 	%f501, %f118, %f143, %p42;
	max.f32 	%f490, %f490, %f501;
$L__BB421_20:
	add.s32 	%r152, %r134, 256;
	cvt.u64.u32 	%rd23, %r152;
	setp.le.s64 	%p43, %rd38, %rd23;
	mov.f32 	%f503, 0fFF800000;
	@%p43 bra 	$L__BB421_22;
	setp.eq.s64 	%p44, %rd30, 1;
	setp.eq.s64 	%p45, %rd29, 1;
	setp.eq.s64 	%p46, %rd28, 1;
	add.s64 	%rd97, %rd22, %rd23;
	cvt.u32.u64 	%r153, %rd97;
	div.s32 	%r154, %r153, %r6;
	mul.lo.s32 	%r155, %r154, %r6;
	sub.s32 	%r156, %r153, %r155;
	div.s32 	%r157, %r156, %r7;
	mul.lo.s32 	%r158, %r157, %r7;
	sub.s32 	%r159, %r156, %r158;
	selp.b32 	%r160, 0, %r154, %p46;
	selp.b32 	%r161, 0, %r157, %p45;
	selp.b32 	%r162, 0, %r159, %p44;
	mul.lo.s32 	%r163, %r9, %r160;
	mad.lo.s32 	%r164, %r10, %r161, %r163;
	mad.lo.s32 	%r165, %r11, %r162, %r164;
	shl.b64 	%rd98, %rd97, 32;
	shr.s64 	%rd99, %rd98, 30;
	add.s64 	%rd100, %rd1, %rd99;
	ld.global.f32 	%f145, [%rd100];
	cvt.s64.s32 	%rd101, %r165;
	add.s64 	%rd102, %rd2, %rd101;
	ld.global.u8 	%rs17, [%rd102];
	setp.eq.s16 	%p47, %rs17, 0;
	mul.f32 	%f146, %f145, %f119;
	selp.f32 	%f503, %f118, %f146, %p47;
	max.f32 	%f490, %f490, %f503;
$L__BB421_22:
	add.s32 	%r167, %r134, 288;
	cvt.u64.u32 	%rd103, %r167;
	setp.le.s64 	%p48, %rd38, %rd103;
	mov.f32 	%f505, 0fFF800000;
	@%p48 bra 	$L__BB421_24;
	setp.eq.s64 	%p49, %rd30, 1;
	setp.eq.s64 	%p50, %rd29, 1;
	setp.eq.s64 	%p51, %rd28, 1;
	add.s64 	%rd105, %rd22, %rd103;
	cvt.u32.u64 	%r170, %rd105;
	div.s32 	%r171, %r170, %r6;
	mul.lo.s32 	%r172, %r171, %r6;
	sub.s32 	%r173, %r170, %r172;
	div.s32 	%r174, %r173, %r7;
	mul.lo.s32 	%r175, %r174, %r7;
	sub.s32 	%r176, %r173, %r175;
	selp.b32 	%r177, 0, %r171, %p51;
	selp.b32 	%r178, 0, %r174, %p50;
	selp.b32 	%r179, 0, %r176, %p49;
	mul.lo.s32 	%r180, %r9, %r177;
	mad.lo.s32 	%r181, %r10, %r178, %r180;
	mad.lo.s32 	%r182, %r11, %r179, %r181;
	shl.b64 	%rd106, %rd105, 32;
	shr.s64 	%rd107, %rd106, 30;
	add.s64 	%rd108, %rd1, %rd107;
	ld.global.f32 	%f148, [%rd108];
	cvt.s64.s32 	%rd109, %r182;
	add.s64 	%rd110, %rd2, %rd109;
	ld.global.u8 	%rs18, [%rd110];
	setp.eq.s16 	%p52, %rs18, 0;
	mul.f32 	%f149, %f148, %f119;
	selp.f32 	%f505, %f118, %f149, %p52;
	max.f32 	%f490, %f490, %f505;
$L__BB421_24:
	add.s32 	%r184, %r134, 320;
	cvt.u64.u32 	%rd111, %r184;
	setp.le.s64 	%p53, %rd38, %rd111;
	mov.f32 	%f507, 0fFF800000;
	@%p53 bra 	$L__BB421_26;
	setp.eq.s64 	%p54, %rd30, 1;
	setp.eq.s64 	%p55, %rd29, 1;
	setp.eq.s64 	%p56, %rd28, 1;
	cvt.u64.u32 	%rd112, %r184;
	add.s64 	%rd113, %rd22, %rd112;
	cvt.u32.u64 	%r187, %rd113;
	div.s32 	%r188, %r187, %r6;
	mul.lo.s32 	%r189, %r188, %r6;
	sub.s32 	%r190, %r187, %r189;
	div.s32 	%r191, %r190, %r7;
	mul.lo.s32 	%r192, %r191, %r7;
	sub.s32 	%r193, %r190, %r192;
	selp.b32 	%r194, 0, %r188, %p56;
	selp.b32 	%r195, 0, %r191, %p55;
	selp.b32 	%r196, 0, %r193, %p54;
	mul.lo.s32 	%r197, %r9, %r194;
	mad.lo.s32 	%r198, %r10, %r195, %r197;
	mad.lo.s32 	%r199, %r11, %r196, %r198;
	shl.b64 	%rd114, %rd113, 32;
	shr.s64 	%rd115, %rd114, 30;
	add.s64 	%rd116, %rd1, %rd115;
	ld.global.f32 	%f151, [%rd116];
	cvt.s64.s32 	%rd117, %r199;
	add.s64 	%rd118, %rd2, %rd117;
	ld.global.u8 	%rs19, [%rd118];
	setp.eq.s16 	%p57, %rs19, 0;
	mul.f32 	%f152, %f151, %f119;
	selp.f32 	%f507, %f118, %f152, %p57;
	max.f32 	%f490, %f490, %f507;
$L__BB421_26:
	add.s32 	%r201, %r134, 352;
	cvt.u64.u32 	%rd119, %r201;
	setp.le.s64 	%p58, %rd38, %rd119;
	mov.f32 	%f509, 0fFF800000;
	@%p58 bra 	$L__BB421_28;
	setp.eq.s64 	%p59, %rd30, 1;
	setp.eq.s64 	%p60, %rd29, 1;
	setp.eq.s64 	%p61, %rd28, 1;
	cvt.u64.u32 	%rd120, %r201;
	add.s64 	%rd121, %rd22, %rd120;
	cvt.u32.u64 	%r204, %rd121;
	div.s32 	%r205, %r204, %r6;
	mul.lo.s32 	%r206, %r205, %r6;
	sub.s32 	%r207, %r204, %r206;
	div.s32 	%r208, %r207, %r7;
	mul.lo.s32 	%r209, %r208, %r7;
	sub.s32 	%r210, %r207, %r209;
	selp.b32 	%r211, 0, %r205, %p61;
	selp.b32 	%r212, 0, %r208, %p60;
	selp.b32 	%r213, 0, %r210, %p59;
	mul.lo.s32 	%r214, %r9, %r211;
	mad.lo.s32 	%r215, %r10, %r212, %r214;
	mad.lo.s32 	%r216, %r11, %r213, %r215;
	shl.b64 	%rd122, %rd121, 32;
	shr.s64 	%rd123, %rd122, 30;
	add.s64 	%rd124, %rd1, %rd123;
	ld.global.f32 	%f154, [%rd124];
	cvt.s64.s32 	%rd125, %r216;
	add.s64 	%rd126, %rd2, %rd125;
	ld.global.u8 	%rs20, [%rd126];
	setp.eq.s16 	%p62, %rs20, 0;
	mul.f32 	%f155, %f154, %f119;
	selp.f32 	%f509, %f118, %f155, %p62;
	max.f32 	%f490, %f490, %f509;
$L__BB421_28:
	add.s32 	%r218, %r134, 384;
	cvt.u64.u32 	%rd127, %r218;
	setp.le.s64 	%p63, %rd38, %rd127;
	mov.f32 	%f511, 0fFF800000;
	@%p63 bra 	$L__BB421_30;
	setp.eq.s64 	%p64, %rd30, 1;
	setp.eq.s64 	%p65, %rd29, 1;
	setp.eq.s64 	%p66, %rd28, 1;
	add.s32 	%r220, %r134, 384;
	cvt.u64.u32 	%rd128, %r220;
	add.s64 	%rd129, %rd22, %rd128;
	cvt.u32.u64 	%r221, %rd129;
	div.s32 	%r222, %r221, %r6;
	mul.lo.s32 	%r223, %r222, %r6;
	sub.s32 	%r224, %r221, %r223;
	div.s32 	%r225, %r224, %r7;
	mul.lo.s32 	%r226, %r225, %r7;
	sub.s32 	%r227, %r224, %r226;
	selp.b32 	%r228, 0, %r222, %p66;
	selp.b32 	%r229, 0, %r225, %p65;
	selp.b32 	%r230, 0, %r227, %p64;
	mul.lo.s32 	%r231, %r9, %r228;
	mad.lo.s32 	%r232, %r10, %r229, %r231;
	mad.lo.s32 	%r233, %r11, %r230, %r232;
	shl.b64 	%rd130, %rd129, 32;
	shr.s64 	%rd131, %rd130, 30;
	add.s64 	%rd132, %rd1, %rd131;
	ld.global.f32 	%f157, [%rd132];
	cvt.s64.s32 	%rd133, %r233;
	add.s64 	%rd134, %rd2, %rd133;
	ld.global.u8 	%rs21, [%rd134];
	setp.eq.s16 	%p67, %rs21, 0;
	mul.f32 	%f158, %f157, %f119;
	selp.f32 	%f511, %f118, %f158, %p67;
	max.f32 	%f490, %f490, %f511;
$L__BB421_30:
	add.s32 	%r235, %r134, 416;
	cvt.u64.u32 	%rd135, %r235;
	setp.le.s64 	%p68, %rd38, %rd135;
	mov.f32 	%f513, 0fFF800000;
	@%p68 bra 	$L__BB421_32;
	setp.eq.s64 	%p69, %rd30, 1;
	setp.eq.s64 	%p70, %rd29, 1;
	setp.eq.s64 	%p71, %rd28, 1;
	add.s32 	%r237, %r134, 416;
	cvt.u64.u32 	%rd136, %r237;
	add.s64 	%rd137, %rd22, %rd136;
	cvt.u32.u64 	%r238, %rd137;
	div.s32 	%r239, %r238, %r6;
	mul.lo.s32 	%r240, %r239, %r6;
	sub.s32 	%r241, %r238, %r240;
	div.s32 	%r242, %r241, %r7;
	mul.lo.s32 	%r243, %r242, %r7;
	sub.s32 	%r244, %r241, %r243;
	selp.b32 	%r245, 0, %r239, %p71;
	selp.b32 	%r246, 0, %r242, %p70;
	selp.b32 	%r247, 0, %r244, %p69;
	mul.lo.s32 	%r248, %r9, %r245;
	mad.lo.s32 	%r249, %r10, %r246, %r248;
	mad.lo.s32 	%r250, %r11, %r247, %r249;
	shl.b64 	%rd138, %rd137, 32;
	shr.s64 	%rd139, %rd138, 30;
	add.s64 	%rd140, %rd1, %rd139;
	ld.global.f32 	%f160, [%rd140];
	cvt.s64.s32 	%rd141, %r250;
	add.s64 	%rd142, %rd2, %rd141;
	ld.global.u8 	%rs22, [%rd142];
	setp.eq.s16 	%p72, %rs22, 0;
	mul.f32 	%f161, %f160, %f119;
	selp.f32 	%f513, %f118, %f161, %p72;
	max.f32 	%f490, %f490, %f513;
$L__BB421_32:
	add.s32 	%r252, %r134, 448;
	cvt.u64.u32 	%rd143, %r252;
	setp.le.s64 	%p73, %rd38, %rd143;
	mov.f32 	%f515, 0fFF800000;
	@%p73 bra 	$L__BB421_34;
	setp.eq.s64 	%p74, %rd30, 1;
	setp.eq.s64 	%p75, %rd29, 1;
	setp.eq.s64 	%p76, %rd28, 1;
	mov.u32 	%r253, %tid.x;
	add.s32 	%r254, %r253, 448;
	cvt.u64.u32 	%rd144, %r254;
	add.s64 	%rd145, %rd22, %rd144;
	cvt.u32.u64 	%r255, %rd145;
	div.s32 	%r256, %r255, %r6;
	mul.lo.s32 	%r257, %r256, %r6;
	sub.s32 	%r258, %r255, %r257;
	div.s32 	%r259, %r258, %r7;
	mul.lo.s32 	%r260, %r259, %r7;
	sub.s32 	%r261, %r258, %r260;
	selp.b32 	%r262, 0, %r256, %p76;
	selp.b32 	%r263, 0, %r259, %p75;
	selp.b32 	%r264, 0, %r261, %p74;
	mul.lo.s32 	%r265, %r9, %r262;
	mad.lo.s32 	%r266, %r10, %r263, %r265;
	mad.lo.s32 	%r267, %r11, %r264, %r266;
	shl.b64 	%rd146, %rd145, 32;
	shr.s64 	%rd147, %rd146, 30;
	add.s64 	%rd148, %rd1, %rd147;
	ld.global.f32 	%f163, [%rd148];
	cvt.s64.s32 	%rd149, %r267;
	add.s64 	%rd150, %rd2, %rd149;
	ld.global.u8 	%rs23, [%rd150];
	setp.eq.s16 	%p77, %rs23, 0;
	mul.f32 	%f164, %f163, %f119;
	selp.f32 	%f515, %f118, %f164, %p77;
	max.f32 	%f490, %f490, %f515;
$L__BB421_34:
	setp.le.s64 	%p78, %rd38, %rd13;
	mov.f32 	%f517, 0fFF800000;
	@%p78 bra 	$L__BB421_36;
	setp.eq.s64 	%p79, %rd30, 1;
	setp.eq.s64 	%p80, %rd29, 1;
	setp.eq.s64 	%p81, %rd28, 1;
	add.s64 	%rd151, %rd22, %rd13;
	cvt.u32.u64 	%r268, %rd151;
	div.s32 	%r269, %r268, %r6;
	mul.lo.s32 	%r270, %r269, %r6;
	sub.s32 	%r271, %r268, %r270;
	div.s32 	%r272, %r271, %r7;
	mul.lo.s32 	%r273, %r272, %r7;
	sub.s32 	%r274, %r271, %r273;
	selp.b32 	%r275, 0, %r269, %p81;
	selp.b32 	%r276, 0, %r272, %p80;
	selp.b32 	%r277, 0, %r274, %p79;
	mul.lo.s32 	%r278, %r9, %r275;
	mad.lo.s32 	%r279, %r10, %r276, %r278;
	mad.lo.s32 	%r280, %r11, %r277, %r279;
	shl.b64 	%rd152, %rd151, 32;
	shr.s64 	%rd153, %rd152, 30;
	add.s64 	%rd154, %rd1, %rd153;
	ld.global.f32 	%f166, [%rd154];
	cvt.s64.s32 	%rd155, %r280;
	add.s64 	%rd156, %rd2, %rd155;
	ld.global.u8 	%rs24, [%rd156];
	setp.eq.s16 	%p82, %rs24, 0;
	mul.f32 	%f167, %f166, %f119;
	selp.f32 	%f517, %f118, %f167, %p82;
	max.f32 	%f490, %f490, %f517;
$L__BB421_36:
	setp.le.s64 	%p83, %rd38, %rd14;
	mov.f32 	%f519, 0fFF800000;
	@%p83 bra 	$L__BB421_38;
	setp.eq.s64 	%p84, %rd30, 1;
	setp.eq.s64 	%p85, %rd29, 1;
	setp.eq.s64 	%p86, %rd28, 1;
	add.s64 	%rd157, %rd22, %rd14;
	cvt.u32.u64 	%r281, %rd157;
	div.s32 	%r282, %r281, %r6;
	mul.lo.s32 	%r283, %r282, %r6;
	sub.s32 	%r284, %r281, %r283;
	div.s32 	%r285, %r284, %r7;
	mul.lo.s32 	%r286, %r285, %r7;
	sub.s32 	%r287, %r284, %r286;
	selp.b32 	%r288, 0, %r282, %p86;
	selp.b32 	%r289, 0, %r285, %p85;
	selp.b32 	%r290, 0, %r287, %p84;
	mul.lo.s32 	%r291, %r9, %r288;
	mad.lo.s32 	%r292, %r10, %r289, %r291;
	mad.lo.s32 	%r293, %r11, %r290, %r292;
	shl.b64 	%rd158, %rd157, 32;
	shr.s64 	%rd159, %rd158, 30;
	add.s64 	%rd160, %rd1, %rd159;
	ld.global.f32 	%f169, [%rd160];
	cvt.s64.s32 	%rd161, %r293;
	add.s64 	%rd162, %rd2, %rd161;
	ld.global.u8 	%rs25, [%rd162];
	setp.eq.s16 	%p87, %rs25, 0;
	mul.f32 	%f170, %f169, %f119;
	selp.f32 	%f519, %f118, %f170, %p87;
	max.f32 	%f490, %f490, %f519;
$L__BB421_38:
	setp.le.s64 	%p88, %rd38, %rd15;
	mov.f32 	%f521, 0fFF800000;
	@%p88 bra 	$L__BB421_40;
	setp.eq.s64 	%p89, %rd30, 1;
	setp.eq.s64 	%p90, %rd29, 1;
	setp.eq.s64 	%p91, %rd28, 1;
	add.s64 	%rd163, %rd22, %rd15;
	cvt.u32.u64 	%r294, %rd163;
	div.s32 	%r295, %r294, %r6;
	mul.lo.s32 	%r296, %r295, %r6;
	sub.s32 	%r297, %r294, %r296;
	div.s32 	%r298, %r297, %r7;
	mul.lo.s32 	%r299, %r298, %r7;
	sub.s32 	%r300, %r297, %r299;
	selp.b32 	%r301, 0, %r295, %p91;
	selp.b32 	%r302, 0, %r298, %p90;
	selp.b32 	%r303, 0, %r300, %p89;
	mul.lo.s32 	%r304, %r9, %r301;
	mad.lo.s32 	%r305, %r10, %r302, %r304;
	mad.lo.s32 	%r306, %r11, %r303, %r305;
	shl.b64 	%rd164, %rd163, 32;
	shr.s64 	%rd165, %rd164, 30;
	add.s64 	%rd166, %rd1, %rd165;
	ld.global.f32 	%f172, [%rd166];
	cvt.s64.s32 	%rd167, %r306;
	add.s64 	%rd168, %rd2, %rd167;
	ld.global.u8 	%rs26, [%rd168];
	setp.eq.s16 	%p92, %rs26, 0;
	mul.f32 	%f173, %f172, %f119;
	selp.f32 	%f521, %f118, %f173, %p92;
	max.f32 	%f490, %f490, %f521;
$L__BB421_40:
	setp.le.s64 	%p93, %rd38, %rd16;
	mov.f32 	%f523, 0fFF800000;
	@%p93 bra 	$L__BB421_42;
	setp.eq.s64 	%p94, %rd30, 1;
	setp.eq.s64 	%p95, %rd29, 1;
	setp.eq.s64 	%p96, %rd28, 1;
	add.s64 	%rd169, %rd22, %rd16;
	cvt.u32.u64 	%r307, %rd169;
	div.s32 	%r308, %r307, %r6;
	mul.lo.s32 	%r309, %r308, %r6;
	sub.s32 	%r310, %r307, %r309;
	div.s32 	%r311, %r310, %r7;
	mul.lo.s32 	%r312, %r311, %r7;
	sub.s32 	%r313, %r310, %r312;
	selp.b32 	%r314, 0, %r308, %p96;
	selp.b32 	%r315, 0, %r311, %p95;
	selp.b32 	%r316, 0, %r313, %p94;
	mul.lo.s32 	%r317, %r9, %r314;
	mad.lo.s32 	%r318, %r10, %r315, %r317;
	mad.lo.s32 	%r319, %r11, %r316, %r318;
	shl.b64 	%rd170, %rd169, 32;
	shr.s64 	%rd171, %rd170, 30;
	add.s64 	%rd172, %rd1, %rd171;
	ld.global.f32 	%f175, [%rd172];
	cvt.s64.s32 	%rd173, %r319;
	add.s64 	%rd174, %rd2, %rd173;
	ld.global.u8 	%rs27, [%rd174];
	setp.eq.s16 	%p97, %rs27, 0;
	mul.f32 	%f176, %f175, %f119;
	selp.f32 	%f523, %f118, %f176, %p97;
	max.f32 	%f490, %f490, %f523;
$L__BB421_42:
	setp.le.s64 	%p98, %rd38, %rd17;
	mov.f32 	%f525, 0fFF800000;
	@%p98 bra 	$L__BB421_44;
	setp.eq.s64 	%p99, %rd30, 1;
	setp.eq.s64 	%p100, %rd29, 1;
	setp.eq.s64 	%p101, %rd28, 1;
	add.s64 	%rd175, %rd22, %rd17;
	cvt.u32.u64 	%r320, %rd175;
	div.s32 	%r321, %r320, %r6;
	mul.lo.s32 	%r322, %r321, %r6;
	sub.s32 	%r323, %r320, %r322;
	div.s32 	%r324, %r323, %r7;
	mul.lo.s32 	%r325, %r324, %r7;
	sub.s32 	%r326, %r323, %r325;
	selp.b32 	%r327, 0, %r321, %p101;
	selp.b32 	%r328, 0, %r324, %p100;
	selp.b32 	%r329, 0, %r326, %p99;
	mul.lo.s32 	%r330, %r9, %r327;
	mad.lo.s32 	%r331, %r10, %r328, %r330;
	mad.lo.s32 	%r332, %r11, %r329, %r331;
	shl.b64 	%rd176, %rd175, 32;
	shr.s64 	%rd177, %rd176, 30;
	add.s64 	%rd178, %rd1, %rd177;
	ld.global.f32 	%f178, [%rd178];
	cvt.s64.s32 	%rd179, %r332;
	add.s64 	%rd180, %rd2, %rd179;
	ld.global.u8 	%rs28, [%rd180];
	setp.eq.s16 	%p102, %rs28, 0;
	mul.f32 	%f179, %f178, %f119;
	selp.f32 	%f525, %f118, %f179, %p102;
	max.f32 	%f490, %f490, %f525;
$L__BB421_44:
	setp.le.s64 	%p103, %rd38, %rd18;
	mov.f32 	%f527, 0fFF800000;
	@%p103 bra 	$L__BB421_46;
	setp.eq.s64 	%p104, %rd30, 1;
	setp.eq.s64 	%p105, %rd29, 1;
	setp.eq.s64 	%p106, %rd28, 1;
	add.s64 	%rd181, %rd22, %rd18;
	cvt.u32.u64 	%r333, %rd181;
	div.s32 	%r334, %r333, %r6;
	mul.lo.s32 	%r335, %r334, %r6;
	sub.s32 	%r336, %r333, %r335;
	div.s32 	%r337, %r336, %r7;
	mul.lo.s32 	%r338, %r337, %r7;
	sub.s32 	%r339, %r336, %r338;
	selp.b32 	%r340, 0, %r334, %p106;
	selp.b32 	%r341, 0, %r337, %p105;
	selp.b32 	%r342, 0, %r339, %p104;
	mul.lo.s32 	%r343, %r9, %r340;
	mad.lo.s32 	%r344, %r10, %r341, %r343;
	mad.lo.s32 	%r345, %r11, %r342, %r344;
	shl.b64 	%rd182, %rd181, 32;
	shr.s64 	%rd183, %rd182, 30;
	add.s64 	%rd184, %rd1, %rd183;
	ld.global.f32 	%f181, [%rd184];
	cvt.s64.s32 	%rd185, %r345;
	add.s64 	%rd186, %rd2, %rd185;
	ld.global.u8 	%rs29, [%rd186];
	setp.eq.s16 	%p107, %rs29, 0;
	mul.f32 	%f182, %f181, %f119;
	selp.f32 	%f527, %f118, %f182, %p107;
	max.f32 	%f490, %f490, %f527;
$L__BB421_46:
	setp.le.s64 	%p108, %rd38, %rd19;
	mov.f32 	%f529, 0fFF800000;
	@%p108 bra 	$L__BB421_48;
	setp.eq.s64 	%p109, %rd30, 1;
	setp.eq.s64 	%p110, %rd29, 1;
	setp.eq.s64 	%p111, %rd28, 1;
	add.s64 	%rd187, %rd22, %rd19;
	cvt.u32.u64 	%r346, %rd187;
	div.s32 	%r347, %r346, %r6;
	mul.lo.s32 	%r348, %r347, %r6;
	sub.s32 	%r349, %r346, %r348;
	div.s32 	%r350, %r349, %r7;
	mul.lo.s32 	%r351, %r350, %r7;
	sub.s32 	%r352, %r349, %r351;
	selp.b32 	%r353, 0, %r347, %p111;
	selp.b32 	%r354, 0, %r350, %p110;
	selp.b32 	%r355, 0, %r352, %p109;
	mul.lo.s32 	%r356, %r9, %r353;
	mad.lo.s32 	%r357, %r10, %r354, %r356;
	mad.lo.s32 	%r358, %r11, %r355, %r357;
	shl.b64 	%rd188, %rd187, 32;
	shr.s64 	%rd189, %rd188, 30;
	add.s64 	%rd190, %rd1, %rd189;
	ld.global.f32 	%f184, [%rd190];
	cvt.s64.s32 	%rd191, %r358;
	add.s64 	%rd192, %rd2, %rd191;
	ld.global.u8 	%rs30, [%rd192];
	setp.eq.s16 	%p112, %rs30, 0;
	mul.f32 	%f185, %f184, %f119;
	selp.f32 	%f529, %f118, %f185, %p112;
	max.f32 	%f490, %f490, %f529;
$L__BB421_48:
	setp.le.s64 	%p113, %rd38, %rd20;
	mov.f32 	%f531, 0fFF800000;
	@%p113 bra 	$L__BB421_50;
	setp.eq.s64 	%p114, %rd30, 1;
	setp.eq.s64 	%p115, %rd29, 1;
	setp.eq.s64 	%p116, %rd28, 1;
	add.s64 	%rd193, %rd22, %rd20;
	cvt.u32.u64 	%r359, %rd193;
	div.s32 	%r360, %r359, %r6;
	mul.lo.s32 	%r361, %r360, %r6;
	sub.s32 	%r362, %r359, %r361;
	div.s32 	%r363, %r362, %r7;
	mul.lo.s32 	%r364, %r363, %r7;
	sub.s32 	%r365, %r362, %r364;
	selp.b32 	%r366, 0, %r360, %p116;
	selp.b32 	%r367, 0, %r363, %p115;
	selp.b32 	%r368, 0, %r365, %p114;
	mul.lo.s32 	%r369, %r9, %r366;
	mad.lo.s32 	%r370, %r10, %r367, %r369;
	mad.lo.s32 	%r371, %r11, %r368, %r370;
	shl.b64 	%rd194, %rd193, 32;
	shr.s64 	%rd195, %rd194, 30;
	add.s64 	%rd196, %rd1, %rd195;
	ld.global.f32 	%f187, [%rd196];
	cvt.s64.s32 	%rd197, %r371;
	add.s64 	%rd198, %rd2, %rd197;
	ld.global.u8 	%rs31, [%rd198];
	setp.eq.s16 	%p117, %rs31, 0;
	mul.f32 	%f188, %f187, %f119;
	selp.f32 	%f531, %f118, %f188, %p117;
	max.f32 	%f490, %f490, %f531;
$L__BB421_50:
	mov.u32 	%r372, %tid.x;
	cvt.u64.u32 	%rd199, %r372;
	setp.le.s64 	%p118, %rd38, %rd199;
	mov.b32 	%r373, %f490;
	shfl.sync.bfly.b32	%r374|%p119, %r373, 16, 31, -1;
	mov.b32 	%f189, %r374;
	max.f32 	%f190, %f490, %f189;
	mov.b32 	%r375, %f190;
	shfl.sync.bfly.b32	%r376|%p120, %r375, 8, 31, -1;
	mov.b32 	%f191, %r376;
	max.f32 	%f192, %f190, %f191;
	mov.b32 	%r377, %f192;
	shfl.sync.bfly.b32	%r378|%p121, %r377, 4, 31, -1;
	mov.b32 	%f193, %r378;
	max.f32 	%f194, %f192, %f193;
	mov.b32 	%r379, %f194;
	shfl.sync.bfly.b32	%r380|%p122, %r379, 2, 31, -1;
	mov.b32 	%f195, %r380;
	max.f32 	%f196, %f194, %f195;
	mov.b32 	%r381, %f196;
	shfl.sync.bfly.b32	%r382|%p123, %r381, 1, 31, -1;
	mov.b32 	%f197, %r382;
	max.f32 	%f198, %f196, %f197;
	sub.f32 	%f199, %f487, %f198;
	fma.rn.f32 	%f200, %f199, 0f3BBB989D, 0f3F000000;
	cvt.sat.f32.f32 	%f201, %f200;
	mov.f32 	%f202, 0f4B400001;
	mov.f32 	%f203, 0f437C0000;
	fma.rm.f32 	%f204, %f201, %f203, %f202;
	add.f32 	%f205, %f204, 0fCB40007F;
	neg.f32 	%f206, %f205;
	fma.rn.f32 	%f207, %f199, 0f3FB8AA3B, %f206;
	fma.rn.f32 	%f208, %f199, 0f32A57060, %f207;
	mov.b32 	%r383, %f204;
	shl.b32 	%r384, %r383, 23;
	mov.b32 	%f209, %r384;
	ex2.approx.ftz.f32 	%f210, %f208;
	mul.f32 	%f211, %f210, %f209;
	add.f32 	%f212, %f211, 0f00000000;
	sub.f32 	%f213, %f489, %f198;
	fma.rn.f32 	%f214, %f213, 0f3BBB989D, 0f3F000000;
	cvt.sat.f32.f32 	%f215, %f214;
	fma.rm.f32 	%f216, %f215, %f203, %f202;
	add.f32 	%f217, %f216, 0fCB40007F;
	neg.f32 	%f218, %f217;
	fma.rn.f32 	%f219, %f213, 0f3FB8AA3B, %f218;
	fma.rn.f32 	%f220, %f213, 0f32A57060, %f219;
	mov.b32 	%r385, %f216;
	shl.b32 	%r386, %r385, 23;
	mov.b32 	%f221, %r386;
	ex2.approx.ftz.f32 	%f222, %f220;
	mul.f32 	%f223, %f222, %f221;
	add.f32 	%f224, %f212, %f223;
	sub.f32 	%f225, %f491, %f198;
	fma.rn.f32 	%f226, %f225, 0f3BBB989D, 0f3F000000;
	cvt.sat.f32.f32 	%f227, %f226;
	fma.rm.f32 	%f228, %f227, %f203, %f202;
	add.f32 	%f229, %f228, 0fCB40007F;
	neg.f32 	%f230, %f229;
	fma.rn.f32 	%f231, %f225, 0f3FB8AA3B, %f230;
	fma.rn.f32 	%f232, %f225, 0f32A57060, %f231;
	mov.b32 	%r387, %f228;
	shl.b32 	%r388, %r387, 23;
	mov.b32 	%f233, %r388;
	ex2.approx.ftz.f32 	%f234, %f232;
	mul.f32 	%f235, %f234, %f233;
	add.f32 	%f236, %f224, %f235;
	sub.f32 	%f237, %f493, %f198;
	fma.rn.f32 	%f238, %f237, 0f3BBB989D, 0f3F000000;
	cvt.sat.f32.f32 	%f239, %f238;
	fma.rm.f32 	%f240, %f239, %f203, %f202;
	add.f32 	%f241, %f240, 0fCB40007F;
	neg.f32 	%f242, %f241;
	fma.rn.f32 	%f243, %f237, 0f3FB8AA3B, %f242;
	fma.rn.f32 	%f244, %f237, 0f32A57060, %f243;
	mov.b32 	%r389, %f240;
	shl.b32 	%r390, %r389, 23;
	mov.b32 	%f245, %r390;
	ex2.approx.ftz.f32 	%f246, %f244;
	mul.f32 	%f247, %f246, %f245;
	add.f32 	%f248, %f236, %f247;
	sub.f32 	%f249, %f495, %f198;
	fma.rn.f32 	%f250, %f249, 0f3BBB989D, 0f3F000000;
	cvt.sat.f32.f32 	%f251, %f250;
	fma.rm.f32 	%f252, %f251, %f203, %f202;
	add.f32 	%f253, %f252, 0fCB40007F;
	neg.f32 	%f254, %f253;
	fma.rn.f32 	%f255, %f249, 0f3FB8AA3B, %f254;
	fma.rn.f32 	%f256, %f249, 0f32A57060, %f255;
	mov.b32 	%r391, %f252;
	shl.b32 	%r392, %r391, 23;
	mov.b32 	%f257, %r392;
	ex2.approx.ftz.f32 	%f258, %f256;
	mul.f32 	%f259, %f258, %f257;
	add.f32 	%f260, %f248, %f259;
	sub.f32 	%f261, %f497, %f198;
	fma.rn.f32 	%f262, %f261, 0f3BBB989D, 0f3F000000;
	cvt.sat.f32.f32 	%f263, %f262;
	fma.rm.f32 	%f264, %f263, %f203, %f202;
	add.f32 	%f265, %f264, 0fCB40007F;
	neg.f32 	%f266, %f265;
	fma.rn.f32 	%f267, %f261, 0f3FB8AA3B, %f266;
	fma.rn.f32 	%f268, %f261, 0f32A57060, %f267;
	mov.b32 	%r393, %f264;
	shl.b32 	%r394, %r393, 23;
	mov.b32 	%f269, %r394;
	ex2.approx.ftz.f32 	%f270, %f268;
	mul.f32 	%f271, %f270, %f269;
	add.f32 	%f272, %f260, %f271;
	sub.f32 	%f273, %f499, %f198;
	fma.rn.f32 	%f274, %f273, 0f3BBB989D, 0f3F000000;
	cvt.sat.f32.f32 	%f275, %f274;
	fma.rm.f32 	%f276, %f275, %f203, %f202;
	add.f32 	%f277, %f276, 0fCB40007F;
	neg.f32 	%f278, %f277;
	fma.rn.f32 	%f279, %f273, 0f3FB8AA3B, %f278;
	fma.rn.f32 	%f280, %f273, 0f32A57060, %f279;
	mov.b32 	%r395, %f276;
	shl.b32 	%r396, %r395, 23;
	mov.b32 	%f281, %r396;
	ex2.approx.ftz.f32 	%f282, %f280;
	mul.f32 	%f283, %f282, %f281;
	add.f32 	%f284, %f272, %f283;
	sub.f32 	%f285, %f501, %f198;
	fma.rn.f32 	%f286, %f285, 0f3BBB989D, 0f3F000000;
	cvt.sat.f32.f32 	%f287, %f286;
	fma.rm.f32 	%f288, %f287, %f203, %f202;
	add.f32 	%f289, %f288, 0fCB40007F;
	neg.f32 	%f290, %f289;
	fma.rn.f32 	%f291, %f285, 0f3FB8AA3B, %f290;
	fma.rn.f32 	%f292, %f285, 0f32A57060, %f291;
	mov.b32 	%r397, %f288;
	shl.b32 	%r398, %r397, 23;
	mov.b32 	%f293, %r398;
	ex2.approx.ftz.f32 	%f294, %f292;
	mul.f32 	%f295, %f294, %f293;
	add.f32 	%f296, %f284, %f295;
	sub.f32 	%f297, %f503, %f198;
	fma.rn.f32 	%f298, %f297, 0f3BBB989D, 0f3F000000;
	cvt.sat.f32.f32 	%f299, %f298;
	fma.rm.f32 	%f300, %f299, %f203, %f202;
	add.f32 	%f301, %f300, 0fCB40007F;
	neg.f32 	%f302, %f301;
	fma.rn.f32 	%f303, %f297, 0f3FB8AA3B, %f302;
	fma.rn.f32 	%f304, %f297, 0f32A57060, %f303;
	mov.b32 	%r399, %f300;
	shl.b32 	%r400, %r399, 23;
	mov.b32 	%f305, %r400;
	ex2.approx.ftz.f32 	%f306, %f304;
	mul.f32 	%f307, %f306, %f305;
	add.f32 	%f308, %f296, %f307;
	sub.f32 	%f309, %f505, %f198;
	fma.rn.f32 	%f310, %f309, 0f3BBB989D, 0f3F000000;
	cvt.sat.f32.f32 	%f311, %f310;
	fma.rm.f32 	%f312, %f311, %f203, %f202;
	add.f32 	%f313, %f312, 0fCB40007F;
	neg.f32 	%f314, %f313;
	fma.rn.f32 	%f315, %f309, 0f3FB8AA3B, %f314;
	fma.rn.f32 	%f316, %f309, 0f32A57060, %f315;
	mov.b32 	%r401, %f312;
	shl.b32 	%r402, %r401, 23;
	mov.b32 	%f317, %r402;
	ex2.approx.ftz.f32 	%f318, %f316;
	mul.f32 	%f319, %f318, %f317;
	add.f32 	%f320, %f308, %f319;
	sub.f32 	%f321, %f507, %f198;
	fma.rn.f32 	%f322, %f321, 0f3BBB989D, 0f3F000000;
	cvt.sat.f32.f32 	%f323, %f322;
	fma.rm.f32 	%f324, %f323, %f203, %f202;
	add.f32 	%f325, %f324, 0fCB40007F;
	neg.f32 	%f326, %f325;
	fma.rn.f32 	%f327, %f321, 0f3FB8AA3B, %f326;
	fma.rn.f32 	%f328, %f321, 0f32A57060, %f327;
	mov.b32 	%r403, %f324;
	shl.b32 	%r404, %r403, 23;
	mov.b32 	%f329, %r404;
	ex2.approx.ftz.f32 	%f330, %f328;
	mul.f32 	%f331, %f330, %f329;
	add.f32 	%f332, %f320, %f331;
	sub.f32 	%f333, %f509, %f198;
	fma.rn.f32 	%f334, %f333, 0f3BBB989D, 0f3F000000;
	cvt.sat.f32.f32 	%f335, %f334;
	fma.rm.f32 	%f336, %f335, %f203, %f202;
	add.f32 	%f337, %f336, 0fCB40007F;
	neg.f32 	%f338, %f337;
	fma.rn.f32 	%f339, %f333, 0f3FB8AA3B, %f338;
	fma.rn.f32 	%f340, %f333, 0f32A57060, %f339;
	mov.b32 	%r405, %f336;
	shl.b32 	%r406, %r405, 23;
	mov.b32 	%f341, %r406;
	ex2.approx.ftz.f32 	%f342, %f340;
	mul.f32 	%f343, %f342, %f341;
	add.f32 	%f344, %f332, %f343;
	sub.f32 	%f345, %f511, %f198;
	fma.rn.f32 	%f346, %f345, 0f3BBB989D, 0f3F000000;
	cvt.sat.f32.f32 	%f347, %f346;
	fma.rm.f32 	%f348, %f347, %f203, %f202;
	add.f32 	%f349, %f348, 0fCB40007F;
	neg.f32 	%f350, %f349;
	fma.rn.f32 	%f351, %f345, 0f3FB8AA3B, %f350;
	fma.rn.f32 	%f352, %f345, 0f32A57060, %f351;
	mov.b32 	%r407, %f348;
	shl.b32 	%r408, %r407, 23;
	mov.b32 	%f353, %r408;
	ex2.approx.ftz.f32 	%f354, %f352;
	mul.f32 	%f355, %f354, %f353;
	add.f32 	%f356, %f344, %f355;
	sub.f32 	%f357, %f513, %f198;
	fma.rn.f32 	%f358, %f357, 0f3BBB989D, 0f3F000000;
	cvt.sat.f32.f32 	%f359, %f358;
	fma.rm.f32 	%f360, %f359, %f203, %f202;
	add.f32 	%f361, %f360, 0fCB40007F;
	neg.f32 	%f362, %f361;
	fma.rn.f32 	%f363, %f357, 0f3FB8AA3B, %f362;
	fma.rn.f32 	%f364, %f357, 0f32A57060, %f363;
	mov.b32 	%r409, %f360;
	shl.b32 	%r410, %r409, 23;
	mov.b32 	%f365, %r410;
	ex2.approx.ftz.f32 	%f366, %f364;
	mul.f32 	%f367, %f366, %f365;
	add.f32 	%f368, %f356, %f367;
	sub.f32 	%f369, %f515, %f198;
	fma.rn.f32 	%f370, %f369, 0f3BBB989D, 0f3F000000;
	cvt.sat.f32.f32 	%f371, %f370;
	fma.rm.f32 	%f372, %f371, %f203, %f202;
	add.f32 	%f373, %f372, 0fCB40007F;
	neg.f32 	%f374, %f373;
	fma.rn.f32 	%f375, %f369, 0f3FB8AA3B, %f374;
	fma.rn.f32 	%f376, %f369, 0f32A57060, %f375;
	mov.b32 	%r411, %f372;
	shl.b32 	%r412, %r411, 23;
	mov.b32 	%f377, %r412;
	ex2.approx.ftz.f32 	%f378, %f376;
	mul.f32 	%f379, %f378, %f377;
	add.f32 	%f380, %f368, %f379;
	sub.f32 	%f381, %f517, %f198;
	fma.rn.f32 	%f382, %f381, 0f3BBB989D, 0f3F000000;
	cvt.sat.f32.f32 	%f383, %f382;
	fma.rm.f32 	%f384, %f383, %f203, %f202;
	add.f32 	%f385, %f384, 0fCB40007F;
	neg.f32 	%f386, %f385;
	fma.rn.f32 	%f387, %f381, 0f3FB8AA3B, %f386;
	fma.rn.f32 	%f388, %f381, 0f32A57060, %f387;
	mov.b32 	%r413, %f384;
	shl.b32 	%r414, %r413, 23;
	mov.b32 	%f389, %r414;
	ex2.approx.ftz.f32 	%f390, %f388;
	mul.f32 	%f391, %f390, %f389;
	add.f32 	%f392, %f380, %f391;
	sub.f32 	%f393, %f519, %f198;
	fma.rn.f32 	%f394, %f393, 0f3BBB989D, 0f3F000000;
	cvt.sat.f32.f32 	%f395, %f394;
	fma.rm.f32 	%f396, %f395, %f203, %f202;
	add.f32 	%f397, %f396, 0fCB40007F;
	neg.f32 	%f398, %f397;
	fma.rn.f32 	%f399, %f393, 0f3FB8AA3B, %f398;
	fma.rn.f32 	%f400, %f393, 0f32A57060, %f399;
	mov.b32 	%r415, %f396;
	shl.b32 	%r416, %r415, 23;
	mov.b32 	%f401, %r416;
	ex2.approx.ftz.f32 	%f402, %f400;
	mul.f32 	%f403, %f402, %f401;
	add.f32 	%f404, %f392, %f403;
	sub.f32 	%f405, %f521, %f198;
	fma.rn.f32 	%f406, %f405, 0f3BBB989D, 0f3F000000;
	cvt.sat.f32.f32 	%f407, %f406;
	fma.rm.f32 	%f408, %f407, %f203, %f202;
	add.f32 	%f409, %f408, 0fCB40007F;
	neg.f32 	%f410, %f409;
	fma.rn.f32 	%f411, %f405, 0f3FB8AA3B, %f410;
	fma.rn.f32 	%f412, %f405, 0f32A57060, %f411;
	mov.b32 	%r417, %f408;
	shl.b32 	%r418, %r417, 23;
	mov.b32 	%f413, %r418;
	ex2.approx.ftz.f32 	%f414, %f412;
	mul.f32 	%f415, %f414, %f413;
	add.f32 	%f416, %f404, %f415;
	sub.f32 	%f417, %f523, %f198;
	fma.rn.f32 	%f418, %f417, 0f3BBB989D, 0f3F000000;
	cvt.sat.f32.f32 	%f419, %f418;
	fma.rm.f32 	%f420, %f419, %f203, %f202;
	add.f32 	%f421, %f420, 0fCB40007F;
	neg.f32 	%f422, %f421;
	fma.rn.f32 	%f423, %f417, 0f3FB8AA3B, %f422;
	fma.rn.f32 	%f424, %f417, 0f32A57060, %f423;
	mov.b32 	%r419, %f420;
	shl.b32 	%r420, %r419, 23;
	mov.b32 	%f425, %r420;
	ex2.approx.ftz.f32 	%f426, %f424;
	mul.f32 	%f427, %f426, %f425;
	add.f32 	%f428, %f416, %f427;
	sub.f32 	%f429, %f525, %f198;
	fma.rn.f32 	%f430, %f429, 0f3BBB989D, 0f3F000000;
	cvt.sat.f32.f32 	%f431, %f430;
	fma.rm.f32 	%f432, %f431, %f203, %f202;
	add.f32 	%f433, %f432, 0fCB40007F;
	neg.f32 	%f434, %f433;
	fma.rn.f32 	%f435, %f429, 0f3FB8AA3B, %f434;
	fma.rn.f32 	%f436, %f429, 0f32A57060, %f435;
	mov.b32 	%r421, %f432;
	shl.b32 	%r422, %r421, 23;
	mov.b32 	%f437, %r422;
	ex2.approx.ftz.f32 	%f438, %f436;
	mul.f32 	%f439, %f438, %f437;
	add.f32 	%f440, %f428, %f439;
	sub.f32 	%f441, %f527, %f198;
	fma.rn.f32 	%f442, %f441, 0f3BBB989D, 0f3F000000;
	cvt.sat.f32.f32 	%f443, %f442;
	fma.rm.f32 	%f444, %f443, %f203, %f202;
	add.f32 	%f445, %f444, 0fCB40007F;
	neg.f32 	%f446, %f445;
	fma.rn.f32 	%f447, %f441, 0f3FB8AA3B, %f446;
	fma.rn.f32 	%f448, %f441, 0f32A57060, %f447;
	mov.b32 	%r423, %f444;
	shl.b32 	%r424, %r423, 23;
	mov.b32 	%f449, %r424;
	ex2.approx.ftz.f32 	%f450, %f448;
	mul.f32 	%f451, %f450, %f449;
	add.f32 	%f452, %f440, %f451;
	sub.f32 	%f453, %f529, %f198;
	fma.rn.f32 	%f454, %f453, 0f3BBB989D, 0f3F000000;
	cvt.sat.f32.f32 	%f455, %f454;
	fma.rm.f32 	%f456, %f455, %f203, %f202;
	add.f32 	%f457, %f456, 0fCB40007F;
	neg.f32 	%f458, %f457;
	fma.rn.f32 	%f459, %f453, 0f3FB8AA3B, %f458;
	fma.rn.f32 	%f460, %f453, 0f32A57060, %f459;
	mov.b32 	%r425, %f456;
	shl.b32 	%r426, %r425, 23;
	mov.b32 	%f461, %r426;
	ex2.approx.ftz.f32 	%f462, %f460;
	mul.f32 	%f463, %f462, %f461;
	add.f32 	%f464, %f452, %f463;
	sub.f32 	%f465, %f531, %f198;
	fma.rn.f32 	%f466, %f465, 0f3BBB989D, 0f3F000000;
	cvt.sat.f32.f32 	%f467, %f466;
	fma.rm.f32 	%f468, %f467, %f203, %f202;
	add.f32 	%f469, %f468, 0fCB40007F;
	neg.f32 	%f470, %f469;
	fma.rn.f32 	%f471, %f465, 0f3FB8AA3B, %f470;
	fma.rn.f32 	%f472, %f465, 0f32A57060, %f471;
	mov.b32 	%r427, %f468;
	shl.b32 	%r428, %r427, 23;
	mov.b32 	%f473, %r428;
	ex2.approx.ftz.f32 	%f474, %f472;
	mul.f32 	%f475, %f474, %f473;
	add.f32 	%f476, %f464, %f475;
	mov.b32 	%r429, %f476;
	shfl.sync.bfly.b32	%r430|%p124, %r429, 16, 31, -1;
	mov.b32 	%f477, %r430;
	add.f32 	%f478, %f476, %f477;
	mov.b32 	%r431, %f478;
	shfl.sync.bfly.b32	%r432|%p125, %r431, 8, 31, -1;
	mov.b32 	%f479, %r432;
	add.f32 	%f480, %f478, %f479;
	mov.b32 	%r433, %f480;
	shfl.sync.bfly.b32	%r434|%p126, %r433, 4, 31, -1;
	mov.b32 	%f481, %r434;
	add.f32 	%f482, %f480, %f481;
	mov.b32 	%r435, %f482;
	shfl.sync.bfly.b32	%r436|%p127, %r435, 2, 31, -1;
	mov.b32 	%f483, %r436;
	add.f32 	%f484, %f482, %f483;
	mov.b32 	%r437, %f484;
	shfl.sync.bfly.b32	%r438|%p128, %r437, 1, 31, -1;
	mov.b32 	%f485, %r438;
	add.f32 	%f486, %f484, %f485;
	div.rn.f32 	%f95, %f211, %f486;
	div.rn.f32 	%f96, %f223, %f486;
	div.rn.f32 	%f97, %f235, %f486;
	div.rn.f32 	%f98, %f247, %f486;
	div.rn.f32 	%f99, %f259, %f486;
	div.rn.f32 	%f100, %f271, %f486;
	div.rn.f32 	%f101, %f283, %f486;
	div.rn.f32 	%f102, %f295, %f486;
	div.rn.f32 	%f103, %f307, %f486;
	div.rn.f32 	%f104, %f319, %f486;
	div.rn.f32 	%f105, %f331, %f486;
	div.rn.f32 	%f106, %f343, %f486;
	div.rn.f32 	%f107, %f355, %f486;
	div.rn.f32 	%f108, %f367, %f486;
	div.rn.f32 	%f109, %f379, %f486;
	div.rn.f32 	%f110, %f391, %f486;
	div.rn.f32 	%f111, %f403, %f486;
	div.rn.f32 	%f112, %f415, %f486;
	div.rn.f32 	%f113, %f427, %f486;
	div.rn.f32 	%f114, %f439, %f486;
	div.rn.f32 	%f115, %f451, %f486;
	div.rn.f32 	%f116, %f463, %f486;
	div.rn.f32 	%f117, %f475, %f486;
	mad.lo.s64 	%rd200, %rd214, %rd36, %rd199;
	cvta.to.global.u64 	%rd201, %rd35;
	shl.b64 	%rd202, %rd200, 2;
	add.s64 	%rd24, %rd201, %rd202;
	@%p118 bra 	$L__BB421_52;
	st.global.f32 	[%rd24], %f95;
$L__BB421_52:
	setp.le.s64 	%p129, %rd38, %rd7;
	@%p129 bra 	$L__BB421_54;
	st.global.f32 	[%rd24+128], %f96;
$L__BB421_54:
	setp.le.s64 	%p130, %rd38, %rd8;
	@%p130 bra 	$L__BB421_56;
	st.global.f32 	[%rd24+256], %f97;
$L__BB421_56:
	setp.le.s64 	%p131, %rd38, %rd9;
	@%p131 bra 	$L__BB421_58;
	st.global.f32 	[%rd24+384], %f98;
$L__BB421_58:
	setp.le.s64 	%p132, %rd38, %rd10;
	@%p132 bra 	$L__BB421_60;
	st.global.f32 	[%rd24+512], %f99;
$L__BB421_60:
	setp.le.s64 	%p133, %rd38, %rd11;
	@%p133 bra 	$L__BB421_62;
	st.global.f32 	[%rd24+640], %f100;
$L__BB421_62:
	setp.le.s64 	%p134, %rd38, %rd12;
	@%p134 bra 	$L__BB421_64;
	st.global.f32 	[%rd24+768], %f101;
$L__BB421_64:
	mov.u32 	%r439, %tid.x;
	add.s32 	%r440, %r439, 224;
	cvt.u64.u32 	%rd203, %r440;
	setp.le.s64 	%p135, %rd38, %rd203;
	@%p135 bra 	$L__BB421_66;
	st.global.f32 	[%rd24+896], %f102;
$L__BB421_66:
	add.s32 	%r442, %r439, 256;
	cvt.u64.u32 	%rd204, %r442;
	setp.le.s64 	%p136, %rd38, %rd204;
	@%p136 bra 	$L__BB421_68;
	st.global.f32 	[%rd24+1024], %f103;
$L__BB421_68:
	add.s32 	%r444, %r439, 288;
	cvt.u64.u32 	%rd205, %r444;
	setp.le.s64 	%p137, %rd38, %rd205;
	@%p137 bra 	$L__BB421_70;
	st.global.f32 	[%rd24+1152], %f104;
$L__BB421_70:
	add.s32 	%r446, %r439, 320;
	cvt.u64.u32 	%rd206, %r446;
	setp.le.s64 	%p138, %rd38, %rd206;
	@%p138 bra 	$L__BB421_72;
	st.global.f32 	[%rd24+1280], %f105;
$L__BB421_72:
	add.s32 	%r448, %r439, 352;
	cvt.u64.u32 	%rd207, %r448;
	setp.le.s64 	%p139, %rd38, %rd207;
	@%p139 bra 	$L__BB421_74;
	st.global.f32 	[%rd24+1408], %f106;
$L__BB421_74:
	add.s32 	%r450, %r439, 384;
	cvt.u64.u32 	%rd208, %r450;
	setp.le.s64 	%p140, %rd38, %rd208;
	@%p140 bra 	$L__BB421_76;
	st.global.f32 	[%rd24+1536], %f107;
$L__BB421_76:
	add.s32 	%r452, %r439, 416;
	cvt.u64.u32 	%rd209, %r452;
	setp.le.s64 	%p141, %rd38, %rd209;
	@%p141 bra 	$L__BB421_78;
	st.global.f32 	[%rd24+1664], %f108;
$L__BB421_78:
	add.s32 	%r454, %r439, 448;
	cvt.u64.u32 	%rd210, %r454;
	setp.le.s64 	%p142, %rd38, %rd210;
	@%p142 bra 	$L__BB421_80;
	st.global.f32 	[%rd24+1792], %f109;
$L__BB421_80:
	setp.le.s64 	%p143, %rd38, %rd13;
	@%p143 bra 	$L__BB421_82;
	st.global.f32 	[%rd24+1920], %f110;
$L__BB421_82:
	setp.le.s64 	%p144, %rd38, %rd14;
	@%p144 bra 	$L__BB421_84;
	st.global.f32 	[%rd24+2048], %f111;
$L__BB421_84:
	setp.le.s64 	%p145, %rd38, %rd15;
	@%p145 bra 	$L__BB421_86;
	st.global.f32 	[%rd24+2176], %f112;
$L__BB421_86:
	setp.le.s64 	%p146, %rd38, %rd16;
	@%p146 bra 	$L__BB421_88;
	st.global.f32 	[%rd24+2304], %f113;
$L__BB421_88:
	setp.le.s64 	%p147, %rd38, %rd17;
	@%p147 bra 	$L__BB421_90;
	st.global.f32 	[%rd24+2432], %f114;
$L__BB421_90:
	setp.le.s64 	%p148, %rd38, %rd18;
	@%p148 bra 	$L__BB421_92;
	st.global.f32 	[%rd24+2560], %f115;
$L__BB421_92:
	setp.le.s64 	%p149, %rd38, %rd19;
	@%p149 bra 	$L__BB421_94;
	st.global.f32 	[%rd24+2688], %f116;
$L__BB421_94:
	setp.le.s64 	%p150, %rd38, %rd20;
	@%p150 bra 	$L__BB421_96;
	st.global.f32 	[%rd24+2816], %f117;
$L__BB421_96:
	ld.param.u64 	%rd213, [_Z15SoftmaxWarpImplI22BroadcastScaleMaskLoadIffbLm3EiE11DirectStoreIffEfLi1ELi23ELi32ELi1ELb1EL9Algorithm0EEvT_T0_ll_param_2];
	mov.u32 	%r455, %nctaid.x;
	mov.u32 	%r456, %ntid.y;
	mul.lo.s32 	%r457, %r455, %r456;
	cvt.s64.s32 	%rd211, %r457;
	add.s64 	%rd214, %rd214, %rd211;
	setp.lt.s64 	%p151, %rd214, %rd213;
	@%p151 bra 	$L__BB421_4;
$L__BB421_97:
	ret;

}
	// .globl	_Z15SoftmaxWarpImplI22BroadcastScaleMaskLoadIffbLm3EiE11DirectStoreIffEfLi1ELi24ELi32ELi1ELb0EL9Algorithm0EEvT_T0_ll
.visible .entry _Z15SoftmaxWarpImplI22BroadcastScaleMaskLoadIffbLm3EiE11DirectStoreIffEfLi1ELi24ELi32ELi1ELb0EL9Algorithm0EEvT_T0_ll(
	.param .align 8 .b8 _Z15SoftmaxWarpImplI22BroadcastScaleMaskLoadIffbLm3EiE11DirectStoreIffEfLi1ELi24ELi32ELi1ELb0EL9Algorithm0EEvT_T0_ll_param_0[112],
	.param .align 8 .b8 _Z15SoftmaxWarpImplI22BroadcastScaleMaskLoadIffbLm3EiE11DirectStoreIffEfLi1ELi24ELi32ELi1ELb0EL9Algorithm0EEvT_T0_ll_param_1[16],
	.param .u64 _Z15SoftmaxWarpImplI22BroadcastScaleMaskLoadIffbLm3EiE11DirectStoreIffEfLi1ELi24ELi32ELi1ELb0EL9Algorithm0EEvT_T0_ll_param_2,
	.param .u64 _Z15SoftmaxWarpImplI22BroadcastScaleMaskLoadIffbLm3EiE11DirectStoreIffEfLi1ELi24ELi32ELi1ELb0EL9Algorithm0EEvT_T0_ll_param_3
)
{
	.reg .pred 	%p<41>;
	.reg .b16 	%rs<33>;
	.reg .b32 	%r<406>;
	.reg .b32 	%f<433>;
	.reg .b64 	%rd<179>;

	ld.param.u64 	%rd22, [_Z15SoftmaxWarpImplI22BroadcastScaleMaskLoadIffbLm3EiE11DirectStoreIffEfLi1ELi24ELi32ELi1ELb0EL9Algorithm0EEvT_T0_ll_param_1+8];
	ld.param.u64 	%rd21, [_Z15SoftmaxWarpImplI22BroadcastScaleMaskLoadIffbLm3EiE11DirectStoreIffEfLi1ELi24ELi32ELi1ELb0EL9Algorithm0EEvT_T0_ll_param_1];
	ld.param.v2.f32 	{%f1, %f2}, [_Z15SoftmaxWarpImplI22BroadcastScaleMaskLoadIffbLm3EiE11DirectStoreIffEfLi1ELi24ELi32ELi1ELb0EL9Algorithm0EEvT_T0_ll_param_0+104];
	ld.param.u64 	%rd20, [_Z15SoftmaxWarpImplI22BroadcastScaleMaskLoadIffbLm3EiE11DirectStoreIffEfLi1ELi24ELi32ELi1ELb0EL9Algorithm0EEvT_T0_ll_param_0+96];
	ld.param.u32 	%r9, [_Z15SoftmaxWarpImplI22BroadcastScaleMaskLoadIffbLm3EiE11DirectStoreIffEfLi1ELi24ELi32ELi1ELb0EL9Algorithm0EEvT_T0_ll_param_0+80];
	ld.param.v2.u32 	{%r7, %r8}, [_Z15SoftmaxWarpImplI22BroadcastScaleMaskLoadIffbLm3EiE11DirectStoreIffEfLi1ELi24ELi32ELi1ELb0EL9Algorithm0EEvT_T0_ll_param_0+72];
	ld.param.v2.u32 	{%r4, %r5}, [_Z15SoftmaxWarpImplI22BroadcastScaleMaskLoadIffbLm3EiE11DirectStoreIffEfLi1ELi24ELi32ELi1ELb0EL9Algorithm0EEvT_T0_ll_param_0+48];
	ld.param.u64 	%rd16, [_Z15SoftmaxWarpImplI22BroadcastScaleMaskLoadIffbLm3EiE11DirectStoreIffEfLi1ELi24ELi32ELi1ELb0EL9Algorithm0EEvT_T0_ll_param_0+32];
	ld.param.u64 	%rd15, [_Z15SoftmaxWarpImplI22BroadcastScaleMaskLoadIffbLm3EiE11DirectStoreIffEfLi1ELi24ELi32ELi1ELb0EL9Algorithm0EEvT_T0_ll_param_0+24];
	ld.param.u64 	%rd14, [_Z15SoftmaxWarpImplI22BroadcastScaleMaskLoadIffbLm3EiE11DirectStoreIffEfLi1ELi24ELi32ELi1ELb0EL9Algorithm0EEvT_T0_ll_param_0+16];
	ld.param.u64 	%rd13, [_Z15SoftmaxWarpImplI22BroadcastScaleMaskLoadIffbLm3EiE11DirectStoreIffEfLi1ELi24ELi32ELi1ELb0EL9Algorithm0EEvT_T0_ll_param_0+8];
	ld.param.u64 	%rd12, [_Z15SoftmaxWarpImplI22BroadcastScaleMaskLoadIffbLm3EiE11DirectStoreIffEfLi1ELi24ELi32ELi1ELb0EL9Algorithm0EEvT_T0_ll_param_0];
	ld.param.u64 	%rd23, [_Z15SoftmaxWarpImplI22BroadcastScaleMaskLoadIffbLm3EiE11DirectStoreIffEfLi1ELi24ELi32ELi1ELb0EL9Algorithm0EEvT_T0_ll_param_2];
	ld.param.u64 	%rd24, [_Z15SoftmaxWarpImplI22BroadcastScaleMaskLoadIffbLm3EiE11DirectStoreIffEfLi1ELi24ELi32ELi1ELb0EL9Algorithm0EEvT_T0_ll_param_3];
	setp.lt.s64 	%p1, %rd24, 769;
	@%p1 bra 	$L__BB422_2;
	mov.u64 	%rd25, $str;
	cvta.global.u64 	%rd26, %rd25;
	mov.u64 	%rd27, $str$1;
	cvta.global.u64 	%rd28, %rd27;
	mov.u64 	%rd29, __unnamed_413;
	cvta.global.u64 	%rd30, %rd29;
	{ // callseq 412, 0
	.param .b64 param0;
	st.param.b64 	[param0], %rd26;
	.param .b64 param1;
	st.param.b64 	[param1], %rd28;
	.param .b32 param2;
	st.param.b32 	[param2], 254;
	.param .b64 param3;
	st.param.b64 	[param3], %rd30;
	.param .b64 param4;
	st.param.b64 	[param4], 1;
	call.uni 
	__assertfail, 
	(
	param0, 
	param1, 
	param2, 
	param3, 
	param4
	);
	} // callseq 412
$L__BB422_2:
	mov.u32 	%r20, %ctaid.x;
	mov.u32 	%r21, %ntid.y;
	mov.u32 	%r22, %tid.y;
	mad.lo.s32 	%r23, %r20, %r21, %r22;
	mov.u32 	%r24, %nctaid.x;
	mul.lo.s32 	%r3, %r24, %r21;
	cvt.s64.s32 	%rd178, %r23;
	setp.le.s64 	%p2, %rd23, %rd178;
	@%p2 bra 	$L__BB422_5;
	cvta.to.global.u64 	%rd5, %rd12;
	cvta.to.global.u64 	%rd6, %rd13;
	mov.u32 	%r25, %tid.x;
	cvt.u64.u32 	%rd7, %r25;
	cvta.to.global.u64 	%rd8, %rd21;
	cvt.s64.s32 	%rd9, %r3;
$L__BB422_4:
	setp.eq.s64 	%p3, %rd16, 1;
	setp.eq.s64 	%p4, %rd15, 1;
	setp.eq.s64 	%p5, %rd14, 1;
	mad.lo.s64 	%rd31, %rd20, %rd178, %rd7;
	cvt.u32.u64 	%r26, %rd31;
	div.s32 	%r27, %r26, %r4;
	mul.lo.s32 	%r28, %r27, %r4;
	sub.s32 	%r29, %r26, %r28;
	div.s32 	%r30, %r29, %r5;
	mul.lo.s32 	%r31, %r30, %r5;
	sub.s32 	%r32, %r29, %r31;
	selp.b32 	%r33, 0, %r27, %p5;
	selp.b32 	%r34, 0, %r30, %p4;
	selp.b32 	%r35, 0, %r32, %p3;
	mul.lo.s32 	%r36, %r7, %r33;
	mad.lo.s32 	%r37, %r8, %r34, %r36;
	mad.lo.s32 	%r38, %r9, %r35, %r37;
	shl.b64 	%rd32, %rd31, 32;
	shr.s64 	%rd33, %rd32, 30;
	add.s64 	%rd34, %rd5, %rd33;
	ld.global.f32 	%f3, [%rd34];
	cvt.s64.s32 	%rd35, %r38;
	add.s64 	%rd36, %rd6, %rd35;
	ld.global.u8 	%rs9, [%rd36];
	setp.eq.s16 	%p6, %rs9, 0;
	mul.f32 	%f4, %f3, %f2;
	selp.f32 	%f5, %f1, %f4, %p6;
	max.f32 	%f6, %f5, 0fFF800000;
	add.s64 	%rd37, %rd31, 32;
	cvt.u32.u64 	%r39, %rd37;
	div.s32 	%r40, %r39, %r4;
	mul.lo.s32 	%r41, %r40, %r4;
	sub.s32 	%r42, %r39, %r41;
	div.s32 	%r43, %r42, %r5;
	mul.lo.s32 	%r44, %r43, %r5;
	sub.s32 	%r45, %r42, %r44;
	selp.b32 	%r46, 0, %r40, %p5;
	selp.b32 	%r47, 0, %r43, %p4;
	selp.b32 	%r48, 0, %r45, %p3;
	mul.lo.s32 	%r49, %r7, %r46;
	mad.lo.s32 	%r50, %r8, %r47, %r49;
	mad.lo.s32 	%r51, %r9, %r48, %r50;
	shl.b64 	%rd38, %rd37, 32;
	shr.s64 	%rd39, %rd38, 30;
	add.s64 	%rd40, %rd5, %rd39;
	ld.global.f32 	%f7, [%rd40];
	cvt.s64.s32 	%rd41, %r51;
	add.s64 	%rd42, %rd6, %rd41;
	ld.global.u8 	%rs10, [%rd42];
	setp.eq.s16 	%p7, %rs10, 0;
	mul.f32 	%f8, %f7, %f2;
	selp.f32 	%f9, %f1, %f8, %p7;
	max.f32 	%f10, %f6, %f9;
	add.s64 	%rd43, %rd31, 64;
	cvt.u32.u64 	%r52, %rd43;
	div.s32 	%r53, %r52, %r4;
	mul.lo.s32 	%r54, %r53, %r4;
	sub.s32 	%r55, %r52, %r54;
	div.s32 	%r56, %r55, %r5;
	mul.lo.s32 	%r57, %r56, %r5;
	sub.s32 	%r58, %r55, %r57;
	selp.b32 	%r59, 0, %r53, %p5;
	selp.b32 	%r60, 0, %r56, %p4;
	selp.b32 	%r61, 0, %r58, %p3;
	mul.lo.s32 	%r62, %r7, %r59;
	mad.lo.s32 	%r63, %r8, %r60, %r62;
	mad.lo.s32 	%r64, %r9, %r61, %r63;
	shl.b64 	%rd44, %rd43, 32;
	shr.s64 	%rd45, %rd44, 30;
	add.s64 	%rd46, %rd5, %rd45;
	ld.global.f32 	%f11, [%rd46];
	cvt.s64.s32 	%rd47, %r64;
	add.s64 	%rd48, %rd6, %rd47;
	ld.global.u8 	%rs11, [%rd48];
	setp.eq.s16 	%p8, %rs11, 0;
	mul.f32 	%f12, %f11, %f2;
	selp.f32 	%f13, %f1, %f12, %p8;
	max.f32 	%f14, %f10, %f13;
	add.s64 	%rd49, %rd31, 96;
	cvt.u32.u64 	%r65, %rd49;
	div.s32 	%r66, %r65, %r4;
	mul.lo.s32 	%r67, %r66, %r4;
	sub.s32 	%r68, %r65, %r67;
	div.s32 	%r69, %r68, %r5;
	mul.lo.s32 	%r70, %r69, %r5;
	sub.s32 	%r71, %r68, %r70;
	selp.b32 	%r72, 0, %r66, %p5;
	selp.b32 	%r73, 0, %r69, %p4;
	selp.b32 	%r74, 0, %r71, %p3;
	mul.lo.s32 	%r75, %r7, %r72;
	mad.lo.s32 	%r76, %r8, %r73, %r75;
	mad.lo.s32 	%r77, %r9, %r74, %r76;
	shl.b64 	%rd50, %rd49, 32;
	shr.s64 	%rd51, %rd50, 30;
	add.s64 	%rd52, %rd5, %rd51;
	ld.global.f32 	%f15, [%rd52];
	cvt.s64.s32 	%rd53, %r77;
	add.s64 	%rd54, %rd6, %rd53;
	ld.global.u8 	%rs12, [%rd54];
	setp.eq.s16 	%p9, %rs12, 0;
	mul.f32 	%f16, %f15, %f2;
	selp.f32 	%f17, %f1, %f16, %p9;
	max.f32 	%f18, %f14, %f17;
	add.s64 	%rd55, %rd31, 128;
	cvt.u32.u64 	%r78, %rd55;
	div.s32 	%r79, %r78, %r4;
	mul.lo.s32 	%r80, %r79, %r4;
	sub.s32 	%r81, %r78, %r80;
	div.s32 	%r82, %r81, %r5;
	mul.lo.s32 	%r83, %r82, %r5;
	sub.s32 	%r84, %r81, %r83;
	selp.b32 	%r85, 0, %r79, %p5;
	selp.b32 	%r86, 0, %r82, %p4;
	selp.b32 	%r87, 0, %r84, %p3;
	mul.lo.s32 	%r88, %r7, %r85;
	mad.lo.s32 	%r89, %r8, %r86, %r88;
	mad.lo.s32 	%r90, %r9, %r87, %r89;
	shl.b64 	%rd56, %rd55, 32;
	shr.s64 	%rd57, %rd56, 30;
	add.s64 	%rd58, %rd5, %rd57;
	ld.global.f32 	%f19, [%rd58];
	cvt.s64.s32 	%rd59, %r90;
	add.s64 	%rd60, %rd6, %rd59;
	ld.global.u8 	%rs13, [%rd60];
	setp.eq.s16 	%p10, %rs13, 0;
	mul.f32 	%f20, %f19, %f2;
	selp.f32 	%f21, %f1, %f20, %p10;
	max.f32 	%f22, %f18, %f21;
	add.s64 	%rd61, %rd31, 160;
	cvt.u32.u64 	%r91, %rd61;
	div.s32 	%r92, %r91, %r4;
	mul.lo.s32 	%r93, %r92, %r4;
	sub.s32 	%r94, %r91, %r93;
	div.s32 	%r95, %r94, %r5;
	mul.lo.s32 	%r96, %r95, %r5;
	sub.s32 	%r97, %r94, %r96;
	selp.b32 	%r98, 0, %r92, %p5;
	selp.b32 	%r99, 0, %r95, %p4;
	selp.b32 	%r100, 0, %r97, %p3;
	mul.lo.s32 	%r101, %r7, %r98;
	mad.lo.s32 	%r102, %r8, %r99, %r101;
	mad.lo.s32 	%r103, %r9, %r100, %r102;
	shl.b64 	%rd62, %rd61, 32;
	shr.s64 	%rd63, %rd62, 30;
	add.s64 	%rd64, %rd5, %rd63;
	ld.global.f32 	%f23, [%rd64];
	cvt.s64.s32 	%rd65, %r103;
	add.s64 	%rd66, %rd6, %rd65;
	ld.global.u8 	%rs14, [%rd66];
	setp.eq.s16 	%p11, %rs14, 0;
	mul.f32 	%f24, %f23, %f2;
	selp.f32 	%f25, %f1, %f24, %p11;
	max.f32 	%f26, %f22, %f25;
	add.s64 	%rd67, %rd31, 192;
	cvt.u32.u64 	%r104, %rd67;
	div.s32 	%r105, %r104, %r4;
	mul.lo.s32 	%r106, %r105, %r4;
	sub.s32 	%r107, %r104, %r106;
	div.s32 	%r108, %r107, %r5;
	mul.lo.s32 	%r109, %r108, %r5;
	sub.s32 	%r110, %r107, %r109;
	selp.b32 	%r111, 0, %r105, %p5;
	selp.b32 	%r112, 0, %r108, %p4;
	selp.b32 	%r113, 0, %r110, %p3;
	mul.lo.s32 	%r114, %r7, %r111;
	mad.lo.s32 	%r115, %r8, %r112, %r114;
	mad.lo.s32 	%r116, %r9, %r113, %r115;
	shl.b64 	%rd68, %rd67, 32;
	shr.s64 	%rd69, %rd68, 30;
	add.s64 	%rd70, %rd5, %rd69;
	ld.global.f32 	%f27, [%rd70];
	cvt.s64.s32 	%rd71, %r116;
	add.s64 	%rd72, %rd6, %rd71;
	ld.global.u8 	%rs15, [%rd72];
	setp.eq.s16 	%p12, %rs15, 0;
	mul.f32 	%f28, %f27, %f2;
	selp.f32 	%f29, %f1, %f28, %p12;
	max.f32 	%f30, %f26, %f29;
	add.s64 	%rd73, %rd31, 224;
	cvt.u32.u64 	%r117, %rd73;
	div.s32 	%r118, %r117, %r4;
	mul.lo.s32 	%r119, %r118, %r4;
	sub.s32 	%r120, %r117, %r119;
	div.s32 	%r121, %r120, %r5;
	mul.lo.s32 	%r122, %r121, %r5;
	sub.s32 	%r123, %r120, %r122;
	selp.b32 	%r124, 0, %r118, %p5;
	selp.b32 	%r125, 0, %r121, %p4;
	selp.b32 	%r126, 0, %r123, %p3;
	mul.lo.s32 	%r127, %r7, %r124;
	mad.lo.s32 	%r128, %r8, %r125, %r127;
	mad.lo.s32 	%r129, %r9, %r126, %r128;
	shl.b64 	%rd74, %rd73, 32;
	shr.s64 	%rd75, %rd74, 30;
	add.s64 	%rd76, %rd5, %rd75;
	ld.global.f32 	%f31, [%rd76];
	cvt.s64.s32 	%rd77, %r129;
	add.s64 	%rd78, %rd6, %rd77;
	ld.global.u8 	%rs16, [%rd78];
	setp.eq.s16 	%p13, %rs16, 0;
	mul.f32 	%f32, %f31, %f2;
	selp.f32 	%f33, %f1, %f32, %p13;
	max.f32 	%f34, %f30, %f33;
	add.s64 	%rd79, %rd31, 256;
	cvt.u32.u64 	%r130, %rd79;
	div.s32 	%r131, %r130, %r4;
	mul.lo.s32 	%r132, %r131, %r4;
	sub.s32 	%r133, %r130, %r132;
	div.s32 	%r134, %r133, %r5;
	mul.lo.s32 	%r135, %r134, %r5;
	sub.s32 	%r136, %r133, %r135;
	selp.b32 	%r137, 0, %r131, %p5;
	selp.b32 	%r138, 0, %r134, %p4;
	selp.b32 	%r139, 0, %r136, %p3;
	mul.lo.s32 	%r140, %r7, %r137;
	mad.lo.s32 	%r141, %r8, %r138, %r140;
	mad.lo.s32 	%r142, %r9, %r139, %r141;
	shl.b64 	%rd80, %rd79, 32;
	shr.s64 	%rd81, %rd80, 30;
	add.s64 	%rd82, %rd5, %rd81;
	ld.global.f32 	%f35, [%rd82];
	cvt.s64.s32 	%rd83, %r142;
	add.s64 	%rd84, %rd6, %rd83;
	ld.global.u8 	%rs17, [%rd84];
	setp.eq.s16 	%p14, %rs17, 0;
	mul.f32 	%f36, %f35, %f2;
	selp.f32 	%f37, %f1, %f36, %p14;
	max.f32 	%f38, %f34, %f37;
	add.s64 	%rd85, %rd31, 288;
	cvt.u32.u64 	%r143, %rd85;
	div.s32 	%r144, %r143, %r4;
	mul.lo.s32 	%r145, %r144, %r4;
	sub.s32 	%r146, %r143, %r145;
	div.s32 	%r147, %r146, %r5;
	mul.lo.s32 	%r148, %r147, %r5;
	sub.s32 	%r149, %r146, %r148;
	selp.b32 	%r150, 0, %r144, %p5;
	selp.b32 	%r151, 0, %r147, %p4;
	selp.b32 	%r152, 0, %r149, %p3;
	mul.lo.s32 	%r153, %r7, %r150;
	mad.lo.s32 	%r154, %r8, %r151, %r153;
	mad.lo.s32 	%r155, %r9, %r152, %r154;
	shl.b64 	%rd86, %rd85, 32;
	shr.s64 	%rd87, %rd86, 30;
	add.s64 	%rd88, %rd5, %rd87;
	ld.global.f32 	%f39, [%rd88];
	cvt.s64.s32 	%rd89, %r155;
	add.s64 	%rd90, %rd6, %rd89;
	ld.global.u8 	%rs18, [%rd90];
	setp.eq.s16 	%p15, %rs18, 0;
	mul.f32 	%f40, %f39, %f2;
	selp.f32 	%f41, %f1, %f40, %p15;
	max.f32 	%f42, %f38, %f41;
	add.s64 	%rd91, %rd31, 320;
	cvt.u32.u64 	%r156, %rd91;
	div.s32 	%r157, %r156, %r4;
	mul.lo.s32 	%r158, %r157, %r4;
	sub.s32 	%r159, %r156, %r158;
	div.s32 	%r160, %r159, %r5;
	mul.lo.s32 	%r161, %r160, %r5;
	sub.s32 	%r162, %r159, %r161;
	selp.b32 	%r163, 0, %r157, %p5;
	selp.b32 	%r164, 0, %r160, %p4;
	selp.b32 	%r165, 0, %r162, %p3;
	mul.lo.s32 	%r166, %r7, %r163;
	mad.lo.s32 	%r167, %r8, %r164, %r166;
	mad.lo.s32 	%r168, %r9, %r165, %r167;
	shl.b64 	%rd92, %rd91, 32;
	shr.s64 	%rd93, %rd92, 30;
	add.s64 	%rd94, %rd5, %rd93;
	ld.global.f32 	%f43, [%rd94];
	cvt.s64.s32 	%rd95, %r168;
	add.s64 	%rd96, %rd6, %rd95;
	ld.global.u8 	%rs19, [%rd96];
	setp.eq.s16 	%p16, %rs19, 0;
	mul.f32 	%f44, %f43, %f2;
	selp.f32 	%f45, %f1, %f44, %p16;
	max.f32 	%f46, %f42, %f45;
	add.s64 	%rd97, %rd31, 352;
	cvt.u32.u64 	%r169, %rd97;
	div.s32 	%r170, %r169, %r4;
	mul.lo.s32 	%r171, %r170, %r4;
	sub.s32 	%r172, %r169, %r171;
	div.s32 	%r173, %r172, %r5;
	mul.lo.s32 	%r174, %r173, %r5;
	sub.s32 	%r175, %r172, %r174;
	selp.b32 	%r176, 0, %r170, %p5;
	selp.b32 	%r177, 0, %r173, %p4;
	selp.b32 	%r178, 0, %r175, %p3;
	mul.lo.s32 	%r179, %r7, %r176;
	mad.lo.s32 	%r180, %r8, %r177, %r179;
	mad.lo.s32 	%r181, %r9, %r178, %r180;
	shl.b64 	%rd98, %rd97, 32;
	shr.s64 	%rd99, %rd98, 30;
	add.s64 	%rd100, %rd5, %rd99;
	ld.global.f32 	%f47, [%rd100];
	cvt.s64.s32 	%rd101, %r181;
	add.s64 	%rd102, %rd6, %rd101;
	ld.global.u8 	%rs20, [%rd102];
	setp.eq.s16 	%p17, %rs20, 0;
	mul.f32 	%f48, %f47, %f2;
	selp.f32 	%f49, %f1, %f48, %p17;
	max.f32 	%f50, %f46, %f49;
	add.s64 	%rd103, %rd31, 384;
	cvt.u32.u64 	%r182, %rd103;
	div.s32 	%r183, %r182, %r4;
	mul.lo.s32 	%r184, %r183, %r4;
	sub.s32 	%r185, %r182, %r184;
	div.s32 	%r186, %r185, %r5;
	mul.lo.s32 	%r187, %r186, %r5;
	sub.s32 	%r188, %r185, %r187;
	selp.b32 	%r189, 0, %r183, %p5;
	selp.b32 	%r190, 0, %r186, %p4;
	selp.b32 	%r191, 0, %r188, %p3;
	mul.lo.s32 	%r192, %r7, %r189;
	mad.lo.s32 	%r193, %r8, %r190, %r192;
	mad.lo.s32 	%r194, %r9, %r191, %r193;
	shl.b64 	%rd104, %rd103, 32;
	shr.s64 	%rd105, %rd104, 30;
	add.s64 	%rd106, %rd5, %rd105;
	ld.global.f32 	%f51, [%rd106];
	cvt.s64.s32 	%rd107, %r194;
	add.s64 	%rd108, %rd6, %rd107;
	ld.global.u8 	%rs21, [%rd108];
	setp.eq.s16 	%p18, %rs21, 0;
	mul.f32 	%f52, %f51, %f2;
	selp.f32 	%f53, %f1, %f52, %p18;
	max.f32 	%f54, %f50, %f53;
	add.s64 	%rd109, %rd31, 416;
	cvt.u32.u64 	%r195, %rd109;
	div.s32 	%r196, %r195, %r4;
	mul.lo.s32 	%r197, %r196, %r4;
	sub.s32 	%r198, %r195, %r197;
	div.s32 	%r199, %r198, %r5;
	mul.lo.s32 	%r200, %r199, %r5;
	sub.s32 	%r201, %r198, %r200;
	selp.b32 	%r202, 0, %r196, %p5;
	selp.b32 	%r203, 0, %r199, %p4;
	selp.b32 	%r204, 0, %r201, %p3;
	mul.lo.s32 	%r205, %r7, %r202;
	mad.lo.s32 	%r206, %r8, %r203, %r205;
	mad.lo.s32 	%r207, %r9, %r204, %r206;
	shl.b64 	%rd110, %rd109, 32;
	shr.s64 	%rd111, %rd110, 30;
	add.s64 	%rd112, %rd5, %rd111;
	ld.global.f32 	%f55, [%rd112];
	cvt.s64.s32 	%rd113, %r207;
	add.s64 	%rd114, %rd6, %rd113;
	ld.global.u8 	%rs22, [%rd114];
	setp.eq.s16 	%p19, %rs22, 0;
	mul.f32 	%f56, %f55, %f2;
	selp.f32 	%f57, %f1, %f56, %p19;
	max.f32 	%f58, %f54, %f57;
	add.s64 	%rd115, %rd31, 448;
	cvt.u32.u64 	%r208, %rd115;
	div.s32 	%r209, %r208, %r4;
	mul.lo.s32 	%r210, %r209, %r4;
	sub.s32 	%r211, %r208, %r210;
	div.s32 	%r212, %r211, %r5;
	mul.lo.s32 	%r213, %r212, %r5;
	sub.s32 	%r214, %r211, %r213;
	selp.b32 	%r215, 0, %r209, %p5;
	selp.b32 	%r216, 0, %r212, %p4;
	selp.b32 	%r217, 0, %r214, %p3;
	mul.lo.s32 	%r218, %r7, %r215;
	mad.lo.s32 	%r219, %r8, %r216, %r218;
	mad.lo.s32 	%r220, %r9, %r217, %r219;
	shl.b64 	%rd116, %rd115, 32;
	shr.s64 	%rd117, %rd116, 30;
	add.s64 	%rd118, %rd5, %rd117;
	ld.global.f32 	%f59, [%rd118];
	cvt.s64.s32 	%rd119, %r220;
	add.s64 	%rd120, %rd6, %rd119;
	ld.global.u8 	%rs23, [%rd120];
	setp.eq.s16 	%p20, %rs23, 0;
	mul.f32 	%f60, %f59, %f2;
	selp.f32 	%f61, %f1, %f60, %p20;
	max.f32 	%f62, %f58, %f61;
	add.s64 	%rd121, %rd31, 480;
	cvt.u32.u64 	%r221, %rd121;
	div.s32 	%r222, %r221, %r4;
	mul.lo.s32 	%r223, %r222, %r4;
	sub.s32 	%r224, %r221, %r223;
	div.s32 	%r225, %r224, %r5;
	mul.lo.s32 	%r226, %r225, %r5;
	sub.s32 	%r227, %r224, %r226;
	selp.b32 	%r228, 0, %r222, %p5;
	selp.b32 	%r229, 0, %r225, %p4;
	selp.b32 	%r230, 0, %r227, %p3;
	mul.lo.s32 	%r231, %r7, %r228;
	mad.lo.s32 	%r232, %r8, %r229, %r231;
	mad.lo.s32 	%r233, %r9, %r230, %r232;
	shl.b64 	%rd122, %rd121, 32;
	shr.s64 	%rd123, %rd122, 30;
	add.s64 	%rd124, %rd5, %rd123;
	ld.global.f32 	%f63, [%rd124];
	cvt.s64.s32 	%rd125, %r233;
	add.s64 	%rd126, %rd6, %rd125;
	ld.global.u8 	%rs24, [%rd126];
	setp.eq.s16 	%p21, %rs24, 0;
	mul.f32 	%f64, %f63, %f2;
	selp.f32 	%f65, %f1, %f64, %p21;
	max.f32 	%f66, %f62, %f65;
	add.s64 	%rd127, %rd31, 512;
	cvt.u32.u64 	%r234, %rd127;
	div.s32 	%r235, %r234, %r4;
	mul.lo.s32 	%r236, %r235, %r4;
	sub.s32 	%r237, %r234, %r236;
	div.s32 	%r238, %r237, %r5;
	mul.lo.s32 	%r239, %r238, %r5;
	sub.s32 	%r240, %r237, %r239;
	selp.b32 	%r241, 0, %r235, %p5;
	selp.b32 	%r242, 0, %r238, %p4;
	selp.b32 	%r243, 0, %r240, %p3;
	mul.lo.s32 	%r244, %r7, %r241;
	mad.lo.s32 	%r245, %r8, %r242, %r244;
	mad.lo.s32 	%r246, %r9, %r243, %r245;
	shl.b64 	%rd128, %rd127, 32;
	shr.s64 	%rd129, %rd128, 30;
	add.s64 	%rd130, %rd5, %rd129;
	ld.global.f32 	%f67, [%rd130];
	cvt.s64.s32 	%rd131, %r246;
	add.s64 	%rd132, %rd6, %rd131;
	ld.global.u8 	%rs25, [%rd132];
	setp.eq.s16 	%p22, %rs25, 0;
	mul.f32 	%f68, %f67, %f2;
	selp.f32 	%f69, %f1, %f68, %p22;
	max.f32 	%f70, %f66, %f69;
	add.s64 	%rd133, %rd31, 544;
	cvt.u32.u64 	%r247, %rd133;
	div.s32 	%r248, %r247, %r4;
	mul.lo.s32 	%r249, %r248, %r4;
	sub.s32 	%r250, %r247, %r249;
	div.s32 	%r251, %r250, %r5;
	mul.lo.s32 	%r252, %r251, %r5;
	sub.s32 	%r253, %r250, %r252;
	selp.b32 	%r254, 0, %r248, %p5;
	selp.b32 	%r255, 0, %r251, %p4;
	selp.b32 	%r256, 0, %r253, %p3;
	mul.lo.s32 	%r257, %r7, %r254;
	mad.lo.s32 	%r258, %r8, %r255, %r257;
	mad.lo.s32 	%r259, %r9, %r256, %r258;
	shl.b64 	%rd134, %rd133, 32;
	shr.s64 	%rd135, %rd134, 30;
	add.s64 	%rd136, %rd5, %rd135;
	ld.global.f32 	%f71, [%rd136];
	cvt.s64.s32 	%rd137, %r259;
	add.s64 	%rd138, %rd6, %rd137;
	ld.global.u8 	%rs26, [%rd138];
	setp.eq.s16 	%p23, %rs26, 0;
	mul.f32 	%f72, %f71, %f2;
	selp.f32 	%f73, %f1, %f72, %p23;
	max.f32 	%f74, %f70, %f73;
	add.s64 	%rd139, %rd31, 576;
	cvt.u32.u64 	%r260, %rd139;
	div.s32 	%r261, %r260, %r4;
	mul.lo.s32 	%r262, %r261, %r4;
	sub.s32 	%r263, %r260, %r262;
	div.s32 	%r264, %r263, %r5;
	mul.lo.s32 	%r265, %r264, %r5;
	sub.s32 	%r266, %r263, %r265;
	selp.b32 	%r267, 0, %r261, %p5;
	selp.b32 	%r268, 0, %r264, %p4;
	selp.b32 	%r269, 0, %r266, %p3;
	mul.lo.s32 	%r270, %r7, %r267;
	mad.lo.s32 	%r271, %r8, %r268, %r270;
	mad.lo.s32 	%r272, %r9, %r269, %r271;
	shl.b64 	%rd140, %rd139, 32;
	shr.s64 	%rd141, %rd140, 30;
	add.s64 	%rd142, %rd5, %rd141;
	ld.global.f32 	%f75, [%rd142];
	cvt.s64.s32 	%rd143, %r272;
	add.s64 	%rd144, %rd6, %rd143;
	ld.global.u8 	%rs27, [%rd144];
	setp.eq.s16 	%p24, %rs27, 0;
	mul.f32 	%f76, %f75, %f2;
	selp.f32 	%f77, %f1, %f76, %p24;
	max.f32 	%f78, %f74, %f77;
	add.s64 	%rd145, %rd31, 608;
	cvt.u32.u64 	%r273, %rd145;
	div.s32 	%r274, %r273, %r4;
	mul.lo.s32 	%r275, %r274, %r4;
	sub.s32 	%r276, %r273, %r275;
	div.s32 	%r277, %r276, %r5;
	mul.lo.s32 	%r278, %r277, %r5;
	sub.s32 	%r279, %r276, %r278;
	selp.b32 	%r280, 0, %r274, %p5;
	selp.b32 	%r281, 0, %r277, %p4;
	selp.b32 	%r282, 0, %r279, %p3;
	mul.lo.s32 	%r283, %r7, %r280;
	mad.lo.s32 	%r284, %r8, %r281, %r283;
	mad.lo.s32 	%r285, %r9, %r282, %r284;
	shl.b64 	%rd146, %rd145, 32;
	shr.s64 	%rd147, %rd146, 30;
	add.s64 	%rd148, %rd5, %rd147;
	ld.global.f32 	%f79, [%rd148];
	cvt.s64.s32 	%rd149, %r285;
	add.s64 	%rd150, %rd6, %rd149;
	ld.global.u8 	%rs28, [%rd150];
	setp.eq.s16 	%p25, %rs28, 0;
	mul.f32 	%f80, %f79, %f2;
	selp.f32 	%f81, %f1, %f80, %p25;
	max.f32 	%f82, %f78, %f81;
	add.s64 	%rd151, %rd31, 640;
	cvt.u32.u64 	%r286, %rd151;
	div.s32 	%r287, %r286, %r4;
	mul.lo.s32 	%r288, %r287, %r4;
	sub.s32 	%r289, %r286, %r288;
	div.s32 	%r290, %r289, %r5;
	mul.lo.s32 	%r291, %r290, %r5;
	sub.s32 	%r292, %r289, %r291;
	selp.b32 	%r293, 0, %r287, %p5;
	selp.b32 	%r294, 0, %r290, %p4;
	selp.b32 	%r295, 0, %r292, %p3;
	mul.lo.s32 	%r296, %r7, %r293;
	mad.lo.s32 	%r297, %r8, %r294, %r296;
	mad.lo.s32 	%r298, %r9, %r295, %r297;
	shl.b64 	%rd152, %rd151, 32;
	shr.s64 	%rd153, %rd152, 30;
	add.s64 	%rd154, %rd5, %rd153;
	ld.global.f32 	%f83, [%rd154];
	cvt.s64.s32 	%rd155, %r298;
	add.s64 	%rd156, %rd6, %rd155;
	ld.global.u8 	%rs29, [%rd156];
	setp.eq.s16 	%p26, %rs29, 0;
	mul.f32 	%f84, %f83, %f2;
	selp.f32 	%f85, %f1, %f84, %p26;
	max.f32 	%f86, %f82, %f85;
	add.s64 	%rd157, %rd31, 672;
	cvt.u32.u64 	%r299, %rd157;
	div.s32 	%r300, %r299, %r4;
	mul.lo.s32 	%r301, %r300, %r4;
	sub.s32 	%r302, %r299, %r301;
	div.s32 	%r303, %r302, %r5;
	mul.lo.s32 	%r304, %r303, %r5;
	sub.s32 	%r305, %r302, %r304;
	selp.b32 	%r306, 0, %r300, %p5;
	selp.b32 	%r307, 0, %r303, %p4;
	selp.b32 	%r308, 0, %r305, %p3;
	mul.lo.s32 	%r309, %r7, %r306;
	mad.lo.s32 	%r310, %r8, %r307, %r309;
	mad.lo.s32 	%r311, %r9, %r308, %r310;
	shl.b64 	%rd158, %rd157, 32;
	shr.s64 	%rd159, %rd158, 30;
	add.s64 	%rd160, %rd5, %rd159;
	ld.global.f32 	%f87, [%rd160];
	cvt.s64.s32 	%rd161, %r311;
	add.s64 	%rd162, %rd6, %rd161;
	ld.global.u8 	%rs30, [%rd162];
	setp.eq.s16 	%p27, %rs30, 0;
	mul.f32 	%f88, %f87, %f2;
	selp.f32 	%f89, %f1, %f88, %p27;
	max.f32 	%f90, %f86, %f89;
	add.s64 	%rd163, %rd31, 704;
	cvt.u32.u64 	%r312, %rd163;
	div.s32 	%r313, %r312, %r4;
	mul.lo.s32 	%r314, %r313, %r4;
	sub.s32 	%r315, %r312, %r314;
	div.s32 	%r316, %r315, %r5;
	mul.lo.s32 	%r317, %r316, %r5;
	sub.s32 	%r318, %r315, %r317;
	selp.b32 	%r319, 0, %r313, %p5;
	selp.b32 	%r320, 0, %r316, %p4;
	selp.b32 	%r321, 0, %r318, %p3;
	mul.lo.s32 	%r322, %r7, %r319;
	mad.lo.s32 	%r323, %r8, %r320, %r322;
	mad.lo.s32 	%r324, %r9, %r321, %r323;
	shl.b64 	%rd164, %rd163, 32;
	shr.s64 	%rd165, %rd164, 30;
	add.s64 	%rd166, %rd5, %rd165;
	ld.global.f32 	%f91, [%rd166];
	cvt.s64.s32 	%rd167, %r324;
	add.s64 	%rd168, %rd6, %rd167;
	ld.global.u8 	%rs31, [%rd168];
	setp.eq.s16 	%p28, %rs31, 0;
	mul.f32 	%f92, %f91, %f2;
	selp.f32 	%f93, %f1, %f92, %p28;
	max.f32 	%f94, %f90, %f93;
	add.s64 	%rd169, %rd31, 736;
	cvt.u32.u64 	%r325, %rd169;
	div.s32 	%r326, %r325, %r4;
	mul.lo.s32 	%r327, %r326, %r4;
	sub.s32 	%r328, %r325, %r327;
	div.s32 	%r329, %r328, %r5;
	mul.lo.s32 	%r330, %r329, %r5;
	sub.s32 	%r331, %r328, %r330;
	selp.b32 	%r332, 0, %r326, %p5;
	selp.b32 	%r333, 0, %r329, %p4;
	selp.b32 	%r334, 0, %r331, %p3;
	mul.lo.s32 	%r335, %r7, %r332;
	mad.lo.s32 	%r336, %r8, %r333, %r335;
	mad.lo.s32 	%r337, %r9, %r334, %r336;
	shl.b64 	%rd170, %rd169, 32;
	shr.s64 	%rd171, %rd170, 30;
	add.s64 	%rd172, %rd5, %rd171;
	ld.global.f32 	%f95, [%rd172];
	cvt.s64.s32 	%rd173, %r337;
	add.s64 	%rd174, %rd6, %rd173;
	ld.global.u8 	%rs32, [%rd174];
	setp.eq.s16 	%p29, %rs32, 0;
	mul.f32 	%f96, %f95, %f2;
	selp.f32 	%f97, %f1, %f96, %p29;
	max.f32 	%f98, %f94, %f97;
	mov.b32 	%r338, %f98;
	shfl.sync.bfly.b32	%r339|%p30, %r338, 16, 31, -1;
	mov.b32 	%f99, %r339;
	max.f32 	%f100, %f98, %f99;
	mov.b32 	%r340, %f100;
	shfl.sync.bfly.b32	%r341|%p31, %r340, 8, 31, -1;
	mov.b32 	%f101, %r341;
	max.f32 	%f102, %f100, %f101;
	mov.b32 	%r342, %f102;
	shfl.sync.bfly.b32	%r343|%p32, %r342, 4, 31, -1;
	mov.b32 	%f103, %r343;
	max.f32 	%f104, %f102, %f103;
	mov.b32 	%r344, %f104;
	shfl.sync.bfly.b32	%r345|%p33, %r344, 2, 31, -1;
	mov.b32 	%f105, %r345;
	max.f32 	%f106, %f104, %f105;
	mov.b32 	%r346, %f106;
	shfl.sync.bfly.b32	%r347|%p34, %r346, 1, 31, -1;
	mov.b32 	%f107, %r347;
	max.f32 	%f108, %f106, %f107;
	sub.f32 	%f109, %f5, %f108;
	fma.rn.f32 	%f110, %f109, 0f3BBB989D, 0f3F000000;
	cvt.sat.f32.f32 	%f111, %f110;
	mov.f32 	%f112, 0f4B400001;
	mov.f32 	%f113, 0f437C0000;
	fma.rm.f32 	%f114, %f111, %f113, %f112;
	add.f32 	%f115, %f114, 0fCB40007F;
	neg.f32 	%f116, %f115;
	fma.rn.f32 	%f117, %f109, 0f3FB8AA3B, %f116;
	fma.rn.f32 	%f118, %f109, 0f32A57060, %f117;
	mov.b32 	%r348, %f114;
	shl.b32 	%r349, %r348, 23;
	mov.b32 	%f119, %r349;
	ex2.approx.ftz.f32 	%f120, %f118;
	mul.f32 	%f121, %f120, %f119;
	add.f32 	%f122, %f121, 0f00000000;
	sub.f32 	%f123, %f9, %f108;
	fma.rn.f32 	%f124, %f123, 0f3BBB989D, 0f3F000000;
	cvt.sat.f32.f32 	%f125, %f124;
	fma.rm.f32 	%f126, %f125, %f113, %f112;
	add.f32 	%f127, %f126, 0fCB40007F;
	neg.f32 	%f128, %f127;
	fma.rn.f32 	%f129, %f123, 0f3FB8AA3B, %f128;
	fma.rn.f32 	%f130, %f123, 0f32A57060, %f129;
	mov.b32 	%r350, %f126;
	shl.b32 	%r351, %r350, 23;
	mov.b32 	%f131, %r351;
	ex2.approx.ftz.f32 	%f132, %f130;
	mul.f32 	%f133, %f132, %f131;
	add.f32 	%f134, %f122, %f133;
	sub.f32 	%f135, %f13, %f108;
	fma.rn.f32 	%f136, %f135, 0f3BBB989D, 0f3F000000;
	cvt.sat.f32.f32 	%f137, %f136;
	fma.rm.f32 	%f138, %f137, %f113, %f112;
	add.f32 	%f139, %f138, 0fCB40007F;
	neg.f32 	%f140, %f139;
	fma.rn.f32 	%f141, %f135, 0f3FB8AA3B, %f140;
	fma.rn.f32 	%f142, %f135, 0f32A57060, %f141;
	mov.b32 	%r352, %f138;
	shl.b32 	%r353, %r352, 23;
	mov.b32 	%f143, %r353;
	ex2.approx.ftz.f32 	%f144, %f142;
	mul.f32 	%f145, %f144, %f143;
	add.f32 	%f146, %f134, %f145;
	sub.f32 	%f147, %f17, %f108;
	fma.rn.f32 	%f148, %f147, 0f3BBB989D, 0f3F000000;
	cvt.sat.f32.f32 	%f149, %f148;
	fma.rm.f32 	%f150, %f149, %f113, %f112;
	add.f32 	%f151, %f150, 0fCB40007F;
	neg.f32 	%f152, %f151;
	fma.rn.f32 	%f153, %f147, 0f3FB8AA3B, %f152;
	fma.rn.f32 	%f154, %f147, 0f32A57060, %f153;
	mov.b32 	%r354, %f150;
	shl.b32 	%r355, %r354, 23;
	mov.b32 	%f155, %r355;
	ex2.approx.ftz.f32 	%f156, %f154;
	mul.f32 	%f157, %f156, %f155;
	add.f32 	%f158, %f146, %f157;
	sub.f32 	%f159, %f21, %f108;
	fma.rn.f32 	%f160, %f159, 0f3BBB989D, 0f3F000000;
	cvt.sat.f32.f32 	%f161, %f160;
	fma.rm.f32 	%f162, %f161, %f113, %f112;
	add.f32 	%f163, %f162, 0fCB40007F;
	neg.f32 	%f164, %f163;
	fma.rn.f32 	%f165, %f159, 0f3FB8AA3B, %f164;
	fma.rn.f32 	%f166, %f159, 0f32A57060, %f165;
	mov.b32 	%r356, %f162;
	shl.b32 	%r357, %r356, 23;
	mov.b32 	%f167, %r357;
	ex2.approx.ftz.f32 	%f168, %f166;
	mul.f32 	%f169, %f168, %f167;
	add.f32 	%f170, %f158, %f169;
	sub.f32 	%f171, %f25, %f108;
	fma.rn.f32 	%f172, %f171, 0f3BBB989D, 0f3F000000;
	cvt.sat.f32.f32 	%f173, %f172;
	fma.rm.f32 	%f174, %f173, %f113, %f112;
	add.f32 	%f175, %f174, 0fCB40007F;
	neg.f32 	%f176, %f175;
	fma.rn.f32 	%f177, %f171, 0f3FB8AA3B, %f176;
	fma.rn.f32 	%f178, %f171, 0f32A57060, %f177;
	mov.b32 	%r358, %f174;
	shl.b32 	%r359, %r358, 23;
	mov.b32 	%f179, %r359;
	ex2.approx.ftz.f32 	%f180, %f178;
	mul.f32 	%f181, %f180, %f179;
	add.f32 	%f182, %f170, %f181;
	sub.f32 	%f183, %f29, %f108;
	fma.rn.f32 	%f184, %f183, 0f3BBB989D, 0f3F000000;
	cvt.sat.f32.f32 	%f185, %f184;
	fma.rm.f32 	%f186, %f185, %f113, %f112;
	add.f32 	%f187, %f186, 0fCB40007F;
	neg.f32 	%f188, %f187;
	fma.rn.f32 	%f189, %f183, 0f3FB8AA3B, %f188;
	fma.rn.f32 	%f190, %f183, 0f32A57060, %f189;
	mov.b32 	%r360, %f186;
	shl.b32 	%r361, %r360, 23;
	mov.b32 	%f191, %r361;
	ex2.approx.ftz.f32 	%f192, %f190;
	mul.f32 	%f193, %f192, %f191;
	add.f32 	%f194, %f182, %f193;
	sub.f32 	%f195, %f33, %f108;
	fma.rn.f32 	%f196, %f195, 0f3BBB989D, 0f3F000000;
	cvt.sat.f32.f32 	%f197, %f196;
	fma.rm.f32 	%f198, %f197, %f113, %f112;
	add.f32 	%f199, %f198, 0fCB40007F;
	neg.f32 	%f200, %f199;
	fma.rn.f32 	%f201, %f195, 0f3FB8AA3B, %f200;
	fma.rn.f32 	%f202, %f195, 0f32A57060, %f201;
	mov.b32 	%r362, %f198;
	shl.b32 	%r363, %r362, 23;
	mov.b32 	%f203, %r363;
	ex2.approx.ftz.f32 	%f204, %f202;
	mul.f32 	%f205, %f204, %f203;
	add.f32 	%f206, %f194, %f205;
	sub.f32 	%f207, %f37, %f108;
	fma.rn.f32 	%f208, %f207, 0f3BBB989D, 0f3F000000;
	cvt.sat.f32.f32 	%f209, %f208;
	fma.rm.f32 	%f210, %f209, %f113, %f112;
	add.f32 	%f211, %f210, 0fCB40007F;
	neg.f32 	%f212, %f211;
	fma.rn.f32 	%f213, %f207, 0f3FB8AA3B, %f212;
	fma.rn.f32 	%f214, %f207, 0f32A57060, %f213;
	mov.b32 	%r364, %f210;
	shl.b32 	%r365, %r364, 23;
	mov.b32 	%f215, %r365;
	ex2.approx.ftz.f32 	%f216, %f214;
	mul.f32 	%f217, %f216, %f215;
	add.f32 	%f218, %f206, %f217;
	sub.f32 	%f219, %f41, %f108;
	fma.rn.f32 	%f220, %f219, 0f3BBB989D, 0f3F000000;
	cvt.sat.f32.f32 	%f221, %f220;
	fma.rm.f32 	%f222, %f221, %f113, %f112;
	add.f32 	%f223, %f222, 0fCB40007F;
	neg.f32 	%f224, %f223;
	fma.rn.f32 	%f225, %f219, 0f3FB8AA3B, %f224;
	fma.rn.f32 	%f226, %f219, 0f32A57060, %f225;
	mov.b32 	%r366, %f222;
	shl.b32 	%r367, %r366, 23;
	mov.b32 	%f227, %r367;
	ex2.approx.ftz.f32 	%f228, %f226;
	mul.f32 	%f229, %f228, %f227;
	add.f32 	%f230, %f218, %f229;
	sub.f32 	%f231, %f45, %f108;
	fma.rn.f32 	%f232, %f231, 0f3BBB989D, 0f3F000000;
	cvt.sat.f32.f32 	%f233, %f232;
	fma.rm.f32 	%f234, %f233, %f113, %f112;
	add.f32 	%f235, %f234, 0fCB40007F;
	neg.f32 	%f236, %f235;
	fma.rn.f32 	%f237, %f231, 0f3FB8AA3B, %f236;
	fma.rn.f32 	%f238, %f231, 0f32A57060, %f237;
	mov.b32 	%r368, %f234;
	shl.b32 	%r369, %r368, 23;
	mov.b32 	%f239, %r369;
	ex2.approx.ftz.f32 	%f240, %f238;
	mul.f32 	%f241, %f240, %f239;
	add.f32 	%f242, %f230, %f241;
	sub.f32 	%f243, %f49, %f108;
	fma.rn.f32 	%f244, %f243, 0f3BBB989D, 0f3F000000;
	cvt.sat.f32.f32 	%f245, %f244;
	fma.rm.f32 	%f246, %f245, %f113, %f112;
	add.f32 	%f247, %f246, 0fCB40007F;
	neg.f32 	%f248, %f247;
	fma.rn.f32 	%f249, %f243, 0f3FB8AA3B, %f248;
	fma.rn.f32 	%f250, %f243, 0f32A57060, %f249;
	mov.b32 	%r370, %f246;
	shl.b32 	%r371, %r370, 23;
	mov.b32 	%f251, %r371;
	ex2.approx.ftz.f32 	%f252, %f250;
	mul.f32 	%f253, %f252, %f251;
	add.f32 	%f254, %f242, %f253;
	sub.f32 	%f255, %f53, %f108;
	fma.rn.f32 	%f256, %f255, 0f3BBB989D, 0f3F000000;
	cvt.sat.f32.f32 	%f257, %f256;
	fma.rm.f32 	%f258, %f257, %f113, %f112;
	add.f32 	%f259, %f258, 0fCB40007F;
	neg.f32 	%f260, %f259;
	fma.rn.f32 	%f261, %f255, 0f3FB8AA3B, %f260;
	fma.rn.f32 	%f262, %f255, 0f32A57060, %f261;
	mov.b32 	%r372, %f258;
	shl.b32 	%r373, %r372, 23;
	mov.b32 	%f263, %r373;
	ex2.approx.ftz.f32 	%f264, %f262;
	mul.f32 	%f265, %f264, %f263;
	add.f32 	%f266, %f254, %f265;
	sub.f32 	%f267, %f57, %f108;
	fma.rn.f32 	%f268, %f267, 0f3BBB989D, 0f3F000000;
	cvt.sat.f32.f32 	%f269, %f268;
	fma.rm.f32 	%f270, %f269, %f113, %f112;
	add.f32 	%f271, %f270, 0fCB40007F;
	neg.f32 	%f272, %f271;
	fma.rn.f32 	%f273, %f267, 0f3FB8AA3B, %f272;
	fma.rn.f32 	%f274, %f267, 0f32A57060, %f273;
	mov.b32 	%r374, %f270;
	shl.b32 	%r375, %r374, 23;
	mov.b32 	%f275, %r375;
	ex2.approx.ftz.f32 	%f276, %f274;
	mul.f32 	%f277, %f276, %f275;
	add.f32 	%f278, %f266, %f277;
	sub.f32 	%f279, %f61, %f108;
	fma.rn.f32 	%f280, %f279, 0f3BBB989D, 0f3F000000;
	cvt.sat.f32.f32 	%f281, %f280;
	fma.rm.f32 	%f282, %f281, %f113, %f112;
	add.f32 	%f283, %f282, 0fCB40007F;
	neg.f32 	%f284, %f283;
	fma.rn.f32 	%f285, %f279, 0f3FB8AA3B, %f284;
	fma.rn.f32 	%f286, %f279, 0f32A57060, %f285;
	mov.b32 	%r376, %f282;
	shl.b32 	%r377, %r376, 23;
	mov.b32 	%f287, %r377;
	ex2.approx.ftz.f32 	%f288, %f286;
	mul.f32 	%f289, %f288, %f287;
	add.f32 	%f290, %f278, %f289;
	sub.f32 	%f291, %f65, %f108;
	fma.rn.f32 	%f292, %f291, 0f3BBB989D, 0f3F000000;
	cvt.sat.f32.f32 	%f293, %f292;
	fma.rm.f32 	%f294, %f293, %f113, %f112;
	add.f32 	%f295, %f294, 0fCB40007F;
	neg.f32 	%f296, %f295;
	fma.rn.f32 	%f297, %f291, 0f3FB8AA3B, %f296;
	fma.rn.f32 	%f298, %f291, 0f32A57060, %f297;
	mov.b32 	%r378, %f294;
	shl.b32 	%r379, %r378, 23;
	mov.b32 	%f299, %r379;
	ex2.approx.ftz.f32 	%f300, %f298;
	mul.f32 	%f301, %f300, %f299;
	add.f32 	%f302, %f290, %f301;
	sub.f32 	%f303, %f69, %f108;
	fma.rn.f32 	%f304, %f303, 0f3BBB989D, 0f3F000000;
	cvt.sat.f32.f32 	%f305, %f304;
	fma.rm.f32 	%f306, %f305, %f113, %f112;
	add.f32 	%f307, %f306, 0fCB40007F;
	neg.f32 	%f308, %f307;
	fma.rn.f32 	%f309, %f303, 0f3FB8AA3B, %f308;
	fma.rn.f32 	%f310, %f303, 0f32A57060, %f309;
	mov.b32 	%r380, %f306;
	shl.b32 	%r381, %r380, 23;
	mov.b32 	%f311, %r381;
	ex2.approx.ftz.f32 	%f312, %f310;
	mul.f32 	%f313, %f312, %f311;
	add.f32 	%f314, %f302, %f313;
	sub.f32 	%f315, %f73, %f108;
	fma.rn.f32 	%f316, %f315, 0f3BBB989D, 0f3F000000;
	cvt.sat.f32.f32 	%f317, %f316;
	fma.rm.f32 	%f318, %f317, %f113, %f112;
	add.f32 	%f319, %f318, 0fCB40007F;
	neg.f32 	%f320, %f319;
	fma.rn.f32 	%f321, %f315, 0f3FB8AA3B, %f320;
	fma.rn.f32 	%f322, %f315, 0f32A57060, %f321;
	mov.b32 	%r382, %f318;
	shl.b32 	%r383, %r382, 23;
	mov.b32 	%f323, %r383;
	ex2.approx.ftz.f32 	%f324, %f322;
	mul.f32 	%f325, %f324, %f323;
	add.f32 	%f326, %f314, %f325;
	sub.f32 	%f327, %f77, %f108;
	fma.rn.f32 	%f328, %f327, 0f3BBB989D, 0f3F000000;
	cvt.sat.f32.f32 	%f329, %f328;
	fma.rm.f32 	%f330, %f329, %f113, %f112;
	add.f32 	%f331, %f330, 0fCB40007F;
	neg.f32 	%f332, %f331;
	fma.rn.f32 	%f333, %f327, 0f3FB8AA3B, %f332;
	fma.rn.f32 	%f334, %f327, 0f32A57060, %f333;
	mov.b32 	%r384, %f330;
	shl.b32 	%r385, %r384, 23;
	mov.b32 	%f335, %r385;
	ex2.approx.ftz.f32 	%f336, %f334;
	mul.f32 	%f337, %f336, %f335;
	add.f32 	%f338, %f326, %f337;
	sub.f32 	%f339, %f81, %f108;
	fma.rn.f32 	%f340, %f339, 0f3BBB989D, 0f3F000000;
	cvt.sat.f32.f32 	%f341, %f340;
	fma.rm.f32 	%f342, %f341, %f113, %f112;
	add.f32 	%f343, %f342, 0fCB40007F;
	neg.f32 	%f344, %f343;
	fma.rn.f32 	%f345, %f339, 0f3FB8AA3B, %f344;
	fma.rn.f32 	%f346, %f339, 0f32A57060, %f345;
	mov.b32 	%r386, %f342;
	shl.b32 	%r387, %r386, 23;
	mov.b32 	%f347, %r387;
	ex2.approx.ftz.f32 	%f348, %f346;
	mul.f32 	%f349, %f348, %f347;
	add.f32 	%f350, %f338, %f349;
	sub.f32 	%f351, %f85, %f108;
	fma.rn.f32 	%f352, %f351, 0f3BBB989D, 0f3F000000;
	cvt.sat.f32.f32 	%f353, %f352;
	fma.rm.f32 	%f354, %f353, %f113, %f112;
	add.f32 	%f355, %f354, 0fCB40007F;
	neg.f32 	%f356, %f355;
	fma.rn.f32 	%f357, %f351, 0f3FB8AA3B, %f356;
	fma.rn.f32 	%f358, %f351, 0f32A57060, %f357;
	mov.b32 	%r388, %f354;
	shl.b32 	%r389, %r388, 23;
	mov.b32 	%f359, %r389;
	ex2.approx.ftz.f32 	%f360, %f358;
	mul.f32 	%f361, %f360, %f359;
	add.f32 	%f362, %f350, %f361;
	sub.f32 	%f363, %f89, %f108;
	fma.rn.f32 	%f364, %f363, 0f3BBB989D, 0f3F000000;
	cvt.sat.f32.f32 	%f365, %f364;
	fma.rm.f32 	%f366, %f365, %f113, %f112;
	add.f32 	%f367, %f366, 0fCB40007F;
	neg.f32 	%f368, %f367;
	fma.rn.f32 	%f369, %f363, 0f3FB8AA3B, %f368;
	fma.rn.f32 	%f370, %f363, 0f32A57060, %f369;
	mov.b32 	%r390, %f366;
	shl.b32 	%r391, %r390, 23;
	mov.b32 	%f371, %r391;
	ex2.approx.ftz.f32 	%f372, %f370;
	mul.f32 	%f373, %f372, %f371;
	add.f32 	%f374, %f362, %f373;
	sub.f32 	%f375, %f93, %f108;
	fma.rn.f32 	%f376, %f375, 0f3BBB989D, 0f3F000000;
	cvt.sat.f32.f32 	%f377, %f376;
	fma.rm.f32 	%f378, %f377, %f113, %f112;
	add.f32 	%f379, %f378, 0fCB40007F;
	neg.f32 	%f380, %f379;
	fma.rn.f32 	%f381, %f375, 0f3FB8AA3B, %f380;
	fma.rn.f32 	%f382, %f375, 0f32A57060, %f381;
	mov.b32 	%r392, %f378;
	shl.b32 	%r393, %r392, 23;
	mov.b32 	%f383, %r393;
	ex2.approx.ftz.f32 	%f384, %f382;
	mul.f32 	%f385, %f384, %f383;
	add.f32 	%f386, %f374, %f385;
	sub.f32 	%f387, %f97, %f108;
	fma.rn.f32 	%f388, %f387, 0f3BBB989D, 0f3F000000;
	cvt.sat.f32.f32 	%f389, %f388;
	fma.rm.f32 	%f390, %f389, %f113, %f112;
	add.f32 	%f391, %f390, 0fCB40007F;
	neg.f32 	%f392, %f391;
	fma.rn.f32 	%f393, %f387, 0f3FB8AA3B, %f392;
	fma.rn.f32 	%f394, %f387, 0f32A57060, %f393;
	mov.b32 	%r394, %f390;
	shl.b32 	%r395, %r394, 23;
	mov.b32 	%f395, %r395;
	ex2.approx.ftz.f32 	%f396, %f394;
	mul.f32 	%f397, %f396, %f395;
	add.f32 	%f398, %f386, %f397;
	mov.b32 	%r396, %f398;
	shfl.sync.bfly.b32	%r397|%p35, %r396, 16, 31, -1;
	mov.b32 	%f399, %r397;
	add.f32 	%f400, %f398, %f399;
	mov.b32 	%r398, %f400;
	shfl.sync.bfly.b32	%r399|%p36, %r398, 8, 31, -1;
	mov.b32 	%f401, %r399;
	add.f32 	%f402, %f400, %f401;
	mov.b32 	%r400, %f402;
	shfl.sync.bfly.b32	%r401|%p37, %r400, 4, 31, -1;
	mov.b32 	%f403, %r401;
	add.f32 	%f404, %f402, %f403;
	mov.b32 	%r402, %f404;
	shfl.sync.bfly.b32	%r403|%p38, %r402, 2, 31, -1;
	mov.b32 	%f405, %r403;
	add.f32 	%f406, %f404, %f405;
	mov.b32 	%r404, %f406;
	shfl.sync.bfly.b32	%r405|%p39, %r404, 1, 31, -1;
	mov.b32 	%f407, %r405;
	add.f32 	%f408, %f406, %f407;
	div.rn.f32 	%f409, %f121, %f408;
	div.rn.f32 	%f410, %f133, %f408;
	div.rn.f32 	%f411, %f145, %f408;
	div.rn.f32 	%f412, %f157, %f408;
	div.rn.f32 	%f413, %f169, %f408;
	div.rn.f32 	%f414, %f181, %f408;
	div.rn.f32 	%f415, %f193, %f408;
	div.rn.f32 	%f416, %f205, %f408;
	div.rn.f32 	%f417, %f217, %f408;
	div.rn.f32 	%f418, %f229, %f408;
	div.rn.f32 	%f419, %f241, %f408;
	div.rn.f32 	%f420, %f253, %f408;
	div.rn.f32 	%f421, %f265, %f408;
	div.rn.f32 	%f422, %f277, %f408;
	div.rn.f32 	%f423, %f289, %f408;
	div.rn.f32 	%f424, %f301, %f408;
	div.rn.f32 	%f425, %f313, %f408;
	div.rn.f32 	%f426, %f325, %f408;
	div.rn.f32 	%f427, %f337, %f408;
	div.rn.f32 	%f428, %f349, %f408;
	div.rn.f32 	%f429, %f361, %f408;
	div.rn.f32 	%f430, %f373, %f408;
	div.rn.f32 	%f431, %f385, %f408;
	div.rn.f32 	%f432, %f397, %f408;
	mad.lo.s64 	%rd175, %rd178, %rd22, %rd7;
	shl.b64 	%rd176, %rd175, 2;
	add.s64 	%rd177, %rd8, %rd176;
	st.global.f32 	[%rd177], %f409;
	st.global.f32 	[%rd177+128], %f410;
	st.global.f32 	[%rd177+256], %f411;
	st.global.f32 	[%rd177+384], %f412;
	st.global.f32 	[%rd177+512], %f413;
	st.global.f32 	[%rd177+640], %f414;
	st.global.f32 	[%rd177+768], %f415;
	st.global.f32 	[%rd177+896], %f416;
	st.global.f32 	[%rd177+1024], %f417;
	st.global.f32 	[%rd177+1152], %f418;
	st.global.f32 	[%rd177+1280], %f419;
	st.global.f32 	[%rd177+1408], %f420;
	st.global.f32 	[%rd177+1536], %f421;
	st.global.f32 	[%rd177+1664], %f422;
	st.global.f32 	[%rd177+1792], %f423;
	st.global.f32 	[%rd177+1920], %f424;
	st.global.f32 	[%rd177+2048], %f425;
	st.global.f32 	[%rd177+2176], %f426;
	st.global.f32 	[%rd177+2304], %f427;
	st.global.f32 	[%rd177+2432], %f428;
	st.global.f32 	[%rd177+2560], %f429;
	st.global.f32 	[%rd177+2688], %f430;
	st.global.f32 	[%rd177+2816], %f431;
	st.global.f32 	[%rd177+2944], %f432;
	add.s64 	%rd178, %rd178, %rd9;
	setp.lt.s64 	%p40, %rd178, %rd23;
	@%p40 bra 	$L__BB422_4;
$L__BB422_5:
	ret;

}
	// .globl	_Z15SoftmaxWarpImplI22BroadcastScaleMaskLoadIffbLm3EiE11DirectStoreIffEfLi1ELi24ELi32ELi1ELb1EL9Algorithm0EEvT_T0_ll
.visible .entry _Z15SoftmaxWarpImplI22BroadcastScaleMaskLoadIffbLm3EiE11DirectStoreIffEfLi1ELi24ELi32ELi1ELb1EL9Algorithm0EEvT_T0_ll(
	.param .align 8 .b8 _Z15SoftmaxWarpImplI22BroadcastScaleMaskLoadIffbLm3EiE11DirectStoreIffEfLi1ELi24ELi32ELi1ELb1EL9Algorithm0EEvT_T0_ll_param_0[112],
	.param .align 8 .b8 _Z15SoftmaxWarpImplI22BroadcastScaleMaskLoadIffbLm3EiE11DirectStoreIffEfLi1ELi24ELi32ELi1ELb1EL9Algorithm0EEvT_T0_ll_param_1[16],
	.param .u64 _Z15SoftmaxWarpImplI22BroadcastScaleMaskLoadIffbLm3EiE11DirectStoreIffEfLi1ELi24ELi32ELi1ELb1EL9Algorithm0EEvT_T0_ll_param_2,
	.param .u64 _Z15SoftmaxWarpImplI22BroadcastScaleMaskLoadIffbLm3EiE11DirectStoreIffEfLi1ELi24ELi32ELi1ELb1EL9Algorithm0EEvT_T0_ll_param_3
)
{
	.reg .pred 	%p<158>;
	.reg .b16 	%rs<33>;
	.reg .b32 	%r<480>;
	.reg .b32 	%f<555>;
	.reg .b64 	%rd<224>;

	ld.param.u64 	%rd37, [_Z15SoftmaxWarpImplI22BroadcastScaleMaskLoadIffbLm3EiE11DirectStoreIffEfLi1ELi24ELi32ELi1ELb1EL9Algorithm0EEvT_T0_ll_param_1+8];
	ld.param.u64 	%rd36, [_Z15SoftmaxWarpImplI22BroadcastScaleMaskLoadIffbLm3EiE11DirectStoreIffEfLi1ELi24ELi32ELi1ELb1EL9Algorithm0EEvT_T0_ll_param_1];
	ld.param.v2.f32 	{%f123, %f124}, [_Z15SoftmaxWarpImplI22BroadcastScaleMaskLoadIffbLm3EiE11DirectStoreIffEfLi1ELi24ELi32ELi1ELb1EL9Algorithm0EEvT_T0_ll_param_0+104];
	ld.param.u64 	%rd35, [_Z15SoftmaxWarpImplI22BroadcastScaleMaskLoadIffbLm3EiE11DirectStoreIffEfLi1ELi24ELi32ELi1ELb1EL9Algorithm0EEvT_T0_ll_param_0+96];
	ld.param.u32 	%r11, [_Z15SoftmaxWarpImplI22BroadcastScaleMaskLoadIffbLm3EiE11DirectStoreIffEfLi1ELi24ELi32ELi1ELb1EL9Algorithm0EEvT_T0_ll_param_0+80];
	ld.param.v2.u32 	{%r9, %r10}, [_Z15SoftmaxWarpImplI22BroadcastScaleMaskLoadIffbLm3EiE11DirectStoreIffEfLi1ELi24ELi32ELi1ELb1EL9Algorithm0EEvT_T0_ll_param_0+72];
	ld.param.v2.u32 	{%r6, %r7}, [_Z15SoftmaxWarpImplI22BroadcastScaleMaskLoadIffbLm3EiE11DirectStoreIffEfLi1ELi24ELi32ELi1ELb1EL9Algorithm0EEvT_T0_ll_param_0+48];
	ld.param.u64 	%rd31, [_Z15SoftmaxWarpImplI22BroadcastScaleMaskLoadIffbLm3EiE11DirectStoreIffEfLi1ELi24ELi32ELi1ELb1EL9Algorithm0EEvT_T0_ll_param_0+32];
	ld.param.u64 	%rd30, [_Z15SoftmaxWarpImplI22BroadcastScaleMaskLoadIffbLm3EiE11DirectStoreIffEfLi1ELi24ELi32ELi1ELb1EL9Algorithm0EEvT_T0_ll_param_0+24];
	ld.param.u64 	%rd29, [_Z15SoftmaxWarpImplI22BroadcastScaleMaskLoadIffbLm3EiE11DirectStoreIffEfLi1ELi24ELi32ELi1ELb1EL9Algorithm0EEvT_T0_ll_param_0+16];
	ld.param.u64 	%rd28, [_Z15SoftmaxWarpImplI22BroadcastScaleMaskLoadIffbLm3EiE11DirectStoreIffEfLi1ELi24ELi32ELi1ELb1EL9Algorithm0EEvT_T0_ll_param_0+8];
	ld.param.u64 	%rd27, [_Z15SoftmaxWarpImplI22BroadcastScaleMaskLoadIffbLm3EiE11DirectStoreIffEfLi1ELi24ELi32ELi1ELb1EL9Algorithm0EEvT_T0_ll_param_0];
	ld.param.u64 	%rd39, [_Z15SoftmaxWarpImplI22BroadcastScaleMaskLoadIffbLm3EiE11DirectStoreIffEfLi1ELi24ELi32ELi1ELb1EL9Algorithm0EEvT_T0_ll_param_3];
	cvta.to.global.u64 	%rd1, %rd27;
	cvta.to.global.u64 	%rd2, %rd28;
	setp.lt.s64 	%p1, %rd39, 769;
	@%p1 bra 	$L__BB423_2;
	mov.u64 	%rd40, $str;
	cvta.global.u64 	%rd41, %rd40;
	mov.u64 	%rd42, $str$1;
	cvta.global.u64 	%rd43, %rd42;
	mov.u64 	%rd44, __unnamed_414;
	cvta.global.u64 	%rd45, %rd44;
	{ // callseq 413, 0
	.param .b64 param0;
	st.param.b64 	[param0], %rd41;
	.param .b64 param1;
	st.param.b64 	[param1], %rd43;
	.param .b32 param2;
	st.param.b32 	[param2], 254;
	.param .b64 param3;
	st.param.b64 	[param3], %rd45;
	.param .b64 param4;
	st.param.b64 	[param4], 1;
	call.uni 
	__assertfail, 
	(
	param0, 
	param1, 
	param2, 
	param3, 
	param4
	);
	} // callseq 413
$L__BB423_2:
	ld.param.u64 	%rd221, [_Z15SoftmaxWarpImplI22BroadcastScaleMaskLoadIffbLm3EiE11DirectStoreIffEfLi1ELi24ELi32ELi1ELb1EL9Algorithm0EEvT_T0_ll_param_2];
	mov.u32 	%r22, %ctaid.x;
	mov.u32 	%r23, %ntid.y;
	mov.u32 	%r24, %tid.y;
	mad.lo.s32 	%r25, %r22, %r23, %r24;
	cvt.s64.s32 	%rd223, %r25;
	setp.le.s64 	%p2, %rd221, %rd223;
	@%p2 bra 	$L__BB423_101;
	mov.u32 	%r26, %tid.x;
	add.s32 	%r27, %r26, 32;
	cvt.u64.u32 	%rd7, %r27;
	add.s32 	%r28, %r26, 64;
	cvt.u64.u32 	%rd8, %r28;
	add.s32 	%r29, %r26, 96;
	cvt.u64.u32 	%rd9, %r29;
	add.s32 	%r30, %r26, 128;
	cvt.u64.u32 	%rd10, %r30;
	add.s32 	%r31, %r26, 160;
	cvt.u64.u32 	%rd11, %r31;
	add.s32 	%r32, %r26, 512;
	cvt.u64.u32 	%rd12, %r32;
	add.s32 	%r33, %r26, 544;
	cvt.u64.u32 	%rd13, %r33;
	add.s32 	%r34, %r26, 576;
	cvt.u64.u32 	%rd14, %r34;
	add.s32 	%r35, %r26, 608;
	cvt.u64.u32 	%rd15, %r35;
	add.s32 	%r36, %r26, 640;
	cvt.u64.u32 	%rd16, %r36;
	add.s32 	%r37, %r26, 672;
	cvt.u64.u32 	%rd17, %r37;
	add.s32 	%r38, %r26, 704;
	cvt.u64.u32 	%rd18, %r38;
	add.s32 	%r39, %r26, 736;
	cvt.u64.u32 	%rd19, %r39;
$L__BB423_4:
	cvt.u64.u32 	%rd46, %r26;
	setp.le.s64 	%p3, %rd39, %rd46;
	mul.lo.s64 	%rd21, %rd35, %rd223;
	mov.f32 	%f507, 0fFF800000;
	mov.f32 	%f510, %f507;
	@%p3 bra 	$L__BB423_6;
	setp.eq.s64 	%p4, %rd31, 1;
	setp.eq.s64 	%p5, %rd30, 1;
	setp.eq.s64 	%p6, %rd29, 1;
	add.s64 	%rd48, %rd21, %rd46;
	cvt.u32.u64 	%r42, %rd48;
	div.s32 	%r43, %r42, %r6;
	mul.lo.s32 	%r44, %r43, %r6;
	sub.s32 	%r45, %r42, %r44;
	div.s32 	%r46, %r45, %r7;
	mul.lo.s32 	%r47, %r46, %r7;
	sub.s32 	%r48, %r45, %r47;
	selp.b32 	%r49, 0, %r43, %p6;
	selp.b32 	%r50, 0, %r46, %p5;
	selp.b32 	%r51, 0, %r48, %p4;
	mul.lo.s32 	%r52, %r9, %r49;
	mad.lo.s32 	%r53, %r10, %r50, %r52;
	mad.lo.s32 	%r54, %r11, %r51, %r53;
	shl.b64 	%rd49, %rd48, 32;
	shr.s64 	%rd50, %rd49, 30;
	add.s64 	%rd51, %rd1, %rd50;
	ld.global.f32 	%f126, [%rd51];
	cvt.s64.s32 	%rd52, %r54;
	add.s64 	%rd53, %rd2, %rd52;
	ld.global.u8 	%rs9, [%rd53];
	setp.eq.s16 	%p7, %rs9, 0;
	mul.f32 	%f127, %f126, %f124;
	selp.f32 	%f507, %f123, %f127, %p7;
	max.f32 	%f510, %f507, 0fFF800000;
$L__BB423_6:
	setp.le.s64 	%p8, %rd39, %rd7;
	mov.f32 	%f509, 0fFF800000;
	@%p8 bra 	$L__BB423_8;
	setp.eq.s64 	%p9, %rd31, 1;
	setp.eq.s64 	%p10, %rd30, 1;
	setp.eq.s64 	%p11, %rd29, 1;
	add.s64 	%rd54, %rd21, %rd7;
	cvt.u32.u64 	%r55, %rd54;
	div.s32 	%r56, %r55, %r6;
	mul.lo.s32 	%r57, %r56, %r6;
	sub.s32 	%r58, %r55, %r57;
	div.s32 	%r59, %r58, %r7;
	mul.lo.s32 	%r60, %r59, %r7;
	sub.s32 	%r61, %r58, %r60;
	selp.b32 	%r62, 0, %r56, %p11;
	selp.b32 	%r63, 0, %r59, %p10;
	selp.b32 	%r64, 0, %r61, %p9;
	mul.lo.s32 	%r65, %r9, %r62;
	mad.lo.s32 	%r66, %r10, %r63, %r65;
	mad.lo.s32 	%r67, %r11, %r64, %r66;
	shl.b64 	%rd55, %rd54, 32;
	shr.s64 	%rd56, %rd55, 30;
	add.s64 	%rd57, %rd1, %rd56;
	ld.global.f32 	%f129, [%rd57];
	cvt.s64.s32 	%rd58, %r67;
	add.s64 	%rd59, %rd2, %rd58;
	ld.global.u8 	%rs10, [%rd59];
	setp.eq.s16 	%p12, %rs10, 0;
	mul.f32 	%f130, %f129, %f124;
	selp.f32 	%f509, %f123, %f130, %p12;
	max.f32 	%f510, %f510, %f509;
$L__BB423_8:
	setp.le.s64 	%p13, %rd39, %rd8;
	mov.f32 	%f511, 0fFF800000;
	@%p13 bra 	$L__BB423_10;
	setp.eq.s64 	%p14, %rd31, 1;
	setp.eq.s64 	%p15, %rd30, 1;
	setp.eq.s64 	%p16, %rd29, 1;
	add.s64 	%rd60, %rd21, %rd8;
	cvt.u32.u64 	%r68, %rd60;
	div.s32 	%r69, %r68, %r6;
	mul.lo.s32 	%r70, %r69, %r6;
	sub.s32 	%r71, %r68, %r70;
	div.s32 	%r72, %r71, %r7;
	mul.lo.s32 	%r73, %r72, %r7;
	sub.s32 	%r74, %r71, %r73;
	selp.b32 	%r75, 0, %r69, %p16;
	selp.b32 	%r76, 0, %r72, %p15;
	selp.b32 	%r77, 0, %r74, %p14;
	mul.lo.s32 	%r78, %r9, %r75;
	mad.lo.s32 	%r79, %r10, %r76, %r78;
	mad.lo.s32 	%r80, %r11, %r77, %r79;
	shl.b64 	%rd61, %rd60, 32;
	shr.s64 	%rd62, %rd61, 30;
	add.s64 	%rd63, %rd1, %rd62;
	ld.global.f32 	%f132, [%rd63];
	cvt.s64.s32 	%rd64, %r80;
	add.s64 	%rd65, %rd2, %rd64;
	ld.global.u8 	%rs11, [%rd65];
	setp.eq.s16 	%p17, %rs11, 0;
	mul.f32 	%f133, %f132, %f124;
	selp.f32 	%f511, %f123, %f133, %p17;
	max.f32 	%f510, %f510, %f511;
$L__BB423_10:
	setp.le.s64 	%p18, %rd39, %rd9;
	mov.f32 	%f513, 0fFF800000;
	@%p18 bra 	$L__BB423_12;
	setp.eq.s64 	%p19, %rd31, 1;
	setp.eq.s64 	%p20, %rd30, 1;
	setp.eq.s64 	%p21, %rd29, 1;
	add.s64 	%rd66, %rd21, %rd9;
	cvt.u32.u64 	%r81, %rd66;
	div.s32 	%r82, %r81, %r6;
	mul.lo.s32 	%r83, %r82, %r6;
	sub.s32 	%r84, %r81, %r83;
	div.s32 	%r85, %r84, %r7;
	mul.lo.s32 	%r86, %r85, %r7;
	sub.s32 	%r87, %r84, %r86;
	selp.b32 	%r88, 0, %r82, %p21;
	selp.b32 	%r89, 0, %r85, %p20;
	selp.b32 	%r90, 0, %r87, %p19;
	mul.lo.s32 	%r91, %r9, %r88;
	mad.lo.s32 	%r92, %r10, %r89, %r91;
	mad.lo.s32 	%r93, %r11, %r90, %r92;
	shl.b64 	%rd67, %rd66, 32;
	shr.s64 	%rd68, %rd67, 30;
	add.s64 	%rd69, %rd1, %rd68;
	ld.global.f32 	%f135, [%rd69];
	cvt.s64.s32 	%rd70, %r93;
	add.s64 	%rd71, %rd2, %rd70;
	ld.global.u8 	%rs12, [%rd71];
	setp.eq.s16 	%p22, %rs12, 0;
	mul.f32 	%f136, %f135, %f124;
	selp.f32 	%f513, %f123, %f136, %p22;
	max.f32 	%f510, %f510, %f513;
$L__BB423_12:
	setp.le.s64 	%p23, %rd39, %rd10;
	mov.f32 	%f515, 0fFF800000;
	@%p23 bra 	$L__BB423_14;
	setp.eq.s64 	%p24, %rd31, 1;
	setp.eq.s64 	%p25, %rd30, 1;
	setp.eq.s64 	%p26, %rd29, 1;
	add.s64 	%rd72, %rd21, %rd10;
	cvt.u32.u64 	%r94, %rd72;
	div.s32 	%r95, %r94, %r6;
	mul.lo.s32 	%r96, %r95, %r6;
	sub.s32 	%r97, %r94, %r96;
	div.s32 	%r98, %r97, %r7;
	mul.lo.s32 	%r99, %r98, %r7;
	sub.s32 	%r100, %r97, %r99;
	selp.b32 	%r101, 0, %r95, %p26;
	selp.b32 	%r102, 0, %r98, %p25;
	selp.b32 	%r103, 0, %r100, %p24;
	mul.lo.s32 	%r104, %r9, %r101;
	mad.lo.s32 	%r105, %r10, %r102, %r104;
	mad.lo.s32 	%r106, %r11, %r103, %r105;
	shl.b64 	%rd73, %rd72, 32;
	shr.s64 	%rd74, %rd73, 30;
	add.s64 	%rd75, %rd1, %rd74;
	ld.global.f32 	%f138, [%rd75];
	cvt.s64.s32 	%rd76, %r106;
	add.s64 	%rd77, %rd2, %rd76;
	ld.global.u8 	%rs13, [%rd77];
	setp.eq.s16 	%p27, %rs13, 0;
	mul.f32 	%f139, %f138, %f124;
	selp.f32 	%f515, %f123, %f139, %p27;
	max.f32 	%f510, %f510, %f515;
$L__BB423_14:
	setp.le.s64 	%p28, %rd39, %rd11;
	mov.f32 	%f517, 0fFF800000;
	@%p28 bra 	$L__BB423_16;
	setp.eq.s64 	%p29, %rd31, 1;
	setp.eq.s64 	%p30, %rd30, 1;
	setp.eq.s64 	%p31, %rd29, 1;
	add.s64 	%rd78, %rd21, %rd11;
	cvt.u32.u64 	%r107, %rd78;
	div.s32 	%r108, %r107, %r6;
	mul.lo.s32 	%r109, %r108, %r6;
	sub.s32 	%r110, %r107, %r109;
	div.s32 	%r111, %r110, %r7;
	mul.lo.s32 	%r112, %r111, %r7;
	sub.s32 	%r113, %r110, %r112;
	selp.b32 	%r114, 0, %r108, %p31;
	selp.b32 	%r115, 0, %r111, %p30;
	selp.b32 	%r116, 0, %r113, %p29;
	mul.lo.s32 	%r117, %r9, %r114;
	mad.lo.s32 	%r118, %r10, %r115, %r117;
	mad.lo.s32 	%r119, %r11, %r116, %r118;
	shl.b64 	%rd79, %rd78, 32;
	shr.s64 	%rd80, %rd79, 30;
	add.s64 	%rd81, %rd1, %rd80;
	ld.global.f32 	%f141, [%rd81];
	cvt.s64.s32 	%rd82, %r119;
	add.s64 	%rd83, %rd2, %rd82;
	ld.global.u8 	%rs14, [%rd83];
	setp.eq.s16 	%p32, %rs14, 0;
	mul.f32 	%f142, %f141, %f124;
	selp.f32 	%f517, %f123, %f142, %p32;
	max.f32 	%f510, %f510, %f517;
$L__BB423_16:
	mov.u32 	%r120, %tid.x;
	add.s32 	%r121, %r120, 192;
	cvt.u64.u32 	%rd22, %r121;
	setp.le.s64 	%p33, %rd39, %rd22;
	mov.f32 	%f519, 0fFF800000;
	@%p33 bra 	$L__BB423_18;
	setp.eq.s64 	%p34, %rd31, 1;
	setp.eq.s64 	%p35, %rd30, 1;
	setp.eq.s64 	%p36, %rd29, 1;
	add.s64 	%rd84, %rd21, %rd22;
	cvt.u32.u64 	%r122, %rd84;
	div.s32 	%r123, %r122, %r6;
	mul.lo.s32 	%r124, %r123, %r6;
	sub.s32 	%r125, %r122, %r124;
	div.s32 	%r126, %r125, %r7;
	mul.lo.s32 	%r127, %r126, %r7;
	sub.s32 	%r128, %r125, %r127;
	selp.b32 	%r129, 0, %r123, %p36;
	selp.b32 	%r130, 0, %r126, %p35;
	selp.b32 	%r131, 0, %r128, %p34;
	mul.lo.s32 	%r132, %r9, %r129;
	mad.lo.s32 	%r133, %r10, %r130, %r132;
	mad.lo.s32 	%r134, %r11, %r131, %r133;
	shl.b64 	%rd85, %rd84, 32;
	shr.s64 	%rd86, %rd85, 30;
	add.s64 	%rd87, %rd1, %rd86;
	ld.global.f32 	%f144, [%rd87];
	cvt.s64.s32 	%rd88, %r134;
	add.s64 	%rd89, %rd2, %rd88;
	ld.global.u8 	%rs15, [%rd89];
	setp.eq.s16 	%p37, %rs15, 0;
	mul.f32 	%f145, %f144, %f124;
	selp.f32 	%f519, %f123, %f145, %p37;
	max.f32 	%f510, %f510, %f519;
$L__BB423_18:
	add.s32 	%r136, %r120, 224;
	cvt.u64.u32 	%rd23, %r136;
	setp.le.s64 	%p38, %rd39, %rd23;
	mov.f32 	%f521, 0fFF800000;
	@%p38 bra 	$L__BB423_20;
	setp.eq.s64 	%p39, %rd31, 1;
	setp.eq.s64 	%p40, %rd30, 1;
	setp.eq.s64 	%p41, %rd29, 1;
	add.s64 	%rd90, %rd21, %rd23;
	cvt.u32.u64 	%r137, %rd90;
	div.s32 	%r138, %r137, %r6;
	mul.lo.s32 	%r139, %r138, %r6;
	sub.s32 	%r140, %r137, %r139;
	div.s32 	%r141, %r140, %r7;
	mul.lo.s32 	%r142, %r141, %r7;
	sub.s32 	%r143, %r140, %r142;
	selp.b32 	%r144, 0, %r138, %p41;
	selp.b32 	%r145, 0, %r141, %p40;
	selp.b32 	%r146, 0, %r143, %p39;
	mul.lo.s32 	%r147, %r9, %r144;
	mad.lo.s32 	%r148, %r10, %r145, %r147;
	mad.lo.s32 	%r149, %r11, %r146, %r148;
	shl.b64 	%rd91, %rd90, 32;
	shr.s64 	%rd92, %rd91, 30;
	add.s64 	%rd93, %rd1, %rd92;
	ld.global.f32 	%f147, [%rd93];
	cvt.s64.s32 	%rd94, %r149;
	add.s64 	%rd95, %rd2, %rd94;
	ld.global.u8 	%rs16, [%rd95];
	setp.eq.s16 	%p42, %rs16, 0;
	mul.f32 	%f148, %f147, %f124;
	selp.f32 	%f521, %f123, %f148, %p42;
	max.f32 	%f510, %f510, %f521;
$L__BB423_20:
	add.s32 	%r151, %r120, 256;
	cvt.u64.u32 	%rd96, %r151;
	setp.le.s64 	%p43, %rd39, %rd96;
	mov.f32 	%f523, 0fFF800000;
	@%p43 bra 	$L__BB423_22;
	setp.eq.s64 	%p44, %rd31, 1;
	setp.eq.s64 	%p45, %rd30, 1;
	setp.eq.s64 	%p46, %rd29, 1;
	add.s64 	%rd98, %rd21, %rd96;
	cvt.u32.u64 	%r154, %rd98;
	div.s32 	%r155, %r154, %r6;
	mul.lo.s32 	%r156, %r155, %r6;
	sub.s32 	%r157, %r154, %r156;
	div.s32 	%r158, %r157, %r7;
	mul.lo.s32 	%r159, %r158, %r7;
	sub.s32 	%r160, %r157, %r159;
	selp.b32 	%r161, 0, %r155, %p46;
	selp.b32 	%r162, 0, %r158, %p45;
	selp.b32 	%r163, 0, %r160, %p44;
	mul.lo.s32 	%r164, %r9, %r161;
	mad.lo.s32 	%r165, %r10, %r162, %r164;
	mad.lo.s32 	%r166, %r11, %r163, %r165;
	shl.b64 	%rd99, %rd98, 32;
	shr.s64 	%rd100, %rd99, 30;
	add.s64 	%rd101, %rd1, %rd100;
	ld.global.f32 	%f150, [%rd101];
	cvt.s64.s32 	%rd102, %r166;
	add.s64 	%rd103, %rd2, %rd102;
	ld.global.u8 	%rs17, [%rd103];
	setp.eq.s16 	%p47, %rs17, 0;
	mul.f32 	%f151, %f150, %f124;
	selp.f32 	%f523, %f123, %f151, %p47;
	max.f32 	%f510, %f510, %f523;
$L__BB423_22:
	add.s32 	%r168, %r120, 288;
	cvt.u64.u32 	%rd24, %r168;
	setp.le.s64 	%p48, %rd39, %rd24;
	mov.f32 	%f525, 0fFF800000;
	@%p48 bra 	$L__BB423_24;
	setp.eq.s64 	%p49, %rd31, 1;
	setp.eq.s64 	%p50, %rd30, 1;
	setp.eq.s64 	%p51, %rd29, 1;
	add.s64 	%rd104, %rd21, %rd24;
	cvt.u32.u64 	%r169, %rd104;
	div.s32 	%r170, %r169, %r6;
	mul.lo.s32 	%r171, %r170, %r6;
	sub.s32 	%r172, %r169, %r171;
	div.s32 	%r173, %r172, %r7;
	mul.lo.s32 	%r174, %r173, %r7;
	sub.s32 	%r175, %r172, %r174;
	selp.b32 	%r176, 0, %r170, %p51;
	selp.b32 	%r177, 0, %r173, %p50;
	selp.b32 	%r178, 0, %r175, %p49;
	mul.lo.s32 	%r179, %r9, %r176;
	mad.lo.s32 	%r180, %r10, %r177, %r179;
	mad.lo.s32 	%r181, %r11, %r178, %r180;
	shl.b64 	%rd105, %rd104, 32;
	shr.s64 	%rd106, %rd105, 30;
	add.s64 	%rd107, %rd1, %rd106;
	ld.global.f32 	%f153, [%rd107];
	cvt.s64.s32 	%rd108, %r181;
	add.s64 	%rd109, %rd2, %rd108;
	ld.global.u8 	%rs18, [%rd109];
	setp.eq.s16 	%p52, %rs18, 0;
	mul.f32 	%f154, %f153, %f124;
	selp.f32 	%f525, %f123, %f154, %p52;
	max.f32 	%f510, %f510, %f525;
$L__BB423_24:
	add.s32 	%r183, %r120, 320;
	cvt.u64.u32 	%rd110, %r183;
	setp.le.s64 	%p53, %rd39, %rd110;
	mov.f32 	%f527, 0fFF800000;
	@%p53 bra 	$L__BB423_26;
	setp.eq.s64 	%p54, %rd31, 1;
	setp.eq.s64 	%p55, %rd30, 1;
	setp.eq.s64 	%p56, %rd29, 1;
	add.s64 	%rd112, %rd21, %rd110;
	cvt.u32.u64 	%r186, %rd112;
	div.s32 	%r187, %r186, %r6;
	mul.lo.s32 	%r188, %r187, %r6;
	sub.s32 	%r189, %r186, %r188;
	div.s32 	%r190, %r189, %r7;
	mul.lo.s32 	%r191, %r190, %r7;
	sub.s32 	%r192, %r189, %r191;
	selp.b32 	%r193, 0, %r187, %p56;
	selp.b32 	%r194, 0, %r190, %p55;
	selp.b32 	%r195, 0, %r192, %p54;
	mul.lo.s32 	%r196, %r9, %r193;
	mad.lo.s32 	%r197, %r10, %r194, %r196;
	mad.lo.s32 	%r198, %r11, %r195, %r197;
	shl.b64 	%rd113, %rd112, 32;
	shr.s64 	%rd114, %rd113, 30;
	add.s64 	%rd115, %rd1, %rd114;
	ld.global.f32 	%f156, [%rd115];
	cvt.s64.s32 	%rd116, %r198;
	add.s64 	%rd117, %rd2, %rd116;
	ld.global.u8 	%rs19, [%rd117];
	setp.eq.s16 	%p57, %rs19, 0;
	mul.f32 	%f157, %f156, %f124;
	selp.f32 	%f527, %f123, %f157, %p57;
	max.f32 	%f510, %f510, %f527;
$L__BB423_26:
	add.s32 	%r200, %r120, 352;
	cvt.u64.u32 	%rd118, %r200;
	setp.le.s64 	%p58, %rd39, %rd118;
	mov.f32 	%f529, 0fFF800000;
	@%p58 bra 	$L__BB423_28;
	setp.eq.s64 	%p59, %rd31, 1;
	setp.eq.s64 	%p60, %rd30, 1;
	setp.eq.s64 	%p61, %rd29, 1;
	add.s64 	%rd120, %rd21, %rd118;
	cvt.u32.u64 	%r203, %rd120;
	div.s32 	%r204, %r203, %r6;
	mul.lo.s32 	%r205, %r204, %r6;
	sub.s32 	%r206, %r203, %r205;
	div.s32 	%r207, %r206, %r7;
	mul.lo.s32 	%r208, %r207, %r7;
	sub.s32 	%r209, %r206, %r208;
	selp.b32 	%r210, 0, %r204, %p61;
	selp.b32 	%r211, 0, %r207, %p60;
	selp.b32 	%r212, 0, %r209, %p59;
	mul.lo.s32 	%r213, %r9, %r210;
	mad.lo.s32 	%r214, %r10, %r211, %r213;
	mad.lo.s32 	%r215, %r11, %r212, %r214;
	shl.b64 	%rd121, %rd120, 32;
	shr.s64 	%rd122, %rd121, 30;
	add.s64 	%rd123, %rd1, %rd122;
	ld.global.f32 	%f159, [%rd123];
	cvt.s64.s32 	%rd124, %r215;
	add.s64 	%rd125, %rd2, %rd124;
	ld.global.u8 	%rs20, [%rd125];
	setp.eq.s16 	%p62, %rs20, 0;
	mul.f32 	%f160, %f159, %f124;
	selp.f32 	%f529, %f123, %f160, %p62;
	max.f32 	%f510, %f510, %f529;
$L__BB423_28:
	add.s32 	%r217, %r120, 384;
	cvt.u64.u32 	%rd126, %r217;
	setp.le.s64 	%p63, %rd39, %rd126;
	mov.f32 	%f531, 0fFF800000;
	@%p63 bra 	$L__BB423_30;
	setp.eq.s64 	%p64, %rd31, 1;
	setp.eq.s64 	%p65, %rd30, 1;
	setp.eq.s64 	%p66, %rd29, 1;
	cvt.u64.u32 	%rd127, %r217;
	add.s64 	%rd128, %rd21, %rd127;
	cvt.u32.u64 	%r220, %rd128;
	div.s32 	%r221, %r220, %r6;
	mul.lo.s32 	%r222, %r221, %r6;
	sub.s32 	%r223, %r220, %r222;
	div.s32 	%r224, %r223, %r7;
	mul.lo.s32 	%r225, %r224, %r7;
	sub.s32 	%r226, %r223, %r225;
	selp.b32 	%r227, 0, %r221, %p66;
	selp.b32 	%r228, 0, %r224, %p65;
	selp.b32 	%r229, 0, %r226, %p64;
	mul.lo.s32 	%r230, %r9, %r227;
	mad.lo.s32 	%r231, %r10, %r228, %r230;
	mad.lo.s32 	%r232, %r11, %r229, %r231;
	shl.b64 	%rd129, %rd128, 32;
	shr.s64 	%rd130, %rd129, 30;
	add.s64 	%rd131, %rd1, %rd130;
	ld.global.f32 	%f162, [%rd131];
	cvt.s64.s32 	%rd132, %r232;
	add.s64 	%rd133, %rd2, %rd132;
	ld.global.u8 	%rs21, [%rd133];
	setp.eq.s16 	%p67, %rs21, 0;
	mul.f32 	%f163, %f162, %f124;
	selp.f32 	%f531, %f123, %f163, %p67;
	max.f32 	%f510, %f510, %f531;
$L__BB423_30:
	add.s32 	%r234, %r120, 416;
	cvt.u64.u32 	%rd134, %r234;
	setp.le.s64 	%p68, %rd39, %rd134;
	mov.f32 	%f533, 0fFF800000;
	@%p68 bra 	$L__BB423_32;
	setp.eq.s64 	%p69, %rd31, 1;
	setp.eq.s64 	%p70, %rd30, 1;
	setp.eq.s64 	%p71, %rd29, 1;
	cvt.u64.u32 	%rd135, %r234;
	add.s64 	%rd136, %rd21, %rd135;
	cvt.u32.u64 	%r237, %rd136;
	div.s32 	%r238, %r237, %r6;
	mul.lo.s32 	%r239, %r238, %r6;
	sub.s32 	%r240, %r237, %r239;
	div.s32 	%r241, %r240, %r7;
	mul.lo.s32 	%r242, %r241, %r7;
	sub.s32 	%r243, %r240, %r242;
	selp.b32 	%r244, 0, %r238, %p71;
	selp.b32 	%r245, 0, %r241, %p70;
	selp.b32 	%r246, 0, %r243, %p69;
	mul.lo.s32 	%r247, %r9, %r244;
	mad.lo.s32 	%r248, %r10, %r245, %r247;
	mad.lo.s32 	%r249, %r11, %r246, %r248;
	shl.b64 	%rd137, %rd136, 32;
	shr.s64 	%rd138, %rd137, 30;
	add.s64 	%rd139, %rd1, %rd138;
	ld.global.f32 	%f165, [%rd139];
	cvt.s64.s32 	%rd140, %r249;
	add.s64 	%rd141, %rd2, %rd140;
	ld.global.u8 	%rs22, [%rd141];
	setp.eq.s16 	%p72, %rs22, 0;
	mul.f32 	%f166, %f165, %f124;
	selp.f32 	%f533, %f123, %f166, %p72;
	max.f32 	%f510, %f510, %f533;
$L__BB423_32:
	add.s32 	%r251, %r120, 448;
	cvt.u64.u32 	%rd142, %r251;
	setp.le.s64 	%p73, %rd39, %rd142;
	mov.f32 	%f535, 0fFF800000;
	@%p73 bra 	$L__BB423_34;
	setp.eq.s64 	%p74, %rd31, 1;
	setp.eq.s64 	%p75, %rd30, 1;
	setp.eq.s64 	%p76, %rd29, 1;
	add.s32 	%r253, %r120, 448;
	cvt.u64.u32 	%rd143, %r253;
	add.s64 	%rd144, %rd21, %rd143;
	cvt.u32.u64 	%r254, %rd144;
	div.s32 	%r255, %r254, %r6;
	mul.lo.s32 	%r256, %r255, %r6;
	sub.s32 	%r257, %r254, %r256;
	div.s32 	%r258, %r257, %r7;
	mul.lo.s32 	%r259, %r258, %r7;
	sub.s32 	%r260, %r257, %r259;
	selp.b32 	%r261, 0, %r255, %p76;
	selp.b32 	%r262, 0, %r258, %p75;
	selp.b32 	%r263, 0, %r260, %p74;
	mul.lo.s32 	%r264, %r9, %r261;
	mad.lo.s32 	%r265, %r10, %r262, %r264;
	mad.lo.s32 	%r266, %r11, %r263, %r265;
	shl.b64 	%rd145, %rd144, 32;
	shr.s64 	%rd146, %rd145, 30;
	add.s64 	%rd147, %rd1, %rd146;
	ld.global.f32 	%f168, [%rd147];
	cvt.s64.s32 	%rd148, %r266;
	add.s64 	%rd149, %rd2, %rd148;
	ld.global.u8 	%rs23, [%rd149];
	setp.eq.s16 	%p77, %rs23, 0;
	mul.f32 	%f169, %f168, %f124;
	selp.f32 	%f535, %f123, %f169, %p77;
	max.f32 	%f510, %f510, %f535;
$L__BB423_34:
	add.s32 	%r268, %r120, 480;
	cvt.u64.u32 	%rd150, %r268;
	setp.le.s64 	%p78, %rd39, %rd150;
	mov.f32 	%f537, 0fFF800000;
	@%p78 bra 	$L__BB423_36;
	setp.eq.s64 	%p79, %rd31, 1;
	setp.eq.s64 	%p80, %rd30, 1;
	setp.eq.s64 	%p81, %rd29, 1;
	add.s32 	%r270, %r120, 480;
	cvt.u64.u32 	%rd151, %r270;
	add.s64 	%rd152, %rd21, %rd151;
	cvt.u32.u64 	%r271, %rd152;
	div.s32 	%r272, %r271, %r6;
	mul.lo.s32 	%r273, %r272, %r6;
	sub.s32 	%r274, %r271, %r273;
	div.s32 	%r275, %r274, %r7;
	mul.lo.s32 	%r276, %r275, %r7;
	sub.s32 	%r277, %r274, %r276;
	selp.b32 	%r278, 0, %r272, %p81;
	selp.b32 	%r279, 0, %r275, %p80;
	selp.b32 	%r280, 0, %r277, %p79;
	mul.lo.s32 	%r281, %r9, %r278;
	mad.lo.s32 	%r282, %r10, %r279, %r281;
	mad.lo.s32 	%r283, %r11, %r280, %r282;
	shl.b64 	%rd153, %rd152, 32;
	shr.s64 	%rd154, %rd153, 30;
	add.s64 	%rd155, %rd1, %rd154;
	ld.global.f32 	%f171, [%rd155];
	cvt.s64.s32 	%rd156, %r283;
	add.s64 	%rd157, %rd2, %rd156;
	ld.global.u8 	%rs24, [%rd157];
	setp.eq.s16 	%p82, %rs24, 0;
	mul.f32 	%f172, %f171, %f124;
	selp.f32 	%f537, %f123, %f172, %p82;
	max.f32 	%f510, %f510, %f537;
$L__BB423_36:
	setp.le.s64 	%p83, %rd39, %rd12;
	mov.f32 	%f539, 0fFF800000;
	@%p83 bra 	$L__BB423_38;
	setp.eq.s64 	%p84, %rd31, 1;
	setp.eq.s64 	%p85, %rd30, 1;
	setp.eq.s64 	%p86, %rd29, 1;
	add.s64 	%rd158, %rd21, %rd12;
	cvt.u32.u64 	%r284, %rd158;
	div.s32 	%r285, %r284, %r6;
	mul.lo.s32 	%r286, %r285, %r6;
	sub.s32 	%r287, %r284, %r286;
	div.s32 	%r288, %r287, %r7;
	mul.lo.s32 	%r289, %r288, %r7;
	sub.s32 	%r290, %r287, %r289;
	selp.b32 	%r291, 0, %r285, %p86;
	selp.b32 	%r292, 0, %r288, %p85;
	selp.b32 	%r293, 0, %r290, %p84;
	mul.lo.s32 	%r294, %r9, %r291;
	mad.lo.s32 	%r295, %r10, %r292, %r294;
	mad.lo.s32 	%r296, %r11, %r293, %r295;
	shl.b64 	%rd159, %rd158, 32;
	shr.s64 	%rd160, %rd159, 30;
	add.s64 	%rd161, %rd1, %rd160;
	ld.global.f32 	%f174, [%rd161];
	cvt.s64.s32 	%rd162, %r296;
	add.s64 	%rd163, %rd2, %rd162;
	ld.global.u8 	%rs25, [%rd163];
	setp.eq.s16 	%p87, %rs25, 0;
	mul.f32 	%f175, %f174, %f124;
	selp.f32 	%f539, %f123, %f175, %p87;
	max.f32 	%f510, %f510, %f539;
$L__BB423_38:
	setp.le.s64 	%p88, %rd39, %rd13;
	mov.f32 	%f541, 0fFF800000;
	@%p88 bra 	$L__BB423_40;
	setp.eq.s64 	%p89, %rd31, 1;
	setp.eq.s64 	%p90, %rd30, 1;
	setp.eq.s64 	%p91, %rd29, 1;
	add.s64 	%rd164, %rd21, %rd13;
	cvt.u32.u64 	%r297, %rd164;
	div.s32 	%r298, %r297, %r6;
	mul.lo.s32 	%r299, %r298, %r6;
	sub.s32 	%r300, %r297, %r299;
	div.s32 	%r301, %r300, %r7;
	mul.lo.s32 	%r302, %r301, %r7;
	sub.s32 	%r303, %r300, %r302;
	selp.b32 	%r304, 0, %r298, %p91;
	selp.b32 	%r305, 0, %r301, %p90;
	selp.b32 	%r306, 0, %r303, %p89;
	mul.lo.s32 	%r307, %r9, %r304;
	mad.lo.s32 	%r308, %r10, %r305, %r307;
	mad.lo.s32 	%r309, %r11, %r306, %r308;
	shl.b64 	%rd165, %rd164, 32;
	shr.s64 	%rd166, %rd165, 30;
	add.s64 	%rd167, %rd1, %rd166;
	ld.global.f32 	%f177, [%rd167];
	cvt.s64.s32 	%rd168, %r309;
	add.s64 	%rd169, %rd2, %rd168;
	ld.global.u8 	%rs26, [%rd169];
	setp.eq.s16 	%p92, %rs26, 0;
	mul.f32 	%f178, %f177, %f124;
	selp.f32 	%f541, %f123, %f178, %p92;
	max.f32 	%f510, %f510, %f541;
$L__BB423_40:
	setp.le.s64 	%p93, %rd39, %rd14;
	mov.f32 	%f543, 0fFF800000;
	@%p93 bra 	$L__BB423_42;
	setp.eq.s64 	%p94, %rd31, 1;
	setp.eq.s64 	%p95, %rd30, 1;
	setp.eq.s64 	%p96, %rd29, 1;
	add.s64 	%rd170, %rd21, %rd14;
	cvt.u32.u64 	%r310, %rd170;
	div.s32 	%r311, %r310, %r6;
	mul.lo.s32 	%r312, %r311, %r6;
	sub.s32 	%r313, %r310, %r312;
	div.s32 	%r314, %r313, %r7;
	mul.lo.s32 	%r315, %r314, %r7;
	sub.s32 	%r316, %r313, %r315;
	selp.b32 	%r317, 0, %r311, %p96;
	selp.b32 	%r318, 0, %r314, %p95;
	selp.b32 	%r319, 0, %r316, %p94;
	mul.lo.s32 	%r320, %r9, %r317;
	mad.lo.s32 	%r321, %r10, %r318, %r320;
	mad.lo.s32 	%r322, %r11, %r319, %r321;
	shl.b64 	%rd171, %rd170, 32;
	shr.s64 	%rd172, %rd171, 30;
	add.s64 	%rd173, %rd1, %rd172;
	ld.global.f32 	%f180, [%rd173];
	cvt.s64.s32 	%rd174, %r322;
	add.s64 	%rd175, %rd2, %rd174;
	ld.global.u8 	%rs27, [%rd175];
	setp.eq.s16 	%p97, %rs27, 0;
	mul.f32 	%f181, %f180, %f124;
	selp.f32 	%f543, %f123, %f181, %p97;
	max.f32 	%f510, %f510, %f543;
$L__BB423_42:
	setp.le.s64 	%p98, %rd39, %rd15;
	mov.f32 	%f545, 0fFF800000;
	@%p98 bra 	$L__BB423_44;
	setp.eq.s64 	%p99, %rd31, 1;
	setp.eq.s64 	%p100, %rd30, 1;
	setp.eq.s64 	%p101, %rd29, 1;
	add.s64 	%rd176, %rd21, %rd15;
	cvt.u32.u64 	%r323, %rd176;
	div.s32 	%r324, %r323, %r6;
	mul.lo.s32 	%r325, %r324, %r6;
	sub.s32 	%r326, %r323, %r325;
	div.s32 	%r327, %r326, %r7;
	mul.lo.s32 	%r328, %r327, %r7;
	sub.s32 	%r329, %r326, %r328;
	selp.b32 	%r330, 0, %r324, %p101;
	selp.b32 	%r331, 0, %r327, %p100;
	selp.b32 	%r332, 0, %r329, %p99;
	mul.lo.s32 	%r333, %r9, %r330;
	mad.lo.s32 	%r334, %r10, %r331, %r333;
	mad.lo.s32 	%r335, %r11, %r332, %r334;
	shl.b64 	%rd177, %rd176, 32;
	shr.s64 	%rd178, %rd177, 30;
	add.s64 	%rd179, %rd1, %rd178;
	ld.global.f32 	%f183, [%rd179];
	cvt.s64.s32 	%rd180, %r335;
	add.s64 	%rd181, %rd2, %rd180;
	ld.global.u8 	%rs28, [%rd181];
	setp.eq.s16 	%p102, %rs28, 0;
	mul.f32 	%f184, %f183, %f124;
	selp.f32 	%f545, %f123, %f184, %p102;
	max.f32 	%f510, %f510, %f545;
$L__BB423_44:
	setp.le.s64 	%p103, %rd39, %rd16;
	mov.f32 	%f547, 0fFF800000;
	@%p103 bra 	$L__BB423_46;
	setp.eq.s64 	%p104, %rd31, 1;
	setp.eq.s64 	%p105, %rd30, 1;
	setp.eq.s64 	%p106, %rd29, 1;
	add.s64 	%rd182, %rd21, %rd16;
	cvt.u32.u64 	%r336, %rd182;
	div.s32 	%r337, %r336, %r6;
	mul.lo.s32 	%r338, %r337, %r6;
	sub.s32 	%r339, %r336, %r338;
	div.s32 	%r340, %r339, %r7;
	mul.lo.s32 	%r341, %r340, %r7;
	sub.s32 	%r342, %r339, %r341;
	selp.b32 	%r343, 0, %r337, %p106;
	selp.b32 	%r344, 0, %r340, %p105;
	selp.b32 	%r345, 0, %r342, %p104;
	mul.lo.s32 	%r346, %r9, %r343;
	mad.lo.s32 	%r347, %r10, %r344, %r346;
	mad.lo.s32 	%r348, %r11, %r345, %r347;
	shl.b64 	%rd183, %rd182, 32;
	shr.s64 	%rd184, %rd183, 30;
	add.s64 	%rd185, %rd1, %rd184;
	ld.global.f32 	%f186, [%rd185];
	cvt.s64.s32 	%rd186, %r348;
	add.s64 	%rd187, %rd2, %rd186;
	ld.global.u8 	%rs29, [%rd187];
	setp.eq.s16 	%p107, %rs29, 0;
	mul.f32 	%f187, %f186, %f124;
	selp.f32 	%f547, %f123, %f187, %p107;
	max.f32 	%f510, %f510, %f547;
$L__BB423_46:
	setp.le.s64 	%p108, %rd39, %rd17;
	mov.f32 	%f549, 0fFF800000;
	@%p108 bra 	$L__BB423_48;
	setp.eq.s64 	%p109, %rd31, 1;
	setp.eq.s64 	%p110, %rd30, 1;
	setp.eq.s64 	%p111, %rd29, 1;
	add.s64 	%rd188, %rd21, %rd17;
	cvt.u32.u64 	%r349, %rd188;
	div.s32 	%r350, %r349, %r6;
	mul.lo.s32 	%r351, %r350, %r6;
	sub.s32 	%r352, %r349, %r351;
	div.s32 	%r353, %r352, %r7;
	mul.lo.s32 	%r354, %r353, %r7;
	sub.s32 	%r355, %r352, %r354;
	selp.b32 	%r356, 0, %r350, %p111;
	selp.b32 	%r357, 0, %r353, %p110;
	selp.b32 	%r358, 0, %r355, %p109;
	mul.lo.s32 	%r359, %r9, %r356;
	mad.lo.s32 	%r360, %r10, %r357, %r359;
	mad.lo.s32 	%r361, %r11, %r358, %r360;
	shl.b64 	%rd189, %rd188, 32;
	shr.s64 	%rd190, %rd189, 30;
	add.s64 	%rd191, %rd1, %rd190;
	ld.global.f32 	%f189, [%rd191];
	cvt.s64.s32 	%rd192, %r361;
	add.s64 	%rd193, %rd2, %rd192;
	ld.global.u8 	%rs30, [%rd193];
	setp.eq.s16 	%p112, %rs30, 0;
	mul.f32 	%f190, %f189, %f124;
	selp.f32 	%f549, %f123, %f190, %p112;
	max.f32 	%f510, %f510, %f549;
$L__BB423_48:
	setp.le.s64 	%p113, %rd39, %rd18;
	mov.f32 	%f551, 0fFF800000;
	@%p113 bra 	$L__BB423_50;
	setp.eq.s64 	%p114, %rd31, 1;
	setp.eq.s64 	%p115, %rd30, 1;
	setp.eq.s64 	%p116, %rd29, 1;
	add.s64 	%rd194, %rd21, %rd18;
	cvt.u32.u64 	%r362, %rd194;
	div.s32 	%r363, %r362, %r6;
	mul.lo.s32 	%r364, %r363, %r6;
	sub.s32 	%r365, %r362, %r364;
	div.s32 	%r366, %r365, %r7;
	mul.lo.s32 	%r367, %r366, %r7;
	sub.s32 	%r368, %r365, %r367;
	selp.b32 	%r369, 0, %r363, %p116;
	selp.b32 	%r370, 0, %r366, %p115;
	selp.b32 	%r371, 0, %r368, %p114;
	mul.lo.s32 	%r372, %r9, %r369;
	mad.lo.s32 	%r373, %r10, %r370, %r372;
	mad.lo.s32 	%r374, %r11, %r371, %r373;
	shl.b64 	%rd195, %rd194, 32;
	shr.s64 	%rd196, %rd195, 30;
	add.s64 	%rd197, %rd1, %rd196;
	ld.global.f32 	%f192, [%rd197];
	cvt.s64.s32 	%rd198, %r374;
	add.s64 	%rd199, %rd2, %rd198;
	ld.global.u8 	%rs31, [%rd199];
	setp.eq.s16 	%p117, %rs31, 0;
	mul.f32 	%f193, %f192, %f124;
	selp.f32 	%f551, %f123, %f193, %p117;
	max.f32 	%f510, %f510, %f551;
$L__BB423_50:
	setp.le.s64 	%p118, %rd39, %rd19;
	mov.f32 	%f553, 0fFF800000;
	@%p118 bra 	$L__BB423_52;
	setp.eq.s64 	%p119, %rd31, 1;
	setp.eq.s64 	%p120, %rd30, 1;
	setp.eq.s64 	%p121, %rd29, 1;
	add.s64 	%rd200, %rd21, %rd19;
	cvt.u32.u64 	%r375, %rd200;
	div.s32 	%r376, %r375, %r6;
	mul.lo.s32 	%r377, %r376, %r6;
	sub.s32 	%r378, %r375, %r377;
	div.s32 	%r379, %r378, %r7;
	mul.lo.s32 	%r380, %r379, %r7;
	sub.s32 	%r381, %r378, %r380;
	selp.b32 	%r382, 0, %r376, %p121;
	selp.b32 	%r383, 0, %r379, %p120;
	selp.b32 	%r384, 0, %r381, %p119;
	mul.lo.s32 	%r385, %r9, %r382;
	mad.lo.s32 	%r386, %r10, %r383, %r385;
	mad.lo.s32 	%r387, %r11, %r384, %r386;
	shl.b64 	%rd201, %rd200, 32;
	shr.s64 	%rd202, %rd201, 30;
	add.s64 	%rd203, %rd1, %rd202;
	ld.global.f32 	%f195, [%rd203];
	cvt.s64.s32 	%rd204, %r387;
	add.s64 	%rd205, %rd2, %rd204;
	ld.global.u8 	%rs32, [%rd205];
	setp.eq.s16 	%p122, %rs32, 0;
	mul.f32 	%f196, %f195, %f124;
	selp.f32 	%f553, %f123, %f196, %p122;
	max.f32 	%f510, %f510, %f553;
$L__BB423_52:
	mov.u32 	%r388, %tid.x;
	cvt.u64.u32 	%rd206, %r388;
	setp.le.s64 	%p123, %rd39, %rd206;
	mov.b32 	%r389, %f510;
	shfl.sync.bfly.b32	%r390|%p124, %r389, 16, 31, -1;
	mov.b32 	%f197, %r390;
	max.f32 	%f198, %f510, %f197;
	mov.b32 	%r391, %f198;
	shfl.sync.bfly.b32	%r392|%p125, %r391, 8, 31, -1;
	mov.b32 	%f199, %r392;
	max.f32 	%f200, %f198, %f199;
	mov.b32 	%r393, %f200;
	shfl.sync.bfly.b32	%r394|%p126, %r393, 4, 31, -1;
	mov.b32 	%f201, %r394;
	max.f32 	%f202, %f200, %f201;
	mov.b32 	%r395, %f202;
	shfl.sync.bfly.b32	%r396|%p127, %r395, 2, 31, -1;
	mov.b32 	%f203, %r396;
	max.f32 	%f204, %f202, %f203;
	mov.b32 	%r397, %f204;
	shfl.sync.bfly.b32	%r398|%p128, %r397, 1, 31, -1;
	mov.b32 	%f205, %r398;
	max.f32 	%f206, %f204, %f205;
	sub.f32 	%f207, %f507, %f206;
	fma.rn.f32 	%f208, %f207, 0f3BBB989D, 0f3F000000;
	cvt.sat.f32.f32 	%f209, %f208;
	mov.f32 	%f210, 0f4B400001;
	mov.f32 	%f211, 0f437C0000;
	fma.rm.f32 	%f212, %f209, %f211, %f210;
	add.f32 	%f213, %f212, 0fCB40007F;
	neg.f32 	%f214, %f213;
	fma.rn.f32 	%f215, %f207, 0f3FB8AA3B, %f214;
	fma.rn.f32 	%f216, %f207, 0f32A57060, %f215;
	mov.b32 	%r399, %f212;
	shl.b32 	%r400, %r399, 23;
	mov.b32 	%f217, %r400;
	ex2.approx.ftz.f32 	%f218, %f216;
	mul.f32 	%f219, %f218, %f217;
	add.f32 	%f220, %f219, 0f00000000;
	sub.f32 	%f221, %f509, %f206;
	fma.rn.f32 	%f222, %f221, 0f3BBB989D, 0f3F000000;
	cvt.sat.f32.f32 	%f223, %f222;
	fma.rm.f32 	%f224, %f223, %f211, %f210;
	add.f32 	%f225, %f224, 0fCB40007F;
	neg.f32 	%f226, %f225;
	fma.rn.f32 	%f227, %f221, 0f3FB8AA3B, %f226;
	fma.rn.f32 	%f228, %f221, 0f32A57060, %f227;
	mov.b32 	%r401, %f224;
	shl.b32 	%r402, %r401, 23;
	mov.b32 	%f229, %r402;
	ex2.approx.ftz.f32 	%f230, %f228;
	mul.f32 	%f231, %f230, %f229;
	add.f32 	%f232, %f220, %f231;
	sub.f32 	%f233, %f511, %f206;
	fma.rn.f32 	%f234, %f233, 0f3BBB989D, 0f3F000000;
	cvt.sat.f32.f32 	%f235, %f234;
	fma.rm.f32 	%f236, %f235, %f211, %f210;
	add.f32 	%f237, %f236, 0fCB40007F;
	neg.f32 	%f238, %f237;
	fma.rn.f32 	%f239, %f233, 0f3FB8AA3B, %f238;
	fma.rn.f32 	%f240, %f233, 0f32A57060, %f239;
	mov.b32 	%r403, %f236;
	shl.b32 	%r404, %r403, 23;
	mov.b32 	%f241, %r404;
	ex2.approx.ftz.f32 	%f242, %f240;
	mul.f32 	%f243, %f242, %f241;
	add.f32 	%f244, %f232, %f243;
	sub.f32 	%f245, %f513, %f206;
	fma.rn.f32 	%f246, %f245, 0f3BBB989D, 0f3F000000;
	cvt.sat.f32.f32 	%f247, %f246;
	fma.rm.f32 	%f248, %f247, %f211, %f210;
	add.f32 	%f249, %f248, 0fCB40007F;
	neg.f32 	%f250, %f249;
	fma.rn.f32 	%f251, %f245, 0f3FB8AA3B, %f250;
	fma.rn.f32 	%f252, %f245, 0f32A57060, %f251;
	mov.b32 	%r405, %f248;
	shl.b32 	%r406, %r405, 23;
	mov.b32 	%f253, %r406;
	ex2.approx.ftz.f32 	%f254, %f252;
	mul.f32 	%f255, %f254, %f253;
	add.f32 	%f256, %f244, %f255;
	sub.f32 	%f257, %f515, %f206;
	fma.rn.f32 	%f258, %f257, 0f3BBB989D, 0f3F000000;
	cvt.sat.f32.f32 	%f259, %f258;
	fma.rm.f32 	%f260, %f259, %f211, %f210;
	add.f32 	%f261, %f260, 0fCB40007F;
	neg.f32 	%f262, %f261;
	fma.rn.f32 	%f263, %f257, 0f3FB8AA3B, %f262;
	fma.rn.f32 	%f264, %f257, 0f32A57060, %f263;
	mov.b32 	%r407, %f260;
	shl.b32 	%r408, %r407, 23;
	mov.b32 	%f265, %r408;
	ex2.approx.ftz.f32 	%f266, %f264;
	mul.f32 	%f267, %f266, %f265;
	add.f32 	%f268, %f256, %f267;
	sub.f32 	%f269, %f517, %f206;
	fma.rn.f32 	%f270, %f269, 0f3BBB989D, 0f3F000000;
	cvt.sat.f32.f32 	%f271, %f270;
	fma.rm.f32 	%f272, %f271, %f211, %f210;
	add.f32 	%f273, %f272, 0fCB40007F;
	neg.f32 	%f274, %f273;
	fma.rn.f32 	%f275, %f269, 0f3FB8AA3B, %f274;
	fma.rn.f32 	%f276, %f269, 0f32A57060, %f275;
	mov.b32 	%r409, %f272;
	shl.b32 	%r410, %r409, 23;
	mov.b32 	%f277, %r410;
	ex2.approx.ftz.f32 	%f278, %f276;
	mul.f32 	%f279, %f278, %f277;
	add.f32 	%f280, %f268, %f279;
	sub.f32 	%f281, %f519, %f206;
	fma.rn.f32 	%f282, %f281, 0f3BBB989D, 0f3F000000;
	cvt.sat.f32.f32 	%f283, %f282;
	fma.rm.f32 	%f284, %f283, %f211, %f210;
	add.f32 	%f285, %f284, 0fCB40007F;
	neg.f32 	%f286, %f285;
	fma.rn.f32 	%f287, %f281, 0f3FB8AA3B, %f286;
	fma.rn.f32 	%f288, %f281, 0f32A57060, %f287;
	mov.b32 	%r411, %f284;
	shl.b32 	%r412, %r411, 23;
	mov.b32 	%f289, %r412;
	ex2.approx.ftz.f32 	%f290, %f288;
	mul.f32 	%f291, %f290, %f289;
	add.f32 	%f292, %f280, %f291;
	sub.f32 	%f293, %f521, %f206;
	fma.rn.f32 	%f294, %f293, 0f3BBB989D, 0f3F000000;
	cvt.sat.f32.f32 	%f295, %f294;
	fma.rm.f32 	%f296, %f295, %f211, %f210;
	add.f32 	%f297, %f296, 0fCB40007F;
	neg.f32 	%f298, %f297;
	fma.rn.f32 	%f299, %f293, 0f3FB8AA3B, %f298;
	fma.rn.f32 	%f300, %f293, 0f32A57060, %f299;
	mov.b32 	%r413, %f296;
	shl.b32 	%r414, %r413, 23;
	mov.b32 	%f301, %r414;
	ex2.approx.ftz.f32 	%f302, %f300;
	mul.f32 	%f303, %f302, %f301;
	add.f32 	%f304, %f292, %f303;
	sub.f32 	%f305, %f523, %f206;
	fma.rn.f32 	%f306, %f305, 0f3BBB989D, 0f3F000000;
	cvt.sat.f32.f32 	%f307, %f306;
	fma.rm.f32 	%f308, %f307, %f211, %f210;
	add.f32 	%f309, %f308, 0fCB40007F;
	neg.f32 	%f310, %f309;
	fma.rn.f32 	%f311, %f305, 0f3FB8AA3B, %f310;
	fma.rn.f32 	%f312, %f305, 0f32A57060, %f311;
	mov.b32 	%r415, %f308;
	shl.b32 	%r416, %r415, 23;
	mov.b32 	%f313, %r416;
	ex2.approx.ftz.f32 	%f314, %f312;
	mul.f32 	%f315, %f314, %f313;
	add.f32 	%f316, %f304, %f315;
	sub.f32 	%f317, %f525, %f206;
	fma.rn.f32 	%f318, %f317, 0f3BBB989D, 0f3F000000;
	cvt.sat.f32.f32 	%f319, %f318;
	fma.rm.f32 	%f320, %f319, %f211, %f210;
	add.f32 	%f321, %f320, 0fCB40007F;
	neg.f32 	%f322, %f321;
	fma.rn.f32 	%f323, %f317, 0f3FB8AA3B, %f322;
	fma.rn.f32 	%f324, %f317, 0f32A57060, %f323;
	mov.b32 	%r417, %f320;
	shl.b32 	%r418, %r417, 23;
	mov.b32 	%f325, %r418;
	ex2.approx.ftz.f32 	%f326, %f324;
	mul.f32 	%f327, %f326, %f325;
	add.f32 	%f328, %f316, %f327;
	sub.f32 	%f329, %f527, %f206;
	fma.rn.f32 	%f330, %f329, 0f3BBB989D, 0f3F000000;
	cvt.sat.f32.f32 	%f331, %f330;
	fma.rm.f32 	%f332, %f331, %f211, %f210;
	add.f32 	%f333, %f332, 0fCB40007F;
	neg.f32 	%f334, %f333;
	fma.rn.f32 	%f335, %f329, 0f3FB8AA3B, %f334;
	fma.rn.f32 	%f336, %f329, 0f32A57060, %f335;
	mov.b32 	%r419, %f332;
	shl.b32 	%r420, %r419, 23;
	mov.b32 	%f337, %r420;
	ex2.approx.ftz.f32 	%f338, %f336;
	mul.f32 	%f339, %f338, %f337;
	add.f32 	%f340, %f328, %f339;
	sub.f32 	%f341, %f529, %f206;
	fma.rn.f32 	%f342, %f341, 0f3BBB989D, 0f3F000000;
	cvt.sat.f32.f32 	%f343, %f342;
	fma.rm.f32 	%f344, %f343, %f211, %f210;
	add.f32 	%f345, %f344, 0fCB40007F;
	neg.f32 	%f346, %f345;
	fma.rn.f32 	%f347, %f341, 0f3FB8AA3B, %f346;
	fma.rn.f32 	%f348, %f341, 0f32A57060, %f347;
	mov.b32 	%r421, %f344;
	shl.b32 	%r422, %r421, 23;
	mov.b32 	%f349, %r422;
	ex2.approx.ftz.f32 	%f350, %f348;
	mul.f32 	%f351, %f350, %f349;
	add.f32 	%f352, %f340, %f351;
	sub.f32 	%f353, %f531, %f206;
	fma.rn.f32 	%f354, %f353, 0f3BBB989D, 0f3F000000;
	cvt.sat.f32.f32 	%f355, %f354;
	fma.rm.f32 	%f356, %f355, %f211, %f210;
	add.f32 	%f357, %f356, 0fCB40007F;
	neg.f32 	%f358, %f357;
	fma.rn.f32 	%f359, %f353, 0f3FB8AA3B, %f358;
	fma.rn.f32 	%f360, %f353, 0f32A57060, %f359;
	mov.b32 	%r423, %f356;
	shl.b32 	%r424, %r423, 23;
	mov.b32 	%f361, %r424;
	ex2.approx.ftz.f32 	%f362, %f360;
	mul.f32 	%f363, %f362, %f361;
	add.f32 	%f364, %f352, %f363;
	sub.f32 	%f365, %f533, %f206;
	fma.rn.f32 	%f366, %f365, 0f3BBB989D, 0f3F000000;
	cvt.sat.f32.f32 	%f367, %f366;
	fma.rm.f32 	%f368, %f367, %f211, %f210;
	add.f32 	%f369, %f368, 0fCB40007F;
	neg.f32 	%f370, %f369;
	fma.rn.f32 	%f371, %f365, 0f3FB8AA3B, %f370;
	fma.rn.f32 	%f372, %f365, 0f32A57060, %f371;
	mov.b32 	%r425, %f368;
	shl.b32 	%r426, %r425, 23;
	mov.b32 	%f373, %r426;
	ex2.approx.ftz.f32 	%f374, %f372;
	mul.f32 	%f375, %f374, %f373;
	add.f32 	%f376, %f364, %f375;
	sub.f32 	%f377, %f535, %f206;
	fma.rn.f32 	%f378, %f377, 0f3BBB989D, 0f3F000000;
	cvt.sat.f32.f32 	%f379, %f378;
	fma.rm.f32 	%f380, %f379, %f211, %f210;
	add.f32 	%f381, %f380, 0fCB40007F;
	neg.f32 	%f382, %f381;
	fma.rn.f32 	%f383, %f377, 0f3FB8AA3B, %f382;
	fma.rn.f32 	%f384, %f377, 0f32A57060, %f383;
	mov.b32 	%r427, %f380;
	shl.b32 	%r428, %r427, 23;
	mov.b32 	%f385, %r428;
	ex2.approx.ftz.f32 	%f386, %f384;
	mul.f32 	%f387, %f386, %f385;
	add.f32 	%f388, %f376, %f387;
	sub.f32 	%f389, %f537, %f206;
	fma.rn.f32 	%f390, %f389, 0f3BBB989D, 0f3F000000;
	cvt.sat.f32.f32 	%f391, %f390;
	fma.rm.f32 	%f392, %f391, %f211, %f210;
	add.f32 	%f393, %f392, 0fCB40007F;
	neg.f32 	%f394, %f393;
	fma.rn.f32 	%f395, %f389, 0f3FB8AA3B, %f394;
	fma.rn.f32 	%f396, %f389, 0f32A57060, %f395;
	mov.b32 	%r429, %f392;
	shl.b32 	%r430, %r429, 23;
	mov.b32 	%f397, %r430;
	ex2.approx.ftz.f32 	%f398, %f396;
	mul.f32 	%f399, %f398, %f397;
	add.f32 	%f400, %f388, %f399;
	sub.f32 	%f401, %f539, %f206;
	fma.rn.f32 	%f402, %f401, 0f3BBB989D, 0f3F000000;
	cvt.sat.f32.f32 	%f403, %f402;
	fma.rm.f32 	%f404, %f403, %f211, %f210;
	add.f32 	%f405, %f404, 0fCB40007F;
	neg.f32 	%f406, %f405;
	fma.rn.f32 	%f407, %f401, 0f3FB8AA3B, %f406;
	fma.rn.f32 	%f408, %f401, 0f32A57060, %f407;
	mov.b32 	%r431, %f404;
	shl.b32 	%r432, %r431, 23;
	mov.b32 	%f409, %r432;
	ex2.approx.ftz.f32 	%f410, %f408;
	mul.f32 	%f411, %f410, %f409;
	add.f32 	%f412, %f400, %f411;
	sub.f32 	%f413, %f541, %f206;
	fma.rn.f32 	%f414, %f413, 0f3BBB989D, 0f3F000000;
	cvt.sat.f32.f32 	%f415, %f414;
	fma.rm.f32 	%f416, %f415, %f211, %f210;
	add.f32 	%f417, %f416, 0fCB40007F;
	neg.f32 	%f418, %f417;
	fma.rn.f32 	%f419, %f413, 0f3FB8AA3B, %f418;
	fma.rn.f32 	%f420, %f413, 0f32A57060, %f419;
	mov.b32 	%r433, %f416;
	shl.b32 	%r434, %r433, 23;
	mov.b32 	%f421, %r434;
	ex2.approx.ftz.f32 	%f422, %f420;
	mul.f32 	%f423, %f422, %f421;
	add.f32 	%f424, %f412, %f423;
	sub.f32 	%f425, %f543, %f206;
	fma.rn.f32 	%f426, %f425, 0f3BBB989D, 0f3F000000;
	cvt.sat.f32.f32 	%f427, %f426;
	fma.rm.f32 	%f428, %f427, %f211, %f210;
	add.f32 	%f429, %f428, 0fCB40007F;
	neg.f32 	%f430, %f429;
	fma.rn.f32 	%f431, %f425, 0f3FB8AA3B, %f430;
	fma.rn.f32 	%f432, %f425, 0f32A57060, %f431;
	mov.b32 	%r435, %f428;
	shl.b32 	%r436, %r435, 23;
	mov.b32 	%f433, %r436;
	ex2.approx.ftz.f32 	%f434, %f432;
	mul.f32 	%f435, %f434, %f433;
	add.f32 	%f436, %f424, %f435;
	sub.f32 	%f437, %f545, %f206;
	fma.rn.f32 	%f438, %f437, 0f3BBB989D, 0f3F000000;
	cvt.sat.f32.f32 	%f439, %f438;
	fma.rm.f32 	%f440, %f439, %f211, %f210;
	add.f32 	%f441, %f440, 0fCB40007F;
	neg.f32 	%f442, %f441;
	fma.rn.f32 	%f443, %f437, 0f3FB8AA3B, %f442;
	fma.rn.f32 	%f444, %f437, 0f32A57060, %f443;
	mov.b32 	%r437, %f440;
	shl.b32 	%r438, %r437, 23;
	mov.b32 	%f445, %r438;
	ex2.approx.ftz.f32 	%f446, %f444;
	mul.f32 	%f447, %f446, %f445;
	add.f32 	%f448, %f436, %f447;
	sub.f32 	%f449, %f547, %f206;
	fma.rn.f32 	%f450, %f449, 0f3BBB989D, 0f3F000000;
	cvt.sat.f32.f32 	%f451, %f450;
	fma.rm.f32 	%f452, %f451, %f211, %f210;
	add.f32 	%f453, %f452, 0fCB40007F;
	neg.f32 	%f454, %f453;
	fma.rn.f32 	%f455, %f449, 0f3FB8AA3B, %f454;
	fma.rn.f32 	%f456, %f449, 0f32A57060, %f455;
	mov.b32 	%r439, %f452;
	shl.b32 	%r440, %r439, 23;
	mov.b32 	%f457, %r440;
	ex2.approx.ftz.f32 	%f458, %f456;
	mul.f32 	%f459, %f458, %f457;
	add.f32 	%f460, %f448, %f459;
	sub.f32 	%f461, %f549, %f206;
	fma.rn.f32 	%f462, %f461, 0f3BBB989D, 0f3F000000;
	cvt.sat.f32.f32 	%f463, %f462;
	fma.rm.f32 	%f464, %f463, %f211, %f210;
	add.f32 	%f465, %f464, 0fCB40007F;
	neg.f32 	%f466, %f465;
	fma.rn.f32 	%f467, %f461, 0f3FB8AA3B, %f466;
	fma.rn.f32 	%f468, %f461, 0f32A57060, %f467;
	mov.b32 	%r441, %f464;
	shl.b32 	%r442, %r441, 23;
	mov.b32 	%f469, %r442;
	ex2.approx.ftz.f32 	%f470, %f468;
	mul.f32 	%f471, %f470, %f469;
	add.f32 	%f472, %f460, %f471;
	sub.f32 	%f473, %f551, %f206;
	fma.rn.f32 	%f474, %f473, 0f3BBB989D, 0f3F000000;
	cvt.sat.f32.f32 	%f475, %f474;
	fma.rm.f32 	%f476, %f475, %f211, %f210;
	add.f32 	%f477, %f476, 0fCB40007F;
	neg.f32 	%f478, %f477;
	fma.rn.f32 	%f479, %f473, 0f3FB8AA3B, %f478;
	fma.rn.f32 	%f480, %f473, 0f32A57060, %f479;
	mov.b32 	%r443, %f476;
	shl.b32 	%r444, %r443, 23;
	mov.b32 	%f481, %r444;
	ex2.approx.ftz.f32 	%f482, %f480;
	mul.f32 	%f483, %f482, %f481;
	add.f32 	%f484, %f472, %f483;
	sub.f32 	%f485, %f553, %f206;
	fma.rn.f32 	%f486, %f485, 0f3BBB989D, 0f3F000000;
	cvt.sat.f32.f32 	%f487, %f486;
	fma.rm.f32 	%f488, %f487, %f211, %f210;
	add.f32 	%f489, %f488, 0fCB40007F;
	neg.f32 	%f490, %f489;
	fma.rn.f32 	%f491, %f485, 0f3FB8AA3B, %f490;
	fma.rn.f32 	%f492, %f485, 0f32A57060, %f491;
	mov.b32 	%r445, %f488;
	shl.b32 	%r446, %r445, 23;
	mov.b32 	%f493, %r446;
	ex2.approx.ftz.f32 	%f494, %f492;
	mul.f32 	%f495, %f494, %f493;
	add.f32 	%f496, %f484, %f495;
	mov.b32 	%r447, %f496;
	shfl.sync.bfly.b32	%r448|%p129, %r447, 16, 31, -1;
	mov.b32 	%f497, %r448;
	add.f32 	%f498, %f496, %f497;
	mov.b32 	%r449, %f498;
	shfl.sync.bfly.b32	%r450|%p130, %r449, 8, 31, -1;
	mov.b32 	%f499, %r450;
	add.f32 	%f500, %f498, %f499;
	mov.b32 	%r451, %f500;
	shfl.sync.bfly.b32	%r452|%p131, %r451, 4, 31, -1;
	mov.b32 	%f501, %r452;
	add.f32 	%f502, %f500, %f501;
	mov.b32 	%r453, %f502;
	shfl.sync.bfly.b32	%r454|%p132, %r453, 2, 31, -1;
	mov.b32 	%f503, %r454;
	add.f32 	%f504, %f502, %f503;
	mov.b32 	%r455, %f504;
	shfl.sync.bfly.b32	%r456|%p133, %r455, 1, 31, -1;
	mov.b32 	%f505, %r456;
	add.f32 	%f506, %f504, %f505;
	div.rn.f32 	%f99, %f219, %f506;
	div.rn.f32 	%f100, %f231, %f506;
	div.rn.f32 	%f101, %f243, %f506;
	div.rn.f32 	%f102, %f255, %f506;
	div.rn.f32 	%f103, %f267, %f506;
	div.rn.f32 	%f104, %f279, %f506;
	div.rn.f32 	%f105, %f291, %f506;
	div.rn.f32 	%f106, %f303, %f506;
	div.rn.f32 	%f107, %f315, %f506;
	div.rn.f32 	%f108, %f327, %f506;
	div.rn.f32 	%f109, %f339, %f506;
	div.rn.f32 	%f110, %f351, %f506;
	div.rn.f32 	%f111, %f363, %f506;
	div.rn.f32 	%f112, %f375, %f506;
	div.rn.f32 	%f113, %f387, %f506;
	div.rn.f32 	%f114, %f399, %f506;
	div.rn.f32 	%f115, %f411, %f506;
	div.rn.f32 	%f116, %f423, %f506;
	div.rn.f32 	%f117, %f435, %f506;
	div.rn.f32 	%f118, %f447, %f506;
	div.rn.f32 	%f119, %f459, %f506;
	div.rn.f32 	%f120, %f471, %f506;
	div.rn.f32 	%f121, %f483, %f506;
	div.rn.f32 	%f122, %f495, %f506;
	mad.lo.s64 	%rd207, %rd223, %rd37, %rd206;
	cvta.to.global.u64 	%rd208, %rd36;
	shl.b64 	%rd209, %rd207, 2;
	add.s64 	%rd25, %rd208, %rd209;
	@%p123 bra 	$L__BB423_54;
	st.global.f32 	[%rd25], %f99;
$L__BB423_54:
	setp.le.s64 	%p134, %rd39, %rd7;
	@%p134 bra 	$L__BB423_56;
	st.global.f32 	[%rd25+128], %f100;
$L__BB423_56:
	setp.le.s64 	%p135, %rd39, %rd8;
	@%p135 bra 	$L__BB423_58;
	st.global.f32 	[%rd25+256], %f101;
$L__BB423_58:
	setp.le.s64 	%p136, %rd39, %rd9;
	@%p136 bra 	$L__BB423_60;
	st.global.f32 	[%rd25+384], %f102;
$L__BB423_60:
	setp.le.s64 	%p137, %rd39, %rd10;
	@%p137 bra 	$L__BB423_62;
	st.global.f32 	[%rd25+512], %f103;
$L__BB423_62:
	setp.le.s64 	%p138, %rd39, %rd11;
	@%p138 bra 	$L__BB423_64;
	st.global.f32 	[%rd25+640], %f104;
$L__BB423_64:
	mov.u32 	%r457, %tid.x;
	add.s32 	%r458, %r457, 192;
	cvt.u64.u32 	%rd210, %r458;
	setp.le.s64 	%p139, %rd39, %rd210;
	@%p139 bra 	$L__BB423_66;
	st.global.f32 	[%rd25+768], %f105;
$L__BB423_66:
	add.s32 	%r460, %r457, 224;
	cvt.u64.u32 	%rd211, %r460;
	setp.le.s64 	%p140, %rd39, %rd211;
	@%p140 bra 	$L__BB423_68;
	st.global.f32 	[%rd25+896], %f106;
$L__BB423_68:
	add.s32 	%r462, %r457, 256;
	cvt.u64.u32 	%rd212, %r462;
	setp.le.s64 	%p141, %rd39, %rd212;
	@%p141 bra 	$L__BB423_70;
	st.global.f32 	[%rd25+1024], %f107;
$L__BB423_70:
	add.s32 	%r464, %r457, 288;
	cvt.u64.u32 	%rd213, %r464;
	setp.le.s64 	%p142, %rd39, %rd213;
	@%p142 bra 	$L__BB423_72;
	st.global.f32 	[%rd25+1152], %f108;
$L__BB423_72:
	add.s32 	%r466, %r457, 320;
	cvt.u64.u32 	%rd214, %r466;
	setp.le.s64 	%p143, %rd39, %rd214;
	@%p143 bra 	$L__BB423_74;
	st.global.f32 	[%rd25+1280], %f109;
$L__BB423_74:
	add.s32 	%r468, %r457, 352;
	cvt.u64.u32 	%rd215, %r468;
	setp.le.s64 	%p144, %rd39, %rd215;
	@%p144 bra 	$L__BB423_76;
	st.global.f32 	[%rd25+1408], %f110;
$L__BB423_76:
	add.s32 	%r470, %r457, 384;
	cvt.u64.u32 	%rd216, %r470;
	setp.le.s64 	%p145, %rd39, %rd216;
	@%p145 bra 	$L__BB423_78;
	st.global.f32 	[%rd25+1536], %f111;
$L__BB423_78:
	add.s32 	%r472, %r457, 416;
	cvt.u64.u32 	%rd217, %r472;
	setp.le.s64 	%p146, %rd39, %rd217;
	@%p146 bra 	$L__BB423_80;
	st.global.f32 	[%rd25+1664], %f112;
$L__BB423_80:
	add.s32 	%r474, %r457, 448;
	cvt.u64.u32 	%rd218, %r474;
	setp.le.s64 	%p147, %rd39, %rd218;
	@%p147 bra 	$L__BB423_82;
	st.global.f32 	[%rd25+1792], %f113;
$L__BB423_82:
	add.s32 	%r476, %r457, 480;
	cvt.u64.u32 	%rd219, %r476;
	setp.le.s64 	%p148, %rd39, %rd219;
	@%p148 bra 	$L__BB423_84;
	st.global.f32 	[%rd25+1920], %f114;
$L__BB423_84:
	setp.le.s64 	%p149, %rd39, %rd12;
	@%p149 bra 	$L__BB423_86;
	st.global.f32 	[%rd25+2048], %f115;
$L__BB423_86:
	setp.le.s64 	%p150, %rd39, %rd13;
	@%p150 bra 	$L__BB423_88;
	st.global.f32 	[%rd25+2176], %f116;
$L__BB423_88:
	setp.le.s64 	%p151, %rd39, %rd14;
	@%p151 bra 	$L__BB423_90;
	st.global.f32 	[%rd25+2304], %f117;
$L__BB423_90:
	setp.le.s64 	%p152, %rd39, %rd15;
	@%p152 bra 	$L__BB423_92;
	st.global.f32 	[%rd25+2432], %f118;
$L__BB423_92:
	setp.le.s64 	%p153, %rd39, %rd16;
	@%p153 bra 	$L__BB423_94;
	st.global.f32 	[%rd25+2560], %f119;
$L__BB423_94:
	setp.le.s64 	%p154, %rd39, %rd17;
	@%p154 bra 	$L__BB423_96;
	st.global.f32 	[%rd25+2688], %f120;
$L__BB423_96:
	setp.le.s64 	%p155, %rd39, %rd18;
	@%p155 bra 	$L__BB423_98;
	st.global.f32 	[%rd25+2816], %f121;
$L__BB423_98:
	setp.le.s64 	%p156, %rd39, %rd19;
	@%p156 bra 	$L__BB423_100;
	st.global.f32 	[%rd25+2944], %f122;
$L__BB423_100:
	ld.param.u64 	%rd222, [_Z15SoftmaxWarpImplI22BroadcastScaleMaskLoadIffbLm3EiE11DirectStoreIffEfLi1ELi24ELi32ELi1ELb1EL9Algorithm0EEvT_T0_ll_param_2];
	mov.u32 	%r477, %nctaid.x;
	mov.u32 	%r478, %ntid.y;
	mul.lo.s32 	%r479, %r477, %r478;
	cvt.s64.s32 	%rd220, %r479;
	add.s64 	%rd223, %rd223, %rd220;
	setp.lt.s64 	%p157, %rd223, %rd222;
	@%p157 bra 	$L__BB423_4;
$L__BB423_101:
	ret;

}
	// .globl	_Z15SoftmaxWarpImplI22BroadcastScaleMaskLoadIffbLm3EiE11DirectStoreIffEfLi1ELi25ELi32ELi1ELb0EL9Algorithm0EEvT_T0_ll
.visible .entry _Z15SoftmaxWarpImplI22BroadcastScaleMaskLoadIffbLm3EiE11DirectStoreIffEfLi1ELi25ELi32ELi1ELb0EL9Algorithm0EEvT_T0_ll(
	.param .align 8 .b8 _Z15SoftmaxWarpImplI22BroadcastScaleMaskLoadIffbLm3EiE11DirectStoreIffEfLi1ELi25ELi32ELi1ELb0EL9Algorithm0EEvT_T0_ll_param_0[112],
	.param .align 8 .b8 _Z15SoftmaxWarpImplI22BroadcastScaleMaskLoadIffbLm3EiE11DirectStoreIffEfLi1ELi25ELi32ELi1ELb0EL9Algorithm0EEvT_T0_ll_param_1[16],
	.param .u64 _Z15SoftmaxWarpImplI22BroadcastScaleMaskLoadIffbLm3EiE11DirectStoreIffEfLi1ELi25ELi32ELi1ELb0EL9Algorithm0EEvT_T0_ll_param_2,
	.param .u64 _Z15SoftmaxWarpImplI22BroadcastScaleMaskLoadIffbLm3EiE11DirectStoreIffEfLi1ELi25ELi32ELi1ELb0EL9Algorithm0EEvT_T0_ll_param_3
)
{
	.reg .pred 	%p<42>;
	.reg .b16 	%rs<34>;
	.reg .b32 	%r<420>;
	.reg .b32 	%f<450>;
	.reg .b64 	%rd<185>;

	ld.param.u64 	%rd22, [_Z15SoftmaxWarpImplI22BroadcastScaleMaskLoadIffbLm3EiE11DirectStoreIffEfLi1ELi25ELi32ELi1ELb0EL9Algorithm0EEvT_T0_ll_param_1+8];
	ld.param.u64 	%rd21, [_Z15SoftmaxWarpImplI22BroadcastScaleMaskLoadIffbLm3EiE11DirectStoreIffEfLi1ELi25ELi32ELi1ELb0EL9Algorithm0EEvT_T0_ll_param_1];
	ld.param.v2.f32 	{%f1, %f2}, [_Z15SoftmaxWarpImplI22BroadcastScaleMaskLoadIffbLm3EiE11DirectStoreIffEfLi1ELi25ELi32ELi1ELb0EL9Algorithm0EEvT_T0_ll_param_0+104];
	ld.param.u64 	%rd20, [_Z15SoftmaxWarpImplI22BroadcastScaleMaskLoadIffbLm3EiE11DirectStoreIffEfLi1ELi25ELi32ELi1ELb0EL9Algorithm0EEvT_T0_ll_param_0+96];
	ld.param.u32 	%r8, [_Z15SoftmaxWarpImplI22BroadcastScaleMaskLoadIffbLm3EiE11DirectStoreIffEfLi1ELi25ELi32ELi1ELb0EL9Algorithm0EEvT_T0_ll_param_0+80];
	ld.param.v2.u32 	{%r6, %r7}, [_Z15SoftmaxWarpImplI22BroadcastScaleMaskLoadIffbLm3EiE11DirectStoreIffEfLi1ELi25ELi32ELi1ELb0EL9Algorithm0EEvT_T0_ll_param_0+72];
	ld.param.v2.u32 	{%r3, %r4}, [_Z15SoftmaxWarpImplI22BroadcastScaleMaskLoadIffbLm3EiE11DirectStoreIffEfLi1ELi25ELi32ELi1ELb0EL9Algorithm0EEvT_T0_ll_param_0+48];
	ld.param.u64 	%rd16, [_Z15SoftmaxWarpImplI22BroadcastScaleMaskLoadIffbLm3EiE11DirectStoreIffEfLi1ELi25ELi32ELi1ELb0EL9Algorithm0EEvT_T0_ll_param_0+32];
	ld.param.u64 	%rd15, [_Z15SoftmaxWarpImplI22BroadcastScaleMaskLoadIffbLm3EiE11DirectStoreIffEfLi1ELi25ELi32ELi1ELb0EL9Algorithm0EEvT_T0_ll_param_0+24];
	ld.param.u64 	%rd14, [_Z15SoftmaxWarpImplI22BroadcastScaleMaskLoadIffbLm3EiE11DirectStoreIffEfLi1ELi25ELi32ELi1ELb0EL9Algorithm0EEvT_T0_ll_param_0+16];
	ld.param.u64 	%rd13, [_Z15SoftmaxWarpImplI22BroadcastScaleMaskLoadIffbLm3EiE11DirectStoreIffEfLi1ELi25ELi32ELi1ELb0EL9Algorithm0EEvT_T0_ll_param_0+8];
	ld.param.u64 	%rd12, [_Z15SoftmaxWarpImplI22BroadcastScaleMaskLoadIffbLm3EiE11DirectStoreIffEfLi1ELi25ELi32ELi1ELb0EL9Algorithm0EEvT_T0_ll_param_0];
	ld.param.u64 	%rd23, [_Z15SoftmaxWarpImplI22BroadcastScaleMaskLoadIffbLm3EiE11DirectStoreIffEfLi1ELi25ELi32ELi1ELb0EL9Algorithm0EEvT_T0_ll_param_2];
	ld.param.u64 	%rd24, [_Z15SoftmaxWarpImplI22BroadcastScaleMaskLoadIffbLm3EiE11DirectStoreIffEfLi1ELi25ELi32ELi1ELb0EL9Algorithm0EEvT_T0_ll_param_3];
	setp.lt.s64 	%p1, %rd24, 801;
	@%p1 bra 	$L__BB424_2;
	mov.u64 	%rd25, $str;
	cvta.global.u64 	%rd26, %rd25;
	mov.u64 	%rd27, $str$1;
	cvta.global.u64 	%rd28, %rd27;
	mov.u64 	%rd29, __unnamed_415;
	cvta.global.u64 	%rd30, %rd29;
	{ // callseq 414, 0
	.param .b64 param0;
	st.param.b64 	[param0], %rd26;
	.param .b64 param1;
	st.param.b64 	[param1], %rd28;
	.param .b32 param2;
	st.param.b32 	[param2], 254;
	.param .b64 param3;
	st.param.b64 	[param3], %rd30;
	.param .b64 param4;
	st.param.b64 	[param4], 1;
	call.uni 
	__assertfail, 
	(
	param0, 
	param1, 
	param2, 
	param3, 
	param4
	);
	} // callseq 414
$L__BB424_2:
	mov.u32 	%r19, %ctaid.x;
	mov.u32 	%r20, %ntid.y;
	mov.u32 	%r21, %tid.y;
	mad.lo.s32 	%r22, %r19, %r20, %r21;
	mov.u32 	%r23, %nctaid.x;
	mul.lo.s32 	%r2, %r23, %r20;
	cvt.s64.s32 	%rd184, %r22;
	setp.le.s64 	%p2, %rd23, %rd184;
	@%p2 bra 	$L__BB424_5;
	cvta.to.global.u64 	%rd5, %rd12;
	cvta.to.global.u64 	%rd6, %rd13;
	mov.u32 	%r24, %tid.x;
	cvt.u64.u32 	%rd7, %r24;
	cvta.to.global.u64 	%rd8, %rd21;
	cvt.s64.s32 	%rd9, %r2;
$L__BB424_4:
	setp.eq.s64 	%p3, %rd16, 1;
	setp.eq.s64 	%p4, %rd15, 1;
	setp.eq.s64 	%p5, %rd14, 1;
	mad.lo.s64 	%rd31, %rd20, %rd184, %rd7;
	cvt.u32.u64 	%r25, %rd31;
	div.s32 	%r26, %r25, %r3;
	mul.lo.s32 	%r27, %r26, %r3;
	sub.s32 	%r28, %r25, %r27;
	div.s32 	%r29, %r28, %r4;
	mul.lo.s32 	%r30, %r29, %r4;
	sub.s32 	%r31, %r28, %r30;
	selp.b32 	%r32, 0, %r26, %p5;
	selp.b32 	%r33, 0, %r29, %p4;
	selp.b32 	%r34, 0, %r31, %p3;
	mul.lo.s32 	%r35, %r6, %r32;
	mad.lo.s32 	%r36, %r7, %r33, %r35;
	mad.lo.s32 	%r37, %r8, %r34, %r36;
	shl.b64 	%rd32, %rd31, 32;
	shr.s64 	%rd33, %rd32, 30;
	add.s64 	%rd34, %rd5, %rd33;
	ld.global.f32 	%f3, [%rd34];
	cvt.s64.s32 	%rd35, %r37;
	add.s64 	%rd36, %rd6, %rd35;
	ld.global.u8 	%rs9, [%rd36];
	setp.eq.s16 	%p6, %rs9, 0;
	mul.f32 	%f4, %f3, %f2;
	selp.f32 	%f5, %f1, %f4, %p6;
	max.f32 	%f6, %f5, 0fFF800000;
	add.s64 	%rd37, %rd31, 32;
	cvt.u32.u64 	%r38, %rd37;
	div.s32 	%r39, %r38, %r3;
	mul.lo.s32 	%r40, %r39, %r3;
	sub.s32 	%r41, %r38, %r40;
	div.s32 	%r42, %r41, %r4;
	mul.lo.s32 	%r43, %r42, %r4;
	sub.s32 	%r44, %r41, %r43;
	selp.b32 	%r45, 0, %r39, %p5;
	selp.b32 	%r46, 0, %r42, %p4;
	selp.b32 	%r47, 0, %r44, %p3;
	mul.lo.s32 	%r48, %r6, %r45;
	mad.lo.s32 	%r49, %r7, %r46, %r48;
	mad.lo.s32 	%r50, %r8, %r47, %r49;
	shl.b64 	%rd38, %rd37, 32;
	shr.s64 	%rd39, %rd38, 30;
	add.s64 	%rd40, %rd5, %rd39;
	ld.global.f32 	%f7, [%rd40];
	cvt.s64.s32 	%rd41, %r50;
	add.s64 	%rd42, %rd6, %rd41;
	ld.global.u8 	%rs10, [%rd42];
	setp.eq.s16 	%p7, %rs10, 0;
	mul.f32 	%f8, %f7, %f2;
	selp.f32 	%f9, %f1, %f8, %p7;
	max.f32 	%f10, %f6, %f9;
	add.s64 	%rd43, %rd31, 64;
	cvt.u32.u64 	%r51, %rd43;
	div.s32 	%r52, %r51, %r3;
	mul.lo.s32 	%r53, %r52, %r3;
	sub.s32 	%r54, %r51, %r53;
	div.s32 	%r55, %r54, %r4;
	mul.lo.s32 	%r56, %r55, %r4;
	sub.s32 	%r57, %r54, %r56;
	selp.b32 	%r58, 0, %r52, %p5;
	selp.b32 	%r59, 0, %r55, %p4;
	selp.b32 	%r60, 0, %r57, %p3;
	mul.lo.s32 	%r61, %r6, %r58;
	mad.lo.s32 	%r62, %r7, %r59, %r61;
	mad.lo.s32 	%r63, %r8, %r60, %r62;
	shl.b64 	%rd44, %rd43, 32;
	shr.s64 	%rd45, %rd44, 30;
	add.s64 	%rd46, %rd5, %rd45;
	ld.global.f32 	%f11, [%rd46];
	cvt.s64.s32 	%rd47, %r63;
	add.s64 	%rd48, %rd6, %rd47;
	ld.global.u8 	%rs11, [%rd48];
	setp.eq.s16 	%p8, %rs11, 0;
	mul.f32 	%f12, %f11, %f2;
	selp.f32 	%f13, %f1, %f12, %p8;
	max.f32 	%f14, %f10, %f13;
	add.s64 	%rd49, %rd31, 96;
	cvt.u32.u64 	%r64, %rd49;
	div.s32 	%r65, %r64, %r3;
	mul.lo.s32 	%r66, %r65, %r3;
	sub.s32 	%r67, %r64, %r66;
	div.s32 	%r68, %r67, %r4;
	mul.lo.s32 	%r69, %r68, %r4;
	sub.s32 	%r70, %r67, %r69;
	selp.b32 	%r71, 0, %r65, %p5;
	selp.b32 	%r72, 0, %r68, %p4;
	selp.b32 	%r73, 0, %r70, %p3;
	mul.lo.s32 	%r74, %r6, %r71;
	mad.lo.s32 	%r75, %r7, %r72, %r74;
	mad.lo.s32 	%r76, %r8, %r73, %r75;
	shl.b64 	%rd50, %rd49, 32;
	shr.s64 	%rd51, %rd50, 30;
	add.s64 	%rd52, %rd5, %rd51;
	ld.global.f32 	%f15, [%rd52];
	cvt.s64.s32 	%rd53, %r76;
	add.s64 	%rd54, %rd6, %rd53;
	ld.global.u8 	%rs12, [%rd54];
	setp.eq.s16 	%p9, %rs12, 0;
	mul.f32 	%f16, %f15, %f2;
	selp.f32 	%f17, %f1, %f16, %p9;
	max.f32 	%f18, %f14, %f17;
	add.s64 	%rd55, %rd31, 128;
	cvt.u32.u64 	%r77, %rd55;
	div.s32 	%r78, %r77, %r3;
	mul.lo.s32 	%r79, %r78, %r3;
	sub.s32 	%r80, %r77, %r79;
	div.s32 	%r81, %r80, %r4;
	mul.lo.s32 	%r82, %r81, %r4;
	sub.s32 	%r83, %r80, %r82;
	selp.b32 	%r84, 0, %r78, %p5;
	selp.b32 	%r85, 0, %r81, %p4;
	selp.b32 	%r86, 0, %r83, %p3;
	mul.lo.s32 	%r87, %r6, %r84;
	mad.lo.s32 	%r88, %r7, %r85, %r87;
	mad.lo.s32 	%r89, %r8, %r86, %r88;
	shl.b64 	%rd56, %rd55, 32;
	shr.s64 	%rd57, %rd56, 30;
	add.s64 	%rd58, %rd5, %rd57;
	ld.global.f32 	%f19, [%rd58];
	cvt.s64.s32 	%rd59, %r89;
	add.s64 	%rd60, %rd6, %rd59;
	ld.global.u8 	%rs13, [%rd60];
	setp.eq.s16 	%p10, %rs13, 0;
	mul.f32 	%f20, %f19, %f2;
	selp.f32 	%f21, %f1, %f20, %p10;
	max.f32 	%f22, %f18, %f21;
	add.s64 	%rd61, %rd31, 160;
	cvt.u32.u64 	%r90, %rd61;
	div.s32 	%r91, %r90, %r3;
	mul.lo.s32 	%r92, %r91, %r3;
	sub.s32 	%r93, %r90, %r92;
	div.s32 	%r94, %r93, %r4;
	mul.lo.s32 	%r95, %r94, %r4;
	sub.s32 	%r96, %r93, %r95;
	selp.b32 	%r97, 0, %r91, %p5;
	selp.b32 	%r98, 0, %r94, %p4;
	selp.b32 	%r99, 0, %r96, %p3;
	mul.lo.s32 	%r100, %r6, %r97;
	mad.lo.s32 	%r101, %r7, %r98, %r100;
	mad.lo.s32 	%r102, %r8, %r99, %r101;
	shl.b64 	%rd62, %rd61, 32;
	shr.s64 	%rd63, %rd62, 30;
	add.s64 	%rd64, %rd5, %rd63;
	ld.global.f32 	%f23, [%rd64];
	cvt.s64.s32 	%rd65, %r102;
	add.s64 	%rd66, %rd6, %rd65;
	ld.global.u8 	%rs14, [%rd66];
	setp.eq.s16 	%p11, %rs14, 0;
	mul.f32 	%f24, %f23, %f2;
	selp.f32 	%f25, %f1, %f24, %p11;
	max.f32 	%f26, %f22, %f25;
	add.s64 	%rd67, %rd31, 192;
	cvt.u32.u64 	%r103, %rd67;
	div.s32 	%r104, %r103, %r3;
	mul.lo.s32 	%r105, %r104, %r3;
	sub.s32 	%r106, %r103, %r105;
	div.s32 	%r107, %r106, %r4;
	mul.lo.s32 	%r108, %r107, %r4;
	sub.s32 	%r109, %r106, %r108;
	selp.b32 	%r110, 0, %r104, %p5;
	selp.b32 	%r111, 0, %r107, %p4;
	selp.b32 	%r112, 0, %r109, %p3;
	mul.lo.s32 	%r113, %r6, %r110;
	mad.lo.s32 	%r114, %r7, %r111, %r113;
	mad.lo.s32 	%r115, %r8, %r112, %r114;
	shl.b64 	%rd68, %rd67, 32;
	shr.s64 	%rd69, %rd68, 30;
	add.s64 	%rd70, %rd5, %rd69;
	ld.global.f32 	%f27, [%rd70];
	cvt.s64.s32 	%rd71, %r115;
	add.s64 	%rd72, %rd6, %rd71;
	ld.global.u8 	%rs15, [%rd72];
	setp.eq.s16 	%p12, %rs15, 0;
	mul.f32 	%f28, %f27, %f2;
	selp.f32 	%f29, %f1, %f28, %p12;
	max.f32 	%f30, %f26, %f29;
	add.s64 	%rd73, %rd31, 224;
	cvt.u32.u64 	%r116, %rd73;
	div.s32 	%r117, %r116, %r3;
	mul.lo.s32 	%r118, %r117, %r3;
	sub.s32 	%r119, %r116, %r118;
	div.s32 	%r120, %r119, %r4;
	mul.lo.s32 	%r121, %r120, %r4;
	sub.s32 	%r122, %r119, %r121;
	selp.b32 	%r123, 0, %r117, %p5;
	selp.b32 	%r124, 0, %r120, %p4;
	selp.b32 	%r125, 0, %r122, %p3;
	mul.lo.s32 	%r126, %r6, %r123;
	mad.lo.s32 	%r127, %r7, %r124, %r126;
	mad.lo.s32 	%r128, %r8, %r125, %r127;
	shl.b64 	%rd74, %rd73, 32;
	shr.s64 	%rd75, %rd74, 30;
	add.s64 	%rd76, %rd5, %rd75;
	ld.global.f32 	%f31, [%rd76];
	cvt.s64.s32 	%rd77, %r128;
	add.s64 	%rd78, %rd6, %rd77;
	ld.global.u8 	%rs16, [%rd78];
	setp.eq.s16 	%p13, %rs16, 0;
	mul.f32 	%f32, %f31, %f2;
	selp.f32 	%f33, %f1, %f32, %p13;
	max.f32 	%f34, %f30, %f33;
	add.s64 	%rd79, %rd31, 256;
	cvt.u32.u64 	%r129, %rd79;
	div.s32 	%r130, %r129, %r3;
	mul.lo.s32 	%r131, %r130, %r3;
	sub.s32 	%r132, %r129, %r131;
	div.s32 	%r133, %r132, %r4;
	mul.lo.s32 	%r134, %r133, %r4;
	sub.s32 	%r135, %r132, %r134;
	selp.b32 	%r136, 0, %r130, %p5;
	selp.b32 	%r137, 0, %r133, %p4;
	selp.b32 	%r138, 0, %r135, %p3;
	mul.lo.s32 	%r139, %r6, %r136;
	mad.lo.s32 	%r140, %r7, %r137, %r139;
	mad.lo.s32 	%r141, %r8, %r138, %r140;
	shl.b64 	%rd80, %rd79, 32;
	shr.s64 	%rd81, %rd80, 30;
	add.s64 	%rd82, %rd5, %rd81;
	ld.global.f32 	%f35, [%rd82];
	cvt.s64.s32 	%rd83, %r141;
	add.s64 	%rd84, %rd6, %rd83;
	ld.global.u8 	%rs17, [%rd84];
	setp.eq.s16 	%p14, %rs17, 0;
	mul.f32 	%f36, %f35, %f2;
	selp.f32 	%f37, %f1, %f36, %p14;
	max.f32 	%f38, %f34, %f37;
	add.s64 	%rd85, %rd31, 288;
	cvt.u32.u64 	%r142, %rd85;
	div.s32 	%r143, %r142, %r3;
	mul.lo.s32 	%r144, %r143, %r3;
	sub.s32 	%r145, %r142, %r144;
	div.s32 	%r146, %r145, %r4;
	mul.lo.s32 	%r147, %r146, %r4;
	sub.s32 	%r148, %r145, %r147;
	selp.b32 	%r149, 0, %r143, %p5;
	selp.b32 	%r150, 0, %r146, %p4;
	selp.b32 	%r151, 0, %r148, %p3;
	mul.lo.s32 	%r152, %r6, %r149;
	mad.lo.s32 	%r153, %r7, %r150, %r152;
	mad.lo.s32 	%r154, %r8, %r151, %r153;
	shl.b64 	%rd86, %rd85, 32;
	shr.s64 	%rd87, %rd86, 30;
	add.s64 	%rd88, %rd5, %rd87;
	ld.global.f32 	%f39, [%rd88];
	cvt.s64.s32 	%rd89, %r154;
	add.s64 	%rd90, %rd6, %rd89;
	ld.global.u8 	%rs18, [%rd90];
	setp.eq.s16 	%p15, %rs18, 0;
	mul.f32 	%f40, %f39, %f2;
	selp.f32 	%f41, %f1, %f40, %p15;
	max.f32 	%f42, %f38, %f41;
	add.s64 	%rd91, %rd31, 320;
	cvt.u32.u64 	%r155, %rd91;
	div.s32 	%r156, %r155, %r3;
	mul.lo.s32 	%r157, %r156, %r3;
	sub.s32 	%r158, %r155, %r157;
	div.s32 	%r159, %r158, %r4;
	mul.lo.s32 	%r160, %r159, %r4;
	sub.s32 	%r161, %r158, %r160;
	selp.b32 	%r162, 0, %r156, %p5;
	selp.b32 	%r163, 0, %r159, %p4;
	selp.b32 	%r164, 0, %r161, %p3;
	mul.lo.s32 	%r165, %r6, %r162;
	mad.lo.s32 	%r166, %r7, %r163, %r165;
	mad.lo.s32 	%r167, %r8, %r164, %r166;
	shl.b64 	%rd92, %rd91, 32;
	shr.s64 	%rd93, %rd92, 30;
	add.s64 	%rd94, %rd5, %rd93;
	ld.global.f32 	%f43, [%rd94];
	cvt.s64.s32 	%rd95, %r167;
	add.s64 	%rd96, %rd6, %rd95;
	ld.global.u8 	%rs19, [%rd96];
	setp.eq.s16 	%p16, %rs19, 0;
	mul.f32 	%f44, %f43, %f2;
	selp.f32 	%f45, %f1, %f44, %p16;
	max.f32 	%f46, %f42, %f45;
	add.s64 	%rd97, %rd31, 352;
	cvt.u32.u64 	%r168, %rd97;
	div.s32 	%r169, %r168, %r3;
	mul.lo.s32 	%r170, %r169, %r3;
	sub.s32 	%r171, %r168, %r170;
	div.s32 	%r172, %r171, %r4;
	mul.lo.s32 	%r173, %r172, %r4;
	sub.s32 	%r174, %r171, %r173;
	selp.b32 	%r175, 0, %r169, %p5;
	selp.b32 	%r176, 0, %r172, %p4;
	selp.b32 	%r177, 0, %r174, %p3;
	mul.lo.s32 	%r178, %r6, %r175;
	mad.lo.s32 	%r179, %r7, %r176, %r178;
	mad.lo.s32 	%r180, %r8, %r177, %r179;
	shl.b64 	%rd98, %rd97, 32;
	shr.s64 	%rd99, %rd98, 30;
	add.s64 	%rd100, %rd5, %rd99;
	ld.global.f32 	%f47, [%rd100];
	cvt.s64.s32 	%rd101, %r180;
	add.s64 	%rd102, %rd6, %rd101;
	ld.global.u8 	%rs20, [%rd102];
	setp.eq.s16 	%p17, %rs20, 0;
	mul.f32 	%f48, %f47, %f2;
	selp.f32 	%f49, %f1, %f48, %p17;
	max.f32 	%f50, %f46, %f49;
	add.s64 	%rd103, %rd31, 384;
	cvt.u32.u64 	%r181, %rd103;
	div.s32 	%r182, %r181, %r3;
	mul.lo.s32 	%r183, %r182, %r3;
	sub.s32 	%r184, %r181, %r183;
	div.s32 	%r185, %r184, %r4;
	mul.lo.s32 	%r186, %r185, %r4;
	sub.s32 	%r187, %r184, %r186;
	selp.b32 	%r188, 0, %r182, %p5;
	selp.b32 	%r189, 0, %r185, %p4;
	selp.b32 	%r190, 0, %r187, %p3;
	mul.lo.s32 	%r191, %r6, %r188;
	mad.lo.s32 	%r192, %r7, %r189, %r191;
	mad.lo.s32 	%r193, %r8, %r190, %r192;
	shl.b64 	%rd104, %rd103, 32;
	shr.s64 	%rd105, %rd104, 30;
	add.s64 	%rd106, %rd5, %rd105;
	ld.global.f32 	%f51, [%rd106];
	cvt.s64.s32 	%rd107, %r193;
	add.s64 	%rd108, %rd6, %rd107;
	ld.global.u8 	%rs21, [%rd108];
	setp.eq.s16 	%p18, %rs21, 0;
	mul.f32 	%f52, %f51, %f2;
	selp.f32 	%f53, %f1, %f52, %p18;
	max.f32 	%f54, %f50, %f53;
	add.s64 	%rd109, %rd31, 416;
	cvt.u32.u64 	%r194, %rd109;
	div.s32 	%r195, %r194, %r3;
	mul.lo.s32 	%r196, %r195, %r3;
	sub.s32 	%r197, %r194, %r196;
	div.s32 	%r198, %r197, %r4;
	mul.lo.s32 	%r199, %r198, %r4;
	sub.s32 	%r200, %r197, %r199;
	selp.b32 	%r201, 0, %r195, %p5;
	selp.b32 	%r202, 0, %r198, %p4;
	selp.b32 	%r203, 0, %r200, %p3;
	mul.lo.s32 	%r204, %r6, %r201;
	mad.lo.s32 	%r205, %r7, %r202, %r204;
	mad.lo.s32 	%r206, %r8, %r203, %r205;
	shl.b64 	%rd110, %rd109, 32;
	shr.s64 	%rd111, %rd110, 30;
	add.s64 	%rd112, %rd5, %rd111;
	ld.global.f32 	%f55, [%rd112];
	cvt.s64.s32 	%rd113, %r206;
	add.s64 	%rd114, %rd6, %rd113;
	ld.global.u8 	%rs22, [%rd114];
	setp.eq.s16 	%p19, %rs22, 0;
	mul.f32 	%f56, %f55, %f2;
	selp.f32 	%f57, %f1, %f56, %p19;
	max.f32 	%f58, %f54, %f57;
	add.s64 	%rd115, %rd31, 448;
	cvt.u32.u64 	%r207, %rd115;
	div.s32 	%r208, %r207, %r3;
	mul.lo.s32 	%r209, %r208, %r3;
	sub.s32 	%r210, %r207, %r209;
	div.s32 	%r211, %r210, %r4;
	mul.lo.s32 	%r212, %r211, %r4;
	sub.s32 	%r213, %r210, %r212;
	selp.b32 	%r214, 0, %r208, %p5;
	selp.b32 	%r215, 0, %r211, %p4;
	selp.b32 	%r216, 0, %r213, %p3;
	mul.lo.s32 	%r217, %r6, %r214;
	mad.lo.s32 	%r218, %r7, %r215, %r217;
	mad.lo.s32 	%r219, %r8, %r216, %r218;
	shl.b64 	%rd116, %rd115, 32;
	shr.s64 	%rd117, %rd116, 30;
	add.s64 	%rd118, %rd5, %rd117;
	ld.global.f32 	%f59, [%rd118];
	cvt.s64.s32 	%rd119, %r219;
	add.s64 	%rd120, %rd6, %rd119;
	ld.global.u8 	%rs23, [%rd120];
	setp.eq.s16 	%p20, %rs23, 0;
	mul.f32 	%f60, %f59, %f2;
	selp.f32 	%f61, %f1, %f60, %p20;
	max.f32 	%f62, %f58, %f61;
	add.s64 	%rd121, %rd31, 480;
	cvt.u32.u64 	%r220, %rd121;
	div.s32 	%r221, %r220, %r3;
	mul.lo.s32 	%r222, %r221, %r3;
	sub.s32 	%r223, %r220, %r222;
	div.s32 	%r224, %r223, %r4;
	mul.lo.s32 	%r225, %r224, %r4;
	sub.s32 	%r226, %r223, %r225;
	selp.b32 	%r227, 0, %r221, %p5;
	selp.b32 	%r228, 0, %r224, %p4;
	selp.b32 	%r229, 0, %r226, %p3;
	mul.lo.s32 	%r230, %r6, %r227;
	mad.lo.s32 	%r231, %r7, %r228, %r230;
	mad.lo.s32 	%r232, %r8, %r229, %r231;
	shl.b64 	%rd122, %rd121, 32;
	shr.s64 	%rd123, %rd122, 30;
	add.s64 	%rd124, %rd5, %rd123;
	ld.global.f32 	%f63, [%rd124];
	cvt.s64.s32 	%rd125, %r232;
	add.s64 	%rd126, %rd6, %rd125;
	ld.global.u8 	%rs24, [%rd126];
	setp.eq.s16 	%p21, %rs24, 0;
	mul.f32 	%f64, %f63, %f2;
	selp.f32 	%f65, %f1, %f64, %p21;
	max.f32 	%f66, %f62, %f65;
	add.s64 	%rd127, %rd31, 512;
	cvt.u32.u64 	%r233, %rd127;
	div.s32 	%r234, %r233, %r3;
	mul.lo.s32 	%r235, %r234, %r3;
	sub.s32 	%r236, %r233, %r235;
	div.s32 	%r237, %r236, %r4;
	mul.lo.s32 	%r238, %r237, %r4;
	sub.s32 	%r239, %r236, %r238;
	selp.b32 	%r240, 0, %r234, %p5;
	selp.b32 	%r241, 0, %r237, %p4;
	selp.b32 	%r242, 0, %r239, %p3;
	mul.lo.s32 	%r243, %r6, %r240;
	mad.lo.s32 	%r244, %r7, %r241, %r243;
	mad.lo.s32 	%r245, %r8, %r242, %r244;
	shl.b64 	%rd128, %rd127, 32;
	shr.s64 	%rd129, %rd128, 30;
	add.s64 	%rd130, %rd5, %rd129;
	ld.global.f32 	%f67, [%rd130];
	cvt.s64.s32 	%rd131, %r245;
	add.s64 	%rd132, %rd6, %rd131;
	ld.global.u8 	%rs25, [%rd132];
	setp.eq.s16 	%p22, %rs25, 0;
	mul.f32 	%f68, %f67, %f2;
	selp.f32 	%f69, %f1, %f68, %p22;
	max.f32 	%f70, %f66, %f69;
	add.s64 	%rd133, %rd31, 544;
	cvt.u32.u64 	%r246, %rd133;
	div.s32 	%r247, %r246, %r3;
	mul.lo.s32 	%r248, %r247, %r3;
	sub.s32 	%r249, %r246, %r248;
	div.s32 	%r250, %r249, %r4;
	mul.lo.s32 	%r251, %r250, %r4;
	sub.s32 	%r252, %r249, %r251;
	selp.b32 	%r253, 0, %r247, %p5;
	selp.b32 	%r254, 0, %r250, %p4;
	selp.b32 	%r255, 0, %r252, %p3;
	mul.lo.s32 	%r256, %r6, %r253;
	mad.lo.s32 	%r257, %r7, %r254, %r256;
	mad.lo.s32 	%r258, %r8, %r255, %r257;
	shl.b64 	%rd134, %rd133, 32;
	shr.s64 	%rd135, %rd134, 30;
	add.s64 	%rd136, %rd5, %rd135;
	ld.global.f32 	%f71, [%rd136];
	cvt.s64.s32 	%rd137, %r258;
	add.s64 	%rd138, %rd6, %rd137;
	ld.global.u8 	%rs26, [%rd138];
	setp.eq.s16 	%p23, %rs26, 0;
	mul.f32 	%f72, %f71, %f2;
	selp.f32 	%f73, %f1, %f72, %p23;
	max.f32 	%f74, %f70, %f73;
	add.s64 	%rd139, %rd31, 576;
	cvt.u32.u64 	%r259, %rd139;
	div.s32 	%r260, %r259, %r3;
	mul.lo.s32 	%r261, %r260, %r3;
	sub.s32 	%r262, %r259, %r261;
	div.s32 	%r263, %r262, %r4;
	mul.lo.s32 	%r264, %r263, %r4;
	sub.s32 	%r265, %r262, %r264;
	selp.b32 	%r266, 0, %r260, %p5;
	selp.b32 	%r267, 0, %r263, %p4;
	selp.b32 	%r268, 0, %r265, %p3;
	mul.lo.s32 	%r269, %r6, %r266;
	mad.lo.s32 	%r270, %r7, %r267, %r269;
	mad.lo.s32 	%r271, %r8, %r268, %r270;
	shl.b64 	%rd140, %rd139, 32;
	shr.s64 	%rd141, %rd140, 30;
	add.s64 	%rd142, %rd5, %rd141;
	ld.global.f32 	%f75, [%rd142];
	cvt.s64.s32 	%rd143, %r271;
	add.s64 	%rd144, %rd6, %rd143;
	ld.global.u8 	%rs27, [%rd144];
	setp.eq.s16 	%p24, %rs27, 0;
	mul.f32 	%f76, %f75, %f2;
	selp.f32 	%f77, %f1, %f76, %p24;
	max.f32 	%f78, %f74, %f77;
	add.s64 	%rd145, %rd31, 608;
	cvt.u32.u64 	%r272, %rd145;
	div.s32 	%r273, %r272, %r3;
	mul.lo.s32 	%r274, %r273, %r3;
	sub.s32 	%r275, %r272, %r274;
	div.s32 	%r276, %r275, %r4;
	mul.lo.s32 	%r277, %r276, %r4;
	sub.s32 	%r278, %r275, %r277;
	selp.b32 	%r279, 0, %r273, %p5;
	selp.b32 	%r280, 0, %r276, %p4;
	selp.b32 	%r281, 0, %r278, %p3;
	mul.lo.s32 	%r282, %r6, %r279;
	mad.lo.s32 	%r283, %r7, %r280, %r282;
	mad.lo.s32 	%r284, %r8, %r281, %r283;
	shl.b64 	%rd146, %rd145, 32;
	shr.s64 	%rd147, %rd146, 30;
	add.s64 	%rd148, %rd5, %rd147;
	ld.global.f32 	%f79, [%rd148];
	cvt.s64.s32 	%rd149, %r284;
	add.s64 	%rd150, %rd6, %rd149;
	ld.global.u8 	%rs28, [%rd150];
	setp.eq.s16 	%p25, %rs28, 0;
	mul.f32 	%f80, %f79, %f2;
	selp.f32 	%f81, %f1, %f80, %p25;
	max.f32 	%f82, %f78, %f81;
	add.s64 	%rd151, %rd31, 640;
	cvt.u32.u64 	%r285, %rd151;
	div.s32 	%r286, %r285, %r3;
	mul.lo.s32 	%r287, %r286, %r3;
	sub.s32 	%r288, %r285, %r287;
	div.s32 	%r289, %r288, %r4;
	mul.lo.s32 	%r290, %r289, %r4;
	sub.s32 	%r291, %r288, %r290;
	selp.b32 	%r292, 0, %r286, %p5;
	selp.b32 	%r293, 0, %r289, %p4;
	selp.b32 	%r294, 0, %r291, %p3;
	mul.lo.s32 	%r295, %r6, %r292;
	mad.lo.s32 	%r296, %r7, %r293, %r295;
	mad.lo.s32 	%r297, %r8, %r294, %r296;
	shl.b64 	%rd152, %rd151, 32;
	shr.s64 	%rd153, %rd152, 30;
	add.s64 	%rd154, %rd5, %rd153;
	ld.global.f32 	%f83, [%rd154];
	cvt.s64.s32 	%rd155, %r297;
	add.s64 	%rd156, %rd6, %rd155;
	ld.global.u8 	%rs29, [%rd156];
	setp.eq.s16 	%p26, %rs29, 0;
	mul.f32 	%f84, %f83, %f2;
	selp.f32 	%f85, %f1, %f84, %p26;
	max.f32 	%f86, %f82, %f85;
	add.s64 	%rd157, %rd31, 672;
	cvt.u32.u64 	%r298, %rd157;
	div.s32 	%r299, %r298, %r3;
	mul.lo.s32 	%r300, %r299, %r3;
	sub.s32 	%r301, %r298, %r300;
	div.s32 	%r302, %r301, %r4;
	mul.lo.s32 	%r303, %r302, %r4;
	sub.s32 	%r304, %r301, %r303;
	selp.b32 	%r305, 0, %r299, %p5;
	selp.b32 	%r306, 0, %r302, %p4;
	selp.b32 	%r307, 0, %r304, %p3;
	mul.lo.s32 	%r308, %r6, %r305;
	mad.lo.s32 	%r309, %r7, %r306, %r308;
	mad.lo.s32 	%r310, %r8, %r307, %r309;
	shl.b64 	%rd158, %rd157, 32;
	shr.s64 	%rd159, %rd158, 30;
	add.s64 	%rd160, %rd5, %rd159;
	ld.global.f32 	%f87, [%rd160];
	cvt.s64.s32 	%rd161, %r310;
	add.s64 	%rd162, %rd6, %rd161;
	ld.global.u8 	%rs30, [%rd162];
	setp.eq.s16 	%p27, %rs30, 0;
	mul.f32 	%f88, %f87, %f2;
	selp.f32 	%f89, %f1, %f88, %p27;
	max.f32 	%f90, %f86, %f89;
	add.s64 	%rd163, %rd31, 704;
	cvt.u32.u64 	%r311, %rd163;
	div.s32 	%r312, %r311, %r3;
	mul.lo.s32 	%r313, %r312, %r3;
	sub.s32 	%r314, %r311, %r313;
	div.s32 	%r315, %r314, %r4;
	mul.lo.s32 	%r316, %r315, %r4;
	sub.s32 	%r317, %r314, %r316;
	selp.b32 	%r318, 0, %r312, %p5;
	selp.b32 	%r319, 0, %r315, %p4;
	selp.b32 	%r320, 0, %r317, %p3;
	mul.lo.s32 	%r321, %r6, %r318;
	mad.lo.s32 	%r322, %r7, %r319, %r321;
	mad.lo.s32 	%r323, %r8, %r320, %r322;
	shl.b64 	%rd164, %rd163, 32;
	shr.s64 	%rd165, %rd164, 30;
	add.s64 	%rd166, %rd5, %rd165;
	ld.global.f32 	%f91, [%rd166];
	cvt.s64.s32 	%rd167, %r323;
	add.s64 	%rd168, %rd6, %rd167;
	ld.global.u8 	%rs31, [%rd168];
	setp.eq.s16 	%p28, %rs31, 0;
	mul.f32 	%f92, %f91, %f2;
	selp.f32 	%f93, %f1, %f92, %p28;
	max.f32 	%f94, %f90, %f93;
	add.s64 	%rd169, %rd31, 736;
	cvt.u32.u64 	%r324, %rd169;
	div.s32 	%r325, %r324, %r3;
	mul.lo.s32 	%r326, %r325, %r3;
	sub.s32 	%r327, %r324, %r326;
	div.s32 	%r328, %r327, %r4;
	mul.lo.s32 	%r329, %r328, %r4;
	sub.s32 	%r330, %r327, %r329;
	selp.b32 	%r331, 0, %r325, %p5;
	selp.b32 	%r332, 0, %r328, %p4;
	selp.b32 	%r333, 0, %r330, %p3;
	mul.lo.s32 	%r334, %r6, %r331;
	mad.lo.s32 	%r335, %r7, %r332, %r334;
	mad.lo.s32 	%r336, %r8, %r333, %r335;
	shl.b64 	%rd170, %rd169, 32;
	shr.s64 	%rd171, %rd170, 30;
	add.s64 	%rd172, %rd5, %rd171;
	ld.global.f32 	%f95, [%rd172];
	cvt.s64.s32 	%rd173, %r336;
	add.s64 	%rd174, %rd6, %rd173;
	ld.global.u8 	%rs32, [%rd174];
	setp.eq.s16 	%p29, %rs32, 0;
	mul.f32 	%f96, %f95, %f2;
	selp.f32 	%f97, %f1, %f96, %p29;
	max.f32 	%f98, %f94, %f97;
	add.s64 	%rd175, %rd31, 768;
	cvt.u32.u64 	%r337, %rd175;
	div.s32 	%r338, %r337, %r3;
	mul.lo.s32 	%r339, %r338, %r3;
	sub.s32 	%r340, %r337, %r339;
	div.s32 	%r341, %r340, %r4;
	mul.lo.s32 	%r342, %r341, %r4;
	sub.s32 	%r343, %r340, %r342;
	selp.b32 	%r344, 0, %r338, %p5;
	selp.b32 	%r345, 0, %r341, %p4;
	selp.b32 	%r346, 0, %r343, %p3;
	mul.lo.s32 	%r347, %r6, %r344;
	mad.lo.s32 	%r348, %r7, %r345, %r347;
	mad.lo.s32 	%r349, %r8, %r346, %r348;
	shl.b64 	%rd176, %rd175, 32;
	shr.s64 	%rd177, %rd176, 30;
	add.s64 	%rd178, %rd5, %rd177;
	ld.global.f32 	%f99, [%rd178];
	cvt.s64.s32 	%rd179, %r349;
	add.s64 	%rd180, %rd6, %rd179;
	ld.global.u8 	%rs33, [%rd180];
	setp.eq.s16 	%p30, %rs33, 0;
	mul.f32 	%f100, %f99, %f2;
	selp.f32 	%f101, %f1, %f100, %p30;
	max.f32 	%f102, %f98, %f101;
	mov.b32 	%r350, %f102;
	shfl.sync.bfly.b32	%r351|%p31, %r350, 16, 31, -1;
	mov.b32 	%f103, %r351;
	max.f32 	%f104, %f102, %f103;
	mov.b32 	%r352, %f104;
	shfl.sync.bfly.b32	%r353|%p32, %r352, 8, 31, -1;
	mov.b32 	%f105, %r353;
	max.f32 	%f106, %f104, %f105;
	mov.b32 	%r354, %f106;
	shfl.sync.bfly.b32	%r355|%p33, %r354, 4, 31, -1;
	mov.b32 	%f107, %r355;
	max.f32 	%f108, %f106, %f107;
	mov.b32 	%r356, %f108;
	shfl.sync.bfly.b32	%r357|%p34, %r356, 2, 31, -1;
	mov.b32 	%f109, %r357;
	max.f32 	%f110, %f108, %f109;
	mov.b32 	%r358, %f110;
	shfl.sync.bfly.b32	%r359|%p35, %r358, 1, 31, -1;
	mov.b32 	%f111, %r359;
	max.f32 	%f112, %f110, %f111;
	sub.f32 	%f113, %f5, %f112;
	fma.rn.f32 	%f114, %f113, 0f3BBB989D, 0f3F000000;
	cvt.sat.f32.f32 	%f115, %f114;
	mov.f32 	%f116, 0f4B400001;
	mov.f32 	%f117, 0f437C0000;
	fma.rm.f32 	%f118, %f115, %f117, %f116;
	add.f32 	%f119, %f118, 0fCB40007F;
	neg.f32 	%f120, %f119;
	fma.rn.f32 	%f121, %f113, 0f3FB8AA3B, %f120;
	fma.rn.f32 	%f122, %f113, 0f32A57060, %f121;
	mov.b32 	%r360, %f118;
	shl.b32 	%r361, %r360, 23;
	mov.b32 	%f123, %r361;
	ex2.approx.ftz.f32 	%f124, %f122;
	mul.f32 	%f125, %f124, %f123;
	add.f32 	%f126, %f125, 0f00000000;
	sub.f32 	%f127, %f9, %f112;
	fma.rn.f32 	%f128, %f127, 0f3BBB989D, 0f3F000000;
	cvt.sat.f32.f32 	%f129, %f128;
	fma.rm.f32 	%f130, %f129, %f117, %f116;
	add.f32 	%f131, %f130, 0fCB40007F;
	neg.f32 	%f132, %f131;
	fma.rn.f32 	%f133, %f127, 0f3FB8AA3B, %f132;
	fma.rn.f32 	%f134, %f127, 0f32A57060, %f133;
	mov.b32 	%r362, %f130;
	shl.b32 	%r363, %r362, 23;
	mov.b32 	%f135, %r363;
	ex2.approx.ftz.f32 	%f136, %f134;
	mul.f32 	%f137, %f136, %f135;
	add.f32 	%f138, %f126, %f137;
	sub.f32 	%f139, %f13, %f112;
	fma.rn.f32 	%f140, %f139, 0f3BBB989D, 0f3F000000;
	cvt.sat.f32.f32 	%f141, %f140;
	fma.rm.f32 	%f142, %f141, %f117, %f116;
	add.f32 	%f143, %f142, 0fCB40007F;
	neg.f32 	%f144, %f143;
	fma.rn.f32 	%f145, %f139, 0f3FB8AA3B, %f144;
	fma.rn.f32 	%f146, %f139, 0f32A57060, %f145;
	mov.b32 	%r364, %f142;
	shl.b32 	%r365, %r364, 23;
	mov.b32 	%f147, %r365;
	ex2.approx.ftz.f32 	%f148, %f146;
	mul.f32 	%f149, %f148, %f147;
	add.f32 	%f150, %f138, %f149;
	sub.f32 	%f151, %f17, %f112;
	fma.rn.f32 	%f152, %f151, 0f3BBB989D, 0f3F000000;
	cvt.sat.f32.f32 	%f153, %f152;
	fma.rm.f32 	%f154, %f153, %f117, %f116;
	add.f32 	%f155, %f154, 0fCB40007F;
	neg.f32 	%f156, %f155;
	fma.rn.f32 	%f157, %f151, 0f3FB8AA3B, %f156;
	fma.rn.f32 	%f158, %f151, 0f32A57060, %f157;
	mov.b32 	%r366, %f154;
	shl.b32 	%r367, %r366, 23;
	mov.b32 	%f159, %r367;
	ex2.approx.ftz.f32 	%f160, %f158;
	mul.f32 	%f161, %f160, %f159;
	add.f32 	%f162, %f150, %f161;
	sub.f32 	%f163, %f21, %f112;
	fma.rn.f32 	%f164, %f163, 0f3BBB989D, 0f3F000000;
	cvt.sat.f32.f32 	%f165, %f164;
	fma.rm.f32 	%f166, %f165, %f117, %f116;
	add.f32 	%f167, %f166, 0fCB40007F;
	neg.f32 	%f168, %f167;
	fma.rn.f32 	%f169, %f163, 0f3FB8AA3B, %f168;
	fma.rn.f32 	%f170, %f163, 0f32A57060, %f169;
	mov.b32 	%r368, %f166;
	shl.b32 	%r369, %r368, 23;
	mov.b32 	%f171, %r369;
	ex2.approx.ftz.f32 	%f172, %f170;
	mul.f32 	%f173, %f172, %f171;
	add.f32 	%f174, %f162, %f173;
	sub.f32 	%f175, %f25, %f112;
	fma.rn.f32 	%f176, %f175, 0f3BBB989D, 0f3F000000;
	cvt.sat.f32.f32 	%f177, %f176;
	fma.rm.f32 	%f178, %f177, %f117, %f116;
	add.f32 	%f179, %f178, 0fCB40007F;
	neg.f32 	%f180, %f179;
	fma.rn.f32 	%f181, %f175, 0f3FB8AA3B, %f180;
	fma.rn.f32 	%f182, %f175, 0f32A57060, %f181;
	mov.b32 	%r370, %f178;
	shl.b32 	%r371, %r370, 23;
	mov.b32 	%f183, %r371;
	ex2.approx.ftz.f32 	%f184, %f182;
	mul.f32 	%f185, %f184, %f183;
	add.f32 	%f186, %f174, %f185;
	sub.f32 	%f187, %f29, %f112;
	fma.rn.f32 	%f188, %f187, 0f3BBB989D, 0f3F000000;
	cvt.sat.f32.f32 	%f189, %f188;
	fma.rm.f32 	%f190, %f189, %f117, %f116;
	add.f32 	%f191, %f190, 0fCB40007F;
	neg.f32 	%f192, %f191;
	fma.rn.f32 	%f193, %f187, 0f3FB8AA3B, %f192;
	fma.rn.f32 	%f194, %f187, 0f32A57060, %f193;
	mov.b32 	%r372, %f190;
	shl.b32 	%r373, %r372, 23;
	mov.b32 	%f195, %r373;
	ex2.approx.ftz.f32 	%f196, %f194;
	mul.f32 	%f197, %f196, %f195;
	add.f32 	%f198, %f186, %f197;
	sub.f32 	%f199, %f33, %f112;
	fma.rn.f32 	%f200, %f199, 0f3BBB989D, 0f3F000000;
	cvt.sat.f32.f32 	%f201, %f200;
	fma.rm.f32 	%f202, %f201, %f117, %f116;
	add.f32 	%f203, %f202, 0fCB40007F;
	neg.f32 	%f204, %f203;
	fma.rn.f32 	%f205, %f199, 0f3FB8AA3B, %f204;
	fma.rn.f32 	%f206, %f199, 0f32A57060, %f205;
	mov.b32 	%r374, %f202;
	shl.b32 	%r375, %r374, 23;
	mov.b32 	%f207, %r375;
	ex2.approx.ftz.f32 	%f208, %f206;
	mul.f32 	%f209, %f208, %f207;
	add.f32 	%f210, %f198, %f209;
	sub.f32 	%f211, %f37, %f112;
	fma.rn.f32 	%f212, %f211, 0f3BBB989D, 0f3F000000;
	cvt.sat.f32.f32 	%f213, %f212;
	fma.rm.f32 	%f214, %f213, %f117, %f116;
	add.f32 	%f215, %f214, 0fCB40007F;
	neg.f32 	%f216, %f215;
	fma.rn.f32 	%f217, %f211, 0f3FB8AA3B, %f216;
	fma.rn.f32 	%f218, %f211, 0f32A57060, %f217;
	mov.b32 	%r376, %f214;
	shl.b32 	%r377, %r376, 23;
	mov.b32 	%f219, %r377;
	ex2.approx.ftz.f32 	%f220, %f218;
	mul.f32 	%f221, %f220, %f219;
	add.f32 	%f222, %f210, %f221;
	sub.f32 	%f223, %f41, %f112;
	fma.rn.f32 	%f224, %f223, 0f3BBB989D, 0f3F000000;
	cvt.sat.f32.f32 	%f225, %f224;
	fma.rm.f32 	%f226, %f225, %f117, %f116;
	add.f32 	%f227, %f226, 0fCB40007F;
	neg.f32 	%f228, %f227;
	fma.rn.f32 	%f229, %f223, 0f3FB8AA3B, %f228;
	fma.rn.f32 	%f230, %f223, 0f32A57060, %f229;
	mov.b32 	%r378, %f226;
	shl.b32 	%r379, %r378, 23;
	mov.b32 	%f231, %r379;
	ex2.approx.ftz.f32 	%f232, %f230;
	mul.f32 	%f233, %f232, %f231;
	add.f32 	%f234, %f222, %f233;
	sub.f32 	%f235, %f45, %f112;
	fma.rn.f32 	%f236, %f235, 0f3BBB989D, 0f3F000000;
	cvt.sat.f32.f32 	%f237, %f236;
	fma.rm.f32 	%f238, %f237, %f117, %f116;
	add.f32 	%f239, %f238, 0fCB40007F;
	neg.f32 	%f240, %f239;
	fma.rn.f32 	%f241, %f235, 0f3FB8AA3B, %f240;
	fma.rn.f32 	%f242, %f235, 0f32A57060, %f241;
	mov.b32 	%r380, %f238;
	shl.b32 	%r381, %r380, 23;
	mov.b32 	%f243, %r381;
	ex2.approx.ftz.f32 	%f244, %f242;
	mul.f32 	%f245, %f244, %f243;
	add.f32 	%f246, %f234, %f245;
	sub.f32 	%f247, %f49, %f112;
	fma.rn.f32 	%f248, %f247, 0f3BBB989D, 0f3F000000;
	cvt.sat.f32.f32 	%f249, %f248;
	fma.rm.f32 	%f250, %f249, %f117, %f116;
	add.f32 	%f251, %f250, 0fCB40007F;
	neg.f32 	%f252, %f251;
	fma.rn.f32 	%f253, %f247, 0f3FB8AA3B, %f252;
	fma.rn.f32 	%f254, %f247, 0f32A57060, %f253;
	mov.b32 	%r382, %f250;
	shl.b32 	%r383, %r382, 23;
	mov.b32 	%f255, %r383;
	ex2.approx.ftz.f32 	%f256, %f254;
	mul.f32 	%f257, %f256, %f255;
	add.f32 	%f258, %f246, %f257;
	sub.f32 	%f259, %f53, %f112;
	fma.rn.f32 	%f260, %f259, 0f3BBB989D, 0f3F000000;
	cvt.sat.f32.f32 	%f261, %f260;
	fma.rm.f32 	%f262, %f261, %f117, %f116;
	add.f32 	%f263, %f262, 0fCB40007F;
	neg.f32 	%f264, %f263;
	fma.rn.f32 	%f265, %f259, 0f3FB8AA3B, %f264;
	fma.rn.f32 	%f266, %f259, 0f32A57060, %f265;
	mov.b32 	%r384, %f262;
	shl.b32 	%r385, %r384, 23;
	mov.b32 	%f267, %r385;
	ex2.approx.ftz.f32 	%f268, %f266;
	mul.f32 	%f269, %f268, %f267;
	add.f32 	%f270, %f258, %f269;
	sub.f32 	%f271, %f57, %f112;
	fma.rn.f32 	%f272, %f271, 0f3BBB989D, 0f3F000000;
	cvt.sat.f32.f32 	%f273, %f272;
	fma.rm.f32 	%f274, %f273, %f117, %f116;
	add.f32 	%f275, %f274, 0fCB40007F;
	neg.f32 	%f276, %f275;
	fma.rn.f32 	%f277, %f271, 0f3FB8AA3B, %f276;
	fma.rn.f32 	%f278, %f271, 0f32A57060, %f277;
	mov.b32 	%r386, %f274;
	shl.b32 	%r387, %r386, 23;
	mov.b32 	%f279, %r387;
	ex2.approx.ftz.f32 	%f280, %f278;
	mul.f32 	%f281, %f280, %f279;
	add.f32 	%f282, %f270, %f281;
	sub.f32 	%f283, %f61, %f112;
	fma.rn.f32 	%f284, %f283, 0f3BBB989D, 0f3F000000;
	cvt.sat.f32.f32 	%f285, %f284;
	fma.rm.f32 	%f286, %f285, %f117, %f116;
	add.f32 	%f287, %f286, 0fCB40007F;
	neg.f32 	%f288, %f287;
	fma.rn.f32 	%f289, %f283, 0f3FB8AA3B, %f288;
	fma.rn.f32 	%f290, %f283, 0f32A57060, %f289;
	mov.b32 	%r388, %f286;
	shl.b32 	%r389, %r388, 23;
	mov.b32 	%f291, %r389;
	ex2.approx.ftz.f32 	%f292, %f290;
	mul.f32 	%f293, %f292, %f291;
	add.f32 	%f294, %f282, %f293;
	sub.f32 	%f295, %f65, %f112;
	fma.rn.f32 	%f296, %f295, 0f3BBB989D, 0f3F000000;
	cvt.sat.f32.f32 	%f297, %f296;
	fma.rm.f32 	%f298, %f297, %f117, %f116;
	add.f32 	%f299, %f298, 0fCB40007F;
	neg.f32 	%f300, %f299;
	fma.rn.f32 	%f301, %f295, 0f3FB8AA3B, %f300;
	fma.rn.f32 	%f302, %f295, 0f32A57060, %f301;
	mov.b32 	%r390, %f298;
	shl.b32 	%r391, %r390, 23;
	mov.b32 	%f303, %r391;
	ex2.approx.ftz.f32 	%f304, %f302;
	mul.f32 	%f305, %f304, %f303;
	add.f32 	%f306, %f294, %f305;
	sub.f32 	%f307, %f69, %f112;
	fma.rn.f32 	%f308, %f307, 0f3BBB989D, 0f3F000000;
	cvt.sat.f32.f32 	%f309, %f308;
	fma.rm.f32 	%f310, %f309, %f117, %f116;
	add.f32 	%f311, %f310, 0fCB40007F;
	neg.f32 	%f312, %f311;
	fma.rn.f32 	%f313, %f307, 0f3FB8AA3B, %f312;
	fma.rn.f32 	%f314, %f307, 0f32A57060, %f313;
	mov.b32 	%r392, %f310;
	shl.b32 	%r393, %r392, 23;
	mov.b32 	%f315, %r393;
	ex2.approx.ftz.f32 	%f316, %f314;
	mul.f32 	%f317, %f316, %f315;
	add.f32 	%f318, %f306, %f317;
	sub.f32 	%f319, %f73, %f112;
	fma.rn.f32 	%f320, %f319, 0f3BBB989D, 0f3F000000;
	cvt.sat.f32.f32 	%f321, %f320;
	fma.rm.f32 	%f322, %f321, %f117, %f116;
	add.f32 	%f323, %f322, 0fCB40007F;
	neg.f32 	%f324, %f323;
	fma.rn.f32 	%f325, %f319, 0f3FB8AA3B, %f324;
	fma.rn.f32 	%f326, %f319, 0f32A57060, %f325;
	mov.b32 	%r394, %f322;
	shl.b32 	%r395, %r394, 23;
	mov.b32 	%f327, %r395;
	ex2.approx.ftz.f32 	%f328, %f326;
	mul.f32 	%f329, %f328, %f327;
	add.f32 	%f330, %f318, %f329;
	sub.f32 	%f331, %f77, %f112;
	fma.rn.f32 	%f332, %f331, 0f3BBB989D, 0f3F000000;
	cvt.sat.f32.f32 	%f333, %f332;
	fma.rm.f32 	%f334, %f333, %f117, %f116;
	add.f32 	%f335, %f334, 0fCB40007F;
	neg.f32 	%f336, %f335;
	fma.rn.f32 	%f337, %f331, 0f3FB8AA3B, %f336;
	fma.rn.f32 	%f338, %f331, 0f32A57060, %f337;
	mov.b32 	%r396, %f334;
	shl.b32 	%r397, %r396, 23;
	mov.b32 	%f339, %r397;
	ex2.approx.ftz.f32 	%f340, %f338;
	mul.f32 	%f341, %f340, %f339;
	add.f32 	%f342, %f330, %f341;
	sub.f32 	%f343, %f81, %f112;
	fma.rn.f32 	%f344, %f343, 0f3BBB989D, 0f3F000000;
	cvt.sat.f32.f32 	%f345, %f344;
	fma.rm.f32 	%f346, %f345, %f117, %f116;
	add.f32 	%f347, %f346, 0fCB40007F;
	neg.f32 	%f348, %f347;
	fma.rn.f32 	%f349, %f343, 0f3FB8AA3B, %f348;
	fma.rn.f32 	%f350, %f343, 0f32A57060, %f349;
	mov.b32 	%r398, %f346;
	shl.b32 	%r399, %r398, 23;
	mov.b32 	%f351, %r399;
	ex2.approx.ftz.f32 	%f352, %f350;
	mul.f32 	%f353, %f352, %f351;
	add.f32 	%f354, %f342, %f353;
	sub.f32 	%f355, %f85, %f112;
	fma.rn.f32 	%f356, %f355, 0f3BBB989D, 0f3F000000;
	cvt.sat.f32.f32 	%f357, %f356;
	fma.rm.f32 	%f358, %f357, %f117, %f116;
	add.f32 	%f359, %f358, 0fCB40007F;
	neg.f32 	%f360, %f359;
	fma.rn.f32 	%f361, %f355, 0f3FB8AA3B, %f360;
	fma.rn.f32 	%f362, %f355, 0f32A57060, %f361;
	mov.b32 	%r400, %f358;
	shl.b32 	%r401, %r400, 23;
	mov.b32 	%f363, %r401;
	ex2.approx.ftz.f32 	%f364, %f362;
	mul.f32 	%f365, %f364, %f363;
	add.f32 	%f366, %f354, %f365;
	sub.f32 	%f367, %f89, %f112;
	fma.rn.f32 	%f368, %f367, 0f3BBB989D, 0f3F000000;
	cvt.sat.f32.f32 	%f369, %f368;
	fma.rm.f32 	%f370, %f369, %f117, %f116;
	add.f32 	%f371, %f370, 0fCB40007F;
	neg.f32 	%f372, %f371;
	fma.rn.f32 	%f373, %f367, 0f3FB8AA3B, %f372;
	fma.rn.f32 	%f374, %f367, 0f32A57060, %f373;
	mov.b32 	%r402, %f370;
	shl.b32 	%r403, %r402, 23;
	mov.b32 	%f375, %r403;
	ex2.approx.ftz.f32 	%f376, %f374;
	mul.f32 	%f377, %f376, %f375;
	add.f32 	%f378, %f366, %f377;
	sub.f32 	%f379, %f93, %f112;
	fma.rn.f32 	%f380, %f379, 0f3BBB989D, 0f3F000000;
	cvt.sat.f32.f32 	%f381, %f380;
	fma.rm.f32 	%f382, %f381, %f117, %f116;
	add.f32 	%f383, %f382, 0fCB40007F;
	neg.f32 	%f384, %f383;
	fma.rn.f32 	%f385, %f379, 0f3FB8AA3B, %f384;
	fma.rn.f32 	%f386, %f379, 0f32A57060, %f385;
	mov.b32 	%r404, %f382;
	shl.b32 	%r405, %r404, 23;
	mov.b32 	%f387, %r405;
	ex2.approx.ftz.f32 	%f388, %f386;
	mul.f32 	%f389, %f388, %f387;
	add.f32 	%f390, %f378, %f389;
	sub.f32 	%f391, %f97, %f112;
	fma.rn.f32 	%f392, %f391, 0f3BBB989D, 0f3F000000;
	cvt.sat.f32.f32 	%f393, %f392;
	fma.rm.f32 	%f394, %f393, %f117, %f116;
	add.f32 	%f395, %f394, 0fCB40007F;
	neg.f32 	%f396, %f395;
	fma.rn.f32 	%f397, %f391, 0f3FB8AA3B, %f396;
	fma.rn.f32 	%f398, %f391, 0f32A57060, %f397;
	mov.b32 	%r406, %f394;
	shl.b32 	%r407, %r406, 23;
	mov.b32 	%f399, %r407;
	ex2.approx.ftz.f32 	%f400, %f398;
	mul.f32 	%f401, %f400, %f399;
	add.f32 	%f402, %f390, %f401;
	sub.f32 	%f403, %f101, %f112;
	fma.rn.f32 	%f404, %f403, 0f3BBB989D, 0f3F000000;
	cvt.sat.f32.f32 	%f405, %f404;
	fma.rm.f32 	%f406, %f405, %f117, %f116;
	add.f32 	%f407, %f406, 0fCB40007F;
	neg.f32 	%f408, %f407;
	fma.rn.f32 	%f409, %f403, 0f3FB8AA3B, %f408;
	fma.rn.f32 	%f410, %f403, 0f32A57060, %f409;
	mov.b32 	%r408, %f406;
	shl.b32 	%r409, %r408, 23;
	mov.b32 	%f411, %r409;
	ex2.approx.ftz.f32 	%f412, %f410;
	mul.f32 	%f413, %f412, %f411;
	add.f32 	%f414, %f402, %f413;
	mov.b32 	%r410, %f414;
	shfl.sync.bfly.b32	%r411|%p36, %r410, 16, 31, -1;
	mov.b32 	%f415, %r411;
	add.f32 	%f416, %f414, %f415;
	mov.b32 	%r412, %f416;
	shfl.sync.bfly.b32	%r413|%p37, %r412, 8, 31, -1;
	mov.b32 	%f417, %r413;
	add.f32 	%f418, %f416, %f417;
	mov.b32 	%r414, %f418;
	shfl.sync.bfly.b32	%r415|%p38, %r414, 4, 31, -1;
	mov.b32 	%f419, %r415;
	add.f32 	%f420, %f418, %f419;
	mov.b32 	%r416, %f420;
	shfl.sync.bfly.b32	%r417|%p39, %r416, 2, 31, -1;
	mov.b32 	%f421, %r417;
	add.f32 	%f422, %f420, %f421;
	mov.b32 	%r418, %f422;
	shfl.sync.bfly.b32	%r419|%p40, %r418, 1, 31, -1;
	mov.b32 	%f423, %r419;
	add.f32 	%f424, %f422, %f423;
	div.rn.f32 	%f425, %f125, %f424;
	div.rn.f32 	%f426, %f137, %f424;
	div.rn.f32 	%f427, %f149, %f424;
	div.rn.f32 	%f428, %f161, %f424;
	div.rn.f32 	%f429, %f173, %f424;
	div.rn.f32 	%f430, %f185, %f424;
	div.rn.f32 	%f431, %f197, %f424;
	div.rn.f32 	%f432, %f209, %f424;
	div.rn.f32 	%f433, %f221, %f424;
	div.rn.f32 	%f434, %f233, %f424;
	div.rn.f32 	%f435, %f245, %f424;
	div.rn.f32 	%f436, %f257, %f424;
	div.rn.f32 	%f437, %f269, %f424;
	div.rn.f32 	%f438, %f281, %f424;
	div.rn.f32 	%f439, %f293, %f424;
	div.rn.f32 	%f440, %f305, %f424;
	div.rn.f32 	%f441, %f317, %f424;
	div.rn.f32 	%f442, %f329, %f424;
	div.rn.f32 	%f443, %f341, %f424;
	div.rn.f32 	%f444, %f353, %f424;
	div.rn.f32 	%f445, %f365, %f424;
	div.rn.f32 	%f446, %f377, %f424;
	div.rn.f32 	%f447, %f389, %f424;
	div.rn.f32 	%f448, %f401, %f424;
	div.rn.f32 	%f449, %f413, %f424;
	mad.lo.s64 	%rd181, %rd184, %rd22, %rd7;
	shl.b64 	%rd182, %rd181, 2;
	add.s64 	%rd183, %rd8, %rd182;
	st.global.f32 	[%rd183], %f425;
	st.global.f32 	[%rd183+128], %f426;
	st.global.f32 	[%rd183+256], %f427;
	st.global.f32 	[%rd183+384], %f428;
	st.global.f32 	[%rd183+512], %f429;
	st.global.f32 	[%rd183+640], %f430;
	st.global.f32 	[%rd183+768], %f431;
	st.global.f32 	[%rd183+896], %f432;
	st.global.f32 	[%rd183+1024], %f433;
	st.global.f32 	[%rd183+1152], %f434;
	st.global.f32 	[%rd183+1280], %f435;
	st.global.f32 	[%rd183+1408], %f436;
	st.global.f32 	[%rd183+1536], %f437;
	st.global.f32 	[%rd183+1664], %f438;
	st.global.f32 	[%rd183+1792], %f439;
	st.global.f32 	[%rd183+1920], %f440;
	st.global.f32 	[%rd183+2048], %f441;
	st.global.f32 	[%rd183+2176], %f442;
	st.global.f32 	[%rd183+2304], %f443;
	st.global.f32 	[%rd183+2432], %f444;
	st.global.f32 	[%rd183+2560], %f445;
	st.global.f32 	[%rd183+2688], %f446;
	st.global.f32 	[%rd183+2816], %f447;
	st.global.f32 	[%rd183+2944], %f448;
	st.global.f32 	[%rd183+3072], %f449;
	add.s64 	%rd184, %rd184, %rd9;
	setp.lt.s64 	%p41, %rd184, %rd23;
	@%p41 bra 	$L__BB424_4;
$L__BB424_5:
	ret;

}
	// .globl	_Z15SoftmaxWarpImplI22BroadcastScaleMaskLoadIffbLm3EiE11DirectStoreIffEfLi1ELi25ELi32ELi1ELb1EL9Algorithm0EEvT_T0_ll
.visible .entry _Z15SoftmaxWarpImplI22BroadcastScaleMaskLoadIffbLm3EiE11DirectStoreIffEfLi1ELi25ELi32ELi1ELb1EL9Algorithm0EEvT_T0_ll(
	.param .align 8 .b8 _Z15SoftmaxWarpImplI22BroadcastScaleMaskLoadIffbLm3EiE11DirectStoreIffEfLi1ELi25ELi32ELi1ELb1EL9Algorithm0EEvT_T0_ll_param_0[112],
	.param .align 8 .b8 _Z15SoftmaxWarpImplI22BroadcastScaleMaskLoadIffbLm3EiE11DirectStoreIffEfLi1ELi25ELi32ELi1ELb1EL9Algorithm0EEvT_T0_ll_param_1[16],
	.param .u64 _Z15SoftmaxWarpImplI22BroadcastScaleMaskLoadIffbLm3EiE11DirectStoreIffEfLi1ELi25ELi32ELi1ELb1EL9Algorithm0EEvT_T0_ll_param_2,
	.param .u64 _Z15SoftmaxWarpImplI22BroadcastScaleMaskLoadIffbLm3EiE11DirectStoreIffEfLi1ELi25ELi32ELi1ELb1EL9Algorithm0EEvT_T0_ll_param_3
)
{
	.reg .pred 	%p<164>;
	.reg .b16 	%rs<34>;
	.reg .b32 	%r<499>;
	.reg .b32 	%f<577>;
	.reg .b64 	%rd<232>;

	ld.param.u64 	%rd38, [_Z15SoftmaxWarpImplI22BroadcastScaleMaskLoadIffbLm3EiE11DirectStoreIffEfLi1ELi25ELi32ELi1ELb1EL9Algorithm0EEvT_T0_ll_param_1+8];
	ld.param.u64 	%rd37, [_Z15SoftmaxWarpImplI22BroadcastScaleMaskLoadIffbLm3EiE11DirectStoreIffEfLi1ELi25ELi32ELi1ELb1EL9Algorithm0EEvT_T0_ll_param_1];
	ld.param.v2.f32 	{%f128, %f129}, [_Z15SoftmaxWarpImplI22BroadcastScaleMaskLoadIffbLm3EiE11DirectStoreIffEfLi1ELi25ELi32ELi1ELb1EL9Algorithm0EEvT_T0_ll_param_0+104];
	ld.param.u64 	%rd36, [_Z15SoftmaxWarpImplI22BroadcastScaleMaskLoadIffbLm3EiE11DirectStoreIffEfLi1ELi25ELi32ELi1ELb1EL9Algorithm0EEvT_T0_ll_param_0+96];
	ld.param.u32 	%r11, [_Z15SoftmaxWarpImplI22BroadcastScaleMaskLoadIffbLm3EiE11DirectStoreIffEfLi1ELi25ELi32ELi1ELb1EL9Algorithm0EEvT_T0_ll_param_0+80];
	ld.param.v2.u32 	{%r9, %r10}, [_Z15SoftmaxWarpImplI22BroadcastScaleMaskLoadIffbLm3EiE11DirectStoreIffEfLi1ELi25ELi32ELi1ELb1EL9Algorithm0EEvT_T0_ll_param_0+72];
	ld.param.v2.u32 	{%r6, %r7}, [_Z15SoftmaxWarpImplI22BroadcastScaleMaskLoadIffbLm3EiE11DirectStoreIffEfLi1ELi25ELi32ELi1ELb1EL9Algorithm0EEvT_T0_ll_param_0+48];
	ld.param.u64 	%rd32, [_Z15SoftmaxWarpImplI22BroadcastScaleMaskLoadIffbLm3EiE11DirectStoreIffEfLi1ELi25ELi32ELi1ELb1EL9Algorithm0EEvT_T0_ll_param_0+32];
	ld.param.u64 	%rd31, [_Z15SoftmaxWarpImplI22BroadcastScaleMaskLoadIffbLm3EiE11DirectStoreIffEfLi1ELi25ELi32ELi1ELb1EL9Algorithm0EEvT_T0_ll_param_0+24];
	ld.param.u64 	%rd30, [_Z15SoftmaxWarpImplI22BroadcastScaleMaskLoadIffbLm3EiE11DirectStoreIffEfLi1ELi25ELi32ELi1ELb1EL9Algorithm0EEvT_T0_ll_param_0+16];
	ld.param.u64 	%rd29, [_Z15SoftmaxWarpImplI22BroadcastScaleMaskLoadIffbLm3EiE11DirectStoreIffEfLi1ELi25ELi32ELi1ELb1EL9Algorithm0EEvT_T0_ll_param_0+8];
	ld.param.u64 	%rd28, [_Z15SoftmaxWarpImplI22BroadcastScaleMaskLoadIffbLm3EiE11DirectStoreIffEfLi1ELi25ELi32ELi1ELb1EL9Algorithm0EEvT_T0_ll_param_0];
	ld.param.u64 	%rd40, [_Z15SoftmaxWarpImplI22BroadcastScaleMaskLoadIffbLm3EiE11DirectStoreIffEfLi1ELi25ELi32ELi1ELb1EL9Algorithm0EEvT_T0_ll_param_3];
	cvta.to.global.u64 	%rd1, %rd28;
	cvta.to.global.u64 	%rd2, %rd29;
	setp.lt.s64 	%p1, %rd40, 801;
	@%p1 bra 	$L__BB425_2;
	mov.u64 	%rd41, $str;
	cvta.global.u64 	%rd42, %rd41;
	mov.u64 	%rd43, $str$1;
	cvta.global.u64 	%rd44, %rd43;
	mov.u64 	%rd45, __unnamed_416;
	cvta.global.u64 	%rd46, %rd45;
	{ // callseq 415, 0
	.param .b64 param0;
	st.param.b64 	[param0], %rd42;
	.param .b64 param1;
	st.param.b64 	[param1], %rd44;
	.param .b32 param2;
	st.param.b32 	[param2], 254;
	.param .b64 param3;
	st.param.b64 	[param3], %rd46;
	.param .b64 param4;
	st.param.b64 	[param4], 1;
	call.uni 
	__assertfail, 
	(
	param0, 
	param1, 
	param2, 
	param3, 
	param4
	);
	} // callseq 415
$L__BB425_2:
	ld.param.u64 	%rd229, [_Z15SoftmaxWarpImplI22BroadcastScaleMaskLoadIffbLm3EiE11DirectStoreIffEfLi1ELi25ELi32ELi1ELb1EL9Algorithm0EEvT_T0_ll_param_2];
	mov.u32 	%r22, %ctaid.x;
	mov.u32 	%r23, %ntid.y;
	mov.u32 	%r24, %tid.y;
	mad.lo.s32 	%r25, %r22, %r23, %r24;
	cvt.s64.s32 	%rd231, %r25;
	setp.le.s64 	%p2, %rd229, %rd231;
	@%p2 bra 	$L__BB425_105;
	mov.u32 	%r26, %tid.x;
	add.s32 	%r27, %r26, 32;
	cvt.u64.u32 	%rd7, %r27;
	add.s32 	%r28, %r26, 384;
	cvt.u64.u32 	%rd8, %r28;
	add.s32 	%r29, %r26, 416;
	cvt.u64.u32 	%rd9, %r29;
	add.s32 	%r30, %r26, 448;
	cvt.u64.u32 	%rd10, %r30;
	add.s32 	%r31, %r26, 480;
	cvt.u64.u32 	%rd11, %r31;
	add.s32 	%r32, %r26, 512;
	cvt.u64.u32 	%rd12, %r32;
	add.s32 	%r33, %r26, 544;
	cvt.u64.u32 	%rd13, %r33;
	add.s32 	%r34, %r26, 576;
	cvt.u64.u32 	%rd14, %r34;
	add.s32 	%r35, %r26, 608;
	cvt.u64.u32 	%rd15, %r35;
	add.s32 	%r36, %r26, 640;
	cvt.u64.u32 	%rd16, %r36;
	add.s32 	%r37, %r26, 672;
	cvt.u64.u32 	%rd17, %r37;
	add.s32 	%r38, %r26, 704;
	cvt.u64.u32 	%rd18, %r38;
	add.s32 	%r39, %r26, 736;
	cvt.u64.u32 	%rd19, %r39;
$L__BB425_4:
	cvt.u64.u32 	%rd47, %r26;
	setp.le.s64 	%p3, %rd40, %rd47;
	mul.lo.s64 	%rd21, %rd36, %rd231;
	mov.f32 	%f527, 0fFF800000;
	mov.f32 	%f530, %f527;
	@%p3 bra 	$L__BB425_6;
	setp.eq.s64 	%p4, %rd32, 1;
	setp.eq.s64 	%p5, %rd31, 1;
	setp.eq.s64 	%p6, %rd30, 1;
	add.s64 	%rd49, %rd21, %rd47;
	cvt.u32.u64 	%r42, %rd49;
	div.s32 	%r43, %r42, %r6;
	mul.lo.s32 	%r44, %r43, %r6;
	sub.s32 	%r45, %r42, %r44;
	div.s32 	%r46, %r45, %r7;
	mul.lo.s32 	%r47, %r46, %r7;
	sub.s32 	%r48, %r45, %r47;
	selp.b32 	%r49, 0, %r43, %p6;
	selp.b32 	%r50, 0, %r46, %p5;
	selp.b32 	%r51, 0, %r48, %p4;
	mul.lo.s32 	%r52, %r9, %r49;
	mad.lo.s32 	%r53, %r10, %r50, %r52;
	mad.lo.s32 	%r54, %r11, %r51, %r53;
	shl.b64 	%rd50, %rd49, 32;
	shr.s64 	%rd51, %rd50, 30;
	add.s64 	%rd52, %rd1, %rd51;
	ld.global.f32 	%f131, [%rd52];
	cvt.s64.s32 	%rd53, %r54;
	add.s64 	%rd54, %rd2, %rd53;
	ld.global.u8 	%rs9, [%rd54];
	setp.eq.s16 	%p7, %rs9, 0;
	mul.f32 	%f132, %f131, %f129;
	selp.f32 	%f527, %f128, %f132, %p7;
	max.f32 	%f530, %f527, 0fFF800000;
$L__BB425_6:
	setp.le.s64 	%p8, %rd40, %rd7;
	mov.f32 	%f529, 0fFF800000;
	@%p8 bra 	$L__BB425_8;
	setp.eq.s64 	%p9, %rd32, 1;
	setp.eq.s64 	%p10, %rd31, 1;
	setp.eq.s64 	%p11, %rd30, 1;
	add.s64 	%rd55, %rd21, %rd7;
	cvt.u32.u64 	%r55, %rd55;
	div.s32 	%r56, %r55, %r6;
	mul.lo.s32 	%r57, %r56, %r6;
	sub.s32 	%r58, %r55, %r57;
	div.s32 	%r59, %r58, %r7;
	mul.lo.s32 	%r60, %r59, %r7;
	sub.s32 	%r61, %r58, %r60;
	selp.b32 	%r62, 0, %r56, %p11;
	selp.b32 	%r63, 0, %r59, %p10;
	selp.b32 	%r64, 0, %r61, %p9;
	mul.lo.s32 	%r65, %r9, %r62;
	mad.lo.s32 	%r66, %r10, %r63, %r65;
	mad.lo.s32 	%r67, %r11, %r64, %r66;
	shl.b64 	%rd56, %rd55, 32;
	shr.s64 	%rd57, %rd56, 30;
	add.s64 	%rd58, %rd1, %rd57;
	ld.global.f32 	%f134, [%rd58];
	cvt.s64.s32 	%rd59, %r67;
	add.s64 	%rd60, %rd2, %rd59;
	ld.global.u8 	%rs10, [%rd60];
	setp.eq.s16 	%p12, %rs10, 0;
	mul.f32 	%f135, %f134, %f129;
	selp.f32 	%f529, %f128, %f135, %p12;
	max.f32 	%f530, %f530, %f529;
$L__BB425_8:
	mov.u32 	%r68, %tid.x;
	add.s32 	%r69, %r68, 64;
	cvt.u64.u32 	%rd22, %r69;
	setp.le.s64 	%p13, %rd40, %rd22;
	mov.f32 	%f531, 0fFF800000;
	@%p13 bra 	$L__BB425_10;
	setp.eq.s64 	%p14, %rd32, 1;
	setp.eq.s64 	%p15, %rd31, 1;
	setp.eq.s64 	%p16, %rd30, 1;
	add.s64 	%rd61, %rd21, %rd22;
	cvt.u32.u64 	%r70, %rd61;
	div.s32 	%r71, %r70, %r6;
	mul.lo.s32 	%r72, %r71, %r6;
	sub.s32 	%r73, %r70, %r72;
	div.s32 	%r74, %r73, %r7;
	mul.lo.s32 	%r75, %r74, %r7;
	sub.s32 	%r76, %r73, %r75;
	selp.b32 	%r77, 0, %r71, %p16;
	selp.b32 	%r78, 0, %r74, %p15;
	selp.b32 	%r79, 0, %r76, %p14;
	mul.lo.s32 	%r80, %r9, %r77;
	mad.lo.s32 	%r81, %r10, %r78, %r80;
	mad.lo.s32 	%r82, %r11, %r79, %r81;
	shl.b64 	%rd62, %rd61, 32;
	shr.s64 	%rd63, %rd62, 30;
	add.s64 	%rd64, %rd1, %rd63;
	ld.global.f32 	%f137, [%rd64];
	cvt.s64.s32 	%rd65, %r82;
	add.s64 	%rd66, %rd2, %rd65;
	ld.global.u8 	%rs11, [%rd66];
	setp.eq.s16 	%p17, %rs11, 0;
	mul.f32 	%f138, %f137, %f129;
	selp.f32 	%f531, %f128, %f138, %p17;
	max.f32 	%f530, %f530, %f531;
$L__BB425_10:
	add.s32 	%r84, %r68, 96;
	cvt.u64.u32 	%rd23, %r84;
	setp.le.s64 	%p18, %rd40, %rd23;
	mov.f32 	%f533, 0fFF800000;
	@%p18 bra 	$L__BB425_12;
	setp.eq.s64 	%p19, %rd32, 1;
	setp.eq.s64 	%p20, %rd31, 1;
	setp.eq.s64 	%p21, %rd30, 1;
	add.s64 	%rd67, %rd21, %rd23;
	cvt.u32.u64 	%r85, %rd67;
	div.s32 	%r86, %r85, %r6;
	mul.lo.s32 	%r87, %r86, %r6;
	sub.s32 	%r88, %r85, %r87;
	div.s32 	%r89, %r88, %r7;
	mul.lo.s32 	%r90, %r89, %r7;
	sub.s32 	%r91, %r88, %r90;
	selp.b32 	%r92, 0, %r86, %p21;
	selp.b32 	%r93, 0, %r89, %p20;
	selp.b32 	%r94, 0, %r91, %p19;
	mul.lo.s32 	%r95, %r9, %r92;
	mad.lo.s32 	%r96, %r10, %r93, %r95;
	mad.lo.s32 	%r97, %r11, %r94, %r96;
	shl.b64 	%rd68, %rd67, 32;
	shr.s64 	%rd69, %rd68, 30;
	add.s64 	%rd70, %rd1, %rd69;
	ld.global.f32 	%f140, [%rd70];
	cvt.s64.s32 	%rd71, %r97;
	add.s64 	%rd72, %rd2, %rd71;
	ld.global.u8 	%rs12, [%rd72];
	setp.eq.s16 	%p22, %rs12, 0;
	mul.f32 	%f141, %f140, %f129;
	selp.f32 	%f533, %f128, %f141, %p22;
	max.f32 	%f530, %f530, %f533;
$L__BB425_12:
	add.s32 	%r99, %r68, 128;
	cvt.u64.u32 	%rd24, %r99;
	setp.le.s64 	%p23, %rd40, %rd24;
	mov.f32 	%f535, 0fFF800000;
	@%p23 bra 	$L__BB425_14;
	setp.eq.s64 	%p24, %rd32, 1;
	setp.eq.s64 	%p25, %rd31, 1;
	setp.eq.s64 	%p26, %rd30, 1;
	add.s64 	%rd73, %rd21, %rd24;
	cvt.u32.u64 	%r100, %rd73;
	div.s32 	%r101, %r100, %r6;
	mul.lo.s32 	%r102, %r101, %r6;
	sub.s32 	%r103, %r100, %r102;
	div.s32 	%r104, %r103, %r7;
	mul.lo.s32 	%r105, %r104, %r7;
	sub.s32 	%r106, %r103, %r105;
	selp.b32 	%r107, 0, %r101, %p26;
	selp.b32 	%r108, 0, %r104, %p25;
	selp.b32 	%r109, 0, %r106, %p24;
	mul.lo.s32 	%r110, %r9, %r107;
	mad.lo.s32 	%r111, %r10, %r108, %r110;
	mad.lo.s32 	%r112, %r11, %r109, %r111;
	shl.b64 	%rd74, %rd73, 32;
	shr.s64 	%rd75, %rd74, 30;
	add.s64 	%rd76, %rd1, %rd75;
	ld.global.f32 	%f143, [%rd76];
	cvt.s64.s32 	%rd77, %r112;
	add.s64 	%rd78, %rd2, %rd77;
	ld.global.u8 	%rs13, [%rd78];
	setp.eq.s16 	%p27, %rs13, 0;
	mul.f32 	%f144, %f143, %f129;
	selp.f32 	%f535, %f128, %f144, %p27;
	max.f32 	%f530, %f530, %f535;
$L__BB425_14:
	add.s32 	%r114, %r68, 160;
	cvt.u64.u32 	%rd25, %r114;
	setp.le.s64 	%p28, %rd40, %rd25;
	mov.f32 	%f537, 0fFF800000;
	@%p28 bra 	$L__BB425_16;
	setp.eq.s64 	%p29, %rd32, 1;
	setp.eq.s64 	%p30, %rd31, 1;
	setp.eq.s64 	%p31, %rd30, 1;
	add.s64 	%rd79, %rd21, %rd25;
	cvt.u32.u64 	%r115, %rd79;
	div.s32 	%r116, %r115, %r6;
	mul.lo.s32 	%r117, %r116, %r6;
	sub.s32 	%r118, %r115, %r117;
	div.s32 	%r119, %r118, %r7;
	mul.lo.s32 	%r120, %r119, %r7;
	sub.s32 	%r121, %r118, %r120;
	selp.b32 	%r122, 0, %r116, %p31;
	selp.b32 	%r123, 0, %r119, %p30;
	selp.b32 	%r124, 0, %r121, %p29;
	mul.lo.s32 	%r125, %r9, %r122;
	mad.lo.s32 	%r126, %r10, %r123, %r125;
	mad.lo.s32 	%r127, %r11, %r124, %r126;
	shl.b64 	%rd80, %rd79, 32;
	shr.s64 	%rd81, %rd80, 30;
	add.s64 	%rd82, %rd1, %rd81;
	ld.global.f32 	%f146, [%rd82];
	cvt.s64.s32 	%rd83, %r127;
	add.s64 	%rd84, %rd2, %rd83;
	ld.global.u8 	%rs14, [%rd84];
	setp.eq.s16 	%p32, %rs14, 0;
	mul.f32 	%f147, %f146, %f129;
	selp.f32 	%f537, %f128, %f147, %p32;
	max.f32 	%f530, %f530, %f537;
$L__BB425_16:
	add.s32 	%r129, %r68, 192;
	cvt.u64.u32 	%rd85, %r129;
	setp.le.s64 	%p33, %rd40, %rd85;
	mov.f32 	%f539, 0fFF800000;
	@%p33 bra 	$L__BB425_18;
	setp.eq.s64 	%p34, %rd32, 1;
	setp.eq.s64 	%p35, %rd31, 1;
	setp.eq.s64 	%p36, %rd30, 1;
	add.s64 	%rd87, %rd21, %rd85;
	cvt.u32.u64 	%r132, %rd87;
	div.s32 	%r133, %r132, %r6;
	mul.lo.s32 	%r134, %r133, %r6;
	sub.s32 	%r135, %r132, %r134;
	div.s32 	%r136, %r135, %r7;
	mul.lo.s32 	%r137, %r136, %r7;
	sub.s32 	%r138, %r135, %r137;
	selp.b32 	%r139, 0, %r133, %p36;
	selp.b32 	%r140, 0, %r136, %p35;
	selp.b32 	%r141, 0, %r138, %p34;
	mul.lo.s32 	%r142, %r9, %r139;
	mad.lo.s32 	%r143, %r10, %r140, %r142;
	mad.lo.s32 	%r144, %r11, %r141, %r143;
	shl.b64 	%rd88, %rd87, 32;
	shr.s64 	%rd89, %rd88, 30;
	add.s64 	%rd90, %rd1, %rd89;
	ld.global.f32 	%f149, [%rd90];
	cvt.s64.s32 	%rd91, %r144;
	add.s64 	%rd92, %rd2, %rd91;
	ld.global.u8 	%rs15, [%rd92];
	setp.eq.s16 	%p37, %rs15, 0;
	mul.f32 	%f150, %f149, %f129;
	selp.f32 	%f539, %f128, %f150, %p37;
	max.f32 	%f530, %f530, %f539;
$L__BB425_18:
	add.s32 	%r146, %r68, 224;
	cvt.u64.u32 	%rd93, %r146;
	setp.le.s64 	%p38, %rd40, %rd93;
	mov.f32 	%f541, 0fFF800000;
	@%p38 bra 	$L__BB425_20;
	setp.eq.s64 	%p39, %rd32, 1;
	setp.eq.s64 	%p40, %rd31, 1;
	setp.eq.s64 	%p41, %rd30, 1;
	add.s64 	%rd95, %rd21, %rd93;
	cvt.u32.u64 	%r149, %rd95;
	div.s32 	%r150, %r149, %r6;
	mul.lo.s32 	%r151, %r150, %r6;
	sub.s32 	%r152, %r149, %r151;
	div.s32 	%r153, %r152, %r7;
	mul.lo.s32 	%r154, %r153, %r7;
	sub.s32 	%r155, %r152, %r154;
	selp.b32 	%r156, 0, %r150, %p41;
	selp.b32 	%r157, 0, %r153, %p40;
	selp.b32 	%r158, 0, %r155, %p39;
	mul.lo.s32 	%r159, %r9, %r156;
	mad.lo.s32 	%r160, %r10, %r157, %r159;
	mad.lo.s32 	%r161, %r11, %r158, %r160;
	shl.b64 	%rd96, %rd95, 32;
	shr.s64 	%rd97, %rd96, 30;
	add.s64 	%rd98, %rd1, %rd97;
	ld.global.f32 	%f152, [%rd98];
	cvt.s64.s32 	%rd99, %r161;
	add.s64 	%rd100, %rd2, %rd99;
	ld.global.u8 	%rs16, [%rd100];
	setp.eq.s16 	%p42, %rs16, 0;
	mul.f32 	%f153, %f152, %f129;
	selp.f32 	%f541, %f128, %f153, %p42;
	max.f32 	%f530, %f530, %f541;
$L__BB425_20:
	add.s32 	%r163, %r68, 256;
	cvt.u64.u32 	%rd101, %r163;
	setp.le.s64 	%p43, %rd40, %rd101;
	mov.f32 	%f543, 0fFF800000;
	@%p43 bra 	$L__BB425_22;
	setp.eq.s64 	%p44, %rd32, 1;
	setp.eq.s64 	%p45, %rd31, 1;
	setp.eq.s64 	%p46, %rd30, 1;
	add.s64 	%rd103, %rd21, %rd101;
	cvt.u32.u64 	%r166, %rd103;
	div.s32 	%r167, %r166, %r6;
	mul.lo.s32 	%r168, %r167, %r6;
	sub.s32 	%r169, %r166, %r168;
	div.s32 	%r170, %r169, %r7;
	mul.lo.s32 	%r171, %r170, %r7;
	sub.s32 	%r172, %r169, %r171;
	selp.b32 	%r173, 0, %r167, %p46;
	selp.b32 	%r174, 0, %r170, %p45;
	selp.b32 	%r175, 0, %r172, %p44;
	mul.lo.s32 	%r176, %r9, %r173;
	mad.lo.s32 	%r177, %r10, %r174, %r176;
	mad.lo.s32 	%r178, %r11, %r175, %r177;
	shl.b64 	%rd104, %rd103, 32;
	shr.s64 	%rd105, %rd104, 30;
	add.s64 	%rd106, %rd1, %rd105;
	ld.global.f32 	%f155, [%rd106];
	cvt.s64.s32 	%rd107, %r178;
	add.s64 	%rd108, %rd2, %rd107;
	ld.global.u8 	%rs17, [%rd108];
	setp.eq.s16 	%p47, %rs17, 0;
	mul.f32 	%f156, %f155, %f129;
	selp.f32 	%f543, %f128, %f156, %p47;
	max.f32 	%f530, %f530, %f543;
$L__BB425_22:
	add.s32 	%r180, %r68, 288;
	cvt.u64.u32 	%rd109, %r180;
	setp.le.s64 	%p48, %rd40, %rd109;
	mov.f32 	%f545, 0fFF800000;
	@%p48 bra 	$L__BB425_24;
	setp.eq.s64 	%p49, %rd32, 1;
	setp.eq.s64 	%p50, %rd31, 1;
	setp.eq.s64 	%p51, %rd30, 1;
	add.s64 	%rd111, %rd21, %rd109;
	cvt.u32.u64 	%r183, %rd111;
	div.s32 	%r184, %r183, %r6;
	mul.lo.s32 	%r185, %r184, %r6;
	sub.s32 	%r186, %r183, %r185;
	div.s32 	%r187, %r186, %r7;
	mul.lo.s32 	%r188, %r187, %r7;
	sub.s32 	%r189, %r186, %r188;
	selp.b32 	%r190, 0, %r184, %p51;
	selp.b32 	%r191, 0, %r187, %p50;
	selp.b32 	%r192, 0, %r189, %p49;
	mul.lo.s32 	%r193, %r9, %r190;
	mad.lo.s32 	%r194, %r10, %r191, %r193;
	mad.lo.s32 	%r195, %r11, %r192, %r194;
	shl.b64 	%rd112, %rd111, 32;
	shr.s64 	%rd113, %rd112, 30;
	add.s64 	%rd114, %rd1, %rd113;
	ld.global.f32 	%f158, [%rd114];
	cvt.s64.s32 	%rd115, %r195;
	add.s64 	%rd116, %rd2, %rd115;
	ld.global.u8 	%rs18, [%rd116];
	setp.eq.s16 	%p52, %rs18, 0;
	mul.f32 	%f159, %f158, %f129;
	selp.f32 	%f545, %f128, %f159, %p52;
	max.f32 	%f530, %f530, %f545;
$L__BB425_24:
	add.s32 	%r197, %r68, 320;
	cvt.u64.u32 	%rd117, %r197;
	setp.le.s64 	%p53, %rd40, %rd117;
	mov.f32 	%f547, 0fFF800000;
	@%p53 bra 	$L__BB425_26;
	setp.eq.s64 	%p54, %rd32, 1;
	setp.eq.s64 	%p55, %rd31, 1;
	setp.eq.s64 	%p56, %rd30, 1;
	add.s64 	%rd119, %rd21, %rd117;
	cvt.u32.u64 	%r200, %rd119;
	div.s32 	%r201, %r200, %r6;
	mul.lo.s32 	%r202, %r201, %r6;
	sub.s32 	%r203, %r200, %r202;
	div.s32 	%r204, %r203, %r7;
	mul.lo.s32 	%r205, %r204, %r7;
	sub.s32 	%r206, %r203, %r205;
	selp.b32 	%r207, 0, %r201, %p56;
	selp.b32 	%r208, 0, %r204, %p55;
	selp.b32 	%r209, 0, %r206, %p54;
	mul.lo.s32 	%r210, %r9, %r207;
	mad.lo.s32 	%r211, %r10, %r208, %r210;
	mad.lo.s32 	%r212, %r11, %r209, %r211;
	shl.b64 	%rd120, %rd119, 32;
	shr.s64 	%rd121, %rd120, 30;
	add.s64 	%rd122, %rd1, %rd121;
	ld.global.f32 	%f161, [%rd122];
	cvt.s64.s32 	%rd123, %r212;
	add.s64 	%rd124, %rd2, %rd123;
	ld.global.u8 	%rs19, [%rd124];
	setp.eq.s16 	%p57, %rs19, 0;
	mul.f32 	%f162, %f161, %f129;
	selp.f32 	%f547, %f128, %f162, %p57;
	max.f32 	%f530, %f530, %f547;
$L__BB425_26:
	add.s32 	%r214, %r68, 352;
	cvt.u64.u32 	%rd125, %r214;
	setp.le.s64 	%p58, %rd40, %rd125;
	mov.f32 	%f549, 0fFF800000;
	@%p58 bra 	$L__BB425_28;
	setp.eq.s64 	%p59, %rd32, 1;
	setp.eq.s64 	%p60, %rd31, 1;
	setp.eq.s64 	%p61, %rd30, 1;
	add.s64 	%rd127, %rd21, %rd125;
	cvt.u32.u64 	%r217, %rd127;
	div.s32 	%r218, %r217, %r6;
	mul.lo.s32 	%r219, %r218, %r6;
	sub.s32 	%r220, %r217, %r219;
	div.s32 	%r221, %r220, %r7;
	mul.lo.s32 	%r222, %r221, %r7;
	sub.s32 	%r223, %r220, %r222;
	selp.b32 	%r224, 0, %r218, %p61;
	selp.b32 	%r225, 0, %r221, %p60;
	selp.b32 	%r226, 0, %r223, %p59;
	mul.lo.s32 	%r227, %r9, %r224;
	mad.lo.s32 	%r228, %r10, %r225, %r227;
	mad.lo.s32 	%r229, %r11, %r226, %r228;
	shl.b64 	%rd128, %rd127, 32;
	shr.s64 	%rd129, %rd128, 30;
	add.s64 	%rd130, %rd1, %rd129;
	ld.global.f32 	%f164, [%rd130];
	cvt.s64.s32 	%rd131, %r229;
	add.s64 	%rd132, %rd2, %rd131;
	ld.global.u8 	%rs20, [%rd132];
	setp.eq.s16 	%p62, %rs20, 0;
	mul.f32 	%f165, %f164, %f129;
	selp.f32 	%f549, %f128, %f165, %p62;
	max.f32 	%f530, %f530, %f549;
$L__BB425_28:
	setp.le.s64 	%p63, %rd40, %rd8;
	mov.f32 	%f551, 0fFF800000;
	@%p63 bra 	$L__BB425_30;
	setp.eq.s64 	%p64, %rd32, 1;
	setp.eq.s64 	%p65, %rd31, 1;
	setp.eq.s64 	%p66, %rd30, 1;
	add.s64 	%rd133, %rd21, %rd8;
	cvt.u32.u64 	%r230, %rd133;
	div.s32 	%r231, %r230, %r6;
	mul.lo.s32 	%r232, %r231, %r6;
	sub.s32 	%r233, %r230, %r232;
	div.s32 	%r234, %r233, %r7;
	mul.lo.s32 	%r235, %r234, %r7;
	sub.s32 	%r236, %r233, %r235;
	selp.b32 	%r237, 0, %r231, %p66;
	selp.b32 	%r238, 0, %r234, %p65;
	selp.b32 	%r239, 0, %r236, %p64;
	mul.lo.s32 	%r240, %r9, %r237;
	mad.lo.s32 	%r241, %r10, %r238, %r240;
	mad.lo.s32 	%r242, %r11, %r239, %r241;
	shl.b64 	%rd134, %rd133, 32;
	shr.s64 	%rd135, %rd134, 30;
	add.s64 	%rd136, %rd1, %rd135;
	ld.global.f32 	%f167, [%rd136];
	cvt.s64.s32 	%rd137, %r242;
	add.s64 	%rd138, %rd2, %rd137;
	ld.global.u8 	%rs21, [%rd138];
	setp.eq.s16 	%p67, %rs21, 0;
	mul.f32 	%f168, %f167, %f129;
	selp.f32 	%f551, %f128, %f168, %p67;
	max.f32 	%f530, %f530, %f551;
$L__BB425_30:
	setp.le.s64 	%p68, %rd40, %rd9;
	mov.f32 	%f553, 0fFF800000;
	@%p68 bra 	$L__BB425_32;
	setp.eq.s64 	%p69, %rd32, 1;
	setp.eq.s64 	%p70, %rd31, 1;
	setp.eq.s64 	%p71, %rd30, 1;
	add.s64 	%rd139, %rd21, %rd9;
	cvt.u32.u64 	%r243, %rd139;
	div.s32 	%r244, %r243, %r6;
	mul.lo.s32 	%r245, %r244, %r6;
	sub.s32 	%r246, %r243, %r245;
	div.s32 	%r247, %r246, %r7;
	mul.lo.s32 	%r248, %r247, %r7;
	sub.s32 	%r249, %r246, %r248;
	selp.b32 	%r250, 0, %r244, %p71;
	selp.b32 	%r251, 0, %r247, %p70;
	selp.b32 	%r252, 0, %r249, %p69;
	mul.lo.s32 	%r253, %r9, %r250;
	mad.lo.s32 	%r254, %r10, %r251, %r253;
	mad.lo.s32 	%r255, %r11, %r252, %r254;
	shl.b64 	%rd140, %rd139, 32;
	shr.s64 	%rd141, %rd140, 30;
	add.s64 	%rd142, %rd1, %rd141;
	ld.global.f32 	%f170, [%rd142];
	cvt.s64.s32 	%rd143, %r255;
	add.s64 	%rd144, %rd2, %rd143;
	ld.global.u8 	%rs22, [%rd144];
	setp.eq.s16 	%p72, %rs22, 0;
	mul.f32 	%f171, %f170, %f129;
	selp.f32 	%f553, %f128, %f171, %p72;
	max.f32 	%f530, %f530, %f553;
$L__BB425_32:
	setp.le.s64 	%p73, %rd40, %rd10;
	mov.f32 	%f555, 0fFF800000;
	@%p73 bra 	$L__BB425_34;
	setp.eq.s64 	%p74, %rd32, 1;
	setp.eq.s64 	%p75, %rd31, 1;
	setp.eq.s64 	%p76, %rd30, 1;
	add.s64 	%rd145, %rd21, %rd10;
	cvt.u32.u64 	%r256, %rd145;
	div.s32 	%r257, %r256, %r6;
	mul.lo.s32 	%r258, %r257, %r6;
	sub.s32 	%r259, %r256, %r258;
	div.s32 	%r260, %r259, %r7;
	mul.lo.s32 	%r261, %r260, %r7;
	sub.s32 	%r262, %r259, %r261;
	selp.b32 	%r263, 0, %r257, %p76;
	selp.b32 	%r264, 0, %r260, %p75;
	selp.b32 	%r265, 0, %r262, %p74;
	mul.lo.s32 	%r266, %r9, %r263;
	mad.lo.s32 	%r267, %r10, %r264, %r266;
	mad.lo.s32 	%r268, %r11, %r265, %r267;
	shl.b64 	%rd146, %rd145, 32;
	shr.s64 	%rd147, %rd146, 30;
	add.s64 	%rd148, %rd1, %rd147;
	ld.global.f32 	%f173, [%rd148];
	cvt.s64.s32 	%rd149, %r268;
	add.s64 	%rd150, %rd2, %rd149;
	ld.global.u8 	%rs23, [%rd150];
	setp.eq.s16 	%p77, %rs23, 0;
	mul.f32 	%f174, %f173, %f129;
	selp.f32 	%f555, %f128, %f174, %p77;
	max.f32 	%f530, %f530, %f555;
$L__BB425_34:
	setp.le.s64 	%p78, %rd40, %rd11;
	mov.f32 	%f557, 0fFF800000;
	@%p78 bra 	$L__BB425_36;
	setp.eq.s64 	%p79, %rd32, 1;
	setp.eq.s64 	%p80, %rd31, 1;
	setp.eq.s64 	%p81, %rd30, 1;
	add.s64 	%rd151, %rd21, %rd11;
	cvt.u32.u64 	%r269, %rd151;
	div.s32 	%r270, %r269, %r6;
	mul.lo.s32 	%r271, %r270, %r6;
	sub.s32 	%r272, %r269, %r271;
	div.s32 	%r273, %r272, %r7;
	mul.lo.s32 	%r274, %r273, %r7;
	sub.s32 	%r275, %r272, %r274;
	selp.b32 	%r276, 0, %r270, %p81;
	selp.b32 	%r277, 0, %r273, %p80;
	selp.b32 	%r278, 0, %r275, %p79;
	mul.lo.s32 	%r279, %r9, %r276;
	mad.lo.s32 	%r280, %r10, %r277, %r279;
	mad.lo.s32 	%r281, %r11, %r278, %r280;
	shl.b64 	%rd152, %rd151, 32;
	shr.s64 	%rd153, %rd152, 30;
	add.s64 	%rd154, %rd1, %rd153;
	ld.global.f32 	%f176, [%rd154];
	cvt.s64.s32 	%rd155, %r281;
	add.s64 	%rd156, %rd2, %rd155;
	ld.global.u8 	%rs24, [%rd156];
	setp.eq.s16 	%p82, %rs24, 0;
	mul.f32 	%f177, %f176, %f129;
	selp.f32 	%f557, %f128, %f177, %p82;
	max.f32 	%f530, %f530, %f557;
$L__BB425_36:
	setp.le.s64 	%p83, %rd40, %rd12;
	mov.f32 	%f559, 0fFF800000;
	@%p83 bra 	$L__BB425_38;
	setp.eq.s64 	%p84, %rd32, 1;
	setp.eq.s64 	%p85, %rd31, 1;
	setp.eq.s64 	%p86, %rd30, 1;
	add.s64 	%rd157, %rd21, %rd12;
	cvt.u32.u64 	%r282, %rd157;
	div.s32 	%r283, %r282, %r6;
	mul.lo.s32 	%r284, %r283, %r6;
	sub.s32 	%r285, %r282, %r284;
	div.s32 	%r286, %r285, %r7;
	mul.lo.s32 	%r287, %r286, %r7;
	sub.s32 	%r288, %r285, %r287;
	selp.b32 	%r289, 0, %r283, %p86;
	selp.b32 	%r290, 0, %r286, %p85;
	selp.b32 	%r291, 0, %r288, %p84;
	mul.lo.s32 	%r292, %r9, %r289;
	mad.lo.s32 	%r293, %r10, %r290, %r292;
	mad.lo.s32 	%r294, %r11, %r291, %r293;
	shl.b64 	%rd158, %rd157, 32;
	shr.s64 	%rd159, %rd158, 30;
	add.s64 	%rd160, %rd1, %rd159;
	ld.global.f32 	%f179, [%rd160];
	cvt.s64.s32 	%rd161, %r294;
	add.s64 	%rd162, %rd2, %rd161;
	ld.global.u8 	%rs25, [%rd162];
	setp.eq.s16 	%p87, %rs25, 0;
	mul.f32 	%f180, %f179, %f129;
	selp.f32 	%f559, %f128, %f180, %p87;
	max.f32 	%f530, %f530, %f559;
$L__BB425_38:
	setp.le.s64 	%p88, %rd40, %rd13;
	mov.f32 	%f561, 0fFF800000;
	@%p88 bra 	$L__BB425_40;
	setp.eq.s64 	%p89, %rd32, 1;
	setp.eq.s64 	%p90, %rd31, 1;
	setp.eq.s64 	%p91, %rd30, 1;
	add.s64 	%rd163, %rd21, %rd13;
	cvt.u32.u64 	%r295, %rd163;
	div.s32 	%r296, %r295, %r6;
	mul.lo.s32 	%r297, %r296, %r6;
	sub.s32 	%r298, %r295, %r297;
	div.s32 	%r299, %r298, %r7;
	mul.lo.s32 	%r300, %r299, %r7;
	sub.s32 	%r301, %r298, %r300;
	selp.b32 	%r302, 0, %r296, %p91;
	selp.b32 	%r303, 0, %r299, %p90;
	selp.b32 	%r304, 0, %r301, %p89;
	mul.lo.s32 	%r305, %r9, %r302;
	mad.lo.s32 	%r306, %r10, %r303, %r305;
	mad.lo.s32 	%r307, %r11, %r304, %r306;
	shl.b64 	%rd164, %rd163, 32;
	shr.s64 	%rd165, %rd164, 30;
	add.s64 	%rd166, %rd1, %rd165;
	ld.global.f32 	%f182, [%rd166];
	cvt.s64.s32 	%rd167, %r307;
	add.s64 	%rd168, %rd2, %rd167;
	ld.global.u8 	%rs26, [%rd168];
	setp.eq.s16 	%p92, %rs26, 0;
	mul.f32 	%f183, %f182, %f129;
	selp.f32 	%f561, %f128, %f183, %p92;
	max.f32 	%f530, %f530, %f561;
$L__BB425_40:
	setp.le.s64 	%p93, %rd40, %rd14;
	mov.f32 	%f563, 0fFF800000;
	@%p93 bra 	$L__BB425_42;
	setp.eq.s64 	%p94, %rd32, 1;
	setp.eq.s64 	%p95, %rd31, 1;
	setp.eq.s64 	%p96, %rd30, 1;
	add.s64 	%rd169, %rd21, %rd14;
	cvt.u32.u64 	%r308, %rd169;
	div.s32 	%r309, %r308, %r6;
	mul.lo.s32 	%r310, %r309, %r6;
	sub.s32 	%r311, %r308, %r310;
	div.s32 	%r312, %r311, %r7;
	mul.lo.s32 	%r313, %r312, %r7;
	sub.s32 	%r314, %r311, %r313;
	selp.b32 	%r315, 0, %r309, %p96;
	selp.b32 	%r316, 0, %r312, %p95;
	selp.b32 	%r317, 0, %r314, %p94;
	mul.lo.s32 	%r318, %r9, %r315;
	mad.lo.s32 	%r319, %r10, %r316, %r318;
	mad.lo.s32 	%r320, %r11, %r317, %r319;
	shl.b64 	%rd170, %rd169, 32;
	shr.s64 	%rd171, %rd170, 30;
	add.s64 	%rd172, %rd1, %rd171;
	ld.global.f32 	%f185, [%rd172];
	cvt.s64.s32 	%rd173, %r320;
	add.s64 	%rd174, %rd2, %rd173;
	ld.global.u8 	%rs27, [%rd174];
	setp.eq.s16 	%p97, %rs27, 0;
	mul.f32 	%f186, %f185, %f129;
	selp.f32 	%f563, %f128, %f186, %p97;
	max.f32 	%f530, %f530, %f563;
$L__BB425_42:
	setp.le.s64 	%p98, %rd40, %rd15;
	mov.f32 	%f565, 0fFF800000;
	@%p98 bra 	$L__BB425_44;
	setp.eq.s64 	%p99, %rd32, 1;
	setp.eq.s64 	%p100, %rd31, 1;
	setp.eq.s64 	%p101, %rd30, 1;
	add.s64 	%rd175, %rd21, %rd15;
	cvt.u32.u64 	%r321, %rd175;
	div.s32 	%r322, %r321, %r6;
	mul.lo.s32 	%r323, %r322, %r6;
	sub.s32 	%r324, %r321, %r323;
	div.s32 	%r325, %r324, %r7;
	mul.lo.s32 	%r326, %r325, %r7;
	sub.s32 	%r327, %r324, %r326;
	selp.b32 	%r328, 0, %r322, %p101;
	selp.b32 	%r329, 0, %r325, %p100;
	selp.b32 	%r330, 0, %r327, %p99;
	mul.lo.s32 	%r331, %r9, %r328;
	mad.lo.s32 	%r332, %r10, %r329, %r331;
	mad.lo.s32 	%r333, %r11, %r330, %r332;
	shl.b64 	%rd176, %rd175, 32;
	shr.s64 	%rd177, %rd176, 30;
	add.s64 	%rd178, %rd1, %rd177;
	ld.global.f32 	%f188, [%rd178];
	cvt.s64.s32 	%rd179, %r333;
	add.s64 	%rd180, %rd2, %rd179;
	ld.global.u8 	%rs28, [%rd180];
	setp.eq.s16 	%p102, %rs28, 0;
	mul.f32 	%f189, %f188, %f129;
	selp.f32 	%f565, %f128, %f189, %p102;
	max.f32 	%f530, %f530, %f565;
$L__BB425_44:
	setp.le.s64 	%p103, %rd40, %rd16;
	mov.f32 	%f567, 0fFF800000;
	@%p103 bra 	$L__BB425_46;
	setp.eq.s64 	%p104, %rd32, 1;
	setp.eq.s64 	%p105, %rd31, 1;
	setp.eq.s64 	%p106, %rd30, 1;
	add.s64 	%rd181, %rd21, %rd16;
	cvt.u32.u64 	%r334, %rd181;
	div.s32 	%r335, %r334, %r6;
	mul.lo.s32 	%r336, %r335, %r6;
	sub.s32 	%r337, %r334, %r336;
	div.s32 	%r338, %r337, %r7;
	mul.lo.s32 	%r339, %r338, %r7;
	sub.s32 	%r340, %r337, %r339;
	selp.b32 	%r341, 0, %r335, %p106;
	selp.b32 	%r342, 0, %r338, %p105;
	selp.b32 	%r343, 0, %r340, %p104;
	mul.lo.s32 	%r344, %r9, %r341;
	mad.lo.s32 	%r345, %r10, %r342, %r344;
	mad.lo.s32 	%r346, %r11, %r343, %r345;
	shl.b64 	%rd182, %rd181, 32;
	shr.s64 	%rd183, %rd182, 30;
	add.s64 	%rd184, %rd1, %rd183;
	ld.global.f32 	%f191, [%rd184];
	cvt.s64.s32 	%rd185, %r346;
	add.s64 	%rd186, %rd2, %rd185;
	ld.global.u8 	%rs29, [%rd186];
	setp.eq.s16 	%p107, %rs29, 0;
	mul.f32 	%f192, %f191, %f129;
	selp.f32 	%f567, %f128, %f192, %p107;
	max.f32 	%f530, %f530, %f567;
$L__BB425_46:
	setp.le.s64 	%p108, %rd40, %rd17;
	mov.f32 	%f569, 0fFF800000;
	@%p108 bra 	$L__BB425_48;
	setp.eq.s64 	%p109, %rd32, 1;
	setp.eq.s64 	%p110, %rd31, 1;
	setp.eq.s64 	%p111, %rd30, 1;
	add.s64 	%rd187, %rd21, %rd17;
	cvt.u32.u64 	%r347, %rd187;
	div.s32 	%r348, %r347, %r6;
	mul.lo.s32 	%r349, %r348, %r6;
	sub.s32 	%r350, %r347, %r349;
	div.s32 	%r351, %r350, %r7;
	mul.lo.s32 	%r352, %r351, %r7;
	sub.s32 	%r353, %r350, %r352;
	selp.b32 	%r354, 0, %r348, %p111;
	selp.b32 	%r355, 0, %r351, %p110;
	selp.b32 	%r356, 0, %r353, %p109;
	mul.lo.s32 	%r357, %r9, %r354;
	mad.lo.s32 	%r358, %r10, %r355, %r357;
	mad.lo.s32 	%r359, %r11, %r356, %r358;
	shl.b64 	%rd188, %rd187, 32;
	shr.s64 	%rd189, %rd188, 30;
	add.s64 	%rd190, %rd1, %rd189;
	ld.global.f32 	%f194, [%rd190];
	cvt.s64.s32 	%rd191, %r359;
	add.s64 	%rd192, %rd2, %rd191;
	ld.global.u8 	%rs30, [%rd192];
	setp.eq.s16 	%p112, %rs30, 0;
	mul.f32 	%f195, %f194, %f129;
	selp.f32 	%f569, %f128, %f195, %p112;
	max.f32 	%f530, %f530, %f569;
$L__BB425_48:
	setp.le.s64 	%p113, %rd40, %rd18;
	mov.f32 	%f571, 0fFF800000;
	@%p113 bra 	$L__BB425_50;
	setp.eq.s64 	%p114, %rd32, 1;
	setp.eq.s64 	%p115, %rd31, 1;
	setp.eq.s64 	%p116, %rd30, 1;
	add.s64 	%rd193, %rd21, %rd18;
	cvt.u32.u64 	%r360, %rd193;
	div.s32 	%r361, %r360, %r6;
	mul.lo.s32 	%r362, %r361, %r6;
	sub.s32 	%r363, %r360, %r362;
	div.s32 	%r364, %r363, %r7;
	mul.lo.s32 	%r365, %r364, %r7;
	sub.s32 	%r366, %r363, %r365;
	selp.b32 	%r367, 0, %r361, %p116;
	selp.b32 	%r368, 0, %r364, %p115;
	selp.b32 	%r369, 0, %r366, %p114;
	mul.lo.s32 	%r370, %r9, %r367;
	mad.lo.s32 	%r371, %r10, %r368, %r370;
	mad.lo.s32 	%r372, %r11, %r369, %r371;
	shl.b64 	%rd194, %rd193, 32;
	shr.s64 	%rd195, %rd194, 30;
	add.s64 	%rd196, %rd1, %rd195;
	ld.global.f32 	%f197, [%rd196];
	cvt.s64.s32 	%rd197, %r372;
	add.s64 	%rd198, %rd2, %rd197;
	ld.global.u8 	%rs31, [%rd198];
	setp.eq.s16 	%p117, %rs31, 0;
	mul.f32 	%f198, %f197, %f129;
	selp.f32 	%f571, %f128, %f198, %p117;
	max.f32 	%f530, %f530, %f571;
$L__BB425_50:
	setp.le.s64 	%p118, %rd40, %rd19;
	mov.f32 	%f573, 0fFF800000;
	@%p118 bra 	$L__BB425_52;
	setp.eq.s64 	%p119, %rd32, 1;
	setp.eq.s64 	%p120, %rd31, 1;
	setp.eq.s64 	%p121, %rd30, 1;
	add.s64 	%rd199, %rd21, %rd19;
	cvt.u32.u64 	%r373, %rd199;
	div.s32 	%r374, %r373, %r6;
	mul.lo.s32 	%r375, %r374, %r6;
	sub.s32 	%r376, %r373, %r375;
	div.s32 	%r377, %r376, %r7;
	mul.lo.s32 	%r378, %r377, %r7;
	sub.s32 	%r379, %r376, %r378;
	selp.b32 	%r380, 0, %r374, %p121;
	selp.b32 	%r381, 0, %r377, %p120;
	selp.b32 	%r382, 0, %r379, %p119;
	mul.lo.s32 	%r383, %r9, %r380;
	mad.lo.s32 	%r384, %r10, %r381, %r383;
	mad.lo.s32 	%r385, %r11, %r382, %r384;
	shl.b64 	%rd200, %rd199, 32;
	shr.s64 	%rd201, %rd200, 30;
	add.s64 	%rd202, %rd1, %rd201;
	ld.global.f32 	%f200, [%rd202];
	cvt.s64.s32 	%rd203, %r385;
	add.s64 	%rd204, %rd2, %rd203;
	ld.global.u8 	%rs32, [%rd204];
	setp.eq.s16 	%p122, %rs32, 0;
	mul.f32 	%f201, %f200, %f129;
	selp.f32 	%f573, %f128, %f201, %p122;
	max.f32 	%f530, %f530, %f573;
$L__BB425_52:
	mov.u32 	%r386, %tid.x;
	add.s32 	%r387, %r386, 768;
	cvt.u64.u32 	%rd205, %r387;
	setp.le.s64 	%p123, %rd40, %rd205;
	mov.f32 	%f575, 0fFF800000;
	@%p123 bra 	$L__BB425_54;
	setp.eq.s64 	%p124, %rd32, 1;
	setp.eq.s64 	%p125, %rd31, 1;
	setp.eq.s64 	%p126, %rd30, 1;
	mov.u32 	%r388, %tid.x;
	add.s32 	%r389, %r388, 768;
	cvt.u64.u32 	%rd206, %r389;
	add.s64 	%rd207, %rd21, %rd206;
	cvt.u32.u64 	%r390, %rd207;
	div.s32 	%r391, %r390, %r6;
	mul.lo.s32 	%r392, %r391, %r6;
	sub.s32 	%r393, %r390, %r392;
	div.s32 	%r394, %r393, %r7;
	mul.lo.s32 	%r395, %r394, %r7;
	sub.s32 	%r396, %r393, %r395;
	selp.b32 	%r397, 0, %r391, %p126;
	selp.b32 	%r398, 0, %r394, %p125;
	selp.b32 	%r399, 0, %r396, %p124;
	mul.lo.s32 	%r400, %r9, %r397;
	mad.lo.s32 	%r401, %r10, %r398, %r400;
	mad.lo.s32 	%r402, %r11, %r399, %r401;
	shl.b64 	%rd208, %rd207, 32;
	shr.s64 	%rd209, %rd208, 30;
	add.s64 	%rd210, %rd1, %rd209;
	ld.global.f32 	%f203, [%rd210];
	cvt.s64.s32 	%rd211, %r402;
	add.s64 	%rd212, %rd2, %rd211;
	ld.global.u8 	%rs33, [%rd212];
	setp.eq.s16 	%p127, %rs33, 0;
	mul.f32 	%f204, %f203, %f129;
	selp.f32 	%f575, %f128, %f204, %p127;
	max.f32 	%f530, %f530, %f575;
$L__BB425_54:
	mov.u32 	%r403, %tid.x;
	cvt.u64.u32 	%rd213, %r403;
	setp.le.s64 	%p128, %rd40, %rd213;
	mov.b32 	%r404, %f530;
	shfl.sync.bfly.b32	%r405|%p129, %r404, 16, 31, -1;
	mov.b32 	%f205, %r405;
	max.f32 	%f206, %f530, %f205;
	mov.b32 	%r406, %f206;
	shfl.sync.bfly.b32	%r407|%p130, %r406, 8, 31, -1;
	mov.b32 	%f207, %r407;
	max.f32 	%f208, %f206, %f207;
	mov.b32 	%r408, %f208;
	shfl.sync.bfly.b32	%r409|%p131, %r408, 4, 31, -1;
	mov.b32 	%f209, %r409;
	max.f32 	%f210, %f208, %f209;
	mov.b32 	%r410, %f210;
	shfl.sync.bfly.b32	%r411|%p132, %r410, 2, 31, -1;
	mov.b32 	%f211, %r411;
	max.f32 	%f212, %f210, %f211;
	mov.b32 	%r412, %f212;
	shfl.sync.bfly.b32	%r413|%p133, %r412, 1, 31, -1;
	mov.b32 	%f213, %r413;
	max.f32 	%f214, %f212, %f213;
	sub.f32 	%f215, %f527, %f214;
	fma.rn.f32 	%f216, %f215, 0f3BBB989D, 0f3F000000;
	cvt.sat.f32.f32 	%f217, %f216;
	mov.f32 	%f218, 0f4B400001;
	mov.f32 	%f219, 0f437C0000;
	fma.rm.f32 	%f220, %f217, %f219, %f218;
	add.f32 	%f221, %f220, 0fCB40007F;
	neg.f32 	%f222, %f221;
	fma.rn.f32 	%f223, %f215, 0f3FB8AA3B, %f222;
	fma.rn.f32 	%f224, %f215, 0f32A57060, %f223;
	mov.b32 	%r414, %f220;
	shl.b32 	%r415, %r414, 23;
	mov.b32 	%f225, %r415;
	ex2.approx.ftz.f32 	%f226, %f224;
	mul.f32 	%f227, %f226, %f225;
	add.f32 	%f228, %f227, 0f00000000;
	sub.f32 	%f229, %f529, %f214;
	fma.rn.f32 	%f230, %f229, 0f3BBB989D, 0f3F000000;
	cvt.sat.f32.f32 	%f231, %f230;
	fma.rm.f32 	%f232, %f231, %f219, %f218;
	add.f32 	%f233, %f232, 0fCB40007F;
	neg.f32 	%f234, %f233;
	fma.rn.f32 	%f235, %f229, 0f3FB8AA3B, %f234;
	fma.rn.f32 	%f236, %f229, 0f32A57060, %f235;
	mov.b32 	%r416, %f232;
	shl.b32 	%r417, %r416, 23;
	mov.b32 	%f237, %r417;
	ex2.approx.ftz.f32 	%f238, %f236;
	mul.f32 	%f239, %f238, %f237;
	add.f32 	%f240, %f228, %f239;
	sub.f32 	%f241, %f531, %f214;
	fma.rn.f32 	%f242, %f241, 0f3BBB989D, 0f3F000000;
	cvt.sat.f32.f32 	%f243, %f242;
	fma.rm.f32 	%f244, %f243, %f219, %f218;
	add.f32 	%f245, %f244, 0fCB40007F;
	neg.f32 	%f246, %f245;
	fma.rn.f32 	%f247, %f241, 0f3FB8AA3B, %f246;
	fma.rn.f32 	%f248, %f241, 0f32A57060, %f247;
	mov.b32 	%r418, %f244;
	shl.b32 	%r419, %r418, 23;
	mov.b32 	%f249, %r419;
	ex2.approx.ftz.f32 	%f250, %f248;
	mul.f32 	%f251, %f250, %f249;
	add.f32 	%f252, %f240, %f251;
	sub.f32 	%f253, %f533, %f214;
	fma.rn.f32 	%f254, %f253, 0f3BBB989D, 0f3F000000;
	cvt.sat.f32.f32 	%f255, %f254;
	fma.rm.f32 	%f256, %f255, %f219, %f218;
	add.f32 	%f257, %f256, 0fCB40007F;
	neg.f32 	%f258, %f257;
	fma.rn.f32 	%f259, %f253, 0f3FB8AA3B, %f258;
	fma.rn.f32 	%f260, %f253, 0f32A57060, %f259;
	mov.b32 	%r420, %f256;
	shl.b32 	%r421, %r420, 23;
	mov.b32 	%f261, %r421;
	ex2.approx.ftz.f32 	%f262, %f260;
	mul.f32 	%f263, %f262, %f261;
	add.f32 	%f264, %f252, %f263;
	sub.f32 	%f265, %f535, %f214;
	fma.rn.f32 	%f266, %f265, 0f3BBB989D, 0f3F000000;
	cvt.sat.f32.f32 	%f267, %f266;
	fma.rm.f32 	%f268, %f267, %f219, %f218;
	add.f32 	%f269, %f268, 0fCB40007F;
	neg.f32 	%f270, %f269;
	fma.rn.f32 	%f271, %f265, 0f3FB8AA3B, %f270;
	fma.rn.f32 	%f272, %f265, 0f32A57060, %f271;
	mov.b32 	%r422, %f268;
	shl.b32 	%r423, %r422, 23;
	mov.b32 	%f273, %r423;
	ex2.approx.ftz.f32 	%f274, %f272;
	mul.f32 	%f275, %f274, %f273;
	add.f32 	%f276, %f264, %f275;
	sub.f32 	%f277, %f537, %f214;
	fma.rn.f32 	%f278, %f277, 0f3BBB989D, 0f3F000000;
	cvt.sat.f32.f32 	%f279, %f278;
	fma.rm.f32 	%f280, %f279, %f219, %f218;
	add.f32 	%f281, %f280, 0fCB40007F;
	neg.f32 	%f282, %f281;
	fma.rn.f32 	%f283, %f277, 0f3FB8AA3B, %f282;
	fma.rn.f32 	%f284, %f277, 0f32A57060, %f283;
	mov.b32 	%r424, %f280;
	shl.b32 	%r425, %r424, 23;
	mov.b32 	%f285, %r425;
	ex2.approx.ftz.f32 	%f286, %f284;
	mul.f32 	%f287, %f286, %f285;
	add.f32 	%f288, %f276, %f287;
	sub.f32 	%f289, %f539, %f214;
	fma.rn.f32 	%f290, %f289, 0f3BBB989D, 0f3F000000;
	cvt.sat.f32.f32 	%f291, %f290;
	fma.rm.f32 	%f292, %f291, %f219, %f218;
	add.f32 	%f293, %f292, 0fCB40007F;
	neg.f32 	%f294, %f293;
	fma.rn.f32 	%f295, %f289, 0f3FB8AA3B, %f294;
	fma.rn.f32 	%f296, %f289, 0f32A57060, %f295;
	mov.b32 	%r426, %f292;
	shl.b32 	%r427, %r426, 23;
	mov.b32 	%f297, %r427;
	ex2.approx.ftz.f32 	%f298, %f296;
	mul.f32 	%f299, %f298, %f297;
	add.f32 	%f300, %f288, %f299;
	sub.f32 	%f301, %f541, %f214;
	fma.rn.f32 	%f302, %f301, 0f3BBB989D, 0f3F000000;
	cvt.sat.f32.f32 	%f303, %f302;
	fma.rm.f32 	%f304, %f303, %f219, %f218;
	add.f32 	%f305, %f304, 0fCB40007F;
	neg.f32 	%f306, %f305;
	fma.rn.f32 	%f307, %f301, 0f3FB8AA3B, %f306;
	fma.rn.f32 	%f308, %f301, 0f32A57060, %f307;
	mov.b32 	%r428, %f304;
	shl.b32 	%r429, %r428, 23;
	mov.b32 	%f309, %r429;
	ex2.approx.ftz.f32 	%f310, %f308;
	mul.f32 	%f311, %f310, %f309;
	add.f32 	%f312, %f300, %f311;
	sub.f32 	%f313, %f543, %f214;
	fma.rn.f32 	%f314, %f313, 0f3BBB989D, 0f3F000000;
	cvt.sat.f32.f32 	%f315, %f314;
	fma.rm.f32 	%f316, %f315, %f219, %f218;
	add.f32 	%f317, %f316, 0fCB40007F;
	neg.f32 	%f318, %f317;
	fma.rn.f32 	%f319, %f313, 0f3FB8AA3B, %f318;
	fma.rn.f32 	%f320, %f313, 0f32A57060, %f319;
	mov.b32 	%r430, %f316;
	shl.b32 	%r431, %r430, 23;
	mov.b32 	%f321, %r431;
	ex2.approx.ftz.f32 	%f322, %f320;
	mul.f32 	%f323, %f322, %f321;
	add.f32 	%f324, %f312, %f323;
	sub.f32 	%f325, %f545, %f214;
	fma.rn.f32 	%f326, %f325, 0f3BBB989D, 0f3F000000;
	cvt.sat.f32.f32 	%f327, %f326;
	fma.rm.f32 	%f328, %f327, %f219, %f218;
	add.f32 	%f329, %f328, 0fCB40007F;
	neg.f32 	%f330, %f329;
	fma.rn.f32 	%f331, %f325, 0f3FB8AA3B, %f330;
	fma.rn.f32 	%f332, %f325, 0f32A57060, %f331;
	mov.b32 	%r432, %f328;
	shl.b32 	%r433, %r432, 23;
	mov.b32 	%f333, %r433;
	ex2.approx.ftz.f32 	%f334, %f332;
	mul.f32 	%f335, %f334, %f333;
	add.f32 	%f336, %f324, %f335;
	sub.f32 	%f337, %f547, %f214;
	fma.rn.f32 	%f338, %f337, 0f3BBB989D, 0f3F000000;
	cvt.sat.f32.f32 	%f339, %f338;
	fma.rm.f32 	%f340, %f339, %f219, %f218;
	add.f32 	%f341, %f340, 0fCB40007F;
	neg.f32 	%f342, %f341;
	fma.rn.f32 	%f343, %f337, 0f3FB8AA3B, %f342;
	fma.rn.f32 	%f344, %f337, 0f32A57060, %f343;
	mov.b32 	%r434, %f340;
	shl.b32 	%r435, %r434, 23;
	mov.b32 	%f345, %r435;
	ex2.approx.ftz.f32 	%f346, %f344;
	mul.f32 	%f347, %f346, %f345;
	add.f32 	%f348, %f336, %f347;
	sub.f32 	%f349, %f549, %f214;
	fma.rn.f32 	%f350, %f349, 0f3BBB989D, 0f3F000000;
	cvt.sat.f32.f32 	%f351, %f350;
	fma.rm.f32 	%f352, %f351, %f219, %f218;
	add.f32 	%f353, %f352, 0fCB40007F;
	neg.f32 	%f354, %f353;
	fma.rn.f32 	%f355, %f349, 0f3FB8AA3B, %f354;
	fma.rn.f32 	%f356, %f349, 0f32A57060, %f355;
	mov.b32 	%r436, %f352;
	shl.b32 	%r437, %r436, 23;
	mov.b32 	%f357, %r437;
	ex2.approx.ftz.f32 	%f358, %f356;
	mul.f32 	%f359, %f358, %f357;
	add.f32 	%f360, %f348, %f359;
	sub.f32 	%f361, %f551, %f214;
	fma.rn.f32 	%f362, %f361, 0f3BBB989D, 0f3F000000;
	cvt.sat.f32.f32 	%f363, %f362;
	fma.rm.f32 	%f364, %f363, %f219, %f218;
	add.f32 	%f365, %f364, 0fCB40007F;
	neg.f32 	%f366, %f365;
	fma.rn.f32 	%f367, %f361, 0f3FB8AA3B, %f366;
	fma.rn.f32 	%f368, %f361, 0f32A57060, %f367;
	mov.b32 	%r438, %f364;
	shl.b32 	%r439, %r438, 23;
	mov.b32 	%f369, %r439;
	ex2.approx.ftz.f32 	%f370, %f368;
	mul.f32 	%f371, %f370, %f369;
	add.f32 	%f372, %f360, %f371;
	sub.f32 	%f373, %f553, %f214;
	fma.rn.f32 	%f374, %f373, 0f3BBB989D, 0f3F000000;
	cvt.sat.f32.f32 	%f375, %f374;
	fma.rm.f32 	%f376, %f375, %f219, %f218;
	add.f32 	%f377, %f376, 0fCB40007F;
	neg.f32 	%f378, %f377;
	fma.rn.f32 	%f379, %f373, 0f3FB8AA3B, %f378;
	fma.rn.f32 	%f380, %f373, 0f32A57060, %f379;
	mov.b32 	%r440, %f376;
	shl.b32 	%r441, %r440, 23;
	mov.b32 	%f381, %r441;
	ex2.approx.ftz.f32 	%f382, %f380;
	mul.f32 	%f383, %f382, %f381;
	add.f32 	%f384, %f372, %f383;
	sub.f32 	%f385, %f555, %f214;
	fma.rn.f32 	%f386, %f385, 0f3BBB989D, 0f3F000000;
	cvt.sat.f32.f32 	%f387, %f386;
	fma.rm.f32 	%f388, %f387, %f219, %f218;
	add.f32 	%f389, %f388, 0fCB40007F;
	neg.f32 	%f390, %f389;
	fma.rn.f32 	%f391, %f385, 0f3FB8AA3B, %f390;
	fma.rn.f32 	%f392, %f385, 0f32A57060, %f391;
	mov.b32 	%r442, %f388;
	shl.b32 	%r443, %r442, 23;
	mov.b32 	%f393, %r443;
	ex2.approx.ftz.f32 	%f394, %f392;
	mul.f32 	%f395, %f394, %f393;
	add.f32 	%f396, %f384, %f395;
	sub.f32 	%f397, %f557, %f214;
	fma.rn.f32 	%f398, %f397, 0f3BBB989D, 0f3F000000;
	cvt.sat.f32.f32 	%f399, %f398;
	fma.rm.f32 	%f400, %f399, %f219, %f218;
	add.f32 	%f401, %f400, 0fCB40007F;
	neg.f32 	%f402, %f401;
	fma.rn.f32 	%f403, %f397, 0f3FB8AA3B, %f402;
	fma.rn.f32 	%f404, %f397, 0f32A57060, %f403;
	mov.b32 	%r444, %f400;
	shl.b32 	%r445, %r444, 23;
	mov.b32 	%f405, %r445;
	ex2.approx.ftz.f32 	%f406, %f404;
	mul.f32 	%f407, %f406, %f405;
	add.f32 	%f408, %f396, %f407;
	sub.f32 	%f409, %f559, %f214;
	fma.rn.f32 	%f410, %f409, 0f3BBB989D, 0f3F000000;
	cvt.sat.f32.f32 	%f411, %f410;
	fma.rm.f32 	%f412, %f411, %f219, %f218;
	add.f32 	%f413, %f412, 0fCB40007F;
	neg.f32 	%f414, %f413;
	fma.rn.f32 	%f415, %f409, 0f3FB8AA3B, %f414;
	fma.rn.f32 	%f416, %f409, 0f32A57060, %f415;
	mov.b32 	%r446, %f412;
	shl.b32 	%r447, %r446, 23;
	mov.b32 	%f417, %r447;
	ex2.approx.ftz.f32 	%f418, %f416;
	mul.f32 	%f419, %f418, %f417;
	add.f32 	%f420, %f408, %f419;
	sub.f32 	%f421, %f561, %f214;
	fma.rn.f32 	%f422, %f421, 0f3BBB989D, 0f3F000000;
	cvt.sat.f32.f32 	%f423, %f422;
	fma.rm.f32 	%f424, %f423, %f219, %f218;
	add.f32 	%f425, %f424, 0fCB40007F;
	neg.f32 	%f426, %f425;
	fma.rn.f32 	%f427, %f421, 0f3FB8AA3B, %f426;
	fma.rn.f32 	%f428, %f421, 0f32A57060, %f427;
	mov.b32 	%r448, %f424;
	shl.b32 	%r449, %r448, 23;
	mov.b32 	%f429, %r449;
	ex2.approx.ftz.f32 	%f430, %f428;
	mul.f32 	%f431, %f430, %f429;
	add.f32 	%f432, %f420, %f431;
	sub.f32 	%f433, %f563, %f214;
	fma.rn.f32 	%f434, %f433, 0f3BBB989D, 0f3F000000;
	cvt.sat.f32.f32 	%f435, %f434;
	fma.rm.f32 	%f436, %f435, %f219, %f218;
	add.f32 	%f437, %f436, 0fCB40007F;
	neg.f32 	%f438, %f437;
	fma.rn.f32 	%f439, %f433, 0f3FB8AA3B, %f438;
	fma.rn.f32 	%f440, %f433, 0f32A57060, %f439;
	mov.b32 	%r450, %f436;
	shl.b32 	%r451, %r450, 23;
	mov.b32 	%f441, %r451;
	ex2.approx.ftz.f32 	%f442, %f440;
	mul.f32 	%f443, %f442, %f441;
	add.f32 	%f444, %f432, %f443;
	sub.f32 	%f445, %f565, %f214;
	fma.rn.f32 	%f446, %f445, 0f3BBB989D, 0f3F000000;
	cvt.sat.f32.f32 	%f447, %f446;
	fma.rm.f32 	%f448, %f447, %f219, %f218;
	add.f32 	%f449, %f448, 0fCB40007F;
	neg.f32 	%f450, %f449;
	fma.rn.f32 	%f451, %f445, 0f3FB8AA3B, %f450;
	fma.rn.f32 	%f452, %f445, 0f32A57060, %f451;
	mov.b32 	%r452, %f448;
	shl.b32 	%r453, %r452, 23;
	mov.b32 	%f453, %r453;
	ex2.approx.ftz.f32 	%f454, %f452;
	mul.f32 	%f455, %f454, %f453;
	add.f32 	%f456, %f444, %f455;
	sub.f32 	%f457, %f567, %f214;
	fma.rn.f32 	%f458, %f457, 0f3BBB989D, 0f3F000000;
	cvt.sat.f32.f32 	%f459, %f458;
	fma.rm.f32 	%f460, %f459, %f219, %f218;
	add.f32 	%f461, %f460, 0fCB40007F;
	neg.f32 	%f462, %f461;
	fma.rn.f32 	%f463, %f457, 0f3FB8AA3B, %f462;
	fma.rn.f32 	%f464, %f457, 0f32A57060, %f463;
	mov.b32 	%r454, %f460;
	shl.b32 	%r455, %r454, 23;
	mov.b32 	%f465, %r455;
	ex2.approx.ftz.f32 	%f466, %f464;
	mul.f32 	%f467, %f466, %f465;
	add.f32 	%f468, %f456, %f467;
	sub.f32 	%f469, %f569, %f214;
	fma.rn.f32 	%f470, %f469, 0f3BBB989D, 0f3F000000;
	cvt.sat.f32.f32 	%f471, %f470;
	fma.rm.f32 	%f472, %f471, %f219, %f218;
	add.f32 	%f473, %f472, 0fCB40007F;
	neg.f32 	%f474, %f473;
	fma.rn.f32 	%f475, %f469, 0f3FB8AA3B, %f474;
	fma.rn.f32 	%f476, %f469, 0f32A57060, %f475;
	mov.b32 	%r456, %f472;
	shl.b32 	%r457, %r456, 23;
	mov.b32 	%f477, %r457;
	ex2.approx.ftz.f32 	%f478, %f476;
	mul.f32 	%f479, %f478, %f477;
	add.f32 	%f480, %f468, %f479;
	sub.f32 	%f481, %f571, %f214;
	fma.rn.f32 	%f482, %f481, 0f3BBB989D, 0f3F000000;
	cvt.sat.f32.f32 	%f483, %f482;
	fma.rm.f32 	%f484, %f483, %f219, %f218;
	add.f32 	%f485, %f484, 0fCB40007F;
	neg.f32 	%f486, %f485;
	fma.rn.f32 	%f487, %f481, 0f3FB8AA3B, %f486;
	fma.rn.f32 	%f488, %f481, 0f32A57060, %f487;
	mov.b32 	%r458, %f484;
	shl.b32 	%r459, %r458, 23;
	mov.b32 	%f489, %r459;
	ex2.approx.ftz.f32 	%f490, %f488;
	mul.f32 	%f491, %f490, %f489;
	add.f32 	%f492, %f480, %f491;
	sub.f32 	%f493, %f573, %f214;
	fma.rn.f32 	%f494, %f493, 0f3BBB989D, 0f3F000000;
	cvt.sat.f32.f32 	%f495, %f494;
	fma.rm.f32 	%f496, %f495, %f219, %f218;
	add.f32 	%f497, %f496, 0fCB40007F;
	neg.f32 	%f498, %f497;
	fma.rn.f32 	%f499, %f493, 0f3FB8AA3B, %f498;
	fma.rn.f32 	%f500, %f493, 0f32A57060, %f499;
	mov.b32 	%r460, %f496;
	shl.b32 	%r461, %r460, 23;
	mov.b32 	%f501, %r461;
	ex2.approx.ftz.f32 	%f502, %f500;
	mul.f32 	%f503, %f502, %f501;
	add.f32 	%f504, %f492, %f503;
	sub.f32 	%f505, %f575, %f214;
	fma.rn.f32 	%f506, %f505, 0f3BBB989D, 0f3F000000;
	cvt.sat.f32.f32 	%f507, %f506;
	fma.rm.f32 	%f508, %f507, %f219, %f218;
	add.f32 	%f509, %f508, 0fCB40007F;
	neg.f32 	%f510, %f509;
	fma.rn.f32 	%f511, %f505, 0f3FB8AA3B, %f510;
	fma.rn.f32 	%f512, %f505, 0f32A57060, %f511;
	mov.b32 	%r462, %f508;
	shl.b32 	%r463, %r462, 23;
	mov.b32 	%f513, %r463;
	ex2.approx.ftz.f32 	%f514, %f512;
	mul.f32 	%f515, %f514, %f513;
	add.f32 	%f516, %f504, %f515;
	mov.b32 	%r464, %f516;
	shfl.sync.bfly.b32	%r465|%p134, %r464, 16, 31, -1;
	mov.b32 	%f517, %r465;
	add.f32 	%f518, %f516, %f517;
	mov.b32 	%r466, %f518;
	shfl.sync.bfly.b32	%r467|%p135, %r466, 8, 31, -1;
	mov.b32 	%f519, %r467;
	add.f32 	%f520, %f518, %f519;
	mov.b32 	%r468, %f520;
	shfl.sync.bfly.b32	%r469|%p136, %r468, 4, 31, -1;
	mov.b32 	%f521, %r469;
	add.f32 	%f522, %f520, %f521;
	mov.b32 	%r470, %f522;
	shfl.sync.bfly.b32	%r471|%p137, %r470, 2, 31, -1;
	mov.b32 	%f523, %r471;
	add.f32 	%f524, %f522, %f523;
	mov.b32 	%r472, %f524;
	shfl.sync.bfly.b32	%r473|%p138, %r472, 1, 31, -1;
	mov.b32 	%f525, %r473;
	add.f32 	%f526, %f524, %f525;
	div.rn.f32 	%f103, %f227, %f526;
	div.rn.f32 	%f104, %f239, %f526;
	div.rn.f32 	%f105, %f251, %f526;
	div.rn.f32 	%f106, %f263, %f526;
	div.rn.f32 	%f107, %f275, %f526;
	div.rn.f32 	%f108, %f287, %f526;
	div.rn.f32 	%f109, %f299, %f526;
	div.rn.f32 	%f110, %f311, %f526;
	div.rn.f32 	%f111, %f323, %f526;
	div.rn.f32 	%f112, %f335, %f526;
	div.rn.f32 	%f113, %f347, %f526;
	div.rn.f32 	%f114, %f359, %f526;
	div.rn.f32 	%f115, %f371, %f526;
	div.rn.f32 	%f116, %f383, %f526;
	div.rn.f32 	%f117, %f395, %f526;
	div.rn.f32 	%f118, %f407, %f526;
	div.rn.f32 	%f119, %f419, %f526;
	div.rn.f32 	%f120, %f431, %f526;
	div.rn.f32 	%f121, %f443, %f526;
	div.rn.f32 	%f122, %f455, %f526;
	div.rn.f32 	%f123, %f467, %f526;
	div.rn.f32 	%f124, %f479, %f526;
	div.rn.f32 	%f125, %f491, %f526;
	div.rn.f32 	%f126, %f503, %f526;
	div.rn.f32 	%f127, %f515, %f526;
	mad.lo.s64 	%rd214, %rd231, %rd38, %rd213;
	cvta.to.global.u64 	%rd215, %rd37;
	shl.b64 	%rd216, %rd214, 2;
	add.s64 	%rd26, %rd215, %rd216;
	@%p128 bra 	$L__BB425_56;
	st.global.f32 	[%rd26], %f103;
$L__BB425_56:
	setp.le.s64 	%p139, %rd40, %rd7;
	@%p139 bra 	$L__BB425_58;
	st.global.f32 	[%rd26+128], %f104;
$L__BB425_58:
	mov.u32 	%r474, %tid.x;
	add.s32 	%r475, %r474, 64;
	cvt.u64.u32 	%rd217, %r475;
	setp.le.s64 	%p140, %rd40, %rd217;
	@%p140 bra 	$L__BB425_60;
	st.global.f32 	[%rd26+256], %f105;
$L__BB425_60:
	mov.u32 	%r476, %tid.x;
	add.s32 	%r477, %r476, 96;
	cvt.u64.u32 	%rd218, %r477;
	setp.le.s64 	%p141, %rd40, %rd218;
	@%p141 bra 	$L__BB425_62;
	st.global.f32 	[%rd26+384], %f106;
$L__BB425_62:
	mov.u32 	%r478, %tid.x;
	add.s32 	%r479, %r478, 128;
	cvt.u64.u32 	%rd219, %r479;
	setp.le.s64 	%p142, %rd40, %rd219;
	@%p142 bra 	$L__BB425_64;
	st.global.f32 	[%rd26+512], %f107;
$L__BB425_64:
	add.s32 	%r481, %r478, 160;
	cvt.u64.u32 	%rd220, %r481;
	setp.le.s64 	%p143, %rd40, %rd220;
	@%p143 bra 	$L__BB425_66;
	st.global.f32 	[%rd26+640], %f108;
$L__BB425_66:
	add.s32 	%r483, %r478, 192;
	cvt.u64.u32 	%rd221, %r483;
	setp.le.s64 	%p144, %rd40, %rd221;
	@%p144 bra 	$L__BB425_68;
	st.global.f32 	[%rd26+768], %f109;
$L__BB425_68:
	add.s32 	%r485, %r478, 224;
	cvt.u64.u32 	%rd222, %r485;
	setp.le.s64 	%p145, %rd40, %rd222;
	@%p145 bra 	$L__BB425_70;
	st.global.f32 	[%rd26+896], %f110;
$L__BB425_70:
	add.s32 	%r487, %r478, 256;
	cvt.u64.u32 	%rd223, %r487;
	setp.le.s64 	%p146, %rd40, %rd223;
	@%p146 bra 	$L__BB425_72;
	st.global.f32 	[%rd26+1024], %f111;
$L__BB425_72:
	add.s32 	%r489, %r478, 288;
	cvt.u64.u32 	%rd224, %r489;
	setp.le.s64 	%p147, %rd40, %rd224;
	@%p147 bra 	$L__BB425_74;
	st.global.f32 	[%rd26+1152], %f112;
$L__BB425_74:
	add.s32 	%r491, %r478, 320;
	cvt.u64.u32 	%rd225, %r491;
	setp.le.s64 	%p148, %rd40, %rd225;
	@%p148 bra 	$L__BB425_76;
	st.global.f32 	[%rd26+1280], %f113;
$L__BB425_76:
	add.s32 	%r493, %r478, 352;
	cvt.u64.u32 	%rd226, %r493;
	setp.le.s64 	%p149, %rd40, %rd226;
	@%p149 bra 	$L__BB425_78;
	st.global.f32 	[%rd26+1408], %f114;
$L__BB425_78:
	setp.le.s64 	%p150, %rd40, %rd8;
	@%p150 bra 	$L__BB425_80;
	st.global.f32 	[%rd26+1536], %f115;
$L__BB425_80:
	setp.le.s64 	%p151, %rd40, %rd9;
	@%p151 bra 	$L__BB425_82;
	st.global.f32 	[%rd26+1664], %f116;
$L__BB425_82:
	setp.le.s64 	%p152, %rd40, %rd10;
	@%p152 bra 	$L__BB425_84;
	st.global.f32 	[%rd26+1792], %f117;
$L__BB425_84:
	setp.le.s64 	%p153, %rd40, %rd11;
	@%p153 bra 	$L__BB425_86;
	st.global.f32 	[%rd26+1920], %f118;
$L__BB425_86:
	setp.le.s64 	%p154, %rd40, %rd12;
	@%p154 bra 	$L__BB425_88;
	st.global.f32 	[%rd26+2048], %f119;
$L__BB425_88:
	setp.le.s64 	%p155, %rd40, %rd13;
	@%p155 bra 	$L__BB425_90;
	st.global.f32 	[%rd26+2176], %f120;
$L__BB425_90:
	setp.le.s64 	%p156, %rd40, %rd14;
	@%p156 bra 	$L__BB425_92;
	st.global.f32 	[%rd26+2304], %f121;
$L__BB425_92:
	setp.le.s64 	%p157, %rd40, %rd15;
	@%p157 bra 	$L__BB425_94;
	st.global.f32 	[%rd26+2432], %f122;
$L__BB425_94:
	setp.le.s64 	%p158, %rd40, %rd16;
	@%p158 bra 	$L__BB425_96;
	st.global.f32 	[%rd26+2560], %f123;
$L__BB425_96:
	setp.le.s64 	%p159, %rd40, %rd17;
	@%p159 bra 	$L__BB425_98;
	st.global.f32 	[%rd26+2688], %f124;
$L__BB425_98:
	setp.le.s64 	%p160, %rd40, %rd18;
	@%p160 bra 	$L__BB425_100;
	st.global.f32 	[%rd26+2816], %f125;
$L__BB425_100:
	setp.le.s64 	%p161, %rd40, %rd19;
	@%p161 bra 	$L__BB425_102;
	st.global.f32 	[%rd26+2944], %f126;
$L__BB425_102:
	add.s32 	%r495, %r478, 768;
	cvt.u64.u32 	%rd227, %r495;
	setp.le.s64 	%p162, %rd40, %rd227;
	@%p162 bra 	$L__BB425_104;
	st.global.f32 	[%rd26+3072], %f127;
$L__BB425_104:
	ld.param.u64 	%rd230, [_Z15SoftmaxWarpImplI22BroadcastScaleMaskLoadIffbLm3EiE11DirectStoreIffEfLi1ELi25ELi32ELi1ELb1EL9Algorithm0EEvT_T0_ll_param_2];
	mov.u32 	%r496, %nctaid.x;
	mov.u32 	%r497, %ntid.y;
	mul.lo.s32 	%r498, %r496, %r497;
	cvt.s64.s32 	%rd228, %r498;
	add.s64 	%rd231, %rd231, %rd228;
	setp.lt.s64 	%p163, %rd231, %rd230;
	@%p163 bra 	$L__BB425_4;
$L__BB425_105:
	ret;

}
	// .globl	_Z15SoftmaxWarpImplI22BroadcastScaleMaskLoadIffbLm3EiE11DirectStoreIffEfLi1ELi26ELi32ELi1ELb0EL9Algorithm0EEvT_T0_ll
.visible .entry _Z15SoftmaxWarpImplI22BroadcastScaleMaskLoadIffbLm3EiE11DirectStoreIffEfLi1ELi26ELi32ELi1ELb0EL9Algorithm0EEvT_T0_ll(
	.param .align 8 .b8 _Z15SoftmaxWarpImplI22BroadcastScaleMaskLoadIffbLm3EiE11DirectStoreIffEfLi1ELi26ELi32ELi1ELb0EL9Algorithm0EEvT_T0_ll_param_0[112],
	.param .align 8 .b8 _Z15SoftmaxWarpImplI22BroadcastScaleMaskLoadIffbLm3EiE11DirectStoreIffEfLi1ELi26ELi32ELi1ELb0EL9Algorithm0EEvT_T0_ll_param_1[16],
	.param .u64 _Z15SoftmaxWarpImplI22BroadcastScaleMaskLoadIffbLm3EiE11DirectStoreIffEfLi1ELi26ELi32ELi1ELb0EL9Algorithm0EEvT_T0_ll_param_2,
	.param .u64 _Z15SoftmaxWarpImplI22BroadcastScaleMaskLoadIffbLm3EiE11DirectStoreIffEfLi1ELi26ELi32ELi1ELb0EL9Algorithm0EEvT_T0_ll_param_3
)
{
	.reg .pred 	%p<43>;
	.reg .b16 	%rs<35>;
	.reg .b32 	%r<434>;
	.reg .b32 	%f<467>;
	.reg .b64 	%rd<191>;

	ld.param.u64 	%rd22, [_Z15SoftmaxWarpImplI22BroadcastScaleMaskLoadIffbLm3EiE11DirectStoreIffEfLi1ELi26ELi32ELi1ELb0EL9Algorithm0EEvT_T0_ll_param_1+8];
	ld.param.u64 	%rd21, [_Z15SoftmaxWarpImplI22BroadcastScaleMaskLoadIffbLm3EiE11DirectStoreIffEfLi1ELi26ELi32ELi1ELb0EL9Algorithm0EEvT_T0_ll_param_1];
	ld.param.v2.f32 	{%f1, %f2}, [_Z15SoftmaxWarpImplI22BroadcastScaleMaskLoadIffbLm3EiE11DirectStoreIffEfLi1ELi26ELi32ELi1ELb0EL9Algorithm0EEvT_T0_ll_param_0+104];
	ld.param.u64 	%rd20, [_Z15SoftmaxWarpImplI22BroadcastScaleMaskLoadIffbLm3EiE11DirectStoreIffEfLi1ELi26ELi32ELi1ELb0EL9Algorithm0EEvT_T0_ll_param_0+96];
	ld.param.u32 	%r7, [_Z15SoftmaxWarpImplI22BroadcastScaleMaskLoadIffbLm3EiE11DirectStoreIffEfLi1ELi26ELi32ELi1ELb0EL9Algorithm0EEvT_T0_ll_param_0+80];
	ld.param.v2.u32 	{%r5, %r6}, [_Z15SoftmaxWarpImplI22BroadcastScaleMaskLoadIffbLm3EiE11DirectStoreIffEfLi1ELi26ELi32ELi1ELb0EL9Algorithm0EEvT_T0_ll_param_0+72];
	ld.param.v2.u32 	{%r2, %r3}, [_Z15SoftmaxWarpImplI22BroadcastScaleMaskLoadIffbLm3EiE11DirectStoreIffEfLi1ELi26ELi32ELi1ELb0EL9Algorithm0EEvT_T0_ll_param_0+48];
	ld.param.u64 	%rd16, [_Z15SoftmaxWarpImplI22BroadcastScaleMaskLoadIffbLm3EiE11DirectStoreIffEfLi1ELi26ELi32ELi1ELb0EL9Algorithm0EEvT_T0_ll_param_0+32];
	ld.param.u64 	%rd15, [_Z15SoftmaxWarpImplI22BroadcastScaleMaskLoadIffbLm3EiE11DirectStoreIffEfLi1ELi26ELi32ELi1ELb0EL9Algorithm0EEvT_T0_ll_param_0+24];
	ld.param.u64 	%rd14, [_Z15SoftmaxWarpImplI22BroadcastScaleMaskLoadIffbLm3EiE11DirectStoreIffEfLi1ELi26ELi32ELi1ELb0EL9Algorithm0EEvT_T0_ll_param_0+16];
	ld.param.u64 	%rd13, [_Z15SoftmaxWarpImplI22BroadcastScaleMaskLoadIffbLm3EiE11DirectStoreIffEfLi1ELi26ELi32ELi1ELb0EL9Algorithm0EEvT_T0_ll_param_0+8];
	ld.param.u64 	%rd12, [_Z15SoftmaxWarpImplI22BroadcastScaleMaskLoadIffbLm3EiE11DirectStoreIffEfLi1ELi26ELi32ELi1ELb0EL9Algorithm0EEvT_T0_ll_param_0];
	ld.param.u64 	%rd23, [_Z15SoftmaxWarpImplI22BroadcastScaleMaskLoadIffbLm3EiE11DirectStoreIffEfLi1ELi26ELi32ELi1ELb0EL9Algorithm0EEvT_T0_ll_param_2];
	ld.param.u64 	%rd24, [_Z15SoftmaxWarpImplI22BroadcastScaleMaskLoadIffbLm3EiE11DirectStoreIffEfLi1ELi26ELi32ELi1ELb0EL9Algorithm0EEvT_T0_ll_param_3];
	setp.lt.s64 	%p1, %rd24, 833;
	@%p1 bra 	$L__BB426_2;
	mov.u64 	%rd25, $str;
	cvta.global.u64 	%rd26, %rd25;
	mov.u64 	%rd27, $str$1;
	cvta.global.u64 	%rd28, %rd27;
	mov.u64 	%rd29, __unnamed_417;
	cvta.global.u64 	%rd30, %rd29;
	{ // callseq 416, 0
	.param .b64 param0;
	st.param.b64 	[param0], %rd26;
	.param .b64 param1;
	st.param.b64 	[param1], %rd28;
	.param .b32 param2;
	st.param.b32 	[param2], 254;
	.param .b64 param3;
	st.param.b64 	[param3], %rd30;
	.param .b64 param4;
	st.param.b64 	[param4], 1;
	call.uni 
	__assertfail, 
	(
	param0, 
	param1, 
	param2, 
	param3, 
	param4
	);
	} // callseq 416
$L__BB426_2:
	mov.u32 	%r18, %ctaid.x;
	mov.u32 	%r19, %ntid.y;
	mov.u32 	%r20, %tid.y;
	mad.lo.s32 	%r21, %r18, %r19, %r20;
	mov.u32 	%r22, %nctaid.x;
	mul.lo.s32 	%r1, %r22, %r19;
	cvt.s64.s32 	%rd190, %r21;
	setp.le.s64 	%p2, %rd23, %rd190;
	@%p2 bra 	$L__BB426_5;
	cvta.to.global.u64 	%rd5, %rd12;
	cvta.to.global.u64 	%rd6, %rd13;
	mov.u32 	%r23, %tid.x;
	cvt.u64.u32 	%rd7, %r23;
	cvta.to.global.u64 	%rd8, %rd21;
	cvt.s64.s32 	%rd9, %r1;
$L__BB426_4:
	setp.eq.s64 	%p3, %rd16, 1;
	setp.eq.s64 	%p4, %rd15, 1;
	setp.eq.s64 	%p5, %rd14, 1;
	mad.lo.s64 	%rd31, %rd20, %rd190, %rd7;
	cvt.u32.u64 	%r24, %rd31;
	div.s32 	%r25, %r24, %r2;
	mul.lo.s32 	%r26, %r25, %r2;
	sub.s32 	%r27, %r24, %r26;
	div.s32 	%r28, %r27, %r3;
	mul.lo.s32 	%r29, %r28, %r3;
	sub.s32 	%r30, %r27, %r29;
	selp.b32 	%r31, 0, %r25, %p5;
	selp.b32 	%r32, 0, %r28, %p4;
	selp.b32 	%r33, 0, %r30, %p3;
	mul.lo.s32 	%r34, %r5, %r31;
	mad.lo.s32 	%r35, %r6, %r32, %r34;
	mad.lo.s32 	%r36, %r7, %r33, %r35;
	shl.b64 	%rd32, %rd31, 32;
	shr.s64 	%rd33, %rd32, 30;
	add.s64 	%rd34, %rd5, %rd33;
	ld.global.f32 	%f3, [%rd34];
	cvt.s64.s32 	%rd35, %r36;
	add.s64 	%rd36, %rd6, %rd35;
	ld.global.u8 	%rs9, [%rd36];
	setp.eq.s16 	%p6, %rs9, 0;
	mul.f32 	%f4, %f3, %f2;
	selp.f32 	%f5, %f1, %f4, %p6;
	max.f32 	%f6, %f5, 0fFF800000;
	add.s64 	%rd37, %rd31, 32;
	cvt.u32.u64 	%r37, %rd37;
	div.s32 	%r38, %r37, %r2;
	mul.lo.s32 	%r39, %r38, %r2;
	sub.s32 	%r40, %r37, %r39;
	div.s32 	%r41, %r40, %r3;
	mul.lo.s32 	%r42, %r41, %r3;
	sub.s32 	%r43, %r40, %r42;
	selp.b32 	%r44, 0, %r38, %p5;
	selp.b32 	%r45, 0, %r41, %p4;
	selp.b32 	%r46, 0, %r43, %p3;
	mul.lo.s32 	%r47, %r5, %r44;
	mad.lo.s32 	%r48, %r6, %r45, %r47;
	mad.lo.s32 	%r49, %r7, %r46, %r48;
	shl.b64 	%rd38, %rd37, 32;
	shr.s64 	%rd39, %rd38, 30;
	add.s64 	%rd40, %rd5, %rd39;
	ld.global.f32 	%f7, [%rd40];
	cvt.s64.s32 	%rd41, %r49;
	add.s64 	%rd42, %rd6, %rd41;
	ld.global.u8 	%rs10, [%rd42];
	setp.eq.s16 	%p7, %rs10, 0;
	mul.f32 	%f8, %f7, %f2;
	selp.f32 	%f9, %f1, %f8, %p7;
	max.f32 	%f10, %f6, %f9;
	add.s64 	%rd43, %rd31, 64;
	cvt.u32.u64 	%r50, %rd43;
	div.s32 	%r51, %r50, %r2;
	mul.lo.s32 	%r52, %r51, %r2;
	sub.s32 	%r53, %r50, %r52;
	div.s32 	%r54, %r53, %r3;
	mul.lo.s32 	%r55, %r54, %r3;
	sub.s32 	%r56, %r53, %r55;
	selp.b32 	%r57, 0, %r51, %p5;
	selp.b32 	%r58, 0, %r54, %p4;
	selp.b32 	%r59, 0, %r56, %p3;
	mul.lo.s32 	%r60, %r5, %r57;
	mad.lo.s32 	%r61, %r6, %r58, %r60;
	mad.lo.s32 	%r62, %r7, %r59, %r61;
	shl.b64 	%rd44, %rd43, 32;
	shr.s64 	%rd45, %rd44, 30;
	add.s64 	%rd46, %rd5, %rd45;
	ld.global.f32 	%f11, [%rd46];
	cvt.s64.s32 	%rd47, %r62;
	add.s64 	%rd48, %rd6, %rd47;
	ld.global.u8 	%rs11, [%rd48];
	setp.eq.s16 	%p8, %rs11, 0;
	mul.f32 	%f12, %f11, %f2;
	selp.f32 	%f13, %f1, %f12, %p8;
	max.f32 	%f14, %f10, %f13;
	add.s64 	%rd49, %rd31, 96;
	cvt.u32.u64 	%r63, %rd49;
	div.s32 	%r64, %r63, %r2;
	mul.lo.s32 	%r65, %r64, %r2;
	sub.s32 	%r66, %r63, %r65;
	div.s32 	%r67, %r66, %r3;
	mul.lo.s32 	%r68, %r67, %r3;
	sub.s32 	%r69, %r66, %r68;
	selp.b32 	%r70, 0, %r64, %p5;
	selp.b32 	%r71, 0, %r67, %p4;
	selp.b32 	%r72, 0, %r69, %p3;
	mul.lo.s32 	%r73, %r5, %r70;
	mad.lo.s32 	%r74, %r6, %r71, %r73;
	mad.lo.s32 	%r75, %r7, %r72, %r74;
	shl.b64 	%rd50, %rd49, 32;
	shr.s64 	%rd51, %rd50, 30;
	add.s64 	%rd52, %rd5, %rd51;
	ld.global.f32 	%f15, [%rd52];
	cvt.s64.s32 	%rd53, %r75;
	add.s64 	%rd54, %rd6, %rd53;
	ld.global.u8 	%rs12, [%rd54];
	setp.eq.s16 	%p9, %rs12, 0;
	mul.f32 	%f16, %f15, %f2;
	selp.f32 	%f17, %f1, %f16, %p9;
	max.f32 	%f18, %f14, %f17;
	add.s64 	%rd55, %rd31, 128;
	cvt.u32.u64 	%r76, %rd55;
	div.s32 	%r77, %r76, %r2;
	mul.lo.s32 	%r78, %r77, %r2;
	sub.s32 	%r79, %r76, %r78;
	div.s32 	%r80, %r79, %r3;
	mul.lo.s32 	%r81, %r80, %r3;
	sub.s32 	%r82, %r79, %r81;
	selp.b32 	%r83, 0, %r77, %p5;
	selp.b32 	%r84, 0, %r80, %p4;
	selp.b32 	%r85, 0, %r82, %p3;
	mul.lo.s32 	%r86, %r5, %r83;
	mad.lo.s32 	%r87, %r6, %r84, %r86;
	mad.lo.s32 	%r88, %r7, %r85, %r87;
	shl.b64 	%rd56, %rd55, 32;
	shr.s64 	%rd57, %rd56, 30;
	add.s64 	%rd58, %rd5, %rd57;
	ld.global.f32 	%f19, [%rd58];
	cvt.s64.s32 	%rd59, %r88;
	add.s64 	%rd60, %rd6, %rd59;
	ld.global.u8 	%rs13, [%rd60];
	setp.eq.s16 	%p10, %rs13, 0;
	mul.f32 	%f20, %f19, %f2;
	selp.f32 	%f21, %f1, %f20, %p10;
	max.f32 	%f22, %f18, %f21;
	add.s64 	%rd61, %rd31, 160;
	cvt.u32.u64 	%r89, %rd61;
	div.s32 	%r90, %r89, %r2;
	mul.lo.s32 	%r91, %r90, %r2;
	sub.s32 	%r92, %r89, %r91;
	div.s32 	%r93, %r92, %r3;
	mul.lo.s32 	%r94, %r93, %r3;
	sub.s32 	%r95, %r92, %r94;
	selp.b32 	%r96, 0, %r90, %p5;
	selp.b32 	%r97, 0, %r93, %p4;
	selp.b32 	%r98, 0, %r95, %p3;
	mul.lo.s32 	%r99, %r5, %r96;
	mad.lo.s32 	%r100, %r6, %r97, %r99;
	mad.lo.s32 	%r101, %r7, %r98, %r100;
	shl.b64 	%rd62, %rd61, 32;
	shr.s64 	%rd63, %rd62, 30;
	add.s64 	%rd64, %rd5, %rd63;
	ld.global.f32 	%f23, [%rd64];
	cvt.s64.s32 	%rd65, %r101;
	add.s64 	%rd66, %rd6, %rd65;
	ld.global.u8 	%rs14, [%rd66];
	setp.eq.s16 	%p11, %rs14, 0;
	mul.f32 	%f24, %f23, %f2;
	selp.f32 	%f25, %f1, %f24, %p11;
	max.f32 	%f26, %f22, %f25;
	add.s64 	%rd67, %rd31, 192;
	cvt.u32.u64 	%r102, %rd67;
	div.s32 	%r103, %r102, %r2;
	mul.lo.s32 	%r104, %r103, %r2;
	sub.s32 	%r105, %r102, %r104;
	div.s32 	%r106, %r105, %r3;
	mul.lo.s32 	%r107, %r106, %r3;
	sub.s32 	%r108, %r105, %r107;
	selp.b32 	%r109, 0, %r103, %p5;
	selp.b32 	%r110, 0, %r106, %p4;
	selp.b32 	%r111, 0, %r108, %p3;
	mul.lo.s32 	%r112, %r5, %r109;
	mad.lo.s32 	%r113, %r6, %r110, %r112;
	mad.lo.s32 	%r114, %r7, %r111, %r113;
	shl.b64 	%rd68, %rd67, 32;
	shr.s64 	%rd69, %rd68, 30;
	add.s64 	%rd70, %rd5, %rd69;
	ld.global.f32 	%f27, [%rd70];
	cvt.s64.s32 	%rd71, %r114;
	add.s64 	%rd72, %rd6, %rd71;
	ld.global.u8 	%rs15, [%rd72];
	setp.eq.s16 	%p12, %rs15, 0;
	mul.f32 	%f28, %f27, %f2;
	selp.f32 	%f29, %f1, %f28, %p12;
	max.f32 	%f30, %f26, %f29;
	add.s64 	%rd73, %rd31, 224;
	cvt.u32.u64 	%r115, %rd73;
	div.s32 	%r116, %r115, %r2;
	mul.lo.s32 	%r117, %r116, %r2;
	sub.s32 	%r118, %r115, %r117;
	div.s32 	%r119, %r118, %r3;
	mul.lo.s32 	%r120, %r119, %r3;
	sub.s32 	%r121, %r118, %r120;
	selp.b32 	%r122, 0, %r116, %p5;
	selp.b32 	%r123, 0, %r119, %p4;
	selp.b32 	%r124, 0, %r121, %p3;
	mul.lo.s32 	%r125, %r5, %r122;
	mad.lo.s32 	%r126, %r6, %r123, %r125;
	mad.lo.s32 	%r127, %r7, %r124, %r126;
	shl.b64 	%rd74, %rd73, 32;
	shr.s64 	%rd75, %rd74, 30;
	add.s64 	%rd76, %rd5, %rd75;
	ld.global.f32 	%f31, [%rd76];
	cvt.s64.s32 	%rd77, %r127;
	add.s64 	%rd78, %rd6, %rd77;
	ld.global.u8 	%rs16, [%rd78];
	setp.eq.s16 	%p13, %rs16, 0;
	mul.f32 	%f32, %f31, %f2;
	selp.f32 	%f33, %f1, %f32, %p13;
	max.f32 	%f34, %f30, %f33;
	add.s64 	%rd79, %rd31, 256;
	cvt.u32.u64 	%r128, %rd79;
	div.s32 	%r129, %r128, %r2;
	mul.lo.s32 	%r130, %r129, %r2;
	sub.s32 	%r131, %r128, %r130;
	div.s32 	%r132, %r131, %r3;
	mul.lo.s32 	%r133, %r132, %r3;
	sub.s32 	%r134, %r131, %r133;
	selp.b32 	%r135, 0, %r129, %p5;
	selp.b32 	%r136, 0, %r132, %p4;
	selp.b32 	%r137, 0, %r134, %p3;
	mul.lo.s32 	%r138, %r5, %r135;
	mad.lo.s32 	%r139, %r6, %r136, %r138;
	mad.lo.s32 	%r140, %r7, %r137, %r139;
	shl.b64 	%rd80, %rd79, 32;
	shr.s64 	%rd81, %rd80, 30;
	add.s64 	%rd82, %rd5, %rd81;
	ld.global.f32 	%f35, [%rd82];
	cvt.s64.s32 	%rd83, %r140;
	add.s64 	%rd84, %rd6, %rd83;
	ld.global.u8 	%rs17, [%rd84];
	setp.eq.s16 	%p14, %rs17, 0;
	mul.f32 	%f36, %f35, %f2;
	selp.f32 	%f37, %f1, %f36, %p14;
	max.f32 	%f38, %f34, %f37;
	add.s64 	%rd85, %rd31, 288;
	cvt.u32.u64 	%r141, %rd85;
	div.s32 	%r142, %r141, %r2;
	mul.lo.s32 	%r143, %r142, %r2;
	sub.s32 	%r144, %r141, %r143;
	div.s32 	%r145, %r144, %r3;
	mul.lo.s32 	%r146, %r145, %r3;
	sub.s32 	%r147, %r144, %r146;
	selp.b32 	%r148, 0, %r142, %p5;
	selp.b32 	%r149, 0, %r145, %p4;
	selp.b32 	%r150, 0, %r147, %p3;
	mul.lo.s32 	%r151, %r5, %r148;
	mad.lo.s32 	%r152, %r6, %r149, %r151;
	mad.lo.s32 	%r153, %r7, %r150, %r152;
	shl.b64 	%rd86, %rd85, 32;
	shr.s64 	%rd87, %rd86, 30;
	add.s64 	%rd88, %rd5, %rd87;
	ld.global.f32 	%f39, [%rd88];
	cvt.s64.s32 	%rd89, %r153;
	add.s64 	%rd90, %rd6, %rd89;
	ld.global.u8 	%rs18, [%rd90];
	setp.eq.s16 	%p15, %rs18, 0;
	mul.f32 	%f40, %f39, %f2;
	selp.f32 	%f41, %f1, %f40, %p15;
	max.f32 	%f42, %f38, %f41;
	add.s64 	%rd91, %rd31, 320;
	cvt.u32.u64 	%r154, %rd91;
	div.s32 	%r155, %r154, %r2;
	mul.lo.s32 	%r156, %r155, %r2;
	sub.s32 	%r157, %r154, %r156;
	div.s32 	%r158, %r157, %r3;
	mul.lo.s32 	%r159, %r158, %r3;
	sub.s32 	%r160, %r157, %r159;
	selp.b32 	%r161, 0, %r155, %p5;
	selp.b32 	%r162, 0, %r158, %p4;
	selp.b32 	%r163, 0, %r160, %p3;
	mul.lo.s32 	%r164, %r5, %r161;
	mad.lo.s32 	%r165, %r6, %r162, %r164;
	mad.lo.s32 	%r166, %r7, %r163, %r165;
	shl.b64 	%rd92, %rd91, 32;
	shr.s64 	%rd93, %rd92, 30;
	add.s64 	%rd94, %rd5, %rd93;
	ld.global.f32 	%f43, [%rd94];
	cvt.s64.s32 	%rd95, %r166;
	add.s64 	%rd96, %rd6, %rd95;
	ld.global.u8 	%rs19, [%rd96];
	setp.eq.s16 	%p16, %rs19, 0;
	mul.f32 	%f44, %f43, %f2;
	selp.f32 	%f45, %f1, %f44, %p16;
	max.f32 	%f46, %f42, %f45;
	add.s64 	%rd97, %rd31, 352;
	cvt.u32.u64 	%r167, %rd97;
	div.s32 	%r168, %r167, %r2;
	mul.lo.s32 	%r169, %r168, %r2;
	sub.s32 	%r170, %r167, %r169;
	div.s32 	%r171, %r170, %r3;
	mul.lo.s32 	%r172, %r171, %r3;
	sub.s32 	%r173, %r170, %r172;
	selp.b32 	%r174, 0, %r168, %p5;
	selp.b32 	%r175, 0, %r171, %p4;
	selp.b32 	%r176, 0, %r173, %p3;
	mul.lo.s32 	%r177, %r5, %r174;
	mad.lo.s32 	%r178, %r6, %r175, %r177;
	mad.lo.s32 	%r179, %r7, %r176, %r178;
	shl.b64 	%rd98, %rd97, 32;
	shr.s64 	%rd99, %rd98, 30;
	add.s64 	%rd100, %rd5, %rd99;
	ld.global.f32 	%f47, [%rd100];
	cvt.s64.s32 	%rd101, %r179;
	add.s64 	%rd102, %rd6, %rd101;
	ld.global.u8 	%rs20, [%rd102];
	setp.eq.s16 	%p17, %rs20, 0;
	mul.f32 	%f48, %f47, %f2;
	selp.f32 	%f49, %f1, %f48, %p17;
	max.f32 	%f50, %f46, %f49;
	add.s64 	%rd103, %rd31, 384;
	cvt.u32.u64 	%r180, %rd103;
	div.s32 	%r181, %r180, %r2;
	mul.lo.s32 	%r182, %r181, %r2;
	sub.s32 	%r183, %r180, %r182;
	div.s32 	%r184, %r183, %r3;
	mul.lo.s32 	%r185, %r184, %r3;
	sub.s32 	%r186, %r183, %r185;
	selp.b32 	%r187, 0, %r181, %p5;
	selp.b32 	%r188, 0, %r184, %p4;
	selp.b32 	%r189, 0, %r186, %p3;
	mul.lo.s32 	%r190, %r5, %r187;
	mad.lo.s32 	%r191, %r6, %r188, %r190;
	mad.lo.s32 	%r192, %r7, %r189, %r191;
	shl.b64 	%rd104, %rd103, 32;
	shr.s64 	%rd105, %rd104, 30;
	add.s64 	%rd106, %rd5, %rd105;
	ld.global.f32 	%f51, [%rd106];
	cvt.s64.s32 	%rd107, %r192;
	add.s64 	%rd108, %rd6, %rd107;
	ld.global.u8 	%rs21, [%rd108];
	setp.eq.s16 	%p18, %rs21, 0;
	mul.f32 	%f52, %f51, %f2;
	selp.f32 	%f53, %f1, %f52, %p18;
	max.f32 	%f54, %f50, %f53;
	add.s64 	%rd109, %rd31, 416;
	cvt.u32.u64 	%r193, %rd109;
	div.s32 	%r194, %r193, %r2;
	mul.lo.s32 	%r195, %r194, %r2;
	sub.s32 	%r196, %r193, %r195;
	div.s32 	%r197, %r196, %r3;
	mul.lo.s32 	%r198, %r197, %r3;
	sub.s32 	%r199, %r196, %r198;
	selp.b32 	%r200, 0, %r194, %p5;
	selp.b32 	%r201, 0, %r197, %p4;
	selp.b32 	%r202, 0, %r199, %p3;
	mul.lo.s32 	%r203, %r5, %r200;
	mad.lo.s32 	%r204, %r6, %r201, %r203;
	mad.lo.s32 	%r205, %r7, %r202, %r204;
	shl.b64 	%rd110, %rd109, 32;
	shr.s64 	%rd111, %rd110, 30;
	add.s64 	%rd112, %rd5, %rd111;
	ld.global.f32 	%f55, [%rd112];
	cvt.s64.s32 	%rd113, %r205;
	add.s64 	%rd114, %rd6, %rd113;
	ld.global.u8 	%rs22, [%rd114];
	setp.eq.s16 	%p19, %rs22, 0;
	mul.f32 	%f56, %f55, %f2;
	selp.f32 	%f57, %f1, %f56, %p19;
	max.f32 	%f58, %f54, %f57;
	add.s64 	%rd115, %rd31, 448;
	cvt.u32.u64 	%r206, %rd115;
	div.s32 	%r207, %r206, %r2;
	mul.lo.s32 	%r208, %r207, %r2;
	sub.s32 	%r209, %r206, %r208;
	div.s32 	%r210, %r209, %r3;
	mul.lo.s32 	%r211, %r210, %r3;
	sub.s32 	%r212, %r209, %r211;
	selp.b32 	%r213, 0, %r207, %p5;
	selp.b32 	%r214, 0, %r210, %p4;
	selp.b32 	%r215, 0, %r212, %p3;
	mul.lo.s32 	%r216, %r5, %r213;
	mad.lo.s32 	%r217, %r6, %r214, %r216;
	mad.lo.s32 	%r218, %r7, %r215, %r217;
	shl.b64 	%rd116, %rd115, 32;
	shr.s64 	%rd117, %rd116, 30;
	add.s64 	%rd118, %rd5, %rd117;
	ld.global.f32 	%f59, [%rd118];
	cvt.s64.s32 	%rd119, %r218;
	add.s64 	%rd120, %rd6, %rd119;
	ld.global.u8 	%rs23, [%rd120];
	setp.eq.s16 	%p20, %rs23, 0;
	mul.f32 	%f60, %f59, %f2;
	selp.f32 	%f61, %f1, %f60, %p20;
	max.f32 	%f62, %f58, %f61;
	add.s64 	%rd121, %rd31, 480;
	cvt.u32.u64 	%r219, %rd121;
	div.s32 	%r220, %r219, %r2;
	mul.lo.s32 	%r221, %r220, %r2;
	sub.s32 	%r222, %r219, %r221;
	div.s32 	%r223, %r222, %r3;
	mul.lo.s32 	%r224, %r223, %r3;
	sub.s32 	%r225, %r222, %r224;
	selp.b32 	%r226, 0, %r220, %p5;
	selp.b32 	%r227, 0, %r223, %p4;
	selp.b32 	%r228, 0, %r225, %p3;
	mul.lo.s32 	%r229, %r5, %r226;
	mad.lo.s32 	%r230, %r6, %r227, %r229;
	mad.lo.s32 	%r231, %r7, %r228, %r230;
	shl.b64 	%rd122, %rd121, 32;
	shr.s64 	%rd123, %rd122, 30;
	add.s64 	%rd124, %rd5, %rd123;
	ld.global.f32 	%f63, [%rd124];
	cvt.s64.s32 	%rd125, %r231;
	add.s64 	%rd126, %rd6, %rd125;
	ld.global.u8 	%rs24, [%rd126];
	setp.eq.s16 	%p21, %rs24, 0;
	mul.f32 	%f64, %f63, %f2;
	selp.f32 	%f65, %f1, %f64, %p21;
	max.f32 	%f66, %f62, %f65;
	add.s64 	%rd127, %rd31, 512;
	cvt.u32.u64 	%r232, %rd127;
	div.s32 	%r233, %r232, %r2;
	mul.lo.s32 	%r234, %r233, %r2;
	sub.s32 	%r235, %r232, %r234;
	div.s32 	%r236, %r235, %r3;
	mul.lo.s32 	%r237, %r236, %r3;
	sub.s32 	%r238, %r235, %r237;
	selp.b32 	%r239, 0, %r233, %p5;
	selp.b32 	%r240, 0, %r236, %p4;
	selp.b32 	%r241, 0, %r238, %p3;
	mul.lo.s32 	%r242, %r5, %r239;
	mad.lo.s32 	%r243, %r6, %r240, %r242;
	mad.lo.s32 	%r244, %r7, %r241, %r243;
	shl.b64 	%rd128, %rd127, 32;
	shr.s64 	%rd129, %rd128, 30;
	add.s64 	%rd130, %rd5, %rd129;
	ld.global.f32 	%f67, [%rd130];
	cvt.s64.s32 	%rd131, %r244;
	add.s64 	%rd132, %rd6, %rd131;
	ld.global.u8 	%rs25, [%rd132];
	setp.eq.s16 	%p22, %rs25, 0;
	mul.f32 	%f68, %f67, %f2;
	selp.f32 	%f69, %f1, %f68, %p22;
	max.f32 	%f70, %f66, %f69;
	add.s64 	%rd133, %rd31, 544;
	cvt.u32.u64 	%r245, %rd133;
	div.s32 	%r246, %r245, %r2;
	mul.lo.s32 	%r247, %r246, %r2;
	sub.s32 	%r248, %r245, %r247;
	div.s32 	%r249, %r248, %r3;
	mul.lo.s32 	%r250, %r249, %r3;
	sub.s32 	%r251, %r248, %r250;
	selp.b32 	%r252, 0, %r246, %p5;
	selp.b32 	%r253, 0, %r249, %p4;
	selp.b32 	%r254, 0, %r251, %p3;
	mul.lo.s32 	%r255, %r5, %r252;
	mad.lo.s32 	%r256, %r6, %r253, %r255;
	mad.lo.s32 	%r257, %r7, %r254, %r256;
	shl.b64 	%rd134, %rd133, 32;
	shr.s64 	%rd135, %rd134, 30;
	add.s64 	%rd136, %rd5, %rd135;
	ld.global.f32 	%f71, [%rd136];
	cvt.s64.s32 	%rd137, %r257;
	add.s64 	%rd138, %rd6, %rd137;
	ld.global.u8 	%rs26, [%rd138];
	setp.eq.s16 	%p23, %rs26, 0;
	mul.f32 	%f72, %f71, %f2;
	selp.f32 	%f73, %f1, %f72, %p23;
	max.f32 	%f74, %f70, %f73;
	add.s64 	%rd139, %rd31, 576;
	cvt.u32.u64 	%r258, %rd139;
	div.s32 	%r259, %r258, %r2;
	mul.lo.s32 	%r260, %r259, %r2;
	sub.s32 	%r261, %r258, %r260;
	div.s32 	%r262, %r261, %r3;
	mul.lo.s32 	%r263, %r262, %r3;
	sub.s32 	%r264, %r261, %r263;
	selp.b32 	%r265, 0, %r259, %p5;
	selp.b32 	%r266, 0, %r262, %p4;
	selp.b32 	%r267, 0, %r264, %p3;
	mul.lo.s32 	%r268, %r5, %r265;
	mad.lo.s32 	%r269, %r6, %r266, %r268;
	mad.lo.s32 	%r270, %r7, %r267, %r269;
	shl.b64 	%rd140, %rd139, 32;
	shr.s64 	%rd141, %rd140, 30;
	add.s64 	%rd142, %rd5, %rd141;
	ld.global.f32 	%f75, [%rd142];
	cvt.s64.s32 	%rd143, %r270;
	add.s64 	%rd144, %rd6, %rd143;
	ld.global.u8 	%rs27, [%rd144];
	setp.eq.s16 	%p24, %rs27, 0;
	mul.f32 	%f76, %f75, %f2;
	selp.f32 	%f77, %f1, %f76, %p24;
	max.f32 	%f78, %f74, %f77;
	add.s64 	%rd145, %rd31, 608;
	cvt.u32.u64 	%r271, %rd145;
	div.s32 	%r272, %r271, %r2;
	mul.lo.s32 	%r273, %r272, %r2;
	sub.s32 	%r274, %r271, %r273;
	div.s32 	%r275, %r274, %r3;
	mul.lo.s32 	%r276, %r275, %r3;
	sub.s32 	%r277, %r274, %r276;
	selp.b32 	%r278, 0, %r272, %p5;
	selp.b32 	%r279, 0, %r275, %p4;
	selp.b32 	%r280, 0, %r277, %p3;
	mul.lo.s32 	%r281, %r5, %r278;
	mad.lo.s32 	%r282, %r6, %r279, %r281;
	mad.lo.s32 	%r283, %r7, %r280, %r282;
	shl.b64 	%rd146, %rd145, 32;
	shr.s64 	%rd147, %rd146, 30;
	add.s64 	%rd148, %rd5, %rd147;
	ld.global.f32 	%f79, [%rd148];
	cvt.s64.s32 	%rd149, %r283;
	add.s64 	%rd150, %rd6, %rd149;
	ld.global.u8 	%rs28, [%rd150];
	setp.eq.s16 	%p25, %rs28, 0;
	mul.f32 	%f80, %f79, %f2;
	selp.f32 	%f81, %f1, %f80, %p25;
	max.f32 	%f82, %f78, %f81;
	add.s64 	%rd151, %rd31, 640;
	cvt.u32.u64 	%r284, %rd151;
	div.s32 	%r285, %r284, %r2;
	mul.lo.s32 	%r286, %r285, %r2;
	sub.s32 	%r287, %r284, %r286;
	div.s32 	%r288, %r287, %r3;
	mul.lo.s32 	%r289, %r288, %r3;
	sub.s32 	%r290, %r287, %r289;
	selp.b32 	%r291, 0, %r285, %p5;
	selp.b32 	%r292, 0, %r288, %p4;
	selp.b32 	%r293, 0, %r290, %p3;
	mul.lo.s32 	%r294, %r5, %r291;
	mad.lo.s32 	%r295, %r6, %r292, %r294;
	mad.lo.s32 	%r296, %r7, %r293, %r295;
	shl.b64 	%rd152, %rd151, 32;
	shr.s64 	%rd153, %rd152, 30;
	add.s64 	%rd154, %rd5, %rd153;
	ld.global.f32 	%f83, [%rd154];
	cvt.s64.s32 	%rd155, %r296;
	add.s64 	%rd156, %rd6, %rd155;
	ld.global.u8 	%rs29, [%rd156];
	setp.eq.s16 	%p26, %rs29, 0;
	mul.f32 	%f84, %f83, %f2;
	selp.f32 	%f85, %f1, %f84, %p26;
	max.f32 	%f86, %f82, %f85;
	add.s64 	%rd157, %rd31, 672;
	cvt.u32.u64 	%r297, %rd157;
	div.s32 	%r298, %r297, %r2;
	mul.lo.s32 	%r299, %r298, %r2;
	sub.s32 	%r300, %r297, %r299;
	div.s32 	%r301, %r300, %r3;
	mul.lo.s32 	%r302, %r301, %r3;
	sub.s32 	%r303, %r300, %r302;
	selp.b32 	%r304, 0, %r298, %p5;
	selp.b32 	%r305, 0, %r301, %p4;
	selp.b32 	%r306, 0, %r303, %p3;
	mul.lo.s32 	%r307, %r5, %r304;
	mad.lo.s32 	%r308, %r6, %r305, %r307;
	mad.lo.s32 	%r309, %r7, %r306, %r308;
	shl.b64 	%rd158, %rd157, 32;
	shr.s64 	%rd159, %rd158, 30;
	add.s64 	%rd160, %rd5, %rd159;
	ld.global.f32 	%f87, [%rd160];
	cvt.s64.s32 	%rd161, %r309;
	add.s64 	%rd162, %rd6, %rd161;
	ld.global.u8 	%rs30, [%rd162];
	setp.eq.s16 	%p27, %rs30, 0;
	mul.f32 	%f88, %f87, %f2;
	selp.f32 	%f89, %f1, %f88, %p27;
	max.f32 	%f90, %f86, %f89;
	add.s64 	%rd163, %rd31, 704;
	cvt.u32.u64 	%r310, %rd163;
	div.s32 	%r311, %r310, %r2;
	mul.lo.s32 	%r312, %r311, %r2;
	sub.s32 	%r313, %r310, %r312;
	div.s32 	%r314, %r313, %r3;
	mul.lo.s32 	%r315, %r314, %r3;
	sub.s32 	%r316, %r313, %r315;
	selp.b32 	%r317, 0, %r311, %p5;
	selp.b32 	%r318, 0, %r314, %p4;
	selp.b32 	%r319, 0, %r316, %p3;
	mul.lo.s32 	%r320, %r5, %r317;
	mad.lo.s32 	%r321, %r6, %r318, %r320;
	mad.lo.s32 	%r322, %r7, %r319, %r321;
	shl.b64 	%rd164, %rd163, 32;
	shr.s64 	%rd165, %rd164, 30;
	add.s64 	%rd166, %rd5, %rd165;
	ld.global.f32 	%f91, [%rd166];
	cvt.s64.s32 	%rd167, %r322;
	add.s64 	%rd168, %rd6, %rd167;
	ld.global.u8 	%rs31, [%rd168];
	setp.eq.s16 	%p28, %rs31, 0;
	mul.f32 	%f92, %f91, %f2;
	selp.f32 	%f93, %f1, %f92, %p28;
	max.f32 	%f94, %f90, %f93;
	add.s64 	%rd169, %rd31, 736;
	cvt.u32.u64 	%r323, %rd169;
	div.s32 	%r324, %r323, %r2;
	mul.lo.s32 	%r325, %r324, %r2;
	sub.s32 	%r326, %r323, %r325;
	div.s32 	%r327, %r326, %r3;
	mul.lo.s32 	%r328, %r327, %r3;
	sub.s32 	%r329, %r326, %r328;
	selp.b32 	%r330, 0, %r324, %p5;
	selp.b32 	%r331, 0, %r327, %p4;
	selp.b32 	%r332, 0, %r329, %p3;
	mul.lo.s32 	%r333, %r5, %r330;
	mad.lo.s32 	%r334, %r6, %r331, %r333;
	mad.lo.s32 	%r335, %r7, %r332, %r334;
	shl.b64 	%rd170, %rd169, 32;
	shr.s64 	%rd171, %rd170, 30;
	add.s64 	%rd172, %rd5, %rd171;
	ld.global.f32 	%f95, [%rd172];
	cvt.s64.s32 	%rd173, %r335;
	add.s64 	%rd174, %rd6, %rd173;
	ld.global.u8 	%rs32, [%rd174];
	setp.eq.s16 	%p29, %rs32, 0;
	mul.f32 	%f96, %f95, %f2;
	selp.f32 	%f97, %f1, %f96, %p29;
	max.f32 	%f98, %f94, %f97;
	add.s64 	%rd175, %rd31, 768;
	cvt.u32.u64 	%r336, %rd175;
	div.s32 	%r337, %r336, %r2;
	mul.lo.s32 	%r338, %r337, %r2;
	sub.s32 	%r339, %r336, %r338;
	div.s32 	%r340, %r339, %r3;
	mul.lo.s32 	%r341, %r340, %r3;
	sub.s32 	%r342, %r339, %r341;
	selp.b32 	%r343, 0, %r337, %p5;
	selp.b32 	%r344, 0, %r340, %p4;
	selp.b32 	%r345, 0, %r342, %p3;
	mul.lo.s32 	%r346, %r5, %r343;
	mad.lo.s32 	%r347, %r6, %r344, %r346;
	mad.lo.s32 	%r348, %r7, %r345, %r347;
	shl.b64 	%rd176, %rd175, 32;
	shr.s64 	%rd177, %rd176, 30;
	add.s64 	%rd178, %rd5, %rd177;
	ld.global.f32 	%f99, [%rd178];
	cvt.s64.s32 	%rd179, %r348;
	add.s64 	%rd180, %rd6, %rd179;
	ld.global.u8 	%rs33, [%rd180];
	setp.eq.s16 	%p30, %rs33, 0;
	mul.f32 	%f100, %f99, %f2;
	selp.f32 	%f101, %f1, %f100, %p30;
	max.f32 	%f102, %f98, %f101;
	add.s64 	%rd181, %rd31, 800;
	cvt.u32.u64 	%r349, %rd181;
	div.s32 	%r350, %r349, %r2;
	mul.lo.s32 	%r351, %r350, %r2;
	sub.s32 	%r352, %r349, %r351;
	div.s32 	%r353, %r352, %r3;
	mul.lo.s32 	%r354, %r353, %r3;
	sub.s32 	%r355, %r352, %r354;
	selp.b32 	%r356, 0, %r350, %p5;
	selp.b32 	%r357, 0, %r353, %p4;
	selp.b32 	%r358, 0, %r355, %p3;
	mul.lo.s32 	%r359, %r5, %r356;
	mad.lo.s32 	%r360, %r6, %r357, %r359;
	mad.lo.s32 	%r361, %r7, %r358, %r360;
	shl.b64 	%rd182, %rd181, 32;
	shr.s64 	%rd183, %rd182, 30;
	add.s64 	%rd184, %rd5, %rd183;
	ld.global.f32 	%f103, [%rd184];
	cvt.s64.s32 	%rd185, %r361;
	add.s64 	%rd186, %rd6, %rd185;
	ld.global.u8 	%rs34, [%rd186];
	setp.eq.s16 	%p31, %rs34, 0;
	mul.f32 	%f104, %f103, %f2;
	selp.f32 	%f105, %f1, %f104, %p31;
	max.f32 	%f106, %f102, %f105;
	mov.b32 	%r362, %f106;
	shfl.sync.bfly.b32	%r363|%p32, %r362, 16, 31, -1;
	mov.b32 	%f107, %r363;
	max.f32 	%f108, %f106, %f107;
	mov.b32 	%r364, %f108;
	shfl.sync.bfly.b32	%r365|%p33, %r364, 8, 31, -1;
	mov.b32 	%f109, %r365;
	max.f32 	%f110, %f108, %f109;
	mov.b32 	%r366, %f110;
	shfl.sync.bfly.b32	%r367|%p34, %r366, 4, 31, -1;
	mov.b32 	%f111, %r367;
	max.f32 	%f112, %f110, %f111;
	mov.b32 	%r368, %f112;
	shfl.sync.bfly.b32	%r369|%p35, %r368, 2, 31, -1;
	mov.b32 	%f113, %r369;
	max.f32 	%f114, %f112, %f113;
	mov.b32 	%r370, %f114;
	shfl.sync.bfly.b32	%r371|%p36, %r370, 1, 31, -1;
	mov.b32 	%f115, %r371;
	max.f32 	%f116, %f114, %f115;
	sub.f32 	%f117, %f5, %f116;
	fma.rn.f32 	%f118, %f117, 0f3BBB989D, 0f3F000000;
	cvt.sat.f32.f32 	%f119, %f118;
	mov.f32 	%f120, 0f4B400001;
	mov.f32 	%f121, 0f437C0000;
	fma.rm.f32 	%f122, %f119, %f121, %f120;
	add.f32 	%f123, %f122, 0fCB40007F;
	neg.f32 	%f124, %f123;
	fma.rn.f32 	%f125, %f117, 0f3FB8AA3B, %f124;
	fma.rn.f32 	%f126, %f117, 0f32A57060, %f125;
	mov.b32 	%r372, %f122;
	shl.b32 	%r373, %r372, 23;
	mov.b32 	%f127, %r373;
	ex2.approx.ftz.f32 	%f128, %f126;
	mul.f32 	%f129, %f128, %f127;
	add.f32 	%f130, %f129, 0f00000000;
	sub.f32 	%f131, %f9, %f116;
	fma.rn.f32 	%f132, %f131, 0f3BBB989D, 0f3F000000;
	cvt.sat.f32.f32 	%f133, %f132;
	fma.rm.f32 	%f134, %f133, %f121, %f120;
	add.f32 	%f135, %f134, 0fCB40007F;
	neg.f32 	%f136, %f135;
	fma.rn.f32 	%f137, %f131, 0f3FB8AA3B, %f136;
	fma.rn.f32 	%f138, %f131, 0f32A57060, %f137;
	mov.b32 	%r374, %f134;
	shl.b32 	%r375, %r374, 23;
	mov.b32 	%f139, %r375;
	ex2.approx.ftz.f32 	%f140, %f138;
	mul.f32 	%f141, %f140, %f139;
	add.f32 	%f142, %f130, %f141;
	sub.f32 	%f143, %f13, %f116;
	fma.rn.f32 	%f144, %f143, 0f3BBB989D, 0f3F000000;
	cvt.sat.f32.f32 	%f145, %f144;
	fma.rm.f32 	%f146, %f145, %f121, %f120;
	add.f32 	%f147, %f146, 0fCB40007F;
	neg.f32 	%f148, %f147;
	fma.rn.f32 	%f149, %f143, 0f3FB8AA3B, %f148;
	fma.rn.f32 	%f150, %f143, 0f32A57060, %f149;
	mov.b32 	%r376, %f146;
	shl.b32 	%r377, %r376, 23;
	mov.b32 	%f151, %r377;
	ex2.approx.ftz.f32 	%f152, %f150;
	mul.f32 	%f153, %f152, %f151;
	add.f32 	%f154, %f142, %f153;
	sub.f32 	%f155, %f17, %f116;
	fma.rn.f32 	%f156, %f155, 0f3BBB989D, 0f3F000000;
	cvt.sat.f32.f32 	%f157, %f156;
	fma.rm.f32 	%f158, %f157, %f121, %f120;
	add.f32 	%f159, %f158, 0fCB40007F;
	neg.f32 	%f160, %f159;
	fma.rn.f32 	%f161, %f155, 0f3FB8AA3B, %f160;
	fma.rn.f32 	%f162, %f155, 0f32A57060, %f161;
	mov.b32 	%r378, %f158;
	shl.b32 	%r379, %r378, 23;
	mov.b32 	%f163, %r379;
	ex2.approx.ftz.f32 	%f164, %f162;
	mul.f32 	%f165, %f164, %f163;
	add.f32 	%f166, %f154, %f165;
	sub.f32 	%f167, %f21, %f116;
	fma.rn.f32 	%f168, %f167, 0f3BBB989D, 0f3F000000;
	cvt.sat.f32.f32 	%f169, %f168;
	fma.rm.f32 	%f170, %f169, %f121, %f120;
	add.f32 	%f171, %f170, 0fCB40007F;
	neg.f32 	%f172, %f171;
	fma.rn.f32 	%f173, %f167, 0f3FB8AA3B, %f172;
	fma.rn.f32 	%f174, %f167, 0f32A57060, %f173;
	mov.b32 	%r380, %f170;
	shl.b32 	%r381, %r380, 23;
	mov.b32 	%f175, %r381;
	ex2.approx.ftz.f32 	%f176, %f174;
	mul.f32 	%f177, %f176, %f175;
	add.f32 	%f178, %f166, %f177;
	sub.f32 	%f179, %f25, %f116;
	fma.rn.f32 	%f180, %f179, 0f3BBB989D, 0f3F000000;
	cvt.sat.f32.f32 	%f181, %f180;
	fma.rm.f32 	%f182, %f181, %f121, %f120;
	add.f32 	%f183, %f182, 0fCB40007F;
	neg.f32 	%f184, %f183;
	fma.rn.f32 	%f185, %f179, 0f3FB8AA3B, %f184;
	fma.rn.f32 	%f186, %f179, 0f32A57060, %f185;
	mov.b32 	%r382, %f182;
	shl.b32 	%r383, %r382, 23;
	mov.b32 	%f187, %r383;
	ex2.approx.ftz.f32 	%f188, %f186;
	mul.f32 	%f189, %f188, %f187;
	add.f32 	%f190, %f178, %f189;
	sub.f32 	%f191, %f29, %f116;
	fma.rn.f32 	%f192, %f191, 0f3BBB989D, 0f3F000000;
	cvt.sat.f32.f32 	%f193, %f192;
	fma.rm.f32 	%f194, %f193, %f121, %f120;
	add.f32 	%f195, %f194, 0fCB40007F;
	neg.f32 	%f196, %f195;
	fma.rn.f32 	%f197, %f191, 0f3FB8AA3B, %f196;
	fma.rn.f32 	%f198, %f191, 0f32A57060, %f197;
	mov.b32 	%r384, %f194;
	shl.b32 	%r385, %r384, 23;
	mov.b32 	%f199, %r385;
	ex2.approx.ftz.f32 	%f200, %f198;
	mul.f32 	%f201, %f200, %f199;
	add.f32 	%f202, %f190, %f201;
	sub.f32 	%f203, %f33, %f116;
	fma.rn.f32 	%f204, %f203, 0f3BBB989D, 0f3F000000;
	cvt.sat.f32.f32 	%f205, %f204;
	fma.rm.f32 	%f206, %f205, %f121, %f120;
	add.f32 	%f207, %f206, 0fCB40007F;
	neg.f32 	%f208, %f207;
	fma.rn.f32 	%f209, %f203, 0f3FB8AA3B, %f208;
	fma.rn.f32 	%f210, %f203, 0f32A57060, %f209;
	mov.b32 	%r386, %f206;
	shl.b32 	%r387, %r386, 23;
	mov.b32 	%f211, %r387;
	ex2.approx.ftz.f32 	%f212, %f210;
	mul.f32 	%f213, %f212, %f211;
	add.f32 	%f214, %f202, %f213;
	sub.f32 	%f215, %f37, %f116;
	fma.rn.f32 	%f216, %f215, 0f3BBB989D, 0f3F000000;
	cvt.sat.f32.f32 	%f217, %f216;
	fma.rm.f32 	%f218, %f217, %f121, %f120;
	add.f32 	%f219, %f218, 0fCB40007F;
	neg.f32 	%f220, %f219;
	fma.rn.f32 	%f221, %f215, 0f3FB8AA3B, %f220;
	fma.rn.f32 	%f222, %f215, 0f32A57060, %f221;
	mov.b32 	%r388, %f218;
	shl.b32 	%r389, %r388, 23;
	mov.b32 	%f223, %r389;
	ex2.approx.ftz.f32 	%f224, %f222;
	mul.f32 	%f225, %f224, %f223;
	add.f32 	%f226, %f214, %f225;
	sub.f32 	%f227, %f41, %f116;
	fma.rn.f32 	%f228, %f227, 0f3BBB989D, 0f3F000000;
	cvt.sat.f32.f32 	%f229, %f228;
	fma.rm.f32 	%f230, %f229, %f121, %f120;
	add.f32 	%f231, %f230, 0fCB40007F;
	neg.f32 	%f232, %f231;
	fma.rn.f32 	%f233, %f227, 0f3FB8AA3B, %f232;
	fma.rn.f32 	%f234, %f227, 0f32A57060, %f233;
	mov.b32 	%r390, %f230;
	shl.b32 	%r391, %r390, 23;
	mov.b32 	%f235, %r391;
	ex2.approx.ftz.f32 	%f236, %f234;
	mul.f32 	%f237, %f236, %f235;
	add.f32 	%f238, %f226, %f237;
	sub.f32 	%f239, %f45, %f116;
	fma.rn.f32 	%f240, %f239, 0f3BBB989D, 0f3F000000;
	cvt.sat.f32.f32 	%f241, %f240;
	fma.rm.f32 	%f242, %f241, %f121, %f120;
	add.f32 	%f243, %f242, 0fCB40007F;
	neg.f32 	%f244, %f243;
	fma.rn.f32 	%f245, %f239, 0f3FB8AA3B, %f244;
	fma.rn.f32 	%f246, %f239, 0f32A57060, %f245;
	mov.b32 	%r392, %f242;
	shl.b32 	%r393, %r392, 23;
	mov.b32 	%f247, %r393;
	ex2.approx.ftz.f32 	%f248, %f246;
	mul.f32 	%f249, %f248, %f247;
	add.f32 	%f250, %f238, %f249;
	sub.f32 	%f251, %f49, %f116;
	fma.rn.f32 	%f252, %f251, 0f3BBB989D, 0f3F000000;
	cvt.sat.f32.f32 	%f253, %f252;
	fma.rm.f32 	%f254, %f253, %f121, %f120;
	add.f32 	%f255, %f254, 0fCB40007F;
	neg.f32 	%f256, %f255;
	fma.rn.f32 	%f257, %f251, 0f3FB8AA3B, %f256;
	fma.rn.f32 	%f258, %f251, 0f32A57060, %f257;
	mov.b32 	%r394, %f254;
	shl.b32 	%r395, %r394, 23;
	mov.b32 	%f259, %r395;
	ex2.approx.ftz.f32 	%f260, %f258;
	mul.f32 	%f261, %f260, %f259;
	add.f32 	%f262, %f250, %f261;
	sub.f32 	%f263, %f53, %f116;
	fma.rn.f32 	%f264, %f263, 0f3BBB989D, 0f3F000000;
	cvt.sat.f32.f32 	%f265, %f264;
	fma.rm.f32 	%f266, %f265, %f121, %f120;
	add.f32 	%f267, %f266, 0fCB40007F;
	neg.f32 	%f268, %f267;
	fma.rn.f32 	%f269, %f263, 0f3FB8AA3B, %f268;
	fma.rn.f32 	%f270, %f263, 0f32A57060, %f269;
	mov.b32 	%r396, %f266;
	shl.b32 	%r397, %r396, 23;
	mov.b32 	%f271, %r397;
	ex2.approx.ftz.f32 	%f272, %f270;
	mul.f32 	%f273, %f272, %f271;
	add.f32 	%f274, %f262, %f273;
	sub.f32 	%f275, %f57, %f116;
	fma.rn.f32 	%f276, %f275, 0f3BBB989D, 0f3F000000;
	cvt.sat.f32.f32 	%f277, %f276;
	fma.rm.f32 	%f278, %f277, %f121, %f120;
	add.f32 	%f279, %f278, 0fCB40007F;
	neg.f32 	%f280, %f279;
	fma.rn.f32 	%f281, %f275, 0f3FB8AA3B, %f280;
	fma.rn.f32 	%f282, %f275, 0f32A57060, %f281;
	mov.b32 	%r398, %f278;
	shl.b32 	%r399, %r398, 23;
	mov.b32 	%f283, %r399;
	ex2.approx.ftz.f32 	%f284, %f282;
	mul.f32 	%f285, %f284, %f283;
	add.f32 	%f286, %f274, %f285;
	sub.f32 	%f287, %f61, %f116;
	fma.rn.f32 	%f288, %f287, 0f3BBB989D, 0f3F000000;
	cvt.sat.f32.f32 	%f289, %f288;
	fma.rm.f32 	%f290, %f289, %f121, %f120;
	add.f32 	%f291, %f290, 0fCB40007F;
	neg.f32 	%f292, %f291;
	fma.rn.f32 	%f293, %f287, 0f3FB8AA3B, %f292;
	fma.rn.f32 	%f294, %f287, 0f32A57060, %f293;
	mov.b32 	%r400, %f290;
	shl.b32 	%r401, %r400, 23;
	mov.b32 	%f295, %r401;
	ex2.approx.ftz.f32 	%f296, %f294;
	mul.f32 	%f297, %f296, %f295;
	add.f32 	%f298, %f286, %f297;
	sub.f32 	%f299, %f65, %f116;
	fma.rn.f32 	%f300, %f299, 0f3BBB989D, 0f3F000000;
	cvt.sat.f32.f32 	%f301, %f300;
	fma.rm.f32 	%f302, %f301, %f121, %f120;
	add.f32 	%f303, %f302, 0fCB40007F;
	neg.f32 	%f304, %f303;
	fma.rn.f32 	%f305, %f299, 0f3FB8AA3B, %f304;
	fma.rn.f32 	%f306, %f299, 0f32A57060, %f305;
	mov.b32 	%r402, %f302;
	shl.b32 	%r403, %r402, 23;
	mov.b32 	%f307, %r403;
	ex2.approx.ftz.f32 	%f308, %f306;
	mul.f32 	%f309, %f308, %f307;
	add.f32 	%f310, %f298, %f309;
	sub.f32 	%f311, %f69, %f116;
	fma.rn.f32 	%f312, %f311, 0f3BBB989D, 0f3F000000;
	cvt.sat.f32.f32 	%f313, %f312;
	fma.rm.f32 	%f314, %f313, %f121, %f120;
	add.f32 	%f315, %f314, 0fCB40007F;
	neg.f32 	%f316, %f315;
	fma.rn.f32 	%f317, %f311, 0f3FB8AA3B, %f316;
	fma.rn.f32 	%f318, %f311, 0f32A57060, %f317;
	mov.b32 	%r404, %f314;
	shl.b32 	%r405, %r404, 23;
	mov.b32 	%f319, %r405;
	ex2.approx.ftz.f32 	%f320, %f318;
	mul.f32 	%f321, %f320, %f319;
	add.f32 	%f322, %f310, %f321;
	sub.f32 	%f323, %f73, %f116;
	fma.rn.f32 	%f324, %f323, 0f3BBB989D, 0f3F000000;
	cvt.sat.f32.f32 	%f325, %f324;
	fma.rm.f32 	%f326, %f325, %f121, %f120;
	add.f32 	%f327, %f326, 0fCB40007F;
	neg.f32 	%f328, %f327;
	fma.rn.f32 	%f329, %f323, 0f3FB8AA3B, %f328;
	fma.rn.f32 	%f330, %f323, 0f32A57060, %f329;
	mov.b32 	%r406, %f326;
	shl.b32 	%r407, %r406, 23;
	mov.b32 	%f331, %r407;
	ex2.approx.ftz.f32 	%f332, %f330;
	mul.f32 	%f333, %f332, %f331;
	add.f32 	%f334, %f322, %f333;
	sub.f32 	%f335, %f77, %f116;
	fma.rn.f32 	%f336, %f335, 0f3BBB989D, 0f3F000000;
	cvt.sat.f32.f32 	%f337, %f336;
	fma.rm.f32 	%f338, %f337, %f121, %f120;
	add.f32 	%f339, %f338, 0fCB40007F;
	neg.f32 	%f340, %f339;
	fma.rn.f32 	%f341, %f335, 0f3FB8AA3B, %f340;
	fma.rn.f32 	%f342, %f335, 0f32A57060, %f341;
	mov.b32 	%r408, %f338;
	shl.b32 	%r409, %r408, 23;
	mov.b32 	%f343, %r409;
	ex2.approx.ftz.f32 	%f344, %f342;
	mul.f32 	%f345, %f344, %f343;
	add.f32 	%f346, %f334, %f345;
	sub.f32 	%f347, %f81, %f116;
	fma.rn.f32 	%f348, %f347, 0f3BBB989D, 0f3F000000;
	cvt.sat.f32.f32 	%f349, %f348;
	fma.rm.f32 	%f350, %f349, %f121, %f120;
	add.f32 	%f351, %f350, 0fCB40007F;
	neg.f32 	%f352, %f351;
	fma.rn.f32 	%f353, %f347, 0f3FB8AA3B, %f352;
	fma.rn.f32 	%f354, %f347, 0f32A57060, %f353;
	mov.b32 	%r410, %f350;
	shl.b32 	%r411, %r410, 23;
	mov.b32 	%f355, %r411;
	ex2.approx.ftz.f32 	%f356, %f354;
	mul.f32 	%f357, %f356, %f355;
	add.f32 	%f358, %f346, %f357;
	sub.f32 	%f359, %f85, %f116;
	fma.rn.f32 	%f360, %f359, 0f3BBB989D, 0f3F000000;
	cvt.sat.f32.f32 	%f361, %f360;
	fma.rm.f32 	%f362, %f361, %f121, %f120;
	add.f32 	%f363, %f362, 0fCB40007F;
	neg.f32 	%f364, %f363;
	fma.rn.f32 	%f365, %f359, 0f3FB8AA3B, %f364;
	fma.rn.f32 	%f366, %f359, 0f32A57060, %f365;
	mov.b32 	%r412, %f362;
	shl.b32 	%r413, %r412, 23;
	mov.b32 	%f367, %r413;
	ex2.approx.ftz.f32 	%f368, %f366;
	mul.f32 	%f369, %f368, %f367;
	add.f32 	%f370, %f358, %f369;
	sub.f32 	%f371, %f89, %f116;
	fma.rn.f32 	%f372, %f371, 0f3BBB989D, 0f3F000000;
	cvt.sat.f32.f32 	%f373, %f372;
	fma.rm.f32 	%f374, %f373, %f121, %f120;
	add.f32 	%f375, %f374, 0fCB40007F;
	neg.f32 	%f376, %f375;
	fma.rn.f32 	%f377, %f371, 0f3FB8AA3B, %f376;
	fma.rn.f32 	%f378, %f371, 0f32A57060, %f377;
	mov.b32 	%r414, %f374;
	shl.b32 	%r415, %r414, 23;
	mov.b32 	%f379, %r415;
	ex2.approx.ftz.f32 	%f380, %f378;
	mul.f32 	%f381, %f380, %f379;
	add.f32 	%f382, %f370, %f381;
	sub.f32 	%f383, %f93, %f116;
	fma.rn.f32 	%f384, %f383, 0f3BBB989D, 0f3F000000;
	cvt.sat.f32.f32 	%f385, %f384;
	fma.rm.f32 	%f386, %f385, %f121, %f120;
	add.f32 	%f387, %f386, 0fCB40007F;
	neg.f32 	%f388, %f387;
	fma.rn.f32 	%f389, %f383, 0f3FB8AA3B, %f388;
	fma.rn.f32 	%f390, %f383, 0f32A57060, %f389;
	mov.b32 	%r416, %f386;
	shl.b32 	%r417, %r416, 23;
	mov.b32 	%f391, %r417;
	ex2.approx.ftz.f32 	%f392, %f390;
	mul.f32 	%f393, %f392, %f391;
	add.f32 	%f394, %f382, %f393;
	sub.f32 	%f395, %f97, %f116;
	fma.rn.f32 	%f396, %f395, 0f3BBB989D, 0f3F000000;
	cvt.sat.f32.f32 	%f397, %f396;
	fma.rm.f32 	%f398, %f397, %f121, %f120;
	add.f32 	%f399, %f398, 0fCB40007F;
	neg.f32 	%f400, %f399;
	fma.rn.f32 	%f401, %f395, 0f3FB8AA3B, %f400;
	fma.rn.f32 	%f402, %f395, 0f32A57060, %f401;
	mov.b32 	%r418, %f398;
	shl.b32 	%r419, %r418, 23;
	mov.b32 	%f403, %r419;
	ex2.approx.ftz.f32 	%f404, %f402;
	mul.f32 	%f405, %f404, %f403;
	add.f32 	%f406, %f394, %f405;
	sub.f32 	%f407, %f101, %f116;
	fma.rn.f32 	%f408, %f407, 0f3BBB989D, 0f3F000000;
	cvt.sat.f32.f32 	%f409, %f408;
	fma.rm.f32 	%f410, %f409, %f121, %f120;
	add.f32 	%f411, %f410, 0fCB40007F;
	neg.f32 	%f412, %f411;
	fma.rn.f32 	%f413, %f407, 0f3FB8AA3B, %f412;
	fma.rn.f32 	%f414, %f407, 0f32A57060, %f413;
	mov.b32 	%r420, %f410;
	shl.b32 	%r421, %r420, 23;
	mov.b32 	%f415, %r421;
	ex2.approx.ftz.f32 	%f416, %f414;
	mul.f32 	%f417, %f416, %f415;
	add.f32 	%f418, %f406, %f417;
	sub.f32 	%f419, %f105, %f116;
	fma.rn.f32 	%f420, %f419, 0f3BBB989D, 0f3F000000;
	cvt.sat.f32.f32 	%f421, %f420;
	fma.rm.f32 	%f422, %f421, %f121, %f120;
	add.f32 	%f423, %f422, 0fCB40007F;
	neg.f32 	%f424, %f423;
	fma.rn.f32 	%f425, %f419, 0f3FB8AA3B, %f424;
	fma.rn.f32 	%f426, %f419, 0f32A57060, %f425;
	mov.b32 	%r422, %f422;
	shl.b32 	%r423, %r422, 23;
	mov.b32 	%f427, %r423;
	ex2.approx.ftz.f32 	%f428, %f426;
	mul.f32 	%f429, %f428, %f427;
	add.f32 	%f430, %f418, %f429;
	mov.b32 	%r424, %f430;
	shfl.sync.bfly.b32	%r425|%p37, %r424, 16, 31, -1;
	mov.b32 	%f431, %r425;
	add.f32 	%f432, %f430, %f431;
	mov.b32 	%r426, %f432;
	shfl.sync.bfly.b32	%r427|%p38, %r426, 8, 31, -1;
	mov.b32 	%f433, %r427;
	add.f32 	%f434, %f432, %f433;
	mov.b32 	%r428, %f434;
	shfl.sync.bfly.b32	%r429|%p39, %r428, 4, 31, -1;
	mov.b32 	%f435, %r429;
	add.f32 	%f436, %f434, %f435;
	mov.b32 	%r430, %f436;
	shfl.sync.bfly.b32	%r431|%p40, %r430, 2, 31, -1;
	mov.b32 	%f437, %r431;
	add.f32 	%f438, %f436, %f437;
	mov.b32 	%r432, %f438;
	shfl.sync.bfly.b32	%r433|%p41, %r432, 1, 31, -1;
	mov.b32 	%f439, %r433;
	add.f32 	%f440, %f438, %f439;
	div.rn.f32 	%f441, %f129, %f440;
	div.rn.f32 	%f442, %f141, %f440;
	div.rn.f32 	%f443, %f153, %f440;
	div.rn.f32 	%f444, %f165, %f440;
	div.rn.f32 	%f445, %f177, %f440;
	div.rn.f32 	%f446, %f189, %f440;
	div.rn.f32 	%f447, %f201, %f440;
	div.rn.f32 	%f448, %f213, %f440;
	div.rn.f32 	%f449, %f225, %f440;
	div.rn.f32 	%f450, %f237, %f440;
	div.rn.f32 	%f451, %f249, %f440;
	div.rn.f32 	%f452, %f261, %f440;
	div.rn.f32 	%f453, %f273, %f440;
	div.rn.f32 	%f454, %f285, %f440;
	div.rn.f32 	%f455, %f297, %f440;
	div.rn.f32 	%f456, %f309, %f440;
	div.rn.f32 	%f457, %f321, %f440;
	div.rn.f32 	%f458, %f333, %f440;
	div.rn.f32 	%f459, %f345, %f440;
	div.rn.f32 	%f460, %f357, %f440;
	div.rn.f32 	%f461, %f369, %f440;
	div.rn.f32 	%f462, %f381, %f440;
	div.rn.f32 	%f463, %f393, %f440;
	div.rn.f32 	%f464, %f405, %f440;
	div.rn.f32 	%f465, %f417, %f440;
	div.rn.f32 	%f466, %f429, %f440;
	mad.lo.s64 	%rd187, %rd190, %rd22, %rd7;
	shl.b64 	%rd188, %rd187, 2;
	add.s64 	%rd189, %rd8, %rd188;
	st.global.f32 	[%rd189], %f441;
	st.global.f32 	[%rd189+128], %f442;
	st.global.f32 	[%rd189+256], %f443;
	st.global.f32 	[%rd189+384], %f444;
	st.global.f32 	[%rd189+512], %f445;
	st.global.f32 	[%rd189+640], %f446;
	st.global.f32 	[%rd189+768], %f447;
	st.global.f32 	[%rd189+896], %f448;
	st.global.f32 	[%rd189+1024], %f449;
	st.global.f32 	[%rd189+1152], %f450;
	st.global.f32 	[%rd189+1280], %f451;
	st.global.f32 	[%rd189+1408], %f452;
	st.global.f32 	[%rd189+1536], %f453;
	st.global.f32 	[%rd189+1664], %f454;
	st.global.f32 	[%rd189+1792], %f455;
	st.global.f32 	[%rd189+1920], %f456;
	st.global.f32 	[%rd189+2048], %f457;
	st.global.f32 	[%rd189+2176], %f458;
	st.global.f32 	[%rd189+2304], %f459;
	st.global.f32 	[%rd189+2432], %f460;
	st.global.f32 	[%rd189+2560], %f461;
	st.global.f32 	[%rd189+2688], %f462;
	st.global.f32 	[%rd189+2816], %f463;
	st.global.f32 	[%rd189+2944], %f464;
	st.global.f32 	[%rd189+3072], %f465;
	st.global.f32 	[%rd189+3200], %f466;
	add.s64 	%rd190, %rd190, %rd9;
	setp.lt.s64 	%p42, %rd190, %rd23;
	@%p42 bra 	$L__BB426_4;
$L__BB426_5:
	ret;

}
	// .globl	_Z15SoftmaxWarpImplI22BroadcastScaleMaskLoadIffbLm3EiE11DirectStoreIffEfLi1ELi26ELi32ELi1ELb1EL9Algorithm0EEvT_T0_ll
.visible .entry _Z15SoftmaxWarpImplI22BroadcastScaleMaskLoadIffbLm3EiE11DirectStoreIffEfLi1ELi26ELi32ELi1ELb1EL9Algorithm0EEvT_T0_ll(
	.param .align 8 .b8 _Z15SoftmaxWarpImplI22BroadcastScaleMaskLoadIffbLm3EiE11DirectStoreIffEfLi1ELi26ELi32ELi1ELb1EL9Algorithm0EEvT_T0_ll_param_0[112],
	.param .align 8 .b8 _Z15SoftmaxWarpImplI22BroadcastScaleMaskLoadIffbLm3EiE11DirectStoreIffEfLi1ELi26ELi32ELi1ELb1EL9Algorithm0EEvT_T0_ll_param_1[16],
	.param .u64 _Z15SoftmaxWarpImplI22BroadcastScaleMaskLoadIffbLm3EiE11DirectStoreIffEfLi1ELi26ELi32ELi1ELb1EL9Algorithm0EEvT_T0_ll_param_2,
	.param .u64 _Z15SoftmaxWarpImplI22BroadcastScaleMaskLoadIffbLm3EiE11DirectStoreIffEfLi1ELi26ELi32ELi1ELb1EL9Algorithm0EEvT_T0_ll_param_3
)
{
	.reg .pred 	%p<170>;
	.reg .b16 	%rs<35>;
	.reg .b32 	%r<525>;
	.reg .b32 	%f<599>;
	.reg .b64 	%rd<243>;

	ld.param.u64 	%rd37, [_Z15SoftmaxWarpImplI22BroadcastScaleMaskLoadIffbLm3EiE11DirectStoreIffEfLi1ELi26ELi32ELi1ELb1EL9Algorithm0EEvT_T0_ll_param_1+8];
	ld.param.u64 	%rd36, [_Z15SoftmaxWarpImplI22BroadcastScaleMaskLoadIffbLm3EiE11DirectStoreIffEfLi1ELi26ELi32ELi1ELb1EL9Algorithm0EEvT_T0_ll_param_1];
	ld.param.v2.f32 	{%f133, %f134}, [_Z15SoftmaxWarpImplI22BroadcastScaleMaskLoadIffbLm3EiE11DirectStoreIffEfLi1ELi26ELi32ELi1ELb1EL9Algorithm0EEvT_T0_ll_param_0+104];
	ld.param.u64 	%rd35, [_Z15SoftmaxWarpImplI22BroadcastScaleMaskLoadIffbLm3EiE11DirectStoreIffEfLi1ELi26ELi32ELi1ELb1EL9Algorithm0EEvT_T0_ll_param_0+96];
	ld.param.u32 	%r11, [_Z15SoftmaxWarpImplI22BroadcastScaleMaskLoadIffbLm3EiE11DirectStoreIffEfLi1ELi26ELi32ELi1ELb1EL9Algorithm0EEvT_T0_ll_param_0+80];
	ld.param.v2.u32 	{%r9, %r10}, [_Z15SoftmaxWarpImplI22BroadcastScaleMaskLoadIffbLm3EiE11DirectStoreIffEfLi1ELi26ELi32ELi1ELb1EL9Algorithm0EEvT_T0_ll_param_0+72];
	ld.param.v2.u32 	{%r6, %r7}, [_Z15SoftmaxWarpImplI22BroadcastScaleMaskLoadIffbLm3EiE11DirectStoreIffEfLi1ELi26ELi32ELi1ELb1EL9Algorithm0EEvT_T0_ll_param_0+48];
	ld.param.u64 	%rd31, [_Z15SoftmaxWarpImplI22BroadcastScaleMaskLoadIffbLm3EiE11DirectStoreIffEfLi1ELi26ELi32ELi1ELb1EL9Algorithm0EEvT_T0_ll_param_0+32];
	ld.param.u64 	%rd30, [_Z15SoftmaxWarpImplI22BroadcastScaleMaskLoadIffbLm3EiE11DirectStoreIffEfLi1ELi26ELi32ELi1ELb1EL9Algorithm0EEvT_T0_ll_param_0+24];
	ld.param.u64 	%rd29, [_Z15SoftmaxWarpImplI22BroadcastScaleMaskLoadIffbLm3EiE11DirectStoreIffEfLi1ELi26ELi32ELi1ELb1EL9Algorithm0EEvT_T0_ll_param_0+16];
	ld.param.u64 	%rd28, [_Z15SoftmaxWarpImplI22BroadcastScaleMaskLoadIffbLm3EiE11DirectStoreIffEfLi1ELi26ELi32ELi1ELb1EL9Algorithm0EEvT_T0_ll_param_0+8];
	ld.param.u64 	%rd27, [_Z15SoftmaxWarpImplI22BroadcastScaleMaskLoadIffbLm3EiE11DirectStoreIffEfLi1ELi26ELi32ELi1ELb1EL9Algorithm0EEvT_T0_ll_param_0];
	ld.param.u64 	%rd39, [_Z15SoftmaxWarpImplI22BroadcastScaleMaskLoadIffbLm3EiE11DirectStoreIffEfLi1ELi26ELi32ELi1ELb1EL9Algorithm0EEvT_T0_ll_param_3];
	cvta.to.global.u64 	%rd1, %rd27;
	cvta.to.global.u64 	%rd2, %rd28;
	setp.lt.s64 	%p1, %rd39, 833;
	@%p1 bra 	$L__BB427_2;
	mov.u64 	%rd40, $str;
	cvta.global.u64 	%rd41, %rd40;
	mov.u64 	%rd42, $str$1;
	cvta.global.u64 	%rd43, %rd42;
	mov.u64 	%rd44, __unnamed_418;
	cvta.global.u64 	%rd45, %rd44;
	{ // callseq 417, 0
	.param .b64 param0;
	st.param.b64 	[param0], %rd41;
	.param .b64 param1;
	st.param.b64 	[param1], %rd43;
	.param .b32 param2;
	st.param.b32 	[param2], 254;
	.param .b64 param3;
	st.param.b64 	[param3], %rd45;
	.param .b64 param4;
	st.param.b64 	[param4], 1;
	call.uni 
	__assertfail, 
	(
	param0, 
	param1, 
	param2, 
	param3, 
	param4
	);
	} // callseq 417
$L__BB427_2:
	ld.param.u64 	%rd240, [_Z15SoftmaxWarpImplI22BroadcastScaleMaskLoadIffbLm3EiE11DirectStoreIffEfLi1ELi26ELi32ELi1ELb1EL9Algorithm0EEvT_T0_ll_param_2];
	mov.u32 	%r22, %ctaid.x;
	mov.u32 	%r23, %ntid.y;
	mov.u32 	%r24, %tid.y;
	mad.lo.s32 	%r25, %r22, %r23, %r24;
	cvt.s64.s32 	%rd242, %r25;
	setp.le.s64 	%p2, %rd240, %rd242;
	@%p2 bra 	$L__BB427_109;
	mov.u32 	%r26, %tid.x;
	add.s32 	%r27, %r26, 384;
	cvt.u64.u32 	%rd7, %r27;
	add.s32 	%r28, %r26, 416;
	cvt.u64.u32 	%rd8, %r28;
	add.s32 	%r29, %r26, 448;
	cvt.u64.u32 	%rd9, %r29;
	add.s32 	%r30, %r26, 480;
	cvt.u64.u32 	%rd10, %r30;
	add.s32 	%r31, %r26, 512;
	cvt.u64.u32 	%rd11, %r31;
	add.s32 	%r32, %r26, 544;
	cvt.u64.u32 	%rd12, %r32;
	add.s32 	%r33, %r26, 576;
	cvt.u64.u32 	%rd13, %r33;
	add.s32 	%r34, %r26, 608;
	cvt.u64.u32 	%rd14, %r34;
	add.s32 	%r35, %r26, 640;
	cvt.u64.u32 	%rd15, %r35;
	add.s32 	%r36, %r26, 672;
	cvt.u64.u32 	%rd16, %r36;
	add.s32 	%r37, %r26, 704;
	cvt.u64.u32 	%rd17, %r37;
	add.s32 	%r38, %r26, 736;
	cvt.u64.u32 	%rd18, %r38;
	add.s32 	%r55, %r26, 32;
$L__BB427_4:
	cvt.u64.u32 	%rd46, %r26;
	setp.le.s64 	%p3, %rd39, %rd46;
	mul.lo.s64 	%rd20, %rd35, %rd242;
	mov.f32 	%f547, 0fFF800000;
	mov.f32 	%f550, %f547;
	@%p3 bra 	$L__BB427_6;
	setp.eq.s64 	%p4, %rd31, 1;
	setp.eq.s64 	%p5, %rd30, 1;
	setp.eq.s64 	%p6, %rd29, 1;
	add.s64 	%rd48, %rd20, %rd46;
	cvt.u32.u64 	%r41, %rd48;
	div.s32 	%r42, %r41, %r6;
	mul.lo.s32 	%r43, %r42, %r6;
	sub.s32 	%r44, %r41, %r43;
	div.s32 	%r45, %r44, %r7;
	mul.lo.s32 	%r46, %r45, %r7;
	sub.s32 	%r47, %r44, %r46;
	selp.b32 	%r48, 0, %r42, %p6;
	selp.b32 	%r49, 0, %r45, %p5;
	selp.b32 	%r50, 0, %r47, %p4;
	mul.lo.s32 	%r51, %r9, %r48;
	mad.lo.s32 	%r52, %r10, %r49, %r51;
	mad.lo.s32 	%r53, %r11, %r50, %r52;
	shl.b64 	%rd49, %rd48, 32;
	shr.s64 	%rd50, %rd49, 30;
	add.s64 	%rd51, %rd1, %rd50;
	ld.global.f32 	%f136, [%rd51];
	cvt.s64.s32 	%rd52, %r53;
	add.s64 	%rd53, %rd2, %rd52;
	ld.global.u8 	%rs9, [%rd53];
	setp.eq.s16 	%p7, %rs9, 0;
	mul.f32 	%f137, %f136, %f134;
	selp.f32 	%f547, %f133, %f137, %p7;
	max.f32 	%f550, %f547, 0fFF800000;
$L__BB427_6:
	cvt.u64.u32 	%rd21, %r55;
	setp.le.s64 	%p8, %rd39, %rd21;
	mov.f32 	%f549, 0fFF800000;
	@%p8 bra 	$L__BB427_8;
	setp.eq.s64 	%p9, %rd31, 1;
	setp.eq.s64 	%p10, %rd30, 1;
	setp.eq.s64 	%p11, %rd29, 1;
	add.s64 	%rd54, %rd20, %rd21;
	cvt.u32.u64 	%r56, %rd54;
	div.s32 	%r57, %r56, %r6;
	mul.lo.s32 	%r58, %r57, %r6;
	sub.s32 	%r59, %r56, %r58;
	div.s32 	%r60, %r59, %r7;
	mul.lo.s32 	%r61, %r60, %r7;
	sub.s32 	%r62, %r59, %r61;
	selp.b32 	%r63, 0, %r57, %p11;
	selp.b32 	%r64, 0, %r60, %p10;
	selp.b32 	%r65, 0, %r62, %p9;
	mul.lo.s32 	%r66, %r9, %r63;
	mad.lo.s32 	%r67, %r10, %r64, %r66;
	mad.lo.s32 	%r68, %r11, %r65, %r67;
	shl.b64 	%rd55, %rd54, 32;
	shr.s64 	%rd56, %rd55, 30;
	add.s64 	%rd57, %rd1, %rd56;
	ld.global.f32 	%f139, [%rd57];
	cvt.s64.s32 	%rd58, %r68;
	add.s64 	%rd59, %rd2, %rd58;
	ld.global.u8 	%rs10, [%rd59];
	setp.eq.s16 	%p12, %rs10, 0;
	mul.f32 	%f140, %f139, %f134;
	selp.f32 	%f549, %f133, %f140, %p12;
	max.f32 	%f550, %f550, %f549;
$L__BB427_8:
	mov.u32 	%r69, %tid.x;
	add.s32 	%r70, %r69, 64;
	cvt.u64.u32 	%rd22, %r70;
	setp.le.s64 	%p13, %rd39, %rd22;
	mov.f32 	%f551, 0fFF800000;
	@%p13 bra 	$L__BB427_10;
	setp.eq.s64 	%p14, %rd31, 1;
	setp.eq.s64 	%p15, %rd30, 1;
	setp.eq.s64 	%p16, %rd29, 1;
	add.s64 	%rd60, %rd20, %rd22;
	cvt.u32.u64 	%r71, %rd60;
	div.s32 	%r72, %r71, %r6;
	mul.lo.s32 	%r73, %r72, %r6;
	sub.s32 	%r74, %r71, %r73;
	div.s32 	%r75, %r74, %r7;
	mul.lo.s32 	%r76, %r75, %r7;
	sub.s32 	%r77, %r74, %r76;
	selp.b32 	%r78, 0, %r72, %p16;
	selp.b32 	%r79, 0, %r75, %p15;
	selp.b32 	%r80, 0, %r77, %p14;
	mul.lo.s32 	%r81, %r9, %r78;
	mad.lo.s32 	%r82, %r10, %r79, %r81;
	mad.lo.s32 	%r83, %r11, %r80, %r82;
	shl.b64 	%rd61, %rd60, 32;
	shr.s64 	%rd62, %rd61, 30;
	add.s64 	%rd63, %rd1, %rd62;
	ld.global.f32 	%f142, [%rd63];
	cvt.s64.s32 	%rd64, %r83;
	add.s64 	%rd65, %rd2, %rd64;
	ld.global.u8 	%rs11, [%rd65];
	setp.eq.s16 	%p17, %rs11, 0;
	mul.f32 	%f143, %f142, %f134;
	selp.f32 	%f551, %f133, %f143, %p17;
	max.f32 	%f550, %f550, %f551;
$L__BB427_10:
	add.s32 	%r85, %r69, 96;
	cvt.u64.u32 	%rd23, %r85;
	setp.le.s64 	%p18, %rd39, %rd23;
	mov.f32 	%f553, 0fFF800000;
	@%p18 bra 	$L__BB427_12;
	setp.eq.s64 	%p19, %rd31, 1;
	setp.eq.s64 	%p20, %rd30, 1;
	setp.eq.s64 	%p21, %rd29, 1;
	add.s64 	%rd66, %rd20, %rd23;
	cvt.u32.u64 	%r86, %rd66;
	div.s32 	%r87, %r86, %r6;
	mul.lo.s32 	%r88, %r87, %r6;
	sub.s32 	%r89, %r86, %r88;
	div.s32 	%r90, %r89, %r7;
	mul.lo.s32 	%r91, %r90, %r7;
	sub.s32 	%r92, %r89, %r91;
	selp.b32 	%r93, 0, %r87, %p21;
	selp.b32 	%r94, 0, %r90, %p20;
	selp.b32 	%r95, 0, %r92, %p19;
	mul.lo.s32 	%r96, %r9, %r93;
	mad.lo.s32 	%r97, %r10, %r94, %r96;
	mad.lo.s32 	%r98, %r11, %r95, %r97;
	shl.b64 	%rd67, %rd66, 32;
	shr.s64 	%rd68, %rd67, 30;
	add.s64 	%rd69, %rd1, %rd68;
	ld.global.f32 	%f145, [%rd69];
	cvt.s64.s32 	%rd70, %r98;
	add.s64 	%rd71, %rd2, %rd70;
	ld.global.u8 	%rs12, [%rd71];
	setp.eq.s16 	%p22, %rs12, 0;
	mul.f32 	%f146, %f145, %f134;
	selp.f32 	%f553, %f133, %f146, %p22;
	max.f32 	%f550, %f550, %f553;
$L__BB427_12:
	add.s32 	%r100, %r69, 128;
	cvt.u64.u32 	%rd72, %r100;
	setp.le.s64 	%p23, %rd39, %rd72;
	mov.f32 	%f555, 0fFF800000;
	@%p23 bra 	$L__BB427_14;
	setp.eq.s64 	%p24, %rd31, 1;
	setp.eq.s64 	%p25, %rd30, 1;
	setp.eq.s64 	%p26, %rd29, 1;
	add.s64 	%rd74, %rd20, %rd72;
	cvt.u32.u64 	%r103, %rd74;
	div.s32 	%r104, %r103, %r6;
	mul.lo.s32 	%r105, %r104, %r6;
	sub.s32 	%r106, %r103, %r105;
	div.s32 	%r107, %r106, %r7;
	mul.lo.s32 	%r108, %r107, %r7;
	sub.s32 	%r109, %r106, %r108;
	selp.b32 	%r110, 0, %r104, %p26;
	selp.b32 	%r111, 0, %r107, %p25;
	selp.b32 	%r112, 0, %r109, %p24;
	mul.lo.s32 	%r113, %r9, %r110;
	mad.lo.s32 	%r114, %r10, %r111, %r113;
	mad.lo.s32 	%r115, %r11, %r112, %r114;
	shl.b64 	%rd75, %rd74, 32;
	shr.s64 	%rd76, %rd75, 30;
	add.s64 	%rd77, %rd1, %rd76;
	ld.global.f32 	%f148, [%rd77];
	cvt.s64.s32 	%rd78, %r115;
	add.s64 	%rd79, %rd2, %rd78;
	ld.global.u8 	%rs13, [%rd79];
	setp.eq.s16 	%p27, %rs13, 0;
	mul.f32 	%f149, %f148, %f134;
	selp.f32 	%f555, %f133, %f149, %p27;
	max.f32 	%f550, %f550, %f555;
$L__BB427_14:
	add.s32 	%r117, %r69, 160;
	cvt.u64.u32 	%rd24, %r117;
	setp.le.s64 	%p28, %rd39, %rd24;
	mov.f32 	%f557, 0fFF800000;
	@%p28 bra 	$L__BB427_16;
	setp.eq.s64 	%p29, %rd31, 1;
	setp.eq.s64 	%p30, %rd30, 1;
	setp.eq.s64 	%p31, %rd29, 1;
	add.s64 	%rd80, %rd20, %rd24;
	cvt.u32.u64 	%r118, %rd80;
	div.s32 	%r119, %r118, %r6;
	mul.lo.s32 	%r120, %r119, %r6;
	sub.s32 	%r121, %r118, %r120;
	div.s32 	%r122, %r121, %r7;
	mul.lo.s32 	%r123, %r122, %r7;
	sub.s32 	%r124, %r121, %r123;
	selp.b32 	%r125, 0, %r119, %p31;
	selp.b32 	%r126, 0, %r122, %p30;
	selp.b32 	%r127, 0, %r124, %p29;
	mul.lo.s32 	%r128, %r9, %r125;
	mad.lo.s32 	%r129, %r10, %r126, %r128;
	mad.lo.s32 	%r130, %r11, %r127, %r129;
	shl.b64 	%rd81, %rd80, 32;
	shr.s64 	%rd82, %rd81, 30;
	add.s64 	%rd83, %rd1, %rd82;
	ld.global.f32 	%f151, [%rd83];
	cvt.s64.s32 	%rd84, %r130;
	add.s64 	%rd85, %rd2, %rd84;
	ld.global.u8 	%rs14, [%rd85];
	setp.eq.s16 	%p32, %rs14, 0;
	mul.f32 	%f152, %f151, %f134;
	selp.f32 	%f557, %f133, %f152, %p32;
	max.f32 	%f550, %f550, %f557;
$L__BB427_16:
	add.s32 	%r132, %r69, 192;
	cvt.u64.u32 	%rd86, %r132;
	setp.le.s64 	%p33, %rd39, %rd86;
	mov.f32 	%f559, 0fFF800000;
	@%p33 bra 	$L__BB427_18;
	setp.eq.s64 	%p34, %rd31, 1;
	setp.eq.s64 	%p35, %rd30, 1;
	setp.eq.s64 	%p36, %rd29, 1;
	add.s64 	%rd88, %rd20, %rd86;
	cvt.u32.u64 	%r135, %rd88;
	div.s32 	%r136, %r135, %r6;
	mul.lo.s32 	%r137, %r136, %r6;
	sub.s32 	%r138, %r135, %r137;
	div.s32 	%r139, %r138, %r7;
	mul.lo.s32 	%r140, %r139, %r7;
	sub.s32 	%r141, %r138, %r140;
	selp.b32 	%r142, 0, %r136, %p36;
	selp.b32 	%r143, 0, %r139, %p35;
	selp.b32 	%r144, 0, %r141, %p34;
	mul.lo.s32 	%r145, %r9, %r142;
	mad.lo.s32 	%r146, %r10, %r143, %r145;
	mad.lo.s32 	%r147, %r11, %r144, %r146;
	shl.b64 	%rd89, %rd88, 32;
	shr.s64 	%rd90, %rd89, 30;
	add.s64 	%rd91, %rd1, %rd90;
	ld.global.f32 	%f154, [%rd91];
	cvt.s64.s32 	%rd92, %r147;
	add.s64 	%rd93, %rd2, %rd92;
	ld.global.u8 	%rs15, [%rd93];
	setp.eq.s16 	%p37, %rs15, 0;
	mul.f32 	%f155, %f154, %f134;
	selp.f32 	%f559, %f133, %f155, %p37;
	max.f32 	%f550, %f550, %f559;
$L__BB427_18:
	add.s32 	%r149, %r69, 224;
	cvt.u64.u32 	%rd94, %r149;
	setp.le.s64 	%p38, %rd39, %rd94;
	mov.f32 	%f561, 0fFF800000;
	@%p38 bra 	$L__BB427_20;
	setp.eq.s64 	%p39, %rd31, 1;
	setp.eq.s64 	%p40, %rd30, 1;
	setp.eq.s64 	%p41, %rd29, 1;
	add.s64 	%rd96, %rd20, %rd94;
	cvt.u32.u64 	%r152, %rd96;
	div.s32 	%r153, %r152, %r6;
	mul.lo.s32 	%r154, %r153, %r6;
	sub.s32 	%r155, %r152, %r154;
	div.s32 	%r156, %r155, %r7;
	mul.lo.s32 	%r157, %r156, %r7;
	sub.s32 	%r158, %r155, %r157;
	selp.b32 	%r159, 0, %r153, %p41;
	selp.b32 	%r160, 0, %r156, %p40;
	selp.b32 	%r161, 0, %r158, %p39;
	mul.lo.s32 	%r162, %r9, %r159;
	mad.lo.s32 	%r163, %r10, %r160, %r162;
	mad.lo.s32 	%r164, %r11, %r161, %r163;
	shl.b64 	%rd97, %rd96, 32;
	shr.s64 	%rd98, %rd97, 30;
	add.s64 	%rd99, %rd1, %rd98;
	ld.global.f32 	%f157, [%rd99];
	cvt.s64.s32 	%rd100, %r164;
	add.s64 	%rd101, %rd2, %rd100;
	ld.global.u8 	%rs16, [%rd101];
	setp.eq.s16 	%p42, %rs16, 0;
	mul.f32 	%f158, %f157, %f134;
	selp.f32 	%f561, %f133, %f158, %p42;
	max.f32 	%f550, %f550, %f561;
$L__BB427_20:
	add.s32 	%r166, %r69, 256;
	cvt.u64.u32 	%rd102, %r166;
	setp.le.s64 	%p43, %rd39, %rd102;
	mov.f32 	%f563, 0fFF800000;
	@%p43 bra 	$L__BB427_22;
	setp.eq.s64 	%p44, %rd31, 1;
	setp.eq.s64 	%p45, %rd30, 1;
	setp.eq.s64 	%p46, %rd29, 1;
	add.s64 	%rd104, %rd20, %rd102;
	cvt.u32.u64 	%r169, %rd104;
	div.s32 	%r170, %r169, %r6;
	mul.lo.s32 	%r171, %r170, %r6;
	sub.s32 	%r172, %r169, %r171;
	div.s32 	%r173, %r172, %r7;
	mul.lo.s32 	%r174, %r173, %r7;
	sub.s32 	%r175, %r172, %r174;
	selp.b32 	%r176, 0, %r170, %p46;
	selp.b32 	%r177, 0, %r173, %p45;
	selp.b32 	%r178, 0, %r175, %p44;
	mul.lo.s32 	%r179, %r9, %r176;
	mad.lo.s32 	%r180, %r10, %r177, %r179;
	mad.lo.s32 	%r181, %r11, %r178, %r180;
	shl.b64 	%rd105, %rd104, 32;
	shr.s64 	%rd106, %rd105, 30;
	add.s64 	%rd107, %rd1, %rd106;
	ld.global.f32 	%f160, [%rd107];
	cvt.s64.s32 	%rd108, %r181;
	add.s64 	%rd109, %rd2, %rd108;
	ld.global.u8 	%rs17, [%rd109];
	setp.eq.s16 	%p47, %rs17, 0;
	mul.f32 	%f161, %f160, %f134;
	selp.f32 	%f563, %f133, %f161, %p47;
	max.f32 	%f550, %f550, %f563;
$L__BB427_22:
	add.s32 	%r183, %r69, 288;
	cvt.u64.u32 	%rd110, %r183;
	setp.le.s64 	%p48, %rd39, %rd110;
	mov.f32 	%f565, 0fFF800000;
	@%p48 bra 	$L__BB427_24;
	setp.eq.s64 	%p49, %rd31, 1;
	setp.eq.s64 	%p50, %rd30, 1;
	setp.eq.s64 	%p51, %rd29, 1;
	add.s64 	%rd112, %rd20, %rd110;
	cvt.u32.u64 	%r186, %rd112;
	div.s32 	%r187, %r186, %r6;
	mul.lo.s32 	%r188, %r187, %r6;
	sub.s32 	%r189, %r186, %r188;
	div.s32 	%r190, %r189, %r7;
	mul.lo.s32 	%r191, %r190, %r7;
	sub.s32 	%r192, %r189, %r191;
	selp.b32 	%r193, 0, %r187, %p51;
	selp.b32 	%r194, 0, %r190, %p50;
	selp.b32 	%r195, 0, %r192, %p49;
	mul.lo.s32 	%r196, %r9, %r193;
	mad.lo.s32 	%r197, %r10, %r194, %r196;
	mad.lo.s32 	%r198, %r11, %r195, %r197;
	shl.b64 	%rd113, %rd112, 32;
	shr.s64 	%rd114, %rd113, 30;
	add.s64 	%rd115, %rd1, %rd114;
	ld.global.f32 	%f163, [%rd115];
	cvt.s64.s32 	%rd116, %r198;
	add.s64 	%rd117, %rd2, %rd116;
	ld.global.u8 	%rs18, [%rd117];
	setp.eq.s16 	%p52, %rs18, 0;
	mul.f32 	%f164, %f163, %f134;
	selp.f32 	%f565, %f133, %f164, %p52;
	max.f32 	%f550, %f550, %f565;
$L__BB427_24:
	add.s32 	%r200, %r69, 320;
	cvt.u64.u32 	%rd118, %r200;
	setp.le.s64 	%p53, %rd39, %rd118;
	mov.f32 	%f567, 0fFF800000;
	@%p53 bra 	$L__BB427_26;
	setp.eq.s64 	%p54, %rd31, 1;
	setp.eq.s64 	%p55, %rd30, 1;
	setp.eq.s64 	%p56, %rd29, 1;
	add.s64 	%rd120, %rd20, %rd118;
	cvt.u32.u64 	%r203, %rd120;
	div.s32 	%r204, %r203, %r6;
	mul.lo.s32 	%r205, %r204, %r6;
	sub.s32 	%r206, %r203, %r205;
	div.s32 	%r207, %r206, %r7;
	mul.lo.s32 	%r208, %r207, %r7;
	sub.s32 	%r209, %r206, %r208;
	selp.b32 	%r210, 0, %r204, %p56;
	selp.b32 	%r211, 0, %r207, %p55;
	selp.b32 	%r212, 0, %r209, %p54;
	mul.lo.s32 	%r213, %r9, %r210;
	mad.lo.s32 	%r214, %r10, %r211, %r213;
	mad.lo.s32 	%r215, %r11, %r212, %r214;
	shl.b64 	%rd121, %rd120, 32;
	shr.s64 	%rd122, %rd121, 30;
	add.s64 	%rd123, %rd1, %rd122;
	ld.global.f32 	%f166, [%rd123];
	cvt.s64.s32 	%rd124, %r215;
	add.s64 	%rd125, %rd2, %rd124;
	ld.global.u8 	%rs19, [%rd125];
	setp.eq.s16 	%p57, %rs19, 0;
	mul.f32 	%f167, %f166, %f134;
	selp.f32 	%f567, %f133, %f167, %p57;
	max.f32 	%f550, %f550, %f567;
$L__BB427_26:
	add.s32 	%r217, %r69, 352;
	cvt.u64.u32 	%rd126, %r217;
	setp.le.s64 	%p58, %rd39, %rd126;
	mov.f32 	%f569, 0fFF800000;
	@%p58 bra 	$L__BB427_28;
	setp.eq.s64 	%p59, %rd31, 1;
	setp.eq.s64 	%p60, %rd30, 1;
	setp.eq.s64 	%p61, %rd29, 1;
	add.s64 	%rd128, %rd20, %rd126;
	cvt.u32.u64 	%r220, %rd128;
	div.s32 	%r221, %r220, %r6;
	mul.lo.s32 	%r222, %r221, %r6;
	sub.s32 	%r223, %r220, %r222;
	div.s32 	%r224, %r223, %r7;
	mul.lo.s32 	%r225, %r224, %r7;
	sub.s32 	%r226, %r223, %r225;
	selp.b32 	%r227, 0, %r221, %p61;
	selp.b32 	%r228, 0, %r224, %p60;
	selp.b32 	%r229, 0, %r226, %p59;
	mul.lo.s32 	%r230, %r9, %r227;
	mad.lo.s32 	%r231, %r10, %r228, %r230;
	mad.lo.s32 	%r232, %r11, %r229, %r231;
	shl.b64 	%rd129, %rd128, 32;
	shr.s64 	%rd130, %rd129, 30;
	add.s64 	%rd131, %rd1, %rd130;
	ld.global.f32 	%f169, [%rd131];
	cvt.s64.s32 	%rd132, %r232;
	add.s64 	%rd133, %rd2, %rd132;
	ld.global.u8 	%rs20, [%rd133];
	setp.eq.s16 	%p62, %rs20, 0;
	mul.f32 	%f170, %f169, %f134;
	selp.f32 	%f569, %f133, %f170, %p62;
	max.f32 	%f550, %f550, %f569;
$L__BB427_28:
	setp.le.s64 	%p63, %rd39, %rd7;
	mov.f32 	%f571, 0fFF800000;
	@%p63 bra 	$L__BB427_30;
	setp.eq.s64 	%p64, %rd31, 1;
	setp.eq.s64 	%p65, %rd30, 1;
	setp.eq.s64 	%p66, %rd29, 1;
	add.s64 	%rd134, %rd20, %rd7;
	cvt.u32.u64 	%r233, %rd134;
	div.s32 	%r234, %r233, %r6;
	mul.lo.s32 	%r235, %r234, %r6;
	sub.s32 	%r236, %r233, %r235;
	div.s32 	%r237, %r236, %r7;
	mul.lo.s32 	%r238, %r237, %r7;
	sub.s32 	%r239, %r236, %r238;
	selp.b32 	%r240, 0, %r234, %p66;
	selp.b32 	%r241, 0, %r237, %p65;
	selp.b32 	%r242, 0, %r239, %p64;
	mul.lo.s32 	%r243, %r9, %r240;
	mad.lo.s32 	%r244, %r10, %r241, %r243;
	mad.lo.s32 	%r245, %r11, %r242, %r244;
	shl.b64 	%rd135, %rd134, 32;
	shr.s64 	%rd136, %rd135, 30;
	add.s64 	%rd137, %rd1, %rd136;
	ld.global.f32 	%f172, [%rd137];
	cvt.s64.s32 	%rd138, %r245;
	add.s64 	%rd139, %rd2, %rd138;
	ld.global.u8 	%rs21, [%rd139];
	setp.eq.s16 	%p67, %rs21, 0;
	mul.f32 	%f173, %f172, %f134;
	selp.f32 	%f571, %f133, %f173, %p67;
	max.f32 	%f550, %f550, %f571;
$L__BB427_30:
	setp.le.s64 	%p68, %rd39, %rd8;
	mov.f32 	%f573, 0fFF800000;
	@%p68 bra 	$L__BB427_32;
	setp.eq.s64 	%p69, %rd31, 1;
	setp.eq.s64 	%p70, %rd30, 1;
	setp.eq.s64 	%p71, %rd29, 1;
	add.s64 	%rd140, %rd20, %rd8;
	cvt.u32.u64 	%r246, %rd140;
	div.s32 	%r247, %r246, %r6;
	mul.lo.s32 	%r248, %r247, %r6;
	sub.s32 	%r249, %r246, %r248;
	div.s32 	%r250, %r249, %r7;
	mul.lo.s32 	%r251, %r250, %r7;
	sub.s32 	%r252, %r249, %r251;
	selp.b32 	%r253, 0, %r247, %p71;
	selp.b32 	%r254, 0, %r250, %p70;
	selp.b32 	%r255, 0, %r252, %p69;
	mul.lo.s32 	%r256, %r9, %r253;
	mad.lo.s32 	%r257, %r10, %r254, %r256;
	mad.lo.s32 	%r258, %r11, %r255, %r257;
	shl.b64 	%rd141, %rd140, 32;
	shr.s64 	%rd142, %rd141, 30;
	add.s64 	%rd143, %rd1, %rd142;
	ld.global.f32 	%f175, [%rd143];
	cvt.s64.s32 	%rd144, %r258;
	add.s64 	%rd145, %rd2, %rd144;
	ld.global.u8 	%rs22, [%rd145];
	setp.eq.s16 	%p72, %rs22, 0;
	mul.f32 	%f176, %f175, %f134;
	selp.f32 	%f573, %f133, %f176, %p72;
	max.f32 	%f550, %f550, %f573;
$L__BB427_32:
	setp.le.s64 	%p73, %rd39, %rd9;
	mov.f32 	%f575, 0fFF800000;
	@%p73 bra 	$L__BB427_34;
	setp.eq.s64 	%p74, %rd31, 1;
	setp.eq.s64 	%p75, %rd30, 1;
	setp.eq.s64 	%p76, %rd29, 1;
	add.s64 	%rd146, %rd20, %rd9;
	cvt.u32.u64 	%r259, %rd146;
	div.s32 	%r260, %r259, %r6;
	mul.lo.s32 	%r261, %r260, %r6;
	sub.s32 	%r262, %r259, %r261;
	div.s32 	%r263, %r262, %r7;
	mul.lo.s32 	%r264, %r263, %r7;
	sub.s32 	%r265, %r262, %r264;
	selp.b32 	%r266, 0, %r260, %p76;
	selp.b32 	%r267, 0, %r263, %p75;
	selp.b32 	%r268, 0, %r265, %p74;
	mul.lo.s32 	%r269, %r9, %r266;
	mad.lo.s32 	%r270, %r10, %r267, %r269;
	mad.lo.s32 	%r271, %r11, %r268, %r270;
	shl.b64 	%rd147, %rd146, 32;
	shr.s64 	%rd148, %rd147, 30;
	add.s64 	%rd149, %rd1, %rd148;
	ld.global.f32 	%f178, [%rd149];
	cvt.s64.s32 	%rd150, %r271;
	add.s64 	%rd151, %rd2, %rd150;
	ld.global.u8 	%rs23, [%rd151];
	setp.eq.s16 	%p77, %rs23, 0;
	mul.f32 	%f179, %f178, %f134;
	selp.f32 	%f575, %f133, %f179, %p77;
	max.f32 	%f550, %f550, %f575;
$L__BB427_34:
	setp.le.s64 	%p78, %rd39, %rd10;
	mov.f32 	%f577, 0fFF800000;
	@%p78 bra 	$L__BB427_36;
	setp.eq.s64 	%p79, %rd31, 1;
	setp.eq.s64 	%p80, %rd30, 1;
	setp.eq.s64 	%p81, %rd29, 1;
	add.s64 	%rd152, %rd20, %rd10;
	cvt.u32.u64 	%r272, %rd152;
	div.s32 	%r273, %r272, %r6;
	mul.lo.s32 	%r274, %r273, %r6;
	sub.s32 	%r275, %r272, %r274;
	div.s32 	%r276, %r275, %r7;
	mul.lo.s32 	%r277, %r276, %r7;
	sub.s32 	%r278, %r275, %r277;
	selp.b32 	%r279, 0, %r273, %p81;
	selp.b32 	%r280, 0, %r276, %p80;
	selp.b32 	%r281, 0, %r278, %p79;
	mul.lo.s32 	%r282, %r9, %r279;
	mad.lo.s32 	%r283, %r10, %r280, %r282;
	mad.lo.s32 	%r284, %r11, %r281, %r283;
	shl.b64 	%rd153, %rd152, 32;
	shr.s64 	%rd154, %rd153, 30;
	add.s64 	%rd155, %rd1, %rd154;
	ld.global.f32 	%f181, [%rd155];
	cvt.s64.s32 	%rd156, %r284;
	add.s64 	%rd157, %rd2, %rd156;
	ld.global.u8 	%rs24, [%rd157];
	setp.eq.s16 	%p82, %rs24, 0;
	mul.f32 	%f182, %f181, %f134;
	selp.f32 	%f577, %f133, %f182, %p82;
	max.f32 	%f550, %f550, %f577;
$L__BB427_36:
	setp.le.s64 	%p83, %rd39, %rd11;
	mov.f32 	%f579, 0fFF800000;
	@%p83 bra 	$L__BB427_38;
	setp.eq.s64 	%p84, %rd31, 1;
	setp.eq.s64 	%p85, %rd30, 1;
	setp.eq.s64 	%p86, %rd29, 1;
	add.s64 	%rd158, %rd20, %rd11;
	cvt.u32.u64 	%r285, %rd158;
	div.s32 	%r286, %r285, %r6;
	mul.lo.s32 	%r287, %r286, %r6;
	sub.s32 	%r288, %r285, %r287;
	div.s32 	%r289, %r288, %r7;
	mul.lo.s32 	%r290, %r289, %r7;
	sub.s32 	%r291, %r288, %r290;
	selp.b32 	%r292, 0, %r286, %p86;
	selp.b32 	%r293, 0, %r289, %p85;
	selp.b32 	%r294, 0, %r291, %p84;
	mul.lo.s32 	%r295, %r9, %r292;
	mad.lo.s32 	%r296, %r10, %r293, %r295;
	mad.lo.s32 	%r297, %r11, %r294, %r296;
	shl.b64 	%rd159, %rd158, 32;
	shr.s64 	%rd160, %rd159, 30;
	add.s64 	%rd161, %rd1, %rd160;
	ld.global.f32 	%f184, [%rd161];
	cvt.s64.s32 	%rd162, %r297;
	add.s64 	%rd163, %rd2, %rd162;
	ld.global.u8 	%rs25, [%rd163];
	setp.eq.s16 	%p87, %rs25, 0;
	mul.f32 	%f185, %f184, %f134;
	selp.f32 	%f579, %f133, %f185, %p87;
	max.f32 	%f550, %f550, %f579;
$L__BB427_38:
	setp.le.s64 	%p88, %rd39, %rd12;
	mov.f32 	%f581, 0fFF800000;
	@%p88 bra 	$L__BB427_40;
	setp.eq.s64 	%p89, %rd31, 1;
	setp.eq.s64 	%p90, %rd30, 1;
	setp.eq.s64 	%p91, %rd29, 1;
	add.s64 	%rd164, %rd20, %rd12;
	cvt.u32.u64 	%r298, %rd164;
	div.s32 	%r299, %r298, %r6;
	mul.lo.s32 	%r300, %r299, %r6;
	sub.s32 	%r301, %r298, %r300;
	div.s32 	%r302, %r301, %r7;
	mul.lo.s32 	%r303, %r302, %r7;
	sub.s32 	%r304, %r301, %r303;
	selp.b32 	%r305, 0, %r299, %p91;
	selp.b32 	%r306, 0, %r302, %p90;
	selp.b32 	%r307, 0, %r304, %p89;
	mul.lo.s32 	%r308, %r9, %r305;
	mad.lo.s32 	%r309, %r10, %r306, %r308;
	mad.lo.s32 	%r310, %r11, %r307, %r309;
	shl.b64 	%rd165, %rd164, 32;
	shr.s64 	%rd166, %rd165, 30;
	add.s64 	%rd167, %rd1, %rd166;
	ld.global.f32 	%f187, [%rd167];
	cvt.s64.s32 	%rd168, %r310;
	add.s64 	%rd169, %rd2, %rd168;
	ld.global.u8 	%rs26, [%rd169];
	setp.eq.s16 	%p92, %rs26, 0;
	mul.f32 	%f188, %f187, %f134;
	selp.f32 	%f581, %f133, %f188, %p92;
	max.f32 	%f550, %f550, %f581;
$L__BB427_40:
	setp.le.s64 	%p93, %rd39, %rd13;
	mov.f32 	%f583, 0fFF800000;
	@%p93 bra 	$L__BB427_42;
	setp.eq.s64 	%p94, %rd31, 1;
	setp.eq.s64 	%p95, %rd30, 1;
	setp.eq.s64 	%p96, %rd29, 1;
	add.s64 	%rd170, %rd20, %rd13;
	cvt.u32.u64 	%r311, %rd170;
	div.s32 	%r312, %r311, %r6;
	mul.lo.s32 	%r313, %r312, %r6;
	sub.s32 	%r314, %r311, %r313;
	div.s32 	%r315, %r314, %r7;
	mul.lo.s32 	%r316, %r315, %r7;
	sub.s32 	%r317, %r314, %r316;
	selp.b32 	%r318, 0, %r312, %p96;
	selp.b32 	%r319, 0, %r315, %p95;
	selp.b32 	%r320, 0, %r317, %p94;
	mul.lo.s32 	%r321, %r9, %r318;
	mad.lo.s32 	%r322, %r10, %r319, %r321;
	mad.lo.s32 	%r323, %r11, %r320, %r322;
	shl.b64 	%rd171, %rd170, 32;
	shr.s64 	%rd172, %rd171, 30;
	add.s64 	%rd173, %rd1, %rd172;
	ld.global.f32 	%f190, [%rd173];
	cvt.s64.s32 	%rd174, %r323;
	add.s64 	%rd175, %rd2, %rd174;
	ld.global.u8 	%rs27, [%rd175];
	setp.eq.s16 	%p97, %rs27, 0;
	mul.f32 	%f191, %f190, %f134;
	selp.f32 	%f583, %f133, %f191, %p97;
	max.f32 	%f550, %f550, %f583;
$L__BB427_42:
	setp.le.s64 	%p98, %rd39, %rd14;
	mov.f32 	%f585, 0fFF800000;
	@%p98 bra 	$L__BB427_44;
	setp.eq.s64 	%p99, %rd31, 1;
	setp.eq.s64 	%p100, %rd30, 1;
	setp.eq.s64 	%p101, %rd29, 1;
	add.s64 	%rd176, %rd20, %rd14;
	cvt.u32.u64 	%r324, %rd176;
	div.s32 	%r325, %r324, %r6;
	mul.lo.s32 	%r326, %r325, %r6;
	sub.s32 	%r327, %r324, %r326;
	div.s32 	%r328, %r327, %r7;
	mul.lo.s32 	%r329, %r328, %r7;
	sub.s32 	%r330, %r327, %r329;
	selp.b32 	%r331, 0, %r325, %p101;
	selp.b32 	%r332, 0, %r328, %p100;
	selp.b32 	%r333, 0, %r330, %p99;
	mul.lo.s32 	%r334, %r9, %r331;
	mad.lo.s32 	%r335, %r10, %r332, %r334;
	mad.lo.s32 	%r336, %r11, %r333, %r335;
	shl.b64 	%rd177, %rd176, 32;
	shr.s64 	%rd178, %rd177, 30;
	add.s64 	%rd179, %rd1, %rd178;
	ld.global.f32 	%f193, [%rd179];
	cvt.s64.s32 	%rd180, %r336;
	add.s64 	%rd181, %rd2, %rd180;
	ld.global.u8 	%rs28, [%rd181];
	setp.eq.s16 	%p102, %rs28, 0;
	mul.f32 	%f194, %f193, %f134;
	selp.f32 	%f585, %f133, %f194, %p102;
	max.f32 	%f550, %f550, %f585;
$L__BB427_44:
	setp.le.s64 	%p103, %rd39, %rd15;
	mov.f32 	%f587, 0fFF800000;
	@%p103 bra 	$L__BB427_46;
	setp.eq.s64 	%p104, %rd31, 1;
	setp.eq.s64 	%p105, %rd30, 1;
	setp.eq.s64 	%p106, %rd29, 1;
	add.s64 	%rd182, %rd20, %rd15;
	cvt.u32.u64 	%r337, %rd182;
	div.s32 	%r338, %r337, %r6;
	mul.lo.s32 	%r339, %r338, %r6;
	sub.s32 	%r340, %r337, %r339;
	div.s32 	%r341, %r340, %r7;
	mul.lo.s32 	%r342, %r341, %r7;
	sub.s32 	%r343, %r340, %r342;
	selp.b32 	%r344, 0, %r338, %p106;
	selp.b32 	%r345, 0, %r341, %p105;
	selp.b32 	%r346, 0, %r343, %p104;
	mul.lo.s32 	%r347, %r9, %r344;
	mad.lo.s32 	%r348, %r10, %r345, %r347;
	mad.lo.s32 	%r349, %r11, %r346, %r348;
	shl.b64 	%rd183, %rd182, 32;
	shr.s64 	%rd184, %rd183, 30;
	add.s64 	%rd185, %rd1, %rd184;
	ld.global.f32 	%f196, [%rd185];
	cvt.s64.s32 	%rd186, %r349;
	add.s64 	%rd187, %rd2, %rd186;
	ld.global.u8 	%rs29, [%rd187];
	setp.eq.s16 	%p107, %rs29, 0;
	mul.f32 	%f197, %f196, %f134;
	selp.f32 	%f587, %f133, %f197, %p107;
	max.f32 	%f550, %f550, %f587;
$L__BB427_46:
	setp.le.s64 	%p108, %rd39, %rd16;
	mov.f32 	%f589, 0fFF800000;
	@%p108 bra 	$L__BB427_48;
	setp.eq.s64 	%p109, %rd31, 1;
	setp.eq.s64 	%p110, %rd30, 1;
	setp.eq.s64 	%p111, %rd29, 1;
	add.s64 	%rd188, %rd20, %rd16;
	cvt.u32.u64 	%r350, %rd188;
	div.s32 	%r351, %r350, %r6;
	mul.lo.s32 	%r352, %r351, %r6;
	sub.s32 	%r353, %r350, %r352;
	div.s32 	%r354, %r353, %r7;
	mul.lo.s32 	%r355, %r354, %r7;
	sub.s32 	%r356, %r353, %r355;
	selp.b32 	%r357, 0, %r351, %p111;
	selp.b32 	%r358, 0, %r354, %p110;
	selp.b32 	%r359, 0, %r356, %p109;
	mul.lo.s32 	%r360, %r9, %r357;
	mad.lo.s32 	%r361, %r10, %r358, %r360;
	mad.lo.s32 	%r362, %r11, %r359, %r361;
	shl.b64 	%rd189, %rd188, 32;
	shr.s64 	%rd190, %rd189, 30;
	add.s64 	%rd191, %rd1, %rd190;
	ld.global.f32 	%f199, [%rd191];
	cvt.s64.s32 	%rd192, %r362;
	add.s64 	%rd193, %rd2, %rd192;
	ld.global.u8 	%rs30, [%rd193];
	setp.eq.s16 	%p112, %rs30, 0;
	mul.f32 	%f200, %f199, %f134;
	selp.f32 	%f589, %f133, %f200, %p112;
	max.f32 	%f550, %f550, %f589;
$L__BB427_48:
	setp.le.s64 	%p113, %rd39, %rd17;
	mov.f32 	%f591, 0fFF800000;
	@%p113 bra 	$L__BB427_50;
	setp.eq.s64 	%p114, %rd31, 1;
	setp.eq.s64 	%p115, %rd30, 1;
	setp.eq.s64 	%p116, %rd29, 1;
	add.s64 	%rd194, %rd20, %rd17;
	cvt.u32.u64 	%r363, %rd194;
	div.s32 	%r364, %r363, %r6;
	mul.lo.s32 	%r365, %r364, %r6;
	sub.s32 	%r366, %r363, %r365;
	div.s32 	%r367, %r366, %r7;
	mul.lo.s32 	%r368, %r367, %r7;
	sub.s32 	%r369, %r366, %r368;
	selp.b32 	%r370, 0, %r364, %p116;
	selp.b32 	%r371, 0, %r367, %p115;
	selp.b32 	%r372, 0, %r369, %p114;
	mul.lo.s32 	%r373, %r9, %r370;
	mad.lo.s32 	%r374, %r10, %r371, %r373;
	mad.lo.s32 	%r375, %r11, %r372, %r374;
	shl.b64 	%rd195, %rd194, 32;
	shr.s64 	%rd196, %rd195, 30;
	add.s64 	%rd197, %rd1, %rd196;
	ld.global.f32 	%f202, [%rd197];
	cvt.s64.s32 	%rd198, %r375;
	add.s64 	%rd199, %rd2, %rd198;
	ld.global.u8 	%rs31, [%rd199];
	setp.eq.s16 	%p117, %rs31, 0;
	mul.f32 	%f203, %f202, %f134;
	selp.f32 	%f591, %f133, %f203, %p117;
	max.f32 	%f550, %f550, %f591;
$L__BB427_50:
	setp.le.s64 	%p118, %rd39, %rd18;
	mov.f32 	%f593, 0fFF800000;
	@%p118 bra 	$L__BB427_52;
	setp.eq.s64 	%p119, %rd31, 1;
	setp.eq.s64 	%p120, %rd30, 1;
	setp.eq.s64 	%p121, %rd29, 1;
	add.s64 	%rd200, %rd20, %rd18;
	cvt.u32.u64 	%r376, %rd200;
	div.s32 	%r377, %r376, %r6;
	mul.lo.s32 	%r378, %r377, %r6;
	sub.s32 	%r379, %r376, %r378;
	div.s32 	%r380, %r379, %r7;
	mul.lo.s32 	%r381, %r380, %r7;
	sub.s32 	%r382, %r379, %r381;
	selp.b32 	%r383, 0, %r377, %p121;
	selp.b32 	%r384, 0, %r380, %p120;
	selp.b32 	%r385, 0, %r382, %p119;
	mul.lo.s32 	%r386, %r9, %r383;
	mad.lo.s32 	%r387, %r10, %r384, %r386;
	mad.lo.s32 	%r388, %r11, %r385, %r387;
	shl.b64 	%rd201, %rd200, 32;
	shr.s64 	%rd202, %rd201, 30;
	add.s64 	%rd203, %rd1, %rd202;
	ld.global.f32 	%f205, [%rd203];
	cvt.s64.s32 	%rd204, %r388;
	add.s64 	%rd205, %rd2, %rd204;
	ld.global.u8 	%rs32, [%rd205];
	setp.eq.s16 	%p122, %rs32, 0;
	mul.f32 	%f206, %f205, %f134;
	selp.f32 	%f593, %f133, %f206, %p122;
	max.f32 	%f550, %f550, %f593;
$L__BB427_52:
	mov.u32 	%r389, %tid.x;
	add.s32 	%r390, %r389, 768;
	cvt.u64.u32 	%rd206, %r390;
	setp.le.s64 	%p123, %rd39, %rd206;
	mov.f32 	%f595, 0fFF800000;
	@%p123 bra 	$L__BB427_54;
	setp.eq.s64 	%p124, %rd31, 1;
	setp.eq.s64 	%p125, %rd30, 1;
	setp.eq.s64 	%p126, %rd29, 1;
	mov.u32 	%r391, %tid.x;
	add.s32 	%r392, %r391, 768;
	cvt.u64.u32 	%rd207, %r392;
	add.s64 	%rd208, %rd20, %rd207;
	cvt.u32.u64 	%r393, %rd208;
	div.s32 	%r394, %r393, %r6;
	mul.lo.s32 	%r395, %r394, %r6;
	sub.s32 	%r396, %r393, %r395;
	div.s32 	%r397, %r396, %r7;
	mul.lo.s32 	%r398, %r397, %r7;
	sub.s32 	%r399, %r396, %r398;
	selp.b32 	%r400, 0, %r394, %p126;
	selp.b32 	%r401, 0, %r397, %p125;
	selp.b32 	%r402, 0, %r399, %p124;
	mul.lo.s32 	%r403, %r9, %r400;
	mad.lo.s32 	%r404, %r10, %r401, %r403;
	mad.lo.s32 	%r405, %r11, %r402, %r404;
	shl.b64 	%rd209, %rd208, 32;
	shr.s64 	%rd210, %rd209, 30;
	add.s64 	%rd211, %rd1, %rd210;
	ld.global.f32 	%f208, [%rd211];
	cvt.s64.s32 	%rd212, %r405;
	add.s64 	%rd213, %rd2, %rd212;
	ld.global.u8 	%rs33, [%rd213];
	setp.eq.s16 	%p127, %rs33, 0;
	mul.f32 	%f209, %f208, %f134;
	selp.f32 	%f595, %f133, %f209, %p127;
	max.f32 	%f550, %f550, %f595;
$L__BB427_54:
	mov.u32 	%r406, %tid.x;
	add.s32 	%r407, %r406, 800;
	cvt.u64.u32 	%rd214, %r407;
	setp.le.s64 	%p128, %rd39, %rd214;
	mov.f32 	%f597, 0fFF800000;
	@%p128 bra 	$L__BB427_56;
	setp.eq.s64 	%p129, %rd31, 1;
	setp.eq.s64 	%p130, %rd30, 1;
	setp.eq.s64 	%p131, %rd29, 1;
	mov.u32 	%r408, %tid.x;
	add.s32 	%r409, %r408, 800;
	cvt.u64.u32 	%rd215, %r409;
	add.s64 	%rd216, %rd20, %rd215;
	cvt.u32.u64 	%r410, %rd216;
	div.s32 	%r411, %r410, %r6;
	mul.lo.s32 	%r412, %r411, %r6;
	sub.s32 	%r413, %r410, %r412;
	div.s32 	%r414, %r413, %r7;
	mul.lo.s32 	%r415, %r414, %r7;
	sub.s32 	%r416, %r413, %r415;
	selp.b32 	%r417, 0, %r411, %p131;
	selp.b32 	%r418, 0, %r414, %p130;
	selp.b32 	%r419, 0, %r416, %p129;
	mul.lo.s32 	%r420, %r9, %r417;
	mad.lo.s32 	%r421, %r10, %r418, %r420;
	mad.lo.s32 	%r422, %r11, %r419, %r421;
	shl.b64 	%rd217, %rd216, 32;
	shr.s64 	%rd218, %rd217, 30;
	add.s64 	%rd219, %rd1, %rd218;
	ld.global.f32 	%f211, [%rd219];
	cvt.s64.s32 	%rd220, %r422;
	add.s64 	%rd221, %rd2, %rd220;
	ld.global.u8 	%rs34, [%rd221];
	setp.eq.s16 	%p132, %rs34, 0;
	mul.f32 	%f212, %f211, %f134;
	selp.f32 	%f597, %f133, %f212, %p132;
	max.f32 	%f550, %f550, %f597;
$L__BB427_56:
	mov.u32 	%r423, %tid.x;
	cvt.u64.u32 	%rd222, %r423;
	setp.le.s64 	%p133, %rd39, %rd222;
	mov.b32 	%r424, %f550;
	shfl.sync.bfly.b32	%r425|%p134, %r424, 16, 31, -1;
	mov.b32 	%f213, %r425;
	max.f32 	%f214, %f550, %f213;
	mov.b32 	%r426, %f214;
	shfl.sync.bfly.b32	%r427|%p135, %r426, 8, 31, -1;
	mov.b32 	%f215, %r427;
	max.f32 	%f216, %f214, %f215;
	mov.b32 	%r428, %f216;
	shfl.sync.bfly.b32	%r429|%p136, %r428, 4, 31, -1;
	mov.b32 	%f217, %r429;
	max.f32 	%f218, %f216, %f217;
	mov.b32 	%r430, %f218;
	shfl.sync.bfly.b32	%r431|%p137, %r430, 2, 31, -1;
	mov.b32 	%f219, %r431;
	max.f32 	%f220, %f218, %f219;
	mov.b32 	%r432, %f220;
	shfl.sync.bfly.b32	%r433|%p138, %r432, 1, 31, -1;
	mov.b32 	%f221, %r433;
	max.f32 	%f222, %f220, %f221;
	sub.f32 	%f223, %f547, %f222;
	fma.rn.f32 	%f224, %f223, 0f3BBB989D, 0f3F000000;
	cvt.sat.f32.f32 	%f225, %f224;
	mov.f32 	%f226, 0f4B400001;
	mov.f32 	%f227, 0f437C0000;
	fma.rm.f32 	%f228, %f225, %f227, %f226;
	add.f32 	%f229, %f228, 0fCB40007F;
	neg.f32 	%f230, %f229;
	fma.rn.f32 	%f231, %f223, 0f3FB8AA3B, %f230;
	fma.rn.f32 	%f232, %f223, 0f32A57060, %f231;
	mov.b32 	%r434, %f228;
	shl.b32 	%r435, %r434, 23;
	mov.b32 	%f233, %r435;
	ex2.approx.ftz.f32 	%f234, %f232;
	mul.f32 	%f235, %f234, %f233;
	add.f32 	%f236, %f235, 0f00000000;
	sub.f32 	%f237, %f549, %f222;
	fma.rn.f32 	%f238, %f237, 0f3BBB989D, 0f3F000000;
	cvt.sat.f32.f32 	%f239, %f238;
	fma.rm.f32 	%f240, %f239, %f227, %f226;
	add.f32 	%f241, %f240, 0fCB40007F;
	neg.f32 	%f242, %f241;
	fma.rn.f32 	%f243, %f237, 0f3FB8AA3B, %f242;
	fma.rn.f32 	%f244, %f237, 0f32A57060, %f243;
	mov.b32 	%r436, %f240;
	shl.b32 	%r437, %r436, 23;
	mov.b32 	%f245, %r437;
	ex2.approx.ftz.f32 	%f246, %f244;
	mul.f32 	%f247, %f246, %f245;
	add.f32 	%f248, %f236, %f247;
	sub.f32 	%f249, %f551, %f222;
	fma.rn.f32 	%f250, %f249, 0f3BBB989D, 0f3F000000;
	cvt.sat.f32.f32 	%f251, %f250;
	fma.rm.f32 	%f252, %f251, %f227, %f226;
	add.f32 	%f253, %f252, 0fCB40007F;
	neg.f32 	%f254, %f253;
	fma.rn.f32 	%f255, %f249, 0f3FB8AA3B, %f254;
	fma.rn.f32 	%f256, %f249, 0f32A57060, %f255;
	mov.b32 	%r438, %f252;
	shl.b32 	%r439, %r438, 23;
	mov.b32 	%f257, %r439;
	ex2.approx.ftz.f32 	%f258, %f256;
	mul.f32 	%f259, %f258, %f257;
	add.f32 	%f260, %f248, %f259;
	sub.f32 	%f261, %f553, %f222;
	fma.rn.f32 	%f262, %f261, 0f3BBB989D, 0f3F000000;
	cvt.sat.f32.f32 	%f263, %f262;
	fma.rm.f32 	%f264, %f263, %f227, %f226;
	add.f32 	%f265, %f264, 0fCB40007F;
	neg.f32 	%f266, %f265;
	fma.rn.f32 	%f267, %f261, 0f3FB8AA3B, %f266;
	fma.rn.f32 	%f268, %f261, 0f32A57060, %f267;
	mov.b32 	%r440, %f264;
	shl.b32 	%r441, %r440, 23;
	mov.b32 	%f269, %r441;
	ex2.approx.ftz.f32 	%f270, %f268;
	mul.f32 	%f271, %f270, %f269;
	add.f32 	%f272, %f260, %f271;
	sub.f32 	%f273, %f555, %f222;
	fma.rn.f32 	%f274, %f273, 0f3BBB989D, 0f3F000000;
	cvt.sat.f32.f32 	%f275, %f274;
	fma.rm.f32 	%f276, %f275, %f227, %f226;
	add.f32 	%f277, %f276, 0fCB40007F;
	neg.f32 	%f278, %f277;
	fma.rn.f32 	%f279, %f273, 0f3FB8AA3B, %f278;
	fma.rn.f32 	%f280, %f273, 0f32A57060, %f279;
	mov.b32 	%r442, %f276;
	shl.b32 	%r443, %r442, 23;
	mov.b32 	%f281, %r443;
	ex2.approx.ftz.f32 	%f282, %f280;
	mul.f32 	%f283, %f282, %f281;
	add.f32 	%f284, %f272, %f283;
	sub.f32 	%f285, %f557, %f222;
	fma.rn.f32 	%f286, %f285, 0f3BBB989D, 0f3F000000;
	cvt.sat.f32.f32 	%f287, %f286;
	fma.rm.f32 	%f288, %f287, %f227, %f226;
	add.f32 	%f289, %f288, 0fCB40007F;
	neg.f32 	%f290, %f289;
	fma.rn.f32 	%f291, %f285, 0f3FB8AA3B, %f290;
	fma.rn.f32 	%f292, %f285, 0f32A57060, %f291;
	mov.b32 	%r444, %f288;
	shl.b32 	%r445, %r444, 23;
	mov.b32 	%f293, %r445;
	ex2.approx.ftz.f32 	%f294, %f292;
	mul.f32 	%f295, %f294, %f293;
	add.f32 	%f296, %f284, %f295;
	sub.f32 	%f297, %f559, %f222;
	fma.rn.f32 	%f298, %f297, 0f3BBB989D, 0f3F000000;
	cvt.sat.f32.f32 	%f299, %f298;
	fma.rm.f32 	%f300, %f299, %f227, %f226;
	add.f32 	%f301, %f300, 0fCB40007F;
	neg.f32 	%f302, %f301;
	fma.rn.f32 	%f303, %f297, 0f3FB8AA3B, %f302;
	fma.rn.f32 	%f304, %f297, 0f32A57060, %f303;
	mov.b32 	%r446, %f300;
	shl.b32 	%r447, %r446, 23;
	mov.b32 	%f305, %r447;
	ex2.approx.ftz.f32 	%f306, %f304;
	mul.f32 	%f307, %f306, %f305;
	add.f32 	%f308, %f296, %f307;
	sub.f32 	%f309, %f561, %f222;
	fma.rn.f32 	%f310, %f309, 0f3BBB989D, 0f3F000000;
	cvt.sat.f32.f32 	%f311, %f310;
	fma.rm.f32 	%f312, %f311, %f227, %f226;
	add.f32 	%f313, %f312, 0fCB40007F;
	neg.f32 	%f314, %f313;
	fma.rn.f32 	%f315, %f309, 0f3FB8AA3B, %f314;
	fma.rn.f32 	%f316, %f309, 0f32A57060, %f315;
	mov.b32 	%r448, %f312;
	shl.b32 	%r449, %r448, 23;
	mov.b32 	%f317, %r449;
	ex2.approx.ftz.f32 	%f318, %f316;
	mul.f32 	%f319, %f318, %f317;
	add.f32 	%f320, %f308, %f319;
	sub.f32 	%f321, %f563, %f222;
	fma.rn.f32 	%f322, %f321, 0f3BBB989D, 0f3F000000;
	cvt.sat.f32.f32 	%f323, %f322;
	fma.rm.f32 	%f324, %f323, %f227, %f226;
	add.f32 	%f325, %f324, 0fCB40007F;
	neg.f32 	%f326, %f325;
	fma.rn.f32 	%f327, %f321, 0f3FB8AA3B, %f326;
	fma.rn.f32 	%f328, %f321, 0f32A57060, %f327;
	mov.b32 	%r450, %f324;
	shl.b32 	%r451, %r450, 23;
	mov.b32 	%f329, %r451;
	ex2.approx.ftz.f32 	%f330, %f328;
	mul.f32 	%f331, %f330, %f329;
	add.f32 	%f332, %f320, %f331;
	sub.f32 	%f333, %f565, %f222;
	fma.rn.f32 	%f334, %f333, 0f3BBB989D, 0f3F000000;
	cvt.sat.f32.f32 	%f335, %f334;
	fma.rm.f32 	%f336, %f335, %f227, %f226;
	add.f32 	%f337, %f336, 0fCB40007F;
	neg.f32 	%f338, %f337;
	fma.rn.f32 	%f339, %f333, 0f3FB8AA3B, %f338;
	fma.rn.f32 	%f340, %f333, 0f32A57060, %f339;
	mov.b32 	%r452, %f336;
	shl.b32 	%r453, %r452, 23;
	mov.b32 	%f341, %r453;
	ex2.approx.ftz.f32 	%f342, %f340;
	mul.f32 	%f343, %f342, %f341;
	add.f32 	%f344, %f332, %f343;
	sub.f32 	%f345, %f567, %f222;
	fma.rn.f32 	%f346, %f345, 0f3BBB989D, 0f3F000000;
	cvt.sat.f32.f32 	%f347, %f346;
	fma.rm.f32 	%f348, %f347, %f227, %f226;
	add.f32 	%f349, %f348, 0fCB40007F;
	neg.f32 	%f350, %f349;
	fma.rn.f32 	%f351, %f345, 0f3FB8AA3B, %f350;
	fma.rn.f32 	%f352, %f345, 0f32A57060, %f351;
	mov.b32 	%r454, %f348;
	shl.b32 	%r455, %r454, 23;
	mov.b32 	%f353, %r455;
	ex2.approx.ftz.f32 	%f354, %f352;
	mul.f32 	%f355, %f354, %f353;
	add.f32 	%f356, %f344, %f355;
	sub.f32 	%f357, %f569, %f222;
	fma.rn.f32 	%f358, %f357, 0f3BBB989D, 0f3F000000;
	cvt.sat.f32.f32 	%f359, %f358;
	fma.rm.f32 	%f360, %f359, %f227, %f226;
	add.f32 	%f361, %f360, 0fCB40007F;
	neg.f32 	%f362, %f361;
	fma.rn.f32 	%f363, %f357, 0f3FB8AA3B, %f362;
	fma.rn.f32 	%f364, %f357, 0f32A57060, %f363;
	mov.b32 	%r456, %f360;
	shl.b32 	%r457, %r456, 23;
	mov.b32 	%f365, %r457;
	ex2.approx.ftz.f32 	%f366, %f364;
	mul.f32 	%f367, %f366, %f365;
	add.f32 	%f368, %f356, %f367;
	sub.f32 	%f369, %f571, %f222;
	fma.rn.f32 	%f370, %f369, 0f3BBB989D, 0f3F000000;
	cvt.sat.f32.f32 	%f371, %f370;
	fma.rm.f32 	%f372, %f371, %f227, %f226;
	add.f32 	%f373, %f372, 0fCB40007F;
	neg.f32 	%f374, %f373;
	fma.rn.f32 	%f375, %f369, 0f3FB8AA3B, %f374;
	fma.rn.f32 	%f376, %f369, 0f32A57060, %f375;
	mov.b32 	%r458, %f372;
	shl.b32 	%r459, %r458, 23;
	mov.b32 	%f377, %r459;
	ex2.approx.ftz.f32 	%f378, %f376;
	mul.f32 	%f379, %f378, %f377;
	add.f32 	%f380, %f368, %f379;
	sub.f32 	%f381, %f573, %f222;
	fma.rn.f32 	%f382, %f381, 0f3BBB989D, 0f3F000000;
	cvt.sat.f32.f32 	%f383, %f382;
	fma.rm.f32 	%f384, %f383, %f227, %f226;
	add.f32 	%f385, %f384, 0fCB40007F;
	neg.f32 	%f386, %f385;
	fma.rn.f32 	%f387, %f381, 0f3FB8AA3B, %f386;
	fma.rn.f32 	%f388, %f381, 0f32A57060, %f387;
	mov.b32 	%r460, %f384;
	shl.b32 	%r461, %r460, 23;
	mov.b32 	%f389, %r461;
	ex2.approx.ftz.f32 	%f390, %f388;
	mul.f32 	%f391, %f390, %f389;
	add.f32 	%f392, %f380, %f391;
	sub.f32 	%f393, %f575, %f222;
	fma.rn.f32 	%f394, %f393, 0f3BBB989D, 0f3F000000;
	cvt.sat.f32.f32 	%f395, %f394;
	fma.rm.f32 	%f396, %f395, %f227, %f226;
	add.f32 	%f397, %f396, 0fCB40007F;
	neg.f32 	%f398, %f397;
	fma.rn.f32 	%f399, %f393, 0f3FB8AA3B, %f398;
	fma.rn.f32 	%f400, %f393, 0f32A57060, %f399;
	mov.b32 	%r462, %f396;
	shl.b32 	%r463, %r462, 23;
	mov.b32 	%f401, %r463;
	ex2.approx.ftz.f32 	%f402, %f400;
	mul.f32 	%f403, %f402, %f401;
	add.f32 	%f404, %f392, %f403;
	sub.f32 	%f405, %f577, %f222;
	fma.rn.f32 	%f406, %f405, 0f3BBB989D, 0f3F000000;
	cvt.sat.f32.f32 	%f407, %f406;
	fma.rm.f32 	%f408, %f407, %f227, %f226;
	add.f32 	%f409, %f408, 0fCB40007F;
	neg.f32 	%f410, %f409;
	fma.rn.f32 	%f411, %f405, 0f3FB8AA3B, %f410;
	fma.rn.f32 	%f412, %f405, 0f32A57060, %f411;
	mov.b32 	%r464, %f408;
	shl.b32 	%r465, %r464, 23;
	mov.b32 	%f413, %r465;
	ex2.approx.ftz.f32 	%f414, %f412;
	mul.f32 	%f415, %f414, %f413;
	add.f32 	%f416, %f404, %f415;
	sub.f32 	%f417, %f579, %f222;
	fma.rn.f32 	%f418, %f417, 0f3BBB989D, 0f3F000000;
	cvt.sat.f32.f32 	%f419, %f418;
	fma.rm.f32 	%f420, %f419, %f227, %f226;
	add.f32 	%f421, %f420, 0fCB40007F;
	neg.f32 	%f422, %f421;
	fma.rn.f32 	%f423, %f417, 0f3FB8AA3B, %f422;
	fma.rn.f32 	%f424, %f417, 0f32A57060, %f423;
	mov.b32 	%r466, %f420;
	shl.b32 	%r467, %r466, 23;
	mov.b32 	%f425, %r467;
	ex2.approx.ftz.f32 	%f426, %f424;
	mul.f32 	%f427, %f426, %f425;
	add.f32 	%f428, %f416, %f427;
	sub.f32 	%f429, %f581, %f222;
	fma.rn.f32 	%f430, %f429, 0f3BBB989D, 0f3F000000;
	cvt.sat.f32.f32 	%f431, %f430;
	fma.rm.f32 	%f432, %f431, %f227, %f226;
	add.f32 	%f433, %f432, 0fCB40007F;
	neg.f32 	%f434, %f433;
	fma.rn.f32 	%f435, %f429, 0f3FB8AA3B, %f434;
	fma.rn.f32 	%f436, %f429, 0f32A57060, %f435;
	mov.b32 	%r468, %f432;
	shl.b32 	%r469, %r468, 23;
	mov.b32 	%f437, %r469;
	ex2.approx.ftz.f32 	%f438, %f436;
	mul.f32 	%f439, %f438, %f437;
	add.f32 	%f440, %f428, %f439;
	sub.f32 	%f441, %f583, %f222;
	fma.rn.f32 	%f442, %f441, 0f3BBB989D, 0f3F000000;
	cvt.sat.f32.f32 	%f443, %f442;
	fma.rm.f32 	%f444, %f443, %f227, %f226;
	add.f32 	%f445, %f444, 0fCB40007F;
	neg.f32 	%f446, %f445;
	fma.rn.f32 	%f447, %f441, 0f3FB8AA3B, %f446;
	fma.rn.f32 	%f448, %f441, 0f32A57060, %f447;
	mov.b32 	%r470, %f444;
	shl.b32 	%r471, %r470, 23;
	mov.b32 	%f449, %r471;
	ex2.approx.ftz.f32 	%f450, %f448;
	mul.f32 	%f451, %f450, %f449;
	add.f32 	%f452, %f440, %f451;
	sub.f32 	%f453, %f585, %f222;
	fma.rn.f32 	%f454, %f453, 0f3BBB989D, 0f3F000000;
	cvt.sat.f32.f32 	%f455, %f454;
	fma.rm.f32 	%f456, %f455, %f227, %f226;
	add.f32 	%f457, %f456, 0fCB40007F;
	neg.f32 	%f458, %f457;
	fma.rn.f32 	%f459, %f453, 0f3FB8AA3B, %f458;
	fma.rn.f32 	%f460, %f453, 0f32A57060, %f459;
	mov.b32 	%r472, %f456;
	shl.b32 	%r473, %r472, 23;
	mov.b32 	%f461, %r473;
	ex2.approx.ftz.f32 	%f462, %f460;
	mul.f32 	%f463, %f462, %f461;
	add.f32 	%f464, %f452, %f463;
	sub.f32 	%f465, %f587, %f222;
	fma.rn.f32 	%f466, %f465, 0f3BBB989D, 0f3F000000;
	cvt.sat.f32.f32 	%f467, %f466;
	fma.rm.f32 	%f468, %f467, %f227, %f226;
	add.f32 	%f469, %f468, 0fCB40007F;
	neg.f32 	%f470, %f469;
	fma.rn.f32 	%f471, %f465, 0f3FB8AA3B, %f470;
	fma.rn.f32 	%f472, %f465, 0f32A57060, %f471;
	mov.b32 	%r474, %f468;
	shl.b32 	%r475, %r474, 23;
	mov.b32 	%f473, %r475;
	ex2.approx.ftz.f32 	%f474, %f472;
	mul.f32 	%f475, %f474, %f473;
	add.f32 	%f476, %f464, %f475;
	sub.f32 	%f477, %f589, %f222;
	fma.rn.f32 	%f478, %f477, 0f3BBB989D, 0f3F000000;
	cvt.sat.f32.f32 	%f479, %f478;
	fma.rm.f32 	%f480, %f479, %f227, %f226;
	add.f32 	%f481, %f480, 0fCB40007F;
	neg.f32 	%f482, %f481;
	fma.rn.f32 	%f483, %f477, 0f3FB8AA3B, %f482;
	fma.rn.f32 	%f484, %f477, 0f32A57060, %f483;
	mov.b32 	%r476, %f480;
	shl.b32 	%r477, %r476, 23;
	mov.b32 	%f485, %r477;
	ex2.approx.ftz.f32 	%f486, %f484;
	mul.f32 	%f487, %f486, %f485;
	add.f32 	%f488, %f476, %f487;
	sub.f32 	%f489, %f591, %f222;
	fma.rn.f32 	%f490, %f489, 0f3BBB989D, 0f3F000000;
	cvt.sat.f32.f32 	%f491, %f490;
	fma.rm.f32 	%f492, %f491, %f227, %f226;
	add.f32 	%f493, %f492, 0fCB40007F;
	neg.f32 	%f494, %f493;
	fma.rn.f32 	%f495, %f489, 0f3FB8AA3B, %f494;
	fma.rn.f32 	%f496, %f489, 0f32A57060, %f495;
	mov.b32 	%r478, %f492;
	shl.b32 	%r479, %r478, 23;
	mov.b32 	%f497, %r479;
	ex2.approx.ftz.f32 	%f498, %f496;
	mul.f32 	%f499, %f498, %f497;
	add.f32 	%f500, %f488, %f499;
	sub.f32 	%f501, %f593, %f222;
	fma.rn.f32 	%f502, %f501, 0f3BBB989D, 0f3F000000;
	cvt.sat.f32.f32 	%f503, %f502;
	fma.rm.f32 	%f504, %f503, %f227, %f226;
	add.f32 	%f505, %f504, 0fCB40007F;
	neg.f32 	%f506, %f505;
	fma.rn.f32 	%f507, %f501, 0f3FB8AA3B, %f506;
	fma.rn.f32 	%f508, %f501, 0f32A57060, %f507;
	mov.b32 	%r480, %f504;
	shl.b32 	%r481, %r480, 23;
	mov.b32 	%f509, %r481;
	ex2.approx.ftz.f32 	%f510, %f508;
	mul.f32 	%f511, %f510, %f509;
	add.f32 	%f512, %f500, %f511;
	sub.f32 	%f513, %f595, %f222;
	fma.rn.f32 	%f514, %f513, 0f3BBB989D, 0f3F000000;
	cvt.sat.f32.f32 	%f515, %f514;
	fma.rm.f32 	%f516, %f515, %f227, %f226;
	add.f32 	%f517, %f516, 0fCB40007F;
	neg.f32 	%f518, %f517;
	fma.rn.f32 	%f519, %f513, 0f3FB8AA3B, %f518;
	fma.rn.f32 	%f520, %f513, 0f32A57060, %f519;
	mov.b32 	%r482, %f516;
	shl.b32 	%r483, %r482, 23;
	mov.b32 	%f521, %r483;
	ex2.approx.ftz.f32 	%f522, %f520;
	mul.f32 	%f523, %f522, %f521;
	add.f32 	%f524, %f512, %f523;
	sub.f32 	%f525, %f597, %f222;
	fma.rn.f32 	%f526, %f525, 0f3BBB989D, 0f3F000000;
	cvt.sat.f32.f32 	%f527, %f526;
	fma.rm.f32 	%f528, %f527, %f227, %f226;
	add.f32 	%f529, %f528, 0fCB40007F;
	neg.f32 	%f530, %f529;
	fma.rn.f32 	%f531, %f525, 0f3FB8AA3B, %f530;
	fma.rn.f32 	%f532, %f525, 0f32A57060, %f531;
	mov.b32 	%r484, %f528;
	shl.b32 	%r485, %r484, 23;
	mov.b32 	%f533, %r485;
	ex2.approx.ftz.f32 	%f534, %f532;
	mul.f32 	%f535, %f534, %f533;
	add.f32 	%f536, %f524, %f535;
	mov.b32 	%r486, %f536;
	shfl.sync.bfly.b32	%r487|%p139, %r486, 16, 31, -1;
	mov.b32 	%f537, %r487;
	add.f32 	%f538, %f536, %f537;
	mov.b32 	%r488, %f538;
	shfl.sync.bfly.b32	%r489|%p140, %r488, 8, 31, -1;
	mov.b32 	%f539, %r489;
	add.f32 	%f540, %f538, %f539;
	mov.b32 	%r490, %f540;
	shfl.sync.bfly.b32	%r491|%p141, %r490, 4, 31, -1;
	mov.b32 	%f541, %r491;
	add.f32 	%f542, %f540, %f541;
	mov.b32 	%r492, %f542;
	shfl.sync.bfly.b32	%r493|%p142, %r492, 2, 31, -1;
	mov.b32 	%f543, %r493;
	add.f32 	%f544, %f542, %f543;
	mov.b32 	%r494, %f544;
	shfl.sync.bfly.b32	%r495|%p143, %r494, 1, 31, -1;
	mov.b32 	%f545, %r495;
	add.f32 	%f546, %f544, %f545;
	div.rn.f32 	%f107, %f235, %f546;
	div.rn.f32 	%f108, %f247, %f546;
	div.rn.f32 	%f109, %f259, %f546;
	div.rn.f32 	%f110, %f271, %f546;
	div.rn.f32 	%f111, %f283, %f546;
	div.rn.f32 	%f112, %f295, %f546;
	div.rn.f32 	%f113, %f307, %f546;
	div.rn.f32 	%f114, %f319, %f546;
	div.rn.f32 	%f115, %f331, %f546;
	div.rn.f32 	%f116, %f343, %f546;
	div.rn.f32 	%f117, %f355, %f546;
	div.rn.f32 	%f118, %f367, %f546;
	div.rn.f32 	%f119, %f379, %f546;
	div.rn.f32 	%f120, %f391, %f546;
	div.rn.f32 	%f121, %f403, %f546;
	div.rn.f32 	%f122, %f415, %f546;
	div.rn.f32 	%f123, %f427, %f546;
	div.rn.f32 	%f124, %f439, %f546;
	div.rn.f32 	%f125, %f451, %f546;
	div.rn.f32 	%f126, %f463, %f546;
	div.rn.f32 	%f127, %f475, %f546;
	div.rn.f32 	%f128, %f487, %f546;
	div.rn.f32 	%f129, %f499, %f546;
	div.rn.f32 	%f130, %f511, %f546;
	div.rn.f32 	%f131, %f523, %f546;
	div.rn.f32 	%f132, %f535, %f546;
	mad.lo.s64 	%rd223, %rd242, %rd37, %rd222;
	cvta.to.global.u64 	%rd224, %rd36;
	shl.b64 	%rd225, %rd223, 2;
	add.s64 	%rd25, %rd224, %rd225;
	@%p133 bra 	$L__BB427_58;
	st.global.f32 	[%rd25], %f107;
$L__BB427_58:
	mov.u32 	%r496, %tid.x;
	add.s32 	%r497, %r496, 32;
	cvt.u64.u32 	%rd226, %r497;
	setp.le.s64 	%p144, %rd39, %rd226;
	@%p144 bra 	$L__BB427_60;
	st.global.f32 	[%rd25+128], %f108;
$L__BB427_60:
	mov.u32 	%r498, %tid.x;
	add.s32 	%r499, %r498, 64;
	cvt.u64.u32 	%rd227, %r499;
	setp.le.s64 	%p145, %rd39, %rd227;
	@%p145 bra 	$L__BB427_62;
	st.global.f32 	[%rd25+256], %f109;
$L__BB427_62:
	mov.u32 	%r500, %tid.x;
	add.s32 	%r501, %r500, 96;
	cvt.u64.u32 	%rd228, %r501;
	setp.le.s64 	%p146, %rd39, %rd228;
	@%p146 bra 	$L__BB427_64;
	st.global.f32 	[%rd25+384], %f110;
$L__BB427_64:
	mov.u32 	%r502, %tid.x;
	add.s32 	%r503, %r502, 128;
	cvt.u64.u32 	%rd229, %r503;
	setp.le.s64 	%p147, %rd39, %rd229;
	@%p147 bra 	$L__BB427_66;
	st.global.f32 	[%rd25+512], %f111;
$L__BB427_66:
	add.s32 	%r505, %r502, 160;
	cvt.u64.u32 	%rd230, %r505;
	setp.le.s64 	%p148, %rd39, %rd230;
	@%p148 bra 	$L__BB427_68;
	st.global.f32 	[%rd25+640], %f112;
$L__BB427_68:
	add.s32 	%r507, %r502, 192;
	cvt.u64.u32 	%rd231, %r507;
	setp.le.s64 	%p149, %rd39, %rd231;
	@%p149 bra 	$L__BB427_70;
	st.global.f32 	[%rd25+768], %f113;
$L__BB427_70:
	add.s32 	%r509, %r502, 224;
	cvt.u64.u32 	%rd232, %r509;
	setp.le.s64 	%p150, %rd39, %rd232;
	@%p150 bra 	$L__BB427_72;
	st.global.f32 	[%rd25+896], %f114;
$L__BB427_72:
	add.s32 	%r511, %r502, 256;
	cvt.u64.u32 	%rd233, %r511;
	setp.le.s64 	%p151, %rd39, %rd233;
	@%p151 bra 	$L__BB427_74;
	st.global.f32 	[%rd25+1024], %f115;
$L__BB427_74:
	add.s32 	%r513, %r502, 288;
	cvt.u64.u32 	%rd234, %r513;
	setp.le.s64 	%p152, %rd39, %rd234;
	@%p152 bra 	$L__BB427_76;
	st.global.f32 	[%rd25+1152], %f116;
$L__BB427_76:
	add.s32 	%r515, %r502, 320;
	cvt.u64.u32 	%rd235, %r515;
	setp.le.s64 	%p153, %rd39, %rd235;
	@%p153 bra 	$L__BB427_78;
	st.global.f32 	[%rd25+1280], %f117;
$L__BB427_78:
	add.s32 	%r517, %r502, 352;
	cvt.u64.u32 	%rd236, %r517;
	setp.le.s64 	%p154, %rd39, %rd236;
	@%p154 bra 	$L__BB427_80;
	st.global.f32 	[%rd25+1408], %f118;
$L__BB427_80:
	setp.le.s64 	%p155, %rd39, %rd7;
	@%p155 bra 	$L__BB427_82;
	st.global.f32 	[%rd25+1536], %f119;
$L__BB427_82:
	setp.le.s64 	%p156, %rd39, %rd8;
	@%p156 bra 	$L__BB427_84;
	st.global.f32 	[%rd25+1664], %f120;
$L__BB427_84:
	setp.le.s64 	%p157, %rd39, %rd9;
	@%p157 bra 	$L__BB427_86;
	st.global.f32 	[%rd25+1792], %f121;
$L__BB427_86:
	setp.le.s64 	%p158, %rd39, %rd10;
	@%p158 bra 	$L__BB427_88;
	st.global.f32 	[%rd25+1920], %f122;
$L__BB427_88:
	setp.le.s64 	%p159, %rd39, %rd11;
	@%p159 bra 	$L__BB427_90;
	st.global.f32 	[%rd25+2048], %f123;
$L__BB427_90:
	setp.le.s64 	%p160, %rd39, %rd12;
	@%p160 bra 	$L__BB427_92;
	st.global.f32 	[%rd25+2176], %f124;
$L__BB427_92:
	setp.le.s64 	%p161, %rd39, %rd13;
	@%p161 bra 	$L__BB427_94;
	st.global.f32 	[%rd25+2304], %f125;
$L__BB427_94:
	setp.le.s64 	%p162, %rd39, %rd14;
	@%p162 bra 	$L__BB427_96;
	st.global.f32 	[%rd25+2432], %f126;
$L__BB427_96:
	setp.le.s64 	%p163, %rd39, %rd15;
	@%p163 bra 	$L__BB427_98;
	st.global.f32 	[%rd25+2560], %f127;
$L__BB427_98:
	setp.le.s64 	%p164, %rd39, %rd16;
	@%p164 bra 	$L__BB427_100;
	st.global.f32 	[%rd25+2688], %f128;
$L__BB427_100:
	setp.le.s64 	%p165, %rd39, %rd17;
	@%p165 bra 	$L__BB427_102;
	st.global.f32 	[%rd25+2816], %f129;
$L__BB427_102:
	setp.le.s64 	%p166, %rd39, %rd18;
	@%p166 bra 	$L__BB427_104;
	st.global.f32 	[%rd25+2944], %f130;
$L__BB427_104:
	add.s32 	%r519, %r502, 768;
	cvt.u64.u32 	%rd237, %r519;
	setp.le.s64 	%p167, %rd39, %rd237;
	@%p167 bra 	$L__BB427_106;
	st.global.f32 	[%rd25+3072], %f131;
$L__BB427_106:
	add.s32 	%r521, %r502, 800;
	cvt.u64.u32 	%rd238, %r521;
	setp.le.s64 	%p168, %rd39, %rd238;
	@%p168 bra 	$L__BB427_108;
	st.global.f32 	[%rd25+3200], %f132;
$L__BB427_108:
	ld.param.u64 	%rd241, [_Z15SoftmaxWarpImplI22BroadcastScaleMaskLoadIffbLm3EiE11DirectStoreIffEfLi1ELi26ELi32ELi1ELb1EL9Algorithm0EEvT_T0_ll_param_2];
	mov.u32 	%r522, %nctaid.x;
	mov.u32 	%r523, %ntid.y;
	mul.lo.s32 	%r524, %r522, %r523;
	cvt.s64.s32 	%rd239, %r524;
	add.s64 	%rd242, %rd242, %rd239;
	setp.lt.s64 	%p169, %rd242, %rd241;
	@%p169 bra 	$L__BB427_4;
$L__BB427_109:
	ret;

}
	// .globl	_Z15SoftmaxWarpImplI22BroadcastScaleMaskLoadIffbLm3EiE11DirectStoreIffEfLi1ELi27ELi32ELi1ELb0EL9Algorithm0EEvT_T0_ll
.visible .entry _Z15SoftmaxWarpImplI22BroadcastScaleMaskLoadIffbLm3EiE11DirectStoreIffEfLi1ELi27ELi32ELi1ELb0EL9Algorithm0EEvT_T0_ll(
	.param .align 8 .b8 _Z15SoftmaxWarpImplI22BroadcastScaleMaskLoadIffbLm3EiE11DirectStoreIffEfLi1ELi27ELi32ELi1ELb0EL9Algorithm0EEvT_T0_ll_param_0[112],
	.param .align 8 .b8 _Z15SoftmaxWarpImplI22BroadcastScaleMaskLoadIffbLm3EiE11DirectStoreIffEfLi1ELi27ELi32ELi1ELb0EL9Algorithm0EEvT_T0_ll_param_1[16],
	.param .u64 _Z15SoftmaxWarpImplI22BroadcastScaleMaskLoadIffbLm3EiE11DirectStoreIffEfLi1ELi27ELi32ELi1ELb0EL9Algorithm0EEvT_T0_ll_param_2,
	.param .u64 _Z15SoftmaxWarpImplI22BroadcastScaleMaskLoadIffbLm3EiE11DirectStoreIffEfLi1ELi27ELi32ELi1ELb0EL9Algorithm0EEvT_T0_ll_param_3
)
{
	.reg .pred 	%p<44>;
	.reg .b16 	%rs<36>;
	.reg .b32 	%r<454>;
	.reg .b32 	%f<486>;
	.reg .b64 	%rd<199>;

	ld.param.v2.f32 	{%f3, %f4}, [_Z15SoftmaxWarpImplI22BroadcastScaleMaskLoadIffbLm3EiE11DirectStoreIffEfLi1ELi27ELi32ELi1ELb0EL9Algorithm0EEvT_T0_ll_param_0+104];
	ld.param.u64 	%rd24, [_Z15SoftmaxWarpImplI22BroadcastScaleMaskLoadIffbLm3EiE11DirectStoreIffEfLi1ELi27ELi32ELi1ELb0EL9Algorithm0EEvT_T0_ll_param_0+96];
	ld.param.u32 	%r12, [_Z15SoftmaxWarpImplI22BroadcastScaleMaskLoadIffbLm3EiE11DirectStoreIffEfLi1ELi27ELi32ELi1ELb0EL9Algorithm0EEvT_T0_ll_param_0+80];
	ld.param.v2.u32 	{%r10, %r11}, [_Z15SoftmaxWarpImplI22BroadcastScaleMaskLoadIffbLm3EiE11DirectStoreIffEfLi1ELi27ELi32ELi1ELb0EL9Algorithm0EEvT_T0_ll_param_0+72];
	ld.param.v2.u32 	{%r7, %r8}, [_Z15SoftmaxWarpImplI22BroadcastScaleMaskLoadIffbLm3EiE11DirectStoreIffEfLi1ELi27ELi32ELi1ELb0EL9Algorithm0EEvT_T0_ll_param_0+48];
	ld.param.u64 	%rd20, [_Z15SoftmaxWarpImplI22BroadcastScaleMaskLoadIffbLm3EiE11DirectStoreIffEfLi1ELi27ELi32ELi1ELb0EL9Algorithm0EEvT_T0_ll_param_0+32];
	ld.param.u64 	%rd19, [_Z15SoftmaxWarpImplI22BroadcastScaleMaskLoadIffbLm3EiE11DirectStoreIffEfLi1ELi27ELi32ELi1ELb0EL9Algorithm0EEvT_T0_ll_param_0+24];
	ld.param.u64 	%rd18, [_Z15SoftmaxWarpImplI22BroadcastScaleMaskLoadIffbLm3EiE11DirectStoreIffEfLi1ELi27ELi32ELi1ELb0EL9Algorithm0EEvT_T0_ll_param_0+16];
	ld.param.u64 	%rd17, [_Z15SoftmaxWarpImplI22BroadcastScaleMaskLoadIffbLm3EiE11DirectStoreIffEfLi1ELi27ELi32ELi1ELb0EL9Algorithm0EEvT_T0_ll_param_0+8];
	ld.param.u64 	%rd16, [_Z15SoftmaxWarpImplI22BroadcastScaleMaskLoadIffbLm3EiE11DirectStoreIffEfLi1ELi27ELi32ELi1ELb0EL9Algorithm0EEvT_T0_ll_param_0];
	ld.param.u64 	%rd6, [_Z15SoftmaxWarpImplI22BroadcastScaleMaskLoadIffbLm3EiE11DirectStoreIffEfLi1ELi27ELi32ELi1ELb0EL9Algorithm0EEvT_T0_ll_param_1];
	ld.param.u64 	%rd7, [_Z15SoftmaxWarpImplI22BroadcastScaleMaskLoadIffbLm3EiE11DirectStoreIffEfLi1ELi27ELi32ELi1ELb0EL9Algorithm0EEvT_T0_ll_param_1+8];
	ld.param.u64 	%rd25, [_Z15SoftmaxWarpImplI22BroadcastScaleMaskLoadIffbLm3EiE11DirectStoreIffEfLi1ELi27ELi32ELi1ELb0EL9Algorithm0EEvT_T0_ll_param_2];
	ld.param.u64 	%rd26, [_Z15SoftmaxWarpImplI22BroadcastScaleMaskLoadIffbLm3EiE11DirectStoreIffEfLi1ELi27ELi32ELi1ELb0EL9Algorithm0EEvT_T0_ll_param_3];
	setp.lt.s64 	%p1, %rd26, 865;
	@%p1 bra 	$L__BB428_2;
	mov.u64 	%rd27, $str;
	cvta.global.u64 	%rd28, %rd27;
	mov.u64 	%rd29, $str$1;
	cvta.global.u64 	%rd30, %rd29;
	mov.u64 	%rd31, __unnamed_419;
	cvta.global.u64 	%rd32, %rd31;
	{ // callseq 418, 0
	.param .b64 param0;
	st.param.b64 	[param0], %rd28;
	.param .b64 param1;
	st.param.b64 	[param1], %rd30;
	.param .b32 param2;
	st.param.b32 	[param2], 254;
	.param .b64 param3;
	st.param.b64 	[param3], %rd32;
	.param .b64 param4;
	st.param.b64 	[param4], 1;
	call.uni 
	__assertfail, 
	(
	param0, 
	param1, 
	param2, 
	param3, 
	param4
	);
	} // callseq 418
$L__BB428_2:
	mov.u32 	%r23, %ctaid.x;
	mov.u32 	%r24, %ntid.y;
	mov.u32 	%r25, %tid.y;
	mad.lo.s32 	%r26, %r23, %r24, %r25;
	mov.u32 	%r27, %nctaid.x;
	mul.lo.s32 	%r6, %r27, %r24;
	cvt.s64.s32 	%rd198, %r26;
	setp.le.s64 	%p2, %rd25, %rd198;
	@%p2 bra 	$L__BB428_5;
	cvta.to.global.u64 	%rd9, %rd16;
	cvta.to.global.u64 	%rd10, %rd17;
	mov.u32 	%r28, %tid.x;
	cvt.u64.u32 	%rd11, %r28;
	cvta.to.global.u64 	%rd12, %rd6;
	cvt.s64.s32 	%rd13, %r6;
$L__BB428_4:
	setp.eq.s64 	%p3, %rd20, 1;
	setp.eq.s64 	%p4, %rd19, 1;
	setp.eq.s64 	%p5, %rd18, 1;
	mad.lo.s64 	%rd33, %rd24, %rd198, %rd11;
	cvt.u32.u64 	%r29, %rd33;
	div.s32 	%r30, %r29, %r7;
	mul.lo.s32 	%r31, %r30, %r7;
	sub.s32 	%r32, %r29, %r31;
	div.s32 	%r33, %r32, %r8;
	mul.lo.s32 	%r34, %r33, %r8;
	sub.s32 	%r35, %r32, %r34;
	selp.b32 	%r36, 0, %r30, %p5;
	selp.b32 	%r37, 0, %r33, %p4;
	selp.b32 	%r38, 0, %r35, %p3;
	mul.lo.s32 	%r39, %r10, %r36;
	mad.lo.s32 	%r40, %r11, %r37, %r39;
	mad.lo.s32 	%r41, %r12, %r38, %r40;
	shl.b64 	%rd34, %rd33, 32;
	shr.s64 	%rd35, %rd34, 30;
	add.s64 	%rd36, %rd9, %rd35;
	ld.global.f32 	%f5, [%rd36];
	cvt.s64.s32 	%rd37, %r41;
	add.s64 	%rd38, %rd10, %rd37;
	ld.global.u8 	%rs9, [%rd38];
	setp.eq.s16 	%p6, %rs9, 0;
	mul.f32 	%f6, %f5, %f4;
	selp.f32 	%f7, %f3, %f6, %p6;
	max.f32 	%f8, %f7, 0fFF800000;
	add.s64 	%rd39, %rd33, 32;
	cvt.u32.u64 	%r42, %rd39;
	div.s32 	%r43, %r42, %r7;
	mul.lo.s32 	%r44, %r43, %r7;
	sub.s32 	%r45, %r42, %r44;
	div.s32 	%r46, %r45, %r8;
	mul.lo.s32 	%r47, %r46, %r8;
	sub.s32 	%r48, %r45, %r47;
	selp.b32 	%r49, 0, %r43, %p5;
	selp.b32 	%r50, 0, %r46, %p4;
	selp.b32 	%r51, 0, %r48, %p3;
	mul.lo.s32 	%r52, %r10, %r49;
	mad.lo.s32 	%r53, %r11, %r50, %r52;
	mad.lo.s32 	%r54, %r12, %r51, %r53;
	shl.b64 	%rd40, %rd39, 32;
	shr.s64 	%rd41, %rd40, 30;
	add.s64 	%rd42, %rd9, %rd41;
	ld.global.f32 	%f9, [%rd42];
	cvt.s64.s32 	%rd43, %r54;
	add.s64 	%rd44, %rd10, %rd43;
	ld.global.u8 	%rs10, [%rd44];
	setp.eq.s16 	%p7, %rs10, 0;
	mul.f32 	%f10, %f9, %f4;
	selp.f32 	%f11, %f3, %f10, %p7;
	max.f32 	%f12, %f8, %f11;
	add.s64 	%rd45, %rd33, 64;
	cvt.u32.u64 	%r55, %rd45;
	div.s32 	%r56, %r55, %r7;
	mul.lo.s32 	%r57, %r56, %r7;
	sub.s32 	%r58, %r55, %r57;
	div.s32 	%r59, %r58, %r8;
	mul.lo.s32 	%r60, %r59, %r8;
	sub.s32 	%r61, %r58, %r60;
	selp.b32 	%r62, 0, %r56, %p5;
	selp.b32 	%r63, 0, %r59, %p4;
	selp.b32 	%r64, 0, %r61, %p3;
	mul.lo.s32 	%r65, %r10, %r62;
	mad.lo.s32 	%r66, %r11, %r63, %r65;
	mad.lo.s32 	%r67, %r12, %r64, %r66;
	shl.b64 	%rd46, %rd45, 32;
	shr.s64 	%rd47, %rd46, 30;
	add.s64 	%rd48, %rd9, %rd47;
	ld.global.f32 	%f13, [%rd48];
	cvt.s64.s32 	%rd49, %r67;
	add.s64 	%rd50, %rd10, %rd49;
	ld.global.u8 	%rs11, [%rd50];
	setp.eq.s16 	%p8, %rs11, 0;
	mul.f32 	%f14, %f13, %f4;
	selp.f32 	%f15, %f3, %f14, %p8;
	max.f32 	%f16, %f12, %f15;
	add.s64 	%rd51, %rd33, 96;
	cvt.u32.u64 	%r68, %rd51;
	div.s32 	%r69, %r68, %r7;
	mul.lo.s32 	%r70, %r69, %r7;
	sub.s32 	%r71, %r68, %r70;
	div.s32 	%r72, %r71, %r8;
	mul.lo.s32 	%r73, %r72, %r8;
	sub.s32 	%r74, %r71, %r73;
	selp.b32 	%r75, 0, %r69, %p5;
	selp.b32 	%r76, 0, %r72, %p4;
	selp.b32 	%r77, 0, %r74, %p3;
	mul.lo.s32 	%r78, %r10, %r75;
	mad.lo.s32 	%r79, %r11, %r76, %r78;
	mad.lo.s32 	%r80, %r12, %r77, %r79;
	shl.b64 	%rd52, %rd51, 32;
	shr.s64 	%rd53, %rd52, 30;
	add.s64 	%rd54, %rd9, %rd53;
	ld.global.f32 	%f17, [%rd54];
	cvt.s64.s32 	%rd55, %r80;
	add.s64 	%rd56, %rd10, %rd55;
	ld.global.u8 	%rs12, [%rd56];
	setp.eq.s16 	%p9, %rs12, 0;
	mul.f32 	%f18, %f17, %f4;
	selp.f32 	%f19, %f3, %f18, %p9;
	max.f32 	%f20, %f16, %f19;
	add.s64 	%rd57, %rd33, 128;
	cvt.u32.u64 	%r81, %rd57;
	div.s32 	%r82, %r81, %r7;
	mul.lo.s32 	%r83, %r82, %r7;
	sub.s32 	%r84, %r81, %r83;
	div.s32 	%r85, %r84, %r8;
	mul.lo.s32 	%r86, %r85, %r8;
	sub.s32 	%r87, %r84, %r86;
	selp.b32 	%r88, 0, %r82, %p5;
	selp.b32 	%r89, 0, %r85, %p4;
	selp.b32 	%r90, 0, %r87, %p3;
	mul.lo.s32 	%r91, %r10, %r88;
	mad.lo.s32 	%r92, %r11, %r89, %r91;
	mad.lo.s32 	%r93, %r12, %r90, %r92;
	shl.b64 	%rd58, %rd57, 32;
	shr.s64 	%rd59, %rd58, 30;
	add.s64 	%rd60, %rd9, %rd59;
	ld.global.f32 	%f21, [%rd60];
	cvt.s64.s32 	%rd61, %r93;
	add.s64 	%rd62, %rd10, %rd61;
	ld.global.u8 	%rs13, [%rd62];
	setp.eq.s16 	%p10, %rs13, 0;
	mul.f32 	%f22, %f21, %f4;
	selp.f32 	%f23, %f3, %f22, %p10;
	max.f32 	%f24, %f20, %f23;
	add.s64 	%rd63, %rd33, 160;
	cvt.u32.u64 	%r94, %rd63;
	div.s32 	%r95, %r94, %r7;
	mul.lo.s32 	%r96, %r95, %r7;
	sub.s32 	%r97, %r94, %r96;
	div.s32 	%r98, %r97, %r8;
	mul.lo.s32 	%r99, %r98, %r8;
	sub.s32 	%r100, %r97, %r99;
	selp.b32 	%r101, 0, %r95, %p5;
	selp.b32 	%r102, 0, %r98, %p4;
	selp.b32 	%r103, 0, %r100, %p3;
	mul.lo.s32 	%r104, %r10, %r101;
	mad.lo.s32 	%r105, %r11, %r102, %r104;
	mad.lo.s32 	%r106, %r12, %r103, %r105;
	shl.b64 	%rd64, %rd63, 32;
	shr.s64 	%rd65, %rd64, 30;
	add.s64 	%rd66, %rd9, %rd65;
	ld.global.f32 	%f25, [%rd66];
	cvt.s64.s32 	%rd67, %r106;
	add.s64 	%rd68, %rd10, %rd67;
	ld.global.u8 	%rs14, [%rd68];
	setp.eq.s16 	%p11, %rs14, 0;
	mul.f32 	%f26, %f25, %f4;
	selp.f32 	%f27, %f3, %f26, %p11;
	max.f32 	%f28, %f24, %f27;
	add.s64 	%rd69, %rd33, 192;
	cvt.u32.u64 	%r107, %rd69;
	div.s32 	%r108, %r107, %r7;
	mul.lo.s32 	%r109, %r108, %r7;
	sub.s32 	%r110, %r107, %r109;
	div.s32 	%r111, %r110, %r8;
	mul.lo.s32 	%r112, %r111, %r8;
	sub.s32 	%r113, %r110, %r112;
	selp.b32 	%r114, 0, %r108, %p5;
	selp.b32 	%r115, 0, %r111, %p4;
	selp.b32 	%r116, 0, %r113, %p3;
	mul.lo.s32 	%r117, %r10, %r114;
	mad.lo.s32 	%r118, %r11, %r115, %r117;
	mad.lo.s32 	%r119, %r12, %r116, %r118;
	shl.b64 	%rd70, %rd69, 32;
	shr.s64 	%rd71, %rd70, 30;
	add.s64 	%rd72, %rd9, %rd71;
	ld.global.f32 	%f29, [%rd72];
	cvt.s64.s32 	%rd73, %r119;
	add.s64 	%rd74, %rd10, %rd73;
	ld.global.u8 	%rs15, [%rd74];
	setp.eq.s16 	%p12, %rs15, 0;
	mul.f32 	%f30, %f29, %f4;
	selp.f32 	%f31, %f3, %f30, %p12;
	max.f32 	%f32, %f28, %f31;
	add.s64 	%rd75, %rd33, 224;
	cvt.u32.u64 	%r120, %rd75;
	div.s32 	%r121, %r120, %r7;
	mul.lo.s32 	%r122, %r121, %r7;
	sub.s32 	%r123, %r120, %r122;
	div.s32 	%r124, %r123, %r8;
	mul.lo.s32 	%r125, %r124, %r8;
	sub.s32 	%r126, %r123, %r125;
	selp.b32 	%r127, 0, %r121, %p5;
	selp.b32 	%r128, 0, %r124, %p4;
	selp.b32 	%r129, 0, %r126, %p3;
	mul.lo.s32 	%r130, %r10, %r127;
	mad.lo.s32 	%r131, %r11, %r128, %r130;
	mad.lo.s32 	%r132, %r12, %r129, %r131;
	shl.b64 	%rd76, %rd75, 32;
	shr.s64 	%rd77, %rd76, 30;
	add.s64 	%rd78, %rd9, %rd77;
	ld.global.f32 	%f33, [%rd78];
	cvt.s64.s32 	%rd79, %r132;
	add.s64 	%rd80, %rd10, %rd79;
	ld.global.u8 	%rs16, [%rd80];
	setp.eq.s16 	%p13, %rs16, 0;
	mul.f32 	%f34, %f33, %f4;
	selp.f32 	%f35, %f3, %f34, %p13;
	max.f32 	%f36, %f32, %f35;
	add.s64 	%rd81, %rd33, 256;
	cvt.u32.u64 	%r133, %rd81;
	div.s32 	%r134, %r133, %r7;
	mul.lo.s32 	%r135, %r134, %r7;
	sub.s32 	%r136, %r133, %r135;
	div.s32 	%r137, %r136, %r8;
	mul.lo.s32 	%r138, %r137, %r8;
	sub.s32 	%r139, %r136, %r138;
	selp.b32 	%r140, 0, %r134, %p5;
	selp.b32 	%r141, 0, %r137, %p4;
	selp.b32 	%r142, 0, %r139, %p3;
	mul.lo.s32 	%r143, %r10, %r140;
	mad.lo.s32 	%r144, %r11, %r141, %r143;
	mad.lo.s32 	%r145, %r12, %r142, %r144;
	shl.b64 	%rd82, %rd81, 32;
	shr.s64 	%rd83, %rd82, 30;
	add.s64 	%rd84, %rd9, %rd83;
	ld.global.f32 	%f37, [%rd84];
	cvt.s64.s32 	%rd85, %r145;
	add.s64 	%rd86, %rd10, %rd85;
	ld.global.u8 	%rs17, [%rd86];
	setp.eq.s16 	%p14, %rs17, 0;
	mul.f32 	%f38, %f37, %f4;
	selp.f32 	%f39, %f3, %f38, %p14;
	max.f32 	%f40, %f36, %f39;
	add.s64 	%rd87, %rd33, 288;
	cvt.u32.u64 	%r146, %rd87;
	div.s32 	%r147, %r146, %r7;
	mul.lo.s32 	%r148, %r147, %r7;
	sub.s32 	%r149, %r146, %r148;
	div.s32 	%r150, %r149, %r8;
	mul.lo.s32 	%r151, %r150, %r8;
	sub.s32 	%r152, %r149, %r151;
	selp.b32 	%r153, 0, %r147, %p5;
	selp.b32 	%r154, 0, %r150, %p4;
	selp.b32 	%r155, 0, %r152, %p3;
	mul.lo.s32 	%r156, %r10, %r153;
	mad.lo.s32 	%r157, %r11, %r154, %r156;
	mad.lo.s32 	%r158, %r12, %r155, %r157;
	shl.b64 	%rd88, %rd87, 32;
	shr.s64 	%rd89, %rd88, 30;
	add.s64 	%rd90, %rd9, %rd89;
	ld.global.f32 	%f41, [%rd90];
	cvt.s64.s32 	%rd91, %r158;
	add.s64 	%rd92, %rd10, %rd91;
	ld.global.u8 	%rs18, [%rd92];
	setp.eq.s16 	%p15, %rs18, 0;
	mul.f32 	%f42, %f41, %f4;
	selp.f32 	%f43, %f3, %f42, %p15;
	max.f32 	%f44, %f40, %f43;
	add.s64 	%rd93, %rd33, 320;
	cvt.u32.u64 	%r159, %rd93;
	div.s32 	%r160, %r159, %r7;
	mul.lo.s32 	%r161, %r160, %r7;
	sub.s32 	%r162, %r159, %r161;
	div.s32 	%r163, %r162, %r8;
	mul.lo.s32 	%r164, %r163, %r8;
	sub.s32 	%r165, %r162, %r164;
	selp.b32 	%r166, 0, %r160, %p5;
	selp.b32 	%r167, 0, %r163, %p4;
	selp.b32 	%r168, 0, %r165, %p3;
	mul.lo.s32 	%r169, %r10, %r166;
	mad.lo.s32 	%r170, %r11, %r167, %r169;
	mad.lo.s32 	%r171, %r12, %r168, %r170;
	shl.b64 	%rd94, %rd93, 32;
	shr.s64 	%rd95, %rd94, 30;
	add.s64 	%rd96, %rd9, %rd95;
	ld.global.f32 	%f45, [%rd96];
	cvt.s64.s32 	%rd97, %r171;
	add.s64 	%rd98, %rd10, %rd97;
	ld.global.u8 	%rs19, [%rd98];
	setp.eq.s16 	%p16, %rs19, 0;
	mul.f32 	%f46, %f45, %f4;
	selp.f32 	%f47, %f3, %f46, %p16;
	max.f32 	%f48, %f44, %f47;
	add.s64 	%rd99, %rd33, 352;
	cvt.u32.u64 	%r172, %rd99;
	div.s32 	%r173, %r172, %r7;
	mul.lo.s32 	%r174, %r173, %r7;
	sub.s32 	%r175, %r172, %r174;
	div.s32 	%r176, %r175, %r8;
	mul.lo.s32 	%r177, %r176, %r8;
	sub.s32 	%r178, %r175, %r177;
	selp.b32 	%r179, 0, %r173, %p5;
	selp.b32 	%r180, 0, %r176, %p4;
	selp.b32 	%r181, 0, %r178, %p3;
	mul.lo.s32 	%r182, %r10, %r179;
	mad.lo.s32 	%r183, %r11, %r180, %r182;
	mad.lo.s32 	%r184, %r12, %r181, %r183;
	shl.b64 	%rd100, %rd99, 32;
	shr.s64 	%rd101, %rd100, 30;
	add.s64 	%rd102, %rd9, %rd101;
	ld.global.f32 	%f49, [%rd102];
	cvt.s64.s32 	%rd103, %r184;
	add.s64 	%rd104, %rd10, %rd103;
	ld.global.u8 	%rs20, [%rd104];
	setp.eq.s16 	%p17, %rs20, 0;
	mul.f32 	%f50, %f49, %f4;
	selp.f32 	%f51, %f3, %f50, %p17;
	max.f32 	%f52, %f48, %f51;
	add.s64 	%rd105, %rd33, 384;
	cvt.u32.u64 	%r185, %rd105;
	div.s32 	%r186, %r185, %r7;
	mul.lo.s32 	%r187, %r186, %r7;
	sub.s32 	%r188, %r185, %r187;
	div.s32 	%r189, %r188, %r8;
	mul.lo.s32 	%r190, %r189, %r8;
	sub.s32 	%r191, %r188, %r190;
	selp.b32 	%r192, 0, %r186, %p5;
	selp.b32 	%r193, 0, %r189, %p4;
	selp.b32 	%r194, 0, %r191, %p3;
	mul.lo.s32 	%r195, %r10, %r192;
	mad.lo.s32 	%r196, %r11, %r193, %r195;
	mad.lo.s32 	%r197, %r12, %r194, %r196;
	shl.b64 	%rd106, %rd105, 32;
	shr.s64 	%rd107, %rd106, 30;
	add.s64 	%rd108, %rd9, %rd107;
	ld.global.f32 	%f53, [%rd108];
	cvt.s64.s32 	%rd109, %r197;
	add.s64 	%rd110, %rd10, %rd109;
	ld.global.u8 	%rs21, [%rd110];
	setp.eq.s16 	%p18, %rs21, 0;
	mul.f32 	%f54, %f53, %f4;
	selp.f32 	%f55, %f3, %f54, %p18;
	max.f32 	%f56, %f52, %f55;
	add.s64 	%rd111, %rd33, 416;
	cvt.u32.u64 	%r198, %rd111;
	div.s32 	%r199, %r198, %r7;
	mul.lo.s32 	%r200, %r199, %r7;
	sub.s32 	%r201, %r198, %r200;
	div.s32 	%r202, %r201, %r8;
	mul.lo.s32 	%r203, %r202, %r8;
	sub.s32 	%r204, %r201, %r203;
	selp.b32 	%r205, 0, %r199, %p5;
	selp.b32 	%r206, 0, %r202, %p4;
	selp.b32 	%r207, 0, %r204, %p3;
	mul.lo.s32 	%r208, %r10, %r205;
	mad.lo.s32 	%r209, %r11, %r206, %r208;
	mad.lo.s32 	%r210, %r12, %r207, %r209;
	shl.b64 	%rd112, %rd111, 32;
	shr.s64 	%rd113, %rd112, 30;
	add.s64 	%rd114, %rd9, %rd113;
	ld.global.f32 	%f57, [%rd114];
	cvt.s64.s32 	%rd115, %r210;
	add.s64 	%rd116, %rd10, %rd115;
	ld.global.u8 	%rs22, [%rd116];
	setp.eq.s16 	%p19, %rs22, 0;
	mul.f32 	%f58, %f57, %f4;
	selp.f32 	%f59, %f3, %f58, %p19;
	max.f32 	%f60, %f56, %f59;
	add.s64 	%rd117, %rd33, 448;
	cvt.u32.u64 	%r211, %rd117;
	div.s32 	%r212, %r211, %r7;
	mul.lo.s32 	%r213, %r212, %r7;
	sub.s32 	%r214, %r211, %r213;
	div.s32 	%r215, %r214, %r8;
	mul.lo.s32 	%r216, %r215, %r8;
	sub.s32 	%r217, %r214, %r216;
	selp.b32 	%r218, 0, %r212, %p5;
	selp.b32 	%r219, 0, %r215, %p4;
	selp.b32 	%r220, 0, %r217, %p3;
	mul.lo.s32 	%r221, %r10, %r218;
	mad.lo.s32 	%r222, %r11, %r219, %r221;
	mad.lo.s32 	%r223, %r12, %r220, %r222;
	shl.b64 	%rd118, %rd117, 32;
	shr.s64 	%rd119, %rd118, 30;
	add.s64 	%rd120, %rd9, %rd119;
	ld.global.f32 	%f61, [%rd120];
	cvt.s64.s32 	%rd121, %r223;
	add.s64 	%rd122, %rd10, %rd121;
	ld.global.u8 	%rs23, [%rd122];
	setp.eq.s16 	%p20, %rs23, 0;
	mul.f32 	%f62, %f61, %f4;
	selp.f32 	%f63, %f3, %f62, %p20;
	max.f32 	%f64, %f60, %f63;
	add.s64 	%rd123, %rd33, 480;
	cvt.u32.u64 	%r224, %rd123;
	div.s32 	%r225, %r224, %r7;
	mul.lo.s32 	%r226, %r225, %r7;
	sub.s32 	%r227, %r224, %r226;
	div.s32 	%r228, %r227, %r8;
	mul.lo.s32 	%r229, %r228, %r8;
	sub.s32 	%r230, %r227, %r229;
	selp.b32 	%r231, 0, %r225, %p5;
	selp.b32 	%r232, 0, %r228, %p4;
	selp.b32 	%r233, 0, %r230, %p3;
	mul.lo.s32 	%r234, %r10, %r231;
	mad.lo.s32 	%r235, %r11, %r232, %r234;
	mad.lo.s32 	%r236, %r12, %r233, %r235;
	shl.b64 	%rd124, %rd123, 32;
	shr.s64 	%rd125, %rd124, 30;
	add.s64 	%rd126, %rd9, %rd125;
	ld.global.f32 	%f65, [%rd126];
	cvt.s64.s32 	%rd127, %r236;
	add.s64 	%rd128, %rd10, %rd127;
	ld.global.u8 	%rs24, [%rd128];
	setp.eq.s16 	%p21, %rs24, 0;
	mul.f32 	%f66, %f65, %f4;
	selp.f32 	%f67, %f3, %f66, %p21;
	max.f32 	%f68, %f64, %f67;
	add.s64 	%rd129, %rd33, 512;
	cvt.u32.u64 	%r237, %rd129;
	div.s32 	%r238, %r237, %r7;
	mul.lo.s32 	%r239, %r238, %r7;
	sub.s32 	%r240, %r237, %r239;
	div.s32 	%r241, %r240, %r8;
	mul.lo.s32 	%r242, %r241, %r8;
	sub.s32 	%r243, %r240, %r242;
	selp.b32 	%r244, 0, %r238, %p5;
	selp.b32 	%r245, 0, %r241, %p4;
	selp.b32 	%r246, 0, %r243, %p3;
	mul.lo.s32 	%r247, %r10, %r244;
	mad.lo.s32 	%r248, %r11, %r245, %r247;
	mad.lo.s32 	%r249, %r12, %r246, %r248;
	shl.b64 	%rd130, %rd129, 32;
	shr.s64 	%rd131, %rd130, 30;
	add.s64 	%rd132, %rd9, %rd131;
	ld.global.f32 	%f69, [%rd132];
	cvt.s64.s32 	%rd133, %r249;
	add.s64 	%rd134, %rd10, %rd133;
	ld.global.u8 	%rs25, [%rd134];
	setp.eq.s16 	%p22, %rs25, 0;
	mul.f32 	%f70, %f69, %f4;
	selp.f32 	%f71, %f3, %f70, %p22;
	max.f32 	%f72, %f68, %f71;
	add.s64 	%rd135, %rd33, 544;
	cvt.u32.u64 	%r250, %rd135;
	div.s32 	%r251, %r250, %r7;
	mul.lo.s32 	%r252, %r251, %r7;
	sub.s32 	%r253, %r250, %r252;
	div.s32 	%r254, %r253, %r8;
	mul.lo.s32 	%r255, %r254, %r8;
	sub.s32 	%r256, %r253, %r255;
	selp.b32 	%r257, 0, %r251, %p5;
	selp.b32 	%r258, 0, %r254, %p4;
	selp.b32 	%r259, 0, %r256, %p3;
	mul.lo.s32 	%r260, %r10, %r257;
	mad.lo.s32 	%r261, %r11, %r258, %r260;
	mad.lo.s32 	%r262, %r12, %r259, %r261;
	shl.b64 	%rd136, %rd135, 32;
	shr.s64 	%rd137, %rd136, 30;
	add.s64 	%rd138, %rd9, %rd137;
	ld.global.f32 	%f73, [%rd138];
	cvt.s64.s32 	%rd139, %r262;
	add.s64 	%rd140, %rd10, %rd139;
	ld.global.u8 	%rs26, [%rd140];
	setp.eq.s16 	%p23, %rs26, 0;
	mul.f32 	%f74, %f73, %f4;
	selp.f32 	%f75, %f3, %f74, %p23;
	max.f32 	%f76, %f72, %f75;
	add.s64 	%rd141, %rd33, 576;
	cvt.u32.u64 	%r263, %rd141;
	div.s32 	%r264, %r263, %r7;
	mul.lo.s32 	%r265, %r264, %r7;
	sub.s32 	%r266, %r263, %r265;
	div.s32 	%r267, %r266, %r8;
	mul.lo.s32 	%r268, %r267, %r8;
	sub.s32 	%r269, %r266, %r268;
	selp.b32 	%r270, 0, %r264, %p5;
	selp.b32 	%r271, 0, %r267, %p4;
	selp.b32 	%r272, 0, %r269, %p3;
	mul.lo.s32 	%r273, %r10, %r270;
	mad.lo.s32 	%r274, %r11, %r271, %r273;
	mad.lo.s32 	%r275, %r12, %r272, %r274;
	shl.b64 	%rd142, %rd141, 32;
	shr.s64 	%rd143, %rd142, 30;
	add.s64 	%rd144, %rd9, %rd143;
	ld.global.f32 	%f77, [%rd144];
	cvt.s64.s32 	%rd145, %r275;
	add.s64 	%rd146, %rd10, %rd145;
	ld.global.u8 	%rs27, [%rd146];
	setp.eq.s16 	%p24, %rs27, 0;
	mul.f32 	%f78, %f77, %f4;
	selp.f32 	%f79, %f3, %f78, %p24;
	max.f32 	%f80, %f76, %f79;
	add.s64 	%rd147, %rd33, 608;
	cvt.u32.u64 	%r276, %rd147;
	div.s32 	%r277, %r276, %r7;
	mul.lo.s32 	%r278, %r277, %r7;
	sub.s32 	%r279, %r276, %r278;
	div.s32 	%r280, %r279, %r8;
	mul.lo.s32 	%r281, %r280, %r8;
	sub.s32 	%r282, %r279, %r281;
	selp.b32 	%r283, 0, %r277, %p5;
	selp.b32 	%r284, 0, %r280, %p4;
	selp.b32 	%r285, 0, %r282, %p3;
	mul.lo.s32 	%r286, %r10, %r283;
	mad.lo.s32 	%r287, %r11, %r284, %r286;
	mad.lo.s32 	%r288, %r12, %r285, %r287;
	shl.b64 	%rd148, %rd147, 32;
	shr.s64 	%rd149, %rd148, 30;
	add.s64 	%rd150, %rd9, %rd149;
	ld.global.f32 	%f81, [%rd150];
	cvt.s64.s32 	%rd151, %r288;
	add.s64 	%rd152, %rd10, %rd151;
	ld.global.u8 	%rs28, [%rd152];
	setp.eq.s16 	%p25, %rs28, 0;
	mul.f32 	%f82, %f81, %f4;
	selp.f32 	%f83, %f3, %f82, %p25;
	max.f32 	%f84, %f80, %f83;
	add.s64 	%rd153, %rd33, 640;
	cvt.u32.u64 	%r289, %rd153;
	div.s32 	%r290, %r289, %r7;
	mul.lo.s32 	%r291, %r290, %r7;
	sub.s32 	%r292, %r289, %r291;
	div.s32 	%r293, %r292, %r8;
	mul.lo.s32 	%r294, %r293, %r8;
	sub.s32 	%r295, %r292, %r294;
	selp.b32 	%r296, 0, %r290, %p5;
	selp.b32 	%r297, 0, %r293, %p4;
	selp.b32 	%r298, 0, %r295, %p3;
	mul.lo.s32 	%r299, %r10, %r296;
	mad.lo.s32 	%r300, %r11, %r297, %r299;
	mad.lo.s32 	%r301, %r12, %r298, %r300;
	shl.b64 	%rd154, %rd153, 32;
	shr.s64 	%rd155, %rd154, 30;
	add.s64 	%rd156, %rd9, %rd155;
	ld.global.f32 	%f85, [%rd156];
	cvt.s64.s32 	%rd157, %r301;
	add.s64 	%rd158, %rd10, %rd157;
	ld.global.u8 	%rs29, [%rd158];
	setp.eq.s16 	%p26, %rs29, 0;
	mul.f32 	%f86, %f85, %f4;
	selp.f32 	%f87, %f3, %f86, %p26;
	max.f32 	%f88, %f84, %f87;
	add.s64 	%rd159, %rd33, 672;
	cvt.u32.u64 	%r302, %rd159;
	div.s32 	%r303, %r302, %r7;
	mul.lo.s32 	%r304, %r303, %r7;
	sub.s32 	%r305, %r302, %r304;
	div.s32 	%r306, %r305, %r8;
	mul.lo.s32 	%r307, %r306, %r8;
	sub.s32 	%r308, %r305, %r307;
	selp.b32 	%r309, 0, %r303, %p5;
	selp.b32 	%r310, 0, %r306, %p4;
	selp.b32 	%r311, 0, %r308, %p3;
	mul.lo.s32 	%r312, %r10, %r309;
	mad.lo.s32 	%r313, %r11, %r310, %r312;
	mad.lo.s32 	%r314, %r12, %r311, %r313;
	shl.b64 	%rd160, %rd159, 32;
	shr.s64 	%rd161, %rd160, 30;
	add.s64 	%rd162, %rd9, %rd161;
	ld.global.f32 	%f89, [%rd162];
	cvt.s64.s32 	%rd163, %r314;
	add.s64 	%rd164, %rd10, %rd163;
	ld.global.u8 	%rs30, [%rd164];
	setp.eq.s16 	%p27, %rs30, 0;
	mul.f32 	%f90, %f89, %f4;
	selp.f32 	%f91, %f3, %f90, %p27;
	max.f32 	%f92, %f88, %f91;
	add.s64 	%rd165, %rd33, 704;
	cvt.u32.u64 	%r315, %rd165;
	div.s32 	%r316, %r315, %r7;
	mul.lo.s32 	%r317, %r316, %r7;
	sub.s32 	%r318, %r315, %r317;
	div.s32 	%r319, %r318, %r8;
	mul.lo.s32 	%r320, %r319, %r8;
	sub.s32 	%r321, %r318, %r320;
	selp.b32 	%r322, 0, %r316, %p5;
	selp.b32 	%r323, 0, %r319, %p4;
	selp.b32 	%r324, 0, %r321, %p3;
	mul.lo.s32 	%r325, %r10, %r322;
	mad.lo.s32 	%r326, %r11, %r323, %r325;
	mad.lo.s32 	%r327, %r12, %r324, %r326;
	shl.b64 	%rd166, %rd165, 32;
	shr.s64 	%rd167, %rd166, 30;
	add.s64 	%rd168, %rd9, %rd167;
	ld.global.f32 	%f93, [%rd168];
	cvt.s64.s32 	%rd169, %r327;
	add.s64 	%rd170, %rd10, %rd169;
	ld.global.u8 	%rs31, [%rd170];
	setp.eq.s16 	%p28, %rs31, 0;
	mul.f32 	%f94, %f93, %f4;
	selp.f32 	%f95, %f3, %f94, %p28;
	max.f32 	%f96, %f92, %f95;
	add.s64 	%rd171, %rd33, 736;
	cvt.u32.u64 	%r328, %rd171;
	div.s32 	%r329, %r328, %r7;
	mul.lo.s32 	%r330, %r329, %r7;
	sub.s32 	%r331, %r328, %r330;
	div.s32 	%r332, %r331, %r8;
	mul.lo.s32 	%r333, %r332, %r8;
	sub.s32 	%r334, %r331, %r333;
	selp.b32 	%r335, 0, %r329, %p5;
	selp.b32 	%r336, 0, %r332, %p4;
	selp.b32 	%r337, 0, %r334, %p3;
	mul.lo.s32 	%r338, %r10, %r335;
	mad.lo.s32 	%r339, %r11, %r336, %r338;
	mad.lo.s32 	%r340, %r12, %r337, %r339;
	shl.b64 	%rd172, %rd171, 32;
	shr.s64 	%rd173, %rd172, 30;
	add.s64 	%rd174, %rd9, %rd173;
	ld.global.f32 	%f97, [%rd174];
	cvt.s64.s32 	%rd175, %r340;
	add.s64 	%rd176, %rd10, %rd175;
	ld.global.u8 	%rs32, [%rd176];
	setp.eq.s16 	%p29, %rs32, 0;
	mul.f32 	%f98, %f97, %f4;
	selp.f32 	%f99, %f3, %f98, %p29;
	max.f32 	%f100, %f96, %f99;
	add.s64 	%rd177, %rd33, 768;
	cvt.u32.u64 	%r341, %rd177;
	div.s32 	%r342, %r341, %r7;
	mul.lo.s32 	%r343, %r342, %r7;
	sub.s32 	%r344, %r341, %r343;
	div.s32 	%r345, %r344, %r8;
	mul.lo.s32 	%r346, %r345, %r8;
	sub.s32 	%r347, %r344, %r346;
	selp.b32 	%r348, 0, %r342, %p5;
	selp.b32 	%r349, 0, %r345, %p4;
	selp.b32 	%r350, 0, %r347, %p3;
	mul.lo.s32 	%r351, %r10, %r348;
	mad.lo.s32 	%r352, %r11, %r349, %r351;
	mad.lo.s32 	%r353, %r12, %r350, %r352;
	shl.b64 	%rd178, %rd177, 32;
	shr.s64 	%rd179, %rd178, 30;
	add.s64 	%rd180, %rd9, %rd179;
	ld.global.f32 	%f101, [%rd180];
	cvt.s64.s32 	%rd181, %r353;
	add.s64 	%rd182, %rd10, %rd181;
	ld.global.u8 	%rs33, [%rd182];
	setp.eq.s16 	%p30, %rs33, 0;
	mul.f32 	%f102, %f101, %f4;
	selp.f32 	%f103, %f3, %f102, %p30;
	max.f32 	%f104, %f100, %f103;
	add.s64 	%rd183, %rd33, 800;
	cvt.u32.u64 	%r354, %rd183;
	div.s32 	%r355, %r354, %r7;
	mul.lo.s32 	%r356, %r355, %r7;
	sub.s32 	%r357, %r354, %r356;
	div.s32 	%r358, %r357, %r8;
	mul.lo.s32 	%r359, %r358, %r8;
	sub.s32 	%r360, %r357, %r359;
	selp.b32 	%r361, 0, %r355, %p5;
	selp.b32 	%r362, 0, %r358, %p4;
	selp.b32 	%r363, 0, %r360, %p3;
	mul.lo.s32 	%r364, %r10, %r361;
	mad.lo.s32 	%r365, %r11, %r362, %r364;
	mad.lo.s32 	%r366, %r12, %r363, %r365;
	shl.b64 	%rd184, %rd183, 32;
	shr.s64 	%rd185, %rd184, 30;
	add.s64 	%rd186, %rd9, %rd185;
	ld.global.f32 	%f105, [%rd186];
	cvt.s64.s32 	%rd187, %r366;
	add.s64 	%rd188, %rd10, %rd187;
	ld.global.u8 	%rs34, [%rd188];
	setp.eq.s16 	%p31, %rs34, 0;
	mul.f32 	%f106, %f105, %f4;
	selp.f32 	%f107, %f3, %f106, %p31;
	max.f32 	%f108, %f104, %f107;
	add.s64 	%rd189, %rd33, 832;
	cvt.u32.u64 	%r367, %rd189;
	div.s32 	%r368, %r367, %r7;
	mul.lo.s32 	%r369, %r368, %r7;
	sub.s32 	%r370, %r367, %r369;
	div.s32 	%r371, %r370, %r8;
	mul.lo.s32 	%r372, %r371, %r8;
	sub.s32 	%r373, %r370, %r372;
	selp.b32 	%r374, 0, %r368, %p5;
	selp.b32 	%r375, 0, %r371, %p4;
	selp.b32 	%r376, 0, %r373, %p3;
	mul.lo.s32 	%r377, %r10, %r374;
	mad.lo.s32 	%r378, %r11, %r375, %r377;
	mad.lo.s32 	%r379, %r12, %r376, %r378;
	shl.b64 	%rd190, %rd189, 32;
	shr.s64 	%rd191, %rd190, 30;
	add.s64 	%rd192, %rd9, %rd191;
	ld.global.f32 	%f109, [%rd192];
	cvt.s64.s32 	%rd193, %r379;
	add.s64 	%rd194, %rd10, %rd193;
	ld.global.u8 	%rs35, [%rd194];
	setp.eq.s16 	%p32, %rs35, 0;
	mul.f32 	%f110, %f109, %f4;
	selp.f32 	%f111, %f3, %f110, %p32;
	max.f32 	%f112, %f108, %f111;
	mov.b32 	%r380, %f112;
	shfl.sync.bfly.b32	%r381|%p33, %r380, 16, 31, -1;
	mov.b32 	%f113, %r381;
	max.f32 	%f114, %f112, %f113;
	mov.b32 	%r382, %f114;
	shfl.sync.bfly.b32	%r383|%p34, %r382, 8, 31, -1;
	mov.b32 	%f115, %r383;
	max.f32 	%f116, %f114, %f115;
	mov.b32 	%r384, %f116;
	shfl.sync.bfly.b32	%r385|%p35, %r384, 4, 31, -1;
	mov.b32 	%f117, %r385;
	max.f32 	%f118, %f116, %f117;
	mov.b32 	%r386, %f118;
	shfl.sync.bfly.b32	%r387|%p36, %r386, 2, 31, -1;
	mov.b32 	%f119, %r387;
	max.f32 	%f120, %f118, %f119;
	mov.b32 	%r388, %f120;
	shfl.sync.bfly.b32	%r389|%p37, %r388, 1, 31, -1;
	mov.b32 	%f121, %r389;
	max.f32 	%f122, %f120, %f121;
	sub.f32 	%f123, %f7, %f122;
	fma.rn.f32 	%f124, %f123, 0f3BBB989D, 0f3F000000;
	cvt.sat.f32.f32 	%f125, %f124;
	mov.f32 	%f126, 0f4B400001;
	mov.f32 	%f127, 0f437C0000;
	fma.rm.f32 	%f128, %f125, %f127, %f126;
	add.f32 	%f129, %f128, 0fCB40007F;
	neg.f32 	%f130, %f129;
	fma.rn.f32 	%f131, %f123, 0f3FB8AA3B, %f130;
	fma.rn.f32 	%f132, %f123, 0f32A57060, %f131;
	mov.b32 	%r390, %f128;
	shl.b32 	%r391, %r390, 23;
	mov.b32 	%f133, %r391;
	ex2.approx.ftz.f32 	%f134, %f132;
	mul.f32 	%f135, %f134, %f133;
	add.f32 	%f136, %f135, 0f00000000;
	sub.f32 	%f137, %f11, %f122;
	fma.rn.f32 	%f138, %f137, 0f3BBB989D, 0f3F000000;
	cvt.sat.f32.f32 	%f139, %f138;
	fma.rm.f32 	%f140, %f139, %f127, %f126;
	add.f32 	%f141, %f140, 0fCB40007F;
	neg.f32 	%f142, %f141;
	fma.rn.f32 	%f143, %f137, 0f3FB8AA3B, %f142;
	fma.rn.f32 	%f144, %f137, 0f32A57060, %f143;
	mov.b32 	%r392, %f140;
	shl.b32 	%r393, %r392, 23;
	mov.b32 	%f145, %r393;
	ex2.approx.ftz.f32 	%f146, %f144;
	mul.f32 	%f147, %f146, %f145;
	add.f32 	%f148, %f136, %f147;
	sub.f32 	%f149, %f15, %f122;
	fma.rn.f32 	%f150, %f149, 0f3BBB989D, 0f3F000000;
	cvt.sat.f32.f32 	%f151, %f150;
	fma.rm.f32 	%f152, %f151, %f127, %f126;
	add.f32 	%f153, %f152, 0fCB40007F;
	neg.f32 	%f154, %f153;
	fma.rn.f32 	%f155, %f149, 0f3FB8AA3B, %f154;
	fma.rn.f32 	%f156, %f149, 0f32A57060, %f155;
	mov.b32 	%r394, %f152;
	shl.b32 	%r395, %r394, 23;
	mov.b32 	%f157, %r395;
	ex2.approx.ftz.f32 	%f158, %f156;
	mul.f32 	%f159, %f158, %f157;
	add.f32 	%f160, %f148, %f159;
	sub.f32 	%f161, %f19, %f122;
	fma.rn.f32 	%f162, %f161, 0f3BBB989D, 0f3F000000;
	cvt.sat.f32.f32 	%f163, %f162;
	fma.rm.f32 	%f164, %f163, %f127, %f126;
	add.f32 	%f165, %f164, 0fCB40007F;
	neg.f32 	%f166, %f165;
	fma.rn.f32 	%f167, %f161, 0f3FB8AA3B, %f166;
	fma.rn.f32 	%f168, %f161, 0f32A57060, %f167;
	mov.b32 	%r396, %f164;
	shl.b32 	%r397, %r396, 23;
	mov.b32 	%f169, %r397;
	ex2.approx.ftz.f32 	%f170, %f168;
	mul.f32 	%f171, %f170, %f169;
	add.f32 	%f172, %f160, %f171;
	sub.f32 	%f173, %f23, %f122;
	fma.rn.f32 	%f174, %f173, 0f3BBB989D, 0f3F000000;
	cvt.sat.f32.f32 	%f175, %f174;
	fma.rm.f32 	%f176, %f175, %f127, %f126;
	add.f32 	%f177, %f176, 0fCB40007F;
	neg.f32 	%f178, %f177;
	fma.rn.f32 	%f179, %f173, 0f3FB8AA3B, %f178;
	fma.rn.f32 	%f180, %f173, 0f32A57060, %f179;
	mov.b32 	%r398, %f176;
	shl.b32 	%r399, %r398, 23;
	mov.b32 	%f181, %r399;
	ex2.approx.ftz.f32 	%f182, %f180;
	mul.f32 	%f183, %f182, %f181;
	add.f32 	%f184, %f172, %f183;
	sub.f32 	%f185, %f27, %f122;
	fma.rn.f32 	%f186, %f185, 0f3BBB989D, 0f3F000000;
	cvt.sat.f32.f32 	%f187, %f186;
	fma.rm.f32 	%f188, %f187, %f127, %f126;
	add.f32 	%f189, %f188, 0fCB40007F;
	neg.f32 	%f190, %f189;
	fma.rn.f32 	%f191, %f185, 0f3FB8AA3B, %f190;
	fma.rn.f32 	%f192, %f185, 0f32A57060, %f191;
	mov.b32 	%r400, %f188;
	shl.b32 	%r401, %r400, 23;
	mov.b32 	%f193, %r401;
	ex2.approx.ftz.f32 	%f194, %f192;
	mul.f32 	%f195, %f194, %f193;
	add.f32 	%f196, %f184, %f195;
	sub.f32 	%f197, %f31, %f122;
	fma.rn.f32 	%f198, %f197, 0f3BBB989D, 0f3F000000;
	cvt.sat.f32.f32 	%f199, %f198;
	fma.rm.f32 	%f200, %f199, %f127, %f126;
	add.f32 	%f201, %f200, 0fCB40007F;
	neg.f32 	%f202, %f201;
	fma.rn.f32 	%f203, %f197, 0f3FB8AA3B, %f202;
	fma.rn.f32 	%f204, %f197, 0f32A57060, %f203;
	mov.b32 	%r402, %f200;
	shl.b32 	%r403, %r402, 23;
	mov.b32 	%f205, %r403;
	ex2.approx.ftz.f32 	%f206, %f204;
	mul.f32 	%f207, %f206, %f205;
	add.f32 	%f208, %f196, %f207;
	sub.f32 	%f209, %f35, %f122;
	fma.rn.f32 	%f210, %f209, 0f3BBB989D, 0f3F000000;
	cvt.sat.f32.f32 	%f211, %f210;
	fma.rm.f32 	%f212, %f211, %f127, %f126;
	add.f32 	%f213, %f212, 0fCB40007F;
	neg.f32 	%f214, %f213;
	fma.rn.f32 	%f215, %f209, 0f3FB8AA3B, %f214;
	fma.rn.f32 	%f216, %f209, 0f32A57060, %f215;
	mov.b32 	%r404, %f212;
	shl.b32 	%r405, %r404, 23;
	mov.b32 	%f217, %r405;
	ex2.approx.ftz.f32 	%f218, %f216;
	mul.f32 	%f219, %f218, %f217;
	add.f32 	%f220, %f208, %f219;
	sub.f32 	%f221, %f39, %f122;
	fma.rn.f32 	%f222, %f221, 0f3BBB989D, 0f3F000000;
	cvt.sat.f32.f32 	%f223, %f222;
	fma.rm.f32 	%f224, %f223, %f127, %f126;
	add.f32 	%f225, %f224, 0fCB40007F;
	neg.f32 	%f226, %f225;
	fma.rn.f32 	%f227, %f221, 0f3FB8AA3B, %f226;
	fma.rn.f32 	%f228, %f221, 0f32A57060, %f227;
	mov.b32 	%r406, %f224;
	shl.b32 	%r407, %r406, 23;
	mov.b32 	%f229, %r407;
	ex2.approx.ftz.f32 	%f230, %f228;
	mul.f32 	%f231, %f230, %f229;
	add.f32 	%f232, %f220, %f231;
	sub.f32 	%f233, %f43, %f122;
	fma.rn.f32 	%f234, %f233, 0f3BBB989D, 0f3F000000;
	cvt.sat.f32.f32 	%f235, %f234;
	fma.rm.f32 	%f236, %f235, %f127, %f126;
	add.f32 	%f237, %f236, 0fCB40007F;
	neg.f32 	%f238, %f237;
	fma.rn.f32 	%f239, %f233, 0f3FB8AA3B, %f238;
	fma.rn.f32 	%f240, %f233, 0f32A57060, %f239;
	mov.b32 	%r408, %f236;
	shl.b32 	%r409, %r408, 23;
	mov.b32 	%f241, %r409;
	ex2.approx.ftz.f32 	%f242, %f240;
	mul.f32 	%f243, %f242, %f241;
	add.f32 	%f244, %f232, %f243;
	sub.f32 	%f245, %f47, %f122;
	fma.rn.f32 	%f246, %f245, 0f3BBB989D, 0f3F000000;
	cvt.sat.f32.f32 	%f247, %f246;
	fma.rm.f32 	%f248, %f247, %f127, %f126;
	add.f32 	%f249, %f248, 0fCB40007F;
	neg.f32 	%f250, %f249;
	fma.rn.f32 	%f251, %f245, 0f3FB8AA3B, %f250;
	fma.rn.f32 	%f252, %f245, 0f32A57060, %f251;
	mov.b32 	%r410, %f248;
	shl.b32 	%r411, %r410, 23;
	mov.b32 	%f253, %r411;
	ex2.approx.ftz.f32 	%f254, %f252;
	mul.f32 	%f255, %f254, %f253;
	add.f32 	%f256, %f244, %f255;
	sub.f32 	%f257, %f51, %f122;
	fma.rn.f32 	%f258, %f257, 0f3BBB989D, 0f3F000000;
	cvt.sat.f32.f32 	%f259, %f258;
	fma.rm.f32 	%f260, %f259, %f127, %f126;
	add.f32 	%f261, %f260, 0fCB40007F;
	neg.f32 	%f262, %f261;
	fma.rn.f32 	%f263, %f257, 0f3FB8AA3B, %f262;
	fma.rn.f32 	%f264, %f257, 0f32A57060, %f263;
	mov.b32 	%r412, %f260;
	shl.b32 	%r413, %r412, 23;
	mov.b32 	%f265, %r413;
	ex2.approx.ftz.f32 	%f266, %f264;
	mul.f32 	%f267, %f266, %f265;
	add.f32 	%f268, %f256, %f267;
	sub.f32 	%f269, %f55, %f122;
	fma.rn.f32 	%f270, %f269, 0f3BBB989D, 0f3F000000;
	cvt.sat.f32.f32 	%f271, %f270;
	fma.rm.f32 	%f272, %f271, %f127, %f126;
	add.f32 	%f273, %f272, 0fCB40007F;
	neg.f32 	%f274, %f273;
	fma.rn.f32 	%f275, %f269, 0f3FB8AA3B, %f274;
	fma.rn.f32 	%f276, %f269, 0f32A57060, %f275;
	mov.b32 	%r414, %f272;
	shl.b32 	%r415, %r414, 23;
	mov.b32 	%f277, %r415;
	ex2.approx.ftz.f32 	%f278, %f276;
	mul.f32 	%f279, %f278, %f277;
	add.f32 	%f280, %f268, %f279;
	sub.f32 	%f281, %f59, %f122;
	fma.rn.f32 	%f282, %f281, 0f3BBB989D, 0f3F000000;
	cvt.sat.f32.f32 	%f283, %f282;
	fma.rm.f32 	%f284, %f283, %f127, %f126;
	add.f32 	%f285, %f284, 0fCB40007F;
	neg.f32 	%f286, %f285;
	fma.rn.f32 	%f287, %f281, 0f3FB8AA3B, %f286;
	fma.rn.f32 	%f288, %f281, 0f32A57060, %f287;
	mov.b32 	%r416, %f284;
	shl.b32 	%r417, %r416, 23;
	mov.b32 	%f289, %r417;
	ex2.approx.ftz.f32 	%f290, %f288;
	mul.f32 	%f291, %f290, %f289;
	add.f32 	%f292, %f280, %f291;
	sub.f32 	%f293, %f63, %f122;
	fma.rn.f32 	%f294, %f293, 0f3BBB989D, 0f3F000000;
	cvt.sat.f32.f32 	%f295, %f294;
	fma.rm.f32 	%f296, %f295, %f127, %f126;
	add.f32 	%f297, %f296, 0fCB40007F;
	neg.f32 	%f298, %f297;
	fma.rn.f32 	%f299, %f293, 0f3FB8AA3B, %f298;
	fma.rn.f32 	%f300, %f293, 0f32A57060, %f299;
	mov.b32 	%r418, %f296;
	shl.b32 	%r419, %r418, 23;
	mov.b32 	%f301, %r419;
	ex2.approx.ftz.f32 	%f302, %f300;
	mul.f32 	%f303, %f302, %f301;
	add.f32 	%f304, %f292, %f303;
	sub.f32 	%f305, %f67, %f122;
	fma.rn.f32 	%f306, %f305, 0f3BBB989D, 0f3F000000;
	cvt.sat.f32.f32 	%f307, %f306;
	fma.rm.f32 	%f308, %f307, %f127, %f126;
	add.f32 	%f309, %f308, 0fCB40007F;
	neg.f32 	%f310, %f309;
	fma.rn.f32 	%f311, %f305, 0f3FB8AA3B, %f310;
	fma.rn.f32 	%f312, %f305, 0f32A57060, %f311;
	mov.b32 	%r420, %f308;
	shl.b32 	%r421, %r420, 23;
	mov.b32 	%f313, %r421;
	ex2.approx.ftz.f32 	%f314, %f312;
	mul.f32 	%f315, %f314, %f313;
	add.f32 	%f316, %f304, %f315;
	sub.f32 	%f317, %f71, %f122;
	fma.rn.f32 	%f318, %f317, 0f3BBB989D, 0f3F000000;
	cvt.sat.f32.f32 	%f319, %f318;
	fma.rm.f32 	%f320, %f319, %f127, %f126;
	add.f32 	%f321, %f320, 0fCB40007F;
	neg.f32 	%f322, %f321;
	fma.rn.f32 	%f323, %f317, 0f3FB8AA3B, %f322;
	fma.rn.f32 	%f324, %f317, 0f32A57060, %f323;
	mov.b32 	%r422, %f320;
	shl.b32 	%r423, %r422, 23;
	mov.b32 	%f325, %r423;
	ex2.approx.ftz.f32 	%f326, %f324;
	mul.f32 	%f327, %f326, %f325;
	add.f32 	%f328, %f316, %f327;
	sub.f32 	%f329, %f75, %f122;
	fma.rn.f32 	%f330, %f329, 0f3BBB989D, 0f3F000000;
	cvt.sat.f32.f32 	%f331, %f330;
	fma.rm.f32 	%f332, %f331, %f127, %f126;
	add.f32 	%f333, %f332, 0fCB40007F;
	neg.f32 	%f334, %f333;
	fma.rn.f32 	%f335, %f329, 0f3FB8AA3B, %f334;
	fma.rn.f32 	%f336, %f329, 0f32A57060, %f335;
	mov.b32 	%r424, %f332;
	shl.b32 	%r425, %r424, 23;
	mov.b32 	%f337, %r425;
	ex2.approx.ftz.f32 	%f338, %f336;
	mul.f32 	%f339, %f338, %f337;
	add.f32 	%f340, %f328, %f339;
	sub.f32 	%f341, %f79, %f122;
	fma.rn.f32 	%f342, %f341, 0f3BBB989D, 0f3F000000;
	cvt.sat.f32.f32 	%f343, %f342;
	fma.rm.f32 	%f344, %f343, %f127, %f126;
	add.f32 	%f345, %f344, 0fCB40007F;
	neg.f32 	%f346, %f345;
	fma.rn.f32 	%f347, %f341, 0f3FB8AA3B, %f346;
	fma.rn.f32 	%f348, %f341, 0f32A57060, %f347;
	mov.b32 	%r426, %f344;
	shl.b32 	%r427, %r426, 23;
	mov.b32 	%f349, %r427;
	ex2.approx.ftz.f32 	%f350, %f348;
	mul.f32 	%f351, %f350, %f349;
	add.f32 	%f352, %f340, %f351;
	sub.f32 	%f353, %f83, %f122;
	fma.rn.f32 	%f354, %f353, 0f3BBB989D, 0f3F000000;
	cvt.sat.f32.f32 	%f355, %f354;
	fma.rm.f32 	%f356, %f355, %f127, %f126;
	add.f32 	%f357, %f356, 0fCB40007F;
	neg.f32 	%f358, %f357;
	fma.rn.f32 	%f359, %f353, 0f3FB8AA3B, %f358;
	fma.rn.f32 	%f360, %f353, 0f32A57060, %f359;
	mov.b32 	%r428, %f356;
	shl.b32 	%r429, %r428, 23;
	mov.b32 	%f361, %r429;
	ex2.approx.ftz.f32 	%f362, %f360;
	mul.f32 	%f363, %f362, %f361;
	add.f32 	%f364, %f352, %f363;
	sub.f32 	%f365, %f87, %f122;
	fma.rn.f32 	%f366, %f365, 0f3BBB989D, 0f3F000000;
	cvt.sat.f32.f32 	%f367, %f366;
	fma.rm.f32 	%f368, %f367, %f127, %f126;
	add.f32 	%f369, %f368, 0fCB40007F;
	neg.f32 	%f370, %f369;
	fma.rn.f32 	%f371, %f365, 0f3FB8AA3B, %f370;
	fma.rn.f32 	%f372, %f365, 0f32A57060, %f371;
	mov.b32 	%r430, %f368;
	shl.b32 	%r431, %r430, 23;
	mov.b32 	%f373, %r431;
	ex2.approx.ftz.f32 	%f374, %f372;
	mul.f32 	%f375, %f374, %f373;
	add.f32 	%f376, %f364, %f375;
	sub.f32 	%f377, %f91, %f122;
	fma.rn.f32 	%f378, %f377, 0f3BBB989D, 0f3F000000;
	cvt.sat.f32.f32 	%f379, %f378;
	fma.rm.f32 	%f380, %f379, %f127, %f126;
	add.f32 	%f381, %f380, 0fCB40007F;
	neg.f32 	%f382, %f381;
	fma.rn.f32 	%f383, %f377, 0f3FB8AA3B, %f382;
	fma.rn.f32 	%f384, %f377, 0f32A57060, %f383;
	mov.b32 	%r432, %f380;
	shl.b32 	%r433, %r432, 23;
	mov.b32 	%f385, %r433;
	ex2.approx.ftz.f32 	%f386, %f384;
	mul.f32 	%f387, %f386, %f385;
	add.f32 	%f388, %f376, %f387;
	sub.f32 	%f389, %f95, %f122;
	fma.rn.f32 	%f390, %f389, 0f3BBB989D, 0f3F000000;
	cvt.sat.f32.f32 	%f391, %f390;
	fma.rm.f32 	%f392, %f391, %f127, %f126;
	add.f32 	%f393, %f392, 0fCB40007F;
	neg.f32 	%f394, %f393;
	fma.rn.f32 	%f395, %f389, 0f3FB8AA3B, %f394;
	fma.rn.f32 	%f396, %f389, 0f32A57060, %f395;
	mov.b32 	%r434, %f392;
	shl.b32 	%r435, %r434, 23;
	mov.b32 	%f397, %r435;
	ex2.approx.ftz.f32 	%f398, %f396;
	mul.f32 	%f399, %f398, %f397;
	add.f32 	%f400, %f388, %f399;
	sub.f32 	%f401, %f99, %f122;
	fma.rn.f32 	%f402, %f401, 0f3BBB989D, 0f3F000000;
	cvt.sat.f32.f32 	%f403, %f402;
	fma.rm.f32 	%f404, %f403, %f127, %f126;
	add.f32 	%f405, %f404, 0fCB40007F;
	neg.f32 	%f406, %f405;
	fma.rn.f32 	%f407, %f401, 0f3FB8AA3B, %f406;
	fma.rn.f32 	%f408, %f401, 0f32A57060, %f407;
	mov.b32 	%r436, %f404;
	shl.b32 	%r437, %r436, 23;
	mov.b32 	%f409, %r437;
	ex2.approx.ftz.f32 	%f410, %f408;
	mul.f32 	%f411, %f410, %f409;
	add.f32 	%f412, %f400, %f411;
	sub.f32 	%f413, %f103, %f122;
	fma.rn.f32 	%f414, %f413, 0f3BBB989D, 0f3F000000;
	cvt.sat.f32.f32 	%f415, %f414;
	fma.rm.f32 	%f416, %f415, %f127, %f126;
	add.f32 	%f417, %f416, 0fCB40007F;
	neg.f32 	%f418, %f417;
	fma.rn.f32 	%f419, %f413, 0f3FB8AA3B, %f418;
	fma.rn.f32 	%f420, %f413, 0f32A57060, %f419;
	mov.b32 	%r438, %f416;
	shl.b32 	%r439, %r438, 23;
	mov.b32 	%f421, %r439;
	ex2.approx.ftz.f32 	%f422, %f420;
	mul.f32 	%f423, %f422, %f421;
	add.f32 	%f424, %f412, %f423;
	sub.f32 	%f425, %f107, %f122;
	fma.rn.f32 	%f426, %f425, 0f3BBB989D, 0f3F000000;
	cvt.sat.f32.f32 	%f427, %f426;
	fma.rm.f32 	%f428, %f427, %f127, %f126;
	add.f32 	%f429, %f428, 0fCB40007F;
	neg.f32 	%f430, %f429;
	fma.rn.f32 	%f431, %f425, 0f3FB8AA3B, %f430;
	fma.rn.f32 	%f432, %f425, 0f32A57060, %f431;
	mov.b32 	%r440, %f428;
	shl.b32 	%r441, %r440, 23;
	mov.b32 	%f433, %r441;
	ex2.approx.ftz.f32 	%f434, %f432;
	mul.f32 	%f435, %f434, %f433;
	add.f32 	%f436, %f424, %f435;
	sub.f32 	%f437, %f111, %f122;
	fma.rn.f32 	%f438, %f437, 0f3BBB989D, 0f3F000000;
	cvt.sat.f32.f32 	%f439, %f438;
	fma.rm.f32 	%f440, %f439, %f127, %f126;
	add.f32 	%f441, %f440, 0fCB40007F;
	neg.f32 	%f442, %f441;
	fma.rn.f32 	%f443, %f437, 0f3FB8AA3B, %f442;
	fma.rn.f32 	%f444, %f437, 0f32A57060, %f443;
	mov.b32 	%r442, %f440;
	shl.b32 	%r443, %r442, 23;
	mov.b32 	%f445, %r443;
	ex2.approx.ftz.f32 	%f446, %f444;
	mul.f32 	%f447, %f446, %f445;
	add.f32 	%f448, %f436, %f447;
	mov.b32 	%r444, %f448;
	shfl.sync.bfly.b32	%r445|%p38, %r444, 16, 31, -1;
	mov.b32 	%f449, %r445;
	add.f32 	%f450, %f448, %f449;
	mov.b32 	%r446, %f450;
	shfl.sync.bfly.b32	%r447|%p39, %r446, 8, 31, -1;
	mov.b32 	%f451, %r447;
	add.f32 	%f452, %f450, %f451;
	mov.b32 	%r448, %f452;
	shfl.sync.bfly.b32	%r449|%p40, %r448, 4, 31, -1;
	mov.b32 	%f453, %r449;
	add.f32 	%f454, %f452, %f453;
	mov.b32 	%r450, %f454;
	shfl.sync.bfly.b32	%r451|%p41, %r450, 2, 31, -1;
	mov.b32 	%f455, %r451;
	add.f32 	%f456, %f454, %f455;
	mov.b32 	%r452, %f456;
	shfl.sync.bfly.b32	%r453|%p42, %r452, 1, 31, -1;
	mov.b32 	%f457, %r453;
	add.f32 	%f458, %f456, %f457;
	div.rn.f32 	%f459, %f135, %f458;
	div.rn.f32 	%f460, %f147, %f458;
	div.rn.f32 	%f461, %f159, %f458;
	div.rn.f32 	%f462, %f171, %f458;
	div.rn.f32 	%f463, %f183, %f458;
	div.rn.f32 	%f464, %f195, %f458;
	div.rn.f32 	%f465, %f207, %f458;
	div.rn.f32 	%f466, %f219, %f458;
	div.rn.f32 	%f467, %f231, %f458;
	div.rn.f32 	%f468, %f243, %f458;
	div.rn.f32 	%f469, %f255, %f458;
	div.rn.f32 	%f470, %f267, %f458;
	div.rn.f32 	%f471, %f279, %f458;
	div.rn.f32 	%f472, %f291, %f458;
	div.rn.f32 	%f473, %f303, %f458;
	div.rn.f32 	%f474, %f315, %f458;
	div.rn.f32 	%f475, %f327, %f458;
	div.rn.f32 	%f476, %f339, %f458;
	div.rn.f32 	%f477, %f351, %f458;
	div.rn.f32 	%f478, %f363, %f458;
	div.rn.f32 	%f479, %f375, %f458;
	div.rn.f32 	%f480, %f387, %f458;
	div.rn.f32 	%f481, %f399, %f458;
	div.rn.f32 	%f482, %f411, %f458;
	div.rn.f32 	%f483, %f423, %f458;
	div.rn.f32 	%f484, %f435, %f458;
	div.rn.f32 	%f485, %f447, %f458;
	mad.lo.s64 	%rd195, %rd198, %rd7, %rd11;
	shl.b64 	%rd196, %rd195, 2;
	add.s64 	%rd197, %rd12, %rd196;
	st.global.f32 	[%rd197], %f459;
	st.global.f32 	[%rd197+128], %f460;
	st.global.f32 	[%rd197+256], %f461;
	st.global.f32 	[%rd197+384], %f462;
	st.global.f32 	[%rd197+512], %f463;
	st.global.f32 	[%rd197+640], %f464;
	st.global.f32 	[%rd197+768], %f465;
	st.global.f32 	[%rd197+896], %f466;
	st.global.f32 	[%rd197+1024], %f467;
	st.global.f32 	[%rd197+1152], %f468;
	st.global.f32 	[%rd197+1280], %f469;
	st.global.f32 	[%rd197+1408], %f470;
	st.global.f32 	[%rd197+1536], %f471;
	st.global.f32 	[%rd197+1664], %f472;
	st.global.f32 	[%rd197+1792], %f473;
	st.global.f32 	[%rd197+1920], %f474;
	st.global.f32 	[%rd197+2048], %f475;
	st.global.f32 	[%rd197+2176], %f476;
	st.global.f32 	[%rd197+2304], %f477;
	st.global.f32 	[%rd197+2432], %f478;
	st.global.f32 	[%rd197+2560], %f479;
	st.global.f32 	[%rd197+2688], %f480;
	st.global.f32 	[%rd197+2816], %f481;
	st.global.f32 	[%rd197+2944], %f482;
	st.global.f32 	[%rd197+3072], %f483;
	st.global.f32 	[%rd197+3200], %f484;
	st.global.f32 	[%rd197+3328], %f485;
	add.s64 	%rd198, %rd198, %rd13;
	setp.lt.s64 	%p43, %rd198, %rd25;
	@%p43 bra 	$L__BB428_4;
$L__BB428_5:
	ret;

}
	// .globl	_Z15SoftmaxWarpImplI22BroadcastScaleMaskLoadIffbLm3EiE11DirectStoreIffEfLi1ELi27ELi32ELi1ELb1EL9Algorithm0EEvT_T0_ll
.visible .entry _Z15SoftmaxWarpImplI22BroadcastScaleMaskLoadIffbLm3EiE11DirectStoreIffEfLi1ELi27ELi32ELi1ELb1EL9Algorithm0EEvT_T0_ll(
	.param .align 8 .b8 _Z15SoftmaxWarpImplI22BroadcastScaleMaskLoadIffbLm3EiE11DirectStoreIffEfLi1ELi27ELi32ELi1ELb1EL9Algorithm0EEvT_T0_ll_param_0[112],
	.param .align 8 .b8 _Z15SoftmaxWarpImplI22BroadcastScaleMaskLoadIffbLm3EiE11DirectStoreIffEfLi1ELi27ELi32ELi1ELb1EL9Algorithm0EEvT_T0_ll_param_1[16],
	.param .u64 _Z15SoftmaxWarpImplI22BroadcastScaleMaskLoadIffbLm3EiE11DirectStoreIffEfLi1ELi27ELi32ELi1ELb1EL9Algorithm0EEvT_T0_ll_param_2,
	.param .u64 _Z15SoftmaxWarpImplI22BroadcastScaleMaskLoadIffbLm3EiE11DirectStoreIffEfLi1ELi27ELi32ELi1ELb1EL9Algorithm0EEvT_T0_ll_param_3
)
{
	.reg .pred 	%p<176>;
	.reg .b16 	%rs<36>;
	.reg .b32 	%r<548>;
	.reg .b32 	%f<621>;
	.reg .b64 	%rd<253>;

	ld.param.u64 	%rd36, [_Z15SoftmaxWarpImplI22BroadcastScaleMaskLoadIffbLm3EiE11DirectStoreIffEfLi1ELi27ELi32ELi1ELb1EL9Algorithm0EEvT_T0_ll_param_1+8];
	ld.param.u64 	%rd35, [_Z15SoftmaxWarpImplI22BroadcastScaleMaskLoadIffbLm3EiE11DirectStoreIffEfLi1ELi27ELi32ELi1ELb1EL9Algorithm0EEvT_T0_ll_param_1];
	ld.param.v2.f32 	{%f138, %f139}, [_Z15SoftmaxWarpImplI22BroadcastScaleMaskLoadIffbLm3EiE11DirectStoreIffEfLi1ELi27ELi32ELi1ELb1EL9Algorithm0EEvT_T0_ll_param_0+104];
	ld.param.u64 	%rd34, [_Z15SoftmaxWarpImplI22BroadcastScaleMaskLoadIffbLm3EiE11DirectStoreIffEfLi1ELi27ELi32ELi1ELb1EL9Algorithm0EEvT_T0_ll_param_0+96];
	ld.param.u32 	%r11, [_Z15SoftmaxWarpImplI22BroadcastScaleMaskLoadIffbLm3EiE11DirectStoreIffEfLi1ELi27ELi32ELi1ELb1EL9Algorithm0EEvT_T0_ll_param_0+80];
	ld.param.v2.u32 	{%r9, %r10}, [_Z15SoftmaxWarpImplI22BroadcastScaleMaskLoadIffbLm3EiE11DirectStoreIffEfLi1ELi27ELi32ELi1ELb1EL9Algorithm0EEvT_T0_ll_param_0+72];
	ld.param.v2.u32 	{%r6, %r7}, [_Z15SoftmaxWarpImplI22BroadcastScaleMaskLoadIffbLm3EiE11DirectStoreIffEfLi1ELi27ELi32ELi1ELb1EL9Algorithm0EEvT_T0_ll_param_0+48];
	ld.param.u64 	%rd30, [_Z15SoftmaxWarpImplI22BroadcastScaleMaskLoadIffbLm3EiE11DirectStoreIffEfLi1ELi27ELi32ELi1ELb1EL9Algorithm0EEvT_T0_ll_param_0+32];
	ld.param.u64 	%rd29, [_Z15SoftmaxWarpImplI22BroadcastScaleMaskLoadIffbLm3EiE11DirectStoreIffEfLi1ELi27ELi32ELi1ELb1EL9Algorithm0EEvT_T0_ll_param_0+24];
	ld.param.u64 	%rd28, [_Z15SoftmaxWarpImplI22BroadcastScaleMaskLoadIffbLm3EiE11DirectStoreIffEfLi1ELi27ELi32ELi1ELb1EL9Algorithm0EEvT_T0_ll_param_0+16];
	ld.param.u64 	%rd27, [_Z15SoftmaxWarpImplI22BroadcastScaleMaskLoadIffbLm3EiE11DirectStoreIffEfLi1ELi27ELi32ELi1ELb1EL9Algorithm0EEvT_T0_ll_param_0+8];
	ld.param.u64 	%rd26, [_Z15SoftmaxWarpImplI22BroadcastScaleMaskLoadIffbLm3EiE11DirectStoreIffEfLi1ELi27ELi32ELi1ELb1EL9Algorithm0EEvT_T0_ll_param_0];
	ld.param.u64 	%rd38, [_Z15SoftmaxWarpImplI22BroadcastScaleMaskLoadIffbLm3EiE11DirectStoreIffEfLi1ELi27ELi32ELi1ELb1EL9Algorithm0EEvT_T0_ll_param_3];
	cvta.to.global.u64 	%rd1, %rd26;
	cvta.to.global.u64 	%rd2, %rd27;
	setp.lt.s64 	%p1, %rd38, 865;
	@%p1 bra 	$L__BB429_2;
	mov.u64 	%rd39, $str;
	cvta.global.u64 	%rd40, %rd39;
	mov.u64 	%rd41, $str$1;
	cvta.global.u64 	%rd42, %rd41;
	mov.u64 	%rd43, __unnamed_420;
	cvta.global.u64 	%rd44, %rd43;
	{ // callseq 419, 0
	.param .b64 param0;
	st.param.b64 	[param0], %rd40;
	.param .b64 param1;
	st.param.b64 	[param1], %rd42;
	.param .b32 param2;
	st.param.b32 	[param2], 254;
	.param .b64 param3;
	st.param.b64 	[param3], %rd44;
	.param .b64 param4;
	st.param.b64 	[param4], 1;
	call.uni 
	__assertfail, 
	(
	param0, 
	param1, 
	param2, 
	param3, 
	param4
	);
	} // callseq 419
$L__BB429_2:
	ld.param.u64 	%rd250, [_Z15SoftmaxWarpImplI22BroadcastScaleMaskLoadIffbLm3EiE11DirectStoreIffEfLi1ELi27ELi32ELi1ELb1EL9Algorithm0EEvT_T0_ll_param_2];
	mov.u32 	%r22, %ctaid.x;
	mov.u32 	%r23, %ntid.y;
	mov.u32 	%r24, %tid.y;
	mad.lo.s32 	%r25, %r22, %r23, %r24;
	cvt.s64.s32 	%rd252, %r25;
	setp.le.s64 	%p2, %rd250, %rd252;
	@%p2 bra 	$L__BB429_113;
	mov.u32 	%r26, %tid.x;
	add.s32 	%r27, %r26, 384;
	cvt.u64.u32 	%rd7, %r27;
	add.s32 	%r28, %r26, 416;
	cvt.u64.u32 	%rd8, %r28;
	add.s32 	%r29, %r26, 448;
	cvt.u64.u32 	%rd9, %r29;
	add.s32 	%r30, %r26, 480;
	cvt.u64.u32 	%rd10, %r30;
	add.s32 	%r31, %r26, 512;
	cvt.u64.u32 	%rd11, %r31;
	add.s32 	%r32, %r26, 544;
	cvt.u64.u32 	%rd12, %r32;
	add.s32 	%r33, %r26, 576;
	cvt.u64.u32 	%rd13, %r33;
	add.s32 	%r34, %r26, 608;
	cvt.u64.u32 	%rd14, %r34;
	add.s32 	%r35, %r26, 640;
	cvt.u64.u32 	%rd15, %r35;
	add.s32 	%r36, %r26, 672;
	cvt.u64.u32 	%rd16, %r36;
	add.s32 	%r37, %r26, 704;
	cvt.u64.u32 	%rd17, %r37;
	add.s32 	%r38, %r26, 736;
	cvt.u64.u32 	%rd18, %r38;
	add.s32 	%r55, %r26, 32;
$L__BB429_4:
	cvt.u64.u32 	%rd45, %r26;
	setp.le.s64 	%p3, %rd38, %rd45;
	mul.lo.s64 	%rd20, %rd34, %rd252;
	mov.f32 	%f567, 0fFF800000;
	mov.f32 	%f570, %f567;
	@%p3 bra 	$L__BB429_6;
	setp.eq.s64 	%p4, %rd30, 1;
	setp.eq.s64 	%p5, %rd29, 1;
	setp.eq.s64 	%p6, %rd28, 1;
	add.s64 	%rd47, %rd20, %rd45;
	cvt.u32.u64 	%r41, %rd47;
	div.s32 	%r42, %r41, %r6;
	mul.lo.s32 	%r43, %r42, %r6;
	sub.s32 	%r44, %r41, %r43;
	div.s32 	%r45, %r44, %r7;
	mul.lo.s32 	%r46, %r45, %r7;
	sub.s32 	%r47, %r44, %r46;
	selp.b32 	%r48, 0, %r42, %p6;
	selp.b32 	%r49, 0, %r45, %p5;
	selp.b32 	%r50, 0, %r47, %p4;
	mul.lo.s32 	%r51, %r9, %r48;
	mad.lo.s32 	%r52, %r10, %r49, %r51;
	mad.lo.s32 	%r53, %r11, %r50, %r52;
	shl.b64 	%rd48, %rd47, 32;
	shr.s64 	%rd49, %rd48, 30;
	add.s64 	%rd50, %rd1, %rd49;
	ld.global.f32 	%f141, [%rd50];
	cvt.s64.s32 	%rd51, %r53;
	add.s64 	%rd52, %rd2, %rd51;
	ld.global.u8 	%rs9, [%rd52];
	setp.eq.s16 	%p7, %rs9, 0;
	mul.f32 	%f142, %f141, %f139;
	selp.f32 	%f567, %f138, %f142, %p7;
	max.f32 	%f570, %f567, 0fFF800000;
$L__BB429_6:
	cvt.u64.u32 	%rd21, %r55;
	setp.le.s64 	%p8, %rd38, %rd21;
	mov.f32 	%f569, 0fFF800000;
	@%p8 bra 	$L__BB429_8;
	setp.eq.s64 	%p9, %rd30, 1;
	setp.eq.s64 	%p10, %rd29, 1;
	setp.eq.s64 	%p11, %rd28, 1;
	add.s64 	%rd53, %rd20, %rd21;
	cvt.u32.u64 	%r56, %rd53;
	div.s32 	%r57, %r56, %r6;
	mul.lo.s32 	%r58, %r57, %r6;
	sub.s32 	%r59, %r56, %r58;
	div.s32 	%r60, %r59, %r7;
	mul.lo.s32 	%r61, %r60, %r7;
	sub.s32 	%r62, %r59, %r61;
	selp.b32 	%r63, 0, %r57, %p11;
	selp.b32 	%r64, 0, %r60, %p10;
	selp.b32 	%r65, 0, %r62, %p9;
	mul.lo.s32 	%r66, %r9, %r63;
	mad.lo.s32 	%r67, %r10, %r64, %r66;
	mad.lo.s32 	%r68, %r11, %r65, %r67;
	shl.b64 	%rd54, %rd53, 32;
	shr.s64 	%rd55, %rd54, 30;
	add.s64 	%rd56, %rd1, %rd55;
	ld.global.f32 	%f144, [%rd56];
	cvt.s64.s32 	%rd57, %r68;
	add.s64 	%rd58, %rd2, %rd57;
	ld.global.u8 	%rs10, [%rd58];
	setp.eq.s16 	%p12, %rs10, 0;
	mul.f32 	%f145, %f144, %f139;
	selp.f32 	%f569, %f138, %f145, %p12;
	max.f32 	%f570, %f570, %f569;
$L__BB429_8:
	mov.u32 	%r69, %tid.x;
	add.s32 	%r70, %r69, 64;
	cvt.u64.u32 	%rd22, %r70;
	setp.le.s64 	%p13, %rd38, %rd22;
	mov.f32 	%f571, 0fFF800000;
	@%p13 bra 	$L__BB429_10;
	setp.eq.s64 	%p14, %rd30, 1;
	setp.eq.s64 	%p15, %rd29, 1;
	setp.eq.s64 	%p16, %rd28, 1;
	add.s64 	%rd59, %rd20, %rd22;
	cvt.u32.u64 	%r71, %rd59;
	div.s32 	%r72, %r71, %r6;
	mul.lo.s32 	%r73, %r72, %r6;
	sub.s32 	%r74, %r71, %r73;
	div.s32 	%r75, %r74, %r7;
	mul.lo.s32 	%r76, %r75, %r7;
	sub.s32 	%r77, %r74, %r76;
	selp.b32 	%r78, 0, %r72, %p16;
	selp.b32 	%r79, 0, %r75, %p15;
	selp.b32 	%r80, 0, %r77, %p14;
	mul.lo.s32 	%r81, %r9, %r78;
	mad.lo.s32 	%r82, %r10, %r79, %r81;
	mad.lo.s32 	%r83, %r11, %r80, %r82;
	shl.b64 	%rd60, %rd59, 32;
	shr.s64 	%rd61, %rd60, 30;
	add.s64 	%rd62, %rd1, %rd61;
	ld.global.f32 	%f147, [%rd62];
	cvt.s64.s32 	%rd63, %r83;
	add.s64 	%rd64, %rd2, %rd63;
	ld.global.u8 	%rs11, [%rd64];
	setp.eq.s16 	%p17, %rs11, 0;
	mul.f32 	%f148, %f147, %f139;
	selp.f32 	%f571, %f138, %f148, %p17;
	max.f32 	%f570, %f570, %f571;
$L__BB429_10:
	add.s32 	%r85, %r69, 96;
	cvt.u64.u32 	%rd23, %r85;
	setp.le.s64 	%p18, %rd38, %rd23;
	mov.f32 	%f573, 0fFF800000;
	@%p18 bra 	$L__BB429_12;
	setp.eq.s64 	%p19, %rd30, 1;
	setp.eq.s64 	%p20, %rd29, 1;
	setp.eq.s64 	%p21, %rd28, 1;
	add.s64 	%rd65, %rd20, %rd23;
	cvt.u32.u64 	%r86, %rd65;
	div.s32 	%r87, %r86, %r6;
	mul.lo.s32 	%r88, %r87, %r6;
	sub.s32 	%r89, %r86, %r88;
	div.s32 	%r90, %r89, %r7;
	mul.lo.s32 	%r91, %r90, %r7;
	sub.s32 	%r92, %r89, %r91;
	selp.b32 	%r93, 0, %r87, %p21;
	selp.b32 	%r94, 0, %r90, %p20;
	selp.b32 	%r95, 0, %r92, %p19;
	mul.lo.s32 	%r96, %r9, %r93;
	mad.lo.s32 	%r97, %r10, %r94, %r96;
	mad.lo.s32 	%r98, %r11, %r95, %r97;
	shl.b64 	%rd66, %rd65, 32;
	shr.s64 	%rd67, %rd66, 30;
	add.s64 	%rd68, %rd1, %rd67;
	ld.global.f32 	%f150, [%rd68];
	cvt.s64.s32 	%rd69, %r98;
	add.s64 	%rd70, %rd2, %rd69;
	ld.global.u8 	%rs12, [%rd70];
	setp.eq.s16 	%p22, %rs12, 0;
	mul.f32 	%f151, %f150, %f139;
	selp.f32 	%f573, %f138, %f151, %p22;
	max.f32 	%f570, %f570, %f573;
$L__BB429_12:
	add.s32 	%r100, %r69, 128;
	cvt.u64.u32 	%rd71, %r100;
	setp.le.s64 	%p23, %rd38, %rd71;
	mov.f32 	%f575, 0fFF800000;
	@%p23 bra 	$L__BB429_14;
	setp.eq.s64 	%p24, %rd30, 1;
	setp.eq.s64 	%p25, %rd29, 1;
	setp.eq.s64 	%p26, %rd28, 1;
	add.s64 	%rd73, %rd20, %rd71;
	cvt.u32.u64 	%r103, %rd73;
	div.s32 	%r104, %r103, %r6;
	mul.lo.s32 	%r105, %r104, %r6;
	sub.s32 	%r106, %r103, %r105;
	div.s32 	%r107, %r106, %r7;
	mul.lo.s32 	%r108, %r107, %r7;
	sub.s32 	%r109, %r106, %r108;
	selp.b32 	%r110, 0, %r104, %p26;
	selp.b32 	%r111, 0, %r107, %p25;
	selp.b32 	%r112, 0, %r109, %p24;
	mul.lo.s32 	%r113, %r9, %r110;
	mad.lo.s32 	%r114, %r10, %r111, %r113;
	mad.lo.s32 	%r115, %r11, %r112, %r114;
	shl.b64 	%rd74, %rd73, 32;
	shr.s64 	%rd75, %rd74, 30;
	add.s64 	%rd76, %rd1, %rd75;
	ld.global.f32 	%f153, [%rd76];
	cvt.s64.s32 	%rd77, %r115;
	add.s64 	%rd78, %rd2, %rd77;
	ld.global.u8 	%rs13, [%rd78];
	setp.eq.s16 	%p27, %rs13, 0;
	mul.f32 	%f154, %f153, %f139;
	selp.f32 	%f575, %f138, %f154, %p27;
	max.f32 	%f570, %f570, %f575;
$L__BB429_14:
	add.s32 	%r117, %r69, 160;
	cvt.u64.u32 	%rd79, %r117;
	setp.le.s64 	%p28, %rd38, %rd79;
	mov.f32 	%f577, 0fFF800000;
	@%p28 bra 	$L__BB429_16;
	setp.eq.s64 	%p29, %rd30, 1;
	setp.eq.s64 	%p30, %rd29, 1;
	setp.eq.s64 	%p31, %rd28, 1;
	add.s64 	%rd81, %rd20, %rd79;
	cvt.u32.u64 	%r120, %rd81;
	div.s32 	%r121, %r120, %r6;
	mul.lo.s32 	%r122, %r121, %r6;
	sub.s32 	%r123, %r120, %r122;
	div.s32 	%r124, %r123, %r7;
	mul.lo.s32 	%r125, %r124, %r7;
	sub.s32 	%r126, %r123, %r125;
	selp.b32 	%r127, 0, %r121, %p31;
	selp.b32 	%r128, 0, %r124, %p30;
	selp.b32 	%r129, 0, %r126, %p29;
	mul.lo.s32 	%r130, %r9, %r127;
	mad.lo.s32 	%r131, %r10, %r128, %r130;
	mad.lo.s32 	%r132, %r11, %r129, %r131;
	shl.b64 	%rd82, %rd81, 32;
	shr.s64 	%rd83, %rd82, 30;
	add.s64 	%rd84, %rd1, %rd83;
	ld.global.f32 	%f156, [%rd84];
	cvt.s64.s32 	%rd85, %r132;
	add.s64 	%rd86, %rd2, %rd85;
	ld.global.u8 	%rs14, [%rd86];
	setp.eq.s16 	%p32, %rs14, 0;
	mul.f32 	%f157, %f156, %f139;
	selp.f32 	%f577, %f138, %f157, %p32;
	max.f32 	%f570, %f570, %f577;
$L__BB429_16:
	add.s32 	%r134, %r69, 192;
	cvt.u64.u32 	%rd87, %r134;
	setp.le.s64 	%p33, %rd38, %rd87;
	mov.f32 	%f579, 0fFF800000;
	@%p33 bra 	$L__BB429_18;
	setp.eq.s64 	%p34, %rd30, 1;
	setp.eq.s64 	%p35, %rd29, 1;
	setp.eq.s64 	%p36, %rd28, 1;
	add.s64 	%rd89, %rd20, %rd87;
	cvt.u32.u64 	%r137, %rd89;
	div.s32 	%r138, %r137, %r6;
	mul.lo.s32 	%r139, %r138, %r6;
	sub.s32 	%r140, %r137, %r139;
	div.s32 	%r141, %r140, %r7;
	mul.lo.s32 	%r142, %r141, %r7;
	sub.s32 	%r143, %r140, %r142;
	selp.b32 	%r144, 0, %r138, %p36;
	selp.b32 	%r145, 0, %r141, %p35;
	selp.b32 	%r146, 0, %r143, %p34;
	mul.lo.s32 	%r147, %r9, %r144;
	mad.lo.s32 	%r148, %r10, %r145, %r147;
	mad.lo.s32 	%r149, %r11, %r146, %r148;
	shl.b64 	%rd90, %rd89, 32;
	shr.s64 	%rd91, %rd90, 30;
	add.s64 	%rd92, %rd1, %rd91;
	ld.global.f32 	%f159, [%rd92];
	cvt.s64.s32 	%rd93, %r149;
	add.s64 	%rd94, %rd2, %rd93;
	ld.global.u8 	%rs15, [%rd94];
	setp.eq.s16 	%p37, %rs15, 0;
	mul.f32 	%f160, %f159, %f139;
	selp.f32 	%f579, %f138, %f160, %p37;
	max.f32 	%f570, %f570, %f579;
$L__BB429_18:
	add.s32 	%r151, %r69, 224;
	cvt.u64.u32 	%rd95, %r151;
	setp.le.s64 	%p38, %rd38, %rd95;
	mov.f32 	%f581, 0fFF800000;
	@%p38 bra 	$L__BB429_20;
	setp.eq.s64 	%p39, %rd30, 1;
	setp.eq.s64 	%p40, %rd29, 1;
	setp.eq.s64 	%p41, %rd28, 1;
	add.s64 	%rd97, %rd20, %rd95;
	cvt.u32.u64 	%r154, %rd97;
	div.s32 	%r155, %r154, %r6;
	mul.lo.s32 	%r156, %r155, %r6;
	sub.s32 	%r157, %r154, %r156;
	div.s32 	%r158, %r157, %r7;
	mul.lo.s32 	%r159, %r158, %r7;
	sub.s32 	%r160, %r157, %r159;
	selp.b32 	%r161, 0, %r155, %p41;
	selp.b32 	%r162, 0, %r158, %p40;
	selp.b32 	%r163, 0, %r160, %p39;
	mul.lo.s32 	%r164, %r9, %r161;
	mad.lo.s32 	%r165, %r10, %r162, %r164;
	mad.lo.s32 	%r166, %r11, %r163, %r165;
	shl.b64 	%rd98, %rd97, 32;
	shr.s64 	%rd99, %rd98, 30;
	add.s64 	%rd100, %rd1, %rd99;
	ld.global.f32 	%f162, [%rd100];
	cvt.s64.s32 	%rd101, %r166;
	add.s64 	%rd102, %rd2, %rd101;
	ld.global.u8 	%rs16, [%rd102];
	setp.eq.s16 	%p42, %rs16, 0;
	mul.f32 	%f163, %f162, %f139;
	selp.f32 	%f581, %f138, %f163, %p42;
	max.f32 	%f570, %f570, %f581;
$L__BB429_20:
	add.s32 	%r168, %r69, 256;
	cvt.u64.u32 	%rd103, %r168;
	setp.le.s64 	%p43, %rd38, %rd103;
	mov.f32 	%f583, 0fFF800000;
	@%p43 bra 	$L__BB429_22;
	setp.eq.s64 	%p44, %rd30, 1;
	setp.eq.s64 	%p45, %rd29, 1;
	setp.eq.s64 	%p46, %rd28, 1;
	add.s64 	%rd105, %rd20, %rd103;
	cvt.u32.u64 	%r171, %rd105;
	div.s32 	%r172, %r171, %r6;
	mul.lo.s32 	%r173, %r172, %r6;
	sub.s32 	%r174, %r171, %r173;
	div.s32 	%r175, %r174, %r7;
	mul.lo.s32 	%r176, %r175, %r7;
	sub.s32 	%r177, %r174, %r176;
	selp.b32 	%r178, 0, %r172, %p46;
	selp.b32 	%r179, 0, %r175, %p45;
	selp.b32 	%r180, 0, %r177, %p44;
	mul.lo.s32 	%r181, %r9, %r178;
	mad.lo.s32 	%r182, %r10, %r179, %r181;
	mad.lo.s32 	%r183, %r11, %r180, %r182;
	shl.b64 	%rd106, %rd105, 32;
	shr.s64 	%rd107, %rd106, 30;
	add.s64 	%rd108, %rd1, %rd107;
	ld.global.f32 	%f165, [%rd108];
	cvt.s64.s32 	%rd109, %r183;
	add.s64 	%rd110, %rd2, %rd109;
	ld.global.u8 	%rs17, [%rd110];
	setp.eq.s16 	%p47, %rs17, 0;
	mul.f32 	%f166, %f165, %f139;
	selp.f32 	%f583, %f138, %f166, %p47;
	max.f32 	%f570, %f570, %f583;
$L__BB429_22:
	add.s32 	%r185, %r69, 288;
	cvt.u64.u32 	%rd111, %r185;
	setp.le.s64 	%p48, %rd38, %rd111;
	mov.f32 	%f585, 0fFF800000;
	@%p48 bra 	$L__BB429_24;
	setp.eq.s64 	%p49, %rd30, 1;
	setp.eq.s64 	%p50, %rd29, 1;
	setp.eq.s64 	%p51, %rd28, 1;
	add.s64 	%rd113, %rd20, %rd111;
	cvt.u32.u64 	%r188, %rd113;
	div.s32 	%r189, %r188, %r6;
	mul.lo.s32 	%r190, %r189, %r6;
	sub.s32 	%r191, %r188, %r190;
	div.s32 	%r192, %r191, %r7;
	mul.lo.s32 	%r193, %r192, %r7;
	sub.s32 	%r194, %r191, %r193;
	selp.b32 	%r195, 0, %r189, %p51;
	selp.b32 	%r196, 0, %r192, %p50;
	selp.b32 	%r197, 0, %r194, %p49;
	mul.lo.s32 	%r198, %r9, %r195;
	mad.lo.s32 	%r199, %r10, %r196, %r198;
	mad.lo.s32 	%r200, %r11, %r197, %r199;
	shl.b64 	%rd114, %rd113, 32;
	shr.s64 	%rd115, %rd114, 30;
	add.s64 	%rd116, %rd1, %rd115;
	ld.global.f32 	%f168, [%rd116];
	cvt.s64.s32 	%rd117, %r200;
	add.s64 	%rd118, %rd2, %rd117;
	ld.global.u8 	%rs18, [%rd118];
	setp.eq.s16 	%p52, %rs18, 0;
	mul.f32 	%f169, %f168, %f139;
	selp.f32 	%f585, %f138, %f169, %p52;
	max.f32 	%f570, %f570, %f585;
$L__BB429_24:
	add.s32 	%r202, %r69, 320;
	cvt.u64.u32 	%rd119, %r202;
	setp.le.s64 	%p53, %rd38, %rd119;
	mov.f32 	%f587, 0fFF800000;
	@%p53 bra 	$L__BB429_26;
	setp.eq.s64 	%p54, %rd30, 1;
	setp.eq.s64 	%p55, %rd29, 1;
	setp.eq.s64 	%p56, %rd28, 1;
	add.s64 	%rd121, %rd20, %rd119;
	cvt.u32.u64 	%r205, %rd121;
	div.s32 	%r206, %r205, %r6;
	mul.lo.s32 	%r207, %r206, %r6;
	sub.s32 	%r208, %r205, %r207;
	div.s32 	%r209, %r208, %r7;
	mul.lo.s32 	%r210, %r209, %r7;
	sub.s32 	%r211, %r208, %r210;
	selp.b32 	%r212, 0, %r206, %p56;
	selp.b32 	%r213, 0, %r209, %p55;
	selp.b32 	%r214, 0, %r211, %p54;
	mul.lo.s32 	%r215, %r9, %r212;
	mad.lo.s32 	%r216, %r10, %r213, %r215;
	mad.lo.s32 	%r217, %r11, %r214, %r216;
	shl.b64 	%rd122, %rd121, 32;
	shr.s64 	%rd123, %rd122, 30;
	add.s64 	%rd124, %rd1, %rd123;
	ld.global.f32 	%f171, [%rd124];
	cvt.s64.s32 	%rd125, %r217;
	add.s64 	%rd126, %rd2, %rd125;
	ld.global.u8 	%rs19, [%rd126];
	setp.eq.s16 	%p57, %rs19, 0;
	mul.f32 	%f172, %f171, %f139;
	selp.f32 	%f587, %f138, %f172, %p57;
	max.f32 	%f570, %f570, %f587;
$L__BB429_26:
	add.s32 	%r219, %r69, 352;
	cvt.u64.u32 	%rd127, %r219;
	setp.le.s64 	%p58, %rd38, %rd127;
	mov.f32 	%f589, 0fFF800000;
	@%p58 bra 	$L__BB429_28;
	setp.eq.s64 	%p59, %rd30, 1;
	setp.eq.s64 	%p60, %rd29, 1;
	setp.eq.s64 	%p61, %rd28, 1;
	add.s64 	%rd129, %rd20, %rd127;
	cvt.u32.u64 	%r222, %rd129;
	div.s32 	%r223, %r222, %r6;
	mul.lo.s32 	%r224, %r223, %r6;
	sub.s32 	%r225, %r222, %r224;
	div.s32 	%r226, %r225, %r7;
	mul.lo.s32 	%r227, %r226, %r7;
	sub.s32 	%r228, %r225, %r227;
	selp.b32 	%r229, 0, %r223, %p61;
	selp.b32 	%r230, 0, %r226, %p60;
	selp.b32 	%r231, 0, %r228, %p59;
	mul.lo.s32 	%r232, %r9, %r229;
	mad.lo.s32 	%r233, %r10, %r230, %r232;
	mad.lo.s32 	%r234, %r11, %r231, %r233;
	shl.b64 	%rd130, %rd129, 32;
	shr.s64 	%rd131, %rd130, 30;
	add.s64 	%rd132, %rd1, %rd131;
	ld.global.f32 	%f174, [%rd132];
	cvt.s64.s32 	%rd133, %r234;
	add.s64 	%rd134, %rd2, %rd133;
	ld.global.u8 	%rs20, [%rd134];
	setp.eq.s16 	%p62, %rs20, 0;
	mul.f32 	%f175, %f174, %f139;
	selp.f32 	%f589, %f138, %f175, %p62;
	max.f32 	%f570, %f570, %f589;
$L__BB429_28:
	setp.le.s64 	%p63, %rd38, %rd7;
	mov.f32 	%f591, 0fFF800000;
	@%p63 bra 	$L__BB429_30;
	setp.eq.s64 	%p64, %rd30, 1;
	setp.eq.s64 	%p65, %rd29, 1;
	setp.eq.s64 	%p66, %rd28, 1;
	add.s64 	%rd135, %rd20, %rd7;
	cvt.u32.u64 	%r235, %rd135;
	div.s32 	%r236, %r235, %r6;
	mul.lo.s32 	%r237, %r236, %r6;
	sub.s32 	%r238, %r235, %r237;
	div.s32 	%r239, %r238, %r7;
	mul.lo.s32 	%r240, %r239, %r7;
	sub.s32 	%r241, %r238, %r240;
	selp.b32 	%r242, 0, %r236, %p66;
	selp.b32 	%r243, 0, %r239, %p65;
	selp.b32 	%r244, 0, %r241, %p64;
	mul.lo.s32 	%r245, %r9, %r242;
	mad.lo.s32 	%r246, %r10, %r243, %r245;
	mad.lo.s32 	%r247, %r11, %r244, %r246;
	shl.b64 	%rd136, %rd135, 32;
	shr.s64 	%rd137, %rd136, 30;
	add.s64 	%rd138, %rd1, %rd137;
	ld.global.f32 	%f177, [%rd138];
	cvt.s64.s32 	%rd139, %r247;
	add.s64 	%rd140, %rd2, %rd139;
	ld.global.u8 	%rs21, [%rd140];
	setp.eq.s16 	%p67, %rs21, 0;
	mul.f32 	%f178, %f177, %f139;
	selp.f32 	%f591, %f138, %f178, %p67;
	max.f32 	%f570, %f570, %f591;
$L__BB429_30:
	setp.le.s64 	%p68, %rd38, %rd8;
	mov.f32 	%f593, 0fFF800000;
	@%p68 bra 	$L__BB429_32;
	setp.eq.s64 	%p69, %rd30, 1;
	setp.eq.s64 	%p70, %rd29, 1;
	setp.eq.s64 	%p71, %rd28, 1;
	add.s64 	%rd141, %rd20, %rd8;
	cvt.u32.u64 	%r248, %rd141;
	div.s32 	%r249, %r248, %r6;
	mul.lo.s32 	%r250, %r249, %r6;
	sub.s32 	%r251, %r248, %r250;
	div.s32 	%r252, %r251, %r7;
	mul.lo.s32 	%r253, %r252, %r7;
	sub.s32 	%r254, %r251, %r253;
	selp.b32 	%r255, 0, %r249, %p71;
	selp.b32 	%r256, 0, %r252, %p70;
	selp.b32 	%r257, 0, %r254, %p69;
	mul.lo.s32 	%r258, %r9, %r255;
	mad.lo.s32 	%r259, %r10, %r256, %r258;
	mad.lo.s32 	%r260, %r11, %r257, %r259;
	shl.b64 	%rd142, %rd141, 32;
	shr.s64 	%rd143, %rd142, 30;
	add.s64 	%rd144, %rd1, %rd143;
	ld.global.f32 	%f180, [%rd144];
	cvt.s64.s32 	%rd145, %r260;
	add.s64 	%rd146, %rd2, %rd145;
	ld.global.u8 	%rs22, [%rd146];
	setp.eq.s16 	%p72, %rs22, 0;
	mul.f32 	%f181, %f180, %f139;
	selp.f32 	%f593, %f138, %f181, %p72;
	max.f32 	%f570, %f570, %f593;
$L__BB429_32:
	setp.le.s64 	%p73, %rd38, %rd9;
	mov.f32 	%f595, 0fFF800000;
	@%p73 bra 	$L__BB429_34;
	setp.eq.s64 	%p74, %rd30, 1;
	setp.eq.s64 	%p75, %rd29, 1;
	setp.eq.s64 	%p76, %rd28, 1;
	add.s64 	%rd147, %rd20, %rd9;
	cvt.u32.u64 	%r261, %rd147;
	div.s32 	%r262, %r261, %r6;
	mul.lo.s32 	%r263, %r262, %r6;
	sub.s32 	%r264, %r261, %r263;
	div.s32 	%r265, %r264, %r7;
	mul.lo.s32 	%r266, %r265, %r7;
	sub.s32 	%r267, %r264, %r266;
	selp.b32 	%r268, 0, %r262, %p76;
	selp.b32 	%r269, 0, %r265, %p75;
	selp.b32 	%r270, 0, %r267, %p74;
	mul.lo.s32 	%r271, %r9, %r268;
	mad.lo.s32 	%r272, %r10, %r269, %r271;
	mad.lo.s32 	%r273, %r11, %r270, %r272;
	shl.b64 	%rd148, %rd147, 32;
	shr.s64 	%rd149, %rd148, 30;
	add.s64 	%rd150, %rd1, %rd149;
	ld.global.f32 	%f183, [%rd150];
	cvt.s64.s32 	%rd151, %r273;
	add.s64 	%rd152, %rd2, %rd151;
	ld.global.u8 	%rs23, [%rd152];
	setp.eq.s16 	%p77, %rs23, 0;
	mul.f32 	%f184, %f183, %f139;
	selp.f32 	%f595, %f138, %f184, %p77;
	max.f32 	%f570, %f570, %f595;
$L__BB429_34:
	setp.le.s64 	%p78, %rd38, %rd10;
	mov.f32 	%f597, 0fFF800000;
	@%p78 bra 	$L__BB429_36;
	setp.eq.s64 	%p79, %rd30, 1;
	setp.eq.s64 	%p80, %rd29, 1;
	setp.eq.s64 	%p81, %rd28, 1;
	add.s64 	%rd153, %rd20, %rd10;
	cvt.u32.u64 	%r274, %rd153;
	div.s32 	%r275, %r274, %r6;
	mul.lo.s32 	%r276, %r275, %r6;
	sub.s32 	%r277, %r274, %r276;
	div.s32 	%r278, %r277, %r7;
	mul.lo.s32 	%r279, %r278, %r7;
	sub.s32 	%r280, %r277, %r279;
	selp.b32 	%r281, 0, %r275, %p81;
	selp.b32 	%r282, 0, %r278, %p80;
	selp.b32 	%r283, 0, %r280, %p79;
	mul.lo.s32 	%r284, %r9, %r281;
	mad.lo.s32 	%r285, %r10, %r282, %r284;
	mad.lo.s32 	%r286, %r11, %r283, %r285;
	shl.b64 	%rd154, %rd153, 32;
	shr.s64 	%rd155, %rd154, 30;
	add.s64 	%rd156, %rd1, %rd155;
	ld.global.f32 	%f186, [%rd156];
	cvt.s64.s32 	%rd157, %r286;
	add.s64 	%rd158, %rd2, %rd157;
	ld.global.u8 	%rs24, [%rd158];
	setp.eq.s16 	%p82, %rs24, 0;
	mul.f32 	%f187, %f186, %f139;
	selp.f32 	%f597, %f138, %f187, %p82;
	max.f32 	%f570, %f570, %f597;
$L__BB429_36:
	setp.le.s64 	%p83, %rd38, %rd11;
	mov.f32 	%f599, 0fFF800000;
	@%p83 bra 	$L__BB429_38;
	setp.eq.s64 	%p84, %rd30, 1;
	setp.eq.s64 	%p85, %rd29, 1;
	setp.eq.s64 	%p86, %rd28, 1;
	add.s64 	%rd159, %rd20, %rd11;
	cvt.u32.u64 	%r287, %rd159;
	div.s32 	%r288, %r287, %r6;
	mul.lo.s32 	%r289, %r288, %r6;
	sub.s32 	%r290, %r287, %r289;
	div.s32 	%r291, %r290, %r7;
	mul.lo.s32 	%r292, %r291, %r7;
	sub.s32 	%r293, %r290, %r292;
	selp.b32 	%r294, 0, %r288, %p86;
	selp.b32 	%r295, 0, %r291, %p85;
	selp.b32 	%r296, 0, %r293, %p84;
	mul.lo.s32 	%r297, %r9, %r294;
	mad.lo.s32 	%r298, %r10, %r295, %r297;
	mad.lo.s32 	%r299, %r11, %r296, %r298;
	shl.b64 	%rd160, %rd159, 32;
	shr.s64 	%rd161, %rd160, 30;
	add.s64 	%rd162, %rd1, %rd161;
	ld.global.f32 	%f189, [%rd162];
	cvt.s64.s32 	%rd163, %r299;
	add.s64 	%rd164, %rd2, %rd163;
	ld.global.u8 	%rs25, [%rd164];
	setp.eq.s16 	%p87, %rs25, 0;
	mul.f32 	%f190, %f189, %f139;
	selp.f32 	%f599, %f138, %f190, %p87;
	max.f32 	%f570, %f570, %f599;
$L__BB429_38:
	setp.le.s64 	%p88, %rd38, %rd12;
	mov.f32 	%f601, 0fFF800000;
	@%p88 bra 	$L__BB429_40;
	setp.eq.s64 	%p89, %rd30, 1;
	setp.eq.s64 	%p90, %rd29, 1;
	setp.eq.s64 	%p91, %rd28, 1;
	add.s64 	%rd165, %rd20, %rd12;
	cvt.u32.u64 	%r300, %rd165;
	div.s32 	%r301, %r300, %r6;
	mul.lo.s32 	%r302, %r301, %r6;
	sub.s32 	%r303, %r300, %r302;
	div.s32 	%r304, %r303, %r7;
	mul.lo.s32 	%r305, %r304, %r7;
	sub.s32 	%r306, %r303, %r305;
	selp.b32 	%r307, 0, %r301, %p91;
	selp.b32 	%r308, 0, %r304, %p90;
	selp.b32 	%r309, 0, %r306, %p89;
	mul.lo.s32 	%r310, %r9, %r307;
	mad.lo.s32 	%r311, %r10, %r308, %r310;
	mad.lo.s32 	%r312, %r11, %r309, %r311;
	shl.b64 	%rd166, %rd165, 32;
	shr.s64 	%rd167, %rd166, 30;
	add.s64 	%rd168, %rd1, %rd167;
	ld.global.f32 	%f192, [%rd168];
	cvt.s64.s32 	%rd169, %r312;
	add.s64 	%rd170, %rd2, %rd169;
	ld.global.u8 	%rs26, [%rd170];
	setp.eq.s16 	%p92, %rs26, 0;
	mul.f32 	%f193, %f192, %f139;
	selp.f32 	%f601, %f138, %f193, %p92;
	max.f32 	%f570, %f570, %f601;
$L__BB429_40:
	setp.le.s64 	%p93, %rd38, %rd13;
	mov.f32 	%f603, 0fFF800000;
	@%p93 bra 	$L__BB429_42;
	setp.eq.s64 	%p94, %rd30, 1;
	setp.eq.s64 	%p95, %rd29, 1;
	setp.eq.s64 	%p96, %rd28, 1;
	add.s64 	%rd171, %rd20, %rd13;
	cvt.u32.u64 	%r313, %rd171;
	div.s32 	%r314, %r313, %r6;
	mul.lo.s32 	%r315, %r314, %r6;
	sub.s32 	%r316, %r313, %r315;
	div.s32 	%r317, %r316, %r7;
	mul.lo.s32 	%r318, %r317, %r7;
	sub.s32 	%r319, %r316, %r318;
	selp.b32 	%r320, 0, %r314, %p96;
	selp.b32 	%r321, 0, %r317, %p95;
	selp.b32 	%r322, 0, %r319, %p94;
	mul.lo.s32 	%r323, %r9, %r320;
	mad.lo.s32 	%r324, %r10, %r321, %r323;
	mad.lo.s32 	%r325, %r11, %r322, %r324;
	shl.b64 	%rd172, %rd171, 32;
	shr.s64 	%rd173, %rd172, 30;
	add.s64 	%rd174, %rd1, %rd173;
	ld.global.f32 	%f195, [%rd174];
	cvt.s64.s32 	%rd175, %r325;
	add.s64 	%rd176, %rd2, %rd175;
	ld.global.u8 	%rs27, [%rd176];
	setp.eq.s16 	%p97, %rs27, 0;
	mul.f32 	%f196, %f195, %f139;
	selp.f32 	%f603, %f138, %f196, %p97;
	max.f32 	%f570, %f570, %f603;
$L__BB429_42:
	setp.le.s64 	%p98, %rd38, %rd14;
	mov.f32 	%f605, 0fFF800000;
	@%p98 bra 	$L__BB429_44;
	setp.eq.s64 	%p99, %rd30, 1;
	setp.eq.s64 	%p100, %rd29, 1;
	setp.eq.s64 	%p101, %rd28, 1;
	add.s64 	%rd177, %rd20, %rd14;
	cvt.u32.u64 	%r326, %rd177;
	div.s32 	%r327, %r326, %r6;
	mul.lo.s32 	%r328, %r327, %r6;
	sub.s32 	%r329, %r326, %r328;
	div.s32 	%r330, %r329, %r7;
	mul.lo.s32 	%r331, %r330, %r7;
	sub.s32 	%r332, %r329, %r331;
	selp.b32 	%r333, 0, %r327, %p101;
	selp.b32 	%r334, 0, %r330, %p100;
	selp.b32 	%r335, 0, %r332, %p99;
	mul.lo.s32 	%r336, %r9, %r333;
	mad.lo.s32 	%r337, %r10, %r334, %r336;
	mad.lo.s32 	%r338, %r11, %r335, %r337;
	shl.b64 	%rd178, %rd177, 32;
	shr.s64 	%rd179, %rd178, 30;
	add.s64 	%rd180, %rd1, %rd179;
	ld.global.f32 	%f198, [%rd180];
	cvt.s64.s32 	%rd181, %r338;
	add.s64 	%rd182, %rd2, %rd181;
	ld.global.u8 	%rs28, [%rd182];
	setp.eq.s16 	%p102, %rs28, 0;
	mul.f32 	%f199, %f198, %f139;
	selp.f32 	%f605, %f138, %f199, %p102;
	max.f32 	%f570, %f570, %f605;
$L__BB429_44:
	setp.le.s64 	%p103, %rd38, %rd15;
	mov.f32 	%f607, 0fFF800000;
	@%p103 bra 	$L__BB429_46;
	setp.eq.s64 	%p104, %rd30, 1;
	setp.eq.s64 	%p105, %rd29, 1;
	setp.eq.s64 	%p106, %rd28, 1;
	add.s64 	%rd183, %rd20, %rd15;
	cvt.u32.u64 	%r339, %rd183;
	div.s32 	%r340, %r339, %r6;
	mul.lo.s32 	%r341, %r340, %r6;
	sub.s32 	%r342, %r339, %r341;
	div.s32 	%r343, %r342, %r7;
	mul.lo.s32 	%r344, %r343, %r7;
	sub.s32 	%r345, %r342, %r344;
	selp.b32 	%r346, 0, %r340, %p106;
	selp.b32 	%r347, 0, %r343, %p105;
	selp.b32 	%r348, 0, %r345, %p104;
	mul.lo.s32 	%r349, %r9, %r346;
	mad.lo.s32 	%r350, %r10, %r347, %r349;
	mad.lo.s32 	%r351, %r11, %r348, %r350;
	shl.b64 	%rd184, %rd183, 32;
	shr.s64 	%rd185, %rd184, 30;
	add.s64 	%rd186, %rd1, %rd185;
	ld.global.f32 	%f201, [%rd186];
	cvt.s64.s32 	%rd187, %r351;
	add.s64 	%rd188, %rd2, %rd187;
	ld.global.u8 	%rs29, [%rd188];
	setp.eq.s16 	%p107, %rs29, 0;
	mul.f32 	%f202, %f201, %f139;
	selp.f32 	%f607, %f138, %f202, %p107;
	max.f32 	%f570, %f570, %f607;
$L__BB429_46:
	setp.le.s64 	%p108, %rd38, %rd16;
	mov.f32 	%f609, 0fFF800000;
	@%p108 bra 	$L__BB429_48;
	setp.eq.s64 	%p109, %rd30, 1;
	setp.eq.s64 	%p110, %rd29, 1;
	setp.eq.s64 	%p111, %rd28, 1;
	add.s64 	%rd189, %rd20, %rd16;
	cvt.u32.u64 	%r352, %rd189;
	div.s32 	%r353, %r352, %r6;
	mul.lo.s32 	%r354, %r353, %r6;
	sub.s32 	%r355, %r352, %r354;
	div.s32 	%r356, %r355, %r7;
	mul.lo.s32 	%r357, %r356, %r7;
	sub.s32 	%r358, %r355, %r357;
	selp.b32 	%r359, 0, %r353, %p111;
	selp.b32 	%r360, 0, %r356, %p110;
	selp.b32 	%r361, 0, %r358, %p109;
	mul.lo.s32 	%r362, %r9, %r359;
	mad.lo.s32 	%r363, %r10, %r360, %r362;
	mad.lo.s32 	%r364, %r11, %r361, %r363;
	shl.b64 	%rd190, %rd189, 32;
	shr.s64 	%rd191, %rd190, 30;
	add.s64 	%rd192, %rd1, %rd191;
	ld.global.f32 	%f204, [%rd192];
	cvt.s64.s32 	%rd193, %r364;
	add.s64 	%rd194, %rd2, %rd193;
	ld.global.u8 	%rs30, [%rd194];
	setp.eq.s16 	%p112, %rs30, 0;
	mul.f32 	%f205, %f204, %f139;
	selp.f32 	%f609, %f138, %f205, %p112;
	max.f32 	%f570, %f570, %f609;
$L__BB429_48:
	setp.le.s64 	%p113, %rd38, %rd17;
	mov.f32 	%f611, 0fFF800000;
	@%p113 bra 	$L__BB429_50;
	setp.eq.s64 	%p114, %rd30, 1;
	setp.eq.s64 	%p115, %rd29, 1;
	setp.eq.s64 	%p116, %rd28, 1;
	add.s64 	%rd195, %rd20, %rd17;
	cvt.u32.u64 	%r365, %rd195;
	div.s32 	%r366, %r365, %r6;
	mul.lo.s32 	%r367, %r366, %r6;
	sub.s32 	%r368, %r365, %r367;
	div.s32 	%r369, %r368, %r7;
	mul.lo.s32 	%r370, %r369, %r7;
	sub.s32 	%r371, %r368, %r370;
	selp.b32 	%r372, 0, %r366, %p116;
	selp.b32 	%r373, 0, %r369, %p115;
	selp.b32 	%r374, 0, %r371, %p114;
	mul.lo.s32 	%r375, %r9, %r372;
	mad.lo.s32 	%r376, %r10, %r373, %r375;
	mad.lo.s32 	%r377, %r11, %r374, %r376;
	shl.b64 	%rd196, %rd195, 32;
	shr.s64 	%rd197, %rd196, 30;
	add.s64 	%rd198, %rd1, %rd197;
	ld.global.f32 	%f207, [%rd198];
	cvt.s64.s32 	%rd199, %r377;
	add.s64 	%rd200, %rd2, %rd199;
	ld.global.u8 	%rs31, [%rd200];
	setp.eq.s16 	%p117, %rs31, 0;
	mul.f32 	%f208, %f207, %f139;
	selp.f32 	%f611, %f138, %f208, %p117;
	max.f32 	%f570, %f570, %f611;
$L__BB429_50:
	setp.le.s64 	%p118, %rd38, %rd18;
	mov.f32 	%f613, 0fFF800000;
	@%p118 bra 	$L__BB429_52;
	setp.eq.s64 	%p119, %rd30, 1;
	setp.eq.s64 	%p120, %rd29, 1;
	setp.eq.s64 	%p121, %rd28, 1;
	add.s64 	%rd201, %rd20, %rd18;
	cvt.u32.u64 	%r378, %rd201;
	div.s32 	%r379, %r378, %r6;
	mul.lo.s32 	%r380, %r379, %r6;
	sub.s32 	%r381, %r378, %r380;
	div.s32 	%r382, %r381, %r7;
	mul.lo.s32 	%r383, %r382, %r7;
	sub.s32 	%r384, %r381, %r383;
	selp.b32 	%r385, 0, %r379, %p121;
	selp.b32 	%r386, 0, %r382, %p120;
	selp.b32 	%r387, 0, %r384, %p119;
	mul.lo.s32 	%r388, %r9, %r385;
	mad.lo.s32 	%r389, %r10, %r386, %r388;
	mad.lo.s32 	%r390, %r11, %r387, %r389;
	shl.b64 	%rd202, %rd201, 32;
	shr.s64 	%rd203, %rd202, 30;
	add.s64 	%rd204, %rd1, %rd203;
	ld.global.f32 	%f210, [%rd204];
	cvt.s64.s32 	%rd205, %r390;
	add.s64 	%rd206, %rd2, %rd205;
	ld.global.u8 	%rs32, [%rd206];
	setp.eq.s16 	%p122, %rs32, 0;
	mul.f32 	%f211, %f210, %f139;
	selp.f32 	%f613, %f138, %f211, %p122;
	max.f32 	%f570, %f570, %f613;
$L__BB429_52:
	mov.u32 	%r391, %tid.x;
	add.s32 	%r392, %r391, 768;
	cvt.u64.u32 	%rd207, %r392;
	setp.le.s64 	%p123, %rd38, %rd207;
	mov.f32 	%f615, 0fFF800000;
	@%p123 bra 	$L__BB429_54;
	setp.eq.s64 	%p124, %rd30, 1;
	setp.eq.s64 	%p125, %rd29, 1;
	setp.eq.s64 	%p126, %rd28, 1;
	mov.u32 	%r393, %tid.x;
	add.s32 	%r394, %r393, 768;
	cvt.u64.u32 	%rd208, %r394;
	add.s64 	%rd209, %rd20, %rd208;
	cvt.u32.u64 	%r395, %rd209;
	div.s32 	%r396, %r395, %r6;
	mul.lo.s32 	%r397, %r396, %r6;
	sub.s32 	%r398, %r395, %r397;
	div.s32 	%r399, %r398, %r7;
	mul.lo.s32 	%r400, %r399, %r7;
	sub.s32 	%r401, %r398, %r400;
	selp.b32 	%r402, 0, %r396, %p126;
	selp.b32 	%r403, 0, %r399, %p125;
	selp.b32 	%r404, 0, %r401, %p124;
	mul.lo.s32 	%r405, %r9, %r402;
	mad.lo.s32 	%r406, %r10, %r403, %r405;
	mad.lo.s32 	%r407, %r11, %r404, %r406;
	shl.b64 	%rd210, %rd209, 32;
	shr.s64 	%rd211, %rd210, 30;
	add.s64 	%rd212, %rd1, %rd211;
	ld.global.f32 	%f213, [%rd212];
	cvt.s64.s32 	%rd213, %r407;
	add.s64 	%rd214, %rd2, %rd213;
	ld.global.u8 	%rs33, [%rd214];
	setp.eq.s16 	%p127, %rs33, 0;
	mul.f32 	%f214, %f213, %f139;
	selp.f32 	%f615, %f138, %f214, %p127;
	max.f32 	%f570, %f570, %f615;
$L__BB429_54:
	mov.u32 	%r408, %tid.x;
	add.s32 	%r409, %r408, 800;
	cvt.u64.u32 	%rd215, %r409;
	setp.le.s64 	%p128, %rd38, %rd215;
	mov.f32 	%f617, 0fFF800000;
	@%p128 bra 	$L__BB429_56;
	setp.eq.s64 	%p129, %rd30, 1;
	setp.eq.s64 	%p130, %rd29, 1;
	setp.eq.s64 	%p131, %rd28, 1;
	mov.u32 	%r410, %tid.x;
	add.s32 	%r411, %r410, 800;
	cvt.u64.u32 	%rd216, %r411;
	add.s64 	%rd217, %rd20, %rd216;
	cvt.u32.u64 	%r412, %rd217;
	div.s32 	%r413, %r412, %r6;
	mul.lo.s32 	%r414, %r413, %r6;
	sub.s32 	%r415, %r412, %r414;
	div.s32 	%r416, %r415, %r7;
	mul.lo.s32 	%r417, %r416, %r7;
	sub.s32 	%r418, %r415, %r417;
	selp.b32 	%r419, 0, %r413, %p131;
	selp.b32 	%r420, 0, %r416, %p130;
	selp.b32 	%r421, 0, %r418, %p129;
	mul.lo.s32 	%r422, %r9, %r419;
	mad.lo.s32 	%r423, %r10, %r420, %r422;
	mad.lo.s32 	%r424, %r11, %r421, %r423;
	shl.b64 	%rd218, %rd217, 32;
	shr.s64 	%rd219, %rd218, 30;
	add.s64 	%rd220, %rd1, %rd219;
	ld.global.f32 	%f216, [%rd220];
	cvt.s64.s32 	%rd221, %r424;
	add.s64 	%rd222, %rd2, %rd221;
	ld.global.u8 	%rs34, [%rd222];
	setp.eq.s16 	%p132, %rs34, 0;
	mul.f32 	%f217, %f216, %f139;
	selp.f32 	%f617, %f138, %f217, %p132;
	max.f32 	%f570, %f570, %f617;
$L__BB429_56:
	mov.u32 	%r425, %tid.x;
	add.s32 	%r426, %r425, 832;
	cvt.u64.u32 	%rd223, %r426;
	setp.le.s64 	%p133, %rd38, %rd223;
	mov.f32 	%f619, 0fFF800000;
	@%p133 bra 	$L__BB429_58;
	setp.eq.s64 	%p134, %rd30, 1;
	setp.eq.s64 	%p135, %rd29, 1;
	setp.eq.s64 	%p136, %rd28, 1;
	mov.u32 	%r427, %tid.x;
	add.s32 	%r428, %r427, 832;
	cvt.u64.u32 	%rd224, %r428;
	add.s64 	%rd225, %rd20, %rd224;
	cvt.u32.u64 	%r429, %rd225;
	div.s32 	%r430, %r429, %r6;
	mul.lo.s32 	%r431, %r430, %r6;
	sub.s32 	%r432, %r429, %r431;
	div.s32 	%r433, %r432, %r7;
	mul.lo.s32 	%r434, %r433, %r7;
	sub.s32 	%r435, %r432, %r434;
	selp.b32 	%r436, 0, %r430, %p136;
	selp.b32 	%r437, 0, %r433, %p135;
	selp.b32 	%r438, 0, %r435, %p134;
	mul.lo.s32 	%r439, %r9, %r436;
	mad.lo.s32 	%r440, %r10, %r437, %r439;
	mad.lo.s32 	%r441, %r11, %r438, %r440;
	shl.b64 	%rd226, %rd225, 32;
	shr.s64 	%rd227, %rd226, 30;
	add.s64 	%rd228, %rd1, %rd227;
	ld.global.f32 	%f219, [%rd228];
	cvt.s64.s32 	%rd229, %r441;
	add.s64 	%rd230, %rd2, %rd229;
	ld.global.u8 	%rs35, [%rd230];
	setp.eq.s16 	%p137, %rs35, 0;
	mul.f32 	%f220, %f219, %f139;
	selp.f32 	%f619, %f138, %f220, %p137;
	max.f32 	%f570, %f570, %f619;
$L__BB429_58:
	mov.u32 	%r442, %tid.x;
	cvt.u64.u32 	%rd231, %r442;
	setp.le.s64 	%p138, %rd38, %rd231;
	mov.b32 	%r443, %f570;
	shfl.sync.bfly.b32	%r444|%p139, %r443, 16, 31, -1;
	mov.b32 	%f221, %r444;
	max.f32 	%f222, %f570, %f221;
	mov.b32 	%r445, %f222;
	shfl.sync.bfly.b32	%r446|%p140, %r445, 8, 31, -1;
	mov.b32 	%f223, %r446;
	max.f32 	%f224, %f222, %f223;
	mov.b32 	%r447, %f224;
	shfl.sync.bfly.b32	%r448|%p141, %r447, 4, 31, -1;
	mov.b32 	%f225, %r448;
	max.f32 	%f226, %f224, %f225;
	mov.b32 	%r449, %f226;
	shfl.sync.bfly.b32	%r450|%p142, %r449, 2, 31, -1;
	mov.b32 	%f227, %r450;
	max.f32 	%f228, %f226, %f227;
	mov.b32 	%r451, %f228;
	shfl.sync.bfly.b32	%r452|%p143, %r451, 1, 31, -1;
	mov.b32 	%f229, %r452;
	max.f32 	%f230, %f228, %f229;
	sub.f32 	%f231, %f567, %f230;
	fma.rn.f32 	%f232, %f231, 0f3BBB989D, 0f3F000000;
	cvt.sat.f32.f32 	%f233, %f232;
	mov.f32 	%f234, 0f4B400001;
	mov.f32 	%f235, 0f437C0000;
	fma.rm.f32 	%f236, %f233, %f235, %f234;
	add.f32 	%f237, %f236, 0fCB40007F;
	neg.f32 	%f238, %f237;
	fma.rn.f32 	%f239, %f231, 0f3FB8AA3B, %f238;
	fma.rn.f32 	%f240, %f231, 0f32A57060, %f239;
	mov.b32 	%r453, %f236;
	shl.b32 	%r454, %r453, 23;
	mov.b32 	%f241, %r454;
	ex2.approx.ftz.f32 	%f242, %f240;
	mul.f32 	%f243, %f242, %f241;
	add.f32 	%f244, %f243, 0f00000000;
	sub.f32 	%f245, %f569, %f230;
	fma.rn.f32 	%f246, %f245, 0f3BBB989D, 0f3F000000;
	cvt.sat.f32.f32 	%f247, %f246;
	fma.rm.f32 	%f248, %f247, %f235, %f234;
	add.f32 	%f249, %f248, 0fCB40007F;
	neg.f32 	%f250, %f249;
	fma.rn.f32 	%f251, %f245, 0f3FB8AA3B, %f250;
	fma.rn.f32 	%f252, %f245, 0f32A57060, %f251;
	mov.b32 	%r455, %f248;
	shl.b32 	%r456, %r455, 23;
	mov.b32 	%f253, %r456;
	ex2.approx.ftz.f32 	%f254, %f252;
	mul.f32 	%f255, %f254, %f253;
	add.f32 	%f256, %f244, %f255;
	sub.f32 	%f257, %f571, %f230;
	fma.rn.f32 	%f258, %f257, 0f3BBB989D, 0f3F000000;
	cvt.sat.f32.f32 	%f259, %f258;
	fma.rm.f32 	%f260, %f259, %f235, %f234;
	add.f32 	%f261, %f260, 0fCB40007F;
	neg.f32 	%f262, %f261;
	fma.rn.f32 	%f263, %f257, 0f3FB8AA3B, %f262;
	fma.rn.f32 	%f264, %f257, 0f32A57060, %f263;
	mov.b32 	%r457, %f260;
	shl.b32 	%r458, %r457, 23;
	mov.b32 	%f265, %r458;
	ex2.approx.ftz.f32 	%f266, %f264;
	mul.f32 	%f267, %f266, %f265;
	add.f32 	%f268, %f256, %f267;
	sub.f32 	%f269, %f573, %f230;
	fma.rn.f32 	%f270, %f269, 0f3BBB989D, 0f3F000000;
	cvt.sat.f32.f32 	%f271, %f270;
	fma.rm.f32 	%f272, %f271, %f235, %f234;
	add.f32 	%f273, %f272, 0fCB40007F;
	neg.f32 	%f274, %f273;
	fma.rn.f32 	%f275, %f269, 0f3FB8AA3B, %f274;
	fma.rn.f32 	%f276, %f269, 0f32A57060, %f275;
	mov.b32 	%r459, %f272;
	shl.b32 	%r460, %r459, 23;
	mov.b32 	%f277, %r460;
	ex2.approx.ftz.f32 	%f278, %f276;
	mul.f32 	%f279, %f278, %f277;
	add.f32 	%f280, %f268, %f279;
	sub.f32 	%f281, %f575, %f230;
	fma.rn.f32 	%f282, %f281, 0f3BBB989D, 0f3F000000;
	cvt.sat.f32.f32 	%f283, %f282;
	fma.rm.f32 	%f284, %f283, %f235, %f234;
	add.f32 	%f285, %f284, 0fCB40007F;
	neg.f32 	%f286, %f285;
	fma.rn.f32 	%f287, %f281, 0f3FB8AA3B, %f286;
	fma.rn.f32 	%f288, %f281, 0f32A57060, %f287;
	mov.b32 	%r461, %f284;
	shl.b32 	%r462, %r461, 23;
	mov.b32 	%f289, %r462;
	ex2.approx.ftz.f32 	%f290, %f288;
	mul.f32 	%f291, %f290, %f289;
	add.f32 	%f292, %f280, %f291;
	sub.f32 	%f293, %f577, %f230;
	fma.rn.f32 	%f294, %f293, 0f3BBB989D, 0f3F000000;
	cvt.sat.f32.f32 	%f295, %f294;
	fma.rm.f32 	%f296, %f295, %f235, %f234;
	add.f32 	%f297, %f296, 0fCB40007F;
	neg.f32 	%f298, %f297;
	fma.rn.f32 	%f299, %f293, 0f3FB8AA3B, %f298;
	fma.rn.f32 	%f300, %f293, 0f32A57060, %f299;
	mov.b32 	%r463, %f296;
	shl.b32 	%r464, %r463, 23;
	mov.b32 	%f301, %r464;
	ex2.approx.ftz.f32 	%f302, %f300;
	mul.f32 	%f303, %f302, %f301;
	add.f32 	%f304, %f292, %f303;
	sub.f32 	%f305, %f579, %f230;
	fma.rn.f32 	%f306, %f305, 0f3BBB989D, 0f3F000000;
	cvt.sat.f32.f32 	%f307, %f306;
	fma.rm.f32 	%f308, %f307, %f235, %f234;
	add.f32 	%f309, %f308, 0fCB40007F;
	neg.f32 	%f310, %f309;
	fma.rn.f32 	%f311, %f305, 0f3FB8AA3B, %f310;
	fma.rn.f32 	%f312, %f305, 0f32A57060, %f311;
	mov.b32 	%r465, %f308;
	shl.b32 	%r466, %r465, 23;
	mov.b32 	%f313, %r466;
	ex2.approx.ftz.f32 	%f314, %f312;
	mul.f32 	%f315, %f314, %f313;
	add.f32 	%f316, %f304, %f315;
	sub.f32 	%f317, %f581, %f230;
	fma.rn.f32 	%f318, %f317, 0f3BBB989D, 0f3F000000;
	cvt.sat.f32.f32 	%f319, %f318;
	fma.rm.f32 	%f320, %f319, %f235, %f234;
	add.f32 	%f321, %f320, 0fCB40007F;
	neg.f32 	%f322, %f321;
	fma.rn.f32 	%f323, %f317, 0f3FB8AA3B, %f322;
	fma.rn.f32 	%f324, %f317, 0f32A57060, %f323;
	mov.b32 	%r467, %f320;
	shl.b32 	%r468, %r467, 23;
	mov.b32 	%f325, %r468;
	ex2.approx.ftz.f32 	%f326, %f324;
	mul.f32 	%f327, %f326, %f325;
	add.f32 	%f328, %f316, %f327;
	sub.f32 	%f329, %f583, %f230;
	fma.rn.f32 	%f330, %f329, 0f3BBB989D, 0f3F000000;
	cvt.sat.f32.f32 	%f331, %f330;
	fma.rm.f32 	%f332, %f331, %f235, %f234;
	add.f32 	%f333, %f332, 0fCB40007F;
	neg.f32 	%f334, %f333;
	fma.rn.f32 	%f335, %f329, 0f3FB8AA3B, %f334;
	fma.rn.f32 	%f336, %f329, 0f32A57060, %f335;
	mov.b32 	%r469, %f332;
	shl.b32 	%r470, %r469, 23;
	mov.b32 	%f337, %r470;
	ex2.approx.ftz.f32 	%f338, %f336;
	mul.f32 	%f339, %f338, %f337;
	add.f32 	%f340, %f328, %f339;
	sub.f32 	%f341, %f585, %f230;
	fma.rn.f32 	%f342, %f341, 0f3BBB989D, 0f3F000000;
	cvt.sat.f32.f32 	%f343, %f342;
	fma.rm.f32 	%f344, %f343, %f235, %f234;
	add.f32 	%f345, %f344, 0fCB40007F;
	neg.f32 	%f346, %f345;
	fma.rn.f32 	%f347, %f341, 0f3FB8AA3B, %f346;
	fma.rn.f32 	%f348, %f341, 0f32A57060, %f347;
	mov.b32 	%r471, %f344;
	shl.b32 	%r472, %r471, 23;
	mov.b32 	%f349, %r472;
	ex2.approx.ftz.f32 	%f350, %f348;
	mul.f32 	%f351, %f350, %f349;
	add.f32 	%f352, %f340, %f351;
	sub.f32 	%f353, %f587, %f230;
	fma.rn.f32 	%f354, %f353, 0f3BBB989D, 0f3F000000;
	cvt.sat.f32.f32 	%f355, %f354;
	fma.rm.f32 	%f356, %f355, %f235, %f234;
	add.f32 	%f357, %f356, 0fCB40007F;
	neg.f32 	%f358, %f357;
	fma.rn.f32 	%f359, %f353, 0f3FB8AA3B, %f358;
	fma.rn.f32 	%f360, %f353, 0f32A57060, %f359;
	mov.b32 	%r473, %f356;
	shl.b32 	%r474, %r473, 23;
	mov.b32 	%f361, %r474;
	ex2.approx.ftz.f32 	%f362, %f360;
	mul.f32 	%f363, %f362, %f361;
	add.f32 	%f364, %f352, %f363;
	sub.f32 	%f365, %f589, %f230;
	fma.rn.f32 	%f366, %f365, 0f3BBB989D, 0f3F000000;
	cvt.sat.f32.f32 	%f367, %f366;
	fma.rm.f32 	%f368, %f367, %f235, %f234;
	add.f32 	%f369, %f368, 0fCB40007F;
	neg.f32 	%f370, %f369;
	fma.rn.f32 	%f371, %f365, 0f3FB8AA3B, %f370;
	fma.rn.f32 	%f372, %f365, 0f32A57060, %f371;
	mov.b32 	%r475, %f368;
	shl.b32 	%r476, %r475, 23;
	mov.b32 	%f373, %r476;
	ex2.approx.ftz.f32 	%f374, %f372;
	mul.f32 	%f375, %f374, %f373;
	add.f32 	%f376, %f364, %f375;
	sub.f32 	%f377, %f591, %f230;
	fma.rn.f32 	%f378, %f377, 0f3BBB989D, 0f3F000000;
	cvt.sat.f32.f32 	%f379, %f378;
	fma.rm.f32 	%f380, %f379, %f235, %f234;
	add.f32 	%f381, %f380, 0fCB40007F;
	neg.f32 	%f382, %f381;
	fma.rn.f32 	%f383, %f377, 0f3FB8AA3B, %f382;
	fma.rn.f32 	%f384, %f377, 0f32A57060, %f383;
	mov.b32 	%r477, %f380;
	shl.b32 	%r478, %r477, 23;
	mov.b32 	%f385, %r478;
	ex2.approx.ftz.f32 	%f386, %f384;
	mul.f32 	%f387, %f386, %f385;
	add.f32 	%f388, %f376, %f387;
	sub.f32 	%f389, %f593, %f230;
	fma.rn.f32 	%f390, %f389, 0f3BBB989D, 0f3F000000;
	cvt.sat.f32.f32 	%f391, %f390;
	fma.rm.f32 	%f392, %f391, %f235, %f234;
	add.f32 	%f393, %f392, 0fCB40007F;
	neg.f32 	%f394, %f393;
	fma.rn.f32 	%f395, %f389, 0f3FB8AA3B, %f394;
	fma.rn.f32 	%f396, %f389, 0f32A57060, %f395;
	mov.b32 	%r479, %f392;
	shl.b32 	%r480, %r479, 23;
	mov.b32 	%f397, %r480;
	ex2.approx.ftz.f32 	%f398, %f396;
	mul.f32 	%f399, %f398, %f397;
	add.f32 	%f400, %f388, %f399;
	sub.f32 	%f401, %f595, %f230;
	fma.rn.f32 	%f402, %f401, 0f3BBB989D, 0f3F000000;
	cvt.sat.f32.f32 	%f403, %f402;
	fma.rm.f32 	%f404, %f403, %f235, %f234;
	add.f32 	%f405, %f404, 0fCB40007F;
	neg.f32 	%f406, %f405;
	fma.rn.f32 	%f407, %f401, 0f3FB8AA3B, %f406;
	fma.rn.f32 	%f408, %f401, 0f32A57060, %f407;
	mov.b32 	%r481, %f404;
	shl.b32 	%r482, %r481, 23;
	mov.b32 	%f409, %r482;
	ex2.approx.ftz.f32 	%f410, %f408;
	mul.f32 	%f411, %f410, %f409;
	add.f32 	%f412, %f400, %f411;
	sub.f32 	%f413, %f597, %f230;
	fma.rn.f32 	%f414, %f413, 0f3BBB989D, 0f3F000000;
	cvt.sat.f32.f32 	%f415, %f414;
	fma.rm.f32 	%f416, %f415, %f235, %f234;
	add.f32 	%f417, %f416, 0fCB40007F;
	neg.f32 	%f418, %f417;
	fma.rn.f32 	%f419, %f413, 0f3FB8AA3B, %f418;
	fma.rn.f32 	%f420, %f413, 0f32A57060, %f419;
	mov.b32 	%r483, %f416;
	shl.b32 	%r484, %r483, 23;
	mov.b32 	%f421, %r484;
	ex2.approx.ftz.f32 	%f422, %f420;
	mul.f32 	%f423, %f422, %f421;
	add.f32 	%f424, %f412, %f423;
	sub.f32 	%f425, %f599, %f230;
	fma.rn.f32 	%f426, %f425, 0f3BBB989D, 0f3F000000;
	cvt.sat.f32.f32 	%f427, %f426;
	fma.rm.f32 	%f428, %f427, %f235, %f234;
	add.f32 	%f429, %f428, 0fCB40007F;
	neg.f32 	%f430, %f429;
	fma.rn.f32 	%f431, %f425, 0f3FB8AA3B, %f430;
	fma.rn.f32 	%f432, %f425, 0f32A57060, %f431;
	mov.b32 	%r485, %f428;
	shl.b32 	%r486, %r485, 23;
	mov.b32 	%f433, %r486;
	ex2.approx.ftz.f32 	%f434, %f432;
	mul.f32 	%f435, %f434, %f433;
	add.f32 	%f436, %f424, %f435;
	sub.f32 	%f437, %f601, %f230;
	fma.rn.f32 	%f438, %f437, 0f3BBB989D, 0f3F000000;
	cvt.sat.f32.f32 	%f439, %f438;
	fma.rm.f32 	%f440, %f439, %f235, %f234;
	add.f32 	%f441, %f440, 0fCB40007F;
	neg.f32 	%f442, %f441;
	fma.rn.f32 	%f443, %f437, 0f3FB8AA3B, %f442;
	fma.rn.f32 	%f444, %f437, 0f32A57060, %f443;
	mov.b32 	%r487, %f440;
	shl.b32 	%r488, %r487, 23;
	mov.b32 	%f445, %r488;
	ex2.approx.ftz.f32 	%f446, %f444;
	mul.f32 	%f447, %f446, %f445;
	add.f32 	%f448, %f436, %f447;
	sub.f32 	%f449, %f603, %f230;
	fma.rn.f32 	%f450, %f449, 0f3BBB989D, 0f3F000000;
	cvt.sat.f32.f32 	%f451, %f450;
	fma.rm.f32 	%f452, %f451, %f235, %f234;
	add.f32 	%f453, %f452, 0fCB40007F;
	neg.f32 	%f454, %f453;
	fma.rn.f32 	%f455, %f449, 0f3FB8AA3B, %f454;
	fma.rn.f32 	%f456, %f449, 0f32A57060, %f455;
	mov.b32 	%r489, %f452;
	shl.b32 	%r490, %r489, 23;
	mov.b32 	%f457, %r490;
	ex2.approx.ftz.f32 	%f458, %f456;
	mul.f32 	%f459, %f458, %f457;
	add.f32 	%f460, %f448, %f459;
	sub.f32 	%f461, %f605, %f230;
	fma.rn.f32 	%f462, %f461, 0f3BBB989D, 0f3F000000;
	cvt.sat.f32.f32 	%f463, %f462;
	fma.rm.f32 	%f464, %f463, %f235, %f234;
	add.f32 	%f465, %f464, 0fCB40007F;
	neg.f32 	%f466, %f465;
	fma.rn.f32 	%f467, %f461, 0f3FB8AA3B, %f466;
	fma.rn.f32 	%f468, %f461, 0f32A57060, %f467;
	mov.b32 	%r491, %f464;
	shl.b32 	%r492, %r491, 23;
	mov.b32 	%f469, %r492;
	ex2.approx.ftz.f32 	%f470, %f468;
	mul.f32 	%f471, %f470, %f469;
	add.f32 	%f472, %f460, %f471;
	sub.f32 	%f473, %f607, %f230;
	fma.rn.f32 	%f474, %f473, 0f3BBB989D, 0f3F000000;
	cvt.sat.f32.f32 	%f475, %f474;
	fma.rm.f32 	%f476, %f475, %f235, %f234;
	add.f32 	%f477, %f476, 0fCB40007F;
	neg.f32 	%f478, %f477;
	fma.rn.f32 	%f479, %f473, 0f3FB8AA3B, %f478;
	fma.rn.f32 	%f480, %f473, 0f32A57060, %f479;
	mov.b32 	%r493, %f476;
	shl.b32 	%r494, %r493, 23;
	mov.b32 	%f481, %r494;
	ex2.approx.ftz.f32 	%f482, %f480;
	mul.f32 	%f483, %f482, %f481;
	add.f32 	%f484, %f472, %f483;
	sub.f32 	%f485, %f609, %f230;
	fma.rn.f32 	%f486, %f485, 0f3BBB989D, 0f3F000000;
	cvt.sat.f32.f32 	%f487, %f486;
	fma.rm.f32 	%f488, %f487, %f235, %f234;
	add.f32 	%f489, %f488, 0fCB40007F;
	neg.f32 	%f490, %f489;
	fma.rn.f32 	%f491, %f485, 0f3FB8AA3B, %f490;
	fma.rn.f32 	%f492, %f485, 0f32A57060, %f491;
	mov.b32 	%r495, %f488;
	shl.b32 	%r496, %r495, 23;
	mov.b32 	%f493, %r496;
	ex2.approx.ftz.f32 	%f494, %f492;
	mul.f32 	%f495, %f494, %f493;
	add.f32 	%f496, %f484, %f495;
	sub.f32 	%f497, %f611, %f230;
	fma.rn.f32 	%f498, %f497, 0f3BBB989D, 0f3F000000;
	cvt.sat.f32.f32 	%f499, %f498;
	fma.rm.f32 	%f500, %f499, %f235, %f234;
	add.f32 	%f501, %f500, 0fCB40007F;
	neg.f32 	%f502, %f501;
	fma.rn.f32 	%f503, %f497, 0f3FB8AA3B, %f502;
	fma.rn.f32 	%f504, %f497, 0f32A57060, %f503;
	mov.b32 	%r497, %f500;
	shl.b32 	%r498, %r497, 23;
	mov.b32 	%f505, %r498;
	ex2.approx.ftz.f32 	%f506, %f504;
	mul.f32 	%f507, %f506, %f505;
	add.f32 	%f508, %f496, %f507;
	sub.f32 	%f509, %f613, %f230;
	fma.rn.f32 	%f510, %f509, 0f3BBB989D, 0f3F000000;
	cvt.sat.f32.f32 	%f511, %f510;
	fma.rm.f32 	%f512, %f511, %f235, %f234;
	add.f32 	%f513, %f512, 0fCB40007F;
	neg.f32 	%f514, %f513;
	fma.rn.f32 	%f515, %f509, 0f3FB8AA3B, %f514;
	fma.rn.f32 	%f516, %f509, 0f32A57060, %f515;
	mov.b32 	%r499, %f512;
	shl.b32 	%r500, %r499, 23;
	mov.b32 	%f517, %r500;
	ex2.approx.ftz.f32 	%f518, %f516;
	mul.f32 	%f519, %f518, %f517;
	add.f32 	%f520, %f508, %f519;
	sub.f32 	%f521, %f615, %f230;
	fma.rn.f32 	%f522, %f521, 0f3BBB989D, 0f3F000000;
	cvt.sat.f32.f32 	%f523, %f522;
	fma.rm.f32 	%f524, %f523, %f235, %f234;
	add.f32 	%f525, %f524, 0fCB40007F;
	neg.f32 	%f526, %f525;
	fma.rn.f32 	%f527, %f521, 0f3FB8AA3B, %f526;
	fma.rn.f32 	%f528, %f521, 0f32A57060, %f527;
	mov.b32 	%r501, %f524;
	shl.b32 	%r502, %r501, 23;
	mov.b32 	%f529, %r502;
	ex2.approx.ftz.f32 	%f530, %f528;
	mul.f32 	%f531, %f530, %f529;
	add.f32 	%f532, %f520, %f531;
	sub.f32 	%f533, %f617, %f230;
	fma.rn.f32 	%f534, %f533, 0f3BBB989D, 0f3F000000;
	cvt.sat.f32.f32 	%f535, %f534;
	fma.rm.f32 	%f536, %f535, %f235, %f234;
	add.f32 	%f537, %f536, 0fCB40007F;
	neg.f32 	%f538, %f537;
	fma.rn.f32 	%f539, %f533, 0f3FB8AA3B, %f538;
	fma.rn.f32 	%f540, %f533, 0f32A57060, %f539;
	mov.b32 	%r503, %f536;
	shl.b32 	%r504, %r503, 23;
	mov.b32 	%f541, %r504;
	ex2.approx.ftz.f32 	%f542, %f540;
	mul.f32 	%f543, %f542, %f541;
	add.f32 	%f544, %f532, %f543;
	sub.f32 	%f545, %f619, %f230;
	fma.rn.f32 	%f546, %f545, 0f3BBB989D, 0f3F000000;
	cvt.sat.f32.f32 	%f547, %f546;
	fma.rm.f32 	%f548, %f547, %f235, %f234;
	add.f32 	%f549, %f548, 0fCB40007F;
	neg.f32 	%f550, %f549;
	fma.rn.f32 	%f551, %f545, 0f3FB8AA3B, %f550;
	fma.rn.f32 	%f552, %f545, 0f32A57060, %f551;
	mov.b32 	%r505, %f548;
	shl.b32 	%r506, %r505, 23;
	mov.b32 	%f553, %r506;
	ex2.approx.ftz.f32 	%f554, %f552;
	mul.f32 	%f555, %f554, %f553;
	add.f32 	%f556, %f544, %f555;
	mov.b32 	%r507, %f556;
	shfl.sync.bfly.b32	%r508|%p144, %r507, 16, 31, -1;
	mov.b32 	%f557, %r508;
	add.f32 	%f558, %f556, %f557;
	mov.b32 	%r509, %f558;
	shfl.sync.bfly.b32	%r510|%p145, %r509, 8, 31, -1;
	mov.b32 	%f559, %r510;
	add.f32 	%f560, %f558, %f559;
	mov.b32 	%r511, %f560;
	shfl.sync.bfly.b32	%r512|%p146, %r511, 4, 31, -1;
	mov.b32 	%f561, %r512;
	add.f32 	%f562, %f560, %f561;
	mov.b32 	%r513, %f562;
	shfl.sync.bfly.b32	%r514|%p147, %r513, 2, 31, -1;
	mov.b32 	%f563, %r514;
	add.f32 	%f564, %f562, %f563;
	mov.b32 	%r515, %f564;
	shfl.sync.bfly.b32	%r516|%p148, %r515, 1, 31, -1;
	mov.b32 	%f565, %r516;
	add.f32 	%f566, %f564, %f565;
	div.rn.f32 	%f111, %f243, %f566;
	div.rn.f32 	%f112, %f255, %f566;
	div.rn.f32 	%f113, %f267, %f566;
	div.rn.f32 	%f114, %f279, %f566;
	div.rn.f32 	%f115, %f291, %f566;
	div.rn.f32 	%f116, %f303, %f566;
	div.rn.f32 	%f117, %f315, %f566;
	div.rn.f32 	%f118, %f327, %f566;
	div.rn.f32 	%f119, %f339, %f566;
	div.rn.f32 	%f120, %f351, %f566;
	div.rn.f32 	%f121, %f363, %f566;
	div.rn.f32 	%f122, %f375, %f566;
	div.rn.f32 	%f123, %f387, %f566;
	div.rn.f32 	%f124, %f399, %f566;
	div.rn.f32 	%f125, %f411, %f566;
	div.rn.f32 	%f126, %f423, %f566;
	div.rn.f32 	%f127, %f435, %f566;
	div.rn.f32 	%f128, %f447, %f566;
	div.rn.f32 	%f129, %f459, %f566;
	div.rn.f32 	%f130, %f471, %f566;
	div.rn.f32 	%f131, %f483, %f566;
	div.rn.f32 	%f132, %f495, %f566;
	div.rn.f32 	%f133, %f507, %f566;
	div.rn.f32 	%f134, %f519, %f566;
	div.rn.f32 	%f135, %f531, %f566;
	div.rn.f32 	%f136, %f543, %f566;
	div.rn.f32 	%f137, %f555, %f566;
	mad.lo.s64 	%rd232, %rd252, %rd36, %rd231;
	cvta.to.global.u64 	%rd233, %rd35;
	shl.b64 	%rd234, %rd232, 2;
	add.s64 	%rd24, %rd233, %rd234;
	@%p138 bra 	$L__BB429_60;
	st.global.f32 	[%rd24], %f111;
$L__BB429_60:
	mov.u32 	%r517, %tid.x;
	add.s32 	%r518, %r517, 32;
	cvt.u64.u32 	%rd235, %r518;
	setp.le.s64 	%p149, %rd38, %rd235;
	@%p149 bra 	$L__BB429_62;
	st.global.f32 	[%rd24+128], %f112;
$L__BB429_62:
	mov.u32 	%r519, %tid.x;
	add.s32 	%r520, %r519, 64;
	cvt.u64.u32 	%rd236, %r520;
	setp.le.s64 	%p150, %rd38, %rd236;
	@%p150 bra 	$L__BB429_64;
	st.global.f32 	[%rd24+256], %f113;
$L__BB429_64:
	mov.u32 	%r521, %tid.x;
	add.s32 	%r522, %r521, 96;
	cvt.u64.u32 	%rd237, %r522;
	setp.le.s64 	%p151, %rd38, %rd237;
	@%p151 bra 	$L__BB429_66;
	st.global.f32 	[%rd24+384], %f114;
$L__BB429_66:
	mov.u32 	%r523, %tid.x;
	add.s32 	%r524, %r523, 128;
	cvt.u64.u32 	%rd238, %r524;
	setp.le.s64 	%p152, %rd38, %rd238;
	@%p152 bra 	$L__BB429_68;
	st.global.f32 	[%rd24+512], %f115;
$L__BB429_68:
	mov.u32 	%r525, %tid.x;
	add.s32 	%r526, %r525, 160;
	cvt.u64.u32 	%rd239, %r526;
	setp.le.s64 	%p153, %rd38, %rd239;
	@%p153 bra 	$L__BB429_70;
	st.global.f32 	[%rd24+640], %f116;
$L__BB429_70:
	add.s32 	%r528, %r525, 192;
	cvt.u64.u32 	%rd240, %r528;
	setp.le.s64 	%p154, %rd38, %rd240;
	@%p154 bra 	$L__BB429_72;
	st.global.f32 	[%rd24+768], %f117;
$L__BB429_72:
	add.s32 	%r530, %r525, 224;
	cvt.u64.u32 	%rd241, %r530;
	setp.le.s64 	%p155, %rd38, %rd241;
	@%p155 bra 	$L__BB429_74;
	st.global.f32 	[%rd24+896], %f118;
$L__BB429_74:
	add.s32 	%r532, %r525, 256;
	cvt.u64.u32 	%rd242, %r532;
	setp.le.s64 	%p156, %rd38, %rd242;
	@%p156 bra 	$L__BB429_76;
	st.global.f32 	[%rd24+1024], %f119;
$L__BB429_76:
	add.s32 	%r534, %r525, 288;
	cvt.u64.u32 	%rd243, %r534;
	setp.le.s64 	%p157, %rd38, %rd243;
	@%p157 bra 	$L__BB429_78;
	st.global.f32 	[%rd24+1152], %f120;
$L__BB429_78:
	add.s32 	%r536, %r525, 320;
	cvt.u64.u32 	%rd244, %r536;
	setp.le.s64 	%p158, %rd38, %rd244;
	@%p158 bra 	$L__BB429_80;
	st.global.f32 	[%rd24+1280], %f121;
$L__BB429_80:
	add.s32 	%r538, %r525, 352;
	cvt.u64.u32 	%rd245, %r538;
	setp.le.s64 	%p159, %rd38, %rd245;
	@%p159 bra 	$L__BB429_82;
	st.global.f32 	[%rd24+1408], %f122;
$L__BB429_82:
	setp.le.s64 	%p160, %rd38, %rd7;
	@%p160 bra 	$L__BB429_84;
	st.global.f32 	[%rd24+1536], %f123;
$L__BB429_84:
	setp.le.s64 	%p161, %rd38, %rd8;
	@%p161 bra 	$L__BB429_86;
	st.global.f32 	[%rd24+1664], %f124;
$L__BB429_86:
	setp.le.s64 	%p162, %rd38, %rd9;
	@%p162 bra 	$L__BB429_88;
	st.global.f32 	[%rd24+1792], %f125;
$L__BB429_88:
	setp.le.s64 	%p163, %rd38, %rd10;
	@%p163 bra 	$L__BB429_90;
	st.global.f32 	[%rd24+1920], %f126;
$L__BB429_90:
	setp.le.s64 	%p164, %rd38, %rd11;
	@%p164 bra 	$L__BB429_92;
	st.global.f32 	[%rd24+2048], %f127;
$L__BB429_92:
	setp.le.s64 	%p165, %rd38, %rd12;
	@%p165 bra 	$L__BB429_94;
	st.global.f32 	[%rd24+2176], %f128;
$L__BB429_94:
	setp.le.s64 	%p166, %rd38, %rd13;
	@%p166 bra 	$L__BB429_96;
	st.global.f32 	[%rd24+2304], %f129;
$L__BB429_96:
	setp.le.s64 	%p167, %rd38, %rd14;
	@%p167 bra 	$L__BB429_98;
	st.global.f32 	[%rd24+2432], %f130;
$L__BB429_98:
	setp.le.s64 	%p168, %rd38, %rd15;
	@%p168 bra 	$L__BB429_100;
	st.global.f32 	[%rd24+2560], %f131;
$L__BB429_100:
	setp.le.s64 	%p169, %rd38, %rd16;
	@%p169 bra 	$L__BB429_102;
	st.global.f32 	[%rd24+2688], %f132;
$L__BB429_102:
	setp.le.s64 	%p170, %rd38, %rd17;
	@%p170 bra 	$L__BB429_104;
	st.global.f32 	[%rd24+2816], %f133;
$L__BB429_104:
	setp.le.s64 	%p171, %rd38, %rd18;
	@%p171 bra 	$L__BB429_106;
	st.global.f32 	[%rd24+2944], %f134;
$L__BB429_106:
	add.s32 	%r540, %r525, 768;
	cvt.u64.u32 	%rd246, %r540;
	setp.le.s64 	%p172, %rd38, %rd246;
	@%p172 bra 	$L__BB429_108;
	st.global.f32 	[%rd24+3072], %f135;
$L__BB429_108:
	add.s32 	%r542, %r525, 800;
	cvt.u64.u32 	%rd247, %r542;
	setp.le.s64 	%p173, %rd38, %rd247;
	@%p173 bra 	$L__BB429_110;
	st.global.f32 	[%rd24+3200], %f136;
$L__BB429_110:
	add.s32 	%r544, %r525, 832;
	cvt.u64.u32 	%rd248, %r544;
	setp.le.s64 	%p174, %rd38, %rd248;
	@%p174 bra 	$L__BB429_112;
	st.global.f32 	[%rd24+3328], %f137;
$L__BB429_112:
	ld.param.u64 	%rd251, [_Z15SoftmaxWarpImplI22BroadcastScaleMaskLoadIffbLm3EiE11DirectStoreIffEfLi1ELi27ELi32ELi1ELb1EL9Algorithm0EEvT_T0_ll_param_2];
	mov.u32 	%r545, %nctaid.x;
	mov.u32 	%r546, %ntid.y;
	mul.lo.s32 	%r547, %r545, %r546;
	cvt.s64.s32 	%rd249, %r547;
	add.s64 	%rd252, %rd252, %rd249;
	setp.lt.s64 	%p175, %rd252, %rd251;
	@%p175 bra 	$L__BB429_4;
$L__BB429_113:
	ret;

}
	// .globl	_Z15SoftmaxWarpImplI22BroadcastScaleMaskLoadIffbLm3EiE11DirectStoreIffEfLi1ELi28ELi32ELi1ELb0EL9Algorithm0EEvT_T0_ll
.visible .entry _Z15SoftmaxWarpImplI22BroadcastScaleMaskLoadIffbLm3EiE11DirectStoreIffEfLi1ELi28ELi32ELi1ELb0EL9Algorithm0EEvT_T0_ll(
	.param .align 8 .b8 _Z15SoftmaxWarpImplI22BroadcastScaleMaskLoadIffbLm3EiE11DirectStoreIffEfLi1ELi28ELi32ELi1ELb0EL9Algorithm0EEvT_T0_ll_param_0[112],
	.param .align 8 .b8 _Z15SoftmaxWarpImplI22BroadcastScaleMaskLoadIffbLm3EiE11DirectStoreIffEfLi1ELi28ELi32ELi1ELb0EL9Algorithm0EEvT_T0_ll_param_1[16],
	.param .u64 _Z15SoftmaxWarpImplI22BroadcastScaleMaskLoadIffbLm3EiE11DirectStoreIffEfLi1ELi28ELi32ELi1ELb0EL9Algorithm0EEvT_T0_ll_param_2,
	.param .u64 _Z15SoftmaxWarpImplI22BroadcastScaleMaskLoadIffbLm3EiE11DirectStoreIffEfLi1ELi28ELi32ELi1ELb0EL9Algorithm0EEvT_T0_ll_param_3
)
{
	.reg .pred 	%p<45>;
	.reg .b16 	%rs<37>;
	.reg .b32 	%r<469>;
	.reg .b32 	%f<503>;
	.reg .b64 	%rd<204>;

	ld.param.v2.f32 	{%f3, %f4}, [_Z15SoftmaxWarpImplI22BroadcastScaleMaskLoadIffbLm3EiE11DirectStoreIffEfLi1ELi28ELi32ELi1ELb0EL9Algorithm0EEvT_T0_ll_param_0+104];
	ld.param.u64 	%rd23, [_Z15SoftmaxWarpImplI22BroadcastScaleMaskLoadIffbLm3EiE11DirectStoreIffEfLi1ELi28ELi32ELi1ELb0EL9Algorithm0EEvT_T0_ll_param_0+96];
	ld.param.u32 	%r12, [_Z15SoftmaxWarpImplI22BroadcastScaleMaskLoadIffbLm3EiE11DirectStoreIffEfLi1ELi28ELi32ELi1ELb0EL9Algorithm0EEvT_T0_ll_param_0+80];
	ld.param.v2.u32 	{%r10, %r11}, [_Z15SoftmaxWarpImplI22BroadcastScaleMaskLoadIffbLm3EiE11DirectStoreIffEfLi1ELi28ELi32ELi1ELb0EL9Algorithm0EEvT_T0_ll_param_0+72];
	ld.param.v2.u32 	{%r7, %r8}, [_Z15SoftmaxWarpImplI22BroadcastScaleMaskLoadIffbLm3EiE11DirectStoreIffEfLi1ELi28ELi32ELi1ELb0EL9Algorithm0EEvT_T0_ll_param_0+48];
	ld.param.u64 	%rd19, [_Z15SoftmaxWarpImplI22BroadcastScaleMaskLoadIffbLm3EiE11DirectStoreIffEfLi1ELi28ELi32ELi1ELb0EL9Algorithm0EEvT_T0_ll_param_0+32];
	ld.param.u64 	%rd18, [_Z15SoftmaxWarpImplI22BroadcastScaleMaskLoadIffbLm3EiE11DirectStoreIffEfLi1ELi28ELi32ELi1ELb0EL9Algorithm0EEvT_T0_ll_param_0+24];
	ld.param.u64 	%rd17, [_Z15SoftmaxWarpImplI22BroadcastScaleMaskLoadIffbLm3EiE11DirectStoreIffEfLi1ELi28ELi32ELi1ELb0EL9Algorithm0EEvT_T0_ll_param_0+16];
	ld.param.u64 	%rd16, [_Z15SoftmaxWarpImplI22BroadcastScaleMaskLoadIffbLm3EiE11DirectStoreIffEfLi1ELi28ELi32ELi1ELb0EL9Algorithm0EEvT_T0_ll_param_0+8];
	ld.param.u64 	%rd15, [_Z15SoftmaxWarpImplI22BroadcastScaleMaskLoadIffbLm3EiE11DirectStoreIffEfLi1ELi28ELi32ELi1ELb0EL9Algorithm0EEvT_T0_ll_param_0];
	ld.param.u64 	%rd5, [_Z15SoftmaxWarpImplI22BroadcastScaleMaskLoadIffbLm3EiE11DirectStoreIffEfLi1ELi28ELi32ELi1ELb0EL9Algorithm0EEvT_T0_ll_param_1];
	ld.param.u64 	%rd6, [_Z15SoftmaxWarpImplI22BroadcastScaleMaskLoadIffbLm3EiE11DirectStoreIffEfLi1ELi28ELi32ELi1ELb0EL9Algorithm0EEvT_T0_ll_param_1+8];
	ld.param.u64 	%rd24, [_Z15SoftmaxWarpImplI22BroadcastScaleMaskLoadIffbLm3EiE11DirectStoreIffEfLi1ELi28ELi32ELi1ELb0EL9Algorithm0EEvT_T0_ll_param_2];
	ld.param.u64 	%rd25, [_Z15SoftmaxWarpImplI22BroadcastScaleMaskLoadIffbLm3EiE11DirectStoreIffEfLi1ELi28ELi32ELi1ELb0EL9Algorithm0EEvT_T0_ll_param_3];
	setp.lt.s64 	%p1, %rd25, 897;
	@%p1 bra 	$L__BB430_2;
	mov.u64 	%rd26, $str;
	cvta.global.u64 	%rd27, %rd26;
	mov.u64 	%rd28, $str$1;
	cvta.global.u64 	%rd29, %rd28;
	mov.u64 	%rd30, __unnamed_421;
	cvta.global.u64 	%rd31, %rd30;
	{ // callseq 420, 0
	.param .b64 param0;
	st.param.b64 	[param0], %rd27;
	.param .b64 param1;
	st.param.b64 	[param1], %rd29;
	.param .b32 param2;
	st.param.b32 	[param2], 254;
	.param .b64 param3;
	st.param.b64 	[param3], %rd31;
	.param .b64 param4;
	st.param.b64 	[param4], 1;
	call.uni 
	__assertfail, 
	(
	param0, 
	param1, 
	param2, 
	param3, 
	param4
	);
	} // callseq 420
$L__BB430_2:
	mov.u32 	%r23, %ctaid.x;
	mov.u32 	%r24, %ntid.y;
	mov.u32 	%r25, %tid.y;
	mad.lo.s32 	%r26, %r23, %r24, %r25;
	mov.u32 	%r27, %nctaid.x;
	mul.lo.s32 	%r6, %r27, %r24;
	cvt.s64.s32 	%rd203, %r26;
	setp.le.s64 	%p2, %rd24, %rd203;
	@%p2 bra 	$L__BB430_5;
	cvta.to.global.u64 	%rd8, %rd15;
	cvta.to.global.u64 	%rd9, %rd16;
	mov.u32 	%r28, %tid.x;
	cvt.u64.u32 	%rd10, %r28;
	cvta.to.global.u64 	%rd11, %rd5;
	cvt.s64.s32 	%rd12, %r6;
$L__BB430_4:
	setp.eq.s64 	%p3, %rd19, 1;
	setp.eq.s64 	%p4, %rd18, 1;
	setp.eq.s64 	%p5, %rd17, 1;
	mad.lo.s64 	%rd32, %rd23, %rd203, %rd10;
	cvt.u32.u64 	%r29, %rd32;
	div.s32 	%r30, %r29, %r7;
	mul.lo.s32 	%r31, %r30, %r7;
	sub.s32 	%r32, %r29, %r31;
	div.s32 	%r33, %r32, %r8;
	mul.lo.s32 	%r34, %r33, %r8;
	sub.s32 	%r35, %r32, %r34;
	selp.b32 	%r36, 0, %r30, %p5;
	selp.b32 	%r37, 0, %r33, %p4;
	selp.b32 	%r38, 0, %r35, %p3;
	mul.lo.s32 	%r39, %r10, %r36;
	mad.lo.s32 	%r40, %r11, %r37, %r39;
	mad.lo.s32 	%r41, %r12, %r38, %r40;
	shl.b64 	%rd33, %rd32, 32;
	shr.s64 	%rd34, %rd33, 30;
	add.s64 	%rd35, %rd8, %rd34;
	ld.global.f32 	%f5, [%rd35];
	cvt.s64.s32 	%rd36, %r41;
	add.s64 	%rd37, %rd9, %rd36;
	ld.global.u8 	%rs9, [%rd37];
	setp.eq.s16 	%p6, %rs9, 0;
	mul.f32 	%f6, %f5, %f4;
	selp.f32 	%f7, %f3, %f6, %p6;
	max.f32 	%f8, %f7, 0fFF800000;
	add.s64 	%rd38, %rd32, 32;
	cvt.u32.u64 	%r42, %rd38;
	div.s32 	%r43, %r42, %r7;
	mul.lo.s32 	%r44, %r43, %r7;
	sub.s32 	%r45, %r42, %r44;
	div.s32 	%r46, %r45, %r8;
	mul.lo.s32 	%r47, %r46, %r8;
	sub.s32 	%r48, %r45, %r47;
	selp.b32 	%r49, 0, %r43, %p5;
	selp.b32 	%r50, 0, %r46, %p4;
	selp.b32 	%r51, 0, %r48, %p3;
	mul.lo.s32 	%r52, %r10, %r49;
	mad.lo.s32 	%r53, %r11, %r50, %r52;
	mad.lo.s32 	%r54, %r12, %r51, %r53;
	shl.b64 	%rd39, %rd38, 32;
	shr.s64 	%rd40, %rd39, 30;
	add.s64 	%rd41, %rd8, %rd40;
	ld.global.f32 	%f9, [%rd41];
	cvt.s64.s32 	%rd42, %r54;
	add.s64 	%rd43, %rd9, %rd42;
	ld.global.u8 	%rs10, [%rd43];
	setp.eq.s16 	%p7, %rs10, 0;
	mul.f32 	%f10, %f9, %f4;
	selp.f32 	%f11, %f3, %f10, %p7;
	max.f32 	%f12, %f8, %f11;
	add.s64 	%rd44, %rd32, 64;
	cvt.u32.u64 	%r55, %rd44;
	div.s32 	%r56, %r55, %r7;
	mul.lo.s32 	%r57, %r56, %r7;
	sub.s32 	%r58, %r55, %r57;
	div.s32 	%r59, %r58, %r8;
	mul.lo.s32 	%r60, %r59, %r8;
	sub.s32 	%r61, %r58, %r60;
	selp.b32 	%r62, 0, %r56, %p5;
	selp.b32 	%r63, 0, %r59, %p4;
	selp.b32 	%r64, 0, %r61, %p3;
	mul.lo.s32 	%r65, %r10, %r62;
	mad.lo.s32 	%r66, %r11, %r63, %r65;
	mad.lo.s32 	%r67, %r12, %r64, %r66;
	shl.b64 	%rd45, %rd44, 32;
	shr.s64 	%rd46, %rd45, 30;
	add.s64 	%rd47, %rd8, %rd46;
	ld.global.f32 	%f13, [%rd47];
	cvt.s64.s32 	%rd48, %r67;
	add.s64 	%rd49, %rd9, %rd48;
	ld.global.u8 	%rs11, [%rd49];
	setp.eq.s16 	%p8, %rs11, 0;
	mul.f32 	%f14, %f13, %f4;
	selp.f32 	%f15, %f3, %f14, %p8;
	max.f32 	%f16, %f12, %f15;
	add.s64 	%rd50, %rd32, 96;
	cvt.u32.u64 	%r68, %rd50;
	div.s32 	%r69, %r68, %r7;
	mul.lo.s32 	%r70, %r69, %r7;
	sub.s32 	%r71, %r68, %r70;
	div.s32 	%r72, %r71, %r8;
	mul.lo.s32 	%r73, %r72, %r8;
	sub.s32 	%r74, %r71, %r73;
	selp.b32 	%r75, 0, %r69, %p5;
	selp.b32 	%r76, 0, %r72, %p4;
	selp.b32 	%r77, 0, %r74, %p3;
	mul.lo.s32 	%r78, %r10, %r75;
	mad.lo.s32 	%r79, %r11, %r76, %r78;
	mad.lo.s32 	%r80, %r12, %r77, %r79;
	shl.b64 	%rd51, %rd50, 32;
	shr.s64 	%rd52, %rd51, 30;
	add.s64 	%rd53, %rd8, %rd52;
	ld.global.f32 	%f17, [%rd53];
	cvt.s64.s32 	%rd54, %r80;
	add.s64 	%rd55, %rd9, %rd54;
	ld.global.u8 	%rs12, [%rd55];
	setp.eq.s16 	%p9, %rs12, 0;
	mul.f32 	%f18, %f17, %f4;
	selp.f32 	%f19, %f3, %f18, %p9;
	max.f32 	%f20, %f16, %f19;
	add.s64 	%rd56, %rd32, 128;
	cvt.u32.u64 	%r81, %rd56;
	div.s32 	%r82, %r81, %r7;
	mul.lo.s32 	%r83, %r82, %r7;
	sub.s32 	%r84, %r81, %r83;
	div.s32 	%r85, %r84, %r8;
	mul.lo.s32 	%r86, %r85, %r8;
	sub.s32 	%r87, %r84, %r86;
	selp.b32 	%r88, 0, %r82, %p5;
	selp.b32 	%r89, 0, %r85, %p4;
	selp.b32 	%r90, 0, %r87, %p3;
	mul.lo.s32 	%r91, %r10, %r88;
	mad.lo.s32 	%r92, %r11, %r89, %r91;
	mad.lo.s32 	%r93, %r12, %r90, %r92;
	shl.b64 	%rd57, %rd56, 32;
	shr.s64 	%rd58, %rd57, 30;
	add.s64 	%rd59, %rd8, %rd58;
	ld.global.f32 	%f21, [%rd59];
	cvt.s64.s32 	%rd60, %r93;
	add.s64 	%rd61, %rd9, %rd60;
	ld.global.u8 	%rs13, [%rd61];
	setp.eq.s16 	%p10, %rs13, 0;
	mul.f32 	%f22, %f21, %f4;
	selp.f32 	%f23, %f3, %f22, %p10;
	max.f32 	%f24, %f20, %f23;
	add.s64 	%rd62, %rd32, 160;
	cvt.u32.u64 	%r94, %rd62;
	div.s32 	%r95, %r94, %r7;
	mul.lo.s32 	%r96, %r95, %r7;
	sub.s32 	%r97, %r94, %r96;
	div.s32 	%r98, %r97, %r8;
	mul.lo.s32 	%r99, %r98, %r8;
	sub.s32 	%r100, %r97, %r99;
	selp.b32 	%r101, 0, %r95, %p5;
	selp.b32 	%r102, 0, %r98, %p4;
	selp.b32 	%r103, 0, %r100, %p3;
	mul.lo.s32 	%r104, %r10, %r101;
	mad.lo.s32 	%r105, %r11, %r102, %r104;
	mad.lo.s32 	%r106, %r12, %r103, %r105;
	shl.b64 	%rd63, %rd62, 32;
	shr.s64 	%rd64, %rd63, 30;
	add.s64 	%rd65, %rd8, %rd64;
	ld.global.f32 	%f25, [%rd65];
	cvt.s64.s32 	%rd66, %r106;
	add.s64 	%rd67, %rd9, %rd66;
	ld.global.u8 	%rs14, [%rd67];
	setp.eq.s16 	%p11, %rs14, 0;
	mul.f32 	%f26, %f25, %f4;
	selp.f32 	%f27, %f3, %f26, %p11;
	max.f32 	%f28, %f24, %f27;
	add.s64 	%rd68, %rd32, 192;
	cvt.u32.u64 	%r107, %rd68;
	div.s32 	%r108, %r107, %r7;
	mul.lo.s32 	%r109, %r108, %r7;
	sub.s32 	%r110, %r107, %r109;
	div.s32 	%r111, %r110, %r8;
	mul.lo.s32 	%r112, %r111, %r8;
	sub.s32 	%r113, %r110, %r112;
	selp.b32 	%r114, 0, %r108, %p5;
	selp.b32 	%r115, 0, %r111, %p4;
	selp.b32 	%r116, 0, %r113, %p3;
	mul.lo.s32 	%r117, %r10, %r114;
	mad.lo.s32 	%r118, %r11, %r115, %r117;
	mad.lo.s32 	%r119, %r12, %r116, %r118;
	shl.b64 	%rd69, %rd68, 32;
	shr.s64 	%rd70, %rd69, 30;
	add.s64 	%rd71, %rd8, %rd70;
	ld.global.f32 	%f29, [%rd71];
	cvt.s64.s32 	%rd72, %r119;
	add.s64 	%rd73, %rd9, %rd72;
	ld.global.u8 	%rs15, [%rd73];
	setp.eq.s16 	%p12, %rs15, 0;
	mul.f32 	%f30, %f29, %f4;
	selp.f32 	%f31, %f3, %f30, %p12;
	max.f32 	%f32, %f28, %f31;
	add.s64 	%rd74, %rd32, 224;
	cvt.u32.u64 	%r120, %rd74;
	div.s32 	%r121, %r120, %r7;
	mul.lo.s32 	%r122, %r121, %r7;
	sub.s32 	%r123, %r120, %r122;
	div.s32 	%r124, %r123, %r8;
	mul.lo.s32 	%r125, %r124, %r8;
	sub.s32 	%r126, %r123, %r125;
	selp.b32 	%r127, 0, %r121, %p5;
	selp.b32 	%r128, 0, %r124, %p4;
	selp.b32 	%r129, 0, %r126, %p3;
	mul.lo.s32 	%r130, %r10, %r127;
	mad.lo.s32 	%r131, %r11, %r128, %r130;
	mad.lo.s32 	%r132, %r12, %r129, %r131;
	shl.b64 	%rd75, %rd74, 32;
	shr.s64 	%rd76, %rd75, 30;
	add.s64 	%rd77, %rd8, %rd76;
	ld.global.f32 	%f33, [%rd77];
	cvt.s64.s32 	%rd78, %r132;
	add.s64 	%rd79, %rd9, %rd78;
	ld.global.u8 	%rs16, [%rd79];
	setp.eq.s16 	%p13, %rs16, 0;
	mul.f32 	%f34, %f33, %f4;
	selp.f32 	%f35, %f3, %f34, %p13;
	max.f32 	%f36, %f32, %f35;
	add.s64 	%rd80, %rd32, 256;
	cvt.u32.u64 	%r133, %rd80;
	div.s32 	%r134, %r133, %r7;
	mul.lo.s32 	%r135, %r134, %r7;
	sub.s32 	%r136, %r133, %r135;
	div.s32 	%r137, %r136, %r8;
	mul.lo.s32 	%r138, %r137, %r8;
	sub.s32 	%r139, %r136, %r138;
	selp.b32 	%r140, 0, %r134, %p5;
	selp.b32 	%r141, 0, %r137, %p4;
	selp.b32 	%r142, 0, %r139, %p3;
	mul.lo.s32 	%r143, %r10, %r140;
	mad.lo.s32 	%r144, %r11, %r141, %r143;
	mad.lo.s32 	%r145, %r12, %r142, %r144;
	shl.b64 	%rd81, %rd80, 32;
	shr.s64 	%rd82, %rd81, 30;
	add.s64 	%rd83, %rd8, %rd82;
	ld.global.f32 	%f37, [%rd83];
	cvt.s64.s32 	%rd84, %r145;
	add.s64 	%rd85, %rd9, %rd84;
	ld.global.u8 	%rs17, [%rd85];
	setp.eq.s16 	%p14, %rs17, 0;
	mul.f32 	%f38, %f37, %f4;
	selp.f32 	%f39, %f3, %f38, %p14;
	max.f32 	%f40, %f36, %f39;
	add.s64 	%rd86, %rd32, 288;
	cvt.u32.u64 	%r146, %rd86;
	div.s32 	%r147, %r146, %r7;
	mul.lo.s32 	%r148, %r147, %r7;
	sub.s32 	%r149, %r146, %r148;
	div.s32 	%r150, %r149, %r8;
	mul.lo.s32 	%r151, %r150, %r8;
	sub.s32 	%r152, %r149, %r151;
	selp.b32 	%r153, 0, %r147, %p5;
	selp.b32 	%r154, 0, %r150, %p4;
	selp.b32 	%r155, 0, %r152, %p3;
	mul.lo.s32 	%r156, %r10, %r153;
	mad.lo.s32 	%r157, %r11, %r154, %r156;
	mad.lo.s32 	%r158, %r12, %r155, %r157;
	shl.b64 	%rd87, %rd86, 32;
	shr.s64 	%rd88, %rd87, 30;
	add.s64 	%rd89, %rd8, %rd88;
	ld.global.f32 	%f41, [%rd89];
	cvt.s64.s32 	%rd90, %r158;
	add.s64 	%rd91, %rd9, %rd90;
	ld.global.u8 	%rs18, [%rd91];
	setp.eq.s16 	%p15, %rs18, 0;
	mul.f32 	%f42, %f41, %f4;
	selp.f32 	%f43, %f3, %f42, %p15;
	max.f32 	%f44, %f40, %f43;
	add.s64 	%rd92, %rd32, 320;
	cvt.u32.u64 	%r159, %rd92;
	div.s32 	%r160, %r159, %r7;
	mul.lo.s32 	%r161, %r160, %r7;
	sub.s32 	%r162, %r159, %r161;
	div.s32 	%r163, %r162, %r8;
	mul.lo.s32 	%r164, %r163, %r8;
	sub.s32 	%r165, %r162, %r164;
	selp.b32 	%r166, 0, %r160, %p5;
	selp.b32 	%r167, 0, %r163, %p4;
	selp.b32 	%r168, 0, %r165, %p3;
	mul.lo.s32 	%r169, %r10, %r166;
	mad.lo.s32 	%r170, %r11, %r167, %r169;
	mad.lo.s32 	%r171, %r12, %r168, %r170;
	shl.b64 	%rd93, %rd92, 32;
	shr.s64 	%rd94, %rd93, 30;
	add.s64 	%rd95, %rd8, %rd94;
	ld.global.f32 	%f45, [%rd95];
	cvt.s64.s32 	%rd96, %r171;
	add.s64 	%rd97, %rd9, %rd96;
	ld.global.u8 	%rs19, [%rd97];
	setp.eq.s16 	%p16, %rs19, 0;
	mul.f32 	%f46, %f45, %f4;
	selp.f32 	%f47, %f3, %f46, %p16;
	max.f32 	%f48, %f44, %f47;
	add.s64 	%rd98, %rd32, 352;
	cvt.u32.u64 	%r172, %rd98;
	div.s32 	%r173, %r172, %r7;
	mul.lo.s32 	%r174, %r173, %r7;
	sub.s32 	%r175, %r172, %r174;
	div.s32 	%r176, %r175, %r8;
	mul.lo.s32 	%r177, %r176, %r8;
	sub.s32 	%r178, %r175, %r177;
	selp.b32 	%r179, 0, %r173, %p5;
	selp.b32 	%r180, 0, %r176, %p4;
	selp.b32 	%r181, 0, %r178, %p3;
	mul.lo.s32 	%r182, %r10, %r179;
	mad.lo.s32 	%r183, %r11, %r180, %r182;
	mad.lo.s32 	%r184, %r12, %r181, %r183;
	shl.b64 	%rd99, %rd98, 32;
	shr.s64 	%rd100, %rd99, 30;
	add.s64 	%rd101, %rd8, %rd100;
	ld.global.f32 	%f49, [%rd101];
	cvt.s64.s32 	%rd102, %r184;
	add.s64 	%rd103, %rd9, %rd102;
	ld.global.u8 	%rs20, [%rd103];
	setp.eq.s16 	%p17, %rs20, 0;
	mul.f32 	%f50, %f49, %f4;
	selp.f32 	%f51, %f3, %f50, %p17;
	max.f32 	%f52, %f48, %f51;
	add.s64 	%rd104, %rd32, 384;
	cvt.u32.u64 	%r185, %rd104;
	div.s32 	%r186, %r185, %r7;
	mul.lo.s32 	%r187, %r186, %r7;
	sub.s32 	%r188, %r185, %r187;
	div.s32 	%r189, %r188, %r8;
	mul.lo.s32 	%r190, %r189, %r8;
	sub.s32 	%r191, %r188, %r190;
	selp.b32 	%r192, 0, %r186, %p5;
	selp.b32 	%r193, 0, %r189, %p4;
	selp.b32 	%r194, 0, %r191, %p3;
	mul.lo.s32 	%r195, %r10, %r192;
	mad.lo.s32 	%r196, %r11, %r193, %r195;
	mad.lo.s32 	%r197, %r12, %r194, %r196;
	shl.b64 	%rd105, %rd104, 32;
	shr.s64 	%rd106, %rd105, 30;
	add.s64 	%rd107, %rd8, %rd106;
	ld.global.f32 	%f53, [%rd107];
	cvt.s64.s32 	%rd108, %r197;
	add.s64 	%rd109, %rd9, %rd108;
	ld.global.u8 	%rs21, [%rd109];
	setp.eq.s16 	%p18, %rs21, 0;
	mul.f32 	%f54, %f53, %f4;
	selp.f32 	%f55, %f3, %f54, %p18;
	max.f32 	%f56, %f52, %f55;
	add.s64 	%rd110, %rd32, 416;
	cvt.u32.u64 	%r198, %rd110;
	div.s32 	%r199, %r198, %r7;
	mul.lo.s32 	%r200, %r199, %r7;
	sub.s32 	%r201, %r198, %r200;
	div.s32 	%r202, %r201, %r8;
	mul.lo.s32 	%r203, %r202, %r8;
	sub.s32 	%r204, %r201, %r203;
	selp.b32 	%r205, 0, %r199, %p5;
	selp.b32 	%r206, 0, %r202, %p4;
	selp.b32 	%r207, 0, %r204, %p3;
	mul.lo.s32 	%r208, %r10, %r205;
	mad.lo.s32 	%r209, %r11, %r206, %r208;
	mad.lo.s32 	%r210, %r12, %r207, %r209;
	shl.b64 	%rd111, %rd110, 32;
	shr.s64 	%rd112, %rd111, 30;
	add.s64 	%rd113, %rd8, %rd112;
	ld.global.f32 	%f57, [%rd113];
	cvt.s64.s32 	%rd114, %r210;
	add.s64 	%rd115, %rd9, %rd114;
	ld.global.u8 	%rs22, [%rd115];
	setp.eq.s16 	%p19, %rs22, 0;
	mul.f32 	%f58, %f57, %f4;
	selp.f32 	%f59, %f3, %f58, %p19;
	max.f32 	%f60, %f56, %f59;
	add.s64 	%rd116, %rd32, 448;
	cvt.u32.u64 	%r211, %rd116;
	div.s32 	%r212, %r211, %r7;
	mul.lo.s32 	%r213, %r212, %r7;
	sub.s32 	%r214, %r211, %r213;
	div.s32 	%r215, %r214, %r8;
	mul.lo.s32 	%r216, %r215, %r8;
	sub.s32 	%r217, %r214, %r216;
	selp.b32 	%r218, 0, %r212, %p5;
	selp.b32 	%r219, 0, %r215, %p4;
	selp.b32 	%r220, 0, %r217, %p3;
	mul.lo.s32 	%r221, %r10, %r218;
	mad.lo.s32 	%r222, %r11, %r219, %r221;
	mad.lo.s32 	%r223, %r12, %r220, %r222;
	shl.b64 	%rd117, %rd116, 32;
	shr.s64 	%rd118, %rd117, 30;
	add.s64 	%rd119, %rd8, %rd118;
	ld.global.f32 	%f61, [%rd119];
	cvt.s64.s32 	%rd120, %r223;
	add.s64 	%rd121, %rd9, %rd120;
	ld.global.u8 	%rs23, [%rd121];
	setp.eq.s16 	%p20, %rs23, 0;
	mul.f32 	%f62, %f61, %f4;
	selp.f32 	%f63, %f3, %f62, %p20;
	max.f32 	%f64, %f60, %f63;
	add.s64 	%rd122, %rd32, 480;
	cvt.u32.u64 	%r224, %rd122;
	div.s32 	%r225, %r224, %r7;
	mul.lo.s32 	%r226, %r225, %r7;
	sub.s32 	%r227, %r224, %r226;
	div.s32 	%r228, %r227, %r8;
	mul.lo.s32 	%r229, %r228, %r8;
	sub.s32 	%r230, %r227, %r229;
	selp.b32 	%r231, 0, %r225, %p5;
	selp.b32 	%r232, 0, %r228, %p4;
	selp.b32 	%r233, 0, %r230, %p3;
	mul.lo.s32 	%r234, %r10, %r231;
	mad.lo.s32 	%r235, %r11, %r232, %r234;
	mad.lo.s32 	%r236, %r12, %r233, %r235;
	shl.b64 	%rd123, %rd122, 32;
	shr.s64 	%rd124, %rd123, 30;
	add.s64 	%rd125, %rd8, %rd124;
	ld.global.f32 	%f65, [%rd125];
	cvt.s64.s32 	%rd126, %r236;
	add.s64 	%rd127, %rd9, %rd126;
	ld.global.u8 	%rs24, [%rd127];
	setp.eq.s16 	%p21, %rs24, 0;
	mul.f32 	%f66, %f65, %f4;
	selp.f32 	%f67, %f3, %f66, %p21;
	max.f32 	%f68, %f64, %f67;
	add.s64 	%rd128, %rd32, 512;
	cvt.u32.u64 	%r237, %rd128;
	div.s32 	%r238, %r237, %r7;
	mul.lo.s32 	%r239, %r238, %r7;
	sub.s32 	%r240, %r237, %r239;
	div.s32 	%r241, %r240, %r8;
	mul.lo.s32 	%r242, %r241, %r8;
	sub.s32 	%r243, %r240, %r242;
	selp.b32 	%r244, 0, %r238, %p5;
	selp.b32 	%r245, 0, %r241, %p4;
	selp.b32 	%r246, 0, %r243, %p3;
	mul.lo.s32 	%r247, %r10, %r244;
	mad.lo.s32 	%r248, %r11, %r245, %r247;
	mad.lo.s32 	%r249, %r12, %r246, %r248;
	shl.b64 	%rd129, %rd128, 32;
	shr.s64 	%rd130, %rd129, 30;
	add.s64 	%rd131, %rd8, %rd130;
	ld.global.f32 	%f69, [%rd131];
	cvt.s64.s32 	%rd132, %r249;
	add.s64 	%rd133, %rd9, %rd132;
	ld.global.u8 	%rs25, [%rd133];
	setp.eq.s16 	%p22, %rs25, 0;
	mul.f32 	%f70, %f69, %f4;
	selp.f32 	%f71, %f3, %f70, %p22;
	max.f32 	%f72, %f68, %f71;
	add.s64 	%rd134, %rd32, 544;
	cvt.u32.u64 	%r250, %rd134;
	div.s32 	%r251, %r250, %r7;
	mul.lo.s32 	%r252, %r251, %r7;
	sub.s32 	%r253, %r250, %r252;
	div.s32 	%r254, %r253, %r8;
	mul.lo.s32 	%r255, %r254, %r8;
	sub.s32 	%r256, %r253, %r255;
	selp.b32 	%r257, 0, %r251, %p5;
	selp.b32 	%r258, 0, %r254, %p4;
	selp.b32 	%r259, 0, %r256, %p3;
	mul.lo.s32 	%r260, %r10, %r257;
	mad.lo.s32 	%r261, %r11, %r258, %r260;
	mad.lo.s32 	%r262, %r12, %r259, %r261;
	shl.b64 	%rd135, %rd134, 32;
	shr.s64 	%rd136, %rd135, 30;
	add.s64 	%rd137, %rd8, %rd136;
	ld.global.f32 	%f73, [%rd137];
	cvt.s64.s32 	%rd138, %r262;
	add.s64 	%rd139, %rd9, %rd138;
	ld.global.u8 	%rs26, [%rd139];
	setp.eq.s16 	%p23, %rs26, 0;
	mul.f32 	%f74, %f73, %f4;
	selp.f32 	%f75, %f3, %f74, %p23;
	max.f32 	%f76, %f72, %f75;
	add.s64 	%rd140, %rd32, 576;
	cvt.u32.u64 	%r263, %rd140;
	div.s32 	%r264, %r263, %r7;
	mul.lo.s32 	%r265, %r264, %r7;
	sub.s32 	%r266, %r263, %r265;
	div.s32 	%r267, %r266, %r8;
	mul.lo.s32 	%r268, %r267, %r8;
	sub.s32 	%r269, %r266, %r268;
	selp.b32 	%r270, 0, %r264, %p5;
	selp.b32 	%r271, 0, %r267, %p4;
	selp.b32 	%r272, 0, %r269, %p3;
	mul.lo.s32 	%r273, %r10, %r270;
	mad.lo.s32 	%r274, %r11, %r271, %r273;
	mad.lo.s32 	%r275, %r12, %r272, %r274;
	shl.b64 	%rd141, %rd140, 32;
	shr.s64 	%rd142, %rd141, 30;
	add.s64 	%rd143, %rd8, %rd142;
	ld.global.f32 	%f77, [%rd143];
	cvt.s64.s32 	%rd144, %r275;
	add.s64 	%rd145, %rd9, %rd144;
	ld.global.u8 	%rs27, [%rd145];
	setp.eq.s16 	%p24, %rs27, 0;
	mul.f32 	%f78, %f77, %f4;
	selp.f32 	%f79, %f3, %f78, %p24;
	max.f32 	%f80, %f76, %f79;
	add.s64 	%rd146, %rd32, 608;
	cvt.u32.u64 	%r276, %rd146;
	div.s32 	%r277, %r276, %r7;
	mul.lo.s32 	%r278, %r277, %r7;
	sub.s32 	%r279, %r276, %r278;
	div.s32 	%r280, %r279, %r8;
	mul.lo.s32 	%r281, %r280, %r8;
	sub.s32 	%r282, %r279, %r281;
	selp.b32 	%r283, 0, %r277, %p5;
	selp.b32 	%r284, 0, %r280, %p4;
	selp.b32 	%r285, 0, %r282, %p3;
	mul.lo.s32 	%r286, %r10, %r283;
	mad.lo.s32 	%r287, %r11, %r284, %r286;
	mad.lo.s32 	%r288, %r12, %r285, %r287;
	shl.b64 	%rd147, %rd146, 32;
	shr.s64 	%rd148, %rd147, 30;
	add.s64 	%rd149, %rd8, %rd148;
	ld.global.f32 	%f81, [%rd149];
	cvt.s64.s32 	%rd150, %r288;
	add.s64 	%rd151, %rd9, %rd150;
	ld.global.u8 	%rs28, [%rd151];
	setp.eq.s16 	%p25, %rs28, 0;
	mul.f32 	%f82, %f81, %f4;
	selp.f32 	%f83, %f3, %f82, %p25;
	max.f32 	%f84, %f80, %f83;
	add.s64 	%rd152, %rd32, 640;
	cvt.u32.u64 	%r289, %rd152;
	div.s32 	%r290, %r289, %r7;
	mul.lo.s32 	%r291, %r290, %r7;
	sub.s32 	%r292, %r289, %r291;
	div.s32 	%r293, %r292, %r8;
	mul.lo.s32 	%r294, %r293, %r8;
	sub.s32 	%r295, %r292, %r294;
	selp.b32 	%r296, 0, %r290, %p5;
	selp.b32 	%r297, 0, %r293, %p4;
	selp.b32 	%r298, 0, %r295, %p3;
	mul.lo.s32 	%r299, %r10, %r296;
	mad.lo.s32 	%r300, %r11, %r297, %r299;
	mad.lo.s32 	%r301, %r12, %r298, %r300;
	shl.b64 	%rd153, %rd152, 32;
	shr.s64 	%rd154, %rd153, 30;
	add.s64 	%rd155, %rd8, %rd154;
	ld.global.f32 	%f85, [%rd155];
	cvt.s64.s32 	%rd156, %r301;
	add.s64 	%rd157, %rd9, %rd156;
	ld.global.u8 	%rs29, [%rd157];
	setp.eq.s16 	%p26, %rs29, 0;
	mul.f32 	%f86, %f85, %f4;
	selp.f32 	%f87, %f3, %f86, %p26;
	max.f32 	%f88, %f84, %f87;
	add.s64 	%rd158, %rd32, 672;
	cvt.u32.u64 	%r302, %rd158;
	div.s32 	%r303, %r302, %r7;
	mul.lo.s32 	%r304, %r303, %r7;
	sub.s32 	%r305, %r302, %r304;
	div.s32 	%r306, %r305, %r8;
	mul.lo.s32 	%r307, %r306, %r8;
	sub.s32 	%r308, %r305, %r307;
	selp.b32 	%r309, 0, %r303, %p5;
	selp.b32 	%r310, 0, %r306, %p4;
	selp.b32 	%r311, 0, %r308, %p3;
	mul.lo.s32 	%r312, %r10, %r309;
	mad.lo.s32 	%r313, %r11, %r310, %r312;
	mad.lo.s32 	%r314, %r12, %r311, %r313;
	shl.b64 	%rd159, %rd158, 32;
	shr.s64 	%rd160, %rd159, 30;
	add.s64 	%rd161, %rd8, %rd160;
	ld.global.f32 	%f89, [%rd161];
	cvt.s64.s32 	%rd162, %r314;
	add.s64 	%rd163, %rd9, %rd162;
	ld.global.u8 	%rs30, [%rd163];
	setp.eq.s16 	%p27, %rs30, 0;
	mul.f32 	%f90, %f89, %f4;
	selp.f32 	%f91, %f3, %f90, %p27;
	max.f32 	%f92, %f88, %f91;
	add.s64 	%rd164, %rd32, 704;
	cvt.u32.u64 	%r315, %rd164;
	div.s32 	%r316, %r315, %r7;
	mul.lo.s32 	%r317, %r316, %r7;
	sub.s32 	%r318, %r315, %r317;
	div.s32 	%r319, %r318, %r8;
	mul.lo.s32 	%r320, %r319, %r8;
	sub.s32 	%r321, %r318, %r320;
	selp.b32 	%r322, 0, %r316, %p5;
	selp.b32 	%r323, 0, %r319, %p4;
	selp.b32 	%r324, 0, %r321, %p3;
	mul.lo.s32 	%r325, %r10, %r322;
	mad.lo.s32 	%r326, %r11, %r323, %r325;
	mad.lo.s32 	%r327, %r12, %r324, %r326;
	shl.b64 	%rd165, %rd164, 32;
	shr.s64 	%rd166, %rd165, 30;
	add.s64 	%rd167, %rd8, %rd166;
	ld.global.f32 	%f93, [%rd167];
	cvt.s64.s32 	%rd168, %r327;
	add.s64 	%rd169, %rd9, %rd168;
	ld.global.u8 	%rs31, [%rd169];
	setp.eq.s16 	%p28, %rs31, 0;
	mul.f32 	%f94, %f93, %f4;
	selp.f32 	%f95, %f3, %f94, %p28;
	max.f32 	%f96, %f92, %f95;
	add.s64 	%rd170, %rd32, 736;
	cvt.u32.u64 	%r328, %rd170;
	div.s32 	%r329, %r328, %r7;
	mul.lo.s32 	%r330, %r329, %r7;
	sub.s32 	%r331, %r328, %r330;
	div.s32 	%r332, %r331, %r8;
	mul.lo.s32 	%r333, %r332, %r8;
	sub.s32 	%r334, %r331, %r333;
	selp.b32 	%r335, 0, %r329, %p5;
	selp.b32 	%r336, 0, %r332, %p4;
	selp.b32 	%r337, 0, %r334, %p3;
	mul.lo.s32 	%r338, %r10, %r335;
	mad.lo.s32 	%r339, %r11, %r336, %r338;
	mad.lo.s32 	%r340, %r12, %r337, %r339;
	shl.b64 	%rd171, %rd170, 32;
	shr.s64 	%rd172, %rd171, 30;
	add.s64 	%rd173, %rd8, %rd172;
	ld.global.f32 	%f97, [%rd173];
	cvt.s64.s32 	%rd174, %r340;
	add.s64 	%rd175, %rd9, %rd174;
	ld.global.u8 	%rs32, [%rd175];
	setp.eq.s16 	%p29, %rs32, 0;
	mul.f32 	%f98, %f97, %f4;
	selp.f32 	%f99, %f3, %f98, %p29;
	max.f32 	%f100, %f96, %f99;
	add.s64 	%rd176, %rd32, 768;
	cvt.u32.u64 	%r341, %rd176;
	div.s32 	%r342, %r341, %r7;
	mul.lo.s32 	%r343, %r342, %r7;
	sub.s32 	%r344, %r341, %r343;
	div.s32 	%r345, %r344, %r8;
	mul.lo.s32 	%r346, %r345, %r8;
	sub.s32 	%r347, %r344, %r346;
	selp.b32 	%r348, 0, %r342, %p5;
	selp.b32 	%r349, 0, %r345, %p4;
	selp.b32 	%r350, 0, %r347, %p3;
	mul.lo.s32 	%r351, %r10, %r348;
	mad.lo.s32 	%r352, %r11, %r349, %r351;
	mad.lo.s32 	%r353, %r12, %r350, %r352;
	shl.b64 	%rd177, %rd176, 32;
	shr.s64 	%rd178, %rd177, 30;
	add.s64 	%rd179, %rd8, %rd178;
	ld.global.f32 	%f101, [%rd179];
	cvt.s64.s32 	%rd180, %r353;
	add.s64 	%rd181, %rd9, %rd180;
	ld.global.u8 	%rs33, [%rd181];
	setp.eq.s16 	%p30, %rs33, 0;
	mul.f32 	%f102, %f101, %f4;
	selp.f32 	%f103, %f3, %f102, %p30;
	max.f32 	%f104, %f100, %f103;
	add.s64 	%rd182, %rd32, 800;
	cvt.u32.u64 	%r354, %rd182;
	div.s32 	%r355, %r354, %r7;
	mul.lo.s32 	%r356, %r355, %r7;
	sub.s32 	%r357, %r354, %r356;
	div.s32 	%r358, %r357, %r8;
	mul.lo.s32 	%r359, %r358, %r8;
	sub.s32 	%r360, %r357, %r359;
	selp.b32 	%r361, 0, %r355, %p5;
	selp.b32 	%r362, 0, %r358, %p4;
	selp.b32 	%r363, 0, %r360, %p3;
	mul.lo.s32 	%r364, %r10, %r361;
	mad.lo.s32 	%r365, %r11, %r362, %r364;
	mad.lo.s32 	%r366, %r12, %r363, %r365;
	shl.b64 	%rd183, %rd182, 32;
	shr.s64 	%rd184, %rd183, 30;
	add.s64 	%rd185, %rd8, %rd184;
	ld.global.f32 	%f105, [%rd185];
	cvt.s64.s32 	%rd186, %r366;
	add.s64 	%rd187, %rd9, %rd186;
	ld.global.u8 	%rs34, [%rd187];
	setp.eq.s16 	%p31, %rs34, 0;
	mul.f32 	%f106, %f105, %f4;
	selp.f32 	%f107, %f3, %f106, %p31;
	max.f32 	%f108, %f104, %f107;
	add.s64 	%rd188, %rd32, 832;
	cvt.u32.u64 	%r367, %rd188;
	div.s32 	%r368, %r367, %r7;
	mul.lo.s32 	%r369, %r368, %r7;
	sub.s32 	%r370, %r367, %r369;
	div.s32 	%r371, %r370, %r8;
	mul.lo.s32 	%r372, %r371, %r8;
	sub.s32 	%r373, %r370, %r372;
	selp.b32 	%r374, 0, %r368, %p5;
	selp.b32 	%r375, 0, %r371, %p4;
	selp.b32 	%r376, 0, %r373, %p3;
	mul.lo.s32 	%r377, %r10, %r374;
	mad.lo.s32 	%r378, %r11, %r375, %r377;
	mad.lo.s32 	%r379, %r12, %r376, %r378;
	shl.b64 	%rd189, %rd188, 32;
	shr.s64 	%rd190, %rd189, 30;
	add.s64 	%rd191, %rd8, %rd190;
	ld.global.f32 	%f109, [%rd191];
	cvt.s64.s32 	%rd192, %r379;
	add.s64 	%rd193, %rd9, %rd192;
	ld.global.u8 	%rs35, [%rd193];
	setp.eq.s16 	%p32, %rs35, 0;
	mul.f32 	%f110, %f109, %f4;
	selp.f32 	%f111, %f3, %f110, %p32;
	max.f32 	%f112, %f108, %f111;
	add.s64 	%rd194, %rd32, 864;
	cvt.u32.u64 	%r380, %rd194;
	div.s32 	%r381, %r380, %r7;
	mul.lo.s32 	%r382, %r381, %r7;
	sub.s32 	%r383, %r380, %r382;
	div.s32 	%r384, %r383, %r8;
	mul.lo.s32 	%r385, %r384, %r8;
	sub.s32 	%r386, %r383, %r385;
	selp.b32 	%r387, 0, %r381, %p5;
	selp.b32 	%r388, 0, %r384, %p4;
	selp.b32 	%r389, 0, %r386, %p3;
	mul.lo.s32 	%r390, %r10, %r387;
	mad.lo.s32 	%r391, %r11, %r388, %r390;
	mad.lo.s32 	%r392, %r12, %r389, %r391;
	shl.b64 	%rd195, %rd194, 32;
	shr.s64 	%rd196, %rd195, 30;
	add.s64 	%rd197, %rd8, %rd196;
	ld.global.f32 	%f113, [%rd197];
	cvt.s64.s32 	%rd198, %r392;
	add.s64 	%rd199, %rd9, %rd198;
	ld.global.u8 	%rs36, [%rd199];
	setp.eq.s16 	%p33, %rs36, 0;
	mul.f32 	%f114, %f113, %f4;
	selp.f32 	%f115, %f3, %f114, %p33;
	max.f32 	%f116, %f112, %f115;
	mov.b32 	%r393, %f116;
	shfl.sync.bfly.b32	%r394|%p34, %r393, 16, 31, -1;
	mov.b32 	%f117, %r394;
	max.f32 	%f118, %f116, %f117;
	mov.b32 	%r395, %f118;
	shfl.sync.bfly.b32	%r396|%p35, %r395, 8, 31, -1;
	mov.b32 	%f119, %r396;
	max.f32 	%f120, %f118, %f119;
	mov.b32 	%r397, %f120;
	shfl.sync.bfly.b32	%r398|%p36, %r397, 4, 31, -1;
	mov.b32 	%f121, %r398;
	max.f32 	%f122, %f120, %f121;
	mov.b32 	%r399, %f122;
	shfl.sync.bfly.b32	%r400|%p37, %r399, 2, 31, -1;
	mov.b32 	%f123, %r400;
	max.f32 	%f124, %f122, %f123;
	mov.b32 	%r401, %f124;
	shfl.sync.bfly.b32	%r402|%p38, %r401, 1, 31, -1;
	mov.b32 	%f125, %r402;
	max.f32 	%f126, %f124, %f125;
	sub.f32 	%f127, %f7, %f126;
	fma.rn.f32 	%f128, %f127, 0f3BBB989D, 0f3F000000;
	cvt.sat.f32.f32 	%f129, %f128;
	mov.f32 	%f130, 0f4B400001;
	mov.f32 	%f131, 0f437C0000;
	fma.rm.f32 	%f132, %f129, %f131, %f130;
	add.f32 	%f133, %f132, 0fCB40007F;
	neg.f32 	%f134, %f133;
	fma.rn.f32 	%f135, %f127, 0f3FB8AA3B, %f134;
	fma.rn.f32 	%f136, %f127, 0f32A57060, %f135;
	mov.b32 	%r403, %f132;
	shl.b32 	%r404, %r403, 23;
	mov.b32 	%f137, %r404;
	ex2.approx.ftz.f32 	%f138, %f136;
	mul.f32 	%f139, %f138, %f137;
	add.f32 	%f140, %f139, 0f00000000;
	sub.f32 	%f141, %f11, %f126;
	fma.rn.f32 	%f142, %f141, 0f3BBB989D, 0f3F000000;
	cvt.sat.f32.f32 	%f143, %f142;
	fma.rm.f32 	%f144, %f143, %f131, %f130;
	add.f32 	%f145, %f144, 0fCB40007F;
	neg.f32 	%f146, %f145;
	fma.rn.f32 	%f147, %f141, 0f3FB8AA3B, %f146;
	fma.rn.f32 	%f148, %f141, 0f32A57060, %f147;
	mov.b32 	%r405, %f144;
	shl.b32 	%r406, %r405, 23;
	mov.b32 	%f149, %r406;
	ex2.approx.ftz.f32 	%f150, %f148;
	mul.f32 	%f151, %f150, %f149;
	add.f32 	%f152, %f140, %f151;
	sub.f32 	%f153, %f15, %f126;
	fma.rn.f32 	%f154, %f153, 0f3BBB989D, 0f3F000000;
	cvt.sat.f32.f32 	%f155, %f154;
	fma.rm.f32 	%f156, %f155, %f131, %f130;
	add.f32 	%f157, %f156, 0fCB40007F;
	neg.f32 	%f158, %f157;
	fma.rn.f32 	%f159, %f153, 0f3FB8AA3B, %f158;
	fma.rn.f32 	%f160, %f153, 0f32A57060, %f159;
	mov.b32 	%r407, %f156;
	shl.b32 	%r408, %r407, 23;
	mov.b32 	%f161, %r408;
	ex2.approx.ftz.f32 	%f162, %f160;
	mul.f32 	%f163, %f162, %f161;
	add.f32 	%f164, %f152, %f163;
	sub.f32 	%f165, %f19, %f126;
	fma.rn.f32 	%f166, %f165, 0f3BBB989D, 0f3F000000;
	cvt.sat.f32.f32 	%f167, %f166;
	fma.rm.f32 	%f168, %f167, %f131, %f130;
	add.f32 	%f169, %f168, 0fCB40007F;
	neg.f32 	%f170, %f169;
	fma.rn.f32 	%f171, %f165, 0f3FB8AA3B, %f170;
	fma.rn.f32 	%f172, %f165, 0f32A57060, %f171;
	mov.b32 	%r409, %f168;
	shl.b32 	%r410, %r409, 23;
	mov.b32 	%f173, %r410;
	ex2.approx.ftz.f32 	%f174, %f172;
	mul.f32 	%f175, %f174, %f173;
	add.f32 	%f176, %f164, %f175;
	sub.f32 	%f177, %f23, %f126;
	fma.rn.f32 	%f178, %f177, 0f3BBB989D, 0f3F000000;
	cvt.sat.f32.f32 	%f179, %f178;
	fma.rm.f32 	%f180, %f179, %f131, %f130;
	add.f32 	%f181, %f180, 0fCB40007F;
	neg.f32 	%f182, %f181;
	fma.rn.f32 	%f183, %f177, 0f3FB8AA3B, %f182;
	fma.rn.f32 	%f184, %f177, 0f32A57060, %f183;
	mov.b32 	%r411, %f180;
	shl.b32 	%r412, %r411, 23;
	mov.b32 	%f185, %r412;
	ex2.approx.ftz.f32 	%f186, %f184;
	mul.f32 	%f187, %f186, %f185;
	add.f32 	%f188, %f176, %f187;
	sub.f32 	%f189, %f27, %f126;
	fma.rn.f32 	%f190, %f189, 0f3BBB989D, 0f3F000000;
	cvt.sat.f32.f32 	%f191, %f190;
	fma.rm.f32 	%f192, %f191, %f131, %f130;
	add.f32 	%f193, %f192, 0fCB40007F;
	neg.f32 	%f194, %f193;
	fma.rn.f32 	%f195, %f189, 0f3FB8AA3B, %f194;
	fma.rn.f32 	%f196, %f189, 0f32A57060, %f195;
	mov.b32 	%r413, %f192;
	shl.b32 	%r414, %r413, 23;
	mov.b32 	%f197, %r414;
	ex2.approx.ftz.f32 	%f198, %f196;
	mul.f32 	%f199, %f198, %f197;
	add.f32 	%f200, %f188, %f199;
	sub.f32 	%f201, %f31, %f126;
	fma.rn.f32 	%f202, %f201, 0f3BBB989D, 0f3F000000;
	cvt.sat.f32.f32 	%f203, %f202;
	fma.rm.f32 	%f204, %f203, %f131, %f130;
	add.f32 	%f205, %f204, 0fCB40007F;
	neg.f32 	%f206, %f205;
	fma.rn.f32 	%f207, %f201, 0f3FB8AA3B, %f206;
	fma.rn.f32 	%f208, %f201, 0f32A57060, %f207;
	mov.b32 	%r415, %f204;
	shl.b32 	%r416, %r415, 23;
	mov.b32 	%f209, %r416;
	ex2.approx.ftz.f32 	%f210, %f208;
	mul.f32 	%f211, %f210, %f209;
	add.f32 	%f212, %f200, %f211;
	sub.f32 	%f213, %f35, %f126;
	fma.rn.f32 	%f214, %f213, 0f3BBB989D, 0f3F000000;
	cvt.sat.f32.f32 	%f215, %f214;
	fma.rm.f32 	%f216, %f215, %f131, %f130;
	add.f32 	%f217, %f216, 0fCB40007F;
	neg.f32 	%f218, %f217;
	fma.rn.f32 	%f219, %f213, 0f3FB8AA3B, %f218;
	fma.rn.f32 	%f220, %f213, 0f32A57060, %f219;
	mov.b32 	%r417, %f216;
	shl.b32 	%r418, %r417, 23;
	mov.b32 	%f221, %r418;
	ex2.approx.ftz.f32 	%f222, %f220;
	mul.f32 	%f223, %f222, %f221;
	add.f32 	%f224, %f212, %f223;
	sub.f32 	%f225, %f39, %f126;
	fma.rn.f32 	%f226, %f225, 0f3BBB989D, 0f3F000000;
	cvt.sat.f32.f32 	%f227, %f226;
	fma.rm.f32 	%f228, %f227, %f131, %f130;
	add.f32 	%f229, %f228, 0fCB40007F;
	neg.f32 	%f230, %f229;
	fma.rn.f32 	%f231, %f225, 0f3FB8AA3B, %f230;
	fma.rn.f32 	%f232, %f225, 0f32A57060, %f231;
	mov.b32 	%r419, %f228;
	shl.b32 	%r420, %r419, 23;
	mov.b32 	%f233, %r420;
	ex2.approx.ftz.f32 	%f234, %f232;
	mul.f32 	%f235, %f234, %f233;
	add.f32 	%f236, %f224, %f235;
	sub.f32 	%f237, %f43, %f126;
	fma.rn.f32 	%f238, %f237, 0f3BBB989D, 0f3F000000;
	cvt.sat.f32.f32 	%f239, %f238;
	fma.rm.f32 	%f240, %f239, %f131, %f130;
	add.f32 	%f241, %f240, 0fCB40007F;
	neg.f32 	%f242, %f241;
	fma.rn.f32 	%f243, %f237, 0f3FB8AA3B, %f242;
	fma.rn.f32 	%f244, %f237, 0f32A57060, %f243;
	mov.b32 	%r421, %f240;
	shl.b32 	%r422, %r421, 23;
	mov.b32 	%f245, %r422;
	ex2.approx.ftz.f32 	%f246, %f244;
	mul.f32 	%f247, %f246, %f245;
	add.f32 	%f248, %f236, %f247;
	sub.f32 	%f249, %f47, %f126;
	fma.rn.f32 	%f250, %f249, 0f3BBB989D, 0f3F000000;
	cvt.sat.f32.f32 	%f251, %f250;
	fma.rm.f32 	%f252, %f251, %f131, %f130;
	add.f32 	%f253, %f252, 0fCB40007F;
	neg.f32 	%f254, %f253;
	fma.rn.f32 	%f255, %f249, 0f3FB8AA3B, %f254;
	fma.rn.f32 	%f256, %f249, 0f32A57060, %f255;
	mov.b32 	%r423, %f252;
	shl.b32 	%r424, %r423, 23;
	mov.b32 	%f257, %r424;
	ex2.approx.ftz.f32 	%f258, %f256;
	mul.f32 	%f259, %f258, %f257;
	add.f32 	%f260, %f248, %f259;
	sub.f32 	%f261, %f51, %f126;
	fma.rn.f32 	%f262, %f261, 0f3BBB989D, 0f3F000000;
	cvt.sat.f32.f32 	%f263, %f262;
	fma.rm.f32 	%f264, %f263, %f131, %f130;
	add.f32 	%f265, %f264, 0fCB40007F;
	neg.f32 	%f266, %f265;
	fma.rn.f32 	%f267, %f261, 0f3FB8AA3B, %f266;
	fma.rn.f32 	%f268, %f261, 0f32A57060, %f267;
	mov.b32 	%r425, %f264;
	shl.b32 	%r426, %r425, 23;
	mov.b32 	%f269, %r426;
	ex2.approx.ftz.f32 	%f270, %f268;
	mul.f32 	%f271, %f270, %f269;
	add.f32 	%f272, %f260, %f271;
	sub.f32 	%f273, %f55, %f126;
	fma.rn.f32 	%f274, %f273, 0f3BBB989D, 0f3F000000;
	cvt.sat.f32.f32 	%f275, %f274;
	fma.rm.f32 	%f276, %f275, %f131, %f130;
	add.f32 	%f277, %f276, 0fCB40007F;
	neg.f32 	%f278, %f277;
	fma.rn.f32 	%f279, %f273, 0f3FB8AA3B, %f278;
	fma.rn.f32 	%f280, %f273, 0f32A57060, %f279;
	mov.b32 	%r427, %f276;
	shl.b32 	%r428, %r427, 23;
	mov.b32 	%f281, %r428;
	ex2.approx.ftz.f32 	%f282, %f280;
	mul.f32 	%f283, %f282, %f281;
	add.f32 	%f284, %f272, %f283;
	sub.f32 	%f285, %f59, %f126;
	fma.rn.f32 	%f286, %f285, 0f3BBB989D, 0f3F000000;
	cvt.sat.f32.f32 	%f287, %f286;
	fma.rm.f32 	%f288, %f287, %f131, %f130;
	add.f32 	%f289, %f288, 0fCB40007F;
	neg.f32 	%f290, %f289;
	fma.rn.f32 	%f291, %f285, 0f3FB8AA3B, %f290;
	fma.rn.f32 	%f292, %f285, 0f32A57060, %f291;
	mov.b32 	%r429, %f288;
	shl.b32 	%r430, %r429, 23;
	mov.b32 	%f293, %r430;
	ex2.approx.ftz.f32 	%f294, %f292;
	mul.f32 	%f295, %f294, %f293;
	add.f32 	%f296, %f284, %f295;
	sub.f32 	%f297, %f63, %f126;
	fma.rn.f32 	%f298, %f297, 0f3BBB989D, 0f3F000000;
	cvt.sat.f32.f32 	%f299, %f298;
	fma.rm.f32 	%f300, %f299, %f131, %f130;
	add.f32 	%f301, %f300, 0fCB40007F;
	neg.f32 	%f302, %f301;
	fma.rn.f32 	%f303, %f297, 0f3FB8AA3B, %f302;
	fma.rn.f32 	%f304, %f297, 0f32A57060, %f303;
	mov.b32 	%r431, %f300;
	shl.b32 	%r432, %r431, 23;
	mov.b32 	%f305, %r432;
	ex2.approx.ftz.f32 	%f306, %f304;
	mul.f32 	%f307, %f306, %f305;
	add.f32 	%f308, %f296, %f307;
	sub.f32 	%f309, %f67, %f126;
	fma.rn.f32 	%f310, %f309, 0f3BBB989D, 0f3F000000;
	cvt.sat.f32.f32 	%f311, %f310;
	fma.rm.f32 	%f312, %f311, %f131, %f130;
	add.f32 	%f313, %f312, 0fCB40007F;
	neg.f32 	%f314, %f313;
	fma.rn.f32 	%f315, %f309, 0f3FB8AA3B, %f314;
	fma.rn.f32 	%f316, %f309, 0f32A57060, %f315;
	mov.b32 	%r433, %f312;
	shl.b32 	%r434, %r433, 23;
	mov.b32 	%f317, %r434;
	ex2.approx.ftz.f32 	%f318, %f316;
	mul.f32 	%f319, %f318, %f317;
	add.f32 	%f320, %f308, %f319;
	sub.f32 	%f321, %f71, %f126;
	fma.rn.f32 	%f322, %f321, 0f3BBB989D, 0f3F000000;
	cvt.sat.f32.f32 	%f323, %f322;
	fma.rm.f32 	%f324, %f323, %f131, %f130;
	add.f32 	%f325, %f324, 0fCB40007F;
	neg.f32 	%f326, %f325;
	fma.rn.f32 	%f327, %f321, 0f3FB8AA3B, %f326;
	fma.rn.f32 	%f328, %f321, 0f32A57060, %f327;
	mov.b32 	%r435, %f324;
	shl.b32 	%r436, %r435, 23;
	mov.b32 	%f329, %r436;
	ex2.approx.ftz.f32 	%f330, %f328;
	mul.f32 	%f331, %f330, %f329;
	add.f32 	%f332, %f320, %f331;
	sub.f32 	%f333, %f75, %f126;
	fma.rn.f32 	%f334, %f333, 0f3BBB989D, 0f3F000000;
	cvt.sat.f32.f32 	%f335, %f334;
	fma.rm.f32 	%f336, %f335, %f131, %f130;
	add.f32 	%f337, %f336, 0fCB40007F;
	neg.f32 	%f338, %f337;
	fma.rn.f32 	%f339, %f333, 0f3FB8AA3B, %f338;
	fma.rn.f32 	%f340, %f333, 0f32A57060, %f339;
	mov.b32 	%r437, %f336;
	shl.b32 	%r438, %r437, 23;
	mov.b32 	%f341, %r438;
	ex2.approx.ftz.f32 	%f342, %f340;
	mul.f32 	%f343, %f342, %f341;
	add.f32 	%f344, %f332, %f343;
	sub.f32 	%f345, %f79, %f126;
	fma.rn.f32 	%f346, %f345, 0f3BBB989D, 0f3F000000;
	cvt.sat.f32.f32 	%f347, %f346;
	fma.rm.f32 	%f348, %f347, %f131, %f130;
	add.f32 	%f349, %f348, 0fCB40007F;
	neg.f32 	%f350, %f349;
	fma.rn.f32 	%f351, %f345, 0f3FB8AA3B, %f350;
	fma.rn.f32 	%f352, %f345, 0f32A57060, %f351;
	mov.b32 	%r439, %f348;
	shl.b32 	%r440, %r439, 23;
	mov.b32 	%f353, %r440;
	ex2.approx.ftz.f32 	%f354, %f352;
	mul.f32 	%f355, %f354, %f353;
	add.f32 	%f356, %f344, %f355;
	sub.f32 	%f357, %f83, %f126;
	fma.rn.f32 	%f358, %f357, 0f3BBB989D, 0f3F000000;
	cvt.sat.f32.f32 	%f359, %f358;
	fma.rm.f32 	%f360, %f359, %f131, %f130;
	add.f32 	%f361, %f360, 0fCB40007F;
	neg.f32 	%f362, %f361;
	fma.rn.f32 	%f363, %f357, 0f3FB8AA3B, %f362;
	fma.rn.f32 	%f364, %f357, 0f32A57060, %f363;
	mov.b32 	%r441, %f360;
	shl.b32 	%r442, %r441, 23;
	mov.b32 	%f365, %r442;
	ex2.approx.ftz.f32 	%f366, %f364;
	mul.f32 	%f367, %f366, %f365;
	add.f32 	%f368, %f356, %f367;
	sub.f32 	%f369, %f87, %f126;
	fma.rn.f32 	%f370, %f369, 0f3BBB989D, 0f3F000000;
	cvt.sat.f32.f32 	%f371, %f370;
	fma.rm.f32 	%f372, %f371, %f131, %f130;
	add.f32 	%f373, %f372, 0fCB40007F;
	neg.f32 	%f374, %f373;
	fma.rn.f32 	%f375, %f369, 0f3FB8AA3B, %f374;
	fma.rn.f32 	%f376, %f369, 0f32A57060, %f375;
	mov.b32 	%r443, %f372;
	shl.b32 	%r444, %r443, 23;
	mov.b32 	%f377, %r444;
	ex2.approx.ftz.f32 	%f378, %f376;
	mul.f32 	%f379, %f378, %f377;
	add.f32 	%f380, %f368, %f379;
	sub.f32 	%f381, %f91, %f126;
	fma.rn.f32 	%f382, %f381, 0f3BBB989D, 0f3F000000;
	cvt.sat.f32.f32 	%f383, %f382;
	fma.rm.f32 	%f384, %f383, %f131, %f130;
	add.f32 	%f385, %f384, 0fCB40007F;
	neg.f32 	%f386, %f385;
	fma.rn.f32 	%f387, %f381, 0f3FB8AA3B, %f386;
	fma.rn.f32 	%f388, %f381, 0f32A57060, %f387;
	mov.b32 	%r445, %f384;
	shl.b32 	%r446, %r445, 23;
	mov.b32 	%f389, %r446;
	ex2.approx.ftz.f32 	%f390, %f388;
	mul.f32 	%f391, %f390, %f389;
	add.f32 	%f392, %f380, %f391;
	sub.f32 	%f393, %f95, %f126;
	fma.rn.f32 	%f394, %f393, 0f3BBB989D, 0f3F000000;
	cvt.sat.f32.f32 	%f395, %f394;
	fma.rm.f32 	%f396, %f395, %f131, %f130;
	add.f32 	%f397, %f396, 0fCB40007F;
	neg.f32 	%f398, %f397;
	fma.rn.f32 	%f399, %f393, 0f3FB8AA3B, %f398;
	fma.rn.f32 	%f400, %f393, 0f32A57060, %f399;
	mov.b32 	%r447, %f396;
	shl.b32 	%r448, %r447, 23;
	mov.b32 	%f401, %r448;
	ex2.approx.ftz.f32 	%f402, %f400;
	mul.f32 	%f403, %f402, %f401;
	add.f32 	%f404, %f392, %f403;
	sub.f32 	%f405, %f99, %f126;
	fma.rn.f32 	%f406, %f405, 0f3BBB989D, 0f3F000000;
	cvt.sat.f32.f32 	%f407, %f406;
	fma.rm.f32 	%f408, %f407, %f131, %f130;
	add.f32 	%f409, %f408, 0fCB40007F;
	neg.f32 	%f410, %f409;
	fma.rn.f32 	%f411, %f405, 0f3FB8AA3B, %f410;
	fma.rn.f32 	%f412, %f405, 0f32A57060, %f411;
	mov.b32 	%r449, %f408;
	shl.b32 	%r450, %r449, 23;
	mov.b32 	%f413, %r450;
	ex2.approx.ftz.f32 	%f414, %f412;
	mul.f32 	%f415, %f414, %f413;
	add.f32 	%f416, %f404, %f415;
	sub.f32 	%f417, %f103, %f126;
	fma.rn.f32 	%f418, %f417, 0f3BBB989D, 0f3F000000;
	cvt.sat.f32.f32 	%f419, %f418;
	fma.rm.f32 	%f420, %f419, %f131, %f130;
	add.f32 	%f421, %f420, 0fCB40007F;
	neg.f32 	%f422, %f421;
	fma.rn.f32 	%f423, %f417, 0f3FB8AA3B, %f422;
	fma.rn.f32 	%f424, %f417, 0f32A57060, %f423;
	mov.b32 	%r451, %f420;
	shl.b32 	%r452, %r451, 23;
	mov.b32 	%f425, %r452;
	ex2.approx.ftz.f32 	%f426, %f424;
	mul.f32 	%f427, %f426, %f425;
	add.f32 	%f428, %f416, %f427;
	sub.f32 	%f429, %f107, %f126;
	fma.rn.f32 	%f430, %f429, 0f3BBB989D, 0f3F000000;
	cvt.sat.f32.f32 	%f431, %f430;
	fma.rm.f32 	%f432, %f431, %f131, %f130;
	add.f32 	%f433, %f432, 0fCB40007F;
	neg.f32 	%f434, %f433;
	fma.rn.f32 	%f435, %f429, 0f3FB8AA3B, %f434;
	fma.rn.f32 	%f436, %f429, 0f32A57060, %f435;
	mov.b32 	%r453, %f432;
	shl.b32 	%r454, %r453, 23;
	mov.b32 	%f437, %r454;
	ex2.approx.ftz.f32 	%f438, %f436;
	mul.f32 	%f439, %f438, %f437;
	add.f32 	%f440, %f428, %f439;
	sub.f32 	%f441, %f111, %f126;
	fma.rn.f32 	%f442, %f441, 0f3BBB989D, 0f3F000000;
	cvt.sat.f32.f32 	%f443, %f442;
	fma.rm.f32 	%f444, %f443, %f131, %f130;
	add.f32 	%f445, %f444, 0fCB40007F;
	neg.f32 	%f446, %f445;
	fma.rn.f32 	%f447, %f441, 0f3FB8AA3B, %f446;
	fma.rn.f32 	%f448, %f441, 0f32A57060, %f447;
	mov.b32 	%r455, %f444;
	shl.b32 	%r456, %r455, 23;
	mov.b32 	%f449, %r456;
	ex2.approx.ftz.f32 	%f450, %f448;
	mul.f32 	%f451, %f450, %f449;
	add.f32 	%f452, %f440, %f451;
	sub.f32 	%f453, %f115, %f126;
	fma.rn.f32 	%f454, %f453, 0f3BBB989D, 0f3F000000;
	cvt.sat.f32.f32 	%f455, %f454;
	fma.rm.f32 	%f456, %f455, %f131, %f130;
	add.f32 	%f457, %f456, 0fCB40007F;
	neg.f32 	%f458, %f457;
	fma.rn.f32 	%f459, %f453, 0f3FB8AA3B, %f458;
	fma.rn.f32 	%f460, %f453, 0f32A57060, %f459;
	mov.b32 	%r457, %f456;
	shl.b32 	%r458, %r457, 23;
	mov.b32 	%f461, %r458;
	ex2.approx.ftz.f32 	%f462, %f460;
	mul.f32 	%f463, %f462, %f461;
	add.f32 	%f464, %f452, %f463;
	mov.b32 	%r459, %f464;
	shfl.sync.bfly.b32	%r460|%p39, %r459, 16, 31, -1;
	mov.b32 	%f465, %r460;
	add.f32 	%f466, %f464, %f465;
	mov.b32 	%r461, %f466;
	shfl.sync.bfly.b32	%r462|%p40, %r461, 8, 31, -1;
	mov.b32 	%f467, %r462;
	add.f32 	%f468, %f466, %f467;
	mov.b32 	%r463, %f468;
	shfl.sync.bfly.b32	%r464|%p41, %r463, 4, 31, -1;
	mov.b32 	%f469, %r464;
	add.f32 	%f470, %f468, %f469;
	mov.b32 	%r465, %f470;
	shfl.sync.bfly.b32	%r466|%p42, %r465, 2, 31, -1;
	mov.b32 	%f471, %r466;
	add.f32 	%f472, %f470, %f471;
	mov.b32 	%r467, %f472;
	shfl.sync.bfly.b32	%r468|%p43, %r467, 1, 31, -1;
	mov.b32 	%f473, %r468;
	add.f32 	%f474, %f472, %f473;
	div.rn.f32 	%f475, %f139, %f474;
	div.rn.f32 	%f476, %f151, %f474;
	div.rn.f32 	%f477, %f163, %f474;
	div.rn.f32 	%f478, %f175, %f474;
	div.rn.f32 	%f479, %f187, %f474;
	div.rn.f32 	%f480, %f199, %f474;
	div.rn.f32 	%f481, %f211, %f474;
	div.rn.f32 	%f482, %f223, %f474;
	div.rn.f32 	%f483, %f235, %f474;
	div.rn.f32 	%f484, %f247, %f474;
	div.rn.f32 	%f485, %f259, %f474;
	div.rn.f32 	%f486, %f271, %f474;
	div.rn.f32 	%f487, %f283, %f474;
	div.rn.f32 	%f488, %f295, %f474;
	div.rn.f32 	%f489, %f307, %f474;
	div.rn.f32 	%f490, %f319, %f474;
	div.rn.f32 	%f491, %f331, %f474;
	div.rn.f32 	%f492, %f343, %f474;
	div.rn.f32 	%f493, %f355, %f474;
	div.rn.f32 	%f494, %f367, %f474;
	div.rn.f32 	%f495, %f379, %f474;
	div.rn.f32 	%f496, %f391, %f474;
	div.rn.f32 	%f497, %f403, %f474;
	div.rn.f32 	%f498, %f415, %f474;
	div.rn.f32 	%f499, %f427, %f474;
	div.rn.f32 	%f500, %f439, %f474;
	div.rn.f32 	%f501, %f451, %f474;
	div.rn.f32 	%f502, %f463, %f474;
	mad.lo.s64 	%rd200, %rd203, %rd6, %rd10;
	shl.b64 	%rd201, %rd200, 2;
	add.s64 	%rd202, %rd11, %rd201;
	st.global.f32 	[%rd202], %f475;
	st.global.f32 	[%rd202+128], %f476;
	st.global.f32 	[%rd202+256], %f477;
	st.global.f32 	[%rd202+384], %f478;
	st.global.f32 	[%rd202+512], %f479;
	st.global.f32 	[%rd202+640], %f480;
	st.global.f32 	[%rd202+768], %f481;
	st.global.f32 	[%rd202+896], %f482;
	st.global.f32 	[%rd202+1024], %f483;
	st.global.f32 	[%rd202+1152], %f484;
	st.global.f32 	[%rd202+1280], %f485;
	st.global.f32 	[%rd202+1408], %f486;
	st.global.f32 	[%rd202+1536], %f487;
	st.global.f32 	[%rd202+1664], %f488;
	st.global.f32 	[%rd202+1792], %f489;
	st.global.f32 	[%rd202+1920], %f490;
	st.global.f32 	[%rd202+2048], %f491;
	st.global.f32 	[%rd202+2176], %f492;
	st.global.f32 	[%rd202+2304], %f493;
	st.global.f32 	[%rd202+2432], %f494;
	st.global.f32 	[%rd202+2560], %f495;
	st.global.f32 	[%rd202+2688], %f496;
	st.global.f32 	[%rd202+2816], %f497;
	st.global.f32 	[%rd202+2944], %f498;
	st.global.f32 	[%rd202+3072], %f499;
	st.global.f32 	[%rd202+3200], %f500;
	st.global.f32 	[%rd202+3328], %f501;
	st.global.f32 	[%rd202+3456], %f502;
	add.s64 	%rd203, %rd203, %rd12;
	setp.lt.s64 	%p44, %rd203, %rd24;
	@%p44 bra 	$L__BB430_4;
$L__BB430_5:
	ret;

}
	// .globl	_Z15SoftmaxWarpImplI22BroadcastScaleMaskLoadIffbLm3EiE11DirectStoreIffEfLi1ELi28ELi32ELi1ELb1EL9Algorithm0EEvT_T0_ll
.visible .entry _Z15SoftmaxWarpImplI22BroadcastScaleMaskLoadIffbLm3EiE11DirectStoreIffEfLi1ELi28ELi32ELi1ELb1EL9Algorithm0EEvT_T0_ll(
	.param .align 8 .b8 _Z15SoftmaxWarpImplI22BroadcastScaleMaskLoadIffbLm3EiE11DirectStoreIffEfLi1ELi28ELi32ELi1ELb1EL9Algorithm0EEvT_T0_ll_param_0[112],
	.param .align 8 .b8 _Z15SoftmaxWarpImplI22BroadcastScaleMaskLoadIffbLm3EiE11DirectStoreIffEfLi1ELi28ELi32ELi1ELb1EL9Algorithm0EEvT_T0_ll_param_1[16],
	.param .u64 _Z15SoftmaxWarpImplI22BroadcastScaleMaskLoadIffbLm3EiE11DirectStoreIffEfLi1ELi28ELi32ELi1ELb1EL9Algorithm0EEvT_T0_ll_param_2,
	.param .u64 _Z15SoftmaxWarpImplI22BroadcastScaleMaskLoadIffbLm3EiE11DirectStoreIffEfLi1ELi28ELi32ELi1ELb1EL9Algorithm0EEvT_T0_ll_param_3
)
{
	.reg .pred 	%p<182>;
	.reg .b16 	%rs<37>;
	.reg .b32 	%r<574>;
	.reg .b32 	%f<643>;
	.reg .b64 	%rd<264>;

	ld.param.u64 	%rd35, [_Z15SoftmaxWarpImplI22BroadcastScaleMaskLoadIffbLm3EiE11DirectStoreIffEfLi1ELi28ELi32ELi1ELb1EL9Algorithm0EEvT_T0_ll_param_1+8];
	ld.param.u64 	%rd34, [_Z15SoftmaxWarpImplI22BroadcastScaleMaskLoadIffbLm3EiE11DirectStoreIffEfLi1ELi28ELi32ELi1ELb1EL9Algorithm0EEvT_T0_ll_param_1];
	ld.param.v2.f32 	{%f143, %f144}, [_Z15SoftmaxWarpImplI22BroadcastScaleMaskLoadIffbLm3EiE11DirectStoreIffEfLi1ELi28ELi32ELi1ELb1EL9Algorithm0EEvT_T0_ll_param_0+104];
	ld.param.u64 	%rd33, [_Z15SoftmaxWarpImplI22BroadcastScaleMaskLoadIffbLm3EiE11DirectStoreIffEfLi1ELi28ELi32ELi1ELb1EL9Algorithm0EEvT_T0_ll_param_0+96];
	ld.param.u32 	%r11, [_Z15SoftmaxWarpImplI22BroadcastScaleMaskLoadIffbLm3EiE11DirectStoreIffEfLi1ELi28ELi32ELi1ELb1EL9Algorithm0EEvT_T0_ll_param_0+80];
	ld.param.v2.u32 	{%r9, %r10}, [_Z15SoftmaxWarpImplI22BroadcastScaleMaskLoadIffbLm3EiE11DirectStoreIffEfLi1ELi28ELi32ELi1ELb1EL9Algorithm0EEvT_T0_ll_param_0+72];
	ld.param.v2.u32 	{%r6, %r7}, [_Z15SoftmaxWarpImplI22BroadcastScaleMaskLoadIffbLm3EiE11DirectStoreIffEfLi1ELi28ELi32ELi1ELb1EL9Algorithm0EEvT_T0_ll_param_0+48];
	ld.param.u64 	%rd29, [_Z15SoftmaxWarpImplI22BroadcastScaleMaskLoadIffbLm3EiE11DirectStoreIffEfLi1ELi28ELi32ELi1ELb1EL9Algorithm0EEvT_T0_ll_param_0+32];
	ld.param.u64 	%rd28, [_Z15SoftmaxWarpImplI22BroadcastScaleMaskLoadIffbLm3EiE11DirectStoreIffEfLi1ELi28ELi32ELi1ELb1EL9Algorithm0EEvT_T0_ll_param_0+24];
	ld.param.u64 	%rd27, [_Z15SoftmaxWarpImplI22BroadcastScaleMaskLoadIffbLm3EiE11DirectStoreIffEfLi1ELi28ELi32ELi1ELb1EL9Algorithm0EEvT_T0_ll_param_0+16];
	ld.param.u64 	%rd26, [_Z15SoftmaxWarpImplI22BroadcastScaleMaskLoadIffbLm3EiE11DirectStoreIffEfLi1ELi28ELi32ELi1ELb1EL9Algorithm0EEvT_T0_ll_param_0+8];
	ld.param.u64 	%rd25, [_Z15SoftmaxWarpImplI22BroadcastScaleMaskLoadIffbLm3EiE11DirectStoreIffEfLi1ELi28ELi32ELi1ELb1EL9Algorithm0EEvT_T0_ll_param_0];
	ld.param.u64 	%rd37, [_Z15SoftmaxWarpImplI22BroadcastScaleMaskLoadIffbLm3EiE11DirectStoreIffEfLi1ELi28ELi32ELi1ELb1EL9Algorithm0EEvT_T0_ll_param_3];
	cvta.to.global.u64 	%rd1, %rd25;
	cvta.to.global.u64 	%rd2, %rd26;
	setp.lt.s64 	%p1, %rd37, 897;
	@%p1 bra 	$L__BB431_2;
	mov.u64 	%rd38, $str;
	cvta.global.u64 	%rd39, %rd38;
	mov.u64 	%rd40, $str$1;
	cvta.global.u64 	%rd41, %rd40;
	mov.u64 	%rd42, __unnamed_422;
	cvta.global.u64 	%rd43, %rd42;
	{ // callseq 421, 0
	.param .b64 param0;
	st.param.b64 	[param0], %rd39;
	.param .b64 param1;
	st.param.b64 	[param1], %rd41;
	.param .b32 param2;
	st.param.b32 	[param2], 254;
	.param .b64 param3;
	st.param.b64 	[param3], %rd43;
	.param .b64 param4;
	st.param.b64 	[param4], 1;
	call.uni 
	__assertfail, 
	(
	param0, 
	param1, 
	param2, 
	param3, 
	param4
	);
	} // callseq 421
$L__BB431_2:
	ld.param.u64 	%rd261, [_Z15SoftmaxWarpImplI22BroadcastScaleMaskLoadIffbLm3EiE11DirectStoreIffEfLi1ELi28ELi32ELi1ELb1EL9Algorithm0EEvT_T0_ll_param_2];
	mov.u32 	%r22, %ctaid.x;
	mov.u32 	%r23, %ntid.y;
	mov.u32 	%r24, %tid.y;
	mad.lo.s32 	%r25, %r22, %r23, %r24;
	cvt.s64.s32 	%rd263, %r25;
	setp.le.s64 	%p2, %rd261, %rd263;
	@%p2 bra 	$L__BB431_117;
	mov.u32 	%r26, %tid.x;
	add.s32 	%r27, %r26, 384;
	cvt.u64.u32 	%rd7, %r27;
	add.s32 	%r28, %r26, 416;
	cvt.u64.u32 	%rd8, %r28;
	add.s32 	%r29, %r26, 448;
	cvt.u64.u32 	%rd9, %r29;
	add.s32 	%r30, %r26, 480;
	cvt.u64.u32 	%rd10, %r30;
	add.s32 	%r31, %r26, 512;
	cvt.u64.u32 	%rd11, %r31;
	add.s32 	%r32, %r26, 544;
	cvt.u64.u32 	%rd12, %r32;
	add.s32 	%r33, %r26, 576;
	cvt.u64.u32 	%rd13, %r33;
	add.s32 	%r34, %r26, 608;
	cvt.u64.u32 	%rd14, %r34;
	add.s32 	%r35, %r26, 640;
	cvt.u64.u32 	%rd15, %r35;
	add.s32 	%r36, %r26, 672;
	cvt.u64.u32 	%rd16, %r36;
	add.s32 	%r37, %r26, 736;
	cvt.u64.u32 	%rd17, %r37;
	add.s32 	%r54, %r26, 32;
$L__BB431_4:
	cvt.u64.u32 	%rd44, %r26;
	setp.le.s64 	%p3, %rd37, %rd44;
	mul.lo.s64 	%rd19, %rd33, %rd263;
	mov.f32 	%f587, 0fFF800000;
	mov.f32 	%f590, %f587;
	@%p3 bra 	$L__BB431_6;
	setp.eq.s64 	%p4, %rd29, 1;
	setp.eq.s64 	%p5, %rd28, 1;
	setp.eq.s64 	%p6, %rd27, 1;
	add.s64 	%rd46, %rd19, %rd44;
	cvt.u32.u64 	%r40, %rd46;
	div.s32 	%r41, %r40, %r6;
	mul.lo.s32 	%r42, %r41, %r6;
	sub.s32 	%r43, %r40, %r42;
	div.s32 	%r44, %r43, %r7;
	mul.lo.s32 	%r45, %r44, %r7;
	sub.s32 	%r46, %r43, %r45;
	selp.b32 	%r47, 0, %r41, %p6;
	selp.b32 	%r48, 0, %r44, %p5;
	selp.b32 	%r49, 0, %r46, %p4;
	mul.lo.s32 	%r50, %r9, %r47;
	mad.lo.s32 	%r51, %r10, %r48, %r50;
	mad.lo.s32 	%r52, %r11, %r49, %r51;
	shl.b64 	%rd47, %rd46, 32;
	shr.s64 	%rd48, %rd47, 30;
	add.s64 	%rd49, %rd1, %rd48;
	ld.global.f32 	%f146, [%rd49];
	cvt.s64.s32 	%rd50, %r52;
	add.s64 	%rd51, %rd2, %rd50;
	ld.global.u8 	%rs9, [%rd51];
	setp.eq.s16 	%p7, %rs9, 0;
	mul.f32 	%f147, %f146, %f144;
	selp.f32 	%f587, %f143, %f147, %p7;
	max.f32 	%f590, %f587, 0fFF800000;
$L__BB431_6:
	cvt.u64.u32 	%rd20, %r54;
	setp.le.s64 	%p8, %rd37, %rd20;
	mov.f32 	%f589, 0fFF800000;
	@%p8 bra 	$L__BB431_8;
	setp.eq.s64 	%p9, %rd29, 1;
	setp.eq.s64 	%p10, %rd28, 1;
	setp.eq.s64 	%p11, %rd27, 1;
	add.s64 	%rd52, %rd19, %rd20;
	cvt.u32.u64 	%r55, %rd52;
	div.s32 	%r56, %r55, %r6;
	mul.lo.s32 	%r57, %r56, %r6;
	sub.s32 	%r58, %r55, %r57;
	div.s32 	%r59, %r58, %r7;
	mul.lo.s32 	%r60, %r59, %r7;
	sub.s32 	%r61, %r58, %r60;
	selp.b32 	%r62, 0, %r56, %p11;
	selp.b32 	%r63, 0, %r59, %p10;
	selp.b32 	%r64, 0, %r61, %p9;
	mul.lo.s32 	%r65, %r9, %r62;
	mad.lo.s32 	%r66, %r10, %r63, %r65;
	mad.lo.s32 	%r67, %r11, %r64, %r66;
	shl.b64 	%rd53, %rd52, 32;
	shr.s64 	%rd54, %rd53, 30;
	add.s64 	%rd55, %rd1, %rd54;
	ld.global.f32 	%f149, [%rd55];
	cvt.s64.s32 	%rd56, %r67;
	add.s64 	%rd57, %rd2, %rd56;
	ld.global.u8 	%rs10, [%rd57];
	setp.eq.s16 	%p12, %rs10, 0;
	mul.f32 	%f150, %f149, %f144;
	selp.f32 	%f589, %f143, %f150, %p12;
	max.f32 	%f590, %f590, %f589;
$L__BB431_8:
	mov.u32 	%r68, %tid.x;
	add.s32 	%r69, %r68, 64;
	cvt.u64.u32 	%rd21, %r69;
	setp.le.s64 	%p13, %rd37, %rd21;
	mov.f32 	%f591, 0fFF800000;
	@%p13 bra 	$L__BB431_10;
	setp.eq.s64 	%p14, %rd29, 1;
	setp.eq.s64 	%p15, %rd28, 1;
	setp.eq.s64 	%p16, %rd27, 1;
	add.s64 	%rd58, %rd19, %rd21;
	cvt.u32.u64 	%r70, %rd58;
	div.s32 	%r71, %r70, %r6;
	mul.lo.s32 	%r72, %r71, %r6;
	sub.s32 	%r73, %r70, %r72;
	div.s32 	%r74, %r73, %r7;
	mul.lo.s32 	%r75, %r74, %r7;
	sub.s32 	%r76, %r73, %r75;
	selp.b32 	%r77, 0, %r71, %p16;
	selp.b32 	%r78, 0, %r74, %p15;
	selp.b32 	%r79, 0, %r76, %p14;
	mul.lo.s32 	%r80, %r9, %r77;
	mad.lo.s32 	%r81, %r10, %r78, %r80;
	mad.lo.s32 	%r82, %r11, %r79, %r81;
	shl.b64 	%rd59, %rd58, 32;
	shr.s64 	%rd60, %rd59, 30;
	add.s64 	%rd61, %rd1, %rd60;
	ld.global.f32 	%f152, [%rd61];
	cvt.s64.s32 	%rd62, %r82;
	add.s64 	%rd63, %rd2, %rd62;
	ld.global.u8 	%rs11, [%rd63];
	setp.eq.s16 	%p17, %rs11, 0;
	mul.f32 	%f153, %f152, %f144;
	selp.f32 	%f591, %f143, %f153, %p17;
	max.f32 	%f590, %f590, %f591;
$L__BB431_10:
	add.s32 	%r84, %r68, 96;
	cvt.u64.u32 	%rd22, %r84;
	setp.le.s64 	%p18, %rd37, %rd22;
	mov.f32 	%f593, 0fFF800000;
	@%p18 bra 	$L__BB431_12;
	setp.eq.s64 	%p19, %rd29, 1;
	setp.eq.s64 	%p20, %rd28, 1;
	setp.eq.s64 	%p21, %rd27, 1;
	add.s64 	%rd64, %rd19, %rd22;
	cvt.u32.u64 	%r85, %rd64;
	div.s32 	%r86, %r85, %r6;
	mul.lo.s32 	%r87, %r86, %r6;
	sub.s32 	%r88, %r85, %r87;
	div.s32 	%r89, %r88, %r7;
	mul.lo.s32 	%r90, %r89, %r7;
	sub.s32 	%r91, %r88, %r90;
	selp.b32 	%r92, 0, %r86, %p21;
	selp.b32 	%r93, 0, %r89, %p20;
	selp.b32 	%r94, 0, %r91, %p19;
	mul.lo.s32 	%r95, %r9, %r92;
	mad.lo.s32 	%r96, %r10, %r93, %r95;
	mad.lo.s32 	%r97, %r11, %r94, %r96;
	shl.b64 	%rd65, %rd64, 32;
	shr.s64 	%rd66, %rd65, 30;
	add.s64 	%rd67, %rd1, %rd66;
	ld.global.f32 	%f155, [%rd67];
	cvt.s64.s32 	%rd68, %r97;
	add.s64 	%rd69, %rd2, %rd68;
	ld.global.u8 	%rs12, [%rd69];
	setp.eq.s16 	%p22, %rs12, 0;
	mul.f32 	%f156, %f155, %f144;
	selp.f32 	%f593, %f143, %f156, %p22;
	max.f32 	%f590, %f590, %f593;
$L__BB431_12:
	add.s32 	%r99, %r68, 128;
	cvt.u64.u32 	%rd70, %r99;
	setp.le.s64 	%p23, %rd37, %rd70;
	mov.f32 	%f595, 0fFF800000;
	@%p23 bra 	$L__BB431_14;
	setp.eq.s64 	%p24, %rd29, 1;
	setp.eq.s64 	%p25, %rd28, 1;
	setp.eq.s64 	%p26, %rd27, 1;
	add.s64 	%rd72, %rd19, %rd70;
	cvt.u32.u64 	%r102, %rd72;
	div.s32 	%r103, %r102, %r6;
	mul.lo.s32 	%r104, %r103, %r6;
	sub.s32 	%r105, %r102, %r104;
	div.s32 	%r106, %r105, %r7;
	mul.lo.s32 	%r107, %r106, %r7;
	sub.s32 	%r108, %r105, %r107;
	selp.b32 	%r109, 0, %r103, %p26;
	selp.b32 	%r110, 0, %r106, %p25;
	selp.b32 	%r111, 0, %r108, %p24;
	mul.lo.s32 	%r112, %r9, %r109;
	mad.lo.s32 	%r113, %r10, %r110, %r112;
	mad.lo.s32 	%r114, %r11, %r111, %r113;
	shl.b64 	%rd73, %rd72, 32;
	shr.s64 	%rd74, %rd73, 30;
	add.s64 	%rd75, %rd1, %rd74;
	ld.global.f32 	%f158, [%rd75];
	cvt.s64.s32 	%rd76, %r114;
	add.s64 	%rd77, %rd2, %rd76;
	ld.global.u8 	%rs13, [%rd77];
	setp.eq.s16 	%p27, %rs13, 0;
	mul.f32 	%f159, %f158, %f144;
	selp.f32 	%f595, %f143, %f159, %p27;
	max.f32 	%f590, %f590, %f595;
$L__BB431_14:
	add.s32 	%r116, %r68, 160;
	cvt.u64.u32 	%rd78, %r116;
	setp.le.s64 	%p28, %rd37, %rd78;
	mov.f32 	%f597, 0fFF800000;
	@%p28 bra 	$L__BB431_16;
	setp.eq.s64 	%p29, %rd29, 1;
	setp.eq.s64 	%p30, %rd28, 1;
	setp.eq.s64 	%p31, %rd27, 1;
	add.s64 	%rd80, %rd19, %rd78;
	cvt.u32.u64 	%r119, %rd80;
	div.s32 	%r120, %r119, %r6;
	mul.lo.s32 	%r121, %r120, %r6;
	sub.s32 	%r122, %r119, %r121;
	div.s32 	%r123, %r122, %r7;
	mul.lo.s32 	%r124, %r123, %r7;
	sub.s32 	%r125, %r122, %r124;
	selp.b32 	%r126, 0, %r120, %p31;
	selp.b32 	%r127, 0, %r123, %p30;
	selp.b32 	%r128, 0, %r125, %p29;
	mul.lo.s32 	%r129, %r9, %r126;
	mad.lo.s32 	%r130, %r10, %r127, %r129;
	mad.lo.s32 	%r131, %r11, %r128, %r130;
	shl.b64 	%rd81, %rd80, 32;
	shr.s64 	%rd82, %rd81, 30;
	add.s64 	%rd83, %rd1, %rd82;
	ld.global.f32 	%f161, [%rd83];
	cvt.s64.s32 	%rd84, %r131;
	add.s64 	%rd85, %rd2, %rd84;
	ld.global.u8 	%rs14, [%rd85];
	setp.eq.s16 	%p32, %rs14, 0;
	mul.f32 	%f162, %f161, %f144;
	selp.f32 	%f597, %f143, %f162, %p32;
	max.f32 	%f590, %f590, %f597;
$L__BB431_16:
	add.s32 	%r133, %r68, 192;
	cvt.u64.u32 	%rd86, %r133;
	setp.le.s64 	%p33, %rd37, %rd86;
	mov.f32 	%f599, 0fFF800000;
	@%p33 bra 	$L__BB431_18;
	setp.eq.s64 	%p34, %rd29, 1;
	setp.eq.s64 	%p35, %rd28, 1;
	setp.eq.s64 	%p36, %rd27, 1;
	add.s64 	%rd88, %rd19, %rd86;
	cvt.u32.u64 	%r136, %rd88;
	div.s32 	%r137, %r136, %r6;
	mul.lo.s32 	%r138, %r137, %r6;
	sub.s32 	%r139, %r136, %r138;
	div.s32 	%r140, %r139, %r7;
	mul.lo.s32 	%r141, %r140, %r7;
	sub.s32 	%r142, %r139, %r141;
	selp.b32 	%r143, 0, %r137, %p36;
	selp.b32 	%r144, 0, %r140, %p35;
	selp.b32 	%r145, 0, %r142, %p34;
	mul.lo.s32 	%r146, %r9, %r143;
	mad.lo.s32 	%r147, %r10, %r144, %r146;
	mad.lo.s32 	%r148, %r11, %r145, %r147;
	shl.b64 	%rd89, %rd88, 32;
	shr.s64 	%rd90, %rd89, 30;
	add.s64 	%rd91, %rd1, %rd90;
	ld.global.f32 	%f164, [%rd91];
	cvt.s64.s32 	%rd92, %r148;
	add.s64 	%rd93, %rd2, %rd92;
	ld.global.u8 	%rs15, [%rd93];
	setp.eq.s16 	%p37, %rs15, 0;
	mul.f32 	%f165, %f164, %f144;
	selp.f32 	%f599, %f143, %f165, %p37;
	max.f32 	%f590, %f590, %f599;
$L__BB431_18:
	add.s32 	%r150, %r68, 224;
	cvt.u64.u32 	%rd94, %r150;
	setp.le.s64 	%p38, %rd37, %rd94;
	mov.f32 	%f601, 0fFF800000;
	@%p38 bra 	$L__BB431_20;
	setp.eq.s64 	%p39, %rd29, 1;
	setp.eq.s64 	%p40, %rd28, 1;
	setp.eq.s64 	%p41, %rd27, 1;
	add.s64 	%rd96, %rd19, %rd94;
	cvt.u32.u64 	%r153, %rd96;
	div.s32 	%r154, %r153, %r6;
	mul.lo.s32 	%r155, %r154, %r6;
	sub.s32 	%r156, %r153, %r155;
	div.s32 	%r157, %r156, %r7;
	mul.lo.s32 	%r158, %r157, %r7;
	sub.s32 	%r159, %r156, %r158;
	selp.b32 	%r160, 0, %r154, %p41;
	selp.b32 	%r161, 0, %r157, %p40;
	selp.b32 	%r162, 0, %r159, %p39;
	mul.lo.s32 	%r163, %r9, %r160;
	mad.lo.s32 	%r164, %r10, %r161, %r163;
	mad.lo.s32 	%r165, %r11, %r162, %r164;
	shl.b64 	%rd97, %rd96, 32;
	shr.s64 	%rd98, %rd97, 30;
	add.s64 	%rd99, %rd1, %rd98;
	ld.global.f32 	%f167, [%rd99];
	cvt.s64.s32 	%rd100, %r165;
	add.s64 	%rd101, %rd2, %rd100;
	ld.global.u8 	%rs16, [%rd101];
	setp.eq.s16 	%p42, %rs16, 0;
	mul.f32 	%f168, %f167, %f144;
	selp.f32 	%f601, %f143, %f168, %p42;
	max.f32 	%f590, %f590, %f601;
$L__BB431_20:
	add.s32 	%r167, %r68, 256;
	cvt.u64.u32 	%rd102, %r167;
	setp.le.s64 	%p43, %rd37, %rd102;
	mov.f32 	%f603, 0fFF800000;
	@%p43 bra 	$L__BB431_22;
	setp.eq.s64 	%p44, %rd29, 1;
	setp.eq.s64 	%p45, %rd28, 1;
	setp.eq.s64 	%p46, %rd27, 1;
	add.s64 	%rd104, %rd19, %rd102;
	cvt.u32.u64 	%r170, %rd104;
	div.s32 	%r171, %r170, %r6;
	mul.lo.s32 	%r172, %r171, %r6;
	sub.s32 	%r173, %r170, %r172;
	div.s32 	%r174, %r173, %r7;
	mul.lo.s32 	%r175, %r174, %r7;
	sub.s32 	%r176, %r173, %r175;
	selp.b32 	%r177, 0, %r171, %p46;
	selp.b32 	%r178, 0, %r174, %p45;
	selp.b32 	%r179, 0, %r176, %p44;
	mul.lo.s32 	%r180, %r9, %r177;
	mad.lo.s32 	%r181, %r10, %r178, %r180;
	mad.lo.s32 	%r182, %r11, %r179, %r181;
	shl.b64 	%rd105, %rd104, 32;
	shr.s64 	%rd106, %rd105, 30;
	add.s64 	%rd107, %rd1, %rd106;
	ld.global.f32 	%f170, [%rd107];
	cvt.s64.s32 	%rd108, %r182;
	add.s64 	%rd109, %rd2, %rd108;
	ld.global.u8 	%rs17, [%rd109];
	setp.eq.s16 	%p47, %rs17, 0;
	mul.f32 	%f171, %f170, %f144;
	selp.f32 	%f603, %f143, %f171, %p47;
	max.f32 	%f590, %f590, %f603;
$L__BB431_22:
	add.s32 	%r184, %r68, 288;
	cvt.u64.u32 	%rd110, %r184;
	setp.le.s64 	%p48, %rd37, %rd110;
	mov.f32 	%f605, 0fFF800000;
	@%p48 bra 	$L__BB431_24;
	setp.eq.s64 	%p49, %rd29, 1;
	setp.eq.s64 	%p50, %rd28, 1;
	setp.eq.s64 	%p51, %rd27, 1;
	add.s64 	%rd112, %rd19, %rd110;
	cvt.u32.u64 	%r187, %rd112;
	div.s32 	%r188, %r187, %r6;
	mul.lo.s32 	%r189, %r188, %r6;
	sub.s32 	%r190, %r187, %r189;
	div.s32 	%r191, %r190, %r7;
	mul.lo.s32 	%r192, %r191, %r7;
	sub.s32 	%r193, %r190, %r192;
	selp.b32 	%r194, 0, %r188, %p51;
	selp.b32 	%r195, 0, %r191, %p50;
	selp.b32 	%r196, 0, %r193, %p49;
	mul.lo.s32 	%r197, %r9, %r194;
	mad.lo.s32 	%r198, %r10, %r195, %r197;
	mad.lo.s32 	%r199, %r11, %r196, %r198;
	shl.b64 	%rd113, %rd112, 32;
	shr.s64 	%rd114, %rd113, 30;
	add.s64 	%rd115, %rd1, %rd114;
	ld.global.f32 	%f173, [%rd115];
	cvt.s64.s32 	%rd116, %r199;
	add.s64 	%rd117, %rd2, %rd116;
	ld.global.u8 	%rs18, [%rd117];
	setp.eq.s16 	%p52, %rs18, 0;
	mul.f32 	%f174, %f173, %f144;
	selp.f32 	%f605, %f143, %f174, %p52;
	max.f32 	%f590, %f590, %f605;
$L__BB431_24:
	add.s32 	%r201, %r68, 320;
	cvt.u64.u32 	%rd118, %r201;
	setp.le.s64 	%p53, %rd37, %rd118;
	mov.f32 	%f607, 0fFF800000;
	@%p53 bra 	$L__BB431_26;
	setp.eq.s64 	%p54, %rd29, 1;
	setp.eq.s64 	%p55, %rd28, 1;
	setp.eq.s64 	%p56, %rd27, 1;
	add.s64 	%rd120, %rd19, %rd118;
	cvt.u32.u64 	%r204, %rd120;
	div.s32 	%r205, %r204, %r6;
	mul.lo.s32 	%r206, %r205, %r6;
	sub.s32 	%r207, %r204, %r206;
	div.s32 	%r208, %r207, %r7;
	mul.lo.s32 	%r209, %r208, %r7;
	sub.s32 	%r210, %r207, %r209;
	selp.b32 	%r211, 0, %r205, %p56;
	selp.b32 	%r212, 0, %r208, %p55;
	selp.b32 	%r213, 0, %r210, %p54;
	mul.lo.s32 	%r214, %r9, %r211;
	mad.lo.s32 	%r215, %r10, %r212, %r214;
	mad.lo.s32 	%r216, %r11, %r213, %r215;
	shl.b64 	%rd121, %rd120, 32;
	shr.s64 	%rd122, %rd121, 30;
	add.s64 	%rd123, %rd1, %rd122;
	ld.global.f32 	%f176, [%rd123];
	cvt.s64.s32 	%rd124, %r216;
	add.s64 	%rd125, %rd2, %rd124;
	ld.global.u8 	%rs19, [%rd125];
	setp.eq.s16 	%p57, %rs19, 0;
	mul.f32 	%f177, %f176, %f144;
	selp.f32 	%f607, %f143, %f177, %p57;
	max.f32 	%f590, %f590, %f607;
$L__BB431_26:
	add.s32 	%r218, %r68, 352;
	cvt.u64.u32 	%rd126, %r218;
	setp.le.s64 	%p58, %rd37, %rd126;
	mov.f32 	%f609, 0fFF800000;
	@%p58 bra 	$L__BB431_28;
	setp.eq.s64 	%p59, %rd29, 1;
	setp.eq.s64 	%p60, %rd28, 1;
	setp.eq.s64 	%p61, %rd27, 1;
	add.s64 	%rd128, %rd19, %rd126;
	cvt.u32.u64 	%r221, %rd128;
	div.s32 	%r222, %r221, %r6;
	mul.lo.s32 	%r223, %r222, %r6;
	sub.s32 	%r224, %r221, %r223;
	div.s32 	%r225, %r224, %r7;
	mul.lo.s32 	%r226, %r225, %r7;
	sub.s32 	%r227, %r224, %r226;
	selp.b32 	%r228, 0, %r222, %p61;
	selp.b32 	%r229, 0, %r225, %p60;
	selp.b32 	%r230, 0, %r227, %p59;
	mul.lo.s32 	%r231, %r9, %r228;
	mad.lo.s32 	%r232, %r10, %r229, %r231;
	mad.lo.s32 	%r233, %r11, %r230, %r232;
	shl.b64 	%rd129, %rd128, 32;
	shr.s64 	%rd130, %rd129, 30;
	add.s64 	%rd131, %rd1, %rd130;
	ld.global.f32 	%f179, [%rd131];
	cvt.s64.s32 	%rd132, %r233;
	add.s64 	%rd133, %rd2, %rd132;
	ld.global.u8 	%rs20, [%rd133];
	setp.eq.s16 	%p62, %rs20, 0;
	mul.f32 	%f180, %f179, %f144;
	selp.f32 	%f609, %f143, %f180, %p62;
	max.f32 	%f590, %f590, %f609;
$L__BB431_28:
	setp.le.s64 	%p63, %rd37, %rd7;
	mov.f32 	%f611, 0fFF800000;
	@%p63 bra 	$L__BB431_30;
	setp.eq.s64 	%p64, %rd29, 1;
	setp.eq.s64 	%p65, %rd28, 1;
	setp.eq.s64 	%p66, %rd27, 1;
	add.s64 	%rd134, %rd19, %rd7;
	cvt.u32.u64 	%r234, %rd134;
	div.s32 	%r235, %r234, %r6;
	mul.lo.s32 	%r236, %r235, %r6;
	sub.s32 	%r237, %r234, %r236;
	div.s32 	%r238, %r237, %r7;
	mul.lo.s32 	%r239, %r238, %r7;
	sub.s32 	%r240, %r237, %r239;
	selp.b32 	%r241, 0, %r235, %p66;
	selp.b32 	%r242, 0, %r238, %p65;
	selp.b32 	%r243, 0, %r240, %p64;
	mul.lo.s32 	%r244, %r9, %r241;
	mad.lo.s32 	%r245, %r10, %r242, %r244;
	mad.lo.s32 	%r246, %r11, %r243, %r245;
	shl.b64 	%rd135, %rd134, 32;
	shr.s64 	%rd136, %rd135, 30;
	add.s64 	%rd137, %rd1, %rd136;
	ld.global.f32 	%f182, [%rd137];
	cvt.s64.s32 	%rd138, %r246;
	add.s64 	%rd139, %rd2, %rd138;
	ld.global.u8 	%rs21, [%rd139];
	setp.eq.s16 	%p67, %rs21, 0;
	mul.f32 	%f183, %f182, %f144;
	selp.f32 	%f611, %f143, %f183, %p67;
	max.f32 	%f590, %f590, %f611;
$L__BB431_30:
	setp.le.s64 	%p68, %rd37, %rd8;
	mov.f32 	%f613, 0fFF800000;
	@%p68 bra 	$L__BB431_32;
	setp.eq.s64 	%p69, %rd29, 1;
	setp.eq.s64 	%p70, %rd28, 1;
	setp.eq.s64 	%p71, %rd27, 1;
	add.s64 	%rd140, %rd19, %rd8;
	cvt.u32.u64 	%r247, %rd140;
	div.s32 	%r248, %r247, %r6;
	mul.lo.s32 	%r249, %r248, %r6;
	sub.s32 	%r250, %r247, %r249;
	div.s32 	%r251, %r250, %r7;
	mul.lo.s32 	%r252, %r251, %r7;
	sub.s32 	%r253, %r250, %r252;
	selp.b32 	%r254, 0, %r248, %p71;
	selp.b32 	%r255, 0, %r251, %p70;
	selp.b32 	%r256, 0, %r253, %p69;
	mul.lo.s32 	%r257, %r9, %r254;
	mad.lo.s32 	%r258, %r10, %r255, %r257;
	mad.lo.s32 	%r259, %r11, %r256, %r258;
	shl.b64 	%rd141, %rd140, 32;
	shr.s64 	%rd142, %rd141, 30;
	add.s64 	%rd143, %rd1, %rd142;
	ld.global.f32 	%f185, [%rd143];
	cvt.s64.s32 	%rd144, %r259;
	add.s64 	%rd145, %rd2, %rd144;
	ld.global.u8 	%rs22, [%rd145];
	setp.eq.s16 	%p72, %rs22, 0;
	mul.f32 	%f186, %f185, %f144;
	selp.f32 	%f613, %f143, %f186, %p72;
	max.f32 	%f590, %f590, %f613;
$L__BB431_32:
	setp.le.s64 	%p73, %rd37, %rd9;
	mov.f32 	%f615, 0fFF800000;
	@%p73 bra 	$L__BB431_34;
	setp.eq.s64 	%p74, %rd29, 1;
	setp.eq.s64 	%p75, %rd28, 1;
	setp.eq.s64 	%p76, %rd27, 1;
	add.s64 	%rd146, %rd19, %rd9;
	cvt.u32.u64 	%r260, %rd146;
	div.s32 	%r261, %r260, %r6;
	mul.lo.s32 	%r262, %r261, %r6;
	sub.s32 	%r263, %r260, %r262;
	div.s32 	%r264, %r263, %r7;
	mul.lo.s32 	%r265, %r264, %r7;
	sub.s32 	%r266, %r263, %r265;
	selp.b32 	%r267, 0, %r261, %p76;
	selp.b32 	%r268, 0, %r264, %p75;
	selp.b32 	%r269, 0, %r266, %p74;
	mul.lo.s32 	%r270, %r9, %r267;
	mad.lo.s32 	%r271, %r10, %r268, %r270;
	mad.lo.s32 	%r272, %r11, %r269, %r271;
	shl.b64 	%rd147, %rd146, 32;
	shr.s64 	%rd148, %rd147, 30;
	add.s64 	%rd149, %rd1, %rd148;
	ld.global.f32 	%f188, [%rd149];
	cvt.s64.s32 	%rd150, %r272;
	add.s64 	%rd151, %rd2, %rd150;
	ld.global.u8 	%rs23, [%rd151];
	setp.eq.s16 	%p77, %rs23, 0;
	mul.f32 	%f189, %f188, %f144;
	selp.f32 	%f615, %f143, %f189, %p77;
	max.f32 	%f590, %f590, %f615;
$L__BB431_34:
	setp.le.s64 	%p78, %rd37, %rd10;
	mov.f32 	%f617, 0fFF800000;
	@%p78 bra 	$L__BB431_36;
	setp.eq.s64 	%p79, %rd29, 1;
	setp.eq.s64 	%p80, %rd28, 1;
	setp.eq.s64 	%p81, %rd27, 1;
	add.s64 	%rd152, %rd19, %rd10;
	cvt.u32.u64 	%r273, %rd152;
	div.s32 	%r274, %r273, %r6;
	mul.lo.s32 	%r275, %r274, %r6;
	sub.s32 	%r276, %r273, %r275;
	div.s32 	%r277, %r276, %r7;
	mul.lo.s32 	%r278, %r277, %r7;
	sub.s32 	%r279, %r276, %r278;
	selp.b32 	%r280, 0, %r274, %p81;
	selp.b32 	%r281, 0, %r277, %p80;
	selp.b32 	%r282, 0, %r279, %p79;
	mul.lo.s32 	%r283, %r9, %r280;
	mad.lo.s32 	%r284, %r10, %r281, %r283;
	mad.lo.s32 	%r285, %r11, %r282, %r284;
	shl.b64 	%rd153, %rd152, 32;
	shr.s64 	%rd154, %rd153, 30;
	add.s64 	%rd155, %rd1, %rd154;
	ld.global.f32 	%f191, [%rd155];
	cvt.s64.s32 	%rd156, %r285;
	add.s64 	%rd157, %rd2, %rd156;
	ld.global.u8 	%rs24, [%rd157];
	setp.eq.s16 	%p82, %rs24, 0;
	mul.f32 	%f192, %f191, %f144;
	selp.f32 	%f617, %f143, %f192, %p82;
	max.f32 	%f590, %f590, %f617;
$L__BB431_36:
	setp.le.s64 	%p83, %rd37, %rd11;
	mov.f32 	%f619, 0fFF800000;
	@%p83 bra 	$L__BB431_38;
	setp.eq.s64 	%p84, %rd29, 1;
	setp.eq.s64 	%p85, %rd28, 1;
	setp.eq.s64 	%p86, %rd27, 1;
	add.s64 	%rd158, %rd19, %rd11;
	cvt.u32.u64 	%r286, %rd158;
	div.s32 	%r287, %r286, %r6;
	mul.lo.s32 	%r288, %r287, %r6;
	sub.s32 	%r289, %r286, %r288;
	div.s32 	%r290, %r289, %r7;
	mul.lo.s32 	%r291, %r290, %r7;
	sub.s32 	%r292, %r289, %r291;
	selp.b32 	%r293, 0, %r287, %p86;
	selp.b32 	%r294, 0, %r290, %p85;
	selp.b32 	%r295, 0, %r292, %p84;
	mul.lo.s32 	%r296, %r9, %r293;
	mad.lo.s32 	%r297, %r10, %r294, %r296;
	mad.lo.s32 	%r298, %r11, %r295, %r297;
	shl.b64 	%rd159, %rd158, 32;
	shr.s64 	%rd160, %rd159, 30;
	add.s64 	%rd161, %rd1, %rd160;
	ld.global.f32 	%f194, [%rd161];
	cvt.s64.s32 	%rd162, %r298;
	add.s64 	%rd163, %rd2, %rd162;
	ld.global.u8 	%rs25, [%rd163];
	setp.eq.s16 	%p87, %rs25, 0;
	mul.f32 	%f195, %f194, %f144;
	selp.f32 	%f619, %f143, %f195, %p87;
	max.f32 	%f590, %f590, %f619;
$L__BB431_38:
	setp.le.s64 	%p88, %rd37, %rd12;
	mov.f32 	%f621, 0fFF800000;
	@%p88 bra 	$L__BB431_40;
	setp.eq.s64 	%p89, %rd29, 1;
	setp.eq.s64 	%p90, %rd28, 1;
	setp.eq.s64 	%p91, %rd27, 1;
	add.s64 	%rd164, %rd19, %rd12;
	cvt.u32.u64 	%r299, %rd164;
	div.s32 	%r300, %r299, %r6;
	mul.lo.s32 	%r301, %r300, %r6;
	sub.s32 	%r302, %r299, %r301;
	div.s32 	%r303, %r302, %r7;
	mul.lo.s32 	%r304, %r303, %r7;
	sub.s32 	%r305, %r302, %r304;
	selp.b32 	%r306, 0, %r300, %p91;
	selp.b32 	%r307, 0, %r303, %p90;
	selp.b32 	%r308, 0, %r305, %p89;
	mul.lo.s32 	%r309, %r9, %r306;
	mad.lo.s32 	%r310, %r10, %r307, %r309;
	mad.lo.s32 	%r311, %r11, %r308, %r310;
	shl.b64 	%rd165, %rd164, 32;
	shr.s64 	%rd166, %rd165, 30;
	add.s64 	%rd167, %rd1, %rd166;
	ld.global.f32 	%f197, [%rd167];
	cvt.s64.s32 	%rd168, %r311;
	add.s64 	%rd169, %rd2, %rd168;
	ld.global.u8 	%rs26, [%rd169];
	setp.eq.s16 	%p92, %rs26, 0;
	mul.f32 	%f198, %f197, %f144;
	selp.f32 	%f621, %f143, %f198, %p92;
	max.f32 	%f590, %f590, %f621;
$L__BB431_40:
	setp.le.s64 	%p93, %rd37, %rd13;
	mov.f32 	%f623, 0fFF800000;
	@%p93 bra 	$L__BB431_42;
	setp.eq.s64 	%p94, %rd29, 1;
	setp.eq.s64 	%p95, %rd28, 1;
	setp.eq.s64 	%p96, %rd27, 1;
	add.s64 	%rd170, %rd19, %rd13;
	cvt.u32.u64 	%r312, %rd170;
	div.s32 	%r313, %r312, %r6;
	mul.lo.s32 	%r314, %r313, %r6;
	sub.s32 	%r315, %r312, %r314;
	div.s32 	%r316, %r315, %r7;
	mul.lo.s32 	%r317, %r316, %r7;
	sub.s32 	%r318, %r315, %r317;
	selp.b32 	%r319, 0, %r313, %p96;
	selp.b32 	%r320, 0, %r316, %p95;
	selp.b32 	%r321, 0, %r318, %p94;
	mul.lo.s32 	%r322, %r9, %r319;
	mad.lo.s32 	%r323, %r10, %r320, %r322;
	mad.lo.s32 	%r324, %r11, %r321, %r323;
	shl.b64 	%rd171, %rd170, 32;
	shr.s64 	%rd172, %rd171, 30;
	add.s64 	%rd173, %rd1, %rd172;
	ld.global.f32 	%f200, [%rd173];
	cvt.s64.s32 	%rd174, %r324;
	add.s64 	%rd175, %rd2, %rd174;
	ld.global.u8 	%rs27, [%rd175];
	setp.eq.s16 	%p97, %rs27, 0;
	mul.f32 	%f201, %f200, %f144;
	selp.f32 	%f623, %f143, %f201, %p97;
	max.f32 	%f590, %f590, %f623;
$L__BB431_42:
	setp.le.s64 	%p98, %rd37, %rd14;
	mov.f32 	%f625, 0fFF800000;
	@%p98 bra 	$L__BB431_44;
	setp.eq.s64 	%p99, %rd29, 1;
	setp.eq.s64 	%p100, %rd28, 1;
	setp.eq.s64 	%p101, %rd27, 1;
	add.s64 	%rd176, %rd19, %rd14;
	cvt.u32.u64 	%r325, %rd176;
	div.s32 	%r326, %r325, %r6;
	mul.lo.s32 	%r327, %r326, %r6;
	sub.s32 	%r328, %r325, %r327;
	div.s32 	%r329, %r328, %r7;
	mul.lo.s32 	%r330, %r329, %r7;
	sub.s32 	%r331, %r328, %r330;
	selp.b32 	%r332, 0, %r326, %p101;
	selp.b32 	%r333, 0, %r329, %p100;
	selp.b32 	%r334, 0, %r331, %p99;
	mul.lo.s32 	%r335, %r9, %r332;
	mad.lo.s32 	%r336, %r10, %r333, %r335;
	mad.lo.s32 	%r337, %r11, %r334, %r336;
	shl.b64 	%rd177, %rd176, 32;
	shr.s64 	%rd178, %rd177, 30;
	add.s64 	%rd179, %rd1, %rd178;
	ld.global.f32 	%f203, [%rd179];
	cvt.s64.s32 	%rd180, %r337;
	add.s64 	%rd181, %rd2, %rd180;
	ld.global.u8 	%rs28, [%rd181];
	setp.eq.s16 	%p102, %rs28, 0;
	mul.f32 	%f204, %f203, %f144;
	selp.f32 	%f625, %f143, %f204, %p102;
	max.f32 	%f590, %f590, %f625;
$L__BB431_44:
	setp.le.s64 	%p103, %rd37, %rd15;
	mov.f32 	%f627, 0fFF800000;
	@%p103 bra 	$L__BB431_46;
	setp.eq.s64 	%p104, %rd29, 1;
	setp.eq.s64 	%p105, %rd28, 1;
	setp.eq.s64 	%p106, %rd27, 1;
	add.s64 	%rd182, %rd19, %rd15;
	cvt.u32.u64 	%r338, %rd182;
	div.s32 	%r339, %r338, %r6;
	mul.lo.s32 	%r340, %r339, %r6;
	sub.s32 	%r341, %r338, %r340;
	div.s32 	%r342, %r341, %r7;
	mul.lo.s32 	%r343, %r342, %r7;
	sub.s32 	%r344, %r341, %r343;
	selp.b32 	%r345, 0, %r339, %p106;
	selp.b32 	%r346, 0, %r342, %p105;
	selp.b32 	%r347, 0, %r344, %p104;
	mul.lo.s32 	%r348, %r9, %r345;
	mad.lo.s32 	%r349, %r10, %r346, %r348;
	mad.lo.s32 	%r350, %r11, %r347, %r349;
	shl.b64 	%rd183, %rd182, 32;
	shr.s64 	%rd184, %rd183, 30;
	add.s64 	%rd185, %rd1, %rd184;
	ld.global.f32 	%f206, [%rd185];
	cvt.s64.s32 	%rd186, %r350;
	add.s64 	%rd187, %rd2, %rd186;
	ld.global.u8 	%rs29, [%rd187];
	setp.eq.s16 	%p107, %rs29, 0;
	mul.f32 	%f207, %f206, %f144;
	selp.f32 	%f627, %f143, %f207, %p107;
	max.f32 	%f590, %f590, %f627;
$L__BB431_46:
	setp.le.s64 	%p108, %rd37, %rd16;
	mov.f32 	%f629, 0fFF800000;
	@%p108 bra 	$L__BB431_48;
	setp.eq.s64 	%p109, %rd29, 1;
	setp.eq.s64 	%p110, %rd28, 1;
	setp.eq.s64 	%p111, %rd27, 1;
	add.s64 	%rd188, %rd19, %rd16;
	cvt.u32.u64 	%r351, %rd188;
	div.s32 	%r352, %r351, %r6;
	mul.lo.s32 	%r353, %r352, %r6;
	sub.s32 	%r354, %r351, %r353;
	div.s32 	%r355, %r354, %r7;
	mul.lo.s32 	%r356, %r355, %r7;
	sub.s32 	%r357, %r354, %r356;
	selp.b32 	%r358, 0, %r352, %p111;
	selp.b32 	%r359, 0, %r355, %p110;
	selp.b32 	%r360, 0, %r357, %p109;
	mul.lo.s32 	%r361, %r9, %r358;
	mad.lo.s32 	%r362, %r10, %r359, %r361;
	mad.lo.s32 	%r363, %r11, %r360, %r362;
	shl.b64 	%rd189, %rd188, 32;
	shr.s64 	%rd190, %rd189, 30;
	add.s64 	%rd191, %rd1, %rd190;
	ld.global.f32 	%f209, [%rd191];
	cvt.s64.s32 	%rd192, %r363;
	add.s64 	%rd193, %rd2, %rd192;
	ld.global.u8 	%rs30, [%rd193];
	setp.eq.s16 	%p112, %rs30, 0;
	mul.f32 	%f210, %f209, %f144;
	selp.f32 	%f629, %f143, %f210, %p112;
	max.f32 	%f590, %f590, %f629;
$L__BB431_48:
	mov.u32 	%r364, %tid.x;
	add.s32 	%r365, %r364, 704;
	cvt.u64.u32 	%rd194, %r365;
	setp.le.s64 	%p113, %rd37, %rd194;
	mov.f32 	%f631, 0fFF800000;
	@%p113 bra 	$L__BB431_50;
	setp.eq.s64 	%p114, %rd29, 1;
	setp.eq.s64 	%p115, %rd28, 1;
	setp.eq.s64 	%p116, %rd27, 1;
	mov.u32 	%r366, %tid.x;
	add.s32 	%r367, %r366, 704;
	cvt.u64.u32 	%rd195, %r367;
	add.s64 	%rd196, %rd19, %rd195;
	cvt.u32.u64 	%r368, %rd196;
	div.s32 	%r369, %r368, %r6;
	mul.lo.s32 	%r370, %r369, %r6;
	sub.s32 	%r371, %r368, %r370;
	div.s32 	%r372, %r371, %r7;
	mul.lo.s32 	%r373, %r372, %r7;
	sub.s32 	%r374, %r371, %r373;
	selp.b32 	%r375, 0, %r369, %p116;
	selp.b32 	%r376, 0, %r372, %p115;
	selp.b32 	%r377, 0, %r374, %p114;
	mul.lo.s32 	%r378, %r9, %r375;
	mad.lo.s32 	%r379, %r10, %r376, %r378;
	mad.lo.s32 	%r380, %r11, %r377, %r379;
	shl.b64 	%rd197, %rd196, 32;
	shr.s64 	%rd198, %rd197, 30;
	add.s64 	%rd199, %rd1, %rd198;
	ld.global.f32 	%f212, [%rd199];
	cvt.s64.s32 	%rd200, %r380;
	add.s64 	%rd201, %rd2, %rd200;
	ld.global.u8 	%rs31, [%rd201];
	setp.eq.s16 	%p117, %rs31, 0;
	mul.f32 	%f213, %f212, %f144;
	selp.f32 	%f631, %f143, %f213, %p117;
	max.f32 	%f590, %f590, %f631;
$L__BB431_50:
	setp.le.s64 	%p118, %rd37, %rd17;
	mov.f32 	%f633, 0fFF800000;
	@%p118 bra 	$L__BB431_52;
	setp.eq.s64 	%p119, %rd29, 1;
	setp.eq.s64 	%p120, %rd28, 1;
	setp.eq.s64 	%p121, %rd27, 1;
	add.s64 	%rd202, %rd19, %rd17;
	cvt.u32.u64 	%r381, %rd202;
	div.s32 	%r382, %r381, %r6;
	mul.lo.s32 	%r383, %r382, %r6;
	sub.s32 	%r384, %r381, %r383;
	div.s32 	%r385, %r384, %r7;
	mul.lo.s32 	%r386, %r385, %r7;
	sub.s32 	%r387, %r384, %r386;
	selp.b32 	%r388, 0, %r382, %p121;
	selp.b32 	%r389, 0, %r385, %p120;
	selp.b32 	%r390, 0, %r387, %p119;
	mul.lo.s32 	%r391, %r9, %r388;
	mad.lo.s32 	%r392, %r10, %r389, %r391;
	mad.lo.s32 	%r393, %r11, %r390, %r392;
	shl.b64 	%rd203, %rd202, 32;
	shr.s64 	%rd204, %rd203, 30;
	add.s64 	%rd205, %rd1, %rd204;
	ld.global.f32 	%f215, [%rd205];
	cvt.s64.s32 	%rd206, %r393;
	add.s64 	%rd207, %rd2, %rd206;
	ld.global.u8 	%rs32, [%rd207];
	setp.eq.s16 	%p122, %rs32, 0;
	mul.f32 	%f216, %f215, %f144;
	selp.f32 	%f633, %f143, %f216, %p122;
	max.f32 	%f590, %f590, %f633;
$L__BB431_52:
	mov.u32 	%r394, %tid.x;
	add.s32 	%r395, %r394, 768;
	cvt.u64.u32 	%rd208, %r395;
	setp.le.s64 	%p123, %rd37, %rd208;
	mov.f32 	%f635, 0fFF800000;
	@%p123 bra 	$L__BB431_54;
	setp.eq.s64 	%p124, %rd29, 1;
	setp.eq.s64 	%p125, %rd28, 1;
	setp.eq.s64 	%p126, %rd27, 1;
	mov.u32 	%r396, %tid.x;
	add.s32 	%r397, %r396, 768;
	cvt.u64.u32 	%rd209, %r397;
	add.s64 	%rd210, %rd19, %rd209;
	cvt.u32.u64 	%r398, %rd210;
	div.s32 	%r399, %r398, %r6;
	mul.lo.s32 	%r400, %r399, %r6;
	sub.s32 	%r401, %r398, %r400;
	div.s32 	%r402, %r401, %r7;
	mul.lo.s32 	%r403, %r402, %r7;
	sub.s32 	%r404, %r401, %r403;
	selp.b32 	%r405, 0, %r399, %p126;
	selp.b32 	%r406, 0, %r402, %p125;
	selp.b32 	%r407, 0, %r404, %p124;
	mul.lo.s32 	%r408, %r9, %r405;
	mad.lo.s32 	%r409, %r10, %r406, %r408;
	mad.lo.s32 	%r410, %r11, %r407, %r409;
	shl.b64 	%rd211, %rd210, 32;
	shr.s64 	%rd212, %rd211, 30;
	add.s64 	%rd213, %rd1, %rd212;
	ld.global.f32 	%f218, [%rd213];
	cvt.s64.s32 	%rd214, %r410;
	add.s64 	%rd215, %rd2, %rd214;
	ld.global.u8 	%rs33, [%rd215];
	setp.eq.s16 	%p127, %rs33, 0;
	mul.f32 	%f219, %f218, %f144;
	selp.f32 	%f635, %f143, %f219, %p127;
	max.f32 	%f590, %f590, %f635;
$L__BB431_54:
	mov.u32 	%r411, %tid.x;
	add.s32 	%r412, %r411, 800;
	cvt.u64.u32 	%rd216, %r412;
	setp.le.s64 	%p128, %rd37, %rd216;
	mov.f32 	%f637, 0fFF800000;
	@%p128 bra 	$L__BB431_56;
	setp.eq.s64 	%p129, %rd29, 1;
	setp.eq.s64 	%p130, %rd28, 1;
	setp.eq.s64 	%p131, %rd27, 1;
	mov.u32 	%r413, %tid.x;
	add.s32 	%r414, %r413, 800;
	cvt.u64.u32 	%rd217, %r414;
	add.s64 	%rd218, %rd19, %rd217;
	cvt.u32.u64 	%r415, %rd218;
	div.s32 	%r416, %r415, %r6;
	mul.lo.s32 	%r417, %r416, %r6;
	sub.s32 	%r418, %r415, %r417;
	div.s32 	%r419, %r418, %r7;
	mul.lo.s32 	%r420, %r419, %r7;
	sub.s32 	%r421, %r418, %r420;
	selp.b32 	%r422, 0, %r416, %p131;
	selp.b32 	%r423, 0, %r419, %p130;
	selp.b32 	%r424, 0, %r421, %p129;
	mul.lo.s32 	%r425, %r9, %r422;
	mad.lo.s32 	%r426, %r10, %r423, %r425;
	mad.lo.s32 	%r427, %r11, %r424, %r426;
	shl.b64 	%rd219, %rd218, 32;
	shr.s64 	%rd220, %rd219, 30;
	add.s64 	%rd221, %rd1, %rd220;
	ld.global.f32 	%f221, [%rd221];
	cvt.s64.s32 	%rd222, %r427;
	add.s64 	%rd223, %rd2, %rd222;
	ld.global.u8 	%rs34, [%rd223];
	setp.eq.s16 	%p132, %rs34, 0;
	mul.f32 	%f222, %f221, %f144;
	selp.f32 	%f637, %f143, %f222, %p132;
	max.f32 	%f590, %f590, %f637;
$L__BB431_56:
	mov.u32 	%r428, %tid.x;
	add.s32 	%r429, %r428, 832;
	cvt.u64.u32 	%rd224, %r429;
	setp.le.s64 	%p133, %rd37, %rd224;
	mov.f32 	%f639, 0fFF800000;
	@%p133 bra 	$L__BB431_58;
	setp.eq.s64 	%p134, %rd29, 1;
	setp.eq.s64 	%p135, %rd28, 1;
	setp.eq.s64 	%p136, %rd27, 1;
	mov.u32 	%r430, %tid.x;
	add.s32 	%r431, %r430, 832;
	cvt.u64.u32 	%rd225, %r431;
	add.s64 	%rd226, %rd19, %rd225;
	cvt.u32.u64 	%r432, %rd226;
	div.s32 	%r433, %r432, %r6;
	mul.lo.s32 	%r434, %r433, %r6;
	sub.s32 	%r435, %r432, %r434;
	div.s32 	%r436, %r435, %r7;
	mul.lo.s32 	%r437, %r436, %r7;
	sub.s32 	%r438, %r435, %r437;
	selp.b32 	%r439, 0, %r433, %p136;
	selp.b32 	%r440, 0, %r436, %p135;
	selp.b32 	%r441, 0, %r438, %p134;
	mul.lo.s32 	%r442, %r9, %r439;
	mad.lo.s32 	%r443, %r10, %r440, %r442;
	mad.lo.s32 	%r444, %r11, %r441, %r443;
	shl.b64 	%rd227, %rd226, 32;
	shr.s64 	%rd228, %rd227, 30;
	add.s64 	%rd229, %rd1, %rd228;
	ld.global.f32 	%f224, [%rd229];
	cvt.s64.s32 	%rd230, %r444;
	add.s64 	%rd231, %rd2, %rd230;
	ld.global.u8 	%rs35, [%rd231];
	setp.eq.s16 	%p137, %rs35, 0;
	mul.f32 	%f225, %f224, %f144;
	selp.f32 	%f639, %f143, %f225, %p137;
	max.f32 	%f590, %f590, %f639;
$L__BB431_58:
	mov.u32 	%r445, %tid.x;
	add.s32 	%r446, %r445, 864;
	cvt.u64.u32 	%rd232, %r446;
	setp.le.s64 	%p138, %rd37, %rd232;
	mov.f32 	%f641, 0fFF800000;
	@%p138 bra 	$L__BB431_60;
	setp.eq.s64 	%p139, %rd29, 1;
	setp.eq.s64 	%p140, %rd28, 1;
	setp.eq.s64 	%p141, %rd27, 1;
	mov.u32 	%r447, %tid.x;
	add.s32 	%r448, %r447, 864;
	cvt.u64.u32 	%rd233, %r448;
	add.s64 	%rd234, %rd19, %rd233;
	cvt.u32.u64 	%r449, %rd234;
	div.s32 	%r450, %r449, %r6;
	mul.lo.s32 	%r451, %r450, %r6;
	sub.s32 	%r452, %r449, %r451;
	div.s32 	%r453, %r452, %r7;
	mul.lo.s32 	%r454, %r453, %r7;
	sub.s32 	%r455, %r452, %r454;
	selp.b32 	%r456, 0, %r450, %p141;
	selp.b32 	%r457, 0, %r453, %p140;
	selp.b32 	%r458, 0, %r455, %p139;
	mul.lo.s32 	%r459, %r9, %r456;
	mad.lo.s32 	%r460, %r10, %r457, %r459;
	mad.lo.s32 	%r461, %r11, %r458, %r460;
	shl.b64 	%rd235, %rd234, 32;
	shr.s64 	%rd236, %rd235, 30;
	add.s64 	%rd237, %rd1, %rd236;
	ld.global.f32 	%f227, [%rd237];
	cvt.s64.s32 	%rd238, %r461;
	add.s64 	%rd239, %rd2, %rd238;
	ld.global.u8 	%rs36, [%rd239];
	setp.eq.s16 	%p142, %rs36, 0;
	mul.f32 	%f228, %f227, %f144;
	selp.f32 	%f641, %f143, %f228, %p142;
	max.f32 	%f590, %f590, %f641;
$L__BB431_60:
	mov.u32 	%r462, %tid.x;
	cvt.u64.u32 	%rd240, %r462;
	setp.le.s64 	%p143, %rd37, %rd240;
	mov.b32 	%r463, %f590;
	shfl.sync.bfly.b32	%r464|%p144, %r463, 16, 31, -1;
	mov.b32 	%f229, %r464;
	max.f32 	%f230, %f590, %f229;
	mov.b32 	%r465, %f230;
	shfl.sync.bfly.b32	%r466|%p145, %r465, 8, 31, -1;
	mov.b32 	%f231, %r466;
	max.f32 	%f232, %f230, %f231;
	mov.b32 	%r467, %f232;
	shfl.sync.bfly.b32	%r468|%p146, %r467, 4, 31, -1;
	mov.b32 	%f233, %r468;
	max.f32 	%f234, %f232, %f233;
	mov.b32 	%r469, %f234;
	shfl.sync.bfly.b32	%r470|%p147, %r469, 2, 31, -1;
	mov.b32 	%f235, %r470;
	max.f32 	%f236, %f234, %f235;
	mov.b32 	%r471, %f236;
	shfl.sync.bfly.b32	%r472|%p148, %r471, 1, 31, -1;
	mov.b32 	%f237, %r472;
	max.f32 	%f238, %f236, %f237;
	sub.f32 	%f239, %f587, %f238;
	fma.rn.f32 	%f240, %f239, 0f3BBB989D, 0f3F000000;
	cvt.sat.f32.f32 	%f241, %f240;
	mov.f32 	%f242, 0f4B400001;
	mov.f32 	%f243, 0f437C0000;
	fma.rm.f32 	%f244, %f241, %f243, %f242;
	add.f32 	%f245, %f244, 0fCB40007F;
	neg.f32 	%f246, %f245;
	fma.rn.f32 	%f247, %f239, 0f3FB8AA3B, %f246;
	fma.rn.f32 	%f248, %f239, 0f32A57060, %f247;
	mov.b32 	%r473, %f244;
	shl.b32 	%r474, %r473, 23;
	mov.b32 	%f249, %r474;
	ex2.approx.ftz.f32 	%f250, %f248;
	mul.f32 	%f251, %f250, %f249;
	add.f32 	%f252, %f251, 0f00000000;
	sub.f32 	%f253, %f589, %f238;
	fma.rn.f32 	%f254, %f253, 0f3BBB989D, 0f3F000000;
	cvt.sat.f32.f32 	%f255, %f254;
	fma.rm.f32 	%f256, %f255, %f243, %f242;
	add.f32 	%f257, %f256, 0fCB40007F;
	neg.f32 	%f258, %f257;
	fma.rn.f32 	%f259, %f253, 0f3FB8AA3B, %f258;
	fma.rn.f32 	%f260, %f253, 0f32A57060, %f259;
	mov.b32 	%r475, %f256;
	shl.b32 	%r476, %r475, 23;
	mov.b32 	%f261, %r476;
	ex2.approx.ftz.f32 	%f262, %f260;
	mul.f32 	%f263, %f262, %f261;
	add.f32 	%f264, %f252, %f263;
	sub.f32 	%f265, %f591, %f238;
	fma.rn.f32 	%f266, %f265, 0f3BBB989D, 0f3F000000;
	cvt.sat.f32.f32 	%f267, %f266;
	fma.rm.f32 	%f268, %f267, %f243, %f242;
	add.f32 	%f269, %f268, 0fCB40007F;
	neg.f32 	%f270, %f269;
	fma.rn.f32 	%f271, %f265, 0f3FB8AA3B, %f270;
	fma.rn.f32 	%f272, %f265, 0f32A57060, %f271;
	mov.b32 	%r477, %f268;
	shl.b32 	%r478, %r477, 23;
	mov.b32 	%f273, %r478;
	ex2.approx.ftz.f32 	%f274, %f272;
	mul.f32 	%f275, %f274, %f273;
	add.f32 	%f276, %f264, %f275;
	sub.f32 	%f277, %f593, %f238;
	fma.rn.f32 	%f278, %f277, 0f3BBB989D, 0f3F000000;
	cvt.sat.f32.f32 	%f279, %f278;
	fma.rm.f32 	%f280, %f279, %f243, %f242;
	add.f32 	%f281, %f280, 0fCB40007F;
	neg.f32 	%f282, %f281;
	fma.rn.f32 	%f283, %f277, 0f3FB8AA3B, %f282;
	fma.rn.f32 	%f284, %f277, 0f32A57060, %f283;
	mov.b32 	%r479, %f280;
	shl.b32 	%r480, %r479, 23;
	mov.b32 	%f285, %r480;
	ex2.approx.ftz.f32 	%f286, %f284;
	mul.f32 	%f287, %f286, %f285;
	add.f32 	%f288, %f276, %f287;
	sub.f32 	%f289, %f595, %f238;
	fma.rn.f32 	%f290, %f289, 0f3BBB989D, 0f3F000000;
	cvt.sat.f32.f32 	%f291, %f290;
	fma.rm.f32 	%f292, %f291, %f243, %f242;
	add.f32 	%f293, %f292, 0fCB40007F;
	neg.f32 	%f294, %f293;
	fma.rn.f32 	%f295, %f289, 0f3FB8AA3B, %f294;
	fma.rn.f32 	%f296, %f289, 0f32A57060, %f295;
	mov.b32 	%r481, %f292;
	shl.b32 	%r482, %r481, 23;
	mov.b32 	%f297, %r482;
	ex2.approx.ftz.f32 	%f298, %f296;
	mul.f32 	%f299, %f298, %f297;
	add.f32 	%f300, %f288, %f299;
	sub.f32 	%f301, %f597, %f238;
	fma.rn.f32 	%f302, %f301, 0f3BBB989D, 0f3F000000;
	cvt.sat.f32.f32 	%f303, %f302;
	fma.rm.f32 	%f304, %f303, %f243, %f242;
	add.f32 	%f305, %f304, 0fCB40007F;
	neg.f32 	%f306, %f305;
	fma.rn.f32 	%f307, %f301, 0f3FB8AA3B, %f306;
	fma.rn.f32 	%f308, %f301, 0f32A57060, %f307;
	mov.b32 	%r483, %f304;
	shl.b32 	%r484, %r483, 23;
	mov.b32 	%f309, %r484;
	ex2.approx.ftz.f32 	%f310, %f308;
	mul.f32 	%f311, %f310, %f309;
	add.f32 	%f312, %f300, %f311;
	sub.f32 	%f313, %f599, %f238;
	fma.rn.f32 	%f314, %f313, 0f3BBB989D, 0f3F000000;
	cvt.sat.f32.f32 	%f315, %f314;
	fma.rm.f32 	%f316, %f315, %f243, %f242;
	add.f32 	%f317, %f316, 0fCB40007F;
	neg.f32 	%f318, %f317;
	fma.rn.f32 	%f319, %f313, 0f3FB8AA3B, %f318;
	fma.rn.f32 	%f320, %f313, 0f32A57060, %f319;
	mov.b32 	%r485, %f316;
	shl.b32 	%r486, %r485, 23;
	mov.b32 	%f321, %r486;
	ex2.approx.ftz.f32 	%f322, %f320;
	mul.f32 	%f323, %f322, %f321;
	add.f32 	%f324, %f312, %f323;
	sub.f32 	%f325, %f601, %f238;
	fma.rn.f32 	%f326, %f325, 0f3BBB989D, 0f3F000000;
	cvt.sat.f32.f32 	%f327, %f326;
	fma.rm.f32 	%f328, %f327, %f243, %f242;
	add.f32 	%f329, %f328, 0fCB40007F;
	neg.f32 	%f330, %f329;
	fma.rn.f32 	%f331, %f325, 0f3FB8AA3B, %f330;
	fma.rn.f32 	%f332, %f325, 0f32A57060, %f331;
	mov.b32 	%r487, %f328;
	shl.b32 	%r488, %r487, 23;
	mov.b32 	%f333, %r488;
	ex2.approx.ftz.f32 	%f334, %f332;
	mul.f32 	%f335, %f334, %f333;
	add.f32 	%f336, %f324, %f335;
	sub.f32 	%f337, %f603, %f238;
	fma.rn.f32 	%f338, %f337, 0f3BBB989D, 0f3F000000;
	cvt.sat.f32.f32 	%f339, %f338;
	fma.rm.f32 	%f340, %f339, %f243, %f242;
	add.f32 	%f341, %f340, 0fCB40007F;
	neg.f32 	%f342, %f341;
	fma.rn.f32 	%f343, %f337, 0f3FB8AA3B, %f342;
	fma.rn.f32 	%f344, %f337, 0f32A57060, %f343;
	mov.b32 	%r489, %f340;
	shl.b32 	%r490, %r489, 23;
	mov.b32 	%f345, %r490;
	ex2.approx.ftz.f32 	%f346, %f344;
	mul.f32 	%f347, %f346, %f345;
	add.f32 	%f348, %f336, %f347;
	sub.f32 	%f349, %f605, %f238;
	fma.rn.f32 	%f350, %f349, 0f3BBB989D, 0f3F000000;
	cvt.sat.f32.f32 	%f351, %f350;
	fma.rm.f32 	%f352, %f351, %f243, %f242;
	add.f32 	%f353, %f352, 0fCB40007F;
	neg.f32 	%f354, %f353;
	fma.rn.f32 	%f355, %f349, 0f3FB8AA3B, %f354;
	fma.rn.f32 	%f356, %f349, 0f32A57060, %f355;
	mov.b32 	%r491, %f352;
	shl.b32 	%r492, %r491, 23;
	mov.b32 	%f357, %r492;
	ex2.approx.ftz.f32 	%f358, %f356;
	mul.f32 	%f359, %f358, %f357;
	add.f32 	%f360, %f348, %f359;
	sub.f32 	%f361, %f607, %f238;
	fma.rn.f32 	%f362, %f361, 0f3BBB989D, 0f3F000000;
	cvt.sat.f32.f32 	%f363, %f362;
	fma.rm.f32 	%f364, %f363, %f243, %f242;
	add.f32 	%f365, %f364, 0fCB40007F;
	neg.f32 	%f366, %f365;
	fma.rn.f32 	%f367, %f361, 0f3FB8AA3B, %f366;
	fma.rn.f32 	%f368, %f361, 0f32A57060, %f367;
	mov.b32 	%r493, %f364;
	shl.b32 	%r494, %r493, 23;
	mov.b32 	%f369, %r494;
	ex2.approx.ftz.f32 	%f370, %f368;
	mul.f32 	%f371, %f370, %f369;
	add.f32 	%f372, %f360, %f371;
	sub.f32 	%f373, %f609, %f238;
	fma.rn.f32 	%f374, %f373, 0f3BBB989D, 0f3F000000;
	cvt.sat.f32.f32 	%f375, %f374;
	fma.rm.f32 	%f376, %f375, %f243, %f242;
	add.f32 	%f377, %f376, 0fCB40007F;
	neg.f32 	%f378, %f377;
	fma.rn.f32 	%f379, %f373, 0f3FB8AA3B, %f378;
	fma.rn.f32 	%f380, %f373, 0f32A57060, %f379;
	mov.b32 	%r495, %f376;
	shl.b32 	%r496, %r495, 23;
	mov.b32 	%f381, %r496;
	ex2.approx.ftz.f32 	%f382, %f380;
	mul.f32 	%f383, %f382, %f381;
	add.f32 	%f384, %f372, %f383;
	sub.f32 	%f385, %f611, %f238;
	fma.rn.f32 	%f386, %f385, 0f3BBB989D, 0f3F000000;
	cvt.sat.f32.f32 	%f387, %f386;
	fma.rm.f32 	%f388, %f387, %f243, %f242;
	add.f32 	%f389, %f388, 0fCB40007F;
	neg.f32 	%f390, %f389;
	fma.rn.f32 	%f391, %f385, 0f3FB8AA3B, %f390;
	fma.rn.f32 	%f392, %f385, 0f32A57060, %f391;
	mov.b32 	%r497, %f388;
	shl.b32 	%r498, %r497, 23;
	mov.b32 	%f393, %r498;
	ex2.approx.ftz.f32 	%f394, %f392;
	mul.f32 	%f395, %f394, %f393;
	add.f32 	%f396, %f384, %f395;
	sub.f32 	%f397, %f613, %f238;
	fma.rn.f32 	%f398, %f397, 0f3BBB989D, 0f3F000000;
	cvt.sat.f32.f32 	%f399, %f398;
	fma.rm.f32 	%f400, %f399, %f243, %f242;
	add.f32 	%f401, %f400, 0fCB40007F;
	neg.f32 	%f402, %f401;
	fma.rn.f32 	%f403, %f397, 0f3FB8AA3B, %f402;
	fma.rn.f32 	%f404, %f397, 0f32A57060, %f403;
	mov.b32 	%r499, %f400;
	shl.b32 	%r500, %r499, 23;
	mov.b32 	%f405, %r500;
	ex2.approx.ftz.f32 	%f406, %f404;
	mul.f32 	%f407, %f406, %f405;
	add.f32 	%f408, %f396, %f407;
	sub.f32 	%f409, %f615, %f238;
	fma.rn.f32 	%f410, %f409, 0f3BBB989D, 0f3F000000;
	cvt.sat.f32.f32 	%f411, %f410;
	fma.rm.f32 	%f412, %f411, %f243, %f242;
	add.f32 	%f413, %f412, 0fCB40007F;
	neg.f32 	%f414, %f413;
	fma.rn.f32 	%f415, %f409, 0f3FB8AA3B, %f414;
	fma.rn.f32 	%f416, %f409, 0f32A57060, %f415;
	mov.b32 	%r501, %f412;
	shl.b32 	%r502, %r501, 23;
	mov.b32 	%f417, %r502;
	ex2.approx.ftz.f32 	%f418, %f416;
	mul.f32 	%f419, %f418, %f417;
	add.f32 	%f420, %f408, %f419;
	sub.f32 	%f421, %f617, %f238;
	fma.rn.f32 	%f422, %f421, 0f3BBB989D, 0f3F000000;
	cvt.sat.f32.f32 	%f423, %f422;
	fma.rm.f32 	%f424, %f423, %f243, %f242;
	add.f32 	%f425, %f424, 0fCB40007F;
	neg.f32 	%f426, %f425;
	fma.rn.f32 	%f427, %f421, 0f3FB8AA3B, %f426;
	fma.rn.f32 	%f428, %f421, 0f32A57060, %f427;
	mov.b32 	%r503, %f424;
	shl.b32 	%r504, %r503, 23;
	mov.b32 	%f429, %r504;
	ex2.approx.ftz.f32 	%f430, %f428;
	mul.f32 	%f431, %f430, %f429;
	add.f32 	%f432, %f420, %f431;
	sub.f32 	%f433, %f619, %f238;
	fma.rn.f32 	%f434, %f433, 0f3BBB989D, 0f3F000000;
	cvt.sat.f32.f32 	%f435, %f434;
	fma.rm.f32 	%f436, %f435, %f243, %f242;
	add.f32 	%f437, %f436, 0fCB40007F;
	neg.f32 	%f438, %f437;
	fma.rn.f32 	%f439, %f433, 0f3FB8AA3B, %f438;
	fma.rn.f32 	%f440, %f433, 0f32A57060, %f439;
	mov.b32 	%r505, %f436;
	shl.b32 	%r506, %r505, 23;
	mov.b32 	%f441, %r506;
	ex2.approx.ftz.f32 	%f442, %f440;
	mul.f32 	%f443, %f442, %f441;
	add.f32 	%f444, %f432, %f443;
	sub.f32 	%f445, %f621, %f238;
	fma.rn.f32 	%f446, %f445, 0f3BBB989D, 0f3F000000;
	cvt.sat.f32.f32 	%f447, %f446;
	fma.rm.f32 	%f448, %f447, %f243, %f242;
	add.f32 	%f449, %f448, 0fCB40007F;
	neg.f32 	%f450, %f449;
	fma.rn.f32 	%f451, %f445, 0f3FB8AA3B, %f450;
	fma.rn.f32 	%f452, %f445, 0f32A57060, %f451;
	mov.b32 	%r507, %f448;
	shl.b32 	%r508, %r507, 23;
	mov.b32 	%f453, %r508;
	ex2.approx.ftz.f32 	%f454, %f452;
	mul.f32 	%f455, %f454, %f453;
	add.f32 	%f456, %f444, %f455;
	sub.f32 	%f457, %f623, %f238;
	fma.rn.f32 	%f458, %f457, 0f3BBB989D, 0f3F000000;
	cvt.sat.f32.f32 	%f459, %f458;
	fma.rm.f32 	%f460, %f459, %f243, %f242;
	add.f32 	%f461, %f460, 0fCB40007F;
	neg.f32 	%f462, %f461;
	fma.rn.f32 	%f463, %f457, 0f3FB8AA3B, %f462;
	fma.rn.f32 	%f464, %f457, 0f32A57060, %f463;
	mov.b32 	%r509, %f460;
	shl.b32 	%r510, %r509, 23;
	mov.b32 	%f465, %r510;
	ex2.approx.ftz.f32 	%f466, %f464;
	mul.f32 	%f467, %f466, %f465;
	add.f32 	%f468, %f456, %f467;
	sub.f32 	%f469, %f625, %f238;
	fma.rn.f32 	%f470, %f469, 0f3BBB989D, 0f3F000000;
	cvt.sat.f32.f32 	%f471, %f470;
	fma.rm.f32 	%f472, %f471, %f243, %f242;
	add.f32 	%f473, %f472, 0fCB40007F;
	neg.f32 	%f474, %f473;
	fma.rn.f32 	%f475, %f469, 0f3FB8AA3B, %f474;
	fma.rn.f32 	%f476, %f469, 0f32A57060, %f475;
	mov.b32 	%r511, %f472;
	shl.b32 	%r512, %r511, 23;
	mov.b32 	%f477, %r512;
	ex2.approx.ftz.f32 	%f478, %f476;
	mul.f32 	%f479, %f478, %f477;
	add.f32 	%f480, %f468, %f479;
	sub.f32 	%f481, %f627, %f238;
	fma.rn.f32 	%f482, %f481, 0f3BBB989D, 0f3F000000;
	cvt.sat.f32.f32 	%f483, %f482;
	fma.rm.f32 	%f484, %f483, %f243, %f242;
	add.f32 	%f485, %f484, 0fCB40007F;
	neg.f32 	%f486, %f485;
	fma.rn.f32 	%f487, %f481, 0f3FB8AA3B, %f486;
	fma.rn.f32 	%f488, %f481, 0f32A57060, %f487;
	mov.b32 	%r513, %f484;
	shl.b32 	%r514, %r513, 23;
	mov.b32 	%f489, %r514;
	ex2.approx.ftz.f32 	%f490, %f488;
	mul.f32 	%f491, %f490, %f489;
	add.f32 	%f492, %f480, %f491;
	sub.f32 	%f493, %f629, %f238;
	fma.rn.f32 	%f494, %f493, 0f3BBB989D, 0f3F000000;
	cvt.sat.f32.f32 	%f495, %f494;
	fma.rm.f32 	%f496, %f495, %f243, %f242;
	add.f32 	%f497, %f496, 0fCB40007F;
	neg.f32 	%f498, %f497;
	fma.rn.f32 	%f499, %f493, 0f3FB8AA3B, %f498;
	fma.rn.f32 	%f500, %f493, 0f32A57060, %f499;
	mov.b32 	%r515, %f496;
	shl.b32 	%r516, %r515, 23;
	mov.b32 	%f501, %r516;
	ex2.approx.ftz.f32 	%f502, %f500;
	mul.f32 	%f503, %f502, %f501;
	add.f32 	%f504, %f492, %f503;
	sub.f32 	%f505, %f631, %f238;
	fma.rn.f32 	%f506, %f505, 0f3BBB989D, 0f3F000000;
	cvt.sat.f32.f32 	%f507, %f506;
	fma.rm.f32 	%f508, %f507, %f243, %f242;
	add.f32 	%f509, %f508, 0fCB40007F;
	neg.f32 	%f510, %f509;
	fma.rn.f32 	%f511, %f505, 0f3FB8AA3B, %f510;
	fma.rn.f32 	%f512, %f505, 0f32A57060, %f511;
	mov.b32 	%r517, %f508;
	shl.b32 	%r518, %r517, 23;
	mov.b32 	%f513, %r518;
	ex2.approx.ftz.f32 	%f514, %f512;
	mul.f32 	%f515, %f514, %f513;
	add.f32 	%f516, %f504, %f515;
	sub.f32 	%f517, %f633, %f238;
	fma.rn.f32 	%f518, %f517, 0f3BBB989D, 0f3F000000;
	cvt.sat.f32.f32 	%f519, %f518;
	fma.rm.f32 	%f520, %f519, %f243, %f242;
	add.f32 	%f521, %f520, 0fCB40007F;
	neg.f32 	%f522, %f521;
	fma.rn.f32 	%f523, %f517, 0f3FB8AA3B, %f522;
	fma.rn.f32 	%f524, %f517, 0f32A57060, %f523;
	mov.b32 	%r519, %f520;
	shl.b32 	%r520, %r519, 23;
	mov.b32 	%f525, %r520;
	ex2.approx.ftz.f32 	%f526, %f524;
	mul.f32 	%f527, %f526, %f525;
	add.f32 	%f528, %f516, %f527;
	sub.f32 	%f529, %f635, %f238;
	fma.rn.f32 	%f530, %f529, 0f3BBB989D, 0f3F000000;
	cvt.sat.f32.f32 	%f531, %f530;
	fma.rm.f32 	%f532, %f531, %f243, %f242;
	add.f32 	%f533, %f532, 0fCB40007F;
	neg.f32 	%f534, %f533;
	fma.rn.f32 	%f535, %f529, 0f3FB8AA3B, %f534;
	fma.rn.f32 	%f536, %f529, 0f32A57060, %f535;
	mov.b32 	%r521, %f532;
	shl.b32 	%r522, %r521, 23;
	mov.b32 	%f537, %r522;
	ex2.approx.ftz.f32 	%f538, %f536;
	mul.f32 	%f539, %f538, %f537;
	add.f32 	%f540, %f528, %f539;
	sub.f32 	%f541, %f637, %f238;
	fma.rn.f32 	%f542, %f541, 0f3BBB989D, 0f3F000000;
	cvt.sat.f32.f32 	%f543, %f542;
	fma.rm.f32 	%f544, %f543, %f243, %f242;
	add.f32 	%f545, %f544, 0fCB40007F;
	neg.f32 	%f546, %f545;
	fma.rn.f32 	%f547, %f541, 0f3FB8AA3B, %f546;
	fma.rn.f32 	%f548, %f541, 0f32A57060, %f547;
	mov.b32 	%r523, %f544;
	shl.b32 	%r524, %r523, 23;
	mov.b32 	%f549, %r524;
	ex2.approx.ftz.f32 	%f550, %f548;
	mul.f32 	%f551, %f550, %f549;
	add.f32 	%f552, %f540, %f551;
	sub.f32 	%f553, %f639, %f238;
	fma.rn.f32 	%f554, %f553, 0f3BBB989D, 0f3F000000;
	cvt.sat.f32.f32 	%f555, %f554;
	fma.rm.f32 	%f556, %f555, %f243, %f242;
	add.f32 	%f557, %f556, 0fCB40007F;
	neg.f32 	%f558, %f557;
	fma.rn.f32 	%f559, %f553, 0f3FB8AA3B, %f558;
	fma.rn.f32 	%f560, %f553, 0f32A57060, %f559;
	mov.b32 	%r525, %f556;
	shl.b32 	%r526, %r525, 23;
	mov.b32 	%f561, %r526;
	ex2.approx.ftz.f32 	%f562, %f560;
	mul.f32 	%f563, %f562, %f561;
	add.f32 	%f564, %f552, %f563;
	sub.f32 	%f565, %f641, %f238;
	fma.rn.f32 	%f566, %f565, 0f3BBB989D, 0f3F000000;
	cvt.sat.f32.f32 	%f567, %f566;
	fma.rm.f32 	%f568, %f567, %f243, %f242;
	add.f32 	%f569, %f568, 0fCB40007F;
	neg.f32 	%f570, %f569;
	fma.rn.f32 	%f571, %f565, 0f3FB8AA3B, %f570;
	fma.rn.f32 	%f572, %f565, 0f32A57060, %f571;
	mov.b32 	%r527, %f568;
	shl.b32 	%r528, %r527, 23;
	mov.b32 	%f573, %r528;
	ex2.approx.ftz.f32 	%f574, %f572;
	mul.f32 	%f575, %f574, %f573;
	add.f32 	%f576, %f564, %f575;
	mov.b32 	%r529, %f576;
	shfl.sync.bfly.b32	%r530|%p149, %r529, 16, 31, -1;
	mov.b32 	%f577, %r530;
	add.f32 	%f578, %f576, %f577;
	mov.b32 	%r531, %f578;
	shfl.sync.bfly.b32	%r532|%p150, %r531, 8, 31, -1;
	mov.b32 	%f579, %r532;
	add.f32 	%f580, %f578, %f579;
	mov.b32 	%r533, %f580;
	shfl.sync.bfly.b32	%r534|%p151, %r533, 4, 31, -1;
	mov.b32 	%f581, %r534;
	add.f32 	%f582, %f580, %f581;
	mov.b32 	%r535, %f582;
	shfl.sync.bfly.b32	%r536|%p152, %r535, 2, 31, -1;
	mov.b32 	%f583, %r536;
	add.f32 	%f584, %f582, %f583;
	mov.b32 	%r537, %f584;
	shfl.sync.bfly.b32	%r538|%p153, %r537, 1, 31, -1;
	mov.b32 	%f585, %r538;
	add.f32 	%f586, %f584, %f585;
	div.rn.f32 	%f115, %f251, %f586;
	div.rn.f32 	%f116, %f263, %f586;
	div.rn.f32 	%f117, %f275, %f586;
	div.rn.f32 	%f118, %f287, %f586;
	div.rn.f32 	%f119, %f299, %f586;
	div.rn.f32 	%f120, %f311, %f586;
	div.rn.f32 	%f121, %f323, %f586;
	div.rn.f32 	%f122, %f335, %f586;
	div.rn.f32 	%f123, %f347, %f586;
	div.rn.f32 	%f124, %f359, %f586;
	div.rn.f32 	%f125, %f371, %f586;
	div.rn.f32 	%f126, %f383, %f586;
	div.rn.f32 	%f127, %f395, %f586;
	div.rn.f32 	%f128, %f407, %f586;
	div.rn.f32 	%f129, %f419, %f586;
	div.rn.f32 	%f130, %f431, %f586;
	div.rn.f32 	%f131, %f443, %f586;
	div.rn.f32 	%f132, %f455, %f586;
	div.rn.f32 	%f133, %f467, %f586;
	div.rn.f32 	%f134, %f479, %f586;
	div.rn.f32 	%f135, %f491, %f586;
	div.rn.f32 	%f136, %f503, %f586;
	div.rn.f32 	%f137, %f515, %f586;
	div.rn.f32 	%f138, %f527, %f586;
	div.rn.f32 	%f139, %f539, %f586;
	div.rn.f32 	%f140, %f551, %f586;
	div.rn.f32 	%f141, %f563, %f586;
	div.rn.f32 	%f142, %f575, %f586;
	mad.lo.s64 	%rd241, %rd263, %rd35, %rd240;
	cvta.to.global.u64 	%rd242, %rd34;
	shl.b64 	%rd243, %rd241, 2;
	add.s64 	%rd23, %rd242, %rd243;
	@%p143 bra 	$L__BB431_62;
	st.global.f32 	[%rd23], %f115;
$L__BB431_62:
	mov.u32 	%r539, %tid.x;
	add.s32 	%r540, %r539, 32;
	cvt.u64.u32 	%rd244, %r540;
	setp.le.s64 	%p154, %rd37, %rd244;
	@%p154 bra 	$L__BB431_64;
	st.global.f32 	[%rd23+128], %f116;
$L__BB431_64:
	mov.u32 	%r541, %tid.x;
	add.s32 	%r542, %r541, 64;
	cvt.u64.u32 	%rd245, %r542;
	setp.le.s64 	%p155, %rd37, %rd245;
	@%p155 bra 	$L__BB431_66;
	st.global.f32 	[%rd23+256], %f117;
$L__BB431_66:
	mov.u32 	%r543, %tid.x;
	add.s32 	%r544, %r543, 96;
	cvt.u64.u32 	%rd246, %r544;
	setp.le.s64 	%p156, %rd37, %rd246;
	@%p156 bra 	$L__BB431_68;
	st.global.f32 	[%rd23+384], %f118;
$L__BB431_68:
	mov.u32 	%r545, %tid.x;
	add.s32 	%r546, %r545, 128;
	cvt.u64.u32 	%rd247, %r546;
	setp.le.s64 	%p157, %rd37, %rd247;
	@%p157 bra 	$L__BB431_70;
	st.global.f32 	[%rd23+512], %f119;
$L__BB431_70:
	add.s32 	%r548, %r545, 160;
	cvt.u64.u32 	%rd248, %r548;
	setp.le.s64 	%p158, %rd37, %rd248;
	@%p158 bra 	$L__BB431_72;
	st.global.f32 	[%rd23+640], %f120;
$L__BB431_72:
	add.s32 	%r550, %r545, 192;
	cvt.u64.u32 	%rd249, %r550;
	setp.le.s64 	%p159, %rd37, %rd249;
	@%p159 bra 	$L__BB431_74;
	st.global.f32 	[%rd23+768], %f121;
$L__BB431_74:
	add.s32 	%r552, %r545, 224;
	cvt.u64.u32 	%rd250, %r552;
	setp.le.s64 	%p160, %rd37, %rd250;
	@%p160 bra 	$L__BB431_76;
	st.global.f32 	[%rd23+896], %f122;
$L__BB431_76:
	add.s32 	%r554, %r545, 256;
	cvt.u64.u32 	%rd251, %r554;
	setp.le.s64 	%p161, %rd37, %rd251;
	@%p161 bra 	$L__BB431_78;
	st.global.f32 	[%rd23+1024], %f123;
$L__BB431_78:
	add.s32 	%r556, %r545, 288;
	cvt.u64.u32 	%rd252, %r556;
	setp.le.s64 	%p162, %rd37, %rd252;
	@%p162 bra 	$L__BB431_80;
	st.global.f32 	[%rd23+1152], %f124;
$L__BB431_80:
	add.s32 	%r558, %r545, 320;
	cvt.u64.u32 	%rd253, %r558;
	setp.le.s64 	%p163, %rd37, %rd253;
	@%p163 bra 	$L__BB431_82;
	st.global.f32 	[%rd23+1280], %f125;
$L__BB431_82:
	add.s32 	%r560, %r545, 352;
	cvt.u64.u32 	%rd254, %r560;
	setp.le.s64 	%p164, %rd37, %rd254;
	@%p164 bra 	$L__BB431_84;
	st.global.f32 	[%rd23+1408], %f126;
$L__BB431_84:
	setp.le.s64 	%p165, %rd37, %rd7;
	@%p165 bra 	$L__BB431_86;
	st.global.f32 	[%rd23+1536], %f127;
$L__BB431_86:
	setp.le.s64 	%p166, %rd37, %rd8;
	@%p166 bra 	$L__BB431_88;
	st.global.f32 	[%rd23+1664], %f128;
$L__BB431_88:
	setp.le.s64 	%p167, %rd37, %rd9;
	@%p167 bra 	$L__BB431_90;
	st.global.f32 	[%rd23+1792], %f129;
$L__BB431_90:
	setp.le.s64 	%p168, %rd37, %rd10;
	@%p168 bra 	$L__BB431_92;
	st.global.f32 	[%rd23+1920], %f130;
$L__BB431_92:
	setp.le.s64 	%p169, %rd37, %rd11;
	@%p169 bra 	$L__BB431_94;
	st.global.f32 	[%rd23+2048], %f131;
$L__BB431_94:
	setp.le.s64 	%p170, %rd37, %rd12;
	@%p170 bra 	$L__BB431_96;
	st.global.f32 	[%rd23+2176], %f132;
$L__BB431_96:
	setp.le.s64 	%p171, %rd37, %rd13;
	@%p171 bra 	$L__BB431_98;
	st.global.f32 	[%rd23+2304], %f133;
$L__BB431_98:
	setp.le.s64 	%p172, %rd37, %rd14;
	@%p172 bra 	$L__BB431_100;
	st.global.f32 	[%rd23+2432], %f134;
$L__BB431_100:
	setp.le.s64 	%p173, %rd37, %rd15;
	@%p173 bra 	$L__BB431_102;
	st.global.f32 	[%rd23+2560], %f135;
$L__BB431_102:
	setp.le.s64 	%p174, %rd37, %rd16;
	@%p174 bra 	$L__BB431_104;
	st.global.f32 	[%rd23+2688], %f136;
$L__BB431_104:
	add.s32 	%r562, %r545, 704;
	cvt.u64.u32 	%rd255, %r562;
	setp.le.s64 	%p175, %rd37, %rd255;
	@%p175 bra 	$L__BB431_106;
	st.global.f32 	[%rd23+2816], %f137;
$L__BB431_106:
	setp.le.s64 	%p176, %rd37, %rd17;
	@%p176 bra 	$L__BB431_108;
	st.global.f32 	[%rd23+2944], %f138;
$L__BB431_108:
	add.s32 	%r564, %r545, 768;
	cvt.u64.u32 	%rd256, %r564;
	setp.le.s64 	%p177, %rd37, %rd256;
	@%p177 bra 	$L__BB431_110;
	st.global.f32 	[%rd23+3072], %f139;
$L__BB431_110:
	add.s32 	%r566, %r545, 800;
	cvt.u64.u32 	%rd257, %r566;
	setp.le.s64 	%p178, %rd37, %rd257;
	@%p178 bra 	$L__BB431_112;
	st.global.f32 	[%rd23+3200], %f140;
$L__BB431_112:
	add.s32 	%r568, %r545, 832;
	cvt.u64.u32 	%rd258, %r568;
	setp.le.s64 	%p179, %rd37, %rd258;
	@%p179 bra 	$L__BB431_114;
	st.global.f32 	[%rd23+3328], %f141;
$L__BB431_114:
	add.s32 	%r570, %r545, 864;
	cvt.u64.u32 	%rd259, %r570;
	setp.le.s64 	%p180, %rd37, %rd259;
	@%p180 bra 	$L__BB431_116;
	st.global.f32 	[%rd23+3456], %f142;
$L__BB431_116:
	ld.param.u64 	%rd262, [_Z15SoftmaxWarpImplI22BroadcastScaleMaskLoadIffbLm3EiE11DirectStoreIffEfLi1ELi28ELi32ELi1ELb1EL9Algorithm0EEvT_T0_ll_param_2];
	mov.u32 	%r571, %nctaid.x;
	mov.u32 	%r572, %ntid.y;
	mul.lo.s32 	%r573, %r571, %r572;
	cvt.s64.s32 	%rd260, %r573;
	add.s64 	%rd263, %rd263, %rd260;
	setp.lt.s64 	%p181, %rd263, %rd262;
	@%p181 bra 	$L__BB431_4;
$L__BB431_117:
	ret;

}
	// .globl	_Z15SoftmaxWarpImplI22BroadcastScaleMaskLoadIffbLm3EiE11DirectStoreIffEfLi1ELi29ELi32ELi1ELb0EL9Algorithm0EEvT_T0_ll
.visible .entry _Z15SoftmaxWarpImplI22BroadcastScaleMaskLoadIffbLm3EiE11DirectStoreIffEfLi1ELi29ELi32ELi1ELb0EL9Algorithm0EEvT_T0_ll(
	.param .align 8 .b8 _Z15SoftmaxWarpImplI22BroadcastScaleMaskLoadIffbLm3EiE11DirectStoreIffEfLi1ELi29ELi32ELi1ELb0EL9Algorithm0EEvT_T0_ll_param_0[112],
	.param .align 8 .b8 _Z15SoftmaxWarpImplI22BroadcastScaleMaskLoadIffbLm3EiE11DirectStoreIffEfLi1ELi29ELi32ELi1ELb0EL9Algorithm0EEvT_T0_ll_param_1[16],
	.param .u64 _Z15SoftmaxWarpImplI22BroadcastScaleMaskLoadIffbLm3EiE11DirectStoreIffEfLi1ELi29ELi32ELi1ELb0EL9Algorithm0EEvT_T0_ll_param_2,
	.param .u64 _Z15SoftmaxWarpImplI22BroadcastScaleMaskLoadIffbLm3EiE11DirectStoreIffEfLi1ELi29ELi32ELi1ELb0EL9Algorithm0EEvT_T0_ll_param_3
)
{
	.reg .pred 	%p<46>;
	.reg .b16 	%rs<38>;
	.reg .b32 	%r<484>;
	.reg .b32 	%f<520>;
	.reg .b64 	%rd<210>;

	ld.param.v2.f32 	{%f3, %f4}, [_Z15SoftmaxWarpImplI22BroadcastScaleMaskLoadIffbLm3EiE11DirectStoreIffEfLi1ELi29ELi32ELi1ELb0EL9Algorithm0EEvT_T0_ll_param_0+104];
	ld.param.u64 	%rd23, [_Z15SoftmaxWarpImplI22BroadcastScaleMaskLoadIffbLm3EiE11DirectStoreIffEfLi1ELi29ELi32ELi1ELb0EL9Algorithm0EEvT_T0_ll_param_0+96];
	ld.param.u32 	%r12, [_Z15SoftmaxWarpImplI22BroadcastScaleMaskLoadIffbLm3EiE11DirectStoreIffEfLi1ELi29ELi32ELi1ELb0EL9Algorithm0EEvT_T0_ll_param_0+80];
	ld.param.v2.u32 	{%r10, %r11}, [_Z15SoftmaxWarpImplI22BroadcastScaleMaskLoadIffbLm3EiE11DirectStoreIffEfLi1ELi29ELi32ELi1ELb0EL9Algorithm0EEvT_T0_ll_param_0+72];
	ld.param.v2.u32 	{%r7, %r8}, [_Z15SoftmaxWarpImplI22BroadcastScaleMaskLoadIffbLm3EiE11DirectStoreIffEfLi1ELi29ELi32ELi1ELb0EL9Algorithm0EEvT_T0_ll_param_0+48];
	ld.param.u64 	%rd19, [_Z15SoftmaxWarpImplI22BroadcastScaleMaskLoadIffbLm3EiE11DirectStoreIffEfLi1ELi29ELi32ELi1ELb0EL9Algorithm0EEvT_T0_ll_param_0+32];
	ld.param.u64 	%rd18, [_Z15SoftmaxWarpImplI22BroadcastScaleMaskLoadIffbLm3EiE11DirectStoreIffEfLi1ELi29ELi32ELi1ELb0EL9Algorithm0EEvT_T0_ll_param_0+24];
	ld.param.u64 	%rd17, [_Z15SoftmaxWarpImplI22BroadcastScaleMaskLoadIffbLm3EiE11DirectStoreIffEfLi1ELi29ELi32ELi1ELb0EL9Algorithm0EEvT_T0_ll_param_0+16];
	ld.param.u64 	%rd16, [_Z15SoftmaxWarpImplI22BroadcastScaleMaskLoadIffbLm3EiE11DirectStoreIffEfLi1ELi29ELi32ELi1ELb0EL9Algorithm0EEvT_T0_ll_param_0+8];
	ld.param.u64 	%rd15, [_Z15SoftmaxWarpImplI22BroadcastScaleMaskLoadIffbLm3EiE11DirectStoreIffEfLi1ELi29ELi32ELi1ELb0EL9Algorithm0EEvT_T0_ll_param_0];
	ld.param.u64 	%rd5, [_Z15SoftmaxWarpImplI22BroadcastScaleMaskLoadIffbLm3EiE11DirectStoreIffEfLi1ELi29ELi32ELi1ELb0EL9Algorithm0EEvT_T0_ll_param_1];
	ld.param.u64 	%rd6, [_Z15SoftmaxWarpImplI22BroadcastScaleMaskLoadIffbLm3EiE11DirectStoreIffEfLi1ELi29ELi32ELi1ELb0EL9Algorithm0EEvT_T0_ll_param_1+8];
	ld.param.u64 	%rd24, [_Z15SoftmaxWarpImplI22BroadcastScaleMaskLoadIffbLm3EiE11DirectStoreIffEfLi1ELi29ELi32ELi1ELb0EL9Algorithm0EEvT_T0_ll_param_2];
	ld.param.u64 	%rd25, [_Z15SoftmaxWarpImplI22BroadcastScaleMaskLoadIffbLm3EiE11DirectStoreIffEfLi1ELi29ELi32ELi1ELb0EL9Algorithm0EEvT_T0_ll_param_3];
	setp.lt.s64 	%p1, %rd25, 929;
	@%p1 bra 	$L__BB432_2;
	mov.u64 	%rd26, $str;
	cvta.global.u64 	%rd27, %rd26;
	mov.u64 	%rd28, $str$1;
	cvta.global.u64 	%rd29, %rd28;
	mov.u64 	%rd30, __unnamed_423;
	cvta.global.u64 	%rd31, %rd30;
	{ // callseq 422, 0
	.param .b64 param0;
	st.param.b64 	[param0], %rd27;
	.param .b64 param1;
	st.param.b64 	[param1], %rd29;
	.param .b32 param2;
	st.param.b32 	[param2], 254;
	.param .b64 param3;
	st.param.b64 	[param3], %rd31;
	.param .b64 param4;
	st.param.b64 	[param4], 1;
	call.uni 
	__assertfail, 
	(
	param0, 
	param1, 
	param2, 
	param3, 
	param4
	);
	} // callseq 422
$L__BB432_2:
	mov.u32 	%r23, %ctaid.x;
	mov.u32 	%r24, %ntid.y;
	mov.u32 	%r25, %tid.y;
	mad.lo.s32 	%r26, %r23, %r24, %r25;
	mov.u32 	%r27, %nctaid.x;
	mul.lo.s32 	%r6, %r27, %r24;
	cvt.s64.s32 	%rd209, %r26;
	setp.le.s64 	%p2, %rd24, %rd209;
	@%p2 bra 	$L__BB432_5;
	cvta.to.global.u64 	%rd8, %rd15;
	cvta.to.global.u64 	%rd9, %rd16;
	mov.u32 	%r28, %tid.x;
	cvt.u64.u32 	%rd10, %r28;
	cvta.to.global.u64 	%rd11, %rd5;
	cvt.s64.s32 	%rd12, %r6;
$L__BB432_4:
	setp.eq.s64 	%p3, %rd19, 1;
	setp.eq.s64 	%p4, %rd18, 1;
	setp.eq.s64 	%p5, %rd17, 1;
	mad.lo.s64 	%rd32, %rd23, %rd209, %rd10;
	cvt.u32.u64 	%r29, %rd32;
	div.s32 	%r30, %r29, %r7;
	mul.lo.s32 	%r31, %r30, %r7;
	sub.s32 	%r32, %r29, %r31;
	div.s32 	%r33, %r32, %r8;
	mul.lo.s32 	%r34, %r33, %r8;
	sub.s32 	%r35, %r32, %r34;
	selp.b32 	%r36, 0, %r30, %p5;
	selp.b32 	%r37, 0, %r33, %p4;
	selp.b32 	%r38, 0, %r35, %p3;
	mul.lo.s32 	%r39, %r10, %r36;
	mad.lo.s32 	%r40, %r11, %r37, %r39;
	mad.lo.s32 	%r41, %r12, %r38, %r40;
	shl.b64 	%rd33, %rd32, 32;
	shr.s64 	%rd34, %rd33, 30;
	add.s64 	%rd35, %rd8, %rd34;
	ld.global.f32 	%f5, [%rd35];
	cvt.s64.s32 	%rd36, %r41;
	add.s64 	%rd37, %rd9, %rd36;
	ld.global.u8 	%rs9, [%rd37];
	setp.eq.s16 	%p6, %rs9, 0;
	mul.f32 	%f6, %f5, %f4;
	selp.f32 	%f7, %f3, %f6, %p6;
	max.f32 	%f8, %f7, 0fFF800000;
	add.s64 	%rd38, %rd32, 32;
	cvt.u32.u64 	%r42, %rd38;
	div.s32 	%r43, %r42, %r7;
	mul.lo.s32 	%r44, %r43, %r7;
	sub.s32 	%r45, %r42, %r44;
	div.s32 	%r46, %r45, %r8;
	mul.lo.s32 	%r47, %r46, %r8;
	sub.s32 	%r48, %r45, %r47;
	selp.b32 	%r49, 0, %r43, %p5;
	selp.b32 	%r50, 0, %r46, %p4;
	selp.b32 	%r51, 0, %r48, %p3;
	mul.lo.s32 	%r52, %r10, %r49;
	mad.lo.s32 	%r53, %r11, %r50, %r52;
	mad.lo.s32 	%r54, %r12, %r51, %r53;
	shl.b64 	%rd39, %rd38, 32;
	shr.s64 	%rd40, %rd39, 30;
	add.s64 	%rd41, %rd8, %rd40;
	ld.global.f32 	%f9, [%rd41];
	cvt.s64.s32 	%rd42, %r54;
	add.s64 	%rd43, %rd9, %rd42;
	ld.global.u8 	%rs10, [%rd43];
	setp.eq.s16 	%p7, %rs10, 0;
	mul.f32 	%f10, %f9, %f4;
	selp.f32 	%f11, %f3, %f10, %p7;
	max.f32 	%f12, %f8, %f11;
	add.s64 	%rd44, %rd32, 64;
	cvt.u32.u64 	%r55, %rd44;
	div.s32 	%r56, %r55, %r7;
	mul.lo.s32 	%r57, %r56, %r7;
	sub.s32 	%r58, %r55, %r57;
	div.s32 	%r59, %r58, %r8;
	mul.lo.s32 	%r60, %r59, %r8;
	sub.s32 	%r61, %r58, %r60;
	selp.b32 	%r62, 0, %r56, %p5;
	selp.b32 	%r63, 0, %r59, %p4;
	selp.b32 	%r64, 0, %r61, %p3;
	mul.lo.s32 	%r65, %r10, %r62;
	mad.lo.s32 	%r66, %r11, %r63, %r65;
	mad.lo.s32 	%r67, %r12, %r64, %r66;
	shl.b64 	%rd45, %rd44, 32;
	shr.s64 	%rd46, %rd45, 30;
	add.s64 	%rd47, %rd8, %rd46;
	ld.global.f32 	%f13, [%rd47];
	cvt.s64.s32 	%rd48, %r67;
	add.s64 	%rd49, %rd9, %rd48;
	ld.global.u8 	%rs11, [%rd49];
	setp.eq.s16 	%p8, %rs11, 0;
	mul.f32 	%f14, %f13, %f4;
	selp.f32 	%f15, %f3, %f14, %p8;
	max.f32 	%f16, %f12, %f15;
	add.s64 	%rd50, %rd32, 96;
	cvt.u32.u64 	%r68, %rd50;
	div.s32 	%r69, %r68, %r7;
	mul.lo.s32 	%r70, %r69, %r7;
	sub.s32 	%r71, %r68, %r70;
	div.s32 	%r72, %r71, %r8;
	mul.lo.s32 	%r73, %r72, %r8;
	sub.s32 	%r74, %r71, %r73;
	selp.b32 	%r75, 0, %r69, %p5;
	selp.b32 	%r76, 0, %r72, %p4;
	selp.b32 	%r77, 0, %r74, %p3;
	mul.lo.s32 	%r78, %r10, %r75;
	mad.lo.s32 	%r79, %r11, %r76, %r78;
	mad.lo.s32 	%r80, %r12, %r77, %r79;
	shl.b64 	%rd51, %rd50, 32;
	shr.s64 	%rd52, %rd51, 30;
	add.s64 	%rd53, %rd8, %rd52;
	ld.global.f32 	%f17, [%rd53];
	cvt.s64.s32 	%rd54, %r80;
	add.s64 	%rd55, %rd9, %rd54;
	ld.global.u8 	%rs12, [%rd55];
	setp.eq.s16 	%p9, %rs12, 0;
	mul.f32 	%f18, %f17, %f4;
	selp.f32 	%f19, %f3, %f18, %p9;
	max.f32 	%f20, %f16, %f19;
	add.s64 	%rd56, %rd32, 128;
	cvt.u32.u64 	%r81, %rd56;
	div.s32 	%r82, %r81, %r7;
	mul.lo.s32 	%r83, %r82, %r7;
	sub.s32 	%r84, %r81, %r83;
	div.s32 	%r85, %r84, %r8;
	mul.lo.s32 	%r86, %r85, %r8;
	sub.s32 	%r87, %r84, %r86;
	selp.b32 	%r88, 0, %r82, %p5;
	selp.b32 	%r89, 0, %r85, %p4;
	selp.b32 	%r90, 0, %r87, %p3;
	mul.lo.s32 	%r91, %r10, %r88;
	mad.lo.s32 	%r92, %r11, %r89, %r91;
	mad.lo.s32 	%r93, %r12, %r90, %r92;
	shl.b64 	%rd57, %rd56, 32;
	shr.s64 	%rd58, %rd57, 30;
	add.s64 	%rd59, %rd8, %rd58;
	ld.global.f32 	%f21, [%rd59];
	cvt.s64.s32 	%rd60, %r93;
	add.s64 	%rd61, %rd9, %rd60;
	ld.global.u8 	%rs13, [%rd61];
	setp.eq.s16 	%p10, %rs13, 0;
	mul.f32 	%f22, %f21, %f4;
	selp.f32 	%f23, %f3, %f22, %p10;
	max.f32 	%f24, %f20, %f23;
	add.s64 	%rd62, %rd32, 160;
	cvt.u32.u64 	%r94, %rd62;
	div.s32 	%r95, %r94, %r7;
	mul.lo.s32 	%r96, %r95, %r7;
	sub.s32 	%r97, %r94, %r96;
	div.s32 	%r98, %r97, %r8;
	mul.lo.s32 	%r99, %r98, %r8;
	sub.s32 	%r100, %r97, %r99;
	selp.b32 	%r101, 0, %r95, %p5;
	selp.b32 	%r102, 0, %r98, %p4;
	selp.b32 	%r103, 0, %r100, %p3;
	mul.lo.s32 	%r104, %r10, %r101;
	mad.lo.s32 	%r105, %r11, %r102, %r104;
	mad.lo.s32 	%r106, %r12, %r103, %r105;
	shl.b64 	%rd63, %rd62, 32;
	shr.s64 	%rd64, %rd63, 30;
	add.s64 	%rd65, %rd8, %rd64;
	ld.global.f32 	%f25, [%rd65];
	cvt.s64.s32 	%rd66, %r106;
	add.s64 	%rd67, %rd9, %rd66;
	ld.global.u8 	%rs14, [%rd67];
	setp.eq.s16 	%p11, %rs14, 0;
	mul.f32 	%f26, %f25, %f4;
	selp.f32 	%f27, %f3, %f26, %p11;
	max.f32 	%f28, %f24, %f27;
	add.s64 	%rd68, %rd32, 192;
	cvt.u32.u64 	%r107, %rd68;
	div.s32 	%r108, %r107, %r7;
	mul.lo.s32 	%r109, %r108, %r7;
	sub.s32 	%r110, %r107, %r109;
	div.s32 	%r111, %r110, %r8;
	mul.lo.s32 	%r112, %r111, %r8;
	sub.s32 	%r113, %r110, %r112;
	selp.b32 	%r114, 0, %r108, %p5;
	selp.b32 	%r115, 0, %r111, %p4;
	selp.b32 	%r116, 0, %r113, %p3;
	mul.lo.s32 	%r117, %r10, %r114;
	mad.lo.s32 	%r118, %r11, %r115, %r117;
	mad.lo.s32 	%r119, %r12, %r116, %r118;
	shl.b64 	%rd69, %rd68, 32;
	shr.s64 	%rd70, %rd69, 30;
	add.s64 	%rd71, %rd8, %rd70;
	ld.global.f32 	%f29, [%rd71];
	cvt.s64.s32 	%rd72, %r119;
	add.s64 	%rd73, %rd9, %rd72;
	ld.global.u8 	%rs15, [%rd73];
	setp.eq.s16 	%p12, %rs15, 0;
	mul.f32 	%f30, %f29, %f4;
	selp.f32 	%f31, %f3, %f30, %p12;
	max.f32 	%f32, %f28, %f31;
	add.s64 	%rd74, %rd32, 224;
	cvt.u32.u64 	%r120, %rd74;
	div.s32 	%r121, %r120, %r7;
	mul.lo.s32 	%r122, %r121, %r7;
	sub.s32 	%r123, %r120, %r122;
	div.s32 	%r124, %r123, %r8;
	mul.lo.s32 	%r125, %r124, %r8;
	sub.s32 	%r126, %r123, %r125;
	selp.b32 	%r127, 0, %r121, %p5;
	selp.b32 	%r128, 0, %r124, %p4;
	selp.b32 	%r129, 0, %r126, %p3;
	mul.lo.s32 	%r130, %r10, %r127;
	mad.lo.s32 	%r131, %r11, %r128, %r130;
	mad.lo.s32 	%r132, %r12, %r129, %r131;
	shl.b64 	%rd75, %rd74, 32;
	shr.s64 	%rd76, %rd75, 30;
	add.s64 	%rd77, %rd8, %rd76;
	ld.global.f32 	%f33, [%rd77];
	cvt.s64.s32 	%rd78, %r132;
	add.s64 	%rd79, %rd9, %rd78;
	ld.global.u8 	%rs16, [%rd79];
	setp.eq.s16 	%p13, %rs16, 0;
	mul.f32 	%f34, %f33, %f4;
	selp.f32 	%f35, %f3, %f34, %p13;
	max.f32 	%f36, %f32, %f35;
	add.s64 	%rd80, %rd32, 256;
	cvt.u32.u64 	%r133, %rd80;
	div.s32 	%r134, %r133, %r7;
	mul.lo.s32 	%r135, %r134, %r7;
	sub.s32 	%r136, %r133, %r135;
	div.s32 	%r137, %r136, %r8;
	mul.lo.s32 	%r138, %r137, %r8;
	sub.s32 	%r139, %r136, %r138;
	selp.b32 	%r140, 0, %r134, %p5;
	selp.b32 	%r141, 0, %r137, %p4;
	selp.b32 	%r142, 0, %r139, %p3;
	mul.lo.s32 	%r143, %r10, %r140;
	mad.lo.s32 	%r144, %r11, %r141, %r143;
	mad.lo.s32 	%r145, %r12, %r142, %r144;
	shl.b64 	%rd81, %rd80, 32;
	shr.s64 	%rd82, %rd81, 30;
	add.s64 	%rd83, %rd8, %rd82;
	ld.global.f32 	%f37, [%rd83];
	cvt.s64.s32 	%rd84, %r145;
	add.s64 	%rd85, %rd9, %rd84;
	ld.global.u8 	%rs17, [%rd85];
	setp.eq.s16 	%p14, %rs17, 0;
	mul.f32 	%f38, %f37, %f4;
	selp.f32 	%f39, %f3, %f38, %p14;
	max.f32 	%f40, %f36, %f39;
	add.s64 	%rd86, %rd32, 288;
	cvt.u32.u64 	%r146, %rd86;
	div.s32 	%r147, %r146, %r7;
	mul.lo.s32 	%r148, %r147, %r7;
	sub.s32 	%r149, %r146, %r148;
	div.s32 	%r150, %r149, %r8;
	mul.lo.s32 	%r151, %r150, %r8;
	sub.s32 	%r152, %r149, %r151;
	selp.b32 	%r153, 0, %r147, %p5;
	selp.b32 	%r154, 0, %r150, %p4;
	selp.b32 	%r155, 0, %r152, %p3;
	mul.lo.s32 	%r156, %r10, %r153;
	mad.lo.s32 	%r157, %r11, %r154, %r156;
	mad.lo.s32 	%r158, %r12, %r155, %r157;
	shl.b64 	%rd87, %rd86, 32;
	shr.s64 	%rd88, %rd87, 30;
	add.s64 	%rd89, %rd8, %rd88;
	ld.global.f32 	%f41, [%rd89];
	cvt.s64.s32 	%rd90, %r158;
	add.s64 	%rd91, %rd9, %rd90;
	ld.global.u8 	%rs18, [%rd91];
	setp.eq.s16 	%p15, %rs18, 0;
	mul.f32 	%f42, %f41, %f4;
	selp.f32 	%f43, %f3, %f42, %p15;
	max.f32 	%f44, %f40, %f43;
	add.s64 	%rd92, %rd32, 320;
	cvt.u32.u64 	%r159, %rd92;
	div.s32 	%r160, %r159, %r7;
	mul.lo.s32 	%r161, %r160, %r7;
	sub.s32 	%r162, %r159, %r161;
	div.s32 	%r163, %r162, %r8;
	mul.lo.s32 	%r164, %r163, %r8;
	sub.s32 	%r165, %r162, %r164;
	selp.b32 	%r166, 0, %r160, %p5;
	selp.b32 	%r167, 0, %r163, %p4;
	selp.b32 	%r168, 0, %r165, %p3;
	mul.lo.s32 	%r169, %r10, %r166;
	mad.lo.s32 	%r170, %r11, %r167, %r169;
	mad.lo.s32 	%r171, %r12, %r168, %r170;
	shl.b64 	%rd93, %rd92, 32;
	shr.s64 	%rd94, %rd93, 30;
	add.s64 	%rd95, %rd8, %rd94;
	ld.global.f32 	%f45, [%rd95];
	cvt.s64.s32 	%rd96, %r171;
	add.s64 	%rd97, %rd9, %rd96;
	ld.global.u8 	%rs19, [%rd97];
	setp.eq.s16 	%p16, %rs19, 0;
	mul.f32 	%f46, %f45, %f4;
	selp.f32 	%f47, %f3, %f46, %p16;
	max.f32 	%f48, %f44, %f47;
	add.s64 	%rd98, %rd32, 352;
	cvt.u32.u64 	%r172, %rd98;
	div.s32 	%r173, %r172, %r7;
	mul.lo.s32 	%r174, %r173, %r7;
	sub.s32 	%r175, %r172, %r174;
	div.s32 	%r176, %r175, %r8;
	mul.lo.s32 	%r177, %r176, %r8;
	sub.s32 	%r178, %r175, %r177;
	selp.b32 	%r179, 0, %r173, %p5;
	selp.b32 	%r180, 0, %r176, %p4;
	selp.b32 	%r181, 0, %r178, %p3;
	mul.lo.s32 	%r182, %r10, %r179;
	mad.lo.s32 	%r183, %r11, %r180, %r182;
	mad.lo.s32 	%r184, %r12, %r181, %r183;
	shl.b64 	%rd99, %rd98, 32;
	shr.s64 	%rd100, %rd99, 30;
	add.s64 	%rd101, %rd8, %rd100;
	ld.global.f32 	%f49, [%rd101];
	cvt.s64.s32 	%rd102, %r184;
	add.s64 	%rd103, %rd9, %rd102;
	ld.global.u8 	%rs20, [%rd103];
	setp.eq.s16 	%p17, %rs20, 0;
	mul.f32 	%f50, %f49, %f4;
	selp.f32 	%f51, %f3, %f50, %p17;
	max.f32 	%f52, %f48, %f51;
	add.s64 	%rd104, %rd32, 384;
	cvt.u32.u64 	%r185, %rd104;
	div.s32 	%r186, %r185, %r7;
	mul.lo.s32 	%r187, %r186, %r7;
	sub.s32 	%r188, %r185, %r187;
	div.s32 	%r189, %r188, %r8;
	mul.lo.s32 	%r190, %r189, %r8;
	sub.s32 	%r191, %r188, %r190;
	selp.b32 	%r192, 0, %r186, %p5;
	selp.b32 	%r193, 0, %r189, %p4;
	selp.b32 	%r194, 0, %r191, %p3;
	mul.lo.s32 	%r195, %r10, %r192;
	mad.lo.s32 	%r196, %r11, %r193, %r195;
	mad.lo.s32 	%r197, %r12, %r194, %r196;
	shl.b64 	%rd105, %rd104, 32;
	shr.s64 	%rd106, %rd105, 30;
	add.s64 	%rd107, %rd8, %rd106;
	ld.global.f32 	%f53, [%rd107];
	cvt.s64.s32 	%rd108, %r197;
	add.s64 	%rd109, %rd9, %rd108;
	ld.global.u8 	%rs21, [%rd109];
	setp.eq.s16 	%p18, %rs21, 0;
	mul.f32 	%f54, %f53, %f4;
	selp.f32 	%f55, %f3, %f54, %p18;
	max.f32 	%f56, %f52, %f55;
	add.s64 	%rd110, %rd32, 416;
	cvt.u32.u64 	%r198, %rd110;
	div.s32 	%r199, %r198, %r7;
	mul.lo.s32 	%r200, %r199, %r7;
	sub.s32 	%r201, %r198, %r200;
	div.s32 	%r202, %r201, %r8;
	mul.lo.s32 	%r203, %r202, %r8;
	sub.s32 	%r204, %r201, %r203;
	selp.b32 	%r205, 0, %r199, %p5;
	selp.b32 	%r206, 0, %r202, %p4;
	selp.b32 	%r207, 0, %r204, %p3;
	mul.lo.s32 	%r208, %r10, %r205;
	mad.lo.s32 	%r209, %r11, %r206, %r208;
	mad.lo.s32 	%r210, %r12, %r207, %r209;
	shl.b64 	%rd111, %rd110, 32;
	shr.s64 	%rd112, %rd111, 30;
	add.s64 	%rd113, %rd8, %rd112;
	ld.global.f32 	%f57, [%rd113];
	cvt.s64.s32 	%rd114, %r210;
	add.s64 	%rd115, %rd9, %rd114;
	ld.global.u8 	%rs22, [%rd115];
	setp.eq.s16 	%p19, %rs22, 0;
	mul.f32 	%f58, %f57, %f4;
	selp.f32 	%f59, %f3, %f58, %p19;
	max.f32 	%f60, %f56, %f59;
	add.s64 	%rd116, %rd32, 448;
	cvt.u32.u64 	%r211, %rd116;
	div.s32 	%r212, %r211, %r7;
	mul.lo.s32 	%r213, %r212, %r7;
	sub.s32 	%r214, %r211, %r213;
	div.s32 	%r215, %r214, %r8;
	mul.lo.s32 	%r216, %r215, %r8;
	sub.s32 	%r217, %r214, %r216;
	selp.b32 	%r218, 0, %r212, %p5;
	selp.b32 	%r219, 0, %r215, %p4;
	selp.b32 	%r220, 0, %r217, %p3;
	mul.lo.s32 	%r221, %r10, %r218;
	mad.lo.s32 	%r222, %r11, %r219, %r221;
	mad.lo.s32 	%r223, %r12, %r220, %r222;
	shl.b64 	%rd117, %rd116, 32;
	shr.s64 	%rd118, %rd117, 30;
	add.s64 	%rd119, %rd8, %rd118;
	ld.global.f32 	%f61, [%rd119];
	cvt.s64.s32 	%rd120, %r223;
	add.s64 	%rd121, %rd9, %rd120;
	ld.global.u8 	%rs23, [%rd121];
	setp.eq.s16 	%p20, %rs23, 0;
	mul.f32 	%f62, %f61, %f4;
	selp.f32 	%f63, %f3, %f62, %p20;
	max.f32 	%f64, %f60, %f63;
	add.s64 	%rd122, %rd32, 480;
	cvt.u32.u64 	%r224, %rd122;
	div.s32 	%r225, %r224, %r7;
	mul.lo.s32 	%r226, %r225, %r7;
	sub.s32 	%r227, %r224, %r226;
	div.s32 	%r228, %r227, %r8;
	mul.lo.s32 	%r229, %r228, %r8;
	sub.s32 	%r230, %r227, %r229;
	selp.b32 	%r231, 0, %r225, %p5;
	selp.b32 	%r232, 0, %r228, %p4;
	selp.b32 	%r233, 0, %r230, %p3;
	mul.lo.s32 	%r234, %r10, %r231;
	mad.lo.s32 	%r235, %r11, %r232, %r234;
	mad.lo.s32 	%r236, %r12, %r233, %r235;
	shl.b64 	%rd123, %rd122, 32;
	shr.s64 	%rd124, %rd123, 30;
	add.s64 	%rd125, %rd8, %rd124;
	ld.global.f32 	%f65, [%rd125];
	cvt.s64.s32 	%rd126, %r236;
	add.s64 	%rd127, %rd9, %rd126;
	ld.global.u8 	%rs24, [%rd127];
	setp.eq.s16 	%p21, %rs24, 0;
	mul.f32 	%f66, %f65, %f4;
	selp.f32 	%f67, %f3, %f66, %p21;
	max.f32 	%f68, %f64, %f67;
	add.s64 	%rd128, %rd32, 512;
	cvt.u32.u64 	%r237, %rd128;
	div.s32 	%r238, %r237, %r7;
	mul.lo.s32 	%r239, %r238, %r7;
	sub.s32 	%r240, %r237, %r239;
	div.s32 	%r241, %r240, %r8;
	mul.lo.s32 	%r242, %r241, %r8;
	sub.s32 	%r243, %r240, %r242;
	selp.b32 	%r244, 0, %r238, %p5;
	selp.b32 	%r245, 0, %r241, %p4;
	selp.b32 	%r246, 0, %r243, %p3;
	mul.lo.s32 	%r247, %r10, %r244;
	mad.lo.s32 	%r248, %r11, %r245, %r247;
	mad.lo.s32 	%r249, %r12, %r246, %r248;
	shl.b64 	%rd129, %rd128, 32;
	shr.s64 	%rd130, %rd129, 30;
	add.s64 	%rd131, %rd8, %rd130;
	ld.global.f32 	%f69, [%rd131];
	cvt.s64.s32 	%rd132, %r249;
	add.s64 	%rd133, %rd9, %rd132;
	ld.global.u8 	%rs25, [%rd133];
	setp.eq.s16 	%p22, %rs25, 0;
	mul.f32 	%f70, %f69, %f4;
	selp.f32 	%f71, %f3, %f70, %p22;
	max.f32 	%f72, %f68, %f71;
	add.s64 	%rd134, %rd32, 544;
	cvt.u32.u64 	%r250, %rd134;
	div.s32 	%r251, %r250, %r7;
	mul.lo.s32 	%r252, %r251, %r7;
	sub.s32 	%r253, %r250, %r252;
	div.s32 	%r254, %r253, %r8;
	mul.lo.s32 	%r255, %r254, %r8;
	sub.s32 	%r256, %r253, %r255;
	selp.b32 	%r257, 0, %r251, %p5;
	selp.b32 	%r258, 0, %r254, %p4;
	selp.b32 	%r259, 0, %r256, %p3;
	mul.lo.s32 	%r260, %r10, %r257;
	mad.lo.s32 	%r261, %r11, %r258, %r260;
	mad.lo.s32 	%r262, %r12, %r259, %r261;
	shl.b64 	%rd135, %rd134, 32;
	shr.s64 	%rd136, %rd135, 30;
	add.s64 	%rd137, %rd8, %rd136;
	ld.global.f32 	%f73, [%rd137];
	cvt.s64.s32 	%rd138, %r262;
	add.s64 	%rd139, %rd9, %rd138;
	ld.global.u8 	%rs26, [%rd139];
	setp.eq.s16 	%p23, %rs26, 0;
	mul.f32 	%f74, %f73, %f4;
	selp.f32 	%f75, %f3, %f74, %p23;
	max.f32 	%f76, %f72, %f75;
	add.s64 	%rd140, %rd32, 576;
	cvt.u32.u64 	%r263, %rd140;
	div.s32 	%r264, %r263, %r7;
	mul.lo.s32 	%r265, %r264, %r7;
	sub.s32 	%r266, %r263, %r265;
	div.s32 	%r267, %r266, %r8;
	mul.lo.s32 	%r268, %r267, %r8;
	sub.s32 	%r269, %r266, %r268;
	selp.b32 	%r270, 0, %r264, %p5;
	selp.b32 	%r271, 0, %r267, %p4;
	selp.b32 	%r272, 0, %r269, %p3;
	mul.lo.s32 	%r273, %r10, %r270;
	mad.lo.s32 	%r274, %r11, %r271, %r273;
	mad.lo.s32 	%r275, %r12, %r272, %r274;
	shl.b64 	%rd141, %rd140, 32;
	shr.s64 	%rd142, %rd141, 30;
	add.s64 	%rd143, %rd8, %rd142;
	ld.global.f32 	%f77, [%rd143];
	cvt.s64.s32 	%rd144, %r275;
	add.s64 	%rd145, %rd9, %rd144;
	ld.global.u8 	%rs27, [%rd145];
	setp.eq.s16 	%p24, %rs27, 0;
	mul.f32 	%f78, %f77, %f4;
	selp.f32 	%f79, %f3, %f78, %p24;
	max.f32 	%f80, %f76, %f79;
	add.s64 	%rd146, %rd32, 608;
	cvt.u32.u64 	%r276, %rd146;
	div.s32 	%r277, %r276, %r7;
	mul.lo.s32 	%r278, %r277, %r7;
	sub.s32 	%r279, %r276, %r278;
	div.s32 	%r280, %r279, %r8;
	mul.lo.s32 	%r281, %r280, %r8;
	sub.s32 	%r282, %r279, %r281;
	selp.b32 	%r283, 0, %r277, %p5;
	selp.b32 	%r284, 0, %r280, %p4;
	selp.b32 	%r285, 0, %r282, %p3;
	mul.lo.s32 	%r286, %r10, %r283;
	mad.lo.s32 	%r287, %r11, %r284, %r286;
	mad.lo.s32 	%r288, %r12, %r285, %r287;
	shl.b64 	%rd147, %rd146, 32;
	shr.s64 	%rd148, %rd147, 30;
	add.s64 	%rd149, %rd8, %rd148;
	ld.global.f32 	%f81, [%rd149];
	cvt.s64.s32 	%rd150, %r288;
	add.s64 	%rd151, %rd9, %rd150;
	ld.global.u8 	%rs28, [%rd151];
	setp.eq.s16 	%p25, %rs28, 0;
	mul.f32 	%f82, %f81, %f4;
	selp.f32 	%f83, %f3, %f82, %p25;
	max.f32 	%f84, %f80, %f83;
	add.s64 	%rd152, %rd32, 640;
	cvt.u32.u64 	%r289, %rd152;
	div.s32 	%r290, %r289, %r7;
	mul.lo.s32 	%r291, %r290, %r7;
	sub.s32 	%r292, %r289, %r291;
	div.s32 	%r293, %r292, %r8;
	mul.lo.s32 	%r294, %r293, %r8;
	sub.s32 	%r295, %r292, %r294;
	selp.b32 	%r296, 0, %r290, %p5;
	selp.b32 	%r297, 0, %r293, %p4;
	selp.b32 	%r298, 0, %r295, %p3;
	mul.lo.s32 	%r299, %r10, %r296;
	mad.lo.s32 	%r300, %r11, %r297, %r299;
	mad.lo.s32 	%r301, %r12, %r298, %r300;
	shl.b64 	%rd153, %rd152, 32;
	shr.s64 	%rd154, %rd153, 30;
	add.s64 	%rd155, %rd8, %rd154;
	ld.global.f32 	%f85, [%rd155];
	cvt.s64.s32 	%rd156, %r301;
	add.s64 	%rd157, %rd9, %rd156;
	ld.global.u8 	%rs29, [%rd157];
	setp.eq.s16 	%p26, %rs29, 0;
	mul.f32 	%f86, %f85, %f4;
	selp.f32 	%f87, %f3, %f86, %p26;
	max.f32 	%f88, %f84, %f87;
	add.s64 	%rd158, %rd32, 672;
	cvt.u32.u64 	%r302, %rd158;
	div.s32 	%r303, %r302, %r7;
	mul.lo.s32 	%r304, %r303, %r7;
	sub.s32 	%r305, %r302, %r304;
	div.s32 	%r306, %r305, %r8;
	mul.lo.s32 	%r307, %r306, %r8;
	sub.s32 	%r308, %r305, %r307;
	selp.b32 	%r309, 0, %r303, %p5;
	selp.b32 	%r310, 0, %r306, %p4;
	selp.b32 	%r311, 0, %r308, %p3;
	mul.lo.s32 	%r312, %r10, %r309;
	mad.lo.s32 	%r313, %r11, %r310, %r312;
	mad.lo.s32 	%r314, %r12, %r311, %r313;
	shl.b64 	%rd159, %rd158, 32;
	shr.s64 	%rd160, %rd159, 30;
	add.s64 	%rd161, %rd8, %rd160;
	ld.global.f32 	%f89, [%rd161];
	cvt.s64.s32 	%rd162, %r314;
	add.s64 	%rd163, %rd9, %rd162;
	ld.global.u8 	%rs30, [%rd163];
	setp.eq.s16 	%p27, %rs30, 0;
	mul.f32 	%f90, %f89, %f4;
	selp.f32 	%f91, %f3, %f90, %p27;
	max.f32 	%f92, %f88, %f91;
	add.s64 	%rd164, %rd32, 704;
	cvt.u32.u64 	%r315, %rd164;
	div.s32 	%r316, %r315, %r7;
	mul.lo.s32 	%r317, %r316, %r7;
	sub.s32 	%r318, %r315, %r317;
	div.s32 	%r319, %r318, %r8;
	mul.lo.s32 	%r320, %r319, %r8;
	sub.s32 	%r321, %r318, %r320;
	selp.b32 	%r322, 0, %r316, %p5;
	selp.b32 	%r323, 0, %r319, %p4;
	selp.b32 	%r324, 0, %r321, %p3;
	mul.lo.s32 	%r325, %r10, %r322;
	mad.lo.s32 	%r326, %r11, %r323, %r325;
	mad.lo.s32 	%r327, %r12, %r324, %r326;
	shl.b64 	%rd165, %rd164, 32;
	shr.s64 	%rd166, %rd165, 30;
	add.s64 	%rd167, %rd8, %rd166;
	ld.global.f32 	%f93, [%rd167];
	cvt.s64.s32 	%rd168, %r327;
	add.s64 	%rd169, %rd9, %rd168;
	ld.global.u8 	%rs31, [%rd169];
	setp.eq.s16 	%p28, %rs31, 0;
	mul.f32 	%f94, %f93, %f4;
	selp.f32 	%f95, %f3, %f94, %p28;
	max.f32 	%f96, %f92, %f95;
	add.s64 	%rd170, %rd32, 736;
	cvt.u32.u64 	%r328, %rd170;
	div.s32 	%r329, %r328, %r7;
	mul.lo.s32 	%r330, %r329, %r7;
	sub.s32 	%r331, %r328, %r330;
	div.s32 	%r332, %r331, %r8;
	mul.lo.s32 	%r333, %r332, %r8;
	sub.s32 	%r334, %r331, %r333;
	selp.b32 	%r335, 0, %r329, %p5;
	selp.b32 	%r336, 0, %r332, %p4;
	selp.b32 	%r337, 0, %r334, %p3;
	mul.lo.s32 	%r338, %r10, %r335;
	mad.lo.s32 	%r339, %r11, %r336, %r338;
	mad.lo.s32 	%r340, %r12, %r337, %r339;
	shl.b64 	%rd171, %rd170, 32;
	shr.s64 	%rd172, %rd171, 30;
	add.s64 	%rd173, %rd8, %rd172;
	ld.global.f32 	%f97, [%rd173];
	cvt.s64.s32 	%rd174, %r340;
	add.s64 	%rd175, %rd9, %rd174;
	ld.global.u8 	%rs32, [%rd175];
	setp.eq.s16 	%p29, %rs32, 0;
	mul.f32 	%f98, %f97, %f4;
	selp.f32 	%f99, %f3, %f98, %p29;
	max.f32 	%f100, %f96, %f99;
	add.s64 	%rd176, %rd32, 768;
	cvt.u32.u64 	%r341, %rd176;
	div.s32 	%r342, %r341, %r7;
	mul.lo.s32 	%r343, %r342, %r7;
	sub.s32 	%r344, %r341, %r343;
	div.s32 	%r345, %r344, %r8;
	mul.lo.s32 	%r346, %r345, %r8;
	sub.s32 	%r347, %r344, %r346;
	selp.b32 	%r348, 0, %r342, %p5;
	selp.b32 	%r349, 0, %r345, %p4;
	selp.b32 	%r350, 0, %r347, %p3;
	mul.lo.s32 	%r351, %r10, %r348;
	mad.lo.s32 	%r352, %r11, %r349, %r351;
	mad.lo.s32 	%r353, %r12, %r350, %r352;
	shl.b64 	%rd177, %rd176, 32;
	shr.s64 	%rd178, %rd177, 30;
	add.s64 	%rd179, %rd8, %rd178;
	ld.global.f32 	%f101, [%rd179];
	cvt.s64.s32 	%rd180, %r353;
	add.s64 	%rd181, %rd9, %rd180;
	ld.global.u8 	%rs33, [%rd181];
	setp.eq.s16 	%p30, %rs33, 0;
	mul.f32 	%f102, %f101, %f4;
	selp.f32 	%f103, %f3, %f102, %p30;
	max.f32 	%f104, %f100, %f103;
	add.s64 	%rd182, %rd32, 800;
	cvt.u32.u64 	%r354, %rd182;
	div.s32 	%r355, %r354, %r7;
	mul.lo.s32 	%r356, %r355, %r7;
	sub.s32 	%r357, %r354, %r356;
	div.s32 	%r358, %r357, %r8;
	mul.lo.s32 	%r359, %r358, %r8;
	sub.s32 	%r360, %r357, %r359;
	selp.b32 	%r361, 0, %r355, %p5;
	selp.b32 	%r362, 0, %r358, %p4;
	selp.b32 	%r363, 0, %r360, %p3;
	mul.lo.s32 	%r364, %r10, %r361;
	mad.lo.s32 	%r365, %r11, %r362, %r364;
	mad.lo.s32 	%r366, %r12, %r363, %r365;
	shl.b64 	%rd183, %rd182, 32;
	shr.s64 	%rd184, %rd183, 30;
	add.s64 	%rd185, %rd8, %rd184;
	ld.global.f32 	%f105, [%rd185];
	cvt.s64.s32 	%rd186, %r366;
	add.s64 	%rd187, %rd9, %rd186;
	ld.global.u8 	%rs34, [%rd187];
	setp.eq.s16 	%p31, %rs34, 0;
	mul.f32 	%f106, %f105, %f4;
	selp.f32 	%f107, %f3, %f106, %p31;
	max.f32 	%f108, %f104, %f107;
	add.s64 	%rd188, %rd32, 832;
	cvt.u32.u64 	%r367, %rd188;
	div.s32 	%r368, %r367, %r7;
	mul.lo.s32 	%r369, %r368, %r7;
	sub.s32 	%r370, %r367, %r369;
	div.s32 	%r371, %r370, %r8;
	mul.lo.s32 	%r372, %r371, %r8;
	sub.s32 	%r373, %r370, %r372;
	selp.b32 	%r374, 0, %r368, %p5;
	selp.b32 	%r375, 0, %r371, %p4;
	selp.b32 	%r376, 0, %r373, %p3;
	mul.lo.s32 	%r377, %r10, %r374;
	mad.lo.s32 	%r378, %r11, %r375, %r377;
	mad.lo.s32 	%r379, %r12, %r376, %r378;
	shl.b64 	%rd189, %rd188, 32;
	shr.s64 	%rd190, %rd189, 30;
	add.s64 	%rd191, %rd8, %rd190;
	ld.global.f32 	%f109, [%rd191];
	cvt.s64.s32 	%rd192, %r379;
	add.s64 	%rd193, %rd9, %rd192;
	ld.global.u8 	%rs35, [%rd193];
	setp.eq.s16 	%p32, %rs35, 0;
	mul.f32 	%f110, %f109, %f4;
	selp.f32 	%f111, %f3, %f110, %p32;
	max.f32 	%f112, %f108, %f111;
	add.s64 	%rd194, %rd32, 864;
	cvt.u32.u64 	%r380, %rd194;
	div.s32 	%r381, %r380, %r7;
	mul.lo.s32 	%r382, %r381, %r7;
	sub.s32 	%r383, %r380, %r382;
	div.s32 	%r384, %r383, %r8;
	mul.lo.s32 	%r385, %r384, %r8;
	sub.s32 	%r386, %r383, %r385;
	selp.b32 	%r387, 0, %r381, %p5;
	selp.b32 	%r388, 0, %r384, %p4;
	selp.b32 	%r389, 0, %r386, %p3;
	mul.lo.s32 	%r390, %r10, %r387;
	mad.lo.s32 	%r391, %r11, %r388, %r390;
	mad.lo.s32 	%r392, %r12, %r389, %r391;
	shl.b64 	%rd195, %rd194, 32;
	shr.s64 	%rd196, %rd195, 30;
	add.s64 	%rd197, %rd8, %rd196;
	ld.global.f32 	%f113, [%rd197];
	cvt.s64.s32 	%rd198, %r392;
	add.s64 	%rd199, %rd9, %rd198;
	ld.global.u8 	%rs36, [%rd199];
	setp.eq.s16 	%p33, %rs36, 0;
	mul.f32 	%f114, %f113, %f4;
	selp.f32 	%f115, %f3, %f114, %p33;
	max.f32 	%f116, %f112, %f115;
	add.s64 	%rd200, %rd32, 896;
	cvt.u32.u64 	%r393, %rd200;
	div.s32 	%r394, %r393, %r7;
	mul.lo.s32 	%r395, %r394, %r7;
	sub.s32 	%r396, %r393, %r395;
	div.s32 	%r397, %r396, %r8;
	mul.lo.s32 	%r398, %r397, %r8;
	sub.s32 	%r399, %r396, %r398;
	selp.b32 	%r400, 0, %r394, %p5;
	selp.b32 	%r401, 0, %r397, %p4;
	selp.b32 	%r402, 0, %r399, %p3;
	mul.lo.s32 	%r403, %r10, %r400;
	mad.lo.s32 	%r404, %r11, %r401, %r403;
	mad.lo.s32 	%r405, %r12, %r402, %r404;
	shl.b64 	%rd201, %rd200, 32;
	shr.s64 	%rd202, %rd201, 30;
	add.s64 	%rd203, %rd8, %rd202;
	ld.global.f32 	%f117, [%rd203];
	cvt.s64.s32 	%rd204, %r405;
	add.s64 	%rd205, %rd9, %rd204;
	ld.global.u8 	%rs37, [%rd205];
	setp.eq.s16 	%p34, %rs37, 0;
	mul.f32 	%f118, %f117, %f4;
	selp.f32 	%f119, %f3, %f118, %p34;
	max.f32 	%f120, %f116, %f119;
	mov.b32 	%r406, %f120;
	shfl.sync.bfly.b32	%r407|%p35, %r406, 16, 31, -1;
	mov.b32 	%f121, %r407;
	max.f32 	%f122, %f120, %f121;
	mov.b32 	%r408, %f122;
	shfl.sync.bfly.b32	%r409|%p36, %r408, 8, 31, -1;
	mov.b32 	%f123, %r409;
	max.f32 	%f124, %f122, %f123;
	mov.b32 	%r410, %f124;
	shfl.sync.bfly.b32	%r411|%p37, %r410, 4, 31, -1;
	mov.b32 	%f125, %r411;
	max.f32 	%f126, %f124, %f125;
	mov.b32 	%r412, %f126;
	shfl.sync.bfly.b32	%r413|%p38, %r412, 2, 31, -1;
	mov.b32 	%f127, %r413;
	max.f32 	%f128, %f126, %f127;
	mov.b32 	%r414, %f128;
	shfl.sync.bfly.b32	%r415|%p39, %r414, 1, 31, -1;
	mov.b32 	%f129, %r415;
	max.f32 	%f130, %f128, %f129;
	sub.f32 	%f131, %f7, %f130;
	fma.rn.f32 	%f132, %f131, 0f3BBB989D, 0f3F000000;
	cvt.sat.f32.f32 	%f133, %f132;
	mov.f32 	%f134, 0f4B400001;
	mov.f32 	%f135, 0f437C0000;
	fma.rm.f32 	%f136, %f133, %f135, %f134;
	add.f32 	%f137, %f136, 0fCB40007F;
	neg.f32 	%f138, %f137;
	fma.rn.f32 	%f139, %f131, 0f3FB8AA3B, %f138;
	fma.rn.f32 	%f140, %f131, 0f32A57060, %f139;
	mov.b32 	%r416, %f136;
	shl.b32 	%r417, %r416, 23;
	mov.b32 	%f141, %r417;
	ex2.approx.ftz.f32 	%f142, %f140;
	mul.f32 	%f143, %f142, %f141;
	add.f32 	%f144, %f143, 0f00000000;
	sub.f32 	%f145, %f11, %f130;
	fma.rn.f32 	%f146, %f145, 0f3BBB989D, 0f3F000000;
	cvt.sat.f32.f32 	%f147, %f146;
	fma.rm.f32 	%f148, %f147, %f135, %f134;
	add.f32 	%f149, %f148, 0fCB40007F;
	neg.f32 	%f150, %f149;
	fma.rn.f32 	%f151, %f145, 0f3FB8AA3B, %f150;
	fma.rn.f32 	%f152, %f145, 0f32A57060, %f151;
	mov.b32 	%r418, %f148;
	shl.b32 	%r419, %r418, 23;
	mov.b32 	%f153, %r419;
	ex2.approx.ftz.f32 	%f154, %f152;
	mul.f32 	%f155, %f154, %f153;
	add.f32 	%f156, %f144, %f155;
	sub.f32 	%f157, %f15, %f130;
	fma.rn.f32 	%f158, %f157, 0f3BBB989D, 0f3F000000;
	cvt.sat.f32.f32 	%f159, %f158;
	fma.rm.f32 	%f160, %f159, %f135, %f134;
	add.f32 	%f161, %f160, 0fCB40007F;
	neg.f32 	%f162, %f161;
	fma.rn.f32 	%f163, %f157, 0f3FB8AA3B, %f162;
	fma.rn.f32 	%f164, %f157, 0f32A57060, %f163;
	mov.b32 	%r420, %f160;
	shl.b32 	%r421, %r420, 23;
	mov.b32 	%f165, %r421;
	ex2.approx.ftz.f32 	%f166, %f164;
	mul.f32 	%f167, %f166, %f165;
	add.f32 	%f168, %f156, %f167;
	sub.f32 	%f169, %f19, %f130;
	fma.rn.f32 	%f170, %f169, 0f3BBB989D, 0f3F000000;
	cvt.sat.f32.f32 	%f171, %f170;
	fma.rm.f32 	%f172, %f171, %f135, %f134;
	add.f32 	%f173, %f172, 0fCB40007F;
	neg.f32 	%f174, %f173;
	fma.rn.f32 	%f175, %f169, 0f3FB8AA3B, %f174;
	fma.rn.f32 	%f176, %f169, 0f32A57060, %f175;
	mov.b32 	%r422, %f172;
	shl.b32 	%r423, %r422, 23;
	mov.b32 	%f177, %r423;
	ex2.approx.ftz.f32 	%f178, %f176;
	mul.f32 	%f179, %f178, %f177;
	add.f32 	%f180, %f168, %f179;
	sub.f32 	%f181, %f23, %f130;
	fma.rn.f32 	%f182, %f181, 0f3BBB989D, 0f3F000000;
	cvt.sat.f32.f32 	%f183, %f182;
	fma.rm.f32 	%f184, %f183, %f135, %f134;
	add.f32 	%f185, %f184, 0fCB40007F;
	neg.f32 	%f186, %f185;
	fma.rn.f32 	%f187, %f181, 0f3FB8AA3B, %f186;
	fma.rn.f32 	%f188, %f181, 0f32A57060, %f187;
	mov.b32 	%r424, %f184;
	shl.b32 	%r425, %r424, 23;
	mov.b32 	%f189, %r425;
	ex2.approx.ftz.f32 	%f190, %f188;
	mul.f32 	%f191, %f190, %f189;
	add.f32 	%f192, %f180, %f191;
	sub.f32 	%f193, %f27, %f130;
	fma.rn.f32 	%f194, %f193, 0f3BBB989D, 0f3F000000;
	cvt.sat.f32.f32 	%f195, %f194;
	fma.rm.f32 	%f196, %f195, %f135, %f134;
	add.f32 	%f197, %f196, 0fCB40007F;
	neg.f32 	%f198, %f197;
	fma.rn.f32 	%f199, %f193, 0f3FB8AA3B, %f198;
	fma.rn.f32 	%f200, %f193, 0f32A57060, %f199;
	mov.b32 	%r426, %f196;
	shl.b32 	%r427, %r426, 23;
	mov.b32 	%f201, %r427;
	ex2.approx.ftz.f32 	%f202, %f200;
	mul.f32 	%f203, %f202, %f201;
	add.f32 	%f204, %f192, %f203;
	sub.f32 	%f205, %f31, %f130;
	fma.rn.f32 	%f206, %f205, 0f3BBB989D, 0f3F000000;
	cvt.sat.f32.f32 	%f207, %f206;
	fma.rm.f32 	%f208, %f207, %f135, %f134;
	add.f32 	%f209, %f208, 0fCB40007F;
	neg.f32 	%f210, %f209;
	fma.rn.f32 	%f211, %f205, 0f3FB8AA3B, %f210;
	fma.rn.f32 	%f212, %f205, 0f32A57060, %f211;
	mov.b32 	%r428, %f208;
	shl.b32 	%r429, %r428, 23;
	mov.b32 	%f213, %r429;
	ex2.approx.ftz.f32 	%f214, %f212;
	mul.f32 	%f215, %f214, %f213;
	add.f32 	%f216, %f204, %f215;
	sub.f32 	%f217, %f35, %f130;
	fma.rn.f32 	%f218, %f217, 0f3BBB989D, 0f3F000000;
	cvt.sat.f32.f32 	%f219, %f218;
	fma.rm.f32 	%f220, %f219, %f135, %f134;
	add.f32 	%f221, %f220, 0fCB40007F;
	neg.f32 	%f222, %f221;
	fma.rn.f32 	%f223, %f217, 0f3FB8AA3B, %f222;
	fma.rn.f32 	%f224, %f217, 0f32A57060, %f223;
	mov.b32 	%r430, %f220;
	shl.b32 	%r431, %r430, 23;
	mov.b32 	%f225, %r431;
	ex2.approx.ftz.f32 	%f226, %f224;
	mul.f32 	%f227, %f226, %f225;
	add.f32 	%f228, %f216, %f227;
	sub.f32 	%f229, %f39, %f130;
	fma.rn.f32 	%f230, %f229, 0f3BBB989D, 0f3F000000;
	cvt.sat.f32.f32 	%f231, %f230;
	fma.rm.f32 	%f232, %f231, %f135, %f134;
	add.f32 	%f233, %f232, 0fCB40007F;
	neg.f32 	%f234, %f233;
	fma.rn.f32 	%f235, %f229, 0f3FB8AA3B, %f234;
	fma.rn.f32 	%f236, %f229, 0f32A57060, %f235;
	mov.b32 	%r432, %f232;
	shl.b32 	%r433, %r432, 23;
	mov.b32 	%f237, %r433;
	ex2.approx.ftz.f32 	%f238, %f236;
	mul.f32 	%f239, %f238, %f237;
	add.f32 	%f240, %f228, %f239;
	sub.f32 	%f241, %f43, %f130;
	fma.rn.f32 	%f242, %f241, 0f3BBB989D, 0f3F000000;
	cvt.sat.f32.f32 	%f243, %f242;
	fma.rm.f32 	%f244, %f243, %f135, %f134;
	add.f32 	%f245, %f244, 0fCB40007F;
	neg.f32 	%f246, %f245;
	fma.rn.f32 	%f247, %f241, 0f3FB8AA3B, %f246;
	fma.rn.f32 	%f248, %f241, 0f32A57060, %f247;
	mov.b32 	%r434, %f244;
	shl.b32 	%r435, %r434, 23;
	mov.b32 	%f249, %r435;
	ex2.approx.ftz.f32 	%f250, %f248;
	mul.f32 	%f251, %f250, %f249;
	add.f32 	%f252, %f240, %f251;
	sub.f32 	%f253, %f47, %f130;
	fma.rn.f32 	%f254, %f253, 0f3BBB989D, 0f3F000000;
	cvt.sat.f32.f32 	%f255, %f254;
	fma.rm.f32 	%f256, %f255, %f135, %f134;
	add.f32 	%f257, %f256, 0fCB40007F;
	neg.f32 	%f258, %f257;
	fma.rn.f32 	%f259, %f253, 0f3FB8AA3B, %f258;
	fma.rn.f32 	%f260, %f253, 0f32A57060, %f259;
	mov.b32 	%r436, %f256;
	shl.b32 	%r437, %r436, 23;
	mov.b32 	%f261, %r437;
	ex2.approx.ftz.f32 	%f262, %f260;
	mul.f32 	%f263, %f262, %f261;
	add.f32 	%f264, %f252, %f263;
	sub.f32 	%f265, %f51, %f130;
	fma.rn.f32 	%f266, %f265, 0f3BBB989D, 0f3F000000;
	cvt.sat.f32.f32 	%f267, %f266;
	fma.rm.f32 	%f268, %f267, %f135, %f134;
	add.f32 	%f269, %f268, 0fCB40007F;
	neg.f32 	%f270, %f269;
	fma.rn.f32 	%f271, %f265, 0f3FB8AA3B, %f270;
	fma.rn.f32 	%f272, %f265, 0f32A57060, %f271;
	mov.b32 	%r438, %f268;
	shl.b32 	%r439, %r438, 23;
	mov.b32 	%f273, %r439;
	ex2.approx.ftz.f32 	%f274, %f272;
	mul.f32 	%f275, %f274, %f273;
	add.f32 	%f276, %f264, %f275;
	sub.f32 	%f277, %f55, %f130;
	fma.rn.f32 	%f278, %f277, 0f3BBB989D, 0f3F000000;
	cvt.sat.f32.f32 	%f279, %f278;
	fma.rm.f32 	%f280, %f279, %f135, %f134;
	add.f32 	%f281, %f280, 0fCB40007F;
	neg.f32 	%f282, %f281;
	fma.rn.f32 	%f283, %f277, 0f3FB8AA3B, %f282;
	fma.rn.f32 	%f284, %f277, 0f32A57060, %f283;
	mov.b32 	%r440, %f280;
	shl.b32 	%r441, %r440, 23;
	mov.b32 	%f285, %r441;
	ex2.approx.ftz.f32 	%f286, %f284;
	mul.f32 	%f287, %f286, %f285;
	add.f32 	%f288, %f276, %f287;
	sub.f32 	%f289, %f59, %f130;
	fma.rn.f32 	%f290, %f289, 0f3BBB989D, 0f3F000000;
	cvt.sat.f32.f32 	%f291, %f290;
	fma.rm.f32 	%f292, %f291, %f135, %f134;
	add.f32 	%f293, %f292, 0fCB40007F;
	neg.f32 	%f294, %f293;
	fma.rn.f32 	%f295, %f289, 0f3FB8AA3B, %f294;
	fma.rn.f32 	%f296, %f289, 0f32A57060, %f295;
	mov.b32 	%r442, %f292;
	shl.b32 	%r443, %r442, 23;
	mov.b32 	%f297, %r443;
	ex2.approx.ftz.f32 	%f298, %f296;
	mul.f32 	%f299, %f298, %f297;
	add.f32 	%f300, %f288, %f299;
	sub.f32 	%f301, %f63, %f130;
	fma.rn.f32 	%f302, %f301, 0f3BBB989D, 0f3F000000;
	cvt.sat.f32.f32 	%f303, %f302;
	fma.rm.f32 	%f304, %f303, %f135, %f134;
	add.f32 	%f305, %f304, 0fCB40007F;
	neg.f32 	%f306, %f305;
	fma.rn.f32 	%f307, %f301, 0f3FB8AA3B, %f306;
	fma.rn.f32 	%f308, %f301, 0f32A57060, %f307;
	mov.b32 	%r444, %f304;
	shl.b32 	%r445, %r444, 23;
	mov.b32 	%f309, %r445;
	ex2.approx.ftz.f32 	%f310, %f308;
	mul.f32 	%f311, %f310, %f309;
	add.f32 	%f312, %f300, %f311;
	sub.f32 	%f313, %f67, %f130;
	fma.rn.f32 	%f314, %f313, 0f3BBB989D, 0f3F000000;
	cvt.sat.f32.f32 	%f315, %f314;
	fma.rm.f32 	%f316, %f315, %f135, %f134;
	add.f32 	%f317, %f316, 0fCB40007F;
	neg.f32 	%f318, %f317;
	fma.rn.f32 	%f319, %f313, 0f3FB8AA3B, %f318;
	fma.rn.f32 	%f320, %f313, 0f32A57060, %f319;
	mov.b32 	%r446, %f316;
	shl.b32 	%r447, %r446, 23;
	mov.b32 	%f321, %r447;
	ex2.approx.ftz.f32 	%f322, %f320;
	mul.f32 	%f323, %f322, %f321;
	add.f32 	%f324, %f312, %f323;
	sub.f32 	%f325, %f71, %f130;
	fma.rn.f32 	%f326, %f325, 0f3BBB989D, 0f3F000000;
	cvt.sat.f32.f32 	%f327, %f326;
	fma.rm.f32 	%f328, %f327, %f135, %f134;
	add.f32 	%f329, %f328, 0fCB40007F;
	neg.f32 	%f330, %f329;
	fma.rn.f32 	%f331, %f325, 0f3FB8AA3B, %f330;
	fma.rn.f32 	%f332, %f325, 0f32A57060, %f331;
	mov.b32 	%r448, %f328;
	shl.b32 	%r449, %r448, 23;
	mov.b32 	%f333, %r449;
	ex2.approx.ftz.f32 	%f334, %f332;
	mul.f32 	%f335, %f334, %f333;
	add.f32 	%f336, %f324, %f335;
	sub.f32 	%f337, %f75, %f130;
	fma.rn.f32 	%f338, %f337, 0f3BBB989D, 0f3F000000;
	cvt.sat.f32.f32 	%f339, %f338;
	fma.rm.f32 	%f340, %f339, %f135, %f134;
	add.f32 	%f341, %f340, 0fCB40007F;
	neg.f32 	%f342, %f341;
	fma.rn.f32 	%f343, %f337, 0f3FB8AA3B, %f342;
	fma.rn.f32 	%f344, %f337, 0f32A57060, %f343;
	mov.b32 	%r450, %f340;
	shl.b32 	%r451, %r450, 23;
	mov.b32 	%f345, %r451;
	ex2.approx.ftz.f32 	%f346, %f344;
	mul.f32 	%f347, %f346, %f345;
	add.f32 	%f348, %f336, %f347;
	sub.f32 	%f349, %f79, %f130;
	fma.rn.f32 	%f350, %f349, 0f3BBB989D, 0f3F000000;
	cvt.sat.f32.f32 	%f351, %f350;
	fma.rm.f32 	%f352, %f351, %f135, %f134;
	add.f32 	%f353, %f352, 0fCB40007F;
	neg.f32 	%f354, %f353;
	fma.rn.f32 	%f355, %f349, 0f3FB8AA3B, %f354;
	fma.rn.f32 	%f356, %f349, 0f32A57060, %f355;
	mov.b32 	%r452, %f352;
	shl.b32 	%r453, %r452, 23;
	mov.b32 	%f357, %r453;
	ex2.approx.ftz.f32 	%f358, %f356;
	mul.f32 	%f359, %f358, %f357;
	add.f32 	%f360, %f348, %f359;
	sub.f32 	%f361, %f83, %f130;
	fma.rn.f32 	%f362, %f361, 0f3BBB989D, 0f3F000000;
	cvt.sat.f32.f32 	%f363, %f362;
	fma.rm.f32 	%f364, %f363, %f135, %f134;
	add.f32 	%f365, %f364, 0fCB40007F;
	neg.f32 	%f366, %f365;
	fma.rn.f32 	%f367, %f361, 0f3FB8AA3B, %f366;
	fma.rn.f32 	%f368, %f361, 0f32A57060, %f367;
	mov.b32 	%r454, %f364;
	shl.b32 	%r455, %r454, 23;
	mov.b32 	%f369, %r455;
	ex2.approx.ftz.f32 	%f370, %f368;
	mul.f32 	%f371, %f370, %f369;
	add.f32 	%f372, %f360, %f371;
	sub.f32 	%f373, %f87, %f130;
	fma.rn.f32 	%f374, %f373, 0f3BBB989D, 0f3F000000;
	cvt.sat.f32.f32 	%f375, %f374;
	fma.rm.f32 	%f376, %f375, %f135, %f134;
	add.f32 	%f377, %f376, 0fCB40007F;
	neg.f32 	%f378, %f377;
	fma.rn.f32 	%f379, %f373, 0f3FB8AA3B, %f378;
	fma.rn.f32 	%f380, %f373, 0f32A57060, %f379;
	mov.b32 	%r456, %f376;
	shl.b32 	%r457, %r456, 23;
	mov.b32 	%f381, %r457;
	ex2.approx.ftz.f32 	%f382, %f380;
	mul.f32 	%f383, %f382, %f381;
	add.f32 	%f384, %f372, %f383;
	sub.f32 	%f385, %f91, %f130;
	fma.rn.f32 	%f386, %f385, 0f3BBB989D, 0f3F000000;
	cvt.sat.f32.f32 	%f387, %f386;
	fma.rm.f32 	%f388, %f387, %f135, %f134;
	add.f32 	%f389, %f388, 0fCB40007F;
	neg.f32 	%f390, %f389;
	fma.rn.f32 	%f391, %f385, 0f3FB8AA3B, %f390;
	fma.rn.f32 	%f392, %f385, 0f32A57060, %f391;
	mov.b32 	%r458, %f388;
	shl.b32 	%r459, %r458, 23;
	mov.b32 	%f393, %r459;
	ex2.approx.ftz.f32 	%f394, %f392;
	mul.f32 	%f395, %f394, %f393;
	add.f32 	%f396, %f384, %f395;
	sub.f32 	%f397, %f95, %f130;
	fma.rn.f32 	%f398, %f397, 0f3BBB989D, 0f3F000000;
	cvt.sat.f32.f32 	%f399, %f398;
	fma.rm.f32 	%f400, %f399, %f135, %f134;
	add.f32 	%f401, %f400, 0fCB40007F;
	neg.f32 	%f402, %f401;
	fma.rn.f32 	%f403, %f397, 0f3FB8AA3B, %f402;
	fma.rn.f32 	%f404, %f397, 0f32A57060, %f403;
	mov.b32 	%r460, %f400;
	shl.b32 	%r461, %r460, 23;
	mov.b32 	%f405, %r461;
	ex2.approx.ftz.f32 	%f406, %f404;
	mul.f32 	%f407, %f406, %f405;
	add.f32 	%f408, %f396, %f407;
	sub.f32 	%f409, %f99, %f130;
	fma.rn.f32 	%f410, %f409, 0f3BBB989D, 0f3F000000;
	cvt.sat.f32.f32 	%f411, %f410;
	fma.rm.f32 	%f412, %f411, %f135, %f134;
	add.f32 	%f413, %f412, 0fCB40007F;
	neg.f32 	%f414, %f413;
	fma.rn.f32 	%f415, %f409, 0f3FB8AA3B, %f414;
	fma.rn.f32 	%f416, %f409, 0f32A57060, %f415;
	mov.b32 	%r462, %f412;
	shl.b32 	%r463, %r462, 23;
	mov.b32 	%f417, %r463;
	ex2.approx.ftz.f32 	%f418, %f416;
	mul.f32 	%f419, %f418, %f417;
	add.f32 	%f420, %f408, %f419;
	sub.f32 	%f421, %f103, %f130;
	fma.rn.f32 	%f422, %f421, 0f3BBB989D, 0f3F000000;
	cvt.sat.f32.f32 	%f423, %f422;
	fma.rm.f32 	%f424, %f423, %f135, %f134;
	add.f32 	%f425, %f424, 0fCB40007F;
	neg.f32 	%f426, %f425;
	fma.rn.f32 	%f427, %f421, 0f3FB8AA3B, %f426;
	fma.rn.f32 	%f428, %f421, 0f32A57060, %f427;
	mov.b32 	%r464, %f424;
	shl.b32 	%r465, %r464, 23;
	mov.b32 	%f429, %r465;
	ex2.approx.ftz.f32 	%f430, %f428;
	mul.f32 	%f431, %f430, %f429;
	add.f32 	%f432, %f420, %f431;
	sub.f32 	%f433, %f107, %f130;
	fma.rn.f32 	%f434, %f433, 0f3BBB989D, 0f3F000000;
	cvt.sat.f32.f32 	%f435, %f434;
	fma.rm.f32 	%f436, %f435, %f135, %f134;
	add.f32 	%f437, %f436, 0fCB40007F;
	neg.f32 	%f438, %f437;
	fma.rn.f32 	%f439, %f433, 0f3FB8AA3B, %f438;
	fma.rn.f32 	%f440, %f433, 0f32A57060, %f439;
	mov.b32 	%r466, %f436;
	shl.b32 	%r467, %r466, 23;
	mov.b32 	%f441, %r467;
	ex2.approx.ftz.f32 	%f442, %f440;
	mul.f32 	%f443, %f442, %f441;
	add.f32 	%f444, %f432, %f443;
	sub.f32 	%f445, %f111, %f130;
	fma.rn.f32 	%f446, %f445, 0f3BBB989D, 0f3F000000;
	cvt.sat.f32.f32 	%f447, %f446;
	fma.rm.f32 	%f448, %f447, %f135, %f134;
	add.f32 	%f449, %f448, 0fCB40007F;
	neg.f32 	%f450, %f449;
	fma.rn.f32 	%f451, %f445, 0f3FB8AA3B, %f450;
	fma.rn.f32 	%f452, %f445, 0f32A57060, %f451;
	mov.b32 	%r468, %f448;
	shl.b32 	%r469, %r468, 23;
	mov.b32 	%f453, %r469;
	ex2.approx.ftz.f32 	%f454, %f452;
	mul.f32 	%f455, %f454, %f453;
	add.f32 	%f456, %f444, %f455;
	sub.f32 	%f457, %f115, %f130;
	fma.rn.f32 	%f458, %f457, 0f3BBB989D, 0f3F000000;
	cvt.sat.f32.f32 	%f459, %f458;
	fma.rm.f32 	%f460, %f459, %f135, %f134;
	add.f32 	%f461, %f460, 0fCB40007F;
	neg.f32 	%f462, %f461;
	fma.rn.f32 	%f463, %f457, 0f3FB8AA3B, %f462;
	fma.rn.f32 	%f464, %f457, 0f32A57060, %f463;
	mov.b32 	%r470, %f460;
	shl.b32 	%r471, %r470, 23;
	mov.b32 	%f465, %r471;
	ex2.approx.ftz.f32 	%f466, %f464;
	mul.f32 	%f467, %f466, %f465;
	add.f32 	%f468, %f456, %f467;
	sub.f32 	%f469, %f119, %f130;
	fma.rn.f32 	%f470, %f469, 0f3BBB989D, 0f3F000000;
	cvt.sat.f32.f32 	%f471, %f470;
	fma.rm.f32 	%f472, %f471, %f135, %f134;
	add.f32 	%f473, %f472, 0fCB40007F;
	neg.f32 	%f474, %f473;
	fma.rn.f32 	%f475, %f469, 0f3FB8AA3B, %f474;
	fma.rn.f32 	%f476, %f469, 0f32A57060, %f475;
	mov.b32 	%r472, %f472;
	shl.b32 	%r473, %r472, 23;
	mov.b32 	%f477, %r473;
	ex2.approx.ftz.f32 	%f478, %f476;
	mul.f32 	%f479, %f478, %f477;
	add.f32 	%f480, %f468, %f479;
	mov.b32 	%r474, %f480;
	shfl.sync.bfly.b32	%r475|%p40, %r474, 16, 31, -1;
	mov.b32 	%f481, %r475;
	add.f32 	%f482, %f480, %f481;
	mov.b32 	%r476, %f482;
	shfl.sync.bfly.b32	%r477|%p41, %r476, 8, 31, -1;
	mov.b32 	%f483, %r477;
	add.f32 	%f484, %f482, %f483;
	mov.b32 	%r478, %f484;
	shfl.sync.bfly.b32	%r479|%p42, %r478, 4, 31, -1;
	mov.b32 	%f485, %r479;
	add.f32 	%f486, %f484, %f485;
	mov.b32 	%r480, %f486;
	shfl.sync.bfly.b32	%r481|%p43, %r480, 2, 31, -1;
	mov.b32 	%f487, %r481;
	add.f32 	%f488, %f486, %f487;
	mov.b32 	%r482, %f488;
	shfl.sync.bfly.b32	%r483|%p44, %r482, 1, 31, -1;
	mov.b32 	%f489, %r483;
	add.f32 	%f490, %f488, %f489;
	div.rn.f32 	%f491, %f143, %f490;
	div.rn.f32 	%f492, %f155, %f490;
	div.rn.f32 	%f493, %f167, %f490;
	div.rn.f32 	%f494, %f179, %f490;
	div.rn.f32 	%f495, %f191, %f490;
	div.rn.f32 	%f496, %f203, %f490;
	div.rn.f32 	%f497, %f215, %f490;
	div.rn.f32 	%f498, %f227, %f490;
	div.rn.f32 	%f499, %f239, %f490;
	div.rn.f32 	%f500, %f251, %f490;
	div.rn.f32 	%f501, %f263, %f490;
	div.rn.f32 	%f502, %f275, %f490;
	div.rn.f32 	%f503, %f287, %f490;
	div.rn.f32 	%f504, %f299, %f490;
	div.rn.f32 	%f505, %f311, %f490;
	div.rn.f32 	%f506, %f323, %f490;
	div.rn.f32 	%f507, %f335, %f490;
	div.rn.f32 	%f508, %f347, %f490;
	div.rn.f32 	%f509, %f359, %f490;
	div.rn.f32 	%f510, %f371, %f490;
	div.rn.f32 	%f511, %f383, %f490;
	div.rn.f32 	%f512, %f395, %f490;
	div.rn.f32 	%f513, %f407, %f490;
	div.rn.f32 	%f514, %f419, %f490;
	div.rn.f32 	%f515, %f431, %f490;
	div.rn.f32 	%f516, %f443, %f490;
	div.rn.f32 	%f517, %f455, %f490;
	div.rn.f32 	%f518, %f467, %f490;
	div.rn.f32 	%f519, %f479, %f490;
	mad.lo.s64 	%rd206, %rd209, %rd6, %rd10;
	shl.b64 	%rd207, %rd206, 2;
	add.s64 	%rd208, %rd11, %rd207;
	st.global.f32 	[%rd208], %f491;
	st.global.f32 	[%rd208+128], %f492;
	st.global.f32 	[%rd208+256], %f493;
	st.global.f32 	[%rd208+384], %f494;
	st.global.f32 	[%rd208+512], %f495;
	st.global.f32 	[%rd208+640], %f496;
	st.global.f32 	[%rd208+768], %f497;
	st.global.f32 	[%rd208+896], %f498;
	st.global.f32 	[%rd208+1024], %f499;
	st.global.f32 	[%rd208+1152], %f500;
	st.global.f32 	[%rd208+1280], %f501;
	st.global.f32 	[%rd208+1408], %f502;
	st.global.f32 	[%rd208+1536], %f503;
	st.global.f32 	[%rd208+1664], %f504;
	st.global.f32 	[%rd208+1792], %f505;
	st.global.f32 	[%rd208+1920], %f506;
	st.global.f32 	[%rd208+2048], %f507;
	st.global.f32 	[%rd208+2176], %f508;
	st.global.f32 	[%rd208+2304], %f509;
	st.global.f32 	[%rd208+2432], %f510;
	st.global.f32 	[%rd208+2560], %f511;
	st.global.f32 	[%rd208+2688], %f512;
	st.global.f32 	[%rd208+2816], %f513;
	st.global.f32 	[%rd208+2944], %f514;
	st.global.f32 	[%rd208+3072], %f515;
	st.global.f32 	[%rd208+3200], %f516;
	st.global.f32 	[%rd208+3328], %f517;
	st.global.f32 	[%rd208+3456], %f518;
	st.global.f32 	[%rd208+3584], %f519;
	add.s64 	%rd209, %rd209, %rd12;
	setp.lt.s64 	%p45, %rd209, %rd24;
	@%p45 bra 	$L__BB432_4;
$L__BB432_5:
	ret;

}
	// .globl	_Z15SoftmaxWarpImplI22BroadcastScaleMaskLoadIffbLm3EiE11DirectStoreIffEfLi1ELi29ELi32ELi1ELb1EL9Algorithm0EEvT_T0_ll
.visible .entry _Z15SoftmaxWarpImplI22BroadcastScaleMaskLoadIffbLm3EiE11DirectStoreIffEfLi1ELi29ELi32ELi1ELb1EL9Algorithm0EEvT_T0_ll(
	.param .align 8 .b8 _Z15SoftmaxWarpImplI22BroadcastScaleMaskLoadIffbLm3EiE11DirectStoreIffEfLi1ELi29ELi32ELi1ELb1EL9Algorithm0EEvT_T0_ll_param_0[112],
	.param .align 8 .b8 _Z15SoftmaxWarpImplI22BroadcastScaleMaskLoadIffbLm3EiE11DirectStoreIffEfLi1ELi29ELi32ELi1ELb1EL9Algorithm0EEvT_T0_ll_param_1[16],
	.param .u64 _Z15SoftmaxWarpImplI22BroadcastScaleMaskLoadIffbLm3EiE11DirectStoreIffEfLi1ELi29ELi32ELi1ELb1EL9Algorithm0EEvT_T0_ll_param_2,
	.param .u64 _Z15SoftmaxWarpImplI22BroadcastScaleMaskLoadIffbLm3EiE11DirectStoreIffEfLi1ELi29ELi32ELi1ELb1EL9Algorithm0EEvT_T0_ll_param_3
)
{
	.reg .pred 	%p<188>;
	.reg .b16 	%rs<38>;
	.reg .b32 	%r<609>;
	.reg .b32 	%f<665>;
	.reg .b64 	%rd<278>;

	ld.param.u64 	%rd34, [_Z15SoftmaxWarpImplI22BroadcastScaleMaskLoadIffbLm3EiE11DirectStoreIffEfLi1ELi29ELi32ELi1ELb1EL9Algorithm0EEvT_T0_ll_param_1+8];
	ld.param.u64 	%rd33, [_Z15SoftmaxWarpImplI22BroadcastScaleMaskLoadIffbLm3EiE11DirectStoreIffEfLi1ELi29ELi32ELi1ELb1EL9Algorithm0EEvT_T0_ll_param_1];
	ld.param.v2.f32 	{%f148, %f149}, [_Z15SoftmaxWarpImplI22BroadcastScaleMaskLoadIffbLm3EiE11DirectStoreIffEfLi1ELi29ELi32ELi1ELb1EL9Algorithm0EEvT_T0_ll_param_0+104];
	ld.param.u64 	%rd32, [_Z15SoftmaxWarpImplI22BroadcastScaleMaskLoadIffbLm3EiE11DirectStoreIffEfLi1ELi29ELi32ELi1ELb1EL9Algorithm0EEvT_T0_ll_param_0+96];
	ld.param.u32 	%r11, [_Z15SoftmaxWarpImplI22BroadcastScaleMaskLoadIffbLm3EiE11DirectStoreIffEfLi1ELi29ELi32ELi1ELb1EL9Algorithm0EEvT_T0_ll_param_0+80];
	ld.param.v2.u32 	{%r9, %r10}, [_Z15SoftmaxWarpImplI22BroadcastScaleMaskLoadIffbLm3EiE11DirectStoreIffEfLi1ELi29ELi32ELi1ELb1EL9Algorithm0EEvT_T0_ll_param_0+72];
	ld.param.v2.u32 	{%r6, %r7}, [_Z15SoftmaxWarpImplI22BroadcastScaleMaskLoadIffbLm3EiE11DirectStoreIffEfLi1ELi29ELi32ELi1ELb1EL9Algorithm0EEvT_T0_ll_param_0+48];
	ld.param.u64 	%rd28, [_Z15SoftmaxWarpImplI22BroadcastScaleMaskLoadIffbLm3EiE11DirectStoreIffEfLi1ELi29ELi32ELi1ELb1EL9Algorithm0EEvT_T0_ll_param_0+32];
	ld.param.u64 	%rd27, [_Z15SoftmaxWarpImplI22BroadcastScaleMaskLoadIffbLm3EiE11DirectStoreIffEfLi1ELi29ELi32ELi1ELb1EL9Algorithm0EEvT_T0_ll_param_0+24];
	ld.param.u64 	%rd26, [_Z15SoftmaxWarpImplI22BroadcastScaleMaskLoadIffbLm3EiE11DirectStoreIffEfLi1ELi29ELi32ELi1ELb1EL9Algorithm0EEvT_T0_ll_param_0+16];
	ld.param.u64 	%rd25, [_Z15SoftmaxWarpImplI22BroadcastScaleMaskLoadIffbLm3EiE11DirectStoreIffEfLi1ELi29ELi32ELi1ELb1EL9Algorithm0EEvT_T0_ll_param_0+8];
	ld.param.u64 	%rd24, [_Z15SoftmaxWarpImplI22BroadcastScaleMaskLoadIffbLm3EiE11DirectStoreIffEfLi1ELi29ELi32ELi1ELb1EL9Algorithm0EEvT_T0_ll_param_0];
	ld.param.u64 	%rd36, [_Z15SoftmaxWarpImplI22BroadcastScaleMaskLoadIffbLm3EiE11DirectStoreIffEfLi1ELi29ELi32ELi1ELb1EL9Algorithm0EEvT_T0_ll_param_3];
	cvta.to.global.u64 	%rd1, %rd24;
	cvta.to.global.u64 	%rd2, %rd25;
	setp.lt.s64 	%p1, %rd36, 929;
	@%p1 bra 	$L__BB433_2;
	mov.u64 	%rd37, $str;
	cvta.global.u64 	%rd38, %rd37;
	mov.u64 	%rd39, $str$1;
	cvta.global.u64 	%rd40, %rd39;
	mov.u64 	%rd41, __unnamed_424;
	cvta.global.u64 	%rd42, %rd41;
	{ // callseq 423, 0
	.param .b64 param0;
	st.param.b64 	[param0], %rd38;
	.param .b64 param1;
	st.param.b64 	[param1], %rd40;
	.param .b32 param2;
	st.param.b32 	[param2], 254;
	.param .b64 param3;
	st.param.b64 	[param3], %rd42;
	.param .b64 param4;
	st.param.b64 	[param4], 1;
	call.uni 
	__assertfail, 
	(
	param0, 
	param1, 
	param2, 
	param3, 
	param4
	);
	} // callseq 423
$L__BB433_2:
	ld.param.u64 	%rd275, [_Z15SoftmaxWarpImplI22BroadcastScaleMaskLoadIffbLm3EiE11DirectStoreIffEfLi1ELi29ELi32ELi1ELb1EL9Algorithm0EEvT_T0_ll_param_2];
	mov.u32 	%r22, %ctaid.x;
	mov.u32 	%r23, %ntid.y;
	mov.u32 	%r24, %tid.y;
	mad.lo.s32 	%r25, %r22, %r23, %r24;
	cvt.s64.s32 	%rd277, %r25;
	setp.le.s64 	%p2, %rd275, %rd277;
	@%p2 bra 	$L__BB433_121;
	mov.u32 	%r26, %tid.x;
	add.s32 	%r27, %r26, 416;
	cvt.u64.u32 	%rd6, %r27;
	add.s32 	%r28, %r26, 448;
	cvt.u64.u32 	%rd7, %r28;
	add.s32 	%r29, %r26, 480;
	cvt.u64.u32 	%rd8, %r29;
	add.s32 	%r30, %r26, 512;
	cvt.u64.u32 	%rd9, %r30;
	add.s32 	%r31, %r26, 544;
	cvt.u64.u32 	%rd10, %r31;
	add.s32 	%r32, %r26, 576;
	cvt.u64.u32 	%rd11, %r32;
	add.s32 	%r33, %r26, 608;
	cvt.u64.u32 	%rd12, %r33;
	add.s32 	%r50, %r26, 32;
$L__BB433_4:
	cvt.u64.u32 	%rd43, %r26;
	setp.le.s64 	%p3, %rd36, %rd43;
	mul.lo.s64 	%rd15, %rd32, %rd277;
	mov.f32 	%f607, 0fFF800000;
	mov.f32 	%f610, %f607;
	@%p3 bra 	$L__BB433_6;
	setp.eq.s64 	%p4, %rd28, 1;
	setp.eq.s64 	%p5, %rd27, 1;
	setp.eq.s64 	%p6, %rd26, 1;
	add.s64 	%rd45, %rd15, %rd43;
	cvt.u32.u64 	%r36, %rd45;
	div.s32 	%r37, %r36, %r6;
	mul.lo.s32 	%r38, %r37, %r6;
	sub.s32 	%r39, %r36, %r38;
	div.s32 	%r40, %r39, %r7;
	mul.lo.s32 	%r41, %r40, %r7;
	sub.s32 	%r42, %r39, %r41;
	selp.b32 	%r43, 0, %r37, %p6;
	selp.b32 	%r44, 0, %r40, %p5;
	selp.b32 	%r45, 0, %r42, %p4;
	mul.lo.s32 	%r46, %r9, %r43;
	mad.lo.s32 	%r47, %r10, %r44, %r46;
	mad.lo.s32 	%r48, %r11, %r45, %r47;
	shl.b64 	%rd46, %rd45, 32;
	shr.s64 	%rd47, %rd46, 30;
	add.s64 	%rd48, %rd1, %rd47;
	ld.global.f32 	%f151, [%rd48];
	cvt.s64.s32 	%rd49, %r48;
	add.s64 	%rd50, %rd2, %rd49;
	ld.global.u8 	%rs9, [%rd50];
	setp.eq.s16 	%p7, %rs9, 0;
	mul.f32 	%f152, %f151, %f149;
	selp.f32 	%f607, %f148, %f152, %p7;
	max.f32 	%f610, %f607, 0fFF800000;
$L__BB433_6:
	cvt.u64.u32 	%rd16, %r50;
	setp.le.s64 	%p8, %rd36, %rd16;
	mov.f32 	%f609, 0fFF800000;
	@%p8 bra 	$L__BB433_8;
	setp.eq.s64 	%p9, %rd28, 1;
	setp.eq.s64 	%p10, %rd27, 1;
	setp.eq.s64 	%p11, %rd26, 1;
	add.s64 	%rd51, %rd15, %rd16;
	cvt.u32.u64 	%r51, %rd51;
	div.s32 	%r52, %r51, %r6;
	mul.lo.s32 	%r53, %r52, %r6;
	sub.s32 	%r54, %r51, %r53;
	div.s32 	%r55, %r54, %r7;
	mul.lo.s32 	%r56, %r55, %r7;
	sub.s32 	%r57, %r54, %r56;
	selp.b32 	%r58, 0, %r52, %p11;
	selp.b32 	%r59, 0, %r55, %p10;
	selp.b32 	%r60, 0, %r57, %p9;
	mul.lo.s32 	%r61, %r9, %r58;
	mad.lo.s32 	%r62, %r10, %r59, %r61;
	mad.lo.s32 	%r63, %r11, %r60, %r62;
	shl.b64 	%rd52, %rd51, 32;
	shr.s64 	%rd53, %rd52, 30;
	add.s64 	%rd54, %rd1, %rd53;
	ld.global.f32 	%f154, [%rd54];
	cvt.s64.s32 	%rd55, %r63;
	add.s64 	%rd56, %rd2, %rd55;
	ld.global.u8 	%rs10, [%rd56];
	setp.eq.s16 	%p12, %rs10, 0;
	mul.f32 	%f155, %f154, %f149;
	selp.f32 	%f609, %f148, %f155, %p12;
	max.f32 	%f610, %f610, %f609;
$L__BB433_8:
	mov.u32 	%r64, %tid.x;
	add.s32 	%r65, %r64, 64;
	cvt.u64.u32 	%rd17, %r65;
	setp.le.s64 	%p13, %rd36, %rd17;
	mov.f32 	%f611, 0fFF800000;
	@%p13 bra 	$L__BB433_10;
	setp.eq.s64 	%p14, %rd28, 1;
	setp.eq.s64 	%p15, %rd27, 1;
	setp.eq.s64 	%p16, %rd26, 1;
	add.s64 	%rd57, %rd15, %rd17;
	cvt.u32.u64 	%r66, %rd57;
	div.s32 	%r67, %r66, %r6;
	mul.lo.s32 	%r68, %r67, %r6;
	sub.s32 	%r69, %r66, %r68;
	div.s32 	%r70, %r69, %r7;
	mul.lo.s32 	%r71, %r70, %r7;
	sub.s32 	%r72, %r69, %r71;
	selp.b32 	%r73, 0, %r67, %p16;
	selp.b32 	%r74, 0, %r70, %p15;
	selp.b32 	%r75, 0, %r72, %p14;
	mul.lo.s32 	%r76, %r9, %r73;
	mad.lo.s32 	%r77, %r10, %r74, %r76;
	mad.lo.s32 	%r78, %r11, %r75, %r77;
	shl.b64 	%rd58, %rd57, 32;
	shr.s64 	%rd59, %rd58, 30;
	add.s64 	%rd60, %rd1, %rd59;
	ld.global.f32 	%f157, [%rd60];
	cvt.s64.s32 	%rd61, %r78;
	add.s64 	%rd62, %rd2, %rd61;
	ld.global.u8 	%rs11, [%rd62];
	setp.eq.s16 	%p17, %rs11, 0;
	mul.f32 	%f158, %f157, %f149;
	selp.f32 	%f611, %f148, %f158, %p17;
	max.f32 	%f610, %f610, %f611;
$L__BB433_10:
	add.s32 	%r80, %r64, 96;
	cvt.u64.u32 	%rd18, %r80;
	setp.le.s64 	%p18, %rd36, %rd18;
	mov.f32 	%f613, 0fFF800000;
	@%p18 bra 	$L__BB433_12;
	setp.eq.s64 	%p19, %rd28, 1;
	setp.eq.s64 	%p20, %rd27, 1;
	setp.eq.s64 	%p21, %rd26, 1;
	add.s64 	%rd63, %rd15, %rd18;
	cvt.u32.u64 	%r81, %rd63;
	div.s32 	%r82, %r81, %r6;
	mul.lo.s32 	%r83, %r82, %r6;
	sub.s32 	%r84, %r81, %r83;
	div.s32 	%r85, %r84, %r7;
	mul.lo.s32 	%r86, %r85, %r7;
	sub.s32 	%r87, %r84, %r86;
	selp.b32 	%r88, 0, %r82, %p21;
	selp.b32 	%r89, 0, %r85, %p20;
	selp.b32 	%r90, 0, %r87, %p19;
	mul.lo.s32 	%r91, %r9, %r88;
	mad.lo.s32 	%r92, %r10, %r89, %r91;
	mad.lo.s32 	%r93, %r11, %r90, %r92;
	shl.b64 	%rd64, %rd63, 32;
	shr.s64 	%rd65, %rd64, 30;
	add.s64 	%rd66, %rd1, %rd65;
	ld.global.f32 	%f160, [%rd66];
	cvt.s64.s32 	%rd67, %r93;
	add.s64 	%rd68, %rd2, %rd67;
	ld.global.u8 	%rs12, [%rd68];
	setp.eq.s16 	%p22, %rs12, 0;
	mul.f32 	%f161, %f160, %f149;
	selp.f32 	%f613, %f148, %f161, %p22;
	max.f32 	%f610, %f610, %f613;
$L__BB433_12:
	add.s32 	%r95, %r64, 128;
	cvt.u64.u32 	%rd69, %r95;
	setp.le.s64 	%p23, %rd36, %rd69;
	mov.f32 	%f615, 0fFF800000;
	@%p23 bra 	$L__BB433_14;
	setp.eq.s64 	%p24, %rd28, 1;
	setp.eq.s64 	%p25, %rd27, 1;
	setp.eq.s64 	%p26, %rd26, 1;
	add.s64 	%rd71, %rd15, %rd69;
	cvt.u32.u64 	%r98, %rd71;
	div.s32 	%r99, %r98, %r6;
	mul.lo.s32 	%r100, %r99, %r6;
	sub.s32 	%r101, %r98, %r100;
	div.s32 	%r102, %r101, %r7;
	mul.lo.s32 	%r103, %r102, %r7;
	sub.s32 	%r104, %r101, %r103;
	selp.b32 	%r105, 0, %r99, %p26;
	selp.b32 	%r106, 0, %r102, %p25;
	selp.b32 	%r107, 0, %r104, %p24;
	mul.lo.s32 	%r108, %r9, %r105;
	mad.lo.s32 	%r109, %r10, %r106, %r108;
	mad.lo.s32 	%r110, %r11, %r107, %r109;
	shl.b64 	%rd72, %rd71, 32;
	shr.s64 	%rd73, %rd72, 30;
	add.s64 	%rd74, %rd1, %rd73;
	ld.global.f32 	%f163, [%rd74];
	cvt.s64.s32 	%rd75, %r110;
	add.s64 	%rd76, %rd2, %rd75;
	ld.global.u8 	%rs13, [%rd76];
	setp.eq.s16 	%p27, %rs13, 0;
	mul.f32 	%f164, %f163, %f149;
	selp.f32 	%f615, %f148, %f164, %p27;
	max.f32 	%f610, %f610, %f615;
$L__BB433_14:
	add.s32 	%r112, %r64, 160;
	cvt.u64.u32 	%rd77, %r112;
	setp.le.s64 	%p28, %rd36, %rd77;
	mov.f32 	%f617, 0fFF800000;
	@%p28 bra 	$L__BB433_16;
	setp.eq.s64 	%p29, %rd28, 1;
	setp.eq.s64 	%p30, %rd27, 1;
	setp.eq.s64 	%p31, %rd26, 1;
	add.s64 	%rd79, %rd15, %rd77;
	cvt.u32.u64 	%r115, %rd79;
	div.s32 	%r116, %r115, %r6;
	mul.lo.s32 	%r117, %r116, %r6;
	sub.s32 	%r118, %r115, %r117;
	div.s32 	%r119, %r118, %r7;
	mul.lo.s32 	%r120, %r119, %r7;
	sub.s32 	%r121, %r118, %r120;
	selp.b32 	%r122, 0, %r116, %p31;
	selp.b32 	%r123, 0, %r119, %p30;
	selp.b32 	%r124, 0, %r121, %p29;
	mul.lo.s32 	%r125, %r9, %r122;
	mad.lo.s32 	%r126, %r10, %r123, %r125;
	mad.lo.s32 	%r127, %r11, %r124, %r126;
	shl.b64 	%rd80, %rd79, 32;
	shr.s64 	%rd81, %rd80, 30;
	add.s64 	%rd82, %rd1, %rd81;
	ld.global.f32 	%f166, [%rd82];
	cvt.s64.s32 	%rd83, %r127;
	add.s64 	%rd84, %rd2, %rd83;
	ld.global.u8 	%rs14, [%rd84];
	setp.eq.s16 	%p32, %rs14, 0;
	mul.f32 	%f167, %f166, %f149;
	selp.f32 	%f617, %f148, %f167, %p32;
	max.f32 	%f610, %f610, %f617;
$L__BB433_16:
	add.s32 	%r129, %r64, 192;
	cvt.u64.u32 	%rd85, %r129;
	setp.le.s64 	%p33, %rd36, %rd85;
	mov.f32 	%f619, 0fFF800000;
	@%p33 bra 	$L__BB433_18;
	setp.eq.s64 	%p34, %rd28, 1;
	setp.eq.s64 	%p35, %rd27, 1;
	setp.eq.s64 	%p36, %rd26, 1;
	add.s64 	%rd87, %rd15, %rd85;
	cvt.u32.u64 	%r132, %rd87;
	div.s32 	%r133, %r132, %r6;
	mul.lo.s32 	%r134, %r133, %r6;
	sub.s32 	%r135, %r132, %r134;
	div.s32 	%r136, %r135, %r7;
	mul.lo.s32 	%r137, %r136, %r7;
	sub.s32 	%r138, %r135, %r137;
	selp.b32 	%r139, 0, %r133, %p36;
	selp.b32 	%r140, 0, %r136, %p35;
	selp.b32 	%r141, 0, %r138, %p34;
	mul.lo.s32 	%r142, %r9, %r139;
	mad.lo.s32 	%r143, %r10, %r140, %r142;
	mad.lo.s32 	%r144, %r11, %r141, %r143;
	shl.b64 	%rd88, %rd87, 32;
	shr.s64 	%rd89, %rd88, 30;
	add.s64 	%rd90, %rd1, %rd89;
	ld.global.f32 	%f169, [%rd90];
	cvt.s64.s32 	%rd91, %r144;
	add.s64 	%rd92, %rd2, %rd91;
	ld.global.u8 	%rs15, [%rd92];
	setp.eq.s16 	%p37, %rs15, 0;
	mul.f32 	%f170, %f169, %f149;
	selp.f32 	%f619, %f148, %f170, %p37;
	max.f32 	%f610, %f610, %f619;
$L__BB433_18:
	add.s32 	%r146, %r64, 224;
	cvt.u64.u32 	%rd93, %r146;
	setp.le.s64 	%p38, %rd36, %rd93;
	mov.f32 	%f621, 0fFF800000;
	@%p38 bra 	$L__BB433_20;
	setp.eq.s64 	%p39, %rd28, 1;
	setp.eq.s64 	%p40, %rd27, 1;
	setp.eq.s64 	%p41, %rd26, 1;
	cvt.u64.u32 	%rd94, %r146;
	add.s64 	%rd95, %rd15, %rd94;
	cvt.u32.u64 	%r149, %rd95;
	div.s32 	%r150, %r149, %r6;
	mul.lo.s32 	%r151, %r150, %r6;
	sub.s32 	%r152, %r149, %r151;
	div.s32 	%r153, %r152, %r7;
	mul.lo.s32 	%r154, %r153, %r7;
	sub.s32 	%r155, %r152, %r154;
	selp.b32 	%r156, 0, %r150, %p41;
	selp.b32 	%r157, 0, %r153, %p40;
	selp.b32 	%r158, 0, %r155, %p39;
	mul.lo.s32 	%r159, %r9, %r156;
	mad.lo.s32 	%r160, %r10, %r157, %r159;
	mad.lo.s32 	%r161, %r11, %r158, %r160;
	shl.b64 	%rd96, %rd95, 32;
	shr.s64 	%rd97, %rd96, 30;
	add.s64 	%rd98, %rd1, %rd97;
	ld.global.f32 	%f172, [%rd98];
	cvt.s64.s32 	%rd99, %r161;
	add.s64 	%rd100, %rd2, %rd99;
	ld.global.u8 	%rs16, [%rd100];
	setp.eq.s16 	%p42, %rs16, 0;
	mul.f32 	%f173, %f172, %f149;
	selp.f32 	%f621, %f148, %f173, %p42;
	max.f32 	%f610, %f610, %f621;
$L__BB433_20:
	add.s32 	%r163, %r64, 256;
	cvt.u64.u32 	%rd101, %r163;
	setp.le.s64 	%p43, %rd36, %rd101;
	mov.f32 	%f623, 0fFF800000;
	@%p43 bra 	$L__BB433_22;
	setp.eq.s64 	%p44, %rd28, 1;
	setp.eq.s64 	%p45, %rd27, 1;
	setp.eq.s64 	%p46, %rd26, 1;
	cvt.u64.u32 	%rd102, %r163;
	add.s64 	%rd103, %rd15, %rd102;
	cvt.u32.u64 	%r166, %rd103;
	div.s32 	%r167, %r166, %r6;
	mul.lo.s32 	%r168, %r167, %r6;
	sub.s32 	%r169, %r166, %r168;
	div.s32 	%r170, %r169, %r7;
	mul.lo.s32 	%r171, %r170, %r7;
	sub.s32 	%r172, %r169, %r171;
	selp.b32 	%r173, 0, %r167, %p46;
	selp.b32 	%r174, 0, %r170, %p45;
	selp.b32 	%r175, 0, %r172, %p44;
	mul.lo.s32 	%r176, %r9, %r173;
	mad.lo.s32 	%r177, %r10, %r174, %r176;
	mad.lo.s32 	%r178, %r11, %r175, %r177;
	shl.b64 	%rd104, %rd103, 32;
	shr.s64 	%rd105, %rd104, 30;
	add.s64 	%rd106, %rd1, %rd105;
	ld.global.f32 	%f175, [%rd106];
	cvt.s64.s32 	%rd107, %r178;
	add.s64 	%rd108, %rd2, %rd107;
	ld.global.u8 	%rs17, [%rd108];
	setp.eq.s16 	%p47, %rs17, 0;
	mul.f32 	%f176, %f175, %f149;
	selp.f32 	%f623, %f148, %f176, %p47;
	max.f32 	%f610, %f610, %f623;
$L__BB433_22:
	add.s32 	%r180, %r64, 288;
	cvt.u64.u32 	%rd109, %r180;
	setp.le.s64 	%p48, %rd36, %rd109;
	mov.f32 	%f625, 0fFF800000;
	@%p48 bra 	$L__BB433_24;
	setp.eq.s64 	%p49, %rd28, 1;
	setp.eq.s64 	%p50, %rd27, 1;
	setp.eq.s64 	%p51, %rd26, 1;
	add.s32 	%r182, %r64, 288;
	cvt.u64.u32 	%rd110, %r182;
	add.s64 	%rd111, %rd15, %rd110;
	cvt.u32.u64 	%r183, %rd111;
	div.s32 	%r184, %r183, %r6;
	mul.lo.s32 	%r185, %r184, %r6;
	sub.s32 	%r186, %r183, %r185;
	div.s32 	%r187, %r186, %r7;
	mul.lo.s32 	%r188, %r187, %r7;
	sub.s32 	%r189, %r186, %r188;
	selp.b32 	%r190, 0, %r184, %p51;
	selp.b32 	%r191, 0, %r187, %p50;
	selp.b32 	%r192, 0, %r189, %p49;
	mul.lo.s32 	%r193, %r9, %r190;
	mad.lo.s32 	%r194, %r10, %r191, %r193;
	mad.lo.s32 	%r195, %r11, %r192, %r194;
	shl.b64 	%rd112, %rd111, 32;
	shr.s64 	%rd113, %rd112, 30;
	add.s64 	%rd114, %rd1, %rd113;
	ld.global.f32 	%f178, [%rd114];
	cvt.s64.s32 	%rd115, %r195;
	add.s64 	%rd116, %rd2, %rd115;
	ld.global.u8 	%rs18, [%rd116];
	setp.eq.s16 	%p52, %rs18, 0;
	mul.f32 	%f179, %f178, %f149;
	selp.f32 	%f625, %f148, %f179, %p52;
	max.f32 	%f610, %f610, %f625;
$L__BB433_24:
	add.s32 	%r197, %r64, 320;
	cvt.u64.u32 	%rd117, %r197;
	setp.le.s64 	%p53, %rd36, %rd117;
	mov.f32 	%f627, 0fFF800000;
	@%p53 bra 	$L__BB433_26;
	setp.eq.s64 	%p54, %rd28, 1;
	setp.eq.s64 	%p55, %rd27, 1;
	setp.eq.s64 	%p56, %rd26, 1;
	add.s32 	%r199, %r64, 320;
	cvt.u64.u32 	%rd118, %r199;
	add.s64 	%rd119, %rd15, %rd118;
	cvt.u32.u64 	%r200, %rd119;
	div.s32 	%r201, %r200, %r6;
	mul.lo.s32 	%r202, %r201, %r6;
	sub.s32 	%r203, %r200, %r202;
	div.s32 	%r204, %r203, %r7;
	mul.lo.s32 	%r205, %r204, %r7;
	sub.s32 	%r206, %r203, %r205;
	selp.b32 	%r207, 0, %r201, %p56;
	selp.b32 	%r208, 0, %r204, %p55;
	selp.b32 	%r209, 0, %r206, %p54;
	mul.lo.s32 	%r210, %r9, %r207;
	mad.lo.s32 	%r211, %r10, %r208, %r210;
	mad.lo.s32 	%r212, %r11, %r209, %r211;
	shl.b64 	%rd120, %rd119, 32;
	shr.s64 	%rd121, %rd120, 30;
	add.s64 	%rd122, %rd1, %rd121;
	ld.global.f32 	%f181, [%rd122];
	cvt.s64.s32 	%rd123, %r212;
	add.s64 	%rd124, %rd2, %rd123;
	ld.global.u8 	%rs19, [%rd124];
	setp.eq.s16 	%p57, %rs19, 0;
	mul.f32 	%f182, %f181, %f149;
	selp.f32 	%f627, %f148, %f182, %p57;
	max.f32 	%f610, %f610, %f627;
$L__BB433_26:
	add.s32 	%r214, %r64, 352;
	cvt.u64.u32 	%rd125, %r214;
	setp.le.s64 	%p58, %rd36, %rd125;
	mov.f32 	%f629, 0fFF800000;
	@%p58 bra 	$L__BB433_28;
	setp.eq.s64 	%p59, %rd28, 1;
	setp.eq.s64 	%p60, %rd27, 1;
	setp.eq.s64 	%p61, %rd26, 1;
	mov.u32 	%r215, %tid.x;
	add.s32 	%r216, %r215, 352;
	cvt.u64.u32 	%rd126, %r216;
	add.s64 	%rd127, %rd15, %rd126;
	cvt.u32.u64 	%r217, %rd127;
	div.s32 	%r218, %r217, %r6;
	mul.lo.s32 	%r219, %r218, %r6;
	sub.s32 	%r220, %r217, %r219;
	div.s32 	%r221, %r220, %r7;
	mul.lo.s32 	%r222, %r221, %r7;
	sub.s32 	%r223, %r220, %r222;
	selp.b32 	%r224, 0, %r218, %p61;
	selp.b32 	%r225, 0, %r221, %p60;
	selp.b32 	%r226, 0, %r223, %p59;
	mul.lo.s32 	%r227, %r9, %r224;
	mad.lo.s32 	%r228, %r10, %r225, %r227;
	mad.lo.s32 	%r229, %r11, %r226, %r228;
	shl.b64 	%rd128, %rd127, 32;
	shr.s64 	%rd129, %rd128, 30;
	add.s64 	%rd130, %rd1, %rd129;
	ld.global.f32 	%f184, [%rd130];
	cvt.s64.s32 	%rd131, %r229;
	add.s64 	%rd132, %rd2, %rd131;
	ld.global.u8 	%rs20, [%rd132];
	setp.eq.s16 	%p62, %rs20, 0;
	mul.f32 	%f185, %f184, %f149;
	selp.f32 	%f629, %f148, %f185, %p62;
	max.f32 	%f610, %f610, %f629;
$L__BB433_28:
	mov.u32 	%r230, %tid.x;
	add.s32 	%r231, %r230, 384;
	cvt.u64.u32 	%rd19, %r231;
	setp.le.s64 	%p63, %rd36, %rd19;
	mov.f32 	%f631, 0fFF800000;
	@%p63 bra 	$L__BB433_30;
	setp.eq.s64 	%p64, %rd28, 1;
	setp.eq.s64 	%p65, %rd27, 1;
	setp.eq.s64 	%p66, %rd26, 1;
	add.s64 	%rd133, %rd15, %rd19;
	cvt.u32.u64 	%r232, %rd133;
	div.s32 	%r233, %r232, %r6;
	mul.lo.s32 	%r234, %r233, %r6;
	sub.s32 	%r235, %r232, %r234;
	div.s32 	%r236, %r235, %r7;
	mul.lo.s32 	%r237, %r236, %r7;
	sub.s32 	%r238, %r235, %r237;
	selp.b32 	%r239, 0, %r233, %p66;
	selp.b32 	%r240, 0, %r236, %p65;
	selp.b32 	%r241, 0, %r238, %p64;
	mul.lo.s32 	%r242, %r9, %r239;
	mad.lo.s32 	%r243, %r10, %r240, %r242;
	mad.lo.s32 	%r244, %r11, %r241, %r243;
	shl.b64 	%rd134, %rd133, 32;
	shr.s64 	%rd135, %rd134, 30;
	add.s64 	%rd136, %rd1, %rd135;
	ld.global.f32 	%f187, [%rd136];
	cvt.s64.s32 	%rd137, %r244;
	add.s64 	%rd138, %rd2, %rd137;
	ld.global.u8 	%rs21, [%rd138];
	setp.eq.s16 	%p67, %rs21, 0;
	mul.f32 	%f188, %f187, %f149;
	selp.f32 	%f631, %f148, %f188, %p67;
	max.f32 	%f610, %f610, %f631;
$L__BB433_30:
	setp.le.s64 	%p68, %rd36, %rd6;
	mov.f32 	%f633, 0fFF800000;
	@%p68 bra 	$L__BB433_32;
	setp.eq.s64 	%p69, %rd28, 1;
	setp.eq.s64 	%p70, %rd27, 1;
	setp.eq.s64 	%p71, %rd26, 1;
	add.s64 	%rd139, %rd15, %rd6;
	cvt.u32.u64 	%r245, %rd139;
	div.s32 	%r246, %r245, %r6;
	mul.lo.s32 	%r247, %r246, %r6;
	sub.s32 	%r248, %r245, %r247;
	div.s32 	%r249, %r248, %r7;
	mul.lo.s32 	%r250, %r249, %r7;
	sub.s32 	%r251, %r248, %r250;
	selp.b32 	%r252, 0, %r246, %p71;
	selp.b32 	%r253, 0, %r249, %p70;
	selp.b32 	%r254, 0, %r251, %p69;
	mul.lo.s32 	%r255, %r9, %r252;
	mad.lo.s32 	%r256, %r10, %r253, %r255;
	mad.lo.s32 	%r257, %r11, %r254, %r256;
	shl.b64 	%rd140, %rd139, 32;
	shr.s64 	%rd141, %rd140, 30;
	add.s64 	%rd142, %rd1, %rd141;
	ld.global.f32 	%f190, [%rd142];
	cvt.s64.s32 	%rd143, %r257;
	add.s64 	%rd144, %rd2, %rd143;
	ld.global.u8 	%rs22, [%rd144];
	setp.eq.s16 	%p72, %rs22, 0;
	mul.f32 	%f191, %f190, %f149;
	selp.f32 	%f633, %f148, %f191, %p72;
	max.f32 	%f610, %f610, %f633;
$L__BB433_32:
	setp.le.s64 	%p73, %rd36, %rd7;
	mov.f32 	%f635, 0fFF800000;
	@%p73 bra 	$L__BB433_34;
	setp.eq.s64 	%p74, %rd28, 1;
	setp.eq.s64 	%p75, %rd27, 1;
	setp.eq.s64 	%p76, %rd26, 1;
	add.s64 	%rd145, %rd15, %rd7;
	cvt.u32.u64 	%r258, %rd145;
	div.s32 	%r259, %r258, %r6;
	mul.lo.s32 	%r260, %r259, %r6;
	sub.s32 	%r261, %r258, %r260;
	div.s32 	%r262, %r261, %r7;
	mul.lo.s32 	%r263, %r262, %r7;
	sub.s32 	%r264, %r261, %r263;
	selp.b32 	%r265, 0, %r259, %p76;
	selp.b32 	%r266, 0, %r262, %p75;
	selp.b32 	%r267, 0, %r264, %p74;
	mul.lo.s32 	%r268, %r9, %r265;
	mad.lo.s32 	%r269, %r10, %r266, %r268;
	mad.lo.s32 	%r270, %r11, %r267, %r269;
	shl.b64 	%rd146, %rd145, 32;
	shr.s64 	%rd147, %rd146, 30;
	add.s64 	%rd148, %rd1, %rd147;
	ld.global.f32 	%f193, [%rd148];
	cvt.s64.s32 	%rd149, %r270;
	add.s64 	%rd150, %rd2, %rd149;
	ld.global.u8 	%rs23, [%rd150];
	setp.eq.s16 	%p77, %rs23, 0;
	mul.f32 	%f194, %f193, %f149;
	selp.f32 	%f635, %f148, %f194, %p77;
	max.f32 	%f610, %f610, %f635;
$L__BB433_34:
	setp.le.s64 	%p78, %rd36, %rd8;
	mov.f32 	%f637, 0fFF800000;
	@%p78 bra 	$L__BB433_36;
	setp.eq.s64 	%p79, %rd28, 1;
	setp.eq.s64 	%p80, %rd27, 1;
	setp.eq.s64 	%p81, %rd26, 1;
	add.s64 	%rd151, %rd15, %rd8;
	cvt.u32.u64 	%r271, %rd151;
	div.s32 	%r272, %r271, %r6;
	mul.lo.s32 	%r273, %r272, %r6;
	sub.s32 	%r274, %r271, %r273;
	div.s32 	%r275, %r274, %r7;
	mul.lo.s32 	%r276, %r275, %r7;
	sub.s32 	%r277, %r274, %r276;
	selp.b32 	%r278, 0, %r272, %p81;
	selp.b32 	%r279, 0, %r275, %p80;
	selp.b32 	%r280, 0, %r277, %p79;
	mul.lo.s32 	%r281, %r9, %r278;
	mad.lo.s32 	%r282, %r10, %r279, %r281;
	mad.lo.s32 	%r283, %r11, %r280, %r282;
	shl.b64 	%rd152, %rd151, 32;
	shr.s64 	%rd153, %rd152, 30;
	add.s64 	%rd154, %rd1, %rd153;
	ld.global.f32 	%f196, [%rd154];
	cvt.s64.s32 	%rd155, %r283;
	add.s64 	%rd156, %rd2, %rd155;
	ld.global.u8 	%rs24, [%rd156];
	setp.eq.s16 	%p82, %rs24, 0;
	mul.f32 	%f197, %f196, %f149;
	selp.f32 	%f637, %f148, %f197, %p82;
	max.f32 	%f610, %f610, %f637;
$L__BB433_36:
	setp.le.s64 	%p83, %rd36, %rd9;
	mov.f32 	%f639, 0fFF800000;
	@%p83 bra 	$L__BB433_38;
	setp.eq.s64 	%p84, %rd28, 1;
	setp.eq.s64 	%p85, %rd27, 1;
	setp.eq.s64 	%p86, %rd26, 1;
	add.s64 	%rd157, %rd15, %rd9;
	cvt.u32.u64 	%r284, %rd157;
	div.s32 	%r285, %r284, %r6;
	mul.lo.s32 	%r286, %r285, %r6;
	sub.s32 	%r287, %r284, %r286;
	div.s32 	%r288, %r287, %r7;
	mul.lo.s32 	%r289, %r288, %r7;
	sub.s32 	%r290, %r287, %r289;
	selp.b32 	%r291, 0, %r285, %p86;
	selp.b32 	%r292, 0, %r288, %p85;
	selp.b32 	%r293, 0, %r290, %p84;
	mul.lo.s32 	%r294, %r9, %r291;
	mad.lo.s32 	%r295, %r10, %r292, %r294;
	mad.lo.s32 	%r296, %r11, %r293, %r295;
	shl.b64 	%rd158, %rd157, 32;
	shr.s64 	%rd159, %rd158, 30;
	add.s64 	%rd160, %rd1, %rd159;
	ld.global.f32 	%f199, [%rd160];
	cvt.s64.s32 	%rd161, %r296;
	add.s64 	%rd162, %rd2, %rd161;
	ld.global.u8 	%rs25, [%rd162];
	setp.eq.s16 	%p87, %rs25, 0;
	mul.f32 	%f200, %f199, %f149;
	selp.f32 	%f639, %f148, %f200, %p87;
	max.f32 	%f610, %f610, %f639;
$L__BB433_38:
	setp.le.s64 	%p88, %rd36, %rd10;
	mov.f32 	%f641, 0fFF800000;
	@%p88 bra 	$L__BB433_40;
	setp.eq.s64 	%p89, %rd28, 1;
	setp.eq.s64 	%p90, %rd27, 1;
	setp.eq.s64 	%p91, %rd26, 1;
	add.s64 	%rd163, %rd15, %rd10;
	cvt.u32.u64 	%r297, %rd163;
	div.s32 	%r298, %r297, %r6;
	mul.lo.s32 	%r299, %r298, %r6;
	sub.s32 	%r300, %r297, %r299;
	div.s32 	%r301, %r300, %r7;
	mul.lo.s32 	%r302, %r301, %r7;
	sub.s32 	%r303, %r300, %r302;
	selp.b32 	%r304, 0, %r298, %p91;
	selp.b32 	%r305, 0, %r301, %p90;
	selp.b32 	%r306, 0, %r303, %p89;
	mul.lo.s32 	%r307, %r9, %r304;
	mad.lo.s32 	%r308, %r10, %r305, %r307;
	mad.lo.s32 	%r309, %r11, %r306, %r308;
	shl.b64 	%rd164, %rd163, 32;
	shr.s64 	%rd165, %rd164, 30;
	add.s64 	%rd166, %rd1, %rd165;
	ld.global.f32 	%f202, [%rd166];
	cvt.s64.s32 	%rd167, %r309;
	add.s64 	%rd168, %rd2, %rd167;
	ld.global.u8 	%rs26, [%rd168];
	setp.eq.s16 	%p92, %rs26, 0;
	mul.f32 	%f203, %f202, %f149;
	selp.f32 	%f641, %f148, %f203, %p92;
	max.f32 	%f610, %f610, %f641;
$L__BB433_40:
	setp.le.s64 	%p93, %rd36, %rd11;
	mov.f32 	%f643, 0fFF800000;
	@%p93 bra 	$L__BB433_42;
	setp.eq.s64 	%p94, %rd28, 1;
	setp.eq.s64 	%p95, %rd27, 1;
	setp.eq.s64 	%p96, %rd26, 1;
	add.s64 	%rd169, %rd15, %rd11;
	cvt.u32.u64 	%r310, %rd169;
	div.s32 	%r311, %r310, %r6;
	mul.lo.s32 	%r312, %r311, %r6;
	sub.s32 	%r313, %r310, %r312;
	div.s32 	%r314, %r313, %r7;
	mul.lo.s32 	%r315, %r314, %r7;
	sub.s32 	%r316, %r313, %r315;
	selp.b32 	%r317, 0, %r311, %p96;
	selp.b32 	%r318, 0, %r314, %p95;
	selp.b32 	%r319, 0, %r316, %p94;
	mul.lo.s32 	%r320, %r9, %r317;
	mad.lo.s32 	%r321, %r10, %r318, %r320;
	mad.lo.s32 	%r322, %r11, %r319, %r321;
	shl.b64 	%rd170, %rd169, 32;
	shr.s64 	%rd171, %rd170, 30;
	add.s64 	%rd172, %rd1, %rd171;
	ld.global.f32 	%f205, [%rd172];
	cvt.s64.s32 	%rd173, %r322;
	add.s64 	%rd174, %rd2, %rd173;
	ld.global.u8 	%rs27, [%rd174];
	setp.eq.s16 	%p97, %rs27, 0;
	mul.f32 	%f206, %f205, %f149;
	selp.f32 	%f643, %f148, %f206, %p97;
	max.f32 	%f610, %f610, %f643;
$L__BB433_42:
	setp.le.s64 	%p98, %rd36, %rd12;
	mov.f32 	%f645, 0fFF800000;
	@%p98 bra 	$L__BB433_44;
	setp.eq.s64 	%p99, %rd28, 1;
	setp.eq.s64 	%p100, %rd27, 1;
	setp.eq.s64 	%p101, %rd26, 1;
	add.s64 	%rd175, %rd15, %rd12;
	cvt.u32.u64 	%r323, %rd175;
	div.s32 	%r324, %r323, %r6;
	mul.lo.s32 	%r325, %r324, %r6;
	sub.s32 	%r326, %r323, %r325;
	div.s32 	%r327, %r326, %r7;
	mul.lo.s32 	%r328, %r327, %r7;
	sub.s32 	%r329, %r326, %r328;
	selp.b32 	%r330, 0, %r324, %p101;
	selp.b32 	%r331, 0, %r327, %p100;
	selp.b32 	%r332, 0, %r329, %p99;
	mul.lo.s32 	%r333, %r9, %r330;
	mad.lo.s32 	%r334, %r10, %r331, %r333;
	mad.lo.s32 	%r335, %r11, %r332, %r334;
	shl.b64 	%rd176, %rd175, 32;
	shr.s64 	%rd177, %rd176, 30;
	add.s64 	%rd178, %rd1, %rd177;
	ld.global.f32 	%f208, [%rd178];
	cvt.s64.s32 	%rd179, %r335;
	add.s64 	%rd180, %rd2, %rd179;
	ld.global.u8 	%rs28, [%rd180];
	setp.eq.s16 	%p102, %rs28, 0;
	mul.f32 	%f209, %f208, %f149;
	selp.f32 	%f645, %f148, %f209, %p102;
	max.f32 	%f610, %f610, %f645;
$L__BB433_44:
	mov.u32 	%r336, %tid.x;
	add.s32 	%r337, %r336, 640;
	cvt.u64.u32 	%rd20, %r337;
	setp.le.s64 	%p103, %rd36, %rd20;
	mov.f32 	%f647, 0fFF800000;
	@%p103 bra 	$L__BB433_46;
	setp.eq.s64 	%p104, %rd28, 1;
	setp.eq.s64 	%p105, %rd27, 1;
	setp.eq.s64 	%p106, %rd26, 1;
	add.s64 	%rd181, %rd15, %rd20;
	cvt.u32.u64 	%r338, %rd181;
	div.s32 	%r339, %r338, %r6;
	mul.lo.s32 	%r340, %r339, %r6;
	sub.s32 	%r341, %r338, %r340;
	div.s32 	%r342, %r341, %r7;
	mul.lo.s32 	%r343, %r342, %r7;
	sub.s32 	%r344, %r341, %r343;
	selp.b32 	%r345, 0, %r339, %p106;
	selp.b32 	%r346, 0, %r342, %p105;
	selp.b32 	%r347, 0, %r344, %p104;
	mul.lo.s32 	%r348, %r9, %r345;
	mad.lo.s32 	%r349, %r10, %r346, %r348;
	mad.lo.s32 	%r350, %r11, %r347, %r349;
	shl.b64 	%rd182, %rd181, 32;
	shr.s64 	%rd183, %rd182, 30;
	add.s64 	%rd184, %rd1, %rd183;
	ld.global.f32 	%f211, [%rd184];
	cvt.s64.s32 	%rd185, %r350;
	add.s64 	%rd186, %rd2, %rd185;
	ld.global.u8 	%rs29, [%rd186];
	setp.eq.s16 	%p107, %rs29, 0;
	mul.f32 	%f212, %f211, %f149;
	selp.f32 	%f647, %f148, %f212, %p107;
	max.f32 	%f610, %f610, %f647;
$L__BB433_46:
	mov.u32 	%r351, %tid.x;
	add.s32 	%r352, %r351, 672;
	cvt.u64.u32 	%rd21, %r352;
	setp.le.s64 	%p108, %rd36, %rd21;
	mov.f32 	%f649, 0fFF800000;
	@%p108 bra 	$L__BB433_48;
	setp.eq.s64 	%p109, %rd28, 1;
	setp.eq.s64 	%p110, %rd27, 1;
	setp.eq.s64 	%p111, %rd26, 1;
	add.s64 	%rd187, %rd15, %rd21;
	cvt.u32.u64 	%r353, %rd187;
	div.s32 	%r354, %r353, %r6;
	mul.lo.s32 	%r355, %r354, %r6;
	sub.s32 	%r356, %r353, %r355;
	div.s32 	%r357, %r356, %r7;
	mul.lo.s32 	%r358, %r357, %r7;
	sub.s32 	%r359, %r356, %r358;
	selp.b32 	%r360, 0, %r354, %p111;
	selp.b32 	%r361, 0, %r357, %p110;
	selp.b32 	%r362, 0, %r359, %p109;
	mul.lo.s32 	%r363, %r9, %r360;
	mad.lo.s32 	%r364, %r10, %r361, %r363;
	mad.lo.s32 	%r365, %r11, %r362, %r364;
	shl.b64 	%rd188, %rd187, 32;
	shr.s64 	%rd189, %rd188, 30;
	add.s64 	%rd190, %rd1, %rd189;
	ld.global.f32 	%f214, [%rd190];
	cvt.s64.s32 	%rd191, %r365;
	add.s64 	%rd192, %rd2, %rd191;
	ld.global.u8 	%rs30, [%rd192];
	setp.eq.s16 	%p112, %rs30, 0;
	mul.f32 	%f215, %f214, %f149;
	selp.f32 	%f649, %f148, %f215, %p112;
	max.f32 	%f610, %f610, %f649;
$L__BB433_48:
	mov.u32 	%r366, %tid.x;
	add.s32 	%r367, %r366, 704;
	cvt.u64.u32 	%rd193, %r367;
	setp.le.s64 	%p113, %rd36, %rd193;
	mov.f32 	%f651, 0fFF800000;
	@%p113 bra 	$L__BB433_50;
	setp.eq.s64 	%p114, %rd28, 1;
	setp.eq.s64 	%p115, %rd27, 1;
	setp.eq.s64 	%p116, %rd26, 1;
	mov.u32 	%r368, %tid.x;
	add.s32 	%r369, %r368, 704;
	cvt.u64.u32 	%rd194, %r369;
	add.s64 	%rd195, %rd15, %rd194;
	cvt.u32.u64 	%r370, %rd195;
	div.s32 	%r371, %r370, %r6;
	mul.lo.s32 	%r372, %r371, %r6;
	sub.s32 	%r373, %r370, %r372;
	div.s32 	%r374, %r373, %r7;
	mul.lo.s32 	%r375, %r374, %r7;
	sub.s32 	%r376, %r373, %r375;
	selp.b32 	%r377, 0, %r371, %p116;
	selp.b32 	%r378, 0, %r374, %p115;
	selp.b32 	%r379, 0, %r376, %p114;
	mul.lo.s32 	%r380, %r9, %r377;
	mad.lo.s32 	%r381, %r10, %r378, %r380;
	mad.lo.s32 	%r382, %r11, %r379, %r381;
	shl.b64 	%rd196, %rd195, 32;
	shr.s64 	%rd197, %rd196, 30;
	add.s64 	%rd198, %rd1, %rd197;
	ld.global.f32 	%f217, [%rd198];
	cvt.s64.s32 	%rd199, %r382;
	add.s64 	%rd200, %rd2, %rd199;
	ld.global.u8 	%rs31, [%rd200];
	setp.eq.s16 	%p117, %rs31, 0;
	mul.f32 	%f218, %f217, %f149;
	selp.f32 	%f651, %f148, %f218, %p117;
	max.f32 	%f610, %f610, %f651;
$L__BB433_50:
	mov.u32 	%r383, %tid.x;
	add.s32 	%r384, %r383, 736;
	cvt.u64.u32 	%rd201, %r384;
	setp.le.s64 	%p118, %rd36, %rd201;
	mov.f32 	%f653, 0fFF800000;
	@%p118 bra 	$L__BB433_52;
	setp.eq.s64 	%p119, %rd28, 1;
	setp.eq.s64 	%p120, %rd27, 1;
	setp.eq.s64 	%p121, %rd26, 1;
	mov.u32 	%r385, %tid.x;
	add.s32 	%r386, %r385, 736;
	cvt.u64.u32 	%rd202, %r386;
	add.s64 	%rd203, %rd15, %rd202;
	cvt.u32.u64 	%r387, %rd203;
	div.s32 	%r388, %r387, %r6;
	mul.lo.s32 	%r389, %r388, %r6;
	sub.s32 	%r390, %r387, %r389;
	div.s32 	%r391, %r390, %r7;
	mul.lo.s32 	%r392, %r391, %r7;
	sub.s32 	%r393, %r390, %r392;
	selp.b32 	%r394, 0, %r388, %p121;
	selp.b32 	%r395, 0, %r391, %p120;
	selp.b32 	%r396, 0, %r393, %p119;
	mul.lo.s32 	%r397, %r9, %r394;
	mad.lo.s32 	%r398, %r10, %r395, %r397;
	mad.lo.s32 	%r399, %r11, %r396, %r398;
	shl.b64 	%rd204, %rd203, 32;
	shr.s64 	%rd205, %rd204, 30;
	add.s64 	%rd206, %rd1, %rd205;
	ld.global.f32 	%f220, [%rd206];
	cvt.s64.s32 	%rd207, %r399;
	add.s64 	%rd208, %rd2, %rd207;
	ld.global.u8 	%rs32, [%rd208];
	setp.eq.s16 	%p122, %rs32, 0;
	mul.f32 	%f221, %f220, %f149;
	selp.f32 	%f653, %f148, %f221, %p122;
	max.f32 	%f610, %f610, %f653;
$L__BB433_52:
	mov.u32 	%r400, %tid.x;
	add.s32 	%r401, %r400, 768;
	cvt.u64.u32 	%rd209, %r401;
	setp.le.s64 	%p123, %rd36, %rd209;
	mov.f32 	%f655, 0fFF800000;
	@%p123 bra 	$L__BB433_54;
	setp.eq.s64 	%p124, %rd28, 1;
	setp.eq.s64 	%p125, %rd27, 1;
	setp.eq.s64 	%p126, %rd26, 1;
	mov.u32 	%r402, %tid.x;
	add.s32 	%r403, %r402, 768;
	cvt.u64.u32 	%rd210, %r403;
	add.s64 	%rd211, %rd15, %rd210;
	cvt.u32.u64 	%r404, %rd211;
	div.s32 	%r405, %r404, %r6;
	mul.lo.s32 	%r406, %r405, %r6;
	sub.s32 	%r407, %r404, %r406;
	div.s32 	%r408, %r407, %r7;
	mul.lo.s32 	%r409, %r408, %r7;
	sub.s32 	%r410, %r407, %r409;
	selp.b32 	%r411, 0, %r405, %p126;
	selp.b32 	%r412, 0, %r408, %p125;
	selp.b32 	%r413, 0, %r410, %p124;
	mul.lo.s32 	%r414, %r9, %r411;
	mad.lo.s32 	%r415, %r10, %r412, %r414;
	mad.lo.s32 	%r416, %r11, %r413, %r415;
	shl.b64 	%rd212, %rd211, 32;
	shr.s64 	%rd213, %rd212, 30;
	add.s64 	%rd214, %rd1, %rd213;
	ld.global.f32 	%f223, [%rd214];
	cvt.s64.s32 	%rd215, %r416;
	add.s64 	%rd216, %rd2, %rd215;
	ld.global.u8 	%rs33, [%rd216];
	setp.eq.s16 	%p127, %rs33, 0;
	mul.f32 	%f224, %f223, %f149;
	selp.f32 	%f655, %f148, %f224, %p127;
	max.f32 	%f610, %f610, %f655;
$L__BB433_54:
	mov.u32 	%r417, %tid.x;
	add.s32 	%r418, %r417, 800;
	cvt.u64.u32 	%rd217, %r418;
	setp.le.s64 	%p128, %rd36, %rd217;
	mov.f32 	%f657, 0fFF800000;
	@%p128 bra 	$L__BB433_56;
	setp.eq.s64 	%p129, %rd28, 1;
	setp.eq.s64 	%p130, %rd27, 1;
	setp.eq.s64 	%p131, %rd26, 1;
	mov.u32 	%r419, %tid.x;
	add.s32 	%r420, %r419, 800;
	cvt.u64.u32 	%rd218, %r420;
	add.s64 	%rd219, %rd15, %rd218;
	cvt.u32.u64 	%r421, %rd219;
	div.s32 	%r422, %r421, %r6;
	mul.lo.s32 	%r423, %r422, %r6;
	sub.s32 	%r424, %r421, %r423;
	div.s32 	%r425, %r424, %r7;
	mul.lo.s32 	%r426, %r425, %r7;
	sub.s32 	%r427, %r424, %r426;
	selp.b32 	%r428, 0, %r422, %p131;
	selp.b32 	%r429, 0, %r425, %p130;
	selp.b32 	%r430, 0, %r427, %p129;
	mul.lo.s32 	%r431, %r9, %r428;
	mad.lo.s32 	%r432, %r10, %r429, %r431;
	mad.lo.s32 	%r433, %r11, %r430, %r432;
	shl.b64 	%rd220, %rd219, 32;
	shr.s64 	%rd221, %rd220, 30;
	add.s64 	%rd222, %rd1, %rd221;
	ld.global.f32 	%f226, [%rd222];
	cvt.s64.s32 	%rd223, %r433;
	add.s64 	%rd224, %rd2, %rd223;
	ld.global.u8 	%rs34, [%rd224];
	setp.eq.s16 	%p132, %rs34, 0;
	mul.f32 	%f227, %f226, %f149;
	selp.f32 	%f657, %f148, %f227, %p132;
	max.f32 	%f610, %f610, %f657;
$L__BB433_56:
	mov.u32 	%r434, %tid.x;
	add.s32 	%r435, %r434, 832;
	cvt.u64.u32 	%rd225, %r435;
	setp.le.s64 	%p133, %rd36, %rd225;
	mov.f32 	%f659, 0fFF800000;
	@%p133 bra 	$L__BB433_58;
	setp.eq.s64 	%p134, %rd28, 1;
	setp.eq.s64 	%p135, %rd27, 1;
	setp.eq.s64 	%p136, %rd26, 1;
	mov.u32 	%r436, %tid.x;
	add.s32 	%r437, %r436, 832;
	cvt.u64.u32 	%rd226, %r437;
	add.s64 	%rd227, %rd15, %rd226;
	cvt.u32.u64 	%r438, %rd227;
	div.s32 	%r439, %r438, %r6;
	mul.lo.s32 	%r440, %r439, %r6;
	sub.s32 	%r441, %r438, %r440;
	div.s32 	%r442, %r441, %r7;
	mul.lo.s32 	%r443, %r442, %r7;
	sub.s32 	%r444, %r441, %r443;
	selp.b32 	%r445, 0, %r439, %p136;
	selp.b32 	%r446, 0, %r442, %p135;
	selp.b32 	%r447, 0, %r444, %p134;
	mul.lo.s32 	%r448, %r9, %r445;
	mad.lo.s32 	%r449, %r10, %r446, %r448;
	mad.lo.s32 	%r450, %r11, %r447, %r449;
	shl.b64 	%rd228, %rd227, 32;
	shr.s64 	%rd229, %rd228, 30;
	add.s64 	%rd230, %rd1, %rd229;
	ld.global.f32 	%f229, [%rd230];
	cvt.s64.s32 	%rd231, %r450;
	add.s64 	%rd232, %rd2, %rd231;
	ld.global.u8 	%rs35, [%rd232];
	setp.eq.s16 	%p137, %rs35, 0;
	mul.f32 	%f230, %f229, %f149;
	selp.f32 	%f659, %f148, %f230, %p137;
	max.f32 	%f610, %f610, %f659;
$L__BB433_58:
	mov.u32 	%r451, %tid.x;
	add.s32 	%r452, %r451, 864;
	cvt.u64.u32 	%rd233, %r452;
	setp.le.s64 	%p138, %rd36, %rd233;
	mov.f32 	%f661, 0fFF800000;
	@%p138 bra 	$L__BB433_60;
	setp.eq.s64 	%p139, %rd28, 1;
	setp.eq.s64 	%p140, %rd27, 1;
	setp.eq.s64 	%p141, %rd26, 1;
	mov.u32 	%r453, %tid.x;
	add.s32 	%r454, %r453, 864;
	cvt.u64.u32 	%rd234, %r454;
	add.s64 	%rd235, %rd15, %rd234;
	cvt.u32.u64 	%r455, %rd235;
	div.s32 	%r456, %r455, %r6;
	mul.lo.s32 	%r457, %r456, %r6;
	sub.s32 	%r458, %r455, %r457;
	div.s32 	%r459, %r458, %r7;
	mul.lo.s32 	%r460, %r459, %r7;
	sub.s32 	%r461, %r458, %r460;
	selp.b32 	%r462, 0, %r456, %p141;
	selp.b32 	%r463, 0, %r459, %p140;
	selp.b32 	%r464, 0, %r461, %p139;
	mul.lo.s32 	%r465, %r9, %r462;
	mad.lo.s32 	%r466, %r10, %r463, %r465;
	mad.lo.s32 	%r467, %r11, %r464, %r466;
	shl.b64 	%rd236, %rd235, 32;
	shr.s64 	%rd237, %rd236, 30;
	add.s64 	%rd238, %rd1, %rd237;
	ld.global.f32 	%f232, [%rd238];
	cvt.s64.s32 	%rd239, %r467;
	add.s64 	%rd240, %rd2, %rd239;
	ld.global.u8 	%rs36, [%rd240];
	setp.eq.s16 	%p142, %rs36, 0;
	mul.f32 	%f233, %f232, %f149;
	selp.f32 	%f661, %f148, %f233, %p142;
	max.f32 	%f610, %f610, %f661;
$L__BB433_60:
	mov.u32 	%r468, %tid.x;
	add.s32 	%r469, %r468, 896;
	cvt.u64.u32 	%rd241, %r469;
	setp.le.s64 	%p143, %rd36, %rd241;
	mov.f32 	%f663, 0fFF800000;
	@%p143 bra 	$L__BB433_62;
	setp.eq.s64 	%p144, %rd28, 1;
	setp.eq.s64 	%p145, %rd27, 1;
	setp.eq.s64 	%p146, %rd26, 1;
	mov.u32 	%r470, %tid.x;
	add.s32 	%r471, %r470, 896;
	cvt.u64.u32 	%rd242, %r471;
	add.s64 	%rd243, %rd15, %rd242;
	cvt.u32.u64 	%r472, %rd243;
	div.s32 	%r473, %r472, %r6;
	mul.lo.s32 	%r474, %r473, %r6;
	sub.s32 	%r475, %r472, %r474;
	div.s32 	%r476, %r475, %r7;
	mul.lo.s32 	%r477, %r476, %r7;
	sub.s32 	%r478, %r475, %r477;
	selp.b32 	%r479, 0, %r473, %p146;
	selp.b32 	%r480, 0, %r476, %p145;
	selp.b32 	%r481, 0, %r478, %p144;
	mul.lo.s32 	%r482, %r9, %r479;
	mad.lo.s32 	%r483, %r10, %r480, %r482;
	mad.lo.s32 	%r484, %r11, %r481, %r483;
	shl.b64 	%rd244, %rd243, 32;
	shr.s64 	%rd245, %rd244, 30;
	add.s64 	%rd246, %rd1, %rd245;
	ld.global.f32 	%f235, [%rd246];
	cvt.s64.s32 	%rd247, %r484;
	add.s64 	%rd248, %rd2, %rd247;
	ld.global.u8 	%rs37, [%rd248];
	setp.eq.s16 	%p147, %rs37, 0;
	mul.f32 	%f236, %f235, %f149;
	selp.f32 	%f663, %f148, %f236, %p147;
	max.f32 	%f610, %f610, %f663;
$L__BB433_62:
	mov.u32 	%r485, %tid.x;
	cvt.u64.u32 	%rd249, %r485;
	setp.le.s64 	%p148, %rd36, %rd249;
	mov.b32 	%r486, %f610;
	shfl.sync.bfly.b32	%r487|%p149, %r486, 16, 31, -1;
	mov.b32 	%f237, %r487;
	max.f32 	%f238, %f610, %f237;
	mov.b32 	%r488, %f238;
	shfl.sync.bfly.b32	%r489|%p150, %r488, 8, 31, -1;
	mov.b32 	%f239, %r489;
	max.f32 	%f240, %f238, %f239;
	mov.b32 	%r490, %f240;
	shfl.sync.bfly.b32	%r491|%p151, %r490, 4, 31, -1;
	mov.b32 	%f241, %r491;
	max.f32 	%f242, %f240, %f241;
	mov.b32 	%r492, %f242;
	shfl.sync.bfly.b32	%r493|%p152, %r492, 2, 31, -1;
	mov.b32 	%f243, %r493;
	max.f32 	%f244, %f242, %f243;
	mov.b32 	%r494, %f244;
	shfl.sync.bfly.b32	%r495|%p153, %r494, 1, 31, -1;
	mov.b32 	%f245, %r495;
	max.f32 	%f246, %f244, %f245;
	sub.f32 	%f247, %f607, %f246;
	fma.rn.f32 	%f248, %f247, 0f3BBB989D, 0f3F000000;
	cvt.sat.f32.f32 	%f249, %f248;
	mov.f32 	%f250, 0f4B400001;
	mov.f32 	%f251, 0f437C0000;
	fma.rm.f32 	%f252, %f249, %f251, %f250;
	add.f32 	%f253, %f252, 0fCB40007F;
	neg.f32 	%f254, %f253;
	fma.rn.f32 	%f255, %f247, 0f3FB8AA3B, %f254;
	fma.rn.f32 	%f256, %f247, 0f32A57060, %f255;
	mov.b32 	%r496, %f252;
	shl.b32 	%r497, %r496, 23;
	mov.b32 	%f257, %r497;
	ex2.approx.ftz.f32 	%f258, %f256;
	mul.f32 	%f259, %f258, %f257;
	add.f32 	%f260, %f259, 0f00000000;
	sub.f32 	%f261, %f609, %f246;
	fma.rn.f32 	%f262, %f261, 0f3BBB989D, 0f3F000000;
	cvt.sat.f32.f32 	%f263, %f262;
	fma.rm.f32 	%f264, %f263, %f251, %f250;
	add.f32 	%f265, %f264, 0fCB40007F;
	neg.f32 	%f266, %f265;
	fma.rn.f32 	%f267, %f261, 0f3FB8AA3B, %f266;
	fma.rn.f32 	%f268, %f261, 0f32A57060, %f267;
	mov.b32 	%r498, %f264;
	shl.b32 	%r499, %r498, 23;
	mov.b32 	%f269, %r499;
	ex2.approx.ftz.f32 	%f270, %f268;
	mul.f32 	%f271, %f270, %f269;
	add.f32 	%f272, %f260, %f271;
	sub.f32 	%f273, %f611, %f246;
	fma.rn.f32 	%f274, %f273, 0f3BBB989D, 0f3F000000;
	cvt.sat.f32.f32 	%f275, %f274;
	fma.rm.f32 	%f276, %f275, %f251, %f250;
	add.f32 	%f277, %f276, 0fCB40007F;
	neg.f32 	%f278, %f277;
	fma.rn.f32 	%f279, %f273, 0f3FB8AA3B, %f278;
	fma.rn.f32 	%f280, %f273, 0f32A57060, %f279;
	mov.b32 	%r500, %f276;
	shl.b32 	%r501, %r500, 23;
	mov.b32 	%f281, %r501;
	ex2.approx.ftz.f32 	%f282, %f280;
	mul.f32 	%f283, %f282, %f281;
	add.f32 	%f284, %f272, %f283;
	sub.f32 	%f285, %f613, %f246;
	fma.rn.f32 	%f286, %f285, 0f3BBB989D, 0f3F000000;
	cvt.sat.f32.f32 	%f287, %f286;
	fma.rm.f32 	%f288, %f287, %f251, %f250;
	add.f32 	%f289, %f288, 0fCB40007F;
	neg.f32 	%f290, %f289;
	fma.rn.f32 	%f291, %f285, 0f3FB8AA3B, %f290;
	fma.rn.f32 	%f292, %f285, 0f32A57060, %f291;
	mov.b32 	%r502, %f288;
	shl.b32 	%r503, %r502, 23;
	mov.b32 	%f293, %r503;
	ex2.approx.ftz.f32 	%f294, %f292;
	mul.f32 	%f295, %f294, %f293;
	add.f32 	%f296, %f284, %f295;
	sub.f32 	%f297, %f615, %f246;
	fma.rn.f32 	%f298, %f297, 0f3BBB989D, 0f3F000000;
	cvt.sat.f32.f32 	%f299, %f298;
	fma.rm.f32 	%f300, %f299, %f251, %f250;
	add.f32 	%f301, %f300, 0fCB40007F;
	neg.f32 	%f302, %f301;
	fma.rn.f32 	%f303, %f297, 0f3FB8AA3B, %f302;
	fma.rn.f32 	%f304, %f297, 0f32A57060, %f303;
	mov.b32 	%r504, %f300;
	shl.b32 	%r505, %r504, 23;
	mov.b32 	%f305, %r505;
	ex2.approx.ftz.f32 	%f306, %f304;
	mul.f32 	%f307, %f306, %f305;
	add.f32 	%f308, %f296, %f307;
	sub.f32 	%f309, %f617, %f246;
	fma.rn.f32 	%f310, %f309, 0f3BBB989D, 0f3F000000;
	cvt.sat.f32.f32 	%f311, %f310;
	fma.rm.f32 	%f312, %f311, %f251, %f250;
	add.f32 	%f313, %f312, 0fCB40007F;
	neg.f32 	%f314, %f313;
	fma.rn.f32 	%f315, %f309, 0f3FB8AA3B, %f314;
	fma.rn.f32 	%f316, %f309, 0f32A57060, %f315;
	mov.b32 	%r506, %f312;
	shl.b32 	%r507, %r506, 23;
	mov.b32 	%f317, %r507;
	ex2.approx.ftz.f32 	%f318, %f316;
	mul.f32 	%f319, %f318, %f317;
	add.f32 	%f320, %f308, %f319;
	sub.f32 	%f321, %f619, %f246;
	fma.rn.f32 	%f322, %f321, 0f3BBB989D, 0f3F000000;
	cvt.sat.f32.f32 	%f323, %f322;
	fma.rm.f32 	%f324, %f323, %f251, %f250;
	add.f32 	%f325, %f324, 0fCB40007F;
	neg.f32 	%f326, %f325;
	fma.rn.f32 	%f327, %f321, 0f3FB8AA3B, %f326;
	fma.rn.f32 	%f328, %f321, 0f32A57060, %f327;
	mov.b32 	%r508, %f324;
	shl.b32 	%r509, %r508, 23;
	mov.b32 	%f329, %r509;
	ex2.approx.ftz.f32 	%f330, %f328;
	mul.f32 	%f331, %f330, %f329;
	add.f32 	%f332, %f320, %f331;
	sub.f32 	%f333, %f621, %f246;
	fma.rn.f32 	%f334, %f333, 0f3BBB989D, 0f3F000000;
	cvt.sat.f32.f32 	%f335, %f334;
	fma.rm.f32 	%f336, %f335, %f251, %f250;
	add.f32 	%f337, %f336, 0fCB40007F;
	neg.f32 	%f338, %f337;
	fma.rn.f32 	%f339, %f333, 0f3FB8AA3B, %f338;
	fma.rn.f32 	%f340, %f333, 0f32A57060, %f339;
	mov.b32 	%r510, %f336;
	shl.b32 	%r511, %r510, 23;
	mov.b32 	%f341, %r511;
	ex2.approx.ftz.f32 	%f342, %f340;
	mul.f32 	%f343, %f342, %f341;
	add.f32 	%f344, %f332, %f343;
	sub.f32 	%f345, %f623, %f246;
	fma.rn.f32 	%f346, %f345, 0f3BBB989D, 0f3F000000;
	cvt.sat.f32.f32 	%f347, %f346;
	fma.rm.f32 	%f348, %f347, %f251, %f250;
	add.f32 	%f349, %f348, 0fCB40007F;
	neg.f32 	%f350, %f349;
	fma.rn.f32 	%f351, %f345, 0f3FB8AA3B, %f350;
	fma.rn.f32 	%f352, %f345, 0f32A57060, %f351;
	mov.b32 	%r512, %f348;
	shl.b32 	%r513, %r512, 23;
	mov.b32 	%f353, %r513;
	ex2.approx.ftz.f32 	%f354, %f352;
	mul.f32 	%f355, %f354, %f353;
	add.f32 	%f356, %f344, %f355;
	sub.f32 	%f357, %f625, %f246;
	fma.rn.f32 	%f358, %f357, 0f3BBB989D, 0f3F000000;
	cvt.sat.f32.f32 	%f359, %f358;
	fma.rm.f32 	%f360, %f359, %f251, %f250;
	add.f32 	%f361, %f360, 0fCB40007F;
	neg.f32 	%f362, %f361;
	fma.rn.f32 	%f363, %f357, 0f3FB8AA3B, %f362;
	fma.rn.f32 	%f364, %f357, 0f32A57060, %f363;
	mov.b32 	%r514, %f360;
	shl.b32 	%r515, %r514, 23;
	mov.b32 	%f365, %r515;
	ex2.approx.ftz.f32 	%f366, %f364;
	mul.f32 	%f367, %f366, %f365;
	add.f32 	%f368, %f356, %f367;
	sub.f32 	%f369, %f627, %f246;
	fma.rn.f32 	%f370, %f369, 0f3BBB989D, 0f3F000000;
	cvt.sat.f32.f32 	%f371, %f370;
	fma.rm.f32 	%f372, %f371, %f251, %f250;
	add.f32 	%f373, %f372, 0fCB40007F;
	neg.f32 	%f374, %f373;
	fma.rn.f32 	%f375, %f369, 0f3FB8AA3B, %f374;
	fma.rn.f32 	%f376, %f369, 0f32A57060, %f375;
	mov.b32 	%r516, %f372;
	shl.b32 	%r517, %r516, 23;
	mov.b32 	%f377, %r517;
	ex2.approx.ftz.f32 	%f378, %f376;
	mul.f32 	%f379, %f378, %f377;
	add.f32 	%f380, %f368, %f379;
	sub.f32 	%f381, %f629, %f246;
	fma.rn.f32 	%f382, %f381, 0f3BBB989D, 0f3F000000;
	cvt.sat.f32.f32 	%f383, %f382;
	fma.rm.f32 	%f384, %f383, %f251, %f250;
	add.f32 	%f385, %f384, 0fCB40007F;
	neg.f32 	%f386, %f385;
	fma.rn.f32 	%f387, %f381, 0f3FB8AA3B, %f386;
	fma.rn.f32 	%f388, %f381, 0f32A57060, %f387;
	mov.b32 	%r518, %f384;
	shl.b32 	%r519, %r518, 23;
	mov.b32 	%f389, %r519;
	ex2.approx.ftz.f32 	%f390, %f388;
	mul.f32 	%f391, %f390, %f389;
	add.f32 	%f392, %f380, %f391;
	sub.f32 	%f393, %f631, %f246;
	fma.rn.f32 	%f394, %f393, 0f3BBB989D, 0f3F000000;
	cvt.sat.f32.f32 	%f395, %f394;
	fma.rm.f32 	%f396, %f395, %f251, %f250;
	add.f32 	%f397, %f396, 0fCB40007F;
	neg.f32 	%f398, %f397;
	fma.rn.f32 	%f399, %f393, 0f3FB8AA3B, %f398;
	fma.rn.f32 	%f400, %f393, 0f32A57060, %f399;
	mov.b32 	%r520, %f396;
	shl.b32 	%r521, %r520, 23;
	mov.b32 	%f401, %r521;
	ex2.approx.ftz.f32 	%f402, %f400;
	mul.f32 	%f403, %f402, %f401;
	add.f32 	%f404, %f392, %f403;
	sub.f32 	%f405, %f633, %f246;
	fma.rn.f32 	%f406, %f405, 0f3BBB989D, 0f3F000000;
	cvt.sat.f32.f32 	%f407, %f406;
	fma.rm.f32 	%f408, %f407, %f251, %f250;
	add.f32 	%f409, %f408, 0fCB40007F;
	neg.f32 	%f410, %f409;
	fma.rn.f32 	%f411, %f405, 0f3FB8AA3B, %f410;
	fma.rn.f32 	%f412, %f405, 0f32A57060, %f411;
	mov.b32 	%r522, %f408;
	shl.b32 	%r523, %r522, 23;
	mov.b32 	%f413, %r523;
	ex2.approx.ftz.f32 	%f414, %f412;
	mul.f32 	%f415, %f414, %f413;
	add.f32 	%f416, %f404, %f415;
	sub.f32 	%f417, %f635, %f246;
	fma.rn.f32 	%f418, %f417, 0f3BBB989D, 0f3F000000;
	cvt.sat.f32.f32 	%f419, %f418;
	fma.rm.f32 	%f420, %f419, %f251, %f250;
	add.f32 	%f421, %f420, 0fCB40007F;
	neg.f32 	%f422, %f421;
	fma.rn.f32 	%f423, %f417, 0f3FB8AA3B, %f422;
	fma.rn.f32 	%f424, %f417, 0f32A57060, %f423;
	mov.b32 	%r524, %f420;
	shl.b32 	%r525, %r524, 23;
	mov.b32 	%f425, %r525;
	ex2.approx.ftz.f32 	%f426, %f424;
	mul.f32 	%f427, %f426, %f425;
	add.f32 	%f428, %f416, %f427;
	sub.f32 	%f429, %f637, %f246;
	fma.rn.f32 	%f430, %f429, 0f3BBB989D, 0f3F000000;
	cvt.sat.f32.f32 	%f431, %f430;
	fma.rm.f32 	%f432, %f431, %f251, %f250;
	add.f32 	%f433, %f432, 0fCB40007F;
	neg.f32 	%f434, %f433;
	fma.rn.f32 	%f435, %f429, 0f3FB8AA3B, %f434;
	fma.rn.f32 	%f436, %f429, 0f32A57060, %f435;
	mov.b32 	%r526, %f432;
	shl.b32 	%r527, %r526, 23;
	mov.b32 	%f437, %r527;
	ex2.approx.ftz.f32 	%f438, %f436;
	mul.f32 	%f439, %f438, %f437;
	add.f32 	%f440, %f428, %f439;
	sub.f32 	%f441, %f639, %f246;
	fma.rn.f32 	%f442, %f441, 0f3BBB989D, 0f3F000000;
	cvt.sat.f32.f32 	%f443, %f442;
	fma.rm.f32 	%f444, %f443, %f251, %f250;
	add.f32 	%f445, %f444, 0fCB40007F;
	neg.f32 	%f446, %f445;
	fma.rn.f32 	%f447, %f441, 0f3FB8AA3B, %f446;
	fma.rn.f32 	%f448, %f441, 0f32A57060, %f447;
	mov.b32 	%r528, %f444;
	shl.b32 	%r529, %r528, 23;
	mov.b32 	%f449, %r529;
	ex2.approx.ftz.f32 	%f450, %f448;
	mul.f32 	%f451, %f450, %f449;
	add.f32 	%f452, %f440, %f451;
	sub.f32 	%f453, %f641, %f246;
	fma.rn.f32 	%f454, %f453, 0f3BBB989D, 0f3F000000;
	cvt.sat.f32.f32 	%f455, %f454;
	fma.rm.f32 	%f456, %f455, %f251, %f250;
	add.f32 	%f457, %f456, 0fCB40007F;
	neg.f32 	%f458, %f457;
	fma.rn.f32 	%f459, %f453, 0f3FB8AA3B, %f458;
	fma.rn.f32 	%f460, %f453, 0f32A57060, %f459;
	mov.b32 	%r530, %f456;
	shl.b32 	%r531, %r530, 23;
	mov.b32 	%f461, %r531;
	ex2.approx.ftz.f32 	%f462, %f460;
	mul.f32 	%f463, %f462, %f461;
	add.f32 	%f464, %f452, %f463;
	sub.f32 	%f465, %f643, %f246;
	fma.rn.f32 	%f466, %f465, 0f3BBB989D, 0f3F000000;
	cvt.sat.f32.f32 	%f467, %f466;
	fma.rm.f32 	%f468, %f467, %f251, %f250;
	add.f32 	%f469, %f468, 0fCB40007F;
	neg.f32 	%f470, %f469;
	fma.rn.f32 	%f471, %f465, 0f3FB8AA3B, %f470;
	fma.rn.f32 	%f472, %f465, 0f32A57060, %f471;
	mov.b32 	%r532, %f468;
	shl.b32 	%r533, %r532, 23;
	mov.b32 	%f473, %r533;
	ex2.approx.ftz.f32 	%f474, %f472;
	mul.f32 	%f475, %f474, %f473;
	add.f32 	%f476, %f464, %f475;
	sub.f32 	%f477, %f645, %f246;
	fma.rn.f32 	%f478, %f477, 0f3BBB989D, 0f3F000000;
	cvt.sat.f32.f32 	%f479, %f478;
	fma.rm.f32 	%f480, %f479, %f251, %f250;
	add.f32 	%f481, %f480, 0fCB40007F;
	neg.f32 	%f482, %f481;
	fma.rn.f32 	%f483, %f477, 0f3FB8AA3B, %f482;
	fma.rn.f32 	%f484, %f477, 0f32A57060, %f483;
	mov.b32 	%r534, %f480;
	shl.b32 	%r535, %r534, 23;
	mov.b32 	%f485, %r535;
	ex2.approx.ftz.f32 	%f486, %f484;
	mul.f32 	%f487, %f486, %f485;
	add.f32 	%f488, %f476, %f487;
	sub.f32 	%f489, %f647, %f246;
	fma.rn.f32 	%f490, %f489, 0f3BBB989D, 0f3F000000;
	cvt.sat.f32.f32 	%f491, %f490;
	fma.rm.f32 	%f492, %f491, %f251, %f250;
	add.f32 	%f493, %f492, 0fCB40007F;
	neg.f32 	%f494, %f493;
	fma.rn.f32 	%f495, %f489, 0f3FB8AA3B, %f494;
	fma.rn.f32 	%f496, %f489, 0f32A57060, %f495;
	mov.b32 	%r536, %f492;
	shl.b32 	%r537, %r536, 23;
	mov.b32 	%f497, %r537;
	ex2.approx.ftz.f32 	%f498, %f496;
	mul.f32 	%f499, %f498, %f497;
	add.f32 	%f500, %f488, %f499;
	sub.f32 	%f501, %f649, %f246;
	fma.rn.f32 	%f502, %f501, 0f3BBB989D, 0f3F000000;
	cvt.sat.f32.f32 	%f503, %f502;
	fma.rm.f32 	%f504, %f503, %f251, %f250;
	add.f32 	%f505, %f504, 0fCB40007F;
	neg.f32 	%f506, %f505;
	fma.rn.f32 	%f507, %f501, 0f3FB8AA3B, %f506;
	fma.rn.f32 	%f508, %f501, 0f32A57060, %f507;
	mov.b32 	%r538, %f504;
	shl.b32 	%r539, %r538, 23;
	mov.b32 	%f509, %r539;
	ex2.approx.ftz.f32 	%f510, %f508;
	mul.f32 	%f511, %f510, %f509;
	add.f32 	%f512, %f500, %f511;
	sub.f32 	%f513, %f651, %f246;
	fma.rn.f32 	%f514, %f513, 0f3BBB989D, 0f3F000000;
	cvt.sat.f32.f32 	%f515, %f514;
	fma.rm.f32 	%f516, %f515, %f251, %f250;
	add.f32 	%f517, %f516, 0fCB40007F;
	neg.f32 	%f518, %f517;
	fma.rn.f32 	%f519, %f513, 0f3FB8AA3B, %f518;
	fma.rn.f32 	%f520, %f513, 0f32A57060, %f519;
	mov.b32 	%r540, %f516;
	shl.b32 	%r541, %r540, 23;
	mov.b32 	%f521, %r541;
	ex2.approx.ftz.f32 	%f522, %f520;
	mul.f32 	%f523, %f522, %f521;
	add.f32 	%f524, %f512, %f523;
	sub.f32 	%f525, %f653, %f246;
	fma.rn.f32 	%f526, %f525, 0f3BBB989D, 0f3F000000;
	cvt.sat.f32.f32 	%f527, %f526;
	fma.rm.f32 	%f528, %f527, %f251, %f250;
	add.f32 	%f529, %f528, 0fCB40007F;
	neg.f32 	%f530, %f529;
	fma.rn.f32 	%f531, %f525, 0f3FB8AA3B, %f530;
	fma.rn.f32 	%f532, %f525, 0f32A57060, %f531;
	mov.b32 	%r542, %f528;
	shl.b32 	%r543, %r542, 23;
	mov.b32 	%f533, %r543;
	ex2.approx.ftz.f32 	%f534, %f532;
	mul.f32 	%f535, %f534, %f533;
	add.f32 	%f536, %f524, %f535;
	sub.f32 	%f537, %f655, %f246;
	fma.rn.f32 	%f538, %f537, 0f3BBB989D, 0f3F000000;
	cvt.sat.f32.f32 	%f539, %f538;
	fma.rm.f32 	%f540, %f539, %f251, %f250;
	add.f32 	%f541, %f540, 0fCB40007F;
	neg.f32 	%f542, %f541;
	fma.rn.f32 	%f543, %f537, 0f3FB8AA3B, %f542;
	fma.rn.f32 	%f544, %f537, 0f32A57060, %f543;
	mov.b32 	%r544, %f540;
	shl.b32 	%r545, %r544, 23;
	mov.b32 	%f545, %r545;
	ex2.approx.ftz.f32 	%f546, %f544;
	mul.f32 	%f547, %f546, %f545;
	add.f32 	%f548, %f536, %f547;
	sub.f32 	%f549, %f657, %f246;
	fma.rn.f32 	%f550, %f549, 0f3BBB989D, 0f3F000000;
	cvt.sat.f32.f32 	%f551, %f550;
	fma.rm.f32 	%f552, %f551, %f251, %f250;
	add.f32 	%f553, %f552, 0fCB40007F;
	neg.f32 	%f554, %f553;
	fma.rn.f32 	%f555, %f549, 0f3FB8AA3B, %f554;
	fma.rn.f32 	%f556, %f549, 0f32A57060, %f555;
	mov.b32 	%r546, %f552;
	shl.b32 	%r547, %r546, 23;
	mov.b32 	%f557, %r547;
	ex2.approx.ftz.f32 	%f558, %f556;
	mul.f32 	%f559, %f558, %f557;
	add.f32 	%f560, %f548, %f559;
	sub.f32 	%f561, %f659, %f246;
	fma.rn.f32 	%f562, %f561, 0f3BBB989D, 0f3F000000;
	cvt.sat.f32.f32 	%f563, %f562;
	fma.rm.f32 	%f564, %f563, %f251, %f250;
	add.f32 	%f565, %f564, 0fCB40007F;
	neg.f32 	%f566, %f565;
	fma.rn.f32 	%f567, %f561, 0f3FB8AA3B, %f566;
	fma.rn.f32 	%f568, %f561, 0f32A57060, %f567;
	mov.b32 	%r548, %f564;
	shl.b32 	%r549, %r548, 23;
	mov.b32 	%f569, %r549;
	ex2.approx.ftz.f32 	%f570, %f568;
	mul.f32 	%f571, %f570, %f569;
	add.f32 	%f572, %f560, %f571;
	sub.f32 	%f573, %f661, %f246;
	fma.rn.f32 	%f574, %f573, 0f3BBB989D, 0f3F000000;
	cvt.sat.f32.f32 	%f575, %f574;
	fma.rm.f32 	%f576, %f575, %f251, %f250;
	add.f32 	%f577, %f576, 0fCB40007F;
	neg.f32 	%f578, %f577;
	fma.rn.f32 	%f579, %f573, 0f3FB8AA3B, %f578;
	fma.rn.f32 	%f580, %f573, 0f32A57060, %f579;
	mov.b32 	%r550, %f576;
	shl.b32 	%r551, %r550, 23;
	mov.b32 	%f581, %r551;
	ex2.approx.ftz.f32 	%f582, %f580;
	mul.f32 	%f583, %f582, %f581;
	add.f32 	%f584, %f572, %f583;
	sub.f32 	%f585, %f663, %f246;
	fma.rn.f32 	%f586, %f585, 0f3BBB989D, 0f3F000000;
	cvt.sat.f32.f32 	%f587, %f586;
	fma.rm.f32 	%f588, %f587, %f251, %f250;
	add.f32 	%f589, %f588, 0fCB40007F;
	neg.f32 	%f590, %f589;
	fma.rn.f32 	%f591, %f585, 0f3FB8AA3B, %f590;
	fma.rn.f32 	%f592, %f585, 0f32A57060, %f591;
	mov.b32 	%r552, %f588;
	shl.b32 	%r553, %r552, 23;
	mov.b32 	%f593, %r553;
	ex2.approx.ftz.f32 	%f594, %f592;
	mul.f32 	%f595, %f594, %f593;
	add.f32 	%f596, %f584, %f595;
	mov.b32 	%r554, %f596;
	shfl.sync.bfly.b32	%r555|%p154, %r554, 16, 31, -1;
	mov.b32 	%f597, %r555;
	add.f32 	%f598, %f596, %f597;
	mov.b32 	%r556, %f598;
	shfl.sync.bfly.b32	%r557|%p155, %r556, 8, 31, -1;
	mov.b32 	%f599, %r557;
	add.f32 	%f600, %f598, %f599;
	mov.b32 	%r558, %f600;
	shfl.sync.bfly.b32	%r559|%p156, %r558, 4, 31, -1;
	mov.b32 	%f601, %r559;
	add.f32 	%f602, %f600, %f601;
	mov.b32 	%r560, %f602;
	shfl.sync.bfly.b32	%r561|%p157, %r560, 2, 31, -1;
	mov.b32 	%f603, %r561;
	add.f32 	%f604, %f602, %f603;
	mov.b32 	%r562, %f604;
	shfl.sync.bfly.b32	%r563|%p158, %r562, 1, 31, -1;
	mov.b32 	%f605, %r563;
	add.f32 	%f606, %f604, %f605;
	div.rn.f32 	%f119, %f259, %f606;
	div.rn.f32 	%f120, %f271, %f606;
	div.rn.f32 	%f121, %f283, %f606;
	div.rn.f32 	%f122, %f295, %f606;
	div.rn.f32 	%f123, %f307, %f606;
	div.rn.f32 	%f124, %f319, %f606;
	div.rn.f32 	%f125, %f331, %f606;
	div.rn.f32 	%f126, %f343, %f606;
	div.rn.f32 	%f127, %f355, %f606;
	div.rn.f32 	%f128, %f367, %f606;
	div.rn.f32 	%f129, %f379, %f606;
	div.rn.f32 	%f130, %f391, %f606;
	div.rn.f32 	%f131, %f403, %f606;
	div.rn.f32 	%f132, %f415, %f606;
	div.rn.f32 	%f133, %f427, %f606;
	div.rn.f32 	%f134, %f439, %f606;
	div.rn.f32 	%f135, %f451, %f606;
	div.rn.f32 	%f136, %f463, %f606;
	div.rn.f32 	%f137, %f475, %f606;
	div.rn.f32 	%f138, %f487, %f606;
	div.rn.f32 	%f139, %f499, %f606;
	div.rn.f32 	%f140, %f511, %f606;
	div.rn.f32 	%f141, %f523, %f606;
	div.rn.f32 	%f142, %f535, %f606;
	div.rn.f32 	%f143, %f547, %f606;
	div.rn.f32 	%f144, %f559, %f606;
	div.rn.f32 	%f145, %f571, %f606;
	div.rn.f32 	%f146, %f583, %f606;
	div.rn.f32 	%f147, %f595, %f606;
	mad.lo.s64 	%rd250, %rd277, %rd34, %rd249;
	cvta.to.global.u64 	%rd251, %rd33;
	shl.b64 	%rd252, %rd250, 2;
	add.s64 	%rd22, %rd251, %rd252;
	@%p148 bra 	$L__BB433_64;
	st.global.f32 	[%rd22], %f119;
$L__BB433_64:
	mov.u32 	%r564, %tid.x;
	add.s32 	%r565, %r564, 32;
	cvt.u64.u32 	%rd253, %r565;
	setp.le.s64 	%p159, %rd36, %rd253;
	@%p159 bra 	$L__BB433_66;
	st.global.f32 	[%rd22+128], %f120;
$L__BB433_66:
	mov.u32 	%r566, %tid.x;
	add.s32 	%r567, %r566, 64;
	cvt.u64.u32 	%rd254, %r567;
	setp.le.s64 	%p160, %rd36, %rd254;
	@%p160 bra 	$L__BB433_68;
	st.global.f32 	[%rd22+256], %f121;
$L__BB433_68:
	mov.u32 	%r568, %tid.x;
	add.s32 	%r569, %r568, 96;
	cvt.u64.u32 	%rd255, %r569;
	setp.le.s64 	%p161, %rd36, %rd255;
	@%p161 bra 	$L__BB433_70;
	st.global.f32 	[%rd22+384], %f122;
$L__BB433_70:
	mov.u32 	%r570, %tid.x;
	add.s32 	%r571, %r570, 128;
	cvt.u64.u32 	%rd256, %r571;
	setp.le.s64 	%p162, %rd36, %rd256;
	@%p162 bra 	$L__BB433_72;
	st.global.f32 	[%rd22+512], %f123;
$L__BB433_72:
	mov.u32 	%r572, %tid.x;
	add.s32 	%r573, %r572, 160;
	cvt.u64.u32 	%rd257, %r573;
	setp.le.s64 	%p163, %rd36, %rd257;
	@%p163 bra 	$L__BB433_74;
	st.global.f32 	[%rd22+640], %f124;
$L__BB433_74:
	mov.u32 	%r574, %tid.x;
	add.s32 	%r575, %r574, 192;
	cvt.u64.u32 	%rd258, %r575;
	setp.le.s64 	%p164, %rd36, %rd258;
	@%p164 bra 	$L__BB433_76;
	st.global.f32 	[%rd22+768], %f125;
$L__BB433_76:
	mov.u32 	%r576, %tid.x;
	add.s32 	%r577, %r576, 224;
	cvt.u64.u32 	%rd259, %r577;
	setp.le.s64 	%p165, %rd36, %rd259;
	@%p165 bra 	$L__BB433_78;
	st.global.f32 	[%rd22+896], %f126;
$L__BB433_78:
	mov.u32 	%r578, %tid.x;
	add.s32 	%r579, %r578, 256;
	cvt.u64.u32 	%rd260, %r579;
	setp.le.s64 	%p166, %rd36, %rd260;
	@%p166 bra 	$L__BB433_80;
	st.global.f32 	[%rd22+1024], %f127;
$L__BB433_80:
	mov.u32 	%r580, %tid.x;
	add.s32 	%r581, %r580, 288;
	cvt.u64.u32 	%rd261, %r581;
	setp.le.s64 	%p167, %rd36, %rd261;
	@%p167 bra 	$L__BB433_82;
	st.global.f32 	[%rd22+1152], %f128;
$L__BB433_82:
	mov.u32 	%r582, %tid.x;
	add.s32 	%r583, %r582, 320;
	cvt.u64.u32 	%rd262, %r583;
	setp.le.s64 	%p168, %rd36, %rd262;
	@%p168 bra 	$L__BB433_84;
	st.global.f32 	[%rd22+1280], %f129;
$L__BB433_84:
	mov.u32 	%r584, %tid.x;
	add.s32 	%r585, %r584, 352;
	cvt.u64.u32 	%rd263, %r585;
	setp.le.s64 	%p169, %rd36, %rd263;
	@%p169 bra 	$L__BB433_86;
	st.global.f32 	[%rd22+1408], %f130;
$L__BB433_86:
	mov.u32 	%r586, %tid.x;
	add.s32 	%r587, %r586, 384;
	cvt.u64.u32 	%rd264, %r587;
	setp.le.s64 	%p170, %rd36, %rd264;
	@%p170 bra 	$L__BB433_88;
	st.global.f32 	[%rd22+1536], %f131;
$L__BB433_88:
	setp.le.s64 	%p171, %rd36, %rd6;
	@%p171 bra 	$L__BB433_90;
	st.global.f32 	[%rd22+1664], %f132;
$L__BB433_90:
	setp.le.s64 	%p172, %rd36, %rd7;
	@%p172 bra 	$L__BB433_92;
	st.global.f32 	[%rd22+1792], %f133;
$L__BB433_92:
	setp.le.s64 	%p173, %rd36, %rd8;
	@%p173 bra 	$L__BB433_94;
	st.global.f32 	[%rd22+1920], %f134;
$L__BB433_94:
	setp.le.s64 	%p174, %rd36, %rd9;
	@%p174 bra 	$L__BB433_96;
	st.global.f32 	[%rd22+2048], %f135;
$L__BB433_96:
	setp.le.s64 	%p175, %rd36, %rd10;
	@%p175 bra 	$L__BB433_98;
	st.global.f32 	[%rd22+2176], %f136;
$L__BB433_98:
	setp.le.s64 	%p176, %rd36, %rd11;
	@%p176 bra 	$L__BB433_100;
	st.global.f32 	[%rd22+2304], %f137;
$L__BB433_100:
	setp.le.s64 	%p177, %rd36, %rd12;
	@%p177 bra 	$L__BB433_102;
	st.global.f32 	[%rd22+2432], %f138;
$L__BB433_102:
	add.s32 	%r589, %r586, 640;
	cvt.u64.u32 	%rd265, %r589;
	setp.le.s64 	%p178, %rd36, %rd265;
	@%p178 bra 	$L__BB433_104;
	st.global.f32 	[%rd22+2560], %f139;
$L__BB433_104:
	add.s32 	%r591, %r586, 672;
	cvt.u64.u32 	%rd266, %r591;
	setp.le.s64 	%p179, %rd36, %rd266;
	@%p179 bra 	$L__BB433_106;
	st.global.f32 	[%rd22+2688], %f140;
$L__BB433_106:
	add.s32 	%r593, %r586, 704;
	cvt.u64.u32 	%rd267, %r593;
	setp.le.s64 	%p180, %rd36, %rd267;
	@%p180 bra 	$L__BB433_108;
	st.global.f32 	[%rd22+2816], %f141;
$L__BB433_108:
	add.s32 	%r595, %r586, 736;
	cvt.u64.u32 	%rd268, %r595;
	setp.le.s64 	%p181, %rd36, %rd268;
	@%p181 bra 	$L__BB433_110;
	st.global.f32 	[%rd22+2944], %f142;
$L__BB433_110:
	add.s32 	%r597, %r586, 768;
	cvt.u64.u32 	%rd269, %r597;
	setp.le.s64 	%p182, %rd36, %rd269;
	@%p182 bra 	$L__BB433_112;
	st.global.f32 	[%rd22+3072], %f143;
$L__BB433_112:
	add.s32 	%r599, %r586, 800;
	cvt.u64.u32 	%rd270, %r599;
	setp.le.s64 	%p183, %rd36, %rd270;
	@%p183 bra 	$L__BB433_114;
	st.global.f32 	[%rd22+3200], %f144;
$L__BB433_114:
	add.s32 	%r601, %r586, 832;
	cvt.u64.u32 	%rd271, %r601;
	setp.le.s64 	%p184, %rd36, %rd271;
	@%p184 bra 	$L__BB433_116;
	st.global.f32 	[%rd22+3328], %f145;
$L__BB433_116:
	add.s32 	%r603, %r586, 864;
	cvt.u64.u32 	%rd272, %r603;
	setp.le.s64 	%p185, %rd36, %rd272;
	@%p185 bra 	$L__BB433_118;
	st.global.f32 	[%rd22+3456], %f146;
$L__BB433_118:
	add.s32 	%r605, %r586, 896;
	cvt.u64.u32 	%rd273, %r605;
	setp.le.s64 	%p186, %rd36, %rd273;
	@%p186 bra 	$L__BB433_120;
	st.global.f32 	[%rd22+3584], %f147;
$L__BB433_120:
	ld.param.u64 	%rd276, [_Z15SoftmaxWarpImplI22BroadcastScaleMaskLoadIffbLm3EiE11DirectStoreIffEfLi1ELi29ELi32ELi1ELb1EL9Algorithm0EEvT_T0_ll_param_2];
	mov.u32 	%r606, %nctaid.x;
	mov.u32 	%r607, %ntid.y;
	mul.lo.s32 	%r608, %r606, %r607;
	cvt.s64.s32 	%rd274, %r608;
	add.s64 	%rd277, %rd277, %rd274;
	setp.lt.s64 	%p187, %rd277, %rd276;
	@%p187 bra 	$L__BB433_4;
$L__BB433_121:
	ret;

}
	// .globl	_Z15SoftmaxWarpImplI22BroadcastScaleMaskLoadIffbLm3EiE11DirectStoreIffEfLi1ELi30ELi32ELi1ELb0EL9Algorithm0EEvT_T0_ll
.visible .entry _Z15SoftmaxWarpImplI22BroadcastScaleMaskLoadIffbLm3EiE11DirectStoreIffEfLi1ELi30ELi32ELi1ELb0EL9Algorithm0EEvT_T0_ll(
	.param .align 8 .b8 _Z15SoftmaxWarpImplI22BroadcastScaleMaskLoadIffbLm3EiE11DirectStoreIffEfLi1ELi30ELi32ELi1ELb0EL9Algorithm0EEvT_T0_ll_param_0[112],
	.param .align 8 .b8 _Z15SoftmaxWarpImplI22BroadcastScaleMaskLoadIffbLm3EiE11DirectStoreIffEfLi1ELi30ELi32ELi1ELb0EL9Algorithm0EEvT_T0_ll_param_1[16],
	.param .u64 _Z15SoftmaxWarpImplI22BroadcastScaleMaskLoadIffbLm3EiE11DirectStoreIffEfLi1ELi30ELi32ELi1ELb0EL9Algorithm0EEvT_T0_ll_param_2,
	.param .u64 _Z15SoftmaxWarpImplI22BroadcastScaleMaskLoadIffbLm3EiE11DirectStoreIffEfLi1ELi30ELi32ELi1ELb0EL9Algorithm0EEvT_T0_ll_param_3
)
{
	.reg .pred 	%p<47>;
	.reg .b16 	%rs<39>;
	.reg .b32 	%r<499>;
	.reg .b32 	%f<537>;
	.reg .b64 	%rd<215>;

	ld.param.v2.f32 	{%f3, %f4}, [_Z15SoftmaxWarpImplI22BroadcastScaleMaskLoadIffbLm3EiE11DirectStoreIffEfLi1ELi30ELi32ELi1ELb0EL9Algorithm0EEvT_T0_ll_param_0+104];
	ld.param.u64 	%rd22, [_Z15SoftmaxWarpImplI22BroadcastScaleMaskLoadIffbLm3EiE11DirectStoreIffEfLi1ELi30ELi32ELi1ELb0EL9Algorithm0EEvT_T0_ll_param_0+96];
	ld.param.u32 	%r12, [_Z15SoftmaxWarpImplI22BroadcastScaleMaskLoadIffbLm3EiE11DirectStoreIffEfLi1ELi30ELi32ELi1ELb0EL9Algorithm0EEvT_T0_ll_param_0+80];
	ld.param.v2.u32 	{%r10, %r11}, [_Z15SoftmaxWarpImplI22BroadcastScaleMaskLoadIffbLm3EiE11DirectStoreIffEfLi1ELi30ELi32ELi1ELb0EL9Algorithm0EEvT_T0_ll_param_0+72];
	ld.param.v2.u32 	{%r7, %r8}, [_Z15SoftmaxWarpImplI22BroadcastScaleMaskLoadIffbLm3EiE11DirectStoreIffEfLi1ELi30ELi32ELi1ELb0EL9Algorithm0EEvT_T0_ll_param_0+48];
	ld.param.u64 	%rd18, [_Z15SoftmaxWarpImplI22BroadcastScaleMaskLoadIffbLm3EiE11DirectStoreIffEfLi1ELi30ELi32ELi1ELb0EL9Algorithm0EEvT_T0_ll_param_0+32];
	ld.param.u64 	%rd17, [_Z15SoftmaxWarpImplI22BroadcastScaleMaskLoadIffbLm3EiE11DirectStoreIffEfLi1ELi30ELi32ELi1ELb0EL9Algorithm0EEvT_T0_ll_param_0+24];
	ld.param.u64 	%rd16, [_Z15SoftmaxWarpImplI22BroadcastScaleMaskLoadIffbLm3EiE11DirectStoreIffEfLi1ELi30ELi32ELi1ELb0EL9Algorithm0EEvT_T0_ll_param_0+16];
	ld.param.u64 	%rd15, [_Z15SoftmaxWarpImplI22BroadcastScaleMaskLoadIffbLm3EiE11DirectStoreIffEfLi1ELi30ELi32ELi1ELb0EL9Algorithm0EEvT_T0_ll_param_0+8];
	ld.param.u64 	%rd14, [_Z15SoftmaxWarpImplI22BroadcastScaleMaskLoadIffbLm3EiE11DirectStoreIffEfLi1ELi30ELi32ELi1ELb0EL9Algorithm0EEvT_T0_ll_param_0];
	ld.param.u64 	%rd4, [_Z15SoftmaxWarpImplI22BroadcastScaleMaskLoadIffbLm3EiE11DirectStoreIffEfLi1ELi30ELi32ELi1ELb0EL9Algorithm0EEvT_T0_ll_param_1];
	ld.param.u64 	%rd5, [_Z15SoftmaxWarpImplI22BroadcastScaleMaskLoadIffbLm3EiE11DirectStoreIffEfLi1ELi30ELi32ELi1ELb0EL9Algorithm0EEvT_T0_ll_param_1+8];
	ld.param.u64 	%rd23, [_Z15SoftmaxWarpImplI22BroadcastScaleMaskLoadIffbLm3EiE11DirectStoreIffEfLi1ELi30ELi32ELi1ELb0EL9Algorithm0EEvT_T0_ll_param_2];
	ld.param.u64 	%rd24, [_Z15SoftmaxWarpImplI22BroadcastScaleMaskLoadIffbLm3EiE11DirectStoreIffEfLi1ELi30ELi32ELi1ELb0EL9Algorithm0EEvT_T0_ll_param_3];
	setp.lt.s64 	%p1, %rd24, 961;
	@%p1 bra 	$L__BB434_2;
	mov.u64 	%rd25, $str;
	cvta.global.u64 	%rd26, %rd25;
	mov.u64 	%rd27, $str$1;
	cvta.global.u64 	%rd28, %rd27;
	mov.u64 	%rd29, __unnamed_425;
	cvta.global.u64 	%rd30, %rd29;
	{ // callseq 424, 0
	.param .b64 param0;
	st.param.b64 	[param0], %rd26;
	.param .b64 param1;
	st.param.b64 	[param1], %rd28;
	.param .b32 param2;
	st.param.b32 	[param2], 254;
	.param .b64 param3;
	st.param.b64 	[param3], %rd30;
	.param .b64 param4;
	st.param.b64 	[param4], 1;
	call.uni 
	__assertfail, 
	(
	param0, 
	param1, 
	param2, 
	param3, 
	param4
	);
	} // callseq 424
$L__BB434_2:
	mov.u32 	%r23, %ctaid.x;
	mov.u32 	%r24, %ntid.y;
	mov.u32 	%r25, %tid.y;
	mad.lo.s32 	%r26, %r23, %r24, %r25;
	mov.u32 	%r27, %nctaid.x;
	mul.lo.s32 	%r6, %r27, %r24;
	cvt.s64.s32 	%rd214, %r26;
	setp.le.s64 	%p2, %rd23, %rd214;
	@%p2 bra 	$L__BB434_5;
	cvta.to.global.u64 	%rd7, %rd14;
	cvta.to.global.u64 	%rd8, %rd15;
	mov.u32 	%r28, %tid.x;
	cvt.u64.u32 	%rd9, %r28;
	cvta.to.global.u64 	%rd10, %rd4;
	cvt.s64.s32 	%rd11, %r6;
$L__BB434_4:
	setp.eq.s64 	%p3, %rd18, 1;
	setp.eq.s64 	%p4, %rd17, 1;
	setp.eq.s64 	%p5, %rd16, 1;
	mad.lo.s64 	%rd31, %rd22, %rd214, %rd9;
	cvt.u32.u64 	%r29, %rd31;
	div.s32 	%r30, %r29, %r7;
	mul.lo.s32 	%r31, %r30, %r7;
	sub.s32 	%r32, %r29, %r31;
	div.s32 	%r33, %r32, %r8;
	mul.lo.s32 	%r34, %r33, %r8;
	sub.s32 	%r35, %r32, %r34;
	selp.b32 	%r36, 0, %r30, %p5;
	selp.b32 	%r37, 0, %r33, %p4;
	selp.b32 	%r38, 0, %r35, %p3;
	mul.lo.s32 	%r39, %r10, %r36;
	mad.lo.s32 	%r40, %r11, %r37, %r39;
	mad.lo.s32 	%r41, %r12, %r38, %r40;
	shl.b64 	%rd32, %rd31, 32;
	shr.s64 	%rd33, %rd32, 30;
	add.s64 	%rd34, %rd7, %rd33;
	ld.global.f32 	%f5, [%rd34];
	cvt.s64.s32 	%rd35, %r41;
	add.s64 	%rd36, %rd8, %rd35;
	ld.global.u8 	%rs9, [%rd36];
	setp.eq.s16 	%p6, %rs9, 0;
	mul.f32 	%f6, %f5, %f4;
	selp.f32 	%f7, %f3, %f6, %p6;
	max.f32 	%f8, %f7, 0fFF800000;
	add.s64 	%rd37, %rd31, 32;
	cvt.u32.u64 	%r42, %rd37;
	div.s32 	%r43, %r42, %r7;
	mul.lo.s32 	%r44, %r43, %r7;
	sub.s32 	%r45, %r42, %r44;
	div.s32 	%r46, %r45, %r8;
	mul.lo.s32 	%r47, %r46, %r8;
	sub.s32 	%r48, %r45, %r47;
	selp.b32 	%r49, 0, %r43, %p5;
	selp.b32 	%r50, 0, %r46, %p4;
	selp.b32 	%r51, 0, %r48, %p3;
	mul.lo.s32 	%r52, %r10, %r49;
	mad.lo.s32 	%r53, %r11, %r50, %r52;
	mad.lo.s32 	%r54, %r12, %r51, %r53;
	shl.b64 	%rd38, %rd37, 32;
	shr.s64 	%rd39, %rd38, 30;
	add.s64 	%rd40, %rd7, %rd39;
	ld.global.f32 	%f9, [%rd40];
	cvt.s64.s32 	%rd41, %r54;
	add.s64 	%rd42, %rd8, %rd41;
	ld.global.u8 	%rs10, [%rd42];
	setp.eq.s16 	%p7, %rs10, 0;
	mul.f32 	%f10, %f9, %f4;
	selp.f32 	%f11, %f3, %f10, %p7;
	max.f32 	%f12, %f8, %f11;
	add.s64 	%rd43, %rd31, 64;
	cvt.u32.u64 	%r55, %rd43;
	div.s32 	%r56, %r55, %r7;
	mul.lo.s32 	%r57, %r56, %r7;
	sub.s32 	%r58, %r55, %r57;
	div.s32 	%r59, %r58, %r8;
	mul.lo.s32 	%r60, %r59, %r8;
	sub.s32 	%r61, %r58, %r60;
	selp.b32 	%r62, 0, %r56, %p5;
	selp.b32 	%r63, 0, %r59, %p4;
	selp.b32 	%r64, 0, %r61, %p3;
	mul.lo.s32 	%r65, %r10, %r62;
	mad.lo.s32 	%r66, %r11, %r63, %r65;
	mad.lo.s32 	%r67, %r12, %r64, %r66;
	shl.b64 	%rd44, %rd43, 32;
	shr.s64 	%rd45, %rd44, 30;
	add.s64 	%rd46, %rd7, %rd45;
	ld.global.f32 	%f13, [%rd46];
	cvt.s64.s32 	%rd47, %r67;
	add.s64 	%rd48, %rd8, %rd47;
	ld.global.u8 	%rs11, [%rd48];
	setp.eq.s16 	%p8, %rs11, 0;
	mul.f32 	%f14, %f13, %f4;
	selp.f32 	%f15, %f3, %f14, %p8;
	max.f32 	%f16, %f12, %f15;
	add.s64 	%rd49, %rd31, 96;
	cvt.u32.u64 	%r68, %rd49;
	div.s32 	%r69, %r68, %r7;
	mul.lo.s32 	%r70, %r69, %r7;
	sub.s32 	%r71, %r68, %r70;
	div.s32 	%r72, %r71, %r8;
	mul.lo.s32 	%r73, %r72, %r8;
	sub.s32 	%r74, %r71, %r73;
	selp.b32 	%r75, 0, %r69, %p5;
	selp.b32 	%r76, 0, %r72, %p4;
	selp.b32 	%r77, 0, %r74, %p3;
	mul.lo.s32 	%r78, %r10, %r75;
	mad.lo.s32 	%r79, %r11, %r76, %r78;
	mad.lo.s32 	%r80, %r12, %r77, %r79;
	shl.b64 	%rd50, %rd49, 32;
	shr.s64 	%rd51, %rd50, 30;
	add.s64 	%rd52, %rd7, %rd51;
	ld.global.f32 	%f17, [%rd52];
	cvt.s64.s32 	%rd53, %r80;
	add.s64 	%rd54, %rd8, %rd53;
	ld.global.u8 	%rs12, [%rd54];
	setp.eq.s16 	%p9, %rs12, 0;
	mul.f32 	%f18, %f17, %f4;
	selp.f32 	%f19, %f3, %f18, %p9;
	max.f32 	%f20, %f16, %f19;
	add.s64 	%rd55, %rd31, 128;
	cvt.u32.u64 	%r81, %rd55;
	div.s32 	%r82, %r81, %r7;
	mul.lo.s32 	%r83, %r82, %r7;
	sub.s32 	%r84, %r81, %r83;
	div.s32 	%r85, %r84, %r8;
	mul.lo.s32 	%r86, %r85, %r8;
	sub.s32 	%r87, %r84, %r86;
	selp.b32 	%r88, 0, %r82, %p5;
	selp.b32 	%r89, 0, %r85, %p4;
	selp.b32 	%r90, 0, %r87, %p3;
	mul.lo.s32 	%r91, %r10, %r88;
	mad.lo.s32 	%r92, %r11, %r89, %r91;
	mad.lo.s32 	%r93, %r12, %r90, %r92;
	shl.b64 	%rd56, %rd55, 32;
	shr.s64 	%rd57, %rd56, 30;
	add.s64 	%rd58, %rd7, %rd57;
	ld.global.f32 	%f21, [%rd58];
	cvt.s64.s32 	%rd59, %r93;
	add.s64 	%rd60, %rd8, %rd59;
	ld.global.u8 	%rs13, [%rd60];
	setp.eq.s16 	%p10, %rs13, 0;
	mul.f32 	%f22, %f21, %f4;
	selp.f32 	%f23, %f3, %f22, %p10;
	max.f32 	%f24, %f20, %f23;
	add.s64 	%rd61, %rd31, 160;
	cvt.u32.u64 	%r94, %rd61;
	div.s32 	%r95, %r94, %r7;
	mul.lo.s32 	%r96, %r95, %r7;
	sub.s32 	%r97, %r94, %r96;
	div.s32 	%r98, %r97, %r8;
	mul.lo.s32 	%r99, %r98, %r8;
	sub.s32 	%r100, %r97, %r99;
	selp.b32 	%r101, 0, %r95, %p5;
	selp.b32 	%r102, 0, %r98, %p4;
	selp.b32 	%r103, 0, %r100, %p3;
	mul.lo.s32 	%r104, %r10, %r101;
	mad.lo.s32 	%r105, %r11, %r102, %r104;
	mad.lo.s32 	%r106, %r12, %r103, %r105;
	shl.b64 	%rd62, %rd61, 32;
	shr.s64 	%rd63, %rd62, 30;
	add.s64 	%rd64, %rd7, %rd63;
	ld.global.f32 	%f25, [%rd64];
	cvt.s64.s32 	%rd65, %r106;
	add.s64 	%rd66, %rd8, %rd65;
	ld.global.u8 	%rs14, [%rd66];
	setp.eq.s16 	%p11, %rs14, 0;
	mul.f32 	%f26, %f25, %f4;
	selp.f32 	%f27, %f3, %f26, %p11;
	max.f32 	%f28, %f24, %f27;
	add.s64 	%rd67, %rd31, 192;
	cvt.u32.u64 	%r107, %rd67;
	div.s32 	%r108, %r107, %r7;
	mul.lo.s32 	%r109, %r108, %r7;
	sub.s32 	%r110, %r107, %r109;
	div.s32 	%r111, %r110, %r8;
	mul.lo.s32 	%r112, %r111, %r8;
	sub.s32 	%r113, %r110, %r112;
	selp.b32 	%r114, 0, %r108, %p5;
	selp.b32 	%r115, 0, %r111, %p4;
	selp.b32 	%r116, 0, %r113, %p3;
	mul.lo.s32 	%r117, %r10, %r114;
	mad.lo.s32 	%r118, %r11, %r115, %r117;
	mad.lo.s32 	%r119, %r12, %r116, %r118;
	shl.b64 	%rd68, %rd67, 32;
	shr.s64 	%rd69, %rd68, 30;
	add.s64 	%rd70, %rd7, %rd69;
	ld.global.f32 	%f29, [%rd70];
	cvt.s64.s32 	%rd71, %r119;
	add.s64 	%rd72, %rd8, %rd71;
	ld.global.u8 	%rs15, [%rd72];
	setp.eq.s16 	%p12, %rs15, 0;
	mul.f32 	%f30, %f29, %f4;
	selp.f32 	%f31, %f3, %f30, %p12;
	max.f32 	%f32, %f28, %f31;
	add.s64 	%rd73, %rd31, 224;
	cvt.u32.u64 	%r120, %rd73;
	div.s32 	%r121, %r120, %r7;
	mul.lo.s32 	%r122, %r121, %r7;
	sub.s32 	%r123, %r120, %r122;
	div.s32 	%r124, %r123, %r8;
	mul.lo.s32 	%r125, %r124, %r8;
	sub.s32 	%r126, %r123, %r125;
	selp.b32 	%r127, 0, %r121, %p5;
	selp.b32 	%r128, 0, %r124, %p4;
	selp.b32 	%r129, 0, %r126, %p3;
	mul.lo.s32 	%r130, %r10, %r127;
	mad.lo.s32 	%r131, %r11, %r128, %r130;
	mad.lo.s32 	%r132, %r12, %r129, %r131;
	shl.b64 	%rd74, %rd73, 32;
	shr.s64 	%rd75, %rd74, 30;
	add.s64 	%rd76, %rd7, %rd75;
	ld.global.f32 	%f33, [%rd76];
	cvt.s64.s32 	%rd77, %r132;
	add.s64 	%rd78, %rd8, %rd77;
	ld.global.u8 	%rs16, [%rd78];
	setp.eq.s16 	%p13, %rs16, 0;
	mul.f32 	%f34, %f33, %f4;
	selp.f32 	%f35, %f3, %f34, %p13;
	max.f32 	%f36, %f32, %f35;
	add.s64 	%rd79, %rd31, 256;
	cvt.u32.u64 	%r133, %rd79;
	div.s32 	%r134, %r133, %r7;
	mul.lo.s32 	%r135, %r134, %r7;
	sub.s32 	%r136, %r133, %r135;
	div.s32 	%r137, %r136, %r8;
	mul.lo.s32 	%r138, %r137, %r8;
	sub.s32 	%r139, %r136, %r138;
	selp.b32 	%r140, 0, %r134, %p5;
	selp.b32 	%r141, 0, %r137, %p4;
	selp.b32 	%r142, 0, %r139, %p3;
	mul.lo.s32 	%r143, %r10, %r140;
	mad.lo.s32 	%r144, %r11, %r141, %r143;
	mad.lo.s32 	%r145, %r12, %r142, %r144;
	shl.b64 	%rd80, %rd79, 32;
	shr.s64 	%rd81, %rd80, 30;
	add.s64 	%rd82, %rd7, %rd81;
	ld.global.f32 	%f37, [%rd82];
	cvt.s64.s32 	%rd83, %r145;
	add.s64 	%rd84, %rd8, %rd83;
	ld.global.u8 	%rs17, [%rd84];
	setp.eq.s16 	%p14, %rs17, 0;
	mul.f32 	%f38, %f37, %f4;
	selp.f32 	%f39, %f3, %f38, %p14;
	max.f32 	%f40, %f36, %f39;
	add.s64 	%rd85, %rd31, 288;
	cvt.u32.u64 	%r146, %rd85;
	div.s32 	%r147, %r146, %r7;
	mul.lo.s32 	%r148, %r147, %r7;
	sub.s32 	%r149, %r146, %r148;
	div.s32 	%r150, %r149, %r8;
	mul.lo.s32 	%r151, %r150, %r8;
	sub.s32 	%r152, %r149, %r151;
	selp.b32 	%r153, 0, %r147, %p5;
	selp.b32 	%r154, 0, %r150, %p4;
	selp.b32 	%r155, 0, %r152, %p3;
	mul.lo.s32 	%r156, %r10, %r153;
	mad.lo.s32 	%r157, %r11, %r154, %r156;
	mad.lo.s32 	%r158, %r12, %r155, %r157;
	shl.b64 	%rd86, %rd85, 32;
	shr.s64 	%rd87, %rd86, 30;
	add.s64 	%rd88, %rd7, %rd87;
	ld.global.f32 	%f41, [%rd88];
	cvt.s64.s32 	%rd89, %r158;
	add.s64 	%rd90, %rd8, %rd89;
	ld.global.u8 	%rs18, [%rd90];
	setp.eq.s16 	%p15, %rs18, 0;
	mul.f32 	%f42, %f41, %f4;
	selp.f32 	%f43, %f3, %f42, %p15;
	max.f32 	%f44, %f40, %f43;
	add.s64 	%rd91, %rd31, 320;
	cvt.u32.u64 	%r159, %rd91;
	div.s32 	%r160, %r159, %r7;
	mul.lo.s32 	%r161, %r160, %r7;
	sub.s32 	%r162, %r159, %r161;
	div.s32 	%r163, %r162, %r8;
	mul.lo.s32 	%r164, %r163, %r8;
	sub.s32 	%r165, %r162, %r164;
	selp.b32 	%r166, 0, %r160, %p5;
	selp.b32 	%r167, 0, %r163, %p4;
	selp.b32 	%r168, 0, %r165, %p3;
	mul.lo.s32 	%r169, %r10, %r166;
	mad.lo.s32 	%r170, %r11, %r167, %r169;
	mad.lo.s32 	%r171, %r12, %r168, %r170;
	shl.b64 	%rd92, %rd91, 32;
	shr.s64 	%rd93, %rd92, 30;
	add.s64 	%rd94, %rd7, %rd93;
	ld.global.f32 	%f45, [%rd94];
	cvt.s64.s32 	%rd95, %r171;
	add.s64 	%rd96, %rd8, %rd95;
	ld.global.u8 	%rs19, [%rd96];
	setp.eq.s16 	%p16, %rs19, 0;
	mul.f32 	%f46, %f45, %f4;
	selp.f32 	%f47, %f3, %f46, %p16;
	max.f32 	%f48, %f44, %f47;
	add.s64 	%rd97, %rd31, 352;
	cvt.u32.u64 	%r172, %rd97;
	div.s32 	%r173, %r172, %r7;
	mul.lo.s32 	%r174, %r173, %r7;
	sub.s32 	%r175, %r172, %r174;
	div.s32 	%r176, %r175, %r8;
	mul.lo.s32 	%r177, %r176, %r8;
	sub.s32 	%r178, %r175, %r177;
	selp.b32 	%r179, 0, %r173, %p5;
	selp.b32 	%r180, 0, %r176, %p4;
	selp.b32 	%r181, 0, %r178, %p3;
	mul.lo.s32 	%r182, %r10, %r179;
	mad.lo.s32 	%r183, %r11, %r180, %r182;
	mad.lo.s32 	%r184, %r12, %r181, %r183;
	shl.b64 	%rd98, %rd97, 32;
	shr.s64 	%rd99, %rd98, 30;
	add.s64 	%rd100, %rd7, %rd99;
	ld.global.f32 	%f49, [%rd100];
	cvt.s64.s32 	%rd101, %r184;
	add.s64 	%rd102, %rd8, %rd101;
	ld.global.u8 	%rs20, [%rd102];
	setp.eq.s16 	%p17, %rs20, 0;
	mul.f32 	%f50, %f49, %f4;
	selp.f32 	%f51, %f3, %f50, %p17;
	max.f32 	%f52, %f48, %f51;
	add.s64 	%rd103, %rd31, 384;
	cvt.u32.u64 	%r185, %rd103;
	div.s32 	%r186, %r185, %r7;
	mul.lo.s32 	%r187, %r186, %r7;
	sub.s32 	%r188, %r185, %r187;
	div.s32 	%r189, %r188, %r8;
	mul.lo.s32 	%r190, %r189, %r8;
	sub.s32 	%r191, %r188, %r190;
	selp.b32 	%r192, 0, %r186, %p5;
	selp.b32 	%r193, 0, %r189, %p4;
	selp.b32 	%r194, 0, %r191, %p3;
	mul.lo.s32 	%r195, %r10, %r192;
	mad.lo.s32 	%r196, %r11, %r193, %r195;
	mad.lo.s32 	%r197, %r12, %r194, %r196;
	shl.b64 	%rd104, %rd103, 32;
	shr.s64 	%rd105, %rd104, 30;
	add.s64 	%rd106, %rd7, %rd105;
	ld.global.f32 	%f53, [%rd106];
	cvt.s64.s32 	%rd107, %r197;
	add.s64 	%rd108, %rd8, %rd107;
	ld.global.u8 	%rs21, [%rd108];
	setp.eq.s16 	%p18, %rs21, 0;
	mul.f32 	%f54, %f53, %f4;
	selp.f32 	%f55, %f3, %f54, %p18;
	max.f32 	%f56, %f52, %f55;
	add.s64 	%rd109, %rd31, 416;
	cvt.u32.u64 	%r198, %rd109;
	div.s32 	%r199, %r198, %r7;
	mul.lo.s32 	%r200, %r199, %r7;
	sub.s32 	%r201, %r198, %r200;
	div.s32 	%r202, %r201, %r8;
	mul.lo.s32 	%r203, %r202, %r8;
	sub.s32 	%r204, %r201, %r203;
	selp.b32 	%r205, 0, %r199, %p5;
	selp.b32 	%r206, 0, %r202, %p4;
	selp.b32 	%r207, 0, %r204, %p3;
	mul.lo.s32 	%r208, %r10, %r205;
	mad.lo.s32 	%r209, %r11, %r206, %r208;
	mad.lo.s32 	%r210, %r12, %r207, %r209;
	shl.b64 	%rd110, %rd109, 32;
	shr.s64 	%rd111, %rd110, 30;
	add.s64 	%rd112, %rd7, %rd111;
	ld.global.f32 	%f57, [%rd112];
	cvt.s64.s32 	%rd113, %r210;
	add.s64 	%rd114, %rd8, %rd113;
	ld.global.u8 	%rs22, [%rd114];
	setp.eq.s16 	%p19, %rs22, 0;
	mul.f32 	%f58, %f57, %f4;
	selp.f32 	%f59, %f3, %f58, %p19;
	max.f32 	%f60, %f56, %f59;
	add.s64 	%rd115, %rd31, 448;
	cvt.u32.u64 	%r211, %rd115;
	div.s32 	%r212, %r211, %r7;
	mul.lo.s32 	%r213, %r212, %r7;
	sub.s32 	%r214, %r211, %r213;
	div.s32 	%r215, %r214, %r8;
	mul.lo.s32 	%r216, %r215, %r8;
	sub.s32 	%r217, %r214, %r216;
	selp.b32 	%r218, 0, %r212, %p5;
	selp.b32 	%r219, 0, %r215, %p4;
	selp.b32 	%r220, 0, %r217, %p3;
	mul.lo.s32 	%r221, %r10, %r218;
	mad.lo.s32 	%r222, %r11, %r219, %r221;
	mad.lo.s32 	%r223, %r12, %r220, %r222;
	shl.b64 	%rd116, %rd115, 32;
	shr.s64 	%rd117, %rd116, 30;
	add.s64 	%rd118, %rd7, %rd117;
	ld.global.f32 	%f61, [%rd118];
	cvt.s64.s32 	%rd119, %r223;
	add.s64 	%rd120, %rd8, %rd119;
	ld.global.u8 	%rs23, [%rd120];
	setp.eq.s16 	%p20, %rs23, 0;
	mul.f32 	%f62, %f61, %f4;
	selp.f32 	%f63, %f3, %f62, %p20;
	max.f32 	%f64, %f60, %f63;
	add.s64 	%rd121, %rd31, 480;
	cvt.u32.u64 	%r224, %rd121;
	div.s32 	%r225, %r224, %r7;
	mul.lo.s32 	%r226, %r225, %r7;
	sub.s32 	%r227, %r224, %r226;
	div.s32 	%r228, %r227, %r8;
	mul.lo.s32 	%r229, %r228, %r8;
	sub.s32 	%r230, %r227, %r229;
	selp.b32 	%r231, 0, %r225, %p5;
	selp.b32 	%r232, 0, %r228, %p4;
	selp.b32 	%r233, 0, %r230, %p3;
	mul.lo.s32 	%r234, %r10, %r231;
	mad.lo.s32 	%r235, %r11, %r232, %r234;
	mad.lo.s32 	%r236, %r12, %r233, %r235;
	shl.b64 	%rd122, %rd121, 32;
	shr.s64 	%rd123, %rd122, 30;
	add.s64 	%rd124, %rd7, %rd123;
	ld.global.f32 	%f65, [%rd124];
	cvt.s64.s32 	%rd125, %r236;
	add.s64 	%rd126, %rd8, %rd125;
	ld.global.u8 	%rs24, [%rd126];
	setp.eq.s16 	%p21, %rs24, 0;
	mul.f32 	%f66, %f65, %f4;
	selp.f32 	%f67, %f3, %f66, %p21;
	max.f32 	%f68, %f64, %f67;
	add.s64 	%rd127, %rd31, 512;
	cvt.u32.u64 	%r237, %rd127;
	div.s32 	%r238, %r237, %r7;
	mul.lo.s32 	%r239, %r238, %r7;
	sub.s32 	%r240, %r237, %r239;
	div.s32 	%r241, %r240, %r8;
	mul.lo.s32 	%r242, %r241, %r8;
	sub.s32 	%r243, %r240, %r242;
	selp.b32 	%r244, 0, %r238, %p5;
	selp.b32 	%r245, 0, %r241, %p4;
	selp.b32 	%r246, 0, %r243, %p3;
	mul.lo.s32 	%r247, %r10, %r244;
	mad.lo.s32 	%r248, %r11, %r245, %r247;
	mad.lo.s32 	%r249, %r12, %r246, %r248;
	shl.b64 	%rd128, %rd127, 32;
	shr.s64 	%rd129, %rd128, 30;
	add.s64 	%rd130, %rd7, %rd129;
	ld.global.f32 	%f69, [%rd130];
	cvt.s64.s32 	%rd131, %r249;
	add.s64 	%rd132, %rd8, %rd131;
	ld.global.u8 	%rs25, [%rd132];
	setp.eq.s16 	%p22, %rs25, 0;
	mul.f32 	%f70, %f69, %f4;
	selp.f32 	%f71, %f3, %f70, %p22;
	max.f32 	%f72, %f68, %f71;
	add.s64 	%rd133, %rd31, 544;
	cvt.u32.u64 	%r250, %rd133;
	div.s32 	%r251, %r250, %r7;
	mul.lo.s32 	%r252, %r251, %r7;
	sub.s32 	%r253, %r250, %r252;
	div.s32 	%r254, %r253, %r8;
	mul.lo.s32 	%r255, %r254, %r8;
	sub.s32 	%r256, %r253, %r255;
	selp.b32 	%r257, 0, %r251, %p5;
	selp.b32 	%r258, 0, %r254, %p4;
	selp.b32 	%r259, 0, %r256, %p3;
	mul.lo.s32 	%r260, %r10, %r257;
	mad.lo.s32 	%r261, %r11, %r258, %r260;
	mad.lo.s32 	%r262, %r12, %r259, %r261;
	shl.b64 	%rd134, %rd133, 32;
	shr.s64 	%rd135, %rd134, 30;
	add.s64 	%rd136, %rd7, %rd135;
	ld.global.f32 	%f73, [%rd136];
	cvt.s64.s32 	%rd137, %r262;
	add.s64 	%rd138, %rd8, %rd137;
	ld.global.u8 	%rs26, [%rd138];
	setp.eq.s16 	%p23, %rs26, 0;
	mul.f32 	%f74, %f73, %f4;
	selp.f32 	%f75, %f3, %f74, %p23;
	max.f32 	%f76, %f72, %f75;
	add.s64 	%rd139, %rd31, 576;
	cvt.u32.u64 	%r263, %rd139;
	div.s32 	%r264, %r263, %r7;
	mul.lo.s32 	%r265, %r264, %r7;
	sub.s32 	%r266, %r263, %r265;
	div.s32 	%r267, %r266, %r8;
	mul.lo.s32 	%r268, %r267, %r8;
	sub.s32 	%r269, %r266, %r268;
	selp.b32 	%r270, 0, %r264, %p5;
	selp.b32 	%r271, 0, %r267, %p4;
	selp.b32 	%r272, 0, %r269, %p3;
	mul.lo.s32 	%r273, %r10, %r270;
	mad.lo.s32 	%r274, %r11, %r271, %r273;
	mad.lo.s32 	%r275, %r12, %r272, %r274;
	shl.b64 	%rd140, %rd139, 32;
	shr.s64 	%rd141, %rd140, 30;
	add.s64 	%rd142, %rd7, %rd141;
	ld.global.f32 	%f77, [%rd142];
	cvt.s64.s32 	%rd143, %r275;
	add.s64 	%rd144, %rd8, %rd143;
	ld.global.u8 	%rs27, [%rd144];
	setp.eq.s16 	%p24, %rs27, 0;
	mul.f32 	%f78, %f77, %f4;
	selp.f32 	%f79, %f3, %f78, %p24;
	max.f32 	%f80, %f76, %f79;
	add.s64 	%rd145, %rd31, 608;
	cvt.u32.u64 	%r276, %rd145;
	div.s32 	%r277, %r276, %r7;
	mul.lo.s32 	%r278, %r277, %r7;
	sub.s32 	%r279, %r276, %r278;
	div.s32 	%r280, %r279, %r8;
	mul.lo.s32 	%r281, %r280, %r8;
	sub.s32 	%r282, %r279, %r281;
	selp.b32 	%r283, 0, %r277, %p5;
	selp.b32 	%r284, 0, %r280, %p4;
	selp.b32 	%r285, 0, %r282, %p3;
	mul.lo.s32 	%r286, %r10, %r283;
	mad.lo.s32 	%r287, %r11, %r284, %r286;
	mad.lo.s32 	%r288, %r12, %r285, %r287;
	shl.b64 	%rd146, %rd145, 32;
	shr.s64 	%rd147, %rd146, 30;
	add.s64 	%rd148, %rd7, %rd147;
	ld.global.f32 	%f81, [%rd148];
	cvt.s64.s32 	%rd149, %r288;
	add.s64 	%rd150, %rd8, %rd149;
	ld.global.u8 	%rs28, [%rd150];
	setp.eq.s16 	%p25, %rs28, 0;
	mul.f32 	%f82, %f81, %f4;
	selp.f32 	%f83, %f3, %f82, %p25;
	max.f32 	%f84, %f80, %f83;
	add.s64 	%rd151, %rd31, 640;
	cvt.u32.u64 	%r289, %rd151;
	div.s32 	%r290, %r289, %r7;
	mul.lo.s32 	%r291, %r290, %r7;
	sub.s32 	%r292, %r289, %r291;
	div.s32 	%r293, %r292, %r8;
	mul.lo.s32 	%r294, %r293, %r8;
	sub.s32 	%r295, %r292, %r294;
	selp.b32 	%r296, 0, %r290, %p5;
	selp.b32 	%r297, 0, %r293, %p4;
	selp.b32 	%r298, 0, %r295, %p3;
	mul.lo.s32 	%r299, %r10, %r296;
	mad.lo.s32 	%r300, %r11, %r297, %r299;
	mad.lo.s32 	%r301, %r12, %r298, %r300;
	shl.b64 	%rd152, %rd151, 32;
	shr.s64 	%rd153, %rd152, 30;
	add.s64 	%rd154, %rd7, %rd153;
	ld.global.f32 	%f85, [%rd154];
	cvt.s64.s32 	%rd155, %r301;
	add.s64 	%rd156, %rd8, %rd155;
	ld.global.u8 	%rs29, [%rd156];
	setp.eq.s16 	%p26, %rs29, 0;
	mul.f32 	%f86, %f85, %f4;
	selp.f32 	%f87, %f3, %f86, %p26;
	max.f32 	%f88, %f84, %f87;
	add.s64 	%rd157, %rd31, 672;
	cvt.u32.u64 	%r302, %rd157;
	div.s32 	%r303, %r302, %r7;
	mul.lo.s32 	%r304, %r303, %r7;
	sub.s32 	%r305, %r302, %r304;
	div.s32 	%r306, %r305, %r8;
	mul.lo.s32 	%r307, %r306, %r8;
	sub.s32 	%r308, %r305, %r307;
	selp.b32 	%r309, 0, %r303, %p5;
	selp.b32 	%r310, 0, %r306, %p4;
	selp.b32 	%r311, 0, %r308, %p3;
	mul.lo.s32 	%r312, %r10, %r309;
	mad.lo.s32 	%r313, %r11, %r310, %r312;
	mad.lo.s32 	%r314, %r12, %r311, %r313;
	shl.b64 	%rd158, %rd157, 32;
	shr.s64 	%rd159, %rd158, 30;
	add.s64 	%rd160, %rd7, %rd159;
	ld.global.f32 	%f89, [%rd160];
	cvt.s64.s32 	%rd161, %r314;
	add.s64 	%rd162, %rd8, %rd161;
	ld.global.u8 	%rs30, [%rd162];
	setp.eq.s16 	%p27, %rs30, 0;
	mul.f32 	%f90, %f89, %f4;
	selp.f32 	%f91, %f3, %f90, %p27;
	max.f32 	%f92, %f88, %f91;
	add.s64 	%rd163, %rd31, 704;
	cvt.u32.u64 	%r315, %rd163;
	div.s32 	%r316, %r315, %r7;
	mul.lo.s32 	%r317, %r316, %r7;
	sub.s32 	%r318, %r315, %r317;
	div.s32 	%r319, %r318, %r8;
	mul.lo.s32 	%r320, %r319, %r8;
	sub.s32 	%r321, %r318, %r320;
	selp.b32 	%r322, 0, %r316, %p5;
	selp.b32 	%r323, 0, %r319, %p4;
	selp.b32 	%r324, 0, %r321, %p3;
	mul.lo.s32 	%r325, %r10, %r322;
	mad.lo.s32 	%r326, %r11, %r323, %r325;
	mad.lo.s32 	%r327, %r12, %r324, %r326;
	shl.b64 	%rd164, %rd163, 32;
	shr.s64 	%rd165, %rd164, 30;
	add.s64 	%rd166, %rd7, %rd165;
	ld.global.f32 	%f93, [%rd166];
	cvt.s64.s32 	%rd167, %r327;
	add.s64 	%rd168, %rd8, %rd167;
	ld.global.u8 	%rs31, [%rd168];
	setp.eq.s16 	%p28, %rs31, 0;
	mul.f32 	%f94, %f93, %f4;
	selp.f32 	%f95, %f3, %f94, %p28;
	max.f32 	%f96, %f92, %f95;
	add.s64 	%rd169, %rd31, 736;
	cvt.u32.u64 	%r328, %rd169;
	div.s32 	%r329, %r328, %r7;
	mul.lo.s32 	%r330, %r329, %r7;
	sub.s32 	%r331, %r328, %r330;
	div.s32 	%r332, %r331, %r8;
	mul.lo.s32 	%r333, %r332, %r8;
	sub.s32 	%r334, %r331, %r333;
	selp.b32 	%r335, 0, %r329, %p5;
	selp.b32 	%r336, 0, %r332, %p4;
	selp.b32 	%r337, 0, %r334, %p3;
	mul.lo.s32 	%r338, %r10, %r335;
	mad.lo.s32 	%r339, %r11, %r336, %r338;
	mad.lo.s32 	%r340, %r12, %r337, %r339;
	shl.b64 	%rd170, %rd169, 32;
	shr.s64 	%rd171, %rd170, 30;
	add.s64 	%rd172, %rd7, %rd171;
	ld.global.f32 	%f97, [%rd172];
	cvt.s64.s32 	%rd173, %r340;
	add.s64 	%rd174, %rd8, %rd173;
	ld.global.u8 	%rs32, [%rd174];
	setp.eq.s16 	%p29, %rs32, 0;
	mul.f32 	%f98, %f97, %f4;
	selp.f32 	%f99, %f3, %f98, %p29;
	max.f32 	%f100, %f96, %f99;
	add.s64 	%rd175, %rd31, 768;
	cvt.u32.u64 	%r341, %rd175;
	div.s32 	%r342, %r341, %r7;
	mul.lo.s32 	%r343, %r342, %r7;
	sub.s32 	%r344, %r341, %r343;
	div.s32 	%r345, %r344, %r8;
	mul.lo.s32 	%r346, %r345, %r8;
	sub.s32 	%r347, %r344, %r346;
	selp.b32 	%r348, 0, %r342, %p5;
	selp.b32 	%r349, 0, %r345, %p4;
	selp.b32 	%r350, 0, %r347, %p3;
	mul.lo.s32 	%r351, %r10, %r348;
	mad.lo.s32 	%r352, %r11, %r349, %r351;
	mad.lo.s32 	%r353, %r12, %r350, %r352;
	shl.b64 	%rd176, %rd175, 32;
	shr.s64 	%rd177, %rd176, 30;
	add.s64 	%rd178, %rd7, %rd177;
	ld.global.f32 	%f101, [%rd178];
	cvt.s64.s32 	%rd179, %r353;
	add.s64 	%rd180, %rd8, %rd179;
	ld.global.u8 	%rs33, [%rd180];
	setp.eq.s16 	%p30, %rs33, 0;
	mul.f32 	%f102, %f101, %f4;
	selp.f32 	%f103, %f3, %f102, %p30;
	max.f32 	%f104, %f100, %f103;
	add.s64 	%rd181, %rd31, 800;
	cvt.u32.u64 	%r354, %rd181;
	div.s32 	%r355, %r354, %r7;
	mul.lo.s32 	%r356, %r355, %r7;
	sub.s32 	%r357, %r354, %r356;
	div.s32 	%r358, %r357, %r8;
	mul.lo.s32 	%r359, %r358, %r8;
	sub.s32 	%r360, %r357, %r359;
	selp.b32 	%r361, 0, %r355, %p5;
	selp.b32 	%r362, 0, %r358, %p4;
	selp.b32 	%r363, 0, %r360, %p3;
	mul.lo.s32 	%r364, %r10, %r361;
	mad.lo.s32 	%r365, %r11, %r362, %r364;
	mad.lo.s32 	%r366, %r12, %r363, %r365;
	shl.b64 	%rd182, %rd181, 32;
	shr.s64 	%rd183, %rd182, 30;
	add.s64 	%rd184, %rd7, %rd183;
	ld.global.f32 	%f105, [%rd184];
	cvt.s64.s32 	%rd185, %r366;
	add.s64 	%rd186, %rd8, %rd185;
	ld.global.u8 	%rs34, [%rd186];
	setp.eq.s16 	%p31, %rs34, 0;
	mul.f32 	%f106, %f105, %f4;
	selp.f32 	%f107, %f3, %f106, %p31;
	max.f32 	%f108, %f104, %f107;
	add.s64 	%rd187, %rd31, 832;
	cvt.u32.u64 	%r367, %rd187;
	div.s32 	%r368, %r367, %r7;
	mul.lo.s32 	%r369, %r368, %r7;
	sub.s32 	%r370, %r367, %r369;
	div.s32 	%r371, %r370, %r8;
	mul.lo.s32 	%r372, %r371, %r8;
	sub.s32 	%r373, %r370, %r372;
	selp.b32 	%r374, 0, %r368, %p5;
	selp.b32 	%r375, 0, %r371, %p4;
	selp.b32 	%r376, 0, %r373, %p3;
	mul.lo.s32 	%r377, %r10, %r374;
	mad.lo.s32 	%r378, %r11, %r375, %r377;
	mad.lo.s32 	%r379, %r12, %r376, %r378;
	shl.b64 	%rd188, %rd187, 32;
	shr.s64 	%rd189, %rd188, 30;
	add.s64 	%rd190, %rd7, %rd189;
	ld.global.f32 	%f109, [%rd190];
	cvt.s64.s32 	%rd191, %r379;
	add.s64 	%rd192, %rd8, %rd191;
	ld.global.u8 	%rs35, [%rd192];
	setp.eq.s16 	%p32, %rs35, 0;
	mul.f32 	%f110, %f109, %f4;
	selp.f32 	%f111, %f3, %f110, %p32;
	max.f32 	%f112, %f108, %f111;
	add.s64 	%rd193, %rd31, 864;
	cvt.u32.u64 	%r380, %rd193;
	div.s32 	%r381, %r380, %r7;
	mul.lo.s32 	%r382, %r381, %r7;
	sub.s32 	%r383, %r380, %r382;
	div.s32 	%r384, %r383, %r8;
	mul.lo.s32 	%r385, %r384, %r8;
	sub.s32 	%r386, %r383, %r385;
	selp.b32 	%r387, 0, %r381, %p5;
	selp.b32 	%r388, 0, %r384, %p4;
	selp.b32 	%r389, 0, %r386, %p3;
	mul.lo.s32 	%r390, %r10, %r387;
	mad.lo.s32 	%r391, %r11, %r388, %r390;
	mad.lo.s32 	%r392, %r12, %r389, %r391;
	shl.b64 	%rd194, %rd193, 32;
	shr.s64 	%rd195, %rd194, 30;
	add.s64 	%rd196, %rd7, %rd195;
	ld.global.f32 	%f113, [%rd196];
	cvt.s64.s32 	%rd197, %r392;
	add.s64 	%rd198, %rd8, %rd197;
	ld.global.u8 	%rs36, [%rd198];
	setp.eq.s16 	%p33, %rs36, 0;
	mul.f32 	%f114, %f113, %f4;
	selp.f32 	%f115, %f3, %f114, %p33;
	max.f32 	%f116, %f112, %f115;
	add.s64 	%rd199, %rd31, 896;
	cvt.u32.u64 	%r393, %rd199;
	div.s32 	%r394, %r393, %r7;
	mul.lo.s32 	%r395, %r394, %r7;
	sub.s32 	%r396, %r393, %r395;
	div.s32 	%r397, %r396, %r8;
	mul.lo.s32 	%r398, %r397, %r8;
	sub.s32 	%r399, %r396, %r398;
	selp.b32 	%r400, 0, %r394, %p5;
	selp.b32 	%r401, 0, %r397, %p4;
	selp.b32 	%r402, 0, %r399, %p3;
	mul.lo.s32 	%r403, %r10, %r400;
	mad.lo.s32 	%r404, %r11, %r401, %r403;
	mad.lo.s32 	%r405, %r12, %r402, %r404;
	shl.b64 	%rd200, %rd199, 32;
	shr.s64 	%rd201, %rd200, 30;
	add.s64 	%rd202, %rd7, %rd201;
	ld.global.f32 	%f117, [%rd202];
	cvt.s64.s32 	%rd203, %r405;
	add.s64 	%rd204, %rd8, %rd203;
	ld.global.u8 	%rs37, [%rd204];
	setp.eq.s16 	%p34, %rs37, 0;
	mul.f32 	%f118, %f117, %f4;
	selp.f32 	%f119, %f3, %f118, %p34;
	max.f32 	%f120, %f116, %f119;
	add.s64 	%rd205, %rd31, 928;
	cvt.u32.u64 	%r406, %rd205;
	div.s32 	%r407, %r406, %r7;
	mul.lo.s32 	%r408, %r407, %r7;
	sub.s32 	%r409, %r406, %r408;
	div.s32 	%r410, %r409, %r8;
	mul.lo.s32 	%r411, %r410, %r8;
	sub.s32 	%r412, %r409, %r411;
	selp.b32 	%r413, 0, %r407, %p5;
	selp.b32 	%r414, 0, %r410, %p4;
	selp.b32 	%r415, 0, %r412, %p3;
	mul.lo.s32 	%r416, %r10, %r413;
	mad.lo.s32 	%r417, %r11, %r414, %r416;
	mad.lo.s32 	%r418, %r12, %r415, %r417;
	shl.b64 	%rd206, %rd205, 32;
	shr.s64 	%rd207, %rd206, 30;
	add.s64 	%rd208, %rd7, %rd207;
	ld.global.f32 	%f121, [%rd208];
	cvt.s64.s32 	%rd209, %r418;
	add.s64 	%rd210, %rd8, %rd209;
	ld.global.u8 	%rs38, [%rd210];
	setp.eq.s16 	%p35, %rs38, 0;
	mul.f32 	%f122, %f121, %f4;
	selp.f32 	%f123, %f3, %f122, %p35;
	max.f32 	%f124, %f120, %f123;
	mov.b32 	%r419, %f124;
	shfl.sync.bfly.b32	%r420|%p36, %r419, 16, 31, -1;
	mov.b32 	%f125, %r420;
	max.f32 	%f126, %f124, %f125;
	mov.b32 	%r421, %f126;
	shfl.sync.bfly.b32	%r422|%p37, %r421, 8, 31, -1;
	mov.b32 	%f127, %r422;
	max.f32 	%f128, %f126, %f127;
	mov.b32 	%r423, %f128;
	shfl.sync.bfly.b32	%r424|%p38, %r423, 4, 31, -1;
	mov.b32 	%f129, %r424;
	max.f32 	%f130, %f128, %f129;
	mov.b32 	%r425, %f130;
	shfl.sync.bfly.b32	%r426|%p39, %r425, 2, 31, -1;
	mov.b32 	%f131, %r426;
	max.f32 	%f132, %f130, %f131;
	mov.b32 	%r427, %f132;
	shfl.sync.bfly.b32	%r428|%p40, %r427, 1, 31, -1;
	mov.b32 	%f133, %r428;
	max.f32 	%f134, %f132, %f133;
	sub.f32 	%f135, %f7, %f134;
	fma.rn.f32 	%f136, %f135, 0f3BBB989D, 0f3F000000;
	cvt.sat.f32.f32 	%f137, %f136;
	mov.f32 	%f138, 0f4B400001;
	mov.f32 	%f139, 0f437C0000;
	fma.rm.f32 	%f140, %f137, %f139, %f138;
	add.f32 	%f141, %f140, 0fCB40007F;
	neg.f32 	%f142, %f141;
	fma.rn.f32 	%f143, %f135, 0f3FB8AA3B, %f142;
	fma.rn.f32 	%f144, %f135, 0f32A57060, %f143;
	mov.b32 	%r429, %f140;
	shl.b32 	%r430, %r429, 23;
	mov.b32 	%f145, %r430;
	ex2.approx.ftz.f32 	%f146, %f144;
	mul.f32 	%f147, %f146, %f145;
	add.f32 	%f148, %f147, 0f00000000;
	sub.f32 	%f149, %f11, %f134;
	fma.rn.f32 	%f150, %f149, 0f3BBB989D, 0f3F000000;
	cvt.sat.f32.f32 	%f151, %f150;
	fma.rm.f32 	%f152, %f151, %f139, %f138;
	add.f32 	%f153, %f152, 0fCB40007F;
	neg.f32 	%f154, %f153;
	fma.rn.f32 	%f155, %f149, 0f3FB8AA3B, %f154;
	fma.rn.f32 	%f156, %f149, 0f32A57060, %f155;
	mov.b32 	%r431, %f152;
	shl.b32 	%r432, %r431, 23;
	mov.b32 	%f157, %r432;
	ex2.approx.ftz.f32 	%f158, %f156;
	mul.f32 	%f159, %f158, %f157;
	add.f32 	%f160, %f148, %f159;
	sub.f32 	%f161, %f15, %f134;
	fma.rn.f32 	%f162, %f161, 0f3BBB989D, 0f3F000000;
	cvt.sat.f32.f32 	%f163, %f162;
	fma.rm.f32 	%f164, %f163, %f139, %f138;
	add.f32 	%f165, %f164, 0fCB40007F;
	neg.f32 	%f166, %f165;
	fma.rn.f32 	%f167, %f161, 0f3FB8AA3B, %f166;
	fma.rn.f32 	%f168, %f161, 0f32A57060, %f167;
	mov.b32 	%r433, %f164;
	shl.b32 	%r434, %r433, 23;
	mov.b32 	%f169, %r434;
	ex2.approx.ftz.f32 	%f170, %f168;
	mul.f32 	%f171, %f170, %f169;
	add.f32 	%f172, %f160, %f171;
	sub.f32 	%f173, %f19, %f134;
	fma.rn.f32 	%f174, %f173, 0f3BBB989D, 0f3F000000;
	cvt.sat.f32.f32 	%f175, %f174;
	fma.rm.f32 	%f176, %f175, %f139, %f138;
	add.f32 	%f177, %f176, 0fCB40007F;
	neg.f32 	%f178, %f177;
	fma.rn.f32 	%f179, %f173, 0f3FB8AA3B, %f178;
	fma.rn.f32 	%f180, %f173, 0f32A57060, %f179;
	mov.b32 	%r435, %f176;
	shl.b32 	%r436, %r435, 23;
	mov.b32 	%f181, %r436;
	ex2.approx.ftz.f32 	%f182, %f180;
	mul.f32 	%f183, %f182, %f181;
	add.f32 	%f184, %f172, %f183;
	sub.f32 	%f185, %f23, %f134;
	fma.rn.f32 	%f186, %f185, 0f3BBB989D, 0f3F000000;
	cvt.sat.f32.f32 	%f187, %f186;
	fma.rm.f32 	%f188, %f187, %f139, %f138;
	add.f32 	%f189, %f188, 0fCB40007F;
	neg.f32 	%f190, %f189;
	fma.rn.f32 	%f191, %f185, 0f3FB8AA3B, %f190;
	fma.rn.f32 	%f192, %f185, 0f32A57060, %f191;
	mov.b32 	%r437, %f188;
	shl.b32 	%r438, %r437, 23;
	mov.b32 	%f193, %r438;
	ex2.approx.ftz.f32 	%f194, %f192;
	mul.f32 	%f195, %f194, %f193;
	add.f32 	%f196, %f184, %f195;
	sub.f32 	%f197, %f27, %f134;
	fma.rn.f32 	%f198, %f197, 0f3BBB989D, 0f3F000000;
	cvt.sat.f32.f32 	%f199, %f198;
	fma.rm.f32 	%f200, %f199, %f139, %f138;
	add.f32 	%f201, %f200, 0fCB40007F;
	neg.f32 	%f202, %f201;
	fma.rn.f32 	%f203, %f197, 0f3FB8AA3B, %f202;
	fma.rn.f32 	%f204, %f197, 0f32A57060, %f203;
	mov.b32 	%r439, %f200;
	shl.b32 	%r440, %r439, 23;
	mov.b32 	%f205, %r440;
	ex2.approx.ftz.f32 	%f206, %f204;
	mul.f32 	%f207, %f206, %f205;
	add.f32 	%f208, %f196, %f207;
	sub.f32 	%f209, %f31, %f134;
	fma.rn.f32 	%f210, %f209, 0f3BBB989D, 0f3F000000;
	cvt.sat.f32.f32 	%f211, %f210;
	fma.rm.f32 	%f212, %f211, %f139, %f138;
	add.f32 	%f213, %f212, 0fCB40007F;
	neg.f32 	%f214, %f213;
	fma.rn.f32 	%f215, %f209, 0f3FB8AA3B, %f214;
	fma.rn.f32 	%f216, %f209, 0f32A57060, %f215;
	mov.b32 	%r441, %f212;
	shl.b32 	%r442, %r441, 23;
	mov.b32 	%f217, %r442;
	ex2.approx.ftz.f32 	%f218, %f216;
	mul.f32 	%f219, %f218, %f217;
	add.f32 	%f220, %f208, %f219;
	sub.f32 	%f221, %f35, %f134;
	fma.rn.f32 	%f222, %f221, 0f3BBB989D, 0f3F000000;
	cvt.sat.f32.f32 	%f223, %f222;
	fma.rm.f32 	%f224, %f223, %f139, %f138;
	add.f32 	%f225, %f224, 0fCB40007F;
	neg.f32 	%f226, %f225;
	fma.rn.f32 	%f227, %f221, 0f3FB8AA3B, %f226;
	fma.rn.f32 	%f228, %f221, 0f32A57060, %f227;
	mov.b32 	%r443, %f224;
	shl.b32 	%r444, %r443, 23;
	mov.b32 	%f229, %r444;
	ex2.approx.ftz.f32 	%f230, %f228;
	mul.f32 	%f231, %f230, %f229;
	add.f32 	%f232, %f220, %f231;
	sub.f32 	%f233, %f39, %f134;
	fma.rn.f32 	%f234, %f233, 0f3BBB989D, 0f3F000000;
	cvt.sat.f32.f32 	%f235, %f234;
	fma.rm.f32 	%f236, %f235, %f139, %f138;
	add.f32 	%f237, %f236, 0fCB40007F;
	neg.f32 	%f238, %f237;
	fma.rn.f32 	%f239, %f233, 0f3FB8AA3B, %f238;
	fma.rn.f32 	%f240, %f233, 0f32A57060, %f239;
	mov.b32 	%r445, %f236;
	shl.b32 	%r446, %r445, 23;
	mov.b32 	%f241, %r446;
	ex2.approx.ftz.f32 	%f242, %f240;
	mul.f32 	%f243, %f242, %f241;
	add.f32 	%f244, %f232, %f243;
	sub.f32 	%f245, %f43, %f134;
	fma.rn.f32 	%f246, %f245, 0f3BBB989D, 0f3F000000;
	cvt.sat.f32.f32 	%f247, %f246;
	fma.rm.f32 	%f248, %f247, %f139, %f138;
	add.f32 	%f249, %f248, 0fCB40007F;
	neg.f32 	%f250, %f249;
	fma.rn.f32 	%f251, %f245, 0f3FB8AA3B, %f250;
	fma.rn.f32 	%f252, %f245, 0f32A57060, %f251;
	mov.b32 	%r447, %f248;
	shl.b32 	%r448, %r447, 23;
	mov.b32 	%f253, %r448;
	ex2.approx.ftz.f32 	%f254, %f252;
	mul.f32 	%f255, %f254, %f253;
	add.f32 	%f256, %f244, %f255;
	sub.f32 	%f257, %f47, %f134;
	fma.rn.f32 	%f258, %f257, 0f3BBB989D, 0f3F000000;
	cvt.sat.f32.f32 	%f259, %f258;
	fma.rm.f32 	%f260, %f259, %f139, %f138;
	add.f32 	%f261, %f260, 0fCB40007F;
	neg.f32 	%f262, %f261;
	fma.rn.f32 	%f263, %f257, 0f3FB8AA3B, %f262;
	fma.rn.f32 	%f264, %f257, 0f32A57060, %f263;
	mov.b32 	%r449, %f260;
	shl.b32 	%r450, %r449, 23;
	mov.b32 	%f265, %r450;
	ex2.approx.ftz.f32 	%f266, %f264;
	mul.f32 	%f267, %f266, %f265;
	add.f32 	%f268, %f256, %f267;
	sub.f32 	%f269, %f51, %f134;
	fma.rn.f32 	%f270, %f269, 0f3BBB989D, 0f3F000000;
	cvt.sat.f32.f32 	%f271, %f270;
	fma.rm.f32 	%f272, %f271, %f139, %f138;
	add.f32 	%f273, %f272, 0fCB40007F;
	neg.f32 	%f274, %f273;
	fma.rn.f32 	%f275, %f269, 0f3FB8AA3B, %f274;
	fma.rn.f32 	%f276, %f269, 0f32A57060, %f275;
	mov.b32 	%r451, %f272;
	shl.b32 	%r452, %r451, 23;
	mov.b32 	%f277, %r452;
	ex2.approx.ftz.f32 	%f278, %f276;
	mul.f32 	%f279, %f278, %f277;
	add.f32 	%f280, %f268, %f279;
	sub.f32 	%f281, %f55, %f134;
	fma.rn.f32 	%f282, %f281, 0f3BBB989D, 0f3F000000;
	cvt.sat.f32.f32 	%f283, %f282;
	fma.rm.f32 	%f284, %f283, %f139, %f138;
	add.f32 	%f285, %f284, 0fCB40007F;
	neg.f32 	%f286, %f285;
	fma.rn.f32 	%f287, %f281, 0f3FB8AA3B, %f286;
	fma.rn.f32 	%f288, %f281, 0f32A57060, %f287;
	mov.b32 	%r453, %f284;
	shl.b32 	%r454, %r453, 23;
	mov.b32 	%f289, %r454;
	ex2.approx.ftz.f32 	%f290, %f288;
	mul.f32 	%f291, %f290, %f289;
	add.f32 	%f292, %f280, %f291;
	sub.f32 	%f293, %f59, %f134;
	fma.rn.f32 	%f294, %f293, 0f3BBB989D, 0f3F000000;
	cvt.sat.f32.f32 	%f295, %f294;
	fma.rm.f32 	%f296, %f295, %f139, %f138;
	add.f32 	%f297, %f296, 0fCB40007F;
	neg.f32 	%f298, %f297;
	fma.rn.f32 	%f299, %f293, 0f3FB8AA3B, %f298;
	fma.rn.f32 	%f300, %f293, 0f32A57060, %f299;
	mov.b32 	%r455, %f296;
	shl.b32 	%r456, %r455, 23;
	mov.b32 	%f301, %r456;
	ex2.approx.ftz.f32 	%f302, %f300;
	mul.f32 	%f303, %f302, %f301;
	add.f32 	%f304, %f292, %f303;
	sub.f32 	%f305, %f63, %f134;
	fma.rn.f32 	%f306, %f305, 0f3BBB989D, 0f3F000000;
	cvt.sat.f32.f32 	%f307, %f306;
	fma.rm.f32 	%f308, %f307, %f139, %f138;
	add.f32 	%f309, %f308, 0fCB40007F;
	neg.f32 	%f310, %f309;
	fma.rn.f32 	%f311, %f305, 0f3FB8AA3B, %f310;
	fma.rn.f32 	%f312, %f305, 0f32A57060, %f311;
	mov.b32 	%r457, %f308;
	shl.b32 	%r458, %r457, 23;
	mov.b32 	%f313, %r458;
	ex2.approx.ftz.f32 	%f314, %f312;
	mul.f32 	%f315, %f314, %f313;
	add.f32 	%f316, %f304, %f315;
	sub.f32 	%f317, %f67, %f134;
	fma.rn.f32 	%f318, %f317, 0f3BBB989D, 0f3F000000;
	cvt.sat.f32.f32 	%f319, %f318;
	fma.rm.f32 	%f320, %f319, %f139, %f138;
	add.f32 	%f321, %f320, 0fCB40007F;
	neg.f32 	%f322, %f321;
	fma.rn.f32 	%f323, %f317, 0f3FB8AA3B, %f322;
	fma.rn.f32 	%f324, %f317, 0f32A57060, %f323;
	mov.b32 	%r459, %f320;
	shl.b32 	%r460, %r459, 23;
	mov.b32 	%f325, %r460;
	ex2.approx.ftz.f32 	%f326, %f324;
	mul.f32 	%f327, %f326, %f325;
	add.f32 	%f328, %f316, %f327;
	sub.f32 	%f329, %f71, %f134;
	fma.rn.f32 	%f330, %f329, 0f3BBB989D, 0f3F000000;
	cvt.sat.f32.f32 	%f331, %f330;
	fma.rm.f32 	%f332, %f331, %f139, %f138;
	add.f32 	%f333, %f332, 0fCB40007F;
	neg.f32 	%f334, %f333;
	fma.rn.f32 	%f335, %f329, 0f3FB8AA3B, %f334;
	fma.rn.f32 	%f336, %f329, 0f32A57060, %f335;
	mov.b32 	%r461, %f332;
	shl.b32 	%r462, %r461, 23;
	mov.b32 	%f337, %r462;
	ex2.approx.ftz.f32 	%f338, %f336;
	mul.f32 	%f339, %f338, %f337;
	add.f32 	%f340, %f328, %f339;
	sub.f32 	%f341, %f75, %f134;
	fma.rn.f32 	%f342, %f341, 0f3BBB989D, 0f3F000000;
	cvt.sat.f32.f32 	%f343, %f342;
	fma.rm.f32 	%f344, %f343, %f139, %f138;
	add.f32 	%f345, %f344, 0fCB40007F;
	neg.f32 	%f346, %f345;
	fma.rn.f32 	%f347, %f341, 0f3FB8AA3B, %f346;
	fma.rn.f32 	%f348, %f341, 0f32A57060, %f347;
	mov.b32 	%r463, %f344;
	shl.b32 	%r464, %r463, 23;
	mov.b32 	%f349, %r464;
	ex2.approx.ftz.f32 	%f350, %f348;
	mul.f32 	%f351, %f350, %f349;
	add.f32 	%f352, %f340, %f351;
	sub.f32 	%f353, %f79, %f134;
	fma.rn.f32 	%f354, %f353, 0f3BBB989D, 0f3F000000;
	cvt.sat.f32.f32 	%f355, %f354;
	fma.rm.f32 	%f356, %f355, %f139, %f138;
	add.f32 	%f357, %f356, 0fCB40007F;
	neg.f32 	%f358, %f357;
	fma.rn.f32 	%f359, %f353, 0f3FB8AA3B, %f358;
	fma.rn.f32 	%f360, %f353, 0f32A57060, %f359;
	mov.b32 	%r465, %f356;
	shl.b32 	%r466, %r465, 23;
	mov.b32 	%f361, %r466;
	ex2.approx.ftz.f32 	%f362, %f360;
	mul.f32 	%f363, %f362, %f361;
	add.f32 	%f364, %f352, %f363;
	sub.f32 	%f365, %f83, %f134;
	fma.rn.f32 	%f366, %f365, 0f3BBB989D, 0f3F000000;
	cvt.sat.f32.f32 	%f367, %f366;
	fma.rm.f32 	%f368, %f367, %f139, %f138;
	add.f32 	%f369, %f368, 0fCB40007F;
	neg.f32 	%f370, %f369;
	fma.rn.f32 	%f371, %f365, 0f3FB8AA3B, %f370;
	fma.rn.f32 	%f372, %f365, 0f32A57060, %f371;
	mov.b32 	%r467, %f368;
	shl.b32 	%r468, %r467, 23;
	mov.b32 	%f373, %r468;
	ex2.approx.ftz.f32 	%f374, %f372;
	mul.f32 	%f375, %f374, %f373;
	add.f32 	%f376, %f364, %f375;
	sub.f32 	%f377, %f87, %f134;
	fma.rn.f32 	%f378, %f377, 0f3BBB989D, 0f3F000000;
	cvt.sat.f32.f32 	%f379, %f378;
	fma.rm.f32 	%f380, %f379, %f139, %f138;
	add.f32 	%f381, %f380, 0fCB40007F;
	neg.f32 	%f382, %f381;
	fma.rn.f32 	%f383, %f377, 0f3FB8AA3B, %f382;
	fma.rn.f32 	%f384, %f377, 0f32A57060, %f383;
	mov.b32 	%r469, %f380;
	shl.b32 	%r470, %r469, 23;
	mov.b32 	%f385, %r470;
	ex2.approx.ftz.f32 	%f386, %f384;
	mul.f32 	%f387, %f386, %f385;
	add.f32 	%f388, %f376, %f387;
	sub.f32 	%f389, %f91, %f134;
	fma.rn.f32 	%f390, %f389, 0f3BBB989D, 0f3F000000;
	cvt.sat.f32.f32 	%f391, %f390;
	fma.rm.f32 	%f392, %f391, %f139, %f138;
	add.f32 	%f393, %f392, 0fCB40007F;
	neg.f32 	%f394, %f393;
	fma.rn.f32 	%f395, %f389, 0f3FB8AA3B, %f394;
	fma.rn.f32 	%f396, %f389, 0f32A57060, %f395;
	mov.b32 	%r471, %f392;
	shl.b32 	%r472, %r471, 23;
	mov.b32 	%f397, %r472;
	ex2.approx.ftz.f32 	%f398, %f396;
	mul.f32 	%f399, %f398, %f397;
	add.f32 	%f400, %f388, %f399;
	sub.f32 	%f401, %f95, %f134;
	fma.rn.f32 	%f402, %f401, 0f3BBB989D, 0f3F000000;
	cvt.sat.f32.f32 	%f403, %f402;
	fma.rm.f32 	%f404, %f403, %f139, %f138;
	add.f32 	%f405, %f404, 0fCB40007F;
	neg.f32 	%f406, %f405;
	fma.rn.f32 	%f407, %f401, 0f3FB8AA3B, %f406;
	fma.rn.f32 	%f408, %f401, 0f32A57060, %f407;
	mov.b32 	%r473, %f404;
	shl.b32 	%r474, %r473, 23;
	mov.b32 	%f409, %r474;
	ex2.approx.ftz.f32 	%f410, %f408;
	mul.f32 	%f411, %f410, %f409;
	add.f32 	%f412, %f400, %f411;
	sub.f32 	%f413, %f99, %f134;
	fma.rn.f32 	%f414, %f413, 0f3BBB989D, 0f3F000000;
	cvt.sat.f32.f32 	%f415, %f414;
	fma.rm.f32 	%f416, %f415, %f139, %f138;
	add.f32 	%f417, %f416, 0fCB40007F;
	neg.f32 	%f418, %f417;
	fma.rn.f32 	%f419, %f413, 0f3FB8AA3B, %f418;
	fma.rn.f32 	%f420, %f413, 0f32A57060, %f419;
	mov.b32 	%r475, %f416;
	shl.b32 	%r476, %r475, 23;
	mov.b32 	%f421, %r476;
	ex2.approx.ftz.f32 	%f422, %f420;
	mul.f32 	%f423, %f422, %f421;
	add.f32 	%f424, %f412, %f423;
	sub.f32 	%f425, %f103, %f134;
	fma.rn.f32 	%f426, %f425, 0f3BBB989D, 0f3F000000;
	cvt.sat.f32.f32 	%f427, %f426;
	fma.rm.f32 	%f428, %f427, %f139, %f138;
	add.f32 	%f429, %f428, 0fCB40007F;
	neg.f32 	%f430, %f429;
	fma.rn.f32 	%f431, %f425, 0f3FB8AA3B, %f430;
	fma.rn.f32 	%f432, %f425, 0f32A57060, %f431;
	mov.b32 	%r477, %f428;
	shl.b32 	%r478, %r477, 23;
	mov.b32 	%f433, %r478;
	ex2.approx.ftz.f32 	%f434, %f432;
	mul.f32 	%f435, %f434, %f433;
	add.f32 	%f436, %f424, %f435;
	sub.f32 	%f437, %f107, %f134;
	fma.rn.f32 	%f438, %f437, 0f3BBB989D, 0f3F000000;
	cvt.sat.f32.f32 	%f439, %f438;
	fma.rm.f32 	%f440, %f439, %f139, %f138;
	add.f32 	%f441, %f440, 0fCB40007F;
	neg.f32 	%f442, %f441;
	fma.rn.f32 	%f443, %f437, 0f3FB8AA3B, %f442;
	fma.rn.f32 	%f444, %f437, 0f32A57060, %f443;
	mov.b32 	%r479, %f440;
	shl.b32 	%r480, %r479, 23;
	mov.b32 	%f445, %r480;
	ex2.approx.ftz.f32 	%f446, %f444;
	mul.f32 	%f447, %f446, %f445;
	add.f32 	%f448, %f436, %f447;
	sub.f32 	%f449, %f111, %f134;
	fma.rn.f32 	%f450, %f449, 0f3BBB989D, 0f3F000000;
	cvt.sat.f32.f32 	%f451, %f450;
	fma.rm.f32 	%f452, %f451, %f139, %f138;
	add.f32 	%f453, %f452, 0fCB40007F;
	neg.f32 	%f454, %f453;
	fma.rn.f32 	%f455, %f449, 0f3FB8AA3B, %f454;
	fma.rn.f32 	%f456, %f449, 0f32A57060, %f455;
	mov.b32 	%r481, %f452;
	shl.b32 	%r482, %r481, 23;
	mov.b32 	%f457, %r482;
	ex2.approx.ftz.f32 	%f458, %f456;
	mul.f32 	%f459, %f458, %f457;
	add.f32 	%f460, %f448, %f459;
	sub.f32 	%f461, %f115, %f134;
	fma.rn.f32 	%f462, %f461, 0f3BBB989D, 0f3F000000;
	cvt.sat.f32.f32 	%f463, %f462;
	fma.rm.f32 	%f464, %f463, %f139, %f138;
	add.f32 	%f465, %f464, 0fCB40007F;
	neg.f32 	%f466, %f465;
	fma.rn.f32 	%f467, %f461, 0f3FB8AA3B, %f466;
	fma.rn.f32 	%f468, %f461, 0f32A57060, %f467;
	mov.b32 	%r483, %f464;
	shl.b32 	%r484, %r483, 23;
	mov.b32 	%f469, %r484;
	ex2.approx.ftz.f32 	%f470, %f468;
	mul.f32 	%f471, %f470, %f469;
	add.f32 	%f472, %f460, %f471;
	sub.f32 	%f473, %f119, %f134;
	fma.rn.f32 	%f474, %f473, 0f3BBB989D, 0f3F000000;
	cvt.sat.f32.f32 	%f475, %f474;
	fma.rm.f32 	%f476, %f475, %f139, %f138;
	add.f32 	%f477, %f476, 0fCB40007F;
	neg.f32 	%f478, %f477;
	fma.rn.f32 	%f479, %f473, 0f3FB8AA3B, %f478;
	fma.rn.f32 	%f480, %f473, 0f32A57060, %f479;
	mov.b32 	%r485, %f476;
	shl.b32 	%r486, %r485, 23;
	mov.b32 	%f481, %r486;
	ex2.approx.ftz.f32 	%f482, %f480;
	mul.f32 	%f483, %f482, %f481;
	add.f32 	%f484, %f472, %f483;
	sub.f32 	%f485, %f123, %f134;
	fma.rn.f32 	%f486, %f485, 0f3BBB989D, 0f3F000000;
	cvt.sat.f32.f32 	%f487, %f486;
	fma.rm.f32 	%f488, %f487, %f139, %f138;
	add.f32 	%f489, %f488, 0fCB40007F;
	neg.f32 	%f490, %f489;
	fma.rn.f32 	%f491, %f485, 0f3FB8AA3B, %f490;
	fma.rn.f32 	%f492, %f485, 0f32A57060, %f491;
	mov.b32 	%r487, %f488;
	shl.b32 	%r488, %r487, 23;
	mov.b32 	%f493, %r488;
	ex2.approx.ftz.f32 	%f494, %f492;
	mul.f32 	%f495, %f494, %f493;
	add.f32 	%f496, %f484, %f495;
	mov.b32 	%r489, %f496;
	shfl.sync.bfly.b32	%r490|%p41, %r489, 16, 31, -1;
	mov.b32 	%f497, %r490;
	add.f32 	%f498, %f496, %f497;
	mov.b32 	%r491, %f498;
	shfl.sync.bfly.b32	%r492|%p42, %r491, 8, 31, -1;
	mov.b32 	%f499, %r492;
	add.f32 	%f500, %f498, %f499;
	mov.b32 	%r493, %f500;
	shfl.sync.bfly.b32	%r494|%p43, %r493, 4, 31, -1;
	mov.b32 	%f501, %r494;
	add.f32 	%f502, %f500, %f501;
	mov.b32 	%r495, %f502;
	shfl.sync.bfly.b32	%r496|%p44, %r495, 2, 31, -1;
	mov.b32 	%f503, %r496;
	add.f32 	%f504, %f502, %f503;
	mov.b32 	%r497, %f504;
	shfl.sync.bfly.b32	%r498|%p45, %r497, 1, 31, -1;
	mov.b32 	%f505, %r498;
	add.f32 	%f506, %f504, %f505;
	div.rn.f32 	%f507, %f147, %f506;
	div.rn.f32 	%f508, %f159, %f506;
	div.rn.f32 	%f509, %f171, %f506;
	div.rn.f32 	%f510, %f183, %f506;
	div.rn.f32 	%f511, %f195, %f506;
	div.rn.f32 	%f512, %f207, %f506;
	div.rn.f32 	%f513, %f219, %f506;
	div.rn.f32 	%f514, %f231, %f506;
	div.rn.f32 	%f515, %f243, %f506;
	div.rn.f32 	%f516, %f255, %f506;
	div.rn.f32 	%f517, %f267, %f506;
	div.rn.f32 	%f518, %f279, %f506;
	div.rn.f32 	%f519, %f291, %f506;
	div.rn.f32 	%f520, %f303, %f506;
	div.rn.f32 	%f521, %f315, %f506;
	div.rn.f32 	%f522, %f327, %f506;
	div.rn.f32 	%f523, %f339, %f506;
	div.rn.f32 	%f524, %f351, %f506;
	div.rn.f32 	%f525, %f363, %f506;
	div.rn.f32 	%f526, %f375, %f506;
	div.rn.f32 	%f527, %f387, %f506;
	div.rn.f32 	%f528, %f399, %f506;
	div.rn.f32 	%f529, %f411, %f506;
	div.rn.f32 	%f530, %f423, %f506;
	div.rn.f32 	%f531, %f435, %f506;
	div.rn.f32 	%f532, %f447, %f506;
	div.rn.f32 	%f533, %f459, %f506;
	div.rn.f32 	%f534, %f471, %f506;
	div.rn.f32 	%f535, %f483, %f506;
	div.rn.f32 	%f536, %f495, %f506;
	mad.lo.s64 	%rd211, %rd214, %rd5, %rd9;
	shl.b64 	%rd212, %rd211, 2;
	add.s64 	%rd213, %rd10, %rd212;
	st.global.f32 	[%rd213], %f507;
	st.global.f32 	[%rd213+128], %f508;
	st.global.f32 	[%rd213+256], %f509;
	st.global.f32 	[%rd213+384], %f510;
	st.global.f32 	[%rd213+512], %f511;
	st.global.f32 	[%rd213+640], %f512;
	st.global.f32 	[%rd213+768], %f513;
	st.global.f32 	[%rd213+896], %f514;
	st.global.f32 	[%rd213+1024], %f515;
	st.global.f32 	[%rd213+1152], %f516;
	st.global.f32 	[%rd213+1280], %f517;
	st.global.f32 	[%rd213+1408], %f518;
	st.global.f32 	[%rd213+1536], %f519;
	st.global.f32 	[%rd213+1664], %f520;
	st.global.f32 	[%rd213+1792], %f521;
	st.global.f32 	[%rd213+1920], %f522;
	st.global.f32 	[%rd213+2048], %f523;
	st.global.f32 	[%rd213+2176], %f524;
	st.global.f32 	[%rd213+2304], %f525;
	st.global.f32 	[%rd213+2432], %f526;
	st.global.f32 	[%rd213+2560], %f527;
	st.global.f32 	[%rd213+2688], %f528;
	st.global.f32 	[%rd213+2816], %f529;
	st.global.f32 	[%rd213+2944], %f530;
	st.global.f32 	[%rd213+3072], %f531;
	st.global.f32 	[%rd213+3200], %f532;
	st.global.f32 	[%rd213+3328], %f533;
	st.global.f32 	[%rd213+3456], %f534;
	st.global.f32 	[%rd213+3584], %f535;
	st.global.f32 	[%rd213+3712], %f536;
	add.s64 	%rd214, %rd214, %rd11;
	setp.lt.s64 	%p46, %rd214, %rd23;
	@%p46 bra 	$L__BB434_4;
$L__BB434_5:
	ret;

}
	// .globl	_Z15SoftmaxWarpImplI22BroadcastScaleMaskLoadIffbLm3EiE11DirectStoreIffEfLi1ELi30ELi32ELi1ELb1EL9Algorithm0EEvT_T0_ll
.visible .entry _Z15SoftmaxWarpImplI22BroadcastScaleMaskLoadIffbLm3EiE11DirectStoreIffEfLi1ELi30ELi32ELi1ELb1EL9Algorithm0EEvT_T0_ll(
	.param .align 8 .b8 _Z15SoftmaxWarpImplI22BroadcastScaleMaskLoadIffbLm3EiE11DirectStoreIffEfLi1ELi30ELi32ELi1ELb1EL9Algorithm0EEvT_T0_ll_param_0[112],
	.param .align 8 .b8 _Z15SoftmaxWarpImplI22BroadcastScaleMaskLoadIffbLm3EiE11DirectStoreIffEfLi1ELi30ELi32ELi1ELb1EL9Algorithm0EEvT_T0_ll_param_1[16],
	.param .u64 _Z15SoftmaxWarpImplI22BroadcastScaleMaskLoadIffbLm3EiE11DirectStoreIffEfLi1ELi30ELi32ELi1ELb1EL9Algorithm0EEvT_T0_ll_param_2,
	.param .u64 _Z15SoftmaxWarpImplI22BroadcastScaleMaskLoadIffbLm3EiE11DirectStoreIffEfLi1ELi30ELi32ELi1ELb1EL9Algorithm0EEvT_T0_ll_param_3
)
{
	.reg .pred 	%p<194>;
	.reg .b16 	%rs<39>;
	.reg .b32 	%r<633>;
	.reg .b32 	%f<687>;
	.reg .b64 	%rd<288>;

	ld.param.u64 	%rd34, [_Z15SoftmaxWarpImplI22BroadcastScaleMaskLoadIffbLm3EiE11DirectStoreIffEfLi1ELi30ELi32ELi1ELb1EL9Algorithm0EEvT_T0_ll_param_1+8];
	ld.param.u64 	%rd33, [_Z15SoftmaxWarpImplI22BroadcastScaleMaskLoadIffbLm3EiE11DirectStoreIffEfLi1ELi30ELi32ELi1ELb1EL9Algorithm0EEvT_T0_ll_param_1];
	ld.param.v2.f32 	{%f153, %f154}, [_Z15SoftmaxWarpImplI22BroadcastScaleMaskLoadIffbLm3EiE11DirectStoreIffEfLi1ELi30ELi32ELi1ELb1EL9Algorithm0EEvT_T0_ll_param_0+104];
	ld.param.u64 	%rd32, [_Z15SoftmaxWarpImplI22BroadcastScaleMaskLoadIffbLm3EiE11DirectStoreIffEfLi1ELi30ELi32ELi1ELb1EL9Algorithm0EEvT_T0_ll_param_0+96];
	ld.param.u32 	%r11, [_Z15SoftmaxWarpImplI22BroadcastScaleMaskLoadIffbLm3EiE11DirectStoreIffEfLi1ELi30ELi32ELi1ELb1EL9Algorithm0EEvT_T0_ll_param_0+80];
	ld.param.v2.u32 	{%r9, %r10}, [_Z15SoftmaxWarpImplI22BroadcastScaleMaskLoadIffbLm3EiE11DirectStoreIffEfLi1ELi30ELi32ELi1ELb1EL9Algorithm0EEvT_T0_ll_param_0+72];
	ld.param.v2.u32 	{%r6, %r7}, [_Z15SoftmaxWarpImplI22BroadcastScaleMaskLoadIffbLm3EiE11DirectStoreIffEfLi1ELi30ELi32ELi1ELb1EL9Algorithm0EEvT_T0_ll_param_0+48];
	ld.param.u64 	%rd28, [_Z15SoftmaxWarpImplI22BroadcastScaleMaskLoadIffbLm3EiE11DirectStoreIffEfLi1ELi30ELi32ELi1ELb1EL9Algorithm0EEvT_T0_ll_param_0+32];
	ld.param.u64 	%rd27, [_Z15SoftmaxWarpImplI22BroadcastScaleMaskLoadIffbLm3EiE11DirectStoreIffEfLi1ELi30ELi32ELi1ELb1EL9Algorithm0EEvT_T0_ll_param_0+24];
	ld.param.u64 	%rd26, [_Z15SoftmaxWarpImplI22BroadcastScaleMaskLoadIffbLm3EiE11DirectStoreIffEfLi1ELi30ELi32ELi1ELb1EL9Algorithm0EEvT_T0_ll_param_0+16];
	ld.param.u64 	%rd25, [_Z15SoftmaxWarpImplI22BroadcastScaleMaskLoadIffbLm3EiE11DirectStoreIffEfLi1ELi30ELi32ELi1ELb1EL9Algorithm0EEvT_T0_ll_param_0+8];
	ld.param.u64 	%rd24, [_Z15SoftmaxWarpImplI22BroadcastScaleMaskLoadIffbLm3EiE11DirectStoreIffEfLi1ELi30ELi32ELi1ELb1EL9Algorithm0EEvT_T0_ll_param_0];
	ld.param.u64 	%rd36, [_Z15SoftmaxWarpImplI22BroadcastScaleMaskLoadIffbLm3EiE11DirectStoreIffEfLi1ELi30ELi32ELi1ELb1EL9Algorithm0EEvT_T0_ll_param_3];
	cvta.to.global.u64 	%rd1, %rd24;
	cvta.to.global.u64 	%rd2, %rd25;
	setp.lt.s64 	%p1, %rd36, 961;
	@%p1 bra 	$L__BB435_2;
	mov.u64 	%rd37, $str;
	cvta.global.u64 	%rd38, %rd37;
	mov.u64 	%rd39, $str$1;
	cvta.global.u64 	%rd40, %rd39;
	mov.u64 	%rd41, __unnamed_426;
	cvta.global.u64 	%rd42, %rd41;
	{ // callseq 425, 0
	.param .b64 param0;
	st.param.b64 	[param0], %rd38;
	.param .b64 param1;
	st.param.b64 	[param1], %rd40;
	.param .b32 param2;
	st.param.b32 	[param2], 254;
	.param .b64 param3;
	st.param.b64 	[param3], %rd42;
	.param .b64 param4;
	st.param.b64 	[param4], 1;
	call.uni 
	__assertfail, 
	(
	param0, 
	param1, 
	param2, 
	param3, 
	param4
	);
	} // callseq 425
$L__BB435_2:
	ld.param.u64 	%rd285, [_Z15SoftmaxWarpImplI22BroadcastScaleMaskLoadIffbLm3EiE11DirectStoreIffEfLi1ELi30ELi32ELi1ELb1EL9Algorithm0EEvT_T0_ll_param_2];
	mov.u32 	%r22, %ctaid.x;
	mov.u32 	%r23, %ntid.y;
	mov.u32 	%r24, %tid.y;
	mad.lo.s32 	%r25, %r22, %r23, %r24;
	cvt.s64.s32 	%rd287, %r25;
	setp.le.s64 	%p2, %rd285, %rd287;
	@%p2 bra 	$L__BB435_125;
	mov.u32 	%r26, %tid.x;
	add.s32 	%r27, %r26, 416;
	cvt.u64.u32 	%rd5, %r27;
	add.s32 	%r28, %r26, 448;
	cvt.u64.u32 	%rd6, %r28;
	add.s32 	%r29, %r26, 480;
	cvt.u64.u32 	%rd7, %r29;
	add.s32 	%r30, %r26, 544;
	cvt.u64.u32 	%rd8, %r30;
	add.s32 	%r31, %r26, 576;
	cvt.u64.u32 	%rd9, %r31;
	add.s32 	%r32, %r26, 608;
	cvt.u64.u32 	%rd10, %r32;
	add.s32 	%r49, %r26, 32;
$L__BB435_4:
	cvt.u64.u32 	%rd43, %r26;
	setp.le.s64 	%p3, %rd36, %rd43;
	mul.lo.s64 	%rd14, %rd32, %rd287;
	mov.f32 	%f627, 0fFF800000;
	mov.f32 	%f630, %f627;
	@%p3 bra 	$L__BB435_6;
	setp.eq.s64 	%p4, %rd28, 1;
	setp.eq.s64 	%p5, %rd27, 1;
	setp.eq.s64 	%p6, %rd26, 1;
	add.s64 	%rd45, %rd14, %rd43;
	cvt.u32.u64 	%r35, %rd45;
	div.s32 	%r36, %r35, %r6;
	mul.lo.s32 	%r37, %r36, %r6;
	sub.s32 	%r38, %r35, %r37;
	div.s32 	%r39, %r38, %r7;
	mul.lo.s32 	%r40, %r39, %r7;
	sub.s32 	%r41, %r38, %r40;
	selp.b32 	%r42, 0, %r36, %p6;
	selp.b32 	%r43, 0, %r39, %p5;
	selp.b32 	%r44, 0, %r41, %p4;
	mul.lo.s32 	%r45, %r9, %r42;
	mad.lo.s32 	%r46, %r10, %r43, %r45;
	mad.lo.s32 	%r47, %r11, %r44, %r46;
	shl.b64 	%rd46, %rd45, 32;
	shr.s64 	%rd47, %rd46, 30;
	add.s64 	%rd48, %rd1, %rd47;
	ld.global.f32 	%f156, [%rd48];
	cvt.s64.s32 	%rd49, %r47;
	add.s64 	%rd50, %rd2, %rd49;
	ld.global.u8 	%rs9, [%rd50];
	setp.eq.s16 	%p7, %rs9, 0;
	mul.f32 	%f157, %f156, %f154;
	selp.f32 	%f627, %f153, %f157, %p7;
	max.f32 	%f630, %f627, 0fFF800000;
$L__BB435_6:
	cvt.u64.u32 	%rd15, %r49;
	setp.le.s64 	%p8, %rd36, %rd15;
	mov.f32 	%f629, 0fFF800000;
	@%p8 bra 	$L__BB435_8;
	setp.eq.s64 	%p9, %rd28, 1;
	setp.eq.s64 	%p10, %rd27, 1;
	setp.eq.s64 	%p11, %rd26, 1;
	add.s64 	%rd51, %rd14, %rd15;
	cvt.u32.u64 	%r50, %rd51;
	div.s32 	%r51, %r50, %r6;
	mul.lo.s32 	%r52, %r51, %r6;
	sub.s32 	%r53, %r50, %r52;
	div.s32 	%r54, %r53, %r7;
	mul.lo.s32 	%r55, %r54, %r7;
	sub.s32 	%r56, %r53, %r55;
	selp.b32 	%r57, 0, %r51, %p11;
	selp.b32 	%r58, 0, %r54, %p10;
	selp.b32 	%r59, 0, %r56, %p9;
	mul.lo.s32 	%r60, %r9, %r57;
	mad.lo.s32 	%r61, %r10, %r58, %r60;
	mad.lo.s32 	%r62, %r11, %r59, %r61;
	shl.b64 	%rd52, %rd51, 32;
	shr.s64 	%rd53, %rd52, 30;
	add.s64 	%rd54, %rd1, %rd53;
	ld.global.f32 	%f159, [%rd54];
	cvt.s64.s32 	%rd55, %r62;
	add.s64 	%rd56, %rd2, %rd55;
	ld.global.u8 	%rs10, [%rd56];
	setp.eq.s16 	%p12, %rs10, 0;
	mul.f32 	%f160, %f159, %f154;
	selp.f32 	%f629, %f153, %f160, %p12;
	max.f32 	%f630, %f630, %f629;
$L__BB435_8:
	mov.u32 	%r63, %tid.x;
	add.s32 	%r64, %r63, 64;
	cvt.u64.u32 	%rd16, %r64;
	setp.le.s64 	%p13, %rd36, %rd16;
	mov.f32 	%f631, 0fFF800000;
	@%p13 bra 	$L__BB435_10;
	setp.eq.s64 	%p14, %rd28, 1;
	setp.eq.s64 	%p15, %rd27, 1;
	setp.eq.s64 	%p16, %rd26, 1;
	add.s64 	%rd57, %rd14, %rd16;
	cvt.u32.u64 	%r65, %rd57;
	div.s32 	%r66, %r65, %r6;
	mul.lo.s32 	%r67, %r66, %r6;
	sub.s32 	%r68, %r65, %r67;
	div.s32 	%r69, %r68, %r7;
	mul.lo.s32 	%r70, %r69, %r7;
	sub.s32 	%r71, %r68, %r70;
	selp.b32 	%r72, 0, %r66, %p16;
	selp.b32 	%r73, 0, %r69, %p15;
	selp.b32 	%r74, 0, %r71, %p14;
	mul.lo.s32 	%r75, %r9, %r72;
	mad.lo.s32 	%r76, %r10, %r73, %r75;
	mad.lo.s32 	%r77, %r11, %r74, %r76;
	shl.b64 	%rd58, %rd57, 32;
	shr.s64 	%rd59, %rd58, 30;
	add.s64 	%rd60, %rd1, %rd59;
	ld.global.f32 	%f162, [%rd60];
	cvt.s64.s32 	%rd61, %r77;
	add.s64 	%rd62, %rd2, %rd61;
	ld.global.u8 	%rs11, [%rd62];
	setp.eq.s16 	%p17, %rs11, 0;
	mul.f32 	%f163, %f162, %f154;
	selp.f32 	%f631, %f153, %f163, %p17;
	max.f32 	%f630, %f630, %f631;
$L__BB435_10:
	add.s32 	%r79, %r63, 96;
	cvt.u64.u32 	%rd17, %r79;
	setp.le.s64 	%p18, %rd36, %rd17;
	mov.f32 	%f633, 0fFF800000;
	@%p18 bra 	$L__BB435_12;
	setp.eq.s64 	%p19, %rd28, 1;
	setp.eq.s64 	%p20, %rd27, 1;
	setp.eq.s64 	%p21, %rd26, 1;
	add.s64 	%rd63, %rd14, %rd17;
	cvt.u32.u64 	%r80, %rd63;
	div.s32 	%r81, %r80, %r6;
	mul.lo.s32 	%r82, %r81, %r6;
	sub.s32 	%r83, %r80, %r82;
	div.s32 	%r84, %r83, %r7;
	mul.lo.s32 	%r85, %r84, %r7;
	sub.s32 	%r86, %r83, %r85;
	selp.b32 	%r87, 0, %r81, %p21;
	selp.b32 	%r88, 0, %r84, %p20;
	selp.b32 	%r89, 0, %r86, %p19;
	mul.lo.s32 	%r90, %r9, %r87;
	mad.lo.s32 	%r91, %r10, %r88, %r90;
	mad.lo.s32 	%r92, %r11, %r89, %r91;
	shl.b64 	%rd64, %rd63, 32;
	shr.s64 	%rd65, %rd64, 30;
	add.s64 	%rd66, %rd1, %rd65;
	ld.global.f32 	%f165, [%rd66];
	cvt.s64.s32 	%rd67, %r92;
	add.s64 	%rd68, %rd2, %rd67;
	ld.global.u8 	%rs12, [%rd68];
	setp.eq.s16 	%p22, %rs12, 0;
	mul.f32 	%f166, %f165, %f154;
	selp.f32 	%f633, %f153, %f166, %p22;
	max.f32 	%f630, %f630, %f633;
$L__BB435_12:
	add.s32 	%r94, %r63, 128;
	cvt.u64.u32 	%rd69, %r94;
	setp.le.s64 	%p23, %rd36, %rd69;
	mov.f32 	%f635, 0fFF800000;
	@%p23 bra 	$L__BB435_14;
	setp.eq.s64 	%p24, %rd28, 1;
	setp.eq.s64 	%p25, %rd27, 1;
	setp.eq.s64 	%p26, %rd26, 1;
	add.s64 	%rd71, %rd14, %rd69;
	cvt.u32.u64 	%r97, %rd71;
	div.s32 	%r98, %r97, %r6;
	mul.lo.s32 	%r99, %r98, %r6;
	sub.s32 	%r100, %r97, %r99;
	div.s32 	%r101, %r100, %r7;
	mul.lo.s32 	%r102, %r101, %r7;
	sub.s32 	%r103, %r100, %r102;
	selp.b32 	%r104, 0, %r98, %p26;
	selp.b32 	%r105, 0, %r101, %p25;
	selp.b32 	%r106, 0, %r103, %p24;
	mul.lo.s32 	%r107, %r9, %r104;
	mad.lo.s32 	%r108, %r10, %r105, %r107;
	mad.lo.s32 	%r109, %r11, %r106, %r108;
	shl.b64 	%rd72, %rd71, 32;
	shr.s64 	%rd73, %rd72, 30;
	add.s64 	%rd74, %rd1, %rd73;
	ld.global.f32 	%f168, [%rd74];
	cvt.s64.s32 	%rd75, %r109;
	add.s64 	%rd76, %rd2, %rd75;
	ld.global.u8 	%rs13, [%rd76];
	setp.eq.s16 	%p27, %rs13, 0;
	mul.f32 	%f169, %f168, %f154;
	selp.f32 	%f635, %f153, %f169, %p27;
	max.f32 	%f630, %f630, %f635;
$L__BB435_14:
	add.s32 	%r111, %r63, 160;
	cvt.u64.u32 	%rd77, %r111;
	setp.le.s64 	%p28, %rd36, %rd77;
	mov.f32 	%f637, 0fFF800000;
	@%p28 bra 	$L__BB435_16;
	setp.eq.s64 	%p29, %rd28, 1;
	setp.eq.s64 	%p30, %rd27, 1;
	setp.eq.s64 	%p31, %rd26, 1;
	add.s64 	%rd79, %rd14, %rd77;
	cvt.u32.u64 	%r114, %rd79;
	div.s32 	%r115, %r114, %r6;
	mul.lo.s32 	%r116, %r115, %r6;
	sub.s32 	%r117, %r114, %r116;
	div.s32 	%r118, %r117, %r7;
	mul.lo.s32 	%r119, %r118, %r7;
	sub.s32 	%r120, %r117, %r119;
	selp.b32 	%r121, 0, %r115, %p31;
	selp.b32 	%r122, 0, %r118, %p30;
	selp.b32 	%r123, 0, %r120, %p29;
	mul.lo.s32 	%r124, %r9, %r121;
	mad.lo.s32 	%r125, %r10, %r122, %r124;
	mad.lo.s32 	%r126, %r11, %r123, %r125;
	shl.b64 	%rd80, %rd79, 32;
	shr.s64 	%rd81, %rd80, 30;
	add.s64 	%rd82, %rd1, %rd81;
	ld.global.f32 	%f171, [%rd82];
	cvt.s64.s32 	%rd83, %r126;
	add.s64 	%rd84, %rd2, %rd83;
	ld.global.u8 	%rs14, [%rd84];
	setp.eq.s16 	%p32, %rs14, 0;
	mul.f32 	%f172, %f171, %f154;
	selp.f32 	%f637, %f153, %f172, %p32;
	max.f32 	%f630, %f630, %f637;
$L__BB435_16:
	add.s32 	%r128, %r63, 192;
	cvt.u64.u32 	%rd85, %r128;
	setp.le.s64 	%p33, %rd36, %rd85;
	mov.f32 	%f639, 0fFF800000;
	@%p33 bra 	$L__BB435_18;
	setp.eq.s64 	%p34, %rd28, 1;
	setp.eq.s64 	%p35, %rd27, 1;
	setp.eq.s64 	%p36, %rd26, 1;
	add.s64 	%rd87, %rd14, %rd85;
	cvt.u32.u64 	%r131, %rd87;
	div.s32 	%r132, %r131, %r6;
	mul.lo.s32 	%r133, %r132, %r6;
	sub.s32 	%r134, %r131, %r133;
	div.s32 	%r135, %r134, %r7;
	mul.lo.s32 	%r136, %r135, %r7;
	sub.s32 	%r137, %r134, %r136;
	selp.b32 	%r138, 0, %r132, %p36;
	selp.b32 	%r139, 0, %r135, %p35;
	selp.b32 	%r140, 0, %r137, %p34;
	mul.lo.s32 	%r141, %r9, %r138;
	mad.lo.s32 	%r142, %r10, %r139, %r141;
	mad.lo.s32 	%r143, %r11, %r140, %r142;
	shl.b64 	%rd88, %rd87, 32;
	shr.s64 	%rd89, %rd88, 30;
	add.s64 	%rd90, %rd1, %rd89;
	ld.global.f32 	%f174, [%rd90];
	cvt.s64.s32 	%rd91, %r143;
	add.s64 	%rd92, %rd2, %rd91;
	ld.global.u8 	%rs15, [%rd92];
	setp.eq.s16 	%p37, %rs15, 0;
	mul.f32 	%f175, %f174, %f154;
	selp.f32 	%f639, %f153, %f175, %p37;
	max.f32 	%f630, %f630, %f639;
$L__BB435_18:
	add.s32 	%r145, %r63, 224;
	cvt.u64.u32 	%rd93, %r145;
	setp.le.s64 	%p38, %rd36, %rd93;
	mov.f32 	%f641, 0fFF800000;
	@%p38 bra 	$L__BB435_20;
	setp.eq.s64 	%p39, %rd28, 1;
	setp.eq.s64 	%p40, %rd27, 1;
	setp.eq.s64 	%p41, %rd26, 1;
	add.s64 	%rd95, %rd14, %rd93;
	cvt.u32.u64 	%r148, %rd95;
	div.s32 	%r149, %r148, %r6;
	mul.lo.s32 	%r150, %r149, %r6;
	sub.s32 	%r151, %r148, %r150;
	div.s32 	%r152, %r151, %r7;
	mul.lo.s32 	%r153, %r152, %r7;
	sub.s32 	%r154, %r151, %r153;
	selp.b32 	%r155, 0, %r149, %p41;
	selp.b32 	%r156, 0, %r152, %p40;
	selp.b32 	%r157, 0, %r154, %p39;
	mul.lo.s32 	%r158, %r9, %r155;
	mad.lo.s32 	%r159, %r10, %r156, %r158;
	mad.lo.s32 	%r160, %r11, %r157, %r159;
	shl.b64 	%rd96, %rd95, 32;
	shr.s64 	%rd97, %rd96, 30;
	add.s64 	%rd98, %rd1, %rd97;
	ld.global.f32 	%f177, [%rd98];
	cvt.s64.s32 	%rd99, %r160;
	add.s64 	%rd100, %rd2, %rd99;
	ld.global.u8 	%rs16, [%rd100];
	setp.eq.s16 	%p42, %rs16, 0;
	mul.f32 	%f178, %f177, %f154;
	selp.f32 	%f641, %f153, %f178, %p42;
	max.f32 	%f630, %f630, %f641;
$L__BB435_20:
	add.s32 	%r162, %r63, 256;
	cvt.u64.u32 	%rd101, %r162;
	setp.le.s64 	%p43, %rd36, %rd101;
	mov.f32 	%f643, 0fFF800000;
	@%p43 bra 	$L__BB435_22;
	setp.eq.s64 	%p44, %rd28, 1;
	setp.eq.s64 	%p45, %rd27, 1;
	setp.eq.s64 	%p46, %rd26, 1;
	add.s64 	%rd103, %rd14, %rd101;
	cvt.u32.u64 	%r165, %rd103;
	div.s32 	%r166, %r165, %r6;
	mul.lo.s32 	%r167, %r166, %r6;
	sub.s32 	%r168, %r165, %r167;
	div.s32 	%r169, %r168, %r7;
	mul.lo.s32 	%r170, %r169, %r7;
	sub.s32 	%r171, %r168, %r170;
	selp.b32 	%r172, 0, %r166, %p46;
	selp.b32 	%r173, 0, %r169, %p45;
	selp.b32 	%r174, 0, %r171, %p44;
	mul.lo.s32 	%r175, %r9, %r172;
	mad.lo.s32 	%r176, %r10, %r173, %r175;
	mad.lo.s32 	%r177, %r11, %r174, %r176;
	shl.b64 	%rd104, %rd103, 32;
	shr.s64 	%rd105, %rd104, 30;
	add.s64 	%rd106, %rd1, %rd105;
	ld.global.f32 	%f180, [%rd106];
	cvt.s64.s32 	%rd107, %r177;
	add.s64 	%rd108, %rd2, %rd107;
	ld.global.u8 	%rs17, [%rd108];
	setp.eq.s16 	%p47, %rs17, 0;
	mul.f32 	%f181, %f180, %f154;
	selp.f32 	%f643, %f153, %f181, %p47;
	max.f32 	%f630, %f630, %f643;
$L__BB435_22:
	add.s32 	%r179, %r63, 288;
	cvt.u64.u32 	%rd109, %r179;
	setp.le.s64 	%p48, %rd36, %rd109;
	mov.f32 	%f645, 0fFF800000;
	@%p48 bra 	$L__BB435_24;
	setp.eq.s64 	%p49, %rd28, 1;
	setp.eq.s64 	%p50, %rd27, 1;
	setp.eq.s64 	%p51, %rd26, 1;
	cvt.u64.u32 	%rd110, %r179;
	add.s64 	%rd111, %rd14, %rd110;
	cvt.u32.u64 	%r182, %rd111;
	div.s32 	%r183, %r182, %r6;
	mul.lo.s32 	%r184, %r183, %r6;
	sub.s32 	%r185, %r182, %r184;
	div.s32 	%r186, %r185, %r7;
	mul.lo.s32 	%r187, %r186, %r7;
	sub.s32 	%r188, %r185, %r187;
	selp.b32 	%r189, 0, %r183, %p51;
	selp.b32 	%r190, 0, %r186, %p50;
	selp.b32 	%r191, 0, %r188, %p49;
	mul.lo.s32 	%r192, %r9, %r189;
	mad.lo.s32 	%r193, %r10, %r190, %r192;
	mad.lo.s32 	%r194, %r11, %r191, %r193;
	shl.b64 	%rd112, %rd111, 32;
	shr.s64 	%rd113, %rd112, 30;
	add.s64 	%rd114, %rd1, %rd113;
	ld.global.f32 	%f183, [%rd114];
	cvt.s64.s32 	%rd115, %r194;
	add.s64 	%rd116, %rd2, %rd115;
	ld.global.u8 	%rs18, [%rd116];
	setp.eq.s16 	%p52, %rs18, 0;
	mul.f32 	%f184, %f183, %f154;
	selp.f32 	%f645, %f153, %f184, %p52;
	max.f32 	%f630, %f630, %f645;
$L__BB435_24:
	add.s32 	%r196, %r63, 320;
	cvt.u64.u32 	%rd117, %r196;
	setp.le.s64 	%p53, %rd36, %rd117;
	mov.f32 	%f647, 0fFF800000;
	@%p53 bra 	$L__BB435_26;
	setp.eq.s64 	%p54, %rd28, 1;
	setp.eq.s64 	%p55, %rd27, 1;
	setp.eq.s64 	%p56, %rd26, 1;
	cvt.u64.u32 	%rd118, %r196;
	add.s64 	%rd119, %rd14, %rd118;
	cvt.u32.u64 	%r199, %rd119;
	div.s32 	%r200, %r199, %r6;
	mul.lo.s32 	%r201, %r200, %r6;
	sub.s32 	%r202, %r199, %r201;
	div.s32 	%r203, %r202, %r7;
	mul.lo.s32 	%r204, %r203, %r7;
	sub.s32 	%r205, %r202, %r204;
	selp.b32 	%r206, 0, %r200, %p56;
	selp.b32 	%r207, 0, %r203, %p55;
	selp.b32 	%r208, 0, %r205, %p54;
	mul.lo.s32 	%r209, %r9, %r206;
	mad.lo.s32 	%r210, %r10, %r207, %r209;
	mad.lo.s32 	%r211, %r11, %r208, %r210;
	shl.b64 	%rd120, %rd119, 32;
	shr.s64 	%rd121, %rd120, 30;
	add.s64 	%rd122, %rd1, %rd121;
	ld.global.f32 	%f186, [%rd122];
	cvt.s64.s32 	%rd123, %r211;
	add.s64 	%rd124, %rd2, %rd123;
	ld.global.u8 	%rs19, [%rd124];
	setp.eq.s16 	%p57, %rs19, 0;
	mul.f32 	%f187, %f186, %f154;
	selp.f32 	%f647, %f153, %f187, %p57;
	max.f32 	%f630, %f630, %f647;
$L__BB435_26:
	add.s32 	%r213, %r63, 352;
	cvt.u64.u32 	%rd125, %r213;
	setp.le.s64 	%p58, %rd36, %rd125;
	mov.f32 	%f649, 0fFF800000;
	@%p58 bra 	$L__BB435_28;
	setp.eq.s64 	%p59, %rd28, 1;
	setp.eq.s64 	%p60, %rd27, 1;
	setp.eq.s64 	%p61, %rd26, 1;
	add.s32 	%r215, %r63, 352;
	cvt.u64.u32 	%rd126, %r215;
	add.s64 	%rd127, %rd14, %rd126;
	cvt.u32.u64 	%r216, %rd127;
	div.s32 	%r217, %r216, %r6;
	mul.lo.s32 	%r218, %r217, %r6;
	sub.s32 	%r219, %r216, %r218;
	div.s32 	%r220, %r219, %r7;
	mul.lo.s32 	%r221, %r220, %r7;
	sub.s32 	%r222, %r219, %r221;
	selp.b32 	%r223, 0, %r217, %p61;
	selp.b32 	%r224, 0, %r220, %p60;
	selp.b32 	%r225, 0, %r222, %p59;
	mul.lo.s32 	%r226, %r9, %r223;
	mad.lo.s32 	%r227, %r10, %r224, %r226;
	mad.lo.s32 	%r228, %r11, %r225, %r227;
	shl.b64 	%rd128, %rd127, 32;
	shr.s64 	%rd129, %rd128, 30;
	add.s64 	%rd130, %rd1, %rd129;
	ld.global.f32 	%f189, [%rd130];
	cvt.s64.s32 	%rd131, %r228;
	add.s64 	%rd132, %rd2, %rd131;
	ld.global.u8 	%rs20, [%rd132];
	setp.eq.s16 	%p62, %rs20, 0;
	mul.f32 	%f190, %f189, %f154;
	selp.f32 	%f649, %f153, %f190, %p62;
	max.f32 	%f630, %f630, %f649;
$L__BB435_28:
	add.s32 	%r230, %r63, 384;
	cvt.u64.u32 	%rd18, %r230;
	setp.le.s64 	%p63, %rd36, %rd18;
	mov.f32 	%f651, 0fFF800000;
	@%p63 bra 	$L__BB435_30;
	setp.eq.s64 	%p64, %rd28, 1;
	setp.eq.s64 	%p65, %rd27, 1;
	setp.eq.s64 	%p66, %rd26, 1;
	add.s64 	%rd133, %rd14, %rd18;
	cvt.u32.u64 	%r231, %rd133;
	div.s32 	%r232, %r231, %r6;
	mul.lo.s32 	%r233, %r232, %r6;
	sub.s32 	%r234, %r231, %r233;
	div.s32 	%r235, %r234, %r7;
	mul.lo.s32 	%r236, %r235, %r7;
	sub.s32 	%r237, %r234, %r236;
	selp.b32 	%r238, 0, %r232, %p66;
	selp.b32 	%r239, 0, %r235, %p65;
	selp.b32 	%r240, 0, %r237, %p64;
	mul.lo.s32 	%r241, %r9, %r238;
	mad.lo.s32 	%r242, %r10, %r239, %r241;
	mad.lo.s32 	%r243, %r11, %r240, %r242;
	shl.b64 	%rd134, %rd133, 32;
	shr.s64 	%rd135, %rd134, 30;
	add.s64 	%rd136, %rd1, %rd135;
	ld.global.f32 	%f192, [%rd136];
	cvt.s64.s32 	%rd137, %r243;
	add.s64 	%rd138, %rd2, %rd137;
	ld.global.u8 	%rs21, [%rd138];
	setp.eq.s16 	%p67, %rs21, 0;
	mul.f32 	%f193, %f192, %f154;
	selp.f32 	%f651, %f153, %f193, %p67;
	max.f32 	%f630, %f630, %f651;
$L__BB435_30:
	setp.le.s64 	%p68, %rd36, %rd5;
	mov.f32 	%f653, 0fFF800000;
	@%p68 bra 	$L__BB435_32;
	setp.eq.s64 	%p69, %rd28, 1;
	setp.eq.s64 	%p70, %rd27, 1;
	setp.eq.s64 	%p71, %rd26, 1;
	add.s64 	%rd139, %rd14, %rd5;
	cvt.u32.u64 	%r244, %rd139;
	div.s32 	%r245, %r244, %r6;
	mul.lo.s32 	%r246, %r245, %r6;
	sub.s32 	%r247, %r244, %r246;
	div.s32 	%r248, %r247, %r7;
	mul.lo.s32 	%r249, %r248, %r7;
	sub.s32 	%r250, %r247, %r249;
	selp.b32 	%r251, 0, %r245, %p71;
	selp.b32 	%r252, 0, %r248, %p70;
	selp.b32 	%r253, 0, %r250, %p69;
	mul.lo.s32 	%r254, %r9, %r251;
	mad.lo.s32 	%r255, %r10, %r252, %r254;
	mad.lo.s32 	%r256, %r11, %r253, %r255;
	shl.b64 	%rd140, %rd139, 32;
	shr.s64 	%rd141, %rd140, 30;
	add.s64 	%rd142, %rd1, %rd141;
	ld.global.f32 	%f195, [%rd142];
	cvt.s64.s32 	%rd143, %r256;
	add.s64 	%rd144, %rd2, %rd143;
	ld.global.u8 	%rs22, [%rd144];
	setp.eq.s16 	%p72, %rs22, 0;
	mul.f32 	%f196, %f195, %f154;
	selp.f32 	%f653, %f153, %f196, %p72;
	max.f32 	%f630, %f630, %f653;
$L__BB435_32:
	setp.le.s64 	%p73, %rd36, %rd6;
	mov.f32 	%f655, 0fFF800000;
	@%p73 bra 	$L__BB435_34;
	setp.eq.s64 	%p74, %rd28, 1;
	setp.eq.s64 	%p75, %rd27, 1;
	setp.eq.s64 	%p76, %rd26, 1;
	add.s64 	%rd145, %rd14, %rd6;
	cvt.u32.u64 	%r257, %rd145;
	div.s32 	%r258, %r257, %r6;
	mul.lo.s32 	%r259, %r258, %r6;
	sub.s32 	%r260, %r257, %r259;
	div.s32 	%r261, %r260, %r7;
	mul.lo.s32 	%r262, %r261, %r7;
	sub.s32 	%r263, %r260, %r262;
	selp.b32 	%r264, 0, %r258, %p76;
	selp.b32 	%r265, 0, %r261, %p75;
	selp.b32 	%r266, 0, %r263, %p74;
	mul.lo.s32 	%r267, %r9, %r264;
	mad.lo.s32 	%r268, %r10, %r265, %r267;
	mad.lo.s32 	%r269, %r11, %r266, %r268;
	shl.b64 	%rd146, %rd145, 32;
	shr.s64 	%rd147, %rd146, 30;
	add.s64 	%rd148, %rd1, %rd147;
	ld.global.f32 	%f198, [%rd148];
	cvt.s64.s32 	%rd149, %r269;
	add.s64 	%rd150, %rd2, %rd149;
	ld.global.u8 	%rs23, [%rd150];
	setp.eq.s16 	%p77, %rs23, 0;
	mul.f32 	%f199, %f198, %f154;
	selp.f32 	%f655, %f153, %f199, %p77;
	max.f32 	%f630, %f630, %f655;
$L__BB435_34:
	setp.le.s64 	%p78, %rd36, %rd7;
	mov.f32 	%f657, 0fFF800000;
	@%p78 bra 	$L__BB435_36;
	setp.eq.s64 	%p79, %rd28, 1;
	setp.eq.s64 	%p80, %rd27, 1;
	setp.eq.s64 	%p81, %rd26, 1;
	add.s64 	%rd151, %rd14, %rd7;
	cvt.u32.u64 	%r270, %rd151;
	div.s32 	%r271, %r270, %r6;
	mul.lo.s32 	%r272, %r271, %r6;
	sub.s32 	%r273, %r270, %r272;
	div.s32 	%r274, %r273, %r7;
	mul.lo.s32 	%r275, %r274, %r7;
	sub.s32 	%r276, %r273, %r275;
	selp.b32 	%r277, 0, %r271, %p81;
	selp.b32 	%r278, 0, %r274, %p80;
	selp.b32 	%r279, 0, %r276, %p79;
	mul.lo.s32 	%r280, %r9, %r277;
	mad.lo.s32 	%r281, %r10, %r278, %r280;
	mad.lo.s32 	%r282, %r11, %r279, %r281;
	shl.b64 	%rd152, %rd151, 32;
	shr.s64 	%rd153, %rd152, 30;
	add.s64 	%rd154, %rd1, %rd153;
	ld.global.f32 	%f201, [%rd154];
	cvt.s64.s32 	%rd155, %r282;
	add.s64 	%rd156, %rd2, %rd155;
	ld.global.u8 	%rs24, [%rd156];
	setp.eq.s16 	%p82, %rs24, 0;
	mul.f32 	%f202, %f201, %f154;
	selp.f32 	%f657, %f153, %f202, %p82;
	max.f32 	%f630, %f630, %f657;
$L__BB435_36:
	mov.u32 	%r283, %tid.x;
	add.s32 	%r284, %r283, 512;
	cvt.u64.u32 	%rd19, %r284;
	setp.le.s64 	%p83, %rd36, %rd19;
	mov.f32 	%f659, 0fFF800000;
	@%p83 bra 	$L__BB435_38;
	setp.eq.s64 	%p84, %rd28, 1;
	setp.eq.s64 	%p85, %rd27, 1;
	setp.eq.s64 	%p86, %rd26, 1;
	add.s64 	%rd157, %rd14, %rd19;
	cvt.u32.u64 	%r285, %rd157;
	div.s32 	%r286, %r285, %r6;
	mul.lo.s32 	%r287, %r286, %r6;
	sub.s32 	%r288, %r285, %r287;
	div.s32 	%r289, %r288, %r7;
	mul.lo.s32 	%r290, %r289, %r7;
	sub.s32 	%r291, %r288, %r290;
	selp.b32 	%r292, 0, %r286, %p86;
	selp.b32 	%r293, 0, %r289, %p85;
	selp.b32 	%r294, 0, %r291, %p84;
	mul.lo.s32 	%r295, %r9, %r292;
	mad.lo.s32 	%r296, %r10, %r293, %r295;
	mad.lo.s32 	%r297, %r11, %r294, %r296;
	shl.b64 	%rd158, %rd157, 32;
	shr.s64 	%rd159, %rd158, 30;
	add.s64 	%rd160, %rd1, %rd159;
	ld.global.f32 	%f204, [%rd160];
	cvt.s64.s32 	%rd161, %r297;
	add.s64 	%rd162, %rd2, %rd161;
	ld.global.u8 	%rs25, [%rd162];
	setp.eq.s16 	%p87, %rs25, 0;
	mul.f32 	%f205, %f204, %f154;
	selp.f32 	%f659, %f153, %f205, %p87;
	max.f32 	%f630, %f630, %f659;
$L__BB435_38:
	setp.le.s64 	%p88, %rd36, %rd8;
	mov.f32 	%f661, 0fFF800000;
	@%p88 bra 	$L__BB435_40;
	setp.eq.s64 	%p89, %rd28, 1;
	setp.eq.s64 	%p90, %rd27, 1;
	setp.eq.s64 	%p91, %rd26, 1;
	add.s64 	%rd163, %rd14, %rd8;
	cvt.u32.u64 	%r298, %rd163;
	div.s32 	%r299, %r298, %r6;
	mul.lo.s32 	%r300, %r299, %r6;
	sub.s32 	%r301, %r298, %r300;
	div.s32 	%r302, %r301, %r7;
	mul.lo.s32 	%r303, %r302, %r7;
	sub.s32 	%r304, %r301, %r303;
	selp.b32 	%r305, 0, %r299, %p91;
	selp.b32 	%r306, 0, %r302, %p90;
	selp.b32 	%r307, 0, %r304, %p89;
	mul.lo.s32 	%r308, %r9, %r305;
	mad.lo.s32 	%r309, %r10, %r306, %r308;
	mad.lo.s32 	%r310, %r11, %r307, %r309;
	shl.b64 	%rd164, %rd163, 32;
	shr.s64 	%rd165, %rd164, 30;
	add.s64 	%rd166, %rd1, %rd165;
	ld.global.f32 	%f207, [%rd166];
	cvt.s64.s32 	%rd167, %r310;
	add.s64 	%rd168, %rd2, %rd167;
	ld.global.u8 	%rs26, [%rd168];
	setp.eq.s16 	%p92, %rs26, 0;
	mul.f32 	%f208, %f207, %f154;
	selp.f32 	%f661, %f153, %f208, %p92;
	max.f32 	%f630, %f630, %f661;
$L__BB435_40:
	setp.le.s64 	%p93, %rd36, %rd9;
	mov.f32 	%f663, 0fFF800000;
	@%p93 bra 	$L__BB435_42;
	setp.eq.s64 	%p94, %rd28, 1;
	setp.eq.s64 	%p95, %rd27, 1;
	setp.eq.s64 	%p96, %rd26, 1;
	add.s64 	%rd169, %rd14, %rd9;
	cvt.u32.u64 	%r311, %rd169;
	div.s32 	%r312, %r311, %r6;
	mul.lo.s32 	%r313, %r312, %r6;
	sub.s32 	%r314, %r311, %r313;
	div.s32 	%r315, %r314, %r7;
	mul.lo.s32 	%r316, %r315, %r7;
	sub.s32 	%r317, %r314, %r316;
	selp.b32 	%r318, 0, %r312, %p96;
	selp.b32 	%r319, 0, %r315, %p95;
	selp.b32 	%r320, 0, %r317, %p94;
	mul.lo.s32 	%r321, %r9, %r318;
	mad.lo.s32 	%r322, %r10, %r319, %r321;
	mad.lo.s32 	%r323, %r11, %r320, %r322;
	shl.b64 	%rd170, %rd169, 32;
	shr.s64 	%rd171, %rd170, 30;
	add.s64 	%rd172, %rd1, %rd171;
	ld.global.f32 	%f210, [%rd172];
	cvt.s64.s32 	%rd173, %r323;
	add.s64 	%rd174, %rd2, %rd173;
	ld.global.u8 	%rs27, [%rd174];
	setp.eq.s16 	%p97, %rs27, 0;
	mul.f32 	%f211, %f210, %f154;
	selp.f32 	%f663, %f153, %f211, %p97;
	max.f32 	%f630, %f630, %f663;
$L__BB435_42:
	setp.le.s64 	%p98, %rd36, %rd10;
	mov.f32 	%f665, 0fFF800000;
	@%p98 bra 	$L__BB435_44;
	setp.eq.s64 	%p99, %rd28, 1;
	setp.eq.s64 	%p100, %rd27, 1;
	setp.eq.s64 	%p101, %rd26, 1;
	add.s64 	%rd175, %rd14, %rd10;
	cvt.u32.u64 	%r324, %rd175;
	div.s32 	%r325, %r324, %r6;
	mul.lo.s32 	%r326, %r325, %r6;
	sub.s32 	%r327, %r324, %r326;
	div.s32 	%r328, %r327, %r7;
	mul.lo.s32 	%r329, %r328, %r7;
	sub.s32 	%r330, %r327, %r329;
	selp.b32 	%r331, 0, %r325, %p101;
	selp.b32 	%r332, 0, %r328, %p100;
	selp.b32 	%r333, 0, %r330, %p99;
	mul.lo.s32 	%r334, %r9, %r331;
	mad.lo.s32 	%r335, %r10, %r332, %r334;
	mad.lo.s32 	%r336, %r11, %r333, %r335;
	shl.b64 	%rd176, %rd175, 32;
	shr.s64 	%rd177, %rd176, 30;
	add.s64 	%rd178, %rd1, %rd177;
	ld.global.f32 	%f213, [%rd178];
	cvt.s64.s32 	%rd179, %r336;
	add.s64 	%rd180, %rd2, %rd179;
	ld.global.u8 	%rs28, [%rd180];
	setp.eq.s16 	%p102, %rs28, 0;
	mul.f32 	%f214, %f213, %f154;
	selp.f32 	%f665, %f153, %f214, %p102;
	max.f32 	%f630, %f630, %f665;
$L__BB435_44:
	mov.u32 	%r337, %tid.x;
	add.s32 	%r338, %r337, 640;
	cvt.u64.u32 	%rd20, %r338;
	setp.le.s64 	%p103, %rd36, %rd20;
	mov.f32 	%f667, 0fFF800000;
	@%p103 bra 	$L__BB435_46;
	setp.eq.s64 	%p104, %rd28, 1;
	setp.eq.s64 	%p105, %rd27, 1;
	setp.eq.s64 	%p106, %rd26, 1;
	add.s64 	%rd181, %rd14, %rd20;
	cvt.u32.u64 	%r339, %rd181;
	div.s32 	%r340, %r339, %r6;
	mul.lo.s32 	%r341, %r340, %r6;
	sub.s32 	%r342, %r339, %r341;
	div.s32 	%r343, %r342, %r7;
	mul.lo.s32 	%r344, %r343, %r7;
	sub.s32 	%r345, %r342, %r344;
	selp.b32 	%r346, 0, %r340, %p106;
	selp.b32 	%r347, 0, %r343, %p105;
	selp.b32 	%r348, 0, %r345, %p104;
	mul.lo.s32 	%r349, %r9, %r346;
	mad.lo.s32 	%r350, %r10, %r347, %r349;
	mad.lo.s32 	%r351, %r11, %r348, %r350;
	shl.b64 	%rd182, %rd181, 32;
	shr.s64 	%rd183, %rd182, 30;
	add.s64 	%rd184, %rd1, %rd183;
	ld.global.f32 	%f216, [%rd184];
	cvt.s64.s32 	%rd185, %r351;
	add.s64 	%rd186, %rd2, %rd185;
	ld.global.u8 	%rs29, [%rd186];
	setp.eq.s16 	%p107, %rs29, 0;
	mul.f32 	%f217, %f216, %f154;
	selp.f32 	%f667, %f153, %f217, %p107;
	max.f32 	%f630, %f630, %f667;
$L__BB435_46:
	mov.u32 	%r352, %tid.x;
	add.s32 	%r353, %r352, 672;
	cvt.u64.u32 	%rd21, %r353;
	setp.le.s64 	%p108, %rd36, %rd21;
	mov.f32 	%f669, 0fFF800000;
	@%p108 bra 	$L__BB435_48;
	setp.eq.s64 	%p109, %rd28, 1;
	setp.eq.s64 	%p110, %rd27, 1;
	setp.eq.s64 	%p111, %rd26, 1;
	add.s64 	%rd187, %rd14, %rd21;
	cvt.u32.u64 	%r354, %rd187;
	div.s32 	%r355, %r354, %r6;
	mul.lo.s32 	%r356, %r355, %r6;
	sub.s32 	%r357, %r354, %r356;
	div.s32 	%r358, %r357, %r7;
	mul.lo.s32 	%r359, %r358, %r7;
	sub.s32 	%r360, %r357, %r359;
	selp.b32 	%r361, 0, %r355, %p111;
	selp.b32 	%r362, 0, %r358, %p110;
	selp.b32 	%r363, 0, %r360, %p109;
	mul.lo.s32 	%r364, %r9, %r361;
	mad.lo.s32 	%r365, %r10, %r362, %r364;
	mad.lo.s32 	%r366, %r11, %r363, %r365;
	shl.b64 	%rd188, %rd187, 32;
	shr.s64 	%rd189, %rd188, 30;
	add.s64 	%rd190, %rd1, %rd189;
	ld.global.f32 	%f219, [%rd190];
	cvt.s64.s32 	%rd191, %r366;
	add.s64 	%rd192, %rd2, %rd191;
	ld.global.u8 	%rs30, [%rd192];
	setp.eq.s16 	%p112, %rs30, 0;
	mul.f32 	%f220, %f219, %f154;
	selp.f32 	%f669, %f153, %f220, %p112;
	max.f32 	%f630, %f630, %f669;
$L__BB435_48:
	mov.u32 	%r367, %tid.x;
	add.s32 	%r368, %r367, 704;
	cvt.u64.u32 	%rd193, %r368;
	setp.le.s64 	%p113, %rd36, %rd193;
	mov.f32 	%f671, 0fFF800000;
	@%p113 bra 	$L__BB435_50;
	setp.eq.s64 	%p114, %rd28, 1;
	setp.eq.s64 	%p115, %rd27, 1;
	setp.eq.s64 	%p116, %rd26, 1;
	mov.u32 	%r369, %tid.x;
	add.s32 	%r370, %r369, 704;
	cvt.u64.u32 	%rd194, %r370;
	add.s64 	%rd195, %rd14, %rd194;
	cvt.u32.u64 	%r371, %rd195;
	div.s32 	%r372, %r371, %r6;
	mul.lo.s32 	%r373, %r372, %r6;
	sub.s32 	%r374, %r371, %r373;
	div.s32 	%r375, %r374, %r7;
	mul.lo.s32 	%r376, %r375, %r7;
	sub.s32 	%r377, %r374, %r376;
	selp.b32 	%r378, 0, %r372, %p116;
	selp.b32 	%r379, 0, %r375, %p115;
	selp.b32 	%r380, 0, %r377, %p114;
	mul.lo.s32 	%r381, %r9, %r378;
	mad.lo.s32 	%r382, %r10, %r379, %r381;
	mad.lo.s32 	%r383, %r11, %r380, %r382;
	shl.b64 	%rd196, %rd195, 32;
	shr.s64 	%rd197, %rd196, 30;
	add.s64 	%rd198, %rd1, %rd197;
	ld.global.f32 	%f222, [%rd198];
	cvt.s64.s32 	%rd199, %r383;
	add.s64 	%rd200, %rd2, %rd199;
	ld.global.u8 	%rs31, [%rd200];
	setp.eq.s16 	%p117, %rs31, 0;
	mul.f32 	%f223, %f222, %f154;
	selp.f32 	%f671, %f153, %f223, %p117;
	max.f32 	%f630, %f630, %f671;
$L__BB435_50:
	mov.u32 	%r384, %tid.x;
	add.s32 	%r385, %r384, 736;
	cvt.u64.u32 	%rd201, %r385;
	setp.le.s64 	%p118, %rd36, %rd201;
	mov.f32 	%f673, 0fFF800000;
	@%p118 bra 	$L__BB435_52;
	setp.eq.s64 	%p119, %rd28, 1;
	setp.eq.s64 	%p120, %rd27, 1;
	setp.eq.s64 	%p121, %rd26, 1;
	mov.u32 	%r386, %tid.x;
	add.s32 	%r387, %r386, 736;
	cvt.u64.u32 	%rd202, %r387;
	add.s64 	%rd203, %rd14, %rd202;
	cvt.u32.u64 	%r388, %rd203;
	div.s32 	%r389, %r388, %r6;
	mul.lo.s32 	%r390, %r389, %r6;
	sub.s32 	%r391, %r388, %r390;
	div.s32 	%r392, %r391, %r7;
	mul.lo.s32 	%r393, %r392, %r7;
	sub.s32 	%r394, %r391, %r393;
	selp.b32 	%r395, 0, %r389, %p121;
	selp.b32 	%r396, 0, %r392, %p120;
	selp.b32 	%r397, 0, %r394, %p119;
	mul.lo.s32 	%r398, %r9, %r395;
	mad.lo.s32 	%r399, %r10, %r396, %r398;
	mad.lo.s32 	%r400, %r11, %r397, %r399;
	shl.b64 	%rd204, %rd203, 32;
	shr.s64 	%rd205, %rd204, 30;
	add.s64 	%rd206, %rd1, %rd205;
	ld.global.f32 	%f225, [%rd206];
	cvt.s64.s32 	%rd207, %r400;
	add.s64 	%rd208, %rd2, %rd207;
	ld.global.u8 	%rs32, [%rd208];
	setp.eq.s16 	%p122, %rs32, 0;
	mul.f32 	%f226, %f225, %f154;
	selp.f32 	%f673, %f153, %f226, %p122;
	max.f32 	%f630, %f630, %f673;
$L__BB435_52:
	mov.u32 	%r401, %tid.x;
	add.s32 	%r402, %r401, 768;
	cvt.u64.u32 	%rd209, %r402;
	setp.le.s64 	%p123, %rd36, %rd209;
	mov.f32 	%f675, 0fFF800000;
	@%p123 bra 	$L__BB435_54;
	setp.eq.s64 	%p124, %rd28, 1;
	setp.eq.s64 	%p125, %rd27, 1;
	setp.eq.s64 	%p126, %rd26, 1;
	mov.u32 	%r403, %tid.x;
	add.s32 	%r404, %r403, 768;
	cvt.u64.u32 	%rd210, %r404;
	add.s64 	%rd211, %rd14, %rd210;
	cvt.u32.u64 	%r405, %rd211;
	div.s32 	%r406, %r405, %r6;
	mul.lo.s32 	%r407, %r406, %r6;
	sub.s32 	%r408, %r405, %r407;
	div.s32 	%r409, %r408, %r7;
	mul.lo.s32 	%r410, %r409, %r7;
	sub.s32 	%r411, %r408, %r410;
	selp.b32 	%r412, 0, %r406, %p126;
	selp.b32 	%r413, 0, %r409, %p125;
	selp.b32 	%r414, 0, %r411, %p124;
	mul.lo.s32 	%r415, %r9, %r412;
	mad.lo.s32 	%r416, %r10, %r413, %r415;
	mad.lo.s32 	%r417, %r11, %r414, %r416;
	shl.b64 	%rd212, %rd211, 32;
	shr.s64 	%rd213, %rd212, 30;
	add.s64 	%rd214, %rd1, %rd213;
	ld.global.f32 	%f228, [%rd214];
	cvt.s64.s32 	%rd215, %r417;
	add.s64 	%rd216, %rd2, %rd215;
	ld.global.u8 	%rs33, [%rd216];
	setp.eq.s16 	%p127, %rs33, 0;
	mul.f32 	%f229, %f228, %f154;
	selp.f32 	%f675, %f153, %f229, %p127;
	max.f32 	%f630, %f630, %f675;
$L__BB435_54:
	mov.u32 	%r418, %tid.x;
	add.s32 	%r419, %r418, 800;
	cvt.u64.u32 	%rd217, %r419;
	setp.le.s64 	%p128, %rd36, %rd217;
	mov.f32 	%f677, 0fFF800000;
	@%p128 bra 	$L__BB435_56;
	setp.eq.s64 	%p129, %rd28, 1;
	setp.eq.s64 	%p130, %rd27, 1;
	setp.eq.s64 	%p131, %rd26, 1;
	mov.u32 	%r420, %tid.x;
	add.s32 	%r421, %r420, 800;
	cvt.u64.u32 	%rd218, %r421;
	add.s64 	%rd219, %rd14, %rd218;
	cvt.u32.u64 	%r422, %rd219;
	div.s32 	%r423, %r422, %r6;
	mul.lo.s32 	%r424, %r423, %r6;
	sub.s32 	%r425, %r422, %r424;
	div.s32 	%r426, %r425, %r7;
	mul.lo.s32 	%r427, %r426, %r7;
	sub.s32 	%r428, %r425, %r427;
	selp.b32 	%r429, 0, %r423, %p131;
	selp.b32 	%r430, 0, %r426, %p130;
	selp.b32 	%r431, 0, %r428, %p129;
	mul.lo.s32 	%r432, %r9, %r429;
	mad.lo.s32 	%r433, %r10, %r430, %r432;
	mad.lo.s32 	%r434, %r11, %r431, %r433;
	shl.b64 	%rd220, %rd219, 32;
	shr.s64 	%rd221, %rd220, 30;
	add.s64 	%rd222, %rd1, %rd221;
	ld.global.f32 	%f231, [%rd222];
	cvt.s64.s32 	%rd223, %r434;
	add.s64 	%rd224, %rd2, %rd223;
	ld.global.u8 	%rs34, [%rd224];
	setp.eq.s16 	%p132, %rs34, 0;
	mul.f32 	%f232, %f231, %f154;
	selp.f32 	%f677, %f153, %f232, %p132;
	max.f32 	%f630, %f630, %f677;
$L__BB435_56:
	mov.u32 	%r435, %tid.x;
	add.s32 	%r436, %r435, 832;
	cvt.u64.u32 	%rd225, %r436;
	setp.le.s64 	%p133, %rd36, %rd225;
	mov.f32 	%f679, 0fFF800000;
	@%p133 bra 	$L__BB435_58;
	setp.eq.s64 	%p134, %rd28, 1;
	setp.eq.s64 	%p135, %rd27, 1;
	setp.eq.s64 	%p136, %rd26, 1;
	mov.u32 	%r437, %tid.x;
	add.s32 	%r438, %r437, 832;
	cvt.u64.u32 	%rd226, %r438;
	add.s64 	%rd227, %rd14, %rd226;
	cvt.u32.u64 	%r439, %rd227;
	div.s32 	%r440, %r439, %r6;
	mul.lo.s32 	%r441, %r440, %r6;
	sub.s32 	%r442, %r439, %r441;
	div.s32 	%r443, %r442, %r7;
	mul.lo.s32 	%r444, %r443, %r7;
	sub.s32 	%r445, %r442, %r444;
	selp.b32 	%r446, 0, %r440, %p136;
	selp.b32 	%r447, 0, %r443, %p135;
	selp.b32 	%r448, 0, %r445, %p134;
	mul.lo.s32 	%r449, %r9, %r446;
	mad.lo.s32 	%r450, %r10, %r447, %r449;
	mad.lo.s32 	%r451, %r11, %r448, %r450;
	shl.b64 	%rd228, %rd227, 32;
	shr.s64 	%rd229, %rd228, 30;
	add.s64 	%rd230, %rd1, %rd229;
	ld.global.f32 	%f234, [%rd230];
	cvt.s64.s32 	%rd231, %r451;
	add.s64 	%rd232, %rd2, %rd231;
	ld.global.u8 	%rs35, [%rd232];
	setp.eq.s16 	%p137, %rs35, 0;
	mul.f32 	%f235, %f234, %f154;
	selp.f32 	%f679, %f153, %f235, %p137;
	max.f32 	%f630, %f630, %f679;
$L__BB435_58:
	mov.u32 	%r452, %tid.x;
	add.s32 	%r453, %r452, 864;
	cvt.u64.u32 	%rd233, %r453;
	setp.le.s64 	%p138, %rd36, %rd233;
	mov.f32 	%f681, 0fFF800000;
	@%p138 bra 	$L__BB435_60;
	setp.eq.s64 	%p139, %rd28, 1;
	setp.eq.s64 	%p140, %rd27, 1;
	setp.eq.s64 	%p141, %rd26, 1;
	mov.u32 	%r454, %tid.x;
	add.s32 	%r455, %r454, 864;
	cvt.u64.u32 	%rd234, %r455;
	add.s64 	%rd235, %rd14, %rd234;
	cvt.u32.u64 	%r456, %rd235;
	div.s32 	%r457, %r456, %r6;
	mul.lo.s32 	%r458, %r457, %r6;
	sub.s32 	%r459, %r456, %r458;
	div.s32 	%r460, %r459, %r7;
	mul.lo.s32 	%r461, %r460, %r7;
	sub.s32 	%r462, %r459, %r461;
	selp.b32 	%r463, 0, %r457, %p141;
	selp.b32 	%r464, 0, %r460, %p140;
	selp.b32 	%r465, 0, %r462, %p139;
	mul.lo.s32 	%r466, %r9, %r463;
	mad.lo.s32 	%r467, %r10, %r464, %r466;
	mad.lo.s32 	%r468, %r11, %r465, %r467;
	shl.b64 	%rd236, %rd235, 32;
	shr.s64 	%rd237, %rd236, 30;
	add.s64 	%rd238, %rd1, %rd237;
	ld.global.f32 	%f237, [%rd238];
	cvt.s64.s32 	%rd239, %r468;
	add.s64 	%rd240, %rd2, %rd239;
	ld.global.u8 	%rs36, [%rd240];
	setp.eq.s16 	%p142, %rs36, 0;
	mul.f32 	%f238, %f237, %f154;
	selp.f32 	%f681, %f153, %f238, %p142;
	max.f32 	%f630, %f630, %f681;
$L__BB435_60:
	mov.u32 	%r469, %tid.x;
	add.s32 	%r470, %r469, 896;
	cvt.u64.u32 	%rd241, %r470;
	setp.le.s64 	%p143, %rd36, %rd241;
	mov.f32 	%f683, 0fFF800000;
	@%p143 bra 	$L__BB435_62;
	setp.eq.s64 	%p144, %rd28, 1;
	setp.eq.s64 	%p145, %rd27, 1;
	setp.eq.s64 	%p146, %rd26, 1;
	mov.u32 	%r471, %tid.x;
	add.s32 	%r472, %r471, 896;
	cvt.u64.u32 	%rd242, %r472;
	add.s64 	%rd243, %rd14, %rd242;
	cvt.u32.u64 	%r473, %rd243;
	div.s32 	%r474, %r473, %r6;
	mul.lo.s32 	%r475, %r474, %r6;
	sub.s32 	%r476, %r473, %r475;
	div.s32 	%r477, %r476, %r7;
	mul.lo.s32 	%r478, %r477, %r7;
	sub.s32 	%r479, %r476, %r478;
	selp.b32 	%r480, 0, %r474, %p146;
	selp.b32 	%r481, 0, %r477, %p145;
	selp.b32 	%r482, 0, %r479, %p144;
	mul.lo.s32 	%r483, %r9, %r480;
	mad.lo.s32 	%r484, %r10, %r481, %r483;
	mad.lo.s32 	%r485, %r11, %r482, %r484;
	shl.b64 	%rd244, %rd243, 32;
	shr.s64 	%rd245, %rd244, 30;
	add.s64 	%rd246, %rd1, %rd245;
	ld.global.f32 	%f240, [%rd246];
	cvt.s64.s32 	%rd247, %r485;
	add.s64 	%rd248, %rd2, %rd247;
	ld.global.u8 	%rs37, [%rd248];
	setp.eq.s16 	%p147, %rs37, 0;
	mul.f32 	%f241, %f240, %f154;
	selp.f32 	%f683, %f153, %f241, %p147;
	max.f32 	%f630, %f630, %f683;
$L__BB435_62:
	mov.u32 	%r486, %tid.x;
	add.s32 	%r487, %r486, 928;
	cvt.u64.u32 	%rd249, %r487;
	setp.le.s64 	%p148, %rd36, %rd249;
	mov.f32 	%f685, 0fFF800000;
	@%p148 bra 	$L__BB435_64;
	setp.eq.s64 	%p149, %rd28, 1;
	setp.eq.s64 	%p150, %rd27, 1;
	setp.eq.s64 	%p151, %rd26, 1;
	mov.u32 	%r488, %tid.x;
	add.s32 	%r489, %r488, 928;
	cvt.u64.u32 	%rd250, %r489;
	add.s64 	%rd251, %rd14, %rd250;
	cvt.u32.u64 	%r490, %rd251;
	div.s32 	%r491, %r490, %r6;
	mul.lo.s32 	%r492, %r491, %r6;
	sub.s32 	%r493, %r490, %r492;
	div.s32 	%r494, %r493, %r7;
	mul.lo.s32 	%r495, %r494, %r7;
	sub.s32 	%r496, %r493, %r495;
	selp.b32 	%r497, 0, %r491, %p151;
	selp.b32 	%r498, 0, %r494, %p150;
	selp.b32 	%r499, 0, %r496, %p149;
	mul.lo.s32 	%r500, %r9, %r497;
	mad.lo.s32 	%r501, %r10, %r498, %r500;
	mad.lo.s32 	%r502, %r11, %r499, %r501;
	shl.b64 	%rd252, %rd251, 32;
	shr.s64 	%rd253, %rd252, 30;
	add.s64 	%rd254, %rd1, %rd253;
	ld.global.f32 	%f243, [%rd254];
	cvt.s64.s32 	%rd255, %r502;
	add.s64 	%rd256, %rd2, %rd255;
	ld.global.u8 	%rs38, [%rd256];
	setp.eq.s16 	%p152, %rs38, 0;
	mul.f32 	%f244, %f243, %f154;
	selp.f32 	%f685, %f153, %f244, %p152;
	max.f32 	%f630, %f630, %f685;
$L__BB435_64:
	mov.u32 	%r503, %tid.x;
	cvt.u64.u32 	%rd257, %r503;
	setp.le.s64 	%p153, %rd36, %rd257;
	mov.b32 	%r504, %f630;
	shfl.sync.bfly.b32	%r505|%p154, %r504, 16, 31, -1;
	mov.b32 	%f245, %r505;
	max.f32 	%f246, %f630, %f245;
	mov.b32 	%r506, %f246;
	shfl.sync.bfly.b32	%r507|%p155, %r506, 8, 31, -1;
	mov.b32 	%f247, %r507;
	max.f32 	%f248, %f246, %f247;
	mov.b32 	%r508, %f248;
	shfl.sync.bfly.b32	%r509|%p156, %r508, 4, 31, -1;
	mov.b32 	%f249, %r509;
	max.f32 	%f250, %f248, %f249;
	mov.b32 	%r510, %f250;
	shfl.sync.bfly.b32	%r511|%p157, %r510, 2, 31, -1;
	mov.b32 	%f251, %r511;
	max.f32 	%f252, %f250, %f251;
	mov.b32 	%r512, %f252;
	shfl.sync.bfly.b32	%r513|%p158, %r512, 1, 31, -1;
	mov.b32 	%f253, %r513;
	max.f32 	%f254, %f252, %f253;
	sub.f32 	%f255, %f627, %f254;
	fma.rn.f32 	%f256, %f255, 0f3BBB989D, 0f3F000000;
	cvt.sat.f32.f32 	%f257, %f256;
	mov.f32 	%f258, 0f4B400001;
	mov.f32 	%f259, 0f437C0000;
	fma.rm.f32 	%f260, %f257, %f259, %f258;
	add.f32 	%f261, %f260, 0fCB40007F;
	neg.f32 	%f262, %f261;
	fma.rn.f32 	%f263, %f255, 0f3FB8AA3B, %f262;
	fma.rn.f32 	%f264, %f255, 0f32A57060, %f263;
	mov.b32 	%r514, %f260;
	shl.b32 	%r515, %r514, 23;
	mov.b32 	%f265, %r515;
	ex2.approx.ftz.f32 	%f266, %f264;
	mul.f32 	%f267, %f266, %f265;
	add.f32 	%f268, %f267, 0f00000000;
	sub.f32 	%f269, %f629, %f254;
	fma.rn.f32 	%f270, %f269, 0f3BBB989D, 0f3F000000;
	cvt.sat.f32.f32 	%f271, %f270;
	fma.rm.f32 	%f272, %f271, %f259, %f258;
	add.f32 	%f273, %f272, 0fCB40007F;
	neg.f32 	%f274, %f273;
	fma.rn.f32 	%f275, %f269, 0f3FB8AA3B, %f274;
	fma.rn.f32 	%f276, %f269, 0f32A57060, %f275;
	mov.b32 	%r516, %f272;
	shl.b32 	%r517, %r516, 23;
	mov.b32 	%f277, %r517;
	ex2.approx.ftz.f32 	%f278, %f276;
	mul.f32 	%f279, %f278, %f277;
	add.f32 	%f280, %f268, %f279;
	sub.f32 	%f281, %f631, %f254;
	fma.rn.f32 	%f282, %f281, 0f3BBB989D, 0f3F000000;
	cvt.sat.f32.f32 	%f283, %f282;
	fma.rm.f32 	%f284, %f283, %f259, %f258;
	add.f32 	%f285, %f284, 0fCB40007F;
	neg.f32 	%f286, %f285;
	fma.rn.f32 	%f287, %f281, 0f3FB8AA3B, %f286;
	fma.rn.f32 	%f288, %f281, 0f32A57060, %f287;
	mov.b32 	%r518, %f284;
	shl.b32 	%r519, %r518, 23;
	mov.b32 	%f289, %r519;
	ex2.approx.ftz.f32 	%f290, %f288;
	mul.f32 	%f291, %f290, %f289;
	add.f32 	%f292, %f280, %f291;
	sub.f32 	%f293, %f633, %f254;
	fma.rn.f32 	%f294, %f293, 0f3BBB989D, 0f3F000000;
	cvt.sat.f32.f32 	%f295, %f294;
	fma.rm.f32 	%f296, %f295, %f259, %f258;
	add.f32 	%f297, %f296, 0fCB40007F;
	neg.f32 	%f298, %f297;
	fma.rn.f32 	%f299, %f293, 0f3FB8AA3B, %f298;
	fma.rn.f32 	%f300, %f293, 0f32A57060, %f299;
	mov.b32 	%r520, %f296;
	shl.b32 	%r521, %r520, 23;
	mov.b32 	%f301, %r521;
	ex2.approx.ftz.f32 	%f302, %f300;
	mul.f32 	%f303, %f302, %f301;
	add.f32 	%f304, %f292, %f303;
	sub.f32 	%f305, %f635, %f254;
	fma.rn.f32 	%f306, %f305, 0f3BBB989D, 0f3F000000;
	cvt.sat.f32.f32 	%f307, %f306;
	fma.rm.f32 	%f308, %f307, %f259, %f258;
	add.f32 	%f309, %f308, 0fCB40007F;
	neg.f32 	%f310, %f309;
	fma.rn.f32 	%f311, %f305, 0f3FB8AA3B, %f310;
	fma.rn.f32 	%f312, %f305, 0f32A57060, %f311;
	mov.b32 	%r522, %f308;
	shl.b32 	%r523, %r522, 23;
	mov.b32 	%f313, %r523;
	ex2.approx.ftz.f32 	%f314, %f312;
	mul.f32 	%f315, %f314, %f313;
	add.f32 	%f316, %f304, %f315;
	sub.f32 	%f317, %f637, %f254;
	fma.rn.f32 	%f318, %f317, 0f3BBB989D, 0f3F000000;
	cvt.sat.f32.f32 	%f319, %f318;
	fma.rm.f32 	%f320, %f319, %f259, %f258;
	add.f32 	%f321, %f320, 0fCB40007F;
	neg.f32 	%f322, %f321;
	fma.rn.f32 	%f323, %f317, 0f3FB8AA3B, %f322;
	fma.rn.f32 	%f324, %f317, 0f32A57060, %f323;
	mov.b32 	%r524, %f320;
	shl.b32 	%r525, %r524, 23;
	mov.b32 	%f325, %r525;
	ex2.approx.ftz.f32 	%f326, %f324;
	mul.f32 	%f327, %f326, %f325;
	add.f32 	%f328, %f316, %f327;
	sub.f32 	%f329, %f639, %f254;
	fma.rn.f32 	%f330, %f329, 0f3BBB989D, 0f3F000000;
	cvt.sat.f32.f32 	%f331, %f330;
	fma.rm.f32 	%f332, %f331, %f259, %f258;
	add.f32 	%f333, %f332, 0fCB40007F;
	neg.f32 	%f334, %f333;
	fma.rn.f32 	%f335, %f329, 0f3FB8AA3B, %f334;
	fma.rn.f32 	%f336, %f329, 0f32A57060, %f335;
	mov.b32 	%r526, %f332;
	shl.b32 	%r527, %r526, 23;
	mov.b32 	%f337, %r527;
	ex2.approx.ftz.f32 	%f338, %f336;
	mul.f32 	%f339, %f338, %f337;
	add.f32 	%f340, %f328, %f339;
	sub.f32 	%f341, %f641, %f254;
	fma.rn.f32 	%f342, %f341, 0f3BBB989D, 0f3F000000;
	cvt.sat.f32.f32 	%f343, %f342;
	fma.rm.f32 	%f344, %f343, %f259, %f258;
	add.f32 	%f345, %f344, 0fCB40007F;
	neg.f32 	%f346, %f345;
	fma.rn.f32 	%f347, %f341, 0f3FB8AA3B, %f346;
	fma.rn.f32 	%f348, %f341, 0f32A57060, %f347;
	mov.b32 	%r528, %f344;
	shl.b32 	%r529, %r528, 23;
	mov.b32 	%f349, %r529;
	ex2.approx.ftz.f32 	%f350, %f348;
	mul.f32 	%f351, %f350, %f349;
	add.f32 	%f352, %f340, %f351;
	sub.f32 	%f353, %f643, %f254;
	fma.rn.f32 	%f354, %f353, 0f3BBB989D, 0f3F000000;
	cvt.sat.f32.f32 	%f355, %f354;
	fma.rm.f32 	%f356, %f355, %f259, %f258;
	add.f32 	%f357, %f356, 0fCB40007F;
	neg.f32 	%f358, %f357;
	fma.rn.f32 	%f359, %f353, 0f3FB8AA3B, %f358;
	fma.rn.f32 	%f360, %f353, 0f32A57060, %f359;
	mov.b32 	%r530, %f356;
	shl.b32 	%r531, %r530, 23;
	mov.b32 	%f361, %r531;
	ex2.approx.ftz.f32 	%f362, %f360;
	mul.f32 	%f363, %f362, %f361;
	add.f32 	%f364, %f352, %f363;
	sub.f32 	%f365, %f645, %f254;
	fma.rn.f32 	%f366, %f365, 0f3BBB989D, 0f3F000000;
	cvt.sat.f32.f32 	%f367, %f366;
	fma.rm.f32 	%f368, %f367, %f259, %f258;
	add.f32 	%f369, %f368, 0fCB40007F;
	neg.f32 	%f370, %f369;
	fma.rn.f32 	%f371, %f365, 0f3FB8AA3B, %f370;
	fma.rn.f32 	%f372, %f365, 0f32A57060, %f371;
	mov.b32 	%r532, %f368;
	shl.b32 	%r533, %r532, 23;
	mov.b32 	%f373, %r533;
	ex2.approx.ftz.f32 	%f374, %f372;
	mul.f32 	%f375, %f374, %f373;
	add.f32 	%f376, %f364, %f375;
	sub.f32 	%f377, %f647, %f254;
	fma.rn.f32 	%f378, %f377, 0f3BBB989D, 0f3F000000;
	cvt.sat.f32.f32 	%f379, %f378;
	fma.rm.f32 	%f380, %f379, %f259, %f258;
	add.f32 	%f381, %f380, 0fCB40007F;
	neg.f32 	%f382, %f381;
	fma.rn.f32 	%f383, %f377, 0f3FB8AA3B, %f382;
	fma.rn.f32 	%f384, %f377, 0f32A57060, %f383;
	mov.b32 	%r534, %f380;
	shl.b32 	%r535, %r534, 23;
	mov.b32 	%f385, %r535;
	ex2.approx.ftz.f32 	%f386, %f384;
	mul.f32 	%f387, %f386, %f385;
	add.f32 	%f388, %f376, %f387;
	sub.f32 	%f389, %f649, %f254;
	fma.rn.f32 	%f390, %f389, 0f3BBB989D, 0f3F000000;
	cvt.sat.f32.f32 	%f391, %f390;
	fma.rm.f32 	%f392, %f391, %f259, %f258;
	add.f32 	%f393, %f392, 0fCB40007F;
	neg.f32 	%f394, %f393;
	fma.rn.f32 	%f395, %f389, 0f3FB8AA3B, %f394;
	fma.rn.f32 	%f396, %f389, 0f32A57060, %f395;
	mov.b32 	%r536, %f392;
	shl.b32 	%r537, %r536, 23;
	mov.b32 	%f397, %r537;
	ex2.approx.ftz.f32 	%f398, %f396;
	mul.f32 	%f399, %f398, %f397;
	add.f32 	%f400, %f388, %f399;
	sub.f32 	%f401, %f651, %f254;
	fma.rn.f32 	%f402, %f401, 0f3BBB989D, 0f3F000000;
	cvt.sat.f32.f32 	%f403, %f402;
	fma.rm.f32 	%f404, %f403, %f259, %f258;
	add.f32 	%f405, %f404, 0fCB40007F;
	neg.f32 	%f406, %f405;
	fma.rn.f32 	%f407, %f401, 0f3FB8AA3B, %f406;
	fma.rn.f32 	%f408, %f401, 0f32A57060, %f407;
	mov.b32 	%r538, %f404;
	shl.b32 	%r539, %r538, 23;
	mov.b32 	%f409, %r539;
	ex2.approx.ftz.f32 	%f410, %f408;
	mul.f32 	%f411, %f410, %f409;
	add.f32 	%f412, %f400, %f411;
	sub.f32 	%f413, %f653, %f254;
	fma.rn.f32 	%f414, %f413, 0f3BBB989D, 0f3F000000;
	cvt.sat.f32.f32 	%f415, %f414;
	fma.rm.f32 	%f416, %f415, %f259, %f258;
	add.f32 	%f417, %f416, 0fCB40007F;
	neg.f32 	%f418, %f417;
	fma.rn.f32 	%f419, %f413, 0f3FB8AA3B, %f418;
	fma.rn.f32 	%f420, %f413, 0f32A57060, %f419;
	mov.b32 	%r540, %f416;
	shl.b32 	%r541, %r540, 23;
	mov.b32 	%f421, %r541;
	ex2.approx.ftz.f32 	%f422, %f420;
	mul.f32 	%f423, %f422, %f421;
	add.f32 	%f424, %f412, %f423;
	sub.f32 	%f425, %f655, %f254;
	fma.rn.f32 	%f426, %f425, 0f3BBB989D, 0f3F000000;
	cvt.sat.f32.f32 	%f427, %f426;
	fma.rm.f32 	%f428, %f427, %f259, %f258;
	add.f32 	%f429, %f428, 0fCB40007F;
	neg.f32 	%f430, %f429;
	fma.rn.f32 	%f431, %f425, 0f3FB8AA3B, %f430;
	fma.rn.f32 	%f432, %f425, 0f32A57060, %f431;
	mov.b32 	%r542, %f428;
	shl.b32 	%r543, %r542, 23;
	mov.b32 	%f433, %r543;
	ex2.approx.ftz.f32 	%f434, %f432;
	mul.f32 	%f435, %f434, %f433;
	add.f32 	%f436, %f424, %f435;
	sub.f32 	%f437, %f657, %f254;
	fma.rn.f32 	%f438, %f437, 0f3BBB989D, 0f3F000000;
	cvt.sat.f32.f32 	%f439, %f438;
	fma.rm.f32 	%f440, %f439, %f259, %f258;
	add.f32 	%f441, %f440, 0fCB40007F;
	neg.f32 	%f442, %f441;
	fma.rn.f32 	%f443, %f437, 0f3FB8AA3B, %f442;
	fma.rn.f32 	%f444, %f437, 0f32A57060, %f443;
	mov.b32 	%r544, %f440;
	shl.b32 	%r545, %r544, 23;
	mov.b32 	%f445, %r545;
	ex2.approx.ftz.f32 	%f446, %f444;
	mul.f32 	%f447, %f446, %f445;
	add.f32 	%f448, %f436, %f447;
	sub.f32 	%f449, %f659, %f254;
	fma.rn.f32 	%f450, %f449, 0f3BBB989D, 0f3F000000;
	cvt.sat.f32.f32 	%f451, %f450;
	fma.rm.f32 	%f452, %f451, %f259, %f258;
	add.f32 	%f453, %f452, 0fCB40007F;
	neg.f32 	%f454, %f453;
	fma.rn.f32 	%f455, %f449, 0f3FB8AA3B, %f454;
	fma.rn.f32 	%f456, %f449, 0f32A57060, %f455;
	mov.b32 	%r546, %f452;
	shl.b32 	%r547, %r546, 23;
	mov.b32 	%f457, %r547;
	ex2.approx.ftz.f32 	%f458, %f456;
	mul.f32 	%f459, %f458, %f457;
	add.f32 	%f460, %f448, %f459;
	sub.f32 	%f461, %f661, %f254;
	fma.rn.f32 	%f462, %f461, 0f3BBB989D, 0f3F000000;
	cvt.sat.f32.f32 	%f463, %f462;
	fma.rm.f32 	%f464, %f463, %f259, %f258;
	add.f32 	%f465, %f464, 0fCB40007F;
	neg.f32 	%f466, %f465;
	fma.rn.f32 	%f467, %f461, 0f3FB8AA3B, %f466;
	fma.rn.f32 	%f468, %f461, 0f32A57060, %f467;
	mov.b32 	%r548, %f464;
	shl.b32 	%r549, %r548, 23;
	mov.b32 	%f469, %r549;
	ex2.approx.ftz.f32 	%f470, %f468;
	mul.f32 	%f471, %f470, %f469;
	add.f32 	%f472, %f460, %f471;
	sub.f32 	%f473, %f663, %f254;
	fma.rn.f32 	%f474, %f473, 0f3BBB989D, 0f3F000000;
	cvt.sat.f32.f32 	%f475, %f474;
	fma.rm.f32 	%f476, %f475, %f259, %f258;
	add.f32 	%f477, %f476, 0fCB40007F;
	neg.f32 	%f478, %f477;
	fma.rn.f32 	%f479, %f473, 0f3FB8AA3B, %f478;
	fma.rn.f32 	%f480, %f473, 0f32A57060, %f479;
	mov.b32 	%r550, %f476;
	shl.b32 	%r551, %r550, 23;
	mov.b32 	%f481, %r551;
	ex2.approx.ftz.f32 	%f482, %f480;
	mul.f32 	%f483, %f482, %f481;
	add.f32 	%f484, %f472, %f483;
	sub.f32 	%f485, %f665, %f254;
	fma.rn.f32 	%f486, %f485, 0f3BBB989D, 0f3F000000;
	cvt.sat.f32.f32 	%f487, %f486;
	fma.rm.f32 	%f488, %f487, %f259, %f258;
	add.f32 	%f489, %f488, 0fCB40007F;
	neg.f32 	%f490, %f489;
	fma.rn.f32 	%f491, %f485, 0f3FB8AA3B, %f490;
	fma.rn.f32 	%f492, %f485, 0f32A57060, %f491;
	mov.b32 	%r552, %f488;
	shl.b32 	%r553, %r552, 23;
	mov.b32 	%f493, %r553;
	ex2.approx.ftz.f32 	%f494, %f492;
	mul.f32 	%f495, %f494, %f493;
	add.f32 	%f496, %f484, %f495;
	sub.f32 	%f497, %f667, %f254;
	fma.rn.f32 	%f498, %f497, 0f3BBB989D, 0f3F000000;
	cvt.sat.f32.f32 	%f499, %f498;
	fma.rm.f32 	%f500, %f499, %f259, %f258;
	add.f32 	%f501, %f500, 0fCB40007F;
	neg.f32 	%f502, %f501;
	fma.rn.f32 	%f503, %f497, 0f3FB8AA3B, %f502;
	fma.rn.f32 	%f504, %f497, 0f32A57060, %f503;
	mov.b32 	%r554, %f500;
	shl.b32 	%r555, %r554, 23;
	mov.b32 	%f505, %r555;
	ex2.approx.ftz.f32 	%f506, %f504;
	mul.f32 	%f507, %f506, %f505;
	add.f32 	%f508, %f496, %f507;
	sub.f32 	%f509, %f669, %f254;
	fma.rn.f32 	%f510, %f509, 0f3BBB989D, 0f3F000000;
	cvt.sat.f32.f32 	%f511, %f510;
	fma.rm.f32 	%f512, %f511, %f259, %f258;
	add.f32 	%f513, %f512, 0fCB40007F;
	neg.f32 	%f514, %f513;
	fma.rn.f32 	%f515, %f509, 0f3FB8AA3B, %f514;
	fma.rn.f32 	%f516, %f509, 0f32A57060, %f515;
	mov.b32 	%r556, %f512;
	shl.b32 	%r557, %r556, 23;
	mov.b32 	%f517, %r557;
	ex2.approx.ftz.f32 	%f518, %f516;
	mul.f32 	%f519, %f518, %f517;
	add.f32 	%f520, %f508, %f519;
	sub.f32 	%f521, %f671, %f254;
	fma.rn.f32 	%f522, %f521, 0f3BBB989D, 0f3F000000;
	cvt.sat.f32.f32 	%f523, %f522;
	fma.rm.f32 	%f524, %f523, %f259, %f258;
	add.f32 	%f525, %f524, 0fCB40007F;
	neg.f32 	%f526, %f525;
	fma.rn.f32 	%f527, %f521, 0f3FB8AA3B, %f526;
	fma.rn.f32 	%f528, %f521, 0f32A57060, %f527;
	mov.b32 	%r558, %f524;
	shl.b32 	%r559, %r558, 23;
	mov.b32 	%f529, %r559;
	ex2.approx.ftz.f32 	%f530, %f528;
	mul.f32 	%f531, %f530, %f529;
	add.f32 	%f532, %f520, %f531;
	sub.f32 	%f533, %f673, %f254;
	fma.rn.f32 	%f534, %f533, 0f3BBB989D, 0f3F000000;
	cvt.sat.f32.f32 	%f535, %f534;
	fma.rm.f32 	%f536, %f535, %f259, %f258;
	add.f32 	%f537, %f536, 0fCB40007F;
	neg.f32 	%f538, %f537;
	fma.rn.f32 	%f539, %f533, 0f3FB8AA3B, %f538;
	fma.rn.f32 	%f540, %f533, 0f32A57060, %f539;
	mov.b32 	%r560, %f536;
	shl.b32 	%r561, %r560, 23;
	mov.b32 	%f541, %r561;
	ex2.approx.ftz.f32 	%f542, %f540;
	mul.f32 	%f543, %f542, %f541;
	add.f32 	%f544, %f532, %f543;
	sub.f32 	%f545, %f675, %f254;
	fma.rn.f32 	%f546, %f545, 0f3BBB989D, 0f3F000000;
	cvt.sat.f32.f32 	%f547, %f546;
	fma.rm.f32 	%f548, %f547, %f259, %f258;
	add.f32 	%f549, %f548, 0fCB40007F;
	neg.f32 	%f550, %f549;
	fma.rn.f32 	%f551, %f545, 0f3FB8AA3B, %f550;
	fma.rn.f32 	%f552, %f545, 0f32A57060, %f551;
	mov.b32 	%r562, %f548;
	shl.b32 	%r563, %r562, 23;
	mov.b32 	%f553, %r563;
	ex2.approx.ftz.f32 	%f554, %f552;
	mul.f32 	%f555, %f554, %f553;
	add.f32 	%f556, %f544, %f555;
	sub.f32 	%f557, %f677, %f254;
	fma.rn.f32 	%f558, %f557, 0f3BBB989D, 0f3F000000;
	cvt.sat.f32.f32 	%f559, %f558;
	fma.rm.f32 	%f560, %f559, %f259, %f258;
	add.f32 	%f561, %f560, 0fCB40007F;
	neg.f32 	%f562, %f561;
	fma.rn.f32 	%f563, %f557, 0f3FB8AA3B, %f562;
	fma.rn.f32 	%f564, %f557, 0f32A57060, %f563;
	mov.b32 	%r564, %f560;
	shl.b32 	%r565, %r564, 23;
	mov.b32 	%f565, %r565;
	ex2.approx.ftz.f32 	%f566, %f564;
	mul.f32 	%f567, %f566, %f565;
	add.f32 	%f568, %f556, %f567;
	sub.f32 	%f569, %f679, %f254;
	fma.rn.f32 	%f570, %f569, 0f3BBB989D, 0f3F000000;
	cvt.sat.f32.f32 	%f571, %f570;
	fma.rm.f32 	%f572, %f571, %f259, %f258;
	add.f32 	%f573, %f572, 0fCB40007F;
	neg.f32 	%f574, %f573;
	fma.rn.f32 	%f575, %f569, 0f3FB8AA3B, %f574;
	fma.rn.f32 	%f576, %f569, 0f32A57060, %f575;
	mov.b32 	%r566, %f572;
	shl.b32 	%r567, %r566, 23;
	mov.b32 	%f577, %r567;
	ex2.approx.ftz.f32 	%f578, %f576;
	mul.f32 	%f579, %f578, %f577;
	add.f32 	%f580, %f568, %f579;
	sub.f32 	%f581, %f681, %f254;
	fma.rn.f32 	%f582, %f581, 0f3BBB989D, 0f3F000000;
	cvt.sat.f32.f32 	%f583, %f582;
	fma.rm.f32 	%f584, %f583, %f259, %f258;
	add.f32 	%f585, %f584, 0fCB40007F;
	neg.f32 	%f586, %f585;
	fma.rn.f32 	%f587, %f581, 0f3FB8AA3B, %f586;
	fma.rn.f32 	%f588, %f581, 0f32A57060, %f587;
	mov.b32 	%r568, %f584;
	shl.b32 	%r569, %r568, 23;
	mov.b32 	%f589, %r569;
	ex2.approx.ftz.f32 	%f590, %f588;
	mul.f32 	%f591, %f590, %f589;
	add.f32 	%f592, %f580, %f591;
	sub.f32 	%f593, %f683, %f254;
	fma.rn.f32 	%f594, %f593, 0f3BBB989D, 0f3F000000;
	cvt.sat.f32.f32 	%f595, %f594;
	fma.rm.f32 	%f596, %f595, %f259, %f258;
	add.f32 	%f597, %f596, 0fCB40007F;
	neg.f32 	%f598, %f597;
	fma.rn.f32 	%f599, %f593, 0f3FB8AA3B, %f598;
	fma.rn.f32 	%f600, %f593, 0f32A57060, %f599;
	mov.b32 	%r570, %f596;
	shl.b32 	%r571, %r570, 23;
	mov.b32 	%f601, %r571;
	ex2.approx.ftz.f32 	%f602, %f600;
	mul.f32 	%f603, %f602, %f601;
	add.f32 	%f604, %f592, %f603;
	sub.f32 	%f605, %f685, %f254;
	fma.rn.f32 	%f606, %f605, 0f3BBB989D, 0f3F000000;
	cvt.sat.f32.f32 	%f607, %f606;
	fma.rm.f32 	%f608, %f607, %f259, %f258;
	add.f32 	%f609, %f608, 0fCB40007F;
	neg.f32 	%f610, %f609;
	fma.rn.f32 	%f611, %f605, 0f3FB8AA3B, %f610;
	fma.rn.f32 	%f612, %f605, 0f32A57060, %f611;
	mov.b32 	%r572, %f608;
	shl.b32 	%r573, %r572, 23;
	mov.b32 	%f613, %r573;
	ex2.approx.ftz.f32 	%f614, %f612;
	mul.f32 	%f615, %f614, %f613;
	add.f32 	%f616, %f604, %f615;
	mov.b32 	%r574, %f616;
	shfl.sync.bfly.b32	%r575|%p159, %r574, 16, 31, -1;
	mov.b32 	%f617, %r575;
	add.f32 	%f618, %f616, %f617;
	mov.b32 	%r576, %f618;
	shfl.sync.bfly.b32	%r577|%p160, %r576, 8, 31, -1;
	mov.b32 	%f619, %r577;
	add.f32 	%f620, %f618, %f619;
	mov.b32 	%r578, %f620;
	shfl.sync.bfly.b32	%r579|%p161, %r578, 4, 31, -1;
	mov.b32 	%f621, %r579;
	add.f32 	%f622, %f620, %f621;
	mov.b32 	%r580, %f622;
	shfl.sync.bfly.b32	%r581|%p162, %r580, 2, 31, -1;
	mov.b32 	%f623, %r581;
	add.f32 	%f624, %f622, %f623;
	mov.b32 	%r582, %f624;
	shfl.sync.bfly.b32	%r583|%p163, %r582, 1, 31, -1;
	mov.b32 	%f625, %r583;
	add.f32 	%f626, %f624, %f625;
	div.rn.f32 	%f123, %f267, %f626;
	div.rn.f32 	%f124, %f279, %f626;
	div.rn.f32 	%f125, %f291, %f626;
	div.rn.f32 	%f126, %f303, %f626;
	div.rn.f32 	%f127, %f315, %f626;
	div.rn.f32 	%f128, %f327, %f626;
	div.rn.f32 	%f129, %f339, %f626;
	div.rn.f32 	%f130, %f351, %f626;
	div.rn.f32 	%f131, %f363, %f626;
	div.rn.f32 	%f132, %f375, %f626;
	div.rn.f32 	%f133, %f387, %f626;
	div.rn.f32 	%f134, %f399, %f626;
	div.rn.f32 	%f135, %f411, %f626;
	div.rn.f32 	%f136, %f423, %f626;
	div.rn.f32 	%f137, %f435, %f626;
	div.rn.f32 	%f138, %f447, %f626;
	div.rn.f32 	%f139, %f459, %f626;
	div.rn.f32 	%f140, %f471, %f626;
	div.rn.f32 	%f141, %f483, %f626;
	div.rn.f32 	%f142, %f495, %f626;
	div.rn.f32 	%f143, %f507, %f626;
	div.rn.f32 	%f144, %f519, %f626;
	div.rn.f32 	%f145, %f531, %f626;
	div.rn.f32 	%f146, %f543, %f626;
	div.rn.f32 	%f147, %f555, %f626;
	div.rn.f32 	%f148, %f567, %f626;
	div.rn.f32 	%f149, %f579, %f626;
	div.rn.f32 	%f150, %f591, %f626;
	div.rn.f32 	%f151, %f603, %f626;
	div.rn.f32 	%f152, %f615, %f626;
	mad.lo.s64 	%rd258, %rd287, %rd34, %rd257;
	cvta.to.global.u64 	%rd259, %rd33;
	shl.b64 	%rd260, %rd258, 2;
	add.s64 	%rd22, %rd259, %rd260;
	@%p153 bra 	$L__BB435_66;
	st.global.f32 	[%rd22], %f123;
$L__BB435_66:
	mov.u32 	%r584, %tid.x;
	add.s32 	%r585, %r584, 32;
	cvt.u64.u32 	%rd261, %r585;
	setp.le.s64 	%p164, %rd36, %rd261;
	@%p164 bra 	$L__BB435_68;
	st.global.f32 	[%rd22+128], %f124;
$L__BB435_68:
	mov.u32 	%r586, %tid.x;
	add.s32 	%r587, %r586, 64;
	cvt.u64.u32 	%rd262, %r587;
	setp.le.s64 	%p165, %rd36, %rd262;
	@%p165 bra 	$L__BB435_70;
	st.global.f32 	[%rd22+256], %f125;
$L__BB435_70:
	mov.u32 	%r588, %tid.x;
	add.s32 	%r589, %r588, 96;
	cvt.u64.u32 	%rd263, %r589;
	setp.le.s64 	%p166, %rd36, %rd263;
	@%p166 bra 	$L__BB435_72;
	st.global.f32 	[%rd22+384], %f126;
$L__BB435_72:
	mov.u32 	%r590, %tid.x;
	add.s32 	%r591, %r590, 128;
	cvt.u64.u32 	%rd264, %r591;
	setp.le.s64 	%p167, %rd36, %rd264;
	@%p167 bra 	$L__BB435_74;
	st.global.f32 	[%rd22+512], %f127;
$L__BB435_74:
	mov.u32 	%r592, %tid.x;
	add.s32 	%r593, %r592, 160;
	cvt.u64.u32 	%rd265, %r593;
	setp.le.s64 	%p168, %rd36, %rd265;
	@%p168 bra 	$L__BB435_76;
	st.global.f32 	[%rd22+640], %f128;
$L__BB435_76:
	mov.u32 	%r594, %tid.x;
	add.s32 	%r595, %r594, 192;
	cvt.u64.u32 	%rd266, %r595;
	setp.le.s64 	%p169, %rd36, %rd266;
	@%p169 bra 	$L__BB435_78;
	st.global.f32 	[%rd22+768], %f129;
$L__BB435_78:
	mov.u32 	%r596, %tid.x;
	add.s32 	%r597, %r596, 224;
	cvt.u64.u32 	%rd267, %r597;
	setp.le.s64 	%p170, %rd36, %rd267;
	@%p170 bra 	$L__BB435_80;
	st.global.f32 	[%rd22+896], %f130;
$L__BB435_80:
	mov.u32 	%r598, %tid.x;
	add.s32 	%r599, %r598, 256;
	cvt.u64.u32 	%rd268, %r599;
	setp.le.s64 	%p171, %rd36, %rd268;
	@%p171 bra 	$L__BB435_82;
	st.global.f32 	[%rd22+1024], %f131;
$L__BB435_82:
	mov.u32 	%r600, %tid.x;
	add.s32 	%r601, %r600, 288;
	cvt.u64.u32 	%rd269, %r601;
	setp.le.s64 	%p172, %rd36, %rd269;
	@%p172 bra 	$L__BB435_84;
	st.global.f32 	[%rd22+1152], %f132;
$L__BB435_84:
	mov.u32 	%r602, %tid.x;
	add.s32 	%r603, %r602, 320;
	cvt.u64.u32 	%rd270, %r603;
	setp.le.s64 	%p173, %rd36, %rd270;
	@%p173 bra 	$L__BB435_86;
	st.global.f32 	[%rd22+1280], %f133;
$L__BB435_86:
	mov.u32 	%r604, %tid.x;
	add.s32 	%r605, %r604, 352;
	cvt.u64.u32 	%rd271, %r605;
	setp.le.s64 	%p174, %rd36, %rd271;
	@%p174 bra 	$L__BB435_88;
	st.global.f32 	[%rd22+1408], %f134;
$L__BB435_88:
	mov.u32 	%r606, %tid.x;
	add.s32 	%r607, %r606, 384;
	cvt.u64.u32 	%rd272, %r607;
	setp.le.s64 	%p175, %rd36, %rd272;
	@%p175 bra 	$L__BB435_90;
	st.global.f32 	[%rd22+1536], %f135;
$L__BB435_90:
	setp.le.s64 	%p176, %rd36, %rd5;
	@%p176 bra 	$L__BB435_92;
	st.global.f32 	[%rd22+1664], %f136;
$L__BB435_92:
	setp.le.s64 	%p177, %rd36, %rd6;
	@%p177 bra 	$L__BB435_94;
	st.global.f32 	[%rd22+1792], %f137;
$L__BB435_94:
	setp.le.s64 	%p178, %rd36, %rd7;
	@%p178 bra 	$L__BB435_96;
	st.global.f32 	[%rd22+1920], %f138;
$L__BB435_96:
	add.s32 	%r609, %r606, 512;
	cvt.u64.u32 	%rd273, %r609;
	setp.le.s64 	%p179, %rd36, %rd273;
	@%p179 bra 	$L__BB435_98;
	st.global.f32 	[%rd22+2048], %f139;
$L__BB435_98:
	setp.le.s64 	%p180, %rd36, %rd8;
	@%p180 bra 	$L__BB435_100;
	st.global.f32 	[%rd22+2176], %f140;
$L__BB435_100:
	setp.le.s64 	%p181, %rd36, %rd9;
	@%p181 bra 	$L__BB435_102;
	st.global.f32 	[%rd22+2304], %f141;
$L__BB435_102:
	setp.le.s64 	%p182, %rd36, %rd10;
	@%p182 bra 	$L__BB435_104;
	st.global.f32 	[%rd22+2432], %f142;
$L__BB435_104:
	add.s32 	%r611, %r606, 640;
	cvt.u64.u32 	%rd274, %r611;
	setp.le.s64 	%p183, %rd36, %rd274;
	@%p183 bra 	$L__BB435_106;
	st.global.f32 	[%rd22+2560], %f143;
$L__BB435_106:
	add.s32 	%r613, %r606, 672;
	cvt.u64.u32 	%rd275, %r613;
	setp.le.s64 	%p184, %rd36, %rd275;
	@%p184 bra 	$L__BB435_108;
	st.global.f32 	[%rd22+2688], %f144;
$L__BB435_108:
	add.s32 	%r615, %r606, 704;
	cvt.u64.u32 	%rd276, %r615;
	setp.le.s64 	%p185, %rd36, %rd276;
	@%p185 bra 	$L__BB435_110;
	st.global.f32 	[%rd22+2816], %f145;
$L__BB435_110:
	add.s32 	%r617, %r606, 736;
	cvt.u64.u32 	%rd277, %r617;
	setp.le.s64 	%p186, %rd36, %rd277;
	@%p186 bra 	$L__BB435_112;
	st.global.f32 	[%rd22+2944], %f146;
$L__BB435_112:
	add.s32 	%r619, %r606, 768;
	cvt.u64.u32 	%rd278, %r619;
	setp.le.s64 	%p187, %rd36, %rd278;
	@%p187 bra 	$L__BB435_114;
	st.global.f32 	[%rd22+3072], %f147;
$L__BB435_114:
	add.s32 	%r621, %r606, 800;
	cvt.u64.u32 	%rd279, %r621;
	setp.le.s64 	%p188, %rd36, %rd279;
	@%p188 bra 	$L__BB435_116;
	st.global.f32 	[%rd22+3200], %f148;
$L__BB435_116:
	add.s32 	%r623, %r606, 832;
	cvt.u64.u32 	%rd280, %r623;
	setp.le.s64 	%p189, %rd36, %rd280;
	@%p189 bra 	$L__BB435_118;
	st.global.f32 	[%rd22+3328], %f149;
$L__BB435_118:
	add.s32 	%r625, %r606, 864;
	cvt.u64.u32 	%rd281, %r625;
	setp.le.s64 	%p190, %rd36, %rd281;
	@%p190 bra 	$L__BB435_120;
	st.global.f32 	[%rd22+3456], %f150;
$L__BB435_120:
	add.s32 	%r627, %r606, 896;
	cvt.u64.u32 	%rd282, %r627;
	setp.le.s64 	%p191, %rd36, %rd282;
	@%p191 bra 	$L__BB435_122;
	st.global.f32 	[%rd22+3584], %f151;
$L__BB435_122:
	add.s32 	%r629, %r606, 928;
	cvt.u64.u32 	%rd283, %r629;
	setp.le.s64 	%p192, %rd36, %rd283;
	@%p192 bra 	$L__BB435_124;
	st.global.f32 	[%rd22+3712], %f152;
$L__BB435_124:
	ld.param.u64 	%rd286, [_Z15SoftmaxWarpImplI22BroadcastScaleMaskLoadIffbLm3EiE11DirectStoreIffEfLi1ELi30ELi32ELi1ELb1EL9Algorithm0EEvT_T0_ll_param_2];
	mov.u32 	%r630, %nctaid.x;
	mov.u32 	%r631, %ntid.y;
	mul.lo.s32 	%r632, %r630, %r631;
	cvt.s64.s32 	%rd284, %r632;
	add.s64 	%rd287, %rd287, %rd284;
	setp.lt.s64 	%p193, %rd287, %rd286;
	@%p193 bra 	$L__BB435_4;
$L__BB435_125:
	ret;

}
	// .globl	_Z15SoftmaxWarpImplI22BroadcastScaleMaskLoadIffbLm3EiE11DirectStoreIffEfLi1ELi31ELi32ELi1ELb0EL9Algorithm0EEvT_T0_ll
.visible .entry _Z15SoftmaxWarpImplI22BroadcastScaleMaskLoadIffbLm3EiE11DirectStoreIffEfLi1ELi31ELi32ELi1ELb0EL9Algorithm0EEvT_T0_ll(
	.param .align 8 .b8 _Z15SoftmaxWarpImplI22BroadcastScaleMaskLoadIffbLm3EiE11DirectStoreIffEfLi1ELi31ELi32ELi1ELb0EL9Algorithm0EEvT_T0_ll_param_0[112],
	.param .align 8 .b8 _Z15SoftmaxWarpImplI22BroadcastScaleMaskLoadIffbLm3EiE11DirectStoreIffEfLi1ELi31ELi32ELi1ELb0EL9Algorithm0EEvT_T0_ll_param_1[16],
	.param .u64 _Z15SoftmaxWarpImplI22BroadcastScaleMaskLoadIffbLm3EiE11DirectStoreIffEfLi1ELi31ELi32ELi1ELb0EL9Algorithm0EEvT_T0_ll_param_2,
	.param .u64 _Z15SoftmaxWarpImplI22BroadcastScaleMaskLoadIffbLm3EiE11DirectStoreIffEfLi1ELi31ELi32ELi1ELb0EL9Algorithm0EEvT_T0_ll_param_3
)
{
	.reg .pred 	%p<48>;
	.reg .b16 	%rs<40>;
	.reg .b32 	%r<514>;
	.reg .b32 	%f<554>;
	.reg .b64 	%rd<221>;

	ld.param.v2.f32 	{%f3, %f4}, [_Z15SoftmaxWarpImplI22BroadcastScaleMaskLoadIffbLm3EiE11DirectStoreIffEfLi1ELi31ELi32ELi1ELb0EL9Algorithm0EEvT_T0_ll_param_0+104];
	ld.param.u64 	%rd22, [_Z15SoftmaxWarpImplI22BroadcastScaleMaskLoadIffbLm3EiE11DirectStoreIffEfLi1ELi31ELi32ELi1ELb0EL9Algorithm0EEvT_T0_ll_param_0+96];
	ld.param.u32 	%r12, [_Z15SoftmaxWarpImplI22BroadcastScaleMaskLoadIffbLm3EiE11DirectStoreIffEfLi1ELi31ELi32ELi1ELb0EL9Algorithm0EEvT_T0_ll_param_0+80];
	ld.param.v2.u32 	{%r10, %r11}, [_Z15SoftmaxWarpImplI22BroadcastScaleMaskLoadIffbLm3EiE11DirectStoreIffEfLi1ELi31ELi32ELi1ELb0EL9Algorithm0EEvT_T0_ll_param_0+72];
	ld.param.v2.u32 	{%r7, %r8}, [_Z15SoftmaxWarpImplI22BroadcastScaleMaskLoadIffbLm3EiE11DirectStoreIffEfLi1ELi31ELi32ELi1ELb0EL9Algorithm0EEvT_T0_ll_param_0+48];
	ld.param.u64 	%rd18, [_Z15SoftmaxWarpImplI22BroadcastScaleMaskLoadIffbLm3EiE11DirectStoreIffEfLi1ELi31ELi32ELi1ELb0EL9Algorithm0EEvT_T0_ll_param_0+32];
	ld.param.u64 	%rd17, [_Z15SoftmaxWarpImplI22BroadcastScaleMaskLoadIffbLm3EiE11DirectStoreIffEfLi1ELi31ELi32ELi1ELb0EL9Algorithm0EEvT_T0_ll_param_0+24];
	ld.param.u64 	%rd16, [_Z15SoftmaxWarpImplI22BroadcastScaleMaskLoadIffbLm3EiE11DirectStoreIffEfLi1ELi31ELi32ELi1ELb0EL9Algorithm0EEvT_T0_ll_param_0+16];
	ld.param.u64 	%rd15, [_Z15SoftmaxWarpImplI22BroadcastScaleMaskLoadIffbLm3EiE11DirectStoreIffEfLi1ELi31ELi32ELi1ELb0EL9Algorithm0EEvT_T0_ll_param_0+8];
	ld.param.u64 	%rd14, [_Z15SoftmaxWarpImplI22BroadcastScaleMaskLoadIffbLm3EiE11DirectStoreIffEfLi1ELi31ELi32ELi1ELb0EL9Algorithm0EEvT_T0_ll_param_0];
	ld.param.u64 	%rd4, [_Z15SoftmaxWarpImplI22BroadcastScaleMaskLoadIffbLm3EiE11DirectStoreIffEfLi1ELi31ELi32ELi1ELb0EL9Algorithm0EEvT_T0_ll_param_1];
	ld.param.u64 	%rd5, [_Z15SoftmaxWarpImplI22BroadcastScaleMaskLoadIffbLm3EiE11DirectStoreIffEfLi1ELi31ELi32ELi1ELb0EL9Algorithm0EEvT_T0_ll_param_1+8];
	ld.param.u64 	%rd23, [_Z15SoftmaxWarpImplI22BroadcastScaleMaskLoadIffbLm3EiE11DirectStoreIffEfLi1ELi31ELi32ELi1ELb0EL9Algorithm0EEvT_T0_ll_param_2];
	ld.param.u64 	%rd24, [_Z15SoftmaxWarpImplI22BroadcastScaleMaskLoadIffbLm3EiE11DirectStoreIffEfLi1ELi31ELi32ELi1ELb0EL9Algorithm0EEvT_T0_ll_param_3];
	setp.lt.s64 	%p1, %rd24, 993;
	@%p1 bra 	$L__BB436_2;
	mov.u64 	%rd25, $str;
	cvta.global.u64 	%rd26, %rd25;
	mov.u64 	%rd27, $str$1;
	cvta.global.u64 	%rd28, %rd27;
	mov.u64 	%rd29, __unnamed_427;
	cvta.global.u64 	%rd30, %rd29;
	{ // callseq 426, 0
	.param .b64 param0;
	st.param.b64 	[param0], %rd26;
	.param .b64 param1;
	st.param.b64 	[param1], %rd28;
	.param .b32 param2;
	st.param.b32 	[param2], 254;
	.param .b64 param3;
	st.param.b64 	[param3], %rd30;
	.param .b64 param4;
	st.param.b64 	[param4], 1;
	call.uni 
	__assertfail, 
	(
	param0, 
	param1, 
	param2, 
	param3, 
	param4
	);
	} // callseq 426
$L__BB436_2:
	mov.u32 	%r23, %ctaid.x;
	mov.u32 	%r24, %ntid.y;
	mov.u32 	%r25, %tid.y;
	mad.lo.s32 	%r26, %r23, %r24, %r25;
	mov.u32 	%r27, %nctaid.x;
	mul.lo.s32 	%r6, %r27, %r24;
	cvt.s64.s32 	%rd220, %r26;
	setp.le.s64 	%p2, %rd23, %rd220;
	@%p2 bra 	$L__BB436_5;
	cvta.to.global.u64 	%rd7, %rd14;
	cvta.to.global.u64 	%rd8, %rd15;
	mov.u32 	%r28, %tid.x;
	cvt.u64.u32 	%rd9, %r28;
	cvta.to.global.u64 	%rd10, %rd4;
	cvt.s64.s32 	%rd11, %r6;
$L__BB436_4:
	setp.eq.s64 	%p3, %rd18, 1;
	setp.eq.s64 	%p4, %rd17, 1;
	setp.eq.s64 	%p5, %rd16, 1;
	mad.lo.s64 	%rd31, %rd22, %rd220, %rd9;
	cvt.u32.u64 	%r29, %rd31;
	div.s32 	%r30, %r29, %r7;
	mul.lo.s32 	%r31, %r30, %r7;
	sub.s32 	%r32, %r29, %r31;
	div.s32 	%r33, %r32, %r8;
	mul.lo.s32 	%r34, %r33, %r8;
	sub.s32 	%r35, %r32, %r34;
	selp.b32 	%r36, 0, %r30, %p5;
	selp.b32 	%r37, 0, %r33, %p4;
	selp.b32 	%r38, 0, %r35, %p3;
	mul.lo.s32 	%r39, %r10, %r36;
	mad.lo.s32 	%r40, %r11, %r37, %r39;
	mad.lo.s32 	%r41, %r12, %r38, %r40;
	shl.b64 	%rd32, %rd31, 32;
	shr.s64 	%rd33, %rd32, 30;
	add.s64 	%rd34, %rd7, %rd33;
	ld.global.f32 	%f5, [%rd34];
	cvt.s64.s32 	%rd35, %r41;
	add.s64 	%rd36, %rd8, %rd35;
	ld.global.u8 	%rs9, [%rd36];
	setp.eq.s16 	%p6, %rs9, 0;
	mul.f32 	%f6, %f5, %f4;
	selp.f32 	%f7, %f3, %f6, %p6;
	max.f32 	%f8, %f7, 0fFF800000;
	add.s64 	%rd37, %rd31, 32;
	cvt.u32.u64 	%r42, %rd37;
	div.s32 	%r43, %r42, %r7;
	mul.lo.s32 	%r44, %r43, %r7;
	sub.s32 	%r45, %r42, %r44;
	div.s32 	%r46, %r45, %r8;
	mul.lo.s32 	%r47, %r46, %r8;
	sub.s32 	%r48, %r45, %r47;
	selp.b32 	%r49, 0, %r43, %p5;
	selp.b32 	%r50, 0, %r46, %p4;
	selp.b32 	%r51, 0, %r48, %p3;
	mul.lo.s32 	%r52, %r10, %r49;
	mad.lo.s32 	%r53, %r11, %r50, %r52;
	mad.lo.s32 	%r54, %r12, %r51, %r53;
	shl.b64 	%rd38, %rd37, 32;
	shr.s64 	%rd39, %rd38, 30;
	add.s64 	%rd40, %rd7, %rd39;
	ld.global.f32 	%f9, [%rd40];
	cvt.s64.s32 	%rd41, %r54;
	add.s64 	%rd42, %rd8, %rd41;
	ld.global.u8 	%rs10, [%rd42];
	setp.eq.s16 	%p7, %rs10, 0;
	mul.f32 	%f10, %f9, %f4;
	selp.f32 	%f11, %f3, %f10, %p7;
	max.f32 	%f12, %f8, %f11;
	add.s64 	%rd43, %rd31, 64;
	cvt.u32.u64 	%r55, %rd43;
	div.s32 	%r56, %r55, %r7;
	mul.lo.s32 	%r57, %r56, %r7;
	sub.s32 	%r58, %r55, %r57;
	div.s32 	%r59, %r58, %r8;
	mul.lo.s32 	%r60, %r59, %r8;
	sub.s32 	%r61, %r58, %r60;
	selp.b32 	%r62, 0, %r56, %p5;
	selp.b32 	%r63, 0, %r59, %p4;
	selp.b32 	%r64, 0, %r61, %p3;
	mul.lo.s32 	%r65, %r10, %r62;
	mad.lo.s32 	%r66, %r11, %r63, %r65;
	mad.lo.s32 	%r67, %r12, %r64, %r66;
	shl.b64 	%rd44, %rd43, 32;
	shr.s64 	%rd45, %rd44, 30;
	add.s64 	%rd46, %rd7, %rd45;
	ld.global.f32 	%f13, [%rd46];
	cvt.s64.s32 	%rd47, %r67;
	add.s64 	%rd48, %rd8, %rd47;
	ld.global.u8 	%rs11, [%rd48];
	setp.eq.s16 	%p8, %rs11, 0;
	mul.f32 	%f14, %f13, %f4;
	selp.f32 	%f15, %f3, %f14, %p8;
	max.f32 	%f16, %f12, %f15;
	add.s64 	%rd49, %rd31, 96;
	cvt.u32.u64 	%r68, %rd49;
	div.s32 	%r69, %r68, %r7;
	mul.lo.s32 	%r70, %r69, %r7;
	sub.s32 	%r71, %r68, %r70;
	div.s32 	%r72, %r71, %r8;
	mul.lo.s32 	%r73, %r72, %r8;
	sub.s32 	%r74, %r71, %r73;
	selp.b32 	%r75, 0, %r69, %p5;
	selp.b32 	%r76, 0, %r72, %p4;
	selp.b32 	%r77, 0, %r74, %p3;
	mul.lo.s32 	%r78, %r10, %r75;
	mad.lo.s32 	%r79, %r11, %r76, %r78;
	mad.lo.s32 	%r80, %r12, %r77, %r79;
	shl.b64 	%rd50, %rd49, 32;
	shr.s64 	%rd51, %rd50, 30;
	add.s64 	%rd52, %rd7, %rd51;
	ld.global.f32 	%f17, [%rd52];
	cvt.s64.s32 	%rd53, %r80;
	add.s64 	%rd54, %rd8, %rd53;
	ld.global.u8 	%rs12, [%rd54];
	setp.eq.s16 	%p9, %rs12, 0;
	mul.f32 	%f18, %f17, %f4;
	selp.f32 	%f19, %f3, %f18, %p9;
	max.f32 	%f20, %f16, %f19;
	add.s64 	%rd55, %rd31, 128;
	cvt.u32.u64 	%r81, %rd55;
	div.s32 	%r82, %r81, %r7;
	mul.lo.s32 	%r83, %r82, %r7;
	sub.s32 	%r84, %r81, %r83;
	div.s32 	%r85, %r84, %r8;
	mul.lo.s32 	%r86, %r85, %r8;
	sub.s32 	%r87, %r84, %r86;
	selp.b32 	%r88, 0, %r82, %p5;
	selp.b32 	%r89, 0, %r85, %p4;
	selp.b32 	%r90, 0, %r87, %p3;
	mul.lo.s32 	%r91, %r10, %r88;
	mad.lo.s32 	%r92, %r11, %r89, %r91;
	mad.lo.s32 	%r93, %r12, %r90, %r92;
	shl.b64 	%rd56, %rd55, 32;
	shr.s64 	%rd57, %rd56, 30;
	add.s64 	%rd58, %rd7, %rd57;
	ld.global.f32 	%f21, [%rd58];
	cvt.s64.s32 	%rd59, %r93;
	add.s64 	%rd60, %rd8, %rd59;
	ld.global.u8 	%rs13, [%rd60];
	setp.eq.s16 	%p10, %rs13, 0;
	mul.f32 	%f22, %f21, %f4;
	selp.f32 	%f23, %f3, %f22, %p10;
	max.f32 	%f24, %f20, %f23;
	add.s64 	%rd61, %rd31, 160;
	cvt.u32.u64 	%r94, %rd61;
	div.s32 	%r95, %r94, %r7;
	mul.lo.s32 	%r96, %r95, %r7;
	sub.s32 	%r97, %r94, %r96;
	div.s32 	%r98, %r97, %r8;
	mul.lo.s32 	%r99, %r98, %r8;
	sub.s32 	%r100, %r97, %r99;
	selp.b32 	%r101, 0, %r95, %p5;
	selp.b32 	%r102, 0, %r98, %p4;
	selp.b32 	%r103, 0, %r100, %p3;
	mul.lo.s32 	%r104, %r10, %r101;
	mad.lo.s32 	%r105, %r11, %r102, %r104;
	mad.lo.s32 	%r106, %r12, %r103, %r105;
	shl.b64 	%rd62, %rd61, 32;
	shr.s64 	%rd63, %rd62, 30;
	add.s64 	%rd64, %rd7, %rd63;
	ld.global.f32 	%f25, [%rd64];
	cvt.s64.s32 	%rd65, %r106;
	add.s64 	%rd66, %rd8, %rd65;
	ld.global.u8 	%rs14, [%rd66];
	setp.eq.s16 	%p11, %rs14, 0;
	mul.f32 	%f26, %f25, %f4;
	selp.f32 	%f27, %f3, %f26, %p11;
	max.f32 	%f28, %f24, %f27;
	add.s64 	%rd67, %rd31, 192;
	cvt.u32.u64 	%r107, %rd67;
	div.s32 	%r108, %r107, %r7;
	mul.lo.s32 	%r109, %r108, %r7;
	sub.s32 	%r110, %r107, %r109;
	div.s32 	%r111, %r110, %r8;
	mul.lo.s32 	%r112, %r111, %r8;
	sub.s32 	%r113, %r110, %r112;
	selp.b32 	%r114, 0, %r108, %p5;
	selp.b32 	%r115, 0, %r111, %p4;
	selp.b32 	%r116, 0, %r113, %p3;
	mul.lo.s32 	%r117, %r10, %r114;
	mad.lo.s32 	%r118, %r11, %r115, %r117;
	mad.lo.s32 	%r119, %r12, %r116, %r118;
	shl.b64 	%rd68, %rd67, 32;
	shr.s64 	%rd69, %rd68, 30;
	add.s64 	%rd70, %rd7, %rd69;
	ld.global.f32 	%f29, [%rd70];
	cvt.s64.s32 	%rd71, %r119;
	add.s64 	%rd72, %rd8, %rd71;
	ld.global.u8 	%rs15, [%rd72];
	setp.eq.s16 	%p12, %rs15, 0;
	mul.f32 	%f30, %f29, %f4;
	selp.f32 	%f31, %f3, %f30, %p12;
	max.f32 	%f32, %f28, %f31;
	add.s64 	%rd73, %rd31, 224;
	cvt.u32.u64 	%r120, %rd73;
	div.s32 	%r121, %r120, %r7;
	mul.lo.s32 	%r122, %r121, %r7;
	sub.s32 	%r123, %r120, %r122;
	div.s32 	%r124, %r123, %r8;
	mul.lo.s32 	%r125, %r124, %r8;
	sub.s32 	%r126, %r123, %r125;
	selp.b32 	%r127, 0, %r121, %p5;
	selp.b32 	%r128, 0, %r124, %p4;
	selp.b32 	%r129, 0, %r126, %p3;
	mul.lo.s32 	%r130, %r10, %r127;
	mad.lo.s32 	%r131, %r11, %r128, %r130;
	mad.lo.s32 	%r132, %r12, %r129, %r131;
	shl.b64 	%rd74, %rd73, 32;
	shr.s64 	%rd75, %rd74, 30;
	add.s64 	%rd76, %rd7, %rd75;
	ld.global.f32 	%f33, [%rd76];
	cvt.s64.s32 	%rd77, %r132;
	add.s64 	%rd78, %rd8, %rd77;
	ld.global.u8 	%rs16, [%rd78];
	setp.eq.s16 	%p13, %rs16, 0;
	mul.f32 	%f34, %f33, %f4;
	selp.f32 	%f35, %f3, %f34, %p13;
	max.f32 	%f36, %f32, %f35;
	add.s64 	%rd79, %rd31, 256;
	cvt.u32.u64 	%r133, %rd79;
	div.s32 	%r134, %r133, %r7;
	mul.lo.s32 	%r135, %r134, %r7;
	sub.s32 	%r136, %r133, %r135;
	div.s32 	%r137, %r136, %r8;
	mul.lo.s32 	%r138, %r137, %r8;
	sub.s32 	%r139, %r136, %r138;
	selp.b32 	%r140, 0, %r134, %p5;
	selp.b32 	%r141, 0, %r137, %p4;
	selp.b32 	%r142, 0, %r139, %p3;
	mul.lo.s32 	%r143, %r10, %r140;
	mad.lo.s32 	%r144, %r11, %r141, %r143;
	mad.lo.s32 	%r145, %r12, %r142, %r144;
	shl.b64 	%rd80, %rd79, 32;
	shr.s64 	%rd81, %rd80, 30;
	add.s64 	%rd82, %rd7, %rd81;
	ld.global.f32 	%f37, [%rd82];
	cvt.s64.s32 	%rd83, %r145;
	add.s64 	%rd84, %rd8, %rd83;
	ld.global.u8 	%rs17, [%rd84];
	setp.eq.s16 	%p14, %rs17, 0;
	mul.f32 	%f38, %f37, %f4;
	selp.f32 	%f39, %f3, %f38, %p14;
	max.f32 	%f40, %f36, %f39;
	add.s64 	%rd85, %rd31, 288;
	cvt.u32.u64 	%r146, %rd85;
	div.s32 	%r147, %r146, %r7;
	mul.lo.s32 	%r148, %r147, %r7;
	sub.s32 	%r149, %r146, %r148;
	div.s32 	%r150, %r149, %r8;
	mul.lo.s32 	%r151, %r150, %r8;
	sub.s32 	%r152, %r149, %r151;
	selp.b32 	%r153, 0, %r147, %p5;
	selp.b32 	%r154, 0, %r150, %p4;
	selp.b32 	%r155, 0, %r152, %p3;
	mul.lo.s32 	%r156, %r10, %r153;
	mad.lo.s32 	%r157, %r11, %r154, %r156;
	mad.lo.s32 	%r158, %r12, %r155, %r157;
	shl.b64 	%rd86, %rd85, 32;
	shr.s64 	%rd87, %rd86, 30;
	add.s64 	%rd88, %rd7, %rd87;
	ld.global.f32 	%f41, [%rd88];
	cvt.s64.s32 	%rd89, %r158;
	add.s64 	%rd90, %rd8, %rd89;
	ld.global.u8 	%rs18, [%rd90];
	setp.eq.s16 	%p15, %rs18, 0;
	mul.f32 	%f42, %f41, %f4;
	selp.f32 	%f43, %f3, %f42, %p15;
	max.f32 	%f44, %f40, %f43;
	add.s64 	%rd91, %rd31, 320;
	cvt.u32.u64 	%r159, %rd91;
	div.s32 	%r160, %r159, %r7;
	mul.lo.s32 	%r161, %r160, %r7;
	sub.s32 	%r162, %r159, %r161;
	div.s32 	%r163, %r162, %r8;
	mul.lo.s32 	%r164, %r163, %r8;
	sub.s32 	%r165, %r162, %r164;
	selp.b32 	%r166, 0, %r160, %p5;
	selp.b32 	%r167, 0, %r163, %p4;
	selp.b32 	%r168, 0, %r165, %p3;
	mul.lo.s32 	%r169, %r10, %r166;
	mad.lo.s32 	%r170, %r11, %r167, %r169;
	mad.lo.s32 	%r171, %r12, %r168, %r170;
	shl.b64 	%rd92, %rd91, 32;
	shr.s64 	%rd93, %rd92, 30;
	add.s64 	%rd94, %rd7, %rd93;
	ld.global.f32 	%f45, [%rd94];
	cvt.s64.s32 	%rd95, %r171;
	add.s64 	%rd96, %rd8, %rd95;
	ld.global.u8 	%rs19, [%rd96];
	setp.eq.s16 	%p16, %rs19, 0;
	mul.f32 	%f46, %f45, %f4;
	selp.f32 	%f47, %f3, %f46, %p16;
	max.f32 	%f48, %f44, %f47;
	add.s64 	%rd97, %rd31, 352;
	cvt.u32.u64 	%r172, %rd97;
	div.s32 	%r173, %r172, %r7;
	mul.lo.s32 	%r174, %r173, %r7;
	sub.s32 	%r175, %r172, %r174;
	div.s32 	%r176, %r175, %r8;
	mul.lo.s32 	%r177, %r176, %r8;
	sub.s32 	%r178, %r175, %r177;
	selp.b32 	%r179, 0, %r173, %p5;
	selp.b32 	%r180, 0, %r176, %p4;
	selp.b32 	%r181, 0, %r178, %p3;
	mul.lo.s32 	%r182, %r10, %r179;
	mad.lo.s32 	%r183, %r11, %r180, %r182;
	mad.lo.s32 	%r184, %r12, %r181, %r183;
	shl.b64 	%rd98, %rd97, 32;
	shr.s64 	%rd99, %rd98, 30;
	add.s64 	%rd100, %rd7, %rd99;
	ld.global.f32 	%f49, [%rd100];
	cvt.s64.s32 	%rd101, %r184;
	add.s64 	%rd102, %rd8, %rd101;
	ld.global.u8 	%rs20, [%rd102];
	setp.eq.s16 	%p17, %rs20, 0;
	mul.f32 	%f50, %f49, %f4;
	selp.f32 	%f51, %f3, %f50, %p17;
	max.f32 	%f52, %f48, %f51;
	add.s64 	%rd103, %rd31, 384;
	cvt.u32.u64 	%r185, %rd103;
	div.s32 	%r186, %r185, %r7;
	mul.lo.s32 	%r187, %r186, %r7;
	sub.s32 	%r188, %r185, %r187;
	div.s32 	%r189, %r188, %r8;
	mul.lo.s32 	%r190, %r189, %r8;
	sub.s32 	%r191, %r188, %r190;
	selp.b32 	%r192, 0, %r186, %p5;
	selp.b32 	%r193, 0, %r189, %p4;
	selp.b32 	%r194, 0, %r191, %p3;
	mul.lo.s32 	%r195, %r10, %r192;
	mad.lo.s32 	%r196, %r11, %r193, %r195;
	mad.lo.s32 	%r197, %r12, %r194, %r196;
	shl.b64 	%rd104, %rd103, 32;
	shr.s64 	%rd105, %rd104, 30;
	add.s64 	%rd106, %rd7, %rd105;
	ld.global.f32 	%f53, [%rd106];
	cvt.s64.s32 	%rd107, %r197;
	add.s64 	%rd108, %rd8, %rd107;
	ld.global.u8 	%rs21, [%rd108];
	setp.eq.s16 	%p18, %rs21, 0;
	mul.f32 	%f54, %f53, %f4;
	selp.f32 	%f55, %f3, %f54, %p18;
	max.f32 	%f56, %f52, %f55;
	add.s64 	%rd109, %rd31, 416;
	cvt.u32.u64 	%r198, %rd109;
	div.s32 	%r199, %r198, %r7;
	mul.lo.s32 	%r200, %r199, %r7;
	sub.s32 	%r201, %r198, %r200;
	div.s32 	%r202, %r201, %r8;
	mul.lo.s32 	%r203, %r202, %r8;
	sub.s32 	%r204, %r201, %r203;
	selp.b32 	%r205, 0, %r199, %p5;
	selp.b32 	%r206, 0, %r202, %p4;
	selp.b32 	%r207, 0, %r204, %p3;
	mul.lo.s32 	%r208, %r10, %r205;
	mad.lo.s32 	%r209, %r11, %r206, %r208;
	mad.lo.s32 	%r210, %r12, %r207, %r209;
	shl.b64 	%rd110, %rd109, 32;
	shr.s64 	%rd111, %rd110, 30;
	add.s64 	%rd112, %rd7, %rd111;
	ld.global.f32 	%f57, [%rd112];
	cvt.s64.s32 	%rd113, %r210;
	add.s64 	%rd114, %rd8, %rd113;
	ld.global.u8 	%rs22, [%rd114];
	setp.eq.s16 	%p19, %rs22, 0;
	mul.f32 	%f58, %f57, %f4;
	selp.f32 	%f59, %f3, %f58, %p19;
	max.f32 	%f60, %f56, %f59;
	add.s64 	%rd115, %rd31, 448;
	cvt.u32.u64 	%r211, %rd115;
	div.s32 	%r212, %r211, %r7;
	mul.lo.s32 	%r213, %r212, %r7;
	sub.s32 	%r214, %r211, %r213;
	div.s32 	%r215, %r214, %r8;
	mul.lo.s32 	%r216, %r215, %r8;
	sub.s32 	%r217, %r214, %r216;
	selp.b32 	%r218, 0, %r212, %p5;
	selp.b32 	%r219, 0, %r215, %p4;
	selp.b32 	%r220, 0, %r217, %p3;
	mul.lo.s32 	%r221, %r10, %r218;
	mad.lo.s32 	%r222, %r11, %r219, %r221;
	mad.lo.s32 	%r223, %r12, %r220, %r222;
	shl.b64 	%rd116, %rd115, 32;
	shr.s64 	%rd117, %rd116, 30;
	add.s64 	%rd118, %rd7, %rd117;
	ld.global.f32 	%f61, [%rd118];
	cvt.s64.s32 	%rd119, %r223;
	add.s64 	%rd120, %rd8, %rd119;
	ld.global.u8 	%rs23, [%rd120];
	setp.eq.s16 	%p20, %rs23, 0;
	mul.f32 	%f62, %f61, %f4;
	selp.f32 	%f63, %f3, %f62, %p20;
	max.f32 	%f64, %f60, %f63;
	add.s64 	%rd121, %rd31, 480;
	cvt.u32.u64 	%r224, %rd121;
	div.s32 	%r225, %r224, %r7;
	mul.lo.s32 	%r226, %r225, %r7;
	sub.s32 	%r227, %r224, %r226;
	div.s32 	%r228, %r227, %r8;
	mul.lo.s32 	%r229, %r228, %r8;
	sub.s32 	%r230, %r227, %r229;
	selp.b32 	%r231, 0, %r225, %p5;
	selp.b32 	%r232, 0, %r228, %p4;
	selp.b32 	%r233, 0, %r230, %p3;
	mul.lo.s32 	%r234, %r10, %r231;
	mad.lo.s32 	%r235, %r11, %r232, %r234;
	mad.lo.s32 	%r236, %r12, %r233, %r235;
	shl.b64 	%rd122, %rd121, 32;
	shr.s64 	%rd123, %rd122, 30;
	add.s64 	%rd124, %rd7, %rd123;
	ld.global.f32 	%f65, [%rd124];
	cvt.s64.s32 	%rd125, %r236;
	add.s64 	%rd126, %rd8, %rd125;
	ld.global.u8 	%rs24, [%rd126];
	setp.eq.s16 	%p21, %rs24, 0;
	mul.f32 	%f66, %f65, %f4;
	selp.f32 	%f67, %f3, %f66, %p21;
	max.f32 	%f68, %f64, %f67;
	add.s64 	%rd127, %rd31, 512;
	cvt.u32.u64 	%r237, %rd127;
	div.s32 	%r238, %r237, %r7;
	mul.lo.s32 	%r239, %r238, %r7;
	sub.s32 	%r240, %r237, %r239;
	div.s32 	%r241, %r240, %r8;
	mul.lo.s32 	%r242, %r241, %r8;
	sub.s32 	%r243, %r240, %r242;
	selp.b32 	%r244, 0, %r238, %p5;
	selp.b32 	%r245, 0, %r241, %p4;
	selp.b32 	%r246, 0, %r243, %p3;
	mul.lo.s32 	%r247, %r10, %r244;
	mad.lo.s32 	%r248, %r11, %r245, %r247;
	mad.lo.s32 	%r249, %r12, %r246, %r248;
	shl.b64 	%rd128, %rd127, 32;
	shr.s64 	%rd129, %rd128, 30;
	add.s64 	%rd130, %rd7, %rd129;
	ld.global.f32 	%f69, [%rd130];
	cvt.s64.s32 	%rd131, %r249;
	add.s64 	%rd132, %rd8, %rd131;
	ld.global.u8 	%rs25, [%rd132];
	setp.eq.s16 	%p22, %rs25, 0;
	mul.f32 	%f70, %f69, %f4;
	selp.f32 	%f71, %f3, %f70, %p22;
	max.f32 	%f72, %f68, %f71;
	add.s64 	%rd133, %rd31, 544;
	cvt.u32.u64 	%r250, %rd133;
	div.s32 	%r251, %r250, %r7;
	mul.lo.s32 	%r252, %r251, %r7;
	sub.s32 	%r253, %r250, %r252;
	div.s32 	%r254, %r253, %r8;
	mul.lo.s32 	%r255, %r254, %r8;
	sub.s32 	%r256, %r253, %r255;
	selp.b32 	%r257, 0, %r251, %p5;
	selp.b32 	%r258, 0, %r254, %p4;
	selp.b32 	%r259, 0, %r256, %p3;
	mul.lo.s32 	%r260, %r10, %r257;
	mad.lo.s32 	%r261, %r11, %r258, %r260;
	mad.lo.s32 	%r262, %r12, %r259, %r261;
	shl.b64 	%rd134, %rd133, 32;
	shr.s64 	%rd135, %rd134, 30;
	add.s64 	%rd136, %rd7, %rd135;
	ld.global.f32 	%f73, [%rd136];
	cvt.s64.s32 	%rd137, %r262;
	add.s64 	%rd138, %rd8, %rd137;
	ld.global.u8 	%rs26, [%rd138];
	setp.eq.s16 	%p23, %rs26, 0;
	mul.f32 	%f74, %f73, %f4;
	selp.f32 	%f75, %f3, %f74, %p23;
	max.f32 	%f76, %f72, %f75;
	add.s64 	%rd139, %rd31, 576;
	cvt.u32.u64 	%r263, %rd139;
	div.s32 	%r264, %r263, %r7;
	mul.lo.s32 	%r265, %r264, %r7;
	sub.s32 	%r266, %r263, %r265;
	div.s32 	%r267, %r266, %r8;
	mul.lo.s32 	%r268, %r267, %r8;
	sub.s32 	%r269, %r266, %r268;
	selp.b32 	%r270, 0, %r264, %p5;
	selp.b32 	%r271, 0, %r267, %p4;
	selp.b32 	%r272, 0, %r269, %p3;
	mul.lo.s32 	%r273, %r10, %r270;
	mad.lo.s32 	%r274, %r11, %r271, %r273;
	mad.lo.s32 	%r275, %r12, %r272, %r274;
	shl.b64 	%rd140, %rd139, 32;
	shr.s64 	%rd141, %rd140, 30;
	add.s64 	%rd142, %rd7, %rd141;
	ld.global.f32 	%f77, [%rd142];
	cvt.s64.s32 	%rd143, %r275;
	add.s64 	%rd144, %rd8, %rd143;
	ld.global.u8 	%rs27, [%rd144];
	setp.eq.s16 	%p24, %rs27, 0;
	mul.f32 	%f78, %f77, %f4;
	selp.f32 	%f79, %f3, %f78, %p24;
	max.f32 	%f80, %f76, %f79;
	add.s64 	%rd145, %rd31, 608;
	cvt.u32.u64 	%r276, %rd145;
	div.s32 	%r277, %r276, %r7;
	mul.lo.s32 	%r278, %r277, %r7;
	sub.s32 	%r279, %r276, %r278;
	div.s32 	%r280, %r279, %r8;
	mul.lo.s32 	%r281, %r280, %r8;
	sub.s32 	%r282, %r279, %r281;
	selp.b32 	%r283, 0, %r277, %p5;
	selp.b32 	%r284, 0, %r280, %p4;
	selp.b32 	%r285, 0, %r282, %p3;
	mul.lo.s32 	%r286, %r10, %r283;
	mad.lo.s32 	%r287, %r11, %r284, %r286;
	mad.lo.s32 	%r288, %r12, %r285, %r287;
	shl.b64 	%rd146, %rd145, 32;
	shr.s64 	%rd147, %rd146, 30;
	add.s64 	%rd148, %rd7, %rd147;
	ld.global.f32 	%f81, [%rd148];
	cvt.s64.s32 	%rd149, %r288;
	add.s64 	%rd150, %rd8, %rd149;
	ld.global.u8 	%rs28, [%rd150];
	setp.eq.s16 	%p25, %rs28, 0;
	mul.f32 	%f82, %f81, %f4;
	selp.f32 	%f83, %f3, %f82, %p25;
	max.f32 	%f84, %f80, %f83;
	add.s64 	%rd151, %rd31, 640;
	cvt.u32.u64 	%r289, %rd151;
	div.s32 	%r290, %r289, %r7;
	mul.lo.s32 	%r291, %r290, %r7;
	sub.s32 	%r292, %r289, %r291;
	div.s32 	%r293, %r292, %r8;
	mul.lo.s32 	%r294, %r293, %r8;
	sub.s32 	%r295, %r292, %r294;
	selp.b32 	%r296, 0, %r290, %p5;
	selp.b32 	%r297, 0, %r293, %p4;
	selp.b32 	%r298, 0, %r295, %p3;
	mul.lo.s32 	%r299, %r10, %r296;
	mad.lo.s32 	%r300, %r11, %r297, %r299;
	mad.lo.s32 	%r301, %r12, %r298, %r300;
	shl.b64 	%rd152, %rd151, 32;
	shr.s64 	%rd153, %rd152, 30;
	add.s64 	%rd154, %rd7, %rd153;
	ld.global.f32 	%f85, [%rd154];
	cvt.s64.s32 	%rd155, %r301;
	add.s64 	%rd156, %rd8, %rd155;
	ld.global.u8 	%rs29, [%rd156];
	setp.eq.s16 	%p26, %rs29, 0;
	mul.f32 	%f86, %f85, %f4;
	selp.f32 	%f87, %f3, %f86, %p26;
	max.f32 	%f88, %f84, %f87;
	add.s64 	%rd157, %rd31, 672;
	cvt.u32.u64 	%r302, %rd157;
	div.s32 	%r303, %r302, %r7;
	mul.lo.s32 	%r304, %r303, %r7;
	sub.s32 	%r305, %r302, %r304;
	div.s32 	%r306, %r305, %r8;
	mul.lo.s32 	%r307, %r306, %r8;
	sub.s32 	%r308, %r305, %r307;
	selp.b32 	%r309, 0, %r303, %p5;
	selp.b32 	%r310, 0, %r306, %p4;
	selp.b32 	%r311, 0, %r308, %p3;
	mul.lo.s32 	%r312, %r10, %r309;
	mad.lo.s32 	%r313, %r11, %r310, %r312;
	mad.lo.s32 	%r314, %r12, %r311, %r313;
	shl.b64 	%rd158, %rd157, 32;
	shr.s64 	%rd159, %rd158, 30;
	add.s64 	%rd160, %rd7, %rd159;
	ld.global.f32 	%f89, [%rd160];
	cvt.s64.s32 	%rd161, %r314;
	add.s64 	%rd162, %rd8, %rd161;
	ld.global.u8 	%rs30, [%rd162];
	setp.eq.s16 	%p27, %rs30, 0;
	mul.f32 	%f90, %f89, %f4;
	selp.f32 	%f91, %f3, %f90, %p27;
	max.f32 	%f92, %f88, %f91;
	add.s64 	%rd163, %rd31, 704;
	cvt.u32.u64 	%r315, %rd163;
	div.s32 	%r316, %r315, %r7;
	mul.lo.s32 	%r317, %r316, %r7;
	sub.s32 	%r318, %r315, %r317;
	div.s32 	%r319, %r318, %r8;
	mul.lo.s32 	%r320, %r319, %r8;
	sub.s32 	%r321, %r318, %r320;
	selp.b32 	%r322, 0, %r316, %p5;
	selp.b32 	%r323, 0, %r319, %p4;
	selp.b32 	%r324, 0, %r321, %p3;
	mul.lo.s32 	%r325, %r10, %r322;
	mad.lo.s32 	%r326, %r11, %r323, %r325;
	mad.lo.s32 	%r327, %r12, %r324, %r326;
	shl.b64 	%rd164, %rd163, 32;
	shr.s64 	%rd165, %rd164, 30;
	add.s64 	%rd166, %rd7, %rd165;
	ld.global.f32 	%f93, [%rd166];
	cvt.s64.s32 	%rd167, %r327;
	add.s64 	%rd168, %rd8, %rd167;
	ld.global.u8 	%rs31, [%rd168];
	setp.eq.s16 	%p28, %rs31, 0;
	mul.f32 	%f94, %f93, %f4;
	selp.f32 	%f95, %f3, %f94, %p28;
	max.f32 	%f96, %f92, %f95;
	add.s64 	%rd169, %rd31, 736;
	cvt.u32.u64 	%r328, %rd169;
	div.s32 	%r329, %r328, %r7;
	mul.lo.s32 	%r330, %r329, %r7;
	sub.s32 	%r331, %r328, %r330;
	div.s32 	%r332, %r331, %r8;
	mul.lo.s32 	%r333, %r332, %r8;
	sub.s32 	%r334, %r331, %r333;
	selp.b32 	%r335, 0, %r329, %p5;
	selp.b32 	%r336, 0, %r332, %p4;
	selp.b32 	%r337, 0, %r334, %p3;
	mul.lo.s32 	%r338, %r10, %r335;
	mad.lo.s32 	%r339, %r11, %r336, %r338;
	mad.lo.s32 	%r340, %r12, %r337, %r339;
	shl.b64 	%rd170, %rd169, 32;
	shr.s64 	%rd171, %rd170, 30;
	add.s64 	%rd172, %rd7, %rd171;
	ld.global.f32 	%f97, [%rd172];
	cvt.s64.s32 	%rd173, %r340;
	add.s64 	%rd174, %rd8, %rd173;
	ld.global.u8 	%rs32, [%rd174];
	setp.eq.s16 	%p29, %rs32, 0;
	mul.f32 	%f98, %f97, %f4;
	selp.f32 	%f99, %f3, %f98, %p29;
	max.f32 	%f100, %f96, %f99;
	add.s64 	%rd175, %rd31, 768;
	cvt.u32.u64 	%r341, %rd175;
	div.s32 	%r342, %r341, %r7;
	mul.lo.s32 	%r343, %r342, %r7;
	sub.s32 	%r344, %r341, %r343;
	div.s32 	%r345, %r344, %r8;
	mul.lo.s32 	%r346, %r345, %r8;
	sub.s32 	%r347, %r344, %r346;
	selp.b32 	%r348, 0, %r342, %p5;
	selp.b32 	%r349, 0, %r345, %p4;
	selp.b32 	%r350, 0, %r347, %p3;
	mul.lo.s32 	%r351, %r10, %r348;
	mad.lo.s32 	%r352, %r11, %r349, %r351;
	mad.lo.s32 	%r353, %r12, %r350, %r352;
	shl.b64 	%rd176, %rd175, 32;
	shr.s64 	%rd177, %rd176, 30;
	add.s64 	%rd178, %rd7, %rd177;
	ld.global.f32 	%f101, [%rd178];
	cvt.s64.s32 	%rd179, %r353;
	add.s64 	%rd180, %rd8, %rd179;
	ld.global.u8 	%rs33, [%rd180];
	setp.eq.s16 	%p30, %rs33, 0;
	mul.f32 	%f102, %f101, %f4;
	selp.f32 	%f103, %f3, %f102, %p30;
	max.f32 	%f104, %f100, %f103;
	add.s64 	%rd181, %rd31, 800;
	cvt.u32.u64 	%r354, %rd181;
	div.s32 	%r355, %r354, %r7;
	mul.lo.s32 	%r356, %r355, %r7;
	sub.s32 	%r357, %r354, %r356;
	div.s32 	%r358, %r357, %r8;
	mul.lo.s32 	%r359, %r358, %r8;
	sub.s32 	%r360, %r357, %r359;
	selp.b32 	%r361, 0, %r355, %p5;
	selp.b32 	%r362, 0, %r358, %p4;
	selp.b32 	%r363, 0, %r360, %p3;
	mul.lo.s32 	%r364, %r10, %r361;
	mad.lo.s32 	%r365, %r11, %r362, %r364;
	mad.lo.s32 	%r366, %r12, %r363, %r365;
	shl.b64 	%rd182, %rd181, 32;
	shr.s64 	%rd183, %rd182, 30;
	add.s64 	%rd184, %rd7, %rd183;
	ld.global.f32 	%f105, [%rd184];
	cvt.s64.s32 	%rd185, %r366;
	add.s64 	%rd186, %rd8, %rd185;
	ld.global.u8 	%rs34, [%rd186];
	setp.eq.s16 	%p31, %rs34, 0;
	mul.f32 	%f106, %f105, %f4;
	selp.f32 	%f107, %f3, %f106, %p31;
	max.f32 	%f108, %f104, %f107;
	add.s64 	%rd187, %rd31, 832;
	cvt.u32.u64 	%r367, %rd187;
	div.s32 	%r368, %r367, %r7;
	mul.lo.s32 	%r369, %r368, %r7;
	sub.s32 	%r370, %r367, %r369;
	div.s32 	%r371, %r370, %r8;
	mul.lo.s32 	%r372, %r371, %r8;
	sub.s32 	%r373, %r370, %r372;
	selp.b32 	%r374, 0, %r368, %p5;
	selp.b32 	%r375, 0, %r371, %p4;
	selp.b32 	%r376, 0, %r373, %p3;
	mul.lo.s32 	%r377, %r10, %r374;
	mad.lo.s32 	%r378, %r11, %r375, %r377;
	mad.lo.s32 	%r379, %r12, %r376, %r378;
	shl.b64 	%rd188, %rd187, 32;
	shr.s64 	%rd189, %rd188, 30;
	add.s64 	%rd190, %rd7, %rd189;
	ld.global.f32 	%f109, [%rd190];
	cvt.s64.s32 	%rd191, %r379;
	add.s64 	%rd192, %rd8, %rd191;
	ld.global.u8 	%rs35, [%rd192];
	setp.eq.s16 	%p32, %rs35, 0;
	mul.f32 	%f110, %f109, %f4;
	selp.f32 	%f111, %f3, %f110, %p32;
	max.f32 	%f112, %f108, %f111;
	add.s64 	%rd193, %rd31, 864;
	cvt.u32.u64 	%r380, %rd193;
	div.s32 	%r381, %r380, %r7;
	mul.lo.s32 	%r382, %r381, %r7;
	sub.s32 	%r383, %r380, %r382;
	div.s32 	%r384, %r383, %r8;
	mul.lo.s32 	%r385, %r384, %r8;
	sub.s32 	%r386, %r383, %r385;
	selp.b32 	%r387, 0, %r381, %p5;
	selp.b32 	%r388, 0, %r384, %p4;
	selp.b32 	%r389, 0, %r386, %p3;
	mul.lo.s32 	%r390, %r10, %r387;
	mad.lo.s32 	%r391, %r11, %r388, %r390;
	mad.lo.s32 	%r392, %r12, %r389, %r391;
	shl.b64 	%rd194, %rd193, 32;
	shr.s64 	%rd195, %rd194, 30;
	add.s64 	%rd196, %rd7, %rd195;
	ld.global.f32 	%f113, [%rd196];
	cvt.s64.s32 	%rd197, %r392;
	add.s64 	%rd198, %rd8, %rd197;
	ld.global.u8 	%rs36, [%rd198];
	setp.eq.s16 	%p33, %rs36, 0;
	mul.f32 	%f114, %f113, %f4;
	selp.f32 	%f115, %f3, %f114, %p33;
	max.f32 	%f116, %f112, %f115;
	add.s64 	%rd199, %rd31, 896;
	cvt.u32.u64 	%r393, %rd199;
	div.s32 	%r394, %r393, %r7;
	mul.lo.s32 	%r395, %r394, %r7;
	sub.s32 	%r396, %r393, %r395;
	div.s32 	%r397, %r396, %r8;
	mul.lo.s32 	%r398, %r397, %r8;
	sub.s32 	%r399, %r396, %r398;
	selp.b32 	%r400, 0, %r394, %p5;
	selp.b32 	%r401, 0, %r397, %p4;
	selp.b32 	%r402, 0, %r399, %p3;
	mul.lo.s32 	%r403, %r10, %r400;
	mad.lo.s32 	%r404, %r11, %r401, %r403;
	mad.lo.s32 	%r405, %r12, %r402, %r404;
	shl.b64 	%rd200, %rd199, 32;
	shr.s64 	%rd201, %rd200, 30;
	add.s64 	%rd202, %rd7, %rd201;
	ld.global.f32 	%f117, [%rd202];
	cvt.s64.s32 	%rd203, %r405;
	add.s64 	%rd204, %rd8, %rd203;
	ld.global.u8 	%rs37, [%rd204];
	setp.eq.s16 	%p34, %rs37, 0;
	mul.f32 	%f118, %f117, %f4;
	selp.f32 	%f119, %f3, %f118, %p34;
	max.f32 	%f120, %f116, %f119;
	add.s64 	%rd205, %rd31, 928;
	cvt.u32.u64 	%r406, %rd205;
	div.s32 	%r407, %r406, %r7;
	mul.lo.s32 	%r408, %r407, %r7;
	sub.s32 	%r409, %r406, %r408;
	div.s32 	%r410, %r409, %r8;
	mul.lo.s32 	%r411, %r410, %r8;
	sub.s32 	%r412, %r409, %r411;
	selp.b32 	%r413, 0, %r407, %p5;
	selp.b32 	%r414, 0, %r410, %p4;
	selp.b32 	%r415, 0, %r412, %p3;
	mul.lo.s32 	%r416, %r10, %r413;
	mad.lo.s32 	%r417, %r11, %r414, %r416;
	mad.lo.s32 	%r418, %r12, %r415, %r417;
	shl.b64 	%rd206, %rd205, 32;
	shr.s64 	%rd207, %rd206, 30;
	add.s64 	%rd208, %rd7, %rd207;
	ld.global.f32 	%f121, [%rd208];
	cvt.s64.s32 	%rd209, %r418;
	add.s64 	%rd210, %rd8, %rd209;
	ld.global.u8 	%rs38, [%rd210];
	setp.eq.s16 	%p35, %rs38, 0;
	mul.f32 	%f122, %f121, %f4;
	selp.f32 	%f123, %f3, %f122, %p35;
	max.f32 	%f124, %f120, %f123;
	add.s64 	%rd211, %rd31, 960;
	cvt.u32.u64 	%r419, %rd211;
	div.s32 	%r420, %r419, %r7;
	mul.lo.s32 	%r421, %r420, %r7;
	sub.s32 	%r422, %r419, %r421;
	div.s32 	%r423, %r422, %r8;
	mul.lo.s32 	%r424, %r423, %r8;
	sub.s32 	%r425, %r422, %r424;
	selp.b32 	%r426, 0, %r420, %p5;
	selp.b32 	%r427, 0, %r423, %p4;
	selp.b32 	%r428, 0, %r425, %p3;
	mul.lo.s32 	%r429, %r10, %r426;
	mad.lo.s32 	%r430, %r11, %r427, %r429;
	mad.lo.s32 	%r431, %r12, %r428, %r430;
	shl.b64 	%rd212, %rd211, 32;
	shr.s64 	%rd213, %rd212, 30;
	add.s64 	%rd214, %rd7, %rd213;
	ld.global.f32 	%f125, [%rd214];
	cvt.s64.s32 	%rd215, %r431;
	add.s64 	%rd216, %rd8, %rd215;
	ld.global.u8 	%rs39, [%rd216];
	setp.eq.s16 	%p36, %rs39, 0;
	mul.f32 	%f126, %f125, %f4;
	selp.f32 	%f127, %f3, %f126, %p36;
	max.f32 	%f128, %f124, %f127;
	mov.b32 	%r432, %f128;
	shfl.sync.bfly.b32	%r433|%p37, %r432, 16, 31, -1;
	mov.b32 	%f129, %r433;
	max.f32 	%f130, %f128, %f129;
	mov.b32 	%r434, %f130;
	shfl.sync.bfly.b32	%r435|%p38, %r434, 8, 31, -1;
	mov.b32 	%f131, %r435;
	max.f32 	%f132, %f130, %f131;
	mov.b32 	%r436, %f132;
	shfl.sync.bfly.b32	%r437|%p39, %r436, 4, 31, -1;
	mov.b32 	%f133, %r437;
	max.f32 	%f134, %f132, %f133;
	mov.b32 	%r438, %f134;
	shfl.sync.bfly.b32	%r439|%p40, %r438, 2, 31, -1;
	mov.b32 	%f135, %r439;
	max.f32 	%f136, %f134, %f135;
	mov.b32 	%r440, %f136;
	shfl.sync.bfly.b32	%r441|%p41, %r440, 1, 31, -1;
	mov.b32 	%f137, %r441;
	max.f32 	%f138, %f136, %f137;
	sub.f32 	%f139, %f7, %f138;
	fma.rn.f32 	%f140, %f139, 0f3BBB989D, 0f3F000000;
	cvt.sat.f32.f32 	%f141, %f140;
	mov.f32 	%f142, 0f4B400001;
	mov.f32 	%f143, 0f437C0000;
	fma.rm.f32 	%f144, %f141, %f143, %f142;
	add.f32 	%f145, %f144, 0fCB40007F;
	neg.f32 	%f146, %f145;
	fma.rn.f32 	%f147, %f139, 0f3FB8AA3B, %f146;
	fma.rn.f32 	%f148, %f139, 0f32A57060, %f147;
	mov.b32 	%r442, %f144;
	shl.b32 	%r443, %r442, 23;
	mov.b32 	%f149, %r443;
	ex2.approx.ftz.f32 	%f150, %f148;
	mul.f32 	%f151, %f150, %f149;
	add.f32 	%f152, %f151, 0f00000000;
	sub.f32 	%f153, %f11, %f138;
	fma.rn.f32 	%f154, %f153, 0f3BBB989D, 0f3F000000;
	cvt.sat.f32.f32 	%f155, %f154;
	fma.rm.f32 	%f156, %f155, %f143, %f142;
	add.f32 	%f157, %f156, 0fCB40007F;
	neg.f32 	%f158, %f157;
	fma.rn.f32 	%f159, %f153, 0f3FB8AA3B, %f158;
	fma.rn.f32 	%f160, %f153, 0f32A57060, %f159;
	mov.b32 	%r444, %f156;
	shl.b32 	%r445, %r444, 23;
	mov.b32 	%f161, %r445;
	ex2.approx.ftz.f32 	%f162, %f160;
	mul.f32 	%f163, %f162, %f161;
	add.f32 	%f164, %f152, %f163;
	sub.f32 	%f165, %f15, %f138;
	fma.rn.f32 	%f166, %f165, 0f3BBB989D, 0f3F000000;
	cvt.sat.f32.f32 	%f167, %f166;
	fma.rm.f32 	%f168, %f167, %f143, %f142;
	add.f32 	%f169, %f168, 0fCB40007F;
	neg.f32 	%f170, %f169;
	fma.rn.f32 	%f171, %f165, 0f3FB8AA3B, %f170;
	fma.rn.f32 	%f172, %f165, 0f32A57060, %f171;
	mov.b32 	%r446, %f168;
	shl.b32 	%r447, %r446, 23;
	mov.b32 	%f173, %r447;
	ex2.approx.ftz.f32 	%f174, %f172;
	mul.f32 	%f175, %f174, %f173;
	add.f32 	%f176, %f164, %f175;
	sub.f32 	%f177, %f19, %f138;
	fma.rn.f32 	%f178, %f177, 0f3BBB989D, 0f3F000000;
	cvt.sat.f32.f32 	%f179, %f178;
	fma.rm.f32 	%f180, %f179, %f143, %f142;
	add.f32 	%f181, %f180, 0fCB40007F;
	neg.f32 	%f182, %f181;
	fma.rn.f32 	%f183, %f177, 0f3FB8AA3B, %f182;
	fma.rn.f32 	%f184, %f177, 0f32A57060, %f183;
	mov.b32 	%r448, %f180;
	shl.b32 	%r449, %r448, 23;
	mov.b32 	%f185, %r449;
	ex2.approx.ftz.f32 	%f186, %f184;
	mul.f32 	%f187, %f186, %f185;
	add.f32 	%f188, %f176, %f187;
	sub.f32 	%f189, %f23, %f138;
	fma.rn.f32 	%f190, %f189, 0f3BBB989D, 0f3F000000;
	cvt.sat.f32.f32 	%f191, %f190;
	fma.rm.f32 	%f192, %f191, %f143, %f142;
	add.f32 	%f193, %f192, 0fCB40007F;
	neg.f32 	%f194, %f193;
	fma.rn.f32 	%f195, %f189, 0f3FB8AA3B, %f194;
	fma.rn.f32 	%f196, %f189, 0f32A57060, %f195;
	mov.b32 	%r450, %f192;
	shl.b32 	%r451, %r450, 23;
	mov.b32 	%f197, %r451;
	ex2.approx.ftz.f32 	%f198, %f196;
	mul.f32 	%f199, %f198, %f197;
	add.f32 	%f200, %f188, %f199;
	sub.f32 	%f201, %f27, %f138;
	fma.rn.f32 	%f202, %f201, 0f3BBB989D, 0f3F000000;
	cvt.sat.f32.f32 	%f203, %f202;
	fma.rm.f32 	%f204, %f203, %f143, %f142;
	add.f32 	%f205, %f204, 0fCB40007F;
	neg.f32 	%f206, %f205;
	fma.rn.f32 	%f207, %f201, 0f3FB8AA3B, %f206;
	fma.rn.f32 	%f208, %f201, 0f32A57060, %f207;
	mov.b32 	%r452, %f204;
	shl.b32 	%r453, %r452, 23;
	mov.b32 	%f209, %r453;
	ex2.approx.ftz.f32 	%f210, %f208;
	mul.f32 	%f211, %f210, %f209;
	add.f32 	%f212, %f200, %f211;
	sub.f32 	%f213, %f31, %f138;
	fma.rn.f32 	%f214, %f213, 0f3BBB989D, 0f3F000000;
	cvt.sat.f32.f32 	%f215, %f214;
	fma.rm.f32 	%f216, %f215, %f143, %f142;
	add.f32 	%f217, %f216, 0fCB40007F;
	neg.f32 	%f218, %f217;
	fma.rn.f32 	%f219, %f213, 0f3FB8AA3B, %f218;
	fma.rn.f32 	%f220, %f213, 0f32A57060, %f219;
	mov.b32 	%r454, %f216;
	shl.b32 	%r455, %r454, 23;
	mov.b32 	%f221, %r455;
	ex2.approx.ftz.f32 	%f222, %f220;
	mul.f32 	%f223, %f222, %f221;
	add.f32 	%f224, %f212, %f223;
	sub.f32 	%f225, %f35, %f138;
	fma.rn.f32 	%f226, %f225, 0f3BBB989D, 0f3F000000;
	cvt.sat.f32.f32 	%f227, %f226;
	fma.rm.f32 	%f228, %f227, %f143, %f142;
	add.f32 	%f229, %f228, 0fCB40007F;
	neg.f32 	%f230, %f229;
	fma.rn.f32 	%f231, %f225, 0f3FB8AA3B, %f230;
	fma.rn.f32 	%f232, %f225, 0f32A57060, %f231;
	mov.b32 	%r456, %f228;
	shl.b32 	%r457, %r456, 23;
	mov.b32 	%f233, %r457;
	ex2.approx.ftz.f32 	%f234, %f232;
	mul.f32 	%f235, %f234, %f233;
	add.f32 	%f236, %f224, %f235;
	sub.f32 	%f237, %f39, %f138;
	fma.rn.f32 	%f238, %f237, 0f3BBB989D, 0f3F000000;
	cvt.sat.f32.f32 	%f239, %f238;
	fma.rm.f32 	%f240, %f239, %f143, %f142;
	add.f32 	%f241, %f240, 0fCB40007F;
	neg.f32 	%f242, %f241;
	fma.rn.f32 	%f243, %f237, 0f3FB8AA3B, %f242;
	fma.rn.f32 	%f244, %f237, 0f32A57060, %f243;
	mov.b32 	%r458, %f240;
	shl.b32 	%r459, %r458, 23;
	mov.b32 	%f245, %r459;
	ex2.approx.ftz.f32 	%f246, %f244;
	mul.f32 	%f247, %f246, %f245;
	add.f32 	%f248, %f236, %f247;
	sub.f32 	%f249, %f43, %f138;
	fma.rn.f32 	%f250, %f249, 0f3BBB989D, 0f3F000000;
	cvt.sat.f32.f32 	%f251, %f250;
	fma.rm.f32 	%f252, %f251, %f143, %f142;
	add.f32 	%f253, %f252, 0fCB40007F;
	neg.f32 	%f254, %f253;
	fma.rn.f32 	%f255, %f249, 0f3FB8AA3B, %f254;
	fma.rn.f32 	%f256, %f249, 0f32A57060, %f255;
	mov.b32 	%r460, %f252;
	shl.b32 	%r461, %r460, 23;
	mov.b32 	%f257, %r461;
	ex2.approx.ftz.f32 	%f258, %f256;
	mul.f32 	%f259, %f258, %f257;
	add.f32 	%f260, %f248, %f259;
	sub.f32 	%f261, %f47, %f138;
	fma.rn.f32 	%f262, %f261, 0f3BBB989D, 0f3F000000;
	cvt.sat.f32.f32 	%f263, %f262;
	fma.rm.f32 	%f264, %f263, %f143, %f142;
	add.f32 	%f265, %f264, 0fCB40007F;
	neg.f32 	%f266, %f265;
	fma.rn.f32 	%f267, %f261, 0f3FB8AA3B, %f266;
	fma.rn.f32 	%f268, %f261, 0f32A57060, %f267;
	mov.b32 	%r462, %f264;
	shl.b32 	%r463, %r462, 23;
	mov.b32 	%f269, %r463;
	ex2.approx.ftz.f32 	%f270, %f268;
	mul.f32 	%f271, %f270, %f269;
	add.f32 	%f272, %f260, %f271;
	sub.f32 	%f273, %f51, %f138;
	fma.rn.f32 	%f274, %f273, 0f3BBB989D, 0f3F000000;
	cvt.sat.f32.f32 	%f275, %f274;
	fma.rm.f32 	%f276, %f275, %f143, %f142;
	add.f32 	%f277, %f276, 0fCB40007F;
	neg.f32 	%f278, %f277;
	fma.rn.f32 	%f279, %f273, 0f3FB8AA3B, %f278;
	fma.rn.f32 	%f280, %f273, 0f32A57060, %f279;
	mov.b32 	%r464, %f276;
	shl.b32 	%r465, %r464, 23;
	mov.b32 	%f281, %r465;
	ex2.approx.ftz.f32 	%f282, %f280;
	mul.f32 	%f283, %f282, %f281;
	add.f32 	%f284, %f272, %f283;
	sub.f32 	%f285, %f55, %f138;
	fma.rn.f32 	%f286, %f285, 0f3BBB989D, 0f3F000000;
	cvt.sat.f32.f32 	%f287, %f286;
	fma.rm.f32 	%f288, %f287, %f143, %f142;
	add.f32 	%f289, %f288, 0fCB40007F;
	neg.f32 	%f290, %f289;
	fma.rn.f32 	%f291, %f285, 0f3FB8AA3B, %f290;
	fma.rn.f32 	%f292, %f285, 0f32A57060, %f291;
	mov.b32 	%r466, %f288;
	shl.b32 	%r467, %r466, 23;
	mov.b32 	%f293, %r467;
	ex2.approx.ftz.f32 	%f294, %f292;
	mul.f32 	%f295, %f294, %f293;
	add.f32 	%f296, %f284, %f295;
	sub.f32 	%f297, %f59, %f138;
	fma.rn.f32 	%f298, %f297, 0f3BBB989D, 0f3F000000;
	cvt.sat.f32.f32 	%f299, %f298;
	fma.rm.f32 	%f300, %f299, %f143, %f142;
	add.f32 	%f301, %f300, 0fCB40007F;
	neg.f32 	%f302, %f301;
	fma.rn.f32 	%f303, %f297, 0f3FB8AA3B, %f302;
	fma.rn.f32 	%f304, %f297, 0f32A57060, %f303;
	mov.b32 	%r468, %f300;
	shl.b32 	%r469, %r468, 23;
	mov.b32 	%f305, %r469;
	ex2.approx.ftz.f32 	%f306, %f304;
	mul.f32 	%f307, %f306, %f305;
	add.f32 	%f308, %f296, %f307;
	sub.f32 	%f309, %f63, %f138;
	fma.rn.f32 	%f310, %f309, 0f3BBB989D, 0f3F000000;
	cvt.sat.f32.f32 	%f311, %f310;
	fma.rm.f32 	%f312, %f311, %f143, %f142;
	add.f32 	%f313, %f312, 0fCB40007F;
	neg.f32 	%f314, %f313;
	fma.rn.f32 	%f315, %f309, 0f3FB8AA3B, %f314;
	fma.rn.f32 	%f316, %f309, 0f32A57060, %f315;
	mov.b32 	%r470, %f312;
	shl.b32 	%r471, %r470, 23;
	mov.b32 	%f317, %r471;
	ex2.approx.ftz.f32 	%f318, %f316;
	mul.f32 	%f319, %f318, %f317;
	add.f32 	%f320, %f308, %f319;
	sub.f32 	%f321, %f67, %f138;
	fma.rn.f32 	%f322, %f321, 0f3BBB989D, 0f3F000000;
	cvt.sat.f32.f32 	%f323, %f322;
	fma.rm.f32 	%f324, %f323, %f143, %f142;
	add.f32 	%f325, %f324, 0fCB40007F;
	neg.f32 	%f326, %f325;
	fma.rn.f32 	%f327, %f321, 0f3FB8AA3B, %f326;
	fma.rn.f32 	%f328, %f321, 0f32A57060, %f327;
	mov.b32 	%r472, %f324;
	shl.b32 	%r473, %r472, 23;
	mov.b32 	%f329, %r473;
	ex2.approx.ftz.f32 	%f330, %f328;
	mul.f32 	%f331, %f330, %f329;
	add.f32 	%f332, %f320, %f331;
	sub.f32 	%f333, %f71, %f138;
	fma.rn.f32 	%f334, %f333, 0f3BBB989D, 0f3F000000;
	cvt.sat.f32.f32 	%f335, %f334;
	fma.rm.f32 	%f336, %f335, %f143, %f142;
	add.f32 	%f337, %f336, 0fCB40007F;
	neg.f32 	%f338, %f337;
	fma.rn.f32 	%f339, %f333, 0f3FB8AA3B, %f338;
	fma.rn.f32 	%f340, %f333, 0f32A57060, %f339;
	mov.b32 	%r474, %f336;
	shl.b32 	%r475, %r474, 23;
	mov.b32 	%f341, %r475;
	ex2.approx.ftz.f32 	%f342, %f340;
	mul.f32 	%f343, %f342, %f341;
	add.f32 	%f344, %f332, %f343;
	sub.f32 	%f345, %f75, %f138;
	fma.rn.f32 	%f346, %f345, 0f3BBB989D, 0f3F000000;
	cvt.sat.f32.f32 	%f347, %f346;
	fma.rm.f32 	%f348, %f347, %f143, %f142;
	add.f32 	%f349, %f348, 0fCB40007F;
	neg.f32 	%f350, %f349;
	fma.rn.f32 	%f351, %f345, 0f3FB8AA3B, %f350;
	fma.rn.f32 	%f352, %f345, 0f32A57060, %f351;
	mov.b32 	%r476, %f348;
	shl.b32 	%r477, %r476, 23;
	mov.b32 	%f353, %r477;
	ex2.approx.ftz.f32 	%f354, %f352;
	mul.f32 	%f355, %f354, %f353;
	add.f32 	%f356, %f344, %f355;
	sub.f32 	%f357, %f79, %f138;
	fma.rn.f32 	%f358, %f357, 0f3BBB989D, 0f3F000000;
	cvt.sat.f32.f32 	%f359, %f358;
	fma.rm.f32 	%f360, %f359, %f143, %f142;
	add.f32 	%f361, %f360, 0fCB40007F;
	neg.f32 	%f362, %f361;
	fma.rn.f32 	%f363, %f357, 0f3FB8AA3B, %f362;
	fma.rn.f32 	%f364, %f357, 0f32A57060, %f363;
	mov.b32 	%r478, %f360;
	shl.b32 	%r479, %r478, 23;
	mov.b32 	%f365, %r479;
	ex2.approx.ftz.f32 	%f366, %f364;
	mul.f32 	%f367, %f366, %f365;
	add.f32 	%f368, %f356, %f367;
	sub.f32 	%f369, %f83, %f138;
	fma.rn.f32 	%f370, %f369, 0f3BBB989D, 0f3F000000;
	cvt.sat.f32.f32 	%f371, %f370;
	fma.rm.f32 	%f372, %f371, %f143, %f142;
	add.f32 	%f373, %f372, 0fCB40007F;
	neg.f32 	%f374, %f373;
	fma.rn.f32 	%f375, %f369, 0f3FB8AA3B, %f374;
	fma.rn.f32 	%f376, %f369, 0f32A57060, %f375;
	mov.b32 	%r480, %f372;
	shl.b32 	%r481, %r480, 23;
	mov.b32 	%f377, %r481;
	ex2.approx.ftz.f32 	%f378, %f376;
	mul.f32 	%f379, %f378, %f377;
	add.f32 	%f380, %f368, %f379;
	sub.f32 	%f381, %f87, %f138;
	fma.rn.f32 	%f382, %f381, 0f3BBB989D, 0f3F000000;
	cvt.sat.f32.f32 	%f383, %f382;
	fma.rm.f32 	%f384, %f383, %f143, %f142;
	add.f32 	%f385, %f384, 0fCB40007F;
	neg.f32 	%f386, %f385;
	fma.rn.f32 	%f387, %f381, 0f3FB8AA3B, %f386;
	fma.rn.f32 	%f388, %f381, 0f32A57060, %f387;
	mov.b32 	%r482, %f384;
	shl.b32 	%r483, %r482, 23;
	mov.b32 	%f389, %r483;
	ex2.approx.ftz.f32 	%f390, %f388;
	mul.f32 	%f391, %f390, %f389;
	add.f32 	%f392, %f380, %f391;
	sub.f32 	%f393, %f91, %f138;
	fma.rn.f32 	%f394, %f393, 0f3BBB989D, 0f3F000000;
	cvt.sat.f32.f32 	%f395, %f394;
	fma.rm.f32 	%f396, %f395, %f143, %f142;
	add.f32 	%f397, %f396, 0fCB40007F;
	neg.f32 	%f398, %f397;
	fma.rn.f32 	%f399, %f393, 0f3FB8AA3B, %f398;
	fma.rn.f32 	%f400, %f393, 0f32A57060, %f399;
	mov.b32 	%r484, %f396;
	shl.b32 	%r485, %r484, 23;
	mov.b32 	%f401, %r485;
	ex2.approx.ftz.f32 	%f402, %f400;
	mul.f32 	%f403, %f402, %f401;
	add.f32 	%f404, %f392, %f403;
	sub.f32 	%f405, %f95, %f138;
	fma.rn.f32 	%f406, %f405, 0f3BBB989D, 0f3F000000;
	cvt.sat.f32.f32 	%f407, %f406;
	fma.rm.f32 	%f408, %f407, %f143, %f142;
	add.f32 	%f409, %f408, 0fCB40007F;
	neg.f32 	%f410, %f409;
	fma.rn.f32 	%f411, %f405, 0f3FB8AA3B, %f410;
	fma.rn.f32 	%f412, %f405, 0f32A57060, %f411;
	mov.b32 	%r486, %f408;
	shl.b32 	%r487, %r486, 23;
	mov.b32 	%f413, %r487;
	ex2.approx.ftz.f32 	%f414, %f412;
	mul.f32 	%f415, %f414, %f413;
	add.f32 	%f416, %f404, %f415;
	sub.f32 	%f417, %f99, %f138;
	fma.rn.f32 	%f418, %f417, 0f3BBB989D, 0f3F000000;
	cvt.sat.f32.f32 	%f419, %f418;
	fma.rm.f32 	%f420, %f419, %f143, %f142;
	add.f32 	%f421, %f420, 0fCB40007F;
	neg.f32 	%f422, %f421;
	fma.rn.f32 	%f423, %f417, 0f3FB8AA3B, %f422;
	fma.rn.f32 	%f424, %f417, 0f32A57060, %f423;
	mov.b32 	%r488, %f420;
	shl.b32 	%r489, %r488, 23;
	mov.b32 	%f425, %r489;
	ex2.approx.ftz.f32 	%f426, %f424;
	mul.f32 	%f427, %f426, %f425;
	add.f32 	%f428, %f416, %f427;
	sub.f32 	%f429, %f103, %f138;
	fma.rn.f32 	%f430, %f429, 0f3BBB989D, 0f3F000000;
	cvt.sat.f32.f32 	%f431, %f430;
	fma.rm.f32 	%f432, %f431, %f143, %f142;
	add.f32 	%f433, %f432, 0fCB40007F;
	neg.f32 	%f434, %f433;
	fma.rn.f32 	%f435, %f429, 0f3FB8AA3B, %f434;
	fma.rn.f32 	%f436, %f429, 0f32A57060, %f435;
	mov.b32 	%r490, %f432;
	shl.b32 	%r491, %r490, 23;
	mov.b32 	%f437, %r491;
	ex2.approx.ftz.f32 	%f438, %f436;
	mul.f32 	%f439, %f438, %f437;
	add.f32 	%f440, %f428, %f439;
	sub.f32 	%f441, %f107, %f138;
	fma.rn.f32 	%f442, %f441, 0f3BBB989D, 0f3F000000;
	cvt.sat.f32.f32 	%f443, %f442;
	fma.rm.f32 	%f444, %f443, %f143, %f142;
	add.f32 	%f445, %f444, 0fCB40007F;
	neg.f32 	%f446, %f445;
	fma.rn.f32 	%f447, %f441, 0f3FB8AA3B, %f446;
	fma.rn.f32 	%f448, %f441, 0f32A57060, %f447;
	mov.b32 	%r492, %f444;
	shl.b32 	%r493, %r492, 23;
	mov.b32 	%f449, %r493;
	ex2.approx.ftz.f32 	%f450, %f448;
	mul.f32 	%f451, %f450, %f449;
	add.f32 	%f452, %f440, %f451;
	sub.f32 	%f453, %f111, %f138;
	fma.rn.f32 	%f454, %f453, 0f3BBB989D, 0f3F000000;
	cvt.sat.f32.f32 	%f455, %f454;
	fma.rm.f32 	%f456, %f455, %f143, %f142;
	add.f32 	%f457, %f456, 0fCB40007F;
	neg.f32 	%f458, %f457;
	fma.rn.f32 	%f459, %f453, 0f3FB8AA3B, %f458;
	fma.rn.f32 	%f460, %f453, 0f32A57060, %f459;
	mov.b32 	%r494, %f456;
	shl.b32 	%r495, %r494, 23;
	mov.b32 	%f461, %r495;
	ex2.approx.ftz.f32 	%f462, %f460;
	mul.f32 	%f463, %f462, %f461;
	add.f32 	%f464, %f452, %f463;
	sub.f32 	%f465, %f115, %f138;
	fma.rn.f32 	%f466, %f465, 0f3BBB989D, 0f3F000000;
	cvt.sat.f32.f32 	%f467, %f466;
	fma.rm.f32 	%f468, %f467, %f143, %f142;
	add.f32 	%f469, %f468, 0fCB40007F;
	neg.f32 	%f470, %f469;
	fma.rn.f32 	%f471, %f465, 0f3FB8AA3B, %f470;
	fma.rn.f32 	%f472, %f465, 0f32A57060, %f471;
	mov.b32 	%r496, %f468;
	shl.b32 	%r497, %r496, 23;
	mov.b32 	%f473, %r497;
	ex2.approx.ftz.f32 	%f474, %f472;
	mul.f32 	%f475, %f474, %f473;
	add.f32 	%f476, %f464, %f475;
	sub.f32 	%f477, %f119, %f138;
	fma.rn.f32 	%f478, %f477, 0f3BBB989D, 0f3F000000;
	cvt.sat.f32.f32 	%f479, %f478;
	fma.rm.f32 	%f480, %f479, %f143, %f142;
	add.f32 	%f481, %f480, 0fCB40007F;
	neg.f32 	%f482, %f481;
	fma.rn.f32 	%f483, %f477, 0f3FB8AA3B, %f482;
	fma.rn.f32 	%f484, %f477, 0f32A57060, %f483;
	mov.b32 	%r498, %f480;
	shl.b32 	%r499, %r498, 23;
	mov.b32 	%f485, %r499;
	ex2.approx.ftz.f32 	%f486, %f484;
	mul.f32 	%f487, %f486, %f485;
	add.f32 	%f488, %f476, %f487;
	sub.f32 	%f489, %f123, %f138;
	fma.rn.f32 	%f490, %f489, 0f3BBB989D, 0f3F000000;
	cvt.sat.f32.f32 	%f491, %f490;
	fma.rm.f32 	%f492, %f491, %f143, %f142;
	add.f32 	%f493, %f492, 0fCB40007F;
	neg.f32 	%f494, %f493;
	fma.rn.f32 	%f495, %f489, 0f3FB8AA3B, %f494;
	fma.rn.f32 	%f496, %f489, 0f32A57060, %f495;
	mov.b32 	%r500, %f492;
	shl.b32 	%r501, %r500, 23;
	mov.b32 	%f497, %r501;
	ex2.approx.ftz.f32 	%f498, %f496;
	mul.f32 	%f499, %f498, %f497;
	add.f32 	%f500, %f488, %f499;
	sub.f32 	%f501, %f127, %f138;
	fma.rn.f32 	%f502, %f501, 0f3BBB989D, 0f3F000000;
	cvt.sat.f32.f32 	%f503, %f502;
	fma.rm.f32 	%f504, %f503, %f143, %f142;
	add.f32 	%f505, %f504, 0fCB40007F;
	neg.f32 	%f506, %f505;
	fma.rn.f32 	%f507, %f501, 0f3FB8AA3B, %f506;
	fma.rn.f32 	%f508, %f501, 0f32A57060, %f507;
	mov.b32 	%r502, %f504;
	shl.b32 	%r503, %r502, 23;
	mov.b32 	%f509, %r503;
	ex2.approx.ftz.f32 	%f510, %f508;
	mul.f32 	%f511, %f510, %f509;
	add.f32 	%f512, %f500, %f511;
	mov.b32 	%r504, %f512;
	shfl.sync.bfly.b32	%r505|%p42, %r504, 16, 31, -1;
	mov.b32 	%f513, %r505;
	add.f32 	%f514, %f512, %f513;
	mov.b32 	%r506, %f514;
	shfl.sync.bfly.b32	%r507|%p43, %r506, 8, 31, -1;
	mov.b32 	%f515, %r507;
	add.f32 	%f516, %f514, %f515;
	mov.b32 	%r508, %f516;
	shfl.sync.bfly.b32	%r509|%p44, %r508, 4, 31, -1;
	mov.b32 	%f517, %r509;
	add.f32 	%f518, %f516, %f517;
	mov.b32 	%r510, %f518;
	shfl.sync.bfly.b32	%r511|%p45, %r510, 2, 31, -1;
	mov.b32 	%f519, %r511;
	add.f32 	%f520, %f518, %f519;
	mov.b32 	%r512, %f520;
	shfl.sync.bfly.b32	%r513|%p46, %r512, 1, 31, -1;
	mov.b32 	%f521, %r513;
	add.f32 	%f522, %f520, %f521;
	div.rn.f32 	%f523, %f151, %f522;
	div.rn.f32 	%f524, %f163, %f522;
	div.rn.f32 	%f525, %f175, %f522;
	div.rn.f32 	%f526, %f187, %f522;
	div.rn.f32 	%f527, %f199, %f522;
	div.rn.f32 	%f528, %f211, %f522;
	div.rn.f32 	%f529, %f223, %f522;
	div.rn.f32 	%f530, %f235, %f522;
	div.rn.f32 	%f531, %f247, %f522;
	div.rn.f32 	%f532, %f259, %f522;
	div.rn.f32 	%f533, %f271, %f522;
	div.rn.f32 	%f534, %f283, %f522;
	div.rn.f32 	%f535, %f295, %f522;
	div.rn.f32 	%f536, %f307, %f522;
	div.rn.f32 	%f537, %f319, %f522;
	div.rn.f32 	%f538, %f331, %f522;
	div.rn.f32 	%f539, %f343, %f522;
	div.rn.f32 	%f540, %f355, %f522;
	div.rn.f32 	%f541, %f367, %f522;
	div.rn.f32 	%f542, %f379, %f522;
	div.rn.f32 	%f543, %f391, %f522;
	div.rn.f32 	%f544, %f403, %f522;
	div.rn.f32 	%f545, %f415, %f522;
	div.rn.f32 	%f546, %f427, %f522;
	div.rn.f32 	%f547, %f439, %f522;
	div.rn.f32 	%f548, %f451, %f522;
	div.rn.f32 	%f549, %f463, %f522;
	div.rn.f32 	%f550, %f475, %f522;
	div.rn.f32 	%f551, %f487, %f522;
	div.rn.f32 	%f552, %f499, %f522;
	div.rn.f32 	%f553, %f511, %f522;
	mad.lo.s64 	%rd217, %rd220, %rd5, %rd9;
	shl.b64 	%rd218, %rd217, 2;
	add.s64 	%rd219, %rd10, %rd218;
	st.global.f32 	[%rd219], %f523;
	st.global.f32 	[%rd219+128], %f524;
	st.global.f32 	[%rd219+256], %f525;
	st.global.f32 	[%rd219+384], %f526;
	st.global.f32 	[%rd219+512], %f527;
	st.global.f32 	[%rd219+640], %f528;
	st.global.f32 	[%rd219+768], %f529;
	st.global.f32 	[%rd219+896], %f530;
	st.global.f32 	[%rd219+1024], %f531;
	st.global.f32 	[%rd219+1152], %f532;
	st.global.f32 	[%rd219+1280], %f533;
	st.global.f32 	[%rd219+1408], %f534;
	st.global.f32 	[%rd219+1536], %f535;
	st.global.f32 	[%rd219+1664], %f536;
	st.global.f32 	[%rd219+1792], %f537;
	st.global.f32 	[%rd219+1920], %f538;
	st.global.f32 	[%rd219+2048], %f539;
	st.global.f32 	[%rd219+2176], %f540;
	st.global.f32 	[%rd219+2304], %f541;
	st.global.f32 	[%rd219+2432], %f542;
	st.global.f32 	[%rd219+2560], %f543;
	st.global.f32 	[%rd219+2688], %f544;
	st.global.f32 	[%rd219+2816], %f545;
	st.global.f32 	[%rd219+2944], %f546;
	st.global.f32 	[%rd219+3072], %f547;
	st.global.f32 	[%rd219+3200], %f548;
	st.global.f32 	[%rd219+3328], %f549;
	st.global.f32 	[%rd219+3456], %f550;
	st.global.f32 	[%rd219+3584], %f551;
	st.global.f32 	[%rd219+3712], %f552;
	st.global.f32 	[%rd219+3840], %f553;
	add.s64 	%rd220, %rd220, %rd11;
	setp.lt.s64 	%p47, %rd220, %rd23;
	@%p47 bra 	$L__BB436_4;
$L__BB436_5:
	ret;

}
	// .globl	_Z15SoftmaxWarpImplI22BroadcastScaleMaskLoadIffbLm3EiE11DirectStoreIffEfLi1ELi31ELi32ELi1ELb1EL9Algorithm0EEvT_T0_ll
.visible .entry _Z15SoftmaxWarpImplI22BroadcastScaleMaskLoadIffbLm3EiE11DirectStoreIffEfLi1ELi31ELi32ELi1ELb1EL9Algorithm0EEvT_T0_ll(
	.param .align 8 .b8 _Z15SoftmaxWarpImplI22BroadcastScaleMaskLoadIffbLm3EiE11DirectStoreIffEfLi1ELi31ELi32ELi1ELb1EL9Algorithm0EEvT_T0_ll_param_0[112],
	.param .align 8 .b8 _Z15SoftmaxWarpImplI22BroadcastScaleMaskLoadIffbLm3EiE11DirectStoreIffEfLi1ELi31ELi32ELi1ELb1EL9Algorithm0EEvT_T0_ll_param_1[16],
	.param .u64 _Z15SoftmaxWarpImplI22BroadcastScaleMaskLoadIffbLm3EiE11DirectStoreIffEfLi1ELi31ELi32ELi1ELb1EL9Algorithm0EEvT_T0_ll_param_2,
	.param .u64 _Z15SoftmaxWarpImplI22BroadcastScaleMaskLoadIffbLm3EiE11DirectStoreIffEfLi1ELi31ELi32ELi1ELb1EL9Algorithm0EEvT_T0_ll_param_3
)
{
	.reg .pred 	%p<200>;
	.reg .b16 	%rs<40>;
	.reg .b32 	%r<544>;
	.reg .b32 	%f<709>;
	.reg .b64 	%rd<253>;

	ld.param.u64 	%rd55, [_Z15SoftmaxWarpImplI22BroadcastScaleMaskLoadIffbLm3EiE11DirectStoreIffEfLi1ELi31ELi32ELi1ELb1EL9Algorithm0EEvT_T0_ll_param_1+8];
	ld.param.u64 	%rd54, [_Z15SoftmaxWarpImplI22BroadcastScaleMaskLoadIffbLm3EiE11DirectStoreIffEfLi1ELi31ELi32ELi1ELb1EL9Algorithm0EEvT_T0_ll_param_1];
	ld.param.v2.f32 	{%f158, %f159}, [_Z15SoftmaxWarpImplI22BroadcastScaleMaskLoadIffbLm3EiE11DirectStoreIffEfLi1ELi31ELi32ELi1ELb1EL9Algorithm0EEvT_T0_ll_param_0+104];
	ld.param.u64 	%rd53, [_Z15SoftmaxWarpImplI22BroadcastScaleMaskLoadIffbLm3EiE11DirectStoreIffEfLi1ELi31ELi32ELi1ELb1EL9Algorithm0EEvT_T0_ll_param_0+96];
	ld.param.u32 	%r12, [_Z15SoftmaxWarpImplI22BroadcastScaleMaskLoadIffbLm3EiE11DirectStoreIffEfLi1ELi31ELi32ELi1ELb1EL9Algorithm0EEvT_T0_ll_param_0+80];
	ld.param.v2.u32 	{%r10, %r11}, [_Z15SoftmaxWarpImplI22BroadcastScaleMaskLoadIffbLm3EiE11DirectStoreIffEfLi1ELi31ELi32ELi1ELb1EL9Algorithm0EEvT_T0_ll_param_0+72];
	ld.param.v2.u32 	{%r7, %r8}, [_Z15SoftmaxWarpImplI22BroadcastScaleMaskLoadIffbLm3EiE11DirectStoreIffEfLi1ELi31ELi32ELi1ELb1EL9Algorithm0EEvT_T0_ll_param_0+48];
	ld.param.u64 	%rd49, [_Z15SoftmaxWarpImplI22BroadcastScaleMaskLoadIffbLm3EiE11DirectStoreIffEfLi1ELi31ELi32ELi1ELb1EL9Algorithm0EEvT_T0_ll_param_0+32];
	ld.param.u64 	%rd48, [_Z15SoftmaxWarpImplI22BroadcastScaleMaskLoadIffbLm3EiE11DirectStoreIffEfLi1ELi31ELi32ELi1ELb1EL9Algorithm0EEvT_T0_ll_param_0+24];
	ld.param.u64 	%rd47, [_Z15SoftmaxWarpImplI22BroadcastScaleMaskLoadIffbLm3EiE11DirectStoreIffEfLi1ELi31ELi32ELi1ELb1EL9Algorithm0EEvT_T0_ll_param_0+16];
	ld.param.u64 	%rd46, [_Z15SoftmaxWarpImplI22BroadcastScaleMaskLoadIffbLm3EiE11DirectStoreIffEfLi1ELi31ELi32ELi1ELb1EL9Algorithm0EEvT_T0_ll_param_0+8];
	ld.param.u64 	%rd45, [_Z15SoftmaxWarpImplI22BroadcastScaleMaskLoadIffbLm3EiE11DirectStoreIffEfLi1ELi31ELi32ELi1ELb1EL9Algorithm0EEvT_T0_ll_param_0];
	ld.param.u64 	%rd56, [_Z15SoftmaxWarpImplI22BroadcastScaleMaskLoadIffbLm3EiE11DirectStoreIffEfLi1ELi31ELi32ELi1ELb1EL9Algorithm0EEvT_T0_ll_param_2];
	ld.param.u64 	%rd57, [_Z15SoftmaxWarpImplI22BroadcastScaleMaskLoadIffbLm3EiE11DirectStoreIffEfLi1ELi31ELi32ELi1ELb1EL9Algorithm0EEvT_T0_ll_param_3];
	cvta.to.global.u64 	%rd1, %rd45;
	cvta.to.global.u64 	%rd2, %rd46;
	setp.lt.s64 	%p1, %rd57, 993;
	@%p1 bra 	$L__BB437_2;
	mov.u64 	%rd58, $str;
	cvta.global.u64 	%rd59, %rd58;
	mov.u64 	%rd60, $str$1;
	cvta.global.u64 	%rd61, %rd60;
	mov.u64 	%rd62, __unnamed_428;
	cvta.global.u64 	%rd63, %rd62;
	{ // callseq 427, 0
	.param .b64 param0;
	st.param.b64 	[param0], %rd59;
	.param .b64 param1;
	st.param.b64 	[param1], %rd61;
	.param .b32 param2;
	st.param.b32 	[param2], 254;
	.param .b64 param3;
	st.param.b64 	[param3], %rd63;
	.param .b64 param4;
	st.param.b64 	[param4], 1;
	call.uni 
	__assertfail, 
	(
	param0, 
	param1, 
	param2, 
	param3, 
	param4
	);
	} // callseq 427
$L__BB437_2:
	mov.u32 	%r23, %ctaid.x;
	mov.u32 	%r24, %ntid.y;
	mov.u32 	%r25, %tid.y;
	mad.lo.s32 	%r26, %r23, %r24, %r25;
	mov.u32 	%r27, %nctaid.x;
	mul.lo.s32 	%r6, %r27, %r24;
	cvt.s64.s32 	%rd252, %r26;
	setp.le.s64 	%p2, %rd56, %rd252;
	@%p2 bra 	$L__BB437_129;
	mov.u32 	%r28, %tid.x;
	cvt.u64.u32 	%rd8, %r28;
	add.s32 	%r29, %r28, 32;
	cvt.u64.u32 	%rd9, %r29;
	add.s32 	%r30, %r28, 64;
	cvt.u64.u32 	%rd10, %r30;
	add.s32 	%r31, %r28, 96;
	cvt.u64.u32 	%rd11, %r31;
	add.s32 	%r32, %r28, 128;
	cvt.u64.u32 	%rd12, %r32;
	add.s32 	%r33, %r28, 160;
	cvt.u64.u32 	%rd13, %r33;
	add.s32 	%r34, %r28, 192;
	cvt.u64.u32 	%rd14, %r34;
	add.s32 	%r35, %r28, 224;
	cvt.u64.u32 	%rd15, %r35;
	add.s32 	%r36, %r28, 256;
	cvt.u64.u32 	%rd16, %r36;
	add.s32 	%r37, %r28, 288;
	cvt.u64.u32 	%rd17, %r37;
	add.s32 	%r38, %r28, 320;
	cvt.u64.u32 	%rd18, %r38;
	add.s32 	%r39, %r28, 352;
	cvt.u64.u32 	%rd19, %r39;
	add.s32 	%r40, %r28, 384;
	cvt.u64.u32 	%rd20, %r40;
	add.s32 	%r41, %r28, 416;
	cvt.u64.u32 	%rd21, %r41;
	add.s32 	%r42, %r28, 448;
	cvt.u64.u32 	%rd22, %r42;
	add.s32 	%r43, %r28, 480;
	cvt.u64.u32 	%rd23, %r43;
	add.s32 	%r44, %r28, 512;
	cvt.u64.u32 	%rd24, %r44;
	add.s32 	%r45, %r28, 544;
	cvt.u64.u32 	%rd25, %r45;
	add.s32 	%r46, %r28, 576;
	cvt.u64.u32 	%rd26, %r46;
	add.s32 	%r47, %r28, 608;
	cvt.u64.u32 	%rd27, %r47;
	add.s32 	%r48, %r28, 640;
	cvt.u64.u32 	%rd28, %r48;
	add.s32 	%r49, %r28, 672;
	cvt.u64.u32 	%rd29, %r49;
	add.s32 	%r50, %r28, 704;
	cvt.u64.u32 	%rd30, %r50;
	add.s32 	%r51, %r28, 736;
	cvt.u64.u32 	%rd31, %r51;
	add.s32 	%r52, %r28, 768;
	cvt.u64.u32 	%rd32, %r52;
	add.s32 	%r53, %r28, 800;
	cvt.u64.u32 	%rd33, %r53;
	add.s32 	%r54, %r28, 832;
	cvt.u64.u32 	%rd34, %r54;
	add.s32 	%r55, %r28, 864;
	cvt.u64.u32 	%rd35, %r55;
	add.s32 	%r56, %r28, 896;
	cvt.u64.u32 	%rd36, %r56;
	add.s32 	%r57, %r28, 928;
	cvt.u64.u32 	%rd37, %r57;
	add.s32 	%r58, %r28, 960;
	cvt.u64.u32 	%rd38, %r58;
	cvta.to.global.u64 	%rd39, %rd54;
	cvt.s64.s32 	%rd40, %r6;
$L__BB437_4:
	setp.le.s64 	%p3, %rd57, %rd8;
	mul.lo.s64 	%rd42, %rd53, %rd252;
	mov.f32 	%f647, 0fFF800000;
	mov.f32 	%f650, %f647;
	@%p3 bra 	$L__BB437_6;
	setp.eq.s64 	%p4, %rd49, 1;
	setp.eq.s64 	%p5, %rd48, 1;
	setp.eq.s64 	%p6, %rd47, 1;
	add.s64 	%rd64, %rd42, %rd8;
	cvt.u32.u64 	%r59, %rd64;
	div.s32 	%r60, %r59, %r7;
	mul.lo.s32 	%r61, %r60, %r7;
	sub.s32 	%r62, %r59, %r61;
	div.s32 	%r63, %r62, %r8;
	mul.lo.s32 	%r64, %r63, %r8;
	sub.s32 	%r65, %r62, %r64;
	selp.b32 	%r66, 0, %r60, %p6;
	selp.b32 	%r67, 0, %r63, %p5;
	selp.b32 	%r68, 0, %r65, %p4;
	mul.lo.s32 	%r69, %r10, %r66;
	mad.lo.s32 	%r70, %r11, %r67, %r69;
	mad.lo.s32 	%r71, %r12, %r68, %r70;
	shl.b64 	%rd65, %rd64, 32;
	shr.s64 	%rd66, %rd65, 30;
	add.s64 	%rd67, %rd1, %rd66;
	ld.global.f32 	%f161, [%rd67];
	cvt.s64.s32 	%rd68, %r71;
	add.s64 	%rd69, %rd2, %rd68;
	ld.global.u8 	%rs9, [%rd69];
	setp.eq.s16 	%p7, %rs9, 0;
	mul.f32 	%f162, %f161, %f159;
	selp.f32 	%f647, %f158, %f162, %p7;
	max.f32 	%f650, %f647, 0fFF800000;
$L__BB437_6:
	setp.le.s64 	%p8, %rd57, %rd9;
	mov.f32 	%f649, 0fFF800000;
	@%p8 bra 	$L__BB437_8;
	setp.eq.s64 	%p9, %rd49, 1;
	setp.eq.s64 	%p10, %rd48, 1;
	setp.eq.s64 	%p11, %rd47, 1;
	add.s64 	%rd70, %rd42, %rd9;
	cvt.u32.u64 	%r72, %rd70;
	div.s32 	%r73, %r72, %r7;
	mul.lo.s32 	%r74, %r73, %r7;
	sub.s32 	%r75, %r72, %r74;
	div.s32 	%r76, %r75, %r8;
	mul.lo.s32 	%r77, %r76, %r8;
	sub.s32 	%r78, %r75, %r77;
	selp.b32 	%r79, 0, %r73, %p11;
	selp.b32 	%r80, 0, %r76, %p10;
	selp.b32 	%r81, 0, %r78, %p9;
	mul.lo.s32 	%r82, %r10, %r79;
	mad.lo.s32 	%r83, %r11, %r80, %r82;
	mad.lo.s32 	%r84, %r12, %r81, %r83;
	shl.b64 	%rd71, %rd70, 32;
	shr.s64 	%rd72, %rd71, 30;
	add.s64 	%rd73, %rd1, %rd72;
	ld.global.f32 	%f164, [%rd73];
	cvt.s64.s32 	%rd74, %r84;
	add.s64 	%rd75, %rd2, %rd74;
	ld.global.u8 	%rs10, [%rd75];
	setp.eq.s16 	%p12, %rs10, 0;
	mul.f32 	%f165, %f164, %f159;
	selp.f32 	%f649, %f158, %f165, %p12;
	max.f32 	%f650, %f650, %f649;
$L__BB437_8:
	setp.le.s64 	%p13, %rd57, %rd10;
	mov.f32 	%f651, 0fFF800000;
	@%p13 bra 	$L__BB437_10;
	setp.eq.s64 	%p14, %rd49, 1;
	setp.eq.s64 	%p15, %rd48, 1;
	setp.eq.s64 	%p16, %rd47, 1;
	add.s64 	%rd76, %rd42, %rd10;
	cvt.u32.u64 	%r85, %rd76;
	div.s32 	%r86, %r85, %r7;
	mul.lo.s32 	%r87, %r86, %r7;
	sub.s32 	%r88, %r85, %r87;
	div.s32 	%r89, %r88, %r8;
	mul.lo.s32 	%r90, %r89, %r8;
	sub.s32 	%r91, %r88, %r90;
	selp.b32 	%r92, 0, %r86, %p16;
	selp.b32 	%r93, 0, %r89, %p15;
	selp.b32 	%r94, 0, %r91, %p14;
	mul.lo.s32 	%r95, %r10, %r92;
	mad.lo.s32 	%r96, %r11, %r93, %r95;
	mad.lo.s32 	%r97, %r12, %r94, %r96;
	shl.b64 	%rd77, %rd76, 32;
	shr.s64 	%rd78, %rd77, 30;
	add.s64 	%rd79, %rd1, %rd78;
	ld.global.f32 	%f167, [%rd79];
	cvt.s64.s32 	%rd80, %r97;
	add.s64 	%rd81, %rd2, %rd80;
	ld.global.u8 	%rs11, [%rd81];
	setp.eq.s16 	%p17, %rs11, 0;
	mul.f32 	%f168, %f167, %f159;
	selp.f32 	%f651, %f158, %f168, %p17;
	max.f32 	%f650, %f650, %f651;
$L__BB437_10:
	setp.le.s64 	%p18, %rd57, %rd11;
	mov.f32 	%f653, 0fFF800000;
	@%p18 bra 	$L__BB437_12;
	setp.eq.s64 	%p19, %rd49, 1;
	setp.eq.s64 	%p20, %rd48, 1;
	setp.eq.s64 	%p21, %rd47, 1;
	add.s64 	%rd82, %rd42, %rd11;
	cvt.u32.u64 	%r98, %rd82;
	div.s32 	%r99, %r98, %r7;
	mul.lo.s32 	%r100, %r99, %r7;
	sub.s32 	%r101, %r98, %r100;
	div.s32 	%r102, %r101, %r8;
	mul.lo.s32 	%r103, %r102, %r8;
	sub.s32 	%r104, %r101, %r103;
	selp.b32 	%r105, 0, %r99, %p21;
	selp.b32 	%r106, 0, %r102, %p20;
	selp.b32 	%r107, 0, %r104, %p19;
	mul.lo.s32 	%r108, %r10, %r105;
	mad.lo.s32 	%r109, %r11, %r106, %r108;
	mad.lo.s32 	%r110, %r12, %r107, %r109;
	shl.b64 	%rd83, %rd82, 32;
	shr.s64 	%rd84, %rd83, 30;
	add.s64 	%rd85, %rd1, %rd84;
	ld.global.f32 	%f170, [%rd85];
	cvt.s64.s32 	%rd86, %r110;
	add.s64 	%rd87, %rd2, %rd86;
	ld.global.u8 	%rs12, [%rd87];
	setp.eq.s16 	%p22, %rs12, 0;
	mul.f32 	%f171, %f170, %f159;
	selp.f32 	%f653, %f158, %f171, %p22;
	max.f32 	%f650, %f650, %f653;
$L__BB437_12:
	setp.le.s64 	%p23, %rd57, %rd12;
	mov.f32 	%f655, 0fFF800000;
	@%p23 bra 	$L__BB437_14;
	setp.eq.s64 	%p24, %rd49, 1;
	setp.eq.s64 	%p25, %rd48, 1;
	setp.eq.s64 	%p26, %rd47, 1;
	add.s64 	%rd88, %rd42, %rd12;
	cvt.u32.u64 	%r111, %rd88;
	div.s32 	%r112, %r111, %r7;
	mul.lo.s32 	%r113, %r112, %r7;
	sub.s32 	%r114, %r111, %r113;
	div.s32 	%r115, %r114, %r8;
	mul.lo.s32 	%r116, %r115, %r8;
	sub.s32 	%r117, %r114, %r116;
	selp.b32 	%r118, 0, %r112, %p26;
	selp.b32 	%r119, 0, %r115, %p25;
	selp.b32 	%r120, 0, %r117, %p24;
	mul.lo.s32 	%r121, %r10, %r118;
	mad.lo.s32 	%r122, %r11, %r119, %r121;
	mad.lo.s32 	%r123, %r12, %r120, %r122;
	shl.b64 	%rd89, %rd88, 32;
	shr.s64 	%rd90, %rd89, 30;
	add.s64 	%rd91, %rd1, %rd90;
	ld.global.f32 	%f173, [%rd91];
	cvt.s64.s32 	%rd92, %r123;
	add.s64 	%rd93, %rd2, %rd92;
	ld.global.u8 	%rs13, [%rd93];
	setp.eq.s16 	%p27, %rs13, 0;
	mul.f32 	%f174, %f173, %f159;
	selp.f32 	%f655, %f158, %f174, %p27;
	max.f32 	%f650, %f650, %f655;
$L__BB437_14:
	setp.le.s64 	%p28, %rd57, %rd13;
	mov.f32 	%f657, 0fFF800000;
	@%p28 bra 	$L__BB437_16;
	setp.eq.s64 	%p29, %rd49, 1;
	setp.eq.s64 	%p30, %rd48, 1;
	setp.eq.s64 	%p31, %rd47, 1;
	add.s64 	%rd94, %rd42, %rd13;
	cvt.u32.u64 	%r124, %rd94;
	div.s32 	%r125, %r124, %r7;
	mul.lo.s32 	%r126, %r125, %r7;
	sub.s32 	%r127, %r124, %r126;
	div.s32 	%r128, %r127, %r8;
	mul.lo.s32 	%r129, %r128, %r8;
	sub.s32 	%r130, %r127, %r129;
	selp.b32 	%r131, 0, %r125, %p31;
	selp.b32 	%r132, 0, %r128, %p30;
	selp.b32 	%r133, 0, %r130, %p29;
	mul.lo.s32 	%r134, %r10, %r131;
	mad.lo.s32 	%r135, %r11, %r132, %r134;
	mad.lo.s32 	%r136, %r12, %r133, %r135;
	shl.b64 	%rd95, %rd94, 32;
	shr.s64 	%rd96, %rd95, 30;
	add.s64 	%rd97, %rd1, %rd96;
	ld.global.f32 	%f176, [%rd97];
	cvt.s64.s32 	%rd98, %r136;
	add.s64 	%rd99, %rd2, %rd98;
	ld.global.u8 	%rs14, [%rd99];
	setp.eq.s16 	%p32, %rs14, 0;
	mul.f32 	%f177, %f176, %f159;
	selp.f32 	%f657, %f158, %f177, %p32;
	max.f32 	%f650, %f650, %f657;
$L__BB437_16:
	setp.le.s64 	%p33, %rd57, %rd14;
	mov.f32 	%f659, 0fFF800000;
	@%p33 bra 	$L__BB437_18;
	setp.eq.s64 	%p34, %rd49, 1;
	setp.eq.s64 	%p35, %rd48, 1;
	setp.eq.s64 	%p36, %rd47, 1;
	add.s64 	%rd100, %rd42, %rd14;
	cvt.u32.u64 	%r137, %rd100;
	div.s32 	%r138, %r137, %r7;
	mul.lo.s32 	%r139, %r138, %r7;
	sub.s32 	%r140, %r137, %r139;
	div.s32 	%r141, %r140, %r8;
	mul.lo.s32 	%r142, %r141, %r8;
	sub.s32 	%r143, %r140, %r142;
	selp.b32 	%r144, 0, %r138, %p36;
	selp.b32 	%r145, 0, %r141, %p35;
	selp.b32 	%r146, 0, %r143, %p34;
	mul.lo.s32 	%r147, %r10, %r144;
	mad.lo.s32 	%r148, %r11, %r145, %r147;
	mad.lo.s32 	%r149, %r12, %r146, %r148;
	shl.b64 	%rd101, %rd100, 32;
	shr.s64 	%rd102, %rd101, 30;
	add.s64 	%rd103, %rd1, %rd102;
	ld.global.f32 	%f179, [%rd103];
	cvt.s64.s32 	%rd104, %r149;
	add.s64 	%rd105, %rd2, %rd104;
	ld.global.u8 	%rs15, [%rd105];
	setp.eq.s16 	%p37, %rs15, 0;
	mul.f32 	%f180, %f179, %f159;
	selp.f32 	%f659, %f158, %f180, %p37;
	max.f32 	%f650, %f650, %f659;
$L__BB437_18:
	setp.le.s64 	%p38, %rd57, %rd15;
	mov.f32 	%f661, 0fFF800000;
	@%p38 bra 	$L__BB437_20;
	setp.eq.s64 	%p39, %rd49, 1;
	setp.eq.s64 	%p40, %rd48, 1;
	setp.eq.s64 	%p41, %rd47, 1;
	add.s64 	%rd106, %rd42, %rd15;
	cvt.u32.u64 	%r150, %rd106;
	div.s32 	%r151, %r150, %r7;
	mul.lo.s32 	%r152, %r151, %r7;
	sub.s32 	%r153, %r150, %r152;
	div.s32 	%r154, %r153, %r8;
	mul.lo.s32 	%r155, %r154, %r8;
	sub.s32 	%r156, %r153, %r155;
	selp.b32 	%r157, 0, %r151, %p41;
	selp.b32 	%r158, 0, %r154, %p40;
	selp.b32 	%r159, 0, %r156, %p39;
	mul.lo.s32 	%r160, %r10, %r157;
	mad.lo.s32 	%r161, %r11, %r158, %r160;
	mad.lo.s32 	%r162, %r12, %r159, %r161;
	shl.b64 	%rd107, %rd106, 32;
	shr.s64 	%rd108, %rd107, 30;
	add.s64 	%rd109, %rd1, %rd108;
	ld.global.f32 	%f182, [%rd109];
	cvt.s64.s32 	%rd110, %r162;
	add.s64 	%rd111, %rd2, %rd110;
	ld.global.u8 	%rs16, [%rd111];
	setp.eq.s16 	%p42, %rs16, 0;
	mul.f32 	%f183, %f182, %f159;
	selp.f32 	%f661, %f158, %f183, %p42;
	max.f32 	%f650, %f650, %f661;
$L__BB437_20:
	setp.le.s64 	%p43, %rd57, %rd16;
	mov.f32 	%f663, 0fFF800000;
	@%p43 bra 	$L__BB437_22;
	setp.eq.s64 	%p44, %rd49, 1;
	setp.eq.s64 	%p45, %rd48, 1;
	setp.eq.s64 	%p46, %rd47, 1;
	add.s64 	%rd112, %rd42, %rd16;
	cvt.u32.u64 	%r163, %rd112;
	div.s32 	%r164, %r163, %r7;
	mul.lo.s32 	%r165, %r164, %r7;
	sub.s32 	%r166, %r163, %r165;
	div.s32 	%r167, %r166, %r8;
	mul.lo.s32 	%r168, %r167, %r8;
	sub.s32 	%r169, %r166, %r168;
	selp.b32 	%r170, 0, %r164, %p46;
	selp.b32 	%r171, 0, %r167, %p45;
	selp.b32 	%r172, 0, %r169, %p44;
	mul.lo.s32 	%r173, %r10, %r170;
	mad.lo.s32 	%r174, %r11, %r171, %r173;
	mad.lo.s32 	%r175, %r12, %r172, %r174;
	shl.b64 	%rd113, %rd112, 32;
	shr.s64 	%rd114, %rd113, 30;
	add.s64 	%rd115, %rd1, %rd114;
	ld.global.f32 	%f185, [%rd115];
	cvt.s64.s32 	%rd116, %r175;
	add.s64 	%rd117, %rd2, %rd116;
	ld.global.u8 	%rs17, [%rd117];
	setp.eq.s16 	%p47, %rs17, 0;
	mul.f32 	%f186, %f185, %f159;
	selp.f32 	%f663, %f158, %f186, %p47;
	max.f32 	%f650, %f650, %f663;
$L__BB437_22:
	setp.le.s64 	%p48, %rd57, %rd17;
	mov.f32 	%f665, 0fFF800000;
	@%p48 bra 	$L__BB437_24;
	setp.eq.s64 	%p49, %rd49, 1;
	setp.eq.s64 	%p50, %rd48, 1;
	setp.eq.s64 	%p51, %rd47, 1;
	add.s64 	%rd118, %rd42, %rd17;
	cvt.u32.u64 	%r176, %rd118;
	div.s32 	%r177, %r176, %r7;
	mul.lo.s32 	%r178, %r177, %r7;
	sub.s32 	%r179, %r176, %r178;
	div.s32 	%r180, %r179, %r8;
	mul.lo.s32 	%r181, %r180, %r8;
	sub.s32 	%r182, %r179, %r181;
	selp.b32 	%r183, 0, %r177, %p51;
	selp.b32 	%r184, 0, %r180, %p50;
	selp.b32 	%r185, 0, %r182, %p49;
	mul.lo.s32 	%r186, %r10, %r183;
	mad.lo.s32 	%r187, %r11, %r184, %r186;
	mad.lo.s32 	%r188, %r12, %r185, %r187;
	shl.b64 	%rd119, %rd118, 32;
	shr.s64 	%rd120, %rd119, 30;
	add.s64 	%rd121, %rd1, %rd120;
	ld.global.f32 	%f188, [%rd121];
	cvt.s64.s32 	%rd122, %r188;
	add.s64 	%rd123, %rd2, %rd122;
	ld.global.u8 	%rs18, [%rd123];
	setp.eq.s16 	%p52, %rs18, 0;
	mul.f32 	%f189, %f188, %f159;
	selp.f32 	%f665, %f158, %f189, %p52;
	max.f32 	%f650, %f650, %f665;
$L__BB437_24:
	setp.le.s64 	%p53, %rd57, %rd18;
	mov.f32 	%f667, 0fFF800000;
	@%p53 bra 	$L__BB437_26;
	setp.eq.s64 	%p54, %rd49, 1;
	setp.eq.s64 	%p55, %rd48, 1;
	setp.eq.s64 	%p56, %rd47, 1;
	add.s64 	%rd124, %rd42, %rd18;
	cvt.u32.u64 	%r189, %rd124;
	div.s32 	%r190, %r189, %r7;
	mul.lo.s32 	%r191, %r190, %r7;
	sub.s32 	%r192, %r189, %r191;
	div.s32 	%r193, %r192, %r8;
	mul.lo.s32 	%r194, %r193, %r8;
	sub.s32 	%r195, %r192, %r194;
	selp.b32 	%r196, 0, %r190, %p56;
	selp.b32 	%r197, 0, %r193, %p55;
	selp.b32 	%r198, 0, %r195, %p54;
	mul.lo.s32 	%r199, %r10, %r196;
	mad.lo.s32 	%r200, %r11, %r197, %r199;
	mad.lo.s32 	%r201, %r12, %r198, %r200;
	shl.b64 	%rd125, %rd124, 32;
	shr.s64 	%rd126, %rd125, 30;
	add.s64 	%rd127, %rd1, %rd126;
	ld.global.f32 	%f191, [%rd127];
	cvt.s64.s32 	%rd128, %r201;
	add.s64 	%rd129, %rd2, %rd128;
	ld.global.u8 	%rs19, [%rd129];
	setp.eq.s16 	%p57, %rs19, 0;
	mul.f32 	%f192, %f191, %f159;
	selp.f32 	%f667, %f158, %f192, %p57;
	max.f32 	%f650, %f650, %f667;
$L__BB437_26:
	setp.le.s64 	%p58, %rd57, %rd19;
	mov.f32 	%f669, 0fFF800000;
	@%p58 bra 	$L__BB437_28;
	setp.eq.s64 	%p59, %rd49, 1;
	setp.eq.s64 	%p60, %rd48, 1;
	setp.eq.s64 	%p61, %rd47, 1;
	add.s64 	%rd130, %rd42, %rd19;
	cvt.u32.u64 	%r202, %rd130;
	div.s32 	%r203, %r202, %r7;
	mul.lo.s32 	%r204, %r203, %r7;
	sub.s32 	%r205, %r202, %r204;
	div.s32 	%r206, %r205, %r8;
	mul.lo.s32 	%r207, %r206, %r8;
	sub.s32 	%r208, %r205, %r207;
	selp.b32 	%r209, 0, %r203, %p61;
	selp.b32 	%r210, 0, %r206, %p60;
	selp.b32 	%r211, 0, %r208, %p59;
	mul.lo.s32 	%r212, %r10, %r209;
	mad.lo.s32 	%r213, %r11, %r210, %r212;
	mad.lo.s32 	%r214, %r12, %r211, %r213;
	shl.b64 	%rd131, %rd130, 32;
	shr.s64 	%rd132, %rd131, 30;
	add.s64 	%rd133, %rd1, %rd132;
	ld.global.f32 	%f194, [%rd133];
	cvt.s64.s32 	%rd134, %r214;
	add.s64 	%rd135, %rd2, %rd134;
	ld.global.u8 	%rs20, [%rd135];
	setp.eq.s16 	%p62, %rs20, 0;
	mul.f32 	%f195, %f194, %f159;
	selp.f32 	%f669, %f158, %f195, %p62;
	max.f32 	%f650, %f650, %f669;
$L__BB437_28:
	setp.le.s64 	%p63, %rd57, %rd20;
	mov.f32 	%f671, 0fFF800000;
	@%p63 bra 	$L__BB437_30;
	setp.eq.s64 	%p64, %rd49, 1;
	setp.eq.s64 	%p65, %rd48, 1;
	setp.eq.s64 	%p66, %rd47, 1;
	add.s64 	%rd136, %rd42, %rd20;
	cvt.u32.u64 	%r215, %rd136;
	div.s32 	%r216, %r215, %r7;
	mul.lo.s32 	%r217, %r216, %r7;
	sub.s32 	%r218, %r215, %r217;
	div.s32 	%r219, %r218, %r8;
	mul.lo.s32 	%r220, %r219, %r8;
	sub.s32 	%r221, %r218, %r220;
	selp.b32 	%r222, 0, %r216, %p66;
	selp.b32 	%r223, 0, %r219, %p65;
	selp.b32 	%r224, 0, %r221, %p64;
	mul.lo.s32 	%r225, %r10, %r222;
	mad.lo.s32 	%r226, %r11, %r223, %r225;
	mad.lo.s32 	%r227, %r12, %r224, %r226;
	shl.b64 	%rd137, %rd136, 32;
	shr.s64 	%rd138, %rd137, 30;
	add.s64 	%rd139, %rd1, %rd138;
	ld.global.f32 	%f197, [%rd139];
	cvt.s64.s32 	%rd140, %r227;
	add.s64 	%rd141, %rd2, %rd140;
	ld.global.u8 	%rs21, [%rd141];
	setp.eq.s16 	%p67, %rs21, 0;
	mul.f32 	%f198, %f197, %f159;
	selp.f32 	%f671, %f158, %f198, %p67;
	max.f32 	%f650, %f650, %f671;
$L__BB437_30:
	setp.le.s64 	%p68, %rd57, %rd21;
	mov.f32 	%f673, 0fFF800000;
	@%p68 bra 	$L__BB437_32;
	setp.eq.s64 	%p69, %rd49, 1;
	setp.eq.s64 	%p70, %rd48, 1;
	setp.eq.s64 	%p71, %rd47, 1;
	add.s64 	%rd142, %rd42, %rd21;
	cvt.u32.u64 	%r228, %rd142;
	div.s32 	%r229, %r228, %r7;
	mul.lo.s32 	%r230, %r229, %r7;
	sub.s32 	%r231, %r228, %r230;
	div.s32 	%r232, %r231, %r8;
	mul.lo.s32 	%r233, %r232, %r8;
	sub.s32 	%r234, %r231, %r233;
	selp.b32 	%r235, 0, %r229, %p71;
	selp.b32 	%r236, 0, %r232, %p70;
	selp.b32 	%r237, 0, %r234, %p69;
	mul.lo.s32 	%r238, %r10, %r235;
	mad.lo.s32 	%r239, %r11, %r236, %r238;
	mad.lo.s32 	%r240, %r12, %r237, %r239;
	shl.b64 	%rd143, %rd142, 32;
	shr.s64 	%rd144, %rd143, 30;
	add.s64 	%rd145, %rd1, %rd144;
	ld.global.f32 	%f200, [%rd145];
	cvt.s64.s32 	%rd146, %r240;
	add.s64 	%rd147, %rd2, %rd146;
	ld.global.u8 	%rs22, [%rd147];
	setp.eq.s16 	%p72, %rs22, 0;
	mul.f32 	%f201, %f200, %f159;
	selp.f32 	%f673, %f158, %f201, %p72;
	max.f32 	%f650, %f650, %f673;
$L__BB437_32:
	setp.le.s64 	%p73, %rd57, %rd22;
	mov.f32 	%f675, 0fFF800000;
	@%p73 bra 	$L__BB437_34;
	setp.eq.s64 	%p74, %rd49, 1;
	setp.eq.s64 	%p75, %rd48, 1;
	setp.eq.s64 	%p76, %rd47, 1;
	add.s64 	%rd148, %rd42, %rd22;
	cvt.u32.u64 	%r241, %rd148;
	div.s32 	%r242, %r241, %r7;
	mul.lo.s32 	%r243, %r242, %r7;
	sub.s32 	%r244, %r241, %r243;
	div.s32 	%r245, %r244, %r8;
	mul.lo.s32 	%r246, %r245, %r8;
	sub.s32 	%r247, %r244, %r246;
	selp.b32 	%r248, 0, %r242, %p76;
	selp.b32 	%r249, 0, %r245, %p75;
	selp.b32 	%r250, 0, %r247, %p74;
	mul.lo.s32 	%r251, %r10, %r248;
	mad.lo.s32 	%r252, %r11, %r249, %r251;
	mad.lo.s32 	%r253, %r12, %r250, %r252;
	shl.b64 	%rd149, %rd148, 32;
	shr.s64 	%rd150, %rd149, 30;
	add.s64 	%rd151, %rd1, %rd150;
	ld.global.f32 	%f203, [%rd151];
	cvt.s64.s32 	%rd152, %r253;
	add.s64 	%rd153, %rd2, %rd152;
	ld.global.u8 	%rs23, [%rd153];
	setp.eq.s16 	%p77, %rs23, 0;
	mul.f32 	%f204, %f203, %f159;
	selp.f32 	%f675, %f158, %f204, %p77;
	max.f32 	%f650, %f650, %f675;
$L__BB437_34:
	setp.le.s64 	%p78, %rd57, %rd23;
	mov.f32 	%f677, 0fFF800000;
	@%p78 bra 	$L__BB437_36;
	setp.eq.s64 	%p79, %rd49, 1;
	setp.eq.s64 	%p80, %rd48, 1;
	setp.eq.s64 	%p81, %rd47, 1;
	add.s64 	%rd154, %rd42, %rd23;
	cvt.u32.u64 	%r254, %rd154;
	div.s32 	%r255, %r254, %r7;
	mul.lo.s32 	%r256, %r255, %r7;
	sub.s32 	%r257, %r254, %r256;
	div.s32 	%r258, %r257, %r8;
	mul.lo.s32 	%r259, %r258, %r8;
	sub.s32 	%r260, %r257, %r259;
	selp.b32 	%r261, 0, %r255, %p81;
	selp.b32 	%r262, 0, %r258, %p80;
	selp.b32 	%r263, 0, %r260, %p79;
	mul.lo.s32 	%r264, %r10, %r261;
	mad.lo.s32 	%r265, %r11, %r262, %r264;
	mad.lo.s32 	%r266, %r12, %r263, %r265;
	shl.b64 	%rd155, %rd154, 32;
	shr.s64 	%rd156, %rd155, 30;
	add.s64 	%rd157, %rd1, %rd156;
	ld.global.f32 	%f206, [%rd157];
	cvt.s64.s32 	%rd158, %r266;
	add.s64 	%rd159, %rd2, %rd158;
	ld.global.u8 	%rs24, [%rd159];
	setp.eq.s16 	%p82, %rs24, 0;
	mul.f32 	%f207, %f206, %f159;
	selp.f32 	%f677, %f158, %f207, %p82;
	max.f32 	%f650, %f650, %f677;
$L__BB437_36:
	setp.le.s64 	%p83, %rd57, %rd24;
	mov.f32 	%f679, 0fFF800000;
	@%p83 bra 	$L__BB437_38;
	setp.eq.s64 	%p84, %rd49, 1;
	setp.eq.s64 	%p85, %rd48, 1;
	setp.eq.s64 	%p86, %rd47, 1;
	add.s64 	%rd160, %rd42, %rd24;
	cvt.u32.u64 	%r267, %rd160;
	div.s32 	%r268, %r267, %r7;
	mul.lo.s32 	%r269, %r268, %r7;
	sub.s32 	%r270, %r267, %r269;
	div.s32 	%r271, %r270, %r8;
	mul.lo.s32 	%r272, %r271, %r8;
	sub.s32 	%r273, %r270, %r272;
	selp.b32 	%r274, 0, %r268, %p86;
	selp.b32 	%r275, 0, %r271, %p85;
	selp.b32 	%r276, 0, %r273, %p84;
	mul.lo.s32 	%r277, %r10, %r274;
	mad.lo.s32 	%r278, %r11, %r275, %r277;
	mad.lo.s32 	%r279, %r12, %r276, %r278;
	shl.b64 	%rd161, %rd160, 32;
	shr.s64 	%rd162, %rd161, 30;
	add.s64 	%rd163, %rd1, %rd162;
	ld.global.f32 	%f209, [%rd163];
	cvt.s64.s32 	%rd164, %r279;
	add.s64 	%rd165, %rd2, %rd164;
	ld.global.u8 	%rs25, [%rd165];
	setp.eq.s16 	%p87, %rs25, 0;
	mul.f32 	%f210, %f209, %f159;
	selp.f32 	%f679, %f158, %f210, %p87;
	max.f32 	%f650, %f650, %f679;
$L__BB437_38:
	setp.le.s64 	%p88, %rd57, %rd25;
	mov.f32 	%f681, 0fFF800000;
	@%p88 bra 	$L__BB437_40;
	setp.eq.s64 	%p89, %rd49, 1;
	setp.eq.s64 	%p90, %rd48, 1;
	setp.eq.s64 	%p91, %rd47, 1;
	add.s64 	%rd166, %rd42, %rd25;
	cvt.u32.u64 	%r280, %rd166;
	div.s32 	%r281, %r280, %r7;
	mul.lo.s32 	%r282, %r281, %r7;
	sub.s32 	%r283, %r280, %r282;
	div.s32 	%r284, %r283, %r8;
	mul.lo.s32 	%r285, %r284, %r8;
	sub.s32 	%r286, %r283, %r285;
	selp.b32 	%r287, 0, %r281, %p91;
	selp.b32 	%r288, 0, %r284, %p90;
	selp.b32 	%r289, 0, %r286, %p89;
	mul.lo.s32 	%r290, %r10, %r287;
	mad.lo.s32 	%r291, %r11, %r288, %r290;
	mad.lo.s32 	%r292, %r12, %r289, %r291;
	shl.b64 	%rd167, %rd166, 32;
	shr.s64 	%rd168, %rd167, 30;
	add.s64 	%rd169, %rd1, %rd168;
	ld.global.f32 	%f212, [%rd169];
	cvt.s64.s32 	%rd170, %r292;
	add.s64 	%rd171, %rd2, %rd170;
	ld.global.u8 	%rs26, [%rd171];
	setp.eq.s16 	%p92, %rs26, 0;
	mul.f32 	%f213, %f212, %f159;
	selp.f32 	%f681, %f158, %f213, %p92;
	max.f32 	%f650, %f650, %f681;
$L__BB437_40:
	setp.le.s64 	%p93, %rd57, %rd26;
	mov.f32 	%f683, 0fFF800000;
	@%p93 bra 	$L__BB437_42;
	setp.eq.s64 	%p94, %rd49, 1;
	setp.eq.s64 	%p95, %rd48, 1;
	setp.eq.s64 	%p96, %rd47, 1;
	add.s64 	%rd172, %rd42, %rd26;
	cvt.u32.u64 	%r293, %rd172;
	div.s32 	%r294, %r293, %r7;
	mul.lo.s32 	%r295, %r294, %r7;
	sub.s32 	%r296, %r293, %r295;
	div.s32 	%r297, %r296, %r8;
	mul.lo.s32 	%r298, %r297, %r8;
	sub.s32 	%r299, %r296, %r298;
	selp.b32 	%r300, 0, %r294, %p96;
	selp.b32 	%r301, 0, %r297, %p95;
	selp.b32 	%r302, 0, %r299, %p94;
	mul.lo.s32 	%r303, %r10, %r300;
	mad.lo.s32 	%r304, %r11, %r301, %r303;
	mad.lo.s32 	%r305, %r12, %r302, %r304;
	shl.b64 	%rd173, %rd172, 32;
	shr.s64 	%rd174, %rd173, 30;
	add.s64 	%rd175, %rd1, %rd174;
	ld.global.f32 	%f215, [%rd175];
	cvt.s64.s32 	%rd176, %r305;
	add.s64 	%rd177, %rd2, %rd176;
	ld.global.u8 	%rs27, [%rd177];
	setp.eq.s16 	%p97, %rs27, 0;
	mul.f32 	%f216, %f215, %f159;
	selp.f32 	%f683, %f158, %f216, %p97;
	max.f32 	%f650, %f650, %f683;
$L__BB437_42:
	setp.le.s64 	%p98, %rd57, %rd27;
	mov.f32 	%f685, 0fFF800000;
	@%p98 bra 	$L__BB437_44;
	setp.eq.s64 	%p99, %rd49, 1;
	setp.eq.s64 	%p100, %rd48, 1;
	setp.eq.s64 	%p101, %rd47, 1;
	add.s64 	%rd178, %rd42, %rd27;
	cvt.u32.u64 	%r306, %rd178;
	div.s32 	%r307, %r306, %r7;
	mul.lo.s32 	%r308, %r307, %r7;
	sub.s32 	%r309, %r306, %r308;
	div.s32 	%r310, %r309, %r8;
	mul.lo.s32 	%r311, %r310, %r8;
	sub.s32 	%r312, %r309, %r311;
	selp.b32 	%r313, 0, %r307, %p101;
	selp.b32 	%r314, 0, %r310, %p100;
	selp.b32 	%r315, 0, %r312, %p99;
	mul.lo.s32 	%r316, %r10, %r313;
	mad.lo.s32 	%r317, %r11, %r314, %r316;
	mad.lo.s32 	%r318, %r12, %r315, %r317;
	shl.b64 	%rd179, %rd178, 32;
	shr.s64 	%rd180, %rd179, 30;
	add.s64 	%rd181, %rd1, %rd180;
	ld.global.f32 	%f218, [%rd181];
	cvt.s64.s32 	%rd182, %r318;
	add.s64 	%rd183, %rd2, %rd182;
	ld.global.u8 	%rs28, [%rd183];
	setp.eq.s16 	%p102, %rs28, 0;
	mul.f32 	%f219, %f218, %f159;
	selp.f32 	%f685, %f158, %f219, %p102;
	max.f32 	%f650, %f650, %f685;
$L__BB437_44:
	setp.le.s64 	%p103, %rd57, %rd28;
	mov.f32 	%f687, 0fFF800000;
	@%p103 bra 	$L__BB437_46;
	setp.eq.s64 	%p104, %rd49, 1;
	setp.eq.s64 	%p105, %rd48, 1;
	setp.eq.s64 	%p106, %rd47, 1;
	add.s64 	%rd184, %rd42, %rd28;
	cvt.u32.u64 	%r319, %rd184;
	div.s32 	%r320, %r319, %r7;
	mul.lo.s32 	%r321, %r320, %r7;
	sub.s32 	%r322, %r319, %r321;
	div.s32 	%r323, %r322, %r8;
	mul.lo.s32 	%r324, %r323, %r8;
	sub.s32 	%r325, %r322, %r324;
	selp.b32 	%r326, 0, %r320, %p106;
	selp.b32 	%r327, 0, %r323, %p105;
	selp.b32 	%r328, 0, %r325, %p104;
	mul.lo.s32 	%r329, %r10, %r326;
	mad.lo.s32 	%r330, %r11, %r327, %r329;
	mad.lo.s32 	%r331, %r12, %r328, %r330;
	shl.b64 	%rd185, %rd184, 32;
	shr.s64 	%rd186, %rd185, 30;
	add.s64 	%rd187, %rd1, %rd186;
	ld.global.f32 	%f221, [%rd187];
	cvt.s64.s32 	%rd188, %r331;
	add.s64 	%rd189, %rd2, %rd188;
	ld.global.u8 	%rs29, [%rd189];
	setp.eq.s16 	%p107, %rs29, 0;
	mul.f32 	%f222, %f221, %f159;
	selp.f32 	%f687, %f158, %f222, %p107;
	max.f32 	%f650, %f650, %f687;
$L__BB437_46:
	setp.le.s64 	%p108, %rd57, %rd29;
	mov.f32 	%f689, 0fFF800000;
	@%p108 bra 	$L__BB437_48;
	setp.eq.s64 	%p109, %rd49, 1;
	setp.eq.s64 	%p110, %rd48, 1;
	setp.eq.s64 	%p111, %rd47, 1;
	add.s64 	%rd190, %rd42, %rd29;
	cvt.u32.u64 	%r332, %rd190;
	div.s32 	%r333, %r332, %r7;
	mul.lo.s32 	%r334, %r333, %r7;
	sub.s32 	%r335, %r332, %r334;
	div.s32 	%r336, %r335, %r8;
	mul.lo.s32 	%r337, %r336, %r8;
	sub.s32 	%r338, %r335, %r337;
	selp.b32 	%r339, 0, %r333, %p111;
	selp.b32 	%r340, 0, %r336, %p110;
	selp.b32 	%r341, 0, %r338, %p109;
	mul.lo.s32 	%r342, %r10, %r339;
	mad.lo.s32 	%r343, %r11, %r340, %r342;
	mad.lo.s32 	%r344, %r12, %r341, %r343;
	shl.b64 	%rd191, %rd190, 32;
	shr.s64 	%rd192, %rd191, 30;
	add.s64 	%rd193, %rd1, %rd192;
	ld.global.f32 	%f224, [%rd193];
	cvt.s64.s32 	%rd194, %r344;
	add.s64 	%rd195, %rd2, %rd194;
	ld.global.u8 	%rs30, [%rd195];
	setp.eq.s16 	%p112, %rs30, 0;
	mul.f32 	%f225, %f224, %f159;
	selp.f32 	%f689, %f158, %f225, %p112;
	max.f32 	%f650, %f650, %f689;
$L__BB437_48:
	setp.le.s64 	%p113, %rd57, %rd30;
	mov.f32 	%f691, 0fFF800000;
	@%p113 bra 	$L__BB437_50;
	setp.eq.s64 	%p114, %rd49, 1;
	setp.eq.s64 	%p115, %rd48, 1;
	setp.eq.s64 	%p116, %rd47, 1;
	add.s64 	%rd196, %rd42, %rd30;
	cvt.u32.u64 	%r345, %rd196;
	div.s32 	%r346, %r345, %r7;
	mul.lo.s32 	%r347, %r346, %r7;
	sub.s32 	%r348, %r345, %r347;
	div.s32 	%r349, %r348, %r8;
	mul.lo.s32 	%r350, %r349, %r8;
	sub.s32 	%r351, %r348, %r350;
	selp.b32 	%r352, 0, %r346, %p116;
	selp.b32 	%r353, 0, %r349, %p115;
	selp.b32 	%r354, 0, %r351, %p114;
	mul.lo.s32 	%r355, %r10, %r352;
	mad.lo.s32 	%r356, %r11, %r353, %r355;
	mad.lo.s32 	%r357, %r12, %r354, %r356;
	shl.b64 	%rd197, %rd196, 32;
	shr.s64 	%rd198, %rd197, 30;
	add.s64 	%rd199, %rd1, %rd198;
	ld.global.f32 	%f227, [%rd199];
	cvt.s64.s32 	%rd200, %r357;
	add.s64 	%rd201, %rd2, %rd200;
	ld.global.u8 	%rs31, [%rd201];
	setp.eq.s16 	%p117, %rs31, 0;
	mul.f32 	%f228, %f227, %f159;
	selp.f32 	%f691, %f158, %f228, %p117;
	max.f32 	%f650, %f650, %f691;
$L__BB437_50:
	setp.le.s64 	%p118, %rd57, %rd31;
	mov.f32 	%f693, 0fFF800000;
	@%p118 bra 	$L__BB437_52;
	setp.eq.s64 	%p119, %rd49, 1;
	setp.eq.s64 	%p120, %rd48, 1;
	setp.eq.s64 	%p121, %rd47, 1;
	add.s64 	%rd202, %rd42, %rd31;
	cvt.u32.u64 	%r358, %rd202;
	div.s32 	%r359, %r358, %r7;
	mul.lo.s32 	%r360, %r359, %r7;
	sub.s32 	%r361, %r358, %r360;
	div.s32 	%r362, %r361, %r8;
	mul.lo.s32 	%r363, %r362, %r8;
	sub.s32 	%r364, %r361, %r363;
	selp.b32 	%r365, 0, %r359, %p121;
	selp.b32 	%r366, 0, %r362, %p120;
	selp.b32 	%r367, 0, %r364, %p119;
	mul.lo.s32 	%r368, %r10, %r365;
	mad.lo.s32 	%r369, %r11, %r366, %r368;
	mad.lo.s32 	%r370, %r12, %r367, %r369;
	shl.b64 	%rd203, %rd202, 32;
	shr.s64 	%rd204, %rd203, 30;
	add.s64 	%rd205, %rd1, %rd204;
	ld.global.f32 	%f230, [%rd205];
	cvt.s64.s32 	%rd206, %r370;
	add.s64 	%rd207, %rd2, %rd206;
	ld.global.u8 	%rs32, [%rd207];
	setp.eq.s16 	%p122, %rs32, 0;
	mul.f32 	%f231, %f230, %f159;
	selp.f32 	%f693, %f158, %f231, %p122;
	max.f32 	%f650, %f650, %f693;
$L__BB437_52:
	setp.le.s64 	%p123, %rd57, %rd32;
	mov.f32 	%f695, 0fFF800000;
	@%p123 bra 	$L__BB437_54;
	setp.eq.s64 	%p124, %rd49, 1;
	setp.eq.s64 	%p125, %rd48, 1;
	setp.eq.s64 	%p126, %rd47, 1;
	add.s64 	%rd208, %rd42, %rd32;
	cvt.u32.u64 	%r371, %rd208;
	div.s32 	%r372, %r371, %r7;
	mul.lo.s32 	%r373, %r372, %r7;
	sub.s32 	%r374, %r371, %r373;
	div.s32 	%r375, %r374, %r8;
	mul.lo.s32 	%r376, %r375, %r8;
	sub.s32 	%r377, %r374, %r376;
	selp.b32 	%r378, 0, %r372, %p126;
	selp.b32 	%r379, 0, %r375, %p125;
	selp.b32 	%r380, 0, %r377, %p124;
	mul.lo.s32 	%r381, %r10, %r378;
	mad.lo.s32 	%r382, %r11, %r379, %r381;
	mad.lo.s32 	%r383, %r12, %r380, %r382;
	shl.b64 	%rd209, %rd208, 32;
	shr.s64 	%rd210, %rd209, 30;
	add.s64 	%rd211, %rd1, %rd210;
	ld.global.f32 	%f233, [%rd211];
	cvt.s64.s32 	%rd212, %r383;
	add.s64 	%rd213, %rd2, %rd212;
	ld.global.u8 	%rs33, [%rd213];
	setp.eq.s16 	%p127, %rs33, 0;
	mul.f32 	%f234, %f233, %f159;
	selp.f32 	%f695, %f158, %f234, %p127;
	max.f32 	%f650, %f650, %f695;
$L__BB437_54:
	setp.le.s64 	%p128, %rd57, %rd33;
	mov.f32 	%f697, 0fFF800000;
	@%p128 bra 	$L__BB437_56;
	setp.eq.s64 	%p129, %rd49, 1;
	setp.eq.s64 	%p130, %rd48, 1;
	setp.eq.s64 	%p131, %rd47, 1;
	add.s64 	%rd214, %rd42, %rd33;
	cvt.u32.u64 	%r384, %rd214;
	div.s32 	%r385, %r384, %r7;
	mul.lo.s32 	%r386, %r385, %r7;
	sub.s32 	%r387, %r384, %r386;
	div.s32 	%r388, %r387, %r8;
	mul.lo.s32 	%r389, %r388, %r8;
	sub.s32 	%r390, %r387, %r389;
	selp.b32 	%r391, 0, %r385, %p131;
	selp.b32 	%r392, 0, %r388, %p130;
	selp.b32 	%r393, 0, %r390, %p129;
	mul.lo.s32 	%r394, %r10, %r391;
	mad.lo.s32 	%r395, %r11, %r392, %r394;
	mad.lo.s32 	%r396, %r12, %r393, %r395;
	shl.b64 	%rd215, %rd214, 32;
	shr.s64 	%rd216, %rd215, 30;
	add.s64 	%rd217, %rd1, %rd216;
	ld.global.f32 	%f236, [%rd217];
	cvt.s64.s32 	%rd218, %r396;
	add.s64 	%rd219, %rd2, %rd218;
	ld.global.u8 	%rs34, [%rd219];
	setp.eq.s16 	%p132, %rs34, 0;
	mul.f32 	%f237, %f236, %f159;
	selp.f32 	%f697, %f158, %f237, %p132;
	max.f32 	%f650, %f650, %f697;
$L__BB437_56:
	setp.le.s64 	%p133, %rd57, %rd34;
	mov.f32 	%f699, 0fFF800000;
	@%p133 bra 	$L__BB437_58;
	setp.eq.s64 	%p134, %rd49, 1;
	setp.eq.s64 	%p135, %rd48, 1;
	setp.eq.s64 	%p136, %rd47, 1;
	add.s64 	%rd220, %rd42, %rd34;
	cvt.u32.u64 	%r397, %rd220;
	div.s32 	%r398, %r397, %r7;
	mul.lo.s32 	%r399, %r398, %r7;
	sub.s32 	%r400, %r397, %r399;
	div.s32 	%r401, %r400, %r8;
	mul.lo.s32 	%r402, %r401, %r8;
	sub.s32 	%r403, %r400, %r402;
	selp.b32 	%r404, 0, %r398, %p136;
	selp.b32 	%r405, 0, %r401, %p135;
	selp.b32 	%r406, 0, %r403, %p134;
	mul.lo.s32 	%r407, %r10, %r404;
	mad.lo.s32 	%r408, %r11, %r405, %r407;
	mad.lo.s32 	%r409, %r12, %r406, %r408;
	shl.b64 	%rd221, %rd220, 32;
	shr.s64 	%rd222, %rd221, 30;
	add.s64 	%rd223, %rd1, %rd222;
	ld.global.f32 	%f239, [%rd223];
	cvt.s64.s32 	%rd224, %r409;
	add.s64 	%rd225, %rd2, %rd224;
	ld.global.u8 	%rs35, [%rd225];
	setp.eq.s16 	%p137, %rs35, 0;
	mul.f32 	%f240, %f239, %f159;
	selp.f32 	%f699, %f158, %f240, %p137;
	max.f32 	%f650, %f650, %f699;
$L__BB437_58:
	setp.le.s64 	%p138, %rd57, %rd35;
	mov.f32 	%f701, 0fFF800000;
	@%p138 bra 	$L__BB437_60;
	setp.eq.s64 	%p139, %rd49, 1;
	setp.eq.s64 	%p140, %rd48, 1;
	setp.eq.s64 	%p141, %rd47, 1;
	add.s64 	%rd226, %rd42, %rd35;
	cvt.u32.u64 	%r410, %rd226;
	div.s32 	%r411, %r410, %r7;
	mul.lo.s32 	%r412, %r411, %r7;
	sub.s32 	%r413, %r410, %r412;
	div.s32 	%r414, %r413, %r8;
	mul.lo.s32 	%r415, %r414, %r8;
	sub.s32 	%r416, %r413, %r415;
	selp.b32 	%r417, 0, %r411, %p141;
	selp.b32 	%r418, 0, %r414, %p140;
	selp.b32 	%r419, 0, %r416, %p139;
	mul.lo.s32 	%r420, %r10, %r417;
	mad.lo.s32 	%r421, %r11, %r418, %r420;
	mad.lo.s32 	%r422, %r12, %r419, %r421;
	shl.b64 	%rd227, %rd226, 32;
	shr.s64 	%rd228, %rd227, 30;
	add.s64 	%rd229, %rd1, %rd228;
	ld.global.f32 	%f242, [%rd229];
	cvt.s64.s32 	%rd230, %r422;
	add.s64 	%rd231, %rd2, %rd230;
	ld.global.u8 	%rs36, [%rd231];
	setp.eq.s16 	%p142, %rs36, 0;
	mul.f32 	%f243, %f242, %f159;
	selp.f32 	%f701, %f158, %f243, %p142;
	max.f32 	%f650, %f650, %f701;
$L__BB437_60:
	setp.le.s64 	%p143, %rd57, %rd36;
	mov.f32 	%f703, 0fFF800000;
	@%p143 bra 	$L__BB437_62;
	setp.eq.s64 	%p144, %rd49, 1;
	setp.eq.s64 	%p145, %rd48, 1;
	setp.eq.s64 	%p146, %rd47, 1;
	add.s64 	%rd232, %rd42, %rd36;
	cvt.u32.u64 	%r423, %rd232;
	div.s32 	%r424, %r423, %r7;
	mul.lo.s32 	%r425, %r424, %r7;
	sub.s32 	%r426, %r423, %r425;
	div.s32 	%r427, %r426, %r8;
	mul.lo.s32 	%r428, %r427, %r8;
	sub.s32 	%r429, %r426, %r428;
	selp.b32 	%r430, 0, %r424, %p146;
	selp.b32 	%r431, 0, %r427, %p145;
	selp.b32 	%r432, 0, %r429, %p144;
	mul.lo.s32 	%r433, %r10, %r430;
	mad.lo.s32 	%r434, %r11, %r431, %r433;
	mad.lo.s32 	%r435, %r12, %r432, %r434;
	shl.b64 	%rd233, %rd232, 32;
	shr.s64 	%rd234, %rd233, 30;
	add.s64 	%rd235, %rd1, %rd234;
	ld.global.f32 	%f245, [%rd235];
	cvt.s64.s32 	%rd236, %r435;
	add.s64 	%rd237, %rd2, %rd236;
	ld.global.u8 	%rs37, [%rd237];
	setp.eq.s16 	%p147, %rs37, 0;
	mul.f32 	%f246, %f245, %f159;
	selp.f32 	%f703, %f158, %f246, %p147;
	max.f32 	%f650, %f650, %f703;
$L__BB437_62:
	setp.le.s64 	%p148, %rd57, %rd37;
	mov.f32 	%f705, 0fFF800000;
	@%p148 bra 	$L__BB437_64;
	setp.eq.s64 	%p149, %rd49, 1;
	setp.eq.s64 	%p150, %rd48, 1;
	setp.eq.s64 	%p151, %rd47, 1;
	add.s64 	%rd238, %rd42, %rd37;
	cvt.u32.u64 	%r436, %rd238;
	div.s32 	%r437, %r436, %r7;
	mul.lo.s32 	%r438, %r437, %r7;
	sub.s32 	%r439, %r436, %r438;
	div.s32 	%r440, %r439, %r8;
	mul.lo.s32 	%r441, %r440, %r8;
	sub.s32 	%r442, %r439, %r441;
	selp.b32 	%r443, 0, %r437, %p151;
	selp.b32 	%r444, 0, %r440, %p150;
	selp.b32 	%r445, 0, %r442, %p149;
	mul.lo.s32 	%r446, %r10, %r443;
	mad.lo.s32 	%r447, %r11, %r444, %r446;
	mad.lo.s32 	%r448, %r12, %r445, %r447;
	shl.b64 	%rd239, %rd238, 32;
	shr.s64 	%rd240, %rd239, 30;
	add.s64 	%rd241, %rd1, %rd240;
	ld.global.f32 	%f248, [%rd241];
	cvt.s64.s32 	%rd242, %r448;
	add.s64 	%rd243, %rd2, %rd242;
	ld.global.u8 	%rs38, [%rd243];
	setp.eq.s16 	%p152, %rs38, 0;
	mul.f32 	%f249, %f248, %f159;
	selp.f32 	%f705, %f158, %f249, %p152;
	max.f32 	%f650, %f650, %f705;
$L__BB437_64:
	setp.le.s64 	%p153, %rd57, %rd38;
	mov.f32 	%f707, 0fFF800000;
	@%p153 bra 	$L__BB437_66;
	setp.eq.s64 	%p154, %rd49, 1;
	setp.eq.s64 	%p155, %rd48, 1;
	setp.eq.s64 	%p156, %rd47, 1;
	add.s64 	%rd244, %rd42, %rd38;
	cvt.u32.u64 	%r449, %rd244;
	div.s32 	%r450, %r449, %r7;
	mul.lo.s32 	%r451, %r450, %r7;
	sub.s32 	%r452, %r449, %r451;
	div.s32 	%r453, %r452, %r8;
	mul.lo.s32 	%r454, %r453, %r8;
	sub.s32 	%r455, %r452, %r454;
	selp.b32 	%r456, 0, %r450, %p156;
	selp.b32 	%r457, 0, %r453, %p155;
	selp.b32 	%r458, 0, %r455, %p154;
	mul.lo.s32 	%r459, %r10, %r456;
	mad.lo.s32 	%r460, %r11, %r457, %r459;
	mad.lo.s32 	%r461, %r12, %r458, %r460;
	shl.b64 	%rd245, %rd244, 32;
	shr.s64 	%rd246, %rd245, 30;
	add.s64 	%rd247, %rd1, %rd246;
	ld.global.f32 	%f251, [%rd247];
	cvt.s64.s32 	%rd248, %r461;
	add.s64 	%rd249, %rd2, %rd248;
	ld.global.u8 	%rs39, [%rd249];
	setp.eq.s16 	%p157, %rs39, 0;
	mul.f32 	%f252, %f251, %f159;
	selp.f32 	%f707, %f158, %f252, %p157;
	max.f32 	%f650, %f650, %f707;
$L__BB437_66:
	setp.le.s64 	%p158, %rd57, %rd8;
	mov.b32 	%r462, %f650;
	shfl.sync.bfly.b32	%r463|%p159, %r462, 16, 31, -1;
	mov.b32 	%f253, %r463;
	max.f32 	%f254, %f650, %f253;
	mov.b32 	%r464, %f254;
	shfl.sync.bfly.b32	%r465|%p160, %r464, 8, 31, -1;
	mov.b32 	%f255, %r465;
	max.f32 	%f256, %f254, %f255;
	mov.b32 	%r466, %f256;
	shfl.sync.bfly.b32	%r467|%p161, %r466, 4, 31, -1;
	mov.b32 	%f257, %r467;
	max.f32 	%f258, %f256, %f257;
	mov.b32 	%r468, %f258;
	shfl.sync.bfly.b32	%r469|%p162, %r468, 2, 31, -1;
	mov.b32 	%f259, %r469;
	max.f32 	%f260, %f258, %f259;
	mov.b32 	%r470, %f260;
	shfl.sync.bfly.b32	%r471|%p163, %r470, 1, 31, -1;
	mov.b32 	%f261, %r471;
	max.f32 	%f262, %f260, %f261;
	sub.f32 	%f263, %f647, %f262;
	fma.rn.f32 	%f264, %f263, 0f3BBB989D, 0f3F000000;
	cvt.sat.f32.f32 	%f265, %f264;
	mov.f32 	%f266, 0f4B400001;
	mov.f32 	%f267, 0f437C0000;
	fma.rm.f32 	%f268, %f265, %f267, %f266;
	add.f32 	%f269, %f268, 0fCB40007F;
	neg.f32 	%f270, %f269;
	fma.rn.f32 	%f271, %f263, 0f3FB8AA3B, %f270;
	fma.rn.f32 	%f272, %f263, 0f32A57060, %f271;
	mov.b32 	%r472, %f268;
	shl.b32 	%r473, %r472, 23;
	mov.b32 	%f273, %r473;
	ex2.approx.ftz.f32 	%f274, %f272;
	mul.f32 	%f275, %f274, %f273;
	add.f32 	%f276, %f275, 0f00000000;
	sub.f32 	%f277, %f649, %f262;
	fma.rn.f32 	%f278, %f277, 0f3BBB989D, 0f3F000000;
	cvt.sat.f32.f32 	%f279, %f278;
	fma.rm.f32 	%f280, %f279, %f267, %f266;
	add.f32 	%f281, %f280, 0fCB40007F;
	neg.f32 	%f282, %f281;
	fma.rn.f32 	%f283, %f277, 0f3FB8AA3B, %f282;
	fma.rn.f32 	%f284, %f277, 0f32A57060, %f283;
	mov.b32 	%r474, %f280;
	shl.b32 	%r475, %r474, 23;
	mov.b32 	%f285, %r475;
	ex2.approx.ftz.f32 	%f286, %f284;
	mul.f32 	%f287, %f286, %f285;
	add.f32 	%f288, %f276, %f287;
	sub.f32 	%f289, %f651, %f262;
	fma.rn.f32 	%f290, %f289, 0f3BBB989D, 0f3F000000;
	cvt.sat.f32.f32 	%f291, %f290;
	fma.rm.f32 	%f292, %f291, %f267, %f266;
	add.f32 	%f293, %f292, 0fCB40007F;
	neg.f32 	%f294, %f293;
	fma.rn.f32 	%f295, %f289, 0f3FB8AA3B, %f294;
	fma.rn.f32 	%f296, %f289, 0f32A57060, %f295;
	mov.b32 	%r476, %f292;
	shl.b32 	%r477, %r476, 23;
	mov.b32 	%f297, %r477;
	ex2.approx.ftz.f32 	%f298, %f296;
	mul.f32 	%f299, %f298, %f297;
	add.f32 	%f300, %f288, %f299;
	sub.f32 	%f301, %f653, %f262;
	fma.rn.f32 	%f302, %f301, 0f3BBB989D, 0f3F000000;
	cvt.sat.f32.f32 	%f303, %f302;
	fma.rm.f32 	%f304, %f303, %f267, %f266;
	add.f32 	%f305, %f304, 0fCB40007F;
	neg.f32 	%f306, %f305;
	fma.rn.f32 	%f307, %f301, 0f3FB8AA3B, %f306;
	fma.rn.f32 	%f308, %f301, 0f32A57060, %f307;
	mov.b32 	%r478, %f304;
	shl.b32 	%r479, %r478, 23;
	mov.b32 	%f309, %r479;
	ex2.approx.ftz.f32 	%f310, %f308;
	mul.f32 	%f311, %f310, %f309;
	add.f32 	%f312, %f300, %f311;
	sub.f32 	%f313, %f655, %f262;
	fma.rn.f32 	%f314, %f313, 0f3BBB989D, 0f3F000000;
	cvt.sat.f32.f32 	%f315, %f314;
	fma.rm.f32 	%f316, %f315, %f267, %f266;
	add.f32 	%f317, %f316, 0fCB40007F;
	neg.f32 	%f318, %f317;
	fma.rn.f32 	%f319, %f313, 0f3FB8AA3B, %f318;
	fma.rn.f32 	%f320, %f313, 0f32A57060, %f319;
	mov.b32 	%r480, %f316;
	shl.b32 	%r481, %r480, 23;
	mov.b32 	%f321, %r481;
	ex2.approx.ftz.f32 	%f322, %f320;
	mul.f32 	%f323, %f322, %f321;
	add.f32 	%f324, %f312, %f323;
	sub.f32 	%f325, %f657, %f262;
	fma.rn.f32 	%f326, %f325, 0f3BBB989D, 0f3F000000;
	cvt.sat.f32.f32 	%f327, %f326;
	fma.rm.f32 	%f328, %f327, %f267, %f266;
	add.f32 	%f329, %f328, 0fCB40007F;
	neg.f32 	%f330, %f329;
	fma.rn.f32 	%f331, %f325, 0f3FB8AA3B, %f330;
	fma.rn.f32 	%f332, %f325, 0f32A57060, %f331;
	mov.b32 	%r482, %f328;
	shl.b32 	%r483, %r482, 23;
	mov.b32 	%f333, %r483;
	ex2.approx.ftz.f32 	%f334, %f332;
	mul.f32 	%f335, %f334, %f333;
	add.f32 	%f336, %f324, %f335;
	sub.f32 	%f337, %f659, %f262;
	fma.rn.f32 	%f338, %f337, 0f3BBB989D, 0f3F000000;
	cvt.sat.f32.f32 	%f339, %f338;
	fma.rm.f32 	%f340, %f339, %f267, %f266;
	add.f32 	%f341, %f340, 0fCB40007F;
	neg.f32 	%f342, %f341;
	fma.rn.f32 	%f343, %f337, 0f3FB8AA3B, %f342;
	fma.rn.f32 	%f344, %f337, 0f32A57060, %f343;
	mov.b32 	%r484, %f340;
	shl.b32 	%r485, %r484, 23;
	mov.b32 	%f345, %r485;
	ex2.approx.ftz.f32 	%f346, %f344;
	mul.f32 	%f347, %f346, %f345;
	add.f32 	%f348, %f336, %f347;
	sub.f32 	%f349, %f661, %f262;
	fma.rn.f32 	%f350, %f349, 0f3BBB989D, 0f3F000000;
	cvt.sat.f32.f32 	%f351, %f350;
	fma.rm.f32 	%f352, %f351, %f267, %f266;
	add.f32 	%f353, %f352, 0fCB40007F;
	neg.f32 	%f354, %f353;
	fma.rn.f32 	%f355, %f349, 0f3FB8AA3B, %f354;
	fma.rn.f32 	%f356, %f349, 0f32A57060, %f355;
	mov.b32 	%r486, %f352;
	shl.b32 	%r487, %r486, 23;
	mov.b32 	%f357, %r487;
	ex2.approx.ftz.f32 	%f358, %f356;
	mul.f32 	%f359, %f358, %f357;
	add.f32 	%f360, %f348, %f359;
	sub.f32 	%f361, %f663, %f262;
	fma.rn.f32 	%f362, %f361, 0f3BBB989D, 0f3F000000;
	cvt.sat.f32.f32 	%f363, %f362;
	fma.rm.f32 	%f364, %f363, %f267, %f266;
	add.f32 	%f365, %f364, 0fCB40007F;
	neg.f32 	%f366, %f365;
	fma.rn.f32 	%f367, %f361, 0f3FB8AA3B, %f366;
	fma.rn.f32 	%f368, %f361, 0f32A57060, %f367;
	mov.b32 	%r488, %f364;
	shl.b32 	%r489, %r488, 23;
	mov.b32 	%f369, %r489;
	ex2.approx.ftz.f32 	%f370, %f368;
	mul.f32 	%f371, %f370, %f369;
	add.f32 	%f372, %f360, %f371;
	sub.f32 	%f373, %f665, %f262;
	fma.rn.f32 	%f374, %f373, 0f3BBB989D, 0f3F000000;
	cvt.sat.f32.f32 	%f375, %f374;
	fma.rm.f32 	%f376, %f375, %f267, %f266;
	add.f32 	%f377, %f376, 0fCB40007F;
	neg.f32 	%f378, %f377;
	fma.rn.f32 	%f379, %f373, 0f3FB8AA3B, %f378;
	fma.rn.f32 	%f380, %f373, 0f32A57060, %f379;
	mov.b32 	%r490, %f376;
	shl.b32 	%r491, %r490, 23;
	mov.b32 	%f381, %r491;
	ex2.approx.ftz.f32 	%f382, %f380;
	mul.f32 	%f383, %f382, %f381;
	add.f32 	%f384, %f372, %f383;
	sub.f32 	%f385, %f667, %f262;
	fma.rn.f32 	%f386, %f385, 0f3BBB989D, 0f3F000000;
	cvt.sat.f32.f32 	%f387, %f386;
	fma.rm.f32 	%f388, %f387, %f267, %f266;
	add.f32 	%f389, %f388, 0fCB40007F;
	neg.f32 	%f390, %f389;
	fma.rn.f32 	%f391, %f385, 0f3FB8AA3B, %f390;
	fma.rn.f32 	%f392, %f385, 0f32A57060, %f391;
	mov.b32 	%r492, %f388;
	shl.b32 	%r493, %r492, 23;
	mov.b32 	%f393, %r493;
	ex2.approx.ftz.f32 	%f394, %f392;
	mul.f32 	%f395, %f394, %f393;
	add.f32 	%f396, %f384, %f395;
	sub.f32 	%f397, %f669, %f262;
	fma.rn.f32 	%f398, %f397, 0f3BBB989D, 0f3F000000;
	cvt.sat.f32.f32 	%f399, %f398;
	fma.rm.f32 	%f400, %f399, %f267, %f266;
	add.f32 	%f401, %f400, 0fCB40007F;
	neg.f32 	%f402, %f401;
	fma.rn.f32 	%f403, %f397, 0f3FB8AA3B, %f402;
	fma.rn.f32 	%f404, %f397, 0f32A57060, %f403;
	mov.b32 	%r494, %f400;
	shl.b32 	%r495, %r494, 23;
	mov.b32 	%f405, %r495;
	ex2.approx.ftz.f32 	%f406, %f404;
	mul.f32 	%f407, %f406, %f405;
	add.f32 	%f408, %f396, %f407;
	sub.f32 	%f409, %f671, %f262;
	fma.rn.f32 	%f410, %f409, 0f3BBB989D, 0f3F000000;
	cvt.sat.f32.f32 	%f411, %f410;
	fma.rm.f32 	%f412, %f411, %f267, %f266;
	add.f32 	%f413, %f412, 0fCB40007F;
	neg.f32 	%f414, %f413;
	fma.rn.f32 	%f415, %f409, 0f3FB8AA3B, %f414;
	fma.rn.f32 	%f416, %f409, 0f32A57060, %f415;
	mov.b32 	%r496, %f412;
	shl.b32 	%r497, %r496, 23;
	mov.b32 	%f417, %r497;
	ex2.approx.ftz.f32 	%f418, %f416;
	mul.f32 	%f419, %f418, %f417;
	add.f32 	%f420, %f408, %f419;
	sub.f32 	%f421, %f673, %f262;
	fma.rn.f32 	%f422, %f421, 0f3BBB989D, 0f3F000000;
	cvt.sat.f32.f32 	%f423, %f422;
	fma.rm.f32 	%f424, %f423, %f267, %f266;
	add.f32 	%f425, %f424, 0fCB40007F;
	neg.f32 	%f426, %f425;
	fma.rn.f32 	%f427, %f421, 0f3FB8AA3B, %f426;
	fma.rn.f32 	%f428, %f421, 0f32A57060, %f427;
	mov.b32 	%r498, %f424;
	shl.b32 	%r499, %r498, 23;
	mov.b32 	%f429, %r499;
	ex2.approx.ftz.f32 	%f430, %f428;
	mul.f32 	%f431, %f430, %f429;
	add.f32 	%f432, %f420, %f431;
	sub.f32 	%f433, %f675, %f262;
	fma.rn.f32 	%f434, %f433, 0f3BBB989D, 0f3F000000;
	cvt.sat.f32.f32 	%f435, %f434;
	fma.rm.f32 	%f436, %f435, %f267, %f266;
	add.f32 	%f437, %f436, 0fCB40007F;
	neg.f32 	%f438, %f437;
	fma.rn.f32 	%f439, %f433, 0f3FB8AA3B, %f438;
	fma.rn.f32 	%f440, %f433, 0f32A57060, %f439;
	mov.b32 	%r500, %f436;
	shl.b32 	%r501, %r500, 23;
	mov.b32 	%f441, %r501;
	ex2.approx.ftz.f32 	%f442, %f440;
	mul.f32 	%f443, %f442, %f441;
	add.f32 	%f444, %f432, %f443;
	sub.f32 	%f445, %f677, %f262;
	fma.rn.f32 	%f446, %f445, 0f3BBB989D, 0f3F000000;
	cvt.sat.f32.f32 	%f447, %f446;
	fma.rm.f32 	%f448, %f447, %f267, %f266;
	add.f32 	%f449, %f448, 0fCB40007F;
	neg.f32 	%f450, %f449;
	fma.rn.f32 	%f451, %f445, 0f3FB8AA3B, %f450;
	fma.rn.f32 	%f452, %f445, 0f32A57060, %f451;
	mov.b32 	%r502, %f448;
	shl.b32 	%r503, %r502, 23;
	mov.b32 	%f453, %r503;
	ex2.approx.ftz.f32 	%f454, %f452;
	mul.f32 	%f455, %f454, %f453;
	add.f32 	%f456, %f444, %f455;
	sub.f32 	%f457, %f679, %f262;
	fma.rn.f32 	%f458, %f457, 0f3BBB989D, 0f3F000000;
	cvt.sat.f32.f32 	%f459, %f458;
	fma.rm.f32 	%f460, %f459, %f267, %f266;
	add.f32 	%f461, %f460, 0fCB40007F;
	neg.f32 	%f462, %f461;
	fma.rn.f32 	%f463, %f457, 0f3FB8AA3B, %f462;
	fma.rn.f32 	%f464, %f457, 0f32A57060, %f463;
	mov.b32 	%r504, %f460;
	shl.b32 	%r505, %r504, 23;
	mov.b32 	%f465, %r505;
	ex2.approx.ftz.f32 	%f466, %f464;
	mul.f32 	%f467, %f466, %f465;
	add.f32 	%f468, %f456, %f467;
	sub.f32 	%f469, %f681, %f262;
	fma.rn.f32 	%f470, %f469, 0f3BBB989D, 0f3F000000;
	cvt.sat.f32.f32 	%f471, %f470;
	fma.rm.f32 	%f472, %f471, %f267, %f266;
	add.f32 	%f473, %f472, 0fCB40007F;
	neg.f32 	%f474, %f473;
	fma.rn.f32 	%f475, %f469, 0f3FB8AA3B, %f474;
	fma.rn.f32 	%f476, %f469, 0f32A57060, %f475;
	mov.b32 	%r506, %f472;
	shl.b32 	%r507, %r506, 23;
	mov.b32 	%f477, %r507;
	ex2.approx.ftz.f32 	%f478, %f476;
	mul.f32 	%f479, %f478, %f477;
	add.f32 	%f480, %f468, %f479;
	sub.f32 	%f481, %f683, %f262;
	fma.rn.f32 	%f482, %f481, 0f3BBB989D, 0f3F000000;
	cvt.sat.f32.f32 	%f483, %f482;
	fma.rm.f32 	%f484, %f483, %f267, %f266;
	add.f32 	%f485, %f484, 0fCB40007F;
	neg.f32 	%f486, %f485;
	fma.rn.f32 	%f487, %f481, 0f3FB8AA3B, %f486;
	fma.rn.f32 	%f488, %f481, 0f32A57060, %f487;
	mov.b32 	%r508, %f484;
	shl.b32 	%r509, %r508, 23;
	mov.b32 	%f489, %r509;
	ex2.approx.ftz.f32 	%f490, %f488;
	mul.f32 	%f491, %f490, %f489;
	add.f32 	%f492, %f480, %f491;
	sub.f32 	%f493, %f685, %f262;
	fma.rn.f32 	%f494, %f493, 0f3BBB989D, 0f3F000000;
	cvt.sat.f32.f32 	%f495, %f494;
	fma.rm.f32 	%f496, %f495, %f267, %f266;
	add.f32 	%f497, %f496, 0fCB40007F;
	neg.f32 	%f498, %f497;
	fma.rn.f32 	%f499, %f493, 0f3FB8AA3B, %f498;
	fma.rn.f32 	%f500, %f493, 0f32A57060, %f499;
	mov.b32 	%r510, %f496;
	shl.b32 	%r511, %r510, 23;
	mov.b32 	%f501, %r511;
	ex2.approx.ftz.f32 	%f502, %f500;
	mul.f32 	%f503, %f502, %f501;
	add.f32 	%f504, %f492, %f503;
	sub.f32 	%f505, %f687, %f262;
	fma.rn.f32 	%f506, %f505, 0f3BBB989D, 0f3F000000;
	cvt.sat.f32.f32 	%f507, %f506;
	fma.rm.f32 	%f508, %f507, %f267, %f266;
	add.f32 	%f509, %f508, 0fCB40007F;
	neg.f32 	%f510, %f509;
	fma.rn.f32 	%f511, %f505, 0f3FB8AA3B, %f510;
	fma.rn.f32 	%f512, %f505, 0f32A57060, %f511;
	mov.b32 	%r512, %f508;
	shl.b32 	%r513, %r512, 23;
	mov.b32 	%f513, %r513;
	ex2.approx.ftz.f32 	%f514, %f512;
	mul.f32 	%f515, %f514, %f513;
	add.f32 	%f516, %f504, %f515;
	sub.f32 	%f517, %f689, %f262;
	fma.rn.f32 	%f518, %f517, 0f3BBB989D, 0f3F000000;
	cvt.sat.f32.f32 	%f519, %f518;
	fma.rm.f32 	%f520, %f519, %f267, %f266;
	add.f32 	%f521, %f520, 0fCB40007F;
	neg.f32 	%f522, %f521;
	fma.rn.f32 	%f523, %f517, 0f3FB8AA3B, %f522;
	fma.rn.f32 	%f524, %f517, 0f32A57060, %f523;
	mov.b32 	%r514, %f520;
	shl.b32 	%r515, %r514, 23;
	mov.b32 	%f525, %r515;
	ex2.approx.ftz.f32 	%f526, %f524;
	mul.f32 	%f527, %f526, %f525;
	add.f32 	%f528, %f516, %f527;
	sub.f32 	%f529, %f691, %f262;
	fma.rn.f32 	%f530, %f529, 0f3BBB989D, 0f3F000000;
	cvt.sat.f32.f32 	%f531, %f530;
	fma.rm.f32 	%f532, %f531, %f267, %f266;
	add.f32 	%f533, %f532, 0fCB40007F;
	neg.f32 	%f534, %f533;
	fma.rn.f32 	%f535, %f529, 0f3FB8AA3B, %f534;
	fma.rn.f32 	%f536, %f529, 0f32A57060, %f535;
	mov.b32 	%r516, %f532;
	shl.b32 	%r517, %r516, 23;
	mov.b32 	%f537, %r517;
	ex2.approx.ftz.f32 	%f538, %f536;
	mul.f32 	%f539, %f538, %f537;
	add.f32 	%f540, %f528, %f539;
	sub.f32 	%f541, %f693, %f262;
	fma.rn.f32 	%f542, %f541, 0f3BBB989D, 0f3F000000;
	cvt.sat.f32.f32 	%f543, %f542;
	fma.rm.f32 	%f544, %f543, %f267, %f266;
	add.f32 	%f545, %f544, 0fCB40007F;
	neg.f32 	%f546, %f545;
	fma.rn.f32 	%f547, %f541, 0f3FB8AA3B, %f546;
	fma.rn.f32 	%f548, %f541, 0f32A57060, %f547;
	mov.b32 	%r518, %f544;
	shl.b32 	%r519, %r518, 23;
	mov.b32 	%f549, %r519;
	ex2.approx.ftz.f32 	%f550, %f548;
	mul.f32 	%f551, %f550, %f549;
	add.f32 	%f552, %f540, %f551;
	sub.f32 	%f553, %f695, %f262;
	fma.rn.f32 	%f554, %f553, 0f3BBB989D, 0f3F000000;
	cvt.sat.f32.f32 	%f555, %f554;
	fma.rm.f32 	%f556, %f555, %f267, %f266;
	add.f32 	%f557, %f556, 0fCB40007F;
	neg.f32 	%f558, %f557;
	fma.rn.f32 	%f559, %f553, 0f3FB8AA3B, %f558;
	fma.rn.f32 	%f560, %f553, 0f32A57060, %f559;
	mov.b32 	%r520, %f556;
	shl.b32 	%r521, %r520, 23;
	mov.b32 	%f561, %r521;
	ex2.approx.ftz.f32 	%f562, %f560;
	mul.f32 	%f563, %f562, %f561;
	add.f32 	%f564, %f552, %f563;
	sub.f32 	%f565, %f697, %f262;
	fma.rn.f32 	%f566, %f565, 0f3BBB989D, 0f3F000000;
	cvt.sat.f32.f32 	%f567, %f566;
	fma.rm.f32 	%f568, %f567, %f267, %f266;
	add.f32 	%f569, %f568, 0fCB40007F;
	neg.f32 	%f570, %f569;
	fma.rn.f32 	%f571, %f565, 0f3FB8AA3B, %f570;
	fma.rn.f32 	%f572, %f565, 0f32A57060, %f571;
	mov.b32 	%r522, %f568;
	shl.b32 	%r523, %r522, 23;
	mov.b32 	%f573, %r523;
	ex2.approx.ftz.f32 	%f574, %f572;
	mul.f32 	%f575, %f574, %f573;
	add.f32 	%f576, %f564, %f575;
	sub.f32 	%f577, %f699, %f262;
	fma.rn.f32 	%f578, %f577, 0f3BBB989D, 0f3F000000;
	cvt.sat.f32.f32 	%f579, %f578;
	fma.rm.f32 	%f580, %f579, %f267, %f266;
	add.f32 	%f581, %f580, 0fCB40007F;
	neg.f32 	%f582, %f581;
	fma.rn.f32 	%f583, %f577, 0f3FB8AA3B, %f582;
	fma.rn.f32 	%f584, %f577, 0f32A57060, %f583;
	mov.b32 	%r524, %f580;
	shl.b32 	%r525, %r524, 23;
	mov.b32 	%f585, %r525;
	ex2.approx.ftz.f32 	%f586, %f584;
	mul.f32 	%f587, %f586, %f585;
	add.f32 	%f588, %f576, %f587;
	sub.f32 	%f589, %f701, %f262;
	fma.rn.f32 	%f590, %f589, 0f3BBB989D, 0f3F000000;
	cvt.sat.f32.f32 	%f591, %f590;
	fma.rm.f32 	%f592, %f591, %f267, %f266;
	add.f32 	%f593, %f592, 0fCB40007F;
	neg.f32 	%f594, %f593;
	fma.rn.f32 	%f595, %f589, 0f3FB8AA3B, %f594;
	fma.rn.f32 	%f596, %f589, 0f32A57060, %f595;
	mov.b32 	%r526, %f592;
	shl.b32 	%r527, %r526, 23;
	mov.b32 	%f597, %r527;
	ex2.approx.ftz.f32 	%f598, %f596;
	mul.f32 	%f599, %f598, %f597;
	add.f32 	%f600, %f588, %f599;
	sub.f32 	%f601, %f703, %f262;
	fma.rn.f32 	%f602, %f601, 0f3BBB989D, 0f3F000000;
	cvt.sat.f32.f32 	%f603, %f602;
	fma.rm.f32 	%f604, %f603, %f267, %f266;
	add.f32 	%f605, %f604, 0fCB40007F;
	neg.f32 	%f606, %f605;
	fma.rn.f32 	%f607, %f601, 0f3FB8AA3B, %f606;
	fma.rn.f32 	%f608, %f601, 0f32A57060, %f607;
	mov.b32 	%r528, %f604;
	shl.b32 	%r529, %r528, 23;
	mov.b32 	%f609, %r529;
	ex2.approx.ftz.f32 	%f610, %f608;
	mul.f32 	%f611, %f610, %f609;
	add.f32 	%f612, %f600, %f611;
	sub.f32 	%f613, %f705, %f262;
	fma.rn.f32 	%f614, %f613, 0f3BBB989D, 0f3F000000;
	cvt.sat.f32.f32 	%f615, %f614;
	fma.rm.f32 	%f616, %f615, %f267, %f266;
	add.f32 	%f617, %f616, 0fCB40007F;
	neg.f32 	%f618, %f617;
	fma.rn.f32 	%f619, %f613, 0f3FB8AA3B, %f618;
	fma.rn.f32 	%f620, %f613, 0f32A57060, %f619;
	mov.b32 	%r530, %f616;
	shl.b32 	%r531, %r530, 23;
	mov.b32 	%f621, %r531;
	ex2.approx.ftz.f32 	%f622, %f620;
	mul.f32 	%f623, %f622, %f621;
	add.f32 	%f624, %f612, %f623;
	sub.f32 	%f625, %f707, %f262;
	fma.rn.f32 	%f626, %f625, 0f3BBB989D, 0f3F000000;
	cvt.sat.f32.f32 	%f627, %f626;
	fma.rm.f32 	%f628, %f627, %f267, %f266;
	add.f32 	%f629, %f628, 0fCB40007F;
	neg.f32 	%f630, %f629;
	fma.rn.f32 	%f631, %f625, 0f3FB8AA3B, %f630;
	fma.rn.f32 	%f632, %f625, 0f32A57060, %f631;
	mov.b32 	%r532, %f628;
	shl.b32 	%r533, %r532, 23;
	mov.b32 	%f633, %r533;
	ex2.approx.ftz.f32 	%f634, %f632;
	mul.f32 	%f635, %f634, %f633;
	add.f32 	%f636, %f624, %f635;
	mov.b32 	%r534, %f636;
	shfl.sync.bfly.b32	%r535|%p164, %r534, 16, 31, -1;
	mov.b32 	%f637, %r535;
	add.f32 	%f638, %f636, %f637;
	mov.b32 	%r536, %f638;
	shfl.sync.bfly.b32	%r537|%p165, %r536, 8, 31, -1;
	mov.b32 	%f639, %r537;
	add.f32 	%f640, %f638, %f639;
	mov.b32 	%r538, %f640;
	shfl.sync.bfly.b32	%r539|%p166, %r538, 4, 31, -1;
	mov.b32 	%f641, %r539;
	add.f32 	%f642, %f640, %f641;
	mov.b32 	%r540, %f642;
	shfl.sync.bfly.b32	%r541|%p167, %r540, 2, 31, -1;
	mov.b32 	%f643, %r541;
	add.f32 	%f644, %f642, %f643;
	mov.b32 	%r542, %f644;
	shfl.sync.bfly.b32	%r543|%p168, %r542, 1, 31, -1;
	mov.b32 	%f645, %r543;
	add.f32 	%f646, %f644, %f645;
	div.rn.f32 	%f127, %f275, %f646;
	div.rn.f32 	%f128, %f287, %f646;
	div.rn.f32 	%f129, %f299, %f646;
	div.rn.f32 	%f130, %f311, %f646;
	div.rn.f32 	%f131, %f323, %f646;
	div.rn.f32 	%f132, %f335, %f646;
	div.rn.f32 	%f133, %f347, %f646;
	div.rn.f32 	%f134, %f359, %f646;
	div.rn.f32 	%f135, %f371, %f646;
	div.rn.f32 	%f136, %f383, %f646;
	div.rn.f32 	%f137, %f395, %f646;
	div.rn.f32 	%f138, %f407, %f646;
	div.rn.f32 	%f139, %f419, %f646;
	div.rn.f32 	%f140, %f431, %f646;
	div.rn.f32 	%f141, %f443, %f646;
	div.rn.f32 	%f142, %f455, %f646;
	div.rn.f32 	%f143, %f467, %f646;
	div.rn.f32 	%f144, %f479, %f646;
	div.rn.f32 	%f145, %f491, %f646;
	div.rn.f32 	%f146, %f503, %f646;
	div.rn.f32 	%f147, %f515, %f646;
	div.rn.f32 	%f148, %f527, %f646;
	div.rn.f32 	%f149, %f539, %f646;
	div.rn.f32 	%f150, %f551, %f646;
	div.rn.f32 	%f151, %f563, %f646;
	div.rn.f32 	%f152, %f575, %f646;
	div.rn.f32 	%f153, %f587, %f646;
	div.rn.f32 	%f154, %f599, %f646;
	div.rn.f32 	%f155, %f611, %f646;
	div.rn.f32 	%f156, %f623, %f646;
	div.rn.f32 	%f157, %f635, %f646;
	mad.lo.s64 	%rd250, %rd252, %rd55, %rd8;
	shl.b64 	%rd251, %rd250, 2;
	add.s64 	%rd43, %rd39, %rd251;
	@%p158 bra 	$L__BB437_68;
	st.global.f32 	[%rd43], %f127;
$L__BB437_68:
	setp.le.s64 	%p169, %rd57, %rd9;
	@%p169 bra 	$L__BB437_70;
	st.global.f32 	[%rd43+128], %f128;
$L__BB437_70:
	setp.le.s64 	%p170, %rd57, %rd10;
	@%p170 bra 	$L__BB437_72;
	st.global.f32 	[%rd43+256], %f129;
$L__BB437_72:
	setp.le.s64 	%p171, %rd57, %rd11;
	@%p171 bra 	$L__BB437_74;
	st.global.f32 	[%rd43+384], %f130;
$L__BB437_74:
	setp.le.s64 	%p172, %rd57, %rd12;
	@%p172 bra 	$L__BB437_76;
	st.global.f32 	[%rd43+512], %f131;
$L__BB437_76:
	setp.le.s64 	%p173, %rd57, %rd13;
	@%p173 bra 	$L__BB437_78;
	st.global.f32 	[%rd43+640], %f132;
$L__BB437_78:
	setp.le.s64 	%p174, %rd57, %rd14;
	@%p174 bra 	$L__BB437_80;
	st.global.f32 	[%rd43+768], %f133;
$L__BB437_80:
	setp.le.s64 	%p175, %rd57, %rd15;
	@%p175 bra 	$L__BB437_82;
	st.global.f32 	[%rd43+896], %f134;
$L__BB437_82:
	setp.le.s64 	%p176, %rd57, %rd16;
	@%p176 bra 	$L__BB437_84;
	st.global.f32 	[%rd43+1024], %f135;
$L__BB437_84:
	setp.le.s64 	%p177, %rd57, %rd17;
	@%p177 bra 	$L__BB437_86;
	st.global.f32 	[%rd43+1152], %f136;
$L__BB437_86:
	setp.le.s64 	%p178, %rd57, %rd18;
	@%p178 bra 	$L__BB437_88;
	st.global.f32 	[%rd43+1280], %f137;
$L__BB437_88:
	setp.le.s64 	%p179, %rd57, %rd19;
	@%p179 bra 	$L__BB437_90;
	st.global.f32 	[%rd43+1408], %f138;
$L__BB437_90:
	setp.le.s64 	%p180, %rd57, %rd20;
	@%p180 bra 	$L__BB437_92;
	st.global.f32 	[%rd43+1536], %f139;
$L__BB437_92:
	setp.le.s64 	%p181, %rd57, %rd21;
	@%p181 bra 	$L__BB437_94;
	st.global.f32 	[%rd43+1664], %f140;
$L__BB437_94:
	setp.le.s64 	%p182, %rd57, %rd22;
	@%p182 bra 	$L__BB437_96;
	st.global.f32 	[%rd43+1792], %f141;
$L__BB437_96:
	setp.le.s64 	%p183, %rd57, %rd23;
	@%p183 bra 	$L__BB437_98;
	st.global.f32 	[%rd43+1920], %f142;
$L__BB437_98:
	setp.le.s64 	%p184, %rd57, %rd24;
	@%p184 bra 	$L__BB437_100;
	st.global.f32 	[%rd43+2048], %f143;
$L__BB437_100:
	setp.le.s64 	%p185, %rd57, %rd25;
	@%p185 bra 	$L__BB437_102;
	st.global.f32 	[%rd43+2176], %f144;
$L__BB437_102:
	setp.le.s64 	%p186, %rd57, %rd26;
	@%p186 bra 	$L__BB437_104;
	st.global.f32 	[%rd43+2304], %f145;
$L__BB437_104:
	setp.le.s64 	%p187, %rd57, %rd27;
	@%p187 bra 	$L__BB437_106;
	st.global.f32 	[%rd43+2432], %f146;
$L__BB437_106:
	setp.le.s64 	%p188, %rd57, %rd28;
	@%p188 bra 	$L__BB437_108;
	st.global.f32 	[%rd43+2560], %f147;
$L__BB437_108:
	setp.le.s64 	%p189, %rd57, %rd29;
	@%p189 bra 	$L__BB437_110;
	st.global.f32 	[%rd43+2688], %f148;
$L__BB437_110:
	setp.le.s64 	%p190, %rd57, %rd30;
	@%p190 bra 	$L__BB437_112;
	st.global.f32 	[%rd43+2816], %f149;
$L__BB437_112:
	setp.le.s64 	%p191, %rd57, %rd31;
	@%p191 bra 	$L__BB437_114;
	st.global.f32 	[%rd43+2944], %f150;
$L__BB437_114:
	setp.le.s64 	%p192, %rd57, %rd32;
	@%p192 bra 	$L__BB437_116;
	st.global.f32 	[%rd43+3072], %f151;
$L__BB437_116:
	setp.le.s64 	%p193, %rd57, %rd33;
	@%p193 bra 	$L__BB437_118;
	st.global.f32 	[%rd43+3200], %f152;
$L__BB437_118:
	setp.le.s64 	%p194, %rd57, %rd34;
	@%p194 bra 	$L__BB437_120;
	st.global.f32 	[%rd43+3328], %f153;
$L__BB437_120:
	setp.le.s64 	%p195, %rd57, %rd35;
	@%p195 bra 	$L__BB437_122;
	st.global.f32 	[%rd43+3456], %f154;
$L__BB437_122:
	setp.le.s64 	%p196, %rd57, %rd36;
	@%p196 bra 	$L__BB437_124;
	st.global.f32 	[%rd43+3584], %f155;
$L__BB437_124:
	setp.le.s64 	%p197, %rd57, %rd37;
	@%p197 bra 	$L__BB437_126;
	st.global.f32 	[%rd43+3712], %f156;
$L__BB437_126:
	setp.le.s64 	%p198, %rd57, %rd38;
	@%p198 bra 	$L__BB437_128;
	st.global.f32 	[%rd43+3840], %f157;
$L__BB437_128:
	add.s64 	%rd252, %rd252, %rd40;
	setp.lt.s64 	%p199, %rd252, %rd56;
	@%p199 bra 	$L__BB437_4;
$L__BB437_129:
	ret;

}
	// .globl	_Z15SoftmaxWarpImplI22BroadcastScaleMaskLoadIffbLm3EiE11DirectStoreIffEfLi1ELi32ELi32ELi1ELb0EL9Algorithm0EEvT_T0_ll
.visible .entry _Z15SoftmaxWarpImplI22BroadcastScaleMaskLoadIffbLm3EiE11DirectStoreIffEfLi1ELi32ELi32ELi1ELb0EL9Algorithm0EEvT_T0_ll(
	.param .align 8 .b8 _Z15SoftmaxWarpImplI22BroadcastScaleMaskLoadIffbLm3EiE11DirectStoreIffEfLi1ELi32ELi32ELi1ELb0EL9Algorithm0EEvT_T0_ll_param_0[112],
	.param .align 8 .b8 _Z15SoftmaxWarpImplI22BroadcastScaleMaskLoadIffbLm3EiE11DirectStoreIffEfLi1ELi32ELi32ELi1ELb0EL9Algorithm0EEvT_T0_ll_param_1[16],
	.param .u64 _Z15SoftmaxWarpImplI22BroadcastScaleMaskLoadIffbLm3EiE11DirectStoreIffEfLi1ELi32ELi32ELi1ELb0EL9Algorithm0EEvT_T0_ll_param_2,
	.param .u64 _Z15SoftmaxWarpImplI22BroadcastScaleMaskLoadIffbLm3EiE11DirectStoreIffEfLi1ELi32ELi32ELi1ELb0EL9Algorithm0EEvT_T0_ll_param_3
)
{
	.reg .pred 	%p<49>;
	.reg .b16 	%rs<41>;
	.reg .b32 	%r<529>;
	.reg .b32 	%f<571>;
	.reg .b64 	%rd<226>;

	ld.param.v2.f32 	{%f3, %f4}, [_Z15SoftmaxWarpImplI22BroadcastScaleMaskLoadIffbLm3EiE11DirectStoreIffEfLi1ELi32ELi32ELi1ELb0EL9Algorithm0EEvT_T0_ll_param_0+104];
	ld.param.u64 	%rd21, [_Z15SoftmaxWarpImplI22BroadcastScaleMaskLoadIffbLm3EiE11DirectStoreIffEfLi1ELi32ELi32ELi1ELb0EL9Algorithm0EEvT_T0_ll_param_0+96];
	ld.param.u32 	%r12, [_Z15SoftmaxWarpImplI22BroadcastScaleMaskLoadIffbLm3EiE11DirectStoreIffEfLi1ELi32ELi32ELi1ELb0EL9Algorithm0EEvT_T0_ll_param_0+80];
	ld.param.v2.u32 	{%r10, %r11}, [_Z15SoftmaxWarpImplI22BroadcastScaleMaskLoadIffbLm3EiE11DirectStoreIffEfLi1ELi32ELi32ELi1ELb0EL9Algorithm0EEvT_T0_ll_param_0+72];
	ld.param.v2.u32 	{%r7, %r8}, [_Z15SoftmaxWarpImplI22BroadcastScaleMaskLoadIffbLm3EiE11DirectStoreIffEfLi1ELi32ELi32ELi1ELb0EL9Algorithm0EEvT_T0_ll_param_0+48];
	ld.param.u64 	%rd17, [_Z15SoftmaxWarpImplI22BroadcastScaleMaskLoadIffbLm3EiE11DirectStoreIffEfLi1ELi32ELi32ELi1ELb0EL9Algorithm0EEvT_T0_ll_param_0+32];
	ld.param.u64 	%rd16, [_Z15SoftmaxWarpImplI22BroadcastScaleMaskLoadIffbLm3EiE11DirectStoreIffEfLi1ELi32ELi32ELi1ELb0EL9Algorithm0EEvT_T0_ll_param_0+24];
	ld.param.u64 	%rd15, [_Z15SoftmaxWarpImplI22BroadcastScaleMaskLoadIffbLm3EiE11DirectStoreIffEfLi1ELi32ELi32ELi1ELb0EL9Algorithm0EEvT_T0_ll_param_0+16];
	ld.param.u64 	%rd14, [_Z15SoftmaxWarpImplI22BroadcastScaleMaskLoadIffbLm3EiE11DirectStoreIffEfLi1ELi32ELi32ELi1ELb0EL9Algorithm0EEvT_T0_ll_param_0+8];
	ld.param.u64 	%rd13, [_Z15SoftmaxWarpImplI22BroadcastScaleMaskLoadIffbLm3EiE11DirectStoreIffEfLi1ELi32ELi32ELi1ELb0EL9Algorithm0EEvT_T0_ll_param_0];
	ld.param.u64 	%rd3, [_Z15SoftmaxWarpImplI22BroadcastScaleMaskLoadIffbLm3EiE11DirectStoreIffEfLi1ELi32ELi32ELi1ELb0EL9Algorithm0EEvT_T0_ll_param_1];
	ld.param.u64 	%rd4, [_Z15SoftmaxWarpImplI22BroadcastScaleMaskLoadIffbLm3EiE11DirectStoreIffEfLi1ELi32ELi32ELi1ELb0EL9Algorithm0EEvT_T0_ll_param_1+8];
	ld.param.u64 	%rd22, [_Z15SoftmaxWarpImplI22BroadcastScaleMaskLoadIffbLm3EiE11DirectStoreIffEfLi1ELi32ELi32ELi1ELb0EL9Algorithm0EEvT_T0_ll_param_2];
	ld.param.u64 	%rd23, [_Z15SoftmaxWarpImplI22BroadcastScaleMaskLoadIffbLm3EiE11DirectStoreIffEfLi1ELi32ELi32ELi1ELb0EL9Algorithm0EEvT_T0_ll_param_3];
	setp.lt.s64 	%p1, %rd23, 1025;
	@%p1 bra 	$L__BB438_2;
	mov.u64 	%rd24, $str;
	cvta.global.u64 	%rd25, %rd24;
	mov.u64 	%rd26, $str$1;
	cvta.global.u64 	%rd27, %rd26;
	mov.u64 	%rd28, __unnamed_429;
	cvta.global.u64 	%rd29, %rd28;
	{ // callseq 428, 0
	.param .b64 param0;
	st.param.b64 	[param0], %rd25;
	.param .b64 param1;
	st.param.b64 	[param1], %rd27;
	.param .b32 param2;
	st.param.b32 	[param2], 254;
	.param .b64 param3;
	st.param.b64 	[param3], %rd29;
	.param .b64 param4;
	st.param.b64 	[param4], 1;
	call.uni 
	__assertfail, 
	(
	param0, 
	param1, 
	param2, 
	param3, 
	param4
	);
	} // callseq 428
$L__BB438_2:
	mov.u32 	%r23, %ctaid.x;
	mov.u32 	%r24, %ntid.y;
	mov.u32 	%r25, %tid.y;
	mad.lo.s32 	%r26, %r23, %r24, %r25;
	mov.u32 	%r27, %nctaid.x;
	mul.lo.s32 	%r6, %r27, %r24;
	cvt.s64.s32 	%rd225, %r26;
	setp.le.s64 	%p2, %rd22, %rd225;
	@%p2 bra 	$L__BB438_5;
	cvta.to.global.u64 	%rd6, %rd13;
	cvta.to.global.u64 	%rd7, %rd14;
	mov.u32 	%r28, %tid.x;
	cvt.u64.u32 	%rd8, %r28;
	cvta.to.global.u64 	%rd9, %rd3;
	cvt.s64.s32 	%rd10, %r6;
$L__BB438_4:
	setp.eq.s64 	%p3, %rd17, 1;
	setp.eq.s64 	%p4, %rd16, 1;
	setp.eq.s64 	%p5, %rd15, 1;
	mad.lo.s64 	%rd30, %rd21, %rd225, %rd8;
	cvt.u32.u64 	%r29, %rd30;
	div.s32 	%r30, %r29, %r7;
	mul.lo.s32 	%r31, %r30, %r7;
	sub.s32 	%r32, %r29, %r31;
	div.s32 	%r33, %r32, %r8;
	mul.lo.s32 	%r34, %r33, %r8;
	sub.s32 	%r35, %r32, %r34;
	selp.b32 	%r36, 0, %r30, %p5;
	selp.b32 	%r37, 0, %r33, %p4;
	selp.b32 	%r38, 0, %r35, %p3;
	mul.lo.s32 	%r39, %r10, %r36;
	mad.lo.s32 	%r40, %r11, %r37, %r39;
	mad.lo.s32 	%r41, %r12, %r38, %r40;
	shl.b64 	%rd31, %rd30, 32;
	shr.s64 	%rd32, %rd31, 30;
	add.s64 	%rd33, %rd6, %rd32;
	ld.global.f32 	%f5, [%rd33];
	cvt.s64.s32 	%rd34, %r41;
	add.s64 	%rd35, %rd7, %rd34;
	ld.global.u8 	%rs9, [%rd35];
	setp.eq.s16 	%p6, %rs9, 0;
	mul.f32 	%f6, %f5, %f4;
	selp.f32 	%f7, %f3, %f6, %p6;
	max.f32 	%f8, %f7, 0fFF800000;
	add.s64 	%rd36, %rd30, 32;
	cvt.u32.u64 	%r42, %rd36;
	div.s32 	%r43, %r42, %r7;
	mul.lo.s32 	%r44, %r43, %r7;
	sub.s32 	%r45, %r42, %r44;
	div.s32 	%r46, %r45, %r8;
	mul.lo.s32 	%r47, %r46, %r8;
	sub.s32 	%r48, %r45, %r47;
	selp.b32 	%r49, 0, %r43, %p5;
	selp.b32 	%r50, 0, %r46, %p4;
	selp.b32 	%r51, 0, %r48, %p3;
	mul.lo.s32 	%r52, %r10, %r49;
	mad.lo.s32 	%r53, %r11, %r50, %r52;
	mad.lo.s32 	%r54, %r12, %r51, %r53;
	shl.b64 	%rd37, %rd36, 32;
	shr.s64 	%rd38, %rd37, 30;
	add.s64 	%rd39, %rd6, %rd38;
	ld.global.f32 	%f9, [%rd39];
	cvt.s64.s32 	%rd40, %r54;
	add.s64 	%rd41, %rd7, %rd40;
	ld.global.u8 	%rs10, [%rd41];
	setp.eq.s16 	%p7, %rs10, 0;
	mul.f32 	%f10, %f9, %f4;
	selp.f32 	%f11, %f3, %f10, %p7;
	max.f32 	%f12, %f8, %f11;
	add.s64 	%rd42, %rd30, 64;
	cvt.u32.u64 	%r55, %rd42;
	div.s32 	%r56, %r55, %r7;
	mul.lo.s32 	%r57, %r56, %r7;
	sub.s32 	%r58, %r55, %r57;
	div.s32 	%r59, %r58, %r8;
	mul.lo.s32 	%r60, %r59, %r8;
	sub.s32 	%r61, %r58, %r60;
	selp.b32 	%r62, 0, %r56, %p5;
	selp.b32 	%r63, 0, %r59, %p4;
	selp.b32 	%r64, 0, %r61, %p3;
	mul.lo.s32 	%r65, %r10, %r62;
	mad.lo.s32 	%r66, %r11, %r63, %r65;
	mad.lo.s32 	%r67, %r12, %r64, %r66;
	shl.b64 	%rd43, %rd42, 32;
	shr.s64 	%rd44, %rd43, 30;
	add.s64 	%rd45, %rd6, %rd44;
	ld.global.f32 	%f13, [%rd45];
	cvt.s64.s32 	%rd46, %r67;
	add.s64 	%rd47, %rd7, %rd46;
	ld.global.u8 	%rs11, [%rd47];
	setp.eq.s16 	%p8, %rs11, 0;
	mul.f32 	%f14, %f13, %f4;
	selp.f32 	%f15, %f3, %f14, %p8;
	max.f32 	%f16, %f12, %f15;
	add.s64 	%rd48, %rd30, 96;
	cvt.u32.u64 	%r68, %rd48;
	div.s32 	%r69, %r68, %r7;
	mul.lo.s32 	%r70, %r69, %r7;
	sub.s32 	%r71, %r68, %r70;
	div.s32 	%r72, %r71, %r8;
	mul.lo.s32 	%r73, %r72, %r8;
	sub.s32 	%r74, %r71, %r73;
	selp.b32 	%r75, 0, %r69, %p5;
	selp.b32 	%r76, 0, %r72, %p4;
	selp.b32 	%r77, 0, %r74, %p3;
	mul.lo.s32 	%r78, %r10, %r75;
	mad.lo.s32 	%r79, %r11, %r76, %r78;
	mad.lo.s32 	%r80, %r12, %r77, %r79;
	shl.b64 	%rd49, %rd48, 32;
	shr.s64 	%rd50, %rd49, 30;
	add.s64 	%rd51, %rd6, %rd50;
	ld.global.f32 	%f17, [%rd51];
	cvt.s64.s32 	%rd52, %r80;
	add.s64 	%rd53, %rd7, %rd52;
	ld.global.u8 	%rs12, [%rd53];
	setp.eq.s16 	%p9, %rs12, 0;
	mul.f32 	%f18, %f17, %f4;
	selp.f32 	%f19, %f3, %f18, %p9;
	max.f32 	%f20, %f16, %f19;
	add.s64 	%rd54, %rd30, 128;
	cvt.u32.u64 	%r81, %rd54;
	div.s32 	%r82, %r81, %r7;
	mul.lo.s32 	%r83, %r82, %r7;
	sub.s32 	%r84, %r81, %r83;
	div.s32 	%r85, %r84, %r8;
	mul.lo.s32 	%r86, %r85, %r8;
	sub.s32 	%r87, %r84, %r86;
	selp.b32 	%r88, 0, %r82, %p5;
	selp.b32 	%r89, 0, %r85, %p4;
	selp.b32 	%r90, 0, %r87, %p3;
	mul.lo.s32 	%r91, %r10, %r88;
	mad.lo.s32 	%r92, %r11, %r89, %r91;
	mad.lo.s32 	%r93, %r12, %r90, %r92;
	shl.b64 	%rd55, %rd54, 32;
	shr.s64 	%rd56, %rd55, 30;
	add.s64 	%rd57, %rd6, %rd56;
	ld.global.f32 	%f21, [%rd57];
	cvt.s64.s32 	%rd58, %r93;
	add.s64 	%rd59, %rd7, %rd58;
	ld.global.u8 	%rs13, [%rd59];
	setp.eq.s16 	%p10, %rs13, 0;
	mul.f32 	%f22, %f21, %f4;
	selp.f32 	%f23, %f3, %f22, %p10;
	max.f32 	%f24, %f20, %f23;
	add.s64 	%rd60, %rd30, 160;
	cvt.u32.u64 	%r94, %rd60;
	div.s32 	%r95, %r94, %r7;
	mul.lo.s32 	%r96, %r95, %r7;
	sub.s32 	%r97, %r94, %r96;
	div.s32 	%r98, %r97, %r8;
	mul.lo.s32 	%r99, %r98, %r8;
	sub.s32 	%r100, %r97, %r99;
	selp.b32 	%r101, 0, %r95, %p5;
	selp.b32 	%r102, 0, %r98, %p4;
	selp.b32 	%r103, 0, %r100, %p3;
	mul.lo.s32 	%r104, %r10, %r101;
	mad.lo.s32 	%r105, %r11, %r102, %r104;
	mad.lo.s32 	%r106, %r12, %r103, %r105;
	shl.b64 	%rd61, %rd60, 32;
	shr.s64 	%rd62, %rd61, 30;
	add.s64 	%rd63, %rd6, %rd62;
	ld.global.f32 	%f25, [%rd63];
	cvt.s64.s32 	%rd64, %r106;
	add.s64 	%rd65, %rd7, %rd64;
	ld.global.u8 	%rs14, [%rd65];
	setp.eq.s16 	%p11, %rs14, 0;
	mul.f32 	%f26, %f25, %f4;
	selp.f32 	%f27, %f3, %f26, %p11;
	max.f32 	%f28, %f24, %f27;
	add.s64 	%rd66, %rd30, 192;
	cvt.u32.u64 	%r107, %rd66;
	div.s32 	%r108, %r107, %r7;
	mul.lo.s32 	%r109, %r108, %r7;
	sub.s32 	%r110, %r107, %r109;
	div.s32 	%r111, %r110, %r8;
	mul.lo.s32 	%r112, %r111, %r8;
	sub.s32 	%r113, %r110, %r112;
	selp.b32 	%r114, 0, %r108, %p5;
	selp.b32 	%r115, 0, %r111, %p4;
	selp.b32 	%r116, 0, %r113, %p3;
	mul.lo.s32 	%r117, %r10, %r114;
	mad.lo.s32 	%r118, %r11, %r115, %r117;
	mad.lo.s32 	%r119, %r12, %r116, %r118;
	shl.b64 	%rd67, %rd66, 32;
	shr.s64 	%rd68, %rd67, 30;
	add.s64 	%rd69, %rd6, %rd68;
	ld.global.f32 	%f29, [%rd69];
	cvt.s64.s32 	%rd70, %r119;
	add.s64 	%rd71, %rd7, %rd70;
	ld.global.u8 	%rs15, [%rd71];
	setp.eq.s16 	%p12, %rs15, 0;
	mul.f32 	%f30, %f29, %f4;
	selp.f32 	%f31, %f3, %f30, %p12;
	max.f32 	%f32, %f28, %f31;
	add.s64 	%rd72, %rd30, 224;
	cvt.u32.u64 	%r120, %rd72;
	div.s32 	%r121, %r120, %r7;
	mul.lo.s32 	%r122, %r121, %r7;
	sub.s32 	%r123, %r120, %r122;
	div.s32 	%r124, %r123, %r8;
	mul.lo.s32 	%r125, %r124, %r8;
	sub.s32 	%r126, %r123, %r125;
	selp.b32 	%r127, 0, %r121, %p5;
	selp.b32 	%r128, 0, %r124, %p4;
	selp.b32 	%r129, 0, %r126, %p3;
	mul.lo.s32 	%r130, %r10, %r127;
	mad.lo.s32 	%r131, %r11, %r128, %r130;
	mad.lo.s32 	%r132, %r12, %r129, %r131;
	shl.b64 	%rd73, %rd72, 32;
	shr.s64 	%rd74, %rd73, 30;
	add.s64 	%rd75, %rd6, %rd74;
	ld.global.f32 	%f33, [%rd75];
	cvt.s64.s32 	%rd76, %r132;
	add.s64 	%rd77, %rd7, %rd76;
	ld.global.u8 	%rs16, [%rd77];
	setp.eq.s16 	%p13, %rs16, 0;
	mul.f32 	%f34, %f33, %f4;
	selp.f32 	%f35, %f3, %f34, %p13;
	max.f32 	%f36, %f32, %f35;
	add.s64 	%rd78, %rd30, 256;
	cvt.u32.u64 	%r133, %rd78;
	div.s32 	%r134, %r133, %r7;
	mul.lo.s32 	%r135, %r134, %r7;
	sub.s32 	%r136, %r133, %r135;
	div.s32 	%r137, %r136, %r8;
	mul.lo.s32 	%r138, %r137, %r8;
	sub.s32 	%r139, %r136, %r138;
	selp.b32 	%r140, 0, %r134, %p5;
	selp.b32 	%r141, 0, %r137, %p4;
	selp.b32 	%r142, 0, %r139, %p3;
	mul.lo.s32 	%r143, %r10, %r140;
	mad.lo.s32 	%r144, %r11, %r141, %r143;
	mad.lo.s32 	%r145, %r12, %r142, %r144;
	shl.b64 	%rd79, %rd78, 32;
	shr.s64 	%rd80, %rd79, 30;
	add.s64 	%rd81, %rd6, %rd80;
	ld.global.f32 	%f37, [%rd81];
	cvt.s64.s32 	%rd82, %r145;
	add.s64 	%rd83, %rd7, %rd82;
	ld.global.u8 	%rs17, [%rd83];
	setp.eq.s16 	%p14, %rs17, 0;
	mul.f32 	%f38, %f37, %f4;
	selp.f32 	%f39, %f3, %f38, %p14;
	max.f32 	%f40, %f36, %f39;
	add.s64 	%rd84, %rd30, 288;
	cvt.u32.u64 	%r146, %rd84;
	div.s32 	%r147, %r146, %r7;
	mul.lo.s32 	%r148, %r147, %r7;
	sub.s32 	%r149, %r146, %r148;
	div.s32 	%r150, %r149, %r8;
	mul.lo.s32 	%r151, %r150, %r8;
	sub.s32 	%r152, %r149, %r151;
	selp.b32 	%r153, 0, %r147, %p5;
	selp.b32 	%r154, 0, %r150, %p4;
	selp.b32 	%r155, 0, %r152, %p3;
	mul.lo.s32 	%r156, %r10, %r153;
	mad.lo.s32 	%r157, %r11, %r154, %r156;
	mad.lo.s32 	%r158, %r12, %r155, %r157;
	shl.b64 	%rd85, %rd84, 32;
	shr.s64 	%rd86, %rd85, 30;
	add.s64 	%rd87, %rd6, %rd86;
	ld.global.f32 	%f41, [%rd87];
	cvt.s64.s32 	%rd88, %r158;
	add.s64 	%rd89, %rd7, %rd88;
	ld.global.u8 	%rs18, [%rd89];
	setp.eq.s16 	%p15, %rs18, 0;
	mul.f32 	%f42, %f41, %f4;
	selp.f32 	%f43, %f3, %f42, %p15;
	max.f32 	%f44, %f40, %f43;
	add.s64 	%rd90, %rd30, 320;
	cvt.u32.u64 	%r159, %rd90;
	div.s32 	%r160, %r159, %r7;
	mul.lo.s32 	%r161, %r160, %r7;
	sub.s32 	%r162, %r159, %r161;
	div.s32 	%r163, %r162, %r8;
	mul.lo.s32 	%r164, %r163, %r8;
	sub.s32 	%r165, %r162, %r164;
	selp.b32 	%r166, 0, %r160, %p5;
	selp.b32 	%r167, 0, %r163, %p4;
	selp.b32 	%r168, 0, %r165, %p3;
	mul.lo.s32 	%r169, %r10, %r166;
	mad.lo.s32 	%r170, %r11, %r167, %r169;
	mad.lo.s32 	%r171, %r12, %r168, %r170;
	shl.b64 	%rd91, %rd90, 32;
	shr.s64 	%rd92, %rd91, 30;
	add.s64 	%rd93, %rd6, %rd92;
	ld.global.f32 	%f45, [%rd93];
	cvt.s64.s32 	%rd94, %r171;
	add.s64 	%rd95, %rd7, %rd94;
	ld.global.u8 	%rs19, [%rd95];
	setp.eq.s16 	%p16, %rs19, 0;
	mul.f32 	%f46, %f45, %f4;
	selp.f32 	%f47, %f3, %f46, %p16;
	max.f32 	%f48, %f44, %f47;
	add.s64 	%rd96, %rd30, 352;
	cvt.u32.u64 	%r172, %rd96;
	div.s32 	%r173, %r172, %r7;
	mul.lo.s32 	%r174, %r173, %r7;
	sub.s32 	%r175, %r172, %r174;
	div.s32 	%r176, %r175, %r8;
	mul.lo.s32 	%r177, %r176, %r8;
	sub.s32 	%r178, %r175, %r177;
	selp.b32 	%r179, 0, %r173, %p5;
	selp.b32 	%r180, 0, %r176, %p4;
	selp.b32 	%r181, 0, %r178, %p3;
	mul.lo.s32 	%r182, %r10, %r179;
	mad.lo.s32 	%r183, %r11, %r180, %r182;
	mad.lo.s32 	%r184, %r12, %r181, %r183;
	shl.b64 	%rd97, %rd96, 32;
	shr.s64 	%rd98, %rd97, 30;
	add.s64 	%rd99, %rd6, %rd98;
	ld.global.f32 	%f49, [%rd99];
	cvt.s64.s32 	%rd100, %r184;
	add.s64 	%rd101, %rd7, %rd100;
	ld.global.u8 	%rs20, [%rd101];
	setp.eq.s16 	%p17, %rs20, 0;
	mul.f32 	%f50, %f49, %f4;
	selp.f32 	%f51, %f3, %f50, %p17;
	max.f32 	%f52, %f48, %f51;
	add.s64 	%rd102, %rd30, 384;
	cvt.u32.u64 	%r185, %rd102;
	div.s32 	%r186, %r185, %r7;
	mul.lo.s32 	%r187, %r186, %r7;
	sub.s32 	%r188, %r185, %r187;
	div.s32 	%r189, %r188, %r8;
	mul.lo.s32 	%r190, %r189, %r8;
	sub.s32 	%r191, %r188, %r190;
	selp.b32 	%r192, 0, %r186, %p5;
	selp.b32 	%r193, 0, %r189, %p4;
	selp.b32 	%r194, 0, %r191, %p3;
	mul.lo.s32 	%r195, %r10, %r192;
	mad.lo.s32 	%r196, %r11, %r193, %r195;
	mad.lo.s32 	%r197, %r12, %r194, %r196;
	shl.b64 	%rd103, %rd102, 32;
	shr.s64 	%rd104, %rd103, 30;
	add.s64 	%rd105, %rd6, %rd104;
	ld.global.f32 	%f53, [%rd105];
	cvt.s64.s32 	%rd106, %r197;
	add.s64 	%rd107, %rd7, %rd106;
	ld.global.u8 	%rs21, [%rd107];
	setp.eq.s16 	%p18, %rs21, 0;
	mul.f32 	%f54, %f53, %f4;
	selp.f32 	%f55, %f3, %f54, %p18;
	max.f32 	%f56, %f52, %f55;
	add.s64 	%rd108, %rd30, 416;
	cvt.u32.u64 	%r198, %rd108;
	div.s32 	%r199, %r198, %r7;
	mul.lo.s32 	%r200, %r199, %r7;
	sub.s32 	%r201, %r198, %r200;
	div.s32 	%r202, %r201, %r8;
	mul.lo.s32 	%r203, %r202, %r8;
	sub.s32 	%r204, %r201, %r203;
	selp.b32 	%r205, 0, %r199, %p5;
	selp.b32 	%r206, 0, %r202, %p4;
	selp.b32 	%r207, 0, %r204, %p3;
	mul.lo.s32 	%r208, %r10, %r205;
	mad.lo.s32 	%r209, %r11, %r206, %r208;
	mad.lo.s32 	%r210, %r12, %r207, %r209;
	shl.b64 	%rd109, %rd108, 32;
	shr.s64 	%rd110, %rd109, 30;
	add.s64 	%rd111, %rd6, %rd110;
	ld.global.f32 	%f57, [%rd111];
	cvt.s64.s32 	%rd112, %r210;
	add.s64 	%rd113, %rd7, %rd112;
	ld.global.u8 	%rs22, [%rd113];
	setp.eq.s16 	%p19, %rs22, 0;
	mul.f32 	%f58, %f57, %f4;
	selp.f32 	%f59, %f3, %f58, %p19;
	max.f32 	%f60, %f56, %f59;
	add.s64 	%rd114, %rd30, 448;
	cvt.u32.u64 	%r211, %rd114;
	div.s32 	%r212, %r211, %r7;
	mul.lo.s32 	%r213, %r212, %r7;
	sub.s32 	%r214, %r211, %r213;
	div.s32 	%r215, %r214, %r8;
	mul.lo.s32 	%r216, %r215, %r8;
	sub.s32 	%r217, %r214, %r216;
	selp.b32 	%r218, 0, %r212, %p5;
	selp.b32 	%r219, 0, %r215, %p4;
	selp.b32 	%r220, 0, %r217, %p3;
	mul.lo.s32 	%r221, %r10, %r218;
	mad.lo.s32 	%r222, %r11, %r219, %r221;
	mad.lo.s32 	%r223, %r12, %r220, %r222;
	shl.b64 	%rd115, %rd114, 32;
	shr.s64 	%rd116, %rd115, 30;
	add.s64 	%rd117, %rd6, %rd116;
	ld.global.f32 	%f61, [%rd117];
	cvt.s64.s32 	%rd118, %r223;
	add.s64 	%rd119, %rd7, %rd118;
	ld.global.u8 	%rs23, [%rd119];
	setp.eq.s16 	%p20, %rs23, 0;
	mul.f32 	%f62, %f61, %f4;
	selp.f32 	%f63, %f3, %f62, %p20;
	max.f32 	%f64, %f60, %f63;
	add.s64 	%rd120, %rd30, 480;
	cvt.u32.u64 	%r224, %rd120;
	div.s32 	%r225, %r224, %r7;
	mul.lo.s32 	%r226, %r225, %r7;
	sub.s32 	%r227, %r224, %r226;
	div.s32 	%r228, %r227, %r8;
	mul.lo.s32 	%r229, %r228, %r8;
	sub.s32 	%r230, %r227, %r229;
	selp.b32 	%r231, 0, %r225, %p5;
	selp.b32 	%r232, 0, %r228, %p4;
	selp.b32 	%r233, 0, %r230, %p3;
	mul.lo.s32 	%r234, %r10, %r231;
	mad.lo.s32 	%r235, %r11, %r232, %r234;
	mad.lo.s32 	%r236, %r12, %r233, %r235;
	shl.b64 	%rd121, %rd120, 32;
	shr.s64 	%rd122, %rd121, 30;
	add.s64 	%rd123, %rd6, %rd122;
	ld.global.f32 	%f65, [%rd123];
	cvt.s64.s32 	%rd124, %r236;
	add.s64 	%rd125, %rd7, %rd124;
	ld.global.u8 	%rs24, [%rd125];
	setp.eq.s16 	%p21, %rs24, 0;
	mul.f32 	%f66, %f65, %f4;
	selp.f32 	%f67, %f3, %f66, %p21;
	max.f32 	%f68, %f64, %f67;
	add.s64 	%rd126, %rd30, 512;
	cvt.u32.u64 	%r237, %rd126;
	div.s32 	%r238, %r237, %r7;
	mul.lo.s32 	%r239, %r238, %r7;
	sub.s32 	%r240, %r237, %r239;
	div.s32 	%r241, %r240, %r8;
	mul.lo.s32 	%r242, %r241, %r8;
	sub.s32 	%r243, %r240, %r242;
	selp.b32 	%r244, 0, %r238, %p5;
	selp.b32 	%r245, 0, %r241, %p4;
	selp.b32 	%r246, 0, %r243, %p3;
	mul.lo.s32 	%r247, %r10, %r244;
	mad.lo.s32 	%r248, %r11, %r245, %r247;
	mad.lo.s32 	%r249, %r12, %r246, %r248;
	shl.b64 	%rd127, %rd126, 32;
	shr.s64 	%rd128, %rd127, 30;
	add.s64 	%rd129, %rd6, %rd128;
	ld.global.f32 	%f69, [%rd129];
	cvt.s64.s32 	%rd130, %r249;
	add.s64 	%rd131, %rd7, %rd130;
	ld.global.u8 	%rs25, [%rd131];
	setp.eq.s16 	%p22, %rs25, 0;
	mul.f32 	%f70, %f69, %f4;
	selp.f32 	%f71, %f3, %f70, %p22;
	max.f32 	%f72, %f68, %f71;
	add.s64 	%rd132, %rd30, 544;
	cvt.u32.u64 	%r250, %rd132;
	div.s32 	%r251, %r250, %r7;
	mul.lo.s32 	%r252, %r251, %r7;
	sub.s32 	%r253, %r250, %r252;
	div.s32 	%r254, %r253, %r8;
	mul.lo.s32 	%r255, %r254, %r8;
	sub.s32 	%r256, %r253, %r255;
	selp.b32 	%r257, 0, %r251, %p5;
	selp.b32 	%r258, 0, %r254, %p4;
	selp.b32 	%r259, 0, %r256, %p3;
	mul.lo.s32 	%r260, %r10, %r257;
	mad.lo.s32 	%r261, %r11, %r258, %r260;
	mad.lo.s32 	%r262, %r12, %r259, %r261;
	shl.b64 	%rd133, %rd132, 32;
	shr.s64 	%rd134, %rd133, 30;
	add.s64 	%rd135, %rd6, %rd134;
	ld.global.f32 	%f73, [%rd135];
	cvt.s64.s32 	%rd136, %r262;
	add.s64 	%rd137, %rd7, %rd136;
	ld.global.u8 	%rs26, [%rd137];
	setp.eq.s16 	%p23, %rs26, 0;
	mul.f32 	%f74, %f73, %f4;
	selp.f32 	%f75, %f3, %f74, %p23;
	max.f32 	%f76, %f72, %f75;
	add.s64 	%rd138, %rd30, 576;
	cvt.u32.u64 	%r263, %rd138;
	div.s32 	%r264, %r263, %r7;
	mul.lo.s32 	%r265, %r264, %r7;
	sub.s32 	%r266, %r263, %r265;
	div.s32 	%r267, %r266, %r8;
	mul.lo.s32 	%r268, %r267, %r8;
	sub.s32 	%r269, %r266, %r268;
	selp.b32 	%r270, 0, %r264, %p5;
	selp.b32 	%r271, 0, %r267, %p4;
	selp.b32 	%r272, 0, %r269, %p3;
	mul.lo.s32 	%r273, %r10, %r270;
	mad.lo.s32 	%r274, %r11, %r271, %r273;
	mad.lo.s32 	%r275, %r12, %r272, %r274;
	shl.b64 	%rd139, %rd138, 32;
	shr.s64 	%rd140, %rd139, 30;
	add.s64 	%rd141, %rd6, %rd140;
	ld.global.f32 	%f77, [%rd141];
	cvt.s64.s32 	%rd142, %r275;
	add.s64 	%rd143, %rd7, %rd142;
	ld.global.u8 	%rs27, [%rd143];
	setp.eq.s16 	%p24, %rs27, 0;
	mul.f32 	%f78, %f77, %f4;
	selp.f32 	%f79, %f3, %f78, %p24;
	max.f32 	%f80, %f76, %f79;
	add.s64 	%rd144, %rd30, 608;
	cvt.u32.u64 	%r276, %rd144;
	div.s32 	%r277, %r276, %r7;
	mul.lo.s32 	%r278, %r277, %r7;
	sub.s32 	%r279, %r276, %r278;
	div.s32 	%r280, %r279, %r8;
	mul.lo.s32 	%r281, %r280, %r8;
	sub.s32 	%r282, %r279, %r281;
	selp.b32 	%r283, 0, %r277, %p5;
	selp.b32 	%r284, 0, %r280, %p4;
	selp.b32 	%r285, 0, %r282, %p3;
	mul.lo.s32 	%r286, %r10, %r283;
	mad.lo.s32 	%r287, %r11, %r284, %r286;
	mad.lo.s32 	%r288, %r12, %r285, %r287;
	shl.b64 	%rd145, %rd144, 32;
	shr.s64 	%rd146, %rd145, 30;
	add.s64 	%rd147, %rd6, %rd146;
	ld.global.f32 	%f81, [%rd147];
	cvt.s64.s32 	%rd148, %r288;
	add.s64 	%rd149, %rd7, %rd148;
	ld.global.u8 	%rs28, [%rd149];
	setp.eq.s16 	%p25, %rs28, 0;
	mul.f32 	%f82, %f81, %f4;
	selp.f32 	%f83, %f3, %f82, %p25;
	max.f32 	%f84, %f80, %f83;
	add.s64 	%rd150, %rd30, 640;
	cvt.u32.u64 	%r289, %rd150;
	div.s32 	%r290, %r289, %r7;
	mul.lo.s32 	%r291, %r290, %r7;
	sub.s32 	%r292, %r289, %r291;
	div.s32 	%r293, %r292, %r8;
	mul.lo.s32 	%r294, %r293, %r8;
	sub.s32 	%r295, %r292, %r294;
	selp.b32 	%r296, 0, %r290, %p5;
	selp.b32 	%r297, 0, %r293, %p4;
	selp.b32 	%r298, 0, %r295, %p3;
	mul.lo.s32 	%r299, %r10, %r296;
	mad.lo.s32 	%r300, %r11, %r297, %r299;
	mad.lo.s32 	%r301, %r12, %r298, %r300;
	shl.b64 	%rd151, %rd150, 32;
	shr.s64 	%rd152, %rd151, 30;
	add.s64 	%rd153, %rd6, %rd152;
	ld.global.f32 	%f85, [%rd153];
	cvt.s64.s32 	%rd154, %r301;
	add.s64 	%rd155, %rd7, %rd154;
	ld.global.u8 	%rs29, [%rd155];
	setp.eq.s16 	%p26, %rs29, 0;
	mul.f32 	%f86, %f85, %f4;
	selp.f32 	%f87, %f3, %f86, %p26;
	max.f32 	%f88, %f84, %f87;
	add.s64 	%rd156, %rd30, 672;
	cvt.u32.u64 	%r302, %rd156;
	div.s32 	%r303, %r302, %r7;
	mul.lo.s32 	%r304, %r303, %r7;
	sub.s32 	%r305, %r302, %r304;
	div.s32 	%r306, %r305, %r8;
	mul.lo.s32 	%r307, %r306, %r8;
	sub.s32 	%r308, %r305, %r307;
	selp.b32 	%r309, 0, %r303, %p5;
	selp.b32 	%r310, 0, %r306, %p4;
	selp.b32 	%r311, 0, %r308, %p3;
	mul.lo.s32 	%r312, %r10, %r309;
	mad.lo.s32 	%r313, %r11, %r310, %r312;
	mad.lo.s32 	%r314, %r12, %r311, %r313;
	shl.b64 	%rd157, %rd156, 32;
	shr.s64 	%rd158, %rd157, 30;
	add.s64 	%rd159, %rd6, %rd158;
	ld.global.f32 	%f89, [%rd159];
	cvt.s64.s32 	%rd160, %r314;
	add.s64 	%rd161, %rd7, %rd160;
	ld.global.u8 	%rs30, [%rd161];
	setp.eq.s16 	%p27, %rs30, 0;
	mul.f32 	%f90, %f89, %f4;
	selp.f32 	%f91, %f3, %f90, %p27;
	max.f32 	%f92, %f88, %f91;
	add.s64 	%rd162, %rd30, 704;
	cvt.u32.u64 	%r315, %rd162;
	div.s32 	%r316, %r315, %r7;
	mul.lo.s32 	%r317, %r316, %r7;
	sub.s32 	%r318, %r315, %r317;
	div.s32 	%r319, %r318, %r8;
	mul.lo.s32 	%r320, %r319, %r8;
	sub.s32 	%r321, %r318, %r320;
	selp.b32 	%r322, 0, %r316, %p5;
	selp.b32 	%r323, 0, %r319, %p4;
	selp.b32 	%r324, 0, %r321, %p3;
	mul.lo.s32 	%r325, %r10, %r322;
	mad.lo.s32 	%r326, %r11, %r323, %r325;
	mad.lo.s32 	%r327, %r12, %r324, %r326;
	shl.b64 	%rd163, %rd162, 32;
	shr.s64 	%rd164, %rd163, 30;
	add.s64 	%rd165, %rd6, %rd164;
	ld.global.f32 	%f93, [%rd165];
	cvt.s64.s32 	%rd166, %r327;
	add.s64 	%rd167, %rd7, %rd166;
	ld.global.u8 	%rs31, [%rd167];
	setp.eq.s16 	%p28, %rs31, 0;
	mul.f32 	%f94, %f93, %f4;
	selp.f32 	%f95, %f3, %f94, %p28;
	max.f32 	%f96, %f92, %f95;
	add.s64 	%rd168, %rd30, 736;
	cvt.u32.u64 	%r328, %rd168;
	div.s32 	%r329, %r328, %r7;
	mul.lo.s32 	%r330, %r329, %r7;
	sub.s32 	%r331, %r328, %r330;
	div.s32 	%r332, %r331, %r8;
	mul.lo.s32 	%r333, %r332, %r8;
	sub.s32 	%r334, %r331, %r333;
	selp.b32 	%r335, 0, %r329, %p5;
	selp.b32 	%r336, 0, %r332, %p4;
	selp.b32 	%r337, 0, %r334, %p3;
	mul.lo.s32 	%r338, %r10, %r335;
	mad.lo.s32 	%r339, %r11, %r336, %r338;
	mad.lo.s32 	%r340, %r12, %r337, %r339;
	shl.b64 	%rd169, %rd168, 32;
	shr.s64 	%rd170, %rd169, 30;
	add.s64 	%rd171, %rd6, %rd170;
	ld.global.f32 	%f97, [%rd171];
	cvt.s64.s32 	%rd172, %r340;
	add.s64 	%rd173, %rd7, %rd172;
	ld.global.u8 	%rs32, [%rd173];
	setp.eq.s16 	%p29, %rs32, 0;
	mul.f32 	%f98, %f97, %f4;
	selp.f32 	%f99, %f3, %f98, %p29;
	max.f32 	%f100, %f96, %f99;
	add.s64 	%rd174, %rd30, 768;
	cvt.u32.u64 	%r341, %rd174;
	div.s32 	%r342, %r341, %r7;
	mul.lo.s32 	%r343, %r342, %r7;
	sub.s32 	%r344, %r341, %r343;
	div.s32 	%r345, %r344, %r8;
	mul.lo.s32 	%r346, %r345, %r8;
	sub.s32 	%r347, %r344, %r346;
	selp.b32 	%r348, 0, %r342, %p5;
	selp.b32 	%r349, 0, %r345, %p4;
	selp.b32 	%r350, 0, %r347, %p3;
	mul.lo.s32 	%r351, %r10, %r348;
	mad.lo.s32 	%r352, %r11, %r349, %r351;
	mad.lo.s32 	%r353, %r12, %r350, %r352;
	shl.b64 	%rd175, %rd174, 32;
	shr.s64 	%rd176, %rd175, 30;
	add.s64 	%rd177, %rd6, %rd176;
	ld.global.f32 	%f101, [%rd177];
	cvt.s64.s32 	%rd178, %r353;
	add.s64 	%rd179, %rd7, %rd178;
	ld.global.u8 	%rs33, [%rd179];
	setp.eq.s16 	%p30, %rs33, 0;
	mul.f32 	%f102, %f101, %f4;
	selp.f32 	%f103, %f3, %f102, %p30;
	max.f32 	%f104, %f100, %f103;
	add.s64 	%rd180, %rd30, 800;
	cvt.u32.u64 	%r354, %rd180;
	div.s32 	%r355, %r354, %r7;
	mul.lo.s32 	%r356, %r355, %r7;
	sub.s32 	%r357, %r354, %r356;
	div.s32 	%r358, %r357, %r8;
	mul.lo.s32 	%r359, %r358, %r8;
	sub.s32 	%r360, %r357, %r359;
	selp.b32 	%r361, 0, %r355, %p5;
	selp.b32 	%r362, 0, %r358, %p4;
	selp.b32 	%r363, 0, %r360, %p3;
	mul.lo.s32 	%r364, %r10, %r361;
	mad.lo.s32 	%r365, %r11, %r362, %r364;
	mad.lo.s32 	%r366, %r12, %r363, %r365;
	shl.b64 	%rd181, %rd180, 32;
	shr.s64 	%rd182, %rd181, 30;
	add.s64 	%rd183, %rd6, %rd182;
	ld.global.f32 	%f105, [%rd183];
	cvt.s64.s32 	%rd184, %r366;
	add.s64 	%rd185, %rd7, %rd184;
	ld.global.u8 	%rs34, [%rd185];
	setp.eq.s16 	%p31, %rs34, 0;
	mul.f32 	%f106, %f105, %f4;
	selp.f32 	%f107, %f3, %f106, %p31;
	max.f32 	%f108, %f104, %f107;
	add.s64 	%rd186, %rd30, 832;
	cvt.u32.u64 	%r367, %rd186;
	div.s32 	%r368, %r367, %r7;
	mul.lo.s32 	%r369, %r368, %r7;
	sub.s32 	%r370, %r367, %r369;
	div.s32 	%r371, %r370, %r8;
	mul.lo.s32 	%r372, %r371, %r8;
	sub.s32 	%r373, %r370, %r372;
	selp.b32 	%r374, 0, %r368, %p5;
	selp.b32 	%r375, 0, %r371, %p4;
	selp.b32 	%r376, 0, %r373, %p3;
	mul.lo.s32 	%r377, %r10, %r374;
	mad.lo.s32 	%r378, %r11, %r375, %r377;
	mad.lo.s32 	%r379, %r12, %r376, %r378;
	shl.b64 	%rd187, %rd186, 32;
	shr.s64 	%rd188, %rd187, 30;
	add.s64 	%rd189, %rd6, %rd188;
	ld.global.f32 	%f109, [%rd189];
	cvt.s64.s32 	%rd190, %r379;
	add.s64 	%rd191, %rd7, %rd190;
	ld.global.u8 	%rs35, [%rd191];
	setp.eq.s16 	%p32, %rs35, 0;
	mul.f32 	%f110, %f109, %f4;
	selp.f32 	%f111, %f3, %f110, %p32;
	max.f32 	%f112, %f108, %f111;
	add.s64 	%rd192, %rd30, 864;
	cvt.u32.u64 	%r380, %rd192;
	div.s32 	%r381, %r380, %r7;
	mul.lo.s32 	%r382, %r381, %r7;
	sub.s32 	%r383, %r380, %r382;
	div.s32 	%r384, %r383, %r8;
	mul.lo.s32 	%r385, %r384, %r8;
	sub.s32 	%r386, %r383, %r385;
	selp.b32 	%r387, 0, %r381, %p5;
	selp.b32 	%r388, 0, %r384, %p4;
	selp.b32 	%r389, 0, %r386, %p3;
	mul.lo.s32 	%r390, %r10, %r387;
	mad.lo.s32 	%r391, %r11, %r388, %r390;
	mad.lo.s32 	%r392, %r12, %r389, %r391;
	shl.b64 	%rd193, %rd192, 32;
	shr.s64 	%rd194, %rd193, 30;
	add.s64 	%rd195, %rd6, %rd194;
	ld.global.f32 	%f113, [%rd195];
	cvt.s64.s32 	%rd196, %r392;
	add.s64 	%rd197, %rd7, %rd196;
	ld.global.u8 	%rs36, [%rd197];
	setp.eq.s16 	%p33, %rs36, 0;
	mul.f32 	%f114, %f113, %f4;
	selp.f32 	%f115, %f3, %f114, %p33;
	max.f32 	%f116, %f112, %f115;
	add.s64 	%rd198, %rd30, 896;
	cvt.u32.u64 	%r393, %rd198;
	div.s32 	%r394, %r393, %r7;
	mul.lo.s32 	%r395, %r394, %r7;
	sub.s32 	%r396, %r393, %r395;
	div.s32 	%r397, %r396, %r8;
	mul.lo.s32 	%r398, %r397, %r8;
	sub.s32 	%r399, %r396, %r398;
	selp.b32 	%r400, 0, %r394, %p5;
	selp.b32 	%r401, 0, %r397, %p4;
	selp.b32 	%r402, 0, %r399, %p3;
	mul.lo.s32 	%r403, %r10, %r400;
	mad.lo.s32 	%r404, %r11, %r401, %r403;
	mad.lo.s32 	%r405, %r12, %r402, %r404;
	shl.b64 	%rd199, %rd198, 32;
	shr.s64 	%rd200, %rd199, 30;
	add.s64 	%rd201, %rd6, %rd200;
	ld.global.f32 	%f117, [%rd201];
	cvt.s64.s32 	%rd202, %r405;
	add.s64 	%rd203, %rd7, %rd202;
	ld.global.u8 	%rs37, [%rd203];
	setp.eq.s16 	%p34, %rs37, 0;
	mul.f32 	%f118, %f117, %f4;
	selp.f32 	%f119, %f3, %f118, %p34;
	max.f32 	%f120, %f116, %f119;
	add.s64 	%rd204, %rd30, 928;
	cvt.u32.u64 	%r406, %rd204;
	div.s32 	%r407, %r406, %r7;
	mul.lo.s32 	%r408, %r407, %r7;
	sub.s32 	%r409, %r406, %r408;
	div.s32 	%r410, %r409, %r8;
	mul.lo.s32 	%r411, %r410, %r8;
	sub.s32 	%r412, %r409, %r411;
	selp.b32 	%r413, 0, %r407, %p5;
	selp.b32 	%r414, 0, %r410, %p4;
	selp.b32 	%r415, 0, %r412, %p3;
	mul.lo.s32 	%r416, %r10, %r413;
	mad.lo.s32 	%r417, %r11, %r414, %r416;
	mad.lo.s32 	%r418, %r12, %r415, %r417;
	shl.b64 	%rd205, %rd204, 32;
	shr.s64 	%rd206, %rd205, 30;
	add.s64 	%rd207, %rd6, %rd206;
	ld.global.f32 	%f121, [%rd207];
	cvt.s64.s32 	%rd208, %r418;
	add.s64 	%rd209, %rd7, %rd208;
	ld.global.u8 	%rs38, [%rd209];
	setp.eq.s16 	%p35, %rs38, 0;
	mul.f32 	%f122, %f121, %f4;
	selp.f32 	%f123, %f3, %f122, %p35;
	max.f32 	%f124, %f120, %f123;
	add.s64 	%rd210, %rd30, 960;
	cvt.u32.u64 	%r419, %rd210;
	div.s32 	%r420, %r419, %r7;
	mul.lo.s32 	%r421, %r420, %r7;
	sub.s32 	%r422, %r419, %r421;
	div.s32 	%r423, %r422, %r8;
	mul.lo.s32 	%r424, %r423, %r8;
	sub.s32 	%r425, %r422, %r424;
	selp.b32 	%r426, 0, %r420, %p5;
	selp.b32 	%r427, 0, %r423, %p4;
	selp.b32 	%r428, 0, %r425, %p3;
	mul.lo.s32 	%r429, %r10, %r426;
	mad.lo.s32 	%r430, %r11, %r427, %r429;
	mad.lo.s32 	%r431, %r12, %r428, %r430;
	shl.b64 	%rd211, %rd210, 32;
	shr.s64 	%rd212, %rd211, 30;
	add.s64 	%rd213, %rd6, %rd212;
	ld.global.f32 	%f125, [%rd213];
	cvt.s64.s32 	%rd214, %r431;
	add.s64 	%rd215, %rd7, %rd214;
	ld.global.u8 	%rs39, [%rd215];
	setp.eq.s16 	%p36, %rs39, 0;
	mul.f32 	%f126, %f125, %f4;
	selp.f32 	%f127, %f3, %f126, %p36;
	max.f32 	%f128, %f124, %f127;
	add.s64 	%rd216, %rd30, 992;
	cvt.u32.u64 	%r432, %rd216;
	div.s32 	%r433, %r432, %r7;
	mul.lo.s32 	%r434, %r433, %r7;
	sub.s32 	%r435, %r432, %r434;
	div.s32 	%r436, %r435, %r8;
	mul.lo.s32 	%r437, %r436, %r8;
	sub.s32 	%r438, %r435, %r437;
	selp.b32 	%r439, 0, %r433, %p5;
	selp.b32 	%r440, 0, %r436, %p4;
	selp.b32 	%r441, 0, %r438, %p3;
	mul.lo.s32 	%r442, %r10, %r439;
	mad.lo.s32 	%r443, %r11, %r440, %r442;
	mad.lo.s32 	%r444, %r12, %r441, %r443;
	shl.b64 	%rd217, %rd216, 32;
	shr.s64 	%rd218, %rd217, 30;
	add.s64 	%rd219, %rd6, %rd218;
	ld.global.f32 	%f129, [%rd219];
	cvt.s64.s32 	%rd220, %r444;
	add.s64 	%rd221, %rd7, %rd220;
	ld.global.u8 	%rs40, [%rd221];
	setp.eq.s16 	%p37, %rs40, 0;
	mul.f32 	%f130, %f129, %f4;
	selp.f32 	%f131, %f3, %f130, %p37;
	max.f32 	%f132, %f128, %f131;
	mov.b32 	%r445, %f132;
	shfl.sync.bfly.b32	%r446|%p38, %r445, 16, 31, -1;
	mov.b32 	%f133, %r446;
	max.f32 	%f134, %f132, %f133;
	mov.b32 	%r447, %f134;
	shfl.sync.bfly.b32	%r448|%p39, %r447, 8, 31, -1;
	mov.b32 	%f135, %r448;
	max.f32 	%f136, %f134, %f135;
	mov.b32 	%r449, %f136;
	shfl.sync.bfly.b32	%r450|%p40, %r449, 4, 31, -1;
	mov.b32 	%f137, %r450;
	max.f32 	%f138, %f136, %f137;
	mov.b32 	%r451, %f138;
	shfl.sync.bfly.b32	%r452|%p41, %r451, 2, 31, -1;
	mov.b32 	%f139, %r452;
	max.f32 	%f140, %f138, %f139;
	mov.b32 	%r453, %f140;
	shfl.sync.bfly.b32	%r454|%p42, %r453, 1, 31, -1;
	mov.b32 	%f141, %r454;
	max.f32 	%f142, %f140, %f141;
	sub.f32 	%f143, %f7, %f142;
	fma.rn.f32 	%f144, %f143, 0f3BBB989D, 0f3F000000;
	cvt.sat.f32.f32 	%f145, %f144;
	mov.f32 	%f146, 0f4B400001;
	mov.f32 	%f147, 0f437C0000;
	fma.rm.f32 	%f148, %f145, %f147, %f146;
	add.f32 	%f149, %f148, 0fCB40007F;
	neg.f32 	%f150, %f149;
	fma.rn.f32 	%f151, %f143, 0f3FB8AA3B, %f150;
	fma.rn.f32 	%f152, %f143, 0f32A57060, %f151;
	mov.b32 	%r455, %f148;
	shl.b32 	%r456, %r455, 23;
	mov.b32 	%f153, %r456;
	ex2.approx.ftz.f32 	%f154, %f152;
	mul.f32 	%f155, %f154, %f153;
	add.f32 	%f156, %f155, 0f00000000;
	sub.f32 	%f157, %f11, %f142;
	fma.rn.f32 	%f158, %f157, 0f3BBB989D, 0f3F000000;
	cvt.sat.f32.f32 	%f159, %f158;
	fma.rm.f32 	%f160, %f159, %f147, %f146;
	add.f32 	%f161, %f160, 0fCB40007F;
	neg.f32 	%f162, %f161;
	fma.rn.f32 	%f163, %f157, 0f3FB8AA3B, %f162;
	fma.rn.f32 	%f164, %f157, 0f32A57060, %f163;
	mov.b32 	%r457, %f160;
	shl.b32 	%r458, %r457, 23;
	mov.b32 	%f165, %r458;
	ex2.approx.ftz.f32 	%f166, %f164;
	mul.f32 	%f167, %f166, %f165;
	add.f32 	%f168, %f156, %f167;
	sub.f32 	%f169, %f15, %f142;
	fma.rn.f32 	%f170, %f169, 0f3BBB989D, 0f3F000000;
	cvt.sat.f32.f32 	%f171, %f170;
	fma.rm.f32 	%f172, %f171, %f147, %f146;
	add.f32 	%f173, %f172, 0fCB40007F;
	neg.f32 	%f174, %f173;
	fma.rn.f32 	%f175, %f169, 0f3FB8AA3B, %f174;
	fma.rn.f32 	%f176, %f169, 0f32A57060, %f175;
	mov.b32 	%r459, %f172;
	shl.b32 	%r460, %r459, 23;
	mov.b32 	%f177, %r460;
	ex2.approx.ftz.f32 	%f178, %f176;
	mul.f32 	%f179, %f178, %f177;
	add.f32 	%f180, %f168, %f179;
	sub.f32 	%f181, %f19, %f142;
	fma.rn.f32 	%f182, %f181, 0f3BBB989D, 0f3F000000;
	cvt.sat.f32.f32 	%f183, %f182;
	fma.rm.f32 	%f184, %f183, %f147, %f146;
	add.f32 	%f185, %f184, 0fCB40007F;
	neg.f32 	%f186, %f185;
	fma.rn.f32 	%f187, %f181, 0f3FB8AA3B, %f186;
	fma.rn.f32 	%f188, %f181, 0f32A57060, %f187;
	mov.b32 	%r461, %f184;
	shl.b32 	%r462, %r461, 23;
	mov.b32 	%f189, %r462;
	ex2.approx.ftz.f32 	%f190, %f188;
	mul.f32 	%f191, %f190, %f189;
	add.f32 	%f192, %f180, %f191;
	sub.f32 	%f193, %f23, %f142;
	fma.rn.f32 	%f194, %f193, 0f3BBB989D, 0f3F000000;
	cvt.sat.f32.f32 	%f195, %f194;
	fma.rm.f32 	%f196, %f195, %f147, %f146;
	add.f32 	%f197, %f196, 0fCB40007F;
	neg.f32 	%f198, %f197;
	fma.rn.f32 	%f199, %f193, 0f3FB8AA3B, %f198;
	fma.rn.f32 	%f200, %f193, 0f32A57060, %f199;
	mov.b32 	%r463, %f196;
	shl.b32 	%r464, %r463, 23;
	mov.b32 	%f201, %r464;
	ex2.approx.ftz.f32 	%f202, %f200;
	mul.f32 	%f203, %f202, %f201;
	add.f32 	%f204, %f192, %f203;
	sub.f32 	%f205, %f27, %f142;
	fma.rn.f32 	%f206, %f205, 0f3BBB989D, 0f3F000000;
	cvt.sat.f32.f32 	%f207, %f206;
	fma.rm.f32 	%f208, %f207, %f147, %f146;
	add.f32 	%f209, %f208, 0fCB40007F;
	neg.f32 	%f210, %f209;
	fma.rn.f32 	%f211, %f205, 0f3FB8AA3B, %f210;
	fma.rn.f32 	%f212, %f205, 0f32A57060, %f211;
	mov.b32 	%r465, %f208;
	shl.b32 	%r466, %r465, 23;
	mov.b32 	%f213, %r466;
	ex2.approx.ftz.f32 	%f214, %f212;
	mul.f32 	%f215, %f214, %f213;
	add.f32 	%f216, %f204, %f215;
	sub.f32 	%f217, %f31, %f142;
	fma.rn.f32 	%f218, %f217, 0f3BBB989D, 0f3F000000;
	cvt.sat.f32.f32 	%f219, %f218;
	fma.rm.f32 	%f220, %f219, %f147, %f146;
	add.f32 	%f221, %f220, 0fCB40007F;
	neg.f32 	%f222, %f221;
	fma.rn.f32 	%f223, %f217, 0f3FB8AA3B, %f222;
	fma.rn.f32 	%f224, %f217, 0f32A57060, %f223;
	mov.b32 	%r467, %f220;
	shl.b32 	%r468, %r467, 23;
	mov.b32 	%f225, %r468;
	ex2.approx.ftz.f32 	%f226, %f224;
	mul.f32 	%f227, %f226, %f225;
	add.f32 	%f228, %f216, %f227;
	sub.f32 	%f229, %f35, %f142;
	fma.rn.f32 	%f230, %f229, 0f3BBB989D, 0f3F000000;
	cvt.sat.f32.f32 	%f231, %f230;
	fma.rm.f32 	%f232, %f231, %f147, %f146;
	add.f32 	%f233, %f232, 0fCB40007F;
	neg.f32 	%f234, %f233;
	fma.rn.f32 	%f235, %f229, 0f3FB8AA3B, %f234;
	fma.rn.f32 	%f236, %f229, 0f32A57060, %f235;
	mov.b32 	%r469, %f232;
	shl.b32 	%r470, %r469, 23;
	mov.b32 	%f237, %r470;
	ex2.approx.ftz.f32 	%f238, %f236;
	mul.f32 	%f239, %f238, %f237;
	add.f32 	%f240, %f228, %f239;
	sub.f32 	%f241, %f39, %f142;
	fma.rn.f32 	%f242, %f241, 0f3BBB989D, 0f3F000000;
	cvt.sat.f32.f32 	%f243, %f242;
	fma.rm.f32 	%f244, %f243, %f147, %f146;
	add.f32 	%f245, %f244, 0fCB40007F;
	neg.f32 	%f246, %f245;
	fma.rn.f32 	%f247, %f241, 0f3FB8AA3B, %f246;
	fma.rn.f32 	%f248, %f241, 0f32A57060, %f247;
	mov.b32 	%r471, %f244;
	shl.b32 	%r472, %r471, 23;
	mov.b32 	%f249, %r472;
	ex2.approx.ftz.f32 	%f250, %f248;
	mul.f32 	%f251, %f250, %f249;
	add.f32 	%f252, %f240, %f251;
	sub.f32 	%f253, %f43, %f142;
	fma.rn.f32 	%f254, %f253, 0f3BBB989D, 0f3F000000;
	cvt.sat.f32.f32 	%f255, %f254;
	fma.rm.f32 	%f256, %f255, %f147, %f146;
	add.f32 	%f257, %f256, 0fCB40007F;
	neg.f32 	%f258, %f257;
	fma.rn.f32 	%f259, %f253, 0f3FB8AA3B, %f258;
	fma.rn.f32 	%f260, %f253, 0f32A57060, %f259;
	mov.b32 	%r473, %f256;
	shl.b32 	%r474, %r473, 23;
	mov.b32 	%f261, %r474;
	ex2.approx.ftz.f32 	%f262, %f260;
	mul.f32 	%f263, %f262, %f261;
	add.f32 	%f264, %f252, %f263;
	sub.f32 	%f265, %f47, %f142;
	fma.rn.f32 	%f266, %f265, 0f3BBB989D, 0f3F000000;
	cvt.sat.f32.f32 	%f267, %f266;
	fma.rm.f32 	%f268, %f267, %f147, %f146;
	add.f32 	%f269, %f268, 0fCB40007F;
	neg.f32 	%f270, %f269;
	fma.rn.f32 	%f271, %f265, 0f3FB8AA3B, %f270;
	fma.rn.f32 	%f272, %f265, 0f32A57060, %f271;
	mov.b32 	%r475, %f268;
	shl.b32 	%r476, %r475, 23;
	mov.b32 	%f273, %r476;
	ex2.approx.ftz.f32 	%f274, %f272;
	mul.f32 	%f275, %f274, %f273;
	add.f32 	%f276, %f264, %f275;
	sub.f32 	%f277, %f51, %f142;
	fma.rn.f32 	%f278, %f277, 0f3BBB989D, 0f3F000000;
	cvt.sat.f32.f32 	%f279, %f278;
	fma.rm.f32 	%f280, %f279, %f147, %f146;
	add.f32 	%f281, %f280, 0fCB40007F;
	neg.f32 	%f282, %f281;
	fma.rn.f32 	%f283, %f277, 0f3FB8AA3B, %f282;
	fma.rn.f32 	%f284, %f277, 0f32A57060, %f283;
	mov.b32 	%r477, %f280;
	shl.b32 	%r478, %r477, 23;
	mov.b32 	%f285, %r478;
	ex2.approx.ftz.f32 	%f286, %f284;
	mul.f32 	%f287, %f286, %f285;
	add.f32 	%f288, %f276, %f287;
	sub.f32 	%f289, %f55, %f142;
	fma.rn.f32 	%f290, %f289, 0f3BBB989D, 0f3F000000;
	cvt.sat.f32.f32 	%f291, %f290;
	fma.rm.f32 	%f292, %f291, %f147, %f146;
	add.f32 	%f293, %f292, 0fCB40007F;
	neg.f32 	%f294, %f293;
	fma.rn.f32 	%f295, %f289, 0f3FB8AA3B, %f294;
	fma.rn.f32 	%f296, %f289, 0f32A57060, %f295;
	mov.b32 	%r479, %f292;
	shl.b32 	%r480, %r479, 23;
	mov.b32 	%f297, %r480;
	ex2.approx.ftz.f32 	%f298, %f296;
	mul.f32 	%f299, %f298, %f297;
	add.f32 	%f300, %f288, %f299;
	sub.f32 	%f301, %f59, %f142;
	fma.rn.f32 	%f302, %f301, 0f3BBB989D, 0f3F000000;
	cvt.sat.f32.f32 	%f303, %f302;
	fma.rm.f32 	%f304, %f303, %f147, %f146;
	add.f32 	%f305, %f304, 0fCB40007F;
	neg.f32 	%f306, %f305;
	fma.rn.f32 	%f307, %f301, 0f3FB8AA3B, %f306;
	fma.rn.f32 	%f308, %f301, 0f32A57060, %f307;
	mov.b32 	%r481, %f304;
	shl.b32 	%r482, %r481, 23;
	mov.b32 	%f309, %r482;
	ex2.approx.ftz.f32 	%f310, %f308;
	mul.f32 	%f311, %f310, %f309;
	add.f32 	%f312, %f300, %f311;
	sub.f32 	%f313, %f63, %f142;
	fma.rn.f32 	%f314, %f313, 0f3BBB989D, 0f3F000000;
	cvt.sat.f32.f32 	%f315, %f314;
	fma.rm.f32 	%f316, %f315, %f147, %f146;
	add.f32 	%f317, %f316, 0fCB40007F;
	neg.f32 	%f318, %f317;
	fma.rn.f32 	%f319, %f313, 0f3FB8AA3B, %f318;
	fma.rn.f32 	%f320, %f313, 0f32A57060, %f319;
	mov.b32 	%r483, %f316;
	shl.b32 	%r484, %r483, 23;
	mov.b32 	%f321, %r484;
	ex2.approx.ftz.f32 	%f322, %f320;
	mul.f32 	%f323, %f322, %f321;
	add.f32 	%f324, %f312, %f323;
	sub.f32 	%f325, %f67, %f142;
	fma.rn.f32 	%f326, %f325, 0f3BBB989D, 0f3F000000;
	cvt.sat.f32.f32 	%f327, %f326;
	fma.rm.f32 	%f328, %f327, %f147, %f146;
	add.f32 	%f329, %f328, 0fCB40007F;
	neg.f32 	%f330, %f329;
	fma.rn.f32 	%f331, %f325, 0f3FB8AA3B, %f330;
	fma.rn.f32 	%f332, %f325, 0f32A57060, %f331;
	mov.b32 	%r485, %f328;
	shl.b32 	%r486, %r485, 23;
	mov.b32 	%f333, %r486;
	ex2.approx.ftz.f32 	%f334, %f332;
	mul.f32 	%f335, %f334, %f333;
	add.f32 	%f336, %f324, %f335;
	sub.f32 	%f337, %f71, %f142;
	fma.rn.f32 	%f338, %f337, 0f3BBB989D, 0f3F000000;
	cvt.sat.f32.f32 	%f339, %f338;
	fma.rm.f32 	%f340, %f339, %f147, %f146;
	add.f32 	%f341, %f340, 0fCB40007F;
	neg.f32 	%f342, %f341;
	fma.rn.f32 	%f343, %f337, 0f3FB8AA3B, %f342;
	fma.rn.f32 	%f344, %f337, 0f32A57060, %f343;
	mov.b32 	%r487, %f340;
	shl.b32 	%r488, %r487, 23;
	mov.b32 	%f345, %r488;
	ex2.approx.ftz.f32 	%f346, %f344;
	mul.f32 	%f347, %f346, %f345;
	add.f32 	%f348, %f336, %f347;
	sub.f32 	%f349, %f75, %f142;
	fma.rn.f32 	%f350, %f349, 0f3BBB989D, 0f3F000000;
	cvt.sat.f32.f32 	%f351, %f350;
	fma.rm.f32 	%f352, %f351, %f147, %f146;
	add.f32 	%f353, %f352, 0fCB40007F;
	neg.f32 	%f354, %f353;
	fma.rn.f32 	%f355, %f349, 0f3FB8AA3B, %f354;
	fma.rn.f32 	%f356, %f349, 0f32A57060, %f355;
	mov.b32 	%r489, %f352;
	shl.b32 	%r490, %r489, 23;
	mov.b32 	%f357, %r490;
	ex2.approx.ftz.f32 	%f358, %f356;
	mul.f32 	%f359, %f358, %f357;
	add.f32 	%f360, %f348, %f359;
	sub.f32 	%f361, %f79, %f142;
	fma.rn.f32 	%f362, %f361, 0f3BBB989D, 0f3F000000;
	cvt.sat.f32.f32 	%f363, %f362;
	fma.rm.f32 	%f364, %f363, %f147, %f146;
	add.f32 	%f365, %f364, 0fCB40007F;
	neg.f32 	%f366, %f365;
	fma.rn.f32 	%f367, %f361, 0f3FB8AA3B, %f366;
	fma.rn.f32 	%f368, %f361, 0f32A57060, %f367;
	mov.b32 	%r491, %f364;
	shl.b32 	%r492, %r491, 23;
	mov.b32 	%f369, %r492;
	ex2.approx.ftz.f32 	%f370, %f368;
	mul.f32 	%f371, %f370, %f369;
	add.f32 	%f372, %f360, %f371;
	sub.f32 	%f373, %f83, %f142;
	fma.rn.f32 	%f374, %f373, 0f3BBB989D, 0f3F000000;
	cvt.sat.f32.f32 	%f375, %f374;
	fma.rm.f32 	%f376, %f375, %f147, %f146;
	add.f32 	%f377, %f376, 0fCB40007F;
	neg.f32 	%f378, %f377;
	fma.rn.f32 	%f379, %f373, 0f3FB8AA3B, %f378;
	fma.rn.f32 	%f380, %f373, 0f32A57060, %f379;
	mov.b32 	%r493, %f376;
	shl.b32 	%r494, %r493, 23;
	mov.b32 	%f381, %r494;
	ex2.approx.ftz.f32 	%f382, %f380;
	mul.f32 	%f383, %f382, %f381;
	add.f32 	%f384, %f372, %f383;
	sub.f32 	%f385, %f87, %f142;
	fma.rn.f32 	%f386, %f385, 0f3BBB989D, 0f3F000000;
	cvt.sat.f32.f32 	%f387, %f386;
	fma.rm.f32 	%f388, %f387, %f147, %f146;
	add.f32 	%f389, %f388, 0fCB40007F;
	neg.f32 	%f390, %f389;
	fma.rn.f32 	%f391, %f385, 0f3FB8AA3B, %f390;
	fma.rn.f32 	%f392, %f385, 0f32A57060, %f391;
	mov.b32 	%r495, %f388;
	shl.b32 	%r496, %r495, 23;
	mov.b32 	%f393, %r496;
	ex2.approx.ftz.f32 	%f394, %f392;
	mul.f32 	%f395, %f394, %f393;
	add.f32 	%f396, %f384, %f395;
	sub.f32 	%f397, %f91, %f142;
	fma.rn.f32 	%f398, %f397, 0f3BBB989D, 0f3F000000;
	cvt.sat.f32.f32 	%f399, %f398;
	fma.rm.f32 	%f400, %f399, %f147, %f146;
	add.f32 	%f401, %f400, 0fCB40007F;
	neg.f32 	%f402, %f401;
	fma.rn.f32 	%f403, %f397, 0f3FB8AA3B, %f402;
	fma.rn.f32 	%f404, %f397, 0f32A57060, %f403;
	mov.b32 	%r497, %f400;
	shl.b32 	%r498, %r497, 23;
	mov.b32 	%f405, %r498;
	ex2.approx.ftz.f32 	%f406, %f404;
	mul.f32 	%f407, %f406, %f405;
	add.f32 	%f408, %f396, %f407;
	sub.f32 	%f409, %f95, %f142;
	fma.rn.f32 	%f410, %f409, 0f3BBB989D, 0f3F000000;
	cvt.sat.f32.f32 	%f411, %f410;
	fma.rm.f32 	%f412, %f411, %f147, %f146;
	add.f32 	%f413, %f412, 0fCB40007F;
	neg.f32 	%f414, %f413;
	fma.rn.f32 	%f415, %f409, 0f3FB8AA3B, %f414;
	fma.rn.f32 	%f416, %f409, 0f32A57060, %f415;
	mov.b32 	%r499, %f412;
	shl.b32 	%r500, %r499, 23;
	mov.b32 	%f417, %r500;
	ex2.approx.ftz.f32 	%f418, %f416;
	mul.f32 	%f419, %f418, %f417;
	add.f32 	%f420, %f408, %f419;
	sub.f32 	%f421, %f99, %f142;
	fma.rn.f32 	%f422, %f421, 0f3BBB989D, 0f3F000000;
	cvt.sat.f32.f32 	%f423, %f422;
	fma.rm.f32 	%f424, %f423, %f147, %f146;
	add.f32 	%f425, %f424, 0fCB40007F;
	neg.f32 	%f426, %f425;
	fma.rn.f32 	%f427, %f421, 0f3FB8AA3B, %f426;
	fma.rn.f32 	%f428, %f421, 0f32A57060, %f427;
	mov.b32 	%r501, %f424;
	shl.b32 	%r502, %r501, 23;
	mov.b32 	%f429, %r502;
	ex2.approx.ftz.f32 	%f430, %f428;
	mul.f32 	%f431, %f430, %f429;
	add.f32 	%f432, %f420, %f431;
	sub.f32 	%f433, %f103, %f142;
	fma.rn.f32 	%f434, %f433, 0f3BBB989D, 0f3F000000;
	cvt.sat.f32.f32 	%f435, %f434;
	fma.rm.f32 	%f436, %f435, %f147, %f146;
	add.f32 	%f437, %f436, 0fCB40007F;
	neg.f32 	%f438, %f437;
	fma.rn.f32 	%f439, %f433, 0f3FB8AA3B, %f438;
	fma.rn.f32 	%f440, %f433, 0f32A57060, %f439;
	mov.b32 	%r503, %f436;
	shl.b32 	%r504, %r503, 23;
	mov.b32 	%f441, %r504;
	ex2.approx.ftz.f32 	%f442, %f440;
	mul.f32 	%f443, %f442, %f441;
	add.f32 	%f444, %f432, %f443;
	sub.f32 	%f445, %f107, %f142;
	fma.rn.f32 	%f446, %f445, 0f3BBB989D, 0f3F000000;
	cvt.sat.f32.f32 	%f447, %f446;
	fma.rm.f32 	%f448, %f447, %f147, %f146;
	add.f32 	%f449, %f448, 0fCB40007F;
	neg.f32 	%f450, %f449;
	fma.rn.f32 	%f451, %f445, 0f3FB8AA3B, %f450;
	fma.rn.f32 	%f452, %f445, 0f32A57060, %f451;
	mov.b32 	%r505, %f448;
	shl.b32 	%r506, %r505, 23;
	mov.b32 	%f453, %r506;
	ex2.approx.ftz.f32 	%f454, %f452;
	mul.f32 	%f455, %f454, %f453;
	add.f32 	%f456, %f444, %f455;
	sub.f32 	%f457, %f111, %f142;
	fma.rn.f32 	%f458, %f457, 0f3BBB989D, 0f3F000000;
	cvt.sat.f32.f32 	%f459, %f458;
	fma.rm.f32 	%f460, %f459, %f147, %f146;
	add.f32 	%f461, %f460, 0fCB40007F;
	neg.f32 	%f462, %f461;
	fma.rn.f32 	%f463, %f457, 0f3FB8AA3B, %f462;
	fma.rn.f32 	%f464, %f457, 0f32A57060, %f463;
	mov.b32 	%r507, %f460;
	shl.b32 	%r508, %r507, 23;
	mov.b32 	%f465, %r508;
	ex2.approx.ftz.f32 	%f466, %f464;
	mul.f32 	%f467, %f466, %f465;
	add.f32 	%f468, %f456, %f467;
	sub.f32 	%f469, %f115, %f142;
	fma.rn.f32 	%f470, %f469, 0f3BBB989D, 0f3F000000;
	cvt.sat.f32.f32 	%f471, %f470;
	fma.rm.f32 	%f472, %f471, %f147, %f146;
	add.f32 	%f473, %f472, 0fCB40007F;
	neg.f32 	%f474, %f473;
	fma.rn.f32 	%f475, %f469, 0f3FB8AA3B, %f474;
	fma.rn.f32 	%f476, %f469, 0f32A57060, %f475;
	mov.b32 	%r509, %f472;
	shl.b32 	%r510, %r509, 23;
	mov.b32 	%f477, %r510;
	ex2.approx.ftz.f32 	%f478, %f476;
	mul.f32 	%f479, %f478, %f477;
	add.f32 	%f480, %f468, %f479;
	sub.f32 	%f481, %f119, %f142;
	fma.rn.f32 	%f482, %f481, 0f3BBB989D, 0f3F000000;
	cvt.sat.f32.f32 	%f483, %f482;
	fma.rm.f32 	%f484, %f483, %f147, %f146;
	add.f32 	%f485, %f484, 0fCB40007F;
	neg.f32 	%f486, %f485;
	fma.rn.f32 	%f487, %f481, 0f3FB8AA3B, %f486;
	fma.rn.f32 	%f488, %f481, 0f32A57060, %f487;
	mov.b32 	%r511, %f484;
	shl.b32 	%r512, %r511, 23;
	mov.b32 	%f489, %r512;
	ex2.approx.ftz.f32 	%f490, %f488;
	mul.f32 	%f491, %f490, %f489;
	add.f32 	%f492, %f480, %f491;
	sub.f32 	%f493, %f123, %f142;
	fma.rn.f32 	%f494, %f493, 0f3BBB989D, 0f3F000000;
	cvt.sat.f32.f32 	%f495, %f494;
	fma.rm.f32 	%f496, %f495, %f147, %f146;
	add.f32 	%f497, %f496, 0fCB40007F;
	neg.f32 	%f498, %f497;
	fma.rn.f32 	%f499, %f493, 0f3FB8AA3B, %f498;
	fma.rn.f32 	%f500, %f493, 0f32A57060, %f499;
	mov.b32 	%r513, %f496;
	shl.b32 	%r514, %r513, 23;
	mov.b32 	%f501, %r514;
	ex2.approx.ftz.f32 	%f502, %f500;
	mul.f32 	%f503, %f502, %f501;
	add.f32 	%f504, %f492, %f503;
	sub.f32 	%f505, %f127, %f142;
	fma.rn.f32 	%f506, %f505, 0f3BBB989D, 0f3F000000;
	cvt.sat.f32.f32 	%f507, %f506;
	fma.rm.f32 	%f508, %f507, %f147, %f146;
	add.f32 	%f509, %f508, 0fCB40007F;
	neg.f32 	%f510, %f509;
	fma.rn.f32 	%f511, %f505, 0f3FB8AA3B, %f510;
	fma.rn.f32 	%f512, %f505, 0f32A57060, %f511;
	mov.b32 	%r515, %f508;
	shl.b32 	%r516, %r515, 23;
	mov.b32 	%f513, %r516;
	ex2.approx.ftz.f32 	%f514, %f512;
	mul.f32 	%f515, %f514, %f513;
	add.f32 	%f516, %f504, %f515;
	sub.f32 	%f517, %f131, %f142;
	fma.rn.f32 	%f518, %f517, 0f3BBB989D, 0f3F000000;
	cvt.sat.f32.f32 	%f519, %f518;
	fma.rm.f32 	%f520, %f519, %f147, %f146;
	add.f32 	%f521, %f520, 0fCB40007F;
	neg.f32 	%f522, %f521;
	fma.rn.f32 	%f523, %f517, 0f3FB8AA3B, %f522;
	fma.rn.f32 	%f524, %f517, 0f32A57060, %f523;
	mov.b32 	%r517, %f520;
	shl.b32 	%r518, %r517, 23;
	mov.b32 	%f525, %r518;
	ex2.approx.ftz.f32 	%f526, %f524;
	mul.f32 	%f527, %f526, %f525;
	add.f32 	%f528, %f516, %f527;
	mov.b32 	%r519, %f528;
	shfl.sync.bfly.b32	%r520|%p43, %r519, 16, 31, -1;
	mov.b32 	%f529, %r520;
	add.f32 	%f530, %f528, %f529;
	mov.b32 	%r521, %f530;
	shfl.sync.bfly.b32	%r522|%p44, %r521, 8, 31, -1;
	mov.b32 	%f531, %r522;
	add.f32 	%f532, %f530, %f531;
	mov.b32 	%r523, %f532;
	shfl.sync.bfly.b32	%r524|%p45, %r523, 4, 31, -1;
	mov.b32 	%f533, %r524;
	add.f32 	%f534, %f532, %f533;
	mov.b32 	%r525, %f534;
	shfl.sync.bfly.b32	%r526|%p46, %r525, 2, 31, -1;
	mov.b32 	%f535, %r526;
	add.f32 	%f536, %f534, %f535;
	mov.b32 	%r527, %f536;
	shfl.sync.bfly.b32	%r528|%p47, %r527, 1, 31, -1;
	mov.b32 	%f537, %r528;
	add.f32 	%f538, %f536, %f537;
	div.rn.f32 	%f539, %f155, %f538;
	div.rn.f32 	%f540, %f167, %f538;
	div.rn.f32 	%f541, %f179, %f538;
	div.rn.f32 	%f542, %f191, %f538;
	div.rn.f32 	%f543, %f203, %f538;
	div.rn.f32 	%f544, %f215, %f538;
	div.rn.f32 	%f545, %f227, %f538;
	div.rn.f32 	%f546, %f239, %f538;
	div.rn.f32 	%f547, %f251, %f538;
	div.rn.f32 	%f548, %f263, %f538;
	div.rn.f32 	%f549, %f275, %f538;
	div.rn.f32 	%f550, %f287, %f538;
	div.rn.f32 	%f551, %f299, %f538;
	div.rn.f32 	%f552, %f311, %f538;
	div.rn.f32 	%f553, %f323, %f538;
	div.rn.f32 	%f554, %f335, %f538;
	div.rn.f32 	%f555, %f347, %f538;
	div.rn.f32 	%f556, %f359, %f538;
	div.rn.f32 	%f557, %f371, %f538;
	div.rn.f32 	%f558, %f383, %f538;
	div.rn.f32 	%f559, %f395, %f538;
	div.rn.f32 	%f560, %f407, %f538;
	div.rn.f32 	%f561, %f419, %f538;
	div.rn.f32 	%f562, %f431, %f538;
	div.rn.f32 	%f563, %f443, %f538;
	div.rn.f32 	%f564, %f455, %f538;
	div.rn.f32 	%f565, %f467, %f538;
	div.rn.f32 	%f566, %f479, %f538;
	div.rn.f32 	%f567, %f491, %f538;
	div.rn.f32 	%f568, %f503, %f538;
	div.rn.f32 	%f569, %f515, %f538;
	div.rn.f32 	%f570, %f527, %f538;
	mad.lo.s64 	%rd222, %rd225, %rd4, %rd8;
	shl.b64 	%rd223, %rd222, 2;
	add.s64 	%rd224, %rd9, %rd223;
	st.global.f32 	[%rd224], %f539;
	st.global.f32 	[%rd224+128], %f540;
	st.global.f32 	[%rd224+256], %f541;
	st.global.f32 	[%rd224+384], %f542;
	st.global.f32 	[%rd224+512], %f543;
	st.global.f32 	[%rd224+640], %f544;
	st.global.f32 	[%rd224+768], %f545;
	st.global.f32 	[%rd224+896], %f546;
	st.global.f32 	[%rd224+1024], %f547;
	st.global.f32 	[%rd224+1152], %f548;
	st.global.f32 	[%rd224+1280], %f549;
	st.global.f32 	[%rd224+1408], %f550;
	st.global.f32 	[%rd224+1536], %f551;
	st.global.f32 	[%rd224+1664], %f552;
	st.global.f32 	[%rd224+1792], %f553;
	st.global.f32 	[%rd224+1920], %f554;
	st.global.f32 	[%rd224+2048], %f555;
	st.global.f32 	[%rd224+2176], %f556;
	st.global.f32 	[%rd224+2304], %f557;
	st.global.f32 	[%rd224+2432], %f558;
	st.global.f32 	[%rd224+2560], %f559;
	st.global.f32 	[%rd224+2688], %f560;
	st.global.f32 	[%rd224+2816], %f561;
	st.global.f32 	[%rd224+2944], %f562;
	st.global.f32 	[%rd224+3072], %f563;
	st.global.f32 	[%rd224+3200], %f564;
	st.global.f32 	[%rd224+3328], %f565;
	st.global.f32 	[%rd224+3456], %f566;
	st.global.f32 	[%rd224+3584], %f567;
	st.global.f32 	[%rd224+3712], %f568;
	st.global.f32 	[%rd224+3840], %f569;
	st.global.f32 	[%rd224+3968], %f570;
	add.s64 	%rd225, %rd225, %rd10;
	setp.lt.s64 	%p48, %rd225, %rd22;
	@%p48 bra 	$L__BB438_4;
$L__BB438_5:
	ret;

}
	// .globl	_Z15SoftmaxWarpImplI22BroadcastScaleMaskLoadIffbLm3EiE11DirectStoreIffEfLi1ELi32ELi32ELi1ELb1EL9Algorithm0EEvT_T0_ll
.visible .entry _Z15SoftmaxWarpImplI22BroadcastScaleMaskLoadIffbLm3EiE11DirectStoreIffEfLi1ELi32ELi32ELi1ELb1EL9Algorithm0EEvT_T0_ll(
	.param .align 8 .b8 _Z15SoftmaxWarpImplI22BroadcastScaleMaskLoadIffbLm3EiE11DirectStoreIffEfLi1ELi32ELi32ELi1ELb1EL9Algorithm0EEvT_T0_ll_param_0[112],
	.param .align 8 .b8 _Z15SoftmaxWarpImplI22BroadcastScaleMaskLoadIffbLm3EiE11DirectStoreIffEfLi1ELi32ELi32ELi1ELb1EL9Algorithm0EEvT_T0_ll_param_1[16],
	.param .u64 _Z15SoftmaxWarpImplI22BroadcastScaleMaskLoadIffbLm3EiE11DirectStoreIffEfLi1ELi32ELi32ELi1ELb1EL9Algorithm0EEvT_T0_ll_param_2,
	.param .u64 _Z15SoftmaxWarpImplI22BroadcastScaleMaskLoadIffbLm3EiE11DirectStoreIffEfLi1ELi32ELi32ELi1ELb1EL9Algorithm0EEvT_T0_ll_param_3
)
{
	.reg .pred 	%p<206>;
	.reg .b16 	%rs<41>;
	.reg .b32 	%r<560>;
	.reg .b32 	%f<731>;
	.reg .b64 	%rd<261>;

	ld.param.u64 	%rd54, [_Z15SoftmaxWarpImplI22BroadcastScaleMaskLoadIffbLm3EiE11DirectStoreIffEfLi1ELi32ELi32ELi1ELb1EL9Algorithm0EEvT_T0_ll_param_1+8];
	ld.param.u64 	%rd53, [_Z15SoftmaxWarpImplI22BroadcastScaleMaskLoadIffbLm3EiE11DirectStoreIffEfLi1ELi32ELi32ELi1ELb1EL9Algorithm0EEvT_T0_ll_param_1];
	ld.param.v2.f32 	{%f163, %f164}, [_Z15SoftmaxWarpImplI22BroadcastScaleMaskLoadIffbLm3EiE11DirectStoreIffEfLi1ELi32ELi32ELi1ELb1EL9Algorithm0EEvT_T0_ll_param_0+104];
	ld.param.u64 	%rd52, [_Z15SoftmaxWarpImplI22BroadcastScaleMaskLoadIffbLm3EiE11DirectStoreIffEfLi1ELi32ELi32ELi1ELb1EL9Algorithm0EEvT_T0_ll_param_0+96];
	ld.param.u32 	%r12, [_Z15SoftmaxWarpImplI22BroadcastScaleMaskLoadIffbLm3EiE11DirectStoreIffEfLi1ELi32ELi32ELi1ELb1EL9Algorithm0EEvT_T0_ll_param_0+80];
	ld.param.v2.u32 	{%r10, %r11}, [_Z15SoftmaxWarpImplI22BroadcastScaleMaskLoadIffbLm3EiE11DirectStoreIffEfLi1ELi32ELi32ELi1ELb1EL9Algorithm0EEvT_T0_ll_param_0+72];
	ld.param.v2.u32 	{%r7, %r8}, [_Z15SoftmaxWarpImplI22BroadcastScaleMaskLoadIffbLm3EiE11DirectStoreIffEfLi1ELi32ELi32ELi1ELb1EL9Algorithm0EEvT_T0_ll_param_0+48];
	ld.param.u64 	%rd48, [_Z15SoftmaxWarpImplI22BroadcastScaleMaskLoadIffbLm3EiE11DirectStoreIffEfLi1ELi32ELi32ELi1ELb1EL9Algorithm0EEvT_T0_ll_param_0+32];
	ld.param.u64 	%rd47, [_Z15SoftmaxWarpImplI22BroadcastScaleMaskLoadIffbLm3EiE11DirectStoreIffEfLi1ELi32ELi32ELi1ELb1EL9Algorithm0EEvT_T0_ll_param_0+24];
	ld.param.u64 	%rd46, [_Z15SoftmaxWarpImplI22BroadcastScaleMaskLoadIffbLm3EiE11DirectStoreIffEfLi1ELi32ELi32ELi1ELb1EL9Algorithm0EEvT_T0_ll_param_0+16];
	ld.param.u64 	%rd45, [_Z15SoftmaxWarpImplI22BroadcastScaleMaskLoadIffbLm3EiE11DirectStoreIffEfLi1ELi32ELi32ELi1ELb1EL9Algorithm0EEvT_T0_ll_param_0+8];
	ld.param.u64 	%rd44, [_Z15SoftmaxWarpImplI22BroadcastScaleMaskLoadIffbLm3EiE11DirectStoreIffEfLi1ELi32ELi32ELi1ELb1EL9Algorithm0EEvT_T0_ll_param_0];
	ld.param.u64 	%rd56, [_Z15SoftmaxWarpImplI22BroadcastScaleMaskLoadIffbLm3EiE11DirectStoreIffEfLi1ELi32ELi32ELi1ELb1EL9Algorithm0EEvT_T0_ll_param_3];
	cvta.to.global.u64 	%rd1, %rd44;
	cvta.to.global.u64 	%rd2, %rd45;
	setp.lt.s64 	%p1, %rd56, 1025;
	@%p1 bra 	$L__BB439_2;
	mov.u64 	%rd57, $str;
	cvta.global.u64 	%rd58, %rd57;
	mov.u64 	%rd59, $str$1;
	cvta.global.u64 	%rd60, %rd59;
	mov.u64 	%rd61, __unnamed_430;
	cvta.global.u64 	%rd62, %rd61;
	{ // callseq 429, 0
	.param .b64 param0;
	st.param.b64 	[param0], %rd58;
	.param .b64 param1;
	st.param.b64 	[param1], %rd60;
	.param .b32 param2;
	st.param.b32 	[param2], 254;
	.param .b64 param3;
	st.param.b64 	[param3], %rd62;
	.param .b64 param4;
	st.param.b64 	[param4], 1;
	call.uni 
	__assertfail, 
	(
	param0, 
	param1, 
	param2, 
	param3, 
	param4
	);
	} // callseq 429
$L__BB439_2:
	ld.param.u64 	%rd258, [_Z15SoftmaxWarpImplI22BroadcastScaleMaskLoadIffbLm3EiE11DirectStoreIffEfLi1ELi32ELi32ELi1ELb1EL9Algorithm0EEvT_T0_ll_param_2];
	mov.u32 	%r23, %ctaid.x;
	mov.u32 	%r24, %ntid.y;
	mov.u32 	%r25, %tid.y;
	mad.lo.s32 	%r26, %r23, %r24, %r25;
	mov.u32 	%r27, %nctaid.x;
	mul.lo.s32 	%r6, %r27, %r24;
	cvt.s64.s32 	%rd260, %r26;
	setp.le.s64 	%p2, %rd258, %rd260;
	@%p2 bra 	$L__BB439_133;
	mov.u32 	%r28, %tid.x;
	cvt.u64.u32 	%rd7, %r28;
	add.s32 	%r29, %r28, 32;
	cvt.u64.u32 	%rd8, %r29;
	add.s32 	%r30, %r28, 64;
	cvt.u64.u32 	%rd9, %r30;
	add.s32 	%r31, %r28, 96;
	cvt.u64.u32 	%rd10, %r31;
	add.s32 	%r32, %r28, 128;
	cvt.u64.u32 	%rd11, %r32;
	add.s32 	%r33, %r28, 160;
	cvt.u64.u32 	%rd12, %r33;
	add.s32 	%r34, %r28, 192;
	cvt.u64.u32 	%rd13, %r34;
	add.s32 	%r35, %r28, 224;
	cvt.u64.u32 	%rd14, %r35;
	add.s32 	%r36, %r28, 256;
	cvt.u64.u32 	%rd15, %r36;
	add.s32 	%r37, %r28, 288;
	cvt.u64.u32 	%rd16, %r37;
	add.s32 	%r38, %r28, 320;
	cvt.u64.u32 	%rd17, %r38;
	add.s32 	%r39, %r28, 352;
	cvt.u64.u32 	%rd18, %r39;
	add.s32 	%r40, %r28, 384;
	cvt.u64.u32 	%rd19, %r40;
	add.s32 	%r41, %r28, 416;
	cvt.u64.u32 	%rd20, %r41;
	add.s32 	%r42, %r28, 448;
	cvt.u64.u32 	%rd21, %r42;
	add.s32 	%r43, %r28, 480;
	cvt.u64.u32 	%rd22, %r43;
	add.s32 	%r44, %r28, 512;
	cvt.u64.u32 	%rd23, %r44;
	add.s32 	%r45, %r28, 544;
	cvt.u64.u32 	%rd24, %r45;
	add.s32 	%r46, %r28, 576;
	cvt.u64.u32 	%rd25, %r46;
	add.s32 	%r47, %r28, 608;
	cvt.u64.u32 	%rd26, %r47;
	add.s32 	%r48, %r28, 640;
	cvt.u64.u32 	%rd27, %r48;
	add.s32 	%r49, %r28, 672;
	cvt.u64.u32 	%rd28, %r49;
	add.s32 	%r50, %r28, 704;
	cvt.u64.u32 	%rd29, %r50;
	add.s32 	%r51, %r28, 736;
	cvt.u64.u32 	%rd30, %r51;
	add.s32 	%r52, %r28, 768;
	cvt.u64.u32 	%rd31, %r52;
	add.s32 	%r53, %r28, 800;
	cvt.u64.u32 	%rd32, %r53;
	add.s32 	%r54, %r28, 832;
	cvt.u64.u32 	%rd33, %r54;
	add.s32 	%r55, %r28, 864;
	cvt.u64.u32 	%rd34, %r55;
	add.s32 	%r56, %r28, 896;
	cvt.u64.u32 	%rd35, %r56;
	add.s32 	%r57, %r28, 928;
	cvt.u64.u32 	%rd36, %r57;
	add.s32 	%r58, %r28, 960;
	cvt.u64.u32 	%rd37, %r58;
	add.s32 	%r59, %r28, 992;
	cvt.u64.u32 	%rd38, %r59;
	cvt.s64.s32 	%rd39, %r6;
$L__BB439_4:
	setp.le.s64 	%p3, %rd56, %rd7;
	mul.lo.s64 	%rd41, %rd52, %rd260;
	mov.f32 	%f667, 0fFF800000;
	mov.f32 	%f670, %f667;
	@%p3 bra 	$L__BB439_6;
	setp.eq.s64 	%p4, %rd48, 1;
	setp.eq.s64 	%p5, %rd47, 1;
	setp.eq.s64 	%p6, %rd46, 1;
	add.s64 	%rd63, %rd41, %rd7;
	cvt.u32.u64 	%r60, %rd63;
	div.s32 	%r61, %r60, %r7;
	mul.lo.s32 	%r62, %r61, %r7;
	sub.s32 	%r63, %r60, %r62;
	div.s32 	%r64, %r63, %r8;
	mul.lo.s32 	%r65, %r64, %r8;
	sub.s32 	%r66, %r63, %r65;
	selp.b32 	%r67, 0, %r61, %p6;
	selp.b32 	%r68, 0, %r64, %p5;
	selp.b32 	%r69, 0, %r66, %p4;
	mul.lo.s32 	%r70, %r10, %r67;
	mad.lo.s32 	%r71, %r11, %r68, %r70;
	mad.lo.s32 	%r72, %r12, %r69, %r71;
	shl.b64 	%rd64, %rd63, 32;
	shr.s64 	%rd65, %rd64, 30;
	add.s64 	%rd66, %rd1, %rd65;
	ld.global.f32 	%f166, [%rd66];
	cvt.s64.s32 	%rd67, %r72;
	add.s64 	%rd68, %rd2, %rd67;
	ld.global.u8 	%rs9, [%rd68];
	setp.eq.s16 	%p7, %rs9, 0;
	mul.f32 	%f167, %f166, %f164;
	selp.f32 	%f667, %f163, %f167, %p7;
	max.f32 	%f670, %f667, 0fFF800000;
$L__BB439_6:
	setp.le.s64 	%p8, %rd56, %rd8;
	mov.f32 	%f669, 0fFF800000;
	@%p8 bra 	$L__BB439_8;
	setp.eq.s64 	%p9, %rd48, 1;
	setp.eq.s64 	%p10, %rd47, 1;
	setp.eq.s64 	%p11, %rd46, 1;
	add.s64 	%rd69, %rd41, %rd8;
	cvt.u32.u64 	%r73, %rd69;
	div.s32 	%r74, %r73, %r7;
	mul.lo.s32 	%r75, %r74, %r7;
	sub.s32 	%r76, %r73, %r75;
	div.s32 	%r77, %r76, %r8;
	mul.lo.s32 	%r78, %r77, %r8;
	sub.s32 	%r79, %r76, %r78;
	selp.b32 	%r80, 0, %r74, %p11;
	selp.b32 	%r81, 0, %r77, %p10;
	selp.b32 	%r82, 0, %r79, %p9;
	mul.lo.s32 	%r83, %r10, %r80;
	mad.lo.s32 	%r84, %r11, %r81, %r83;
	mad.lo.s32 	%r85, %r12, %r82, %r84;
	shl.b64 	%rd70, %rd69, 32;
	shr.s64 	%rd71, %rd70, 30;
	add.s64 	%rd72, %rd1, %rd71;
	ld.global.f32 	%f169, [%rd72];
	cvt.s64.s32 	%rd73, %r85;
	add.s64 	%rd74, %rd2, %rd73;
	ld.global.u8 	%rs10, [%rd74];
	setp.eq.s16 	%p12, %rs10, 0;
	mul.f32 	%f170, %f169, %f164;
	selp.f32 	%f669, %f163, %f170, %p12;
	max.f32 	%f670, %f670, %f669;
$L__BB439_8:
	setp.le.s64 	%p13, %rd56, %rd9;
	mov.f32 	%f671, 0fFF800000;
	@%p13 bra 	$L__BB439_10;
	setp.eq.s64 	%p14, %rd48, 1;
	setp.eq.s64 	%p15, %rd47, 1;
	setp.eq.s64 	%p16, %rd46, 1;
	add.s64 	%rd75, %rd41, %rd9;
	cvt.u32.u64 	%r86, %rd75;
	div.s32 	%r87, %r86, %r7;
	mul.lo.s32 	%r88, %r87, %r7;
	sub.s32 	%r89, %r86, %r88;
	div.s32 	%r90, %r89, %r8;
	mul.lo.s32 	%r91, %r90, %r8;
	sub.s32 	%r92, %r89, %r91;
	selp.b32 	%r93, 0, %r87, %p16;
	selp.b32 	%r94, 0, %r90, %p15;
	selp.b32 	%r95, 0, %r92, %p14;
	mul.lo.s32 	%r96, %r10, %r93;
	mad.lo.s32 	%r97, %r11, %r94, %r96;
	mad.lo.s32 	%r98, %r12, %r95, %r97;
	shl.b64 	%rd76, %rd75, 32;
	shr.s64 	%rd77, %rd76, 30;
	add.s64 	%rd78, %rd1, %rd77;
	ld.global.f32 	%f172, [%rd78];
	cvt.s64.s32 	%rd79, %r98;
	add.s64 	%rd80, %rd2, %rd79;
	ld.global.u8 	%rs11, [%rd80];
	setp.eq.s16 	%p17, %rs11, 0;
	mul.f32 	%f173, %f172, %f164;
	selp.f32 	%f671, %f163, %f173, %p17;
	max.f32 	%f670, %f670, %f671;
$L__BB439_10:
	setp.le.s64 	%p18, %rd56, %rd10;
	mov.f32 	%f673, 0fFF800000;
	@%p18 bra 	$L__BB439_12;
	setp.eq.s64 	%p19, %rd48, 1;
	setp.eq.s64 	%p20, %rd47, 1;
	setp.eq.s64 	%p21, %rd46, 1;
	add.s64 	%rd81, %rd41, %rd10;
	cvt.u32.u64 	%r99, %rd81;
	div.s32 	%r100, %r99, %r7;
	mul.lo.s32 	%r101, %r100, %r7;
	sub.s32 	%r102, %r99, %r101;
	div.s32 	%r103, %r102, %r8;
	mul.lo.s32 	%r104, %r103, %r8;
	sub.s32 	%r105, %r102, %r104;
	selp.b32 	%r106, 0, %r100, %p21;
	selp.b32 	%r107, 0, %r103, %p20;
	selp.b32 	%r108, 0, %r105, %p19;
	mul.lo.s32 	%r109, %r10, %r106;
	mad.lo.s32 	%r110, %r11, %r107, %r109;
	mad.lo.s32 	%r111, %r12, %r108, %r110;
	shl.b64 	%rd82, %rd81, 32;
	shr.s64 	%rd83, %rd82, 30;
	add.s64 	%rd84, %rd1, %rd83;
	ld.global.f32 	%f175, [%rd84];
	cvt.s64.s32 	%rd85, %r111;
	add.s64 	%rd86, %rd2, %rd85;
	ld.global.u8 	%rs12, [%rd86];
	setp.eq.s16 	%p22, %rs12, 0;
	mul.f32 	%f176, %f175, %f164;
	selp.f32 	%f673, %f163, %f176, %p22;
	max.f32 	%f670, %f670, %f673;
$L__BB439_12:
	setp.le.s64 	%p23, %rd56, %rd11;
	mov.f32 	%f675, 0fFF800000;
	@%p23 bra 	$L__BB439_14;
	setp.eq.s64 	%p24, %rd48, 1;
	setp.eq.s64 	%p25, %rd47, 1;
	setp.eq.s64 	%p26, %rd46, 1;
	add.s64 	%rd87, %rd41, %rd11;
	cvt.u32.u64 	%r112, %rd87;
	div.s32 	%r113, %r112, %r7;
	mul.lo.s32 	%r114, %r113, %r7;
	sub.s32 	%r115, %r112, %r114;
	div.s32 	%r116, %r115, %r8;
	mul.lo.s32 	%r117, %r116, %r8;
	sub.s32 	%r118, %r115, %r117;
	selp.b32 	%r119, 0, %r113, %p26;
	selp.b32 	%r120, 0, %r116, %p25;
	selp.b32 	%r121, 0, %r118, %p24;
	mul.lo.s32 	%r122, %r10, %r119;
	mad.lo.s32 	%r123, %r11, %r120, %r122;
	mad.lo.s32 	%r124, %r12, %r121, %r123;
	shl.b64 	%rd88, %rd87, 32;
	shr.s64 	%rd89, %rd88, 30;
	add.s64 	%rd90, %rd1, %rd89;
	ld.global.f32 	%f178, [%rd90];
	cvt.s64.s32 	%rd91, %r124;
	add.s64 	%rd92, %rd2, %rd91;
	ld.global.u8 	%rs13, [%rd92];
	setp.eq.s16 	%p27, %rs13, 0;
	mul.f32 	%f179, %f178, %f164;
	selp.f32 	%f675, %f163, %f179, %p27;
	max.f32 	%f670, %f670, %f675;
$L__BB439_14:
	setp.le.s64 	%p28, %rd56, %rd12;
	mov.f32 	%f677, 0fFF800000;
	@%p28 bra 	$L__BB439_16;
	setp.eq.s64 	%p29, %rd48, 1;
	setp.eq.s64 	%p30, %rd47, 1;
	setp.eq.s64 	%p31, %rd46, 1;
	add.s64 	%rd93, %rd41, %rd12;
	cvt.u32.u64 	%r125, %rd93;
	div.s32 	%r126, %r125, %r7;
	mul.lo.s32 	%r127, %r126, %r7;
	sub.s32 	%r128, %r125, %r127;
	div.s32 	%r129, %r128, %r8;
	mul.lo.s32 	%r130, %r129, %r8;
	sub.s32 	%r131, %r128, %r130;
	selp.b32 	%r132, 0, %r126, %p31;
	selp.b32 	%r133, 0, %r129, %p30;
	selp.b32 	%r134, 0, %r131, %p29;
	mul.lo.s32 	%r135, %r10, %r132;
	mad.lo.s32 	%r136, %r11, %r133, %r135;
	mad.lo.s32 	%r137, %r12, %r134, %r136;
	shl.b64 	%rd94, %rd93, 32;
	shr.s64 	%rd95, %rd94, 30;
	add.s64 	%rd96, %rd1, %rd95;
	ld.global.f32 	%f181, [%rd96];
	cvt.s64.s32 	%rd97, %r137;
	add.s64 	%rd98, %rd2, %rd97;
	ld.global.u8 	%rs14, [%rd98];
	setp.eq.s16 	%p32, %rs14, 0;
	mul.f32 	%f182, %f181, %f164;
	selp.f32 	%f677, %f163, %f182, %p32;
	max.f32 	%f670, %f670, %f677;
$L__BB439_16:
	setp.le.s64 	%p33, %rd56, %rd13;
	mov.f32 	%f679, 0fFF800000;
	@%p33 bra 	$L__BB439_18;
	setp.eq.s64 	%p34, %rd48, 1;
	setp.eq.s64 	%p35, %rd47, 1;
	setp.eq.s64 	%p36, %rd46, 1;
	add.s64 	%rd99, %rd41, %rd13;
	cvt.u32.u64 	%r138, %rd99;
	div.s32 	%r139, %r138, %r7;
	mul.lo.s32 	%r140, %r139, %r7;
	sub.s32 	%r141, %r138, %r140;
	div.s32 	%r142, %r141, %r8;
	mul.lo.s32 	%r143, %r142, %r8;
	sub.s32 	%r144, %r141, %r143;
	selp.b32 	%r145, 0, %r139, %p36;
	selp.b32 	%r146, 0, %r142, %p35;
	selp.b32 	%r147, 0, %r144, %p34;
	mul.lo.s32 	%r148, %r10, %r145;
	mad.lo.s32 	%r149, %r11, %r146, %r148;
	mad.lo.s32 	%r150, %r12, %r147, %r149;
	shl.b64 	%rd100, %rd99, 32;
	shr.s64 	%rd101, %rd100, 30;
	add.s64 	%rd102, %rd1, %rd101;
	ld.global.f32 	%f184, [%rd102];
	cvt.s64.s32 	%rd103, %r150;
	add.s64 	%rd104, %rd2, %rd103;
	ld.global.u8 	%rs15, [%rd104];
	setp.eq.s16 	%p37, %rs15, 0;
	mul.f32 	%f185, %f184, %f164;
	selp.f32 	%f679, %f163, %f185, %p37;
	max.f32 	%f670, %f670, %f679;
$L__BB439_18:
	setp.le.s64 	%p38, %rd56, %rd14;
	mov.f32 	%f681, 0fFF800000;
	@%p38 bra 	$L__BB439_20;
	setp.eq.s64 	%p39, %rd48, 1;
	setp.eq.s64 	%p40, %rd47, 1;
	setp.eq.s64 	%p41, %rd46, 1;
	add.s64 	%rd105, %rd41, %rd14;
	cvt.u32.u64 	%r151, %rd105;
	div.s32 	%r152, %r151, %r7;
	mul.lo.s32 	%r153, %r152, %r7;
	sub.s32 	%r154, %r151, %r153;
	div.s32 	%r155, %r154, %r8;
	mul.lo.s32 	%r156, %r155, %r8;
	sub.s32 	%r157, %r154, %r156;
	selp.b32 	%r158, 0, %r152, %p41;
	selp.b32 	%r159, 0, %r155, %p40;
	selp.b32 	%r160, 0, %r157, %p39;
	mul.lo.s32 	%r161, %r10, %r158;
	mad.lo.s32 	%r162, %r11, %r159, %r161;
	mad.lo.s32 	%r163, %r12, %r160, %r162;
	shl.b64 	%rd106, %rd105, 32;
	shr.s64 	%rd107, %rd106, 30;
	add.s64 	%rd108, %rd1, %rd107;
	ld.global.f32 	%f187, [%rd108];
	cvt.s64.s32 	%rd109, %r163;
	add.s64 	%rd110, %rd2, %rd109;
	ld.global.u8 	%rs16, [%rd110];
	setp.eq.s16 	%p42, %rs16, 0;
	mul.f32 	%f188, %f187, %f164;
	selp.f32 	%f681, %f163, %f188, %p42;
	max.f32 	%f670, %f670, %f681;
$L__BB439_20:
	setp.le.s64 	%p43, %rd56, %rd15;
	mov.f32 	%f683, 0fFF800000;
	@%p43 bra 	$L__BB439_22;
	setp.eq.s64 	%p44, %rd48, 1;
	setp.eq.s64 	%p45, %rd47, 1;
	setp.eq.s64 	%p46, %rd46, 1;
	add.s64 	%rd111, %rd41, %rd15;
	cvt.u32.u64 	%r164, %rd111;
	div.s32 	%r165, %r164, %r7;
	mul.lo.s32 	%r166, %r165, %r7;
	sub.s32 	%r167, %r164, %r166;
	div.s32 	%r168, %r167, %r8;
	mul.lo.s32 	%r169, %r168, %r8;
	sub.s32 	%r170, %r167, %r169;
	selp.b32 	%r171, 0, %r165, %p46;
	selp.b32 	%r172, 0, %r168, %p45;
	selp.b32 	%r173, 0, %r170, %p44;
	mul.lo.s32 	%r174, %r10, %r171;
	mad.lo.s32 	%r175, %r11, %r172, %r174;
	mad.lo.s32 	%r176, %r12, %r173, %r175;
	shl.b64 	%rd112, %rd111, 32;
	shr.s64 	%rd113, %rd112, 30;
	add.s64 	%rd114, %rd1, %rd113;
	ld.global.f32 	%f190, [%rd114];
	cvt.s64.s32 	%rd115, %r176;
	add.s64 	%rd116, %rd2, %rd115;
	ld.global.u8 	%rs17, [%rd116];
	setp.eq.s16 	%p47, %rs17, 0;
	mul.f32 	%f191, %f190, %f164;
	selp.f32 	%f683, %f163, %f191, %p47;
	max.f32 	%f670, %f670, %f683;
$L__BB439_22:
	setp.le.s64 	%p48, %rd56, %rd16;
	mov.f32 	%f685, 0fFF800000;
	@%p48 bra 	$L__BB439_24;
	setp.eq.s64 	%p49, %rd48, 1;
	setp.eq.s64 	%p50, %rd47, 1;
	setp.eq.s64 	%p51, %rd46, 1;
	add.s64 	%rd117, %rd41, %rd16;
	cvt.u32.u64 	%r177, %rd117;
	div.s32 	%r178, %r177, %r7;
	mul.lo.s32 	%r179, %r178, %r7;
	sub.s32 	%r180, %r177, %r179;
	div.s32 	%r181, %r180, %r8;
	mul.lo.s32 	%r182, %r181, %r8;
	sub.s32 	%r183, %r180, %r182;
	selp.b32 	%r184, 0, %r178, %p51;
	selp.b32 	%r185, 0, %r181, %p50;
	selp.b32 	%r186, 0, %r183, %p49;
	mul.lo.s32 	%r187, %r10, %r184;
	mad.lo.s32 	%r188, %r11, %r185, %r187;
	mad.lo.s32 	%r189, %r12, %r186, %r188;
	shl.b64 	%rd118, %rd117, 32;
	shr.s64 	%rd119, %rd118, 30;
	add.s64 	%rd120, %rd1, %rd119;
	ld.global.f32 	%f193, [%rd120];
	cvt.s64.s32 	%rd121, %r189;
	add.s64 	%rd122, %rd2, %rd121;
	ld.global.u8 	%rs18, [%rd122];
	setp.eq.s16 	%p52, %rs18, 0;
	mul.f32 	%f194, %f193, %f164;
	selp.f32 	%f685, %f163, %f194, %p52;
	max.f32 	%f670, %f670, %f685;
$L__BB439_24:
	setp.le.s64 	%p53, %rd56, %rd17;
	mov.f32 	%f687, 0fFF800000;
	@%p53 bra 	$L__BB439_26;
	setp.eq.s64 	%p54, %rd48, 1;
	setp.eq.s64 	%p55, %rd47, 1;
	setp.eq.s64 	%p56, %rd46, 1;
	add.s64 	%rd123, %rd41, %rd17;
	cvt.u32.u64 	%r190, %rd123;
	div.s32 	%r191, %r190, %r7;
	mul.lo.s32 	%r192, %r191, %r7;
	sub.s32 	%r193, %r190, %r192;
	div.s32 	%r194, %r193, %r8;
	mul.lo.s32 	%r195, %r194, %r8;
	sub.s32 	%r196, %r193, %r195;
	selp.b32 	%r197, 0, %r191, %p56;
	selp.b32 	%r198, 0, %r194, %p55;
	selp.b32 	%r199, 0, %r196, %p54;
	mul.lo.s32 	%r200, %r10, %r197;
	mad.lo.s32 	%r201, %r11, %r198, %r200;
	mad.lo.s32 	%r202, %r12, %r199, %r201;
	shl.b64 	%rd124, %rd123, 32;
	shr.s64 	%rd125, %rd124, 30;
	add.s64 	%rd126, %rd1, %rd125;
	ld.global.f32 	%f196, [%rd126];
	cvt.s64.s32 	%rd127, %r202;
	add.s64 	%rd128, %rd2, %rd127;
	ld.global.u8 	%rs19, [%rd128];
	setp.eq.s16 	%p57, %rs19, 0;
	mul.f32 	%f197, %f196, %f164;
	selp.f32 	%f687, %f163, %f197, %p57;
	max.f32 	%f670, %f670, %f687;
$L__BB439_26:
	setp.le.s64 	%p58, %rd56, %rd18;
	mov.f32 	%f689, 0fFF800000;
	@%p58 bra 	$L__BB439_28;
	setp.eq.s64 	%p59, %rd48, 1;
	setp.eq.s64 	%p60, %rd47, 1;
	setp.eq.s64 	%p61, %rd46, 1;
	add.s64 	%rd129, %rd41, %rd18;
	cvt.u32.u64 	%r203, %rd129;
	div.s32 	%r204, %r203, %r7;
	mul.lo.s32 	%r205, %r204, %r7;
	sub.s32 	%r206, %r203, %r205;
	div.s32 	%r207, %r206, %r8;
	mul.lo.s32 	%r208, %r207, %r8;
	sub.s32 	%r209, %r206, %r208;
	selp.b32 	%r210, 0, %r204, %p61;
	selp.b32 	%r211, 0, %r207, %p60;
	selp.b32 	%r212, 0, %r209, %p59;
	mul.lo.s32 	%r213, %r10, %r210;
	mad.lo.s32 	%r214, %r11, %r211, %r213;
	mad.lo.s32 	%r215, %r12, %r212, %r214;
	shl.b64 	%rd130, %rd129, 32;
	shr.s64 	%rd131, %rd130, 30;
	add.s64 	%rd132, %rd1, %rd131;
	ld.global.f32 	%f199, [%rd132];
	cvt.s64.s32 	%rd133, %r215;
	add.s64 	%rd134, %rd2, %rd133;
	ld.global.u8 	%rs20, [%rd134];
	setp.eq.s16 	%p62, %rs20, 0;
	mul.f32 	%f200, %f199, %f164;
	selp.f32 	%f689, %f163, %f200, %p62;
	max.f32 	%f670, %f670, %f689;
$L__BB439_28:
	setp.le.s64 	%p63, %rd56, %rd19;
	mov.f32 	%f691, 0fFF800000;
	@%p63 bra 	$L__BB439_30;
	setp.eq.s64 	%p64, %rd48, 1;
	setp.eq.s64 	%p65, %rd47, 1;
	setp.eq.s64 	%p66, %rd46, 1;
	add.s64 	%rd135, %rd41, %rd19;
	cvt.u32.u64 	%r216, %rd135;
	div.s32 	%r217, %r216, %r7;
	mul.lo.s32 	%r218, %r217, %r7;
	sub.s32 	%r219, %r216, %r218;
	div.s32 	%r220, %r219, %r8;
	mul.lo.s32 	%r221, %r220, %r8;
	sub.s32 	%r222, %r219, %r221;
	selp.b32 	%r223, 0, %r217, %p66;
	selp.b32 	%r224, 0, %r220, %p65;
	selp.b32 	%r225, 0, %r222, %p64;
	mul.lo.s32 	%r226, %r10, %r223;
	mad.lo.s32 	%r227, %r11, %r224, %r226;
	mad.lo.s32 	%r228, %r12, %r225, %r227;
	shl.b64 	%rd136, %rd135, 32;
	shr.s64 	%rd137, %rd136, 30;
	add.s64 	%rd138, %rd1, %rd137;
	ld.global.f32 	%f202, [%rd138];
	cvt.s64.s32 	%rd139, %r228;
	add.s64 	%rd140, %rd2, %rd139;
	ld.global.u8 	%rs21, [%rd140];
	setp.eq.s16 	%p67, %rs21, 0;
	mul.f32 	%f203, %f202, %f164;
	selp.f32 	%f691, %f163, %f203, %p67;
	max.f32 	%f670, %f670, %f691;
$L__BB439_30:
	setp.le.s64 	%p68, %rd56, %rd20;
	mov.f32 	%f693, 0fFF800000;
	@%p68 bra 	$L__BB439_32;
	setp.eq.s64 	%p69, %rd48, 1;
	setp.eq.s64 	%p70, %rd47, 1;
	setp.eq.s64 	%p71, %rd46, 1;
	add.s64 	%rd141, %rd41, %rd20;
	cvt.u32.u64 	%r229, %rd141;
	div.s32 	%r230, %r229, %r7;
	mul.lo.s32 	%r231, %r230, %r7;
	sub.s32 	%r232, %r229, %r231;
	div.s32 	%r233, %r232, %r8;
	mul.lo.s32 	%r234, %r233, %r8;
	sub.s32 	%r235, %r232, %r234;
	selp.b32 	%r236, 0, %r230, %p71;
	selp.b32 	%r237, 0, %r233, %p70;
	selp.b32 	%r238, 0, %r235, %p69;
	mul.lo.s32 	%r239, %r10, %r236;
	mad.lo.s32 	%r240, %r11, %r237, %r239;
	mad.lo.s32 	%r241, %r12, %r238, %r240;
	shl.b64 	%rd142, %rd141, 32;
	shr.s64 	%rd143, %rd142, 30;
	add.s64 	%rd144, %rd1, %rd143;
	ld.global.f32 	%f205, [%rd144];
	cvt.s64.s32 	%rd145, %r241;
	add.s64 	%rd146, %rd2, %rd145;
	ld.global.u8 	%rs22, [%rd146];
	setp.eq.s16 	%p72, %rs22, 0;
	mul.f32 	%f206, %f205, %f164;
	selp.f32 	%f693, %f163, %f206, %p72;
	max.f32 	%f670, %f670, %f693;
$L__BB439_32:
	setp.le.s64 	%p73, %rd56, %rd21;
	mov.f32 	%f695, 0fFF800000;
	@%p73 bra 	$L__BB439_34;
	setp.eq.s64 	%p74, %rd48, 1;
	setp.eq.s64 	%p75, %rd47, 1;
	setp.eq.s64 	%p76, %rd46, 1;
	add.s64 	%rd147, %rd41, %rd21;
	cvt.u32.u64 	%r242, %rd147;
	div.s32 	%r243, %r242, %r7;
	mul.lo.s32 	%r244, %r243, %r7;
	sub.s32 	%r245, %r242, %r244;
	div.s32 	%r246, %r245, %r8;
	mul.lo.s32 	%r247, %r246, %r8;
	sub.s32 	%r248, %r245, %r247;
	selp.b32 	%r249, 0, %r243, %p76;
	selp.b32 	%r250, 0, %r246, %p75;
	selp.b32 	%r251, 0, %r248, %p74;
	mul.lo.s32 	%r252, %r10, %r249;
	mad.lo.s32 	%r253, %r11, %r250, %r252;
	mad.lo.s32 	%r254, %r12, %r251, %r253;
	shl.b64 	%rd148, %rd147, 32;
	shr.s64 	%rd149, %rd148, 30;
	add.s64 	%rd150, %rd1, %rd149;
	ld.global.f32 	%f208, [%rd150];
	cvt.s64.s32 	%rd151, %r254;
	add.s64 	%rd152, %rd2, %rd151;
	ld.global.u8 	%rs23, [%rd152];
	setp.eq.s16 	%p77, %rs23, 0;
	mul.f32 	%f209, %f208, %f164;
	selp.f32 	%f695, %f163, %f209, %p77;
	max.f32 	%f670, %f670, %f695;
$L__BB439_34:
	setp.le.s64 	%p78, %rd56, %rd22;
	mov.f32 	%f697, 0fFF800000;
	@%p78 bra 	$L__BB439_36;
	setp.eq.s64 	%p79, %rd48, 1;
	setp.eq.s64 	%p80, %rd47, 1;
	setp.eq.s64 	%p81, %rd46, 1;
	add.s64 	%rd153, %rd41, %rd22;
	cvt.u32.u64 	%r255, %rd153;
	div.s32 	%r256, %r255, %r7;
	mul.lo.s32 	%r257, %r256, %r7;
	sub.s32 	%r258, %r255, %r257;
	div.s32 	%r259, %r258, %r8;
	mul.lo.s32 	%r260, %r259, %r8;
	sub.s32 	%r261, %r258, %r260;
	selp.b32 	%r262, 0, %r256, %p81;
	selp.b32 	%r263, 0, %r259, %p80;
	selp.b32 	%r264, 0, %r261, %p79;
	mul.lo.s32 	%r265, %r10, %r262;
	mad.lo.s32 	%r266, %r11, %r263, %r265;
	mad.lo.s32 	%r267, %r12, %r264, %r266;
	shl.b64 	%rd154, %rd153, 32;
	shr.s64 	%rd155, %rd154, 30;
	add.s64 	%rd156, %rd1, %rd155;
	ld.global.f32 	%f211, [%rd156];
	cvt.s64.s32 	%rd157, %r267;
	add.s64 	%rd158, %rd2, %rd157;
	ld.global.u8 	%rs24, [%rd158];
	setp.eq.s16 	%p82, %rs24, 0;
	mul.f32 	%f212, %f211, %f164;
	selp.f32 	%f697, %f163, %f212, %p82;
	max.f32 	%f670, %f670, %f697;
$L__BB439_36:
	setp.le.s64 	%p83, %rd56, %rd23;
	mov.f32 	%f699, 0fFF800000;
	@%p83 bra 	$L__BB439_38;
	setp.eq.s64 	%p84, %rd48, 1;
	setp.eq.s64 	%p85, %rd47, 1;
	setp.eq.s64 	%p86, %rd46, 1;
	add.s64 	%rd159, %rd41, %rd23;
	cvt.u32.u64 	%r268, %rd159;
	div.s32 	%r269, %r268, %r7;
	mul.lo.s32 	%r270, %r269, %r7;
	sub.s32 	%r271, %r268, %r270;
	div.s32 	%r272, %r271, %r8;
	mul.lo.s32 	%r273, %r272, %r8;
	sub.s32 	%r274, %r271, %r273;
	selp.b32 	%r275, 0, %r269, %p86;
	selp.b32 	%r276, 0, %r272, %p85;
	selp.b32 	%r277, 0, %r274, %p84;
	mul.lo.s32 	%r278, %r10, %r275;
	mad.lo.s32 	%r279, %r11, %r276, %r278;
	mad.lo.s32 	%r280, %r12, %r277, %r279;
	shl.b64 	%rd160, %rd159, 32;
	shr.s64 	%rd161, %rd160, 30;
	add.s64 	%rd162, %rd1, %rd161;
	ld.global.f32 	%f214, [%rd162];
	cvt.s64.s32 	%rd163, %r280;
	add.s64 	%rd164, %rd2, %rd163;
	ld.global.u8 	%rs25, [%rd164];
	setp.eq.s16 	%p87, %rs25, 0;
	mul.f32 	%f215, %f214, %f164;
	selp.f32 	%f699, %f163, %f215, %p87;
	max.f32 	%f670, %f670, %f699;
$L__BB439_38:
	setp.le.s64 	%p88, %rd56, %rd24;
	mov.f32 	%f701, 0fFF800000;
	@%p88 bra 	$L__BB439_40;
	setp.eq.s64 	%p89, %rd48, 1;
	setp.eq.s64 	%p90, %rd47, 1;
	setp.eq.s64 	%p91, %rd46, 1;
	add.s64 	%rd165, %rd41, %rd24;
	cvt.u32.u64 	%r281, %rd165;
	div.s32 	%r282, %r281, %r7;
	mul.lo.s32 	%r283, %r282, %r7;
	sub.s32 	%r284, %r281, %r283;
	div.s32 	%r285, %r284, %r8;
	mul.lo.s32 	%r286, %r285, %r8;
	sub.s32 	%r287, %r284, %r286;
	selp.b32 	%r288, 0, %r282, %p91;
	selp.b32 	%r289, 0, %r285, %p90;
	selp.b32 	%r290, 0, %r287, %p89;
	mul.lo.s32 	%r291, %r10, %r288;
	mad.lo.s32 	%r292, %r11, %r289, %r291;
	mad.lo.s32 	%r293, %r12, %r290, %r292;
	shl.b64 	%rd166, %rd165, 32;
	shr.s64 	%rd167, %rd166, 30;
	add.s64 	%rd168, %rd1, %rd167;
	ld.global.f32 	%f217, [%rd168];
	cvt.s64.s32 	%rd169, %r293;
	add.s64 	%rd170, %rd2, %rd169;
	ld.global.u8 	%rs26, [%rd170];
	setp.eq.s16 	%p92, %rs26, 0;
	mul.f32 	%f218, %f217, %f164;
	selp.f32 	%f701, %f163, %f218, %p92;
	max.f32 	%f670, %f670, %f701;
$L__BB439_40:
	setp.le.s64 	%p93, %rd56, %rd25;
	mov.f32 	%f703, 0fFF800000;
	@%p93 bra 	$L__BB439_42;
	setp.eq.s64 	%p94, %rd48, 1;
	setp.eq.s64 	%p95, %rd47, 1;
	setp.eq.s64 	%p96, %rd46, 1;
	add.s64 	%rd171, %rd41, %rd25;
	cvt.u32.u64 	%r294, %rd171;
	div.s32 	%r295, %r294, %r7;
	mul.lo.s32 	%r296, %r295, %r7;
	sub.s32 	%r297, %r294, %r296;
	div.s32 	%r298, %r297, %r8;
	mul.lo.s32 	%r299, %r298, %r8;
	sub.s32 	%r300, %r297, %r299;
	selp.b32 	%r301, 0, %r295, %p96;
	selp.b32 	%r302, 0, %r298, %p95;
	selp.b32 	%r303, 0, %r300, %p94;
	mul.lo.s32 	%r304, %r10, %r301;
	mad.lo.s32 	%r305, %r11, %r302, %r304;
	mad.lo.s32 	%r306, %r12, %r303, %r305;
	shl.b64 	%rd172, %rd171, 32;
	shr.s64 	%rd173, %rd172, 30;
	add.s64 	%rd174, %rd1, %rd173;
	ld.global.f32 	%f220, [%rd174];
	cvt.s64.s32 	%rd175, %r306;
	add.s64 	%rd176, %rd2, %rd175;
	ld.global.u8 	%rs27, [%rd176];
	setp.eq.s16 	%p97, %rs27, 0;
	mul.f32 	%f221, %f220, %f164;
	selp.f32 	%f703, %f163, %f221, %p97;
	max.f32 	%f670, %f670, %f703;
$L__BB439_42:
	setp.le.s64 	%p98, %rd56, %rd26;
	mov.f32 	%f705, 0fFF800000;
	@%p98 bra 	$L__BB439_44;
	setp.eq.s64 	%p99, %rd48, 1;
	setp.eq.s64 	%p100, %rd47, 1;
	setp.eq.s64 	%p101, %rd46, 1;
	add.s64 	%rd177, %rd41, %rd26;
	cvt.u32.u64 	%r307, %rd177;
	div.s32 	%r308, %r307, %r7;
	mul.lo.s32 	%r309, %r308, %r7;
	sub.s32 	%r310, %r307, %r309;
	div.s32 	%r311, %r310, %r8;
	mul.lo.s32 	%r312, %r311, %r8;
	sub.s32 	%r313, %r310, %r312;
	selp.b32 	%r314, 0, %r308, %p101;
	selp.b32 	%r315, 0, %r311, %p100;
	selp.b32 	%r316, 0, %r313, %p99;
	mul.lo.s32 	%r317, %r10, %r314;
	mad.lo.s32 	%r318, %r11, %r315, %r317;
	mad.lo.s32 	%r319, %r12, %r316, %r318;
	shl.b64 	%rd178, %rd177, 32;
	shr.s64 	%rd179, %rd178, 30;
	add.s64 	%rd180, %rd1, %rd179;
	ld.global.f32 	%f223, [%rd180];
	cvt.s64.s32 	%rd181, %r319;
	add.s64 	%rd182, %rd2, %rd181;
	ld.global.u8 	%rs28, [%rd182];
	setp.eq.s16 	%p102, %rs28, 0;
	mul.f32 	%f224, %f223, %f164;
	selp.f32 	%f705, %f163, %f224, %p102;
	max.f32 	%f670, %f670, %f705;
$L__BB439_44:
	setp.le.s64 	%p103, %rd56, %rd27;
	mov.f32 	%f707, 0fFF800000;
	@%p103 bra 	$L__BB439_46;
	setp.eq.s64 	%p104, %rd48, 1;
	setp.eq.s64 	%p105, %rd47, 1;
	setp.eq.s64 	%p106, %rd46, 1;
	add.s64 	%rd183, %rd41, %rd27;
	cvt.u32.u64 	%r320, %rd183;
	div.s32 	%r321, %r320, %r7;
	mul.lo.s32 	%r322, %r321, %r7;
	sub.s32 	%r323, %r320, %r322;
	div.s32 	%r324, %r323, %r8;
	mul.lo.s32 	%r325, %r324, %r8;
	sub.s32 	%r326, %r323, %r325;
	selp.b32 	%r327, 0, %r321, %p106;
	selp.b32 	%r328, 0, %r324, %p105;
	selp.b32 	%r329, 0, %r326, %p104;
	mul.lo.s32 	%r330, %r10, %r327;
	mad.lo.s32 	%r331, %r11, %r328, %r330;
	mad.lo.s32 	%r332, %r12, %r329, %r331;
	shl.b64 	%rd184, %rd183, 32;
	shr.s64 	%rd185, %rd184, 30;
	add.s64 	%rd186, %rd1, %rd185;
	ld.global.f32 	%f226, [%rd186];
	cvt.s64.s32 	%rd187, %r332;
	add.s64 	%rd188, %rd2, %rd187;
	ld.global.u8 	%rs29, [%rd188];
	setp.eq.s16 	%p107, %rs29, 0;
	mul.f32 	%f227, %f226, %f164;
	selp.f32 	%f707, %f163, %f227, %p107;
	max.f32 	%f670, %f670, %f707;
$L__BB439_46:
	setp.le.s64 	%p108, %rd56, %rd28;
	mov.f32 	%f709, 0fFF800000;
	@%p108 bra 	$L__BB439_48;
	setp.eq.s64 	%p109, %rd48, 1;
	setp.eq.s64 	%p110, %rd47, 1;
	setp.eq.s64 	%p111, %rd46, 1;
	add.s64 	%rd189, %rd41, %rd28;
	cvt.u32.u64 	%r333, %rd189;
	div.s32 	%r334, %r333, %r7;
	mul.lo.s32 	%r335, %r334, %r7;
	sub.s32 	%r336, %r333, %r335;
	div.s32 	%r337, %r336, %r8;
	mul.lo.s32 	%r338, %r337, %r8;
	sub.s32 	%r339, %r336, %r338;
	selp.b32 	%r340, 0, %r334, %p111;
	selp.b32 	%r341, 0, %r337, %p110;
	selp.b32 	%r342, 0, %r339, %p109;
	mul.lo.s32 	%r343, %r10, %r340;
	mad.lo.s32 	%r344, %r11, %r341, %r343;
	mad.lo.s32 	%r345, %r12, %r342, %r344;
	shl.b64 	%rd190, %rd189, 32;
	shr.s64 	%rd191, %rd190, 30;
	add.s64 	%rd192, %rd1, %rd191;
	ld.global.f32 	%f229, [%rd192];
	cvt.s64.s32 	%rd193, %r345;
	add.s64 	%rd194, %rd2, %rd193;
	ld.global.u8 	%rs30, [%rd194];
	setp.eq.s16 	%p112, %rs30, 0;
	mul.f32 	%f230, %f229, %f164;
	selp.f32 	%f709, %f163, %f230, %p112;
	max.f32 	%f670, %f670, %f709;
$L__BB439_48:
	setp.le.s64 	%p113, %rd56, %rd29;
	mov.f32 	%f711, 0fFF800000;
	@%p113 bra 	$L__BB439_50;
	setp.eq.s64 	%p114, %rd48, 1;
	setp.eq.s64 	%p115, %rd47, 1;
	setp.eq.s64 	%p116, %rd46, 1;
	add.s64 	%rd195, %rd41, %rd29;
	cvt.u32.u64 	%r346, %rd195;
	div.s32 	%r347, %r346, %r7;
	mul.lo.s32 	%r348, %r347, %r7;
	sub.s32 	%r349, %r346, %r348;
	div.s32 	%r350, %r349, %r8;
	mul.lo.s32 	%r351, %r350, %r8;
	sub.s32 	%r352, %r349, %r351;
	selp.b32 	%r353, 0, %r347, %p116;
	selp.b32 	%r354, 0, %r350, %p115;
	selp.b32 	%r355, 0, %r352, %p114;
	mul.lo.s32 	%r356, %r10, %r353;
	mad.lo.s32 	%r357, %r11, %r354, %r356;
	mad.lo.s32 	%r358, %r12, %r355, %r357;
	shl.b64 	%rd196, %rd195, 32;
	shr.s64 	%rd197, %rd196, 30;
	add.s64 	%rd198, %rd1, %rd197;
	ld.global.f32 	%f232, [%rd198];
	cvt.s64.s32 	%rd199, %r358;
	add.s64 	%rd200, %rd2, %rd199;
	ld.global.u8 	%rs31, [%rd200];
	setp.eq.s16 	%p117, %rs31, 0;
	mul.f32 	%f233, %f232, %f164;
	selp.f32 	%f711, %f163, %f233, %p117;
	max.f32 	%f670, %f670, %f711;
$L__BB439_50:
	setp.le.s64 	%p118, %rd56, %rd30;
	mov.f32 	%f713, 0fFF800000;
	@%p118 bra 	$L__BB439_52;
	setp.eq.s64 	%p119, %rd48, 1;
	setp.eq.s64 	%p120, %rd47, 1;
	setp.eq.s64 	%p121, %rd46, 1;
	add.s64 	%rd201, %rd41, %rd30;
	cvt.u32.u64 	%r359, %rd201;
	div.s32 	%r360, %r359, %r7;
	mul.lo.s32 	%r361, %r360, %r7;
	sub.s32 	%r362, %r359, %r361;
	div.s32 	%r363, %r362, %r8;
	mul.lo.s32 	%r364, %r363, %r8;
	sub.s32 	%r365, %r362, %r364;
	selp.b32 	%r366, 0, %r360, %p121;
	selp.b32 	%r367, 0, %r363, %p120;
	selp.b32 	%r368, 0, %r365, %p119;
	mul.lo.s32 	%r369, %r10, %r366;
	mad.lo.s32 	%r370, %r11, %r367, %r369;
	mad.lo.s32 	%r371, %r12, %r368, %r370;
	shl.b64 	%rd202, %rd201, 32;
	shr.s64 	%rd203, %rd202, 30;
	add.s64 	%rd204, %rd1, %rd203;
	ld.global.f32 	%f235, [%rd204];
	cvt.s64.s32 	%rd205, %r371;
	add.s64 	%rd206, %rd2, %rd205;
	ld.global.u8 	%rs32, [%rd206];
	setp.eq.s16 	%p122, %rs32, 0;
	mul.f32 	%f236, %f235, %f164;
	selp.f32 	%f713, %f163, %f236, %p122;
	max.f32 	%f670, %f670, %f713;
$L__BB439_52:
	setp.le.s64 	%p123, %rd56, %rd31;
	mov.f32 	%f715, 0fFF800000;
	@%p123 bra 	$L__BB439_54;
	setp.eq.s64 	%p124, %rd48, 1;
	setp.eq.s64 	%p125, %rd47, 1;
	setp.eq.s64 	%p126, %rd46, 1;
	add.s64 	%rd207, %rd41, %rd31;
	cvt.u32.u64 	%r372, %rd207;
	div.s32 	%r373, %r372, %r7;
	mul.lo.s32 	%r374, %r373, %r7;
	sub.s32 	%r375, %r372, %r374;
	div.s32 	%r376, %r375, %r8;
	mul.lo.s32 	%r377, %r376, %r8;
	sub.s32 	%r378, %r375, %r377;
	selp.b32 	%r379, 0, %r373, %p126;
	selp.b32 	%r380, 0, %r376, %p125;
	selp.b32 	%r381, 0, %r378, %p124;
	mul.lo.s32 	%r382, %r10, %r379;
	mad.lo.s32 	%r383, %r11, %r380, %r382;
	mad.lo.s32 	%r384, %r12, %r381, %r383;
	shl.b64 	%rd208, %rd207, 32;
	shr.s64 	%rd209, %rd208, 30;
	add.s64 	%rd210, %rd1, %rd209;
	ld.global.f32 	%f238, [%rd210];
	cvt.s64.s32 	%rd211, %r384;
	add.s64 	%rd212, %rd2, %rd211;
	ld.global.u8 	%rs33, [%rd212];
	setp.eq.s16 	%p127, %rs33, 0;
	mul.f32 	%f239, %f238, %f164;
	selp.f32 	%f715, %f163, %f239, %p127;
	max.f32 	%f670, %f670, %f715;
$L__BB439_54:
	setp.le.s64 	%p128, %rd56, %rd32;
	mov.f32 	%f717, 0fFF800000;
	@%p128 bra 	$L__BB439_56;
	setp.eq.s64 	%p129, %rd48, 1;
	setp.eq.s64 	%p130, %rd47, 1;
	setp.eq.s64 	%p131, %rd46, 1;
	add.s64 	%rd213, %rd41, %rd32;
	cvt.u32.u64 	%r385, %rd213;
	div.s32 	%r386, %r385, %r7;
	mul.lo.s32 	%r387, %r386, %r7;
	sub.s32 	%r388, %r385, %r387;
	div.s32 	%r389, %r388, %r8;
	mul.lo.s32 	%r390, %r389, %r8;
	sub.s32 	%r391, %r388, %r390;
	selp.b32 	%r392, 0, %r386, %p131;
	selp.b32 	%r393, 0, %r389, %p130;
	selp.b32 	%r394, 0, %r391, %p129;
	mul.lo.s32 	%r395, %r10, %r392;
	mad.lo.s32 	%r396, %r11, %r393, %r395;
	mad.lo.s32 	%r397, %r12, %r394, %r396;
	shl.b64 	%rd214, %rd213, 32;
	shr.s64 	%rd215, %rd214, 30;
	add.s64 	%rd216, %rd1, %rd215;
	ld.global.f32 	%f241, [%rd216];
	cvt.s64.s32 	%rd217, %r397;
	add.s64 	%rd218, %rd2, %rd217;
	ld.global.u8 	%rs34, [%rd218];
	setp.eq.s16 	%p132, %rs34, 0;
	mul.f32 	%f242, %f241, %f164;
	selp.f32 	%f717, %f163, %f242, %p132;
	max.f32 	%f670, %f670, %f717;
$L__BB439_56:
	setp.le.s64 	%p133, %rd56, %rd33;
	mov.f32 	%f719, 0fFF800000;
	@%p133 bra 	$L__BB439_58;
	setp.eq.s64 	%p134, %rd48, 1;
	setp.eq.s64 	%p135, %rd47, 1;
	setp.eq.s64 	%p136, %rd46, 1;
	add.s64 	%rd219, %rd41, %rd33;
	cvt.u32.u64 	%r398, %rd219;
	div.s32 	%r399, %r398, %r7;
	mul.lo.s32 	%r400, %r399, %r7;
	sub.s32 	%r401, %r398, %r400;
	div.s32 	%r402, %r401, %r8;
	mul.lo.s32 	%r403, %r402, %r8;
	sub.s32 	%r404, %r401, %r403;
	selp.b32 	%r405, 0, %r399, %p136;
	selp.b32 	%r406, 0, %r402, %p135;
	selp.b32 	%r407, 0, %r404, %p134;
	mul.lo.s32 	%r408, %r10, %r405;
	mad.lo.s32 	%r409, %r11, %r406, %r408;
	mad.lo.s32 	%r410, %r12, %r407, %r409;
	shl.b64 	%rd220, %rd219, 32;
	shr.s64 	%rd221, %rd220, 30;
	add.s64 	%rd222, %rd1, %rd221;
	ld.global.f32 	%f244, [%rd222];
	cvt.s64.s32 	%rd223, %r410;
	add.s64 	%rd224, %rd2, %rd223;
	ld.global.u8 	%rs35, [%rd224];
	setp.eq.s16 	%p137, %rs35, 0;
	mul.f32 	%f245, %f244, %f164;
	selp.f32 	%f719, %f163, %f245, %p137;
	max.f32 	%f670, %f670, %f719;
$L__BB439_58:
	setp.le.s64 	%p138, %rd56, %rd34;
	mov.f32 	%f721, 0fFF800000;
	@%p138 bra 	$L__BB439_60;
	setp.eq.s64 	%p139, %rd48, 1;
	setp.eq.s64 	%p140, %rd47, 1;
	setp.eq.s64 	%p141, %rd46, 1;
	add.s64 	%rd225, %rd41, %rd34;
	cvt.u32.u64 	%r411, %rd225;
	div.s32 	%r412, %r411, %r7;
	mul.lo.s32 	%r413, %r412, %r7;
	sub.s32 	%r414, %r411, %r413;
	div.s32 	%r415, %r414, %r8;
	mul.lo.s32 	%r416, %r415, %r8;
	sub.s32 	%r417, %r414, %r416;
	selp.b32 	%r418, 0, %r412, %p141;
	selp.b32 	%r419, 0, %r415, %p140;
	selp.b32 	%r420, 0, %r417, %p139;
	mul.lo.s32 	%r421, %r10, %r418;
	mad.lo.s32 	%r422, %r11, %r419, %r421;
	mad.lo.s32 	%r423, %r12, %r420, %r422;
	shl.b64 	%rd226, %rd225, 32;
	shr.s64 	%rd227, %rd226, 30;
	add.s64 	%rd228, %rd1, %rd227;
	ld.global.f32 	%f247, [%rd228];
	cvt.s64.s32 	%rd229, %r423;
	add.s64 	%rd230, %rd2, %rd229;
	ld.global.u8 	%rs36, [%rd230];
	setp.eq.s16 	%p142, %rs36, 0;
	mul.f32 	%f248, %f247, %f164;
	selp.f32 	%f721, %f163, %f248, %p142;
	max.f32 	%f670, %f670, %f721;
$L__BB439_60:
	setp.le.s64 	%p143, %rd56, %rd35;
	mov.f32 	%f723, 0fFF800000;
	@%p143 bra 	$L__BB439_62;
	setp.eq.s64 	%p144, %rd48, 1;
	setp.eq.s64 	%p145, %rd47, 1;
	setp.eq.s64 	%p146, %rd46, 1;
	add.s64 	%rd231, %rd41, %rd35;
	cvt.u32.u64 	%r424, %rd231;
	div.s32 	%r425, %r424, %r7;
	mul.lo.s32 	%r426, %r425, %r7;
	sub.s32 	%r427, %r424, %r426;
	div.s32 	%r428, %r427, %r8;
	mul.lo.s32 	%r429, %r428, %r8;
	sub.s32 	%r430, %r427, %r429;
	selp.b32 	%r431, 0, %r425, %p146;
	selp.b32 	%r432, 0, %r428, %p145;
	selp.b32 	%r433, 0, %r430, %p144;
	mul.lo.s32 	%r434, %r10, %r431;
	mad.lo.s32 	%r435, %r11, %r432, %r434;
	mad.lo.s32 	%r436, %r12, %r433, %r435;
	shl.b64 	%rd232, %rd231, 32;
	shr.s64 	%rd233, %rd232, 30;
	add.s64 	%rd234, %rd1, %rd233;
	ld.global.f32 	%f250, [%rd234];
	cvt.s64.s32 	%rd235, %r436;
	add.s64 	%rd236, %rd2, %rd235;
	ld.global.u8 	%rs37, [%rd236];
	setp.eq.s16 	%p147, %rs37, 0;
	mul.f32 	%f251, %f250, %f164;
	selp.f32 	%f723, %f163, %f251, %p147;
	max.f32 	%f670, %f670, %f723;
$L__BB439_62:
	setp.le.s64 	%p148, %rd56, %rd36;
	mov.f32 	%f725, 0fFF800000;
	@%p148 bra 	$L__BB439_64;
	setp.eq.s64 	%p149, %rd48, 1;
	setp.eq.s64 	%p150, %rd47, 1;
	setp.eq.s64 	%p151, %rd46, 1;
	add.s64 	%rd237, %rd41, %rd36;
	cvt.u32.u64 	%r437, %rd237;
	div.s32 	%r438, %r437, %r7;
	mul.lo.s32 	%r439, %r438, %r7;
	sub.s32 	%r440, %r437, %r439;
	div.s32 	%r441, %r440, %r8;
	mul.lo.s32 	%r442, %r441, %r8;
	sub.s32 	%r443, %r440, %r442;
	selp.b32 	%r444, 0, %r438, %p151;
	selp.b32 	%r445, 0, %r441, %p150;
	selp.b32 	%r446, 0, %r443, %p149;
	mul.lo.s32 	%r447, %r10, %r444;
	mad.lo.s32 	%r448, %r11, %r445, %r447;
	mad.lo.s32 	%r449, %r12, %r446, %r448;
	shl.b64 	%rd238, %rd237, 32;
	shr.s64 	%rd239, %rd238, 30;
	add.s64 	%rd240, %rd1, %rd239;
	ld.global.f32 	%f253, [%rd240];
	cvt.s64.s32 	%rd241, %r449;
	add.s64 	%rd242, %rd2, %rd241;
	ld.global.u8 	%rs38, [%rd242];
	setp.eq.s16 	%p152, %rs38, 0;
	mul.f32 	%f254, %f253, %f164;
	selp.f32 	%f725, %f163, %f254, %p152;
	max.f32 	%f670, %f670, %f725;
$L__BB439_64:
	setp.le.s64 	%p153, %rd56, %rd37;
	mov.f32 	%f727, 0fFF800000;
	@%p153 bra 	$L__BB439_66;
	setp.eq.s64 	%p154, %rd48, 1;
	setp.eq.s64 	%p155, %rd47, 1;
	setp.eq.s64 	%p156, %rd46, 1;
	add.s64 	%rd243, %rd41, %rd37;
	cvt.u32.u64 	%r450, %rd243;
	div.s32 	%r451, %r450, %r7;
	mul.lo.s32 	%r452, %r451, %r7;
	sub.s32 	%r453, %r450, %r452;
	div.s32 	%r454, %r453, %r8;
	mul.lo.s32 	%r455, %r454, %r8;
	sub.s32 	%r456, %r453, %r455;
	selp.b32 	%r457, 0, %r451, %p156;
	selp.b32 	%r458, 0, %r454, %p155;
	selp.b32 	%r459, 0, %r456, %p154;
	mul.lo.s32 	%r460, %r10, %r457;
	mad.lo.s32 	%r461, %r11, %r458, %r460;
	mad.lo.s32 	%r462, %r12, %r459, %r461;
	shl.b64 	%rd244, %rd243, 32;
	shr.s64 	%rd245, %rd244, 30;
	add.s64 	%rd246, %rd1, %rd245;
	ld.global.f32 	%f256, [%rd246];
	cvt.s64.s32 	%rd247, %r462;
	add.s64 	%rd248, %rd2, %rd247;
	ld.global.u8 	%rs39, [%rd248];
	setp.eq.s16 	%p157, %rs39, 0;
	mul.f32 	%f257, %f256, %f164;
	selp.f32 	%f727, %f163, %f257, %p157;
	max.f32 	%f670, %f670, %f727;
$L__BB439_66:
	setp.le.s64 	%p158, %rd56, %rd38;
	mov.f32 	%f729, 0fFF800000;
	@%p158 bra 	$L__BB439_68;
	setp.eq.s64 	%p159, %rd48, 1;
	setp.eq.s64 	%p160, %rd47, 1;
	setp.eq.s64 	%p161, %rd46, 1;
	add.s64 	%rd249, %rd41, %rd38;
	cvt.u32.u64 	%r463, %rd249;
	div.s32 	%r464, %r463, %r7;
	mul.lo.s32 	%r465, %r464, %r7;
	sub.s32 	%r466, %r463, %r465;
	div.s32 	%r467, %r466, %r8;
	mul.lo.s32 	%r468, %r467, %r8;
	sub.s32 	%r469, %r466, %r468;
	selp.b32 	%r470, 0, %r464, %p161;
	selp.b32 	%r471, 0, %r467, %p160;
	selp.b32 	%r472, 0, %r469, %p159;
	mul.lo.s32 	%r473, %r10, %r470;
	mad.lo.s32 	%r474, %r11, %r471, %r473;
	mad.lo.s32 	%r475, %r12, %r472, %r474;
	shl.b64 	%rd250, %rd249, 32;
	shr.s64 	%rd251, %rd250, 30;
	add.s64 	%rd252, %rd1, %rd251;
	ld.global.f32 	%f259, [%rd252];
	cvt.s64.s32 	%rd253, %r475;
	add.s64 	%rd254, %rd2, %rd253;
	ld.global.u8 	%rs40, [%rd254];
	setp.eq.s16 	%p162, %rs40, 0;
	mul.f32 	%f260, %f259, %f164;
	selp.f32 	%f729, %f163, %f260, %p162;
	max.f32 	%f670, %f670, %f729;
$L__BB439_68:
	setp.le.s64 	%p163, %rd56, %rd7;
	mov.b32 	%r476, %f670;
	shfl.sync.bfly.b32	%r477|%p164, %r476, 16, 31, -1;
	mov.b32 	%f261, %r477;
	max.f32 	%f262, %f670, %f261;
	mov.b32 	%r478, %f262;
	shfl.sync.bfly.b32	%r479|%p165, %r478, 8, 31, -1;
	mov.b32 	%f263, %r479;
	max.f32 	%f264, %f262, %f263;
	mov.b32 	%r480, %f264;
	shfl.sync.bfly.b32	%r481|%p166, %r480, 4, 31, -1;
	mov.b32 	%f265, %r481;
	max.f32 	%f266, %f264, %f265;
	mov.b32 	%r482, %f266;
	shfl.sync.bfly.b32	%r483|%p167, %r482, 2, 31, -1;
	mov.b32 	%f267, %r483;
	max.f32 	%f268, %f266, %f267;
	mov.b32 	%r484, %f268;
	shfl.sync.bfly.b32	%r485|%p168, %r484, 1, 31, -1;
	mov.b32 	%f269, %r485;
	max.f32 	%f270, %f268, %f269;
	sub.f32 	%f271, %f667, %f270;
	fma.rn.f32 	%f272, %f271, 0f3BBB989D, 0f3F000000;
	cvt.sat.f32.f32 	%f273, %f272;
	mov.f32 	%f274, 0f4B400001;
	mov.f32 	%f275, 0f437C0000;
	fma.rm.f32 	%f276, %f273, %f275, %f274;
	add.f32 	%f277, %f276, 0fCB40007F;
	neg.f32 	%f278, %f277;
	fma.rn.f32 	%f279, %f271, 0f3FB8AA3B, %f278;
	fma.rn.f32 	%f280, %f271, 0f32A57060, %f279;
	mov.b32 	%r486, %f276;
	shl.b32 	%r487, %r486, 23;
	mov.b32 	%f281, %r487;
	ex2.approx.ftz.f32 	%f282, %f280;
	mul.f32 	%f283, %f282, %f281;
	add.f32 	%f284, %f283, 0f00000000;
	sub.f32 	%f285, %f669, %f270;
	fma.rn.f32 	%f286, %f285, 0f3BBB989D, 0f3F000000;
	cvt.sat.f32.f32 	%f287, %f286;
	fma.rm.f32 	%f288, %f287, %f275, %f274;
	add.f32 	%f289, %f288, 0fCB40007F;
	neg.f32 	%f290, %f289;
	fma.rn.f32 	%f291, %f285, 0f3FB8AA3B, %f290;
	fma.rn.f32 	%f292, %f285, 0f32A57060, %f291;
	mov.b32 	%r488, %f288;
	shl.b32 	%r489, %r488, 23;
	mov.b32 	%f293, %r489;
	ex2.approx.ftz.f32 	%f294, %f292;
	mul.f32 	%f295, %f294, %f293;
	add.f32 	%f296, %f284, %f295;
	sub.f32 	%f297, %f671, %f270;
	fma.rn.f32 	%f298, %f297, 0f3BBB989D, 0f3F000000;
	cvt.sat.f32.f32 	%f299, %f298;
	fma.rm.f32 	%f300, %f299, %f275, %f274;
	add.f32 	%f301, %f300, 0fCB40007F;
	neg.f32 	%f302, %f301;
	fma.rn.f32 	%f303, %f297, 0f3FB8AA3B, %f302;
	fma.rn.f32 	%f304, %f297, 0f32A57060, %f303;
	mov.b32 	%r490, %f300;
	shl.b32 	%r491, %r490, 23;
	mov.b32 	%f305, %r491;
	ex2.approx.ftz.f32 	%f306, %f304;
	mul.f32 	%f307, %f306, %f305;
	add.f32 	%f308, %f296, %f307;
	sub.f32 	%f309, %f673, %f270;
	fma.rn.f32 	%f310, %f309, 0f3BBB989D, 0f3F000000;
	cvt.sat.f32.f32 	%f311, %f310;
	fma.rm.f32 	%f312, %f311, %f275, %f274;
	add.f32 	%f313, %f312, 0fCB40007F;
	neg.f32 	%f314, %f313;
	fma.rn.f32 	%f315, %f309, 0f3FB8AA3B, %f314;
	fma.rn.f32 	%f316, %f309, 0f32A57060, %f315;
	mov.b32 	%r492, %f312;
	shl.b32 	%r493, %r492, 23;
	mov.b32 	%f317, %r493;
	ex2.approx.ftz.f32 	%f318, %f316;
	mul.f32 	%f319, %f318, %f317;
	add.f32 	%f320, %f308, %f319;
	sub.f32 	%f321, %f675, %f270;
	fma.rn.f32 	%f322, %f321, 0f3BBB989D, 0f3F000000;
	cvt.sat.f32.f32 	%f323, %f322;
	fma.rm.f32 	%f324, %f323, %f275, %f274;
	add.f32 	%f325, %f324, 0fCB40007F;
	neg.f32 	%f326, %f325;
	fma.rn.f32 	%f327, %f321, 0f3FB8AA3B, %f326;
	fma.rn.f32 	%f328, %f321, 0f32A57060, %f327;
	mov.b32 	%r494, %f324;
	shl.b32 	%r495, %r494, 23;
	mov.b32 	%f329, %r495;
	ex2.approx.ftz.f32 	%f330, %f328;
	mul.f32 	%f331, %f330, %f329;
	add.f32 	%f332, %f320, %f331;
	sub.f32 	%f333, %f677, %f270;
	fma.rn.f32 	%f334, %f333, 0f3BBB989D, 0f3F000000;
	cvt.sat.f32.f32 	%f335, %f334;
	fma.rm.f32 	%f336, %f335, %f275, %f274;
	add.f32 	%f337, %f336, 0fCB40007F;
	neg.f32 	%f338, %f337;
	fma.rn.f32 	%f339, %f333, 0f3FB8AA3B, %f338;
	fma.rn.f32 	%f340, %f333, 0f32A57060, %f339;
	mov.b32 	%r496, %f336;
	shl.b32 	%r497, %r496, 23;
	mov.b32 	%f341, %r497;
	ex2.approx.ftz.f32 	%f342, %f340;
	mul.f32 	%f343, %f342, %f341;
	add.f32 	%f344, %f332, %f343;
	sub.f32 	%f345, %f679, %f270;
	fma.rn.f32 	%f346, %f345, 0f3BBB989D, 0f3F000000;
	cvt.sat.f32.f32 	%f347, %f346;
	fma.rm.f32 	%f348, %f347, %f275, %f274;
	add.f32 	%f349, %f348, 0fCB40007F;
	neg.f32 	%f350, %f349;
	fma.rn.f32 	%f351, %f345, 0f3FB8AA3B, %f350;
	fma.rn.f32 	%f352, %f345, 0f32A57060, %f351;
	mov.b32 	%r498, %f348;
	shl.b32 	%r499, %r498, 23;
	mov.b32 	%f353, %r499;
	ex2.approx.ftz.f32 	%f354, %f352;
	mul.f32 	%f355, %f354, %f353;
	add.f32 	%f356, %f344, %f355;
	sub.f32 	%f357, %f681, %f270;
	fma.rn.f32 	%f358, %f357, 0f3BBB989D, 0f3F000000;
	cvt.sat.f32.f32 	%f359, %f358;
	fma.rm.f32 	%f360, %f359, %f275, %f274;
	add.f32 	%f361, %f360, 0fCB40007F;
	neg.f32 	%f362, %f361;
	fma.rn.f32 	%f363, %f357, 0f3FB8AA3B, %f362;
	fma.rn.f32 	%f364, %f357, 0f32A57060, %f363;
	mov.b32 	%r500, %f360;
	shl.b32 	%r501, %r500, 23;
	mov.b32 	%f365, %r501;
	ex2.approx.ftz.f32 	%f366, %f364;
	mul.f32 	%f367, %f366, %f365;
	add.f32 	%f368, %f356, %f367;
	sub.f32 	%f369, %f683, %f270;
	fma.rn.f32 	%f370, %f369, 0f3BBB989D, 0f3F000000;
	cvt.sat.f32.f32 	%f371, %f370;
	fma.rm.f32 	%f372, %f371, %f275, %f274;
	add.f32 	%f373, %f372, 0fCB40007F;
	neg.f32 	%f374, %f373;
	fma.rn.f32 	%f375, %f369, 0f3FB8AA3B, %f374;
	fma.rn.f32 	%f376, %f369, 0f32A57060, %f375;
	mov.b32 	%r502, %f372;
	shl.b32 	%r503, %r502, 23;
	mov.b32 	%f377, %r503;
	ex2.approx.ftz.f32 	%f378, %f376;
	mul.f32 	%f379, %f378, %f377;
	add.f32 	%f380, %f368, %f379;
	sub.f32 	%f381, %f685, %f270;
	fma.rn.f32 	%f382, %f381, 0f3BBB989D, 0f3F000000;
	cvt.sat.f32.f32 	%f383, %f382;
	fma.rm.f32 	%f384, %f383, %f275, %f274;
	add.f32 	%f385, %f384, 0fCB40007F;
	neg.f32 	%f386, %f385;
	fma.rn.f32 	%f387, %f381, 0f3FB8AA3B, %f386;
	fma.rn.f32 	%f388, %f381, 0f32A57060, %f387;
	mov.b32 	%r504, %f384;
	shl.b32 	%r505, %r504, 23;
	mov.b32 	%f389, %r505;
	ex2.approx.ftz.f32 	%f390, %f388;
	mul.f32 	%f391, %f390, %f389;
	add.f32 	%f392, %f380, %f391;
	sub.f32 	%f393, %f687, %f270;
	fma.rn.f32 	%f394, %f393, 0f3BBB989D, 0f3F000000;
	cvt.sat.f32.f32 	%f395, %f394;
	fma.rm.f32 	%f396, %f395, %f275, %f274;
	add.f32 	%f397, %f396, 0fCB40007F;
	neg.f32 	%f398, %f397;
	fma.rn.f32 	%f399, %f393, 0f3FB8AA3B, %f398;
	fma.rn.f32 	%f400, %f393, 0f32A57060, %f399;
	mov.b32 	%r506, %f396;
	shl.b32 	%r507, %r506, 23;
	mov.b32 	%f401, %r507;
	ex2.approx.ftz.f32 	%f402, %f400;
	mul.f32 	%f403, %f402, %f401;
	add.f32 	%f404, %f392, %f403;
	sub.f32 	%f405, %f689, %f270;
	fma.rn.f32 	%f406, %f405, 0f3BBB989D, 0f3F000000;
	cvt.sat.f32.f32 	%f407, %f406;
	fma.rm.f32 	%f408, %f407, %f275, %f274;
	add.f32 	%f409, %f408, 0fCB40007F;
	neg.f32 	%f410, %f409;
	fma.rn.f32 	%f411, %f405, 0f3FB8AA3B, %f410;
	fma.rn.f32 	%f412, %f405, 0f32A57060, %f411;
	mov.b32 	%r508, %f408;
	shl.b32 	%r509, %r508, 23;
	mov.b32 	%f413, %r509;
	ex2.approx.ftz.f32 	%f414, %f412;
	mul.f32 	%f415, %f414, %f413;
	add.f32 	%f416, %f404, %f415;
	sub.f32 	%f417, %f691, %f270;
	fma.rn.f32 	%f418, %f417, 0f3BBB989D, 0f3F000000;
	cvt.sat.f32.f32 	%f419, %f418;
	fma.rm.f32 	%f420, %f419, %f275, %f274;
	add.f32 	%f421, %f420, 0fCB40007F;
	neg.f32 	%f422, %f421;
	fma.rn.f32 	%f423, %f417, 0f3FB8AA3B, %f422;
	fma.rn.f32 	%f424, %f417, 0f32A57060, %f423;
	mov.b32 	%r510, %f420;
	shl.b32 	%r511, %r510, 23;
	mov.b32 	%f425, %r511;
	ex2.approx.ftz.f32 	%f426, %f424;
	mul.f32 	%f427, %f426, %f425;
	add.f32 	%f428, %f416, %f427;
	sub.f32 	%f429, %f693, %f270;
	fma.rn.f32 	%f430, %f429, 0f3BBB989D, 0f3F000000;
	cvt.sat.f32.f32 	%f431, %f430;
	fma.rm.f32 	%f432, %f431, %f275, %f274;
	add.f32 	%f433, %f432, 0fCB40007F;
	neg.f32 	%f434, %f433;
	fma.rn.f32 	%f435, %f429, 0f3FB8AA3B, %f434;
	fma.rn.f32 	%f436, %f429, 0f32A57060, %f435;
	mov.b32 	%r512, %f432;
	shl.b32 	%r513, %r512, 23;
	mov.b32 	%f437, %r513;
	ex2.approx.ftz.f32 	%f438, %f436;
	mul.f32 	%f439, %f438, %f437;
	add.f32 	%f440, %f428, %f439;
	sub.f32 	%f441, %f695, %f270;
	fma.rn.f32 	%f442, %f441, 0f3BBB989D, 0f3F000000;
	cvt.sat.f32.f32 	%f443, %f442;
	fma.rm.f32 	%f444, %f443, %f275, %f274;
	add.f32 	%f445, %f444, 0fCB40007F;
	neg.f32 	%f446, %f445;
	fma.rn.f32 	%f447, %f441, 0f3FB8AA3B, %f446;
	fma.rn.f32 	%f448, %f441, 0f32A57060, %f447;
	mov.b32 	%r514, %f444;
	shl.b32 	%r515, %r514, 23;
	mov.b32 	%f449, %r515;
	ex2.approx.ftz.f32 	%f450, %f448;
	mul.f32 	%f451, %f450, %f449;
	add.f32 	%f452, %f440, %f451;
	sub.f32 	%f453, %f697, %f270;
	fma.rn.f32 	%f454, %f453, 0f3BBB989D, 0f3F000000;
	cvt.sat.f32.f32 	%f455, %f454;
	fma.rm.f32 	%f456, %f455, %f275, %f274;
	add.f32 	%f457, %f456, 0fCB40007F;
	neg.f32 	%f458, %f457;
	fma.rn.f32 	%f459, %f453, 0f3FB8AA3B, %f458;
	fma.rn.f32 	%f460, %f453, 0f32A57060, %f459;
	mov.b32 	%r516, %f456;
	shl.b32 	%r517, %r516, 23;
	mov.b32 	%f461, %r517;
	ex2.approx.ftz.f32 	%f462, %f460;
	mul.f32 	%f463, %f462, %f461;
	add.f32 	%f464, %f452, %f463;
	sub.f32 	%f465, %f699, %f270;
	fma.rn.f32 	%f466, %f465, 0f3BBB989D, 0f3F000000;
	cvt.sat.f32.f32 	%f467, %f466;
	fma.rm.f32 	%f468, %f467, %f275, %f274;
	add.f32 	%f469, %f468, 0fCB40007F;
	neg.f32 	%f470, %f469;
	fma.rn.f32 	%f471, %f465, 0f3FB8AA3B, %f470;
	fma.rn.f32 	%f472, %f465, 0f32A57060, %f471;
	mov.b32 	%r518, %f468;
	shl.b32 	%r519, %r518, 23;
	mov.b32 	%f473, %r519;
	ex2.approx.ftz.f32 	%f474, %f472;
	mul.f32 	%f475, %f474, %f473;
	add.f32 	%f476, %f464, %f475;
	sub.f32 	%f477, %f701, %f270;
	fma.rn.f32 	%f478, %f477, 0f3BBB989D, 0f3F000000;
	cvt.sat.f32.f32 	%f479, %f478;
	fma.rm.f32 	%f480, %f479, %f275, %f274;
	add.f32 	%f481, %f480, 0fCB40007F;
	neg.f32 	%f482, %f481;
	fma.rn.f32 	%f483, %f477, 0f3FB8AA3B, %f482;
	fma.rn.f32 	%f484, %f477, 0f32A57060, %f483;
	mov.b32 	%r520, %f480;
	shl.b32 	%r521, %r520, 23;
	mov.b32 	%f485, %r521;
	ex2.approx.ftz.f32 	%f486, %f484;
	mul.f32 	%f487, %f486, %f485;
	add.f32 	%f488, %f476, %f487;
	sub.f32 	%f489, %f703, %f270;
	fma.rn.f32 	%f490, %f489, 0f3BBB989D, 0f3F000000;
	cvt.sat.f32.f32 	%f491, %f490;
	fma.rm.f32 	%f492, %f491, %f275, %f274;
	add.f32 	%f493, %f492, 0fCB40007F;
	neg.f32 	%f494, %f493;
	fma.rn.f32 	%f495, %f489, 0f3FB8AA3B, %f494;
	fma.rn.f32 	%f496, %f489, 0f32A57060, %f495;
	mov.b32 	%r522, %f492;
	shl.b32 	%r523, %r522, 23;
	mov.b32 	%f497, %r523;
	ex2.approx.ftz.f32 	%f498, %f496;
	mul.f32 	%f499, %f498, %f497;
	add.f32 	%f500, %f488, %f499;
	sub.f32 	%f501, %f705, %f270;
	fma.rn.f32 	%f502, %f501, 0f3BBB989D, 0f3F000000;
	cvt.sat.f32.f32 	%f503, %f502;
	fma.rm.f32 	%f504, %f503, %f275, %f274;
	add.f32 	%f505, %f504, 0fCB40007F;
	neg.f32 	%f506, %f505;
	fma.rn.f32 	%f507, %f501, 0f3FB8AA3B, %f506;
	fma.rn.f32 	%f508, %f501, 0f32A57060, %f507;
	mov.b32 	%r524, %f504;
	shl.b32 	%r525, %r524, 23;
	mov.b32 	%f509, %r525;
	ex2.approx.ftz.f32 	%f510, %f508;
	mul.f32 	%f511, %f510, %f509;
	add.f32 	%f512, %f500, %f511;
	sub.f32 	%f513, %f707, %f270;
	fma.rn.f32 	%f514, %f513, 0f3BBB989D, 0f3F000000;
	cvt.sat.f32.f32 	%f515, %f514;
	fma.rm.f32 	%f516, %f515, %f275, %f274;
	add.f32 	%f517, %f516, 0fCB40007F;
	neg.f32 	%f518, %f517;
	fma.rn.f32 	%f519, %f513, 0f3FB8AA3B, %f518;
	fma.rn.f32 	%f520, %f513, 0f32A57060, %f519;
	mov.b32 	%r526, %f516;
	shl.b32 	%r527, %r526, 23;
	mov.b32 	%f521, %r527;
	ex2.approx.ftz.f32 	%f522, %f520;
	mul.f32 	%f523, %f522, %f521;
	add.f32 	%f524, %f512, %f523;
	sub.f32 	%f525, %f709, %f270;
	fma.rn.f32 	%f526, %f525, 0f3BBB989D, 0f3F000000;
	cvt.sat.f32.f32 	%f527, %f526;
	fma.rm.f32 	%f528, %f527, %f275, %f274;
	add.f32 	%f529, %f528, 0fCB40007F;
	neg.f32 	%f530, %f529;
	fma.rn.f32 	%f531, %f525, 0f3FB8AA3B, %f530;
	fma.rn.f32 	%f532, %f525, 0f32A57060, %f531;
	mov.b32 	%r528, %f528;
	shl.b32 	%r529, %r528, 23;
	mov.b32 	%f533, %r529;
	ex2.approx.ftz.f32 	%f534, %f532;
	mul.f32 	%f535, %f534, %f533;
	add.f32 	%f536, %f524, %f535;
	sub.f32 	%f537, %f711, %f270;
	fma.rn.f32 	%f538, %f537, 0f3BBB989D, 0f3F000000;
	cvt.sat.f32.f32 	%f539, %f538;
	fma.rm.f32 	%f540, %f539, %f275, %f274;
	add.f32 	%f541, %f540, 0fCB40007F;
	neg.f32 	%f542, %f541;
	fma.rn.f32 	%f543, %f537, 0f3FB8AA3B, %f542;
	fma.rn.f32 	%f544, %f537, 0f32A57060, %f543;
	mov.b32 	%r530, %f540;
	shl.b32 	%r531, %r530, 23;
	mov.b32 	%f545, %r531;
	ex2.approx.ftz.f32 	%f546, %f544;
	mul.f32 	%f547, %f546, %f545;
	add.f32 	%f548, %f536, %f547;
	sub.f32 	%f549, %f713, %f270;
	fma.rn.f32 	%f550, %f549, 0f3BBB989D, 0f3F000000;
	cvt.sat.f32.f32 	%f551, %f550;
	fma.rm.f32 	%f552, %f551, %f275, %f274;
	add.f32 	%f553, %f552, 0fCB40007F;
	neg.f32 	%f554, %f553;
	fma.rn.f32 	%f555, %f549, 0f3FB8AA3B, %f554;
	fma.rn.f32 	%f556, %f549, 0f32A57060, %f555;
	mov.b32 	%r532, %f552;
	shl.b32 	%r533, %r532, 23;
	mov.b32 	%f557, %r533;
	ex2.approx.ftz.f32 	%f558, %f556;
	mul.f32 	%f559, %f558, %f557;
	add.f32 	%f560, %f548, %f559;
	sub.f32 	%f561, %f715, %f270;
	fma.rn.f32 	%f562, %f561, 0f3BBB989D, 0f3F000000;
	cvt.sat.f32.f32 	%f563, %f562;
	fma.rm.f32 	%f564, %f563, %f275, %f274;
	add.f32 	%f565, %f564, 0fCB40007F;
	neg.f32 	%f566, %f565;
	fma.rn.f32 	%f567, %f561, 0f3FB8AA3B, %f566;
	fma.rn.f32 	%f568, %f561, 0f32A57060, %f567;
	mov.b32 	%r534, %f564;
	shl.b32 	%r535, %r534, 23;
	mov.b32 	%f569, %r535;
	ex2.approx.ftz.f32 	%f570, %f568;
	mul.f32 	%f571, %f570, %f569;
	add.f32 	%f572, %f560, %f571;
	sub.f32 	%f573, %f717, %f270;
	fma.rn.f32 	%f574, %f573, 0f3BBB989D, 0f3F000000;
	cvt.sat.f32.f32 	%f575, %f574;
	fma.rm.f32 	%f576, %f575, %f275, %f274;
	add.f32 	%f577, %f576, 0fCB40007F;
	neg.f32 	%f578, %f577;
	fma.rn.f32 	%f579, %f573, 0f3FB8AA3B, %f578;
	fma.rn.f32 	%f580, %f573, 0f32A57060, %f579;
	mov.b32 	%r536, %f576;
	shl.b32 	%r537, %r536, 23;
	mov.b32 	%f581, %r537;
	ex2.approx.ftz.f32 	%f582, %f580;
	mul.f32 	%f583, %f582, %f581;
	add.f32 	%f584, %f572, %f583;
	sub.f32 	%f585, %f719, %f270;
	fma.rn.f32 	%f586, %f585, 0f3BBB989D, 0f3F000000;
	cvt.sat.f32.f32 	%f587, %f586;
	fma.rm.f32 	%f588, %f587, %f275, %f274;
	add.f32 	%f589, %f588, 0fCB40007F;
	neg.f32 	%f590, %f589;
	fma.rn.f32 	%f591, %f585, 0f3FB8AA3B, %f590;
	fma.rn.f32 	%f592, %f585, 0f32A57060, %f591;
	mov.b32 	%r538, %f588;
	shl.b32 	%r539, %r538, 23;
	mov.b32 	%f593, %r539;
	ex2.approx.ftz.f32 	%f594, %f592;
	mul.f32 	%f595, %f594, %f593;
	add.f32 	%f596, %f584, %f595;
	sub.f32 	%f597, %f721, %f270;
	fma.rn.f32 	%f598, %f597, 0f3BBB989D, 0f3F000000;
	cvt.sat.f32.f32 	%f599, %f598;
	fma.rm.f32 	%f600, %f599, %f275, %f274;
	add.f32 	%f601, %f600, 0fCB40007F;
	neg.f32 	%f602, %f601;
	fma.rn.f32 	%f603, %f597, 0f3FB8AA3B, %f602;
	fma.rn.f32 	%f604, %f597, 0f32A57060, %f603;
	mov.b32 	%r540, %f600;
	shl.b32 	%r541, %r540, 23;
	mov.b32 	%f605, %r541;
	ex2.approx.ftz.f32 	%f606, %f604;
	mul.f32 	%f607, %f606, %f605;
	add.f32 	%f608, %f596, %f607;
	sub.f32 	%f609, %f723, %f270;
	fma.rn.f32 	%f610, %f609, 0f3BBB989D, 0f3F000000;
	cvt.sat.f32.f32 	%f611, %f610;
	fma.rm.f32 	%f612, %f611, %f275, %f274;
	add.f32 	%f613, %f612, 0fCB40007F;
	neg.f32 	%f614, %f613;
	fma.rn.f32 	%f615, %f609, 0f3FB8AA3B, %f614;
	fma.rn.f32 	%f616, %f609, 0f32A57060, %f615;
	mov.b32 	%r542, %f612;
	shl.b32 	%r543, %r542, 23;
	mov.b32 	%f617, %r543;
	ex2.approx.ftz.f32 	%f618, %f616;
	mul.f32 	%f619, %f618, %f617;
	add.f32 	%f620, %f608, %f619;
	sub.f32 	%f621, %f725, %f270;
	fma.rn.f32 	%f622, %f621, 0f3BBB989D, 0f3F000000;
	cvt.sat.f32.f32 	%f623, %f622;
	fma.rm.f32 	%f624, %f623, %f275, %f274;
	add.f32 	%f625, %f624, 0fCB40007F;
	neg.f32 	%f626, %f625;
	fma.rn.f32 	%f627, %f621, 0f3FB8AA3B, %f626;
	fma.rn.f32 	%f628, %f621, 0f32A57060, %f627;
	mov.b32 	%r544, %f624;
	shl.b32 	%r545, %r544, 23;
	mov.b32 	%f629, %r545;
	ex2.approx.ftz.f32 	%f630, %f628;
	mul.f32 	%f631, %f630, %f629;
	add.f32 	%f632, %f620, %f631;
	sub.f32 	%f633, %f727, %f270;
	fma.rn.f32 	%f634, %f633, 0f3BBB989D, 0f3F000000;
	cvt.sat.f32.f32 	%f635, %f634;
	fma.rm.f32 	%f636, %f635, %f275, %f274;
	add.f32 	%f637, %f636, 0fCB40007F;
	neg.f32 	%f638, %f637;
	fma.rn.f32 	%f639, %f633, 0f3FB8AA3B, %f638;
	fma.rn.f32 	%f640, %f633, 0f32A57060, %f639;
	mov.b32 	%r546, %f636;
	shl.b32 	%r547, %r546, 23;
	mov.b32 	%f641, %r547;
	ex2.approx.ftz.f32 	%f642, %f640;
	mul.f32 	%f643, %f642, %f641;
	add.f32 	%f644, %f632, %f643;
	sub.f32 	%f645, %f729, %f270;
	fma.rn.f32 	%f646, %f645, 0f3BBB989D, 0f3F000000;
	cvt.sat.f32.f32 	%f647, %f646;
	fma.rm.f32 	%f648, %f647, %f275, %f274;
	add.f32 	%f649, %f648, 0fCB40007F;
	neg.f32 	%f650, %f649;
	fma.rn.f32 	%f651, %f645, 0f3FB8AA3B, %f650;
	fma.rn.f32 	%f652, %f645, 0f32A57060, %f651;
	mov.b32 	%r548, %f648;
	shl.b32 	%r549, %r548, 23;
	mov.b32 	%f653, %r549;
	ex2.approx.ftz.f32 	%f654, %f652;
	mul.f32 	%f655, %f654, %f653;
	add.f32 	%f656, %f644, %f655;
	mov.b32 	%r550, %f656;
	shfl.sync.bfly.b32	%r551|%p169, %r550, 16, 31, -1;
	mov.b32 	%f657, %r551;
	add.f32 	%f658, %f656, %f657;
	mov.b32 	%r552, %f658;
	shfl.sync.bfly.b32	%r553|%p170, %r552, 8, 31, -1;
	mov.b32 	%f659, %r553;
	add.f32 	%f660, %f658, %f659;
	mov.b32 	%r554, %f660;
	shfl.sync.bfly.b32	%r555|%p171, %r554, 4, 31, -1;
	mov.b32 	%f661, %r555;
	add.f32 	%f662, %f660, %f661;
	mov.b32 	%r556, %f662;
	shfl.sync.bfly.b32	%r557|%p172, %r556, 2, 31, -1;
	mov.b32 	%f663, %r557;
	add.f32 	%f664, %f662, %f663;
	mov.b32 	%r558, %f664;
	shfl.sync.bfly.b32	%r559|%p173, %r558, 1, 31, -1;
	mov.b32 	%f665, %r559;
	add.f32 	%f666, %f664, %f665;
	div.rn.f32 	%f131, %f283, %f666;
	div.rn.f32 	%f132, %f295, %f666;
	div.rn.f32 	%f133, %f307, %f666;
	div.rn.f32 	%f134, %f319, %f666;
	div.rn.f32 	%f135, %f331, %f666;
	div.rn.f32 	%f136, %f343, %f666;
	div.rn.f32 	%f137, %f355, %f666;
	div.rn.f32 	%f138, %f367, %f666;
	div.rn.f32 	%f139, %f379, %f666;
	div.rn.f32 	%f140, %f391, %f666;
	div.rn.f32 	%f141, %f403, %f666;
	div.rn.f32 	%f142, %f415, %f666;
	div.rn.f32 	%f143, %f427, %f666;
	div.rn.f32 	%f144, %f439, %f666;
	div.rn.f32 	%f145, %f451, %f666;
	div.rn.f32 	%f146, %f463, %f666;
	div.rn.f32 	%f147, %f475, %f666;
	div.rn.f32 	%f148, %f487, %f666;
	div.rn.f32 	%f149, %f499, %f666;
	div.rn.f32 	%f150, %f511, %f666;
	div.rn.f32 	%f151, %f523, %f666;
	div.rn.f32 	%f152, %f535, %f666;
	div.rn.f32 	%f153, %f547, %f666;
	div.rn.f32 	%f154, %f559, %f666;
	div.rn.f32 	%f155, %f571, %f666;
	div.rn.f32 	%f156, %f583, %f666;
	div.rn.f32 	%f157, %f595, %f666;
	div.rn.f32 	%f158, %f607, %f666;
	div.rn.f32 	%f159, %f619, %f666;
	div.rn.f32 	%f160, %f631, %f666;
	div.rn.f32 	%f161, %f643, %f666;
	div.rn.f32 	%f162, %f655, %f666;
	mad.lo.s64 	%rd255, %rd260, %rd54, %rd7;
	cvta.to.global.u64 	%rd256, %rd53;
	shl.b64 	%rd257, %rd255, 2;
	add.s64 	%rd42, %rd256, %rd257;
	@%p163 bra 	$L__BB439_70;
	st.global.f32 	[%rd42], %f131;
$L__BB439_70:
	setp.le.s64 	%p174, %rd56, %rd8;
	@%p174 bra 	$L__BB439_72;
	st.global.f32 	[%rd42+128], %f132;
$L__BB439_72:
	setp.le.s64 	%p175, %rd56, %rd9;
	@%p175 bra 	$L__BB439_74;
	st.global.f32 	[%rd42+256], %f133;
$L__BB439_74:
	setp.le.s64 	%p176, %rd56, %rd10;
	@%p176 bra 	$L__BB439_76;
	st.global.f32 	[%rd42+384], %f134;
$L__BB439_76:
	setp.le.s64 	%p177, %rd56, %rd11;
	@%p177 bra 	$L__BB439_78;
	st.global.f32 	[%rd42+512], %f135;
$L__BB439_78:
	setp.le.s64 	%p178, %rd56, %rd12;
	@%p178 bra 	$L__BB439_80;
	st.global.f32 	[%rd42+640], %f136;
$L__BB439_80:
	setp.le.s64 	%p179, %rd56, %rd13;
	@%p179 bra 	$L__BB439_82;
	st.global.f32 	[%rd42+768], %f137;
$L__BB439_82:
	setp.le.s64 	%p180, %rd56, %rd14;
	@%p180 bra 	$L__BB439_84;
	st.global.f32 	[%rd42+896], %f138;
$L__BB439_84:
	setp.le.s64 	%p181, %rd56, %rd15;
	@%p181 bra 	$L__BB439_86;
	st.global.f32 	[%rd42+1024], %f139;
$L__BB439_86:
	setp.le.s64 	%p182, %rd56, %rd16;
	@%p182 bra 	$L__BB439_88;
	st.global.f32 	[%rd42+1152], %f140;
$L__BB439_88:
	setp.le.s64 	%p183, %rd56, %rd17;
	@%p183 bra 	$L__BB439_90;
	st.global.f32 	[%rd42+1280], %f141;
$L__BB439_90:
	setp.le.s64 	%p184, %rd56, %rd18;
	@%p184 bra 	$L__BB439_92;
	st.global.f32 	[%rd42+1408], %f142;
$L__BB439_92:
	setp.le.s64 	%p185, %rd56, %rd19;
	@%p185 bra 	$L__BB439_94;
	st.global.f32 	[%rd42+1536], %f143;
$L__BB439_94:
	setp.le.s64 	%p186, %rd56, %rd20;
	@%p186 bra 	$L__BB439_96;
	st.global.f32 	[%rd42+1664], %f144;
$L__BB439_96:
	setp.le.s64 	%p187, %rd56, %rd21;
	@%p187 bra 	$L__BB439_98;
	st.global.f32 	[%rd42+1792], %f145;
$L__BB439_98:
	setp.le.s64 	%p188, %rd56, %rd22;
	@%p188 bra 	$L__BB439_100;
	st.global.f32 	[%rd42+1920], %f146;
$L__BB439_100:
	setp.le.s64 	%p189, %rd56, %rd23;
	@%p189 bra 	$L__BB439_102;
	st.global.f32 	[%rd42+2048], %f147;
$L__BB439_102:
	setp.le.s64 	%p190, %rd56, %rd24;
	@%p190 bra 	$L__BB439_104;
	st.global.f32 	[%rd42+2176], %f148;
$L__BB439_104:
	setp.le.s64 	%p191, %rd56, %rd25;
	@%p191 bra 	$L__BB439_106;
	st.global.f32 	[%rd42+2304], %f149;
$L__BB439_106:
	setp.le.s64 	%p192, %rd56, %rd26;
	@%p192 bra 	$L__BB439_108;
	st.global.f32 	[%rd42+2432], %f150;
$L__BB439_108:
	setp.le.s64 	%p193, %rd56, %rd27;
	@%p193 bra 	$L__BB439_110;
	st.global.f32 	[%rd42+2560], %f151;
$L__BB439_110:
	setp.le.s64 	%p194, %rd56, %rd28;
	@%p194 bra 	$L__BB439_112;
	st.global.f32 	[%rd42+2688], %f152;
$L__BB439_112:
	setp.le.s64 	%p195, %rd56, %rd29;
	@%p195 bra 	$L__BB439_114;
	st.global.f32 	[%rd42+2816], %f153;
$L__BB439_114:
	setp.le.s64 	%p196, %rd56, %rd30;
	@%p196 bra 	$L__BB439_116;
	st.global.f32 	[%rd42+2944], %f154;
$L__BB439_116:
	setp.le.s64 	%p197, %rd56, %rd31;
	@%p197 bra 	$L__BB439_118;
	st.global.f32 	[%rd42+3072], %f155;
$L__BB439_118:
	setp.le.s64 	%p198, %rd56, %rd32;
	@%p198 bra 	$L__BB439_120;
	st.global.f32 	[%rd42+3200], %f156;
$L__BB439_120:
	setp.le.s64 	%p199, %rd56, %rd33;
	@%p199 bra 	$L__BB439_122;
	st.global.f32 	[%rd42+3328], %f157;
$L__BB439_122:
	setp.le.s64 	%p200, %rd56, %rd34;
	@%p200 bra 	$L__BB439_124;
	st.global.f32 	[%rd42+3456], %f158;
$L__BB439_124:
	setp.le.s64 	%p201, %rd56, %rd35;
	@%p201 bra 	$L__BB439_126;
	st.global.f32 	[%rd42+3584], %f159;
$L__BB439_126:
	setp.le.s64 	%p202, %rd56, %rd36;
	@%p202 bra 	$L__BB439_128;
	st.global.f32 	[%rd42+3712], %f160;
$L__BB439_128:
	setp.le.s64 	%p203, %rd56, %rd37;
	@%p203 bra 	$L__BB439_130;
	st.global.f32 	[%rd42+3840], %f161;
$L__BB439_130:
	setp.le.s64 	%p204, %rd56, %rd38;
	@%p204 bra 	$L__BB439_132;
	st.global.f32 	[%rd42+3968], %f162;
$L__BB439_132:
	ld.param.u64 	%rd259, [_Z15SoftmaxWarpImplI22BroadcastScaleMaskLoadIffbLm3EiE11DirectStoreIffEfLi1ELi32ELi32ELi1ELb1EL9Algorithm0EEvT_T0_ll_param_2];
	add.s64 	%rd260, %rd260, %rd39;
	setp.lt.s64 	%p205, %rd260, %rd259;
	@%p205 bra 	$L__BB439_4;
$L__BB439_133:
	ret;

}
	// .globl	_Z20SoftmaxBlockSMemImplI22BroadcastScaleMaskLoadIffbLm3EiE11DirectStoreIffEfLi2ELi128EL9Algorithm0EEvT_T0_ll
.visible .entry _Z20SoftmaxBlockSMemImplI22BroadcastScaleMaskLoadIffbLm3EiE11DirectStoreIffEfLi2ELi128EL9Algorithm0EEvT_T0_ll(
	.param .align 8 .b8 _Z20SoftmaxBlockSMemImplI22BroadcastScaleMaskLoadIffbLm3EiE11DirectStoreIffEfLi2ELi128EL9Algorithm0EEvT_T0_ll_param_0[112],
	.param .align 8 .b8 _Z20SoftmaxBlockSMemImplI22BroadcastScaleMaskLoadIffbLm3EiE11DirectStoreIffEfLi2ELi128EL9Algorithm0EEvT_T0_ll_param_1[16],
	.param .u64 _Z20SoftmaxBlockSMemImplI22BroadcastScaleMaskLoadIffbLm3EiE11DirectStoreIffEfLi2ELi128EL9Algorithm0EEvT_T0_ll_param_2,
	.param .u64 _Z20SoftmaxBlockSMemImplI22BroadcastScaleMaskLoadIffbLm3EiE11DirectStoreIffEfLi2ELi128EL9Algorithm0EEvT_T0_ll_param_3
)
{
	.reg .pred 	%p<55>;
	.reg .b16 	%rs<15>;
	.reg .b32 	%r<205>;
	.reg .b32 	%f<226>;
	.reg .b64 	%rd<99>;

	ld.param.u64 	%rd30, [_Z20SoftmaxBlockSMemImplI22BroadcastScaleMaskLoadIffbLm3EiE11DirectStoreIffEfLi2ELi128EL9Algorithm0EEvT_T0_ll_param_1+8];
	ld.param.v2.f32 	{%f34, %f35}, [_Z20SoftmaxBlockSMemImplI22BroadcastScaleMaskLoadIffbLm3EiE11DirectStoreIffEfLi2ELi128EL9Algorithm0EEvT_T0_ll_param_0+104];
	ld.param.u64 	%rd28, [_Z20SoftmaxBlockSMemImplI22BroadcastScaleMaskLoadIffbLm3EiE11DirectStoreIffEfLi2ELi128EL9Algorithm0EEvT_T0_ll_param_0+96];
	ld.param.u32 	%r39, [_Z20SoftmaxBlockSMemImplI22BroadcastScaleMaskLoadIffbLm3EiE11DirectStoreIffEfLi2ELi128EL9Algorithm0EEvT_T0_ll_param_0+80];
	ld.param.v2.u32 	{%r37, %r38}, [_Z20SoftmaxBlockSMemImplI22BroadcastScaleMaskLoadIffbLm3EiE11DirectStoreIffEfLi2ELi128EL9Algorithm0EEvT_T0_ll_param_0+72];
	ld.param.v2.u32 	{%r34, %r35}, [_Z20SoftmaxBlockSMemImplI22BroadcastScaleMaskLoadIffbLm3EiE11DirectStoreIffEfLi2ELi128EL9Algorithm0EEvT_T0_ll_param_0+48];
	ld.param.u64 	%rd24, [_Z20SoftmaxBlockSMemImplI22BroadcastScaleMaskLoadIffbLm3EiE11DirectStoreIffEfLi2ELi128EL9Algorithm0EEvT_T0_ll_param_0+32];
	ld.param.u64 	%rd23, [_Z20SoftmaxBlockSMemImplI22BroadcastScaleMaskLoadIffbLm3EiE11DirectStoreIffEfLi2ELi128EL9Algorithm0EEvT_T0_ll_param_0+24];
	ld.param.u64 	%rd22, [_Z20SoftmaxBlockSMemImplI22BroadcastScaleMaskLoadIffbLm3EiE11DirectStoreIffEfLi2ELi128EL9Algorithm0EEvT_T0_ll_param_0+16];
	ld.param.u64 	%rd29, [_Z20SoftmaxBlockSMemImplI22BroadcastScaleMaskLoadIffbLm3EiE11DirectStoreIffEfLi2ELi128EL9Algorithm0EEvT_T0_ll_param_1];
	ld.param.u64 	%rd21, [_Z20SoftmaxBlockSMemImplI22BroadcastScaleMaskLoadIffbLm3EiE11DirectStoreIffEfLi2ELi128EL9Algorithm0EEvT_T0_ll_param_0+8];
	ld.param.u64 	%rd20, [_Z20SoftmaxBlockSMemImplI22BroadcastScaleMaskLoadIffbLm3EiE11DirectStoreIffEfLi2ELi128EL9Algorithm0EEvT_T0_ll_param_0];
	ld.param.u64 	%rd31, [_Z20SoftmaxBlockSMemImplI22BroadcastScaleMaskLoadIffbLm3EiE11DirectStoreIffEfLi2ELi128EL9Algorithm0EEvT_T0_ll_param_2];
	ld.param.u64 	%rd32, [_Z20SoftmaxBlockSMemImplI22BroadcastScaleMaskLoadIffbLm3EiE11DirectStoreIffEfLi2ELi128EL9Algorithm0EEvT_T0_ll_param_3];
	cvta.to.global.u64 	%rd1, %rd20;
	cvta.to.global.u64 	%rd2, %rd21;
	cvta.to.global.u64 	%rd6, %rd29;
	mov.u32 	%r6, %tid.x;
	and.b64  	%rd33, %rd32, 1;
	setp.eq.b64 	%p2, %rd33, 1;
	not.pred 	%p3, %p2;
	@%p3 bra 	$L__BB440_2;
	mov.u64 	%rd34, $str$2;
	cvta.global.u64 	%rd35, %rd34;
	mov.u64 	%rd36, $str$1;
	cvta.global.u64 	%rd37, %rd36;
	mov.u64 	%rd38, __unnamed_431;
	cvta.global.u64 	%rd39, %rd38;
	{ // callseq 430, 0
	.param .b64 param0;
	st.param.b64 	[param0], %rd35;
	.param .b64 param1;
	st.param.b64 	[param1], %rd37;
	.param .b32 param2;
	st.param.b32 	[param2], 553;
	.param .b64 param3;
	st.param.b64 	[param3], %rd39;
	.param .b64 param4;
	st.param.b64 	[param4], 1;
	call.uni 
	__assertfail, 
	(
	param0, 
	param1, 
	param2, 
	param3, 
	param4
	);
	} // callseq 430
$L__BB440_2:
	shr.u64 	%rd40, %rd32, 63;
	add.s64 	%rd41, %rd32, %rd40;
	shr.u64 	%rd42, %rd41, 1;
	cvt.u32.u64 	%r7, %rd42;
	mov.u32 	%r50, %ctaid.x;
	cvt.u64.u32 	%rd98, %r50;
	setp.le.s64 	%p4, %rd31, %rd98;
	@%p4 bra 	$L__BB440_39;
	// begin inline asm
	mov.u32 %r51, %laneid;
	// end inline asm
	shr.u32 	%r52, %r6, 3;
	and.b32  	%r53, %r52, 124;
	mov.u32 	%r54, _ZZ14BlockAllReduceI5MaxOpfLi128EET0_S1_E12temp_storage;
	add.s32 	%r55, %r54, %r53;
	add.s32 	%r9, %r55, 4;
	cvt.u64.u32 	%rd8, %r6;
	mov.u32 	%r56, _ZZ14BlockAllReduceI5SumOpfLi128EET0_S1_E12temp_storage;
	add.s32 	%r57, %r56, %r53;
	add.s32 	%r10, %r57, 4;
	mov.u32 	%r58, %nctaid.x;
	cvt.u64.u32 	%rd9, %r58;
	not.b32 	%r59, %r6;
	add.s32 	%r11, %r59, %r7;
	not.b64 	%rd43, %rd8;
	add.s64 	%rd10, %rd32, %rd43;
	and.b32  	%r12, %r11, 128;
	shl.b32 	%r60, %r6, 1;
	shl.b32 	%r61, %r6, 2;
	mov.u32 	%r62, shared_buf;
	add.s32 	%r13, %r62, %r61;
	shl.b32 	%r14, %r7, 2;
	add.s32 	%r15, %r13, %r14;
	add.s32 	%r16, %r6, 128;
	and.b64  	%rd11, %rd10, 384;
	add.s32 	%r17, %r6, 256;
	add.s32 	%r18, %r6, 384;
	and.b32  	%r19, %r11, 384;
	cvt.u64.u32 	%rd12, %r60;
$L__BB440_4:
	setp.ge.s32 	%p5, %r6, %r7;
	mov.f32 	%f220, 0fFF800000;
	@%p5 bra 	$L__BB440_15;
	setp.ne.s32 	%p6, %r12, 0;
	cvt.u32.u64 	%r63, %rd98;
	cvt.u32.u64 	%r64, %rd28;
	mul.lo.s32 	%r20, %r64, %r63;
	mov.f32 	%f220, 0fFF800000;
	mov.u32 	%r200, %r6;
	@%p6 bra 	$L__BB440_9;
	cvt.u32.u64 	%r65, %rd12;
	setp.eq.s64 	%p7, %rd24, 1;
	setp.eq.s64 	%p8, %rd23, 1;
	setp.eq.s64 	%p9, %rd22, 1;
	add.s32 	%r66, %r65, %r20;
	div.s32 	%r67, %r66, %r34;
	mul.lo.s32 	%r68, %r67, %r34;
	sub.s32 	%r69, %r66, %r68;
	div.s32 	%r70, %r69, %r35;
	mul.lo.s32 	%r71, %r70, %r35;
	sub.s32 	%r72, %r69, %r71;
	selp.b32 	%r73, 0, %r67, %p9;
	selp.b32 	%r74, 0, %r70, %p8;
	selp.b32 	%r75, 0, %r72, %p7;
	mul.lo.s32 	%r76, %r37, %r73;
	mad.lo.s32 	%r77, %r38, %r74, %r76;
	mad.lo.s32 	%r78, %r39, %r75, %r77;
	shr.u32 	%r79, %r66, 31;
	add.s32 	%r80, %r66, %r79;
	shr.s32 	%r81, %r80, 1;
	mul.wide.s32 	%rd44, %r81, 8;
	add.s64 	%rd14, %rd1, %rd44;
	ld.global.f32 	%f39, [%rd14];
	shr.u32 	%r82, %r78, 31;
	add.s32 	%r83, %r78, %r82;
	shr.s32 	%r84, %r83, 1;
	mul.wide.s32 	%rd45, %r84, 2;
	add.s64 	%rd46, %rd2, %rd45;
	ld.global.v2.u8 	{%rs9, %rs10}, [%rd46];
	setp.eq.s16 	%p10, %rs9, 0;
	mul.f32 	%f40, %f39, %f35;
	selp.f32 	%f3, %f34, %f40, %p10;
	setp.eq.s16 	%p11, %rs10, 0;
	mov.f32 	%f214, %f34;
	@%p11 bra 	$L__BB440_8;
	ld.global.f32 	%f41, [%rd14+4];
	mul.f32 	%f214, %f41, %f35;
$L__BB440_8:
	st.shared.f32 	[%r13], %f3;
	max.f32 	%f42, %f3, 0fFF800000;
	st.shared.f32 	[%r15], %f214;
	max.f32 	%f220, %f42, %f214;
	mov.u32 	%r200, %r16;
$L__BB440_9:
	setp.lt.u32 	%p12, %r11, 128;
	@%p12 bra 	$L__BB440_15;
$L__BB440_10:
	setp.eq.s64 	%p13, %rd24, 1;
	setp.eq.s64 	%p14, %rd23, 1;
	setp.eq.s64 	%p15, %rd22, 1;
	shl.b32 	%r85, %r200, 1;
	add.s32 	%r23, %r85, %r20;
	div.s32 	%r86, %r23, %r34;
	mul.lo.s32 	%r87, %r86, %r34;
	sub.s32 	%r88, %r23, %r87;
	div.s32 	%r89, %r88, %r35;
	mul.lo.s32 	%r90, %r89, %r35;
	sub.s32 	%r91, %r88, %r90;
	selp.b32 	%r92, 0, %r86, %p15;
	selp.b32 	%r93, 0, %r89, %p14;
	selp.b32 	%r94, 0, %r91, %p13;
	mul.lo.s32 	%r95, %r37, %r92;
	mad.lo.s32 	%r96, %r38, %r93, %r95;
	mad.lo.s32 	%r97, %r39, %r94, %r96;
	shr.u32 	%r98, %r23, 31;
	add.s32 	%r99, %r23, %r98;
	shr.s32 	%r100, %r99, 1;
	mul.wide.s32 	%rd47, %r100, 8;
	add.s64 	%rd15, %rd1, %rd47;
	ld.global.f32 	%f43, [%rd15];
	shr.u32 	%r101, %r97, 31;
	add.s32 	%r102, %r97, %r101;
	shr.s32 	%r103, %r102, 1;
	mul.wide.s32 	%rd48, %r103, 2;
	add.s64 	%rd49, %rd2, %rd48;
	ld.global.v2.u8 	{%rs11, %rs12}, [%rd49];
	setp.eq.s16 	%p16, %rs11, 0;
	mul.f32 	%f44, %f43, %f35;
	selp.f32 	%f10, %f34, %f44, %p16;
	setp.eq.s16 	%p17, %rs12, 0;
	mov.f32 	%f218, %f34;
	@%p17 bra 	$L__BB440_12;
	ld.global.f32 	%f45, [%rd15+4];
	mul.f32 	%f218, %f45, %f35;
$L__BB440_12:
	shl.b32 	%r104, %r200, 2;
	mov.u32 	%r105, shared_buf;
	add.s32 	%r24, %r105, %r104;
	st.shared.f32 	[%r24], %f10;
	max.f32 	%f46, %f220, %f10;
	add.s32 	%r25, %r24, %r14;
	st.shared.f32 	[%r25], %f218;
	max.f32 	%f13, %f46, %f218;
	add.s32 	%r106, %r23, 256;
	div.s32 	%r107, %r106, %r34;
	mul.lo.s32 	%r108, %r107, %r34;
	sub.s32 	%r109, %r106, %r108;
	div.s32 	%r110, %r109, %r35;
	mul.lo.s32 	%r111, %r110, %r35;
	sub.s32 	%r112, %r109, %r111;
	selp.b32 	%r113, 0, %r107, %p15;
	selp.b32 	%r114, 0, %r110, %p14;
	selp.b32 	%r115, 0, %r112, %p13;
	mul.lo.s32 	%r116, %r37, %r113;
	mad.lo.s32 	%r117, %r38, %r114, %r116;
	mad.lo.s32 	%r118, %r39, %r115, %r117;
	shr.u32 	%r119, %r106, 31;
	add.s32 	%r120, %r106, %r119;
	shr.s32 	%r121, %r120, 1;
	mul.wide.s32 	%rd50, %r121, 8;
	add.s64 	%rd16, %rd1, %rd50;
	ld.global.f32 	%f47, [%rd16];
	shr.u32 	%r122, %r118, 31;
	add.s32 	%r123, %r118, %r122;
	shr.s32 	%r124, %r123, 1;
	mul.wide.s32 	%rd51, %r124, 2;
	add.s64 	%rd52, %rd2, %rd51;
	ld.global.v2.u8 	{%rs13, %rs14}, [%rd52];
	setp.eq.s16 	%p21, %rs13, 0;
	mul.f32 	%f48, %f47, %f35;
	selp.f32 	%f14, %f34, %f48, %p21;
	setp.eq.s16 	%p22, %rs14, 0;
	mov.f32 	%f219, %f34;
	@%p22 bra 	$L__BB440_14;
	ld.global.f32 	%f49, [%rd16+4];
	mul.f32 	%f219, %f49, %f35;
$L__BB440_14:
	st.shared.f32 	[%r24+512], %f14;
	max.f32 	%f50, %f13, %f14;
	st.shared.f32 	[%r25+512], %f219;
	max.f32 	%f220, %f50, %f219;
	add.s32 	%r200, %r200, 256;
	setp.lt.s32 	%p23, %r200, %r7;
	@%p23 bra 	$L__BB440_10;
$L__BB440_15:
	setp.gt.s32 	%p25, %r51, 15;
	setp.gt.s32 	%p26, %r51, 23;
	setp.gt.s32 	%p27, %r51, 27;
	setp.gt.s32 	%p28, %r51, 29;
	setp.gt.s32 	%p29, %r51, 30;
	mov.b32 	%r126, %f220;
	mov.b32 	%r127, 1;
	mov.b32 	%r148, 31;
	mov.b32 	%r149, -1;
	// begin inline asm
	shfl.sync.down.b32 %r125, %r126, %r127, %r148, %r149;
	// end inline asm
	mov.b32 	%f51, %r125;
	max.f32 	%f52, %f220, %f51;
	selp.f32 	%f53, %f220, %f52, %p29;
	mov.b32 	%r131, %f53;
	mov.b32 	%r132, 2;
	// begin inline asm
	shfl.sync.down.b32 %r130, %r131, %r132, %r148, %r149;
	// end inline asm
	mov.b32 	%f54, %r130;
	max.f32 	%f55, %f53, %f54;
	selp.f32 	%f56, %f53, %f55, %p28;
	mov.b32 	%r136, %f56;
	mov.b32 	%r137, 4;
	// begin inline asm
	shfl.sync.down.b32 %r135, %r136, %r137, %r148, %r149;
	// end inline asm
	mov.b32 	%f57, %r135;
	max.f32 	%f58, %f56, %f57;
	selp.f32 	%f59, %f56, %f58, %p27;
	mov.b32 	%r141, %f59;
	mov.b32 	%r142, 8;
	// begin inline asm
	shfl.sync.down.b32 %r140, %r141, %r142, %r148, %r149;
	// end inline asm
	mov.b32 	%f60, %r140;
	max.f32 	%f19, %f59, %f60;
	selp.f32 	%f221, %f59, %f19, %p26;
	mov.b32 	%r146, %f221;
	mov.b32 	%r147, 16;
	// begin inline asm
	shfl.sync.down.b32 %r145, %r146, %r147, %r148, %r149;
	// end inline asm
	mov.pred 	%p54, 0;
	@%p25 bra 	$L__BB440_18;
	setp.ne.s32 	%p31, %r51, 0;
	mov.b32 	%f61, %r145;
	max.f32 	%f221, %f19, %f61;
	@%p31 bra 	$L__BB440_18;
	st.shared.f32 	[%r9], %f221;
	mov.pred 	%p54, -1;
$L__BB440_18:
	setp.ne.s32 	%p33, %r6, 0;
	bar.sync 	0;
	@%p33 bra 	$L__BB440_20;
	ld.shared.f32 	%f62, [_ZZ14BlockAllReduceI5MaxOpfLi128EET0_S1_E12temp_storage+8];
	max.f32 	%f63, %f221, %f62;
	ld.shared.f32 	%f64, [_ZZ14BlockAllReduceI5MaxOpfLi128EET0_S1_E12temp_storage+12];
	max.f32 	%f65, %f63, %f64;
	ld.shared.f32 	%f66, [_ZZ14BlockAllReduceI5MaxOpfLi128EET0_S1_E12temp_storage+16];
	max.f32 	%f67, %f65, %f66;
	st.shared.f32 	[_ZZ14BlockAllReduceI5MaxOpfLi128EET0_S1_E16result_broadcast], %f67;
$L__BB440_20:
	setp.le.s64 	%p34, %rd32, %rd8;
	bar.sync 	0;
	mov.f32 	%f225, 0f00000000;
	ld.shared.f32 	%f23, [_ZZ14BlockAllReduceI5MaxOpfLi128EET0_S1_E16result_broadcast];
	@%p34 bra 	$L__BB440_27;
	setp.eq.s64 	%p35, %rd11, 384;
	mov.f32 	%f225, 0f00000000;
	mov.u32 	%r201, %r6;
	@%p35 bra 	$L__BB440_25;
	setp.eq.s64 	%p36, %rd11, 0;
	ld.shared.f32 	%f71, [%r13];
	sub.f32 	%f72, %f71, %f23;
	fma.rn.f32 	%f73, %f72, 0f3BBB989D, 0f3F000000;
	cvt.sat.f32.f32 	%f74, %f73;
	mov.f32 	%f75, 0f4B400001;
	mov.f32 	%f76, 0f437C0000;
	fma.rm.f32 	%f77, %f74, %f76, %f75;
	add.f32 	%f78, %f77, 0fCB40007F;
	neg.f32 	%f79, %f78;
	fma.rn.f32 	%f80, %f72, 0f3FB8AA3B, %f79;
	fma.rn.f32 	%f81, %f72, 0f32A57060, %f80;
	mov.b32 	%r150, %f77;
	shl.b32 	%r151, %r150, 23;
	mov.b32 	%f82, %r151;
	ex2.approx.ftz.f32 	%f83, %f81;
	mul.f32 	%f84, %f83, %f82;
	st.shared.f32 	[%r13], %f84;
	add.f32 	%f225, %f84, 0f00000000;
	mov.u32 	%r201, %r16;
	@%p36 bra 	$L__BB440_25;
	setp.eq.s64 	%p37, %rd11, 128;
	ld.shared.f32 	%f85, [%r13+512];
	sub.f32 	%f86, %f85, %f23;
	fma.rn.f32 	%f87, %f86, 0f3BBB989D, 0f3F000000;
	cvt.sat.f32.f32 	%f88, %f87;
	mov.f32 	%f89, 0f4B400001;
	mov.f32 	%f90, 0f437C0000;
	fma.rm.f32 	%f91, %f88, %f90, %f89;
	add.f32 	%f92, %f91, 0fCB40007F;
	neg.f32 	%f93, %f92;
	fma.rn.f32 	%f94, %f86, 0f3FB8AA3B, %f93;
	fma.rn.f32 	%f95, %f86, 0f32A57060, %f94;
	mov.b32 	%r152, %f91;
	shl.b32 	%r153, %r152, 23;
	mov.b32 	%f96, %r153;
	ex2.approx.ftz.f32 	%f97, %f95;
	mul.f32 	%f98, %f97, %f96;
	st.shared.f32 	[%r13+512], %f98;
	add.f32 	%f225, %f225, %f98;
	mov.u32 	%r201, %r17;
	@%p37 bra 	$L__BB440_25;
	ld.shared.f32 	%f99, [%r13+1024];
	sub.f32 	%f100, %f99, %f23;
	fma.rn.f32 	%f101, %f100, 0f3BBB989D, 0f3F000000;
	cvt.sat.f32.f32 	%f102, %f101;
	mov.f32 	%f103, 0f4B400001;
	mov.f32 	%f104, 0f437C0000;
	fma.rm.f32 	%f105, %f102, %f104, %f103;
	add.f32 	%f106, %f105, 0fCB40007F;
	neg.f32 	%f107, %f106;
	fma.rn.f32 	%f108, %f100, 0f3FB8AA3B, %f107;
	fma.rn.f32 	%f109, %f100, 0f32A57060, %f108;
	mov.b32 	%r154, %f105;
	shl.b32 	%r155, %r154, 23;
	mov.b32 	%f110, %r155;
	ex2.approx.ftz.f32 	%f111, %f109;
	mul.f32 	%f112, %f111, %f110;
	st.shared.f32 	[%r13+1024], %f112;
	add.f32 	%f225, %f225, %f112;
	mov.u32 	%r201, %r18;
$L__BB440_25:
	setp.lt.u64 	%p38, %rd10, 384;
	@%p38 bra 	$L__BB440_27;
$L__BB440_26:
	shl.b32 	%r156, %r201, 2;
	mov.u32 	%r157, shared_buf;
	add.s32 	%r158, %r157, %r156;
	ld.shared.f32 	%f113, [%r158];
	sub.f32 	%f114, %f113, %f23;
	fma.rn.f32 	%f115, %f114, 0f3BBB989D, 0f3F000000;
	cvt.sat.f32.f32 	%f116, %f115;
	mov.f32 	%f117, 0f4B400001;
	mov.f32 	%f118, 0f437C0000;
	fma.rm.f32 	%f119, %f116, %f118, %f117;
	add.f32 	%f120, %f119, 0fCB40007F;
	neg.f32 	%f121, %f120;
	fma.rn.f32 	%f122, %f114, 0f3FB8AA3B, %f121;
	fma.rn.f32 	%f123, %f114, 0f32A57060, %f122;
	mov.b32 	%r159, %f119;
	shl.b32 	%r160, %r159, 23;
	mov.b32 	%f124, %r160;
	ex2.approx.ftz.f32 	%f125, %f123;
	mul.f32 	%f126, %f125, %f124;
	st.shared.f32 	[%r158], %f126;
	add.f32 	%f127, %f225, %f126;
	ld.shared.f32 	%f128, [%r158+512];
	sub.f32 	%f129, %f128, %f23;
	fma.rn.f32 	%f130, %f129, 0f3BBB989D, 0f3F000000;
	cvt.sat.f32.f32 	%f131, %f130;
	fma.rm.f32 	%f132, %f131, %f118, %f117;
	add.f32 	%f133, %f132, 0fCB40007F;
	neg.f32 	%f134, %f133;
	fma.rn.f32 	%f135, %f129, 0f3FB8AA3B, %f134;
	fma.rn.f32 	%f136, %f129, 0f32A57060, %f135;
	mov.b32 	%r161, %f132;
	shl.b32 	%r162, %r161, 23;
	mov.b32 	%f137, %r162;
	ex2.approx.ftz.f32 	%f138, %f136;
	mul.f32 	%f139, %f138, %f137;
	st.shared.f32 	[%r158+512], %f139;
	add.f32 	%f140, %f127, %f139;
	ld.shared.f32 	%f141, [%r158+1024];
	sub.f32 	%f142, %f141, %f23;
	fma.rn.f32 	%f143, %f142, 0f3BBB989D, 0f3F000000;
	cvt.sat.f32.f32 	%f144, %f143;
	fma.rm.f32 	%f145, %f144, %f118, %f117;
	add.f32 	%f146, %f145, 0fCB40007F;
	neg.f32 	%f147, %f146;
	fma.rn.f32 	%f148, %f142, 0f3FB8AA3B, %f147;
	fma.rn.f32 	%f149, %f142, 0f32A57060, %f148;
	mov.b32 	%r163, %f145;
	shl.b32 	%r164, %r163, 23;
	mov.b32 	%f150, %r164;
	ex2.approx.ftz.f32 	%f151, %f149;
	mul.f32 	%f152, %f151, %f150;
	st.shared.f32 	[%r158+1024], %f152;
	add.f32 	%f153, %f140, %f152;
	ld.shared.f32 	%f154, [%r158+1536];
	sub.f32 	%f155, %f154, %f23;
	fma.rn.f32 	%f156, %f155, 0f3BBB989D, 0f3F000000;
	cvt.sat.f32.f32 	%f157, %f156;
	fma.rm.f32 	%f158, %f157, %f118, %f117;
	add.f32 	%f159, %f158, 0fCB40007F;
	neg.f32 	%f160, %f159;
	fma.rn.f32 	%f161, %f155, 0f3FB8AA3B, %f160;
	fma.rn.f32 	%f162, %f155, 0f32A57060, %f161;
	mov.b32 	%r165, %f158;
	shl.b32 	%r166, %r165, 23;
	mov.b32 	%f163, %r166;
	ex2.approx.ftz.f32 	%f164, %f162;
	mul.f32 	%f165, %f164, %f163;
	st.shared.f32 	[%r158+1536], %f165;
	add.f32 	%f225, %f153, %f165;
	add.s32 	%r201, %r201, 512;
	cvt.u64.u32 	%rd53, %r201;
	setp.gt.u64 	%p39, %rd32, %rd53;
	@%p39 bra 	$L__BB440_26;
$L__BB440_27:
	mov.b32 	%r168, %f225;
	mov.b32 	%r169, 1;
	mov.b32 	%r190, 31;
	mov.b32 	%r191, -1;
	// begin inline asm
	shfl.sync.down.b32 %r167, %r168, %r169, %r190, %r191;
	// end inline asm
	mov.b32 	%f166, %r167;
	add.f32 	%f167, %f225, %f166;
	selp.f32 	%f168, %f225, %f167, %p29;
	mov.b32 	%r173, %f168;
	mov.b32 	%r174, 2;
	// begin inline asm
	shfl.sync.down.b32 %r172, %r173, %r174, %r190, %r191;
	// end inline asm
	mov.b32 	%f169, %r172;
	add.f32 	%f170, %f168, %f169;
	selp.f32 	%f171, %f168, %f170, %p28;
	mov.b32 	%r178, %f171;
	mov.b32 	%r179, 4;
	// begin inline asm
	shfl.sync.down.b32 %r177, %r178, %r179, %r190, %r191;
	// end inline asm
	mov.b32 	%f172, %r177;
	add.f32 	%f173, %f171, %f172;
	selp.f32 	%f174, %f171, %f173, %p27;
	mov.b32 	%r183, %f174;
	mov.b32 	%r184, 8;
	// begin inline asm
	shfl.sync.down.b32 %r182, %r183, %r184, %r190, %r191;
	// end inline asm
	mov.b32 	%f175, %r182;
	add.f32 	%f176, %f174, %f175;
	selp.f32 	%f177, %f174, %f176, %p26;
	mov.b32 	%r188, %f177;
	mov.b32 	%r189, 16;
	// begin inline asm
	shfl.sync.down.b32 %r187, %r188, %r189, %r190, %r191;
	// end inline asm
	mov.b32 	%f178, %r187;
	add.f32 	%f179, %f177, %f178;
	selp.f32 	%f32, %f177, %f179, %p25;
	not.pred 	%p45, %p54;
	@%p45 bra 	$L__BB440_29;
	st.shared.f32 	[%r10], %f32;
$L__BB440_29:
	setp.ne.s32 	%p46, %r6, 0;
	bar.sync 	0;
	@%p46 bra 	$L__BB440_31;
	ld.shared.f32 	%f180, [_ZZ14BlockAllReduceI5SumOpfLi128EET0_S1_E12temp_storage+8];
	add.f32 	%f181, %f32, %f180;
	ld.shared.f32 	%f182, [_ZZ14BlockAllReduceI5SumOpfLi128EET0_S1_E12temp_storage+12];
	add.f32 	%f183, %f181, %f182;
	ld.shared.f32 	%f184, [_ZZ14BlockAllReduceI5SumOpfLi128EET0_S1_E12temp_storage+16];
	add.f32 	%f185, %f183, %f184;
	st.shared.f32 	[_ZZ14BlockAllReduceI5SumOpfLi128EET0_S1_E16result_broadcast], %f185;
$L__BB440_31:
	setp.ge.s32 	%p47, %r6, %r7;
	bar.sync 	0;
	ld.shared.f32 	%f33, [_ZZ14BlockAllReduceI5SumOpfLi128EET0_S1_E16result_broadcast];
	@%p47 bra 	$L__BB440_38;
	setp.eq.s32 	%p48, %r19, 384;
	mul.lo.s64 	%rd17, %rd98, %rd30;
	mov.u32 	%r203, %r6;
	@%p48 bra 	$L__BB440_36;
	setp.eq.s32 	%p49, %r19, 0;
	ld.shared.f32 	%f186, [%r13];
	div.rn.f32 	%f187, %f186, %f33;
	ld.shared.f32 	%f188, [%r15];
	div.rn.f32 	%f189, %f188, %f33;
	add.s64 	%rd18, %rd17, %rd12;
	shr.u64 	%rd54, %rd18, 63;
	add.s64 	%rd55, %rd18, %rd54;
	shl.b64 	%rd56, %rd55, 2;
	and.b64  	%rd57, %rd56, -8;
	add.s64 	%rd58, %rd6, %rd57;
	st.global.v2.f32 	[%rd58], {%f187, %f189};
	mov.u32 	%r203, %r16;
	@%p49 bra 	$L__BB440_36;
	setp.eq.s32 	%p50, %r19, 128;
	ld.shared.f32 	%f190, [%r13+512];
	div.rn.f32 	%f191, %f190, %f33;
	ld.shared.f32 	%f192, [%r15+512];
	div.rn.f32 	%f193, %f192, %f33;
	add.s64 	%rd59, %rd18, 256;
	shr.u64 	%rd60, %rd59, 63;
	add.s64 	%rd61, %rd59, %rd60;
	shl.b64 	%rd62, %rd61, 2;
	and.b64  	%rd63, %rd62, -8;
	add.s64 	%rd64, %rd6, %rd63;
	st.global.v2.f32 	[%rd64], {%f191, %f193};
	mov.u32 	%r203, %r17;
	@%p50 bra 	$L__BB440_36;
	ld.shared.f32 	%f194, [%r13+1024];
	div.rn.f32 	%f195, %f194, %f33;
	ld.shared.f32 	%f196, [%r15+1024];
	div.rn.f32 	%f197, %f196, %f33;
	add.s64 	%rd65, %rd18, 512;
	shr.u64 	%rd66, %rd65, 63;
	add.s64 	%rd67, %rd65, %rd66;
	shl.b64 	%rd68, %rd67, 2;
	and.b64  	%rd69, %rd68, -8;
	add.s64 	%rd70, %rd6, %rd69;
	st.global.v2.f32 	[%rd70], {%f195, %f197};
	mov.u32 	%r203, %r18;
$L__BB440_36:
	setp.lt.u32 	%p51, %r11, 384;
	@%p51 bra 	$L__BB440_38;
$L__BB440_37:
	shl.b32 	%r192, %r203, 2;
	mov.u32 	%r193, shared_buf;
	add.s32 	%r194, %r193, %r192;
	ld.shared.f32 	%f198, [%r194];
	div.rn.f32 	%f199, %f198, %f33;
	add.s32 	%r195, %r194, %r14;
	ld.shared.f32 	%f200, [%r195];
	div.rn.f32 	%f201, %f200, %f33;
	shl.b32 	%r196, %r203, 1;
	cvt.u64.u32 	%rd71, %r196;
	add.s64 	%rd72, %rd17, %rd71;
	shr.u64 	%rd73, %rd72, 63;
	add.s64 	%rd74, %rd72, %rd73;
	shl.b64 	%rd75, %rd74, 2;
	and.b64  	%rd76, %rd75, -8;
	add.s64 	%rd77, %rd6, %rd76;
	st.global.v2.f32 	[%rd77], {%f199, %f201};
	ld.shared.f32 	%f202, [%r194+512];
	div.rn.f32 	%f203, %f202, %f33;
	ld.shared.f32 	%f204, [%r195+512];
	div.rn.f32 	%f205, %f204, %f33;
	add.s64 	%rd78, %rd72, 256;
	shr.u64 	%rd79, %rd78, 63;
	add.s64 	%rd80, %rd78, %rd79;
	shl.b64 	%rd81, %rd80, 2;
	and.b64  	%rd82, %rd81, -8;
	add.s64 	%rd83, %rd6, %rd82;
	st.global.v2.f32 	[%rd83], {%f203, %f205};
	ld.shared.f32 	%f206, [%r194+1024];
	div.rn.f32 	%f207, %f206, %f33;
	ld.shared.f32 	%f208, [%r195+1024];
	div.rn.f32 	%f209, %f208, %f33;
	add.s32 	%r197, %r196, 512;
	cvt.u64.u32 	%rd84, %r197;
	add.s64 	%rd85, %rd17, %rd84;
	shr.u64 	%rd86, %rd85, 63;
	add.s64 	%rd87, %rd85, %rd86;
	shl.b64 	%rd88, %rd87, 2;
	and.b64  	%rd89, %rd88, -8;
	add.s64 	%rd90, %rd6, %rd89;
	st.global.v2.f32 	[%rd90], {%f207, %f209};
	ld.shared.f32 	%f210, [%r194+1536];
	div.rn.f32 	%f211, %f210, %f33;
	ld.shared.f32 	%f212, [%r195+1536];
	div.rn.f32 	%f213, %f212, %f33;
	add.s32 	%r198, %r196, 768;
	cvt.u64.u32 	%rd91, %r198;
	add.s64 	%rd92, %rd17, %rd91;
	shr.u64 	%rd93, %rd92, 63;
	add.s64 	%rd94, %rd92, %rd93;
	shl.b64 	%rd95, %rd94, 2;
	and.b64  	%rd96, %rd95, -8;
	add.s64 	%rd97, %rd6, %rd96;
	st.global.v2.f32 	[%rd97], {%f211, %f213};
	add.s32 	%r203, %r203, 512;
	setp.lt.s32 	%p52, %r203, %r7;
	@%p52 bra 	$L__BB440_37;
$L__BB440_38:
	add.s64 	%rd98, %rd98, %rd9;
	setp.lt.s64 	%p53, %rd98, %rd31;
	@%p53 bra 	$L__BB440_4;
$L__BB440_39:
	ret;

}
	// .globl	_Z20SoftmaxBlockSMemImplI22BroadcastScaleMaskLoadIffbLm3EiE11DirectStoreIffEfLi2ELi1024EL9Algorithm0EEvT_T0_ll
.visible .entry _Z20SoftmaxBlockSMemImplI22BroadcastScaleMaskLoadIffbLm3EiE11DirectStoreIffEfLi2ELi1024EL9Algorithm0EEvT_T0_ll(
	.param .align 8 .b8 _Z20SoftmaxBlockSMemImplI22BroadcastScaleMaskLoadIffbLm3EiE11DirectStoreIffEfLi2ELi1024EL9Algorithm0EEvT_T0_ll_param_0[112],
	.param .align 8 .b8 _Z20SoftmaxBlockSMemImplI22BroadcastScaleMaskLoadIffbLm3EiE11DirectStoreIffEfLi2ELi1024EL9Algorithm0EEvT_T0_ll_param_1[16],
	.param .u64 _Z20SoftmaxBlockSMemImplI22BroadcastScaleMaskLoadIffbLm3EiE11DirectStoreIffEfLi2ELi1024EL9Algorithm0EEvT_T0_ll_param_2,
	.param .u64 _Z20SoftmaxBlockSMemImplI22BroadcastScaleMaskLoadIffbLm3EiE11DirectStoreIffEfLi2ELi1024EL9Algorithm0EEvT_T0_ll_param_3
)
{
	.reg .pred 	%p<55>;
	.reg .b16 	%rs<15>;
	.reg .b32 	%r<203>;
	.reg .b32 	%f<338>;
	.reg .b64 	%rd<97>;

	ld.param.u64 	%rd30, [_Z20SoftmaxBlockSMemImplI22BroadcastScaleMaskLoadIffbLm3EiE11DirectStoreIffEfLi2ELi1024EL9Algorithm0EEvT_T0_ll_param_1+8];
	ld.param.v2.f32 	{%f34, %f35}, [_Z20SoftmaxBlockSMemImplI22BroadcastScaleMaskLoadIffbLm3EiE11DirectStoreIffEfLi2ELi1024EL9Algorithm0EEvT_T0_ll_param_0+104];
	ld.param.u64 	%rd28, [_Z20SoftmaxBlockSMemImplI22BroadcastScaleMaskLoadIffbLm3EiE11DirectStoreIffEfLi2ELi1024EL9Algorithm0EEvT_T0_ll_param_0+96];
	ld.param.u32 	%r39, [_Z20SoftmaxBlockSMemImplI22BroadcastScaleMaskLoadIffbLm3EiE11DirectStoreIffEfLi2ELi1024EL9Algorithm0EEvT_T0_ll_param_0+80];
	ld.param.v2.u32 	{%r37, %r38}, [_Z20SoftmaxBlockSMemImplI22BroadcastScaleMaskLoadIffbLm3EiE11DirectStoreIffEfLi2ELi1024EL9Algorithm0EEvT_T0_ll_param_0+72];
	ld.param.v2.u32 	{%r34, %r35}, [_Z20SoftmaxBlockSMemImplI22BroadcastScaleMaskLoadIffbLm3EiE11DirectStoreIffEfLi2ELi1024EL9Algorithm0EEvT_T0_ll_param_0+48];
	ld.param.u64 	%rd24, [_Z20SoftmaxBlockSMemImplI22BroadcastScaleMaskLoadIffbLm3EiE11DirectStoreIffEfLi2ELi1024EL9Algorithm0EEvT_T0_ll_param_0+32];
	ld.param.u64 	%rd23, [_Z20SoftmaxBlockSMemImplI22BroadcastScaleMaskLoadIffbLm3EiE11DirectStoreIffEfLi2ELi1024EL9Algorithm0EEvT_T0_ll_param_0+24];
	ld.param.u64 	%rd22, [_Z20SoftmaxBlockSMemImplI22BroadcastScaleMaskLoadIffbLm3EiE11DirectStoreIffEfLi2ELi1024EL9Algorithm0EEvT_T0_ll_param_0+16];
	ld.param.u64 	%rd29, [_Z20SoftmaxBlockSMemImplI22BroadcastScaleMaskLoadIffbLm3EiE11DirectStoreIffEfLi2ELi1024EL9Algorithm0EEvT_T0_ll_param_1];
	ld.param.u64 	%rd21, [_Z20SoftmaxBlockSMemImplI22BroadcastScaleMaskLoadIffbLm3EiE11DirectStoreIffEfLi2ELi1024EL9Algorithm0EEvT_T0_ll_param_0+8];
	ld.param.u64 	%rd20, [_Z20SoftmaxBlockSMemImplI22BroadcastScaleMaskLoadIffbLm3EiE11DirectStoreIffEfLi2ELi1024EL9Algorithm0EEvT_T0_ll_param_0];
	ld.param.u64 	%rd31, [_Z20SoftmaxBlockSMemImplI22BroadcastScaleMaskLoadIffbLm3EiE11DirectStoreIffEfLi2ELi1024EL9Algorithm0EEvT_T0_ll_param_2];
	ld.param.u64 	%rd32, [_Z20SoftmaxBlockSMemImplI22BroadcastScaleMaskLoadIffbLm3EiE11DirectStoreIffEfLi2ELi1024EL9Algorithm0EEvT_T0_ll_param_3];
	cvta.to.global.u64 	%rd1, %rd20;
	cvta.to.global.u64 	%rd2, %rd21;
	cvta.to.global.u64 	%rd6, %rd29;
	mov.u32 	%r6, %tid.x;
	and.b64  	%rd33, %rd32, 1;
	setp.eq.b64 	%p2, %rd33, 1;
	not.pred 	%p3, %p2;
	@%p3 bra 	$L__BB441_2;
	mov.u64 	%rd34, $str$2;
	cvta.global.u64 	%rd35, %rd34;
	mov.u64 	%rd36, $str$1;
	cvta.global.u64 	%rd37, %rd36;
	mov.u64 	%rd38, __unnamed_432;
	cvta.global.u64 	%rd39, %rd38;
	{ // callseq 431, 0
	.param .b64 param0;
	st.param.b64 	[param0], %rd35;
	.param .b64 param1;
	st.param.b64 	[param1], %rd37;
	.param .b32 param2;
	st.param.b32 	[param2], 553;
	.param .b64 param3;
	st.param.b64 	[param3], %rd39;
	.param .b64 param4;
	st.param.b64 	[param4], 1;
	call.uni 
	__assertfail, 
	(
	param0, 
	param1, 
	param2, 
	param3, 
	param4
	);
	} // callseq 431
$L__BB441_2:
	shr.u64 	%rd40, %rd32, 63;
	add.s64 	%rd41, %rd32, %rd40;
	shr.u64 	%rd42, %rd41, 1;
	cvt.u32.u64 	%r7, %rd42;
	mov.u32 	%r50, %ctaid.x;
	cvt.u64.u32 	%rd96, %r50;
	setp.le.s64 	%p4, %rd31, %rd96;
	@%p4 bra 	$L__BB441_39;
	// begin inline asm
	mov.u32 %r51, %laneid;
	// end inline asm
	shr.u32 	%r52, %r6, 3;
	and.b32  	%r53, %r52, 124;
	mov.u32 	%r54, _ZZ14BlockAllReduceI5MaxOpfLi1024EET0_S1_E12temp_storage;
	add.s32 	%r55, %r54, %r53;
	add.s32 	%r9, %r55, 32;
	cvt.u64.u32 	%rd8, %r6;
	mov.u32 	%r56, _ZZ14BlockAllReduceI5SumOpfLi1024EET0_S1_E12temp_storage;
	add.s32 	%r57, %r56, %r53;
	add.s32 	%r10, %r57, 32;
	mov.u32 	%r58, %nctaid.x;
	cvt.u64.u32 	%rd9, %r58;
	not.b32 	%r59, %r6;
	add.s32 	%r11, %r59, %r7;
	not.b64 	%rd43, %rd8;
	add.s64 	%rd10, %rd32, %rd43;
	and.b32  	%r12, %r11, 1024;
	shl.b32 	%r60, %r6, 1;
	shl.b32 	%r61, %r6, 2;
	mov.u32 	%r62, shared_buf;
	add.s32 	%r13, %r62, %r61;
	shl.b32 	%r14, %r7, 2;
	add.s32 	%r15, %r13, %r14;
	or.b32  	%r16, %r6, 1024;
	and.b64  	%rd11, %rd10, 3072;
	or.b32  	%r17, %r6, 2048;
	or.b32  	%r18, %r6, 3072;
	and.b32  	%r19, %r11, 3072;
	cvt.u64.u32 	%rd12, %r60;
$L__BB441_4:
	setp.ge.s32 	%p5, %r6, %r7;
	mov.f32 	%f332, 0fFF800000;
	@%p5 bra 	$L__BB441_15;
	setp.ne.s32 	%p6, %r12, 0;
	cvt.u32.u64 	%r63, %rd96;
	cvt.u32.u64 	%r64, %rd28;
	mul.lo.s32 	%r20, %r64, %r63;
	mov.f32 	%f332, 0fFF800000;
	mov.u32 	%r198, %r6;
	@%p6 bra 	$L__BB441_9;
	cvt.u32.u64 	%r65, %rd12;
	setp.eq.s64 	%p7, %rd24, 1;
	setp.eq.s64 	%p8, %rd23, 1;
	setp.eq.s64 	%p9, %rd22, 1;
	add.s32 	%r66, %r65, %r20;
	div.s32 	%r67, %r66, %r34;
	mul.lo.s32 	%r68, %r67, %r34;
	sub.s32 	%r69, %r66, %r68;
	div.s32 	%r70, %r69, %r35;
	mul.lo.s32 	%r71, %r70, %r35;
	sub.s32 	%r72, %r69, %r71;
	selp.b32 	%r73, 0, %r67, %p9;
	selp.b32 	%r74, 0, %r70, %p8;
	selp.b32 	%r75, 0, %r72, %p7;
	mul.lo.s32 	%r76, %r37, %r73;
	mad.lo.s32 	%r77, %r38, %r74, %r76;
	mad.lo.s32 	%r78, %r39, %r75, %r77;
	shr.u32 	%r79, %r66, 31;
	add.s32 	%r80, %r66, %r79;
	shr.s32 	%r81, %r80, 1;
	mul.wide.s32 	%rd44, %r81, 8;
	add.s64 	%rd14, %rd1, %rd44;
	ld.global.f32 	%f39, [%rd14];
	shr.u32 	%r82, %r78, 31;
	add.s32 	%r83, %r78, %r82;
	shr.s32 	%r84, %r83, 1;
	mul.wide.s32 	%rd45, %r84, 2;
	add.s64 	%rd46, %rd2, %rd45;
	ld.global.v2.u8 	{%rs9, %rs10}, [%rd46];
	setp.eq.s16 	%p10, %rs9, 0;
	mul.f32 	%f40, %f39, %f35;
	selp.f32 	%f3, %f34, %f40, %p10;
	setp.eq.s16 	%p11, %rs10, 0;
	mov.f32 	%f326, %f34;
	@%p11 bra 	$L__BB441_8;
	ld.global.f32 	%f41, [%rd14+4];
	mul.f32 	%f326, %f41, %f35;
$L__BB441_8:
	st.shared.f32 	[%r13], %f3;
	max.f32 	%f42, %f3, 0fFF800000;
	st.shared.f32 	[%r15], %f326;
	max.f32 	%f332, %f42, %f326;
	mov.u32 	%r198, %r16;
$L__BB441_9:
	setp.lt.u32 	%p12, %r11, 1024;
	@%p12 bra 	$L__BB441_15;
$L__BB441_10:
	setp.eq.s64 	%p13, %rd24, 1;
	setp.eq.s64 	%p14, %rd23, 1;
	setp.eq.s64 	%p15, %rd22, 1;
	shl.b32 	%r85, %r198, 1;
	add.s32 	%r23, %r85, %r20;
	div.s32 	%r86, %r23, %r34;
	mul.lo.s32 	%r87, %r86, %r34;
	sub.s32 	%r88, %r23, %r87;
	div.s32 	%r89, %r88, %r35;
	mul.lo.s32 	%r90, %r89, %r35;
	sub.s32 	%r91, %r88, %r90;
	selp.b32 	%r92, 0, %r86, %p15;
	selp.b32 	%r93, 0, %r89, %p14;
	selp.b32 	%r94, 0, %r91, %p13;
	mul.lo.s32 	%r95, %r37, %r92;
	mad.lo.s32 	%r96, %r38, %r93, %r95;
	mad.lo.s32 	%r97, %r39, %r94, %r96;
	shr.u32 	%r98, %r23, 31;
	add.s32 	%r99, %r23, %r98;
	shr.s32 	%r100, %r99, 1;
	mul.wide.s32 	%rd47, %r100, 8;
	add.s64 	%rd15, %rd1, %rd47;
	ld.global.f32 	%f43, [%rd15];
	shr.u32 	%r101, %r97, 31;
	add.s32 	%r102, %r97, %r101;
	shr.s32 	%r103, %r102, 1;
	mul.wide.s32 	%rd48, %r103, 2;
	add.s64 	%rd49, %rd2, %rd48;
	ld.global.v2.u8 	{%rs11, %rs12}, [%rd49];
	setp.eq.s16 	%p16, %rs11, 0;
	mul.f32 	%f44, %f43, %f35;
	selp.f32 	%f10, %f34, %f44, %p16;
	setp.eq.s16 	%p17, %rs12, 0;
	mov.f32 	%f330, %f34;
	@%p17 bra 	$L__BB441_12;
	ld.global.f32 	%f45, [%rd15+4];
	mul.f32 	%f330, %f45, %f35;
$L__BB441_12:
	shl.b32 	%r104, %r198, 2;
	mov.u32 	%r105, shared_buf;
	add.s32 	%r24, %r105, %r104;
	st.shared.f32 	[%r24], %f10;
	max.f32 	%f46, %f332, %f10;
	add.s32 	%r25, %r24, %r14;
	st.shared.f32 	[%r25], %f330;
	max.f32 	%f13, %f46, %f330;
	add.s32 	%r106, %r23, 2048;
	div.s32 	%r107, %r106, %r34;
	mul.lo.s32 	%r108, %r107, %r34;
	sub.s32 	%r109, %r106, %r108;
	div.s32 	%r110, %r109, %r35;
	mul.lo.s32 	%r111, %r110, %r35;
	sub.s32 	%r112, %r109, %r111;
	selp.b32 	%r113, 0, %r107, %p15;
	selp.b32 	%r114, 0, %r110, %p14;
	selp.b32 	%r115, 0, %r112, %p13;
	mul.lo.s32 	%r116, %r37, %r113;
	mad.lo.s32 	%r117, %r38, %r114, %r116;
	mad.lo.s32 	%r118, %r39, %r115, %r117;
	shr.u32 	%r119, %r106, 31;
	add.s32 	%r120, %r106, %r119;
	shr.s32 	%r121, %r120, 1;
	mul.wide.s32 	%rd50, %r121, 8;
	add.s64 	%rd16, %rd1, %rd50;
	ld.global.f32 	%f47, [%rd16];
	shr.u32 	%r122, %r118, 31;
	add.s32 	%r123, %r118, %r122;
	shr.s32 	%r124, %r123, 1;
	mul.wide.s32 	%rd51, %r124, 2;
	add.s64 	%rd52, %rd2, %rd51;
	ld.global.v2.u8 	{%rs13, %rs14}, [%rd52];
	setp.eq.s16 	%p21, %rs13, 0;
	mul.f32 	%f48, %f47, %f35;
	selp.f32 	%f14, %f34, %f48, %p21;
	setp.eq.s16 	%p22, %rs14, 0;
	mov.f32 	%f331, %f34;
	@%p22 bra 	$L__BB441_14;
	ld.global.f32 	%f49, [%rd16+4];
	mul.f32 	%f331, %f49, %f35;
$L__BB441_14:
	st.shared.f32 	[%r24+4096], %f14;
	max.f32 	%f50, %f13, %f14;
	st.shared.f32 	[%r25+4096], %f331;
	max.f32 	%f332, %f50, %f331;
	add.s32 	%r198, %r198, 2048;
	setp.lt.s32 	%p23, %r198, %r7;
	@%p23 bra 	$L__BB441_10;
$L__BB441_15:
	setp.gt.s32 	%p25, %r51, 15;
	setp.gt.s32 	%p26, %r51, 23;
	setp.gt.s32 	%p27, %r51, 27;
	setp.gt.s32 	%p28, %r51, 29;
	setp.gt.s32 	%p29, %r51, 30;
	mov.b32 	%r126, %f332;
	mov.b32 	%r127, 1;
	mov.b32 	%r148, 31;
	mov.b32 	%r149, -1;
	// begin inline asm
	shfl.sync.down.b32 %r125, %r126, %r127, %r148, %r149;
	// end inline asm
	mov.b32 	%f51, %r125;
	max.f32 	%f52, %f332, %f51;
	selp.f32 	%f53, %f332, %f52, %p29;
	mov.b32 	%r131, %f53;
	mov.b32 	%r132, 2;
	// begin inline asm
	shfl.sync.down.b32 %r130, %r131, %r132, %r148, %r149;
	// end inline asm
	mov.b32 	%f54, %r130;
	max.f32 	%f55, %f53, %f54;
	selp.f32 	%f56, %f53, %f55, %p28;
	mov.b32 	%r136, %f56;
	mov.b32 	%r137, 4;
	// begin inline asm
	shfl.sync.down.b32 %r135, %r136, %r137, %r148, %r149;
	// end inline asm
	mov.b32 	%f57, %r135;
	max.f32 	%f58, %f56, %f57;
	selp.f32 	%f59, %f56, %f58, %p27;
	mov.b32 	%r141, %f59;
	mov.b32 	%r142, 8;
	// begin inline asm
	shfl.sync.down.b32 %r140, %r141, %r142, %r148, %r149;
	// end inline asm
	mov.b32 	%f60, %r140;
	max.f32 	%f19, %f59, %f60;
	selp.f32 	%f333, %f59, %f19, %p26;
	mov.b32 	%r146, %f333;
	mov.b32 	%r147, 16;
	// begin inline asm
	shfl.sync.down.b32 %r145, %r146, %r147, %r148, %r149;
	// end inline asm
	mov.pred 	%p54, 0;
	@%p25 bra 	$L__BB441_18;
	setp.ne.s32 	%p31, %r51, 0;
	mov.b32 	%f61, %r145;
	max.f32 	%f333, %f19, %f61;
	@%p31 bra 	$L__BB441_18;
	st.shared.f32 	[%r9], %f333;
	mov.pred 	%p54, -1;
$L__BB441_18:
	setp.ne.s32 	%p33, %r6, 0;
	bar.sync 	0;
	@%p33 bra 	$L__BB441_20;
	ld.shared.f32 	%f62, [_ZZ14BlockAllReduceI5MaxOpfLi1024EET0_S1_E12temp_storage+36];
	max.f32 	%f63, %f333, %f62;
	ld.shared.f32 	%f64, [_ZZ14BlockAllReduceI5MaxOpfLi1024EET0_S1_E12temp_storage+40];
	max.f32 	%f65, %f63, %f64;
	ld.shared.f32 	%f66, [_ZZ14BlockAllReduceI5MaxOpfLi1024EET0_S1_E12temp_storage+44];
	max.f32 	%f67, %f65, %f66;
	ld.shared.f32 	%f68, [_ZZ14BlockAllReduceI5MaxOpfLi1024EET0_S1_E12temp_storage+48];
	max.f32 	%f69, %f67, %f68;
	ld.shared.f32 	%f70, [_ZZ14BlockAllReduceI5MaxOpfLi1024EET0_S1_E12temp_storage+52];
	max.f32 	%f71, %f69, %f70;
	ld.shared.f32 	%f72, [_ZZ14BlockAllReduceI5MaxOpfLi1024EET0_S1_E12temp_storage+56];
	max.f32 	%f73, %f71, %f72;
	ld.shared.f32 	%f74, [_ZZ14BlockAllReduceI5MaxOpfLi1024EET0_S1_E12temp_storage+60];
	max.f32 	%f75, %f73, %f74;
	ld.shared.f32 	%f76, [_ZZ14BlockAllReduceI5MaxOpfLi1024EET0_S1_E12temp_storage+64];
	max.f32 	%f77, %f75, %f76;
	ld.shared.f32 	%f78, [_ZZ14BlockAllReduceI5MaxOpfLi1024EET0_S1_E12temp_storage+68];
	max.f32 	%f79, %f77, %f78;
	ld.shared.f32 	%f80, [_ZZ14BlockAllReduceI5MaxOpfLi1024EET0_S1_E12temp_storage+72];
	max.f32 	%f81, %f79, %f80;
	ld.shared.f32 	%f82, [_ZZ14BlockAllReduceI5MaxOpfLi1024EET0_S1_E12temp_storage+76];
	max.f32 	%f83, %f81, %f82;
	ld.shared.f32 	%f84, [_ZZ14BlockAllReduceI5MaxOpfLi1024EET0_S1_E12temp_storage+80];
	max.f32 	%f85, %f83, %f84;
	ld.shared.f32 	%f86, [_ZZ14BlockAllReduceI5MaxOpfLi1024EET0_S1_E12temp_storage+84];
	max.f32 	%f87, %f85, %f86;
	ld.shared.f32 	%f88, [_ZZ14BlockAllReduceI5MaxOpfLi1024EET0_S1_E12temp_storage+88];
	max.f32 	%f89, %f87, %f88;
	ld.shared.f32 	%f90, [_ZZ14BlockAllReduceI5MaxOpfLi1024EET0_S1_E12temp_storage+92];
	max.f32 	%f91, %f89, %f90;
	ld.shared.f32 	%f92, [_ZZ14BlockAllReduceI5MaxOpfLi1024EET0_S1_E12temp_storage+96];
	max.f32 	%f93, %f91, %f92;
	ld.shared.f32 	%f94, [_ZZ14BlockAllReduceI5MaxOpfLi1024EET0_S1_E12temp_storage+100];
	max.f32 	%f95, %f93, %f94;
	ld.shared.f32 	%f96, [_ZZ14BlockAllReduceI5MaxOpfLi1024EET0_S1_E12temp_storage+104];
	max.f32 	%f97, %f95, %f96;
	ld.shared.f32 	%f98, [_ZZ14BlockAllReduceI5MaxOpfLi1024EET0_S1_E12temp_storage+108];
	max.f32 	%f99, %f97, %f98;
	ld.shared.f32 	%f100, [_ZZ14BlockAllReduceI5MaxOpfLi1024EET0_S1_E12temp_storage+112];
	max.f32 	%f101, %f99, %f100;
	ld.shared.f32 	%f102, [_ZZ14BlockAllReduceI5MaxOpfLi1024EET0_S1_E12temp_storage+116];
	max.f32 	%f103, %f101, %f102;
	ld.shared.f32 	%f104, [_ZZ14BlockAllReduceI5MaxOpfLi1024EET0_S1_E12temp_storage+120];
	max.f32 	%f105, %f103, %f104;
	ld.shared.f32 	%f106, [_ZZ14BlockAllReduceI5MaxOpfLi1024EET0_S1_E12temp_storage+124];
	max.f32 	%f107, %f105, %f106;
	ld.shared.f32 	%f108, [_ZZ14BlockAllReduceI5MaxOpfLi1024EET0_S1_E12temp_storage+128];
	max.f32 	%f109, %f107, %f108;
	ld.shared.f32 	%f110, [_ZZ14BlockAllReduceI5MaxOpfLi1024EET0_S1_E12temp_storage+132];
	max.f32 	%f111, %f109, %f110;
	ld.shared.f32 	%f112, [_ZZ14BlockAllReduceI5MaxOpfLi1024EET0_S1_E12temp_storage+136];
	max.f32 	%f113, %f111, %f112;
	ld.shared.f32 	%f114, [_ZZ14BlockAllReduceI5MaxOpfLi1024EET0_S1_E12temp_storage+140];
	max.f32 	%f115, %f113, %f114;
	ld.shared.f32 	%f116, [_ZZ14BlockAllReduceI5MaxOpfLi1024EET0_S1_E12temp_storage+144];
	max.f32 	%f117, %f115, %f116;
	ld.shared.f32 	%f118, [_ZZ14BlockAllReduceI5MaxOpfLi1024EET0_S1_E12temp_storage+148];
	max.f32 	%f119, %f117, %f118;
	ld.shared.f32 	%f120, [_ZZ14BlockAllReduceI5MaxOpfLi1024EET0_S1_E12temp_storage+152];
	max.f32 	%f121, %f119, %f120;
	ld.shared.f32 	%f122, [_ZZ14BlockAllReduceI5MaxOpfLi1024EET0_S1_E12temp_storage+156];
	max.f32 	%f123, %f121, %f122;
	st.shared.f32 	[_ZZ14BlockAllReduceI5MaxOpfLi1024EET0_S1_E16result_broadcast], %f123;
$L__BB441_20:
	setp.le.s64 	%p34, %rd32, %rd8;
	bar.sync 	0;
	mov.f32 	%f337, 0f00000000;
	ld.shared.f32 	%f23, [_ZZ14BlockAllReduceI5MaxOpfLi1024EET0_S1_E16result_broadcast];
	@%p34 bra 	$L__BB441_27;
	setp.eq.s64 	%p35, %rd11, 3072;
	mov.f32 	%f337, 0f00000000;
	mov.u32 	%r199, %r6;
	@%p35 bra 	$L__BB441_25;
	setp.eq.s64 	%p36, %rd11, 0;
	ld.shared.f32 	%f127, [%r13];
	sub.f32 	%f128, %f127, %f23;
	fma.rn.f32 	%f129, %f128, 0f3BBB989D, 0f3F000000;
	cvt.sat.f32.f32 	%f130, %f129;
	mov.f32 	%f131, 0f4B400001;
	mov.f32 	%f132, 0f437C0000;
	fma.rm.f32 	%f133, %f130, %f132, %f131;
	add.f32 	%f134, %f133, 0fCB40007F;
	neg.f32 	%f135, %f134;
	fma.rn.f32 	%f136, %f128, 0f3FB8AA3B, %f135;
	fma.rn.f32 	%f137, %f128, 0f32A57060, %f136;
	mov.b32 	%r150, %f133;
	shl.b32 	%r151, %r150, 23;
	mov.b32 	%f138, %r151;
	ex2.approx.ftz.f32 	%f139, %f137;
	mul.f32 	%f140, %f139, %f138;
	st.shared.f32 	[%r13], %f140;
	add.f32 	%f337, %f140, 0f00000000;
	mov.u32 	%r199, %r16;
	@%p36 bra 	$L__BB441_25;
	setp.eq.s64 	%p37, %rd11, 1024;
	ld.shared.f32 	%f141, [%r13+4096];
	sub.f32 	%f142, %f141, %f23;
	fma.rn.f32 	%f143, %f142, 0f3BBB989D, 0f3F000000;
	cvt.sat.f32.f32 	%f144, %f143;
	mov.f32 	%f145, 0f4B400001;
	mov.f32 	%f146, 0f437C0000;
	fma.rm.f32 	%f147, %f144, %f146, %f145;
	add.f32 	%f148, %f147, 0fCB40007F;
	neg.f32 	%f149, %f148;
	fma.rn.f32 	%f150, %f142, 0f3FB8AA3B, %f149;
	fma.rn.f32 	%f151, %f142, 0f32A57060, %f150;
	mov.b32 	%r152, %f147;
	shl.b32 	%r153, %r152, 23;
	mov.b32 	%f152, %r153;
	ex2.approx.ftz.f32 	%f153, %f151;
	mul.f32 	%f154, %f153, %f152;
	st.shared.f32 	[%r13+4096], %f154;
	add.f32 	%f337, %f337, %f154;
	mov.u32 	%r199, %r17;
	@%p37 bra 	$L__BB441_25;
	ld.shared.f32 	%f155, [%r13+8192];
	sub.f32 	%f156, %f155, %f23;
	fma.rn.f32 	%f157, %f156, 0f3BBB989D, 0f3F000000;
	cvt.sat.f32.f32 	%f158, %f157;
	mov.f32 	%f159, 0f4B400001;
	mov.f32 	%f160, 0f437C0000;
	fma.rm.f32 	%f161, %f158, %f160, %f159;
	add.f32 	%f162, %f161, 0fCB40007F;
	neg.f32 	%f163, %f162;
	fma.rn.f32 	%f164, %f156, 0f3FB8AA3B, %f163;
	fma.rn.f32 	%f165, %f156, 0f32A57060, %f164;
	mov.b32 	%r154, %f161;
	shl.b32 	%r155, %r154, 23;
	mov.b32 	%f166, %r155;
	ex2.approx.ftz.f32 	%f167, %f165;
	mul.f32 	%f168, %f167, %f166;
	st.shared.f32 	[%r13+8192], %f168;
	add.f32 	%f337, %f337, %f168;
	mov.u32 	%r199, %r18;
$L__BB441_25:
	setp.lt.u64 	%p38, %rd10, 3072;
	@%p38 bra 	$L__BB441_27;
$L__BB441_26:
	shl.b32 	%r156, %r199, 2;
	mov.u32 	%r157, shared_buf;
	add.s32 	%r158, %r157, %r156;
	ld.shared.f32 	%f169, [%r158];
	sub.f32 	%f170, %f169, %f23;
	fma.rn.f32 	%f171, %f170, 0f3BBB989D, 0f3F000000;
	cvt.sat.f32.f32 	%f172, %f171;
	mov.f32 	%f173, 0f4B400001;
	mov.f32 	%f174, 0f437C0000;
	fma.rm.f32 	%f175, %f172, %f174, %f173;
	add.f32 	%f176, %f175, 0fCB40007F;
	neg.f32 	%f177, %f176;
	fma.rn.f32 	%f178, %f170, 0f3FB8AA3B, %f177;
	fma.rn.f32 	%f179, %f170, 0f32A57060, %f178;
	mov.b32 	%r159, %f175;
	shl.b32 	%r160, %r159, 23;
	mov.b32 	%f180, %r160;
	ex2.approx.ftz.f32 	%f181, %f179;
	mul.f32 	%f182, %f181, %f180;
	st.shared.f32 	[%r158], %f182;
	add.f32 	%f183, %f337, %f182;
	ld.shared.f32 	%f184, [%r158+4096];
	sub.f32 	%f185, %f184, %f23;
	fma.rn.f32 	%f186, %f185, 0f3BBB989D, 0f3F000000;
	cvt.sat.f32.f32 	%f187, %f186;
	fma.rm.f32 	%f188, %f187, %f174, %f173;
	add.f32 	%f189, %f188, 0fCB40007F;
	neg.f32 	%f190, %f189;
	fma.rn.f32 	%f191, %f185, 0f3FB8AA3B, %f190;
	fma.rn.f32 	%f192, %f185, 0f32A57060, %f191;
	mov.b32 	%r161, %f188;
	shl.b32 	%r162, %r161, 23;
	mov.b32 	%f193, %r162;
	ex2.approx.ftz.f32 	%f194, %f192;
	mul.f32 	%f195, %f194, %f193;
	st.shared.f32 	[%r158+4096], %f195;
	add.f32 	%f196, %f183, %f195;
	ld.shared.f32 	%f197, [%r158+8192];
	sub.f32 	%f198, %f197, %f23;
	fma.rn.f32 	%f199, %f198, 0f3BBB989D, 0f3F000000;
	cvt.sat.f32.f32 	%f200, %f199;
	fma.rm.f32 	%f201, %f200, %f174, %f173;
	add.f32 	%f202, %f201, 0fCB40007F;
	neg.f32 	%f203, %f202;
	fma.rn.f32 	%f204, %f198, 0f3FB8AA3B, %f203;
	fma.rn.f32 	%f205, %f198, 0f32A57060, %f204;
	mov.b32 	%r163, %f201;
	shl.b32 	%r164, %r163, 23;
	mov.b32 	%f206, %r164;
	ex2.approx.ftz.f32 	%f207, %f205;
	mul.f32 	%f208, %f207, %f206;
	st.shared.f32 	[%r158+8192], %f208;
	add.f32 	%f209, %f196, %f208;
	ld.shared.f32 	%f210, [%r158+12288];
	sub.f32 	%f211, %f210, %f23;
	fma.rn.f32 	%f212, %f211, 0f3BBB989D, 0f3F000000;
	cvt.sat.f32.f32 	%f213, %f212;
	fma.rm.f32 	%f214, %f213, %f174, %f173;
	add.f32 	%f215, %f214, 0fCB40007F;
	neg.f32 	%f216, %f215;
	fma.rn.f32 	%f217, %f211, 0f3FB8AA3B, %f216;
	fma.rn.f32 	%f218, %f211, 0f32A57060, %f217;
	mov.b32 	%r165, %f214;
	shl.b32 	%r166, %r165, 23;
	mov.b32 	%f219, %r166;
	ex2.approx.ftz.f32 	%f220, %f218;
	mul.f32 	%f221, %f220, %f219;
	st.shared.f32 	[%r158+12288], %f221;
	add.f32 	%f337, %f209, %f221;
	add.s32 	%r199, %r199, 4096;
	cvt.u64.u32 	%rd53, %r199;
	setp.gt.u64 	%p39, %rd32, %rd53;
	@%p39 bra 	$L__BB441_26;
$L__BB441_27:
	mov.b32 	%r168, %f337;
	mov.b32 	%r169, 1;
	mov.b32 	%r190, 31;
	mov.b32 	%r191, -1;
	// begin inline asm
	shfl.sync.down.b32 %r167, %r168, %r169, %r190, %r191;
	// end inline asm
	mov.b32 	%f222, %r167;
	add.f32 	%f223, %f337, %f222;
	selp.f32 	%f224, %f337, %f223, %p29;
	mov.b32 	%r173, %f224;
	mov.b32 	%r174, 2;
	// begin inline asm
	shfl.sync.down.b32 %r172, %r173, %r174, %r190, %r191;
	// end inline asm
	mov.b32 	%f225, %r172;
	add.f32 	%f226, %f224, %f225;
	selp.f32 	%f227, %f224, %f226, %p28;
	mov.b32 	%r178, %f227;
	mov.b32 	%r179, 4;
	// begin inline asm
	shfl.sync.down.b32 %r177, %r178, %r179, %r190, %r191;
	// end inline asm
	mov.b32 	%f228, %r177;
	add.f32 	%f229, %f227, %f228;
	selp.f32 	%f230, %f227, %f229, %p27;
	mov.b32 	%r183, %f230;
	mov.b32 	%r184, 8;
	// begin inline asm
	shfl.sync.down.b32 %r182, %r183, %r184, %r190, %r191;
	// end inline asm
	mov.b32 	%f231, %r182;
	add.f32 	%f232, %f230, %f231;
	selp.f32 	%f233, %f230, %f232, %p26;
	mov.b32 	%r188, %f233;
	mov.b32 	%r189, 16;
	// begin inline asm
	shfl.sync.down.b32 %r187, %r188, %r189, %r190, %r191;
	// end inline asm
	mov.b32 	%f234, %r187;
	add.f32 	%f235, %f233, %f234;
	selp.f32 	%f32, %f233, %f235, %p25;
	not.pred 	%p45, %p54;
	@%p45 bra 	$L__BB441_29;
	st.shared.f32 	[%r10], %f32;
$L__BB441_29:
	setp.ne.s32 	%p46, %r6, 0;
	bar.sync 	0;
	@%p46 bra 	$L__BB441_31;
	ld.shared.f32 	%f236, [_ZZ14BlockAllReduceI5SumOpfLi1024EET0_S1_E12temp_storage+36];
	add.f32 	%f237, %f32, %f236;
	ld.shared.f32 	%f238, [_ZZ14BlockAllReduceI5SumOpfLi1024EET0_S1_E12temp_storage+40];
	add.f32 	%f239, %f237, %f238;
	ld.shared.f32 	%f240, [_ZZ14BlockAllReduceI5SumOpfLi1024EET0_S1_E12temp_storage+44];
	add.f32 	%f241, %f239, %f240;
	ld.shared.f32 	%f242, [_ZZ14BlockAllReduceI5SumOpfLi1024EET0_S1_E12temp_storage+48];
	add.f32 	%f243, %f241, %f242;
	ld.shared.f32 	%f244, [_ZZ14BlockAllReduceI5SumOpfLi1024EET0_S1_E12temp_storage+52];
	add.f32 	%f245, %f243, %f244;
	ld.shared.f32 	%f246, [_ZZ14BlockAllReduceI5SumOpfLi1024EET0_S1_E12temp_storage+56];
	add.f32 	%f247, %f245, %f246;
	ld.shared.f32 	%f248, [_ZZ14BlockAllReduceI5SumOpfLi1024EET0_S1_E12temp_storage+60];
	add.f32 	%f249, %f247, %f248;
	ld.shared.f32 	%f250, [_ZZ14BlockAllReduceI5SumOpfLi1024EET0_S1_E12temp_storage+64];
	add.f32 	%f251, %f249, %f250;
	ld.shared.f32 	%f252, [_ZZ14BlockAllReduceI5SumOpfLi1024EET0_S1_E12temp_storage+68];
	add.f32 	%f253, %f251, %f252;
	ld.shared.f32 	%f254, [_ZZ14BlockAllReduceI5SumOpfLi1024EET0_S1_E12temp_storage+72];
	add.f32 	%f255, %f253, %f254;
	ld.shared.f32 	%f256, [_ZZ14BlockAllReduceI5SumOpfLi1024EET0_S1_E12temp_storage+76];
	add.f32 	%f257, %f255, %f256;
	ld.shared.f32 	%f258, [_ZZ14BlockAllReduceI5SumOpfLi1024EET0_S1_E12temp_storage+80];
	add.f32 	%f259, %f257, %f258;
	ld.shared.f32 	%f260, [_ZZ14BlockAllReduceI5SumOpfLi1024EET0_S1_E12temp_storage+84];
	add.f32 	%f261, %f259, %f260;
	ld.shared.f32 	%f262, [_ZZ14BlockAllReduceI5SumOpfLi1024EET0_S1_E12temp_storage+88];
	add.f32 	%f263, %f261, %f262;
	ld.shared.f32 	%f264, [_ZZ14BlockAllReduceI5SumOpfLi1024EET0_S1_E12temp_storage+92];
	add.f32 	%f265, %f263, %f264;
	ld.shared.f32 	%f266, [_ZZ14BlockAllReduceI5SumOpfLi1024EET0_S1_E12temp_storage+96];
	add.f32 	%f267, %f265, %f266;
	ld.shared.f32 	%f268, [_ZZ14BlockAllReduceI5SumOpfLi1024EET0_S1_E12temp_storage+100];
	add.f32 	%f269, %f267, %f268;
	ld.shared.f32 	%f270, [_ZZ14BlockAllReduceI5SumOpfLi1024EET0_S1_E12temp_storage+104];
	add.f32 	%f271, %f269, %f270;
	ld.shared.f32 	%f272, [_ZZ14BlockAllReduceI5SumOpfLi1024EET0_S1_E12temp_storage+108];
	add.f32 	%f273, %f271, %f272;
	ld.shared.f32 	%f274, [_ZZ14BlockAllReduceI5SumOpfLi1024EET0_S1_E12temp_storage+112];
	add.f32 	%f275, %f273, %f274;
	ld.shared.f32 	%f276, [_ZZ14BlockAllReduceI5SumOpfLi1024EET0_S1_E12temp_storage+116];
	add.f32 	%f277, %f275, %f276;
	ld.shared.f32 	%f278, [_ZZ14BlockAllReduceI5SumOpfLi1024EET0_S1_E12temp_storage+120];
	add.f32 	%f279, %f277, %f278;
	ld.shared.f32 	%f280, [_ZZ14BlockAllReduceI5SumOpfLi1024EET0_S1_E12temp_storage+124];
	add.f32 	%f281, %f279, %f280;
	ld.shared.f32 	%f282, [_ZZ14BlockAllReduceI5SumOpfLi1024EET0_S1_E12temp_storage+128];
	add.f32 	%f283, %f281, %f282;
	ld.shared.f32 	%f284, [_ZZ14BlockAllReduceI5SumOpfLi1024EET0_S1_E12temp_storage+132];
	add.f32 	%f285, %f283, %f284;
	ld.shared.f32 	%f286, [_ZZ14BlockAllReduceI5SumOpfLi1024EET0_S1_E12temp_storage+136];
	add.f32 	%f287, %f285, %f286;
	ld.shared.f32 	%f288, [_ZZ14BlockAllReduceI5SumOpfLi1024EET0_S1_E12temp_storage+140];
	add.f32 	%f289, %f287, %f288;
	ld.shared.f32 	%f290, [_ZZ14BlockAllReduceI5SumOpfLi1024EET0_S1_E12temp_storage+144];
	add.f32 	%f291, %f289, %f290;
	ld.shared.f32 	%f292, [_ZZ14BlockAllReduceI5SumOpfLi1024EET0_S1_E12temp_storage+148];
	add.f32 	%f293, %f291, %f292;
	ld.shared.f32 	%f294, [_ZZ14BlockAllReduceI5SumOpfLi1024EET0_S1_E12temp_storage+152];
	add.f32 	%f295, %f293, %f294;
	ld.shared.f32 	%f296, [_ZZ14BlockAllReduceI5SumOpfLi1024EET0_S1_E12temp_storage+156];
	add.f32 	%f297, %f295, %f296;
	st.shared.f32 	[_ZZ14BlockAllReduceI5SumOpfLi1024EET0_S1_E16result_broadcast], %f297;
$L__BB441_31:
	setp.ge.s32 	%p47, %r6, %r7;
	bar.sync 	0;
	ld.shared.f32 	%f33, [_ZZ14BlockAllReduceI5SumOpfLi1024EET0_S1_E16result_broadcast];
	@%p47 bra 	$L__BB441_38;
	setp.eq.s32 	%p48, %r19, 3072;
	mul.lo.s64 	%rd17, %rd96, %rd30;
	mov.u32 	%r201, %r6;
	@%p48 bra 	$L__BB441_36;
	setp.eq.s32 	%p49, %r19, 0;
	ld.shared.f32 	%f298, [%r13];
	div.rn.f32 	%f299, %f298, %f33;
	ld.shared.f32 	%f300, [%r15];
	div.rn.f32 	%f301, %f300, %f33;
	add.s64 	%rd18, %rd17, %rd12;
	shr.u64 	%rd54, %rd18, 63;
	add.s64 	%rd55, %rd18, %rd54;
	shl.b64 	%rd56, %rd55, 2;
	and.b64  	%rd57, %rd56, -8;
	add.s64 	%rd58, %rd6, %rd57;
	st.global.v2.f32 	[%rd58], {%f299, %f301};
	mov.u32 	%r201, %r16;
	@%p49 bra 	$L__BB441_36;
	setp.eq.s32 	%p50, %r19, 1024;
	ld.shared.f32 	%f302, [%r13+4096];
	div.rn.f32 	%f303, %f302, %f33;
	ld.shared.f32 	%f304, [%r15+4096];
	div.rn.f32 	%f305, %f304, %f33;
	add.s64 	%rd59, %rd18, 2048;
	shr.u64 	%rd60, %rd59, 63;
	add.s64 	%rd61, %rd59, %rd60;
	shl.b64 	%rd62, %rd61, 2;
	and.b64  	%rd63, %rd62, -8;
	add.s64 	%rd64, %rd6, %rd63;
	st.global.v2.f32 	[%rd64], {%f303, %f305};
	mov.u32 	%r201, %r17;
	@%p50 bra 	$L__BB441_36;
	ld.shared.f32 	%f306, [%r13+8192];
	div.rn.f32 	%f307, %f306, %f33;
	ld.shared.f32 	%f308, [%r15+8192];
	div.rn.f32 	%f309, %f308, %f33;
	add.s64 	%rd65, %rd18, 4096;
	shr.u64 	%rd66, %rd65, 63;
	add.s64 	%rd67, %rd65, %rd66;
	shl.b64 	%rd68, %rd67, 2;
	and.b64  	%rd69, %rd68, -8;
	add.s64 	%rd70, %rd6, %rd69;
	st.global.v2.f32 	[%rd70], {%f307, %f309};
	mov.u32 	%r201, %r18;
$L__BB441_36:
	setp.lt.u32 	%p51, %r11, 3072;
	@%p51 bra 	$L__BB441_38;
$L__BB441_37:
	shl.b32 	%r192, %r201, 2;
	mov.u32 	%r193, shared_buf;
	add.s32 	%r194, %r193, %r192;
	ld.shared.f32 	%f310, [%r194];
	div.rn.f32 	%f311, %f310, %f33;
	add.s32 	%r195, %r194, %r14;
	ld.shared.f32 	%f312, [%r195];
	div.rn.f32 	%f313, %f312, %f33;
	shl.b32 	%r196, %r201, 1;
	cvt.u64.u32 	%rd71, %r196;
	add.s64 	%rd72, %rd17, %rd71;
	shr.u64 	%rd73, %rd72, 63;
	add.s64 	%rd74, %rd72, %rd73;
	shl.b64 	%rd75, %rd74, 2;
	and.b64  	%rd76, %rd75, -8;
	add.s64 	%rd77, %rd6, %rd76;
	st.global.v2.f32 	[%rd77], {%f311, %f313};
	ld.shared.f32 	%f314, [%r194+4096];
	div.rn.f32 	%f315, %f314, %f33;
	ld.shared.f32 	%f316, [%r195+4096];
	div.rn.f32 	%f317, %f316, %f33;
	add.s64 	%rd78, %rd72, 2048;
	shr.u64 	%rd79, %rd78, 63;
	add.s64 	%rd80, %rd78, %rd79;
	shl.b64 	%rd81, %rd80, 2;
	and.b64  	%rd82, %rd81, -8;
	add.s64 	%rd83, %rd6, %rd82;
	st.global.v2.f32 	[%rd83], {%f315, %f317};
	ld.shared.f32 	%f318, [%r194+8192];
	div.rn.f32 	%f319, %f318, %f33;
	ld.shared.f32 	%f320, [%r195+8192];
	div.rn.f32 	%f321, %f320, %f33;
	add.s64 	%rd84, %rd72, 4096;
	shr.u64 	%rd85, %rd84, 63;
	add.s64 	%rd86, %rd84, %rd85;
	shl.b64 	%rd87, %rd86, 2;
	and.b64  	%rd88, %rd87, -8;
	add.s64 	%rd89, %rd6, %rd88;
	st.global.v2.f32 	[%rd89], {%f319, %f321};
	ld.shared.f32 	%f322, [%r194+12288];
	div.rn.f32 	%f323, %f322, %f33;
	ld.shared.f32 	%f324, [%r195+12288];
	div.rn.f32 	%f325, %f324, %f33;
	add.s64 	%rd90, %rd72, 6144;
	shr.u64 	%rd91, %rd90, 63;
	add.s64 	%rd92, %rd90, %rd91;
	shl.b64 	%rd93, %rd92, 2;
	and.b64  	%rd94, %rd93, -8;
	add.s64 	%rd95, %rd6, %rd94;
	st.global.v2.f32 	[%rd95], {%f323, %f325};
	add.s32 	%r201, %r201, 4096;
	setp.lt.s32 	%p52, %r201, %r7;
	@%p52 bra 	$L__BB441_37;
$L__BB441_38:
	add.s64 	%rd96, %rd96, %rd9;
	setp.lt.s64 	%p53, %rd96, %rd31;
	@%p53 bra 	$L__BB441_4;
$L__BB441_39:
	ret;

}
	// .globl	_Z20SoftmaxBlockSMemImplI22BroadcastScaleMaskLoadIffbLm3EiE11DirectStoreIffEfLi2ELi512EL9Algorithm0EEvT_T0_ll
.visible .entry _Z20SoftmaxBlockSMemImplI22BroadcastScaleMaskLoadIffbLm3EiE11DirectStoreIffEfLi2ELi512EL9Algorithm0EEvT_T0_ll(
	.param .align 8 .b8 _Z20SoftmaxBlockSMemImplI22BroadcastScaleMaskLoadIffbLm3EiE11DirectStoreIffEfLi2ELi512EL9Algorithm0EEvT_T0_ll_param_0[112],
	.param .align 8 .b8 _Z20SoftmaxBlockSMemImplI22BroadcastScaleMaskLoadIffbLm3EiE11DirectStoreIffEfLi2ELi512EL9Algorithm0EEvT_T0_ll_param_1[16],
	.param .u64 _Z20SoftmaxBlockSMemImplI22BroadcastScaleMaskLoadIffbLm3EiE11DirectStoreIffEfLi2ELi512EL9Algorithm0EEvT_T0_ll_param_2,
	.param .u64 _Z20SoftmaxBlockSMemImplI22BroadcastScaleMaskLoadIffbLm3EiE11DirectStoreIffEfLi2ELi512EL9Algorithm0EEvT_T0_ll_param_3
)
{
	.reg .pred 	%p<55>;
	.reg .b16 	%rs<15>;
	.reg .b32 	%r<203>;
	.reg .b32 	%f<274>;
	.reg .b64 	%rd<97>;

	ld.param.u64 	%rd30, [_Z20SoftmaxBlockSMemImplI22BroadcastScaleMaskLoadIffbLm3EiE11DirectStoreIffEfLi2ELi512EL9Algorithm0EEvT_T0_ll_param_1+8];
	ld.param.v2.f32 	{%f34, %f35}, [_Z20SoftmaxBlockSMemImplI22BroadcastScaleMaskLoadIffbLm3EiE11DirectStoreIffEfLi2ELi512EL9Algorithm0EEvT_T0_ll_param_0+104];
	ld.param.u64 	%rd28, [_Z20SoftmaxBlockSMemImplI22BroadcastScaleMaskLoadIffbLm3EiE11DirectStoreIffEfLi2ELi512EL9Algorithm0EEvT_T0_ll_param_0+96];
	ld.param.u32 	%r39, [_Z20SoftmaxBlockSMemImplI22BroadcastScaleMaskLoadIffbLm3EiE11DirectStoreIffEfLi2ELi512EL9Algorithm0EEvT_T0_ll_param_0+80];
	ld.param.v2.u32 	{%r37, %r38}, [_Z20SoftmaxBlockSMemImplI22BroadcastScaleMaskLoadIffbLm3EiE11DirectStoreIffEfLi2ELi512EL9Algorithm0EEvT_T0_ll_param_0+72];
	ld.param.v2.u32 	{%r34, %r35}, [_Z20SoftmaxBlockSMemImplI22BroadcastScaleMaskLoadIffbLm3EiE11DirectStoreIffEfLi2ELi512EL9Algorithm0EEvT_T0_ll_param_0+48];
	ld.param.u64 	%rd24, [_Z20SoftmaxBlockSMemImplI22BroadcastScaleMaskLoadIffbLm3EiE11DirectStoreIffEfLi2ELi512EL9Algorithm0EEvT_T0_ll_param_0+32];
	ld.param.u64 	%rd23, [_Z20SoftmaxBlockSMemImplI22BroadcastScaleMaskLoadIffbLm3EiE11DirectStoreIffEfLi2ELi512EL9Algorithm0EEvT_T0_ll_param_0+24];
	ld.param.u64 	%rd22, [_Z20SoftmaxBlockSMemImplI22BroadcastScaleMaskLoadIffbLm3EiE11DirectStoreIffEfLi2ELi512EL9Algorithm0EEvT_T0_ll_param_0+16];
	ld.param.u64 	%rd29, [_Z20SoftmaxBlockSMemImplI22BroadcastScaleMaskLoadIffbLm3EiE11DirectStoreIffEfLi2ELi512EL9Algorithm0EEvT_T0_ll_param_1];
	ld.param.u64 	%rd21, [_Z20SoftmaxBlockSMemImplI22BroadcastScaleMaskLoadIffbLm3EiE11DirectStoreIffEfLi2ELi512EL9Algorithm0EEvT_T0_ll_param_0+8];
	ld.param.u64 	%rd20, [_Z20SoftmaxBlockSMemImplI22BroadcastScaleMaskLoadIffbLm3EiE11DirectStoreIffEfLi2ELi512EL9Algorithm0EEvT_T0_ll_param_0];
	ld.param.u64 	%rd31, [_Z20SoftmaxBlockSMemImplI22BroadcastScaleMaskLoadIffbLm3EiE11DirectStoreIffEfLi2ELi512EL9Algorithm0EEvT_T0_ll_param_2];
	ld.param.u64 	%rd32, [_Z20SoftmaxBlockSMemImplI22BroadcastScaleMaskLoadIffbLm3EiE11DirectStoreIffEfLi2ELi512EL9Algorithm0EEvT_T0_ll_param_3];
	cvta.to.global.u64 	%rd1, %rd20;
	cvta.to.global.u64 	%rd2, %rd21;
	cvta.to.global.u64 	%rd6, %rd29;
	mov.u32 	%r6, %tid.x;
	and.b64  	%rd33, %rd32, 1;
	setp.eq.b64 	%p2, %rd33, 1;
	not.pred 	%p3, %p2;
	@%p3 bra 	$L__BB442_2;
	mov.u64 	%rd34, $str$2;
	cvta.global.u64 	%rd35, %rd34;
	mov.u64 	%rd36, $str$1;
	cvta.global.u64 	%rd37, %rd36;
	mov.u64 	%rd38, __unnamed_433;
	cvta.global.u64 	%rd39, %rd38;
	{ // callseq 432, 0
	.param .b64 param0;
	st.param.b64 	[param0], %rd35;
	.param .b64 param1;
	st.param.b64 	[param1], %rd37;
	.param .b32 param2;
	st.param.b32 	[param2], 553;
	.param .b64 param3;
	st.param.b64 	[param3], %rd39;
	.param .b64 param4;
	st.param.b64 	[param4], 1;
	call.uni 
	__assertfail, 
	(
	param0, 
	param1, 
	param2, 
	param3, 
	param4
	);
	} // callseq 432
$L__BB442_2:
	shr.u64 	%rd40, %rd32, 63;
	add.s64 	%rd41, %rd32, %rd40;
	shr.u64 	%rd42, %rd41, 1;
	cvt.u32.u64 	%r7, %rd42;
	mov.u32 	%r50, %ctaid.x;
	cvt.u64.u32 	%rd96, %r50;
	setp.le.s64 	%p4, %rd31, %rd96;
	@%p4 bra 	$L__BB442_39;
	// begin inline asm
	mov.u32 %r51, %laneid;
	// end inline asm
	shr.u32 	%r52, %r6, 3;
	and.b32  	%r53, %r52, 124;
	mov.u32 	%r54, _ZZ14BlockAllReduceI5MaxOpfLi512EET0_S1_E12temp_storage;
	add.s32 	%r55, %r54, %r53;
	add.s32 	%r9, %r55, 16;
	cvt.u64.u32 	%rd8, %r6;
	mov.u32 	%r56, _ZZ14BlockAllReduceI5SumOpfLi512EET0_S1_E12temp_storage;
	add.s32 	%r57, %r56, %r53;
	add.s32 	%r10, %r57, 16;
	mov.u32 	%r58, %nctaid.x;
	cvt.u64.u32 	%rd9, %r58;
	not.b32 	%r59, %r6;
	add.s32 	%r11, %r59, %r7;
	not.b64 	%rd43, %rd8;
	add.s64 	%rd10, %rd32, %rd43;
	and.b32  	%r12, %r11, 512;
	shl.b32 	%r60, %r6, 1;
	shl.b32 	%r61, %r6, 2;
	mov.u32 	%r62, shared_buf;
	add.s32 	%r13, %r62, %r61;
	shl.b32 	%r14, %r7, 2;
	add.s32 	%r15, %r13, %r14;
	add.s32 	%r16, %r6, 512;
	and.b64  	%rd11, %rd10, 1536;
	or.b32  	%r17, %r6, 1024;
	add.s32 	%r18, %r6, 1536;
	and.b32  	%r19, %r11, 1536;
	cvt.u64.u32 	%rd12, %r60;
$L__BB442_4:
	setp.ge.s32 	%p5, %r6, %r7;
	mov.f32 	%f268, 0fFF800000;
	@%p5 bra 	$L__BB442_15;
	setp.ne.s32 	%p6, %r12, 0;
	cvt.u32.u64 	%r63, %rd96;
	cvt.u32.u64 	%r64, %rd28;
	mul.lo.s32 	%r20, %r64, %r63;
	mov.f32 	%f268, 0fFF800000;
	mov.u32 	%r198, %r6;
	@%p6 bra 	$L__BB442_9;
	cvt.u32.u64 	%r65, %rd12;
	setp.eq.s64 	%p7, %rd24, 1;
	setp.eq.s64 	%p8, %rd23, 1;
	setp.eq.s64 	%p9, %rd22, 1;
	add.s32 	%r66, %r65, %r20;
	div.s32 	%r67, %r66, %r34;
	mul.lo.s32 	%r68, %r67, %r34;
	sub.s32 	%r69, %r66, %r68;
	div.s32 	%r70, %r69, %r35;
	mul.lo.s32 	%r71, %r70, %r35;
	sub.s32 	%r72, %r69, %r71;
	selp.b32 	%r73, 0, %r67, %p9;
	selp.b32 	%r74, 0, %r70, %p8;
	selp.b32 	%r75, 0, %r72, %p7;
	mul.lo.s32 	%r76, %r37, %r73;
	mad.lo.s32 	%r77, %r38, %r74, %r76;
	mad.lo.s32 	%r78, %r39, %r75, %r77;
	shr.u32 	%r79, %r66, 31;
	add.s32 	%r80, %r66, %r79;
	shr.s32 	%r81, %r80, 1;
	mul.wide.s32 	%rd44, %r81, 8;
	add.s64 	%rd14, %rd1, %rd44;
	ld.global.f32 	%f39, [%rd14];
	shr.u32 	%r82, %r78, 31;
	add.s32 	%r83, %r78, %r82;
	shr.s32 	%r84, %r83, 1;
	mul.wide.s32 	%rd45, %r84, 2;
	add.s64 	%rd46, %rd2, %rd45;
	ld.global.v2.u8 	{%rs9, %rs10}, [%rd46];
	setp.eq.s16 	%p10, %rs9, 0;
	mul.f32 	%f40, %f39, %f35;
	selp.f32 	%f3, %f34, %f40, %p10;
	setp.eq.s16 	%p11, %rs10, 0;
	mov.f32 	%f262, %f34;
	@%p11 bra 	$L__BB442_8;
	ld.global.f32 	%f41, [%rd14+4];
	mul.f32 	%f262, %f41, %f35;
$L__BB442_8:
	st.shared.f32 	[%r13], %f3;
	max.f32 	%f42, %f3, 0fFF800000;
	st.shared.f32 	[%r15], %f262;
	max.f32 	%f268, %f42, %f262;
	mov.u32 	%r198, %r16;
$L__BB442_9:
	setp.lt.u32 	%p12, %r11, 512;
	@%p12 bra 	$L__BB442_15;
$L__BB442_10:
	setp.eq.s64 	%p13, %rd24, 1;
	setp.eq.s64 	%p14, %rd23, 1;
	setp.eq.s64 	%p15, %rd22, 1;
	shl.b32 	%r85, %r198, 1;
	add.s32 	%r23, %r85, %r20;
	div.s32 	%r86, %r23, %r34;
	mul.lo.s32 	%r87, %r86, %r34;
	sub.s32 	%r88, %r23, %r87;
	div.s32 	%r89, %r88, %r35;
	mul.lo.s32 	%r90, %r89, %r35;
	sub.s32 	%r91, %r88, %r90;
	selp.b32 	%r92, 0, %r86, %p15;
	selp.b32 	%r93, 0, %r89, %p14;
	selp.b32 	%r94, 0, %r91, %p13;
	mul.lo.s32 	%r95, %r37, %r92;
	mad.lo.s32 	%r96, %r38, %r93, %r95;
	mad.lo.s32 	%r97, %r39, %r94, %r96;
	shr.u32 	%r98, %r23, 31;
	add.s32 	%r99, %r23, %r98;
	shr.s32 	%r100, %r99, 1;
	mul.wide.s32 	%rd47, %r100, 8;
	add.s64 	%rd15, %rd1, %rd47;
	ld.global.f32 	%f43, [%rd15];
	shr.u32 	%r101, %r97, 31;
	add.s32 	%r102, %r97, %r101;
	shr.s32 	%r103, %r102, 1;
	mul.wide.s32 	%rd48, %r103, 2;
	add.s64 	%rd49, %rd2, %rd48;
	ld.global.v2.u8 	{%rs11, %rs12}, [%rd49];
	setp.eq.s16 	%p16, %rs11, 0;
	mul.f32 	%f44, %f43, %f35;
	selp.f32 	%f10, %f34, %f44, %p16;
	setp.eq.s16 	%p17, %rs12, 0;
	mov.f32 	%f266, %f34;
	@%p17 bra 	$L__BB442_12;
	ld.global.f32 	%f45, [%rd15+4];
	mul.f32 	%f266, %f45, %f35;
$L__BB442_12:
	shl.b32 	%r104, %r198, 2;
	mov.u32 	%r105, shared_buf;
	add.s32 	%r24, %r105, %r104;
	st.shared.f32 	[%r24], %f10;
	max.f32 	%f46, %f268, %f10;
	add.s32 	%r25, %r24, %r14;
	st.shared.f32 	[%r25], %f266;
	max.f32 	%f13, %f46, %f266;
	add.s32 	%r106, %r23, 1024;
	div.s32 	%r107, %r106, %r34;
	mul.lo.s32 	%r108, %r107, %r34;
	sub.s32 	%r109, %r106, %r108;
	div.s32 	%r110, %r109, %r35;
	mul.lo.s32 	%r111, %r110, %r35;
	sub.s32 	%r112, %r109, %r111;
	selp.b32 	%r113, 0, %r107, %p15;
	selp.b32 	%r114, 0, %r110, %p14;
	selp.b32 	%r115, 0, %r112, %p13;
	mul.lo.s32 	%r116, %r37, %r113;
	mad.lo.s32 	%r117, %r38, %r114, %r116;
	mad.lo.s32 	%r118, %r39, %r115, %r117;
	shr.u32 	%r119, %r106, 31;
	add.s32 	%r120, %r106, %r119;
	shr.s32 	%r121, %r120, 1;
	mul.wide.s32 	%rd50, %r121, 8;
	add.s64 	%rd16, %rd1, %rd50;
	ld.global.f32 	%f47, [%rd16];
	shr.u32 	%r122, %r118, 31;
	add.s32 	%r123, %r118, %r122;
	shr.s32 	%r124, %r123, 1;
	mul.wide.s32 	%rd51, %r124, 2;
	add.s64 	%rd52, %rd2, %rd51;
	ld.global.v2.u8 	{%rs13, %rs14}, [%rd52];
	setp.eq.s16 	%p21, %rs13, 0;
	mul.f32 	%f48, %f47, %f35;
	selp.f32 	%f14, %f34, %f48, %p21;
	setp.eq.s16 	%p22, %rs14, 0;
	mov.f32 	%f267, %f34;
	@%p22 bra 	$L__BB442_14;
	ld.global.f32 	%f49, [%rd16+4];
	mul.f32 	%f267, %f49, %f35;
$L__BB442_14:
	st.shared.f32 	[%r24+2048], %f14;
	max.f32 	%f50, %f13, %f14;
	st.shared.f32 	[%r25+2048], %f267;
	max.f32 	%f268, %f50, %f267;
	add.s32 	%r198, %r198, 1024;
	setp.lt.s32 	%p23, %r198, %r7;
	@%p23 bra 	$L__BB442_10;
$L__BB442_15:
	setp.gt.s32 	%p25, %r51, 15;
	setp.gt.s32 	%p26, %r51, 23;
	setp.gt.s32 	%p27, %r51, 27;
	setp.gt.s32 	%p28, %r51, 29;
	setp.gt.s32 	%p29, %r51, 30;
	mov.b32 	%r126, %f268;
	mov.b32 	%r127, 1;
	mov.b32 	%r148, 31;
	mov.b32 	%r149, -1;
	// begin inline asm
	shfl.sync.down.b32 %r125, %r126, %r127, %r148, %r149;
	// end inline asm
	mov.b32 	%f51, %r125;
	max.f32 	%f52, %f268, %f51;
	selp.f32 	%f53, %f268, %f52, %p29;
	mov.b32 	%r131, %f53;
	mov.b32 	%r132, 2;
	// begin inline asm
	shfl.sync.down.b32 %r130, %r131, %r132, %r148, %r149;
	// end inline asm
	mov.b32 	%f54, %r130;
	max.f32 	%f55, %f53, %f54;
	selp.f32 	%f56, %f53, %f55, %p28;
	mov.b32 	%r136, %f56;
	mov.b32 	%r137, 4;
	// begin inline asm
	shfl.sync.down.b32 %r135, %r136, %r137, %r148, %r149;
	// end inline asm
	mov.b32 	%f57, %r135;
	max.f32 	%f58, %f56, %f57;
	selp.f32 	%f59, %f56, %f58, %p27;
	mov.b32 	%r141, %f59;
	mov.b32 	%r142, 8;
	// begin inline asm
	shfl.sync.down.b32 %r140, %r141, %r142, %r148, %r149;
	// end inline asm
	mov.b32 	%f60, %r140;
	max.f32 	%f19, %f59, %f60;
	selp.f32 	%f269, %f59, %f19, %p26;
	mov.b32 	%r146, %f269;
	mov.b32 	%r147, 16;
	// begin inline asm
	shfl.sync.down.b32 %r145, %r146, %r147, %r148, %r149;
	// end inline asm
	mov.pred 	%p54, 0;
	@%p25 bra 	$L__BB442_18;
	setp.ne.s32 	%p31, %r51, 0;
	mov.b32 	%f61, %r145;
	max.f32 	%f269, %f19, %f61;
	@%p31 bra 	$L__BB442_18;
	st.shared.f32 	[%r9], %f269;
	mov.pred 	%p54, -1;
$L__BB442_18:
	setp.ne.s32 	%p33, %r6, 0;
	bar.sync 	0;
	@%p33 bra 	$L__BB442_20;
	ld.shared.f32 	%f62, [_ZZ14BlockAllReduceI5MaxOpfLi512EET0_S1_E12temp_storage+20];
	max.f32 	%f63, %f269, %f62;
	ld.shared.f32 	%f64, [_ZZ14BlockAllReduceI5MaxOpfLi512EET0_S1_E12temp_storage+24];
	max.f32 	%f65, %f63, %f64;
	ld.shared.f32 	%f66, [_ZZ14BlockAllReduceI5MaxOpfLi512EET0_S1_E12temp_storage+28];
	max.f32 	%f67, %f65, %f66;
	ld.shared.f32 	%f68, [_ZZ14BlockAllReduceI5MaxOpfLi512EET0_S1_E12temp_storage+32];
	max.f32 	%f69, %f67, %f68;
	ld.shared.f32 	%f70, [_ZZ14BlockAllReduceI5MaxOpfLi512EET0_S1_E12temp_storage+36];
	max.f32 	%f71, %f69, %f70;
	ld.shared.f32 	%f72, [_ZZ14BlockAllReduceI5MaxOpfLi512EET0_S1_E12temp_storage+40];
	max.f32 	%f73, %f71, %f72;
	ld.shared.f32 	%f74, [_ZZ14BlockAllReduceI5MaxOpfLi512EET0_S1_E12temp_storage+44];
	max.f32 	%f75, %f73, %f74;
	ld.shared.f32 	%f76, [_ZZ14BlockAllReduceI5MaxOpfLi512EET0_S1_E12temp_storage+48];
	max.f32 	%f77, %f75, %f76;
	ld.shared.f32 	%f78, [_ZZ14BlockAllReduceI5MaxOpfLi512EET0_S1_E12temp_storage+52];
	max.f32 	%f79, %f77, %f78;
	ld.shared.f32 	%f80, [_ZZ14BlockAllReduceI5MaxOpfLi512EET0_S1_E12temp_storage+56];
	max.f32 	%f81, %f79, %f80;
	ld.shared.f32 	%f82, [_ZZ14BlockAllReduceI5MaxOpfLi512EET0_S1_E12temp_storage+60];
	max.f32 	%f83, %f81, %f82;
	ld.shared.f32 	%f84, [_ZZ14BlockAllReduceI5MaxOpfLi512EET0_S1_E12temp_storage+64];
	max.f32 	%f85, %f83, %f84;
	ld.shared.f32 	%f86, [_ZZ14BlockAllReduceI5MaxOpfLi512EET0_S1_E12temp_storage+68];
	max.f32 	%f87, %f85, %f86;
	ld.shared.f32 	%f88, [_ZZ14BlockAllReduceI5MaxOpfLi512EET0_S1_E12temp_storage+72];
	max.f32 	%f89, %f87, %f88;
	ld.shared.f32 	%f90, [_ZZ14BlockAllReduceI5MaxOpfLi512EET0_S1_E12temp_storage+76];
	max.f32 	%f91, %f89, %f90;
	st.shared.f32 	[_ZZ14BlockAllReduceI5MaxOpfLi512EET0_S1_E16result_broadcast], %f91;
$L__BB442_20:
	setp.le.s64 	%p34, %rd32, %rd8;
	bar.sync 	0;
	mov.f32 	%f273, 0f00000000;
	ld.shared.f32 	%f23, [_ZZ14BlockAllReduceI5MaxOpfLi512EET0_S1_E16result_broadcast];
	@%p34 bra 	$L__BB442_27;
	setp.eq.s64 	%p35, %rd11, 1536;
	mov.f32 	%f273, 0f00000000;
	mov.u32 	%r199, %r6;
	@%p35 bra 	$L__BB442_25;
	setp.eq.s64 	%p36, %rd11, 0;
	ld.shared.f32 	%f95, [%r13];
	sub.f32 	%f96, %f95, %f23;
	fma.rn.f32 	%f97, %f96, 0f3BBB989D, 0f3F000000;
	cvt.sat.f32.f32 	%f98, %f97;
	mov.f32 	%f99, 0f4B400001;
	mov.f32 	%f100, 0f437C0000;
	fma.rm.f32 	%f101, %f98, %f100, %f99;
	add.f32 	%f102, %f101, 0fCB40007F;
	neg.f32 	%f103, %f102;
	fma.rn.f32 	%f104, %f96, 0f3FB8AA3B, %f103;
	fma.rn.f32 	%f105, %f96, 0f32A57060, %f104;
	mov.b32 	%r150, %f101;
	shl.b32 	%r151, %r150, 23;
	mov.b32 	%f106, %r151;
	ex2.approx.ftz.f32 	%f107, %f105;
	mul.f32 	%f108, %f107, %f106;
	st.shared.f32 	[%r13], %f108;
	add.f32 	%f273, %f108, 0f00000000;
	mov.u32 	%r199, %r16;
	@%p36 bra 	$L__BB442_25;
	setp.eq.s64 	%p37, %rd11, 512;
	ld.shared.f32 	%f109, [%r13+2048];
	sub.f32 	%f110, %f109, %f23;
	fma.rn.f32 	%f111, %f110, 0f3BBB989D, 0f3F000000;
	cvt.sat.f32.f32 	%f112, %f111;
	mov.f32 	%f113, 0f4B400001;
	mov.f32 	%f114, 0f437C0000;
	fma.rm.f32 	%f115, %f112, %f114, %f113;
	add.f32 	%f116, %f115, 0fCB40007F;
	neg.f32 	%f117, %f116;
	fma.rn.f32 	%f118, %f110, 0f3FB8AA3B, %f117;
	fma.rn.f32 	%f119, %f110, 0f32A57060, %f118;
	mov.b32 	%r152, %f115;
	shl.b32 	%r153, %r152, 23;
	mov.b32 	%f120, %r153;
	ex2.approx.ftz.f32 	%f121, %f119;
	mul.f32 	%f122, %f121, %f120;
	st.shared.f32 	[%r13+2048], %f122;
	add.f32 	%f273, %f273, %f122;
	mov.u32 	%r199, %r17;
	@%p37 bra 	$L__BB442_25;
	ld.shared.f32 	%f123, [%r13+4096];
	sub.f32 	%f124, %f123, %f23;
	fma.rn.f32 	%f125, %f124, 0f3BBB989D, 0f3F000000;
	cvt.sat.f32.f32 	%f126, %f125;
	mov.f32 	%f127, 0f4B400001;
	mov.f32 	%f128, 0f437C0000;
	fma.rm.f32 	%f129, %f126, %f128, %f127;
	add.f32 	%f130, %f129, 0fCB40007F;
	neg.f32 	%f131, %f130;
	fma.rn.f32 	%f132, %f124, 0f3FB8AA3B, %f131;
	fma.rn.f32 	%f133, %f124, 0f32A57060, %f132;
	mov.b32 	%r154, %f129;
	shl.b32 	%r155, %r154, 23;
	mov.b32 	%f134, %r155;
	ex2.approx.ftz.f32 	%f135, %f133;
	mul.f32 	%f136, %f135, %f134;
	st.shared.f32 	[%r13+4096], %f136;
	add.f32 	%f273, %f273, %f136;
	mov.u32 	%r199, %r18;
$L__BB442_25:
	setp.lt.u64 	%p38, %rd10, 1536;
	@%p38 bra 	$L__BB442_27;
$L__BB442_26:
	shl.b32 	%r156, %r199, 2;
	mov.u32 	%r157, shared_buf;
	add.s32 	%r158, %r157, %r156;
	ld.shared.f32 	%f137, [%r158];
	sub.f32 	%f138, %f137, %f23;
	fma.rn.f32 	%f139, %f138, 0f3BBB989D, 0f3F000000;
	cvt.sat.f32.f32 	%f140, %f139;
	mov.f32 	%f141, 0f4B400001;
	mov.f32 	%f142, 0f437C0000;
	fma.rm.f32 	%f143, %f140, %f142, %f141;
	add.f32 	%f144, %f143, 0fCB40007F;
	neg.f32 	%f145, %f144;
	fma.rn.f32 	%f146, %f138, 0f3FB8AA3B, %f145;
	fma.rn.f32 	%f147, %f138, 0f32A57060, %f146;
	mov.b32 	%r159, %f143;
	shl.b32 	%r160, %r159, 23;
	mov.b32 	%f148, %r160;
	ex2.approx.ftz.f32 	%f149, %f147;
	mul.f32 	%f150, %f149, %f148;
	st.shared.f32 	[%r158], %f150;
	add.f32 	%f151, %f273, %f150;
	ld.shared.f32 	%f152, [%r158+2048];
	sub.f32 	%f153, %f152, %f23;
	fma.rn.f32 	%f154, %f153, 0f3BBB989D, 0f3F000000;
	cvt.sat.f32.f32 	%f155, %f154;
	fma.rm.f32 	%f156, %f155, %f142, %f141;
	add.f32 	%f157, %f156, 0fCB40007F;
	neg.f32 	%f158, %f157;
	fma.rn.f32 	%f159, %f153, 0f3FB8AA3B, %f158;
	fma.rn.f32 	%f160, %f153, 0f32A57060, %f159;
	mov.b32 	%r161, %f156;
	shl.b32 	%r162, %r161, 23;
	mov.b32 	%f161, %r162;
	ex2.approx.ftz.f32 	%f162, %f160;
	mul.f32 	%f163, %f162, %f161;
	st.shared.f32 	[%r158+2048], %f163;
	add.f32 	%f164, %f151, %f163;
	ld.shared.f32 	%f165, [%r158+4096];
	sub.f32 	%f166, %f165, %f23;
	fma.rn.f32 	%f167, %f166, 0f3BBB989D, 0f3F000000;
	cvt.sat.f32.f32 	%f168, %f167;
	fma.rm.f32 	%f169, %f168, %f142, %f141;
	add.f32 	%f170, %f169, 0fCB40007F;
	neg.f32 	%f171, %f170;
	fma.rn.f32 	%f172, %f166, 0f3FB8AA3B, %f171;
	fma.rn.f32 	%f173, %f166, 0f32A57060, %f172;
	mov.b32 	%r163, %f169;
	shl.b32 	%r164, %r163, 23;
	mov.b32 	%f174, %r164;
	ex2.approx.ftz.f32 	%f175, %f173;
	mul.f32 	%f176, %f175, %f174;
	st.shared.f32 	[%r158+4096], %f176;
	add.f32 	%f177, %f164, %f176;
	ld.shared.f32 	%f178, [%r158+6144];
	sub.f32 	%f179, %f178, %f23;
	fma.rn.f32 	%f180, %f179, 0f3BBB989D, 0f3F000000;
	cvt.sat.f32.f32 	%f181, %f180;
	fma.rm.f32 	%f182, %f181, %f142, %f141;
	add.f32 	%f183, %f182, 0fCB40007F;
	neg.f32 	%f184, %f183;
	fma.rn.f32 	%f185, %f179, 0f3FB8AA3B, %f184;
	fma.rn.f32 	%f186, %f179, 0f32A57060, %f185;
	mov.b32 	%r165, %f182;
	shl.b32 	%r166, %r165, 23;
	mov.b32 	%f187, %r166;
	ex2.approx.ftz.f32 	%f188, %f186;
	mul.f32 	%f189, %f188, %f187;
	st.shared.f32 	[%r158+6144], %f189;
	add.f32 	%f273, %f177, %f189;
	add.s32 	%r199, %r199, 2048;
	cvt.u64.u32 	%rd53, %r199;
	setp.gt.u64 	%p39, %rd32, %rd53;
	@%p39 bra 	$L__BB442_26;
$L__BB442_27:
	mov.b32 	%r168, %f273;
	mov.b32 	%r169, 1;
	mov.b32 	%r190, 31;
	mov.b32 	%r191, -1;
	// begin inline asm
	shfl.sync.down.b32 %r167, %r168, %r169, %r190, %r191;
	// end inline asm
	mov.b32 	%f190, %r167;
	add.f32 	%f191, %f273, %f190;
	selp.f32 	%f192, %f273, %f191, %p29;
	mov.b32 	%r173, %f192;
	mov.b32 	%r174, 2;
	// begin inline asm
	shfl.sync.down.b32 %r172, %r173, %r174, %r190, %r191;
	// end inline asm
	mov.b32 	%f193, %r172;
	add.f32 	%f194, %f192, %f193;
	selp.f32 	%f195, %f192, %f194, %p28;
	mov.b32 	%r178, %f195;
	mov.b32 	%r179, 4;
	// begin inline asm
	shfl.sync.down.b32 %r177, %r178, %r179, %r190, %r191;
	// end inline asm
	mov.b32 	%f196, %r177;
	add.f32 	%f197, %f195, %f196;
	selp.f32 	%f198, %f195, %f197, %p27;
	mov.b32 	%r183, %f198;
	mov.b32 	%r184, 8;
	// begin inline asm
	shfl.sync.down.b32 %r182, %r183, %r184, %r190, %r191;
	// end inline asm
	mov.b32 	%f199, %r182;
	add.f32 	%f200, %f198, %f199;
	selp.f32 	%f201, %f198, %f200, %p26;
	mov.b32 	%r188, %f201;
	mov.b32 	%r189, 16;
	// begin inline asm
	shfl.sync.down.b32 %r187, %r188, %r189, %r190, %r191;
	// end inline asm
	mov.b32 	%f202, %r187;
	add.f32 	%f203, %f201, %f202;
	selp.f32 	%f32, %f201, %f203, %p25;
	not.pred 	%p45, %p54;
	@%p45 bra 	$L__BB442_29;
	st.shared.f32 	[%r10], %f32;
$L__BB442_29:
	setp.ne.s32 	%p46, %r6, 0;
	bar.sync 	0;
	@%p46 bra 	$L__BB442_31;
	ld.shared.f32 	%f204, [_ZZ14BlockAllReduceI5SumOpfLi512EET0_S1_E12temp_storage+20];
	add.f32 	%f205, %f32, %f204;
	ld.shared.f32 	%f206, [_ZZ14BlockAllReduceI5SumOpfLi512EET0_S1_E12temp_storage+24];
	add.f32 	%f207, %f205, %f206;
	ld.shared.f32 	%f208, [_ZZ14BlockAllReduceI5SumOpfLi512EET0_S1_E12temp_storage+28];
	add.f32 	%f209, %f207, %f208;
	ld.shared.f32 	%f210, [_ZZ14BlockAllReduceI5SumOpfLi512EET0_S1_E12temp_storage+32];
	add.f32 	%f211, %f209, %f210;
	ld.shared.f32 	%f212, [_ZZ14BlockAllReduceI5SumOpfLi512EET0_S1_E12temp_storage+36];
	add.f32 	%f213, %f211, %f212;
	ld.shared.f32 	%f214, [_ZZ14BlockAllReduceI5SumOpfLi512EET0_S1_E12temp_storage+40];
	add.f32 	%f215, %f213, %f214;
	ld.shared.f32 	%f216, [_ZZ14BlockAllReduceI5SumOpfLi512EET0_S1_E12temp_storage+44];
	add.f32 	%f217, %f215, %f216;
	ld.shared.f32 	%f218, [_ZZ14BlockAllReduceI5SumOpfLi512EET0_S1_E12temp_storage+48];
	add.f32 	%f219, %f217, %f218;
	ld.shared.f32 	%f220, [_ZZ14BlockAllReduceI5SumOpfLi512EET0_S1_E12temp_storage+52];
	add.f32 	%f221, %f219, %f220;
	ld.shared.f32 	%f222, [_ZZ14BlockAllReduceI5SumOpfLi512EET0_S1_E12temp_storage+56];
	add.f32 	%f223, %f221, %f222;
	ld.shared.f32 	%f224, [_ZZ14BlockAllReduceI5SumOpfLi512EET0_S1_E12temp_storage+60];
	add.f32 	%f225, %f223, %f224;
	ld.shared.f32 	%f226, [_ZZ14BlockAllReduceI5SumOpfLi512EET0_S1_E12temp_storage+64];
	add.f32 	%f227, %f225, %f226;
	ld.shared.f32 	%f228, [_ZZ14BlockAllReduceI5SumOpfLi512EET0_S1_E12temp_storage+68];
	add.f32 	%f229, %f227, %f228;
	ld.shared.f32 	%f230, [_ZZ14BlockAllReduceI5SumOpfLi512EET0_S1_E12temp_storage+72];
	add.f32 	%f231, %f229, %f230;
	ld.shared.f32 	%f232, [_ZZ14BlockAllReduceI5SumOpfLi512EET0_S1_E12temp_storage+76];
	add.f32 	%f233, %f231, %f232;
	st.shared.f32 	[_ZZ14BlockAllReduceI5SumOpfLi512EET0_S1_E16result_broadcast], %f233;
$L__BB442_31:
	setp.ge.s32 	%p47, %r6, %r7;
	bar.sync 	0;
	ld.shared.f32 	%f33, [_ZZ14BlockAllReduceI5SumOpfLi512EET0_S1_E16result_broadcast];
	@%p47 bra 	$L__BB442_38;
	setp.eq.s32 	%p48, %r19, 1536;
	mul.lo.s64 	%rd17, %rd96, %rd30;
	mov.u32 	%r201, %r6;
	@%p48 bra 	$L__BB442_36;
	setp.eq.s32 	%p49, %r19, 0;
	ld.shared.f32 	%f234, [%r13];
	div.rn.f32 	%f235, %f234, %f33;
	ld.shared.f32 	%f236, [%r15];
	div.rn.f32 	%f237, %f236, %f33;
	add.s64 	%rd18, %rd17, %rd12;
	shr.u64 	%rd54, %rd18, 63;
	add.s64 	%rd55, %rd18, %rd54;
	shl.b64 	%rd56, %rd55, 2;
	and.b64  	%rd57, %rd56, -8;
	add.s64 	%rd58, %rd6, %rd57;
	st.global.v2.f32 	[%rd58], {%f235, %f237};
	mov.u32 	%r201, %r16;
	@%p49 bra 	$L__BB442_36;
	setp.eq.s32 	%p50, %r19, 512;
	ld.shared.f32 	%f238, [%r13+2048];
	div.rn.f32 	%f239, %f238, %f33;
	ld.shared.f32 	%f240, [%r15+2048];
	div.rn.f32 	%f241, %f240, %f33;
	add.s64 	%rd59, %rd18, 1024;
	shr.u64 	%rd60, %rd59, 63;
	add.s64 	%rd61, %rd59, %rd60;
	shl.b64 	%rd62, %rd61, 2;
	and.b64  	%rd63, %rd62, -8;
	add.s64 	%rd64, %rd6, %rd63;
	st.global.v2.f32 	[%rd64], {%f239, %f241};
	mov.u32 	%r201, %r17;
	@%p50 bra 	$L__BB442_36;
	ld.shared.f32 	%f242, [%r13+4096];
	div.rn.f32 	%f243, %f242, %f33;
	ld.shared.f32 	%f244, [%r15+4096];
	div.rn.f32 	%f245, %f244, %f33;
	add.s64 	%rd65, %rd18, 2048;
	shr.u64 	%rd66, %rd65, 63;
	add.s64 	%rd67, %rd65, %rd66;
	shl.b64 	%rd68, %rd67, 2;
	and.b64  	%rd69, %rd68, -8;
	add.s64 	%rd70, %rd6, %rd69;
	st.global.v2.f32 	[%rd70], {%f243, %f245};
	mov.u32 	%r201, %r18;
$L__BB442_36:
	setp.lt.u32 	%p51, %r11, 1536;
	@%p51 bra 	$L__BB442_38;
$L__BB442_37:
	shl.b32 	%r192, %r201, 2;
	mov.u32 	%r193, shared_buf;
	add.s32 	%r194, %r193, %r192;
	ld.shared.f32 	%f246, [%r194];
	div.rn.f32 	%f247, %f246, %f33;
	add.s32 	%r195, %r194, %r14;
	ld.shared.f32 	%f248, [%r195];
	div.rn.f32 	%f249, %f248, %f33;
	shl.b32 	%r196, %r201, 1;
	cvt.u64.u32 	%rd71, %r196;
	add.s64 	%rd72, %rd17, %rd71;
	shr.u64 	%rd73, %rd72, 63;
	add.s64 	%rd74, %rd72, %rd73;
	shl.b64 	%rd75, %rd74, 2;
	and.b64  	%rd76, %rd75, -8;
	add.s64 	%rd77, %rd6, %rd76;
	st.global.v2.f32 	[%rd77], {%f247, %f249};
	ld.shared.f32 	%f250, [%r194+2048];
	div.rn.f32 	%f251, %f250, %f33;
	ld.shared.f32 	%f252, [%r195+2048];
	div.rn.f32 	%f253, %f252, %f33;
	add.s64 	%rd78, %rd72, 1024;
	shr.u64 	%rd79, %rd78, 63;
	add.s64 	%rd80, %rd78, %rd79;
	shl.b64 	%rd81, %rd80, 2;
	and.b64  	%rd82, %rd81, -8;
	add.s64 	%rd83, %rd6, %rd82;
	st.global.v2.f32 	[%rd83], {%f251, %f253};
	ld.shared.f32 	%f254, [%r194+4096];
	div.rn.f32 	%f255, %f254, %f33;
	ld.shared.f32 	%f256, [%r195+4096];
	div.rn.f32 	%f257, %f256, %f33;
	add.s64 	%rd84, %rd72, 2048;
	shr.u64 	%rd85, %rd84, 63;
	add.s64 	%rd86, %rd84, %rd85;
	shl.b64 	%rd87, %rd86, 2;
	and.b64  	%rd88, %rd87, -8;
	add.s64 	%rd89, %rd6, %rd88;
	st.global.v2.f32 	[%rd89], {%f255, %f257};
	ld.shared.f32 	%f258, [%r194+6144];
	div.rn.f32 	%f259, %f258, %f33;
	ld.shared.f32 	%f260, [%r195+6144];
	div.rn.f32 	%f261, %f260, %f33;
	add.s64 	%rd90, %rd72, 3072;
	shr.u64 	%rd91, %rd90, 63;
	add.s64 	%rd92, %rd90, %rd91;
	shl.b64 	%rd93, %rd92, 2;
	and.b64  	%rd94, %rd93, -8;
	add.s64 	%rd95, %rd6, %rd94;
	st.global.v2.f32 	[%rd95], {%f259, %f261};
	add.s32 	%r201, %r201, 2048;
	setp.lt.s32 	%p52, %r201, %r7;
	@%p52 bra 	$L__BB442_37;
$L__BB442_38:
	add.s64 	%rd96, %rd96, %rd9;
	setp.lt.s64 	%p53, %rd96, %rd31;
	@%p53 bra 	$L__BB442_4;
$L__BB442_39:
	ret;

}
	// .globl	_Z20SoftmaxBlockSMemImplI22BroadcastScaleMaskLoadIffbLm3EiE11DirectStoreIffEfLi2ELi256EL9Algorithm0EEvT_T0_ll
.visible .entry _Z20SoftmaxBlockSMemImplI22BroadcastScaleMaskLoadIffbLm3EiE11DirectStoreIffEfLi2ELi256EL9Algorithm0EEvT_T0_ll(
	.param .align 8 .b8 _Z20SoftmaxBlockSMemImplI22BroadcastScaleMaskLoadIffbLm3EiE11DirectStoreIffEfLi2ELi256EL9Algorithm0EEvT_T0_ll_param_0[112],
	.param .align 8 .b8 _Z20SoftmaxBlockSMemImplI22BroadcastScaleMaskLoadIffbLm3EiE11DirectStoreIffEfLi2ELi256EL9Algorithm0EEvT_T0_ll_param_1[16],
	.param .u64 _Z20SoftmaxBlockSMemImplI22BroadcastScaleMaskLoadIffbLm3EiE11DirectStoreIffEfLi2ELi256EL9Algorithm0EEvT_T0_ll_param_2,
	.param .u64 _Z20SoftmaxBlockSMemImplI22BroadcastScaleMaskLoadIffbLm3EiE11DirectStoreIffEfLi2ELi256EL9Algorithm0EEvT_T0_ll_param_3
)
{
	.reg .pred 	%p<55>;
	.reg .b16 	%rs<15>;
	.reg .b32 	%r<205>;
	.reg .b32 	%f<242>;
	.reg .b64 	%rd<99>;

	ld.param.u64 	%rd30, [_Z20SoftmaxBlockSMemImplI22BroadcastScaleMaskLoadIffbLm3EiE11DirectStoreIffEfLi2ELi256EL9Algorithm0EEvT_T0_ll_param_1+8];
	ld.param.v2.f32 	{%f34, %f35}, [_Z20SoftmaxBlockSMemImplI22BroadcastScaleMaskLoadIffbLm3EiE11DirectStoreIffEfLi2ELi256EL9Algorithm0EEvT_T0_ll_param_0+104];
	ld.param.u64 	%rd28, [_Z20SoftmaxBlockSMemImplI22BroadcastScaleMaskLoadIffbLm3EiE11DirectStoreIffEfLi2ELi256EL9Algorithm0EEvT_T0_ll_param_0+96];
	ld.param.u32 	%r39, [_Z20SoftmaxBlockSMemImplI22BroadcastScaleMaskLoadIffbLm3EiE11DirectStoreIffEfLi2ELi256EL9Algorithm0EEvT_T0_ll_param_0+80];
	ld.param.v2.u32 	{%r37, %r38}, [_Z20SoftmaxBlockSMemImplI22BroadcastScaleMaskLoadIffbLm3EiE11DirectStoreIffEfLi2ELi256EL9Algorithm0EEvT_T0_ll_param_0+72];
	ld.param.v2.u32 	{%r34, %r35}, [_Z20SoftmaxBlockSMemImplI22BroadcastScaleMaskLoadIffbLm3EiE11DirectStoreIffEfLi2ELi256EL9Algorithm0EEvT_T0_ll_param_0+48];
	ld.param.u64 	%rd24, [_Z20SoftmaxBlockSMemImplI22BroadcastScaleMaskLoadIffbLm3EiE11DirectStoreIffEfLi2ELi256EL9Algorithm0EEvT_T0_ll_param_0+32];
	ld.param.u64 	%rd23, [_Z20SoftmaxBlockSMemImplI22BroadcastScaleMaskLoadIffbLm3EiE11DirectStoreIffEfLi2ELi256EL9Algorithm0EEvT_T0_ll_param_0+24];
	ld.param.u64 	%rd22, [_Z20SoftmaxBlockSMemImplI22BroadcastScaleMaskLoadIffbLm3EiE11DirectStoreIffEfLi2ELi256EL9Algorithm0EEvT_T0_ll_param_0+16];
	ld.param.u64 	%rd29, [_Z20SoftmaxBlockSMemImplI22BroadcastScaleMaskLoadIffbLm3EiE11DirectStoreIffEfLi2ELi256EL9Algorithm0EEvT_T0_ll_param_1];
	ld.param.u64 	%rd21, [_Z20SoftmaxBlockSMemImplI22BroadcastScaleMaskLoadIffbLm3EiE11DirectStoreIffEfLi2ELi256EL9Algorithm0EEvT_T0_ll_param_0+8];
	ld.param.u64 	%rd20, [_Z20SoftmaxBlockSMemImplI22BroadcastScaleMaskLoadIffbLm3EiE11DirectStoreIffEfLi2ELi256EL9Algorithm0EEvT_T0_ll_param_0];
	ld.param.u64 	%rd31, [_Z20SoftmaxBlockSMemImplI22BroadcastScaleMaskLoadIffbLm3EiE11DirectStoreIffEfLi2ELi256EL9Algorithm0EEvT_T0_ll_param_2];
	ld.param.u64 	%rd32, [_Z20SoftmaxBlockSMemImplI22BroadcastScaleMaskLoadIffbLm3EiE11DirectStoreIffEfLi2ELi256EL9Algorithm0EEvT_T0_ll_param_3];
	cvta.to.global.u64 	%rd1, %rd20;
	cvta.to.global.u64 	%rd2, %rd21;
	cvta.to.global.u64 	%rd6, %rd29;
	mov.u32 	%r6, %tid.x;
	and.b64  	%rd33, %rd32, 1;
	setp.eq.b64 	%p2, %rd33, 1;
	not.pred 	%p3, %p2;
	@%p3 bra 	$L__BB443_2;
	mov.u64 	%rd34, $str$2;
	cvta.global.u64 	%rd35, %rd34;
	mov.u64 	%rd36, $str$1;
	cvta.global.u64 	%rd37, %rd36;
	mov.u64 	%rd38, __unnamed_434;
	cvta.global.u64 	%rd39, %rd38;
	{ // callseq 433, 0
	.param .b64 param0;
	st.param.b64 	[param0], %rd35;
	.param .b64 param1;
	st.param.b64 	[param1], %rd37;
	.param .b32 param2;
	st.param.b32 	[param2], 553;
	.param .b64 param3;
	st.param.b64 	[param3], %rd39;
	.param .b64 param4;
	st.param.b64 	[param4], 1;
	call.uni 
	__assertfail, 
	(
	param0, 
	param1, 
	param2, 
	param3, 
	param4
	);
	} // callseq 433
$L__BB443_2:
	shr.u64 	%rd40, %rd32, 63;
	add.s64 	%rd41, %rd32, %rd40;
	shr.u64 	%rd42, %rd41, 1;
	cvt.u32.u64 	%r7, %rd42;
	mov.u32 	%r50, %ctaid.x;
	cvt.u64.u32 	%rd98, %r50;
	setp.le.s64 	%p4, %rd31, %rd98;
	@%p4 bra 	$L__BB443_39;
	// begin inline asm
	mov.u32 %r51, %laneid;
	// end inline asm
	shr.u32 	%r52, %r6, 3;
	and.b32  	%r53, %r52, 124;
	mov.u32 	%r54, _ZZ14BlockAllReduceI5MaxOpfLi256EET0_S1_E12temp_storage;
	add.s32 	%r55, %r54, %r53;
	add.s32 	%r9, %r55, 8;
	cvt.u64.u32 	%rd8, %r6;
	mov.u32 	%r56, _ZZ14BlockAllReduceI5SumOpfLi256EET0_S1_E12temp_storage;
	add.s32 	%r57, %r56, %r53;
	add.s32 	%r10, %r57, 8;
	mov.u32 	%r58, %nctaid.x;
	cvt.u64.u32 	%rd9, %r58;
	not.b32 	%r59, %r6;
	add.s32 	%r11, %r59, %r7;
	not.b64 	%rd43, %rd8;
	add.s64 	%rd10, %rd32, %rd43;
	and.b32  	%r12, %r11, 256;
	shl.b32 	%r60, %r6, 1;
	shl.b32 	%r61, %r6, 2;
	mov.u32 	%r62, shared_buf;
	add.s32 	%r13, %r62, %r61;
	shl.b32 	%r14, %r7, 2;
	add.s32 	%r15, %r13, %r14;
	add.s32 	%r16, %r6, 256;
	and.b64  	%rd11, %rd10, 768;
	add.s32 	%r17, %r6, 512;
	add.s32 	%r18, %r6, 768;
	and.b32  	%r19, %r11, 768;
	cvt.u64.u32 	%rd12, %r60;
$L__BB443_4:
	setp.ge.s32 	%p5, %r6, %r7;
	mov.f32 	%f236, 0fFF800000;
	@%p5 bra 	$L__BB443_15;
	setp.ne.s32 	%p6, %r12, 0;
	cvt.u32.u64 	%r63, %rd98;
	cvt.u32.u64 	%r64, %rd28;
	mul.lo.s32 	%r20, %r64, %r63;
	mov.f32 	%f236, 0fFF800000;
	mov.u32 	%r200, %r6;
	@%p6 bra 	$L__BB443_9;
	cvt.u32.u64 	%r65, %rd12;
	setp.eq.s64 	%p7, %rd24, 1;
	setp.eq.s64 	%p8, %rd23, 1;
	setp.eq.s64 	%p9, %rd22, 1;
	add.s32 	%r66, %r65, %r20;
	div.s32 	%r67, %r66, %r34;
	mul.lo.s32 	%r68, %r67, %r34;
	sub.s32 	%r69, %r66, %r68;
	div.s32 	%r70, %r69, %r35;
	mul.lo.s32 	%r71, %r70, %r35;
	sub.s32 	%r72, %r69, %r71;
	selp.b32 	%r73, 0, %r67, %p9;
	selp.b32 	%r74, 0, %r70, %p8;
	selp.b32 	%r75, 0, %r72, %p7;
	mul.lo.s32 	%r76, %r37, %r73;
	mad.lo.s32 	%r77, %r38, %r74, %r76;
	mad.lo.s32 	%r78, %r39, %r75, %r77;
	shr.u32 	%r79, %r66, 31;
	add.s32 	%r80, %r66, %r79;
	shr.s32 	%r81, %r80, 1;
	mul.wide.s32 	%rd44, %r81, 8;
	add.s64 	%rd14, %rd1, %rd44;
	ld.global.f32 	%f39, [%rd14];
	shr.u32 	%r82, %r78, 31;
	add.s32 	%r83, %r78, %r82;
	shr.s32 	%r84, %r83, 1;
	mul.wide.s32 	%rd45, %r84, 2;
	add.s64 	%rd46, %rd2, %rd45;
	ld.global.v2.u8 	{%rs9, %rs10}, [%rd46];
	setp.eq.s16 	%p10, %rs9, 0;
	mul.f32 	%f40, %f39, %f35;
	selp.f32 	%f3, %f34, %f40, %p10;
	setp.eq.s16 	%p11, %rs10, 0;
	mov.f32 	%f230, %f34;
	@%p11 bra 	$L__BB443_8;
	ld.global.f32 	%f41, [%rd14+4];
	mul.f32 	%f230, %f41, %f35;
$L__BB443_8:
	st.shared.f32 	[%r13], %f3;
	max.f32 	%f42, %f3, 0fFF800000;
	st.shared.f32 	[%r15], %f230;
	max.f32 	%f236, %f42, %f230;
	mov.u32 	%r200, %r16;
$L__BB443_9:
	setp.lt.u32 	%p12, %r11, 256;
	@%p12 bra 	$L__BB443_15;
$L__BB443_10:
	setp.eq.s64 	%p13, %rd24, 1;
	setp.eq.s64 	%p14, %rd23, 1;
	setp.eq.s64 	%p15, %rd22, 1;
	shl.b32 	%r85, %r200, 1;
	add.s32 	%r23, %r85, %r20;
	div.s32 	%r86, %r23, %r34;
	mul.lo.s32 	%r87, %r86, %r34;
	sub.s32 	%r88, %r23, %r87;
	div.s32 	%r89, %r88, %r35;
	mul.lo.s32 	%r90, %r89, %r35;
	sub.s32 	%r91, %r88, %r90;
	selp.b32 	%r92, 0, %r86, %p15;
	selp.b32 	%r93, 0, %r89, %p14;
	selp.b32 	%r94, 0, %r91, %p13;
	mul.lo.s32 	%r95, %r37, %r92;
	mad.lo.s32 	%r96, %r38, %r93, %r95;
	mad.lo.s32 	%r97, %r39, %r94, %r96;
	shr.u32 	%r98, %r23, 31;
	add.s32 	%r99, %r23, %r98;
	shr.s32 	%r100, %r99, 1;
	mul.wide.s32 	%rd47, %r100, 8;
	add.s64 	%rd15, %rd1, %rd47;
	ld.global.f32 	%f43, [%rd15];
	shr.u32 	%r101, %r97, 31;
	add.s32 	%r102, %r97, %r101;
	shr.s32 	%r103, %r102, 1;
	mul.wide.s32 	%rd48, %r103, 2;
	add.s64 	%rd49, %rd2, %rd48;
	ld.global.v2.u8 	{%rs11, %rs12}, [%rd49];
	setp.eq.s16 	%p16, %rs11, 0;
	mul.f32 	%f44, %f43, %f35;
	selp.f32 	%f10, %f34, %f44, %p16;
	setp.eq.s16 	%p17, %rs12, 0;
	mov.f32 	%f234, %f34;
	@%p17 bra 	$L__BB443_12;
	ld.global.f32 	%f45, [%rd15+4];
	mul.f32 	%f234, %f45, %f35;
$L__BB443_12:
	shl.b32 	%r104, %r200, 2;
	mov.u32 	%r105, shared_buf;
	add.s32 	%r24, %r105, %r104;
	st.shared.f32 	[%r24], %f10;
	max.f32 	%f46, %f236, %f10;
	add.s32 	%r25, %r24, %r14;
	st.shared.f32 	[%r25], %f234;
	max.f32 	%f13, %f46, %f234;
	add.s32 	%r106, %r23, 512;
	div.s32 	%r107, %r106, %r34;
	mul.lo.s32 	%r108, %r107, %r34;
	sub.s32 	%r109, %r106, %r108;
	div.s32 	%r110, %r109, %r35;
	mul.lo.s32 	%r111, %r110, %r35;
	sub.s32 	%r112, %r109, %r111;
	selp.b32 	%r113, 0, %r107, %p15;
	selp.b32 	%r114, 0, %r110, %p14;
	selp.b32 	%r115, 0, %r112, %p13;
	mul.lo.s32 	%r116, %r37, %r113;
	mad.lo.s32 	%r117, %r38, %r114, %r116;
	mad.lo.s32 	%r118, %r39, %r115, %r117;
	shr.u32 	%r119, %r106, 31;
	add.s32 	%r120, %r106, %r119;
	shr.s32 	%r121, %r120, 1;
	mul.wide.s32 	%rd50, %r121, 8;
	add.s64 	%rd16, %rd1, %rd50;
	ld.global.f32 	%f47, [%rd16];
	shr.u32 	%r122, %r118, 31;
	add.s32 	%r123, %r118, %r122;
	shr.s32 	%r124, %r123, 1;
	mul.wide.s32 	%rd51, %r124, 2;
	add.s64 	%rd52, %rd2, %rd51;
	ld.global.v2.u8 	{%rs13, %rs14}, [%rd52];
	setp.eq.s16 	%p21, %rs13, 0;
	mul.f32 	%f48, %f47, %f35;
	selp.f32 	%f14, %f34, %f48, %p21;
	setp.eq.s16 	%p22, %rs14, 0;
	mov.f32 	%f235, %f34;
	@%p22 bra 	$L__BB443_14;
	ld.global.f32 	%f49, [%rd16+4];
	mul.f32 	%f235, %f49, %f35;
$L__BB443_14:
	st.shared.f32 	[%r24+1024], %f14;
	max.f32 	%f50, %f13, %f14;
	st.shared.f32 	[%r25+1024], %f235;
	max.f32 	%f236, %f50, %f235;
	add.s32 	%r200, %r200, 512;
	setp.lt.s32 	%p23, %r200, %r7;
	@%p23 bra 	$L__BB443_10;
$L__BB443_15:
	setp.gt.s32 	%p25, %r51, 15;
	setp.gt.s32 	%p26, %r51, 23;
	setp.gt.s32 	%p27, %r51, 27;
	setp.gt.s32 	%p28, %r51, 29;
	setp.gt.s32 	%p29, %r51, 30;
	mov.b32 	%r126, %f236;
	mov.b32 	%r127, 1;
	mov.b32 	%r148, 31;
	mov.b32 	%r149, -1;
	// begin inline asm
	shfl.sync.down.b32 %r125, %r126, %r127, %r148, %r149;
	// end inline asm
	mov.b32 	%f51, %r125;
	max.f32 	%f52, %f236, %f51;
	selp.f32 	%f53, %f236, %f52, %p29;
	mov.b32 	%r131, %f53;
	mov.b32 	%r132, 2;
	// begin inline asm
	shfl.sync.down.b32 %r130, %r131, %r132, %r148, %r149;
	// end inline asm
	mov.b32 	%f54, %r130;
	max.f32 	%f55, %f53, %f54;
	selp.f32 	%f56, %f53, %f55, %p28;
	mov.b32 	%r136, %f56;
	mov.b32 	%r137, 4;
	// begin inline asm
	shfl.sync.down.b32 %r135, %r136, %r137, %r148, %r149;
	// end inline asm
	mov.b32 	%f57, %r135;
	max.f32 	%f58, %f56, %f57;
	selp.f32 	%f59, %f56, %f58, %p27;
	mov.b32 	%r141, %f59;
	mov.b32 	%r142, 8;
	// begin inline asm
	shfl.sync.down.b32 %r140, %r141, %r142, %r148, %r149;
	// end inline asm
	mov.b32 	%f60, %r140;
	max.f32 	%f19, %f59, %f60;
	selp.f32 	%f237, %f59, %f19, %p26;
	mov.b32 	%r146, %f237;
	mov.b32 	%r147, 16;
	// begin inline asm
	shfl.sync.down.b32 %r145, %r146, %r147, %r148, %r149;
	// end inline asm
	mov.pred 	%p54, 0;
	@%p25 bra 	$L__BB443_18;
	setp.ne.s32 	%p31, %r51, 0;
	mov.b32 	%f61, %r145;
	max.f32 	%f237, %f19, %f61;
	@%p31 bra 	$L__BB443_18;
	st.shared.f32 	[%r9], %f237;
	mov.pred 	%p54, -1;
$L__BB443_18:
	setp.ne.s32 	%p33, %r6, 0;
	bar.sync 	0;
	@%p33 bra 	$L__BB443_20;
	ld.shared.f32 	%f62, [_ZZ14BlockAllReduceI5MaxOpfLi256EET0_S1_E12temp_storage+12];
	max.f32 	%f63, %f237, %f62;
	ld.shared.f32 	%f64, [_ZZ14BlockAllReduceI5MaxOpfLi256EET0_S1_E12temp_storage+16];
	max.f32 	%f65, %f63, %f64;
	ld.shared.f32 	%f66, [_ZZ14BlockAllReduceI5MaxOpfLi256EET0_S1_E12temp_storage+20];
	max.f32 	%f67, %f65, %f66;
	ld.shared.f32 	%f68, [_ZZ14BlockAllReduceI5MaxOpfLi256EET0_S1_E12temp_storage+24];
	max.f32 	%f69, %f67, %f68;
	ld.shared.f32 	%f70, [_ZZ14BlockAllReduceI5MaxOpfLi256EET0_S1_E12temp_storage+28];
	max.f32 	%f71, %f69, %f70;
	ld.shared.f32 	%f72, [_ZZ14BlockAllReduceI5MaxOpfLi256EET0_S1_E12temp_storage+32];
	max.f32 	%f73, %f71, %f72;
	ld.shared.f32 	%f74, [_ZZ14BlockAllReduceI5MaxOpfLi256EET0_S1_E12temp_storage+36];
	max.f32 	%f75, %f73, %f74;
	st.shared.f32 	[_ZZ14BlockAllReduceI5MaxOpfLi256EET0_S1_E16result_broadcast], %f75;
$L__BB443_20:
	setp.le.s64 	%p34, %rd32, %rd8;
	bar.sync 	0;
	mov.f32 	%f241, 0f00000000;
	ld.shared.f32 	%f23, [_ZZ14BlockAllReduceI5MaxOpfLi256EET0_S1_E16result_broadcast];
	@%p34 bra 	$L__BB443_27;
	setp.eq.s64 	%p35, %rd11, 768;
	mov.f32 	%f241, 0f00000000;
	mov.u32 	%r201, %r6;
	@%p35 bra 	$L__BB443_25;
	setp.eq.s64 	%p36, %rd11, 0;
	ld.shared.f32 	%f79, [%r13];
	sub.f32 	%f80, %f79, %f23;
	fma.rn.f32 	%f81, %f80, 0f3BBB989D, 0f3F000000;
	cvt.sat.f32.f32 	%f82, %f81;
	mov.f32 	%f83, 0f4B400001;
	mov.f32 	%f84, 0f437C0000;
	fma.rm.f32 	%f85, %f82, %f84, %f83;
	add.f32 	%f86, %f85, 0fCB40007F;
	neg.f32 	%f87, %f86;
	fma.rn.f32 	%f88, %f80, 0f3FB8AA3B, %f87;
	fma.rn.f32 	%f89, %f80, 0f32A57060, %f88;
	mov.b32 	%r150, %f85;
	shl.b32 	%r151, %r150, 23;
	mov.b32 	%f90, %r151;
	ex2.approx.ftz.f32 	%f91, %f89;
	mul.f32 	%f92, %f91, %f90;
	st.shared.f32 	[%r13], %f92;
	add.f32 	%f241, %f92, 0f00000000;
	mov.u32 	%r201, %r16;
	@%p36 bra 	$L__BB443_25;
	setp.eq.s64 	%p37, %rd11, 256;
	ld.shared.f32 	%f93, [%r13+1024];
	sub.f32 	%f94, %f93, %f23;
	fma.rn.f32 	%f95, %f94, 0f3BBB989D, 0f3F000000;
	cvt.sat.f32.f32 	%f96, %f95;
	mov.f32 	%f97, 0f4B400001;
	mov.f32 	%f98, 0f437C0000;
	fma.rm.f32 	%f99, %f96, %f98, %f97;
	add.f32 	%f100, %f99, 0fCB40007F;
	neg.f32 	%f101, %f100;
	fma.rn.f32 	%f102, %f94, 0f3FB8AA3B, %f101;
	fma.rn.f32 	%f103, %f94, 0f32A57060, %f102;
	mov.b32 	%r152, %f99;
	shl.b32 	%r153, %r152, 23;
	mov.b32 	%f104, %r153;
	ex2.approx.ftz.f32 	%f105, %f103;
	mul.f32 	%f106, %f105, %f104;
	st.shared.f32 	[%r13+1024], %f106;
	add.f32 	%f241, %f241, %f106;
	mov.u32 	%r201, %r17;
	@%p37 bra 	$L__BB443_25;
	ld.shared.f32 	%f107, [%r13+2048];
	sub.f32 	%f108, %f107, %f23;
	fma.rn.f32 	%f109, %f108, 0f3BBB989D, 0f3F000000;
	cvt.sat.f32.f32 	%f110, %f109;
	mov.f32 	%f111, 0f4B400001;
	mov.f32 	%f112, 0f437C0000;
	fma.rm.f32 	%f113, %f110, %f112, %f111;
	add.f32 	%f114, %f113, 0fCB40007F;
	neg.f32 	%f115, %f114;
	fma.rn.f32 	%f116, %f108, 0f3FB8AA3B, %f115;
	fma.rn.f32 	%f117, %f108, 0f32A57060, %f116;
	mov.b32 	%r154, %f113;
	shl.b32 	%r155, %r154, 23;
	mov.b32 	%f118, %r155;
	ex2.approx.ftz.f32 	%f119, %f117;
	mul.f32 	%f120, %f119, %f118;
	st.shared.f32 	[%r13+2048], %f120;
	add.f32 	%f241, %f241, %f120;
	mov.u32 	%r201, %r18;
$L__BB443_25:
	setp.lt.u64 	%p38, %rd10, 768;
	@%p38 bra 	$L__BB443_27;
$L__BB443_26:
	shl.b32 	%r156, %r201, 2;
	mov.u32 	%r157, shared_buf;
	add.s32 	%r158, %r157, %r156;
	ld.shared.f32 	%f121, [%r158];
	sub.f32 	%f122, %f121, %f23;
	fma.rn.f32 	%f123, %f122, 0f3BBB989D, 0f3F000000;
	cvt.sat.f32.f32 	%f124, %f123;
	mov.f32 	%f125, 0f4B400001;
	mov.f32 	%f126, 0f437C0000;
	fma.rm.f32 	%f127, %f124, %f126, %f125;
	add.f32 	%f128, %f127, 0fCB40007F;
	neg.f32 	%f129, %f128;
	fma.rn.f32 	%f130, %f122, 0f3FB8AA3B, %f129;
	fma.rn.f32 	%f131, %f122, 0f32A57060, %f130;
	mov.b32 	%r159, %f127;
	shl.b32 	%r160, %r159, 23;
	mov.b32 	%f132, %r160;
	ex2.approx.ftz.f32 	%f133, %f131;
	mul.f32 	%f134, %f133, %f132;
	st.shared.f32 	[%r158], %f134;
	add.f32 	%f135, %f241, %f134;
	ld.shared.f32 	%f136, [%r158+1024];
	sub.f32 	%f137, %f136, %f23;
	fma.rn.f32 	%f138, %f137, 0f3BBB989D, 0f3F000000;
	cvt.sat.f32.f32 	%f139, %f138;
	fma.rm.f32 	%f140, %f139, %f126, %f125;
	add.f32 	%f141, %f140, 0fCB40007F;
	neg.f32 	%f142, %f141;
	fma.rn.f32 	%f143, %f137, 0f3FB8AA3B, %f142;
	fma.rn.f32 	%f144, %f137, 0f32A57060, %f143;
	mov.b32 	%r161, %f140;
	shl.b32 	%r162, %r161, 23;
	mov.b32 	%f145, %r162;
	ex2.approx.ftz.f32 	%f146, %f144;
	mul.f32 	%f147, %f146, %f145;
	st.shared.f32 	[%r158+1024], %f147;
	add.f32 	%f148, %f135, %f147;
	ld.shared.f32 	%f149, [%r158+2048];
	sub.f32 	%f150, %f149, %f23;
	fma.rn.f32 	%f151, %f150, 0f3BBB989D, 0f3F000000;
	cvt.sat.f32.f32 	%f152, %f151;
	fma.rm.f32 	%f153, %f152, %f126, %f125;
	add.f32 	%f154, %f153, 0fCB40007F;
	neg.f32 	%f155, %f154;
	fma.rn.f32 	%f156, %f150, 0f3FB8AA3B, %f155;
	fma.rn.f32 	%f157, %f150, 0f32A57060, %f156;
	mov.b32 	%r163, %f153;
	shl.b32 	%r164, %r163, 23;
	mov.b32 	%f158, %r164;
	ex2.approx.ftz.f32 	%f159, %f157;
	mul.f32 	%f160, %f159, %f158;
	st.shared.f32 	[%r158+2048], %f160;
	add.f32 	%f161, %f148, %f160;
	ld.shared.f32 	%f162, [%r158+3072];
	sub.f32 	%f163, %f162, %f23;
	fma.rn.f32 	%f164, %f163, 0f3BBB989D, 0f3F000000;
	cvt.sat.f32.f32 	%f165, %f164;
	fma.rm.f32 	%f166, %f165, %f126, %f125;
	add.f32 	%f167, %f166, 0fCB40007F;
	neg.f32 	%f168, %f167;
	fma.rn.f32 	%f169, %f163, 0f3FB8AA3B, %f168;
	fma.rn.f32 	%f170, %f163, 0f32A57060, %f169;
	mov.b32 	%r165, %f166;
	shl.b32 	%r166, %r165, 23;
	mov.b32 	%f171, %r166;
	ex2.approx.ftz.f32 	%f172, %f170;
	mul.f32 	%f173, %f172, %f171;
	st.shared.f32 	[%r158+3072], %f173;
	add.f32 	%f241, %f161, %f173;
	add.s32 	%r201, %r201, 1024;
	cvt.u64.u32 	%rd53, %r201;
	setp.gt.u64 	%p39, %rd32, %rd53;
	@%p39 bra 	$L__BB443_26;
$L__BB443_27:
	mov.b32 	%r168, %f241;
	mov.b32 	%r169, 1;
	mov.b32 	%r190, 31;
	mov.b32 	%r191, -1;
	// begin inline asm
	shfl.sync.down.b32 %r167, %r168, %r169, %r190, %r191;
	// end inline asm
	mov.b32 	%f174, %r167;
	add.f32 	%f175, %f241, %f174;
	selp.f32 	%f176, %f241, %f175, %p29;
	mov.b32 	%r173, %f176;
	mov.b32 	%r174, 2;
	// begin inline asm
	shfl.sync.down.b32 %r172, %r173, %r174, %r190, %r191;
	// end inline asm
	mov.b32 	%f177, %r172;
	add.f32 	%f178, %f176, %f177;
	selp.f32 	%f179, %f176, %f178, %p28;
	mov.b32 	%r178, %f179;
	mov.b32 	%r179, 4;
	// begin inline asm
	shfl.sync.down.b32 %r177, %r178, %r179, %r190, %r191;
	// end inline asm
	mov.b32 	%f180, %r177;
	add.f32 	%f181, %f179, %f180;
	selp.f32 	%f182, %f179, %f181, %p27;
	mov.b32 	%r183, %f182;
	mov.b32 	%r184, 8;
	// begin inline asm
	shfl.sync.down.b32 %r182, %r183, %r184, %r190, %r191;
	// end inline asm
	mov.b32 	%f183, %r182;
	add.f32 	%f184, %f182, %f183;
	selp.f32 	%f185, %f182, %f184, %p26;
	mov.b32 	%r188, %f185;
	mov.b32 	%r189, 16;
	// begin inline asm
	shfl.sync.down.b32 %r187, %r188, %r189, %r190, %r191;
	// end inline asm
	mov.b32 	%f186, %r187;
	add.f32 	%f187, %f185, %f186;
	selp.f32 	%f32, %f185, %f187, %p25;
	not.pred 	%p45, %p54;
	@%p45 bra 	$L__BB443_29;
	st.shared.f32 	[%r10], %f32;
$L__BB443_29:
	setp.ne.s32 	%p46, %r6, 0;
	bar.sync 	0;
	@%p46 bra 	$L__BB443_31;
	ld.shared.f32 	%f188, [_ZZ14BlockAllReduceI5SumOpfLi256EET0_S1_E12temp_storage+12];
	add.f32 	%f189, %f32, %f188;
	ld.shared.f32 	%f190, [_ZZ14BlockAllReduceI5SumOpfLi256EET0_S1_E12temp_storage+16];
	add.f32 	%f191, %f189, %f190;
	ld.shared.f32 	%f192, [_ZZ14BlockAllReduceI5SumOpfLi256EET0_S1_E12temp_storage+20];
	add.f32 	%f193, %f191, %f192;
	ld.shared.f32 	%f194, [_ZZ14BlockAllReduceI5SumOpfLi256EET0_S1_E12temp_storage+24];
	add.f32 	%f195, %f193, %f194;
	ld.shared.f32 	%f196, [_ZZ14BlockAllReduceI5SumOpfLi256EET0_S1_E12temp_storage+28];
	add.f32 	%f197, %f195, %f196;
	ld.shared.f32 	%f198, [_ZZ14BlockAllReduceI5SumOpfLi256EET0_S1_E12temp_storage+32];
	add.f32 	%f199, %f197, %f198;
	ld.shared.f32 	%f200, [_ZZ14BlockAllReduceI5SumOpfLi256EET0_S1_E12temp_storage+36];
	add.f32 	%f201, %f199, %f200;
	st.shared.f32 	[_ZZ14BlockAllReduceI5SumOpfLi256EET0_S1_E16result_broadcast], %f201;
$L__BB443_31:
	setp.ge.s32 	%p47, %r6, %r7;
	bar.sync 	0;
	ld.shared.f32 	%f33, [_ZZ14BlockAllReduceI5SumOpfLi256EET0_S1_E16result_broadcast];
	@%p47 bra 	$L__BB443_38;
	setp.eq.s32 	%p48, %r19, 768;
	mul.lo.s64 	%rd17, %rd98, %rd30;
	mov.u32 	%r203, %r6;
	@%p48 bra 	$L__BB443_36;
	setp.eq.s32 	%p49, %r19, 0;
	ld.shared.f32 	%f202, [%r13];
	div.rn.f32 	%f203, %f202, %f33;
	ld.shared.f32 	%f204, [%r15];
	div.rn.f32 	%f205, %f204, %f33;
	add.s64 	%rd18, %rd17, %rd12;
	shr.u64 	%rd54, %rd18, 63;
	add.s64 	%rd55, %rd18, %rd54;
	shl.b64 	%rd56, %rd55, 2;
	and.b64  	%rd57, %rd56, -8;
	add.s64 	%rd58, %rd6, %rd57;
	st.global.v2.f32 	[%rd58], {%f203, %f205};
	mov.u32 	%r203, %r16;
	@%p49 bra 	$L__BB443_36;
	setp.eq.s32 	%p50, %r19, 256;
	ld.shared.f32 	%f206, [%r13+1024];
	div.rn.f32 	%f207, %f206, %f33;
	ld.shared.f32 	%f208, [%r15+1024];
	div.rn.f32 	%f209, %f208, %f33;
	add.s64 	%rd59, %rd18, 512;
	shr.u64 	%rd60, %rd59, 63;
	add.s64 	%rd61, %rd59, %rd60;
	shl.b64 	%rd62, %rd61, 2;
	and.b64  	%rd63, %rd62, -8;
	add.s64 	%rd64, %rd6, %rd63;
	st.global.v2.f32 	[%rd64], {%f207, %f209};
	mov.u32 	%r203, %r17;
	@%p50 bra 	$L__BB443_36;
	ld.shared.f32 	%f210, [%r13+2048];
	div.rn.f32 	%f211, %f210, %f33;
	ld.shared.f32 	%f212, [%r15+2048];
	div.rn.f32 	%f213, %f212, %f33;
	add.s64 	%rd65, %rd18, 1024;
	shr.u64 	%rd66, %rd65, 63;
	add.s64 	%rd67, %rd65, %rd66;
	shl.b64 	%rd68, %rd67, 2;
	and.b64  	%rd69, %rd68, -8;
	add.s64 	%rd70, %rd6, %rd69;
	st.global.v2.f32 	[%rd70], {%f211, %f213};
	mov.u32 	%r203, %r18;
$L__BB443_36:
	setp.lt.u32 	%p51, %r11, 768;
	@%p51 bra 	$L__BB443_38;
$L__BB443_37:
	shl.b32 	%r192, %r203, 2;
	mov.u32 	%r193, shared_buf;
	add.s32 	%r194, %r193, %r192;
	ld.shared.f32 	%f214, [%r194];
	div.rn.f32 	%f215, %f214, %f33;
	add.s32 	%r195, %r194, %r14;
	ld.shared.f32 	%f216, [%r195];
	div.rn.f32 	%f217, %f216, %f33;
	shl.b32 	%r196, %r203, 1;
	cvt.u64.u32 	%rd71, %r196;
	add.s64 	%rd72, %rd17, %rd71;
	shr.u64 	%rd73, %rd72, 63;
	add.s64 	%rd74, %rd72, %rd73;
	shl.b64 	%rd75, %rd74, 2;
	and.b64  	%rd76, %rd75, -8;
	add.s64 	%rd77, %rd6, %rd76;
	st.global.v2.f32 	[%rd77], {%f215, %f217};
	ld.shared.f32 	%f218, [%r194+1024];
	div.rn.f32 	%f219, %f218, %f33;
	ld.shared.f32 	%f220, [%r195+1024];
	div.rn.f32 	%f221, %f220, %f33;
	add.s64 	%rd78, %rd72, 512;
	shr.u64 	%rd79, %rd78, 63;
	add.s64 	%rd80, %rd78, %rd79;
	shl.b64 	%rd81, %rd80, 2;
	and.b64  	%rd82, %rd81, -8;
	add.s64 	%rd83, %rd6, %rd82;
	st.global.v2.f32 	[%rd83], {%f219, %f221};
	ld.shared.f32 	%f222, [%r194+2048];
	div.rn.f32 	%f223, %f222, %f33;
	ld.shared.f32 	%f224, [%r195+2048];
	div.rn.f32 	%f225, %f224, %f33;
	add.s32 	%r197, %r196, 1024;
	cvt.u64.u32 	%rd84, %r197;
	add.s64 	%rd85, %rd17, %rd84;
	shr.u64 	%rd86, %rd85, 63;
	add.s64 	%rd87, %rd85, %rd86;
	shl.b64 	%rd88, %rd87, 2;
	and.b64  	%rd89, %rd88, -8;
	add.s64 	%rd90, %rd6, %rd89;
	st.global.v2.f32 	[%rd90], {%f223, %f225};
	ld.shared.f32 	%f226, [%r194+3072];
	div.rn.f32 	%f227, %f226, %f33;
	ld.shared.f32 	%f228, [%r195+3072];
	div.rn.f32 	%f229, %f228, %f33;
	add.s32 	%r198, %r196, 1536;
	cvt.u64.u32 	%rd91, %r198;
	add.s64 	%rd92, %rd17, %rd91;
	shr.u64 	%rd93, %rd92, 63;
	add.s64 	%rd94, %rd92, %rd93;
	shl.b64 	%rd95, %rd94, 2;
	and.b64  	%rd96, %rd95, -8;
	add.s64 	%rd97, %rd6, %rd96;
	st.global.v2.f32 	[%rd97], {%f227, %f229};
	add.s32 	%r203, %r203, 1024;
	setp.lt.s32 	%p52, %r203, %r7;
	@%p52 bra 	$L__BB443_37;
$L__BB443_38:
	add.s64 	%rd98, %rd98, %rd9;
	setp.lt.s64 	%p53, %rd98, %rd31;
	@%p53 bra 	$L__BB443_4;
$L__BB443_39:
	ret;

}
	// .globl	_Z20SoftmaxBlockSMemImplI22BroadcastScaleMaskLoadIffbLm3EiE11DirectStoreIffEfLi1ELi128EL9Algorithm0EEvT_T0_ll
.visible .entry _Z20SoftmaxBlockSMemImplI22BroadcastScaleMaskLoadIffbLm3EiE11DirectStoreIffEfLi1ELi128EL9Algorithm0EEvT_T0_ll(
	.param .align 8 .b8 _Z20SoftmaxBlockSMemImplI22BroadcastScaleMaskLoadIffbLm3EiE11DirectStoreIffEfLi1ELi128EL9Algorithm0EEvT_T0_ll_param_0[112],
	.param .align 8 .b8 _Z20SoftmaxBlockSMemImplI22BroadcastScaleMaskLoadIffbLm3EiE11DirectStoreIffEfLi1ELi128EL9Algorithm0EEvT_T0_ll_param_1[16],
	.param .u64 _Z20SoftmaxBlockSMemImplI22BroadcastScaleMaskLoadIffbLm3EiE11DirectStoreIffEfLi1ELi128EL9Algorithm0EEvT_T0_ll_param_2,
	.param .u64 _Z20SoftmaxBlockSMemImplI22BroadcastScaleMaskLoadIffbLm3EiE11DirectStoreIffEfLi1ELi128EL9Algorithm0EEvT_T0_ll_param_3
)
{
	.reg .pred 	%p<59>;
	.reg .b16 	%rs<16>;
	.reg .b32 	%r<242>;
	.reg .b32 	%f<213>;
	.reg .b64 	%rd<85>;

	ld.param.u64 	%rd34, [_Z20SoftmaxBlockSMemImplI22BroadcastScaleMaskLoadIffbLm3EiE11DirectStoreIffEfLi1ELi128EL9Algorithm0EEvT_T0_ll_param_1+8];
	ld.param.v2.f32 	{%f26, %f27}, [_Z20SoftmaxBlockSMemImplI22BroadcastScaleMaskLoadIffbLm3EiE11DirectStoreIffEfLi1ELi128EL9Algorithm0EEvT_T0_ll_param_0+104];
	ld.param.u64 	%rd32, [_Z20SoftmaxBlockSMemImplI22BroadcastScaleMaskLoadIffbLm3EiE11DirectStoreIffEfLi1ELi128EL9Algorithm0EEvT_T0_ll_param_0+96];
	ld.param.u32 	%r40, [_Z20SoftmaxBlockSMemImplI22BroadcastScaleMaskLoadIffbLm3EiE11DirectStoreIffEfLi1ELi128EL9Algorithm0EEvT_T0_ll_param_0+80];
	ld.param.v2.u32 	{%r38, %r39}, [_Z20SoftmaxBlockSMemImplI22BroadcastScaleMaskLoadIffbLm3EiE11DirectStoreIffEfLi1ELi128EL9Algorithm0EEvT_T0_ll_param_0+72];
	ld.param.v2.u32 	{%r35, %r36}, [_Z20SoftmaxBlockSMemImplI22BroadcastScaleMaskLoadIffbLm3EiE11DirectStoreIffEfLi1ELi128EL9Algorithm0EEvT_T0_ll_param_0+48];
	ld.param.u64 	%rd28, [_Z20SoftmaxBlockSMemImplI22BroadcastScaleMaskLoadIffbLm3EiE11DirectStoreIffEfLi1ELi128EL9Algorithm0EEvT_T0_ll_param_0+32];
	ld.param.u64 	%rd27, [_Z20SoftmaxBlockSMemImplI22BroadcastScaleMaskLoadIffbLm3EiE11DirectStoreIffEfLi1ELi128EL9Algorithm0EEvT_T0_ll_param_0+24];
	ld.param.u64 	%rd26, [_Z20SoftmaxBlockSMemImplI22BroadcastScaleMaskLoadIffbLm3EiE11DirectStoreIffEfLi1ELi128EL9Algorithm0EEvT_T0_ll_param_0+16];
	ld.param.u64 	%rd33, [_Z20SoftmaxBlockSMemImplI22BroadcastScaleMaskLoadIffbLm3EiE11DirectStoreIffEfLi1ELi128EL9Algorithm0EEvT_T0_ll_param_1];
	ld.param.u64 	%rd25, [_Z20SoftmaxBlockSMemImplI22BroadcastScaleMaskLoadIffbLm3EiE11DirectStoreIffEfLi1ELi128EL9Algorithm0EEvT_T0_ll_param_0+8];
	ld.param.u64 	%rd24, [_Z20SoftmaxBlockSMemImplI22BroadcastScaleMaskLoadIffbLm3EiE11DirectStoreIffEfLi1ELi128EL9Algorithm0EEvT_T0_ll_param_0];
	ld.param.u64 	%rd35, [_Z20SoftmaxBlockSMemImplI22BroadcastScaleMaskLoadIffbLm3EiE11DirectStoreIffEfLi1ELi128EL9Algorithm0EEvT_T0_ll_param_2];
	ld.param.u64 	%rd36, [_Z20SoftmaxBlockSMemImplI22BroadcastScaleMaskLoadIffbLm3EiE11DirectStoreIffEfLi1ELi128EL9Algorithm0EEvT_T0_ll_param_3];
	cvta.to.global.u64 	%rd1, %rd24;
	cvta.to.global.u64 	%rd2, %rd25;
	cvta.to.global.u64 	%rd4, %rd33;
	mov.u32 	%r6, %tid.x;
	cvt.u32.u64 	%r7, %rd36;
	mov.u32 	%r51, %ctaid.x;
	cvt.u64.u32 	%rd83, %r51;
	setp.le.s64 	%p2, %rd35, %rd83;
	@%p2 bra 	$L__BB444_34;
	// begin inline asm
	mov.u32 %r52, %laneid;
	// end inline asm
	shr.u32 	%r53, %r6, 3;
	and.b32  	%r54, %r53, 124;
	mov.u32 	%r55, _ZZ14BlockAllReduceI5MaxOpfLi128EET0_S1_E12temp_storage;
	add.s32 	%r56, %r55, %r54;
	add.s32 	%r9, %r56, 4;
	cvt.u64.u32 	%rd9, %r6;
	mov.u32 	%r57, _ZZ14BlockAllReduceI5SumOpfLi128EET0_S1_E12temp_storage;
	add.s32 	%r58, %r57, %r54;
	add.s32 	%r10, %r58, 4;
	mov.u32 	%r59, %nctaid.x;
	cvt.u64.u32 	%rd10, %r59;
	not.b32 	%r60, %r6;
	add.s32 	%r11, %r60, %r7;
	shr.u32 	%r61, %r11, 7;
	add.s32 	%r62, %r61, 1;
	not.b64 	%rd37, %rd9;
	add.s64 	%rd11, %rd36, %rd37;
	and.b32  	%r12, %r62, 3;
	shl.b32 	%r63, %r6, 2;
	mov.u32 	%r64, shared_buf;
	add.s32 	%r13, %r64, %r63;
	add.s32 	%r14, %r6, 128;
	add.s32 	%r15, %r6, 256;
	add.s32 	%r16, %r6, 384;
	and.b64  	%rd12, %rd11, 384;
	neg.s32 	%r17, %r35;
	shl.b64 	%rd13, %rd32, 32;
$L__BB444_2:
	setp.ge.s32 	%p3, %r6, %r7;
	mov.f32 	%f207, 0fFF800000;
	@%p3 bra 	$L__BB444_10;
	setp.eq.s32 	%p4, %r12, 0;
	mul.lo.s64 	%rd15, %rd32, %rd83;
	mov.f32 	%f207, 0fFF800000;
	mov.u32 	%r234, %r6;
	@%p4 bra 	$L__BB444_7;
	setp.eq.s32 	%p5, %r12, 1;
	setp.eq.s64 	%p6, %rd28, 1;
	setp.eq.s64 	%p7, %rd27, 1;
	setp.eq.s64 	%p8, %rd26, 1;
	add.s64 	%rd16, %rd15, %rd9;
	cvt.u32.u64 	%r65, %rd16;
	div.s32 	%r66, %r65, %r35;
	mul.lo.s32 	%r67, %r66, %r35;
	sub.s32 	%r68, %r65, %r67;
	div.s32 	%r69, %r68, %r36;
	mul.lo.s32 	%r70, %r69, %r36;
	sub.s32 	%r71, %r68, %r70;
	selp.b32 	%r72, 0, %r66, %p8;
	selp.b32 	%r73, 0, %r69, %p7;
	selp.b32 	%r74, 0, %r71, %p6;
	mul.lo.s32 	%r75, %r38, %r72;
	mad.lo.s32 	%r76, %r39, %r73, %r75;
	mad.lo.s32 	%r77, %r40, %r74, %r76;
	shl.b64 	%rd38, %rd16, 32;
	shr.s64 	%rd39, %rd38, 30;
	add.s64 	%rd40, %rd1, %rd39;
	ld.global.f32 	%f31, [%rd40];
	cvt.s64.s32 	%rd41, %r77;
	add.s64 	%rd42, %rd2, %rd41;
	ld.global.u8 	%rs9, [%rd42];
	setp.eq.s16 	%p9, %rs9, 0;
	mul.f32 	%f32, %f31, %f27;
	selp.f32 	%f33, %f26, %f32, %p9;
	st.shared.f32 	[%r13], %f33;
	max.f32 	%f207, %f33, 0fFF800000;
	mov.u32 	%r234, %r14;
	@%p5 bra 	$L__BB444_7;
	setp.eq.s32 	%p10, %r12, 2;
	add.s64 	%rd43, %rd16, 128;
	cvt.u32.u64 	%r78, %rd43;
	div.s32 	%r79, %r78, %r35;
	mul.lo.s32 	%r80, %r79, %r35;
	sub.s32 	%r81, %r78, %r80;
	div.s32 	%r82, %r81, %r36;
	mul.lo.s32 	%r83, %r82, %r36;
	sub.s32 	%r84, %r81, %r83;
	selp.b32 	%r85, 0, %r79, %p8;
	selp.b32 	%r86, 0, %r82, %p7;
	selp.b32 	%r87, 0, %r84, %p6;
	mul.lo.s32 	%r88, %r38, %r85;
	mad.lo.s32 	%r89, %r39, %r86, %r88;
	mad.lo.s32 	%r90, %r40, %r87, %r89;
	shl.b64 	%rd44, %rd43, 32;
	shr.s64 	%rd45, %rd44, 30;
	add.s64 	%rd46, %rd1, %rd45;
	ld.global.f32 	%f34, [%rd46];
	cvt.s64.s32 	%rd47, %r90;
	add.s64 	%rd48, %rd2, %rd47;
	ld.global.u8 	%rs10, [%rd48];
	setp.eq.s16 	%p14, %rs10, 0;
	mul.f32 	%f35, %f34, %f27;
	selp.f32 	%f36, %f26, %f35, %p14;
	st.shared.f32 	[%r13+512], %f36;
	max.f32 	%f207, %f207, %f36;
	mov.u32 	%r234, %r15;
	@%p10 bra 	$L__BB444_7;
	setp.eq.s64 	%p15, %rd28, 1;
	setp.eq.s64 	%p16, %rd27, 1;
	setp.eq.s64 	%p17, %rd26, 1;
	add.s64 	%rd49, %rd16, 256;
	cvt.u32.u64 	%r91, %rd49;
	div.s32 	%r92, %r91, %r35;
	mul.lo.s32 	%r93, %r92, %r35;
	sub.s32 	%r94, %r91, %r93;
	div.s32 	%r95, %r94, %r36;
	mul.lo.s32 	%r96, %r95, %r36;
	sub.s32 	%r97, %r94, %r96;
	selp.b32 	%r98, 0, %r92, %p17;
	selp.b32 	%r99, 0, %r95, %p16;
	selp.b32 	%r100, 0, %r97, %p15;
	mul.lo.s32 	%r101, %r38, %r98;
	mad.lo.s32 	%r102, %r39, %r99, %r101;
	mad.lo.s32 	%r103, %r40, %r100, %r102;
	shl.b64 	%rd50, %rd49, 32;
	shr.s64 	%rd51, %rd50, 30;
	add.s64 	%rd52, %rd1, %rd51;
	ld.global.f32 	%f37, [%rd52];
	cvt.s64.s32 	%rd53, %r103;
	add.s64 	%rd54, %rd2, %rd53;
	ld.global.u8 	%rs11, [%rd54];
	setp.eq.s16 	%p18, %rs11, 0;
	mul.f32 	%f38, %f37, %f27;
	selp.f32 	%f39, %f26, %f38, %p18;
	st.shared.f32 	[%r13+1024], %f39;
	max.f32 	%f207, %f207, %f39;
	mov.u32 	%r234, %r16;
$L__BB444_7:
	setp.lt.u32 	%p19, %r11, 384;
	@%p19 bra 	$L__BB444_10;
	add.s32 	%r237, %r234, 256;
	cvt.u32.u64 	%r104, %rd15;
	add.s32 	%r236, %r234, %r104;
	cvt.u64.u32 	%rd55, %r234;
	shl.b64 	%rd17, %rd55, 32;
	mul.lo.s64 	%rd84, %rd13, %rd83;
	shl.b32 	%r105, %r234, 2;
	mov.u32 	%r106, shared_buf;
	add.s32 	%r107, %r106, %r105;
	add.s32 	%r235, %r107, 1024;
$L__BB444_9:
	setp.eq.s64 	%p20, %rd28, 1;
	setp.eq.s64 	%p21, %rd27, 1;
	setp.eq.s64 	%p22, %rd26, 1;
	div.s32 	%r108, %r236, %r35;
	mul.lo.s32 	%r109, %r17, %r108;
	add.s32 	%r110, %r236, %r109;
	div.s32 	%r111, %r110, %r36;
	mul.lo.s32 	%r112, %r111, %r36;
	sub.s32 	%r113, %r109, %r112;
	add.s32 	%r114, %r236, %r113;
	selp.b32 	%r115, 0, %r108, %p22;
	selp.b32 	%r116, 0, %r111, %p21;
	selp.b32 	%r117, 0, %r114, %p20;
	mul.lo.s32 	%r118, %r38, %r115;
	mad.lo.s32 	%r119, %r39, %r116, %r118;
	mad.lo.s32 	%r120, %r40, %r117, %r119;
	add.s64 	%rd56, %rd17, %rd84;
	shr.s64 	%rd57, %rd56, 30;
	add.s64 	%rd58, %rd1, %rd57;
	ld.global.f32 	%f40, [%rd58];
	cvt.s64.s32 	%rd59, %r120;
	add.s64 	%rd60, %rd2, %rd59;
	ld.global.u8 	%rs12, [%rd60];
	setp.eq.s16 	%p23, %rs12, 0;
	mul.f32 	%f41, %f40, %f27;
	selp.f32 	%f42, %f26, %f41, %p23;
	st.shared.f32 	[%r235+-1024], %f42;
	max.f32 	%f43, %f207, %f42;
	add.s32 	%r121, %r236, 128;
	div.s32 	%r122, %r121, %r35;
	mul.lo.s32 	%r123, %r17, %r122;
	add.s32 	%r124, %r121, %r123;
	div.s32 	%r125, %r124, %r36;
	mul.lo.s32 	%r126, %r125, %r36;
	sub.s32 	%r127, %r123, %r126;
	add.s32 	%r128, %r121, %r127;
	selp.b32 	%r129, 0, %r122, %p22;
	selp.b32 	%r130, 0, %r125, %p21;
	selp.b32 	%r131, 0, %r128, %p20;
	mul.lo.s32 	%r132, %r38, %r129;
	mad.lo.s32 	%r133, %r39, %r130, %r132;
	mad.lo.s32 	%r134, %r40, %r131, %r133;
	add.s64 	%rd61, %rd56, 549755813888;
	shr.s64 	%rd62, %rd61, 30;
	add.s64 	%rd63, %rd1, %rd62;
	ld.global.f32 	%f44, [%rd63];
	cvt.s64.s32 	%rd64, %r134;
	add.s64 	%rd65, %rd2, %rd64;
	ld.global.u8 	%rs13, [%rd65];
	setp.eq.s16 	%p24, %rs13, 0;
	mul.f32 	%f45, %f44, %f27;
	selp.f32 	%f46, %f26, %f45, %p24;
	st.shared.f32 	[%r235+-512], %f46;
	max.f32 	%f47, %f43, %f46;
	add.s32 	%r135, %r236, 256;
	div.s32 	%r136, %r135, %r35;
	mul.lo.s32 	%r137, %r17, %r136;
	add.s32 	%r138, %r135, %r137;
	div.s32 	%r139, %r138, %r36;
	mul.lo.s32 	%r140, %r139, %r36;
	sub.s32 	%r141, %r137, %r140;
	add.s32 	%r142, %r135, %r141;
	selp.b32 	%r143, 0, %r136, %p22;
	selp.b32 	%r144, 0, %r139, %p21;
	selp.b32 	%r145, 0, %r142, %p20;
	mul.lo.s32 	%r146, %r38, %r143;
	mad.lo.s32 	%r147, %r39, %r144, %r146;
	mad.lo.s32 	%r148, %r40, %r145, %r147;
	add.s64 	%rd66, %rd56, 1099511627776;
	shr.s64 	%rd67, %rd66, 30;
	add.s64 	%rd68, %rd1, %rd67;
	ld.global.f32 	%f48, [%rd68];
	cvt.s64.s32 	%rd69, %r148;
	add.s64 	%rd70, %rd2, %rd69;
	ld.global.u8 	%rs14, [%rd70];
	setp.eq.s16 	%p25, %rs14, 0;
	mul.f32 	%f49, %f48, %f27;
	selp.f32 	%f50, %f26, %f49, %p25;
	st.shared.f32 	[%r235], %f50;
	max.f32 	%f51, %f47, %f50;
	add.s32 	%r149, %r236, 384;
	div.s32 	%r150, %r149, %r35;
	mul.lo.s32 	%r151, %r17, %r150;
	add.s32 	%r152, %r149, %r151;
	div.s32 	%r153, %r152, %r36;
	mul.lo.s32 	%r154, %r153, %r36;
	sub.s32 	%r155, %r151, %r154;
	add.s32 	%r156, %r149, %r155;
	selp.b32 	%r157, 0, %r150, %p22;
	selp.b32 	%r158, 0, %r153, %p21;
	selp.b32 	%r159, 0, %r156, %p20;
	mul.lo.s32 	%r160, %r38, %r157;
	mad.lo.s32 	%r161, %r39, %r158, %r160;
	mad.lo.s32 	%r162, %r40, %r159, %r161;
	add.s64 	%rd71, %rd56, 1649267441664;
	shr.s64 	%rd72, %rd71, 30;
	add.s64 	%rd73, %rd1, %rd72;
	ld.global.f32 	%f52, [%rd73];
	cvt.s64.s32 	%rd74, %r162;
	add.s64 	%rd75, %rd2, %rd74;
	ld.global.u8 	%rs15, [%rd75];
	setp.eq.s16 	%p26, %rs15, 0;
	mul.f32 	%f53, %f52, %f27;
	selp.f32 	%f54, %f26, %f53, %p26;
	st.shared.f32 	[%r235+512], %f54;
	max.f32 	%f207, %f51, %f54;
	add.s32 	%r25, %r237, 512;
	add.s32 	%r163, %r237, 256;
	add.s32 	%r236, %r236, 512;
	add.s64 	%rd84, %rd84, 2199023255552;
	add.s32 	%r235, %r235, 2048;
	setp.lt.s32 	%p27, %r163, %r7;
	mov.u32 	%r237, %r25;
	@%p27 bra 	$L__BB444_9;
$L__BB444_10:
	setp.gt.s32 	%p29, %r52, 15;
	setp.gt.s32 	%p30, %r52, 23;
	setp.gt.s32 	%p31, %r52, 27;
	setp.gt.s32 	%p32, %r52, 29;
	setp.gt.s32 	%p33, %r52, 30;
	mov.b32 	%r165, %f207;
	mov.b32 	%r166, 1;
	mov.b32 	%r187, 31;
	mov.b32 	%r188, -1;
	// begin inline asm
	shfl.sync.down.b32 %r164, %r165, %r166, %r187, %r188;
	// end inline asm
	mov.b32 	%f55, %r164;
	max.f32 	%f56, %f207, %f55;
	selp.f32 	%f57, %f207, %f56, %p33;
	mov.b32 	%r170, %f57;
	mov.b32 	%r171, 2;
	// begin inline asm
	shfl.sync.down.b32 %r169, %r170, %r171, %r187, %r188;
	// end inline asm
	mov.b32 	%f58, %r169;
	max.f32 	%f59, %f57, %f58;
	selp.f32 	%f60, %f57, %f59, %p32;
	mov.b32 	%r175, %f60;
	mov.b32 	%r176, 4;
	// begin inline asm
	shfl.sync.down.b32 %r174, %r175, %r176, %r187, %r188;
	// end inline asm
	mov.b32 	%f61, %r174;
	max.f32 	%f62, %f60, %f61;
	selp.f32 	%f63, %f60, %f62, %p31;
	mov.b32 	%r180, %f63;
	mov.b32 	%r181, 8;
	// begin inline asm
	shfl.sync.down.b32 %r179, %r180, %r181, %r187, %r188;
	// end inline asm
	mov.b32 	%f64, %r179;
	max.f32 	%f11, %f63, %f64;
	selp.f32 	%f208, %f63, %f11, %p30;
	mov.b32 	%r185, %f208;
	mov.b32 	%r186, 16;
	// begin inline asm
	shfl.sync.down.b32 %r184, %r185, %r186, %r187, %r188;
	// end inline asm
	mov.pred 	%p58, 0;
	@%p29 bra 	$L__BB444_13;
	setp.ne.s32 	%p35, %r52, 0;
	mov.b32 	%f65, %r184;
	max.f32 	%f208, %f11, %f65;
	@%p35 bra 	$L__BB444_13;
	st.shared.f32 	[%r9], %f208;
	mov.pred 	%p58, -1;
$L__BB444_13:
	setp.ne.s32 	%p37, %r6, 0;
	bar.sync 	0;
	@%p37 bra 	$L__BB444_15;
	ld.shared.f32 	%f66, [_ZZ14BlockAllReduceI5MaxOpfLi128EET0_S1_E12temp_storage+8];
	max.f32 	%f67, %f208, %f66;
	ld.shared.f32 	%f68, [_ZZ14BlockAllReduceI5MaxOpfLi128EET0_S1_E12temp_storage+12];
	max.f32 	%f69, %f67, %f68;
	ld.shared.f32 	%f70, [_ZZ14BlockAllReduceI5MaxOpfLi128EET0_S1_E12temp_storage+16];
	max.f32 	%f71, %f69, %f70;
	st.shared.f32 	[_ZZ14BlockAllReduceI5MaxOpfLi128EET0_S1_E16result_broadcast], %f71;
$L__BB444_15:
	setp.le.s64 	%p38, %rd36, %rd9;
	bar.sync 	0;
	mov.f32 	%f212, 0f00000000;
	ld.shared.f32 	%f15, [_ZZ14BlockAllReduceI5MaxOpfLi128EET0_S1_E16result_broadcast];
	@%p38 bra 	$L__BB444_22;
	setp.eq.s64 	%p39, %rd12, 384;
	mov.f32 	%f212, 0f00000000;
	mov.u32 	%r238, %r6;
	@%p39 bra 	$L__BB444_20;
	setp.eq.s64 	%p40, %rd12, 0;
	ld.shared.f32 	%f75, [%r13];
	sub.f32 	%f76, %f75, %f15;
	fma.rn.f32 	%f77, %f76, 0f3BBB989D, 0f3F000000;
	cvt.sat.f32.f32 	%f78, %f77;
	mov.f32 	%f79, 0f4B400001;
	mov.f32 	%f80, 0f437C0000;
	fma.rm.f32 	%f81, %f78, %f80, %f79;
	add.f32 	%f82, %f81, 0fCB40007F;
	neg.f32 	%f83, %f82;
	fma.rn.f32 	%f84, %f76, 0f3FB8AA3B, %f83;
	fma.rn.f32 	%f85, %f76, 0f32A57060, %f84;
	mov.b32 	%r189, %f81;
	shl.b32 	%r190, %r189, 23;
	mov.b32 	%f86, %r190;
	ex2.approx.ftz.f32 	%f87, %f85;
	mul.f32 	%f88, %f87, %f86;
	st.shared.f32 	[%r13], %f88;
	add.f32 	%f212, %f88, 0f00000000;
	mov.u32 	%r238, %r14;
	@%p40 bra 	$L__BB444_20;
	setp.eq.s64 	%p41, %rd12, 128;
	ld.shared.f32 	%f89, [%r13+512];
	sub.f32 	%f90, %f89, %f15;
	fma.rn.f32 	%f91, %f90, 0f3BBB989D, 0f3F000000;
	cvt.sat.f32.f32 	%f92, %f91;
	mov.f32 	%f93, 0f4B400001;
	mov.f32 	%f94, 0f437C0000;
	fma.rm.f32 	%f95, %f92, %f94, %f93;
	add.f32 	%f96, %f95, 0fCB40007F;
	neg.f32 	%f97, %f96;
	fma.rn.f32 	%f98, %f90, 0f3FB8AA3B, %f97;
	fma.rn.f32 	%f99, %f90, 0f32A57060, %f98;
	mov.b32 	%r191, %f95;
	shl.b32 	%r192, %r191, 23;
	mov.b32 	%f100, %r192;
	ex2.approx.ftz.f32 	%f101, %f99;
	mul.f32 	%f102, %f101, %f100;
	st.shared.f32 	[%r13+512], %f102;
	add.f32 	%f212, %f212, %f102;
	mov.u32 	%r238, %r15;
	@%p41 bra 	$L__BB444_20;
	ld.shared.f32 	%f103, [%r13+1024];
	sub.f32 	%f104, %f103, %f15;
	fma.rn.f32 	%f105, %f104, 0f3BBB989D, 0f3F000000;
	cvt.sat.f32.f32 	%f106, %f105;
	mov.f32 	%f107, 0f4B400001;
	mov.f32 	%f108, 0f437C0000;
	fma.rm.f32 	%f109, %f106, %f108, %f107;
	add.f32 	%f110, %f109, 0fCB40007F;
	neg.f32 	%f111, %f110;
	fma.rn.f32 	%f112, %f104, 0f3FB8AA3B, %f111;
	fma.rn.f32 	%f113, %f104, 0f32A57060, %f112;
	mov.b32 	%r193, %f109;
	shl.b32 	%r194, %r193, 23;
	mov.b32 	%f114, %r194;
	ex2.approx.ftz.f32 	%f115, %f113;
	mul.f32 	%f116, %f115, %f114;
	st.shared.f32 	[%r13+1024], %f116;
	add.f32 	%f212, %f212, %f116;
	mov.u32 	%r238, %r16;
$L__BB444_20:
	setp.lt.u64 	%p42, %rd11, 384;
	@%p42 bra 	$L__BB444_22;
$L__BB444_21:
	shl.b32 	%r195, %r238, 2;
	mov.u32 	%r196, shared_buf;
	add.s32 	%r197, %r196, %r195;
	ld.shared.f32 	%f117, [%r197];
	sub.f32 	%f118, %f117, %f15;
	fma.rn.f32 	%f119, %f118, 0f3BBB989D, 0f3F000000;
	cvt.sat.f32.f32 	%f120, %f119;
	mov.f32 	%f121, 0f4B400001;
	mov.f32 	%f122, 0f437C0000;
	fma.rm.f32 	%f123, %f120, %f122, %f121;
	add.f32 	%f124, %f123, 0fCB40007F;
	neg.f32 	%f125, %f124;
	fma.rn.f32 	%f126, %f118, 0f3FB8AA3B, %f125;
	fma.rn.f32 	%f127, %f118, 0f32A57060, %f126;
	mov.b32 	%r198, %f123;
	shl.b32 	%r199, %r198, 23;
	mov.b32 	%f128, %r199;
	ex2.approx.ftz.f32 	%f129, %f127;
	mul.f32 	%f130, %f129, %f128;
	st.shared.f32 	[%r197], %f130;
	add.f32 	%f131, %f212, %f130;
	ld.shared.f32 	%f132, [%r197+512];
	sub.f32 	%f133, %f132, %f15;
	fma.rn.f32 	%f134, %f133, 0f3BBB989D, 0f3F000000;
	cvt.sat.f32.f32 	%f135, %f134;
	fma.rm.f32 	%f136, %f135, %f122, %f121;
	add.f32 	%f137, %f136, 0fCB40007F;
	neg.f32 	%f138, %f137;
	fma.rn.f32 	%f139, %f133, 0f3FB8AA3B, %f138;
	fma.rn.f32 	%f140, %f133, 0f32A57060, %f139;
	mov.b32 	%r200, %f136;
	shl.b32 	%r201, %r200, 23;
	mov.b32 	%f141, %r201;
	ex2.approx.ftz.f32 	%f142, %f140;
	mul.f32 	%f143, %f142, %f141;
	st.shared.f32 	[%r197+512], %f143;
	add.f32 	%f144, %f131, %f143;
	ld.shared.f32 	%f145, [%r197+1024];
	sub.f32 	%f146, %f145, %f15;
	fma.rn.f32 	%f147, %f146, 0f3BBB989D, 0f3F000000;
	cvt.sat.f32.f32 	%f148, %f147;
	fma.rm.f32 	%f149, %f148, %f122, %f121;
	add.f32 	%f150, %f149, 0fCB40007F;
	neg.f32 	%f151, %f150;
	fma.rn.f32 	%f152, %f146, 0f3FB8AA3B, %f151;
	fma.rn.f32 	%f153, %f146, 0f32A57060, %f152;
	mov.b32 	%r202, %f149;
	shl.b32 	%r203, %r202, 23;
	mov.b32 	%f154, %r203;
	ex2.approx.ftz.f32 	%f155, %f153;
	mul.f32 	%f156, %f155, %f154;
	st.shared.f32 	[%r197+1024], %f156;
	add.f32 	%f157, %f144, %f156;
	ld.shared.f32 	%f158, [%r197+1536];
	sub.f32 	%f159, %f158, %f15;
	fma.rn.f32 	%f160, %f159, 0f3BBB989D, 0f3F000000;
	cvt.sat.f32.f32 	%f161, %f160;
	fma.rm.f32 	%f162, %f161, %f122, %f121;
	add.f32 	%f163, %f162, 0fCB40007F;
	neg.f32 	%f164, %f163;
	fma.rn.f32 	%f165, %f159, 0f3FB8AA3B, %f164;
	fma.rn.f32 	%f166, %f159, 0f32A57060, %f165;
	mov.b32 	%r204, %f162;
	shl.b32 	%r205, %r204, 23;
	mov.b32 	%f167, %r205;
	ex2.approx.ftz.f32 	%f168, %f166;
	mul.f32 	%f169, %f168, %f167;
	st.shared.f32 	[%r197+1536], %f169;
	add.f32 	%f212, %f157, %f169;
	add.s32 	%r238, %r238, 512;
	cvt.u64.u32 	%rd76, %r238;
	setp.gt.u64 	%p43, %rd36, %rd76;
	@%p43 bra 	$L__BB444_21;
$L__BB444_22:
	mov.b32 	%r207, %f212;
	mov.b32 	%r208, 1;
	mov.b32 	%r229, 31;
	mov.b32 	%r230, -1;
	// begin inline asm
	shfl.sync.down.b32 %r206, %r207, %r208, %r229, %r230;
	// end inline asm
	mov.b32 	%f170, %r206;
	add.f32 	%f171, %f212, %f170;
	selp.f32 	%f172, %f212, %f171, %p33;
	mov.b32 	%r212, %f172;
	mov.b32 	%r213, 2;
	// begin inline asm
	shfl.sync.down.b32 %r211, %r212, %r213, %r229, %r230;
	// end inline asm
	mov.b32 	%f173, %r211;
	add.f32 	%f174, %f172, %f173;
	selp.f32 	%f175, %f172, %f174, %p32;
	mov.b32 	%r217, %f175;
	mov.b32 	%r218, 4;
	// begin inline asm
	shfl.sync.down.b32 %r216, %r217, %r218, %r229, %r230;
	// end inline asm
	mov.b32 	%f176, %r216;
	add.f32 	%f177, %f175, %f176;
	selp.f32 	%f178, %f175, %f177, %p31;
	mov.b32 	%r222, %f178;
	mov.b32 	%r223, 8;
	// begin inline asm
	shfl.sync.down.b32 %r221, %r222, %r223, %r229, %r230;
	// end inline asm
	mov.b32 	%f179, %r221;
	add.f32 	%f180, %f178, %f179;
	selp.f32 	%f181, %f178, %f180, %p30;
	mov.b32 	%r227, %f181;
	mov.b32 	%r228, 16;
	// begin inline asm
	shfl.sync.down.b32 %r226, %r227, %r228, %r229, %r230;
	// end inline asm
	mov.b32 	%f182, %r226;
	add.f32 	%f183, %f181, %f182;
	selp.f32 	%f24, %f181, %f183, %p29;
	not.pred 	%p49, %p58;
	@%p49 bra 	$L__BB444_24;
	st.shared.f32 	[%r10], %f24;
$L__BB444_24:
	setp.ne.s32 	%p50, %r6, 0;
	bar.sync 	0;
	@%p50 bra 	$L__BB444_26;
	ld.shared.f32 	%f184, [_ZZ14BlockAllReduceI5SumOpfLi128EET0_S1_E12temp_storage+8];
	add.f32 	%f185, %f24, %f184;
	ld.shared.f32 	%f186, [_ZZ14BlockAllReduceI5SumOpfLi128EET0_S1_E12temp_storage+12];
	add.f32 	%f187, %f185, %f186;
	ld.shared.f32 	%f188, [_ZZ14BlockAllReduceI5SumOpfLi128EET0_S1_E12temp_storage+16];
	add.f32 	%f189, %f187, %f188;
	st.shared.f32 	[_ZZ14BlockAllReduceI5SumOpfLi128EET0_S1_E16result_broadcast], %f189;
$L__BB444_26:
	setp.ge.s32 	%p51, %r6, %r7;
	bar.sync 	0;
	ld.shared.f32 	%f25, [_ZZ14BlockAllReduceI5SumOpfLi128EET0_S1_E16result_broadcast];
	@%p51 bra 	$L__BB444_33;
	setp.eq.s32 	%p52, %r12, 0;
	mul.lo.s64 	%rd21, %rd83, %rd34;
	mov.u32 	%r240, %r6;
	@%p52 bra 	$L__BB444_31;
	setp.eq.s32 	%p53, %r12, 1;
	ld.shared.f32 	%f190, [%r13];
	div.rn.f32 	%f191, %f190, %f25;
	add.s64 	%rd77, %rd21, %rd9;
	shl.b64 	%rd78, %rd77, 2;
	add.s64 	%rd22, %rd4, %rd78;
	st.global.f32 	[%rd22], %f191;
	mov.u32 	%r240, %r14;
	@%p53 bra 	$L__BB444_31;
	setp.eq.s32 	%p54, %r12, 2;
	ld.shared.f32 	%f192, [%r13+512];
	div.rn.f32 	%f193, %f192, %f25;
	st.global.f32 	[%rd22+512], %f193;
	mov.u32 	%r240, %r15;
	@%p54 bra 	$L__BB444_31;
	ld.shared.f32 	%f194, [%r13+1024];
	div.rn.f32 	%f195, %f194, %f25;
	st.global.f32 	[%rd22+1024], %f195;
	mov.u32 	%r240, %r16;
$L__BB444_31:
	setp.lt.u32 	%p55, %r11, 384;
	@%p55 bra 	$L__BB444_33;
$L__BB444_32:
	shl.b32 	%r231, %r240, 2;
	mov.u32 	%r232, shared_buf;
	add.s32 	%r233, %r232, %r231;
	ld.shared.f32 	%f196, [%r233];
	div.rn.f32 	%f197, %f196, %f25;
	cvt.u64.u32 	%rd79, %r240;
	add.s64 	%rd80, %rd21, %rd79;
	shl.b64 	%rd81, %rd80, 2;
	add.s64 	%rd82, %rd4, %rd81;
	st.global.f32 	[%rd82], %f197;
	ld.shared.f32 	%f198, [%r233+512];
	div.rn.f32 	%f199, %f198, %f25;
	st.global.f32 	[%rd82+512], %f199;
	ld.shared.f32 	%f200, [%r233+1024];
	div.rn.f32 	%f201, %f200, %f25;
	st.global.f32 	[%rd82+1024], %f201;
	ld.shared.f32 	%f202, [%r233+1536];
	div.rn.f32 	%f203, %f202, %f25;
	st.global.f32 	[%rd82+1536], %f203;
	add.s32 	%r240, %r240, 512;
	setp.lt.s32 	%p56, %r240, %r7;
	@%p56 bra 	$L__BB444_32;
$L__BB444_33:
	add.s64 	%rd83, %rd83, %rd10;
	setp.lt.s64 	%p57, %rd83, %rd35;
	@%p57 bra 	$L__BB444_2;
$L__BB444_34:
	ret;

}
	// .globl	_Z20SoftmaxBlockSMemImplI22BroadcastScaleMaskLoadIffbLm3EiE11DirectStoreIffEfLi1ELi1024EL9Algorithm0EEvT_T0_ll
.visible .entry _Z20SoftmaxBlockSMemImplI22BroadcastScaleMaskLoadIffbLm3EiE11DirectStoreIffEfLi1ELi1024EL9Algorithm0EEvT_T0_ll(
	.param .align 8 .b8 _Z20SoftmaxBlockSMemImplI22BroadcastScaleMaskLoadIffbLm3EiE11DirectStoreIffEfLi1ELi1024EL9Algorithm0EEvT_T0_ll_param_0[112],
	.param .align 8 .b8 _Z20SoftmaxBlockSMemImplI22BroadcastScaleMaskLoadIffbLm3EiE11DirectStoreIffEfLi1ELi1024EL9Algorithm0EEvT_T0_ll_param_1[16],
	.param .u64 _Z20SoftmaxBlockSMemImplI22BroadcastScaleMaskLoadIffbLm3EiE11DirectStoreIffEfLi1ELi1024EL9Algorithm0EEvT_T0_ll_param_2,
	.param .u64 _Z20SoftmaxBlockSMemImplI22BroadcastScaleMaskLoadIffbLm3EiE11DirectStoreIffEfLi1ELi1024EL9Algorithm0EEvT_T0_ll_param_3
)
{
	.reg .pred 	%p<59>;
	.reg .b16 	%rs<16>;
	.reg .b32 	%r<242>;
	.reg .b32 	%f<325>;
	.reg .b64 	%rd<85>;

	ld.param.u64 	%rd34, [_Z20SoftmaxBlockSMemImplI22BroadcastScaleMaskLoadIffbLm3EiE11DirectStoreIffEfLi1ELi1024EL9Algorithm0EEvT_T0_ll_param_1+8];
	ld.param.v2.f32 	{%f26, %f27}, [_Z20SoftmaxBlockSMemImplI22BroadcastScaleMaskLoadIffbLm3EiE11DirectStoreIffEfLi1ELi1024EL9Algorithm0EEvT_T0_ll_param_0+104];
	ld.param.u64 	%rd32, [_Z20SoftmaxBlockSMemImplI22BroadcastScaleMaskLoadIffbLm3EiE11DirectStoreIffEfLi1ELi1024EL9Algorithm0EEvT_T0_ll_param_0+96];
	ld.param.u32 	%r40, [_Z20SoftmaxBlockSMemImplI22BroadcastScaleMaskLoadIffbLm3EiE11DirectStoreIffEfLi1ELi1024EL9Algorithm0EEvT_T0_ll_param_0+80];
	ld.param.v2.u32 	{%r38, %r39}, [_Z20SoftmaxBlockSMemImplI22BroadcastScaleMaskLoadIffbLm3EiE11DirectStoreIffEfLi1ELi1024EL9Algorithm0EEvT_T0_ll_param_0+72];
	ld.param.v2.u32 	{%r35, %r36}, [_Z20SoftmaxBlockSMemImplI22BroadcastScaleMaskLoadIffbLm3EiE11DirectStoreIffEfLi1ELi1024EL9Algorithm0EEvT_T0_ll_param_0+48];
	ld.param.u64 	%rd28, [_Z20SoftmaxBlockSMemImplI22BroadcastScaleMaskLoadIffbLm3EiE11DirectStoreIffEfLi1ELi1024EL9Algorithm0EEvT_T0_ll_param_0+32];
	ld.param.u64 	%rd27, [_Z20SoftmaxBlockSMemImplI22BroadcastScaleMaskLoadIffbLm3EiE11DirectStoreIffEfLi1ELi1024EL9Algorithm0EEvT_T0_ll_param_0+24];
	ld.param.u64 	%rd26, [_Z20SoftmaxBlockSMemImplI22BroadcastScaleMaskLoadIffbLm3EiE11DirectStoreIffEfLi1ELi1024EL9Algorithm0EEvT_T0_ll_param_0+16];
	ld.param.u64 	%rd33, [_Z20SoftmaxBlockSMemImplI22BroadcastScaleMaskLoadIffbLm3EiE11DirectStoreIffEfLi1ELi1024EL9Algorithm0EEvT_T0_ll_param_1];
	ld.param.u64 	%rd25, [_Z20SoftmaxBlockSMemImplI22BroadcastScaleMaskLoadIffbLm3EiE11DirectStoreIffEfLi1ELi1024EL9Algorithm0EEvT_T0_ll_param_0+8];
	ld.param.u64 	%rd24, [_Z20SoftmaxBlockSMemImplI22BroadcastScaleMaskLoadIffbLm3EiE11DirectStoreIffEfLi1ELi1024EL9Algorithm0EEvT_T0_ll_param_0];
	ld.param.u64 	%rd35, [_Z20SoftmaxBlockSMemImplI22BroadcastScaleMaskLoadIffbLm3EiE11DirectStoreIffEfLi1ELi1024EL9Algorithm0EEvT_T0_ll_param_2];
	ld.param.u64 	%rd36, [_Z20SoftmaxBlockSMemImplI22BroadcastScaleMaskLoadIffbLm3EiE11DirectStoreIffEfLi1ELi1024EL9Algorithm0EEvT_T0_ll_param_3];
	cvta.to.global.u64 	%rd1, %rd24;
	cvta.to.global.u64 	%rd2, %rd25;
	cvta.to.global.u64 	%rd4, %rd33;
	mov.u32 	%r6, %tid.x;
	cvt.u32.u64 	%r7, %rd36;
	mov.u32 	%r51, %ctaid.x;
	cvt.u64.u32 	%rd83, %r51;
	setp.le.s64 	%p2, %rd35, %rd83;
	@%p2 bra 	$L__BB445_34;
	// begin inline asm
	mov.u32 %r52, %laneid;
	// end inline asm
	shr.u32 	%r53, %r6, 3;
	and.b32  	%r54, %r53, 124;
	mov.u32 	%r55, _ZZ14BlockAllReduceI5MaxOpfLi1024EET0_S1_E12temp_storage;
	add.s32 	%r56, %r55, %r54;
	add.s32 	%r9, %r56, 32;
	cvt.u64.u32 	%rd9, %r6;
	mov.u32 	%r57, _ZZ14BlockAllReduceI5SumOpfLi1024EET0_S1_E12temp_storage;
	add.s32 	%r58, %r57, %r54;
	add.s32 	%r10, %r58, 32;
	mov.u32 	%r59, %nctaid.x;
	cvt.u64.u32 	%rd10, %r59;
	not.b32 	%r60, %r6;
	add.s32 	%r11, %r60, %r7;
	shr.u32 	%r61, %r11, 10;
	add.s32 	%r62, %r61, 1;
	not.b64 	%rd37, %rd9;
	add.s64 	%rd11, %rd36, %rd37;
	and.b32  	%r12, %r62, 3;
	shl.b32 	%r63, %r6, 2;
	mov.u32 	%r64, shared_buf;
	add.s32 	%r13, %r64, %r63;
	or.b32  	%r14, %r6, 1024;
	or.b32  	%r15, %r6, 2048;
	or.b32  	%r16, %r6, 3072;
	and.b64  	%rd12, %rd11, 3072;
	neg.s32 	%r17, %r35;
	shl.b64 	%rd13, %rd32, 32;
$L__BB445_2:
	setp.ge.s32 	%p3, %r6, %r7;
	mov.f32 	%f319, 0fFF800000;
	@%p3 bra 	$L__BB445_10;
	setp.eq.s32 	%p4, %r12, 0;
	mul.lo.s64 	%rd15, %rd32, %rd83;
	mov.f32 	%f319, 0fFF800000;
	mov.u32 	%r234, %r6;
	@%p4 bra 	$L__BB445_7;
	setp.eq.s32 	%p5, %r12, 1;
	setp.eq.s64 	%p6, %rd28, 1;
	setp.eq.s64 	%p7, %rd27, 1;
	setp.eq.s64 	%p8, %rd26, 1;
	add.s64 	%rd16, %rd15, %rd9;
	cvt.u32.u64 	%r65, %rd16;
	div.s32 	%r66, %r65, %r35;
	mul.lo.s32 	%r67, %r66, %r35;
	sub.s32 	%r68, %r65, %r67;
	div.s32 	%r69, %r68, %r36;
	mul.lo.s32 	%r70, %r69, %r36;
	sub.s32 	%r71, %r68, %r70;
	selp.b32 	%r72, 0, %r66, %p8;
	selp.b32 	%r73, 0, %r69, %p7;
	selp.b32 	%r74, 0, %r71, %p6;
	mul.lo.s32 	%r75, %r38, %r72;
	mad.lo.s32 	%r76, %r39, %r73, %r75;
	mad.lo.s32 	%r77, %r40, %r74, %r76;
	shl.b64 	%rd38, %rd16, 32;
	shr.s64 	%rd39, %rd38, 30;
	add.s64 	%rd40, %rd1, %rd39;
	ld.global.f32 	%f31, [%rd40];
	cvt.s64.s32 	%rd41, %r77;
	add.s64 	%rd42, %rd2, %rd41;
	ld.global.u8 	%rs9, [%rd42];
	setp.eq.s16 	%p9, %rs9, 0;
	mul.f32 	%f32, %f31, %f27;
	selp.f32 	%f33, %f26, %f32, %p9;
	st.shared.f32 	[%r13], %f33;
	max.f32 	%f319, %f33, 0fFF800000;
	mov.u32 	%r234, %r14;
	@%p5 bra 	$L__BB445_7;
	setp.eq.s32 	%p10, %r12, 2;
	add.s64 	%rd43, %rd16, 1024;
	cvt.u32.u64 	%r78, %rd43;
	div.s32 	%r79, %r78, %r35;
	mul.lo.s32 	%r80, %r79, %r35;
	sub.s32 	%r81, %r78, %r80;
	div.s32 	%r82, %r81, %r36;
	mul.lo.s32 	%r83, %r82, %r36;
	sub.s32 	%r84, %r81, %r83;
	selp.b32 	%r85, 0, %r79, %p8;
	selp.b32 	%r86, 0, %r82, %p7;
	selp.b32 	%r87, 0, %r84, %p6;
	mul.lo.s32 	%r88, %r38, %r85;
	mad.lo.s32 	%r89, %r39, %r86, %r88;
	mad.lo.s32 	%r90, %r40, %r87, %r89;
	shl.b64 	%rd44, %rd43, 32;
	shr.s64 	%rd45, %rd44, 30;
	add.s64 	%rd46, %rd1, %rd45;
	ld.global.f32 	%f34, [%rd46];
	cvt.s64.s32 	%rd47, %r90;
	add.s64 	%rd48, %rd2, %rd47;
	ld.global.u8 	%rs10, [%rd48];
	setp.eq.s16 	%p14, %rs10, 0;
	mul.f32 	%f35, %f34, %f27;
	selp.f32 	%f36, %f26, %f35, %p14;
	st.shared.f32 	[%r13+4096], %f36;
	max.f32 	%f319, %f319, %f36;
	mov.u32 	%r234, %r15;
	@%p10 bra 	$L__BB445_7;
	setp.eq.s64 	%p15, %rd28, 1;
	setp.eq.s64 	%p16, %rd27, 1;
	setp.eq.s64 	%p17, %rd26, 1;
	add.s64 	%rd49, %rd16, 2048;
	cvt.u32.u64 	%r91, %rd49;
	div.s32 	%r92, %r91, %r35;
	mul.lo.s32 	%r93, %r92, %r35;
	sub.s32 	%r94, %r91, %r93;
	div.s32 	%r95, %r94, %r36;
	mul.lo.s32 	%r96, %r95, %r36;
	sub.s32 	%r97, %r94, %r96;
	selp.b32 	%r98, 0, %r92, %p17;
	selp.b32 	%r99, 0, %r95, %p16;
	selp.b32 	%r100, 0, %r97, %p15;
	mul.lo.s32 	%r101, %r38, %r98;
	mad.lo.s32 	%r102, %r39, %r99, %r101;
	mad.lo.s32 	%r103, %r40, %r100, %r102;
	shl.b64 	%rd50, %rd49, 32;
	shr.s64 	%rd51, %rd50, 30;
	add.s64 	%rd52, %rd1, %rd51;
	ld.global.f32 	%f37, [%rd52];
	cvt.s64.s32 	%rd53, %r103;
	add.s64 	%rd54, %rd2, %rd53;
	ld.global.u8 	%rs11, [%rd54];
	setp.eq.s16 	%p18, %rs11, 0;
	mul.f32 	%f38, %f37, %f27;
	selp.f32 	%f39, %f26, %f38, %p18;
	st.shared.f32 	[%r13+8192], %f39;
	max.f32 	%f319, %f319, %f39;
	mov.u32 	%r234, %r16;
$L__BB445_7:
	setp.lt.u32 	%p19, %r11, 3072;
	@%p19 bra 	$L__BB445_10;
	add.s32 	%r237, %r234, 2048;
	cvt.u32.u64 	%r104, %rd15;
	add.s32 	%r236, %r234, %r104;
	cvt.u64.u32 	%rd55, %r234;
	shl.b64 	%rd17, %rd55, 32;
	mul.lo.s64 	%rd84, %rd13, %rd83;
	shl.b32 	%r105, %r234, 2;
	mov.u32 	%r106, shared_buf;
	add.s32 	%r107, %r106, %r105;
	add.s32 	%r235, %r107, 8192;
$L__BB445_9:
	setp.eq.s64 	%p20, %rd28, 1;
	setp.eq.s64 	%p21, %rd27, 1;
	setp.eq.s64 	%p22, %rd26, 1;
	div.s32 	%r108, %r236, %r35;
	mul.lo.s32 	%r109, %r17, %r108;
	add.s32 	%r110, %r236, %r109;
	div.s32 	%r111, %r110, %r36;
	mul.lo.s32 	%r112, %r111, %r36;
	sub.s32 	%r113, %r109, %r112;
	add.s32 	%r114, %r236, %r113;
	selp.b32 	%r115, 0, %r108, %p22;
	selp.b32 	%r116, 0, %r111, %p21;
	selp.b32 	%r117, 0, %r114, %p20;
	mul.lo.s32 	%r118, %r38, %r115;
	mad.lo.s32 	%r119, %r39, %r116, %r118;
	mad.lo.s32 	%r120, %r40, %r117, %r119;
	add.s64 	%rd56, %rd17, %rd84;
	shr.s64 	%rd57, %rd56, 30;
	add.s64 	%rd58, %rd1, %rd57;
	ld.global.f32 	%f40, [%rd58];
	cvt.s64.s32 	%rd59, %r120;
	add.s64 	%rd60, %rd2, %rd59;
	ld.global.u8 	%rs12, [%rd60];
	setp.eq.s16 	%p23, %rs12, 0;
	mul.f32 	%f41, %f40, %f27;
	selp.f32 	%f42, %f26, %f41, %p23;
	st.shared.f32 	[%r235+-8192], %f42;
	max.f32 	%f43, %f319, %f42;
	add.s32 	%r121, %r236, 1024;
	div.s32 	%r122, %r121, %r35;
	mul.lo.s32 	%r123, %r17, %r122;
	add.s32 	%r124, %r121, %r123;
	div.s32 	%r125, %r124, %r36;
	mul.lo.s32 	%r126, %r125, %r36;
	sub.s32 	%r127, %r123, %r126;
	add.s32 	%r128, %r121, %r127;
	selp.b32 	%r129, 0, %r122, %p22;
	selp.b32 	%r130, 0, %r125, %p21;
	selp.b32 	%r131, 0, %r128, %p20;
	mul.lo.s32 	%r132, %r38, %r129;
	mad.lo.s32 	%r133, %r39, %r130, %r132;
	mad.lo.s32 	%r134, %r40, %r131, %r133;
	add.s64 	%rd61, %rd56, 4398046511104;
	shr.s64 	%rd62, %rd61, 30;
	add.s64 	%rd63, %rd1, %rd62;
	ld.global.f32 	%f44, [%rd63];
	cvt.s64.s32 	%rd64, %r134;
	add.s64 	%rd65, %rd2, %rd64;
	ld.global.u8 	%rs13, [%rd65];
	setp.eq.s16 	%p24, %rs13, 0;
	mul.f32 	%f45, %f44, %f27;
	selp.f32 	%f46, %f26, %f45, %p24;
	st.shared.f32 	[%r235+-4096], %f46;
	max.f32 	%f47, %f43, %f46;
	add.s32 	%r135, %r236, 2048;
	div.s32 	%r136, %r135, %r35;
	mul.lo.s32 	%r137, %r17, %r136;
	add.s32 	%r138, %r135, %r137;
	div.s32 	%r139, %r138, %r36;
	mul.lo.s32 	%r140, %r139, %r36;
	sub.s32 	%r141, %r137, %r140;
	add.s32 	%r142, %r135, %r141;
	selp.b32 	%r143, 0, %r136, %p22;
	selp.b32 	%r144, 0, %r139, %p21;
	selp.b32 	%r145, 0, %r142, %p20;
	mul.lo.s32 	%r146, %r38, %r143;
	mad.lo.s32 	%r147, %r39, %r144, %r146;
	mad.lo.s32 	%r148, %r40, %r145, %r147;
	add.s64 	%rd66, %rd56, 8796093022208;
	shr.s64 	%rd67, %rd66, 30;
	add.s64 	%rd68, %rd1, %rd67;
	ld.global.f32 	%f48, [%rd68];
	cvt.s64.s32 	%rd69, %r148;
	add.s64 	%rd70, %rd2, %rd69;
	ld.global.u8 	%rs14, [%rd70];
	setp.eq.s16 	%p25, %rs14, 0;
	mul.f32 	%f49, %f48, %f27;
	selp.f32 	%f50, %f26, %f49, %p25;
	st.shared.f32 	[%r235], %f50;
	max.f32 	%f51, %f47, %f50;
	add.s32 	%r149, %r236, 3072;
	div.s32 	%r150, %r149, %r35;
	mul.lo.s32 	%r151, %r17, %r150;
	add.s32 	%r152, %r149, %r151;
	div.s32 	%r153, %r152, %r36;
	mul.lo.s32 	%r154, %r153, %r36;
	sub.s32 	%r155, %r151, %r154;
	add.s32 	%r156, %r149, %r155;
	selp.b32 	%r157, 0, %r150, %p22;
	selp.b32 	%r158, 0, %r153, %p21;
	selp.b32 	%r159, 0, %r156, %p20;
	mul.lo.s32 	%r160, %r38, %r157;
	mad.lo.s32 	%r161, %r39, %r158, %r160;
	mad.lo.s32 	%r162, %r40, %r159, %r161;
	add.s64 	%rd71, %rd56, 13194139533312;
	shr.s64 	%rd72, %rd71, 30;
	add.s64 	%rd73, %rd1, %rd72;
	ld.global.f32 	%f52, [%rd73];
	cvt.s64.s32 	%rd74, %r162;
	add.s64 	%rd75, %rd2, %rd74;
	ld.global.u8 	%rs15, [%rd75];
	setp.eq.s16 	%p26, %rs15, 0;
	mul.f32 	%f53, %f52, %f27;
	selp.f32 	%f54, %f26, %f53, %p26;
	st.shared.f32 	[%r235+4096], %f54;
	max.f32 	%f319, %f51, %f54;
	add.s32 	%r25, %r237, 4096;
	add.s32 	%r163, %r237, 2048;
	add.s32 	%r236, %r236, 4096;
	add.s64 	%rd84, %rd84, 17592186044416;
	add.s32 	%r235, %r235, 16384;
	setp.lt.s32 	%p27, %r163, %r7;
	mov.u32 	%r237, %r25;
	@%p27 bra 	$L__BB445_9;
$L__BB445_10:
	setp.gt.s32 	%p29, %r52, 15;
	setp.gt.s32 	%p30, %r52, 23;
	setp.gt.s32 	%p31, %r52, 27;
	setp.gt.s32 	%p32, %r52, 29;
	setp.gt.s32 	%p33, %r52, 30;
	mov.b32 	%r165, %f319;
	mov.b32 	%r166, 1;
	mov.b32 	%r187, 31;
	mov.b32 	%r188, -1;
	// begin inline asm
	shfl.sync.down.b32 %r164, %r165, %r166, %r187, %r188;
	// end inline asm
	mov.b32 	%f55, %r164;
	max.f32 	%f56, %f319, %f55;
	selp.f32 	%f57, %f319, %f56, %p33;
	mov.b32 	%r170, %f57;
	mov.b32 	%r171, 2;
	// begin inline asm
	shfl.sync.down.b32 %r169, %r170, %r171, %r187, %r188;
	// end inline asm
	mov.b32 	%f58, %r169;
	max.f32 	%f59, %f57, %f58;
	selp.f32 	%f60, %f57, %f59, %p32;
	mov.b32 	%r175, %f60;
	mov.b32 	%r176, 4;
	// begin inline asm
	shfl.sync.down.b32 %r174, %r175, %r176, %r187, %r188;
	// end inline asm
	mov.b32 	%f61, %r174;
	max.f32 	%f62, %f60, %f61;
	selp.f32 	%f63, %f60, %f62, %p31;
	mov.b32 	%r180, %f63;
	mov.b32 	%r181, 8;
	// begin inline asm
	shfl.sync.down.b32 %r179, %r180, %r181, %r187, %r188;
	// end inline asm
	mov.b32 	%f64, %r179;
	max.f32 	%f11, %f63, %f64;
	selp.f32 	%f320, %f63, %f11, %p30;
	mov.b32 	%r185, %f320;
	mov.b32 	%r186, 16;
	// begin inline asm
	shfl.sync.down.b32 %r184, %r185, %r186, %r187, %r188;
	// end inline asm
	mov.pred 	%p58, 0;
	@%p29 bra 	$L__BB445_13;
	setp.ne.s32 	%p35, %r52, 0;
	mov.b32 	%f65, %r184;
	max.f32 	%f320, %f11, %f65;
	@%p35 bra 	$L__BB445_13;
	st.shared.f32 	[%r9], %f320;
	mov.pred 	%p58, -1;
$L__BB445_13:
	setp.ne.s32 	%p37, %r6, 0;
	bar.sync 	0;
	@%p37 bra 	$L__BB445_15;
	ld.shared.f32 	%f66, [_ZZ14BlockAllReduceI5MaxOpfLi1024EET0_S1_E12temp_storage+36];
	max.f32 	%f67, %f320, %f66;
	ld.shared.f32 	%f68, [_ZZ14BlockAllReduceI5MaxOpfLi1024EET0_S1_E12temp_storage+40];
	max.f32 	%f69, %f67, %f68;
	ld.shared.f32 	%f70, [_ZZ14BlockAllReduceI5MaxOpfLi1024EET0_S1_E12temp_storage+44];
	max.f32 	%f71, %f69, %f70;
	ld.shared.f32 	%f72, [_ZZ14BlockAllReduceI5MaxOpfLi1024EET0_S1_E12temp_storage+48];
	max.f32 	%f73, %f71, %f72;
	ld.shared.f32 	%f74, [_ZZ14BlockAllReduceI5MaxOpfLi1024EET0_S1_E12temp_storage+52];
	max.f32 	%f75, %f73, %f74;
	ld.shared.f32 	%f76, [_ZZ14BlockAllReduceI5MaxOpfLi1024EET0_S1_E12temp_storage+56];
	max.f32 	%f77, %f75, %f76;
	ld.shared.f32 	%f78, [_ZZ14BlockAllReduceI5MaxOpfLi1024EET0_S1_E12temp_storage+60];
	max.f32 	%f79, %f77, %f78;
	ld.shared.f32 	%f80, [_ZZ14BlockAllReduceI5MaxOpfLi1024EET0_S1_E12temp_storage+64];
	max.f32 	%f81, %f79, %f80;
	ld.shared.f32 	%f82, [_ZZ14BlockAllReduceI5MaxOpfLi1024EET0_S1_E12temp_storage+68];
	max.f32 	%f83, %f81, %f82;
	ld.shared.f32 	%f84, [_ZZ14BlockAllReduceI5MaxOpfLi1024EET0_S1_E12temp_storage+72];
	max.f32 	%f85, %f83, %f84;
	ld.shared.f32 	%f86, [_ZZ14BlockAllReduceI5MaxOpfLi1024EET0_S1_E12temp_storage+76];
	max.f32 	%f87, %f85, %f86;
	ld.shared.f32 	%f88, [_ZZ14BlockAllReduceI5MaxOpfLi1024EET0_S1_E12temp_storage+80];
	max.f32 	%f89, %f87, %f88;
	ld.shared.f32 	%f90, [_ZZ14BlockAllReduceI5MaxOpfLi1024EET0_S1_E12temp_storage+84];
	max.f32 	%f91, %f89, %f90;
	ld.shared.f32 	%f92, [_ZZ14BlockAllReduceI5MaxOpfLi1024EET0_S1_E12temp_storage+88];
	max.f32 	%f93, %f91, %f92;
	ld.shared.f32 	%f94, [_ZZ14BlockAllReduceI5MaxOpfLi1024EET0_S1_E12temp_storage+92];
	max.f32 	%f95, %f93, %f94;
	ld.shared.f32 	%f96, [_ZZ14BlockAllReduceI5MaxOpfLi1024EET0_S1_E12temp_storage+96];
	max.f32 	%f97, %f95, %f96;
	ld.shared.f32 	%f98, [_ZZ14BlockAllReduceI5MaxOpfLi1024EET0_S1_E12temp_storage+100];
	max.f32 	%f99, %f97, %f98;
	ld.shared.f32 	%f100, [_ZZ14BlockAllReduceI5MaxOpfLi1024EET0_S1_E12temp_storage+104];
	max.f32 	%f101, %f99, %f100;
	ld.shared.f32 	%f102, [_ZZ14BlockAllReduceI5MaxOpfLi1024EET0_S1_E12temp_storage+108];
	max.f32 	%f103, %f101, %f102;
	ld.shared.f32 	%f104, [_ZZ14BlockAllReduceI5MaxOpfLi1024EET0_S1_E12temp_storage+112];
	max.f32 	%f105, %f103, %f104;
	ld.shared.f32 	%f106, [_ZZ14BlockAllReduceI5MaxOpfLi1024EET0_S1_E12temp_storage+116];
	max.f32 	%f107, %f105, %f106;
	ld.shared.f32 	%f108, [_ZZ14BlockAllReduceI5MaxOpfLi1024EET0_S1_E12temp_storage+120];
	max.f32 	%f109, %f107, %f108;
	ld.shared.f32 	%f110, [_ZZ14BlockAllReduceI5MaxOpfLi1024EET0_S1_E12temp_storage+124];
	max.f32 	%f111, %f109, %f110;
	ld.shared.f32 	%f112, [_ZZ14BlockAllReduceI5MaxOpfLi1024EET0_S1_E12temp_storage+128];
	max.f32 	%f113, %f111, %f112;
	ld.shared.f32 	%f114, [_ZZ14BlockAllReduceI5MaxOpfLi1024EET0_S1_E12temp_storage+132];
	max.f32 	%f115, %f113, %f114;
	ld.shared.f32 	%f116, [_ZZ14BlockAllReduceI5MaxOpfLi1024EET0_S1_E12temp_storage+136];
	max.f32 	%f117, %f115, %f116;
	ld.shared.f32 	%f118, [_ZZ14BlockAllReduceI5MaxOpfLi1024EET0_S1_E12temp_storage+140];
	max.f32 	%f119, %f117, %f118;
	ld.shared.f32 	%f120, [_ZZ14BlockAllReduceI5MaxOpfLi1024EET0_S1_E12temp_storage+144];
	max.f32 	%f121, %f119, %f120;
	ld.shared.f32 	%f122, [_ZZ14BlockAllReduceI5MaxOpfLi1024EET0_S1_E12temp_storage+148];
	max.f32 	%f123, %f121, %f122;
	ld.shared.f32 	%f124, [_ZZ14BlockAllReduceI5MaxOpfLi1024EET0_S1_E12temp_storage+152];
	max.f32 	%f125, %f123, %f124;
	ld.shared.f32 	%f126, [_ZZ14BlockAllReduceI5MaxOpfLi1024EET0_S1_E12temp_storage+156];
	max.f32 	%f127, %f125, %f126;
	st.shared.f32 	[_ZZ14BlockAllReduceI5MaxOpfLi1024EET0_S1_E16result_broadcast], %f127;
$L__BB445_15:
	setp.le.s64 	%p38, %rd36, %rd9;
	bar.sync 	0;
	mov.f32 	%f324, 0f00000000;
	ld.shared.f32 	%f15, [_ZZ14BlockAllReduceI5MaxOpfLi1024EET0_S1_E16result_broadcast];
	@%p38 bra 	$L__BB445_22;
	setp.eq.s64 	%p39, %rd12, 3072;
	mov.f32 	%f324, 0f00000000;
	mov.u32 	%r238, %r6;
	@%p39 bra 	$L__BB445_20;
	setp.eq.s64 	%p40, %rd12, 0;
	ld.shared.f32 	%f131, [%r13];
	sub.f32 	%f132, %f131, %f15;
	fma.rn.f32 	%f133, %f132, 0f3BBB989D, 0f3F000000;
	cvt.sat.f32.f32 	%f134, %f133;
	mov.f32 	%f135, 0f4B400001;
	mov.f32 	%f136, 0f437C0000;
	fma.rm.f32 	%f137, %f134, %f136, %f135;
	add.f32 	%f138, %f137, 0fCB40007F;
	neg.f32 	%f139, %f138;
	fma.rn.f32 	%f140, %f132, 0f3FB8AA3B, %f139;
	fma.rn.f32 	%f141, %f132, 0f32A57060, %f140;
	mov.b32 	%r189, %f137;
	shl.b32 	%r190, %r189, 23;
	mov.b32 	%f142, %r190;
	ex2.approx.ftz.f32 	%f143, %f141;
	mul.f32 	%f144, %f143, %f142;
	st.shared.f32 	[%r13], %f144;
	add.f32 	%f324, %f144, 0f00000000;
	mov.u32 	%r238, %r14;
	@%p40 bra 	$L__BB445_20;
	setp.eq.s64 	%p41, %rd12, 1024;
	ld.shared.f32 	%f145, [%r13+4096];
	sub.f32 	%f146, %f145, %f15;
	fma.rn.f32 	%f147, %f146, 0f3BBB989D, 0f3F000000;
	cvt.sat.f32.f32 	%f148, %f147;
	mov.f32 	%f149, 0f4B400001;
	mov.f32 	%f150, 0f437C0000;
	fma.rm.f32 	%f151, %f148, %f150, %f149;
	add.f32 	%f152, %f151, 0fCB40007F;
	neg.f32 	%f153, %f152;
	fma.rn.f32 	%f154, %f146, 0f3FB8AA3B, %f153;
	fma.rn.f32 	%f155, %f146, 0f32A57060, %f154;
	mov.b32 	%r191, %f151;
	shl.b32 	%r192, %r191, 23;
	mov.b32 	%f156, %r192;
	ex2.approx.ftz.f32 	%f157, %f155;
	mul.f32 	%f158, %f157, %f156;
	st.shared.f32 	[%r13+4096], %f158;
	add.f32 	%f324, %f324, %f158;
	mov.u32 	%r238, %r15;
	@%p41 bra 	$L__BB445_20;
	ld.shared.f32 	%f159, [%r13+8192];
	sub.f32 	%f160, %f159, %f15;
	fma.rn.f32 	%f161, %f160, 0f3BBB989D, 0f3F000000;
	cvt.sat.f32.f32 	%f162, %f161;
	mov.f32 	%f163, 0f4B400001;
	mov.f32 	%f164, 0f437C0000;
	fma.rm.f32 	%f165, %f162, %f164, %f163;
	add.f32 	%f166, %f165, 0fCB40007F;
	neg.f32 	%f167, %f166;
	fma.rn.f32 	%f168, %f160, 0f3FB8AA3B, %f167;
	fma.rn.f32 	%f169, %f160, 0f32A57060, %f168;
	mov.b32 	%r193, %f165;
	shl.b32 	%r194, %r193, 23;
	mov.b32 	%f170, %r194;
	ex2.approx.ftz.f32 	%f171, %f169;
	mul.f32 	%f172, %f171, %f170;
	st.shared.f32 	[%r13+8192], %f172;
	add.f32 	%f324, %f324, %f172;
	mov.u32 	%r238, %r16;
$L__BB445_20:
	setp.lt.u64 	%p42, %rd11, 3072;
	@%p42 bra 	$L__BB445_22;
$L__BB445_21:
	shl.b32 	%r195, %r238, 2;
	mov.u32 	%r196, shared_buf;
	add.s32 	%r197, %r196, %r195;
	ld.shared.f32 	%f173, [%r197];
	sub.f32 	%f174, %f173, %f15;
	fma.rn.f32 	%f175, %f174, 0f3BBB989D, 0f3F000000;
	cvt.sat.f32.f32 	%f176, %f175;
	mov.f32 	%f177, 0f4B400001;
	mov.f32 	%f178, 0f437C0000;
	fma.rm.f32 	%f179, %f176, %f178, %f177;
	add.f32 	%f180, %f179, 0fCB40007F;
	neg.f32 	%f181, %f180;
	fma.rn.f32 	%f182, %f174, 0f3FB8AA3B, %f181;
	fma.rn.f32 	%f183, %f174, 0f32A57060, %f182;
	mov.b32 	%r198, %f179;
	shl.b32 	%r199, %r198, 23;
	mov.b32 	%f184, %r199;
	ex2.approx.ftz.f32 	%f185, %f183;
	mul.f32 	%f186, %f185, %f184;
	st.shared.f32 	[%r197], %f186;
	add.f32 	%f187, %f324, %f186;
	ld.shared.f32 	%f188, [%r197+4096];
	sub.f32 	%f189, %f188, %f15;
	fma.rn.f32 	%f190, %f189, 0f3BBB989D, 0f3F000000;
	cvt.sat.f32.f32 	%f191, %f190;
	fma.rm.f32 	%f192, %f191, %f178, %f177;
	add.f32 	%f193, %f192, 0fCB40007F;
	neg.f32 	%f194, %f193;
	fma.rn.f32 	%f195, %f189, 0f3FB8AA3B, %f194;
	fma.rn.f32 	%f196, %f189, 0f32A57060, %f195;
	mov.b32 	%r200, %f192;
	shl.b32 	%r201, %r200, 23;
	mov.b32 	%f197, %r201;
	ex2.approx.ftz.f32 	%f198, %f196;
	mul.f32 	%f199, %f198, %f197;
	st.shared.f32 	[%r197+4096], %f199;
	add.f32 	%f200, %f187, %f199;
	ld.shared.f32 	%f201, [%r197+8192];
	sub.f32 	%f202, %f201, %f15;
	fma.rn.f32 	%f203, %f202, 0f3BBB989D, 0f3F000000;
	cvt.sat.f32.f32 	%f204, %f203;
	fma.rm.f32 	%f205, %f204, %f178, %f177;
	add.f32 	%f206, %f205, 0fCB40007F;
	neg.f32 	%f207, %f206;
	fma.rn.f32 	%f208, %f202, 0f3FB8AA3B, %f207;
	fma.rn.f32 	%f209, %f202, 0f32A57060, %f208;
	mov.b32 	%r202, %f205;
	shl.b32 	%r203, %r202, 23;
	mov.b32 	%f210, %r203;
	ex2.approx.ftz.f32 	%f211, %f209;
	mul.f32 	%f212, %f211, %f210;
	st.shared.f32 	[%r197+8192], %f212;
	add.f32 	%f213, %f200, %f212;
	ld.shared.f32 	%f214, [%r197+12288];
	sub.f32 	%f215, %f214, %f15;
	fma.rn.f32 	%f216, %f215, 0f3BBB989D, 0f3F000000;
	cvt.sat.f32.f32 	%f217, %f216;
	fma.rm.f32 	%f218, %f217, %f178, %f177;
	add.f32 	%f219, %f218, 0fCB40007F;
	neg.f32 	%f220, %f219;
	fma.rn.f32 	%f221, %f215, 0f3FB8AA3B, %f220;
	fma.rn.f32 	%f222, %f215, 0f32A57060, %f221;
	mov.b32 	%r204, %f218;
	shl.b32 	%r205, %r204, 23;
	mov.b32 	%f223, %r205;
	ex2.approx.ftz.f32 	%f224, %f222;
	mul.f32 	%f225, %f224, %f223;
	st.shared.f32 	[%r197+12288], %f225;
	add.f32 	%f324, %f213, %f225;
	add.s32 	%r238, %r238, 4096;
	cvt.u64.u32 	%rd76, %r238;
	setp.gt.u64 	%p43, %rd36, %rd76;
	@%p43 bra 	$L__BB445_21;
$L__BB445_22:
	mov.b32 	%r207, %f324;
	mov.b32 	%r208, 1;
	mov.b32 	%r229, 31;
	mov.b32 	%r230, -1;
	// begin inline asm
	shfl.sync.down.b32 %r206, %r207, %r208, %r229, %r230;
	// end inline asm
	mov.b32 	%f226, %r206;
	add.f32 	%f227, %f324, %f226;
	selp.f32 	%f228, %f324, %f227, %p33;
	mov.b32 	%r212, %f228;
	mov.b32 	%r213, 2;
	// begin inline asm
	shfl.sync.down.b32 %r211, %r212, %r213, %r229, %r230;
	// end inline asm
	mov.b32 	%f229, %r211;
	add.f32 	%f230, %f228, %f229;
	selp.f32 	%f231, %f228, %f230, %p32;
	mov.b32 	%r217, %f231;
	mov.b32 	%r218, 4;
	// begin inline asm
	shfl.sync.down.b32 %r216, %r217, %r218, %r229, %r230;
	// end inline asm
	mov.b32 	%f232, %r216;
	add.f32 	%f233, %f231, %f232;
	selp.f32 	%f234, %f231, %f233, %p31;
	mov.b32 	%r222, %f234;
	mov.b32 	%r223, 8;
	// begin inline asm
	shfl.sync.down.b32 %r221, %r222, %r223, %r229, %r230;
	// end inline asm
	mov.b32 	%f235, %r221;
	add.f32 	%f236, %f234, %f235;
	selp.f32 	%f237, %f234, %f236, %p30;
	mov.b32 	%r227, %f237;
	mov.b32 	%r228, 16;
	// begin inline asm
	shfl.sync.down.b32 %r226, %r227, %r228, %r229, %r230;
	// end inline asm
	mov.b32 	%f238, %r226;
	add.f32 	%f239, %f237, %f238;
	selp.f32 	%f24, %f237, %f239, %p29;
	not.pred 	%p49, %p58;
	@%p49 bra 	$L__BB445_24;
	st.shared.f32 	[%r10], %f24;
$L__BB445_24:
	setp.ne.s32 	%p50, %r6, 0;
	bar.sync 	0;
	@%p50 bra 	$L__BB445_26;
	ld.shared.f32 	%f240, [_ZZ14BlockAllReduceI5SumOpfLi1024EET0_S1_E12temp_storage+36];
	add.f32 	%f241, %f24, %f240;
	ld.shared.f32 	%f242, [_ZZ14BlockAllReduceI5SumOpfLi1024EET0_S1_E12temp_storage+40];
	add.f32 	%f243, %f241, %f242;
	ld.shared.f32 	%f244, [_ZZ14BlockAllReduceI5SumOpfLi1024EET0_S1_E12temp_storage+44];
	add.f32 	%f245, %f243, %f244;
	ld.shared.f32 	%f246, [_ZZ14BlockAllReduceI5SumOpfLi1024EET0_S1_E12temp_storage+48];
	add.f32 	%f247, %f245, %f246;
	ld.shared.f32 	%f248, [_ZZ14BlockAllReduceI5SumOpfLi1024EET0_S1_E12temp_storage+52];
	add.f32 	%f249, %f247, %f248;
	ld.shared.f32 	%f250, [_ZZ14BlockAllReduceI5SumOpfLi1024EET0_S1_E12temp_storage+56];
	add.f32 	%f251, %f249, %f250;
	ld.shared.f32 	%f252, [_ZZ14BlockAllReduceI5SumOpfLi1024EET0_S1_E12temp_storage+60];
	add.f32 	%f253, %f251, %f252;
	ld.shared.f32 	%f254, [_ZZ14BlockAllReduceI5SumOpfLi1024EET0_S1_E12temp_storage+64];
	add.f32 	%f255, %f253, %f254;
	ld.shared.f32 	%f256, [_ZZ14BlockAllReduceI5SumOpfLi1024EET0_S1_E12temp_storage+68];
	add.f32 	%f257, %f255, %f256;
	ld.shared.f32 	%f258, [_ZZ14BlockAllReduceI5SumOpfLi1024EET0_S1_E12temp_storage+72];
	add.f32 	%f259, %f257, %f258;
	ld.shared.f32 	%f260, [_ZZ14BlockAllReduceI5SumOpfLi1024EET0_S1_E12temp_storage+76];
	add.f32 	%f261, %f259, %f260;
	ld.shared.f32 	%f262, [_ZZ14BlockAllReduceI5SumOpfLi1024EET0_S1_E12temp_storage+80];
	add.f32 	%f263, %f261, %f262;
	ld.shared.f32 	%f264, [_ZZ14BlockAllReduceI5SumOpfLi1024EET0_S1_E12temp_storage+84];
	add.f32 	%f265, %f263, %f264;
	ld.shared.f32 	%f266, [_ZZ14BlockAllReduceI5SumOpfLi1024EET0_S1_E12temp_storage+88];
	add.f32 	%f267, %f265, %f266;
	ld.shared.f32 	%f268, [_ZZ14BlockAllReduceI5SumOpfLi1024EET0_S1_E12temp_storage+92];
	add.f32 	%f269, %f267, %f268;
	ld.shared.f32 	%f270, [_ZZ14BlockAllReduceI5SumOpfLi1024EET0_S1_E12temp_storage+96];
	add.f32 	%f271, %f269, %f270;
	ld.shared.f32 	%f272, [_ZZ14BlockAllReduceI5SumOpfLi1024EET0_S1_E12temp_storage+100];
	add.f32 	%f273, %f271, %f272;
	ld.shared.f32 	%f274, [_ZZ14BlockAllReduceI5SumOpfLi1024EET0_S1_E12temp_storage+104];
	add.f32 	%f275, %f273, %f274;
	ld.shared.f32 	%f276, [_ZZ14BlockAllReduceI5SumOpfLi1024EET0_S1_E12temp_storage+108];
	add.f32 	%f277, %f275, %f276;
	ld.shared.f32 	%f278, [_ZZ14BlockAllReduceI5SumOpfLi1024EET0_S1_E12temp_storage+112];
	add.f32 	%f279, %f277, %f278;
	ld.shared.f32 	%f280, [_ZZ14BlockAllReduceI5SumOpfLi1024EET0_S1_E12temp_storage+116];
	add.f32 	%f281, %f279, %f280;
	ld.shared.f32 	%f282, [_ZZ14BlockAllReduceI5SumOpfLi1024EET0_S1_E12temp_storage+120];
	add.f32 	%f283, %f281, %f282;
	ld.shared.f32 	%f284, [_ZZ14BlockAllReduceI5SumOpfLi1024EET0_S1_E12temp_storage+124];
	add.f32 	%f285, %f283, %f284;
	ld.shared.f32 	%f286, [_ZZ14BlockAllReduceI5SumOpfLi1024EET0_S1_E12temp_storage+128];
	add.f32 	%f287, %f285, %f286;
	ld.shared.f32 	%f288, [_ZZ14BlockAllReduceI5SumOpfLi1024EET0_S1_E12temp_storage+132];
	add.f32 	%f289, %f287, %f288;
	ld.shared.f32 	%f290, [_ZZ14BlockAllReduceI5SumOpfLi1024EET0_S1_E12temp_storage+136];
	add.f32 	%f291, %f289, %f290;
	ld.shared.f32 	%f292, [_ZZ14BlockAllReduceI5SumOpfLi1024EET0_S1_E12temp_storage+140];
	add.f32 	%f293, %f291, %f292;
	ld.shared.f32 	%f294, [_ZZ14BlockAllReduceI5SumOpfLi1024EET0_S1_E12temp_storage+144];
	add.f32 	%f295, %f293, %f294;
	ld.shared.f32 	%f296, [_ZZ14BlockAllReduceI5SumOpfLi1024EET0_S1_E12temp_storage+148];
	add.f32 	%f297, %f295, %f296;
	ld.shared.f32 	%f298, [_ZZ14BlockAllReduceI5SumOpfLi1024EET0_S1_E12temp_storage+152];
	add.f32 	%f299, %f297, %f298;
	ld.shared.f32 	%f300, [_ZZ14BlockAllReduceI5SumOpfLi1024EET0_S1_E12temp_storage+156];
	add.f32 	%f301, %f299, %f300;
	st.shared.f32 	[_ZZ14BlockAllReduceI5SumOpfLi1024EET0_S1_E16result_broadcast], %f301;
$L__BB445_26:
	setp.ge.s32 	%p51, %r6, %r7;
	bar.sync 	0;
	ld.shared.f32 	%f25, [_ZZ14BlockAllReduceI5SumOpfLi1024EET0_S1_E16result_broadcast];
	@%p51 bra 	$L__BB445_33;
	setp.eq.s32 	%p52, %r12, 0;
	mul.lo.s64 	%rd21, %rd83, %rd34;
	mov.u32 	%r240, %r6;
	@%p52 bra 	$L__BB445_31;
	setp.eq.s32 	%p53, %r12, 1;
	ld.shared.f32 	%f302, [%r13];
	div.rn.f32 	%f303, %f302, %f25;
	add.s64 	%rd77, %rd21, %rd9;
	shl.b64 	%rd78, %rd77, 2;
	add.s64 	%rd22, %rd4, %rd78;
	st.global.f32 	[%rd22], %f303;
	mov.u32 	%r240, %r14;
	@%p53 bra 	$L__BB445_31;
	setp.eq.s32 	%p54, %r12, 2;
	ld.shared.f32 	%f304, [%r13+4096];
	div.rn.f32 	%f305, %f304, %f25;
	st.global.f32 	[%rd22+4096], %f305;
	mov.u32 	%r240, %r15;
	@%p54 bra 	$L__BB445_31;
	ld.shared.f32 	%f306, [%r13+8192];
	div.rn.f32 	%f307, %f306, %f25;
	st.global.f32 	[%rd22+8192], %f307;
	mov.u32 	%r240, %r16;
$L__BB445_31:
	setp.lt.u32 	%p55, %r11, 3072;
	@%p55 bra 	$L__BB445_33;
$L__BB445_32:
	shl.b32 	%r231, %r240, 2;
	mov.u32 	%r232, shared_buf;
	add.s32 	%r233, %r232, %r231;
	ld.shared.f32 	%f308, [%r233];
	div.rn.f32 	%f309, %f308, %f25;
	cvt.u64.u32 	%rd79, %r240;
	add.s64 	%rd80, %rd21, %rd79;
	shl.b64 	%rd81, %rd80, 2;
	add.s64 	%rd82, %rd4, %rd81;
	st.global.f32 	[%rd82], %f309;
	ld.shared.f32 	%f310, [%r233+4096];
	div.rn.f32 	%f311, %f310, %f25;
	st.global.f32 	[%rd82+4096], %f311;
	ld.shared.f32 	%f312, [%r233+8192];
	div.rn.f32 	%f313, %f312, %f25;
	st.global.f32 	[%rd82+8192], %f313;
	ld.shared.f32 	%f314, [%r233+12288];
	div.rn.f32 	%f315, %f314, %f25;
	st.global.f32 	[%rd82+12288], %f315;
	add.s32 	%r240, %r240, 4096;
	setp.lt.s32 	%p56, %r240, %r7;
	@%p56 bra 	$L__BB445_32;
$L__BB445_33:
	add.s64 	%rd83, %rd83, %rd10;
	setp.lt.s64 	%p57, %rd83, %rd35;
	@%p57 bra 	$L__BB445_2;
$L__BB445_34:
	ret;

}
	// .globl	_Z20SoftmaxBlockSMemImplI22BroadcastScaleMaskLoadIffbLm3EiE11DirectStoreIffEfLi1ELi512EL9Algorithm0EEvT_T0_ll
.visible .entry _Z20SoftmaxBlockSMemImplI22BroadcastScaleMaskLoadIffbLm3EiE11DirectStoreIffEfLi1ELi512EL9Algorithm0EEvT_T0_ll(
	.param .align 8 .b8 _Z20SoftmaxBlockSMemImplI22BroadcastScaleMaskLoadIffbLm3EiE11DirectStoreIffEfLi1ELi512EL9Algorithm0EEvT_T0_ll_param_0[112],
	.param .align 8 .b8 _Z20SoftmaxBlockSMemImplI22BroadcastScaleMaskLoadIffbLm3EiE11DirectStoreIffEfLi1ELi512EL9Algorithm0EEvT_T0_ll_param_1[16],
	.param .u64 _Z20SoftmaxBlockSMemImplI22BroadcastScaleMaskLoadIffbLm3EiE11DirectStoreIffEfLi1ELi512EL9Algorithm0EEvT_T0_ll_param_2,
	.param .u64 _Z20SoftmaxBlockSMemImplI22BroadcastScaleMaskLoadIffbLm3EiE11DirectStoreIffEfLi1ELi512EL9Algorithm0EEvT_T0_ll_param_3
)
{
	.reg .pred 	%p<59>;
	.reg .b16 	%rs<16>;
	.reg .b32 	%r<242>;
	.reg .b32 	%f<261>;
	.reg .b64 	%rd<85>;

	ld.param.u64 	%rd34, [_Z20SoftmaxBlockSMemImplI22BroadcastScaleMaskLoadIffbLm3EiE11DirectStoreIffEfLi1ELi512EL9Algorithm0EEvT_T0_ll_param_1+8];
	ld.param.v2.f32 	{%f26, %f27}, [_Z20SoftmaxBlockSMemImplI22BroadcastScaleMaskLoadIffbLm3EiE11DirectStoreIffEfLi1ELi512EL9Algorithm0EEvT_T0_ll_param_0+104];
	ld.param.u64 	%rd32, [_Z20SoftmaxBlockSMemImplI22BroadcastScaleMaskLoadIffbLm3EiE11DirectStoreIffEfLi1ELi512EL9Algorithm0EEvT_T0_ll_param_0+96];
	ld.param.u32 	%r40, [_Z20SoftmaxBlockSMemImplI22BroadcastScaleMaskLoadIffbLm3EiE11DirectStoreIffEfLi1ELi512EL9Algorithm0EEvT_T0_ll_param_0+80];
	ld.param.v2.u32 	{%r38, %r39}, [_Z20SoftmaxBlockSMemImplI22BroadcastScaleMaskLoadIffbLm3EiE11DirectStoreIffEfLi1ELi512EL9Algorithm0EEvT_T0_ll_param_0+72];
	ld.param.v2.u32 	{%r35, %r36}, [_Z20SoftmaxBlockSMemImplI22BroadcastScaleMaskLoadIffbLm3EiE11DirectStoreIffEfLi1ELi512EL9Algorithm0EEvT_T0_ll_param_0+48];
	ld.param.u64 	%rd28, [_Z20SoftmaxBlockSMemImplI22BroadcastScaleMaskLoadIffbLm3EiE11DirectStoreIffEfLi1ELi512EL9Algorithm0EEvT_T0_ll_param_0+32];
	ld.param.u64 	%rd27, [_Z20SoftmaxBlockSMemImplI22BroadcastScaleMaskLoadIffbLm3EiE11DirectStoreIffEfLi1ELi512EL9Algorithm0EEvT_T0_ll_param_0+24];
	ld.param.u64 	%rd26, [_Z20SoftmaxBlockSMemImplI22BroadcastScaleMaskLoadIffbLm3EiE11DirectStoreIffEfLi1ELi512EL9Algorithm0EEvT_T0_ll_param_0+16];
	ld.param.u64 	%rd33, [_Z20SoftmaxBlockSMemImplI22BroadcastScaleMaskLoadIffbLm3EiE11DirectStoreIffEfLi1ELi512EL9Algorithm0EEvT_T0_ll_param_1];
	ld.param.u64 	%rd25, [_Z20SoftmaxBlockSMemImplI22BroadcastScaleMaskLoadIffbLm3EiE11DirectStoreIffEfLi1ELi512EL9Algorithm0EEvT_T0_ll_param_0+8];
	ld.param.u64 	%rd24, [_Z20SoftmaxBlockSMemImplI22BroadcastScaleMaskLoadIffbLm3EiE11DirectStoreIffEfLi1ELi512EL9Algorithm0EEvT_T0_ll_param_0];
	ld.param.u64 	%rd35, [_Z20SoftmaxBlockSMemImplI22BroadcastScaleMaskLoadIffbLm3EiE11DirectStoreIffEfLi1ELi512EL9Algorithm0EEvT_T0_ll_param_2];
	ld.param.u64 	%rd36, [_Z20SoftmaxBlockSMemImplI22BroadcastScaleMaskLoadIffbLm3EiE11DirectStoreIffEfLi1ELi512EL9Algorithm0EEvT_T0_ll_param_3];
	cvta.to.global.u64 	%rd1, %rd24;
	cvta.to.global.u64 	%rd2, %rd25;
	cvta.to.global.u64 	%rd4, %rd33;
	mov.u32 	%r6, %tid.x;
	cvt.u32.u64 	%r7, %rd36;
	mov.u32 	%r51, %ctaid.x;
	cvt.u64.u32 	%rd83, %r51;
	setp.le.s64 	%p2, %rd35, %rd83;
	@%p2 bra 	$L__BB446_34;
	// begin inline asm
	mov.u32 %r52, %laneid;
	// end inline asm
	shr.u32 	%r53, %r6, 3;
	and.b32  	%r54, %r53, 124;
	mov.u32 	%r55, _ZZ14BlockAllReduceI5MaxOpfLi512EET0_S1_E12temp_storage;
	add.s32 	%r56, %r55, %r54;
	add.s32 	%r9, %r56, 16;
	cvt.u64.u32 	%rd9, %r6;
	mov.u32 	%r57, _ZZ14BlockAllReduceI5SumOpfLi512EET0_S1_E12temp_storage;
	add.s32 	%r58, %r57, %r54;
	add.s32 	%r10, %r58, 16;
	mov.u32 	%r59, %nctaid.x;
	cvt.u64.u32 	%rd10, %r59;
	not.b32 	%r60, %r6;
	add.s32 	%r11, %r60, %r7;
	shr.u32 	%r61, %r11, 9;
	add.s32 	%r62, %r61, 1;
	not.b64 	%rd37, %rd9;
	add.s64 	%rd11, %rd36, %rd37;
	and.b32  	%r12, %r62, 3;
	shl.b32 	%r63, %r6, 2;
	mov.u32 	%r64, shared_buf;
	add.s32 	%r13, %r64, %r63;
	add.s32 	%r14, %r6, 512;
	or.b32  	%r15, %r6, 1024;
	add.s32 	%r16, %r6, 1536;
	and.b64  	%rd12, %rd11, 1536;
	neg.s32 	%r17, %r35;
	shl.b64 	%rd13, %rd32, 32;
$L__BB446_2:
	setp.ge.s32 	%p3, %r6, %r7;
	mov.f32 	%f255, 0fFF800000;
	@%p3 bra 	$L__BB446_10;
	setp.eq.s32 	%p4, %r12, 0;
	mul.lo.s64 	%rd15, %rd32, %rd83;
	mov.f32 	%f255, 0fFF800000;
	mov.u32 	%r234, %r6;
	@%p4 bra 	$L__BB446_7;
	setp.eq.s32 	%p5, %r12, 1;
	setp.eq.s64 	%p6, %rd28, 1;
	setp.eq.s64 	%p7, %rd27, 1;
	setp.eq.s64 	%p8, %rd26, 1;
	add.s64 	%rd16, %rd15, %rd9;
	cvt.u32.u64 	%r65, %rd16;
	div.s32 	%r66, %r65, %r35;
	mul.lo.s32 	%r67, %r66, %r35;
	sub.s32 	%r68, %r65, %r67;
	div.s32 	%r69, %r68, %r36;
	mul.lo.s32 	%r70, %r69, %r36;
	sub.s32 	%r71, %r68, %r70;
	selp.b32 	%r72, 0, %r66, %p8;
	selp.b32 	%r73, 0, %r69, %p7;
	selp.b32 	%r74, 0, %r71, %p6;
	mul.lo.s32 	%r75, %r38, %r72;
	mad.lo.s32 	%r76, %r39, %r73, %r75;
	mad.lo.s32 	%r77, %r40, %r74, %r76;
	shl.b64 	%rd38, %rd16, 32;
	shr.s64 	%rd39, %rd38, 30;
	add.s64 	%rd40, %rd1, %rd39;
	ld.global.f32 	%f31, [%rd40];
	cvt.s64.s32 	%rd41, %r77;
	add.s64 	%rd42, %rd2, %rd41;
	ld.global.u8 	%rs9, [%rd42];
	setp.eq.s16 	%p9, %rs9, 0;
	mul.f32 	%f32, %f31, %f27;
	selp.f32 	%f33, %f26, %f32, %p9;
	st.shared.f32 	[%r13], %f33;
	max.f32 	%f255, %f33, 0fFF800000;
	mov.u32 	%r234, %r14;
	@%p5 bra 	$L__BB446_7;
	setp.eq.s32 	%p10, %r12, 2;
	add.s64 	%rd43, %rd16, 512;
	cvt.u32.u64 	%r78, %rd43;
	div.s32 	%r79, %r78, %r35;
	mul.lo.s32 	%r80, %r79, %r35;
	sub.s32 	%r81, %r78, %r80;
	div.s32 	%r82, %r81, %r36;
	mul.lo.s32 	%r83, %r82, %r36;
	sub.s32 	%r84, %r81, %r83;
	selp.b32 	%r85, 0, %r79, %p8;
	selp.b32 	%r86, 0, %r82, %p7;
	selp.b32 	%r87, 0, %r84, %p6;
	mul.lo.s32 	%r88, %r38, %r85;
	mad.lo.s32 	%r89, %r39, %r86, %r88;
	mad.lo.s32 	%r90, %r40, %r87, %r89;
	shl.b64 	%rd44, %rd43, 32;
	shr.s64 	%rd45, %rd44, 30;
	add.s64 	%rd46, %rd1, %rd45;
	ld.global.f32 	%f34, [%rd46];
	cvt.s64.s32 	%rd47, %r90;
	add.s64 	%rd48, %rd2, %rd47;
	ld.global.u8 	%rs10, [%rd48];
	setp.eq.s16 	%p14, %rs10, 0;
	mul.f32 	%f35, %f34, %f27;
	selp.f32 	%f36, %f26, %f35, %p14;
	st.shared.f32 	[%r13+2048], %f36;
	max.f32 	%f255, %f255, %f36;
	mov.u32 	%r234, %r15;
	@%p10 bra 	$L__BB446_7;
	setp.eq.s64 	%p15, %rd28, 1;
	setp.eq.s64 	%p16, %rd27, 1;
	setp.eq.s64 	%p17, %rd26, 1;
	add.s64 	%rd49, %rd16, 1024;
	cvt.u32.u64 	%r91, %rd49;
	div.s32 	%r92, %r91, %r35;
	mul.lo.s32 	%r93, %r92, %r35;
	sub.s32 	%r94, %r91, %r93;
	div.s32 	%r95, %r94, %r36;
	mul.lo.s32 	%r96, %r95, %r36;
	sub.s32 	%r97, %r94, %r96;
	selp.b32 	%r98, 0, %r92, %p17;
	selp.b32 	%r99, 0, %r95, %p16;
	selp.b32 	%r100, 0, %r97, %p15;
	mul.lo.s32 	%r101, %r38, %r98;
	mad.lo.s32 	%r102, %r39, %r99, %r101;
	mad.lo.s32 	%r103, %r40, %r100, %r102;
	shl.b64 	%rd50, %rd49, 32;
	shr.s64 	%rd51, %rd50, 30;
	add.s64 	%rd52, %rd1, %rd51;
	ld.global.f32 	%f37, [%rd52];
	cvt.s64.s32 	%rd53, %r103;
	add.s64 	%rd54, %rd2, %rd53;
	ld.global.u8 	%rs11, [%rd54];
	setp.eq.s16 	%p18, %rs11, 0;
	mul.f32 	%f38, %f37, %f27;
	selp.f32 	%f39, %f26, %f38, %p18;
	st.shared.f32 	[%r13+4096], %f39;
	max.f32 	%f255, %f255, %f39;
	mov.u32 	%r234, %r16;
$L__BB446_7:
	setp.lt.u32 	%p19, %r11, 1536;
	@%p19 bra 	$L__BB446_10;
	add.s32 	%r237, %r234, 1024;
	cvt.u32.u64 	%r104, %rd15;
	add.s32 	%r236, %r234, %r104;
	cvt.u64.u32 	%rd55, %r234;
	shl.b64 	%rd17, %rd55, 32;
	mul.lo.s64 	%rd84, %rd13, %rd83;
	shl.b32 	%r105, %r234, 2;
	mov.u32 	%r106, shared_buf;
	add.s32 	%r107, %r106, %r105;
	add.s32 	%r235, %r107, 4096;
$L__BB446_9:
	setp.eq.s64 	%p20, %rd28, 1;
	setp.eq.s64 	%p21, %rd27, 1;
	setp.eq.s64 	%p22, %rd26, 1;
	div.s32 	%r108, %r236, %r35;
	mul.lo.s32 	%r109, %r17, %r108;
	add.s32 	%r110, %r236, %r109;
	div.s32 	%r111, %r110, %r36;
	mul.lo.s32 	%r112, %r111, %r36;
	sub.s32 	%r113, %r109, %r112;
	add.s32 	%r114, %r236, %r113;
	selp.b32 	%r115, 0, %r108, %p22;
	selp.b32 	%r116, 0, %r111, %p21;
	selp.b32 	%r117, 0, %r114, %p20;
	mul.lo.s32 	%r118, %r38, %r115;
	mad.lo.s32 	%r119, %r39, %r116, %r118;
	mad.lo.s32 	%r120, %r40, %r117, %r119;
	add.s64 	%rd56, %rd17, %rd84;
	shr.s64 	%rd57, %rd56, 30;
	add.s64 	%rd58, %rd1, %rd57;
	ld.global.f32 	%f40, [%rd58];
	cvt.s64.s32 	%rd59, %r120;
	add.s64 	%rd60, %rd2, %rd59;
	ld.global.u8 	%rs12, [%rd60];
	setp.eq.s16 	%p23, %rs12, 0;
	mul.f32 	%f41, %f40, %f27;
	selp.f32 	%f42, %f26, %f41, %p23;
	st.shared.f32 	[%r235+-4096], %f42;
	max.f32 	%f43, %f255, %f42;
	add.s32 	%r121, %r236, 512;
	div.s32 	%r122, %r121, %r35;
	mul.lo.s32 	%r123, %r17, %r122;
	add.s32 	%r124, %r121, %r123;
	div.s32 	%r125, %r124, %r36;
	mul.lo.s32 	%r126, %r125, %r36;
	sub.s32 	%r127, %r123, %r126;
	add.s32 	%r128, %r121, %r127;
	selp.b32 	%r129, 0, %r122, %p22;
	selp.b32 	%r130, 0, %r125, %p21;
	selp.b32 	%r131, 0, %r128, %p20;
	mul.lo.s32 	%r132, %r38, %r129;
	mad.lo.s32 	%r133, %r39, %r130, %r132;
	mad.lo.s32 	%r134, %r40, %r131, %r133;
	add.s64 	%rd61, %rd56, 2199023255552;
	shr.s64 	%rd62, %rd61, 30;
	add.s64 	%rd63, %rd1, %rd62;
	ld.global.f32 	%f44, [%rd63];
	cvt.s64.s32 	%rd64, %r134;
	add.s64 	%rd65, %rd2, %rd64;
	ld.global.u8 	%rs13, [%rd65];
	setp.eq.s16 	%p24, %rs13, 0;
	mul.f32 	%f45, %f44, %f27;
	selp.f32 	%f46, %f26, %f45, %p24;
	st.shared.f32 	[%r235+-2048], %f46;
	max.f32 	%f47, %f43, %f46;
	add.s32 	%r135, %r236, 1024;
	div.s32 	%r136, %r135, %r35;
	mul.lo.s32 	%r137, %r17, %r136;
	add.s32 	%r138, %r135, %r137;
	div.s32 	%r139, %r138, %r36;
	mul.lo.s32 	%r140, %r139, %r36;
	sub.s32 	%r141, %r137, %r140;
	add.s32 	%r142, %r135, %r141;
	selp.b32 	%r143, 0, %r136, %p22;
	selp.b32 	%r144, 0, %r139, %p21;
	selp.b32 	%r145, 0, %r142, %p20;
	mul.lo.s32 	%r146, %r38, %r143;
	mad.lo.s32 	%r147, %r39, %r144, %r146;
	mad.lo.s32 	%r148, %r40, %r145, %r147;
	add.s64 	%rd66, %rd56, 4398046511104;
	shr.s64 	%rd67, %rd66, 30;
	add.s64 	%rd68, %rd1, %rd67;
	ld.global.f32 	%f48, [%rd68];
	cvt.s64.s32 	%rd69, %r148;
	add.s64 	%rd70, %rd2, %rd69;
	ld.global.u8 	%rs14, [%rd70];
	setp.eq.s16 	%p25, %rs14, 0;
	mul.f32 	%f49, %f48, %f27;
	selp.f32 	%f50, %f26, %f49, %p25;
	st.shared.f32 	[%r235], %f50;
	max.f32 	%f51, %f47, %f50;
	add.s32 	%r149, %r236, 1536;
	div.s32 	%r150, %r149, %r35;
	mul.lo.s32 	%r151, %r17, %r150;
	add.s32 	%r152, %r149, %r151;
	div.s32 	%r153, %r152, %r36;
	mul.lo.s32 	%r154, %r153, %r36;
	sub.s32 	%r155, %r151, %r154;
	add.s32 	%r156, %r149, %r155;
	selp.b32 	%r157, 0, %r150, %p22;
	selp.b32 	%r158, 0, %r153, %p21;
	selp.b32 	%r159, 0, %r156, %p20;
	mul.lo.s32 	%r160, %r38, %r157;
	mad.lo.s32 	%r161, %r39, %r158, %r160;
	mad.lo.s32 	%r162, %r40, %r159, %r161;
	add.s64 	%rd71, %rd56, 6597069766656;
	shr.s64 	%rd72, %rd71, 30;
	add.s64 	%rd73, %rd1, %rd72;
	ld.global.f32 	%f52, [%rd73];
	cvt.s64.s32 	%rd74, %r162;
	add.s64 	%rd75, %rd2, %rd74;
	ld.global.u8 	%rs15, [%rd75];
	setp.eq.s16 	%p26, %rs15, 0;
	mul.f32 	%f53, %f52, %f27;
	selp.f32 	%f54, %f26, %f53, %p26;
	st.shared.f32 	[%r235+2048], %f54;
	max.f32 	%f255, %f51, %f54;
	add.s32 	%r25, %r237, 2048;
	add.s32 	%r163, %r237, 1024;
	add.s32 	%r236, %r236, 2048;
	add.s64 	%rd84, %rd84, 8796093022208;
	add.s32 	%r235, %r235, 8192;
	setp.lt.s32 	%p27, %r163, %r7;
	mov.u32 	%r237, %r25;
	@%p27 bra 	$L__BB446_9;
$L__BB446_10:
	setp.gt.s32 	%p29, %r52, 15;
	setp.gt.s32 	%p30, %r52, 23;
	setp.gt.s32 	%p31, %r52, 27;
	setp.gt.s32 	%p32, %r52, 29;
	setp.gt.s32 	%p33, %r52, 30;
	mov.b32 	%r165, %f255;
	mov.b32 	%r166, 1;
	mov.b32 	%r187, 31;
	mov.b32 	%r188, -1;
	// begin inline asm
	shfl.sync.down.b32 %r164, %r165, %r166, %r187, %r188;
	// end inline asm
	mov.b32 	%f55, %r164;
	max.f32 	%f56, %f255, %f55;
	selp.f32 	%f57, %f255, %f56, %p33;
	mov.b32 	%r170, %f57;
	mov.b32 	%r171, 2;
	// begin inline asm
	shfl.sync.down.b32 %r169, %r170, %r171, %r187, %r188;
	// end inline asm
	mov.b32 	%f58, %r169;
	max.f32 	%f59, %f57, %f58;
	selp.f32 	%f60, %f57, %f59, %p32;
	mov.b32 	%r175, %f60;
	mov.b32 	%r176, 4;
	// begin inline asm
	shfl.sync.down.b32 %r174, %r175, %r176, %r187, %r188;
	// end inline asm
	mov.b32 	%f61, %r174;
	max.f32 	%f62, %f60, %f61;
	selp.f32 	%f63, %f60, %f62, %p31;
	mov.b32 	%r180, %f63;
	mov.b32 	%r181, 8;
	// begin inline asm
	shfl.sync.down.b32 %r179, %r180, %r181, %r187, %r188;
	// end inline asm
	mov.b32 	%f64, %r179;
	max.f32 	%f11, %f63, %f64;
	selp.f32 	%f256, %f63, %f11, %p30;
	mov.b32 	%r185, %f256;
	mov.b32 	%r186, 16;
	// begin inline asm
	shfl.sync.down.b32 %r184, %r185, %r186, %r187, %r188;
	// end inline asm
	mov.pred 	%p58, 0;
	@%p29 bra 	$L__BB446_13;
	setp.ne.s32 	%p35, %r52, 0;
	mov.b32 	%f65, %r184;
	max.f32 	%f256, %f11, %f65;
	@%p35 bra 	$L__BB446_13;
	st.shared.f32 	[%r9], %f256;
	mov.pred 	%p58, -1;
$L__BB446_13:
	setp.ne.s32 	%p37, %r6, 0;
	bar.sync 	0;
	@%p37 bra 	$L__BB446_15;
	ld.shared.f32 	%f66, [_ZZ14BlockAllReduceI5MaxOpfLi512EET0_S1_E12temp_storage+20];
	max.f32 	%f67, %f256, %f66;
	ld.shared.f32 	%f68, [_ZZ14BlockAllReduceI5MaxOpfLi512EET0_S1_E12temp_storage+24];
	max.f32 	%f69, %f67, %f68;
	ld.shared.f32 	%f70, [_ZZ14BlockAllReduceI5MaxOpfLi512EET0_S1_E12temp_storage+28];
	max.f32 	%f71, %f69, %f70;
	ld.shared.f32 	%f72, [_ZZ14BlockAllReduceI5MaxOpfLi512EET0_S1_E12temp_storage+32];
	max.f32 	%f73, %f71, %f72;
	ld.shared.f32 	%f74, [_ZZ14BlockAllReduceI5MaxOpfLi512EET0_S1_E12temp_storage+36];
	max.f32 	%f75, %f73, %f74;
	ld.shared.f32 	%f76, [_ZZ14BlockAllReduceI5MaxOpfLi512EET0_S1_E12temp_storage+40];
	max.f32 	%f77, %f75, %f76;
	ld.shared.f32 	%f78, [_ZZ14BlockAllReduceI5MaxOpfLi512EET0_S1_E12temp_storage+44];
	max.f32 	%f79, %f77, %f78;
	ld.shared.f32 	%f80, [_ZZ14BlockAllReduceI5MaxOpfLi512EET0_S1_E12temp_storage+48];
	max.f32 	%f81, %f79, %f80;
	ld.shared.f32 	%f82, [_ZZ14BlockAllReduceI5MaxOpfLi512EET0_S1_E12temp_storage+52];
	max.f32 	%f83, %f81, %f82;
	ld.shared.f32 	%f84, [_ZZ14BlockAllReduceI5MaxOpfLi512EET0_S1_E12temp_storage+56];
	max.f32 	%f85, %f83, %f84;
	ld.shared.f32 	%f86, [_ZZ14BlockAllReduceI5MaxOpfLi512EET0_S1_E12temp_storage+60];
	max.f32 	%f87, %f85, %f86;
	ld.shared.f32 	%f88, [_ZZ14BlockAllReduceI5MaxOpfLi512EET0_S1_E12temp_storage+64];
	max.f32 	%f89, %f87, %f88;
	ld.shared.f32 	%f90, [_ZZ14BlockAllReduceI5MaxOpfLi512EET0_S1_E12temp_storage+68];
	max.f32 	%f91, %f89, %f90;
	ld.shared.f32 	%f92, [_ZZ14BlockAllReduceI5MaxOpfLi512EET0_S1_E12temp_storage+72];
	max.f32 	%f93, %f91, %f92;
	ld.shared.f32 	%f94, [_ZZ14BlockAllReduceI5MaxOpfLi512EET0_S1_E12temp_storage+76];
	max.f32 	%f95, %f93, %f94;
	st.shared.f32 	[_ZZ14BlockAllReduceI5MaxOpfLi512EET0_S1_E16result_broadcast], %f95;
$L__BB446_15:
	setp.le.s64 	%p38, %rd36, %rd9;
	bar.sync 	0;
	mov.f32 	%f260, 0f00000000;
	ld.shared.f32 	%f15, [_ZZ14BlockAllReduceI5MaxOpfLi512EET0_S1_E16result_broadcast];
	@%p38 bra 	$L__BB446_22;
	setp.eq.s64 	%p39, %rd12, 1536;
	mov.f32 	%f260, 0f00000000;
	mov.u32 	%r238, %r6;
	@%p39 bra 	$L__BB446_20;
	setp.eq.s64 	%p40, %rd12, 0;
	ld.shared.f32 	%f99, [%r13];
	sub.f32 	%f100, %f99, %f15;
	fma.rn.f32 	%f101, %f100, 0f3BBB989D, 0f3F000000;
	cvt.sat.f32.f32 	%f102, %f101;
	mov.f32 	%f103, 0f4B400001;
	mov.f32 	%f104, 0f437C0000;
	fma.rm.f32 	%f105, %f102, %f104, %f103;
	add.f32 	%f106, %f105, 0fCB40007F;
	neg.f32 	%f107, %f106;
	fma.rn.f32 	%f108, %f100, 0f3FB8AA3B, %f107;
	fma.rn.f32 	%f109, %f100, 0f32A57060, %f108;
	mov.b32 	%r189, %f105;
	shl.b32 	%r190, %r189, 23;
	mov.b32 	%f110, %r190;
	ex2.approx.ftz.f32 	%f111, %f109;
	mul.f32 	%f112, %f111, %f110;
	st.shared.f32 	[%r13], %f112;
	add.f32 	%f260, %f112, 0f00000000;
	mov.u32 	%r238, %r14;
	@%p40 bra 	$L__BB446_20;
	setp.eq.s64 	%p41, %rd12, 512;
	ld.shared.f32 	%f113, [%r13+2048];
	sub.f32 	%f114, %f113, %f15;
	fma.rn.f32 	%f115, %f114, 0f3BBB989D, 0f3F000000;
	cvt.sat.f32.f32 	%f116, %f115;
	mov.f32 	%f117, 0f4B400001;
	mov.f32 	%f118, 0f437C0000;
	fma.rm.f32 	%f119, %f116, %f118, %f117;
	add.f32 	%f120, %f119, 0fCB40007F;
	neg.f32 	%f121, %f120;
	fma.rn.f32 	%f122, %f114, 0f3FB8AA3B, %f121;
	fma.rn.f32 	%f123, %f114, 0f32A57060, %f122;
	mov.b32 	%r191, %f119;
	shl.b32 	%r192, %r191, 23;
	mov.b32 	%f124, %r192;
	ex2.approx.ftz.f32 	%f125, %f123;
	mul.f32 	%f126, %f125, %f124;
	st.shared.f32 	[%r13+2048], %f126;
	add.f32 	%f260, %f260, %f126;
	mov.u32 	%r238, %r15;
	@%p41 bra 	$L__BB446_20;
	ld.shared.f32 	%f127, [%r13+4096];
	sub.f32 	%f128, %f127, %f15;
	fma.rn.f32 	%f129, %f128, 0f3BBB989D, 0f3F000000;
	cvt.sat.f32.f32 	%f130, %f129;
	mov.f32 	%f131, 0f4B400001;
	mov.f32 	%f132, 0f437C0000;
	fma.rm.f32 	%f133, %f130, %f132, %f131;
	add.f32 	%f134, %f133, 0fCB40007F;
	neg.f32 	%f135, %f134;
	fma.rn.f32 	%f136, %f128, 0f3FB8AA3B, %f135;
	fma.rn.f32 	%f137, %f128, 0f32A57060, %f136;
	mov.b32 	%r193, %f133;
	shl.b32 	%r194, %r193, 23;
	mov.b32 	%f138, %r194;
	ex2.approx.ftz.f32 	%f139, %f137;
	mul.f32 	%f140, %f139, %f138;
	st.shared.f32 	[%r13+4096], %f140;
	add.f32 	%f260, %f260, %f140;
	mov.u32 	%r238, %r16;
$L__BB446_20:
	setp.lt.u64 	%p42, %rd11, 1536;
	@%p42 bra 	$L__BB446_22;
$L__BB446_21:
	shl.b32 	%r195, %r238, 2;
	mov.u32 	%r196, shared_buf;
	add.s32 	%r197, %r196, %r195;
	ld.shared.f32 	%f141, [%r197];
	sub.f32 	%f142, %f141, %f15;
	fma.rn.f32 	%f143, %f142, 0f3BBB989D, 0f3F000000;
	cvt.sat.f32.f32 	%f144, %f143;
	mov.f32 	%f145, 0f4B400001;
	mov.f32 	%f146, 0f437C0000;
	fma.rm.f32 	%f147, %f144, %f146, %f145;
	add.f32 	%f148, %f147, 0fCB40007F;
	neg.f32 	%f149, %f148;
	fma.rn.f32 	%f150, %f142, 0f3FB8AA3B, %f149;
	fma.rn.f32 	%f151, %f142, 0f32A57060, %f150;
	mov.b32 	%r198, %f147;
	shl.b32 	%r199, %r198, 23;
	mov.b32 	%f152, %r199;
	ex2.approx.ftz.f32 	%f153, %f151;
	mul.f32 	%f154, %f153, %f152;
	st.shared.f32 	[%r197], %f154;
	add.f32 	%f155, %f260, %f154;
	ld.shared.f32 	%f156, [%r197+2048];
	sub.f32 	%f157, %f156, %f15;
	fma.rn.f32 	%f158, %f157, 0f3BBB989D, 0f3F000000;
	cvt.sat.f32.f32 	%f159, %f158;
	fma.rm.f32 	%f160, %f159, %f146, %f145;
	add.f32 	%f161, %f160, 0fCB40007F;
	neg.f32 	%f162, %f161;
	fma.rn.f32 	%f163, %f157, 0f3FB8AA3B, %f162;
	fma.rn.f32 	%f164, %f157, 0f32A57060, %f163;
	mov.b32 	%r200, %f160;
	shl.b32 	%r201, %r200, 23;
	mov.b32 	%f165, %r201;
	ex2.approx.ftz.f32 	%f166, %f164;
	mul.f32 	%f167, %f166, %f165;
	st.shared.f32 	[%r197+2048], %f167;
	add.f32 	%f168, %f155, %f167;
	ld.shared.f32 	%f169, [%r197+4096];
	sub.f32 	%f170, %f169, %f15;
	fma.rn.f32 	%f171, %f170, 0f3BBB989D, 0f3F000000;
	cvt.sat.f32.f32 	%f172, %f171;
	fma.rm.f32 	%f173, %f172, %f146, %f145;
	add.f32 	%f174, %f173, 0fCB40007F;
	neg.f32 	%f175, %f174;
	fma.rn.f32 	%f176, %f170, 0f3FB8AA3B, %f175;
	fma.rn.f32 	%f177, %f170, 0f32A57060, %f176;
	mov.b32 	%r202, %f173;
	shl.b32 	%r203, %r202, 23;
	mov.b32 	%f178, %r203;
	ex2.approx.ftz.f32 	%f179, %f177;
	mul.f32 	%f180, %f179, %f178;
	st.shared.f32 	[%r197+4096], %f180;
	add.f32 	%f181, %f168, %f180;
	ld.shared.f32 	%f182, [%r197+6144];
	sub.f32 	%f183, %f182, %f15;
	fma.rn.f32 	%f184, %f183, 0f3BBB989D, 0f3F000000;
	cvt.sat.f32.f32 	%f185, %f184;
	fma.rm.f32 	%f186, %f185, %f146, %f145;
	add.f32 	%f187, %f186, 0fCB40007F;
	neg.f32 	%f188, %f187;
	fma.rn.f32 	%f189, %f183, 0f3FB8AA3B, %f188;
	fma.rn.f32 	%f190, %f183, 0f32A57060, %f189;
	mov.b32 	%r204, %f186;
	shl.b32 	%r205, %r204, 23;
	mov.b32 	%f191, %r205;
	ex2.approx.ftz.f32 	%f192, %f190;
	mul.f32 	%f193, %f192, %f191;
	st.shared.f32 	[%r197+6144], %f193;
	add.f32 	%f260, %f181, %f193;
	add.s32 	%r238, %r238, 2048;
	cvt.u64.u32 	%rd76, %r238;
	setp.gt.u64 	%p43, %rd36, %rd76;
	@%p43 bra 	$L__BB446_21;
$L__BB446_22:
	mov.b32 	%r207, %f260;
	mov.b32 	%r208, 1;
	mov.b32 	%r229, 31;
	mov.b32 	%r230, -1;
	// begin inline asm
	shfl.sync.down.b32 %r206, %r207, %r208, %r229, %r230;
	// end inline asm
	mov.b32 	%f194, %r206;
	add.f32 	%f195, %f260, %f194;
	selp.f32 	%f196, %f260, %f195, %p33;
	mov.b32 	%r212, %f196;
	mov.b32 	%r213, 2;
	// begin inline asm
	shfl.sync.down.b32 %r211, %r212, %r213, %r229, %r230;
	// end inline asm
	mov.b32 	%f197, %r211;
	add.f32 	%f198, %f196, %f197;
	selp.f32 	%f199, %f196, %f198, %p32;
	mov.b32 	%r217, %f199;
	mov.b32 	%r218, 4;
	// begin inline asm
	shfl.sync.down.b32 %r216, %r217, %r218, %r229, %r230;
	// end inline asm
	mov.b32 	%f200, %r216;
	add.f32 	%f201, %f199, %f200;
	selp.f32 	%f202, %f199, %f201, %p31;
	mov.b32 	%r222, %f202;
	mov.b32 	%r223, 8;
	// begin inline asm
	shfl.sync.down.b32 %r221, %r222, %r223, %r229, %r230;
	// end inline asm
	mov.b32 	%f203, %r221;
	add.f32 	%f204, %f202, %f203;
	selp.f32 	%f205, %f202, %f204, %p30;
	mov.b32 	%r227, %f205;
	mov.b32 	%r228, 16;
	// begin inline asm
	shfl.sync.down.b32 %r226, %r227, %r228, %r229, %r230;
	// end inline asm
	mov.b32 	%f206, %r226;
	add.f32 	%f207, %f205, %f206;
	selp.f32 	%f24, %f205, %f207, %p29;
	not.pred 	%p49, %p58;
	@%p49 bra 	$L__BB446_24;
	st.shared.f32 	[%r10], %f24;
$L__BB446_24:
	setp.ne.s32 	%p50, %r6, 0;
	bar.sync 	0;
	@%p50 bra 	$L__BB446_26;
	ld.shared.f32 	%f208, [_ZZ14BlockAllReduceI5SumOpfLi512EET0_S1_E12temp_storage+20];
	add.f32 	%f209, %f24, %f208;
	ld.shared.f32 	%f210, [_ZZ14BlockAllReduceI5SumOpfLi512EET0_S1_E12temp_storage+24];
	add.f32 	%f211, %f209, %f210;
	ld.shared.f32 	%f212, [_ZZ14BlockAllReduceI5SumOpfLi512EET0_S1_E12temp_storage+28];
	add.f32 	%f213, %f211, %f212;
	ld.shared.f32 	%f214, [_ZZ14BlockAllReduceI5SumOpfLi512EET0_S1_E12temp_storage+32];
	add.f32 	%f215, %f213, %f214;
	ld.shared.f32 	%f216, [_ZZ14BlockAllReduceI5SumOpfLi512EET0_S1_E12temp_storage+36];
	add.f32 	%f217, %f215, %f216;
	ld.shared.f32 	%f218, [_ZZ14BlockAllReduceI5SumOpfLi512EET0_S1_E12temp_storage+40];
	add.f32 	%f219, %f217, %f218;
	ld.shared.f32 	%f220, [_ZZ14BlockAllReduceI5SumOpfLi512EET0_S1_E12temp_storage+44];
	add.f32 	%f221, %f219, %f220;
	ld.shared.f32 	%f222, [_ZZ14BlockAllReduceI5SumOpfLi512EET0_S1_E12temp_storage+48];
	add.f32 	%f223, %f221, %f222;
	ld.shared.f32 	%f224, [_ZZ14BlockAllReduceI5SumOpfLi512EET0_S1_E12temp_storage+52];
	add.f32 	%f225, %f223, %f224;
	ld.shared.f32 	%f226, [_ZZ14BlockAllReduceI5SumOpfLi512EET0_S1_E12temp_storage+56];
	add.f32 	%f227, %f225, %f226;
	ld.shared.f32 	%f228, [_ZZ14BlockAllReduceI5SumOpfLi512EET0_S1_E12temp_storage+60];
	add.f32 	%f229, %f227, %f228;
	ld.shared.f32 	%f230, [_ZZ14BlockAllReduceI5SumOpfLi512EET0_S1_E12temp_storage+64];
	add.f32 	%f231, %f229, %f230;
	ld.shared.f32 	%f232, [_ZZ14BlockAllReduceI5SumOpfLi512EET0_S1_E12temp_storage+68];
	add.f32 	%f233, %f231, %f232;
	ld.shared.f32 	%f234, [_ZZ14BlockAllReduceI5SumOpfLi512EET0_S1_E12temp_storage+72];
	add.f32 	%f235, %f233, %f234;
	ld.shared.f32 	%f236, [_ZZ14BlockAllReduceI5SumOpfLi512EET0_S1_E12temp_storage+76];
	add.f32 	%f237, %f235, %f236;
	st.shared.f32 	[_ZZ14BlockAllReduceI5SumOpfLi512EET0_S1_E16result_broadcast], %f237;
$L__BB446_26:
	setp.ge.s32 	%p51, %r6, %r7;
	bar.sync 	0;
	ld.shared.f32 	%f25, [_ZZ14BlockAllReduceI5SumOpfLi512EET0_S1_E16result_broadcast];
	@%p51 bra 	$L__BB446_33;
	setp.eq.s32 	%p52, %r12, 0;
	mul.lo.s64 	%rd21, %rd83, %rd34;
	mov.u32 	%r240, %r6;
	@%p52 bra 	$L__BB446_31;
	setp.eq.s32 	%p53, %r12, 1;
	ld.shared.f32 	%f238, [%r13];
	div.rn.f32 	%f239, %f238, %f25;
	add.s64 	%rd77, %rd21, %rd9;
	shl.b64 	%rd78, %rd77, 2;
	add.s64 	%rd22, %rd4, %rd78;
	st.global.f32 	[%rd22], %f239;
	mov.u32 	%r240, %r14;
	@%p53 bra 	$L__BB446_31;
	setp.eq.s32 	%p54, %r12, 2;
	ld.shared.f32 	%f240, [%r13+2048];
	div.rn.f32 	%f241, %f240, %f25;
	st.global.f32 	[%rd22+2048], %f241;
	mov.u32 	%r240, %r15;
	@%p54 bra 	$L__BB446_31;
	ld.shared.f32 	%f242, [%r13+4096];
	div.rn.f32 	%f243, %f242, %f25;
	st.global.f32 	[%rd22+4096], %f243;
	mov.u32 	%r240, %r16;
$L__BB446_31:
	setp.lt.u32 	%p55, %r11, 1536;
	@%p55 bra 	$L__BB446_33;
$L__BB446_32:
	shl.b32 	%r231, %r240, 2;
	mov.u32 	%r232, shared_buf;
	add.s32 	%r233, %r232, %r231;
	ld.shared.f32 	%f244, [%r233];
	div.rn.f32 	%f245, %f244, %f25;
	cvt.u64.u32 	%rd79, %r240;
	add.s64 	%rd80, %rd21, %rd79;
	shl.b64 	%rd81, %rd80, 2;
	add.s64 	%rd82, %rd4, %rd81;
	st.global.f32 	[%rd82], %f245;
	ld.shared.f32 	%f246, [%r233+2048];
	div.rn.f32 	%f247, %f246, %f25;
	st.global.f32 	[%rd82+2048], %f247;
	ld.shared.f32 	%f248, [%r233+4096];
	div.rn.f32 	%f249, %f248, %f25;
	st.global.f32 	[%rd82+4096], %f249;
	ld.shared.f32 	%f250, [%r233+6144];
	div.rn.f32 	%f251, %f250, %f25;
	st.global.f32 	[%rd82+6144], %f251;
	add.s32 	%r240, %r240, 2048;
	setp.lt.s32 	%p56, %r240, %r7;
	@%p56 bra 	$L__BB446_32;
$L__BB446_33:
	add.s64 	%rd83, %rd83, %rd10;
	setp.lt.s64 	%p57, %rd83, %rd35;
	@%p57 bra 	$L__BB446_2;
$L__BB446_34:
	ret;

}
	// .globl	_Z20SoftmaxBlockSMemImplI22BroadcastScaleMaskLoadIffbLm3EiE11DirectStoreIffEfLi1ELi256EL9Algorithm0EEvT_T0_ll
.visible .entry _Z20SoftmaxBlockSMemImplI22BroadcastScaleMaskLoadIffbLm3EiE11DirectStoreIffEfLi1ELi256EL9Algorithm0EEvT_T0_ll(
	.param .align 8 .b8 _Z20SoftmaxBlockSMemImplI22BroadcastScaleMaskLoadIffbLm3EiE11DirectStoreIffEfLi1ELi256EL9Algorithm0EEvT_T0_ll_param_0[112],
	.param .align 8 .b8 _Z20SoftmaxBlockSMemImplI22BroadcastScaleMaskLoadIffbLm3EiE11DirectStoreIffEfLi1ELi256EL9Algorithm0EEvT_T0_ll_param_1[16],
	.param .u64 _Z20SoftmaxBlockSMemImplI22BroadcastScaleMaskLoadIffbLm3EiE11DirectStoreIffEfLi1ELi256EL9Algorithm0EEvT_T0_ll_param_2,
	.param .u64 _Z20SoftmaxBlockSMemImplI22BroadcastScaleMaskLoadIffbLm3EiE11DirectStoreIffEfLi1ELi256EL9Algorithm0EEvT_T0_ll_param_3
)
{
	.reg .pred 	%p<59>;
	.reg .b16 	%rs<16>;
	.reg .b32 	%r<242>;
	.reg .b32 	%f<229>;
	.reg .b64 	%rd<85>;

	ld.param.u64 	%rd34, [_Z20SoftmaxBlockSMemImplI22BroadcastScaleMaskLoadIffbLm3EiE11DirectStoreIffEfLi1ELi256EL9Algorithm0EEvT_T0_ll_param_1+8];
	ld.param.v2.f32 	{%f26, %f27}, [_Z20SoftmaxBlockSMemImplI22BroadcastScaleMaskLoadIffbLm3EiE11DirectStoreIffEfLi1ELi256EL9Algorithm0EEvT_T0_ll_param_0+104];
	ld.param.u64 	%rd32, [_Z20SoftmaxBlockSMemImplI22BroadcastScaleMaskLoadIffbLm3EiE11DirectStoreIffEfLi1ELi256EL9Algorithm0EEvT_T0_ll_param_0+96];
	ld.param.u32 	%r40, [_Z20SoftmaxBlockSMemImplI22BroadcastScaleMaskLoadIffbLm3EiE11DirectStoreIffEfLi1ELi256EL9Algorithm0EEvT_T0_ll_param_0+80];
	ld.param.v2.u32 	{%r38, %r39}, [_Z20SoftmaxBlockSMemImplI22BroadcastScaleMaskLoadIffbLm3EiE11DirectStoreIffEfLi1ELi256EL9Algorithm0EEvT_T0_ll_param_0+72];
	ld.param.v2.u32 	{%r35, %r36}, [_Z20SoftmaxBlockSMemImplI22BroadcastScaleMaskLoadIffbLm3EiE11DirectStoreIffEfLi1ELi256EL9Algorithm0EEvT_T0_ll_param_0+48];
	ld.param.u64 	%rd28, [_Z20SoftmaxBlockSMemImplI22BroadcastScaleMaskLoadIffbLm3EiE11DirectStoreIffEfLi1ELi256EL9Algorithm0EEvT_T0_ll_param_0+32];
	ld.param.u64 	%rd27, [_Z20SoftmaxBlockSMemImplI22BroadcastScaleMaskLoadIffbLm3EiE11DirectStoreIffEfLi1ELi256EL9Algorithm0EEvT_T0_ll_param_0+24];
	ld.param.u64 	%rd26, [_Z20SoftmaxBlockSMemImplI22BroadcastScaleMaskLoadIffbLm3EiE11DirectStoreIffEfLi1ELi256EL9Algorithm0EEvT_T0_ll_param_0+16];
	ld.param.u64 	%rd33, [_Z20SoftmaxBlockSMemImplI22BroadcastScaleMaskLoadIffbLm3EiE11DirectStoreIffEfLi1ELi256EL9Algorithm0EEvT_T0_ll_param_1];
	ld.param.u64 	%rd25, [_Z20SoftmaxBlockSMemImplI22BroadcastScaleMaskLoadIffbLm3EiE11DirectStoreIffEfLi1ELi256EL9Algorithm0EEvT_T0_ll_param_0+8];
	ld.param.u64 	%rd24, [_Z20SoftmaxBlockSMemImplI22BroadcastScaleMaskLoadIffbLm3EiE11DirectStoreIffEfLi1ELi256EL9Algorithm0EEvT_T0_ll_param_0];
	ld.param.u64 	%rd35, [_Z20SoftmaxBlockSMemImplI22BroadcastScaleMaskLoadIffbLm3EiE11DirectStoreIffEfLi1ELi256EL9Algorithm0EEvT_T0_ll_param_2];
	ld.param.u64 	%rd36, [_Z20SoftmaxBlockSMemImplI22BroadcastScaleMaskLoadIffbLm3EiE11DirectStoreIffEfLi1ELi256EL9Algorithm0EEvT_T0_ll_param_3];
	cvta.to.global.u64 	%rd1, %rd24;
	cvta.to.global.u64 	%rd2, %rd25;
	cvta.to.global.u64 	%rd4, %rd33;
	mov.u32 	%r6, %tid.x;
	cvt.u32.u64 	%r7, %rd36;
	mov.u32 	%r51, %ctaid.x;
	cvt.u64.u32 	%rd83, %r51;
	setp.le.s64 	%p2, %rd35, %rd83;
	@%p2 bra 	$L__BB447_34;
	// begin inline asm
	mov.u32 %r52, %laneid;
	// end inline asm
	shr.u32 	%r53, %r6, 3;
	and.b32  	%r54, %r53, 124;
	mov.u32 	%r55, _ZZ14BlockAllReduceI5MaxOpfLi256EET0_S1_E12temp_storage;
	add.s32 	%r56, %r55, %r54;
	add.s32 	%r9, %r56, 8;
	cvt.u64.u32 	%rd9, %r6;
	mov.u32 	%r57, _ZZ14BlockAllReduceI5SumOpfLi256EET0_S1_E12temp_storage;
	add.s32 	%r58, %r57, %r54;
	add.s32 	%r10, %r58, 8;
	mov.u32 	%r59, %nctaid.x;
	cvt.u64.u32 	%rd10, %r59;
	not.b32 	%r60, %r6;
	add.s32 	%r11, %r60, %r7;
	shr.u32 	%r61, %r11, 8;
	add.s32 	%r62, %r61, 1;
	not.b64 	%rd37, %rd9;
	add.s64 	%rd11, %rd36, %rd37;
	and.b32  	%r12, %r62, 3;
	shl.b32 	%r63, %r6, 2;
	mov.u32 	%r64, shared_buf;
	add.s32 	%r13, %r64, %r63;
	add.s32 	%r14, %r6, 256;
	add.s32 	%r15, %r6, 512;
	add.s32 	%r16, %r6, 768;
	and.b64  	%rd12, %rd11, 768;
	neg.s32 	%r17, %r35;
	shl.b64 	%rd13, %rd32, 32;
$L__BB447_2:
	setp.ge.s32 	%p3, %r6, %r7;
	mov.f32 	%f223, 0fFF800000;
	@%p3 bra 	$L__BB447_10;
	setp.eq.s32 	%p4, %r12, 0;
	mul.lo.s64 	%rd15, %rd32, %rd83;
	mov.f32 	%f223, 0fFF800000;
	mov.u32 	%r234, %r6;
	@%p4 bra 	$L__BB447_7;
	setp.eq.s32 	%p5, %r12, 1;
	setp.eq.s64 	%p6, %rd28, 1;
	setp.eq.s64 	%p7, %rd27, 1;
	setp.eq.s64 	%p8, %rd26, 1;
	add.s64 	%rd16, %rd15, %rd9;
	cvt.u32.u64 	%r65, %rd16;
	div.s32 	%r66, %r65, %r35;
	mul.lo.s32 	%r67, %r66, %r35;
	sub.s32 	%r68, %r65, %r67;
	div.s32 	%r69, %r68, %r36;
	mul.lo.s32 	%r70, %r69, %r36;
	sub.s32 	%r71, %r68, %r70;
	selp.b32 	%r72, 0, %r66, %p8;
	selp.b32 	%r73, 0, %r69, %p7;
	selp.b32 	%r74, 0, %r71, %p6;
	mul.lo.s32 	%r75, %r38, %r72;
	mad.lo.s32 	%r76, %r39, %r73, %r75;
	mad.lo.s32 	%r77, %r40, %r74, %r76;
	shl.b64 	%rd38, %rd16, 32;
	shr.s64 	%rd39, %rd38, 30;
	add.s64 	%rd40, %rd1, %rd39;
	ld.global.f32 	%f31, [%rd40];
	cvt.s64.s32 	%rd41, %r77;
	add.s64 	%rd42, %rd2, %rd41;
	ld.global.u8 	%rs9, [%rd42];
	setp.eq.s16 	%p9, %rs9, 0;
	mul.f32 	%f32, %f31, %f27;
	selp.f32 	%f33, %f26, %f32, %p9;
	st.shared.f32 	[%r13], %f33;
	max.f32 	%f223, %f33, 0fFF800000;
	mov.u32 	%r234, %r14;
	@%p5 bra 	$L__BB447_7;
	setp.eq.s32 	%p10, %r12, 2;
	add.s64 	%rd43, %rd16, 256;
	cvt.u32.u64 	%r78, %rd43;
	div.s32 	%r79, %r78, %r35;
	mul.lo.s32 	%r80, %r79, %r35;
	sub.s32 	%r81, %r78, %r80;
	div.s32 	%r82, %r81, %r36;
	mul.lo.s32 	%r83, %r82, %r36;
	sub.s32 	%r84, %r81, %r83;
	selp.b32 	%r85, 0, %r79, %p8;
	selp.b32 	%r86, 0, %r82, %p7;
	selp.b32 	%r87, 0, %r84, %p6;
	mul.lo.s32 	%r88, %r38, %r85;
	mad.lo.s32 	%r89, %r39, %r86, %r88;
	mad.lo.s32 	%r90, %r40, %r87, %r89;
	shl.b64 	%rd44, %rd43, 32;
	shr.s64 	%rd45, %rd44, 30;
	add.s64 	%rd46, %rd1, %rd45;
	ld.global.f32 	%f34, [%rd46];
	cvt.s64.s32 	%rd47, %r90;
	add.s64 	%rd48, %rd2, %rd47;
	ld.global.u8 	%rs10, [%rd48];
	setp.eq.s16 	%p14, %rs10, 0;
	mul.f32 	%f35, %f34, %f27;
	selp.f32 	%f36, %f26, %f35, %p14;
	st.shared.f32 	[%r13+1024], %f36;
	max.f32 	%f223, %f223, %f36;
	mov.u32 	%r234, %r15;
	@%p10 bra 	$L__BB447_7;
	setp.eq.s64 	%p15, %rd28, 1;
	setp.eq.s64 	%p16, %rd27, 1;
	setp.eq.s64 	%p17, %rd26, 1;
	add.s64 	%rd49, %rd16, 512;
	cvt.u32.u64 	%r91, %rd49;
	div.s32 	%r92, %r91, %r35;
	mul.lo.s32 	%r93, %r92, %r35;
	sub.s32 	%r94, %r91, %r93;
	div.s32 	%r95, %r94, %r36;
	mul.lo.s32 	%r96, %r95, %r36;
	sub.s32 	%r97, %r94, %r96;
	selp.b32 	%r98, 0, %r92, %p17;
	selp.b32 	%r99, 0, %r95, %p16;
	selp.b32 	%r100, 0, %r97, %p15;
	mul.lo.s32 	%r101, %r38, %r98;
	mad.lo.s32 	%r102, %r39, %r99, %r101;
	mad.lo.s32 	%r103, %r40, %r100, %r102;
	shl.b64 	%rd50, %rd49, 32;
	shr.s64 	%rd51, %rd50, 30;
	add.s64 	%rd52, %rd1, %rd51;
	ld.global.f32 	%f37, [%rd52];
	cvt.s64.s32 	%rd53, %r103;
	add.s64 	%rd54, %rd2, %rd53;
	ld.global.u8 	%rs11, [%rd54];
	setp.eq.s16 	%p18, %rs11, 0;
	mul.f32 	%f38, %f37, %f27;
	selp.f32 	%f39, %f26, %f38, %p18;
	st.shared.f32 	[%r13+2048], %f39;
	max.f32 	%f223, %f223, %f39;
	mov.u32 	%r234, %r16;
$L__BB447_7:
	setp.lt.u32 	%p19, %r11, 768;
	@%p19 bra 	$L__BB447_10;
	add.s32 	%r237, %r234, 512;
	cvt.u32.u64 	%r104, %rd15;
	add.s32 	%r236, %r234, %r104;
	cvt.u64.u32 	%rd55, %r234;
	shl.b64 	%rd17, %rd55, 32;
	mul.lo.s64 	%rd84, %rd13, %rd83;
	shl.b32 	%r105, %r234, 2;
	mov.u32 	%r106, shared_buf;
	add.s32 	%r107, %r106, %r105;
	add.s32 	%r235, %r107, 2048;
$L__BB447_9:
	setp.eq.s64 	%p20, %rd28, 1;
	setp.eq.s64 	%p21, %rd27, 1;
	setp.eq.s64 	%p22, %rd26, 1;
	div.s32 	%r108, %r236, %r35;
	mul.lo.s32 	%r109, %r17, %r108;
	add.s32 	%r110, %r236, %r109;
	div.s32 	%r111, %r110, %r36;
	mul.lo.s32 	%r112, %r111, %r36;
	sub.s32 	%r113, %r109, %r112;
	add.s32 	%r114, %r236, %r113;
	selp.b32 	%r115, 0, %r108, %p22;
	selp.b32 	%r116, 0, %r111, %p21;
	selp.b32 	%r117, 0, %r114, %p20;
	mul.lo.s32 	%r118, %r38, %r115;
	mad.lo.s32 	%r119, %r39, %r116, %r118;
	mad.lo.s32 	%r120, %r40, %r117, %r119;
	add.s64 	%rd56, %rd17, %rd84;
	shr.s64 	%rd57, %rd56, 30;
	add.s64 	%rd58, %rd1, %rd57;
	ld.global.f32 	%f40, [%rd58];
	cvt.s64.s32 	%rd59, %r120;
	add.s64 	%rd60, %rd2, %rd59;
	ld.global.u8 	%rs12, [%rd60];
	setp.eq.s16 	%p23, %rs12, 0;
	mul.f32 	%f41, %f40, %f27;
	selp.f32 	%f42, %f26, %f41, %p23;
	st.shared.f32 	[%r235+-2048], %f42;
	max.f32 	%f43, %f223, %f42;
	add.s32 	%r121, %r236, 256;
	div.s32 	%r122, %r121, %r35;
	mul.lo.s32 	%r123, %r17, %r122;
	add.s32 	%r124, %r121, %r123;
	div.s32 	%r125, %r124, %r36;
	mul.lo.s32 	%r126, %r125, %r36;
	sub.s32 	%r127, %r123, %r126;
	add.s32 	%r128, %r121, %r127;
	selp.b32 	%r129, 0, %r122, %p22;
	selp.b32 	%r130, 0, %r125, %p21;
	selp.b32 	%r131, 0, %r128, %p20;
	mul.lo.s32 	%r132, %r38, %r129;
	mad.lo.s32 	%r133, %r39, %r130, %r132;
	mad.lo.s32 	%r134, %r40, %r131, %r133;
	add.s64 	%rd61, %rd56, 1099511627776;
	shr.s64 	%rd62, %rd61, 30;
	add.s64 	%rd63, %rd1, %rd62;
	ld.global.f32 	%f44, [%rd63];
	cvt.s64.s32 	%rd64, %r134;
	add.s64 	%rd65, %rd2, %rd64;
	ld.global.u8 	%rs13, [%rd65];
	setp.eq.s16 	%p24, %rs13, 0;
	mul.f32 	%f45, %f44, %f27;
	selp.f32 	%f46, %f26, %f45, %p24;
	st.shared.f32 	[%r235+-1024], %f46;
	max.f32 	%f47, %f43, %f46;
	add.s32 	%r135, %r236, 512;
	div.s32 	%r136, %r135, %r35;
	mul.lo.s32 	%r137, %r17, %r136;
	add.s32 	%r138, %r135, %r137;
	div.s32 	%r139, %r138, %r36;
	mul.lo.s32 	%r140, %r139, %r36;
	sub.s32 	%r141, %r137, %r140;
	add.s32 	%r142, %r135, %r141;
	selp.b32 	%r143, 0, %r136, %p22;
	selp.b32 	%r144, 0, %r139, %p21;
	selp.b32 	%r145, 0, %r142, %p20;
	mul.lo.s32 	%r146, %r38, %r143;
	mad.lo.s32 	%r147, %r39, %r144, %r146;
	mad.lo.s32 	%r148, %r40, %r145, %r147;
	add.s64 	%rd66, %rd56, 2199023255552;
	shr.s64 	%rd67, %rd66, 30;
	add.s64 	%rd68, %rd1, %rd67;
	ld.global.f32 	%f48, [%rd68];
	cvt.s64.s32 	%rd69, %r148;
	add.s64 	%rd70, %rd2, %rd69;
	ld.global.u8 	%rs14, [%rd70];
	setp.eq.s16 	%p25, %rs14, 0;
	mul.f32 	%f49, %f48, %f27;
	selp.f32 	%f50, %f26, %f49, %p25;
	st.shared.f32 	[%r235], %f50;
	max.f32 	%f51, %f47, %f50;
	add.s32 	%r149, %r236, 768;
	div.s32 	%r150, %r149, %r35;
	mul.lo.s32 	%r151, %r17, %r150;
	add.s32 	%r152, %r149, %r151;
	div.s32 	%r153, %r152, %r36;
	mul.lo.s32 	%r154, %r153, %r36;
	sub.s32 	%r155, %r151, %r154;
	add.s32 	%r156, %r149, %r155;
	selp.b32 	%r157, 0, %r150, %p22;
	selp.b32 	%r158, 0, %r153, %p21;
	selp.b32 	%r159, 0, %r156, %p20;
	mul.lo.s32 	%r160, %r38, %r157;
	mad.lo.s32 	%r161, %r39, %r158, %r160;
	mad.lo.s32 	%r162, %r40, %r159, %r161;
	add.s64 	%rd71, %rd56, 3298534883328;
	shr.s64 	%rd72, %rd71, 30;
	add.s64 	%rd73, %rd1, %rd72;
	ld.global.f32 	%f52, [%rd73];
	cvt.s64.s32 	%rd74, %r162;
	add.s64 	%rd75, %rd2, %rd74;
	ld.global.u8 	%rs15, [%rd75];
	setp.eq.s16 	%p26, %rs15, 0;
	mul.f32 	%f53, %f52, %f27;
	selp.f32 	%f54, %f26, %f53, %p26;
	st.shared.f32 	[%r235+1024], %f54;
	max.f32 	%f223, %f51, %f54;
	add.s32 	%r25, %r237, 1024;
	add.s32 	%r163, %r237, 512;
	add.s32 	%r236, %r236, 1024;
	add.s64 	%rd84, %rd84, 4398046511104;
	add.s32 	%r235, %r235, 4096;
	setp.lt.s32 	%p27, %r163, %r7;
	mov.u32 	%r237, %r25;
	@%p27 bra 	$L__BB447_9;
$L__BB447_10:
	setp.gt.s32 	%p29, %r52, 15;
	setp.gt.s32 	%p30, %r52, 23;
	setp.gt.s32 	%p31, %r52, 27;
	setp.gt.s32 	%p32, %r52, 29;
	setp.gt.s32 	%p33, %r52, 30;
	mov.b32 	%r165, %f223;
	mov.b32 	%r166, 1;
	mov.b32 	%r187, 31;
	mov.b32 	%r188, -1;
	// begin inline asm
	shfl.sync.down.b32 %r164, %r165, %r166, %r187, %r188;
	// end inline asm
	mov.b32 	%f55, %r164;
	max.f32 	%f56, %f223, %f55;
	selp.f32 	%f57, %f223, %f56, %p33;
	mov.b32 	%r170, %f57;
	mov.b32 	%r171, 2;
	// begin inline asm
	shfl.sync.down.b32 %r169, %r170, %r171, %r187, %r188;
	// end inline asm
	mov.b32 	%f58, %r169;
	max.f32 	%f59, %f57, %f58;
	selp.f32 	%f60, %f57, %f59, %p32;
	mov.b32 	%r175, %f60;
	mov.b32 	%r176, 4;
	// begin inline asm
	shfl.sync.down.b32 %r174, %r175, %r176, %r187, %r188;
	// end inline asm
	mov.b32 	%f61, %r174;
	max.f32 	%f62, %f60, %f61;
	selp.f32 	%f63, %f60, %f62, %p31;
	mov.b32 	%r180, %f63;
	mov.b32 	%r181, 8;
	// begin inline asm
	shfl.sync.down.b32 %r179, %r180, %r181, %r187, %r188;
	// end inline asm
	mov.b32 	%f64, %r179;
	max.f32 	%f11, %f63, %f64;
	selp.f32 	%f224, %f63, %f11, %p30;
	mov.b32 	%r185, %f224;
	mov.b32 	%r186, 16;
	// begin inline asm
	shfl.sync.down.b32 %r184, %r185, %r186, %r187, %r188;
	// end inline asm
	mov.pred 	%p58, 0;
	@%p29 bra 	$L__BB447_13;
	setp.ne.s32 	%p35, %r52, 0;
	mov.b32 	%f65, %r184;
	max.f32 	%f224, %f11, %f65;
	@%p35 bra 	$L__BB447_13;
	st.shared.f32 	[%r9], %f224;
	mov.pred 	%p58, -1;
$L__BB447_13:
	setp.ne.s32 	%p37, %r6, 0;
	bar.sync 	0;
	@%p37 bra 	$L__BB447_15;
	ld.shared.f32 	%f66, [_ZZ14BlockAllReduceI5MaxOpfLi256EET0_S1_E12temp_storage+12];
	max.f32 	%f67, %f224, %f66;
	ld.shared.f32 	%f68, [_ZZ14BlockAllReduceI5MaxOpfLi256EET0_S1_E12temp_storage+16];
	max.f32 	%f69, %f67, %f68;
	ld.shared.f32 	%f70, [_ZZ14BlockAllReduceI5MaxOpfLi256EET0_S1_E12temp_storage+20];
	max.f32 	%f71, %f69, %f70;
	ld.shared.f32 	%f72, [_ZZ14BlockAllReduceI5MaxOpfLi256EET0_S1_E12temp_storage+24];
	max.f32 	%f73, %f71, %f72;
	ld.shared.f32 	%f74, [_ZZ14BlockAllReduceI5MaxOpfLi256EET0_S1_E12temp_storage+28];
	max.f32 	%f75, %f73, %f74;
	ld.shared.f32 	%f76, [_ZZ14BlockAllReduceI5MaxOpfLi256EET0_S1_E12temp_storage+32];
	max.f32 	%f77, %f75, %f76;
	ld.shared.f32 	%f78, [_ZZ14BlockAllReduceI5MaxOpfLi256EET0_S1_E12temp_storage+36];
	max.f32 	%f79, %f77, %f78;
	st.shared.f32 	[_ZZ14BlockAllReduceI5MaxOpfLi256EET0_S1_E16result_broadcast], %f79;
$L__BB447_15:
	setp.le.s64 	%p38, %rd36, %rd9;
	bar.sync 	0;
	mov.f32 	%f228, 0f00000000;
	ld.shared.f32 	%f15, [_ZZ14BlockAllReduceI5MaxOpfLi256EET0_S1_E16result_broadcast];
	@%p38 bra 	$L__BB447_22;
	setp.eq.s64 	%p39, %rd12, 768;
	mov.f32 	%f228, 0f00000000;
	mov.u32 	%r238, %r6;
	@%p39 bra 	$L__BB447_20;
	setp.eq.s64 	%p40, %rd12, 0;
	ld.shared.f32 	%f83, [%r13];
	sub.f32 	%f84, %f83, %f15;
	fma.rn.f32 	%f85, %f84, 0f3BBB989D, 0f3F000000;
	cvt.sat.f32.f32 	%f86, %f85;
	mov.f32 	%f87, 0f4B400001;
	mov.f32 	%f88, 0f437C0000;
	fma.rm.f32 	%f89, %f86, %f88, %f87;
	add.f32 	%f90, %f89, 0fCB40007F;
	neg.f32 	%f91, %f90;
	fma.rn.f32 	%f92, %f84, 0f3FB8AA3B, %f91;
	fma.rn.f32 	%f93, %f84, 0f32A57060, %f92;
	mov.b32 	%r189, %f89;
	shl.b32 	%r190, %r189, 23;
	mov.b32 	%f94, %r190;
	ex2.approx.ftz.f32 	%f95, %f93;
	mul.f32 	%f96, %f95, %f94;
	st.shared.f32 	[%r13], %f96;
	add.f32 	%f228, %f96, 0f00000000;
	mov.u32 	%r238, %r14;
	@%p40 bra 	$L__BB447_20;
	setp.eq.s64 	%p41, %rd12, 256;
	ld.shared.f32 	%f97, [%r13+1024];
	sub.f32 	%f98, %f97, %f15;
	fma.rn.f32 	%f99, %f98, 0f3BBB989D, 0f3F000000;
	cvt.sat.f32.f32 	%f100, %f99;
	mov.f32 	%f101, 0f4B400001;
	mov.f32 	%f102, 0f437C0000;
	fma.rm.f32 	%f103, %f100, %f102, %f101;
	add.f32 	%f104, %f103, 0fCB40007F;
	neg.f32 	%f105, %f104;
	fma.rn.f32 	%f106, %f98, 0f3FB8AA3B, %f105;
	fma.rn.f32 	%f107, %f98, 0f32A57060, %f106;
	mov.b32 	%r191, %f103;
	shl.b32 	%r192, %r191, 23;
	mov.b32 	%f108, %r192;
	ex2.approx.ftz.f32 	%f109, %f107;
	mul.f32 	%f110, %f109, %f108;
	st.shared.f32 	[%r13+1024], %f110;
	add.f32 	%f228, %f228, %f110;
	mov.u32 	%r238, %r15;
	@%p41 bra 	$L__BB447_20;
	ld.shared.f32 	%f111, [%r13+2048];
	sub.f32 	%f112, %f111, %f15;
	fma.rn.f32 	%f113, %f112, 0f3BBB989D, 0f3F000000;
	cvt.sat.f32.f32 	%f114, %f113;
	mov.f32 	%f115, 0f4B400001;
	mov.f32 	%f116, 0f437C0000;
	fma.rm.f32 	%f117, %f114, %f116, %f115;
	add.f32 	%f118, %f117, 0fCB40007F;
	neg.f32 	%f119, %f118;
	fma.rn.f32 	%f120, %f112, 0f3FB8AA3B, %f119;
	fma.rn.f32 	%f121, %f112, 0f32A57060, %f120;
	mov.b32 	%r193, %f117;
	shl.b32 	%r194, %r193, 23;
	mov.b32 	%f122, %r194;
	ex2.approx.ftz.f32 	%f123, %f121;
	mul.f32 	%f124, %f123, %f122;
	st.shared.f32 	[%r13+2048], %f124;
	add.f32 	%f228, %f228, %f124;
	mov.u32 	%r238, %r16;
$L__BB447_20:
	setp.lt.u64 	%p42, %rd11, 768;
	@%p42 bra 	$L__BB447_22;
$L__BB447_21:
	shl.b32 	%r195, %r238, 2;
	mov.u32 	%r196, shared_buf;
	add.s32 	%r197, %r196, %r195;
	ld.shared.f32 	%f125, [%r197];
	sub.f32 	%f126, %f125, %f15;
	fma.rn.f32 	%f127, %f126, 0f3BBB989D, 0f3F000000;
	cvt.sat.f32.f32 	%f128, %f127;
	mov.f32 	%f129, 0f4B400001;
	mov.f32 	%f130, 0f437C0000;
	fma.rm.f32 	%f131, %f128, %f130, %f129;
	add.f32 	%f132, %f131, 0fCB40007F;
	neg.f32 	%f133, %f132;
	fma.rn.f32 	%f134, %f126, 0f3FB8AA3B, %f133;
	fma.rn.f32 	%f135, %f126, 0f32A57060, %f134;
	mov.b32 	%r198, %f131;
	shl.b32 	%r199, %r198, 23;
	mov.b32 	%f136, %r199;
	ex2.approx.ftz.f32 	%f137, %f135;
	mul.f32 	%f138, %f137, %f136;
	st.shared.f32 	[%r197], %f138;
	add.f32 	%f139, %f228, %f138;
	ld.shared.f32 	%f140, [%r197+1024];
	sub.f32 	%f141, %f140, %f15;
	fma.rn.f32 	%f142, %f141, 0f3BBB989D, 0f3F000000;
	cvt.sat.f32.f32 	%f143, %f142;
	fma.rm.f32 	%f144, %f143, %f130, %f129;
	add.f32 	%f145, %f144, 0fCB40007F;
	neg.f32 	%f146, %f145;
	fma.rn.f32 	%f147, %f141, 0f3FB8AA3B, %f146;
	fma.rn.f32 	%f148, %f141, 0f32A57060, %f147;
	mov.b32 	%r200, %f144;
	shl.b32 	%r201, %r200, 23;
	mov.b32 	%f149, %r201;
	ex2.approx.ftz.f32 	%f150, %f148;
	mul.f32 	%f151, %f150, %f149;
	st.shared.f32 	[%r197+1024], %f151;
	add.f32 	%f152, %f139, %f151;
	ld.shared.f32 	%f153, [%r197+2048];
	sub.f32 	%f154, %f153, %f15;
	fma.rn.f32 	%f155, %f154, 0f3BBB989D, 0f3F000000;
	cvt.sat.f32.f32 	%f156, %f155;
	fma.rm.f32 	%f157, %f156, %f130, %f129;
	add.f32 	%f158, %f157, 0fCB40007F;
	neg.f32 	%f159, %f158;
	fma.rn.f32 	%f160, %f154, 0f3FB8AA3B, %f159;
	fma.rn.f32 	%f161, %f154, 0f32A57060, %f160;
	mov.b32 	%r202, %f157;
	shl.b32 	%r203, %r202, 23;
	mov.b32 	%f162, %r203;
	ex2.approx.ftz.f32 	%f163, %f161;
	mul.f32 	%f164, %f163, %f162;
	st.shared.f32 	[%r197+2048], %f164;
	add.f32 	%f165, %f152, %f164;
	ld.shared.f32 	%f166, [%r197+3072];
	sub.f32 	%f167, %f166, %f15;
	fma.rn.f32 	%f168, %f167, 0f3BBB989D, 0f3F000000;
	cvt.sat.f32.f32 	%f169, %f168;
	fma.rm.f32 	%f170, %f169, %f130, %f129;
	add.f32 	%f171, %f170, 0fCB40007F;
	neg.f32 	%f172, %f171;
	fma.rn.f32 	%f173, %f167, 0f3FB8AA3B, %f172;
	fma.rn.f32 	%f174, %f167, 0f32A57060, %f173;
	mov.b32 	%r204, %f170;
	shl.b32 	%r205, %r204, 23;
	mov.b32 	%f175, %r205;
	ex2.approx.ftz.f32 	%f176, %f174;
	mul.f32 	%f177, %f176, %f175;
	st.shared.f32 	[%r197+3072], %f177;
	add.f32 	%f228, %f165, %f177;
	add.s32 	%r238, %r238, 1024;
	cvt.u64.u32 	%rd76, %r238;
	setp.gt.u64 	%p43, %rd36, %rd76;
	@%p43 bra 	$L__BB447_21;
$L__BB447_22:
	mov.b32 	%r207, %f228;
	mov.b32 	%r208, 1;
	mov.b32 	%r229, 31;
	mov.b32 	%r230, -1;
	// begin inline asm
	shfl.sync.down.b32 %r206, %r207, %r208, %r229, %r230;
	// end inline asm
	mov.b32 	%f178, %r206;
	add.f32 	%f179, %f228, %f178;
	selp.f32 	%f180, %f228, %f179, %p33;
	mov.b32 	%r212, %f180;
	mov.b32 	%r213, 2;
	// begin inline asm
	shfl.sync.down.b32 %r211, %r212, %r213, %r229, %r230;
	// end inline asm
	mov.b32 	%f181, %r211;
	add.f32 	%f182, %f180, %f181;
	selp.f32 	%f183, %f180, %f182, %p32;
	mov.b32 	%r217, %f183;
	mov.b32 	%r218, 4;
	// begin inline asm
	shfl.sync.down.b32 %r216, %r217, %r218, %r229, %r230;
	// end inline asm
	mov.b32 	%f184, %r216;
	add.f32 	%f185, %f183, %f184;
	selp.f32 	%f186, %f183, %f185, %p31;
	mov.b32 	%r222, %f186;
	mov.b32 	%r223, 8;
	// begin inline asm
	shfl.sync.down.b32 %r221, %r222, %r223, %r229, %r230;
	// end inline asm
	mov.b32 	%f187, %r221;
	add.f32 	%f188, %f186, %f187;
	selp.f32 	%f189, %f186, %f188, %p30;
	mov.b32 	%r227, %f189;
	mov.b32 	%r228, 16;
	// begin inline asm
	shfl.sync.down.b32 %r226, %r227, %r228, %r229, %r230;
	// end inline asm
	mov.b32 	%f190, %r226;
	add.f32 	%f191, %f189, %f190;
	selp.f32 	%f24, %f189, %f191, %p29;
	not.pred 	%p49, %p58;
	@%p49 bra 	$L__BB447_24;
	st.shared.f32 	[%r10], %f24;
$L__BB447_24:
	setp.ne.s32 	%p50, %r6, 0;
	bar.sync 	0;
	@%p50 bra 	$L__BB447_26;
	ld.shared.f32 	%f192, [_ZZ14BlockAllReduceI5SumOpfLi256EET0_S1_E12temp_storage+12];
	add.f32 	%f193, %f24, %f192;
	ld.shared.f32 	%f194, [_ZZ14BlockAllReduceI5SumOpfLi256EET0_S1_E12temp_storage+16];
	add.f32 	%f195, %f193, %f194;
	ld.shared.f32 	%f196, [_ZZ14BlockAllReduceI5SumOpfLi256EET0_S1_E12temp_storage+20];
	add.f32 	%f197, %f195, %f196;
	ld.shared.f32 	%f198, [_ZZ14BlockAllReduceI5SumOpfLi256EET0_S1_E12temp_storage+24];
	add.f32 	%f199, %f197, %f198;
	ld.shared.f32 	%f200, [_ZZ14BlockAllReduceI5SumOpfLi256EET0_S1_E12temp_storage+28];
	add.f32 	%f201, %f199, %f200;
	ld.shared.f32 	%f202, [_ZZ14BlockAllReduceI5SumOpfLi256EET0_S1_E12temp_storage+32];
	add.f32 	%f203, %f201, %f202;
	ld.shared.f32 	%f204, [_ZZ14BlockAllReduceI5SumOpfLi256EET0_S1_E12temp_storage+36];
	add.f32 	%f205, %f203, %f204;
	st.shared.f32 	[_ZZ14BlockAllReduceI5SumOpfLi256EET0_S1_E16result_broadcast], %f205;
$L__BB447_26:
	setp.ge.s32 	%p51, %r6, %r7;
	bar.sync 	0;
	ld.shared.f32 	%f25, [_ZZ14BlockAllReduceI5SumOpfLi256EET0_S1_E16result_broadcast];
	@%p51 bra 	$L__BB447_33;
	setp.eq.s32 	%p52, %r12, 0;
	mul.lo.s64 	%rd21, %rd83, %rd34;
	mov.u32 	%r240, %r6;
	@%p52 bra 	$L__BB447_31;
	setp.eq.s32 	%p53, %r12, 1;
	ld.shared.f32 	%f206, [%r13];
	div.rn.f32 	%f207, %f206, %f25;
	add.s64 	%rd77, %rd21, %rd9;
	shl.b64 	%rd78, %rd77, 2;
	add.s64 	%rd22, %rd4, %rd78;
	st.global.f32 	[%rd22], %f207;
	mov.u32 	%r240, %r14;
	@%p53 bra 	$L__BB447_31;
	setp.eq.s32 	%p54, %r12, 2;
	ld.shared.f32 	%f208, [%r13+1024];
	div.rn.f32 	%f209, %f208, %f25;
	st.global.f32 	[%rd22+1024], %f209;
	mov.u32 	%r240, %r15;
	@%p54 bra 	$L__BB447_31;
	ld.shared.f32 	%f210, [%r13+2048];
	div.rn.f32 	%f211, %f210, %f25;
	st.global.f32 	[%rd22+2048], %f211;
	mov.u32 	%r240, %r16;
$L__BB447_31:
	setp.lt.u32 	%p55, %r11, 768;
	@%p55 bra 	$L__BB447_33;
$L__BB447_32:
	shl.b32 	%r231, %r240, 2;
	mov.u32 	%r232, shared_buf;
	add.s32 	%r233, %r232, %r231;
	ld.shared.f32 	%f212, [%r233];
	div.rn.f32 	%f213, %f212, %f25;
	cvt.u64.u32 	%rd79, %r240;
	add.s64 	%rd80, %rd21, %rd79;
	shl.b64 	%rd81, %rd80, 2;
	add.s64 	%rd82, %rd4, %rd81;
	st.global.f32 	[%rd82], %f213;
	ld.shared.f32 	%f214, [%r233+1024];
	div.rn.f32 	%f215, %f214, %f25;
	st.global.f32 	[%rd82+1024], %f215;
	ld.shared.f32 	%f216, [%r233+2048];
	div.rn.f32 	%f217, %f216, %f25;
	st.global.f32 	[%rd82+2048], %f217;
	ld.shared.f32 	%f218, [%r233+3072];
	div.rn.f32 	%f219, %f218, %f25;
	st.global.f32 	[%rd82+3072], %f219;
	add.s32 	%r240, %r240, 1024;
	setp.lt.s32 	%p56, %r240, %r7;
	@%p56 bra 	$L__BB447_32;
$L__BB447_33:
	add.s64 	%rd83, %rd83, %rd10;
	setp.lt.s64 	%p57, %rd83, %rd35;
	@%p57 bra 	$L__BB447_2;
$L__BB447_34:
	ret;

}
	// .globl	_Z24SoftmaxBlockUncachedImplI22BroadcastScaleMaskLoadIffbLm3EiE11DirectStoreIffEfLi2ELi1024EL9Algorithm0EEvT_T0_ll
.visible .entry _Z24SoftmaxBlockUncachedImplI22BroadcastScaleMaskLoadIffbLm3EiE11DirectStoreIffEfLi2ELi1024EL9Algorithm0EEvT_T0_ll(
	.param .align 8 .b8 _Z24SoftmaxBlockUncachedImplI22BroadcastScaleMaskLoadIffbLm3EiE11DirectStoreIffEfLi2ELi1024EL9Algorithm0EEvT_T0_ll_param_0[112],
	.param .align 8 .b8 _Z24SoftmaxBlockUncachedImplI22BroadcastScaleMaskLoadIffbLm3EiE11DirectStoreIffEfLi2ELi1024EL9Algorithm0EEvT_T0_ll_param_1[16],
	.param .u64 _Z24SoftmaxBlockUncachedImplI22BroadcastScaleMaskLoadIffbLm3EiE11DirectStoreIffEfLi2ELi1024EL9Algorithm0EEvT_T0_ll_param_2,
	.param .u64 _Z24SoftmaxBlockUncachedImplI22BroadcastScaleMaskLoadIffbLm3EiE11DirectStoreIffEfLi2ELi1024EL9Algorithm0EEvT_T0_ll_param_3
)
{
	.reg .pred 	%p<69>;
	.reg .b16 	%rs<15>;
	.reg .b32 	%r<256>;
	.reg .b32 	%f<335>;
	.reg .b64 	%rd<64>;

	ld.param.u64 	%rd19, [_Z24SoftmaxBlockUncachedImplI22BroadcastScaleMaskLoadIffbLm3EiE11DirectStoreIffEfLi2ELi1024EL9Algorithm0EEvT_T0_ll_param_1+8];
	ld.param.u64 	%rd18, [_Z24SoftmaxBlockUncachedImplI22BroadcastScaleMaskLoadIffbLm3EiE11DirectStoreIffEfLi2ELi1024EL9Algorithm0EEvT_T0_ll_param_1];
	ld.param.u64 	%rd3, [_Z24SoftmaxBlockUncachedImplI22BroadcastScaleMaskLoadIffbLm3EiE11DirectStoreIffEfLi2ELi1024EL9Algorithm0EEvT_T0_ll_param_0+32];
	ld.param.u64 	%rd4, [_Z24SoftmaxBlockUncachedImplI22BroadcastScaleMaskLoadIffbLm3EiE11DirectStoreIffEfLi2ELi1024EL9Algorithm0EEvT_T0_ll_param_0+24];
	ld.param.u64 	%rd5, [_Z24SoftmaxBlockUncachedImplI22BroadcastScaleMaskLoadIffbLm3EiE11DirectStoreIffEfLi2ELi1024EL9Algorithm0EEvT_T0_ll_param_0+16];
	ld.param.v2.u32 	{%r1, %r2}, [_Z24SoftmaxBlockUncachedImplI22BroadcastScaleMaskLoadIffbLm3EiE11DirectStoreIffEfLi2ELi1024EL9Algorithm0EEvT_T0_ll_param_0+48];
	ld.param.v2.u32 	{%r3, %r4}, [_Z24SoftmaxBlockUncachedImplI22BroadcastScaleMaskLoadIffbLm3EiE11DirectStoreIffEfLi2ELi1024EL9Algorithm0EEvT_T0_ll_param_0+72];
	ld.param.u32 	%r5, [_Z24SoftmaxBlockUncachedImplI22BroadcastScaleMaskLoadIffbLm3EiE11DirectStoreIffEfLi2ELi1024EL9Algorithm0EEvT_T0_ll_param_0+80];
	ld.param.u64 	%rd6, [_Z24SoftmaxBlockUncachedImplI22BroadcastScaleMaskLoadIffbLm3EiE11DirectStoreIffEfLi2ELi1024EL9Algorithm0EEvT_T0_ll_param_0+96];
	ld.param.v2.f32 	{%f1, %f2}, [_Z24SoftmaxBlockUncachedImplI22BroadcastScaleMaskLoadIffbLm3EiE11DirectStoreIffEfLi2ELi1024EL9Algorithm0EEvT_T0_ll_param_0+104];
	ld.param.u64 	%rd22, [_Z24SoftmaxBlockUncachedImplI22BroadcastScaleMaskLoadIffbLm3EiE11DirectStoreIffEfLi2ELi1024EL9Algorithm0EEvT_T0_ll_param_0+8];
	ld.param.u64 	%rd23, [_Z24SoftmaxBlockUncachedImplI22BroadcastScaleMaskLoadIffbLm3EiE11DirectStoreIffEfLi2ELi1024EL9Algorithm0EEvT_T0_ll_param_0];
	ld.param.u64 	%rd20, [_Z24SoftmaxBlockUncachedImplI22BroadcastScaleMaskLoadIffbLm3EiE11DirectStoreIffEfLi2ELi1024EL9Algorithm0EEvT_T0_ll_param_2];
	ld.param.u64 	%rd21, [_Z24SoftmaxBlockUncachedImplI22BroadcastScaleMaskLoadIffbLm3EiE11DirectStoreIffEfLi2ELi1024EL9Algorithm0EEvT_T0_ll_param_3];
	cvta.to.global.u64 	%rd1, %rd23;
	cvta.to.global.u64 	%rd2, %rd22;
	mov.u32 	%r6, %tid.x;
	and.b64  	%rd24, %rd21, 1;
	setp.eq.b64 	%p2, %rd24, 1;
	not.pred 	%p3, %p2;
	@%p3 bra 	$L__BB448_2;
	mov.u64 	%rd25, $str$2;
	cvta.global.u64 	%rd26, %rd25;
	mov.u64 	%rd27, $str$1;
	cvta.global.u64 	%rd28, %rd27;
	mov.u64 	%rd29, __unnamed_435;
	cvta.global.u64 	%rd30, %rd29;
	{ // callseq 434, 0
	.param .b64 param0;
	st.param.b64 	[param0], %rd26;
	.param .b64 param1;
	st.param.b64 	[param1], %rd28;
	.param .b32 param2;
	st.param.b32 	[param2], 732;
	.param .b64 param3;
	st.param.b64 	[param3], %rd30;
	.param .b64 param4;
	st.param.b64 	[param4], 1;
	call.uni 
	__assertfail, 
	(
	param0, 
	param1, 
	param2, 
	param3, 
	param4
	);
	} // callseq 434
$L__BB448_2:
	shr.u64 	%rd31, %rd21, 63;
	add.s64 	%rd32, %rd21, %rd31;
	shr.u64 	%rd33, %rd32, 1;
	cvt.u32.u64 	%r7, %rd33;
	mov.u32 	%r33, %ctaid.x;
	cvt.u64.u32 	%rd63, %r33;
	setp.le.s64 	%p4, %rd20, %rd63;
	@%p4 bra 	$L__BB448_42;
	// begin inline asm
	mov.u32 %r34, %laneid;
	// end inline asm
	shr.u32 	%r35, %r6, 3;
	and.b32  	%r36, %r35, 124;
	mov.u32 	%r37, _ZZ14BlockAllReduceI5MaxOpfLi1024EET0_S1_E12temp_storage;
	add.s32 	%r38, %r37, %r36;
	add.s32 	%r9, %r38, 32;
	mov.u32 	%r39, _ZZ14BlockAllReduceI5SumOpfLi1024EET0_S1_E12temp_storage;
	add.s32 	%r40, %r39, %r36;
	add.s32 	%r10, %r40, 32;
	mov.u32 	%r41, %nctaid.x;
	cvt.u64.u32 	%rd8, %r41;
	not.b32 	%r42, %r6;
	add.s32 	%r11, %r42, %r7;
	and.b32  	%r12, %r11, 1024;
	shl.b32 	%r13, %r6, 1;
	or.b32  	%r14, %r6, 1024;
	neg.s32 	%r15, %r1;
$L__BB448_4:
	setp.ge.s32 	%p5, %r6, %r7;
	mov.f32 	%f325, 0fFF800000;
	@%p5 bra 	$L__BB448_16;
	setp.ne.s32 	%p6, %r12, 0;
	cvt.u32.u64 	%r43, %rd63;
	cvt.u32.u64 	%r44, %rd6;
	mul.lo.s32 	%r16, %r44, %r43;
	mov.f32 	%f325, 0fFF800000;
	mov.u32 	%r252, %r6;
	@%p6 bra 	$L__BB448_9;
	setp.eq.s64 	%p7, %rd3, 1;
	setp.eq.s64 	%p8, %rd4, 1;
	setp.eq.s64 	%p9, %rd5, 1;
	add.s32 	%r45, %r13, %r16;
	div.s32 	%r46, %r45, %r1;
	mul.lo.s32 	%r47, %r46, %r1;
	sub.s32 	%r48, %r45, %r47;
	div.s32 	%r49, %r48, %r2;
	mul.lo.s32 	%r50, %r49, %r2;
	sub.s32 	%r51, %r48, %r50;
	selp.b32 	%r52, 0, %r46, %p9;
	selp.b32 	%r53, 0, %r49, %p8;
	selp.b32 	%r54, 0, %r51, %p7;
	mul.lo.s32 	%r55, %r3, %r52;
	mad.lo.s32 	%r56, %r4, %r53, %r55;
	mad.lo.s32 	%r57, %r5, %r54, %r56;
	shr.u32 	%r58, %r45, 31;
	add.s32 	%r59, %r45, %r58;
	shr.s32 	%r60, %r59, 1;
	mul.wide.s32 	%rd34, %r60, 8;
	add.s64 	%rd10, %rd1, %rd34;
	ld.global.f32 	%f48, [%rd10];
	shr.u32 	%r61, %r57, 31;
	add.s32 	%r62, %r57, %r61;
	shr.s32 	%r63, %r62, 1;
	mul.wide.s32 	%rd35, %r63, 2;
	add.s64 	%rd36, %rd2, %rd35;
	ld.global.v2.u8 	{%rs1, %rs2}, [%rd36];
	setp.eq.s16 	%p10, %rs1, 0;
	mul.f32 	%f49, %f48, %f2;
	selp.f32 	%f3, %f1, %f49, %p10;
	setp.eq.s16 	%p11, %rs2, 0;
	mov.f32 	%f319, %f1;
	@%p11 bra 	$L__BB448_8;
	ld.global.f32 	%f50, [%rd10+4];
	mul.f32 	%f319, %f50, %f2;
$L__BB448_8:
	max.f32 	%f51, %f3, 0fFF800000;
	max.f32 	%f325, %f51, %f319;
	mov.u32 	%r252, %r14;
$L__BB448_9:
	setp.lt.u32 	%p12, %r11, 1024;
	@%p12 bra 	$L__BB448_16;
	shl.b32 	%r64, %r252, 1;
	add.s32 	%r251, %r64, %r16;
$L__BB448_11:
	setp.eq.s64 	%p13, %rd3, 1;
	setp.eq.s64 	%p14, %rd4, 1;
	setp.eq.s64 	%p15, %rd5, 1;
	div.s32 	%r65, %r251, %r1;
	mul.lo.s32 	%r66, %r15, %r65;
	add.s32 	%r67, %r251, %r66;
	div.s32 	%r68, %r67, %r2;
	mul.lo.s32 	%r69, %r68, %r2;
	sub.s32 	%r70, %r66, %r69;
	add.s32 	%r71, %r251, %r70;
	selp.b32 	%r72, 0, %r65, %p15;
	selp.b32 	%r73, 0, %r68, %p14;
	selp.b32 	%r74, 0, %r71, %p13;
	mul.lo.s32 	%r75, %r3, %r72;
	mad.lo.s32 	%r76, %r4, %r73, %r75;
	mad.lo.s32 	%r77, %r5, %r74, %r76;
	shr.u32 	%r78, %r251, 31;
	add.s32 	%r79, %r251, %r78;
	shr.s32 	%r80, %r79, 1;
	mul.wide.s32 	%rd37, %r80, 8;
	add.s64 	%rd11, %rd1, %rd37;
	ld.global.f32 	%f52, [%rd11];
	shr.u32 	%r81, %r77, 31;
	add.s32 	%r82, %r77, %r81;
	shr.s32 	%r83, %r82, 1;
	mul.wide.s32 	%rd38, %r83, 2;
	add.s64 	%rd39, %rd2, %rd38;
	ld.global.v2.u8 	{%rs3, %rs4}, [%rd39];
	setp.eq.s16 	%p16, %rs3, 0;
	mul.f32 	%f53, %f52, %f2;
	selp.f32 	%f10, %f1, %f53, %p16;
	setp.eq.s16 	%p17, %rs4, 0;
	mov.f32 	%f323, %f1;
	@%p17 bra 	$L__BB448_13;
	ld.global.f32 	%f54, [%rd11+4];
	mul.f32 	%f323, %f54, %f2;
$L__BB448_13:
	add.s32 	%r84, %r251, 2048;
	max.f32 	%f55, %f325, %f10;
	max.f32 	%f13, %f55, %f323;
	div.s32 	%r85, %r84, %r1;
	mul.lo.s32 	%r86, %r15, %r85;
	add.s32 	%r87, %r84, %r86;
	div.s32 	%r88, %r87, %r2;
	mul.lo.s32 	%r89, %r88, %r2;
	sub.s32 	%r90, %r86, %r89;
	add.s32 	%r91, %r84, %r90;
	selp.b32 	%r92, 0, %r85, %p15;
	selp.b32 	%r93, 0, %r88, %p14;
	selp.b32 	%r94, 0, %r91, %p13;
	mul.lo.s32 	%r95, %r3, %r92;
	mad.lo.s32 	%r96, %r4, %r93, %r95;
	mad.lo.s32 	%r97, %r5, %r94, %r96;
	shr.u32 	%r98, %r84, 31;
	add.s32 	%r99, %r84, %r98;
	shr.s32 	%r100, %r99, 1;
	mul.wide.s32 	%rd40, %r100, 8;
	add.s64 	%rd12, %rd1, %rd40;
	ld.global.f32 	%f56, [%rd12];
	shr.u32 	%r101, %r97, 31;
	add.s32 	%r102, %r97, %r101;
	shr.s32 	%r103, %r102, 1;
	mul.wide.s32 	%rd41, %r103, 2;
	add.s64 	%rd42, %rd2, %rd41;
	ld.global.v2.u8 	{%rs5, %rs6}, [%rd42];
	setp.eq.s16 	%p21, %rs5, 0;
	mul.f32 	%f57, %f56, %f2;
	selp.f32 	%f14, %f1, %f57, %p21;
	setp.eq.s16 	%p22, %rs6, 0;
	mov.f32 	%f324, %f1;
	@%p22 bra 	$L__BB448_15;
	ld.global.f32 	%f58, [%rd12+4];
	mul.f32 	%f324, %f58, %f2;
$L__BB448_15:
	max.f32 	%f59, %f13, %f14;
	max.f32 	%f325, %f59, %f324;
	add.s32 	%r252, %r252, 2048;
	add.s32 	%r251, %r251, 4096;
	setp.lt.s32 	%p23, %r252, %r7;
	@%p23 bra 	$L__BB448_11;
$L__BB448_16:
	setp.gt.s32 	%p25, %r34, 15;
	setp.gt.s32 	%p26, %r34, 23;
	setp.gt.s32 	%p27, %r34, 27;
	setp.gt.s32 	%p28, %r34, 29;
	setp.gt.s32 	%p29, %r34, 30;
	mov.b32 	%r105, %f325;
	mov.b32 	%r106, 1;
	mov.b32 	%r127, 31;
	mov.b32 	%r128, -1;
	// begin inline asm
	shfl.sync.down.b32 %r104, %r105, %r106, %r127, %r128;
	// end inline asm
	mov.b32 	%f60, %r104;
	max.f32 	%f61, %f325, %f60;
	selp.f32 	%f62, %f325, %f61, %p29;
	mov.b32 	%r110, %f62;
	mov.b32 	%r111, 2;
	// begin inline asm
	shfl.sync.down.b32 %r109, %r110, %r111, %r127, %r128;
	// end inline asm
	mov.b32 	%f63, %r109;
	max.f32 	%f64, %f62, %f63;
	selp.f32 	%f65, %f62, %f64, %p28;
	mov.b32 	%r115, %f65;
	mov.b32 	%r116, 4;
	// begin inline asm
	shfl.sync.down.b32 %r114, %r115, %r116, %r127, %r128;
	// end inline asm
	mov.b32 	%f66, %r114;
	max.f32 	%f67, %f65, %f66;
	selp.f32 	%f68, %f65, %f67, %p27;
	mov.b32 	%r120, %f68;
	mov.b32 	%r121, 8;
	// begin inline asm
	shfl.sync.down.b32 %r119, %r120, %r121, %r127, %r128;
	// end inline asm
	mov.b32 	%f69, %r119;
	max.f32 	%f19, %f68, %f69;
	selp.f32 	%f326, %f68, %f19, %p26;
	mov.b32 	%r125, %f326;
	mov.b32 	%r126, 16;
	// begin inline asm
	shfl.sync.down.b32 %r124, %r125, %r126, %r127, %r128;
	// end inline asm
	mov.pred 	%p68, 0;
	@%p25 bra 	$L__BB448_19;
	setp.ne.s32 	%p31, %r34, 0;
	mov.b32 	%f70, %r124;
	max.f32 	%f326, %f19, %f70;
	@%p31 bra 	$L__BB448_19;
	st.shared.f32 	[%r9], %f326;
	mov.pred 	%p68, -1;
$L__BB448_19:
	setp.ne.s32 	%p33, %r6, 0;
	bar.sync 	0;
	@%p33 bra 	$L__BB448_21;
	ld.shared.f32 	%f71, [_ZZ14BlockAllReduceI5MaxOpfLi1024EET0_S1_E12temp_storage+36];
	max.f32 	%f72, %f326, %f71;
	ld.shared.f32 	%f73, [_ZZ14BlockAllReduceI5MaxOpfLi1024EET0_S1_E12temp_storage+40];
	max.f32 	%f74, %f72, %f73;
	ld.shared.f32 	%f75, [_ZZ14BlockAllReduceI5MaxOpfLi1024EET0_S1_E12temp_storage+44];
	max.f32 	%f76, %f74, %f75;
	ld.shared.f32 	%f77, [_ZZ14BlockAllReduceI5MaxOpfLi1024EET0_S1_E12temp_storage+48];
	max.f32 	%f78, %f76, %f77;
	ld.shared.f32 	%f79, [_ZZ14BlockAllReduceI5MaxOpfLi1024EET0_S1_E12temp_storage+52];
	max.f32 	%f80, %f78, %f79;
	ld.shared.f32 	%f81, [_ZZ14BlockAllReduceI5MaxOpfLi1024EET0_S1_E12temp_storage+56];
	max.f32 	%f82, %f80, %f81;
	ld.shared.f32 	%f83, [_ZZ14BlockAllReduceI5MaxOpfLi1024EET0_S1_E12temp_storage+60];
	max.f32 	%f84, %f82, %f83;
	ld.shared.f32 	%f85, [_ZZ14BlockAllReduceI5MaxOpfLi1024EET0_S1_E12temp_storage+64];
	max.f32 	%f86, %f84, %f85;
	ld.shared.f32 	%f87, [_ZZ14BlockAllReduceI5MaxOpfLi1024EET0_S1_E12temp_storage+68];
	max.f32 	%f88, %f86, %f87;
	ld.shared.f32 	%f89, [_ZZ14BlockAllReduceI5MaxOpfLi1024EET0_S1_E12temp_storage+72];
	max.f32 	%f90, %f88, %f89;
	ld.shared.f32 	%f91, [_ZZ14BlockAllReduceI5MaxOpfLi1024EET0_S1_E12temp_storage+76];
	max.f32 	%f92, %f90, %f91;
	ld.shared.f32 	%f93, [_ZZ14BlockAllReduceI5MaxOpfLi1024EET0_S1_E12temp_storage+80];
	max.f32 	%f94, %f92, %f93;
	ld.shared.f32 	%f95, [_ZZ14BlockAllReduceI5MaxOpfLi1024EET0_S1_E12temp_storage+84];
	max.f32 	%f96, %f94, %f95;
	ld.shared.f32 	%f97, [_ZZ14BlockAllReduceI5MaxOpfLi1024EET0_S1_E12temp_storage+88];
	max.f32 	%f98, %f96, %f97;
	ld.shared.f32 	%f99, [_ZZ14BlockAllReduceI5MaxOpfLi1024EET0_S1_E12temp_storage+92];
	max.f32 	%f100, %f98, %f99;
	ld.shared.f32 	%f101, [_ZZ14BlockAllReduceI5MaxOpfLi1024EET0_S1_E12temp_storage+96];
	max.f32 	%f102, %f100, %f101;
	ld.shared.f32 	%f103, [_ZZ14BlockAllReduceI5MaxOpfLi1024EET0_S1_E12temp_storage+100];
	max.f32 	%f104, %f102, %f103;
	ld.shared.f32 	%f105, [_ZZ14BlockAllReduceI5MaxOpfLi1024EET0_S1_E12temp_storage+104];
	max.f32 	%f106, %f104, %f105;
	ld.shared.f32 	%f107, [_ZZ14BlockAllReduceI5MaxOpfLi1024EET0_S1_E12temp_storage+108];
	max.f32 	%f108, %f106, %f107;
	ld.shared.f32 	%f109, [_ZZ14BlockAllReduceI5MaxOpfLi1024EET0_S1_E12temp_storage+112];
	max.f32 	%f110, %f108, %f109;
	ld.shared.f32 	%f111, [_ZZ14BlockAllReduceI5MaxOpfLi1024EET0_S1_E12temp_storage+116];
	max.f32 	%f112, %f110, %f111;
	ld.shared.f32 	%f113, [_ZZ14BlockAllReduceI5MaxOpfLi1024EET0_S1_E12temp_storage+120];
	max.f32 	%f114, %f112, %f113;
	ld.shared.f32 	%f115, [_ZZ14BlockAllReduceI5MaxOpfLi1024EET0_S1_E12temp_storage+124];
	max.f32 	%f116, %f114, %f115;
	ld.shared.f32 	%f117, [_ZZ14BlockAllReduceI5MaxOpfLi1024EET0_S1_E12temp_storage+128];
	max.f32 	%f118, %f116, %f117;
	ld.shared.f32 	%f119, [_ZZ14BlockAllReduceI5MaxOpfLi1024EET0_S1_E12temp_storage+132];
	max.f32 	%f120, %f118, %f119;
	ld.shared.f32 	%f121, [_ZZ14BlockAllReduceI5MaxOpfLi1024EET0_S1_E12temp_storage+136];
	max.f32 	%f122, %f120, %f121;
	ld.shared.f32 	%f123, [_ZZ14BlockAllReduceI5MaxOpfLi1024EET0_S1_E12temp_storage+140];
	max.f32 	%f124, %f122, %f123;
	ld.shared.f32 	%f125, [_ZZ14BlockAllReduceI5MaxOpfLi1024EET0_S1_E12temp_storage+144];
	max.f32 	%f126, %f124, %f125;
	ld.shared.f32 	%f127, [_ZZ14BlockAllReduceI5MaxOpfLi1024EET0_S1_E12temp_storage+148];
	max.f32 	%f128, %f126, %f127;
	ld.shared.f32 	%f129, [_ZZ14BlockAllReduceI5MaxOpfLi1024EET0_S1_E12temp_storage+152];
	max.f32 	%f130, %f128, %f129;
	ld.shared.f32 	%f131, [_ZZ14BlockAllReduceI5MaxOpfLi1024EET0_S1_E12temp_storage+156];
	max.f32 	%f132, %f130, %f131;
	st.shared.f32 	[_ZZ14BlockAllReduceI5MaxOpfLi1024EET0_S1_E16result_broadcast], %f132;
$L__BB448_21:
	bar.sync 	0;
	mov.f32 	%f333, 0f00000000;
	ld.shared.f32 	%f23, [_ZZ14BlockAllReduceI5MaxOpfLi1024EET0_S1_E16result_broadcast];
	@%p5 bra 	$L__BB448_32;
	setp.ne.s32 	%p35, %r12, 0;
	cvt.u32.u64 	%r129, %rd63;
	cvt.u32.u64 	%r130, %rd6;
	mul.lo.s32 	%r24, %r130, %r129;
	mov.f32 	%f333, 0f00000000;
	mov.u32 	%r254, %r6;
	@%p35 bra 	$L__BB448_26;
	setp.eq.s64 	%p36, %rd3, 1;
	setp.eq.s64 	%p37, %rd4, 1;
	setp.eq.s64 	%p38, %rd5, 1;
	add.s32 	%r131, %r13, %r24;
	div.s32 	%r132, %r131, %r1;
	mul.lo.s32 	%r133, %r132, %r1;
	sub.s32 	%r134, %r131, %r133;
	div.s32 	%r135, %r134, %r2;
	mul.lo.s32 	%r136, %r135, %r2;
	sub.s32 	%r137, %r134, %r136;
	selp.b32 	%r138, 0, %r132, %p38;
	selp.b32 	%r139, 0, %r135, %p37;
	selp.b32 	%r140, 0, %r137, %p36;
	mul.lo.s32 	%r141, %r3, %r138;
	mad.lo.s32 	%r142, %r4, %r139, %r141;
	mad.lo.s32 	%r143, %r5, %r140, %r142;
	shr.u32 	%r144, %r131, 31;
	add.s32 	%r145, %r131, %r144;
	shr.s32 	%r146, %r145, 1;
	mul.wide.s32 	%rd43, %r146, 8;
	add.s64 	%rd13, %rd1, %rd43;
	ld.global.f32 	%f136, [%rd13];
	shr.u32 	%r147, %r143, 31;
	add.s32 	%r148, %r143, %r147;
	shr.s32 	%r149, %r148, 1;
	mul.wide.s32 	%rd44, %r149, 2;
	add.s64 	%rd45, %rd2, %rd44;
	ld.global.v2.u8 	{%rs7, %rs8}, [%rd45];
	setp.eq.s16 	%p39, %rs7, 0;
	mul.f32 	%f137, %f136, %f2;
	selp.f32 	%f24, %f1, %f137, %p39;
	setp.eq.s16 	%p40, %rs8, 0;
	mov.f32 	%f327, %f1;
	@%p40 bra 	$L__BB448_25;
	ld.global.f32 	%f138, [%rd13+4];
	mul.f32 	%f327, %f138, %f2;
$L__BB448_25:
	sub.f32 	%f139, %f24, %f23;
	fma.rn.f32 	%f140, %f139, 0f3BBB989D, 0f3F000000;
	cvt.sat.f32.f32 	%f141, %f140;
	mov.f32 	%f142, 0f4B400001;
	mov.f32 	%f143, 0f437C0000;
	fma.rm.f32 	%f144, %f141, %f143, %f142;
	add.f32 	%f145, %f144, 0fCB40007F;
	neg.f32 	%f146, %f145;
	fma.rn.f32 	%f147, %f139, 0f3FB8AA3B, %f146;
	fma.rn.f32 	%f148, %f139, 0f32A57060, %f147;
	mov.b32 	%r150, %f144;
	shl.b32 	%r151, %r150, 23;
	mov.b32 	%f149, %r151;
	ex2.approx.ftz.f32 	%f150, %f148;
	fma.rn.f32 	%f151, %f150, %f149, 0f00000000;
	sub.f32 	%f152, %f327, %f23;
	fma.rn.f32 	%f153, %f152, 0f3BBB989D, 0f3F000000;
	cvt.sat.f32.f32 	%f154, %f153;
	fma.rm.f32 	%f155, %f154, %f143, %f142;
	add.f32 	%f156, %f155, 0fCB40007F;
	neg.f32 	%f157, %f156;
	fma.rn.f32 	%f158, %f152, 0f3FB8AA3B, %f157;
	fma.rn.f32 	%f159, %f152, 0f32A57060, %f158;
	mov.b32 	%r152, %f155;
	shl.b32 	%r153, %r152, 23;
	mov.b32 	%f160, %r153;
	ex2.approx.ftz.f32 	%f161, %f159;
	fma.rn.f32 	%f333, %f161, %f160, %f151;
	mov.u32 	%r254, %r14;
$L__BB448_26:
	setp.lt.u32 	%p41, %r11, 1024;
	@%p41 bra 	$L__BB448_32;
$L__BB448_27:
	setp.eq.s64 	%p42, %rd3, 1;
	setp.eq.s64 	%p43, %rd4, 1;
	setp.eq.s64 	%p44, %rd5, 1;
	shl.b32 	%r154, %r254, 1;
	add.s32 	%r27, %r154, %r24;
	div.s32 	%r155, %r27, %r1;
	mul.lo.s32 	%r156, %r155, %r1;
	sub.s32 	%r157, %r27, %r156;
	div.s32 	%r158, %r157, %r2;
	mul.lo.s32 	%r159, %r158, %r2;
	sub.s32 	%r160, %r157, %r159;
	selp.b32 	%r161, 0, %r155, %p44;
	selp.b32 	%r162, 0, %r158, %p43;
	selp.b32 	%r163, 0, %r160, %p42;
	mul.lo.s32 	%r164, %r3, %r161;
	mad.lo.s32 	%r165, %r4, %r162, %r164;
	mad.lo.s32 	%r166, %r5, %r163, %r165;
	shr.u32 	%r167, %r27, 31;
	add.s32 	%r168, %r27, %r167;
	shr.s32 	%r169, %r168, 1;
	mul.wide.s32 	%rd46, %r169, 8;
	add.s64 	%rd14, %rd1, %rd46;
	ld.global.f32 	%f162, [%rd14];
	shr.u32 	%r170, %r166, 31;
	add.s32 	%r171, %r166, %r170;
	shr.s32 	%r172, %r171, 1;
	mul.wide.s32 	%rd47, %r172, 2;
	add.s64 	%rd48, %rd2, %rd47;
	ld.global.v2.u8 	{%rs9, %rs10}, [%rd48];
	setp.eq.s16 	%p45, %rs9, 0;
	mul.f32 	%f163, %f162, %f2;
	selp.f32 	%f31, %f1, %f163, %p45;
	setp.eq.s16 	%p46, %rs10, 0;
	mov.f32 	%f331, %f1;
	@%p46 bra 	$L__BB448_29;
	ld.global.f32 	%f164, [%rd14+4];
	mul.f32 	%f331, %f164, %f2;
$L__BB448_29:
	setp.eq.s64 	%p47, %rd3, 1;
	setp.eq.s64 	%p48, %rd4, 1;
	setp.eq.s64 	%p49, %rd5, 1;
	sub.f32 	%f165, %f31, %f23;
	fma.rn.f32 	%f166, %f165, 0f3BBB989D, 0f3F000000;
	cvt.sat.f32.f32 	%f167, %f166;
	mov.f32 	%f168, 0f4B400001;
	mov.f32 	%f169, 0f437C0000;
	fma.rm.f32 	%f170, %f167, %f169, %f168;
	add.f32 	%f171, %f170, 0fCB40007F;
	neg.f32 	%f172, %f171;
	fma.rn.f32 	%f173, %f165, 0f3FB8AA3B, %f172;
	fma.rn.f32 	%f174, %f165, 0f32A57060, %f173;
	mov.b32 	%r173, %f170;
	shl.b32 	%r174, %r173, 23;
	mov.b32 	%f175, %r174;
	ex2.approx.ftz.f32 	%f176, %f174;
	fma.rn.f32 	%f177, %f176, %f175, %f333;
	sub.f32 	%f178, %f331, %f23;
	fma.rn.f32 	%f179, %f178, 0f3BBB989D, 0f3F000000;
	cvt.sat.f32.f32 	%f180, %f179;
	fma.rm.f32 	%f181, %f180, %f169, %f168;
	add.f32 	%f182, %f181, 0fCB40007F;
	neg.f32 	%f183, %f182;
	fma.rn.f32 	%f184, %f178, 0f3FB8AA3B, %f183;
	fma.rn.f32 	%f185, %f178, 0f32A57060, %f184;
	mov.b32 	%r175, %f181;
	shl.b32 	%r176, %r175, 23;
	mov.b32 	%f186, %r176;
	ex2.approx.ftz.f32 	%f187, %f185;
	fma.rn.f32 	%f34, %f187, %f186, %f177;
	add.s32 	%r177, %r27, 2048;
	div.s32 	%r178, %r177, %r1;
	mul.lo.s32 	%r179, %r178, %r1;
	sub.s32 	%r180, %r177, %r179;
	div.s32 	%r181, %r180, %r2;
	mul.lo.s32 	%r182, %r181, %r2;
	sub.s32 	%r183, %r180, %r182;
	selp.b32 	%r184, 0, %r178, %p49;
	selp.b32 	%r185, 0, %r181, %p48;
	selp.b32 	%r186, 0, %r183, %p47;
	mul.lo.s32 	%r187, %r3, %r184;
	mad.lo.s32 	%r188, %r4, %r185, %r187;
	mad.lo.s32 	%r189, %r5, %r186, %r188;
	shr.u32 	%r190, %r177, 31;
	add.s32 	%r191, %r177, %r190;
	shr.s32 	%r192, %r191, 1;
	mul.wide.s32 	%rd49, %r192, 8;
	add.s64 	%rd15, %rd1, %rd49;
	ld.global.f32 	%f188, [%rd15];
	shr.u32 	%r193, %r189, 31;
	add.s32 	%r194, %r189, %r193;
	shr.s32 	%r195, %r194, 1;
	mul.wide.s32 	%rd50, %r195, 2;
	add.s64 	%rd51, %rd2, %rd50;
	ld.global.v2.u8 	{%rs11, %rs12}, [%rd51];
	setp.eq.s16 	%p50, %rs11, 0;
	mul.f32 	%f189, %f188, %f2;
	selp.f32 	%f35, %f1, %f189, %p50;
	setp.eq.s16 	%p51, %rs12, 0;
	mov.f32 	%f332, %f1;
	@%p51 bra 	$L__BB448_31;
	ld.global.f32 	%f190, [%rd15+4];
	mul.f32 	%f332, %f190, %f2;
$L__BB448_31:
	sub.f32 	%f191, %f35, %f23;
	fma.rn.f32 	%f192, %f191, 0f3BBB989D, 0f3F000000;
	cvt.sat.f32.f32 	%f193, %f192;
	mov.f32 	%f194, 0f4B400001;
	mov.f32 	%f195, 0f437C0000;
	fma.rm.f32 	%f196, %f193, %f195, %f194;
	add.f32 	%f197, %f196, 0fCB40007F;
	neg.f32 	%f198, %f197;
	fma.rn.f32 	%f199, %f191, 0f3FB8AA3B, %f198;
	fma.rn.f32 	%f200, %f191, 0f32A57060, %f199;
	mov.b32 	%r196, %f196;
	shl.b32 	%r197, %r196, 23;
	mov.b32 	%f201, %r197;
	ex2.approx.ftz.f32 	%f202, %f200;
	fma.rn.f32 	%f203, %f202, %f201, %f34;
	sub.f32 	%f204, %f332, %f23;
	fma.rn.f32 	%f205, %f204, 0f3BBB989D, 0f3F000000;
	cvt.sat.f32.f32 	%f206, %f205;
	fma.rm.f32 	%f207, %f206, %f195, %f194;
	add.f32 	%f208, %f207, 0fCB40007F;
	neg.f32 	%f209, %f208;
	fma.rn.f32 	%f210, %f204, 0f3FB8AA3B, %f209;
	fma.rn.f32 	%f211, %f204, 0f32A57060, %f210;
	mov.b32 	%r198, %f207;
	shl.b32 	%r199, %r198, 23;
	mov.b32 	%f212, %r199;
	ex2.approx.ftz.f32 	%f213, %f211;
	fma.rn.f32 	%f333, %f213, %f212, %f203;
	add.s32 	%r254, %r254, 2048;
	setp.lt.s32 	%p52, %r254, %r7;
	@%p52 bra 	$L__BB448_27;
$L__BB448_32:
	mov.b32 	%r201, %f333;
	mov.b32 	%r202, 1;
	mov.b32 	%r223, 31;
	mov.b32 	%r224, -1;
	// begin inline asm
	shfl.sync.down.b32 %r200, %r201, %r202, %r223, %r224;
	// end inline asm
	mov.b32 	%f214, %r200;
	add.f32 	%f215, %f333, %f214;
	selp.f32 	%f216, %f333, %f215, %p29;
	mov.b32 	%r206, %f216;
	mov.b32 	%r207, 2;
	// begin inline asm
	shfl.sync.down.b32 %r205, %r206, %r207, %r223, %r224;
	// end inline asm
	mov.b32 	%f217, %r205;
	add.f32 	%f218, %f216, %f217;
	selp.f32 	%f219, %f216, %f218, %p28;
	mov.b32 	%r211, %f219;
	mov.b32 	%r212, 4;
	// begin inline asm
	shfl.sync.down.b32 %r210, %r211, %r212, %r223, %r224;
	// end inline asm
	mov.b32 	%f220, %r210;
	add.f32 	%f221, %f219, %f220;
	selp.f32 	%f222, %f219, %f221, %p27;
	mov.b32 	%r216, %f222;
	mov.b32 	%r217, 8;
	// begin inline asm
	shfl.sync.down.b32 %r215, %r216, %r217, %r223, %r224;
	// end inline asm
	mov.b32 	%f223, %r215;
	add.f32 	%f224, %f222, %f223;
	selp.f32 	%f225, %f222, %f224, %p26;
	mov.b32 	%r221, %f225;
	mov.b32 	%r222, 16;
	// begin inline asm
	shfl.sync.down.b32 %r220, %r221, %r222, %r223, %r224;
	// end inline asm
	mov.b32 	%f226, %r220;
	add.f32 	%f227, %f225, %f226;
	selp.f32 	%f40, %f225, %f227, %p25;
	not.pred 	%p58, %p68;
	@%p58 bra 	$L__BB448_34;
	st.shared.f32 	[%r10], %f40;
$L__BB448_34:
	setp.ne.s32 	%p59, %r6, 0;
	bar.sync 	0;
	@%p59 bra 	$L__BB448_36;
	ld.shared.f32 	%f228, [_ZZ14BlockAllReduceI5SumOpfLi1024EET0_S1_E12temp_storage+36];
	add.f32 	%f229, %f40, %f228;
	ld.shared.f32 	%f230, [_ZZ14BlockAllReduceI5SumOpfLi1024EET0_S1_E12temp_storage+40];
	add.f32 	%f231, %f229, %f230;
	ld.shared.f32 	%f232, [_ZZ14BlockAllReduceI5SumOpfLi1024EET0_S1_E12temp_storage+44];
	add.f32 	%f233, %f231, %f232;
	ld.shared.f32 	%f234, [_ZZ14BlockAllReduceI5SumOpfLi1024EET0_S1_E12temp_storage+48];
	add.f32 	%f235, %f233, %f234;
	ld.shared.f32 	%f236, [_ZZ14BlockAllReduceI5SumOpfLi1024EET0_S1_E12temp_storage+52];
	add.f32 	%f237, %f235, %f236;
	ld.shared.f32 	%f238, [_ZZ14BlockAllReduceI5SumOpfLi1024EET0_S1_E12temp_storage+56];
	add.f32 	%f239, %f237, %f238;
	ld.shared.f32 	%f240, [_ZZ14BlockAllReduceI5SumOpfLi1024EET0_S1_E12temp_storage+60];
	add.f32 	%f241, %f239, %f240;
	ld.shared.f32 	%f242, [_ZZ14BlockAllReduceI5SumOpfLi1024EET0_S1_E12temp_storage+64];
	add.f32 	%f243, %f241, %f242;
	ld.shared.f32 	%f244, [_ZZ14BlockAllReduceI5SumOpfLi1024EET0_S1_E12temp_storage+68];
	add.f32 	%f245, %f243, %f244;
	ld.shared.f32 	%f246, [_ZZ14BlockAllReduceI5SumOpfLi1024EET0_S1_E12temp_storage+72];
	add.f32 	%f247, %f245, %f246;
	ld.shared.f32 	%f248, [_ZZ14BlockAllReduceI5SumOpfLi1024EET0_S1_E12temp_storage+76];
	add.f32 	%f249, %f247, %f248;
	ld.shared.f32 	%f250, [_ZZ14BlockAllReduceI5SumOpfLi1024EET0_S1_E12temp_storage+80];
	add.f32 	%f251, %f249, %f250;
	ld.shared.f32 	%f252, [_ZZ14BlockAllReduceI5SumOpfLi1024EET0_S1_E12temp_storage+84];
	add.f32 	%f253, %f251, %f252;
	ld.shared.f32 	%f254, [_ZZ14BlockAllReduceI5SumOpfLi1024EET0_S1_E12temp_storage+88];
	add.f32 	%f255, %f253, %f254;
	ld.shared.f32 	%f256, [_ZZ14BlockAllReduceI5SumOpfLi1024EET0_S1_E12temp_storage+92];
	add.f32 	%f257, %f255, %f256;
	ld.shared.f32 	%f258, [_ZZ14BlockAllReduceI5SumOpfLi1024EET0_S1_E12temp_storage+96];
	add.f32 	%f259, %f257, %f258;
	ld.shared.f32 	%f260, [_ZZ14BlockAllReduceI5SumOpfLi1024EET0_S1_E12temp_storage+100];
	add.f32 	%f261, %f259, %f260;
	ld.shared.f32 	%f262, [_ZZ14BlockAllReduceI5SumOpfLi1024EET0_S1_E12temp_storage+104];
	add.f32 	%f263, %f261, %f262;
	ld.shared.f32 	%f264, [_ZZ14BlockAllReduceI5SumOpfLi1024EET0_S1_E12temp_storage+108];
	add.f32 	%f265, %f263, %f264;
	ld.shared.f32 	%f266, [_ZZ14BlockAllReduceI5SumOpfLi1024EET0_S1_E12temp_storage+112];
	add.f32 	%f267, %f265, %f266;
	ld.shared.f32 	%f268, [_ZZ14BlockAllReduceI5SumOpfLi1024EET0_S1_E12temp_storage+116];
	add.f32 	%f269, %f267, %f268;
	ld.shared.f32 	%f270, [_ZZ14BlockAllReduceI5SumOpfLi1024EET0_S1_E12temp_storage+120];
	add.f32 	%f271, %f269, %f270;
	ld.shared.f32 	%f272, [_ZZ14BlockAllReduceI5SumOpfLi1024EET0_S1_E12temp_storage+124];
	add.f32 	%f273, %f271, %f272;
	ld.shared.f32 	%f274, [_ZZ14BlockAllReduceI5SumOpfLi1024EET0_S1_E12temp_storage+128];
	add.f32 	%f275, %f273, %f274;
	ld.shared.f32 	%f276, [_ZZ14BlockAllReduceI5SumOpfLi1024EET0_S1_E12temp_storage+132];
	add.f32 	%f277, %f275, %f276;
	ld.shared.f32 	%f278, [_ZZ14BlockAllReduceI5SumOpfLi1024EET0_S1_E12temp_storage+136];
	add.f32 	%f279, %f277, %f278;
	ld.shared.f32 	%f280, [_ZZ14BlockAllReduceI5SumOpfLi1024EET0_S1_E12temp_storage+140];
	add.f32 	%f281, %f279, %f280;
	ld.shared.f32 	%f282, [_ZZ14BlockAllReduceI5SumOpfLi1024EET0_S1_E12temp_storage+144];
	add.f32 	%f283, %f281, %f282;
	ld.shared.f32 	%f284, [_ZZ14BlockAllReduceI5SumOpfLi1024EET0_S1_E12temp_storage+148];
	add.f32 	%f285, %f283, %f284;
	ld.shared.f32 	%f286, [_ZZ14BlockAllReduceI5SumOpfLi1024EET0_S1_E12temp_storage+152];
	add.f32 	%f287, %f285, %f286;
	ld.shared.f32 	%f288, [_ZZ14BlockAllReduceI5SumOpfLi1024EET0_S1_E12temp_storage+156];
	add.f32 	%f289, %f287, %f288;
	st.shared.f32 	[_ZZ14BlockAllReduceI5SumOpfLi1024EET0_S1_E16result_broadcast], %f289;
$L__BB448_36:
	setp.ge.s32 	%p60, %r6, %r7;
	bar.sync 	0;
	@%p60 bra 	$L__BB448_41;
	ld.shared.f32 	%f41, [_ZZ14BlockAllReduceI5SumOpfLi1024EET0_S1_E16result_broadcast];
	cvt.u32.u64 	%r225, %rd63;
	cvt.u32.u64 	%r226, %rd6;
	mul.lo.s32 	%r29, %r226, %r225;
	mov.u32 	%r255, %r6;
$L__BB448_38:
	setp.eq.s64 	%p61, %rd3, 1;
	setp.eq.s64 	%p62, %rd4, 1;
	setp.eq.s64 	%p63, %rd5, 1;
	shl.b32 	%r31, %r255, 1;
	add.s32 	%r227, %r31, %r29;
	div.s32 	%r228, %r227, %r1;
	mul.lo.s32 	%r229, %r228, %r1;
	sub.s32 	%r230, %r227, %r229;
	div.s32 	%r231, %r230, %r2;
	mul.lo.s32 	%r232, %r231, %r2;
	sub.s32 	%r233, %r230, %r232;
	selp.b32 	%r234, 0, %r228, %p63;
	selp.b32 	%r235, 0, %r231, %p62;
	selp.b32 	%r236, 0, %r233, %p61;
	mul.lo.s32 	%r237, %r3, %r234;
	mad.lo.s32 	%r238, %r4, %r235, %r237;
	mad.lo.s32 	%r239, %r5, %r236, %r238;
	shr.u32 	%r240, %r227, 31;
	add.s32 	%r241, %r227, %r240;
	shr.s32 	%r242, %r241, 1;
	mul.wide.s32 	%rd52, %r242, 8;
	add.s64 	%rd16, %rd1, %rd52;
	ld.global.f32 	%f290, [%rd16];
	shr.u32 	%r243, %r239, 31;
	add.s32 	%r244, %r239, %r243;
	shr.s32 	%r245, %r244, 1;
	mul.wide.s32 	%rd53, %r245, 2;
	add.s64 	%rd54, %rd2, %rd53;
	ld.global.v2.u8 	{%rs13, %rs14}, [%rd54];
	setp.eq.s16 	%p64, %rs13, 0;
	mul.f32 	%f291, %f290, %f2;
	selp.f32 	%f42, %f1, %f291, %p64;
	setp.eq.s16 	%p65, %rs14, 0;
	mov.f32 	%f334, %f1;
	@%p65 bra 	$L__BB448_40;
	ld.global.f32 	%f292, [%rd16+4];
	mul.f32 	%f334, %f292, %f2;
$L__BB448_40:
	sub.f32 	%f293, %f42, %f23;
	fma.rn.f32 	%f294, %f293, 0f3BBB989D, 0f3F000000;
	cvt.sat.f32.f32 	%f295, %f294;
	mov.f32 	%f296, 0f4B400001;
	mov.f32 	%f297, 0f437C0000;
	fma.rm.f32 	%f298, %f295, %f297, %f296;
	add.f32 	%f299, %f298, 0fCB40007F;
	neg.f32 	%f300, %f299;
	fma.rn.f32 	%f301, %f293, 0f3FB8AA3B, %f300;
	fma.rn.f32 	%f302, %f293, 0f32A57060, %f301;
	mov.b32 	%r246, %f298;
	shl.b32 	%r247, %r246, 23;
	mov.b32 	%f303, %r247;
	ex2.approx.ftz.f32 	%f304, %f302;
	mul.f32 	%f305, %f304, %f303;
	div.rn.f32 	%f306, %f305, %f41;
	sub.f32 	%f307, %f334, %f23;
	fma.rn.f32 	%f308, %f307, 0f3BBB989D, 0f3F000000;
	cvt.sat.f32.f32 	%f309, %f308;
	fma.rm.f32 	%f310, %f309, %f297, %f296;
	add.f32 	%f311, %f310, 0fCB40007F;
	neg.f32 	%f312, %f311;
	fma.rn.f32 	%f313, %f307, 0f3FB8AA3B, %f312;
	fma.rn.f32 	%f314, %f307, 0f32A57060, %f313;
	mov.b32 	%r248, %f310;
	shl.b32 	%r249, %r248, 23;
	mov.b32 	%f315, %r249;
	ex2.approx.ftz.f32 	%f316, %f314;
	mul.f32 	%f317, %f316, %f315;
	div.rn.f32 	%f318, %f317, %f41;
	cvt.u64.u32 	%rd55, %r31;
	mad.lo.s64 	%rd56, %rd63, %rd19, %rd55;
	shr.u64 	%rd57, %rd56, 63;
	add.s64 	%rd58, %rd56, %rd57;
	cvta.to.global.u64 	%rd59, %rd18;
	shl.b64 	%rd60, %rd58, 2;
	and.b64  	%rd61, %rd60, -8;
	add.s64 	%rd62, %rd59, %rd61;
	st.global.v2.f32 	[%rd62], {%f306, %f318};
	add.s32 	%r255, %r255, 1024;
	setp.lt.s32 	%p66, %r255, %r7;
	@%p66 bra 	$L__BB448_38;
$L__BB448_41:
	add.s64 	%rd63, %rd63, %rd8;
	setp.lt.s64 	%p67, %rd63, %rd20;
	@%p67 bra 	$L__BB448_4;
$L__BB448_42:
	ret;

}
	// .globl	_Z24SoftmaxBlockUncachedImplI22BroadcastScaleMaskLoadIffbLm3EiE11DirectStoreIffEfLi1ELi1024EL9Algorithm0EEvT_T0_ll
.visible .entry _Z24SoftmaxBlockUncachedImplI22BroadcastScaleMaskLoadIffbLm3EiE11DirectStoreIffEfLi1ELi1024EL9Algorithm0EEvT_T0_ll(
	.param .align 8 .b8 _Z24SoftmaxBlockUncachedImplI22BroadcastScaleMaskLoadIffbLm3EiE11DirectStoreIffEfLi1ELi1024EL9Algorithm0EEvT_T0_ll_param_0[112],
	.param .align 8 .b8 _Z24SoftmaxBlockUncachedImplI22BroadcastScaleMaskLoadIffbLm3EiE11DirectStoreIffEfLi1ELi1024EL9Algorithm0EEvT_T0_ll_param_1[16],
	.param .u64 _Z24SoftmaxBlockUncachedImplI22BroadcastScaleMaskLoadIffbLm3EiE11DirectStoreIffEfLi1ELi1024EL9Algorithm0EEvT_T0_ll_param_2,
	.param .u64 _Z24SoftmaxBlockUncachedImplI22BroadcastScaleMaskLoadIffbLm3EiE11DirectStoreIffEfLi1ELi1024EL9Algorithm0EEvT_T0_ll_param_3
)
{
	.reg .pred 	%p<73>;
	.reg .b16 	%rs<22>;
	.reg .b32 	%r<302>;
	.reg .b32 	%f<307>;
	.reg .b64 	%rd<119>;

	ld.param.u64 	%rd29, [_Z24SoftmaxBlockUncachedImplI22BroadcastScaleMaskLoadIffbLm3EiE11DirectStoreIffEfLi1ELi1024EL9Algorithm0EEvT_T0_ll_param_1+8];
	ld.param.u64 	%rd28, [_Z24SoftmaxBlockUncachedImplI22BroadcastScaleMaskLoadIffbLm3EiE11DirectStoreIffEfLi1ELi1024EL9Algorithm0EEvT_T0_ll_param_1];
	ld.param.v2.f32 	{%f24, %f25}, [_Z24SoftmaxBlockUncachedImplI22BroadcastScaleMaskLoadIffbLm3EiE11DirectStoreIffEfLi1ELi1024EL9Algorithm0EEvT_T0_ll_param_0+104];
	ld.param.u64 	%rd27, [_Z24SoftmaxBlockUncachedImplI22BroadcastScaleMaskLoadIffbLm3EiE11DirectStoreIffEfLi1ELi1024EL9Algorithm0EEvT_T0_ll_param_0+96];
	ld.param.u32 	%r33, [_Z24SoftmaxBlockUncachedImplI22BroadcastScaleMaskLoadIffbLm3EiE11DirectStoreIffEfLi1ELi1024EL9Algorithm0EEvT_T0_ll_param_0+80];
	ld.param.v2.u32 	{%r31, %r32}, [_Z24SoftmaxBlockUncachedImplI22BroadcastScaleMaskLoadIffbLm3EiE11DirectStoreIffEfLi1ELi1024EL9Algorithm0EEvT_T0_ll_param_0+72];
	ld.param.v2.u32 	{%r28, %r29}, [_Z24SoftmaxBlockUncachedImplI22BroadcastScaleMaskLoadIffbLm3EiE11DirectStoreIffEfLi1ELi1024EL9Algorithm0EEvT_T0_ll_param_0+48];
	ld.param.u64 	%rd23, [_Z24SoftmaxBlockUncachedImplI22BroadcastScaleMaskLoadIffbLm3EiE11DirectStoreIffEfLi1ELi1024EL9Algorithm0EEvT_T0_ll_param_0+32];
	ld.param.u64 	%rd22, [_Z24SoftmaxBlockUncachedImplI22BroadcastScaleMaskLoadIffbLm3EiE11DirectStoreIffEfLi1ELi1024EL9Algorithm0EEvT_T0_ll_param_0+24];
	ld.param.u64 	%rd21, [_Z24SoftmaxBlockUncachedImplI22BroadcastScaleMaskLoadIffbLm3EiE11DirectStoreIffEfLi1ELi1024EL9Algorithm0EEvT_T0_ll_param_0+16];
	ld.param.u64 	%rd20, [_Z24SoftmaxBlockUncachedImplI22BroadcastScaleMaskLoadIffbLm3EiE11DirectStoreIffEfLi1ELi1024EL9Algorithm0EEvT_T0_ll_param_0+8];
	ld.param.u64 	%rd19, [_Z24SoftmaxBlockUncachedImplI22BroadcastScaleMaskLoadIffbLm3EiE11DirectStoreIffEfLi1ELi1024EL9Algorithm0EEvT_T0_ll_param_0];
	ld.param.u64 	%rd30, [_Z24SoftmaxBlockUncachedImplI22BroadcastScaleMaskLoadIffbLm3EiE11DirectStoreIffEfLi1ELi1024EL9Algorithm0EEvT_T0_ll_param_2];
	ld.param.u32 	%r7, [_Z24SoftmaxBlockUncachedImplI22BroadcastScaleMaskLoadIffbLm3EiE11DirectStoreIffEfLi1ELi1024EL9Algorithm0EEvT_T0_ll_param_3];
	cvta.to.global.u64 	%rd1, %rd19;
	cvta.to.global.u64 	%rd2, %rd20;
	mov.u32 	%r6, %tid.x;
	mov.u32 	%r44, %ctaid.x;
	cvt.u64.u32 	%rd117, %r44;
	setp.le.s64 	%p2, %rd30, %rd117;
	@%p2 bra 	$L__BB449_30;
	// begin inline asm
	mov.u32 %r45, %laneid;
	// end inline asm
	mov.u32 	%r46, %nctaid.x;
	cvt.u64.u32 	%rd7, %r46;
	not.b32 	%r47, %r6;
	add.s32 	%r9, %r47, %r7;
	and.b32  	%r10, %r9, 3072;
	cvt.u64.u32 	%rd8, %r6;
	or.b32  	%r11, %r6, 1024;
$L__BB449_2:
	setp.ge.s32 	%p3, %r6, %r7;
	mov.f32 	%f301, 0fFF800000;
	@%p3 bra 	$L__BB449_10;
	setp.eq.s32 	%p4, %r10, 3072;
	mov.f32 	%f301, 0fFF800000;
	mov.u32 	%r295, %r6;
	@%p4 bra 	$L__BB449_7;
	setp.eq.s32 	%p5, %r10, 0;
	setp.eq.s64 	%p6, %rd23, 1;
	setp.eq.s64 	%p7, %rd22, 1;
	setp.eq.s64 	%p8, %rd21, 1;
	mad.lo.s64 	%rd11, %rd27, %rd117, %rd8;
	cvt.u32.u64 	%r48, %rd11;
	div.s32 	%r49, %r48, %r28;
	mul.lo.s32 	%r50, %r49, %r28;
	sub.s32 	%r51, %r48, %r50;
	div.s32 	%r52, %r51, %r29;
	mul.lo.s32 	%r53, %r52, %r29;
	sub.s32 	%r54, %r51, %r53;
	selp.b32 	%r55, 0, %r49, %p8;
	selp.b32 	%r56, 0, %r52, %p7;
	selp.b32 	%r57, 0, %r54, %p6;
	mul.lo.s32 	%r58, %r31, %r55;
	mad.lo.s32 	%r59, %r32, %r56, %r58;
	mad.lo.s32 	%r60, %r33, %r57, %r59;
	shl.b64 	%rd31, %rd11, 32;
	shr.s64 	%rd32, %rd31, 30;
	add.s64 	%rd33, %rd1, %rd32;
	ld.global.f32 	%f29, [%rd33];
	cvt.s64.s32 	%rd34, %r60;
	add.s64 	%rd35, %rd2, %rd34;
	ld.global.u8 	%rs9, [%rd35];
	setp.eq.s16 	%p9, %rs9, 0;
	mul.f32 	%f30, %f29, %f25;
	selp.f32 	%f31, %f24, %f30, %p9;
	max.f32 	%f301, %f31, 0fFF800000;
	mov.u32 	%r295, %r11;
	@%p5 bra 	$L__BB449_7;
	or.b32  	%r295, %r6, 2048;
	setp.eq.s32 	%p10, %r10, 1024;
	add.s64 	%rd36, %rd11, 1024;
	cvt.u32.u64 	%r61, %rd36;
	div.s32 	%r62, %r61, %r28;
	mul.lo.s32 	%r63, %r62, %r28;
	sub.s32 	%r64, %r61, %r63;
	div.s32 	%r65, %r64, %r29;
	mul.lo.s32 	%r66, %r65, %r29;
	sub.s32 	%r67, %r64, %r66;
	selp.b32 	%r68, 0, %r62, %p8;
	selp.b32 	%r69, 0, %r65, %p7;
	selp.b32 	%r70, 0, %r67, %p6;
	mul.lo.s32 	%r71, %r31, %r68;
	mad.lo.s32 	%r72, %r32, %r69, %r71;
	mad.lo.s32 	%r73, %r33, %r70, %r72;
	shl.b64 	%rd37, %rd36, 32;
	shr.s64 	%rd38, %rd37, 30;
	add.s64 	%rd39, %rd1, %rd38;
	ld.global.f32 	%f32, [%rd39];
	cvt.s64.s32 	%rd40, %r73;
	add.s64 	%rd41, %rd2, %rd40;
	ld.global.u8 	%rs10, [%rd41];
	setp.eq.s16 	%p14, %rs10, 0;
	mul.f32 	%f33, %f32, %f25;
	selp.f32 	%f34, %f24, %f33, %p14;
	max.f32 	%f301, %f301, %f34;
	@%p10 bra 	$L__BB449_7;
	or.b32  	%r295, %r6, 3072;
	setp.eq.s64 	%p15, %rd23, 1;
	setp.eq.s64 	%p16, %rd22, 1;
	setp.eq.s64 	%p17, %rd21, 1;
	add.s64 	%rd42, %rd11, 2048;
	cvt.u32.u64 	%r74, %rd42;
	div.s32 	%r75, %r74, %r28;
	mul.lo.s32 	%r76, %r75, %r28;
	sub.s32 	%r77, %r74, %r76;
	div.s32 	%r78, %r77, %r29;
	mul.lo.s32 	%r79, %r78, %r29;
	sub.s32 	%r80, %r77, %r79;
	selp.b32 	%r81, 0, %r75, %p17;
	selp.b32 	%r82, 0, %r78, %p16;
	selp.b32 	%r83, 0, %r80, %p15;
	mul.lo.s32 	%r84, %r31, %r81;
	mad.lo.s32 	%r85, %r32, %r82, %r84;
	mad.lo.s32 	%r86, %r33, %r83, %r85;
	shl.b64 	%rd43, %rd42, 32;
	shr.s64 	%rd44, %rd43, 30;
	add.s64 	%rd45, %rd1, %rd44;
	ld.global.f32 	%f35, [%rd45];
	cvt.s64.s32 	%rd46, %r86;
	add.s64 	%rd47, %rd2, %rd46;
	ld.global.u8 	%rs11, [%rd47];
	setp.eq.s16 	%p18, %rs11, 0;
	mul.f32 	%f36, %f35, %f25;
	selp.f32 	%f37, %f24, %f36, %p18;
	max.f32 	%f301, %f301, %f37;
$L__BB449_7:
	setp.lt.u32 	%p19, %r9, 3072;
	@%p19 bra 	$L__BB449_10;
	add.s32 	%r297, %r295, 2048;
	mul.lo.s64 	%rd48, %rd27, %rd117;
	cvt.u32.u64 	%r87, %rd48;
	add.s32 	%r296, %r295, %r87;
	shl.b64 	%rd118, %rd48, 32;
$L__BB449_9:
	setp.eq.s64 	%p20, %rd23, 1;
	setp.eq.s64 	%p21, %rd22, 1;
	setp.eq.s64 	%p22, %rd21, 1;
	div.s32 	%r88, %r296, %r28;
	neg.s32 	%r89, %r28;
	mul.lo.s32 	%r90, %r89, %r88;
	add.s32 	%r91, %r296, %r90;
	div.s32 	%r92, %r91, %r29;
	mul.lo.s32 	%r93, %r92, %r29;
	sub.s32 	%r94, %r90, %r93;
	add.s32 	%r95, %r296, %r94;
	selp.b32 	%r96, 0, %r88, %p22;
	selp.b32 	%r97, 0, %r92, %p21;
	selp.b32 	%r98, 0, %r95, %p20;
	mul.lo.s32 	%r99, %r31, %r96;
	mad.lo.s32 	%r100, %r32, %r97, %r99;
	mad.lo.s32 	%r101, %r33, %r98, %r100;
	cvt.u64.u32 	%rd49, %r295;
	shl.b64 	%rd50, %rd49, 32;
	add.s64 	%rd51, %rd50, %rd118;
	shr.s64 	%rd52, %rd51, 30;
	add.s64 	%rd53, %rd1, %rd52;
	ld.global.f32 	%f38, [%rd53];
	cvt.s64.s32 	%rd54, %r101;
	add.s64 	%rd55, %rd2, %rd54;
	ld.global.u8 	%rs12, [%rd55];
	setp.eq.s16 	%p23, %rs12, 0;
	mul.f32 	%f39, %f38, %f25;
	selp.f32 	%f40, %f24, %f39, %p23;
	max.f32 	%f41, %f301, %f40;
	add.s32 	%r102, %r296, 1024;
	div.s32 	%r103, %r102, %r28;
	mul.lo.s32 	%r104, %r89, %r103;
	add.s32 	%r105, %r102, %r104;
	div.s32 	%r106, %r105, %r29;
	mul.lo.s32 	%r107, %r106, %r29;
	sub.s32 	%r108, %r104, %r107;
	add.s32 	%r109, %r102, %r108;
	selp.b32 	%r110, 0, %r103, %p22;
	selp.b32 	%r111, 0, %r106, %p21;
	selp.b32 	%r112, 0, %r109, %p20;
	mul.lo.s32 	%r113, %r31, %r110;
	mad.lo.s32 	%r114, %r32, %r111, %r113;
	mad.lo.s32 	%r115, %r33, %r112, %r114;
	add.s64 	%rd56, %rd51, 4398046511104;
	shr.s64 	%rd57, %rd56, 30;
	add.s64 	%rd58, %rd1, %rd57;
	ld.global.f32 	%f42, [%rd58];
	cvt.s64.s32 	%rd59, %r115;
	add.s64 	%rd60, %rd2, %rd59;
	ld.global.u8 	%rs13, [%rd60];
	setp.eq.s16 	%p24, %rs13, 0;
	mul.f32 	%f43, %f42, %f25;
	selp.f32 	%f44, %f24, %f43, %p24;
	max.f32 	%f45, %f41, %f44;
	add.s32 	%r116, %r296, 2048;
	div.s32 	%r117, %r116, %r28;
	mul.lo.s32 	%r118, %r89, %r117;
	add.s32 	%r119, %r116, %r118;
	div.s32 	%r120, %r119, %r29;
	mul.lo.s32 	%r121, %r120, %r29;
	sub.s32 	%r122, %r118, %r121;
	add.s32 	%r123, %r116, %r122;
	selp.b32 	%r124, 0, %r117, %p22;
	selp.b32 	%r125, 0, %r120, %p21;
	selp.b32 	%r126, 0, %r123, %p20;
	mul.lo.s32 	%r127, %r31, %r124;
	mad.lo.s32 	%r128, %r32, %r125, %r127;
	mad.lo.s32 	%r129, %r33, %r126, %r128;
	add.s64 	%rd61, %rd51, 8796093022208;
	shr.s64 	%rd62, %rd61, 30;
	add.s64 	%rd63, %rd1, %rd62;
	ld.global.f32 	%f46, [%rd63];
	cvt.s64.s32 	%rd64, %r129;
	add.s64 	%rd65, %rd2, %rd64;
	ld.global.u8 	%rs14, [%rd65];
	setp.eq.s16 	%p25, %rs14, 0;
	mul.f32 	%f47, %f46, %f25;
	selp.f32 	%f48, %f24, %f47, %p25;
	max.f32 	%f49, %f45, %f48;
	add.s32 	%r130, %r296, 3072;
	div.s32 	%r131, %r130, %r28;
	mul.lo.s32 	%r132, %r89, %r131;
	add.s32 	%r133, %r130, %r132;
	div.s32 	%r134, %r133, %r29;
	mul.lo.s32 	%r135, %r134, %r29;
	sub.s32 	%r136, %r132, %r135;
	add.s32 	%r137, %r130, %r136;
	selp.b32 	%r138, 0, %r131, %p22;
	selp.b32 	%r139, 0, %r134, %p21;
	selp.b32 	%r140, 0, %r137, %p20;
	mul.lo.s32 	%r141, %r31, %r138;
	mad.lo.s32 	%r142, %r32, %r139, %r141;
	mad.lo.s32 	%r143, %r33, %r140, %r142;
	add.s64 	%rd66, %rd51, 13194139533312;
	shr.s64 	%rd67, %rd66, 30;
	add.s64 	%rd68, %rd1, %rd67;
	ld.global.f32 	%f50, [%rd68];
	cvt.s64.s32 	%rd69, %r143;
	add.s64 	%rd70, %rd2, %rd69;
	ld.global.u8 	%rs15, [%rd70];
	setp.eq.s16 	%p26, %rs15, 0;
	mul.f32 	%f51, %f50, %f25;
	selp.f32 	%f52, %f24, %f51, %p26;
	max.f32 	%f301, %f49, %f52;
	add.s32 	%r19, %r297, 4096;
	add.s32 	%r144, %r297, 2048;
	add.s32 	%r296, %r296, 4096;
	add.s64 	%rd118, %rd118, 17592186044416;
	setp.lt.s32 	%p27, %r144, %r7;
	mov.u32 	%r297, %r19;
	@%p27 bra 	$L__BB449_9;
$L__BB449_10:
	setp.gt.s32 	%p29, %r45, 15;
	setp.gt.s32 	%p30, %r45, 23;
	setp.gt.s32 	%p31, %r45, 27;
	setp.gt.s32 	%p32, %r45, 29;
	setp.gt.s32 	%p33, %r45, 30;
	mov.b32 	%r146, %f301;
	mov.b32 	%r147, 1;
	mov.b32 	%r168, 31;
	mov.b32 	%r169, -1;
	// begin inline asm
	shfl.sync.down.b32 %r145, %r146, %r147, %r168, %r169;
	// end inline asm
	mov.b32 	%f53, %r145;
	max.f32 	%f54, %f301, %f53;
	selp.f32 	%f55, %f301, %f54, %p33;
	mov.b32 	%r151, %f55;
	mov.b32 	%r152, 2;
	// begin inline asm
	shfl.sync.down.b32 %r150, %r151, %r152, %r168, %r169;
	// end inline asm
	mov.b32 	%f56, %r150;
	max.f32 	%f57, %f55, %f56;
	selp.f32 	%f58, %f55, %f57, %p32;
	mov.b32 	%r156, %f58;
	mov.b32 	%r157, 4;
	// begin inline asm
	shfl.sync.down.b32 %r155, %r156, %r157, %r168, %r169;
	// end inline asm
	mov.b32 	%f59, %r155;
	max.f32 	%f60, %f58, %f59;
	selp.f32 	%f61, %f58, %f60, %p31;
	mov.b32 	%r161, %f61;
	mov.b32 	%r162, 8;
	// begin inline asm
	shfl.sync.down.b32 %r160, %r161, %r162, %r168, %r169;
	// end inline asm
	mov.b32 	%f62, %r160;
	max.f32 	%f11, %f61, %f62;
	selp.f32 	%f302, %f61, %f11, %p30;
	mov.b32 	%r166, %f302;
	mov.b32 	%r167, 16;
	// begin inline asm
	shfl.sync.down.b32 %r165, %r166, %r167, %r168, %r169;
	// end inline asm
	mov.pred 	%p72, 0;
	@%p29 bra 	$L__BB449_13;
	setp.ne.s32 	%p35, %r45, 0;
	mov.b32 	%f63, %r165;
	max.f32 	%f302, %f11, %f63;
	@%p35 bra 	$L__BB449_13;
	shr.u32 	%r170, %r6, 3;
	and.b32  	%r171, %r170, 124;
	mov.u32 	%r172, _ZZ14BlockAllReduceI5MaxOpfLi1024EET0_S1_E12temp_storage;
	add.s32 	%r173, %r172, %r171;
	st.shared.f32 	[%r173+32], %f302;
	mov.pred 	%p72, -1;
$L__BB449_13:
	setp.ne.s32 	%p37, %r6, 0;
	bar.sync 	0;
	@%p37 bra 	$L__BB449_15;
	ld.shared.f32 	%f64, [_ZZ14BlockAllReduceI5MaxOpfLi1024EET0_S1_E12temp_storage+36];
	max.f32 	%f65, %f302, %f64;
	ld.shared.f32 	%f66, [_ZZ14BlockAllReduceI5MaxOpfLi1024EET0_S1_E12temp_storage+40];
	max.f32 	%f67, %f65, %f66;
	ld.shared.f32 	%f68, [_ZZ14BlockAllReduceI5MaxOpfLi1024EET0_S1_E12temp_storage+44];
	max.f32 	%f69, %f67, %f68;
	ld.shared.f32 	%f70, [_ZZ14BlockAllReduceI5MaxOpfLi1024EET0_S1_E12temp_storage+48];
	max.f32 	%f71, %f69, %f70;
	ld.shared.f32 	%f72, [_ZZ14BlockAllReduceI5MaxOpfLi1024EET0_S1_E12temp_storage+52];
	max.f32 	%f73, %f71, %f72;
	ld.shared.f32 	%f74, [_ZZ14BlockAllReduceI5MaxOpfLi1024EET0_S1_E12temp_storage+56];
	max.f32 	%f75, %f73, %f74;
	ld.shared.f32 	%f76, [_ZZ14BlockAllReduceI5MaxOpfLi1024EET0_S1_E12temp_storage+60];
	max.f32 	%f77, %f75, %f76;
	ld.shared.f32 	%f78, [_ZZ14BlockAllReduceI5MaxOpfLi1024EET0_S1_E12temp_storage+64];
	max.f32 	%f79, %f77, %f78;
	ld.shared.f32 	%f80, [_ZZ14BlockAllReduceI5MaxOpfLi1024EET0_S1_E12temp_storage+68];
	max.f32 	%f81, %f79, %f80;
	ld.shared.f32 	%f82, [_ZZ14BlockAllReduceI5MaxOpfLi1024EET0_S1_E12temp_storage+72];
	max.f32 	%f83, %f81, %f82;
	ld.shared.f32 	%f84, [_ZZ14BlockAllReduceI5MaxOpfLi1024EET0_S1_E12temp_storage+76];
	max.f32 	%f85, %f83, %f84;
	ld.shared.f32 	%f86, [_ZZ14BlockAllReduceI5MaxOpfLi1024EET0_S1_E12temp_storage+80];
	max.f32 	%f87, %f85, %f86;
	ld.shared.f32 	%f88, [_ZZ14BlockAllReduceI5MaxOpfLi1024EET0_S1_E12temp_storage+84];
	max.f32 	%f89, %f87, %f88;
	ld.shared.f32 	%f90, [_ZZ14BlockAllReduceI5MaxOpfLi1024EET0_S1_E12temp_storage+88];
	max.f32 	%f91, %f89, %f90;
	ld.shared.f32 	%f92, [_ZZ14BlockAllReduceI5MaxOpfLi1024EET0_S1_E12temp_storage+92];
	max.f32 	%f93, %f91, %f92;
	ld.shared.f32 	%f94, [_ZZ14BlockAllReduceI5MaxOpfLi1024EET0_S1_E12temp_storage+96];
	max.f32 	%f95, %f93, %f94;
	ld.shared.f32 	%f96, [_ZZ14BlockAllReduceI5MaxOpfLi1024EET0_S1_E12temp_storage+100];
	max.f32 	%f97, %f95, %f96;
	ld.shared.f32 	%f98, [_ZZ14BlockAllReduceI5MaxOpfLi1024EET0_S1_E12temp_storage+104];
	max.f32 	%f99, %f97, %f98;
	ld.shared.f32 	%f100, [_ZZ14BlockAllReduceI5MaxOpfLi1024EET0_S1_E12temp_storage+108];
	max.f32 	%f101, %f99, %f100;
	ld.shared.f32 	%f102, [_ZZ14BlockAllReduceI5MaxOpfLi1024EET0_S1_E12temp_storage+112];
	max.f32 	%f103, %f101, %f102;
	ld.shared.f32 	%f104, [_ZZ14BlockAllReduceI5MaxOpfLi1024EET0_S1_E12temp_storage+116];
	max.f32 	%f105, %f103, %f104;
	ld.shared.f32 	%f106, [_ZZ14BlockAllReduceI5MaxOpfLi1024EET0_S1_E12temp_storage+120];
	max.f32 	%f107, %f105, %f106;
	ld.shared.f32 	%f108, [_ZZ14BlockAllReduceI5MaxOpfLi1024EET0_S1_E12temp_storage+124];
	max.f32 	%f109, %f107, %f108;
	ld.shared.f32 	%f110, [_ZZ14BlockAllReduceI5MaxOpfLi1024EET0_S1_E12temp_storage+128];
	max.f32 	%f111, %f109, %f110;
	ld.shared.f32 	%f112, [_ZZ14BlockAllReduceI5MaxOpfLi1024EET0_S1_E12temp_storage+132];
	max.f32 	%f113, %f111, %f112;
	ld.shared.f32 	%f114, [_ZZ14BlockAllReduceI5MaxOpfLi1024EET0_S1_E12temp_storage+136];
	max.f32 	%f115, %f113, %f114;
	ld.shared.f32 	%f116, [_ZZ14BlockAllReduceI5MaxOpfLi1024EET0_S1_E12temp_storage+140];
	max.f32 	%f117, %f115, %f116;
	ld.shared.f32 	%f118, [_ZZ14BlockAllReduceI5MaxOpfLi1024EET0_S1_E12temp_storage+144];
	max.f32 	%f119, %f117, %f118;
	ld.shared.f32 	%f120, [_ZZ14BlockAllReduceI5MaxOpfLi1024EET0_S1_E12temp_storage+148];
	max.f32 	%f121, %f119, %f120;
	ld.shared.f32 	%f122, [_ZZ14BlockAllReduceI5MaxOpfLi1024EET0_S1_E12temp_storage+152];
	max.f32 	%f123, %f121, %f122;
	ld.shared.f32 	%f124, [_ZZ14BlockAllReduceI5MaxOpfLi1024EET0_S1_E12temp_storage+156];
	max.f32 	%f125, %f123, %f124;
	st.shared.f32 	[_ZZ14BlockAllReduceI5MaxOpfLi1024EET0_S1_E16result_broadcast], %f125;
$L__BB449_15:
	setp.ge.s32 	%p38, %r6, %r7;
	bar.sync 	0;
	mov.f32 	%f306, 0f00000000;
	ld.shared.f32 	%f15, [_ZZ14BlockAllReduceI5MaxOpfLi1024EET0_S1_E16result_broadcast];
	@%p38 bra 	$L__BB449_20;
	and.b32  	%r174, %r9, 1024;
	setp.ne.s32 	%p39, %r174, 0;
	mul.lo.s64 	%rd15, %rd27, %rd117;
	mov.f32 	%f306, 0f00000000;
	mov.u32 	%r299, %r6;
	@%p39 bra 	$L__BB449_18;
	setp.eq.s64 	%p40, %rd23, 1;
	setp.eq.s64 	%p41, %rd22, 1;
	setp.eq.s64 	%p42, %rd21, 1;
	add.s64 	%rd71, %rd15, %rd8;
	cvt.u32.u64 	%r175, %rd71;
	div.s32 	%r176, %r175, %r28;
	mul.lo.s32 	%r177, %r176, %r28;
	sub.s32 	%r178, %r175, %r177;
	div.s32 	%r179, %r178, %r29;
	mul.lo.s32 	%r180, %r179, %r29;
	sub.s32 	%r181, %r178, %r180;
	selp.b32 	%r182, 0, %r176, %p42;
	selp.b32 	%r183, 0, %r179, %p41;
	selp.b32 	%r184, 0, %r181, %p40;
	mul.lo.s32 	%r185, %r31, %r182;
	mad.lo.s32 	%r186, %r32, %r183, %r185;
	mad.lo.s32 	%r187, %r33, %r184, %r186;
	shl.b64 	%rd72, %rd71, 32;
	shr.s64 	%rd73, %rd72, 30;
	add.s64 	%rd74, %rd1, %rd73;
	ld.global.f32 	%f129, [%rd74];
	cvt.s64.s32 	%rd75, %r187;
	add.s64 	%rd76, %rd2, %rd75;
	ld.global.u8 	%rs16, [%rd76];
	setp.eq.s16 	%p43, %rs16, 0;
	mul.f32 	%f130, %f129, %f25;
	selp.f32 	%f131, %f24, %f130, %p43;
	sub.f32 	%f132, %f131, %f15;
	fma.rn.f32 	%f133, %f132, 0f3BBB989D, 0f3F000000;
	cvt.sat.f32.f32 	%f134, %f133;
	mov.f32 	%f135, 0f4B400001;
	mov.f32 	%f136, 0f437C0000;
	fma.rm.f32 	%f137, %f134, %f136, %f135;
	add.f32 	%f138, %f137, 0fCB40007F;
	neg.f32 	%f139, %f138;
	fma.rn.f32 	%f140, %f132, 0f3FB8AA3B, %f139;
	fma.rn.f32 	%f141, %f132, 0f32A57060, %f140;
	mov.b32 	%r188, %f137;
	shl.b32 	%r189, %r188, 23;
	mov.b32 	%f142, %r189;
	ex2.approx.ftz.f32 	%f143, %f141;
	fma.rn.f32 	%f306, %f143, %f142, 0f00000000;
	mov.u32 	%r299, %r11;
$L__BB449_18:
	setp.lt.u32 	%p44, %r9, 1024;
	@%p44 bra 	$L__BB449_20;
$L__BB449_19:
	setp.eq.s64 	%p45, %rd23, 1;
	setp.eq.s64 	%p46, %rd22, 1;
	setp.eq.s64 	%p47, %rd21, 1;
	cvt.u64.u32 	%rd77, %r299;
	add.s64 	%rd78, %rd15, %rd77;
	cvt.u32.u64 	%r190, %rd78;
	div.s32 	%r191, %r190, %r28;
	mul.lo.s32 	%r192, %r191, %r28;
	sub.s32 	%r193, %r190, %r192;
	div.s32 	%r194, %r193, %r29;
	mul.lo.s32 	%r195, %r194, %r29;
	sub.s32 	%r196, %r193, %r195;
	selp.b32 	%r197, 0, %r191, %p47;
	selp.b32 	%r198, 0, %r194, %p46;
	selp.b32 	%r199, 0, %r196, %p45;
	mul.lo.s32 	%r200, %r31, %r197;
	mad.lo.s32 	%r201, %r32, %r198, %r200;
	mad.lo.s32 	%r202, %r33, %r199, %r201;
	shl.b64 	%rd79, %rd78, 32;
	shr.s64 	%rd80, %rd79, 30;
	add.s64 	%rd81, %rd1, %rd80;
	ld.global.f32 	%f144, [%rd81];
	cvt.s64.s32 	%rd82, %r202;
	add.s64 	%rd83, %rd2, %rd82;
	ld.global.u8 	%rs17, [%rd83];
	setp.eq.s16 	%p48, %rs17, 0;
	mul.f32 	%f145, %f144, %f25;
	selp.f32 	%f146, %f24, %f145, %p48;
	sub.f32 	%f147, %f146, %f15;
	fma.rn.f32 	%f148, %f147, 0f3BBB989D, 0f3F000000;
	cvt.sat.f32.f32 	%f149, %f148;
	mov.f32 	%f150, 0f4B400001;
	mov.f32 	%f151, 0f437C0000;
	fma.rm.f32 	%f152, %f149, %f151, %f150;
	add.f32 	%f153, %f152, 0fCB40007F;
	neg.f32 	%f154, %f153;
	fma.rn.f32 	%f155, %f147, 0f3FB8AA3B, %f154;
	fma.rn.f32 	%f156, %f147, 0f32A57060, %f155;
	mov.b32 	%r203, %f152;
	shl.b32 	%r204, %r203, 23;
	mov.b32 	%f157, %r204;
	ex2.approx.ftz.f32 	%f158, %f156;
	fma.rn.f32 	%f159, %f158, %f157, %f306;
	add.s64 	%rd84, %rd78, 1024;
	cvt.u32.u64 	%r205, %rd84;
	div.s32 	%r206, %r205, %r28;
	mul.lo.s32 	%r207, %r206, %r28;
	sub.s32 	%r208, %r205, %r207;
	div.s32 	%r209, %r208, %r29;
	mul.lo.s32 	%r210, %r209, %r29;
	sub.s32 	%r211, %r208, %r210;
	selp.b32 	%r212, 0, %r206, %p47;
	selp.b32 	%r213, 0, %r209, %p46;
	selp.b32 	%r214, 0, %r211, %p45;
	mul.lo.s32 	%r215, %r31, %r212;
	mad.lo.s32 	%r216, %r32, %r213, %r215;
	mad.lo.s32 	%r217, %r33, %r214, %r216;
	shl.b64 	%rd85, %rd84, 32;
	shr.s64 	%rd86, %rd85, 30;
	add.s64 	%rd87, %rd1, %rd86;
	ld.global.f32 	%f160, [%rd87];
	cvt.s64.s32 	%rd88, %r217;
	add.s64 	%rd89, %rd2, %rd88;
	ld.global.u8 	%rs18, [%rd89];
	setp.eq.s16 	%p49, %rs18, 0;
	mul.f32 	%f161, %f160, %f25;
	selp.f32 	%f162, %f24, %f161, %p49;
	sub.f32 	%f163, %f162, %f15;
	fma.rn.f32 	%f164, %f163, 0f3BBB989D, 0f3F000000;
	cvt.sat.f32.f32 	%f165, %f164;
	fma.rm.f32 	%f166, %f165, %f151, %f150;
	add.f32 	%f167, %f166, 0fCB40007F;
	neg.f32 	%f168, %f167;
	fma.rn.f32 	%f169, %f163, 0f3FB8AA3B, %f168;
	fma.rn.f32 	%f170, %f163, 0f32A57060, %f169;
	mov.b32 	%r218, %f166;
	shl.b32 	%r219, %r218, 23;
	mov.b32 	%f171, %r219;
	ex2.approx.ftz.f32 	%f172, %f170;
	fma.rn.f32 	%f306, %f172, %f171, %f159;
	add.s32 	%r299, %r299, 2048;
	setp.lt.s32 	%p50, %r299, %r7;
	@%p50 bra 	$L__BB449_19;
$L__BB449_20:
	setp.gt.s32 	%p51, %r45, 15;
	setp.gt.s32 	%p52, %r45, 23;
	setp.gt.s32 	%p53, %r45, 27;
	setp.gt.s32 	%p54, %r45, 29;
	setp.gt.s32 	%p55, %r45, 30;
	mov.b32 	%r221, %f306;
	mov.b32 	%r222, 1;
	mov.b32 	%r243, 31;
	mov.b32 	%r244, -1;
	// begin inline asm
	shfl.sync.down.b32 %r220, %r221, %r222, %r243, %r244;
	// end inline asm
	mov.b32 	%f173, %r220;
	add.f32 	%f174, %f306, %f173;
	selp.f32 	%f175, %f306, %f174, %p55;
	mov.b32 	%r226, %f175;
	mov.b32 	%r227, 2;
	// begin inline asm
	shfl.sync.down.b32 %r225, %r226, %r227, %r243, %r244;
	// end inline asm
	mov.b32 	%f176, %r225;
	add.f32 	%f177, %f175, %f176;
	selp.f32 	%f178, %f175, %f177, %p54;
	mov.b32 	%r231, %f178;
	mov.b32 	%r232, 4;
	// begin inline asm
	shfl.sync.down.b32 %r230, %r231, %r232, %r243, %r244;
	// end inline asm
	mov.b32 	%f179, %r230;
	add.f32 	%f180, %f178, %f179;
	selp.f32 	%f181, %f178, %f180, %p53;
	mov.b32 	%r236, %f181;
	mov.b32 	%r237, 8;
	// begin inline asm
	shfl.sync.down.b32 %r235, %r236, %r237, %r243, %r244;
	// end inline asm
	mov.b32 	%f182, %r235;
	add.f32 	%f183, %f181, %f182;
	selp.f32 	%f184, %f181, %f183, %p52;
	mov.b32 	%r241, %f184;
	mov.b32 	%r242, 16;
	// begin inline asm
	shfl.sync.down.b32 %r240, %r241, %r242, %r243, %r244;
	// end inline asm
	mov.b32 	%f185, %r240;
	add.f32 	%f186, %f184, %f185;
	selp.f32 	%f22, %f184, %f186, %p51;
	not.pred 	%p56, %p72;
	@%p56 bra 	$L__BB449_22;
	shr.u32 	%r245, %r6, 3;
	and.b32  	%r246, %r245, 124;
	mov.u32 	%r247, _ZZ14BlockAllReduceI5SumOpfLi1024EET0_S1_E12temp_storage;
	add.s32 	%r248, %r247, %r246;
	st.shared.f32 	[%r248+32], %f22;
$L__BB449_22:
	bar.sync 	0;
	@%p37 bra 	$L__BB449_24;
	ld.shared.f32 	%f187, [_ZZ14BlockAllReduceI5SumOpfLi1024EET0_S1_E12temp_storage+36];
	add.f32 	%f188, %f22, %f187;
	ld.shared.f32 	%f189, [_ZZ14BlockAllReduceI5SumOpfLi1024EET0_S1_E12temp_storage+40];
	add.f32 	%f190, %f188, %f189;
	ld.shared.f32 	%f191, [_ZZ14BlockAllReduceI5SumOpfLi1024EET0_S1_E12temp_storage+44];
	add.f32 	%f192, %f190, %f191;
	ld.shared.f32 	%f193, [_ZZ14BlockAllReduceI5SumOpfLi1024EET0_S1_E12temp_storage+48];
	add.f32 	%f194, %f192, %f193;
	ld.shared.f32 	%f195, [_ZZ14BlockAllReduceI5SumOpfLi1024EET0_S1_E12temp_storage+52];
	add.f32 	%f196, %f194, %f195;
	ld.shared.f32 	%f197, [_ZZ14BlockAllReduceI5SumOpfLi1024EET0_S1_E12temp_storage+56];
	add.f32 	%f198, %f196, %f197;
	ld.shared.f32 	%f199, [_ZZ14BlockAllReduceI5SumOpfLi1024EET0_S1_E12temp_storage+60];
	add.f32 	%f200, %f198, %f199;
	ld.shared.f32 	%f201, [_ZZ14BlockAllReduceI5SumOpfLi1024EET0_S1_E12temp_storage+64];
	add.f32 	%f202, %f200, %f201;
	ld.shared.f32 	%f203, [_ZZ14BlockAllReduceI5SumOpfLi1024EET0_S1_E12temp_storage+68];
	add.f32 	%f204, %f202, %f203;
	ld.shared.f32 	%f205, [_ZZ14BlockAllReduceI5SumOpfLi1024EET0_S1_E12temp_storage+72];
	add.f32 	%f206, %f204, %f205;
	ld.shared.f32 	%f207, [_ZZ14BlockAllReduceI5SumOpfLi1024EET0_S1_E12temp_storage+76];
	add.f32 	%f208, %f206, %f207;
	ld.shared.f32 	%f209, [_ZZ14BlockAllReduceI5SumOpfLi1024EET0_S1_E12temp_storage+80];
	add.f32 	%f210, %f208, %f209;
	ld.shared.f32 	%f211, [_ZZ14BlockAllReduceI5SumOpfLi1024EET0_S1_E12temp_storage+84];
	add.f32 	%f212, %f210, %f211;
	ld.shared.f32 	%f213, [_ZZ14BlockAllReduceI5SumOpfLi1024EET0_S1_E12temp_storage+88];
	add.f32 	%f214, %f212, %f213;
	ld.shared.f32 	%f215, [_ZZ14BlockAllReduceI5SumOpfLi1024EET0_S1_E12temp_storage+92];
	add.f32 	%f216, %f214, %f215;
	ld.shared.f32 	%f217, [_ZZ14BlockAllReduceI5SumOpfLi1024EET0_S1_E12temp_storage+96];
	add.f32 	%f218, %f216, %f217;
	ld.shared.f32 	%f219, [_ZZ14BlockAllReduceI5SumOpfLi1024EET0_S1_E12temp_storage+100];
	add.f32 	%f220, %f218, %f219;
	ld.shared.f32 	%f221, [_ZZ14BlockAllReduceI5SumOpfLi1024EET0_S1_E12temp_storage+104];
	add.f32 	%f222, %f220, %f221;
	ld.shared.f32 	%f223, [_ZZ14BlockAllReduceI5SumOpfLi1024EET0_S1_E12temp_storage+108];
	add.f32 	%f224, %f222, %f223;
	ld.shared.f32 	%f225, [_ZZ14BlockAllReduceI5SumOpfLi1024EET0_S1_E12temp_storage+112];
	add.f32 	%f226, %f224, %f225;
	ld.shared.f32 	%f227, [_ZZ14BlockAllReduceI5SumOpfLi1024EET0_S1_E12temp_storage+116];
	add.f32 	%f228, %f226, %f227;
	ld.shared.f32 	%f229, [_ZZ14BlockAllReduceI5SumOpfLi1024EET0_S1_E12temp_storage+120];
	add.f32 	%f230, %f228, %f229;
	ld.shared.f32 	%f231, [_ZZ14BlockAllReduceI5SumOpfLi1024EET0_S1_E12temp_storage+124];
	add.f32 	%f232, %f230, %f231;
	ld.shared.f32 	%f233, [_ZZ14BlockAllReduceI5SumOpfLi1024EET0_S1_E12temp_storage+128];
	add.f32 	%f234, %f232, %f233;
	ld.shared.f32 	%f235, [_ZZ14BlockAllReduceI5SumOpfLi1024EET0_S1_E12temp_storage+132];
	add.f32 	%f236, %f234, %f235;
	ld.shared.f32 	%f237, [_ZZ14BlockAllReduceI5SumOpfLi1024EET0_S1_E12temp_storage+136];
	add.f32 	%f238, %f236, %f237;
	ld.shared.f32 	%f239, [_ZZ14BlockAllReduceI5SumOpfLi1024EET0_S1_E12temp_storage+140];
	add.f32 	%f240, %f238, %f239;
	ld.shared.f32 	%f241, [_ZZ14BlockAllReduceI5SumOpfLi1024EET0_S1_E12temp_storage+144];
	add.f32 	%f242, %f240, %f241;
	ld.shared.f32 	%f243, [_ZZ14BlockAllReduceI5SumOpfLi1024EET0_S1_E12temp_storage+148];
	add.f32 	%f244, %f242, %f243;
	ld.shared.f32 	%f245, [_ZZ14BlockAllReduceI5SumOpfLi1024EET0_S1_E12temp_storage+152];
	add.f32 	%f246, %f244, %f245;
	ld.shared.f32 	%f247, [_ZZ14BlockAllReduceI5SumOpfLi1024EET0_S1_E12temp_storage+156];
	add.f32 	%f248, %f246, %f247;
	st.shared.f32 	[_ZZ14BlockAllReduceI5SumOpfLi1024EET0_S1_E16result_broadcast], %f248;
$L__BB449_24:
	setp.ge.s32 	%p58, %r6, %r7;
	bar.sync 	0;
	ld.shared.f32 	%f23, [_ZZ14BlockAllReduceI5SumOpfLi1024EET0_S1_E16result_broadcast];
	@%p58 bra 	$L__BB449_29;
	and.b32  	%r249, %r9, 1024;
	setp.ne.s32 	%p59, %r249, 0;
	mul.lo.s64 	%rd16, %rd27, %rd117;
	mul.lo.s64 	%rd17, %rd117, %rd29;
	mov.u32 	%r301, %r6;
	@%p59 bra 	$L__BB449_27;
	setp.eq.s64 	%p60, %rd23, 1;
	setp.eq.s64 	%p61, %rd22, 1;
	setp.eq.s64 	%p62, %rd21, 1;
	add.s64 	%rd90, %rd16, %rd8;
	cvt.u32.u64 	%r250, %rd90;
	div.s32 	%r251, %r250, %r28;
	mul.lo.s32 	%r252, %r251, %r28;
	sub.s32 	%r253, %r250, %r252;
	div.s32 	%r254, %r253, %r29;
	mul.lo.s32 	%r255, %r254, %r29;
	sub.s32 	%r256, %r253, %r255;
	selp.b32 	%r257, 0, %r251, %p62;
	selp.b32 	%r258, 0, %r254, %p61;
	selp.b32 	%r259, 0, %r256, %p60;
	mul.lo.s32 	%r260, %r31, %r257;
	mad.lo.s32 	%r261, %r32, %r258, %r260;
	mad.lo.s32 	%r262, %r33, %r259, %r261;
	shl.b64 	%rd91, %rd90, 32;
	shr.s64 	%rd92, %rd91, 30;
	add.s64 	%rd93, %rd1, %rd92;
	ld.global.f32 	%f249, [%rd93];
	cvt.s64.s32 	%rd94, %r262;
	add.s64 	%rd95, %rd2, %rd94;
	ld.global.u8 	%rs19, [%rd95];
	setp.eq.s16 	%p63, %rs19, 0;
	mul.f32 	%f250, %f249, %f25;
	selp.f32 	%f251, %f24, %f250, %p63;
	sub.f32 	%f252, %f251, %f15;
	fma.rn.f32 	%f253, %f252, 0f3BBB989D, 0f3F000000;
	cvt.sat.f32.f32 	%f254, %f253;
	mov.f32 	%f255, 0f4B400001;
	mov.f32 	%f256, 0f437C0000;
	fma.rm.f32 	%f257, %f254, %f256, %f255;
	add.f32 	%f258, %f257, 0fCB40007F;
	neg.f32 	%f259, %f258;
	fma.rn.f32 	%f260, %f252, 0f3FB8AA3B, %f259;
	fma.rn.f32 	%f261, %f252, 0f32A57060, %f260;
	mov.b32 	%r263, %f257;
	shl.b32 	%r264, %r263, 23;
	mov.b32 	%f262, %r264;
	ex2.approx.ftz.f32 	%f263, %f261;
	mul.f32 	%f264, %f263, %f262;
	div.rn.f32 	%f265, %f264, %f23;
	add.s64 	%rd96, %rd17, %rd8;
	cvta.to.global.u64 	%rd97, %rd28;
	shl.b64 	%rd98, %rd96, 2;
	add.s64 	%rd99, %rd97, %rd98;
	st.global.f32 	[%rd99], %f265;
	mov.u32 	%r301, %r11;
$L__BB449_27:
	setp.lt.u32 	%p64, %r9, 1024;
	@%p64 bra 	$L__BB449_29;
$L__BB449_28:
	setp.eq.s64 	%p65, %rd23, 1;
	setp.eq.s64 	%p66, %rd22, 1;
	setp.eq.s64 	%p67, %rd21, 1;
	cvt.u64.u32 	%rd100, %r301;
	add.s64 	%rd101, %rd16, %rd100;
	cvt.u32.u64 	%r265, %rd101;
	div.s32 	%r266, %r265, %r28;
	mul.lo.s32 	%r267, %r266, %r28;
	sub.s32 	%r268, %r265, %r267;
	div.s32 	%r269, %r268, %r29;
	mul.lo.s32 	%r270, %r269, %r29;
	sub.s32 	%r271, %r268, %r270;
	selp.b32 	%r272, 0, %r266, %p67;
	selp.b32 	%r273, 0, %r269, %p66;
	selp.b32 	%r274, 0, %r271, %p65;
	mul.lo.s32 	%r275, %r31, %r272;
	mad.lo.s32 	%r276, %r32, %r273, %r275;
	mad.lo.s32 	%r277, %r33, %r274, %r276;
	shl.b64 	%rd102, %rd101, 32;
	shr.s64 	%rd103, %rd102, 30;
	add.s64 	%rd104, %rd1, %rd103;
	ld.global.f32 	%f266, [%rd104];
	cvt.s64.s32 	%rd105, %r277;
	add.s64 	%rd106, %rd2, %rd105;
	ld.global.u8 	%rs20, [%rd106];
	setp.eq.s16 	%p68, %rs20, 0;
	mul.f32 	%f267, %f266, %f25;
	selp.f32 	%f268, %f24, %f267, %p68;
	sub.f32 	%f269, %f268, %f15;
	fma.rn.f32 	%f270, %f269, 0f3BBB989D, 0f3F000000;
	cvt.sat.f32.f32 	%f271, %f270;
	mov.f32 	%f272, 0f4B400001;
	mov.f32 	%f273, 0f437C0000;
	fma.rm.f32 	%f274, %f271, %f273, %f272;
	add.f32 	%f275, %f274, 0fCB40007F;
	neg.f32 	%f276, %f275;
	fma.rn.f32 	%f277, %f269, 0f3FB8AA3B, %f276;
	fma.rn.f32 	%f278, %f269, 0f32A57060, %f277;
	mov.b32 	%r278, %f274;
	shl.b32 	%r279, %r278, 23;
	mov.b32 	%f279, %r279;
	ex2.approx.ftz.f32 	%f280, %f278;
	mul.f32 	%f281, %f280, %f279;
	div.rn.f32 	%f282, %f281, %f23;
	add.s64 	%rd107, %rd17, %rd100;
	cvta.to.global.u64 	%rd108, %rd28;
	shl.b64 	%rd109, %rd107, 2;
	add.s64 	%rd110, %rd108, %rd109;
	st.global.f32 	[%rd110], %f282;
	add.s64 	%rd111, %rd101, 1024;
	cvt.u32.u64 	%r280, %rd111;
	div.s32 	%r281, %r280, %r28;
	mul.lo.s32 	%r282, %r281, %r28;
	sub.s32 	%r283, %r280, %r282;
	div.s32 	%r284, %r283, %r29;
	mul.lo.s32 	%r285, %r284, %r29;
	sub.s32 	%r286, %r283, %r285;
	selp.b32 	%r287, 0, %r281, %p67;
	selp.b32 	%r288, 0, %r284, %p66;
	selp.b32 	%r289, 0, %r286, %p65;
	mul.lo.s32 	%r290, %r31, %r287;
	mad.lo.s32 	%r291, %r32, %r288, %r290;
	mad.lo.s32 	%r292, %r33, %r289, %r291;
	shl.b64 	%rd112, %rd111, 32;
	shr.s64 	%rd113, %rd112, 30;
	add.s64 	%rd114, %rd1, %rd113;
	ld.global.f32 	%f283, [%rd114];
	cvt.s64.s32 	%rd115, %r292;
	add.s64 	%rd116, %rd2, %rd115;
	ld.global.u8 	%rs21, [%rd116];
	setp.eq.s16 	%p69, %rs21, 0;
	mul.f32 	%f284, %f283, %f25;
	selp.f32 	%f285, %f24, %f284, %p69;
	sub.f32 	%f286, %f285, %f15;
	fma.rn.f32 	%f287, %f286, 0f3BBB989D, 0f3F000000;
	cvt.sat.f32.f32 	%f288, %f287;
	fma.rm.f32 	%f289, %f288, %f273, %f272;
	add.f32 	%f290, %f289, 0fCB40007F;
	neg.f32 	%f291, %f290;
	fma.rn.f32 	%f292, %f286, 0f3FB8AA3B, %f291;
	fma.rn.f32 	%f293, %f286, 0f32A57060, %f292;
	mov.b32 	%r293, %f289;
	shl.b32 	%r294, %r293, 23;
	mov.b32 	%f294, %r294;
	ex2.approx.ftz.f32 	%f295, %f293;
	mul.f32 	%f296, %f295, %f294;
	div.rn.f32 	%f297, %f296, %f23;
	st.global.f32 	[%rd110+4096], %f297;
	add.s32 	%r301, %r301, 2048;
	setp.lt.s32 	%p70, %r301, %r7;
	@%p70 bra 	$L__BB449_28;
$L__BB449_29:
	add.s64 	%rd117, %rd117, %rd7;
	setp.lt.s64 	%p71, %rd117, %rd30;
	@%p71 bra 	$L__BB449_2;
$L__BB449_30:
	ret;

}
	// .globl	_Z15SoftmaxWarpImplI22BroadcastScaleMaskLoadIffbLm4EiE11DirectStoreIffEfLi2ELi2ELi1ELi2ELb0EL9Algorithm0EEvT_T0_ll
.visible .entry _Z15SoftmaxWarpImplI22BroadcastScaleMaskLoadIffbLm4EiE11DirectStoreIffEfLi2ELi2ELi1ELi2ELb0EL9Algorithm0EEvT_T0_ll(
	.param .align 8 .b8 _Z15SoftmaxWarpImplI22BroadcastScaleMaskLoadIffbLm4EiE11DirectStoreIffEfLi2ELi2ELi1ELi2ELb0EL9Algorithm0EEvT_T0_ll_param_0[120],
	.param .align 8 .b8 _Z15SoftmaxWarpImplI22BroadcastScaleMaskLoadIffbLm4EiE11DirectStoreIffEfLi2ELi2ELi1ELi2ELb0EL9Algorithm0EEvT_T0_ll_param_1[16],
	.param .u64 _Z15SoftmaxWarpImplI22BroadcastScaleMaskLoadIffbLm4EiE11DirectStoreIffEfLi2ELi2ELi1ELi2ELb0EL9Algorithm0EEvT_T0_ll_param_2,
	.param .u64 _Z15SoftmaxWarpImplI22BroadcastScaleMaskLoadIffbLm4EiE11DirectStoreIffEfLi2ELi2ELi1ELi2ELb0EL9Algorithm0EEvT_T0_ll_param_3
)
{
	.reg .pred 	%p<16>;
	.reg .b16 	%rs<5>;
	.reg .b32 	%r<88>;
	.reg .b32 	%f<77>;
	.reg .b64 	%rd<52>;

	ld.param.u64 	%rd26, [_Z15SoftmaxWarpImplI22BroadcastScaleMaskLoadIffbLm4EiE11DirectStoreIffEfLi2ELi2ELi1ELi2ELb0EL9Algorithm0EEvT_T0_ll_param_1+8];
	ld.param.u64 	%rd25, [_Z15SoftmaxWarpImplI22BroadcastScaleMaskLoadIffbLm4EiE11DirectStoreIffEfLi2ELi2ELi1ELi2ELb0EL9Algorithm0EEvT_T0_ll_param_1];
	ld.param.v2.f32 	{%f9, %f10}, [_Z15SoftmaxWarpImplI22BroadcastScaleMaskLoadIffbLm4EiE11DirectStoreIffEfLi2ELi2ELi1ELi2ELb0EL9Algorithm0EEvT_T0_ll_param_0+112];
	ld.param.u64 	%rd24, [_Z15SoftmaxWarpImplI22BroadcastScaleMaskLoadIffbLm4EiE11DirectStoreIffEfLi2ELi2ELi1ELi2ELb0EL9Algorithm0EEvT_T0_ll_param_0+104];
	ld.param.v2.u32 	{%r15, %r16}, [_Z15SoftmaxWarpImplI22BroadcastScaleMaskLoadIffbLm4EiE11DirectStoreIffEfLi2ELi2ELi1ELi2ELb0EL9Algorithm0EEvT_T0_ll_param_0+88];
	ld.param.v2.u32 	{%r13, %r14}, [_Z15SoftmaxWarpImplI22BroadcastScaleMaskLoadIffbLm4EiE11DirectStoreIffEfLi2ELi2ELi1ELi2ELb0EL9Algorithm0EEvT_T0_ll_param_0+80];
	ld.param.v2.u32 	{%r11, %r12}, [_Z15SoftmaxWarpImplI22BroadcastScaleMaskLoadIffbLm4EiE11DirectStoreIffEfLi2ELi2ELi1ELi2ELb0EL9Algorithm0EEvT_T0_ll_param_0+64];
	ld.param.v2.u32 	{%r9, %r10}, [_Z15SoftmaxWarpImplI22BroadcastScaleMaskLoadIffbLm4EiE11DirectStoreIffEfLi2ELi2ELi1ELi2ELb0EL9Algorithm0EEvT_T0_ll_param_0+56];
	ld.param.u64 	%rd20, [_Z15SoftmaxWarpImplI22BroadcastScaleMaskLoadIffbLm4EiE11DirectStoreIffEfLi2ELi2ELi1ELi2ELb0EL9Algorithm0EEvT_T0_ll_param_0+40];
	ld.param.u64 	%rd19, [_Z15SoftmaxWarpImplI22BroadcastScaleMaskLoadIffbLm4EiE11DirectStoreIffEfLi2ELi2ELi1ELi2ELb0EL9Algorithm0EEvT_T0_ll_param_0+32];
	ld.param.u64 	%rd18, [_Z15SoftmaxWarpImplI22BroadcastScaleMaskLoadIffbLm4EiE11DirectStoreIffEfLi2ELi2ELi1ELi2ELb0EL9Algorithm0EEvT_T0_ll_param_0+24];
	ld.param.u64 	%rd17, [_Z15SoftmaxWarpImplI22BroadcastScaleMaskLoadIffbLm4EiE11DirectStoreIffEfLi2ELi2ELi1ELi2ELb0EL9Algorithm0EEvT_T0_ll_param_0+16];
	ld.param.u64 	%rd16, [_Z15SoftmaxWarpImplI22BroadcastScaleMaskLoadIffbLm4EiE11DirectStoreIffEfLi2ELi2ELi1ELi2ELb0EL9Algorithm0EEvT_T0_ll_param_0+8];
	ld.param.u64 	%rd15, [_Z15SoftmaxWarpImplI22BroadcastScaleMaskLoadIffbLm4EiE11DirectStoreIffEfLi2ELi2ELi1ELi2ELb0EL9Algorithm0EEvT_T0_ll_param_0];
	ld.param.u64 	%rd27, [_Z15SoftmaxWarpImplI22BroadcastScaleMaskLoadIffbLm4EiE11DirectStoreIffEfLi2ELi2ELi1ELi2ELb0EL9Algorithm0EEvT_T0_ll_param_2];
	ld.param.u64 	%rd28, [_Z15SoftmaxWarpImplI22BroadcastScaleMaskLoadIffbLm4EiE11DirectStoreIffEfLi2ELi2ELi1ELi2ELb0EL9Algorithm0EEvT_T0_ll_param_3];
	cvta.to.global.u64 	%rd1, %rd15;
	cvta.to.global.u64 	%rd2, %rd16;
	setp.lt.s64 	%p1, %rd28, 3;
	@%p1 bra 	$L__BB450_2;
	mov.u64 	%rd29, $str;
	cvta.global.u64 	%rd30, %rd29;
	mov.u64 	%rd31, $str$1;
	cvta.global.u64 	%rd32, %rd31;
	mov.u64 	%rd33, __unnamed_436;
	cvta.global.u64 	%rd34, %rd33;
	{ // callseq 435, 0
	.param .b64 param0;
	st.param.b64 	[param0], %rd30;
	.param .b64 param1;
	st.param.b64 	[param1], %rd32;
	.param .b32 param2;
	st.param.b32 	[param2], 254;
	.param .b64 param3;
	st.param.b64 	[param3], %rd34;
	.param .b64 param4;
	st.param.b64 	[param4], 1;
	call.uni 
	__assertfail, 
	(
	param0, 
	param1, 
	param2, 
	param3, 
	param4
	);
	} // callseq 435
$L__BB450_2:
	mov.u32 	%r17, %ctaid.x;
	mov.u32 	%r18, %ntid.y;
	mov.u32 	%r19, %tid.y;
	mad.lo.s32 	%r20, %r17, %r18, %r19;
	mov.u32 	%r21, %nctaid.x;
	mul.lo.s32 	%r22, %r18, %r21;
	shl.b32 	%r8, %r22, 1;
	shl.b32 	%r23, %r20, 1;
	cvt.s64.s32 	%rd51, %r23;
	setp.le.s64 	%p2, %rd27, %rd51;
	@%p2 bra 	$L__BB450_9;
	mov.u32 	%r24, %tid.x;
	shl.b32 	%r25, %r24, 1;
	cvt.u64.u32 	%rd8, %r25;
	cvt.s64.s32 	%rd9, %r8;
	cvt.u32.u64 	%r26, %rd8;
$L__BB450_4:
	setp.eq.s64 	%p3, %rd20, 1;
	setp.eq.s64 	%p4, %rd19, 1;
	setp.eq.s64 	%p5, %rd18, 1;
	setp.eq.s64 	%p6, %rd17, 1;
	mul.lo.s64 	%rd11, %rd24, %rd51;
	cvt.u32.u64 	%r27, %rd11;
	add.s32 	%r28, %r26, %r27;
	div.s32 	%r29, %r28, %r9;
	mul.lo.s32 	%r30, %r29, %r9;
	sub.s32 	%r31, %r28, %r30;
	div.s32 	%r32, %r31, %r10;
	mul.lo.s32 	%r33, %r32, %r10;
	sub.s32 	%r34, %r31, %r33;
	div.s32 	%r35, %r34, %r11;
	mul.lo.s32 	%r36, %r35, %r11;
	sub.s32 	%r37, %r34, %r36;
	selp.b32 	%r38, 0, %r29, %p6;
	selp.b32 	%r39, 0, %r32, %p5;
	selp.b32 	%r40, 0, %r35, %p4;
	selp.b32 	%r41, 0, %r37, %p3;
	mul.lo.s32 	%r42, %r13, %r38;
	mad.lo.s32 	%r43, %r14, %r39, %r42;
	mad.lo.s32 	%r44, %r15, %r40, %r43;
	mad.lo.s32 	%r45, %r16, %r41, %r44;
	shr.u32 	%r46, %r28, 31;
	add.s32 	%r47, %r28, %r46;
	shr.s32 	%r48, %r47, 1;
	mul.wide.s32 	%rd35, %r48, 8;
	add.s64 	%rd12, %rd1, %rd35;
	ld.global.f32 	%f11, [%rd12];
	shr.u32 	%r49, %r45, 31;
	add.s32 	%r50, %r45, %r49;
	shr.s32 	%r51, %r50, 1;
	mul.wide.s32 	%rd36, %r51, 2;
	add.s64 	%rd37, %rd2, %rd36;
	ld.global.v2.u8 	{%rs1, %rs2}, [%rd37];
	setp.eq.s16 	%p7, %rs1, 0;
	mul.f32 	%f12, %f11, %f10;
	selp.f32 	%f3, %f9, %f12, %p7;
	setp.eq.s16 	%p8, %rs2, 0;
	mov.f32 	%f75, %f9;
	@%p8 bra 	$L__BB450_6;
	ld.global.f32 	%f13, [%rd12+4];
	mul.f32 	%f75, %f13, %f10;
$L__BB450_6:
	cvt.u32.u64 	%r52, %rd8;
	cvt.u32.u64 	%r53, %rd24;
	add.s32 	%r55, %r27, %r53;
	add.s32 	%r56, %r52, %r55;
	div.s32 	%r57, %r56, %r9;
	mul.lo.s32 	%r58, %r57, %r9;
	sub.s32 	%r59, %r56, %r58;
	div.s32 	%r60, %r59, %r10;
	mul.lo.s32 	%r61, %r60, %r10;
	sub.s32 	%r62, %r59, %r61;
	div.s32 	%r63, %r62, %r11;
	mul.lo.s32 	%r64, %r63, %r11;
	sub.s32 	%r65, %r62, %r64;
	selp.b32 	%r66, 0, %r57, %p6;
	selp.b32 	%r67, 0, %r60, %p5;
	selp.b32 	%r68, 0, %r63, %p4;
	selp.b32 	%r69, 0, %r65, %p3;
	mul.lo.s32 	%r70, %r13, %r66;
	mad.lo.s32 	%r71, %r14, %r67, %r70;
	mad.lo.s32 	%r72, %r15, %r68, %r71;
	mad.lo.s32 	%r73, %r16, %r69, %r72;
	shr.u32 	%r74, %r56, 31;
	add.s32 	%r75, %r56, %r74;
	shr.s32 	%r76, %r75, 1;
	mul.wide.s32 	%rd38, %r76, 8;
	add.s64 	%rd13, %rd1, %rd38;
	ld.global.f32 	%f14, [%rd13];
	shr.u32 	%r77, %r73, 31;
	add.s32 	%r78, %r73, %r77;
	shr.s32 	%r79, %r78, 1;
	mul.wide.s32 	%rd39, %r79, 2;
	add.s64 	%rd40, %rd2, %rd39;
	ld.global.v2.u8 	{%rs3, %rs4}, [%rd40];
	setp.eq.s16 	%p13, %rs3, 0;
	mul.f32 	%f15, %f14, %f10;
	selp.f32 	%f6, %f9, %f15, %p13;
	setp.eq.s16 	%p14, %rs4, 0;
	mov.f32 	%f76, %f9;
	@%p14 bra 	$L__BB450_8;
	ld.global.f32 	%f16, [%rd13+4];
	mul.f32 	%f76, %f16, %f10;
$L__BB450_8:
	max.f32 	%f17, %f3, 0fFF800000;
	max.f32 	%f18, %f17, %f75;
	max.f32 	%f19, %f6, 0fFF800000;
	max.f32 	%f20, %f19, %f76;
	sub.f32 	%f21, %f3, %f18;
	fma.rn.f32 	%f22, %f21, 0f3BBB989D, 0f3F000000;
	cvt.sat.f32.f32 	%f23, %f22;
	mov.f32 	%f24, 0f4B400001;
	mov.f32 	%f25, 0f437C0000;
	fma.rm.f32 	%f26, %f23, %f25, %f24;
	add.f32 	%f27, %f26, 0fCB40007F;
	neg.f32 	%f28, %f27;
	fma.rn.f32 	%f29, %f21, 0f3FB8AA3B, %f28;
	fma.rn.f32 	%f30, %f21, 0f32A57060, %f29;
	mov.b32 	%r80, %f26;
	shl.b32 	%r81, %r80, 23;
	mov.b32 	%f31, %r81;
	ex2.approx.ftz.f32 	%f32, %f30;
	mul.f32 	%f33, %f32, %f31;
	add.f32 	%f34, %f33, 0f00000000;
	sub.f32 	%f35, %f75, %f18;
	fma.rn.f32 	%f36, %f35, 0f3BBB989D, 0f3F000000;
	cvt.sat.f32.f32 	%f37, %f36;
	fma.rm.f32 	%f38, %f37, %f25, %f24;
	add.f32 	%f39, %f38, 0fCB40007F;
	neg.f32 	%f40, %f39;
	fma.rn.f32 	%f41, %f35, 0f3FB8AA3B, %f40;
	fma.rn.f32 	%f42, %f35, 0f32A57060, %f41;
	mov.b32 	%r82, %f38;
	shl.b32 	%r83, %r82, 23;
	mov.b32 	%f43, %r83;
	ex2.approx.ftz.f32 	%f44, %f42;
	mul.f32 	%f45, %f44, %f43;
	add.f32 	%f46, %f34, %f45;
	sub.f32 	%f47, %f6, %f20;
	fma.rn.f32 	%f48, %f47, 0f3BBB989D, 0f3F000000;
	cvt.sat.f32.f32 	%f49, %f48;
	fma.rm.f32 	%f50, %f49, %f25, %f24;
	add.f32 	%f51, %f50, 0fCB40007F;
	neg.f32 	%f52, %f51;
	fma.rn.f32 	%f53, %f47, 0f3FB8AA3B, %f52;
	fma.rn.f32 	%f54, %f47, 0f32A57060, %f53;
	mov.b32 	%r84, %f50;
	shl.b32 	%r85, %r84, 23;
	mov.b32 	%f55, %r85;
	ex2.approx.ftz.f32 	%f56, %f54;
	mul.f32 	%f57, %f56, %f55;
	add.f32 	%f58, %f57, 0f00000000;
	sub.f32 	%f59, %f76, %f20;
	fma.rn.f32 	%f60, %f59, 0f3BBB989D, 0f3F000000;
	cvt.sat.f32.f32 	%f61, %f60;
	fma.rm.f32 	%f62, %f61, %f25, %f24;
	add.f32 	%f63, %f62, 0fCB40007F;
	neg.f32 	%f64, %f63;
	fma.rn.f32 	%f65, %f59, 0f3FB8AA3B, %f64;
	fma.rn.f32 	%f66, %f59, 0f32A57060, %f65;
	mov.b32 	%r86, %f62;
	shl.b32 	%r87, %r86, 23;
	mov.b32 	%f67, %r87;
	ex2.approx.ftz.f32 	%f68, %f66;
	mul.f32 	%f69, %f68, %f67;
	add.f32 	%f70, %f58, %f69;
	div.rn.f32 	%f71, %f33, %f46;
	div.rn.f32 	%f72, %f45, %f46;
	mad.lo.s64 	%rd41, %rd51, %rd26, %rd8;
	cvta.to.global.u64 	%rd42, %rd25;
	shl.b64 	%rd43, %rd41, 2;
	add.s64 	%rd44, %rd42, %rd43;
	st.global.v2.f32 	[%rd44], {%f71, %f72};
	div.rn.f32 	%f73, %f57, %f70;
	div.rn.f32 	%f74, %f69, %f70;
	add.s64 	%rd45, %rd41, %rd26;
	shr.u64 	%rd46, %rd45, 63;
	add.s64 	%rd47, %rd45, %rd46;
	shl.b64 	%rd48, %rd47, 2;
	and.b64  	%rd49, %rd48, -8;
	add.s64 	%rd50, %rd42, %rd49;
	st.global.v2.f32 	[%rd50], {%f73, %f74};
	add.s64 	%rd51, %rd51, %rd9;
	setp.lt.s64 	%p15, %rd51, %rd27;
	@%p15 bra 	$L__BB450_4;
$L__BB450_9:
	ret;

}
	// .globl	_Z15SoftmaxWarpImplI22BroadcastScaleMaskLoadIffbLm4EiE11DirectStoreIffEfLi2ELi2ELi1ELi2ELb1EL9Algorithm0EEvT_T0_ll
.visible .entry _Z15SoftmaxWarpImplI22BroadcastScaleMaskLoadIffbLm4EiE11DirectStoreIffEfLi2ELi2ELi1ELi2ELb1EL9Algorithm0EEvT_T0_ll(
	.param .align 8 .b8 _Z15SoftmaxWarpImplI22BroadcastScaleMaskLoadIffbLm4EiE11DirectStoreIffEfLi2ELi2ELi1ELi2ELb1EL9Algorithm0EEvT_T0_ll_param_0[120],
	.param .align 8 .b8 _Z15SoftmaxWarpImplI22BroadcastScaleMaskLoadIffbLm4EiE11DirectStoreIffEfLi2ELi2ELi1ELi2ELb1EL9Algorithm0EEvT_T0_ll_param_1[16],
	.param .u64 _Z15SoftmaxWarpImplI22BroadcastScaleMaskLoadIffbLm4EiE11DirectStoreIffEfLi2ELi2ELi1ELi2ELb1EL9Algorithm0EEvT_T0_ll_param_2,
	.param .u64 _Z15SoftmaxWarpImplI22BroadcastScaleMaskLoadIffbLm4EiE11DirectStoreIffEfLi2ELi2ELi1ELi2ELb1EL9Algorithm0EEvT_T0_ll_param_3
)
{
	.reg .pred 	%p<20>;
	.reg .b16 	%rs<5>;
	.reg .b32 	%r<90>;
	.reg .b32 	%f<91>;
	.reg .b64 	%rd<50>;

	ld.param.v2.f32 	{%f24, %f25}, [_Z15SoftmaxWarpImplI22BroadcastScaleMaskLoadIffbLm4EiE11DirectStoreIffEfLi2ELi2ELi1ELi2ELb1EL9Algorithm0EEvT_T0_ll_param_0+112];
	ld.param.u64 	%rd22, [_Z15SoftmaxWarpImplI22BroadcastScaleMaskLoadIffbLm4EiE11DirectStoreIffEfLi2ELi2ELi1ELi2ELb1EL9Algorithm0EEvT_T0_ll_param_0+104];
	ld.param.v2.u32 	{%r15, %r16}, [_Z15SoftmaxWarpImplI22BroadcastScaleMaskLoadIffbLm4EiE11DirectStoreIffEfLi2ELi2ELi1ELi2ELb1EL9Algorithm0EEvT_T0_ll_param_0+88];
	ld.param.v2.u32 	{%r13, %r14}, [_Z15SoftmaxWarpImplI22BroadcastScaleMaskLoadIffbLm4EiE11DirectStoreIffEfLi2ELi2ELi1ELi2ELb1EL9Algorithm0EEvT_T0_ll_param_0+80];
	ld.param.v2.u32 	{%r11, %r12}, [_Z15SoftmaxWarpImplI22BroadcastScaleMaskLoadIffbLm4EiE11DirectStoreIffEfLi2ELi2ELi1ELi2ELb1EL9Algorithm0EEvT_T0_ll_param_0+64];
	ld.param.v2.u32 	{%r9, %r10}, [_Z15SoftmaxWarpImplI22BroadcastScaleMaskLoadIffbLm4EiE11DirectStoreIffEfLi2ELi2ELi1ELi2ELb1EL9Algorithm0EEvT_T0_ll_param_0+56];
	ld.param.u64 	%rd18, [_Z15SoftmaxWarpImplI22BroadcastScaleMaskLoadIffbLm4EiE11DirectStoreIffEfLi2ELi2ELi1ELi2ELb1EL9Algorithm0EEvT_T0_ll_param_0+40];
	ld.param.u64 	%rd17, [_Z15SoftmaxWarpImplI22BroadcastScaleMaskLoadIffbLm4EiE11DirectStoreIffEfLi2ELi2ELi1ELi2ELb1EL9Algorithm0EEvT_T0_ll_param_0+32];
	ld.param.u64 	%rd16, [_Z15SoftmaxWarpImplI22BroadcastScaleMaskLoadIffbLm4EiE11DirectStoreIffEfLi2ELi2ELi1ELi2ELb1EL9Algorithm0EEvT_T0_ll_param_0+24];
	ld.param.u64 	%rd15, [_Z15SoftmaxWarpImplI22BroadcastScaleMaskLoadIffbLm4EiE11DirectStoreIffEfLi2ELi2ELi1ELi2ELb1EL9Algorithm0EEvT_T0_ll_param_0+16];
	ld.param.u64 	%rd5, [_Z15SoftmaxWarpImplI22BroadcastScaleMaskLoadIffbLm4EiE11DirectStoreIffEfLi2ELi2ELi1ELi2ELb1EL9Algorithm0EEvT_T0_ll_param_1+8];
	ld.param.u64 	%rd25, [_Z15SoftmaxWarpImplI22BroadcastScaleMaskLoadIffbLm4EiE11DirectStoreIffEfLi2ELi2ELi1ELi2ELb1EL9Algorithm0EEvT_T0_ll_param_1];
	ld.param.u64 	%rd14, [_Z15SoftmaxWarpImplI22BroadcastScaleMaskLoadIffbLm4EiE11DirectStoreIffEfLi2ELi2ELi1ELi2ELb1EL9Algorithm0EEvT_T0_ll_param_0+8];
	ld.param.u64 	%rd13, [_Z15SoftmaxWarpImplI22BroadcastScaleMaskLoadIffbLm4EiE11DirectStoreIffEfLi2ELi2ELi1ELi2ELb1EL9Algorithm0EEvT_T0_ll_param_0];
	ld.param.u64 	%rd23, [_Z15SoftmaxWarpImplI22BroadcastScaleMaskLoadIffbLm4EiE11DirectStoreIffEfLi2ELi2ELi1ELi2ELb1EL9Algorithm0EEvT_T0_ll_param_2];
	ld.param.u64 	%rd24, [_Z15SoftmaxWarpImplI22BroadcastScaleMaskLoadIffbLm4EiE11DirectStoreIffEfLi2ELi2ELi1ELi2ELb1EL9Algorithm0EEvT_T0_ll_param_3];
	cvta.to.global.u64 	%rd1, %rd13;
	cvta.to.global.u64 	%rd2, %rd14;
	cvta.to.global.u64 	%rd4, %rd25;
	setp.lt.s64 	%p1, %rd24, 3;
	@%p1 bra 	$L__BB451_2;
	mov.u64 	%rd26, $str;
	cvta.global.u64 	%rd27, %rd26;
	mov.u64 	%rd28, $str$1;
	cvta.global.u64 	%rd29, %rd28;
	mov.u64 	%rd30, __unnamed_437;
	cvta.global.u64 	%rd31, %rd30;
	{ // callseq 436, 0
	.param .b64 param0;
	st.param.b64 	[param0], %rd27;
	.param .b64 param1;
	st.param.b64 	[param1], %rd29;
	.param .b32 param2;
	st.param.b32 	[param2], 254;
	.param .b64 param3;
	st.param.b64 	[param3], %rd31;
	.param .b64 param4;
	st.param.b64 	[param4], 1;
	call.uni 
	__assertfail, 
	(
	param0, 
	param1, 
	param2, 
	param3, 
	param4
	);
	} // callseq 436
$L__BB451_2:
	mov.u32 	%r17, %ctaid.x;
	mov.u32 	%r18, %ntid.y;
	mov.u32 	%r19, %tid.y;
	mad.lo.s32 	%r20, %r17, %r18, %r19;
	mov.u32 	%r21, %nctaid.x;
	mul.lo.s32 	%r22, %r18, %r21;
	shl.b32 	%r8, %r22, 1;
	shl.b32 	%r23, %r20, 1;
	cvt.s64.s32 	%rd49, %r23;
	setp.le.s64 	%p2, %rd23, %rd49;
	@%p2 bra 	$L__BB451_17;
	mov.u32 	%r24, %tid.x;
	shl.b32 	%r25, %r24, 1;
	cvt.u64.u32 	%rd7, %r25;
	cvt.s64.s32 	%rd8, %r8;
	cvt.u32.u64 	%r26, %rd7;
	cvt.u32.u64 	%r28, %rd22;
$L__BB451_4:
	setp.le.s64 	%p3, %rd24, %rd7;
	mov.f32 	%f84, 0fFF800000;
	mov.f32 	%f85, %f84;
	mov.f32 	%f86, %f84;
	@%p3 bra 	$L__BB451_8;
	setp.eq.s64 	%p4, %rd18, 1;
	setp.eq.s64 	%p5, %rd17, 1;
	setp.eq.s64 	%p6, %rd16, 1;
	setp.eq.s64 	%p7, %rd15, 1;
	cvt.u32.u64 	%r27, %rd49;
	mad.lo.s32 	%r29, %r28, %r27, %r26;
	div.s32 	%r30, %r29, %r9;
	mul.lo.s32 	%r31, %r30, %r9;
	sub.s32 	%r32, %r29, %r31;
	div.s32 	%r33, %r32, %r10;
	mul.lo.s32 	%r34, %r33, %r10;
	sub.s32 	%r35, %r32, %r34;
	div.s32 	%r36, %r35, %r11;
	mul.lo.s32 	%r37, %r36, %r11;
	sub.s32 	%r38, %r35, %r37;
	selp.b32 	%r39, 0, %r30, %p7;
	selp.b32 	%r40, 0, %r33, %p6;
	selp.b32 	%r41, 0, %r36, %p5;
	selp.b32 	%r42, 0, %r38, %p4;
	mul.lo.s32 	%r43, %r13, %r39;
	mad.lo.s32 	%r44, %r14, %r40, %r43;
	mad.lo.s32 	%r45, %r15, %r41, %r44;
	mad.lo.s32 	%r46, %r16, %r42, %r45;
	shr.u32 	%r47, %r29, 31;
	add.s32 	%r48, %r29, %r47;
	shr.s32 	%r49, %r48, 1;
	mul.wide.s32 	%rd32, %r49, 8;
	add.s64 	%rd10, %rd1, %rd32;
	ld.global.f32 	%f27, [%rd10];
	shr.u32 	%r50, %r46, 31;
	add.s32 	%r51, %r46, %r50;
	shr.s32 	%r52, %r51, 1;
	mul.wide.s32 	%rd33, %r52, 2;
	add.s64 	%rd34, %rd2, %rd33;
	ld.global.v2.u8 	{%rs1, %rs2}, [%rd34];
	setp.eq.s16 	%p8, %rs1, 0;
	mul.f32 	%f28, %f27, %f25;
	selp.f32 	%f85, %f24, %f28, %p8;
	setp.eq.s16 	%p9, %rs2, 0;
	mov.f32 	%f84, %f24;
	@%p9 bra 	$L__BB451_7;
	ld.global.f32 	%f29, [%rd10+4];
	mul.f32 	%f84, %f29, %f25;
$L__BB451_7:
	max.f32 	%f30, %f85, 0fFF800000;
	max.f32 	%f86, %f30, %f84;
$L__BB451_8:
	mov.f32 	%f88, 0fFF800000;
	mov.f32 	%f89, %f88;
	mov.f32 	%f90, %f88;
	@%p3 bra 	$L__BB451_12;
	setp.eq.s64 	%p11, %rd18, 1;
	setp.eq.s64 	%p12, %rd17, 1;
	setp.eq.s64 	%p13, %rd16, 1;
	setp.eq.s64 	%p14, %rd15, 1;
	cvt.u32.u64 	%r53, %rd7;
	mov.b64 	%rd35, 1;
	cvt.u32.u64 	%r54, %rd35;
	cvt.u32.u64 	%r55, %rd49;
	add.s32 	%r56, %r55, %r54;
	mad.lo.s32 	%r58, %r28, %r56, %r53;
	div.s32 	%r59, %r58, %r9;
	mul.lo.s32 	%r60, %r59, %r9;
	sub.s32 	%r61, %r58, %r60;
	div.s32 	%r62, %r61, %r10;
	mul.lo.s32 	%r63, %r62, %r10;
	sub.s32 	%r64, %r61, %r63;
	div.s32 	%r65, %r64, %r11;
	mul.lo.s32 	%r66, %r65, %r11;
	sub.s32 	%r67, %r64, %r66;
	selp.b32 	%r68, 0, %r59, %p14;
	selp.b32 	%r69, 0, %r62, %p13;
	selp.b32 	%r70, 0, %r65, %p12;
	selp.b32 	%r71, 0, %r67, %p11;
	mul.lo.s32 	%r72, %r13, %r68;
	mad.lo.s32 	%r73, %r14, %r69, %r72;
	mad.lo.s32 	%r74, %r15, %r70, %r73;
	mad.lo.s32 	%r75, %r16, %r71, %r74;
	shr.u32 	%r76, %r58, 31;
	add.s32 	%r77, %r58, %r76;
	shr.s32 	%r78, %r77, 1;
	mul.wide.s32 	%rd36, %r78, 8;
	add.s64 	%rd11, %rd1, %rd36;
	ld.global.f32 	%f32, [%rd11];
	shr.u32 	%r79, %r75, 31;
	add.s32 	%r80, %r75, %r79;
	shr.s32 	%r81, %r80, 1;
	mul.wide.s32 	%rd37, %r81, 2;
	add.s64 	%rd38, %rd2, %rd37;
	ld.global.v2.u8 	{%rs3, %rs4}, [%rd38];
	setp.eq.s16 	%p15, %rs3, 0;
	mul.f32 	%f33, %f32, %f25;
	selp.f32 	%f89, %f24, %f33, %p15;
	setp.eq.s16 	%p16, %rs4, 0;
	mov.f32 	%f88, %f24;
	@%p16 bra 	$L__BB451_11;
	ld.global.f32 	%f34, [%rd11+4];
	mul.f32 	%f88, %f34, %f25;
$L__BB451_11:
	max.f32 	%f35, %f89, 0fFF800000;
	max.f32 	%f90, %f35, %f88;
$L__BB451_12:
	sub.f32 	%f36, %f85, %f86;
	fma.rn.f32 	%f37, %f36, 0f3BBB989D, 0f3F000000;
	cvt.sat.f32.f32 	%f38, %f37;
	mov.f32 	%f39, 0f4B400001;
	mov.f32 	%f40, 0f437C0000;
	fma.rm.f32 	%f41, %f38, %f40, %f39;
	add.f32 	%f42, %f41, 0fCB40007F;
	neg.f32 	%f43, %f42;
	fma.rn.f32 	%f44, %f36, 0f3FB8AA3B, %f43;
	fma.rn.f32 	%f45, %f36, 0f32A57060, %f44;
	mov.b32 	%r82, %f41;
	shl.b32 	%r83, %r82, 23;
	mov.b32 	%f46, %r83;
	ex2.approx.ftz.f32 	%f47, %f45;
	mul.f32 	%f48, %f47, %f46;
	add.f32 	%f49, %f48, 0f00000000;
	sub.f32 	%f50, %f84, %f86;
	fma.rn.f32 	%f51, %f50, 0f3BBB989D, 0f3F000000;
	cvt.sat.f32.f32 	%f52, %f51;
	fma.rm.f32 	%f53, %f52, %f40, %f39;
	add.f32 	%f54, %f53, 0fCB40007F;
	neg.f32 	%f55, %f54;
	fma.rn.f32 	%f56, %f50, 0f3FB8AA3B, %f55;
	fma.rn.f32 	%f57, %f50, 0f32A57060, %f56;
	mov.b32 	%r84, %f53;
	shl.b32 	%r85, %r84, 23;
	mov.b32 	%f58, %r85;
	ex2.approx.ftz.f32 	%f59, %f57;
	mul.f32 	%f60, %f59, %f58;
	add.f32 	%f61, %f49, %f60;
	sub.f32 	%f62, %f89, %f90;
	fma.rn.f32 	%f63, %f62, 0f3BBB989D, 0f3F000000;
	cvt.sat.f32.f32 	%f64, %f63;
	fma.rm.f32 	%f65, %f64, %f40, %f39;
	add.f32 	%f66, %f65, 0fCB40007F;
	neg.f32 	%f67, %f66;
	fma.rn.f32 	%f68, %f62, 0f3FB8AA3B, %f67;
	fma.rn.f32 	%f69, %f62, 0f32A57060, %f68;
	mov.b32 	%r86, %f65;
	shl.b32 	%r87, %r86, 23;
	mov.b32 	%f70, %r87;
	ex2.approx.ftz.f32 	%f71, %f69;
	mul.f32 	%f17, %f71, %f70;
	add.f32 	%f72, %f17, 0f00000000;
	sub.f32 	%f73, %f88, %f90;
	fma.rn.f32 	%f74, %f73, 0f3BBB989D, 0f3F000000;
	cvt.sat.f32.f32 	%f75, %f74;
	fma.rm.f32 	%f76, %f75, %f40, %f39;
	add.f32 	%f77, %f76, 0fCB40007F;
	neg.f32 	%f78, %f77;
	fma.rn.f32 	%f79, %f73, 0f3FB8AA3B, %f78;
	fma.rn.f32 	%f80, %f73, 0f32A57060, %f79;
	mov.b32 	%r88, %f76;
	shl.b32 	%r89, %r88, 23;
	mov.b32 	%f81, %r89;
	ex2.approx.ftz.f32 	%f82, %f80;
	mul.f32 	%f18, %f82, %f81;
	add.f32 	%f19, %f72, %f18;
	div.rn.f32 	%f20, %f48, %f61;
	div.rn.f32 	%f21, %f60, %f61;
	@%p3 bra 	$L__BB451_14;
	mad.lo.s64 	%rd39, %rd49, %rd5, %rd7;
	shl.b64 	%rd40, %rd39, 2;
	add.s64 	%rd41, %rd4, %rd40;
	st.global.v2.f32 	[%rd41], {%f20, %f21};
$L__BB451_14:
	div.rn.f32 	%f22, %f17, %f19;
	div.rn.f32 	%f23, %f18, %f19;
	@%p3 bra 	$L__BB451_16;
	mad.lo.s64 	%rd42, %rd5, %rd49, %rd5;
	add.s64 	%rd43, %rd42, %rd7;
	shr.u64 	%rd44, %rd43, 63;
	add.s64 	%rd45, %rd43, %rd44;
	shl.b64 	%rd46, %rd45, 2;
	and.b64  	%rd47, %rd46, -8;
	add.s64 	%rd48, %rd4, %rd47;
	st.global.v2.f32 	[%rd48], {%f22, %f23};
$L__BB451_16:
	add.s64 	%rd49, %rd49, %rd8;
	setp.lt.s64 	%p19, %rd49, %rd23;
	@%p19 bra 	$L__BB451_4;
$L__BB451_17:
	ret;

}
	// .globl	_Z15SoftmaxWarpImplI22BroadcastScaleMaskLoadIffbLm4EiE11DirectStoreIffEfLi2ELi2ELi1ELi1ELb0EL9Algorithm0EEvT_T0_ll
.visible .entry _Z15SoftmaxWarpImplI22BroadcastScaleMaskLoadIffbLm4EiE11DirectStoreIffEfLi2ELi2ELi1ELi1ELb0EL9Algorithm0EEvT_T0_ll(
	.param .align 8 .b8 _Z15SoftmaxWarpImplI22BroadcastScaleMaskLoadIffbLm4EiE11DirectStoreIffEfLi2ELi2ELi1ELi1ELb0EL9Algorithm0EEvT_T0_ll_param_0[120],
	.param .align 8 .b8 _Z15SoftmaxWarpImplI22BroadcastScaleMaskLoadIffbLm4EiE11DirectStoreIffEfLi2ELi2ELi1ELi1ELb0EL9Algorithm0EEvT_T0_ll_param_1[16],
	.param .u64 _Z15SoftmaxWarpImplI22BroadcastScaleMaskLoadIffbLm4EiE11DirectStoreIffEfLi2ELi2ELi1ELi1ELb0EL9Algorithm0EEvT_T0_ll_param_2,
	.param .u64 _Z15SoftmaxWarpImplI22BroadcastScaleMaskLoadIffbLm4EiE11DirectStoreIffEfLi2ELi2ELi1ELi1ELb0EL9Algorithm0EEvT_T0_ll_param_3
)
{
	.reg .pred 	%p<10>;
	.reg .b16 	%rs<3>;
	.reg .b32 	%r<55>;
	.reg .b32 	%f<42>;
	.reg .b64 	%rd<46>;

	ld.param.v2.f32 	{%f6, %f7}, [_Z15SoftmaxWarpImplI22BroadcastScaleMaskLoadIffbLm4EiE11DirectStoreIffEfLi2ELi2ELi1ELi1ELb0EL9Algorithm0EEvT_T0_ll_param_0+112];
	ld.param.u64 	%rd27, [_Z15SoftmaxWarpImplI22BroadcastScaleMaskLoadIffbLm4EiE11DirectStoreIffEfLi2ELi2ELi1ELi1ELb0EL9Algorithm0EEvT_T0_ll_param_0+104];
	ld.param.v2.u32 	{%r15, %r16}, [_Z15SoftmaxWarpImplI22BroadcastScaleMaskLoadIffbLm4EiE11DirectStoreIffEfLi2ELi2ELi1ELi1ELb0EL9Algorithm0EEvT_T0_ll_param_0+88];
	ld.param.v2.u32 	{%r13, %r14}, [_Z15SoftmaxWarpImplI22BroadcastScaleMaskLoadIffbLm4EiE11DirectStoreIffEfLi2ELi2ELi1ELi1ELb0EL9Algorithm0EEvT_T0_ll_param_0+80];
	ld.param.v2.u32 	{%r11, %r12}, [_Z15SoftmaxWarpImplI22BroadcastScaleMaskLoadIffbLm4EiE11DirectStoreIffEfLi2ELi2ELi1ELi1ELb0EL9Algorithm0EEvT_T0_ll_param_0+64];
	ld.param.v2.u32 	{%r9, %r10}, [_Z15SoftmaxWarpImplI22BroadcastScaleMaskLoadIffbLm4EiE11DirectStoreIffEfLi2ELi2ELi1ELi1ELb0EL9Algorithm0EEvT_T0_ll_param_0+56];
	ld.param.u64 	%rd23, [_Z15SoftmaxWarpImplI22BroadcastScaleMaskLoadIffbLm4EiE11DirectStoreIffEfLi2ELi2ELi1ELi1ELb0EL9Algorithm0EEvT_T0_ll_param_0+40];
	ld.param.u64 	%rd22, [_Z15SoftmaxWarpImplI22BroadcastScaleMaskLoadIffbLm4EiE11DirectStoreIffEfLi2ELi2ELi1ELi1ELb0EL9Algorithm0EEvT_T0_ll_param_0+32];
	ld.param.u64 	%rd21, [_Z15SoftmaxWarpImplI22BroadcastScaleMaskLoadIffbLm4EiE11DirectStoreIffEfLi2ELi2ELi1ELi1ELb0EL9Algorithm0EEvT_T0_ll_param_0+24];
	ld.param.u64 	%rd20, [_Z15SoftmaxWarpImplI22BroadcastScaleMaskLoadIffbLm4EiE11DirectStoreIffEfLi2ELi2ELi1ELi1ELb0EL9Algorithm0EEvT_T0_ll_param_0+16];
	ld.param.u64 	%rd19, [_Z15SoftmaxWarpImplI22BroadcastScaleMaskLoadIffbLm4EiE11DirectStoreIffEfLi2ELi2ELi1ELi1ELb0EL9Algorithm0EEvT_T0_ll_param_0+8];
	ld.param.u64 	%rd18, [_Z15SoftmaxWarpImplI22BroadcastScaleMaskLoadIffbLm4EiE11DirectStoreIffEfLi2ELi2ELi1ELi1ELb0EL9Algorithm0EEvT_T0_ll_param_0];
	ld.param.u64 	%rd7, [_Z15SoftmaxWarpImplI22BroadcastScaleMaskLoadIffbLm4EiE11DirectStoreIffEfLi2ELi2ELi1ELi1ELb0EL9Algorithm0EEvT_T0_ll_param_1];
	ld.param.u64 	%rd8, [_Z15SoftmaxWarpImplI22BroadcastScaleMaskLoadIffbLm4EiE11DirectStoreIffEfLi2ELi2ELi1ELi1ELb0EL9Algorithm0EEvT_T0_ll_param_1+8];
	ld.param.u64 	%rd28, [_Z15SoftmaxWarpImplI22BroadcastScaleMaskLoadIffbLm4EiE11DirectStoreIffEfLi2ELi2ELi1ELi1ELb0EL9Algorithm0EEvT_T0_ll_param_2];
	ld.param.u64 	%rd29, [_Z15SoftmaxWarpImplI22BroadcastScaleMaskLoadIffbLm4EiE11DirectStoreIffEfLi2ELi2ELi1ELi1ELb0EL9Algorithm0EEvT_T0_ll_param_3];
	setp.lt.s64 	%p1, %rd29, 3;
	@%p1 bra 	$L__BB452_2;
	mov.u64 	%rd30, $str;
	cvta.global.u64 	%rd31, %rd30;
	mov.u64 	%rd32, $str$1;
	cvta.global.u64 	%rd33, %rd32;
	mov.u64 	%rd34, __unnamed_438;
	cvta.global.u64 	%rd35, %rd34;
	{ // callseq 437, 0
	.param .b64 param0;
	st.param.b64 	[param0], %rd31;
	.param .b64 param1;
	st.param.b64 	[param1], %rd33;
	.param .b32 param2;
	st.param.b32 	[param2], 254;
	.param .b64 param3;
	st.param.b64 	[param3], %rd35;
	.param .b64 param4;
	st.param.b64 	[param4], 1;
	call.uni 
	__assertfail, 
	(
	param0, 
	param1, 
	param2, 
	param3, 
	param4
	);
	} // callseq 437
$L__BB452_2:
	mov.u32 	%r17, %ctaid.x;
	mov.u32 	%r18, %ntid.y;
	mov.u32 	%r19, %tid.y;
	mad.lo.s32 	%r20, %r17, %r18, %r19;
	mov.u32 	%r21, %nctaid.x;
	mul.lo.s32 	%r8, %r21, %r18;
	cvt.s64.s32 	%rd45, %r20;
	setp.le.s64 	%p2, %rd28, %rd45;
	@%p2 bra 	$L__BB452_7;
	mov.u32 	%r22, %tid.x;
	shl.b32 	%r23, %r22, 1;
	cvt.u64.u32 	%rd10, %r23;
	cvta.to.global.u64 	%rd11, %rd7;
	cvta.to.global.u64 	%rd12, %rd19;
	cvta.to.global.u64 	%rd13, %rd18;
	cvt.s64.s32 	%rd14, %r8;
	cvt.u32.u64 	%r24, %rd10;
	cvt.u32.u64 	%r26, %rd27;
$L__BB452_4:
	setp.eq.s64 	%p3, %rd23, 1;
	setp.eq.s64 	%p4, %rd22, 1;
	setp.eq.s64 	%p5, %rd21, 1;
	setp.eq.s64 	%p6, %rd20, 1;
	cvt.u32.u64 	%r25, %rd45;
	mad.lo.s32 	%r27, %r26, %r25, %r24;
	div.s32 	%r28, %r27, %r9;
	mul.lo.s32 	%r29, %r28, %r9;
	sub.s32 	%r30, %r27, %r29;
	div.s32 	%r31, %r30, %r10;
	mul.lo.s32 	%r32, %r31, %r10;
	sub.s32 	%r33, %r30, %r32;
	div.s32 	%r34, %r33, %r11;
	mul.lo.s32 	%r35, %r34, %r11;
	sub.s32 	%r36, %r33, %r35;
	selp.b32 	%r37, 0, %r28, %p6;
	selp.b32 	%r38, 0, %r31, %p5;
	selp.b32 	%r39, 0, %r34, %p4;
	selp.b32 	%r40, 0, %r36, %p3;
	mul.lo.s32 	%r41, %r13, %r37;
	mad.lo.s32 	%r42, %r14, %r38, %r41;
	mad.lo.s32 	%r43, %r15, %r39, %r42;
	mad.lo.s32 	%r44, %r16, %r40, %r43;
	shr.u32 	%r45, %r27, 31;
	add.s32 	%r46, %r27, %r45;
	shr.s32 	%r47, %r46, 1;
	mul.wide.s32 	%rd36, %r47, 8;
	add.s64 	%rd16, %rd13, %rd36;
	ld.global.f32 	%f8, [%rd16];
	shr.u32 	%r48, %r44, 31;
	add.s32 	%r49, %r44, %r48;
	shr.s32 	%r50, %r49, 1;
	mul.wide.s32 	%rd37, %r50, 2;
	add.s64 	%rd38, %rd12, %rd37;
	ld.global.v2.u8 	{%rs1, %rs2}, [%rd38];
	setp.eq.s16 	%p7, %rs1, 0;
	mul.f32 	%f9, %f8, %f7;
	selp.f32 	%f3, %f6, %f9, %p7;
	setp.eq.s16 	%p8, %rs2, 0;
	mov.f32 	%f41, %f6;
	@%p8 bra 	$L__BB452_6;
	ld.global.f32 	%f10, [%rd16+4];
	mul.f32 	%f41, %f10, %f7;
$L__BB452_6:
	max.f32 	%f11, %f3, 0fFF800000;
	max.f32 	%f12, %f11, %f41;
	sub.f32 	%f13, %f3, %f12;
	fma.rn.f32 	%f14, %f13, 0f3BBB989D, 0f3F000000;
	cvt.sat.f32.f32 	%f15, %f14;
	mov.f32 	%f16, 0f4B400001;
	mov.f32 	%f17, 0f437C0000;
	fma.rm.f32 	%f18, %f15, %f17, %f16;
	add.f32 	%f19, %f18, 0fCB40007F;
	neg.f32 	%f20, %f19;
	fma.rn.f32 	%f21, %f13, 0f3FB8AA3B, %f20;
	fma.rn.f32 	%f22, %f13, 0f32A57060, %f21;
	mov.b32 	%r51, %f18;
	shl.b32 	%r52, %r51, 23;
	mov.b32 	%f23, %r52;
	ex2.approx.ftz.f32 	%f24, %f22;
	mul.f32 	%f25, %f24, %f23;
	add.f32 	%f26, %f25, 0f00000000;
	sub.f32 	%f27, %f41, %f12;
	fma.rn.f32 	%f28, %f27, 0f3BBB989D, 0f3F000000;
	cvt.sat.f32.f32 	%f29, %f28;
	fma.rm.f32 	%f30, %f29, %f17, %f16;
	add.f32 	%f31, %f30, 0fCB40007F;
	neg.f32 	%f32, %f31;
	fma.rn.f32 	%f33, %f27, 0f3FB8AA3B, %f32;
	fma.rn.f32 	%f34, %f27, 0f32A57060, %f33;
	mov.b32 	%r53, %f30;
	shl.b32 	%r54, %r53, 23;
	mov.b32 	%f35, %r54;
	ex2.approx.ftz.f32 	%f36, %f34;
	mul.f32 	%f37, %f36, %f35;
	add.f32 	%f38, %f26, %f37;
	div.rn.f32 	%f39, %f25, %f38;
	div.rn.f32 	%f40, %f37, %f38;
	mad.lo.s64 	%rd39, %rd45, %rd8, %rd10;
	shr.u64 	%rd40, %rd39, 63;
	add.s64 	%rd41, %rd39, %rd40;
	shl.b64 	%rd42, %rd41, 2;
	and.b64  	%rd43, %rd42, -8;
	add.s64 	%rd44, %rd11, %rd43;
	st.global.v2.f32 	[%rd44], {%f39, %f40};
	add.s64 	%rd45, %rd45, %rd14;
	setp.lt.s64 	%p9, %rd45, %rd28;
	@%p9 bra 	$L__BB452_4;
$L__BB452_7:
	ret;

}
	// .globl	_Z15SoftmaxWarpImplI22BroadcastScaleMaskLoadIffbLm4EiE11DirectStoreIffEfLi2ELi2ELi1ELi1ELb1EL9Algorithm0EEvT_T0_ll
.visible .entry _Z15SoftmaxWarpImplI22BroadcastScaleMaskLoadIffbLm4EiE11DirectStoreIffEfLi2ELi2ELi1ELi1ELb1EL9Algorithm0EEvT_T0_ll(
	.param .align 8 .b8 _Z15SoftmaxWarpImplI22BroadcastScaleMaskLoadIffbLm4EiE11DirectStoreIffEfLi2ELi2ELi1ELi1ELb1EL9Algorithm0EEvT_T0_ll_param_0[120],
	.param .align 8 .b8 _Z15SoftmaxWarpImplI22BroadcastScaleMaskLoadIffbLm4EiE11DirectStoreIffEfLi2ELi2ELi1ELi1ELb1EL9Algorithm0EEvT_T0_ll_param_1[16],
	.param .u64 _Z15SoftmaxWarpImplI22BroadcastScaleMaskLoadIffbLm4EiE11DirectStoreIffEfLi2ELi2ELi1ELi1ELb1EL9Algorithm0EEvT_T0_ll_param_2,
	.param .u64 _Z15SoftmaxWarpImplI22BroadcastScaleMaskLoadIffbLm4EiE11DirectStoreIffEfLi2ELi2ELi1ELi1ELb1EL9Algorithm0EEvT_T0_ll_param_3
)
{
	.reg .pred 	%p<12>;
	.reg .b16 	%rs<3>;
	.reg .b32 	%r<55>;
	.reg .b32 	%f<49>;
	.reg .b64 	%rd<45>;

	ld.param.v2.f32 	{%f12, %f13}, [_Z15SoftmaxWarpImplI22BroadcastScaleMaskLoadIffbLm4EiE11DirectStoreIffEfLi2ELi2ELi1ELi1ELb1EL9Algorithm0EEvT_T0_ll_param_0+112];
	ld.param.u64 	%rd26, [_Z15SoftmaxWarpImplI22BroadcastScaleMaskLoadIffbLm4EiE11DirectStoreIffEfLi2ELi2ELi1ELi1ELb1EL9Algorithm0EEvT_T0_ll_param_0+104];
	ld.param.v2.u32 	{%r15, %r16}, [_Z15SoftmaxWarpImplI22BroadcastScaleMaskLoadIffbLm4EiE11DirectStoreIffEfLi2ELi2ELi1ELi1ELb1EL9Algorithm0EEvT_T0_ll_param_0+88];
	ld.param.v2.u32 	{%r13, %r14}, [_Z15SoftmaxWarpImplI22BroadcastScaleMaskLoadIffbLm4EiE11DirectStoreIffEfLi2ELi2ELi1ELi1ELb1EL9Algorithm0EEvT_T0_ll_param_0+80];
	ld.param.v2.u32 	{%r11, %r12}, [_Z15SoftmaxWarpImplI22BroadcastScaleMaskLoadIffbLm4EiE11DirectStoreIffEfLi2ELi2ELi1ELi1ELb1EL9Algorithm0EEvT_T0_ll_param_0+64];
	ld.param.v2.u32 	{%r9, %r10}, [_Z15SoftmaxWarpImplI22BroadcastScaleMaskLoadIffbLm4EiE11DirectStoreIffEfLi2ELi2ELi1ELi1ELb1EL9Algorithm0EEvT_T0_ll_param_0+56];
	ld.param.u64 	%rd22, [_Z15SoftmaxWarpImplI22BroadcastScaleMaskLoadIffbLm4EiE11DirectStoreIffEfLi2ELi2ELi1ELi1ELb1EL9Algorithm0EEvT_T0_ll_param_0+40];
	ld.param.u64 	%rd21, [_Z15SoftmaxWarpImplI22BroadcastScaleMaskLoadIffbLm4EiE11DirectStoreIffEfLi2ELi2ELi1ELi1ELb1EL9Algorithm0EEvT_T0_ll_param_0+32];
	ld.param.u64 	%rd20, [_Z15SoftmaxWarpImplI22BroadcastScaleMaskLoadIffbLm4EiE11DirectStoreIffEfLi2ELi2ELi1ELi1ELb1EL9Algorithm0EEvT_T0_ll_param_0+24];
	ld.param.u64 	%rd19, [_Z15SoftmaxWarpImplI22BroadcastScaleMaskLoadIffbLm4EiE11DirectStoreIffEfLi2ELi2ELi1ELi1ELb1EL9Algorithm0EEvT_T0_ll_param_0+16];
	ld.param.u64 	%rd18, [_Z15SoftmaxWarpImplI22BroadcastScaleMaskLoadIffbLm4EiE11DirectStoreIffEfLi2ELi2ELi1ELi1ELb1EL9Algorithm0EEvT_T0_ll_param_0+8];
	ld.param.u64 	%rd17, [_Z15SoftmaxWarpImplI22BroadcastScaleMaskLoadIffbLm4EiE11DirectStoreIffEfLi2ELi2ELi1ELi1ELb1EL9Algorithm0EEvT_T0_ll_param_0];
	ld.param.u64 	%rd6, [_Z15SoftmaxWarpImplI22BroadcastScaleMaskLoadIffbLm4EiE11DirectStoreIffEfLi2ELi2ELi1ELi1ELb1EL9Algorithm0EEvT_T0_ll_param_1];
	ld.param.u64 	%rd7, [_Z15SoftmaxWarpImplI22BroadcastScaleMaskLoadIffbLm4EiE11DirectStoreIffEfLi2ELi2ELi1ELi1ELb1EL9Algorithm0EEvT_T0_ll_param_1+8];
	ld.param.u64 	%rd27, [_Z15SoftmaxWarpImplI22BroadcastScaleMaskLoadIffbLm4EiE11DirectStoreIffEfLi2ELi2ELi1ELi1ELb1EL9Algorithm0EEvT_T0_ll_param_2];
	ld.param.u64 	%rd28, [_Z15SoftmaxWarpImplI22BroadcastScaleMaskLoadIffbLm4EiE11DirectStoreIffEfLi2ELi2ELi1ELi1ELb1EL9Algorithm0EEvT_T0_ll_param_3];
	setp.lt.s64 	%p1, %rd28, 3;
	@%p1 bra 	$L__BB453_2;
	mov.u64 	%rd29, $str;
	cvta.global.u64 	%rd30, %rd29;
	mov.u64 	%rd31, $str$1;
	cvta.global.u64 	%rd32, %rd31;
	mov.u64 	%rd33, __unnamed_439;
	cvta.global.u64 	%rd34, %rd33;
	{ // callseq 438, 0
	.param .b64 param0;
	st.param.b64 	[param0], %rd30;
	.param .b64 param1;
	st.param.b64 	[param1], %rd32;
	.param .b32 param2;
	st.param.b32 	[param2], 254;
	.param .b64 param3;
	st.param.b64 	[param3], %rd34;
	.param .b64 param4;
	st.param.b64 	[param4], 1;
	call.uni 
	__assertfail, 
	(
	param0, 
	param1, 
	param2, 
	param3, 
	param4
	);
	} // callseq 438
$L__BB453_2:
	mov.u32 	%r17, %ctaid.x;
	mov.u32 	%r18, %ntid.y;
	mov.u32 	%r19, %tid.y;
	mad.lo.s32 	%r20, %r17, %r18, %r19;
	mov.u32 	%r21, %nctaid.x;
	mul.lo.s32 	%r8, %r21, %r18;
	cvt.s64.s32 	%rd44, %r20;
	setp.le.s64 	%p2, %rd27, %rd44;
	@%p2 bra 	$L__BB453_11;
	mov.u32 	%r22, %tid.x;
	shl.b32 	%r23, %r22, 1;
	cvt.u64.u32 	%rd9, %r23;
	cvta.to.global.u64 	%rd10, %rd6;
	cvta.to.global.u64 	%rd11, %rd18;
	cvta.to.global.u64 	%rd12, %rd17;
	cvt.s64.s32 	%rd13, %r8;
	cvt.u32.u64 	%r24, %rd9;
	cvt.u32.u64 	%r26, %rd26;
$L__BB453_4:
	setp.le.s64 	%p3, %rd28, %rd9;
	mov.f32 	%f46, 0fFF800000;
	mov.f32 	%f47, %f46;
	mov.f32 	%f48, %f46;
	@%p3 bra 	$L__BB453_8;
	setp.eq.s64 	%p4, %rd22, 1;
	setp.eq.s64 	%p5, %rd21, 1;
	setp.eq.s64 	%p6, %rd20, 1;
	setp.eq.s64 	%p7, %rd19, 1;
	cvt.u32.u64 	%r25, %rd44;
	mad.lo.s32 	%r27, %r26, %r25, %r24;
	div.s32 	%r28, %r27, %r9;
	mul.lo.s32 	%r29, %r28, %r9;
	sub.s32 	%r30, %r27, %r29;
	div.s32 	%r31, %r30, %r10;
	mul.lo.s32 	%r32, %r31, %r10;
	sub.s32 	%r33, %r30, %r32;
	div.s32 	%r34, %r33, %r11;
	mul.lo.s32 	%r35, %r34, %r11;
	sub.s32 	%r36, %r33, %r35;
	selp.b32 	%r37, 0, %r28, %p7;
	selp.b32 	%r38, 0, %r31, %p6;
	selp.b32 	%r39, 0, %r34, %p5;
	selp.b32 	%r40, 0, %r36, %p4;
	mul.lo.s32 	%r41, %r13, %r37;
	mad.lo.s32 	%r42, %r14, %r38, %r41;
	mad.lo.s32 	%r43, %r15, %r39, %r42;
	mad.lo.s32 	%r44, %r16, %r40, %r43;
	shr.u32 	%r45, %r27, 31;
	add.s32 	%r46, %r27, %r45;
	shr.s32 	%r47, %r46, 1;
	mul.wide.s32 	%rd35, %r47, 8;
	add.s64 	%rd15, %rd12, %rd35;
	ld.global.f32 	%f15, [%rd15];
	shr.u32 	%r48, %r44, 31;
	add.s32 	%r49, %r44, %r48;
	shr.s32 	%r50, %r49, 1;
	mul.wide.s32 	%rd36, %r50, 2;
	add.s64 	%rd37, %rd11, %rd36;
	ld.global.v2.u8 	{%rs1, %rs2}, [%rd37];
	setp.eq.s16 	%p8, %rs1, 0;
	mul.f32 	%f16, %f15, %f13;
	selp.f32 	%f47, %f12, %f16, %p8;
	setp.eq.s16 	%p9, %rs2, 0;
	mov.f32 	%f46, %f12;
	@%p9 bra 	$L__BB453_7;
	ld.global.f32 	%f17, [%rd15+4];
	mul.f32 	%f46, %f17, %f13;
$L__BB453_7:
	max.f32 	%f18, %f47, 0fFF800000;
	max.f32 	%f48, %f18, %f46;
$L__BB453_8:
	sub.f32 	%f19, %f47, %f48;
	fma.rn.f32 	%f20, %f19, 0f3BBB989D, 0f3F000000;
	cvt.sat.f32.f32 	%f21, %f20;
	mov.f32 	%f22, 0f4B400001;
	mov.f32 	%f23, 0f437C0000;
	fma.rm.f32 	%f24, %f21, %f23, %f22;
	add.f32 	%f25, %f24, 0fCB40007F;
	neg.f32 	%f26, %f25;
	fma.rn.f32 	%f27, %f19, 0f3FB8AA3B, %f26;
	fma.rn.f32 	%f28, %f19, 0f32A57060, %f27;
	mov.b32 	%r51, %f24;
	shl.b32 	%r52, %r51, 23;
	mov.b32 	%f29, %r52;
	ex2.approx.ftz.f32 	%f30, %f28;
	mul.f32 	%f31, %f30, %f29;
	add.f32 	%f32, %f31, 0f00000000;
	sub.f32 	%f33, %f46, %f48;
	fma.rn.f32 	%f34, %f33, 0f3BBB989D, 0f3F000000;
	cvt.sat.f32.f32 	%f35, %f34;
	fma.rm.f32 	%f36, %f35, %f23, %f22;
	add.f32 	%f37, %f36, 0fCB40007F;
	neg.f32 	%f38, %f37;
	fma.rn.f32 	%f39, %f33, 0f3FB8AA3B, %f38;
	fma.rn.f32 	%f40, %f33, 0f32A57060, %f39;
	mov.b32 	%r53, %f36;
	shl.b32 	%r54, %r53, 23;
	mov.b32 	%f41, %r54;
	ex2.approx.ftz.f32 	%f42, %f40;
	mul.f32 	%f43, %f42, %f41;
	add.f32 	%f44, %f32, %f43;
	div.rn.f32 	%f10, %f31, %f44;
	div.rn.f32 	%f11, %f43, %f44;
	@%p3 bra 	$L__BB453_10;
	mad.lo.s64 	%rd38, %rd44, %rd7, %rd9;
	shr.u64 	%rd39, %rd38, 63;
	add.s64 	%rd40, %rd38, %rd39;
	shl.b64 	%rd41, %rd40, 2;
	and.b64  	%rd42, %rd41, -8;
	add.s64 	%rd43, %rd10, %rd42;
	st.global.v2.f32 	[%rd43], {%f10, %f11};
$L__BB453_10:
	add.s64 	%rd44, %rd44, %rd13;
	setp.lt.s64 	%p11, %rd44, %rd27;
	@%p11 bra 	$L__BB453_4;
$L__BB453_11:
	ret;

}
	// .globl	_Z15SoftmaxWarpImplI22BroadcastScaleMaskLoadIffbLm4EiE11DirectStoreIffEfLi2ELi2ELi2ELi2ELb0EL9Algorithm0EEvT_T0_ll
.visible .entry _Z15SoftmaxWarpImplI22BroadcastScaleMaskLoadIffbLm4EiE11DirectStoreIffEfLi2ELi2ELi2ELi2ELb0EL9Algorithm0EEvT_T0_ll(
	.param .align 8 .b8 _Z15SoftmaxWarpImplI22BroadcastScaleMaskLoadIffbLm4EiE11DirectStoreIffEfLi2ELi2ELi2ELi2ELb0EL9Algorithm0EEvT_T0_ll_param_0[120],
	.param .align 8 .b8 _Z15SoftmaxWarpImplI22BroadcastScaleMaskLoadIffbLm4EiE11DirectStoreIffEfLi2ELi2ELi2ELi2ELb0EL9Algorithm0EEvT_T0_ll_param_1[16],
	.param .u64 _Z15SoftmaxWarpImplI22BroadcastScaleMaskLoadIffbLm4EiE11DirectStoreIffEfLi2ELi2ELi2ELi2ELb0EL9Algorithm0EEvT_T0_ll_param_2,
	.param .u64 _Z15SoftmaxWarpImplI22BroadcastScaleMaskLoadIffbLm4EiE11DirectStoreIffEfLi2ELi2ELi2ELi2ELb0EL9Algorithm0EEvT_T0_ll_param_3
)
{
	.reg .pred 	%p<20>;
	.reg .b16 	%rs<5>;
	.reg .b32 	%r<96>;
	.reg .b32 	%f<85>;
	.reg .b64 	%rd<52>;

	ld.param.u64 	%rd26, [_Z15SoftmaxWarpImplI22BroadcastScaleMaskLoadIffbLm4EiE11DirectStoreIffEfLi2ELi2ELi2ELi2ELb0EL9Algorithm0EEvT_T0_ll_param_1+8];
	ld.param.u64 	%rd25, [_Z15SoftmaxWarpImplI22BroadcastScaleMaskLoadIffbLm4EiE11DirectStoreIffEfLi2ELi2ELi2ELi2ELb0EL9Algorithm0EEvT_T0_ll_param_1];
	ld.param.v2.f32 	{%f9, %f10}, [_Z15SoftmaxWarpImplI22BroadcastScaleMaskLoadIffbLm4EiE11DirectStoreIffEfLi2ELi2ELi2ELi2ELb0EL9Algorithm0EEvT_T0_ll_param_0+112];
	ld.param.u64 	%rd24, [_Z15SoftmaxWarpImplI22BroadcastScaleMaskLoadIffbLm4EiE11DirectStoreIffEfLi2ELi2ELi2ELi2ELb0EL9Algorithm0EEvT_T0_ll_param_0+104];
	ld.param.v2.u32 	{%r15, %r16}, [_Z15SoftmaxWarpImplI22BroadcastScaleMaskLoadIffbLm4EiE11DirectStoreIffEfLi2ELi2ELi2ELi2ELb0EL9Algorithm0EEvT_T0_ll_param_0+88];
	ld.param.v2.u32 	{%r13, %r14}, [_Z15SoftmaxWarpImplI22BroadcastScaleMaskLoadIffbLm4EiE11DirectStoreIffEfLi2ELi2ELi2ELi2ELb0EL9Algorithm0EEvT_T0_ll_param_0+80];
	ld.param.v2.u32 	{%r11, %r12}, [_Z15SoftmaxWarpImplI22BroadcastScaleMaskLoadIffbLm4EiE11DirectStoreIffEfLi2ELi2ELi2ELi2ELb0EL9Algorithm0EEvT_T0_ll_param_0+64];
	ld.param.v2.u32 	{%r9, %r10}, [_Z15SoftmaxWarpImplI22BroadcastScaleMaskLoadIffbLm4EiE11DirectStoreIffEfLi2ELi2ELi2ELi2ELb0EL9Algorithm0EEvT_T0_ll_param_0+56];
	ld.param.u64 	%rd20, [_Z15SoftmaxWarpImplI22BroadcastScaleMaskLoadIffbLm4EiE11DirectStoreIffEfLi2ELi2ELi2ELi2ELb0EL9Algorithm0EEvT_T0_ll_param_0+40];
	ld.param.u64 	%rd19, [_Z15SoftmaxWarpImplI22BroadcastScaleMaskLoadIffbLm4EiE11DirectStoreIffEfLi2ELi2ELi2ELi2ELb0EL9Algorithm0EEvT_T0_ll_param_0+32];
	ld.param.u64 	%rd18, [_Z15SoftmaxWarpImplI22BroadcastScaleMaskLoadIffbLm4EiE11DirectStoreIffEfLi2ELi2ELi2ELi2ELb0EL9Algorithm0EEvT_T0_ll_param_0+24];
	ld.param.u64 	%rd17, [_Z15SoftmaxWarpImplI22BroadcastScaleMaskLoadIffbLm4EiE11DirectStoreIffEfLi2ELi2ELi2ELi2ELb0EL9Algorithm0EEvT_T0_ll_param_0+16];
	ld.param.u64 	%rd16, [_Z15SoftmaxWarpImplI22BroadcastScaleMaskLoadIffbLm4EiE11DirectStoreIffEfLi2ELi2ELi2ELi2ELb0EL9Algorithm0EEvT_T0_ll_param_0+8];
	ld.param.u64 	%rd15, [_Z15SoftmaxWarpImplI22BroadcastScaleMaskLoadIffbLm4EiE11DirectStoreIffEfLi2ELi2ELi2ELi2ELb0EL9Algorithm0EEvT_T0_ll_param_0];
	ld.param.u64 	%rd27, [_Z15SoftmaxWarpImplI22BroadcastScaleMaskLoadIffbLm4EiE11DirectStoreIffEfLi2ELi2ELi2ELi2ELb0EL9Algorithm0EEvT_T0_ll_param_2];
	ld.param.u64 	%rd28, [_Z15SoftmaxWarpImplI22BroadcastScaleMaskLoadIffbLm4EiE11DirectStoreIffEfLi2ELi2ELi2ELi2ELb0EL9Algorithm0EEvT_T0_ll_param_3];
	cvta.to.global.u64 	%rd1, %rd15;
	cvta.to.global.u64 	%rd2, %rd16;
	setp.lt.s64 	%p1, %rd28, 5;
	@%p1 bra 	$L__BB454_2;
	mov.u64 	%rd29, $str;
	cvta.global.u64 	%rd30, %rd29;
	mov.u64 	%rd31, $str$1;
	cvta.global.u64 	%rd32, %rd31;
	mov.u64 	%rd33, __unnamed_440;
	cvta.global.u64 	%rd34, %rd33;
	{ // callseq 439, 0
	.param .b64 param0;
	st.param.b64 	[param0], %rd30;
	.param .b64 param1;
	st.param.b64 	[param1], %rd32;
	.param .b32 param2;
	st.param.b32 	[param2], 254;
	.param .b64 param3;
	st.param.b64 	[param3], %rd34;
	.param .b64 param4;
	st.param.b64 	[param4], 1;
	call.uni 
	__assertfail, 
	(
	param0, 
	param1, 
	param2, 
	param3, 
	param4
	);
	} // callseq 439
$L__BB454_2:
	mov.u32 	%r17, %ctaid.x;
	mov.u32 	%r18, %ntid.y;
	mov.u32 	%r19, %tid.y;
	mad.lo.s32 	%r20, %r17, %r18, %r19;
	mov.u32 	%r21, %nctaid.x;
	mul.lo.s32 	%r22, %r18, %r21;
	shl.b32 	%r8, %r22, 1;
	shl.b32 	%r23, %r20, 1;
	cvt.s64.s32 	%rd51, %r23;
	setp.le.s64 	%p2, %rd27, %rd51;
	@%p2 bra 	$L__BB454_9;
	mov.u32 	%r24, %tid.x;
	shl.b32 	%r25, %r24, 1;
	cvt.u64.u32 	%rd8, %r25;
	cvt.s64.s32 	%rd9, %r8;
	cvt.u32.u64 	%r26, %rd8;
$L__BB454_4:
	setp.eq.s64 	%p3, %rd20, 1;
	setp.eq.s64 	%p4, %rd19, 1;
	setp.eq.s64 	%p5, %rd18, 1;
	setp.eq.s64 	%p6, %rd17, 1;
	mul.lo.s64 	%rd11, %rd24, %rd51;
	cvt.u32.u64 	%r27, %rd11;
	add.s32 	%r28, %r26, %r27;
	div.s32 	%r29, %r28, %r9;
	mul.lo.s32 	%r30, %r29, %r9;
	sub.s32 	%r31, %r28, %r30;
	div.s32 	%r32, %r31, %r10;
	mul.lo.s32 	%r33, %r32, %r10;
	sub.s32 	%r34, %r31, %r33;
	div.s32 	%r35, %r34, %r11;
	mul.lo.s32 	%r36, %r35, %r11;
	sub.s32 	%r37, %r34, %r36;
	selp.b32 	%r38, 0, %r29, %p6;
	selp.b32 	%r39, 0, %r32, %p5;
	selp.b32 	%r40, 0, %r35, %p4;
	selp.b32 	%r41, 0, %r37, %p3;
	mul.lo.s32 	%r42, %r13, %r38;
	mad.lo.s32 	%r43, %r14, %r39, %r42;
	mad.lo.s32 	%r44, %r15, %r40, %r43;
	mad.lo.s32 	%r45, %r16, %r41, %r44;
	shr.u32 	%r46, %r28, 31;
	add.s32 	%r47, %r28, %r46;
	shr.s32 	%r48, %r47, 1;
	mul.wide.s32 	%rd35, %r48, 8;
	add.s64 	%rd12, %rd1, %rd35;
	ld.global.f32 	%f11, [%rd12];
	shr.u32 	%r49, %r45, 31;
	add.s32 	%r50, %r45, %r49;
	shr.s32 	%r51, %r50, 1;
	mul.wide.s32 	%rd36, %r51, 2;
	add.s64 	%rd37, %rd2, %rd36;
	ld.global.v2.u8 	{%rs1, %rs2}, [%rd37];
	setp.eq.s16 	%p7, %rs1, 0;
	mul.f32 	%f12, %f11, %f10;
	selp.f32 	%f3, %f9, %f12, %p7;
	setp.eq.s16 	%p8, %rs2, 0;
	mov.f32 	%f83, %f9;
	@%p8 bra 	$L__BB454_6;
	ld.global.f32 	%f13, [%rd12+4];
	mul.f32 	%f83, %f13, %f10;
$L__BB454_6:
	cvt.u32.u64 	%r52, %rd8;
	cvt.u32.u64 	%r53, %rd24;
	add.s32 	%r55, %r27, %r53;
	add.s32 	%r56, %r52, %r55;
	div.s32 	%r57, %r56, %r9;
	mul.lo.s32 	%r58, %r57, %r9;
	sub.s32 	%r59, %r56, %r58;
	div.s32 	%r60, %r59, %r10;
	mul.lo.s32 	%r61, %r60, %r10;
	sub.s32 	%r62, %r59, %r61;
	div.s32 	%r63, %r62, %r11;
	mul.lo.s32 	%r64, %r63, %r11;
	sub.s32 	%r65, %r62, %r64;
	selp.b32 	%r66, 0, %r57, %p6;
	selp.b32 	%r67, 0, %r60, %p5;
	selp.b32 	%r68, 0, %r63, %p4;
	selp.b32 	%r69, 0, %r65, %p3;
	mul.lo.s32 	%r70, %r13, %r66;
	mad.lo.s32 	%r71, %r14, %r67, %r70;
	mad.lo.s32 	%r72, %r15, %r68, %r71;
	mad.lo.s32 	%r73, %r16, %r69, %r72;
	shr.u32 	%r74, %r56, 31;
	add.s32 	%r75, %r56, %r74;
	shr.s32 	%r76, %r75, 1;
	mul.wide.s32 	%rd38, %r76, 8;
	add.s64 	%rd13, %rd1, %rd38;
	ld.global.f32 	%f14, [%rd13];
	shr.u32 	%r77, %r73, 31;
	add.s32 	%r78, %r73, %r77;
	shr.s32 	%r79, %r78, 1;
	mul.wide.s32 	%rd39, %r79, 2;
	add.s64 	%rd40, %rd2, %rd39;
	ld.global.v2.u8 	{%rs3, %rs4}, [%rd40];
	setp.eq.s16 	%p13, %rs3, 0;
	mul.f32 	%f15, %f14, %f10;
	selp.f32 	%f6, %f9, %f15, %p13;
	setp.eq.s16 	%p14, %rs4, 0;
	mov.f32 	%f84, %f9;
	@%p14 bra 	$L__BB454_8;
	ld.global.f32 	%f16, [%rd13+4];
	mul.f32 	%f84, %f16, %f10;
$L__BB454_8:
	max.f32 	%f17, %f3, 0fFF800000;
	max.f32 	%f18, %f17, %f83;
	max.f32 	%f19, %f6, 0fFF800000;
	max.f32 	%f20, %f19, %f84;
	mov.b32 	%r80, %f18;
	shfl.sync.bfly.b32	%r81|%p15, %r80, 1, 31, -1;
	mov.b32 	%f21, %r81;
	max.f32 	%f22, %f18, %f21;
	mov.b32 	%r82, %f20;
	shfl.sync.bfly.b32	%r83|%p16, %r82, 1, 31, -1;
	mov.b32 	%f23, %r83;
	max.f32 	%f24, %f20, %f23;
	sub.f32 	%f25, %f3, %f22;
	fma.rn.f32 	%f26, %f25, 0f3BBB989D, 0f3F000000;
	cvt.sat.f32.f32 	%f27, %f26;
	mov.f32 	%f28, 0f4B400001;
	mov.f32 	%f29, 0f437C0000;
	fma.rm.f32 	%f30, %f27, %f29, %f28;
	add.f32 	%f31, %f30, 0fCB40007F;
	neg.f32 	%f32, %f31;
	fma.rn.f32 	%f33, %f25, 0f3FB8AA3B, %f32;
	fma.rn.f32 	%f34, %f25, 0f32A57060, %f33;
	mov.b32 	%r84, %f30;
	shl.b32 	%r85, %r84, 23;
	mov.b32 	%f35, %r85;
	ex2.approx.ftz.f32 	%f36, %f34;
	mul.f32 	%f37, %f36, %f35;
	add.f32 	%f38, %f37, 0f00000000;
	sub.f32 	%f39, %f83, %f22;
	fma.rn.f32 	%f40, %f39, 0f3BBB989D, 0f3F000000;
	cvt.sat.f32.f32 	%f41, %f40;
	fma.rm.f32 	%f42, %f41, %f29, %f28;
	add.f32 	%f43, %f42, 0fCB40007F;
	neg.f32 	%f44, %f43;
	fma.rn.f32 	%f45, %f39, 0f3FB8AA3B, %f44;
	fma.rn.f32 	%f46, %f39, 0f32A57060, %f45;
	mov.b32 	%r86, %f42;
	shl.b32 	%r87, %r86, 23;
	mov.b32 	%f47, %r87;
	ex2.approx.ftz.f32 	%f48, %f46;
	mul.f32 	%f49, %f48, %f47;
	add.f32 	%f50, %f38, %f49;
	sub.f32 	%f51, %f6, %f24;
	fma.rn.f32 	%f52, %f51, 0f3BBB989D, 0f3F000000;
	cvt.sat.f32.f32 	%f53, %f52;
	fma.rm.f32 	%f54, %f53, %f29, %f28;
	add.f32 	%f55, %f54, 0fCB40007F;
	neg.f32 	%f56, %f55;
	fma.rn.f32 	%f57, %f51, 0f3FB8AA3B, %f56;
	fma.rn.f32 	%f58, %f51, 0f32A57060, %f57;
	mov.b32 	%r88, %f54;
	shl.b32 	%r89, %r88, 23;
	mov.b32 	%f59, %r89;
	ex2.approx.ftz.f32 	%f60, %f58;
	mul.f32 	%f61, %f60, %f59;
	add.f32 	%f62, %f61, 0f00000000;
	sub.f32 	%f63, %f84, %f24;
	fma.rn.f32 	%f64, %f63, 0f3BBB989D, 0f3F000000;
	cvt.sat.f32.f32 	%f65, %f64;
	fma.rm.f32 	%f66, %f65, %f29, %f28;
	add.f32 	%f67, %f66, 0fCB40007F;
	neg.f32 	%f68, %f67;
	fma.rn.f32 	%f69, %f63, 0f3FB8AA3B, %f68;
	fma.rn.f32 	%f70, %f63, 0f32A57060, %f69;
	mov.b32 	%r90, %f66;
	shl.b32 	%r91, %r90, 23;
	mov.b32 	%f71, %r91;
	ex2.approx.ftz.f32 	%f72, %f70;
	mul.f32 	%f73, %f72, %f71;
	add.f32 	%f74, %f62, %f73;
	mov.b32 	%r92, %f50;
	shfl.sync.bfly.b32	%r93|%p17, %r92, 1, 31, -1;
	mov.b32 	%f75, %r93;
	add.f32 	%f76, %f50, %f75;
	mov.b32 	%r94, %f74;
	shfl.sync.bfly.b32	%r95|%p18, %r94, 1, 31, -1;
	mov.b32 	%f77, %r95;
	add.f32 	%f78, %f74, %f77;
	div.rn.f32 	%f79, %f37, %f76;
	div.rn.f32 	%f80, %f49, %f76;
	mad.lo.s64 	%rd41, %rd51, %rd26, %rd8;
	cvta.to.global.u64 	%rd42, %rd25;
	shl.b64 	%rd43, %rd41, 2;
	add.s64 	%rd44, %rd42, %rd43;
	st.global.v2.f32 	[%rd44], {%f79, %f80};
	div.rn.f32 	%f81, %f61, %f78;
	div.rn.f32 	%f82, %f73, %f78;
	add.s64 	%rd45, %rd41, %rd26;
	shr.u64 	%rd46, %rd45, 63;
	add.s64 	%rd47, %rd45, %rd46;
	shl.b64 	%rd48, %rd47, 2;
	and.b64  	%rd49, %rd48, -8;
	add.s64 	%rd50, %rd42, %rd49;
	st.global.v2.f32 	[%rd50], {%f81, %f82};
	add.s64 	%rd51, %rd51, %rd9;
	setp.lt.s64 	%p19, %rd51, %rd27;
	@%p19 bra 	$L__BB454_4;
$L__BB454_9:
	ret;

}
	// .globl	_Z15SoftmaxWarpImplI22BroadcastScaleMaskLoadIffbLm4EiE11DirectStoreIffEfLi2ELi2ELi2ELi2ELb1EL9Algorithm0EEvT_T0_ll
.visible .entry _Z15SoftmaxWarpImplI22BroadcastScaleMaskLoadIffbLm4EiE11DirectStoreIffEfLi2ELi2ELi2ELi2ELb1EL9Algorithm0EEvT_T0_ll(
	.param .align 8 .b8 _Z15SoftmaxWarpImplI22BroadcastScaleMaskLoadIffbLm4EiE11DirectStoreIffEfLi2ELi2ELi2ELi2ELb1EL9Algorithm0EEvT_T0_ll_param_0[120],
	.param .align 8 .b8 _Z15SoftmaxWarpImplI22BroadcastScaleMaskLoadIffbLm4EiE11DirectStoreIffEfLi2ELi2ELi2ELi2ELb1EL9Algorithm0EEvT_T0_ll_param_1[16],
	.param .u64 _Z15SoftmaxWarpImplI22BroadcastScaleMaskLoadIffbLm4EiE11DirectStoreIffEfLi2ELi2ELi2ELi2ELb1EL9Algorithm0EEvT_T0_ll_param_2,
	.param .u64 _Z15SoftmaxWarpImplI22BroadcastScaleMaskLoadIffbLm4EiE11DirectStoreIffEfLi2ELi2ELi2ELi2ELb1EL9Algorithm0EEvT_T0_ll_param_3
)
{
	.reg .pred 	%p<24>;
	.reg .b16 	%rs<5>;
	.reg .b32 	%r<98>;
	.reg .b32 	%f<99>;
	.reg .b64 	%rd<50>;

	ld.param.v2.f32 	{%f24, %f25}, [_Z15SoftmaxWarpImplI22BroadcastScaleMaskLoadIffbLm4EiE11DirectStoreIffEfLi2ELi2ELi2ELi2ELb1EL9Algorithm0EEvT_T0_ll_param_0+112];
	ld.param.u64 	%rd22, [_Z15SoftmaxWarpImplI22BroadcastScaleMaskLoadIffbLm4EiE11DirectStoreIffEfLi2ELi2ELi2ELi2ELb1EL9Algorithm0EEvT_T0_ll_param_0+104];
	ld.param.v2.u32 	{%r15, %r16}, [_Z15SoftmaxWarpImplI22BroadcastScaleMaskLoadIffbLm4EiE11DirectStoreIffEfLi2ELi2ELi2ELi2ELb1EL9Algorithm0EEvT_T0_ll_param_0+88];
	ld.param.v2.u32 	{%r13, %r14}, [_Z15SoftmaxWarpImplI22BroadcastScaleMaskLoadIffbLm4EiE11DirectStoreIffEfLi2ELi2ELi2ELi2ELb1EL9Algorithm0EEvT_T0_ll_param_0+80];
	ld.param.v2.u32 	{%r11, %r12}, [_Z15SoftmaxWarpImplI22BroadcastScaleMaskLoadIffbLm4EiE11DirectStoreIffEfLi2ELi2ELi2ELi2ELb1EL9Algorithm0EEvT_T0_ll_param_0+64];
	ld.param.v2.u32 	{%r9, %r10}, [_Z15SoftmaxWarpImplI22BroadcastScaleMaskLoadIffbLm4EiE11DirectStoreIffEfLi2ELi2ELi2ELi2ELb1EL9Algorithm0EEvT_T0_ll_param_0+56];
	ld.param.u64 	%rd18, [_Z15SoftmaxWarpImplI22BroadcastScaleMaskLoadIffbLm4EiE11DirectStoreIffEfLi2ELi2ELi2ELi2ELb1EL9Algorithm0EEvT_T0_ll_param_0+40];
	ld.param.u64 	%rd17, [_Z15SoftmaxWarpImplI22BroadcastScaleMaskLoadIffbLm4EiE11DirectStoreIffEfLi2ELi2ELi2ELi2ELb1EL9Algorithm0EEvT_T0_ll_param_0+32];
	ld.param.u64 	%rd16, [_Z15SoftmaxWarpImplI22BroadcastScaleMaskLoadIffbLm4EiE11DirectStoreIffEfLi2ELi2ELi2ELi2ELb1EL9Algorithm0EEvT_T0_ll_param_0+24];
	ld.param.u64 	%rd15, [_Z15SoftmaxWarpImplI22BroadcastScaleMaskLoadIffbLm4EiE11DirectStoreIffEfLi2ELi2ELi2ELi2ELb1EL9Algorithm0EEvT_T0_ll_param_0+16];
	ld.param.u64 	%rd5, [_Z15SoftmaxWarpImplI22BroadcastScaleMaskLoadIffbLm4EiE11DirectStoreIffEfLi2ELi2ELi2ELi2ELb1EL9Algorithm0EEvT_T0_ll_param_1+8];
	ld.param.u64 	%rd25, [_Z15SoftmaxWarpImplI22BroadcastScaleMaskLoadIffbLm4EiE11DirectStoreIffEfLi2ELi2ELi2ELi2ELb1EL9Algorithm0EEvT_T0_ll_param_1];
	ld.param.u64 	%rd14, [_Z15SoftmaxWarpImplI22BroadcastScaleMaskLoadIffbLm4EiE11DirectStoreIffEfLi2ELi2ELi2ELi2ELb1EL9Algorithm0EEvT_T0_ll_param_0+8];
	ld.param.u64 	%rd13, [_Z15SoftmaxWarpImplI22BroadcastScaleMaskLoadIffbLm4EiE11DirectStoreIffEfLi2ELi2ELi2ELi2ELb1EL9Algorithm0EEvT_T0_ll_param_0];
	ld.param.u64 	%rd23, [_Z15SoftmaxWarpImplI22BroadcastScaleMaskLoadIffbLm4EiE11DirectStoreIffEfLi2ELi2ELi2ELi2ELb1EL9Algorithm0EEvT_T0_ll_param_2];
	ld.param.u64 	%rd24, [_Z15SoftmaxWarpImplI22BroadcastScaleMaskLoadIffbLm4EiE11DirectStoreIffEfLi2ELi2ELi2ELi2ELb1EL9Algorithm0EEvT_T0_ll_param_3];
	cvta.to.global.u64 	%rd1, %rd13;
	cvta.to.global.u64 	%rd2, %rd14;
	cvta.to.global.u64 	%rd4, %rd25;
	setp.lt.s64 	%p1, %rd24, 5;
	@%p1 bra 	$L__BB455_2;
	mov.u64 	%rd26, $str;
	cvta.global.u64 	%rd27, %rd26;
	mov.u64 	%rd28, $str$1;
	cvta.global.u64 	%rd29, %rd28;
	mov.u64 	%rd30, __unnamed_441;
	cvta.global.u64 	%rd31, %rd30;
	{ // callseq 440, 0
	.param .b64 param0;
	st.param.b64 	[param0], %rd27;
	.param .b64 param1;
	st.param.b64 	[param1], %rd29;
	.param .b32 param2;
	st.param.b32 	[param2], 254;
	.param .b64 param3;
	st.param.b64 	[param3], %rd31;
	.param .b64 param4;
	st.param.b64 	[param4], 1;
	call.uni 
	__assertfail, 
	(
	param0, 
	param1, 
	param2, 
	param3, 
	param4
	);
	} // callseq 440
$L__BB455_2:
	mov.u32 	%r17, %ctaid.x;
	mov.u32 	%r18, %ntid.y;
	mov.u32 	%r19, %tid.y;
	mad.lo.s32 	%r20, %r17, %r18, %r19;
	mov.u32 	%r21, %nctaid.x;
	mul.lo.s32 	%r22, %r18, %r21;
	shl.b32 	%r8, %r22, 1;
	shl.b32 	%r23, %r20, 1;
	cvt.s64.s32 	%rd49, %r23;
	setp.le.s64 	%p2, %rd23, %rd49;
	@%p2 bra 	$L__BB455_17;
	mov.u32 	%r24, %tid.x;
	shl.b32 	%r25, %r24, 1;
	cvt.u64.u32 	%rd7, %r25;
	cvt.s64.s32 	%rd8, %r8;
	cvt.u32.u64 	%r26, %rd7;
	cvt.u32.u64 	%r28, %rd22;
$L__BB455_4:
	setp.le.s64 	%p3, %rd24, %rd7;
	mov.f32 	%f92, 0fFF800000;
	mov.f32 	%f93, %f92;
	mov.f32 	%f94, %f92;
	@%p3 bra 	$L__BB455_8;
	setp.eq.s64 	%p4, %rd18, 1;
	setp.eq.s64 	%p5, %rd17, 1;
	setp.eq.s64 	%p6, %rd16, 1;
	setp.eq.s64 	%p7, %rd15, 1;
	cvt.u32.u64 	%r27, %rd49;
	mad.lo.s32 	%r29, %r28, %r27, %r26;
	div.s32 	%r30, %r29, %r9;
	mul.lo.s32 	%r31, %r30, %r9;
	sub.s32 	%r32, %r29, %r31;
	div.s32 	%r33, %r32, %r10;
	mul.lo.s32 	%r34, %r33, %r10;
	sub.s32 	%r35, %r32, %r34;
	div.s32 	%r36, %r35, %r11;
	mul.lo.s32 	%r37, %r36, %r11;
	sub.s32 	%r38, %r35, %r37;
	selp.b32 	%r39, 0, %r30, %p7;
	selp.b32 	%r40, 0, %r33, %p6;
	selp.b32 	%r41, 0, %r36, %p5;
	selp.b32 	%r42, 0, %r38, %p4;
	mul.lo.s32 	%r43, %r13, %r39;
	mad.lo.s32 	%r44, %r14, %r40, %r43;
	mad.lo.s32 	%r45, %r15, %r41, %r44;
	mad.lo.s32 	%r46, %r16, %r42, %r45;
	shr.u32 	%r47, %r29, 31;
	add.s32 	%r48, %r29, %r47;
	shr.s32 	%r49, %r48, 1;
	mul.wide.s32 	%rd32, %r49, 8;
	add.s64 	%rd10, %rd1, %rd32;
	ld.global.f32 	%f27, [%rd10];
	shr.u32 	%r50, %r46, 31;
	add.s32 	%r51, %r46, %r50;
	shr.s32 	%r52, %r51, 1;
	mul.wide.s32 	%rd33, %r52, 2;
	add.s64 	%rd34, %rd2, %rd33;
	ld.global.v2.u8 	{%rs1, %rs2}, [%rd34];
	setp.eq.s16 	%p8, %rs1, 0;
	mul.f32 	%f28, %f27, %f25;
	selp.f32 	%f93, %f24, %f28, %p8;
	setp.eq.s16 	%p9, %rs2, 0;
	mov.f32 	%f92, %f24;
	@%p9 bra 	$L__BB455_7;
	ld.global.f32 	%f29, [%rd10+4];
	mul.f32 	%f92, %f29, %f25;
$L__BB455_7:
	max.f32 	%f30, %f93, 0fFF800000;
	max.f32 	%f94, %f30, %f92;
$L__BB455_8:
	mov.f32 	%f96, 0fFF800000;
	mov.f32 	%f97, %f96;
	mov.f32 	%f98, %f96;
	@%p3 bra 	$L__BB455_12;
	setp.eq.s64 	%p11, %rd18, 1;
	setp.eq.s64 	%p12, %rd17, 1;
	setp.eq.s64 	%p13, %rd16, 1;
	setp.eq.s64 	%p14, %rd15, 1;
	cvt.u32.u64 	%r53, %rd7;
	mov.b64 	%rd35, 1;
	cvt.u32.u64 	%r54, %rd35;
	cvt.u32.u64 	%r55, %rd49;
	add.s32 	%r56, %r55, %r54;
	mad.lo.s32 	%r58, %r28, %r56, %r53;
	div.s32 	%r59, %r58, %r9;
	mul.lo.s32 	%r60, %r59, %r9;
	sub.s32 	%r61, %r58, %r60;
	div.s32 	%r62, %r61, %r10;
	mul.lo.s32 	%r63, %r62, %r10;
	sub.s32 	%r64, %r61, %r63;
	div.s32 	%r65, %r64, %r11;
	mul.lo.s32 	%r66, %r65, %r11;
	sub.s32 	%r67, %r64, %r66;
	selp.b32 	%r68, 0, %r59, %p14;
	selp.b32 	%r69, 0, %r62, %p13;
	selp.b32 	%r70, 0, %r65, %p12;
	selp.b32 	%r71, 0, %r67, %p11;
	mul.lo.s32 	%r72, %r13, %r68;
	mad.lo.s32 	%r73, %r14, %r69, %r72;
	mad.lo.s32 	%r74, %r15, %r70, %r73;
	mad.lo.s32 	%r75, %r16, %r71, %r74;
	shr.u32 	%r76, %r58, 31;
	add.s32 	%r77, %r58, %r76;
	shr.s32 	%r78, %r77, 1;
	mul.wide.s32 	%rd36, %r78, 8;
	add.s64 	%rd11, %rd1, %rd36;
	ld.global.f32 	%f32, [%rd11];
	shr.u32 	%r79, %r75, 31;
	add.s32 	%r80, %r75, %r79;
	shr.s32 	%r81, %r80, 1;
	mul.wide.s32 	%rd37, %r81, 2;
	add.s64 	%rd38, %rd2, %rd37;
	ld.global.v2.u8 	{%rs3, %rs4}, [%rd38];
	setp.eq.s16 	%p15, %rs3, 0;
	mul.f32 	%f33, %f32, %f25;
	selp.f32 	%f97, %f24, %f33, %p15;
	setp.eq.s16 	%p16, %rs4, 0;
	mov.f32 	%f96, %f24;
	@%p16 bra 	$L__BB455_11;
	ld.global.f32 	%f34, [%rd11+4];
	mul.f32 	%f96, %f34, %f25;
$L__BB455_11:
	max.f32 	%f35, %f97, 0fFF800000;
	max.f32 	%f98, %f35, %f96;
$L__BB455_12:
	mov.b32 	%r82, %f94;
	shfl.sync.bfly.b32	%r83|%p18, %r82, 1, 31, -1;
	mov.b32 	%f36, %r83;
	max.f32 	%f37, %f94, %f36;
	mov.b32 	%r84, %f98;
	shfl.sync.bfly.b32	%r85|%p19, %r84, 1, 31, -1;
	mov.b32 	%f38, %r85;
	max.f32 	%f39, %f98, %f38;
	sub.f32 	%f40, %f93, %f37;
	fma.rn.f32 	%f41, %f40, 0f3BBB989D, 0f3F000000;
	cvt.sat.f32.f32 	%f42, %f41;
	mov.f32 	%f43, 0f4B400001;
	mov.f32 	%f44, 0f437C0000;
	fma.rm.f32 	%f45, %f42, %f44, %f43;
	add.f32 	%f46, %f45, 0fCB40007F;
	neg.f32 	%f47, %f46;
	fma.rn.f32 	%f48, %f40, 0f3FB8AA3B, %f47;
	fma.rn.f32 	%f49, %f40, 0f32A57060, %f48;
	mov.b32 	%r86, %f45;
	shl.b32 	%r87, %r86, 23;
	mov.b32 	%f50, %r87;
	ex2.approx.ftz.f32 	%f51, %f49;
	mul.f32 	%f52, %f51, %f50;
	add.f32 	%f53, %f52, 0f00000000;
	sub.f32 	%f54, %f92, %f37;
	fma.rn.f32 	%f55, %f54, 0f3BBB989D, 0f3F000000;
	cvt.sat.f32.f32 	%f56, %f55;
	fma.rm.f32 	%f57, %f56, %f44, %f43;
	add.f32 	%f58, %f57, 0fCB40007F;
	neg.f32 	%f59, %f58;
	fma.rn.f32 	%f60, %f54, 0f3FB8AA3B, %f59;
	fma.rn.f32 	%f61, %f54, 0f32A57060, %f60;
	mov.b32 	%r88, %f57;
	shl.b32 	%r89, %r88, 23;
	mov.b32 	%f62, %r89;
	ex2.approx.ftz.f32 	%f63, %f61;
	mul.f32 	%f64, %f63, %f62;
	add.f32 	%f65, %f53, %f64;
	sub.f32 	%f66, %f97, %f39;
	fma.rn.f32 	%f67, %f66, 0f3BBB989D, 0f3F000000;
	cvt.sat.f32.f32 	%f68, %f67;
	fma.rm.f32 	%f69, %f68, %f44, %f43;
	add.f32 	%f70, %f69, 0fCB40007F;
	neg.f32 	%f71, %f70;
	fma.rn.f32 	%f72, %f66, 0f3FB8AA3B, %f71;
	fma.rn.f32 	%f73, %f66, 0f32A57060, %f72;
	mov.b32 	%r90, %f69;
	shl.b32 	%r91, %r90, 23;
	mov.b32 	%f74, %r91;
	ex2.approx.ftz.f32 	%f75, %f73;
	mul.f32 	%f17, %f75, %f74;
	add.f32 	%f76, %f17, 0f00000000;
	sub.f32 	%f77, %f96, %f39;
	fma.rn.f32 	%f78, %f77, 0f3BBB989D, 0f3F000000;
	cvt.sat.f32.f32 	%f79, %f78;
	fma.rm.f32 	%f80, %f79, %f44, %f43;
	add.f32 	%f81, %f80, 0fCB40007F;
	neg.f32 	%f82, %f81;
	fma.rn.f32 	%f83, %f77, 0f3FB8AA3B, %f82;
	fma.rn.f32 	%f84, %f77, 0f32A57060, %f83;
	mov.b32 	%r92, %f80;
	shl.b32 	%r93, %r92, 23;
	mov.b32 	%f85, %r93;
	ex2.approx.ftz.f32 	%f86, %f84;
	mul.f32 	%f18, %f86, %f85;
	add.f32 	%f87, %f76, %f18;
	mov.b32 	%r94, %f65;
	shfl.sync.bfly.b32	%r95|%p20, %r94, 1, 31, -1;
	mov.b32 	%f88, %r95;
	add.f32 	%f89, %f65, %f88;
	mov.b32 	%r96, %f87;
	shfl.sync.bfly.b32	%r97|%p21, %r96, 1, 31, -1;
	mov.b32 	%f90, %r97;
	add.f32 	%f19, %f87, %f90;
	div.rn.f32 	%f20, %f52, %f89;
	div.rn.f32 	%f21, %f64, %f89;
	@%p3 bra 	$L__BB455_14;
	mad.lo.s64 	%rd39, %rd49, %rd5, %rd7;
	shl.b64 	%rd40, %rd39, 2;
	add.s64 	%rd41, %rd4, %rd40;
	st.global.v2.f32 	[%rd41], {%f20, %f21};
$L__BB455_14:
	div.rn.f32 	%f22, %f17, %f19;
	div.rn.f32 	%f23, %f18, %f19;
	@%p3 bra 	$L__BB455_16;
	mad.lo.s64 	%rd42, %rd5, %rd49, %rd5;
	add.s64 	%rd43, %rd42, %rd7;
	shr.u64 	%rd44, %rd43, 63;
	add.s64 	%rd45, %rd43, %rd44;
	shl.b64 	%rd46, %rd45, 2;
	and.b64  	%rd47, %rd46, -8;
	add.s64 	%rd48, %rd4, %rd47;
	st.global.v2.f32 	[%rd48], {%f22, %f23};
$L__BB455_16:
	add.s64 	%rd49, %rd49, %rd8;
	setp.lt.s64 	%p23, %rd49, %rd23;
	@%p23 bra 	$L__BB455_4;
$L__BB455_17:
	ret;

}
	// .globl	_Z15SoftmaxWarpImplI22BroadcastScaleMaskLoadIffbLm4EiE11DirectStoreIffEfLi2ELi2ELi2ELi1ELb0EL9Algorithm0EEvT_T0_ll
.visible .entry _Z15SoftmaxWarpImplI22BroadcastScaleMaskLoadIffbLm4EiE11DirectStoreIffEfLi2ELi2ELi2ELi1ELb0EL9Algorithm0EEvT_T0_ll(
	.param .align 8 .b8 _Z15SoftmaxWarpImplI22BroadcastScaleMaskLoadIffbLm4EiE11DirectStoreIffEfLi2ELi2ELi2ELi1ELb0EL9Algorithm0EEvT_T0_ll_param_0[120],
	.param .align 8 .b8 _Z15SoftmaxWarpImplI22BroadcastScaleMaskLoadIffbLm4EiE11DirectStoreIffEfLi2ELi2ELi2ELi1ELb0EL9Algorithm0EEvT_T0_ll_param_1[16],
	.param .u64 _Z15SoftmaxWarpImplI22BroadcastScaleMaskLoadIffbLm4EiE11DirectStoreIffEfLi2ELi2ELi2ELi1ELb0EL9Algorithm0EEvT_T0_ll_param_2,
	.param .u64 _Z15SoftmaxWarpImplI22BroadcastScaleMaskLoadIffbLm4EiE11DirectStoreIffEfLi2ELi2ELi2ELi1ELb0EL9Algorithm0EEvT_T0_ll_param_3
)
{
	.reg .pred 	%p<12>;
	.reg .b16 	%rs<3>;
	.reg .b32 	%r<59>;
	.reg .b32 	%f<46>;
	.reg .b64 	%rd<46>;

	ld.param.v2.f32 	{%f6, %f7}, [_Z15SoftmaxWarpImplI22BroadcastScaleMaskLoadIffbLm4EiE11DirectStoreIffEfLi2ELi2ELi2ELi1ELb0EL9Algorithm0EEvT_T0_ll_param_0+112];
	ld.param.u64 	%rd27, [_Z15SoftmaxWarpImplI22BroadcastScaleMaskLoadIffbLm4EiE11DirectStoreIffEfLi2ELi2ELi2ELi1ELb0EL9Algorithm0EEvT_T0_ll_param_0+104];
	ld.param.v2.u32 	{%r15, %r16}, [_Z15SoftmaxWarpImplI22BroadcastScaleMaskLoadIffbLm4EiE11DirectStoreIffEfLi2ELi2ELi2ELi1ELb0EL9Algorithm0EEvT_T0_ll_param_0+88];
	ld.param.v2.u32 	{%r13, %r14}, [_Z15SoftmaxWarpImplI22BroadcastScaleMaskLoadIffbLm4EiE11DirectStoreIffEfLi2ELi2ELi2ELi1ELb0EL9Algorithm0EEvT_T0_ll_param_0+80];
	ld.param.v2.u32 	{%r11, %r12}, [_Z15SoftmaxWarpImplI22BroadcastScaleMaskLoadIffbLm4EiE11DirectStoreIffEfLi2ELi2ELi2ELi1ELb0EL9Algorithm0EEvT_T0_ll_param_0+64];
	ld.param.v2.u32 	{%r9, %r10}, [_Z15SoftmaxWarpImplI22BroadcastScaleMaskLoadIffbLm4EiE11DirectStoreIffEfLi2ELi2ELi2ELi1ELb0EL9Algorithm0EEvT_T0_ll_param_0+56];
	ld.param.u64 	%rd23, [_Z15SoftmaxWarpImplI22BroadcastScaleMaskLoadIffbLm4EiE11DirectStoreIffEfLi2ELi2ELi2ELi1ELb0EL9Algorithm0EEvT_T0_ll_param_0+40];
	ld.param.u64 	%rd22, [_Z15SoftmaxWarpImplI22BroadcastScaleMaskLoadIffbLm4EiE11DirectStoreIffEfLi2ELi2ELi2ELi1ELb0EL9Algorithm0EEvT_T0_ll_param_0+32];
	ld.param.u64 	%rd21, [_Z15SoftmaxWarpImplI22BroadcastScaleMaskLoadIffbLm4EiE11DirectStoreIffEfLi2ELi2ELi2ELi1ELb0EL9Algorithm0EEvT_T0_ll_param_0+24];
	ld.param.u64 	%rd20, [_Z15SoftmaxWarpImplI22BroadcastScaleMaskLoadIffbLm4EiE11DirectStoreIffEfLi2ELi2ELi2ELi1ELb0EL9Algorithm0EEvT_T0_ll_param_0+16];
	ld.param.u64 	%rd19, [_Z15SoftmaxWarpImplI22BroadcastScaleMaskLoadIffbLm4EiE11DirectStoreIffEfLi2ELi2ELi2ELi1ELb0EL9Algorithm0EEvT_T0_ll_param_0+8];
	ld.param.u64 	%rd18, [_Z15SoftmaxWarpImplI22BroadcastScaleMaskLoadIffbLm4EiE11DirectStoreIffEfLi2ELi2ELi2ELi1ELb0EL9Algorithm0EEvT_T0_ll_param_0];
	ld.param.u64 	%rd7, [_Z15SoftmaxWarpImplI22BroadcastScaleMaskLoadIffbLm4EiE11DirectStoreIffEfLi2ELi2ELi2ELi1ELb0EL9Algorithm0EEvT_T0_ll_param_1];
	ld.param.u64 	%rd8, [_Z15SoftmaxWarpImplI22BroadcastScaleMaskLoadIffbLm4EiE11DirectStoreIffEfLi2ELi2ELi2ELi1ELb0EL9Algorithm0EEvT_T0_ll_param_1+8];
	ld.param.u64 	%rd28, [_Z15SoftmaxWarpImplI22BroadcastScaleMaskLoadIffbLm4EiE11DirectStoreIffEfLi2ELi2ELi2ELi1ELb0EL9Algorithm0EEvT_T0_ll_param_2];
	ld.param.u64 	%rd29, [_Z15SoftmaxWarpImplI22BroadcastScaleMaskLoadIffbLm4EiE11DirectStoreIffEfLi2ELi2ELi2ELi1ELb0EL9Algorithm0EEvT_T0_ll_param_3];
	setp.lt.s64 	%p1, %rd29, 5;
	@%p1 bra 	$L__BB456_2;
	mov.u64 	%rd30, $str;
	cvta.global.u64 	%rd31, %rd30;
	mov.u64 	%rd32, $str$1;
	cvta.global.u64 	%rd33, %rd32;
	mov.u64 	%rd34, __unnamed_442;
	cvta.global.u64 	%rd35, %rd34;
	{ // callseq 441, 0
	.param .b64 param0;
	st.param.b64 	[param0], %rd31;
	.param .b64 param1;
	st.param.b64 	[param1], %rd33;
	.param .b32 param2;
	st.param.b32 	[param2], 254;
	.param .b64 param3;
	st.param.b64 	[param3], %rd35;
	.param .b64 param4;
	st.param.b64 	[param4], 1;
	call.uni 
	__assertfail, 
	(
	param0, 
	param1, 
	param2, 
	param3, 
	param4
	);
	} // callseq 441
$L__BB456_2:
	mov.u32 	%r17, %ctaid.x;
	mov.u32 	%r18, %ntid.y;
	mov.u32 	%r19, %tid.y;
	mad.lo.s32 	%r20, %r17, %r18, %r19;
	mov.u32 	%r21, %nctaid.x;
	mul.lo.s32 	%r8, %r21, %r18;
	cvt.s64.s32 	%rd45, %r20;
	setp.le.s64 	%p2, %rd28, %rd45;
	@%p2 bra 	$L__BB456_7;
	mov.u32 	%r22, %tid.x;
	shl.b32 	%r23, %r22, 1;
	cvt.u64.u32 	%rd10, %r23;
	cvta.to.global.u64 	%rd11, %rd7;
	cvta.to.global.u64 	%rd12, %rd19;
	cvta.to.global.u64 	%rd13, %rd18;
	cvt.s64.s32 	%rd14, %r8;
	cvt.u32.u64 	%r24, %rd10;
	cvt.u32.u64 	%r26, %rd27;
$L__BB456_4:
	setp.eq.s64 	%p3, %rd23, 1;
	setp.eq.s64 	%p4, %rd22, 1;
	setp.eq.s64 	%p5, %rd21, 1;
	setp.eq.s64 	%p6, %rd20, 1;
	cvt.u32.u64 	%r25, %rd45;
	mad.lo.s32 	%r27, %r26, %r25, %r24;
	div.s32 	%r28, %r27, %r9;
	mul.lo.s32 	%r29, %r28, %r9;
	sub.s32 	%r30, %r27, %r29;
	div.s32 	%r31, %r30, %r10;
	mul.lo.s32 	%r32, %r31, %r10;
	sub.s32 	%r33, %r30, %r32;
	div.s32 	%r34, %r33, %r11;
	mul.lo.s32 	%r35, %r34, %r11;
	sub.s32 	%r36, %r33, %r35;
	selp.b32 	%r37, 0, %r28, %p6;
	selp.b32 	%r38, 0, %r31, %p5;
	selp.b32 	%r39, 0, %r34, %p4;
	selp.b32 	%r40, 0, %r36, %p3;
	mul.lo.s32 	%r41, %r13, %r37;
	mad.lo.s32 	%r42, %r14, %r38, %r41;
	mad.lo.s32 	%r43, %r15, %r39, %r42;
	mad.lo.s32 	%r44, %r16, %r40, %r43;
	shr.u32 	%r45, %r27, 31;
	add.s32 	%r46, %r27, %r45;
	shr.s32 	%r47, %r46, 1;
	mul.wide.s32 	%rd36, %r47, 8;
	add.s64 	%rd16, %rd13, %rd36;
	ld.global.f32 	%f8, [%rd16];
	shr.u32 	%r48, %r44, 31;
	add.s32 	%r49, %r44, %r48;
	shr.s32 	%r50, %r49, 1;
	mul.wide.s32 	%rd37, %r50, 2;
	add.s64 	%rd38, %rd12, %rd37;
	ld.global.v2.u8 	{%rs1, %rs2}, [%rd38];
	setp.eq.s16 	%p7, %rs1, 0;
	mul.f32 	%f9, %f8, %f7;
	selp.f32 	%f3, %f6, %f9, %p7;
	setp.eq.s16 	%p8, %rs2, 0;
	mov.f32 	%f45, %f6;
	@%p8 bra 	$L__BB456_6;
	ld.global.f32 	%f10, [%rd16+4];
	mul.f32 	%f45, %f10, %f7;
$L__BB456_6:
	max.f32 	%f11, %f3, 0fFF800000;
	max.f32 	%f12, %f11, %f45;
	mov.b32 	%r51, %f12;
	shfl.sync.bfly.b32	%r52|%p9, %r51, 1, 31, -1;
	mov.b32 	%f13, %r52;
	max.f32 	%f14, %f12, %f13;
	sub.f32 	%f15, %f3, %f14;
	fma.rn.f32 	%f16, %f15, 0f3BBB989D, 0f3F000000;
	cvt.sat.f32.f32 	%f17, %f16;
	mov.f32 	%f18, 0f4B400001;
	mov.f32 	%f19, 0f437C0000;
	fma.rm.f32 	%f20, %f17, %f19, %f18;
	add.f32 	%f21, %f20, 0fCB40007F;
	neg.f32 	%f22, %f21;
	fma.rn.f32 	%f23, %f15, 0f3FB8AA3B, %f22;
	fma.rn.f32 	%f24, %f15, 0f32A57060, %f23;
	mov.b32 	%r53, %f20;
	shl.b32 	%r54, %r53, 23;
	mov.b32 	%f25, %r54;
	ex2.approx.ftz.f32 	%f26, %f24;
	mul.f32 	%f27, %f26, %f25;
	add.f32 	%f28, %f27, 0f00000000;
	sub.f32 	%f29, %f45, %f14;
	fma.rn.f32 	%f30, %f29, 0f3BBB989D, 0f3F000000;
	cvt.sat.f32.f32 	%f31, %f30;
	fma.rm.f32 	%f32, %f31, %f19, %f18;
	add.f32 	%f33, %f32, 0fCB40007F;
	neg.f32 	%f34, %f33;
	fma.rn.f32 	%f35, %f29, 0f3FB8AA3B, %f34;
	fma.rn.f32 	%f36, %f29, 0f32A57060, %f35;
	mov.b32 	%r55, %f32;
	shl.b32 	%r56, %r55, 23;
	mov.b32 	%f37, %r56;
	ex2.approx.ftz.f32 	%f38, %f36;
	mul.f32 	%f39, %f38, %f37;
	add.f32 	%f40, %f28, %f39;
	mov.b32 	%r57, %f40;
	shfl.sync.bfly.b32	%r58|%p10, %r57, 1, 31, -1;
	mov.b32 	%f41, %r58;
	add.f32 	%f42, %f40, %f41;
	div.rn.f32 	%f43, %f27, %f42;
	div.rn.f32 	%f44, %f39, %f42;
	mad.lo.s64 	%rd39, %rd45, %rd8, %rd10;
	shr.u64 	%rd40, %rd39, 63;
	add.s64 	%rd41, %rd39, %rd40;
	shl.b64 	%rd42, %rd41, 2;
	and.b64  	%rd43, %rd42, -8;
	add.s64 	%rd44, %rd11, %rd43;
	st.global.v2.f32 	[%rd44], {%f43, %f44};
	add.s64 	%rd45, %rd45, %rd14;
	setp.lt.s64 	%p11, %rd45, %rd28;
	@%p11 bra 	$L__BB456_4;
$L__BB456_7:
	ret;

}
	// .globl	_Z15SoftmaxWarpImplI22BroadcastScaleMaskLoadIffbLm4EiE11DirectStoreIffEfLi2ELi2ELi2ELi1ELb1EL9Algorithm0EEvT_T0_ll
.visible .entry _Z15SoftmaxWarpImplI22BroadcastScaleMaskLoadIffbLm4EiE11DirectStoreIffEfLi2ELi2ELi2ELi1ELb1EL9Algorithm0EEvT_T0_ll(
	.param .align 8 .b8 _Z15SoftmaxWarpImplI22BroadcastScaleMaskLoadIffbLm4EiE11DirectStoreIffEfLi2ELi2ELi2ELi1ELb1EL9Algorithm0EEvT_T0_ll_param_0[120],
	.param .align 8 .b8 _Z15SoftmaxWarpImplI22BroadcastScaleMaskLoadIffbLm4EiE11DirectStoreIffEfLi2ELi2ELi2ELi1ELb1EL9Algorithm0EEvT_T0_ll_param_1[16],
	.param .u64 _Z15SoftmaxWarpImplI22BroadcastScaleMaskLoadIffbLm4EiE11DirectStoreIffEfLi2ELi2ELi2ELi1ELb1EL9Algorithm0EEvT_T0_ll_param_2,
	.param .u64 _Z15SoftmaxWarpImplI22BroadcastScaleMaskLoadIffbLm4EiE11DirectStoreIffEfLi2ELi2ELi2ELi1ELb1EL9Algorithm0EEvT_T0_ll_param_3
)
{
	.reg .pred 	%p<14>;
	.reg .b16 	%rs<3>;
	.reg .b32 	%r<59>;
	.reg .b32 	%f<53>;
	.reg .b64 	%rd<45>;

	ld.param.v2.f32 	{%f12, %f13}, [_Z15SoftmaxWarpImplI22BroadcastScaleMaskLoadIffbLm4EiE11DirectStoreIffEfLi2ELi2ELi2ELi1ELb1EL9Algorithm0EEvT_T0_ll_param_0+112];
	ld.param.u64 	%rd26, [_Z15SoftmaxWarpImplI22BroadcastScaleMaskLoadIffbLm4EiE11DirectStoreIffEfLi2ELi2ELi2ELi1ELb1EL9Algorithm0EEvT_T0_ll_param_0+104];
	ld.param.v2.u32 	{%r15, %r16}, [_Z15SoftmaxWarpImplI22BroadcastScaleMaskLoadIffbLm4EiE11DirectStoreIffEfLi2ELi2ELi2ELi1ELb1EL9Algorithm0EEvT_T0_ll_param_0+88];
	ld.param.v2.u32 	{%r13, %r14}, [_Z15SoftmaxWarpImplI22BroadcastScaleMaskLoadIffbLm4EiE11DirectStoreIffEfLi2ELi2ELi2ELi1ELb1EL9Algorithm0EEvT_T0_ll_param_0+80];
	ld.param.v2.u32 	{%r11, %r12}, [_Z15SoftmaxWarpImplI22BroadcastScaleMaskLoadIffbLm4EiE11DirectStoreIffEfLi2ELi2ELi2ELi1ELb1EL9Algorithm0EEvT_T0_ll_param_0+64];
	ld.param.v2.u32 	{%r9, %r10}, [_Z15SoftmaxWarpImplI22BroadcastScaleMaskLoadIffbLm4EiE11DirectStoreIffEfLi2ELi2ELi2ELi1ELb1EL9Algorithm0EEvT_T0_ll_param_0+56];
	ld.param.u64 	%rd22, [_Z15SoftmaxWarpImplI22BroadcastScaleMaskLoadIffbLm4EiE11DirectStoreIffEfLi2ELi2ELi2ELi1ELb1EL9Algorithm0EEvT_T0_ll_param_0+40];
	ld.param.u64 	%rd21, [_Z15SoftmaxWarpImplI22BroadcastScaleMaskLoadIffbLm4EiE11DirectStoreIffEfLi2ELi2ELi2ELi1ELb1EL9Algorithm0EEvT_T0_ll_param_0+32];
	ld.param.u64 	%rd20, [_Z15SoftmaxWarpImplI22BroadcastScaleMaskLoadIffbLm4EiE11DirectStoreIffEfLi2ELi2ELi2ELi1ELb1EL9Algorithm0EEvT_T0_ll_param_0+24];
	ld.param.u64 	%rd19, [_Z15SoftmaxWarpImplI22BroadcastScaleMaskLoadIffbLm4EiE11DirectStoreIffEfLi2ELi2ELi2ELi1ELb1EL9Algorithm0EEvT_T0_ll_param_0+16];
	ld.param.u64 	%rd18, [_Z15SoftmaxWarpImplI22BroadcastScaleMaskLoadIffbLm4EiE11DirectStoreIffEfLi2ELi2ELi2ELi1ELb1EL9Algorithm0EEvT_T0_ll_param_0+8];
	ld.param.u64 	%rd17, [_Z15SoftmaxWarpImplI22BroadcastScaleMaskLoadIffbLm4EiE11DirectStoreIffEfLi2ELi2ELi2ELi1ELb1EL9Algorithm0EEvT_T0_ll_param_0];
	ld.param.u64 	%rd6, [_Z15SoftmaxWarpImplI22BroadcastScaleMaskLoadIffbLm4EiE11DirectStoreIffEfLi2ELi2ELi2ELi1ELb1EL9Algorithm0EEvT_T0_ll_param_1];
	ld.param.u64 	%rd7, [_Z15SoftmaxWarpImplI22BroadcastScaleMaskLoadIffbLm4EiE11DirectStoreIffEfLi2ELi2ELi2ELi1ELb1EL9Algorithm0EEvT_T0_ll_param_1+8];
	ld.param.u64 	%rd27, [_Z15SoftmaxWarpImplI22BroadcastScaleMaskLoadIffbLm4EiE11DirectStoreIffEfLi2ELi2ELi2ELi1ELb1EL9Algorithm0EEvT_T0_ll_param_2];
	ld.param.u64 	%rd28, [_Z15SoftmaxWarpImplI22BroadcastScaleMaskLoadIffbLm4EiE11DirectStoreIffEfLi2ELi2ELi2ELi1ELb1EL9Algorithm0EEvT_T0_ll_param_3];
	setp.lt.s64 	%p1, %rd28, 5;
	@%p1 bra 	$L__BB457_2;
	mov.u64 	%rd29, $str;
	cvta.global.u64 	%rd30, %rd29;
	mov.u64 	%rd31, $str$1;
	cvta.global.u64 	%rd32, %rd31;
	mov.u64 	%rd33, __unnamed_443;
	cvta.global.u64 	%rd34, %rd33;
	{ // callseq 442, 0
	.param .b64 param0;
	st.param.b64 	[param0], %rd30;
	.param .b64 param1;
	st.param.b64 	[param1], %rd32;
	.param .b32 param2;
	st.param.b32 	[param2], 254;
	.param .b64 param3;
	st.param.b64 	[param3], %rd34;
	.param .b64 param4;
	st.param.b64 	[param4], 1;
	call.uni 
	__assertfail, 
	(
	param0, 
	param1, 
	param2, 
	param3, 
	param4
	);
	} // callseq 442
$L__BB457_2:
	mov.u32 	%r17, %ctaid.x;
	mov.u32 	%r18, %ntid.y;
	mov.u32 	%r19, %tid.y;
	mad.lo.s32 	%r20, %r17, %r18, %r19;
	mov.u32 	%r21, %nctaid.x;
	mul.lo.s32 	%r8, %r21, %r18;
	cvt.s64.s32 	%rd44, %r20;
	setp.le.s64 	%p2, %rd27, %rd44;
	@%p2 bra 	$L__BB457_11;
	mov.u32 	%r22, %tid.x;
	shl.b32 	%r23, %r22, 1;
	cvt.u64.u32 	%rd9, %r23;
	cvta.to.global.u64 	%rd10, %rd6;
	cvta.to.global.u64 	%rd11, %rd18;
	cvta.to.global.u64 	%rd12, %rd17;
	cvt.s64.s32 	%rd13, %r8;
	cvt.u32.u64 	%r24, %rd9;
	cvt.u32.u64 	%r26, %rd26;
$L__BB457_4:
	setp.le.s64 	%p3, %rd28, %rd9;
	mov.f32 	%f50, 0fFF800000;
	mov.f32 	%f51, %f50;
	mov.f32 	%f52, %f50;
	@%p3 bra 	$L__BB457_8;
	setp.eq.s64 	%p4, %rd22, 1;
	setp.eq.s64 	%p5, %rd21, 1;
	setp.eq.s64 	%p6, %rd20, 1;
	setp.eq.s64 	%p7, %rd19, 1;
	cvt.u32.u64 	%r25, %rd44;
	mad.lo.s32 	%r27, %r26, %r25, %r24;
	div.s32 	%r28, %r27, %r9;
	mul.lo.s32 	%r29, %r28, %r9;
	sub.s32 	%r30, %r27, %r29;
	div.s32 	%r31, %r30, %r10;
	mul.lo.s32 	%r32, %r31, %r10;
	sub.s32 	%r33, %r30, %r32;
	div.s32 	%r34, %r33, %r11;
	mul.lo.s32 	%r35, %r34, %r11;
	sub.s32 	%r36, %r33, %r35;
	selp.b32 	%r37, 0, %r28, %p7;
	selp.b32 	%r38, 0, %r31, %p6;
	selp.b32 	%r39, 0, %r34, %p5;
	selp.b32 	%r40, 0, %r36, %p4;
	mul.lo.s32 	%r41, %r13, %r37;
	mad.lo.s32 	%r42, %r14, %r38, %r41;
	mad.lo.s32 	%r43, %r15, %r39, %r42;
	mad.lo.s32 	%r44, %r16, %r40, %r43;
	shr.u32 	%r45, %r27, 31;
	add.s32 	%r46, %r27, %r45;
	shr.s32 	%r47, %r46, 1;
	mul.wide.s32 	%rd35, %r47, 8;
	add.s64 	%rd15, %rd12, %rd35;
	ld.global.f32 	%f15, [%rd15];
	shr.u32 	%r48, %r44, 31;
	add.s32 	%r49, %r44, %r48;
	shr.s32 	%r50, %r49, 1;
	mul.wide.s32 	%rd36, %r50, 2;
	add.s64 	%rd37, %rd11, %rd36;
	ld.global.v2.u8 	{%rs1, %rs2}, [%rd37];
	setp.eq.s16 	%p8, %rs1, 0;
	mul.f32 	%f16, %f15, %f13;
	selp.f32 	%f51, %f12, %f16, %p8;
	setp.eq.s16 	%p9, %rs2, 0;
	mov.f32 	%f50, %f12;
	@%p9 bra 	$L__BB457_7;
	ld.global.f32 	%f17, [%rd15+4];
	mul.f32 	%f50, %f17, %f13;
$L__BB457_7:
	max.f32 	%f18, %f51, 0fFF800000;
	max.f32 	%f52, %f18, %f50;
$L__BB457_8:
	mov.b32 	%r51, %f52;
	shfl.sync.bfly.b32	%r52|%p11, %r51, 1, 31, -1;
	mov.b32 	%f19, %r52;
	max.f32 	%f20, %f52, %f19;
	sub.f32 	%f21, %f51, %f20;
	fma.rn.f32 	%f22, %f21, 0f3BBB989D, 0f3F000000;
	cvt.sat.f32.f32 	%f23, %f22;
	mov.f32 	%f24, 0f4B400001;
	mov.f32 	%f25, 0f437C0000;
	fma.rm.f32 	%f26, %f23, %f25, %f24;
	add.f32 	%f27, %f26, 0fCB40007F;
	neg.f32 	%f28, %f27;
	fma.rn.f32 	%f29, %f21, 0f3FB8AA3B, %f28;
	fma.rn.f32 	%f30, %f21, 0f32A57060, %f29;
	mov.b32 	%r53, %f26;
	shl.b32 	%r54, %r53, 23;
	mov.b32 	%f31, %r54;
	ex2.approx.ftz.f32 	%f32, %f30;
	mul.f32 	%f33, %f32, %f31;
	add.f32 	%f34, %f33, 0f00000000;
	sub.f32 	%f35, %f50, %f20;
	fma.rn.f32 	%f36, %f35, 0f3BBB989D, 0f3F000000;
	cvt.sat.f32.f32 	%f37, %f36;
	fma.rm.f32 	%f38, %f37, %f25, %f24;
	add.f32 	%f39, %f38, 0fCB40007F;
	neg.f32 	%f40, %f39;
	fma.rn.f32 	%f41, %f35, 0f3FB8AA3B, %f40;
	fma.rn.f32 	%f42, %f35, 0f32A57060, %f41;
	mov.b32 	%r55, %f38;
	shl.b32 	%r56, %r55, 23;
	mov.b32 	%f43, %r56;
	ex2.approx.ftz.f32 	%f44, %f42;
	mul.f32 	%f45, %f44, %f43;
	add.f32 	%f46, %f34, %f45;
	mov.b32 	%r57, %f46;
	shfl.sync.bfly.b32	%r58|%p12, %r57, 1, 31, -1;
	mov.b32 	%f47, %r58;
	add.f32 	%f48, %f46, %f47;
	div.rn.f32 	%f10, %f33, %f48;
	div.rn.f32 	%f11, %f45, %f48;
	@%p3 bra 	$L__BB457_10;
	mad.lo.s64 	%rd38, %rd44, %rd7, %rd9;
	shr.u64 	%rd39, %rd38, 63;
	add.s64 	%rd40, %rd38, %rd39;
	shl.b64 	%rd41, %rd40, 2;
	and.b64  	%rd42, %rd41, -8;
	add.s64 	%rd43, %rd10, %rd42;
	st.global.v2.f32 	[%rd43], {%f10, %f11};
$L__BB457_10:
	add.s64 	%rd44, %rd44, %rd13;
	setp.lt.s64 	%p13, %rd44, %rd27;
	@%p13 bra 	$L__BB457_4;
$L__BB457_11:
	ret;

}
	// .globl	_Z15SoftmaxWarpImplI22BroadcastScaleMaskLoadIffbLm4EiE11DirectStoreIffEfLi2ELi2ELi4ELi2ELb0EL9Algorithm0EEvT_T0_ll
.visible .entry _Z15SoftmaxWarpImplI22BroadcastScaleMaskLoadIffbLm4EiE11DirectStoreIffEfLi2ELi2ELi4ELi2ELb0EL9Algorithm0EEvT_T0_ll(
	.param .align 8 .b8 _Z15SoftmaxWarpImplI22BroadcastScaleMaskLoadIffbLm4EiE11DirectStoreIffEfLi2ELi2ELi4ELi2ELb0EL9Algorithm0EEvT_T0_ll_param_0[120],
	.param .align 8 .b8 _Z15SoftmaxWarpImplI22BroadcastScaleMaskLoadIffbLm4EiE11DirectStoreIffEfLi2ELi2ELi4ELi2ELb0EL9Algorithm0EEvT_T0_ll_param_1[16],
	.param .u64 _Z15SoftmaxWarpImplI22BroadcastScaleMaskLoadIffbLm4EiE11DirectStoreIffEfLi2ELi2ELi4ELi2ELb0EL9Algorithm0EEvT_T0_ll_param_2,
	.param .u64 _Z15SoftmaxWarpImplI22BroadcastScaleMaskLoadIffbLm4EiE11DirectStoreIffEfLi2ELi2ELi4ELi2ELb0EL9Algorithm0EEvT_T0_ll_param_3
)
{
	.reg .pred 	%p<24>;
	.reg .b16 	%rs<5>;
	.reg .b32 	%r<104>;
	.reg .b32 	%f<93>;
	.reg .b64 	%rd<52>;

	ld.param.u64 	%rd26, [_Z15SoftmaxWarpImplI22BroadcastScaleMaskLoadIffbLm4EiE11DirectStoreIffEfLi2ELi2ELi4ELi2ELb0EL9Algorithm0EEvT_T0_ll_param_1+8];
	ld.param.u64 	%rd25, [_Z15SoftmaxWarpImplI22BroadcastScaleMaskLoadIffbLm4EiE11DirectStoreIffEfLi2ELi2ELi4ELi2ELb0EL9Algorithm0EEvT_T0_ll_param_1];
	ld.param.v2.f32 	{%f9, %f10}, [_Z15SoftmaxWarpImplI22BroadcastScaleMaskLoadIffbLm4EiE11DirectStoreIffEfLi2ELi2ELi4ELi2ELb0EL9Algorithm0EEvT_T0_ll_param_0+112];
	ld.param.u64 	%rd24, [_Z15SoftmaxWarpImplI22BroadcastScaleMaskLoadIffbLm4EiE11DirectStoreIffEfLi2ELi2ELi4ELi2ELb0EL9Algorithm0EEvT_T0_ll_param_0+104];
	ld.param.v2.u32 	{%r15, %r16}, [_Z15SoftmaxWarpImplI22BroadcastScaleMaskLoadIffbLm4EiE11DirectStoreIffEfLi2ELi2ELi4ELi2ELb0EL9Algorithm0EEvT_T0_ll_param_0+88];
	ld.param.v2.u32 	{%r13, %r14}, [_Z15SoftmaxWarpImplI22BroadcastScaleMaskLoadIffbLm4EiE11DirectStoreIffEfLi2ELi2ELi4ELi2ELb0EL9Algorithm0EEvT_T0_ll_param_0+80];
	ld.param.v2.u32 	{%r11, %r12}, [_Z15SoftmaxWarpImplI22BroadcastScaleMaskLoadIffbLm4EiE11DirectStoreIffEfLi2ELi2ELi4ELi2ELb0EL9Algorithm0EEvT_T0_ll_param_0+64];
	ld.param.v2.u32 	{%r9, %r10}, [_Z15SoftmaxWarpImplI22BroadcastScaleMaskLoadIffbLm4EiE11DirectStoreIffEfLi2ELi2ELi4ELi2ELb0EL9Algorithm0EEvT_T0_ll_param_0+56];
	ld.param.u64 	%rd20, [_Z15SoftmaxWarpImplI22BroadcastScaleMaskLoadIffbLm4EiE11DirectStoreIffEfLi2ELi2ELi4ELi2ELb0EL9Algorithm0EEvT_T0_ll_param_0+40];
	ld.param.u64 	%rd19, [_Z15SoftmaxWarpImplI22BroadcastScaleMaskLoadIffbLm4EiE11DirectStoreIffEfLi2ELi2ELi4ELi2ELb0EL9Algorithm0EEvT_T0_ll_param_0+32];
	ld.param.u64 	%rd18, [_Z15SoftmaxWarpImplI22BroadcastScaleMaskLoadIffbLm4EiE11DirectStoreIffEfLi2ELi2ELi4ELi2ELb0EL9Algorithm0EEvT_T0_ll_param_0+24];
	ld.param.u64 	%rd17, [_Z15SoftmaxWarpImplI22BroadcastScaleMaskLoadIffbLm4EiE11DirectStoreIffEfLi2ELi2ELi4ELi2ELb0EL9Algorithm0EEvT_T0_ll_param_0+16];
	ld.param.u64 	%rd16, [_Z15SoftmaxWarpImplI22BroadcastScaleMaskLoadIffbLm4EiE11DirectStoreIffEfLi2ELi2ELi4ELi2ELb0EL9Algorithm0EEvT_T0_ll_param_0+8];
	ld.param.u64 	%rd15, [_Z15SoftmaxWarpImplI22BroadcastScaleMaskLoadIffbLm4EiE11DirectStoreIffEfLi2ELi2ELi4ELi2ELb0EL9Algorithm0EEvT_T0_ll_param_0];
	ld.param.u64 	%rd27, [_Z15SoftmaxWarpImplI22BroadcastScaleMaskLoadIffbLm4EiE11DirectStoreIffEfLi2ELi2ELi4ELi2ELb0EL9Algorithm0EEvT_T0_ll_param_2];
	ld.param.u64 	%rd28, [_Z15SoftmaxWarpImplI22BroadcastScaleMaskLoadIffbLm4EiE11DirectStoreIffEfLi2ELi2ELi4ELi2ELb0EL9Algorithm0EEvT_T0_ll_param_3];
	cvta.to.global.u64 	%rd1, %rd15;
	cvta.to.global.u64 	%rd2, %rd16;
	setp.lt.s64 	%p1, %rd28, 9;
	@%p1 bra 	$L__BB458_2;
	mov.u64 	%rd29, $str;
	cvta.global.u64 	%rd30, %rd29;
	mov.u64 	%rd31, $str$1;
	cvta.global.u64 	%rd32, %rd31;
	mov.u64 	%rd33, __unnamed_444;
	cvta.global.u64 	%rd34, %rd33;
	{ // callseq 443, 0
	.param .b64 param0;
	st.param.b64 	[param0], %rd30;
	.param .b64 param1;
	st.param.b64 	[param1], %rd32;
	.param .b32 param2;
	st.param.b32 	[param2], 254;
	.param .b64 param3;
	st.param.b64 	[param3], %rd34;
	.param .b64 param4;
	st.param.b64 	[param4], 1;
	call.uni 
	__assertfail, 
	(
	param0, 
	param1, 
	param2, 
	param3, 
	param4
	);
	} // callseq 443
$L__BB458_2:
	mov.u32 	%r17, %ctaid.x;
	mov.u32 	%r18, %ntid.y;
	mov.u32 	%r19, %tid.y;
	mad.lo.s32 	%r20, %r17, %r18, %r19;
	mov.u32 	%r21, %nctaid.x;
	mul.lo.s32 	%r22, %r18, %r21;
	shl.b32 	%r8, %r22, 1;
	shl.b32 	%r23, %r20, 1;
	cvt.s64.s32 	%rd51, %r23;
	setp.le.s64 	%p2, %rd27, %rd51;
	@%p2 bra 	$L__BB458_9;
	mov.u32 	%r24, %tid.x;
	shl.b32 	%r25, %r24, 1;
	cvt.u64.u32 	%rd8, %r25;
	cvt.s64.s32 	%rd9, %r8;
	cvt.u32.u64 	%r26, %rd8;
$L__BB458_4:
	setp.eq.s64 	%p3, %rd20, 1;
	setp.eq.s64 	%p4, %rd19, 1;
	setp.eq.s64 	%p5, %rd18, 1;
	setp.eq.s64 	%p6, %rd17, 1;
	mul.lo.s64 	%rd11, %rd24, %rd51;
	cvt.u32.u64 	%r27, %rd11;
	add.s32 	%r28, %r26, %r27;
	div.s32 	%r29, %r28, %r9;
	mul.lo.s32 	%r30, %r29, %r9;
	sub.s32 	%r31, %r28, %r30;
	div.s32 	%r32, %r31, %r10;
	mul.lo.s32 	%r33, %r32, %r10;
	sub.s32 	%r34, %r31, %r33;
	div.s32 	%r35, %r34, %r11;
	mul.lo.s32 	%r36, %r35, %r11;
	sub.s32 	%r37, %r34, %r36;
	selp.b32 	%r38, 0, %r29, %p6;
	selp.b32 	%r39, 0, %r32, %p5;
	selp.b32 	%r40, 0, %r35, %p4;
	selp.b32 	%r41, 0, %r37, %p3;
	mul.lo.s32 	%r42, %r13, %r38;
	mad.lo.s32 	%r43, %r14, %r39, %r42;
	mad.lo.s32 	%r44, %r15, %r40, %r43;
	mad.lo.s32 	%r45, %r16, %r41, %r44;
	shr.u32 	%r46, %r28, 31;
	add.s32 	%r47, %r28, %r46;
	shr.s32 	%r48, %r47, 1;
	mul.wide.s32 	%rd35, %r48, 8;
	add.s64 	%rd12, %rd1, %rd35;
	ld.global.f32 	%f11, [%rd12];
	shr.u32 	%r49, %r45, 31;
	add.s32 	%r50, %r45, %r49;
	shr.s32 	%r51, %r50, 1;
	mul.wide.s32 	%rd36, %r51, 2;
	add.s64 	%rd37, %rd2, %rd36;
	ld.global.v2.u8 	{%rs1, %rs2}, [%rd37];
	setp.eq.s16 	%p7, %rs1, 0;
	mul.f32 	%f12, %f11, %f10;
	selp.f32 	%f3, %f9, %f12, %p7;
	setp.eq.s16 	%p8, %rs2, 0;
	mov.f32 	%f91, %f9;
	@%p8 bra 	$L__BB458_6;
	ld.global.f32 	%f13, [%rd12+4];
	mul.f32 	%f91, %f13, %f10;
$L__BB458_6:
	cvt.u32.u64 	%r52, %rd8;
	cvt.u32.u64 	%r53, %rd24;
	add.s32 	%r55, %r27, %r53;
	add.s32 	%r56, %r52, %r55;
	div.s32 	%r57, %r56, %r9;
	mul.lo.s32 	%r58, %r57, %r9;
	sub.s32 	%r59, %r56, %r58;
	div.s32 	%r60, %r59, %r10;
	mul.lo.s32 	%r61, %r60, %r10;
	sub.s32 	%r62, %r59, %r61;
	div.s32 	%r63, %r62, %r11;
	mul.lo.s32 	%r64, %r63, %r11;
	sub.s32 	%r65, %r62, %r64;
	selp.b32 	%r66, 0, %r57, %p6;
	selp.b32 	%r67, 0, %r60, %p5;
	selp.b32 	%r68, 0, %r63, %p4;
	selp.b32 	%r69, 0, %r65, %p3;
	mul.lo.s32 	%r70, %r13, %r66;
	mad.lo.s32 	%r71, %r14, %r67, %r70;
	mad.lo.s32 	%r72, %r15, %r68, %r71;
	mad.lo.s32 	%r73, %r16, %r69, %r72;
	shr.u32 	%r74, %r56, 31;
	add.s32 	%r75, %r56, %r74;
	shr.s32 	%r76, %r75, 1;
	mul.wide.s32 	%rd38, %r76, 8;
	add.s64 	%rd13, %rd1, %rd38;
	ld.global.f32 	%f14, [%rd13];
	shr.u32 	%r77, %r73, 31;
	add.s32 	%r78, %r73, %r77;
	shr.s32 	%r79, %r78, 1;
	mul.wide.s32 	%rd39, %r79, 2;
	add.s64 	%rd40, %rd2, %rd39;
	ld.global.v2.u8 	{%rs3, %rs4}, [%rd40];
	setp.eq.s16 	%p13, %rs3, 0;
	mul.f32 	%f15, %f14, %f10;
	selp.f32 	%f6, %f9, %f15, %p13;
	setp.eq.s16 	%p14, %rs4, 0;
	mov.f32 	%f92, %f9;
	@%p14 bra 	$L__BB458_8;
	ld.global.f32 	%f16, [%rd13+4];
	mul.f32 	%f92, %f16, %f10;
$L__BB458_8:
	max.f32 	%f17, %f3, 0fFF800000;
	max.f32 	%f18, %f17, %f91;
	max.f32 	%f19, %f6, 0fFF800000;
	max.f32 	%f20, %f19, %f92;
	mov.b32 	%r80, %f18;
	shfl.sync.bfly.b32	%r81|%p15, %r80, 2, 31, -1;
	mov.b32 	%f21, %r81;
	max.f32 	%f22, %f18, %f21;
	mov.b32 	%r82, %f22;
	shfl.sync.bfly.b32	%r83|%p16, %r82, 1, 31, -1;
	mov.b32 	%f23, %r83;
	max.f32 	%f24, %f22, %f23;
	mov.b32 	%r84, %f20;
	shfl.sync.bfly.b32	%r85|%p17, %r84, 2, 31, -1;
	mov.b32 	%f25, %r85;
	max.f32 	%f26, %f20, %f25;
	mov.b32 	%r86, %f26;
	shfl.sync.bfly.b32	%r87|%p18, %r86, 1, 31, -1;
	mov.b32 	%f27, %r87;
	max.f32 	%f28, %f26, %f27;
	sub.f32 	%f29, %f3, %f24;
	fma.rn.f32 	%f30, %f29, 0f3BBB989D, 0f3F000000;
	cvt.sat.f32.f32 	%f31, %f30;
	mov.f32 	%f32, 0f4B400001;
	mov.f32 	%f33, 0f437C0000;
	fma.rm.f32 	%f34, %f31, %f33, %f32;
	add.f32 	%f35, %f34, 0fCB40007F;
	neg.f32 	%f36, %f35;
	fma.rn.f32 	%f37, %f29, 0f3FB8AA3B, %f36;
	fma.rn.f32 	%f38, %f29, 0f32A57060, %f37;
	mov.b32 	%r88, %f34;
	shl.b32 	%r89, %r88, 23;
	mov.b32 	%f39, %r89;
	ex2.approx.ftz.f32 	%f40, %f38;
	mul.f32 	%f41, %f40, %f39;
	add.f32 	%f42, %f41, 0f00000000;
	sub.f32 	%f43, %f91, %f24;
	fma.rn.f32 	%f44, %f43, 0f3BBB989D, 0f3F000000;
	cvt.sat.f32.f32 	%f45, %f44;
	fma.rm.f32 	%f46, %f45, %f33, %f32;
	add.f32 	%f47, %f46, 0fCB40007F;
	neg.f32 	%f48, %f47;
	fma.rn.f32 	%f49, %f43, 0f3FB8AA3B, %f48;
	fma.rn.f32 	%f50, %f43, 0f32A57060, %f49;
	mov.b32 	%r90, %f46;
	shl.b32 	%r91, %r90, 23;
	mov.b32 	%f51, %r91;
	ex2.approx.ftz.f32 	%f52, %f50;
	mul.f32 	%f53, %f52, %f51;
	add.f32 	%f54, %f42, %f53;
	sub.f32 	%f55, %f6, %f28;
	fma.rn.f32 	%f56, %f55, 0f3BBB989D, 0f3F000000;
	cvt.sat.f32.f32 	%f57, %f56;
	fma.rm.f32 	%f58, %f57, %f33, %f32;
	add.f32 	%f59, %f58, 0fCB40007F;
	neg.f32 	%f60, %f59;
	fma.rn.f32 	%f61, %f55, 0f3FB8AA3B, %f60;
	fma.rn.f32 	%f62, %f55, 0f32A57060, %f61;
	mov.b32 	%r92, %f58;
	shl.b32 	%r93, %r92, 23;
	mov.b32 	%f63, %r93;
	ex2.approx.ftz.f32 	%f64, %f62;
	mul.f32 	%f65, %f64, %f63;
	add.f32 	%f66, %f65, 0f00000000;
	sub.f32 	%f67, %f92, %f28;
	fma.rn.f32 	%f68, %f67, 0f3BBB989D, 0f3F000000;
	cvt.sat.f32.f32 	%f69, %f68;
	fma.rm.f32 	%f70, %f69, %f33, %f32;
	add.f32 	%f71, %f70, 0fCB40007F;
	neg.f32 	%f72, %f71;
	fma.rn.f32 	%f73, %f67, 0f3FB8AA3B, %f72;
	fma.rn.f32 	%f74, %f67, 0f32A57060, %f73;
	mov.b32 	%r94, %f70;
	shl.b32 	%r95, %r94, 23;
	mov.b32 	%f75, %r95;
	ex2.approx.ftz.f32 	%f76, %f74;
	mul.f32 	%f77, %f76, %f75;
	add.f32 	%f78, %f66, %f77;
	mov.b32 	%r96, %f54;
	shfl.sync.bfly.b32	%r97|%p19, %r96, 2, 31, -1;
	mov.b32 	%f79, %r97;
	add.f32 	%f80, %f54, %f79;
	mov.b32 	%r98, %f80;
	shfl.sync.bfly.b32	%r99|%p20, %r98, 1, 31, -1;
	mov.b32 	%f81, %r99;
	add.f32 	%f82, %f80, %f81;
	mov.b32 	%r100, %f78;
	shfl.sync.bfly.b32	%r101|%p21, %r100, 2, 31, -1;
	mov.b32 	%f83, %r101;
	add.f32 	%f84, %f78, %f83;
	mov.b32 	%r102, %f84;
	shfl.sync.bfly.b32	%r103|%p22, %r102, 1, 31, -1;
	mov.b32 	%f85, %r103;
	add.f32 	%f86, %f84, %f85;
	div.rn.f32 	%f87, %f41, %f82;
	div.rn.f32 	%f88, %f53, %f82;
	mad.lo.s64 	%rd41, %rd51, %rd26, %rd8;
	cvta.to.global.u64 	%rd42, %rd25;
	shl.b64 	%rd43, %rd41, 2;
	add.s64 	%rd44, %rd42, %rd43;
	st.global.v2.f32 	[%rd44], {%f87, %f88};
	div.rn.f32 	%f89, %f65, %f86;
	div.rn.f32 	%f90, %f77, %f86;
	add.s64 	%rd45, %rd41, %rd26;
	shr.u64 	%rd46, %rd45, 63;
	add.s64 	%rd47, %rd45, %rd46;
	shl.b64 	%rd48, %rd47, 2;
	and.b64  	%rd49, %rd48, -8;
	add.s64 	%rd50, %rd42, %rd49;
	st.global.v2.f32 	[%rd50], {%f89, %f90};
	add.s64 	%rd51, %rd51, %rd9;
	setp.lt.s64 	%p23, %rd51, %rd27;
	@%p23 bra 	$L__BB458_4;
$L__BB458_9:
	ret;

}
	// .globl	_Z15SoftmaxWarpImplI22BroadcastScaleMaskLoadIffbLm4EiE11DirectStoreIffEfLi2ELi2ELi4ELi2ELb1EL9Algorithm0EEvT_T0_ll
.visible .entry _Z15SoftmaxWarpImplI22BroadcastScaleMaskLoadIffbLm4EiE11DirectStoreIffEfLi2ELi2ELi4ELi2ELb1EL9Algorithm0EEvT_T0_ll(
	.param .align 8 .b8 _Z15SoftmaxWarpImplI22BroadcastScaleMaskLoadIffbLm4EiE11DirectStoreIffEfLi2ELi2ELi4ELi2ELb1EL9Algorithm0EEvT_T0_ll_param_0[120],
	.param .align 8 .b8 _Z15SoftmaxWarpImplI22BroadcastScaleMaskLoadIffbLm4EiE11DirectStoreIffEfLi2ELi2ELi4ELi2ELb1EL9Algorithm0EEvT_T0_ll_param_1[16],
	.param .u64 _Z15SoftmaxWarpImplI22BroadcastScaleMaskLoadIffbLm4EiE11DirectStoreIffEfLi2ELi2ELi4ELi2ELb1EL9Algorithm0EEvT_T0_ll_param_2,
	.param .u64 _Z15SoftmaxWarpImplI22BroadcastScaleMaskLoadIffbLm4EiE11DirectStoreIffEfLi2ELi2ELi4ELi2ELb1EL9Algorithm0EEvT_T0_ll_param_3
)
{
	.reg .pred 	%p<28>;
	.reg .b16 	%rs<5>;
	.reg .b32 	%r<106>;
	.reg .b32 	%f<107>;
	.reg .b64 	%rd<50>;

	ld.param.v2.f32 	{%f24, %f25}, [_Z15SoftmaxWarpImplI22BroadcastScaleMaskLoadIffbLm4EiE11DirectStoreIffEfLi2ELi2ELi4ELi2ELb1EL9Algorithm0EEvT_T0_ll_param_0+112];
	ld.param.u64 	%rd22, [_Z15SoftmaxWarpImplI22BroadcastScaleMaskLoadIffbLm4EiE11DirectStoreIffEfLi2ELi2ELi4ELi2ELb1EL9Algorithm0EEvT_T0_ll_param_0+104];
	ld.param.v2.u32 	{%r15, %r16}, [_Z15SoftmaxWarpImplI22BroadcastScaleMaskLoadIffbLm4EiE11DirectStoreIffEfLi2ELi2ELi4ELi2ELb1EL9Algorithm0EEvT_T0_ll_param_0+88];
	ld.param.v2.u32 	{%r13, %r14}, [_Z15SoftmaxWarpImplI22BroadcastScaleMaskLoadIffbLm4EiE11DirectStoreIffEfLi2ELi2ELi4ELi2ELb1EL9Algorithm0EEvT_T0_ll_param_0+80];
	ld.param.v2.u32 	{%r11, %r12}, [_Z15SoftmaxWarpImplI22BroadcastScaleMaskLoadIffbLm4EiE11DirectStoreIffEfLi2ELi2ELi4ELi2ELb1EL9Algorithm0EEvT_T0_ll_param_0+64];
	ld.param.v2.u32 	{%r9, %r10}, [_Z15SoftmaxWarpImplI22BroadcastScaleMaskLoadIffbLm4EiE11DirectStoreIffEfLi2ELi2ELi4ELi2ELb1EL9Algorithm0EEvT_T0_ll_param_0+56];
	ld.param.u64 	%rd18, [_Z15SoftmaxWarpImplI22BroadcastScaleMaskLoadIffbLm4EiE11DirectStoreIffEfLi2ELi2ELi4ELi2ELb1EL9Algorithm0EEvT_T0_ll_param_0+40];
	ld.param.u64 	%rd17, [_Z15SoftmaxWarpImplI22BroadcastScaleMaskLoadIffbLm4EiE11DirectStoreIffEfLi2ELi2ELi4ELi2ELb1EL9Algorithm0EEvT_T0_ll_param_0+32];
	ld.param.u64 	%rd16, [_Z15SoftmaxWarpImplI22BroadcastScaleMaskLoadIffbLm4EiE11DirectStoreIffEfLi2ELi2ELi4ELi2ELb1EL9Algorithm0EEvT_T0_ll_param_0+24];
	ld.param.u64 	%rd15, [_Z15SoftmaxWarpImplI22BroadcastScaleMaskLoadIffbLm4EiE11DirectStoreIffEfLi2ELi2ELi4ELi2ELb1EL9Algorithm0EEvT_T0_ll_param_0+16];
	ld.param.u64 	%rd5, [_Z15SoftmaxWarpImplI22BroadcastScaleMaskLoadIffbLm4EiE11DirectStoreIffEfLi2ELi2ELi4ELi2ELb1EL9Algorithm0EEvT_T0_ll_param_1+8];
	ld.param.u64 	%rd25, [_Z15SoftmaxWarpImplI22BroadcastScaleMaskLoadIffbLm4EiE11DirectStoreIffEfLi2ELi2ELi4ELi2ELb1EL9Algorithm0EEvT_T0_ll_param_1];
	ld.param.u64 	%rd14, [_Z15SoftmaxWarpImplI22BroadcastScaleMaskLoadIffbLm4EiE11DirectStoreIffEfLi2ELi2ELi4ELi2ELb1EL9Algorithm0EEvT_T0_ll_param_0+8];
	ld.param.u64 	%rd13, [_Z15SoftmaxWarpImplI22BroadcastScaleMaskLoadIffbLm4EiE11DirectStoreIffEfLi2ELi2ELi4ELi2ELb1EL9Algorithm0EEvT_T0_ll_param_0];
	ld.param.u64 	%rd23, [_Z15SoftmaxWarpImplI22BroadcastScaleMaskLoadIffbLm4EiE11DirectStoreIffEfLi2ELi2ELi4ELi2ELb1EL9Algorithm0EEvT_T0_ll_param_2];
	ld.param.u64 	%rd24, [_Z15SoftmaxWarpImplI22BroadcastScaleMaskLoadIffbLm4EiE11DirectStoreIffEfLi2ELi2ELi4ELi2ELb1EL9Algorithm0EEvT_T0_ll_param_3];
	cvta.to.global.u64 	%rd1, %rd13;
	cvta.to.global.u64 	%rd2, %rd14;
	cvta.to.global.u64 	%rd4, %rd25;
	setp.lt.s64 	%p1, %rd24, 9;
	@%p1 bra 	$L__BB459_2;
	mov.u64 	%rd26, $str;
	cvta.global.u64 	%rd27, %rd26;
	mov.u64 	%rd28, $str$1;
	cvta.global.u64 	%rd29, %rd28;
	mov.u64 	%rd30, __unnamed_445;
	cvta.global.u64 	%rd31, %rd30;
	{ // callseq 444, 0
	.param .b64 param0;
	st.param.b64 	[param0], %rd27;
	.param .b64 param1;
	st.param.b64 	[param1], %rd29;
	.param .b32 param2;
	st.param.b32 	[param2], 254;
	.param .b64 param3;
	st.param.b64 	[param3], %rd31;
	.param .b64 param4;
	st.param.b64 	[param4], 1;
	call.uni 
	__assertfail, 
	(
	param0, 
	param1, 
	param2, 
	param3, 
	param4
	);
	} // callseq 444
$L__BB459_2:
	mov.u32 	%r17, %ctaid.x;
	mov.u32 	%r18, %ntid.y;
	mov.u32 	%r19, %tid.y;
	mad.lo.s32 	%r20, %r17, %r18, %r19;
	mov.u32 	%r21, %nctaid.x;
	mul.lo.s32 	%r22, %r18, %r21;
	shl.b32 	%r8, %r22, 1;
	shl.b32 	%r23, %r20, 1;
	cvt.s64.s32 	%rd49, %r23;
	setp.le.s64 	%p2, %rd23, %rd49;
	@%p2 bra 	$L__BB459_17;
	mov.u32 	%r24, %tid.x;
	shl.b32 	%r25, %r24, 1;
	cvt.u64.u32 	%rd7, %r25;
	cvt.s64.s32 	%rd8, %r8;
	cvt.u32.u64 	%r26, %rd7;
	cvt.u32.u64 	%r28, %rd22;
$L__BB459_4:
	setp.le.s64 	%p3, %rd24, %rd7;
	mov.f32 	%f100, 0fFF800000;
	mov.f32 	%f101, %f100;
	mov.f32 	%f102, %f100;
	@%p3 bra 	$L__BB459_8;
	setp.eq.s64 	%p4, %rd18, 1;
	setp.eq.s64 	%p5, %rd17, 1;
	setp.eq.s64 	%p6, %rd16, 1;
	setp.eq.s64 	%p7, %rd15, 1;
	cvt.u32.u64 	%r27, %rd49;
	mad.lo.s32 	%r29, %r28, %r27, %r26;
	div.s32 	%r30, %r29, %r9;
	mul.lo.s32 	%r31, %r30, %r9;
	sub.s32 	%r32, %r29, %r31;
	div.s32 	%r33, %r32, %r10;
	mul.lo.s32 	%r34, %r33, %r10;
	sub.s32 	%r35, %r32, %r34;
	div.s32 	%r36, %r35, %r11;
	mul.lo.s32 	%r37, %r36, %r11;
	sub.s32 	%r38, %r35, %r37;
	selp.b32 	%r39, 0, %r30, %p7;
	selp.b32 	%r40, 0, %r33, %p6;
	selp.b32 	%r41, 0, %r36, %p5;
	selp.b32 	%r42, 0, %r38, %p4;
	mul.lo.s32 	%r43, %r13, %r39;
	mad.lo.s32 	%r44, %r14, %r40, %r43;
	mad.lo.s32 	%r45, %r15, %r41, %r44;
	mad.lo.s32 	%r46, %r16, %r42, %r45;
	shr.u32 	%r47, %r29, 31;
	add.s32 	%r48, %r29, %r47;
	shr.s32 	%r49, %r48, 1;
	mul.wide.s32 	%rd32, %r49, 8;
	add.s64 	%rd10, %rd1, %rd32;
	ld.global.f32 	%f27, [%rd10];
	shr.u32 	%r50, %r46, 31;
	add.s32 	%r51, %r46, %r50;
	shr.s32 	%r52, %r51, 1;
	mul.wide.s32 	%rd33, %r52, 2;
	add.s64 	%rd34, %rd2, %rd33;
	ld.global.v2.u8 	{%rs1, %rs2}, [%rd34];
	setp.eq.s16 	%p8, %rs1, 0;
	mul.f32 	%f28, %f27, %f25;
	selp.f32 	%f101, %f24, %f28, %p8;
	setp.eq.s16 	%p9, %rs2, 0;
	mov.f32 	%f100, %f24;
	@%p9 bra 	$L__BB459_7;
	ld.global.f32 	%f29, [%rd10+4];
	mul.f32 	%f100, %f29, %f25;
$L__BB459_7:
	max.f32 	%f30, %f101, 0fFF800000;
	max.f32 	%f102, %f30, %f100;
$L__BB459_8:
	mov.f32 	%f104, 0fFF800000;
	mov.f32 	%f105, %f104;
	mov.f32 	%f106, %f104;
	@%p3 bra 	$L__BB459_12;
	setp.eq.s64 	%p11, %rd18, 1;
	setp.eq.s64 	%p12, %rd17, 1;
	setp.eq.s64 	%p13, %rd16, 1;
	setp.eq.s64 	%p14, %rd15, 1;
	cvt.u32.u64 	%r53, %rd7;
	mov.b64 	%rd35, 1;
	cvt.u32.u64 	%r54, %rd35;
	cvt.u32.u64 	%r55, %rd49;
	add.s32 	%r56, %r55, %r54;
	mad.lo.s32 	%r58, %r28, %r56, %r53;
	div.s32 	%r59, %r58, %r9;
	mul.lo.s32 	%r60, %r59, %r9;
	sub.s32 	%r61, %r58, %r60;
	div.s32 	%r62, %r61, %r10;
	mul.lo.s32 	%r63, %r62, %r10;
	sub.s32 	%r64, %r61, %r63;
	div.s32 	%r65, %r64, %r11;
	mul.lo.s32 	%r66, %r65, %r11;
	sub.s32 	%r67, %r64, %r66;
	selp.b32 	%r68, 0, %r59, %p14;
	selp.b32 	%r69, 0, %r62, %p13;
	selp.b32 	%r70, 0, %r65, %p12;
	selp.b32 	%r71, 0, %r67, %p11;
	mul.lo.s32 	%r72, %r13, %r68;
	mad.lo.s32 	%r73, %r14, %r69, %r72;
	mad.lo.s32 	%r74, %r15, %r70, %r73;
	mad.lo.s32 	%r75, %r16, %r71, %r74;
	shr.u32 	%r76, %r58, 31;
	add.s32 	%r77, %r58, %r76;
	shr.s32 	%r78, %r77, 1;
	mul.wide.s32 	%rd36, %r78, 8;
	add.s64 	%rd11, %rd1, %rd36;
	ld.global.f32 	%f32, [%rd11];
	shr.u32 	%r79, %r75, 31;
	add.s32 	%r80, %r75, %r79;
	shr.s32 	%r81, %r80, 1;
	mul.wide.s32 	%rd37, %r81, 2;
	add.s64 	%rd38, %rd2, %rd37;
	ld.global.v2.u8 	{%rs3, %rs4}, [%rd38];
	setp.eq.s16 	%p15, %rs3, 0;
	mul.f32 	%f33, %f32, %f25;
	selp.f32 	%f105, %f24, %f33, %p15;
	setp.eq.s16 	%p16, %rs4, 0;
	mov.f32 	%f104, %f24;
	@%p16 bra 	$L__BB459_11;
	ld.global.f32 	%f34, [%rd11+4];
	mul.f32 	%f104, %f34, %f25;
$L__BB459_11:
	max.f32 	%f35, %f105, 0fFF800000;
	max.f32 	%f106, %f35, %f104;
$L__BB459_12:
	setp.le.s64 	%p17, %rd24, %rd7;
	mov.b32 	%r82, %f102;
	shfl.sync.bfly.b32	%r83|%p18, %r82, 2, 31, -1;
	mov.b32 	%f36, %r83;
	max.f32 	%f37, %f102, %f36;
	mov.b32 	%r84, %f37;
	shfl.sync.bfly.b32	%r85|%p19, %r84, 1, 31, -1;
	mov.b32 	%f38, %r85;
	max.f32 	%f39, %f37, %f38;
	mov.b32 	%r86, %f106;
	shfl.sync.bfly.b32	%r87|%p20, %r86, 2, 31, -1;
	mov.b32 	%f40, %r87;
	max.f32 	%f41, %f106, %f40;
	mov.b32 	%r88, %f41;
	shfl.sync.bfly.b32	%r89|%p21, %r88, 1, 31, -1;
	mov.b32 	%f42, %r89;
	max.f32 	%f43, %f41, %f42;
	sub.f32 	%f44, %f101, %f39;
	fma.rn.f32 	%f45, %f44, 0f3BBB989D, 0f3F000000;
	cvt.sat.f32.f32 	%f46, %f45;
	mov.f32 	%f47, 0f4B400001;
	mov.f32 	%f48, 0f437C0000;
	fma.rm.f32 	%f49, %f46, %f48, %f47;
	add.f32 	%f50, %f49, 0fCB40007F;
	neg.f32 	%f51, %f50;
	fma.rn.f32 	%f52, %f44, 0f3FB8AA3B, %f51;
	fma.rn.f32 	%f53, %f44, 0f32A57060, %f52;
	mov.b32 	%r90, %f49;
	shl.b32 	%r91, %r90, 23;
	mov.b32 	%f54, %r91;
	ex2.approx.ftz.f32 	%f55, %f53;
	mul.f32 	%f56, %f55, %f54;
	add.f32 	%f57, %f56, 0f00000000;
	sub.f32 	%f58, %f100, %f39;
	fma.rn.f32 	%f59, %f58, 0f3BBB989D, 0f3F000000;
	cvt.sat.f32.f32 	%f60, %f59;
	fma.rm.f32 	%f61, %f60, %f48, %f47;
	add.f32 	%f62, %f61, 0fCB40007F;
	neg.f32 	%f63, %f62;
	fma.rn.f32 	%f64, %f58, 0f3FB8AA3B, %f63;
	fma.rn.f32 	%f65, %f58, 0f32A57060, %f64;
	mov.b32 	%r92, %f61;
	shl.b32 	%r93, %r92, 23;
	mov.b32 	%f66, %r93;
	ex2.approx.ftz.f32 	%f67, %f65;
	mul.f32 	%f68, %f67, %f66;
	add.f32 	%f69, %f57, %f68;
	sub.f32 	%f70, %f105, %f43;
	fma.rn.f32 	%f71, %f70, 0f3BBB989D, 0f3F000000;
	cvt.sat.f32.f32 	%f72, %f71;
	fma.rm.f32 	%f73, %f72, %f48, %f47;
	add.f32 	%f74, %f73, 0fCB40007F;
	neg.f32 	%f75, %f74;
	fma.rn.f32 	%f76, %f70, 0f3FB8AA3B, %f75;
	fma.rn.f32 	%f77, %f70, 0f32A57060, %f76;
	mov.b32 	%r94, %f73;
	shl.b32 	%r95, %r94, 23;
	mov.b32 	%f78, %r95;
	ex2.approx.ftz.f32 	%f79, %f77;
	mul.f32 	%f17, %f79, %f78;
	add.f32 	%f80, %f17, 0f00000000;
	sub.f32 	%f81, %f104, %f43;
	fma.rn.f32 	%f82, %f81, 0f3BBB989D, 0f3F000000;
	cvt.sat.f32.f32 	%f83, %f82;
	fma.rm.f32 	%f84, %f83, %f48, %f47;
	add.f32 	%f85, %f84, 0fCB40007F;
	neg.f32 	%f86, %f85;
	fma.rn.f32 	%f87, %f81, 0f3FB8AA3B, %f86;
	fma.rn.f32 	%f88, %f81, 0f32A57060, %f87;
	mov.b32 	%r96, %f84;
	shl.b32 	%r97, %r96, 23;
	mov.b32 	%f89, %r97;
	ex2.approx.ftz.f32 	%f90, %f88;
	mul.f32 	%f18, %f90, %f89;
	add.f32 	%f91, %f80, %f18;
	mov.b32 	%r98, %f69;
	shfl.sync.bfly.b32	%r99|%p22, %r98, 2, 31, -1;
	mov.b32 	%f92, %r99;
	add.f32 	%f93, %f69, %f92;
	mov.b32 	%r100, %f93;
	shfl.sync.bfly.b32	%r101|%p23, %r100, 1, 31, -1;
	mov.b32 	%f94, %r101;
	add.f32 	%f95, %f93, %f94;
	mov.b32 	%r102, %f91;
	shfl.sync.bfly.b32	%r103|%p24, %r102, 2, 31, -1;
	mov.b32 	%f96, %r103;
	add.f32 	%f97, %f91, %f96;
	mov.b32 	%r104, %f97;
	shfl.sync.bfly.b32	%r105|%p25, %r104, 1, 31, -1;
	mov.b32 	%f98, %r105;
	add.f32 	%f19, %f97, %f98;
	div.rn.f32 	%f20, %f56, %f95;
	div.rn.f32 	%f21, %f68, %f95;
	@%p17 bra 	$L__BB459_14;
	mad.lo.s64 	%rd39, %rd49, %rd5, %rd7;
	shl.b64 	%rd40, %rd39, 2;
	add.s64 	%rd41, %rd4, %rd40;
	st.global.v2.f32 	[%rd41], {%f20, %f21};
$L__BB459_14:
	div.rn.f32 	%f22, %f17, %f19;
	div.rn.f32 	%f23, %f18, %f19;
	@%p17 bra 	$L__BB459_16;
	mad.lo.s64 	%rd42, %rd5, %rd49, %rd5;
	add.s64 	%rd43, %rd42, %rd7;
	shr.u64 	%rd44, %rd43, 63;
	add.s64 	%rd45, %rd43, %rd44;
	shl.b64 	%rd46, %rd45, 2;
	and.b64  	%rd47, %rd46, -8;
	add.s64 	%rd48, %rd4, %rd47;
	st.global.v2.f32 	[%rd48], {%f22, %f23};
$L__BB459_16:
	add.s64 	%rd49, %rd49, %rd8;
	setp.lt.s64 	%p27, %rd49, %rd23;
	@%p27 bra 	$L__BB459_4;
$L__BB459_17:
	ret;

}
	// .globl	_Z15SoftmaxWarpImplI22BroadcastScaleMaskLoadIffbLm4EiE11DirectStoreIffEfLi2ELi2ELi4ELi1ELb0EL9Algorithm0EEvT_T0_ll
.visible .entry _Z15SoftmaxWarpImplI22BroadcastScaleMaskLoadIffbLm4EiE11DirectStoreIffEfLi2ELi2ELi4ELi1ELb0EL9Algorithm0EEvT_T0_ll(
	.param .align 8 .b8 _Z15SoftmaxWarpImplI22BroadcastScaleMaskLoadIffbLm4EiE11DirectStoreIffEfLi2ELi2ELi4ELi1ELb0EL9Algorithm0EEvT_T0_ll_param_0[120],
	.param .align 8 .b8 _Z15SoftmaxWarpImplI22BroadcastScaleMaskLoadIffbLm4EiE11DirectStoreIffEfLi2ELi2ELi4ELi1ELb0EL9Algorithm0EEvT_T0_ll_param_1[16],
	.param .u64 _Z15SoftmaxWarpImplI22BroadcastScaleMaskLoadIffbLm4EiE11DirectStoreIffEfLi2ELi2ELi4ELi1ELb0EL9Algorithm0EEvT_T0_ll_param_2,
	.param .u64 _Z15SoftmaxWarpImplI22BroadcastScaleMaskLoadIffbLm4EiE11DirectStoreIffEfLi2ELi2ELi4ELi1ELb0EL9Algorithm0EEvT_T0_ll_param_3
)
{
	.reg .pred 	%p<14>;
	.reg .b16 	%rs<3>;
	.reg .b32 	%r<63>;
	.reg .b32 	%f<50>;
	.reg .b64 	%rd<46>;

	ld.param.v2.f32 	{%f6, %f7}, [_Z15SoftmaxWarpImplI22BroadcastScaleMaskLoadIffbLm4EiE11DirectStoreIffEfLi2ELi2ELi4ELi1ELb0EL9Algorithm0EEvT_T0_ll_param_0+112];
	ld.param.u64 	%rd27, [_Z15SoftmaxWarpImplI22BroadcastScaleMaskLoadIffbLm4EiE11DirectStoreIffEfLi2ELi2ELi4ELi1ELb0EL9Algorithm0EEvT_T0_ll_param_0+104];
	ld.param.v2.u32 	{%r15, %r16}, [_Z15SoftmaxWarpImplI22BroadcastScaleMaskLoadIffbLm4EiE11DirectStoreIffEfLi2ELi2ELi4ELi1ELb0EL9Algorithm0EEvT_T0_ll_param_0+88];
	ld.param.v2.u32 	{%r13, %r14}, [_Z15SoftmaxWarpImplI22BroadcastScaleMaskLoadIffbLm4EiE11DirectStoreIffEfLi2ELi2ELi4ELi1ELb0EL9Algorithm0EEvT_T0_ll_param_0+80];
	ld.param.v2.u32 	{%r11, %r12}, [_Z15SoftmaxWarpImplI22BroadcastScaleMaskLoadIffbLm4EiE11DirectStoreIffEfLi2ELi2ELi4ELi1ELb0EL9Algorithm0EEvT_T0_ll_param_0+64];
	ld.param.v2.u32 	{%r9, %r10}, [_Z15SoftmaxWarpImplI22BroadcastScaleMaskLoadIffbLm4EiE11DirectStoreIffEfLi2ELi2ELi4ELi1ELb0EL9Algorithm0EEvT_T0_ll_param_0+56];
	ld.param.u64 	%rd23, [_Z15SoftmaxWarpImplI22BroadcastScaleMaskLoadIffbLm4EiE11DirectStoreIffEfLi2ELi2ELi4ELi1ELb0EL9Algorithm0EEvT_T0_ll_param_0+40];
	ld.param.u64 	%rd22, [_Z15SoftmaxWarpImplI22BroadcastScaleMaskLoadIffbLm4EiE11DirectStoreIffEfLi2ELi2ELi4ELi1ELb0EL9Algorithm0EEvT_T0_ll_param_0+32];
	ld.param.u64 	%rd21, [_Z15SoftmaxWarpImplI22BroadcastScaleMaskLoadIffbLm4EiE11DirectStoreIffEfLi2ELi2ELi4ELi1ELb0EL9Algorithm0EEvT_T0_ll_param_0+24];
	ld.param.u64 	%rd20, [_Z15SoftmaxWarpImplI22BroadcastScaleMaskLoadIffbLm4EiE11DirectStoreIffEfLi2ELi2ELi4ELi1ELb0EL9Algorithm0EEvT_T0_ll_param_0+16];
	ld.param.u64 	%rd19, [_Z15SoftmaxWarpImplI22BroadcastScaleMaskLoadIffbLm4EiE11DirectStoreIffEfLi2ELi2ELi4ELi1ELb0EL9Algorithm0EEvT_T0_ll_param_0+8];
	ld.param.u64 	%rd18, [_Z15SoftmaxWarpImplI22BroadcastScaleMaskLoadIffbLm4EiE11DirectStoreIffEfLi2ELi2ELi4ELi1ELb0EL9Algorithm0EEvT_T0_ll_param_0];
	ld.param.u64 	%rd7, [_Z15SoftmaxWarpImplI22BroadcastScaleMaskLoadIffbLm4EiE11DirectStoreIffEfLi2ELi2ELi4ELi1ELb0EL9Algorithm0EEvT_T0_ll_param_1];
	ld.param.u64 	%rd8, [_Z15SoftmaxWarpImplI22BroadcastScaleMaskLoadIffbLm4EiE11DirectStoreIffEfLi2ELi2ELi4ELi1ELb0EL9Algorithm0EEvT_T0_ll_param_1+8];
	ld.param.u64 	%rd28, [_Z15SoftmaxWarpImplI22BroadcastScaleMaskLoadIffbLm4EiE11DirectStoreIffEfLi2ELi2ELi4ELi1ELb0EL9Algorithm0EEvT_T0_ll_param_2];
	ld.param.u64 	%rd29, [_Z15SoftmaxWarpImplI22BroadcastScaleMaskLoadIffbLm4EiE11DirectStoreIffEfLi2ELi2ELi4ELi1ELb0EL9Algorithm0EEvT_T0_ll_param_3];
	setp.lt.s64 	%p1, %rd29, 9;
	@%p1 bra 	$L__BB460_2;
	mov.u64 	%rd30, $str;
	cvta.global.u64 	%rd31, %rd30;
	mov.u64 	%rd32, $str$1;
	cvta.global.u64 	%rd33, %rd32;
	mov.u64 	%rd34, __unnamed_446;
	cvta.global.u64 	%rd35, %rd34;
	{ // callseq 445, 0
	.param .b64 param0;
	st.param.b64 	[param0], %rd31;
	.param .b64 param1;
	st.param.b64 	[param1], %rd33;
	.param .b32 param2;
	st.param.b32 	[param2], 254;
	.param .b64 param3;
	st.param.b64 	[param3], %rd35;
	.param .b64 param4;
	st.param.b64 	[param4], 1;
	call.uni 
	__assertfail, 
	(
	param0, 
	param1, 
	param2, 
	param3, 
	param4
	);
	} // callseq 445
$L__BB460_2:
	mov.u32 	%r17, %ctaid.x;
	mov.u32 	%r18, %ntid.y;
	mov.u32 	%r19, %tid.y;
	mad.lo.s32 	%r20, %r17, %r18, %r19;
	mov.u32 	%r21, %nctaid.x;
	mul.lo.s32 	%r8, %r21, %r18;
	cvt.s64.s32 	%rd45, %r20;
	setp.le.s64 	%p2, %rd28, %rd45;
	@%p2 bra 	$L__BB460_7;
	mov.u32 	%r22, %tid.x;
	shl.b32 	%r23, %r22, 1;
	cvt.u64.u32 	%rd10, %r23;
	cvta.to.global.u64 	%rd11, %rd7;
	cvta.to.global.u64 	%rd12, %rd19;
	cvta.to.global.u64 	%rd13, %rd18;
	cvt.s64.s32 	%rd14, %r8;
	cvt.u32.u64 	%r24, %rd10;
	cvt.u32.u64 	%r26, %rd27;
$L__BB460_4:
	setp.eq.s64 	%p3, %rd23, 1;
	setp.eq.s64 	%p4, %rd22, 1;
	setp.eq.s64 	%p5, %rd21, 1;
	setp.eq.s64 	%p6, %rd20, 1;
	cvt.u32.u64 	%r25, %rd45;
	mad.lo.s32 	%r27, %r26, %r25, %r24;
	div.s32 	%r28, %r27, %r9;
	mul.lo.s32 	%r29, %r28, %r9;
	sub.s32 	%r30, %r27, %r29;
	div.s32 	%r31, %r30, %r10;
	mul.lo.s32 	%r32, %r31, %r10;
	sub.s32 	%r33, %r30, %r32;
	div.s32 	%r34, %r33, %r11;
	mul.lo.s32 	%r35, %r34, %r11;
	sub.s32 	%r36, %r33, %r35;
	selp.b32 	%r37, 0, %r28, %p6;
	selp.b32 	%r38, 0, %r31, %p5;
	selp.b32 	%r39, 0, %r34, %p4;
	selp.b32 	%r40, 0, %r36, %p3;
	mul.lo.s32 	%r41, %r13, %r37;
	mad.lo.s32 	%r42, %r14, %r38, %r41;
	mad.lo.s32 	%r43, %r15, %r39, %r42;
	mad.lo.s32 	%r44, %r16, %r40, %r43;
	shr.u32 	%r45, %r27, 31;
	add.s32 	%r46, %r27, %r45;
	shr.s32 	%r47, %r46, 1;
	mul.wide.s32 	%rd36, %r47, 8;
	add.s64 	%rd16, %rd13, %rd36;
	ld.global.f32 	%f8, [%rd16];
	shr.u32 	%r48, %r44, 31;
	add.s32 	%r49, %r44, %r48;
	shr.s32 	%r50, %r49, 1;
	mul.wide.s32 	%rd37, %r50, 2;
	add.s64 	%rd38, %rd12, %rd37;
	ld.global.v2.u8 	{%rs1, %rs2}, [%rd38];
	setp.eq.s16 	%p7, %rs1, 0;
	mul.f32 	%f9, %f8, %f7;
	selp.f32 	%f3, %f6, %f9, %p7;
	setp.eq.s16 	%p8, %rs2, 0;
	mov.f32 	%f49, %f6;
	@%p8 bra 	$L__BB460_6;
	ld.global.f32 	%f10, [%rd16+4];
	mul.f32 	%f49, %f10, %f7;
$L__BB460_6:
	max.f32 	%f11, %f3, 0fFF800000;
	max.f32 	%f12, %f11, %f49;
	mov.b32 	%r51, %f12;
	shfl.sync.bfly.b32	%r52|%p9, %r51, 2, 31, -1;
	mov.b32 	%f13, %r52;
	max.f32 	%f14, %f12, %f13;
	mov.b32 	%r53, %f14;
	shfl.sync.bfly.b32	%r54|%p10, %r53, 1, 31, -1;
	mov.b32 	%f15, %r54;
	max.f32 	%f16, %f14, %f15;
	sub.f32 	%f17, %f3, %f16;
	fma.rn.f32 	%f18, %f17, 0f3BBB989D, 0f3F000000;
	cvt.sat.f32.f32 	%f19, %f18;
	mov.f32 	%f20, 0f4B400001;
	mov.f32 	%f21, 0f437C0000;
	fma.rm.f32 	%f22, %f19, %f21, %f20;
	add.f32 	%f23, %f22, 0fCB40007F;
	neg.f32 	%f24, %f23;
	fma.rn.f32 	%f25, %f17, 0f3FB8AA3B, %f24;
	fma.rn.f32 	%f26, %f17, 0f32A57060, %f25;
	mov.b32 	%r55, %f22;
	shl.b32 	%r56, %r55, 23;
	mov.b32 	%f27, %r56;
	ex2.approx.ftz.f32 	%f28, %f26;
	mul.f32 	%f29, %f28, %f27;
	add.f32 	%f30, %f29, 0f00000000;
	sub.f32 	%f31, %f49, %f16;
	fma.rn.f32 	%f32, %f31, 0f3BBB989D, 0f3F000000;
	cvt.sat.f32.f32 	%f33, %f32;
	fma.rm.f32 	%f34, %f33, %f21, %f20;
	add.f32 	%f35, %f34, 0fCB40007F;
	neg.f32 	%f36, %f35;
	fma.rn.f32 	%f37, %f31, 0f3FB8AA3B, %f36;
	fma.rn.f32 	%f38, %f31, 0f32A57060, %f37;
	mov.b32 	%r57, %f34;
	shl.b32 	%r58, %r57, 23;
	mov.b32 	%f39, %r58;
	ex2.approx.ftz.f32 	%f40, %f38;
	mul.f32 	%f41, %f40, %f39;
	add.f32 	%f42, %f30, %f41;
	mov.b32 	%r59, %f42;
	shfl.sync.bfly.b32	%r60|%p11, %r59, 2, 31, -1;
	mov.b32 	%f43, %r60;
	add.f32 	%f44, %f42, %f43;
	mov.b32 	%r61, %f44;
	shfl.sync.bfly.b32	%r62|%p12, %r61, 1, 31, -1;
	mov.b32 	%f45, %r62;
	add.f32 	%f46, %f44, %f45;
	div.rn.f32 	%f47, %f29, %f46;
	div.rn.f32 	%f48, %f41, %f46;
	mad.lo.s64 	%rd39, %rd45, %rd8, %rd10;
	shr.u64 	%rd40, %rd39, 63;
	add.s64 	%rd41, %rd39, %rd40;
	shl.b64 	%rd42, %rd41, 2;
	and.b64  	%rd43, %rd42, -8;
	add.s64 	%rd44, %rd11, %rd43;
	st.global.v2.f32 	[%rd44], {%f47, %f48};
	add.s64 	%rd45, %rd45, %rd14;
	setp.lt.s64 	%p13, %rd45, %rd28;
	@%p13 bra 	$L__BB460_4;
$L__BB460_7:
	ret;

}
	// .globl	_Z15SoftmaxWarpImplI22BroadcastScaleMaskLoadIffbLm4EiE11DirectStoreIffEfLi2ELi2ELi4ELi1ELb1EL9Algorithm0EEvT_T0_ll
.visible .entry _Z15SoftmaxWarpImplI22BroadcastScaleMaskLoadIffbLm4EiE11DirectStoreIffEfLi2ELi2ELi4ELi1ELb1EL9Algorithm0EEvT_T0_ll(
	.param .align 8 .b8 _Z15SoftmaxWarpImplI22BroadcastScaleMaskLoadIffbLm4EiE11DirectStoreIffEfLi2ELi2ELi4ELi1ELb1EL9Algorithm0EEvT_T0_ll_param_0[120],
	.param .align 8 .b8 _Z15SoftmaxWarpImplI22BroadcastScaleMaskLoadIffbLm4EiE11DirectStoreIffEfLi2ELi2ELi4ELi1ELb1EL9Algorithm0EEvT_T0_ll_param_1[16],
	.param .u64 _Z15SoftmaxWarpImplI22BroadcastScaleMaskLoadIffbLm4EiE11DirectStoreIffEfLi2ELi2ELi4ELi1ELb1EL9Algorithm0EEvT_T0_ll_param_2,
	.param .u64 _Z15SoftmaxWarpImplI22BroadcastScaleMaskLoadIffbLm4EiE11DirectStoreIffEfLi2ELi2ELi4ELi1ELb1EL9Algorithm0EEvT_T0_ll_param_3
)
{
	.reg .pred 	%p<16>;
	.reg .b16 	%rs<3>;
	.reg .b32 	%r<63>;
	.reg .b32 	%f<57>;
	.reg .b64 	%rd<45>;

	ld.param.v2.f32 	{%f12, %f13}, [_Z15SoftmaxWarpImplI22BroadcastScaleMaskLoadIffbLm4EiE11DirectStoreIffEfLi2ELi2ELi4ELi1ELb1EL9Algorithm0EEvT_T0_ll_param_0+112];
	ld.param.u64 	%rd26, [_Z15SoftmaxWarpImplI22BroadcastScaleMaskLoadIffbLm4EiE11DirectStoreIffEfLi2ELi2ELi4ELi1ELb1EL9Algorithm0EEvT_T0_ll_param_0+104];
	ld.param.v2.u32 	{%r15, %r16}, [_Z15SoftmaxWarpImplI22BroadcastScaleMaskLoadIffbLm4EiE11DirectStoreIffEfLi2ELi2ELi4ELi1ELb1EL9Algorithm0EEvT_T0_ll_param_0+88];
	ld.param.v2.u32 	{%r13, %r14}, [_Z15SoftmaxWarpImplI22BroadcastScaleMaskLoadIffbLm4EiE11DirectStoreIffEfLi2ELi2ELi4ELi1ELb1EL9Algorithm0EEvT_T0_ll_param_0+80];
	ld.param.v2.u32 	{%r11, %r12}, [_Z15SoftmaxWarpImplI22BroadcastScaleMaskLoadIffbLm4EiE11DirectStoreIffEfLi2ELi2ELi4ELi1ELb1EL9Algorithm0EEvT_T0_ll_param_0+64];
	ld.param.v2.u32 	{%r9, %r10}, [_Z15SoftmaxWarpImplI22BroadcastScaleMaskLoadIffbLm4EiE11DirectStoreIffEfLi2ELi2ELi4ELi1ELb1EL9Algorithm0EEvT_T0_ll_param_0+56];
	ld.param.u64 	%rd22, [_Z15SoftmaxWarpImplI22BroadcastScaleMaskLoadIffbLm4EiE11DirectStoreIffEfLi2ELi2ELi4ELi1ELb1EL9Algorithm0EEvT_T0_ll_param_0+40];
	ld.param.u64 	%rd21, [_Z15SoftmaxWarpImplI22BroadcastScaleMaskLoadIffbLm4EiE11DirectStoreIffEfLi2ELi2ELi4ELi1ELb1EL9Algorithm0EEvT_T0_ll_param_0+32];
	ld.param.u64 	%rd20, [_Z15SoftmaxWarpImplI22BroadcastScaleMaskLoadIffbLm4EiE11DirectStoreIffEfLi2ELi2ELi4ELi1ELb1EL9Algorithm0EEvT_T0_ll_param_0+24];
	ld.param.u64 	%rd19, [_Z15SoftmaxWarpImplI22BroadcastScaleMaskLoadIffbLm4EiE11DirectStoreIffEfLi2ELi2ELi4ELi1ELb1EL9Algorithm0EEvT_T0_ll_param_0+16];
	ld.param.u64 	%rd18, [_Z15SoftmaxWarpImplI22BroadcastScaleMaskLoadIffbLm4EiE11DirectStoreIffEfLi2ELi2ELi4ELi1ELb1EL9Algorithm0EEvT_T0_ll_param_0+8];
	ld.param.u64 	%rd17, [_Z15SoftmaxWarpImplI22BroadcastScaleMaskLoadIffbLm4EiE11DirectStoreIffEfLi2ELi2ELi4ELi1ELb1EL9Algorithm0EEvT_T0_ll_param_0];
	ld.param.u64 	%rd6, [_Z15SoftmaxWarpImplI22BroadcastScaleMaskLoadIffbLm4EiE11DirectStoreIffEfLi2ELi2ELi4ELi1ELb1EL9Algorithm0EEvT_T0_ll_param_1];
	ld.param.u64 	%rd7, [_Z15SoftmaxWarpImplI22BroadcastScaleMaskLoadIffbLm4EiE11DirectStoreIffEfLi2ELi2ELi4ELi1ELb1EL9Algorithm0EEvT_T0_ll_param_1+8];
	ld.param.u64 	%rd27, [_Z15SoftmaxWarpImplI22BroadcastScaleMaskLoadIffbLm4EiE11DirectStoreIffEfLi2ELi2ELi4ELi1ELb1EL9Algorithm0EEvT_T0_ll_param_2];
	ld.param.u64 	%rd28, [_Z15SoftmaxWarpImplI22BroadcastScaleMaskLoadIffbLm4EiE11DirectStoreIffEfLi2ELi2ELi4ELi1ELb1EL9Algorithm0EEvT_T0_ll_param_3];
	setp.lt.s64 	%p1, %rd28, 9;
	@%p1 bra 	$L__BB461_2;
	mov.u64 	%rd29, $str;
	cvta.global.u64 	%rd30, %rd29;
	mov.u64 	%rd31, $str$1;
	cvta.global.u64 	%rd32, %rd31;
	mov.u64 	%rd33, __unnamed_447;
	cvta.global.u64 	%rd34, %rd33;
	{ // callseq 446, 0
	.param .b64 param0;
	st.param.b64 	[param0], %rd30;
	.param .b64 param1;
	st.param.b64 	[param1], %rd32;
	.param .b32 param2;
	st.param.b32 	[param2], 254;
	.param .b64 param3;
	st.param.b64 	[param3], %rd34;
	.param .b64 param4;
	st.param.b64 	[param4], 1;
	call.uni 
	__assertfail, 
	(
	param0, 
	param1, 
	param2, 
	param3, 
	param4
	);
	} // callseq 446
$L__BB461_2:
	mov.u32 	%r17, %ctaid.x;
	mov.u32 	%r18, %ntid.y;
	mov.u32 	%r19, %tid.y;
	mad.lo.s32 	%r20, %r17, %r18, %r19;
	mov.u32 	%r21, %nctaid.x;
	mul.lo.s32 	%r8, %r21, %r18;
	cvt.s64.s32 	%rd44, %r20;
	setp.le.s64 	%p2, %rd27, %rd44;
	@%p2 bra 	$L__BB461_11;
	mov.u32 	%r22, %tid.x;
	shl.b32 	%r23, %r22, 1;
	cvt.u64.u32 	%rd9, %r23;
	cvta.to.global.u64 	%rd10, %rd6;
	cvta.to.global.u64 	%rd11, %rd18;
	cvta.to.global.u64 	%rd12, %rd17;
	cvt.s64.s32 	%rd13, %r8;
	cvt.u32.u64 	%r24, %rd9;
	cvt.u32.u64 	%r26, %rd26;
$L__BB461_4:
	setp.le.s64 	%p3, %rd28, %rd9;
	mov.f32 	%f54, 0fFF800000;
	mov.f32 	%f55, %f54;
	mov.f32 	%f56, %f54;
	@%p3 bra 	$L__BB461_8;
	setp.eq.s64 	%p4, %rd22, 1;
	setp.eq.s64 	%p5, %rd21, 1;
	setp.eq.s64 	%p6, %rd20, 1;
	setp.eq.s64 	%p7, %rd19, 1;
	cvt.u32.u64 	%r25, %rd44;
	mad.lo.s32 	%r27, %r26, %r25, %r24;
	div.s32 	%r28, %r27, %r9;
	mul.lo.s32 	%r29, %r28, %r9;
	sub.s32 	%r30, %r27, %r29;
	div.s32 	%r31, %r30, %r10;
	mul.lo.s32 	%r32, %r31, %r10;
	sub.s32 	%r33, %r30, %r32;
	div.s32 	%r34, %r33, %r11;
	mul.lo.s32 	%r35, %r34, %r11;
	sub.s32 	%r36, %r33, %r35;
	selp.b32 	%r37, 0, %r28, %p7;
	selp.b32 	%r38, 0, %r31, %p6;
	selp.b32 	%r39, 0, %r34, %p5;
	selp.b32 	%r40, 0, %r36, %p4;
	mul.lo.s32 	%r41, %r13, %r37;
	mad.lo.s32 	%r42, %r14, %r38, %r41;
	mad.lo.s32 	%r43, %r15, %r39, %r42;
	mad.lo.s32 	%r44, %r16, %r40, %r43;
	shr.u32 	%r45, %r27, 31;
	add.s32 	%r46, %r27, %r45;
	shr.s32 	%r47, %r46, 1;
	mul.wide.s32 	%rd35, %r47, 8;
	add.s64 	%rd15, %rd12, %rd35;
	ld.global.f32 	%f15, [%rd15];
	shr.u32 	%r48, %r44, 31;
	add.s32 	%r49, %r44, %r48;
	shr.s32 	%r50, %r49, 1;
	mul.wide.s32 	%rd36, %r50, 2;
	add.s64 	%rd37, %rd11, %rd36;
	ld.global.v2.u8 	{%rs1, %rs2}, [%rd37];
	setp.eq.s16 	%p8, %rs1, 0;
	mul.f32 	%f16, %f15, %f13;
	selp.f32 	%f55, %f12, %f16, %p8;
	setp.eq.s16 	%p9, %rs2, 0;
	mov.f32 	%f54, %f12;
	@%p9 bra 	$L__BB461_7;
	ld.global.f32 	%f17, [%rd15+4];
	mul.f32 	%f54, %f17, %f13;
$L__BB461_7:
	max.f32 	%f18, %f55, 0fFF800000;
	max.f32 	%f56, %f18, %f54;
$L__BB461_8:
	mov.b32 	%r51, %f56;
	shfl.sync.bfly.b32	%r52|%p11, %r51, 2, 31, -1;
	mov.b32 	%f19, %r52;
	max.f32 	%f20, %f56, %f19;
	mov.b32 	%r53, %f20;
	shfl.sync.bfly.b32	%r54|%p12, %r53, 1, 31, -1;
	mov.b32 	%f21, %r54;
	max.f32 	%f22, %f20, %f21;
	sub.f32 	%f23, %f55, %f22;
	fma.rn.f32 	%f24, %f23, 0f3BBB989D, 0f3F000000;
	cvt.sat.f32.f32 	%f25, %f24;
	mov.f32 	%f26, 0f4B400001;
	mov.f32 	%f27, 0f437C0000;
	fma.rm.f32 	%f28, %f25, %f27, %f26;
	add.f32 	%f29, %f28, 0fCB40007F;
	neg.f32 	%f30, %f29;
	fma.rn.f32 	%f31, %f23, 0f3FB8AA3B, %f30;
	fma.rn.f32 	%f32, %f23, 0f32A57060, %f31;
	mov.b32 	%r55, %f28;
	shl.b32 	%r56, %r55, 23;
	mov.b32 	%f33, %r56;
	ex2.approx.ftz.f32 	%f34, %f32;
	mul.f32 	%f35, %f34, %f33;
	add.f32 	%f36, %f35, 0f00000000;
	sub.f32 	%f37, %f54, %f22;
	fma.rn.f32 	%f38, %f37, 0f3BBB989D, 0f3F000000;
	cvt.sat.f32.f32 	%f39, %f38;
	fma.rm.f32 	%f40, %f39, %f27, %f26;
	add.f32 	%f41, %f40, 0fCB40007F;
	neg.f32 	%f42, %f41;
	fma.rn.f32 	%f43, %f37, 0f3FB8AA3B, %f42;
	fma.rn.f32 	%f44, %f37, 0f32A57060, %f43;
	mov.b32 	%r57, %f40;
	shl.b32 	%r58, %r57, 23;
	mov.b32 	%f45, %r58;
	ex2.approx.ftz.f32 	%f46, %f44;
	mul.f32 	%f47, %f46, %f45;
	add.f32 	%f48, %f36, %f47;
	mov.b32 	%r59, %f48;
	shfl.sync.bfly.b32	%r60|%p13, %r59, 2, 31, -1;
	mov.b32 	%f49, %r60;
	add.f32 	%f50, %f48, %f49;
	mov.b32 	%r61, %f50;
	shfl.sync.bfly.b32	%r62|%p14, %r61, 1, 31, -1;
	mov.b32 	%f51, %r62;
	add.f32 	%f52, %f50, %f51;
	div.rn.f32 	%f10, %f35, %f52;
	div.rn.f32 	%f11, %f47, %f52;
	@%p3 bra 	$L__BB461_10;
	mad.lo.s64 	%rd38, %rd44, %rd7, %rd9;
	shr.u64 	%rd39, %rd38, 63;
	add.s64 	%rd40, %rd38, %rd39;
	shl.b64 	%rd41, %rd40, 2;
	and.b64  	%rd42, %rd41, -8;
	add.s64 	%rd43, %rd10, %rd42;
	st.global.v2.f32 	[%rd43], {%f10, %f11};
$L__BB461_10:
	add.s64 	%rd44, %rd44, %rd13;
	setp.lt.s64 	%p15, %rd44, %rd27;
	@%p15 bra 	$L__BB461_4;
$L__BB461_11:
	ret;

}
	// .globl	_Z15SoftmaxWarpImplI22BroadcastScaleMaskLoadIffbLm4EiE11DirectStoreIffEfLi2ELi2ELi8ELi2ELb0EL9Algorithm0EEvT_T0_ll
.visible .entry _Z15SoftmaxWarpImplI22BroadcastScaleMaskLoadIffbLm4EiE11DirectStoreIffEfLi2ELi2ELi8ELi2ELb0EL9Algorithm0EEvT_T0_ll(
	.param .align 8 .b8 _Z15SoftmaxWarpImplI22BroadcastScaleMaskLoadIffbLm4EiE11DirectStoreIffEfLi2ELi2ELi8ELi2ELb0EL9Algorithm0EEvT_T0_ll_param_0[120],
	.param .align 8 .b8 _Z15SoftmaxWarpImplI22BroadcastScaleMaskLoadIffbLm4EiE11DirectStoreIffEfLi2ELi2ELi8ELi2ELb0EL9Algorithm0EEvT_T0_ll_param_1[16],
	.param .u64 _Z15SoftmaxWarpImplI22BroadcastScaleMaskLoadIffbLm4EiE11DirectStoreIffEfLi2ELi2ELi8ELi2ELb0EL9Algorithm0EEvT_T0_ll_param_2,
	.param .u64 _Z15SoftmaxWarpImplI22BroadcastScaleMaskLoadIffbLm4EiE11DirectStoreIffEfLi2ELi2ELi8ELi2ELb0EL9Algorithm0EEvT_T0_ll_param_3
)
{
	.reg .pred 	%p<28>;
	.reg .b16 	%rs<5>;
	.reg .b32 	%r<112>;
	.reg .b32 	%f<101>;
	.reg .b64 	%rd<52>;

	ld.param.u64 	%rd26, [_Z15SoftmaxWarpImplI22BroadcastScaleMaskLoadIffbLm4EiE11DirectStoreIffEfLi2ELi2ELi8ELi2ELb0EL9Algorithm0EEvT_T0_ll_param_1+8];
	ld.param.u64 	%rd25, [_Z15SoftmaxWarpImplI22BroadcastScaleMaskLoadIffbLm4EiE11DirectStoreIffEfLi2ELi2ELi8ELi2ELb0EL9Algorithm0EEvT_T0_ll_param_1];
	ld.param.v2.f32 	{%f9, %f10}, [_Z15SoftmaxWarpImplI22BroadcastScaleMaskLoadIffbLm4EiE11DirectStoreIffEfLi2ELi2ELi8ELi2ELb0EL9Algorithm0EEvT_T0_ll_param_0+112];
	ld.param.u64 	%rd24, [_Z15SoftmaxWarpImplI22BroadcastScaleMaskLoadIffbLm4EiE11DirectStoreIffEfLi2ELi2ELi8ELi2ELb0EL9Algorithm0EEvT_T0_ll_param_0+104];
	ld.param.v2.u32 	{%r15, %r16}, [_Z15SoftmaxWarpImplI22BroadcastScaleMaskLoadIffbLm4EiE11DirectStoreIffEfLi2ELi2ELi8ELi2ELb0EL9Algorithm0EEvT_T0_ll_param_0+88];
	ld.param.v2.u32 	{%r13, %r14}, [_Z15SoftmaxWarpImplI22BroadcastScaleMaskLoadIffbLm4EiE11DirectStoreIffEfLi2ELi2ELi8ELi2ELb0EL9Algorithm0EEvT_T0_ll_param_0+80];
	ld.param.v2.u32 	{%r11, %r12}, [_Z15SoftmaxWarpImplI22BroadcastScaleMaskLoadIffbLm4EiE11DirectStoreIffEfLi2ELi2ELi8ELi2ELb0EL9Algorithm0EEvT_T0_ll_param_0+64];
	ld.param.v2.u32 	{%r9, %r10}, [_Z15SoftmaxWarpImplI22BroadcastScaleMaskLoadIffbLm4EiE11DirectStoreIffEfLi2ELi2ELi8ELi2ELb0EL9Algorithm0EEvT_T0_ll_param_0+56];
	ld.param.u64 	%rd20, [_Z15SoftmaxWarpImplI22BroadcastScaleMaskLoadIffbLm4EiE11DirectStoreIffEfLi2ELi2ELi8ELi2ELb0EL9Algorithm0EEvT_T0_ll_param_0+40];
	ld.param.u64 	%rd19, [_Z15SoftmaxWarpImplI22BroadcastScaleMaskLoadIffbLm4EiE11DirectStoreIffEfLi2ELi2ELi8ELi2ELb0EL9Algorithm0EEvT_T0_ll_param_0+32];
	ld.param.u64 	%rd18, [_Z15SoftmaxWarpImplI22BroadcastScaleMaskLoadIffbLm4EiE11DirectStoreIffEfLi2ELi2ELi8ELi2ELb0EL9Algorithm0EEvT_T0_ll_param_0+24];
	ld.param.u64 	%rd17, [_Z15SoftmaxWarpImplI22BroadcastScaleMaskLoadIffbLm4EiE11DirectStoreIffEfLi2ELi2ELi8ELi2ELb0EL9Algorithm0EEvT_T0_ll_param_0+16];
	ld.param.u64 	%rd16, [_Z15SoftmaxWarpImplI22BroadcastScaleMaskLoadIffbLm4EiE11DirectStoreIffEfLi2ELi2ELi8ELi2ELb0EL9Algorithm0EEvT_T0_ll_param_0+8];
	ld.param.u64 	%rd15, [_Z15SoftmaxWarpImplI22BroadcastScaleMaskLoadIffbLm4EiE11DirectStoreIffEfLi2ELi2ELi8ELi2ELb0EL9Algorithm0EEvT_T0_ll_param_0];
	ld.param.u64 	%rd27, [_Z15SoftmaxWarpImplI22BroadcastScaleMaskLoadIffbLm4EiE11DirectStoreIffEfLi2ELi2ELi8ELi2ELb0EL9Algorithm0EEvT_T0_ll_param_2];
	ld.param.u64 	%rd28, [_Z15SoftmaxWarpImplI22BroadcastScaleMaskLoadIffbLm4EiE11DirectStoreIffEfLi2ELi2ELi8ELi2ELb0EL9Algorithm0EEvT_T0_ll_param_3];
	cvta.to.global.u64 	%rd1, %rd15;
	cvta.to.global.u64 	%rd2, %rd16;
	setp.lt.s64 	%p1, %rd28, 17;
	@%p1 bra 	$L__BB462_2;
	mov.u64 	%rd29, $str;
	cvta.global.u64 	%rd30, %rd29;
	mov.u64 	%rd31, $str$1;
	cvta.global.u64 	%rd32, %rd31;
	mov.u64 	%rd33, __unnamed_448;
	cvta.global.u64 	%rd34, %rd33;
	{ // callseq 447, 0
	.param .b64 param0;
	st.param.b64 	[param0], %rd30;
	.param .b64 param1;
	st.param.b64 	[param1], %rd32;
	.param .b32 param2;
	st.param.b32 	[param2], 254;
	.param .b64 param3;
	st.param.b64 	[param3], %rd34;
	.param .b64 param4;
	st.param.b64 	[param4], 1;
	call.uni 
	__assertfail, 
	(
	param0, 
	param1, 
	param2, 
	param3, 
	param4
	);
	} // callseq 447
$L__BB462_2:
	mov.u32 	%r17, %ctaid.x;
	mov.u32 	%r18, %ntid.y;
	mov.u32 	%r19, %tid.y;
	mad.lo.s32 	%r20, %r17, %r18, %r19;
	mov.u32 	%r21, %nctaid.x;
	mul.lo.s32 	%r22, %r18, %r21;
	shl.b32 	%r8, %r22, 1;
	shl.b32 	%r23, %r20, 1;
	cvt.s64.s32 	%rd51, %r23;
	setp.le.s64 	%p2, %rd27, %rd51;
	@%p2 bra 	$L__BB462_9;
	mov.u32 	%r24, %tid.x;
	shl.b32 	%r25, %r24, 1;
	cvt.u64.u32 	%rd8, %r25;
	cvt.s64.s32 	%rd9, %r8;
	cvt.u32.u64 	%r26, %rd8;
$L__BB462_4:
	setp.eq.s64 	%p3, %rd20, 1;
	setp.eq.s64 	%p4, %rd19, 1;
	setp.eq.s64 	%p5, %rd18, 1;
	setp.eq.s64 	%p6, %rd17, 1;
	mul.lo.s64 	%rd11, %rd24, %rd51;
	cvt.u32.u64 	%r27, %rd11;
	add.s32 	%r28, %r26, %r27;
	div.s32 	%r29, %r28, %r9;
	mul.lo.s32 	%r30, %r29, %r9;
	sub.s32 	%r31, %r28, %r30;
	div.s32 	%r32, %r31, %r10;
	mul.lo.s32 	%r33, %r32, %r10;
	sub.s32 	%r34, %r31, %r33;
	div.s32 	%r35, %r34, %r11;
	mul.lo.s32 	%r36, %r35, %r11;
	sub.s32 	%r37, %r34, %r36;
	selp.b32 	%r38, 0, %r29, %p6;
	selp.b32 	%r39, 0, %r32, %p5;
	selp.b32 	%r40, 0, %r35, %p4;
	selp.b32 	%r41, 0, %r37, %p3;
	mul.lo.s32 	%r42, %r13, %r38;
	mad.lo.s32 	%r43, %r14, %r39, %r42;
	mad.lo.s32 	%r44, %r15, %r40, %r43;
	mad.lo.s32 	%r45, %r16, %r41, %r44;
	shr.u32 	%r46, %r28, 31;
	add.s32 	%r47, %r28, %r46;
	shr.s32 	%r48, %r47, 1;
	mul.wide.s32 	%rd35, %r48, 8;
	add.s64 	%rd12, %rd1, %rd35;
	ld.global.f32 	%f11, [%rd12];
	shr.u32 	%r49, %r45, 31;
	add.s32 	%r50, %r45, %r49;
	shr.s32 	%r51, %r50, 1;
	mul.wide.s32 	%rd36, %r51, 2;
	add.s64 	%rd37, %rd2, %rd36;
	ld.global.v2.u8 	{%rs1, %rs2}, [%rd37];
	setp.eq.s16 	%p7, %rs1, 0;
	mul.f32 	%f12, %f11, %f10;
	selp.f32 	%f3, %f9, %f12, %p7;
	setp.eq.s16 	%p8, %rs2, 0;
	mov.f32 	%f99, %f9;
	@%p8 bra 	$L__BB462_6;
	ld.global.f32 	%f13, [%rd12+4];
	mul.f32 	%f99, %f13, %f10;
$L__BB462_6:
	cvt.u32.u64 	%r52, %rd8;
	cvt.u32.u64 	%r53, %rd24;
	add.s32 	%r55, %r27, %r53;
	add.s32 	%r56, %r52, %r55;
	div.s32 	%r57, %r56, %r9;
	mul.lo.s32 	%r58, %r57, %r9;
	sub.s32 	%r59, %r56, %r58;
	div.s32 	%r60, %r59, %r10;
	mul.lo.s32 	%r61, %r60, %r10;
	sub.s32 	%r62, %r59, %r61;
	div.s32 	%r63, %r62, %r11;
	mul.lo.s32 	%r64, %r63, %r11;
	sub.s32 	%r65, %r62, %r64;
	selp.b32 	%r66, 0, %r57, %p6;
	selp.b32 	%r67, 0, %r60, %p5;
	selp.b32 	%r68, 0, %r63, %p4;
	selp.b32 	%r69, 0, %r65, %p3;
	mul.lo.s32 	%r70, %r13, %r66;
	mad.lo.s32 	%r71, %r14, %r67, %r70;
	mad.lo.s32 	%r72, %r15, %r68, %r71;
	mad.lo.s32 	%r73, %r16, %r69, %r72;
	shr.u32 	%r74, %r56, 31;
	add.s32 	%r75, %r56, %r74;
	shr.s32 	%r76, %r75, 1;
	mul.wide.s32 	%rd38, %r76, 8;
	add.s64 	%rd13, %rd1, %rd38;
	ld.global.f32 	%f14, [%rd13];
	shr.u32 	%r77, %r73, 31;
	add.s32 	%r78, %r73, %r77;
	shr.s32 	%r79, %r78, 1;
	mul.wide.s32 	%rd39, %r79, 2;
	add.s64 	%rd40, %rd2, %rd39;
	ld.global.v2.u8 	{%rs3, %rs4}, [%rd40];
	setp.eq.s16 	%p13, %rs3, 0;
	mul.f32 	%f15, %f14, %f10;
	selp.f32 	%f6, %f9, %f15, %p13;
	setp.eq.s16 	%p14, %rs4, 0;
	mov.f32 	%f100, %f9;
	@%p14 bra 	$L__BB462_8;
	ld.global.f32 	%f16, [%rd13+4];
	mul.f32 	%f100, %f16, %f10;
$L__BB462_8:
	max.f32 	%f17, %f3, 0fFF800000;
	max.f32 	%f18, %f17, %f99;
	max.f32 	%f19, %f6, 0fFF800000;
	max.f32 	%f20, %f19, %f100;
	mov.b32 	%r80, %f18;
	shfl.sync.bfly.b32	%r81|%p15, %r80, 4, 31, -1;
	mov.b32 	%f21, %r81;
	max.f32 	%f22, %f18, %f21;
	mov.b32 	%r82, %f22;
	shfl.sync.bfly.b32	%r83|%p16, %r82, 2, 31, -1;
	mov.b32 	%f23, %r83;
	max.f32 	%f24, %f22, %f23;
	mov.b32 	%r84, %f24;
	shfl.sync.bfly.b32	%r85|%p17, %r84, 1, 31, -1;
	mov.b32 	%f25, %r85;
	max.f32 	%f26, %f24, %f25;
	mov.b32 	%r86, %f20;
	shfl.sync.bfly.b32	%r87|%p18, %r86, 4, 31, -1;
	mov.b32 	%f27, %r87;
	max.f32 	%f28, %f20, %f27;
	mov.b32 	%r88, %f28;
	shfl.sync.bfly.b32	%r89|%p19, %r88, 2, 31, -1;
	mov.b32 	%f29, %r89;
	max.f32 	%f30, %f28, %f29;
	mov.b32 	%r90, %f30;
	shfl.sync.bfly.b32	%r91|%p20, %r90, 1, 31, -1;
	mov.b32 	%f31, %r91;
	max.f32 	%f32, %f30, %f31;
	sub.f32 	%f33, %f3, %f26;
	fma.rn.f32 	%f34, %f33, 0f3BBB989D, 0f3F000000;
	cvt.sat.f32.f32 	%f35, %f34;
	mov.f32 	%f36, 0f4B400001;
	mov.f32 	%f37, 0f437C0000;
	fma.rm.f32 	%f38, %f35, %f37, %f36;
	add.f32 	%f39, %f38, 0fCB40007F;
	neg.f32 	%f40, %f39;
	fma.rn.f32 	%f41, %f33, 0f3FB8AA3B, %f40;
	fma.rn.f32 	%f42, %f33, 0f32A57060, %f41;
	mov.b32 	%r92, %f38;
	shl.b32 	%r93, %r92, 23;
	mov.b32 	%f43, %r93;
	ex2.approx.ftz.f32 	%f44, %f42;
	mul.f32 	%f45, %f44, %f43;
	add.f32 	%f46, %f45, 0f00000000;
	sub.f32 	%f47, %f99, %f26;
	fma.rn.f32 	%f48, %f47, 0f3BBB989D, 0f3F000000;
	cvt.sat.f32.f32 	%f49, %f48;
	fma.rm.f32 	%f50, %f49, %f37, %f36;
	add.f32 	%f51, %f50, 0fCB40007F;
	neg.f32 	%f52, %f51;
	fma.rn.f32 	%f53, %f47, 0f3FB8AA3B, %f52;
	fma.rn.f32 	%f54, %f47, 0f32A57060, %f53;
	mov.b32 	%r94, %f50;
	shl.b32 	%r95, %r94, 23;
	mov.b32 	%f55, %r95;
	ex2.approx.ftz.f32 	%f56, %f54;
	mul.f32 	%f57, %f56, %f55;
	add.f32 	%f58, %f46, %f57;
	sub.f32 	%f59, %f6, %f32;
	fma.rn.f32 	%f60, %f59, 0f3BBB989D, 0f3F000000;
	cvt.sat.f32.f32 	%f61, %f60;
	fma.rm.f32 	%f62, %f61, %f37, %f36;
	add.f32 	%f63, %f62, 0fCB40007F;
	neg.f32 	%f64, %f63;
	fma.rn.f32 	%f65, %f59, 0f3FB8AA3B, %f64;
	fma.rn.f32 	%f66, %f59, 0f32A57060, %f65;
	mov.b32 	%r96, %f62;
	shl.b32 	%r97, %r96, 23;
	mov.b32 	%f67, %r97;
	ex2.approx.ftz.f32 	%f68, %f66;
	mul.f32 	%f69, %f68, %f67;
	add.f32 	%f70, %f69, 0f00000000;
	sub.f32 	%f71, %f100, %f32;
	fma.rn.f32 	%f72, %f71, 0f3BBB989D, 0f3F000000;
	cvt.sat.f32.f32 	%f73, %f72;
	fma.rm.f32 	%f74, %f73, %f37, %f36;
	add.f32 	%f75, %f74, 0fCB40007F;
	neg.f32 	%f76, %f75;
	fma.rn.f32 	%f77, %f71, 0f3FB8AA3B, %f76;
	fma.rn.f32 	%f78, %f71, 0f32A57060, %f77;
	mov.b32 	%r98, %f74;
	shl.b32 	%r99, %r98, 23;
	mov.b32 	%f79, %r99;
	ex2.approx.ftz.f32 	%f80, %f78;
	mul.f32 	%f81, %f80, %f79;
	add.f32 	%f82, %f70, %f81;
	mov.b32 	%r100, %f58;
	shfl.sync.bfly.b32	%r101|%p21, %r100, 4, 31, -1;
	mov.b32 	%f83, %r101;
	add.f32 	%f84, %f58, %f83;
	mov.b32 	%r102, %f84;
	shfl.sync.bfly.b32	%r103|%p22, %r102, 2, 31, -1;
	mov.b32 	%f85, %r103;
	add.f32 	%f86, %f84, %f85;
	mov.b32 	%r104, %f86;
	shfl.sync.bfly.b32	%r105|%p23, %r104, 1, 31, -1;
	mov.b32 	%f87, %r105;
	add.f32 	%f88, %f86, %f87;
	mov.b32 	%r106, %f82;
	shfl.sync.bfly.b32	%r107|%p24, %r106, 4, 31, -1;
	mov.b32 	%f89, %r107;
	add.f32 	%f90, %f82, %f89;
	mov.b32 	%r108, %f90;
	shfl.sync.bfly.b32	%r109|%p25, %r108, 2, 31, -1;
	mov.b32 	%f91, %r109;
	add.f32 	%f92, %f90, %f91;
	mov.b32 	%r110, %f92;
	shfl.sync.bfly.b32	%r111|%p26, %r110, 1, 31, -1;
	mov.b32 	%f93, %r111;
	add.f32 	%f94, %f92, %f93;
	div.rn.f32 	%f95, %f45, %f88;
	div.rn.f32 	%f96, %f57, %f88;
	mad.lo.s64 	%rd41, %rd51, %rd26, %rd8;
	cvta.to.global.u64 	%rd42, %rd25;
	shl.b64 	%rd43, %rd41, 2;
	add.s64 	%rd44, %rd42, %rd43;
	st.global.v2.f32 	[%rd44], {%f95, %f96};
	div.rn.f32 	%f97, %f69, %f94;
	div.rn.f32 	%f98, %f81, %f94;
	add.s64 	%rd45, %rd41, %rd26;
	shr.u64 	%rd46, %rd45, 63;
	add.s64 	%rd47, %rd45, %rd46;
	shl.b64 	%rd48, %rd47, 2;
	and.b64  	%rd49, %rd48, -8;
	add.s64 	%rd50, %rd42, %rd49;
	st.global.v2.f32 	[%rd50], {%f97, %f98};
	add.s64 	%rd51, %rd51, %rd9;
	setp.lt.s64 	%p27, %rd51, %rd27;
	@%p27 bra 	$L__BB462_4;
$L__BB462_9:
	ret;

}
	// .globl	_Z15SoftmaxWarpImplI22BroadcastScaleMaskLoadIffbLm4EiE11DirectStoreIffEfLi2ELi2ELi8ELi2ELb1EL9Algorithm0EEvT_T0_ll
.visible .entry _Z15SoftmaxWarpImplI22BroadcastScaleMaskLoadIffbLm4EiE11DirectStoreIffEfLi2ELi2ELi8ELi2ELb1EL9Algorithm0EEvT_T0_ll(
	.param .align 8 .b8 _Z15SoftmaxWarpImplI22BroadcastScaleMaskLoadIffbLm4EiE11DirectStoreIffEfLi2ELi2ELi8ELi2ELb1EL9Algorithm0EEvT_T0_ll_param_0[120],
	.param .align 8 .b8 _Z15SoftmaxWarpImplI22BroadcastScaleMaskLoadIffbLm4EiE11DirectStoreIffEfLi2ELi2ELi8ELi2ELb1EL9Algorithm0EEvT_T0_ll_param_1[16],
	.param .u64 _Z15SoftmaxWarpImplI22BroadcastScaleMaskLoadIffbLm4EiE11DirectStoreIffEfLi2ELi2ELi8ELi2ELb1EL9Algorithm0EEvT_T0_ll_param_2,
	.param .u64 _Z15SoftmaxWarpImplI22BroadcastScaleMaskLoadIffbLm4EiE11DirectStoreIffEfLi2ELi2ELi8ELi2ELb1EL9Algorithm0EEvT_T0_ll_param_3
)
{
	.reg .pred 	%p<32>;
	.reg .b16 	%rs<5>;
	.reg .b32 	%r<114>;
	.reg .b32 	%f<115>;
	.reg .b64 	%rd<50>;

	ld.param.v2.f32 	{%f24, %f25}, [_Z15SoftmaxWarpImplI22BroadcastScaleMaskLoadIffbLm4EiE11DirectStoreIffEfLi2ELi2ELi8ELi2ELb1EL9Algorithm0EEvT_T0_ll_param_0+112];
	ld.param.u64 	%rd22, [_Z15SoftmaxWarpImplI22BroadcastScaleMaskLoadIffbLm4EiE11DirectStoreIffEfLi2ELi2ELi8ELi2ELb1EL9Algorithm0EEvT_T0_ll_param_0+104];
	ld.param.v2.u32 	{%r15, %r16}, [_Z15SoftmaxWarpImplI22BroadcastScaleMaskLoadIffbLm4EiE11DirectStoreIffEfLi2ELi2ELi8ELi2ELb1EL9Algorithm0EEvT_T0_ll_param_0+88];
	ld.param.v2.u32 	{%r13, %r14}, [_Z15SoftmaxWarpImplI22BroadcastScaleMaskLoadIffbLm4EiE11DirectStoreIffEfLi2ELi2ELi8ELi2ELb1EL9Algorithm0EEvT_T0_ll_param_0+80];
	ld.param.v2.u32 	{%r11, %r12}, [_Z15SoftmaxWarpImplI22BroadcastScaleMaskLoadIffbLm4EiE11DirectStoreIffEfLi2ELi2ELi8ELi2ELb1EL9Algorithm0EEvT_T0_ll_param_0+64];
	ld.param.v2.u32 	{%r9, %r10}, [_Z15SoftmaxWarpImplI22BroadcastScaleMaskLoadIffbLm4EiE11DirectStoreIffEfLi2ELi2ELi8ELi2ELb1EL9Algorithm0EEvT_T0_ll_param_0+56];
	ld.param.u64 	%rd18, [_Z15SoftmaxWarpImplI22BroadcastScaleMaskLoadIffbLm4EiE11DirectStoreIffEfLi2ELi2ELi8ELi2ELb1EL9Algorithm0EEvT_T0_ll_param_0+40];
	ld.param.u64 	%rd17, [_Z15SoftmaxWarpImplI22BroadcastScaleMaskLoadIffbLm4EiE11DirectStoreIffEfLi2ELi2ELi8ELi2ELb1EL9Algorithm0EEvT_T0_ll_param_0+32];
	ld.param.u64 	%rd16, [_Z15SoftmaxWarpImplI22BroadcastScaleMaskLoadIffbLm4EiE11DirectStoreIffEfLi2ELi2ELi8ELi2ELb1EL9Algorithm0EEvT_T0_ll_param_0+24];
	ld.param.u64 	%rd15, [_Z15SoftmaxWarpImplI22BroadcastScaleMaskLoadIffbLm4EiE11DirectStoreIffEfLi2ELi2ELi8ELi2ELb1EL9Algorithm0EEvT_T0_ll_param_0+16];
	ld.param.u64 	%rd5, [_Z15SoftmaxWarpImplI22BroadcastScaleMaskLoadIffbLm4EiE11DirectStoreIffEfLi2ELi2ELi8ELi2ELb1EL9Algorithm0EEvT_T0_ll_param_1+8];
	ld.param.u64 	%rd25, [_Z15SoftmaxWarpImplI22BroadcastScaleMaskLoadIffbLm4EiE11DirectStoreIffEfLi2ELi2ELi8ELi2ELb1EL9Algorithm0EEvT_T0_ll_param_1];
	ld.param.u64 	%rd14, [_Z15SoftmaxWarpImplI22BroadcastScaleMaskLoadIffbLm4EiE11DirectStoreIffEfLi2ELi2ELi8ELi2ELb1EL9Algorithm0EEvT_T0_ll_param_0+8];
	ld.param.u64 	%rd13, [_Z15SoftmaxWarpImplI22BroadcastScaleMaskLoadIffbLm4EiE11DirectStoreIffEfLi2ELi2ELi8ELi2ELb1EL9Algorithm0EEvT_T0_ll_param_0];
	ld.param.u64 	%rd23, [_Z15SoftmaxWarpImplI22BroadcastScaleMaskLoadIffbLm4EiE11DirectStoreIffEfLi2ELi2ELi8ELi2ELb1EL9Algorithm0EEvT_T0_ll_param_2];
	ld.param.u64 	%rd24, [_Z15SoftmaxWarpImplI22BroadcastScaleMaskLoadIffbLm4EiE11DirectStoreIffEfLi2ELi2ELi8ELi2ELb1EL9Algorithm0EEvT_T0_ll_param_3];
	cvta.to.global.u64 	%rd1, %rd13;
	cvta.to.global.u64 	%rd2, %rd14;
	cvta.to.global.u64 	%rd4, %rd25;
	setp.lt.s64 	%p1, %rd24, 17;
	@%p1 bra 	$L__BB463_2;
	mov.u64 	%rd26, $str;
	cvta.global.u64 	%rd27, %rd26;
	mov.u64 	%rd28, $str$1;
	cvta.global.u64 	%rd29, %rd28;
	mov.u64 	%rd30, __unnamed_449;
	cvta.global.u64 	%rd31, %rd30;
	{ // callseq 448, 0
	.param .b64 param0;
	st.param.b64 	[param0], %rd27;
	.param .b64 param1;
	st.param.b64 	[param1], %rd29;
	.param .b32 param2;
	st.param.b32 	[param2], 254;
	.param .b64 param3;
	st.param.b64 	[param3], %rd31;
	.param .b64 param4;
	st.param.b64 	[param4], 1;
	call.uni 
	__assertfail, 
	(
	param0, 
	param1, 
	param2, 
	param3, 
	param4
	);
	} // callseq 448
$L__BB463_2:
	mov.u32 	%r17, %ctaid.x;
	mov.u32 	%r18, %ntid.y;
	mov.u32 	%r19, %tid.y;
	mad.lo.s32 	%r20, %r17, %r18, %r19;
	mov.u32 	%r21, %nctaid.x;
	mul.lo.s32 	%r22, %r18, %r21;
	shl.b32 	%r8, %r22, 1;
	shl.b32 	%r23, %r20, 1;
	cvt.s64.s32 	%rd49, %r23;
	setp.le.s64 	%p2, %rd23, %rd49;
	@%p2 bra 	$L__BB463_17;
	mov.u32 	%r24, %tid.x;
	shl.b32 	%r25, %r24, 1;
	cvt.u64.u32 	%rd7, %r25;
	cvt.s64.s32 	%rd8, %r8;
	cvt.u32.u64 	%r26, %rd7;
	cvt.u32.u64 	%r28, %rd22;
$L__BB463_4:
	setp.le.s64 	%p3, %rd24, %rd7;
	mov.f32 	%f108, 0fFF800000;
	mov.f32 	%f109, %f108;
	mov.f32 	%f110, %f108;
	@%p3 bra 	$L__BB463_8;
	setp.eq.s64 	%p4, %rd18, 1;
	setp.eq.s64 	%p5, %rd17, 1;
	setp.eq.s64 	%p6, %rd16, 1;
	setp.eq.s64 	%p7, %rd15, 1;
	cvt.u32.u64 	%r27, %rd49;
	mad.lo.s32 	%r29, %r28, %r27, %r26;
	div.s32 	%r30, %r29, %r9;
	mul.lo.s32 	%r31, %r30, %r9;
	sub.s32 	%r32, %r29, %r31;
	div.s32 	%r33, %r32, %r10;
	mul.lo.s32 	%r34, %r33, %r10;
	sub.s32 	%r35, %r32, %r34;
	div.s32 	%r36, %r35, %r11;
	mul.lo.s32 	%r37, %r36, %r11;
	sub.s32 	%r38, %r35, %r37;
	selp.b32 	%r39, 0, %r30, %p7;
	selp.b32 	%r40, 0, %r33, %p6;
	selp.b32 	%r41, 0, %r36, %p5;
	selp.b32 	%r42, 0, %r38, %p4;
	mul.lo.s32 	%r43, %r13, %r39;
	mad.lo.s32 	%r44, %r14, %r40, %r43;
	mad.lo.s32 	%r45, %r15, %r41, %r44;
	mad.lo.s32 	%r46, %r16, %r42, %r45;
	shr.u32 	%r47, %r29, 31;
	add.s32 	%r48, %r29, %r47;
	shr.s32 	%r49, %r48, 1;
	mul.wide.s32 	%rd32, %r49, 8;
	add.s64 	%rd10, %rd1, %rd32;
	ld.global.f32 	%f27, [%rd10];
	shr.u32 	%r50, %r46, 31;
	add.s32 	%r51, %r46, %r50;
	shr.s32 	%r52, %r51, 1;
	mul.wide.s32 	%rd33, %r52, 2;
	add.s64 	%rd34, %rd2, %rd33;
	ld.global.v2.u8 	{%rs1, %rs2}, [%rd34];
	setp.eq.s16 	%p8, %rs1, 0;
	mul.f32 	%f28, %f27, %f25;
	selp.f32 	%f109, %f24, %f28, %p8;
	setp.eq.s16 	%p9, %rs2, 0;
	mov.f32 	%f108, %f24;
	@%p9 bra 	$L__BB463_7;
	ld.global.f32 	%f29, [%rd10+4];
	mul.f32 	%f108, %f29, %f25;
$L__BB463_7:
	max.f32 	%f30, %f109, 0fFF800000;
	max.f32 	%f110, %f30, %f108;
$L__BB463_8:
	mov.f32 	%f112, 0fFF800000;
	mov.f32 	%f113, %f112;
	mov.f32 	%f114, %f112;
	@%p3 bra 	$L__BB463_12;
	setp.eq.s64 	%p11, %rd18, 1;
	setp.eq.s64 	%p12, %rd17, 1;
	setp.eq.s64 	%p13, %rd16, 1;
	setp.eq.s64 	%p14, %rd15, 1;
	cvt.u32.u64 	%r53, %rd7;
	mov.b64 	%rd35, 1;
	cvt.u32.u64 	%r54, %rd35;
	cvt.u32.u64 	%r55, %rd49;
	add.s32 	%r56, %r55, %r54;
	mad.lo.s32 	%r58, %r28, %r56, %r53;
	div.s32 	%r59, %r58, %r9;
	mul.lo.s32 	%r60, %r59, %r9;
	sub.s32 	%r61, %r58, %r60;
	div.s32 	%r62, %r61, %r10;
	mul.lo.s32 	%r63, %r62, %r10;
	sub.s32 	%r64, %r61, %r63;
	div.s32 	%r65, %r64, %r11;
	mul.lo.s32 	%r66, %r65, %r11;
	sub.s32 	%r67, %r64, %r66;
	selp.b32 	%r68, 0, %r59, %p14;
	selp.b32 	%r69, 0, %r62, %p13;
	selp.b32 	%r70, 0, %r65, %p12;
	selp.b32 	%r71, 0, %r67, %p11;
	mul.lo.s32 	%r72, %r13, %r68;
	mad.lo.s32 	%r73, %r14, %r69, %r72;
	mad.lo.s32 	%r74, %r15, %r70, %r73;
	mad.lo.s32 	%r75, %r16, %r71, %r74;
	shr.u32 	%r76, %r58, 31;
	add.s32 	%r77, %r58, %r76;
	shr.s32 	%r78, %r77, 1;
	mul.wide.s32 	%rd36, %r78, 8;
	add.s64 	%rd11, %rd1, %rd36;
	ld.global.f32 	%f32, [%rd11];
	shr.u32 	%r79, %r75, 31;
	add.s32 	%r80, %r75, %r79;
	shr.s32 	%r81, %r80, 1;
	mul.wide.s32 	%rd37, %r81, 2;
	add.s64 	%rd38, %rd2, %rd37;
	ld.global.v2.u8 	{%rs3, %rs4}, [%rd38];
	setp.eq.s16 	%p15, %rs3, 0;
	mul.f32 	%f33, %f32, %f25;
	selp.f32 	%f113, %f24, %f33, %p15;
	setp.eq.s16 	%p16, %rs4, 0;
	mov.f32 	%f112, %f24;
	@%p16 bra 	$L__BB463_11;
	ld.global.f32 	%f34, [%rd11+4];
	mul.f32 	%f112, %f34, %f25;
$L__BB463_11:
	max.f32 	%f35, %f113, 0fFF800000;
	max.f32 	%f114, %f35, %f112;
$L__BB463_12:
	setp.le.s64 	%p17, %rd24, %rd7;
	mov.b32 	%r82, %f110;
	shfl.sync.bfly.b32	%r83|%p18, %r82, 4, 31, -1;
	mov.b32 	%f36, %r83;
	max.f32 	%f37, %f110, %f36;
	mov.b32 	%r84, %f37;
	shfl.sync.bfly.b32	%r85|%p19, %r84, 2, 31, -1;
	mov.b32 	%f38, %r85;
	max.f32 	%f39, %f37, %f38;
	mov.b32 	%r86, %f39;
	shfl.sync.bfly.b32	%r87|%p20, %r86, 1, 31, -1;
	mov.b32 	%f40, %r87;
	max.f32 	%f41, %f39, %f40;
	mov.b32 	%r88, %f114;
	shfl.sync.bfly.b32	%r89|%p21, %r88, 4, 31, -1;
	mov.b32 	%f42, %r89;
	max.f32 	%f43, %f114, %f42;
	mov.b32 	%r90, %f43;
	shfl.sync.bfly.b32	%r91|%p22, %r90, 2, 31, -1;
	mov.b32 	%f44, %r91;
	max.f32 	%f45, %f43, %f44;
	mov.b32 	%r92, %f45;
	shfl.sync.bfly.b32	%r93|%p23, %r92, 1, 31, -1;
	mov.b32 	%f46, %r93;
	max.f32 	%f47, %f45, %f46;
	sub.f32 	%f48, %f109, %f41;
	fma.rn.f32 	%f49, %f48, 0f3BBB989D, 0f3F000000;
	cvt.sat.f32.f32 	%f50, %f49;
	mov.f32 	%f51, 0f4B400001;
	mov.f32 	%f52, 0f437C0000;
	fma.rm.f32 	%f53, %f50, %f52, %f51;
	add.f32 	%f54, %f53, 0fCB40007F;
	neg.f32 	%f55, %f54;
	fma.rn.f32 	%f56, %f48, 0f3FB8AA3B, %f55;
	fma.rn.f32 	%f57, %f48, 0f32A57060, %f56;
	mov.b32 	%r94, %f53;
	shl.b32 	%r95, %r94, 23;
	mov.b32 	%f58, %r95;
	ex2.approx.ftz.f32 	%f59, %f57;
	mul.f32 	%f60, %f59, %f58;
	add.f32 	%f61, %f60, 0f00000000;
	sub.f32 	%f62, %f108, %f41;
	fma.rn.f32 	%f63, %f62, 0f3BBB989D, 0f3F000000;
	cvt.sat.f32.f32 	%f64, %f63;
	fma.rm.f32 	%f65, %f64, %f52, %f51;
	add.f32 	%f66, %f65, 0fCB40007F;
	neg.f32 	%f67, %f66;
	fma.rn.f32 	%f68, %f62, 0f3FB8AA3B, %f67;
	fma.rn.f32 	%f69, %f62, 0f32A57060, %f68;
	mov.b32 	%r96, %f65;
	shl.b32 	%r97, %r96, 23;
	mov.b32 	%f70, %r97;
	ex2.approx.ftz.f32 	%f71, %f69;
	mul.f32 	%f72, %f71, %f70;
	add.f32 	%f73, %f61, %f72;
	sub.f32 	%f74, %f113, %f47;
	fma.rn.f32 	%f75, %f74, 0f3BBB989D, 0f3F000000;
	cvt.sat.f32.f32 	%f76, %f75;
	fma.rm.f32 	%f77, %f76, %f52, %f51;
	add.f32 	%f78, %f77, 0fCB40007F;
	neg.f32 	%f79, %f78;
	fma.rn.f32 	%f80, %f74, 0f3FB8AA3B, %f79;
	fma.rn.f32 	%f81, %f74, 0f32A57060, %f80;
	mov.b32 	%r98, %f77;
	shl.b32 	%r99, %r98, 23;
	mov.b32 	%f82, %r99;
	ex2.approx.ftz.f32 	%f83, %f81;
	mul.f32 	%f17, %f83, %f82;
	add.f32 	%f84, %f17, 0f00000000;
	sub.f32 	%f85, %f112, %f47;
	fma.rn.f32 	%f86, %f85, 0f3BBB989D, 0f3F000000;
	cvt.sat.f32.f32 	%f87, %f86;
	fma.rm.f32 	%f88, %f87, %f52, %f51;
	add.f32 	%f89, %f88, 0fCB40007F;
	neg.f32 	%f90, %f89;
	fma.rn.f32 	%f91, %f85, 0f3FB8AA3B, %f90;
	fma.rn.f32 	%f92, %f85, 0f32A57060, %f91;
	mov.b32 	%r100, %f88;
	shl.b32 	%r101, %r100, 23;
	mov.b32 	%f93, %r101;
	ex2.approx.ftz.f32 	%f94, %f92;
	mul.f32 	%f18, %f94, %f93;
	add.f32 	%f95, %f84, %f18;
	mov.b32 	%r102, %f73;
	shfl.sync.bfly.b32	%r103|%p24, %r102, 4, 31, -1;
	mov.b32 	%f96, %r103;
	add.f32 	%f97, %f73, %f96;
	mov.b32 	%r104, %f97;
	shfl.sync.bfly.b32	%r105|%p25, %r104, 2, 31, -1;
	mov.b32 	%f98, %r105;
	add.f32 	%f99, %f97, %f98;
	mov.b32 	%r106, %f99;
	shfl.sync.bfly.b32	%r107|%p26, %r106, 1, 31, -1;
	mov.b32 	%f100, %r107;
	add.f32 	%f101, %f99, %f100;
	mov.b32 	%r108, %f95;
	shfl.sync.bfly.b32	%r109|%p27, %r108, 4, 31, -1;
	mov.b32 	%f102, %r109;
	add.f32 	%f103, %f95, %f102;
	mov.b32 	%r110, %f103;
	shfl.sync.bfly.b32	%r111|%p28, %r110, 2, 31, -1;
	mov.b32 	%f104, %r111;
	add.f32 	%f105, %f103, %f104;
	mov.b32 	%r112, %f105;
	shfl.sync.bfly.b32	%r113|%p29, %r112, 1, 31, -1;
	mov.b32 	%f106, %r113;
	add.f32 	%f19, %f105, %f106;
	div.rn.f32 	%f20, %f60, %f101;
	div.rn.f32 	%f21, %f72, %f101;
	@%p17 bra 	$L__BB463_14;
	mad.lo.s64 	%rd39, %rd49, %rd5, %rd7;
	shl.b64 	%rd40, %rd39, 2;
	add.s64 	%rd41, %rd4, %rd40;
	st.global.v2.f32 	[%rd41], {%f20, %f21};
$L__BB463_14:
	div.rn.f32 	%f22, %f17, %f19;
	div.rn.f32 	%f23, %f18, %f19;
	@%p17 bra 	$L__BB463_16;
	mad.lo.s64 	%rd42, %rd5, %rd49, %rd5;
	add.s64 	%rd43, %rd42, %rd7;
	shr.u64 	%rd44, %rd43, 63;
	add.s64 	%rd45, %rd43, %rd44;
	shl.b64 	%rd46, %rd45, 2;
	and.b64  	%rd47, %rd46, -8;
	add.s64 	%rd48, %rd4, %rd47;
	st.global.v2.f32 	[%rd48], {%f22, %f23};
$L__BB463_16:
	add.s64 	%rd49, %rd49, %rd8;
	setp.lt.s64 	%p31, %rd49, %rd23;
	@%p31 bra 	$L__BB463_4;
$L__BB463_17:
	ret;

}
	// .globl	_Z15SoftmaxWarpImplI22BroadcastScaleMaskLoadIffbLm4EiE11DirectStoreIffEfLi2ELi2ELi8ELi1ELb0EL9Algorithm0EEvT_T0_ll
.visible .entry _Z15SoftmaxWarpImplI22BroadcastScaleMaskLoadIffbLm4EiE11DirectStoreIffEfLi2ELi2ELi8ELi1ELb0EL9Algorithm0EEvT_T0_ll(
	.param .align 8 .b8 _Z15SoftmaxWarpImplI22BroadcastScaleMaskLoadIffbLm4EiE11DirectStoreIffEfLi2ELi2ELi8ELi1ELb0EL9Algorithm0EEvT_T0_ll_param_0[120],
	.param .align 8 .b8 _Z15SoftmaxWarpImplI22BroadcastScaleMaskLoadIffbLm4EiE11DirectStoreIffEfLi2ELi2ELi8ELi1ELb0EL9Algorithm0EEvT_T0_ll_param_1[16],
	.param .u64 _Z15SoftmaxWarpImplI22BroadcastScaleMaskLoadIffbLm4EiE11DirectStoreIffEfLi2ELi2ELi8ELi1ELb0EL9Algorithm0EEvT_T0_ll_param_2,
	.param .u64 _Z15SoftmaxWarpImplI22BroadcastScaleMaskLoadIffbLm4EiE11DirectStoreIffEfLi2ELi2ELi8ELi1ELb0EL9Algorithm0EEvT_T0_ll_param_3
)
{
	.reg .pred 	%p<16>;
	.reg .b16 	%rs<3>;
	.reg .b32 	%r<67>;
	.reg .b32 	%f<54>;
	.reg .b64 	%rd<46>;

	ld.param.v2.f32 	{%f6, %f7}, [_Z15SoftmaxWarpImplI22BroadcastScaleMaskLoadIffbLm4EiE11DirectStoreIffEfLi2ELi2ELi8ELi1ELb0EL9Algorithm0EEvT_T0_ll_param_0+112];
	ld.param.u64 	%rd27, [_Z15SoftmaxWarpImplI22BroadcastScaleMaskLoadIffbLm4EiE11DirectStoreIffEfLi2ELi2ELi8ELi1ELb0EL9Algorithm0EEvT_T0_ll_param_0+104];
	ld.param.v2.u32 	{%r15, %r16}, [_Z15SoftmaxWarpImplI22BroadcastScaleMaskLoadIffbLm4EiE11DirectStoreIffEfLi2ELi2ELi8ELi1ELb0EL9Algorithm0EEvT_T0_ll_param_0+88];
	ld.param.v2.u32 	{%r13, %r14}, [_Z15SoftmaxWarpImplI22BroadcastScaleMaskLoadIffbLm4EiE11DirectStoreIffEfLi2ELi2ELi8ELi1ELb0EL9Algorithm0EEvT_T0_ll_param_0+80];
	ld.param.v2.u32 	{%r11, %r12}, [_Z15SoftmaxWarpImplI22BroadcastScaleMaskLoadIffbLm4EiE11DirectStoreIffEfLi2ELi2ELi8ELi1ELb0EL9Algorithm0EEvT_T0_ll_param_0+64];
	ld.param.v2.u32 	{%r9, %r10}, [_Z15SoftmaxWarpImplI22BroadcastScaleMaskLoadIffbLm4EiE11DirectStoreIffEfLi2ELi2ELi8ELi1ELb0EL9Algorithm0EEvT_T0_ll_param_0+56];
	ld.param.u64 	%rd23, [_Z15SoftmaxWarpImplI22BroadcastScaleMaskLoadIffbLm4EiE11DirectStoreIffEfLi2ELi2ELi8ELi1ELb0EL9Algorithm0EEvT_T0_ll_param_0+40];
	ld.param.u64 	%rd22, [_Z15SoftmaxWarpImplI22BroadcastScaleMaskLoadIffbLm4EiE11DirectStoreIffEfLi2ELi2ELi8ELi1ELb0EL9Algorithm0EEvT_T0_ll_param_0+32];
	ld.param.u64 	%rd21, [_Z15SoftmaxWarpImplI22BroadcastScaleMaskLoadIffbLm4EiE11DirectStoreIffEfLi2ELi2ELi8ELi1ELb0EL9Algorithm0EEvT_T0_ll_param_0+24];
	ld.param.u64 	%rd20, [_Z15SoftmaxWarpImplI22BroadcastScaleMaskLoadIffbLm4EiE11DirectStoreIffEfLi2ELi2ELi8ELi1ELb0EL9Algorithm0EEvT_T0_ll_param_0+16];
	ld.param.u64 	%rd19, [_Z15SoftmaxWarpImplI22BroadcastScaleMaskLoadIffbLm4EiE11DirectStoreIffEfLi2ELi2ELi8ELi1ELb0EL9Algorithm0EEvT_T0_ll_param_0+8];
	ld.param.u64 	%rd18, [_Z15SoftmaxWarpImplI22BroadcastScaleMaskLoadIffbLm4EiE11DirectStoreIffEfLi2ELi2ELi8ELi1ELb0EL9Algorithm0EEvT_T0_ll_param_0];
	ld.param.u64 	%rd7, [_Z15SoftmaxWarpImplI22BroadcastScaleMaskLoadIffbLm4EiE11DirectStoreIffEfLi2ELi2ELi8ELi1ELb0EL9Algorithm0EEvT_T0_ll_param_1];
	ld.param.u64 	%rd8, [_Z15SoftmaxWarpImplI22BroadcastScaleMaskLoadIffbLm4EiE11DirectStoreIffEfLi2ELi2ELi8ELi1ELb0EL9Algorithm0EEvT_T0_ll_param_1+8];
	ld.param.u64 	%rd28, [_Z15SoftmaxWarpImplI22BroadcastScaleMaskLoadIffbLm4EiE11DirectStoreIffEfLi2ELi2ELi8ELi1ELb0EL9Algorithm0EEvT_T0_ll_param_2];
	ld.param.u64 	%rd29, [_Z15SoftmaxWarpImplI22BroadcastScaleMaskLoadIffbLm4EiE11DirectStoreIffEfLi2ELi2ELi8ELi1ELb0EL9Algorithm0EEvT_T0_ll_param_3];
	setp.lt.s64 	%p1, %rd29, 17;
	@%p1 bra 	$L__BB464_2;
	mov.u64 	%rd30, $str;
	cvta.global.u64 	%rd31, %rd30;
	mov.u64 	%rd32, $str$1;
	cvta.global.u64 	%rd33, %rd32;
	mov.u64 	%rd34, __unnamed_450;
	cvta.global.u64 	%rd35, %rd34;
	{ // callseq 449, 0
	.param .b64 param0;
	st.param.b64 	[param0], %rd31;
	.param .b64 param1;
	st.param.b64 	[param1], %rd33;
	.param .b32 param2;
	st.param.b32 	[param2], 254;
	.param .b64 param3;
	st.param.b64 	[param3], %rd35;
	.param .b64 param4;
	st.param.b64 	[param4], 1;
	call.uni 
	__assertfail, 
	(
	param0, 
	param1, 
	param2, 
	param3, 
	param4
	);
	} // callseq 449
$L__BB464_2:
	mov.u32 	%r17, %ctaid.x;
	mov.u32 	%r18, %ntid.y;
	mov.u32 	%r19, %tid.y;
	mad.lo.s32 	%r20, %r17, %r18, %r19;
	mov.u32 	%r21, %nctaid.x;
	mul.lo.s32 	%r8, %r21, %r18;
	cvt.s64.s32 	%rd45, %r20;
	setp.le.s64 	%p2, %rd28, %rd45;
	@%p2 bra 	$L__BB464_7;
	mov.u32 	%r22, %tid.x;
	shl.b32 	%r23, %r22, 1;
	cvt.u64.u32 	%rd10, %r23;
	cvta.to.global.u64 	%rd11, %rd7;
	cvta.to.global.u64 	%rd12, %rd19;
	cvta.to.global.u64 	%rd13, %rd18;
	cvt.s64.s32 	%rd14, %r8;
	cvt.u32.u64 	%r24, %rd10;
	cvt.u32.u64 	%r26, %rd27;
$L__BB464_4:
	setp.eq.s64 	%p3, %rd23, 1;
	setp.eq.s64 	%p4, %rd22, 1;
	setp.eq.s64 	%p5, %rd21, 1;
	setp.eq.s64 	%p6, %rd20, 1;
	cvt.u32.u64 	%r25, %rd45;
	mad.lo.s32 	%r27, %r26, %r25, %r24;
	div.s32 	%r28, %r27, %r9;
	mul.lo.s32 	%r29, %r28, %r9;
	sub.s32 	%r30, %r27, %r29;
	div.s32 	%r31, %r30, %r10;
	mul.lo.s32 	%r32, %r31, %r10;
	sub.s32 	%r33, %r30, %r32;
	div.s32 	%r34, %r33, %r11;
	mul.lo.s32 	%r35, %r34, %r11;
	sub.s32 	%r36, %r33, %r35;
	selp.b32 	%r37, 0, %r28, %p6;
	selp.b32 	%r38, 0, %r31, %p5;
	selp.b32 	%r39, 0, %r34, %p4;
	selp.b32 	%r40, 0, %r36, %p3;
	mul.lo.s32 	%r41, %r13, %r37;
	mad.lo.s32 	%r42, %r14, %r38, %r41;
	mad.lo.s32 	%r43, %r15, %r39, %r42;
	mad.lo.s32 	%r44, %r16, %r40, %r43;
	shr.u32 	%r45, %r27, 31;
	add.s32 	%r46, %r27, %r45;
	shr.s32 	%r47, %r46, 1;
	mul.wide.s32 	%rd36, %r47, 8;
	add.s64 	%rd16, %rd13, %rd36;
	ld.global.f32 	%f8, [%rd16];
	shr.u32 	%r48, %r44, 31;
	add.s32 	%r49, %r44, %r48;
	shr.s32 	%r50, %r49, 1;
	mul.wide.s32 	%rd37, %r50, 2;
	add.s64 	%rd38, %rd12, %rd37;
	ld.global.v2.u8 	{%rs1, %rs2}, [%rd38];
	setp.eq.s16 	%p7, %rs1, 0;
	mul.f32 	%f9, %f8, %f7;
	selp.f32 	%f3, %f6, %f9, %p7;
	setp.eq.s16 	%p8, %rs2, 0;
	mov.f32 	%f53, %f6;
	@%p8 bra 	$L__BB464_6;
	ld.global.f32 	%f10, [%rd16+4];
	mul.f32 	%f53, %f10, %f7;
$L__BB464_6:
	max.f32 	%f11, %f3, 0fFF800000;
	max.f32 	%f12, %f11, %f53;
	mov.b32 	%r51, %f12;
	shfl.sync.bfly.b32	%r52|%p9, %r51, 4, 31, -1;
	mov.b32 	%f13, %r52;
	max.f32 	%f14, %f12, %f13;
	mov.b32 	%r53, %f14;
	shfl.sync.bfly.b32	%r54|%p10, %r53, 2, 31, -1;
	mov.b32 	%f15, %r54;
	max.f32 	%f16, %f14, %f15;
	mov.b32 	%r55, %f16;
	shfl.sync.bfly.b32	%r56|%p11, %r55, 1, 31, -1;
	mov.b32 	%f17, %r56;
	max.f32 	%f18, %f16, %f17;
	sub.f32 	%f19, %f3, %f18;
	fma.rn.f32 	%f20, %f19, 0f3BBB989D, 0f3F000000;
	cvt.sat.f32.f32 	%f21, %f20;
	mov.f32 	%f22, 0f4B400001;
	mov.f32 	%f23, 0f437C0000;
	fma.rm.f32 	%f24, %f21, %f23, %f22;
	add.f32 	%f25, %f24, 0fCB40007F;
	neg.f32 	%f26, %f25;
	fma.rn.f32 	%f27, %f19, 0f3FB8AA3B, %f26;
	fma.rn.f32 	%f28, %f19, 0f32A57060, %f27;
	mov.b32 	%r57, %f24;
	shl.b32 	%r58, %r57, 23;
	mov.b32 	%f29, %r58;
	ex2.approx.ftz.f32 	%f30, %f28;
	mul.f32 	%f31, %f30, %f29;
	add.f32 	%f32, %f31, 0f00000000;
	sub.f32 	%f33, %f53, %f18;
	fma.rn.f32 	%f34, %f33, 0f3BBB989D, 0f3F000000;
	cvt.sat.f32.f32 	%f35, %f34;
	fma.rm.f32 	%f36, %f35, %f23, %f22;
	add.f32 	%f37, %f36, 0fCB40007F;
	neg.f32 	%f38, %f37;
	fma.rn.f32 	%f39, %f33, 0f3FB8AA3B, %f38;
	fma.rn.f32 	%f40, %f33, 0f32A57060, %f39;
	mov.b32 	%r59, %f36;
	shl.b32 	%r60, %r59, 23;
	mov.b32 	%f41, %r60;
	ex2.approx.ftz.f32 	%f42, %f40;
	mul.f32 	%f43, %f42, %f41;
	add.f32 	%f44, %f32, %f43;
	mov.b32 	%r61, %f44;
	shfl.sync.bfly.b32	%r62|%p12, %r61, 4, 31, -1;
	mov.b32 	%f45, %r62;
	add.f32 	%f46, %f44, %f45;
	mov.b32 	%r63, %f46;
	shfl.sync.bfly.b32	%r64|%p13, %r63, 2, 31, -1;
	mov.b32 	%f47, %r64;
	add.f32 	%f48, %f46, %f47;
	mov.b32 	%r65, %f48;
	shfl.sync.bfly.b32	%r66|%p14, %r65, 1, 31, -1;
	mov.b32 	%f49, %r66;
	add.f32 	%f50, %f48, %f49;
	div.rn.f32 	%f51, %f31, %f50;
	div.rn.f32 	%f52, %f43, %f50;
	mad.lo.s64 	%rd39, %rd45, %rd8, %rd10;
	shr.u64 	%rd40, %rd39, 63;
	add.s64 	%rd41, %rd39, %rd40;
	shl.b64 	%rd42, %rd41, 2;
	and.b64  	%rd43, %rd42, -8;
	add.s64 	%rd44, %rd11, %rd43;
	st.global.v2.f32 	[%rd44], {%f51, %f52};
	add.s64 	%rd45, %rd45, %rd14;
	setp.lt.s64 	%p15, %rd45, %rd28;
	@%p15 bra 	$L__BB464_4;
$L__BB464_7:
	ret;

}
	// .globl	_Z15SoftmaxWarpImplI22BroadcastScaleMaskLoadIffbLm4EiE11DirectStoreIffEfLi2ELi2ELi8ELi1ELb1EL9Algorithm0EEvT_T0_ll
.visible .entry _Z15SoftmaxWarpImplI22BroadcastScaleMaskLoadIffbLm4EiE11DirectStoreIffEfLi2ELi2ELi8ELi1ELb1EL9Algorithm0EEvT_T0_ll(
	.param .align 8 .b8 _Z15SoftmaxWarpImplI22BroadcastScaleMaskLoadIffbLm4EiE11DirectStoreIffEfLi2ELi2ELi8ELi1ELb1EL9Algorithm0EEvT_T0_ll_param_0[120],
	.param .align 8 .b8 _Z15SoftmaxWarpImplI22BroadcastScaleMaskLoadIffbLm4EiE11DirectStoreIffEfLi2ELi2ELi8ELi1ELb1EL9Algorithm0EEvT_T0_ll_param_1[16],
	.param .u64 _Z15SoftmaxWarpImplI22BroadcastScaleMaskLoadIffbLm4EiE11DirectStoreIffEfLi2ELi2ELi8ELi1ELb1EL9Algorithm0EEvT_T0_ll_param_2,
	.param .u64 _Z15SoftmaxWarpImplI22BroadcastScaleMaskLoadIffbLm4EiE11DirectStoreIffEfLi2ELi2ELi8ELi1ELb1EL9Algorithm0EEvT_T0_ll_param_3
)
{
	.reg .pred 	%p<18>;
	.reg .b16 	%rs<3>;
	.reg .b32 	%r<67>;
	.reg .b32 	%f<61>;
	.reg .b64 	%rd<45>;

	ld.param.v2.f32 	{%f12, %f13}, [_Z15SoftmaxWarpImplI22BroadcastScaleMaskLoadIffbLm4EiE11DirectStoreIffEfLi2ELi2ELi8ELi1ELb1EL9Algorithm0EEvT_T0_ll_param_0+112];
	ld.param.u64 	%rd26, [_Z15SoftmaxWarpImplI22BroadcastScaleMaskLoadIffbLm4EiE11DirectStoreIffEfLi2ELi2ELi8ELi1ELb1EL9Algorithm0EEvT_T0_ll_param_0+104];
	ld.param.v2.u32 	{%r15, %r16}, [_Z15SoftmaxWarpImplI22BroadcastScaleMaskLoadIffbLm4EiE11DirectStoreIffEfLi2ELi2ELi8ELi1ELb1EL9Algorithm0EEvT_T0_ll_param_0+88];
	ld.param.v2.u32 	{%r13, %r14}, [_Z15SoftmaxWarpImplI22BroadcastScaleMaskLoadIffbLm4EiE11DirectStoreIffEfLi2ELi2ELi8ELi1ELb1EL9Algorithm0EEvT_T0_ll_param_0+80];
	ld.param.v2.u32 	{%r11, %r12}, [_Z15SoftmaxWarpImplI22BroadcastScaleMaskLoadIffbLm4EiE11DirectStoreIffEfLi2ELi2ELi8ELi1ELb1EL9Algorithm0EEvT_T0_ll_param_0+64];
	ld.param.v2.u32 	{%r9, %r10}, [_Z15SoftmaxWarpImplI22BroadcastScaleMaskLoadIffbLm4EiE11DirectStoreIffEfLi2ELi2ELi8ELi1ELb1EL9Algorithm0EEvT_T0_ll_param_0+56];
	ld.param.u64 	%rd22, [_Z15SoftmaxWarpImplI22BroadcastScaleMaskLoadIffbLm4EiE11DirectStoreIffEfLi2ELi2ELi8ELi1ELb1EL9Algorithm0EEvT_T0_ll_param_0+40];
	ld.param.u64 	%rd21, [_Z15SoftmaxWarpImplI22BroadcastScaleMaskLoadIffbLm4EiE11DirectStoreIffEfLi2ELi2ELi8ELi1ELb1EL9Algorithm0EEvT_T0_ll_param_0+32];
	ld.param.u64 	%rd20, [_Z15SoftmaxWarpImplI22BroadcastScaleMaskLoadIffbLm4EiE11DirectStoreIffEfLi2ELi2ELi8ELi1ELb1EL9Algorithm0EEvT_T0_ll_param_0+24];
	ld.param.u64 	%rd19, [_Z15SoftmaxWarpImplI22BroadcastScaleMaskLoadIffbLm4EiE11DirectStoreIffEfLi2ELi2ELi8ELi1ELb1EL9Algorithm0EEvT_T0_ll_param_0+16];
	ld.param.u64 	%rd18, [_Z15SoftmaxWarpImplI22BroadcastScaleMaskLoadIffbLm4EiE11DirectStoreIffEfLi2ELi2ELi8ELi1ELb1EL9Algorithm0EEvT_T0_ll_param_0+8];
	ld.param.u64 	%rd17, [_Z15SoftmaxWarpImplI22BroadcastScaleMaskLoadIffbLm4EiE11DirectStoreIffEfLi2ELi2ELi8ELi1ELb1EL9Algorithm0EEvT_T0_ll_param_0];
	ld.param.u64 	%rd6, [_Z15SoftmaxWarpImplI22BroadcastScaleMaskLoadIffbLm4EiE11DirectStoreIffEfLi2ELi2ELi8ELi1ELb1EL9Algorithm0EEvT_T0_ll_param_1];
	ld.param.u64 	%rd7, [_Z15SoftmaxWarpImplI22BroadcastScaleMaskLoadIffbLm4EiE11DirectStoreIffEfLi2ELi2ELi8ELi1ELb1EL9Algorithm0EEvT_T0_ll_param_1+8];
	ld.param.u64 	%rd27, [_Z15SoftmaxWarpImplI22BroadcastScaleMaskLoadIffbLm4EiE11DirectStoreIffEfLi2ELi2ELi8ELi1ELb1EL9Algorithm0EEvT_T0_ll_param_2];
	ld.param.u64 	%rd28, [_Z15SoftmaxWarpImplI22BroadcastScaleMaskLoadIffbLm4EiE11DirectStoreIffEfLi2ELi2ELi8ELi1ELb1EL9Algorithm0EEvT_T0_ll_param_3];
	setp.lt.s64 	%p1, %rd28, 17;
	@%p1 bra 	$L__BB465_2;
	mov.u64 	%rd29, $str;
	cvta.global.u64 	%rd30, %rd29;
	mov.u64 	%rd31, $str$1;
	cvta.global.u64 	%rd32, %rd31;
	mov.u64 	%rd33, __unnamed_451;
	cvta.global.u64 	%rd34, %rd33;
	{ // callseq 450, 0
	.param .b64 param0;
	st.param.b64 	[param0], %rd30;
	.param .b64 param1;
	st.param.b64 	[param1], %rd32;
	.param .b32 param2;
	st.param.b32 	[param2], 254;
	.param .b64 param3;
	st.param.b64 	[param3], %rd34;
	.param .b64 param4;
	st.param.b64 	[param4], 1;
	call.uni 
	__assertfail, 
	(
	param0, 
	param1, 
	param2, 
	param3, 
	param4
	);
	} // callseq 450
$L__BB465_2:
	mov.u32 	%r17, %ctaid.x;
	mov.u32 	%r18, %ntid.y;
	mov.u32 	%r19, %tid.y;
	mad.lo.s32 	%r20, %r17, %r18, %r19;
	mov.u32 	%r21, %nctaid.x;
	mul.lo.s32 	%r8, %r21, %r18;
	cvt.s64.s32 	%rd44, %r20;
	setp.le.s64 	%p2, %rd27, %rd44;
	@%p2 bra 	$L__BB465_11;
	mov.u32 	%r22, %tid.x;
	shl.b32 	%r23, %r22, 1;
	cvt.u64.u32 	%rd9, %r23;
	cvta.to.global.u64 	%rd10, %rd6;
	cvta.to.global.u64 	%rd11, %rd18;
	cvta.to.global.u64 	%rd12, %rd17;
	cvt.s64.s32 	%rd13, %r8;
	cvt.u32.u64 	%r24, %rd9;
	cvt.u32.u64 	%r26, %rd26;
$L__BB465_4:
	setp.le.s64 	%p3, %rd28, %rd9;
	mov.f32 	%f58, 0fFF800000;
	mov.f32 	%f59, %f58;
	mov.f32 	%f60, %f58;
	@%p3 bra 	$L__BB465_8;
	setp.eq.s64 	%p4, %rd22, 1;
	setp.eq.s64 	%p5, %rd21, 1;
	setp.eq.s64 	%p6, %rd20, 1;
	setp.eq.s64 	%p7, %rd19, 1;
	cvt.u32.u64 	%r25, %rd44;
	mad.lo.s32 	%r27, %r26, %r25, %r24;
	div.s32 	%r28, %r27, %r9;
	mul.lo.s32 	%r29, %r28, %r9;
	sub.s32 	%r30, %r27, %r29;
	div.s32 	%r31, %r30, %r10;
	mul.lo.s32 	%r32, %r31, %r10;
	sub.s32 	%r33, %r30, %r32;
	div.s32 	%r34, %r33, %r11;
	mul.lo.s32 	%r35, %r34, %r11;
	sub.s32 	%r36, %r33, %r35;
	selp.b32 	%r37, 0, %r28, %p7;
	selp.b32 	%r38, 0, %r31, %p6;
	selp.b32 	%r39, 0, %r34, %p5;
	selp.b32 	%r40, 0, %r36, %p4;
	mul.lo.s32 	%r41, %r13, %r37;
	mad.lo.s32 	%r42, %r14, %r38, %r41;
	mad.lo.s32 	%r43, %r15, %r39, %r42;
	mad.lo.s32 	%r44, %r16, %r40, %r43;
	shr.u32 	%r45, %r27, 31;
	add.s32 	%r46, %r27, %r45;
	shr.s32 	%r47, %r46, 1;
	mul.wide.s32 	%rd35, %r47, 8;
	add.s64 	%rd15, %rd12, %rd35;
	ld.global.f32 	%f15, [%rd15];
	shr.u32 	%r48, %r44, 31;
	add.s32 	%r49, %r44, %r48;
	shr.s32 	%r50, %r49, 1;
	mul.wide.s32 	%rd36, %r50, 2;
	add.s64 	%rd37, %rd11, %rd36;
	ld.global.v2.u8 	{%rs1, %rs2}, [%rd37];
	setp.eq.s16 	%p8, %rs1, 0;
	mul.f32 	%f16, %f15, %f13;
	selp.f32 	%f59, %f12, %f16, %p8;
	setp.eq.s16 	%p9, %rs2, 0;
	mov.f32 	%f58, %f12;
	@%p9 bra 	$L__BB465_7;
	ld.global.f32 	%f17, [%rd15+4];
	mul.f32 	%f58, %f17, %f13;
$L__BB465_7:
	max.f32 	%f18, %f59, 0fFF800000;
	max.f32 	%f60, %f18, %f58;
$L__BB465_8:
	setp.le.s64 	%p10, %rd28, %rd9;
	mov.b32 	%r51, %f60;
	shfl.sync.bfly.b32	%r52|%p11, %r51, 4, 31, -1;
	mov.b32 	%f19, %r52;
	max.f32 	%f20, %f60, %f19;
	mov.b32 	%r53, %f20;
	shfl.sync.bfly.b32	%r54|%p12, %r53, 2, 31, -1;
	mov.b32 	%f21, %r54;
	max.f32 	%f22, %f20, %f21;
	mov.b32 	%r55, %f22;
	shfl.sync.bfly.b32	%r56|%p13, %r55, 1, 31, -1;
	mov.b32 	%f23, %r56;
	max.f32 	%f24, %f22, %f23;
	sub.f32 	%f25, %f59, %f24;
	fma.rn.f32 	%f26, %f25, 0f3BBB989D, 0f3F000000;
	cvt.sat.f32.f32 	%f27, %f26;
	mov.f32 	%f28, 0f4B400001;
	mov.f32 	%f29, 0f437C0000;
	fma.rm.f32 	%f30, %f27, %f29, %f28;
	add.f32 	%f31, %f30, 0fCB40007F;
	neg.f32 	%f32, %f31;
	fma.rn.f32 	%f33, %f25, 0f3FB8AA3B, %f32;
	fma.rn.f32 	%f34, %f25, 0f32A57060, %f33;
	mov.b32 	%r57, %f30;
	shl.b32 	%r58, %r57, 23;
	mov.b32 	%f35, %r58;
	ex2.approx.ftz.f32 	%f36, %f34;
	mul.f32 	%f37, %f36, %f35;
	add.f32 	%f38, %f37, 0f00000000;
	sub.f32 	%f39, %f58, %f24;
	fma.rn.f32 	%f40, %f39, 0f3BBB989D, 0f3F000000;
	cvt.sat.f32.f32 	%f41, %f40;
	fma.rm.f32 	%f42, %f41, %f29, %f28;
	add.f32 	%f43, %f42, 0fCB40007F;
	neg.f32 	%f44, %f43;
	fma.rn.f32 	%f45, %f39, 0f3FB8AA3B, %f44;
	fma.rn.f32 	%f46, %f39, 0f32A57060, %f45;
	mov.b32 	%r59, %f42;
	shl.b32 	%r60, %r59, 23;
	mov.b32 	%f47, %r60;
	ex2.approx.ftz.f32 	%f48, %f46;
	mul.f32 	%f49, %f48, %f47;
	add.f32 	%f50, %f38, %f49;
	mov.b32 	%r61, %f50;
	shfl.sync.bfly.b32	%r62|%p14, %r61, 4, 31, -1;
	mov.b32 	%f51, %r62;
	add.f32 	%f52, %f50, %f51;
	mov.b32 	%r63, %f52;
	shfl.sync.bfly.b32	%r64|%p15, %r63, 2, 31, -1;
	mov.b32 	%f53, %r64;
	add.f32 	%f54, %f52, %f53;
	mov.b32 	%r65, %f54;
	shfl.sync.bfly.b32	%r66|%p16, %r65, 1, 31, -1;
	mov.b32 	%f55, %r66;
	add.f32 	%f56, %f54, %f55;
	div.rn.f32 	%f10, %f37, %f56;
	div.rn.f32 	%f11, %f49, %f56;
	@%p10 bra 	$L__BB465_10;
	mad.lo.s64 	%rd38, %rd44, %rd7, %rd9;
	shr.u64 	%rd39, %rd38, 63;
	add.s64 	%rd40, %rd38, %rd39;
	shl.b64 	%rd41, %rd40, 2;
	and.b64  	%rd42, %rd41, -8;
	add.s64 	%rd43, %rd10, %rd42;
	st.global.v2.f32 	[%rd43], {%f10, %f11};
$L__BB465_10:
	add.s64 	%rd44, %rd44, %rd13;
	setp.lt.s64 	%p17, %rd44, %rd27;
	@%p17 bra 	$L__BB465_4;
$L__BB465_11:
	ret;

}
	// .globl	_Z15SoftmaxWarpImplI22BroadcastScaleMaskLoadIffbLm4EiE11DirectStoreIffEfLi2ELi2ELi16ELi2ELb0EL9Algorithm0EEvT_T0_ll
.visible .entry _Z15SoftmaxWarpImplI22BroadcastScaleMaskLoadIffbLm4EiE11DirectStoreIffEfLi2ELi2ELi16ELi2ELb0EL9Algorithm0EEvT_T0_ll(
	.param .align 8 .b8 _Z15SoftmaxWarpImplI22BroadcastScaleMaskLoadIffbLm4EiE11DirectStoreIffEfLi2ELi2ELi16ELi2ELb0EL9Algorithm0EEvT_T0_ll_param_0[120],
	.param .align 8 .b8 _Z15SoftmaxWarpImplI22BroadcastScaleMaskLoadIffbLm4EiE11DirectStoreIffEfLi2ELi2ELi16ELi2ELb0EL9Algorithm0EEvT_T0_ll_param_1[16],
	.param .u64 _Z15SoftmaxWarpImplI22BroadcastScaleMaskLoadIffbLm4EiE11DirectStoreIffEfLi2ELi2ELi16ELi2ELb0EL9Algorithm0EEvT_T0_ll_param_2,
	.param .u64 _Z15SoftmaxWarpImplI22BroadcastScaleMaskLoadIffbLm4EiE11DirectStoreIffEfLi2ELi2ELi16ELi2ELb0EL9Algorithm0EEvT_T0_ll_param_3
)
{
	.reg .pred 	%p<32>;
	.reg .b16 	%rs<5>;
	.reg .b32 	%r<120>;
	.reg .b32 	%f<109>;
	.reg .b64 	%rd<52>;

	ld.param.u64 	%rd26, [_Z15SoftmaxWarpImplI22BroadcastScaleMaskLoadIffbLm4EiE11DirectStoreIffEfLi2ELi2ELi16ELi2ELb0EL9Algorithm0EEvT_T0_ll_param_1+8];
	ld.param.u64 	%rd25, [_Z15SoftmaxWarpImplI22BroadcastScaleMaskLoadIffbLm4EiE11DirectStoreIffEfLi2ELi2ELi16ELi2ELb0EL9Algorithm0EEvT_T0_ll_param_1];
	ld.param.v2.f32 	{%f9, %f10}, [_Z15SoftmaxWarpImplI22BroadcastScaleMaskLoadIffbLm4EiE11DirectStoreIffEfLi2ELi2ELi16ELi2ELb0EL9Algorithm0EEvT_T0_ll_param_0+112];
	ld.param.u64 	%rd24, [_Z15SoftmaxWarpImplI22BroadcastScaleMaskLoadIffbLm4EiE11DirectStoreIffEfLi2ELi2ELi16ELi2ELb0EL9Algorithm0EEvT_T0_ll_param_0+104];
	ld.param.v2.u32 	{%r15, %r16}, [_Z15SoftmaxWarpImplI22BroadcastScaleMaskLoadIffbLm4EiE11DirectStoreIffEfLi2ELi2ELi16ELi2ELb0EL9Algorithm0EEvT_T0_ll_param_0+88];
	ld.param.v2.u32 	{%r13, %r14}, [_Z15SoftmaxWarpImplI22BroadcastScaleMaskLoadIffbLm4EiE11DirectStoreIffEfLi2ELi2ELi16ELi2ELb0EL9Algorithm0EEvT_T0_ll_param_0+80];
	ld.param.v2.u32 	{%r11, %r12}, [_Z15SoftmaxWarpImplI22BroadcastScaleMaskLoadIffbLm4EiE11DirectStoreIffEfLi2ELi2ELi16ELi2ELb0EL9Algorithm0EEvT_T0_ll_param_0+64];
	ld.param.v2.u32 	{%r9, %r10}, [_Z15SoftmaxWarpImplI22BroadcastScaleMaskLoadIffbLm4EiE11DirectStoreIffEfLi2ELi2ELi16ELi2ELb0EL9Algorithm0EEvT_T0_ll_param_0+56];
	ld.param.u64 	%rd20, [_Z15SoftmaxWarpImplI22BroadcastScaleMaskLoadIffbLm4EiE11DirectStoreIffEfLi2ELi2ELi16ELi2ELb0EL9Algorithm0EEvT_T0_ll_param_0+40];
	ld.param.u64 	%rd19, [_Z15SoftmaxWarpImplI22BroadcastScaleMaskLoadIffbLm4EiE11DirectStoreIffEfLi2ELi2ELi16ELi2ELb0EL9Algorithm0EEvT_T0_ll_param_0+32];
	ld.param.u64 	%rd18, [_Z15SoftmaxWarpImplI22BroadcastScaleMaskLoadIffbLm4EiE11DirectStoreIffEfLi2ELi2ELi16ELi2ELb0EL9Algorithm0EEvT_T0_ll_param_0+24];
	ld.param.u64 	%rd17, [_Z15SoftmaxWarpImplI22BroadcastScaleMaskLoadIffbLm4EiE11DirectStoreIffEfLi2ELi2ELi16ELi2ELb0EL9Algorithm0EEvT_T0_ll_param_0+16];
	ld.param.u64 	%rd16, [_Z15SoftmaxWarpImplI22BroadcastScaleMaskLoadIffbLm4EiE11DirectStoreIffEfLi2ELi2ELi16ELi2ELb0EL9Algorithm0EEvT_T0_ll_param_0+8];
	ld.param.u64 	%rd15, [_Z15SoftmaxWarpImplI22BroadcastScaleMaskLoadIffbLm4EiE11DirectStoreIffEfLi2ELi2ELi16ELi2ELb0EL9Algorithm0EEvT_T0_ll_param_0];
	ld.param.u64 	%rd27, [_Z15SoftmaxWarpImplI22BroadcastScaleMaskLoadIffbLm4EiE11DirectStoreIffEfLi2ELi2ELi16ELi2ELb0EL9Algorithm0EEvT_T0_ll_param_2];
	ld.param.u64 	%rd28, [_Z15SoftmaxWarpImplI22BroadcastScaleMaskLoadIffbLm4EiE11DirectStoreIffEfLi2ELi2ELi16ELi2ELb0EL9Algorithm0EEvT_T0_ll_param_3];
	cvta.to.global.u64 	%rd1, %rd15;
	cvta.to.global.u64 	%rd2, %rd16;
	setp.lt.s64 	%p1, %rd28, 33;
	@%p1 bra 	$L__BB466_2;
	mov.u64 	%rd29, $str;
	cvta.global.u64 	%rd30, %rd29;
	mov.u64 	%rd31, $str$1;
	cvta.global.u64 	%rd32, %rd31;
	mov.u64 	%rd33, __unnamed_452;
	cvta.global.u64 	%rd34, %rd33;
	{ // callseq 451, 0
	.param .b64 param0;
	st.param.b64 	[param0], %rd30;
	.param .b64 param1;
	st.param.b64 	[param1], %rd32;
	.param .b32 param2;
	st.param.b32 	[param2], 254;
	.param .b64 param3;
	st.param.b64 	[param3], %rd34;
	.param .b64 param4;
	st.param.b64 	[param4], 1;
	call.uni 
	__assertfail, 
	(
	param0, 
	param1, 
	param2, 
	param3, 
	param4
	);
	} // callseq 451
$L__BB466_2:
	mov.u32 	%r17, %ctaid.x;
	mov.u32 	%r18, %ntid.y;
	mov.u32 	%r19, %tid.y;
	mad.lo.s32 	%r20, %r17, %r18, %r19;
	mov.u32 	%r21, %nctaid.x;
	mul.lo.s32 	%r22, %r18, %r21;
	shl.b32 	%r8, %r22, 1;
	shl.b32 	%r23, %r20, 1;
	cvt.s64.s32 	%rd51, %r23;
	setp.le.s64 	%p2, %rd27, %rd51;
	@%p2 bra 	$L__BB466_9;
	mov.u32 	%r24, %tid.x;
	shl.b32 	%r25, %r24, 1;
	cvt.u64.u32 	%rd8, %r25;
	cvt.s64.s32 	%rd9, %r8;
	cvt.u32.u64 	%r26, %rd8;
$L__BB466_4:
	setp.eq.s64 	%p3, %rd20, 1;
	setp.eq.s64 	%p4, %rd19, 1;
	setp.eq.s64 	%p5, %rd18, 1;
	setp.eq.s64 	%p6, %rd17, 1;
	mul.lo.s64 	%rd11, %rd24, %rd51;
	cvt.u32.u64 	%r27, %rd11;
	add.s32 	%r28, %r26, %r27;
	div.s32 	%r29, %r28, %r9;
	mul.lo.s32 	%r30, %r29, %r9;
	sub.s32 	%r31, %r28, %r30;
	div.s32 	%r32, %r31, %r10;
	mul.lo.s32 	%r33, %r32, %r10;
	sub.s32 	%r34, %r31, %r33;
	div.s32 	%r35, %r34, %r11;
	mul.lo.s32 	%r36, %r35, %r11;
	sub.s32 	%r37, %r34, %r36;
	selp.b32 	%r38, 0, %r29, %p6;
	selp.b32 	%r39, 0, %r32, %p5;
	selp.b32 	%r40, 0, %r35, %p4;
	selp.b32 	%r41, 0, %r37, %p3;
	mul.lo.s32 	%r42, %r13, %r38;
	mad.lo.s32 	%r43, %r14, %r39, %r42;
	mad.lo.s32 	%r44, %r15, %r40, %r43;
	mad.lo.s32 	%r45, %r16, %r41, %r44;
	shr.u32 	%r46, %r28, 31;
	add.s32 	%r47, %r28, %r46;
	shr.s32 	%r48, %r47, 1;
	mul.wide.s32 	%rd35, %r48, 8;
	add.s64 	%rd12, %rd1, %rd35;
	ld.global.f32 	%f11, [%rd12];
	shr.u32 	%r49, %r45, 31;
	add.s32 	%r50, %r45, %r49;
	shr.s32 	%r51, %r50, 1;
	mul.wide.s32 	%rd36, %r51, 2;
	add.s64 	%rd37, %rd2, %rd36;
	ld.global.v2.u8 	{%rs1, %rs2}, [%rd37];
	setp.eq.s16 	%p7, %rs1, 0;
	mul.f32 	%f12, %f11, %f10;
	selp.f32 	%f3, %f9, %f12, %p7;
	setp.eq.s16 	%p8, %rs2, 0;
	mov.f32 	%f107, %f9;
	@%p8 bra 	$L__BB466_6;
	ld.global.f32 	%f13, [%rd12+4];
	mul.f32 	%f107, %f13, %f10;
$L__BB466_6:
	cvt.u32.u64 	%r52, %rd8;
	cvt.u32.u64 	%r53, %rd24;
	add.s32 	%r55, %r27, %r53;
	add.s32 	%r56, %r52, %r55;
	div.s32 	%r57, %r56, %r9;
	mul.lo.s32 	%r58, %r57, %r9;
	sub.s32 	%r59, %r56, %r58;
	div.s32 	%r60, %r59, %r10;
	mul.lo.s32 	%r61, %r60, %r10;
	sub.s32 	%r62, %r59, %r61;
	div.s32 	%r63, %r62, %r11;
	mul.lo.s32 	%r64, %r63, %r11;
	sub.s32 	%r65, %r62, %r64;
	selp.b32 	%r66, 0, %r57, %p6;
	selp.b32 	%r67, 0, %r60, %p5;
	selp.b32 	%r68, 0, %r63, %p4;
	selp.b32 	%r69, 0, %r65, %p3;
	mul.lo.s32 	%r70, %r13, %r66;
	mad.lo.s32 	%r71, %r14, %r67, %r70;
	mad.lo.s32 	%r72, %r15, %r68, %r71;
	mad.lo.s32 	%r73, %r16, %r69, %r72;
	shr.u32 	%r74, %r56, 31;
	add.s32 	%r75, %r56, %r74;
	shr.s32 	%r76, %r75, 1;
	mul.wide.s32 	%rd38, %r76, 8;
	add.s64 	%rd13, %rd1, %rd38;
	ld.global.f32 	%f14, [%rd13];
	shr.u32 	%r77, %r73, 31;
	add.s32 	%r78, %r73, %r77;
	shr.s32 	%r79, %r78, 1;
	mul.wide.s32 	%rd39, %r79, 2;
	add.s64 	%rd40, %rd2, %rd39;
	ld.global.v2.u8 	{%rs3, %rs4}, [%rd40];
	setp.eq.s16 	%p13, %rs3, 0;
	mul.f32 	%f15, %f14, %f10;
	selp.f32 	%f6, %f9, %f15, %p13;
	setp.eq.s16 	%p14, %rs4, 0;
	mov.f32 	%f108, %f9;
	@%p14 bra 	$L__BB466_8;
	ld.global.f32 	%f16, [%rd13+4];
	mul.f32 	%f108, %f16, %f10;
$L__BB466_8:
	max.f32 	%f17, %f3, 0fFF800000;
	max.f32 	%f18, %f17, %f107;
	max.f32 	%f19, %f6, 0fFF800000;
	max.f32 	%f20, %f19, %f108;
	mov.b32 	%r80, %f18;
	shfl.sync.bfly.b32	%r81|%p15, %r80, 8, 31, -1;
	mov.b32 	%f21, %r81;
	max.f32 	%f22, %f18, %f21;
	mov.b32 	%r82, %f22;
	shfl.sync.bfly.b32	%r83|%p16, %r82, 4, 31, -1;
	mov.b32 	%f23, %r83;
	max.f32 	%f24, %f22, %f23;
	mov.b32 	%r84, %f24;
	shfl.sync.bfly.b32	%r85|%p17, %r84, 2, 31, -1;
	mov.b32 	%f25, %r85;
	max.f32 	%f26, %f24, %f25;
	mov.b32 	%r86, %f26;
	shfl.sync.bfly.b32	%r87|%p18, %r86, 1, 31, -1;
	mov.b32 	%f27, %r87;
	max.f32 	%f28, %f26, %f27;
	mov.b32 	%r88, %f20;
	shfl.sync.bfly.b32	%r89|%p19, %r88, 8, 31, -1;
	mov.b32 	%f29, %r89;
	max.f32 	%f30, %f20, %f29;
	mov.b32 	%r90, %f30;
	shfl.sync.bfly.b32	%r91|%p20, %r90, 4, 31, -1;
	mov.b32 	%f31, %r91;
	max.f32 	%f32, %f30, %f31;
	mov.b32 	%r92, %f32;
	shfl.sync.bfly.b32	%r93|%p21, %r92, 2, 31, -1;
	mov.b32 	%f33, %r93;
	max.f32 	%f34, %f32, %f33;
	mov.b32 	%r94, %f34;
	shfl.sync.bfly.b32	%r95|%p22, %r94, 1, 31, -1;
	mov.b32 	%f35, %r95;
	max.f32 	%f36, %f34, %f35;
	sub.f32 	%f37, %f3, %f28;
	fma.rn.f32 	%f38, %f37, 0f3BBB989D, 0f3F000000;
	cvt.sat.f32.f32 	%f39, %f38;
	mov.f32 	%f40, 0f4B400001;
	mov.f32 	%f41, 0f437C0000;
	fma.rm.f32 	%f42, %f39, %f41, %f40;
	add.f32 	%f43, %f42, 0fCB40007F;
	neg.f32 	%f44, %f43;
	fma.rn.f32 	%f45, %f37, 0f3FB8AA3B, %f44;
	fma.rn.f32 	%f46, %f37, 0f32A57060, %f45;
	mov.b32 	%r96, %f42;
	shl.b32 	%r97, %r96, 23;
	mov.b32 	%f47, %r97;
	ex2.approx.ftz.f32 	%f48, %f46;
	mul.f32 	%f49, %f48, %f47;
	add.f32 	%f50, %f49, 0f00000000;
	sub.f32 	%f51, %f107, %f28;
	fma.rn.f32 	%f52, %f51, 0f3BBB989D, 0f3F000000;
	cvt.sat.f32.f32 	%f53, %f52;
	fma.rm.f32 	%f54, %f53, %f41, %f40;
	add.f32 	%f55, %f54, 0fCB40007F;
	neg.f32 	%f56, %f55;
	fma.rn.f32 	%f57, %f51, 0f3FB8AA3B, %f56;
	fma.rn.f32 	%f58, %f51, 0f32A57060, %f57;
	mov.b32 	%r98, %f54;
	shl.b32 	%r99, %r98, 23;
	mov.b32 	%f59, %r99;
	ex2.approx.ftz.f32 	%f60, %f58;
	mul.f32 	%f61, %f60, %f59;
	add.f32 	%f62, %f50, %f61;
	sub.f32 	%f63, %f6, %f36;
	fma.rn.f32 	%f64, %f63, 0f3BBB989D, 0f3F000000;
	cvt.sat.f32.f32 	%f65, %f64;
	fma.rm.f32 	%f66, %f65, %f41, %f40;
	add.f32 	%f67, %f66, 0fCB40007F;
	neg.f32 	%f68, %f67;
	fma.rn.f32 	%f69, %f63, 0f3FB8AA3B, %f68;
	fma.rn.f32 	%f70, %f63, 0f32A57060, %f69;
	mov.b32 	%r100, %f66;
	shl.b32 	%r101, %r100, 23;
	mov.b32 	%f71, %r101;
	ex2.approx.ftz.f32 	%f72, %f70;
	mul.f32 	%f73, %f72, %f71;
	add.f32 	%f74, %f73, 0f00000000;
	sub.f32 	%f75, %f108, %f36;
	fma.rn.f32 	%f76, %f75, 0f3BBB989D, 0f3F000000;
	cvt.sat.f32.f32 	%f77, %f76;
	fma.rm.f32 	%f78, %f77, %f41, %f40;
	add.f32 	%f79, %f78, 0fCB40007F;
	neg.f32 	%f80, %f79;
	fma.rn.f32 	%f81, %f75, 0f3FB8AA3B, %f80;
	fma.rn.f32 	%f82, %f75, 0f32A57060, %f81;
	mov.b32 	%r102, %f78;
	shl.b32 	%r103, %r102, 23;
	mov.b32 	%f83, %r103;
	ex2.approx.ftz.f32 	%f84, %f82;
	mul.f32 	%f85, %f84, %f83;
	add.f32 	%f86, %f74, %f85;
	mov.b32 	%r104, %f62;
	shfl.sync.bfly.b32	%r105|%p23, %r104, 8, 31, -1;
	mov.b32 	%f87, %r105;
	add.f32 	%f88, %f62, %f87;
	mov.b32 	%r106, %f88;
	shfl.sync.bfly.b32	%r107|%p24, %r106, 4, 31, -1;
	mov.b32 	%f89, %r107;
	add.f32 	%f90, %f88, %f89;
	mov.b32 	%r108, %f90;
	shfl.sync.bfly.b32	%r109|%p25, %r108, 2, 31, -1;
	mov.b32 	%f91, %r109;
	add.f32 	%f92, %f90, %f91;
	mov.b32 	%r110, %f92;
	shfl.sync.bfly.b32	%r111|%p26, %r110, 1, 31, -1;
	mov.b32 	%f93, %r111;
	add.f32 	%f94, %f92, %f93;
	mov.b32 	%r112, %f86;
	shfl.sync.bfly.b32	%r113|%p27, %r112, 8, 31, -1;
	mov.b32 	%f95, %r113;
	add.f32 	%f96, %f86, %f95;
	mov.b32 	%r114, %f96;
	shfl.sync.bfly.b32	%r115|%p28, %r114, 4, 31, -1;
	mov.b32 	%f97, %r115;
	add.f32 	%f98, %f96, %f97;
	mov.b32 	%r116, %f98;
	shfl.sync.bfly.b32	%r117|%p29, %r116, 2, 31, -1;
	mov.b32 	%f99, %r117;
	add.f32 	%f100, %f98, %f99;
	mov.b32 	%r118, %f100;
	shfl.sync.bfly.b32	%r119|%p30, %r118, 1, 31, -1;
	mov.b32 	%f101, %r119;
	add.f32 	%f102, %f100, %f101;
	div.rn.f32 	%f103, %f49, %f94;
	div.rn.f32 	%f104, %f61, %f94;
	mad.lo.s64 	%rd41, %rd51, %rd26, %rd8;
	cvta.to.global.u64 	%rd42, %rd25;
	shl.b64 	%rd43, %rd41, 2;
	add.s64 	%rd44, %rd42, %rd43;
	st.global.v2.f32 	[%rd44], {%f103, %f104};
	div.rn.f32 	%f105, %f73, %f102;
	div.rn.f32 	%f106, %f85, %f102;
	add.s64 	%rd45, %rd41, %rd26;
	shr.u64 	%rd46, %rd45, 63;
	add.s64 	%rd47, %rd45, %rd46;
	shl.b64 	%rd48, %rd47, 2;
	and.b64  	%rd49, %rd48, -8;
	add.s64 	%rd50, %rd42, %rd49;
	st.global.v2.f32 	[%rd50], {%f105, %f106};
	add.s64 	%rd51, %rd51, %rd9;
	setp.lt.s64 	%p31, %rd51, %rd27;
	@%p31 bra 	$L__BB466_4;
$L__BB466_9:
	ret;

}
	// .globl	_Z15SoftmaxWarpImplI22BroadcastScaleMaskLoadIffbLm4EiE11DirectStoreIffEfLi2ELi2ELi16ELi2ELb1EL9Algorithm0EEvT_T0_ll
.visible .entry _Z15SoftmaxWarpImplI22BroadcastScaleMaskLoadIffbLm4EiE11DirectStoreIffEfLi2ELi2ELi16ELi2ELb1EL9Algorithm0EEvT_T0_ll(
	.param .align 8 .b8 _Z15SoftmaxWarpImplI22BroadcastScaleMaskLoadIffbLm4EiE11DirectStoreIffEfLi2ELi2ELi16ELi2ELb1EL9Algorithm0EEvT_T0_ll_param_0[120],
	.param .align 8 .b8 _Z15SoftmaxWarpImplI22BroadcastScaleMaskLoadIffbLm4EiE11DirectStoreIffEfLi2ELi2ELi16ELi2ELb1EL9Algorithm0EEvT_T0_ll_param_1[16],
	.param .u64 _Z15SoftmaxWarpImplI22BroadcastScaleMaskLoadIffbLm4EiE11DirectStoreIffEfLi2ELi2ELi16ELi2ELb1EL9Algorithm0EEvT_T0_ll_param_2,
	.param .u64 _Z15SoftmaxWarpImplI22BroadcastScaleMaskLoadIffbLm4EiE11DirectStoreIffEfLi2ELi2ELi16ELi2ELb1EL9Algorithm0EEvT_T0_ll_param_3
)
{
	.reg .pred 	%p<36>;
	.reg .b16 	%rs<5>;
	.reg .b32 	%r<122>;
	.reg .b32 	%f<123>;
	.reg .b64 	%rd<50>;

	ld.param.v2.f32 	{%f24, %f25}, [_Z15SoftmaxWarpImplI22BroadcastScaleMaskLoadIffbLm4EiE11DirectStoreIffEfLi2ELi2ELi16ELi2ELb1EL9Algorithm0EEvT_T0_ll_param_0+112];
	ld.param.u64 	%rd22, [_Z15SoftmaxWarpImplI22BroadcastScaleMaskLoadIffbLm4EiE11DirectStoreIffEfLi2ELi2ELi16ELi2ELb1EL9Algorithm0EEvT_T0_ll_param_0+104];
	ld.param.v2.u32 	{%r15, %r16}, [_Z15SoftmaxWarpImplI22BroadcastScaleMaskLoadIffbLm4EiE11DirectStoreIffEfLi2ELi2ELi16ELi2ELb1EL9Algorithm0EEvT_T0_ll_param_0+88];
	ld.param.v2.u32 	{%r13, %r14}, [_Z15SoftmaxWarpImplI22BroadcastScaleMaskLoadIffbLm4EiE11DirectStoreIffEfLi2ELi2ELi16ELi2ELb1EL9Algorithm0EEvT_T0_ll_param_0+80];
	ld.param.v2.u32 	{%r11, %r12}, [_Z15SoftmaxWarpImplI22BroadcastScaleMaskLoadIffbLm4EiE11DirectStoreIffEfLi2ELi2ELi16ELi2ELb1EL9Algorithm0EEvT_T0_ll_param_0+64];
	ld.param.v2.u32 	{%r9, %r10}, [_Z15SoftmaxWarpImplI22BroadcastScaleMaskLoadIffbLm4EiE11DirectStoreIffEfLi2ELi2ELi16ELi2ELb1EL9Algorithm0EEvT_T0_ll_param_0+56];
	ld.param.u64 	%rd18, [_Z15SoftmaxWarpImplI22BroadcastScaleMaskLoadIffbLm4EiE11DirectStoreIffEfLi2ELi2ELi16ELi2ELb1EL9Algorithm0EEvT_T0_ll_param_0+40];
	ld.param.u64 	%rd17, [_Z15SoftmaxWarpImplI22BroadcastScaleMaskLoadIffbLm4EiE11DirectStoreIffEfLi2ELi2ELi16ELi2ELb1EL9Algorithm0EEvT_T0_ll_param_0+32];
	ld.param.u64 	%rd16, [_Z15SoftmaxWarpImplI22BroadcastScaleMaskLoadIffbLm4EiE11DirectStoreIffEfLi2ELi2ELi16ELi2ELb1EL9Algorithm0EEvT_T0_ll_param_0+24];
	ld.param.u64 	%rd15, [_Z15SoftmaxWarpImplI22BroadcastScaleMaskLoadIffbLm4EiE11DirectStoreIffEfLi2ELi2ELi16ELi2ELb1EL9Algorithm0EEvT_T0_ll_param_0+16];
	ld.param.u64 	%rd5, [_Z15SoftmaxWarpImplI22BroadcastScaleMaskLoadIffbLm4EiE11DirectStoreIffEfLi2ELi2ELi16ELi2ELb1EL9Algorithm0EEvT_T0_ll_param_1+8];
	ld.param.u64 	%rd25, [_Z15SoftmaxWarpImplI22BroadcastScaleMaskLoadIffbLm4EiE11DirectStoreIffEfLi2ELi2ELi16ELi2ELb1EL9Algorithm0EEvT_T0_ll_param_1];
	ld.param.u64 	%rd14, [_Z15SoftmaxWarpImplI22BroadcastScaleMaskLoadIffbLm4EiE11DirectStoreIffEfLi2ELi2ELi16ELi2ELb1EL9Algorithm0EEvT_T0_ll_param_0+8];
	ld.param.u64 	%rd13, [_Z15SoftmaxWarpImplI22BroadcastScaleMaskLoadIffbLm4EiE11DirectStoreIffEfLi2ELi2ELi16ELi2ELb1EL9Algorithm0EEvT_T0_ll_param_0];
	ld.param.u64 	%rd23, [_Z15SoftmaxWarpImplI22BroadcastScaleMaskLoadIffbLm4EiE11DirectStoreIffEfLi2ELi2ELi16ELi2ELb1EL9Algorithm0EEvT_T0_ll_param_2];
	ld.param.u64 	%rd24, [_Z15SoftmaxWarpImplI22BroadcastScaleMaskLoadIffbLm4EiE11DirectStoreIffEfLi2ELi2ELi16ELi2ELb1EL9Algorithm0EEvT_T0_ll_param_3];
	cvta.to.global.u64 	%rd1, %rd13;
	cvta.to.global.u64 	%rd2, %rd14;
	cvta.to.global.u64 	%rd4, %rd25;
	setp.lt.s64 	%p1, %rd24, 33;
	@%p1 bra 	$L__BB467_2;
	mov.u64 	%rd26, $str;
	cvta.global.u64 	%rd27, %rd26;
	mov.u64 	%rd28, $str$1;
	cvta.global.u64 	%rd29, %rd28;
	mov.u64 	%rd30, __unnamed_453;
	cvta.global.u64 	%rd31, %rd30;
	{ // callseq 452, 0
	.param .b64 param0;
	st.param.b64 	[param0], %rd27;
	.param .b64 param1;
	st.param.b64 	[param1], %rd29;
	.param .b32 param2;
	st.param.b32 	[param2], 254;
	.param .b64 param3;
	st.param.b64 	[param3], %rd31;
	.param .b64 param4;
	st.param.b64 	[param4], 1;
	call.uni 
	__assertfail, 
	(
	param0, 
	param1, 
	param2, 
	param3, 
	param4
	);
	} // callseq 452
$L__BB467_2:
	mov.u32 	%r17, %ctaid.x;
	mov.u32 	%r18, %ntid.y;
	mov.u32 	%r19, %tid.y;
	mad.lo.s32 	%r20, %r17, %r18, %r19;
	mov.u32 	%r21, %nctaid.x;
	mul.lo.s32 	%r22, %r18, %r21;
	shl.b32 	%r8, %r22, 1;
	shl.b32 	%r23, %r20, 1;
	cvt.s64.s32 	%rd49, %r23;
	setp.le.s64 	%p2, %rd23, %rd49;
	@%p2 bra 	$L__BB467_17;
	mov.u32 	%r24, %tid.x;
	shl.b32 	%r25, %r24, 1;
	cvt.u64.u32 	%rd7, %r25;
	cvt.s64.s32 	%rd8, %r8;
	cvt.u32.u64 	%r26, %rd7;
	cvt.u32.u64 	%r28, %rd22;
$L__BB467_4:
	setp.le.s64 	%p3, %rd24, %rd7;
	mov.f32 	%f116, 0fFF800000;
	mov.f32 	%f117, %f116;
	mov.f32 	%f118, %f116;
	@%p3 bra 	$L__BB467_8;
	setp.eq.s64 	%p4, %rd18, 1;
	setp.eq.s64 	%p5, %rd17, 1;
	setp.eq.s64 	%p6, %rd16, 1;
	setp.eq.s64 	%p7, %rd15, 1;
	cvt.u32.u64 	%r27, %rd49;
	mad.lo.s32 	%r29, %r28, %r27, %r26;
	div.s32 	%r30, %r29, %r9;
	mul.lo.s32 	%r31, %r30, %r9;
	sub.s32 	%r32, %r29, %r31;
	div.s32 	%r33, %r32, %r10;
	mul.lo.s32 	%r34, %r33, %r10;
	sub.s32 	%r35, %r32, %r34;
	div.s32 	%r36, %r35, %r11;
	mul.lo.s32 	%r37, %r36, %r11;
	sub.s32 	%r38, %r35, %r37;
	selp.b32 	%r39, 0, %r30, %p7;
	selp.b32 	%r40, 0, %r33, %p6;
	selp.b32 	%r41, 0, %r36, %p5;
	selp.b32 	%r42, 0, %r38, %p4;
	mul.lo.s32 	%r43, %r13, %r39;
	mad.lo.s32 	%r44, %r14, %r40, %r43;
	mad.lo.s32 	%r45, %r15, %r41, %r44;
	mad.lo.s32 	%r46, %r16, %r42, %r45;
	shr.u32 	%r47, %r29, 31;
	add.s32 	%r48, %r29, %r47;
	shr.s32 	%r49, %r48, 1;
	mul.wide.s32 	%rd32, %r49, 8;
	add.s64 	%rd10, %rd1, %rd32;
	ld.global.f32 	%f27, [%rd10];
	shr.u32 	%r50, %r46, 31;
	add.s32 	%r51, %r46, %r50;
	shr.s32 	%r52, %r51, 1;
	mul.wide.s32 	%rd33, %r52, 2;
	add.s64 	%rd34, %rd2, %rd33;
	ld.global.v2.u8 	{%rs1, %rs2}, [%rd34];
	setp.eq.s16 	%p8, %rs1, 0;
	mul.f32 	%f28, %f27, %f25;
	selp.f32 	%f117, %f24, %f28, %p8;
	setp.eq.s16 	%p9, %rs2, 0;
	mov.f32 	%f116, %f24;
	@%p9 bra 	$L__BB467_7;
	ld.global.f32 	%f29, [%rd10+4];
	mul.f32 	%f116, %f29, %f25;
$L__BB467_7:
	max.f32 	%f30, %f117, 0fFF800000;
	max.f32 	%f118, %f30, %f116;
$L__BB467_8:
	mov.f32 	%f120, 0fFF800000;
	mov.f32 	%f121, %f120;
	mov.f32 	%f122, %f120;
	@%p3 bra 	$L__BB467_12;
	setp.eq.s64 	%p11, %rd18, 1;
	setp.eq.s64 	%p12, %rd17, 1;
	setp.eq.s64 	%p13, %rd16, 1;
	setp.eq.s64 	%p14, %rd15, 1;
	cvt.u32.u64 	%r53, %rd7;
	mov.b64 	%rd35, 1;
	cvt.u32.u64 	%r54, %rd35;
	cvt.u32.u64 	%r55, %rd49;
	add.s32 	%r56, %r55, %r54;
	mad.lo.s32 	%r58, %r28, %r56, %r53;
	div.s32 	%r59, %r58, %r9;
	mul.lo.s32 	%r60, %r59, %r9;
	sub.s32 	%r61, %r58, %r60;
	div.s32 	%r62, %r61, %r10;
	mul.lo.s32 	%r63, %r62, %r10;
	sub.s32 	%r64, %r61, %r63;
	div.s32 	%r65, %r64, %r11;
	mul.lo.s32 	%r66, %r65, %r11;
	sub.s32 	%r67, %r64, %r66;
	selp.b32 	%r68, 0, %r59, %p14;
	selp.b32 	%r69, 0, %r62, %p13;
	selp.b32 	%r70, 0, %r65, %p12;
	selp.b32 	%r71, 0, %r67, %p11;
	mul.lo.s32 	%r72, %r13, %r68;
	mad.lo.s32 	%r73, %r14, %r69, %r72;
	mad.lo.s32 	%r74, %r15, %r70, %r73;
	mad.lo.s32 	%r75, %r16, %r71, %r74;
	shr.u32 	%r76, %r58, 31;
	add.s32 	%r77, %r58, %r76;
	shr.s32 	%r78, %r77, 1;
	mul.wide.s32 	%rd36, %r78, 8;
	add.s64 	%rd11, %rd1, %rd36;
	ld.global.f32 	%f32, [%rd11];
	shr.u32 	%r79, %r75, 31;
	add.s32 	%r80, %r75, %r79;
	shr.s32 	%r81, %r80, 1;
	mul.wide.s32 	%rd37, %r81, 2;
	add.s64 	%rd38, %rd2, %rd37;
	ld.global.v2.u8 	{%rs3, %rs4}, [%rd38];
	setp.eq.s16 	%p15, %rs3, 0;
	mul.f32 	%f33, %f32, %f25;
	selp.f32 	%f121, %f24, %f33, %p15;
	setp.eq.s16 	%p16, %rs4, 0;
	mov.f32 	%f120, %f24;
	@%p16 bra 	$L__BB467_11;
	ld.global.f32 	%f34, [%rd11+4];
	mul.f32 	%f120, %f34, %f25;
$L__BB467_11:
	max.f32 	%f35, %f121, 0fFF800000;
	max.f32 	%f122, %f35, %f120;
$L__BB467_12:
	setp.le.s64 	%p17, %rd24, %rd7;
	mov.b32 	%r82, %f118;
	shfl.sync.bfly.b32	%r83|%p18, %r82, 8, 31, -1;
	mov.b32 	%f36, %r83;
	max.f32 	%f37, %f118, %f36;
	mov.b32 	%r84, %f37;
	shfl.sync.bfly.b32	%r85|%p19, %r84, 4, 31, -1;
	mov.b32 	%f38, %r85;
	max.f32 	%f39, %f37, %f38;
	mov.b32 	%r86, %f39;
	shfl.sync.bfly.b32	%r87|%p20, %r86, 2, 31, -1;
	mov.b32 	%f40, %r87;
	max.f32 	%f41, %f39, %f40;
	mov.b32 	%r88, %f41;
	shfl.sync.bfly.b32	%r89|%p21, %r88, 1, 31, -1;
	mov.b32 	%f42, %r89;
	max.f32 	%f43, %f41, %f42;
	mov.b32 	%r90, %f122;
	shfl.sync.bfly.b32	%r91|%p22, %r90, 8, 31, -1;
	mov.b32 	%f44, %r91;
	max.f32 	%f45, %f122, %f44;
	mov.b32 	%r92, %f45;
	shfl.sync.bfly.b32	%r93|%p23, %r92, 4, 31, -1;
	mov.b32 	%f46, %r93;
	max.f32 	%f47, %f45, %f46;
	mov.b32 	%r94, %f47;
	shfl.sync.bfly.b32	%r95|%p24, %r94, 2, 31, -1;
	mov.b32 	%f48, %r95;
	max.f32 	%f49, %f47, %f48;
	mov.b32 	%r96, %f49;
	shfl.sync.bfly.b32	%r97|%p25, %r96, 1, 31, -1;
	mov.b32 	%f50, %r97;
	max.f32 	%f51, %f49, %f50;
	sub.f32 	%f52, %f117, %f43;
	fma.rn.f32 	%f53, %f52, 0f3BBB989D, 0f3F000000;
	cvt.sat.f32.f32 	%f54, %f53;
	mov.f32 	%f55, 0f4B400001;
	mov.f32 	%f56, 0f437C0000;
	fma.rm.f32 	%f57, %f54, %f56, %f55;
	add.f32 	%f58, %f57, 0fCB40007F;
	neg.f32 	%f59, %f58;
	fma.rn.f32 	%f60, %f52, 0f3FB8AA3B, %f59;
	fma.rn.f32 	%f61, %f52, 0f32A57060, %f60;
	mov.b32 	%r98, %f57;
	shl.b32 	%r99, %r98, 23;
	mov.b32 	%f62, %r99;
	ex2.approx.ftz.f32 	%f63, %f61;
	mul.f32 	%f64, %f63, %f62;
	add.f32 	%f65, %f64, 0f00000000;
	sub.f32 	%f66, %f116, %f43;
	fma.rn.f32 	%f67, %f66, 0f3BBB989D, 0f3F000000;
	cvt.sat.f32.f32 	%f68, %f67;
	fma.rm.f32 	%f69, %f68, %f56, %f55;
	add.f32 	%f70, %f69, 0fCB40007F;
	neg.f32 	%f71, %f70;
	fma.rn.f32 	%f72, %f66, 0f3FB8AA3B, %f71;
	fma.rn.f32 	%f73, %f66, 0f32A57060, %f72;
	mov.b32 	%r100, %f69;
	shl.b32 	%r101, %r100, 23;
	mov.b32 	%f74, %r101;
	ex2.approx.ftz.f32 	%f75, %f73;
	mul.f32 	%f76, %f75, %f74;
	add.f32 	%f77, %f65, %f76;
	sub.f32 	%f78, %f121, %f51;
	fma.rn.f32 	%f79, %f78, 0f3BBB989D, 0f3F000000;
	cvt.sat.f32.f32 	%f80, %f79;
	fma.rm.f32 	%f81, %f80, %f56, %f55;
	add.f32 	%f82, %f81, 0fCB40007F;
	neg.f32 	%f83, %f82;
	fma.rn.f32 	%f84, %f78, 0f3FB8AA3B, %f83;
	fma.rn.f32 	%f85, %f78, 0f32A57060, %f84;
	mov.b32 	%r102, %f81;
	shl.b32 	%r103, %r102, 23;
	mov.b32 	%f86, %r103;
	ex2.approx.ftz.f32 	%f87, %f85;
	mul.f32 	%f17, %f87, %f86;
	add.f32 	%f88, %f17, 0f00000000;
	sub.f32 	%f89, %f120, %f51;
	fma.rn.f32 	%f90, %f89, 0f3BBB989D, 0f3F000000;
	cvt.sat.f32.f32 	%f91, %f90;
	fma.rm.f32 	%f92, %f91, %f56, %f55;
	add.f32 	%f93, %f92, 0fCB40007F;
	neg.f32 	%f94, %f93;
	fma.rn.f32 	%f95, %f89, 0f3FB8AA3B, %f94;
	fma.rn.f32 	%f96, %f89, 0f32A57060, %f95;
	mov.b32 	%r104, %f92;
	shl.b32 	%r105, %r104, 23;
	mov.b32 	%f97, %r105;
	ex2.approx.ftz.f32 	%f98, %f96;
	mul.f32 	%f18, %f98, %f97;
	add.f32 	%f99, %f88, %f18;
	mov.b32 	%r106, %f77;
	shfl.sync.bfly.b32	%r107|%p26, %r106, 8, 31, -1;
	mov.b32 	%f100, %r107;
	add.f32 	%f101, %f77, %f100;
	mov.b32 	%r108, %f101;
	shfl.sync.bfly.b32	%r109|%p27, %r108, 4, 31, -1;
	mov.b32 	%f102, %r109;
	add.f32 	%f103, %f101, %f102;
	mov.b32 	%r110, %f103;
	shfl.sync.bfly.b32	%r111|%p28, %r110, 2, 31, -1;
	mov.b32 	%f104, %r111;
	add.f32 	%f105, %f103, %f104;
	mov.b32 	%r112, %f105;
	shfl.sync.bfly.b32	%r113|%p29, %r112, 1, 31, -1;
	mov.b32 	%f106, %r113;
	add.f32 	%f107, %f105, %f106;
	mov.b32 	%r114, %f99;
	shfl.sync.bfly.b32	%r115|%p30, %r114, 8, 31, -1;
	mov.b32 	%f108, %r115;
	add.f32 	%f109, %f99, %f108;
	mov.b32 	%r116, %f109;
	shfl.sync.bfly.b32	%r117|%p31, %r116, 4, 31, -1;
	mov.b32 	%f110, %r117;
	add.f32 	%f111, %f109, %f110;
	mov.b32 	%r118, %f111;
	shfl.sync.bfly.b32	%r119|%p32, %r118, 2, 31, -1;
	mov.b32 	%f112, %r119;
	add.f32 	%f113, %f111, %f112;
	mov.b32 	%r120, %f113;
	shfl.sync.bfly.b32	%r121|%p33, %r120, 1, 31, -1;
	mov.b32 	%f114, %r121;
	add.f32 	%f19, %f113, %f114;
	div.rn.f32 	%f20, %f64, %f107;
	div.rn.f32 	%f21, %f76, %f107;
	@%p17 bra 	$L__BB467_14;
	mad.lo.s64 	%rd39, %rd49, %rd5, %rd7;
	shl.b64 	%rd40, %rd39, 2;
	add.s64 	%rd41, %rd4, %rd40;
	st.global.v2.f32 	[%rd41], {%f20, %f21};
$L__BB467_14:
	div.rn.f32 	%f22, %f17, %f19;
	div.rn.f32 	%f23, %f18, %f19;
	@%p17 bra 	$L__BB467_16;
	mad.lo.s64 	%rd42, %rd5, %rd49, %rd5;
	add.s64 	%rd43, %rd42, %rd7;
	shr.u64 	%rd44, %rd43, 63;
	add.s64 	%rd45, %rd43, %rd44;
	shl.b64 	%rd46, %rd45, 2;
	and.b64  	%rd47, %rd46, -8;
	add.s64 	%rd48, %rd4, %rd47;
	st.global.v2.f32 	[%rd48], {%f22, %f23};
$L__BB467_16:
	add.s64 	%rd49, %rd49, %rd8;
	setp.lt.s64 	%p35, %rd49, %rd23;
	@%p35 bra 	$L__BB467_4;
$L__BB467_17:
	ret;

}
	// .globl	_Z15SoftmaxWarpImplI22BroadcastScaleMaskLoadIffbLm4EiE11DirectStoreIffEfLi2ELi2ELi16ELi1ELb0EL9Algorithm0EEvT_T0_ll
.visible .entry _Z15SoftmaxWarpImplI22BroadcastScaleMaskLoadIffbLm4EiE11DirectStoreIffEfLi2ELi2ELi16ELi1ELb0EL9Algorithm0EEvT_T0_ll(
	.param .align 8 .b8 _Z15SoftmaxWarpImplI22BroadcastScaleMaskLoadIffbLm4EiE11DirectStoreIffEfLi2ELi2ELi16ELi1ELb0EL9Algorithm0EEvT_T0_ll_param_0[120],
	.param .align 8 .b8 _Z15SoftmaxWarpImplI22BroadcastScaleMaskLoadIffbLm4EiE11DirectStoreIffEfLi2ELi2ELi16ELi1ELb0EL9Algorithm0EEvT_T0_ll_param_1[16],
	.param .u64 _Z15SoftmaxWarpImplI22BroadcastScaleMaskLoadIffbLm4EiE11DirectStoreIffEfLi2ELi2ELi16ELi1ELb0EL9Algorithm0EEvT_T0_ll_param_2,
	.param .u64 _Z15SoftmaxWarpImplI22BroadcastScaleMaskLoadIffbLm4EiE11DirectStoreIffEfLi2ELi2ELi16ELi1ELb0EL9Algorithm0EEvT_T0_ll_param_3
)
{
	.reg .pred 	%p<18>;
	.reg .b16 	%rs<3>;
	.reg .b32 	%r<71>;
	.reg .b32 	%f<58>;
	.reg .b64 	%rd<46>;

	ld.param.v2.f32 	{%f6, %f7}, [_Z15SoftmaxWarpImplI22BroadcastScaleMaskLoadIffbLm4EiE11DirectStoreIffEfLi2ELi2ELi16ELi1ELb0EL9Algorithm0EEvT_T0_ll_param_0+112];
	ld.param.u64 	%rd27, [_Z15SoftmaxWarpImplI22BroadcastScaleMaskLoadIffbLm4EiE11DirectStoreIffEfLi2ELi2ELi16ELi1ELb0EL9Algorithm0EEvT_T0_ll_param_0+104];
	ld.param.v2.u32 	{%r15, %r16}, [_Z15SoftmaxWarpImplI22BroadcastScaleMaskLoadIffbLm4EiE11DirectStoreIffEfLi2ELi2ELi16ELi1ELb0EL9Algorithm0EEvT_T0_ll_param_0+88];
	ld.param.v2.u32 	{%r13, %r14}, [_Z15SoftmaxWarpImplI22BroadcastScaleMaskLoadIffbLm4EiE11DirectStoreIffEfLi2ELi2ELi16ELi1ELb0EL9Algorithm0EEvT_T0_ll_param_0+80];
	ld.param.v2.u32 	{%r11, %r12}, [_Z15SoftmaxWarpImplI22BroadcastScaleMaskLoadIffbLm4EiE11DirectStoreIffEfLi2ELi2ELi16ELi1ELb0EL9Algorithm0EEvT_T0_ll_param_0+64];
	ld.param.v2.u32 	{%r9, %r10}, [_Z15SoftmaxWarpImplI22BroadcastScaleMaskLoadIffbLm4EiE11DirectStoreIffEfLi2ELi2ELi16ELi1ELb0EL9Algorithm0EEvT_T0_ll_param_0+56];
	ld.param.u64 	%rd23, [_Z15SoftmaxWarpImplI22BroadcastScaleMaskLoadIffbLm4EiE11DirectStoreIffEfLi2ELi2ELi16ELi1ELb0EL9Algorithm0EEvT_T0_ll_param_0+40];
	ld.param.u64 	%rd22, [_Z15SoftmaxWarpImplI22BroadcastScaleMaskLoadIffbLm4EiE11DirectStoreIffEfLi2ELi2ELi16ELi1ELb0EL9Algorithm0EEvT_T0_ll_param_0+32];
	ld.param.u64 	%rd21, [_Z15SoftmaxWarpImplI22BroadcastScaleMaskLoadIffbLm4EiE11DirectStoreIffEfLi2ELi2ELi16ELi1ELb0EL9Algorithm0EEvT_T0_ll_param_0+24];
	ld.param.u64 	%rd20, [_Z15SoftmaxWarpImplI22BroadcastScaleMaskLoadIffbLm4EiE11DirectStoreIffEfLi2ELi2ELi16ELi1ELb0EL9Algorithm0EEvT_T0_ll_param_0+16];
	ld.param.u64 	%rd19, [_Z15SoftmaxWarpImplI22BroadcastScaleMaskLoadIffbLm4EiE11DirectStoreIffEfLi2ELi2ELi16ELi1ELb0EL9Algorithm0EEvT_T0_ll_param_0+8];
	ld.param.u64 	%rd18, [_Z15SoftmaxWarpImplI22BroadcastScaleMaskLoadIffbLm4EiE11DirectStoreIffEfLi2ELi2ELi16ELi1ELb0EL9Algorithm0EEvT_T0_ll_param_0];
	ld.param.u64 	%rd7, [_Z15SoftmaxWarpImplI22BroadcastScaleMaskLoadIffbLm4EiE11DirectStoreIffEfLi2ELi2ELi16ELi1ELb0EL9Algorithm0EEvT_T0_ll_param_1];
	ld.param.u64 	%rd8, [_Z15SoftmaxWarpImplI22BroadcastScaleMaskLoadIffbLm4EiE11DirectStoreIffEfLi2ELi2ELi16ELi1ELb0EL9Algorithm0EEvT_T0_ll_param_1+8];
	ld.param.u64 	%rd28, [_Z15SoftmaxWarpImplI22BroadcastScaleMaskLoadIffbLm4EiE11DirectStoreIffEfLi2ELi2ELi16ELi1ELb0EL9Algorithm0EEvT_T0_ll_param_2];
	ld.param.u64 	%rd29, [_Z15SoftmaxWarpImplI22BroadcastScaleMaskLoadIffbLm4EiE11DirectStoreIffEfLi2ELi2ELi16ELi1ELb0EL9Algorithm0EEvT_T0_ll_param_3];
	setp.lt.s64 	%p1, %rd29, 33;
	@%p1 bra 	$L__BB468_2;
	mov.u64 	%rd30, $str;
	cvta.global.u64 	%rd31, %rd30;
	mov.u64 	%rd32, $str$1;
	cvta.global.u64 	%rd33, %rd32;
	mov.u64 	%rd34, __unnamed_454;
	cvta.global.u64 	%rd35, %rd34;
	{ // callseq 453, 0
	.param .b64 param0;
	st.param.b64 	[param0], %rd31;
	.param .b64 param1;
	st.param.b64 	[param1], %rd33;
	.param .b32 param2;
	st.param.b32 	[param2], 254;
	.param .b64 param3;
	st.param.b64 	[param3], %rd35;
	.param .b64 param4;
	st.param.b64 	[param4], 1;
	call.uni 
	__assertfail, 
	(
	param0, 
	param1, 
	param2, 
	param3, 
	param4
	);
	} // callseq 453
$L__BB468_2:
	mov.u32 	%r17, %ctaid.x;
	mov.u32 	%r18, %ntid.y;
	mov.u32 	%r19, %tid.y;
	mad.lo.s32 	%r20, %r17, %r18, %r19;
	mov.u32 	%r21, %nctaid.x;
	mul.lo.s32 	%r8, %r21, %r18;
	cvt.s64.s32 	%rd45, %r20;
	setp.le.s64 	%p2, %rd28, %rd45;
	@%p2 bra 	$L__BB468_7;
	mov.u32 	%r22, %tid.x;
	shl.b32 	%r23, %r22, 1;
	cvt.u64.u32 	%rd10, %r23;
	cvta.to.global.u64 	%rd11, %rd7;
	cvta.to.global.u64 	%rd12, %rd19;
	cvta.to.global.u64 	%rd13, %rd18;
	cvt.s64.s32 	%rd14, %r8;
	cvt.u32.u64 	%r24, %rd10;
	cvt.u32.u64 	%r26, %rd27;
$L__BB468_4:
	setp.eq.s64 	%p3, %rd23, 1;
	setp.eq.s64 	%p4, %rd22, 1;
	setp.eq.s64 	%p5, %rd21, 1;
	setp.eq.s64 	%p6, %rd20, 1;
	cvt.u32.u64 	%r25, %rd45;
	mad.lo.s32 	%r27, %r26, %r25, %r24;
	div.s32 	%r28, %r27, %r9;
	mul.lo.s32 	%r29, %r28, %r9;
	sub.s32 	%r30, %r27, %r29;
	div.s32 	%r31, %r30, %r10;
	mul.lo.s32 	%r32, %r31, %r10;
	sub.s32 	%r33, %r30, %r32;
	div.s32 	%r34, %r33, %r11;
	mul.lo.s32 	%r35, %r34, %r11;
	sub.s32 	%r36, %r33, %r35;
	selp.b32 	%r37, 0, %r28, %p6;
	selp.b32 	%r38, 0, %r31, %p5;
	selp.b32 	%r39, 0, %r34, %p4;
	selp.b32 	%r40, 0, %r36, %p3;
	mul.lo.s32 	%r41, %r13, %r37;
	mad.lo.s32 	%r42, %r14, %r38, %r41;
	mad.lo.s32 	%r43, %r15, %r39, %r42;
	mad.lo.s32 	%r44, %r16, %r40, %r43;
	shr.u32 	%r45, %r27, 31;
	add.s32 	%r46, %r27, %r45;
	shr.s32 	%r47, %r46, 1;
	mul.wide.s32 	%rd36, %r47, 8;
	add.s64 	%rd16, %rd13, %rd36;
	ld.global.f32 	%f8, [%rd16];
	shr.u32 	%r48, %r44, 31;
	add.s32 	%r49, %r44, %r48;
	shr.s32 	%r50, %r49, 1;
	mul.wide.s32 	%rd37, %r50, 2;
	add.s64 	%rd38, %rd12, %rd37;
	ld.global.v2.u8 	{%rs1, %rs2}, [%rd38];
	setp.eq.s16 	%p7, %rs1, 0;
	mul.f32 	%f9, %f8, %f7;
	selp.f32 	%f3, %f6, %f9, %p7;
	setp.eq.s16 	%p8, %rs2, 0;
	mov.f32 	%f57, %f6;
	@%p8 bra 	$L__BB468_6;
	ld.global.f32 	%f10, [%rd16+4];
	mul.f32 	%f57, %f10, %f7;
$L__BB468_6:
	max.f32 	%f11, %f3, 0fFF800000;
	max.f32 	%f12, %f11, %f57;
	mov.b32 	%r51, %f12;
	shfl.sync.bfly.b32	%r52|%p9, %r51, 8, 31, -1;
	mov.b32 	%f13, %r52;
	max.f32 	%f14, %f12, %f13;
	mov.b32 	%r53, %f14;
	shfl.sync.bfly.b32	%r54|%p10, %r53, 4, 31, -1;
	mov.b32 	%f15, %r54;
	max.f32 	%f16, %f14, %f15;
	mov.b32 	%r55, %f16;
	shfl.sync.bfly.b32	%r56|%p11, %r55, 2, 31, -1;
	mov.b32 	%f17, %r56;
	max.f32 	%f18, %f16, %f17;
	mov.b32 	%r57, %f18;
	shfl.sync.bfly.b32	%r58|%p12, %r57, 1, 31, -1;
	mov.b32 	%f19, %r58;
	max.f32 	%f20, %f18, %f19;
	sub.f32 	%f21, %f3, %f20;
	fma.rn.f32 	%f22, %f21, 0f3BBB989D, 0f3F000000;
	cvt.sat.f32.f32 	%f23, %f22;
	mov.f32 	%f24, 0f4B400001;
	mov.f32 	%f25, 0f437C0000;
	fma.rm.f32 	%f26, %f23, %f25, %f24;
	add.f32 	%f27, %f26, 0fCB40007F;
	neg.f32 	%f28, %f27;
	fma.rn.f32 	%f29, %f21, 0f3FB8AA3B, %f28;
	fma.rn.f32 	%f30, %f21, 0f32A57060, %f29;
	mov.b32 	%r59, %f26;
	shl.b32 	%r60, %r59, 23;
	mov.b32 	%f31, %r60;
	ex2.approx.ftz.f32 	%f32, %f30;
	mul.f32 	%f33, %f32, %f31;
	add.f32 	%f34, %f33, 0f00000000;
	sub.f32 	%f35, %f57, %f20;
	fma.rn.f32 	%f36, %f35, 0f3BBB989D, 0f3F000000;
	cvt.sat.f32.f32 	%f37, %f36;
	fma.rm.f32 	%f38, %f37, %f25, %f24;
	add.f32 	%f39, %f38, 0fCB40007F;
	neg.f32 	%f40, %f39;
	fma.rn.f32 	%f41, %f35, 0f3FB8AA3B, %f40;
	fma.rn.f32 	%f42, %f35, 0f32A57060, %f41;
	mov.b32 	%r61, %f38;
	shl.b32 	%r62, %r61, 23;
	mov.b32 	%f43, %r62;
	ex2.approx.ftz.f32 	%f44, %f42;
	mul.f32 	%f45, %f44, %f43;
	add.f32 	%f46, %f34, %f45;
	mov.b32 	%r63, %f46;
	shfl.sync.bfly.b32	%r64|%p13, %r63, 8, 31, -1;
	mov.b32 	%f47, %r64;
	add.f32 	%f48, %f46, %f47;
	mov.b32 	%r65, %f48;
	shfl.sync.bfly.b32	%r66|%p14, %r65, 4, 31, -1;
	mov.b32 	%f49, %r66;
	add.f32 	%f50, %f48, %f49;
	mov.b32 	%r67, %f50;
	shfl.sync.bfly.b32	%r68|%p15, %r67, 2, 31, -1;
	mov.b32 	%f51, %r68;
	add.f32 	%f52, %f50, %f51;
	mov.b32 	%r69, %f52;
	shfl.sync.bfly.b32	%r70|%p16, %r69, 1, 31, -1;
	mov.b32 	%f53, %r70;
	add.f32 	%f54, %f52, %f53;
	div.rn.f32 	%f55, %f33, %f54;
	div.rn.f32 	%f56, %f45, %f54;
	mad.lo.s64 	%rd39, %rd45, %rd8, %rd10;
	shr.u64 	%rd40, %rd39, 63;
	add.s64 	%rd41, %rd39, %rd40;
	shl.b64 	%rd42, %rd41, 2;
	and.b64  	%rd43, %rd42, -8;
	add.s64 	%rd44, %rd11, %rd43;
	st.global.v2.f32 	[%rd44], {%f55, %f56};
	add.s64 	%rd45, %rd45, %rd14;
	setp.lt.s64 	%p17, %rd45, %rd28;
	@%p17 bra 	$L__BB468_4;
$L__BB468_7:
	ret;

}
	// .globl	_Z15SoftmaxWarpImplI22BroadcastScaleMaskLoadIffbLm4EiE11DirectStoreIffEfLi2ELi2ELi16ELi1ELb1EL9Algorithm0EEvT_T0_ll
.visible .entry _Z15SoftmaxWarpImplI22BroadcastScaleMaskLoadIffbLm4EiE11DirectStoreIffEfLi2ELi2ELi16ELi1ELb1EL9Algorithm0EEvT_T0_ll(
	.param .align 8 .b8 _Z15SoftmaxWarpImplI22BroadcastScaleMaskLoadIffbLm4EiE11DirectStoreIffEfLi2ELi2ELi16ELi1ELb1EL9Algorithm0EEvT_T0_ll_param_0[120],
	.param .align 8 .b8 _Z15SoftmaxWarpImplI22BroadcastScaleMaskLoadIffbLm4EiE11DirectStoreIffEfLi2ELi2ELi16ELi1ELb1EL9Algorithm0EEvT_T0_ll_param_1[16],
	.param .u64 _Z15SoftmaxWarpImplI22BroadcastScaleMaskLoadIffbLm4EiE11DirectStoreIffEfLi2ELi2ELi16ELi1ELb1EL9Algorithm0EEvT_T0_ll_param_2,
	.param .u64 _Z15SoftmaxWarpImplI22BroadcastScaleMaskLoadIffbLm4EiE11DirectStoreIffEfLi2ELi2ELi16ELi1ELb1EL9Algorithm0EEvT_T0_ll_param_3
)
{
	.reg .pred 	%p<20>;
	.reg .b16 	%rs<3>;
	.reg .b32 	%r<71>;
	.reg .b32 	%f<65>;
	.reg .b64 	%rd<45>;

	ld.param.v2.f32 	{%f12, %f13}, [_Z15SoftmaxWarpImplI22BroadcastScaleMaskLoadIffbLm4EiE11DirectStoreIffEfLi2ELi2ELi16ELi1ELb1EL9Algorithm0EEvT_T0_ll_param_0+112];
	ld.param.u64 	%rd26, [_Z15SoftmaxWarpImplI22BroadcastScaleMaskLoadIffbLm4EiE11DirectStoreIffEfLi2ELi2ELi16ELi1ELb1EL9Algorithm0EEvT_T0_ll_param_0+104];
	ld.param.v2.u32 	{%r15, %r16}, [_Z15SoftmaxWarpImplI22BroadcastScaleMaskLoadIffbLm4EiE11DirectStoreIffEfLi2ELi2ELi16ELi1ELb1EL9Algorithm0EEvT_T0_ll_param_0+88];
	ld.param.v2.u32 	{%r13, %r14}, [_Z15SoftmaxWarpImplI22BroadcastScaleMaskLoadIffbLm4EiE11DirectStoreIffEfLi2ELi2ELi16ELi1ELb1EL9Algorithm0EEvT_T0_ll_param_0+80];
	ld.param.v2.u32 	{%r11, %r12}, [_Z15SoftmaxWarpImplI22BroadcastScaleMaskLoadIffbLm4EiE11DirectStoreIffEfLi2ELi2ELi16ELi1ELb1EL9Algorithm0EEvT_T0_ll_param_0+64];
	ld.param.v2.u32 	{%r9, %r10}, [_Z15SoftmaxWarpImplI22BroadcastScaleMaskLoadIffbLm4EiE11DirectStoreIffEfLi2ELi2ELi16ELi1ELb1EL9Algorithm0EEvT_T0_ll_param_0+56];
	ld.param.u64 	%rd22, [_Z15SoftmaxWarpImplI22BroadcastScaleMaskLoadIffbLm4EiE11DirectStoreIffEfLi2ELi2ELi16ELi1ELb1EL9Algorithm0EEvT_T0_ll_param_0+40];
	ld.param.u64 	%rd21, [_Z15SoftmaxWarpImplI22BroadcastScaleMaskLoadIffbLm4EiE11DirectStoreIffEfLi2ELi2ELi16ELi1ELb1EL9Algorithm0EEvT_T0_ll_param_0+32];
	ld.param.u64 	%rd20, [_Z15SoftmaxWarpImplI22BroadcastScaleMaskLoadIffbLm4EiE11DirectStoreIffEfLi2ELi2ELi16ELi1ELb1EL9Algorithm0EEvT_T0_ll_param_0+24];
	ld.param.u64 	%rd19, [_Z15SoftmaxWarpImplI22BroadcastScaleMaskLoadIffbLm4EiE11DirectStoreIffEfLi2ELi2ELi16ELi1ELb1EL9Algorithm0EEvT_T0_ll_param_0+16];
	ld.param.u64 	%rd18, [_Z15SoftmaxWarpImplI22BroadcastScaleMaskLoadIffbLm4EiE11DirectStoreIffEfLi2ELi2ELi16ELi1ELb1EL9Algorithm0EEvT_T0_ll_param_0+8];
	ld.param.u64 	%rd17, [_Z15SoftmaxWarpImplI22BroadcastScaleMaskLoadIffbLm4EiE11DirectStoreIffEfLi2ELi2ELi16ELi1ELb1EL9Algorithm0EEvT_T0_ll_param_0];
	ld.param.u64 	%rd6, [_Z15SoftmaxWarpImplI22BroadcastScaleMaskLoadIffbLm4EiE11DirectStoreIffEfLi2ELi2ELi16ELi1ELb1EL9Algorithm0EEvT_T0_ll_param_1];
	ld.param.u64 	%rd7, [_Z15SoftmaxWarpImplI22BroadcastScaleMaskLoadIffbLm4EiE11DirectStoreIffEfLi2ELi2ELi16ELi1ELb1EL9Algorithm0EEvT_T0_ll_param_1+8];
	ld.param.u64 	%rd27, [_Z15SoftmaxWarpImplI22BroadcastScaleMaskLoadIffbLm4EiE11DirectStoreIffEfLi2ELi2ELi16ELi1ELb1EL9Algorithm0EEvT_T0_ll_param_2];
	ld.param.u64 	%rd28, [_Z15SoftmaxWarpImplI22BroadcastScaleMaskLoadIffbLm4EiE11DirectStoreIffEfLi2ELi2ELi16ELi1ELb1EL9Algorithm0EEvT_T0_ll_param_3];
	setp.lt.s64 	%p1, %rd28, 33;
	@%p1 bra 	$L__BB469_2;
	mov.u64 	%rd29, $str;
	cvta.global.u64 	%rd30, %rd29;
	mov.u64 	%rd31, $str$1;
	cvta.global.u64 	%rd32, %rd31;
	mov.u64 	%rd33, __unnamed_455;
	cvta.global.u64 	%rd34, %rd33;
	{ // callseq 454, 0
	.param .b64 param0;
	st.param.b64 	[param0], %rd30;
	.param .b64 param1;
	st.param.b64 	[param1], %rd32;
	.param .b32 param2;
	st.param.b32 	[param2], 254;
	.param .b64 param3;
	st.param.b64 	[param3], %rd34;
	.param .b64 param4;
	st.param.b64 	[param4], 1;
	call.uni 
	__assertfail, 
	(
	param0, 
	param1, 
	param2, 
	param3, 
	param4
	);
	} // callseq 454
$L__BB469_2:
	mov.u32 	%r17, %ctaid.x;
	mov.u32 	%r18, %ntid.y;
	mov.u32 	%r19, %tid.y;
	mad.lo.s32 	%r20, %r17, %r18, %r19;
	mov.u32 	%r21, %nctaid.x;
	mul.lo.s32 	%r8, %r21, %r18;
	cvt.s64.s32 	%rd44, %r20;
	setp.le.s64 	%p2, %rd27, %rd44;
	@%p2 bra 	$L__BB469_11;
	mov.u32 	%r22, %tid.x;
	shl.b32 	%r23, %r22, 1;
	cvt.u64.u32 	%rd9, %r23;
	cvta.to.global.u64 	%rd10, %rd6;
	cvta.to.global.u64 	%rd11, %rd18;
	cvta.to.global.u64 	%rd12, %rd17;
	cvt.s64.s32 	%rd13, %r8;
	cvt.u32.u64 	%r24, %rd9;
	cvt.u32.u64 	%r26, %rd26;
$L__BB469_4:
	setp.le.s64 	%p3, %rd28, %rd9;
	mov.f32 	%f62, 0fFF800000;
	mov.f32 	%f63, %f62;
	mov.f32 	%f64, %f62;
	@%p3 bra 	$L__BB469_8;
	setp.eq.s64 	%p4, %rd22, 1;
	setp.eq.s64 	%p5, %rd21, 1;
	setp.eq.s64 	%p6, %rd20, 1;
	setp.eq.s64 	%p7, %rd19, 1;
	cvt.u32.u64 	%r25, %rd44;
	mad.lo.s32 	%r27, %r26, %r25, %r24;
	div.s32 	%r28, %r27, %r9;
	mul.lo.s32 	%r29, %r28, %r9;
	sub.s32 	%r30, %r27, %r29;
	div.s32 	%r31, %r30, %r10;
	mul.lo.s32 	%r32, %r31, %r10;
	sub.s32 	%r33, %r30, %r32;
	div.s32 	%r34, %r33, %r11;
	mul.lo.s32 	%r35, %r34, %r11;
	sub.s32 	%r36, %r33, %r35;
	selp.b32 	%r37, 0, %r28, %p7;
	selp.b32 	%r38, 0, %r31, %p6;
	selp.b32 	%r39, 0, %r34, %p5;
	selp.b32 	%r40, 0, %r36, %p4;
	mul.lo.s32 	%r41, %r13, %r37;
	mad.lo.s32 	%r42, %r14, %r38, %r41;
	mad.lo.s32 	%r43, %r15, %r39, %r42;
	mad.lo.s32 	%r44, %r16, %r40, %r43;
	shr.u32 	%r45, %r27, 31;
	add.s32 	%r46, %r27, %r45;
	shr.s32 	%r47, %r46, 1;
	mul.wide.s32 	%rd35, %r47, 8;
	add.s64 	%rd15, %rd12, %rd35;
	ld.global.f32 	%f15, [%rd15];
	shr.u32 	%r48, %r44, 31;
	add.s32 	%r49, %r44, %r48;
	shr.s32 	%r50, %r49, 1;
	mul.wide.s32 	%rd36, %r50, 2;
	add.s64 	%rd37, %rd11, %rd36;
	ld.global.v2.u8 	{%rs1, %rs2}, [%rd37];
	setp.eq.s16 	%p8, %rs1, 0;
	mul.f32 	%f16, %f15, %f13;
	selp.f32 	%f63, %f12, %f16, %p8;
	setp.eq.s16 	%p9, %rs2, 0;
	mov.f32 	%f62, %f12;
	@%p9 bra 	$L__BB469_7;
	ld.global.f32 	%f17, [%rd15+4];
	mul.f32 	%f62, %f17, %f13;
$L__BB469_7:
	max.f32 	%f18, %f63, 0fFF800000;
	max.f32 	%f64, %f18, %f62;
$L__BB469_8:
	setp.le.s64 	%p10, %rd28, %rd9;
	mov.b32 	%r51, %f64;
	shfl.sync.bfly.b32	%r52|%p11, %r51, 8, 31, -1;
	mov.b32 	%f19, %r52;
	max.f32 	%f20, %f64, %f19;
	mov.b32 	%r53, %f20;
	shfl.sync.bfly.b32	%r54|%p12, %r53, 4, 31, -1;
	mov.b32 	%f21, %r54;
	max.f32 	%f22, %f20, %f21;
	mov.b32 	%r55, %f22;
	shfl.sync.bfly.b32	%r56|%p13, %r55, 2, 31, -1;
	mov.b32 	%f23, %r56;
	max.f32 	%f24, %f22, %f23;
	mov.b32 	%r57, %f24;
	shfl.sync.bfly.b32	%r58|%p14, %r57, 1, 31, -1;
	mov.b32 	%f25, %r58;
	max.f32 	%f26, %f24, %f25;
	sub.f32 	%f27, %f63, %f26;
	fma.rn.f32 	%f28, %f27, 0f3BBB989D, 0f3F000000;
	cvt.sat.f32.f32 	%f29, %f28;
	mov.f32 	%f30, 0f4B400001;
	mov.f32 	%f31, 0f437C0000;
	fma.rm.f32 	%f32, %f29, %f31, %f30;
	add.f32 	%f33, %f32, 0fCB40007F;
	neg.f32 	%f34, %f33;
	fma.rn.f32 	%f35, %f27, 0f3FB8AA3B, %f34;
	fma.rn.f32 	%f36, %f27, 0f32A57060, %f35;
	mov.b32 	%r59, %f32;
	shl.b32 	%r60, %r59, 23;
	mov.b32 	%f37, %r60;
	ex2.approx.ftz.f32 	%f38, %f36;
	mul.f32 	%f39, %f38, %f37;
	add.f32 	%f40, %f39, 0f00000000;
	sub.f32 	%f41, %f62, %f26;
	fma.rn.f32 	%f42, %f41, 0f3BBB989D, 0f3F000000;
	cvt.sat.f32.f32 	%f43, %f42;
	fma.rm.f32 	%f44, %f43, %f31, %f30;
	add.f32 	%f45, %f44, 0fCB40007F;
	neg.f32 	%f46, %f45;
	fma.rn.f32 	%f47, %f41, 0f3FB8AA3B, %f46;
	fma.rn.f32 	%f48, %f41, 0f32A57060, %f47;
	mov.b32 	%r61, %f44;
	shl.b32 	%r62, %r61, 23;
	mov.b32 	%f49, %r62;
	ex2.approx.ftz.f32 	%f50, %f48;
	mul.f32 	%f51, %f50, %f49;
	add.f32 	%f52, %f40, %f51;
	mov.b32 	%r63, %f52;
	shfl.sync.bfly.b32	%r64|%p15, %r63, 8, 31, -1;
	mov.b32 	%f53, %r64;
	add.f32 	%f54, %f52, %f53;
	mov.b32 	%r65, %f54;
	shfl.sync.bfly.b32	%r66|%p16, %r65, 4, 31, -1;
	mov.b32 	%f55, %r66;
	add.f32 	%f56, %f54, %f55;
	mov.b32 	%r67, %f56;
	shfl.sync.bfly.b32	%r68|%p17, %r67, 2, 31, -1;
	mov.b32 	%f57, %r68;
	add.f32 	%f58, %f56, %f57;
	mov.b32 	%r69, %f58;
	shfl.sync.bfly.b32	%r70|%p18, %r69, 1, 31, -1;
	mov.b32 	%f59, %r70;
	add.f32 	%f60, %f58, %f59;
	div.rn.f32 	%f10, %f39, %f60;
	div.rn.f32 	%f11, %f51, %f60;
	@%p10 bra 	$L__BB469_10;
	mad.lo.s64 	%rd38, %rd44, %rd7, %rd9;
	shr.u64 	%rd39, %rd38, 63;
	add.s64 	%rd40, %rd38, %rd39;
	shl.b64 	%rd41, %rd40, 2;
	and.b64  	%rd42, %rd41, -8;
	add.s64 	%rd43, %rd10, %rd42;
	st.global.v2.f32 	[%rd43], {%f10, %f11};
$L__BB469_10:
	add.s64 	%rd44, %rd44, %rd13;
	setp.lt.s64 	%p19, %rd44, %rd27;
	@%p19 bra 	$L__BB469_4;
$L__BB469_11:
	ret;

}
	// .globl	_Z15SoftmaxWarpImplI22BroadcastScaleMaskLoadIffbLm4EiE11DirectStoreIffEfLi2ELi2ELi32ELi2ELb0EL9Algorithm0EEvT_T0_ll
.visible .entry _Z15SoftmaxWarpImplI22BroadcastScaleMaskLoadIffbLm4EiE11DirectStoreIffEfLi2ELi2ELi32ELi2ELb0EL9Algorithm0EEvT_T0_ll(
	.param .align 8 .b8 _Z15SoftmaxWarpImplI22BroadcastScaleMaskLoadIffbLm4EiE11DirectStoreIffEfLi2ELi2ELi32ELi2ELb0EL9Algorithm0EEvT_T0_ll_param_0[120],
	.param .align 8 .b8 _Z15SoftmaxWarpImplI22BroadcastScaleMaskLoadIffbLm4EiE11DirectStoreIffEfLi2ELi2ELi32ELi2ELb0EL9Algorithm0EEvT_T0_ll_param_1[16],
	.param .u64 _Z15SoftmaxWarpImplI22BroadcastScaleMaskLoadIffbLm4EiE11DirectStoreIffEfLi2ELi2ELi32ELi2ELb0EL9Algorithm0EEvT_T0_ll_param_2,
	.param .u64 _Z15SoftmaxWarpImplI22BroadcastScaleMaskLoadIffbLm4EiE11DirectStoreIffEfLi2ELi2ELi32ELi2ELb0EL9Algorithm0EEvT_T0_ll_param_3
)
{
	.reg .pred 	%p<36>;
	.reg .b16 	%rs<5>;
	.reg .b32 	%r<128>;
	.reg .b32 	%f<117>;
	.reg .b64 	%rd<52>;

	ld.param.u64 	%rd26, [_Z15SoftmaxWarpImplI22BroadcastScaleMaskLoadIffbLm4EiE11DirectStoreIffEfLi2ELi2ELi32ELi2ELb0EL9Algorithm0EEvT_T0_ll_param_1+8];
	ld.param.u64 	%rd25, [_Z15SoftmaxWarpImplI22BroadcastScaleMaskLoadIffbLm4EiE11DirectStoreIffEfLi2ELi2ELi32ELi2ELb0EL9Algorithm0EEvT_T0_ll_param_1];
	ld.param.v2.f32 	{%f9, %f10}, [_Z15SoftmaxWarpImplI22BroadcastScaleMaskLoadIffbLm4EiE11DirectStoreIffEfLi2ELi2ELi32ELi2ELb0EL9Algorithm0EEvT_T0_ll_param_0+112];
	ld.param.u64 	%rd24, [_Z15SoftmaxWarpImplI22BroadcastScaleMaskLoadIffbLm4EiE11DirectStoreIffEfLi2ELi2ELi32ELi2ELb0EL9Algorithm0EEvT_T0_ll_param_0+104];
	ld.param.v2.u32 	{%r15, %r16}, [_Z15SoftmaxWarpImplI22BroadcastScaleMaskLoadIffbLm4EiE11DirectStoreIffEfLi2ELi2ELi32ELi2ELb0EL9Algorithm0EEvT_T0_ll_param_0+88];
	ld.param.v2.u32 	{%r13, %r14}, [_Z15SoftmaxWarpImplI22BroadcastScaleMaskLoadIffbLm4EiE11DirectStoreIffEfLi2ELi2ELi32ELi2ELb0EL9Algorithm0EEvT_T0_ll_param_0+80];
	ld.param.v2.u32 	{%r11, %r12}, [_Z15SoftmaxWarpImplI22BroadcastScaleMaskLoadIffbLm4EiE11DirectStoreIffEfLi2ELi2ELi32ELi2ELb0EL9Algorithm0EEvT_T0_ll_param_0+64];
	ld.param.v2.u32 	{%r9, %r10}, [_Z15SoftmaxWarpImplI22BroadcastScaleMaskLoadIffbLm4EiE11DirectStoreIffEfLi2ELi2ELi32ELi2ELb0EL9Algorithm0EEvT_T0_ll_param_0+56];
	ld.param.u64 	%rd20, [_Z15SoftmaxWarpImplI22BroadcastScaleMaskLoadIffbLm4EiE11DirectStoreIffEfLi2ELi2ELi32ELi2ELb0EL9Algorithm0EEvT_T0_ll_param_0+40];
	ld.param.u64 	%rd19, [_Z15SoftmaxWarpImplI22BroadcastScaleMaskLoadIffbLm4EiE11DirectStoreIffEfLi2ELi2ELi32ELi2ELb0EL9Algorithm0EEvT_T0_ll_param_0+32];
	ld.param.u64 	%rd18, [_Z15SoftmaxWarpImplI22BroadcastScaleMaskLoadIffbLm4EiE11DirectStoreIffEfLi2ELi2ELi32ELi2ELb0EL9Algorithm0EEvT_T0_ll_param_0+24];
	ld.param.u64 	%rd17, [_Z15SoftmaxWarpImplI22BroadcastScaleMaskLoadIffbLm4EiE11DirectStoreIffEfLi2ELi2ELi32ELi2ELb0EL9Algorithm0EEvT_T0_ll_param_0+16];
	ld.param.u64 	%rd16, [_Z15SoftmaxWarpImplI22BroadcastScaleMaskLoadIffbLm4EiE11DirectStoreIffEfLi2ELi2ELi32ELi2ELb0EL9Algorithm0EEvT_T0_ll_param_0+8];
	ld.param.u64 	%rd15, [_Z15SoftmaxWarpImplI22BroadcastScaleMaskLoadIffbLm4EiE11DirectStoreIffEfLi2ELi2ELi32ELi2ELb0EL9Algorithm0EEvT_T0_ll_param_0];
	ld.param.u64 	%rd27, [_Z15SoftmaxWarpImplI22BroadcastScaleMaskLoadIffbLm4EiE11DirectStoreIffEfLi2ELi2ELi32ELi2ELb0EL9Algorithm0EEvT_T0_ll_param_2];
	ld.param.u64 	%rd28, [_Z15SoftmaxWarpImplI22BroadcastScaleMaskLoadIffbLm4EiE11DirectStoreIffEfLi2ELi2ELi32ELi2ELb0EL9Algorithm0EEvT_T0_ll_param_3];
	cvta.to.global.u64 	%rd1, %rd15;
	cvta.to.global.u64 	%rd2, %rd16;
	setp.lt.s64 	%p1, %rd28, 65;
	@%p1 bra 	$L__BB470_2;
	mov.u64 	%rd29, $str;
	cvta.global.u64 	%rd30, %rd29;
	mov.u64 	%rd31, $str$1;
	cvta.global.u64 	%rd32, %rd31;
	mov.u64 	%rd33, __unnamed_456;
	cvta.global.u64 	%rd34, %rd33;
	{ // callseq 455, 0
	.param .b64 param0;
	st.param.b64 	[param0], %rd30;
	.param .b64 param1;
	st.param.b64 	[param1], %rd32;
	.param .b32 param2;
	st.param.b32 	[param2], 254;
	.param .b64 param3;
	st.param.b64 	[param3], %rd34;
	.param .b64 param4;
	st.param.b64 	[param4], 1;
	call.uni 
	__assertfail, 
	(
	param0, 
	param1, 
	param2, 
	param3, 
	param4
	);
	} // callseq 455
$L__BB470_2:
	mov.u32 	%r17, %ctaid.x;
	mov.u32 	%r18, %ntid.y;
	mov.u32 	%r19, %tid.y;
	mad.lo.s32 	%r20, %r17, %r18, %r19;
	mov.u32 	%r21, %nctaid.x;
	mul.lo.s32 	%r22, %r18, %r21;
	shl.b32 	%r8, %r22, 1;
	shl.b32 	%r23, %r20, 1;
	cvt.s64.s32 	%rd51, %r23;
	setp.le.s64 	%p2, %rd27, %rd51;
	@%p2 bra 	$L__BB470_9;
	mov.u32 	%r24, %tid.x;
	shl.b32 	%r25, %r24, 1;
	cvt.u64.u32 	%rd8, %r25;
	cvt.s64.s32 	%rd9, %r8;
	cvt.u32.u64 	%r26, %rd8;
$L__BB470_4:
	setp.eq.s64 	%p3, %rd20, 1;
	setp.eq.s64 	%p4, %rd19, 1;
	setp.eq.s64 	%p5, %rd18, 1;
	setp.eq.s64 	%p6, %rd17, 1;
	mul.lo.s64 	%rd11, %rd24, %rd51;
	cvt.u32.u64 	%r27, %rd11;
	add.s32 	%r28, %r26, %r27;
	div.s32 	%r29, %r28, %r9;
	mul.lo.s32 	%r30, %r29, %r9;
	sub.s32 	%r31, %r28, %r30;
	div.s32 	%r32, %r31, %r10;
	mul.lo.s32 	%r33, %r32, %r10;
	sub.s32 	%r34, %r31, %r33;
	div.s32 	%r35, %r34, %r11;
	mul.lo.s32 	%r36, %r35, %r11;
	sub.s32 	%r37, %r34, %r36;
	selp.b32 	%r38, 0, %r29, %p6;
	selp.b32 	%r39, 0, %r32, %p5;
	selp.b32 	%r40, 0, %r35, %p4;
	selp.b32 	%r41, 0, %r37, %p3;
	mul.lo.s32 	%r42, %r13, %r38;
	mad.lo.s32 	%r43, %r14, %r39, %r42;
	mad.lo.s32 	%r44, %r15, %r40, %r43;
	mad.lo.s32 	%r45, %r16, %r41, %r44;
	shr.u32 	%r46, %r28, 31;
	add.s32 	%r47, %r28, %r46;
	shr.s32 	%r48, %r47, 1;
	mul.wide.s32 	%rd35, %r48, 8;
	add.s64 	%rd12, %rd1, %rd35;
	ld.global.f32 	%f11, [%rd12];
	shr.u32 	%r49, %r45, 31;
	add.s32 	%r50, %r45, %r49;
	shr.s32 	%r51, %r50, 1;
	mul.wide.s32 	%rd36, %r51, 2;
	add.s64 	%rd37, %rd2, %rd36;
	ld.global.v2.u8 	{%rs1, %rs2}, [%rd37];
	setp.eq.s16 	%p7, %rs1, 0;
	mul.f32 	%f12, %f11, %f10;
	selp.f32 	%f3, %f9, %f12, %p7;
	setp.eq.s16 	%p8, %rs2, 0;
	mov.f32 	%f115, %f9;
	@%p8 bra 	$L__BB470_6;
	ld.global.f32 	%f13, [%rd12+4];
	mul.f32 	%f115, %f13, %f10;
$L__BB470_6:
	cvt.u32.u64 	%r52, %rd8;
	cvt.u32.u64 	%r53, %rd24;
	add.s32 	%r55, %r27, %r53;
	add.s32 	%r56, %r52, %r55;
	div.s32 	%r57, %r56, %r9;
	mul.lo.s32 	%r58, %r57, %r9;
	sub.s32 	%r59, %r56, %r58;
	div.s32 	%r60, %r59, %r10;
	mul.lo.s32 	%r61, %r60, %r10;
	sub.s32 	%r62, %r59, %r61;
	div.s32 	%r63, %r62, %r11;
	mul.lo.s32 	%r64, %r63, %r11;
	sub.s32 	%r65, %r62, %r64;
	selp.b32 	%r66, 0, %r57, %p6;
	selp.b32 	%r67, 0, %r60, %p5;
	selp.b32 	%r68, 0, %r63, %p4;
	selp.b32 	%r69, 0, %r65, %p3;
	mul.lo.s32 	%r70, %r13, %r66;
	mad.lo.s32 	%r71, %r14, %r67, %r70;
	mad.lo.s32 	%r72, %r15, %r68, %r71;
	mad.lo.s32 	%r73, %r16, %r69, %r72;
	shr.u32 	%r74, %r56, 31;
	add.s32 	%r75, %r56, %r74;
	shr.s32 	%r76, %r75, 1;
	mul.wide.s32 	%rd38, %r76, 8;
	add.s64 	%rd13, %rd1, %rd38;
	ld.global.f32 	%f14, [%rd13];
	shr.u32 	%r77, %r73, 31;
	add.s32 	%r78, %r73, %r77;
	shr.s32 	%r79, %r78, 1;
	mul.wide.s32 	%rd39, %r79, 2;
	add.s64 	%rd40, %rd2, %rd39;
	ld.global.v2.u8 	{%rs3, %rs4}, [%rd40];
	setp.eq.s16 	%p13, %rs3, 0;
	mul.f32 	%f15, %f14, %f10;
	selp.f32 	%f6, %f9, %f15, %p13;
	setp.eq.s16 	%p14, %rs4, 0;
	mov.f32 	%f116, %f9;
	@%p14 bra 	$L__BB470_8;
	ld.global.f32 	%f16, [%rd13+4];
	mul.f32 	%f116, %f16, %f10;
$L__BB470_8:
	max.f32 	%f17, %f3, 0fFF800000;
	max.f32 	%f18, %f17, %f115;
	max.f32 	%f19, %f6, 0fFF800000;
	max.f32 	%f20, %f19, %f116;
	mov.b32 	%r80, %f18;
	shfl.sync.bfly.b32	%r81|%p15, %r80, 16, 31, -1;
	mov.b32 	%f21, %r81;
	max.f32 	%f22, %f18, %f21;
	mov.b32 	%r82, %f22;
	shfl.sync.bfly.b32	%r83|%p16, %r82, 8, 31, -1;
	mov.b32 	%f23, %r83;
	max.f32 	%f24, %f22, %f23;
	mov.b32 	%r84, %f24;
	shfl.sync.bfly.b32	%r85|%p17, %r84, 4, 31, -1;
	mov.b32 	%f25, %r85;
	max.f32 	%f26, %f24, %f25;
	mov.b32 	%r86, %f26;
	shfl.sync.bfly.b32	%r87|%p18, %r86, 2, 31, -1;
	mov.b32 	%f27, %r87;
	max.f32 	%f28, %f26, %f27;
	mov.b32 	%r88, %f28;
	shfl.sync.bfly.b32	%r89|%p19, %r88, 1, 31, -1;
	mov.b32 	%f29, %r89;
	max.f32 	%f30, %f28, %f29;
	mov.b32 	%r90, %f20;
	shfl.sync.bfly.b32	%r91|%p20, %r90, 16, 31, -1;
	mov.b32 	%f31, %r91;
	max.f32 	%f32, %f20, %f31;
	mov.b32 	%r92, %f32;
	shfl.sync.bfly.b32	%r93|%p21, %r92, 8, 31, -1;
	mov.b32 	%f33, %r93;
	max.f32 	%f34, %f32, %f33;
	mov.b32 	%r94, %f34;
	shfl.sync.bfly.b32	%r95|%p22, %r94, 4, 31, -1;
	mov.b32 	%f35, %r95;
	max.f32 	%f36, %f34, %f35;
	mov.b32 	%r96, %f36;
	shfl.sync.bfly.b32	%r97|%p23, %r96, 2, 31, -1;
	mov.b32 	%f37, %r97;
	max.f32 	%f38, %f36, %f37;
	mov.b32 	%r98, %f38;
	shfl.sync.bfly.b32	%r99|%p24, %r98, 1, 31, -1;
	mov.b32 	%f39, %r99;
	max.f32 	%f40, %f38, %f39;
	sub.f32 	%f41, %f3, %f30;
	fma.rn.f32 	%f42, %f41, 0f3BBB989D, 0f3F000000;
	cvt.sat.f32.f32 	%f43, %f42;
	mov.f32 	%f44, 0f4B400001;
	mov.f32 	%f45, 0f437C0000;
	fma.rm.f32 	%f46, %f43, %f45, %f44;
	add.f32 	%f47, %f46, 0fCB40007F;
	neg.f32 	%f48, %f47;
	fma.rn.f32 	%f49, %f41, 0f3FB8AA3B, %f48;
	fma.rn.f32 	%f50, %f41, 0f32A57060, %f49;
	mov.b32 	%r100, %f46;
	shl.b32 	%r101, %r100, 23;
	mov.b32 	%f51, %r101;
	ex2.approx.ftz.f32 	%f52, %f50;
	mul.f32 	%f53, %f52, %f51;
	add.f32 	%f54, %f53, 0f00000000;
	sub.f32 	%f55, %f115, %f30;
	fma.rn.f32 	%f56, %f55, 0f3BBB989D, 0f3F000000;
	cvt.sat.f32.f32 	%f57, %f56;
	fma.rm.f32 	%f58, %f57, %f45, %f44;
	add.f32 	%f59, %f58, 0fCB40007F;
	neg.f32 	%f60, %f59;
	fma.rn.f32 	%f61, %f55, 0f3FB8AA3B, %f60;
	fma.rn.f32 	%f62, %f55, 0f32A57060, %f61;
	mov.b32 	%r102, %f58;
	shl.b32 	%r103, %r102, 23;
	mov.b32 	%f63, %r103;
	ex2.approx.ftz.f32 	%f64, %f62;
	mul.f32 	%f65, %f64, %f63;
	add.f32 	%f66, %f54, %f65;
	sub.f32 	%f67, %f6, %f40;
	fma.rn.f32 	%f68, %f67, 0f3BBB989D, 0f3F000000;
	cvt.sat.f32.f32 	%f69, %f68;
	fma.rm.f32 	%f70, %f69, %f45, %f44;
	add.f32 	%f71, %f70, 0fCB40007F;
	neg.f32 	%f72, %f71;
	fma.rn.f32 	%f73, %f67, 0f3FB8AA3B, %f72;
	fma.rn.f32 	%f74, %f67, 0f32A57060, %f73;
	mov.b32 	%r104, %f70;
	shl.b32 	%r105, %r104, 23;
	mov.b32 	%f75, %r105;
	ex2.approx.ftz.f32 	%f76, %f74;
	mul.f32 	%f77, %f76, %f75;
	add.f32 	%f78, %f77, 0f00000000;
	sub.f32 	%f79, %f116, %f40;
	fma.rn.f32 	%f80, %f79, 0f3BBB989D, 0f3F000000;
	cvt.sat.f32.f32 	%f81, %f80;
	fma.rm.f32 	%f82, %f81, %f45, %f44;
	add.f32 	%f83, %f82, 0fCB40007F;
	neg.f32 	%f84, %f83;
	fma.rn.f32 	%f85, %f79, 0f3FB8AA3B, %f84;
	fma.rn.f32 	%f86, %f79, 0f32A57060, %f85;
	mov.b32 	%r106, %f82;
	shl.b32 	%r107, %r106, 23;
	mov.b32 	%f87, %r107;
	ex2.approx.ftz.f32 	%f88, %f86;
	mul.f32 	%f89, %f88, %f87;
	add.f32 	%f90, %f78, %f89;
	mov.b32 	%r108, %f66;
	shfl.sync.bfly.b32	%r109|%p25, %r108, 16, 31, -1;
	mov.b32 	%f91, %r109;
	add.f32 	%f92, %f66, %f91;
	mov.b32 	%r110, %f92;
	shfl.sync.bfly.b32	%r111|%p26, %r110, 8, 31, -1;
	mov.b32 	%f93, %r111;
	add.f32 	%f94, %f92, %f93;
	mov.b32 	%r112, %f94;
	shfl.sync.bfly.b32	%r113|%p27, %r112, 4, 31, -1;
	mov.b32 	%f95, %r113;
	add.f32 	%f96, %f94, %f95;
	mov.b32 	%r114, %f96;
	shfl.sync.bfly.b32	%r115|%p28, %r114, 2, 31, -1;
	mov.b32 	%f97, %r115;
	add.f32 	%f98, %f96, %f97;
	mov.b32 	%r116, %f98;
	shfl.sync.bfly.b32	%r117|%p29, %r116, 1, 31, -1;
	mov.b32 	%f99, %r117;
	add.f32 	%f100, %f98, %f99;
	mov.b32 	%r118, %f90;
	shfl.sync.bfly.b32	%r119|%p30, %r118, 16, 31, -1;
	mov.b32 	%f101, %r119;
	add.f32 	%f102, %f90, %f101;
	mov.b32 	%r120, %f102;
	shfl.sync.bfly.b32	%r121|%p31, %r120, 8, 31, -1;
	mov.b32 	%f103, %r121;
	add.f32 	%f104, %f102, %f103;
	mov.b32 	%r122, %f104;
	shfl.sync.bfly.b32	%r123|%p32, %r122, 4, 31, -1;
	mov.b32 	%f105, %r123;
	add.f32 	%f106, %f104, %f105;
	mov.b32 	%r124, %f106;
	shfl.sync.bfly.b32	%r125|%p33, %r124, 2, 31, -1;
	mov.b32 	%f107, %r125;
	add.f32 	%f108, %f106, %f107;
	mov.b32 	%r126, %f108;
	shfl.sync.bfly.b32	%r127|%p34, %r126, 1, 31, -1;
	mov.b32 	%f109, %r127;
	add.f32 	%f110, %f108, %f109;
	div.rn.f32 	%f111, %f53, %f100;
	div.rn.f32 	%f112, %f65, %f100;
	mad.lo.s64 	%rd41, %rd51, %rd26, %rd8;
	cvta.to.global.u64 	%rd42, %rd25;
	shl.b64 	%rd43, %rd41, 2;
	add.s64 	%rd44, %rd42, %rd43;
	st.global.v2.f32 	[%rd44], {%f111, %f112};
	div.rn.f32 	%f113, %f77, %f110;
	div.rn.f32 	%f114, %f89, %f110;
	add.s64 	%rd45, %rd41, %rd26;
	shr.u64 	%rd46, %rd45, 63;
	add.s64 	%rd47, %rd45, %rd46;
	shl.b64 	%rd48, %rd47, 2;
	and.b64  	%rd49, %rd48, -8;
	add.s64 	%rd50, %rd42, %rd49;
	st.global.v2.f32 	[%rd50], {%f113, %f114};
	add.s64 	%rd51, %rd51, %rd9;
	setp.lt.s64 	%p35, %rd51, %rd27;
	@%p35 bra 	$L__BB470_4;
$L__BB470_9:
	ret;

}
	// .globl	_Z15SoftmaxWarpImplI22BroadcastScaleMaskLoadIffbLm4EiE11DirectStoreIffEfLi2ELi2ELi32ELi2ELb1EL9Algorithm0EEvT_T0_ll
.visible .entry _Z15SoftmaxWarpImplI22BroadcastScaleMaskLoadIffbLm4EiE11DirectStoreIffEfLi2ELi2ELi32ELi2ELb1EL9Algorithm0EEvT_T0_ll(
	.param .align 8 .b8 _Z15SoftmaxWarpImplI22BroadcastScaleMaskLoadIffbLm4EiE11DirectStoreIffEfLi2ELi2ELi32ELi2ELb1EL9Algorithm0EEvT_T0_ll_param_0[120],
	.param .align 8 .b8 _Z15SoftmaxWarpImplI22BroadcastScaleMaskLoadIffbLm4EiE11DirectStoreIffEfLi2ELi2ELi32ELi2ELb1EL9Algorithm0EEvT_T0_ll_param_1[16],
	.param .u64 _Z15SoftmaxWarpImplI22BroadcastScaleMaskLoadIffbLm4EiE11DirectStoreIffEfLi2ELi2ELi32ELi2ELb1EL9Algorithm0EEvT_T0_ll_param_2,
	.param .u64 _Z15SoftmaxWarpImplI22BroadcastScaleMaskLoadIffbLm4EiE11DirectStoreIffEfLi2ELi2ELi32ELi2ELb1EL9Algorithm0EEvT_T0_ll_param_3
)
{
	.reg .pred 	%p<40>;
	.reg .b16 	%rs<5>;
	.reg .b32 	%r<130>;
	.reg .b32 	%f<131>;
	.reg .b64 	%rd<50>;

	ld.param.v2.f32 	{%f24, %f25}, [_Z15SoftmaxWarpImplI22BroadcastScaleMaskLoadIffbLm4EiE11DirectStoreIffEfLi2ELi2ELi32ELi2ELb1EL9Algorithm0EEvT_T0_ll_param_0+112];
	ld.param.u64 	%rd22, [_Z15SoftmaxWarpImplI22BroadcastScaleMaskLoadIffbLm4EiE11DirectStoreIffEfLi2ELi2ELi32ELi2ELb1EL9Algorithm0EEvT_T0_ll_param_0+104];
	ld.param.v2.u32 	{%r15, %r16}, [_Z15SoftmaxWarpImplI22BroadcastScaleMaskLoadIffbLm4EiE11DirectStoreIffEfLi2ELi2ELi32ELi2ELb1EL9Algorithm0EEvT_T0_ll_param_0+88];
	ld.param.v2.u32 	{%r13, %r14}, [_Z15SoftmaxWarpImplI22BroadcastScaleMaskLoadIffbLm4EiE11DirectStoreIffEfLi2ELi2ELi32ELi2ELb1EL9Algorithm0EEvT_T0_ll_param_0+80];
	ld.param.v2.u32 	{%r11, %r12}, [_Z15SoftmaxWarpImplI22BroadcastScaleMaskLoadIffbLm4EiE11DirectStoreIffEfLi2ELi2ELi32ELi2ELb1EL9Algorithm0EEvT_T0_ll_param_0+64];
	ld.param.v2.u32 	{%r9, %r10}, [_Z15SoftmaxWarpImplI22BroadcastScaleMaskLoadIffbLm4EiE11DirectStoreIffEfLi2ELi2ELi32ELi2ELb1EL9Algorithm0EEvT_T0_ll_param_0+56];
	ld.param.u64 	%rd18, [_Z15SoftmaxWarpImplI22BroadcastScaleMaskLoadIffbLm4EiE11DirectStoreIffEfLi2ELi2ELi32ELi2ELb1EL9Algorithm0EEvT_T0_ll_param_0+40];
	ld.param.u64 	%rd17, [_Z15SoftmaxWarpImplI22BroadcastScaleMaskLoadIffbLm4EiE11DirectStoreIffEfLi2ELi2ELi32ELi2ELb1EL9Algorithm0EEvT_T0_ll_param_0+32];
	ld.param.u64 	%rd16, [_Z15SoftmaxWarpImplI22BroadcastScaleMaskLoadIffbLm4EiE11DirectStoreIffEfLi2ELi2ELi32ELi2ELb1EL9Algorithm0EEvT_T0_ll_param_0+24];
	ld.param.u64 	%rd15, [_Z15SoftmaxWarpImplI22BroadcastScaleMaskLoadIffbLm4EiE11DirectStoreIffEfLi2ELi2ELi32ELi2ELb1EL9Algorithm0EEvT_T0_ll_param_0+16];
	ld.param.u64 	%rd5, [_Z15SoftmaxWarpImplI22BroadcastScaleMaskLoadIffbLm4EiE11DirectStoreIffEfLi2ELi2ELi32ELi2ELb1EL9Algorithm0EEvT_T0_ll_param_1+8];
	ld.param.u64 	%rd25, [_Z15SoftmaxWarpImplI22BroadcastScaleMaskLoadIffbLm4EiE11DirectStoreIffEfLi2ELi2ELi32ELi2ELb1EL9Algorithm0EEvT_T0_ll_param_1];
	ld.param.u64 	%rd14, [_Z15SoftmaxWarpImplI22BroadcastScaleMaskLoadIffbLm4EiE11DirectStoreIffEfLi2ELi2ELi32ELi2ELb1EL9Algorithm0EEvT_T0_ll_param_0+8];
	ld.param.u64 	%rd13, [_Z15SoftmaxWarpImplI22BroadcastScaleMaskLoadIffbLm4EiE11DirectStoreIffEfLi2ELi2ELi32ELi2ELb1EL9Algorithm0EEvT_T0_ll_param_0];
	ld.param.u64 	%rd23, [_Z15SoftmaxWarpImplI22BroadcastScaleMaskLoadIffbLm4EiE11DirectStoreIffEfLi2ELi2ELi32ELi2ELb1EL9Algorithm0EEvT_T0_ll_param_2];
	ld.param.u64 	%rd24, [_Z15SoftmaxWarpImplI22BroadcastScaleMaskLoadIffbLm4EiE11DirectStoreIffEfLi2ELi2ELi32ELi2ELb1EL9Algorithm0EEvT_T0_ll_param_3];
	cvta.to.global.u64 	%rd1, %rd13;
	cvta.to.global.u64 	%rd2, %rd14;
	cvta.to.global.u64 	%rd4, %rd25;
	setp.lt.s64 	%p1, %rd24, 65;
	@%p1 bra 	$L__BB471_2;
	mov.u64 	%rd26, $str;
	cvta.global.u64 	%rd27, %rd26;
	mov.u64 	%rd28, $str$1;
	cvta.global.u64 	%rd29, %rd28;
	mov.u64 	%rd30, __unnamed_457;
	cvta.global.u64 	%rd31, %rd30;
	{ // callseq 456, 0
	.param .b64 param0;
	st.param.b64 	[param0], %rd27;
	.param .b64 param1;
	st.param.b64 	[param1], %rd29;
	.param .b32 param2;
	st.param.b32 	[param2], 254;
	.param .b64 param3;
	st.param.b64 	[param3], %rd31;
	.param .b64 param4;
	st.param.b64 	[param4], 1;
	call.uni 
	__assertfail, 
	(
	param0, 
	param1, 
	param2, 
	param3, 
	param4
	);
	} // callseq 456
$L__BB471_2:
	mov.u32 	%r17, %ctaid.x;
	mov.u32 	%r18, %ntid.y;
	mov.u32 	%r19, %tid.y;
	mad.lo.s32 	%r20, %r17, %r18, %r19;
	mov.u32 	%r21, %nctaid.x;
	mul.lo.s32 	%r22, %r18, %r21;
	shl.b32 	%r8, %r22, 1;
	shl.b32 	%r23, %r20, 1;
	cvt.s64.s32 	%rd49, %r23;
	setp.le.s64 	%p2, %rd23, %rd49;
	@%p2 bra 	$L__BB471_17;
	mov.u32 	%r24, %tid.x;
	shl.b32 	%r25, %r24, 1;
	cvt.u64.u32 	%rd7, %r25;
	cvt.s64.s32 	%rd8, %r8;
	cvt.u32.u64 	%r26, %rd7;
	cvt.u32.u64 	%r28, %rd22;
$L__BB471_4:
	setp.le.s64 	%p3, %rd24, %rd7;
	mov.f32 	%f124, 0fFF800000;
	mov.f32 	%f125, %f124;
	mov.f32 	%f126, %f124;
	@%p3 bra 	$L__BB471_8;
	setp.eq.s64 	%p4, %rd18, 1;
	setp.eq.s64 	%p5, %rd17, 1;
	setp.eq.s64 	%p6, %rd16, 1;
	setp.eq.s64 	%p7, %rd15, 1;
	cvt.u32.u64 	%r27, %rd49;
	mad.lo.s32 	%r29, %r28, %r27, %r26;
	div.s32 	%r30, %r29, %r9;
	mul.lo.s32 	%r31, %r30, %r9;
	sub.s32 	%r32, %r29, %r31;
	div.s32 	%r33, %r32, %r10;
	mul.lo.s32 	%r34, %r33, %r10;
	sub.s32 	%r35, %r32, %r34;
	div.s32 	%r36, %r35, %r11;
	mul.lo.s32 	%r37, %r36, %r11;
	sub.s32 	%r38, %r35, %r37;
	selp.b32 	%r39, 0, %r30, %p7;
	selp.b32 	%r40, 0, %r33, %p6;
	selp.b32 	%r41, 0, %r36, %p5;
	selp.b32 	%r42, 0, %r38, %p4;
	mul.lo.s32 	%r43, %r13, %r39;
	mad.lo.s32 	%r44, %r14, %r40, %r43;
	mad.lo.s32 	%r45, %r15, %r41, %r44;
	mad.lo.s32 	%r46, %r16, %r42, %r45;
	shr.u32 	%r47, %r29, 31;
	add.s32 	%r48, %r29, %r47;
	shr.s32 	%r49, %r48, 1;
	mul.wide.s32 	%rd32, %r49, 8;
	add.s64 	%rd10, %rd1, %rd32;
	ld.global.f32 	%f27, [%rd10];
	shr.u32 	%r50, %r46, 31;
	add.s32 	%r51, %r46, %r50;
	shr.s32 	%r52, %r51, 1;
	mul.wide.s32 	%rd33, %r52, 2;
	add.s64 	%rd34, %rd2, %rd33;
	ld.global.v2.u8 	{%rs1, %rs2}, [%rd34];
	setp.eq.s16 	%p8, %rs1, 0;
	mul.f32 	%f28, %f27, %f25;
	selp.f32 	%f125, %f24, %f28, %p8;
	setp.eq.s16 	%p9, %rs2, 0;
	mov.f32 	%f124, %f24;
	@%p9 bra 	$L__BB471_7;
	ld.global.f32 	%f29, [%rd10+4];
	mul.f32 	%f124, %f29, %f25;
$L__BB471_7:
	max.f32 	%f30, %f125, 0fFF800000;
	max.f32 	%f126, %f30, %f124;
$L__BB471_8:
	mov.f32 	%f128, 0fFF800000;
	mov.f32 	%f129, %f128;
	mov.f32 	%f130, %f128;
	@%p3 bra 	$L__BB471_12;
	setp.eq.s64 	%p11, %rd18, 1;
	setp.eq.s64 	%p12, %rd17, 1;
	setp.eq.s64 	%p13, %rd16, 1;
	setp.eq.s64 	%p14, %rd15, 1;
	cvt.u32.u64 	%r53, %rd7;
	mov.b64 	%rd35, 1;
	cvt.u32.u64 	%r54, %rd35;
	cvt.u32.u64 	%r55, %rd49;
	add.s32 	%r56, %r55, %r54;
	mad.lo.s32 	%r58, %r28, %r56, %r53;
	div.s32 	%r59, %r58, %r9;
	mul.lo.s32 	%r60, %r59, %r9;
	sub.s32 	%r61, %r58, %r60;
	div.s32 	%r62, %r61, %r10;
	mul.lo.s32 	%r63, %r62, %r10;
	sub.s32 	%r64, %r61, %r63;
	div.s32 	%r65, %r64, %r11;
	mul.lo.s32 	%r66, %r65, %r11;
	sub.s32 	%r67, %r64, %r66;
	selp.b32 	%r68, 0, %r59, %p14;
	selp.b32 	%r69, 0, %r62, %p13;
	selp.b32 	%r70, 0, %r65, %p12;
	selp.b32 	%r71, 0, %r67, %p11;
	mul.lo.s32 	%r72, %r13, %r68;
	mad.lo.s32 	%r73, %r14, %r69, %r72;
	mad.lo.s32 	%r74, %r15, %r70, %r73;
	mad.lo.s32 	%r75, %r16, %r71, %r74;
	shr.u32 	%r76, %r58, 31;
	add.s32 	%r77, %r58, %r76;
	shr.s32 	%r78, %r77, 1;
	mul.wide.s32 	%rd36, %r78, 8;
	add.s64 	%rd11, %rd1, %rd36;
	ld.global.f32 	%f32, [%rd11];
	shr.u32 	%r79, %r75, 31;
	add.s32 	%r80, %r75, %r79;
	shr.s32 	%r81, %r80, 1;
	mul.wide.s32 	%rd37, %r81, 2;
	add.s64 	%rd38, %rd2, %rd37;
	ld.global.v2.u8 	{%rs3, %rs4}, [%rd38];
	setp.eq.s16 	%p15, %rs3, 0;
	mul.f32 	%f33, %f32, %f25;
	selp.f32 	%f129, %f24, %f33, %p15;
	setp.eq.s16 	%p16, %rs4, 0;
	mov.f32 	%f128, %f24;
	@%p16 bra 	$L__BB471_11;
	ld.global.f32 	%f34, [%rd11+4];
	mul.f32 	%f128, %f34, %f25;
$L__BB471_11:
	max.f32 	%f35, %f129, 0fFF800000;
	max.f32 	%f130, %f35, %f128;
$L__BB471_12:
	setp.le.s64 	%p17, %rd24, %rd7;
	mov.b32 	%r82, %f126;
	shfl.sync.bfly.b32	%r83|%p18, %r82, 16, 31, -1;
	mov.b32 	%f36, %r83;
	max.f32 	%f37, %f126, %f36;
	mov.b32 	%r84, %f37;
	shfl.sync.bfly.b32	%r85|%p19, %r84, 8, 31, -1;
	mov.b32 	%f38, %r85;
	max.f32 	%f39, %f37, %f38;
	mov.b32 	%r86, %f39;
	shfl.sync.bfly.b32	%r87|%p20, %r86, 4, 31, -1;
	mov.b32 	%f40, %r87;
	max.f32 	%f41, %f39, %f40;
	mov.b32 	%r88, %f41;
	shfl.sync.bfly.b32	%r89|%p21, %r88, 2, 31, -1;
	mov.b32 	%f42, %r89;
	max.f32 	%f43, %f41, %f42;
	mov.b32 	%r90, %f43;
	shfl.sync.bfly.b32	%r91|%p22, %r90, 1, 31, -1;
	mov.b32 	%f44, %r91;
	max.f32 	%f45, %f43, %f44;
	mov.b32 	%r92, %f130;
	shfl.sync.bfly.b32	%r93|%p23, %r92, 16, 31, -1;
	mov.b32 	%f46, %r93;
	max.f32 	%f47, %f130, %f46;
	mov.b32 	%r94, %f47;
	shfl.sync.bfly.b32	%r95|%p24, %r94, 8, 31, -1;
	mov.b32 	%f48, %r95;
	max.f32 	%f49, %f47, %f48;
	mov.b32 	%r96, %f49;
	shfl.sync.bfly.b32	%r97|%p25, %r96, 4, 31, -1;
	mov.b32 	%f50, %r97;
	max.f32 	%f51, %f49, %f50;
	mov.b32 	%r98, %f51;
	shfl.sync.bfly.b32	%r99|%p26, %r98, 2, 31, -1;
	mov.b32 	%f52, %r99;
	max.f32 	%f53, %f51, %f52;
	mov.b32 	%r100, %f53;
	shfl.sync.bfly.b32	%r101|%p27, %r100, 1, 31, -1;
	mov.b32 	%f54, %r101;
	max.f32 	%f55, %f53, %f54;
	sub.f32 	%f56, %f125, %f45;
	fma.rn.f32 	%f57, %f56, 0f3BBB989D, 0f3F000000;
	cvt.sat.f32.f32 	%f58, %f57;
	mov.f32 	%f59, 0f4B400001;
	mov.f32 	%f60, 0f437C0000;
	fma.rm.f32 	%f61, %f58, %f60, %f59;
	add.f32 	%f62, %f61, 0fCB40007F;
	neg.f32 	%f63, %f62;
	fma.rn.f32 	%f64, %f56, 0f3FB8AA3B, %f63;
	fma.rn.f32 	%f65, %f56, 0f32A57060, %f64;
	mov.b32 	%r102, %f61;
	shl.b32 	%r103, %r102, 23;
	mov.b32 	%f66, %r103;
	ex2.approx.ftz.f32 	%f67, %f65;
	mul.f32 	%f68, %f67, %f66;
	add.f32 	%f69, %f68, 0f00000000;
	sub.f32 	%f70, %f124, %f45;
	fma.rn.f32 	%f71, %f70, 0f3BBB989D, 0f3F000000;
	cvt.sat.f32.f32 	%f72, %f71;
	fma.rm.f32 	%f73, %f72, %f60, %f59;
	add.f32 	%f74, %f73, 0fCB40007F;
	neg.f32 	%f75, %f74;
	fma.rn.f32 	%f76, %f70, 0f3FB8AA3B, %f75;
	fma.rn.f32 	%f77, %f70, 0f32A57060, %f76;
	mov.b32 	%r104, %f73;
	shl.b32 	%r105, %r104, 23;
	mov.b32 	%f78, %r105;
	ex2.approx.ftz.f32 	%f79, %f77;
	mul.f32 	%f80, %f79, %f78;
	add.f32 	%f81, %f69, %f80;
	sub.f32 	%f82, %f129, %f55;
	fma.rn.f32 	%f83, %f82, 0f3BBB989D, 0f3F000000;
	cvt.sat.f32.f32 	%f84, %f83;
	fma.rm.f32 	%f85, %f84, %f60, %f59;
	add.f32 	%f86, %f85, 0fCB40007F;
	neg.f32 	%f87, %f86;
	fma.rn.f32 	%f88, %f82, 0f3FB8AA3B, %f87;
	fma.rn.f32 	%f89, %f82, 0f32A57060, %f88;
	mov.b32 	%r106, %f85;
	shl.b32 	%r107, %r106, 23;
	mov.b32 	%f90, %r107;
	ex2.approx.ftz.f32 	%f91, %f89;
	mul.f32 	%f17, %f91, %f90;
	add.f32 	%f92, %f17, 0f00000000;
	sub.f32 	%f93, %f128, %f55;
	fma.rn.f32 	%f94, %f93, 0f3BBB989D, 0f3F000000;
	cvt.sat.f32.f32 	%f95, %f94;
	fma.rm.f32 	%f96, %f95, %f60, %f59;
	add.f32 	%f97, %f96, 0fCB40007F;
	neg.f32 	%f98, %f97;
	fma.rn.f32 	%f99, %f93, 0f3FB8AA3B, %f98;
	fma.rn.f32 	%f100, %f93, 0f32A57060, %f99;
	mov.b32 	%r108, %f96;
	shl.b32 	%r109, %r108, 23;
	mov.b32 	%f101, %r109;
	ex2.approx.ftz.f32 	%f102, %f100;
	mul.f32 	%f18, %f102, %f101;
	add.f32 	%f103, %f92, %f18;
	mov.b32 	%r110, %f81;
	shfl.sync.bfly.b32	%r111|%p28, %r110, 16, 31, -1;
	mov.b32 	%f104, %r111;
	add.f32 	%f105, %f81, %f104;
	mov.b32 	%r112, %f105;
	shfl.sync.bfly.b32	%r113|%p29, %r112, 8, 31, -1;
	mov.b32 	%f106, %r113;
	add.f32 	%f107, %f105, %f106;
	mov.b32 	%r114, %f107;
	shfl.sync.bfly.b32	%r115|%p30, %r114, 4, 31, -1;
	mov.b32 	%f108, %r115;
	add.f32 	%f109, %f107, %f108;
	mov.b32 	%r116, %f109;
	shfl.sync.bfly.b32	%r117|%p31, %r116, 2, 31, -1;
	mov.b32 	%f110, %r117;
	add.f32 	%f111, %f109, %f110;
	mov.b32 	%r118, %f111;
	shfl.sync.bfly.b32	%r119|%p32, %r118, 1, 31, -1;
	mov.b32 	%f112, %r119;
	add.f32 	%f113, %f111, %f112;
	mov.b32 	%r120, %f103;
	shfl.sync.bfly.b32	%r121|%p33, %r120, 16, 31, -1;
	mov.b32 	%f114, %r121;
	add.f32 	%f115, %f103, %f114;
	mov.b32 	%r122, %f115;
	shfl.sync.bfly.b32	%r123|%p34, %r122, 8, 31, -1;
	mov.b32 	%f116, %r123;
	add.f32 	%f117, %f115, %f116;
	mov.b32 	%r124, %f117;
	shfl.sync.bfly.b32	%r125|%p35, %r124, 4, 31, -1;
	mov.b32 	%f118, %r125;
	add.f32 	%f119, %f117, %f118;
	mov.b32 	%r126, %f119;
	shfl.sync.bfly.b32	%r127|%p36, %r126, 2, 31, -1;
	mov.b32 	%f120, %r127;
	add.f32 	%f121, %f119, %f120;
	mov.b32 	%r128, %f121;
	shfl.sync.bfly.b32	%r129|%p37, %r128, 1, 31, -1;
	mov.b32 	%f122, %r129;
	add.f32 	%f19, %f121, %f122;
	div.rn.f32 	%f20, %f68, %f113;
	div.rn.f32 	%f21, %f80, %f113;
	@%p17 bra 	$L__BB471_14;
	mad.lo.s64 	%rd39, %rd49, %rd5, %rd7;
	shl.b64 	%rd40, %rd39, 2;
	add.s64 	%rd41, %rd4, %rd40;
	st.global.v2.f32 	[%rd41], {%f20, %f21};
$L__BB471_14:
	div.rn.f32 	%f22, %f17, %f19;
	div.rn.f32 	%f23, %f18, %f19;
	@%p17 bra 	$L__BB471_16;
	mad.lo.s64 	%rd42, %rd5, %rd49, %rd5;
	add.s64 	%rd43, %rd42, %rd7;
	shr.u64 	%rd44, %rd43, 63;
	add.s64 	%rd45, %rd43, %rd44;
	shl.b64 	%rd46, %rd45, 2;
	and.b64  	%rd47, %rd46, -8;
	add.s64 	%rd48, %rd4, %rd47;
	st.global.v2.f32 	[%rd48], {%f22, %f23};
$L__BB471_16:
	add.s64 	%rd49, %rd49, %rd8;
	setp.lt.s64 	%p39, %rd49, %rd23;
	@%p39 bra 	$L__BB471_4;
$L__BB471_17:
	ret;

}
	// .globl	_Z15SoftmaxWarpImplI22BroadcastScaleMaskLoadIffbLm4EiE11DirectStoreIffEfLi2ELi2ELi32ELi1ELb0EL9Algorithm0EEvT_T0_ll
.visible .entry _Z15SoftmaxWarpImplI22BroadcastScaleMaskLoadIffbLm4EiE11DirectStoreIffEfLi2ELi2ELi32ELi1ELb0EL9Algorithm0EEvT_T0_ll(
	.param .align 8 .b8 _Z15SoftmaxWarpImplI22BroadcastScaleMaskLoadIffbLm4EiE11DirectStoreIffEfLi2ELi2ELi32ELi1ELb0EL9Algorithm0EEvT_T0_ll_param_0[120],
	.param .align 8 .b8 _Z15SoftmaxWarpImplI22BroadcastScaleMaskLoadIffbLm4EiE11DirectStoreIffEfLi2ELi2ELi32ELi1ELb0EL9Algorithm0EEvT_T0_ll_param_1[16],
	.param .u64 _Z15SoftmaxWarpImplI22BroadcastScaleMaskLoadIffbLm4EiE11DirectStoreIffEfLi2ELi2ELi32ELi1ELb0EL9Algorithm0EEvT_T0_ll_param_2,
	.param .u64 _Z15SoftmaxWarpImplI22BroadcastScaleMaskLoadIffbLm4EiE11DirectStoreIffEfLi2ELi2ELi32ELi1ELb0EL9Algorithm0EEvT_T0_ll_param_3
)
{
	.reg .pred 	%p<20>;
	.reg .b16 	%rs<3>;
	.reg .b32 	%r<75>;
	.reg .b32 	%f<62>;
	.reg .b64 	%rd<46>;

	ld.param.v2.f32 	{%f6, %f7}, [_Z15SoftmaxWarpImplI22BroadcastScaleMaskLoadIffbLm4EiE11DirectStoreIffEfLi2ELi2ELi32ELi1ELb0EL9Algorithm0EEvT_T0_ll_param_0+112];
	ld.param.u64 	%rd27, [_Z15SoftmaxWarpImplI22BroadcastScaleMaskLoadIffbLm4EiE11DirectStoreIffEfLi2ELi2ELi32ELi1ELb0EL9Algorithm0EEvT_T0_ll_param_0+104];
	ld.param.v2.u32 	{%r15, %r16}, [_Z15SoftmaxWarpImplI22BroadcastScaleMaskLoadIffbLm4EiE11DirectStoreIffEfLi2ELi2ELi32ELi1ELb0EL9Algorithm0EEvT_T0_ll_param_0+88];
	ld.param.v2.u32 	{%r13, %r14}, [_Z15SoftmaxWarpImplI22BroadcastScaleMaskLoadIffbLm4EiE11DirectStoreIffEfLi2ELi2ELi32ELi1ELb0EL9Algorithm0EEvT_T0_ll_param_0+80];
	ld.param.v2.u32 	{%r11, %r12}, [_Z15SoftmaxWarpImplI22BroadcastScaleMaskLoadIffbLm4EiE11DirectStoreIffEfLi2ELi2ELi32ELi1ELb0EL9Algorithm0EEvT_T0_ll_param_0+64];
	ld.param.v2.u32 	{%r9, %r10}, [_Z15SoftmaxWarpImplI22BroadcastScaleMaskLoadIffbLm4EiE11DirectStoreIffEfLi2ELi2ELi32ELi1ELb0EL9Algorithm0EEvT_T0_ll_param_0+56];
	ld.param.u64 	%rd23, [_Z15SoftmaxWarpImplI22BroadcastScaleMaskLoadIffbLm4EiE11DirectStoreIffEfLi2ELi2ELi32ELi1ELb0EL9Algorithm0EEvT_T0_ll_param_0+40];
	ld.param.u64 	%rd22, [_Z15SoftmaxWarpImplI22BroadcastScaleMaskLoadIffbLm4EiE11DirectStoreIffEfLi2ELi2ELi32ELi1ELb0EL9Algorithm0EEvT_T0_ll_param_0+32];
	ld.param.u64 	%rd21, [_Z15SoftmaxWarpImplI22BroadcastScaleMaskLoadIffbLm4EiE11DirectStoreIffEfLi2ELi2ELi32ELi1ELb0EL9Algorithm0EEvT_T0_ll_param_0+24];
	ld.param.u64 	%rd20, [_Z15SoftmaxWarpImplI22BroadcastScaleMaskLoadIffbLm4EiE11DirectStoreIffEfLi2ELi2ELi32ELi1ELb0EL9Algorithm0EEvT_T0_ll_param_0+16];
	ld.param.u64 	%rd19, [_Z15SoftmaxWarpImplI22BroadcastScaleMaskLoadIffbLm4EiE11DirectStoreIffEfLi2ELi2ELi32ELi1ELb0EL9Algorithm0EEvT_T0_ll_param_0+8];
	ld.param.u64 	%rd18, [_Z15SoftmaxWarpImplI22BroadcastScaleMaskLoadIffbLm4EiE11DirectStoreIffEfLi2ELi2ELi32ELi1ELb0EL9Algorithm0EEvT_T0_ll_param_0];
	ld.param.u64 	%rd7, [_Z15SoftmaxWarpImplI22BroadcastScaleMaskLoadIffbLm4EiE11DirectStoreIffEfLi2ELi2ELi32ELi1ELb0EL9Algorithm0EEvT_T0_ll_param_1];
	ld.param.u64 	%rd8, [_Z15SoftmaxWarpImplI22BroadcastScaleMaskLoadIffbLm4EiE11DirectStoreIffEfLi2ELi2ELi32ELi1ELb0EL9Algorithm0EEvT_T0_ll_param_1+8];
	ld.param.u64 	%rd28, [_Z15SoftmaxWarpImplI22BroadcastScaleMaskLoadIffbLm4EiE11DirectStoreIffEfLi2ELi2ELi32ELi1ELb0EL9Algorithm0EEvT_T0_ll_param_2];
	ld.param.u64 	%rd29, [_Z15SoftmaxWarpImplI22BroadcastScaleMaskLoadIffbLm4EiE11DirectStoreIffEfLi2ELi2ELi32ELi1ELb0EL9Algorithm0EEvT_T0_ll_param_3];
	setp.lt.s64 	%p1, %rd29, 65;
	@%p1 bra 	$L__BB472_2;
	mov.u64 	%rd30, $str;
	cvta.global.u64 	%rd31, %rd30;
	mov.u64 	%rd32, $str$1;
	cvta.global.u64 	%rd33, %rd32;
	mov.u64 	%rd34, __unnamed_458;
	cvta.global.u64 	%rd35, %rd34;
	{ // callseq 457, 0
	.param .b64 param0;
	st.param.b64 	[param0], %rd31;
	.param .b64 param1;
	st.param.b64 	[param1], %rd33;
	.param .b32 param2;
	st.param.b32 	[param2], 254;
	.param .b64 param3;
	st.param.b64 	[param3], %rd35;
	.param .b64 param4;
	st.param.b64 	[param4], 1;
	call.uni 
	__assertfail, 
	(
	param0, 
	param1, 
	param2, 
	param3, 
	param4
	);
	} // callseq 457
$L__BB472_2:
	mov.u32 	%r17, %ctaid.x;
	mov.u32 	%r18, %ntid.y;
	mov.u32 	%r19, %tid.y;
	mad.lo.s32 	%r20, %r17, %r18, %r19;
	mov.u32 	%r21, %nctaid.x;
	mul.lo.s32 	%r8, %r21, %r18;
	cvt.s64.s32 	%rd45, %r20;
	setp.le.s64 	%p2, %rd28, %rd45;
	@%p2 bra 	$L__BB472_7;
	mov.u32 	%r22, %tid.x;
	shl.b32 	%r23, %r22, 1;
	cvt.u64.u32 	%rd10, %r23;
	cvta.to.global.u64 	%rd11, %rd7;
	cvta.to.global.u64 	%rd12, %rd19;
	cvta.to.global.u64 	%rd13, %rd18;
	cvt.s64.s32 	%rd14, %r8;
	cvt.u32.u64 	%r24, %rd10;
	cvt.u32.u64 	%r26, %rd27;
$L__BB472_4:
	setp.eq.s64 	%p3, %rd23, 1;
	setp.eq.s64 	%p4, %rd22, 1;
	setp.eq.s64 	%p5, %rd21, 1;
	setp.eq.s64 	%p6, %rd20, 1;
	cvt.u32.u64 	%r25, %rd45;
	mad.lo.s32 	%r27, %r26, %r25, %r24;
	div.s32 	%r28, %r27, %r9;
	mul.lo.s32 	%r29, %r28, %r9;
	sub.s32 	%r30, %r27, %r29;
	div.s32 	%r31, %r30, %r10;
	mul.lo.s32 	%r32, %r31, %r10;
	sub.s32 	%r33, %r30, %r32;
	div.s32 	%r34, %r33, %r11;
	mul.lo.s32 	%r35, %r34, %r11;
	sub.s32 	%r36, %r33, %r35;
	selp.b32 	%r37, 0, %r28, %p6;
	selp.b32 	%r38, 0, %r31, %p5;
	selp.b32 	%r39, 0, %r34, %p4;
	selp.b32 	%r40, 0, %r36, %p3;
	mul.lo.s32 	%r41, %r13, %r37;
	mad.lo.s32 	%r42, %r14, %r38, %r41;
	mad.lo.s32 	%r43, %r15, %r39, %r42;
	mad.lo.s32 	%r44, %r16, %r40, %r43;
	shr.u32 	%r45, %r27, 31;
	add.s32 	%r46, %r27, %r45;
	shr.s32 	%r47, %r46, 1;
	mul.wide.s32 	%rd36, %r47, 8;
	add.s64 	%rd16, %rd13, %rd36;
	ld.global.f32 	%f8, [%rd16];
	shr.u32 	%r48, %r44, 31;
	add.s32 	%r49, %r44, %r48;
	shr.s32 	%r50, %r49, 1;
	mul.wide.s32 	%rd37, %r50, 2;
	add.s64 	%rd38, %rd12, %rd37;
	ld.global.v2.u8 	{%rs1, %rs2}, [%rd38];
	setp.eq.s16 	%p7, %rs1, 0;
	mul.f32 	%f9, %f8, %f7;
	selp.f32 	%f3, %f6, %f9, %p7;
	setp.eq.s16 	%p8, %rs2, 0;
	mov.f32 	%f61, %f6;
	@%p8 bra 	$L__BB472_6;
	ld.global.f32 	%f10, [%rd16+4];
	mul.f32 	%f61, %f10, %f7;
$L__BB472_6:
	max.f32 	%f11, %f3, 0fFF800000;
	max.f32 	%f12, %f11, %f61;
	mov.b32 	%r51, %f12;
	shfl.sync.bfly.b32	%r52|%p9, %r51, 16, 31, -1;
	mov.b32 	%f13, %r52;
	max.f32 	%f14, %f12, %f13;
	mov.b32 	%r53, %f14;
	shfl.sync.bfly.b32	%r54|%p10, %r53, 8, 31, -1;
	mov.b32 	%f15, %r54;
	max.f32 	%f16, %f14, %f15;
	mov.b32 	%r55, %f16;
	shfl.sync.bfly.b32	%r56|%p11, %r55, 4, 31, -1;
	mov.b32 	%f17, %r56;
	max.f32 	%f18, %f16, %f17;
	mov.b32 	%r57, %f18;
	shfl.sync.bfly.b32	%r58|%p12, %r57, 2, 31, -1;
	mov.b32 	%f19, %r58;
	max.f32 	%f20, %f18, %f19;
	mov.b32 	%r59, %f20;
	shfl.sync.bfly.b32	%r60|%p13, %r59, 1, 31, -1;
	mov.b32 	%f21, %r60;
	max.f32 	%f22, %f20, %f21;
	sub.f32 	%f23, %f3, %f22;
	fma.rn.f32 	%f24, %f23, 0f3BBB989D, 0f3F000000;
	cvt.sat.f32.f32 	%f25, %f24;
	mov.f32 	%f26, 0f4B400001;
	mov.f32 	%f27, 0f437C0000;
	fma.rm.f32 	%f28, %f25, %f27, %f26;
	add.f32 	%f29, %f28, 0fCB40007F;
	neg.f32 	%f30, %f29;
	fma.rn.f32 	%f31, %f23, 0f3FB8AA3B, %f30;
	fma.rn.f32 	%f32, %f23, 0f32A57060, %f31;
	mov.b32 	%r61, %f28;
	shl.b32 	%r62, %r61, 23;
	mov.b32 	%f33, %r62;
	ex2.approx.ftz.f32 	%f34, %f32;
	mul.f32 	%f35, %f34, %f33;
	add.f32 	%f36, %f35, 0f00000000;
	sub.f32 	%f37, %f61, %f22;
	fma.rn.f32 	%f38, %f37, 0f3BBB989D, 0f3F000000;
	cvt.sat.f32.f32 	%f39, %f38;
	fma.rm.f32 	%f40, %f39, %f27, %f26;
	add.f32 	%f41, %f40, 0fCB40007F;
	neg.f32 	%f42, %f41;
	fma.rn.f32 	%f43, %f37, 0f3FB8AA3B, %f42;
	fma.rn.f32 	%f44, %f37, 0f32A57060, %f43;
	mov.b32 	%r63, %f40;
	shl.b32 	%r64, %r63, 23;
	mov.b32 	%f45, %r64;
	ex2.approx.ftz.f32 	%f46, %f44;
	mul.f32 	%f47, %f46, %f45;
	add.f32 	%f48, %f36, %f47;
	mov.b32 	%r65, %f48;
	shfl.sync.bfly.b32	%r66|%p14, %r65, 16, 31, -1;
	mov.b32 	%f49, %r66;
	add.f32 	%f50, %f48, %f49;
	mov.b32 	%r67, %f50;
	shfl.sync.bfly.b32	%r68|%p15, %r67, 8, 31, -1;
	mov.b32 	%f51, %r68;
	add.f32 	%f52, %f50, %f51;
	mov.b32 	%r69, %f52;
	shfl.sync.bfly.b32	%r70|%p16, %r69, 4, 31, -1;
	mov.b32 	%f53, %r70;
	add.f32 	%f54, %f52, %f53;
	mov.b32 	%r71, %f54;
	shfl.sync.bfly.b32	%r72|%p17, %r71, 2, 31, -1;
	mov.b32 	%f55, %r72;
	add.f32 	%f56, %f54, %f55;
	mov.b32 	%r73, %f56;
	shfl.sync.bfly.b32	%r74|%p18, %r73, 1, 31, -1;
	mov.b32 	%f57, %r74;
	add.f32 	%f58, %f56, %f57;
	div.rn.f32 	%f59, %f35, %f58;
	div.rn.f32 	%f60, %f47, %f58;
	mad.lo.s64 	%rd39, %rd45, %rd8, %rd10;
	shr.u64 	%rd40, %rd39, 63;
	add.s64 	%rd41, %rd39, %rd40;
	shl.b64 	%rd42, %rd41, 2;
	and.b64  	%rd43, %rd42, -8;
	add.s64 	%rd44, %rd11, %rd43;
	st.global.v2.f32 	[%rd44], {%f59, %f60};
	add.s64 	%rd45, %rd45, %rd14;
	setp.lt.s64 	%p19, %rd45, %rd28;
	@%p19 bra 	$L__BB472_4;
$L__BB472_7:
	ret;

}
	// .globl	_Z15SoftmaxWarpImplI22BroadcastScaleMaskLoadIffbLm4EiE11DirectStoreIffEfLi2ELi2ELi32ELi1ELb1EL9Algorithm0EEvT_T0_ll
.visible .entry _Z15SoftmaxWarpImplI22BroadcastScaleMaskLoadIffbLm4EiE11DirectStoreIffEfLi2ELi2ELi32ELi1ELb1EL9Algorithm0EEvT_T0_ll(
	.param .align 8 .b8 _Z15SoftmaxWarpImplI22BroadcastScaleMaskLoadIffbLm4EiE11DirectStoreIffEfLi2ELi2ELi32ELi1ELb1EL9Algorithm0EEvT_T0_ll_param_0[120],
	.param .align 8 .b8 _Z15SoftmaxWarpImplI22BroadcastScaleMaskLoadIffbLm4EiE11DirectStoreIffEfLi2ELi2ELi32ELi1ELb1EL9Algorithm0EEvT_T0_ll_param_1[16],
	.param .u64 _Z15SoftmaxWarpImplI22BroadcastScaleMaskLoadIffbLm4EiE11DirectStoreIffEfLi2ELi2ELi32ELi1ELb1EL9Algorithm0EEvT_T0_ll_param_2,
	.param .u64 _Z15SoftmaxWarpImplI22BroadcastScaleMaskLoadIffbLm4EiE11DirectStoreIffEfLi2ELi2ELi32ELi1ELb1EL9Algorithm0EEvT_T0_ll_param_3
)
{
	.reg .pred 	%p<22>;
	.reg .b16 	%rs<3>;
	.reg .b32 	%r<75>;
	.reg .b32 	%f<69>;
	.reg .b64 	%rd<45>;

	ld.param.v2.f32 	{%f12, %f13}, [_Z15SoftmaxWarpImplI22BroadcastScaleMaskLoadIffbLm4EiE11DirectStoreIffEfLi2ELi2ELi32ELi1ELb1EL9Algorithm0EEvT_T0_ll_param_0+112];
	ld.param.u64 	%rd26, [_Z15SoftmaxWarpImplI22BroadcastScaleMaskLoadIffbLm4EiE11DirectStoreIffEfLi2ELi2ELi32ELi1ELb1EL9Algorithm0EEvT_T0_ll_param_0+104];
	ld.param.v2.u32 	{%r15, %r16}, [_Z15SoftmaxWarpImplI22BroadcastScaleMaskLoadIffbLm4EiE11DirectStoreIffEfLi2ELi2ELi32ELi1ELb1EL9Algorithm0EEvT_T0_ll_param_0+88];
	ld.param.v2.u32 	{%r13, %r14}, [_Z15SoftmaxWarpImplI22BroadcastScaleMaskLoadIffbLm4EiE11DirectStoreIffEfLi2ELi2ELi32ELi1ELb1EL9Algorithm0EEvT_T0_ll_param_0+80];
	ld.param.v2.u32 	{%r11, %r12}, [_Z15SoftmaxWarpImplI22BroadcastScaleMaskLoadIffbLm4EiE11DirectStoreIffEfLi2ELi2ELi32ELi1ELb1EL9Algorithm0EEvT_T0_ll_param_0+64];
	ld.param.v2.u32 	{%r9, %r10}, [_Z15SoftmaxWarpImplI22BroadcastScaleMaskLoadIffbLm4EiE11DirectStoreIffEfLi2ELi2ELi32ELi1ELb1EL9Algorithm0EEvT_T0_ll_param_0+56];
	ld.param.u64 	%rd22, [_Z15SoftmaxWarpImplI22BroadcastScaleMaskLoadIffbLm4EiE11DirectStoreIffEfLi2ELi2ELi32ELi1ELb1EL9Algorithm0EEvT_T0_ll_param_0+40];
	ld.param.u64 	%rd21, [_Z15SoftmaxWarpImplI22BroadcastScaleMaskLoadIffbLm4EiE11DirectStoreIffEfLi2ELi2ELi32ELi1ELb1EL9Algorithm0EEvT_T0_ll_param_0+32];
	ld.param.u64 	%rd20, [_Z15SoftmaxWarpImplI22BroadcastScaleMaskLoadIffbLm4EiE11DirectStoreIffEfLi2ELi2ELi32ELi1ELb1EL9Algorithm0EEvT_T0_ll_param_0+24];
	ld.param.u64 	%rd19, [_Z15SoftmaxWarpImplI22BroadcastScaleMaskLoadIffbLm4EiE11DirectStoreIffEfLi2ELi2ELi32ELi1ELb1EL9Algorithm0EEvT_T0_ll_param_0+16];
	ld.param.u64 	%rd18, [_Z15SoftmaxWarpImplI22BroadcastScaleMaskLoadIffbLm4EiE11DirectStoreIffEfLi2ELi2ELi32ELi1ELb1EL9Algorithm0EEvT_T0_ll_param_0+8];
	ld.param.u64 	%rd17, [_Z15SoftmaxWarpImplI22BroadcastScaleMaskLoadIffbLm4EiE11DirectStoreIffEfLi2ELi2ELi32ELi1ELb1EL9Algorithm0EEvT_T0_ll_param_0];
	ld.param.u64 	%rd6, [_Z15SoftmaxWarpImplI22BroadcastScaleMaskLoadIffbLm4EiE11DirectStoreIffEfLi2ELi2ELi32ELi1ELb1EL9Algorithm0EEvT_T0_ll_param_1];
	ld.param.u64 	%rd7, [_Z15SoftmaxWarpImplI22BroadcastScaleMaskLoadIffbLm4EiE11DirectStoreIffEfLi2ELi2ELi32ELi1ELb1EL9Algorithm0EEvT_T0_ll_param_1+8];
	ld.param.u64 	%rd27, [_Z15SoftmaxWarpImplI22BroadcastScaleMaskLoadIffbLm4EiE11DirectStoreIffEfLi2ELi2ELi32ELi1ELb1EL9Algorithm0EEvT_T0_ll_param_2];
	ld.param.u64 	%rd28, [_Z15SoftmaxWarpImplI22BroadcastScaleMaskLoadIffbLm4EiE11DirectStoreIffEfLi2ELi2ELi32ELi1ELb1EL9Algorithm0EEvT_T0_ll_param_3];
	setp.lt.s64 	%p1, %rd28, 65;
	@%p1 bra 	$L__BB473_2;
	mov.u64 	%rd29, $str;
	cvta.global.u64 	%rd30, %rd29;
	mov.u64 	%rd31, $str$1;
	cvta.global.u64 	%rd32, %rd31;
	mov.u64 	%rd33, __unnamed_459;
	cvta.global.u64 	%rd34, %rd33;
	{ // callseq 458, 0
	.param .b64 param0;
	st.param.b64 	[param0], %rd30;
	.param .b64 param1;
	st.param.b64 	[param1], %rd32;
	.param .b32 param2;
	st.param.b32 	[param2], 254;
	.param .b64 param3;
	st.param.b64 	[param3], %rd34;
	.param .b64 param4;
	st.param.b64 	[param4], 1;
	call.uni 
	__assertfail, 
	(
	param0, 
	param1, 
	param2, 
	param3, 
	param4
	);
	} // callseq 458
$L__BB473_2:
	mov.u32 	%r17, %ctaid.x;
	mov.u32 	%r18, %ntid.y;
	mov.u32 	%r19, %tid.y;
	mad.lo.s32 	%r20, %r17, %r18, %r19;
	mov.u32 	%r21, %nctaid.x;
	mul.lo.s32 	%r8, %r21, %r18;
	cvt.s64.s32 	%rd44, %r20;
	setp.le.s64 	%p2, %rd27, %rd44;
	@%p2 bra 	$L__BB473_11;
	mov.u32 	%r22, %tid.x;
	shl.b32 	%r23, %r22, 1;
	cvt.u64.u32 	%rd9, %r23;
	cvta.to.global.u64 	%rd10, %rd6;
	cvta.to.global.u64 	%rd11, %rd18;
	cvta.to.global.u64 	%rd12, %rd17;
	cvt.s64.s32 	%rd13, %r8;
	cvt.u32.u64 	%r24, %rd9;
	cvt.u32.u64 	%r26, %rd26;
$L__BB473_4:
	setp.le.s64 	%p3, %rd28, %rd9;
	mov.f32 	%f66, 0fFF800000;
	mov.f32 	%f67, %f66;
	mov.f32 	%f68, %f66;
	@%p3 bra 	$L__BB473_8;
	setp.eq.s64 	%p4, %rd22, 1;
	setp.eq.s64 	%p5, %rd21, 1;
	setp.eq.s64 	%p6, %rd20, 1;
	setp.eq.s64 	%p7, %rd19, 1;
	cvt.u32.u64 	%r25, %rd44;
	mad.lo.s32 	%r27, %r26, %r25, %r24;
	div.s32 	%r28, %r27, %r9;
	mul.lo.s32 	%r29, %r28, %r9;
	sub.s32 	%r30, %r27, %r29;
	div.s32 	%r31, %r30, %r10;
	mul.lo.s32 	%r32, %r31, %r10;
	sub.s32 	%r33, %r30, %r32;
	div.s32 	%r34, %r33, %r11;
	mul.lo.s32 	%r35, %r34, %r11;
	sub.s32 	%r36, %r33, %r35;
	selp.b32 	%r37, 0, %r28, %p7;
	selp.b32 	%r38, 0, %r31, %p6;
	selp.b32 	%r39, 0, %r34, %p5;
	selp.b32 	%r40, 0, %r36, %p4;
	mul.lo.s32 	%r41, %r13, %r37;
	mad.lo.s32 	%r42, %r14, %r38, %r41;
	mad.lo.s32 	%r43, %r15, %r39, %r42;
	mad.lo.s32 	%r44, %r16, %r40, %r43;
	shr.u32 	%r45, %r27, 31;
	add.s32 	%r46, %r27, %r45;
	shr.s32 	%r47, %r46, 1;
	mul.wide.s32 	%rd35, %r47, 8;
	add.s64 	%rd15, %rd12, %rd35;
	ld.global.f32 	%f15, [%rd15];
	shr.u32 	%r48, %r44, 31;
	add.s32 	%r49, %r44, %r48;
	shr.s32 	%r50, %r49, 1;
	mul.wide.s32 	%rd36, %r50, 2;
	add.s64 	%rd37, %rd11, %rd36;
	ld.global.v2.u8 	{%rs1, %rs2}, [%rd37];
	setp.eq.s16 	%p8, %rs1, 0;
	mul.f32 	%f16, %f15, %f13;
	selp.f32 	%f67, %f12, %f16, %p8;
	setp.eq.s16 	%p9, %rs2, 0;
	mov.f32 	%f66, %f12;
	@%p9 bra 	$L__BB473_7;
	ld.global.f32 	%f17, [%rd15+4];
	mul.f32 	%f66, %f17, %f13;
$L__BB473_7:
	max.f32 	%f18, %f67, 0fFF800000;
	max.f32 	%f68, %f18, %f66;
$L__BB473_8:
	setp.le.s64 	%p10, %rd28, %rd9;
	mov.b32 	%r51, %f68;
	shfl.sync.bfly.b32	%r52|%p11, %r51, 16, 31, -1;
	mov.b32 	%f19, %r52;
	max.f32 	%f20, %f68, %f19;
	mov.b32 	%r53, %f20;
	shfl.sync.bfly.b32	%r54|%p12, %r53, 8, 31, -1;
	mov.b32 	%f21, %r54;
	max.f32 	%f22, %f20, %f21;
	mov.b32 	%r55, %f22;
	shfl.sync.bfly.b32	%r56|%p13, %r55, 4, 31, -1;
	mov.b32 	%f23, %r56;
	max.f32 	%f24, %f22, %f23;
	mov.b32 	%r57, %f24;
	shfl.sync.bfly.b32	%r58|%p14, %r57, 2, 31, -1;
	mov.b32 	%f25, %r58;
	max.f32 	%f26, %f24, %f25;
	mov.b32 	%r59, %f26;
	shfl.sync.bfly.b32	%r60|%p15, %r59, 1, 31, -1;
	mov.b32 	%f27, %r60;
	max.f32 	%f28, %f26, %f27;
	sub.f32 	%f29, %f67, %f28;
	fma.rn.f32 	%f30, %f29, 0f3BBB989D, 0f3F000000;
	cvt.sat.f32.f32 	%f31, %f30;
	mov.f32 	%f32, 0f4B400001;
	mov.f32 	%f33, 0f437C0000;
	fma.rm.f32 	%f34, %f31, %f33, %f32;
	add.f32 	%f35, %f34, 0fCB40007F;
	neg.f32 	%f36, %f35;
	fma.rn.f32 	%f37, %f29, 0f3FB8AA3B, %f36;
	fma.rn.f32 	%f38, %f29, 0f32A57060, %f37;
	mov.b32 	%r61, %f34;
	shl.b32 	%r62, %r61, 23;
	mov.b32 	%f39, %r62;
	ex2.approx.ftz.f32 	%f40, %f38;
	mul.f32 	%f41, %f40, %f39;
	add.f32 	%f42, %f41, 0f00000000;
	sub.f32 	%f43, %f66, %f28;
	fma.rn.f32 	%f44, %f43, 0f3BBB989D, 0f3F000000;
	cvt.sat.f32.f32 	%f45, %f44;
	fma.rm.f32 	%f46, %f45, %f33, %f32;
	add.f32 	%f47, %f46, 0fCB40007F;
	neg.f32 	%f48, %f47;
	fma.rn.f32 	%f49, %f43, 0f3FB8AA3B, %f48;
	fma.rn.f32 	%f50, %f43, 0f32A57060, %f49;
	mov.b32 	%r63, %f46;
	shl.b32 	%r64, %r63, 23;
	mov.b32 	%f51, %r64;
	ex2.approx.ftz.f32 	%f52, %f50;
	mul.f32 	%f53, %f52, %f51;
	add.f32 	%f54, %f42, %f53;
	mov.b32 	%r65, %f54;
	shfl.sync.bfly.b32	%r66|%p16, %r65, 16, 31, -1;
	mov.b32 	%f55, %r66;
	add.f32 	%f56, %f54, %f55;
	mov.b32 	%r67, %f56;
	shfl.sync.bfly.b32	%r68|%p17, %r67, 8, 31, -1;
	mov.b32 	%f57, %r68;
	add.f32 	%f58, %f56, %f57;
	mov.b32 	%r69, %f58;
	shfl.sync.bfly.b32	%r70|%p18, %r69, 4, 31, -1;
	mov.b32 	%f59, %r70;
	add.f32 	%f60, %f58, %f59;
	mov.b32 	%r71, %f60;
	shfl.sync.bfly.b32	%r72|%p19, %r71, 2, 31, -1;
	mov.b32 	%f61, %r72;
	add.f32 	%f62, %f60, %f61;
	mov.b32 	%r73, %f62;
	shfl.sync.bfly.b32	%r74|%p20, %r73, 1, 31, -1;
	mov.b32 	%f63, %r74;
	add.f32 	%f64, %f62, %f63;
	div.rn.f32 	%f10, %f41, %f64;
	div.rn.f32 	%f11, %f53, %f64;
	@%p10 bra 	$L__BB473_10;
	mad.lo.s64 	%rd38, %rd44, %rd7, %rd9;
	shr.u64 	%rd39, %rd38, 63;
	add.s64 	%rd40, %rd38, %rd39;
	shl.b64 	%rd41, %rd40, 2;
	and.b64  	%rd42, %rd41, -8;
	add.s64 	%rd43, %rd10, %rd42;
	st.global.v2.f32 	[%rd43], {%f10, %f11};
$L__BB473_10:
	add.s64 	%rd44, %rd44, %rd13;
	setp.lt.s64 	%p21, %rd44, %rd27;
	@%p21 bra 	$L__BB473_4;
$L__BB473_11:
	ret;

}
	// .globl	_Z15SoftmaxWarpImplI22BroadcastScaleMaskLoadIffbLm4EiE11DirectStoreIffEfLi2ELi4ELi32ELi1ELb0EL9Algorithm0EEvT_T0_ll
.visible .entry _Z15SoftmaxWarpImplI22BroadcastScaleMaskLoadIffbLm4EiE11DirectStoreIffEfLi2ELi4ELi32ELi1ELb0EL9Algorithm0EEvT_T0_ll(
	.param .align 8 .b8 _Z15SoftmaxWarpImplI22BroadcastScaleMaskLoadIffbLm4EiE11DirectStoreIffEfLi2ELi4ELi32ELi1ELb0EL9Algorithm0EEvT_T0_ll_param_0[120],
	.param .align 8 .b8 _Z15SoftmaxWarpImplI22BroadcastScaleMaskLoadIffbLm4EiE11DirectStoreIffEfLi2ELi4ELi32ELi1ELb0EL9Algorithm0EEvT_T0_ll_param_1[16],
	.param .u64 _Z15SoftmaxWarpImplI22BroadcastScaleMaskLoadIffbLm4EiE11DirectStoreIffEfLi2ELi4ELi32ELi1ELb0EL9Algorithm0EEvT_T0_ll_param_2,
	.param .u64 _Z15SoftmaxWarpImplI22BroadcastScaleMaskLoadIffbLm4EiE11DirectStoreIffEfLi2ELi4ELi32ELi1ELb0EL9Algorithm0EEvT_T0_ll_param_3
)
{
	.reg .pred 	%p<26>;
	.reg .b16 	%rs<5>;
	.reg .b32 	%r<103>;
	.reg .b32 	%f<97>;
	.reg .b64 	%rd<54>;

	ld.param.u64 	%rd25, [_Z15SoftmaxWarpImplI22BroadcastScaleMaskLoadIffbLm4EiE11DirectStoreIffEfLi2ELi4ELi32ELi1ELb0EL9Algorithm0EEvT_T0_ll_param_1+8];
	ld.param.u64 	%rd24, [_Z15SoftmaxWarpImplI22BroadcastScaleMaskLoadIffbLm4EiE11DirectStoreIffEfLi2ELi4ELi32ELi1ELb0EL9Algorithm0EEvT_T0_ll_param_1];
	ld.param.v2.f32 	{%f9, %f10}, [_Z15SoftmaxWarpImplI22BroadcastScaleMaskLoadIffbLm4EiE11DirectStoreIffEfLi2ELi4ELi32ELi1ELb0EL9Algorithm0EEvT_T0_ll_param_0+112];
	ld.param.u64 	%rd23, [_Z15SoftmaxWarpImplI22BroadcastScaleMaskLoadIffbLm4EiE11DirectStoreIffEfLi2ELi4ELi32ELi1ELb0EL9Algorithm0EEvT_T0_ll_param_0+104];
	ld.param.v2.u32 	{%r16, %r17}, [_Z15SoftmaxWarpImplI22BroadcastScaleMaskLoadIffbLm4EiE11DirectStoreIffEfLi2ELi4ELi32ELi1ELb0EL9Algorithm0EEvT_T0_ll_param_0+88];
	ld.param.v2.u32 	{%r14, %r15}, [_Z15SoftmaxWarpImplI22BroadcastScaleMaskLoadIffbLm4EiE11DirectStoreIffEfLi2ELi4ELi32ELi1ELb0EL9Algorithm0EEvT_T0_ll_param_0+80];
	ld.param.v2.u32 	{%r12, %r13}, [_Z15SoftmaxWarpImplI22BroadcastScaleMaskLoadIffbLm4EiE11DirectStoreIffEfLi2ELi4ELi32ELi1ELb0EL9Algorithm0EEvT_T0_ll_param_0+64];
	ld.param.v2.u32 	{%r10, %r11}, [_Z15SoftmaxWarpImplI22BroadcastScaleMaskLoadIffbLm4EiE11DirectStoreIffEfLi2ELi4ELi32ELi1ELb0EL9Algorithm0EEvT_T0_ll_param_0+56];
	ld.param.u64 	%rd19, [_Z15SoftmaxWarpImplI22BroadcastScaleMaskLoadIffbLm4EiE11DirectStoreIffEfLi2ELi4ELi32ELi1ELb0EL9Algorithm0EEvT_T0_ll_param_0+40];
	ld.param.u64 	%rd18, [_Z15SoftmaxWarpImplI22BroadcastScaleMaskLoadIffbLm4EiE11DirectStoreIffEfLi2ELi4ELi32ELi1ELb0EL9Algorithm0EEvT_T0_ll_param_0+32];
	ld.param.u64 	%rd17, [_Z15SoftmaxWarpImplI22BroadcastScaleMaskLoadIffbLm4EiE11DirectStoreIffEfLi2ELi4ELi32ELi1ELb0EL9Algorithm0EEvT_T0_ll_param_0+24];
	ld.param.u64 	%rd16, [_Z15SoftmaxWarpImplI22BroadcastScaleMaskLoadIffbLm4EiE11DirectStoreIffEfLi2ELi4ELi32ELi1ELb0EL9Algorithm0EEvT_T0_ll_param_0+16];
	ld.param.u64 	%rd15, [_Z15SoftmaxWarpImplI22BroadcastScaleMaskLoadIffbLm4EiE11DirectStoreIffEfLi2ELi4ELi32ELi1ELb0EL9Algorithm0EEvT_T0_ll_param_0+8];
	ld.param.u64 	%rd14, [_Z15SoftmaxWarpImplI22BroadcastScaleMaskLoadIffbLm4EiE11DirectStoreIffEfLi2ELi4ELi32ELi1ELb0EL9Algorithm0EEvT_T0_ll_param_0];
	ld.param.u64 	%rd26, [_Z15SoftmaxWarpImplI22BroadcastScaleMaskLoadIffbLm4EiE11DirectStoreIffEfLi2ELi4ELi32ELi1ELb0EL9Algorithm0EEvT_T0_ll_param_2];
	ld.param.u64 	%rd27, [_Z15SoftmaxWarpImplI22BroadcastScaleMaskLoadIffbLm4EiE11DirectStoreIffEfLi2ELi4ELi32ELi1ELb0EL9Algorithm0EEvT_T0_ll_param_3];
	cvta.to.global.u64 	%rd1, %rd14;
	cvta.to.global.u64 	%rd2, %rd15;
	setp.lt.s64 	%p1, %rd27, 129;
	@%p1 bra 	$L__BB474_2;
	mov.u64 	%rd28, $str;
	cvta.global.u64 	%rd29, %rd28;
	mov.u64 	%rd30, $str$1;
	cvta.global.u64 	%rd31, %rd30;
	mov.u64 	%rd32, __unnamed_460;
	cvta.global.u64 	%rd33, %rd32;
	{ // callseq 459, 0
	.param .b64 param0;
	st.param.b64 	[param0], %rd29;
	.param .b64 param1;
	st.param.b64 	[param1], %rd31;
	.param .b32 param2;
	st.param.b32 	[param2], 254;
	.param .b64 param3;
	st.param.b64 	[param3], %rd33;
	.param .b64 param4;
	st.param.b64 	[param4], 1;
	call.uni 
	__assertfail, 
	(
	param0, 
	param1, 
	param2, 
	param3, 
	param4
	);
	} // callseq 459
$L__BB474_2:
	mov.u32 	%r18, %ctaid.x;
	mov.u32 	%r19, %ntid.y;
	mov.u32 	%r20, %tid.y;
	mad.lo.s32 	%r21, %r18, %r19, %r20;
	mov.u32 	%r22, %nctaid.x;
	mul.lo.s32 	%r8, %r22, %r19;
	cvt.s64.s32 	%rd53, %r21;
	setp.le.s64 	%p2, %rd26, %rd53;
	@%p2 bra 	$L__BB474_9;
	mov.u32 	%r23, %tid.x;
	shl.b32 	%r24, %r23, 1;
	cvt.u64.u32 	%rd8, %r24;
	cvt.s64.s32 	%rd9, %r8;
	cvt.u32.u64 	%r25, %rd8;
	cvt.u32.u64 	%r27, %rd23;
$L__BB474_4:
	setp.eq.s64 	%p3, %rd19, 1;
	setp.eq.s64 	%p4, %rd18, 1;
	setp.eq.s64 	%p5, %rd17, 1;
	setp.eq.s64 	%p6, %rd16, 1;
	cvt.u32.u64 	%r26, %rd53;
	mad.lo.s32 	%r9, %r27, %r26, %r25;
	div.s32 	%r28, %r9, %r10;
	mul.lo.s32 	%r29, %r28, %r10;
	sub.s32 	%r30, %r9, %r29;
	div.s32 	%r31, %r30, %r11;
	mul.lo.s32 	%r32, %r31, %r11;
	sub.s32 	%r33, %r30, %r32;
	div.s32 	%r34, %r33, %r12;
	mul.lo.s32 	%r35, %r34, %r12;
	sub.s32 	%r36, %r33, %r35;
	selp.b32 	%r37, 0, %r28, %p6;
	selp.b32 	%r38, 0, %r31, %p5;
	selp.b32 	%r39, 0, %r34, %p4;
	selp.b32 	%r40, 0, %r36, %p3;
	mul.lo.s32 	%r41, %r14, %r37;
	mad.lo.s32 	%r42, %r15, %r38, %r41;
	mad.lo.s32 	%r43, %r16, %r39, %r42;
	mad.lo.s32 	%r44, %r17, %r40, %r43;
	shr.u32 	%r45, %r9, 31;
	add.s32 	%r46, %r9, %r45;
	shr.s32 	%r47, %r46, 1;
	mul.wide.s32 	%rd34, %r47, 8;
	add.s64 	%rd11, %rd1, %rd34;
	ld.global.f32 	%f11, [%rd11];
	shr.u32 	%r48, %r44, 31;
	add.s32 	%r49, %r44, %r48;
	shr.s32 	%r50, %r49, 1;
	mul.wide.s32 	%rd35, %r50, 2;
	add.s64 	%rd36, %rd2, %rd35;
	ld.global.v2.u8 	{%rs1, %rs2}, [%rd36];
	setp.eq.s16 	%p7, %rs1, 0;
	mul.f32 	%f12, %f11, %f10;
	selp.f32 	%f3, %f9, %f12, %p7;
	setp.eq.s16 	%p8, %rs2, 0;
	mov.f32 	%f95, %f9;
	@%p8 bra 	$L__BB474_6;
	ld.global.f32 	%f13, [%rd11+4];
	mul.f32 	%f95, %f13, %f10;
$L__BB474_6:
	add.s32 	%r51, %r9, 64;
	div.s32 	%r52, %r51, %r10;
	mul.lo.s32 	%r53, %r52, %r10;
	sub.s32 	%r54, %r51, %r53;
	div.s32 	%r55, %r54, %r11;
	mul.lo.s32 	%r56, %r55, %r11;
	sub.s32 	%r57, %r54, %r56;
	div.s32 	%r58, %r57, %r12;
	mul.lo.s32 	%r59, %r58, %r12;
	sub.s32 	%r60, %r57, %r59;
	selp.b32 	%r61, 0, %r52, %p6;
	selp.b32 	%r62, 0, %r55, %p5;
	selp.b32 	%r63, 0, %r58, %p4;
	selp.b32 	%r64, 0, %r60, %p3;
	mul.lo.s32 	%r65, %r14, %r61;
	mad.lo.s32 	%r66, %r15, %r62, %r65;
	mad.lo.s32 	%r67, %r16, %r63, %r66;
	mad.lo.s32 	%r68, %r17, %r64, %r67;
	shr.u32 	%r69, %r51, 31;
	add.s32 	%r70, %r51, %r69;
	shr.s32 	%r71, %r70, 1;
	mul.wide.s32 	%rd37, %r71, 8;
	add.s64 	%rd12, %rd1, %rd37;
	ld.global.f32 	%f14, [%rd12];
	shr.u32 	%r72, %r68, 31;
	add.s32 	%r73, %r68, %r72;
	shr.s32 	%r74, %r73, 1;
	mul.wide.s32 	%rd38, %r74, 2;
	add.s64 	%rd39, %rd2, %rd38;
	ld.global.v2.u8 	{%rs3, %rs4}, [%rd39];
	setp.eq.s16 	%p13, %rs3, 0;
	mul.f32 	%f15, %f14, %f10;
	selp.f32 	%f6, %f9, %f15, %p13;
	setp.eq.s16 	%p14, %rs4, 0;
	mov.f32 	%f96, %f9;
	@%p14 bra 	$L__BB474_8;
	ld.global.f32 	%f16, [%rd12+4];
	mul.f32 	%f96, %f16, %f10;
$L__BB474_8:
	max.f32 	%f17, %f3, 0fFF800000;
	max.f32 	%f18, %f17, %f95;
	max.f32 	%f19, %f18, %f6;
	max.f32 	%f20, %f19, %f96;
	mov.b32 	%r75, %f20;
	shfl.sync.bfly.b32	%r76|%p15, %r75, 16, 31, -1;
	mov.b32 	%f21, %r76;
	max.f32 	%f22, %f20, %f21;
	mov.b32 	%r77, %f22;
	shfl.sync.bfly.b32	%r78|%p16, %r77, 8, 31, -1;
	mov.b32 	%f23, %r78;
	max.f32 	%f24, %f22, %f23;
	mov.b32 	%r79, %f24;
	shfl.sync.bfly.b32	%r80|%p17, %r79, 4, 31, -1;
	mov.b32 	%f25, %r80;
	max.f32 	%f26, %f24, %f25;
	mov.b32 	%r81, %f26;
	shfl.sync.bfly.b32	%r82|%p18, %r81, 2, 31, -1;
	mov.b32 	%f27, %r82;
	max.f32 	%f28, %f26, %f27;
	mov.b32 	%r83, %f28;
	shfl.sync.bfly.b32	%r84|%p19, %r83, 1, 31, -1;
	mov.b32 	%f29, %r84;
	max.f32 	%f30, %f28, %f29;
	sub.f32 	%f31, %f3, %f30;
	fma.rn.f32 	%f32, %f31, 0f3BBB989D, 0f3F000000;
	cvt.sat.f32.f32 	%f33, %f32;
	mov.f32 	%f34, 0f4B400001;
	mov.f32 	%f35, 0f437C0000;
	fma.rm.f32 	%f36, %f33, %f35, %f34;
	add.f32 	%f37, %f36, 0fCB40007F;
	neg.f32 	%f38, %f37;
	fma.rn.f32 	%f39, %f31, 0f3FB8AA3B, %f38;
	fma.rn.f32 	%f40, %f31, 0f32A57060, %f39;
	mov.b32 	%r85, %f36;
	shl.b32 	%r86, %r85, 23;
	mov.b32 	%f41, %r86;
	ex2.approx.ftz.f32 	%f42, %f40;
	mul.f32 	%f43, %f42, %f41;
	add.f32 	%f44, %f43, 0f00000000;
	sub.f32 	%f45, %f95, %f30;
	fma.rn.f32 	%f46, %f45, 0f3BBB989D, 0f3F000000;
	cvt.sat.f32.f32 	%f47, %f46;
	fma.rm.f32 	%f48, %f47, %f35, %f34;
	add.f32 	%f49, %f48, 0fCB40007F;
	neg.f32 	%f50, %f49;
	fma.rn.f32 	%f51, %f45, 0f3FB8AA3B, %f50;
	fma.rn.f32 	%f52, %f45, 0f32A57060, %f51;
	mov.b32 	%r87, %f48;
	shl.b32 	%r88, %r87, 23;
	mov.b32 	%f53, %r88;
	ex2.approx.ftz.f32 	%f54, %f52;
	mul.f32 	%f55, %f54, %f53;
	add.f32 	%f56, %f44, %f55;
	sub.f32 	%f57, %f6, %f30;
	fma.rn.f32 	%f58, %f57, 0f3BBB989D, 0f3F000000;
	cvt.sat.f32.f32 	%f59, %f58;
	fma.rm.f32 	%f60, %f59, %f35, %f34;
	add.f32 	%f61, %f60, 0fCB40007F;
	neg.f32 	%f62, %f61;
	fma.rn.f32 	%f63, %f57, 0f3FB8AA3B, %f62;
	fma.rn.f32 	%f64, %f57, 0f32A57060, %f63;
	mov.b32 	%r89, %f60;
	shl.b32 	%r90, %r89, 23;
	mov.b32 	%f65, %r90;
	ex2.approx.ftz.f32 	%f66, %f64;
	mul.f32 	%f67, %f66, %f65;
	add.f32 	%f68, %f56, %f67;
	sub.f32 	%f69, %f96, %f30;
	fma.rn.f32 	%f70, %f69, 0f3BBB989D, 0f3F000000;
	cvt.sat.f32.f32 	%f71, %f70;
	fma.rm.f32 	%f72, %f71, %f35, %f34;
	add.f32 	%f73, %f72, 0fCB40007F;
	neg.f32 	%f74, %f73;
	fma.rn.f32 	%f75, %f69, 0f3FB8AA3B, %f74;
	fma.rn.f32 	%f76, %f69, 0f32A57060, %f75;
	mov.b32 	%r91, %f72;
	shl.b32 	%r92, %r91, 23;
	mov.b32 	%f77, %r92;
	ex2.approx.ftz.f32 	%f78, %f76;
	mul.f32 	%f79, %f78, %f77;
	add.f32 	%f80, %f68, %f79;
	mov.b32 	%r93, %f80;
	shfl.sync.bfly.b32	%r94|%p20, %r93, 16, 31, -1;
	mov.b32 	%f81, %r94;
	add.f32 	%f82, %f80, %f81;
	mov.b32 	%r95, %f82;
	shfl.sync.bfly.b32	%r96|%p21, %r95, 8, 31, -1;
	mov.b32 	%f83, %r96;
	add.f32 	%f84, %f82, %f83;
	mov.b32 	%r97, %f84;
	shfl.sync.bfly.b32	%r98|%p22, %r97, 4, 31, -1;
	mov.b32 	%f85, %r98;
	add.f32 	%f86, %f84, %f85;
	mov.b32 	%r99, %f86;
	shfl.sync.bfly.b32	%r100|%p23, %r99, 2, 31, -1;
	mov.b32 	%f87, %r100;
	add.f32 	%f88, %f86, %f87;
	mov.b32 	%r101, %f88;
	shfl.sync.bfly.b32	%r102|%p24, %r101, 1, 31, -1;
	mov.b32 	%f89, %r102;
	add.f32 	%f90, %f88, %f89;
	div.rn.f32 	%f91, %f43, %f90;
	div.rn.f32 	%f92, %f55, %f90;
	div.rn.f32 	%f93, %f67, %f90;
	div.rn.f32 	%f94, %f79, %f90;
	mad.lo.s64 	%rd40, %rd53, %rd25, %rd8;
	shr.u64 	%rd41, %rd40, 63;
	add.s64 	%rd42, %rd40, %rd41;
	cvta.to.global.u64 	%rd43, %rd24;
	shl.b64 	%rd44, %rd42, 2;
	and.b64  	%rd45, %rd44, -8;
	add.s64 	%rd46, %rd43, %rd45;
	st.global.v2.f32 	[%rd46], {%f91, %f92};
	add.s64 	%rd47, %rd40, 64;
	shr.u64 	%rd48, %rd47, 63;
	add.s64 	%rd49, %rd47, %rd48;
	shl.b64 	%rd50, %rd49, 2;
	and.b64  	%rd51, %rd50, -8;
	add.s64 	%rd52, %rd43, %rd51;
	st.global.v2.f32 	[%rd52], {%f93, %f94};
	add.s64 	%rd53, %rd53, %rd9;
	setp.lt.s64 	%p25, %rd53, %rd26;
	@%p25 bra 	$L__BB474_4;
$L__BB474_9:
	ret;

}
	// .globl	_Z15SoftmaxWarpImplI22BroadcastScaleMaskLoadIffbLm4EiE11DirectStoreIffEfLi2ELi4ELi32ELi1ELb1EL9Algorithm0EEvT_T0_ll
.visible .entry _Z15SoftmaxWarpImplI22BroadcastScaleMaskLoadIffbLm4EiE11DirectStoreIffEfLi2ELi4ELi32ELi1ELb1EL9Algorithm0EEvT_T0_ll(
	.param .align 8 .b8 _Z15SoftmaxWarpImplI22BroadcastScaleMaskLoadIffbLm4EiE11DirectStoreIffEfLi2ELi4ELi32ELi1ELb1EL9Algorithm0EEvT_T0_ll_param_0[120],
	.param .align 8 .b8 _Z15SoftmaxWarpImplI22BroadcastScaleMaskLoadIffbLm4EiE11DirectStoreIffEfLi2ELi4ELi32ELi1ELb1EL9Algorithm0EEvT_T0_ll_param_1[16],
	.param .u64 _Z15SoftmaxWarpImplI22BroadcastScaleMaskLoadIffbLm4EiE11DirectStoreIffEfLi2ELi4ELi32ELi1ELb1EL9Algorithm0EEvT_T0_ll_param_2,
	.param .u64 _Z15SoftmaxWarpImplI22BroadcastScaleMaskLoadIffbLm4EiE11DirectStoreIffEfLi2ELi4ELi32ELi1ELb1EL9Algorithm0EEvT_T0_ll_param_3
)
{
	.reg .pred 	%p<30>;
	.reg .b16 	%rs<5>;
	.reg .b32 	%r<106>;
	.reg .b32 	%f<111>;
	.reg .b64 	%rd<53>;

	ld.param.u64 	%rd25, [_Z15SoftmaxWarpImplI22BroadcastScaleMaskLoadIffbLm4EiE11DirectStoreIffEfLi2ELi4ELi32ELi1ELb1EL9Algorithm0EEvT_T0_ll_param_1+8];
	ld.param.v2.f32 	{%f21, %f22}, [_Z15SoftmaxWarpImplI22BroadcastScaleMaskLoadIffbLm4EiE11DirectStoreIffEfLi2ELi4ELi32ELi1ELb1EL9Algorithm0EEvT_T0_ll_param_0+112];
	ld.param.u64 	%rd23, [_Z15SoftmaxWarpImplI22BroadcastScaleMaskLoadIffbLm4EiE11DirectStoreIffEfLi2ELi4ELi32ELi1ELb1EL9Algorithm0EEvT_T0_ll_param_0+104];
	ld.param.v2.u32 	{%r16, %r17}, [_Z15SoftmaxWarpImplI22BroadcastScaleMaskLoadIffbLm4EiE11DirectStoreIffEfLi2ELi4ELi32ELi1ELb1EL9Algorithm0EEvT_T0_ll_param_0+88];
	ld.param.v2.u32 	{%r14, %r15}, [_Z15SoftmaxWarpImplI22BroadcastScaleMaskLoadIffbLm4EiE11DirectStoreIffEfLi2ELi4ELi32ELi1ELb1EL9Algorithm0EEvT_T0_ll_param_0+80];
	ld.param.v2.u32 	{%r12, %r13}, [_Z15SoftmaxWarpImplI22BroadcastScaleMaskLoadIffbLm4EiE11DirectStoreIffEfLi2ELi4ELi32ELi1ELb1EL9Algorithm0EEvT_T0_ll_param_0+64];
	ld.param.v2.u32 	{%r10, %r11}, [_Z15SoftmaxWarpImplI22BroadcastScaleMaskLoadIffbLm4EiE11DirectStoreIffEfLi2ELi4ELi32ELi1ELb1EL9Algorithm0EEvT_T0_ll_param_0+56];
	ld.param.u64 	%rd19, [_Z15SoftmaxWarpImplI22BroadcastScaleMaskLoadIffbLm4EiE11DirectStoreIffEfLi2ELi4ELi32ELi1ELb1EL9Algorithm0EEvT_T0_ll_param_0+40];
	ld.param.u64 	%rd18, [_Z15SoftmaxWarpImplI22BroadcastScaleMaskLoadIffbLm4EiE11DirectStoreIffEfLi2ELi4ELi32ELi1ELb1EL9Algorithm0EEvT_T0_ll_param_0+32];
	ld.param.u64 	%rd17, [_Z15SoftmaxWarpImplI22BroadcastScaleMaskLoadIffbLm4EiE11DirectStoreIffEfLi2ELi4ELi32ELi1ELb1EL9Algorithm0EEvT_T0_ll_param_0+24];
	ld.param.u64 	%rd16, [_Z15SoftmaxWarpImplI22BroadcastScaleMaskLoadIffbLm4EiE11DirectStoreIffEfLi2ELi4ELi32ELi1ELb1EL9Algorithm0EEvT_T0_ll_param_0+16];
	ld.param.u64 	%rd24, [_Z15SoftmaxWarpImplI22BroadcastScaleMaskLoadIffbLm4EiE11DirectStoreIffEfLi2ELi4ELi32ELi1ELb1EL9Algorithm0EEvT_T0_ll_param_1];
	ld.param.u64 	%rd15, [_Z15SoftmaxWarpImplI22BroadcastScaleMaskLoadIffbLm4EiE11DirectStoreIffEfLi2ELi4ELi32ELi1ELb1EL9Algorithm0EEvT_T0_ll_param_0+8];
	ld.param.u64 	%rd14, [_Z15SoftmaxWarpImplI22BroadcastScaleMaskLoadIffbLm4EiE11DirectStoreIffEfLi2ELi4ELi32ELi1ELb1EL9Algorithm0EEvT_T0_ll_param_0];
	ld.param.u64 	%rd26, [_Z15SoftmaxWarpImplI22BroadcastScaleMaskLoadIffbLm4EiE11DirectStoreIffEfLi2ELi4ELi32ELi1ELb1EL9Algorithm0EEvT_T0_ll_param_2];
	ld.param.u64 	%rd27, [_Z15SoftmaxWarpImplI22BroadcastScaleMaskLoadIffbLm4EiE11DirectStoreIffEfLi2ELi4ELi32ELi1ELb1EL9Algorithm0EEvT_T0_ll_param_3];
	cvta.to.global.u64 	%rd1, %rd14;
	cvta.to.global.u64 	%rd2, %rd15;
	cvta.to.global.u64 	%rd4, %rd24;
	setp.lt.s64 	%p1, %rd27, 129;
	@%p1 bra 	$L__BB475_2;
	mov.u64 	%rd28, $str;
	cvta.global.u64 	%rd29, %rd28;
	mov.u64 	%rd30, $str$1;
	cvta.global.u64 	%rd31, %rd30;
	mov.u64 	%rd32, __unnamed_461;
	cvta.global.u64 	%rd33, %rd32;
	{ // callseq 460, 0
	.param .b64 param0;
	st.param.b64 	[param0], %rd29;
	.param .b64 param1;
	st.param.b64 	[param1], %rd31;
	.param .b32 param2;
	st.param.b32 	[param2], 254;
	.param .b64 param3;
	st.param.b64 	[param3], %rd33;
	.param .b64 param4;
	st.param.b64 	[param4], 1;
	call.uni 
	__assertfail, 
	(
	param0, 
	param1, 
	param2, 
	param3, 
	param4
	);
	} // callseq 460
$L__BB475_2:
	mov.u32 	%r18, %ctaid.x;
	mov.u32 	%r19, %ntid.y;
	mov.u32 	%r20, %tid.y;
	mad.lo.s32 	%r21, %r18, %r19, %r20;
	mov.u32 	%r22, %nctaid.x;
	mul.lo.s32 	%r8, %r22, %r19;
	cvt.s64.s32 	%rd52, %r21;
	setp.le.s64 	%p2, %rd26, %rd52;
	@%p2 bra 	$L__BB475_17;
	mov.u32 	%r23, %tid.x;
	shl.b32 	%r24, %r23, 1;
	cvt.u64.u32 	%rd6, %r24;
	add.s32 	%r25, %r24, 64;
	cvt.u64.u32 	%rd7, %r25;
	cvt.s64.s32 	%rd8, %r8;
	cvt.u32.u64 	%r27, %rd23;
	cvt.u32.u64 	%r28, %rd6;
$L__BB475_4:
	setp.le.s64 	%p3, %rd27, %rd6;
	cvt.u32.u64 	%r26, %rd52;
	mul.lo.s32 	%r9, %r27, %r26;
	mov.f32 	%f104, 0fFF800000;
	mov.f32 	%f105, %f104;
	mov.f32 	%f110, %f104;
	@%p3 bra 	$L__BB475_8;
	setp.eq.s64 	%p4, %rd19, 1;
	setp.eq.s64 	%p5, %rd18, 1;
	setp.eq.s64 	%p6, %rd17, 1;
	setp.eq.s64 	%p7, %rd16, 1;
	add.s32 	%r29, %r28, %r9;
	div.s32 	%r30, %r29, %r10;
	mul.lo.s32 	%r31, %r30, %r10;
	sub.s32 	%r32, %r29, %r31;
	div.s32 	%r33, %r32, %r11;
	mul.lo.s32 	%r34, %r33, %r11;
	sub.s32 	%r35, %r32, %r34;
	div.s32 	%r36, %r35, %r12;
	mul.lo.s32 	%r37, %r36, %r12;
	sub.s32 	%r38, %r35, %r37;
	selp.b32 	%r39, 0, %r30, %p7;
	selp.b32 	%r40, 0, %r33, %p6;
	selp.b32 	%r41, 0, %r36, %p5;
	selp.b32 	%r42, 0, %r38, %p4;
	mul.lo.s32 	%r43, %r14, %r39;
	mad.lo.s32 	%r44, %r15, %r40, %r43;
	mad.lo.s32 	%r45, %r16, %r41, %r44;
	mad.lo.s32 	%r46, %r17, %r42, %r45;
	shr.u32 	%r47, %r29, 31;
	add.s32 	%r48, %r29, %r47;
	shr.s32 	%r49, %r48, 1;
	mul.wide.s32 	%rd34, %r49, 8;
	add.s64 	%rd10, %rd1, %rd34;
	ld.global.f32 	%f24, [%rd10];
	shr.u32 	%r50, %r46, 31;
	add.s32 	%r51, %r46, %r50;
	shr.s32 	%r52, %r51, 1;
	mul.wide.s32 	%rd35, %r52, 2;
	add.s64 	%rd36, %rd2, %rd35;
	ld.global.v2.u8 	{%rs1, %rs2}, [%rd36];
	setp.eq.s16 	%p8, %rs1, 0;
	mul.f32 	%f25, %f24, %f22;
	selp.f32 	%f105, %f21, %f25, %p8;
	setp.eq.s16 	%p9, %rs2, 0;
	mov.f32 	%f104, %f21;
	@%p9 bra 	$L__BB475_7;
	ld.global.f32 	%f26, [%rd10+4];
	mul.f32 	%f104, %f26, %f22;
$L__BB475_7:
	max.f32 	%f27, %f105, 0fFF800000;
	max.f32 	%f110, %f27, %f104;
$L__BB475_8:
	setp.le.s64 	%p10, %rd27, %rd7;
	mov.f32 	%f108, 0fFF800000;
	mov.f32 	%f109, %f108;
	@%p10 bra 	$L__BB475_12;
	cvt.u32.u64 	%r53, %rd7;
	setp.eq.s64 	%p11, %rd19, 1;
	setp.eq.s64 	%p12, %rd18, 1;
	setp.eq.s64 	%p13, %rd17, 1;
	setp.eq.s64 	%p14, %rd16, 1;
	add.s32 	%r54, %r53, %r9;
	div.s32 	%r55, %r54, %r10;
	mul.lo.s32 	%r56, %r55, %r10;
	sub.s32 	%r57, %r54, %r56;
	div.s32 	%r58, %r57, %r11;
	mul.lo.s32 	%r59, %r58, %r11;
	sub.s32 	%r60, %r57, %r59;
	div.s32 	%r61, %r60, %r12;
	mul.lo.s32 	%r62, %r61, %r12;
	sub.s32 	%r63, %r60, %r62;
	selp.b32 	%r64, 0, %r55, %p14;
	selp.b32 	%r65, 0, %r58, %p13;
	selp.b32 	%r66, 0, %r61, %p12;
	selp.b32 	%r67, 0, %r63, %p11;
	mul.lo.s32 	%r68, %r14, %r64;
	mad.lo.s32 	%r69, %r15, %r65, %r68;
	mad.lo.s32 	%r70, %r16, %r66, %r69;
	mad.lo.s32 	%r71, %r17, %r67, %r70;
	shr.u32 	%r72, %r54, 31;
	add.s32 	%r73, %r54, %r72;
	shr.s32 	%r74, %r73, 1;
	mul.wide.s32 	%rd37, %r74, 8;
	add.s64 	%rd11, %rd1, %rd37;
	ld.global.f32 	%f29, [%rd11];
	shr.u32 	%r75, %r71, 31;
	add.s32 	%r76, %r71, %r75;
	shr.s32 	%r77, %r76, 1;
	mul.wide.s32 	%rd38, %r77, 2;
	add.s64 	%rd39, %rd2, %rd38;
	ld.global.v2.u8 	{%rs3, %rs4}, [%rd39];
	setp.eq.s16 	%p15, %rs3, 0;
	mul.f32 	%f30, %f29, %f22;
	selp.f32 	%f109, %f21, %f30, %p15;
	setp.eq.s16 	%p16, %rs4, 0;
	mov.f32 	%f108, %f21;
	@%p16 bra 	$L__BB475_11;
	ld.global.f32 	%f31, [%rd11+4];
	mul.f32 	%f108, %f31, %f22;
$L__BB475_11:
	max.f32 	%f32, %f110, %f109;
	max.f32 	%f110, %f32, %f108;
$L__BB475_12:
	setp.le.s64 	%p17, %rd27, %rd6;
	mov.b32 	%r78, %f110;
	shfl.sync.bfly.b32	%r79|%p18, %r78, 16, 31, -1;
	mov.b32 	%f33, %r79;
	max.f32 	%f34, %f110, %f33;
	mov.b32 	%r80, %f34;
	shfl.sync.bfly.b32	%r81|%p19, %r80, 8, 31, -1;
	mov.b32 	%f35, %r81;
	max.f32 	%f36, %f34, %f35;
	mov.b32 	%r82, %f36;
	shfl.sync.bfly.b32	%r83|%p20, %r82, 4, 31, -1;
	mov.b32 	%f37, %r83;
	max.f32 	%f38, %f36, %f37;
	mov.b32 	%r84, %f38;
	shfl.sync.bfly.b32	%r85|%p21, %r84, 2, 31, -1;
	mov.b32 	%f39, %r85;
	max.f32 	%f40, %f38, %f39;
	mov.b32 	%r86, %f40;
	shfl.sync.bfly.b32	%r87|%p22, %r86, 1, 31, -1;
	mov.b32 	%f41, %r87;
	max.f32 	%f42, %f40, %f41;
	sub.f32 	%f43, %f105, %f42;
	fma.rn.f32 	%f44, %f43, 0f3BBB989D, 0f3F000000;
	cvt.sat.f32.f32 	%f45, %f44;
	mov.f32 	%f46, 0f4B400001;
	mov.f32 	%f47, 0f437C0000;
	fma.rm.f32 	%f48, %f45, %f47, %f46;
	add.f32 	%f49, %f48, 0fCB40007F;
	neg.f32 	%f50, %f49;
	fma.rn.f32 	%f51, %f43, 0f3FB8AA3B, %f50;
	fma.rn.f32 	%f52, %f43, 0f32A57060, %f51;
	mov.b32 	%r88, %f48;
	shl.b32 	%r89, %r88, 23;
	mov.b32 	%f53, %r89;
	ex2.approx.ftz.f32 	%f54, %f52;
	mul.f32 	%f55, %f54, %f53;
	add.f32 	%f56, %f55, 0f00000000;
	sub.f32 	%f57, %f104, %f42;
	fma.rn.f32 	%f58, %f57, 0f3BBB989D, 0f3F000000;
	cvt.sat.f32.f32 	%f59, %f58;
	fma.rm.f32 	%f60, %f59, %f47, %f46;
	add.f32 	%f61, %f60, 0fCB40007F;
	neg.f32 	%f62, %f61;
	fma.rn.f32 	%f63, %f57, 0f3FB8AA3B, %f62;
	fma.rn.f32 	%f64, %f57, 0f32A57060, %f63;
	mov.b32 	%r90, %f60;
	shl.b32 	%r91, %r90, 23;
	mov.b32 	%f65, %r91;
	ex2.approx.ftz.f32 	%f66, %f64;
	mul.f32 	%f67, %f66, %f65;
	add.f32 	%f68, %f56, %f67;
	sub.f32 	%f69, %f109, %f42;
	fma.rn.f32 	%f70, %f69, 0f3BBB989D, 0f3F000000;
	cvt.sat.f32.f32 	%f71, %f70;
	fma.rm.f32 	%f72, %f71, %f47, %f46;
	add.f32 	%f73, %f72, 0fCB40007F;
	neg.f32 	%f74, %f73;
	fma.rn.f32 	%f75, %f69, 0f3FB8AA3B, %f74;
	fma.rn.f32 	%f76, %f69, 0f32A57060, %f75;
	mov.b32 	%r92, %f72;
	shl.b32 	%r93, %r92, 23;
	mov.b32 	%f77, %r93;
	ex2.approx.ftz.f32 	%f78, %f76;
	mul.f32 	%f79, %f78, %f77;
	add.f32 	%f80, %f68, %f79;
	sub.f32 	%f81, %f108, %f42;
	fma.rn.f32 	%f82, %f81, 0f3BBB989D, 0f3F000000;
	cvt.sat.f32.f32 	%f83, %f82;
	fma.rm.f32 	%f84, %f83, %f47, %f46;
	add.f32 	%f85, %f84, 0fCB40007F;
	neg.f32 	%f86, %f85;
	fma.rn.f32 	%f87, %f81, 0f3FB8AA3B, %f86;
	fma.rn.f32 	%f88, %f81, 0f32A57060, %f87;
	mov.b32 	%r94, %f84;
	shl.b32 	%r95, %r94, 23;
	mov.b32 	%f89, %r95;
	ex2.approx.ftz.f32 	%f90, %f88;
	mul.f32 	%f91, %f90, %f89;
	add.f32 	%f92, %f80, %f91;
	mov.b32 	%r96, %f92;
	shfl.sync.bfly.b32	%r97|%p23, %r96, 16, 31, -1;
	mov.b32 	%f93, %r97;
	add.f32 	%f94, %f92, %f93;
	mov.b32 	%r98, %f94;
	shfl.sync.bfly.b32	%r99|%p24, %r98, 8, 31, -1;
	mov.b32 	%f95, %r99;
	add.f32 	%f96, %f94, %f95;
	mov.b32 	%r100, %f96;
	shfl.sync.bfly.b32	%r101|%p25, %r100, 4, 31, -1;
	mov.b32 	%f97, %r101;
	add.f32 	%f98, %f96, %f97;
	mov.b32 	%r102, %f98;
	shfl.sync.bfly.b32	%r103|%p26, %r102, 2, 31, -1;
	mov.b32 	%f99, %r103;
	add.f32 	%f100, %f98, %f99;
	mov.b32 	%r104, %f100;
	shfl.sync.bfly.b32	%r105|%p27, %r104, 1, 31, -1;
	mov.b32 	%f101, %r105;
	add.f32 	%f102, %f100, %f101;
	div.rn.f32 	%f17, %f55, %f102;
	div.rn.f32 	%f18, %f67, %f102;
	div.rn.f32 	%f19, %f79, %f102;
	div.rn.f32 	%f20, %f91, %f102;
	mul.lo.s64 	%rd12, %rd52, %rd25;
	@%p17 bra 	$L__BB475_14;
	add.s64 	%rd40, %rd12, %rd6;
	shr.u64 	%rd41, %rd40, 63;
	add.s64 	%rd42, %rd40, %rd41;
	shl.b64 	%rd43, %rd42, 2;
	and.b64  	%rd44, %rd43, -8;
	add.s64 	%rd45, %rd4, %rd44;
	st.global.v2.f32 	[%rd45], {%f17, %f18};
$L__BB475_14:
	setp.le.s64 	%p28, %rd27, %rd7;
	@%p28 bra 	$L__BB475_16;
	add.s64 	%rd46, %rd12, %rd7;
	shr.u64 	%rd47, %rd46, 63;
	add.s64 	%rd48, %rd46, %rd47;
	shl.b64 	%rd49, %rd48, 2;
	and.b64  	%rd50, %rd49, -8;
	add.s64 	%rd51, %rd4, %rd50;
	st.global.v2.f32 	[%rd51], {%f19, %f20};
$L__BB475_16:
	add.s64 	%rd52, %rd52, %rd8;
	setp.lt.s64 	%p29, %rd52, %rd26;
	@%p29 bra 	$L__BB475_4;
$L__BB475_17:
	ret;

}
	// .globl	_Z15SoftmaxWarpImplI22BroadcastScaleMaskLoadIffbLm4EiE11DirectStoreIffEfLi2ELi6ELi32ELi1ELb0EL9Algorithm0EEvT_T0_ll
.visible .entry _Z15SoftmaxWarpImplI22BroadcastScaleMaskLoadIffbLm4EiE11DirectStoreIffEfLi2ELi6ELi32ELi1ELb0EL9Algorithm0EEvT_T0_ll(
	.param .align 8 .b8 _Z15SoftmaxWarpImplI22BroadcastScaleMaskLoadIffbLm4EiE11DirectStoreIffEfLi2ELi6ELi32ELi1ELb0EL9Algorithm0EEvT_T0_ll_param_0[120],
	.param .align 8 .b8 _Z15SoftmaxWarpImplI22BroadcastScaleMaskLoadIffbLm4EiE11DirectStoreIffEfLi2ELi6ELi32ELi1ELb0EL9Algorithm0EEvT_T0_ll_param_1[16],
	.param .u64 _Z15SoftmaxWarpImplI22BroadcastScaleMaskLoadIffbLm4EiE11DirectStoreIffEfLi2ELi6ELi32ELi1ELb0EL9Algorithm0EEvT_T0_ll_param_2,
	.param .u64 _Z15SoftmaxWarpImplI22BroadcastScaleMaskLoadIffbLm4EiE11DirectStoreIffEfLi2ELi6ELi32ELi1ELb0EL9Algorithm0EEvT_T0_ll_param_3
)
{
	.reg .pred 	%p<32>;
	.reg .b16 	%rs<7>;
	.reg .b32 	%r<131>;
	.reg .b32 	%f<132>;
	.reg .b64 	%rd<63>;

	ld.param.u64 	%rd25, [_Z15SoftmaxWarpImplI22BroadcastScaleMaskLoadIffbLm4EiE11DirectStoreIffEfLi2ELi6ELi32ELi1ELb0EL9Algorithm0EEvT_T0_ll_param_1+8];
	ld.param.u64 	%rd24, [_Z15SoftmaxWarpImplI22BroadcastScaleMaskLoadIffbLm4EiE11DirectStoreIffEfLi2ELi6ELi32ELi1ELb0EL9Algorithm0EEvT_T0_ll_param_1];
	ld.param.v2.f32 	{%f12, %f13}, [_Z15SoftmaxWarpImplI22BroadcastScaleMaskLoadIffbLm4EiE11DirectStoreIffEfLi2ELi6ELi32ELi1ELb0EL9Algorithm0EEvT_T0_ll_param_0+112];
	ld.param.u64 	%rd23, [_Z15SoftmaxWarpImplI22BroadcastScaleMaskLoadIffbLm4EiE11DirectStoreIffEfLi2ELi6ELi32ELi1ELb0EL9Algorithm0EEvT_T0_ll_param_0+104];
	ld.param.v2.u32 	{%r17, %r18}, [_Z15SoftmaxWarpImplI22BroadcastScaleMaskLoadIffbLm4EiE11DirectStoreIffEfLi2ELi6ELi32ELi1ELb0EL9Algorithm0EEvT_T0_ll_param_0+88];
	ld.param.v2.u32 	{%r15, %r16}, [_Z15SoftmaxWarpImplI22BroadcastScaleMaskLoadIffbLm4EiE11DirectStoreIffEfLi2ELi6ELi32ELi1ELb0EL9Algorithm0EEvT_T0_ll_param_0+80];
	ld.param.v2.u32 	{%r13, %r14}, [_Z15SoftmaxWarpImplI22BroadcastScaleMaskLoadIffbLm4EiE11DirectStoreIffEfLi2ELi6ELi32ELi1ELb0EL9Algorithm0EEvT_T0_ll_param_0+64];
	ld.param.v2.u32 	{%r11, %r12}, [_Z15SoftmaxWarpImplI22BroadcastScaleMaskLoadIffbLm4EiE11DirectStoreIffEfLi2ELi6ELi32ELi1ELb0EL9Algorithm0EEvT_T0_ll_param_0+56];
	ld.param.u64 	%rd19, [_Z15SoftmaxWarpImplI22BroadcastScaleMaskLoadIffbLm4EiE11DirectStoreIffEfLi2ELi6ELi32ELi1ELb0EL9Algorithm0EEvT_T0_ll_param_0+40];
	ld.param.u64 	%rd18, [_Z15SoftmaxWarpImplI22BroadcastScaleMaskLoadIffbLm4EiE11DirectStoreIffEfLi2ELi6ELi32ELi1ELb0EL9Algorithm0EEvT_T0_ll_param_0+32];
	ld.param.u64 	%rd17, [_Z15SoftmaxWarpImplI22BroadcastScaleMaskLoadIffbLm4EiE11DirectStoreIffEfLi2ELi6ELi32ELi1ELb0EL9Algorithm0EEvT_T0_ll_param_0+24];
	ld.param.u64 	%rd16, [_Z15SoftmaxWarpImplI22BroadcastScaleMaskLoadIffbLm4EiE11DirectStoreIffEfLi2ELi6ELi32ELi1ELb0EL9Algorithm0EEvT_T0_ll_param_0+16];
	ld.param.u64 	%rd15, [_Z15SoftmaxWarpImplI22BroadcastScaleMaskLoadIffbLm4EiE11DirectStoreIffEfLi2ELi6ELi32ELi1ELb0EL9Algorithm0EEvT_T0_ll_param_0+8];
	ld.param.u64 	%rd14, [_Z15SoftmaxWarpImplI22BroadcastScaleMaskLoadIffbLm4EiE11DirectStoreIffEfLi2ELi6ELi32ELi1ELb0EL9Algorithm0EEvT_T0_ll_param_0];
	ld.param.u64 	%rd26, [_Z15SoftmaxWarpImplI22BroadcastScaleMaskLoadIffbLm4EiE11DirectStoreIffEfLi2ELi6ELi32ELi1ELb0EL9Algorithm0EEvT_T0_ll_param_2];
	ld.param.u64 	%rd27, [_Z15SoftmaxWarpImplI22BroadcastScaleMaskLoadIffbLm4EiE11DirectStoreIffEfLi2ELi6ELi32ELi1ELb0EL9Algorithm0EEvT_T0_ll_param_3];
	cvta.to.global.u64 	%rd1, %rd14;
	cvta.to.global.u64 	%rd2, %rd15;
	setp.lt.s64 	%p1, %rd27, 193;
	@%p1 bra 	$L__BB476_2;
	mov.u64 	%rd28, $str;
	cvta.global.u64 	%rd29, %rd28;
	mov.u64 	%rd30, $str$1;
	cvta.global.u64 	%rd31, %rd30;
	mov.u64 	%rd32, __unnamed_462;
	cvta.global.u64 	%rd33, %rd32;
	{ // callseq 461, 0
	.param .b64 param0;
	st.param.b64 	[param0], %rd29;
	.param .b64 param1;
	st.param.b64 	[param1], %rd31;
	.param .b32 param2;
	st.param.b32 	[param2], 254;
	.param .b64 param3;
	st.param.b64 	[param3], %rd33;
	.param .b64 param4;
	st.param.b64 	[param4], 1;
	call.uni 
	__assertfail, 
	(
	param0, 
	param1, 
	param2, 
	param3, 
	param4
	);
	} // callseq 461
$L__BB476_2:
	mov.u32 	%r19, %ctaid.x;
	mov.u32 	%r20, %ntid.y;
	mov.u32 	%r21, %tid.y;
	mad.lo.s32 	%r22, %r19, %r20, %r21;
	mov.u32 	%r23, %nctaid.x;
	mul.lo.s32 	%r8, %r23, %r20;
	cvt.s64.s32 	%rd62, %r22;
	setp.le.s64 	%p2, %rd26, %rd62;
	@%p2 bra 	$L__BB476_11;
	mov.u32 	%r24, %tid.x;
	shl.b32 	%r25, %r24, 1;
	cvt.u64.u32 	%rd7, %r25;
	cvt.s64.s32 	%rd8, %r8;
	cvt.u32.u64 	%r26, %rd7;
	cvt.u32.u64 	%r28, %rd23;
$L__BB476_4:
	setp.eq.s64 	%p3, %rd19, 1;
	setp.eq.s64 	%p4, %rd18, 1;
	setp.eq.s64 	%p5, %rd17, 1;
	setp.eq.s64 	%p6, %rd16, 1;
	cvt.u32.u64 	%r27, %rd62;
	mad.lo.s32 	%r9, %r28, %r27, %r26;
	div.s32 	%r29, %r9, %r11;
	mul.lo.s32 	%r30, %r29, %r11;
	sub.s32 	%r31, %r9, %r30;
	div.s32 	%r32, %r31, %r12;
	mul.lo.s32 	%r33, %r32, %r12;
	sub.s32 	%r34, %r31, %r33;
	div.s32 	%r35, %r34, %r13;
	mul.lo.s32 	%r36, %r35, %r13;
	sub.s32 	%r37, %r34, %r36;
	selp.b32 	%r38, 0, %r29, %p6;
	selp.b32 	%r39, 0, %r32, %p5;
	selp.b32 	%r40, 0, %r35, %p4;
	selp.b32 	%r41, 0, %r37, %p3;
	mul.lo.s32 	%r42, %r15, %r38;
	mad.lo.s32 	%r43, %r16, %r39, %r42;
	mad.lo.s32 	%r44, %r17, %r40, %r43;
	mad.lo.s32 	%r45, %r18, %r41, %r44;
	shr.u32 	%r46, %r9, 31;
	add.s32 	%r47, %r9, %r46;
	shr.s32 	%r48, %r47, 1;
	mul.wide.s32 	%rd34, %r48, 8;
	add.s64 	%rd10, %rd1, %rd34;
	ld.global.f32 	%f14, [%rd10];
	shr.u32 	%r49, %r45, 31;
	add.s32 	%r50, %r45, %r49;
	shr.s32 	%r51, %r50, 1;
	mul.wide.s32 	%rd35, %r51, 2;
	add.s64 	%rd36, %rd2, %rd35;
	ld.global.v2.u8 	{%rs1, %rs2}, [%rd36];
	setp.eq.s16 	%p7, %rs1, 0;
	mul.f32 	%f15, %f14, %f13;
	selp.f32 	%f3, %f12, %f15, %p7;
	setp.eq.s16 	%p8, %rs2, 0;
	mov.f32 	%f129, %f12;
	@%p8 bra 	$L__BB476_6;
	ld.global.f32 	%f16, [%rd10+4];
	mul.f32 	%f129, %f16, %f13;
$L__BB476_6:
	add.s32 	%r10, %r9, 64;
	div.s32 	%r52, %r10, %r11;
	mul.lo.s32 	%r53, %r52, %r11;
	sub.s32 	%r54, %r10, %r53;
	div.s32 	%r55, %r54, %r12;
	mul.lo.s32 	%r56, %r55, %r12;
	sub.s32 	%r57, %r54, %r56;
	div.s32 	%r58, %r57, %r13;
	mul.lo.s32 	%r59, %r58, %r13;
	sub.s32 	%r60, %r57, %r59;
	selp.b32 	%r61, 0, %r52, %p6;
	selp.b32 	%r62, 0, %r55, %p5;
	selp.b32 	%r63, 0, %r58, %p4;
	selp.b32 	%r64, 0, %r60, %p3;
	mul.lo.s32 	%r65, %r15, %r61;
	mad.lo.s32 	%r66, %r16, %r62, %r65;
	mad.lo.s32 	%r67, %r17, %r63, %r66;
	mad.lo.s32 	%r68, %r18, %r64, %r67;
	shr.u32 	%r69, %r10, 31;
	add.s32 	%r70, %r10, %r69;
	shr.s32 	%r71, %r70, 1;
	mul.wide.s32 	%rd37, %r71, 8;
	add.s64 	%rd11, %rd1, %rd37;
	ld.global.f32 	%f17, [%rd11];
	shr.u32 	%r72, %r68, 31;
	add.s32 	%r73, %r68, %r72;
	shr.s32 	%r74, %r73, 1;
	mul.wide.s32 	%rd38, %r74, 2;
	add.s64 	%rd39, %rd2, %rd38;
	ld.global.v2.u8 	{%rs3, %rs4}, [%rd39];
	setp.eq.s16 	%p13, %rs3, 0;
	mul.f32 	%f18, %f17, %f13;
	selp.f32 	%f6, %f12, %f18, %p13;
	setp.eq.s16 	%p14, %rs4, 0;
	mov.f32 	%f130, %f12;
	@%p14 bra 	$L__BB476_8;
	ld.global.f32 	%f19, [%rd11+4];
	mul.f32 	%f130, %f19, %f13;
$L__BB476_8:
	setp.eq.s64 	%p15, %rd19, 1;
	setp.eq.s64 	%p16, %rd18, 1;
	setp.eq.s64 	%p17, %rd17, 1;
	setp.eq.s64 	%p18, %rd16, 1;
	add.s32 	%r75, %r10, 64;
	div.s32 	%r76, %r75, %r11;
	mul.lo.s32 	%r77, %r76, %r11;
	sub.s32 	%r78, %r75, %r77;
	div.s32 	%r79, %r78, %r12;
	mul.lo.s32 	%r80, %r79, %r12;
	sub.s32 	%r81, %r78, %r80;
	div.s32 	%r82, %r81, %r13;
	mul.lo.s32 	%r83, %r82, %r13;
	sub.s32 	%r84, %r81, %r83;
	selp.b32 	%r85, 0, %r76, %p18;
	selp.b32 	%r86, 0, %r79, %p17;
	selp.b32 	%r87, 0, %r82, %p16;
	selp.b32 	%r88, 0, %r84, %p15;
	mul.lo.s32 	%r89, %r15, %r85;
	mad.lo.s32 	%r90, %r16, %r86, %r89;
	mad.lo.s32 	%r91, %r17, %r87, %r90;
	mad.lo.s32 	%r92, %r18, %r88, %r91;
	shr.u32 	%r93, %r75, 31;
	add.s32 	%r94, %r75, %r93;
	shr.s32 	%r95, %r94, 1;
	mul.wide.s32 	%rd40, %r95, 8;
	add.s64 	%rd12, %rd1, %rd40;
	ld.global.f32 	%f20, [%rd12];
	shr.u32 	%r96, %r92, 31;
	add.s32 	%r97, %r92, %r96;
	shr.s32 	%r98, %r97, 1;
	mul.wide.s32 	%rd41, %r98, 2;
	add.s64 	%rd42, %rd2, %rd41;
	ld.global.v2.u8 	{%rs5, %rs6}, [%rd42];
	setp.eq.s16 	%p19, %rs5, 0;
	mul.f32 	%f21, %f20, %f13;
	selp.f32 	%f9, %f12, %f21, %p19;
	setp.eq.s16 	%p20, %rs6, 0;
	mov.f32 	%f131, %f12;
	@%p20 bra 	$L__BB476_10;
	ld.global.f32 	%f22, [%rd12+4];
	mul.f32 	%f131, %f22, %f13;
$L__BB476_10:
	max.f32 	%f23, %f3, 0fFF800000;
	max.f32 	%f24, %f23, %f129;
	max.f32 	%f25, %f24, %f6;
	max.f32 	%f26, %f25, %f130;
	max.f32 	%f27, %f26, %f9;
	max.f32 	%f28, %f27, %f131;
	mov.b32 	%r99, %f28;
	shfl.sync.bfly.b32	%r100|%p21, %r99, 16, 31, -1;
	mov.b32 	%f29, %r100;
	max.f32 	%f30, %f28, %f29;
	mov.b32 	%r101, %f30;
	shfl.sync.bfly.b32	%r102|%p22, %r101, 8, 31, -1;
	mov.b32 	%f31, %r102;
	max.f32 	%f32, %f30, %f31;
	mov.b32 	%r103, %f32;
	shfl.sync.bfly.b32	%r104|%p23, %r103, 4, 31, -1;
	mov.b32 	%f33, %r104;
	max.f32 	%f34, %f32, %f33;
	mov.b32 	%r105, %f34;
	shfl.sync.bfly.b32	%r106|%p24, %r105, 2, 31, -1;
	mov.b32 	%f35, %r106;
	max.f32 	%f36, %f34, %f35;
	mov.b32 	%r107, %f36;
	shfl.sync.bfly.b32	%r108|%p25, %r107, 1, 31, -1;
	mov.b32 	%f37, %r108;
	max.f32 	%f38, %f36, %f37;
	sub.f32 	%f39, %f3, %f38;
	fma.rn.f32 	%f40, %f39, 0f3BBB989D, 0f3F000000;
	cvt.sat.f32.f32 	%f41, %f40;
	mov.f32 	%f42, 0f4B400001;
	mov.f32 	%f43, 0f437C0000;
	fma.rm.f32 	%f44, %f41, %f43, %f42;
	add.f32 	%f45, %f44, 0fCB40007F;
	neg.f32 	%f46, %f45;
	fma.rn.f32 	%f47, %f39, 0f3FB8AA3B, %f46;
	fma.rn.f32 	%f48, %f39, 0f32A57060, %f47;
	mov.b32 	%r109, %f44;
	shl.b32 	%r110, %r109, 23;
	mov.b32 	%f49, %r110;
	ex2.approx.ftz.f32 	%f50, %f48;
	mul.f32 	%f51, %f50, %f49;
	add.f32 	%f52, %f51, 0f00000000;
	sub.f32 	%f53, %f129, %f38;
	fma.rn.f32 	%f54, %f53, 0f3BBB989D, 0f3F000000;
	cvt.sat.f32.f32 	%f55, %f54;
	fma.rm.f32 	%f56, %f55, %f43, %f42;
	add.f32 	%f57, %f56, 0fCB40007F;
	neg.f32 	%f58, %f57;
	fma.rn.f32 	%f59, %f53, 0f3FB8AA3B, %f58;
	fma.rn.f32 	%f60, %f53, 0f32A57060, %f59;
	mov.b32 	%r111, %f56;
	shl.b32 	%r112, %r111, 23;
	mov.b32 	%f61, %r112;
	ex2.approx.ftz.f32 	%f62, %f60;
	mul.f32 	%f63, %f62, %f61;
	add.f32 	%f64, %f52, %f63;
	sub.f32 	%f65, %f6, %f38;
	fma.rn.f32 	%f66, %f65, 0f3BBB989D, 0f3F000000;
	cvt.sat.f32.f32 	%f67, %f66;
	fma.rm.f32 	%f68, %f67, %f43, %f42;
	add.f32 	%f69, %f68, 0fCB40007F;
	neg.f32 	%f70, %f69;
	fma.rn.f32 	%f71, %f65, 0f3FB8AA3B, %f70;
	fma.rn.f32 	%f72, %f65, 0f32A57060, %f71;
	mov.b32 	%r113, %f68;
	shl.b32 	%r114, %r113, 23;
	mov.b32 	%f73, %r114;
	ex2.approx.ftz.f32 	%f74, %f72;
	mul.f32 	%f75, %f74, %f73;
	add.f32 	%f76, %f64, %f75;
	sub.f32 	%f77, %f130, %f38;
	fma.rn.f32 	%f78, %f77, 0f3BBB989D, 0f3F000000;
	cvt.sat.f32.f32 	%f79, %f78;
	fma.rm.f32 	%f80, %f79, %f43, %f42;
	add.f32 	%f81, %f80, 0fCB40007F;
	neg.f32 	%f82, %f81;
	fma.rn.f32 	%f83, %f77, 0f3FB8AA3B, %f82;
	fma.rn.f32 	%f84, %f77, 0f32A57060, %f83;
	mov.b32 	%r115, %f80;
	shl.b32 	%r116, %r115, 23;
	mov.b32 	%f85, %r116;
	ex2.approx.ftz.f32 	%f86, %f84;
	mul.f32 	%f87, %f86, %f85;
	add.f32 	%f88, %f76, %f87;
	sub.f32 	%f89, %f9, %f38;
	fma.rn.f32 	%f90, %f89, 0f3BBB989D, 0f3F000000;
	cvt.sat.f32.f32 	%f91, %f90;
	fma.rm.f32 	%f92, %f91, %f43, %f42;
	add.f32 	%f93, %f92, 0fCB40007F;
	neg.f32 	%f94, %f93;
	fma.rn.f32 	%f95, %f89, 0f3FB8AA3B, %f94;
	fma.rn.f32 	%f96, %f89, 0f32A57060, %f95;
	mov.b32 	%r117, %f92;
	shl.b32 	%r118, %r117, 23;
	mov.b32 	%f97, %r118;
	ex2.approx.ftz.f32 	%f98, %f96;
	mul.f32 	%f99, %f98, %f97;
	add.f32 	%f100, %f88, %f99;
	sub.f32 	%f101, %f131, %f38;
	fma.rn.f32 	%f102, %f101, 0f3BBB989D, 0f3F000000;
	cvt.sat.f32.f32 	%f103, %f102;
	fma.rm.f32 	%f104, %f103, %f43, %f42;
	add.f32 	%f105, %f104, 0fCB40007F;
	neg.f32 	%f106, %f105;
	fma.rn.f32 	%f107, %f101, 0f3FB8AA3B, %f106;
	fma.rn.f32 	%f108, %f101, 0f32A57060, %f107;
	mov.b32 	%r119, %f104;
	shl.b32 	%r120, %r119, 23;
	mov.b32 	%f109, %r120;
	ex2.approx.ftz.f32 	%f110, %f108;
	mul.f32 	%f111, %f110, %f109;
	add.f32 	%f112, %f100, %f111;
	mov.b32 	%r121, %f112;
	shfl.sync.bfly.b32	%r122|%p26, %r121, 16, 31, -1;
	mov.b32 	%f113, %r122;
	add.f32 	%f114, %f112, %f113;
	mov.b32 	%r123, %f114;
	shfl.sync.bfly.b32	%r124|%p27, %r123, 8, 31, -1;
	mov.b32 	%f115, %r124;
	add.f32 	%f116, %f114, %f115;
	mov.b32 	%r125, %f116;
	shfl.sync.bfly.b32	%r126|%p28, %r125, 4, 31, -1;
	mov.b32 	%f117, %r126;
	add.f32 	%f118, %f116, %f117;
	mov.b32 	%r127, %f118;
	shfl.sync.bfly.b32	%r128|%p29, %r127, 2, 31, -1;
	mov.b32 	%f119, %r128;
	add.f32 	%f120, %f118, %f119;
	mov.b32 	%r129, %f120;
	shfl.sync.bfly.b32	%r130|%p30, %r129, 1, 31, -1;
	mov.b32 	%f121, %r130;
	add.f32 	%f122, %f120, %f121;
	div.rn.f32 	%f123, %f51, %f122;
	div.rn.f32 	%f124, %f63, %f122;
	div.rn.f32 	%f125, %f75, %f122;
	div.rn.f32 	%f126, %f87, %f122;
	div.rn.f32 	%f127, %f99, %f122;
	div.rn.f32 	%f128, %f111, %f122;
	mad.lo.s64 	%rd43, %rd62, %rd25, %rd7;
	shr.u64 	%rd44, %rd43, 63;
	add.s64 	%rd45, %rd43, %rd44;
	cvta.to.global.u64 	%rd46, %rd24;
	shl.b64 	%rd47, %rd45, 2;
	and.b64  	%rd48, %rd47, -8;
	add.s64 	%rd49, %rd46, %rd48;
	st.global.v2.f32 	[%rd49], {%f123, %f124};
	add.s64 	%rd50, %rd43, 64;
	shr.u64 	%rd51, %rd50, 63;
	add.s64 	%rd52, %rd50, %rd51;
	shl.b64 	%rd53, %rd52, 2;
	and.b64  	%rd54, %rd53, -8;
	add.s64 	%rd55, %rd46, %rd54;
	st.global.v2.f32 	[%rd55], {%f125, %f126};
	add.s64 	%rd56, %rd43, 128;
	shr.u64 	%rd57, %rd56, 63;
	add.s64 	%rd58, %rd56, %rd57;
	shl.b64 	%rd59, %rd58, 2;
	and.b64  	%rd60, %rd59, -8;
	add.s64 	%rd61, %rd46, %rd60;
	st.global.v2.f32 	[%rd61], {%f127, %f128};
	add.s64 	%rd62, %rd62, %rd8;
	setp.lt.s64 	%p31, %rd62, %rd26;
	@%p31 bra 	$L__BB476_4;
$L__BB476_11:
	ret;

}
	// .globl	_Z15SoftmaxWarpImplI22BroadcastScaleMaskLoadIffbLm4EiE11DirectStoreIffEfLi2ELi6ELi32ELi1ELb1EL9Algorithm0EEvT_T0_ll
.visible .entry _Z15SoftmaxWarpImplI22BroadcastScaleMaskLoadIffbLm4EiE11DirectStoreIffEfLi2ELi6ELi32ELi1ELb1EL9Algorithm0EEvT_T0_ll(
	.param .align 8 .b8 _Z15SoftmaxWarpImplI22BroadcastScaleMaskLoadIffbLm4EiE11DirectStoreIffEfLi2ELi6ELi32ELi1ELb1EL9Algorithm0EEvT_T0_ll_param_0[120],
	.param .align 8 .b8 _Z15SoftmaxWarpImplI22BroadcastScaleMaskLoadIffbLm4EiE11DirectStoreIffEfLi2ELi6ELi32ELi1ELb1EL9Algorithm0EEvT_T0_ll_param_1[16],
	.param .u64 _Z15SoftmaxWarpImplI22BroadcastScaleMaskLoadIffbLm4EiE11DirectStoreIffEfLi2ELi6ELi32ELi1ELb1EL9Algorithm0EEvT_T0_ll_param_2,
	.param .u64 _Z15SoftmaxWarpImplI22BroadcastScaleMaskLoadIffbLm4EiE11DirectStoreIffEfLi2ELi6ELi32ELi1ELb1EL9Algorithm0EEvT_T0_ll_param_3
)
{
	.reg .pred 	%p<38>;
	.reg .b16 	%rs<7>;
	.reg .b32 	%r<136>;
	.reg .b32 	%f<153>;
	.reg .b64 	%rd<66>;

	ld.param.u64 	%rd29, [_Z15SoftmaxWarpImplI22BroadcastScaleMaskLoadIffbLm4EiE11DirectStoreIffEfLi2ELi6ELi32ELi1ELb1EL9Algorithm0EEvT_T0_ll_param_1+8];
	ld.param.v2.f32 	{%f30, %f31}, [_Z15SoftmaxWarpImplI22BroadcastScaleMaskLoadIffbLm4EiE11DirectStoreIffEfLi2ELi6ELi32ELi1ELb1EL9Algorithm0EEvT_T0_ll_param_0+112];
	ld.param.u64 	%rd27, [_Z15SoftmaxWarpImplI22BroadcastScaleMaskLoadIffbLm4EiE11DirectStoreIffEfLi2ELi6ELi32ELi1ELb1EL9Algorithm0EEvT_T0_ll_param_0+104];
	ld.param.v2.u32 	{%r16, %r17}, [_Z15SoftmaxWarpImplI22BroadcastScaleMaskLoadIffbLm4EiE11DirectStoreIffEfLi2ELi6ELi32ELi1ELb1EL9Algorithm0EEvT_T0_ll_param_0+88];
	ld.param.v2.u32 	{%r14, %r15}, [_Z15SoftmaxWarpImplI22BroadcastScaleMaskLoadIffbLm4EiE11DirectStoreIffEfLi2ELi6ELi32ELi1ELb1EL9Algorithm0EEvT_T0_ll_param_0+80];
	ld.param.v2.u32 	{%r12, %r13}, [_Z15SoftmaxWarpImplI22BroadcastScaleMaskLoadIffbLm4EiE11DirectStoreIffEfLi2ELi6ELi32ELi1ELb1EL9Algorithm0EEvT_T0_ll_param_0+64];
	ld.param.v2.u32 	{%r10, %r11}, [_Z15SoftmaxWarpImplI22BroadcastScaleMaskLoadIffbLm4EiE11DirectStoreIffEfLi2ELi6ELi32ELi1ELb1EL9Algorithm0EEvT_T0_ll_param_0+56];
	ld.param.u64 	%rd23, [_Z15SoftmaxWarpImplI22BroadcastScaleMaskLoadIffbLm4EiE11DirectStoreIffEfLi2ELi6ELi32ELi1ELb1EL9Algorithm0EEvT_T0_ll_param_0+40];
	ld.param.u64 	%rd22, [_Z15SoftmaxWarpImplI22BroadcastScaleMaskLoadIffbLm4EiE11DirectStoreIffEfLi2ELi6ELi32ELi1ELb1EL9Algorithm0EEvT_T0_ll_param_0+32];
	ld.param.u64 	%rd21, [_Z15SoftmaxWarpImplI22BroadcastScaleMaskLoadIffbLm4EiE11DirectStoreIffEfLi2ELi6ELi32ELi1ELb1EL9Algorithm0EEvT_T0_ll_param_0+24];
	ld.param.u64 	%rd20, [_Z15SoftmaxWarpImplI22BroadcastScaleMaskLoadIffbLm4EiE11DirectStoreIffEfLi2ELi6ELi32ELi1ELb1EL9Algorithm0EEvT_T0_ll_param_0+16];
	ld.param.u64 	%rd28, [_Z15SoftmaxWarpImplI22BroadcastScaleMaskLoadIffbLm4EiE11DirectStoreIffEfLi2ELi6ELi32ELi1ELb1EL9Algorithm0EEvT_T0_ll_param_1];
	ld.param.u64 	%rd19, [_Z15SoftmaxWarpImplI22BroadcastScaleMaskLoadIffbLm4EiE11DirectStoreIffEfLi2ELi6ELi32ELi1ELb1EL9Algorithm0EEvT_T0_ll_param_0+8];
	ld.param.u64 	%rd18, [_Z15SoftmaxWarpImplI22BroadcastScaleMaskLoadIffbLm4EiE11DirectStoreIffEfLi2ELi6ELi32ELi1ELb1EL9Algorithm0EEvT_T0_ll_param_0];
	ld.param.u64 	%rd30, [_Z15SoftmaxWarpImplI22BroadcastScaleMaskLoadIffbLm4EiE11DirectStoreIffEfLi2ELi6ELi32ELi1ELb1EL9Algorithm0EEvT_T0_ll_param_2];
	ld.param.u64 	%rd31, [_Z15SoftmaxWarpImplI22BroadcastScaleMaskLoadIffbLm4EiE11DirectStoreIffEfLi2ELi6ELi32ELi1ELb1EL9Algorithm0EEvT_T0_ll_param_3];
	cvta.to.global.u64 	%rd1, %rd18;
	cvta.to.global.u64 	%rd2, %rd19;
	cvta.to.global.u64 	%rd6, %rd28;
	setp.lt.s64 	%p1, %rd31, 193;
	@%p1 bra 	$L__BB477_2;
	mov.u64 	%rd32, $str;
	cvta.global.u64 	%rd33, %rd32;
	mov.u64 	%rd34, $str$1;
	cvta.global.u64 	%rd35, %rd34;
	mov.u64 	%rd36, __unnamed_463;
	cvta.global.u64 	%rd37, %rd36;
	{ // callseq 462, 0
	.param .b64 param0;
	st.param.b64 	[param0], %rd33;
	.param .b64 param1;
	st.param.b64 	[param1], %rd35;
	.param .b32 param2;
	st.param.b32 	[param2], 254;
	.param .b64 param3;
	st.param.b64 	[param3], %rd37;
	.param .b64 param4;
	st.param.b64 	[param4], 1;
	call.uni 
	__assertfail, 
	(
	param0, 
	param1, 
	param2, 
	param3, 
	param4
	);
	} // callseq 462
$L__BB477_2:
	mov.u32 	%r18, %ctaid.x;
	mov.u32 	%r19, %ntid.y;
	mov.u32 	%r20, %tid.y;
	mad.lo.s32 	%r21, %r18, %r19, %r20;
	mov.u32 	%r22, %nctaid.x;
	mul.lo.s32 	%r8, %r22, %r19;
	cvt.s64.s32 	%rd65, %r21;
	setp.le.s64 	%p2, %rd30, %rd65;
	@%p2 bra 	$L__BB477_23;
	mov.u32 	%r23, %tid.x;
	shl.b32 	%r24, %r23, 1;
	cvt.u64.u32 	%rd8, %r24;
	add.s32 	%r25, %r24, 64;
	cvt.u64.u32 	%rd9, %r25;
	add.s32 	%r26, %r24, 128;
	cvt.u64.u32 	%rd10, %r26;
	cvt.s64.s32 	%rd11, %r8;
	cvt.u32.u64 	%r28, %rd27;
	cvt.u32.u64 	%r29, %rd8;
$L__BB477_4:
	setp.le.s64 	%p3, %rd31, %rd8;
	cvt.u32.u64 	%r27, %rd65;
	mul.lo.s32 	%r9, %r28, %r27;
	mov.f32 	%f142, 0fFF800000;
	mov.f32 	%f143, %f142;
	mov.f32 	%f148, %f142;
	@%p3 bra 	$L__BB477_8;
	setp.eq.s64 	%p4, %rd23, 1;
	setp.eq.s64 	%p5, %rd22, 1;
	setp.eq.s64 	%p6, %rd21, 1;
	setp.eq.s64 	%p7, %rd20, 1;
	add.s32 	%r30, %r29, %r9;
	div.s32 	%r31, %r30, %r10;
	mul.lo.s32 	%r32, %r31, %r10;
	sub.s32 	%r33, %r30, %r32;
	div.s32 	%r34, %r33, %r11;
	mul.lo.s32 	%r35, %r34, %r11;
	sub.s32 	%r36, %r33, %r35;
	div.s32 	%r37, %r36, %r12;
	mul.lo.s32 	%r38, %r37, %r12;
	sub.s32 	%r39, %r36, %r38;
	selp.b32 	%r40, 0, %r31, %p7;
	selp.b32 	%r41, 0, %r34, %p6;
	selp.b32 	%r42, 0, %r37, %p5;
	selp.b32 	%r43, 0, %r39, %p4;
	mul.lo.s32 	%r44, %r14, %r40;
	mad.lo.s32 	%r45, %r15, %r41, %r44;
	mad.lo.s32 	%r46, %r16, %r42, %r45;
	mad.lo.s32 	%r47, %r17, %r43, %r46;
	shr.u32 	%r48, %r30, 31;
	add.s32 	%r49, %r30, %r48;
	shr.s32 	%r50, %r49, 1;
	mul.wide.s32 	%rd38, %r50, 8;
	add.s64 	%rd13, %rd1, %rd38;
	ld.global.f32 	%f33, [%rd13];
	shr.u32 	%r51, %r47, 31;
	add.s32 	%r52, %r47, %r51;
	shr.s32 	%r53, %r52, 1;
	mul.wide.s32 	%rd39, %r53, 2;
	add.s64 	%rd40, %rd2, %rd39;
	ld.global.v2.u8 	{%rs1, %rs2}, [%rd40];
	setp.eq.s16 	%p8, %rs1, 0;
	mul.f32 	%f34, %f33, %f31;
	selp.f32 	%f143, %f30, %f34, %p8;
	setp.eq.s16 	%p9, %rs2, 0;
	mov.f32 	%f142, %f30;
	@%p9 bra 	$L__BB477_7;
	ld.global.f32 	%f35, [%rd13+4];
	mul.f32 	%f142, %f35, %f31;
$L__BB477_7:
	max.f32 	%f36, %f143, 0fFF800000;
	max.f32 	%f148, %f36, %f142;
$L__BB477_8:
	setp.le.s64 	%p10, %rd31, %rd9;
	mov.f32 	%f146, 0fFF800000;
	mov.f32 	%f147, %f146;
	@%p10 bra 	$L__BB477_12;
	cvt.u32.u64 	%r54, %rd9;
	setp.eq.s64 	%p11, %rd23, 1;
	setp.eq.s64 	%p12, %rd22, 1;
	setp.eq.s64 	%p13, %rd21, 1;
	setp.eq.s64 	%p14, %rd20, 1;
	add.s32 	%r55, %r54, %r9;
	div.s32 	%r56, %r55, %r10;
	mul.lo.s32 	%r57, %r56, %r10;
	sub.s32 	%r58, %r55, %r57;
	div.s32 	%r59, %r58, %r11;
	mul.lo.s32 	%r60, %r59, %r11;
	sub.s32 	%r61, %r58, %r60;
	div.s32 	%r62, %r61, %r12;
	mul.lo.s32 	%r63, %r62, %r12;
	sub.s32 	%r64, %r61, %r63;
	selp.b32 	%r65, 0, %r56, %p14;
	selp.b32 	%r66, 0, %r59, %p13;
	selp.b32 	%r67, 0, %r62, %p12;
	selp.b32 	%r68, 0, %r64, %p11;
	mul.lo.s32 	%r69, %r14, %r65;
	mad.lo.s32 	%r70, %r15, %r66, %r69;
	mad.lo.s32 	%r71, %r16, %r67, %r70;
	mad.lo.s32 	%r72, %r17, %r68, %r71;
	shr.u32 	%r73, %r55, 31;
	add.s32 	%r74, %r55, %r73;
	shr.s32 	%r75, %r74, 1;
	mul.wide.s32 	%rd41, %r75, 8;
	add.s64 	%rd14, %rd1, %rd41;
	ld.global.f32 	%f38, [%rd14];
	shr.u32 	%r76, %r72, 31;
	add.s32 	%r77, %r72, %r76;
	shr.s32 	%r78, %r77, 1;
	mul.wide.s32 	%rd42, %r78, 2;
	add.s64 	%rd43, %rd2, %rd42;
	ld.global.v2.u8 	{%rs3, %rs4}, [%rd43];
	setp.eq.s16 	%p15, %rs3, 0;
	mul.f32 	%f39, %f38, %f31;
	selp.f32 	%f147, %f30, %f39, %p15;
	setp.eq.s16 	%p16, %rs4, 0;
	mov.f32 	%f146, %f30;
	@%p16 bra 	$L__BB477_11;
	ld.global.f32 	%f40, [%rd14+4];
	mul.f32 	%f146, %f40, %f31;
$L__BB477_11:
	max.f32 	%f41, %f148, %f147;
	max.f32 	%f148, %f41, %f146;
$L__BB477_12:
	setp.le.s64 	%p17, %rd31, %rd10;
	mov.f32 	%f150, 0fFF800000;
	mov.f32 	%f151, %f150;
	@%p17 bra 	$L__BB477_16;
	cvt.u32.u64 	%r79, %rd10;
	setp.eq.s64 	%p18, %rd23, 1;
	setp.eq.s64 	%p19, %rd22, 1;
	setp.eq.s64 	%p20, %rd21, 1;
	setp.eq.s64 	%p21, %rd20, 1;
	add.s32 	%r80, %r79, %r9;
	div.s32 	%r81, %r80, %r10;
	mul.lo.s32 	%r82, %r81, %r10;
	sub.s32 	%r83, %r80, %r82;
	div.s32 	%r84, %r83, %r11;
	mul.lo.s32 	%r85, %r84, %r11;
	sub.s32 	%r86, %r83, %r85;
	div.s32 	%r87, %r86, %r12;
	mul.lo.s32 	%r88, %r87, %r12;
	sub.s32 	%r89, %r86, %r88;
	selp.b32 	%r90, 0, %r81, %p21;
	selp.b32 	%r91, 0, %r84, %p20;
	selp.b32 	%r92, 0, %r87, %p19;
	selp.b32 	%r93, 0, %r89, %p18;
	mul.lo.s32 	%r94, %r14, %r90;
	mad.lo.s32 	%r95, %r15, %r91, %r94;
	mad.lo.s32 	%r96, %r16, %r92, %r95;
	mad.lo.s32 	%r97, %r17, %r93, %r96;
	shr.u32 	%r98, %r80, 31;
	add.s32 	%r99, %r80, %r98;
	shr.s32 	%r100, %r99, 1;
	mul.wide.s32 	%rd44, %r100, 8;
	add.s64 	%rd15, %rd1, %rd44;
	ld.global.f32 	%f43, [%rd15];
	shr.u32 	%r101, %r97, 31;
	add.s32 	%r102, %r97, %r101;
	shr.s32 	%r103, %r102, 1;
	mul.wide.s32 	%rd45, %r103, 2;
	add.s64 	%rd46, %rd2, %rd45;
	ld.global.v2.u8 	{%rs5, %rs6}, [%rd46];
	setp.eq.s16 	%p22, %rs5, 0;
	mul.f32 	%f44, %f43, %f31;
	selp.f32 	%f151, %f30, %f44, %p22;
	setp.eq.s16 	%p23, %rs6, 0;
	mov.f32 	%f150, %f30;
	@%p23 bra 	$L__BB477_15;
	ld.global.f32 	%f45, [%rd15+4];
	mul.f32 	%f150, %f45, %f31;
$L__BB477_15:
	max.f32 	%f46, %f148, %f151;
	max.f32 	%f148, %f46, %f150;
$L__BB477_16:
	setp.le.s64 	%p24, %rd31, %rd8;
	mov.b32 	%r104, %f148;
	shfl.sync.bfly.b32	%r105|%p25, %r104, 16, 31, -1;
	mov.b32 	%f47, %r105;
	max.f32 	%f48, %f148, %f47;
	mov.b32 	%r106, %f48;
	shfl.sync.bfly.b32	%r107|%p26, %r106, 8, 31, -1;
	mov.b32 	%f49, %r107;
	max.f32 	%f50, %f48, %f49;
	mov.b32 	%r108, %f50;
	shfl.sync.bfly.b32	%r109|%p27, %r108, 4, 31, -1;
	mov.b32 	%f51, %r109;
	max.f32 	%f52, %f50, %f51;
	mov.b32 	%r110, %f52;
	shfl.sync.bfly.b32	%r111|%p28, %r110, 2, 31, -1;
	mov.b32 	%f53, %r111;
	max.f32 	%f54, %f52, %f53;
	mov.b32 	%r112, %f54;
	shfl.sync.bfly.b32	%r113|%p29, %r112, 1, 31, -1;
	mov.b32 	%f55, %r113;
	max.f32 	%f56, %f54, %f55;
	sub.f32 	%f57, %f143, %f56;
	fma.rn.f32 	%f58, %f57, 0f3BBB989D, 0f3F000000;
	cvt.sat.f32.f32 	%f59, %f58;
	mov.f32 	%f60, 0f4B400001;
	mov.f32 	%f61, 0f437C0000;
	fma.rm.f32 	%f62, %f59, %f61, %f60;
	add.f32 	%f63, %f62, 0fCB40007F;
	neg.f32 	%f64, %f63;
	fma.rn.f32 	%f65, %f57, 0f3FB8AA3B, %f64;
	fma.rn.f32 	%f66, %f57, 0f32A57060, %f65;
	mov.b32 	%r114, %f62;
	shl.b32 	%r115, %r114, 23;
	mov.b32 	%f67, %r115;
	ex2.approx.ftz.f32 	%f68, %f66;
	mul.f32 	%f69, %f68, %f67;
	add.f32 	%f70, %f69, 0f00000000;
	sub.f32 	%f71, %f142, %f56;
	fma.rn.f32 	%f72, %f71, 0f3BBB989D, 0f3F000000;
	cvt.sat.f32.f32 	%f73, %f72;
	fma.rm.f32 	%f74, %f73, %f61, %f60;
	add.f32 	%f75, %f74, 0fCB40007F;
	neg.f32 	%f76, %f75;
	fma.rn.f32 	%f77, %f71, 0f3FB8AA3B, %f76;
	fma.rn.f32 	%f78, %f71, 0f32A57060, %f77;
	mov.b32 	%r116, %f74;
	shl.b32 	%r117, %r116, 23;
	mov.b32 	%f79, %r117;
	ex2.approx.ftz.f32 	%f80, %f78;
	mul.f32 	%f81, %f80, %f79;
	add.f32 	%f82, %f70, %f81;
	sub.f32 	%f83, %f147, %f56;
	fma.rn.f32 	%f84, %f83, 0f3BBB989D, 0f3F000000;
	cvt.sat.f32.f32 	%f85, %f84;
	fma.rm.f32 	%f86, %f85, %f61, %f60;
	add.f32 	%f87, %f86, 0fCB40007F;
	neg.f32 	%f88, %f87;
	fma.rn.f32 	%f89, %f83, 0f3FB8AA3B, %f88;
	fma.rn.f32 	%f90, %f83, 0f32A57060, %f89;
	mov.b32 	%r118, %f86;
	shl.b32 	%r119, %r118, 23;
	mov.b32 	%f91, %r119;
	ex2.approx.ftz.f32 	%f92, %f90;
	mul.f32 	%f93, %f92, %f91;
	add.f32 	%f94, %f82, %f93;
	sub.f32 	%f95, %f146, %f56;
	fma.rn.f32 	%f96, %f95, 0f3BBB989D, 0f3F000000;
	cvt.sat.f32.f32 	%f97, %f96;
	fma.rm.f32 	%f98, %f97, %f61, %f60;
	add.f32 	%f99, %f98, 0fCB40007F;
	neg.f32 	%f100, %f99;
	fma.rn.f32 	%f101, %f95, 0f3FB8AA3B, %f100;
	fma.rn.f32 	%f102, %f95, 0f32A57060, %f101;
	mov.b32 	%r120, %f98;
	shl.b32 	%r121, %r120, 23;
	mov.b32 	%f103, %r121;
	ex2.approx.ftz.f32 	%f104, %f102;
	mul.f32 	%f105, %f104, %f103;
	add.f32 	%f106, %f94, %f105;
	sub.f32 	%f107, %f151, %f56;
	fma.rn.f32 	%f108, %f107, 0f3BBB989D, 0f3F000000;
	cvt.sat.f32.f32 	%f109, %f108;
	fma.rm.f32 	%f110, %f109, %f61, %f60;
	add.f32 	%f111, %f110, 0fCB40007F;
	neg.f32 	%f112, %f111;
	fma.rn.f32 	%f113, %f107, 0f3FB8AA3B, %f112;
	fma.rn.f32 	%f114, %f107, 0f32A57060, %f113;
	mov.b32 	%r122, %f110;
	shl.b32 	%r123, %r122, 23;
	mov.b32 	%f115, %r123;
	ex2.approx.ftz.f32 	%f116, %f114;
	mul.f32 	%f117, %f116, %f115;
	add.f32 	%f118, %f106, %f117;
	sub.f32 	%f119, %f150, %f56;
	fma.rn.f32 	%f120, %f119, 0f3BBB989D, 0f3F000000;
	cvt.sat.f32.f32 	%f121, %f120;
	fma.rm.f32 	%f122, %f121, %f61, %f60;
	add.f32 	%f123, %f122, 0fCB40007F;
	neg.f32 	%f124, %f123;
	fma.rn.f32 	%f125, %f119, 0f3FB8AA3B, %f124;
	fma.rn.f32 	%f126, %f119, 0f32A57060, %f125;
	mov.b32 	%r124, %f122;
	shl.b32 	%r125, %r124, 23;
	mov.b32 	%f127, %r125;
	ex2.approx.ftz.f32 	%f128, %f126;
	mul.f32 	%f129, %f128, %f127;
	add.f32 	%f130, %f118, %f129;
	mov.b32 	%r126, %f130;
	shfl.sync.bfly.b32	%r127|%p30, %r126, 16, 31, -1;
	mov.b32 	%f131, %r127;
	add.f32 	%f132, %f130, %f131;
	mov.b32 	%r128, %f132;
	shfl.sync.bfly.b32	%r129|%p31, %r128, 8, 31, -1;
	mov.b32 	%f133, %r129;
	add.f32 	%f134, %f132, %f133;
	mov.b32 	%r130, %f134;
	shfl.sync.bfly.b32	%r131|%p32, %r130, 4, 31, -1;
	mov.b32 	%f135, %r131;
	add.f32 	%f136, %f134, %f135;
	mov.b32 	%r132, %f136;
	shfl.sync.bfly.b32	%r133|%p33, %r132, 2, 31, -1;
	mov.b32 	%f137, %r133;
	add.f32 	%f138, %f136, %f137;
	mov.b32 	%r134, %f138;
	shfl.sync.bfly.b32	%r135|%p34, %r134, 1, 31, -1;
	mov.b32 	%f139, %r135;
	add.f32 	%f140, %f138, %f139;
	div.rn.f32 	%f24, %f69, %f140;
	div.rn.f32 	%f25, %f81, %f140;
	div.rn.f32 	%f26, %f93, %f140;
	div.rn.f32 	%f27, %f105, %f140;
	div.rn.f32 	%f28, %f117, %f140;
	div.rn.f32 	%f29, %f129, %f140;
	mul.lo.s64 	%rd16, %rd65, %rd29;
	@%p24 bra 	$L__BB477_18;
	add.s64 	%rd47, %rd16, %rd8;
	shr.u64 	%rd48, %rd47, 63;
	add.s64 	%rd49, %rd47, %rd48;
	shl.b64 	%rd50, %rd49, 2;
	and.b64  	%rd51, %rd50, -8;
	add.s64 	%rd52, %rd6, %rd51;
	st.global.v2.f32 	[%rd52], {%f24, %f25};
$L__BB477_18:
	setp.le.s64 	%p35, %rd31, %rd9;
	@%p35 bra 	$L__BB477_20;
	add.s64 	%rd53, %rd16, %rd9;
	shr.u64 	%rd54, %rd53, 63;
	add.s64 	%rd55, %rd53, %rd54;
	shl.b64 	%rd56, %rd55, 2;
	and.b64  	%rd57, %rd56, -8;
	add.s64 	%rd58, %rd6, %rd57;
	st.global.v2.f32 	[%rd58], {%f26, %f27};
$L__BB477_20:
	setp.le.s64 	%p36, %rd31, %rd10;
	@%p36 bra 	$L__BB477_22;
	add.s64 	%rd59, %rd16, %rd10;
	shr.u64 	%rd60, %rd59, 63;
	add.s64 	%rd61, %rd59, %rd60;
	shl.b64 	%rd62, %rd61, 2;
	and.b64  	%rd63, %rd62, -8;
	add.s64 	%rd64, %rd6, %rd63;
	st.global.v2.f32 	[%rd64], {%f28, %f29};
$L__BB477_22:
	add.s64 	%rd65, %rd65, %rd11;
	setp.lt.s64 	%p37, %rd65, %rd30;
	@%p37 bra 	$L__BB477_4;
$L__BB477_23:
	ret;

}
	// .globl	_Z15SoftmaxWarpImplI22BroadcastScaleMaskLoadIffbLm4EiE11DirectStoreIffEfLi2ELi8ELi32ELi1ELb0EL9Algorithm0EEvT_T0_ll
.visible .entry _Z15SoftmaxWarpImplI22BroadcastScaleMaskLoadIffbLm4EiE11DirectStoreIffEfLi2ELi8ELi32ELi1ELb0EL9Algorithm0EEvT_T0_ll(
	.param .align 8 .b8 _Z15SoftmaxWarpImplI22BroadcastScaleMaskLoadIffbLm4EiE11DirectStoreIffEfLi2ELi8ELi32ELi1ELb0EL9Algorithm0EEvT_T0_ll_param_0[120],
	.param .align 8 .b8 _Z15SoftmaxWarpImplI22BroadcastScaleMaskLoadIffbLm4EiE11DirectStoreIffEfLi2ELi8ELi32ELi1ELb0EL9Algorithm0EEvT_T0_ll_param_1[16],
	.param .u64 _Z15SoftmaxWarpImplI22BroadcastScaleMaskLoadIffbLm4EiE11DirectStoreIffEfLi2ELi8ELi32ELi1ELb0EL9Algorithm0EEvT_T0_ll_param_2,
	.param .u64 _Z15SoftmaxWarpImplI22BroadcastScaleMaskLoadIffbLm4EiE11DirectStoreIffEfLi2ELi8ELi32ELi1ELb0EL9Algorithm0EEvT_T0_ll_param_3
)
{
	.reg .pred 	%p<38>;
	.reg .b16 	%rs<9>;
	.reg .b32 	%r<159>;
	.reg .b32 	%f<167>;
	.reg .b64 	%rd<72>;

	ld.param.u64 	%rd25, [_Z15SoftmaxWarpImplI22BroadcastScaleMaskLoadIffbLm4EiE11DirectStoreIffEfLi2ELi8ELi32ELi1ELb0EL9Algorithm0EEvT_T0_ll_param_1+8];
	ld.param.u64 	%rd24, [_Z15SoftmaxWarpImplI22BroadcastScaleMaskLoadIffbLm4EiE11DirectStoreIffEfLi2ELi8ELi32ELi1ELb0EL9Algorithm0EEvT_T0_ll_param_1];
	ld.param.v2.f32 	{%f15, %f16}, [_Z15SoftmaxWarpImplI22BroadcastScaleMaskLoadIffbLm4EiE11DirectStoreIffEfLi2ELi8ELi32ELi1ELb0EL9Algorithm0EEvT_T0_ll_param_0+112];
	ld.param.u64 	%rd23, [_Z15SoftmaxWarpImplI22BroadcastScaleMaskLoadIffbLm4EiE11DirectStoreIffEfLi2ELi8ELi32ELi1ELb0EL9Algorithm0EEvT_T0_ll_param_0+104];
	ld.param.v2.u32 	{%r17, %r18}, [_Z15SoftmaxWarpImplI22BroadcastScaleMaskLoadIffbLm4EiE11DirectStoreIffEfLi2ELi8ELi32ELi1ELb0EL9Algorithm0EEvT_T0_ll_param_0+88];
	ld.param.v2.u32 	{%r15, %r16}, [_Z15SoftmaxWarpImplI22BroadcastScaleMaskLoadIffbLm4EiE11DirectStoreIffEfLi2ELi8ELi32ELi1ELb0EL9Algorithm0EEvT_T0_ll_param_0+80];
	ld.param.v2.u32 	{%r13, %r14}, [_Z15SoftmaxWarpImplI22BroadcastScaleMaskLoadIffbLm4EiE11DirectStoreIffEfLi2ELi8ELi32ELi1ELb0EL9Algorithm0EEvT_T0_ll_param_0+64];
	ld.param.v2.u32 	{%r11, %r12}, [_Z15SoftmaxWarpImplI22BroadcastScaleMaskLoadIffbLm4EiE11DirectStoreIffEfLi2ELi8ELi32ELi1ELb0EL9Algorithm0EEvT_T0_ll_param_0+56];
	ld.param.u64 	%rd19, [_Z15SoftmaxWarpImplI22BroadcastScaleMaskLoadIffbLm4EiE11DirectStoreIffEfLi2ELi8ELi32ELi1ELb0EL9Algorithm0EEvT_T0_ll_param_0+40];
	ld.param.u64 	%rd18, [_Z15SoftmaxWarpImplI22BroadcastScaleMaskLoadIffbLm4EiE11DirectStoreIffEfLi2ELi8ELi32ELi1ELb0EL9Algorithm0EEvT_T0_ll_param_0+32];
	ld.param.u64 	%rd17, [_Z15SoftmaxWarpImplI22BroadcastScaleMaskLoadIffbLm4EiE11DirectStoreIffEfLi2ELi8ELi32ELi1ELb0EL9Algorithm0EEvT_T0_ll_param_0+24];
	ld.param.u64 	%rd16, [_Z15SoftmaxWarpImplI22BroadcastScaleMaskLoadIffbLm4EiE11DirectStoreIffEfLi2ELi8ELi32ELi1ELb0EL9Algorithm0EEvT_T0_ll_param_0+16];
	ld.param.u64 	%rd15, [_Z15SoftmaxWarpImplI22BroadcastScaleMaskLoadIffbLm4EiE11DirectStoreIffEfLi2ELi8ELi32ELi1ELb0EL9Algorithm0EEvT_T0_ll_param_0+8];
	ld.param.u64 	%rd14, [_Z15SoftmaxWarpImplI22BroadcastScaleMaskLoadIffbLm4EiE11DirectStoreIffEfLi2ELi8ELi32ELi1ELb0EL9Algorithm0EEvT_T0_ll_param_0];
	ld.param.u64 	%rd26, [_Z15SoftmaxWarpImplI22BroadcastScaleMaskLoadIffbLm4EiE11DirectStoreIffEfLi2ELi8ELi32ELi1ELb0EL9Algorithm0EEvT_T0_ll_param_2];
	ld.param.u64 	%rd27, [_Z15SoftmaxWarpImplI22BroadcastScaleMaskLoadIffbLm4EiE11DirectStoreIffEfLi2ELi8ELi32ELi1ELb0EL9Algorithm0EEvT_T0_ll_param_3];
	cvta.to.global.u64 	%rd1, %rd14;
	cvta.to.global.u64 	%rd2, %rd15;
	setp.lt.s64 	%p1, %rd27, 257;
	@%p1 bra 	$L__BB478_2;
	mov.u64 	%rd28, $str;
	cvta.global.u64 	%rd29, %rd28;
	mov.u64 	%rd30, $str$1;
	cvta.global.u64 	%rd31, %rd30;
	mov.u64 	%rd32, __unnamed_464;
	cvta.global.u64 	%rd33, %rd32;
	{ // callseq 463, 0
	.param .b64 param0;
	st.param.b64 	[param0], %rd29;
	.param .b64 param1;
	st.param.b64 	[param1], %rd31;
	.param .b32 param2;
	st.param.b32 	[param2], 254;
	.param .b64 param3;
	st.param.b64 	[param3], %rd33;
	.param .b64 param4;
	st.param.b64 	[param4], 1;
	call.uni 
	__assertfail, 
	(
	param0, 
	param1, 
	param2, 
	param3, 
	param4
	);
	} // callseq 463
$L__BB478_2:
	mov.u32 	%r19, %ctaid.x;
	mov.u32 	%r20, %ntid.y;
	mov.u32 	%r21, %tid.y;
	mad.lo.s32 	%r22, %r19, %r20, %r21;
	mov.u32 	%r23, %nctaid.x;
	mul.lo.s32 	%r8, %r23, %r20;
	cvt.s64.s32 	%rd71, %r22;
	setp.le.s64 	%p2, %rd26, %rd71;
	@%p2 bra 	$L__BB478_13;
	mov.u32 	%r24, %tid.x;
	shl.b32 	%r25, %r24, 1;
	cvt.u64.u32 	%rd6, %r25;
	cvt.s64.s32 	%rd7, %r8;
	cvt.u32.u64 	%r26, %rd6;
	cvt.u32.u64 	%r28, %rd23;
$L__BB478_4:
	setp.eq.s64 	%p3, %rd19, 1;
	setp.eq.s64 	%p4, %rd18, 1;
	setp.eq.s64 	%p5, %rd17, 1;
	setp.eq.s64 	%p6, %rd16, 1;
	cvt.u32.u64 	%r27, %rd71;
	mad.lo.s32 	%r9, %r28, %r27, %r26;
	div.s32 	%r29, %r9, %r11;
	mul.lo.s32 	%r30, %r29, %r11;
	sub.s32 	%r31, %r9, %r30;
	div.s32 	%r32, %r31, %r12;
	mul.lo.s32 	%r33, %r32, %r12;
	sub.s32 	%r34, %r31, %r33;
	div.s32 	%r35, %r34, %r13;
	mul.lo.s32 	%r36, %r35, %r13;
	sub.s32 	%r37, %r34, %r36;
	selp.b32 	%r38, 0, %r29, %p6;
	selp.b32 	%r39, 0, %r32, %p5;
	selp.b32 	%r40, 0, %r35, %p4;
	selp.b32 	%r41, 0, %r37, %p3;
	mul.lo.s32 	%r42, %r15, %r38;
	mad.lo.s32 	%r43, %r16, %r39, %r42;
	mad.lo.s32 	%r44, %r17, %r40, %r43;
	mad.lo.s32 	%r45, %r18, %r41, %r44;
	shr.u32 	%r46, %r9, 31;
	add.s32 	%r47, %r9, %r46;
	shr.s32 	%r48, %r47, 1;
	mul.wide.s32 	%rd34, %r48, 8;
	add.s64 	%rd9, %rd1, %rd34;
	ld.global.f32 	%f17, [%rd9];
	shr.u32 	%r49, %r45, 31;
	add.s32 	%r50, %r45, %r49;
	shr.s32 	%r51, %r50, 1;
	mul.wide.s32 	%rd35, %r51, 2;
	add.s64 	%rd36, %rd2, %rd35;
	ld.global.v2.u8 	{%rs1, %rs2}, [%rd36];
	setp.eq.s16 	%p7, %rs1, 0;
	mul.f32 	%f18, %f17, %f16;
	selp.f32 	%f3, %f15, %f18, %p7;
	setp.eq.s16 	%p8, %rs2, 0;
	mov.f32 	%f163, %f15;
	@%p8 bra 	$L__BB478_6;
	ld.global.f32 	%f19, [%rd9+4];
	mul.f32 	%f163, %f19, %f16;
$L__BB478_6:
	add.s32 	%r10, %r9, 64;
	div.s32 	%r52, %r10, %r11;
	mul.lo.s32 	%r53, %r52, %r11;
	sub.s32 	%r54, %r10, %r53;
	div.s32 	%r55, %r54, %r12;
	mul.lo.s32 	%r56, %r55, %r12;
	sub.s32 	%r57, %r54, %r56;
	div.s32 	%r58, %r57, %r13;
	mul.lo.s32 	%r59, %r58, %r13;
	sub.s32 	%r60, %r57, %r59;
	selp.b32 	%r61, 0, %r52, %p6;
	selp.b32 	%r62, 0, %r55, %p5;
	selp.b32 	%r63, 0, %r58, %p4;
	selp.b32 	%r64, 0, %r60, %p3;
	mul.lo.s32 	%r65, %r15, %r61;
	mad.lo.s32 	%r66, %r16, %r62, %r65;
	mad.lo.s32 	%r67, %r17, %r63, %r66;
	mad.lo.s32 	%r68, %r18, %r64, %r67;
	shr.u32 	%r69, %r10, 31;
	add.s32 	%r70, %r10, %r69;
	shr.s32 	%r71, %r70, 1;
	mul.wide.s32 	%rd37, %r71, 8;
	add.s64 	%rd10, %rd1, %rd37;
	ld.global.f32 	%f20, [%rd10];
	shr.u32 	%r72, %r68, 31;
	add.s32 	%r73, %r68, %r72;
	shr.s32 	%r74, %r73, 1;
	mul.wide.s32 	%rd38, %r74, 2;
	add.s64 	%rd39, %rd2, %rd38;
	ld.global.v2.u8 	{%rs3, %rs4}, [%rd39];
	setp.eq.s16 	%p13, %rs3, 0;
	mul.f32 	%f21, %f20, %f16;
	selp.f32 	%f6, %f15, %f21, %p13;
	setp.eq.s16 	%p14, %rs4, 0;
	mov.f32 	%f164, %f15;
	@%p14 bra 	$L__BB478_8;
	ld.global.f32 	%f22, [%rd10+4];
	mul.f32 	%f164, %f22, %f16;
$L__BB478_8:
	setp.eq.s64 	%p15, %rd19, 1;
	setp.eq.s64 	%p16, %rd18, 1;
	setp.eq.s64 	%p17, %rd17, 1;
	setp.eq.s64 	%p18, %rd16, 1;
	add.s32 	%r75, %r10, 64;
	div.s32 	%r76, %r75, %r11;
	mul.lo.s32 	%r77, %r76, %r11;
	sub.s32 	%r78, %r75, %r77;
	div.s32 	%r79, %r78, %r12;
	mul.lo.s32 	%r80, %r79, %r12;
	sub.s32 	%r81, %r78, %r80;
	div.s32 	%r82, %r81, %r13;
	mul.lo.s32 	%r83, %r82, %r13;
	sub.s32 	%r84, %r81, %r83;
	selp.b32 	%r85, 0, %r76, %p18;
	selp.b32 	%r86, 0, %r79, %p17;
	selp.b32 	%r87, 0, %r82, %p16;
	selp.b32 	%r88, 0, %r84, %p15;
	mul.lo.s32 	%r89, %r15, %r85;
	mad.lo.s32 	%r90, %r16, %r86, %r89;
	mad.lo.s32 	%r91, %r17, %r87, %r90;
	mad.lo.s32 	%r92, %r18, %r88, %r91;
	shr.u32 	%r93, %r75, 31;
	add.s32 	%r94, %r75, %r93;
	shr.s32 	%r95, %r94, 1;
	mul.wide.s32 	%rd40, %r95, 8;
	add.s64 	%rd11, %rd1, %rd40;
	ld.global.f32 	%f23, [%rd11];
	shr.u32 	%r96, %r92, 31;
	add.s32 	%r97, %r92, %r96;
	shr.s32 	%r98, %r97, 1;
	mul.wide.s32 	%rd41, %r98, 2;
	add.s64 	%rd42, %rd2, %rd41;
	ld.global.v2.u8 	{%rs5, %rs6}, [%rd42];
	setp.eq.s16 	%p19, %rs5, 0;
	mul.f32 	%f24, %f23, %f16;
	selp.f32 	%f9, %f15, %f24, %p19;
	setp.eq.s16 	%p20, %rs6, 0;
	mov.f32 	%f165, %f15;
	@%p20 bra 	$L__BB478_10;
	ld.global.f32 	%f25, [%rd11+4];
	mul.f32 	%f165, %f25, %f16;
$L__BB478_10:
	add.s32 	%r99, %r10, 128;
	div.s32 	%r100, %r99, %r11;
	mul.lo.s32 	%r101, %r100, %r11;
	sub.s32 	%r102, %r99, %r101;
	div.s32 	%r103, %r102, %r12;
	mul.lo.s32 	%r104, %r103, %r12;
	sub.s32 	%r105, %r102, %r104;
	div.s32 	%r106, %r105, %r13;
	mul.lo.s32 	%r107, %r106, %r13;
	sub.s32 	%r108, %r105, %r107;
	selp.b32 	%r109, 0, %r100, %p18;
	selp.b32 	%r110, 0, %r103, %p17;
	selp.b32 	%r111, 0, %r106, %p16;
	selp.b32 	%r112, 0, %r108, %p15;
	mul.lo.s32 	%r113, %r15, %r109;
	mad.lo.s32 	%r114, %r16, %r110, %r113;
	mad.lo.s32 	%r115, %r17, %r111, %r114;
	mad.lo.s32 	%r116, %r18, %r112, %r115;
	shr.u32 	%r117, %r99, 31;
	add.s32 	%r118, %r99, %r117;
	shr.s32 	%r119, %r118, 1;
	mul.wide.s32 	%rd43, %r119, 8;
	add.s64 	%rd12, %rd1, %rd43;
	ld.global.f32 	%f26, [%rd12];
	shr.u32 	%r120, %r116, 31;
	add.s32 	%r121, %r116, %r120;
	shr.s32 	%r122, %r121, 1;
	mul.wide.s32 	%rd44, %r122, 2;
	add.s64 	%rd45, %rd2, %rd44;
	ld.global.v2.u8 	{%rs7, %rs8}, [%rd45];
	setp.eq.s16 	%p25, %rs7, 0;
	mul.f32 	%f27, %f26, %f16;
	selp.f32 	%f12, %f15, %f27, %p25;
	setp.eq.s16 	%p26, %rs8, 0;
	mov.f32 	%f166, %f15;
	@%p26 bra 	$L__BB478_12;
	ld.global.f32 	%f28, [%rd12+4];
	mul.f32 	%f166, %f28, %f16;
$L__BB478_12:
	max.f32 	%f29, %f3, 0fFF800000;
	max.f32 	%f30, %f29, %f163;
	max.f32 	%f31, %f30, %f6;
	max.f32 	%f32, %f31, %f164;
	max.f32 	%f33, %f32, %f9;
	max.f32 	%f34, %f33, %f165;
	max.f32 	%f35, %f34, %f12;
	max.f32 	%f36, %f35, %f166;
	mov.b32 	%r123, %f36;
	shfl.sync.bfly.b32	%r124|%p27, %r123, 16, 31, -1;
	mov.b32 	%f37, %r124;
	max.f32 	%f38, %f36, %f37;
	mov.b32 	%r125, %f38;
	shfl.sync.bfly.b32	%r126|%p28, %r125, 8, 31, -1;
	mov.b32 	%f39, %r126;
	max.f32 	%f40, %f38, %f39;
	mov.b32 	%r127, %f40;
	shfl.sync.bfly.b32	%r128|%p29, %r127, 4, 31, -1;
	mov.b32 	%f41, %r128;
	max.f32 	%f42, %f40, %f41;
	mov.b32 	%r129, %f42;
	shfl.sync.bfly.b32	%r130|%p30, %r129, 2, 31, -1;
	mov.b32 	%f43, %r130;
	max.f32 	%f44, %f42, %f43;
	mov.b32 	%r131, %f44;
	shfl.sync.bfly.b32	%r132|%p31, %r131, 1, 31, -1;
	mov.b32 	%f45, %r132;
	max.f32 	%f46, %f44, %f45;
	sub.f32 	%f47, %f3, %f46;
	fma.rn.f32 	%f48, %f47, 0f3BBB989D, 0f3F000000;
	cvt.sat.f32.f32 	%f49, %f48;
	mov.f32 	%f50, 0f4B400001;
	mov.f32 	%f51, 0f437C0000;
	fma.rm.f32 	%f52, %f49, %f51, %f50;
	add.f32 	%f53, %f52, 0fCB40007F;
	neg.f32 	%f54, %f53;
	fma.rn.f32 	%f55, %f47, 0f3FB8AA3B, %f54;
	fma.rn.f32 	%f56, %f47, 0f32A57060, %f55;
	mov.b32 	%r133, %f52;
	shl.b32 	%r134, %r133, 23;
	mov.b32 	%f57, %r134;
	ex2.approx.ftz.f32 	%f58, %f56;
	mul.f32 	%f59, %f58, %f57;
	add.f32 	%f60, %f59, 0f00000000;
	sub.f32 	%f61, %f163, %f46;
	fma.rn.f32 	%f62, %f61, 0f3BBB989D, 0f3F000000;
	cvt.sat.f32.f32 	%f63, %f62;
	fma.rm.f32 	%f64, %f63, %f51, %f50;
	add.f32 	%f65, %f64, 0fCB40007F;
	neg.f32 	%f66, %f65;
	fma.rn.f32 	%f67, %f61, 0f3FB8AA3B, %f66;
	fma.rn.f32 	%f68, %f61, 0f32A57060, %f67;
	mov.b32 	%r135, %f64;
	shl.b32 	%r136, %r135, 23;
	mov.b32 	%f69, %r136;
	ex2.approx.ftz.f32 	%f70, %f68;
	mul.f32 	%f71, %f70, %f69;
	add.f32 	%f72, %f60, %f71;
	sub.f32 	%f73, %f6, %f46;
	fma.rn.f32 	%f74, %f73, 0f3BBB989D, 0f3F000000;
	cvt.sat.f32.f32 	%f75, %f74;
	fma.rm.f32 	%f76, %f75, %f51, %f50;
	add.f32 	%f77, %f76, 0fCB40007F;
	neg.f32 	%f78, %f77;
	fma.rn.f32 	%f79, %f73, 0f3FB8AA3B, %f78;
	fma.rn.f32 	%f80, %f73, 0f32A57060, %f79;
	mov.b32 	%r137, %f76;
	shl.b32 	%r138, %r137, 23;
	mov.b32 	%f81, %r138;
	ex2.approx.ftz.f32 	%f82, %f80;
	mul.f32 	%f83, %f82, %f81;
	add.f32 	%f84, %f72, %f83;
	sub.f32 	%f85, %f164, %f46;
	fma.rn.f32 	%f86, %f85, 0f3BBB989D, 0f3F000000;
	cvt.sat.f32.f32 	%f87, %f86;
	fma.rm.f32 	%f88, %f87, %f51, %f50;
	add.f32 	%f89, %f88, 0fCB40007F;
	neg.f32 	%f90, %f89;
	fma.rn.f32 	%f91, %f85, 0f3FB8AA3B, %f90;
	fma.rn.f32 	%f92, %f85, 0f32A57060, %f91;
	mov.b32 	%r139, %f88;
	shl.b32 	%r140, %r139, 23;
	mov.b32 	%f93, %r140;
	ex2.approx.ftz.f32 	%f94, %f92;
	mul.f32 	%f95, %f94, %f93;
	add.f32 	%f96, %f84, %f95;
	sub.f32 	%f97, %f9, %f46;
	fma.rn.f32 	%f98, %f97, 0f3BBB989D, 0f3F000000;
	cvt.sat.f32.f32 	%f99, %f98;
	fma.rm.f32 	%f100, %f99, %f51, %f50;
	add.f32 	%f101, %f100, 0fCB40007F;
	neg.f32 	%f102, %f101;
	fma.rn.f32 	%f103, %f97, 0f3FB8AA3B, %f102;
	fma.rn.f32 	%f104, %f97, 0f32A57060, %f103;
	mov.b32 	%r141, %f100;
	shl.b32 	%r142, %r141, 23;
	mov.b32 	%f105, %r142;
	ex2.approx.ftz.f32 	%f106, %f104;
	mul.f32 	%f107, %f106, %f105;
	add.f32 	%f108, %f96, %f107;
	sub.f32 	%f109, %f165, %f46;
	fma.rn.f32 	%f110, %f109, 0f3BBB989D, 0f3F000000;
	cvt.sat.f32.f32 	%f111, %f110;
	fma.rm.f32 	%f112, %f111, %f51, %f50;
	add.f32 	%f113, %f112, 0fCB40007F;
	neg.f32 	%f114, %f113;
	fma.rn.f32 	%f115, %f109, 0f3FB8AA3B, %f114;
	fma.rn.f32 	%f116, %f109, 0f32A57060, %f115;
	mov.b32 	%r143, %f112;
	shl.b32 	%r144, %r143, 23;
	mov.b32 	%f117, %r144;
	ex2.approx.ftz.f32 	%f118, %f116;
	mul.f32 	%f119, %f118, %f117;
	add.f32 	%f120, %f108, %f119;
	sub.f32 	%f121, %f12, %f46;
	fma.rn.f32 	%f122, %f121, 0f3BBB989D, 0f3F000000;
	cvt.sat.f32.f32 	%f123, %f122;
	fma.rm.f32 	%f124, %f123, %f51, %f50;
	add.f32 	%f125, %f124, 0fCB40007F;
	neg.f32 	%f126, %f125;
	fma.rn.f32 	%f127, %f121, 0f3FB8AA3B, %f126;
	fma.rn.f32 	%f128, %f121, 0f32A57060, %f127;
	mov.b32 	%r145, %f124;
	shl.b32 	%r146, %r145, 23;
	mov.b32 	%f129, %r146;
	ex2.approx.ftz.f32 	%f130, %f128;
	mul.f32 	%f131, %f130, %f129;
	add.f32 	%f132, %f120, %f131;
	sub.f32 	%f133, %f166, %f46;
	fma.rn.f32 	%f134, %f133, 0f3BBB989D, 0f3F000000;
	cvt.sat.f32.f32 	%f135, %f134;
	fma.rm.f32 	%f136, %f135, %f51, %f50;
	add.f32 	%f137, %f136, 0fCB40007F;
	neg.f32 	%f138, %f137;
	fma.rn.f32 	%f139, %f133, 0f3FB8AA3B, %f138;
	fma.rn.f32 	%f140, %f133, 0f32A57060, %f139;
	mov.b32 	%r147, %f136;
	shl.b32 	%r148, %r147, 23;
	mov.b32 	%f141, %r148;
	ex2.approx.ftz.f32 	%f142, %f140;
	mul.f32 	%f143, %f142, %f141;
	add.f32 	%f144, %f132, %f143;
	mov.b32 	%r149, %f144;
	shfl.sync.bfly.b32	%r150|%p32, %r149, 16, 31, -1;
	mov.b32 	%f145, %r150;
	add.f32 	%f146, %f144, %f145;
	mov.b32 	%r151, %f146;
	shfl.sync.bfly.b32	%r152|%p33, %r151, 8, 31, -1;
	mov.b32 	%f147, %r152;
	add.f32 	%f148, %f146, %f147;
	mov.b32 	%r153, %f148;
	shfl.sync.bfly.b32	%r154|%p34, %r153, 4, 31, -1;
	mov.b32 	%f149, %r154;
	add.f32 	%f150, %f148, %f149;
	mov.b32 	%r155, %f150;
	shfl.sync.bfly.b32	%r156|%p35, %r155, 2, 31, -1;
	mov.b32 	%f151, %r156;
	add.f32 	%f152, %f150, %f151;
	mov.b32 	%r157, %f152;
	shfl.sync.bfly.b32	%r158|%p36, %r157, 1, 31, -1;
	mov.b32 	%f153, %r158;
	add.f32 	%f154, %f152, %f153;
	div.rn.f32 	%f155, %f59, %f154;
	div.rn.f32 	%f156, %f71, %f154;
	div.rn.f32 	%f157, %f83, %f154;
	div.rn.f32 	%f158, %f95, %f154;
	div.rn.f32 	%f159, %f107, %f154;
	div.rn.f32 	%f160, %f119, %f154;
	div.rn.f32 	%f161, %f131, %f154;
	div.rn.f32 	%f162, %f143, %f154;
	mad.lo.s64 	%rd46, %rd71, %rd25, %rd6;
	shr.u64 	%rd47, %rd46, 63;
	add.s64 	%rd48, %rd46, %rd47;
	cvta.to.global.u64 	%rd49, %rd24;
	shl.b64 	%rd50, %rd48, 2;
	and.b64  	%rd51, %rd50, -8;
	add.s64 	%rd52, %rd49, %rd51;
	st.global.v2.f32 	[%rd52], {%f155, %f156};
	add.s64 	%rd53, %rd46, 64;
	shr.u64 	%rd54, %rd53, 63;
	add.s64 	%rd55, %rd53, %rd54;
	shl.b64 	%rd56, %rd55, 2;
	and.b64  	%rd57, %rd56, -8;
	add.s64 	%rd58, %rd49, %rd57;
	st.global.v2.f32 	[%rd58], {%f157, %f158};
	add.s64 	%rd59, %rd46, 128;
	shr.u64 	%rd60, %rd59, 63;
	add.s64 	%rd61, %rd59, %rd60;
	shl.b64 	%rd62, %rd61, 2;
	and.b64  	%rd63, %rd62, -8;
	add.s64 	%rd64, %rd49, %rd63;
	st.global.v2.f32 	[%rd64], {%f159, %f160};
	add.s64 	%rd65, %rd46, 192;
	shr.u64 	%rd66, %rd65, 63;
	add.s64 	%rd67, %rd65, %rd66;
	shl.b64 	%rd68, %rd67, 2;
	and.b64  	%rd69, %rd68, -8;
	add.s64 	%rd70, %rd49, %rd69;
	st.global.v2.f32 	[%rd70], {%f161, %f162};
	add.s64 	%rd71, %rd71, %rd7;
	setp.lt.s64 	%p37, %rd71, %rd26;
	@%p37 bra 	$L__BB478_4;
$L__BB478_13:
	ret;

}
	// .globl	_Z15SoftmaxWarpImplI22BroadcastScaleMaskLoadIffbLm4EiE11DirectStoreIffEfLi2ELi8ELi32ELi1ELb1EL9Algorithm0EEvT_T0_ll
.visible .entry _Z15SoftmaxWarpImplI22BroadcastScaleMaskLoadIffbLm4EiE11DirectStoreIffEfLi2ELi8ELi32ELi1ELb1EL9Algorithm0EEvT_T0_ll(
	.param .align 8 .b8 _Z15SoftmaxWarpImplI22BroadcastScaleMaskLoadIffbLm4EiE11DirectStoreIffEfLi2ELi8ELi32ELi1ELb1EL9Algorithm0EEvT_T0_ll_param_0[120],
	.param .align 8 .b8 _Z15SoftmaxWarpImplI22BroadcastScaleMaskLoadIffbLm4EiE11DirectStoreIffEfLi2ELi8ELi32ELi1ELb1EL9Algorithm0EEvT_T0_ll_param_1[16],
	.param .u64 _Z15SoftmaxWarpImplI22BroadcastScaleMaskLoadIffbLm4EiE11DirectStoreIffEfLi2ELi8ELi32ELi1ELb1EL9Algorithm0EEvT_T0_ll_param_2,
	.param .u64 _Z15SoftmaxWarpImplI22BroadcastScaleMaskLoadIffbLm4EiE11DirectStoreIffEfLi2ELi8ELi32ELi1ELb1EL9Algorithm0EEvT_T0_ll_param_3
)
{
	.reg .pred 	%p<46>;
	.reg .b16 	%rs<9>;
	.reg .b32 	%r<166>;
	.reg .b32 	%f<195>;
	.reg .b64 	%rd<75>;

	ld.param.u64 	%rd29, [_Z15SoftmaxWarpImplI22BroadcastScaleMaskLoadIffbLm4EiE11DirectStoreIffEfLi2ELi8ELi32ELi1ELb1EL9Algorithm0EEvT_T0_ll_param_1+8];
	ld.param.v2.f32 	{%f39, %f40}, [_Z15SoftmaxWarpImplI22BroadcastScaleMaskLoadIffbLm4EiE11DirectStoreIffEfLi2ELi8ELi32ELi1ELb1EL9Algorithm0EEvT_T0_ll_param_0+112];
	ld.param.u64 	%rd27, [_Z15SoftmaxWarpImplI22BroadcastScaleMaskLoadIffbLm4EiE11DirectStoreIffEfLi2ELi8ELi32ELi1ELb1EL9Algorithm0EEvT_T0_ll_param_0+104];
	ld.param.v2.u32 	{%r16, %r17}, [_Z15SoftmaxWarpImplI22BroadcastScaleMaskLoadIffbLm4EiE11DirectStoreIffEfLi2ELi8ELi32ELi1ELb1EL9Algorithm0EEvT_T0_ll_param_0+88];
	ld.param.v2.u32 	{%r14, %r15}, [_Z15SoftmaxWarpImplI22BroadcastScaleMaskLoadIffbLm4EiE11DirectStoreIffEfLi2ELi8ELi32ELi1ELb1EL9Algorithm0EEvT_T0_ll_param_0+80];
	ld.param.v2.u32 	{%r12, %r13}, [_Z15SoftmaxWarpImplI22BroadcastScaleMaskLoadIffbLm4EiE11DirectStoreIffEfLi2ELi8ELi32ELi1ELb1EL9Algorithm0EEvT_T0_ll_param_0+64];
	ld.param.v2.u32 	{%r10, %r11}, [_Z15SoftmaxWarpImplI22BroadcastScaleMaskLoadIffbLm4EiE11DirectStoreIffEfLi2ELi8ELi32ELi1ELb1EL9Algorithm0EEvT_T0_ll_param_0+56];
	ld.param.u64 	%rd23, [_Z15SoftmaxWarpImplI22BroadcastScaleMaskLoadIffbLm4EiE11DirectStoreIffEfLi2ELi8ELi32ELi1ELb1EL9Algorithm0EEvT_T0_ll_param_0+40];
	ld.param.u64 	%rd22, [_Z15SoftmaxWarpImplI22BroadcastScaleMaskLoadIffbLm4EiE11DirectStoreIffEfLi2ELi8ELi32ELi1ELb1EL9Algorithm0EEvT_T0_ll_param_0+32];
	ld.param.u64 	%rd21, [_Z15SoftmaxWarpImplI22BroadcastScaleMaskLoadIffbLm4EiE11DirectStoreIffEfLi2ELi8ELi32ELi1ELb1EL9Algorithm0EEvT_T0_ll_param_0+24];
	ld.param.u64 	%rd20, [_Z15SoftmaxWarpImplI22BroadcastScaleMaskLoadIffbLm4EiE11DirectStoreIffEfLi2ELi8ELi32ELi1ELb1EL9Algorithm0EEvT_T0_ll_param_0+16];
	ld.param.u64 	%rd28, [_Z15SoftmaxWarpImplI22BroadcastScaleMaskLoadIffbLm4EiE11DirectStoreIffEfLi2ELi8ELi32ELi1ELb1EL9Algorithm0EEvT_T0_ll_param_1];
	ld.param.u64 	%rd19, [_Z15SoftmaxWarpImplI22BroadcastScaleMaskLoadIffbLm4EiE11DirectStoreIffEfLi2ELi8ELi32ELi1ELb1EL9Algorithm0EEvT_T0_ll_param_0+8];
	ld.param.u64 	%rd18, [_Z15SoftmaxWarpImplI22BroadcastScaleMaskLoadIffbLm4EiE11DirectStoreIffEfLi2ELi8ELi32ELi1ELb1EL9Algorithm0EEvT_T0_ll_param_0];
	ld.param.u64 	%rd30, [_Z15SoftmaxWarpImplI22BroadcastScaleMaskLoadIffbLm4EiE11DirectStoreIffEfLi2ELi8ELi32ELi1ELb1EL9Algorithm0EEvT_T0_ll_param_2];
	ld.param.u64 	%rd31, [_Z15SoftmaxWarpImplI22BroadcastScaleMaskLoadIffbLm4EiE11DirectStoreIffEfLi2ELi8ELi32ELi1ELb1EL9Algorithm0EEvT_T0_ll_param_3];
	cvta.to.global.u64 	%rd1, %rd18;
	cvta.to.global.u64 	%rd2, %rd19;
	cvta.to.global.u64 	%rd4, %rd28;
	setp.lt.s64 	%p1, %rd31, 257;
	@%p1 bra 	$L__BB479_2;
	mov.u64 	%rd32, $str;
	cvta.global.u64 	%rd33, %rd32;
	mov.u64 	%rd34, $str$1;
	cvta.global.u64 	%rd35, %rd34;
	mov.u64 	%rd36, __unnamed_465;
	cvta.global.u64 	%rd37, %rd36;
	{ // callseq 464, 0
	.param .b64 param0;
	st.param.b64 	[param0], %rd33;
	.param .b64 param1;
	st.param.b64 	[param1], %rd35;
	.param .b32 param2;
	st.param.b32 	[param2], 254;
	.param .b64 param3;
	st.param.b64 	[param3], %rd37;
	.param .b64 param4;
	st.param.b64 	[param4], 1;
	call.uni 
	__assertfail, 
	(
	param0, 
	param1, 
	param2, 
	param3, 
	param4
	);
	} // callseq 464
$L__BB479_2:
	mov.u32 	%r18, %ctaid.x;
	mov.u32 	%r19, %ntid.y;
	mov.u32 	%r20, %tid.y;
	mad.lo.s32 	%r21, %r18, %r19, %r20;
	mov.u32 	%r22, %nctaid.x;
	mul.lo.s32 	%r8, %r22, %r19;
	cvt.s64.s32 	%rd74, %r21;
	setp.le.s64 	%p2, %rd30, %rd74;
	@%p2 bra 	$L__BB479_29;
	mov.u32 	%r23, %tid.x;
	shl.b32 	%r24, %r23, 1;
	cvt.u64.u32 	%rd6, %r24;
	add.s32 	%r25, %r24, 64;
	cvt.u64.u32 	%rd7, %r25;
	add.s32 	%r26, %r24, 128;
	cvt.u64.u32 	%rd8, %r26;
	add.s32 	%r27, %r24, 192;
	cvt.u64.u32 	%rd9, %r27;
	cvt.s64.s32 	%rd10, %r8;
	cvt.u32.u64 	%r29, %rd27;
	cvt.u32.u64 	%r30, %rd6;
$L__BB479_4:
	setp.le.s64 	%p3, %rd31, %rd6;
	cvt.u32.u64 	%r28, %rd74;
	mul.lo.s32 	%r9, %r29, %r28;
	mov.f32 	%f180, 0fFF800000;
	mov.f32 	%f181, %f180;
	mov.f32 	%f186, %f180;
	@%p3 bra 	$L__BB479_8;
	setp.eq.s64 	%p4, %rd23, 1;
	setp.eq.s64 	%p5, %rd22, 1;
	setp.eq.s64 	%p6, %rd21, 1;
	setp.eq.s64 	%p7, %rd20, 1;
	add.s32 	%r31, %r30, %r9;
	div.s32 	%r32, %r31, %r10;
	mul.lo.s32 	%r33, %r32, %r10;
	sub.s32 	%r34, %r31, %r33;
	div.s32 	%r35, %r34, %r11;
	mul.lo.s32 	%r36, %r35, %r11;
	sub.s32 	%r37, %r34, %r36;
	div.s32 	%r38, %r37, %r12;
	mul.lo.s32 	%r39, %r38, %r12;
	sub.s32 	%r40, %r37, %r39;
	selp.b32 	%r41, 0, %r32, %p7;
	selp.b32 	%r42, 0, %r35, %p6;
	selp.b32 	%r43, 0, %r38, %p5;
	selp.b32 	%r44, 0, %r40, %p4;
	mul.lo.s32 	%r45, %r14, %r41;
	mad.lo.s32 	%r46, %r15, %r42, %r45;
	mad.lo.s32 	%r47, %r16, %r43, %r46;
	mad.lo.s32 	%r48, %r17, %r44, %r47;
	shr.u32 	%r49, %r31, 31;
	add.s32 	%r50, %r31, %r49;
	shr.s32 	%r51, %r50, 1;
	mul.wide.s32 	%rd38, %r51, 8;
	add.s64 	%rd12, %rd1, %rd38;
	ld.global.f32 	%f42, [%rd12];
	shr.u32 	%r52, %r48, 31;
	add.s32 	%r53, %r48, %r52;
	shr.s32 	%r54, %r53, 1;
	mul.wide.s32 	%rd39, %r54, 2;
	add.s64 	%rd40, %rd2, %rd39;
	ld.global.v2.u8 	{%rs1, %rs2}, [%rd40];
	setp.eq.s16 	%p8, %rs1, 0;
	mul.f32 	%f43, %f42, %f40;
	selp.f32 	%f181, %f39, %f43, %p8;
	setp.eq.s16 	%p9, %rs2, 0;
	mov.f32 	%f180, %f39;
	@%p9 bra 	$L__BB479_7;
	ld.global.f32 	%f44, [%rd12+4];
	mul.f32 	%f180, %f44, %f40;
$L__BB479_7:
	max.f32 	%f45, %f181, 0fFF800000;
	max.f32 	%f186, %f45, %f180;
$L__BB479_8:
	setp.le.s64 	%p10, %rd31, %rd7;
	mov.f32 	%f184, 0fFF800000;
	mov.f32 	%f185, %f184;
	@%p10 bra 	$L__BB479_12;
	cvt.u32.u64 	%r55, %rd7;
	setp.eq.s64 	%p11, %rd23, 1;
	setp.eq.s64 	%p12, %rd22, 1;
	setp.eq.s64 	%p13, %rd21, 1;
	setp.eq.s64 	%p14, %rd20, 1;
	add.s32 	%r56, %r55, %r9;
	div.s32 	%r57, %r56, %r10;
	mul.lo.s32 	%r58, %r57, %r10;
	sub.s32 	%r59, %r56, %r58;
	div.s32 	%r60, %r59, %r11;
	mul.lo.s32 	%r61, %r60, %r11;
	sub.s32 	%r62, %r59, %r61;
	div.s32 	%r63, %r62, %r12;
	mul.lo.s32 	%r64, %r63, %r12;
	sub.s32 	%r65, %r62, %r64;
	selp.b32 	%r66, 0, %r57, %p14;
	selp.b32 	%r67, 0, %r60, %p13;
	selp.b32 	%r68, 0, %r63, %p12;
	selp.b32 	%r69, 0, %r65, %p11;
	mul.lo.s32 	%r70, %r14, %r66;
	mad.lo.s32 	%r71, %r15, %r67, %r70;
	mad.lo.s32 	%r72, %r16, %r68, %r71;
	mad.lo.s32 	%r73, %r17, %r69, %r72;
	shr.u32 	%r74, %r56, 31;
	add.s32 	%r75, %r56, %r74;
	shr.s32 	%r76, %r75, 1;
	mul.wide.s32 	%rd41, %r76, 8;
	add.s64 	%rd13, %rd1, %rd41;
	ld.global.f32 	%f47, [%rd13];
	shr.u32 	%r77, %r73, 31;
	add.s32 	%r78, %r73, %r77;
	shr.s32 	%r79, %r78, 1;
	mul.wide.s32 	%rd42, %r79, 2;
	add.s64 	%rd43, %rd2, %rd42;
	ld.global.v2.u8 	{%rs3, %rs4}, [%rd43];
	setp.eq.s16 	%p15, %rs3, 0;
	mul.f32 	%f48, %f47, %f40;
	selp.f32 	%f185, %f39, %f48, %p15;
	setp.eq.s16 	%p16, %rs4, 0;
	mov.f32 	%f184, %f39;
	@%p16 bra 	$L__BB479_11;
	ld.global.f32 	%f49, [%rd13+4];
	mul.f32 	%f184, %f49, %f40;
$L__BB479_11:
	max.f32 	%f50, %f186, %f185;
	max.f32 	%f186, %f50, %f184;
$L__BB479_12:
	setp.le.s64 	%p17, %rd31, %rd8;
	mov.f32 	%f188, 0fFF800000;
	mov.f32 	%f189, %f188;
	@%p17 bra 	$L__BB479_16;
	cvt.u32.u64 	%r80, %rd8;
	setp.eq.s64 	%p18, %rd23, 1;
	setp.eq.s64 	%p19, %rd22, 1;
	setp.eq.s64 	%p20, %rd21, 1;
	setp.eq.s64 	%p21, %rd20, 1;
	add.s32 	%r81, %r80, %r9;
	div.s32 	%r82, %r81, %r10;
	mul.lo.s32 	%r83, %r82, %r10;
	sub.s32 	%r84, %r81, %r83;
	div.s32 	%r85, %r84, %r11;
	mul.lo.s32 	%r86, %r85, %r11;
	sub.s32 	%r87, %r84, %r86;
	div.s32 	%r88, %r87, %r12;
	mul.lo.s32 	%r89, %r88, %r12;
	sub.s32 	%r90, %r87, %r89;
	selp.b32 	%r91, 0, %r82, %p21;
	selp.b32 	%r92, 0, %r85, %p20;
	selp.b32 	%r93, 0, %r88, %p19;
	selp.b32 	%r94, 0, %r90, %p18;
	mul.lo.s32 	%r95, %r14, %r91;
	mad.lo.s32 	%r96, %r15, %r92, %r95;
	mad.lo.s32 	%r97, %r16, %r93, %r96;
	mad.lo.s32 	%r98, %r17, %r94, %r97;
	shr.u32 	%r99, %r81, 31;
	add.s32 	%r100, %r81, %r99;
	shr.s32 	%r101, %r100, 1;
	mul.wide.s32 	%rd44, %r101, 8;
	add.s64 	%rd14, %rd1, %rd44;
	ld.global.f32 	%f52, [%rd14];
	shr.u32 	%r102, %r98, 31;
	add.s32 	%r103, %r98, %r102;
	shr.s32 	%r104, %r103, 1;
	mul.wide.s32 	%rd45, %r104, 2;
	add.s64 	%rd46, %rd2, %rd45;
	ld.global.v2.u8 	{%rs5, %rs6}, [%rd46];
	setp.eq.s16 	%p22, %rs5, 0;
	mul.f32 	%f53, %f52, %f40;
	selp.f32 	%f189, %f39, %f53, %p22;
	setp.eq.s16 	%p23, %rs6, 0;
	mov.f32 	%f188, %f39;
	@%p23 bra 	$L__BB479_15;
	ld.global.f32 	%f54, [%rd14+4];
	mul.f32 	%f188, %f54, %f40;
$L__BB479_15:
	max.f32 	%f55, %f186, %f189;
	max.f32 	%f186, %f55, %f188;
$L__BB479_16:
	setp.le.s64 	%p24, %rd31, %rd9;
	mov.f32 	%f192, 0fFF800000;
	mov.f32 	%f193, %f192;
	@%p24 bra 	$L__BB479_20;
	cvt.u32.u64 	%r105, %rd9;
	setp.eq.s64 	%p25, %rd23, 1;
	setp.eq.s64 	%p26, %rd22, 1;
	setp.eq.s64 	%p27, %rd21, 1;
	setp.eq.s64 	%p28, %rd20, 1;
	add.s32 	%r106, %r105, %r9;
	div.s32 	%r107, %r106, %r10;
	mul.lo.s32 	%r108, %r107, %r10;
	sub.s32 	%r109, %r106, %r108;
	div.s32 	%r110, %r109, %r11;
	mul.lo.s32 	%r111, %r110, %r11;
	sub.s32 	%r112, %r109, %r111;
	div.s32 	%r113, %r112, %r12;
	mul.lo.s32 	%r114, %r113, %r12;
	sub.s32 	%r115, %r112, %r114;
	selp.b32 	%r116, 0, %r107, %p28;
	selp.b32 	%r117, 0, %r110, %p27;
	selp.b32 	%r118, 0, %r113, %p26;
	selp.b32 	%r119, 0, %r115, %p25;
	mul.lo.s32 	%r120, %r14, %r116;
	mad.lo.s32 	%r121, %r15, %r117, %r120;
	mad.lo.s32 	%r122, %r16, %r118, %r121;
	mad.lo.s32 	%r123, %r17, %r119, %r122;
	shr.u32 	%r124, %r106, 31;
	add.s32 	%r125, %r106, %r124;
	shr.s32 	%r126, %r125, 1;
	mul.wide.s32 	%rd47, %r126, 8;
	add.s64 	%rd15, %rd1, %rd47;
	ld.global.f32 	%f57, [%rd15];
	shr.u32 	%r127, %r123, 31;
	add.s32 	%r128, %r123, %r127;
	shr.s32 	%r129, %r128, 1;
	mul.wide.s32 	%rd48, %r129, 2;
	add.s64 	%rd49, %rd2, %rd48;
	ld.global.v2.u8 	{%rs7, %rs8}, [%rd49];
	setp.eq.s16 	%p29, %rs7, 0;
	mul.f32 	%f58, %f57, %f40;
	selp.f32 	%f193, %f39, %f58, %p29;
	setp.eq.s16 	%p30, %rs8, 0;
	mov.f32 	%f192, %f39;
	@%p30 bra 	$L__BB479_19;
	ld.global.f32 	%f59, [%rd15+4];
	mul.f32 	%f192, %f59, %f40;
$L__BB479_19:
	max.f32 	%f60, %f186, %f193;
	max.f32 	%f186, %f60, %f192;
$L__BB479_20:
	setp.le.s64 	%p31, %rd31, %rd6;
	mov.b32 	%r130, %f186;
	shfl.sync.bfly.b32	%r131|%p32, %r130, 16, 31, -1;
	mov.b32 	%f61, %r131;
	max.f32 	%f62, %f186, %f61;
	mov.b32 	%r132, %f62;
	shfl.sync.bfly.b32	%r133|%p33, %r132, 8, 31, -1;
	mov.b32 	%f63, %r133;
	max.f32 	%f64, %f62, %f63;
	mov.b32 	%r134, %f64;
	shfl.sync.bfly.b32	%r135|%p34, %r134, 4, 31, -1;
	mov.b32 	%f65, %r135;
	max.f32 	%f66, %f64, %f65;
	mov.b32 	%r136, %f66;
	shfl.sync.bfly.b32	%r137|%p35, %r136, 2, 31, -1;
	mov.b32 	%f67, %r137;
	max.f32 	%f68, %f66, %f67;
	mov.b32 	%r138, %f68;
	shfl.sync.bfly.b32	%r139|%p36, %r138, 1, 31, -1;
	mov.b32 	%f69, %r139;
	max.f32 	%f70, %f68, %f69;
	sub.f32 	%f71, %f181, %f70;
	fma.rn.f32 	%f72, %f71, 0f3BBB989D, 0f3F000000;
	cvt.sat.f32.f32 	%f73, %f72;
	mov.f32 	%f74, 0f4B400001;
	mov.f32 	%f75, 0f437C0000;
	fma.rm.f32 	%f76, %f73, %f75, %f74;
	add.f32 	%f77, %f76, 0fCB40007F;
	neg.f32 	%f78, %f77;
	fma.rn.f32 	%f79, %f71, 0f3FB8AA3B, %f78;
	fma.rn.f32 	%f80, %f71, 0f32A57060, %f79;
	mov.b32 	%r140, %f76;
	shl.b32 	%r141, %r140, 23;
	mov.b32 	%f81, %r141;
	ex2.approx.ftz.f32 	%f82, %f80;
	mul.f32 	%f83, %f82, %f81;
	add.f32 	%f84, %f83, 0f00000000;
	sub.f32 	%f85, %f180, %f70;
	fma.rn.f32 	%f86, %f85, 0f3BBB989D, 0f3F000000;
	cvt.sat.f32.f32 	%f87, %f86;
	fma.rm.f32 	%f88, %f87, %f75, %f74;
	add.f32 	%f89, %f88, 0fCB40007F;
	neg.f32 	%f90, %f89;
	fma.rn.f32 	%f91, %f85, 0f3FB8AA3B, %f90;
	fma.rn.f32 	%f92, %f85, 0f32A57060, %f91;
	mov.b32 	%r142, %f88;
	shl.b32 	%r143, %r142, 23;
	mov.b32 	%f93, %r143;
	ex2.approx.ftz.f32 	%f94, %f92;
	mul.f32 	%f95, %f94, %f93;
	add.f32 	%f96, %f84, %f95;
	sub.f32 	%f97, %f185, %f70;
	fma.rn.f32 	%f98, %f97, 0f3BBB989D, 0f3F000000;
	cvt.sat.f32.f32 	%f99, %f98;
	fma.rm.f32 	%f100, %f99, %f75, %f74;
	add.f32 	%f101, %f100, 0fCB40007F;
	neg.f32 	%f102, %f101;
	fma.rn.f32 	%f103, %f97, 0f3FB8AA3B, %f102;
	fma.rn.f32 	%f104, %f97, 0f32A57060, %f103;
	mov.b32 	%r144, %f100;
	shl.b32 	%r145, %r144, 23;
	mov.b32 	%f105, %r145;
	ex2.approx.ftz.f32 	%f106, %f104;
	mul.f32 	%f107, %f106, %f105;
	add.f32 	%f108, %f96, %f107;
	sub.f32 	%f109, %f184, %f70;
	fma.rn.f32 	%f110, %f109, 0f3BBB989D, 0f3F000000;
	cvt.sat.f32.f32 	%f111, %f110;
	fma.rm.f32 	%f112, %f111, %f75, %f74;
	add.f32 	%f113, %f112, 0fCB40007F;
	neg.f32 	%f114, %f113;
	fma.rn.f32 	%f115, %f109, 0f3FB8AA3B, %f114;
	fma.rn.f32 	%f116, %f109, 0f32A57060, %f115;
	mov.b32 	%r146, %f112;
	shl.b32 	%r147, %r146, 23;
	mov.b32 	%f117, %r147;
	ex2.approx.ftz.f32 	%f118, %f116;
	mul.f32 	%f119, %f118, %f117;
	add.f32 	%f120, %f108, %f119;
	sub.f32 	%f121, %f189, %f70;
	fma.rn.f32 	%f122, %f121, 0f3BBB989D, 0f3F000000;
	cvt.sat.f32.f32 	%f123, %f122;
	fma.rm.f32 	%f124, %f123, %f75, %f74;
	add.f32 	%f125, %f124, 0fCB40007F;
	neg.f32 	%f126, %f125;
	fma.rn.f32 	%f127, %f121, 0f3FB8AA3B, %f126;
	fma.rn.f32 	%f128, %f121, 0f32A57060, %f127;
	mov.b32 	%r148, %f124;
	shl.b32 	%r149, %r148, 23;
	mov.b32 	%f129, %r149;
	ex2.approx.ftz.f32 	%f130, %f128;
	mul.f32 	%f131, %f130, %f129;
	add.f32 	%f132, %f120, %f131;
	sub.f32 	%f133, %f188, %f70;
	fma.rn.f32 	%f134, %f133, 0f3BBB989D, 0f3F000000;
	cvt.sat.f32.f32 	%f135, %f134;
	fma.rm.f32 	%f136, %f135, %f75, %f74;
	add.f32 	%f137, %f136, 0fCB40007F;
	neg.f32 	%f138, %f137;
	fma.rn.f32 	%f139, %f133, 0f3FB8AA3B, %f138;
	fma.rn.f32 	%f140, %f133, 0f32A57060, %f139;
	mov.b32 	%r150, %f136;
	shl.b32 	%r151, %r150, 23;
	mov.b32 	%f141, %r151;
	ex2.approx.ftz.f32 	%f142, %f140;
	mul.f32 	%f143, %f142, %f141;
	add.f32 	%f144, %f132, %f143;
	sub.f32 	%f145, %f193, %f70;
	fma.rn.f32 	%f146, %f145, 0f3BBB989D, 0f3F000000;
	cvt.sat.f32.f32 	%f147, %f146;
	fma.rm.f32 	%f148, %f147, %f75, %f74;
	add.f32 	%f149, %f148, 0fCB40007F;
	neg.f32 	%f150, %f149;
	fma.rn.f32 	%f151, %f145, 0f3FB8AA3B, %f150;
	fma.rn.f32 	%f152, %f145, 0f32A57060, %f151;
	mov.b32 	%r152, %f148;
	shl.b32 	%r153, %r152, 23;
	mov.b32 	%f153, %r153;
	ex2.approx.ftz.f32 	%f154, %f152;
	mul.f32 	%f155, %f154, %f153;
	add.f32 	%f156, %f144, %f155;
	sub.f32 	%f157, %f192, %f70;
	fma.rn.f32 	%f158, %f157, 0f3BBB989D, 0f3F000000;
	cvt.sat.f32.f32 	%f159, %f158;
	fma.rm.f32 	%f160, %f159, %f75, %f74;
	add.f32 	%f161, %f160, 0fCB40007F;
	neg.f32 	%f162, %f161;
	fma.rn.f32 	%f163, %f157, 0f3FB8AA3B, %f162;
	fma.rn.f32 	%f164, %f157, 0f32A57060, %f163;
	mov.b32 	%r154, %f160;
	shl.b32 	%r155, %r154, 23;
	mov.b32 	%f165, %r155;
	ex2.approx.ftz.f32 	%f166, %f164;
	mul.f32 	%f167, %f166, %f165;
	add.f32 	%f168, %f156, %f167;
	mov.b32 	%r156, %f168;
	shfl.sync.bfly.b32	%r157|%p37, %r156, 16, 31, -1;
	mov.b32 	%f169, %r157;
	add.f32 	%f170, %f168, %f169;
	mov.b32 	%r158, %f170;
	shfl.sync.bfly.b32	%r159|%p38, %r158, 8, 31, -1;
	mov.b32 	%f171, %r159;
	add.f32 	%f172, %f170, %f171;
	mov.b32 	%r160, %f172;
	shfl.sync.bfly.b32	%r161|%p39, %r160, 4, 31, -1;
	mov.b32 	%f173, %r161;
	add.f32 	%f174, %f172, %f173;
	mov.b32 	%r162, %f174;
	shfl.sync.bfly.b32	%r163|%p40, %r162, 2, 31, -1;
	mov.b32 	%f175, %r163;
	add.f32 	%f176, %f174, %f175;
	mov.b32 	%r164, %f176;
	shfl.sync.bfly.b32	%r165|%p41, %r164, 1, 31, -1;
	mov.b32 	%f177, %r165;
	add.f32 	%f178, %f176, %f177;
	div.rn.f32 	%f31, %f83, %f178;
	div.rn.f32 	%f32, %f95, %f178;
	div.rn.f32 	%f33, %f107, %f178;
	div.rn.f32 	%f34, %f119, %f178;
	div.rn.f32 	%f35, %f131, %f178;
	div.rn.f32 	%f36, %f143, %f178;
	div.rn.f32 	%f37, %f155, %f178;
	div.rn.f32 	%f38, %f167, %f178;
	mul.lo.s64 	%rd16, %rd74, %rd29;
	@%p31 bra 	$L__BB479_22;
	add.s64 	%rd50, %rd16, %rd6;
	shr.u64 	%rd51, %rd50, 63;
	add.s64 	%rd52, %rd50, %rd51;
	shl.b64 	%rd53, %rd52, 2;
	and.b64  	%rd54, %rd53, -8;
	add.s64 	%rd55, %rd4, %rd54;
	st.global.v2.f32 	[%rd55], {%f31, %f32};
$L__BB479_22:
	setp.le.s64 	%p42, %rd31, %rd7;
	@%p42 bra 	$L__BB479_24;
	add.s64 	%rd56, %rd16, %rd7;
	shr.u64 	%rd57, %rd56, 63;
	add.s64 	%rd58, %rd56, %rd57;
	shl.b64 	%rd59, %rd58, 2;
	and.b64  	%rd60, %rd59, -8;
	add.s64 	%rd61, %rd4, %rd60;
	st.global.v2.f32 	[%rd61], {%f33, %f34};
$L__BB479_24:
	setp.le.s64 	%p43, %rd31, %rd8;
	@%p43 bra 	$L__BB479_26;
	add.s64 	%rd62, %rd16, %rd8;
	shr.u64 	%rd63, %rd62, 63;
	add.s64 	%rd64, %rd62, %rd63;
	shl.b64 	%rd65, %rd64, 2;
	and.b64  	%rd66, %rd65, -8;
	add.s64 	%rd67, %rd4, %rd66;
	st.global.v2.f32 	[%rd67], {%f35, %f36};
$L__BB479_26:
	setp.le.s64 	%p44, %rd31, %rd9;
	@%p44 bra 	$L__BB479_28;
	add.s64 	%rd68, %rd16, %rd9;
	shr.u64 	%rd69, %rd68, 63;
	add.s64 	%rd70, %rd68, %rd69;
	shl.b64 	%rd71, %rd70, 2;
	and.b64  	%rd72, %rd71, -8;
	add.s64 	%rd73, %rd4, %rd72;
	st.global.v2.f32 	[%rd73], {%f37, %f38};
$L__BB479_28:
	add.s64 	%rd74, %rd74, %rd10;
	setp.lt.s64 	%p45, %rd74, %rd30;
	@%p45 bra 	$L__BB479_4;
$L__BB479_29:
	ret;

}
	// .globl	_Z15SoftmaxWarpImplI22BroadcastScaleMaskLoadIffbLm4EiE11DirectStoreIffEfLi2ELi10ELi32ELi1ELb0EL9Algorithm0EEvT_T0_ll
.visible .entry _Z15SoftmaxWarpImplI22BroadcastScaleMaskLoadIffbLm4EiE11DirectStoreIffEfLi2ELi10ELi32ELi1ELb0EL9Algorithm0EEvT_T0_ll(
	.param .align 8 .b8 _Z15SoftmaxWarpImplI22BroadcastScaleMaskLoadIffbLm4EiE11DirectStoreIffEfLi2ELi10ELi32ELi1ELb0EL9Algorithm0EEvT_T0_ll_param_0[120],
	.param .align 8 .b8 _Z15SoftmaxWarpImplI22BroadcastScaleMaskLoadIffbLm4EiE11DirectStoreIffEfLi2ELi10ELi32ELi1ELb0EL9Algorithm0EEvT_T0_ll_param_1[16],
	.param .u64 _Z15SoftmaxWarpImplI22BroadcastScaleMaskLoadIffbLm4EiE11DirectStoreIffEfLi2ELi10ELi32ELi1ELb0EL9Algorithm0EEvT_T0_ll_param_2,
	.param .u64 _Z15SoftmaxWarpImplI22BroadcastScaleMaskLoadIffbLm4EiE11DirectStoreIffEfLi2ELi10ELi32ELi1ELb0EL9Algorithm0EEvT_T0_ll_param_3
)
{
	.reg .pred 	%p<44>;
	.reg .b16 	%rs<11>;
	.reg .b32 	%r<187>;
	.reg .b32 	%f<202>;
	.reg .b64 	%rd<85>;

	ld.param.u64 	%rd30, [_Z15SoftmaxWarpImplI22BroadcastScaleMaskLoadIffbLm4EiE11DirectStoreIffEfLi2ELi10ELi32ELi1ELb0EL9Algorithm0EEvT_T0_ll_param_1+8];
	ld.param.u64 	%rd29, [_Z15SoftmaxWarpImplI22BroadcastScaleMaskLoadIffbLm4EiE11DirectStoreIffEfLi2ELi10ELi32ELi1ELb0EL9Algorithm0EEvT_T0_ll_param_1];
	ld.param.v2.f32 	{%f18, %f19}, [_Z15SoftmaxWarpImplI22BroadcastScaleMaskLoadIffbLm4EiE11DirectStoreIffEfLi2ELi10ELi32ELi1ELb0EL9Algorithm0EEvT_T0_ll_param_0+112];
	ld.param.u64 	%rd28, [_Z15SoftmaxWarpImplI22BroadcastScaleMaskLoadIffbLm4EiE11DirectStoreIffEfLi2ELi10ELi32ELi1ELb0EL9Algorithm0EEvT_T0_ll_param_0+104];
	ld.param.v2.u32 	{%r17, %r18}, [_Z15SoftmaxWarpImplI22BroadcastScaleMaskLoadIffbLm4EiE11DirectStoreIffEfLi2ELi10ELi32ELi1ELb0EL9Algorithm0EEvT_T0_ll_param_0+88];
	ld.param.v2.u32 	{%r15, %r16}, [_Z15SoftmaxWarpImplI22BroadcastScaleMaskLoadIffbLm4EiE11DirectStoreIffEfLi2ELi10ELi32ELi1ELb0EL9Algorithm0EEvT_T0_ll_param_0+80];
	ld.param.v2.u32 	{%r13, %r14}, [_Z15SoftmaxWarpImplI22BroadcastScaleMaskLoadIffbLm4EiE11DirectStoreIffEfLi2ELi10ELi32ELi1ELb0EL9Algorithm0EEvT_T0_ll_param_0+64];
	ld.param.v2.u32 	{%r11, %r12}, [_Z15SoftmaxWarpImplI22BroadcastScaleMaskLoadIffbLm4EiE11DirectStoreIffEfLi2ELi10ELi32ELi1ELb0EL9Algorithm0EEvT_T0_ll_param_0+56];
	ld.param.u64 	%rd24, [_Z15SoftmaxWarpImplI22BroadcastScaleMaskLoadIffbLm4EiE11DirectStoreIffEfLi2ELi10ELi32ELi1ELb0EL9Algorithm0EEvT_T0_ll_param_0+40];
	ld.param.u64 	%rd23, [_Z15SoftmaxWarpImplI22BroadcastScaleMaskLoadIffbLm4EiE11DirectStoreIffEfLi2ELi10ELi32ELi1ELb0EL9Algorithm0EEvT_T0_ll_param_0+32];
	ld.param.u64 	%rd22, [_Z15SoftmaxWarpImplI22BroadcastScaleMaskLoadIffbLm4EiE11DirectStoreIffEfLi2ELi10ELi32ELi1ELb0EL9Algorithm0EEvT_T0_ll_param_0+24];
	ld.param.u64 	%rd21, [_Z15SoftmaxWarpImplI22BroadcastScaleMaskLoadIffbLm4EiE11DirectStoreIffEfLi2ELi10ELi32ELi1ELb0EL9Algorithm0EEvT_T0_ll_param_0+16];
	ld.param.u64 	%rd20, [_Z15SoftmaxWarpImplI22BroadcastScaleMaskLoadIffbLm4EiE11DirectStoreIffEfLi2ELi10ELi32ELi1ELb0EL9Algorithm0EEvT_T0_ll_param_0+8];
	ld.param.u64 	%rd19, [_Z15SoftmaxWarpImplI22BroadcastScaleMaskLoadIffbLm4EiE11DirectStoreIffEfLi2ELi10ELi32ELi1ELb0EL9Algorithm0EEvT_T0_ll_param_0];
	ld.param.u64 	%rd31, [_Z15SoftmaxWarpImplI22BroadcastScaleMaskLoadIffbLm4EiE11DirectStoreIffEfLi2ELi10ELi32ELi1ELb0EL9Algorithm0EEvT_T0_ll_param_2];
	ld.param.u64 	%rd32, [_Z15SoftmaxWarpImplI22BroadcastScaleMaskLoadIffbLm4EiE11DirectStoreIffEfLi2ELi10ELi32ELi1ELb0EL9Algorithm0EEvT_T0_ll_param_3];
	cvta.to.global.u64 	%rd1, %rd19;
	cvta.to.global.u64 	%rd2, %rd20;
	setp.lt.s64 	%p1, %rd32, 321;
	@%p1 bra 	$L__BB480_2;
	mov.u64 	%rd33, $str;
	cvta.global.u64 	%rd34, %rd33;
	mov.u64 	%rd35, $str$1;
	cvta.global.u64 	%rd36, %rd35;
	mov.u64 	%rd37, __unnamed_466;
	cvta.global.u64 	%rd38, %rd37;
	{ // callseq 465, 0
	.param .b64 param0;
	st.param.b64 	[param0], %rd34;
	.param .b64 param1;
	st.param.b64 	[param1], %rd36;
	.param .b32 param2;
	st.param.b32 	[param2], 254;
	.param .b64 param3;
	st.param.b64 	[param3], %rd38;
	.param .b64 param4;
	st.param.b64 	[param4], 1;
	call.uni 
	__assertfail, 
	(
	param0, 
	param1, 
	param2, 
	param3, 
	param4
	);
	} // callseq 465
$L__BB480_2:
	mov.u32 	%r19, %ctaid.x;
	mov.u32 	%r20, %ntid.y;
	mov.u32 	%r21, %tid.y;
	mad.lo.s32 	%r22, %r19, %r20, %r21;
	mov.u32 	%r23, %nctaid.x;
	mul.lo.s32 	%r8, %r23, %r20;
	cvt.s64.s32 	%rd84, %r22;
	setp.le.s64 	%p2, %rd31, %rd84;
	@%p2 bra 	$L__BB480_15;
	cvta.to.global.u64 	%rd9, %rd29;
	mov.u32 	%r24, %tid.x;
	shl.b32 	%r25, %r24, 1;
	cvt.u64.u32 	%rd10, %r25;
	cvt.s64.s32 	%rd11, %r8;
	cvt.u32.u64 	%r26, %rd10;
	cvt.u32.u64 	%r28, %rd28;
$L__BB480_4:
	setp.eq.s64 	%p3, %rd24, 1;
	setp.eq.s64 	%p4, %rd23, 1;
	setp.eq.s64 	%p5, %rd22, 1;
	setp.eq.s64 	%p6, %rd21, 1;
	cvt.u32.u64 	%r27, %rd84;
	mad.lo.s32 	%r9, %r28, %r27, %r26;
	div.s32 	%r29, %r9, %r11;
	mul.lo.s32 	%r30, %r29, %r11;
	sub.s32 	%r31, %r9, %r30;
	div.s32 	%r32, %r31, %r12;
	mul.lo.s32 	%r33, %r32, %r12;
	sub.s32 	%r34, %r31, %r33;
	div.s32 	%r35, %r34, %r13;
	mul.lo.s32 	%r36, %r35, %r13;
	sub.s32 	%r37, %r34, %r36;
	selp.b32 	%r38, 0, %r29, %p6;
	selp.b32 	%r39, 0, %r32, %p5;
	selp.b32 	%r40, 0, %r35, %p4;
	selp.b32 	%r41, 0, %r37, %p3;
	mul.lo.s32 	%r42, %r15, %r38;
	mad.lo.s32 	%r43, %r16, %r39, %r42;
	mad.lo.s32 	%r44, %r17, %r40, %r43;
	mad.lo.s32 	%r45, %r18, %r41, %r44;
	shr.u32 	%r46, %r9, 31;
	add.s32 	%r47, %r9, %r46;
	shr.s32 	%r48, %r47, 1;
	mul.wide.s32 	%rd39, %r48, 8;
	add.s64 	%rd13, %rd1, %rd39;
	ld.global.f32 	%f20, [%rd13];
	shr.u32 	%r49, %r45, 31;
	add.s32 	%r50, %r45, %r49;
	shr.s32 	%r51, %r50, 1;
	mul.wide.s32 	%rd40, %r51, 2;
	add.s64 	%rd41, %rd2, %rd40;
	ld.global.v2.u8 	{%rs1, %rs2}, [%rd41];
	setp.eq.s16 	%p7, %rs1, 0;
	mul.f32 	%f21, %f20, %f19;
	selp.f32 	%f3, %f18, %f21, %p7;
	setp.eq.s16 	%p8, %rs2, 0;
	mov.f32 	%f197, %f18;
	@%p8 bra 	$L__BB480_6;
	ld.global.f32 	%f22, [%rd13+4];
	mul.f32 	%f197, %f22, %f19;
$L__BB480_6:
	add.s32 	%r10, %r9, 64;
	div.s32 	%r52, %r10, %r11;
	mul.lo.s32 	%r53, %r52, %r11;
	sub.s32 	%r54, %r10, %r53;
	div.s32 	%r55, %r54, %r12;
	mul.lo.s32 	%r56, %r55, %r12;
	sub.s32 	%r57, %r54, %r56;
	div.s32 	%r58, %r57, %r13;
	mul.lo.s32 	%r59, %r58, %r13;
	sub.s32 	%r60, %r57, %r59;
	selp.b32 	%r61, 0, %r52, %p6;
	selp.b32 	%r62, 0, %r55, %p5;
	selp.b32 	%r63, 0, %r58, %p4;
	selp.b32 	%r64, 0, %r60, %p3;
	mul.lo.s32 	%r65, %r15, %r61;
	mad.lo.s32 	%r66, %r16, %r62, %r65;
	mad.lo.s32 	%r67, %r17, %r63, %r66;
	mad.lo.s32 	%r68, %r18, %r64, %r67;
	shr.u32 	%r69, %r10, 31;
	add.s32 	%r70, %r10, %r69;
	shr.s32 	%r71, %r70, 1;
	mul.wide.s32 	%rd42, %r71, 8;
	add.s64 	%rd14, %rd1, %rd42;
	ld.global.f32 	%f23, [%rd14];
	shr.u32 	%r72, %r68, 31;
	add.s32 	%r73, %r68, %r72;
	shr.s32 	%r74, %r73, 1;
	mul.wide.s32 	%rd43, %r74, 2;
	add.s64 	%rd44, %rd2, %rd43;
	ld.global.v2.u8 	{%rs3, %rs4}, [%rd44];
	setp.eq.s16 	%p13, %rs3, 0;
	mul.f32 	%f24, %f23, %f19;
	selp.f32 	%f6, %f18, %f24, %p13;
	setp.eq.s16 	%p14, %rs4, 0;
	mov.f32 	%f198, %f18;
	@%p14 bra 	$L__BB480_8;
	ld.global.f32 	%f25, [%rd14+4];
	mul.f32 	%f198, %f25, %f19;
$L__BB480_8:
	setp.eq.s64 	%p15, %rd24, 1;
	setp.eq.s64 	%p16, %rd23, 1;
	setp.eq.s64 	%p17, %rd22, 1;
	setp.eq.s64 	%p18, %rd21, 1;
	add.s32 	%r75, %r10, 64;
	div.s32 	%r76, %r75, %r11;
	mul.lo.s32 	%r77, %r76, %r11;
	sub.s32 	%r78, %r75, %r77;
	div.s32 	%r79, %r78, %r12;
	mul.lo.s32 	%r80, %r79, %r12;
	sub.s32 	%r81, %r78, %r80;
	div.s32 	%r82, %r81, %r13;
	mul.lo.s32 	%r83, %r82, %r13;
	sub.s32 	%r84, %r81, %r83;
	selp.b32 	%r85, 0, %r76, %p18;
	selp.b32 	%r86, 0, %r79, %p17;
	selp.b32 	%r87, 0, %r82, %p16;
	selp.b32 	%r88, 0, %r84, %p15;
	mul.lo.s32 	%r89, %r15, %r85;
	mad.lo.s32 	%r90, %r16, %r86, %r89;
	mad.lo.s32 	%r91, %r17, %r87, %r90;
	mad.lo.s32 	%r92, %r18, %r88, %r91;
	shr.u32 	%r93, %r75, 31;
	add.s32 	%r94, %r75, %r93;
	shr.s32 	%r95, %r94, 1;
	mul.wide.s32 	%rd45, %r95, 8;
	add.s64 	%rd15, %rd1, %rd45;
	ld.global.f32 	%f26, [%rd15];
	shr.u32 	%r96, %r92, 31;
	add.s32 	%r97, %r92, %r96;
	shr.s32 	%r98, %r97, 1;
	mul.wide.s32 	%rd46, %r98, 2;
	add.s64 	%rd47, %rd2, %rd46;
	ld.global.v2.u8 	{%rs5, %rs6}, [%rd47];
	setp.eq.s16 	%p19, %rs5, 0;
	mul.f32 	%f27, %f26, %f19;
	selp.f32 	%f9, %f18, %f27, %p19;
	setp.eq.s16 	%p20, %rs6, 0;
	mov.f32 	%f199, %f18;
	@%p20 bra 	$L__BB480_10;
	ld.global.f32 	%f28, [%rd15+4];
	mul.f32 	%f199, %f28, %f19;
$L__BB480_10:
	add.s32 	%r99, %r10, 128;
	div.s32 	%r100, %r99, %r11;
	mul.lo.s32 	%r101, %r100, %r11;
	sub.s32 	%r102, %r99, %r101;
	div.s32 	%r103, %r102, %r12;
	mul.lo.s32 	%r104, %r103, %r12;
	sub.s32 	%r105, %r102, %r104;
	div.s32 	%r106, %r105, %r13;
	mul.lo.s32 	%r107, %r106, %r13;
	sub.s32 	%r108, %r105, %r107;
	selp.b32 	%r109, 0, %r100, %p18;
	selp.b32 	%r110, 0, %r103, %p17;
	selp.b32 	%r111, 0, %r106, %p16;
	selp.b32 	%r112, 0, %r108, %p15;
	mul.lo.s32 	%r113, %r15, %r109;
	mad.lo.s32 	%r114, %r16, %r110, %r113;
	mad.lo.s32 	%r115, %r17, %r111, %r114;
	mad.lo.s32 	%r116, %r18, %r112, %r115;
	shr.u32 	%r117, %r99, 31;
	add.s32 	%r118, %r99, %r117;
	shr.s32 	%r119, %r118, 1;
	mul.wide.s32 	%rd48, %r119, 8;
	add.s64 	%rd16, %rd1, %rd48;
	ld.global.f32 	%f29, [%rd16];
	shr.u32 	%r120, %r116, 31;
	add.s32 	%r121, %r116, %r120;
	shr.s32 	%r122, %r121, 1;
	mul.wide.s32 	%rd49, %r122, 2;
	add.s64 	%rd50, %rd2, %rd49;
	ld.global.v2.u8 	{%rs7, %rs8}, [%rd50];
	setp.eq.s16 	%p25, %rs7, 0;
	mul.f32 	%f30, %f29, %f19;
	selp.f32 	%f12, %f18, %f30, %p25;
	setp.eq.s16 	%p26, %rs8, 0;
	mov.f32 	%f200, %f18;
	@%p26 bra 	$L__BB480_12;
	ld.global.f32 	%f31, [%rd16+4];
	mul.f32 	%f200, %f31, %f19;
$L__BB480_12:
	setp.eq.s64 	%p27, %rd24, 1;
	setp.eq.s64 	%p28, %rd23, 1;
	setp.eq.s64 	%p29, %rd22, 1;
	setp.eq.s64 	%p30, %rd21, 1;
	add.s32 	%r123, %r10, 192;
	div.s32 	%r124, %r123, %r11;
	mul.lo.s32 	%r125, %r124, %r11;
	sub.s32 	%r126, %r123, %r125;
	div.s32 	%r127, %r126, %r12;
	mul.lo.s32 	%r128, %r127, %r12;
	sub.s32 	%r129, %r126, %r128;
	div.s32 	%r130, %r129, %r13;
	mul.lo.s32 	%r131, %r130, %r13;
	sub.s32 	%r132, %r129, %r131;
	selp.b32 	%r133, 0, %r124, %p30;
	selp.b32 	%r134, 0, %r127, %p29;
	selp.b32 	%r135, 0, %r130, %p28;
	selp.b32 	%r136, 0, %r132, %p27;
	mul.lo.s32 	%r137, %r15, %r133;
	mad.lo.s32 	%r138, %r16, %r134, %r137;
	mad.lo.s32 	%r139, %r17, %r135, %r138;
	mad.lo.s32 	%r140, %r18, %r136, %r139;
	shr.u32 	%r141, %r123, 31;
	add.s32 	%r142, %r123, %r141;
	shr.s32 	%r143, %r142, 1;
	mul.wide.s32 	%rd51, %r143, 8;
	add.s64 	%rd17, %rd1, %rd51;
	ld.global.f32 	%f32, [%rd17];
	shr.u32 	%r144, %r140, 31;
	add.s32 	%r145, %r140, %r144;
	shr.s32 	%r146, %r145, 1;
	mul.wide.s32 	%rd52, %r146, 2;
	add.s64 	%rd53, %rd2, %rd52;
	ld.global.v2.u8 	{%rs9, %rs10}, [%rd53];
	setp.eq.s16 	%p31, %rs9, 0;
	mul.f32 	%f33, %f32, %f19;
	selp.f32 	%f15, %f18, %f33, %p31;
	setp.eq.s16 	%p32, %rs10, 0;
	mov.f32 	%f201, %f18;
	@%p32 bra 	$L__BB480_14;
	ld.global.f32 	%f34, [%rd17+4];
	mul.f32 	%f201, %f34, %f19;
$L__BB480_14:
	max.f32 	%f35, %f3, 0fFF800000;
	max.f32 	%f36, %f35, %f197;
	max.f32 	%f37, %f36, %f6;
	max.f32 	%f38, %f37, %f198;
	max.f32 	%f39, %f38, %f9;
	max.f32 	%f40, %f39, %f199;
	max.f32 	%f41, %f40, %f12;
	max.f32 	%f42, %f41, %f200;
	max.f32 	%f43, %f42, %f15;
	max.f32 	%f44, %f43, %f201;
	mov.b32 	%r147, %f44;
	shfl.sync.bfly.b32	%r148|%p33, %r147, 16, 31, -1;
	mov.b32 	%f45, %r148;
	max.f32 	%f46, %f44, %f45;
	mov.b32 	%r149, %f46;
	shfl.sync.bfly.b32	%r150|%p34, %r149, 8, 31, -1;
	mov.b32 	%f47, %r150;
	max.f32 	%f48, %f46, %f47;
	mov.b32 	%r151, %f48;
	shfl.sync.bfly.b32	%r152|%p35, %r151, 4, 31, -1;
	mov.b32 	%f49, %r152;
	max.f32 	%f50, %f48, %f49;
	mov.b32 	%r153, %f50;
	shfl.sync.bfly.b32	%r154|%p36, %r153, 2, 31, -1;
	mov.b32 	%f51, %r154;
	max.f32 	%f52, %f50, %f51;
	mov.b32 	%r155, %f52;
	shfl.sync.bfly.b32	%r156|%p37, %r155, 1, 31, -1;
	mov.b32 	%f53, %r156;
	max.f32 	%f54, %f52, %f53;
	sub.f32 	%f55, %f3, %f54;
	fma.rn.f32 	%f56, %f55, 0f3BBB989D, 0f3F000000;
	cvt.sat.f32.f32 	%f57, %f56;
	mov.f32 	%f58, 0f4B400001;
	mov.f32 	%f59, 0f437C0000;
	fma.rm.f32 	%f60, %f57, %f59, %f58;
	add.f32 	%f61, %f60, 0fCB40007F;
	neg.f32 	%f62, %f61;
	fma.rn.f32 	%f63, %f55, 0f3FB8AA3B, %f62;
	fma.rn.f32 	%f64, %f55, 0f32A57060, %f63;
	mov.b32 	%r157, %f60;
	shl.b32 	%r158, %r157, 23;
	mov.b32 	%f65, %r158;
	ex2.approx.ftz.f32 	%f66, %f64;
	mul.f32 	%f67, %f66, %f65;
	add.f32 	%f68, %f67, 0f00000000;
	sub.f32 	%f69, %f197, %f54;
	fma.rn.f32 	%f70, %f69, 0f3BBB989D, 0f3F000000;
	cvt.sat.f32.f32 	%f71, %f70;
	fma.rm.f32 	%f72, %f71, %f59, %f58;
	add.f32 	%f73, %f72, 0fCB40007F;
	neg.f32 	%f74, %f73;
	fma.rn.f32 	%f75, %f69, 0f3FB8AA3B, %f74;
	fma.rn.f32 	%f76, %f69, 0f32A57060, %f75;
	mov.b32 	%r159, %f72;
	shl.b32 	%r160, %r159, 23;
	mov.b32 	%f77, %r160;
	ex2.approx.ftz.f32 	%f78, %f76;
	mul.f32 	%f79, %f78, %f77;
	add.f32 	%f80, %f68, %f79;
	sub.f32 	%f81, %f6, %f54;
	fma.rn.f32 	%f82, %f81, 0f3BBB989D, 0f3F000000;
	cvt.sat.f32.f32 	%f83, %f82;
	fma.rm.f32 	%f84, %f83, %f59, %f58;
	add.f32 	%f85, %f84, 0fCB40007F;
	neg.f32 	%f86, %f85;
	fma.rn.f32 	%f87, %f81, 0f3FB8AA3B, %f86;
	fma.rn.f32 	%f88, %f81, 0f32A57060, %f87;
	mov.b32 	%r161, %f84;
	shl.b32 	%r162, %r161, 23;
	mov.b32 	%f89, %r162;
	ex2.approx.ftz.f32 	%f90, %f88;
	mul.f32 	%f91, %f90, %f89;
	add.f32 	%f92, %f80, %f91;
	sub.f32 	%f93, %f198, %f54;
	fma.rn.f32 	%f94, %f93, 0f3BBB989D, 0f3F000000;
	cvt.sat.f32.f32 	%f95, %f94;
	fma.rm.f32 	%f96, %f95, %f59, %f58;
	add.f32 	%f97, %f96, 0fCB40007F;
	neg.f32 	%f98, %f97;
	fma.rn.f32 	%f99, %f93, 0f3FB8AA3B, %f98;
	fma.rn.f32 	%f100, %f93, 0f32A57060, %f99;
	mov.b32 	%r163, %f96;
	shl.b32 	%r164, %r163, 23;
	mov.b32 	%f101, %r164;
	ex2.approx.ftz.f32 	%f102, %f100;
	mul.f32 	%f103, %f102, %f101;
	add.f32 	%f104, %f92, %f103;
	sub.f32 	%f105, %f9, %f54;
	fma.rn.f32 	%f106, %f105, 0f3BBB989D, 0f3F000000;
	cvt.sat.f32.f32 	%f107, %f106;
	fma.rm.f32 	%f108, %f107, %f59, %f58;
	add.f32 	%f109, %f108, 0fCB40007F;
	neg.f32 	%f110, %f109;
	fma.rn.f32 	%f111, %f105, 0f3FB8AA3B, %f110;
	fma.rn.f32 	%f112, %f105, 0f32A57060, %f111;
	mov.b32 	%r165, %f108;
	shl.b32 	%r166, %r165, 23;
	mov.b32 	%f113, %r166;
	ex2.approx.ftz.f32 	%f114, %f112;
	mul.f32 	%f115, %f114, %f113;
	add.f32 	%f116, %f104, %f115;
	sub.f32 	%f117, %f199, %f54;
	fma.rn.f32 	%f118, %f117, 0f3BBB989D, 0f3F000000;
	cvt.sat.f32.f32 	%f119, %f118;
	fma.rm.f32 	%f120, %f119, %f59, %f58;
	add.f32 	%f121, %f120, 0fCB40007F;
	neg.f32 	%f122, %f121;
	fma.rn.f32 	%f123, %f117, 0f3FB8AA3B, %f122;
	fma.rn.f32 	%f124, %f117, 0f32A57060, %f123;
	mov.b32 	%r167, %f120;
	shl.b32 	%r168, %r167, 23;
	mov.b32 	%f125, %r168;
	ex2.approx.ftz.f32 	%f126, %f124;
	mul.f32 	%f127, %f126, %f125;
	add.f32 	%f128, %f116, %f127;
	sub.f32 	%f129, %f12, %f54;
	fma.rn.f32 	%f130, %f129, 0f3BBB989D, 0f3F000000;
	cvt.sat.f32.f32 	%f131, %f130;
	fma.rm.f32 	%f132, %f131, %f59, %f58;
	add.f32 	%f133, %f132, 0fCB40007F;
	neg.f32 	%f134, %f133;
	fma.rn.f32 	%f135, %f129, 0f3FB8AA3B, %f134;
	fma.rn.f32 	%f136, %f129, 0f32A57060, %f135;
	mov.b32 	%r169, %f132;
	shl.b32 	%r170, %r169, 23;
	mov.b32 	%f137, %r170;
	ex2.approx.ftz.f32 	%f138, %f136;
	mul.f32 	%f139, %f138, %f137;
	add.f32 	%f140, %f128, %f139;
	sub.f32 	%f141, %f200, %f54;
	fma.rn.f32 	%f142, %f141, 0f3BBB989D, 0f3F000000;
	cvt.sat.f32.f32 	%f143, %f142;
	fma.rm.f32 	%f144, %f143, %f59, %f58;
	add.f32 	%f145, %f144, 0fCB40007F;
	neg.f32 	%f146, %f145;
	fma.rn.f32 	%f147, %f141, 0f3FB8AA3B, %f146;
	fma.rn.f32 	%f148, %f141, 0f32A57060, %f147;
	mov.b32 	%r171, %f144;
	shl.b32 	%r172, %r171, 23;
	mov.b32 	%f149, %r172;
	ex2.approx.ftz.f32 	%f150, %f148;
	mul.f32 	%f151, %f150, %f149;
	add.f32 	%f152, %f140, %f151;
	sub.f32 	%f153, %f15, %f54;
	fma.rn.f32 	%f154, %f153, 0f3BBB989D, 0f3F000000;
	cvt.sat.f32.f32 	%f155, %f154;
	fma.rm.f32 	%f156, %f155, %f59, %f58;
	add.f32 	%f157, %f156, 0fCB40007F;
	neg.f32 	%f158, %f157;
	fma.rn.f32 	%f159, %f153, 0f3FB8AA3B, %f158;
	fma.rn.f32 	%f160, %f153, 0f32A57060, %f159;
	mov.b32 	%r173, %f156;
	shl.b32 	%r174, %r173, 23;
	mov.b32 	%f161, %r174;
	ex2.approx.ftz.f32 	%f162, %f160;
	mul.f32 	%f163, %f162, %f161;
	add.f32 	%f164, %f152, %f163;
	sub.f32 	%f165, %f201, %f54;
	fma.rn.f32 	%f166, %f165, 0f3BBB989D, 0f3F000000;
	cvt.sat.f32.f32 	%f167, %f166;
	fma.rm.f32 	%f168, %f167, %f59, %f58;
	add.f32 	%f169, %f168, 0fCB40007F;
	neg.f32 	%f170, %f169;
	fma.rn.f32 	%f171, %f165, 0f3FB8AA3B, %f170;
	fma.rn.f32 	%f172, %f165, 0f32A57060, %f171;
	mov.b32 	%r175, %f168;
	shl.b32 	%r176, %r175, 23;
	mov.b32 	%f173, %r176;
	ex2.approx.ftz.f32 	%f174, %f172;
	mul.f32 	%f175, %f174, %f173;
	add.f32 	%f176, %f164, %f175;
	mov.b32 	%r177, %f176;
	shfl.sync.bfly.b32	%r178|%p38, %r177, 16, 31, -1;
	mov.b32 	%f177, %r178;
	add.f32 	%f178, %f176, %f177;
	mov.b32 	%r179, %f178;
	shfl.sync.bfly.b32	%r180|%p39, %r179, 8, 31, -1;
	mov.b32 	%f179, %r180;
	add.f32 	%f180, %f178, %f179;
	mov.b32 	%r181, %f180;
	shfl.sync.bfly.b32	%r182|%p40, %r181, 4, 31, -1;
	mov.b32 	%f181, %r182;
	add.f32 	%f182, %f180, %f181;
	mov.b32 	%r183, %f182;
	shfl.sync.bfly.b32	%r184|%p41, %r183, 2, 31, -1;
	mov.b32 	%f183, %r184;
	add.f32 	%f184, %f182, %f183;
	mov.b32 	%r185, %f184;
	shfl.sync.bfly.b32	%r186|%p42, %r185, 1, 31, -1;
	mov.b32 	%f185, %r186;
	add.f32 	%f186, %f184, %f185;
	div.rn.f32 	%f187, %f67, %f186;
	div.rn.f32 	%f188, %f79, %f186;
	div.rn.f32 	%f189, %f91, %f186;
	div.rn.f32 	%f190, %f103, %f186;
	div.rn.f32 	%f191, %f115, %f186;
	div.rn.f32 	%f192, %f127, %f186;
	div.rn.f32 	%f193, %f139, %f186;
	div.rn.f32 	%f194, %f151, %f186;
	div.rn.f32 	%f195, %f163, %f186;
	div.rn.f32 	%f196, %f175, %f186;
	mad.lo.s64 	%rd54, %rd84, %rd30, %rd10;
	shr.u64 	%rd55, %rd54, 63;
	add.s64 	%rd56, %rd54, %rd55;
	shl.b64 	%rd57, %rd56, 2;
	and.b64  	%rd58, %rd57, -8;
	add.s64 	%rd59, %rd9, %rd58;
	st.global.v2.f32 	[%rd59], {%f187, %f188};
	add.s64 	%rd60, %rd54, 64;
	shr.u64 	%rd61, %rd60, 63;
	add.s64 	%rd62, %rd60, %rd61;
	shl.b64 	%rd63, %rd62, 2;
	and.b64  	%rd64, %rd63, -8;
	add.s64 	%rd65, %rd9, %rd64;
	st.global.v2.f32 	[%rd65], {%f189, %f190};
	add.s64 	%rd66, %rd54, 128;
	shr.u64 	%rd67, %rd66, 63;
	add.s64 	%rd68, %rd66, %rd67;
	shl.b64 	%rd69, %rd68, 2;
	and.b64  	%rd70, %rd69, -8;
	add.s64 	%rd71, %rd9, %rd70;
	st.global.v2.f32 	[%rd71], {%f191, %f192};
	add.s64 	%rd72, %rd54, 192;
	shr.u64 	%rd73, %rd72, 63;
	add.s64 	%rd74, %rd72, %rd73;
	shl.b64 	%rd75, %rd74, 2;
	and.b64  	%rd76, %rd75, -8;
	add.s64 	%rd77, %rd9, %rd76;
	st.global.v2.f32 	[%rd77], {%f193, %f194};
	add.s64 	%rd78, %rd54, 256;
	shr.u64 	%rd79, %rd78, 63;
	add.s64 	%rd80, %rd78, %rd79;
	shl.b64 	%rd81, %rd80, 2;
	and.b64  	%rd82, %rd81, -8;
	add.s64 	%rd83, %rd9, %rd82;
	st.global.v2.f32 	[%rd83], {%f195, %f196};
	add.s64 	%rd84, %rd84, %rd11;
	setp.lt.s64 	%p43, %rd84, %rd31;
	@%p43 bra 	$L__BB480_4;
$L__BB480_15:
	ret;

}
	// .globl	_Z15SoftmaxWarpImplI22BroadcastScaleMaskLoadIffbLm4EiE11DirectStoreIffEfLi2ELi10ELi32ELi1ELb1EL9Algorithm0EEvT_T0_ll
.visible .entry _Z15SoftmaxWarpImplI22BroadcastScaleMaskLoadIffbLm4EiE11DirectStoreIffEfLi2ELi10ELi32ELi1ELb1EL9Algorithm0EEvT_T0_ll(
	.param .align 8 .b8 _Z15SoftmaxWarpImplI22BroadcastScaleMaskLoadIffbLm4EiE11DirectStoreIffEfLi2ELi10ELi32ELi1ELb1EL9Algorithm0EEvT_T0_ll_param_0[120],
	.param .align 8 .b8 _Z15SoftmaxWarpImplI22BroadcastScaleMaskLoadIffbLm4EiE11DirectStoreIffEfLi2ELi10ELi32ELi1ELb1EL9Algorithm0EEvT_T0_ll_param_1[16],
	.param .u64 _Z15SoftmaxWarpImplI22BroadcastScaleMaskLoadIffbLm4EiE11DirectStoreIffEfLi2ELi10ELi32ELi1ELb1EL9Algorithm0EEvT_T0_ll_param_2,
	.param .u64 _Z15SoftmaxWarpImplI22BroadcastScaleMaskLoadIffbLm4EiE11DirectStoreIffEfLi2ELi10ELi32ELi1ELb1EL9Algorithm0EEvT_T0_ll_param_3
)
{
	.reg .pred 	%p<54>;
	.reg .b16 	%rs<11>;
	.reg .b32 	%r<195>;
	.reg .b32 	%f<237>;
	.reg .b64 	%rd<85>;

	ld.param.u64 	%rd30, [_Z15SoftmaxWarpImplI22BroadcastScaleMaskLoadIffbLm4EiE11DirectStoreIffEfLi2ELi10ELi32ELi1ELb1EL9Algorithm0EEvT_T0_ll_param_1+8];
	ld.param.v2.f32 	{%f48, %f49}, [_Z15SoftmaxWarpImplI22BroadcastScaleMaskLoadIffbLm4EiE11DirectStoreIffEfLi2ELi10ELi32ELi1ELb1EL9Algorithm0EEvT_T0_ll_param_0+112];
	ld.param.u64 	%rd28, [_Z15SoftmaxWarpImplI22BroadcastScaleMaskLoadIffbLm4EiE11DirectStoreIffEfLi2ELi10ELi32ELi1ELb1EL9Algorithm0EEvT_T0_ll_param_0+104];
	ld.param.v2.u32 	{%r15, %r16}, [_Z15SoftmaxWarpImplI22BroadcastScaleMaskLoadIffbLm4EiE11DirectStoreIffEfLi2ELi10ELi32ELi1ELb1EL9Algorithm0EEvT_T0_ll_param_0+88];
	ld.param.v2.u32 	{%r13, %r14}, [_Z15SoftmaxWarpImplI22BroadcastScaleMaskLoadIffbLm4EiE11DirectStoreIffEfLi2ELi10ELi32ELi1ELb1EL9Algorithm0EEvT_T0_ll_param_0+80];
	ld.param.v2.u32 	{%r11, %r12}, [_Z15SoftmaxWarpImplI22BroadcastScaleMaskLoadIffbLm4EiE11DirectStoreIffEfLi2ELi10ELi32ELi1ELb1EL9Algorithm0EEvT_T0_ll_param_0+64];
	ld.param.v2.u32 	{%r9, %r10}, [_Z15SoftmaxWarpImplI22BroadcastScaleMaskLoadIffbLm4EiE11DirectStoreIffEfLi2ELi10ELi32ELi1ELb1EL9Algorithm0EEvT_T0_ll_param_0+56];
	ld.param.u64 	%rd24, [_Z15SoftmaxWarpImplI22BroadcastScaleMaskLoadIffbLm4EiE11DirectStoreIffEfLi2ELi10ELi32ELi1ELb1EL9Algorithm0EEvT_T0_ll_param_0+40];
	ld.param.u64 	%rd23, [_Z15SoftmaxWarpImplI22BroadcastScaleMaskLoadIffbLm4EiE11DirectStoreIffEfLi2ELi10ELi32ELi1ELb1EL9Algorithm0EEvT_T0_ll_param_0+32];
	ld.param.u64 	%rd22, [_Z15SoftmaxWarpImplI22BroadcastScaleMaskLoadIffbLm4EiE11DirectStoreIffEfLi2ELi10ELi32ELi1ELb1EL9Algorithm0EEvT_T0_ll_param_0+24];
	ld.param.u64 	%rd21, [_Z15SoftmaxWarpImplI22BroadcastScaleMaskLoadIffbLm4EiE11DirectStoreIffEfLi2ELi10ELi32ELi1ELb1EL9Algorithm0EEvT_T0_ll_param_0+16];
	ld.param.u64 	%rd29, [_Z15SoftmaxWarpImplI22BroadcastScaleMaskLoadIffbLm4EiE11DirectStoreIffEfLi2ELi10ELi32ELi1ELb1EL9Algorithm0EEvT_T0_ll_param_1];
	ld.param.u64 	%rd20, [_Z15SoftmaxWarpImplI22BroadcastScaleMaskLoadIffbLm4EiE11DirectStoreIffEfLi2ELi10ELi32ELi1ELb1EL9Algorithm0EEvT_T0_ll_param_0+8];
	ld.param.u64 	%rd19, [_Z15SoftmaxWarpImplI22BroadcastScaleMaskLoadIffbLm4EiE11DirectStoreIffEfLi2ELi10ELi32ELi1ELb1EL9Algorithm0EEvT_T0_ll_param_0];
	ld.param.u64 	%rd31, [_Z15SoftmaxWarpImplI22BroadcastScaleMaskLoadIffbLm4EiE11DirectStoreIffEfLi2ELi10ELi32ELi1ELb1EL9Algorithm0EEvT_T0_ll_param_2];
	ld.param.u64 	%rd32, [_Z15SoftmaxWarpImplI22BroadcastScaleMaskLoadIffbLm4EiE11DirectStoreIffEfLi2ELi10ELi32ELi1ELb1EL9Algorithm0EEvT_T0_ll_param_3];
	cvta.to.global.u64 	%rd1, %rd19;
	cvta.to.global.u64 	%rd2, %rd20;
	cvta.to.global.u64 	%rd3, %rd29;
	setp.lt.s64 	%p1, %rd32, 321;
	@%p1 bra 	$L__BB481_2;
	mov.u64 	%rd33, $str;
	cvta.global.u64 	%rd34, %rd33;
	mov.u64 	%rd35, $str$1;
	cvta.global.u64 	%rd36, %rd35;
	mov.u64 	%rd37, __unnamed_467;
	cvta.global.u64 	%rd38, %rd37;
	{ // callseq 466, 0
	.param .b64 param0;
	st.param.b64 	[param0], %rd34;
	.param .b64 param1;
	st.param.b64 	[param1], %rd36;
	.param .b32 param2;
	st.param.b32 	[param2], 254;
	.param .b64 param3;
	st.param.b64 	[param3], %rd38;
	.param .b64 param4;
	st.param.b64 	[param4], 1;
	call.uni 
	__assertfail, 
	(
	param0, 
	param1, 
	param2, 
	param3, 
	param4
	);
	} // callseq 466
$L__BB481_2:
	mov.u32 	%r17, %ctaid.x;
	mov.u32 	%r18, %ntid.y;
	mov.u32 	%r19, %tid.y;
	mad.lo.s32 	%r20, %r17, %r18, %r19;
	mov.u32 	%r21, %nctaid.x;
	mul.lo.s32 	%r7, %r21, %r18;
	cvt.s64.s32 	%rd84, %r20;
	setp.le.s64 	%p2, %rd31, %rd84;
	@%p2 bra 	$L__BB481_35;
	mov.u32 	%r22, %tid.x;
	shl.b32 	%r23, %r22, 1;
	cvt.u64.u32 	%rd5, %r23;
	add.s32 	%r24, %r23, 64;
	cvt.u64.u32 	%rd6, %r24;
	add.s32 	%r25, %r23, 128;
	cvt.u64.u32 	%rd7, %r25;
	add.s32 	%r26, %r23, 192;
	cvt.u64.u32 	%rd8, %r26;
	add.s32 	%r27, %r23, 256;
	cvt.u64.u32 	%rd9, %r27;
	cvt.s64.s32 	%rd10, %r7;
	cvt.u32.u64 	%r29, %rd28;
	cvt.u32.u64 	%r30, %rd5;
$L__BB481_4:
	setp.le.s64 	%p3, %rd32, %rd5;
	cvt.u32.u64 	%r28, %rd84;
	mul.lo.s32 	%r8, %r29, %r28;
	mov.f32 	%f218, 0fFF800000;
	mov.f32 	%f219, %f218;
	mov.f32 	%f224, %f218;
	@%p3 bra 	$L__BB481_8;
	setp.eq.s64 	%p4, %rd24, 1;
	setp.eq.s64 	%p5, %rd23, 1;
	setp.eq.s64 	%p6, %rd22, 1;
	setp.eq.s64 	%p7, %rd21, 1;
	add.s32 	%r31, %r30, %r8;
	div.s32 	%r32, %r31, %r9;
	mul.lo.s32 	%r33, %r32, %r9;
	sub.s32 	%r34, %r31, %r33;
	div.s32 	%r35, %r34, %r10;
	mul.lo.s32 	%r36, %r35, %r10;
	sub.s32 	%r37, %r34, %r36;
	div.s32 	%r38, %r37, %r11;
	mul.lo.s32 	%r39, %r38, %r11;
	sub.s32 	%r40, %r37, %r39;
	selp.b32 	%r41, 0, %r32, %p7;
	selp.b32 	%r42, 0, %r35, %p6;
	selp.b32 	%r43, 0, %r38, %p5;
	selp.b32 	%r44, 0, %r40, %p4;
	mul.lo.s32 	%r45, %r13, %r41;
	mad.lo.s32 	%r46, %r14, %r42, %r45;
	mad.lo.s32 	%r47, %r15, %r43, %r46;
	mad.lo.s32 	%r48, %r16, %r44, %r47;
	shr.u32 	%r49, %r31, 31;
	add.s32 	%r50, %r31, %r49;
	shr.s32 	%r51, %r50, 1;
	mul.wide.s32 	%rd39, %r51, 8;
	add.s64 	%rd12, %rd1, %rd39;
	ld.global.f32 	%f51, [%rd12];
	shr.u32 	%r52, %r48, 31;
	add.s32 	%r53, %r48, %r52;
	shr.s32 	%r54, %r53, 1;
	mul.wide.s32 	%rd40, %r54, 2;
	add.s64 	%rd41, %rd2, %rd40;
	ld.global.v2.u8 	{%rs1, %rs2}, [%rd41];
	setp.eq.s16 	%p8, %rs1, 0;
	mul.f32 	%f52, %f51, %f49;
	selp.f32 	%f219, %f48, %f52, %p8;
	setp.eq.s16 	%p9, %rs2, 0;
	mov.f32 	%f218, %f48;
	@%p9 bra 	$L__BB481_7;
	ld.global.f32 	%f53, [%rd12+4];
	mul.f32 	%f218, %f53, %f49;
$L__BB481_7:
	max.f32 	%f54, %f219, 0fFF800000;
	max.f32 	%f224, %f54, %f218;
$L__BB481_8:
	setp.le.s64 	%p10, %rd32, %rd6;
	mov.f32 	%f222, 0fFF800000;
	mov.f32 	%f223, %f222;
	@%p10 bra 	$L__BB481_12;
	cvt.u32.u64 	%r55, %rd6;
	setp.eq.s64 	%p11, %rd24, 1;
	setp.eq.s64 	%p12, %rd23, 1;
	setp.eq.s64 	%p13, %rd22, 1;
	setp.eq.s64 	%p14, %rd21, 1;
	add.s32 	%r56, %r55, %r8;
	div.s32 	%r57, %r56, %r9;
	mul.lo.s32 	%r58, %r57, %r9;
	sub.s32 	%r59, %r56, %r58;
	div.s32 	%r60, %r59, %r10;
	mul.lo.s32 	%r61, %r60, %r10;
	sub.s32 	%r62, %r59, %r61;
	div.s32 	%r63, %r62, %r11;
	mul.lo.s32 	%r64, %r63, %r11;
	sub.s32 	%r65, %r62, %r64;
	selp.b32 	%r66, 0, %r57, %p14;
	selp.b32 	%r67, 0, %r60, %p13;
	selp.b32 	%r68, 0, %r63, %p12;
	selp.b32 	%r69, 0, %r65, %p11;
	mul.lo.s32 	%r70, %r13, %r66;
	mad.lo.s32 	%r71, %r14, %r67, %r70;
	mad.lo.s32 	%r72, %r15, %r68, %r71;
	mad.lo.s32 	%r73, %r16, %r69, %r72;
	shr.u32 	%r74, %r56, 31;
	add.s32 	%r75, %r56, %r74;
	shr.s32 	%r76, %r75, 1;
	mul.wide.s32 	%rd42, %r76, 8;
	add.s64 	%rd13, %rd1, %rd42;
	ld.global.f32 	%f56, [%rd13];
	shr.u32 	%r77, %r73, 31;
	add.s32 	%r78, %r73, %r77;
	shr.s32 	%r79, %r78, 1;
	mul.wide.s32 	%rd43, %r79, 2;
	add.s64 	%rd44, %rd2, %rd43;
	ld.global.v2.u8 	{%rs3, %rs4}, [%rd44];
	setp.eq.s16 	%p15, %rs3, 0;
	mul.f32 	%f57, %f56, %f49;
	selp.f32 	%f223, %f48, %f57, %p15;
	setp.eq.s16 	%p16, %rs4, 0;
	mov.f32 	%f222, %f48;
	@%p16 bra 	$L__BB481_11;
	ld.global.f32 	%f58, [%rd13+4];
	mul.f32 	%f222, %f58, %f49;
$L__BB481_11:
	max.f32 	%f59, %f224, %f223;
	max.f32 	%f224, %f59, %f222;
$L__BB481_12:
	setp.le.s64 	%p17, %rd32, %rd7;
	mov.f32 	%f226, 0fFF800000;
	mov.f32 	%f227, %f226;
	@%p17 bra 	$L__BB481_16;
	cvt.u32.u64 	%r80, %rd7;
	setp.eq.s64 	%p18, %rd24, 1;
	setp.eq.s64 	%p19, %rd23, 1;
	setp.eq.s64 	%p20, %rd22, 1;
	setp.eq.s64 	%p21, %rd21, 1;
	add.s32 	%r81, %r80, %r8;
	div.s32 	%r82, %r81, %r9;
	mul.lo.s32 	%r83, %r82, %r9;
	sub.s32 	%r84, %r81, %r83;
	div.s32 	%r85, %r84, %r10;
	mul.lo.s32 	%r86, %r85, %r10;
	sub.s32 	%r87, %r84, %r86;
	div.s32 	%r88, %r87, %r11;
	mul.lo.s32 	%r89, %r88, %r11;
	sub.s32 	%r90, %r87, %r89;
	selp.b32 	%r91, 0, %r82, %p21;
	selp.b32 	%r92, 0, %r85, %p20;
	selp.b32 	%r93, 0, %r88, %p19;
	selp.b32 	%r94, 0, %r90, %p18;
	mul.lo.s32 	%r95, %r13, %r91;
	mad.lo.s32 	%r96, %r14, %r92, %r95;
	mad.lo.s32 	%r97, %r15, %r93, %r96;
	mad.lo.s32 	%r98, %r16, %r94, %r97;
	shr.u32 	%r99, %r81, 31;
	add.s32 	%r100, %r81, %r99;
	shr.s32 	%r101, %r100, 1;
	mul.wide.s32 	%rd45, %r101, 8;
	add.s64 	%rd14, %rd1, %rd45;
	ld.global.f32 	%f61, [%rd14];
	shr.u32 	%r102, %r98, 31;
	add.s32 	%r103, %r98, %r102;
	shr.s32 	%r104, %r103, 1;
	mul.wide.s32 	%rd46, %r104, 2;
	add.s64 	%rd47, %rd2, %rd46;
	ld.global.v2.u8 	{%rs5, %rs6}, [%rd47];
	setp.eq.s16 	%p22, %rs5, 0;
	mul.f32 	%f62, %f61, %f49;
	selp.f32 	%f227, %f48, %f62, %p22;
	setp.eq.s16 	%p23, %rs6, 0;
	mov.f32 	%f226, %f48;
	@%p23 bra 	$L__BB481_15;
	ld.global.f32 	%f63, [%rd14+4];
	mul.f32 	%f226, %f63, %f49;
$L__BB481_15:
	max.f32 	%f64, %f224, %f227;
	max.f32 	%f224, %f64, %f226;
$L__BB481_16:
	setp.le.s64 	%p24, %rd32, %rd8;
	mov.f32 	%f230, 0fFF800000;
	mov.f32 	%f231, %f230;
	@%p24 bra 	$L__BB481_20;
	cvt.u32.u64 	%r105, %rd8;
	setp.eq.s64 	%p25, %rd24, 1;
	setp.eq.s64 	%p26, %rd23, 1;
	setp.eq.s64 	%p27, %rd22, 1;
	setp.eq.s64 	%p28, %rd21, 1;
	add.s32 	%r106, %r105, %r8;
	div.s32 	%r107, %r106, %r9;
	mul.lo.s32 	%r108, %r107, %r9;
	sub.s32 	%r109, %r106, %r108;
	div.s32 	%r110, %r109, %r10;
	mul.lo.s32 	%r111, %r110, %r10;
	sub.s32 	%r112, %r109, %r111;
	div.s32 	%r113, %r112, %r11;
	mul.lo.s32 	%r114, %r113, %r11;
	sub.s32 	%r115, %r112, %r114;
	selp.b32 	%r116, 0, %r107, %p28;
	selp.b32 	%r117, 0, %r110, %p27;
	selp.b32 	%r118, 0, %r113, %p26;
	selp.b32 	%r119, 0, %r115, %p25;
	mul.lo.s32 	%r120, %r13, %r116;
	mad.lo.s32 	%r121, %r14, %r117, %r120;
	mad.lo.s32 	%r122, %r15, %r118, %r121;
	mad.lo.s32 	%r123, %r16, %r119, %r122;
	shr.u32 	%r124, %r106, 31;
	add.s32 	%r125, %r106, %r124;
	shr.s32 	%r126, %r125, 1;
	mul.wide.s32 	%rd48, %r126, 8;
	add.s64 	%rd15, %rd1, %rd48;
	ld.global.f32 	%f66, [%rd15];
	shr.u32 	%r127, %r123, 31;
	add.s32 	%r128, %r123, %r127;
	shr.s32 	%r129, %r128, 1;
	mul.wide.s32 	%rd49, %r129, 2;
	add.s64 	%rd50, %rd2, %rd49;
	ld.global.v2.u8 	{%rs7, %rs8}, [%rd50];
	setp.eq.s16 	%p29, %rs7, 0;
	mul.f32 	%f67, %f66, %f49;
	selp.f32 	%f231, %f48, %f67, %p29;
	setp.eq.s16 	%p30, %rs8, 0;
	mov.f32 	%f230, %f48;
	@%p30 bra 	$L__BB481_19;
	ld.global.f32 	%f68, [%rd15+4];
	mul.f32 	%f230, %f68, %f49;
$L__BB481_19:
	max.f32 	%f69, %f224, %f231;
	max.f32 	%f224, %f69, %f230;
$L__BB481_20:
	setp.le.s64 	%p31, %rd32, %rd9;
	mov.f32 	%f234, 0fFF800000;
	mov.f32 	%f235, %f234;
	@%p31 bra 	$L__BB481_24;
	cvt.u32.u64 	%r130, %rd9;
	setp.eq.s64 	%p32, %rd24, 1;
	setp.eq.s64 	%p33, %rd23, 1;
	setp.eq.s64 	%p34, %rd22, 1;
	setp.eq.s64 	%p35, %rd21, 1;
	add.s32 	%r131, %r130, %r8;
	div.s32 	%r132, %r131, %r9;
	mul.lo.s32 	%r133, %r132, %r9;
	sub.s32 	%r134, %r131, %r133;
	div.s32 	%r135, %r134, %r10;
	mul.lo.s32 	%r136, %r135, %r10;
	sub.s32 	%r137, %r134, %r136;
	div.s32 	%r138, %r137, %r11;
	mul.lo.s32 	%r139, %r138, %r11;
	sub.s32 	%r140, %r137, %r139;
	selp.b32 	%r141, 0, %r132, %p35;
	selp.b32 	%r142, 0, %r135, %p34;
	selp.b32 	%r143, 0, %r138, %p33;
	selp.b32 	%r144, 0, %r140, %p32;
	mul.lo.s32 	%r145, %r13, %r141;
	mad.lo.s32 	%r146, %r14, %r142, %r145;
	mad.lo.s32 	%r147, %r15, %r143, %r146;
	mad.lo.s32 	%r148, %r16, %r144, %r147;
	shr.u32 	%r149, %r131, 31;
	add.s32 	%r150, %r131, %r149;
	shr.s32 	%r151, %r150, 1;
	mul.wide.s32 	%rd51, %r151, 8;
	add.s64 	%rd16, %rd1, %rd51;
	ld.global.f32 	%f71, [%rd16];
	shr.u32 	%r152, %r148, 31;
	add.s32 	%r153, %r148, %r152;
	shr.s32 	%r154, %r153, 1;
	mul.wide.s32 	%rd52, %r154, 2;
	add.s64 	%rd53, %rd2, %rd52;
	ld.global.v2.u8 	{%rs9, %rs10}, [%rd53];
	setp.eq.s16 	%p36, %rs9, 0;
	mul.f32 	%f72, %f71, %f49;
	selp.f32 	%f235, %f48, %f72, %p36;
	setp.eq.s16 	%p37, %rs10, 0;
	mov.f32 	%f234, %f48;
	@%p37 bra 	$L__BB481_23;
	ld.global.f32 	%f73, [%rd16+4];
	mul.f32 	%f234, %f73, %f49;
$L__BB481_23:
	max.f32 	%f74, %f224, %f235;
	max.f32 	%f224, %f74, %f234;
$L__BB481_24:
	setp.le.s64 	%p38, %rd32, %rd5;
	mov.b32 	%r155, %f224;
	shfl.sync.bfly.b32	%r156|%p39, %r155, 16, 31, -1;
	mov.b32 	%f75, %r156;
	max.f32 	%f76, %f224, %f75;
	mov.b32 	%r157, %f76;
	shfl.sync.bfly.b32	%r158|%p40, %r157, 8, 31, -1;
	mov.b32 	%f77, %r158;
	max.f32 	%f78, %f76, %f77;
	mov.b32 	%r159, %f78;
	shfl.sync.bfly.b32	%r160|%p41, %r159, 4, 31, -1;
	mov.b32 	%f79, %r160;
	max.f32 	%f80, %f78, %f79;
	mov.b32 	%r161, %f80;
	shfl.sync.bfly.b32	%r162|%p42, %r161, 2, 31, -1;
	mov.b32 	%f81, %r162;
	max.f32 	%f82, %f80, %f81;
	mov.b32 	%r163, %f82;
	shfl.sync.bfly.b32	%r164|%p43, %r163, 1, 31, -1;
	mov.b32 	%f83, %r164;
	max.f32 	%f84, %f82, %f83;
	sub.f32 	%f85, %f219, %f84;
	fma.rn.f32 	%f86, %f85, 0f3BBB989D, 0f3F000000;
	cvt.sat.f32.f32 	%f87, %f86;
	mov.f32 	%f88, 0f4B400001;
	mov.f32 	%f89, 0f437C0000;
	fma.rm.f32 	%f90, %f87, %f89, %f88;
	add.f32 	%f91, %f90, 0fCB40007F;
	neg.f32 	%f92, %f91;
	fma.rn.f32 	%f93, %f85, 0f3FB8AA3B, %f92;
	fma.rn.f32 	%f94, %f85, 0f32A57060, %f93;
	mov.b32 	%r165, %f90;
	shl.b32 	%r166, %r165, 23;
	mov.b32 	%f95, %r166;
	ex2.approx.ftz.f32 	%f96, %f94;
	mul.f32 	%f97, %f96, %f95;
	add.f32 	%f98, %f97, 0f00000000;
	sub.f32 	%f99, %f218, %f84;
	fma.rn.f32 	%f100, %f99, 0f3BBB989D, 0f3F000000;
	cvt.sat.f32.f32 	%f101, %f100;
	fma.rm.f32 	%f102, %f101, %f89, %f88;
	add.f32 	%f103, %f102, 0fCB40007F;
	neg.f32 	%f104, %f103;
	fma.rn.f32 	%f105, %f99, 0f3FB8AA3B, %f104;
	fma.rn.f32 	%f106, %f99, 0f32A57060, %f105;
	mov.b32 	%r167, %f102;
	shl.b32 	%r168, %r167, 23;
	mov.b32 	%f107, %r168;
	ex2.approx.ftz.f32 	%f108, %f106;
	mul.f32 	%f109, %f108, %f107;
	add.f32 	%f110, %f98, %f109;
	sub.f32 	%f111, %f223, %f84;
	fma.rn.f32 	%f112, %f111, 0f3BBB989D, 0f3F000000;
	cvt.sat.f32.f32 	%f113, %f112;
	fma.rm.f32 	%f114, %f113, %f89, %f88;
	add.f32 	%f115, %f114, 0fCB40007F;
	neg.f32 	%f116, %f115;
	fma.rn.f32 	%f117, %f111, 0f3FB8AA3B, %f116;
	fma.rn.f32 	%f118, %f111, 0f32A57060, %f117;
	mov.b32 	%r169, %f114;
	shl.b32 	%r170, %r169, 23;
	mov.b32 	%f119, %r170;
	ex2.approx.ftz.f32 	%f120, %f118;
	mul.f32 	%f121, %f120, %f119;
	add.f32 	%f122, %f110, %f121;
	sub.f32 	%f123, %f222, %f84;
	fma.rn.f32 	%f124, %f123, 0f3BBB989D, 0f3F000000;
	cvt.sat.f32.f32 	%f125, %f124;
	fma.rm.f32 	%f126, %f125, %f89, %f88;
	add.f32 	%f127, %f126, 0fCB40007F;
	neg.f32 	%f128, %f127;
	fma.rn.f32 	%f129, %f123, 0f3FB8AA3B, %f128;
	fma.rn.f32 	%f130, %f123, 0f32A57060, %f129;
	mov.b32 	%r171, %f126;
	shl.b32 	%r172, %r171, 23;
	mov.b32 	%f131, %r172;
	ex2.approx.ftz.f32 	%f132, %f130;
	mul.f32 	%f133, %f132, %f131;
	add.f32 	%f134, %f122, %f133;
	sub.f32 	%f135, %f227, %f84;
	fma.rn.f32 	%f136, %f135, 0f3BBB989D, 0f3F000000;
	cvt.sat.f32.f32 	%f137, %f136;
	fma.rm.f32 	%f138, %f137, %f89, %f88;
	add.f32 	%f139, %f138, 0fCB40007F;
	neg.f32 	%f140, %f139;
	fma.rn.f32 	%f141, %f135, 0f3FB8AA3B, %f140;
	fma.rn.f32 	%f142, %f135, 0f32A57060, %f141;
	mov.b32 	%r173, %f138;
	shl.b32 	%r174, %r173, 23;
	mov.b32 	%f143, %r174;
	ex2.approx.ftz.f32 	%f144, %f142;
	mul.f32 	%f145, %f144, %f143;
	add.f32 	%f146, %f134, %f145;
	sub.f32 	%f147, %f226, %f84;
	fma.rn.f32 	%f148, %f147, 0f3BBB989D, 0f3F000000;
	cvt.sat.f32.f32 	%f149, %f148;
	fma.rm.f32 	%f150, %f149, %f89, %f88;
	add.f32 	%f151, %f150, 0fCB40007F;
	neg.f32 	%f152, %f151;
	fma.rn.f32 	%f153, %f147, 0f3FB8AA3B, %f152;
	fma.rn.f32 	%f154, %f147, 0f32A57060, %f153;
	mov.b32 	%r175, %f150;
	shl.b32 	%r176, %r175, 23;
	mov.b32 	%f155, %r176;
	ex2.approx.ftz.f32 	%f156, %f154;
	mul.f32 	%f157, %f156, %f155;
	add.f32 	%f158, %f146, %f157;
	sub.f32 	%f159, %f231, %f84;
	fma.rn.f32 	%f160, %f159, 0f3BBB989D, 0f3F000000;
	cvt.sat.f32.f32 	%f161, %f160;
	fma.rm.f32 	%f162, %f161, %f89, %f88;
	add.f32 	%f163, %f162, 0fCB40007F;
	neg.f32 	%f164, %f163;
	fma.rn.f32 	%f165, %f159, 0f3FB8AA3B, %f164;
	fma.rn.f32 	%f166, %f159, 0f32A57060, %f165;
	mov.b32 	%r177, %f162;
	shl.b32 	%r178, %r177, 23;
	mov.b32 	%f167, %r178;
	ex2.approx.ftz.f32 	%f168, %f166;
	mul.f32 	%f169, %f168, %f167;
	add.f32 	%f170, %f158, %f169;
	sub.f32 	%f171, %f230, %f84;
	fma.rn.f32 	%f172, %f171, 0f3BBB989D, 0f3F000000;
	cvt.sat.f32.f32 	%f173, %f172;
	fma.rm.f32 	%f174, %f173, %f89, %f88;
	add.f32 	%f175, %f174, 0fCB40007F;
	neg.f32 	%f176, %f175;
	fma.rn.f32 	%f177, %f171, 0f3FB8AA3B, %f176;
	fma.rn.f32 	%f178, %f171, 0f32A57060, %f177;
	mov.b32 	%r179, %f174;
	shl.b32 	%r180, %r179, 23;
	mov.b32 	%f179, %r180;
	ex2.approx.ftz.f32 	%f180, %f178;
	mul.f32 	%f181, %f180, %f179;
	add.f32 	%f182, %f170, %f181;
	sub.f32 	%f183, %f235, %f84;
	fma.rn.f32 	%f184, %f183, 0f3BBB989D, 0f3F000000;
	cvt.sat.f32.f32 	%f185, %f184;
	fma.rm.f32 	%f186, %f185, %f89, %f88;
	add.f32 	%f187, %f186, 0fCB40007F;
	neg.f32 	%f188, %f187;
	fma.rn.f32 	%f189, %f183, 0f3FB8AA3B, %f188;
	fma.rn.f32 	%f190, %f183, 0f32A57060, %f189;
	mov.b32 	%r181, %f186;
	shl.b32 	%r182, %r181, 23;
	mov.b32 	%f191, %r182;
	ex2.approx.ftz.f32 	%f192, %f190;
	mul.f32 	%f193, %f192, %f191;
	add.f32 	%f194, %f182, %f193;
	sub.f32 	%f195, %f234, %f84;
	fma.rn.f32 	%f196, %f195, 0f3BBB989D, 0f3F000000;
	cvt.sat.f32.f32 	%f197, %f196;
	fma.rm.f32 	%f198, %f197, %f89, %f88;
	add.f32 	%f199, %f198, 0fCB40007F;
	neg.f32 	%f200, %f199;
	fma.rn.f32 	%f201, %f195, 0f3FB8AA3B, %f200;
	fma.rn.f32 	%f202, %f195, 0f32A57060, %f201;
	mov.b32 	%r183, %f198;
	shl.b32 	%r184, %r183, 23;
	mov.b32 	%f203, %r184;
	ex2.approx.ftz.f32 	%f204, %f202;
	mul.f32 	%f205, %f204, %f203;
	add.f32 	%f206, %f194, %f205;
	mov.b32 	%r185, %f206;
	shfl.sync.bfly.b32	%r186|%p44, %r185, 16, 31, -1;
	mov.b32 	%f207, %r186;
	add.f32 	%f208, %f206, %f207;
	mov.b32 	%r187, %f208;
	shfl.sync.bfly.b32	%r188|%p45, %r187, 8, 31, -1;
	mov.b32 	%f209, %r188;
	add.f32 	%f210, %f208, %f209;
	mov.b32 	%r189, %f210;
	shfl.sync.bfly.b32	%r190|%p46, %r189, 4, 31, -1;
	mov.b32 	%f211, %r190;
	add.f32 	%f212, %f210, %f211;
	mov.b32 	%r191, %f212;
	shfl.sync.bfly.b32	%r192|%p47, %r191, 2, 31, -1;
	mov.b32 	%f213, %r192;
	add.f32 	%f214, %f212, %f213;
	mov.b32 	%r193, %f214;
	shfl.sync.bfly.b32	%r194|%p48, %r193, 1, 31, -1;
	mov.b32 	%f215, %r194;
	add.f32 	%f216, %f214, %f215;
	div.rn.f32 	%f38, %f97, %f216;
	div.rn.f32 	%f39, %f109, %f216;
	div.rn.f32 	%f40, %f121, %f216;
	div.rn.f32 	%f41, %f133, %f216;
	div.rn.f32 	%f42, %f145, %f216;
	div.rn.f32 	%f43, %f157, %f216;
	div.rn.f32 	%f44, %f169, %f216;
	div.rn.f32 	%f45, %f181, %f216;
	div.rn.f32 	%f46, %f193, %f216;
	div.rn.f32 	%f47, %f205, %f216;
	mul.lo.s64 	%rd17, %rd84, %rd30;
	@%p38 bra 	$L__BB481_26;
	add.s64 	%rd54, %rd17, %rd5;
	shr.u64 	%rd55, %rd54, 63;
	add.s64 	%rd56, %rd54, %rd55;
	shl.b64 	%rd57, %rd56, 2;
	and.b64  	%rd58, %rd57, -8;
	add.s64 	%rd59, %rd3, %rd58;
	st.global.v2.f32 	[%rd59], {%f38, %f39};
$L__BB481_26:
	setp.le.s64 	%p49, %rd32, %rd6;
	@%p49 bra 	$L__BB481_28;
	add.s64 	%rd60, %rd17, %rd6;
	shr.u64 	%rd61, %rd60, 63;
	add.s64 	%rd62, %rd60, %rd61;
	shl.b64 	%rd63, %rd62, 2;
	and.b64  	%rd64, %rd63, -8;
	add.s64 	%rd65, %rd3, %rd64;
	st.global.v2.f32 	[%rd65], {%f40, %f41};
$L__BB481_28:
	setp.le.s64 	%p50, %rd32, %rd7;
	@%p50 bra 	$L__BB481_30;
	add.s64 	%rd66, %rd17, %rd7;
	shr.u64 	%rd67, %rd66, 63;
	add.s64 	%rd68, %rd66, %rd67;
	shl.b64 	%rd69, %rd68, 2;
	and.b64  	%rd70, %rd69, -8;
	add.s64 	%rd71, %rd3, %rd70;
	st.global.v2.f32 	[%rd71], {%f42, %f43};
$L__BB481_30:
	setp.le.s64 	%p51, %rd32, %rd8;
	@%p51 bra 	$L__BB481_32;
	add.s64 	%rd72, %rd17, %rd8;
	shr.u64 	%rd73, %rd72, 63;
	add.s64 	%rd74, %rd72, %rd73;
	shl.b64 	%rd75, %rd74, 2;
	and.b64  	%rd76, %rd75, -8;
	add.s64 	%rd77, %rd3, %rd76;
	st.global.v2.f32 	[%rd77], {%f44, %f45};
$L__BB481_32:
	setp.le.s64 	%p52, %rd32, %rd9;
	@%p52 bra 	$L__BB481_34;
	add.s64 	%rd78, %rd17, %rd9;
	shr.u64 	%rd79, %rd78, 63;
	add.s64 	%rd80, %rd78, %rd79;
	shl.b64 	%rd81, %rd80, 2;
	and.b64  	%rd82, %rd81, -8;
	add.s64 	%rd83, %rd3, %rd82;
	st.global.v2.f32 	[%rd83], {%f46, %f47};
$L__BB481_34:
	add.s64 	%rd84, %rd84, %rd10;
	setp.lt.s64 	%p53, %rd84, %rd31;
	@%p53 bra 	$L__BB481_4;
$L__BB481_35:
	ret;

}
	// .globl	_Z15SoftmaxWarpImplI22BroadcastScaleMaskLoadIffbLm4EiE11DirectStoreIffEfLi2ELi12ELi32ELi1ELb0EL9Algorithm0EEvT_T0_ll
.visible .entry _Z15SoftmaxWarpImplI22BroadcastScaleMaskLoadIffbLm4EiE11DirectStoreIffEfLi2ELi12ELi32ELi1ELb0EL9Algorithm0EEvT_T0_ll(
	.param .align 8 .b8 _Z15SoftmaxWarpImplI22BroadcastScaleMaskLoadIffbLm4EiE11DirectStoreIffEfLi2ELi12ELi32ELi1ELb0EL9Algorithm0EEvT_T0_ll_param_0[120],
	.param .align 8 .b8 _Z15SoftmaxWarpImplI22BroadcastScaleMaskLoadIffbLm4EiE11DirectStoreIffEfLi2ELi12ELi32ELi1ELb0EL9Algorithm0EEvT_T0_ll_param_1[16],
	.param .u64 _Z15SoftmaxWarpImplI22BroadcastScaleMaskLoadIffbLm4EiE11DirectStoreIffEfLi2ELi12ELi32ELi1ELb0EL9Algorithm0EEvT_T0_ll_param_2,
	.param .u64 _Z15SoftmaxWarpImplI22BroadcastScaleMaskLoadIffbLm4EiE11DirectStoreIffEfLi2ELi12ELi32ELi1ELb0EL9Algorithm0EEvT_T0_ll_param_3
)
{
	.reg .pred 	%p<50>;
	.reg .b16 	%rs<13>;
	.reg .b32 	%r<215>;
	.reg .b32 	%f<237>;
	.reg .b64 	%rd<94>;

	ld.param.u64 	%rd29, [_Z15SoftmaxWarpImplI22BroadcastScaleMaskLoadIffbLm4EiE11DirectStoreIffEfLi2ELi12ELi32ELi1ELb0EL9Algorithm0EEvT_T0_ll_param_1+8];
	ld.param.u64 	%rd28, [_Z15SoftmaxWarpImplI22BroadcastScaleMaskLoadIffbLm4EiE11DirectStoreIffEfLi2ELi12ELi32ELi1ELb0EL9Algorithm0EEvT_T0_ll_param_1];
	ld.param.v2.f32 	{%f21, %f22}, [_Z15SoftmaxWarpImplI22BroadcastScaleMaskLoadIffbLm4EiE11DirectStoreIffEfLi2ELi12ELi32ELi1ELb0EL9Algorithm0EEvT_T0_ll_param_0+112];
	ld.param.u64 	%rd27, [_Z15SoftmaxWarpImplI22BroadcastScaleMaskLoadIffbLm4EiE11DirectStoreIffEfLi2ELi12ELi32ELi1ELb0EL9Algorithm0EEvT_T0_ll_param_0+104];
	ld.param.v2.u32 	{%r17, %r18}, [_Z15SoftmaxWarpImplI22BroadcastScaleMaskLoadIffbLm4EiE11DirectStoreIffEfLi2ELi12ELi32ELi1ELb0EL9Algorithm0EEvT_T0_ll_param_0+88];
	ld.param.v2.u32 	{%r15, %r16}, [_Z15SoftmaxWarpImplI22BroadcastScaleMaskLoadIffbLm4EiE11DirectStoreIffEfLi2ELi12ELi32ELi1ELb0EL9Algorithm0EEvT_T0_ll_param_0+80];
	ld.param.v2.u32 	{%r13, %r14}, [_Z15SoftmaxWarpImplI22BroadcastScaleMaskLoadIffbLm4EiE11DirectStoreIffEfLi2ELi12ELi32ELi1ELb0EL9Algorithm0EEvT_T0_ll_param_0+64];
	ld.param.v2.u32 	{%r11, %r12}, [_Z15SoftmaxWarpImplI22BroadcastScaleMaskLoadIffbLm4EiE11DirectStoreIffEfLi2ELi12ELi32ELi1ELb0EL9Algorithm0EEvT_T0_ll_param_0+56];
	ld.param.u64 	%rd23, [_Z15SoftmaxWarpImplI22BroadcastScaleMaskLoadIffbLm4EiE11DirectStoreIffEfLi2ELi12ELi32ELi1ELb0EL9Algorithm0EEvT_T0_ll_param_0+40];
	ld.param.u64 	%rd22, [_Z15SoftmaxWarpImplI22BroadcastScaleMaskLoadIffbLm4EiE11DirectStoreIffEfLi2ELi12ELi32ELi1ELb0EL9Algorithm0EEvT_T0_ll_param_0+32];
	ld.param.u64 	%rd21, [_Z15SoftmaxWarpImplI22BroadcastScaleMaskLoadIffbLm4EiE11DirectStoreIffEfLi2ELi12ELi32ELi1ELb0EL9Algorithm0EEvT_T0_ll_param_0+24];
	ld.param.u64 	%rd20, [_Z15SoftmaxWarpImplI22BroadcastScaleMaskLoadIffbLm4EiE11DirectStoreIffEfLi2ELi12ELi32ELi1ELb0EL9Algorithm0EEvT_T0_ll_param_0+16];
	ld.param.u64 	%rd19, [_Z15SoftmaxWarpImplI22BroadcastScaleMaskLoadIffbLm4EiE11DirectStoreIffEfLi2ELi12ELi32ELi1ELb0EL9Algorithm0EEvT_T0_ll_param_0+8];
	ld.param.u64 	%rd18, [_Z15SoftmaxWarpImplI22BroadcastScaleMaskLoadIffbLm4EiE11DirectStoreIffEfLi2ELi12ELi32ELi1ELb0EL9Algorithm0EEvT_T0_ll_param_0];
	ld.param.u64 	%rd30, [_Z15SoftmaxWarpImplI22BroadcastScaleMaskLoadIffbLm4EiE11DirectStoreIffEfLi2ELi12ELi32ELi1ELb0EL9Algorithm0EEvT_T0_ll_param_2];
	ld.param.u64 	%rd31, [_Z15SoftmaxWarpImplI22BroadcastScaleMaskLoadIffbLm4EiE11DirectStoreIffEfLi2ELi12ELi32ELi1ELb0EL9Algorithm0EEvT_T0_ll_param_3];
	cvta.to.global.u64 	%rd1, %rd18;
	cvta.to.global.u64 	%rd2, %rd19;
	setp.lt.s64 	%p1, %rd31, 385;
	@%p1 bra 	$L__BB482_2;
	mov.u64 	%rd32, $str;
	cvta.global.u64 	%rd33, %rd32;
	mov.u64 	%rd34, $str$1;
	cvta.global.u64 	%rd35, %rd34;
	mov.u64 	%rd36, __unnamed_468;
	cvta.global.u64 	%rd37, %rd36;
	{ // callseq 467, 0
	.param .b64 param0;
	st.param.b64 	[param0], %rd33;
	.param .b64 param1;
	st.param.b64 	[param1], %rd35;
	.param .b32 param2;
	st.param.b32 	[param2], 254;
	.param .b64 param3;
	st.param.b64 	[param3], %rd37;
	.param .b64 param4;
	st.param.b64 	[param4], 1;
	call.uni 
	__assertfail, 
	(
	param0, 
	param1, 
	param2, 
	param3, 
	param4
	);
	} // callseq 467
$L__BB482_2:
	mov.u32 	%r19, %ctaid.x;
	mov.u32 	%r20, %ntid.y;
	mov.u32 	%r21, %tid.y;
	mad.lo.s32 	%r22, %r19, %r20, %r21;
	mov.u32 	%r23, %nctaid.x;
	mul.lo.s32 	%r8, %r23, %r20;
	cvt.s64.s32 	%rd93, %r22;
	setp.le.s64 	%p2, %rd30, %rd93;
	@%p2 bra 	$L__BB482_17;
	mov.u32 	%r24, %tid.x;
	shl.b32 	%r25, %r24, 1;
	cvt.u64.u32 	%rd8, %r25;
	cvt.s64.s32 	%rd9, %r8;
	cvt.u32.u64 	%r26, %rd8;
	cvt.u32.u64 	%r28, %rd27;
$L__BB482_4:
	setp.eq.s64 	%p3, %rd23, 1;
	setp.eq.s64 	%p4, %rd22, 1;
	setp.eq.s64 	%p5, %rd21, 1;
	setp.eq.s64 	%p6, %rd20, 1;
	cvt.u32.u64 	%r27, %rd93;
	mad.lo.s32 	%r9, %r28, %r27, %r26;
	div.s32 	%r29, %r9, %r11;
	mul.lo.s32 	%r30, %r29, %r11;
	sub.s32 	%r31, %r9, %r30;
	div.s32 	%r32, %r31, %r12;
	mul.lo.s32 	%r33, %r32, %r12;
	sub.s32 	%r34, %r31, %r33;
	div.s32 	%r35, %r34, %r13;
	mul.lo.s32 	%r36, %r35, %r13;
	sub.s32 	%r37, %r34, %r36;
	selp.b32 	%r38, 0, %r29, %p6;
	selp.b32 	%r39, 0, %r32, %p5;
	selp.b32 	%r40, 0, %r35, %p4;
	selp.b32 	%r41, 0, %r37, %p3;
	mul.lo.s32 	%r42, %r15, %r38;
	mad.lo.s32 	%r43, %r16, %r39, %r42;
	mad.lo.s32 	%r44, %r17, %r40, %r43;
	mad.lo.s32 	%r45, %r18, %r41, %r44;
	shr.u32 	%r46, %r9, 31;
	add.s32 	%r47, %r9, %r46;
	shr.s32 	%r48, %r47, 1;
	mul.wide.s32 	%rd38, %r48, 8;
	add.s64 	%rd11, %rd1, %rd38;
	ld.global.f32 	%f23, [%rd11];
	shr.u32 	%r49, %r45, 31;
	add.s32 	%r50, %r45, %r49;
	shr.s32 	%r51, %r50, 1;
	mul.wide.s32 	%rd39, %r51, 2;
	add.s64 	%rd40, %rd2, %rd39;
	ld.global.v2.u8 	{%rs1, %rs2}, [%rd40];
	setp.eq.s16 	%p7, %rs1, 0;
	mul.f32 	%f24, %f23, %f22;
	selp.f32 	%f3, %f21, %f24, %p7;
	setp.eq.s16 	%p8, %rs2, 0;
	mov.f32 	%f231, %f21;
	@%p8 bra 	$L__BB482_6;
	ld.global.f32 	%f25, [%rd11+4];
	mul.f32 	%f231, %f25, %f22;
$L__BB482_6:
	add.s32 	%r10, %r9, 64;
	div.s32 	%r52, %r10, %r11;
	mul.lo.s32 	%r53, %r52, %r11;
	sub.s32 	%r54, %r10, %r53;
	div.s32 	%r55, %r54, %r12;
	mul.lo.s32 	%r56, %r55, %r12;
	sub.s32 	%r57, %r54, %r56;
	div.s32 	%r58, %r57, %r13;
	mul.lo.s32 	%r59, %r58, %r13;
	sub.s32 	%r60, %r57, %r59;
	selp.b32 	%r61, 0, %r52, %p6;
	selp.b32 	%r62, 0, %r55, %p5;
	selp.b32 	%r63, 0, %r58, %p4;
	selp.b32 	%r64, 0, %r60, %p3;
	mul.lo.s32 	%r65, %r15, %r61;
	mad.lo.s32 	%r66, %r16, %r62, %r65;
	mad.lo.s32 	%r67, %r17, %r63, %r66;
	mad.lo.s32 	%r68, %r18, %r64, %r67;
	shr.u32 	%r69, %r10, 31;
	add.s32 	%r70, %r10, %r69;
	shr.s32 	%r71, %r70, 1;
	mul.wide.s32 	%rd41, %r71, 8;
	add.s64 	%rd12, %rd1, %rd41;
	ld.global.f32 	%f26, [%rd12];
	shr.u32 	%r72, %r68, 31;
	add.s32 	%r73, %r68, %r72;
	shr.s32 	%r74, %r73, 1;
	mul.wide.s32 	%rd42, %r74, 2;
	add.s64 	%rd43, %rd2, %rd42;
	ld.global.v2.u8 	{%rs3, %rs4}, [%rd43];
	setp.eq.s16 	%p13, %rs3, 0;
	mul.f32 	%f27, %f26, %f22;
	selp.f32 	%f6, %f21, %f27, %p13;
	setp.eq.s16 	%p14, %rs4, 0;
	mov.f32 	%f232, %f21;
	@%p14 bra 	$L__BB482_8;
	ld.global.f32 	%f28, [%rd12+4];
	mul.f32 	%f232, %f28, %f22;
$L__BB482_8:
	setp.eq.s64 	%p15, %rd23, 1;
	setp.eq.s64 	%p16, %rd22, 1;
	setp.eq.s64 	%p17, %rd21, 1;
	setp.eq.s64 	%p18, %rd20, 1;
	add.s32 	%r75, %r10, 64;
	div.s32 	%r76, %r75, %r11;
	mul.lo.s32 	%r77, %r76, %r11;
	sub.s32 	%r78, %r75, %r77;
	div.s32 	%r79, %r78, %r12;
	mul.lo.s32 	%r80, %r79, %r12;
	sub.s32 	%r81, %r78, %r80;
	div.s32 	%r82, %r81, %r13;
	mul.lo.s32 	%r83, %r82, %r13;
	sub.s32 	%r84, %r81, %r83;
	selp.b32 	%r85, 0, %r76, %p18;
	selp.b32 	%r86, 0, %r79, %p17;
	selp.b32 	%r87, 0, %r82, %p16;
	selp.b32 	%r88, 0, %r84, %p15;
	mul.lo.s32 	%r89, %r15, %r85;
	mad.lo.s32 	%r90, %r16, %r86, %r89;
	mad.lo.s32 	%r91, %r17, %r87, %r90;
	mad.lo.s32 	%r92, %r18, %r88, %r91;
	shr.u32 	%r93, %r75, 31;
	add.s32 	%r94, %r75, %r93;
	shr.s32 	%r95, %r94, 1;
	mul.wide.s32 	%rd44, %r95, 8;
	add.s64 	%rd13, %rd1, %rd44;
	ld.global.f32 	%f29, [%rd13];
	shr.u32 	%r96, %r92, 31;
	add.s32 	%r97, %r92, %r96;
	shr.s32 	%r98, %r97, 1;
	mul.wide.s32 	%rd45, %r98, 2;
	add.s64 	%rd46, %rd2, %rd45;
	ld.global.v2.u8 	{%rs5, %rs6}, [%rd46];
	setp.eq.s16 	%p19, %rs5, 0;
	mul.f32 	%f30, %f29, %f22;
	selp.f32 	%f9, %f21, %f30, %p19;
	setp.eq.s16 	%p20, %rs6, 0;
	mov.f32 	%f233, %f21;
	@%p20 bra 	$L__BB482_10;
	ld.global.f32 	%f31, [%rd13+4];
	mul.f32 	%f233, %f31, %f22;
$L__BB482_10:
	add.s32 	%r99, %r10, 128;
	div.s32 	%r100, %r99, %r11;
	mul.lo.s32 	%r101, %r100, %r11;
	sub.s32 	%r102, %r99, %r101;
	div.s32 	%r103, %r102, %r12;
	mul.lo.s32 	%r104, %r103, %r12;
	sub.s32 	%r105, %r102, %r104;
	div.s32 	%r106, %r105, %r13;
	mul.lo.s32 	%r107, %r106, %r13;
	sub.s32 	%r108, %r105, %r107;
	selp.b32 	%r109, 0, %r100, %p18;
	selp.b32 	%r110, 0, %r103, %p17;
	selp.b32 	%r111, 0, %r106, %p16;
	selp.b32 	%r112, 0, %r108, %p15;
	mul.lo.s32 	%r113, %r15, %r109;
	mad.lo.s32 	%r114, %r16, %r110, %r113;
	mad.lo.s32 	%r115, %r17, %r111, %r114;
	mad.lo.s32 	%r116, %r18, %r112, %r115;
	shr.u32 	%r117, %r99, 31;
	add.s32 	%r118, %r99, %r117;
	shr.s32 	%r119, %r118, 1;
	mul.wide.s32 	%rd47, %r119, 8;
	add.s64 	%rd14, %rd1, %rd47;
	ld.global.f32 	%f32, [%rd14];
	shr.u32 	%r120, %r116, 31;
	add.s32 	%r121, %r116, %r120;
	shr.s32 	%r122, %r121, 1;
	mul.wide.s32 	%rd48, %r122, 2;
	add.s64 	%rd49, %rd2, %rd48;
	ld.global.v2.u8 	{%rs7, %rs8}, [%rd49];
	setp.eq.s16 	%p25, %rs7, 0;
	mul.f32 	%f33, %f32, %f22;
	selp.f32 	%f12, %f21, %f33, %p25;
	setp.eq.s16 	%p26, %rs8, 0;
	mov.f32 	%f234, %f21;
	@%p26 bra 	$L__BB482_12;
	ld.global.f32 	%f34, [%rd14+4];
	mul.f32 	%f234, %f34, %f22;
$L__BB482_12:
	setp.eq.s64 	%p27, %rd23, 1;
	setp.eq.s64 	%p28, %rd22, 1;
	setp.eq.s64 	%p29, %rd21, 1;
	setp.eq.s64 	%p30, %rd20, 1;
	add.s32 	%r123, %r10, 192;
	div.s32 	%r124, %r123, %r11;
	mul.lo.s32 	%r125, %r124, %r11;
	sub.s32 	%r126, %r123, %r125;
	div.s32 	%r127, %r126, %r12;
	mul.lo.s32 	%r128, %r127, %r12;
	sub.s32 	%r129, %r126, %r128;
	div.s32 	%r130, %r129, %r13;
	mul.lo.s32 	%r131, %r130, %r13;
	sub.s32 	%r132, %r129, %r131;
	selp.b32 	%r133, 0, %r124, %p30;
	selp.b32 	%r134, 0, %r127, %p29;
	selp.b32 	%r135, 0, %r130, %p28;
	selp.b32 	%r136, 0, %r132, %p27;
	mul.lo.s32 	%r137, %r15, %r133;
	mad.lo.s32 	%r138, %r16, %r134, %r137;
	mad.lo.s32 	%r139, %r17, %r135, %r138;
	mad.lo.s32 	%r140, %r18, %r136, %r139;
	shr.u32 	%r141, %r123, 31;
	add.s32 	%r142, %r123, %r141;
	shr.s32 	%r143, %r142, 1;
	mul.wide.s32 	%rd50, %r143, 8;
	add.s64 	%rd15, %rd1, %rd50;
	ld.global.f32 	%f35, [%rd15];
	shr.u32 	%r144, %r140, 31;
	add.s32 	%r145, %r140, %r144;
	shr.s32 	%r146, %r145, 1;
	mul.wide.s32 	%rd51, %r146, 2;
	add.s64 	%rd52, %rd2, %rd51;
	ld.global.v2.u8 	{%rs9, %rs10}, [%rd52];
	setp.eq.s16 	%p31, %rs9, 0;
	mul.f32 	%f36, %f35, %f22;
	selp.f32 	%f15, %f21, %f36, %p31;
	setp.eq.s16 	%p32, %rs10, 0;
	mov.f32 	%f235, %f21;
	@%p32 bra 	$L__BB482_14;
	ld.global.f32 	%f37, [%rd15+4];
	mul.f32 	%f235, %f37, %f22;
$L__BB482_14:
	add.s32 	%r147, %r10, 256;
	div.s32 	%r148, %r147, %r11;
	mul.lo.s32 	%r149, %r148, %r11;
	sub.s32 	%r150, %r147, %r149;
	div.s32 	%r151, %r150, %r12;
	mul.lo.s32 	%r152, %r151, %r12;
	sub.s32 	%r153, %r150, %r152;
	div.s32 	%r154, %r153, %r13;
	mul.lo.s32 	%r155, %r154, %r13;
	sub.s32 	%r156, %r153, %r155;
	selp.b32 	%r157, 0, %r148, %p30;
	selp.b32 	%r158, 0, %r151, %p29;
	selp.b32 	%r159, 0, %r154, %p28;
	selp.b32 	%r160, 0, %r156, %p27;
	mul.lo.s32 	%r161, %r15, %r157;
	mad.lo.s32 	%r162, %r16, %r158, %r161;
	mad.lo.s32 	%r163, %r17, %r159, %r162;
	mad.lo.s32 	%r164, %r18, %r160, %r163;
	shr.u32 	%r165, %r147, 31;
	add.s32 	%r166, %r147, %r165;
	shr.s32 	%r167, %r166, 1;
	mul.wide.s32 	%rd53, %r167, 8;
	add.s64 	%rd16, %rd1, %rd53;
	ld.global.f32 	%f38, [%rd16];
	shr.u32 	%r168, %r164, 31;
	add.s32 	%r169, %r164, %r168;
	shr.s32 	%r170, %r169, 1;
	mul.wide.s32 	%rd54, %r170, 2;
	add.s64 	%rd55, %rd2, %rd54;
	ld.global.v2.u8 	{%rs11, %rs12}, [%rd55];
	setp.eq.s16 	%p37, %rs11, 0;
	mul.f32 	%f39, %f38, %f22;
	selp.f32 	%f18, %f21, %f39, %p37;
	setp.eq.s16 	%p38, %rs12, 0;
	mov.f32 	%f236, %f21;
	@%p38 bra 	$L__BB482_16;
	ld.global.f32 	%f40, [%rd16+4];
	mul.f32 	%f236, %f40, %f22;
$L__BB482_16:
	max.f32 	%f41, %f3, 0fFF800000;
	max.f32 	%f42, %f41, %f231;
	max.f32 	%f43, %f42, %f6;
	max.f32 	%f44, %f43, %f232;
	max.f32 	%f45, %f44, %f9;
	max.f32 	%f46, %f45, %f233;
	max.f32 	%f47, %f46, %f12;
	max.f32 	%f48, %f47, %f234;
	max.f32 	%f49, %f48, %f15;
	max.f32 	%f50, %f49, %f235;
	max.f32 	%f51, %f50, %f18;
	max.f32 	%f52, %f51, %f236;
	mov.b32 	%r171, %f52;
	shfl.sync.bfly.b32	%r172|%p39, %r171, 16, 31, -1;
	mov.b32 	%f53, %r172;
	max.f32 	%f54, %f52, %f53;
	mov.b32 	%r173, %f54;
	shfl.sync.bfly.b32	%r174|%p40, %r173, 8, 31, -1;
	mov.b32 	%f55, %r174;
	max.f32 	%f56, %f54, %f55;
	mov.b32 	%r175, %f56;
	shfl.sync.bfly.b32	%r176|%p41, %r175, 4, 31, -1;
	mov.b32 	%f57, %r176;
	max.f32 	%f58, %f56, %f57;
	mov.b32 	%r177, %f58;
	shfl.sync.bfly.b32	%r178|%p42, %r177, 2, 31, -1;
	mov.b32 	%f59, %r178;
	max.f32 	%f60, %f58, %f59;
	mov.b32 	%r179, %f60;
	shfl.sync.bfly.b32	%r180|%p43, %r179, 1, 31, -1;
	mov.b32 	%f61, %r180;
	max.f32 	%f62, %f60, %f61;
	sub.f32 	%f63, %f3, %f62;
	fma.rn.f32 	%f64, %f63, 0f3BBB989D, 0f3F000000;
	cvt.sat.f32.f32 	%f65, %f64;
	mov.f32 	%f66, 0f4B400001;
	mov.f32 	%f67, 0f437C0000;
	fma.rm.f32 	%f68, %f65, %f67, %f66;
	add.f32 	%f69, %f68, 0fCB40007F;
	neg.f32 	%f70, %f69;
	fma.rn.f32 	%f71, %f63, 0f3FB8AA3B, %f70;
	fma.rn.f32 	%f72, %f63, 0f32A57060, %f71;
	mov.b32 	%r181, %f68;
	shl.b32 	%r182, %r181, 23;
	mov.b32 	%f73, %r182;
	ex2.approx.ftz.f32 	%f74, %f72;
	mul.f32 	%f75, %f74, %f73;
	add.f32 	%f76, %f75, 0f00000000;
	sub.f32 	%f77, %f231, %f62;
	fma.rn.f32 	%f78, %f77, 0f3BBB989D, 0f3F000000;
	cvt.sat.f32.f32 	%f79, %f78;
	fma.rm.f32 	%f80, %f79, %f67, %f66;
	add.f32 	%f81, %f80, 0fCB40007F;
	neg.f32 	%f82, %f81;
	fma.rn.f32 	%f83, %f77, 0f3FB8AA3B, %f82;
	fma.rn.f32 	%f84, %f77, 0f32A57060, %f83;
	mov.b32 	%r183, %f80;
	shl.b32 	%r184, %r183, 23;
	mov.b32 	%f85, %r184;
	ex2.approx.ftz.f32 	%f86, %f84;
	mul.f32 	%f87, %f86, %f85;
	add.f32 	%f88, %f76, %f87;
	sub.f32 	%f89, %f6, %f62;
	fma.rn.f32 	%f90, %f89, 0f3BBB989D, 0f3F000000;
	cvt.sat.f32.f32 	%f91, %f90;
	fma.rm.f32 	%f92, %f91, %f67, %f66;
	add.f32 	%f93, %f92, 0fCB40007F;
	neg.f32 	%f94, %f93;
	fma.rn.f32 	%f95, %f89, 0f3FB8AA3B, %f94;
	fma.rn.f32 	%f96, %f89, 0f32A57060, %f95;
	mov.b32 	%r185, %f92;
	shl.b32 	%r186, %r185, 23;
	mov.b32 	%f97, %r186;
	ex2.approx.ftz.f32 	%f98, %f96;
	mul.f32 	%f99, %f98, %f97;
	add.f32 	%f100, %f88, %f99;
	sub.f32 	%f101, %f232, %f62;
	fma.rn.f32 	%f102, %f101, 0f3BBB989D, 0f3F000000;
	cvt.sat.f32.f32 	%f103, %f102;
	fma.rm.f32 	%f104, %f103, %f67, %f66;
	add.f32 	%f105, %f104, 0fCB40007F;
	neg.f32 	%f106, %f105;
	fma.rn.f32 	%f107, %f101, 0f3FB8AA3B, %f106;
	fma.rn.f32 	%f108, %f101, 0f32A57060, %f107;
	mov.b32 	%r187, %f104;
	shl.b32 	%r188, %r187, 23;
	mov.b32 	%f109, %r188;
	ex2.approx.ftz.f32 	%f110, %f108;
	mul.f32 	%f111, %f110, %f109;
	add.f32 	%f112, %f100, %f111;
	sub.f32 	%f113, %f9, %f62;
	fma.rn.f32 	%f114, %f113, 0f3BBB989D, 0f3F000000;
	cvt.sat.f32.f32 	%f115, %f114;
	fma.rm.f32 	%f116, %f115, %f67, %f66;
	add.f32 	%f117, %f116, 0fCB40007F;
	neg.f32 	%f118, %f117;
	fma.rn.f32 	%f119, %f113, 0f3FB8AA3B, %f118;
	fma.rn.f32 	%f120, %f113, 0f32A57060, %f119;
	mov.b32 	%r189, %f116;
	shl.b32 	%r190, %r189, 23;
	mov.b32 	%f121, %r190;
	ex2.approx.ftz.f32 	%f122, %f120;
	mul.f32 	%f123, %f122, %f121;
	add.f32 	%f124, %f112, %f123;
	sub.f32 	%f125, %f233, %f62;
	fma.rn.f32 	%f126, %f125, 0f3BBB989D, 0f3F000000;
	cvt.sat.f32.f32 	%f127, %f126;
	fma.rm.f32 	%f128, %f127, %f67, %f66;
	add.f32 	%f129, %f128, 0fCB40007F;
	neg.f32 	%f130, %f129;
	fma.rn.f32 	%f131, %f125, 0f3FB8AA3B, %f130;
	fma.rn.f32 	%f132, %f125, 0f32A57060, %f131;
	mov.b32 	%r191, %f128;
	shl.b32 	%r192, %r191, 23;
	mov.b32 	%f133, %r192;
	ex2.approx.ftz.f32 	%f134, %f132;
	mul.f32 	%f135, %f134, %f133;
	add.f32 	%f136, %f124, %f135;
	sub.f32 	%f137, %f12, %f62;
	fma.rn.f32 	%f138, %f137, 0f3BBB989D, 0f3F000000;
	cvt.sat.f32.f32 	%f139, %f138;
	fma.rm.f32 	%f140, %f139, %f67, %f66;
	add.f32 	%f141, %f140, 0fCB40007F;
	neg.f32 	%f142, %f141;
	fma.rn.f32 	%f143, %f137, 0f3FB8AA3B, %f142;
	fma.rn.f32 	%f144, %f137, 0f32A57060, %f143;
	mov.b32 	%r193, %f140;
	shl.b32 	%r194, %r193, 23;
	mov.b32 	%f145, %r194;
	ex2.approx.ftz.f32 	%f146, %f144;
	mul.f32 	%f147, %f146, %f145;
	add.f32 	%f148, %f136, %f147;
	sub.f32 	%f149, %f234, %f62;
	fma.rn.f32 	%f150, %f149, 0f3BBB989D, 0f3F000000;
	cvt.sat.f32.f32 	%f151, %f150;
	fma.rm.f32 	%f152, %f151, %f67, %f66;
	add.f32 	%f153, %f152, 0fCB40007F;
	neg.f32 	%f154, %f153;
	fma.rn.f32 	%f155, %f149, 0f3FB8AA3B, %f154;
	fma.rn.f32 	%f156, %f149, 0f32A57060, %f155;
	mov.b32 	%r195, %f152;
	shl.b32 	%r196, %r195, 23;
	mov.b32 	%f157, %r196;
	ex2.approx.ftz.f32 	%f158, %f156;
	mul.f32 	%f159, %f158, %f157;
	add.f32 	%f160, %f148, %f159;
	sub.f32 	%f161, %f15, %f62;
	fma.rn.f32 	%f162, %f161, 0f3BBB989D, 0f3F000000;
	cvt.sat.f32.f32 	%f163, %f162;
	fma.rm.f32 	%f164, %f163, %f67, %f66;
	add.f32 	%f165, %f164, 0fCB40007F;
	neg.f32 	%f166, %f165;
	fma.rn.f32 	%f167, %f161, 0f3FB8AA3B, %f166;
	fma.rn.f32 	%f168, %f161, 0f32A57060, %f167;
	mov.b32 	%r197, %f164;
	shl.b32 	%r198, %r197, 23;
	mov.b32 	%f169, %r198;
	ex2.approx.ftz.f32 	%f170, %f168;
	mul.f32 	%f171, %f170, %f169;
	add.f32 	%f172, %f160, %f171;
	sub.f32 	%f173, %f235, %f62;
	fma.rn.f32 	%f174, %f173, 0f3BBB989D, 0f3F000000;
	cvt.sat.f32.f32 	%f175, %f174;
	fma.rm.f32 	%f176, %f175, %f67, %f66;
	add.f32 	%f177, %f176, 0fCB40007F;
	neg.f32 	%f178, %f177;
	fma.rn.f32 	%f179, %f173, 0f3FB8AA3B, %f178;
	fma.rn.f32 	%f180, %f173, 0f32A57060, %f179;
	mov.b32 	%r199, %f176;
	shl.b32 	%r200, %r199, 23;
	mov.b32 	%f181, %r200;
	ex2.approx.ftz.f32 	%f182, %f180;
	mul.f32 	%f183, %f182, %f181;
	add.f32 	%f184, %f172, %f183;
	sub.f32 	%f185, %f18, %f62;
	fma.rn.f32 	%f186, %f185, 0f3BBB989D, 0f3F000000;
	cvt.sat.f32.f32 	%f187, %f186;
	fma.rm.f32 	%f188, %f187, %f67, %f66;
	add.f32 	%f189, %f188, 0fCB40007F;
	neg.f32 	%f190, %f189;
	fma.rn.f32 	%f191, %f185, 0f3FB8AA3B, %f190;
	fma.rn.f32 	%f192, %f185, 0f32A57060, %f191;
	mov.b32 	%r201, %f188;
	shl.b32 	%r202, %r201, 23;
	mov.b32 	%f193, %r202;
	ex2.approx.ftz.f32 	%f194, %f192;
	mul.f32 	%f195, %f194, %f193;
	add.f32 	%f196, %f184, %f195;
	sub.f32 	%f197, %f236, %f62;
	fma.rn.f32 	%f198, %f197, 0f3BBB989D, 0f3F000000;
	cvt.sat.f32.f32 	%f199, %f198;
	fma.rm.f32 	%f200, %f199, %f67, %f66;
	add.f32 	%f201, %f200, 0fCB40007F;
	neg.f32 	%f202, %f201;
	fma.rn.f32 	%f203, %f197, 0f3FB8AA3B, %f202;
	fma.rn.f32 	%f204, %f197, 0f32A57060, %f203;
	mov.b32 	%r203, %f200;
	shl.b32 	%r204, %r203, 23;
	mov.b32 	%f205, %r204;
	ex2.approx.ftz.f32 	%f206, %f204;
	mul.f32 	%f207, %f206, %f205;
	add.f32 	%f208, %f196, %f207;
	mov.b32 	%r205, %f208;
	shfl.sync.bfly.b32	%r206|%p44, %r205, 16, 31, -1;
	mov.b32 	%f209, %r206;
	add.f32 	%f210, %f208, %f209;
	mov.b32 	%r207, %f210;
	shfl.sync.bfly.b32	%r208|%p45, %r207, 8, 31, -1;
	mov.b32 	%f211, %r208;
	add.f32 	%f212, %f210, %f211;
	mov.b32 	%r209, %f212;
	shfl.sync.bfly.b32	%r210|%p46, %r209, 4, 31, -1;
	mov.b32 	%f213, %r210;
	add.f32 	%f214, %f212, %f213;
	mov.b32 	%r211, %f214;
	shfl.sync.bfly.b32	%r212|%p47, %r211, 2, 31, -1;
	mov.b32 	%f215, %r212;
	add.f32 	%f216, %f214, %f215;
	mov.b32 	%r213, %f216;
	shfl.sync.bfly.b32	%r214|%p48, %r213, 1, 31, -1;
	mov.b32 	%f217, %r214;
	add.f32 	%f218, %f216, %f217;
	div.rn.f32 	%f219, %f75, %f218;
	div.rn.f32 	%f220, %f87, %f218;
	div.rn.f32 	%f221, %f99, %f218;
	div.rn.f32 	%f222, %f111, %f218;
	div.rn.f32 	%f223, %f123, %f218;
	div.rn.f32 	%f224, %f135, %f218;
	div.rn.f32 	%f225, %f147, %f218;
	div.rn.f32 	%f226, %f159, %f218;
	div.rn.f32 	%f227, %f171, %f218;
	div.rn.f32 	%f228, %f183, %f218;
	div.rn.f32 	%f229, %f195, %f218;
	div.rn.f32 	%f230, %f207, %f218;
	mad.lo.s64 	%rd56, %rd93, %rd29, %rd8;
	shr.u64 	%rd57, %rd56, 63;
	add.s64 	%rd58, %rd56, %rd57;
	cvta.to.global.u64 	%rd59, %rd28;
	shl.b64 	%rd60, %rd58, 2;
	and.b64  	%rd61, %rd60, -8;
	add.s64 	%rd62, %rd59, %rd61;
	st.global.v2.f32 	[%rd62], {%f219, %f220};
	add.s64 	%rd63, %rd56, 64;
	shr.u64 	%rd64, %rd63, 63;
	add.s64 	%rd65, %rd63, %rd64;
	shl.b64 	%rd66, %rd65, 2;
	and.b64  	%rd67, %rd66, -8;
	add.s64 	%rd68, %rd59, %rd67;
	st.global.v2.f32 	[%rd68], {%f221, %f222};
	add.s64 	%rd69, %rd56, 128;
	shr.u64 	%rd70, %rd69, 63;
	add.s64 	%rd71, %rd69, %rd70;
	shl.b64 	%rd72, %rd71, 2;
	and.b64  	%rd73, %rd72, -8;
	add.s64 	%rd74, %rd59, %rd73;
	st.global.v2.f32 	[%rd74], {%f223, %f224};
	add.s64 	%rd75, %rd56, 192;
	shr.u64 	%rd76, %rd75, 63;
	add.s64 	%rd77, %rd75, %rd76;
	shl.b64 	%rd78, %rd77, 2;
	and.b64  	%rd79, %rd78, -8;
	add.s64 	%rd80, %rd59, %rd79;
	st.global.v2.f32 	[%rd80], {%f225, %f226};
	add.s64 	%rd81, %rd56, 256;
	shr.u64 	%rd82, %rd81, 63;
	add.s64 	%rd83, %rd81, %rd82;
	shl.b64 	%rd84, %rd83, 2;
	and.b64  	%rd85, %rd84, -8;
	add.s64 	%rd86, %rd59, %rd85;
	st.global.v2.f32 	[%rd86], {%f227, %f228};
	add.s64 	%rd87, %rd56, 320;
	shr.u64 	%rd88, %rd87, 63;
	add.s64 	%rd89, %rd87, %rd88;
	shl.b64 	%rd90, %rd89, 2;
	and.b64  	%rd91, %rd90, -8;
	add.s64 	%rd92, %rd59, %rd91;
	st.global.v2.f32 	[%rd92], {%f229, %f230};
	add.s64 	%rd93, %rd93, %rd9;
	setp.lt.s64 	%p49, %rd93, %rd30;
	@%p49 bra 	$L__BB482_4;
$L__BB482_17:
	ret;

}
	// .globl	_Z15SoftmaxWarpImplI22BroadcastScaleMaskLoadIffbLm4EiE11DirectStoreIffEfLi2ELi12ELi32ELi1ELb1EL9Algorithm0EEvT_T0_ll
.visible .entry _Z15SoftmaxWarpImplI22BroadcastScaleMaskLoadIffbLm4EiE11DirectStoreIffEfLi2ELi12ELi32ELi1ELb1EL9Algorithm0EEvT_T0_ll(
	.param .align 8 .b8 _Z15SoftmaxWarpImplI22BroadcastScaleMaskLoadIffbLm4EiE11DirectStoreIffEfLi2ELi12ELi32ELi1ELb1EL9Algorithm0EEvT_T0_ll_param_0[120],
	.param .align 8 .b8 _Z15SoftmaxWarpImplI22BroadcastScaleMaskLoadIffbLm4EiE11DirectStoreIffEfLi2ELi12ELi32ELi1ELb1EL9Algorithm0EEvT_T0_ll_param_1[16],
	.param .u64 _Z15SoftmaxWarpImplI22BroadcastScaleMaskLoadIffbLm4EiE11DirectStoreIffEfLi2ELi12ELi32ELi1ELb1EL9Algorithm0EEvT_T0_ll_param_2,
	.param .u64 _Z15SoftmaxWarpImplI22BroadcastScaleMaskLoadIffbLm4EiE11DirectStoreIffEfLi2ELi12ELi32ELi1ELb1EL9Algorithm0EEvT_T0_ll_param_3
)
{
	.reg .pred 	%p<62>;
	.reg .b16 	%rs<13>;
	.reg .b32 	%r<223>;
	.reg .b32 	%f<279>;
	.reg .b64 	%rd<96>;

	ld.param.u64 	%rd32, [_Z15SoftmaxWarpImplI22BroadcastScaleMaskLoadIffbLm4EiE11DirectStoreIffEfLi2ELi12ELi32ELi1ELb1EL9Algorithm0EEvT_T0_ll_param_1+8];
	ld.param.v2.f32 	{%f57, %f58}, [_Z15SoftmaxWarpImplI22BroadcastScaleMaskLoadIffbLm4EiE11DirectStoreIffEfLi2ELi12ELi32ELi1ELb1EL9Algorithm0EEvT_T0_ll_param_0+112];
	ld.param.u64 	%rd30, [_Z15SoftmaxWarpImplI22BroadcastScaleMaskLoadIffbLm4EiE11DirectStoreIffEfLi2ELi12ELi32ELi1ELb1EL9Algorithm0EEvT_T0_ll_param_0+104];
	ld.param.v2.u32 	{%r13, %r14}, [_Z15SoftmaxWarpImplI22BroadcastScaleMaskLoadIffbLm4EiE11DirectStoreIffEfLi2ELi12ELi32ELi1ELb1EL9Algorithm0EEvT_T0_ll_param_0+88];
	ld.param.v2.u32 	{%r11, %r12}, [_Z15SoftmaxWarpImplI22BroadcastScaleMaskLoadIffbLm4EiE11DirectStoreIffEfLi2ELi12ELi32ELi1ELb1EL9Algorithm0EEvT_T0_ll_param_0+80];
	ld.param.v2.u32 	{%r9, %r10}, [_Z15SoftmaxWarpImplI22BroadcastScaleMaskLoadIffbLm4EiE11DirectStoreIffEfLi2ELi12ELi32ELi1ELb1EL9Algorithm0EEvT_T0_ll_param_0+64];
	ld.param.v2.u32 	{%r7, %r8}, [_Z15SoftmaxWarpImplI22BroadcastScaleMaskLoadIffbLm4EiE11DirectStoreIffEfLi2ELi12ELi32ELi1ELb1EL9Algorithm0EEvT_T0_ll_param_0+56];
	ld.param.u64 	%rd26, [_Z15SoftmaxWarpImplI22BroadcastScaleMaskLoadIffbLm4EiE11DirectStoreIffEfLi2ELi12ELi32ELi1ELb1EL9Algorithm0EEvT_T0_ll_param_0+40];
	ld.param.u64 	%rd25, [_Z15SoftmaxWarpImplI22BroadcastScaleMaskLoadIffbLm4EiE11DirectStoreIffEfLi2ELi12ELi32ELi1ELb1EL9Algorithm0EEvT_T0_ll_param_0+32];
	ld.param.u64 	%rd24, [_Z15SoftmaxWarpImplI22BroadcastScaleMaskLoadIffbLm4EiE11DirectStoreIffEfLi2ELi12ELi32ELi1ELb1EL9Algorithm0EEvT_T0_ll_param_0+24];
	ld.param.u64 	%rd23, [_Z15SoftmaxWarpImplI22BroadcastScaleMaskLoadIffbLm4EiE11DirectStoreIffEfLi2ELi12ELi32ELi1ELb1EL9Algorithm0EEvT_T0_ll_param_0+16];
	ld.param.u64 	%rd31, [_Z15SoftmaxWarpImplI22BroadcastScaleMaskLoadIffbLm4EiE11DirectStoreIffEfLi2ELi12ELi32ELi1ELb1EL9Algorithm0EEvT_T0_ll_param_1];
	ld.param.u64 	%rd22, [_Z15SoftmaxWarpImplI22BroadcastScaleMaskLoadIffbLm4EiE11DirectStoreIffEfLi2ELi12ELi32ELi1ELb1EL9Algorithm0EEvT_T0_ll_param_0+8];
	ld.param.u64 	%rd21, [_Z15SoftmaxWarpImplI22BroadcastScaleMaskLoadIffbLm4EiE11DirectStoreIffEfLi2ELi12ELi32ELi1ELb1EL9Algorithm0EEvT_T0_ll_param_0];
	ld.param.u64 	%rd33, [_Z15SoftmaxWarpImplI22BroadcastScaleMaskLoadIffbLm4EiE11DirectStoreIffEfLi2ELi12ELi32ELi1ELb1EL9Algorithm0EEvT_T0_ll_param_2];
	ld.param.u64 	%rd34, [_Z15SoftmaxWarpImplI22BroadcastScaleMaskLoadIffbLm4EiE11DirectStoreIffEfLi2ELi12ELi32ELi1ELb1EL9Algorithm0EEvT_T0_ll_param_3];
	cvta.to.global.u64 	%rd1, %rd21;
	cvta.to.global.u64 	%rd2, %rd22;
	cvta.to.global.u64 	%rd3, %rd31;
	setp.lt.s64 	%p1, %rd34, 385;
	@%p1 bra 	$L__BB483_2;
	mov.u64 	%rd35, $str;
	cvta.global.u64 	%rd36, %rd35;
	mov.u64 	%rd37, $str$1;
	cvta.global.u64 	%rd38, %rd37;
	mov.u64 	%rd39, __unnamed_469;
	cvta.global.u64 	%rd40, %rd39;
	{ // callseq 468, 0
	.param .b64 param0;
	st.param.b64 	[param0], %rd36;
	.param .b64 param1;
	st.param.b64 	[param1], %rd38;
	.param .b32 param2;
	st.param.b32 	[param2], 254;
	.param .b64 param3;
	st.param.b64 	[param3], %rd40;
	.param .b64 param4;
	st.param.b64 	[param4], 1;
	call.uni 
	__assertfail, 
	(
	param0, 
	param1, 
	param2, 
	param3, 
	param4
	);
	} // callseq 468
$L__BB483_2:
	mov.u32 	%r15, %ctaid.x;
	mov.u32 	%r16, %ntid.y;
	mov.u32 	%r17, %tid.y;
	mad.lo.s32 	%r18, %r15, %r16, %r17;
	mov.u32 	%r19, %nctaid.x;
	mul.lo.s32 	%r3, %r19, %r16;
	cvt.s64.s32 	%rd95, %r18;
	setp.le.s64 	%p2, %rd33, %rd95;
	@%p2 bra 	$L__BB483_41;
	mov.u32 	%r20, %tid.x;
	shl.b32 	%r21, %r20, 1;
	cvt.u64.u32 	%rd5, %r21;
	add.s32 	%r22, %r21, 64;
	cvt.u64.u32 	%rd6, %r22;
	add.s32 	%r23, %r21, 128;
	cvt.u64.u32 	%rd7, %r23;
	add.s32 	%r24, %r21, 192;
	cvt.u64.u32 	%rd8, %r24;
	add.s32 	%r25, %r21, 256;
	cvt.u64.u32 	%rd9, %r25;
	add.s32 	%r26, %r21, 320;
	cvt.u64.u32 	%rd10, %r26;
	cvt.s64.s32 	%rd11, %r3;
	cvt.u32.u64 	%r28, %rd30;
	cvt.u32.u64 	%r29, %rd5;
$L__BB483_4:
	setp.le.s64 	%p3, %rd34, %rd5;
	cvt.u32.u64 	%r27, %rd95;
	mul.lo.s32 	%r6, %r28, %r27;
	mov.f32 	%f256, 0fFF800000;
	mov.f32 	%f257, %f256;
	mov.f32 	%f262, %f256;
	@%p3 bra 	$L__BB483_8;
	setp.eq.s64 	%p4, %rd26, 1;
	setp.eq.s64 	%p5, %rd25, 1;
	setp.eq.s64 	%p6, %rd24, 1;
	setp.eq.s64 	%p7, %rd23, 1;
	add.s32 	%r30, %r29, %r6;
	div.s32 	%r31, %r30, %r7;
	mul.lo.s32 	%r32, %r31, %r7;
	sub.s32 	%r33, %r30, %r32;
	div.s32 	%r34, %r33, %r8;
	mul.lo.s32 	%r35, %r34, %r8;
	sub.s32 	%r36, %r33, %r35;
	div.s32 	%r37, %r36, %r9;
	mul.lo.s32 	%r38, %r37, %r9;
	sub.s32 	%r39, %r36, %r38;
	selp.b32 	%r40, 0, %r31, %p7;
	selp.b32 	%r41, 0, %r34, %p6;
	selp.b32 	%r42, 0, %r37, %p5;
	selp.b32 	%r43, 0, %r39, %p4;
	mul.lo.s32 	%r44, %r11, %r40;
	mad.lo.s32 	%r45, %r12, %r41, %r44;
	mad.lo.s32 	%r46, %r13, %r42, %r45;
	mad.lo.s32 	%r47, %r14, %r43, %r46;
	shr.u32 	%r48, %r30, 31;
	add.s32 	%r49, %r30, %r48;
	shr.s32 	%r50, %r49, 1;
	mul.wide.s32 	%rd41, %r50, 8;
	add.s64 	%rd13, %rd1, %rd41;
	ld.global.f32 	%f60, [%rd13];
	shr.u32 	%r51, %r47, 31;
	add.s32 	%r52, %r47, %r51;
	shr.s32 	%r53, %r52, 1;
	mul.wide.s32 	%rd42, %r53, 2;
	add.s64 	%rd43, %rd2, %rd42;
	ld.global.v2.u8 	{%rs1, %rs2}, [%rd43];
	setp.eq.s16 	%p8, %rs1, 0;
	mul.f32 	%f61, %f60, %f58;
	selp.f32 	%f257, %f57, %f61, %p8;
	setp.eq.s16 	%p9, %rs2, 0;
	mov.f32 	%f256, %f57;
	@%p9 bra 	$L__BB483_7;
	ld.global.f32 	%f62, [%rd13+4];
	mul.f32 	%f256, %f62, %f58;
$L__BB483_7:
	max.f32 	%f63, %f257, 0fFF800000;
	max.f32 	%f262, %f63, %f256;
$L__BB483_8:
	setp.le.s64 	%p10, %rd34, %rd6;
	mov.f32 	%f260, 0fFF800000;
	mov.f32 	%f261, %f260;
	@%p10 bra 	$L__BB483_12;
	cvt.u32.u64 	%r54, %rd6;
	setp.eq.s64 	%p11, %rd26, 1;
	setp.eq.s64 	%p12, %rd25, 1;
	setp.eq.s64 	%p13, %rd24, 1;
	setp.eq.s64 	%p14, %rd23, 1;
	add.s32 	%r55, %r54, %r6;
	div.s32 	%r56, %r55, %r7;
	mul.lo.s32 	%r57, %r56, %r7;
	sub.s32 	%r58, %r55, %r57;
	div.s32 	%r59, %r58, %r8;
	mul.lo.s32 	%r60, %r59, %r8;
	sub.s32 	%r61, %r58, %r60;
	div.s32 	%r62, %r61, %r9;
	mul.lo.s32 	%r63, %r62, %r9;
	sub.s32 	%r64, %r61, %r63;
	selp.b32 	%r65, 0, %r56, %p14;
	selp.b32 	%r66, 0, %r59, %p13;
	selp.b32 	%r67, 0, %r62, %p12;
	selp.b32 	%r68, 0, %r64, %p11;
	mul.lo.s32 	%r69, %r11, %r65;
	mad.lo.s32 	%r70, %r12, %r66, %r69;
	mad.lo.s32 	%r71, %r13, %r67, %r70;
	mad.lo.s32 	%r72, %r14, %r68, %r71;
	shr.u32 	%r73, %r55, 31;
	add.s32 	%r74, %r55, %r73;
	shr.s32 	%r75, %r74, 1;
	mul.wide.s32 	%rd44, %r75, 8;
	add.s64 	%rd14, %rd1, %rd44;
	ld.global.f32 	%f65, [%rd14];
	shr.u32 	%r76, %r72, 31;
	add.s32 	%r77, %r72, %r76;
	shr.s32 	%r78, %r77, 1;
	mul.wide.s32 	%rd45, %r78, 2;
	add.s64 	%rd46, %rd2, %rd45;
	ld.global.v2.u8 	{%rs3, %rs4}, [%rd46];
	setp.eq.s16 	%p15, %rs3, 0;
	mul.f32 	%f66, %f65, %f58;
	selp.f32 	%f261, %f57, %f66, %p15;
	setp.eq.s16 	%p16, %rs4, 0;
	mov.f32 	%f260, %f57;
	@%p16 bra 	$L__BB483_11;
	ld.global.f32 	%f67, [%rd14+4];
	mul.f32 	%f260, %f67, %f58;
$L__BB483_11:
	max.f32 	%f68, %f262, %f261;
	max.f32 	%f262, %f68, %f260;
$L__BB483_12:
	setp.le.s64 	%p17, %rd34, %rd7;
	mov.f32 	%f264, 0fFF800000;
	mov.f32 	%f265, %f264;
	@%p17 bra 	$L__BB483_16;
	cvt.u32.u64 	%r79, %rd7;
	setp.eq.s64 	%p18, %rd26, 1;
	setp.eq.s64 	%p19, %rd25, 1;
	setp.eq.s64 	%p20, %rd24, 1;
	setp.eq.s64 	%p21, %rd23, 1;
	add.s32 	%r80, %r79, %r6;
	div.s32 	%r81, %r80, %r7;
	mul.lo.s32 	%r82, %r81, %r7;
	sub.s32 	%r83, %r80, %r82;
	div.s32 	%r84, %r83, %r8;
	mul.lo.s32 	%r85, %r84, %r8;
	sub.s32 	%r86, %r83, %r85;
	div.s32 	%r87, %r86, %r9;
	mul.lo.s32 	%r88, %r87, %r9;
	sub.s32 	%r89, %r86, %r88;
	selp.b32 	%r90, 0, %r81, %p21;
	selp.b32 	%r91, 0, %r84, %p20;
	selp.b32 	%r92, 0, %r87, %p19;
	selp.b32 	%r93, 0, %r89, %p18;
	mul.lo.s32 	%r94, %r11, %r90;
	mad.lo.s32 	%r95, %r12, %r91, %r94;
	mad.lo.s32 	%r96, %r13, %r92, %r95;
	mad.lo.s32 	%r97, %r14, %r93, %r96;
	shr.u32 	%r98, %r80, 31;
	add.s32 	%r99, %r80, %r98;
	shr.s32 	%r100, %r99, 1;
	mul.wide.s32 	%rd47, %r100, 8;
	add.s64 	%rd15, %rd1, %rd47;
	ld.global.f32 	%f70, [%rd15];
	shr.u32 	%r101, %r97, 31;
	add.s32 	%r102, %r97, %r101;
	shr.s32 	%r103, %r102, 1;
	mul.wide.s32 	%rd48, %r103, 2;
	add.s64 	%rd49, %rd2, %rd48;
	ld.global.v2.u8 	{%rs5, %rs6}, [%rd49];
	setp.eq.s16 	%p22, %rs5, 0;
	mul.f32 	%f71, %f70, %f58;
	selp.f32 	%f265, %f57, %f71, %p22;
	setp.eq.s16 	%p23, %rs6, 0;
	mov.f32 	%f264, %f57;
	@%p23 bra 	$L__BB483_15;
	ld.global.f32 	%f72, [%rd15+4];
	mul.f32 	%f264, %f72, %f58;
$L__BB483_15:
	max.f32 	%f73, %f262, %f265;
	max.f32 	%f262, %f73, %f264;
$L__BB483_16:
	setp.le.s64 	%p24, %rd34, %rd8;
	mov.f32 	%f268, 0fFF800000;
	mov.f32 	%f269, %f268;
	@%p24 bra 	$L__BB483_20;
	cvt.u32.u64 	%r104, %rd8;
	setp.eq.s64 	%p25, %rd26, 1;
	setp.eq.s64 	%p26, %rd25, 1;
	setp.eq.s64 	%p27, %rd24, 1;
	setp.eq.s64 	%p28, %rd23, 1;
	add.s32 	%r105, %r104, %r6;
	div.s32 	%r106, %r105, %r7;
	mul.lo.s32 	%r107, %r106, %r7;
	sub.s32 	%r108, %r105, %r107;
	div.s32 	%r109, %r108, %r8;
	mul.lo.s32 	%r110, %r109, %r8;
	sub.s32 	%r111, %r108, %r110;
	div.s32 	%r112, %r111, %r9;
	mul.lo.s32 	%r113, %r112, %r9;
	sub.s32 	%r114, %r111, %r113;
	selp.b32 	%r115, 0, %r106, %p28;
	selp.b32 	%r116, 0, %r109, %p27;
	selp.b32 	%r117, 0, %r112, %p26;
	selp.b32 	%r118, 0, %r114, %p25;
	mul.lo.s32 	%r119, %r11, %r115;
	mad.lo.s32 	%r120, %r12, %r116, %r119;
	mad.lo.s32 	%r121, %r13, %r117, %r120;
	mad.lo.s32 	%r122, %r14, %r118, %r121;
	shr.u32 	%r123, %r105, 31;
	add.s32 	%r124, %r105, %r123;
	shr.s32 	%r125, %r124, 1;
	mul.wide.s32 	%rd50, %r125, 8;
	add.s64 	%rd16, %rd1, %rd50;
	ld.global.f32 	%f75, [%rd16];
	shr.u32 	%r126, %r122, 31;
	add.s32 	%r127, %r122, %r126;
	shr.s32 	%r128, %r127, 1;
	mul.wide.s32 	%rd51, %r128, 2;
	add.s64 	%rd52, %rd2, %rd51;
	ld.global.v2.u8 	{%rs7, %rs8}, [%rd52];
	setp.eq.s16 	%p29, %rs7, 0;
	mul.f32 	%f76, %f75, %f58;
	selp.f32 	%f269, %f57, %f76, %p29;
	setp.eq.s16 	%p30, %rs8, 0;
	mov.f32 	%f268, %f57;
	@%p30 bra 	$L__BB483_19;
	ld.global.f32 	%f77, [%rd16+4];
	mul.f32 	%f268, %f77, %f58;
$L__BB483_19:
	max.f32 	%f78, %f262, %f269;
	max.f32 	%f262, %f78, %f268;
$L__BB483_20:
	setp.le.s64 	%p31, %rd34, %rd9;
	mov.f32 	%f272, 0fFF800000;
	mov.f32 	%f273, %f272;
	@%p31 bra 	$L__BB483_24;
	cvt.u32.u64 	%r129, %rd9;
	setp.eq.s64 	%p32, %rd26, 1;
	setp.eq.s64 	%p33, %rd25, 1;
	setp.eq.s64 	%p34, %rd24, 1;
	setp.eq.s64 	%p35, %rd23, 1;
	add.s32 	%r130, %r129, %r6;
	div.s32 	%r131, %r130, %r7;
	mul.lo.s32 	%r132, %r131, %r7;
	sub.s32 	%r133, %r130, %r132;
	div.s32 	%r134, %r133, %r8;
	mul.lo.s32 	%r135, %r134, %r8;
	sub.s32 	%r136, %r133, %r135;
	div.s32 	%r137, %r136, %r9;
	mul.lo.s32 	%r138, %r137, %r9;
	sub.s32 	%r139, %r136, %r138;
	selp.b32 	%r140, 0, %r131, %p35;
	selp.b32 	%r141, 0, %r134, %p34;
	selp.b32 	%r142, 0, %r137, %p33;
	selp.b32 	%r143, 0, %r139, %p32;
	mul.lo.s32 	%r144, %r11, %r140;
	mad.lo.s32 	%r145, %r12, %r141, %r144;
	mad.lo.s32 	%r146, %r13, %r142, %r145;
	mad.lo.s32 	%r147, %r14, %r143, %r146;
	shr.u32 	%r148, %r130, 31;
	add.s32 	%r149, %r130, %r148;
	shr.s32 	%r150, %r149, 1;
	mul.wide.s32 	%rd53, %r150, 8;
	add.s64 	%rd17, %rd1, %rd53;
	ld.global.f32 	%f80, [%rd17];
	shr.u32 	%r151, %r147, 31;
	add.s32 	%r152, %r147, %r151;
	shr.s32 	%r153, %r152, 1;
	mul.wide.s32 	%rd54, %r153, 2;
	add.s64 	%rd55, %rd2, %rd54;
	ld.global.v2.u8 	{%rs9, %rs10}, [%rd55];
	setp.eq.s16 	%p36, %rs9, 0;
	mul.f32 	%f81, %f80, %f58;
	selp.f32 	%f273, %f57, %f81, %p36;
	setp.eq.s16 	%p37, %rs10, 0;
	mov.f32 	%f272, %f57;
	@%p37 bra 	$L__BB483_23;
	ld.global.f32 	%f82, [%rd17+4];
	mul.f32 	%f272, %f82, %f58;
$L__BB483_23:
	max.f32 	%f83, %f262, %f273;
	max.f32 	%f262, %f83, %f272;
$L__BB483_24:
	setp.le.s64 	%p38, %rd34, %rd10;
	mov.f32 	%f276, 0fFF800000;
	mov.f32 	%f277, %f276;
	@%p38 bra 	$L__BB483_28;
	cvt.u32.u64 	%r154, %rd10;
	setp.eq.s64 	%p39, %rd26, 1;
	setp.eq.s64 	%p40, %rd25, 1;
	setp.eq.s64 	%p41, %rd24, 1;
	setp.eq.s64 	%p42, %rd23, 1;
	add.s32 	%r155, %r154, %r6;
	div.s32 	%r156, %r155, %r7;
	mul.lo.s32 	%r157, %r156, %r7;
	sub.s32 	%r158, %r155, %r157;
	div.s32 	%r159, %r158, %r8;
	mul.lo.s32 	%r160, %r159, %r8;
	sub.s32 	%r161, %r158, %r160;
	div.s32 	%r162, %r161, %r9;
	mul.lo.s32 	%r163, %r162, %r9;
	sub.s32 	%r164, %r161, %r163;
	selp.b32 	%r165, 0, %r156, %p42;
	selp.b32 	%r166, 0, %r159, %p41;
	selp.b32 	%r167, 0, %r162, %p40;
	selp.b32 	%r168, 0, %r164, %p39;
	mul.lo.s32 	%r169, %r11, %r165;
	mad.lo.s32 	%r170, %r12, %r166, %r169;
	mad.lo.s32 	%r171, %r13, %r167, %r170;
	mad.lo.s32 	%r172, %r14, %r168, %r171;
	shr.u32 	%r173, %r155, 31;
	add.s32 	%r174, %r155, %r173;
	shr.s32 	%r175, %r174, 1;
	mul.wide.s32 	%rd56, %r175, 8;
	add.s64 	%rd18, %rd1, %rd56;
	ld.global.f32 	%f85, [%rd18];
	shr.u32 	%r176, %r172, 31;
	add.s32 	%r177, %r172, %r176;
	shr.s32 	%r178, %r177, 1;
	mul.wide.s32 	%rd57, %r178, 2;
	add.s64 	%rd58, %rd2, %rd57;
	ld.global.v2.u8 	{%rs11, %rs12}, [%rd58];
	setp.eq.s16 	%p43, %rs11, 0;
	mul.f32 	%f86, %f85, %f58;
	selp.f32 	%f277, %f57, %f86, %p43;
	setp.eq.s16 	%p44, %rs12, 0;
	mov.f32 	%f276, %f57;
	@%p44 bra 	$L__BB483_27;
	ld.global.f32 	%f87, [%rd18+4];
	mul.f32 	%f276, %f87, %f58;
$L__BB483_27:
	max.f32 	%f88, %f262, %f277;
	max.f32 	%f262, %f88, %f276;
$L__BB483_28:
	setp.le.s64 	%p45, %rd34, %rd5;
	mov.b32 	%r179, %f262;
	shfl.sync.bfly.b32	%r180|%p46, %r179, 16, 31, -1;
	mov.b32 	%f89, %r180;
	max.f32 	%f90, %f262, %f89;
	mov.b32 	%r181, %f90;
	shfl.sync.bfly.b32	%r182|%p47, %r181, 8, 31, -1;
	mov.b32 	%f91, %r182;
	max.f32 	%f92, %f90, %f91;
	mov.b32 	%r183, %f92;
	shfl.sync.bfly.b32	%r184|%p48, %r183, 4, 31, -1;
	mov.b32 	%f93, %r184;
	max.f32 	%f94, %f92, %f93;
	mov.b32 	%r185, %f94;
	shfl.sync.bfly.b32	%r186|%p49, %r185, 2, 31, -1;
	mov.b32 	%f95, %r186;
	max.f32 	%f96, %f94, %f95;
	mov.b32 	%r187, %f96;
	shfl.sync.bfly.b32	%r188|%p50, %r187, 1, 31, -1;
	mov.b32 	%f97, %r188;
	max.f32 	%f98, %f96, %f97;
	sub.f32 	%f99, %f257, %f98;
	fma.rn.f32 	%f100, %f99, 0f3BBB989D, 0f3F000000;
	cvt.sat.f32.f32 	%f101, %f100;
	mov.f32 	%f102, 0f4B400001;
	mov.f32 	%f103, 0f437C0000;
	fma.rm.f32 	%f104, %f101, %f103, %f102;
	add.f32 	%f105, %f104, 0fCB40007F;
	neg.f32 	%f106, %f105;
	fma.rn.f32 	%f107, %f99, 0f3FB8AA3B, %f106;
	fma.rn.f32 	%f108, %f99, 0f32A57060, %f107;
	mov.b32 	%r189, %f104;
	shl.b32 	%r190, %r189, 23;
	mov.b32 	%f109, %r190;
	ex2.approx.ftz.f32 	%f110, %f108;
	mul.f32 	%f111, %f110, %f109;
	add.f32 	%f112, %f111, 0f00000000;
	sub.f32 	%f113, %f256, %f98;
	fma.rn.f32 	%f114, %f113, 0f3BBB989D, 0f3F000000;
	cvt.sat.f32.f32 	%f115, %f114;
	fma.rm.f32 	%f116, %f115, %f103, %f102;
	add.f32 	%f117, %f116, 0fCB40007F;
	neg.f32 	%f118, %f117;
	fma.rn.f32 	%f119, %f113, 0f3FB8AA3B, %f118;
	fma.rn.f32 	%f120, %f113, 0f32A57060, %f119;
	mov.b32 	%r191, %f116;
	shl.b32 	%r192, %r191, 23;
	mov.b32 	%f121, %r192;
	ex2.approx.ftz.f32 	%f122, %f120;
	mul.f32 	%f123, %f122, %f121;
	add.f32 	%f124, %f112, %f123;
	sub.f32 	%f125, %f261, %f98;
	fma.rn.f32 	%f126, %f125, 0f3BBB989D, 0f3F000000;
	cvt.sat.f32.f32 	%f127, %f126;
	fma.rm.f32 	%f128, %f127, %f103, %f102;
	add.f32 	%f129, %f128, 0fCB40007F;
	neg.f32 	%f130, %f129;
	fma.rn.f32 	%f131, %f125, 0f3FB8AA3B, %f130;
	fma.rn.f32 	%f132, %f125, 0f32A57060, %f131;
	mov.b32 	%r193, %f128;
	shl.b32 	%r194, %r193, 23;
	mov.b32 	%f133, %r194;
	ex2.approx.ftz.f32 	%f134, %f132;
	mul.f32 	%f135, %f134, %f133;
	add.f32 	%f136, %f124, %f135;
	sub.f32 	%f137, %f260, %f98;
	fma.rn.f32 	%f138, %f137, 0f3BBB989D, 0f3F000000;
	cvt.sat.f32.f32 	%f139, %f138;
	fma.rm.f32 	%f140, %f139, %f103, %f102;
	add.f32 	%f141, %f140, 0fCB40007F;
	neg.f32 	%f142, %f141;
	fma.rn.f32 	%f143, %f137, 0f3FB8AA3B, %f142;
	fma.rn.f32 	%f144, %f137, 0f32A57060, %f143;
	mov.b32 	%r195, %f140;
	shl.b32 	%r196, %r195, 23;
	mov.b32 	%f145, %r196;
	ex2.approx.ftz.f32 	%f146, %f144;
	mul.f32 	%f147, %f146, %f145;
	add.f32 	%f148, %f136, %f147;
	sub.f32 	%f149, %f265, %f98;
	fma.rn.f32 	%f150, %f149, 0f3BBB989D, 0f3F000000;
	cvt.sat.f32.f32 	%f151, %f150;
	fma.rm.f32 	%f152, %f151, %f103, %f102;
	add.f32 	%f153, %f152, 0fCB40007F;
	neg.f32 	%f154, %f153;
	fma.rn.f32 	%f155, %f149, 0f3FB8AA3B, %f154;
	fma.rn.f32 	%f156, %f149, 0f32A57060, %f155;
	mov.b32 	%r197, %f152;
	shl.b32 	%r198, %r197, 23;
	mov.b32 	%f157, %r198;
	ex2.approx.ftz.f32 	%f158, %f156;
	mul.f32 	%f159, %f158, %f157;
	add.f32 	%f160, %f148, %f159;
	sub.f32 	%f161, %f264, %f98;
	fma.rn.f32 	%f162, %f161, 0f3BBB989D, 0f3F000000;
	cvt.sat.f32.f32 	%f163, %f162;
	fma.rm.f32 	%f164, %f163, %f103, %f102;
	add.f32 	%f165, %f164, 0fCB40007F;
	neg.f32 	%f166, %f165;
	fma.rn.f32 	%f167, %f161, 0f3FB8AA3B, %f166;
	fma.rn.f32 	%f168, %f161, 0f32A57060, %f167;
	mov.b32 	%r199, %f164;
	shl.b32 	%r200, %r199, 23;
	mov.b32 	%f169, %r200;
	ex2.approx.ftz.f32 	%f170, %f168;
	mul.f32 	%f171, %f170, %f169;
	add.f32 	%f172, %f160, %f171;
	sub.f32 	%f173, %f269, %f98;
	fma.rn.f32 	%f174, %f173, 0f3BBB989D, 0f3F000000;
	cvt.sat.f32.f32 	%f175, %f174;
	fma.rm.f32 	%f176, %f175, %f103, %f102;
	add.f32 	%f177, %f176, 0fCB40007F;
	neg.f32 	%f178, %f177;
	fma.rn.f32 	%f179, %f173, 0f3FB8AA3B, %f178;
	fma.rn.f32 	%f180, %f173, 0f32A57060, %f179;
	mov.b32 	%r201, %f176;
	shl.b32 	%r202, %r201, 23;
	mov.b32 	%f181, %r202;
	ex2.approx.ftz.f32 	%f182, %f180;
	mul.f32 	%f183, %f182, %f181;
	add.f32 	%f184, %f172, %f183;
	sub.f32 	%f185, %f268, %f98;
	fma.rn.f32 	%f186, %f185, 0f3BBB989D, 0f3F000000;
	cvt.sat.f32.f32 	%f187, %f186;
	fma.rm.f32 	%f188, %f187, %f103, %f102;
	add.f32 	%f189, %f188, 0fCB40007F;
	neg.f32 	%f190, %f189;
	fma.rn.f32 	%f191, %f185, 0f3FB8AA3B, %f190;
	fma.rn.f32 	%f192, %f185, 0f32A57060, %f191;
	mov.b32 	%r203, %f188;
	shl.b32 	%r204, %r203, 23;
	mov.b32 	%f193, %r204;
	ex2.approx.ftz.f32 	%f194, %f192;
	mul.f32 	%f195, %f194, %f193;
	add.f32 	%f196, %f184, %f195;
	sub.f32 	%f197, %f273, %f98;
	fma.rn.f32 	%f198, %f197, 0f3BBB989D, 0f3F000000;
	cvt.sat.f32.f32 	%f199, %f198;
	fma.rm.f32 	%f200, %f199, %f103, %f102;
	add.f32 	%f201, %f200, 0fCB40007F;
	neg.f32 	%f202, %f201;
	fma.rn.f32 	%f203, %f197, 0f3FB8AA3B, %f202;
	fma.rn.f32 	%f204, %f197, 0f32A57060, %f203;
	mov.b32 	%r205, %f200;
	shl.b32 	%r206, %r205, 23;
	mov.b32 	%f205, %r206;
	ex2.approx.ftz.f32 	%f206, %f204;
	mul.f32 	%f207, %f206, %f205;
	add.f32 	%f208, %f196, %f207;
	sub.f32 	%f209, %f272, %f98;
	fma.rn.f32 	%f210, %f209, 0f3BBB989D, 0f3F000000;
	cvt.sat.f32.f32 	%f211, %f210;
	fma.rm.f32 	%f212, %f211, %f103, %f102;
	add.f32 	%f213, %f212, 0fCB40007F;
	neg.f32 	%f214, %f213;
	fma.rn.f32 	%f215, %f209, 0f3FB8AA3B, %f214;
	fma.rn.f32 	%f216, %f209, 0f32A57060, %f215;
	mov.b32 	%r207, %f212;
	shl.b32 	%r208, %r207, 23;
	mov.b32 	%f217, %r208;
	ex2.approx.ftz.f32 	%f218, %f216;
	mul.f32 	%f219, %f218, %f217;
	add.f32 	%f220, %f208, %f219;
	sub.f32 	%f221, %f277, %f98;
	fma.rn.f32 	%f222, %f221, 0f3BBB989D, 0f3F000000;
	cvt.sat.f32.f32 	%f223, %f222;
	fma.rm.f32 	%f224, %f223, %f103, %f102;
	add.f32 	%f225, %f224, 0fCB40007F;
	neg.f32 	%f226, %f225;
	fma.rn.f32 	%f227, %f221, 0f3FB8AA3B, %f226;
	fma.rn.f32 	%f228, %f221, 0f32A57060, %f227;
	mov.b32 	%r209, %f224;
	shl.b32 	%r210, %r209, 23;
	mov.b32 	%f229, %r210;
	ex2.approx.ftz.f32 	%f230, %f228;
	mul.f32 	%f231, %f230, %f229;
	add.f32 	%f232, %f220, %f231;
	sub.f32 	%f233, %f276, %f98;
	fma.rn.f32 	%f234, %f233, 0f3BBB989D, 0f3F000000;
	cvt.sat.f32.f32 	%f235, %f234;
	fma.rm.f32 	%f236, %f235, %f103, %f102;
	add.f32 	%f237, %f236, 0fCB40007F;
	neg.f32 	%f238, %f237;
	fma.rn.f32 	%f239, %f233, 0f3FB8AA3B, %f238;
	fma.rn.f32 	%f240, %f233, 0f32A57060, %f239;
	mov.b32 	%r211, %f236;
	shl.b32 	%r212, %r211, 23;
	mov.b32 	%f241, %r212;
	ex2.approx.ftz.f32 	%f242, %f240;
	mul.f32 	%f243, %f242, %f241;
	add.f32 	%f244, %f232, %f243;
	mov.b32 	%r213, %f244;
	shfl.sync.bfly.b32	%r214|%p51, %r213, 16, 31, -1;
	mov.b32 	%f245, %r214;
	add.f32 	%f246, %f244, %f245;
	mov.b32 	%r215, %f246;
	shfl.sync.bfly.b32	%r216|%p52, %r215, 8, 31, -1;
	mov.b32 	%f247, %r216;
	add.f32 	%f248, %f246, %f247;
	mov.b32 	%r217, %f248;
	shfl.sync.bfly.b32	%r218|%p53, %r217, 4, 31, -1;
	mov.b32 	%f249, %r218;
	add.f32 	%f250, %f248, %f249;
	mov.b32 	%r219, %f250;
	shfl.sync.bfly.b32	%r220|%p54, %r219, 2, 31, -1;
	mov.b32 	%f251, %r220;
	add.f32 	%f252, %f250, %f251;
	mov.b32 	%r221, %f252;
	shfl.sync.bfly.b32	%r222|%p55, %r221, 1, 31, -1;
	mov.b32 	%f253, %r222;
	add.f32 	%f254, %f252, %f253;
	div.rn.f32 	%f45, %f111, %f254;
	div.rn.f32 	%f46, %f123, %f254;
	div.rn.f32 	%f47, %f135, %f254;
	div.rn.f32 	%f48, %f147, %f254;
	div.rn.f32 	%f49, %f159, %f254;
	div.rn.f32 	%f50, %f171, %f254;
	div.rn.f32 	%f51, %f183, %f254;
	div.rn.f32 	%f52, %f195, %f254;
	div.rn.f32 	%f53, %f207, %f254;
	div.rn.f32 	%f54, %f219, %f254;
	div.rn.f32 	%f55, %f231, %f254;
	div.rn.f32 	%f56, %f243, %f254;
	mul.lo.s64 	%rd19, %rd95, %rd32;
	@%p45 bra 	$L__BB483_30;
	add.s64 	%rd59, %rd19, %rd5;
	shr.u64 	%rd60, %rd59, 63;
	add.s64 	%rd61, %rd59, %rd60;
	shl.b64 	%rd62, %rd61, 2;
	and.b64  	%rd63, %rd62, -8;
	add.s64 	%rd64, %rd3, %rd63;
	st.global.v2.f32 	[%rd64], {%f45, %f46};
$L__BB483_30:
	setp.le.s64 	%p56, %rd34, %rd6;
	@%p56 bra 	$L__BB483_32;
	add.s64 	%rd65, %rd19, %rd6;
	shr.u64 	%rd66, %rd65, 63;
	add.s64 	%rd67, %rd65, %rd66;
	shl.b64 	%rd68, %rd67, 2;
	and.b64  	%rd69, %rd68, -8;
	add.s64 	%rd70, %rd3, %rd69;
	st.global.v2.f32 	[%rd70], {%f47, %f48};
$L__BB483_32:
	setp.le.s64 	%p57, %rd34, %rd7;
	@%p57 bra 	$L__BB483_34;
	add.s64 	%rd71, %rd19, %rd7;
	shr.u64 	%rd72, %rd71, 63;
	add.s64 	%rd73, %rd71, %rd72;
	shl.b64 	%rd74, %rd73, 2;
	and.b64  	%rd75, %rd74, -8;
	add.s64 	%rd76, %rd3, %rd75;
	st.global.v2.f32 	[%rd76], {%f49, %f50};
$L__BB483_34:
	setp.le.s64 	%p58, %rd34, %rd8;
	@%p58 bra 	$L__BB483_36;
	add.s64 	%rd77, %rd19, %rd8;
	shr.u64 	%rd78, %rd77, 63;
	add.s64 	%rd79, %rd77, %rd78;
	shl.b64 	%rd80, %rd79, 2;
	and.b64  	%rd81, %rd80, -8;
	add.s64 	%rd82, %rd3, %rd81;
	st.global.v2.f32 	[%rd82], {%f51, %f52};
$L__BB483_36:
	setp.le.s64 	%p59, %rd34, %rd9;
	@%p59 bra 	$L__BB483_38;
	add.s64 	%rd83, %rd19, %rd9;
	shr.u64 	%rd84, %rd83, 63;
	add.s64 	%rd85, %rd83, %rd84;
	shl.b64 	%rd86, %rd85, 2;
	and.b64  	%rd87, %rd86, -8;
	add.s64 	%rd88, %rd3, %rd87;
	st.global.v2.f32 	[%rd88], {%f53, %f54};
$L__BB483_38:
	setp.le.s64 	%p60, %rd34, %rd10;
	@%p60 bra 	$L__BB483_40;
	add.s64 	%rd89, %rd19, %rd10;
	shr.u64 	%rd90, %rd89, 63;
	add.s64 	%rd91, %rd89, %rd90;
	shl.b64 	%rd92, %rd91, 2;
	and.b64  	%rd93, %rd92, -8;
	add.s64 	%rd94, %rd3, %rd93;
	st.global.v2.f32 	[%rd94], {%f55, %f56};
$L__BB483_40:
	add.s64 	%rd95, %rd95, %rd11;
	setp.lt.s64 	%p61, %rd95, %rd33;
	@%p61 bra 	$L__BB483_4;
$L__BB483_41:
	ret;

}
	// .globl	_Z15SoftmaxWarpImplI22BroadcastScaleMaskLoadIffbLm4EiE11DirectStoreIffEfLi2ELi14ELi32ELi1ELb0EL9Algorithm0EEvT_T0_ll
.visible .entry _Z15SoftmaxWarpImplI22BroadcastScaleMaskLoadIffbLm4EiE11DirectStoreIffEfLi2ELi14ELi32ELi1ELb0EL9Algorithm0EEvT_T0_ll(
	.param .align 8 .b8 _Z15SoftmaxWarpImplI22BroadcastScaleMaskLoadIffbLm4EiE11DirectStoreIffEfLi2ELi14ELi32ELi1ELb0EL9Algorithm0EEvT_T0_ll_param_0[120],
	.param .align 8 .b8 _Z15SoftmaxWarpImplI22BroadcastScaleMaskLoadIffbLm4EiE11DirectStoreIffEfLi2ELi14ELi32ELi1ELb0EL9Algorithm0EEvT_T0_ll_param_1[16],
	.param .u64 _Z15SoftmaxWarpImplI22BroadcastScaleMaskLoadIffbLm4EiE11DirectStoreIffEfLi2ELi14ELi32ELi1ELb0EL9Algorithm0EEvT_T0_ll_param_2,
	.param .u64 _Z15SoftmaxWarpImplI22BroadcastScaleMaskLoadIffbLm4EiE11DirectStoreIffEfLi2ELi14ELi32ELi1ELb0EL9Algorithm0EEvT_T0_ll_param_3
)
{
	.reg .pred 	%p<56>;
	.reg .b16 	%rs<15>;
	.reg .b32 	%r<243>;
	.reg .b32 	%f<272>;
	.reg .b64 	%rd<104>;

	ld.param.u64 	%rd30, [_Z15SoftmaxWarpImplI22BroadcastScaleMaskLoadIffbLm4EiE11DirectStoreIffEfLi2ELi14ELi32ELi1ELb0EL9Algorithm0EEvT_T0_ll_param_1+8];
	ld.param.u64 	%rd29, [_Z15SoftmaxWarpImplI22BroadcastScaleMaskLoadIffbLm4EiE11DirectStoreIffEfLi2ELi14ELi32ELi1ELb0EL9Algorithm0EEvT_T0_ll_param_1];
	ld.param.v2.f32 	{%f24, %f25}, [_Z15SoftmaxWarpImplI22BroadcastScaleMaskLoadIffbLm4EiE11DirectStoreIffEfLi2ELi14ELi32ELi1ELb0EL9Algorithm0EEvT_T0_ll_param_0+112];
	ld.param.u64 	%rd28, [_Z15SoftmaxWarpImplI22BroadcastScaleMaskLoadIffbLm4EiE11DirectStoreIffEfLi2ELi14ELi32ELi1ELb0EL9Algorithm0EEvT_T0_ll_param_0+104];
	ld.param.v2.u32 	{%r17, %r18}, [_Z15SoftmaxWarpImplI22BroadcastScaleMaskLoadIffbLm4EiE11DirectStoreIffEfLi2ELi14ELi32ELi1ELb0EL9Algorithm0EEvT_T0_ll_param_0+88];
	ld.param.v2.u32 	{%r15, %r16}, [_Z15SoftmaxWarpImplI22BroadcastScaleMaskLoadIffbLm4EiE11DirectStoreIffEfLi2ELi14ELi32ELi1ELb0EL9Algorithm0EEvT_T0_ll_param_0+80];
	ld.param.v2.u32 	{%r13, %r14}, [_Z15SoftmaxWarpImplI22BroadcastScaleMaskLoadIffbLm4EiE11DirectStoreIffEfLi2ELi14ELi32ELi1ELb0EL9Algorithm0EEvT_T0_ll_param_0+64];
	ld.param.v2.u32 	{%r11, %r12}, [_Z15SoftmaxWarpImplI22BroadcastScaleMaskLoadIffbLm4EiE11DirectStoreIffEfLi2ELi14ELi32ELi1ELb0EL9Algorithm0EEvT_T0_ll_param_0+56];
	ld.param.u64 	%rd24, [_Z15SoftmaxWarpImplI22BroadcastScaleMaskLoadIffbLm4EiE11DirectStoreIffEfLi2ELi14ELi32ELi1ELb0EL9Algorithm0EEvT_T0_ll_param_0+40];
	ld.param.u64 	%rd23, [_Z15SoftmaxWarpImplI22BroadcastScaleMaskLoadIffbLm4EiE11DirectStoreIffEfLi2ELi14ELi32ELi1ELb0EL9Algorithm0EEvT_T0_ll_param_0+32];
	ld.param.u64 	%rd22, [_Z15SoftmaxWarpImplI22BroadcastScaleMaskLoadIffbLm4EiE11DirectStoreIffEfLi2ELi14ELi32ELi1ELb0EL9Algorithm0EEvT_T0_ll_param_0+24];
	ld.param.u64 	%rd21, [_Z15SoftmaxWarpImplI22BroadcastScaleMaskLoadIffbLm4EiE11DirectStoreIffEfLi2ELi14ELi32ELi1ELb0EL9Algorithm0EEvT_T0_ll_param_0+16];
	ld.param.u64 	%rd20, [_Z15SoftmaxWarpImplI22BroadcastScaleMaskLoadIffbLm4EiE11DirectStoreIffEfLi2ELi14ELi32ELi1ELb0EL9Algorithm0EEvT_T0_ll_param_0+8];
	ld.param.u64 	%rd19, [_Z15SoftmaxWarpImplI22BroadcastScaleMaskLoadIffbLm4EiE11DirectStoreIffEfLi2ELi14ELi32ELi1ELb0EL9Algorithm0EEvT_T0_ll_param_0];
	ld.param.u64 	%rd31, [_Z15SoftmaxWarpImplI22BroadcastScaleMaskLoadIffbLm4EiE11DirectStoreIffEfLi2ELi14ELi32ELi1ELb0EL9Algorithm0EEvT_T0_ll_param_2];
	ld.param.u64 	%rd32, [_Z15SoftmaxWarpImplI22BroadcastScaleMaskLoadIffbLm4EiE11DirectStoreIffEfLi2ELi14ELi32ELi1ELb0EL9Algorithm0EEvT_T0_ll_param_3];
	cvta.to.global.u64 	%rd1, %rd19;
	cvta.to.global.u64 	%rd2, %rd20;
	setp.lt.s64 	%p1, %rd32, 449;
	@%p1 bra 	$L__BB484_2;
	mov.u64 	%rd33, $str;
	cvta.global.u64 	%rd34, %rd33;
	mov.u64 	%rd35, $str$1;
	cvta.global.u64 	%rd36, %rd35;
	mov.u64 	%rd37, __unnamed_470;
	cvta.global.u64 	%rd38, %rd37;
	{ // callseq 469, 0
	.param .b64 param0;
	st.param.b64 	[param0], %rd34;
	.param .b64 param1;
	st.param.b64 	[param1], %rd36;
	.param .b32 param2;
	st.param.b32 	[param2], 254;
	.param .b64 param3;
	st.param.b64 	[param3], %rd38;
	.param .b64 param4;
	st.param.b64 	[param4], 1;
	call.uni 
	__assertfail, 
	(
	param0, 
	param1, 
	param2, 
	param3, 
	param4
	);
	} // callseq 469
$L__BB484_2:
	mov.u32 	%r19, %ctaid.x;
	mov.u32 	%r20, %ntid.y;
	mov.u32 	%r21, %tid.y;
	mad.lo.s32 	%r22, %r19, %r20, %r21;
	mov.u32 	%r23, %nctaid.x;
	mul.lo.s32 	%r8, %r23, %r20;
	cvt.s64.s32 	%rd103, %r22;
	setp.le.s64 	%p2, %rd31, %rd103;
	@%p2 bra 	$L__BB484_19;
	mov.u32 	%r24, %tid.x;
	shl.b32 	%r25, %r24, 1;
	cvt.u64.u32 	%rd7, %r25;
	cvt.s64.s32 	%rd8, %r8;
	cvt.u32.u64 	%r26, %rd7;
	cvt.u32.u64 	%r28, %rd28;
$L__BB484_4:
	setp.eq.s64 	%p3, %rd24, 1;
	setp.eq.s64 	%p4, %rd23, 1;
	setp.eq.s64 	%p5, %rd22, 1;
	setp.eq.s64 	%p6, %rd21, 1;
	cvt.u32.u64 	%r27, %rd103;
	mad.lo.s32 	%r9, %r28, %r27, %r26;
	div.s32 	%r29, %r9, %r11;
	mul.lo.s32 	%r30, %r29, %r11;
	sub.s32 	%r31, %r9, %r30;
	div.s32 	%r32, %r31, %r12;
	mul.lo.s32 	%r33, %r32, %r12;
	sub.s32 	%r34, %r31, %r33;
	div.s32 	%r35, %r34, %r13;
	mul.lo.s32 	%r36, %r35, %r13;
	sub.s32 	%r37, %r34, %r36;
	selp.b32 	%r38, 0, %r29, %p6;
	selp.b32 	%r39, 0, %r32, %p5;
	selp.b32 	%r40, 0, %r35, %p4;
	selp.b32 	%r41, 0, %r37, %p3;
	mul.lo.s32 	%r42, %r15, %r38;
	mad.lo.s32 	%r43, %r16, %r39, %r42;
	mad.lo.s32 	%r44, %r17, %r40, %r43;
	mad.lo.s32 	%r45, %r18, %r41, %r44;
	shr.u32 	%r46, %r9, 31;
	add.s32 	%r47, %r9, %r46;
	shr.s32 	%r48, %r47, 1;
	mul.wide.s32 	%rd39, %r48, 8;
	add.s64 	%rd11, %rd1, %rd39;
	ld.global.f32 	%f26, [%rd11];
	shr.u32 	%r49, %r45, 31;
	add.s32 	%r50, %r45, %r49;
	shr.s32 	%r51, %r50, 1;
	mul.wide.s32 	%rd40, %r51, 2;
	add.s64 	%rd41, %rd2, %rd40;
	ld.global.v2.u8 	{%rs1, %rs2}, [%rd41];
	setp.eq.s16 	%p7, %rs1, 0;
	mul.f32 	%f27, %f26, %f25;
	selp.f32 	%f3, %f24, %f27, %p7;
	setp.eq.s16 	%p8, %rs2, 0;
	mov.f32 	%f265, %f24;
	@%p8 bra 	$L__BB484_6;
	ld.global.f32 	%f28, [%rd11+4];
	mul.f32 	%f265, %f28, %f25;
$L__BB484_6:
	add.s32 	%r10, %r9, 64;
	div.s32 	%r52, %r10, %r11;
	mul.lo.s32 	%r53, %r52, %r11;
	sub.s32 	%r54, %r10, %r53;
	div.s32 	%r55, %r54, %r12;
	mul.lo.s32 	%r56, %r55, %r12;
	sub.s32 	%r57, %r54, %r56;
	div.s32 	%r58, %r57, %r13;
	mul.lo.s32 	%r59, %r58, %r13;
	sub.s32 	%r60, %r57, %r59;
	selp.b32 	%r61, 0, %r52, %p6;
	selp.b32 	%r62, 0, %r55, %p5;
	selp.b32 	%r63, 0, %r58, %p4;
	selp.b32 	%r64, 0, %r60, %p3;
	mul.lo.s32 	%r65, %r15, %r61;
	mad.lo.s32 	%r66, %r16, %r62, %r65;
	mad.lo.s32 	%r67, %r17, %r63, %r66;
	mad.lo.s32 	%r68, %r18, %r64, %r67;
	shr.u32 	%r69, %r10, 31;
	add.s32 	%r70, %r10, %r69;
	shr.s32 	%r71, %r70, 1;
	mul.wide.s32 	%rd42, %r71, 8;
	add.s64 	%rd12, %rd1, %rd42;
	ld.global.f32 	%f29, [%rd12];
	shr.u32 	%r72, %r68, 31;
	add.s32 	%r73, %r68, %r72;
	shr.s32 	%r74, %r73, 1;
	mul.wide.s32 	%rd43, %r74, 2;
	add.s64 	%rd44, %rd2, %rd43;
	ld.global.v2.u8 	{%rs3, %rs4}, [%rd44];
	setp.eq.s16 	%p13, %rs3, 0;
	mul.f32 	%f30, %f29, %f25;
	selp.f32 	%f6, %f24, %f30, %p13;
	setp.eq.s16 	%p14, %rs4, 0;
	mov.f32 	%f266, %f24;
	@%p14 bra 	$L__BB484_8;
	ld.global.f32 	%f31, [%rd12+4];
	mul.f32 	%f266, %f31, %f25;
$L__BB484_8:
	setp.eq.s64 	%p15, %rd24, 1;
	setp.eq.s64 	%p16, %rd23, 1;
	setp.eq.s64 	%p17, %rd22, 1;
	setp.eq.s64 	%p18, %rd21, 1;
	add.s32 	%r75, %r10, 64;
	div.s32 	%r76, %r75, %r11;
	mul.lo.s32 	%r77, %r76, %r11;
	sub.s32 	%r78, %r75, %r77;
	div.s32 	%r79, %r78, %r12;
	mul.lo.s32 	%r80, %r79, %r12;
	sub.s32 	%r81, %r78, %r80;
	div.s32 	%r82, %r81, %r13;
	mul.lo.s32 	%r83, %r82, %r13;
	sub.s32 	%r84, %r81, %r83;
	selp.b32 	%r85, 0, %r76, %p18;
	selp.b32 	%r86, 0, %r79, %p17;
	selp.b32 	%r87, 0, %r82, %p16;
	selp.b32 	%r88, 0, %r84, %p15;
	mul.lo.s32 	%r89, %r15, %r85;
	mad.lo.s32 	%r90, %r16, %r86, %r89;
	mad.lo.s32 	%r91, %r17, %r87, %r90;
	mad.lo.s32 	%r92, %r18, %r88, %r91;
	shr.u32 	%r93, %r75, 31;
	add.s32 	%r94, %r75, %r93;
	shr.s32 	%r95, %r94, 1;
	mul.wide.s32 	%rd45, %r95, 8;
	add.s64 	%rd13, %rd1, %rd45;
	ld.global.f32 	%f32, [%rd13];
	shr.u32 	%r96, %r92, 31;
	add.s32 	%r97, %r92, %r96;
	shr.s32 	%r98, %r97, 1;
	mul.wide.s32 	%rd46, %r98, 2;
	add.s64 	%rd47, %rd2, %rd46;
	ld.global.v2.u8 	{%rs5, %rs6}, [%rd47];
	setp.eq.s16 	%p19, %rs5, 0;
	mul.f32 	%f33, %f32, %f25;
	selp.f32 	%f9, %f24, %f33, %p19;
	setp.eq.s16 	%p20, %rs6, 0;
	mov.f32 	%f267, %f24;
	@%p20 bra 	$L__BB484_10;
	ld.global.f32 	%f34, [%rd13+4];
	mul.f32 	%f267, %f34, %f25;
$L__BB484_10:
	add.s32 	%r99, %r10, 128;
	div.s32 	%r100, %r99, %r11;
	mul.lo.s32 	%r101, %r100, %r11;
	sub.s32 	%r102, %r99, %r101;
	div.s32 	%r103, %r102, %r12;
	mul.lo.s32 	%r104, %r103, %r12;
	sub.s32 	%r105, %r102, %r104;
	div.s32 	%r106, %r105, %r13;
	mul.lo.s32 	%r107, %r106, %r13;
	sub.s32 	%r108, %r105, %r107;
	selp.b32 	%r109, 0, %r100, %p18;
	selp.b32 	%r110, 0, %r103, %p17;
	selp.b32 	%r111, 0, %r106, %p16;
	selp.b32 	%r112, 0, %r108, %p15;
	mul.lo.s32 	%r113, %r15, %r109;
	mad.lo.s32 	%r114, %r16, %r110, %r113;
	mad.lo.s32 	%r115, %r17, %r111, %r114;
	mad.lo.s32 	%r116, %r18, %r112, %r115;
	shr.u32 	%r117, %r99, 31;
	add.s32 	%r118, %r99, %r117;
	shr.s32 	%r119, %r118, 1;
	mul.wide.s32 	%rd48, %r119, 8;
	add.s64 	%rd14, %rd1, %rd48;
	ld.global.f32 	%f35, [%rd14];
	shr.u32 	%r120, %r116, 31;
	add.s32 	%r121, %r116, %r120;
	shr.s32 	%r122, %r121, 1;
	mul.wide.s32 	%rd49, %r122, 2;
	add.s64 	%rd50, %rd2, %rd49;
	ld.global.v2.u8 	{%rs7, %rs8}, [%rd50];
	setp.eq.s16 	%p25, %rs7, 0;
	mul.f32 	%f36, %f35, %f25;
	selp.f32 	%f12, %f24, %f36, %p25;
	setp.eq.s16 	%p26, %rs8, 0;
	mov.f32 	%f268, %f24;
	@%p26 bra 	$L__BB484_12;
	ld.global.f32 	%f37, [%rd14+4];
	mul.f32 	%f268, %f37, %f25;
$L__BB484_12:
	setp.eq.s64 	%p27, %rd24, 1;
	setp.eq.s64 	%p28, %rd23, 1;
	setp.eq.s64 	%p29, %rd22, 1;
	setp.eq.s64 	%p30, %rd21, 1;
	add.s32 	%r123, %r10, 192;
	div.s32 	%r124, %r123, %r11;
	mul.lo.s32 	%r125, %r124, %r11;
	sub.s32 	%r126, %r123, %r125;
	div.s32 	%r127, %r126, %r12;
	mul.lo.s32 	%r128, %r127, %r12;
	sub.s32 	%r129, %r126, %r128;
	div.s32 	%r130, %r129, %r13;
	mul.lo.s32 	%r131, %r130, %r13;
	sub.s32 	%r132, %r129, %r131;
	selp.b32 	%r133, 0, %r124, %p30;
	selp.b32 	%r134, 0, %r127, %p29;
	selp.b32 	%r135, 0, %r130, %p28;
	selp.b32 	%r136, 0, %r132, %p27;
	mul.lo.s32 	%r137, %r15, %r133;
	mad.lo.s32 	%r138, %r16, %r134, %r137;
	mad.lo.s32 	%r139, %r17, %r135, %r138;
	mad.lo.s32 	%r140, %r18, %r136, %r139;
	shr.u32 	%r141, %r123, 31;
	add.s32 	%r142, %r123, %r141;
	shr.s32 	%r143, %r142, 1;
	mul.wide.s32 	%rd51, %r143, 8;
	add.s64 	%rd15, %rd1, %rd51;
	ld.global.f32 	%f38, [%rd15];
	shr.u32 	%r144, %r140, 31;
	add.s32 	%r145, %r140, %r144;
	shr.s32 	%r146, %r145, 1;
	mul.wide.s32 	%rd52, %r146, 2;
	add.s64 	%rd53, %rd2, %rd52;
	ld.global.v2.u8 	{%rs9, %rs10}, [%rd53];
	setp.eq.s16 	%p31, %rs9, 0;
	mul.f32 	%f39, %f38, %f25;
	selp.f32 	%f15, %f24, %f39, %p31;
	setp.eq.s16 	%p32, %rs10, 0;
	mov.f32 	%f269, %f24;
	@%p32 bra 	$L__BB484_14;
	ld.global.f32 	%f40, [%rd15+4];
	mul.f32 	%f269, %f40, %f25;
$L__BB484_14:
	add.s32 	%r147, %r10, 256;
	div.s32 	%r148, %r147, %r11;
	mul.lo.s32 	%r149, %r148, %r11;
	sub.s32 	%r150, %r147, %r149;
	div.s32 	%r151, %r150, %r12;
	mul.lo.s32 	%r152, %r151, %r12;
	sub.s32 	%r153, %r150, %r152;
	div.s32 	%r154, %r153, %r13;
	mul.lo.s32 	%r155, %r154, %r13;
	sub.s32 	%r156, %r153, %r155;
	selp.b32 	%r157, 0, %r148, %p30;
	selp.b32 	%r158, 0, %r151, %p29;
	selp.b32 	%r159, 0, %r154, %p28;
	selp.b32 	%r160, 0, %r156, %p27;
	mul.lo.s32 	%r161, %r15, %r157;
	mad.lo.s32 	%r162, %r16, %r158, %r161;
	mad.lo.s32 	%r163, %r17, %r159, %r162;
	mad.lo.s32 	%r164, %r18, %r160, %r163;
	shr.u32 	%r165, %r147, 31;
	add.s32 	%r166, %r147, %r165;
	shr.s32 	%r167, %r166, 1;
	mul.wide.s32 	%rd54, %r167, 8;
	add.s64 	%rd16, %rd1, %rd54;
	ld.global.f32 	%f41, [%rd16];
	shr.u32 	%r168, %r164, 31;
	add.s32 	%r169, %r164, %r168;
	shr.s32 	%r170, %r169, 1;
	mul.wide.s32 	%rd55, %r170, 2;
	add.s64 	%rd56, %rd2, %rd55;
	ld.global.v2.u8 	{%rs11, %rs12}, [%rd56];
	setp.eq.s16 	%p37, %rs11, 0;
	mul.f32 	%f42, %f41, %f25;
	selp.f32 	%f18, %f24, %f42, %p37;
	setp.eq.s16 	%p38, %rs12, 0;
	mov.f32 	%f270, %f24;
	@%p38 bra 	$L__BB484_16;
	ld.global.f32 	%f43, [%rd16+4];
	mul.f32 	%f270, %f43, %f25;
$L__BB484_16:
	setp.eq.s64 	%p39, %rd24, 1;
	setp.eq.s64 	%p40, %rd23, 1;
	setp.eq.s64 	%p41, %rd22, 1;
	setp.eq.s64 	%p42, %rd21, 1;
	add.s32 	%r171, %r10, 320;
	div.s32 	%r172, %r171, %r11;
	mul.lo.s32 	%r173, %r172, %r11;
	sub.s32 	%r174, %r171, %r173;
	div.s32 	%r175, %r174, %r12;
	mul.lo.s32 	%r176, %r175, %r12;
	sub.s32 	%r177, %r174, %r176;
	div.s32 	%r178, %r177, %r13;
	mul.lo.s32 	%r179, %r178, %r13;
	sub.s32 	%r180, %r177, %r179;
	selp.b32 	%r181, 0, %r172, %p42;
	selp.b32 	%r182, 0, %r175, %p41;
	selp.b32 	%r183, 0, %r178, %p40;
	selp.b32 	%r184, 0, %r180, %p39;
	mul.lo.s32 	%r185, %r15, %r181;
	mad.lo.s32 	%r186, %r16, %r182, %r185;
	mad.lo.s32 	%r187, %r17, %r183, %r186;
	mad.lo.s32 	%r188, %r18, %r184, %r187;
	shr.u32 	%r189, %r171, 31;
	add.s32 	%r190, %r171, %r189;
	shr.s32 	%r191, %r190, 1;
	mul.wide.s32 	%rd57, %r191, 8;
	add.s64 	%rd17, %rd1, %rd57;
	ld.global.f32 	%f44, [%rd17];
	shr.u32 	%r192, %r188, 31;
	add.s32 	%r193, %r188, %r192;
	shr.s32 	%r194, %r193, 1;
	mul.wide.s32 	%rd58, %r194, 2;
	add.s64 	%rd59, %rd2, %rd58;
	ld.global.v2.u8 	{%rs13, %rs14}, [%rd59];
	setp.eq.s16 	%p43, %rs13, 0;
	mul.f32 	%f45, %f44, %f25;
	selp.f32 	%f21, %f24, %f45, %p43;
	setp.eq.s16 	%p44, %rs14, 0;
	mov.f32 	%f271, %f24;
	@%p44 bra 	$L__BB484_18;
	ld.global.f32 	%f46, [%rd17+4];
	mul.f32 	%f271, %f46, %f25;
$L__BB484_18:
	max.f32 	%f47, %f3, 0fFF800000;
	max.f32 	%f48, %f47, %f265;
	max.f32 	%f49, %f48, %f6;
	max.f32 	%f50, %f49, %f266;
	max.f32 	%f51, %f50, %f9;
	max.f32 	%f52, %f51, %f267;
	max.f32 	%f53, %f52, %f12;
	max.f32 	%f54, %f53, %f268;
	max.f32 	%f55, %f54, %f15;
	max.f32 	%f56, %f55, %f269;
	max.f32 	%f57, %f56, %f18;
	max.f32 	%f58, %f57, %f270;
	max.f32 	%f59, %f58, %f21;
	max.f32 	%f60, %f59, %f271;
	mov.b32 	%r195, %f60;
	shfl.sync.bfly.b32	%r196|%p45, %r195, 16, 31, -1;
	mov.b32 	%f61, %r196;
	max.f32 	%f62, %f60, %f61;
	mov.b32 	%r197, %f62;
	shfl.sync.bfly.b32	%r198|%p46, %r197, 8, 31, -1;
	mov.b32 	%f63, %r198;
	max.f32 	%f64, %f62, %f63;
	mov.b32 	%r199, %f64;
	shfl.sync.bfly.b32	%r200|%p47, %r199, 4, 31, -1;
	mov.b32 	%f65, %r200;
	max.f32 	%f66, %f64, %f65;
	mov.b32 	%r201, %f66;
	shfl.sync.bfly.b32	%r202|%p48, %r201, 2, 31, -1;
	mov.b32 	%f67, %r202;
	max.f32 	%f68, %f66, %f67;
	mov.b32 	%r203, %f68;
	shfl.sync.bfly.b32	%r204|%p49, %r203, 1, 31, -1;
	mov.b32 	%f69, %r204;
	max.f32 	%f70, %f68, %f69;
	sub.f32 	%f71, %f3, %f70;
	fma.rn.f32 	%f72, %f71, 0f3BBB989D, 0f3F000000;
	cvt.sat.f32.f32 	%f73, %f72;
	mov.f32 	%f74, 0f4B400001;
	mov.f32 	%f75, 0f437C0000;
	fma.rm.f32 	%f76, %f73, %f75, %f74;
	add.f32 	%f77, %f76, 0fCB40007F;
	neg.f32 	%f78, %f77;
	fma.rn.f32 	%f79, %f71, 0f3FB8AA3B, %f78;
	fma.rn.f32 	%f80, %f71, 0f32A57060, %f79;
	mov.b32 	%r205, %f76;
	shl.b32 	%r206, %r205, 23;
	mov.b32 	%f81, %r206;
	ex2.approx.ftz.f32 	%f82, %f80;
	mul.f32 	%f83, %f82, %f81;
	add.f32 	%f84, %f83, 0f00000000;
	sub.f32 	%f85, %f265, %f70;
	fma.rn.f32 	%f86, %f85, 0f3BBB989D, 0f3F000000;
	cvt.sat.f32.f32 	%f87, %f86;
	fma.rm.f32 	%f88, %f87, %f75, %f74;
	add.f32 	%f89, %f88, 0fCB40007F;
	neg.f32 	%f90, %f89;
	fma.rn.f32 	%f91, %f85, 0f3FB8AA3B, %f90;
	fma.rn.f32 	%f92, %f85, 0f32A57060, %f91;
	mov.b32 	%r207, %f88;
	shl.b32 	%r208, %r207, 23;
	mov.b32 	%f93, %r208;
	ex2.approx.ftz.f32 	%f94, %f92;
	mul.f32 	%f95, %f94, %f93;
	add.f32 	%f96, %f84, %f95;
	sub.f32 	%f97, %f6, %f70;
	fma.rn.f32 	%f98, %f97, 0f3BBB989D, 0f3F000000;
	cvt.sat.f32.f32 	%f99, %f98;
	fma.rm.f32 	%f100, %f99, %f75, %f74;
	add.f32 	%f101, %f100, 0fCB40007F;
	neg.f32 	%f102, %f101;
	fma.rn.f32 	%f103, %f97, 0f3FB8AA3B, %f102;
	fma.rn.f32 	%f104, %f97, 0f32A57060, %f103;
	mov.b32 	%r209, %f100;
	shl.b32 	%r210, %r209, 23;
	mov.b32 	%f105, %r210;
	ex2.approx.ftz.f32 	%f106, %f104;
	mul.f32 	%f107, %f106, %f105;
	add.f32 	%f108, %f96, %f107;
	sub.f32 	%f109, %f266, %f70;
	fma.rn.f32 	%f110, %f109, 0f3BBB989D, 0f3F000000;
	cvt.sat.f32.f32 	%f111, %f110;
	fma.rm.f32 	%f112, %f111, %f75, %f74;
	add.f32 	%f113, %f112, 0fCB40007F;
	neg.f32 	%f114, %f113;
	fma.rn.f32 	%f115, %f109, 0f3FB8AA3B, %f114;
	fma.rn.f32 	%f116, %f109, 0f32A57060, %f115;
	mov.b32 	%r211, %f112;
	shl.b32 	%r212, %r211, 23;
	mov.b32 	%f117, %r212;
	ex2.approx.ftz.f32 	%f118, %f116;
	mul.f32 	%f119, %f118, %f117;
	add.f32 	%f120, %f108, %f119;
	sub.f32 	%f121, %f9, %f70;
	fma.rn.f32 	%f122, %f121, 0f3BBB989D, 0f3F000000;
	cvt.sat.f32.f32 	%f123, %f122;
	fma.rm.f32 	%f124, %f123, %f75, %f74;
	add.f32 	%f125, %f124, 0fCB40007F;
	neg.f32 	%f126, %f125;
	fma.rn.f32 	%f127, %f121, 0f3FB8AA3B, %f126;
	fma.rn.f32 	%f128, %f121, 0f32A57060, %f127;
	mov.b32 	%r213, %f124;
	shl.b32 	%r214, %r213, 23;
	mov.b32 	%f129, %r214;
	ex2.approx.ftz.f32 	%f130, %f128;
	mul.f32 	%f131, %f130, %f129;
	add.f32 	%f132, %f120, %f131;
	sub.f32 	%f133, %f267, %f70;
	fma.rn.f32 	%f134, %f133, 0f3BBB989D, 0f3F000000;
	cvt.sat.f32.f32 	%f135, %f134;
	fma.rm.f32 	%f136, %f135, %f75, %f74;
	add.f32 	%f137, %f136, 0fCB40007F;
	neg.f32 	%f138, %f137;
	fma.rn.f32 	%f139, %f133, 0f3FB8AA3B, %f138;
	fma.rn.f32 	%f140, %f133, 0f32A57060, %f139;
	mov.b32 	%r215, %f136;
	shl.b32 	%r216, %r215, 23;
	mov.b32 	%f141, %r216;
	ex2.approx.ftz.f32 	%f142, %f140;
	mul.f32 	%f143, %f142, %f141;
	add.f32 	%f144, %f132, %f143;
	sub.f32 	%f145, %f12, %f70;
	fma.rn.f32 	%f146, %f145, 0f3BBB989D, 0f3F000000;
	cvt.sat.f32.f32 	%f147, %f146;
	fma.rm.f32 	%f148, %f147, %f75, %f74;
	add.f32 	%f149, %f148, 0fCB40007F;
	neg.f32 	%f150, %f149;
	fma.rn.f32 	%f151, %f145, 0f3FB8AA3B, %f150;
	fma.rn.f32 	%f152, %f145, 0f32A57060, %f151;
	mov.b32 	%r217, %f148;
	shl.b32 	%r218, %r217, 23;
	mov.b32 	%f153, %r218;
	ex2.approx.ftz.f32 	%f154, %f152;
	mul.f32 	%f155, %f154, %f153;
	add.f32 	%f156, %f144, %f155;
	sub.f32 	%f157, %f268, %f70;
	fma.rn.f32 	%f158, %f157, 0f3BBB989D, 0f3F000000;
	cvt.sat.f32.f32 	%f159, %f158;
	fma.rm.f32 	%f160, %f159, %f75, %f74;
	add.f32 	%f161, %f160, 0fCB40007F;
	neg.f32 	%f162, %f161;
	fma.rn.f32 	%f163, %f157, 0f3FB8AA3B, %f162;
	fma.rn.f32 	%f164, %f157, 0f32A57060, %f163;
	mov.b32 	%r219, %f160;
	shl.b32 	%r220, %r219, 23;
	mov.b32 	%f165, %r220;
	ex2.approx.ftz.f32 	%f166, %f164;
	mul.f32 	%f167, %f166, %f165;
	add.f32 	%f168, %f156, %f167;
	sub.f32 	%f169, %f15, %f70;
	fma.rn.f32 	%f170, %f169, 0f3BBB989D, 0f3F000000;
	cvt.sat.f32.f32 	%f171, %f170;
	fma.rm.f32 	%f172, %f171, %f75, %f74;
	add.f32 	%f173, %f172, 0fCB40007F;
	neg.f32 	%f174, %f173;
	fma.rn.f32 	%f175, %f169, 0f3FB8AA3B, %f174;
	fma.rn.f32 	%f176, %f169, 0f32A57060, %f175;
	mov.b32 	%r221, %f172;
	shl.b32 	%r222, %r221, 23;
	mov.b32 	%f177, %r222;
	ex2.approx.ftz.f32 	%f178, %f176;
	mul.f32 	%f179, %f178, %f177;
	add.f32 	%f180, %f168, %f179;
	sub.f32 	%f181, %f269, %f70;
	fma.rn.f32 	%f182, %f181, 0f3BBB989D, 0f3F000000;
	cvt.sat.f32.f32 	%f183, %f182;
	fma.rm.f32 	%f184, %f183, %f75, %f74;
	add.f32 	%f185, %f184, 0fCB40007F;
	neg.f32 	%f186, %f185;
	fma.rn.f32 	%f187, %f181, 0f3FB8AA3B, %f186;
	fma.rn.f32 	%f188, %f181, 0f32A57060, %f187;
	mov.b32 	%r223, %f184;
	shl.b32 	%r224, %r223, 23;
	mov.b32 	%f189, %r224;
	ex2.approx.ftz.f32 	%f190, %f188;
	mul.f32 	%f191, %f190, %f189;
	add.f32 	%f192, %f180, %f191;
	sub.f32 	%f193, %f18, %f70;
	fma.rn.f32 	%f194, %f193, 0f3BBB989D, 0f3F000000;
	cvt.sat.f32.f32 	%f195, %f194;
	fma.rm.f32 	%f196, %f195, %f75, %f74;
	add.f32 	%f197, %f196, 0fCB40007F;
	neg.f32 	%f198, %f197;
	fma.rn.f32 	%f199, %f193, 0f3FB8AA3B, %f198;
	fma.rn.f32 	%f200, %f193, 0f32A57060, %f199;
	mov.b32 	%r225, %f196;
	shl.b32 	%r226, %r225, 23;
	mov.b32 	%f201, %r226;
	ex2.approx.ftz.f32 	%f202, %f200;
	mul.f32 	%f203, %f202, %f201;
	add.f32 	%f204, %f192, %f203;
	sub.f32 	%f205, %f270, %f70;
	fma.rn.f32 	%f206, %f205, 0f3BBB989D, 0f3F000000;
	cvt.sat.f32.f32 	%f207, %f206;
	fma.rm.f32 	%f208, %f207, %f75, %f74;
	add.f32 	%f209, %f208, 0fCB40007F;
	neg.f32 	%f210, %f209;
	fma.rn.f32 	%f211, %f205, 0f3FB8AA3B, %f210;
	fma.rn.f32 	%f212, %f205, 0f32A57060, %f211;
	mov.b32 	%r227, %f208;
	shl.b32 	%r228, %r227, 23;
	mov.b32 	%f213, %r228;
	ex2.approx.ftz.f32 	%f214, %f212;
	mul.f32 	%f215, %f214, %f213;
	add.f32 	%f216, %f204, %f215;
	sub.f32 	%f217, %f21, %f70;
	fma.rn.f32 	%f218, %f217, 0f3BBB989D, 0f3F000000;
	cvt.sat.f32.f32 	%f219, %f218;
	fma.rm.f32 	%f220, %f219, %f75, %f74;
	add.f32 	%f221, %f220, 0fCB40007F;
	neg.f32 	%f222, %f221;
	fma.rn.f32 	%f223, %f217, 0f3FB8AA3B, %f222;
	fma.rn.f32 	%f224, %f217, 0f32A57060, %f223;
	mov.b32 	%r229, %f220;
	shl.b32 	%r230, %r229, 23;
	mov.b32 	%f225, %r230;
	ex2.approx.ftz.f32 	%f226, %f224;
	mul.f32 	%f227, %f226, %f225;
	add.f32 	%f228, %f216, %f227;
	sub.f32 	%f229, %f271, %f70;
	fma.rn.f32 	%f230, %f229, 0f3BBB989D, 0f3F000000;
	cvt.sat.f32.f32 	%f231, %f230;
	fma.rm.f32 	%f232, %f231, %f75, %f74;
	add.f32 	%f233, %f232, 0fCB40007F;
	neg.f32 	%f234, %f233;
	fma.rn.f32 	%f235, %f229, 0f3FB8AA3B, %f234;
	fma.rn.f32 	%f236, %f229, 0f32A57060, %f235;
	mov.b32 	%r231, %f232;
	shl.b32 	%r232, %r231, 23;
	mov.b32 	%f237, %r232;
	ex2.approx.ftz.f32 	%f238, %f236;
	mul.f32 	%f239, %f238, %f237;
	add.f32 	%f240, %f228, %f239;
	mov.b32 	%r233, %f240;
	shfl.sync.bfly.b32	%r234|%p50, %r233, 16, 31, -1;
	mov.b32 	%f241, %r234;
	add.f32 	%f242, %f240, %f241;
	mov.b32 	%r235, %f242;
	shfl.sync.bfly.b32	%r236|%p51, %r235, 8, 31, -1;
	mov.b32 	%f243, %r236;
	add.f32 	%f244, %f242, %f243;
	mov.b32 	%r237, %f244;
	shfl.sync.bfly.b32	%r238|%p52, %r237, 4, 31, -1;
	mov.b32 	%f245, %r238;
	add.f32 	%f246, %f244, %f245;
	mov.b32 	%r239, %f246;
	shfl.sync.bfly.b32	%r240|%p53, %r239, 2, 31, -1;
	mov.b32 	%f247, %r240;
	add.f32 	%f248, %f246, %f247;
	mov.b32 	%r241, %f248;
	shfl.sync.bfly.b32	%r242|%p54, %r241, 1, 31, -1;
	mov.b32 	%f249, %r242;
	add.f32 	%f250, %f248, %f249;
	div.rn.f32 	%f251, %f83, %f250;
	div.rn.f32 	%f252, %f95, %f250;
	div.rn.f32 	%f253, %f107, %f250;
	div.rn.f32 	%f254, %f119, %f250;
	div.rn.f32 	%f255, %f131, %f250;
	div.rn.f32 	%f256, %f143, %f250;
	div.rn.f32 	%f257, %f155, %f250;
	div.rn.f32 	%f258, %f167, %f250;
	div.rn.f32 	%f259, %f179, %f250;
	div.rn.f32 	%f260, %f191, %f250;
	div.rn.f32 	%f261, %f203, %f250;
	div.rn.f32 	%f262, %f215, %f250;
	div.rn.f32 	%f263, %f227, %f250;
	div.rn.f32 	%f264, %f239, %f250;
	mad.lo.s64 	%rd60, %rd103, %rd30, %rd7;
	shr.u64 	%rd61, %rd60, 63;
	add.s64 	%rd62, %rd60, %rd61;
	cvta.to.global.u64 	%rd63, %rd29;
	shl.b64 	%rd64, %rd62, 2;
	and.b64  	%rd65, %rd64, -8;
	add.s64 	%rd66, %rd63, %rd65;
	st.global.v2.f32 	[%rd66], {%f251, %f252};
	add.s64 	%rd67, %rd60, 64;
	shr.u64 	%rd68, %rd67, 63;
	add.s64 	%rd69, %rd67, %rd68;
	shl.b64 	%rd70, %rd69, 2;
	and.b64  	%rd71, %rd70, -8;
	add.s64 	%rd72, %rd63, %rd71;
	st.global.v2.f32 	[%rd72], {%f253, %f254};
	add.s64 	%rd73, %rd60, 128;
	shr.u64 	%rd74, %rd73, 63;
	add.s64 	%rd75, %rd73, %rd74;
	shl.b64 	%rd76, %rd75, 2;
	and.b64  	%rd77, %rd76, -8;
	add.s64 	%rd78, %rd63, %rd77;
	st.global.v2.f32 	[%rd78], {%f255, %f256};
	add.s64 	%rd79, %rd60, 192;
	shr.u64 	%rd80, %rd79, 63;
	add.s64 	%rd81, %rd79, %rd80;
	shl.b64 	%rd82, %rd81, 2;
	and.b64  	%rd83, %rd82, -8;
	add.s64 	%rd84, %rd63, %rd83;
	st.global.v2.f32 	[%rd84], {%f257, %f258};
	add.s64 	%rd85, %rd60, 256;
	shr.u64 	%rd86, %rd85, 63;
	add.s64 	%rd87, %rd85, %rd86;
	shl.b64 	%rd88, %rd87, 2;
	and.b64  	%rd89, %rd88, -8;
	add.s64 	%rd90, %rd63, %rd89;
	st.global.v2.f32 	[%rd90], {%f259, %f260};
	add.s64 	%rd91, %rd60, 320;
	shr.u64 	%rd92, %rd91, 63;
	add.s64 	%rd93, %rd91, %rd92;
	shl.b64 	%rd94, %rd93, 2;
	and.b64  	%rd95, %rd94, -8;
	add.s64 	%rd96, %rd63, %rd95;
	st.global.v2.f32 	[%rd96], {%f261, %f262};
	add.s64 	%rd97, %rd60, 384;
	shr.u64 	%rd98, %rd97, 63;
	add.s64 	%rd99, %rd97, %rd98;
	shl.b64 	%rd100, %rd99, 2;
	and.b64  	%rd101, %rd100, -8;
	add.s64 	%rd102, %rd63, %rd101;
	st.global.v2.f32 	[%rd102], {%f263, %f264};
	add.s64 	%rd103, %rd103, %rd8;
	setp.lt.s64 	%p55, %rd103, %rd31;
	@%p55 bra 	$L__BB484_4;
$L__BB484_19:
	ret;

}
	// .globl	_Z15SoftmaxWarpImplI22BroadcastScaleMaskLoadIffbLm4EiE11DirectStoreIffEfLi2ELi14ELi32ELi1ELb1EL9Algorithm0EEvT_T0_ll
.visible .entry _Z15SoftmaxWarpImplI22BroadcastScaleMaskLoadIffbLm4EiE11DirectStoreIffEfLi2ELi14ELi32ELi1ELb1EL9Algorithm0EEvT_T0_ll(
	.param .align 8 .b8 _Z15SoftmaxWarpImplI22BroadcastScaleMaskLoadIffbLm4EiE11DirectStoreIffEfLi2ELi14ELi32ELi1ELb1EL9Algorithm0EEvT_T0_ll_param_0[120],
	.param .align 8 .b8 _Z15SoftmaxWarpImplI22BroadcastScaleMaskLoadIffbLm4EiE11DirectStoreIffEfLi2ELi14ELi32ELi1ELb1EL9Algorithm0EEvT_T0_ll_param_1[16],
	.param .u64 _Z15SoftmaxWarpImplI22BroadcastScaleMaskLoadIffbLm4EiE11DirectStoreIffEfLi2ELi14ELi32ELi1ELb1EL9Algorithm0EEvT_T0_ll_param_2,
	.param .u64 _Z15SoftmaxWarpImplI22BroadcastScaleMaskLoadIffbLm4EiE11DirectStoreIffEfLi2ELi14ELi32ELi1ELb1EL9Algorithm0EEvT_T0_ll_param_3
)
{
	.reg .pred 	%p<70>;
	.reg .b16 	%rs<15>;
	.reg .b32 	%r<256>;
	.reg .b32 	%f<321>;
	.reg .b64 	%rd<111>;

	ld.param.u64 	%rd38, [_Z15SoftmaxWarpImplI22BroadcastScaleMaskLoadIffbLm4EiE11DirectStoreIffEfLi2ELi14ELi32ELi1ELb1EL9Algorithm0EEvT_T0_ll_param_1+8];
	ld.param.v2.f32 	{%f66, %f67}, [_Z15SoftmaxWarpImplI22BroadcastScaleMaskLoadIffbLm4EiE11DirectStoreIffEfLi2ELi14ELi32ELi1ELb1EL9Algorithm0EEvT_T0_ll_param_0+112];
	ld.param.u64 	%rd36, [_Z15SoftmaxWarpImplI22BroadcastScaleMaskLoadIffbLm4EiE11DirectStoreIffEfLi2ELi14ELi32ELi1ELb1EL9Algorithm0EEvT_T0_ll_param_0+104];
	ld.param.v2.u32 	{%r16, %r17}, [_Z15SoftmaxWarpImplI22BroadcastScaleMaskLoadIffbLm4EiE11DirectStoreIffEfLi2ELi14ELi32ELi1ELb1EL9Algorithm0EEvT_T0_ll_param_0+88];
	ld.param.v2.u32 	{%r14, %r15}, [_Z15SoftmaxWarpImplI22BroadcastScaleMaskLoadIffbLm4EiE11DirectStoreIffEfLi2ELi14ELi32ELi1ELb1EL9Algorithm0EEvT_T0_ll_param_0+80];
	ld.param.v2.u32 	{%r12, %r13}, [_Z15SoftmaxWarpImplI22BroadcastScaleMaskLoadIffbLm4EiE11DirectStoreIffEfLi2ELi14ELi32ELi1ELb1EL9Algorithm0EEvT_T0_ll_param_0+64];
	ld.param.v2.u32 	{%r10, %r11}, [_Z15SoftmaxWarpImplI22BroadcastScaleMaskLoadIffbLm4EiE11DirectStoreIffEfLi2ELi14ELi32ELi1ELb1EL9Algorithm0EEvT_T0_ll_param_0+56];
	ld.param.u64 	%rd32, [_Z15SoftmaxWarpImplI22BroadcastScaleMaskLoadIffbLm4EiE11DirectStoreIffEfLi2ELi14ELi32ELi1ELb1EL9Algorithm0EEvT_T0_ll_param_0+40];
	ld.param.u64 	%rd31, [_Z15SoftmaxWarpImplI22BroadcastScaleMaskLoadIffbLm4EiE11DirectStoreIffEfLi2ELi14ELi32ELi1ELb1EL9Algorithm0EEvT_T0_ll_param_0+32];
	ld.param.u64 	%rd30, [_Z15SoftmaxWarpImplI22BroadcastScaleMaskLoadIffbLm4EiE11DirectStoreIffEfLi2ELi14ELi32ELi1ELb1EL9Algorithm0EEvT_T0_ll_param_0+24];
	ld.param.u64 	%rd29, [_Z15SoftmaxWarpImplI22BroadcastScaleMaskLoadIffbLm4EiE11DirectStoreIffEfLi2ELi14ELi32ELi1ELb1EL9Algorithm0EEvT_T0_ll_param_0+16];
	ld.param.u64 	%rd37, [_Z15SoftmaxWarpImplI22BroadcastScaleMaskLoadIffbLm4EiE11DirectStoreIffEfLi2ELi14ELi32ELi1ELb1EL9Algorithm0EEvT_T0_ll_param_1];
	ld.param.u64 	%rd28, [_Z15SoftmaxWarpImplI22BroadcastScaleMaskLoadIffbLm4EiE11DirectStoreIffEfLi2ELi14ELi32ELi1ELb1EL9Algorithm0EEvT_T0_ll_param_0+8];
	ld.param.u64 	%rd27, [_Z15SoftmaxWarpImplI22BroadcastScaleMaskLoadIffbLm4EiE11DirectStoreIffEfLi2ELi14ELi32ELi1ELb1EL9Algorithm0EEvT_T0_ll_param_0];
	ld.param.u64 	%rd39, [_Z15SoftmaxWarpImplI22BroadcastScaleMaskLoadIffbLm4EiE11DirectStoreIffEfLi2ELi14ELi32ELi1ELb1EL9Algorithm0EEvT_T0_ll_param_2];
	ld.param.u64 	%rd40, [_Z15SoftmaxWarpImplI22BroadcastScaleMaskLoadIffbLm4EiE11DirectStoreIffEfLi2ELi14ELi32ELi1ELb1EL9Algorithm0EEvT_T0_ll_param_3];
	cvta.to.global.u64 	%rd1, %rd27;
	cvta.to.global.u64 	%rd2, %rd28;
	cvta.to.global.u64 	%rd6, %rd37;
	setp.lt.s64 	%p1, %rd40, 449;
	@%p1 bra 	$L__BB485_2;
	mov.u64 	%rd41, $str;
	cvta.global.u64 	%rd42, %rd41;
	mov.u64 	%rd43, $str$1;
	cvta.global.u64 	%rd44, %rd43;
	mov.u64 	%rd45, __unnamed_471;
	cvta.global.u64 	%rd46, %rd45;
	{ // callseq 470, 0
	.param .b64 param0;
	st.param.b64 	[param0], %rd42;
	.param .b64 param1;
	st.param.b64 	[param1], %rd44;
	.param .b32 param2;
	st.param.b32 	[param2], 254;
	.param .b64 param3;
	st.param.b64 	[param3], %rd46;
	.param .b64 param4;
	st.param.b64 	[param4], 1;
	call.uni 
	__assertfail, 
	(
	param0, 
	param1, 
	param2, 
	param3, 
	param4
	);
	} // callseq 470
$L__BB485_2:
	mov.u32 	%r18, %ctaid.x;
	mov.u32 	%r19, %ntid.y;
	mov.u32 	%r20, %tid.y;
	mad.lo.s32 	%r21, %r18, %r19, %r20;
	mov.u32 	%r22, %nctaid.x;
	mul.lo.s32 	%r8, %r22, %r19;
	cvt.s64.s32 	%rd110, %r21;
	setp.le.s64 	%p2, %rd39, %rd110;
	@%p2 bra 	$L__BB485_47;
	mov.u32 	%r23, %tid.x;
	shl.b32 	%r24, %r23, 1;
	cvt.u64.u32 	%rd8, %r24;
	add.s32 	%r25, %r24, 64;
	cvt.u64.u32 	%rd9, %r25;
	add.s32 	%r26, %r24, 128;
	cvt.u64.u32 	%rd10, %r26;
	add.s32 	%r27, %r24, 192;
	cvt.u64.u32 	%rd11, %r27;
	add.s32 	%r28, %r24, 256;
	cvt.u64.u32 	%rd12, %r28;
	add.s32 	%r29, %r24, 320;
	cvt.u64.u32 	%rd13, %r29;
	add.s32 	%r30, %r24, 384;
	cvt.u64.u32 	%rd14, %r30;
	cvt.s64.s32 	%rd15, %r8;
	cvt.u32.u64 	%r32, %rd36;
	cvt.u32.u64 	%r33, %rd8;
$L__BB485_4:
	setp.le.s64 	%p3, %rd40, %rd8;
	cvt.u32.u64 	%r31, %rd110;
	mul.lo.s32 	%r9, %r32, %r31;
	mov.f32 	%f294, 0fFF800000;
	mov.f32 	%f295, %f294;
	mov.f32 	%f300, %f294;
	@%p3 bra 	$L__BB485_8;
	setp.eq.s64 	%p4, %rd32, 1;
	setp.eq.s64 	%p5, %rd31, 1;
	setp.eq.s64 	%p6, %rd30, 1;
	setp.eq.s64 	%p7, %rd29, 1;
	add.s32 	%r34, %r33, %r9;
	div.s32 	%r35, %r34, %r10;
	mul.lo.s32 	%r36, %r35, %r10;
	sub.s32 	%r37, %r34, %r36;
	div.s32 	%r38, %r37, %r11;
	mul.lo.s32 	%r39, %r38, %r11;
	sub.s32 	%r40, %r37, %r39;
	div.s32 	%r41, %r40, %r12;
	mul.lo.s32 	%r42, %r41, %r12;
	sub.s32 	%r43, %r40, %r42;
	selp.b32 	%r44, 0, %r35, %p7;
	selp.b32 	%r45, 0, %r38, %p6;
	selp.b32 	%r46, 0, %r41, %p5;
	selp.b32 	%r47, 0, %r43, %p4;
	mul.lo.s32 	%r48, %r14, %r44;
	mad.lo.s32 	%r49, %r15, %r45, %r48;
	mad.lo.s32 	%r50, %r16, %r46, %r49;
	mad.lo.s32 	%r51, %r17, %r47, %r50;
	shr.u32 	%r52, %r34, 31;
	add.s32 	%r53, %r34, %r52;
	shr.s32 	%r54, %r53, 1;
	mul.wide.s32 	%rd47, %r54, 8;
	add.s64 	%rd18, %rd1, %rd47;
	ld.global.f32 	%f69, [%rd18];
	shr.u32 	%r55, %r51, 31;
	add.s32 	%r56, %r51, %r55;
	shr.s32 	%r57, %r56, 1;
	mul.wide.s32 	%rd48, %r57, 2;
	add.s64 	%rd49, %rd2, %rd48;
	ld.global.v2.u8 	{%rs1, %rs2}, [%rd49];
	setp.eq.s16 	%p8, %rs1, 0;
	mul.f32 	%f70, %f69, %f67;
	selp.f32 	%f295, %f66, %f70, %p8;
	setp.eq.s16 	%p9, %rs2, 0;
	mov.f32 	%f294, %f66;
	@%p9 bra 	$L__BB485_7;
	ld.global.f32 	%f71, [%rd18+4];
	mul.f32 	%f294, %f71, %f67;
$L__BB485_7:
	max.f32 	%f72, %f295, 0fFF800000;
	max.f32 	%f300, %f72, %f294;
$L__BB485_8:
	setp.le.s64 	%p10, %rd40, %rd9;
	mov.f32 	%f298, 0fFF800000;
	mov.f32 	%f299, %f298;
	@%p10 bra 	$L__BB485_12;
	cvt.u32.u64 	%r58, %rd9;
	setp.eq.s64 	%p11, %rd32, 1;
	setp.eq.s64 	%p12, %rd31, 1;
	setp.eq.s64 	%p13, %rd30, 1;
	setp.eq.s64 	%p14, %rd29, 1;
	add.s32 	%r59, %r58, %r9;
	div.s32 	%r60, %r59, %r10;
	mul.lo.s32 	%r61, %r60, %r10;
	sub.s32 	%r62, %r59, %r61;
	div.s32 	%r63, %r62, %r11;
	mul.lo.s32 	%r64, %r63, %r11;
	sub.s32 	%r65, %r62, %r64;
	div.s32 	%r66, %r65, %r12;
	mul.lo.s32 	%r67, %r66, %r12;
	sub.s32 	%r68, %r65, %r67;
	selp.b32 	%r69, 0, %r60, %p14;
	selp.b32 	%r70, 0, %r63, %p13;
	selp.b32 	%r71, 0, %r66, %p12;
	selp.b32 	%r72, 0, %r68, %p11;
	mul.lo.s32 	%r73, %r14, %r69;
	mad.lo.s32 	%r74, %r15, %r70, %r73;
	mad.lo.s32 	%r75, %r16, %r71, %r74;
	mad.lo.s32 	%r76, %r17, %r72, %r75;
	shr.u32 	%r77, %r59, 31;
	add.s32 	%r78, %r59, %r77;
	shr.s32 	%r79, %r78, 1;
	mul.wide.s32 	%rd50, %r79, 8;
	add.s64 	%rd19, %rd1, %rd50;
	ld.global.f32 	%f74, [%rd19];
	shr.u32 	%r80, %r76, 31;
	add.s32 	%r81, %r76, %r80;
	shr.s32 	%r82, %r81, 1;
	mul.wide.s32 	%rd51, %r82, 2;
	add.s64 	%rd52, %rd2, %rd51;
	ld.global.v2.u8 	{%rs3, %rs4}, [%rd52];
	setp.eq.s16 	%p15, %rs3, 0;
	mul.f32 	%f75, %f74, %f67;
	selp.f32 	%f299, %f66, %f75, %p15;
	setp.eq.s16 	%p16, %rs4, 0;
	mov.f32 	%f298, %f66;
	@%p16 bra 	$L__BB485_11;
	ld.global.f32 	%f76, [%rd19+4];
	mul.f32 	%f298, %f76, %f67;
$L__BB485_11:
	max.f32 	%f77, %f300, %f299;
	max.f32 	%f300, %f77, %f298;
$L__BB485_12:
	setp.le.s64 	%p17, %rd40, %rd10;
	mov.f32 	%f302, 0fFF800000;
	mov.f32 	%f303, %f302;
	@%p17 bra 	$L__BB485_16;
	cvt.u32.u64 	%r83, %rd10;
	setp.eq.s64 	%p18, %rd32, 1;
	setp.eq.s64 	%p19, %rd31, 1;
	setp.eq.s64 	%p20, %rd30, 1;
	setp.eq.s64 	%p21, %rd29, 1;
	add.s32 	%r84, %r83, %r9;
	div.s32 	%r85, %r84, %r10;
	mul.lo.s32 	%r86, %r85, %r10;
	sub.s32 	%r87, %r84, %r86;
	div.s32 	%r88, %r87, %r11;
	mul.lo.s32 	%r89, %r88, %r11;
	sub.s32 	%r90, %r87, %r89;
	div.s32 	%r91, %r90, %r12;
	mul.lo.s32 	%r92, %r91, %r12;
	sub.s32 	%r93, %r90, %r92;
	selp.b32 	%r94, 0, %r85, %p21;
	selp.b32 	%r95, 0, %r88, %p20;
	selp.b32 	%r96, 0, %r91, %p19;
	selp.b32 	%r97, 0, %r93, %p18;
	mul.lo.s32 	%r98, %r14, %r94;
	mad.lo.s32 	%r99, %r15, %r95, %r98;
	mad.lo.s32 	%r100, %r16, %r96, %r99;
	mad.lo.s32 	%r101, %r17, %r97, %r100;
	shr.u32 	%r102, %r84, 31;
	add.s32 	%r103, %r84, %r102;
	shr.s32 	%r104, %r103, 1;
	mul.wide.s32 	%rd53, %r104, 8;
	add.s64 	%rd20, %rd1, %rd53;
	ld.global.f32 	%f79, [%rd20];
	shr.u32 	%r105, %r101, 31;
	add.s32 	%r106, %r101, %r105;
	shr.s32 	%r107, %r106, 1;
	mul.wide.s32 	%rd54, %r107, 2;
	add.s64 	%rd55, %rd2, %rd54;
	ld.global.v2.u8 	{%rs5, %rs6}, [%rd55];
	setp.eq.s16 	%p22, %rs5, 0;
	mul.f32 	%f80, %f79, %f67;
	selp.f32 	%f303, %f66, %f80, %p22;
	setp.eq.s16 	%p23, %rs6, 0;
	mov.f32 	%f302, %f66;
	@%p23 bra 	$L__BB485_15;
	ld.global.f32 	%f81, [%rd20+4];
	mul.f32 	%f302, %f81, %f67;
$L__BB485_15:
	max.f32 	%f82, %f300, %f303;
	max.f32 	%f300, %f82, %f302;
$L__BB485_16:
	setp.le.s64 	%p24, %rd40, %rd11;
	mov.f32 	%f306, 0fFF800000;
	mov.f32 	%f307, %f306;
	@%p24 bra 	$L__BB485_20;
	cvt.u32.u64 	%r108, %rd11;
	setp.eq.s64 	%p25, %rd32, 1;
	setp.eq.s64 	%p26, %rd31, 1;
	setp.eq.s64 	%p27, %rd30, 1;
	setp.eq.s64 	%p28, %rd29, 1;
	add.s32 	%r109, %r108, %r9;
	div.s32 	%r110, %r109, %r10;
	mul.lo.s32 	%r111, %r110, %r10;
	sub.s32 	%r112, %r109, %r111;
	div.s32 	%r113, %r112, %r11;
	mul.lo.s32 	%r114, %r113, %r11;
	sub.s32 	%r115, %r112, %r114;
	div.s32 	%r116, %r115, %r12;
	mul.lo.s32 	%r117, %r116, %r12;
	sub.s32 	%r118, %r115, %r117;
	selp.b32 	%r119, 0, %r110, %p28;
	selp.b32 	%r120, 0, %r113, %p27;
	selp.b32 	%r121, 0, %r116, %p26;
	selp.b32 	%r122, 0, %r118, %p25;
	mul.lo.s32 	%r123, %r14, %r119;
	mad.lo.s32 	%r124, %r15, %r120, %r123;
	mad.lo.s32 	%r125, %r16, %r121, %r124;
	mad.lo.s32 	%r126, %r17, %r122, %r125;
	shr.u32 	%r127, %r109, 31;
	add.s32 	%r128, %r109, %r127;
	shr.s32 	%r129, %r128, 1;
	mul.wide.s32 	%rd56, %r129, 8;
	add.s64 	%rd21, %rd1, %rd56;
	ld.global.f32 	%f84, [%rd21];
	shr.u32 	%r130, %r126, 31;
	add.s32 	%r131, %r126, %r130;
	shr.s32 	%r132, %r131, 1;
	mul.wide.s32 	%rd57, %r132, 2;
	add.s64 	%rd58, %rd2, %rd57;
	ld.global.v2.u8 	{%rs7, %rs8}, [%rd58];
	setp.eq.s16 	%p29, %rs7, 0;
	mul.f32 	%f85, %f84, %f67;
	selp.f32 	%f307, %f66, %f85, %p29;
	setp.eq.s16 	%p30, %rs8, 0;
	mov.f32 	%f306, %f66;
	@%p30 bra 	$L__BB485_19;
	ld.global.f32 	%f86, [%rd21+4];
	mul.f32 	%f306, %f86, %f67;
$L__BB485_19:
	max.f32 	%f87, %f300, %f307;
	max.f32 	%f300, %f87, %f306;
$L__BB485_20:
	setp.le.s64 	%p31, %rd40, %rd12;
	mov.f32 	%f310, 0fFF800000;
	mov.f32 	%f311, %f310;
	@%p31 bra 	$L__BB485_24;
	cvt.u32.u64 	%r133, %rd12;
	setp.eq.s64 	%p32, %rd32, 1;
	setp.eq.s64 	%p33, %rd31, 1;
	setp.eq.s64 	%p34, %rd30, 1;
	setp.eq.s64 	%p35, %rd29, 1;
	add.s32 	%r134, %r133, %r9;
	div.s32 	%r135, %r134, %r10;
	mul.lo.s32 	%r136, %r135, %r10;
	sub.s32 	%r137, %r134, %r136;
	div.s32 	%r138, %r137, %r11;
	mul.lo.s32 	%r139, %r138, %r11;
	sub.s32 	%r140, %r137, %r139;
	div.s32 	%r141, %r140, %r12;
	mul.lo.s32 	%r142, %r141, %r12;
	sub.s32 	%r143, %r140, %r142;
	selp.b32 	%r144, 0, %r135, %p35;
	selp.b32 	%r145, 0, %r138, %p34;
	selp.b32 	%r146, 0, %r141, %p33;
	selp.b32 	%r147, 0, %r143, %p32;
	mul.lo.s32 	%r148, %r14, %r144;
	mad.lo.s32 	%r149, %r15, %r145, %r148;
	mad.lo.s32 	%r150, %r16, %r146, %r149;
	mad.lo.s32 	%r151, %r17, %r147, %r150;
	shr.u32 	%r152, %r134, 31;
	add.s32 	%r153, %r134, %r152;
	shr.s32 	%r154, %r153, 1;
	mul.wide.s32 	%rd59, %r154, 8;
	add.s64 	%rd22, %rd1, %rd59;
	ld.global.f32 	%f89, [%rd22];
	shr.u32 	%r155, %r151, 31;
	add.s32 	%r156, %r151, %r155;
	shr.s32 	%r157, %r156, 1;
	mul.wide.s32 	%rd60, %r157, 2;
	add.s64 	%rd61, %rd2, %rd60;
	ld.global.v2.u8 	{%rs9, %rs10}, [%rd61];
	setp.eq.s16 	%p36, %rs9, 0;
	mul.f32 	%f90, %f89, %f67;
	selp.f32 	%f311, %f66, %f90, %p36;
	setp.eq.s16 	%p37, %rs10, 0;
	mov.f32 	%f310, %f66;
	@%p37 bra 	$L__BB485_23;
	ld.global.f32 	%f91, [%rd22+4];
	mul.f32 	%f310, %f91, %f67;
$L__BB485_23:
	max.f32 	%f92, %f300, %f311;
	max.f32 	%f300, %f92, %f310;
$L__BB485_24:
	setp.le.s64 	%p38, %rd40, %rd13;
	mov.f32 	%f314, 0fFF800000;
	mov.f32 	%f315, %f314;
	@%p38 bra 	$L__BB485_28;
	cvt.u32.u64 	%r158, %rd13;
	setp.eq.s64 	%p39, %rd32, 1;
	setp.eq.s64 	%p40, %rd31, 1;
	setp.eq.s64 	%p41, %rd30, 1;
	setp.eq.s64 	%p42, %rd29, 1;
	add.s32 	%r159, %r158, %r9;
	div.s32 	%r160, %r159, %r10;
	mul.lo.s32 	%r161, %r160, %r10;
	sub.s32 	%r162, %r159, %r161;
	div.s32 	%r163, %r162, %r11;
	mul.lo.s32 	%r164, %r163, %r11;
	sub.s32 	%r165, %r162, %r164;
	div.s32 	%r166, %r165, %r12;
	mul.lo.s32 	%r167, %r166, %r12;
	sub.s32 	%r168, %r165, %r167;
	selp.b32 	%r169, 0, %r160, %p42;
	selp.b32 	%r170, 0, %r163, %p41;
	selp.b32 	%r171, 0, %r166, %p40;
	selp.b32 	%r172, 0, %r168, %p39;
	mul.lo.s32 	%r173, %r14, %r169;
	mad.lo.s32 	%r174, %r15, %r170, %r173;
	mad.lo.s32 	%r175, %r16, %r171, %r174;
	mad.lo.s32 	%r176, %r17, %r172, %r175;
	shr.u32 	%r177, %r159, 31;
	add.s32 	%r178, %r159, %r177;
	shr.s32 	%r179, %r178, 1;
	mul.wide.s32 	%rd62, %r179, 8;
	add.s64 	%rd23, %rd1, %rd62;
	ld.global.f32 	%f94, [%rd23];
	shr.u32 	%r180, %r176, 31;
	add.s32 	%r181, %r176, %r180;
	shr.s32 	%r182, %r181, 1;
	mul.wide.s32 	%rd63, %r182, 2;
	add.s64 	%rd64, %rd2, %rd63;
	ld.global.v2.u8 	{%rs11, %rs12}, [%rd64];
	setp.eq.s16 	%p43, %rs11, 0;
	mul.f32 	%f95, %f94, %f67;
	selp.f32 	%f315, %f66, %f95, %p43;
	setp.eq.s16 	%p44, %rs12, 0;
	mov.f32 	%f314, %f66;
	@%p44 bra 	$L__BB485_27;
	ld.global.f32 	%f96, [%rd23+4];
	mul.f32 	%f314, %f96, %f67;
$L__BB485_27:
	max.f32 	%f97, %f300, %f315;
	max.f32 	%f300, %f97, %f314;
$L__BB485_28:
	setp.le.s64 	%p45, %rd40, %rd14;
	mov.f32 	%f318, 0fFF800000;
	mov.f32 	%f319, %f318;
	@%p45 bra 	$L__BB485_32;
	cvt.u32.u64 	%r183, %rd14;
	setp.eq.s64 	%p46, %rd32, 1;
	setp.eq.s64 	%p47, %rd31, 1;
	setp.eq.s64 	%p48, %rd30, 1;
	setp.eq.s64 	%p49, %rd29, 1;
	add.s32 	%r184, %r183, %r9;
	div.s32 	%r185, %r184, %r10;
	mul.lo.s32 	%r186, %r185, %r10;
	sub.s32 	%r187, %r184, %r186;
	div.s32 	%r188, %r187, %r11;
	mul.lo.s32 	%r189, %r188, %r11;
	sub.s32 	%r190, %r187, %r189;
	div.s32 	%r191, %r190, %r12;
	mul.lo.s32 	%r192, %r191, %r12;
	sub.s32 	%r193, %r190, %r192;
	selp.b32 	%r194, 0, %r185, %p49;
	selp.b32 	%r195, 0, %r188, %p48;
	selp.b32 	%r196, 0, %r191, %p47;
	selp.b32 	%r197, 0, %r193, %p46;
	mul.lo.s32 	%r198, %r14, %r194;
	mad.lo.s32 	%r199, %r15, %r195, %r198;
	mad.lo.s32 	%r200, %r16, %r196, %r199;
	mad.lo.s32 	%r201, %r17, %r197, %r200;
	shr.u32 	%r202, %r184, 31;
	add.s32 	%r203, %r184, %r202;
	shr.s32 	%r204, %r203, 1;
	mul.wide.s32 	%rd65, %r204, 8;
	add.s64 	%rd24, %rd1, %rd65;
	ld.global.f32 	%f99, [%rd24];
	shr.u32 	%r205, %r201, 31;
	add.s32 	%r206, %r201, %r205;
	shr.s32 	%r207, %r206, 1;
	mul.wide.s32 	%rd66, %r207, 2;
	add.s64 	%rd67, %rd2, %rd66;
	ld.global.v2.u8 	{%rs13, %rs14}, [%rd67];
	setp.eq.s16 	%p50, %rs13, 0;
	mul.f32 	%f100, %f99, %f67;
	selp.f32 	%f319, %f66, %f100, %p50;
	setp.eq.s16 	%p51, %rs14, 0;
	mov.f32 	%f318, %f66;
	@%p51 bra 	$L__BB485_31;
	ld.global.f32 	%f101, [%rd24+4];
	mul.f32 	%f318, %f101, %f67;
$L__BB485_31:
	max.f32 	%f102, %f300, %f319;
	max.f32 	%f300, %f102, %f318;
$L__BB485_32:
	setp.le.s64 	%p52, %rd40, %rd8;
	mov.b32 	%r208, %f300;
	shfl.sync.bfly.b32	%r209|%p53, %r208, 16, 31, -1;
	mov.b32 	%f103, %r209;
	max.f32 	%f104, %f300, %f103;
	mov.b32 	%r210, %f104;
	shfl.sync.bfly.b32	%r211|%p54, %r210, 8, 31, -1;
	mov.b32 	%f105, %r211;
	max.f32 	%f106, %f104, %f105;
	mov.b32 	%r212, %f106;
	shfl.sync.bfly.b32	%r213|%p55, %r212, 4, 31, -1;
	mov.b32 	%f107, %r213;
	max.f32 	%f108, %f106, %f107;
	mov.b32 	%r214, %f108;
	shfl.sync.bfly.b32	%r215|%p56, %r214, 2, 31, -1;
	mov.b32 	%f109, %r215;
	max.f32 	%f110, %f108, %f109;
	mov.b32 	%r216, %f110;
	shfl.sync.bfly.b32	%r217|%p57, %r216, 1, 31, -1;
	mov.b32 	%f111, %r217;
	max.f32 	%f112, %f110, %f111;
	sub.f32 	%f113, %f295, %f112;
	fma.rn.f32 	%f114, %f113, 0f3BBB989D, 0f3F000000;
	cvt.sat.f32.f32 	%f115, %f114;
	mov.f32 	%f116, 0f4B400001;
	mov.f32 	%f117, 0f437C0000;
	fma.rm.f32 	%f118, %f115, %f117, %f116;
	add.f32 	%f119, %f118, 0fCB40007F;
	neg.f32 	%f120, %f119;
	fma.rn.f32 	%f121, %f113, 0f3FB8AA3B, %f120;
	fma.rn.f32 	%f122, %f113, 0f32A57060, %f121;
	mov.b32 	%r218, %f118;
	shl.b32 	%r219, %r218, 23;
	mov.b32 	%f123, %r219;
	ex2.approx.ftz.f32 	%f124, %f122;
	mul.f32 	%f125, %f124, %f123;
	add.f32 	%f126, %f125, 0f00000000;
	sub.f32 	%f127, %f294, %f112;
	fma.rn.f32 	%f128, %f127, 0f3BBB989D, 0f3F000000;
	cvt.sat.f32.f32 	%f129, %f128;
	fma.rm.f32 	%f130, %f129, %f117, %f116;
	add.f32 	%f131, %f130, 0fCB40007F;
	neg.f32 	%f132, %f131;
	fma.rn.f32 	%f133, %f127, 0f3FB8AA3B, %f132;
	fma.rn.f32 	%f134, %f127, 0f32A57060, %f133;
	mov.b32 	%r220, %f130;
	shl.b32 	%r221, %r220, 23;
	mov.b32 	%f135, %r221;
	ex2.approx.ftz.f32 	%f136, %f134;
	mul.f32 	%f137, %f136, %f135;
	add.f32 	%f138, %f126, %f137;
	sub.f32 	%f139, %f299, %f112;
	fma.rn.f32 	%f140, %f139, 0f3BBB989D, 0f3F000000;
	cvt.sat.f32.f32 	%f141, %f140;
	fma.rm.f32 	%f142, %f141, %f117, %f116;
	add.f32 	%f143, %f142, 0fCB40007F;
	neg.f32 	%f144, %f143;
	fma.rn.f32 	%f145, %f139, 0f3FB8AA3B, %f144;
	fma.rn.f32 	%f146, %f139, 0f32A57060, %f145;
	mov.b32 	%r222, %f142;
	shl.b32 	%r223, %r222, 23;
	mov.b32 	%f147, %r223;
	ex2.approx.ftz.f32 	%f148, %f146;
	mul.f32 	%f149, %f148, %f147;
	add.f32 	%f150, %f138, %f149;
	sub.f32 	%f151, %f298, %f112;
	fma.rn.f32 	%f152, %f151, 0f3BBB989D, 0f3F000000;
	cvt.sat.f32.f32 	%f153, %f152;
	fma.rm.f32 	%f154, %f153, %f117, %f116;
	add.f32 	%f155, %f154, 0fCB40007F;
	neg.f32 	%f156, %f155;
	fma.rn.f32 	%f157, %f151, 0f3FB8AA3B, %f156;
	fma.rn.f32 	%f158, %f151, 0f32A57060, %f157;
	mov.b32 	%r224, %f154;
	shl.b32 	%r225, %r224, 23;
	mov.b32 	%f159, %r225;
	ex2.approx.ftz.f32 	%f160, %f158;
	mul.f32 	%f161, %f160, %f159;
	add.f32 	%f162, %f150, %f161;
	sub.f32 	%f163, %f303, %f112;
	fma.rn.f32 	%f164, %f163, 0f3BBB989D, 0f3F000000;
	cvt.sat.f32.f32 	%f165, %f164;
	fma.rm.f32 	%f166, %f165, %f117, %f116;
	add.f32 	%f167, %f166, 0fCB40007F;
	neg.f32 	%f168, %f167;
	fma.rn.f32 	%f169, %f163, 0f3FB8AA3B, %f168;
	fma.rn.f32 	%f170, %f163, 0f32A57060, %f169;
	mov.b32 	%r226, %f166;
	shl.b32 	%r227, %r226, 23;
	mov.b32 	%f171, %r227;
	ex2.approx.ftz.f32 	%f172, %f170;
	mul.f32 	%f173, %f172, %f171;
	add.f32 	%f174, %f162, %f173;
	sub.f32 	%f175, %f302, %f112;
	fma.rn.f32 	%f176, %f175, 0f3BBB989D, 0f3F000000;
	cvt.sat.f32.f32 	%f177, %f176;
	fma.rm.f32 	%f178, %f177, %f117, %f116;
	add.f32 	%f179, %f178, 0fCB40007F;
	neg.f32 	%f180, %f179;
	fma.rn.f32 	%f181, %f175, 0f3FB8AA3B, %f180;
	fma.rn.f32 	%f182, %f175, 0f32A57060, %f181;
	mov.b32 	%r228, %f178;
	shl.b32 	%r229, %r228, 23;
	mov.b32 	%f183, %r229;
	ex2.approx.ftz.f32 	%f184, %f182;
	mul.f32 	%f185, %f184, %f183;
	add.f32 	%f186, %f174, %f185;
	sub.f32 	%f187, %f307, %f112;
	fma.rn.f32 	%f188, %f187, 0f3BBB989D, 0f3F000000;
	cvt.sat.f32.f32 	%f189, %f188;
	fma.rm.f32 	%f190, %f189, %f117, %f116;
	add.f32 	%f191, %f190, 0fCB40007F;
	neg.f32 	%f192, %f191;
	fma.rn.f32 	%f193, %f187, 0f3FB8AA3B, %f192;
	fma.rn.f32 	%f194, %f187, 0f32A57060, %f193;
	mov.b32 	%r230, %f190;
	shl.b32 	%r231, %r230, 23;
	mov.b32 	%f195, %r231;
	ex2.approx.ftz.f32 	%f196, %f194;
	mul.f32 	%f197, %f196, %f195;
	add.f32 	%f198, %f186, %f197;
	sub.f32 	%f199, %f306, %f112;
	fma.rn.f32 	%f200, %f199, 0f3BBB989D, 0f3F000000;
	cvt.sat.f32.f32 	%f201, %f200;
	fma.rm.f32 	%f202, %f201, %f117, %f116;
	add.f32 	%f203, %f202, 0fCB40007F;
	neg.f32 	%f204, %f203;
	fma.rn.f32 	%f205, %f199, 0f3FB8AA3B, %f204;
	fma.rn.f32 	%f206, %f199, 0f32A57060, %f205;
	mov.b32 	%r232, %f202;
	shl.b32 	%r233, %r232, 23;
	mov.b32 	%f207, %r233;
	ex2.approx.ftz.f32 	%f208, %f206;
	mul.f32 	%f209, %f208, %f207;
	add.f32 	%f210, %f198, %f209;
	sub.f32 	%f211, %f311, %f112;
	fma.rn.f32 	%f212, %f211, 0f3BBB989D, 0f3F000000;
	cvt.sat.f32.f32 	%f213, %f212;
	fma.rm.f32 	%f214, %f213, %f117, %f116;
	add.f32 	%f215, %f214, 0fCB40007F;
	neg.f32 	%f216, %f215;
	fma.rn.f32 	%f217, %f211, 0f3FB8AA3B, %f216;
	fma.rn.f32 	%f218, %f211, 0f32A57060, %f217;
	mov.b32 	%r234, %f214;
	shl.b32 	%r235, %r234, 23;
	mov.b32 	%f219, %r235;
	ex2.approx.ftz.f32 	%f220, %f218;
	mul.f32 	%f221, %f220, %f219;
	add.f32 	%f222, %f210, %f221;
	sub.f32 	%f223, %f310, %f112;
	fma.rn.f32 	%f224, %f223, 0f3BBB989D, 0f3F000000;
	cvt.sat.f32.f32 	%f225, %f224;
	fma.rm.f32 	%f226, %f225, %f117, %f116;
	add.f32 	%f227, %f226, 0fCB40007F;
	neg.f32 	%f228, %f227;
	fma.rn.f32 	%f229, %f223, 0f3FB8AA3B, %f228;
	fma.rn.f32 	%f230, %f223, 0f32A57060, %f229;
	mov.b32 	%r236, %f226;
	shl.b32 	%r237, %r236, 23;
	mov.b32 	%f231, %r237;
	ex2.approx.ftz.f32 	%f232, %f230;
	mul.f32 	%f233, %f232, %f231;
	add.f32 	%f234, %f222, %f233;
	sub.f32 	%f235, %f315, %f112;
	fma.rn.f32 	%f236, %f235, 0f3BBB989D, 0f3F000000;
	cvt.sat.f32.f32 	%f237, %f236;
	fma.rm.f32 	%f238, %f237, %f117, %f116;
	add.f32 	%f239, %f238, 0fCB40007F;
	neg.f32 	%f240, %f239;
	fma.rn.f32 	%f241, %f235, 0f3FB8AA3B, %f240;
	fma.rn.f32 	%f242, %f235, 0f32A57060, %f241;
	mov.b32 	%r238, %f238;
	shl.b32 	%r239, %r238, 23;
	mov.b32 	%f243, %r239;
	ex2.approx.ftz.f32 	%f244, %f242;
	mul.f32 	%f245, %f244, %f243;
	add.f32 	%f246, %f234, %f245;
	sub.f32 	%f247, %f314, %f112;
	fma.rn.f32 	%f248, %f247, 0f3BBB989D, 0f3F000000;
	cvt.sat.f32.f32 	%f249, %f248;
	fma.rm.f32 	%f250, %f249, %f117, %f116;
	add.f32 	%f251, %f250, 0fCB40007F;
	neg.f32 	%f252, %f251;
	fma.rn.f32 	%f253, %f247, 0f3FB8AA3B, %f252;
	fma.rn.f32 	%f254, %f247, 0f32A57060, %f253;
	mov.b32 	%r240, %f250;
	shl.b32 	%r241, %r240, 23;
	mov.b32 	%f255, %r241;
	ex2.approx.ftz.f32 	%f256, %f254;
	mul.f32 	%f257, %f256, %f255;
	add.f32 	%f258, %f246, %f257;
	sub.f32 	%f259, %f319, %f112;
	fma.rn.f32 	%f260, %f259, 0f3BBB989D, 0f3F000000;
	cvt.sat.f32.f32 	%f261, %f260;
	fma.rm.f32 	%f262, %f261, %f117, %f116;
	add.f32 	%f263, %f262, 0fCB40007F;
	neg.f32 	%f264, %f263;
	fma.rn.f32 	%f265, %f259, 0f3FB8AA3B, %f264;
	fma.rn.f32 	%f266, %f259, 0f32A57060, %f265;
	mov.b32 	%r242, %f262;
	shl.b32 	%r243, %r242, 23;
	mov.b32 	%f267, %r243;
	ex2.approx.ftz.f32 	%f268, %f266;
	mul.f32 	%f269, %f268, %f267;
	add.f32 	%f270, %f258, %f269;
	sub.f32 	%f271, %f318, %f112;
	fma.rn.f32 	%f272, %f271, 0f3BBB989D, 0f3F000000;
	cvt.sat.f32.f32 	%f273, %f272;
	fma.rm.f32 	%f274, %f273, %f117, %f116;
	add.f32 	%f275, %f274, 0fCB40007F;
	neg.f32 	%f276, %f275;
	fma.rn.f32 	%f277, %f271, 0f3FB8AA3B, %f276;
	fma.rn.f32 	%f278, %f271, 0f32A57060, %f277;
	mov.b32 	%r244, %f274;
	shl.b32 	%r245, %r244, 23;
	mov.b32 	%f279, %r245;
	ex2.approx.ftz.f32 	%f280, %f278;
	mul.f32 	%f281, %f280, %f279;
	add.f32 	%f282, %f270, %f281;
	mov.b32 	%r246, %f282;
	shfl.sync.bfly.b32	%r247|%p58, %r246, 16, 31, -1;
	mov.b32 	%f283, %r247;
	add.f32 	%f284, %f282, %f283;
	mov.b32 	%r248, %f284;
	shfl.sync.bfly.b32	%r249|%p59, %r248, 8, 31, -1;
	mov.b32 	%f285, %r249;
	add.f32 	%f286, %f284, %f285;
	mov.b32 	%r250, %f286;
	shfl.sync.bfly.b32	%r251|%p60, %r250, 4, 31, -1;
	mov.b32 	%f287, %r251;
	add.f32 	%f288, %f286, %f287;
	mov.b32 	%r252, %f288;
	shfl.sync.bfly.b32	%r253|%p61, %r252, 2, 31, -1;
	mov.b32 	%f289, %r253;
	add.f32 	%f290, %f288, %f289;
	mov.b32 	%r254, %f290;
	shfl.sync.bfly.b32	%r255|%p62, %r254, 1, 31, -1;
	mov.b32 	%f291, %r255;
	add.f32 	%f292, %f290, %f291;
	div.rn.f32 	%f52, %f125, %f292;
	div.rn.f32 	%f53, %f137, %f292;
	div.rn.f32 	%f54, %f149, %f292;
	div.rn.f32 	%f55, %f161, %f292;
	div.rn.f32 	%f56, %f173, %f292;
	div.rn.f32 	%f57, %f185, %f292;
	div.rn.f32 	%f58, %f197, %f292;
	div.rn.f32 	%f59, %f209, %f292;
	div.rn.f32 	%f60, %f221, %f292;
	div.rn.f32 	%f61, %f233, %f292;
	div.rn.f32 	%f62, %f245, %f292;
	div.rn.f32 	%f63, %f257, %f292;
	div.rn.f32 	%f64, %f269, %f292;
	div.rn.f32 	%f65, %f281, %f292;
	mul.lo.s64 	%rd25, %rd110, %rd38;
	@%p52 bra 	$L__BB485_34;
	add.s64 	%rd68, %rd25, %rd8;
	shr.u64 	%rd69, %rd68, 63;
	add.s64 	%rd70, %rd68, %rd69;
	shl.b64 	%rd71, %rd70, 2;
	and.b64  	%rd72, %rd71, -8;
	add.s64 	%rd73, %rd6, %rd72;
	st.global.v2.f32 	[%rd73], {%f52, %f53};
$L__BB485_34:
	setp.le.s64 	%p63, %rd40, %rd9;
	@%p63 bra 	$L__BB485_36;
	add.s64 	%rd74, %rd25, %rd9;
	shr.u64 	%rd75, %rd74, 63;
	add.s64 	%rd76, %rd74, %rd75;
	shl.b64 	%rd77, %rd76, 2;
	and.b64  	%rd78, %rd77, -8;
	add.s64 	%rd79, %rd6, %rd78;
	st.global.v2.f32 	[%rd79], {%f54, %f55};
$L__BB485_36:
	setp.le.s64 	%p64, %rd40, %rd10;
	@%p64 bra 	$L__BB485_38;
	add.s64 	%rd80, %rd25, %rd10;
	shr.u64 	%rd81, %rd80, 63;
	add.s64 	%rd82, %rd80, %rd81;
	shl.b64 	%rd83, %rd82, 2;
	and.b64  	%rd84, %rd83, -8;
	add.s64 	%rd85, %rd6, %rd84;
	st.global.v2.f32 	[%rd85], {%f56, %f57};
$L__BB485_38:
	setp.le.s64 	%p65, %rd40, %rd11;
	@%p65 bra 	$L__BB485_40;
	add.s64 	%rd86, %rd25, %rd11;
	shr.u64 	%rd87, %rd86, 63;
	add.s64 	%rd88, %rd86, %rd87;
	shl.b64 	%rd89, %rd88, 2;
	and.b64  	%rd90, %rd89, -8;
	add.s64 	%rd91, %rd6, %rd90;
	st.global.v2.f32 	[%rd91], {%f58, %f59};
$L__BB485_40:
	setp.le.s64 	%p66, %rd40, %rd12;
	@%p66 bra 	$L__BB485_42;
	add.s64 	%rd92, %rd25, %rd12;
	shr.u64 	%rd93, %rd92, 63;
	add.s64 	%rd94, %rd92, %rd93;
	shl.b64 	%rd95, %rd94, 2;
	and.b64  	%rd96, %rd95, -8;
	add.s64 	%rd97, %rd6, %rd96;
	st.global.v2.f32 	[%rd97], {%f60, %f61};
$L__BB485_42:
	setp.le.s64 	%p67, %rd40, %rd13;
	@%p67 bra 	$L__BB485_44;
	add.s64 	%rd98, %rd25, %rd13;
	shr.u64 	%rd99, %rd98, 63;
	add.s64 	%rd100, %rd98, %rd99;
	shl.b64 	%rd101, %rd100, 2;
	and.b64  	%rd102, %rd101, -8;
	add.s64 	%rd103, %rd6, %rd102;
	st.global.v2.f32 	[%rd103], {%f62, %f63};
$L__BB485_44:
	setp.le.s64 	%p68, %rd40, %rd14;
	@%p68 bra 	$L__BB485_46;
	add.s64 	%rd104, %rd25, %rd14;
	shr.u64 	%rd105, %rd104, 63;
	add.s64 	%rd106, %rd104, %rd105;
	shl.b64 	%rd107, %rd106, 2;
	and.b64  	%rd108, %rd107, -8;
	add.s64 	%rd109, %rd6, %rd108;
	st.global.v2.f32 	[%rd109], {%f64, %f65};
$L__BB485_46:
	add.s64 	%rd110, %rd110, %rd15;
	setp.lt.s64 	%p69, %rd110, %rd39;
	@%p69 bra 	$L__BB485_4;
$L__BB485_47:
	ret;

}
	// .globl	_Z15SoftmaxWarpImplI22BroadcastScaleMaskLoadIffbLm4EiE11DirectStoreIffEfLi2ELi16ELi32ELi1ELb0EL9Algorithm0EEvT_T0_ll
.visible .entry _Z15SoftmaxWarpImplI22BroadcastScaleMaskLoadIffbLm4EiE11DirectStoreIffEfLi2ELi16ELi32ELi1ELb0EL9Algorithm0EEvT_T0_ll(
	.param .align 8 .b8 _Z15SoftmaxWarpImplI22BroadcastScaleMaskLoadIffbLm4EiE11DirectStoreIffEfLi2ELi16ELi32ELi1ELb0EL9Algorithm0EEvT_T0_ll_param_0[120],
	.param .align 8 .b8 _Z15SoftmaxWarpImplI22BroadcastScaleMaskLoadIffbLm4EiE11DirectStoreIffEfLi2ELi16ELi32ELi1ELb0EL9Algorithm0EEvT_T0_ll_param_1[16],
	.param .u64 _Z15SoftmaxWarpImplI22BroadcastScaleMaskLoadIffbLm4EiE11DirectStoreIffEfLi2ELi16ELi32ELi1ELb0EL9Algorithm0EEvT_T0_ll_param_2,
	.param .u64 _Z15SoftmaxWarpImplI22BroadcastScaleMaskLoadIffbLm4EiE11DirectStoreIffEfLi2ELi16ELi32ELi1ELb0EL9Algorithm0EEvT_T0_ll_param_3
)
{
	.reg .pred 	%p<62>;
	.reg .b16 	%rs<17>;
	.reg .b32 	%r<271>;
	.reg .b32 	%f<307>;
	.reg .b64 	%rd<116>;

	ld.param.u64 	%rd31, [_Z15SoftmaxWarpImplI22BroadcastScaleMaskLoadIffbLm4EiE11DirectStoreIffEfLi2ELi16ELi32ELi1ELb0EL9Algorithm0EEvT_T0_ll_param_1+8];
	ld.param.u64 	%rd30, [_Z15SoftmaxWarpImplI22BroadcastScaleMaskLoadIffbLm4EiE11DirectStoreIffEfLi2ELi16ELi32ELi1ELb0EL9Algorithm0EEvT_T0_ll_param_1];
	ld.param.v2.f32 	{%f27, %f28}, [_Z15SoftmaxWarpImplI22BroadcastScaleMaskLoadIffbLm4EiE11DirectStoreIffEfLi2ELi16ELi32ELi1ELb0EL9Algorithm0EEvT_T0_ll_param_0+112];
	ld.param.u64 	%rd29, [_Z15SoftmaxWarpImplI22BroadcastScaleMaskLoadIffbLm4EiE11DirectStoreIffEfLi2ELi16ELi32ELi1ELb0EL9Algorithm0EEvT_T0_ll_param_0+104];
	ld.param.v2.u32 	{%r17, %r18}, [_Z15SoftmaxWarpImplI22BroadcastScaleMaskLoadIffbLm4EiE11DirectStoreIffEfLi2ELi16ELi32ELi1ELb0EL9Algorithm0EEvT_T0_ll_param_0+88];
	ld.param.v2.u32 	{%r15, %r16}, [_Z15SoftmaxWarpImplI22BroadcastScaleMaskLoadIffbLm4EiE11DirectStoreIffEfLi2ELi16ELi32ELi1ELb0EL9Algorithm0EEvT_T0_ll_param_0+80];
	ld.param.v2.u32 	{%r13, %r14}, [_Z15SoftmaxWarpImplI22BroadcastScaleMaskLoadIffbLm4EiE11DirectStoreIffEfLi2ELi16ELi32ELi1ELb0EL9Algorithm0EEvT_T0_ll_param_0+64];
	ld.param.v2.u32 	{%r11, %r12}, [_Z15SoftmaxWarpImplI22BroadcastScaleMaskLoadIffbLm4EiE11DirectStoreIffEfLi2ELi16ELi32ELi1ELb0EL9Algorithm0EEvT_T0_ll_param_0+56];
	ld.param.u64 	%rd25, [_Z15SoftmaxWarpImplI22BroadcastScaleMaskLoadIffbLm4EiE11DirectStoreIffEfLi2ELi16ELi32ELi1ELb0EL9Algorithm0EEvT_T0_ll_param_0+40];
	ld.param.u64 	%rd24, [_Z15SoftmaxWarpImplI22BroadcastScaleMaskLoadIffbLm4EiE11DirectStoreIffEfLi2ELi16ELi32ELi1ELb0EL9Algorithm0EEvT_T0_ll_param_0+32];
	ld.param.u64 	%rd23, [_Z15SoftmaxWarpImplI22BroadcastScaleMaskLoadIffbLm4EiE11DirectStoreIffEfLi2ELi16ELi32ELi1ELb0EL9Algorithm0EEvT_T0_ll_param_0+24];
	ld.param.u64 	%rd22, [_Z15SoftmaxWarpImplI22BroadcastScaleMaskLoadIffbLm4EiE11DirectStoreIffEfLi2ELi16ELi32ELi1ELb0EL9Algorithm0EEvT_T0_ll_param_0+16];
	ld.param.u64 	%rd21, [_Z15SoftmaxWarpImplI22BroadcastScaleMaskLoadIffbLm4EiE11DirectStoreIffEfLi2ELi16ELi32ELi1ELb0EL9Algorithm0EEvT_T0_ll_param_0+8];
	ld.param.u64 	%rd20, [_Z15SoftmaxWarpImplI22BroadcastScaleMaskLoadIffbLm4EiE11DirectStoreIffEfLi2ELi16ELi32ELi1ELb0EL9Algorithm0EEvT_T0_ll_param_0];
	ld.param.u64 	%rd33, [_Z15SoftmaxWarpImplI22BroadcastScaleMaskLoadIffbLm4EiE11DirectStoreIffEfLi2ELi16ELi32ELi1ELb0EL9Algorithm0EEvT_T0_ll_param_3];
	cvta.to.global.u64 	%rd1, %rd20;
	cvta.to.global.u64 	%rd2, %rd21;
	setp.lt.s64 	%p1, %rd33, 513;
	@%p1 bra 	$L__BB486_2;
	mov.u64 	%rd34, $str;
	cvta.global.u64 	%rd35, %rd34;
	mov.u64 	%rd36, $str$1;
	cvta.global.u64 	%rd37, %rd36;
	mov.u64 	%rd38, __unnamed_472;
	cvta.global.u64 	%rd39, %rd38;
	{ // callseq 471, 0
	.param .b64 param0;
	st.param.b64 	[param0], %rd35;
	.param .b64 param1;
	st.param.b64 	[param1], %rd37;
	.param .b32 param2;
	st.param.b32 	[param2], 254;
	.param .b64 param3;
	st.param.b64 	[param3], %rd39;
	.param .b64 param4;
	st.param.b64 	[param4], 1;
	call.uni 
	__assertfail, 
	(
	param0, 
	param1, 
	param2, 
	param3, 
	param4
	);
	} // callseq 471
$L__BB486_2:
	ld.param.u64 	%rd113, [_Z15SoftmaxWarpImplI22BroadcastScaleMaskLoadIffbLm4EiE11DirectStoreIffEfLi2ELi16ELi32ELi1ELb0EL9Algorithm0EEvT_T0_ll_param_2];
	mov.u32 	%r19, %ctaid.x;
	mov.u32 	%r20, %ntid.y;
	mov.u32 	%r21, %tid.y;
	mad.lo.s32 	%r22, %r19, %r20, %r21;
	mov.u32 	%r23, %nctaid.x;
	mul.lo.s32 	%r8, %r23, %r20;
	cvt.s64.s32 	%rd115, %r22;
	setp.le.s64 	%p2, %rd113, %rd115;
	@%p2 bra 	$L__BB486_21;
	mov.u32 	%r24, %tid.x;
	shl.b32 	%r25, %r24, 1;
	cvt.u64.u32 	%rd7, %r25;
	cvt.s64.s32 	%rd8, %r8;
	cvt.u32.u64 	%r26, %rd7;
	cvt.u32.u64 	%r28, %rd29;
$L__BB486_4:
	setp.eq.s64 	%p3, %rd25, 1;
	setp.eq.s64 	%p4, %rd24, 1;
	setp.eq.s64 	%p5, %rd23, 1;
	setp.eq.s64 	%p6, %rd22, 1;
	cvt.u32.u64 	%r27, %rd115;
	mad.lo.s32 	%r9, %r28, %r27, %r26;
	div.s32 	%r29, %r9, %r11;
	mul.lo.s32 	%r30, %r29, %r11;
	sub.s32 	%r31, %r9, %r30;
	div.s32 	%r32, %r31, %r12;
	mul.lo.s32 	%r33, %r32, %r12;
	sub.s32 	%r34, %r31, %r33;
	div.s32 	%r35, %r34, %r13;
	mul.lo.s32 	%r36, %r35, %r13;
	sub.s32 	%r37, %r34, %r36;
	selp.b32 	%r38, 0, %r29, %p6;
	selp.b32 	%r39, 0, %r32, %p5;
	selp.b32 	%r40, 0, %r35, %p4;
	selp.b32 	%r41, 0, %r37, %p3;
	mul.lo.s32 	%r42, %r15, %r38;
	mad.lo.s32 	%r43, %r16, %r39, %r42;
	mad.lo.s32 	%r44, %r17, %r40, %r43;
	mad.lo.s32 	%r45, %r18, %r41, %r44;
	shr.u32 	%r46, %r9, 31;
	add.s32 	%r47, %r9, %r46;
	shr.s32 	%r48, %r47, 1;
	mul.wide.s32 	%rd40, %r48, 8;
	add.s64 	%rd11, %rd1, %rd40;
	ld.global.f32 	%f29, [%rd11];
	shr.u32 	%r49, %r45, 31;
	add.s32 	%r50, %r45, %r49;
	shr.s32 	%r51, %r50, 1;
	mul.wide.s32 	%rd41, %r51, 2;
	add.s64 	%rd42, %rd2, %rd41;
	ld.global.v2.u8 	{%rs1, %rs2}, [%rd42];
	setp.eq.s16 	%p7, %rs1, 0;
	mul.f32 	%f30, %f29, %f28;
	selp.f32 	%f3, %f27, %f30, %p7;
	setp.eq.s16 	%p8, %rs2, 0;
	mov.f32 	%f299, %f27;
	@%p8 bra 	$L__BB486_6;
	ld.global.f32 	%f31, [%rd11+4];
	mul.f32 	%f299, %f31, %f28;
$L__BB486_6:
	setp.eq.s64 	%p9, %rd25, 1;
	setp.eq.s64 	%p10, %rd24, 1;
	setp.eq.s64 	%p11, %rd23, 1;
	setp.eq.s64 	%p12, %rd22, 1;
	add.s32 	%r10, %r9, 64;
	div.s32 	%r52, %r10, %r11;
	mul.lo.s32 	%r53, %r52, %r11;
	sub.s32 	%r54, %r10, %r53;
	div.s32 	%r55, %r54, %r12;
	mul.lo.s32 	%r56, %r55, %r12;
	sub.s32 	%r57, %r54, %r56;
	div.s32 	%r58, %r57, %r13;
	mul.lo.s32 	%r59, %r58, %r13;
	sub.s32 	%r60, %r57, %r59;
	selp.b32 	%r61, 0, %r52, %p12;
	selp.b32 	%r62, 0, %r55, %p11;
	selp.b32 	%r63, 0, %r58, %p10;
	selp.b32 	%r64, 0, %r60, %p9;
	mul.lo.s32 	%r65, %r15, %r61;
	mad.lo.s32 	%r66, %r16, %r62, %r65;
	mad.lo.s32 	%r67, %r17, %r63, %r66;
	mad.lo.s32 	%r68, %r18, %r64, %r67;
	shr.u32 	%r69, %r10, 31;
	add.s32 	%r70, %r10, %r69;
	shr.s32 	%r71, %r70, 1;
	mul.wide.s32 	%rd43, %r71, 8;
	add.s64 	%rd12, %rd1, %rd43;
	ld.global.f32 	%f32, [%rd12];
	shr.u32 	%r72, %r68, 31;
	add.s32 	%r73, %r68, %r72;
	shr.s32 	%r74, %r73, 1;
	mul.wide.s32 	%rd44, %r74, 2;
	add.s64 	%rd45, %rd2, %rd44;
	ld.global.v2.u8 	{%rs3, %rs4}, [%rd45];
	setp.eq.s16 	%p13, %rs3, 0;
	mul.f32 	%f33, %f32, %f28;
	selp.f32 	%f6, %f27, %f33, %p13;
	setp.eq.s16 	%p14, %rs4, 0;
	mov.f32 	%f300, %f27;
	@%p14 bra 	$L__BB486_8;
	ld.global.f32 	%f34, [%rd12+4];
	mul.f32 	%f300, %f34, %f28;
$L__BB486_8:
	add.s32 	%r75, %r10, 64;
	div.s32 	%r76, %r75, %r11;
	mul.lo.s32 	%r77, %r76, %r11;
	sub.s32 	%r78, %r75, %r77;
	div.s32 	%r79, %r78, %r12;
	mul.lo.s32 	%r80, %r79, %r12;
	sub.s32 	%r81, %r78, %r80;
	div.s32 	%r82, %r81, %r13;
	mul.lo.s32 	%r83, %r82, %r13;
	sub.s32 	%r84, %r81, %r83;
	selp.b32 	%r85, 0, %r76, %p12;
	selp.b32 	%r86, 0, %r79, %p11;
	selp.b32 	%r87, 0, %r82, %p10;
	selp.b32 	%r88, 0, %r84, %p9;
	mul.lo.s32 	%r89, %r15, %r85;
	mad.lo.s32 	%r90, %r16, %r86, %r89;
	mad.lo.s32 	%r91, %r17, %r87, %r90;
	mad.lo.s32 	%r92, %r18, %r88, %r91;
	shr.u32 	%r93, %r75, 31;
	add.s32 	%r94, %r75, %r93;
	shr.s32 	%r95, %r94, 1;
	mul.wide.s32 	%rd46, %r95, 8;
	add.s64 	%rd13, %rd1, %rd46;
	ld.global.f32 	%f35, [%rd13];
	shr.u32 	%r96, %r92, 31;
	add.s32 	%r97, %r92, %r96;
	shr.s32 	%r98, %r97, 1;
	mul.wide.s32 	%rd47, %r98, 2;
	add.s64 	%rd48, %rd2, %rd47;
	ld.global.v2.u8 	{%rs5, %rs6}, [%rd48];
	setp.eq.s16 	%p19, %rs5, 0;
	mul.f32 	%f36, %f35, %f28;
	selp.f32 	%f9, %f27, %f36, %p19;
	setp.eq.s16 	%p20, %rs6, 0;
	mov.f32 	%f301, %f27;
	@%p20 bra 	$L__BB486_10;
	ld.global.f32 	%f37, [%rd13+4];
	mul.f32 	%f301, %f37, %f28;
$L__BB486_10:
	setp.eq.s64 	%p21, %rd25, 1;
	setp.eq.s64 	%p22, %rd24, 1;
	setp.eq.s64 	%p23, %rd23, 1;
	setp.eq.s64 	%p24, %rd22, 1;
	add.s32 	%r99, %r10, 128;
	div.s32 	%r100, %r99, %r11;
	mul.lo.s32 	%r101, %r100, %r11;
	sub.s32 	%r102, %r99, %r101;
	div.s32 	%r103, %r102, %r12;
	mul.lo.s32 	%r104, %r103, %r12;
	sub.s32 	%r105, %r102, %r104;
	div.s32 	%r106, %r105, %r13;
	mul.lo.s32 	%r107, %r106, %r13;
	sub.s32 	%r108, %r105, %r107;
	selp.b32 	%r109, 0, %r100, %p24;
	selp.b32 	%r110, 0, %r103, %p23;
	selp.b32 	%r111, 0, %r106, %p22;
	selp.b32 	%r112, 0, %r108, %p21;
	mul.lo.s32 	%r113, %r15, %r109;
	mad.lo.s32 	%r114, %r16, %r110, %r113;
	mad.lo.s32 	%r115, %r17, %r111, %r114;
	mad.lo.s32 	%r116, %r18, %r112, %r115;
	shr.u32 	%r117, %r99, 31;
	add.s32 	%r118, %r99, %r117;
	shr.s32 	%r119, %r118, 1;
	mul.wide.s32 	%rd49, %r119, 8;
	add.s64 	%rd14, %rd1, %rd49;
	ld.global.f32 	%f38, [%rd14];
	shr.u32 	%r120, %r116, 31;
	add.s32 	%r121, %r116, %r120;
	shr.s32 	%r122, %r121, 1;
	mul.wide.s32 	%rd50, %r122, 2;
	add.s64 	%rd51, %rd2, %rd50;
	ld.global.v2.u8 	{%rs7, %rs8}, [%rd51];
	setp.eq.s16 	%p25, %rs7, 0;
	mul.f32 	%f39, %f38, %f28;
	selp.f32 	%f12, %f27, %f39, %p25;
	setp.eq.s16 	%p26, %rs8, 0;
	mov.f32 	%f302, %f27;
	@%p26 bra 	$L__BB486_12;
	ld.global.f32 	%f40, [%rd14+4];
	mul.f32 	%f302, %f40, %f28;
$L__BB486_12:
	add.s32 	%r123, %r10, 192;
	div.s32 	%r124, %r123, %r11;
	mul.lo.s32 	%r125, %r124, %r11;
	sub.s32 	%r126, %r123, %r125;
	div.s32 	%r127, %r126, %r12;
	mul.lo.s32 	%r128, %r127, %r12;
	sub.s32 	%r129, %r126, %r128;
	div.s32 	%r130, %r129, %r13;
	mul.lo.s32 	%r131, %r130, %r13;
	sub.s32 	%r132, %r129, %r131;
	selp.b32 	%r133, 0, %r124, %p24;
	selp.b32 	%r134, 0, %r127, %p23;
	selp.b32 	%r135, 0, %r130, %p22;
	selp.b32 	%r136, 0, %r132, %p21;
	mul.lo.s32 	%r137, %r15, %r133;
	mad.lo.s32 	%r138, %r16, %r134, %r137;
	mad.lo.s32 	%r139, %r17, %r135, %r138;
	mad.lo.s32 	%r140, %r18, %r136, %r139;
	shr.u32 	%r141, %r123, 31;
	add.s32 	%r142, %r123, %r141;
	shr.s32 	%r143, %r142, 1;
	mul.wide.s32 	%rd52, %r143, 8;
	add.s64 	%rd15, %rd1, %rd52;
	ld.global.f32 	%f41, [%rd15];
	shr.u32 	%r144, %r140, 31;
	add.s32 	%r145, %r140, %r144;
	shr.s32 	%r146, %r145, 1;
	mul.wide.s32 	%rd53, %r146, 2;
	add.s64 	%rd54, %rd2, %rd53;
	ld.global.v2.u8 	{%rs9, %rs10}, [%rd54];
	setp.eq.s16 	%p31, %rs9, 0;
	mul.f32 	%f42, %f41, %f28;
	selp.f32 	%f15, %f27, %f42, %p31;
	setp.eq.s16 	%p32, %rs10, 0;
	mov.f32 	%f303, %f27;
	@%p32 bra 	$L__BB486_14;
	ld.global.f32 	%f43, [%rd15+4];
	mul.f32 	%f303, %f43, %f28;
$L__BB486_14:
	setp.eq.s64 	%p33, %rd25, 1;
	setp.eq.s64 	%p34, %rd24, 1;
	setp.eq.s64 	%p35, %rd23, 1;
	setp.eq.s64 	%p36, %rd22, 1;
	add.s32 	%r147, %r10, 256;
	div.s32 	%r148, %r147, %r11;
	mul.lo.s32 	%r149, %r148, %r11;
	sub.s32 	%r150, %r147, %r149;
	div.s32 	%r151, %r150, %r12;
	mul.lo.s32 	%r152, %r151, %r12;
	sub.s32 	%r153, %r150, %r152;
	div.s32 	%r154, %r153, %r13;
	mul.lo.s32 	%r155, %r154, %r13;
	sub.s32 	%r156, %r153, %r155;
	selp.b32 	%r157, 0, %r148, %p36;
	selp.b32 	%r158, 0, %r151, %p35;
	selp.b32 	%r159, 0, %r154, %p34;
	selp.b32 	%r160, 0, %r156, %p33;
	mul.lo.s32 	%r161, %r15, %r157;
	mad.lo.s32 	%r162, %r16, %r158, %r161;
	mad.lo.s32 	%r163, %r17, %r159, %r162;
	mad.lo.s32 	%r164, %r18, %r160, %r163;
	shr.u32 	%r165, %r147, 31;
	add.s32 	%r166, %r147, %r165;
	shr.s32 	%r167, %r166, 1;
	mul.wide.s32 	%rd55, %r167, 8;
	add.s64 	%rd16, %rd1, %rd55;
	ld.global.f32 	%f44, [%rd16];
	shr.u32 	%r168, %r164, 31;
	add.s32 	%r169, %r164, %r168;
	shr.s32 	%r170, %r169, 1;
	mul.wide.s32 	%rd56, %r170, 2;
	add.s64 	%rd57, %rd2, %rd56;
	ld.global.v2.u8 	{%rs11, %rs12}, [%rd57];
	setp.eq.s16 	%p37, %rs11, 0;
	mul.f32 	%f45, %f44, %f28;
	selp.f32 	%f18, %f27, %f45, %p37;
	setp.eq.s16 	%p38, %rs12, 0;
	mov.f32 	%f304, %f27;
	@%p38 bra 	$L__BB486_16;
	ld.global.f32 	%f46, [%rd16+4];
	mul.f32 	%f304, %f46, %f28;
$L__BB486_16:
	add.s32 	%r171, %r10, 320;
	div.s32 	%r172, %r171, %r11;
	mul.lo.s32 	%r173, %r172, %r11;
	sub.s32 	%r174, %r171, %r173;
	div.s32 	%r175, %r174, %r12;
	mul.lo.s32 	%r176, %r175, %r12;
	sub.s32 	%r177, %r174, %r176;
	div.s32 	%r178, %r177, %r13;
	mul.lo.s32 	%r179, %r178, %r13;
	sub.s32 	%r180, %r177, %r179;
	selp.b32 	%r181, 0, %r172, %p36;
	selp.b32 	%r182, 0, %r175, %p35;
	selp.b32 	%r183, 0, %r178, %p34;
	selp.b32 	%r184, 0, %r180, %p33;
	mul.lo.s32 	%r185, %r15, %r181;
	mad.lo.s32 	%r186, %r16, %r182, %r185;
	mad.lo.s32 	%r187, %r17, %r183, %r186;
	mad.lo.s32 	%r188, %r18, %r184, %r187;
	shr.u32 	%r189, %r171, 31;
	add.s32 	%r190, %r171, %r189;
	shr.s32 	%r191, %r190, 1;
	mul.wide.s32 	%rd58, %r191, 8;
	add.s64 	%rd17, %rd1, %rd58;
	ld.global.f32 	%f47, [%rd17];
	shr.u32 	%r192, %r188, 31;
	add.s32 	%r193, %r188, %r192;
	shr.s32 	%r194, %r193, 1;
	mul.wide.s32 	%rd59, %r194, 2;
	add.s64 	%rd60, %rd2, %rd59;
	ld.global.v2.u8 	{%rs13, %rs14}, [%rd60];
	setp.eq.s16 	%p43, %rs13, 0;
	mul.f32 	%f48, %f47, %f28;
	selp.f32 	%f21, %f27, %f48, %p43;
	setp.eq.s16 	%p44, %rs14, 0;
	mov.f32 	%f305, %f27;
	@%p44 bra 	$L__BB486_18;
	ld.global.f32 	%f49, [%rd17+4];
	mul.f32 	%f305, %f49, %f28;
$L__BB486_18:
	setp.eq.s64 	%p45, %rd25, 1;
	setp.eq.s64 	%p46, %rd24, 1;
	setp.eq.s64 	%p47, %rd23, 1;
	setp.eq.s64 	%p48, %rd22, 1;
	add.s32 	%r195, %r10, 384;
	div.s32 	%r196, %r195, %r11;
	mul.lo.s32 	%r197, %r196, %r11;
	sub.s32 	%r198, %r195, %r197;
	div.s32 	%r199, %r198, %r12;
	mul.lo.s32 	%r200, %r199, %r12;
	sub.s32 	%r201, %r198, %r200;
	div.s32 	%r202, %r201, %r13;
	mul.lo.s32 	%r203, %r202, %r13;
	sub.s32 	%r204, %r201, %r203;
	selp.b32 	%r205, 0, %r196, %p48;
	selp.b32 	%r206, 0, %r199, %p47;
	selp.b32 	%r207, 0, %r202, %p46;
	selp.b32 	%r208, 0, %r204, %p45;
	mul.lo.s32 	%r209, %r15, %r205;
	mad.lo.s32 	%r210, %r16, %r206, %r209;
	mad.lo.s32 	%r211, %r17, %r207, %r210;
	mad.lo.s32 	%r212, %r18, %r208, %r211;
	shr.u32 	%r213, %r195, 31;
	add.s32 	%r214, %r195, %r213;
	shr.s32 	%r215, %r214, 1;
	mul.wide.s32 	%rd61, %r215, 8;
	add.s64 	%rd18, %rd1, %rd61;
	ld.global.f32 	%f50, [%rd18];
	shr.u32 	%r216, %r212, 31;
	add.s32 	%r217, %r212, %r216;
	shr.s32 	%r218, %r217, 1;
	mul.wide.s32 	%rd62, %r218, 2;
	add.s64 	%rd63, %rd2, %rd62;
	ld.global.v2.u8 	{%rs15, %rs16}, [%rd63];
	setp.eq.s16 	%p49, %rs15, 0;
	mul.f32 	%f51, %f50, %f28;
	selp.f32 	%f24, %f27, %f51, %p49;
	setp.eq.s16 	%p50, %rs16, 0;
	mov.f32 	%f306, %f27;
	@%p50 bra 	$L__BB486_20;
	ld.global.f32 	%f52, [%rd18+4];
	mul.f32 	%f306, %f52, %f28;
$L__BB486_20:
	ld.param.u64 	%rd114, [_Z15SoftmaxWarpImplI22BroadcastScaleMaskLoadIffbLm4EiE11DirectStoreIffEfLi2ELi16ELi32ELi1ELb0EL9Algorithm0EEvT_T0_ll_param_2];
	max.f32 	%f53, %f3, 0fFF800000;
	max.f32 	%f54, %f53, %f299;
	max.f32 	%f55, %f54, %f6;
	max.f32 	%f56, %f55, %f300;
	max.f32 	%f57, %f56, %f9;
	max.f32 	%f58, %f57, %f301;
	max.f32 	%f59, %f58, %f12;
	max.f32 	%f60, %f59, %f302;
	max.f32 	%f61, %f60, %f15;
	max.f32 	%f62, %f61, %f303;
	max.f32 	%f63, %f62, %f18;
	max.f32 	%f64, %f63, %f304;
	max.f32 	%f65, %f64, %f21;
	max.f32 	%f66, %f65, %f305;
	max.f32 	%f67, %f66, %f24;
	max.f32 	%f68, %f67, %f306;
	mov.b32 	%r219, %f68;
	shfl.sync.bfly.b32	%r220|%p51, %r219, 16, 31, -1;
	mov.b32 	%f69, %r220;
	max.f32 	%f70, %f68, %f69;
	mov.b32 	%r221, %f70;
	shfl.sync.bfly.b32	%r222|%p52, %r221, 8, 31, -1;
	mov.b32 	%f71, %r222;
	max.f32 	%f72, %f70, %f71;
	mov.b32 	%r223, %f72;
	shfl.sync.bfly.b32	%r224|%p53, %r223, 4, 31, -1;
	mov.b32 	%f73, %r224;
	max.f32 	%f74, %f72, %f73;
	mov.b32 	%r225, %f74;
	shfl.sync.bfly.b32	%r226|%p54, %r225, 2, 31, -1;
	mov.b32 	%f75, %r226;
	max.f32 	%f76, %f74, %f75;
	mov.b32 	%r227, %f76;
	shfl.sync.bfly.b32	%r228|%p55, %r227, 1, 31, -1;
	mov.b32 	%f77, %r228;
	max.f32 	%f78, %f76, %f77;
	sub.f32 	%f79, %f3, %f78;
	fma.rn.f32 	%f80, %f79, 0f3BBB989D, 0f3F000000;
	cvt.sat.f32.f32 	%f81, %f80;
	mov.f32 	%f82, 0f4B400001;
	mov.f32 	%f83, 0f437C0000;
	fma.rm.f32 	%f84, %f81, %f83, %f82;
	add.f32 	%f85, %f84, 0fCB40007F;
	neg.f32 	%f86, %f85;
	fma.rn.f32 	%f87, %f79, 0f3FB8AA3B, %f86;
	fma.rn.f32 	%f88, %f79, 0f32A57060, %f87;
	mov.b32 	%r229, %f84;
	shl.b32 	%r230, %r229, 23;
	mov.b32 	%f89, %r230;
	ex2.approx.ftz.f32 	%f90, %f88;
	mul.f32 	%f91, %f90, %f89;
	add.f32 	%f92, %f91, 0f00000000;
	sub.f32 	%f93, %f299, %f78;
	fma.rn.f32 	%f94, %f93, 0f3BBB989D, 0f3F000000;
	cvt.sat.f32.f32 	%f95, %f94;
	fma.rm.f32 	%f96, %f95, %f83, %f82;
	add.f32 	%f97, %f96, 0fCB40007F;
	neg.f32 	%f98, %f97;
	fma.rn.f32 	%f99, %f93, 0f3FB8AA3B, %f98;
	fma.rn.f32 	%f100, %f93, 0f32A57060, %f99;
	mov.b32 	%r231, %f96;
	shl.b32 	%r232, %r231, 23;
	mov.b32 	%f101, %r232;
	ex2.approx.ftz.f32 	%f102, %f100;
	mul.f32 	%f103, %f102, %f101;
	add.f32 	%f104, %f92, %f103;
	sub.f32 	%f105, %f6, %f78;
	fma.rn.f32 	%f106, %f105, 0f3BBB989D, 0f3F000000;
	cvt.sat.f32.f32 	%f107, %f106;
	fma.rm.f32 	%f108, %f107, %f83, %f82;
	add.f32 	%f109, %f108, 0fCB40007F;
	neg.f32 	%f110, %f109;
	fma.rn.f32 	%f111, %f105, 0f3FB8AA3B, %f110;
	fma.rn.f32 	%f112, %f105, 0f32A57060, %f111;
	mov.b32 	%r233, %f108;
	shl.b32 	%r234, %r233, 23;
	mov.b32 	%f113, %r234;
	ex2.approx.ftz.f32 	%f114, %f112;
	mul.f32 	%f115, %f114, %f113;
	add.f32 	%f116, %f104, %f115;
	sub.f32 	%f117, %f300, %f78;
	fma.rn.f32 	%f118, %f117, 0f3BBB989D, 0f3F000000;
	cvt.sat.f32.f32 	%f119, %f118;
	fma.rm.f32 	%f120, %f119, %f83, %f82;
	add.f32 	%f121, %f120, 0fCB40007F;
	neg.f32 	%f122, %f121;
	fma.rn.f32 	%f123, %f117, 0f3FB8AA3B, %f122;
	fma.rn.f32 	%f124, %f117, 0f32A57060, %f123;
	mov.b32 	%r235, %f120;
	shl.b32 	%r236, %r235, 23;
	mov.b32 	%f125, %r236;
	ex2.approx.ftz.f32 	%f126, %f124;
	mul.f32 	%f127, %f126, %f125;
	add.f32 	%f128, %f116, %f127;
	sub.f32 	%f129, %f9, %f78;
	fma.rn.f32 	%f130, %f129, 0f3BBB989D, 0f3F000000;
	cvt.sat.f32.f32 	%f131, %f130;
	fma.rm.f32 	%f132, %f131, %f83, %f82;
	add.f32 	%f133, %f132, 0fCB40007F;
	neg.f32 	%f134, %f133;
	fma.rn.f32 	%f135, %f129, 0f3FB8AA3B, %f134;
	fma.rn.f32 	%f136, %f129, 0f32A57060, %f135;
	mov.b32 	%r237, %f132;
	shl.b32 	%r238, %r237, 23;
	mov.b32 	%f137, %r238;
	ex2.approx.ftz.f32 	%f138, %f136;
	mul.f32 	%f139, %f138, %f137;
	add.f32 	%f140, %f128, %f139;
	sub.f32 	%f141, %f301, %f78;
	fma.rn.f32 	%f142, %f141, 0f3BBB989D, 0f3F000000;
	cvt.sat.f32.f32 	%f143, %f142;
	fma.rm.f32 	%f144, %f143, %f83, %f82;
	add.f32 	%f145, %f144, 0fCB40007F;
	neg.f32 	%f146, %f145;
	fma.rn.f32 	%f147, %f141, 0f3FB8AA3B, %f146;
	fma.rn.f32 	%f148, %f141, 0f32A57060, %f147;
	mov.b32 	%r239, %f144;
	shl.b32 	%r240, %r239, 23;
	mov.b32 	%f149, %r240;
	ex2.approx.ftz.f32 	%f150, %f148;
	mul.f32 	%f151, %f150, %f149;
	add.f32 	%f152, %f140, %f151;
	sub.f32 	%f153, %f12, %f78;
	fma.rn.f32 	%f154, %f153, 0f3BBB989D, 0f3F000000;
	cvt.sat.f32.f32 	%f155, %f154;
	fma.rm.f32 	%f156, %f155, %f83, %f82;
	add.f32 	%f157, %f156, 0fCB40007F;
	neg.f32 	%f158, %f157;
	fma.rn.f32 	%f159, %f153, 0f3FB8AA3B, %f158;
	fma.rn.f32 	%f160, %f153, 0f32A57060, %f159;
	mov.b32 	%r241, %f156;
	shl.b32 	%r242, %r241, 23;
	mov.b32 	%f161, %r242;
	ex2.approx.ftz.f32 	%f162, %f160;
	mul.f32 	%f163, %f162, %f161;
	add.f32 	%f164, %f152, %f163;
	sub.f32 	%f165, %f302, %f78;
	fma.rn.f32 	%f166, %f165, 0f3BBB989D, 0f3F000000;
	cvt.sat.f32.f32 	%f167, %f166;
	fma.rm.f32 	%f168, %f167, %f83, %f82;
	add.f32 	%f169, %f168, 0fCB40007F;
	neg.f32 	%f170, %f169;
	fma.rn.f32 	%f171, %f165, 0f3FB8AA3B, %f170;
	fma.rn.f32 	%f172, %f165, 0f32A57060, %f171;
	mov.b32 	%r243, %f168;
	shl.b32 	%r244, %r243, 23;
	mov.b32 	%f173, %r244;
	ex2.approx.ftz.f32 	%f174, %f172;
	mul.f32 	%f175, %f174, %f173;
	add.f32 	%f176, %f164, %f175;
	sub.f32 	%f177, %f15, %f78;
	fma.rn.f32 	%f178, %f177, 0f3BBB989D, 0f3F000000;
	cvt.sat.f32.f32 	%f179, %f178;
	fma.rm.f32 	%f180, %f179, %f83, %f82;
	add.f32 	%f181, %f180, 0fCB40007F;
	neg.f32 	%f182, %f181;
	fma.rn.f32 	%f183, %f177, 0f3FB8AA3B, %f182;
	fma.rn.f32 	%f184, %f177, 0f32A57060, %f183;
	mov.b32 	%r245, %f180;
	shl.b32 	%r246, %r245, 23;
	mov.b32 	%f185, %r246;
	ex2.approx.ftz.f32 	%f186, %f184;
	mul.f32 	%f187, %f186, %f185;
	add.f32 	%f188, %f176, %f187;
	sub.f32 	%f189, %f303, %f78;
	fma.rn.f32 	%f190, %f189, 0f3BBB989D, 0f3F000000;
	cvt.sat.f32.f32 	%f191, %f190;
	fma.rm.f32 	%f192, %f191, %f83, %f82;
	add.f32 	%f193, %f192, 0fCB40007F;
	neg.f32 	%f194, %f193;
	fma.rn.f32 	%f195, %f189, 0f3FB8AA3B, %f194;
	fma.rn.f32 	%f196, %f189, 0f32A57060, %f195;
	mov.b32 	%r247, %f192;
	shl.b32 	%r248, %r247, 23;
	mov.b32 	%f197, %r248;
	ex2.approx.ftz.f32 	%f198, %f196;
	mul.f32 	%f199, %f198, %f197;
	add.f32 	%f200, %f188, %f199;
	sub.f32 	%f201, %f18, %f78;
	fma.rn.f32 	%f202, %f201, 0f3BBB989D, 0f3F000000;
	cvt.sat.f32.f32 	%f203, %f202;
	fma.rm.f32 	%f204, %f203, %f83, %f82;
	add.f32 	%f205, %f204, 0fCB40007F;
	neg.f32 	%f206, %f205;
	fma.rn.f32 	%f207, %f201, 0f3FB8AA3B, %f206;
	fma.rn.f32 	%f208, %f201, 0f32A57060, %f207;
	mov.b32 	%r249, %f204;
	shl.b32 	%r250, %r249, 23;
	mov.b32 	%f209, %r250;
	ex2.approx.ftz.f32 	%f210, %f208;
	mul.f32 	%f211, %f210, %f209;
	add.f32 	%f212, %f200, %f211;
	sub.f32 	%f213, %f304, %f78;
	fma.rn.f32 	%f214, %f213, 0f3BBB989D, 0f3F000000;
	cvt.sat.f32.f32 	%f215, %f214;
	fma.rm.f32 	%f216, %f215, %f83, %f82;
	add.f32 	%f217, %f216, 0fCB40007F;
	neg.f32 	%f218, %f217;
	fma.rn.f32 	%f219, %f213, 0f3FB8AA3B, %f218;
	fma.rn.f32 	%f220, %f213, 0f32A57060, %f219;
	mov.b32 	%r251, %f216;
	shl.b32 	%r252, %r251, 23;
	mov.b32 	%f221, %r252;
	ex2.approx.ftz.f32 	%f222, %f220;
	mul.f32 	%f223, %f222, %f221;
	add.f32 	%f224, %f212, %f223;
	sub.f32 	%f225, %f21, %f78;
	fma.rn.f32 	%f226, %f225, 0f3BBB989D, 0f3F000000;
	cvt.sat.f32.f32 	%f227, %f226;
	fma.rm.f32 	%f228, %f227, %f83, %f82;
	add.f32 	%f229, %f228, 0fCB40007F;
	neg.f32 	%f230, %f229;
	fma.rn.f32 	%f231, %f225, 0f3FB8AA3B, %f230;
	fma.rn.f32 	%f232, %f225, 0f32A57060, %f231;
	mov.b32 	%r253, %f228;
	shl.b32 	%r254, %r253, 23;
	mov.b32 	%f233, %r254;
	ex2.approx.ftz.f32 	%f234, %f232;
	mul.f32 	%f235, %f234, %f233;
	add.f32 	%f236, %f224, %f235;
	sub.f32 	%f237, %f305, %f78;
	fma.rn.f32 	%f238, %f237, 0f3BBB989D, 0f3F000000;
	cvt.sat.f32.f32 	%f239, %f238;
	fma.rm.f32 	%f240, %f239, %f83, %f82;
	add.f32 	%f241, %f240, 0fCB40007F;
	neg.f32 	%f242, %f241;
	fma.rn.f32 	%f243, %f237, 0f3FB8AA3B, %f242;
	fma.rn.f32 	%f244, %f237, 0f32A57060, %f243;
	mov.b32 	%r255, %f240;
	shl.b32 	%r256, %r255, 23;
	mov.b32 	%f245, %r256;
	ex2.approx.ftz.f32 	%f246, %f244;
	mul.f32 	%f247, %f246, %f245;
	add.f32 	%f248, %f236, %f247;
	sub.f32 	%f249, %f24, %f78;
	fma.rn.f32 	%f250, %f249, 0f3BBB989D, 0f3F000000;
	cvt.sat.f32.f32 	%f251, %f250;
	fma.rm.f32 	%f252, %f251, %f83, %f82;
	add.f32 	%f253, %f252, 0fCB40007F;
	neg.f32 	%f254, %f253;
	fma.rn.f32 	%f255, %f249, 0f3FB8AA3B, %f254;
	fma.rn.f32 	%f256, %f249, 0f32A57060, %f255;
	mov.b32 	%r257, %f252;
	shl.b32 	%r258, %r257, 23;
	mov.b32 	%f257, %r258;
	ex2.approx.ftz.f32 	%f258, %f256;
	mul.f32 	%f259, %f258, %f257;
	add.f32 	%f260, %f248, %f259;
	sub.f32 	%f261, %f306, %f78;
	fma.rn.f32 	%f262, %f261, 0f3BBB989D, 0f3F000000;
	cvt.sat.f32.f32 	%f263, %f262;
	fma.rm.f32 	%f264, %f263, %f83, %f82;
	add.f32 	%f265, %f264, 0fCB40007F;
	neg.f32 	%f266, %f265;
	fma.rn.f32 	%f267, %f261, 0f3FB8AA3B, %f266;
	fma.rn.f32 	%f268, %f261, 0f32A57060, %f267;
	mov.b32 	%r259, %f264;
	shl.b32 	%r260, %r259, 23;
	mov.b32 	%f269, %r260;
	ex2.approx.ftz.f32 	%f270, %f268;
	mul.f32 	%f271, %f270, %f269;
	add.f32 	%f272, %f260, %f271;
	mov.b32 	%r261, %f272;
	shfl.sync.bfly.b32	%r262|%p56, %r261, 16, 31, -1;
	mov.b32 	%f273, %r262;
	add.f32 	%f274, %f272, %f273;
	mov.b32 	%r263, %f274;
	shfl.sync.bfly.b32	%r264|%p57, %r263, 8, 31, -1;
	mov.b32 	%f275, %r264;
	add.f32 	%f276, %f274, %f275;
	mov.b32 	%r265, %f276;
	shfl.sync.bfly.b32	%r266|%p58, %r265, 4, 31, -1;
	mov.b32 	%f277, %r266;
	add.f32 	%f278, %f276, %f277;
	mov.b32 	%r267, %f278;
	shfl.sync.bfly.b32	%r268|%p59, %r267, 2, 31, -1;
	mov.b32 	%f279, %r268;
	add.f32 	%f280, %f278, %f279;
	mov.b32 	%r269, %f280;
	shfl.sync.bfly.b32	%r270|%p60, %r269, 1, 31, -1;
	mov.b32 	%f281, %r270;
	add.f32 	%f282, %f280, %f281;
	div.rn.f32 	%f283, %f91, %f282;
	div.rn.f32 	%f284, %f103, %f282;
	div.rn.f32 	%f285, %f115, %f282;
	div.rn.f32 	%f286, %f127, %f282;
	div.rn.f32 	%f287, %f139, %f282;
	div.rn.f32 	%f288, %f151, %f282;
	div.rn.f32 	%f289, %f163, %f282;
	div.rn.f32 	%f290, %f175, %f282;
	div.rn.f32 	%f291, %f187, %f282;
	div.rn.f32 	%f292, %f199, %f282;
	div.rn.f32 	%f293, %f211, %f282;
	div.rn.f32 	%f294, %f223, %f282;
	div.rn.f32 	%f295, %f235, %f282;
	div.rn.f32 	%f296, %f247, %f282;
	div.rn.f32 	%f297, %f259, %f282;
	div.rn.f32 	%f298, %f271, %f282;
	mad.lo.s64 	%rd64, %rd115, %rd31, %rd7;
	shr.u64 	%rd65, %rd64, 63;
	add.s64 	%rd66, %rd64, %rd65;
	cvta.to.global.u64 	%rd67, %rd30;
	shl.b64 	%rd68, %rd66, 2;
	and.b64  	%rd69, %rd68, -8;
	add.s64 	%rd70, %rd67, %rd69;
	st.global.v2.f32 	[%rd70], {%f283, %f284};
	add.s64 	%rd71, %rd64, 64;
	shr.u64 	%rd72, %rd71, 63;
	add.s64 	%rd73, %rd71, %rd72;
	shl.b64 	%rd74, %rd73, 2;
	and.b64  	%rd75, %rd74, -8;
	add.s64 	%rd76, %rd67, %rd75;
	st.global.v2.f32 	[%rd76], {%f285, %f286};
	add.s64 	%rd77, %rd64, 128;
	shr.u64 	%rd78, %rd77, 63;
	add.s64 	%rd79, %rd77, %rd78;
	shl.b64 	%rd80, %rd79, 2;
	and.b64  	%rd81, %rd80, -8;
	add.s64 	%rd82, %rd67, %rd81;
	st.global.v2.f32 	[%rd82], {%f287, %f288};
	add.s64 	%rd83, %rd64, 192;
	shr.u64 	%rd84, %rd83, 63;
	add.s64 	%rd85, %rd83, %rd84;
	shl.b64 	%rd86, %rd85, 2;
	and.b64  	%rd87, %rd86, -8;
	add.s64 	%rd88, %rd67, %rd87;
	st.global.v2.f32 	[%rd88], {%f289, %f290};
	add.s64 	%rd89, %rd64, 256;
	shr.u64 	%rd90, %rd89, 63;
	add.s64 	%rd91, %rd89, %rd90;
	shl.b64 	%rd92, %rd91, 2;
	and.b64  	%rd93, %rd92, -8;
	add.s64 	%rd94, %rd67, %rd93;
	st.global.v2.f32 	[%rd94], {%f291, %f292};
	add.s64 	%rd95, %rd64, 320;
	shr.u64 	%rd96, %rd95, 63;
	add.s64 	%rd97, %rd95, %rd96;
	shl.b64 	%rd98, %rd97, 2;
	and.b64  	%rd99, %rd98, -8;
	add.s64 	%rd100, %rd67, %rd99;
	st.global.v2.f32 	[%rd100], {%f293, %f294};
	add.s64 	%rd101, %rd64, 384;
	shr.u64 	%rd102, %rd101, 63;
	add.s64 	%rd103, %rd101, %rd102;
	shl.b64 	%rd104, %rd103, 2;
	and.b64  	%rd105, %rd104, -8;
	add.s64 	%rd106, %rd67, %rd105;
	st.global.v2.f32 	[%rd106], {%f295, %f296};
	add.s64 	%rd107, %rd64, 448;
	shr.u64 	%rd108, %rd107, 63;
	add.s64 	%rd109, %rd107, %rd108;
	shl.b64 	%rd110, %rd109, 2;
	and.b64  	%rd111, %rd110, -8;
	add.s64 	%rd112, %rd67, %rd111;
	st.global.v2.f32 	[%rd112], {%f297, %f298};
	add.s64 	%rd115, %rd115, %rd8;
	setp.lt.s64 	%p61, %rd115, %rd114;
	@%p61 bra 	$L__BB486_4;
$L__BB486_21:
	ret;

}
	// .globl	_Z15SoftmaxWarpImplI22BroadcastScaleMaskLoadIffbLm4EiE11DirectStoreIffEfLi2ELi16ELi32ELi1ELb1EL9Algorithm0EEvT_T0_ll
.visible .entry _Z15SoftmaxWarpImplI22BroadcastScaleMaskLoadIffbLm4EiE11DirectStoreIffEfLi2ELi16ELi32ELi1ELb1EL9Algorithm0EEvT_T0_ll(
	.param .align 8 .b8 _Z15SoftmaxWarpImplI22BroadcastScaleMaskLoadIffbLm4EiE11DirectStoreIffEfLi2ELi16ELi32ELi1ELb1EL9Algorithm0EEvT_T0_ll_param_0[120],
	.param .align 8 .b8 _Z15SoftmaxWarpImplI22BroadcastScaleMaskLoadIffbLm4EiE11DirectStoreIffEfLi2ELi16ELi32ELi1ELb1EL9Algorithm0EEvT_T0_ll_param_1[16],
	.param .u64 _Z15SoftmaxWarpImplI22BroadcastScaleMaskLoadIffbLm4EiE11DirectStoreIffEfLi2ELi16ELi32ELi1ELb1EL9Algorithm0EEvT_T0_ll_param_2,
	.param .u64 _Z15SoftmaxWarpImplI22BroadcastScaleMaskLoadIffbLm4EiE11DirectStoreIffEfLi2ELi16ELi32ELi1ELb1EL9Algorithm0EEvT_T0_ll_param_3
)
{
	.reg .pred 	%p<78>;
	.reg .b16 	%rs<17>;
	.reg .b32 	%r<287>;
	.reg .b32 	%f<363>;
	.reg .b64 	%rd<124>;

	ld.param.u64 	%rd39, [_Z15SoftmaxWarpImplI22BroadcastScaleMaskLoadIffbLm4EiE11DirectStoreIffEfLi2ELi16ELi32ELi1ELb1EL9Algorithm0EEvT_T0_ll_param_1+8];
	ld.param.v2.f32 	{%f75, %f76}, [_Z15SoftmaxWarpImplI22BroadcastScaleMaskLoadIffbLm4EiE11DirectStoreIffEfLi2ELi16ELi32ELi1ELb1EL9Algorithm0EEvT_T0_ll_param_0+112];
	ld.param.u64 	%rd37, [_Z15SoftmaxWarpImplI22BroadcastScaleMaskLoadIffbLm4EiE11DirectStoreIffEfLi2ELi16ELi32ELi1ELb1EL9Algorithm0EEvT_T0_ll_param_0+104];
	ld.param.v2.u32 	{%r15, %r16}, [_Z15SoftmaxWarpImplI22BroadcastScaleMaskLoadIffbLm4EiE11DirectStoreIffEfLi2ELi16ELi32ELi1ELb1EL9Algorithm0EEvT_T0_ll_param_0+88];
	ld.param.v2.u32 	{%r13, %r14}, [_Z15SoftmaxWarpImplI22BroadcastScaleMaskLoadIffbLm4EiE11DirectStoreIffEfLi2ELi16ELi32ELi1ELb1EL9Algorithm0EEvT_T0_ll_param_0+80];
	ld.param.v2.u32 	{%r11, %r12}, [_Z15SoftmaxWarpImplI22BroadcastScaleMaskLoadIffbLm4EiE11DirectStoreIffEfLi2ELi16ELi32ELi1ELb1EL9Algorithm0EEvT_T0_ll_param_0+64];
	ld.param.v2.u32 	{%r9, %r10}, [_Z15SoftmaxWarpImplI22BroadcastScaleMaskLoadIffbLm4EiE11DirectStoreIffEfLi2ELi16ELi32ELi1ELb1EL9Algorithm0EEvT_T0_ll_param_0+56];
	ld.param.u64 	%rd33, [_Z15SoftmaxWarpImplI22BroadcastScaleMaskLoadIffbLm4EiE11DirectStoreIffEfLi2ELi16ELi32ELi1ELb1EL9Algorithm0EEvT_T0_ll_param_0+40];
	ld.param.u64 	%rd32, [_Z15SoftmaxWarpImplI22BroadcastScaleMaskLoadIffbLm4EiE11DirectStoreIffEfLi2ELi16ELi32ELi1ELb1EL9Algorithm0EEvT_T0_ll_param_0+32];
	ld.param.u64 	%rd31, [_Z15SoftmaxWarpImplI22BroadcastScaleMaskLoadIffbLm4EiE11DirectStoreIffEfLi2ELi16ELi32ELi1ELb1EL9Algorithm0EEvT_T0_ll_param_0+24];
	ld.param.u64 	%rd30, [_Z15SoftmaxWarpImplI22BroadcastScaleMaskLoadIffbLm4EiE11DirectStoreIffEfLi2ELi16ELi32ELi1ELb1EL9Algorithm0EEvT_T0_ll_param_0+16];
	ld.param.u64 	%rd38, [_Z15SoftmaxWarpImplI22BroadcastScaleMaskLoadIffbLm4EiE11DirectStoreIffEfLi2ELi16ELi32ELi1ELb1EL9Algorithm0EEvT_T0_ll_param_1];
	ld.param.u64 	%rd29, [_Z15SoftmaxWarpImplI22BroadcastScaleMaskLoadIffbLm4EiE11DirectStoreIffEfLi2ELi16ELi32ELi1ELb1EL9Algorithm0EEvT_T0_ll_param_0+8];
	ld.param.u64 	%rd28, [_Z15SoftmaxWarpImplI22BroadcastScaleMaskLoadIffbLm4EiE11DirectStoreIffEfLi2ELi16ELi32ELi1ELb1EL9Algorithm0EEvT_T0_ll_param_0];
	ld.param.u64 	%rd41, [_Z15SoftmaxWarpImplI22BroadcastScaleMaskLoadIffbLm4EiE11DirectStoreIffEfLi2ELi16ELi32ELi1ELb1EL9Algorithm0EEvT_T0_ll_param_3];
	cvta.to.global.u64 	%rd1, %rd28;
	cvta.to.global.u64 	%rd2, %rd29;
	cvta.to.global.u64 	%rd6, %rd38;
	setp.lt.s64 	%p1, %rd41, 513;
	@%p1 bra 	$L__BB487_2;
	mov.u64 	%rd42, $str;
	cvta.global.u64 	%rd43, %rd42;
	mov.u64 	%rd44, $str$1;
	cvta.global.u64 	%rd45, %rd44;
	mov.u64 	%rd46, __unnamed_473;
	cvta.global.u64 	%rd47, %rd46;
	{ // callseq 472, 0
	.param .b64 param0;
	st.param.b64 	[param0], %rd43;
	.param .b64 param1;
	st.param.b64 	[param1], %rd45;
	.param .b32 param2;
	st.param.b32 	[param2], 254;
	.param .b64 param3;
	st.param.b64 	[param3], %rd47;
	.param .b64 param4;
	st.param.b64 	[param4], 1;
	call.uni 
	__assertfail, 
	(
	param0, 
	param1, 
	param2, 
	param3, 
	param4
	);
	} // callseq 472
$L__BB487_2:
	ld.param.u64 	%rd121, [_Z15SoftmaxWarpImplI22BroadcastScaleMaskLoadIffbLm4EiE11DirectStoreIffEfLi2ELi16ELi32ELi1ELb1EL9Algorithm0EEvT_T0_ll_param_2];
	mov.u32 	%r17, %ctaid.x;
	mov.u32 	%r18, %ntid.y;
	mov.u32 	%r19, %tid.y;
	mad.lo.s32 	%r20, %r17, %r18, %r19;
	cvt.s64.s32 	%rd123, %r20;
	setp.le.s64 	%p2, %rd121, %rd123;
	@%p2 bra 	$L__BB487_53;
	mov.u32 	%r21, %tid.x;
	shl.b32 	%r22, %r21, 1;
	cvt.u64.u32 	%rd8, %r22;
	add.s32 	%r23, %r22, 64;
	cvt.u64.u32 	%rd9, %r23;
	add.s32 	%r24, %r22, 128;
	cvt.u64.u32 	%rd10, %r24;
	add.s32 	%r25, %r22, 192;
	cvt.u64.u32 	%rd11, %r25;
	add.s32 	%r26, %r22, 256;
	cvt.u64.u32 	%rd12, %r26;
	add.s32 	%r27, %r22, 320;
	cvt.u64.u32 	%rd13, %r27;
	add.s32 	%r28, %r22, 384;
	cvt.u64.u32 	%rd14, %r28;
	add.s32 	%r29, %r22, 448;
	cvt.u64.u32 	%rd15, %r29;
	cvt.u32.u64 	%r31, %rd37;
	cvt.u32.u64 	%r32, %rd8;
$L__BB487_4:
	setp.le.s64 	%p3, %rd41, %rd8;
	cvt.u32.u64 	%r30, %rd123;
	mul.lo.s32 	%r8, %r31, %r30;
	mov.f32 	%f332, 0fFF800000;
	mov.f32 	%f333, %f332;
	mov.f32 	%f338, %f332;
	@%p3 bra 	$L__BB487_8;
	setp.eq.s64 	%p4, %rd33, 1;
	setp.eq.s64 	%p5, %rd32, 1;
	setp.eq.s64 	%p6, %rd31, 1;
	setp.eq.s64 	%p7, %rd30, 1;
	add.s32 	%r33, %r32, %r8;
	div.s32 	%r34, %r33, %r9;
	mul.lo.s32 	%r35, %r34, %r9;
	sub.s32 	%r36, %r33, %r35;
	div.s32 	%r37, %r36, %r10;
	mul.lo.s32 	%r38, %r37, %r10;
	sub.s32 	%r39, %r36, %r38;
	div.s32 	%r40, %r39, %r11;
	mul.lo.s32 	%r41, %r40, %r11;
	sub.s32 	%r42, %r39, %r41;
	selp.b32 	%r43, 0, %r34, %p7;
	selp.b32 	%r44, 0, %r37, %p6;
	selp.b32 	%r45, 0, %r40, %p5;
	selp.b32 	%r46, 0, %r42, %p4;
	mul.lo.s32 	%r47, %r13, %r43;
	mad.lo.s32 	%r48, %r14, %r44, %r47;
	mad.lo.s32 	%r49, %r15, %r45, %r48;
	mad.lo.s32 	%r50, %r16, %r46, %r49;
	shr.u32 	%r51, %r33, 31;
	add.s32 	%r52, %r33, %r51;
	shr.s32 	%r53, %r52, 1;
	mul.wide.s32 	%rd48, %r53, 8;
	add.s64 	%rd18, %rd1, %rd48;
	ld.global.f32 	%f78, [%rd18];
	shr.u32 	%r54, %r50, 31;
	add.s32 	%r55, %r50, %r54;
	shr.s32 	%r56, %r55, 1;
	mul.wide.s32 	%rd49, %r56, 2;
	add.s64 	%rd50, %rd2, %rd49;
	ld.global.v2.u8 	{%rs1, %rs2}, [%rd50];
	setp.eq.s16 	%p8, %rs1, 0;
	mul.f32 	%f79, %f78, %f76;
	selp.f32 	%f333, %f75, %f79, %p8;
	setp.eq.s16 	%p9, %rs2, 0;
	mov.f32 	%f332, %f75;
	@%p9 bra 	$L__BB487_7;
	ld.global.f32 	%f80, [%rd18+4];
	mul.f32 	%f332, %f80, %f76;
$L__BB487_7:
	max.f32 	%f81, %f333, 0fFF800000;
	max.f32 	%f338, %f81, %f332;
$L__BB487_8:
	setp.le.s64 	%p10, %rd41, %rd9;
	mov.f32 	%f336, 0fFF800000;
	mov.f32 	%f337, %f336;
	@%p10 bra 	$L__BB487_12;
	cvt.u32.u64 	%r57, %rd9;
	setp.eq.s64 	%p11, %rd33, 1;
	setp.eq.s64 	%p12, %rd32, 1;
	setp.eq.s64 	%p13, %rd31, 1;
	setp.eq.s64 	%p14, %rd30, 1;
	add.s32 	%r58, %r57, %r8;
	div.s32 	%r59, %r58, %r9;
	mul.lo.s32 	%r60, %r59, %r9;
	sub.s32 	%r61, %r58, %r60;
	div.s32 	%r62, %r61, %r10;
	mul.lo.s32 	%r63, %r62, %r10;
	sub.s32 	%r64, %r61, %r63;
	div.s32 	%r65, %r64, %r11;
	mul.lo.s32 	%r66, %r65, %r11;
	sub.s32 	%r67, %r64, %r66;
	selp.b32 	%r68, 0, %r59, %p14;
	selp.b32 	%r69, 0, %r62, %p13;
	selp.b32 	%r70, 0, %r65, %p12;
	selp.b32 	%r71, 0, %r67, %p11;
	mul.lo.s32 	%r72, %r13, %r68;
	mad.lo.s32 	%r73, %r14, %r69, %r72;
	mad.lo.s32 	%r74, %r15, %r70, %r73;
	mad.lo.s32 	%r75, %r16, %r71, %r74;
	shr.u32 	%r76, %r58, 31;
	add.s32 	%r77, %r58, %r76;
	shr.s32 	%r78, %r77, 1;
	mul.wide.s32 	%rd51, %r78, 8;
	add.s64 	%rd19, %rd1, %rd51;
	ld.global.f32 	%f83, [%rd19];
	shr.u32 	%r79, %r75, 31;
	add.s32 	%r80, %r75, %r79;
	shr.s32 	%r81, %r80, 1;
	mul.wide.s32 	%rd52, %r81, 2;
	add.s64 	%rd53, %rd2, %rd52;
	ld.global.v2.u8 	{%rs3, %rs4}, [%rd53];
	setp.eq.s16 	%p15, %rs3, 0;
	mul.f32 	%f84, %f83, %f76;
	selp.f32 	%f337, %f75, %f84, %p15;
	setp.eq.s16 	%p16, %rs4, 0;
	mov.f32 	%f336, %f75;
	@%p16 bra 	$L__BB487_11;
	ld.global.f32 	%f85, [%rd19+4];
	mul.f32 	%f336, %f85, %f76;
$L__BB487_11:
	max.f32 	%f86, %f338, %f337;
	max.f32 	%f338, %f86, %f336;
$L__BB487_12:
	setp.le.s64 	%p17, %rd41, %rd10;
	mov.f32 	%f340, 0fFF800000;
	mov.f32 	%f341, %f340;
	@%p17 bra 	$L__BB487_16;
	cvt.u32.u64 	%r82, %rd10;
	setp.eq.s64 	%p18, %rd33, 1;
	setp.eq.s64 	%p19, %rd32, 1;
	setp.eq.s64 	%p20, %rd31, 1;
	setp.eq.s64 	%p21, %rd30, 1;
	add.s32 	%r83, %r82, %r8;
	div.s32 	%r84, %r83, %r9;
	mul.lo.s32 	%r85, %r84, %r9;
	sub.s32 	%r86, %r83, %r85;
	div.s32 	%r87, %r86, %r10;
	mul.lo.s32 	%r88, %r87, %r10;
	sub.s32 	%r89, %r86, %r88;
	div.s32 	%r90, %r89, %r11;
	mul.lo.s32 	%r91, %r90, %r11;
	sub.s32 	%r92, %r89, %r91;
	selp.b32 	%r93, 0, %r84, %p21;
	selp.b32 	%r94, 0, %r87, %p20;
	selp.b32 	%r95, 0, %r90, %p19;
	selp.b32 	%r96, 0, %r92, %p18;
	mul.lo.s32 	%r97, %r13, %r93;
	mad.lo.s32 	%r98, %r14, %r94, %r97;
	mad.lo.s32 	%r99, %r15, %r95, %r98;
	mad.lo.s32 	%r100, %r16, %r96, %r99;
	shr.u32 	%r101, %r83, 31;
	add.s32 	%r102, %r83, %r101;
	shr.s32 	%r103, %r102, 1;
	mul.wide.s32 	%rd54, %r103, 8;
	add.s64 	%rd20, %rd1, %rd54;
	ld.global.f32 	%f88, [%rd20];
	shr.u32 	%r104, %r100, 31;
	add.s32 	%r105, %r100, %r104;
	shr.s32 	%r106, %r105, 1;
	mul.wide.s32 	%rd55, %r106, 2;
	add.s64 	%rd56, %rd2, %rd55;
	ld.global.v2.u8 	{%rs5, %rs6}, [%rd56];
	setp.eq.s16 	%p22, %rs5, 0;
	mul.f32 	%f89, %f88, %f76;
	selp.f32 	%f341, %f75, %f89, %p22;
	setp.eq.s16 	%p23, %rs6, 0;
	mov.f32 	%f340, %f75;
	@%p23 bra 	$L__BB487_15;
	ld.global.f32 	%f90, [%rd20+4];
	mul.f32 	%f340, %f90, %f76;
$L__BB487_15:
	max.f32 	%f91, %f338, %f341;
	max.f32 	%f338, %f91, %f340;
$L__BB487_16:
	setp.le.s64 	%p24, %rd41, %rd11;
	mov.f32 	%f344, 0fFF800000;
	mov.f32 	%f345, %f344;
	@%p24 bra 	$L__BB487_20;
	cvt.u32.u64 	%r107, %rd11;
	setp.eq.s64 	%p25, %rd33, 1;
	setp.eq.s64 	%p26, %rd32, 1;
	setp.eq.s64 	%p27, %rd31, 1;
	setp.eq.s64 	%p28, %rd30, 1;
	add.s32 	%r108, %r107, %r8;
	div.s32 	%r109, %r108, %r9;
	mul.lo.s32 	%r110, %r109, %r9;
	sub.s32 	%r111, %r108, %r110;
	div.s32 	%r112, %r111, %r10;
	mul.lo.s32 	%r113, %r112, %r10;
	sub.s32 	%r114, %r111, %r113;
	div.s32 	%r115, %r114, %r11;
	mul.lo.s32 	%r116, %r115, %r11;
	sub.s32 	%r117, %r114, %r116;
	selp.b32 	%r118, 0, %r109, %p28;
	selp.b32 	%r119, 0, %r112, %p27;
	selp.b32 	%r120, 0, %r115, %p26;
	selp.b32 	%r121, 0, %r117, %p25;
	mul.lo.s32 	%r122, %r13, %r118;
	mad.lo.s32 	%r123, %r14, %r119, %r122;
	mad.lo.s32 	%r124, %r15, %r120, %r123;
	mad.lo.s32 	%r125, %r16, %r121, %r124;
	shr.u32 	%r126, %r108, 31;
	add.s32 	%r127, %r108, %r126;
	shr.s32 	%r128, %r127, 1;
	mul.wide.s32 	%rd57, %r128, 8;
	add.s64 	%rd21, %rd1, %rd57;
	ld.global.f32 	%f93, [%rd21];
	shr.u32 	%r129, %r125, 31;
	add.s32 	%r130, %r125, %r129;
	shr.s32 	%r131, %r130, 1;
	mul.wide.s32 	%rd58, %r131, 2;
	add.s64 	%rd59, %rd2, %rd58;
	ld.global.v2.u8 	{%rs7, %rs8}, [%rd59];
	setp.eq.s16 	%p29, %rs7, 0;
	mul.f32 	%f94, %f93, %f76;
	selp.f32 	%f345, %f75, %f94, %p29;
	setp.eq.s16 	%p30, %rs8, 0;
	mov.f32 	%f344, %f75;
	@%p30 bra 	$L__BB487_19;
	ld.global.f32 	%f95, [%rd21+4];
	mul.f32 	%f344, %f95, %f76;
$L__BB487_19:
	max.f32 	%f96, %f338, %f345;
	max.f32 	%f338, %f96, %f344;
$L__BB487_20:
	setp.le.s64 	%p31, %rd41, %rd12;
	mov.f32 	%f348, 0fFF800000;
	mov.f32 	%f349, %f348;
	@%p31 bra 	$L__BB487_24;
	cvt.u32.u64 	%r132, %rd12;
	setp.eq.s64 	%p32, %rd33, 1;
	setp.eq.s64 	%p33, %rd32, 1;
	setp.eq.s64 	%p34, %rd31, 1;
	setp.eq.s64 	%p35, %rd30, 1;
	add.s32 	%r133, %r132, %r8;
	div.s32 	%r134, %r133, %r9;
	mul.lo.s32 	%r135, %r134, %r9;
	sub.s32 	%r136, %r133, %r135;
	div.s32 	%r137, %r136, %r10;
	mul.lo.s32 	%r138, %r137, %r10;
	sub.s32 	%r139, %r136, %r138;
	div.s32 	%r140, %r139, %r11;
	mul.lo.s32 	%r141, %r140, %r11;
	sub.s32 	%r142, %r139, %r141;
	selp.b32 	%r143, 0, %r134, %p35;
	selp.b32 	%r144, 0, %r137, %p34;
	selp.b32 	%r145, 0, %r140, %p33;
	selp.b32 	%r146, 0, %r142, %p32;
	mul.lo.s32 	%r147, %r13, %r143;
	mad.lo.s32 	%r148, %r14, %r144, %r147;
	mad.lo.s32 	%r149, %r15, %r145, %r148;
	mad.lo.s32 	%r150, %r16, %r146, %r149;
	shr.u32 	%r151, %r133, 31;
	add.s32 	%r152, %r133, %r151;
	shr.s32 	%r153, %r152, 1;
	mul.wide.s32 	%rd60, %r153, 8;
	add.s64 	%rd22, %rd1, %rd60;
	ld.global.f32 	%f98, [%rd22];
	shr.u32 	%r154, %r150, 31;
	add.s32 	%r155, %r150, %r154;
	shr.s32 	%r156, %r155, 1;
	mul.wide.s32 	%rd61, %r156, 2;
	add.s64 	%rd62, %rd2, %rd61;
	ld.global.v2.u8 	{%rs9, %rs10}, [%rd62];
	setp.eq.s16 	%p36, %rs9, 0;
	mul.f32 	%f99, %f98, %f76;
	selp.f32 	%f349, %f75, %f99, %p36;
	setp.eq.s16 	%p37, %rs10, 0;
	mov.f32 	%f348, %f75;
	@%p37 bra 	$L__BB487_23;
	ld.global.f32 	%f100, [%rd22+4];
	mul.f32 	%f348, %f100, %f76;
$L__BB487_23:
	max.f32 	%f101, %f338, %f349;
	max.f32 	%f338, %f101, %f348;
$L__BB487_24:
	setp.le.s64 	%p38, %rd41, %rd13;
	mov.f32 	%f352, 0fFF800000;
	mov.f32 	%f353, %f352;
	@%p38 bra 	$L__BB487_28;
	cvt.u32.u64 	%r157, %rd13;
	setp.eq.s64 	%p39, %rd33, 1;
	setp.eq.s64 	%p40, %rd32, 1;
	setp.eq.s64 	%p41, %rd31, 1;
	setp.eq.s64 	%p42, %rd30, 1;
	add.s32 	%r158, %r157, %r8;
	div.s32 	%r159, %r158, %r9;
	mul.lo.s32 	%r160, %r159, %r9;
	sub.s32 	%r161, %r158, %r160;
	div.s32 	%r162, %r161, %r10;
	mul.lo.s32 	%r163, %r162, %r10;
	sub.s32 	%r164, %r161, %r163;
	div.s32 	%r165, %r164, %r11;
	mul.lo.s32 	%r166, %r165, %r11;
	sub.s32 	%r167, %r164, %r166;
	selp.b32 	%r168, 0, %r159, %p42;
	selp.b32 	%r169, 0, %r162, %p41;
	selp.b32 	%r170, 0, %r165, %p40;
	selp.b32 	%r171, 0, %r167, %p39;
	mul.lo.s32 	%r172, %r13, %r168;
	mad.lo.s32 	%r173, %r14, %r169, %r172;
	mad.lo.s32 	%r174, %r15, %r170, %r173;
	mad.lo.s32 	%r175, %r16, %r171, %r174;
	shr.u32 	%r176, %r158, 31;
	add.s32 	%r177, %r158, %r176;
	shr.s32 	%r178, %r177, 1;
	mul.wide.s32 	%rd63, %r178, 8;
	add.s64 	%rd23, %rd1, %rd63;
	ld.global.f32 	%f103, [%rd23];
	shr.u32 	%r179, %r175, 31;
	add.s32 	%r180, %r175, %r179;
	shr.s32 	%r181, %r180, 1;
	mul.wide.s32 	%rd64, %r181, 2;
	add.s64 	%rd65, %rd2, %rd64;
	ld.global.v2.u8 	{%rs11, %rs12}, [%rd65];
	setp.eq.s16 	%p43, %rs11, 0;
	mul.f32 	%f104, %f103, %f76;
	selp.f32 	%f353, %f75, %f104, %p43;
	setp.eq.s16 	%p44, %rs12, 0;
	mov.f32 	%f352, %f75;
	@%p44 bra 	$L__BB487_27;
	ld.global.f32 	%f105, [%rd23+4];
	mul.f32 	%f352, %f105, %f76;
$L__BB487_27:
	max.f32 	%f106, %f338, %f353;
	max.f32 	%f338, %f106, %f352;
$L__BB487_28:
	setp.le.s64 	%p45, %rd41, %rd14;
	mov.f32 	%f356, 0fFF800000;
	mov.f32 	%f357, %f356;
	@%p45 bra 	$L__BB487_32;
	cvt.u32.u64 	%r182, %rd14;
	setp.eq.s64 	%p46, %rd33, 1;
	setp.eq.s64 	%p47, %rd32, 1;
	setp.eq.s64 	%p48, %rd31, 1;
	setp.eq.s64 	%p49, %rd30, 1;
	add.s32 	%r183, %r182, %r8;
	div.s32 	%r184, %r183, %r9;
	mul.lo.s32 	%r185, %r184, %r9;
	sub.s32 	%r186, %r183, %r185;
	div.s32 	%r187, %r186, %r10;
	mul.lo.s32 	%r188, %r187, %r10;
	sub.s32 	%r189, %r186, %r188;
	div.s32 	%r190, %r189, %r11;
	mul.lo.s32 	%r191, %r190, %r11;
	sub.s32 	%r192, %r189, %r191;
	selp.b32 	%r193, 0, %r184, %p49;
	selp.b32 	%r194, 0, %r187, %p48;
	selp.b32 	%r195, 0, %r190, %p47;
	selp.b32 	%r196, 0, %r192, %p46;
	mul.lo.s32 	%r197, %r13, %r193;
	mad.lo.s32 	%r198, %r14, %r194, %r197;
	mad.lo.s32 	%r199, %r15, %r195, %r198;
	mad.lo.s32 	%r200, %r16, %r196, %r199;
	shr.u32 	%r201, %r183, 31;
	add.s32 	%r202, %r183, %r201;
	shr.s32 	%r203, %r202, 1;
	mul.wide.s32 	%rd66, %r203, 8;
	add.s64 	%rd24, %rd1, %rd66;
	ld.global.f32 	%f108, [%rd24];
	shr.u32 	%r204, %r200, 31;
	add.s32 	%r205, %r200, %r204;
	shr.s32 	%r206, %r205, 1;
	mul.wide.s32 	%rd67, %r206, 2;
	add.s64 	%rd68, %rd2, %rd67;
	ld.global.v2.u8 	{%rs13, %rs14}, [%rd68];
	setp.eq.s16 	%p50, %rs13, 0;
	mul.f32 	%f109, %f108, %f76;
	selp.f32 	%f357, %f75, %f109, %p50;
	setp.eq.s16 	%p51, %rs14, 0;
	mov.f32 	%f356, %f75;
	@%p51 bra 	$L__BB487_31;
	ld.global.f32 	%f110, [%rd24+4];
	mul.f32 	%f356, %f110, %f76;
$L__BB487_31:
	max.f32 	%f111, %f338, %f357;
	max.f32 	%f338, %f111, %f356;
$L__BB487_32:
	setp.le.s64 	%p52, %rd41, %rd15;
	mov.f32 	%f360, 0fFF800000;
	mov.f32 	%f361, %f360;
	@%p52 bra 	$L__BB487_36;
	cvt.u32.u64 	%r207, %rd15;
	setp.eq.s64 	%p53, %rd33, 1;
	setp.eq.s64 	%p54, %rd32, 1;
	setp.eq.s64 	%p55, %rd31, 1;
	setp.eq.s64 	%p56, %rd30, 1;
	add.s32 	%r208, %r207, %r8;
	div.s32 	%r209, %r208, %r9;
	mul.lo.s32 	%r210, %r209, %r9;
	sub.s32 	%r211, %r208, %r210;
	div.s32 	%r212, %r211, %r10;
	mul.lo.s32 	%r213, %r212, %r10;
	sub.s32 	%r214, %r211, %r213;
	div.s32 	%r215, %r214, %r11;
	mul.lo.s32 	%r216, %r215, %r11;
	sub.s32 	%r217, %r214, %r216;
	selp.b32 	%r218, 0, %r209, %p56;
	selp.b32 	%r219, 0, %r212, %p55;
	selp.b32 	%r220, 0, %r215, %p54;
	selp.b32 	%r221, 0, %r217, %p53;
	mul.lo.s32 	%r222, %r13, %r218;
	mad.lo.s32 	%r223, %r14, %r219, %r222;
	mad.lo.s32 	%r224, %r15, %r220, %r223;
	mad.lo.s32 	%r225, %r16, %r221, %r224;
	shr.u32 	%r226, %r208, 31;
	add.s32 	%r227, %r208, %r226;
	shr.s32 	%r228, %r227, 1;
	mul.wide.s32 	%rd69, %r228, 8;
	add.s64 	%rd25, %rd1, %rd69;
	ld.global.f32 	%f113, [%rd25];
	shr.u32 	%r229, %r225, 31;
	add.s32 	%r230, %r225, %r229;
	shr.s32 	%r231, %r230, 1;
	mul.wide.s32 	%rd70, %r231, 2;
	add.s64 	%rd71, %rd2, %rd70;
	ld.global.v2.u8 	{%rs15, %rs16}, [%rd71];
	setp.eq.s16 	%p57, %rs15, 0;
	mul.f32 	%f114, %f113, %f76;
	selp.f32 	%f361, %f75, %f114, %p57;
	setp.eq.s16 	%p58, %rs16, 0;
	mov.f32 	%f360, %f75;
	@%p58 bra 	$L__BB487_35;
	ld.global.f32 	%f115, [%rd25+4];
	mul.f32 	%f360, %f115, %f76;
$L__BB487_35:
	max.f32 	%f116, %f338, %f361;
	max.f32 	%f338, %f116, %f360;
$L__BB487_36:
	setp.le.s64 	%p59, %rd41, %rd8;
	mov.b32 	%r232, %f338;
	shfl.sync.bfly.b32	%r233|%p60, %r232, 16, 31, -1;
	mov.b32 	%f117, %r233;
	max.f32 	%f118, %f338, %f117;
	mov.b32 	%r234, %f118;
	shfl.sync.bfly.b32	%r235|%p61, %r234, 8, 31, -1;
	mov.b32 	%f119, %r235;
	max.f32 	%f120, %f118, %f119;
	mov.b32 	%r236, %f120;
	shfl.sync.bfly.b32	%r237|%p62, %r236, 4, 31, -1;
	mov.b32 	%f121, %r237;
	max.f32 	%f122, %f120, %f121;
	mov.b32 	%r238, %f122;
	shfl.sync.bfly.b32	%r239|%p63, %r238, 2, 31, -1;
	mov.b32 	%f123, %r239;
	max.f32 	%f124, %f122, %f123;
	mov.b32 	%r240, %f124;
	shfl.sync.bfly.b32	%r241|%p64, %r240, 1, 31, -1;
	mov.b32 	%f125, %r241;
	max.f32 	%f126, %f124, %f125;
	sub.f32 	%f127, %f333, %f126;
	fma.rn.f32 	%f128, %f127, 0f3BBB989D, 0f3F000000;
	cvt.sat.f32.f32 	%f129, %f128;
	mov.f32 	%f130, 0f4B400001;
	mov.f32 	%f131, 0f437C0000;
	fma.rm.f32 	%f132, %f129, %f131, %f130;
	add.f32 	%f133, %f132, 0fCB40007F;
	neg.f32 	%f134, %f133;
	fma.rn.f32 	%f135, %f127, 0f3FB8AA3B, %f134;
	fma.rn.f32 	%f136, %f127, 0f32A57060, %f135;
	mov.b32 	%r242, %f132;
	shl.b32 	%r243, %r242, 23;
	mov.b32 	%f137, %r243;
	ex2.approx.ftz.f32 	%f138, %f136;
	mul.f32 	%f139, %f138, %f137;
	add.f32 	%f140, %f139, 0f00000000;
	sub.f32 	%f141, %f332, %f126;
	fma.rn.f32 	%f142, %f141, 0f3BBB989D, 0f3F000000;
	cvt.sat.f32.f32 	%f143, %f142;
	fma.rm.f32 	%f144, %f143, %f131, %f130;
	add.f32 	%f145, %f144, 0fCB40007F;
	neg.f32 	%f146, %f145;
	fma.rn.f32 	%f147, %f141, 0f3FB8AA3B, %f146;
	fma.rn.f32 	%f148, %f141, 0f32A57060, %f147;
	mov.b32 	%r244, %f144;
	shl.b32 	%r245, %r244, 23;
	mov.b32 	%f149, %r245;
	ex2.approx.ftz.f32 	%f150, %f148;
	mul.f32 	%f151, %f150, %f149;
	add.f32 	%f152, %f140, %f151;
	sub.f32 	%f153, %f337, %f126;
	fma.rn.f32 	%f154, %f153, 0f3BBB989D, 0f3F000000;
	cvt.sat.f32.f32 	%f155, %f154;
	fma.rm.f32 	%f156, %f155, %f131, %f130;
	add.f32 	%f157, %f156, 0fCB40007F;
	neg.f32 	%f158, %f157;
	fma.rn.f32 	%f159, %f153, 0f3FB8AA3B, %f158;
	fma.rn.f32 	%f160, %f153, 0f32A57060, %f159;
	mov.b32 	%r246, %f156;
	shl.b32 	%r247, %r246, 23;
	mov.b32 	%f161, %r247;
	ex2.approx.ftz.f32 	%f162, %f160;
	mul.f32 	%f163, %f162, %f161;
	add.f32 	%f164, %f152, %f163;
	sub.f32 	%f165, %f336, %f126;
	fma.rn.f32 	%f166, %f165, 0f3BBB989D, 0f3F000000;
	cvt.sat.f32.f32 	%f167, %f166;
	fma.rm.f32 	%f168, %f167, %f131, %f130;
	add.f32 	%f169, %f168, 0fCB40007F;
	neg.f32 	%f170, %f169;
	fma.rn.f32 	%f171, %f165, 0f3FB8AA3B, %f170;
	fma.rn.f32 	%f172, %f165, 0f32A57060, %f171;
	mov.b32 	%r248, %f168;
	shl.b32 	%r249, %r248, 23;
	mov.b32 	%f173, %r249;
	ex2.approx.ftz.f32 	%f174, %f172;
	mul.f32 	%f175, %f174, %f173;
	add.f32 	%f176, %f164, %f175;
	sub.f32 	%f177, %f341, %f126;
	fma.rn.f32 	%f178, %f177, 0f3BBB989D, 0f3F000000;
	cvt.sat.f32.f32 	%f179, %f178;
	fma.rm.f32 	%f180, %f179, %f131, %f130;
	add.f32 	%f181, %f180, 0fCB40007F;
	neg.f32 	%f182, %f181;
	fma.rn.f32 	%f183, %f177, 0f3FB8AA3B, %f182;
	fma.rn.f32 	%f184, %f177, 0f32A57060, %f183;
	mov.b32 	%r250, %f180;
	shl.b32 	%r251, %r250, 23;
	mov.b32 	%f185, %r251;
	ex2.approx.ftz.f32 	%f186, %f184;
	mul.f32 	%f187, %f186, %f185;
	add.f32 	%f188, %f176, %f187;
	sub.f32 	%f189, %f340, %f126;
	fma.rn.f32 	%f190, %f189, 0f3BBB989D, 0f3F000000;
	cvt.sat.f32.f32 	%f191, %f190;
	fma.rm.f32 	%f192, %f191, %f131, %f130;
	add.f32 	%f193, %f192, 0fCB40007F;
	neg.f32 	%f194, %f193;
	fma.rn.f32 	%f195, %f189, 0f3FB8AA3B, %f194;
	fma.rn.f32 	%f196, %f189, 0f32A57060, %f195;
	mov.b32 	%r252, %f192;
	shl.b32 	%r253, %r252, 23;
	mov.b32 	%f197, %r253;
	ex2.approx.ftz.f32 	%f198, %f196;
	mul.f32 	%f199, %f198, %f197;
	add.f32 	%f200, %f188, %f199;
	sub.f32 	%f201, %f345, %f126;
	fma.rn.f32 	%f202, %f201, 0f3BBB989D, 0f3F000000;
	cvt.sat.f32.f32 	%f203, %f202;
	fma.rm.f32 	%f204, %f203, %f131, %f130;
	add.f32 	%f205, %f204, 0fCB40007F;
	neg.f32 	%f206, %f205;
	fma.rn.f32 	%f207, %f201, 0f3FB8AA3B, %f206;
	fma.rn.f32 	%f208, %f201, 0f32A57060, %f207;
	mov.b32 	%r254, %f204;
	shl.b32 	%r255, %r254, 23;
	mov.b32 	%f209, %r255;
	ex2.approx.ftz.f32 	%f210, %f208;
	mul.f32 	%f211, %f210, %f209;
	add.f32 	%f212, %f200, %f211;
	sub.f32 	%f213, %f344, %f126;
	fma.rn.f32 	%f214, %f213, 0f3BBB989D, 0f3F000000;
	cvt.sat.f32.f32 	%f215, %f214;
	fma.rm.f32 	%f216, %f215, %f131, %f130;
	add.f32 	%f217, %f216, 0fCB40007F;
	neg.f32 	%f218, %f217;
	fma.rn.f32 	%f219, %f213, 0f3FB8AA3B, %f218;
	fma.rn.f32 	%f220, %f213, 0f32A57060, %f219;
	mov.b32 	%r256, %f216;
	shl.b32 	%r257, %r256, 23;
	mov.b32 	%f221, %r257;
	ex2.approx.ftz.f32 	%f222, %f220;
	mul.f32 	%f223, %f222, %f221;
	add.f32 	%f224, %f212, %f223;
	sub.f32 	%f225, %f349, %f126;
	fma.rn.f32 	%f226, %f225, 0f3BBB989D, 0f3F000000;
	cvt.sat.f32.f32 	%f227, %f226;
	fma.rm.f32 	%f228, %f227, %f131, %f130;
	add.f32 	%f229, %f228, 0fCB40007F;
	neg.f32 	%f230, %f229;
	fma.rn.f32 	%f231, %f225, 0f3FB8AA3B, %f230;
	fma.rn.f32 	%f232, %f225, 0f32A57060, %f231;
	mov.b32 	%r258, %f228;
	shl.b32 	%r259, %r258, 23;
	mov.b32 	%f233, %r259;
	ex2.approx.ftz.f32 	%f234, %f232;
	mul.f32 	%f235, %f234, %f233;
	add.f32 	%f236, %f224, %f235;
	sub.f32 	%f237, %f348, %f126;
	fma.rn.f32 	%f238, %f237, 0f3BBB989D, 0f3F000000;
	cvt.sat.f32.f32 	%f239, %f238;
	fma.rm.f32 	%f240, %f239, %f131, %f130;
	add.f32 	%f241, %f240, 0fCB40007F;
	neg.f32 	%f242, %f241;
	fma.rn.f32 	%f243, %f237, 0f3FB8AA3B, %f242;
	fma.rn.f32 	%f244, %f237, 0f32A57060, %f243;
	mov.b32 	%r260, %f240;
	shl.b32 	%r261, %r260, 23;
	mov.b32 	%f245, %r261;
	ex2.approx.ftz.f32 	%f246, %f244;
	mul.f32 	%f247, %f246, %f245;
	add.f32 	%f248, %f236, %f247;
	sub.f32 	%f249, %f353, %f126;
	fma.rn.f32 	%f250, %f249, 0f3BBB989D, 0f3F000000;
	cvt.sat.f32.f32 	%f251, %f250;
	fma.rm.f32 	%f252, %f251, %f131, %f130;
	add.f32 	%f253, %f252, 0fCB40007F;
	neg.f32 	%f254, %f253;
	fma.rn.f32 	%f255, %f249, 0f3FB8AA3B, %f254;
	fma.rn.f32 	%f256, %f249, 0f32A57060, %f255;
	mov.b32 	%r262, %f252;
	shl.b32 	%r263, %r262, 23;
	mov.b32 	%f257, %r263;
	ex2.approx.ftz.f32 	%f258, %f256;
	mul.f32 	%f259, %f258, %f257;
	add.f32 	%f260, %f248, %f259;
	sub.f32 	%f261, %f352, %f126;
	fma.rn.f32 	%f262, %f261, 0f3BBB989D, 0f3F000000;
	cvt.sat.f32.f32 	%f263, %f262;
	fma.rm.f32 	%f264, %f263, %f131, %f130;
	add.f32 	%f265, %f264, 0fCB40007F;
	neg.f32 	%f266, %f265;
	fma.rn.f32 	%f267, %f261, 0f3FB8AA3B, %f266;
	fma.rn.f32 	%f268, %f261, 0f32A57060, %f267;
	mov.b32 	%r264, %f264;
	shl.b32 	%r265, %r264, 23;
	mov.b32 	%f269, %r265;
	ex2.approx.ftz.f32 	%f270, %f268;
	mul.f32 	%f271, %f270, %f269;
	add.f32 	%f272, %f260, %f271;
	sub.f32 	%f273, %f357, %f126;
	fma.rn.f32 	%f274, %f273, 0f3BBB989D, 0f3F000000;
	cvt.sat.f32.f32 	%f275, %f274;
	fma.rm.f32 	%f276, %f275, %f131, %f130;
	add.f32 	%f277, %f276, 0fCB40007F;
	neg.f32 	%f278, %f277;
	fma.rn.f32 	%f279, %f273, 0f3FB8AA3B, %f278;
	fma.rn.f32 	%f280, %f273, 0f32A57060, %f279;
	mov.b32 	%r266, %f276;
	shl.b32 	%r267, %r266, 23;
	mov.b32 	%f281, %r267;
	ex2.approx.ftz.f32 	%f282, %f280;
	mul.f32 	%f283, %f282, %f281;
	add.f32 	%f284, %f272, %f283;
	sub.f32 	%f285, %f356, %f126;
	fma.rn.f32 	%f286, %f285, 0f3BBB989D, 0f3F000000;
	cvt.sat.f32.f32 	%f287, %f286;
	fma.rm.f32 	%f288, %f287, %f131, %f130;
	add.f32 	%f289, %f288, 0fCB40007F;
	neg.f32 	%f290, %f289;
	fma.rn.f32 	%f291, %f285, 0f3FB8AA3B, %f290;
	fma.rn.f32 	%f292, %f285, 0f32A57060, %f291;
	mov.b32 	%r268, %f288;
	shl.b32 	%r269, %r268, 23;
	mov.b32 	%f293, %r269;
	ex2.approx.ftz.f32 	%f294, %f292;
	mul.f32 	%f295, %f294, %f293;
	add.f32 	%f296, %f284, %f295;
	sub.f32 	%f297, %f361, %f126;
	fma.rn.f32 	%f298, %f297, 0f3BBB989D, 0f3F000000;
	cvt.sat.f32.f32 	%f299, %f298;
	fma.rm.f32 	%f300, %f299, %f131, %f130;
	add.f32 	%f301, %f300, 0fCB40007F;
	neg.f32 	%f302, %f301;
	fma.rn.f32 	%f303, %f297, 0f3FB8AA3B, %f302;
	fma.rn.f32 	%f304, %f297, 0f32A57060, %f303;
	mov.b32 	%r270, %f300;
	shl.b32 	%r271, %r270, 23;
	mov.b32 	%f305, %r271;
	ex2.approx.ftz.f32 	%f306, %f304;
	mul.f32 	%f307, %f306, %f305;
	add.f32 	%f308, %f296, %f307;
	sub.f32 	%f309, %f360, %f126;
	fma.rn.f32 	%f310, %f309, 0f3BBB989D, 0f3F000000;
	cvt.sat.f32.f32 	%f311, %f310;
	fma.rm.f32 	%f312, %f311, %f131, %f130;
	add.f32 	%f313, %f312, 0fCB40007F;
	neg.f32 	%f314, %f313;
	fma.rn.f32 	%f315, %f309, 0f3FB8AA3B, %f314;
	fma.rn.f32 	%f316, %f309, 0f32A57060, %f315;
	mov.b32 	%r272, %f312;
	shl.b32 	%r273, %r272, 23;
	mov.b32 	%f317, %r273;
	ex2.approx.ftz.f32 	%f318, %f316;
	mul.f32 	%f319, %f318, %f317;
	add.f32 	%f320, %f308, %f319;
	mov.b32 	%r274, %f320;
	shfl.sync.bfly.b32	%r275|%p65, %r274, 16, 31, -1;
	mov.b32 	%f321, %r275;
	add.f32 	%f322, %f320, %f321;
	mov.b32 	%r276, %f322;
	shfl.sync.bfly.b32	%r277|%p66, %r276, 8, 31, -1;
	mov.b32 	%f323, %r277;
	add.f32 	%f324, %f322, %f323;
	mov.b32 	%r278, %f324;
	shfl.sync.bfly.b32	%r279|%p67, %r278, 4, 31, -1;
	mov.b32 	%f325, %r279;
	add.f32 	%f326, %f324, %f325;
	mov.b32 	%r280, %f326;
	shfl.sync.bfly.b32	%r281|%p68, %r280, 2, 31, -1;
	mov.b32 	%f327, %r281;
	add.f32 	%f328, %f326, %f327;
	mov.b32 	%r282, %f328;
	shfl.sync.bfly.b32	%r283|%p69, %r282, 1, 31, -1;
	mov.b32 	%f329, %r283;
	add.f32 	%f330, %f328, %f329;
	div.rn.f32 	%f59, %f139, %f330;
	div.rn.f32 	%f60, %f151, %f330;
	div.rn.f32 	%f61, %f163, %f330;
	div.rn.f32 	%f62, %f175, %f330;
	div.rn.f32 	%f63, %f187, %f330;
	div.rn.f32 	%f64, %f199, %f330;
	div.rn.f32 	%f65, %f211, %f330;
	div.rn.f32 	%f66, %f223, %f330;
	div.rn.f32 	%f67, %f235, %f330;
	div.rn.f32 	%f68, %f247, %f330;
	div.rn.f32 	%f69, %f259, %f330;
	div.rn.f32 	%f70, %f271, %f330;
	div.rn.f32 	%f71, %f283, %f330;
	div.rn.f32 	%f72, %f295, %f330;
	div.rn.f32 	%f73, %f307, %f330;
	div.rn.f32 	%f74, %f319, %f330;
	mul.lo.s64 	%rd26, %rd123, %rd39;
	@%p59 bra 	$L__BB487_38;
	add.s64 	%rd72, %rd26, %rd8;
	shr.u64 	%rd73, %rd72, 63;
	add.s64 	%rd74, %rd72, %rd73;
	shl.b64 	%rd75, %rd74, 2;
	and.b64  	%rd76, %rd75, -8;
	add.s64 	%rd77, %rd6, %rd76;
	st.global.v2.f32 	[%rd77], {%f59, %f60};
$L__BB487_38:
	setp.le.s64 	%p70, %rd41, %rd9;
	@%p70 bra 	$L__BB487_40;
	add.s64 	%rd78, %rd26, %rd9;
	shr.u64 	%rd79, %rd78, 63;
	add.s64 	%rd80, %rd78, %rd79;
	shl.b64 	%rd81, %rd80, 2;
	and.b64  	%rd82, %rd81, -8;
	add.s64 	%rd83, %rd6, %rd82;
	st.global.v2.f32 	[%rd83], {%f61, %f62};
$L__BB487_40:
	setp.le.s64 	%p71, %rd41, %rd10;
	@%p71 bra 	$L__BB487_42;
	add.s64 	%rd84, %rd26, %rd10;
	shr.u64 	%rd85, %rd84, 63;
	add.s64 	%rd86, %rd84, %rd85;
	shl.b64 	%rd87, %rd86, 2;
	and.b64  	%rd88, %rd87, -8;
	add.s64 	%rd89, %rd6, %rd88;
	st.global.v2.f32 	[%rd89], {%f63, %f64};
$L__BB487_42:
	setp.le.s64 	%p72, %rd41, %rd11;
	@%p72 bra 	$L__BB487_44;
	add.s64 	%rd90, %rd26, %rd11;
	shr.u64 	%rd91, %rd90, 63;
	add.s64 	%rd92, %rd90, %rd91;
	shl.b64 	%rd93, %rd92, 2;
	and.b64  	%rd94, %rd93, -8;
	add.s64 	%rd95, %rd6, %rd94;
	st.global.v2.f32 	[%rd95], {%f65, %f66};
$L__BB487_44:
	setp.le.s64 	%p73, %rd41, %rd12;
	@%p73 bra 	$L__BB487_46;
	add.s64 	%rd96, %rd26, %rd12;
	shr.u64 	%rd97, %rd96, 63;
	add.s64 	%rd98, %rd96, %rd97;
	shl.b64 	%rd99, %rd98, 2;
	and.b64  	%rd100, %rd99, -8;
	add.s64 	%rd101, %rd6, %rd100;
	st.global.v2.f32 	[%rd101], {%f67, %f68};
$L__BB487_46:
	setp.le.s64 	%p74, %rd41, %rd13;
	@%p74 bra 	$L__BB487_48;
	add.s64 	%rd102, %rd26, %rd13;
	shr.u64 	%rd103, %rd102, 63;
	add.s64 	%rd104, %rd102, %rd103;
	shl.b64 	%rd105, %rd104, 2;
	and.b64  	%rd106, %rd105, -8;
	add.s64 	%rd107, %rd6, %rd106;
	st.global.v2.f32 	[%rd107], {%f69, %f70};
$L__BB487_48:
	setp.le.s64 	%p75, %rd41, %rd14;
	@%p75 bra 	$L__BB487_50;
	add.s64 	%rd108, %rd26, %rd14;
	shr.u64 	%rd109, %rd108, 63;
	add.s64 	%rd110, %rd108, %rd109;
	shl.b64 	%rd111, %rd110, 2;
	and.b64  	%rd112, %rd111, -8;
	add.s64 	%rd113, %rd6, %rd112;
	st.global.v2.f32 	[%rd113], {%f71, %f72};
$L__BB487_50:
	setp.le.s64 	%p76, %rd41, %rd15;
	@%p76 bra 	$L__BB487_52;
	add.s64 	%rd114, %rd26, %rd15;
	shr.u64 	%rd115, %rd114, 63;
	add.s64 	%rd116, %rd114, %rd115;
	shl.b64 	%rd117, %rd116, 2;
	and.b64  	%rd118, %rd117, -8;
	add.s64 	%rd119, %rd6, %rd118;
	st.global.v2.f32 	[%rd119], {%f73, %f74};
$L__BB487_52:
	ld.param.u64 	%rd122, [_Z15SoftmaxWarpImplI22BroadcastScaleMaskLoadIffbLm4EiE11DirectStoreIffEfLi2ELi16ELi32ELi1ELb1EL9Algorithm0EEvT_T0_ll_param_2];
	mov.u32 	%r284, %nctaid.x;
	mov.u32 	%r285, %ntid.y;
	mul.lo.s32 	%r286, %r284, %r285;
	cvt.s64.s32 	%rd120, %r286;
	add.s64 	%rd123, %rd123, %rd120;
	setp.lt.s64 	%p77, %rd123, %rd122;
	@%p77 bra 	$L__BB487_4;
$L__BB487_53:
	ret;

}
	// .globl	_Z15SoftmaxWarpImplI22BroadcastScaleMaskLoadIffbLm4EiE11DirectStoreIffEfLi2ELi18ELi32ELi1ELb0EL9Algorithm0EEvT_T0_ll
.visible .entry _Z15SoftmaxWarpImplI22BroadcastScaleMaskLoadIffbLm4EiE11DirectStoreIffEfLi2ELi18ELi32ELi1ELb0EL9Algorithm0EEvT_T0_ll(
	.param .align 8 .b8 _Z15SoftmaxWarpImplI22BroadcastScaleMaskLoadIffbLm4EiE11DirectStoreIffEfLi2ELi18ELi32ELi1ELb0EL9Algorithm0EEvT_T0_ll_param_0[120],
	.param .align 8 .b8 _Z15SoftmaxWarpImplI22BroadcastScaleMaskLoadIffbLm4EiE11DirectStoreIffEfLi2ELi18ELi32ELi1ELb0EL9Algorithm0EEvT_T0_ll_param_1[16],
	.param .u64 _Z15SoftmaxWarpImplI22BroadcastScaleMaskLoadIffbLm4EiE11DirectStoreIffEfLi2ELi18ELi32ELi1ELb0EL9Algorithm0EEvT_T0_ll_param_2,
	.param .u64 _Z15SoftmaxWarpImplI22BroadcastScaleMaskLoadIffbLm4EiE11DirectStoreIffEfLi2ELi18ELi32ELi1ELb0EL9Algorithm0EEvT_T0_ll_param_3
)
{
	.reg .pred 	%p<68>;
	.reg .b16 	%rs<19>;
	.reg .b32 	%r<300>;
	.reg .b32 	%f<342>;
	.reg .b64 	%rd<126>;

	ld.param.u64 	%rd31, [_Z15SoftmaxWarpImplI22BroadcastScaleMaskLoadIffbLm4EiE11DirectStoreIffEfLi2ELi18ELi32ELi1ELb0EL9Algorithm0EEvT_T0_ll_param_1+8];
	ld.param.u64 	%rd30, [_Z15SoftmaxWarpImplI22BroadcastScaleMaskLoadIffbLm4EiE11DirectStoreIffEfLi2ELi18ELi32ELi1ELb0EL9Algorithm0EEvT_T0_ll_param_1];
	ld.param.v2.f32 	{%f30, %f31}, [_Z15SoftmaxWarpImplI22BroadcastScaleMaskLoadIffbLm4EiE11DirectStoreIffEfLi2ELi18ELi32ELi1ELb0EL9Algorithm0EEvT_T0_ll_param_0+112];
	ld.param.u64 	%rd29, [_Z15SoftmaxWarpImplI22BroadcastScaleMaskLoadIffbLm4EiE11DirectStoreIffEfLi2ELi18ELi32ELi1ELb0EL9Algorithm0EEvT_T0_ll_param_0+104];
	ld.param.v2.u32 	{%r16, %r17}, [_Z15SoftmaxWarpImplI22BroadcastScaleMaskLoadIffbLm4EiE11DirectStoreIffEfLi2ELi18ELi32ELi1ELb0EL9Algorithm0EEvT_T0_ll_param_0+88];
	ld.param.v2.u32 	{%r14, %r15}, [_Z15SoftmaxWarpImplI22BroadcastScaleMaskLoadIffbLm4EiE11DirectStoreIffEfLi2ELi18ELi32ELi1ELb0EL9Algorithm0EEvT_T0_ll_param_0+80];
	ld.param.v2.u32 	{%r12, %r13}, [_Z15SoftmaxWarpImplI22BroadcastScaleMaskLoadIffbLm4EiE11DirectStoreIffEfLi2ELi18ELi32ELi1ELb0EL9Algorithm0EEvT_T0_ll_param_0+64];
	ld.param.v2.u32 	{%r10, %r11}, [_Z15SoftmaxWarpImplI22BroadcastScaleMaskLoadIffbLm4EiE11DirectStoreIffEfLi2ELi18ELi32ELi1ELb0EL9Algorithm0EEvT_T0_ll_param_0+56];
	ld.param.u64 	%rd25, [_Z15SoftmaxWarpImplI22BroadcastScaleMaskLoadIffbLm4EiE11DirectStoreIffEfLi2ELi18ELi32ELi1ELb0EL9Algorithm0EEvT_T0_ll_param_0+40];
	ld.param.u64 	%rd24, [_Z15SoftmaxWarpImplI22BroadcastScaleMaskLoadIffbLm4EiE11DirectStoreIffEfLi2ELi18ELi32ELi1ELb0EL9Algorithm0EEvT_T0_ll_param_0+32];
	ld.param.u64 	%rd23, [_Z15SoftmaxWarpImplI22BroadcastScaleMaskLoadIffbLm4EiE11DirectStoreIffEfLi2ELi18ELi32ELi1ELb0EL9Algorithm0EEvT_T0_ll_param_0+24];
	ld.param.u64 	%rd22, [_Z15SoftmaxWarpImplI22BroadcastScaleMaskLoadIffbLm4EiE11DirectStoreIffEfLi2ELi18ELi32ELi1ELb0EL9Algorithm0EEvT_T0_ll_param_0+16];
	ld.param.u64 	%rd21, [_Z15SoftmaxWarpImplI22BroadcastScaleMaskLoadIffbLm4EiE11DirectStoreIffEfLi2ELi18ELi32ELi1ELb0EL9Algorithm0EEvT_T0_ll_param_0+8];
	ld.param.u64 	%rd20, [_Z15SoftmaxWarpImplI22BroadcastScaleMaskLoadIffbLm4EiE11DirectStoreIffEfLi2ELi18ELi32ELi1ELb0EL9Algorithm0EEvT_T0_ll_param_0];
	ld.param.u64 	%rd33, [_Z15SoftmaxWarpImplI22BroadcastScaleMaskLoadIffbLm4EiE11DirectStoreIffEfLi2ELi18ELi32ELi1ELb0EL9Algorithm0EEvT_T0_ll_param_3];
	cvta.to.global.u64 	%rd1, %rd20;
	cvta.to.global.u64 	%rd2, %rd21;
	setp.lt.s64 	%p1, %rd33, 577;
	@%p1 bra 	$L__BB488_2;
	mov.u64 	%rd34, $str;
	cvta.global.u64 	%rd35, %rd34;
	mov.u64 	%rd36, $str$1;
	cvta.global.u64 	%rd37, %rd36;
	mov.u64 	%rd38, __unnamed_474;
	cvta.global.u64 	%rd39, %rd38;
	{ // callseq 473, 0
	.param .b64 param0;
	st.param.b64 	[param0], %rd35;
	.param .b64 param1;
	st.param.b64 	[param1], %rd37;
	.param .b32 param2;
	st.param.b32 	[param2], 254;
	.param .b64 param3;
	st.param.b64 	[param3], %rd39;
	.param .b64 param4;
	st.param.b64 	[param4], 1;
	call.uni 
	__assertfail, 
	(
	param0, 
	param1, 
	param2, 
	param3, 
	param4
	);
	} // callseq 473
$L__BB488_2:
	ld.param.u64 	%rd123, [_Z15SoftmaxWarpImplI22BroadcastScaleMaskLoadIffbLm4EiE11DirectStoreIffEfLi2ELi18ELi32ELi1ELb0EL9Algorithm0EEvT_T0_ll_param_2];
	mov.u32 	%r18, %ctaid.x;
	mov.u32 	%r19, %ntid.y;
	mov.u32 	%r20, %tid.y;
	mad.lo.s32 	%r21, %r18, %r19, %r20;
	cvt.s64.s32 	%rd125, %r21;
	setp.le.s64 	%p2, %rd123, %rd125;
	@%p2 bra 	$L__BB488_23;
	mov.u32 	%r22, %tid.x;
	shl.b32 	%r23, %r22, 1;
	cvt.u64.u32 	%rd7, %r23;
	cvt.u32.u64 	%r24, %rd7;
	cvt.u32.u64 	%r26, %rd29;
$L__BB488_4:
	setp.eq.s64 	%p3, %rd25, 1;
	setp.eq.s64 	%p4, %rd24, 1;
	setp.eq.s64 	%p5, %rd23, 1;
	setp.eq.s64 	%p6, %rd22, 1;
	cvt.u32.u64 	%r25, %rd125;
	mad.lo.s32 	%r8, %r26, %r25, %r24;
	div.s32 	%r27, %r8, %r10;
	mul.lo.s32 	%r28, %r27, %r10;
	sub.s32 	%r29, %r8, %r28;
	div.s32 	%r30, %r29, %r11;
	mul.lo.s32 	%r31, %r30, %r11;
	sub.s32 	%r32, %r29, %r31;
	div.s32 	%r33, %r32, %r12;
	mul.lo.s32 	%r34, %r33, %r12;
	sub.s32 	%r35, %r32, %r34;
	selp.b32 	%r36, 0, %r27, %p6;
	selp.b32 	%r37, 0, %r30, %p5;
	selp.b32 	%r38, 0, %r33, %p4;
	selp.b32 	%r39, 0, %r35, %p3;
	mul.lo.s32 	%r40, %r14, %r36;
	mad.lo.s32 	%r41, %r15, %r37, %r40;
	mad.lo.s32 	%r42, %r16, %r38, %r41;
	mad.lo.s32 	%r43, %r17, %r39, %r42;
	shr.u32 	%r44, %r8, 31;
	add.s32 	%r45, %r8, %r44;
	shr.s32 	%r46, %r45, 1;
	mul.wide.s32 	%rd40, %r46, 8;
	add.s64 	%rd10, %rd1, %rd40;
	ld.global.f32 	%f32, [%rd10];
	shr.u32 	%r47, %r43, 31;
	add.s32 	%r48, %r43, %r47;
	shr.s32 	%r49, %r48, 1;
	mul.wide.s32 	%rd41, %r49, 2;
	add.s64 	%rd42, %rd2, %rd41;
	ld.global.v2.u8 	{%rs1, %rs2}, [%rd42];
	setp.eq.s16 	%p7, %rs1, 0;
	mul.f32 	%f33, %f32, %f31;
	selp.f32 	%f3, %f30, %f33, %p7;
	setp.eq.s16 	%p8, %rs2, 0;
	mov.f32 	%f333, %f30;
	@%p8 bra 	$L__BB488_6;
	ld.global.f32 	%f34, [%rd10+4];
	mul.f32 	%f333, %f34, %f31;
$L__BB488_6:
	setp.eq.s64 	%p9, %rd25, 1;
	setp.eq.s64 	%p10, %rd24, 1;
	setp.eq.s64 	%p11, %rd23, 1;
	setp.eq.s64 	%p12, %rd22, 1;
	add.s32 	%r9, %r8, 64;
	div.s32 	%r50, %r9, %r10;
	mul.lo.s32 	%r51, %r50, %r10;
	sub.s32 	%r52, %r9, %r51;
	div.s32 	%r53, %r52, %r11;
	mul.lo.s32 	%r54, %r53, %r11;
	sub.s32 	%r55, %r52, %r54;
	div.s32 	%r56, %r55, %r12;
	mul.lo.s32 	%r57, %r56, %r12;
	sub.s32 	%r58, %r55, %r57;
	selp.b32 	%r59, 0, %r50, %p12;
	selp.b32 	%r60, 0, %r53, %p11;
	selp.b32 	%r61, 0, %r56, %p10;
	selp.b32 	%r62, 0, %r58, %p9;
	mul.lo.s32 	%r63, %r14, %r59;
	mad.lo.s32 	%r64, %r15, %r60, %r63;
	mad.lo.s32 	%r65, %r16, %r61, %r64;
	mad.lo.s32 	%r66, %r17, %r62, %r65;
	shr.u32 	%r67, %r9, 31;
	add.s32 	%r68, %r9, %r67;
	shr.s32 	%r69, %r68, 1;
	mul.wide.s32 	%rd43, %r69, 8;
	add.s64 	%rd11, %rd1, %rd43;
	ld.global.f32 	%f35, [%rd11];
	shr.u32 	%r70, %r66, 31;
	add.s32 	%r71, %r66, %r70;
	shr.s32 	%r72, %r71, 1;
	mul.wide.s32 	%rd44, %r72, 2;
	add.s64 	%rd45, %rd2, %rd44;
	ld.global.v2.u8 	{%rs3, %rs4}, [%rd45];
	setp.eq.s16 	%p13, %rs3, 0;
	mul.f32 	%f36, %f35, %f31;
	selp.f32 	%f6, %f30, %f36, %p13;
	setp.eq.s16 	%p14, %rs4, 0;
	mov.f32 	%f334, %f30;
	@%p14 bra 	$L__BB488_8;
	ld.global.f32 	%f37, [%rd11+4];
	mul.f32 	%f334, %f37, %f31;
$L__BB488_8:
	setp.eq.s64 	%p15, %rd25, 1;
	setp.eq.s64 	%p16, %rd24, 1;
	setp.eq.s64 	%p17, %rd23, 1;
	setp.eq.s64 	%p18, %rd22, 1;
	add.s32 	%r73, %r9, 64;
	div.s32 	%r74, %r73, %r10;
	mul.lo.s32 	%r75, %r74, %r10;
	sub.s32 	%r76, %r73, %r75;
	div.s32 	%r77, %r76, %r11;
	mul.lo.s32 	%r78, %r77, %r11;
	sub.s32 	%r79, %r76, %r78;
	div.s32 	%r80, %r79, %r12;
	mul.lo.s32 	%r81, %r80, %r12;
	sub.s32 	%r82, %r79, %r81;
	selp.b32 	%r83, 0, %r74, %p18;
	selp.b32 	%r84, 0, %r77, %p17;
	selp.b32 	%r85, 0, %r80, %p16;
	selp.b32 	%r86, 0, %r82, %p15;
	mul.lo.s32 	%r87, %r14, %r83;
	mad.lo.s32 	%r88, %r15, %r84, %r87;
	mad.lo.s32 	%r89, %r16, %r85, %r88;
	mad.lo.s32 	%r90, %r17, %r86, %r89;
	shr.u32 	%r91, %r73, 31;
	add.s32 	%r92, %r73, %r91;
	shr.s32 	%r93, %r92, 1;
	mul.wide.s32 	%rd46, %r93, 8;
	add.s64 	%rd12, %rd1, %rd46;
	ld.global.f32 	%f38, [%rd12];
	shr.u32 	%r94, %r90, 31;
	add.s32 	%r95, %r90, %r94;
	shr.s32 	%r96, %r95, 1;
	mul.wide.s32 	%rd47, %r96, 2;
	add.s64 	%rd48, %rd2, %rd47;
	ld.global.v2.u8 	{%rs5, %rs6}, [%rd48];
	setp.eq.s16 	%p19, %rs5, 0;
	mul.f32 	%f39, %f38, %f31;
	selp.f32 	%f9, %f30, %f39, %p19;
	setp.eq.s16 	%p20, %rs6, 0;
	mov.f32 	%f335, %f30;
	@%p20 bra 	$L__BB488_10;
	ld.global.f32 	%f40, [%rd12+4];
	mul.f32 	%f335, %f40, %f31;
$L__BB488_10:
	add.s32 	%r97, %r9, 128;
	div.s32 	%r98, %r97, %r10;
	mul.lo.s32 	%r99, %r98, %r10;
	sub.s32 	%r100, %r97, %r99;
	div.s32 	%r101, %r100, %r11;
	mul.lo.s32 	%r102, %r101, %r11;
	sub.s32 	%r103, %r100, %r102;
	div.s32 	%r104, %r103, %r12;
	mul.lo.s32 	%r105, %r104, %r12;
	sub.s32 	%r106, %r103, %r105;
	selp.b32 	%r107, 0, %r98, %p18;
	selp.b32 	%r108, 0, %r101, %p17;
	selp.b32 	%r109, 0, %r104, %p16;
	selp.b32 	%r110, 0, %r106, %p15;
	mul.lo.s32 	%r111, %r14, %r107;
	mad.lo.s32 	%r112, %r15, %r108, %r111;
	mad.lo.s32 	%r113, %r16, %r109, %r112;
	mad.lo.s32 	%r114, %r17, %r110, %r113;
	shr.u32 	%r115, %r97, 31;
	add.s32 	%r116, %r97, %r115;
	shr.s32 	%r117, %r116, 1;
	mul.wide.s32 	%rd49, %r117, 8;
	add.s64 	%rd13, %rd1, %rd49;
	ld.global.f32 	%f41, [%rd13];
	shr.u32 	%r118, %r114, 31;
	add.s32 	%r119, %r114, %r118;
	shr.s32 	%r120, %r119, 1;
	mul.wide.s32 	%rd50, %r120, 2;
	add.s64 	%rd51, %rd2, %rd50;
	ld.global.v2.u8 	{%rs7, %rs8}, [%rd51];
	setp.eq.s16 	%p25, %rs7, 0;
	mul.f32 	%f42, %f41, %f31;
	selp.f32 	%f12, %f30, %f42, %p25;
	setp.eq.s16 	%p26, %rs8, 0;
	mov.f32 	%f336, %f30;
	@%p26 bra 	$L__BB488_12;
	ld.global.f32 	%f43, [%rd13+4];
	mul.f32 	%f336, %f43, %f31;
$L__BB488_12:
	setp.eq.s64 	%p27, %rd25, 1;
	setp.eq.s64 	%p28, %rd24, 1;
	setp.eq.s64 	%p29, %rd23, 1;
	setp.eq.s64 	%p30, %rd22, 1;
	add.s32 	%r121, %r9, 192;
	div.s32 	%r122, %r121, %r10;
	mul.lo.s32 	%r123, %r122, %r10;
	sub.s32 	%r124, %r121, %r123;
	div.s32 	%r125, %r124, %r11;
	mul.lo.s32 	%r126, %r125, %r11;
	sub.s32 	%r127, %r124, %r126;
	div.s32 	%r128, %r127, %r12;
	mul.lo.s32 	%r129, %r128, %r12;
	sub.s32 	%r130, %r127, %r129;
	selp.b32 	%r131, 0, %r122, %p30;
	selp.b32 	%r132, 0, %r125, %p29;
	selp.b32 	%r133, 0, %r128, %p28;
	selp.b32 	%r134, 0, %r130, %p27;
	mul.lo.s32 	%r135, %r14, %r131;
	mad.lo.s32 	%r136, %r15, %r132, %r135;
	mad.lo.s32 	%r137, %r16, %r133, %r136;
	mad.lo.s32 	%r138, %r17, %r134, %r137;
	shr.u32 	%r139, %r121, 31;
	add.s32 	%r140, %r121, %r139;
	shr.s32 	%r141, %r140, 1;
	mul.wide.s32 	%rd52, %r141, 8;
	add.s64 	%rd14, %rd1, %rd52;
	ld.global.f32 	%f44, [%rd14];
	shr.u32 	%r142, %r138, 31;
	add.s32 	%r143, %r138, %r142;
	shr.s32 	%r144, %r143, 1;
	mul.wide.s32 	%rd53, %r144, 2;
	add.s64 	%rd54, %rd2, %rd53;
	ld.global.v2.u8 	{%rs9, %rs10}, [%rd54];
	setp.eq.s16 	%p31, %rs9, 0;
	mul.f32 	%f45, %f44, %f31;
	selp.f32 	%f15, %f30, %f45, %p31;
	setp.eq.s16 	%p32, %rs10, 0;
	mov.f32 	%f337, %f30;
	@%p32 bra 	$L__BB488_14;
	ld.global.f32 	%f46, [%rd14+4];
	mul.f32 	%f337, %f46, %f31;
$L__BB488_14:
	add.s32 	%r145, %r9, 256;
	div.s32 	%r146, %r145, %r10;
	mul.lo.s32 	%r147, %r146, %r10;
	sub.s32 	%r148, %r145, %r147;
	div.s32 	%r149, %r148, %r11;
	mul.lo.s32 	%r150, %r149, %r11;
	sub.s32 	%r151, %r148, %r150;
	div.s32 	%r152, %r151, %r12;
	mul.lo.s32 	%r153, %r152, %r12;
	sub.s32 	%r154, %r151, %r153;
	selp.b32 	%r155, 0, %r146, %p30;
	selp.b32 	%r156, 0, %r149, %p29;
	selp.b32 	%r157, 0, %r152, %p28;
	selp.b32 	%r158, 0, %r154, %p27;
	mul.lo.s32 	%r159, %r14, %r155;
	mad.lo.s32 	%r160, %r15, %r156, %r159;
	mad.lo.s32 	%r161, %r16, %r157, %r160;
	mad.lo.s32 	%r162, %r17, %r158, %r161;
	shr.u32 	%r163, %r145, 31;
	add.s32 	%r164, %r145, %r163;
	shr.s32 	%r165, %r164, 1;
	mul.wide.s32 	%rd55, %r165, 8;
	add.s64 	%rd15, %rd1, %rd55;
	ld.global.f32 	%f47, [%rd15];
	shr.u32 	%r166, %r162, 31;
	add.s32 	%r167, %r162, %r166;
	shr.s32 	%r168, %r167, 1;
	mul.wide.s32 	%rd56, %r168, 2;
	add.s64 	%rd57, %rd2, %rd56;
	ld.global.v2.u8 	{%rs11, %rs12}, [%rd57];
	setp.eq.s16 	%p37, %rs11, 0;
	mul.f32 	%f48, %f47, %f31;
	selp.f32 	%f18, %f30, %f48, %p37;
	setp.eq.s16 	%p38, %rs12, 0;
	mov.f32 	%f338, %f30;
	@%p38 bra 	$L__BB488_16;
	ld.global.f32 	%f49, [%rd15+4];
	mul.f32 	%f338, %f49, %f31;
$L__BB488_16:
	setp.eq.s64 	%p39, %rd25, 1;
	setp.eq.s64 	%p40, %rd24, 1;
	setp.eq.s64 	%p41, %rd23, 1;
	setp.eq.s64 	%p42, %rd22, 1;
	add.s32 	%r169, %r9, 320;
	div.s32 	%r170, %r169, %r10;
	mul.lo.s32 	%r171, %r170, %r10;
	sub.s32 	%r172, %r169, %r171;
	div.s32 	%r173, %r172, %r11;
	mul.lo.s32 	%r174, %r173, %r11;
	sub.s32 	%r175, %r172, %r174;
	div.s32 	%r176, %r175, %r12;
	mul.lo.s32 	%r177, %r176, %r12;
	sub.s32 	%r178, %r175, %r177;
	selp.b32 	%r179, 0, %r170, %p42;
	selp.b32 	%r180, 0, %r173, %p41;
	selp.b32 	%r181, 0, %r176, %p40;
	selp.b32 	%r182, 0, %r178, %p39;
	mul.lo.s32 	%r183, %r14, %r179;
	mad.lo.s32 	%r184, %r15, %r180, %r183;
	mad.lo.s32 	%r185, %r16, %r181, %r184;
	mad.lo.s32 	%r186, %r17, %r182, %r185;
	shr.u32 	%r187, %r169, 31;
	add.s32 	%r188, %r169, %r187;
	shr.s32 	%r189, %r188, 1;
	mul.wide.s32 	%rd58, %r189, 8;
	add.s64 	%rd16, %rd1, %rd58;
	ld.global.f32 	%f50, [%rd16];
	shr.u32 	%r190, %r186, 31;
	add.s32 	%r191, %r186, %r190;
	shr.s32 	%r192, %r191, 1;
	mul.wide.s32 	%rd59, %r192, 2;
	add.s64 	%rd60, %rd2, %rd59;
	ld.global.v2.u8 	{%rs13, %rs14}, [%rd60];
	setp.eq.s16 	%p43, %rs13, 0;
	mul.f32 	%f51, %f50, %f31;
	selp.f32 	%f21, %f30, %f51, %p43;
	setp.eq.s16 	%p44, %rs14, 0;
	mov.f32 	%f339, %f30;
	@%p44 bra 	$L__BB488_18;
	ld.global.f32 	%f52, [%rd16+4];
	mul.f32 	%f339, %f52, %f31;
$L__BB488_18:
	add.s32 	%r193, %r9, 384;
	div.s32 	%r194, %r193, %r10;
	mul.lo.s32 	%r195, %r194, %r10;
	sub.s32 	%r196, %r193, %r195;
	div.s32 	%r197, %r196, %r11;
	mul.lo.s32 	%r198, %r197, %r11;
	sub.s32 	%r199, %r196, %r198;
	div.s32 	%r200, %r199, %r12;
	mul.lo.s32 	%r201, %r200, %r12;
	sub.s32 	%r202, %r199, %r201;
	selp.b32 	%r203, 0, %r194, %p42;
	selp.b32 	%r204, 0, %r197, %p41;
	selp.b32 	%r205, 0, %r200, %p40;
	selp.b32 	%r206, 0, %r202, %p39;
	mul.lo.s32 	%r207, %r14, %r203;
	mad.lo.s32 	%r208, %r15, %r204, %r207;
	mad.lo.s32 	%r209, %r16, %r205, %r208;
	mad.lo.s32 	%r210, %r17, %r206, %r209;
	shr.u32 	%r211, %r193, 31;
	add.s32 	%r212, %r193, %r211;
	shr.s32 	%r213, %r212, 1;
	mul.wide.s32 	%rd61, %r213, 8;
	add.s64 	%rd17, %rd1, %rd61;
	ld.global.f32 	%f53, [%rd17];
	shr.u32 	%r214, %r210, 31;
	add.s32 	%r215, %r210, %r214;
	shr.s32 	%r216, %r215, 1;
	mul.wide.s32 	%rd62, %r216, 2;
	add.s64 	%rd63, %rd2, %rd62;
	ld.global.v2.u8 	{%rs15, %rs16}, [%rd63];
	setp.eq.s16 	%p49, %rs15, 0;
	mul.f32 	%f54, %f53, %f31;
	selp.f32 	%f24, %f30, %f54, %p49;
	setp.eq.s16 	%p50, %rs16, 0;
	mov.f32 	%f340, %f30;
	@%p50 bra 	$L__BB488_20;
	ld.global.f32 	%f55, [%rd17+4];
	mul.f32 	%f340, %f55, %f31;
$L__BB488_20:
	setp.eq.s64 	%p51, %rd25, 1;
	setp.eq.s64 	%p52, %rd24, 1;
	setp.eq.s64 	%p53, %rd23, 1;
	setp.eq.s64 	%p54, %rd22, 1;
	add.s32 	%r217, %r9, 448;
	div.s32 	%r218, %r217, %r10;
	mul.lo.s32 	%r219, %r218, %r10;
	sub.s32 	%r220, %r217, %r219;
	div.s32 	%r221, %r220, %r11;
	mul.lo.s32 	%r222, %r221, %r11;
	sub.s32 	%r223, %r220, %r222;
	div.s32 	%r224, %r223, %r12;
	mul.lo.s32 	%r225, %r224, %r12;
	sub.s32 	%r226, %r223, %r225;
	selp.b32 	%r227, 0, %r218, %p54;
	selp.b32 	%r228, 0, %r221, %p53;
	selp.b32 	%r229, 0, %r224, %p52;
	selp.b32 	%r230, 0, %r226, %p51;
	mul.lo.s32 	%r231, %r14, %r227;
	mad.lo.s32 	%r232, %r15, %r228, %r231;
	mad.lo.s32 	%r233, %r16, %r229, %r232;
	mad.lo.s32 	%r234, %r17, %r230, %r233;
	shr.u32 	%r235, %r217, 31;
	add.s32 	%r236, %r217, %r235;
	shr.s32 	%r237, %r236, 1;
	mul.wide.s32 	%rd64, %r237, 8;
	add.s64 	%rd18, %rd1, %rd64;
	ld.global.f32 	%f56, [%rd18];
	shr.u32 	%r238, %r234, 31;
	add.s32 	%r239, %r234, %r238;
	shr.s32 	%r240, %r239, 1;
	mul.wide.s32 	%rd65, %r240, 2;
	add.s64 	%rd66, %rd2, %rd65;
	ld.global.v2.u8 	{%rs17, %rs18}, [%rd66];
	setp.eq.s16 	%p55, %rs17, 0;
	mul.f32 	%f57, %f56, %f31;
	selp.f32 	%f27, %f30, %f57, %p55;
	setp.eq.s16 	%p56, %rs18, 0;
	mov.f32 	%f341, %f30;
	@%p56 bra 	$L__BB488_22;
	ld.global.f32 	%f58, [%rd18+4];
	mul.f32 	%f341, %f58, %f31;
$L__BB488_22:
	ld.param.u64 	%rd124, [_Z15SoftmaxWarpImplI22BroadcastScaleMaskLoadIffbLm4EiE11DirectStoreIffEfLi2ELi18ELi32ELi1ELb0EL9Algorithm0EEvT_T0_ll_param_2];
	max.f32 	%f59, %f3, 0fFF800000;
	max.f32 	%f60, %f59, %f333;
	max.f32 	%f61, %f60, %f6;
	max.f32 	%f62, %f61, %f334;
	max.f32 	%f63, %f62, %f9;
	max.f32 	%f64, %f63, %f335;
	max.f32 	%f65, %f64, %f12;
	max.f32 	%f66, %f65, %f336;
	max.f32 	%f67, %f66, %f15;
	max.f32 	%f68, %f67, %f337;
	max.f32 	%f69, %f68, %f18;
	max.f32 	%f70, %f69, %f338;
	max.f32 	%f71, %f70, %f21;
	max.f32 	%f72, %f71, %f339;
	max.f32 	%f73, %f72, %f24;
	max.f32 	%f74, %f73, %f340;
	max.f32 	%f75, %f74, %f27;
	max.f32 	%f76, %f75, %f341;
	mov.b32 	%r241, %f76;
	shfl.sync.bfly.b32	%r242|%p57, %r241, 16, 31, -1;
	mov.b32 	%f77, %r242;
	max.f32 	%f78, %f76, %f77;
	mov.b32 	%r243, %f78;
	shfl.sync.bfly.b32	%r244|%p58, %r243, 8, 31, -1;
	mov.b32 	%f79, %r244;
	max.f32 	%f80, %f78, %f79;
	mov.b32 	%r245, %f80;
	shfl.sync.bfly.b32	%r246|%p59, %r245, 4, 31, -1;
	mov.b32 	%f81, %r246;
	max.f32 	%f82, %f80, %f81;
	mov.b32 	%r247, %f82;
	shfl.sync.bfly.b32	%r248|%p60, %r247, 2, 31, -1;
	mov.b32 	%f83, %r248;
	max.f32 	%f84, %f82, %f83;
	mov.b32 	%r249, %f84;
	shfl.sync.bfly.b32	%r250|%p61, %r249, 1, 31, -1;
	mov.b32 	%f85, %r250;
	max.f32 	%f86, %f84, %f85;
	sub.f32 	%f87, %f3, %f86;
	fma.rn.f32 	%f88, %f87, 0f3BBB989D, 0f3F000000;
	cvt.sat.f32.f32 	%f89, %f88;
	mov.f32 	%f90, 0f4B400001;
	mov.f32 	%f91, 0f437C0000;
	fma.rm.f32 	%f92, %f89, %f91, %f90;
	add.f32 	%f93, %f92, 0fCB40007F;
	neg.f32 	%f94, %f93;
	fma.rn.f32 	%f95, %f87, 0f3FB8AA3B, %f94;
	fma.rn.f32 	%f96, %f87, 0f32A57060, %f95;
	mov.b32 	%r251, %f92;
	shl.b32 	%r252, %r251, 23;
	mov.b32 	%f97, %r252;
	ex2.approx.ftz.f32 	%f98, %f96;
	mul.f32 	%f99, %f98, %f97;
	add.f32 	%f100, %f99, 0f00000000;
	sub.f32 	%f101, %f333, %f86;
	fma.rn.f32 	%f102, %f101, 0f3BBB989D, 0f3F000000;
	cvt.sat.f32.f32 	%f103, %f102;
	fma.rm.f32 	%f104, %f103, %f91, %f90;
	add.f32 	%f105, %f104, 0fCB40007F;
	neg.f32 	%f106, %f105;
	fma.rn.f32 	%f107, %f101, 0f3FB8AA3B, %f106;
	fma.rn.f32 	%f108, %f101, 0f32A57060, %f107;
	mov.b32 	%r253, %f104;
	shl.b32 	%r254, %r253, 23;
	mov.b32 	%f109, %r254;
	ex2.approx.ftz.f32 	%f110, %f108;
	mul.f32 	%f111, %f110, %f109;
	add.f32 	%f112, %f100, %f111;
	sub.f32 	%f113, %f6, %f86;
	fma.rn.f32 	%f114, %f113, 0f3BBB989D, 0f3F000000;
	cvt.sat.f32.f32 	%f115, %f114;
	fma.rm.f32 	%f116, %f115, %f91, %f90;
	add.f32 	%f117, %f116, 0fCB40007F;
	neg.f32 	%f118, %f117;
	fma.rn.f32 	%f119, %f113, 0f3FB8AA3B, %f118;
	fma.rn.f32 	%f120, %f113, 0f32A57060, %f119;
	mov.b32 	%r255, %f116;
	shl.b32 	%r256, %r255, 23;
	mov.b32 	%f121, %r256;
	ex2.approx.ftz.f32 	%f122, %f120;
	mul.f32 	%f123, %f122, %f121;
	add.f32 	%f124, %f112, %f123;
	sub.f32 	%f125, %f334, %f86;
	fma.rn.f32 	%f126, %f125, 0f3BBB989D, 0f3F000000;
	cvt.sat.f32.f32 	%f127, %f126;
	fma.rm.f32 	%f128, %f127, %f91, %f90;
	add.f32 	%f129, %f128, 0fCB40007F;
	neg.f32 	%f130, %f129;
	fma.rn.f32 	%f131, %f125, 0f3FB8AA3B, %f130;
	fma.rn.f32 	%f132, %f125, 0f32A57060, %f131;
	mov.b32 	%r257, %f128;
	shl.b32 	%r258, %r257, 23;
	mov.b32 	%f133, %r258;
	ex2.approx.ftz.f32 	%f134, %f132;
	mul.f32 	%f135, %f134, %f133;
	add.f32 	%f136, %f124, %f135;
	sub.f32 	%f137, %f9, %f86;
	fma.rn.f32 	%f138, %f137, 0f3BBB989D, 0f3F000000;
	cvt.sat.f32.f32 	%f139, %f138;
	fma.rm.f32 	%f140, %f139, %f91, %f90;
	add.f32 	%f141, %f140, 0fCB40007F;
	neg.f32 	%f142, %f141;
	fma.rn.f32 	%f143, %f137, 0f3FB8AA3B, %f142;
	fma.rn.f32 	%f144, %f137, 0f32A57060, %f143;
	mov.b32 	%r259, %f140;
	shl.b32 	%r260, %r259, 23;
	mov.b32 	%f145, %r260;
	ex2.approx.ftz.f32 	%f146, %f144;
	mul.f32 	%f147, %f146, %f145;
	add.f32 	%f148, %f136, %f147;
	sub.f32 	%f149, %f335, %f86;
	fma.rn.f32 	%f150, %f149, 0f3BBB989D, 0f3F000000;
	cvt.sat.f32.f32 	%f151, %f150;
	fma.rm.f32 	%f152, %f151, %f91, %f90;
	add.f32 	%f153, %f152, 0fCB40007F;
	neg.f32 	%f154, %f153;
	fma.rn.f32 	%f155, %f149, 0f3FB8AA3B, %f154;
	fma.rn.f32 	%f156, %f149, 0f32A57060, %f155;
	mov.b32 	%r261, %f152;
	shl.b32 	%r262, %r261, 23;
	mov.b32 	%f157, %r262;
	ex2.approx.ftz.f32 	%f158, %f156;
	mul.f32 	%f159, %f158, %f157;
	add.f32 	%f160, %f148, %f159;
	sub.f32 	%f161, %f12, %f86;
	fma.rn.f32 	%f162, %f161, 0f3BBB989D, 0f3F000000;
	cvt.sat.f32.f32 	%f163, %f162;
	fma.rm.f32 	%f164, %f163, %f91, %f90;
	add.f32 	%f165, %f164, 0fCB40007F;
	neg.f32 	%f166, %f165;
	fma.rn.f32 	%f167, %f161, 0f3FB8AA3B, %f166;
	fma.rn.f32 	%f168, %f161, 0f32A57060, %f167;
	mov.b32 	%r263, %f164;
	shl.b32 	%r264, %r263, 23;
	mov.b32 	%f169, %r264;
	ex2.approx.ftz.f32 	%f170, %f168;
	mul.f32 	%f171, %f170, %f169;
	add.f32 	%f172, %f160, %f171;
	sub.f32 	%f173, %f336, %f86;
	fma.rn.f32 	%f174, %f173, 0f3BBB989D, 0f3F000000;
	cvt.sat.f32.f32 	%f175, %f174;
	fma.rm.f32 	%f176, %f175, %f91, %f90;
	add.f32 	%f177, %f176, 0fCB40007F;
	neg.f32 	%f178, %f177;
	fma.rn.f32 	%f179, %f173, 0f3FB8AA3B, %f178;
	fma.rn.f32 	%f180, %f173, 0f32A57060, %f179;
	mov.b32 	%r265, %f176;
	shl.b32 	%r266, %r265, 23;
	mov.b32 	%f181, %r266;
	ex2.approx.ftz.f32 	%f182, %f180;
	mul.f32 	%f183, %f182, %f181;
	add.f32 	%f184, %f172, %f183;
	sub.f32 	%f185, %f15, %f86;
	fma.rn.f32 	%f186, %f185, 0f3BBB989D, 0f3F000000;
	cvt.sat.f32.f32 	%f187, %f186;
	fma.rm.f32 	%f188, %f187, %f91, %f90;
	add.f32 	%f189, %f188, 0fCB40007F;
	neg.f32 	%f190, %f189;
	fma.rn.f32 	%f191, %f185, 0f3FB8AA3B, %f190;
	fma.rn.f32 	%f192, %f185, 0f32A57060, %f191;
	mov.b32 	%r267, %f188;
	shl.b32 	%r268, %r267, 23;
	mov.b32 	%f193, %r268;
	ex2.approx.ftz.f32 	%f194, %f192;
	mul.f32 	%f195, %f194, %f193;
	add.f32 	%f196, %f184, %f195;
	sub.f32 	%f197, %f337, %f86;
	fma.rn.f32 	%f198, %f197, 0f3BBB989D, 0f3F000000;
	cvt.sat.f32.f32 	%f199, %f198;
	fma.rm.f32 	%f200, %f199, %f91, %f90;
	add.f32 	%f201, %f200, 0fCB40007F;
	neg.f32 	%f202, %f201;
	fma.rn.f32 	%f203, %f197, 0f3FB8AA3B, %f202;
	fma.rn.f32 	%f204, %f197, 0f32A57060, %f203;
	mov.b32 	%r269, %f200;
	shl.b32 	%r270, %r269, 23;
	mov.b32 	%f205, %r270;
	ex2.approx.ftz.f32 	%f206, %f204;
	mul.f32 	%f207, %f206, %f205;
	add.f32 	%f208, %f196, %f207;
	sub.f32 	%f209, %f18, %f86;
	fma.rn.f32 	%f210, %f209, 0f3BBB989D, 0f3F000000;
	cvt.sat.f32.f32 	%f211, %f210;
	fma.rm.f32 	%f212, %f211, %f91, %f90;
	add.f32 	%f213, %f212, 0fCB40007F;
	neg.f32 	%f214, %f213;
	fma.rn.f32 	%f215, %f209, 0f3FB8AA3B, %f214;
	fma.rn.f32 	%f216, %f209, 0f32A57060, %f215;
	mov.b32 	%r271, %f212;
	shl.b32 	%r272, %r271, 23;
	mov.b32 	%f217, %r272;
	ex2.approx.ftz.f32 	%f218, %f216;
	mul.f32 	%f219, %f218, %f217;
	add.f32 	%f220, %f208, %f219;
	sub.f32 	%f221, %f338, %f86;
	fma.rn.f32 	%f222, %f221, 0f3BBB989D, 0f3F000000;
	cvt.sat.f32.f32 	%f223, %f222;
	fma.rm.f32 	%f224, %f223, %f91, %f90;
	add.f32 	%f225, %f224, 0fCB40007F;
	neg.f32 	%f226, %f225;
	fma.rn.f32 	%f227, %f221, 0f3FB8AA3B, %f226;
	fma.rn.f32 	%f228, %f221, 0f32A57060, %f227;
	mov.b32 	%r273, %f224;
	shl.b32 	%r274, %r273, 23;
	mov.b32 	%f229, %r274;
	ex2.approx.ftz.f32 	%f230, %f228;
	mul.f32 	%f231, %f230, %f229;
	add.f32 	%f232, %f220, %f231;
	sub.f32 	%f233, %f21, %f86;
	fma.rn.f32 	%f234, %f233, 0f3BBB989D, 0f3F000000;
	cvt.sat.f32.f32 	%f235, %f234;
	fma.rm.f32 	%f236, %f235, %f91, %f90;
	add.f32 	%f237, %f236, 0fCB40007F;
	neg.f32 	%f238, %f237;
	fma.rn.f32 	%f239, %f233, 0f3FB8AA3B, %f238;
	fma.rn.f32 	%f240, %f233, 0f32A57060, %f239;
	mov.b32 	%r275, %f236;
	shl.b32 	%r276, %r275, 23;
	mov.b32 	%f241, %r276;
	ex2.approx.ftz.f32 	%f242, %f240;
	mul.f32 	%f243, %f242, %f241;
	add.f32 	%f244, %f232, %f243;
	sub.f32 	%f245, %f339, %f86;
	fma.rn.f32 	%f246, %f245, 0f3BBB989D, 0f3F000000;
	cvt.sat.f32.f32 	%f247, %f246;
	fma.rm.f32 	%f248, %f247, %f91, %f90;
	add.f32 	%f249, %f248, 0fCB40007F;
	neg.f32 	%f250, %f249;
	fma.rn.f32 	%f251, %f245, 0f3FB8AA3B, %f250;
	fma.rn.f32 	%f252, %f245, 0f32A57060, %f251;
	mov.b32 	%r277, %f248;
	shl.b32 	%r278, %r277, 23;
	mov.b32 	%f253, %r278;
	ex2.approx.ftz.f32 	%f254, %f252;
	mul.f32 	%f255, %f254, %f253;
	add.f32 	%f256, %f244, %f255;
	sub.f32 	%f257, %f24, %f86;
	fma.rn.f32 	%f258, %f257, 0f3BBB989D, 0f3F000000;
	cvt.sat.f32.f32 	%f259, %f258;
	fma.rm.f32 	%f260, %f259, %f91, %f90;
	add.f32 	%f261, %f260, 0fCB40007F;
	neg.f32 	%f262, %f261;
	fma.rn.f32 	%f263, %f257, 0f3FB8AA3B, %f262;
	fma.rn.f32 	%f264, %f257, 0f32A57060, %f263;
	mov.b32 	%r279, %f260;
	shl.b32 	%r280, %r279, 23;
	mov.b32 	%f265, %r280;
	ex2.approx.ftz.f32 	%f266, %f264;
	mul.f32 	%f267, %f266, %f265;
	add.f32 	%f268, %f256, %f267;
	sub.f32 	%f269, %f340, %f86;
	fma.rn.f32 	%f270, %f269, 0f3BBB989D, 0f3F000000;
	cvt.sat.f32.f32 	%f271, %f270;
	fma.rm.f32 	%f272, %f271, %f91, %f90;
	add.f32 	%f273, %f272, 0fCB40007F;
	neg.f32 	%f274, %f273;
	fma.rn.f32 	%f275, %f269, 0f3FB8AA3B, %f274;
	fma.rn.f32 	%f276, %f269, 0f32A57060, %f275;
	mov.b32 	%r281, %f272;
	shl.b32 	%r282, %r281, 23;
	mov.b32 	%f277, %r282;
	ex2.approx.ftz.f32 	%f278, %f276;
	mul.f32 	%f279, %f278, %f277;
	add.f32 	%f280, %f268, %f279;
	sub.f32 	%f281, %f27, %f86;
	fma.rn.f32 	%f282, %f281, 0f3BBB989D, 0f3F000000;
	cvt.sat.f32.f32 	%f283, %f282;
	fma.rm.f32 	%f284, %f283, %f91, %f90;
	add.f32 	%f285, %f284, 0fCB40007F;
	neg.f32 	%f286, %f285;
	fma.rn.f32 	%f287, %f281, 0f3FB8AA3B, %f286;
	fma.rn.f32 	%f288, %f281, 0f32A57060, %f287;
	mov.b32 	%r283, %f284;
	shl.b32 	%r284, %r283, 23;
	mov.b32 	%f289, %r284;
	ex2.approx.ftz.f32 	%f290, %f288;
	mul.f32 	%f291, %f290, %f289;
	add.f32 	%f292, %f280, %f291;
	sub.f32 	%f293, %f341, %f86;
	fma.rn.f32 	%f294, %f293, 0f3BBB989D, 0f3F000000;
	cvt.sat.f32.f32 	%f295, %f294;
	fma.rm.f32 	%f296, %f295, %f91, %f90;
	add.f32 	%f297, %f296, 0fCB40007F;
	neg.f32 	%f298, %f297;
	fma.rn.f32 	%f299, %f293, 0f3FB8AA3B, %f298;
	fma.rn.f32 	%f300, %f293, 0f32A57060, %f299;
	mov.b32 	%r285, %f296;
	shl.b32 	%r286, %r285, 23;
	mov.b32 	%f301, %r286;
	ex2.approx.ftz.f32 	%f302, %f300;
	mul.f32 	%f303, %f302, %f301;
	add.f32 	%f304, %f292, %f303;
	mov.b32 	%r287, %f304;
	shfl.sync.bfly.b32	%r288|%p62, %r287, 16, 31, -1;
	mov.b32 	%f305, %r288;
	add.f32 	%f306, %f304, %f305;
	mov.b32 	%r289, %f306;
	shfl.sync.bfly.b32	%r290|%p63, %r289, 8, 31, -1;
	mov.b32 	%f307, %r290;
	add.f32 	%f308, %f306, %f307;
	mov.b32 	%r291, %f308;
	shfl.sync.bfly.b32	%r292|%p64, %r291, 4, 31, -1;
	mov.b32 	%f309, %r292;
	add.f32 	%f310, %f308, %f309;
	mov.b32 	%r293, %f310;
	shfl.sync.bfly.b32	%r294|%p65, %r293, 2, 31, -1;
	mov.b32 	%f311, %r294;
	add.f32 	%f312, %f310, %f311;
	mov.b32 	%r295, %f312;
	shfl.sync.bfly.b32	%r296|%p66, %r295, 1, 31, -1;
	mov.b32 	%f313, %r296;
	add.f32 	%f314, %f312, %f313;
	div.rn.f32 	%f315, %f99, %f314;
	div.rn.f32 	%f316, %f111, %f314;
	div.rn.f32 	%f317, %f123, %f314;
	div.rn.f32 	%f318, %f135, %f314;
	div.rn.f32 	%f319, %f147, %f314;
	div.rn.f32 	%f320, %f159, %f314;
	div.rn.f32 	%f321, %f171, %f314;
	div.rn.f32 	%f322, %f183, %f314;
	div.rn.f32 	%f323, %f195, %f314;
	div.rn.f32 	%f324, %f207, %f314;
	div.rn.f32 	%f325, %f219, %f314;
	div.rn.f32 	%f326, %f231, %f314;
	div.rn.f32 	%f327, %f243, %f314;
	div.rn.f32 	%f328, %f255, %f314;
	div.rn.f32 	%f329, %f267, %f314;
	div.rn.f32 	%f330, %f279, %f314;
	div.rn.f32 	%f331, %f291, %f314;
	div.rn.f32 	%f332, %f303, %f314;
	mad.lo.s64 	%rd67, %rd125, %rd31, %rd7;
	shr.u64 	%rd68, %rd67, 63;
	add.s64 	%rd69, %rd67, %rd68;
	cvta.to.global.u64 	%rd70, %rd30;
	shl.b64 	%rd71, %rd69, 2;
	and.b64  	%rd72, %rd71, -8;
	add.s64 	%rd73, %rd70, %rd72;
	st.global.v2.f32 	[%rd73], {%f315, %f316};
	add.s64 	%rd74, %rd67, 64;
	shr.u64 	%rd75, %rd74, 63;
	add.s64 	%rd76, %rd74, %rd75;
	shl.b64 	%rd77, %rd76, 2;
	and.b64  	%rd78, %rd77, -8;
	add.s64 	%rd79, %rd70, %rd78;
	st.global.v2.f32 	[%rd79], {%f317, %f318};
	add.s64 	%rd80, %rd67, 128;
	shr.u64 	%rd81, %rd80, 63;
	add.s64 	%rd82, %rd80, %rd81;
	shl.b64 	%rd83, %rd82, 2;
	and.b64  	%rd84, %rd83, -8;
	add.s64 	%rd85, %rd70, %rd84;
	st.global.v2.f32 	[%rd85], {%f319, %f320};
	add.s64 	%rd86, %rd67, 192;
	shr.u64 	%rd87, %rd86, 63;
	add.s64 	%rd88, %rd86, %rd87;
	shl.b64 	%rd89, %rd88, 2;
	and.b64  	%rd90, %rd89, -8;
	add.s64 	%rd91, %rd70, %rd90;
	st.global.v2.f32 	[%rd91], {%f321, %f322};
	add.s64 	%rd92, %rd67, 256;
	shr.u64 	%rd93, %rd92, 63;
	add.s64 	%rd94, %rd92, %rd93;
	shl.b64 	%rd95, %rd94, 2;
	and.b64  	%rd96, %rd95, -8;
	add.s64 	%rd97, %rd70, %rd96;
	st.global.v2.f32 	[%rd97], {%f323, %f324};
	add.s64 	%rd98, %rd67, 320;
	shr.u64 	%rd99, %rd98, 63;
	add.s64 	%rd100, %rd98, %rd99;
	shl.b64 	%rd101, %rd100, 2;
	and.b64  	%rd102, %rd101, -8;
	add.s64 	%rd103, %rd70, %rd102;
	st.global.v2.f32 	[%rd103], {%f325, %f326};
	add.s64 	%rd104, %rd67, 384;
	shr.u64 	%rd105, %rd104, 63;
	add.s64 	%rd106, %rd104, %rd105;
	shl.b64 	%rd107, %rd106, 2;
	and.b64  	%rd108, %rd107, -8;
	add.s64 	%rd109, %rd70, %rd108;
	st.global.v2.f32 	[%rd109], {%f327, %f328};
	add.s64 	%rd110, %rd67, 448;
	shr.u64 	%rd111, %rd110, 63;
	add.s64 	%rd112, %rd110, %rd111;
	shl.b64 	%rd113, %rd112, 2;
	and.b64  	%rd114, %rd113, -8;
	add.s64 	%rd115, %rd70, %rd114;
	st.global.v2.f32 	[%rd115], {%f329, %f330};
	add.s64 	%rd116, %rd67, 512;
	shr.u64 	%rd117, %rd116, 63;
	add.s64 	%rd118, %rd116, %rd117;
	shl.b64 	%rd119, %rd118, 2;
	and.b64  	%rd120, %rd119, -8;
	add.s64 	%rd121, %rd70, %rd120;
	st.global.v2.f32 	[%rd121], {%f331, %f332};
	mov.u32 	%r297, %nctaid.x;
	mov.u32 	%r298, %ntid.y;
	mul.lo.s32 	%r299, %r297, %r298;
	cvt.s64.s32 	%rd122, %r299;
	add.s64 	%rd125, %rd125, %rd122;
	setp.lt.s64 	%p67, %rd125, %rd124;
	@%p67 bra 	$L__BB488_4;
$L__BB488_23:
	ret;

}
	// .globl	_Z15SoftmaxWarpImplI22BroadcastScaleMaskLoadIffbLm4EiE11DirectStoreIffEfLi2ELi18ELi32ELi1ELb1EL9Algorithm0EEvT_T0_ll
.visible .entry _Z15SoftmaxWarpImplI22BroadcastScaleMaskLoadIffbLm4EiE11DirectStoreIffEfLi2ELi18ELi32ELi1ELb1EL9Algorithm0EEvT_T0_ll(
	.param .align 8 .b8 _Z15SoftmaxWarpImplI22BroadcastScaleMaskLoadIffbLm4EiE11DirectStoreIffEfLi2ELi18ELi32ELi1ELb1EL9Algorithm0EEvT_T0_ll_param_0[120],
	.param .align 8 .b8 _Z15SoftmaxWarpImplI22BroadcastScaleMaskLoadIffbLm4EiE11DirectStoreIffEfLi2ELi18ELi32ELi1ELb1EL9Algorithm0EEvT_T0_ll_param_1[16],
	.param .u64 _Z15SoftmaxWarpImplI22BroadcastScaleMaskLoadIffbLm4EiE11DirectStoreIffEfLi2ELi18ELi32ELi1ELb1EL9Algorithm0EEvT_T0_ll_param_2,
	.param .u64 _Z15SoftmaxWarpImplI22BroadcastScaleMaskLoadIffbLm4EiE11DirectStoreIffEfLi2ELi18ELi32ELi1ELb1EL9Algorithm0EEvT_T0_ll_param_3
)
{
	.reg .pred 	%p<86>;
	.reg .b16 	%rs<19>;
	.reg .b32 	%r<317>;
	.reg .b32 	%f<405>;
	.reg .b64 	%rd<135>;

	ld.param.u64 	%rd41, [_Z15SoftmaxWarpImplI22BroadcastScaleMaskLoadIffbLm4EiE11DirectStoreIffEfLi2ELi18ELi32ELi1ELb1EL9Algorithm0EEvT_T0_ll_param_1+8];
	ld.param.v2.f32 	{%f84, %f85}, [_Z15SoftmaxWarpImplI22BroadcastScaleMaskLoadIffbLm4EiE11DirectStoreIffEfLi2ELi18ELi32ELi1ELb1EL9Algorithm0EEvT_T0_ll_param_0+112];
	ld.param.u64 	%rd39, [_Z15SoftmaxWarpImplI22BroadcastScaleMaskLoadIffbLm4EiE11DirectStoreIffEfLi2ELi18ELi32ELi1ELb1EL9Algorithm0EEvT_T0_ll_param_0+104];
	ld.param.v2.u32 	{%r15, %r16}, [_Z15SoftmaxWarpImplI22BroadcastScaleMaskLoadIffbLm4EiE11DirectStoreIffEfLi2ELi18ELi32ELi1ELb1EL9Algorithm0EEvT_T0_ll_param_0+88];
	ld.param.v2.u32 	{%r13, %r14}, [_Z15SoftmaxWarpImplI22BroadcastScaleMaskLoadIffbLm4EiE11DirectStoreIffEfLi2ELi18ELi32ELi1ELb1EL9Algorithm0EEvT_T0_ll_param_0+80];
	ld.param.v2.u32 	{%r11, %r12}, [_Z15SoftmaxWarpImplI22BroadcastScaleMaskLoadIffbLm4EiE11DirectStoreIffEfLi2ELi18ELi32ELi1ELb1EL9Algorithm0EEvT_T0_ll_param_0+64];
	ld.param.v2.u32 	{%r9, %r10}, [_Z15SoftmaxWarpImplI22BroadcastScaleMaskLoadIffbLm4EiE11DirectStoreIffEfLi2ELi18ELi32ELi1ELb1EL9Algorithm0EEvT_T0_ll_param_0+56];
	ld.param.u64 	%rd35, [_Z15SoftmaxWarpImplI22BroadcastScaleMaskLoadIffbLm4EiE11DirectStoreIffEfLi2ELi18ELi32ELi1ELb1EL9Algorithm0EEvT_T0_ll_param_0+40];
	ld.param.u64 	%rd34, [_Z15SoftmaxWarpImplI22BroadcastScaleMaskLoadIffbLm4EiE11DirectStoreIffEfLi2ELi18ELi32ELi1ELb1EL9Algorithm0EEvT_T0_ll_param_0+32];
	ld.param.u64 	%rd33, [_Z15SoftmaxWarpImplI22BroadcastScaleMaskLoadIffbLm4EiE11DirectStoreIffEfLi2ELi18ELi32ELi1ELb1EL9Algorithm0EEvT_T0_ll_param_0+24];
	ld.param.u64 	%rd32, [_Z15SoftmaxWarpImplI22BroadcastScaleMaskLoadIffbLm4EiE11DirectStoreIffEfLi2ELi18ELi32ELi1ELb1EL9Algorithm0EEvT_T0_ll_param_0+16];
	ld.param.u64 	%rd40, [_Z15SoftmaxWarpImplI22BroadcastScaleMaskLoadIffbLm4EiE11DirectStoreIffEfLi2ELi18ELi32ELi1ELb1EL9Algorithm0EEvT_T0_ll_param_1];
	ld.param.u64 	%rd31, [_Z15SoftmaxWarpImplI22BroadcastScaleMaskLoadIffbLm4EiE11DirectStoreIffEfLi2ELi18ELi32ELi1ELb1EL9Algorithm0EEvT_T0_ll_param_0+8];
	ld.param.u64 	%rd30, [_Z15SoftmaxWarpImplI22BroadcastScaleMaskLoadIffbLm4EiE11DirectStoreIffEfLi2ELi18ELi32ELi1ELb1EL9Algorithm0EEvT_T0_ll_param_0];
	ld.param.u64 	%rd43, [_Z15SoftmaxWarpImplI22BroadcastScaleMaskLoadIffbLm4EiE11DirectStoreIffEfLi2ELi18ELi32ELi1ELb1EL9Algorithm0EEvT_T0_ll_param_3];
	cvta.to.global.u64 	%rd1, %rd30;
	cvta.to.global.u64 	%rd2, %rd31;
	cvta.to.global.u64 	%rd4, %rd40;
	setp.lt.s64 	%p1, %rd43, 577;
	@%p1 bra 	$L__BB489_2;
	mov.u64 	%rd44, $str;
	cvta.global.u64 	%rd45, %rd44;
	mov.u64 	%rd46, $str$1;
	cvta.global.u64 	%rd47, %rd46;
	mov.u64 	%rd48, __unnamed_475;
	cvta.global.u64 	%rd49, %rd48;
	{ // callseq 474, 0
	.param .b64 param0;
	st.param.b64 	[param0], %rd45;
	.param .b64 param1;
	st.param.b64 	[param1], %rd47;
	.param .b32 param2;
	st.param.b32 	[param2], 254;
	.param .b64 param3;
	st.param.b64 	[param3], %rd49;
	.param .b64 param4;
	st.param.b64 	[param4], 1;
	call.uni 
	__assertfail, 
	(
	param0, 
	param1, 
	param2, 
	param3, 
	param4
	);
	} // callseq 474
$L__BB489_2:
	ld.param.u64 	%rd132, [_Z15SoftmaxWarpImplI22BroadcastScaleMaskLoadIffbLm4EiE11DirectStoreIffEfLi2ELi18ELi32ELi1ELb1EL9Algorithm0EEvT_T0_ll_param_2];
	mov.u32 	%r17, %ctaid.x;
	mov.u32 	%r18, %ntid.y;
	mov.u32 	%r19, %tid.y;
	mad.lo.s32 	%r20, %r17, %r18, %r19;
	cvt.s64.s32 	%rd134, %r20;
	setp.le.s64 	%p2, %rd132, %rd134;
	@%p2 bra 	$L__BB489_59;
	mov.u32 	%r21, %tid.x;
	shl.b32 	%r22, %r21, 1;
	cvt.u64.u32 	%rd6, %r22;
	add.s32 	%r23, %r22, 64;
	cvt.u64.u32 	%rd7, %r23;
	add.s32 	%r24, %r22, 128;
	cvt.u64.u32 	%rd8, %r24;
	add.s32 	%r25, %r22, 192;
	cvt.u64.u32 	%rd9, %r25;
	add.s32 	%r26, %r22, 256;
	cvt.u64.u32 	%rd10, %r26;
	add.s32 	%r27, %r22, 320;
	cvt.u64.u32 	%rd11, %r27;
	add.s32 	%r28, %r22, 384;
	cvt.u64.u32 	%rd12, %r28;
	add.s32 	%r29, %r22, 448;
	cvt.u64.u32 	%rd13, %r29;
	add.s32 	%r30, %r22, 512;
	cvt.u64.u32 	%rd14, %r30;
	cvt.u32.u64 	%r32, %rd39;
	cvt.u32.u64 	%r33, %rd6;
$L__BB489_4:
	setp.le.s64 	%p3, %rd43, %rd6;
	cvt.u32.u64 	%r31, %rd134;
	mul.lo.s32 	%r8, %r32, %r31;
	mov.f32 	%f370, 0fFF800000;
	mov.f32 	%f371, %f370;
	mov.f32 	%f376, %f370;
	@%p3 bra 	$L__BB489_8;
	setp.eq.s64 	%p4, %rd35, 1;
	setp.eq.s64 	%p5, %rd34, 1;
	setp.eq.s64 	%p6, %rd33, 1;
	setp.eq.s64 	%p7, %rd32, 1;
	add.s32 	%r34, %r33, %r8;
	div.s32 	%r35, %r34, %r9;
	mul.lo.s32 	%r36, %r35, %r9;
	sub.s32 	%r37, %r34, %r36;
	div.s32 	%r38, %r37, %r10;
	mul.lo.s32 	%r39, %r38, %r10;
	sub.s32 	%r40, %r37, %r39;
	div.s32 	%r41, %r40, %r11;
	mul.lo.s32 	%r42, %r41, %r11;
	sub.s32 	%r43, %r40, %r42;
	selp.b32 	%r44, 0, %r35, %p7;
	selp.b32 	%r45, 0, %r38, %p6;
	selp.b32 	%r46, 0, %r41, %p5;
	selp.b32 	%r47, 0, %r43, %p4;
	mul.lo.s32 	%r48, %r13, %r44;
	mad.lo.s32 	%r49, %r14, %r45, %r48;
	mad.lo.s32 	%r50, %r15, %r46, %r49;
	mad.lo.s32 	%r51, %r16, %r47, %r50;
	shr.u32 	%r52, %r34, 31;
	add.s32 	%r53, %r34, %r52;
	shr.s32 	%r54, %r53, 1;
	mul.wide.s32 	%rd50, %r54, 8;
	add.s64 	%rd19, %rd1, %rd50;
	ld.global.f32 	%f87, [%rd19];
	shr.u32 	%r55, %r51, 31;
	add.s32 	%r56, %r51, %r55;
	shr.s32 	%r57, %r56, 1;
	mul.wide.s32 	%rd51, %r57, 2;
	add.s64 	%rd52, %rd2, %rd51;
	ld.global.v2.u8 	{%rs1, %rs2}, [%rd52];
	setp.eq.s16 	%p8, %rs1, 0;
	mul.f32 	%f88, %f87, %f85;
	selp.f32 	%f371, %f84, %f88, %p8;
	setp.eq.s16 	%p9, %rs2, 0;
	mov.f32 	%f370, %f84;
	@%p9 bra 	$L__BB489_7;
	ld.global.f32 	%f89, [%rd19+4];
	mul.f32 	%f370, %f89, %f85;
$L__BB489_7:
	max.f32 	%f90, %f371, 0fFF800000;
	max.f32 	%f376, %f90, %f370;
$L__BB489_8:
	setp.le.s64 	%p10, %rd43, %rd7;
	mov.f32 	%f374, 0fFF800000;
	mov.f32 	%f375, %f374;
	@%p10 bra 	$L__BB489_12;
	cvt.u32.u64 	%r58, %rd7;
	setp.eq.s64 	%p11, %rd35, 1;
	setp.eq.s64 	%p12, %rd34, 1;
	setp.eq.s64 	%p13, %rd33, 1;
	setp.eq.s64 	%p14, %rd32, 1;
	add.s32 	%r59, %r58, %r8;
	div.s32 	%r60, %r59, %r9;
	mul.lo.s32 	%r61, %r60, %r9;
	sub.s32 	%r62, %r59, %r61;
	div.s32 	%r63, %r62, %r10;
	mul.lo.s32 	%r64, %r63, %r10;
	sub.s32 	%r65, %r62, %r64;
	div.s32 	%r66, %r65, %r11;
	mul.lo.s32 	%r67, %r66, %r11;
	sub.s32 	%r68, %r65, %r67;
	selp.b32 	%r69, 0, %r60, %p14;
	selp.b32 	%r70, 0, %r63, %p13;
	selp.b32 	%r71, 0, %r66, %p12;
	selp.b32 	%r72, 0, %r68, %p11;
	mul.lo.s32 	%r73, %r13, %r69;
	mad.lo.s32 	%r74, %r14, %r70, %r73;
	mad.lo.s32 	%r75, %r15, %r71, %r74;
	mad.lo.s32 	%r76, %r16, %r72, %r75;
	shr.u32 	%r77, %r59, 31;
	add.s32 	%r78, %r59, %r77;
	shr.s32 	%r79, %r78, 1;
	mul.wide.s32 	%rd53, %r79, 8;
	add.s64 	%rd20, %rd1, %rd53;
	ld.global.f32 	%f92, [%rd20];
	shr.u32 	%r80, %r76, 31;
	add.s32 	%r81, %r76, %r80;
	shr.s32 	%r82, %r81, 1;
	mul.wide.s32 	%rd54, %r82, 2;
	add.s64 	%rd55, %rd2, %rd54;
	ld.global.v2.u8 	{%rs3, %rs4}, [%rd55];
	setp.eq.s16 	%p15, %rs3, 0;
	mul.f32 	%f93, %f92, %f85;
	selp.f32 	%f375, %f84, %f93, %p15;
	setp.eq.s16 	%p16, %rs4, 0;
	mov.f32 	%f374, %f84;
	@%p16 bra 	$L__BB489_11;
	ld.global.f32 	%f94, [%rd20+4];
	mul.f32 	%f374, %f94, %f85;
$L__BB489_11:
	max.f32 	%f95, %f376, %f375;
	max.f32 	%f376, %f95, %f374;
$L__BB489_12:
	setp.le.s64 	%p17, %rd43, %rd8;
	mov.f32 	%f378, 0fFF800000;
	mov.f32 	%f379, %f378;
	@%p17 bra 	$L__BB489_16;
	cvt.u32.u64 	%r83, %rd8;
	setp.eq.s64 	%p18, %rd35, 1;
	setp.eq.s64 	%p19, %rd34, 1;
	setp.eq.s64 	%p20, %rd33, 1;
	setp.eq.s64 	%p21, %rd32, 1;
	add.s32 	%r84, %r83, %r8;
	div.s32 	%r85, %r84, %r9;
	mul.lo.s32 	%r86, %r85, %r9;
	sub.s32 	%r87, %r84, %r86;
	div.s32 	%r88, %r87, %r10;
	mul.lo.s32 	%r89, %r88, %r10;
	sub.s32 	%r90, %r87, %r89;
	div.s32 	%r91, %r90, %r11;
	mul.lo.s32 	%r92, %r91, %r11;
	sub.s32 	%r93, %r90, %r92;
	selp.b32 	%r94, 0, %r85, %p21;
	selp.b32 	%r95, 0, %r88, %p20;
	selp.b32 	%r96, 0, %r91, %p19;
	selp.b32 	%r97, 0, %r93, %p18;
	mul.lo.s32 	%r98, %r13, %r94;
	mad.lo.s32 	%r99, %r14, %r95, %r98;
	mad.lo.s32 	%r100, %r15, %r96, %r99;
	mad.lo.s32 	%r101, %r16, %r97, %r100;
	shr.u32 	%r102, %r84, 31;
	add.s32 	%r103, %r84, %r102;
	shr.s32 	%r104, %r103, 1;
	mul.wide.s32 	%rd56, %r104, 8;
	add.s64 	%rd21, %rd1, %rd56;
	ld.global.f32 	%f97, [%rd21];
	shr.u32 	%r105, %r101, 31;
	add.s32 	%r106, %r101, %r105;
	shr.s32 	%r107, %r106, 1;
	mul.wide.s32 	%rd57, %r107, 2;
	add.s64 	%rd58, %rd2, %rd57;
	ld.global.v2.u8 	{%rs5, %rs6}, [%rd58];
	setp.eq.s16 	%p22, %rs5, 0;
	mul.f32 	%f98, %f97, %f85;
	selp.f32 	%f379, %f84, %f98, %p22;
	setp.eq.s16 	%p23, %rs6, 0;
	mov.f32 	%f378, %f84;
	@%p23 bra 	$L__BB489_15;
	ld.global.f32 	%f99, [%rd21+4];
	mul.f32 	%f378, %f99, %f85;
$L__BB489_15:
	max.f32 	%f100, %f376, %f379;
	max.f32 	%f376, %f100, %f378;
$L__BB489_16:
	setp.le.s64 	%p24, %rd43, %rd9;
	mov.f32 	%f382, 0fFF800000;
	mov.f32 	%f383, %f382;
	@%p24 bra 	$L__BB489_20;
	cvt.u32.u64 	%r108, %rd9;
	setp.eq.s64 	%p25, %rd35, 1;
	setp.eq.s64 	%p26, %rd34, 1;
	setp.eq.s64 	%p27, %rd33, 1;
	setp.eq.s64 	%p28, %rd32, 1;
	add.s32 	%r109, %r108, %r8;
	div.s32 	%r110, %r109, %r9;
	mul.lo.s32 	%r111, %r110, %r9;
	sub.s32 	%r112, %r109, %r111;
	div.s32 	%r113, %r112, %r10;
	mul.lo.s32 	%r114, %r113, %r10;
	sub.s32 	%r115, %r112, %r114;
	div.s32 	%r116, %r115, %r11;
	mul.lo.s32 	%r117, %r116, %r11;
	sub.s32 	%r118, %r115, %r117;
	selp.b32 	%r119, 0, %r110, %p28;
	selp.b32 	%r120, 0, %r113, %p27;
	selp.b32 	%r121, 0, %r116, %p26;
	selp.b32 	%r122, 0, %r118, %p25;
	mul.lo.s32 	%r123, %r13, %r119;
	mad.lo.s32 	%r124, %r14, %r120, %r123;
	mad.lo.s32 	%r125, %r15, %r121, %r124;
	mad.lo.s32 	%r126, %r16, %r122, %r125;
	shr.u32 	%r127, %r109, 31;
	add.s32 	%r128, %r109, %r127;
	shr.s32 	%r129, %r128, 1;
	mul.wide.s32 	%rd59, %r129, 8;
	add.s64 	%rd22, %rd1, %rd59;
	ld.global.f32 	%f102, [%rd22];
	shr.u32 	%r130, %r126, 31;
	add.s32 	%r131, %r126, %r130;
	shr.s32 	%r132, %r131, 1;
	mul.wide.s32 	%rd60, %r132, 2;
	add.s64 	%rd61, %rd2, %rd60;
	ld.global.v2.u8 	{%rs7, %rs8}, [%rd61];
	setp.eq.s16 	%p29, %rs7, 0;
	mul.f32 	%f103, %f102, %f85;
	selp.f32 	%f383, %f84, %f103, %p29;
	setp.eq.s16 	%p30, %rs8, 0;
	mov.f32 	%f382, %f84;
	@%p30 bra 	$L__BB489_19;
	ld.global.f32 	%f104, [%rd22+4];
	mul.f32 	%f382, %f104, %f85;
$L__BB489_19:
	max.f32 	%f105, %f376, %f383;
	max.f32 	%f376, %f105, %f382;
$L__BB489_20:
	setp.le.s64 	%p31, %rd43, %rd10;
	mov.f32 	%f386, 0fFF800000;
	mov.f32 	%f387, %f386;
	@%p31 bra 	$L__BB489_24;
	cvt.u32.u64 	%r133, %rd10;
	setp.eq.s64 	%p32, %rd35, 1;
	setp.eq.s64 	%p33, %rd34, 1;
	setp.eq.s64 	%p34, %rd33, 1;
	setp.eq.s64 	%p35, %rd32, 1;
	add.s32 	%r134, %r133, %r8;
	div.s32 	%r135, %r134, %r9;
	mul.lo.s32 	%r136, %r135, %r9;
	sub.s32 	%r137, %r134, %r136;
	div.s32 	%r138, %r137, %r10;
	mul.lo.s32 	%r139, %r138, %r10;
	sub.s32 	%r140, %r137, %r139;
	div.s32 	%r141, %r140, %r11;
	mul.lo.s32 	%r142, %r141, %r11;
	sub.s32 	%r143, %r140, %r142;
	selp.b32 	%r144, 0, %r135, %p35;
	selp.b32 	%r145, 0, %r138, %p34;
	selp.b32 	%r146, 0, %r141, %p33;
	selp.b32 	%r147, 0, %r143, %p32;
	mul.lo.s32 	%r148, %r13, %r144;
	mad.lo.s32 	%r149, %r14, %r145, %r148;
	mad.lo.s32 	%r150, %r15, %r146, %r149;
	mad.lo.s32 	%r151, %r16, %r147, %r150;
	shr.u32 	%r152, %r134, 31;
	add.s32 	%r153, %r134, %r152;
	shr.s32 	%r154, %r153, 1;
	mul.wide.s32 	%rd62, %r154, 8;
	add.s64 	%rd23, %rd1, %rd62;
	ld.global.f32 	%f107, [%rd23];
	shr.u32 	%r155, %r151, 31;
	add.s32 	%r156, %r151, %r155;
	shr.s32 	%r157, %r156, 1;
	mul.wide.s32 	%rd63, %r157, 2;
	add.s64 	%rd64, %rd2, %rd63;
	ld.global.v2.u8 	{%rs9, %rs10}, [%rd64];
	setp.eq.s16 	%p36, %rs9, 0;
	mul.f32 	%f108, %f107, %f85;
	selp.f32 	%f387, %f84, %f108, %p36;
	setp.eq.s16 	%p37, %rs10, 0;
	mov.f32 	%f386, %f84;
	@%p37 bra 	$L__BB489_23;
	ld.global.f32 	%f109, [%rd23+4];
	mul.f32 	%f386, %f109, %f85;
$L__BB489_23:
	max.f32 	%f110, %f376, %f387;
	max.f32 	%f376, %f110, %f386;
$L__BB489_24:
	setp.le.s64 	%p38, %rd43, %rd11;
	mov.f32 	%f390, 0fFF800000;
	mov.f32 	%f391, %f390;
	@%p38 bra 	$L__BB489_28;
	cvt.u32.u64 	%r158, %rd11;
	setp.eq.s64 	%p39, %rd35, 1;
	setp.eq.s64 	%p40, %rd34, 1;
	setp.eq.s64 	%p41, %rd33, 1;
	setp.eq.s64 	%p42, %rd32, 1;
	add.s32 	%r159, %r158, %r8;
	div.s32 	%r160, %r159, %r9;
	mul.lo.s32 	%r161, %r160, %r9;
	sub.s32 	%r162, %r159, %r161;
	div.s32 	%r163, %r162, %r10;
	mul.lo.s32 	%r164, %r163, %r10;
	sub.s32 	%r165, %r162, %r164;
	div.s32 	%r166, %r165, %r11;
	mul.lo.s32 	%r167, %r166, %r11;
	sub.s32 	%r168, %r165, %r167;
	selp.b32 	%r169, 0, %r160, %p42;
	selp.b32 	%r170, 0, %r163, %p41;
	selp.b32 	%r171, 0, %r166, %p40;
	selp.b32 	%r172, 0, %r168, %p39;
	mul.lo.s32 	%r173, %r13, %r169;
	mad.lo.s32 	%r174, %r14, %r170, %r173;
	mad.lo.s32 	%r175, %r15, %r171, %r174;
	mad.lo.s32 	%r176, %r16, %r172, %r175;
	shr.u32 	%r177, %r159, 31;
	add.s32 	%r178, %r159, %r177;
	shr.s32 	%r179, %r178, 1;
	mul.wide.s32 	%rd65, %r179, 8;
	add.s64 	%rd24, %rd1, %rd65;
	ld.global.f32 	%f112, [%rd24];
	shr.u32 	%r180, %r176, 31;
	add.s32 	%r181, %r176, %r180;
	shr.s32 	%r182, %r181, 1;
	mul.wide.s32 	%rd66, %r182, 2;
	add.s64 	%rd67, %rd2, %rd66;
	ld.global.v2.u8 	{%rs11, %rs12}, [%rd67];
	setp.eq.s16 	%p43, %rs11, 0;
	mul.f32 	%f113, %f112, %f85;
	selp.f32 	%f391, %f84, %f113, %p43;
	setp.eq.s16 	%p44, %rs12, 0;
	mov.f32 	%f390, %f84;
	@%p44 bra 	$L__BB489_27;
	ld.global.f32 	%f114, [%rd24+4];
	mul.f32 	%f390, %f114, %f85;
$L__BB489_27:
	max.f32 	%f115, %f376, %f391;
	max.f32 	%f376, %f115, %f390;
$L__BB489_28:
	setp.le.s64 	%p45, %rd43, %rd12;
	mov.f32 	%f394, 0fFF800000;
	mov.f32 	%f395, %f394;
	@%p45 bra 	$L__BB489_32;
	cvt.u32.u64 	%r183, %rd12;
	setp.eq.s64 	%p46, %rd35, 1;
	setp.eq.s64 	%p47, %rd34, 1;
	setp.eq.s64 	%p48, %rd33, 1;
	setp.eq.s64 	%p49, %rd32, 1;
	add.s32 	%r184, %r183, %r8;
	div.s32 	%r185, %r184, %r9;
	mul.lo.s32 	%r186, %r185, %r9;
	sub.s32 	%r187, %r184, %r186;
	div.s32 	%r188, %r187, %r10;
	mul.lo.s32 	%r189, %r188, %r10;
	sub.s32 	%r190, %r187, %r189;
	div.s32 	%r191, %r190, %r11;
	mul.lo.s32 	%r192, %r191, %r11;
	sub.s32 	%r193, %r190, %r192;
	selp.b32 	%r194, 0, %r185, %p49;
	selp.b32 	%r195, 0, %r188, %p48;
	selp.b32 	%r196, 0, %r191, %p47;
	selp.b32 	%r197, 0, %r193, %p46;
	mul.lo.s32 	%r198, %r13, %r194;
	mad.lo.s32 	%r199, %r14, %r195, %r198;
	mad.lo.s32 	%r200, %r15, %r196, %r199;
	mad.lo.s32 	%r201, %r16, %r197, %r200;
	shr.u32 	%r202, %r184, 31;
	add.s32 	%r203, %r184, %r202;
	shr.s32 	%r204, %r203, 1;
	mul.wide.s32 	%rd68, %r204, 8;
	add.s64 	%rd25, %rd1, %rd68;
	ld.global.f32 	%f117, [%rd25];
	shr.u32 	%r205, %r201, 31;
	add.s32 	%r206, %r201, %r205;
	shr.s32 	%r207, %r206, 1;
	mul.wide.s32 	%rd69, %r207, 2;
	add.s64 	%rd70, %rd2, %rd69;
	ld.global.v2.u8 	{%rs13, %rs14}, [%rd70];
	setp.eq.s16 	%p50, %rs13, 0;
	mul.f32 	%f118, %f117, %f85;
	selp.f32 	%f395, %f84, %f118, %p50;
	setp.eq.s16 	%p51, %rs14, 0;
	mov.f32 	%f394, %f84;
	@%p51 bra 	$L__BB489_31;
	ld.global.f32 	%f119, [%rd25+4];
	mul.f32 	%f394, %f119, %f85;
$L__BB489_31:
	max.f32 	%f120, %f376, %f395;
	max.f32 	%f376, %f120, %f394;
$L__BB489_32:
	setp.le.s64 	%p52, %rd43, %rd13;
	mov.f32 	%f398, 0fFF800000;
	mov.f32 	%f399, %f398;
	@%p52 bra 	$L__BB489_36;
	cvt.u32.u64 	%r208, %rd13;
	setp.eq.s64 	%p53, %rd35, 1;
	setp.eq.s64 	%p54, %rd34, 1;
	setp.eq.s64 	%p55, %rd33, 1;
	setp.eq.s64 	%p56, %rd32, 1;
	add.s32 	%r209, %r208, %r8;
	div.s32 	%r210, %r209, %r9;
	mul.lo.s32 	%r211, %r210, %r9;
	sub.s32 	%r212, %r209, %r211;
	div.s32 	%r213, %r212, %r10;
	mul.lo.s32 	%r214, %r213, %r10;
	sub.s32 	%r215, %r212, %r214;
	div.s32 	%r216, %r215, %r11;
	mul.lo.s32 	%r217, %r216, %r11;
	sub.s32 	%r218, %r215, %r217;
	selp.b32 	%r219, 0, %r210, %p56;
	selp.b32 	%r220, 0, %r213, %p55;
	selp.b32 	%r221, 0, %r216, %p54;
	selp.b32 	%r222, 0, %r218, %p53;
	mul.lo.s32 	%r223, %r13, %r219;
	mad.lo.s32 	%r224, %r14, %r220, %r223;
	mad.lo.s32 	%r225, %r15, %r221, %r224;
	mad.lo.s32 	%r226, %r16, %r222, %r225;
	shr.u32 	%r227, %r209, 31;
	add.s32 	%r228, %r209, %r227;
	shr.s32 	%r229, %r228, 1;
	mul.wide.s32 	%rd71, %r229, 8;
	add.s64 	%rd26, %rd1, %rd71;
	ld.global.f32 	%f122, [%rd26];
	shr.u32 	%r230, %r226, 31;
	add.s32 	%r231, %r226, %r230;
	shr.s32 	%r232, %r231, 1;
	mul.wide.s32 	%rd72, %r232, 2;
	add.s64 	%rd73, %rd2, %rd72;
	ld.global.v2.u8 	{%rs15, %rs16}, [%rd73];
	setp.eq.s16 	%p57, %rs15, 0;
	mul.f32 	%f123, %f122, %f85;
	selp.f32 	%f399, %f84, %f123, %p57;
	setp.eq.s16 	%p58, %rs16, 0;
	mov.f32 	%f398, %f84;
	@%p58 bra 	$L__BB489_35;
	ld.global.f32 	%f124, [%rd26+4];
	mul.f32 	%f398, %f124, %f85;
$L__BB489_35:
	max.f32 	%f125, %f376, %f399;
	max.f32 	%f376, %f125, %f398;
$L__BB489_36:
	setp.le.s64 	%p59, %rd43, %rd14;
	mov.f32 	%f402, 0fFF800000;
	mov.f32 	%f403, %f402;
	@%p59 bra 	$L__BB489_40;
	cvt.u32.u64 	%r233, %rd14;
	setp.eq.s64 	%p60, %rd35, 1;
	setp.eq.s64 	%p61, %rd34, 1;
	setp.eq.s64 	%p62, %rd33, 1;
	setp.eq.s64 	%p63, %rd32, 1;
	add.s32 	%r234, %r233, %r8;
	div.s32 	%r235, %r234, %r9;
	mul.lo.s32 	%r236, %r235, %r9;
	sub.s32 	%r237, %r234, %r236;
	div.s32 	%r238, %r237, %r10;
	mul.lo.s32 	%r239, %r238, %r10;
	sub.s32 	%r240, %r237, %r239;
	div.s32 	%r241, %r240, %r11;
	mul.lo.s32 	%r242, %r241, %r11;
	sub.s32 	%r243, %r240, %r242;
	selp.b32 	%r244, 0, %r235, %p63;
	selp.b32 	%r245, 0, %r238, %p62;
	selp.b32 	%r246, 0, %r241, %p61;
	selp.b32 	%r247, 0, %r243, %p60;
	mul.lo.s32 	%r248, %r13, %r244;
	mad.lo.s32 	%r249, %r14, %r245, %r248;
	mad.lo.s32 	%r250, %r15, %r246, %r249;
	mad.lo.s32 	%r251, %r16, %r247, %r250;
	shr.u32 	%r252, %r234, 31;
	add.s32 	%r253, %r234, %r252;
	shr.s32 	%r254, %r253, 1;
	mul.wide.s32 	%rd74, %r254, 8;
	add.s64 	%rd27, %rd1, %rd74;
	ld.global.f32 	%f127, [%rd27];
	shr.u32 	%r255, %r251, 31;
	add.s32 	%r256, %r251, %r255;
	shr.s32 	%r257, %r256, 1;
	mul.wide.s32 	%rd75, %r257, 2;
	add.s64 	%rd76, %rd2, %rd75;
	ld.global.v2.u8 	{%rs17, %rs18}, [%rd76];
	setp.eq.s16 	%p64, %rs17, 0;
	mul.f32 	%f128, %f127, %f85;
	selp.f32 	%f403, %f84, %f128, %p64;
	setp.eq.s16 	%p65, %rs18, 0;
	mov.f32 	%f402, %f84;
	@%p65 bra 	$L__BB489_39;
	ld.global.f32 	%f129, [%rd27+4];
	mul.f32 	%f402, %f129, %f85;
$L__BB489_39:
	max.f32 	%f130, %f376, %f403;
	max.f32 	%f376, %f130, %f402;
$L__BB489_40:
	setp.le.s64 	%p66, %rd43, %rd6;
	mov.b32 	%r258, %f376;
	shfl.sync.bfly.b32	%r259|%p67, %r258, 16, 31, -1;
	mov.b32 	%f131, %r259;
	max.f32 	%f132, %f376, %f131;
	mov.b32 	%r260, %f132;
	shfl.sync.bfly.b32	%r261|%p68, %r260, 8, 31, -1;
	mov.b32 	%f133, %r261;
	max.f32 	%f134, %f132, %f133;
	mov.b32 	%r262, %f134;
	shfl.sync.bfly.b32	%r263|%p69, %r262, 4, 31, -1;
	mov.b32 	%f135, %r263;
	max.f32 	%f136, %f134, %f135;
	mov.b32 	%r264, %f136;
	shfl.sync.bfly.b32	%r265|%p70, %r264, 2, 31, -1;
	mov.b32 	%f137, %r265;
	max.f32 	%f138, %f136, %f137;
	mov.b32 	%r266, %f138;
	shfl.sync.bfly.b32	%r267|%p71, %r266, 1, 31, -1;
	mov.b32 	%f139, %r267;
	max.f32 	%f140, %f138, %f139;
	sub.f32 	%f141, %f371, %f140;
	fma.rn.f32 	%f142, %f141, 0f3BBB989D, 0f3F000000;
	cvt.sat.f32.f32 	%f143, %f142;
	mov.f32 	%f144, 0f4B400001;
	mov.f32 	%f145, 0f437C0000;
	fma.rm.f32 	%f146, %f143, %f145, %f144;
	add.f32 	%f147, %f146, 0fCB40007F;
	neg.f32 	%f148, %f147;
	fma.rn.f32 	%f149, %f141, 0f3FB8AA3B, %f148;
	fma.rn.f32 	%f150, %f141, 0f32A57060, %f149;
	mov.b32 	%r268, %f146;
	shl.b32 	%r269, %r268, 23;
	mov.b32 	%f151, %r269;
	ex2.approx.ftz.f32 	%f152, %f150;
	mul.f32 	%f153, %f152, %f151;
	add.f32 	%f154, %f153, 0f00000000;
	sub.f32 	%f155, %f370, %f140;
	fma.rn.f32 	%f156, %f155, 0f3BBB989D, 0f3F000000;
	cvt.sat.f32.f32 	%f157, %f156;
	fma.rm.f32 	%f158, %f157, %f145, %f144;
	add.f32 	%f159, %f158, 0fCB40007F;
	neg.f32 	%f160, %f159;
	fma.rn.f32 	%f161, %f155, 0f3FB8AA3B, %f160;
	fma.rn.f32 	%f162, %f155, 0f32A57060, %f161;
	mov.b32 	%r270, %f158;
	shl.b32 	%r271, %r270, 23;
	mov.b32 	%f163, %r271;
	ex2.approx.ftz.f32 	%f164, %f162;
	mul.f32 	%f165, %f164, %f163;
	add.f32 	%f166, %f154, %f165;
	sub.f32 	%f167, %f375, %f140;
	fma.rn.f32 	%f168, %f167, 0f3BBB989D, 0f3F000000;
	cvt.sat.f32.f32 	%f169, %f168;
	fma.rm.f32 	%f170, %f169, %f145, %f144;
	add.f32 	%f171, %f170, 0fCB40007F;
	neg.f32 	%f172, %f171;
	fma.rn.f32 	%f173, %f167, 0f3FB8AA3B, %f172;
	fma.rn.f32 	%f174, %f167, 0f32A57060, %f173;
	mov.b32 	%r272, %f170;
	shl.b32 	%r273, %r272, 23;
	mov.b32 	%f175, %r273;
	ex2.approx.ftz.f32 	%f176, %f174;
	mul.f32 	%f177, %f176, %f175;
	add.f32 	%f178, %f166, %f177;
	sub.f32 	%f179, %f374, %f140;
	fma.rn.f32 	%f180, %f179, 0f3BBB989D, 0f3F000000;
	cvt.sat.f32.f32 	%f181, %f180;
	fma.rm.f32 	%f182, %f181, %f145, %f144;
	add.f32 	%f183, %f182, 0fCB40007F;
	neg.f32 	%f184, %f183;
	fma.rn.f32 	%f185, %f179, 0f3FB8AA3B, %f184;
	fma.rn.f32 	%f186, %f179, 0f32A57060, %f185;
	mov.b32 	%r274, %f182;
	shl.b32 	%r275, %r274, 23;
	mov.b32 	%f187, %r275;
	ex2.approx.ftz.f32 	%f188, %f186;
	mul.f32 	%f189, %f188, %f187;
	add.f32 	%f190, %f178, %f189;
	sub.f32 	%f191, %f379, %f140;
	fma.rn.f32 	%f192, %f191, 0f3BBB989D, 0f3F000000;
	cvt.sat.f32.f32 	%f193, %f192;
	fma.rm.f32 	%f194, %f193, %f145, %f144;
	add.f32 	%f195, %f194, 0fCB40007F;
	neg.f32 	%f196, %f195;
	fma.rn.f32 	%f197, %f191, 0f3FB8AA3B, %f196;
	fma.rn.f32 	%f198, %f191, 0f32A57060, %f197;
	mov.b32 	%r276, %f194;
	shl.b32 	%r277, %r276, 23;
	mov.b32 	%f199, %r277;
	ex2.approx.ftz.f32 	%f200, %f198;
	mul.f32 	%f201, %f200, %f199;
	add.f32 	%f202, %f190, %f201;
	sub.f32 	%f203, %f378, %f140;
	fma.rn.f32 	%f204, %f203, 0f3BBB989D, 0f3F000000;
	cvt.sat.f32.f32 	%f205, %f204;
	fma.rm.f32 	%f206, %f205, %f145, %f144;
	add.f32 	%f207, %f206, 0fCB40007F;
	neg.f32 	%f208, %f207;
	fma.rn.f32 	%f209, %f203, 0f3FB8AA3B, %f208;
	fma.rn.f32 	%f210, %f203, 0f32A57060, %f209;
	mov.b32 	%r278, %f206;
	shl.b32 	%r279, %r278, 23;
	mov.b32 	%f211, %r279;
	ex2.approx.ftz.f32 	%f212, %f210;
	mul.f32 	%f213, %f212, %f211;
	add.f32 	%f214, %f202, %f213;
	sub.f32 	%f215, %f383, %f140;
	fma.rn.f32 	%f216, %f215, 0f3BBB989D, 0f3F000000;
	cvt.sat.f32.f32 	%f217, %f216;
	fma.rm.f32 	%f218, %f217, %f145, %f144;
	add.f32 	%f219, %f218, 0fCB40007F;
	neg.f32 	%f220, %f219;
	fma.rn.f32 	%f221, %f215, 0f3FB8AA3B, %f220;
	fma.rn.f32 	%f222, %f215, 0f32A57060, %f221;
	mov.b32 	%r280, %f218;
	shl.b32 	%r281, %r280, 23;
	mov.b32 	%f223, %r281;
	ex2.approx.ftz.f32 	%f224, %f222;
	mul.f32 	%f225, %f224, %f223;
	add.f32 	%f226, %f214, %f225;
	sub.f32 	%f227, %f382, %f140;
	fma.rn.f32 	%f228, %f227, 0f3BBB989D, 0f3F000000;
	cvt.sat.f32.f32 	%f229, %f228;
	fma.rm.f32 	%f230, %f229, %f145, %f144;
	add.f32 	%f231, %f230, 0fCB40007F;
	neg.f32 	%f232, %f231;
	fma.rn.f32 	%f233, %f227, 0f3FB8AA3B, %f232;
	fma.rn.f32 	%f234, %f227, 0f32A57060, %f233;
	mov.b32 	%r282, %f230;
	shl.b32 	%r283, %r282, 23;
	mov.b32 	%f235, %r283;
	ex2.approx.ftz.f32 	%f236, %f234;
	mul.f32 	%f237, %f236, %f235;
	add.f32 	%f238, %f226, %f237;
	sub.f32 	%f239, %f387, %f140;
	fma.rn.f32 	%f240, %f239, 0f3BBB989D, 0f3F000000;
	cvt.sat.f32.f32 	%f241, %f240;
	fma.rm.f32 	%f242, %f241, %f145, %f144;
	add.f32 	%f243, %f242, 0fCB40007F;
	neg.f32 	%f244, %f243;
	fma.rn.f32 	%f245, %f239, 0f3FB8AA3B, %f244;
	fma.rn.f32 	%f246, %f239, 0f32A57060, %f245;
	mov.b32 	%r284, %f242;
	shl.b32 	%r285, %r284, 23;
	mov.b32 	%f247, %r285;
	ex2.approx.ftz.f32 	%f248, %f246;
	mul.f32 	%f249, %f248, %f247;
	add.f32 	%f250, %f238, %f249;
	sub.f32 	%f251, %f386, %f140;
	fma.rn.f32 	%f252, %f251, 0f3BBB989D, 0f3F000000;
	cvt.sat.f32.f32 	%f253, %f252;
	fma.rm.f32 	%f254, %f253, %f145, %f144;
	add.f32 	%f255, %f254, 0fCB40007F;
	neg.f32 	%f256, %f255;
	fma.rn.f32 	%f257, %f251, 0f3FB8AA3B, %f256;
	fma.rn.f32 	%f258, %f251, 0f32A57060, %f257;
	mov.b32 	%r286, %f254;
	shl.b32 	%r287, %r286, 23;
	mov.b32 	%f259, %r287;
	ex2.approx.ftz.f32 	%f260, %f258;
	mul.f32 	%f261, %f260, %f259;
	add.f32 	%f262, %f250, %f261;
	sub.f32 	%f263, %f391, %f140;
	fma.rn.f32 	%f264, %f263, 0f3BBB989D, 0f3F000000;
	cvt.sat.f32.f32 	%f265, %f264;
	fma.rm.f32 	%f266, %f265, %f145, %f144;
	add.f32 	%f267, %f266, 0fCB40007F;
	neg.f32 	%f268, %f267;
	fma.rn.f32 	%f269, %f263, 0f3FB8AA3B, %f268;
	fma.rn.f32 	%f270, %f263, 0f32A57060, %f269;
	mov.b32 	%r288, %f266;
	shl.b32 	%r289, %r288, 23;
	mov.b32 	%f271, %r289;
	ex2.approx.ftz.f32 	%f272, %f270;
	mul.f32 	%f273, %f272, %f271;
	add.f32 	%f274, %f262, %f273;
	sub.f32 	%f275, %f390, %f140;
	fma.rn.f32 	%f276, %f275, 0f3BBB989D, 0f3F000000;
	cvt.sat.f32.f32 	%f277, %f276;
	fma.rm.f32 	%f278, %f277, %f145, %f144;
	add.f32 	%f279, %f278, 0fCB40007F;
	neg.f32 	%f280, %f279;
	fma.rn.f32 	%f281, %f275, 0f3FB8AA3B, %f280;
	fma.rn.f32 	%f282, %f275, 0f32A57060, %f281;
	mov.b32 	%r290, %f278;
	shl.b32 	%r291, %r290, 23;
	mov.b32 	%f283, %r291;
	ex2.approx.ftz.f32 	%f284, %f282;
	mul.f32 	%f285, %f284, %f283;
	add.f32 	%f286, %f274, %f285;
	sub.f32 	%f287, %f395, %f140;
	fma.rn.f32 	%f288, %f287, 0f3BBB989D, 0f3F000000;
	cvt.sat.f32.f32 	%f289, %f288;
	fma.rm.f32 	%f290, %f289, %f145, %f144;
	add.f32 	%f291, %f290, 0fCB40007F;
	neg.f32 	%f292, %f291;
	fma.rn.f32 	%f293, %f287, 0f3FB8AA3B, %f292;
	fma.rn.f32 	%f294, %f287, 0f32A57060, %f293;
	mov.b32 	%r292, %f290;
	shl.b32 	%r293, %r292, 23;
	mov.b32 	%f295, %r293;
	ex2.approx.ftz.f32 	%f296, %f294;
	mul.f32 	%f297, %f296, %f295;
	add.f32 	%f298, %f286, %f297;
	sub.f32 	%f299, %f394, %f140;
	fma.rn.f32 	%f300, %f299, 0f3BBB989D, 0f3F000000;
	cvt.sat.f32.f32 	%f301, %f300;
	fma.rm.f32 	%f302, %f301, %f145, %f144;
	add.f32 	%f303, %f302, 0fCB40007F;
	neg.f32 	%f304, %f303;
	fma.rn.f32 	%f305, %f299, 0f3FB8AA3B, %f304;
	fma.rn.f32 	%f306, %f299, 0f32A57060, %f305;
	mov.b32 	%r294, %f302;
	shl.b32 	%r295, %r294, 23;
	mov.b32 	%f307, %r295;
	ex2.approx.ftz.f32 	%f308, %f306;
	mul.f32 	%f309, %f308, %f307;
	add.f32 	%f310, %f298, %f309;
	sub.f32 	%f311, %f399, %f140;
	fma.rn.f32 	%f312, %f311, 0f3BBB989D, 0f3F000000;
	cvt.sat.f32.f32 	%f313, %f312;
	fma.rm.f32 	%f314, %f313, %f145, %f144;
	add.f32 	%f315, %f314, 0fCB40007F;
	neg.f32 	%f316, %f315;
	fma.rn.f32 	%f317, %f311, 0f3FB8AA3B, %f316;
	fma.rn.f32 	%f318, %f311, 0f32A57060, %f317;
	mov.b32 	%r296, %f314;
	shl.b32 	%r297, %r296, 23;
	mov.b32 	%f319, %r297;
	ex2.approx.ftz.f32 	%f320, %f318;
	mul.f32 	%f321, %f320, %f319;
	add.f32 	%f322, %f310, %f321;
	sub.f32 	%f323, %f398, %f140;
	fma.rn.f32 	%f324, %f323, 0f3BBB989D, 0f3F000000;
	cvt.sat.f32.f32 	%f325, %f324;
	fma.rm.f32 	%f326, %f325, %f145, %f144;
	add.f32 	%f327, %f326, 0fCB40007F;
	neg.f32 	%f328, %f327;
	fma.rn.f32 	%f329, %f323, 0f3FB8AA3B, %f328;
	fma.rn.f32 	%f330, %f323, 0f32A57060, %f329;
	mov.b32 	%r298, %f326;
	shl.b32 	%r299, %r298, 23;
	mov.b32 	%f331, %r299;
	ex2.approx.ftz.f32 	%f332, %f330;
	mul.f32 	%f333, %f332, %f331;
	add.f32 	%f334, %f322, %f333;
	sub.f32 	%f335, %f403, %f140;
	fma.rn.f32 	%f336, %f335, 0f3BBB989D, 0f3F000000;
	cvt.sat.f32.f32 	%f337, %f336;
	fma.rm.f32 	%f338, %f337, %f145, %f144;
	add.f32 	%f339, %f338, 0fCB40007F;
	neg.f32 	%f340, %f339;
	fma.rn.f32 	%f341, %f335, 0f3FB8AA3B, %f340;
	fma.rn.f32 	%f342, %f335, 0f32A57060, %f341;
	mov.b32 	%r300, %f338;
	shl.b32 	%r301, %r300, 23;
	mov.b32 	%f343, %r301;
	ex2.approx.ftz.f32 	%f344, %f342;
	mul.f32 	%f345, %f344, %f343;
	add.f32 	%f346, %f334, %f345;
	sub.f32 	%f347, %f402, %f140;
	fma.rn.f32 	%f348, %f347, 0f3BBB989D, 0f3F000000;
	cvt.sat.f32.f32 	%f349, %f348;
	fma.rm.f32 	%f350, %f349, %f145, %f144;
	add.f32 	%f351, %f350, 0fCB40007F;
	neg.f32 	%f352, %f351;
	fma.rn.f32 	%f353, %f347, 0f3FB8AA3B, %f352;
	fma.rn.f32 	%f354, %f347, 0f32A57060, %f353;
	mov.b32 	%r302, %f350;
	shl.b32 	%r303, %r302, 23;
	mov.b32 	%f355, %r303;
	ex2.approx.ftz.f32 	%f356, %f354;
	mul.f32 	%f357, %f356, %f355;
	add.f32 	%f358, %f346, %f357;
	mov.b32 	%r304, %f358;
	shfl.sync.bfly.b32	%r305|%p72, %r304, 16, 31, -1;
	mov.b32 	%f359, %r305;
	add.f32 	%f360, %f358, %f359;
	mov.b32 	%r306, %f360;
	shfl.sync.bfly.b32	%r307|%p73, %r306, 8, 31, -1;
	mov.b32 	%f361, %r307;
	add.f32 	%f362, %f360, %f361;
	mov.b32 	%r308, %f362;
	shfl.sync.bfly.b32	%r309|%p74, %r308, 4, 31, -1;
	mov.b32 	%f363, %r309;
	add.f32 	%f364, %f362, %f363;
	mov.b32 	%r310, %f364;
	shfl.sync.bfly.b32	%r311|%p75, %r310, 2, 31, -1;
	mov.b32 	%f365, %r311;
	add.f32 	%f366, %f364, %f365;
	mov.b32 	%r312, %f366;
	shfl.sync.bfly.b32	%r313|%p76, %r312, 1, 31, -1;
	mov.b32 	%f367, %r313;
	add.f32 	%f368, %f366, %f367;
	div.rn.f32 	%f66, %f153, %f368;
	div.rn.f32 	%f67, %f165, %f368;
	div.rn.f32 	%f68, %f177, %f368;
	div.rn.f32 	%f69, %f189, %f368;
	div.rn.f32 	%f70, %f201, %f368;
	div.rn.f32 	%f71, %f213, %f368;
	div.rn.f32 	%f72, %f225, %f368;
	div.rn.f32 	%f73, %f237, %f368;
	div.rn.f32 	%f74, %f249, %f368;
	div.rn.f32 	%f75, %f261, %f368;
	div.rn.f32 	%f76, %f273, %f368;
	div.rn.f32 	%f77, %f285, %f368;
	div.rn.f32 	%f78, %f297, %f368;
	div.rn.f32 	%f79, %f309, %f368;
	div.rn.f32 	%f80, %f321, %f368;
	div.rn.f32 	%f81, %f333, %f368;
	div.rn.f32 	%f82, %f345, %f368;
	div.rn.f32 	%f83, %f357, %f368;
	mul.lo.s64 	%rd28, %rd134, %rd41;
	@%p66 bra 	$L__BB489_42;
	add.s64 	%rd77, %rd28, %rd6;
	shr.u64 	%rd78, %rd77, 63;
	add.s64 	%rd79, %rd77, %rd78;
	shl.b64 	%rd80, %rd79, 2;
	and.b64  	%rd81, %rd80, -8;
	add.s64 	%rd82, %rd4, %rd81;
	st.global.v2.f32 	[%rd82], {%f66, %f67};
$L__BB489_42:
	setp.le.s64 	%p77, %rd43, %rd7;
	@%p77 bra 	$L__BB489_44;
	add.s64 	%rd83, %rd28, %rd7;
	shr.u64 	%rd84, %rd83, 63;
	add.s64 	%rd85, %rd83, %rd84;
	shl.b64 	%rd86, %rd85, 2;
	and.b64  	%rd87, %rd86, -8;
	add.s64 	%rd88, %rd4, %rd87;
	st.global.v2.f32 	[%rd88], {%f68, %f69};
$L__BB489_44:
	setp.le.s64 	%p78, %rd43, %rd8;
	@%p78 bra 	$L__BB489_46;
	add.s64 	%rd89, %rd28, %rd8;
	shr.u64 	%rd90, %rd89, 63;
	add.s64 	%rd91, %rd89, %rd90;
	shl.b64 	%rd92, %rd91, 2;
	and.b64  	%rd93, %rd92, -8;
	add.s64 	%rd94, %rd4, %rd93;
	st.global.v2.f32 	[%rd94], {%f70, %f71};
$L__BB489_46:
	setp.le.s64 	%p79, %rd43, %rd9;
	@%p79 bra 	$L__BB489_48;
	add.s64 	%rd95, %rd28, %rd9;
	shr.u64 	%rd96, %rd95, 63;
	add.s64 	%rd97, %rd95, %rd96;
	shl.b64 	%rd98, %rd97, 2;
	and.b64  	%rd99, %rd98, -8;
	add.s64 	%rd100, %rd4, %rd99;
	st.global.v2.f32 	[%rd100], {%f72, %f73};
$L__BB489_48:
	setp.le.s64 	%p80, %rd43, %rd10;
	@%p80 bra 	$L__BB489_50;
	add.s64 	%rd101, %rd28, %rd10;
	shr.u64 	%rd102, %rd101, 63;
	add.s64 	%rd103, %rd101, %rd102;
	shl.b64 	%rd104, %rd103, 2;
	and.b64  	%rd105, %rd104, -8;
	add.s64 	%rd106, %rd4, %rd105;
	st.global.v2.f32 	[%rd106], {%f74, %f75};
$L__BB489_50:
	setp.le.s64 	%p81, %rd43, %rd11;
	@%p81 bra 	$L__BB489_52;
	add.s64 	%rd107, %rd28, %rd11;
	shr.u64 	%rd108, %rd107, 63;
	add.s64 	%rd109, %rd107, %rd108;
	shl.b64 	%rd110, %rd109, 2;
	and.b64  	%rd111, %rd110, -8;
	add.s64 	%rd112, %rd4, %rd111;
	st.global.v2.f32 	[%rd112], {%f76, %f77};
$L__BB489_52:
	setp.le.s64 	%p82, %rd43, %rd12;
	@%p82 bra 	$L__BB489_54;
	add.s64 	%rd113, %rd28, %rd12;
	shr.u64 	%rd114, %rd113, 63;
	add.s64 	%rd115, %rd113, %rd114;
	shl.b64 	%rd116, %rd115, 2;
	and.b64  	%rd117, %rd116, -8;
	add.s64 	%rd118, %rd4, %rd117;
	st.global.v2.f32 	[%rd118], {%f78, %f79};
$L__BB489_54:
	setp.le.s64 	%p83, %rd43, %rd13;
	@%p83 bra 	$L__BB489_56;
	add.s64 	%rd119, %rd28, %rd13;
	shr.u64 	%rd120, %rd119, 63;
	add.s64 	%rd121, %rd119, %rd120;
	shl.b64 	%rd122, %rd121, 2;
	and.b64  	%rd123, %rd122, -8;
	add.s64 	%rd124, %rd4, %rd123;
	st.global.v2.f32 	[%rd124], {%f80, %f81};
$L__BB489_56:
	setp.le.s64 	%p84, %rd43, %rd14;
	@%p84 bra 	$L__BB489_58;
	add.s64 	%rd125, %rd28, %rd14;
	shr.u64 	%rd126, %rd125, 63;
	add.s64 	%rd127, %rd125, %rd126;
	shl.b64 	%rd128, %rd127, 2;
	and.b64  	%rd129, %rd128, -8;
	add.s64 	%rd130, %rd4, %rd129;
	st.global.v2.f32 	[%rd130], {%f82, %f83};
$L__BB489_58:
	ld.param.u64 	%rd133, [_Z15SoftmaxWarpImplI22BroadcastScaleMaskLoadIffbLm4EiE11DirectStoreIffEfLi2ELi18ELi32ELi1ELb1EL9Algorithm0EEvT_T0_ll_param_2];
	mov.u32 	%r314, %nctaid.x;
	mov.u32 	%r315, %ntid.y;
	mul.lo.s32 	%r316, %r314, %r315;
	cvt.s64.s32 	%rd131, %r316;
	add.s64 	%rd134, %rd134, %rd131;
	setp.lt.s64 	%p85, %rd134, %rd133;
	@%p85 bra 	$L__BB489_4;
$L__BB489_59:
	ret;

}
	// .globl	_Z15SoftmaxWarpImplI22BroadcastScaleMaskLoadIffbLm4EiE11DirectStoreIffEfLi2ELi20ELi32ELi1ELb0EL9Algorithm0EEvT_T0_ll
.visible .entry _Z15SoftmaxWarpImplI22BroadcastScaleMaskLoadIffbLm4EiE11DirectStoreIffEfLi2ELi20ELi32ELi1ELb0EL9Algorithm0EEvT_T0_ll(
	.param .align 8 .b8 _Z15SoftmaxWarpImplI22BroadcastScaleMaskLoadIffbLm4EiE11DirectStoreIffEfLi2ELi20ELi32ELi1ELb0EL9Algorithm0EEvT_T0_ll_param_0[120],
	.param .align 8 .b8 _Z15SoftmaxWarpImplI22BroadcastScaleMaskLoadIffbLm4EiE11DirectStoreIffEfLi2ELi20ELi32ELi1ELb0EL9Algorithm0EEvT_T0_ll_param_1[16],
	.param .u64 _Z15SoftmaxWarpImplI22BroadcastScaleMaskLoadIffbLm4EiE11DirectStoreIffEfLi2ELi20ELi32ELi1ELb0EL9Algorithm0EEvT_T0_ll_param_2,
	.param .u64 _Z15SoftmaxWarpImplI22BroadcastScaleMaskLoadIffbLm4EiE11DirectStoreIffEfLi2ELi20ELi32ELi1ELb0EL9Algorithm0EEvT_T0_ll_param_3
)
{
	.reg .pred 	%p<74>;
	.reg .b16 	%rs<21>;
	.reg .b32 	%r<328>;
	.reg .b32 	%f<377>;
	.reg .b64 	%rd<136>;

	ld.param.u64 	%rd32, [_Z15SoftmaxWarpImplI22BroadcastScaleMaskLoadIffbLm4EiE11DirectStoreIffEfLi2ELi20ELi32ELi1ELb0EL9Algorithm0EEvT_T0_ll_param_1+8];
	ld.param.u64 	%rd31, [_Z15SoftmaxWarpImplI22BroadcastScaleMaskLoadIffbLm4EiE11DirectStoreIffEfLi2ELi20ELi32ELi1ELb0EL9Algorithm0EEvT_T0_ll_param_1];
	ld.param.v2.f32 	{%f33, %f34}, [_Z15SoftmaxWarpImplI22BroadcastScaleMaskLoadIffbLm4EiE11DirectStoreIffEfLi2ELi20ELi32ELi1ELb0EL9Algorithm0EEvT_T0_ll_param_0+112];
	ld.param.u64 	%rd30, [_Z15SoftmaxWarpImplI22BroadcastScaleMaskLoadIffbLm4EiE11DirectStoreIffEfLi2ELi20ELi32ELi1ELb0EL9Algorithm0EEvT_T0_ll_param_0+104];
	ld.param.v2.u32 	{%r16, %r17}, [_Z15SoftmaxWarpImplI22BroadcastScaleMaskLoadIffbLm4EiE11DirectStoreIffEfLi2ELi20ELi32ELi1ELb0EL9Algorithm0EEvT_T0_ll_param_0+88];
	ld.param.v2.u32 	{%r14, %r15}, [_Z15SoftmaxWarpImplI22BroadcastScaleMaskLoadIffbLm4EiE11DirectStoreIffEfLi2ELi20ELi32ELi1ELb0EL9Algorithm0EEvT_T0_ll_param_0+80];
	ld.param.v2.u32 	{%r12, %r13}, [_Z15SoftmaxWarpImplI22BroadcastScaleMaskLoadIffbLm4EiE11DirectStoreIffEfLi2ELi20ELi32ELi1ELb0EL9Algorithm0EEvT_T0_ll_param_0+64];
	ld.param.v2.u32 	{%r10, %r11}, [_Z15SoftmaxWarpImplI22BroadcastScaleMaskLoadIffbLm4EiE11DirectStoreIffEfLi2ELi20ELi32ELi1ELb0EL9Algorithm0EEvT_T0_ll_param_0+56];
	ld.param.u64 	%rd26, [_Z15SoftmaxWarpImplI22BroadcastScaleMaskLoadIffbLm4EiE11DirectStoreIffEfLi2ELi20ELi32ELi1ELb0EL9Algorithm0EEvT_T0_ll_param_0+40];
	ld.param.u64 	%rd25, [_Z15SoftmaxWarpImplI22BroadcastScaleMaskLoadIffbLm4EiE11DirectStoreIffEfLi2ELi20ELi32ELi1ELb0EL9Algorithm0EEvT_T0_ll_param_0+32];
	ld.param.u64 	%rd24, [_Z15SoftmaxWarpImplI22BroadcastScaleMaskLoadIffbLm4EiE11DirectStoreIffEfLi2ELi20ELi32ELi1ELb0EL9Algorithm0EEvT_T0_ll_param_0+24];
	ld.param.u64 	%rd23, [_Z15SoftmaxWarpImplI22BroadcastScaleMaskLoadIffbLm4EiE11DirectStoreIffEfLi2ELi20ELi32ELi1ELb0EL9Algorithm0EEvT_T0_ll_param_0+16];
	ld.param.u64 	%rd22, [_Z15SoftmaxWarpImplI22BroadcastScaleMaskLoadIffbLm4EiE11DirectStoreIffEfLi2ELi20ELi32ELi1ELb0EL9Algorithm0EEvT_T0_ll_param_0+8];
	ld.param.u64 	%rd21, [_Z15SoftmaxWarpImplI22BroadcastScaleMaskLoadIffbLm4EiE11DirectStoreIffEfLi2ELi20ELi32ELi1ELb0EL9Algorithm0EEvT_T0_ll_param_0];
	ld.param.u64 	%rd34, [_Z15SoftmaxWarpImplI22BroadcastScaleMaskLoadIffbLm4EiE11DirectStoreIffEfLi2ELi20ELi32ELi1ELb0EL9Algorithm0EEvT_T0_ll_param_3];
	cvta.to.global.u64 	%rd1, %rd21;
	cvta.to.global.u64 	%rd2, %rd22;
	setp.lt.s64 	%p1, %rd34, 641;
	@%p1 bra 	$L__BB490_2;
	mov.u64 	%rd35, $str;
	cvta.global.u64 	%rd36, %rd35;
	mov.u64 	%rd37, $str$1;
	cvta.global.u64 	%rd38, %rd37;
	mov.u64 	%rd39, __unnamed_476;
	cvta.global.u64 	%rd40, %rd39;
	{ // callseq 475, 0
	.param .b64 param0;
	st.param.b64 	[param0], %rd36;
	.param .b64 param1;
	st.param.b64 	[param1], %rd38;
	.param .b32 param2;
	st.param.b32 	[param2], 254;
	.param .b64 param3;
	st.param.b64 	[param3], %rd40;
	.param .b64 param4;
	st.param.b64 	[param4], 1;
	call.uni 
	__assertfail, 
	(
	param0, 
	param1, 
	param2, 
	param3, 
	param4
	);
	} // callseq 475
$L__BB490_2:
	ld.param.u64 	%rd133, [_Z15SoftmaxWarpImplI22BroadcastScaleMaskLoadIffbLm4EiE11DirectStoreIffEfLi2ELi20ELi32ELi1ELb0EL9Algorithm0EEvT_T0_ll_param_2];
	mov.u32 	%r18, %ctaid.x;
	mov.u32 	%r19, %ntid.y;
	mov.u32 	%r20, %tid.y;
	mad.lo.s32 	%r21, %r18, %r19, %r20;
	cvt.s64.s32 	%rd135, %r21;
	setp.le.s64 	%p2, %rd133, %rd135;
	@%p2 bra 	$L__BB490_25;
	mov.u32 	%r22, %tid.x;
	shl.b32 	%r23, %r22, 1;
	cvt.u64.u32 	%rd6, %r23;
	cvt.u32.u64 	%r24, %rd6;
	cvt.u32.u64 	%r26, %rd30;
$L__BB490_4:
	setp.eq.s64 	%p3, %rd26, 1;
	setp.eq.s64 	%p4, %rd25, 1;
	setp.eq.s64 	%p5, %rd24, 1;
	setp.eq.s64 	%p6, %rd23, 1;
	cvt.u32.u64 	%r25, %rd135;
	mad.lo.s32 	%r8, %r26, %r25, %r24;
	div.s32 	%r27, %r8, %r10;
	mul.lo.s32 	%r28, %r27, %r10;
	sub.s32 	%r29, %r8, %r28;
	div.s32 	%r30, %r29, %r11;
	mul.lo.s32 	%r31, %r30, %r11;
	sub.s32 	%r32, %r29, %r31;
	div.s32 	%r33, %r32, %r12;
	mul.lo.s32 	%r34, %r33, %r12;
	sub.s32 	%r35, %r32, %r34;
	selp.b32 	%r36, 0, %r27, %p6;
	selp.b32 	%r37, 0, %r30, %p5;
	selp.b32 	%r38, 0, %r33, %p4;
	selp.b32 	%r39, 0, %r35, %p3;
	mul.lo.s32 	%r40, %r14, %r36;
	mad.lo.s32 	%r41, %r15, %r37, %r40;
	mad.lo.s32 	%r42, %r16, %r38, %r41;
	mad.lo.s32 	%r43, %r17, %r39, %r42;
	shr.u32 	%r44, %r8, 31;
	add.s32 	%r45, %r8, %r44;
	shr.s32 	%r46, %r45, 1;
	mul.wide.s32 	%rd41, %r46, 8;
	add.s64 	%rd10, %rd1, %rd41;
	ld.global.f32 	%f35, [%rd10];
	shr.u32 	%r47, %r43, 31;
	add.s32 	%r48, %r43, %r47;
	shr.s32 	%r49, %r48, 1;
	mul.wide.s32 	%rd42, %r49, 2;
	add.s64 	%rd43, %rd2, %rd42;
	ld.global.v2.u8 	{%rs1, %rs2}, [%rd43];
	setp.eq.s16 	%p7, %rs1, 0;
	mul.f32 	%f36, %f35, %f34;
	selp.f32 	%f3, %f33, %f36, %p7;
	setp.eq.s16 	%p8, %rs2, 0;
	mov.f32 	%f367, %f33;
	@%p8 bra 	$L__BB490_6;
	ld.global.f32 	%f37, [%rd10+4];
	mul.f32 	%f367, %f37, %f34;
$L__BB490_6:
	setp.eq.s64 	%p9, %rd26, 1;
	setp.eq.s64 	%p10, %rd25, 1;
	setp.eq.s64 	%p11, %rd24, 1;
	setp.eq.s64 	%p12, %rd23, 1;
	add.s32 	%r9, %r8, 64;
	div.s32 	%r50, %r9, %r10;
	mul.lo.s32 	%r51, %r50, %r10;
	sub.s32 	%r52, %r9, %r51;
	div.s32 	%r53, %r52, %r11;
	mul.lo.s32 	%r54, %r53, %r11;
	sub.s32 	%r55, %r52, %r54;
	div.s32 	%r56, %r55, %r12;
	mul.lo.s32 	%r57, %r56, %r12;
	sub.s32 	%r58, %r55, %r57;
	selp.b32 	%r59, 0, %r50, %p12;
	selp.b32 	%r60, 0, %r53, %p11;
	selp.b32 	%r61, 0, %r56, %p10;
	selp.b32 	%r62, 0, %r58, %p9;
	mul.lo.s32 	%r63, %r14, %r59;
	mad.lo.s32 	%r64, %r15, %r60, %r63;
	mad.lo.s32 	%r65, %r16, %r61, %r64;
	mad.lo.s32 	%r66, %r17, %r62, %r65;
	shr.u32 	%r67, %r9, 31;
	add.s32 	%r68, %r9, %r67;
	shr.s32 	%r69, %r68, 1;
	mul.wide.s32 	%rd44, %r69, 8;
	add.s64 	%rd11, %rd1, %rd44;
	ld.global.f32 	%f38, [%rd11];
	shr.u32 	%r70, %r66, 31;
	add.s32 	%r71, %r66, %r70;
	shr.s32 	%r72, %r71, 1;
	mul.wide.s32 	%rd45, %r72, 2;
	add.s64 	%rd46, %rd2, %rd45;
	ld.global.v2.u8 	{%rs3, %rs4}, [%rd46];
	setp.eq.s16 	%p13, %rs3, 0;
	mul.f32 	%f39, %f38, %f34;
	selp.f32 	%f6, %f33, %f39, %p13;
	setp.eq.s16 	%p14, %rs4, 0;
	mov.f32 	%f368, %f33;
	@%p14 bra 	$L__BB490_8;
	ld.global.f32 	%f40, [%rd11+4];
	mul.f32 	%f368, %f40, %f34;
$L__BB490_8:
	setp.eq.s64 	%p15, %rd26, 1;
	setp.eq.s64 	%p16, %rd25, 1;
	setp.eq.s64 	%p17, %rd24, 1;
	setp.eq.s64 	%p18, %rd23, 1;
	add.s32 	%r73, %r9, 64;
	div.s32 	%r74, %r73, %r10;
	mul.lo.s32 	%r75, %r74, %r10;
	sub.s32 	%r76, %r73, %r75;
	div.s32 	%r77, %r76, %r11;
	mul.lo.s32 	%r78, %r77, %r11;
	sub.s32 	%r79, %r76, %r78;
	div.s32 	%r80, %r79, %r12;
	mul.lo.s32 	%r81, %r80, %r12;
	sub.s32 	%r82, %r79, %r81;
	selp.b32 	%r83, 0, %r74, %p18;
	selp.b32 	%r84, 0, %r77, %p17;
	selp.b32 	%r85, 0, %r80, %p16;
	selp.b32 	%r86, 0, %r82, %p15;
	mul.lo.s32 	%r87, %r14, %r83;
	mad.lo.s32 	%r88, %r15, %r84, %r87;
	mad.lo.s32 	%r89, %r16, %r85, %r88;
	mad.lo.s32 	%r90, %r17, %r86, %r89;
	shr.u32 	%r91, %r73, 31;
	add.s32 	%r92, %r73, %r91;
	shr.s32 	%r93, %r92, 1;
	mul.wide.s32 	%rd47, %r93, 8;
	add.s64 	%rd12, %rd1, %rd47;
	ld.global.f32 	%f41, [%rd12];
	shr.u32 	%r94, %r90, 31;
	add.s32 	%r95, %r90, %r94;
	shr.s32 	%r96, %r95, 1;
	mul.wide.s32 	%rd48, %r96, 2;
	add.s64 	%rd49, %rd2, %rd48;
	ld.global.v2.u8 	{%rs5, %rs6}, [%rd49];
	setp.eq.s16 	%p19, %rs5, 0;
	mul.f32 	%f42, %f41, %f34;
	selp.f32 	%f9, %f33, %f42, %p19;
	setp.eq.s16 	%p20, %rs6, 0;
	mov.f32 	%f369, %f33;
	@%p20 bra 	$L__BB490_10;
	ld.global.f32 	%f43, [%rd12+4];
	mul.f32 	%f369, %f43, %f34;
$L__BB490_10:
	add.s32 	%r97, %r9, 128;
	div.s32 	%r98, %r97, %r10;
	mul.lo.s32 	%r99, %r98, %r10;
	sub.s32 	%r100, %r97, %r99;
	div.s32 	%r101, %r100, %r11;
	mul.lo.s32 	%r102, %r101, %r11;
	sub.s32 	%r103, %r100, %r102;
	div.s32 	%r104, %r103, %r12;
	mul.lo.s32 	%r105, %r104, %r12;
	sub.s32 	%r106, %r103, %r105;
	selp.b32 	%r107, 0, %r98, %p18;
	selp.b32 	%r108, 0, %r101, %p17;
	selp.b32 	%r109, 0, %r104, %p16;
	selp.b32 	%r110, 0, %r106, %p15;
	mul.lo.s32 	%r111, %r14, %r107;
	mad.lo.s32 	%r112, %r15, %r108, %r111;
	mad.lo.s32 	%r113, %r16, %r109, %r112;
	mad.lo.s32 	%r114, %r17, %r110, %r113;
	shr.u32 	%r115, %r97, 31;
	add.s32 	%r116, %r97, %r115;
	shr.s32 	%r117, %r116, 1;
	mul.wide.s32 	%rd50, %r117, 8;
	add.s64 	%rd13, %rd1, %rd50;
	ld.global.f32 	%f44, [%rd13];
	shr.u32 	%r118, %r114, 31;
	add.s32 	%r119, %r114, %r118;
	shr.s32 	%r120, %r119, 1;
	mul.wide.s32 	%rd51, %r120, 2;
	add.s64 	%rd52, %rd2, %rd51;
	ld.global.v2.u8 	{%rs7, %rs8}, [%rd52];
	setp.eq.s16 	%p25, %rs7, 0;
	mul.f32 	%f45, %f44, %f34;
	selp.f32 	%f12, %f33, %f45, %p25;
	setp.eq.s16 	%p26, %rs8, 0;
	mov.f32 	%f370, %f33;
	@%p26 bra 	$L__BB490_12;
	ld.global.f32 	%f46, [%rd13+4];
	mul.f32 	%f370, %f46, %f34;
$L__BB490_12:
	setp.eq.s64 	%p27, %rd26, 1;
	setp.eq.s64 	%p28, %rd25, 1;
	setp.eq.s64 	%p29, %rd24, 1;
	setp.eq.s64 	%p30, %rd23, 1;
	add.s32 	%r121, %r9, 192;
	div.s32 	%r122, %r121, %r10;
	mul.lo.s32 	%r123, %r122, %r10;
	sub.s32 	%r124, %r121, %r123;
	div.s32 	%r125, %r124, %r11;
	mul.lo.s32 	%r126, %r125, %r11;
	sub.s32 	%r127, %r124, %r126;
	div.s32 	%r128, %r127, %r12;
	mul.lo.s32 	%r129, %r128, %r12;
	sub.s32 	%r130, %r127, %r129;
	selp.b32 	%r131, 0, %r122, %p30;
	selp.b32 	%r132, 0, %r125, %p29;
	selp.b32 	%r133, 0, %r128, %p28;
	selp.b32 	%r134, 0, %r130, %p27;
	mul.lo.s32 	%r135, %r14, %r131;
	mad.lo.s32 	%r136, %r15, %r132, %r135;
	mad.lo.s32 	%r137, %r16, %r133, %r136;
	mad.lo.s32 	%r138, %r17, %r134, %r137;
	shr.u32 	%r139, %r121, 31;
	add.s32 	%r140, %r121, %r139;
	shr.s32 	%r141, %r140, 1;
	mul.wide.s32 	%rd53, %r141, 8;
	add.s64 	%rd14, %rd1, %rd53;
	ld.global.f32 	%f47, [%rd14];
	shr.u32 	%r142, %r138, 31;
	add.s32 	%r143, %r138, %r142;
	shr.s32 	%r144, %r143, 1;
	mul.wide.s32 	%rd54, %r144, 2;
	add.s64 	%rd55, %rd2, %rd54;
	ld.global.v2.u8 	{%rs9, %rs10}, [%rd55];
	setp.eq.s16 	%p31, %rs9, 0;
	mul.f32 	%f48, %f47, %f34;
	selp.f32 	%f15, %f33, %f48, %p31;
	setp.eq.s16 	%p32, %rs10, 0;
	mov.f32 	%f371, %f33;
	@%p32 bra 	$L__BB490_14;
	ld.global.f32 	%f49, [%rd14+4];
	mul.f32 	%f371, %f49, %f34;
$L__BB490_14:
	add.s32 	%r145, %r9, 256;
	div.s32 	%r146, %r145, %r10;
	mul.lo.s32 	%r147, %r146, %r10;
	sub.s32 	%r148, %r145, %r147;
	div.s32 	%r149, %r148, %r11;
	mul.lo.s32 	%r150, %r149, %r11;
	sub.s32 	%r151, %r148, %r150;
	div.s32 	%r152, %r151, %r12;
	mul.lo.s32 	%r153, %r152, %r12;
	sub.s32 	%r154, %r151, %r153;
	selp.b32 	%r155, 0, %r146, %p30;
	selp.b32 	%r156, 0, %r149, %p29;
	selp.b32 	%r157, 0, %r152, %p28;
	selp.b32 	%r158, 0, %r154, %p27;
	mul.lo.s32 	%r159, %r14, %r155;
	mad.lo.s32 	%r160, %r15, %r156, %r159;
	mad.lo.s32 	%r161, %r16, %r157, %r160;
	mad.lo.s32 	%r162, %r17, %r158, %r161;
	shr.u32 	%r163, %r145, 31;
	add.s32 	%r164, %r145, %r163;
	shr.s32 	%r165, %r164, 1;
	mul.wide.s32 	%rd56, %r165, 8;
	add.s64 	%rd15, %rd1, %rd56;
	ld.global.f32 	%f50, [%rd15];
	shr.u32 	%r166, %r162, 31;
	add.s32 	%r167, %r162, %r166;
	shr.s32 	%r168, %r167, 1;
	mul.wide.s32 	%rd57, %r168, 2;
	add.s64 	%rd58, %rd2, %rd57;
	ld.global.v2.u8 	{%rs11, %rs12}, [%rd58];
	setp.eq.s16 	%p37, %rs11, 0;
	mul.f32 	%f51, %f50, %f34;
	selp.f32 	%f18, %f33, %f51, %p37;
	setp.eq.s16 	%p38, %rs12, 0;
	mov.f32 	%f372, %f33;
	@%p38 bra 	$L__BB490_16;
	ld.global.f32 	%f52, [%rd15+4];
	mul.f32 	%f372, %f52, %f34;
$L__BB490_16:
	setp.eq.s64 	%p39, %rd26, 1;
	setp.eq.s64 	%p40, %rd25, 1;
	setp.eq.s64 	%p41, %rd24, 1;
	setp.eq.s64 	%p42, %rd23, 1;
	add.s32 	%r169, %r9, 320;
	div.s32 	%r170, %r169, %r10;
	mul.lo.s32 	%r171, %r170, %r10;
	sub.s32 	%r172, %r169, %r171;
	div.s32 	%r173, %r172, %r11;
	mul.lo.s32 	%r174, %r173, %r11;
	sub.s32 	%r175, %r172, %r174;
	div.s32 	%r176, %r175, %r12;
	mul.lo.s32 	%r177, %r176, %r12;
	sub.s32 	%r178, %r175, %r177;
	selp.b32 	%r179, 0, %r170, %p42;
	selp.b32 	%r180, 0, %r173, %p41;
	selp.b32 	%r181, 0, %r176, %p40;
	selp.b32 	%r182, 0, %r178, %p39;
	mul.lo.s32 	%r183, %r14, %r179;
	mad.lo.s32 	%r184, %r15, %r180, %r183;
	mad.lo.s32 	%r185, %r16, %r181, %r184;
	mad.lo.s32 	%r186, %r17, %r182, %r185;
	shr.u32 	%r187, %r169, 31;
	add.s32 	%r188, %r169, %r187;
	shr.s32 	%r189, %r188, 1;
	mul.wide.s32 	%rd59, %r189, 8;
	add.s64 	%rd16, %rd1, %rd59;
	ld.global.f32 	%f53, [%rd16];
	shr.u32 	%r190, %r186, 31;
	add.s32 	%r191, %r186, %r190;
	shr.s32 	%r192, %r191, 1;
	mul.wide.s32 	%rd60, %r192, 2;
	add.s64 	%rd61, %rd2, %rd60;
	ld.global.v2.u8 	{%rs13, %rs14}, [%rd61];
	setp.eq.s16 	%p43, %rs13, 0;
	mul.f32 	%f54, %f53, %f34;
	selp.f32 	%f21, %f33, %f54, %p43;
	setp.eq.s16 	%p44, %rs14, 0;
	mov.f32 	%f373, %f33;
	@%p44 bra 	$L__BB490_18;
	ld.global.f32 	%f55, [%rd16+4];
	mul.f32 	%f373, %f55, %f34;
$L__BB490_18:
	add.s32 	%r193, %r9, 384;
	div.s32 	%r194, %r193, %r10;
	mul.lo.s32 	%r195, %r194, %r10;
	sub.s32 	%r196, %r193, %r195;
	div.s32 	%r197, %r196, %r11;
	mul.lo.s32 	%r198, %r197, %r11;
	sub.s32 	%r199, %r196, %r198;
	div.s32 	%r200, %r199, %r12;
	mul.lo.s32 	%r201, %r200, %r12;
	sub.s32 	%r202, %r199, %r201;
	selp.b32 	%r203, 0, %r194, %p42;
	selp.b32 	%r204, 0, %r197, %p41;
	selp.b32 	%r205, 0, %r200, %p40;
	selp.b32 	%r206, 0, %r202, %p39;
	mul.lo.s32 	%r207, %r14, %r203;
	mad.lo.s32 	%r208, %r15, %r204, %r207;
	mad.lo.s32 	%r209, %r16, %r205, %r208;
	mad.lo.s32 	%r210, %r17, %r206, %r209;
	shr.u32 	%r211, %r193, 31;
	add.s32 	%r212, %r193, %r211;
	shr.s32 	%r213, %r212, 1;
	mul.wide.s32 	%rd62, %r213, 8;
	add.s64 	%rd17, %rd1, %rd62;
	ld.global.f32 	%f56, [%rd17];
	shr.u32 	%r214, %r210, 31;
	add.s32 	%r215, %r210, %r214;
	shr.s32 	%r216, %r215, 1;
	mul.wide.s32 	%rd63, %r216, 2;
	add.s64 	%rd64, %rd2, %rd63;
	ld.global.v2.u8 	{%rs15, %rs16}, [%rd64];
	setp.eq.s16 	%p49, %rs15, 0;
	mul.f32 	%f57, %f56, %f34;
	selp.f32 	%f24, %f33, %f57, %p49;
	setp.eq.s16 	%p50, %rs16, 0;
	mov.f32 	%f374, %f33;
	@%p50 bra 	$L__BB490_20;
	ld.global.f32 	%f58, [%rd17+4];
	mul.f32 	%f374, %f58, %f34;
$L__BB490_20:
	setp.eq.s64 	%p51, %rd26, 1;
	setp.eq.s64 	%p52, %rd25, 1;
	setp.eq.s64 	%p53, %rd24, 1;
	setp.eq.s64 	%p54, %rd23, 1;
	add.s32 	%r217, %r9, 448;
	div.s32 	%r218, %r217, %r10;
	mul.lo.s32 	%r219, %r218, %r10;
	sub.s32 	%r220, %r217, %r219;
	div.s32 	%r221, %r220, %r11;
	mul.lo.s32 	%r222, %r221, %r11;
	sub.s32 	%r223, %r220, %r222;
	div.s32 	%r224, %r223, %r12;
	mul.lo.s32 	%r225, %r224, %r12;
	sub.s32 	%r226, %r223, %r225;
	selp.b32 	%r227, 0, %r218, %p54;
	selp.b32 	%r228, 0, %r221, %p53;
	selp.b32 	%r229, 0, %r224, %p52;
	selp.b32 	%r230, 0, %r226, %p51;
	mul.lo.s32 	%r231, %r14, %r227;
	mad.lo.s32 	%r232, %r15, %r228, %r231;
	mad.lo.s32 	%r233, %r16, %r229, %r232;
	mad.lo.s32 	%r234, %r17, %r230, %r233;
	shr.u32 	%r235, %r217, 31;
	add.s32 	%r236, %r217, %r235;
	shr.s32 	%r237, %r236, 1;
	mul.wide.s32 	%rd65, %r237, 8;
	add.s64 	%rd18, %rd1, %rd65;
	ld.global.f32 	%f59, [%rd18];
	shr.u32 	%r238, %r234, 31;
	add.s32 	%r239, %r234, %r238;
	shr.s32 	%r240, %r239, 1;
	mul.wide.s32 	%rd66, %r240, 2;
	add.s64 	%rd67, %rd2, %rd66;
	ld.global.v2.u8 	{%rs17, %rs18}, [%rd67];
	setp.eq.s16 	%p55, %rs17, 0;
	mul.f32 	%f60, %f59, %f34;
	selp.f32 	%f27, %f33, %f60, %p55;
	setp.eq.s16 	%p56, %rs18, 0;
	mov.f32 	%f375, %f33;
	@%p56 bra 	$L__BB490_22;
	ld.global.f32 	%f61, [%rd18+4];
	mul.f32 	%f375, %f61, %f34;
$L__BB490_22:
	add.s32 	%r241, %r9, 512;
	div.s32 	%r242, %r241, %r10;
	mul.lo.s32 	%r243, %r242, %r10;
	sub.s32 	%r244, %r241, %r243;
	div.s32 	%r245, %r244, %r11;
	mul.lo.s32 	%r246, %r245, %r11;
	sub.s32 	%r247, %r244, %r246;
	div.s32 	%r248, %r247, %r12;
	mul.lo.s32 	%r249, %r248, %r12;
	sub.s32 	%r250, %r247, %r249;
	selp.b32 	%r251, 0, %r242, %p54;
	selp.b32 	%r252, 0, %r245, %p53;
	selp.b32 	%r253, 0, %r248, %p52;
	selp.b32 	%r254, 0, %r250, %p51;
	mul.lo.s32 	%r255, %r14, %r251;
	mad.lo.s32 	%r256, %r15, %r252, %r255;
	mad.lo.s32 	%r257, %r16, %r253, %r256;
	mad.lo.s32 	%r258, %r17, %r254, %r257;
	shr.u32 	%r259, %r241, 31;
	add.s32 	%r260, %r241, %r259;
	shr.s32 	%r261, %r260, 1;
	mul.wide.s32 	%rd68, %r261, 8;
	add.s64 	%rd19, %rd1, %rd68;
	ld.global.f32 	%f62, [%rd19];
	shr.u32 	%r262, %r258, 31;
	add.s32 	%r263, %r258, %r262;
	shr.s32 	%r264, %r263, 1;
	mul.wide.s32 	%rd69, %r264, 2;
	add.s64 	%rd70, %rd2, %rd69;
	ld.global.v2.u8 	{%rs19, %rs20}, [%rd70];
	setp.eq.s16 	%p61, %rs19, 0;
	mul.f32 	%f63, %f62, %f34;
	selp.f32 	%f30, %f33, %f63, %p61;
	setp.eq.s16 	%p62, %rs20, 0;
	mov.f32 	%f376, %f33;
	@%p62 bra 	$L__BB490_24;
	ld.global.f32 	%f64, [%rd19+4];
	mul.f32 	%f376, %f64, %f34;
$L__BB490_24:
	ld.param.u64 	%rd134, [_Z15SoftmaxWarpImplI22BroadcastScaleMaskLoadIffbLm4EiE11DirectStoreIffEfLi2ELi20ELi32ELi1ELb0EL9Algorithm0EEvT_T0_ll_param_2];
	max.f32 	%f65, %f3, 0fFF800000;
	max.f32 	%f66, %f65, %f367;
	max.f32 	%f67, %f66, %f6;
	max.f32 	%f68, %f67, %f368;
	max.f32 	%f69, %f68, %f9;
	max.f32 	%f70, %f69, %f369;
	max.f32 	%f71, %f70, %f12;
	max.f32 	%f72, %f71, %f370;
	max.f32 	%f73, %f72, %f15;
	max.f32 	%f74, %f73, %f371;
	max.f32 	%f75, %f74, %f18;
	max.f32 	%f76, %f75, %f372;
	max.f32 	%f77, %f76, %f21;
	max.f32 	%f78, %f77, %f373;
	max.f32 	%f79, %f78, %f24;
	max.f32 	%f80, %f79, %f374;
	max.f32 	%f81, %f80, %f27;
	max.f32 	%f82, %f81, %f375;
	max.f32 	%f83, %f82, %f30;
	max.f32 	%f84, %f83, %f376;
	mov.b32 	%r265, %f84;
	shfl.sync.bfly.b32	%r266|%p63, %r265, 16, 31, -1;
	mov.b32 	%f85, %r266;
	max.f32 	%f86, %f84, %f85;
	mov.b32 	%r267, %f86;
	shfl.sync.bfly.b32	%r268|%p64, %r267, 8, 31, -1;
	mov.b32 	%f87, %r268;
	max.f32 	%f88, %f86, %f87;
	mov.b32 	%r269, %f88;
	shfl.sync.bfly.b32	%r270|%p65, %r269, 4, 31, -1;
	mov.b32 	%f89, %r270;
	max.f32 	%f90, %f88, %f89;
	mov.b32 	%r271, %f90;
	shfl.sync.bfly.b32	%r272|%p66, %r271, 2, 31, -1;
	mov.b32 	%f91, %r272;
	max.f32 	%f92, %f90, %f91;
	mov.b32 	%r273, %f92;
	shfl.sync.bfly.b32	%r274|%p67, %r273, 1, 31, -1;
	mov.b32 	%f93, %r274;
	max.f32 	%f94, %f92, %f93;
	sub.f32 	%f95, %f3, %f94;
	fma.rn.f32 	%f96, %f95, 0f3BBB989D, 0f3F000000;
	cvt.sat.f32.f32 	%f97, %f96;
	mov.f32 	%f98, 0f4B400001;
	mov.f32 	%f99, 0f437C0000;
	fma.rm.f32 	%f100, %f97, %f99, %f98;
	add.f32 	%f101, %f100, 0fCB40007F;
	neg.f32 	%f102, %f101;
	fma.rn.f32 	%f103, %f95, 0f3FB8AA3B, %f102;
	fma.rn.f32 	%f104, %f95, 0f32A57060, %f103;
	mov.b32 	%r275, %f100;
	shl.b32 	%r276, %r275, 23;
	mov.b32 	%f105, %r276;
	ex2.approx.ftz.f32 	%f106, %f104;
	mul.f32 	%f107, %f106, %f105;
	add.f32 	%f108, %f107, 0f00000000;
	sub.f32 	%f109, %f367, %f94;
	fma.rn.f32 	%f110, %f109, 0f3BBB989D, 0f3F000000;
	cvt.sat.f32.f32 	%f111, %f110;
	fma.rm.f32 	%f112, %f111, %f99, %f98;
	add.f32 	%f113, %f112, 0fCB40007F;
	neg.f32 	%f114, %f113;
	fma.rn.f32 	%f115, %f109, 0f3FB8AA3B, %f114;
	fma.rn.f32 	%f116, %f109, 0f32A57060, %f115;
	mov.b32 	%r277, %f112;
	shl.b32 	%r278, %r277, 23;
	mov.b32 	%f117, %r278;
	ex2.approx.ftz.f32 	%f118, %f116;
	mul.f32 	%f119, %f118, %f117;
	add.f32 	%f120, %f108, %f119;
	sub.f32 	%f121, %f6, %f94;
	fma.rn.f32 	%f122, %f121, 0f3BBB989D, 0f3F000000;
	cvt.sat.f32.f32 	%f123, %f122;
	fma.rm.f32 	%f124, %f123, %f99, %f98;
	add.f32 	%f125, %f124, 0fCB40007F;
	neg.f32 	%f126, %f125;
	fma.rn.f32 	%f127, %f121, 0f3FB8AA3B, %f126;
	fma.rn.f32 	%f128, %f121, 0f32A57060, %f127;
	mov.b32 	%r279, %f124;
	shl.b32 	%r280, %r279, 23;
	mov.b32 	%f129, %r280;
	ex2.approx.ftz.f32 	%f130, %f128;
	mul.f32 	%f131, %f130, %f129;
	add.f32 	%f132, %f120, %f131;
	sub.f32 	%f133, %f368, %f94;
	fma.rn.f32 	%f134, %f133, 0f3BBB989D, 0f3F000000;
	cvt.sat.f32.f32 	%f135, %f134;
	fma.rm.f32 	%f136, %f135, %f99, %f98;
	add.f32 	%f137, %f136, 0fCB40007F;
	neg.f32 	%f138, %f137;
	fma.rn.f32 	%f139, %f133, 0f3FB8AA3B, %f138;
	fma.rn.f32 	%f140, %f133, 0f32A57060, %f139;
	mov.b32 	%r281, %f136;
	shl.b32 	%r282, %r281, 23;
	mov.b32 	%f141, %r282;
	ex2.approx.ftz.f32 	%f142, %f140;
	mul.f32 	%f143, %f142, %f141;
	add.f32 	%f144, %f132, %f143;
	sub.f32 	%f145, %f9, %f94;
	fma.rn.f32 	%f146, %f145, 0f3BBB989D, 0f3F000000;
	cvt.sat.f32.f32 	%f147, %f146;
	fma.rm.f32 	%f148, %f147, %f99, %f98;
	add.f32 	%f149, %f148, 0fCB40007F;
	neg.f32 	%f150, %f149;
	fma.rn.f32 	%f151, %f145, 0f3FB8AA3B, %f150;
	fma.rn.f32 	%f152, %f145, 0f32A57060, %f151;
	mov.b32 	%r283, %f148;
	shl.b32 	%r284, %r283, 23;
	mov.b32 	%f153, %r284;
	ex2.approx.ftz.f32 	%f154, %f152;
	mul.f32 	%f155, %f154, %f153;
	add.f32 	%f156, %f144, %f155;
	sub.f32 	%f157, %f369, %f94;
	fma.rn.f32 	%f158, %f157, 0f3BBB989D, 0f3F000000;
	cvt.sat.f32.f32 	%f159, %f158;
	fma.rm.f32 	%f160, %f159, %f99, %f98;
	add.f32 	%f161, %f160, 0fCB40007F;
	neg.f32 	%f162, %f161;
	fma.rn.f32 	%f163, %f157, 0f3FB8AA3B, %f162;
	fma.rn.f32 	%f164, %f157, 0f32A57060, %f163;
	mov.b32 	%r285, %f160;
	shl.b32 	%r286, %r285, 23;
	mov.b32 	%f165, %r286;
	ex2.approx.ftz.f32 	%f166, %f164;
	mul.f32 	%f167, %f166, %f165;
	add.f32 	%f168, %f156, %f167;
	sub.f32 	%f169, %f12, %f94;
	fma.rn.f32 	%f170, %f169, 0f3BBB989D, 0f3F000000;
	cvt.sat.f32.f32 	%f171, %f170;
	fma.rm.f32 	%f172, %f171, %f99, %f98;
	add.f32 	%f173, %f172, 0fCB40007F;
	neg.f32 	%f174, %f173;
	fma.rn.f32 	%f175, %f169, 0f3FB8AA3B, %f174;
	fma.rn.f32 	%f176, %f169, 0f32A57060, %f175;
	mov.b32 	%r287, %f172;
	shl.b32 	%r288, %r287, 23;
	mov.b32 	%f177, %r288;
	ex2.approx.ftz.f32 	%f178, %f176;
	mul.f32 	%f179, %f178, %f177;
	add.f32 	%f180, %f168, %f179;
	sub.f32 	%f181, %f370, %f94;
	fma.rn.f32 	%f182, %f181, 0f3BBB989D, 0f3F000000;
	cvt.sat.f32.f32 	%f183, %f182;
	fma.rm.f32 	%f184, %f183, %f99, %f98;
	add.f32 	%f185, %f184, 0fCB40007F;
	neg.f32 	%f186, %f185;
	fma.rn.f32 	%f187, %f181, 0f3FB8AA3B, %f186;
	fma.rn.f32 	%f188, %f181, 0f32A57060, %f187;
	mov.b32 	%r289, %f184;
	shl.b32 	%r290, %r289, 23;
	mov.b32 	%f189, %r290;
	ex2.approx.ftz.f32 	%f190, %f188;
	mul.f32 	%f191, %f190, %f189;
	add.f32 	%f192, %f180, %f191;
	sub.f32 	%f193, %f15, %f94;
	fma.rn.f32 	%f194, %f193, 0f3BBB989D, 0f3F000000;
	cvt.sat.f32.f32 	%f195, %f194;
	fma.rm.f32 	%f196, %f195, %f99, %f98;
	add.f32 	%f197, %f196, 0fCB40007F;
	neg.f32 	%f198, %f197;
	fma.rn.f32 	%f199, %f193, 0f3FB8AA3B, %f198;
	fma.rn.f32 	%f200, %f193, 0f32A57060, %f199;
	mov.b32 	%r291, %f196;
	shl.b32 	%r292, %r291, 23;
	mov.b32 	%f201, %r292;
	ex2.approx.ftz.f32 	%f202, %f200;
	mul.f32 	%f203, %f202, %f201;
	add.f32 	%f204, %f192, %f203;
	sub.f32 	%f205, %f371, %f94;
	fma.rn.f32 	%f206, %f205, 0f3BBB989D, 0f3F000000;
	cvt.sat.f32.f32 	%f207, %f206;
	fma.rm.f32 	%f208, %f207, %f99, %f98;
	add.f32 	%f209, %f208, 0fCB40007F;
	neg.f32 	%f210, %f209;
	fma.rn.f32 	%f211, %f205, 0f3FB8AA3B, %f210;
	fma.rn.f32 	%f212, %f205, 0f32A57060, %f211;
	mov.b32 	%r293, %f208;
	shl.b32 	%r294, %r293, 23;
	mov.b32 	%f213, %r294;
	ex2.approx.ftz.f32 	%f214, %f212;
	mul.f32 	%f215, %f214, %f213;
	add.f32 	%f216, %f204, %f215;
	sub.f32 	%f217, %f18, %f94;
	fma.rn.f32 	%f218, %f217, 0f3BBB989D, 0f3F000000;
	cvt.sat.f32.f32 	%f219, %f218;
	fma.rm.f32 	%f220, %f219, %f99, %f98;
	add.f32 	%f221, %f220, 0fCB40007F;
	neg.f32 	%f222, %f221;
	fma.rn.f32 	%f223, %f217, 0f3FB8AA3B, %f222;
	fma.rn.f32 	%f224, %f217, 0f32A57060, %f223;
	mov.b32 	%r295, %f220;
	shl.b32 	%r296, %r295, 23;
	mov.b32 	%f225, %r296;
	ex2.approx.ftz.f32 	%f226, %f224;
	mul.f32 	%f227, %f226, %f225;
	add.f32 	%f228, %f216, %f227;
	sub.f32 	%f229, %f372, %f94;
	fma.rn.f32 	%f230, %f229, 0f3BBB989D, 0f3F000000;
	cvt.sat.f32.f32 	%f231, %f230;
	fma.rm.f32 	%f232, %f231, %f99, %f98;
	add.f32 	%f233, %f232, 0fCB40007F;
	neg.f32 	%f234, %f233;
	fma.rn.f32 	%f235, %f229, 0f3FB8AA3B, %f234;
	fma.rn.f32 	%f236, %f229, 0f32A57060, %f235;
	mov.b32 	%r297, %f232;
	shl.b32 	%r298, %r297, 23;
	mov.b32 	%f237, %r298;
	ex2.approx.ftz.f32 	%f238, %f236;
	mul.f32 	%f239, %f238, %f237;
	add.f32 	%f240, %f228, %f239;
	sub.f32 	%f241, %f21, %f94;
	fma.rn.f32 	%f242, %f241, 0f3BBB989D, 0f3F000000;
	cvt.sat.f32.f32 	%f243, %f242;
	fma.rm.f32 	%f244, %f243, %f99, %f98;
	add.f32 	%f245, %f244, 0fCB40007F;
	neg.f32 	%f246, %f245;
	fma.rn.f32 	%f247, %f241, 0f3FB8AA3B, %f246;
	fma.rn.f32 	%f248, %f241, 0f32A57060, %f247;
	mov.b32 	%r299, %f244;
	shl.b32 	%r300, %r299, 23;
	mov.b32 	%f249, %r300;
	ex2.approx.ftz.f32 	%f250, %f248;
	mul.f32 	%f251, %f250, %f249;
	add.f32 	%f252, %f240, %f251;
	sub.f32 	%f253, %f373, %f94;
	fma.rn.f32 	%f254, %f253, 0f3BBB989D, 0f3F000000;
	cvt.sat.f32.f32 	%f255, %f254;
	fma.rm.f32 	%f256, %f255, %f99, %f98;
	add.f32 	%f257, %f256, 0fCB40007F;
	neg.f32 	%f258, %f257;
	fma.rn.f32 	%f259, %f253, 0f3FB8AA3B, %f258;
	fma.rn.f32 	%f260, %f253, 0f32A57060, %f259;
	mov.b32 	%r301, %f256;
	shl.b32 	%r302, %r301, 23;
	mov.b32 	%f261, %r302;
	ex2.approx.ftz.f32 	%f262, %f260;
	mul.f32 	%f263, %f262, %f261;
	add.f32 	%f264, %f252, %f263;
	sub.f32 	%f265, %f24, %f94;
	fma.rn.f32 	%f266, %f265, 0f3BBB989D, 0f3F000000;
	cvt.sat.f32.f32 	%f267, %f266;
	fma.rm.f32 	%f268, %f267, %f99, %f98;
	add.f32 	%f269, %f268, 0fCB40007F;
	neg.f32 	%f270, %f269;
	fma.rn.f32 	%f271, %f265, 0f3FB8AA3B, %f270;
	fma.rn.f32 	%f272, %f265, 0f32A57060, %f271;
	mov.b32 	%r303, %f268;
	shl.b32 	%r304, %r303, 23;
	mov.b32 	%f273, %r304;
	ex2.approx.ftz.f32 	%f274, %f272;
	mul.f32 	%f275, %f274, %f273;
	add.f32 	%f276, %f264, %f275;
	sub.f32 	%f277, %f374, %f94;
	fma.rn.f32 	%f278, %f277, 0f3BBB989D, 0f3F000000;
	cvt.sat.f32.f32 	%f279, %f278;
	fma.rm.f32 	%f280, %f279, %f99, %f98;
	add.f32 	%f281, %f280, 0fCB40007F;
	neg.f32 	%f282, %f281;
	fma.rn.f32 	%f283, %f277, 0f3FB8AA3B, %f282;
	fma.rn.f32 	%f284, %f277, 0f32A57060, %f283;
	mov.b32 	%r305, %f280;
	shl.b32 	%r306, %r305, 23;
	mov.b32 	%f285, %r306;
	ex2.approx.ftz.f32 	%f286, %f284;
	mul.f32 	%f287, %f286, %f285;
	add.f32 	%f288, %f276, %f287;
	sub.f32 	%f289, %f27, %f94;
	fma.rn.f32 	%f290, %f289, 0f3BBB989D, 0f3F000000;
	cvt.sat.f32.f32 	%f291, %f290;
	fma.rm.f32 	%f292, %f291, %f99, %f98;
	add.f32 	%f293, %f292, 0fCB40007F;
	neg.f32 	%f294, %f293;
	fma.rn.f32 	%f295, %f289, 0f3FB8AA3B, %f294;
	fma.rn.f32 	%f296, %f289, 0f32A57060, %f295;
	mov.b32 	%r307, %f292;
	shl.b32 	%r308, %r307, 23;
	mov.b32 	%f297, %r308;
	ex2.approx.ftz.f32 	%f298, %f296;
	mul.f32 	%f299, %f298, %f297;
	add.f32 	%f300, %f288, %f299;
	sub.f32 	%f301, %f375, %f94;
	fma.rn.f32 	%f302, %f301, 0f3BBB989D, 0f3F000000;
	cvt.sat.f32.f32 	%f303, %f302;
	fma.rm.f32 	%f304, %f303, %f99, %f98;
	add.f32 	%f305, %f304, 0fCB40007F;
	neg.f32 	%f306, %f305;
	fma.rn.f32 	%f307, %f301, 0f3FB8AA3B, %f306;
	fma.rn.f32 	%f308, %f301, 0f32A57060, %f307;
	mov.b32 	%r309, %f304;
	shl.b32 	%r310, %r309, 23;
	mov.b32 	%f309, %r310;
	ex2.approx.ftz.f32 	%f310, %f308;
	mul.f32 	%f311, %f310, %f309;
	add.f32 	%f312, %f300, %f311;
	sub.f32 	%f313, %f30, %f94;
	fma.rn.f32 	%f314, %f313, 0f3BBB989D, 0f3F000000;
	cvt.sat.f32.f32 	%f315, %f314;
	fma.rm.f32 	%f316, %f315, %f99, %f98;
	add.f32 	%f317, %f316, 0fCB40007F;
	neg.f32 	%f318, %f317;
	fma.rn.f32 	%f319, %f313, 0f3FB8AA3B, %f318;
	fma.rn.f32 	%f320, %f313, 0f32A57060, %f319;
	mov.b32 	%r311, %f316;
	shl.b32 	%r312, %r311, 23;
	mov.b32 	%f321, %r312;
	ex2.approx.ftz.f32 	%f322, %f320;
	mul.f32 	%f323, %f322, %f321;
	add.f32 	%f324, %f312, %f323;
	sub.f32 	%f325, %f376, %f94;
	fma.rn.f32 	%f326, %f325, 0f3BBB989D, 0f3F000000;
	cvt.sat.f32.f32 	%f327, %f326;
	fma.rm.f32 	%f328, %f327, %f99, %f98;
	add.f32 	%f329, %f328, 0fCB40007F;
	neg.f32 	%f330, %f329;
	fma.rn.f32 	%f331, %f325, 0f3FB8AA3B, %f330;
	fma.rn.f32 	%f332, %f325, 0f32A57060, %f331;
	mov.b32 	%r313, %f328;
	shl.b32 	%r314, %r313, 23;
	mov.b32 	%f333, %r314;
	ex2.approx.ftz.f32 	%f334, %f332;
	mul.f32 	%f335, %f334, %f333;
	add.f32 	%f336, %f324, %f335;
	mov.b32 	%r315, %f336;
	shfl.sync.bfly.b32	%r316|%p68, %r315, 16, 31, -1;
	mov.b32 	%f337, %r316;
	add.f32 	%f338, %f336, %f337;
	mov.b32 	%r317, %f338;
	shfl.sync.bfly.b32	%r318|%p69, %r317, 8, 31, -1;
	mov.b32 	%f339, %r318;
	add.f32 	%f340, %f338, %f339;
	mov.b32 	%r319, %f340;
	shfl.sync.bfly.b32	%r320|%p70, %r319, 4, 31, -1;
	mov.b32 	%f341, %r320;
	add.f32 	%f342, %f340, %f341;
	mov.b32 	%r321, %f342;
	shfl.sync.bfly.b32	%r322|%p71, %r321, 2, 31, -1;
	mov.b32 	%f343, %r322;
	add.f32 	%f344, %f342, %f343;
	mov.b32 	%r323, %f344;
	shfl.sync.bfly.b32	%r324|%p72, %r323, 1, 31, -1;
	mov.b32 	%f345, %r324;
	add.f32 	%f346, %f344, %f345;
	div.rn.f32 	%f347, %f107, %f346;
	div.rn.f32 	%f348, %f119, %f346;
	div.rn.f32 	%f349, %f131, %f346;
	div.rn.f32 	%f350, %f143, %f346;
	div.rn.f32 	%f351, %f155, %f346;
	div.rn.f32 	%f352, %f167, %f346;
	div.rn.f32 	%f353, %f179, %f346;
	div.rn.f32 	%f354, %f191, %f346;
	div.rn.f32 	%f355, %f203, %f346;
	div.rn.f32 	%f356, %f215, %f346;
	div.rn.f32 	%f357, %f227, %f346;
	div.rn.f32 	%f358, %f239, %f346;
	div.rn.f32 	%f359, %f251, %f346;
	div.rn.f32 	%f360, %f263, %f346;
	div.rn.f32 	%f361, %f275, %f346;
	div.rn.f32 	%f362, %f287, %f346;
	div.rn.f32 	%f363, %f299, %f346;
	div.rn.f32 	%f364, %f311, %f346;
	div.rn.f32 	%f365, %f323, %f346;
	div.rn.f32 	%f366, %f335, %f346;
	mad.lo.s64 	%rd71, %rd135, %rd32, %rd6;
	shr.u64 	%rd72, %rd71, 63;
	add.s64 	%rd73, %rd71, %rd72;
	cvta.to.global.u64 	%rd74, %rd31;
	shl.b64 	%rd75, %rd73, 2;
	and.b64  	%rd76, %rd75, -8;
	add.s64 	%rd77, %rd74, %rd76;
	st.global.v2.f32 	[%rd77], {%f347, %f348};
	add.s64 	%rd78, %rd71, 64;
	shr.u64 	%rd79, %rd78, 63;
	add.s64 	%rd80, %rd78, %rd79;
	shl.b64 	%rd81, %rd80, 2;
	and.b64  	%rd82, %rd81, -8;
	add.s64 	%rd83, %rd74, %rd82;
	st.global.v2.f32 	[%rd83], {%f349, %f350};
	add.s64 	%rd84, %rd71, 128;
	shr.u64 	%rd85, %rd84, 63;
	add.s64 	%rd86, %rd84, %rd85;
	shl.b64 	%rd87, %rd86, 2;
	and.b64  	%rd88, %rd87, -8;
	add.s64 	%rd89, %rd74, %rd88;
	st.global.v2.f32 	[%rd89], {%f351, %f352};
	add.s64 	%rd90, %rd71, 192;
	shr.u64 	%rd91, %rd90, 63;
	add.s64 	%rd92, %rd90, %rd91;
	shl.b64 	%rd93, %rd92, 2;
	and.b64  	%rd94, %rd93, -8;
	add.s64 	%rd95, %rd74, %rd94;
	st.global.v2.f32 	[%rd95], {%f353, %f354};
	add.s64 	%rd96, %rd71, 256;
	shr.u64 	%rd97, %rd96, 63;
	add.s64 	%rd98, %rd96, %rd97;
	shl.b64 	%rd99, %rd98, 2;
	and.b64  	%rd100, %rd99, -8;
	add.s64 	%rd101, %rd74, %rd100;
	st.global.v2.f32 	[%rd101], {%f355, %f356};
	add.s64 	%rd102, %rd71, 320;
	shr.u64 	%rd103, %rd102, 63;
	add.s64 	%rd104, %rd102, %rd103;
	shl.b64 	%rd105, %rd104, 2;
	and.b64  	%rd106, %rd105, -8;
	add.s64 	%rd107, %rd74, %rd106;
	st.global.v2.f32 	[%rd107], {%f357, %f358};
	add.s64 	%rd108, %rd71, 384;
	shr.u64 	%rd109, %rd108, 63;
	add.s64 	%rd110, %rd108, %rd109;
	shl.b64 	%rd111, %rd110, 2;
	and.b64  	%rd112, %rd111, -8;
	add.s64 	%rd113, %rd74, %rd112;
	st.global.v2.f32 	[%rd113], {%f359, %f360};
	add.s64 	%rd114, %rd71, 448;
	shr.u64 	%rd115, %rd114, 63;
	add.s64 	%rd116, %rd114, %rd115;
	shl.b64 	%rd117, %rd116, 2;
	and.b64  	%rd118, %rd117, -8;
	add.s64 	%rd119, %rd74, %rd118;
	st.global.v2.f32 	[%rd119], {%f361, %f362};
	add.s64 	%rd120, %rd71, 512;
	shr.u64 	%rd121, %rd120, 63;
	add.s64 	%rd122, %rd120, %rd121;
	shl.b64 	%rd123, %rd122, 2;
	and.b64  	%rd124, %rd123, -8;
	add.s64 	%rd125, %rd74, %rd124;
	st.global.v2.f32 	[%rd125], {%f363, %f364};
	add.s64 	%rd126, %rd71, 576;
	shr.u64 	%rd127, %rd126, 63;
	add.s64 	%rd128, %rd126, %rd127;
	shl.b64 	%rd129, %rd128, 2;
	and.b64  	%rd130, %rd129, -8;
	add.s64 	%rd131, %rd74, %rd130;
	st.global.v2.f32 	[%rd131], {%f365, %f366};
	mov.u32 	%r325, %nctaid.x;
	mov.u32 	%r326, %ntid.y;
	mul.lo.s32 	%r327, %r325, %r326;
	cvt.s64.s32 	%rd132, %r327;
	add.s64 	%rd135, %rd135, %rd132;
	setp.lt.s64 	%p73, %rd135, %rd134;
	@%p73 bra 	$L__BB490_4;
$L__BB490_25:
	ret;

}
	// .globl	_Z15SoftmaxWarpImplI22BroadcastScaleMaskLoadIffbLm4EiE11DirectStoreIffEfLi2ELi20ELi32ELi1ELb1EL9Algorithm0EEvT_T0_ll
.visible .entry _Z15SoftmaxWarpImplI22BroadcastScaleMaskLoadIffbLm4EiE11DirectStoreIffEfLi2ELi20ELi32ELi1ELb1EL9Algorithm0EEvT_T0_ll(
	.param .align 8 .b8 _Z15SoftmaxWarpImplI22BroadcastScaleMaskLoadIffbLm4EiE11DirectStoreIffEfLi2ELi20ELi32ELi1ELb1EL9Algorithm0EEvT_T0_ll_param_0[120],
	.param .align 8 .b8 _Z15SoftmaxWarpImplI22BroadcastScaleMaskLoadIffbLm4EiE11DirectStoreIffEfLi2ELi20ELi32ELi1ELb1EL9Algorithm0EEvT_T0_ll_param_1[16],
	.param .u64 _Z15SoftmaxWarpImplI22BroadcastScaleMaskLoadIffbLm4EiE11DirectStoreIffEfLi2ELi20ELi32ELi1ELb1EL9Algorithm0EEvT_T0_ll_param_2,
	.param .u64 _Z15SoftmaxWarpImplI22BroadcastScaleMaskLoadIffbLm4EiE11DirectStoreIffEfLi2ELi20ELi32ELi1ELb1EL9Algorithm0EEvT_T0_ll_param_3
)
{
	.reg .pred 	%p<94>;
	.reg .b16 	%rs<21>;
	.reg .b32 	%r<347>;
	.reg .b32 	%f<447>;
	.reg .b64 	%rd<145>;

	ld.param.u64 	%rd42, [_Z15SoftmaxWarpImplI22BroadcastScaleMaskLoadIffbLm4EiE11DirectStoreIffEfLi2ELi20ELi32ELi1ELb1EL9Algorithm0EEvT_T0_ll_param_1+8];
	ld.param.v2.f32 	{%f93, %f94}, [_Z15SoftmaxWarpImplI22BroadcastScaleMaskLoadIffbLm4EiE11DirectStoreIffEfLi2ELi20ELi32ELi1ELb1EL9Algorithm0EEvT_T0_ll_param_0+112];
	ld.param.u64 	%rd40, [_Z15SoftmaxWarpImplI22BroadcastScaleMaskLoadIffbLm4EiE11DirectStoreIffEfLi2ELi20ELi32ELi1ELb1EL9Algorithm0EEvT_T0_ll_param_0+104];
	ld.param.v2.u32 	{%r15, %r16}, [_Z15SoftmaxWarpImplI22BroadcastScaleMaskLoadIffbLm4EiE11DirectStoreIffEfLi2ELi20ELi32ELi1ELb1EL9Algorithm0EEvT_T0_ll_param_0+88];
	ld.param.v2.u32 	{%r13, %r14}, [_Z15SoftmaxWarpImplI22BroadcastScaleMaskLoadIffbLm4EiE11DirectStoreIffEfLi2ELi20ELi32ELi1ELb1EL9Algorithm0EEvT_T0_ll_param_0+80];
	ld.param.v2.u32 	{%r11, %r12}, [_Z15SoftmaxWarpImplI22BroadcastScaleMaskLoadIffbLm4EiE11DirectStoreIffEfLi2ELi20ELi32ELi1ELb1EL9Algorithm0EEvT_T0_ll_param_0+64];
	ld.param.v2.u32 	{%r9, %r10}, [_Z15SoftmaxWarpImplI22BroadcastScaleMaskLoadIffbLm4EiE11DirectStoreIffEfLi2ELi20ELi32ELi1ELb1EL9Algorithm0EEvT_T0_ll_param_0+56];
	ld.param.u64 	%rd36, [_Z15SoftmaxWarpImplI22BroadcastScaleMaskLoadIffbLm4EiE11DirectStoreIffEfLi2ELi20ELi32ELi1ELb1EL9Algorithm0EEvT_T0_ll_param_0+40];
	ld.param.u64 	%rd35, [_Z15SoftmaxWarpImplI22BroadcastScaleMaskLoadIffbLm4EiE11DirectStoreIffEfLi2ELi20ELi32ELi1ELb1EL9Algorithm0EEvT_T0_ll_param_0+32];
	ld.param.u64 	%rd34, [_Z15SoftmaxWarpImplI22BroadcastScaleMaskLoadIffbLm4EiE11DirectStoreIffEfLi2ELi20ELi32ELi1ELb1EL9Algorithm0EEvT_T0_ll_param_0+24];
	ld.param.u64 	%rd33, [_Z15SoftmaxWarpImplI22BroadcastScaleMaskLoadIffbLm4EiE11DirectStoreIffEfLi2ELi20ELi32ELi1ELb1EL9Algorithm0EEvT_T0_ll_param_0+16];
	ld.param.u64 	%rd41, [_Z15SoftmaxWarpImplI22BroadcastScaleMaskLoadIffbLm4EiE11DirectStoreIffEfLi2ELi20ELi32ELi1ELb1EL9Algorithm0EEvT_T0_ll_param_1];
	ld.param.u64 	%rd32, [_Z15SoftmaxWarpImplI22BroadcastScaleMaskLoadIffbLm4EiE11DirectStoreIffEfLi2ELi20ELi32ELi1ELb1EL9Algorithm0EEvT_T0_ll_param_0+8];
	ld.param.u64 	%rd31, [_Z15SoftmaxWarpImplI22BroadcastScaleMaskLoadIffbLm4EiE11DirectStoreIffEfLi2ELi20ELi32ELi1ELb1EL9Algorithm0EEvT_T0_ll_param_0];
	ld.param.u64 	%rd44, [_Z15SoftmaxWarpImplI22BroadcastScaleMaskLoadIffbLm4EiE11DirectStoreIffEfLi2ELi20ELi32ELi1ELb1EL9Algorithm0EEvT_T0_ll_param_3];
	cvta.to.global.u64 	%rd1, %rd31;
	cvta.to.global.u64 	%rd2, %rd32;
	cvta.to.global.u64 	%rd3, %rd41;
	setp.lt.s64 	%p1, %rd44, 641;
	@%p1 bra 	$L__BB491_2;
	mov.u64 	%rd45, $str;
	cvta.global.u64 	%rd46, %rd45;
	mov.u64 	%rd47, $str$1;
	cvta.global.u64 	%rd48, %rd47;
	mov.u64 	%rd49, __unnamed_477;
	cvta.global.u64 	%rd50, %rd49;
	{ // callseq 476, 0
	.param .b64 param0;
	st.param.b64 	[param0], %rd46;
	.param .b64 param1;
	st.param.b64 	[param1], %rd48;
	.param .b32 param2;
	st.param.b32 	[param2], 254;
	.param .b64 param3;
	st.param.b64 	[param3], %rd50;
	.param .b64 param4;
	st.param.b64 	[param4], 1;
	call.uni 
	__assertfail, 
	(
	param0, 
	param1, 
	param2, 
	param3, 
	param4
	);
	} // callseq 476
$L__BB491_2:
	ld.param.u64 	%rd142, [_Z15SoftmaxWarpImplI22BroadcastScaleMaskLoadIffbLm4EiE11DirectStoreIffEfLi2ELi20ELi32ELi1ELb1EL9Algorithm0EEvT_T0_ll_param_2];
	mov.u32 	%r17, %ctaid.x;
	mov.u32 	%r18, %ntid.y;
	mov.u32 	%r19, %tid.y;
	mad.lo.s32 	%r20, %r17, %r18, %r19;
	cvt.s64.s32 	%rd144, %r20;
	setp.le.s64 	%p2, %rd142, %rd144;
	@%p2 bra 	$L__BB491_65;
	mov.u32 	%r21, %tid.x;
	shl.b32 	%r22, %r21, 1;
	cvt.u64.u32 	%rd5, %r22;
	add.s32 	%r23, %r22, 64;
	cvt.u64.u32 	%rd6, %r23;
	add.s32 	%r24, %r22, 128;
	cvt.u64.u32 	%rd7, %r24;
	add.s32 	%r25, %r22, 192;
	cvt.u64.u32 	%rd8, %r25;
	add.s32 	%r26, %r22, 256;
	cvt.u64.u32 	%rd9, %r26;
	add.s32 	%r27, %r22, 320;
	cvt.u64.u32 	%rd10, %r27;
	add.s32 	%r28, %r22, 384;
	cvt.u64.u32 	%rd11, %r28;
	add.s32 	%r29, %r22, 448;
	cvt.u64.u32 	%rd12, %r29;
	add.s32 	%r30, %r22, 512;
	cvt.u64.u32 	%rd13, %r30;
	add.s32 	%r31, %r22, 576;
	cvt.u64.u32 	%rd14, %r31;
	cvt.u32.u64 	%r33, %rd40;
	cvt.u32.u64 	%r34, %rd5;
$L__BB491_4:
	setp.le.s64 	%p3, %rd44, %rd5;
	cvt.u32.u64 	%r32, %rd144;
	mul.lo.s32 	%r8, %r33, %r32;
	mov.f32 	%f408, 0fFF800000;
	mov.f32 	%f409, %f408;
	mov.f32 	%f414, %f408;
	@%p3 bra 	$L__BB491_8;
	setp.eq.s64 	%p4, %rd36, 1;
	setp.eq.s64 	%p5, %rd35, 1;
	setp.eq.s64 	%p6, %rd34, 1;
	setp.eq.s64 	%p7, %rd33, 1;
	add.s32 	%r35, %r34, %r8;
	div.s32 	%r36, %r35, %r9;
	mul.lo.s32 	%r37, %r36, %r9;
	sub.s32 	%r38, %r35, %r37;
	div.s32 	%r39, %r38, %r10;
	mul.lo.s32 	%r40, %r39, %r10;
	sub.s32 	%r41, %r38, %r40;
	div.s32 	%r42, %r41, %r11;
	mul.lo.s32 	%r43, %r42, %r11;
	sub.s32 	%r44, %r41, %r43;
	selp.b32 	%r45, 0, %r36, %p7;
	selp.b32 	%r46, 0, %r39, %p6;
	selp.b32 	%r47, 0, %r42, %p5;
	selp.b32 	%r48, 0, %r44, %p4;
	mul.lo.s32 	%r49, %r13, %r45;
	mad.lo.s32 	%r50, %r14, %r46, %r49;
	mad.lo.s32 	%r51, %r15, %r47, %r50;
	mad.lo.s32 	%r52, %r16, %r48, %r51;
	shr.u32 	%r53, %r35, 31;
	add.s32 	%r54, %r35, %r53;
	shr.s32 	%r55, %r54, 1;
	mul.wide.s32 	%rd51, %r55, 8;
	add.s64 	%rd19, %rd1, %rd51;
	ld.global.f32 	%f96, [%rd19];
	shr.u32 	%r56, %r52, 31;
	add.s32 	%r57, %r52, %r56;
	shr.s32 	%r58, %r57, 1;
	mul.wide.s32 	%rd52, %r58, 2;
	add.s64 	%rd53, %rd2, %rd52;
	ld.global.v2.u8 	{%rs1, %rs2}, [%rd53];
	setp.eq.s16 	%p8, %rs1, 0;
	mul.f32 	%f97, %f96, %f94;
	selp.f32 	%f409, %f93, %f97, %p8;
	setp.eq.s16 	%p9, %rs2, 0;
	mov.f32 	%f408, %f93;
	@%p9 bra 	$L__BB491_7;
	ld.global.f32 	%f98, [%rd19+4];
	mul.f32 	%f408, %f98, %f94;
$L__BB491_7:
	max.f32 	%f99, %f409, 0fFF800000;
	max.f32 	%f414, %f99, %f408;
$L__BB491_8:
	setp.le.s64 	%p10, %rd44, %rd6;
	mov.f32 	%f412, 0fFF800000;
	mov.f32 	%f413, %f412;
	@%p10 bra 	$L__BB491_12;
	cvt.u32.u64 	%r59, %rd6;
	setp.eq.s64 	%p11, %rd36, 1;
	setp.eq.s64 	%p12, %rd35, 1;
	setp.eq.s64 	%p13, %rd34, 1;
	setp.eq.s64 	%p14, %rd33, 1;
	add.s32 	%r60, %r59, %r8;
	div.s32 	%r61, %r60, %r9;
	mul.lo.s32 	%r62, %r61, %r9;
	sub.s32 	%r63, %r60, %r62;
	div.s32 	%r64, %r63, %r10;
	mul.lo.s32 	%r65, %r64, %r10;
	sub.s32 	%r66, %r63, %r65;
	div.s32 	%r67, %r66, %r11;
	mul.lo.s32 	%r68, %r67, %r11;
	sub.s32 	%r69, %r66, %r68;
	selp.b32 	%r70, 0, %r61, %p14;
	selp.b32 	%r71, 0, %r64, %p13;
	selp.b32 	%r72, 0, %r67, %p12;
	selp.b32 	%r73, 0, %r69, %p11;
	mul.lo.s32 	%r74, %r13, %r70;
	mad.lo.s32 	%r75, %r14, %r71, %r74;
	mad.lo.s32 	%r76, %r15, %r72, %r75;
	mad.lo.s32 	%r77, %r16, %r73, %r76;
	shr.u32 	%r78, %r60, 31;
	add.s32 	%r79, %r60, %r78;
	shr.s32 	%r80, %r79, 1;
	mul.wide.s32 	%rd54, %r80, 8;
	add.s64 	%rd20, %rd1, %rd54;
	ld.global.f32 	%f101, [%rd20];
	shr.u32 	%r81, %r77, 31;
	add.s32 	%r82, %r77, %r81;
	shr.s32 	%r83, %r82, 1;
	mul.wide.s32 	%rd55, %r83, 2;
	add.s64 	%rd56, %rd2, %rd55;
	ld.global.v2.u8 	{%rs3, %rs4}, [%rd56];
	setp.eq.s16 	%p15, %rs3, 0;
	mul.f32 	%f102, %f101, %f94;
	selp.f32 	%f413, %f93, %f102, %p15;
	setp.eq.s16 	%p16, %rs4, 0;
	mov.f32 	%f412, %f93;
	@%p16 bra 	$L__BB491_11;
	ld.global.f32 	%f103, [%rd20+4];
	mul.f32 	%f412, %f103, %f94;
$L__BB491_11:
	max.f32 	%f104, %f414, %f413;
	max.f32 	%f414, %f104, %f412;
$L__BB491_12:
	setp.le.s64 	%p17, %rd44, %rd7;
	mov.f32 	%f416, 0fFF800000;
	mov.f32 	%f417, %f416;
	@%p17 bra 	$L__BB491_16;
	cvt.u32.u64 	%r84, %rd7;
	setp.eq.s64 	%p18, %rd36, 1;
	setp.eq.s64 	%p19, %rd35, 1;
	setp.eq.s64 	%p20, %rd34, 1;
	setp.eq.s64 	%p21, %rd33, 1;
	add.s32 	%r85, %r84, %r8;
	div.s32 	%r86, %r85, %r9;
	mul.lo.s32 	%r87, %r86, %r9;
	sub.s32 	%r88, %r85, %r87;
	div.s32 	%r89, %r88, %r10;
	mul.lo.s32 	%r90, %r89, %r10;
	sub.s32 	%r91, %r88, %r90;
	div.s32 	%r92, %r91, %r11;
	mul.lo.s32 	%r93, %r92, %r11;
	sub.s32 	%r94, %r91, %r93;
	selp.b32 	%r95, 0, %r86, %p21;
	selp.b32 	%r96, 0, %r89, %p20;
	selp.b32 	%r97, 0, %r92, %p19;
	selp.b32 	%r98, 0, %r94, %p18;
	mul.lo.s32 	%r99, %r13, %r95;
	mad.lo.s32 	%r100, %r14, %r96, %r99;
	mad.lo.s32 	%r101, %r15, %r97, %r100;
	mad.lo.s32 	%r102, %r16, %r98, %r101;
	shr.u32 	%r103, %r85, 31;
	add.s32 	%r104, %r85, %r103;
	shr.s32 	%r105, %r104, 1;
	mul.wide.s32 	%rd57, %r105, 8;
	add.s64 	%rd21, %rd1, %rd57;
	ld.global.f32 	%f106, [%rd21];
	shr.u32 	%r106, %r102, 31;
	add.s32 	%r107, %r102, %r106;
	shr.s32 	%r108, %r107, 1;
	mul.wide.s32 	%rd58, %r108, 2;
	add.s64 	%rd59, %rd2, %rd58;
	ld.global.v2.u8 	{%rs5, %rs6}, [%rd59];
	setp.eq.s16 	%p22, %rs5, 0;
	mul.f32 	%f107, %f106, %f94;
	selp.f32 	%f417, %f93, %f107, %p22;
	setp.eq.s16 	%p23, %rs6, 0;
	mov.f32 	%f416, %f93;
	@%p23 bra 	$L__BB491_15;
	ld.global.f32 	%f108, [%rd21+4];
	mul.f32 	%f416, %f108, %f94;
$L__BB491_15:
	max.f32 	%f109, %f414, %f417;
	max.f32 	%f414, %f109, %f416;
$L__BB491_16:
	setp.le.s64 	%p24, %rd44, %rd8;
	mov.f32 	%f420, 0fFF800000;
	mov.f32 	%f421, %f420;
	@%p24 bra 	$L__BB491_20;
	cvt.u32.u64 	%r109, %rd8;
	setp.eq.s64 	%p25, %rd36, 1;
	setp.eq.s64 	%p26, %rd35, 1;
	setp.eq.s64 	%p27, %rd34, 1;
	setp.eq.s64 	%p28, %rd33, 1;
	add.s32 	%r110, %r109, %r8;
	div.s32 	%r111, %r110, %r9;
	mul.lo.s32 	%r112, %r111, %r9;
	sub.s32 	%r113, %r110, %r112;
	div.s32 	%r114, %r113, %r10;
	mul.lo.s32 	%r115, %r114, %r10;
	sub.s32 	%r116, %r113, %r115;
	div.s32 	%r117, %r116, %r11;
	mul.lo.s32 	%r118, %r117, %r11;
	sub.s32 	%r119, %r116, %r118;
	selp.b32 	%r120, 0, %r111, %p28;
	selp.b32 	%r121, 0, %r114, %p27;
	selp.b32 	%r122, 0, %r117, %p26;
	selp.b32 	%r123, 0, %r119, %p25;
	mul.lo.s32 	%r124, %r13, %r120;
	mad.lo.s32 	%r125, %r14, %r121, %r124;
	mad.lo.s32 	%r126, %r15, %r122, %r125;
	mad.lo.s32 	%r127, %r16, %r123, %r126;
	shr.u32 	%r128, %r110, 31;
	add.s32 	%r129, %r110, %r128;
	shr.s32 	%r130, %r129, 1;
	mul.wide.s32 	%rd60, %r130, 8;
	add.s64 	%rd22, %rd1, %rd60;
	ld.global.f32 	%f111, [%rd22];
	shr.u32 	%r131, %r127, 31;
	add.s32 	%r132, %r127, %r131;
	shr.s32 	%r133, %r132, 1;
	mul.wide.s32 	%rd61, %r133, 2;
	add.s64 	%rd62, %rd2, %rd61;
	ld.global.v2.u8 	{%rs7, %rs8}, [%rd62];
	setp.eq.s16 	%p29, %rs7, 0;
	mul.f32 	%f112, %f111, %f94;
	selp.f32 	%f421, %f93, %f112, %p29;
	setp.eq.s16 	%p30, %rs8, 0;
	mov.f32 	%f420, %f93;
	@%p30 bra 	$L__BB491_19;
	ld.global.f32 	%f113, [%rd22+4];
	mul.f32 	%f420, %f113, %f94;
$L__BB491_19:
	max.f32 	%f114, %f414, %f421;
	max.f32 	%f414, %f114, %f420;
$L__BB491_20:
	setp.le.s64 	%p31, %rd44, %rd9;
	mov.f32 	%f424, 0fFF800000;
	mov.f32 	%f425, %f424;
	@%p31 bra 	$L__BB491_24;
	cvt.u32.u64 	%r134, %rd9;
	setp.eq.s64 	%p32, %rd36, 1;
	setp.eq.s64 	%p33, %rd35, 1;
	setp.eq.s64 	%p34, %rd34, 1;
	setp.eq.s64 	%p35, %rd33, 1;
	add.s32 	%r135, %r134, %r8;
	div.s32 	%r136, %r135, %r9;
	mul.lo.s32 	%r137, %r136, %r9;
	sub.s32 	%r138, %r135, %r137;
	div.s32 	%r139, %r138, %r10;
	mul.lo.s32 	%r140, %r139, %r10;
	sub.s32 	%r141, %r138, %r140;
	div.s32 	%r142, %r141, %r11;
	mul.lo.s32 	%r143, %r142, %r11;
	sub.s32 	%r144, %r141, %r143;
	selp.b32 	%r145, 0, %r136, %p35;
	selp.b32 	%r146, 0, %r139, %p34;
	selp.b32 	%r147, 0, %r142, %p33;
	selp.b32 	%r148, 0, %r144, %p32;
	mul.lo.s32 	%r149, %r13, %r145;
	mad.lo.s32 	%r150, %r14, %r146, %r149;
	mad.lo.s32 	%r151, %r15, %r147, %r150;
	mad.lo.s32 	%r152, %r16, %r148, %r151;
	shr.u32 	%r153, %r135, 31;
	add.s32 	%r154, %r135, %r153;
	shr.s32 	%r155, %r154, 1;
	mul.wide.s32 	%rd63, %r155, 8;
	add.s64 	%rd23, %rd1, %rd63;
	ld.global.f32 	%f116, [%rd23];
	shr.u32 	%r156, %r152, 31;
	add.s32 	%r157, %r152, %r156;
	shr.s32 	%r158, %r157, 1;
	mul.wide.s32 	%rd64, %r158, 2;
	add.s64 	%rd65, %rd2, %rd64;
	ld.global.v2.u8 	{%rs9, %rs10}, [%rd65];
	setp.eq.s16 	%p36, %rs9, 0;
	mul.f32 	%f117, %f116, %f94;
	selp.f32 	%f425, %f93, %f117, %p36;
	setp.eq.s16 	%p37, %rs10, 0;
	mov.f32 	%f424, %f93;
	@%p37 bra 	$L__BB491_23;
	ld.global.f32 	%f118, [%rd23+4];
	mul.f32 	%f424, %f118, %f94;
$L__BB491_23:
	max.f32 	%f119, %f414, %f425;
	max.f32 	%f414, %f119, %f424;
$L__BB491_24:
	setp.le.s64 	%p38, %rd44, %rd10;
	mov.f32 	%f428, 0fFF800000;
	mov.f32 	%f429, %f428;
	@%p38 bra 	$L__BB491_28;
	cvt.u32.u64 	%r159, %rd10;
	setp.eq.s64 	%p39, %rd36, 1;
	setp.eq.s64 	%p40, %rd35, 1;
	setp.eq.s64 	%p41, %rd34, 1;
	setp.eq.s64 	%p42, %rd33, 1;
	add.s32 	%r160, %r159, %r8;
	div.s32 	%r161, %r160, %r9;
	mul.lo.s32 	%r162, %r161, %r9;
	sub.s32 	%r163, %r160, %r162;
	div.s32 	%r164, %r163, %r10;
	mul.lo.s32 	%r165, %r164, %r10;
	sub.s32 	%r166, %r163, %r165;
	div.s32 	%r167, %r166, %r11;
	mul.lo.s32 	%r168, %r167, %r11;
	sub.s32 	%r169, %r166, %r168;
	selp.b32 	%r170, 0, %r161, %p42;
	selp.b32 	%r171, 0, %r164, %p41;
	selp.b32 	%r172, 0, %r167, %p40;
	selp.b32 	%r173, 0, %r169, %p39;
	mul.lo.s32 	%r174, %r13, %r170;
	mad.lo.s32 	%r175, %r14, %r171, %r174;
	mad.lo.s32 	%r176, %r15, %r172, %r175;
	mad.lo.s32 	%r177, %r16, %r173, %r176;
	shr.u32 	%r178, %r160, 31;
	add.s32 	%r179, %r160, %r178;
	shr.s32 	%r180, %r179, 1;
	mul.wide.s32 	%rd66, %r180, 8;
	add.s64 	%rd24, %rd1, %rd66;
	ld.global.f32 	%f121, [%rd24];
	shr.u32 	%r181, %r177, 31;
	add.s32 	%r182, %r177, %r181;
	shr.s32 	%r183, %r182, 1;
	mul.wide.s32 	%rd67, %r183, 2;
	add.s64 	%rd68, %rd2, %rd67;
	ld.global.v2.u8 	{%rs11, %rs12}, [%rd68];
	setp.eq.s16 	%p43, %rs11, 0;
	mul.f32 	%f122, %f121, %f94;
	selp.f32 	%f429, %f93, %f122, %p43;
	setp.eq.s16 	%p44, %rs12, 0;
	mov.f32 	%f428, %f93;
	@%p44 bra 	$L__BB491_27;
	ld.global.f32 	%f123, [%rd24+4];
	mul.f32 	%f428, %f123, %f94;
$L__BB491_27:
	max.f32 	%f124, %f414, %f429;
	max.f32 	%f414, %f124, %f428;
$L__BB491_28:
	setp.le.s64 	%p45, %rd44, %rd11;
	mov.f32 	%f432, 0fFF800000;
	mov.f32 	%f433, %f432;
	@%p45 bra 	$L__BB491_32;
	cvt.u32.u64 	%r184, %rd11;
	setp.eq.s64 	%p46, %rd36, 1;
	setp.eq.s64 	%p47, %rd35, 1;
	setp.eq.s64 	%p48, %rd34, 1;
	setp.eq.s64 	%p49, %rd33, 1;
	add.s32 	%r185, %r184, %r8;
	div.s32 	%r186, %r185, %r9;
	mul.lo.s32 	%r187, %r186, %r9;
	sub.s32 	%r188, %r185, %r187;
	div.s32 	%r189, %r188, %r10;
	mul.lo.s32 	%r190, %r189, %r10;
	sub.s32 	%r191, %r188, %r190;
	div.s32 	%r192, %r191, %r11;
	mul.lo.s32 	%r193, %r192, %r11;
	sub.s32 	%r194, %r191, %r193;
	selp.b32 	%r195, 0, %r186, %p49;
	selp.b32 	%r196, 0, %r189, %p48;
	selp.b32 	%r197, 0, %r192, %p47;
	selp.b32 	%r198, 0, %r194, %p46;
	mul.lo.s32 	%r199, %r13, %r195;
	mad.lo.s32 	%r200, %r14, %r196, %r199;
	mad.lo.s32 	%r201, %r15, %r197, %r200;
	mad.lo.s32 	%r202, %r16, %r198, %r201;
	shr.u32 	%r203, %r185, 31;
	add.s32 	%r204, %r185, %r203;
	shr.s32 	%r205, %r204, 1;
	mul.wide.s32 	%rd69, %r205, 8;
	add.s64 	%rd25, %rd1, %rd69;
	ld.global.f32 	%f126, [%rd25];
	shr.u32 	%r206, %r202, 31;
	add.s32 	%r207, %r202, %r206;
	shr.s32 	%r208, %r207, 1;
	mul.wide.s32 	%rd70, %r208, 2;
	add.s64 	%rd71, %rd2, %rd70;
	ld.global.v2.u8 	{%rs13, %rs14}, [%rd71];
	setp.eq.s16 	%p50, %rs13, 0;
	mul.f32 	%f127, %f126, %f94;
	selp.f32 	%f433, %f93, %f127, %p50;
	setp.eq.s16 	%p51, %rs14, 0;
	mov.f32 	%f432, %f93;
	@%p51 bra 	$L__BB491_31;
	ld.global.f32 	%f128, [%rd25+4];
	mul.f32 	%f432, %f128, %f94;
$L__BB491_31:
	max.f32 	%f129, %f414, %f433;
	max.f32 	%f414, %f129, %f432;
$L__BB491_32:
	setp.le.s64 	%p52, %rd44, %rd12;
	mov.f32 	%f436, 0fFF800000;
	mov.f32 	%f437, %f436;
	@%p52 bra 	$L__BB491_36;
	cvt.u32.u64 	%r209, %rd12;
	setp.eq.s64 	%p53, %rd36, 1;
	setp.eq.s64 	%p54, %rd35, 1;
	setp.eq.s64 	%p55, %rd34, 1;
	setp.eq.s64 	%p56, %rd33, 1;
	add.s32 	%r210, %r209, %r8;
	div.s32 	%r211, %r210, %r9;
	mul.lo.s32 	%r212, %r211, %r9;
	sub.s32 	%r213, %r210, %r212;
	div.s32 	%r214, %r213, %r10;
	mul.lo.s32 	%r215, %r214, %r10;
	sub.s32 	%r216, %r213, %r215;
	div.s32 	%r217, %r216, %r11;
	mul.lo.s32 	%r218, %r217, %r11;
	sub.s32 	%r219, %r216, %r218;
	selp.b32 	%r220, 0, %r211, %p56;
	selp.b32 	%r221, 0, %r214, %p55;
	selp.b32 	%r222, 0, %r217, %p54;
	selp.b32 	%r223, 0, %r219, %p53;
	mul.lo.s32 	%r224, %r13, %r220;
	mad.lo.s32 	%r225, %r14, %r221, %r224;
	mad.lo.s32 	%r226, %r15, %r222, %r225;
	mad.lo.s32 	%r227, %r16, %r223, %r226;
	shr.u32 	%r228, %r210, 31;
	add.s32 	%r229, %r210, %r228;
	shr.s32 	%r230, %r229, 1;
	mul.wide.s32 	%rd72, %r230, 8;
	add.s64 	%rd26, %rd1, %rd72;
	ld.global.f32 	%f131, [%rd26];
	shr.u32 	%r231, %r227, 31;
	add.s32 	%r232, %r227, %r231;
	shr.s32 	%r233, %r232, 1;
	mul.wide.s32 	%rd73, %r233, 2;
	add.s64 	%rd74, %rd2, %rd73;
	ld.global.v2.u8 	{%rs15, %rs16}, [%rd74];
	setp.eq.s16 	%p57, %rs15, 0;
	mul.f32 	%f132, %f131, %f94;
	selp.f32 	%f437, %f93, %f132, %p57;
	setp.eq.s16 	%p58, %rs16, 0;
	mov.f32 	%f436, %f93;
	@%p58 bra 	$L__BB491_35;
	ld.global.f32 	%f133, [%rd26+4];
	mul.f32 	%f436, %f133, %f94;
$L__BB491_35:
	max.f32 	%f134, %f414, %f437;
	max.f32 	%f414, %f134, %f436;
$L__BB491_36:
	setp.le.s64 	%p59, %rd44, %rd13;
	mov.f32 	%f440, 0fFF800000;
	mov.f32 	%f441, %f440;
	@%p59 bra 	$L__BB491_40;
	cvt.u32.u64 	%r234, %rd13;
	setp.eq.s64 	%p60, %rd36, 1;
	setp.eq.s64 	%p61, %rd35, 1;
	setp.eq.s64 	%p62, %rd34, 1;
	setp.eq.s64 	%p63, %rd33, 1;
	add.s32 	%r235, %r234, %r8;
	div.s32 	%r236, %r235, %r9;
	mul.lo.s32 	%r237, %r236, %r9;
	sub.s32 	%r238, %r235, %r237;
	div.s32 	%r239, %r238, %r10;
	mul.lo.s32 	%r240, %r239, %r10;
	sub.s32 	%r241, %r238, %r240;
	div.s32 	%r242, %r241, %r11;
	mul.lo.s32 	%r243, %r242, %r11;
	sub.s32 	%r244, %r241, %r243;
	selp.b32 	%r245, 0, %r236, %p63;
	selp.b32 	%r246, 0, %r239, %p62;
	selp.b32 	%r247, 0, %r242, %p61;
	selp.b32 	%r248, 0, %r244, %p60;
	mul.lo.s32 	%r249, %r13, %r245;
	mad.lo.s32 	%r250, %r14, %r246, %r249;
	mad.lo.s32 	%r251, %r15, %r247, %r250;
	mad.lo.s32 	%r252, %r16, %r248, %r251;
	shr.u32 	%r253, %r235, 31;
	add.s32 	%r254, %r235, %r253;
	shr.s32 	%r255, %r254, 1;
	mul.wide.s32 	%rd75, %r255, 8;
	add.s64 	%rd27, %rd1, %rd75;
	ld.global.f32 	%f136, [%rd27];
	shr.u32 	%r256, %r252, 31;
	add.s32 	%r257, %r252, %r256;
	shr.s32 	%r258, %r257, 1;
	mul.wide.s32 	%rd76, %r258, 2;
	add.s64 	%rd77, %rd2, %rd76;
	ld.global.v2.u8 	{%rs17, %rs18}, [%rd77];
	setp.eq.s16 	%p64, %rs17, 0;
	mul.f32 	%f137, %f136, %f94;
	selp.f32 	%f441, %f93, %f137, %p64;
	setp.eq.s16 	%p65, %rs18, 0;
	mov.f32 	%f440, %f93;
	@%p65 bra 	$L__BB491_39;
	ld.global.f32 	%f138, [%rd27+4];
	mul.f32 	%f440, %f138, %f94;
$L__BB491_39:
	max.f32 	%f139, %f414, %f441;
	max.f32 	%f414, %f139, %f440;
$L__BB491_40:
	setp.le.s64 	%p66, %rd44, %rd14;
	mov.f32 	%f444, 0fFF800000;
	mov.f32 	%f445, %f444;
	@%p66 bra 	$L__BB491_44;
	cvt.u32.u64 	%r259, %rd14;
	setp.eq.s64 	%p67, %rd36, 1;
	setp.eq.s64 	%p68, %rd35, 1;
	setp.eq.s64 	%p69, %rd34, 1;
	setp.eq.s64 	%p70, %rd33, 1;
	add.s32 	%r260, %r259, %r8;
	div.s32 	%r261, %r260, %r9;
	mul.lo.s32 	%r262, %r261, %r9;
	sub.s32 	%r263, %r260, %r262;
	div.s32 	%r264, %r263, %r10;
	mul.lo.s32 	%r265, %r264, %r10;
	sub.s32 	%r266, %r263, %r265;
	div.s32 	%r267, %r266, %r11;
	mul.lo.s32 	%r268, %r267, %r11;
	sub.s32 	%r269, %r266, %r268;
	selp.b32 	%r270, 0, %r261, %p70;
	selp.b32 	%r271, 0, %r264, %p69;
	selp.b32 	%r272, 0, %r267, %p68;
	selp.b32 	%r273, 0, %r269, %p67;
	mul.lo.s32 	%r274, %r13, %r270;
	mad.lo.s32 	%r275, %r14, %r271, %r274;
	mad.lo.s32 	%r276, %r15, %r272, %r275;
	mad.lo.s32 	%r277, %r16, %r273, %r276;
	shr.u32 	%r278, %r260, 31;
	add.s32 	%r279, %r260, %r278;
	shr.s32 	%r280, %r279, 1;
	mul.wide.s32 	%rd78, %r280, 8;
	add.s64 	%rd28, %rd1, %rd78;
	ld.global.f32 	%f141, [%rd28];
	shr.u32 	%r281, %r277, 31;
	add.s32 	%r282, %r277, %r281;
	shr.s32 	%r283, %r282, 1;
	mul.wide.s32 	%rd79, %r283, 2;
	add.s64 	%rd80, %rd2, %rd79;
	ld.global.v2.u8 	{%rs19, %rs20}, [%rd80];
	setp.eq.s16 	%p71, %rs19, 0;
	mul.f32 	%f142, %f141, %f94;
	selp.f32 	%f445, %f93, %f142, %p71;
	setp.eq.s16 	%p72, %rs20, 0;
	mov.f32 	%f444, %f93;
	@%p72 bra 	$L__BB491_43;
	ld.global.f32 	%f143, [%rd28+4];
	mul.f32 	%f444, %f143, %f94;
$L__BB491_43:
	max.f32 	%f144, %f414, %f445;
	max.f32 	%f414, %f144, %f444;
$L__BB491_44:
	setp.le.s64 	%p73, %rd44, %rd5;
	mov.b32 	%r284, %f414;
	shfl.sync.bfly.b32	%r285|%p74, %r284, 16, 31, -1;
	mov.b32 	%f145, %r285;
	max.f32 	%f146, %f414, %f145;
	mov.b32 	%r286, %f146;
	shfl.sync.bfly.b32	%r287|%p75, %r286, 8, 31, -1;
	mov.b32 	%f147, %r287;
	max.f32 	%f148, %f146, %f147;
	mov.b32 	%r288, %f148;
	shfl.sync.bfly.b32	%r289|%p76, %r288, 4, 31, -1;
	mov.b32 	%f149, %r289;
	max.f32 	%f150, %f148, %f149;
	mov.b32 	%r290, %f150;
	shfl.sync.bfly.b32	%r291|%p77, %r290, 2, 31, -1;
	mov.b32 	%f151, %r291;
	max.f32 	%f152, %f150, %f151;
	mov.b32 	%r292, %f152;
	shfl.sync.bfly.b32	%r293|%p78, %r292, 1, 31, -1;
	mov.b32 	%f153, %r293;
	max.f32 	%f154, %f152, %f153;
	sub.f32 	%f155, %f409, %f154;
	fma.rn.f32 	%f156, %f155, 0f3BBB989D, 0f3F000000;
	cvt.sat.f32.f32 	%f157, %f156;
	mov.f32 	%f158, 0f4B400001;
	mov.f32 	%f159, 0f437C0000;
	fma.rm.f32 	%f160, %f157, %f159, %f158;
	add.f32 	%f161, %f160, 0fCB40007F;
	neg.f32 	%f162, %f161;
	fma.rn.f32 	%f163, %f155, 0f3FB8AA3B, %f162;
	fma.rn.f32 	%f164, %f155, 0f32A57060, %f163;
	mov.b32 	%r294, %f160;
	shl.b32 	%r295, %r294, 23;
	mov.b32 	%f165, %r295;
	ex2.approx.ftz.f32 	%f166, %f164;
	mul.f32 	%f167, %f166, %f165;
	add.f32 	%f168, %f167, 0f00000000;
	sub.f32 	%f169, %f408, %f154;
	fma.rn.f32 	%f170, %f169, 0f3BBB989D, 0f3F000000;
	cvt.sat.f32.f32 	%f171, %f170;
	fma.rm.f32 	%f172, %f171, %f159, %f158;
	add.f32 	%f173, %f172, 0fCB40007F;
	neg.f32 	%f174, %f173;
	fma.rn.f32 	%f175, %f169, 0f3FB8AA3B, %f174;
	fma.rn.f32 	%f176, %f169, 0f32A57060, %f175;
	mov.b32 	%r296, %f172;
	shl.b32 	%r297, %r296, 23;
	mov.b32 	%f177, %r297;
	ex2.approx.ftz.f32 	%f178, %f176;
	mul.f32 	%f179, %f178, %f177;
	add.f32 	%f180, %f168, %f179;
	sub.f32 	%f181, %f413, %f154;
	fma.rn.f32 	%f182, %f181, 0f3BBB989D, 0f3F000000;
	cvt.sat.f32.f32 	%f183, %f182;
	fma.rm.f32 	%f184, %f183, %f159, %f158;
	add.f32 	%f185, %f184, 0fCB40007F;
	neg.f32 	%f186, %f185;
	fma.rn.f32 	%f187, %f181, 0f3FB8AA3B, %f186;
	fma.rn.f32 	%f188, %f181, 0f32A57060, %f187;
	mov.b32 	%r298, %f184;
	shl.b32 	%r299, %r298, 23;
	mov.b32 	%f189, %r299;
	ex2.approx.ftz.f32 	%f190, %f188;
	mul.f32 	%f191, %f190, %f189;
	add.f32 	%f192, %f180, %f191;
	sub.f32 	%f193, %f412, %f154;
	fma.rn.f32 	%f194, %f193, 0f3BBB989D, 0f3F000000;
	cvt.sat.f32.f32 	%f195, %f194;
	fma.rm.f32 	%f196, %f195, %f159, %f158;
	add.f32 	%f197, %f196, 0fCB40007F;
	neg.f32 	%f198, %f197;
	fma.rn.f32 	%f199, %f193, 0f3FB8AA3B, %f198;
	fma.rn.f32 	%f200, %f193, 0f32A57060, %f199;
	mov.b32 	%r300, %f196;
	shl.b32 	%r301, %r300, 23;
	mov.b32 	%f201, %r301;
	ex2.approx.ftz.f32 	%f202, %f200;
	mul.f32 	%f203, %f202, %f201;
	add.f32 	%f204, %f192, %f203;
	sub.f32 	%f205, %f417, %f154;
	fma.rn.f32 	%f206, %f205, 0f3BBB989D, 0f3F000000;
	cvt.sat.f32.f32 	%f207, %f206;
	fma.rm.f32 	%f208, %f207, %f159, %f158;
	add.f32 	%f209, %f208, 0fCB40007F;
	neg.f32 	%f210, %f209;
	fma.rn.f32 	%f211, %f205, 0f3FB8AA3B, %f210;
	fma.rn.f32 	%f212, %f205, 0f32A57060, %f211;
	mov.b32 	%r302, %f208;
	shl.b32 	%r303, %r302, 23;
	mov.b32 	%f213, %r303;
	ex2.approx.ftz.f32 	%f214, %f212;
	mul.f32 	%f215, %f214, %f213;
	add.f32 	%f216, %f204, %f215;
	sub.f32 	%f217, %f416, %f154;
	fma.rn.f32 	%f218, %f217, 0f3BBB989D, 0f3F000000;
	cvt.sat.f32.f32 	%f219, %f218;
	fma.rm.f32 	%f220, %f219, %f159, %f158;
	add.f32 	%f221, %f220, 0fCB40007F;
	neg.f32 	%f222, %f221;
	fma.rn.f32 	%f223, %f217, 0f3FB8AA3B, %f222;
	fma.rn.f32 	%f224, %f217, 0f32A57060, %f223;
	mov.b32 	%r304, %f220;
	shl.b32 	%r305, %r304, 23;
	mov.b32 	%f225, %r305;
	ex2.approx.ftz.f32 	%f226, %f224;
	mul.f32 	%f227, %f226, %f225;
	add.f32 	%f228, %f216, %f227;
	sub.f32 	%f229, %f421, %f154;
	fma.rn.f32 	%f230, %f229, 0f3BBB989D, 0f3F000000;
	cvt.sat.f32.f32 	%f231, %f230;
	fma.rm.f32 	%f232, %f231, %f159, %f158;
	add.f32 	%f233, %f232, 0fCB40007F;
	neg.f32 	%f234, %f233;
	fma.rn.f32 	%f235, %f229, 0f3FB8AA3B, %f234;
	fma.rn.f32 	%f236, %f229, 0f32A57060, %f235;
	mov.b32 	%r306, %f232;
	shl.b32 	%r307, %r306, 23;
	mov.b32 	%f237, %r307;
	ex2.approx.ftz.f32 	%f238, %f236;
	mul.f32 	%f239, %f238, %f237;
	add.f32 	%f240, %f228, %f239;
	sub.f32 	%f241, %f420, %f154;
	fma.rn.f32 	%f242, %f241, 0f3BBB989D, 0f3F000000;
	cvt.sat.f32.f32 	%f243, %f242;
	fma.rm.f32 	%f244, %f243, %f159, %f158;
	add.f32 	%f245, %f244, 0fCB40007F;
	neg.f32 	%f246, %f245;
	fma.rn.f32 	%f247, %f241, 0f3FB8AA3B, %f246;
	fma.rn.f32 	%f248, %f241, 0f32A57060, %f247;
	mov.b32 	%r308, %f244;
	shl.b32 	%r309, %r308, 23;
	mov.b32 	%f249, %r309;
	ex2.approx.ftz.f32 	%f250, %f248;
	mul.f32 	%f251, %f250, %f249;
	add.f32 	%f252, %f240, %f251;
	sub.f32 	%f253, %f425, %f154;
	fma.rn.f32 	%f254, %f253, 0f3BBB989D, 0f3F000000;
	cvt.sat.f32.f32 	%f255, %f254;
	fma.rm.f32 	%f256, %f255, %f159, %f158;
	add.f32 	%f257, %f256, 0fCB40007F;
	neg.f32 	%f258, %f257;
	fma.rn.f32 	%f259, %f253, 0f3FB8AA3B, %f258;
	fma.rn.f32 	%f260, %f253, 0f32A57060, %f259;
	mov.b32 	%r310, %f256;
	shl.b32 	%r311, %r310, 23;
	mov.b32 	%f261, %r311;
	ex2.approx.ftz.f32 	%f262, %f260;
	mul.f32 	%f263, %f262, %f261;
	add.f32 	%f264, %f252, %f263;
	sub.f32 	%f265, %f424, %f154;
	fma.rn.f32 	%f266, %f265, 0f3BBB989D, 0f3F000000;
	cvt.sat.f32.f32 	%f267, %f266;
	fma.rm.f32 	%f268, %f267, %f159, %f158;
	add.f32 	%f269, %f268, 0fCB40007F;
	neg.f32 	%f270, %f269;
	fma.rn.f32 	%f271, %f265, 0f3FB8AA3B, %f270;
	fma.rn.f32 	%f272, %f265, 0f32A57060, %f271;
	mov.b32 	%r312, %f268;
	shl.b32 	%r313, %r312, 23;
	mov.b32 	%f273, %r313;
	ex2.approx.ftz.f32 	%f274, %f272;
	mul.f32 	%f275, %f274, %f273;
	add.f32 	%f276, %f264, %f275;
	sub.f32 	%f277, %f429, %f154;
	fma.rn.f32 	%f278, %f277, 0f3BBB989D, 0f3F000000;
	cvt.sat.f32.f32 	%f279, %f278;
	fma.rm.f32 	%f280, %f279, %f159, %f158;
	add.f32 	%f281, %f280, 0fCB40007F;
	neg.f32 	%f282, %f281;
	fma.rn.f32 	%f283, %f277, 0f3FB8AA3B, %f282;
	fma.rn.f32 	%f284, %f277, 0f32A57060, %f283;
	mov.b32 	%r314, %f280;
	shl.b32 	%r315, %r314, 23;
	mov.b32 	%f285, %r315;
	ex2.approx.ftz.f32 	%f286, %f284;
	mul.f32 	%f287, %f286, %f285;
	add.f32 	%f288, %f276, %f287;
	sub.f32 	%f289, %f428, %f154;
	fma.rn.f32 	%f290, %f289, 0f3BBB989D, 0f3F000000;
	cvt.sat.f32.f32 	%f291, %f290;
	fma.rm.f32 	%f292, %f291, %f159, %f158;
	add.f32 	%f293, %f292, 0fCB40007F;
	neg.f32 	%f294, %f293;
	fma.rn.f32 	%f295, %f289, 0f3FB8AA3B, %f294;
	fma.rn.f32 	%f296, %f289, 0f32A57060, %f295;
	mov.b32 	%r316, %f292;
	shl.b32 	%r317, %r316, 23;
	mov.b32 	%f297, %r317;
	ex2.approx.ftz.f32 	%f298, %f296;
	mul.f32 	%f299, %f298, %f297;
	add.f32 	%f300, %f288, %f299;
	sub.f32 	%f301, %f433, %f154;
	fma.rn.f32 	%f302, %f301, 0f3BBB989D, 0f3F000000;
	cvt.sat.f32.f32 	%f303, %f302;
	fma.rm.f32 	%f304, %f303, %f159, %f158;
	add.f32 	%f305, %f304, 0fCB40007F;
	neg.f32 	%f306, %f305;
	fma.rn.f32 	%f307, %f301, 0f3FB8AA3B, %f306;
	fma.rn.f32 	%f308, %f301, 0f32A57060, %f307;
	mov.b32 	%r318, %f304;
	shl.b32 	%r319, %r318, 23;
	mov.b32 	%f309, %r319;
	ex2.approx.ftz.f32 	%f310, %f308;
	mul.f32 	%f311, %f310, %f309;
	add.f32 	%f312, %f300, %f311;
	sub.f32 	%f313, %f432, %f154;
	fma.rn.f32 	%f314, %f313, 0f3BBB989D, 0f3F000000;
	cvt.sat.f32.f32 	%f315, %f314;
	fma.rm.f32 	%f316, %f315, %f159, %f158;
	add.f32 	%f317, %f316, 0fCB40007F;
	neg.f32 	%f318, %f317;
	fma.rn.f32 	%f319, %f313, 0f3FB8AA3B, %f318;
	fma.rn.f32 	%f320, %f313, 0f32A57060, %f319;
	mov.b32 	%r320, %f316;
	shl.b32 	%r321, %r320, 23;
	mov.b32 	%f321, %r321;
	ex2.approx.ftz.f32 	%f322, %f320;
	mul.f32 	%f323, %f322, %f321;
	add.f32 	%f324, %f312, %f323;
	sub.f32 	%f325, %f437, %f154;
	fma.rn.f32 	%f326, %f325, 0f3BBB989D, 0f3F000000;
	cvt.sat.f32.f32 	%f327, %f326;
	fma.rm.f32 	%f328, %f327, %f159, %f158;
	add.f32 	%f329, %f328, 0fCB40007F;
	neg.f32 	%f330, %f329;
	fma.rn.f32 	%f331, %f325, 0f3FB8AA3B, %f330;
	fma.rn.f32 	%f332, %f325, 0f32A57060, %f331;
	mov.b32 	%r322, %f328;
	shl.b32 	%r323, %r322, 23;
	mov.b32 	%f333, %r323;
	ex2.approx.ftz.f32 	%f334, %f332;
	mul.f32 	%f335, %f334, %f333;
	add.f32 	%f336, %f324, %f335;
	sub.f32 	%f337, %f436, %f154;
	fma.rn.f32 	%f338, %f337, 0f3BBB989D, 0f3F000000;
	cvt.sat.f32.f32 	%f339, %f338;
	fma.rm.f32 	%f340, %f339, %f159, %f158;
	add.f32 	%f341, %f340, 0fCB40007F;
	neg.f32 	%f342, %f341;
	fma.rn.f32 	%f343, %f337, 0f3FB8AA3B, %f342;
	fma.rn.f32 	%f344, %f337, 0f32A57060, %f343;
	mov.b32 	%r324, %f340;
	shl.b32 	%r325, %r324, 23;
	mov.b32 	%f345, %r325;
	ex2.approx.ftz.f32 	%f346, %f344;
	mul.f32 	%f347, %f346, %f345;
	add.f32 	%f348, %f336, %f347;
	sub.f32 	%f349, %f441, %f154;
	fma.rn.f32 	%f350, %f349, 0f3BBB989D, 0f3F000000;
	cvt.sat.f32.f32 	%f351, %f350;
	fma.rm.f32 	%f352, %f351, %f159, %f158;
	add.f32 	%f353, %f352, 0fCB40007F;
	neg.f32 	%f354, %f353;
	fma.rn.f32 	%f355, %f349, 0f3FB8AA3B, %f354;
	fma.rn.f32 	%f356, %f349, 0f32A57060, %f355;
	mov.b32 	%r326, %f352;
	shl.b32 	%r327, %r326, 23;
	mov.b32 	%f357, %r327;
	ex2.approx.ftz.f32 	%f358, %f356;
	mul.f32 	%f359, %f358, %f357;
	add.f32 	%f360, %f348, %f359;
	sub.f32 	%f361, %f440, %f154;
	fma.rn.f32 	%f362, %f361, 0f3BBB989D, 0f3F000000;
	cvt.sat.f32.f32 	%f363, %f362;
	fma.rm.f32 	%f364, %f363, %f159, %f158;
	add.f32 	%f365, %f364, 0fCB40007F;
	neg.f32 	%f366, %f365;
	fma.rn.f32 	%f367, %f361, 0f3FB8AA3B, %f366;
	fma.rn.f32 	%f368, %f361, 0f32A57060, %f367;
	mov.b32 	%r328, %f364;
	shl.b32 	%r329, %r328, 23;
	mov.b32 	%f369, %r329;
	ex2.approx.ftz.f32 	%f370, %f368;
	mul.f32 	%f371, %f370, %f369;
	add.f32 	%f372, %f360, %f371;
	sub.f32 	%f373, %f445, %f154;
	fma.rn.f32 	%f374, %f373, 0f3BBB989D, 0f3F000000;
	cvt.sat.f32.f32 	%f375, %f374;
	fma.rm.f32 	%f376, %f375, %f159, %f158;
	add.f32 	%f377, %f376, 0fCB40007F;
	neg.f32 	%f378, %f377;
	fma.rn.f32 	%f379, %f373, 0f3FB8AA3B, %f378;
	fma.rn.f32 	%f380, %f373, 0f32A57060, %f379;
	mov.b32 	%r330, %f376;
	shl.b32 	%r331, %r330, 23;
	mov.b32 	%f381, %r331;
	ex2.approx.ftz.f32 	%f382, %f380;
	mul.f32 	%f383, %f382, %f381;
	add.f32 	%f384, %f372, %f383;
	sub.f32 	%f385, %f444, %f154;
	fma.rn.f32 	%f386, %f385, 0f3BBB989D, 0f3F000000;
	cvt.sat.f32.f32 	%f387, %f386;
	fma.rm.f32 	%f388, %f387, %f159, %f158;
	add.f32 	%f389, %f388, 0fCB40007F;
	neg.f32 	%f390, %f389;
	fma.rn.f32 	%f391, %f385, 0f3FB8AA3B, %f390;
	fma.rn.f32 	%f392, %f385, 0f32A57060, %f391;
	mov.b32 	%r332, %f388;
	shl.b32 	%r333, %r332, 23;
	mov.b32 	%f393, %r333;
	ex2.approx.ftz.f32 	%f394, %f392;
	mul.f32 	%f395, %f394, %f393;
	add.f32 	%f396, %f384, %f395;
	mov.b32 	%r334, %f396;
	shfl.sync.bfly.b32	%r335|%p79, %r334, 16, 31, -1;
	mov.b32 	%f397, %r335;
	add.f32 	%f398, %f396, %f397;
	mov.b32 	%r336, %f398;
	shfl.sync.bfly.b32	%r337|%p80, %r336, 8, 31, -1;
	mov.b32 	%f399, %r337;
	add.f32 	%f400, %f398, %f399;
	mov.b32 	%r338, %f400;
	shfl.sync.bfly.b32	%r339|%p81, %r338, 4, 31, -1;
	mov.b32 	%f401, %r339;
	add.f32 	%f402, %f400, %f401;
	mov.b32 	%r340, %f402;
	shfl.sync.bfly.b32	%r341|%p82, %r340, 2, 31, -1;
	mov.b32 	%f403, %r341;
	add.f32 	%f404, %f402, %f403;
	mov.b32 	%r342, %f404;
	shfl.sync.bfly.b32	%r343|%p83, %r342, 1, 31, -1;
	mov.b32 	%f405, %r343;
	add.f32 	%f406, %f404, %f405;
	div.rn.f32 	%f73, %f167, %f406;
	div.rn.f32 	%f74, %f179, %f406;
	div.rn.f32 	%f75, %f191, %f406;
	div.rn.f32 	%f76, %f203, %f406;
	div.rn.f32 	%f77, %f215, %f406;
	div.rn.f32 	%f78, %f227, %f406;
	div.rn.f32 	%f79, %f239, %f406;
	div.rn.f32 	%f80, %f251, %f406;
	div.rn.f32 	%f81, %f263, %f406;
	div.rn.f32 	%f82, %f275, %f406;
	div.rn.f32 	%f83, %f287, %f406;
	div.rn.f32 	%f84, %f299, %f406;
	div.rn.f32 	%f85, %f311, %f406;
	div.rn.f32 	%f86, %f323, %f406;
	div.rn.f32 	%f87, %f335, %f406;
	div.rn.f32 	%f88, %f347, %f406;
	div.rn.f32 	%f89, %f359, %f406;
	div.rn.f32 	%f90, %f371, %f406;
	div.rn.f32 	%f91, %f383, %f406;
	div.rn.f32 	%f92, %f395, %f406;
	mul.lo.s64 	%rd29, %rd144, %rd42;
	@%p73 bra 	$L__BB491_46;
	add.s64 	%rd81, %rd29, %rd5;
	shr.u64 	%rd82, %rd81, 63;
	add.s64 	%rd83, %rd81, %rd82;
	shl.b64 	%rd84, %rd83, 2;
	and.b64  	%rd85, %rd84, -8;
	add.s64 	%rd86, %rd3, %rd85;
	st.global.v2.f32 	[%rd86], {%f73, %f74};
$L__BB491_46:
	setp.le.s64 	%p84, %rd44, %rd6;
	@%p84 bra 	$L__BB491_48;
	add.s64 	%rd87, %rd29, %rd6;
	shr.u64 	%rd88, %rd87, 63;
	add.s64 	%rd89, %rd87, %rd88;
	shl.b64 	%rd90, %rd89, 2;
	and.b64  	%rd91, %rd90, -8;
	add.s64 	%rd92, %rd3, %rd91;
	st.global.v2.f32 	[%rd92], {%f75, %f76};
$L__BB491_48:
	setp.le.s64 	%p85, %rd44, %rd7;
	@%p85 bra 	$L__BB491_50;
	add.s64 	%rd93, %rd29, %rd7;
	shr.u64 	%rd94, %rd93, 63;
	add.s64 	%rd95, %rd93, %rd94;
	shl.b64 	%rd96, %rd95, 2;
	and.b64  	%rd97, %rd96, -8;
	add.s64 	%rd98, %rd3, %rd97;
	st.global.v2.f32 	[%rd98], {%f77, %f78};
$L__BB491_50:
	setp.le.s64 	%p86, %rd44, %rd8;
	@%p86 bra 	$L__BB491_52;
	add.s64 	%rd99, %rd29, %rd8;
	shr.u64 	%rd100, %rd99, 63;
	add.s64 	%rd101, %rd99, %rd100;
	shl.b64 	%rd102, %rd101, 2;
	and.b64  	%rd103, %rd102, -8;
	add.s64 	%rd104, %rd3, %rd103;
	st.global.v2.f32 	[%rd104], {%f79, %f80};
$L__BB491_52:
	setp.le.s64 	%p87, %rd44, %rd9;
	@%p87 bra 	$L__BB491_54;
	add.s64 	%rd105, %rd29, %rd9;
	shr.u64 	%rd106, %rd105, 63;
	add.s64 	%rd107, %rd105, %rd106;
	shl.b64 	%rd108, %rd107, 2;
	and.b64  	%rd109, %rd108, -8;
	add.s64 	%rd110, %rd3, %rd109;
	st.global.v2.f32 	[%rd110], {%f81, %f82};
$L__BB491_54:
	setp.le.s64 	%p88, %rd44, %rd10;
	@%p88 bra 	$L__BB491_56;
	add.s64 	%rd111, %rd29, %rd10;
	shr.u64 	%rd112, %rd111, 63;
	add.s64 	%rd113, %rd111, %rd112;
	shl.b64 	%rd114, %rd113, 2;
	and.b64  	%rd115, %rd114, -8;
	add.s64 	%rd116, %rd3, %rd115;
	st.global.v2.f32 	[%rd116], {%f83, %f84};
$L__BB491_56:
	setp.le.s64 	%p89, %rd44, %rd11;
	@%p89 bra 	$L__BB491_58;
	add.s64 	%rd117, %rd29, %rd11;
	shr.u64 	%rd118, %rd117, 63;
	add.s64 	%rd119, %rd117, %rd118;
	shl.b64 	%rd120, %rd119, 2;
	and.b64  	%rd121, %rd120, -8;
	add.s64 	%rd122, %rd3, %rd121;
	st.global.v2.f32 	[%rd122], {%f85, %f86};
$L__BB491_58:
	setp.le.s64 	%p90, %rd44, %rd12;
	@%p90 bra 	$L__BB491_60;
	add.s64 	%rd123, %rd29, %rd12;
	shr.u64 	%rd124, %rd123, 63;
	add.s64 	%rd125, %rd123, %rd124;
	shl.b64 	%rd126, %rd125, 2;
	and.b64  	%rd127, %rd126, -8;
	add.s64 	%rd128, %rd3, %rd127;
	st.global.v2.f32 	[%rd128], {%f87, %f88};
$L__BB491_60:
	setp.le.s64 	%p91, %rd44, %rd13;
	@%p91 bra 	$L__BB491_62;
	add.s64 	%rd129, %rd29, %rd13;
	shr.u64 	%rd130, %rd129, 63;
	add.s64 	%rd131, %rd129, %rd130;
	shl.b64 	%rd132, %rd131, 2;
	and.b64  	%rd133, %rd132, -8;
	add.s64 	%rd134, %rd3, %rd133;
	st.global.v2.f32 	[%rd134], {%f89, %f90};
$L__BB491_62:
	setp.le.s64 	%p92, %rd44, %rd14;
	@%p92 bra 	$L__BB491_64;
	add.s64 	%rd135, %rd29, %rd14;
	shr.u64 	%rd136, %rd135, 63;
	add.s64 	%rd137, %rd135, %rd136;
	shl.b64 	%rd138, %rd137, 2;
	and.b64  	%rd139, %rd138, -8;
	add.s64 	%rd140, %rd3, %rd139;
	st.global.v2.f32 	[%rd140], {%f91, %f92};
$L__BB491_64:
	ld.param.u64 	%rd143, [_Z15SoftmaxWarpImplI22BroadcastScaleMaskLoadIffbLm4EiE11DirectStoreIffEfLi2ELi20ELi32ELi1ELb1EL9Algorithm0EEvT_T0_ll_param_2];
	mov.u32 	%r344, %nctaid.x;
	mov.u32 	%r345, %ntid.y;
	mul.lo.s32 	%r346, %r344, %r345;
	cvt.s64.s32 	%rd141, %r346;
	add.s64 	%rd144, %rd144, %rd141;
	setp.lt.s64 	%p93, %rd144, %rd143;
	@%p93 bra 	$L__BB491_4;
$L__BB491_65:
	ret;

}
	// .globl	_Z15SoftmaxWarpImplI22BroadcastScaleMaskLoadIffbLm4EiE11DirectStoreIffEfLi2ELi22ELi32ELi1ELb0EL9Algorithm0EEvT_T0_ll
.visible .entry _Z15SoftmaxWarpImplI22BroadcastScaleMaskLoadIffbLm4EiE11DirectStoreIffEfLi2ELi22ELi32ELi1ELb0EL9Algorithm0EEvT_T0_ll(
	.param .align 8 .b8 _Z15SoftmaxWarpImplI22BroadcastScaleMaskLoadIffbLm4EiE11DirectStoreIffEfLi2ELi22ELi32ELi1ELb0EL9Algorithm0EEvT_T0_ll_param_0[120],
	.param .align 8 .b8 _Z15SoftmaxWarpImplI22BroadcastScaleMaskLoadIffbLm4EiE11DirectStoreIffEfLi2ELi22ELi32ELi1ELb0EL9Algorithm0EEvT_T0_ll_param_1[16],
	.param .u64 _Z15SoftmaxWarpImplI22BroadcastScaleMaskLoadIffbLm4EiE11DirectStoreIffEfLi2ELi22ELi32ELi1ELb0EL9Algorithm0EEvT_T0_ll_param_2,
	.param .u64 _Z15SoftmaxWarpImplI22BroadcastScaleMaskLoadIffbLm4EiE11DirectStoreIffEfLi2ELi22ELi32ELi1ELb0EL9Algorithm0EEvT_T0_ll_param_3
)
{
	.reg .pred 	%p<80>;
	.reg .b16 	%rs<23>;
	.reg .b32 	%r<357>;
	.reg .b32 	%f<412>;
	.reg .b64 	%rd<146>;

	ld.param.u64 	%rd32, [_Z15SoftmaxWarpImplI22BroadcastScaleMaskLoadIffbLm4EiE11DirectStoreIffEfLi2ELi22ELi32ELi1ELb0EL9Algorithm0EEvT_T0_ll_param_1+8];
	ld.param.u64 	%rd31, [_Z15SoftmaxWarpImplI22BroadcastScaleMaskLoadIffbLm4EiE11DirectStoreIffEfLi2ELi22ELi32ELi1ELb0EL9Algorithm0EEvT_T0_ll_param_1];
	ld.param.v2.f32 	{%f36, %f37}, [_Z15SoftmaxWarpImplI22BroadcastScaleMaskLoadIffbLm4EiE11DirectStoreIffEfLi2ELi22ELi32ELi1ELb0EL9Algorithm0EEvT_T0_ll_param_0+112];
	ld.param.u64 	%rd30, [_Z15SoftmaxWarpImplI22BroadcastScaleMaskLoadIffbLm4EiE11DirectStoreIffEfLi2ELi22ELi32ELi1ELb0EL9Algorithm0EEvT_T0_ll_param_0+104];
	ld.param.v2.u32 	{%r16, %r17}, [_Z15SoftmaxWarpImplI22BroadcastScaleMaskLoadIffbLm4EiE11DirectStoreIffEfLi2ELi22ELi32ELi1ELb0EL9Algorithm0EEvT_T0_ll_param_0+88];
	ld.param.v2.u32 	{%r14, %r15}, [_Z15SoftmaxWarpImplI22BroadcastScaleMaskLoadIffbLm4EiE11DirectStoreIffEfLi2ELi22ELi32ELi1ELb0EL9Algorithm0EEvT_T0_ll_param_0+80];
	ld.param.v2.u32 	{%r12, %r13}, [_Z15SoftmaxWarpImplI22BroadcastScaleMaskLoadIffbLm4EiE11DirectStoreIffEfLi2ELi22ELi32ELi1ELb0EL9Algorithm0EEvT_T0_ll_param_0+64];
	ld.param.v2.u32 	{%r10, %r11}, [_Z15SoftmaxWarpImplI22BroadcastScaleMaskLoadIffbLm4EiE11DirectStoreIffEfLi2ELi22ELi32ELi1ELb0EL9Algorithm0EEvT_T0_ll_param_0+56];
	ld.param.u64 	%rd26, [_Z15SoftmaxWarpImplI22BroadcastScaleMaskLoadIffbLm4EiE11DirectStoreIffEfLi2ELi22ELi32ELi1ELb0EL9Algorithm0EEvT_T0_ll_param_0+40];
	ld.param.u64 	%rd25, [_Z15SoftmaxWarpImplI22BroadcastScaleMaskLoadIffbLm4EiE11DirectStoreIffEfLi2ELi22ELi32ELi1ELb0EL9Algorithm0EEvT_T0_ll_param_0+32];
	ld.param.u64 	%rd24, [_Z15SoftmaxWarpImplI22BroadcastScaleMaskLoadIffbLm4EiE11DirectStoreIffEfLi2ELi22ELi32ELi1ELb0EL9Algorithm0EEvT_T0_ll_param_0+24];
	ld.param.u64 	%rd23, [_Z15SoftmaxWarpImplI22BroadcastScaleMaskLoadIffbLm4EiE11DirectStoreIffEfLi2ELi22ELi32ELi1ELb0EL9Algorithm0EEvT_T0_ll_param_0+16];
	ld.param.u64 	%rd22, [_Z15SoftmaxWarpImplI22BroadcastScaleMaskLoadIffbLm4EiE11DirectStoreIffEfLi2ELi22ELi32ELi1ELb0EL9Algorithm0EEvT_T0_ll_param_0+8];
	ld.param.u64 	%rd21, [_Z15SoftmaxWarpImplI22BroadcastScaleMaskLoadIffbLm4EiE11DirectStoreIffEfLi2ELi22ELi32ELi1ELb0EL9Algorithm0EEvT_T0_ll_param_0];
	ld.param.u64 	%rd34, [_Z15SoftmaxWarpImplI22BroadcastScaleMaskLoadIffbLm4EiE11DirectStoreIffEfLi2ELi22ELi32ELi1ELb0EL9Algorithm0EEvT_T0_ll_param_3];
	cvta.to.global.u64 	%rd1, %rd21;
	cvta.to.global.u64 	%rd2, %rd22;
	setp.lt.s64 	%p1, %rd34, 705;
	@%p1 bra 	$L__BB492_2;
	mov.u64 	%rd35, $str;
	cvta.global.u64 	%rd36, %rd35;
	mov.u64 	%rd37, $str$1;
	cvta.global.u64 	%rd38, %rd37;
	mov.u64 	%rd39, __unnamed_478;
	cvta.global.u64 	%rd40, %rd39;
	{ // callseq 477, 0
	.param .b64 param0;
	st.param.b64 	[param0], %rd36;
	.param .b64 param1;
	st.param.b64 	[param1], %rd38;
	.param .b32 param2;
	st.param.b32 	[param2], 254;
	.param .b64 param3;
	st.param.b64 	[param3], %rd40;
	.param .b64 param4;
	st.param.b64 	[param4], 1;
	call.uni 
	__assertfail, 
	(
	param0, 
	param1, 
	param2, 
	param3, 
	param4
	);
	} // callseq 477
$L__BB492_2:
	ld.param.u64 	%rd143, [_Z15SoftmaxWarpImplI22BroadcastScaleMaskLoadIffbLm4EiE11DirectStoreIffEfLi2ELi22ELi32ELi1ELb0EL9Algorithm0EEvT_T0_ll_param_2];
	mov.u32 	%r18, %ctaid.x;
	mov.u32 	%r19, %ntid.y;
	mov.u32 	%r20, %tid.y;
	mad.lo.s32 	%r21, %r18, %r19, %r20;
	cvt.s64.s32 	%rd145, %r21;
	setp.le.s64 	%p2, %rd143, %rd145;
	@%p2 bra 	$L__BB492_27;
	mov.u32 	%r22, %tid.x;
	shl.b32 	%r23, %r22, 1;
	cvt.u32.u64 	%r25, %rd30;
$L__BB492_4:
	setp.eq.s64 	%p3, %rd26, 1;
	setp.eq.s64 	%p4, %rd25, 1;
	setp.eq.s64 	%p5, %rd24, 1;
	setp.eq.s64 	%p6, %rd23, 1;
	cvt.u32.u64 	%r24, %rd145;
	mad.lo.s32 	%r8, %r25, %r24, %r23;
	div.s32 	%r26, %r8, %r10;
	mul.lo.s32 	%r27, %r26, %r10;
	sub.s32 	%r28, %r8, %r27;
	div.s32 	%r29, %r28, %r11;
	mul.lo.s32 	%r30, %r29, %r11;
	sub.s32 	%r31, %r28, %r30;
	div.s32 	%r32, %r31, %r12;
	mul.lo.s32 	%r33, %r32, %r12;
	sub.s32 	%r34, %r31, %r33;
	selp.b32 	%r35, 0, %r26, %p6;
	selp.b32 	%r36, 0, %r29, %p5;
	selp.b32 	%r37, 0, %r32, %p4;
	selp.b32 	%r38, 0, %r34, %p3;
	mul.lo.s32 	%r39, %r14, %r35;
	mad.lo.s32 	%r40, %r15, %r36, %r39;
	mad.lo.s32 	%r41, %r16, %r37, %r40;
	mad.lo.s32 	%r42, %r17, %r38, %r41;
	shr.u32 	%r43, %r8, 31;
	add.s32 	%r44, %r8, %r43;
	shr.s32 	%r45, %r44, 1;
	mul.wide.s32 	%rd41, %r45, 8;
	add.s64 	%rd9, %rd1, %rd41;
	ld.global.f32 	%f38, [%rd9];
	shr.u32 	%r46, %r42, 31;
	add.s32 	%r47, %r42, %r46;
	shr.s32 	%r48, %r47, 1;
	mul.wide.s32 	%rd42, %r48, 2;
	add.s64 	%rd43, %rd2, %rd42;
	ld.global.v2.u8 	{%rs1, %rs2}, [%rd43];
	setp.eq.s16 	%p7, %rs1, 0;
	mul.f32 	%f39, %f38, %f37;
	selp.f32 	%f3, %f36, %f39, %p7;
	setp.eq.s16 	%p8, %rs2, 0;
	mov.f32 	%f401, %f36;
	@%p8 bra 	$L__BB492_6;
	ld.global.f32 	%f40, [%rd9+4];
	mul.f32 	%f401, %f40, %f37;
$L__BB492_6:
	setp.eq.s64 	%p9, %rd26, 1;
	setp.eq.s64 	%p10, %rd25, 1;
	setp.eq.s64 	%p11, %rd24, 1;
	setp.eq.s64 	%p12, %rd23, 1;
	add.s32 	%r9, %r8, 64;
	div.s32 	%r49, %r9, %r10;
	mul.lo.s32 	%r50, %r49, %r10;
	sub.s32 	%r51, %r9, %r50;
	div.s32 	%r52, %r51, %r11;
	mul.lo.s32 	%r53, %r52, %r11;
	sub.s32 	%r54, %r51, %r53;
	div.s32 	%r55, %r54, %r12;
	mul.lo.s32 	%r56, %r55, %r12;
	sub.s32 	%r57, %r54, %r56;
	selp.b32 	%r58, 0, %r49, %p12;
	selp.b32 	%r59, 0, %r52, %p11;
	selp.b32 	%r60, 0, %r55, %p10;
	selp.b32 	%r61, 0, %r57, %p9;
	mul.lo.s32 	%r62, %r14, %r58;
	mad.lo.s32 	%r63, %r15, %r59, %r62;
	mad.lo.s32 	%r64, %r16, %r60, %r63;
	mad.lo.s32 	%r65, %r17, %r61, %r64;
	shr.u32 	%r66, %r9, 31;
	add.s32 	%r67, %r9, %r66;
	shr.s32 	%r68, %r67, 1;
	mul.wide.s32 	%rd44, %r68, 8;
	add.s64 	%rd10, %rd1, %rd44;
	ld.global.f32 	%f41, [%rd10];
	shr.u32 	%r69, %r65, 31;
	add.s32 	%r70, %r65, %r69;
	shr.s32 	%r71, %r70, 1;
	mul.wide.s32 	%rd45, %r71, 2;
	add.s64 	%rd46, %rd2, %rd45;
	ld.global.v2.u8 	{%rs3, %rs4}, [%rd46];
	setp.eq.s16 	%p13, %rs3, 0;
	mul.f32 	%f42, %f41, %f37;
	selp.f32 	%f6, %f36, %f42, %p13;
	setp.eq.s16 	%p14, %rs4, 0;
	mov.f32 	%f402, %f36;
	@%p14 bra 	$L__BB492_8;
	ld.global.f32 	%f43, [%rd10+4];
	mul.f32 	%f402, %f43, %f37;
$L__BB492_8:
	setp.eq.s64 	%p15, %rd26, 1;
	setp.eq.s64 	%p16, %rd25, 1;
	setp.eq.s64 	%p17, %rd24, 1;
	setp.eq.s64 	%p18, %rd23, 1;
	add.s32 	%r72, %r9, 64;
	div.s32 	%r73, %r72, %r10;
	mul.lo.s32 	%r74, %r73, %r10;
	sub.s32 	%r75, %r72, %r74;
	div.s32 	%r76, %r75, %r11;
	mul.lo.s32 	%r77, %r76, %r11;
	sub.s32 	%r78, %r75, %r77;
	div.s32 	%r79, %r78, %r12;
	mul.lo.s32 	%r80, %r79, %r12;
	sub.s32 	%r81, %r78, %r80;
	selp.b32 	%r82, 0, %r73, %p18;
	selp.b32 	%r83, 0, %r76, %p17;
	selp.b32 	%r84, 0, %r79, %p16;
	selp.b32 	%r85, 0, %r81, %p15;
	mul.lo.s32 	%r86, %r14, %r82;
	mad.lo.s32 	%r87, %r15, %r83, %r86;
	mad.lo.s32 	%r88, %r16, %r84, %r87;
	mad.lo.s32 	%r89, %r17, %r85, %r88;
	shr.u32 	%r90, %r72, 31;
	add.s32 	%r91, %r72, %r90;
	shr.s32 	%r92, %r91, 1;
	mul.wide.s32 	%rd47, %r92, 8;
	add.s64 	%rd11, %rd1, %rd47;
	ld.global.f32 	%f44, [%rd11];
	shr.u32 	%r93, %r89, 31;
	add.s32 	%r94, %r89, %r93;
	shr.s32 	%r95, %r94, 1;
	mul.wide.s32 	%rd48, %r95, 2;
	add.s64 	%rd49, %rd2, %rd48;
	ld.global.v2.u8 	{%rs5, %rs6}, [%rd49];
	setp.eq.s16 	%p19, %rs5, 0;
	mul.f32 	%f45, %f44, %f37;
	selp.f32 	%f9, %f36, %f45, %p19;
	setp.eq.s16 	%p20, %rs6, 0;
	mov.f32 	%f403, %f36;
	@%p20 bra 	$L__BB492_10;
	ld.global.f32 	%f46, [%rd11+4];
	mul.f32 	%f403, %f46, %f37;
$L__BB492_10:
	setp.eq.s64 	%p21, %rd26, 1;
	setp.eq.s64 	%p22, %rd25, 1;
	setp.eq.s64 	%p23, %rd24, 1;
	setp.eq.s64 	%p24, %rd23, 1;
	add.s32 	%r96, %r9, 128;
	div.s32 	%r97, %r96, %r10;
	mul.lo.s32 	%r98, %r97, %r10;
	sub.s32 	%r99, %r96, %r98;
	div.s32 	%r100, %r99, %r11;
	mul.lo.s32 	%r101, %r100, %r11;
	sub.s32 	%r102, %r99, %r101;
	div.s32 	%r103, %r102, %r12;
	mul.lo.s32 	%r104, %r103, %r12;
	sub.s32 	%r105, %r102, %r104;
	selp.b32 	%r106, 0, %r97, %p24;
	selp.b32 	%r107, 0, %r100, %p23;
	selp.b32 	%r108, 0, %r103, %p22;
	selp.b32 	%r109, 0, %r105, %p21;
	mul.lo.s32 	%r110, %r14, %r106;
	mad.lo.s32 	%r111, %r15, %r107, %r110;
	mad.lo.s32 	%r112, %r16, %r108, %r111;
	mad.lo.s32 	%r113, %r17, %r109, %r112;
	shr.u32 	%r114, %r96, 31;
	add.s32 	%r115, %r96, %r114;
	shr.s32 	%r116, %r115, 1;
	mul.wide.s32 	%rd50, %r116, 8;
	add.s64 	%rd12, %rd1, %rd50;
	ld.global.f32 	%f47, [%rd12];
	shr.u32 	%r117, %r113, 31;
	add.s32 	%r118, %r113, %r117;
	shr.s32 	%r119, %r118, 1;
	mul.wide.s32 	%rd51, %r119, 2;
	add.s64 	%rd52, %rd2, %rd51;
	ld.global.v2.u8 	{%rs7, %rs8}, [%rd52];
	setp.eq.s16 	%p25, %rs7, 0;
	mul.f32 	%f48, %f47, %f37;
	selp.f32 	%f12, %f36, %f48, %p25;
	setp.eq.s16 	%p26, %rs8, 0;
	mov.f32 	%f404, %f36;
	@%p26 bra 	$L__BB492_12;
	ld.global.f32 	%f49, [%rd12+4];
	mul.f32 	%f404, %f49, %f37;
$L__BB492_12:
	add.s32 	%r120, %r9, 192;
	div.s32 	%r121, %r120, %r10;
	mul.lo.s32 	%r122, %r121, %r10;
	sub.s32 	%r123, %r120, %r122;
	div.s32 	%r124, %r123, %r11;
	mul.lo.s32 	%r125, %r124, %r11;
	sub.s32 	%r126, %r123, %r125;
	div.s32 	%r127, %r126, %r12;
	mul.lo.s32 	%r128, %r127, %r12;
	sub.s32 	%r129, %r126, %r128;
	selp.b32 	%r130, 0, %r121, %p24;
	selp.b32 	%r131, 0, %r124, %p23;
	selp.b32 	%r132, 0, %r127, %p22;
	selp.b32 	%r133, 0, %r129, %p21;
	mul.lo.s32 	%r134, %r14, %r130;
	mad.lo.s32 	%r135, %r15, %r131, %r134;
	mad.lo.s32 	%r136, %r16, %r132, %r135;
	mad.lo.s32 	%r137, %r17, %r133, %r136;
	shr.u32 	%r138, %r120, 31;
	add.s32 	%r139, %r120, %r138;
	shr.s32 	%r140, %r139, 1;
	mul.wide.s32 	%rd53, %r140, 8;
	add.s64 	%rd13, %rd1, %rd53;
	ld.global.f32 	%f50, [%rd13];
	shr.u32 	%r141, %r137, 31;
	add.s32 	%r142, %r137, %r141;
	shr.s32 	%r143, %r142, 1;
	mul.wide.s32 	%rd54, %r143, 2;
	add.s64 	%rd55, %rd2, %rd54;
	ld.global.v2.u8 	{%rs9, %rs10}, [%rd55];
	setp.eq.s16 	%p31, %rs9, 0;
	mul.f32 	%f51, %f50, %f37;
	selp.f32 	%f15, %f36, %f51, %p31;
	setp.eq.s16 	%p32, %rs10, 0;
	mov.f32 	%f405, %f36;
	@%p32 bra 	$L__BB492_14;
	ld.global.f32 	%f52, [%rd13+4];
	mul.f32 	%f405, %f52, %f37;
$L__BB492_14:
	setp.eq.s64 	%p33, %rd26, 1;
	setp.eq.s64 	%p34, %rd25, 1;
	setp.eq.s64 	%p35, %rd24, 1;
	setp.eq.s64 	%p36, %rd23, 1;
	add.s32 	%r144, %r9, 256;
	div.s32 	%r145, %r144, %r10;
	mul.lo.s32 	%r146, %r145, %r10;
	sub.s32 	%r147, %r144, %r146;
	div.s32 	%r148, %r147, %r11;
	mul.lo.s32 	%r149, %r148, %r11;
	sub.s32 	%r150, %r147, %r149;
	div.s32 	%r151, %r150, %r12;
	mul.lo.s32 	%r152, %r151, %r12;
	sub.s32 	%r153, %r150, %r152;
	selp.b32 	%r154, 0, %r145, %p36;
	selp.b32 	%r155, 0, %r148, %p35;
	selp.b32 	%r156, 0, %r151, %p34;
	selp.b32 	%r157, 0, %r153, %p33;
	mul.lo.s32 	%r158, %r14, %r154;
	mad.lo.s32 	%r159, %r15, %r155, %r158;
	mad.lo.s32 	%r160, %r16, %r156, %r159;
	mad.lo.s32 	%r161, %r17, %r157, %r160;
	shr.u32 	%r162, %r144, 31;
	add.s32 	%r163, %r144, %r162;
	shr.s32 	%r164, %r163, 1;
	mul.wide.s32 	%rd56, %r164, 8;
	add.s64 	%rd14, %rd1, %rd56;
	ld.global.f32 	%f53, [%rd14];
	shr.u32 	%r165, %r161, 31;
	add.s32 	%r166, %r161, %r165;
	shr.s32 	%r167, %r166, 1;
	mul.wide.s32 	%rd57, %r167, 2;
	add.s64 	%rd58, %rd2, %rd57;
	ld.global.v2.u8 	{%rs11, %rs12}, [%rd58];
	setp.eq.s16 	%p37, %rs11, 0;
	mul.f32 	%f54, %f53, %f37;
	selp.f32 	%f18, %f36, %f54, %p37;
	setp.eq.s16 	%p38, %rs12, 0;
	mov.f32 	%f406, %f36;
	@%p38 bra 	$L__BB492_16;
	ld.global.f32 	%f55, [%rd14+4];
	mul.f32 	%f406, %f55, %f37;
$L__BB492_16:
	add.s32 	%r168, %r9, 320;
	div.s32 	%r169, %r168, %r10;
	mul.lo.s32 	%r170, %r169, %r10;
	sub.s32 	%r171, %r168, %r170;
	div.s32 	%r172, %r171, %r11;
	mul.lo.s32 	%r173, %r172, %r11;
	sub.s32 	%r174, %r171, %r173;
	div.s32 	%r175, %r174, %r12;
	mul.lo.s32 	%r176, %r175, %r12;
	sub.s32 	%r177, %r174, %r176;
	selp.b32 	%r178, 0, %r169, %p36;
	selp.b32 	%r179, 0, %r172, %p35;
	selp.b32 	%r180, 0, %r175, %p34;
	selp.b32 	%r181, 0, %r177, %p33;
	mul.lo.s32 	%r182, %r14, %r178;
	mad.lo.s32 	%r183, %r15, %r179, %r182;
	mad.lo.s32 	%r184, %r16, %r180, %r183;
	mad.lo.s32 	%r185, %r17, %r181, %r184;
	shr.u32 	%r186, %r168, 31;
	add.s32 	%r187, %r168, %r186;
	shr.s32 	%r188, %r187, 1;
	mul.wide.s32 	%rd59, %r188, 8;
	add.s64 	%rd15, %rd1, %rd59;
	ld.global.f32 	%f56, [%rd15];
	shr.u32 	%r189, %r185, 31;
	add.s32 	%r190, %r185, %r189;
	shr.s32 	%r191, %r190, 1;
	mul.wide.s32 	%rd60, %r191, 2;
	add.s64 	%rd61, %rd2, %rd60;
	ld.global.v2.u8 	{%rs13, %rs14}, [%rd61];
	setp.eq.s16 	%p43, %rs13, 0;
	mul.f32 	%f57, %f56, %f37;
	selp.f32 	%f21, %f36, %f57, %p43;
	setp.eq.s16 	%p44, %rs14, 0;
	mov.f32 	%f407, %f36;
	@%p44 bra 	$L__BB492_18;
	ld.global.f32 	%f58, [%rd15+4];
	mul.f32 	%f407, %f58, %f37;
$L__BB492_18:
	setp.eq.s64 	%p45, %rd26, 1;
	setp.eq.s64 	%p46, %rd25, 1;
	setp.eq.s64 	%p47, %rd24, 1;
	setp.eq.s64 	%p48, %rd23, 1;
	add.s32 	%r192, %r9, 384;
	div.s32 	%r193, %r192, %r10;
	mul.lo.s32 	%r194, %r193, %r10;
	sub.s32 	%r195, %r192, %r194;
	div.s32 	%r196, %r195, %r11;
	mul.lo.s32 	%r197, %r196, %r11;
	sub.s32 	%r198, %r195, %r197;
	div.s32 	%r199, %r198, %r12;
	mul.lo.s32 	%r200, %r199, %r12;
	sub.s32 	%r201, %r198, %r200;
	selp.b32 	%r202, 0, %r193, %p48;
	selp.b32 	%r203, 0, %r196, %p47;
	selp.b32 	%r204, 0, %r199, %p46;
	selp.b32 	%r205, 0, %r201, %p45;
	mul.lo.s32 	%r206, %r14, %r202;
	mad.lo.s32 	%r207, %r15, %r203, %r206;
	mad.lo.s32 	%r208, %r16, %r204, %r207;
	mad.lo.s32 	%r209, %r17, %r205, %r208;
	shr.u32 	%r210, %r192, 31;
	add.s32 	%r211, %r192, %r210;
	shr.s32 	%r212, %r211, 1;
	mul.wide.s32 	%rd62, %r212, 8;
	add.s64 	%rd16, %rd1, %rd62;
	ld.global.f32 	%f59, [%rd16];
	shr.u32 	%r213, %r209, 31;
	add.s32 	%r214, %r209, %r213;
	shr.s32 	%r215, %r214, 1;
	mul.wide.s32 	%rd63, %r215, 2;
	add.s64 	%rd64, %rd2, %rd63;
	ld.global.v2.u8 	{%rs15, %rs16}, [%rd64];
	setp.eq.s16 	%p49, %rs15, 0;
	mul.f32 	%f60, %f59, %f37;
	selp.f32 	%f24, %f36, %f60, %p49;
	setp.eq.s16 	%p50, %rs16, 0;
	mov.f32 	%f408, %f36;
	@%p50 bra 	$L__BB492_20;
	ld.global.f32 	%f61, [%rd16+4];
	mul.f32 	%f408, %f61, %f37;
$L__BB492_20:
	add.s32 	%r216, %r9, 448;
	div.s32 	%r217, %r216, %r10;
	mul.lo.s32 	%r218, %r217, %r10;
	sub.s32 	%r219, %r216, %r218;
	div.s32 	%r220, %r219, %r11;
	mul.lo.s32 	%r221, %r220, %r11;
	sub.s32 	%r222, %r219, %r221;
	div.s32 	%r223, %r222, %r12;
	mul.lo.s32 	%r224, %r223, %r12;
	sub.s32 	%r225, %r222, %r224;
	selp.b32 	%r226, 0, %r217, %p48;
	selp.b32 	%r227, 0, %r220, %p47;
	selp.b32 	%r228, 0, %r223, %p46;
	selp.b32 	%r229, 0, %r225, %p45;
	mul.lo.s32 	%r230, %r14, %r226;
	mad.lo.s32 	%r231, %r15, %r227, %r230;
	mad.lo.s32 	%r232, %r16, %r228, %r231;
	mad.lo.s32 	%r233, %r17, %r229, %r232;
	shr.u32 	%r234, %r216, 31;
	add.s32 	%r235, %r216, %r234;
	shr.s32 	%r236, %r235, 1;
	mul.wide.s32 	%rd65, %r236, 8;
	add.s64 	%rd17, %rd1, %rd65;
	ld.global.f32 	%f62, [%rd17];
	shr.u32 	%r237, %r233, 31;
	add.s32 	%r238, %r233, %r237;
	shr.s32 	%r239, %r238, 1;
	mul.wide.s32 	%rd66, %r239, 2;
	add.s64 	%rd67, %rd2, %rd66;
	ld.global.v2.u8 	{%rs17, %rs18}, [%rd67];
	setp.eq.s16 	%p55, %rs17, 0;
	mul.f32 	%f63, %f62, %f37;
	selp.f32 	%f27, %f36, %f63, %p55;
	setp.eq.s16 	%p56, %rs18, 0;
	mov.f32 	%f409, %f36;
	@%p56 bra 	$L__BB492_22;
	ld.global.f32 	%f64, [%rd17+4];
	mul.f32 	%f409, %f64, %f37;
$L__BB492_22:
	setp.eq.s64 	%p57, %rd26, 1;
	setp.eq.s64 	%p58, %rd25, 1;
	setp.eq.s64 	%p59, %rd24, 1;
	setp.eq.s64 	%p60, %rd23, 1;
	add.s32 	%r240, %r9, 512;
	div.s32 	%r241, %r240, %r10;
	mul.lo.s32 	%r242, %r241, %r10;
	sub.s32 	%r243, %r240, %r242;
	div.s32 	%r244, %r243, %r11;
	mul.lo.s32 	%r245, %r244, %r11;
	sub.s32 	%r246, %r243, %r245;
	div.s32 	%r247, %r246, %r12;
	mul.lo.s32 	%r248, %r247, %r12;
	sub.s32 	%r249, %r246, %r248;
	selp.b32 	%r250, 0, %r241, %p60;
	selp.b32 	%r251, 0, %r244, %p59;
	selp.b32 	%r252, 0, %r247, %p58;
	selp.b32 	%r253, 0, %r249, %p57;
	mul.lo.s32 	%r254, %r14, %r250;
	mad.lo.s32 	%r255, %r15, %r251, %r254;
	mad.lo.s32 	%r256, %r16, %r252, %r255;
	mad.lo.s32 	%r257, %r17, %r253, %r256;
	shr.u32 	%r258, %r240, 31;
	add.s32 	%r259, %r240, %r258;
	shr.s32 	%r260, %r259, 1;
	mul.wide.s32 	%rd68, %r260, 8;
	add.s64 	%rd18, %rd1, %rd68;
	ld.global.f32 	%f65, [%rd18];
	shr.u32 	%r261, %r257, 31;
	add.s32 	%r262, %r257, %r261;
	shr.s32 	%r263, %r262, 1;
	mul.wide.s32 	%rd69, %r263, 2;
	add.s64 	%rd70, %rd2, %rd69;
	ld.global.v2.u8 	{%rs19, %rs20}, [%rd70];
	setp.eq.s16 	%p61, %rs19, 0;
	mul.f32 	%f66, %f65, %f37;
	selp.f32 	%f30, %f36, %f66, %p61;
	setp.eq.s16 	%p62, %rs20, 0;
	mov.f32 	%f410, %f36;
	@%p62 bra 	$L__BB492_24;
	ld.global.f32 	%f67, [%rd18+4];
	mul.f32 	%f410, %f67, %f37;
$L__BB492_24:
	add.s32 	%r264, %r9, 576;
	div.s32 	%r265, %r264, %r10;
	mul.lo.s32 	%r266, %r265, %r10;
	sub.s32 	%r267, %r264, %r266;
	div.s32 	%r268, %r267, %r11;
	mul.lo.s32 	%r269, %r268, %r11;
	sub.s32 	%r270, %r267, %r269;
	div.s32 	%r271, %r270, %r12;
	mul.lo.s32 	%r272, %r271, %r12;
	sub.s32 	%r273, %r270, %r272;
	selp.b32 	%r274, 0, %r265, %p60;
	selp.b32 	%r275, 0, %r268, %p59;
	selp.b32 	%r276, 0, %r271, %p58;
	selp.b32 	%r277, 0, %r273, %p57;
	mul.lo.s32 	%r278, %r14, %r274;
	mad.lo.s32 	%r279, %r15, %r275, %r278;
	mad.lo.s32 	%r280, %r16, %r276, %r279;
	mad.lo.s32 	%r281, %r17, %r277, %r280;
	shr.u32 	%r282, %r264, 31;
	add.s32 	%r283, %r264, %r282;
	shr.s32 	%r284, %r283, 1;
	mul.wide.s32 	%rd71, %r284, 8;
	add.s64 	%rd19, %rd1, %rd71;
	ld.global.f32 	%f68, [%rd19];
	shr.u32 	%r285, %r281, 31;
	add.s32 	%r286, %r281, %r285;
	shr.s32 	%r287, %r286, 1;
	mul.wide.s32 	%rd72, %r287, 2;
	add.s64 	%rd73, %rd2, %rd72;
	ld.global.v2.u8 	{%rs21, %rs22}, [%rd73];
	setp.eq.s16 	%p67, %rs21, 0;
	mul.f32 	%f69, %f68, %f37;
	selp.f32 	%f33, %f36, %f69, %p67;
	setp.eq.s16 	%p68, %rs22, 0;
	mov.f32 	%f411, %f36;
	@%p68 bra 	$L__BB492_26;
	ld.global.f32 	%f70, [%rd19+4];
	mul.f32 	%f411, %f70, %f37;
$L__BB492_26:
	ld.param.u64 	%rd144, [_Z15SoftmaxWarpImplI22BroadcastScaleMaskLoadIffbLm4EiE11DirectStoreIffEfLi2ELi22ELi32ELi1ELb0EL9Algorithm0EEvT_T0_ll_param_2];
	max.f32 	%f71, %f3, 0fFF800000;
	max.f32 	%f72, %f71, %f401;
	max.f32 	%f73, %f72, %f6;
	max.f32 	%f74, %f73, %f402;
	max.f32 	%f75, %f74, %f9;
	max.f32 	%f76, %f75, %f403;
	max.f32 	%f77, %f76, %f12;
	max.f32 	%f78, %f77, %f404;
	max.f32 	%f79, %f78, %f15;
	max.f32 	%f80, %f79, %f405;
	max.f32 	%f81, %f80, %f18;
	max.f32 	%f82, %f81, %f406;
	max.f32 	%f83, %f82, %f21;
	max.f32 	%f84, %f83, %f407;
	max.f32 	%f85, %f84, %f24;
	max.f32 	%f86, %f85, %f408;
	max.f32 	%f87, %f86, %f27;
	max.f32 	%f88, %f87, %f409;
	max.f32 	%f89, %f88, %f30;
	max.f32 	%f90, %f89, %f410;
	max.f32 	%f91, %f90, %f33;
	max.f32 	%f92, %f91, %f411;
	mov.b32 	%r288, %f92;
	shfl.sync.bfly.b32	%r289|%p69, %r288, 16, 31, -1;
	mov.b32 	%f93, %r289;
	max.f32 	%f94, %f92, %f93;
	mov.b32 	%r290, %f94;
	shfl.sync.bfly.b32	%r291|%p70, %r290, 8, 31, -1;
	mov.b32 	%f95, %r291;
	max.f32 	%f96, %f94, %f95;
	mov.b32 	%r292, %f96;
	shfl.sync.bfly.b32	%r293|%p71, %r292, 4, 31, -1;
	mov.b32 	%f97, %r293;
	max.f32 	%f98, %f96, %f97;
	mov.b32 	%r294, %f98;
	shfl.sync.bfly.b32	%r295|%p72, %r294, 2, 31, -1;
	mov.b32 	%f99, %r295;
	max.f32 	%f100, %f98, %f99;
	mov.b32 	%r296, %f100;
	shfl.sync.bfly.b32	%r297|%p73, %r296, 1, 31, -1;
	mov.b32 	%f101, %r297;
	max.f32 	%f102, %f100, %f101;
	sub.f32 	%f103, %f3, %f102;
	fma.rn.f32 	%f104, %f103, 0f3BBB989D, 0f3F000000;
	cvt.sat.f32.f32 	%f105, %f104;
	mov.f32 	%f106, 0f4B400001;
	mov.f32 	%f107, 0f437C0000;
	fma.rm.f32 	%f108, %f105, %f107, %f106;
	add.f32 	%f109, %f108, 0fCB40007F;
	neg.f32 	%f110, %f109;
	fma.rn.f32 	%f111, %f103, 0f3FB8AA3B, %f110;
	fma.rn.f32 	%f112, %f103, 0f32A57060, %f111;
	mov.b32 	%r298, %f108;
	shl.b32 	%r299, %r298, 23;
	mov.b32 	%f113, %r299;
	ex2.approx.ftz.f32 	%f114, %f112;
	mul.f32 	%f115, %f114, %f113;
	add.f32 	%f116, %f115, 0f00000000;
	sub.f32 	%f117, %f401, %f102;
	fma.rn.f32 	%f118, %f117, 0f3BBB989D, 0f3F000000;
	cvt.sat.f32.f32 	%f119, %f118;
	fma.rm.f32 	%f120, %f119, %f107, %f106;
	add.f32 	%f121, %f120, 0fCB40007F;
	neg.f32 	%f122, %f121;
	fma.rn.f32 	%f123, %f117, 0f3FB8AA3B, %f122;
	fma.rn.f32 	%f124, %f117, 0f32A57060, %f123;
	mov.b32 	%r300, %f120;
	shl.b32 	%r301, %r300, 23;
	mov.b32 	%f125, %r301;
	ex2.approx.ftz.f32 	%f126, %f124;
	mul.f32 	%f127, %f126, %f125;
	add.f32 	%f128, %f116, %f127;
	sub.f32 	%f129, %f6, %f102;
	fma.rn.f32 	%f130, %f129, 0f3BBB989D, 0f3F000000;
	cvt.sat.f32.f32 	%f131, %f130;
	fma.rm.f32 	%f132, %f131, %f107, %f106;
	add.f32 	%f133, %f132, 0fCB40007F;
	neg.f32 	%f134, %f133;
	fma.rn.f32 	%f135, %f129, 0f3FB8AA3B, %f134;
	fma.rn.f32 	%f136, %f129, 0f32A57060, %f135;
	mov.b32 	%r302, %f132;
	shl.b32 	%r303, %r302, 23;
	mov.b32 	%f137, %r303;
	ex2.approx.ftz.f32 	%f138, %f136;
	mul.f32 	%f139, %f138, %f137;
	add.f32 	%f140, %f128, %f139;
	sub.f32 	%f141, %f402, %f102;
	fma.rn.f32 	%f142, %f141, 0f3BBB989D, 0f3F000000;
	cvt.sat.f32.f32 	%f143, %f142;
	fma.rm.f32 	%f144, %f143, %f107, %f106;
	add.f32 	%f145, %f144, 0fCB40007F;
	neg.f32 	%f146, %f145;
	fma.rn.f32 	%f147, %f141, 0f3FB8AA3B, %f146;
	fma.rn.f32 	%f148, %f141, 0f32A57060, %f147;
	mov.b32 	%r304, %f144;
	shl.b32 	%r305, %r304, 23;
	mov.b32 	%f149, %r305;
	ex2.approx.ftz.f32 	%f150, %f148;
	mul.f32 	%f151, %f150, %f149;
	add.f32 	%f152, %f140, %f151;
	sub.f32 	%f153, %f9, %f102;
	fma.rn.f32 	%f154, %f153, 0f3BBB989D, 0f3F000000;
	cvt.sat.f32.f32 	%f155, %f154;
	fma.rm.f32 	%f156, %f155, %f107, %f106;
	add.f32 	%f157, %f156, 0fCB40007F;
	neg.f32 	%f158, %f157;
	fma.rn.f32 	%f159, %f153, 0f3FB8AA3B, %f158;
	fma.rn.f32 	%f160, %f153, 0f32A57060, %f159;
	mov.b32 	%r306, %f156;
	shl.b32 	%r307, %r306, 23;
	mov.b32 	%f161, %r307;
	ex2.approx.ftz.f32 	%f162, %f160;
	mul.f32 	%f163, %f162, %f161;
	add.f32 	%f164, %f152, %f163;
	sub.f32 	%f165, %f403, %f102;
	fma.rn.f32 	%f166, %f165, 0f3BBB989D, 0f3F000000;
	cvt.sat.f32.f32 	%f167, %f166;
	fma.rm.f32 	%f168, %f167, %f107, %f106;
	add.f32 	%f169, %f168, 0fCB40007F;
	neg.f32 	%f170, %f169;
	fma.rn.f32 	%f171, %f165, 0f3FB8AA3B, %f170;
	fma.rn.f32 	%f172, %f165, 0f32A57060, %f171;
	mov.b32 	%r308, %f168;
	shl.b32 	%r309, %r308, 23;
	mov.b32 	%f173, %r309;
	ex2.approx.ftz.f32 	%f174, %f172;
	mul.f32 	%f175, %f174, %f173;
	add.f32 	%f176, %f164, %f175;
	sub.f32 	%f177, %f12, %f102;
	fma.rn.f32 	%f178, %f177, 0f3BBB989D, 0f3F000000;
	cvt.sat.f32.f32 	%f179, %f178;
	fma.rm.f32 	%f180, %f179, %f107, %f106;
	add.f32 	%f181, %f180, 0fCB40007F;
	neg.f32 	%f182, %f181;
	fma.rn.f32 	%f183, %f177, 0f3FB8AA3B, %f182;
	fma.rn.f32 	%f184, %f177, 0f32A57060, %f183;
	mov.b32 	%r310, %f180;
	shl.b32 	%r311, %r310, 23;
	mov.b32 	%f185, %r311;
	ex2.approx.ftz.f32 	%f186, %f184;
	mul.f32 	%f187, %f186, %f185;
	add.f32 	%f188, %f176, %f187;
	sub.f32 	%f189, %f404, %f102;
	fma.rn.f32 	%f190, %f189, 0f3BBB989D, 0f3F000000;
	cvt.sat.f32.f32 	%f191, %f190;
	fma.rm.f32 	%f192, %f191, %f107, %f106;
	add.f32 	%f193, %f192, 0fCB40007F;
	neg.f32 	%f194, %f193;
	fma.rn.f32 	%f195, %f189, 0f3FB8AA3B, %f194;
	fma.rn.f32 	%f196, %f189, 0f32A57060, %f195;
	mov.b32 	%r312, %f192;
	shl.b32 	%r313, %r312, 23;
	mov.b32 	%f197, %r313;
	ex2.approx.ftz.f32 	%f198, %f196;
	mul.f32 	%f199, %f198, %f197;
	add.f32 	%f200, %f188, %f199;
	sub.f32 	%f201, %f15, %f102;
	fma.rn.f32 	%f202, %f201, 0f3BBB989D, 0f3F000000;
	cvt.sat.f32.f32 	%f203, %f202;
	fma.rm.f32 	%f204, %f203, %f107, %f106;
	add.f32 	%f205, %f204, 0fCB40007F;
	neg.f32 	%f206, %f205;
	fma.rn.f32 	%f207, %f201, 0f3FB8AA3B, %f206;
	fma.rn.f32 	%f208, %f201, 0f32A57060, %f207;
	mov.b32 	%r314, %f204;
	shl.b32 	%r315, %r314, 23;
	mov.b32 	%f209, %r315;
	ex2.approx.ftz.f32 	%f210, %f208;
	mul.f32 	%f211, %f210, %f209;
	add.f32 	%f212, %f200, %f211;
	sub.f32 	%f213, %f405, %f102;
	fma.rn.f32 	%f214, %f213, 0f3BBB989D, 0f3F000000;
	cvt.sat.f32.f32 	%f215, %f214;
	fma.rm.f32 	%f216, %f215, %f107, %f106;
	add.f32 	%f217, %f216, 0fCB40007F;
	neg.f32 	%f218, %f217;
	fma.rn.f32 	%f219, %f213, 0f3FB8AA3B, %f218;
	fma.rn.f32 	%f220, %f213, 0f32A57060, %f219;
	mov.b32 	%r316, %f216;
	shl.b32 	%r317, %r316, 23;
	mov.b32 	%f221, %r317;
	ex2.approx.ftz.f32 	%f222, %f220;
	mul.f32 	%f223, %f222, %f221;
	add.f32 	%f224, %f212, %f223;
	sub.f32 	%f225, %f18, %f102;
	fma.rn.f32 	%f226, %f225, 0f3BBB989D, 0f3F000000;
	cvt.sat.f32.f32 	%f227, %f226;
	fma.rm.f32 	%f228, %f227, %f107, %f106;
	add.f32 	%f229, %f228, 0fCB40007F;
	neg.f32 	%f230, %f229;
	fma.rn.f32 	%f231, %f225, 0f3FB8AA3B, %f230;
	fma.rn.f32 	%f232, %f225, 0f32A57060, %f231;
	mov.b32 	%r318, %f228;
	shl.b32 	%r319, %r318, 23;
	mov.b32 	%f233, %r319;
	ex2.approx.ftz.f32 	%f234, %f232;
	mul.f32 	%f235, %f234, %f233;
	add.f32 	%f236, %f224, %f235;
	sub.f32 	%f237, %f406, %f102;
	fma.rn.f32 	%f238, %f237, 0f3BBB989D, 0f3F000000;
	cvt.sat.f32.f32 	%f239, %f238;
	fma.rm.f32 	%f240, %f239, %f107, %f106;
	add.f32 	%f241, %f240, 0fCB40007F;
	neg.f32 	%f242, %f241;
	fma.rn.f32 	%f243, %f237, 0f3FB8AA3B, %f242;
	fma.rn.f32 	%f244, %f237, 0f32A57060, %f243;
	mov.b32 	%r320, %f240;
	shl.b32 	%r321, %r320, 23;
	mov.b32 	%f245, %r321;
	ex2.approx.ftz.f32 	%f246, %f244;
	mul.f32 	%f247, %f246, %f245;
	add.f32 	%f248, %f236, %f247;
	sub.f32 	%f249, %f21, %f102;
	fma.rn.f32 	%f250, %f249, 0f3BBB989D, 0f3F000000;
	cvt.sat.f32.f32 	%f251, %f250;
	fma.rm.f32 	%f252, %f251, %f107, %f106;
	add.f32 	%f253, %f252, 0fCB40007F;
	neg.f32 	%f254, %f253;
	fma.rn.f32 	%f255, %f249, 0f3FB8AA3B, %f254;
	fma.rn.f32 	%f256, %f249, 0f32A57060, %f255;
	mov.b32 	%r322, %f252;
	shl.b32 	%r323, %r322, 23;
	mov.b32 	%f257, %r323;
	ex2.approx.ftz.f32 	%f258, %f256;
	mul.f32 	%f259, %f258, %f257;
	add.f32 	%f260, %f248, %f259;
	sub.f32 	%f261, %f407, %f102;
	fma.rn.f32 	%f262, %f261, 0f3BBB989D, 0f3F000000;
	cvt.sat.f32.f32 	%f263, %f262;
	fma.rm.f32 	%f264, %f263, %f107, %f106;
	add.f32 	%f265, %f264, 0fCB40007F;
	neg.f32 	%f266, %f265;
	fma.rn.f32 	%f267, %f261, 0f3FB8AA3B, %f266;
	fma.rn.f32 	%f268, %f261, 0f32A57060, %f267;
	mov.b32 	%r324, %f264;
	shl.b32 	%r325, %r324, 23;
	mov.b32 	%f269, %r325;
	ex2.approx.ftz.f32 	%f270, %f268;
	mul.f32 	%f271, %f270, %f269;
	add.f32 	%f272, %f260, %f271;
	sub.f32 	%f273, %f24, %f102;
	fma.rn.f32 	%f274, %f273, 0f3BBB989D, 0f3F000000;
	cvt.sat.f32.f32 	%f275, %f274;
	fma.rm.f32 	%f276, %f275, %f107, %f106;
	add.f32 	%f277, %f276, 0fCB40007F;
	neg.f32 	%f278, %f277;
	fma.rn.f32 	%f279, %f273, 0f3FB8AA3B, %f278;
	fma.rn.f32 	%f280, %f273, 0f32A57060, %f279;
	mov.b32 	%r326, %f276;
	shl.b32 	%r327, %r326, 23;
	mov.b32 	%f281, %r327;
	ex2.approx.ftz.f32 	%f282, %f280;
	mul.f32 	%f283, %f282, %f281;
	add.f32 	%f284, %f272, %f283;
	sub.f32 	%f285, %f408, %f102;
	fma.rn.f32 	%f286, %f285, 0f3BBB989D, 0f3F000000;
	cvt.sat.f32.f32 	%f287, %f286;
	fma.rm.f32 	%f288, %f287, %f107, %f106;
	add.f32 	%f289, %f288, 0fCB40007F;
	neg.f32 	%f290, %f289;
	fma.rn.f32 	%f291, %f285, 0f3FB8AA3B, %f290;
	fma.rn.f32 	%f292, %f285, 0f32A57060, %f291;
	mov.b32 	%r328, %f288;
	shl.b32 	%r329, %r328, 23;
	mov.b32 	%f293, %r329;
	ex2.approx.ftz.f32 	%f294, %f292;
	mul.f32 	%f295, %f294, %f293;
	add.f32 	%f296, %f284, %f295;
	sub.f32 	%f297, %f27, %f102;
	fma.rn.f32 	%f298, %f297, 0f3BBB989D, 0f3F000000;
	cvt.sat.f32.f32 	%f299, %f298;
	fma.rm.f32 	%f300, %f299, %f107, %f106;
	add.f32 	%f301, %f300, 0fCB40007F;
	neg.f32 	%f302, %f301;
	fma.rn.f32 	%f303, %f297, 0f3FB8AA3B, %f302;
	fma.rn.f32 	%f304, %f297, 0f32A57060, %f303;
	mov.b32 	%r330, %f300;
	shl.b32 	%r331, %r330, 23;
	mov.b32 	%f305, %r331;
	ex2.approx.ftz.f32 	%f306, %f304;
	mul.f32 	%f307, %f306, %f305;
	add.f32 	%f308, %f296, %f307;
	sub.f32 	%f309, %f409, %f102;
	fma.rn.f32 	%f310, %f309, 0f3BBB989D, 0f3F000000;
	cvt.sat.f32.f32 	%f311, %f310;
	fma.rm.f32 	%f312, %f311, %f107, %f106;
	add.f32 	%f313, %f312, 0fCB40007F;
	neg.f32 	%f314, %f313;
	fma.rn.f32 	%f315, %f309, 0f3FB8AA3B, %f314;
	fma.rn.f32 	%f316, %f309, 0f32A57060, %f315;
	mov.b32 	%r332, %f312;
	shl.b32 	%r333, %r332, 23;
	mov.b32 	%f317, %r333;
	ex2.approx.ftz.f32 	%f318, %f316;
	mul.f32 	%f319, %f318, %f317;
	add.f32 	%f320, %f308, %f319;
	sub.f32 	%f321, %f30, %f102;
	fma.rn.f32 	%f322, %f321, 0f3BBB989D, 0f3F000000;
	cvt.sat.f32.f32 	%f323, %f322;
	fma.rm.f32 	%f324, %f323, %f107, %f106;
	add.f32 	%f325, %f324, 0fCB40007F;
	neg.f32 	%f326, %f325;
	fma.rn.f32 	%f327, %f321, 0f3FB8AA3B, %f326;
	fma.rn.f32 	%f328, %f321, 0f32A57060, %f327;
	mov.b32 	%r334, %f324;
	shl.b32 	%r335, %r334, 23;
	mov.b32 	%f329, %r335;
	ex2.approx.ftz.f32 	%f330, %f328;
	mul.f32 	%f331, %f330, %f329;
	add.f32 	%f332, %f320, %f331;
	sub.f32 	%f333, %f410, %f102;
	fma.rn.f32 	%f334, %f333, 0f3BBB989D, 0f3F000000;
	cvt.sat.f32.f32 	%f335, %f334;
	fma.rm.f32 	%f336, %f335, %f107, %f106;
	add.f32 	%f337, %f336, 0fCB40007F;
	neg.f32 	%f338, %f337;
	fma.rn.f32 	%f339, %f333, 0f3FB8AA3B, %f338;
	fma.rn.f32 	%f340, %f333, 0f32A57060, %f339;
	mov.b32 	%r336, %f336;
	shl.b32 	%r337, %r336, 23;
	mov.b32 	%f341, %r337;
	ex2.approx.ftz.f32 	%f342, %f340;
	mul.f32 	%f343, %f342, %f341;
	add.f32 	%f344, %f332, %f343;
	sub.f32 	%f345, %f33, %f102;
	fma.rn.f32 	%f346, %f345, 0f3BBB989D, 0f3F000000;
	cvt.sat.f32.f32 	%f347, %f346;
	fma.rm.f32 	%f348, %f347, %f107, %f106;
	add.f32 	%f349, %f348, 0fCB40007F;
	neg.f32 	%f350, %f349;
	fma.rn.f32 	%f351, %f345, 0f3FB8AA3B, %f350;
	fma.rn.f32 	%f352, %f345, 0f32A57060, %f351;
	mov.b32 	%r338, %f348;
	shl.b32 	%r339, %r338, 23;
	mov.b32 	%f353, %r339;
	ex2.approx.ftz.f32 	%f354, %f352;
	mul.f32 	%f355, %f354, %f353;
	add.f32 	%f356, %f344, %f355;
	sub.f32 	%f357, %f411, %f102;
	fma.rn.f32 	%f358, %f357, 0f3BBB989D, 0f3F000000;
	cvt.sat.f32.f32 	%f359, %f358;
	fma.rm.f32 	%f360, %f359, %f107, %f106;
	add.f32 	%f361, %f360, 0fCB40007F;
	neg.f32 	%f362, %f361;
	fma.rn.f32 	%f363, %f357, 0f3FB8AA3B, %f362;
	fma.rn.f32 	%f364, %f357, 0f32A57060, %f363;
	mov.b32 	%r340, %f360;
	shl.b32 	%r341, %r340, 23;
	mov.b32 	%f365, %r341;
	ex2.approx.ftz.f32 	%f366, %f364;
	mul.f32 	%f367, %f366, %f365;
	add.f32 	%f368, %f356, %f367;
	mov.b32 	%r342, %f368;
	shfl.sync.bfly.b32	%r343|%p74, %r342, 16, 31, -1;
	mov.b32 	%f369, %r343;
	add.f32 	%f370, %f368, %f369;
	mov.b32 	%r344, %f370;
	shfl.sync.bfly.b32	%r345|%p75, %r344, 8, 31, -1;
	mov.b32 	%f371, %r345;
	add.f32 	%f372, %f370, %f371;
	mov.b32 	%r346, %f372;
	shfl.sync.bfly.b32	%r347|%p76, %r346, 4, 31, -1;
	mov.b32 	%f373, %r347;
	add.f32 	%f374, %f372, %f373;
	mov.b32 	%r348, %f374;
	shfl.sync.bfly.b32	%r349|%p77, %r348, 2, 31, -1;
	mov.b32 	%f375, %r349;
	add.f32 	%f376, %f374, %f375;
	mov.b32 	%r350, %f376;
	shfl.sync.bfly.b32	%r351|%p78, %r350, 1, 31, -1;
	mov.b32 	%f377, %r351;
	add.f32 	%f378, %f376, %f377;
	div.rn.f32 	%f379, %f115, %f378;
	div.rn.f32 	%f380, %f127, %f378;
	div.rn.f32 	%f381, %f139, %f378;
	div.rn.f32 	%f382, %f151, %f378;
	div.rn.f32 	%f383, %f163, %f378;
	div.rn.f32 	%f384, %f175, %f378;
	div.rn.f32 	%f385, %f187, %f378;
	div.rn.f32 	%f386, %f199, %f378;
	div.rn.f32 	%f387, %f211, %f378;
	div.rn.f32 	%f388, %f223, %f378;
	div.rn.f32 	%f389, %f235, %f378;
	div.rn.f32 	%f390, %f247, %f378;
	div.rn.f32 	%f391, %f259, %f378;
	div.rn.f32 	%f392, %f271, %f378;
	div.rn.f32 	%f393, %f283, %f378;
	div.rn.f32 	%f394, %f295, %f378;
	div.rn.f32 	%f395, %f307, %f378;
	div.rn.f32 	%f396, %f319, %f378;
	div.rn.f32 	%f397, %f331, %f378;
	div.rn.f32 	%f398, %f343, %f378;
	div.rn.f32 	%f399, %f355, %f378;
	div.rn.f32 	%f400, %f367, %f378;
	mov.u32 	%r352, %tid.x;
	shl.b32 	%r353, %r352, 1;
	cvt.u64.u32 	%rd74, %r353;
	mad.lo.s64 	%rd75, %rd145, %rd32, %rd74;
	shr.u64 	%rd76, %rd75, 63;
	add.s64 	%rd77, %rd75, %rd76;
	cvta.to.global.u64 	%rd78, %rd31;
	shl.b64 	%rd79, %rd77, 2;
	and.b64  	%rd80, %rd79, -8;
	add.s64 	%rd81, %rd78, %rd80;
	st.global.v2.f32 	[%rd81], {%f379, %f380};
	add.s64 	%rd82, %rd75, 64;
	shr.u64 	%rd83, %rd82, 63;
	add.s64 	%rd84, %rd82, %rd83;
	shl.b64 	%rd85, %rd84, 2;
	and.b64  	%rd86, %rd85, -8;
	add.s64 	%rd87, %rd78, %rd86;
	st.global.v2.f32 	[%rd87], {%f381, %f382};
	add.s64 	%rd88, %rd75, 128;
	shr.u64 	%rd89, %rd88, 63;
	add.s64 	%rd90, %rd88, %rd89;
	shl.b64 	%rd91, %rd90, 2;
	and.b64  	%rd92, %rd91, -8;
	add.s64 	%rd93, %rd78, %rd92;
	st.global.v2.f32 	[%rd93], {%f383, %f384};
	add.s64 	%rd94, %rd75, 192;
	shr.u64 	%rd95, %rd94, 63;
	add.s64 	%rd96, %rd94, %rd95;
	shl.b64 	%rd97, %rd96, 2;
	and.b64  	%rd98, %rd97, -8;
	add.s64 	%rd99, %rd78, %rd98;
	st.global.v2.f32 	[%rd99], {%f385, %f386};
	add.s64 	%rd100, %rd75, 256;
	shr.u64 	%rd101, %rd100, 63;
	add.s64 	%rd102, %rd100, %rd101;
	shl.b64 	%rd103, %rd102, 2;
	and.b64  	%rd104, %rd103, -8;
	add.s64 	%rd105, %rd78, %rd104;
	st.global.v2.f32 	[%rd105], {%f387, %f388};
	add.s64 	%rd106, %rd75, 320;
	shr.u64 	%rd107, %rd106, 63;
	add.s64 	%rd108, %rd106, %rd107;
	shl.b64 	%rd109, %rd108, 2;
	and.b64  	%rd110, %rd109, -8;
	add.s64 	%rd111, %rd78, %rd110;
	st.global.v2.f32 	[%rd111], {%f389, %f390};
	add.s64 	%rd112, %rd75, 384;
	shr.u64 	%rd113, %rd112, 63;
	add.s64 	%rd114, %rd112, %rd113;
	shl.b64 	%rd115, %rd114, 2;
	and.b64  	%rd116, %rd115, -8;
	add.s64 	%rd117, %rd78, %rd116;
	st.global.v2.f32 	[%rd117], {%f391, %f392};
	add.s64 	%rd118, %rd75, 448;
	shr.u64 	%rd119, %rd118, 63;
	add.s64 	%rd120, %rd118, %rd119;
	shl.b64 	%rd121, %rd120, 2;
	and.b64  	%rd122, %rd121, -8;
	add.s64 	%rd123, %rd78, %rd122;
	st.global.v2.f32 	[%rd123], {%f393, %f394};
	add.s64 	%rd124, %rd75, 512;
	shr.u64 	%rd125, %rd124, 63;
	add.s64 	%rd126, %rd124, %rd125;
	shl.b64 	%rd127, %rd126, 2;
	and.b64  	%rd128, %rd127, -8;
	add.s64 	%rd129, %rd78, %rd128;
	st.global.v2.f32 	[%rd129], {%f395, %f396};
	add.s64 	%rd130, %rd75, 576;
	shr.u64 	%rd131, %rd130, 63;
	add.s64 	%rd132, %rd130, %rd131;
	shl.b64 	%rd133, %rd132, 2;
	and.b64  	%rd134, %rd133, -8;
	add.s64 	%rd135, %rd78, %rd134;
	st.global.v2.f32 	[%rd135], {%f397, %f398};
	add.s64 	%rd136, %rd75, 640;
	shr.u64 	%rd137, %rd136, 63;
	add.s64 	%rd138, %rd136, %rd137;
	shl.b64 	%rd139, %rd138, 2;
	and.b64  	%rd140, %rd139, -8;
	add.s64 	%rd141, %rd78, %rd140;
	st.global.v2.f32 	[%rd141], {%f399, %f400};
	mov.u32 	%r354, %nctaid.x;
	mov.u32 	%r355, %ntid.y;
	mul.lo.s32 	%r356, %r354, %r355;
	cvt.s64.s32 	%rd142, %r356;
	add.s64 	%rd145, %rd145, %rd142;
	setp.lt.s64 	%p79, %rd145, %rd144;
	@%p79 bra 	$L__BB492_4;
$L__BB492_27:
	ret;

}
	// .globl	_Z15SoftmaxWarpImplI22BroadcastScaleMaskLoadIffbLm4EiE11DirectStoreIffEfLi2ELi22ELi32ELi1ELb1EL9Algorithm0EEvT_T0_ll
.visible .entry _Z15SoftmaxWarpImplI22BroadcastScaleMaskLoadIffbLm4EiE11DirectStoreIffEfLi2ELi22ELi32ELi1ELb1EL9Algorithm0EEvT_T0_ll(
	.param .align 8 .b8 _Z15SoftmaxWarpImplI22BroadcastScaleMaskLoadIffbLm4EiE11DirectStoreIffEfLi2ELi22ELi32ELi1ELb1EL9Algorithm0EEvT_T0_ll_param_0[120],
	.param .align 8 .b8 _Z15SoftmaxWarpImplI22BroadcastScaleMaskLoadIffbLm4EiE11DirectStoreIffEfLi2ELi22ELi32ELi1ELb1EL9Algorithm0EEvT_T0_ll_param_1[16],
	.param .u64 _Z15SoftmaxWarpImplI22BroadcastScaleMaskLoadIffbLm4EiE11DirectStoreIffEfLi2ELi22ELi32ELi1ELb1EL9Algorithm0EEvT_T0_ll_param_2,
	.param .u64 _Z15SoftmaxWarpImplI22BroadcastScaleMaskLoadIffbLm4EiE11DirectStoreIffEfLi2ELi22ELi32ELi1ELb1EL9Algorithm0EEvT_T0_ll_param_3
)
{
	.reg .pred 	%p<102>;
	.reg .b16 	%rs<23>;
	.reg .b32 	%r<376>;
	.reg .b32 	%f<489>;
	.reg .b64 	%rd<157>;

	ld.param.u64 	%rd46, [_Z15SoftmaxWarpImplI22BroadcastScaleMaskLoadIffbLm4EiE11DirectStoreIffEfLi2ELi22ELi32ELi1ELb1EL9Algorithm0EEvT_T0_ll_param_1+8];
	ld.param.v2.f32 	{%f102, %f103}, [_Z15SoftmaxWarpImplI22BroadcastScaleMaskLoadIffbLm4EiE11DirectStoreIffEfLi2ELi22ELi32ELi1ELb1EL9Algorithm0EEvT_T0_ll_param_0+112];
	ld.param.u64 	%rd44, [_Z15SoftmaxWarpImplI22BroadcastScaleMaskLoadIffbLm4EiE11DirectStoreIffEfLi2ELi22ELi32ELi1ELb1EL9Algorithm0EEvT_T0_ll_param_0+104];
	ld.param.v2.u32 	{%r16, %r17}, [_Z15SoftmaxWarpImplI22BroadcastScaleMaskLoadIffbLm4EiE11DirectStoreIffEfLi2ELi22ELi32ELi1ELb1EL9Algorithm0EEvT_T0_ll_param_0+88];
	ld.param.v2.u32 	{%r14, %r15}, [_Z15SoftmaxWarpImplI22BroadcastScaleMaskLoadIffbLm4EiE11DirectStoreIffEfLi2ELi22ELi32ELi1ELb1EL9Algorithm0EEvT_T0_ll_param_0+80];
	ld.param.v2.u32 	{%r12, %r13}, [_Z15SoftmaxWarpImplI22BroadcastScaleMaskLoadIffbLm4EiE11DirectStoreIffEfLi2ELi22ELi32ELi1ELb1EL9Algorithm0EEvT_T0_ll_param_0+64];
	ld.param.v2.u32 	{%r10, %r11}, [_Z15SoftmaxWarpImplI22BroadcastScaleMaskLoadIffbLm4EiE11DirectStoreIffEfLi2ELi22ELi32ELi1ELb1EL9Algorithm0EEvT_T0_ll_param_0+56];
	ld.param.u64 	%rd40, [_Z15SoftmaxWarpImplI22BroadcastScaleMaskLoadIffbLm4EiE11DirectStoreIffEfLi2ELi22ELi32ELi1ELb1EL9Algorithm0EEvT_T0_ll_param_0+40];
	ld.param.u64 	%rd39, [_Z15SoftmaxWarpImplI22BroadcastScaleMaskLoadIffbLm4EiE11DirectStoreIffEfLi2ELi22ELi32ELi1ELb1EL9Algorithm0EEvT_T0_ll_param_0+32];
	ld.param.u64 	%rd38, [_Z15SoftmaxWarpImplI22BroadcastScaleMaskLoadIffbLm4EiE11DirectStoreIffEfLi2ELi22ELi32ELi1ELb1EL9Algorithm0EEvT_T0_ll_param_0+24];
	ld.param.u64 	%rd37, [_Z15SoftmaxWarpImplI22BroadcastScaleMaskLoadIffbLm4EiE11DirectStoreIffEfLi2ELi22ELi32ELi1ELb1EL9Algorithm0EEvT_T0_ll_param_0+16];
	ld.param.u64 	%rd45, [_Z15SoftmaxWarpImplI22BroadcastScaleMaskLoadIffbLm4EiE11DirectStoreIffEfLi2ELi22ELi32ELi1ELb1EL9Algorithm0EEvT_T0_ll_param_1];
	ld.param.u64 	%rd36, [_Z15SoftmaxWarpImplI22BroadcastScaleMaskLoadIffbLm4EiE11DirectStoreIffEfLi2ELi22ELi32ELi1ELb1EL9Algorithm0EEvT_T0_ll_param_0+8];
	ld.param.u64 	%rd35, [_Z15SoftmaxWarpImplI22BroadcastScaleMaskLoadIffbLm4EiE11DirectStoreIffEfLi2ELi22ELi32ELi1ELb1EL9Algorithm0EEvT_T0_ll_param_0];
	ld.param.u64 	%rd48, [_Z15SoftmaxWarpImplI22BroadcastScaleMaskLoadIffbLm4EiE11DirectStoreIffEfLi2ELi22ELi32ELi1ELb1EL9Algorithm0EEvT_T0_ll_param_3];
	cvta.to.global.u64 	%rd1, %rd35;
	cvta.to.global.u64 	%rd2, %rd36;
	cvta.to.global.u64 	%rd7, %rd45;
	setp.lt.s64 	%p1, %rd48, 705;
	@%p1 bra 	$L__BB493_2;
	mov.u64 	%rd49, $str;
	cvta.global.u64 	%rd50, %rd49;
	mov.u64 	%rd51, $str$1;
	cvta.global.u64 	%rd52, %rd51;
	mov.u64 	%rd53, __unnamed_479;
	cvta.global.u64 	%rd54, %rd53;
	{ // callseq 478, 0
	.param .b64 param0;
	st.param.b64 	[param0], %rd50;
	.param .b64 param1;
	st.param.b64 	[param1], %rd52;
	.param .b32 param2;
	st.param.b32 	[param2], 254;
	.param .b64 param3;
	st.param.b64 	[param3], %rd54;
	.param .b64 param4;
	st.param.b64 	[param4], 1;
	call.uni 
	__assertfail, 
	(
	param0, 
	param1, 
	param2, 
	param3, 
	param4
	);
	} // callseq 478
$L__BB493_2:
	ld.param.u64 	%rd154, [_Z15SoftmaxWarpImplI22BroadcastScaleMaskLoadIffbLm4EiE11DirectStoreIffEfLi2ELi22ELi32ELi1ELb1EL9Algorithm0EEvT_T0_ll_param_2];
	mov.u32 	%r18, %ctaid.x;
	mov.u32 	%r19, %ntid.y;
	mov.u32 	%r20, %tid.y;
	mad.lo.s32 	%r21, %r18, %r19, %r20;
	mov.u32 	%r22, %nctaid.x;
	mul.lo.s32 	%r8, %r22, %r19;
	cvt.s64.s32 	%rd156, %r21;
	setp.le.s64 	%p2, %rd154, %rd156;
	@%p2 bra 	$L__BB493_71;
	mov.u32 	%r23, %tid.x;
	shl.b32 	%r24, %r23, 1;
	cvt.u64.u32 	%rd9, %r24;
	add.s32 	%r25, %r24, 64;
	cvt.u64.u32 	%rd10, %r25;
	add.s32 	%r26, %r24, 128;
	cvt.u64.u32 	%rd11, %r26;
	add.s32 	%r27, %r24, 192;
	cvt.u64.u32 	%rd12, %r27;
	add.s32 	%r28, %r24, 256;
	cvt.u64.u32 	%rd13, %r28;
	add.s32 	%r29, %r24, 320;
	cvt.u64.u32 	%rd14, %r29;
	add.s32 	%r30, %r24, 384;
	cvt.u64.u32 	%rd15, %r30;
	add.s32 	%r31, %r24, 448;
	cvt.u64.u32 	%rd16, %r31;
	add.s32 	%r32, %r24, 512;
	cvt.u64.u32 	%rd17, %r32;
	add.s32 	%r33, %r24, 576;
	cvt.u64.u32 	%rd18, %r33;
	add.s32 	%r34, %r24, 640;
	cvt.u64.u32 	%rd19, %r34;
	cvt.s64.s32 	%rd20, %r8;
	cvt.u32.u64 	%r36, %rd44;
	cvt.u32.u64 	%r37, %rd9;
$L__BB493_4:
	setp.le.s64 	%p3, %rd48, %rd9;
	cvt.u32.u64 	%r35, %rd156;
	mul.lo.s32 	%r9, %r36, %r35;
	mov.f32 	%f446, 0fFF800000;
	mov.f32 	%f447, %f446;
	mov.f32 	%f452, %f446;
	@%p3 bra 	$L__BB493_8;
	setp.eq.s64 	%p4, %rd40, 1;
	setp.eq.s64 	%p5, %rd39, 1;
	setp.eq.s64 	%p6, %rd38, 1;
	setp.eq.s64 	%p7, %rd37, 1;
	add.s32 	%r38, %r37, %r9;
	div.s32 	%r39, %r38, %r10;
	mul.lo.s32 	%r40, %r39, %r10;
	sub.s32 	%r41, %r38, %r40;
	div.s32 	%r42, %r41, %r11;
	mul.lo.s32 	%r43, %r42, %r11;
	sub.s32 	%r44, %r41, %r43;
	div.s32 	%r45, %r44, %r12;
	mul.lo.s32 	%r46, %r45, %r12;
	sub.s32 	%r47, %r44, %r46;
	selp.b32 	%r48, 0, %r39, %p7;
	selp.b32 	%r49, 0, %r42, %p6;
	selp.b32 	%r50, 0, %r45, %p5;
	selp.b32 	%r51, 0, %r47, %p4;
	mul.lo.s32 	%r52, %r14, %r48;
	mad.lo.s32 	%r53, %r15, %r49, %r52;
	mad.lo.s32 	%r54, %r16, %r50, %r53;
	mad.lo.s32 	%r55, %r17, %r51, %r54;
	shr.u32 	%r56, %r38, 31;
	add.s32 	%r57, %r38, %r56;
	shr.s32 	%r58, %r57, 1;
	mul.wide.s32 	%rd55, %r58, 8;
	add.s64 	%rd22, %rd1, %rd55;
	ld.global.f32 	%f105, [%rd22];
	shr.u32 	%r59, %r55, 31;
	add.s32 	%r60, %r55, %r59;
	shr.s32 	%r61, %r60, 1;
	mul.wide.s32 	%rd56, %r61, 2;
	add.s64 	%rd57, %rd2, %rd56;
	ld.global.v2.u8 	{%rs1, %rs2}, [%rd57];
	setp.eq.s16 	%p8, %rs1, 0;
	mul.f32 	%f106, %f105, %f103;
	selp.f32 	%f447, %f102, %f106, %p8;
	setp.eq.s16 	%p9, %rs2, 0;
	mov.f32 	%f446, %f102;
	@%p9 bra 	$L__BB493_7;
	ld.global.f32 	%f107, [%rd22+4];
	mul.f32 	%f446, %f107, %f103;
$L__BB493_7:
	max.f32 	%f108, %f447, 0fFF800000;
	max.f32 	%f452, %f108, %f446;
$L__BB493_8:
	setp.le.s64 	%p10, %rd48, %rd10;
	mov.f32 	%f450, 0fFF800000;
	mov.f32 	%f451, %f450;
	@%p10 bra 	$L__BB493_12;
	cvt.u32.u64 	%r62, %rd10;
	setp.eq.s64 	%p11, %rd40, 1;
	setp.eq.s64 	%p12, %rd39, 1;
	setp.eq.s64 	%p13, %rd38, 1;
	setp.eq.s64 	%p14, %rd37, 1;
	add.s32 	%r63, %r62, %r9;
	div.s32 	%r64, %r63, %r10;
	mul.lo.s32 	%r65, %r64, %r10;
	sub.s32 	%r66, %r63, %r65;
	div.s32 	%r67, %r66, %r11;
	mul.lo.s32 	%r68, %r67, %r11;
	sub.s32 	%r69, %r66, %r68;
	div.s32 	%r70, %r69, %r12;
	mul.lo.s32 	%r71, %r70, %r12;
	sub.s32 	%r72, %r69, %r71;
	selp.b32 	%r73, 0, %r64, %p14;
	selp.b32 	%r74, 0, %r67, %p13;
	selp.b32 	%r75, 0, %r70, %p12;
	selp.b32 	%r76, 0, %r72, %p11;
	mul.lo.s32 	%r77, %r14, %r73;
	mad.lo.s32 	%r78, %r15, %r74, %r77;
	mad.lo.s32 	%r79, %r16, %r75, %r78;
	mad.lo.s32 	%r80, %r17, %r76, %r79;
	shr.u32 	%r81, %r63, 31;
	add.s32 	%r82, %r63, %r81;
	shr.s32 	%r83, %r82, 1;
	mul.wide.s32 	%rd58, %r83, 8;
	add.s64 	%rd23, %rd1, %rd58;
	ld.global.f32 	%f110, [%rd23];
	shr.u32 	%r84, %r80, 31;
	add.s32 	%r85, %r80, %r84;
	shr.s32 	%r86, %r85, 1;
	mul.wide.s32 	%rd59, %r86, 2;
	add.s64 	%rd60, %rd2, %rd59;
	ld.global.v2.u8 	{%rs3, %rs4}, [%rd60];
	setp.eq.s16 	%p15, %rs3, 0;
	mul.f32 	%f111, %f110, %f103;
	selp.f32 	%f451, %f102, %f111, %p15;
	setp.eq.s16 	%p16, %rs4, 0;
	mov.f32 	%f450, %f102;
	@%p16 bra 	$L__BB493_11;
	ld.global.f32 	%f112, [%rd23+4];
	mul.f32 	%f450, %f112, %f103;
$L__BB493_11:
	max.f32 	%f113, %f452, %f451;
	max.f32 	%f452, %f113, %f450;
$L__BB493_12:
	setp.le.s64 	%p17, %rd48, %rd11;
	mov.f32 	%f454, 0fFF800000;
	mov.f32 	%f455, %f454;
	@%p17 bra 	$L__BB493_16;
	cvt.u32.u64 	%r87, %rd11;
	setp.eq.s64 	%p18, %rd40, 1;
	setp.eq.s64 	%p19, %rd39, 1;
	setp.eq.s64 	%p20, %rd38, 1;
	setp.eq.s64 	%p21, %rd37, 1;
	add.s32 	%r88, %r87, %r9;
	div.s32 	%r89, %r88, %r10;
	mul.lo.s32 	%r90, %r89, %r10;
	sub.s32 	%r91, %r88, %r90;
	div.s32 	%r92, %r91, %r11;
	mul.lo.s32 	%r93, %r92, %r11;
	sub.s32 	%r94, %r91, %r93;
	div.s32 	%r95, %r94, %r12;
	mul.lo.s32 	%r96, %r95, %r12;
	sub.s32 	%r97, %r94, %r96;
	selp.b32 	%r98, 0, %r89, %p21;
	selp.b32 	%r99, 0, %r92, %p20;
	selp.b32 	%r100, 0, %r95, %p19;
	selp.b32 	%r101, 0, %r97, %p18;
	mul.lo.s32 	%r102, %r14, %r98;
	mad.lo.s32 	%r103, %r15, %r99, %r102;
	mad.lo.s32 	%r104, %r16, %r100, %r103;
	mad.lo.s32 	%r105, %r17, %r101, %r104;
	shr.u32 	%r106, %r88, 31;
	add.s32 	%r107, %r88, %r106;
	shr.s32 	%r108, %r107, 1;
	mul.wide.s32 	%rd61, %r108, 8;
	add.s64 	%rd24, %rd1, %rd61;
	ld.global.f32 	%f115, [%rd24];
	shr.u32 	%r109, %r105, 31;
	add.s32 	%r110, %r105, %r109;
	shr.s32 	%r111, %r110, 1;
	mul.wide.s32 	%rd62, %r111, 2;
	add.s64 	%rd63, %rd2, %rd62;
	ld.global.v2.u8 	{%rs5, %rs6}, [%rd63];
	setp.eq.s16 	%p22, %rs5, 0;
	mul.f32 	%f116, %f115, %f103;
	selp.f32 	%f455, %f102, %f116, %p22;
	setp.eq.s16 	%p23, %rs6, 0;
	mov.f32 	%f454, %f102;
	@%p23 bra 	$L__BB493_15;
	ld.global.f32 	%f117, [%rd24+4];
	mul.f32 	%f454, %f117, %f103;
$L__BB493_15:
	max.f32 	%f118, %f452, %f455;
	max.f32 	%f452, %f118, %f454;
$L__BB493_16:
	setp.le.s64 	%p24, %rd48, %rd12;
	mov.f32 	%f458, 0fFF800000;
	mov.f32 	%f459, %f458;
	@%p24 bra 	$L__BB493_20;
	cvt.u32.u64 	%r112, %rd12;
	setp.eq.s64 	%p25, %rd40, 1;
	setp.eq.s64 	%p26, %rd39, 1;
	setp.eq.s64 	%p27, %rd38, 1;
	setp.eq.s64 	%p28, %rd37, 1;
	add.s32 	%r113, %r112, %r9;
	div.s32 	%r114, %r113, %r10;
	mul.lo.s32 	%r115, %r114, %r10;
	sub.s32 	%r116, %r113, %r115;
	div.s32 	%r117, %r116, %r11;
	mul.lo.s32 	%r118, %r117, %r11;
	sub.s32 	%r119, %r116, %r118;
	div.s32 	%r120, %r119, %r12;
	mul.lo.s32 	%r121, %r120, %r12;
	sub.s32 	%r122, %r119, %r121;
	selp.b32 	%r123, 0, %r114, %p28;
	selp.b32 	%r124, 0, %r117, %p27;
	selp.b32 	%r125, 0, %r120, %p26;
	selp.b32 	%r126, 0, %r122, %p25;
	mul.lo.s32 	%r127, %r14, %r123;
	mad.lo.s32 	%r128, %r15, %r124, %r127;
	mad.lo.s32 	%r129, %r16, %r125, %r128;
	mad.lo.s32 	%r130, %r17, %r126, %r129;
	shr.u32 	%r131, %r113, 31;
	add.s32 	%r132, %r113, %r131;
	shr.s32 	%r133, %r132, 1;
	mul.wide.s32 	%rd64, %r133, 8;
	add.s64 	%rd25, %rd1, %rd64;
	ld.global.f32 	%f120, [%rd25];
	shr.u32 	%r134, %r130, 31;
	add.s32 	%r135, %r130, %r134;
	shr.s32 	%r136, %r135, 1;
	mul.wide.s32 	%rd65, %r136, 2;
	add.s64 	%rd66, %rd2, %rd65;
	ld.global.v2.u8 	{%rs7, %rs8}, [%rd66];
	setp.eq.s16 	%p29, %rs7, 0;
	mul.f32 	%f121, %f120, %f103;
	selp.f32 	%f459, %f102, %f121, %p29;
	setp.eq.s16 	%p30, %rs8, 0;
	mov.f32 	%f458, %f102;
	@%p30 bra 	$L__BB493_19;
	ld.global.f32 	%f122, [%rd25+4];
	mul.f32 	%f458, %f122, %f103;
$L__BB493_19:
	max.f32 	%f123, %f452, %f459;
	max.f32 	%f452, %f123, %f458;
$L__BB493_20:
	setp.le.s64 	%p31, %rd48, %rd13;
	mov.f32 	%f462, 0fFF800000;
	mov.f32 	%f463, %f462;
	@%p31 bra 	$L__BB493_24;
	cvt.u32.u64 	%r137, %rd13;
	setp.eq.s64 	%p32, %rd40, 1;
	setp.eq.s64 	%p33, %rd39, 1;
	setp.eq.s64 	%p34, %rd38, 1;
	setp.eq.s64 	%p35, %rd37, 1;
	add.s32 	%r138, %r137, %r9;
	div.s32 	%r139, %r138, %r10;
	mul.lo.s32 	%r140, %r139, %r10;
	sub.s32 	%r141, %r138, %r140;
	div.s32 	%r142, %r141, %r11;
	mul.lo.s32 	%r143, %r142, %r11;
	sub.s32 	%r144, %r141, %r143;
	div.s32 	%r145, %r144, %r12;
	mul.lo.s32 	%r146, %r145, %r12;
	sub.s32 	%r147, %r144, %r146;
	selp.b32 	%r148, 0, %r139, %p35;
	selp.b32 	%r149, 0, %r142, %p34;
	selp.b32 	%r150, 0, %r145, %p33;
	selp.b32 	%r151, 0, %r147, %p32;
	mul.lo.s32 	%r152, %r14, %r148;
	mad.lo.s32 	%r153, %r15, %r149, %r152;
	mad.lo.s32 	%r154, %r16, %r150, %r153;
	mad.lo.s32 	%r155, %r17, %r151, %r154;
	shr.u32 	%r156, %r138, 31;
	add.s32 	%r157, %r138, %r156;
	shr.s32 	%r158, %r157, 1;
	mul.wide.s32 	%rd67, %r158, 8;
	add.s64 	%rd26, %rd1, %rd67;
	ld.global.f32 	%f125, [%rd26];
	shr.u32 	%r159, %r155, 31;
	add.s32 	%r160, %r155, %r159;
	shr.s32 	%r161, %r160, 1;
	mul.wide.s32 	%rd68, %r161, 2;
	add.s64 	%rd69, %rd2, %rd68;
	ld.global.v2.u8 	{%rs9, %rs10}, [%rd69];
	setp.eq.s16 	%p36, %rs9, 0;
	mul.f32 	%f126, %f125, %f103;
	selp.f32 	%f463, %f102, %f126, %p36;
	setp.eq.s16 	%p37, %rs10, 0;
	mov.f32 	%f462, %f102;
	@%p37 bra 	$L__BB493_23;
	ld.global.f32 	%f127, [%rd26+4];
	mul.f32 	%f462, %f127, %f103;
$L__BB493_23:
	max.f32 	%f128, %f452, %f463;
	max.f32 	%f452, %f128, %f462;
$L__BB493_24:
	setp.le.s64 	%p38, %rd48, %rd14;
	mov.f32 	%f466, 0fFF800000;
	mov.f32 	%f467, %f466;
	@%p38 bra 	$L__BB493_28;
	cvt.u32.u64 	%r162, %rd14;
	setp.eq.s64 	%p39, %rd40, 1;
	setp.eq.s64 	%p40, %rd39, 1;
	setp.eq.s64 	%p41, %rd38, 1;
	setp.eq.s64 	%p42, %rd37, 1;
	add.s32 	%r163, %r162, %r9;
	div.s32 	%r164, %r163, %r10;
	mul.lo.s32 	%r165, %r164, %r10;
	sub.s32 	%r166, %r163, %r165;
	div.s32 	%r167, %r166, %r11;
	mul.lo.s32 	%r168, %r167, %r11;
	sub.s32 	%r169, %r166, %r168;
	div.s32 	%r170, %r169, %r12;
	mul.lo.s32 	%r171, %r170, %r12;
	sub.s32 	%r172, %r169, %r171;
	selp.b32 	%r173, 0, %r164, %p42;
	selp.b32 	%r174, 0, %r167, %p41;
	selp.b32 	%r175, 0, %r170, %p40;
	selp.b32 	%r176, 0, %r172, %p39;
	mul.lo.s32 	%r177, %r14, %r173;
	mad.lo.s32 	%r178, %r15, %r174, %r177;
	mad.lo.s32 	%r179, %r16, %r175, %r178;
	mad.lo.s32 	%r180, %r17, %r176, %r179;
	shr.u32 	%r181, %r163, 31;
	add.s32 	%r182, %r163, %r181;
	shr.s32 	%r183, %r182, 1;
	mul.wide.s32 	%rd70, %r183, 8;
	add.s64 	%rd27, %rd1, %rd70;
	ld.global.f32 	%f130, [%rd27];
	shr.u32 	%r184, %r180, 31;
	add.s32 	%r185, %r180, %r184;
	shr.s32 	%r186, %r185, 1;
	mul.wide.s32 	%rd71, %r186, 2;
	add.s64 	%rd72, %rd2, %rd71;
	ld.global.v2.u8 	{%rs11, %rs12}, [%rd72];
	setp.eq.s16 	%p43, %rs11, 0;
	mul.f32 	%f131, %f130, %f103;
	selp.f32 	%f467, %f102, %f131, %p43;
	setp.eq.s16 	%p44, %rs12, 0;
	mov.f32 	%f466, %f102;
	@%p44 bra 	$L__BB493_27;
	ld.global.f32 	%f132, [%rd27+4];
	mul.f32 	%f466, %f132, %f103;
$L__BB493_27:
	max.f32 	%f133, %f452, %f467;
	max.f32 	%f452, %f133, %f466;
$L__BB493_28:
	setp.le.s64 	%p45, %rd48, %rd15;
	mov.f32 	%f470, 0fFF800000;
	mov.f32 	%f471, %f470;
	@%p45 bra 	$L__BB493_32;
	cvt.u32.u64 	%r187, %rd15;
	setp.eq.s64 	%p46, %rd40, 1;
	setp.eq.s64 	%p47, %rd39, 1;
	setp.eq.s64 	%p48, %rd38, 1;
	setp.eq.s64 	%p49, %rd37, 1;
	add.s32 	%r188, %r187, %r9;
	div.s32 	%r189, %r188, %r10;
	mul.lo.s32 	%r190, %r189, %r10;
	sub.s32 	%r191, %r188, %r190;
	div.s32 	%r192, %r191, %r11;
	mul.lo.s32 	%r193, %r192, %r11;
	sub.s32 	%r194, %r191, %r193;
	div.s32 	%r195, %r194, %r12;
	mul.lo.s32 	%r196, %r195, %r12;
	sub.s32 	%r197, %r194, %r196;
	selp.b32 	%r198, 0, %r189, %p49;
	selp.b32 	%r199, 0, %r192, %p48;
	selp.b32 	%r200, 0, %r195, %p47;
	selp.b32 	%r201, 0, %r197, %p46;
	mul.lo.s32 	%r202, %r14, %r198;
	mad.lo.s32 	%r203, %r15, %r199, %r202;
	mad.lo.s32 	%r204, %r16, %r200, %r203;
	mad.lo.s32 	%r205, %r17, %r201, %r204;
	shr.u32 	%r206, %r188, 31;
	add.s32 	%r207, %r188, %r206;
	shr.s32 	%r208, %r207, 1;
	mul.wide.s32 	%rd73, %r208, 8;
	add.s64 	%rd28, %rd1, %rd73;
	ld.global.f32 	%f135, [%rd28];
	shr.u32 	%r209, %r205, 31;
	add.s32 	%r210, %r205, %r209;
	shr.s32 	%r211, %r210, 1;
	mul.wide.s32 	%rd74, %r211, 2;
	add.s64 	%rd75, %rd2, %rd74;
	ld.global.v2.u8 	{%rs13, %rs14}, [%rd75];
	setp.eq.s16 	%p50, %rs13, 0;
	mul.f32 	%f136, %f135, %f103;
	selp.f32 	%f471, %f102, %f136, %p50;
	setp.eq.s16 	%p51, %rs14, 0;
	mov.f32 	%f470, %f102;
	@%p51 bra 	$L__BB493_31;
	ld.global.f32 	%f137, [%rd28+4];
	mul.f32 	%f470, %f137, %f103;
$L__BB493_31:
	max.f32 	%f138, %f452, %f471;
	max.f32 	%f452, %f138, %f470;
$L__BB493_32:
	setp.le.s64 	%p52, %rd48, %rd16;
	mov.f32 	%f474, 0fFF800000;
	mov.f32 	%f475, %f474;
	@%p52 bra 	$L__BB493_36;
	cvt.u32.u64 	%r212, %rd16;
	setp.eq.s64 	%p53, %rd40, 1;
	setp.eq.s64 	%p54, %rd39, 1;
	setp.eq.s64 	%p55, %rd38, 1;
	setp.eq.s64 	%p56, %rd37, 1;
	add.s32 	%r213, %r212, %r9;
	div.s32 	%r214, %r213, %r10;
	mul.lo.s32 	%r215, %r214, %r10;
	sub.s32 	%r216, %r213, %r215;
	div.s32 	%r217, %r216, %r11;
	mul.lo.s32 	%r218, %r217, %r11;
	sub.s32 	%r219, %r216, %r218;
	div.s32 	%r220, %r219, %r12;
	mul.lo.s32 	%r221, %r220, %r12;
	sub.s32 	%r222, %r219, %r221;
	selp.b32 	%r223, 0, %r214, %p56;
	selp.b32 	%r224, 0, %r217, %p55;
	selp.b32 	%r225, 0, %r220, %p54;
	selp.b32 	%r226, 0, %r222, %p53;
	mul.lo.s32 	%r227, %r14, %r223;
	mad.lo.s32 	%r228, %r15, %r224, %r227;
	mad.lo.s32 	%r229, %r16, %r225, %r228;
	mad.lo.s32 	%r230, %r17, %r226, %r229;
	shr.u32 	%r231, %r213, 31;
	add.s32 	%r232, %r213, %r231;
	shr.s32 	%r233, %r232, 1;
	mul.wide.s32 	%rd76, %r233, 8;
	add.s64 	%rd29, %rd1, %rd76;
	ld.global.f32 	%f140, [%rd29];
	shr.u32 	%r234, %r230, 31;
	add.s32 	%r235, %r230, %r234;
	shr.s32 	%r236, %r235, 1;
	mul.wide.s32 	%rd77, %r236, 2;
	add.s64 	%rd78, %rd2, %rd77;
	ld.global.v2.u8 	{%rs15, %rs16}, [%rd78];
	setp.eq.s16 	%p57, %rs15, 0;
	mul.f32 	%f141, %f140, %f103;
	selp.f32 	%f475, %f102, %f141, %p57;
	setp.eq.s16 	%p58, %rs16, 0;
	mov.f32 	%f474, %f102;
	@%p58 bra 	$L__BB493_35;
	ld.global.f32 	%f142, [%rd29+4];
	mul.f32 	%f474, %f142, %f103;
$L__BB493_35:
	max.f32 	%f143, %f452, %f475;
	max.f32 	%f452, %f143, %f474;
$L__BB493_36:
	setp.le.s64 	%p59, %rd48, %rd17;
	mov.f32 	%f478, 0fFF800000;
	mov.f32 	%f479, %f478;
	@%p59 bra 	$L__BB493_40;
	cvt.u32.u64 	%r237, %rd17;
	setp.eq.s64 	%p60, %rd40, 1;
	setp.eq.s64 	%p61, %rd39, 1;
	setp.eq.s64 	%p62, %rd38, 1;
	setp.eq.s64 	%p63, %rd37, 1;
	add.s32 	%r238, %r237, %r9;
	div.s32 	%r239, %r238, %r10;
	mul.lo.s32 	%r240, %r239, %r10;
	sub.s32 	%r241, %r238, %r240;
	div.s32 	%r242, %r241, %r11;
	mul.lo.s32 	%r243, %r242, %r11;
	sub.s32 	%r244, %r241, %r243;
	div.s32 	%r245, %r244, %r12;
	mul.lo.s32 	%r246, %r245, %r12;
	sub.s32 	%r247, %r244, %r246;
	selp.b32 	%r248, 0, %r239, %p63;
	selp.b32 	%r249, 0, %r242, %p62;
	selp.b32 	%r250, 0, %r245, %p61;
	selp.b32 	%r251, 0, %r247, %p60;
	mul.lo.s32 	%r252, %r14, %r248;
	mad.lo.s32 	%r253, %r15, %r249, %r252;
	mad.lo.s32 	%r254, %r16, %r250, %r253;
	mad.lo.s32 	%r255, %r17, %r251, %r254;
	shr.u32 	%r256, %r238, 31;
	add.s32 	%r257, %r238, %r256;
	shr.s32 	%r258, %r257, 1;
	mul.wide.s32 	%rd79, %r258, 8;
	add.s64 	%rd30, %rd1, %rd79;
	ld.global.f32 	%f145, [%rd30];
	shr.u32 	%r259, %r255, 31;
	add.s32 	%r260, %r255, %r259;
	shr.s32 	%r261, %r260, 1;
	mul.wide.s32 	%rd80, %r261, 2;
	add.s64 	%rd81, %rd2, %rd80;
	ld.global.v2.u8 	{%rs17, %rs18}, [%rd81];
	setp.eq.s16 	%p64, %rs17, 0;
	mul.f32 	%f146, %f145, %f103;
	selp.f32 	%f479, %f102, %f146, %p64;
	setp.eq.s16 	%p65, %rs18, 0;
	mov.f32 	%f478, %f102;
	@%p65 bra 	$L__BB493_39;
	ld.global.f32 	%f147, [%rd30+4];
	mul.f32 	%f478, %f147, %f103;
$L__BB493_39:
	max.f32 	%f148, %f452, %f479;
	max.f32 	%f452, %f148, %f478;
$L__BB493_40:
	setp.le.s64 	%p66, %rd48, %rd18;
	mov.f32 	%f482, 0fFF800000;
	mov.f32 	%f483, %f482;
	@%p66 bra 	$L__BB493_44;
	cvt.u32.u64 	%r262, %rd18;
	setp.eq.s64 	%p67, %rd40, 1;
	setp.eq.s64 	%p68, %rd39, 1;
	setp.eq.s64 	%p69, %rd38, 1;
	setp.eq.s64 	%p70, %rd37, 1;
	add.s32 	%r263, %r262, %r9;
	div.s32 	%r264, %r263, %r10;
	mul.lo.s32 	%r265, %r264, %r10;
	sub.s32 	%r266, %r263, %r265;
	div.s32 	%r267, %r266, %r11;
	mul.lo.s32 	%r268, %r267, %r11;
	sub.s32 	%r269, %r266, %r268;
	div.s32 	%r270, %r269, %r12;
	mul.lo.s32 	%r271, %r270, %r12;
	sub.s32 	%r272, %r269, %r271;
	selp.b32 	%r273, 0, %r264, %p70;
	selp.b32 	%r274, 0, %r267, %p69;
	selp.b32 	%r275, 0, %r270, %p68;
	selp.b32 	%r276, 0, %r272, %p67;
	mul.lo.s32 	%r277, %r14, %r273;
	mad.lo.s32 	%r278, %r15, %r274, %r277;
	mad.lo.s32 	%r279, %r16, %r275, %r278;
	mad.lo.s32 	%r280, %r17, %r276, %r279;
	shr.u32 	%r281, %r263, 31;
	add.s32 	%r282, %r263, %r281;
	shr.s32 	%r283, %r282, 1;
	mul.wide.s32 	%rd82, %r283, 8;
	add.s64 	%rd31, %rd1, %rd82;
	ld.global.f32 	%f150, [%rd31];
	shr.u32 	%r284, %r280, 31;
	add.s32 	%r285, %r280, %r284;
	shr.s32 	%r286, %r285, 1;
	mul.wide.s32 	%rd83, %r286, 2;
	add.s64 	%rd84, %rd2, %rd83;
	ld.global.v2.u8 	{%rs19, %rs20}, [%rd84];
	setp.eq.s16 	%p71, %rs19, 0;
	mul.f32 	%f151, %f150, %f103;
	selp.f32 	%f483, %f102, %f151, %p71;
	setp.eq.s16 	%p72, %rs20, 0;
	mov.f32 	%f482, %f102;
	@%p72 bra 	$L__BB493_43;
	ld.global.f32 	%f152, [%rd31+4];
	mul.f32 	%f482, %f152, %f103;
$L__BB493_43:
	max.f32 	%f153, %f452, %f483;
	max.f32 	%f452, %f153, %f482;
$L__BB493_44:
	setp.le.s64 	%p73, %rd48, %rd19;
	mov.f32 	%f486, 0fFF800000;
	mov.f32 	%f487, %f486;
	@%p73 bra 	$L__BB493_48;
	cvt.u32.u64 	%r287, %rd19;
	setp.eq.s64 	%p74, %rd40, 1;
	setp.eq.s64 	%p75, %rd39, 1;
	setp.eq.s64 	%p76, %rd38, 1;
	setp.eq.s64 	%p77, %rd37, 1;
	add.s32 	%r288, %r287, %r9;
	div.s32 	%r289, %r288, %r10;
	mul.lo.s32 	%r290, %r289, %r10;
	sub.s32 	%r291, %r288, %r290;
	div.s32 	%r292, %r291, %r11;
	mul.lo.s32 	%r293, %r292, %r11;
	sub.s32 	%r294, %r291, %r293;
	div.s32 	%r295, %r294, %r12;
	mul.lo.s32 	%r296, %r295, %r12;
	sub.s32 	%r297, %r294, %r296;
	selp.b32 	%r298, 0, %r289, %p77;
	selp.b32 	%r299, 0, %r292, %p76;
	selp.b32 	%r300, 0, %r295, %p75;
	selp.b32 	%r301, 0, %r297, %p74;
	mul.lo.s32 	%r302, %r14, %r298;
	mad.lo.s32 	%r303, %r15, %r299, %r302;
	mad.lo.s32 	%r304, %r16, %r300, %r303;
	mad.lo.s32 	%r305, %r17, %r301, %r304;
	shr.u32 	%r306, %r288, 31;
	add.s32 	%r307, %r288, %r306;
	shr.s32 	%r308, %r307, 1;
	mul.wide.s32 	%rd85, %r308, 8;
	add.s64 	%rd32, %rd1, %rd85;
	ld.global.f32 	%f155, [%rd32];
	shr.u32 	%r309, %r305, 31;
	add.s32 	%r310, %r305, %r309;
	shr.s32 	%r311, %r310, 1;
	mul.wide.s32 	%rd86, %r311, 2;
	add.s64 	%rd87, %rd2, %rd86;
	ld.global.v2.u8 	{%rs21, %rs22}, [%rd87];
	setp.eq.s16 	%p78, %rs21, 0;
	mul.f32 	%f156, %f155, %f103;
	selp.f32 	%f487, %f102, %f156, %p78;
	setp.eq.s16 	%p79, %rs22, 0;
	mov.f32 	%f486, %f102;
	@%p79 bra 	$L__BB493_47;
	ld.global.f32 	%f157, [%rd32+4];
	mul.f32 	%f486, %f157, %f103;
$L__BB493_47:
	max.f32 	%f158, %f452, %f487;
	max.f32 	%f452, %f158, %f486;
$L__BB493_48:
	setp.le.s64 	%p80, %rd48, %rd9;
	mov.b32 	%r312, %f452;
	shfl.sync.bfly.b32	%r313|%p81, %r312, 16, 31, -1;
	mov.b32 	%f159, %r313;
	max.f32 	%f160, %f452, %f159;
	mov.b32 	%r314, %f160;
	shfl.sync.bfly.b32	%r315|%p82, %r314, 8, 31, -1;
	mov.b32 	%f161, %r315;
	max.f32 	%f162, %f160, %f161;
	mov.b32 	%r316, %f162;
	shfl.sync.bfly.b32	%r317|%p83, %r316, 4, 31, -1;
	mov.b32 	%f163, %r317;
	max.f32 	%f164, %f162, %f163;
	mov.b32 	%r318, %f164;
	shfl.sync.bfly.b32	%r319|%p84, %r318, 2, 31, -1;
	mov.b32 	%f165, %r319;
	max.f32 	%f166, %f164, %f165;
	mov.b32 	%r320, %f166;
	shfl.sync.bfly.b32	%r321|%p85, %r320, 1, 31, -1;
	mov.b32 	%f167, %r321;
	max.f32 	%f168, %f166, %f167;
	sub.f32 	%f169, %f447, %f168;
	fma.rn.f32 	%f170, %f169, 0f3BBB989D, 0f3F000000;
	cvt.sat.f32.f32 	%f171, %f170;
	mov.f32 	%f172, 0f4B400001;
	mov.f32 	%f173, 0f437C0000;
	fma.rm.f32 	%f174, %f171, %f173, %f172;
	add.f32 	%f175, %f174, 0fCB40007F;
	neg.f32 	%f176, %f175;
	fma.rn.f32 	%f177, %f169, 0f3FB8AA3B, %f176;
	fma.rn.f32 	%f178, %f169, 0f32A57060, %f177;
	mov.b32 	%r322, %f174;
	shl.b32 	%r323, %r322, 23;
	mov.b32 	%f179, %r323;
	ex2.approx.ftz.f32 	%f180, %f178;
	mul.f32 	%f181, %f180, %f179;
	add.f32 	%f182, %f181, 0f00000000;
	sub.f32 	%f183, %f446, %f168;
	fma.rn.f32 	%f184, %f183, 0f3BBB989D, 0f3F000000;
	cvt.sat.f32.f32 	%f185, %f184;
	fma.rm.f32 	%f186, %f185, %f173, %f172;
	add.f32 	%f187, %f186, 0fCB40007F;
	neg.f32 	%f188, %f187;
	fma.rn.f32 	%f189, %f183, 0f3FB8AA3B, %f188;
	fma.rn.f32 	%f190, %f183, 0f32A57060, %f189;
	mov.b32 	%r324, %f186;
	shl.b32 	%r325, %r324, 23;
	mov.b32 	%f191, %r325;
	ex2.approx.ftz.f32 	%f192, %f190;
	mul.f32 	%f193, %f192, %f191;
	add.f32 	%f194, %f182, %f193;
	sub.f32 	%f195, %f451, %f168;
	fma.rn.f32 	%f196, %f195, 0f3BBB989D, 0f3F000000;
	cvt.sat.f32.f32 	%f197, %f196;
	fma.rm.f32 	%f198, %f197, %f173, %f172;
	add.f32 	%f199, %f198, 0fCB40007F;
	neg.f32 	%f200, %f199;
	fma.rn.f32 	%f201, %f195, 0f3FB8AA3B, %f200;
	fma.rn.f32 	%f202, %f195, 0f32A57060, %f201;
	mov.b32 	%r326, %f198;
	shl.b32 	%r327, %r326, 23;
	mov.b32 	%f203, %r327;
	ex2.approx.ftz.f32 	%f204, %f202;
	mul.f32 	%f205, %f204, %f203;
	add.f32 	%f206, %f194, %f205;
	sub.f32 	%f207, %f450, %f168;
	fma.rn.f32 	%f208, %f207, 0f3BBB989D, 0f3F000000;
	cvt.sat.f32.f32 	%f209, %f208;
	fma.rm.f32 	%f210, %f209, %f173, %f172;
	add.f32 	%f211, %f210, 0fCB40007F;
	neg.f32 	%f212, %f211;
	fma.rn.f32 	%f213, %f207, 0f3FB8AA3B, %f212;
	fma.rn.f32 	%f214, %f207, 0f32A57060, %f213;
	mov.b32 	%r328, %f210;
	shl.b32 	%r329, %r328, 23;
	mov.b32 	%f215, %r329;
	ex2.approx.ftz.f32 	%f216, %f214;
	mul.f32 	%f217, %f216, %f215;
	add.f32 	%f218, %f206, %f217;
	sub.f32 	%f219, %f455, %f168;
	fma.rn.f32 	%f220, %f219, 0f3BBB989D, 0f3F000000;
	cvt.sat.f32.f32 	%f221, %f220;
	fma.rm.f32 	%f222, %f221, %f173, %f172;
	add.f32 	%f223, %f222, 0fCB40007F;
	neg.f32 	%f224, %f223;
	fma.rn.f32 	%f225, %f219, 0f3FB8AA3B, %f224;
	fma.rn.f32 	%f226, %f219, 0f32A57060, %f225;
	mov.b32 	%r330, %f222;
	shl.b32 	%r331, %r330, 23;
	mov.b32 	%f227, %r331;
	ex2.approx.ftz.f32 	%f228, %f226;
	mul.f32 	%f229, %f228, %f227;
	add.f32 	%f230, %f218, %f229;
	sub.f32 	%f231, %f454, %f168;
	fma.rn.f32 	%f232, %f231, 0f3BBB989D, 0f3F000000;
	cvt.sat.f32.f32 	%f233, %f232;
	fma.rm.f32 	%f234, %f233, %f173, %f172;
	add.f32 	%f235, %f234, 0fCB40007F;
	neg.f32 	%f236, %f235;
	fma.rn.f32 	%f237, %f231, 0f3FB8AA3B, %f236;
	fma.rn.f32 	%f238, %f231, 0f32A57060, %f237;
	mov.b32 	%r332, %f234;
	shl.b32 	%r333, %r332, 23;
	mov.b32 	%f239, %r333;
	ex2.approx.ftz.f32 	%f240, %f238;
	mul.f32 	%f241, %f240, %f239;
	add.f32 	%f242, %f230, %f241;
	sub.f32 	%f243, %f459, %f168;
	fma.rn.f32 	%f244, %f243, 0f3BBB989D, 0f3F000000;
	cvt.sat.f32.f32 	%f245, %f244;
	fma.rm.f32 	%f246, %f245, %f173, %f172;
	add.f32 	%f247, %f246, 0fCB40007F;
	neg.f32 	%f248, %f247;
	fma.rn.f32 	%f249, %f243, 0f3FB8AA3B, %f248;
	fma.rn.f32 	%f250, %f243, 0f32A57060, %f249;
	mov.b32 	%r334, %f246;
	shl.b32 	%r335, %r334, 23;
	mov.b32 	%f251, %r335;
	ex2.approx.ftz.f32 	%f252, %f250;
	mul.f32 	%f253, %f252, %f251;
	add.f32 	%f254, %f242, %f253;
	sub.f32 	%f255, %f458, %f168;
	fma.rn.f32 	%f256, %f255, 0f3BBB989D, 0f3F000000;
	cvt.sat.f32.f32 	%f257, %f256;
	fma.rm.f32 	%f258, %f257, %f173, %f172;
	add.f32 	%f259, %f258, 0fCB40007F;
	neg.f32 	%f260, %f259;
	fma.rn.f32 	%f261, %f255, 0f3FB8AA3B, %f260;
	fma.rn.f32 	%f262, %f255, 0f32A57060, %f261;
	mov.b32 	%r336, %f258;
	shl.b32 	%r337, %r336, 23;
	mov.b32 	%f263, %r337;
	ex2.approx.ftz.f32 	%f264, %f262;
	mul.f32 	%f265, %f264, %f263;
	add.f32 	%f266, %f254, %f265;
	sub.f32 	%f267, %f463, %f168;
	fma.rn.f32 	%f268, %f267, 0f3BBB989D, 0f3F000000;
	cvt.sat.f32.f32 	%f269, %f268;
	fma.rm.f32 	%f270, %f269, %f173, %f172;
	add.f32 	%f271, %f270, 0fCB40007F;
	neg.f32 	%f272, %f271;
	fma.rn.f32 	%f273, %f267, 0f3FB8AA3B, %f272;
	fma.rn.f32 	%f274, %f267, 0f32A57060, %f273;
	mov.b32 	%r338, %f270;
	shl.b32 	%r339, %r338, 23;
	mov.b32 	%f275, %r339;
	ex2.approx.ftz.f32 	%f276, %f274;
	mul.f32 	%f277, %f276, %f275;
	add.f32 	%f278, %f266, %f277;
	sub.f32 	%f279, %f462, %f168;
	fma.rn.f32 	%f280, %f279, 0f3BBB989D, 0f3F000000;
	cvt.sat.f32.f32 	%f281, %f280;
	fma.rm.f32 	%f282, %f281, %f173, %f172;
	add.f32 	%f283, %f282, 0fCB40007F;
	neg.f32 	%f284, %f283;
	fma.rn.f32 	%f285, %f279, 0f3FB8AA3B, %f284;
	fma.rn.f32 	%f286, %f279, 0f32A57060, %f285;
	mov.b32 	%r340, %f282;
	shl.b32 	%r341, %r340, 23;
	mov.b32 	%f287, %r341;
	ex2.approx.ftz.f32 	%f288, %f286;
	mul.f32 	%f289, %f288, %f287;
	add.f32 	%f290, %f278, %f289;
	sub.f32 	%f291, %f467, %f168;
	fma.rn.f32 	%f292, %f291, 0f3BBB989D, 0f3F000000;
	cvt.sat.f32.f32 	%f293, %f292;
	fma.rm.f32 	%f294, %f293, %f173, %f172;
	add.f32 	%f295, %f294, 0fCB40007F;
	neg.f32 	%f296, %f295;
	fma.rn.f32 	%f297, %f291, 0f3FB8AA3B, %f296;
	fma.rn.f32 	%f298, %f291, 0f32A57060, %f297;
	mov.b32 	%r342, %f294;
	shl.b32 	%r343, %r342, 23;
	mov.b32 	%f299, %r343;
	ex2.approx.ftz.f32 	%f300, %f298;
	mul.f32 	%f301, %f300, %f299;
	add.f32 	%f302, %f290, %f301;
	sub.f32 	%f303, %f466, %f168;
	fma.rn.f32 	%f304, %f303, 0f3BBB989D, 0f3F000000;
	cvt.sat.f32.f32 	%f305, %f304;
	fma.rm.f32 	%f306, %f305, %f173, %f172;
	add.f32 	%f307, %f306, 0fCB40007F;
	neg.f32 	%f308, %f307;
	fma.rn.f32 	%f309, %f303, 0f3FB8AA3B, %f308;
	fma.rn.f32 	%f310, %f303, 0f32A57060, %f309;
	mov.b32 	%r344, %f306;
	shl.b32 	%r345, %r344, 23;
	mov.b32 	%f311, %r345;
	ex2.approx.ftz.f32 	%f312, %f310;
	mul.f32 	%f313, %f312, %f311;
	add.f32 	%f314, %f302, %f313;
	sub.f32 	%f315, %f471, %f168;
	fma.rn.f32 	%f316, %f315, 0f3BBB989D, 0f3F000000;
	cvt.sat.f32.f32 	%f317, %f316;
	fma.rm.f32 	%f318, %f317, %f173, %f172;
	add.f32 	%f319, %f318, 0fCB40007F;
	neg.f32 	%f320, %f319;
	fma.rn.f32 	%f321, %f315, 0f3FB8AA3B, %f320;
	fma.rn.f32 	%f322, %f315, 0f32A57060, %f321;
	mov.b32 	%r346, %f318;
	shl.b32 	%r347, %r346, 23;
	mov.b32 	%f323, %r347;
	ex2.approx.ftz.f32 	%f324, %f322;
	mul.f32 	%f325, %f324, %f323;
	add.f32 	%f326, %f314, %f325;
	sub.f32 	%f327, %f470, %f168;
	fma.rn.f32 	%f328, %f327, 0f3BBB989D, 0f3F000000;
	cvt.sat.f32.f32 	%f329, %f328;
	fma.rm.f32 	%f330, %f329, %f173, %f172;
	add.f32 	%f331, %f330, 0fCB40007F;
	neg.f32 	%f332, %f331;
	fma.rn.f32 	%f333, %f327, 0f3FB8AA3B, %f332;
	fma.rn.f32 	%f334, %f327, 0f32A57060, %f333;
	mov.b32 	%r348, %f330;
	shl.b32 	%r349, %r348, 23;
	mov.b32 	%f335, %r349;
	ex2.approx.ftz.f32 	%f336, %f334;
	mul.f32 	%f337, %f336, %f335;
	add.f32 	%f338, %f326, %f337;
	sub.f32 	%f339, %f475, %f168;
	fma.rn.f32 	%f340, %f339, 0f3BBB989D, 0f3F000000;
	cvt.sat.f32.f32 	%f341, %f340;
	fma.rm.f32 	%f342, %f341, %f173, %f172;
	add.f32 	%f343, %f342, 0fCB40007F;
	neg.f32 	%f344, %f343;
	fma.rn.f32 	%f345, %f339, 0f3FB8AA3B, %f344;
	fma.rn.f32 	%f346, %f339, 0f32A57060, %f345;
	mov.b32 	%r350, %f342;
	shl.b32 	%r351, %r350, 23;
	mov.b32 	%f347, %r351;
	ex2.approx.ftz.f32 	%f348, %f346;
	mul.f32 	%f349, %f348, %f347;
	add.f32 	%f350, %f338, %f349;
	sub.f32 	%f351, %f474, %f168;
	fma.rn.f32 	%f352, %f351, 0f3BBB989D, 0f3F000000;
	cvt.sat.f32.f32 	%f353, %f352;
	fma.rm.f32 	%f354, %f353, %f173, %f172;
	add.f32 	%f355, %f354, 0fCB40007F;
	neg.f32 	%f356, %f355;
	fma.rn.f32 	%f357, %f351, 0f3FB8AA3B, %f356;
	fma.rn.f32 	%f358, %f351, 0f32A57060, %f357;
	mov.b32 	%r352, %f354;
	shl.b32 	%r353, %r352, 23;
	mov.b32 	%f359, %r353;
	ex2.approx.ftz.f32 	%f360, %f358;
	mul.f32 	%f361, %f360, %f359;
	add.f32 	%f362, %f350, %f361;
	sub.f32 	%f363, %f479, %f168;
	fma.rn.f32 	%f364, %f363, 0f3BBB989D, 0f3F000000;
	cvt.sat.f32.f32 	%f365, %f364;
	fma.rm.f32 	%f366, %f365, %f173, %f172;
	add.f32 	%f367, %f366, 0fCB40007F;
	neg.f32 	%f368, %f367;
	fma.rn.f32 	%f369, %f363, 0f3FB8AA3B, %f368;
	fma.rn.f32 	%f370, %f363, 0f32A57060, %f369;
	mov.b32 	%r354, %f366;
	shl.b32 	%r355, %r354, 23;
	mov.b32 	%f371, %r355;
	ex2.approx.ftz.f32 	%f372, %f370;
	mul.f32 	%f373, %f372, %f371;
	add.f32 	%f374, %f362, %f373;
	sub.f32 	%f375, %f478, %f168;
	fma.rn.f32 	%f376, %f375, 0f3BBB989D, 0f3F000000;
	cvt.sat.f32.f32 	%f377, %f376;
	fma.rm.f32 	%f378, %f377, %f173, %f172;
	add.f32 	%f379, %f378, 0fCB40007F;
	neg.f32 	%f380, %f379;
	fma.rn.f32 	%f381, %f375, 0f3FB8AA3B, %f380;
	fma.rn.f32 	%f382, %f375, 0f32A57060, %f381;
	mov.b32 	%r356, %f378;
	shl.b32 	%r357, %r356, 23;
	mov.b32 	%f383, %r357;
	ex2.approx.ftz.f32 	%f384, %f382;
	mul.f32 	%f385, %f384, %f383;
	add.f32 	%f386, %f374, %f385;
	sub.f32 	%f387, %f483, %f168;
	fma.rn.f32 	%f388, %f387, 0f3BBB989D, 0f3F000000;
	cvt.sat.f32.f32 	%f389, %f388;
	fma.rm.f32 	%f390, %f389, %f173, %f172;
	add.f32 	%f391, %f390, 0fCB40007F;
	neg.f32 	%f392, %f391;
	fma.rn.f32 	%f393, %f387, 0f3FB8AA3B, %f392;
	fma.rn.f32 	%f394, %f387, 0f32A57060, %f393;
	mov.b32 	%r358, %f390;
	shl.b32 	%r359, %r358, 23;
	mov.b32 	%f395, %r359;
	ex2.approx.ftz.f32 	%f396, %f394;
	mul.f32 	%f397, %f396, %f395;
	add.f32 	%f398, %f386, %f397;
	sub.f32 	%f399, %f482, %f168;
	fma.rn.f32 	%f400, %f399, 0f3BBB989D, 0f3F000000;
	cvt.sat.f32.f32 	%f401, %f400;
	fma.rm.f32 	%f402, %f401, %f173, %f172;
	add.f32 	%f403, %f402, 0fCB40007F;
	neg.f32 	%f404, %f403;
	fma.rn.f32 	%f405, %f399, 0f3FB8AA3B, %f404;
	fma.rn.f32 	%f406, %f399, 0f32A57060, %f405;
	mov.b32 	%r360, %f402;
	shl.b32 	%r361, %r360, 23;
	mov.b32 	%f407, %r361;
	ex2.approx.ftz.f32 	%f408, %f406;
	mul.f32 	%f409, %f408, %f407;
	add.f32 	%f410, %f398, %f409;
	sub.f32 	%f411, %f487, %f168;
	fma.rn.f32 	%f412, %f411, 0f3BBB989D, 0f3F000000;
	cvt.sat.f32.f32 	%f413, %f412;
	fma.rm.f32 	%f414, %f413, %f173, %f172;
	add.f32 	%f415, %f414, 0fCB40007F;
	neg.f32 	%f416, %f415;
	fma.rn.f32 	%f417, %f411, 0f3FB8AA3B, %f416;
	fma.rn.f32 	%f418, %f411, 0f32A57060, %f417;
	mov.b32 	%r362, %f414;
	shl.b32 	%r363, %r362, 23;
	mov.b32 	%f419, %r363;
	ex2.approx.ftz.f32 	%f420, %f418;
	mul.f32 	%f421, %f420, %f419;
	add.f32 	%f422, %f410, %f421;
	sub.f32 	%f423, %f486, %f168;
	fma.rn.f32 	%f424, %f423, 0f3BBB989D, 0f3F000000;
	cvt.sat.f32.f32 	%f425, %f424;
	fma.rm.f32 	%f426, %f425, %f173, %f172;
	add.f32 	%f427, %f426, 0fCB40007F;
	neg.f32 	%f428, %f427;
	fma.rn.f32 	%f429, %f423, 0f3FB8AA3B, %f428;
	fma.rn.f32 	%f430, %f423, 0f32A57060, %f429;
	mov.b32 	%r364, %f426;
	shl.b32 	%r365, %r364, 23;
	mov.b32 	%f431, %r365;
	ex2.approx.ftz.f32 	%f432, %f430;
	mul.f32 	%f433, %f432, %f431;
	add.f32 	%f434, %f422, %f433;
	mov.b32 	%r366, %f434;
	shfl.sync.bfly.b32	%r367|%p86, %r366, 16, 31, -1;
	mov.b32 	%f435, %r367;
	add.f32 	%f436, %f434, %f435;
	mov.b32 	%r368, %f436;
	shfl.sync.bfly.b32	%r369|%p87, %r368, 8, 31, -1;
	mov.b32 	%f437, %r369;
	add.f32 	%f438, %f436, %f437;
	mov.b32 	%r370, %f438;
	shfl.sync.bfly.b32	%r371|%p88, %r370, 4, 31, -1;
	mov.b32 	%f439, %r371;
	add.f32 	%f440, %f438, %f439;
	mov.b32 	%r372, %f440;
	shfl.sync.bfly.b32	%r373|%p89, %r372, 2, 31, -1;
	mov.b32 	%f441, %r373;
	add.f32 	%f442, %f440, %f441;
	mov.b32 	%r374, %f442;
	shfl.sync.bfly.b32	%r375|%p90, %r374, 1, 31, -1;
	mov.b32 	%f443, %r375;
	add.f32 	%f444, %f442, %f443;
	div.rn.f32 	%f80, %f181, %f444;
	div.rn.f32 	%f81, %f193, %f444;
	div.rn.f32 	%f82, %f205, %f444;
	div.rn.f32 	%f83, %f217, %f444;
	div.rn.f32 	%f84, %f229, %f444;
	div.rn.f32 	%f85, %f241, %f444;
	div.rn.f32 	%f86, %f253, %f444;
	div.rn.f32 	%f87, %f265, %f444;
	div.rn.f32 	%f88, %f277, %f444;
	div.rn.f32 	%f89, %f289, %f444;
	div.rn.f32 	%f90, %f301, %f444;
	div.rn.f32 	%f91, %f313, %f444;
	div.rn.f32 	%f92, %f325, %f444;
	div.rn.f32 	%f93, %f337, %f444;
	div.rn.f32 	%f94, %f349, %f444;
	div.rn.f32 	%f95, %f361, %f444;
	div.rn.f32 	%f96, %f373, %f444;
	div.rn.f32 	%f97, %f385, %f444;
	div.rn.f32 	%f98, %f397, %f444;
	div.rn.f32 	%f99, %f409, %f444;
	div.rn.f32 	%f100, %f421, %f444;
	div.rn.f32 	%f101, %f433, %f444;
	mul.lo.s64 	%rd33, %rd156, %rd46;
	@%p80 bra 	$L__BB493_50;
	add.s64 	%rd88, %rd33, %rd9;
	shr.u64 	%rd89, %rd88, 63;
	add.s64 	%rd90, %rd88, %rd89;
	shl.b64 	%rd91, %rd90, 2;
	and.b64  	%rd92, %rd91, -8;
	add.s64 	%rd93, %rd7, %rd92;
	st.global.v2.f32 	[%rd93], {%f80, %f81};
$L__BB493_50:
	setp.le.s64 	%p91, %rd48, %rd10;
	@%p91 bra 	$L__BB493_52;
	add.s64 	%rd94, %rd33, %rd10;
	shr.u64 	%rd95, %rd94, 63;
	add.s64 	%rd96, %rd94, %rd95;
	shl.b64 	%rd97, %rd96, 2;
	and.b64  	%rd98, %rd97, -8;
	add.s64 	%rd99, %rd7, %rd98;
	st.global.v2.f32 	[%rd99], {%f82, %f83};
$L__BB493_52:
	setp.le.s64 	%p92, %rd48, %rd11;
	@%p92 bra 	$L__BB493_54;
	add.s64 	%rd100, %rd33, %rd11;
	shr.u64 	%rd101, %rd100, 63;
	add.s64 	%rd102, %rd100, %rd101;
	shl.b64 	%rd103, %rd102, 2;
	and.b64  	%rd104, %rd103, -8;
	add.s64 	%rd105, %rd7, %rd104;
	st.global.v2.f32 	[%rd105], {%f84, %f85};
$L__BB493_54:
	setp.le.s64 	%p93, %rd48, %rd12;
	@%p93 bra 	$L__BB493_56;
	add.s64 	%rd106, %rd33, %rd12;
	shr.u64 	%rd107, %rd106, 63;
	add.s64 	%rd108, %rd106, %rd107;
	shl.b64 	%rd109, %rd108, 2;
	and.b64  	%rd110, %rd109, -8;
	add.s64 	%rd111, %rd7, %rd110;
	st.global.v2.f32 	[%rd111], {%f86, %f87};
$L__BB493_56:
	setp.le.s64 	%p94, %rd48, %rd13;
	@%p94 bra 	$L__BB493_58;
	add.s64 	%rd112, %rd33, %rd13;
	shr.u64 	%rd113, %rd112, 63;
	add.s64 	%rd114, %rd112, %rd113;
	shl.b64 	%rd115, %rd114, 2;
	and.b64  	%rd116, %rd115, -8;
	add.s64 	%rd117, %rd7, %rd116;
	st.global.v2.f32 	[%rd117], {%f88, %f89};
$L__BB493_58:
	setp.le.s64 	%p95, %rd48, %rd14;
	@%p95 bra 	$L__BB493_60;
	add.s64 	%rd118, %rd33, %rd14;
	shr.u64 	%rd119, %rd118, 63;
	add.s64 	%rd120, %rd118, %rd119;
	shl.b64 	%rd121, %rd120, 2;
	and.b64  	%rd122, %rd121, -8;
	add.s64 	%rd123, %rd7, %rd122;
	st.global.v2.f32 	[%rd123], {%f90, %f91};
$L__BB493_60:
	setp.le.s64 	%p96, %rd48, %rd15;
	@%p96 bra 	$L__BB493_62;
	add.s64 	%rd124, %rd33, %rd15;
	shr.u64 	%rd125, %rd124, 63;
	add.s64 	%rd126, %rd124, %rd125;
	shl.b64 	%rd127, %rd126, 2;
	and.b64  	%rd128, %rd127, -8;
	add.s64 	%rd129, %rd7, %rd128;
	st.global.v2.f32 	[%rd129], {%f92, %f93};
$L__BB493_62:
	setp.le.s64 	%p97, %rd48, %rd16;
	@%p97 bra 	$L__BB493_64;
	add.s64 	%rd130, %rd33, %rd16;
	shr.u64 	%rd131, %rd130, 63;
	add.s64 	%rd132, %rd130, %rd131;
	shl.b64 	%rd133, %rd132, 2;
	and.b64  	%rd134, %rd133, -8;
	add.s64 	%rd135, %rd7, %rd134;
	st.global.v2.f32 	[%rd135], {%f94, %f95};
$L__BB493_64:
	setp.le.s64 	%p98, %rd48, %rd17;
	@%p98 bra 	$L__BB493_66;
	add.s64 	%rd136, %rd33, %rd17;
	shr.u64 	%rd137, %rd136, 63;
	add.s64 	%rd138, %rd136, %rd137;
	shl.b64 	%rd139, %rd138, 2;
	and.b64  	%rd140, %rd139, -8;
	add.s64 	%rd141, %rd7, %rd140;
	st.global.v2.f32 	[%rd141], {%f96, %f97};
$L__BB493_66:
	setp.le.s64 	%p99, %rd48, %rd18;
	@%p99 bra 	$L__BB493_68;
	add.s64 	%rd142, %rd33, %rd18;
	shr.u64 	%rd143, %rd142, 63;
	add.s64 	%rd144, %rd142, %rd143;
	shl.b64 	%rd145, %rd144, 2;
	and.b64  	%rd146, %rd145, -8;
	add.s64 	%rd147, %rd7, %rd146;
	st.global.v2.f32 	[%rd147], {%f98, %f99};
$L__BB493_68:
	setp.le.s64 	%p100, %rd48, %rd19;
	@%p100 bra 	$L__BB493_70;
	add.s64 	%rd148, %rd33, %rd19;
	shr.u64 	%rd149, %rd148, 63;
	add.s64 	%rd150, %rd148, %rd149;
	shl.b64 	%rd151, %rd150, 2;
	and.b64  	%rd152, %rd151, -8;
	add.s64 	%rd153, %rd7, %rd152;
	st.global.v2.f32 	[%rd153], {%f100, %f101};
$L__BB493_70:
	ld.param.u64 	%rd155, [_Z15SoftmaxWarpImplI22BroadcastScaleMaskLoadIffbLm4EiE11DirectStoreIffEfLi2ELi22ELi32ELi1ELb1EL9Algorithm0EEvT_T0_ll_param_2];
	add.s64 	%rd156, %rd156, %rd20;
	setp.lt.s64 	%p101, %rd156, %rd155;
	@%p101 bra 	$L__BB493_4;
$L__BB493_71:
	ret;

}
	// .globl	_Z15SoftmaxWarpImplI22BroadcastScaleMaskLoadIffbLm4EiE11DirectStoreIffEfLi2ELi24ELi32ELi1ELb0EL9Algorithm0EEvT_T0_ll
.visible .entry _Z15SoftmaxWarpImplI22BroadcastScaleMaskLoadIffbLm4EiE11DirectStoreIffEfLi2ELi24ELi32ELi1ELb0EL9Algorithm0EEvT_T0_ll(
	.param .align 8 .b8 _Z15SoftmaxWarpImplI22BroadcastScaleMaskLoadIffbLm4EiE11DirectStoreIffEfLi2ELi24ELi32ELi1ELb0EL9Algorithm0EEvT_T0_ll_param_0[120],
	.param .align 8 .b8 _Z15SoftmaxWarpImplI22BroadcastScaleMaskLoadIffbLm4EiE11DirectStoreIffEfLi2ELi24ELi32ELi1ELb0EL9Algorithm0EEvT_T0_ll_param_1[16],
	.param .u64 _Z15SoftmaxWarpImplI22BroadcastScaleMaskLoadIffbLm4EiE11DirectStoreIffEfLi2ELi24ELi32ELi1ELb0EL9Algorithm0EEvT_T0_ll_param_2,
	.param .u64 _Z15SoftmaxWarpImplI22BroadcastScaleMaskLoadIffbLm4EiE11DirectStoreIffEfLi2ELi24ELi32ELi1ELb0EL9Algorithm0EEvT_T0_ll_param_3
)
{
	.reg .pred 	%p<86>;
	.reg .b16 	%rs<25>;
	.reg .b32 	%r<385>;
	.reg .b32 	%f<447>;
	.reg .b64 	%rd<156>;

	ld.param.u64 	%rd33, [_Z15SoftmaxWarpImplI22BroadcastScaleMaskLoadIffbLm4EiE11DirectStoreIffEfLi2ELi24ELi32ELi1ELb0EL9Algorithm0EEvT_T0_ll_param_1+8];
	ld.param.u64 	%rd32, [_Z15SoftmaxWarpImplI22BroadcastScaleMaskLoadIffbLm4EiE11DirectStoreIffEfLi2ELi24ELi32ELi1ELb0EL9Algorithm0EEvT_T0_ll_param_1];
	ld.param.v2.f32 	{%f39, %f40}, [_Z15SoftmaxWarpImplI22BroadcastScaleMaskLoadIffbLm4EiE11DirectStoreIffEfLi2ELi24ELi32ELi1ELb0EL9Algorithm0EEvT_T0_ll_param_0+112];
	ld.param.u64 	%rd31, [_Z15SoftmaxWarpImplI22BroadcastScaleMaskLoadIffbLm4EiE11DirectStoreIffEfLi2ELi24ELi32ELi1ELb0EL9Algorithm0EEvT_T0_ll_param_0+104];
	ld.param.v2.u32 	{%r16, %r17}, [_Z15SoftmaxWarpImplI22BroadcastScaleMaskLoadIffbLm4EiE11DirectStoreIffEfLi2ELi24ELi32ELi1ELb0EL9Algorithm0EEvT_T0_ll_param_0+88];
	ld.param.v2.u32 	{%r14, %r15}, [_Z15SoftmaxWarpImplI22BroadcastScaleMaskLoadIffbLm4EiE11DirectStoreIffEfLi2ELi24ELi32ELi1ELb0EL9Algorithm0EEvT_T0_ll_param_0+80];
	ld.param.v2.u32 	{%r12, %r13}, [_Z15SoftmaxWarpImplI22BroadcastScaleMaskLoadIffbLm4EiE11DirectStoreIffEfLi2ELi24ELi32ELi1ELb0EL9Algorithm0EEvT_T0_ll_param_0+64];
	ld.param.v2.u32 	{%r10, %r11}, [_Z15SoftmaxWarpImplI22BroadcastScaleMaskLoadIffbLm4EiE11DirectStoreIffEfLi2ELi24ELi32ELi1ELb0EL9Algorithm0EEvT_T0_ll_param_0+56];
	ld.param.u64 	%rd27, [_Z15SoftmaxWarpImplI22BroadcastScaleMaskLoadIffbLm4EiE11DirectStoreIffEfLi2ELi24ELi32ELi1ELb0EL9Algorithm0EEvT_T0_ll_param_0+40];
	ld.param.u64 	%rd26, [_Z15SoftmaxWarpImplI22BroadcastScaleMaskLoadIffbLm4EiE11DirectStoreIffEfLi2ELi24ELi32ELi1ELb0EL9Algorithm0EEvT_T0_ll_param_0+32];
	ld.param.u64 	%rd25, [_Z15SoftmaxWarpImplI22BroadcastScaleMaskLoadIffbLm4EiE11DirectStoreIffEfLi2ELi24ELi32ELi1ELb0EL9Algorithm0EEvT_T0_ll_param_0+24];
	ld.param.u64 	%rd24, [_Z15SoftmaxWarpImplI22BroadcastScaleMaskLoadIffbLm4EiE11DirectStoreIffEfLi2ELi24ELi32ELi1ELb0EL9Algorithm0EEvT_T0_ll_param_0+16];
	ld.param.u64 	%rd23, [_Z15SoftmaxWarpImplI22BroadcastScaleMaskLoadIffbLm4EiE11DirectStoreIffEfLi2ELi24ELi32ELi1ELb0EL9Algorithm0EEvT_T0_ll_param_0+8];
	ld.param.u64 	%rd22, [_Z15SoftmaxWarpImplI22BroadcastScaleMaskLoadIffbLm4EiE11DirectStoreIffEfLi2ELi24ELi32ELi1ELb0EL9Algorithm0EEvT_T0_ll_param_0];
	ld.param.u64 	%rd35, [_Z15SoftmaxWarpImplI22BroadcastScaleMaskLoadIffbLm4EiE11DirectStoreIffEfLi2ELi24ELi32ELi1ELb0EL9Algorithm0EEvT_T0_ll_param_3];
	cvta.to.global.u64 	%rd1, %rd22;
	cvta.to.global.u64 	%rd2, %rd23;
	setp.lt.s64 	%p1, %rd35, 769;
	@%p1 bra 	$L__BB494_2;
	mov.u64 	%rd36, $str;
	cvta.global.u64 	%rd37, %rd36;
	mov.u64 	%rd38, $str$1;
	cvta.global.u64 	%rd39, %rd38;
	mov.u64 	%rd40, __unnamed_480;
	cvta.global.u64 	%rd41, %rd40;
	{ // callseq 479, 0
	.param .b64 param0;
	st.param.b64 	[param0], %rd37;
	.param .b64 param1;
	st.param.b64 	[param1], %rd39;
	.param .b32 param2;
	st.param.b32 	[param2], 254;
	.param .b64 param3;
	st.param.b64 	[param3], %rd41;
	.param .b64 param4;
	st.param.b64 	[param4], 1;
	call.uni 
	__assertfail, 
	(
	param0, 
	param1, 
	param2, 
	param3, 
	param4
	);
	} // callseq 479
$L__BB494_2:
	ld.param.u64 	%rd153, [_Z15SoftmaxWarpImplI22BroadcastScaleMaskLoadIffbLm4EiE11DirectStoreIffEfLi2ELi24ELi32ELi1ELb0EL9Algorithm0EEvT_T0_ll_param_2];
	mov.u32 	%r18, %ctaid.x;
	mov.u32 	%r19, %ntid.y;
	mov.u32 	%r20, %tid.y;
	mad.lo.s32 	%r21, %r18, %r19, %r20;
	cvt.s64.s32 	%rd155, %r21;
	setp.le.s64 	%p2, %rd153, %rd155;
	@%p2 bra 	$L__BB494_29;
	mov.u32 	%r22, %tid.x;
	shl.b32 	%r23, %r22, 1;
	cvt.u32.u64 	%r25, %rd31;
$L__BB494_4:
	setp.eq.s64 	%p3, %rd27, 1;
	setp.eq.s64 	%p4, %rd26, 1;
	setp.eq.s64 	%p5, %rd25, 1;
	setp.eq.s64 	%p6, %rd24, 1;
	cvt.u32.u64 	%r24, %rd155;
	mad.lo.s32 	%r8, %r25, %r24, %r23;
	div.s32 	%r26, %r8, %r10;
	mul.lo.s32 	%r27, %r26, %r10;
	sub.s32 	%r28, %r8, %r27;
	div.s32 	%r29, %r28, %r11;
	mul.lo.s32 	%r30, %r29, %r11;
	sub.s32 	%r31, %r28, %r30;
	div.s32 	%r32, %r31, %r12;
	mul.lo.s32 	%r33, %r32, %r12;
	sub.s32 	%r34, %r31, %r33;
	selp.b32 	%r35, 0, %r26, %p6;
	selp.b32 	%r36, 0, %r29, %p5;
	selp.b32 	%r37, 0, %r32, %p4;
	selp.b32 	%r38, 0, %r34, %p3;
	mul.lo.s32 	%r39, %r14, %r35;
	mad.lo.s32 	%r40, %r15, %r36, %r39;
	mad.lo.s32 	%r41, %r16, %r37, %r40;
	mad.lo.s32 	%r42, %r17, %r38, %r41;
	shr.u32 	%r43, %r8, 31;
	add.s32 	%r44, %r8, %r43;
	shr.s32 	%r45, %r44, 1;
	mul.wide.s32 	%rd42, %r45, 8;
	add.s64 	%rd9, %rd1, %rd42;
	ld.global.f32 	%f41, [%rd9];
	shr.u32 	%r46, %r42, 31;
	add.s32 	%r47, %r42, %r46;
	shr.s32 	%r48, %r47, 1;
	mul.wide.s32 	%rd43, %r48, 2;
	add.s64 	%rd44, %rd2, %rd43;
	ld.global.v2.u8 	{%rs1, %rs2}, [%rd44];
	setp.eq.s16 	%p7, %rs1, 0;
	mul.f32 	%f42, %f41, %f40;
	selp.f32 	%f3, %f39, %f42, %p7;
	setp.eq.s16 	%p8, %rs2, 0;
	mov.f32 	%f435, %f39;
	@%p8 bra 	$L__BB494_6;
	ld.global.f32 	%f43, [%rd9+4];
	mul.f32 	%f435, %f43, %f40;
$L__BB494_6:
	setp.eq.s64 	%p9, %rd27, 1;
	setp.eq.s64 	%p10, %rd26, 1;
	setp.eq.s64 	%p11, %rd25, 1;
	setp.eq.s64 	%p12, %rd24, 1;
	add.s32 	%r9, %r8, 64;
	div.s32 	%r49, %r9, %r10;
	mul.lo.s32 	%r50, %r49, %r10;
	sub.s32 	%r51, %r9, %r50;
	div.s32 	%r52, %r51, %r11;
	mul.lo.s32 	%r53, %r52, %r11;
	sub.s32 	%r54, %r51, %r53;
	div.s32 	%r55, %r54, %r12;
	mul.lo.s32 	%r56, %r55, %r12;
	sub.s32 	%r57, %r54, %r56;
	selp.b32 	%r58, 0, %r49, %p12;
	selp.b32 	%r59, 0, %r52, %p11;
	selp.b32 	%r60, 0, %r55, %p10;
	selp.b32 	%r61, 0, %r57, %p9;
	mul.lo.s32 	%r62, %r14, %r58;
	mad.lo.s32 	%r63, %r15, %r59, %r62;
	mad.lo.s32 	%r64, %r16, %r60, %r63;
	mad.lo.s32 	%r65, %r17, %r61, %r64;
	shr.u32 	%r66, %r9, 31;
	add.s32 	%r67, %r9, %r66;
	shr.s32 	%r68, %r67, 1;
	mul.wide.s32 	%rd45, %r68, 8;
	add.s64 	%rd10, %rd1, %rd45;
	ld.global.f32 	%f44, [%rd10];
	shr.u32 	%r69, %r65, 31;
	add.s32 	%r70, %r65, %r69;
	shr.s32 	%r71, %r70, 1;
	mul.wide.s32 	%rd46, %r71, 2;
	add.s64 	%rd47, %rd2, %rd46;
	ld.global.v2.u8 	{%rs3, %rs4}, [%rd47];
	setp.eq.s16 	%p13, %rs3, 0;
	mul.f32 	%f45, %f44, %f40;
	selp.f32 	%f6, %f39, %f45, %p13;
	setp.eq.s16 	%p14, %rs4, 0;
	mov.f32 	%f436, %f39;
	@%p14 bra 	$L__BB494_8;
	ld.global.f32 	%f46, [%rd10+4];
	mul.f32 	%f436, %f46, %f40;
$L__BB494_8:
	setp.eq.s64 	%p15, %rd27, 1;
	setp.eq.s64 	%p16, %rd26, 1;
	setp.eq.s64 	%p17, %rd25, 1;
	setp.eq.s64 	%p18, %rd24, 1;
	add.s32 	%r72, %r9, 64;
	div.s32 	%r73, %r72, %r10;
	mul.lo.s32 	%r74, %r73, %r10;
	sub.s32 	%r75, %r72, %r74;
	div.s32 	%r76, %r75, %r11;
	mul.lo.s32 	%r77, %r76, %r11;
	sub.s32 	%r78, %r75, %r77;
	div.s32 	%r79, %r78, %r12;
	mul.lo.s32 	%r80, %r79, %r12;
	sub.s32 	%r81, %r78, %r80;
	selp.b32 	%r82, 0, %r73, %p18;
	selp.b32 	%r83, 0, %r76, %p17;
	selp.b32 	%r84, 0, %r79, %p16;
	selp.b32 	%r85, 0, %r81, %p15;
	mul.lo.s32 	%r86, %r14, %r82;
	mad.lo.s32 	%r87, %r15, %r83, %r86;
	mad.lo.s32 	%r88, %r16, %r84, %r87;
	mad.lo.s32 	%r89, %r17, %r85, %r88;
	shr.u32 	%r90, %r72, 31;
	add.s32 	%r91, %r72, %r90;
	shr.s32 	%r92, %r91, 1;
	mul.wide.s32 	%rd48, %r92, 8;
	add.s64 	%rd11, %rd1, %rd48;
	ld.global.f32 	%f47, [%rd11];
	shr.u32 	%r93, %r89, 31;
	add.s32 	%r94, %r89, %r93;
	shr.s32 	%r95, %r94, 1;
	mul.wide.s32 	%rd49, %r95, 2;
	add.s64 	%rd50, %rd2, %rd49;
	ld.global.v2.u8 	{%rs5, %rs6}, [%rd50];
	setp.eq.s16 	%p19, %rs5, 0;
	mul.f32 	%f48, %f47, %f40;
	selp.f32 	%f9, %f39, %f48, %p19;
	setp.eq.s16 	%p20, %rs6, 0;
	mov.f32 	%f437, %f39;
	@%p20 bra 	$L__BB494_10;
	ld.global.f32 	%f49, [%rd11+4];
	mul.f32 	%f437, %f49, %f40;
$L__BB494_10:
	setp.eq.s64 	%p21, %rd27, 1;
	setp.eq.s64 	%p22, %rd26, 1;
	setp.eq.s64 	%p23, %rd25, 1;
	setp.eq.s64 	%p24, %rd24, 1;
	add.s32 	%r96, %r9, 128;
	div.s32 	%r97, %r96, %r10;
	mul.lo.s32 	%r98, %r97, %r10;
	sub.s32 	%r99, %r96, %r98;
	div.s32 	%r100, %r99, %r11;
	mul.lo.s32 	%r101, %r100, %r11;
	sub.s32 	%r102, %r99, %r101;
	div.s32 	%r103, %r102, %r12;
	mul.lo.s32 	%r104, %r103, %r12;
	sub.s32 	%r105, %r102, %r104;
	selp.b32 	%r106, 0, %r97, %p24;
	selp.b32 	%r107, 0, %r100, %p23;
	selp.b32 	%r108, 0, %r103, %p22;
	selp.b32 	%r109, 0, %r105, %p21;
	mul.lo.s32 	%r110, %r14, %r106;
	mad.lo.s32 	%r111, %r15, %r107, %r110;
	mad.lo.s32 	%r112, %r16, %r108, %r111;
	mad.lo.s32 	%r113, %r17, %r109, %r112;
	shr.u32 	%r114, %r96, 31;
	add.s32 	%r115, %r96, %r114;
	shr.s32 	%r116, %r115, 1;
	mul.wide.s32 	%rd51, %r116, 8;
	add.s64 	%rd12, %rd1, %rd51;
	ld.global.f32 	%f50, [%rd12];
	shr.u32 	%r117, %r113, 31;
	add.s32 	%r118, %r113, %r117;
	shr.s32 	%r119, %r118, 1;
	mul.wide.s32 	%rd52, %r119, 2;
	add.s64 	%rd53, %rd2, %rd52;
	ld.global.v2.u8 	{%rs7, %rs8}, [%rd53];
	setp.eq.s16 	%p25, %rs7, 0;
	mul.f32 	%f51, %f50, %f40;
	selp.f32 	%f12, %f39, %f51, %p25;
	setp.eq.s16 	%p26, %rs8, 0;
	mov.f32 	%f438, %f39;
	@%p26 bra 	$L__BB494_12;
	ld.global.f32 	%f52, [%rd12+4];
	mul.f32 	%f438, %f52, %f40;
$L__BB494_12:
	add.s32 	%r120, %r9, 192;
	div.s32 	%r121, %r120, %r10;
	mul.lo.s32 	%r122, %r121, %r10;
	sub.s32 	%r123, %r120, %r122;
	div.s32 	%r124, %r123, %r11;
	mul.lo.s32 	%r125, %r124, %r11;
	sub.s32 	%r126, %r123, %r125;
	div.s32 	%r127, %r126, %r12;
	mul.lo.s32 	%r128, %r127, %r12;
	sub.s32 	%r129, %r126, %r128;
	selp.b32 	%r130, 0, %r121, %p24;
	selp.b32 	%r131, 0, %r124, %p23;
	selp.b32 	%r132, 0, %r127, %p22;
	selp.b32 	%r133, 0, %r129, %p21;
	mul.lo.s32 	%r134, %r14, %r130;
	mad.lo.s32 	%r135, %r15, %r131, %r134;
	mad.lo.s32 	%r136, %r16, %r132, %r135;
	mad.lo.s32 	%r137, %r17, %r133, %r136;
	shr.u32 	%r138, %r120, 31;
	add.s32 	%r139, %r120, %r138;
	shr.s32 	%r140, %r139, 1;
	mul.wide.s32 	%rd54, %r140, 8;
	add.s64 	%rd13, %rd1, %rd54;
	ld.global.f32 	%f53, [%rd13];
	shr.u32 	%r141, %r137, 31;
	add.s32 	%r142, %r137, %r141;
	shr.s32 	%r143, %r142, 1;
	mul.wide.s32 	%rd55, %r143, 2;
	add.s64 	%rd56, %rd2, %rd55;
	ld.global.v2.u8 	{%rs9, %rs10}, [%rd56];
	setp.eq.s16 	%p31, %rs9, 0;
	mul.f32 	%f54, %f53, %f40;
	selp.f32 	%f15, %f39, %f54, %p31;
	setp.eq.s16 	%p32, %rs10, 0;
	mov.f32 	%f439, %f39;
	@%p32 bra 	$L__BB494_14;
	ld.global.f32 	%f55, [%rd13+4];
	mul.f32 	%f439, %f55, %f40;
$L__BB494_14:
	setp.eq.s64 	%p33, %rd27, 1;
	setp.eq.s64 	%p34, %rd26, 1;
	setp.eq.s64 	%p35, %rd25, 1;
	setp.eq.s64 	%p36, %rd24, 1;
	add.s32 	%r144, %r9, 256;
	div.s32 	%r145, %r144, %r10;
	mul.lo.s32 	%r146, %r145, %r10;
	sub.s32 	%r147, %r144, %r146;
	div.s32 	%r148, %r147, %r11;
	mul.lo.s32 	%r149, %r148, %r11;
	sub.s32 	%r150, %r147, %r149;
	div.s32 	%r151, %r150, %r12;
	mul.lo.s32 	%r152, %r151, %r12;
	sub.s32 	%r153, %r150, %r152;
	selp.b32 	%r154, 0, %r145, %p36;
	selp.b32 	%r155, 0, %r148, %p35;
	selp.b32 	%r156, 0, %r151, %p34;
	selp.b32 	%r157, 0, %r153, %p33;
	mul.lo.s32 	%r158, %r14, %r154;
	mad.lo.s32 	%r159, %r15, %r155, %r158;
	mad.lo.s32 	%r160, %r16, %r156, %r159;
	mad.lo.s32 	%r161, %r17, %r157, %r160;
	shr.u32 	%r162, %r144, 31;
	add.s32 	%r163, %r144, %r162;
	shr.s32 	%r164, %r163, 1;
	mul.wide.s32 	%rd57, %r164, 8;
	add.s64 	%rd14, %rd1, %rd57;
	ld.global.f32 	%f56, [%rd14];
	shr.u32 	%r165, %r161, 31;
	add.s32 	%r166, %r161, %r165;
	shr.s32 	%r167, %r166, 1;
	mul.wide.s32 	%rd58, %r167, 2;
	add.s64 	%rd59, %rd2, %rd58;
	ld.global.v2.u8 	{%rs11, %rs12}, [%rd59];
	setp.eq.s16 	%p37, %rs11, 0;
	mul.f32 	%f57, %f56, %f40;
	selp.f32 	%f18, %f39, %f57, %p37;
	setp.eq.s16 	%p38, %rs12, 0;
	mov.f32 	%f440, %f39;
	@%p38 bra 	$L__BB494_16;
	ld.global.f32 	%f58, [%rd14+4];
	mul.f32 	%f440, %f58, %f40;
$L__BB494_16:
	add.s32 	%r168, %r9, 320;
	div.s32 	%r169, %r168, %r10;
	mul.lo.s32 	%r170, %r169, %r10;
	sub.s32 	%r171, %r168, %r170;
	div.s32 	%r172, %r171, %r11;
	mul.lo.s32 	%r173, %r172, %r11;
	sub.s32 	%r174, %r171, %r173;
	div.s32 	%r175, %r174, %r12;
	mul.lo.s32 	%r176, %r175, %r12;
	sub.s32 	%r177, %r174, %r176;
	selp.b32 	%r178, 0, %r169, %p36;
	selp.b32 	%r179, 0, %r172, %p35;
	selp.b32 	%r180, 0, %r175, %p34;
	selp.b32 	%r181, 0, %r177, %p33;
	mul.lo.s32 	%r182, %r14, %r178;
	mad.lo.s32 	%r183, %r15, %r179, %r182;
	mad.lo.s32 	%r184, %r16, %r180, %r183;
	mad.lo.s32 	%r185, %r17, %r181, %r184;
	shr.u32 	%r186, %r168, 31;
	add.s32 	%r187, %r168, %r186;
	shr.s32 	%r188, %r187, 1;
	mul.wide.s32 	%rd60, %r188, 8;
	add.s64 	%rd15, %rd1, %rd60;
	ld.global.f32 	%f59, [%rd15];
	shr.u32 	%r189, %r185, 31;
	add.s32 	%r190, %r185, %r189;
	shr.s32 	%r191, %r190, 1;
	mul.wide.s32 	%rd61, %r191, 2;
	add.s64 	%rd62, %rd2, %rd61;
	ld.global.v2.u8 	{%rs13, %rs14}, [%rd62];
	setp.eq.s16 	%p43, %rs13, 0;
	mul.f32 	%f60, %f59, %f40;
	selp.f32 	%f21, %f39, %f60, %p43;
	setp.eq.s16 	%p44, %rs14, 0;
	mov.f32 	%f441, %f39;
	@%p44 bra 	$L__BB494_18;
	ld.global.f32 	%f61, [%rd15+4];
	mul.f32 	%f441, %f61, %f40;
$L__BB494_18:
	setp.eq.s64 	%p45, %rd27, 1;
	setp.eq.s64 	%p46, %rd26, 1;
	setp.eq.s64 	%p47, %rd25, 1;
	setp.eq.s64 	%p48, %rd24, 1;
	add.s32 	%r192, %r9, 384;
	div.s32 	%r193, %r192, %r10;
	mul.lo.s32 	%r194, %r193, %r10;
	sub.s32 	%r195, %r192, %r194;
	div.s32 	%r196, %r195, %r11;
	mul.lo.s32 	%r197, %r196, %r11;
	sub.s32 	%r198, %r195, %r197;
	div.s32 	%r199, %r198, %r12;
	mul.lo.s32 	%r200, %r199, %r12;
	sub.s32 	%r201, %r198, %r200;
	selp.b32 	%r202, 0, %r193, %p48;
	selp.b32 	%r203, 0, %r196, %p47;
	selp.b32 	%r204, 0, %r199, %p46;
	selp.b32 	%r205, 0, %r201, %p45;
	mul.lo.s32 	%r206, %r14, %r202;
	mad.lo.s32 	%r207, %r15, %r203, %r206;
	mad.lo.s32 	%r208, %r16, %r204, %r207;
	mad.lo.s32 	%r209, %r17, %r205, %r208;
	shr.u32 	%r210, %r192, 31;
	add.s32 	%r211, %r192, %r210;
	shr.s32 	%r212, %r211, 1;
	mul.wide.s32 	%rd63, %r212, 8;
	add.s64 	%rd16, %rd1, %rd63;
	ld.global.f32 	%f62, [%rd16];
	shr.u32 	%r213, %r209, 31;
	add.s32 	%r214, %r209, %r213;
	shr.s32 	%r215, %r214, 1;
	mul.wide.s32 	%rd64, %r215, 2;
	add.s64 	%rd65, %rd2, %rd64;
	ld.global.v2.u8 	{%rs15, %rs16}, [%rd65];
	setp.eq.s16 	%p49, %rs15, 0;
	mul.f32 	%f63, %f62, %f40;
	selp.f32 	%f24, %f39, %f63, %p49;
	setp.eq.s16 	%p50, %rs16, 0;
	mov.f32 	%f442, %f39;
	@%p50 bra 	$L__BB494_20;
	ld.global.f32 	%f64, [%rd16+4];
	mul.f32 	%f442, %f64, %f40;
$L__BB494_20:
	add.s32 	%r216, %r9, 448;
	div.s32 	%r217, %r216, %r10;
	mul.lo.s32 	%r218, %r217, %r10;
	sub.s32 	%r219, %r216, %r218;
	div.s32 	%r220, %r219, %r11;
	mul.lo.s32 	%r221, %r220, %r11;
	sub.s32 	%r222, %r219, %r221;
	div.s32 	%r223, %r222, %r12;
	mul.lo.s32 	%r224, %r223, %r12;
	sub.s32 	%r225, %r222, %r224;
	selp.b32 	%r226, 0, %r217, %p48;
	selp.b32 	%r227, 0, %r220, %p47;
	selp.b32 	%r228, 0, %r223, %p46;
	selp.b32 	%r229, 0, %r225, %p45;
	mul.lo.s32 	%r230, %r14, %r226;
	mad.lo.s32 	%r231, %r15, %r227, %r230;
	mad.lo.s32 	%r232, %r16, %r228, %r231;
	mad.lo.s32 	%r233, %r17, %r229, %r232;
	shr.u32 	%r234, %r216, 31;
	add.s32 	%r235, %r216, %r234;
	shr.s32 	%r236, %r235, 1;
	mul.wide.s32 	%rd66, %r236, 8;
	add.s64 	%rd17, %rd1, %rd66;
	ld.global.f32 	%f65, [%rd17];
	shr.u32 	%r237, %r233, 31;
	add.s32 	%r238, %r233, %r237;
	shr.s32 	%r239, %r238, 1;
	mul.wide.s32 	%rd67, %r239, 2;
	add.s64 	%rd68, %rd2, %rd67;
	ld.global.v2.u8 	{%rs17, %rs18}, [%rd68];
	setp.eq.s16 	%p55, %rs17, 0;
	mul.f32 	%f66, %f65, %f40;
	selp.f32 	%f27, %f39, %f66, %p55;
	setp.eq.s16 	%p56, %rs18, 0;
	mov.f32 	%f443, %f39;
	@%p56 bra 	$L__BB494_22;
	ld.global.f32 	%f67, [%rd17+4];
	mul.f32 	%f443, %f67, %f40;
$L__BB494_22:
	setp.eq.s64 	%p57, %rd27, 1;
	setp.eq.s64 	%p58, %rd26, 1;
	setp.eq.s64 	%p59, %rd25, 1;
	setp.eq.s64 	%p60, %rd24, 1;
	add.s32 	%r240, %r9, 512;
	div.s32 	%r241, %r240, %r10;
	mul.lo.s32 	%r242, %r241, %r10;
	sub.s32 	%r243, %r240, %r242;
	div.s32 	%r244, %r243, %r11;
	mul.lo.s32 	%r245, %r244, %r11;
	sub.s32 	%r246, %r243, %r245;
	div.s32 	%r247, %r246, %r12;
	mul.lo.s32 	%r248, %r247, %r12;
	sub.s32 	%r249, %r246, %r248;
	selp.b32 	%r250, 0, %r241, %p60;
	selp.b32 	%r251, 0, %r244, %p59;
	selp.b32 	%r252, 0, %r247, %p58;
	selp.b32 	%r253, 0, %r249, %p57;
	mul.lo.s32 	%r254, %r14, %r250;
	mad.lo.s32 	%r255, %r15, %r251, %r254;
	mad.lo.s32 	%r256, %r16, %r252, %r255;
	mad.lo.s32 	%r257, %r17, %r253, %r256;
	shr.u32 	%r258, %r240, 31;
	add.s32 	%r259, %r240, %r258;
	shr.s32 	%r260, %r259, 1;
	mul.wide.s32 	%rd69, %r260, 8;
	add.s64 	%rd18, %rd1, %rd69;
	ld.global.f32 	%f68, [%rd18];
	shr.u32 	%r261, %r257, 31;
	add.s32 	%r262, %r257, %r261;
	shr.s32 	%r263, %r262, 1;
	mul.wide.s32 	%rd70, %r263, 2;
	add.s64 	%rd71, %rd2, %rd70;
	ld.global.v2.u8 	{%rs19, %rs20}, [%rd71];
	setp.eq.s16 	%p61, %rs19, 0;
	mul.f32 	%f69, %f68, %f40;
	selp.f32 	%f30, %f39, %f69, %p61;
	setp.eq.s16 	%p62, %rs20, 0;
	mov.f32 	%f444, %f39;
	@%p62 bra 	$L__BB494_24;
	ld.global.f32 	%f70, [%rd18+4];
	mul.f32 	%f444, %f70, %f40;
$L__BB494_24:
	add.s32 	%r264, %r9, 576;
	div.s32 	%r265, %r264, %r10;
	mul.lo.s32 	%r266, %r265, %r10;
	sub.s32 	%r267, %r264, %r266;
	div.s32 	%r268, %r267, %r11;
	mul.lo.s32 	%r269, %r268, %r11;
	sub.s32 	%r270, %r267, %r269;
	div.s32 	%r271, %r270, %r12;
	mul.lo.s32 	%r272, %r271, %r12;
	sub.s32 	%r273, %r270, %r272;
	selp.b32 	%r274, 0, %r265, %p60;
	selp.b32 	%r275, 0, %r268, %p59;
	selp.b32 	%r276, 0, %r271, %p58;
	selp.b32 	%r277, 0, %r273, %p57;
	mul.lo.s32 	%r278, %r14, %r274;
	mad.lo.s32 	%r279, %r15, %r275, %r278;
	mad.lo.s32 	%r280, %r16, %r276, %r279;
	mad.lo.s32 	%r281, %r17, %r277, %r280;
	shr.u32 	%r282, %r264, 31;
	add.s32 	%r283, %r264, %r282;
	shr.s32 	%r284, %r283, 1;
	mul.wide.s32 	%rd72, %r284, 8;
	add.s64 	%rd19, %rd1, %rd72;
	ld.global.f32 	%f71, [%rd19];
	shr.u32 	%r285, %r281, 31;
	add.s32 	%r286, %r281, %r285;
	shr.s32 	%r287, %r286, 1;
	mul.wide.s32 	%rd73, %r287, 2;
	add.s64 	%rd74, %rd2, %rd73;
	ld.global.v2.u8 	{%rs21, %rs22}, [%rd74];
	setp.eq.s16 	%p67, %rs21, 0;
	mul.f32 	%f72, %f71, %f40;
	selp.f32 	%f33, %f39, %f72, %p67;
	setp.eq.s16 	%p68, %rs22, 0;
	mov.f32 	%f445, %f39;
	@%p68 bra 	$L__BB494_26;
	ld.global.f32 	%f73, [%rd19+4];
	mul.f32 	%f445, %f73, %f40;
$L__BB494_26:
	setp.eq.s64 	%p69, %rd27, 1;
	setp.eq.s64 	%p70, %rd26, 1;
	setp.eq.s64 	%p71, %rd25, 1;
	setp.eq.s64 	%p72, %rd24, 1;
	add.s32 	%r288, %r9, 640;
	div.s32 	%r289, %r288, %r10;
	mul.lo.s32 	%r290, %r289, %r10;
	sub.s32 	%r291, %r288, %r290;
	div.s32 	%r292, %r291, %r11;
	mul.lo.s32 	%r293, %r292, %r11;
	sub.s32 	%r294, %r291, %r293;
	div.s32 	%r295, %r294, %r12;
	mul.lo.s32 	%r296, %r295, %r12;
	sub.s32 	%r297, %r294, %r296;
	selp.b32 	%r298, 0, %r289, %p72;
	selp.b32 	%r299, 0, %r292, %p71;
	selp.b32 	%r300, 0, %r295, %p70;
	selp.b32 	%r301, 0, %r297, %p69;
	mul.lo.s32 	%r302, %r14, %r298;
	mad.lo.s32 	%r303, %r15, %r299, %r302;
	mad.lo.s32 	%r304, %r16, %r300, %r303;
	mad.lo.s32 	%r305, %r17, %r301, %r304;
	shr.u32 	%r306, %r288, 31;
	add.s32 	%r307, %r288, %r306;
	shr.s32 	%r308, %r307, 1;
	mul.wide.s32 	%rd75, %r308, 8;
	add.s64 	%rd20, %rd1, %rd75;
	ld.global.f32 	%f74, [%rd20];
	shr.u32 	%r309, %r305, 31;
	add.s32 	%r310, %r305, %r309;
	shr.s32 	%r311, %r310, 1;
	mul.wide.s32 	%rd76, %r311, 2;
	add.s64 	%rd77, %rd2, %rd76;
	ld.global.v2.u8 	{%rs23, %rs24}, [%rd77];
	setp.eq.s16 	%p73, %rs23, 0;
	mul.f32 	%f75, %f74, %f40;
	selp.f32 	%f36, %f39, %f75, %p73;
	setp.eq.s16 	%p74, %rs24, 0;
	mov.f32 	%f446, %f39;
	@%p74 bra 	$L__BB494_28;
	ld.global.f32 	%f76, [%rd20+4];
	mul.f32 	%f446, %f76, %f40;
$L__BB494_28:
	ld.param.u64 	%rd154, [_Z15SoftmaxWarpImplI22BroadcastScaleMaskLoadIffbLm4EiE11DirectStoreIffEfLi2ELi24ELi32ELi1ELb0EL9Algorithm0EEvT_T0_ll_param_2];
	max.f32 	%f77, %f3, 0fFF800000;
	max.f32 	%f78, %f77, %f435;
	max.f32 	%f79, %f78, %f6;
	max.f32 	%f80, %f79, %f436;
	max.f32 	%f81, %f80, %f9;
	max.f32 	%f82, %f81, %f437;
	max.f32 	%f83, %f82, %f12;
	max.f32 	%f84, %f83, %f438;
	max.f32 	%f85, %f84, %f15;
	max.f32 	%f86, %f85, %f439;
	max.f32 	%f87, %f86, %f18;
	max.f32 	%f88, %f87, %f440;
	max.f32 	%f89, %f88, %f21;
	max.f32 	%f90, %f89, %f441;
	max.f32 	%f91, %f90, %f24;
	max.f32 	%f92, %f91, %f442;
	max.f32 	%f93, %f92, %f27;
	max.f32 	%f94, %f93, %f443;
	max.f32 	%f95, %f94, %f30;
	max.f32 	%f96, %f95, %f444;
	max.f32 	%f97, %f96, %f33;
	max.f32 	%f98, %f97, %f445;
	max.f32 	%f99, %f98, %f36;
	max.f32 	%f100, %f99, %f446;
	mov.b32 	%r312, %f100;
	shfl.sync.bfly.b32	%r313|%p75, %r312, 16, 31, -1;
	mov.b32 	%f101, %r313;
	max.f32 	%f102, %f100, %f101;
	mov.b32 	%r314, %f102;
	shfl.sync.bfly.b32	%r315|%p76, %r314, 8, 31, -1;
	mov.b32 	%f103, %r315;
	max.f32 	%f104, %f102, %f103;
	mov.b32 	%r316, %f104;
	shfl.sync.bfly.b32	%r317|%p77, %r316, 4, 31, -1;
	mov.b32 	%f105, %r317;
	max.f32 	%f106, %f104, %f105;
	mov.b32 	%r318, %f106;
	shfl.sync.bfly.b32	%r319|%p78, %r318, 2, 31, -1;
	mov.b32 	%f107, %r319;
	max.f32 	%f108, %f106, %f107;
	mov.b32 	%r320, %f108;
	shfl.sync.bfly.b32	%r321|%p79, %r320, 1, 31, -1;
	mov.b32 	%f109, %r321;
	max.f32 	%f110, %f108, %f109;
	sub.f32 	%f111, %f3, %f110;
	fma.rn.f32 	%f112, %f111, 0f3BBB989D, 0f3F000000;
	cvt.sat.f32.f32 	%f113, %f112;
	mov.f32 	%f114, 0f4B400001;
	mov.f32 	%f115, 0f437C0000;
	fma.rm.f32 	%f116, %f113, %f115, %f114;
	add.f32 	%f117, %f116, 0fCB40007F;
	neg.f32 	%f118, %f117;
	fma.rn.f32 	%f119, %f111, 0f3FB8AA3B, %f118;
	fma.rn.f32 	%f120, %f111, 0f32A57060, %f119;
	mov.b32 	%r322, %f116;
	shl.b32 	%r323, %r322, 23;
	mov.b32 	%f121, %r323;
	ex2.approx.ftz.f32 	%f122, %f120;
	mul.f32 	%f123, %f122, %f121;
	add.f32 	%f124, %f123, 0f00000000;
	sub.f32 	%f125, %f435, %f110;
	fma.rn.f32 	%f126, %f125, 0f3BBB989D, 0f3F000000;
	cvt.sat.f32.f32 	%f127, %f126;
	fma.rm.f32 	%f128, %f127, %f115, %f114;
	add.f32 	%f129, %f128, 0fCB40007F;
	neg.f32 	%f130, %f129;
	fma.rn.f32 	%f131, %f125, 0f3FB8AA3B, %f130;
	fma.rn.f32 	%f132, %f125, 0f32A57060, %f131;
	mov.b32 	%r324, %f128;
	shl.b32 	%r325, %r324, 23;
	mov.b32 	%f133, %r325;
	ex2.approx.ftz.f32 	%f134, %f132;
	mul.f32 	%f135, %f134, %f133;
	add.f32 	%f136, %f124, %f135;
	sub.f32 	%f137, %f6, %f110;
	fma.rn.f32 	%f138, %f137, 0f3BBB989D, 0f3F000000;
	cvt.sat.f32.f32 	%f139, %f138;
	fma.rm.f32 	%f140, %f139, %f115, %f114;
	add.f32 	%f141, %f140, 0fCB40007F;
	neg.f32 	%f142, %f141;
	fma.rn.f32 	%f143, %f137, 0f3FB8AA3B, %f142;
	fma.rn.f32 	%f144, %f137, 0f32A57060, %f143;
	mov.b32 	%r326, %f140;
	shl.b32 	%r327, %r326, 23;
	mov.b32 	%f145, %r327;
	ex2.approx.ftz.f32 	%f146, %f144;
	mul.f32 	%f147, %f146, %f145;
	add.f32 	%f148, %f136, %f147;
	sub.f32 	%f149, %f436, %f110;
	fma.rn.f32 	%f150, %f149, 0f3BBB989D, 0f3F000000;
	cvt.sat.f32.f32 	%f151, %f150;
	fma.rm.f32 	%f152, %f151, %f115, %f114;
	add.f32 	%f153, %f152, 0fCB40007F;
	neg.f32 	%f154, %f153;
	fma.rn.f32 	%f155, %f149, 0f3FB8AA3B, %f154;
	fma.rn.f32 	%f156, %f149, 0f32A57060, %f155;
	mov.b32 	%r328, %f152;
	shl.b32 	%r329, %r328, 23;
	mov.b32 	%f157, %r329;
	ex2.approx.ftz.f32 	%f158, %f156;
	mul.f32 	%f159, %f158, %f157;
	add.f32 	%f160, %f148, %f159;
	sub.f32 	%f161, %f9, %f110;
	fma.rn.f32 	%f162, %f161, 0f3BBB989D, 0f3F000000;
	cvt.sat.f32.f32 	%f163, %f162;
	fma.rm.f32 	%f164, %f163, %f115, %f114;
	add.f32 	%f165, %f164, 0fCB40007F;
	neg.f32 	%f166, %f165;
	fma.rn.f32 	%f167, %f161, 0f3FB8AA3B, %f166;
	fma.rn.f32 	%f168, %f161, 0f32A57060, %f167;
	mov.b32 	%r330, %f164;
	shl.b32 	%r331, %r330, 23;
	mov.b32 	%f169, %r331;
	ex2.approx.ftz.f32 	%f170, %f168;
	mul.f32 	%f171, %f170, %f169;
	add.f32 	%f172, %f160, %f171;
	sub.f32 	%f173, %f437, %f110;
	fma.rn.f32 	%f174, %f173, 0f3BBB989D, 0f3F000000;
	cvt.sat.f32.f32 	%f175, %f174;
	fma.rm.f32 	%f176, %f175, %f115, %f114;
	add.f32 	%f177, %f176, 0fCB40007F;
	neg.f32 	%f178, %f177;
	fma.rn.f32 	%f179, %f173, 0f3FB8AA3B, %f178;
	fma.rn.f32 	%f180, %f173, 0f32A57060, %f179;
	mov.b32 	%r332, %f176;
	shl.b32 	%r333, %r332, 23;
	mov.b32 	%f181, %r333;
	ex2.approx.ftz.f32 	%f182, %f180;
	mul.f32 	%f183, %f182, %f181;
	add.f32 	%f184, %f172, %f183;
	sub.f32 	%f185, %f12, %f110;
	fma.rn.f32 	%f186, %f185, 0f3BBB989D, 0f3F000000;
	cvt.sat.f32.f32 	%f187, %f186;
	fma.rm.f32 	%f188, %f187, %f115, %f114;
	add.f32 	%f189, %f188, 0fCB40007F;
	neg.f32 	%f190, %f189;
	fma.rn.f32 	%f191, %f185, 0f3FB8AA3B, %f190;
	fma.rn.f32 	%f192, %f185, 0f32A57060, %f191;
	mov.b32 	%r334, %f188;
	shl.b32 	%r335, %r334, 23;
	mov.b32 	%f193, %r335;
	ex2.approx.ftz.f32 	%f194, %f192;
	mul.f32 	%f195, %f194, %f193;
	add.f32 	%f196, %f184, %f195;
	sub.f32 	%f197, %f438, %f110;
	fma.rn.f32 	%f198, %f197, 0f3BBB989D, 0f3F000000;
	cvt.sat.f32.f32 	%f199, %f198;
	fma.rm.f32 	%f200, %f199, %f115, %f114;
	add.f32 	%f201, %f200, 0fCB40007F;
	neg.f32 	%f202, %f201;
	fma.rn.f32 	%f203, %f197, 0f3FB8AA3B, %f202;
	fma.rn.f32 	%f204, %f197, 0f32A57060, %f203;
	mov.b32 	%r336, %f200;
	shl.b32 	%r337, %r336, 23;
	mov.b32 	%f205, %r337;
	ex2.approx.ftz.f32 	%f206, %f204;
	mul.f32 	%f207, %f206, %f205;
	add.f32 	%f208, %f196, %f207;
	sub.f32 	%f209, %f15, %f110;
	fma.rn.f32 	%f210, %f209, 0f3BBB989D, 0f3F000000;
	cvt.sat.f32.f32 	%f211, %f210;
	fma.rm.f32 	%f212, %f211, %f115, %f114;
	add.f32 	%f213, %f212, 0fCB40007F;
	neg.f32 	%f214, %f213;
	fma.rn.f32 	%f215, %f209, 0f3FB8AA3B, %f214;
	fma.rn.f32 	%f216, %f209, 0f32A57060, %f215;
	mov.b32 	%r338, %f212;
	shl.b32 	%r339, %r338, 23;
	mov.b32 	%f217, %r339;
	ex2.approx.ftz.f32 	%f218, %f216;
	mul.f32 	%f219, %f218, %f217;
	add.f32 	%f220, %f208, %f219;
	sub.f32 	%f221, %f439, %f110;
	fma.rn.f32 	%f222, %f221, 0f3BBB989D, 0f3F000000;
	cvt.sat.f32.f32 	%f223, %f222;
	fma.rm.f32 	%f224, %f223, %f115, %f114;
	add.f32 	%f225, %f224, 0fCB40007F;
	neg.f32 	%f226, %f225;
	fma.rn.f32 	%f227, %f221, 0f3FB8AA3B, %f226;
	fma.rn.f32 	%f228, %f221, 0f32A57060, %f227;
	mov.b32 	%r340, %f224;
	shl.b32 	%r341, %r340, 23;
	mov.b32 	%f229, %r341;
	ex2.approx.ftz.f32 	%f230, %f228;
	mul.f32 	%f231, %f230, %f229;
	add.f32 	%f232, %f220, %f231;
	sub.f32 	%f233, %f18, %f110;
	fma.rn.f32 	%f234, %f233, 0f3BBB989D, 0f3F000000;
	cvt.sat.f32.f32 	%f235, %f234;
	fma.rm.f32 	%f236, %f235, %f115, %f114;
	add.f32 	%f237, %f236, 0fCB40007F;
	neg.f32 	%f238, %f237;
	fma.rn.f32 	%f239, %f233, 0f3FB8AA3B, %f238;
	fma.rn.f32 	%f240, %f233, 0f32A57060, %f239;
	mov.b32 	%r342, %f236;
	shl.b32 	%r343, %r342, 23;
	mov.b32 	%f241, %r343;
	ex2.approx.ftz.f32 	%f242, %f240;
	mul.f32 	%f243, %f242, %f241;
	add.f32 	%f244, %f232, %f243;
	sub.f32 	%f245, %f440, %f110;
	fma.rn.f32 	%f246, %f245, 0f3BBB989D, 0f3F000000;
	cvt.sat.f32.f32 	%f247, %f246;
	fma.rm.f32 	%f248, %f247, %f115, %f114;
	add.f32 	%f249, %f248, 0fCB40007F;
	neg.f32 	%f250, %f249;
	fma.rn.f32 	%f251, %f245, 0f3FB8AA3B, %f250;
	fma.rn.f32 	%f252, %f245, 0f32A57060, %f251;
	mov.b32 	%r344, %f248;
	shl.b32 	%r345, %r344, 23;
	mov.b32 	%f253, %r345;
	ex2.approx.ftz.f32 	%f254, %f252;
	mul.f32 	%f255, %f254, %f253;
	add.f32 	%f256, %f244, %f255;
	sub.f32 	%f257, %f21, %f110;
	fma.rn.f32 	%f258, %f257, 0f3BBB989D, 0f3F000000;
	cvt.sat.f32.f32 	%f259, %f258;
	fma.rm.f32 	%f260, %f259, %f115, %f114;
	add.f32 	%f261, %f260, 0fCB40007F;
	neg.f32 	%f262, %f261;
	fma.rn.f32 	%f263, %f257, 0f3FB8AA3B, %f262;
	fma.rn.f32 	%f264, %f257, 0f32A57060, %f263;
	mov.b32 	%r346, %f260;
	shl.b32 	%r347, %r346, 23;
	mov.b32 	%f265, %r347;
	ex2.approx.ftz.f32 	%f266, %f264;
	mul.f32 	%f267, %f266, %f265;
	add.f32 	%f268, %f256, %f267;
	sub.f32 	%f269, %f441, %f110;
	fma.rn.f32 	%f270, %f269, 0f3BBB989D, 0f3F000000;
	cvt.sat.f32.f32 	%f271, %f270;
	fma.rm.f32 	%f272, %f271, %f115, %f114;
	add.f32 	%f273, %f272, 0fCB40007F;
	neg.f32 	%f274, %f273;
	fma.rn.f32 	%f275, %f269, 0f3FB8AA3B, %f274;
	fma.rn.f32 	%f276, %f269, 0f32A57060, %f275;
	mov.b32 	%r348, %f272;
	shl.b32 	%r349, %r348, 23;
	mov.b32 	%f277, %r349;
	ex2.approx.ftz.f32 	%f278, %f276;
	mul.f32 	%f279, %f278, %f277;
	add.f32 	%f280, %f268, %f279;
	sub.f32 	%f281, %f24, %f110;
	fma.rn.f32 	%f282, %f281, 0f3BBB989D, 0f3F000000;
	cvt.sat.f32.f32 	%f283, %f282;
	fma.rm.f32 	%f284, %f283, %f115, %f114;
	add.f32 	%f285, %f284, 0fCB40007F;
	neg.f32 	%f286, %f285;
	fma.rn.f32 	%f287, %f281, 0f3FB8AA3B, %f286;
	fma.rn.f32 	%f288, %f281, 0f32A57060, %f287;
	mov.b32 	%r350, %f284;
	shl.b32 	%r351, %r350, 23;
	mov.b32 	%f289, %r351;
	ex2.approx.ftz.f32 	%f290, %f288;
	mul.f32 	%f291, %f290, %f289;
	add.f32 	%f292, %f280, %f291;
	sub.f32 	%f293, %f442, %f110;
	fma.rn.f32 	%f294, %f293, 0f3BBB989D, 0f3F000000;
	cvt.sat.f32.f32 	%f295, %f294;
	fma.rm.f32 	%f296, %f295, %f115, %f114;
	add.f32 	%f297, %f296, 0fCB40007F;
	neg.f32 	%f298, %f297;
	fma.rn.f32 	%f299, %f293, 0f3FB8AA3B, %f298;
	fma.rn.f32 	%f300, %f293, 0f32A57060, %f299;
	mov.b32 	%r352, %f296;
	shl.b32 	%r353, %r352, 23;
	mov.b32 	%f301, %r353;
	ex2.approx.ftz.f32 	%f302, %f300;
	mul.f32 	%f303, %f302, %f301;
	add.f32 	%f304, %f292, %f303;
	sub.f32 	%f305, %f27, %f110;
	fma.rn.f32 	%f306, %f305, 0f3BBB989D, 0f3F000000;
	cvt.sat.f32.f32 	%f307, %f306;
	fma.rm.f32 	%f308, %f307, %f115, %f114;
	add.f32 	%f309, %f308, 0fCB40007F;
	neg.f32 	%f310, %f309;
	fma.rn.f32 	%f311, %f305, 0f3FB8AA3B, %f310;
	fma.rn.f32 	%f312, %f305, 0f32A57060, %f311;
	mov.b32 	%r354, %f308;
	shl.b32 	%r355, %r354, 23;
	mov.b32 	%f313, %r355;
	ex2.approx.ftz.f32 	%f314, %f312;
	mul.f32 	%f315, %f314, %f313;
	add.f32 	%f316, %f304, %f315;
	sub.f32 	%f317, %f443, %f110;
	fma.rn.f32 	%f318, %f317, 0f3BBB989D, 0f3F000000;
	cvt.sat.f32.f32 	%f319, %f318;
	fma.rm.f32 	%f320, %f319, %f115, %f114;
	add.f32 	%f321, %f320, 0fCB40007F;
	neg.f32 	%f322, %f321;
	fma.rn.f32 	%f323, %f317, 0f3FB8AA3B, %f322;
	fma.rn.f32 	%f324, %f317, 0f32A57060, %f323;
	mov.b32 	%r356, %f320;
	shl.b32 	%r357, %r356, 23;
	mov.b32 	%f325, %r357;
	ex2.approx.ftz.f32 	%f326, %f324;
	mul.f32 	%f327, %f326, %f325;
	add.f32 	%f328, %f316, %f327;
	sub.f32 	%f329, %f30, %f110;
	fma.rn.f32 	%f330, %f329, 0f3BBB989D, 0f3F000000;
	cvt.sat.f32.f32 	%f331, %f330;
	fma.rm.f32 	%f332, %f331, %f115, %f114;
	add.f32 	%f333, %f332, 0fCB40007F;
	neg.f32 	%f334, %f333;
	fma.rn.f32 	%f335, %f329, 0f3FB8AA3B, %f334;
	fma.rn.f32 	%f336, %f329, 0f32A57060, %f335;
	mov.b32 	%r358, %f332;
	shl.b32 	%r359, %r358, 23;
	mov.b32 	%f337, %r359;
	ex2.approx.ftz.f32 	%f338, %f336;
	mul.f32 	%f339, %f338, %f337;
	add.f32 	%f340, %f328, %f339;
	sub.f32 	%f341, %f444, %f110;
	fma.rn.f32 	%f342, %f341, 0f3BBB989D, 0f3F000000;
	cvt.sat.f32.f32 	%f343, %f342;
	fma.rm.f32 	%f344, %f343, %f115, %f114;
	add.f32 	%f345, %f344, 0fCB40007F;
	neg.f32 	%f346, %f345;
	fma.rn.f32 	%f347, %f341, 0f3FB8AA3B, %f346;
	fma.rn.f32 	%f348, %f341, 0f32A57060, %f347;
	mov.b32 	%r360, %f344;
	shl.b32 	%r361, %r360, 23;
	mov.b32 	%f349, %r361;
	ex2.approx.ftz.f32 	%f350, %f348;
	mul.f32 	%f351, %f350, %f349;
	add.f32 	%f352, %f340, %f351;
	sub.f32 	%f353, %f33, %f110;
	fma.rn.f32 	%f354, %f353, 0f3BBB989D, 0f3F000000;
	cvt.sat.f32.f32 	%f355, %f354;
	fma.rm.f32 	%f356, %f355, %f115, %f114;
	add.f32 	%f357, %f356, 0fCB40007F;
	neg.f32 	%f358, %f357;
	fma.rn.f32 	%f359, %f353, 0f3FB8AA3B, %f358;
	fma.rn.f32 	%f360, %f353, 0f32A57060, %f359;
	mov.b32 	%r362, %f356;
	shl.b32 	%r363, %r362, 23;
	mov.b32 	%f361, %r363;
	ex2.approx.ftz.f32 	%f362, %f360;
	mul.f32 	%f363, %f362, %f361;
	add.f32 	%f364, %f352, %f363;
	sub.f32 	%f365, %f445, %f110;
	fma.rn.f32 	%f366, %f365, 0f3BBB989D, 0f3F000000;
	cvt.sat.f32.f32 	%f367, %f366;
	fma.rm.f32 	%f368, %f367, %f115, %f114;
	add.f32 	%f369, %f368, 0fCB40007F;
	neg.f32 	%f370, %f369;
	fma.rn.f32 	%f371, %f365, 0f3FB8AA3B, %f370;
	fma.rn.f32 	%f372, %f365, 0f32A57060, %f371;
	mov.b32 	%r364, %f368;
	shl.b32 	%r365, %r364, 23;
	mov.b32 	%f373, %r365;
	ex2.approx.ftz.f32 	%f374, %f372;
	mul.f32 	%f375, %f374, %f373;
	add.f32 	%f376, %f364, %f375;
	sub.f32 	%f377, %f36, %f110;
	fma.rn.f32 	%f378, %f377, 0f3BBB989D, 0f3F000000;
	cvt.sat.f32.f32 	%f379, %f378;
	fma.rm.f32 	%f380, %f379, %f115, %f114;
	add.f32 	%f381, %f380, 0fCB40007F;
	neg.f32 	%f382, %f381;
	fma.rn.f32 	%f383, %f377, 0f3FB8AA3B, %f382;
	fma.rn.f32 	%f384, %f377, 0f32A57060, %f383;
	mov.b32 	%r366, %f380;
	shl.b32 	%r367, %r366, 23;
	mov.b32 	%f385, %r367;
	ex2.approx.ftz.f32 	%f386, %f384;
	mul.f32 	%f387, %f386, %f385;
	add.f32 	%f388, %f376, %f387;
	sub.f32 	%f389, %f446, %f110;
	fma.rn.f32 	%f390, %f389, 0f3BBB989D, 0f3F000000;
	cvt.sat.f32.f32 	%f391, %f390;
	fma.rm.f32 	%f392, %f391, %f115, %f114;
	add.f32 	%f393, %f392, 0fCB40007F;
	neg.f32 	%f394, %f393;
	fma.rn.f32 	%f395, %f389, 0f3FB8AA3B, %f394;
	fma.rn.f32 	%f396, %f389, 0f32A57060, %f395;
	mov.b32 	%r368, %f392;
	shl.b32 	%r369, %r368, 23;
	mov.b32 	%f397, %r369;
	ex2.approx.ftz.f32 	%f398, %f396;
	mul.f32 	%f399, %f398, %f397;
	add.f32 	%f400, %f388, %f399;
	mov.b32 	%r370, %f400;
	shfl.sync.bfly.b32	%r371|%p80, %r370, 16, 31, -1;
	mov.b32 	%f401, %r371;
	add.f32 	%f402, %f400, %f401;
	mov.b32 	%r372, %f402;
	shfl.sync.bfly.b32	%r373|%p81, %r372, 8, 31, -1;
	mov.b32 	%f403, %r373;
	add.f32 	%f404, %f402, %f403;
	mov.b32 	%r374, %f404;
	shfl.sync.bfly.b32	%r375|%p82, %r374, 4, 31, -1;
	mov.b32 	%f405, %r375;
	add.f32 	%f406, %f404, %f405;
	mov.b32 	%r376, %f406;
	shfl.sync.bfly.b32	%r377|%p83, %r376, 2, 31, -1;
	mov.b32 	%f407, %r377;
	add.f32 	%f408, %f406, %f407;
	mov.b32 	%r378, %f408;
	shfl.sync.bfly.b32	%r379|%p84, %r378, 1, 31, -1;
	mov.b32 	%f409, %r379;
	add.f32 	%f410, %f408, %f409;
	div.rn.f32 	%f411, %f123, %f410;
	div.rn.f32 	%f412, %f135, %f410;
	div.rn.f32 	%f413, %f147, %f410;
	div.rn.f32 	%f414, %f159, %f410;
	div.rn.f32 	%f415, %f171, %f410;
	div.rn.f32 	%f416, %f183, %f410;
	div.rn.f32 	%f417, %f195, %f410;
	div.rn.f32 	%f418, %f207, %f410;
	div.rn.f32 	%f419, %f219, %f410;
	div.rn.f32 	%f420, %f231, %f410;
	div.rn.f32 	%f421, %f243, %f410;
	div.rn.f32 	%f422, %f255, %f410;
	div.rn.f32 	%f423, %f267, %f410;
	div.rn.f32 	%f424, %f279, %f410;
	div.rn.f32 	%f425, %f291, %f410;
	div.rn.f32 	%f426, %f303, %f410;
	div.rn.f32 	%f427, %f315, %f410;
	div.rn.f32 	%f428, %f327, %f410;
	div.rn.f32 	%f429, %f339, %f410;
	div.rn.f32 	%f430, %f351, %f410;
	div.rn.f32 	%f431, %f363, %f410;
	div.rn.f32 	%f432, %f375, %f410;
	div.rn.f32 	%f433, %f387, %f410;
	div.rn.f32 	%f434, %f399, %f410;
	mov.u32 	%r380, %tid.x;
	shl.b32 	%r381, %r380, 1;
	cvt.u64.u32 	%rd78, %r381;
	mad.lo.s64 	%rd79, %rd155, %rd33, %rd78;
	shr.u64 	%rd80, %rd79, 63;
	add.s64 	%rd81, %rd79, %rd80;
	cvta.to.global.u64 	%rd82, %rd32;
	shl.b64 	%rd83, %rd81, 2;
	and.b64  	%rd84, %rd83, -8;
	add.s64 	%rd85, %rd82, %rd84;
	st.global.v2.f32 	[%rd85], {%f411, %f412};
	add.s64 	%rd86, %rd79, 64;
	shr.u64 	%rd87, %rd86, 63;
	add.s64 	%rd88, %rd86, %rd87;
	shl.b64 	%rd89, %rd88, 2;
	and.b64  	%rd90, %rd89, -8;
	add.s64 	%rd91, %rd82, %rd90;
	st.global.v2.f32 	[%rd91], {%f413, %f414};
	add.s64 	%rd92, %rd79, 128;
	shr.u64 	%rd93, %rd92, 63;
	add.s64 	%rd94, %rd92, %rd93;
	shl.b64 	%rd95, %rd94, 2;
	and.b64  	%rd96, %rd95, -8;
	add.s64 	%rd97, %rd82, %rd96;
	st.global.v2.f32 	[%rd97], {%f415, %f416};
	add.s64 	%rd98, %rd79, 192;
	shr.u64 	%rd99, %rd98, 63;
	add.s64 	%rd100, %rd98, %rd99;
	shl.b64 	%rd101, %rd100, 2;
	and.b64  	%rd102, %rd101, -8;
	add.s64 	%rd103, %rd82, %rd102;
	st.global.v2.f32 	[%rd103], {%f417, %f418};
	add.s64 	%rd104, %rd79, 256;
	shr.u64 	%rd105, %rd104, 63;
	add.s64 	%rd106, %rd104, %rd105;
	shl.b64 	%rd107, %rd106, 2;
	and.b64  	%rd108, %rd107, -8;
	add.s64 	%rd109, %rd82, %rd108;
	st.global.v2.f32 	[%rd109], {%f419, %f420};
	add.s64 	%rd110, %rd79, 320;
	shr.u64 	%rd111, %rd110, 63;
	add.s64 	%rd112, %rd110, %rd111;
	shl.b64 	%rd113, %rd112, 2;
	and.b64  	%rd114, %rd113, -8;
	add.s64 	%rd115, %rd82, %rd114;
	st.global.v2.f32 	[%rd115], {%f421, %f422};
	add.s64 	%rd116, %rd79, 384;
	shr.u64 	%rd117, %rd116, 63;
	add.s64 	%rd118, %rd116, %rd117;
	shl.b64 	%rd119, %rd118, 2;
	and.b64  	%rd120, %rd119, -8;
	add.s64 	%rd121, %rd82, %rd120;
	st.global.v2.f32 	[%rd121], {%f423, %f424};
	add.s64 	%rd122, %rd79, 448;
	shr.u64 	%rd123, %rd122, 63;
	add.s64 	%rd124, %rd122, %rd123;
	shl.b64 	%rd125, %rd124, 2;
	and.b64  	%rd126, %rd125, -8;
	add.s64 	%rd127, %rd82, %rd126;
	st.global.v2.f32 	[%rd127], {%f425, %f426};
	add.s64 	%rd128, %rd79, 512;
	shr.u64 	%rd129, %rd128, 63;
	add.s64 	%rd130, %rd128, %rd129;
	shl.b64 	%rd131, %rd130, 2;
	and.b64  	%rd132, %rd131, -8;
	add.s64 	%rd133, %rd82, %rd132;
	st.global.v2.f32 	[%rd133], {%f427, %f428};
	add.s64 	%rd134, %rd79, 576;
	shr.u64 	%rd135, %rd134, 63;
	add.s64 	%rd136, %rd134, %rd135;
	shl.b64 	%rd137, %rd136, 2;
	and.b64  	%rd138, %rd137, -8;
	add.s64 	%rd139, %rd82, %rd138;
	st.global.v2.f32 	[%rd139], {%f429, %f430};
	add.s64 	%rd140, %rd79, 640;
	shr.u64 	%rd141, %rd140, 63;
	add.s64 	%rd142, %rd140, %rd141;
	shl.b64 	%rd143, %rd142, 2;
	and.b64  	%rd144, %rd143, -8;
	add.s64 	%rd145, %rd82, %rd144;
	st.global.v2.f32 	[%rd145], {%f431, %f432};
	add.s64 	%rd146, %rd79, 704;
	shr.u64 	%rd147, %rd146, 63;
	add.s64 	%rd148, %rd146, %rd147;
	shl.b64 	%rd149, %rd148, 2;
	and.b64  	%rd150, %rd149, -8;
	add.s64 	%rd151, %rd82, %rd150;
	st.global.v2.f32 	[%rd151], {%f433, %f434};
	mov.u32 	%r382, %nctaid.x;
	mov.u32 	%r383, %ntid.y;
	mul.lo.s32 	%r384, %r382, %r383;
	cvt.s64.s32 	%rd152, %r384;
	add.s64 	%rd155, %rd155, %rd152;
	setp.lt.s64 	%p85, %rd155, %rd154;
	@%p85 bra 	$L__BB494_4;
$L__BB494_29:
	ret;

}
	// .globl	_Z15SoftmaxWarpImplI22BroadcastScaleMaskLoadIffbLm4EiE11DirectStoreIffEfLi2ELi24ELi32ELi1ELb1EL9Algorithm0EEvT_T0_ll
.visible .entry _Z15SoftmaxWarpImplI22BroadcastScaleMaskLoadIffbLm4EiE11DirectStoreIffEfLi2ELi24ELi32ELi1ELb1EL9Algorithm0EEvT_T0_ll(
	.param .align 8 .b8 _Z15SoftmaxWarpImplI22BroadcastScaleMaskLoadIffbLm4EiE11DirectStoreIffEfLi2ELi24ELi32ELi1ELb1EL9Algorithm0EEvT_T0_ll_param_0[120],
	.param .align 8 .b8 _Z15SoftmaxWarpImplI22BroadcastScaleMaskLoadIffbLm4EiE11DirectStoreIffEfLi2ELi24ELi32ELi1ELb1EL9Algorithm0EEvT_T0_ll_param_1[16],
	.param .u64 _Z15SoftmaxWarpImplI22BroadcastScaleMaskLoadIffbLm4EiE11DirectStoreIffEfLi2ELi24ELi32ELi1ELb1EL9Algorithm0EEvT_T0_ll_param_2,
	.param .u64 _Z15SoftmaxWarpImplI22BroadcastScaleMaskLoadIffbLm4EiE11DirectStoreIffEfLi2ELi24ELi32ELi1ELb1EL9Algorithm0EEvT_T0_ll_param_3
)
{
	.reg .pred 	%p<110>;
	.reg .b16 	%rs<25>;
	.reg .b32 	%r<407>;
	.reg .b32 	%f<531>;
	.reg .b64 	%rd<168>;

	ld.param.u64 	%rd47, [_Z15SoftmaxWarpImplI22BroadcastScaleMaskLoadIffbLm4EiE11DirectStoreIffEfLi2ELi24ELi32ELi1ELb1EL9Algorithm0EEvT_T0_ll_param_1+8];
	ld.param.v2.f32 	{%f111, %f112}, [_Z15SoftmaxWarpImplI22BroadcastScaleMaskLoadIffbLm4EiE11DirectStoreIffEfLi2ELi24ELi32ELi1ELb1EL9Algorithm0EEvT_T0_ll_param_0+112];
	ld.param.u64 	%rd45, [_Z15SoftmaxWarpImplI22BroadcastScaleMaskLoadIffbLm4EiE11DirectStoreIffEfLi2ELi24ELi32ELi1ELb1EL9Algorithm0EEvT_T0_ll_param_0+104];
	ld.param.v2.u32 	{%r15, %r16}, [_Z15SoftmaxWarpImplI22BroadcastScaleMaskLoadIffbLm4EiE11DirectStoreIffEfLi2ELi24ELi32ELi1ELb1EL9Algorithm0EEvT_T0_ll_param_0+88];
	ld.param.v2.u32 	{%r13, %r14}, [_Z15SoftmaxWarpImplI22BroadcastScaleMaskLoadIffbLm4EiE11DirectStoreIffEfLi2ELi24ELi32ELi1ELb1EL9Algorithm0EEvT_T0_ll_param_0+80];
	ld.param.v2.u32 	{%r11, %r12}, [_Z15SoftmaxWarpImplI22BroadcastScaleMaskLoadIffbLm4EiE11DirectStoreIffEfLi2ELi24ELi32ELi1ELb1EL9Algorithm0EEvT_T0_ll_param_0+64];
	ld.param.v2.u32 	{%r9, %r10}, [_Z15SoftmaxWarpImplI22BroadcastScaleMaskLoadIffbLm4EiE11DirectStoreIffEfLi2ELi24ELi32ELi1ELb1EL9Algorithm0EEvT_T0_ll_param_0+56];
	ld.param.u64 	%rd41, [_Z15SoftmaxWarpImplI22BroadcastScaleMaskLoadIffbLm4EiE11DirectStoreIffEfLi2ELi24ELi32ELi1ELb1EL9Algorithm0EEvT_T0_ll_param_0+40];
	ld.param.u64 	%rd40, [_Z15SoftmaxWarpImplI22BroadcastScaleMaskLoadIffbLm4EiE11DirectStoreIffEfLi2ELi24ELi32ELi1ELb1EL9Algorithm0EEvT_T0_ll_param_0+32];
	ld.param.u64 	%rd39, [_Z15SoftmaxWarpImplI22BroadcastScaleMaskLoadIffbLm4EiE11DirectStoreIffEfLi2ELi24ELi32ELi1ELb1EL9Algorithm0EEvT_T0_ll_param_0+24];
	ld.param.u64 	%rd38, [_Z15SoftmaxWarpImplI22BroadcastScaleMaskLoadIffbLm4EiE11DirectStoreIffEfLi2ELi24ELi32ELi1ELb1EL9Algorithm0EEvT_T0_ll_param_0+16];
	ld.param.u64 	%rd46, [_Z15SoftmaxWarpImplI22BroadcastScaleMaskLoadIffbLm4EiE11DirectStoreIffEfLi2ELi24ELi32ELi1ELb1EL9Algorithm0EEvT_T0_ll_param_1];
	ld.param.u64 	%rd37, [_Z15SoftmaxWarpImplI22BroadcastScaleMaskLoadIffbLm4EiE11DirectStoreIffEfLi2ELi24ELi32ELi1ELb1EL9Algorithm0EEvT_T0_ll_param_0+8];
	ld.param.u64 	%rd36, [_Z15SoftmaxWarpImplI22BroadcastScaleMaskLoadIffbLm4EiE11DirectStoreIffEfLi2ELi24ELi32ELi1ELb1EL9Algorithm0EEvT_T0_ll_param_0];
	ld.param.u64 	%rd49, [_Z15SoftmaxWarpImplI22BroadcastScaleMaskLoadIffbLm4EiE11DirectStoreIffEfLi2ELi24ELi32ELi1ELb1EL9Algorithm0EEvT_T0_ll_param_3];
	cvta.to.global.u64 	%rd1, %rd36;
	cvta.to.global.u64 	%rd2, %rd37;
	cvta.to.global.u64 	%rd6, %rd46;
	setp.lt.s64 	%p1, %rd49, 769;
	@%p1 bra 	$L__BB495_2;
	mov.u64 	%rd50, $str;
	cvta.global.u64 	%rd51, %rd50;
	mov.u64 	%rd52, $str$1;
	cvta.global.u64 	%rd53, %rd52;
	mov.u64 	%rd54, __unnamed_481;
	cvta.global.u64 	%rd55, %rd54;
	{ // callseq 480, 0
	.param .b64 param0;
	st.param.b64 	[param0], %rd51;
	.param .b64 param1;
	st.param.b64 	[param1], %rd53;
	.param .b32 param2;
	st.param.b32 	[param2], 254;
	.param .b64 param3;
	st.param.b64 	[param3], %rd55;
	.param .b64 param4;
	st.param.b64 	[param4], 1;
	call.uni 
	__assertfail, 
	(
	param0, 
	param1, 
	param2, 
	param3, 
	param4
	);
	} // callseq 480
$L__BB495_2:
	ld.param.u64 	%rd165, [_Z15SoftmaxWarpImplI22BroadcastScaleMaskLoadIffbLm4EiE11DirectStoreIffEfLi2ELi24ELi32ELi1ELb1EL9Algorithm0EEvT_T0_ll_param_2];
	mov.u32 	%r17, %ctaid.x;
	mov.u32 	%r18, %ntid.y;
	mov.u32 	%r19, %tid.y;
	mad.lo.s32 	%r20, %r17, %r18, %r19;
	cvt.s64.s32 	%rd167, %r20;
	setp.le.s64 	%p2, %rd165, %rd167;
	@%p2 bra 	$L__BB495_77;
	mov.u32 	%r21, %tid.x;
	shl.b32 	%r22, %r21, 1;
	cvt.u64.u32 	%rd8, %r22;
	add.s32 	%r23, %r22, 64;
	cvt.u64.u32 	%rd9, %r23;
	add.s32 	%r24, %r22, 128;
	cvt.u64.u32 	%rd10, %r24;
	add.s32 	%r25, %r22, 192;
	cvt.u64.u32 	%rd11, %r25;
	add.s32 	%r26, %r22, 256;
	cvt.u64.u32 	%rd12, %r26;
	add.s32 	%r27, %r22, 320;
	cvt.u64.u32 	%rd13, %r27;
	add.s32 	%r28, %r22, 384;
	cvt.u64.u32 	%rd14, %r28;
	add.s32 	%r29, %r22, 448;
	cvt.u64.u32 	%rd15, %r29;
	add.s32 	%r30, %r22, 512;
	cvt.u64.u32 	%rd16, %r30;
	add.s32 	%r31, %r22, 576;
	cvt.u64.u32 	%rd17, %r31;
	add.s32 	%r32, %r22, 640;
	cvt.u64.u32 	%rd18, %r32;
	add.s32 	%r33, %r22, 704;
	cvt.u64.u32 	%rd19, %r33;
	cvt.u32.u64 	%r35, %rd45;
	cvt.u32.u64 	%r36, %rd8;
$L__BB495_4:
	setp.le.s64 	%p3, %rd49, %rd8;
	cvt.u32.u64 	%r34, %rd167;
	mul.lo.s32 	%r8, %r35, %r34;
	mov.f32 	%f484, 0fFF800000;
	mov.f32 	%f485, %f484;
	mov.f32 	%f490, %f484;
	@%p3 bra 	$L__BB495_8;
	setp.eq.s64 	%p4, %rd41, 1;
	setp.eq.s64 	%p5, %rd40, 1;
	setp.eq.s64 	%p6, %rd39, 1;
	setp.eq.s64 	%p7, %rd38, 1;
	add.s32 	%r37, %r36, %r8;
	div.s32 	%r38, %r37, %r9;
	mul.lo.s32 	%r39, %r38, %r9;
	sub.s32 	%r40, %r37, %r39;
	div.s32 	%r41, %r40, %r10;
	mul.lo.s32 	%r42, %r41, %r10;
	sub.s32 	%r43, %r40, %r42;
	div.s32 	%r44, %r43, %r11;
	mul.lo.s32 	%r45, %r44, %r11;
	sub.s32 	%r46, %r43, %r45;
	selp.b32 	%r47, 0, %r38, %p7;
	selp.b32 	%r48, 0, %r41, %p6;
	selp.b32 	%r49, 0, %r44, %p5;
	selp.b32 	%r50, 0, %r46, %p4;
	mul.lo.s32 	%r51, %r13, %r47;
	mad.lo.s32 	%r52, %r14, %r48, %r51;
	mad.lo.s32 	%r53, %r15, %r49, %r52;
	mad.lo.s32 	%r54, %r16, %r50, %r53;
	shr.u32 	%r55, %r37, 31;
	add.s32 	%r56, %r37, %r55;
	shr.s32 	%r57, %r56, 1;
	mul.wide.s32 	%rd56, %r57, 8;
	add.s64 	%rd22, %rd1, %rd56;
	ld.global.f32 	%f114, [%rd22];
	shr.u32 	%r58, %r54, 31;
	add.s32 	%r59, %r54, %r58;
	shr.s32 	%r60, %r59, 1;
	mul.wide.s32 	%rd57, %r60, 2;
	add.s64 	%rd58, %rd2, %rd57;
	ld.global.v2.u8 	{%rs1, %rs2}, [%rd58];
	setp.eq.s16 	%p8, %rs1, 0;
	mul.f32 	%f115, %f114, %f112;
	selp.f32 	%f485, %f111, %f115, %p8;
	setp.eq.s16 	%p9, %rs2, 0;
	mov.f32 	%f484, %f111;
	@%p9 bra 	$L__BB495_7;
	ld.global.f32 	%f116, [%rd22+4];
	mul.f32 	%f484, %f116, %f112;
$L__BB495_7:
	max.f32 	%f117, %f485, 0fFF800000;
	max.f32 	%f490, %f117, %f484;
$L__BB495_8:
	setp.le.s64 	%p10, %rd49, %rd9;
	mov.f32 	%f488, 0fFF800000;
	mov.f32 	%f489, %f488;
	@%p10 bra 	$L__BB495_12;
	cvt.u32.u64 	%r61, %rd9;
	setp.eq.s64 	%p11, %rd41, 1;
	setp.eq.s64 	%p12, %rd40, 1;
	setp.eq.s64 	%p13, %rd39, 1;
	setp.eq.s64 	%p14, %rd38, 1;
	add.s32 	%r62, %r61, %r8;
	div.s32 	%r63, %r62, %r9;
	mul.lo.s32 	%r64, %r63, %r9;
	sub.s32 	%r65, %r62, %r64;
	div.s32 	%r66, %r65, %r10;
	mul.lo.s32 	%r67, %r66, %r10;
	sub.s32 	%r68, %r65, %r67;
	div.s32 	%r69, %r68, %r11;
	mul.lo.s32 	%r70, %r69, %r11;
	sub.s32 	%r71, %r68, %r70;
	selp.b32 	%r72, 0, %r63, %p14;
	selp.b32 	%r73, 0, %r66, %p13;
	selp.b32 	%r74, 0, %r69, %p12;
	selp.b32 	%r75, 0, %r71, %p11;
	mul.lo.s32 	%r76, %r13, %r72;
	mad.lo.s32 	%r77, %r14, %r73, %r76;
	mad.lo.s32 	%r78, %r15, %r74, %r77;
	mad.lo.s32 	%r79, %r16, %r75, %r78;
	shr.u32 	%r80, %r62, 31;
	add.s32 	%r81, %r62, %r80;
	shr.s32 	%r82, %r81, 1;
	mul.wide.s32 	%rd59, %r82, 8;
	add.s64 	%rd23, %rd1, %rd59;
	ld.global.f32 	%f119, [%rd23];
	shr.u32 	%r83, %r79, 31;
	add.s32 	%r84, %r79, %r83;
	shr.s32 	%r85, %r84, 1;
	mul.wide.s32 	%rd60, %r85, 2;
	add.s64 	%rd61, %rd2, %rd60;
	ld.global.v2.u8 	{%rs3, %rs4}, [%rd61];
	setp.eq.s16 	%p15, %rs3, 0;
	mul.f32 	%f120, %f119, %f112;
	selp.f32 	%f489, %f111, %f120, %p15;
	setp.eq.s16 	%p16, %rs4, 0;
	mov.f32 	%f488, %f111;
	@%p16 bra 	$L__BB495_11;
	ld.global.f32 	%f121, [%rd23+4];
	mul.f32 	%f488, %f121, %f112;
$L__BB495_11:
	max.f32 	%f122, %f490, %f489;
	max.f32 	%f490, %f122, %f488;
$L__BB495_12:
	setp.le.s64 	%p17, %rd49, %rd10;
	mov.f32 	%f492, 0fFF800000;
	mov.f32 	%f493, %f492;
	@%p17 bra 	$L__BB495_16;
	cvt.u32.u64 	%r86, %rd10;
	setp.eq.s64 	%p18, %rd41, 1;
	setp.eq.s64 	%p19, %rd40, 1;
	setp.eq.s64 	%p20, %rd39, 1;
	setp.eq.s64 	%p21, %rd38, 1;
	add.s32 	%r87, %r86, %r8;
	div.s32 	%r88, %r87, %r9;
	mul.lo.s32 	%r89, %r88, %r9;
	sub.s32 	%r90, %r87, %r89;
	div.s32 	%r91, %r90, %r10;
	mul.lo.s32 	%r92, %r91, %r10;
	sub.s32 	%r93, %r90, %r92;
	div.s32 	%r94, %r93, %r11;
	mul.lo.s32 	%r95, %r94, %r11;
	sub.s32 	%r96, %r93, %r95;
	selp.b32 	%r97, 0, %r88, %p21;
	selp.b32 	%r98, 0, %r91, %p20;
	selp.b32 	%r99, 0, %r94, %p19;
	selp.b32 	%r100, 0, %r96, %p18;
	mul.lo.s32 	%r101, %r13, %r97;
	mad.lo.s32 	%r102, %r14, %r98, %r101;
	mad.lo.s32 	%r103, %r15, %r99, %r102;
	mad.lo.s32 	%r104, %r16, %r100, %r103;
	shr.u32 	%r105, %r87, 31;
	add.s32 	%r106, %r87, %r105;
	shr.s32 	%r107, %r106, 1;
	mul.wide.s32 	%rd62, %r107, 8;
	add.s64 	%rd24, %rd1, %rd62;
	ld.global.f32 	%f124, [%rd24];
	shr.u32 	%r108, %r104, 31;
	add.s32 	%r109, %r104, %r108;
	shr.s32 	%r110, %r109, 1;
	mul.wide.s32 	%rd63, %r110, 2;
	add.s64 	%rd64, %rd2, %rd63;
	ld.global.v2.u8 	{%rs5, %rs6}, [%rd64];
	setp.eq.s16 	%p22, %rs5, 0;
	mul.f32 	%f125, %f124, %f112;
	selp.f32 	%f493, %f111, %f125, %p22;
	setp.eq.s16 	%p23, %rs6, 0;
	mov.f32 	%f492, %f111;
	@%p23 bra 	$L__BB495_15;
	ld.global.f32 	%f126, [%rd24+4];
	mul.f32 	%f492, %f126, %f112;
$L__BB495_15:
	max.f32 	%f127, %f490, %f493;
	max.f32 	%f490, %f127, %f492;
$L__BB495_16:
	setp.le.s64 	%p24, %rd49, %rd11;
	mov.f32 	%f496, 0fFF800000;
	mov.f32 	%f497, %f496;
	@%p24 bra 	$L__BB495_20;
	cvt.u32.u64 	%r111, %rd11;
	setp.eq.s64 	%p25, %rd41, 1;
	setp.eq.s64 	%p26, %rd40, 1;
	setp.eq.s64 	%p27, %rd39, 1;
	setp.eq.s64 	%p28, %rd38, 1;
	add.s32 	%r112, %r111, %r8;
	div.s32 	%r113, %r112, %r9;
	mul.lo.s32 	%r114, %r113, %r9;
	sub.s32 	%r115, %r112, %r114;
	div.s32 	%r116, %r115, %r10;
	mul.lo.s32 	%r117, %r116, %r10;
	sub.s32 	%r118, %r115, %r117;
	div.s32 	%r119, %r118, %r11;
	mul.lo.s32 	%r120, %r119, %r11;
	sub.s32 	%r121, %r118, %r120;
	selp.b32 	%r122, 0, %r113, %p28;
	selp.b32 	%r123, 0, %r116, %p27;
	selp.b32 	%r124, 0, %r119, %p26;
	selp.b32 	%r125, 0, %r121, %p25;
	mul.lo.s32 	%r126, %r13, %r122;
	mad.lo.s32 	%r127, %r14, %r123, %r126;
	mad.lo.s32 	%r128, %r15, %r124, %r127;
	mad.lo.s32 	%r129, %r16, %r125, %r128;
	shr.u32 	%r130, %r112, 31;
	add.s32 	%r131, %r112, %r130;
	shr.s32 	%r132, %r131, 1;
	mul.wide.s32 	%rd65, %r132, 8;
	add.s64 	%rd25, %rd1, %rd65;
	ld.global.f32 	%f129, [%rd25];
	shr.u32 	%r133, %r129, 31;
	add.s32 	%r134, %r129, %r133;
	shr.s32 	%r135, %r134, 1;
	mul.wide.s32 	%rd66, %r135, 2;
	add.s64 	%rd67, %rd2, %rd66;
	ld.global.v2.u8 	{%rs7, %rs8}, [%rd67];
	setp.eq.s16 	%p29, %rs7, 0;
	mul.f32 	%f130, %f129, %f112;
	selp.f32 	%f497, %f111, %f130, %p29;
	setp.eq.s16 	%p30, %rs8, 0;
	mov.f32 	%f496, %f111;
	@%p30 bra 	$L__BB495_19;
	ld.global.f32 	%f131, [%rd25+4];
	mul.f32 	%f496, %f131, %f112;
$L__BB495_19:
	max.f32 	%f132, %f490, %f497;
	max.f32 	%f490, %f132, %f496;
$L__BB495_20:
	setp.le.s64 	%p31, %rd49, %rd12;
	mov.f32 	%f500, 0fFF800000;
	mov.f32 	%f501, %f500;
	@%p31 bra 	$L__BB495_24;
	cvt.u32.u64 	%r136, %rd12;
	setp.eq.s64 	%p32, %rd41, 1;
	setp.eq.s64 	%p33, %rd40, 1;
	setp.eq.s64 	%p34, %rd39, 1;
	setp.eq.s64 	%p35, %rd38, 1;
	add.s32 	%r137, %r136, %r8;
	div.s32 	%r138, %r137, %r9;
	mul.lo.s32 	%r139, %r138, %r9;
	sub.s32 	%r140, %r137, %r139;
	div.s32 	%r141, %r140, %r10;
	mul.lo.s32 	%r142, %r141, %r10;
	sub.s32 	%r143, %r140, %r142;
	div.s32 	%r144, %r143, %r11;
	mul.lo.s32 	%r145, %r144, %r11;
	sub.s32 	%r146, %r143, %r145;
	selp.b32 	%r147, 0, %r138, %p35;
	selp.b32 	%r148, 0, %r141, %p34;
	selp.b32 	%r149, 0, %r144, %p33;
	selp.b32 	%r150, 0, %r146, %p32;
	mul.lo.s32 	%r151, %r13, %r147;
	mad.lo.s32 	%r152, %r14, %r148, %r151;
	mad.lo.s32 	%r153, %r15, %r149, %r152;
	mad.lo.s32 	%r154, %r16, %r150, %r153;
	shr.u32 	%r155, %r137, 31;
	add.s32 	%r156, %r137, %r155;
	shr.s32 	%r157, %r156, 1;
	mul.wide.s32 	%rd68, %r157, 8;
	add.s64 	%rd26, %rd1, %rd68;
	ld.global.f32 	%f134, [%rd26];
	shr.u32 	%r158, %r154, 31;
	add.s32 	%r159, %r154, %r158;
	shr.s32 	%r160, %r159, 1;
	mul.wide.s32 	%rd69, %r160, 2;
	add.s64 	%rd70, %rd2, %rd69;
	ld.global.v2.u8 	{%rs9, %rs10}, [%rd70];
	setp.eq.s16 	%p36, %rs9, 0;
	mul.f32 	%f135, %f134, %f112;
	selp.f32 	%f501, %f111, %f135, %p36;
	setp.eq.s16 	%p37, %rs10, 0;
	mov.f32 	%f500, %f111;
	@%p37 bra 	$L__BB495_23;
	ld.global.f32 	%f136, [%rd26+4];
	mul.f32 	%f500, %f136, %f112;
$L__BB495_23:
	max.f32 	%f137, %f490, %f501;
	max.f32 	%f490, %f137, %f500;
$L__BB495_24:
	setp.le.s64 	%p38, %rd49, %rd13;
	mov.f32 	%f504, 0fFF800000;
	mov.f32 	%f505, %f504;
	@%p38 bra 	$L__BB495_28;
	cvt.u32.u64 	%r161, %rd13;
	setp.eq.s64 	%p39, %rd41, 1;
	setp.eq.s64 	%p40, %rd40, 1;
	setp.eq.s64 	%p41, %rd39, 1;
	setp.eq.s64 	%p42, %rd38, 1;
	add.s32 	%r162, %r161, %r8;
	div.s32 	%r163, %r162, %r9;
	mul.lo.s32 	%r164, %r163, %r9;
	sub.s32 	%r165, %r162, %r164;
	div.s32 	%r166, %r165, %r10;
	mul.lo.s32 	%r167, %r166, %r10;
	sub.s32 	%r168, %r165, %r167;
	div.s32 	%r169, %r168, %r11;
	mul.lo.s32 	%r170, %r169, %r11;
	sub.s32 	%r171, %r168, %r170;
	selp.b32 	%r172, 0, %r163, %p42;
	selp.b32 	%r173, 0, %r166, %p41;
	selp.b32 	%r174, 0, %r169, %p40;
	selp.b32 	%r175, 0, %r171, %p39;
	mul.lo.s32 	%r176, %r13, %r172;
	mad.lo.s32 	%r177, %r14, %r173, %r176;
	mad.lo.s32 	%r178, %r15, %r174, %r177;
	mad.lo.s32 	%r179, %r16, %r175, %r178;
	shr.u32 	%r180, %r162, 31;
	add.s32 	%r181, %r162, %r180;
	shr.s32 	%r182, %r181, 1;
	mul.wide.s32 	%rd71, %r182, 8;
	add.s64 	%rd27, %rd1, %rd71;
	ld.global.f32 	%f139, [%rd27];
	shr.u32 	%r183, %r179, 31;
	add.s32 	%r184, %r179, %r183;
	shr.s32 	%r185, %r184, 1;
	mul.wide.s32 	%rd72, %r185, 2;
	add.s64 	%rd73, %rd2, %rd72;
	ld.global.v2.u8 	{%rs11, %rs12}, [%rd73];
	setp.eq.s16 	%p43, %rs11, 0;
	mul.f32 	%f140, %f139, %f112;
	selp.f32 	%f505, %f111, %f140, %p43;
	setp.eq.s16 	%p44, %rs12, 0;
	mov.f32 	%f504, %f111;
	@%p44 bra 	$L__BB495_27;
	ld.global.f32 	%f141, [%rd27+4];
	mul.f32 	%f504, %f141, %f112;
$L__BB495_27:
	max.f32 	%f142, %f490, %f505;
	max.f32 	%f490, %f142, %f504;
$L__BB495_28:
	setp.le.s64 	%p45, %rd49, %rd14;
	mov.f32 	%f508, 0fFF800000;
	mov.f32 	%f509, %f508;
	@%p45 bra 	$L__BB495_32;
	cvt.u32.u64 	%r186, %rd14;
	setp.eq.s64 	%p46, %rd41, 1;
	setp.eq.s64 	%p47, %rd40, 1;
	setp.eq.s64 	%p48, %rd39, 1;
	setp.eq.s64 	%p49, %rd38, 1;
	add.s32 	%r187, %r186, %r8;
	div.s32 	%r188, %r187, %r9;
	mul.lo.s32 	%r189, %r188, %r9;
	sub.s32 	%r190, %r187, %r189;
	div.s32 	%r191, %r190, %r10;
	mul.lo.s32 	%r192, %r191, %r10;
	sub.s32 	%r193, %r190, %r192;
	div.s32 	%r194, %r193, %r11;
	mul.lo.s32 	%r195, %r194, %r11;
	sub.s32 	%r196, %r193, %r195;
	selp.b32 	%r197, 0, %r188, %p49;
	selp.b32 	%r198, 0, %r191, %p48;
	selp.b32 	%r199, 0, %r194, %p47;
	selp.b32 	%r200, 0, %r196, %p46;
	mul.lo.s32 	%r201, %r13, %r197;
	mad.lo.s32 	%r202, %r14, %r198, %r201;
	mad.lo.s32 	%r203, %r15, %r199, %r202;
	mad.lo.s32 	%r204, %r16, %r200, %r203;
	shr.u32 	%r205, %r187, 31;
	add.s32 	%r206, %r187, %r205;
	shr.s32 	%r207, %r206, 1;
	mul.wide.s32 	%rd74, %r207, 8;
	add.s64 	%rd28, %rd1, %rd74;
	ld.global.f32 	%f144, [%rd28];
	shr.u32 	%r208, %r204, 31;
	add.s32 	%r209, %r204, %r208;
	shr.s32 	%r210, %r209, 1;
	mul.wide.s32 	%rd75, %r210, 2;
	add.s64 	%rd76, %rd2, %rd75;
	ld.global.v2.u8 	{%rs13, %rs14}, [%rd76];
	setp.eq.s16 	%p50, %rs13, 0;
	mul.f32 	%f145, %f144, %f112;
	selp.f32 	%f509, %f111, %f145, %p50;
	setp.eq.s16 	%p51, %rs14, 0;
	mov.f32 	%f508, %f111;
	@%p51 bra 	$L__BB495_31;
	ld.global.f32 	%f146, [%rd28+4];
	mul.f32 	%f508, %f146, %f112;
$L__BB495_31:
	max.f32 	%f147, %f490, %f509;
	max.f32 	%f490, %f147, %f508;
$L__BB495_32:
	setp.le.s64 	%p52, %rd49, %rd15;
	mov.f32 	%f512, 0fFF800000;
	mov.f32 	%f513, %f512;
	@%p52 bra 	$L__BB495_36;
	cvt.u32.u64 	%r211, %rd15;
	setp.eq.s64 	%p53, %rd41, 1;
	setp.eq.s64 	%p54, %rd40, 1;
	setp.eq.s64 	%p55, %rd39, 1;
	setp.eq.s64 	%p56, %rd38, 1;
	add.s32 	%r212, %r211, %r8;
	div.s32 	%r213, %r212, %r9;
	mul.lo.s32 	%r214, %r213, %r9;
	sub.s32 	%r215, %r212, %r214;
	div.s32 	%r216, %r215, %r10;
	mul.lo.s32 	%r217, %r216, %r10;
	sub.s32 	%r218, %r215, %r217;
	div.s32 	%r219, %r218, %r11;
	mul.lo.s32 	%r220, %r219, %r11;
	sub.s32 	%r221, %r218, %r220;
	selp.b32 	%r222, 0, %r213, %p56;
	selp.b32 	%r223, 0, %r216, %p55;
	selp.b32 	%r224, 0, %r219, %p54;
	selp.b32 	%r225, 0, %r221, %p53;
	mul.lo.s32 	%r226, %r13, %r222;
	mad.lo.s32 	%r227, %r14, %r223, %r226;
	mad.lo.s32 	%r228, %r15, %r224, %r227;
	mad.lo.s32 	%r229, %r16, %r225, %r228;
	shr.u32 	%r230, %r212, 31;
	add.s32 	%r231, %r212, %r230;
	shr.s32 	%r232, %r231, 1;
	mul.wide.s32 	%rd77, %r232, 8;
	add.s64 	%rd29, %rd1, %rd77;
	ld.global.f32 	%f149, [%rd29];
	shr.u32 	%r233, %r229, 31;
	add.s32 	%r234, %r229, %r233;
	shr.s32 	%r235, %r234, 1;
	mul.wide.s32 	%rd78, %r235, 2;
	add.s64 	%rd79, %rd2, %rd78;
	ld.global.v2.u8 	{%rs15, %rs16}, [%rd79];
	setp.eq.s16 	%p57, %rs15, 0;
	mul.f32 	%f150, %f149, %f112;
	selp.f32 	%f513, %f111, %f150, %p57;
	setp.eq.s16 	%p58, %rs16, 0;
	mov.f32 	%f512, %f111;
	@%p58 bra 	$L__BB495_35;
	ld.global.f32 	%f151, [%rd29+4];
	mul.f32 	%f512, %f151, %f112;
$L__BB495_35:
	max.f32 	%f152, %f490, %f513;
	max.f32 	%f490, %f152, %f512;
$L__BB495_36:
	setp.le.s64 	%p59, %rd49, %rd16;
	mov.f32 	%f516, 0fFF800000;
	mov.f32 	%f517, %f516;
	@%p59 bra 	$L__BB495_40;
	cvt.u32.u64 	%r236, %rd16;
	setp.eq.s64 	%p60, %rd41, 1;
	setp.eq.s64 	%p61, %rd40, 1;
	setp.eq.s64 	%p62, %rd39, 1;
	setp.eq.s64 	%p63, %rd38, 1;
	add.s32 	%r237, %r236, %r8;
	div.s32 	%r238, %r237, %r9;
	mul.lo.s32 	%r239, %r238, %r9;
	sub.s32 	%r240, %r237, %r239;
	div.s32 	%r241, %r240, %r10;
	mul.lo.s32 	%r242, %r241, %r10;
	sub.s32 	%r243, %r240, %r242;
	div.s32 	%r244, %r243, %r11;
	mul.lo.s32 	%r245, %r244, %r11;
	sub.s32 	%r246, %r243, %r245;
	selp.b32 	%r247, 0, %r238, %p63;
	selp.b32 	%r248, 0, %r241, %p62;
	selp.b32 	%r249, 0, %r244, %p61;
	selp.b32 	%r250, 0, %r246, %p60;
	mul.lo.s32 	%r251, %r13, %r247;
	mad.lo.s32 	%r252, %r14, %r248, %r251;
	mad.lo.s32 	%r253, %r15, %r249, %r252;
	mad.lo.s32 	%r254, %r16, %r250, %r253;
	shr.u32 	%r255, %r237, 31;
	add.s32 	%r256, %r237, %r255;
	shr.s32 	%r257, %r256, 1;
	mul.wide.s32 	%rd80, %r257, 8;
	add.s64 	%rd30, %rd1, %rd80;
	ld.global.f32 	%f154, [%rd30];
	shr.u32 	%r258, %r254, 31;
	add.s32 	%r259, %r254, %r258;
	shr.s32 	%r260, %r259, 1;
	mul.wide.s32 	%rd81, %r260, 2;
	add.s64 	%rd82, %rd2, %rd81;
	ld.global.v2.u8 	{%rs17, %rs18}, [%rd82];
	setp.eq.s16 	%p64, %rs17, 0;
	mul.f32 	%f155, %f154, %f112;
	selp.f32 	%f517, %f111, %f155, %p64;
	setp.eq.s16 	%p65, %rs18, 0;
	mov.f32 	%f516, %f111;
	@%p65 bra 	$L__BB495_39;
	ld.global.f32 	%f156, [%rd30+4];
	mul.f32 	%f516, %f156, %f112;
$L__BB495_39:
	max.f32 	%f157, %f490, %f517;
	max.f32 	%f490, %f157, %f516;
$L__BB495_40:
	setp.le.s64 	%p66, %rd49, %rd17;
	mov.f32 	%f520, 0fFF800000;
	mov.f32 	%f521, %f520;
	@%p66 bra 	$L__BB495_44;
	cvt.u32.u64 	%r261, %rd17;
	setp.eq.s64 	%p67, %rd41, 1;
	setp.eq.s64 	%p68, %rd40, 1;
	setp.eq.s64 	%p69, %rd39, 1;
	setp.eq.s64 	%p70, %rd38, 1;
	add.s32 	%r262, %r261, %r8;
	div.s32 	%r263, %r262, %r9;
	mul.lo.s32 	%r264, %r263, %r9;
	sub.s32 	%r265, %r262, %r264;
	div.s32 	%r266, %r265, %r10;
	mul.lo.s32 	%r267, %r266, %r10;
	sub.s32 	%r268, %r265, %r267;
	div.s32 	%r269, %r268, %r11;
	mul.lo.s32 	%r270, %r269, %r11;
	sub.s32 	%r271, %r268, %r270;
	selp.b32 	%r272, 0, %r263, %p70;
	selp.b32 	%r273, 0, %r266, %p69;
	selp.b32 	%r274, 0, %r269, %p68;
	selp.b32 	%r275, 0, %r271, %p67;
	mul.lo.s32 	%r276, %r13, %r272;
	mad.lo.s32 	%r277, %r14, %r273, %r276;
	mad.lo.s32 	%r278, %r15, %r274, %r277;
	mad.lo.s32 	%r279, %r16, %r275, %r278;
	shr.u32 	%r280, %r262, 31;
	add.s32 	%r281, %r262, %r280;
	shr.s32 	%r282, %r281, 1;
	mul.wide.s32 	%rd83, %r282, 8;
	add.s64 	%rd31, %rd1, %rd83;
	ld.global.f32 	%f159, [%rd31];
	shr.u32 	%r283, %r279, 31;
	add.s32 	%r284, %r279, %r283;
	shr.s32 	%r285, %r284, 1;
	mul.wide.s32 	%rd84, %r285, 2;
	add.s64 	%rd85, %rd2, %rd84;
	ld.global.v2.u8 	{%rs19, %rs20}, [%rd85];
	setp.eq.s16 	%p71, %rs19, 0;
	mul.f32 	%f160, %f159, %f112;
	selp.f32 	%f521, %f111, %f160, %p71;
	setp.eq.s16 	%p72, %rs20, 0;
	mov.f32 	%f520, %f111;
	@%p72 bra 	$L__BB495_43;
	ld.global.f32 	%f161, [%rd31+4];
	mul.f32 	%f520, %f161, %f112;
$L__BB495_43:
	max.f32 	%f162, %f490, %f521;
	max.f32 	%f490, %f162, %f520;
$L__BB495_44:
	setp.le.s64 	%p73, %rd49, %rd18;
	mov.f32 	%f524, 0fFF800000;
	mov.f32 	%f525, %f524;
	@%p73 bra 	$L__BB495_48;
	cvt.u32.u64 	%r286, %rd18;
	setp.eq.s64 	%p74, %rd41, 1;
	setp.eq.s64 	%p75, %rd40, 1;
	setp.eq.s64 	%p76, %rd39, 1;
	setp.eq.s64 	%p77, %rd38, 1;
	add.s32 	%r287, %r286, %r8;
	div.s32 	%r288, %r287, %r9;
	mul.lo.s32 	%r289, %r288, %r9;
	sub.s32 	%r290, %r287, %r289;
	div.s32 	%r291, %r290, %r10;
	mul.lo.s32 	%r292, %r291, %r10;
	sub.s32 	%r293, %r290, %r292;
	div.s32 	%r294, %r293, %r11;
	mul.lo.s32 	%r295, %r294, %r11;
	sub.s32 	%r296, %r293, %r295;
	selp.b32 	%r297, 0, %r288, %p77;
	selp.b32 	%r298, 0, %r291, %p76;
	selp.b32 	%r299, 0, %r294, %p75;
	selp.b32 	%r300, 0, %r296, %p74;
	mul.lo.s32 	%r301, %r13, %r297;
	mad.lo.s32 	%r302, %r14, %r298, %r301;
	mad.lo.s32 	%r303, %r15, %r299, %r302;
	mad.lo.s32 	%r304, %r16, %r300, %r303;
	shr.u32 	%r305, %r287, 31;
	add.s32 	%r306, %r287, %r305;
	shr.s32 	%r307, %r306, 1;
	mul.wide.s32 	%rd86, %r307, 8;
	add.s64 	%rd32, %rd1, %rd86;
	ld.global.f32 	%f164, [%rd32];
	shr.u32 	%r308, %r304, 31;
	add.s32 	%r309, %r304, %r308;
	shr.s32 	%r310, %r309, 1;
	mul.wide.s32 	%rd87, %r310, 2;
	add.s64 	%rd88, %rd2, %rd87;
	ld.global.v2.u8 	{%rs21, %rs22}, [%rd88];
	setp.eq.s16 	%p78, %rs21, 0;
	mul.f32 	%f165, %f164, %f112;
	selp.f32 	%f525, %f111, %f165, %p78;
	setp.eq.s16 	%p79, %rs22, 0;
	mov.f32 	%f524, %f111;
	@%p79 bra 	$L__BB495_47;
	ld.global.f32 	%f166, [%rd32+4];
	mul.f32 	%f524, %f166, %f112;
$L__BB495_47:
	max.f32 	%f167, %f490, %f525;
	max.f32 	%f490, %f167, %f524;
$L__BB495_48:
	setp.le.s64 	%p80, %rd49, %rd19;
	mov.f32 	%f528, 0fFF800000;
	mov.f32 	%f529, %f528;
	@%p80 bra 	$L__BB495_52;
	cvt.u32.u64 	%r311, %rd19;
	setp.eq.s64 	%p81, %rd41, 1;
	setp.eq.s64 	%p82, %rd40, 1;
	setp.eq.s64 	%p83, %rd39, 1;
	setp.eq.s64 	%p84, %rd38, 1;
	add.s32 	%r312, %r311, %r8;
	div.s32 	%r313, %r312, %r9;
	mul.lo.s32 	%r314, %r313, %r9;
	sub.s32 	%r315, %r312, %r314;
	div.s32 	%r316, %r315, %r10;
	mul.lo.s32 	%r317, %r316, %r10;
	sub.s32 	%r318, %r315, %r317;
	div.s32 	%r319, %r318, %r11;
	mul.lo.s32 	%r320, %r319, %r11;
	sub.s32 	%r321, %r318, %r320;
	selp.b32 	%r322, 0, %r313, %p84;
	selp.b32 	%r323, 0, %r316, %p83;
	selp.b32 	%r324, 0, %r319, %p82;
	selp.b32 	%r325, 0, %r321, %p81;
	mul.lo.s32 	%r326, %r13, %r322;
	mad.lo.s32 	%r327, %r14, %r323, %r326;
	mad.lo.s32 	%r328, %r15, %r324, %r327;
	mad.lo.s32 	%r329, %r16, %r325, %r328;
	shr.u32 	%r330, %r312, 31;
	add.s32 	%r331, %r312, %r330;
	shr.s32 	%r332, %r331, 1;
	mul.wide.s32 	%rd89, %r332, 8;
	add.s64 	%rd33, %rd1, %rd89;
	ld.global.f32 	%f169, [%rd33];
	shr.u32 	%r333, %r329, 31;
	add.s32 	%r334, %r329, %r333;
	shr.s32 	%r335, %r334, 1;
	mul.wide.s32 	%rd90, %r335, 2;
	add.s64 	%rd91, %rd2, %rd90;
	ld.global.v2.u8 	{%rs23, %rs24}, [%rd91];
	setp.eq.s16 	%p85, %rs23, 0;
	mul.f32 	%f170, %f169, %f112;
	selp.f32 	%f529, %f111, %f170, %p85;
	setp.eq.s16 	%p86, %rs24, 0;
	mov.f32 	%f528, %f111;
	@%p86 bra 	$L__BB495_51;
	ld.global.f32 	%f171, [%rd33+4];
	mul.f32 	%f528, %f171, %f112;
$L__BB495_51:
	max.f32 	%f172, %f490, %f529;
	max.f32 	%f490, %f172, %f528;
$L__BB495_52:
	setp.le.s64 	%p87, %rd49, %rd8;
	mov.b32 	%r336, %f490;
	shfl.sync.bfly.b32	%r337|%p88, %r336, 16, 31, -1;
	mov.b32 	%f173, %r337;
	max.f32 	%f174, %f490, %f173;
	mov.b32 	%r338, %f174;
	shfl.sync.bfly.b32	%r339|%p89, %r338, 8, 31, -1;
	mov.b32 	%f175, %r339;
	max.f32 	%f176, %f174, %f175;
	mov.b32 	%r340, %f176;
	shfl.sync.bfly.b32	%r341|%p90, %r340, 4, 31, -1;
	mov.b32 	%f177, %r341;
	max.f32 	%f178, %f176, %f177;
	mov.b32 	%r342, %f178;
	shfl.sync.bfly.b32	%r343|%p91, %r342, 2, 31, -1;
	mov.b32 	%f179, %r343;
	max.f32 	%f180, %f178, %f179;
	mov.b32 	%r344, %f180;
	shfl.sync.bfly.b32	%r345|%p92, %r344, 1, 31, -1;
	mov.b32 	%f181, %r345;
	max.f32 	%f182, %f180, %f181;
	sub.f32 	%f183, %f485, %f182;
	fma.rn.f32 	%f184, %f183, 0f3BBB989D, 0f3F000000;
	cvt.sat.f32.f32 	%f185, %f184;
	mov.f32 	%f186, 0f4B400001;
	mov.f32 	%f187, 0f437C0000;
	fma.rm.f32 	%f188, %f185, %f187, %f186;
	add.f32 	%f189, %f188, 0fCB40007F;
	neg.f32 	%f190, %f189;
	fma.rn.f32 	%f191, %f183, 0f3FB8AA3B, %f190;
	fma.rn.f32 	%f192, %f183, 0f32A57060, %f191;
	mov.b32 	%r346, %f188;
	shl.b32 	%r347, %r346, 23;
	mov.b32 	%f193, %r347;
	ex2.approx.ftz.f32 	%f194, %f192;
	mul.f32 	%f195, %f194, %f193;
	add.f32 	%f196, %f195, 0f00000000;
	sub.f32 	%f197, %f484, %f182;
	fma.rn.f32 	%f198, %f197, 0f3BBB989D, 0f3F000000;
	cvt.sat.f32.f32 	%f199, %f198;
	fma.rm.f32 	%f200, %f199, %f187, %f186;
	add.f32 	%f201, %f200, 0fCB40007F;
	neg.f32 	%f202, %f201;
	fma.rn.f32 	%f203, %f197, 0f3FB8AA3B, %f202;
	fma.rn.f32 	%f204, %f197, 0f32A57060, %f203;
	mov.b32 	%r348, %f200;
	shl.b32 	%r349, %r348, 23;
	mov.b32 	%f205, %r349;
	ex2.approx.ftz.f32 	%f206, %f204;
	mul.f32 	%f207, %f206, %f205;
	add.f32 	%f208, %f196, %f207;
	sub.f32 	%f209, %f489, %f182;
	fma.rn.f32 	%f210, %f209, 0f3BBB989D, 0f3F000000;
	cvt.sat.f32.f32 	%f211, %f210;
	fma.rm.f32 	%f212, %f211, %f187, %f186;
	add.f32 	%f213, %f212, 0fCB40007F;
	neg.f32 	%f214, %f213;
	fma.rn.f32 	%f215, %f209, 0f3FB8AA3B, %f214;
	fma.rn.f32 	%f216, %f209, 0f32A57060, %f215;
	mov.b32 	%r350, %f212;
	shl.b32 	%r351, %r350, 23;
	mov.b32 	%f217, %r351;
	ex2.approx.ftz.f32 	%f218, %f216;
	mul.f32 	%f219, %f218, %f217;
	add.f32 	%f220, %f208, %f219;
	sub.f32 	%f221, %f488, %f182;
	fma.rn.f32 	%f222, %f221, 0f3BBB989D, 0f3F000000;
	cvt.sat.f32.f32 	%f223, %f222;
	fma.rm.f32 	%f224, %f223, %f187, %f186;
	add.f32 	%f225, %f224, 0fCB40007F;
	neg.f32 	%f226, %f225;
	fma.rn.f32 	%f227, %f221, 0f3FB8AA3B, %f226;
	fma.rn.f32 	%f228, %f221, 0f32A57060, %f227;
	mov.b32 	%r352, %f224;
	shl.b32 	%r353, %r352, 23;
	mov.b32 	%f229, %r353;
	ex2.approx.ftz.f32 	%f230, %f228;
	mul.f32 	%f231, %f230, %f229;
	add.f32 	%f232, %f220, %f231;
	sub.f32 	%f233, %f493, %f182;
	fma.rn.f32 	%f234, %f233, 0f3BBB989D, 0f3F000000;
	cvt.sat.f32.f32 	%f235, %f234;
	fma.rm.f32 	%f236, %f235, %f187, %f186;
	add.f32 	%f237, %f236, 0fCB40007F;
	neg.f32 	%f238, %f237;
	fma.rn.f32 	%f239, %f233, 0f3FB8AA3B, %f238;
	fma.rn.f32 	%f240, %f233, 0f32A57060, %f239;
	mov.b32 	%r354, %f236;
	shl.b32 	%r355, %r354, 23;
	mov.b32 	%f241, %r355;
	ex2.approx.ftz.f32 	%f242, %f240;
	mul.f32 	%f243, %f242, %f241;
	add.f32 	%f244, %f232, %f243;
	sub.f32 	%f245, %f492, %f182;
	fma.rn.f32 	%f246, %f245, 0f3BBB989D, 0f3F000000;
	cvt.sat.f32.f32 	%f247, %f246;
	fma.rm.f32 	%f248, %f247, %f187, %f186;
	add.f32 	%f249, %f248, 0fCB40007F;
	neg.f32 	%f250, %f249;
	fma.rn.f32 	%f251, %f245, 0f3FB8AA3B, %f250;
	fma.rn.f32 	%f252, %f245, 0f32A57060, %f251;
	mov.b32 	%r356, %f248;
	shl.b32 	%r357, %r356, 23;
	mov.b32 	%f253, %r357;
	ex2.approx.ftz.f32 	%f254, %f252;
	mul.f32 	%f255, %f254, %f253;
	add.f32 	%f256, %f244, %f255;
	sub.f32 	%f257, %f497, %f182;
	fma.rn.f32 	%f258, %f257, 0f3BBB989D, 0f3F000000;
	cvt.sat.f32.f32 	%f259, %f258;
	fma.rm.f32 	%f260, %f259, %f187, %f186;
	add.f32 	%f261, %f260, 0fCB40007F;
	neg.f32 	%f262, %f261;
	fma.rn.f32 	%f263, %f257, 0f3FB8AA3B, %f262;
	fma.rn.f32 	%f264, %f257, 0f32A57060, %f263;
	mov.b32 	%r358, %f260;
	shl.b32 	%r359, %r358, 23;
	mov.b32 	%f265, %r359;
	ex2.approx.ftz.f32 	%f266, %f264;
	mul.f32 	%f267, %f266, %f265;
	add.f32 	%f268, %f256, %f267;
	sub.f32 	%f269, %f496, %f182;
	fma.rn.f32 	%f270, %f269, 0f3BBB989D, 0f3F000000;
	cvt.sat.f32.f32 	%f271, %f270;
	fma.rm.f32 	%f272, %f271, %f187, %f186;
	add.f32 	%f273, %f272, 0fCB40007F;
	neg.f32 	%f274, %f273;
	fma.rn.f32 	%f275, %f269, 0f3FB8AA3B, %f274;
	fma.rn.f32 	%f276, %f269, 0f32A57060, %f275;
	mov.b32 	%r360, %f272;
	shl.b32 	%r361, %r360, 23;
	mov.b32 	%f277, %r361;
	ex2.approx.ftz.f32 	%f278, %f276;
	mul.f32 	%f279, %f278, %f277;
	add.f32 	%f280, %f268, %f279;
	sub.f32 	%f281, %f501, %f182;
	fma.rn.f32 	%f282, %f281, 0f3BBB989D, 0f3F000000;
	cvt.sat.f32.f32 	%f283, %f282;
	fma.rm.f32 	%f284, %f283, %f187, %f186;
	add.f32 	%f285, %f284, 0fCB40007F;
	neg.f32 	%f286, %f285;
	fma.rn.f32 	%f287, %f281, 0f3FB8AA3B, %f286;
	fma.rn.f32 	%f288, %f281, 0f32A57060, %f287;
	mov.b32 	%r362, %f284;
	shl.b32 	%r363, %r362, 23;
	mov.b32 	%f289, %r363;
	ex2.approx.ftz.f32 	%f290, %f288;
	mul.f32 	%f291, %f290, %f289;
	add.f32 	%f292, %f280, %f291;
	sub.f32 	%f293, %f500, %f182;
	fma.rn.f32 	%f294, %f293, 0f3BBB989D, 0f3F000000;
	cvt.sat.f32.f32 	%f295, %f294;
	fma.rm.f32 	%f296, %f295, %f187, %f186;
	add.f32 	%f297, %f296, 0fCB40007F;
	neg.f32 	%f298, %f297;
	fma.rn.f32 	%f299, %f293, 0f3FB8AA3B, %f298;
	fma.rn.f32 	%f300, %f293, 0f32A57060, %f299;
	mov.b32 	%r364, %f296;
	shl.b32 	%r365, %r364, 23;
	mov.b32 	%f301, %r365;
	ex2.approx.ftz.f32 	%f302, %f300;
	mul.f32 	%f303, %f302, %f301;
	add.f32 	%f304, %f292, %f303;
	sub.f32 	%f305, %f505, %f182;
	fma.rn.f32 	%f306, %f305, 0f3BBB989D, 0f3F000000;
	cvt.sat.f32.f32 	%f307, %f306;
	fma.rm.f32 	%f308, %f307, %f187, %f186;
	add.f32 	%f309, %f308, 0fCB40007F;
	neg.f32 	%f310, %f309;
	fma.rn.f32 	%f311, %f305, 0f3FB8AA3B, %f310;
	fma.rn.f32 	%f312, %f305, 0f32A57060, %f311;
	mov.b32 	%r366, %f308;
	shl.b32 	%r367, %r366, 23;
	mov.b32 	%f313, %r367;
	ex2.approx.ftz.f32 	%f314, %f312;
	mul.f32 	%f315, %f314, %f313;
	add.f32 	%f316, %f304, %f315;
	sub.f32 	%f317, %f504, %f182;
	fma.rn.f32 	%f318, %f317, 0f3BBB989D, 0f3F000000;
	cvt.sat.f32.f32 	%f319, %f318;
	fma.rm.f32 	%f320, %f319, %f187, %f186;
	add.f32 	%f321, %f320, 0fCB40007F;
	neg.f32 	%f322, %f321;
	fma.rn.f32 	%f323, %f317, 0f3FB8AA3B, %f322;
	fma.rn.f32 	%f324, %f317, 0f32A57060, %f323;
	mov.b32 	%r368, %f320;
	shl.b32 	%r369, %r368, 23;
	mov.b32 	%f325, %r369;
	ex2.approx.ftz.f32 	%f326, %f324;
	mul.f32 	%f327, %f326, %f325;
	add.f32 	%f328, %f316, %f327;
	sub.f32 	%f329, %f509, %f182;
	fma.rn.f32 	%f330, %f329, 0f3BBB989D, 0f3F000000;
	cvt.sat.f32.f32 	%f331, %f330;
	fma.rm.f32 	%f332, %f331, %f187, %f186;
	add.f32 	%f333, %f332, 0fCB40007F;
	neg.f32 	%f334, %f333;
	fma.rn.f32 	%f335, %f329, 0f3FB8AA3B, %f334;
	fma.rn.f32 	%f336, %f329, 0f32A57060, %f335;
	mov.b32 	%r370, %f332;
	shl.b32 	%r371, %r370, 23;
	mov.b32 	%f337, %r371;
	ex2.approx.ftz.f32 	%f338, %f336;
	mul.f32 	%f339, %f338, %f337;
	add.f32 	%f340, %f328, %f339;
	sub.f32 	%f341, %f508, %f182;
	fma.rn.f32 	%f342, %f341, 0f3BBB989D, 0f3F000000;
	cvt.sat.f32.f32 	%f343, %f342;
	fma.rm.f32 	%f344, %f343, %f187, %f186;
	add.f32 	%f345, %f344, 0fCB40007F;
	neg.f32 	%f346, %f345;
	fma.rn.f32 	%f347, %f341, 0f3FB8AA3B, %f346;
	fma.rn.f32 	%f348, %f341, 0f32A57060, %f347;
	mov.b32 	%r372, %f344;
	shl.b32 	%r373, %r372, 23;
	mov.b32 	%f349, %r373;
	ex2.approx.ftz.f32 	%f350, %f348;
	mul.f32 	%f351, %f350, %f349;
	add.f32 	%f352, %f340, %f351;
	sub.f32 	%f353, %f513, %f182;
	fma.rn.f32 	%f354, %f353, 0f3BBB989D, 0f3F000000;
	cvt.sat.f32.f32 	%f355, %f354;
	fma.rm.f32 	%f356, %f355, %f187, %f186;
	add.f32 	%f357, %f356, 0fCB40007F;
	neg.f32 	%f358, %f357;
	fma.rn.f32 	%f359, %f353, 0f3FB8AA3B, %f358;
	fma.rn.f32 	%f360, %f353, 0f32A57060, %f359;
	mov.b32 	%r374, %f356;
	shl.b32 	%r375, %r374, 23;
	mov.b32 	%f361, %r375;
	ex2.approx.ftz.f32 	%f362, %f360;
	mul.f32 	%f363, %f362, %f361;
	add.f32 	%f364, %f352, %f363;
	sub.f32 	%f365, %f512, %f182;
	fma.rn.f32 	%f366, %f365, 0f3BBB989D, 0f3F000000;
	cvt.sat.f32.f32 	%f367, %f366;
	fma.rm.f32 	%f368, %f367, %f187, %f186;
	add.f32 	%f369, %f368, 0fCB40007F;
	neg.f32 	%f370, %f369;
	fma.rn.f32 	%f371, %f365, 0f3FB8AA3B, %f370;
	fma.rn.f32 	%f372, %f365, 0f32A57060, %f371;
	mov.b32 	%r376, %f368;
	shl.b32 	%r377, %r376, 23;
	mov.b32 	%f373, %r377;
	ex2.approx.ftz.f32 	%f374, %f372;
	mul.f32 	%f375, %f374, %f373;
	add.f32 	%f376, %f364, %f375;
	sub.f32 	%f377, %f517, %f182;
	fma.rn.f32 	%f378, %f377, 0f3BBB989D, 0f3F000000;
	cvt.sat.f32.f32 	%f379, %f378;
	fma.rm.f32 	%f380, %f379, %f187, %f186;
	add.f32 	%f381, %f380, 0fCB40007F;
	neg.f32 	%f382, %f381;
	fma.rn.f32 	%f383, %f377, 0f3FB8AA3B, %f382;
	fma.rn.f32 	%f384, %f377, 0f32A57060, %f383;
	mov.b32 	%r378, %f380;
	shl.b32 	%r379, %r378, 23;
	mov.b32 	%f385, %r379;
	ex2.approx.ftz.f32 	%f386, %f384;
	mul.f32 	%f387, %f386, %f385;
	add.f32 	%f388, %f376, %f387;
	sub.f32 	%f389, %f516, %f182;
	fma.rn.f32 	%f390, %f389, 0f3BBB989D, 0f3F000000;
	cvt.sat.f32.f32 	%f391, %f390;
	fma.rm.f32 	%f392, %f391, %f187, %f186;
	add.f32 	%f393, %f392, 0fCB40007F;
	neg.f32 	%f394, %f393;
	fma.rn.f32 	%f395, %f389, 0f3FB8AA3B, %f394;
	fma.rn.f32 	%f396, %f389, 0f32A57060, %f395;
	mov.b32 	%r380, %f392;
	shl.b32 	%r381, %r380, 23;
	mov.b32 	%f397, %r381;
	ex2.approx.ftz.f32 	%f398, %f396;
	mul.f32 	%f399, %f398, %f397;
	add.f32 	%f400, %f388, %f399;
	sub.f32 	%f401, %f521, %f182;
	fma.rn.f32 	%f402, %f401, 0f3BBB989D, 0f3F000000;
	cvt.sat.f32.f32 	%f403, %f402;
	fma.rm.f32 	%f404, %f403, %f187, %f186;
	add.f32 	%f405, %f404, 0fCB40007F;
	neg.f32 	%f406, %f405;
	fma.rn.f32 	%f407, %f401, 0f3FB8AA3B, %f406;
	fma.rn.f32 	%f408, %f401, 0f32A57060, %f407;
	mov.b32 	%r382, %f404;
	shl.b32 	%r383, %r382, 23;
	mov.b32 	%f409, %r383;
	ex2.approx.ftz.f32 	%f410, %f408;
	mul.f32 	%f411, %f410, %f409;
	add.f32 	%f412, %f400, %f411;
	sub.f32 	%f413, %f520, %f182;
	fma.rn.f32 	%f414, %f413, 0f3BBB989D, 0f3F000000;
	cvt.sat.f32.f32 	%f415, %f414;
	fma.rm.f32 	%f416, %f415, %f187, %f186;
	add.f32 	%f417, %f416, 0fCB40007F;
	neg.f32 	%f418, %f417;
	fma.rn.f32 	%f419, %f413, 0f3FB8AA3B, %f418;
	fma.rn.f32 	%f420, %f413, 0f32A57060, %f419;
	mov.b32 	%r384, %f416;
	shl.b32 	%r385, %r384, 23;
	mov.b32 	%f421, %r385;
	ex2.approx.ftz.f32 	%f422, %f420;
	mul.f32 	%f423, %f422, %f421;
	add.f32 	%f424, %f412, %f423;
	sub.f32 	%f425, %f525, %f182;
	fma.rn.f32 	%f426, %f425, 0f3BBB989D, 0f3F000000;
	cvt.sat.f32.f32 	%f427, %f426;
	fma.rm.f32 	%f428, %f427, %f187, %f186;
	add.f32 	%f429, %f428, 0fCB40007F;
	neg.f32 	%f430, %f429;
	fma.rn.f32 	%f431, %f425, 0f3FB8AA3B, %f430;
	fma.rn.f32 	%f432, %f425, 0f32A57060, %f431;
	mov.b32 	%r386, %f428;
	shl.b32 	%r387, %r386, 23;
	mov.b32 	%f433, %r387;
	ex2.approx.ftz.f32 	%f434, %f432;
	mul.f32 	%f435, %f434, %f433;
	add.f32 	%f436, %f424, %f435;
	sub.f32 	%f437, %f524, %f182;
	fma.rn.f32 	%f438, %f437, 0f3BBB989D, 0f3F000000;
	cvt.sat.f32.f32 	%f439, %f438;
	fma.rm.f32 	%f440, %f439, %f187, %f186;
	add.f32 	%f441, %f440, 0fCB40007F;
	neg.f32 	%f442, %f441;
	fma.rn.f32 	%f443, %f437, 0f3FB8AA3B, %f442;
	fma.rn.f32 	%f444, %f437, 0f32A57060, %f443;
	mov.b32 	%r388, %f440;
	shl.b32 	%r389, %r388, 23;
	mov.b32 	%f445, %r389;
	ex2.approx.ftz.f32 	%f446, %f444;
	mul.f32 	%f447, %f446, %f445;
	add.f32 	%f448, %f436, %f447;
	sub.f32 	%f449, %f529, %f182;
	fma.rn.f32 	%f450, %f449, 0f3BBB989D, 0f3F000000;
	cvt.sat.f32.f32 	%f451, %f450;
	fma.rm.f32 	%f452, %f451, %f187, %f186;
	add.f32 	%f453, %f452, 0fCB40007F;
	neg.f32 	%f454, %f453;
	fma.rn.f32 	%f455, %f449, 0f3FB8AA3B, %f454;
	fma.rn.f32 	%f456, %f449, 0f32A57060, %f455;
	mov.b32 	%r390, %f452;
	shl.b32 	%r391, %r390, 23;
	mov.b32 	%f457, %r391;
	ex2.approx.ftz.f32 	%f458, %f456;
	mul.f32 	%f459, %f458, %f457;
	add.f32 	%f460, %f448, %f459;
	sub.f32 	%f461, %f528, %f182;
	fma.rn.f32 	%f462, %f461, 0f3BBB989D, 0f3F000000;
	cvt.sat.f32.f32 	%f463, %f462;
	fma.rm.f32 	%f464, %f463, %f187, %f186;
	add.f32 	%f465, %f464, 0fCB40007F;
	neg.f32 	%f466, %f465;
	fma.rn.f32 	%f467, %f461, 0f3FB8AA3B, %f466;
	fma.rn.f32 	%f468, %f461, 0f32A57060, %f467;
	mov.b32 	%r392, %f464;
	shl.b32 	%r393, %r392, 23;
	mov.b32 	%f469, %r393;
	ex2.approx.ftz.f32 	%f470, %f468;
	mul.f32 	%f471, %f470, %f469;
	add.f32 	%f472, %f460, %f471;
	mov.b32 	%r394, %f472;
	shfl.sync.bfly.b32	%r395|%p93, %r394, 16, 31, -1;
	mov.b32 	%f473, %r395;
	add.f32 	%f474, %f472, %f473;
	mov.b32 	%r396, %f474;
	shfl.sync.bfly.b32	%r397|%p94, %r396, 8, 31, -1;
	mov.b32 	%f475, %r397;
	add.f32 	%f476, %f474, %f475;
	mov.b32 	%r398, %f476;
	shfl.sync.bfly.b32	%r399|%p95, %r398, 4, 31, -1;
	mov.b32 	%f477, %r399;
	add.f32 	%f478, %f476, %f477;
	mov.b32 	%r400, %f478;
	shfl.sync.bfly.b32	%r401|%p96, %r400, 2, 31, -1;
	mov.b32 	%f479, %r401;
	add.f32 	%f480, %f478, %f479;
	mov.b32 	%r402, %f480;
	shfl.sync.bfly.b32	%r403|%p97, %r402, 1, 31, -1;
	mov.b32 	%f481, %r403;
	add.f32 	%f482, %f480, %f481;
	div.rn.f32 	%f87, %f195, %f482;
	div.rn.f32 	%f88, %f207, %f482;
	div.rn.f32 	%f89, %f219, %f482;
	div.rn.f32 	%f90, %f231, %f482;
	div.rn.f32 	%f91, %f243, %f482;
	div.rn.f32 	%f92, %f255, %f482;
	div.rn.f32 	%f93, %f267, %f482;
	div.rn.f32 	%f94, %f279, %f482;
	div.rn.f32 	%f95, %f291, %f482;
	div.rn.f32 	%f96, %f303, %f482;
	div.rn.f32 	%f97, %f315, %f482;
	div.rn.f32 	%f98, %f327, %f482;
	div.rn.f32 	%f99, %f339, %f482;
	div.rn.f32 	%f100, %f351, %f482;
	div.rn.f32 	%f101, %f363, %f482;
	div.rn.f32 	%f102, %f375, %f482;
	div.rn.f32 	%f103, %f387, %f482;
	div.rn.f32 	%f104, %f399, %f482;
	div.rn.f32 	%f105, %f411, %f482;
	div.rn.f32 	%f106, %f423, %f482;
	div.rn.f32 	%f107, %f435, %f482;
	div.rn.f32 	%f108, %f447, %f482;
	div.rn.f32 	%f109, %f459, %f482;
	div.rn.f32 	%f110, %f471, %f482;
	mul.lo.s64 	%rd34, %rd167, %rd47;
	@%p87 bra 	$L__BB495_54;
	add.s64 	%rd92, %rd34, %rd8;
	shr.u64 	%rd93, %rd92, 63;
	add.s64 	%rd94, %rd92, %rd93;
	shl.b64 	%rd95, %rd94, 2;
	and.b64  	%rd96, %rd95, -8;
	add.s64 	%rd97, %rd6, %rd96;
	st.global.v2.f32 	[%rd97], {%f87, %f88};
$L__BB495_54:
	setp.le.s64 	%p98, %rd49, %rd9;
	@%p98 bra 	$L__BB495_56;
	add.s64 	%rd98, %rd34, %rd9;
	shr.u64 	%rd99, %rd98, 63;
	add.s64 	%rd100, %rd98, %rd99;
	shl.b64 	%rd101, %rd100, 2;
	and.b64  	%rd102, %rd101, -8;
	add.s64 	%rd103, %rd6, %rd102;
	st.global.v2.f32 	[%rd103], {%f89, %f90};
$L__BB495_56:
	setp.le.s64 	%p99, %rd49, %rd10;
	@%p99 bra 	$L__BB495_58;
	add.s64 	%rd104, %rd34, %rd10;
	shr.u64 	%rd105, %rd104, 63;
	add.s64 	%rd106, %rd104, %rd105;
	shl.b64 	%rd107, %rd106, 2;
	and.b64  	%rd108, %rd107, -8;
	add.s64 	%rd109, %rd6, %rd108;
	st.global.v2.f32 	[%rd109], {%f91, %f92};
$L__BB495_58:
	setp.le.s64 	%p100, %rd49, %rd11;
	@%p100 bra 	$L__BB495_60;
	add.s64 	%rd110, %rd34, %rd11;
	shr.u64 	%rd111, %rd110, 63;
	add.s64 	%rd112, %rd110, %rd111;
	shl.b64 	%rd113, %rd112, 2;
	and.b64  	%rd114, %rd113, -8;
	add.s64 	%rd115, %rd6, %rd114;
	st.global.v2.f32 	[%rd115], {%f93, %f94};
$L__BB495_60:
	setp.le.s64 	%p101, %rd49, %rd12;
	@%p101 bra 	$L__BB495_62;
	add.s64 	%rd116, %rd34, %rd12;
	shr.u64 	%rd117, %rd116, 63;
	add.s64 	%rd118, %rd116, %rd117;
	shl.b64 	%rd119, %rd118, 2;
	and.b64  	%rd120, %rd119, -8;
	add.s64 	%rd121, %rd6, %rd120;
	st.global.v2.f32 	[%rd121], {%f95, %f96};
$L__BB495_62:
	setp.le.s64 	%p102, %rd49, %rd13;
	@%p102 bra 	$L__BB495_64;
	add.s64 	%rd122, %rd34, %rd13;
	shr.u64 	%rd123, %rd122, 63;
	add.s64 	%rd124, %rd122, %rd123;
	shl.b64 	%rd125, %rd124, 2;
	and.b64  	%rd126, %rd125, -8;
	add.s64 	%rd127, %rd6, %rd126;
	st.global.v2.f32 	[%rd127], {%f97, %f98};
$L__BB495_64:
	setp.le.s64 	%p103, %rd49, %rd14;
	@%p103 bra 	$L__BB495_66;
	add.s64 	%rd128, %rd34, %rd14;
	shr.u64 	%rd129, %rd128, 63;
	add.s64 	%rd130, %rd128, %rd129;
	shl.b64 	%rd131, %rd130, 2;
	and.b64  	%rd132, %rd131, -8;
	add.s64 	%rd133, %rd6, %rd132;
	st.global.v2.f32 	[%rd133], {%f99, %f100};
$L__BB495_66:
	setp.le.s64 	%p104, %rd49, %rd15;
	@%p104 bra 	$L__BB495_68;
	add.s64 	%rd134, %rd34, %rd15;
	shr.u64 	%rd135, %rd134, 63;
	add.s64 	%rd136, %rd134, %rd135;
	shl.b64 	%rd137, %rd136, 2;
	and.b64  	%rd138, %rd137, -8;
	add.s64 	%rd139, %rd6, %rd138;
	st.global.v2.f32 	[%rd139], {%f101, %f102};
$L__BB495_68:
	setp.le.s64 	%p105, %rd49, %rd16;
	@%p105 bra 	$L__BB495_70;
	add.s64 	%rd140, %rd34, %rd16;
	shr.u64 	%rd141, %rd140, 63;
	add.s64 	%rd142, %rd140, %rd141;
	shl.b64 	%rd143, %rd142, 2;
	and.b64  	%rd144, %rd143, -8;
	add.s64 	%rd145, %rd6, %rd144;
	st.global.v2.f32 	[%rd145], {%f103, %f104};
$L__BB495_70:
	setp.le.s64 	%p106, %rd49, %rd17;
	@%p106 bra 	$L__BB495_72;
	add.s64 	%rd146, %rd34, %rd17;
	shr.u64 	%rd147, %rd146, 63;
	add.s64 	%rd148, %rd146, %rd147;
	shl.b64 	%rd149, %rd148, 2;
	and.b64  	%rd150, %rd149, -8;
	add.s64 	%rd151, %rd6, %rd150;
	st.global.v2.f32 	[%rd151], {%f105, %f106};
$L__BB495_72:
	setp.le.s64 	%p107, %rd49, %rd18;
	@%p107 bra 	$L__BB495_74;
	add.s64 	%rd152, %rd34, %rd18;
	shr.u64 	%rd153, %rd152, 63;
	add.s64 	%rd154, %rd152, %rd153;
	shl.b64 	%rd155, %rd154, 2;
	and.b64  	%rd156, %rd155, -8;
	add.s64 	%rd157, %rd6, %rd156;
	st.global.v2.f32 	[%rd157], {%f107, %f108};
$L__BB495_74:
	setp.le.s64 	%p108, %rd49, %rd19;
	@%p108 bra 	$L__BB495_76;
	add.s64 	%rd158, %rd34, %rd19;
	shr.u64 	%rd159, %rd158, 63;
	add.s64 	%rd160, %rd158, %rd159;
	shl.b64 	%rd161, %rd160, 2;
	and.b64  	%rd162, %rd161, -8;
	add.s64 	%rd163, %rd6, %rd162;
	st.global.v2.f32 	[%rd163], {%f109, %f110};
$L__BB495_76:
	ld.param.u64 	%rd166, [_Z15SoftmaxWarpImplI22BroadcastScaleMaskLoadIffbLm4EiE11DirectStoreIffEfLi2ELi24ELi32ELi1ELb1EL9Algorithm0EEvT_T0_ll_param_2];
	mov.u32 	%r404, %nctaid.x;
	mov.u32 	%r405, %ntid.y;
	mul.lo.s32 	%r406, %r404, %r405;
	cvt.s64.s32 	%rd164, %r406;
	add.s64 	%rd167, %rd167, %rd164;
	setp.lt.s64 	%p109, %rd167, %rd166;
	@%p109 bra 	$L__BB495_4;
$L__BB495_77:
	ret;

}
	// .globl	_Z15SoftmaxWarpImplI22BroadcastScaleMaskLoadIffbLm4EiE11DirectStoreIffEfLi2ELi26ELi32ELi1ELb0EL9Algorithm0EEvT_T0_ll
.visible .entry _Z15SoftmaxWarpImplI22BroadcastScaleMaskLoadIffbLm4EiE11DirectStoreIffEfLi2ELi26ELi32ELi1ELb0EL9Algorithm0EEvT_T0_ll(
	.param .align 8 .b8 _Z15SoftmaxWarpImplI22BroadcastScaleMaskLoadIffbLm4EiE11DirectStoreIffEfLi2ELi26ELi32ELi1ELb0EL9Algorithm0EEvT_T0_ll_param_0[120],
	.param .align 8 .b8 _Z15SoftmaxWarpImplI22BroadcastScaleMaskLoadIffbLm4EiE11DirectStoreIffEfLi2ELi26ELi32ELi1ELb0EL9Algorithm0EEvT_T0_ll_param_1[16],
	.param .u64 _Z15SoftmaxWarpImplI22BroadcastScaleMaskLoadIffbLm4EiE11DirectStoreIffEfLi2ELi26ELi32ELi1ELb0EL9Algorithm0EEvT_T0_ll_param_2,
	.param .u64 _Z15SoftmaxWarpImplI22BroadcastScaleMaskLoadIffbLm4EiE11DirectStoreIffEfLi2ELi26ELi32ELi1ELb0EL9Algorithm0EEvT_T0_ll_param_3
)
{
	.reg .pred 	%p<92>;
	.reg .b16 	%rs<27>;
	.reg .b32 	%r<411>;
	.reg .b32 	%f<482>;
	.reg .b64 	%rd<165>;

	ld.param.u64 	%rd38, [_Z15SoftmaxWarpImplI22BroadcastScaleMaskLoadIffbLm4EiE11DirectStoreIffEfLi2ELi26ELi32ELi1ELb0EL9Algorithm0EEvT_T0_ll_param_1+8];
	ld.param.u64 	%rd37, [_Z15SoftmaxWarpImplI22BroadcastScaleMaskLoadIffbLm4EiE11DirectStoreIffEfLi2ELi26ELi32ELi1ELb0EL9Algorithm0EEvT_T0_ll_param_1];
	ld.param.v2.f32 	{%f42, %f43}, [_Z15SoftmaxWarpImplI22BroadcastScaleMaskLoadIffbLm4EiE11DirectStoreIffEfLi2ELi26ELi32ELi1ELb0EL9Algorithm0EEvT_T0_ll_param_0+112];
	ld.param.u64 	%rd36, [_Z15SoftmaxWarpImplI22BroadcastScaleMaskLoadIffbLm4EiE11DirectStoreIffEfLi2ELi26ELi32ELi1ELb0EL9Algorithm0EEvT_T0_ll_param_0+104];
	ld.param.v2.u32 	{%r17, %r18}, [_Z15SoftmaxWarpImplI22BroadcastScaleMaskLoadIffbLm4EiE11DirectStoreIffEfLi2ELi26ELi32ELi1ELb0EL9Algorithm0EEvT_T0_ll_param_0+88];
	ld.param.v2.u32 	{%r15, %r16}, [_Z15SoftmaxWarpImplI22BroadcastScaleMaskLoadIffbLm4EiE11DirectStoreIffEfLi2ELi26ELi32ELi1ELb0EL9Algorithm0EEvT_T0_ll_param_0+80];
	ld.param.v2.u32 	{%r13, %r14}, [_Z15SoftmaxWarpImplI22BroadcastScaleMaskLoadIffbLm4EiE11DirectStoreIffEfLi2ELi26ELi32ELi1ELb0EL9Algorithm0EEvT_T0_ll_param_0+64];
	ld.param.v2.u32 	{%r11, %r12}, [_Z15SoftmaxWarpImplI22BroadcastScaleMaskLoadIffbLm4EiE11DirectStoreIffEfLi2ELi26ELi32ELi1ELb0EL9Algorithm0EEvT_T0_ll_param_0+56];
	ld.param.u64 	%rd32, [_Z15SoftmaxWarpImplI22BroadcastScaleMaskLoadIffbLm4EiE11DirectStoreIffEfLi2ELi26ELi32ELi1ELb0EL9Algorithm0EEvT_T0_ll_param_0+40];
	ld.param.u64 	%rd31, [_Z15SoftmaxWarpImplI22BroadcastScaleMaskLoadIffbLm4EiE11DirectStoreIffEfLi2ELi26ELi32ELi1ELb0EL9Algorithm0EEvT_T0_ll_param_0+32];
	ld.param.u64 	%rd30, [_Z15SoftmaxWarpImplI22BroadcastScaleMaskLoadIffbLm4EiE11DirectStoreIffEfLi2ELi26ELi32ELi1ELb0EL9Algorithm0EEvT_T0_ll_param_0+24];
	ld.param.u64 	%rd29, [_Z15SoftmaxWarpImplI22BroadcastScaleMaskLoadIffbLm4EiE11DirectStoreIffEfLi2ELi26ELi32ELi1ELb0EL9Algorithm0EEvT_T0_ll_param_0+16];
	ld.param.u64 	%rd28, [_Z15SoftmaxWarpImplI22BroadcastScaleMaskLoadIffbLm4EiE11DirectStoreIffEfLi2ELi26ELi32ELi1ELb0EL9Algorithm0EEvT_T0_ll_param_0+8];
	ld.param.u64 	%rd27, [_Z15SoftmaxWarpImplI22BroadcastScaleMaskLoadIffbLm4EiE11DirectStoreIffEfLi2ELi26ELi32ELi1ELb0EL9Algorithm0EEvT_T0_ll_param_0];
	ld.param.u64 	%rd39, [_Z15SoftmaxWarpImplI22BroadcastScaleMaskLoadIffbLm4EiE11DirectStoreIffEfLi2ELi26ELi32ELi1ELb0EL9Algorithm0EEvT_T0_ll_param_2];
	ld.param.u64 	%rd40, [_Z15SoftmaxWarpImplI22BroadcastScaleMaskLoadIffbLm4EiE11DirectStoreIffEfLi2ELi26ELi32ELi1ELb0EL9Algorithm0EEvT_T0_ll_param_3];
	cvta.to.global.u64 	%rd1, %rd27;
	cvta.to.global.u64 	%rd2, %rd28;
	setp.lt.s64 	%p1, %rd40, 833;
	@%p1 bra 	$L__BB496_2;
	mov.u64 	%rd41, $str;
	cvta.global.u64 	%rd42, %rd41;
	mov.u64 	%rd43, $str$1;
	cvta.global.u64 	%rd44, %rd43;
	mov.u64 	%rd45, __unnamed_482;
	cvta.global.u64 	%rd46, %rd45;
	{ // callseq 481, 0
	.param .b64 param0;
	st.param.b64 	[param0], %rd42;
	.param .b64 param1;
	st.param.b64 	[param1], %rd44;
	.param .b32 param2;
	st.param.b32 	[param2], 254;
	.param .b64 param3;
	st.param.b64 	[param3], %rd46;
	.param .b64 param4;
	st.param.b64 	[param4], 1;
	call.uni 
	__assertfail, 
	(
	param0, 
	param1, 
	param2, 
	param3, 
	param4
	);
	} // callseq 481
$L__BB496_2:
	mov.u32 	%r19, %ctaid.x;
	mov.u32 	%r20, %ntid.y;
	mov.u32 	%r21, %tid.y;
	mad.lo.s32 	%r22, %r19, %r20, %r21;
	mov.u32 	%r23, %nctaid.x;
	mul.lo.s32 	%r8, %r23, %r20;
	cvt.s64.s32 	%rd164, %r22;
	setp.le.s64 	%p2, %rd39, %rd164;
	@%p2 bra 	$L__BB496_31;
	cvta.to.global.u64 	%rd9, %rd37;
	mov.u32 	%r24, %tid.x;
	shl.b32 	%r25, %r24, 1;
	cvt.u64.u32 	%rd10, %r25;
	cvt.s64.s32 	%rd11, %r8;
	cvt.u32.u64 	%r26, %rd10;
	cvt.u32.u64 	%r28, %rd36;
$L__BB496_4:
	setp.eq.s64 	%p3, %rd32, 1;
	setp.eq.s64 	%p4, %rd31, 1;
	setp.eq.s64 	%p5, %rd30, 1;
	setp.eq.s64 	%p6, %rd29, 1;
	cvt.u32.u64 	%r27, %rd164;
	mad.lo.s32 	%r9, %r28, %r27, %r26;
	div.s32 	%r29, %r9, %r11;
	mul.lo.s32 	%r30, %r29, %r11;
	sub.s32 	%r31, %r9, %r30;
	div.s32 	%r32, %r31, %r12;
	mul.lo.s32 	%r33, %r32, %r12;
	sub.s32 	%r34, %r31, %r33;
	div.s32 	%r35, %r34, %r13;
	mul.lo.s32 	%r36, %r35, %r13;
	sub.s32 	%r37, %r34, %r36;
	selp.b32 	%r38, 0, %r29, %p6;
	selp.b32 	%r39, 0, %r32, %p5;
	selp.b32 	%r40, 0, %r35, %p4;
	selp.b32 	%r41, 0, %r37, %p3;
	mul.lo.s32 	%r42, %r15, %r38;
	mad.lo.s32 	%r43, %r16, %r39, %r42;
	mad.lo.s32 	%r44, %r17, %r40, %r43;
	mad.lo.s32 	%r45, %r18, %r41, %r44;
	shr.u32 	%r46, %r9, 31;
	add.s32 	%r47, %r9, %r46;
	shr.s32 	%r48, %r47, 1;
	mul.wide.s32 	%rd47, %r48, 8;
	add.s64 	%rd13, %rd1, %rd47;
	ld.global.f32 	%f44, [%rd13];
	shr.u32 	%r49, %r45, 31;
	add.s32 	%r50, %r45, %r49;
	shr.s32 	%r51, %r50, 1;
	mul.wide.s32 	%rd48, %r51, 2;
	add.s64 	%rd49, %rd2, %rd48;
	ld.global.v2.u8 	{%rs1, %rs2}, [%rd49];
	setp.eq.s16 	%p7, %rs1, 0;
	mul.f32 	%f45, %f44, %f43;
	selp.f32 	%f3, %f42, %f45, %p7;
	setp.eq.s16 	%p8, %rs2, 0;
	mov.f32 	%f469, %f42;
	@%p8 bra 	$L__BB496_6;
	ld.global.f32 	%f46, [%rd13+4];
	mul.f32 	%f469, %f46, %f43;
$L__BB496_6:
	setp.eq.s64 	%p9, %rd32, 1;
	setp.eq.s64 	%p10, %rd31, 1;
	setp.eq.s64 	%p11, %rd30, 1;
	setp.eq.s64 	%p12, %rd29, 1;
	add.s32 	%r10, %r9, 64;
	div.s32 	%r52, %r10, %r11;
	mul.lo.s32 	%r53, %r52, %r11;
	sub.s32 	%r54, %r10, %r53;
	div.s32 	%r55, %r54, %r12;
	mul.lo.s32 	%r56, %r55, %r12;
	sub.s32 	%r57, %r54, %r56;
	div.s32 	%r58, %r57, %r13;
	mul.lo.s32 	%r59, %r58, %r13;
	sub.s32 	%r60, %r57, %r59;
	selp.b32 	%r61, 0, %r52, %p12;
	selp.b32 	%r62, 0, %r55, %p11;
	selp.b32 	%r63, 0, %r58, %p10;
	selp.b32 	%r64, 0, %r60, %p9;
	mul.lo.s32 	%r65, %r15, %r61;
	mad.lo.s32 	%r66, %r16, %r62, %r65;
	mad.lo.s32 	%r67, %r17, %r63, %r66;
	mad.lo.s32 	%r68, %r18, %r64, %r67;
	shr.u32 	%r69, %r10, 31;
	add.s32 	%r70, %r10, %r69;
	shr.s32 	%r71, %r70, 1;
	mul.wide.s32 	%rd50, %r71, 8;
	add.s64 	%rd14, %rd1, %rd50;
	ld.global.f32 	%f47, [%rd14];
	shr.u32 	%r72, %r68, 31;
	add.s32 	%r73, %r68, %r72;
	shr.s32 	%r74, %r73, 1;
	mul.wide.s32 	%rd51, %r74, 2;
	add.s64 	%rd52, %rd2, %rd51;
	ld.global.v2.u8 	{%rs3, %rs4}, [%rd52];
	setp.eq.s16 	%p13, %rs3, 0;
	mul.f32 	%f48, %f47, %f43;
	selp.f32 	%f6, %f42, %f48, %p13;
	setp.eq.s16 	%p14, %rs4, 0;
	mov.f32 	%f470, %f42;
	@%p14 bra 	$L__BB496_8;
	ld.global.f32 	%f49, [%rd14+4];
	mul.f32 	%f470, %f49, %f43;
$L__BB496_8:
	setp.eq.s64 	%p15, %rd32, 1;
	setp.eq.s64 	%p16, %rd31, 1;
	setp.eq.s64 	%p17, %rd30, 1;
	setp.eq.s64 	%p18, %rd29, 1;
	add.s32 	%r75, %r10, 64;
	div.s32 	%r76, %r75, %r11;
	mul.lo.s32 	%r77, %r76, %r11;
	sub.s32 	%r78, %r75, %r77;
	div.s32 	%r79, %r78, %r12;
	mul.lo.s32 	%r80, %r79, %r12;
	sub.s32 	%r81, %r78, %r80;
	div.s32 	%r82, %r81, %r13;
	mul.lo.s32 	%r83, %r82, %r13;
	sub.s32 	%r84, %r81, %r83;
	selp.b32 	%r85, 0, %r76, %p18;
	selp.b32 	%r86, 0, %r79, %p17;
	selp.b32 	%r87, 0, %r82, %p16;
	selp.b32 	%r88, 0, %r84, %p15;
	mul.lo.s32 	%r89, %r15, %r85;
	mad.lo.s32 	%r90, %r16, %r86, %r89;
	mad.lo.s32 	%r91, %r17, %r87, %r90;
	mad.lo.s32 	%r92, %r18, %r88, %r91;
	shr.u32 	%r93, %r75, 31;
	add.s32 	%r94, %r75, %r93;
	shr.s32 	%r95, %r94, 1;
	mul.wide.s32 	%rd53, %r95, 8;
	add.s64 	%rd15, %rd1, %rd53;
	ld.global.f32 	%f50, [%rd15];
	shr.u32 	%r96, %r92, 31;
	add.s32 	%r97, %r92, %r96;
	shr.s32 	%r98, %r97, 1;
	mul.wide.s32 	%rd54, %r98, 2;
	add.s64 	%rd55, %rd2, %rd54;
	ld.global.v2.u8 	{%rs5, %rs6}, [%rd55];
	setp.eq.s16 	%p19, %rs5, 0;
	mul.f32 	%f51, %f50, %f43;
	selp.f32 	%f9, %f42, %f51, %p19;
	setp.eq.s16 	%p20, %rs6, 0;
	mov.f32 	%f471, %f42;
	@%p20 bra 	$L__BB496_10;
	ld.global.f32 	%f52, [%rd15+4];
	mul.f32 	%f471, %f52, %f43;
$L__BB496_10:
	setp.eq.s64 	%p21, %rd32, 1;
	setp.eq.s64 	%p22, %rd31, 1;
	setp.eq.s64 	%p23, %rd30, 1;
	setp.eq.s64 	%p24, %rd29, 1;
	add.s32 	%r99, %r10, 128;
	div.s32 	%r100, %r99, %r11;
	mul.lo.s32 	%r101, %r100, %r11;
	sub.s32 	%r102, %r99, %r101;
	div.s32 	%r103, %r102, %r12;
	mul.lo.s32 	%r104, %r103, %r12;
	sub.s32 	%r105, %r102, %r104;
	div.s32 	%r106, %r105, %r13;
	mul.lo.s32 	%r107, %r106, %r13;
	sub.s32 	%r108, %r105, %r107;
	selp.b32 	%r109, 0, %r100, %p24;
	selp.b32 	%r110, 0, %r103, %p23;
	selp.b32 	%r111, 0, %r106, %p22;
	selp.b32 	%r112, 0, %r108, %p21;
	mul.lo.s32 	%r113, %r15, %r109;
	mad.lo.s32 	%r114, %r16, %r110, %r113;
	mad.lo.s32 	%r115, %r17, %r111, %r114;
	mad.lo.s32 	%r116, %r18, %r112, %r115;
	shr.u32 	%r117, %r99, 31;
	add.s32 	%r118, %r99, %r117;
	shr.s32 	%r119, %r118, 1;
	mul.wide.s32 	%rd56, %r119, 8;
	add.s64 	%rd16, %rd1, %rd56;
	ld.global.f32 	%f53, [%rd16];
	shr.u32 	%r120, %r116, 31;
	add.s32 	%r121, %r116, %r120;
	shr.s32 	%r122, %r121, 1;
	mul.wide.s32 	%rd57, %r122, 2;
	add.s64 	%rd58, %rd2, %rd57;
	ld.global.v2.u8 	{%rs7, %rs8}, [%rd58];
	setp.eq.s16 	%p25, %rs7, 0;
	mul.f32 	%f54, %f53, %f43;
	selp.f32 	%f12, %f42, %f54, %p25;
	setp.eq.s16 	%p26, %rs8, 0;
	mov.f32 	%f472, %f42;
	@%p26 bra 	$L__BB496_12;
	ld.global.f32 	%f55, [%rd16+4];
	mul.f32 	%f472, %f55, %f43;
$L__BB496_12:
	setp.eq.s64 	%p27, %rd32, 1;
	setp.eq.s64 	%p28, %rd31, 1;
	setp.eq.s64 	%p29, %rd30, 1;
	setp.eq.s64 	%p30, %rd29, 1;
	add.s32 	%r123, %r10, 192;
	div.s32 	%r124, %r123, %r11;
	mul.lo.s32 	%r125, %r124, %r11;
	sub.s32 	%r126, %r123, %r125;
	div.s32 	%r127, %r126, %r12;
	mul.lo.s32 	%r128, %r127, %r12;
	sub.s32 	%r129, %r126, %r128;
	div.s32 	%r130, %r129, %r13;
	mul.lo.s32 	%r131, %r130, %r13;
	sub.s32 	%r132, %r129, %r131;
	selp.b32 	%r133, 0, %r124, %p30;
	selp.b32 	%r134, 0, %r127, %p29;
	selp.b32 	%r135, 0, %r130, %p28;
	selp.b32 	%r136, 0, %r132, %p27;
	mul.lo.s32 	%r137, %r15, %r133;
	mad.lo.s32 	%r138, %r16, %r134, %r137;
	mad.lo.s32 	%r139, %r17, %r135, %r138;
	mad.lo.s32 	%r140, %r18, %r136, %r139;
	shr.u32 	%r141, %r123, 31;
	add.s32 	%r142, %r123, %r141;
	shr.s32 	%r143, %r142, 1;
	mul.wide.s32 	%rd59, %r143, 8;
	add.s64 	%rd17, %rd1, %rd59;
	ld.global.f32 	%f56, [%rd17];
	shr.u32 	%r144, %r140, 31;
	add.s32 	%r145, %r140, %r144;
	shr.s32 	%r146, %r145, 1;
	mul.wide.s32 	%rd60, %r146, 2;
	add.s64 	%rd61, %rd2, %rd60;
	ld.global.v2.u8 	{%rs9, %rs10}, [%rd61];
	setp.eq.s16 	%p31, %rs9, 0;
	mul.f32 	%f57, %f56, %f43;
	selp.f32 	%f15, %f42, %f57, %p31;
	setp.eq.s16 	%p32, %rs10, 0;
	mov.f32 	%f473, %f42;
	@%p32 bra 	$L__BB496_14;
	ld.global.f32 	%f58, [%rd17+4];
	mul.f32 	%f473, %f58, %f43;
$L__BB496_14:
	setp.eq.s64 	%p33, %rd32, 1;
	setp.eq.s64 	%p34, %rd31, 1;
	setp.eq.s64 	%p35, %rd30, 1;
	setp.eq.s64 	%p36, %rd29, 1;
	add.s32 	%r147, %r10, 256;
	div.s32 	%r148, %r147, %r11;
	mul.lo.s32 	%r149, %r148, %r11;
	sub.s32 	%r150, %r147, %r149;
	div.s32 	%r151, %r150, %r12;
	mul.lo.s32 	%r152, %r151, %r12;
	sub.s32 	%r153, %r150, %r152;
	div.s32 	%r154, %r153, %r13;
	mul.lo.s32 	%r155, %r154, %r13;
	sub.s32 	%r156, %r153, %r155;
	selp.b32 	%r157, 0, %r148, %p36;
	selp.b32 	%r158, 0, %r151, %p35;
	selp.b32 	%r159, 0, %r154, %p34;
	selp.b32 	%r160, 0, %r156, %p33;
	mul.lo.s32 	%r161, %r15, %r157;
	mad.lo.s32 	%r162, %r16, %r158, %r161;
	mad.lo.s32 	%r163, %r17, %r159, %r162;
	mad.lo.s32 	%r164, %r18, %r160, %r163;
	shr.u32 	%r165, %r147, 31;
	add.s32 	%r166, %r147, %r165;
	shr.s32 	%r167, %r166, 1;
	mul.wide.s32 	%rd62, %r167, 8;
	add.s64 	%rd18, %rd1, %rd62;
	ld.global.f32 	%f59, [%rd18];
	shr.u32 	%r168, %r164, 31;
	add.s32 	%r169, %r164, %r168;
	shr.s32 	%r170, %r169, 1;
	mul.wide.s32 	%rd63, %r170, 2;
	add.s64 	%rd64, %rd2, %rd63;
	ld.global.v2.u8 	{%rs11, %rs12}, [%rd64];
	setp.eq.s16 	%p37, %rs11, 0;
	mul.f32 	%f60, %f59, %f43;
	selp.f32 	%f18, %f42, %f60, %p37;
	setp.eq.s16 	%p38, %rs12, 0;
	mov.f32 	%f474, %f42;
	@%p38 bra 	$L__BB496_16;
	ld.global.f32 	%f61, [%rd18+4];
	mul.f32 	%f474, %f61, %f43;
$L__BB496_16:
	setp.eq.s64 	%p39, %rd32, 1;
	setp.eq.s64 	%p40, %rd31, 1;
	setp.eq.s64 	%p41, %rd30, 1;
	setp.eq.s64 	%p42, %rd29, 1;
	add.s32 	%r171, %r10, 320;
	div.s32 	%r172, %r171, %r11;
	mul.lo.s32 	%r173, %r172, %r11;
	sub.s32 	%r174, %r171, %r173;
	div.s32 	%r175, %r174, %r12;
	mul.lo.s32 	%r176, %r175, %r12;
	sub.s32 	%r177, %r174, %r176;
	div.s32 	%r178, %r177, %r13;
	mul.lo.s32 	%r179, %r178, %r13;
	sub.s32 	%r180, %r177, %r179;
	selp.b32 	%r181, 0, %r172, %p42;
	selp.b32 	%r182, 0, %r175, %p41;
	selp.b32 	%r183, 0, %r178, %p40;
	selp.b32 	%r184, 0, %r180, %p39;
	mul.lo.s32 	%r185, %r15, %r181;
	mad.lo.s32 	%r186, %r16, %r182, %r185;
	mad.lo.s32 	%r187, %r17, %r183, %r186;
	mad.lo.s32 	%r188, %r18, %r184, %r187;
	shr.u32 	%r189, %r171, 31;
	add.s32 	%r190, %r171, %r189;
	shr.s32 	%r191, %r190, 1;
	mul.wide.s32 	%rd65, %r191, 8;
	add.s64 	%rd19, %rd1, %rd65;
	ld.global.f32 	%f62, [%rd19];
	shr.u32 	%r192, %r188, 31;
	add.s32 	%r193, %r188, %r192;
	shr.s32 	%r194, %r193, 1;
	mul.wide.s32 	%rd66, %r194, 2;
	add.s64 	%rd67, %rd2, %rd66;
	ld.global.v2.u8 	{%rs13, %rs14}, [%rd67];
	setp.eq.s16 	%p43, %rs13, 0;
	mul.f32 	%f63, %f62, %f43;
	selp.f32 	%f21, %f42, %f63, %p43;
	setp.eq.s16 	%p44, %rs14, 0;
	mov.f32 	%f475, %f42;
	@%p44 bra 	$L__BB496_18;
	ld.global.f32 	%f64, [%rd19+4];
	mul.f32 	%f475, %f64, %f43;
$L__BB496_18:
	add.s32 	%r195, %r10, 384;
	div.s32 	%r196, %r195, %r11;
	mul.lo.s32 	%r197, %r196, %r11;
	sub.s32 	%r198, %r195, %r197;
	div.s32 	%r199, %r198, %r12;
	mul.lo.s32 	%r200, %r199, %r12;
	sub.s32 	%r201, %r198, %r200;
	div.s32 	%r202, %r201, %r13;
	mul.lo.s32 	%r203, %r202, %r13;
	sub.s32 	%r204, %r201, %r203;
	selp.b32 	%r205, 0, %r196, %p42;
	selp.b32 	%r206, 0, %r199, %p41;
	selp.b32 	%r207, 0, %r202, %p40;
	selp.b32 	%r208, 0, %r204, %p39;
	mul.lo.s32 	%r209, %r15, %r205;
	mad.lo.s32 	%r210, %r16, %r206, %r209;
	mad.lo.s32 	%r211, %r17, %r207, %r210;
	mad.lo.s32 	%r212, %r18, %r208, %r211;
	shr.u32 	%r213, %r195, 31;
	add.s32 	%r214, %r195, %r213;
	shr.s32 	%r215, %r214, 1;
	mul.wide.s32 	%rd68, %r215, 8;
	add.s64 	%rd20, %rd1, %rd68;
	ld.global.f32 	%f65, [%rd20];
	shr.u32 	%r216, %r212, 31;
	add.s32 	%r217, %r212, %r216;
	shr.s32 	%r218, %r217, 1;
	mul.wide.s32 	%rd69, %r218, 2;
	add.s64 	%rd70, %rd2, %rd69;
	ld.global.v2.u8 	{%rs15, %rs16}, [%rd70];
	setp.eq.s16 	%p49, %rs15, 0;
	mul.f32 	%f66, %f65, %f43;
	selp.f32 	%f24, %f42, %f66, %p49;
	setp.eq.s16 	%p50, %rs16, 0;
	mov.f32 	%f476, %f42;
	@%p50 bra 	$L__BB496_20;
	ld.global.f32 	%f67, [%rd20+4];
	mul.f32 	%f476, %f67, %f43;
$L__BB496_20:
	setp.eq.s64 	%p51, %rd32, 1;
	setp.eq.s64 	%p52, %rd31, 1;
	setp.eq.s64 	%p53, %rd30, 1;
	setp.eq.s64 	%p54, %rd29, 1;
	add.s32 	%r219, %r10, 448;
	div.s32 	%r220, %r219, %r11;
	mul.lo.s32 	%r221, %r220, %r11;
	sub.s32 	%r222, %r219, %r221;
	div.s32 	%r223, %r222, %r12;
	mul.lo.s32 	%r224, %r223, %r12;
	sub.s32 	%r225, %r222, %r224;
	div.s32 	%r226, %r225, %r13;
	mul.lo.s32 	%r227, %r226, %r13;
	sub.s32 	%r228, %r225, %r227;
	selp.b32 	%r229, 0, %r220, %p54;
	selp.b32 	%r230, 0, %r223, %p53;
	selp.b32 	%r231, 0, %r226, %p52;
	selp.b32 	%r232, 0, %r228, %p51;
	mul.lo.s32 	%r233, %r15, %r229;
	mad.lo.s32 	%r234, %r16, %r230, %r233;
	mad.lo.s32 	%r235, %r17, %r231, %r234;
	mad.lo.s32 	%r236, %r18, %r232, %r235;
	shr.u32 	%r237, %r219, 31;
	add.s32 	%r238, %r219, %r237;
	shr.s32 	%r239, %r238, 1;
	mul.wide.s32 	%rd71, %r239, 8;
	add.s64 	%rd21, %rd1, %rd71;
	ld.global.f32 	%f68, [%rd21];
	shr.u32 	%r240, %r236, 31;
	add.s32 	%r241, %r236, %r240;
	shr.s32 	%r242, %r241, 1;
	mul.wide.s32 	%rd72, %r242, 2;
	add.s64 	%rd73, %rd2, %rd72;
	ld.global.v2.u8 	{%rs17, %rs18}, [%rd73];
	setp.eq.s16 	%p55, %rs17, 0;
	mul.f32 	%f69, %f68, %f43;
	selp.f32 	%f27, %f42, %f69, %p55;
	setp.eq.s16 	%p56, %rs18, 0;
	mov.f32 	%f477, %f42;
	@%p56 bra 	$L__BB496_22;
	ld.global.f32 	%f70, [%rd21+4];
	mul.f32 	%f477, %f70, %f43;
$L__BB496_22:
	add.s32 	%r243, %r10, 512;
	div.s32 	%r244, %r243, %r11;
	mul.lo.s32 	%r245, %r244, %r11;
	sub.s32 	%r246, %r243, %r245;
	div.s32 	%r247, %r246, %r12;
	mul.lo.s32 	%r248, %r247, %r12;
	sub.s32 	%r249, %r246, %r248;
	div.s32 	%r250, %r249, %r13;
	mul.lo.s32 	%r251, %r250, %r13;
	sub.s32 	%r252, %r249, %r251;
	selp.b32 	%r253, 0, %r244, %p54;
	selp.b32 	%r254, 0, %r247, %p53;
	selp.b32 	%r255, 0, %r250, %p52;
	selp.b32 	%r256, 0, %r252, %p51;
	mul.lo.s32 	%r257, %r15, %r253;
	mad.lo.s32 	%r258, %r16, %r254, %r257;
	mad.lo.s32 	%r259, %r17, %r255, %r258;
	mad.lo.s32 	%r260, %r18, %r256, %r259;
	shr.u32 	%r261, %r243, 31;
	add.s32 	%r262, %r243, %r261;
	shr.s32 	%r263, %r262, 1;
	mul.wide.s32 	%rd74, %r263, 8;
	add.s64 	%rd22, %rd1, %rd74;
	ld.global.f32 	%f71, [%rd22];
	shr.u32 	%r264, %r260, 31;
	add.s32 	%r265, %r260, %r264;
	shr.s32 	%r266, %r265, 1;
	mul.wide.s32 	%rd75, %r266, 2;
	add.s64 	%rd76, %rd2, %rd75;
	ld.global.v2.u8 	{%rs19, %rs20}, [%rd76];
	setp.eq.s16 	%p61, %rs19, 0;
	mul.f32 	%f72, %f71, %f43;
	selp.f32 	%f30, %f42, %f72, %p61;
	setp.eq.s16 	%p62, %rs20, 0;
	mov.f32 	%f478, %f42;
	@%p62 bra 	$L__BB496_24;
	ld.global.f32 	%f73, [%rd22+4];
	mul.f32 	%f478, %f73, %f43;
$L__BB496_24:
	setp.eq.s64 	%p63, %rd32, 1;
	setp.eq.s64 	%p64, %rd31, 1;
	setp.eq.s64 	%p65, %rd30, 1;
	setp.eq.s64 	%p66, %rd29, 1;
	add.s32 	%r267, %r10, 576;
	div.s32 	%r268, %r267, %r11;
	mul.lo.s32 	%r269, %r268, %r11;
	sub.s32 	%r270, %r267, %r269;
	div.s32 	%r271, %r270, %r12;
	mul.lo.s32 	%r272, %r271, %r12;
	sub.s32 	%r273, %r270, %r272;
	div.s32 	%r274, %r273, %r13;
	mul.lo.s32 	%r275, %r274, %r13;
	sub.s32 	%r276, %r273, %r275;
	selp.b32 	%r277, 0, %r268, %p66;
	selp.b32 	%r278, 0, %r271, %p65;
	selp.b32 	%r279, 0, %r274, %p64;
	selp.b32 	%r280, 0, %r276, %p63;
	mul.lo.s32 	%r281, %r15, %r277;
	mad.lo.s32 	%r282, %r16, %r278, %r281;
	mad.lo.s32 	%r283, %r17, %r279, %r282;
	mad.lo.s32 	%r284, %r18, %r280, %r283;
	shr.u32 	%r285, %r267, 31;
	add.s32 	%r286, %r267, %r285;
	shr.s32 	%r287, %r286, 1;
	mul.wide.s32 	%rd77, %r287, 8;
	add.s64 	%rd23, %rd1, %rd77;
	ld.global.f32 	%f74, [%rd23];
	shr.u32 	%r288, %r284, 31;
	add.s32 	%r289, %r284, %r288;
	shr.s32 	%r290, %r289, 1;
	mul.wide.s32 	%rd78, %r290, 2;
	add.s64 	%rd79, %rd2, %rd78;
	ld.global.v2.u8 	{%rs21, %rs22}, [%rd79];
	setp.eq.s16 	%p67, %rs21, 0;
	mul.f32 	%f75, %f74, %f43;
	selp.f32 	%f33, %f42, %f75, %p67;
	setp.eq.s16 	%p68, %rs22, 0;
	mov.f32 	%f479, %f42;
	@%p68 bra 	$L__BB496_26;
	ld.global.f32 	%f76, [%rd23+4];
	mul.f32 	%f479, %f76, %f43;
$L__BB496_26:
	add.s32 	%r291, %r10, 640;
	div.s32 	%r292, %r291, %r11;
	mul.lo.s32 	%r293, %r292, %r11;
	sub.s32 	%r294, %r291, %r293;
	div.s32 	%r295, %r294, %r12;
	mul.lo.s32 	%r296, %r295, %r12;
	sub.s32 	%r297, %r294, %r296;
	div.s32 	%r298, %r297, %r13;
	mul.lo.s32 	%r299, %r298, %r13;
	sub.s32 	%r300, %r297, %r299;
	selp.b32 	%r301, 0, %r292, %p66;
	selp.b32 	%r302, 0, %r295, %p65;
	selp.b32 	%r303, 0, %r298, %p64;
	selp.b32 	%r304, 0, %r300, %p63;
	mul.lo.s32 	%r305, %r15, %r301;
	mad.lo.s32 	%r306, %r16, %r302, %r305;
	mad.lo.s32 	%r307, %r17, %r303, %r306;
	mad.lo.s32 	%r308, %r18, %r304, %r307;
	shr.u32 	%r309, %r291, 31;
	add.s32 	%r310, %r291, %r309;
	shr.s32 	%r311, %r310, 1;
	mul.wide.s32 	%rd80, %r311, 8;
	add.s64 	%rd24, %rd1, %rd80;
	ld.global.f32 	%f77, [%rd24];
	shr.u32 	%r312, %r308, 31;
	add.s32 	%r313, %r308, %r312;
	shr.s32 	%r314, %r313, 1;
	mul.wide.s32 	%rd81, %r314, 2;
	add.s64 	%rd82, %rd2, %rd81;
	ld.global.v2.u8 	{%rs23, %rs24}, [%rd82];
	setp.eq.s16 	%p73, %rs23, 0;
	mul.f32 	%f78, %f77, %f43;
	selp.f32 	%f36, %f42, %f78, %p73;
	setp.eq.s16 	%p74, %rs24, 0;
	mov.f32 	%f480, %f42;
	@%p74 bra 	$L__BB496_28;
	ld.global.f32 	%f79, [%rd24+4];
	mul.f32 	%f480, %f79, %f43;
$L__BB496_28:
	setp.eq.s64 	%p75, %rd32, 1;
	setp.eq.s64 	%p76, %rd31, 1;
	setp.eq.s64 	%p77, %rd30, 1;
	setp.eq.s64 	%p78, %rd29, 1;
	add.s32 	%r315, %r10, 704;
	div.s32 	%r316, %r315, %r11;
	mul.lo.s32 	%r317, %r316, %r11;
	sub.s32 	%r318, %r315, %r317;
	div.s32 	%r319, %r318, %r12;
	mul.lo.s32 	%r320, %r319, %r12;
	sub.s32 	%r321, %r318, %r320;
	div.s32 	%r322, %r321, %r13;
	mul.lo.s32 	%r323, %r322, %r13;
	sub.s32 	%r324, %r321, %r323;
	selp.b32 	%r325, 0, %r316, %p78;
	selp.b32 	%r326, 0, %r319, %p77;
	selp.b32 	%r327, 0, %r322, %p76;
	selp.b32 	%r328, 0, %r324, %p75;
	mul.lo.s32 	%r329, %r15, %r325;
	mad.lo.s32 	%r330, %r16, %r326, %r329;
	mad.lo.s32 	%r331, %r17, %r327, %r330;
	mad.lo.s32 	%r332, %r18, %r328, %r331;
	shr.u32 	%r333, %r315, 31;
	add.s32 	%r334, %r315, %r333;
	shr.s32 	%r335, %r334, 1;
	mul.wide.s32 	%rd83, %r335, 8;
	add.s64 	%rd25, %rd1, %rd83;
	ld.global.f32 	%f80, [%rd25];
	shr.u32 	%r336, %r332, 31;
	add.s32 	%r337, %r332, %r336;
	shr.s32 	%r338, %r337, 1;
	mul.wide.s32 	%rd84, %r338, 2;
	add.s64 	%rd85, %rd2, %rd84;
	ld.global.v2.u8 	{%rs25, %rs26}, [%rd85];
	setp.eq.s16 	%p79, %rs25, 0;
	mul.f32 	%f81, %f80, %f43;
	selp.f32 	%f39, %f42, %f81, %p79;
	setp.eq.s16 	%p80, %rs26, 0;
	mov.f32 	%f481, %f42;
	@%p80 bra 	$L__BB496_30;
	ld.global.f32 	%f82, [%rd25+4];
	mul.f32 	%f481, %f82, %f43;
$L__BB496_30:
	max.f32 	%f83, %f3, 0fFF800000;
	max.f32 	%f84, %f83, %f469;
	max.f32 	%f85, %f84, %f6;
	max.f32 	%f86, %f85, %f470;
	max.f32 	%f87, %f86, %f9;
	max.f32 	%f88, %f87, %f471;
	max.f32 	%f89, %f88, %f12;
	max.f32 	%f90, %f89, %f472;
	max.f32 	%f91, %f90, %f15;
	max.f32 	%f92, %f91, %f473;
	max.f32 	%f93, %f92, %f18;
	max.f32 	%f94, %f93, %f474;
	max.f32 	%f95, %f94, %f21;
	max.f32 	%f96, %f95, %f475;
	max.f32 	%f97, %f96, %f24;
	max.f32 	%f98, %f97, %f476;
	max.f32 	%f99, %f98, %f27;
	max.f32 	%f100, %f99, %f477;
	max.f32 	%f101, %f100, %f30;
	max.f32 	%f102, %f101, %f478;
	max.f32 	%f103, %f102, %f33;
	max.f32 	%f104, %f103, %f479;
	max.f32 	%f105, %f104, %f36;
	max.f32 	%f106, %f105, %f480;
	max.f32 	%f107, %f106, %f39;
	max.f32 	%f108, %f107, %f481;
	mov.b32 	%r339, %f108;
	shfl.sync.bfly.b32	%r340|%p81, %r339, 16, 31, -1;
	mov.b32 	%f109, %r340;
	max.f32 	%f110, %f108, %f109;
	mov.b32 	%r341, %f110;
	shfl.sync.bfly.b32	%r342|%p82, %r341, 8, 31, -1;
	mov.b32 	%f111, %r342;
	max.f32 	%f112, %f110, %f111;
	mov.b32 	%r343, %f112;
	shfl.sync.bfly.b32	%r344|%p83, %r343, 4, 31, -1;
	mov.b32 	%f113, %r344;
	max.f32 	%f114, %f112, %f113;
	mov.b32 	%r345, %f114;
	shfl.sync.bfly.b32	%r346|%p84, %r345, 2, 31, -1;
	mov.b32 	%f115, %r346;
	max.f32 	%f116, %f114, %f115;
	mov.b32 	%r347, %f116;
	shfl.sync.bfly.b32	%r348|%p85, %r347, 1, 31, -1;
	mov.b32 	%f117, %r348;
	max.f32 	%f118, %f116, %f117;
	sub.f32 	%f119, %f3, %f118;
	fma.rn.f32 	%f120, %f119, 0f3BBB989D, 0f3F000000;
	cvt.sat.f32.f32 	%f121, %f120;
	mov.f32 	%f122, 0f4B400001;
	mov.f32 	%f123, 0f437C0000;
	fma.rm.f32 	%f124, %f121, %f123, %f122;
	add.f32 	%f125, %f124, 0fCB40007F;
	neg.f32 	%f126, %f125;
	fma.rn.f32 	%f127, %f119, 0f3FB8AA3B, %f126;
	fma.rn.f32 	%f128, %f119, 0f32A57060, %f127;
	mov.b32 	%r349, %f124;
	shl.b32 	%r350, %r349, 23;
	mov.b32 	%f129, %r350;
	ex2.approx.ftz.f32 	%f130, %f128;
	mul.f32 	%f131, %f130, %f129;
	add.f32 	%f132, %f131, 0f00000000;
	sub.f32 	%f133, %f469, %f118;
	fma.rn.f32 	%f134, %f133, 0f3BBB989D, 0f3F000000;
	cvt.sat.f32.f32 	%f135, %f134;
	fma.rm.f32 	%f136, %f135, %f123, %f122;
	add.f32 	%f137, %f136, 0fCB40007F;
	neg.f32 	%f138, %f137;
	fma.rn.f32 	%f139, %f133, 0f3FB8AA3B, %f138;
	fma.rn.f32 	%f140, %f133, 0f32A57060, %f139;
	mov.b32 	%r351, %f136;
	shl.b32 	%r352, %r351, 23;
	mov.b32 	%f141, %r352;
	ex2.approx.ftz.f32 	%f142, %f140;
	mul.f32 	%f143, %f142, %f141;
	add.f32 	%f144, %f132, %f143;
	sub.f32 	%f145, %f6, %f118;
	fma.rn.f32 	%f146, %f145, 0f3BBB989D, 0f3F000000;
	cvt.sat.f32.f32 	%f147, %f146;
	fma.rm.f32 	%f148, %f147, %f123, %f122;
	add.f32 	%f149, %f148, 0fCB40007F;
	neg.f32 	%f150, %f149;
	fma.rn.f32 	%f151, %f145, 0f3FB8AA3B, %f150;
	fma.rn.f32 	%f152, %f145, 0f32A57060, %f151;
	mov.b32 	%r353, %f148;
	shl.b32 	%r354, %r353, 23;
	mov.b32 	%f153, %r354;
	ex2.approx.ftz.f32 	%f154, %f152;
	mul.f32 	%f155, %f154, %f153;
	add.f32 	%f156, %f144, %f155;
	sub.f32 	%f157, %f470, %f118;
	fma.rn.f32 	%f158, %f157, 0f3BBB989D, 0f3F000000;
	cvt.sat.f32.f32 	%f159, %f158;
	fma.rm.f32 	%f160, %f159, %f123, %f122;
	add.f32 	%f161, %f160, 0fCB40007F;
	neg.f32 	%f162, %f161;
	fma.rn.f32 	%f163, %f157, 0f3FB8AA3B, %f162;
	fma.rn.f32 	%f164, %f157, 0f32A57060, %f163;
	mov.b32 	%r355, %f160;
	shl.b32 	%r356, %r355, 23;
	mov.b32 	%f165, %r356;
	ex2.approx.ftz.f32 	%f166, %f164;
	mul.f32 	%f167, %f166, %f165;
	add.f32 	%f168, %f156, %f167;
	sub.f32 	%f169, %f9, %f118;
	fma.rn.f32 	%f170, %f169, 0f3BBB989D, 0f3F000000;
	cvt.sat.f32.f32 	%f171, %f170;
	fma.rm.f32 	%f172, %f171, %f123, %f122;
	add.f32 	%f173, %f172, 0fCB40007F;
	neg.f32 	%f174, %f173;
	fma.rn.f32 	%f175, %f169, 0f3FB8AA3B, %f174;
	fma.rn.f32 	%f176, %f169, 0f32A57060, %f175;
	mov.b32 	%r357, %f172;
	shl.b32 	%r358, %r357, 23;
	mov.b32 	%f177, %r358;
	ex2.approx.ftz.f32 	%f178, %f176;
	mul.f32 	%f179, %f178, %f177;
	add.f32 	%f180, %f168, %f179;
	sub.f32 	%f181, %f471, %f118;
	fma.rn.f32 	%f182, %f181, 0f3BBB989D, 0f3F000000;
	cvt.sat.f32.f32 	%f183, %f182;
	fma.rm.f32 	%f184, %f183, %f123, %f122;
	add.f32 	%f185, %f184, 0fCB40007F;
	neg.f32 	%f186, %f185;
	fma.rn.f32 	%f187, %f181, 0f3FB8AA3B, %f186;
	fma.rn.f32 	%f188, %f181, 0f32A57060, %f187;
	mov.b32 	%r359, %f184;
	shl.b32 	%r360, %r359, 23;
	mov.b32 	%f189, %r360;
	ex2.approx.ftz.f32 	%f190, %f188;
	mul.f32 	%f191, %f190, %f189;
	add.f32 	%f192, %f180, %f191;
	sub.f32 	%f193, %f12, %f118;
	fma.rn.f32 	%f194, %f193, 0f3BBB989D, 0f3F000000;
	cvt.sat.f32.f32 	%f195, %f194;
	fma.rm.f32 	%f196, %f195, %f123, %f122;
	add.f32 	%f197, %f196, 0fCB40007F;
	neg.f32 	%f198, %f197;
	fma.rn.f32 	%f199, %f193, 0f3FB8AA3B, %f198;
	fma.rn.f32 	%f200, %f193, 0f32A57060, %f199;
	mov.b32 	%r361, %f196;
	shl.b32 	%r362, %r361, 23;
	mov.b32 	%f201, %r362;
	ex2.approx.ftz.f32 	%f202, %f200;
	mul.f32 	%f203, %f202, %f201;
	add.f32 	%f204, %f192, %f203;
	sub.f32 	%f205, %f472, %f118;
	fma.rn.f32 	%f206, %f205, 0f3BBB989D, 0f3F000000;
	cvt.sat.f32.f32 	%f207, %f206;
	fma.rm.f32 	%f208, %f207, %f123, %f122;
	add.f32 	%f209, %f208, 0fCB40007F;
	neg.f32 	%f210, %f209;
	fma.rn.f32 	%f211, %f205, 0f3FB8AA3B, %f210;
	fma.rn.f32 	%f212, %f205, 0f32A57060, %f211;
	mov.b32 	%r363, %f208;
	shl.b32 	%r364, %r363, 23;
	mov.b32 	%f213, %r364;
	ex2.approx.ftz.f32 	%f214, %f212;
	mul.f32 	%f215, %f214, %f213;
	add.f32 	%f216, %f204, %f215;
	sub.f32 	%f217, %f15, %f118;
	fma.rn.f32 	%f218, %f217, 0f3BBB989D, 0f3F000000;
	cvt.sat.f32.f32 	%f219, %f218;
	fma.rm.f32 	%f220, %f219, %f123, %f122;
	add.f32 	%f221, %f220, 0fCB40007F;
	neg.f32 	%f222, %f221;
	fma.rn.f32 	%f223, %f217, 0f3FB8AA3B, %f222;
	fma.rn.f32 	%f224, %f217, 0f32A57060, %f223;
	mov.b32 	%r365, %f220;
	shl.b32 	%r366, %r365, 23;
	mov.b32 	%f225, %r366;
	ex2.approx.ftz.f32 	%f226, %f224;
	mul.f32 	%f227, %f226, %f225;
	add.f32 	%f228, %f216, %f227;
	sub.f32 	%f229, %f473, %f118;
	fma.rn.f32 	%f230, %f229, 0f3BBB989D, 0f3F000000;
	cvt.sat.f32.f32 	%f231, %f230;
	fma.rm.f32 	%f232, %f231, %f123, %f122;
	add.f32 	%f233, %f232, 0fCB40007F;
	neg.f32 	%f234, %f233;
	fma.rn.f32 	%f235, %f229, 0f3FB8AA3B, %f234;
	fma.rn.f32 	%f236, %f229, 0f32A57060, %f235;
	mov.b32 	%r367, %f232;
	shl.b32 	%r368, %r367, 23;
	mov.b32 	%f237, %r368;
	ex2.approx.ftz.f32 	%f238, %f236;
	mul.f32 	%f239, %f238, %f237;
	add.f32 	%f240, %f228, %f239;
	sub.f32 	%f241, %f18, %f118;
	fma.rn.f32 	%f242, %f241, 0f3BBB989D, 0f3F000000;
	cvt.sat.f32.f32 	%f243, %f242;
	fma.rm.f32 	%f244, %f243, %f123, %f122;
	add.f32 	%f245, %f244, 0fCB40007F;
	neg.f32 	%f246, %f245;
	fma.rn.f32 	%f247, %f241, 0f3FB8AA3B, %f246;
	fma.rn.f32 	%f248, %f241, 0f32A57060, %f247;
	mov.b32 	%r369, %f244;
	shl.b32 	%r370, %r369, 23;
	mov.b32 	%f249, %r370;
	ex2.approx.ftz.f32 	%f250, %f248;
	mul.f32 	%f251, %f250, %f249;
	add.f32 	%f252, %f240, %f251;
	sub.f32 	%f253, %f474, %f118;
	fma.rn.f32 	%f254, %f253, 0f3BBB989D, 0f3F000000;
	cvt.sat.f32.f32 	%f255, %f254;
	fma.rm.f32 	%f256, %f255, %f123, %f122;
	add.f32 	%f257, %f256, 0fCB40007F;
	neg.f32 	%f258, %f257;
	fma.rn.f32 	%f259, %f253, 0f3FB8AA3B, %f258;
	fma.rn.f32 	%f260, %f253, 0f32A57060, %f259;
	mov.b32 	%r371, %f256;
	shl.b32 	%r372, %r371, 23;
	mov.b32 	%f261, %r372;
	ex2.approx.ftz.f32 	%f262, %f260;
	mul.f32 	%f263, %f262, %f261;
	add.f32 	%f264, %f252, %f263;
	sub.f32 	%f265, %f21, %f118;
	fma.rn.f32 	%f266, %f265, 0f3BBB989D, 0f3F000000;
	cvt.sat.f32.f32 	%f267, %f266;
	fma.rm.f32 	%f268, %f267, %f123, %f122;
	add.f32 	%f269, %f268, 0fCB40007F;
	neg.f32 	%f270, %f269;
	fma.rn.f32 	%f271, %f265, 0f3FB8AA3B, %f270;
	fma.rn.f32 	%f272, %f265, 0f32A57060, %f271;
	mov.b32 	%r373, %f268;
	shl.b32 	%r374, %r373, 23;
	mov.b32 	%f273, %r374;
	ex2.approx.ftz.f32 	%f274, %f272;
	mul.f32 	%f275, %f274, %f273;
	add.f32 	%f276, %f264, %f275;
	sub.f32 	%f277, %f475, %f118;
	fma.rn.f32 	%f278, %f277, 0f3BBB989D, 0f3F000000;
	cvt.sat.f32.f32 	%f279, %f278;
	fma.rm.f32 	%f280, %f279, %f123, %f122;
	add.f32 	%f281, %f280, 0fCB40007F;
	neg.f32 	%f282, %f281;
	fma.rn.f32 	%f283, %f277, 0f3FB8AA3B, %f282;
	fma.rn.f32 	%f284, %f277, 0f32A57060, %f283;
	mov.b32 	%r375, %f280;
	shl.b32 	%r376, %r375, 23;
	mov.b32 	%f285, %r376;
	ex2.approx.ftz.f32 	%f286, %f284;
	mul.f32 	%f287, %f286, %f285;
	add.f32 	%f288, %f276, %f287;
	sub.f32 	%f289, %f24, %f118;
	fma.rn.f32 	%f290, %f289, 0f3BBB989D, 0f3F000000;
	cvt.sat.f32.f32 	%f291, %f290;
	fma.rm.f32 	%f292, %f291, %f123, %f122;
	add.f32 	%f293, %f292, 0fCB40007F;
	neg.f32 	%f294, %f293;
	fma.rn.f32 	%f295, %f289, 0f3FB8AA3B, %f294;
	fma.rn.f32 	%f296, %f289, 0f32A57060, %f295;
	mov.b32 	%r377, %f292;
	shl.b32 	%r378, %r377, 23;
	mov.b32 	%f297, %r378;
	ex2.approx.ftz.f32 	%f298, %f296;
	mul.f32 	%f299, %f298, %f297;
	add.f32 	%f300, %f288, %f299;
	sub.f32 	%f301, %f476, %f118;
	fma.rn.f32 	%f302, %f301, 0f3BBB989D, 0f3F000000;
	cvt.sat.f32.f32 	%f303, %f302;
	fma.rm.f32 	%f304, %f303, %f123, %f122;
	add.f32 	%f305, %f304, 0fCB40007F;
	neg.f32 	%f306, %f305;
	fma.rn.f32 	%f307, %f301, 0f3FB8AA3B, %f306;
	fma.rn.f32 	%f308, %f301, 0f32A57060, %f307;
	mov.b32 	%r379, %f304;
	shl.b32 	%r380, %r379, 23;
	mov.b32 	%f309, %r380;
	ex2.approx.ftz.f32 	%f310, %f308;
	mul.f32 	%f311, %f310, %f309;
	add.f32 	%f312, %f300, %f311;
	sub.f32 	%f313, %f27, %f118;
	fma.rn.f32 	%f314, %f313, 0f3BBB989D, 0f3F000000;
	cvt.sat.f32.f32 	%f315, %f314;
	fma.rm.f32 	%f316, %f315, %f123, %f122;
	add.f32 	%f317, %f316, 0fCB40007F;
	neg.f32 	%f318, %f317;
	fma.rn.f32 	%f319, %f313, 0f3FB8AA3B, %f318;
	fma.rn.f32 	%f320, %f313, 0f32A57060, %f319;
	mov.b32 	%r381, %f316;
	shl.b32 	%r382, %r381, 23;
	mov.b32 	%f321, %r382;
	ex2.approx.ftz.f32 	%f322, %f320;
	mul.f32 	%f323, %f322, %f321;
	add.f32 	%f324, %f312, %f323;
	sub.f32 	%f325, %f477, %f118;
	fma.rn.f32 	%f326, %f325, 0f3BBB989D, 0f3F000000;
	cvt.sat.f32.f32 	%f327, %f326;
	fma.rm.f32 	%f328, %f327, %f123, %f122;
	add.f32 	%f329, %f328, 0fCB40007F;
	neg.f32 	%f330, %f329;
	fma.rn.f32 	%f331, %f325, 0f3FB8AA3B, %f330;
	fma.rn.f32 	%f332, %f325, 0f32A57060, %f331;
	mov.b32 	%r383, %f328;
	shl.b32 	%r384, %r383, 23;
	mov.b32 	%f333, %r384;
	ex2.approx.ftz.f32 	%f334, %f332;
	mul.f32 	%f335, %f334, %f333;
	add.f32 	%f336, %f324, %f335;
	sub.f32 	%f337, %f30, %f118;
	fma.rn.f32 	%f338, %f337, 0f3BBB989D, 0f3F000000;
	cvt.sat.f32.f32 	%f339, %f338;
	fma.rm.f32 	%f340, %f339, %f123, %f122;
	add.f32 	%f341, %f340, 0fCB40007F;
	neg.f32 	%f342, %f341;
	fma.rn.f32 	%f343, %f337, 0f3FB8AA3B, %f342;
	fma.rn.f32 	%f344, %f337, 0f32A57060, %f343;
	mov.b32 	%r385, %f340;
	shl.b32 	%r386, %r385, 23;
	mov.b32 	%f345, %r386;
	ex2.approx.ftz.f32 	%f346, %f344;
	mul.f32 	%f347, %f346, %f345;
	add.f32 	%f348, %f336, %f347;
	sub.f32 	%f349, %f478, %f118;
	fma.rn.f32 	%f350, %f349, 0f3BBB989D, 0f3F000000;
	cvt.sat.f32.f32 	%f351, %f350;
	fma.rm.f32 	%f352, %f351, %f123, %f122;
	add.f32 	%f353, %f352, 0fCB40007F;
	neg.f32 	%f354, %f353;
	fma.rn.f32 	%f355, %f349, 0f3FB8AA3B, %f354;
	fma.rn.f32 	%f356, %f349, 0f32A57060, %f355;
	mov.b32 	%r387, %f352;
	shl.b32 	%r388, %r387, 23;
	mov.b32 	%f357, %r388;
	ex2.approx.ftz.f32 	%f358, %f356;
	mul.f32 	%f359, %f358, %f357;
	add.f32 	%f360, %f348, %f359;
	sub.f32 	%f361, %f33, %f118;
	fma.rn.f32 	%f362, %f361, 0f3BBB989D, 0f3F000000;
	cvt.sat.f32.f32 	%f363, %f362;
	fma.rm.f32 	%f364, %f363, %f123, %f122;
	add.f32 	%f365, %f364, 0fCB40007F;
	neg.f32 	%f366, %f365;
	fma.rn.f32 	%f367, %f361, 0f3FB8AA3B, %f366;
	fma.rn.f32 	%f368, %f361, 0f32A57060, %f367;
	mov.b32 	%r389, %f364;
	shl.b32 	%r390, %r389, 23;
	mov.b32 	%f369, %r390;
	ex2.approx.ftz.f32 	%f370, %f368;
	mul.f32 	%f371, %f370, %f369;
	add.f32 	%f372, %f360, %f371;
	sub.f32 	%f373, %f479, %f118;
	fma.rn.f32 	%f374, %f373, 0f3BBB989D, 0f3F000000;
	cvt.sat.f32.f32 	%f375, %f374;
	fma.rm.f32 	%f376, %f375, %f123, %f122;
	add.f32 	%f377, %f376, 0fCB40007F;
	neg.f32 	%f378, %f377;
	fma.rn.f32 	%f379, %f373, 0f3FB8AA3B, %f378;
	fma.rn.f32 	%f380, %f373, 0f32A57060, %f379;
	mov.b32 	%r391, %f376;
	shl.b32 	%r392, %r391, 23;
	mov.b32 	%f381, %r392;
	ex2.approx.ftz.f32 	%f382, %f380;
	mul.f32 	%f383, %f382, %f381;
	add.f32 	%f384, %f372, %f383;
	sub.f32 	%f385, %f36, %f118;
	fma.rn.f32 	%f386, %f385, 0f3BBB989D, 0f3F000000;
	cvt.sat.f32.f32 	%f387, %f386;
	fma.rm.f32 	%f388, %f387, %f123, %f122;
	add.f32 	%f389, %f388, 0fCB40007F;
	neg.f32 	%f390, %f389;
	fma.rn.f32 	%f391, %f385, 0f3FB8AA3B, %f390;
	fma.rn.f32 	%f392, %f385, 0f32A57060, %f391;
	mov.b32 	%r393, %f388;
	shl.b32 	%r394, %r393, 23;
	mov.b32 	%f393, %r394;
	ex2.approx.ftz.f32 	%f394, %f392;
	mul.f32 	%f395, %f394, %f393;
	add.f32 	%f396, %f384, %f395;
	sub.f32 	%f397, %f480, %f118;
	fma.rn.f32 	%f398, %f397, 0f3BBB989D, 0f3F000000;
	cvt.sat.f32.f32 	%f399, %f398;
	fma.rm.f32 	%f400, %f399, %f123, %f122;
	add.f32 	%f401, %f400, 0fCB40007F;
	neg.f32 	%f402, %f401;
	fma.rn.f32 	%f403, %f397, 0f3FB8AA3B, %f402;
	fma.rn.f32 	%f404, %f397, 0f32A57060, %f403;
	mov.b32 	%r395, %f400;
	shl.b32 	%r396, %r395, 23;
	mov.b32 	%f405, %r396;
	ex2.approx.ftz.f32 	%f406, %f404;
	mul.f32 	%f407, %f406, %f405;
	add.f32 	%f408, %f396, %f407;
	sub.f32 	%f409, %f39, %f118;
	fma.rn.f32 	%f410, %f409, 0f3BBB989D, 0f3F000000;
	cvt.sat.f32.f32 	%f411, %f410;
	fma.rm.f32 	%f412, %f411, %f123, %f122;
	add.f32 	%f413, %f412, 0fCB40007F;
	neg.f32 	%f414, %f413;
	fma.rn.f32 	%f415, %f409, 0f3FB8AA3B, %f414;
	fma.rn.f32 	%f416, %f409, 0f32A57060, %f415;
	mov.b32 	%r397, %f412;
	shl.b32 	%r398, %r397, 23;
	mov.b32 	%f417, %r398;
	ex2.approx.ftz.f32 	%f418, %f416;
	mul.f32 	%f419, %f418, %f417;
	add.f32 	%f420, %f408, %f419;
	sub.f32 	%f421, %f481, %f118;
	fma.rn.f32 	%f422, %f421, 0f3BBB989D, 0f3F000000;
	cvt.sat.f32.f32 	%f423, %f422;
	fma.rm.f32 	%f424, %f423, %f123, %f122;
	add.f32 	%f425, %f424, 0fCB40007F;
	neg.f32 	%f426, %f425;
	fma.rn.f32 	%f427, %f421, 0f3FB8AA3B, %f426;
	fma.rn.f32 	%f428, %f421, 0f32A57060, %f427;
	mov.b32 	%r399, %f424;
	shl.b32 	%r400, %r399, 23;
	mov.b32 	%f429, %r400;
	ex2.approx.ftz.f32 	%f430, %f428;
	mul.f32 	%f431, %f430, %f429;
	add.f32 	%f432, %f420, %f431;
	mov.b32 	%r401, %f432;
	shfl.sync.bfly.b32	%r402|%p86, %r401, 16, 31, -1;
	mov.b32 	%f433, %r402;
	add.f32 	%f434, %f432, %f433;
	mov.b32 	%r403, %f434;
	shfl.sync.bfly.b32	%r404|%p87, %r403, 8, 31, -1;
	mov.b32 	%f435, %r404;
	add.f32 	%f436, %f434, %f435;
	mov.b32 	%r405, %f436;
	shfl.sync.bfly.b32	%r406|%p88, %r405, 4, 31, -1;
	mov.b32 	%f437, %r406;
	add.f32 	%f438, %f436, %f437;
	mov.b32 	%r407, %f438;
	shfl.sync.bfly.b32	%r408|%p89, %r407, 2, 31, -1;
	mov.b32 	%f439, %r408;
	add.f32 	%f440, %f438, %f439;
	mov.b32 	%r409, %f440;
	shfl.sync.bfly.b32	%r410|%p90, %r409, 1, 31, -1;
	mov.b32 	%f441, %r410;
	add.f32 	%f442, %f440, %f441;
	div.rn.f32 	%f443, %f131, %f442;
	div.rn.f32 	%f444, %f143, %f442;
	div.rn.f32 	%f445, %f155, %f442;
	div.rn.f32 	%f446, %f167, %f442;
	div.rn.f32 	%f447, %f179, %f442;
	div.rn.f32 	%f448, %f191, %f442;
	div.rn.f32 	%f449, %f203, %f442;
	div.rn.f32 	%f450, %f215, %f442;
	div.rn.f32 	%f451, %f227, %f442;
	div.rn.f32 	%f452, %f239, %f442;
	div.rn.f32 	%f453, %f251, %f442;
	div.rn.f32 	%f454, %f263, %f442;
	div.rn.f32 	%f455, %f275, %f442;
	div.rn.f32 	%f456, %f287, %f442;
	div.rn.f32 	%f457, %f299, %f442;
	div.rn.f32 	%f458, %f311, %f442;
	div.rn.f32 	%f459, %f323, %f442;
	div.rn.f32 	%f460, %f335, %f442;
	div.rn.f32 	%f461, %f347, %f442;
	div.rn.f32 	%f462, %f359, %f442;
	div.rn.f32 	%f463, %f371, %f442;
	div.rn.f32 	%f464, %f383, %f442;
	div.rn.f32 	%f465, %f395, %f442;
	div.rn.f32 	%f466, %f407, %f442;
	div.rn.f32 	%f467, %f419, %f442;
	div.rn.f32 	%f468, %f431, %f442;
	mad.lo.s64 	%rd86, %rd164, %rd38, %rd10;
	shr.u64 	%rd87, %rd86, 63;
	add.s64 	%rd88, %rd86, %rd87;
	shl.b64 	%rd89, %rd88, 2;
	and.b64  	%rd90, %rd89, -8;
	add.s64 	%rd91, %rd9, %rd90;
	st.global.v2.f32 	[%rd91], {%f443, %f444};
	add.s64 	%rd92, %rd86, 64;
	shr.u64 	%rd93, %rd92, 63;
	add.s64 	%rd94, %rd92, %rd93;
	shl.b64 	%rd95, %rd94, 2;
	and.b64  	%rd96, %rd95, -8;
	add.s64 	%rd97, %rd9, %rd96;
	st.global.v2.f32 	[%rd97], {%f445, %f446};
	add.s64 	%rd98, %rd86, 128;
	shr.u64 	%rd99, %rd98, 63;
	add.s64 	%rd100, %rd98, %rd99;
	shl.b64 	%rd101, %rd100, 2;
	and.b64  	%rd102, %rd101, -8;
	add.s64 	%rd103, %rd9, %rd102;
	st.global.v2.f32 	[%rd103], {%f447, %f448};
	add.s64 	%rd104, %rd86, 192;
	shr.u64 	%rd105, %rd104, 63;
	add.s64 	%rd106, %rd104, %rd105;
	shl.b64 	%rd107, %rd106, 2;
	and.b64  	%rd108, %rd107, -8;
	add.s64 	%rd109, %rd9, %rd108;
	st.global.v2.f32 	[%rd109], {%f449, %f450};
	add.s64 	%rd110, %rd86, 256;
	shr.u64 	%rd111, %rd110, 63;
	add.s64 	%rd112, %rd110, %rd111;
	shl.b64 	%rd113, %rd112, 2;
	and.b64  	%rd114, %rd113, -8;
	add.s64 	%rd115, %rd9, %rd114;
	st.global.v2.f32 	[%rd115], {%f451, %f452};
	add.s64 	%rd116, %rd86, 320;
	shr.u64 	%rd117, %rd116, 63;
	add.s64 	%rd118, %rd116, %rd117;
	shl.b64 	%rd119, %rd118, 2;
	and.b64  	%rd120, %rd119, -8;
	add.s64 	%rd121, %rd9, %rd120;
	st.global.v2.f32 	[%rd121], {%f453, %f454};
	add.s64 	%rd122, %rd86, 384;
	shr.u64 	%rd123, %rd122, 63;
	add.s64 	%rd124, %rd122, %rd123;
	shl.b64 	%rd125, %rd124, 2;
	and.b64  	%rd126, %rd125, -8;
	add.s64 	%rd127, %rd9, %rd126;
	st.global.v2.f32 	[%rd127], {%f455, %f456};
	add.s64 	%rd128, %rd86, 448;
	shr.u64 	%rd129, %rd128, 63;
	add.s64 	%rd130, %rd128, %rd129;
	shl.b64 	%rd131, %rd130, 2;
	and.b64  	%rd132, %rd131, -8;
	add.s64 	%rd133, %rd9, %rd132;
	st.global.v2.f32 	[%rd133], {%f457, %f458};
	add.s64 	%rd134, %rd86, 512;
	shr.u64 	%rd135, %rd134, 63;
	add.s64 	%rd136, %rd134, %rd135;
	shl.b64 	%rd137, %rd136, 2;
	and.b64  	%rd138, %rd137, -8;
	add.s64 	%rd139, %rd9, %rd138;
	st.global.v2.f32 	[%rd139], {%f459, %f460};
	add.s64 	%rd140, %rd86, 576;
	shr.u64 	%rd141, %rd140, 63;
	add.s64 	%rd142, %rd140, %rd141;
	shl.b64 	%rd143, %rd142, 2;
	and.b64  	%rd144, %rd143, -8;
	add.s64 	%rd145, %rd9, %rd144;
	st.global.v2.f32 	[%rd145], {%f461, %f462};
	add.s64 	%rd146, %rd86, 640;
	shr.u64 	%rd147, %rd146, 63;
	add.s64 	%rd148, %rd146, %rd147;
	shl.b64 	%rd149, %rd148, 2;
	and.b64  	%rd150, %rd149, -8;
	add.s64 	%rd151, %rd9, %rd150;
	st.global.v2.f32 	[%rd151], {%f463, %f464};
	add.s64 	%rd152, %rd86, 704;
	shr.u64 	%rd153, %rd152, 63;
	add.s64 	%rd154, %rd152, %rd153;
	shl.b64 	%rd155, %rd154, 2;
	and.b64  	%rd156, %rd155, -8;
	add.s64 	%rd157, %rd9, %rd156;
	st.global.v2.f32 	[%rd157], {%f465, %f466};
	add.s64 	%rd158, %rd86, 768;
	shr.u64 	%rd159, %rd158, 63;
	add.s64 	%rd160, %rd158, %rd159;
	shl.b64 	%rd161, %rd160, 2;
	and.b64  	%rd162, %rd161, -8;
	add.s64 	%rd163, %rd9, %rd162;
	st.global.v2.f32 	[%rd163], {%f467, %f468};
	add.s64 	%rd164, %rd164, %rd11;
	setp.lt.s64 	%p91, %rd164, %rd39;
	@%p91 bra 	$L__BB496_4;
$L__BB496_31:
	ret;

}
	// .globl	_Z15SoftmaxWarpImplI22BroadcastScaleMaskLoadIffbLm4EiE11DirectStoreIffEfLi2ELi26ELi32ELi1ELb1EL9Algorithm0EEvT_T0_ll
.visible .entry _Z15SoftmaxWarpImplI22BroadcastScaleMaskLoadIffbLm4EiE11DirectStoreIffEfLi2ELi26ELi32ELi1ELb1EL9Algorithm0EEvT_T0_ll(
	.param .align 8 .b8 _Z15SoftmaxWarpImplI22BroadcastScaleMaskLoadIffbLm4EiE11DirectStoreIffEfLi2ELi26ELi32ELi1ELb1EL9Algorithm0EEvT_T0_ll_param_0[120],
	.param .align 8 .b8 _Z15SoftmaxWarpImplI22BroadcastScaleMaskLoadIffbLm4EiE11DirectStoreIffEfLi2ELi26ELi32ELi1ELb1EL9Algorithm0EEvT_T0_ll_param_1[16],
	.param .u64 _Z15SoftmaxWarpImplI22BroadcastScaleMaskLoadIffbLm4EiE11DirectStoreIffEfLi2ELi26ELi32ELi1ELb1EL9Algorithm0EEvT_T0_ll_param_2,
	.param .u64 _Z15SoftmaxWarpImplI22BroadcastScaleMaskLoadIffbLm4EiE11DirectStoreIffEfLi2ELi26ELi32ELi1ELb1EL9Algorithm0EEvT_T0_ll_param_3
)
{
	.reg .pred 	%p<118>;
	.reg .b16 	%rs<27>;
	.reg .b32 	%r<437>;
	.reg .b32 	%f<573>;
	.reg .b64 	%rd<179>;

	ld.param.u64 	%rd49, [_Z15SoftmaxWarpImplI22BroadcastScaleMaskLoadIffbLm4EiE11DirectStoreIffEfLi2ELi26ELi32ELi1ELb1EL9Algorithm0EEvT_T0_ll_param_1+8];
	ld.param.v2.f32 	{%f120, %f121}, [_Z15SoftmaxWarpImplI22BroadcastScaleMaskLoadIffbLm4EiE11DirectStoreIffEfLi2ELi26ELi32ELi1ELb1EL9Algorithm0EEvT_T0_ll_param_0+112];
	ld.param.u64 	%rd47, [_Z15SoftmaxWarpImplI22BroadcastScaleMaskLoadIffbLm4EiE11DirectStoreIffEfLi2ELi26ELi32ELi1ELb1EL9Algorithm0EEvT_T0_ll_param_0+104];
	ld.param.v2.u32 	{%r15, %r16}, [_Z15SoftmaxWarpImplI22BroadcastScaleMaskLoadIffbLm4EiE11DirectStoreIffEfLi2ELi26ELi32ELi1ELb1EL9Algorithm0EEvT_T0_ll_param_0+88];
	ld.param.v2.u32 	{%r13, %r14}, [_Z15SoftmaxWarpImplI22BroadcastScaleMaskLoadIffbLm4EiE11DirectStoreIffEfLi2ELi26ELi32ELi1ELb1EL9Algorithm0EEvT_T0_ll_param_0+80];
	ld.param.v2.u32 	{%r11, %r12}, [_Z15SoftmaxWarpImplI22BroadcastScaleMaskLoadIffbLm4EiE11DirectStoreIffEfLi2ELi26ELi32ELi1ELb1EL9Algorithm0EEvT_T0_ll_param_0+64];
	ld.param.v2.u32 	{%r9, %r10}, [_Z15SoftmaxWarpImplI22BroadcastScaleMaskLoadIffbLm4EiE11DirectStoreIffEfLi2ELi26ELi32ELi1ELb1EL9Algorithm0EEvT_T0_ll_param_0+56];
	ld.param.u64 	%rd43, [_Z15SoftmaxWarpImplI22BroadcastScaleMaskLoadIffbLm4EiE11DirectStoreIffEfLi2ELi26ELi32ELi1ELb1EL9Algorithm0EEvT_T0_ll_param_0+40];
	ld.param.u64 	%rd42, [_Z15SoftmaxWarpImplI22BroadcastScaleMaskLoadIffbLm4EiE11DirectStoreIffEfLi2ELi26ELi32ELi1ELb1EL9Algorithm0EEvT_T0_ll_param_0+32];
	ld.param.u64 	%rd41, [_Z15SoftmaxWarpImplI22BroadcastScaleMaskLoadIffbLm4EiE11DirectStoreIffEfLi2ELi26ELi32ELi1ELb1EL9Algorithm0EEvT_T0_ll_param_0+24];
	ld.param.u64 	%rd40, [_Z15SoftmaxWarpImplI22BroadcastScaleMaskLoadIffbLm4EiE11DirectStoreIffEfLi2ELi26ELi32ELi1ELb1EL9Algorithm0EEvT_T0_ll_param_0+16];
	ld.param.u64 	%rd48, [_Z15SoftmaxWarpImplI22BroadcastScaleMaskLoadIffbLm4EiE11DirectStoreIffEfLi2ELi26ELi32ELi1ELb1EL9Algorithm0EEvT_T0_ll_param_1];
	ld.param.u64 	%rd39, [_Z15SoftmaxWarpImplI22BroadcastScaleMaskLoadIffbLm4EiE11DirectStoreIffEfLi2ELi26ELi32ELi1ELb1EL9Algorithm0EEvT_T0_ll_param_0+8];
	ld.param.u64 	%rd38, [_Z15SoftmaxWarpImplI22BroadcastScaleMaskLoadIffbLm4EiE11DirectStoreIffEfLi2ELi26ELi32ELi1ELb1EL9Algorithm0EEvT_T0_ll_param_0];
	ld.param.u64 	%rd51, [_Z15SoftmaxWarpImplI22BroadcastScaleMaskLoadIffbLm4EiE11DirectStoreIffEfLi2ELi26ELi32ELi1ELb1EL9Algorithm0EEvT_T0_ll_param_3];
	cvta.to.global.u64 	%rd1, %rd38;
	cvta.to.global.u64 	%rd2, %rd39;
	cvta.to.global.u64 	%rd4, %rd48;
	setp.lt.s64 	%p1, %rd51, 833;
	@%p1 bra 	$L__BB497_2;
	mov.u64 	%rd52, $str;
	cvta.global.u64 	%rd53, %rd52;
	mov.u64 	%rd54, $str$1;
	cvta.global.u64 	%rd55, %rd54;
	mov.u64 	%rd56, __unnamed_483;
	cvta.global.u64 	%rd57, %rd56;
	{ // callseq 482, 0
	.param .b64 param0;
	st.param.b64 	[param0], %rd53;
	.param .b64 param1;
	st.param.b64 	[param1], %rd55;
	.param .b32 param2;
	st.param.b32 	[param2], 254;
	.param .b64 param3;
	st.param.b64 	[param3], %rd57;
	.param .b64 param4;
	st.param.b64 	[param4], 1;
	call.uni 
	__assertfail, 
	(
	param0, 
	param1, 
	param2, 
	param3, 
	param4
	);
	} // callseq 482
$L__BB497_2:
	ld.param.u64 	%rd176, [_Z15SoftmaxWarpImplI22BroadcastScaleMaskLoadIffbLm4EiE11DirectStoreIffEfLi2ELi26ELi32ELi1ELb1EL9Algorithm0EEvT_T0_ll_param_2];
	mov.u32 	%r17, %ctaid.x;
	mov.u32 	%r18, %ntid.y;
	mov.u32 	%r19, %tid.y;
	mad.lo.s32 	%r20, %r17, %r18, %r19;
	cvt.s64.s32 	%rd178, %r20;
	setp.le.s64 	%p2, %rd176, %rd178;
	@%p2 bra 	$L__BB497_83;
	mov.u32 	%r21, %tid.x;
	shl.b32 	%r22, %r21, 1;
	cvt.u64.u32 	%rd6, %r22;
	add.s32 	%r23, %r22, 64;
	cvt.u64.u32 	%rd7, %r23;
	add.s32 	%r24, %r22, 128;
	cvt.u64.u32 	%rd8, %r24;
	add.s32 	%r25, %r22, 192;
	cvt.u64.u32 	%rd9, %r25;
	add.s32 	%r26, %r22, 256;
	cvt.u64.u32 	%rd10, %r26;
	add.s32 	%r27, %r22, 320;
	cvt.u64.u32 	%rd11, %r27;
	add.s32 	%r28, %r22, 384;
	cvt.u64.u32 	%rd12, %r28;
	add.s32 	%r29, %r22, 448;
	cvt.u64.u32 	%rd13, %r29;
	add.s32 	%r30, %r22, 512;
	cvt.u64.u32 	%rd14, %r30;
	add.s32 	%r31, %r22, 576;
	cvt.u64.u32 	%rd15, %r31;
	add.s32 	%r32, %r22, 640;
	cvt.u64.u32 	%rd16, %r32;
	add.s32 	%r33, %r22, 704;
	cvt.u64.u32 	%rd17, %r33;
	add.s32 	%r34, %r22, 768;
	cvt.u64.u32 	%rd18, %r34;
	cvt.u32.u64 	%r36, %rd47;
	cvt.u32.u64 	%r37, %rd6;
$L__BB497_4:
	setp.le.s64 	%p3, %rd51, %rd6;
	cvt.u32.u64 	%r35, %rd178;
	mul.lo.s32 	%r8, %r36, %r35;
	mov.f32 	%f522, 0fFF800000;
	mov.f32 	%f523, %f522;
	mov.f32 	%f528, %f522;
	@%p3 bra 	$L__BB497_8;
	setp.eq.s64 	%p4, %rd43, 1;
	setp.eq.s64 	%p5, %rd42, 1;
	setp.eq.s64 	%p6, %rd41, 1;
	setp.eq.s64 	%p7, %rd40, 1;
	add.s32 	%r38, %r37, %r8;
	div.s32 	%r39, %r38, %r9;
	mul.lo.s32 	%r40, %r39, %r9;
	sub.s32 	%r41, %r38, %r40;
	div.s32 	%r42, %r41, %r10;
	mul.lo.s32 	%r43, %r42, %r10;
	sub.s32 	%r44, %r41, %r43;
	div.s32 	%r45, %r44, %r11;
	mul.lo.s32 	%r46, %r45, %r11;
	sub.s32 	%r47, %r44, %r46;
	selp.b32 	%r48, 0, %r39, %p7;
	selp.b32 	%r49, 0, %r42, %p6;
	selp.b32 	%r50, 0, %r45, %p5;
	selp.b32 	%r51, 0, %r47, %p4;
	mul.lo.s32 	%r52, %r13, %r48;
	mad.lo.s32 	%r53, %r14, %r49, %r52;
	mad.lo.s32 	%r54, %r15, %r50, %r53;
	mad.lo.s32 	%r55, %r16, %r51, %r54;
	shr.u32 	%r56, %r38, 31;
	add.s32 	%r57, %r38, %r56;
	shr.s32 	%r58, %r57, 1;
	mul.wide.s32 	%rd58, %r58, 8;
	add.s64 	%rd23, %rd1, %rd58;
	ld.global.f32 	%f123, [%rd23];
	shr.u32 	%r59, %r55, 31;
	add.s32 	%r60, %r55, %r59;
	shr.s32 	%r61, %r60, 1;
	mul.wide.s32 	%rd59, %r61, 2;
	add.s64 	%rd60, %rd2, %rd59;
	ld.global.v2.u8 	{%rs1, %rs2}, [%rd60];
	setp.eq.s16 	%p8, %rs1, 0;
	mul.f32 	%f124, %f123, %f121;
	selp.f32 	%f523, %f120, %f124, %p8;
	setp.eq.s16 	%p9, %rs2, 0;
	mov.f32 	%f522, %f120;
	@%p9 bra 	$L__BB497_7;
	ld.global.f32 	%f125, [%rd23+4];
	mul.f32 	%f522, %f125, %f121;
$L__BB497_7:
	max.f32 	%f126, %f523, 0fFF800000;
	max.f32 	%f528, %f126, %f522;
$L__BB497_8:
	setp.le.s64 	%p10, %rd51, %rd7;
	mov.f32 	%f526, 0fFF800000;
	mov.f32 	%f527, %f526;
	@%p10 bra 	$L__BB497_12;
	cvt.u32.u64 	%r62, %rd7;
	setp.eq.s64 	%p11, %rd43, 1;
	setp.eq.s64 	%p12, %rd42, 1;
	setp.eq.s64 	%p13, %rd41, 1;
	setp.eq.s64 	%p14, %rd40, 1;
	add.s32 	%r63, %r62, %r8;
	div.s32 	%r64, %r63, %r9;
	mul.lo.s32 	%r65, %r64, %r9;
	sub.s32 	%r66, %r63, %r65;
	div.s32 	%r67, %r66, %r10;
	mul.lo.s32 	%r68, %r67, %r10;
	sub.s32 	%r69, %r66, %r68;
	div.s32 	%r70, %r69, %r11;
	mul.lo.s32 	%r71, %r70, %r11;
	sub.s32 	%r72, %r69, %r71;
	selp.b32 	%r73, 0, %r64, %p14;
	selp.b32 	%r74, 0, %r67, %p13;
	selp.b32 	%r75, 0, %r70, %p12;
	selp.b32 	%r76, 0, %r72, %p11;
	mul.lo.s32 	%r77, %r13, %r73;
	mad.lo.s32 	%r78, %r14, %r74, %r77;
	mad.lo.s32 	%r79, %r15, %r75, %r78;
	mad.lo.s32 	%r80, %r16, %r76, %r79;
	shr.u32 	%r81, %r63, 31;
	add.s32 	%r82, %r63, %r81;
	shr.s32 	%r83, %r82, 1;
	mul.wide.s32 	%rd61, %r83, 8;
	add.s64 	%rd24, %rd1, %rd61;
	ld.global.f32 	%f128, [%rd24];
	shr.u32 	%r84, %r80, 31;
	add.s32 	%r85, %r80, %r84;
	shr.s32 	%r86, %r85, 1;
	mul.wide.s32 	%rd62, %r86, 2;
	add.s64 	%rd63, %rd2, %rd62;
	ld.global.v2.u8 	{%rs3, %rs4}, [%rd63];
	setp.eq.s16 	%p15, %rs3, 0;
	mul.f32 	%f129, %f128, %f121;
	selp.f32 	%f527, %f120, %f129, %p15;
	setp.eq.s16 	%p16, %rs4, 0;
	mov.f32 	%f526, %f120;
	@%p16 bra 	$L__BB497_11;
	ld.global.f32 	%f130, [%rd24+4];
	mul.f32 	%f526, %f130, %f121;
$L__BB497_11:
	max.f32 	%f131, %f528, %f527;
	max.f32 	%f528, %f131, %f526;
$L__BB497_12:
	setp.le.s64 	%p17, %rd51, %rd8;
	mov.f32 	%f530, 0fFF800000;
	mov.f32 	%f531, %f530;
	@%p17 bra 	$L__BB497_16;
	cvt.u32.u64 	%r87, %rd8;
	setp.eq.s64 	%p18, %rd43, 1;
	setp.eq.s64 	%p19, %rd42, 1;
	setp.eq.s64 	%p20, %rd41, 1;
	setp.eq.s64 	%p21, %rd40, 1;
	add.s32 	%r88, %r87, %r8;
	div.s32 	%r89, %r88, %r9;
	mul.lo.s32 	%r90, %r89, %r9;
	sub.s32 	%r91, %r88, %r90;
	div.s32 	%r92, %r91, %r10;
	mul.lo.s32 	%r93, %r92, %r10;
	sub.s32 	%r94, %r91, %r93;
	div.s32 	%r95, %r94, %r11;
	mul.lo.s32 	%r96, %r95, %r11;
	sub.s32 	%r97, %r94, %r96;
	selp.b32 	%r98, 0, %r89, %p21;
	selp.b32 	%r99, 0, %r92, %p20;
	selp.b32 	%r100, 0, %r95, %p19;
	selp.b32 	%r101, 0, %r97, %p18;
	mul.lo.s32 	%r102, %r13, %r98;
	mad.lo.s32 	%r103, %r14, %r99, %r102;
	mad.lo.s32 	%r104, %r15, %r100, %r103;
	mad.lo.s32 	%r105, %r16, %r101, %r104;
	shr.u32 	%r106, %r88, 31;
	add.s32 	%r107, %r88, %r106;
	shr.s32 	%r108, %r107, 1;
	mul.wide.s32 	%rd64, %r108, 8;
	add.s64 	%rd25, %rd1, %rd64;
	ld.global.f32 	%f133, [%rd25];
	shr.u32 	%r109, %r105, 31;
	add.s32 	%r110, %r105, %r109;
	shr.s32 	%r111, %r110, 1;
	mul.wide.s32 	%rd65, %r111, 2;
	add.s64 	%rd66, %rd2, %rd65;
	ld.global.v2.u8 	{%rs5, %rs6}, [%rd66];
	setp.eq.s16 	%p22, %rs5, 0;
	mul.f32 	%f134, %f133, %f121;
	selp.f32 	%f531, %f120, %f134, %p22;
	setp.eq.s16 	%p23, %rs6, 0;
	mov.f32 	%f530, %f120;
	@%p23 bra 	$L__BB497_15;
	ld.global.f32 	%f135, [%rd25+4];
	mul.f32 	%f530, %f135, %f121;
$L__BB497_15:
	max.f32 	%f136, %f528, %f531;
	max.f32 	%f528, %f136, %f530;
$L__BB497_16:
	setp.le.s64 	%p24, %rd51, %rd9;
	mov.f32 	%f534, 0fFF800000;
	mov.f32 	%f535, %f534;
	@%p24 bra 	$L__BB497_20;
	cvt.u32.u64 	%r112, %rd9;
	setp.eq.s64 	%p25, %rd43, 1;
	setp.eq.s64 	%p26, %rd42, 1;
	setp.eq.s64 	%p27, %rd41, 1;
	setp.eq.s64 	%p28, %rd40, 1;
	add.s32 	%r113, %r112, %r8;
	div.s32 	%r114, %r113, %r9;
	mul.lo.s32 	%r115, %r114, %r9;
	sub.s32 	%r116, %r113, %r115;
	div.s32 	%r117, %r116, %r10;
	mul.lo.s32 	%r118, %r117, %r10;
	sub.s32 	%r119, %r116, %r118;
	div.s32 	%r120, %r119, %r11;
	mul.lo.s32 	%r121, %r120, %r11;
	sub.s32 	%r122, %r119, %r121;
	selp.b32 	%r123, 0, %r114, %p28;
	selp.b32 	%r124, 0, %r117, %p27;
	selp.b32 	%r125, 0, %r120, %p26;
	selp.b32 	%r126, 0, %r122, %p25;
	mul.lo.s32 	%r127, %r13, %r123;
	mad.lo.s32 	%r128, %r14, %r124, %r127;
	mad.lo.s32 	%r129, %r15, %r125, %r128;
	mad.lo.s32 	%r130, %r16, %r126, %r129;
	shr.u32 	%r131, %r113, 31;
	add.s32 	%r132, %r113, %r131;
	shr.s32 	%r133, %r132, 1;
	mul.wide.s32 	%rd67, %r133, 8;
	add.s64 	%rd26, %rd1, %rd67;
	ld.global.f32 	%f138, [%rd26];
	shr.u32 	%r134, %r130, 31;
	add.s32 	%r135, %r130, %r134;
	shr.s32 	%r136, %r135, 1;
	mul.wide.s32 	%rd68, %r136, 2;
	add.s64 	%rd69, %rd2, %rd68;
	ld.global.v2.u8 	{%rs7, %rs8}, [%rd69];
	setp.eq.s16 	%p29, %rs7, 0;
	mul.f32 	%f139, %f138, %f121;
	selp.f32 	%f535, %f120, %f139, %p29;
	setp.eq.s16 	%p30, %rs8, 0;
	mov.f32 	%f534, %f120;
	@%p30 bra 	$L__BB497_19;
	ld.global.f32 	%f140, [%rd26+4];
	mul.f32 	%f534, %f140, %f121;
$L__BB497_19:
	max.f32 	%f141, %f528, %f535;
	max.f32 	%f528, %f141, %f534;
$L__BB497_20:
	setp.le.s64 	%p31, %rd51, %rd10;
	mov.f32 	%f538, 0fFF800000;
	mov.f32 	%f539, %f538;
	@%p31 bra 	$L__BB497_24;
	cvt.u32.u64 	%r137, %rd10;
	setp.eq.s64 	%p32, %rd43, 1;
	setp.eq.s64 	%p33, %rd42, 1;
	setp.eq.s64 	%p34, %rd41, 1;
	setp.eq.s64 	%p35, %rd40, 1;
	add.s32 	%r138, %r137, %r8;
	div.s32 	%r139, %r138, %r9;
	mul.lo.s32 	%r140, %r139, %r9;
	sub.s32 	%r141, %r138, %r140;
	div.s32 	%r142, %r141, %r10;
	mul.lo.s32 	%r143, %r142, %r10;
	sub.s32 	%r144, %r141, %r143;
	div.s32 	%r145, %r144, %r11;
	mul.lo.s32 	%r146, %r145, %r11;
	sub.s32 	%r147, %r144, %r146;
	selp.b32 	%r148, 0, %r139, %p35;
	selp.b32 	%r149, 0, %r142, %p34;
	selp.b32 	%r150, 0, %r145, %p33;
	selp.b32 	%r151, 0, %r147, %p32;
	mul.lo.s32 	%r152, %r13, %r148;
	mad.lo.s32 	%r153, %r14, %r149, %r152;
	mad.lo.s32 	%r154, %r15, %r150, %r153;
	mad.lo.s32 	%r155, %r16, %r151, %r154;
	shr.u32 	%r156, %r138, 31;
	add.s32 	%r157, %r138, %r156;
	shr.s32 	%r158, %r157, 1;
	mul.wide.s32 	%rd70, %r158, 8;
	add.s64 	%rd27, %rd1, %rd70;
	ld.global.f32 	%f143, [%rd27];
	shr.u32 	%r159, %r155, 31;
	add.s32 	%r160, %r155, %r159;
	shr.s32 	%r161, %r160, 1;
	mul.wide.s32 	%rd71, %r161, 2;
	add.s64 	%rd72, %rd2, %rd71;
	ld.global.v2.u8 	{%rs9, %rs10}, [%rd72];
	setp.eq.s16 	%p36, %rs9, 0;
	mul.f32 	%f144, %f143, %f121;
	selp.f32 	%f539, %f120, %f144, %p36;
	setp.eq.s16 	%p37, %rs10, 0;
	mov.f32 	%f538, %f120;
	@%p37 bra 	$L__BB497_23;
	ld.global.f32 	%f145, [%rd27+4];
	mul.f32 	%f538, %f145, %f121;
$L__BB497_23:
	max.f32 	%f146, %f528, %f539;
	max.f32 	%f528, %f146, %f538;
$L__BB497_24:
	setp.le.s64 	%p38, %rd51, %rd11;
	mov.f32 	%f542, 0fFF800000;
	mov.f32 	%f543, %f542;
	@%p38 bra 	$L__BB497_28;
	cvt.u32.u64 	%r162, %rd11;
	setp.eq.s64 	%p39, %rd43, 1;
	setp.eq.s64 	%p40, %rd42, 1;
	setp.eq.s64 	%p41, %rd41, 1;
	setp.eq.s64 	%p42, %rd40, 1;
	add.s32 	%r163, %r162, %r8;
	div.s32 	%r164, %r163, %r9;
	mul.lo.s32 	%r165, %r164, %r9;
	sub.s32 	%r166, %r163, %r165;
	div.s32 	%r167, %r166, %r10;
	mul.lo.s32 	%r168, %r167, %r10;
	sub.s32 	%r169, %r166, %r168;
	div.s32 	%r170, %r169, %r11;
	mul.lo.s32 	%r171, %r170, %r11;
	sub.s32 	%r172, %r169, %r171;
	selp.b32 	%r173, 0, %r164, %p42;
	selp.b32 	%r174, 0, %r167, %p41;
	selp.b32 	%r175, 0, %r170, %p40;
	selp.b32 	%r176, 0, %r172, %p39;
	mul.lo.s32 	%r177, %r13, %r173;
	mad.lo.s32 	%r178, %r14, %r174, %r177;
	mad.lo.s32 	%r179, %r15, %r175, %r178;
	mad.lo.s32 	%r180, %r16, %r176, %r179;
	shr.u32 	%r181, %r163, 31;
	add.s32 	%r182, %r163, %r181;
	shr.s32 	%r183, %r182, 1;
	mul.wide.s32 	%rd73, %r183, 8;
	add.s64 	%rd28, %rd1, %rd73;
	ld.global.f32 	%f148, [%rd28];
	shr.u32 	%r184, %r180, 31;
	add.s32 	%r185, %r180, %r184;
	shr.s32 	%r186, %r185, 1;
	mul.wide.s32 	%rd74, %r186, 2;
	add.s64 	%rd75, %rd2, %rd74;
	ld.global.v2.u8 	{%rs11, %rs12}, [%rd75];
	setp.eq.s16 	%p43, %rs11, 0;
	mul.f32 	%f149, %f148, %f121;
	selp.f32 	%f543, %f120, %f149, %p43;
	setp.eq.s16 	%p44, %rs12, 0;
	mov.f32 	%f542, %f120;
	@%p44 bra 	$L__BB497_27;
	ld.global.f32 	%f150, [%rd28+4];
	mul.f32 	%f542, %f150, %f121;
$L__BB497_27:
	max.f32 	%f151, %f528, %f543;
	max.f32 	%f528, %f151, %f542;
$L__BB497_28:
	setp.le.s64 	%p45, %rd51, %rd12;
	mov.f32 	%f546, 0fFF800000;
	mov.f32 	%f547, %f546;
	@%p45 bra 	$L__BB497_32;
	cvt.u32.u64 	%r187, %rd12;
	setp.eq.s64 	%p46, %rd43, 1;
	setp.eq.s64 	%p47, %rd42, 1;
	setp.eq.s64 	%p48, %rd41, 1;
	setp.eq.s64 	%p49, %rd40, 1;
	add.s32 	%r188, %r187, %r8;
	div.s32 	%r189, %r188, %r9;
	mul.lo.s32 	%r190, %r189, %r9;
	sub.s32 	%r191, %r188, %r190;
	div.s32 	%r192, %r191, %r10;
	mul.lo.s32 	%r193, %r192, %r10;
	sub.s32 	%r194, %r191, %r193;
	div.s32 	%r195, %r194, %r11;
	mul.lo.s32 	%r196, %r195, %r11;
	sub.s32 	%r197, %r194, %r196;
	selp.b32 	%r198, 0, %r189, %p49;
	selp.b32 	%r199, 0, %r192, %p48;
	selp.b32 	%r200, 0, %r195, %p47;
	selp.b32 	%r201, 0, %r197, %p46;
	mul.lo.s32 	%r202, %r13, %r198;
	mad.lo.s32 	%r203, %r14, %r199, %r202;
	mad.lo.s32 	%r204, %r15, %r200, %r203;
	mad.lo.s32 	%r205, %r16, %r201, %r204;
	shr.u32 	%r206, %r188, 31;
	add.s32 	%r207, %r188, %r206;
	shr.s32 	%r208, %r207, 1;
	mul.wide.s32 	%rd76, %r208, 8;
	add.s64 	%rd29, %rd1, %rd76;
	ld.global.f32 	%f153, [%rd29];
	shr.u32 	%r209, %r205, 31;
	add.s32 	%r210, %r205, %r209;
	shr.s32 	%r211, %r210, 1;
	mul.wide.s32 	%rd77, %r211, 2;
	add.s64 	%rd78, %rd2, %rd77;
	ld.global.v2.u8 	{%rs13, %rs14}, [%rd78];
	setp.eq.s16 	%p50, %rs13, 0;
	mul.f32 	%f154, %f153, %f121;
	selp.f32 	%f547, %f120, %f154, %p50;
	setp.eq.s16 	%p51, %rs14, 0;
	mov.f32 	%f546, %f120;
	@%p51 bra 	$L__BB497_31;
	ld.global.f32 	%f155, [%rd29+4];
	mul.f32 	%f546, %f155, %f121;
$L__BB497_31:
	max.f32 	%f156, %f528, %f547;
	max.f32 	%f528, %f156, %f546;
$L__BB497_32:
	setp.le.s64 	%p52, %rd51, %rd13;
	mov.f32 	%f550, 0fFF800000;
	mov.f32 	%f551, %f550;
	@%p52 bra 	$L__BB497_36;
	cvt.u32.u64 	%r212, %rd13;
	setp.eq.s64 	%p53, %rd43, 1;
	setp.eq.s64 	%p54, %rd42, 1;
	setp.eq.s64 	%p55, %rd41, 1;
	setp.eq.s64 	%p56, %rd40, 1;
	add.s32 	%r213, %r212, %r8;
	div.s32 	%r214, %r213, %r9;
	mul.lo.s32 	%r215, %r214, %r9;
	sub.s32 	%r216, %r213, %r215;
	div.s32 	%r217, %r216, %r10;
	mul.lo.s32 	%r218, %r217, %r10;
	sub.s32 	%r219, %r216, %r218;
	div.s32 	%r220, %r219, %r11;
	mul.lo.s32 	%r221, %r220, %r11;
	sub.s32 	%r222, %r219, %r221;
	selp.b32 	%r223, 0, %r214, %p56;
	selp.b32 	%r224, 0, %r217, %p55;
	selp.b32 	%r225, 0, %r220, %p54;
	selp.b32 	%r226, 0, %r222, %p53;
	mul.lo.s32 	%r227, %r13, %r223;
	mad.lo.s32 	%r228, %r14, %r224, %r227;
	mad.lo.s32 	%r229, %r15, %r225, %r228;
	mad.lo.s32 	%r230, %r16, %r226, %r229;
	shr.u32 	%r231, %r213, 31;
	add.s32 	%r232, %r213, %r231;
	shr.s32 	%r233, %r232, 1;
	mul.wide.s32 	%rd79, %r233, 8;
	add.s64 	%rd30, %rd1, %rd79;
	ld.global.f32 	%f158, [%rd30];
	shr.u32 	%r234, %r230, 31;
	add.s32 	%r235, %r230, %r234;
	shr.s32 	%r236, %r235, 1;
	mul.wide.s32 	%rd80, %r236, 2;
	add.s64 	%rd81, %rd2, %rd80;
	ld.global.v2.u8 	{%rs15, %rs16}, [%rd81];
	setp.eq.s16 	%p57, %rs15, 0;
	mul.f32 	%f159, %f158, %f121;
	selp.f32 	%f551, %f120, %f159, %p57;
	setp.eq.s16 	%p58, %rs16, 0;
	mov.f32 	%f550, %f120;
	@%p58 bra 	$L__BB497_35;
	ld.global.f32 	%f160, [%rd30+4];
	mul.f32 	%f550, %f160, %f121;
$L__BB497_35:
	max.f32 	%f161, %f528, %f551;
	max.f32 	%f528, %f161, %f550;
$L__BB497_36:
	setp.le.s64 	%p59, %rd51, %rd14;
	mov.f32 	%f554, 0fFF800000;
	mov.f32 	%f555, %f554;
	@%p59 bra 	$L__BB497_40;
	cvt.u32.u64 	%r237, %rd14;
	setp.eq.s64 	%p60, %rd43, 1;
	setp.eq.s64 	%p61, %rd42, 1;
	setp.eq.s64 	%p62, %rd41, 1;
	setp.eq.s64 	%p63, %rd40, 1;
	add.s32 	%r238, %r237, %r8;
	div.s32 	%r239, %r238, %r9;
	mul.lo.s32 	%r240, %r239, %r9;
	sub.s32 	%r241, %r238, %r240;
	div.s32 	%r242, %r241, %r10;
	mul.lo.s32 	%r243, %r242, %r10;
	sub.s32 	%r244, %r241, %r243;
	div.s32 	%r245, %r244, %r11;
	mul.lo.s32 	%r246, %r245, %r11;
	sub.s32 	%r247, %r244, %r246;
	selp.b32 	%r248, 0, %r239, %p63;
	selp.b32 	%r249, 0, %r242, %p62;
	selp.b32 	%r250, 0, %r245, %p61;
	selp.b32 	%r251, 0, %r247, %p60;
	mul.lo.s32 	%r252, %r13, %r248;
	mad.lo.s32 	%r253, %r14, %r249, %r252;
	mad.lo.s32 	%r254, %r15, %r250, %r253;
	mad.lo.s32 	%r255, %r16, %r251, %r254;
	shr.u32 	%r256, %r238, 31;
	add.s32 	%r257, %r238, %r256;
	shr.s32 	%r258, %r257, 1;
	mul.wide.s32 	%rd82, %r258, 8;
	add.s64 	%rd31, %rd1, %rd82;
	ld.global.f32 	%f163, [%rd31];
	shr.u32 	%r259, %r255, 31;
	add.s32 	%r260, %r255, %r259;
	shr.s32 	%r261, %r260, 1;
	mul.wide.s32 	%rd83, %r261, 2;
	add.s64 	%rd84, %rd2, %rd83;
	ld.global.v2.u8 	{%rs17, %rs18}, [%rd84];
	setp.eq.s16 	%p64, %rs17, 0;
	mul.f32 	%f164, %f163, %f121;
	selp.f32 	%f555, %f120, %f164, %p64;
	setp.eq.s16 	%p65, %rs18, 0;
	mov.f32 	%f554, %f120;
	@%p65 bra 	$L__BB497_39;
	ld.global.f32 	%f165, [%rd31+4];
	mul.f32 	%f554, %f165, %f121;
$L__BB497_39:
	max.f32 	%f166, %f528, %f555;
	max.f32 	%f528, %f166, %f554;
$L__BB497_40:
	setp.le.s64 	%p66, %rd51, %rd15;
	mov.f32 	%f558, 0fFF800000;
	mov.f32 	%f559, %f558;
	@%p66 bra 	$L__BB497_44;
	cvt.u32.u64 	%r262, %rd15;
	setp.eq.s64 	%p67, %rd43, 1;
	setp.eq.s64 	%p68, %rd42, 1;
	setp.eq.s64 	%p69, %rd41, 1;
	setp.eq.s64 	%p70, %rd40, 1;
	add.s32 	%r263, %r262, %r8;
	div.s32 	%r264, %r263, %r9;
	mul.lo.s32 	%r265, %r264, %r9;
	sub.s32 	%r266, %r263, %r265;
	div.s32 	%r267, %r266, %r10;
	mul.lo.s32 	%r268, %r267, %r10;
	sub.s32 	%r269, %r266, %r268;
	div.s32 	%r270, %r269, %r11;
	mul.lo.s32 	%r271, %r270, %r11;
	sub.s32 	%r272, %r269, %r271;
	selp.b32 	%r273, 0, %r264, %p70;
	selp.b32 	%r274, 0, %r267, %p69;
	selp.b32 	%r275, 0, %r270, %p68;
	selp.b32 	%r276, 0, %r272, %p67;
	mul.lo.s32 	%r277, %r13, %r273;
	mad.lo.s32 	%r278, %r14, %r274, %r277;
	mad.lo.s32 	%r279, %r15, %r275, %r278;
	mad.lo.s32 	%r280, %r16, %r276, %r279;
	shr.u32 	%r281, %r263, 31;
	add.s32 	%r282, %r263, %r281;
	shr.s32 	%r283, %r282, 1;
	mul.wide.s32 	%rd85, %r283, 8;
	add.s64 	%rd32, %rd1, %rd85;
	ld.global.f32 	%f168, [%rd32];
	shr.u32 	%r284, %r280, 31;
	add.s32 	%r285, %r280, %r284;
	shr.s32 	%r286, %r285, 1;
	mul.wide.s32 	%rd86, %r286, 2;
	add.s64 	%rd87, %rd2, %rd86;
	ld.global.v2.u8 	{%rs19, %rs20}, [%rd87];
	setp.eq.s16 	%p71, %rs19, 0;
	mul.f32 	%f169, %f168, %f121;
	selp.f32 	%f559, %f120, %f169, %p71;
	setp.eq.s16 	%p72, %rs20, 0;
	mov.f32 	%f558, %f120;
	@%p72 bra 	$L__BB497_43;
	ld.global.f32 	%f170, [%rd32+4];
	mul.f32 	%f558, %f170, %f121;
$L__BB497_43:
	max.f32 	%f171, %f528, %f559;
	max.f32 	%f528, %f171, %f558;
$L__BB497_44:
	setp.le.s64 	%p73, %rd51, %rd16;
	mov.f32 	%f562, 0fFF800000;
	mov.f32 	%f563, %f562;
	@%p73 bra 	$L__BB497_48;
	cvt.u32.u64 	%r287, %rd16;
	setp.eq.s64 	%p74, %rd43, 1;
	setp.eq.s64 	%p75, %rd42, 1;
	setp.eq.s64 	%p76, %rd41, 1;
	setp.eq.s64 	%p77, %rd40, 1;
	add.s32 	%r288, %r287, %r8;
	div.s32 	%r289, %r288, %r9;
	mul.lo.s32 	%r290, %r289, %r9;
	sub.s32 	%r291, %r288, %r290;
	div.s32 	%r292, %r291, %r10;
	mul.lo.s32 	%r293, %r292, %r10;
	sub.s32 	%r294, %r291, %r293;
	div.s32 	%r295, %r294, %r11;
	mul.lo.s32 	%r296, %r295, %r11;
	sub.s32 	%r297, %r294, %r296;
	selp.b32 	%r298, 0, %r289, %p77;
	selp.b32 	%r299, 0, %r292, %p76;
	selp.b32 	%r300, 0, %r295, %p75;
	selp.b32 	%r301, 0, %r297, %p74;
	mul.lo.s32 	%r302, %r13, %r298;
	mad.lo.s32 	%r303, %r14, %r299, %r302;
	mad.lo.s32 	%r304, %r15, %r300, %r303;
	mad.lo.s32 	%r305, %r16, %r301, %r304;
	shr.u32 	%r306, %r288, 31;
	add.s32 	%r307, %r288, %r306;
	shr.s32 	%r308, %r307, 1;
	mul.wide.s32 	%rd88, %r308, 8;
	add.s64 	%rd33, %rd1, %rd88;
	ld.global.f32 	%f173, [%rd33];
	shr.u32 	%r309, %r305, 31;
	add.s32 	%r310, %r305, %r309;
	shr.s32 	%r311, %r310, 1;
	mul.wide.s32 	%rd89, %r311, 2;
	add.s64 	%rd90, %rd2, %rd89;
	ld.global.v2.u8 	{%rs21, %rs22}, [%rd90];
	setp.eq.s16 	%p78, %rs21, 0;
	mul.f32 	%f174, %f173, %f121;
	selp.f32 	%f563, %f120, %f174, %p78;
	setp.eq.s16 	%p79, %rs22, 0;
	mov.f32 	%f562, %f120;
	@%p79 bra 	$L__BB497_47;
	ld.global.f32 	%f175, [%rd33+4];
	mul.f32 	%f562, %f175, %f121;
$L__BB497_47:
	max.f32 	%f176, %f528, %f563;
	max.f32 	%f528, %f176, %f562;
$L__BB497_48:
	setp.le.s64 	%p80, %rd51, %rd17;
	mov.f32 	%f566, 0fFF800000;
	mov.f32 	%f567, %f566;
	@%p80 bra 	$L__BB497_52;
	cvt.u32.u64 	%r312, %rd17;
	setp.eq.s64 	%p81, %rd43, 1;
	setp.eq.s64 	%p82, %rd42, 1;
	setp.eq.s64 	%p83, %rd41, 1;
	setp.eq.s64 	%p84, %rd40, 1;
	add.s32 	%r313, %r312, %r8;
	div.s32 	%r314, %r313, %r9;
	mul.lo.s32 	%r315, %r314, %r9;
	sub.s32 	%r316, %r313, %r315;
	div.s32 	%r317, %r316, %r10;
	mul.lo.s32 	%r318, %r317, %r10;
	sub.s32 	%r319, %r316, %r318;
	div.s32 	%r320, %r319, %r11;
	mul.lo.s32 	%r321, %r320, %r11;
	sub.s32 	%r322, %r319, %r321;
	selp.b32 	%r323, 0, %r314, %p84;
	selp.b32 	%r324, 0, %r317, %p83;
	selp.b32 	%r325, 0, %r320, %p82;
	selp.b32 	%r326, 0, %r322, %p81;
	mul.lo.s32 	%r327, %r13, %r323;
	mad.lo.s32 	%r328, %r14, %r324, %r327;
	mad.lo.s32 	%r329, %r15, %r325, %r328;
	mad.lo.s32 	%r330, %r16, %r326, %r329;
	shr.u32 	%r331, %r313, 31;
	add.s32 	%r332, %r313, %r331;
	shr.s32 	%r333, %r332, 1;
	mul.wide.s32 	%rd91, %r333, 8;
	add.s64 	%rd34, %rd1, %rd91;
	ld.global.f32 	%f178, [%rd34];
	shr.u32 	%r334, %r330, 31;
	add.s32 	%r335, %r330, %r334;
	shr.s32 	%r336, %r335, 1;
	mul.wide.s32 	%rd92, %r336, 2;
	add.s64 	%rd93, %rd2, %rd92;
	ld.global.v2.u8 	{%rs23, %rs24}, [%rd93];
	setp.eq.s16 	%p85, %rs23, 0;
	mul.f32 	%f179, %f178, %f121;
	selp.f32 	%f567, %f120, %f179, %p85;
	setp.eq.s16 	%p86, %rs24, 0;
	mov.f32 	%f566, %f120;
	@%p86 bra 	$L__BB497_51;
	ld.global.f32 	%f180, [%rd34+4];
	mul.f32 	%f566, %f180, %f121;
$L__BB497_51:
	max.f32 	%f181, %f528, %f567;
	max.f32 	%f528, %f181, %f566;
$L__BB497_52:
	setp.le.s64 	%p87, %rd51, %rd18;
	mov.f32 	%f570, 0fFF800000;
	mov.f32 	%f571, %f570;
	@%p87 bra 	$L__BB497_56;
	cvt.u32.u64 	%r337, %rd18;
	setp.eq.s64 	%p88, %rd43, 1;
	setp.eq.s64 	%p89, %rd42, 1;
	setp.eq.s64 	%p90, %rd41, 1;
	setp.eq.s64 	%p91, %rd40, 1;
	add.s32 	%r338, %r337, %r8;
	div.s32 	%r339, %r338, %r9;
	mul.lo.s32 	%r340, %r339, %r9;
	sub.s32 	%r341, %r338, %r340;
	div.s32 	%r342, %r341, %r10;
	mul.lo.s32 	%r343, %r342, %r10;
	sub.s32 	%r344, %r341, %r343;
	div.s32 	%r345, %r344, %r11;
	mul.lo.s32 	%r346, %r345, %r11;
	sub.s32 	%r347, %r344, %r346;
	selp.b32 	%r348, 0, %r339, %p91;
	selp.b32 	%r349, 0, %r342, %p90;
	selp.b32 	%r350, 0, %r345, %p89;
	selp.b32 	%r351, 0, %r347, %p88;
	mul.lo.s32 	%r352, %r13, %r348;
	mad.lo.s32 	%r353, %r14, %r349, %r352;
	mad.lo.s32 	%r354, %r15, %r350, %r353;
	mad.lo.s32 	%r355, %r16, %r351, %r354;
	shr.u32 	%r356, %r338, 31;
	add.s32 	%r357, %r338, %r356;
	shr.s32 	%r358, %r357, 1;
	mul.wide.s32 	%rd94, %r358, 8;
	add.s64 	%rd35, %rd1, %rd94;
	ld.global.f32 	%f183, [%rd35];
	shr.u32 	%r359, %r355, 31;
	add.s32 	%r360, %r355, %r359;
	shr.s32 	%r361, %r360, 1;
	mul.wide.s32 	%rd95, %r361, 2;
	add.s64 	%rd96, %rd2, %rd95;
	ld.global.v2.u8 	{%rs25, %rs26}, [%rd96];
	setp.eq.s16 	%p92, %rs25, 0;
	mul.f32 	%f184, %f183, %f121;
	selp.f32 	%f571, %f120, %f184, %p92;
	setp.eq.s16 	%p93, %rs26, 0;
	mov.f32 	%f570, %f120;
	@%p93 bra 	$L__BB497_55;
	ld.global.f32 	%f185, [%rd35+4];
	mul.f32 	%f570, %f185, %f121;
$L__BB497_55:
	max.f32 	%f186, %f528, %f571;
	max.f32 	%f528, %f186, %f570;
$L__BB497_56:
	setp.le.s64 	%p94, %rd51, %rd6;
	mov.b32 	%r362, %f528;
	shfl.sync.bfly.b32	%r363|%p95, %r362, 16, 31, -1;
	mov.b32 	%f187, %r363;
	max.f32 	%f188, %f528, %f187;
	mov.b32 	%r364, %f188;
	shfl.sync.bfly.b32	%r365|%p96, %r364, 8, 31, -1;
	mov.b32 	%f189, %r365;
	max.f32 	%f190, %f188, %f189;
	mov.b32 	%r366, %f190;
	shfl.sync.bfly.b32	%r367|%p97, %r366, 4, 31, -1;
	mov.b32 	%f191, %r367;
	max.f32 	%f192, %f190, %f191;
	mov.b32 	%r368, %f192;
	shfl.sync.bfly.b32	%r369|%p98, %r368, 2, 31, -1;
	mov.b32 	%f193, %r369;
	max.f32 	%f194, %f192, %f193;
	mov.b32 	%r370, %f194;
	shfl.sync.bfly.b32	%r371|%p99, %r370, 1, 31, -1;
	mov.b32 	%f195, %r371;
	max.f32 	%f196, %f194, %f195;
	sub.f32 	%f197, %f523, %f196;
	fma.rn.f32 	%f198, %f197, 0f3BBB989D, 0f3F000000;
	cvt.sat.f32.f32 	%f199, %f198;
	mov.f32 	%f200, 0f4B400001;
	mov.f32 	%f201, 0f437C0000;
	fma.rm.f32 	%f202, %f199, %f201, %f200;
	add.f32 	%f203, %f202, 0fCB40007F;
	neg.f32 	%f204, %f203;
	fma.rn.f32 	%f205, %f197, 0f3FB8AA3B, %f204;
	fma.rn.f32 	%f206, %f197, 0f32A57060, %f205;
	mov.b32 	%r372, %f202;
	shl.b32 	%r373, %r372, 23;
	mov.b32 	%f207, %r373;
	ex2.approx.ftz.f32 	%f208, %f206;
	mul.f32 	%f209, %f208, %f207;
	add.f32 	%f210, %f209, 0f00000000;
	sub.f32 	%f211, %f522, %f196;
	fma.rn.f32 	%f212, %f211, 0f3BBB989D, 0f3F000000;
	cvt.sat.f32.f32 	%f213, %f212;
	fma.rm.f32 	%f214, %f213, %f201, %f200;
	add.f32 	%f215, %f214, 0fCB40007F;
	neg.f32 	%f216, %f215;
	fma.rn.f32 	%f217, %f211, 0f3FB8AA3B, %f216;
	fma.rn.f32 	%f218, %f211, 0f32A57060, %f217;
	mov.b32 	%r374, %f214;
	shl.b32 	%r375, %r374, 23;
	mov.b32 	%f219, %r375;
	ex2.approx.ftz.f32 	%f220, %f218;
	mul.f32 	%f221, %f220, %f219;
	add.f32 	%f222, %f210, %f221;
	sub.f32 	%f223, %f527, %f196;
	fma.rn.f32 	%f224, %f223, 0f3BBB989D, 0f3F000000;
	cvt.sat.f32.f32 	%f225, %f224;
	fma.rm.f32 	%f226, %f225, %f201, %f200;
	add.f32 	%f227, %f226, 0fCB40007F;
	neg.f32 	%f228, %f227;
	fma.rn.f32 	%f229, %f223, 0f3FB8AA3B, %f228;
	fma.rn.f32 	%f230, %f223, 0f32A57060, %f229;
	mov.b32 	%r376, %f226;
	shl.b32 	%r377, %r376, 23;
	mov.b32 	%f231, %r377;
	ex2.approx.ftz.f32 	%f232, %f230;
	mul.f32 	%f233, %f232, %f231;
	add.f32 	%f234, %f222, %f233;
	sub.f32 	%f235, %f526, %f196;
	fma.rn.f32 	%f236, %f235, 0f3BBB989D, 0f3F000000;
	cvt.sat.f32.f32 	%f237, %f236;
	fma.rm.f32 	%f238, %f237, %f201, %f200;
	add.f32 	%f239, %f238, 0fCB40007F;
	neg.f32 	%f240, %f239;
	fma.rn.f32 	%f241, %f235, 0f3FB8AA3B, %f240;
	fma.rn.f32 	%f242, %f235, 0f32A57060, %f241;
	mov.b32 	%r378, %f238;
	shl.b32 	%r379, %r378, 23;
	mov.b32 	%f243, %r379;
	ex2.approx.ftz.f32 	%f244, %f242;
	mul.f32 	%f245, %f244, %f243;
	add.f32 	%f246, %f234, %f245;
	sub.f32 	%f247, %f531, %f196;
	fma.rn.f32 	%f248, %f247, 0f3BBB989D, 0f3F000000;
	cvt.sat.f32.f32 	%f249, %f248;
	fma.rm.f32 	%f250, %f249, %f201, %f200;
	add.f32 	%f251, %f250, 0fCB40007F;
	neg.f32 	%f252, %f251;
	fma.rn.f32 	%f253, %f247, 0f3FB8AA3B, %f252;
	fma.rn.f32 	%f254, %f247, 0f32A57060, %f253;
	mov.b32 	%r380, %f250;
	shl.b32 	%r381, %r380, 23;
	mov.b32 	%f255, %r381;
	ex2.approx.ftz.f32 	%f256, %f254;
	mul.f32 	%f257, %f256, %f255;
	add.f32 	%f258, %f246, %f257;
	sub.f32 	%f259, %f530, %f196;
	fma.rn.f32 	%f260, %f259, 0f3BBB989D, 0f3F000000;
	cvt.sat.f32.f32 	%f261, %f260;
	fma.rm.f32 	%f262, %f261, %f201, %f200;
	add.f32 	%f263, %f262, 0fCB40007F;
	neg.f32 	%f264, %f263;
	fma.rn.f32 	%f265, %f259, 0f3FB8AA3B, %f264;
	fma.rn.f32 	%f266, %f259, 0f32A57060, %f265;
	mov.b32 	%r382, %f262;
	shl.b32 	%r383, %r382, 23;
	mov.b32 	%f267, %r383;
	ex2.approx.ftz.f32 	%f268, %f266;
	mul.f32 	%f269, %f268, %f267;
	add.f32 	%f270, %f258, %f269;
	sub.f32 	%f271, %f535, %f196;
	fma.rn.f32 	%f272, %f271, 0f3BBB989D, 0f3F000000;
	cvt.sat.f32.f32 	%f273, %f272;
	fma.rm.f32 	%f274, %f273, %f201, %f200;
	add.f32 	%f275, %f274, 0fCB40007F;
	neg.f32 	%f276, %f275;
	fma.rn.f32 	%f277, %f271, 0f3FB8AA3B, %f276;
	fma.rn.f32 	%f278, %f271, 0f32A57060, %f277;
	mov.b32 	%r384, %f274;
	shl.b32 	%r385, %r384, 23;
	mov.b32 	%f279, %r385;
	ex2.approx.ftz.f32 	%f280, %f278;
	mul.f32 	%f281, %f280, %f279;
	add.f32 	%f282, %f270, %f281;
	sub.f32 	%f283, %f534, %f196;
	fma.rn.f32 	%f284, %f283, 0f3BBB989D, 0f3F000000;
	cvt.sat.f32.f32 	%f285, %f284;
	fma.rm.f32 	%f286, %f285, %f201, %f200;
	add.f32 	%f287, %f286, 0fCB40007F;
	neg.f32 	%f288, %f287;
	fma.rn.f32 	%f289, %f283, 0f3FB8AA3B, %f288;
	fma.rn.f32 	%f290, %f283, 0f32A57060, %f289;
	mov.b32 	%r386, %f286;
	shl.b32 	%r387, %r386, 23;
	mov.b32 	%f291, %r387;
	ex2.approx.ftz.f32 	%f292, %f290;
	mul.f32 	%f293, %f292, %f291;
	add.f32 	%f294, %f282, %f293;
	sub.f32 	%f295, %f539, %f196;
	fma.rn.f32 	%f296, %f295, 0f3BBB989D, 0f3F000000;
	cvt.sat.f32.f32 	%f297, %f296;
	fma.rm.f32 	%f298, %f297, %f201, %f200;
	add.f32 	%f299, %f298, 0fCB40007F;
	neg.f32 	%f300, %f299;
	fma.rn.f32 	%f301, %f295, 0f3FB8AA3B, %f300;
	fma.rn.f32 	%f302, %f295, 0f32A57060, %f301;
	mov.b32 	%r388, %f298;
	shl.b32 	%r389, %r388, 23;
	mov.b32 	%f303, %r389;
	ex2.approx.ftz.f32 	%f304, %f302;
	mul.f32 	%f305, %f304, %f303;
	add.f32 	%f306, %f294, %f305;
	sub.f32 	%f307, %f538, %f196;
	fma.rn.f32 	%f308, %f307, 0f3BBB989D, 0f3F000000;
	cvt.sat.f32.f32 	%f309, %f308;
	fma.rm.f32 	%f310, %f309, %f201, %f200;
	add.f32 	%f311, %f310, 0fCB40007F;
	neg.f32 	%f312, %f311;
	fma.rn.f32 	%f313, %f307, 0f3FB8AA3B, %f312;
	fma.rn.f32 	%f314, %f307, 0f32A57060, %f313;
	mov.b32 	%r390, %f310;
	shl.b32 	%r391, %r390, 23;
	mov.b32 	%f315, %r391;
	ex2.approx.ftz.f32 	%f316, %f314;
	mul.f32 	%f317, %f316, %f315;
	add.f32 	%f318, %f306, %f317;
	sub.f32 	%f319, %f543, %f196;
	fma.rn.f32 	%f320, %f319, 0f3BBB989D, 0f3F000000;
	cvt.sat.f32.f32 	%f321, %f320;
	fma.rm.f32 	%f322, %f321, %f201, %f200;
	add.f32 	%f323, %f322, 0fCB40007F;
	neg.f32 	%f324, %f323;
	fma.rn.f32 	%f325, %f319, 0f3FB8AA3B, %f324;
	fma.rn.f32 	%f326, %f319, 0f32A57060, %f325;
	mov.b32 	%r392, %f322;
	shl.b32 	%r393, %r392, 23;
	mov.b32 	%f327, %r393;
	ex2.approx.ftz.f32 	%f328, %f326;
	mul.f32 	%f329, %f328, %f327;
	add.f32 	%f330, %f318, %f329;
	sub.f32 	%f331, %f542, %f196;
	fma.rn.f32 	%f332, %f331, 0f3BBB989D, 0f3F000000;
	cvt.sat.f32.f32 	%f333, %f332;
	fma.rm.f32 	%f334, %f333, %f201, %f200;
	add.f32 	%f335, %f334, 0fCB40007F;
	neg.f32 	%f336, %f335;
	fma.rn.f32 	%f337, %f331, 0f3FB8AA3B, %f336;
	fma.rn.f32 	%f338, %f331, 0f32A57060, %f337;
	mov.b32 	%r394, %f334;
	shl.b32 	%r395, %r394, 23;
	mov.b32 	%f339, %r395;
	ex2.approx.ftz.f32 	%f340, %f338;
	mul.f32 	%f341, %f340, %f339;
	add.f32 	%f342, %f330, %f341;
	sub.f32 	%f343, %f547, %f196;
	fma.rn.f32 	%f344, %f343, 0f3BBB989D, 0f3F000000;
	cvt.sat.f32.f32 	%f345, %f344;
	fma.rm.f32 	%f346, %f345, %f201, %f200;
	add.f32 	%f347, %f346, 0fCB40007F;
	neg.f32 	%f348, %f347;
	fma.rn.f32 	%f349, %f343, 0f3FB8AA3B, %f348;
	fma.rn.f32 	%f350, %f343, 0f32A57060, %f349;
	mov.b32 	%r396, %f346;
	shl.b32 	%r397, %r396, 23;
	mov.b32 	%f351, %r397;
	ex2.approx.ftz.f32 	%f352, %f350;
	mul.f32 	%f353, %f352, %f351;
	add.f32 	%f354, %f342, %f353;
	sub.f32 	%f355, %f546, %f196;
	fma.rn.f32 	%f356, %f355, 0f3BBB989D, 0f3F000000;
	cvt.sat.f32.f32 	%f357, %f356;
	fma.rm.f32 	%f358, %f357, %f201, %f200;
	add.f32 	%f359, %f358, 0fCB40007F;
	neg.f32 	%f360, %f359;
	fma.rn.f32 	%f361, %f355, 0f3FB8AA3B, %f360;
	fma.rn.f32 	%f362, %f355, 0f32A57060, %f361;
	mov.b32 	%r398, %f358;
	shl.b32 	%r399, %r398, 23;
	mov.b32 	%f363, %r399;
	ex2.approx.ftz.f32 	%f364, %f362;
	mul.f32 	%f365, %f364, %f363;
	add.f32 	%f366, %f354, %f365;
	sub.f32 	%f367, %f551, %f196;
	fma.rn.f32 	%f368, %f367, 0f3BBB989D, 0f3F000000;
	cvt.sat.f32.f32 	%f369, %f368;
	fma.rm.f32 	%f370, %f369, %f201, %f200;
	add.f32 	%f371, %f370, 0fCB40007F;
	neg.f32 	%f372, %f371;
	fma.rn.f32 	%f373, %f367, 0f3FB8AA3B, %f372;
	fma.rn.f32 	%f374, %f367, 0f32A57060, %f373;
	mov.b32 	%r400, %f370;
	shl.b32 	%r401, %r400, 23;
	mov.b32 	%f375, %r401;
	ex2.approx.ftz.f32 	%f376, %f374;
	mul.f32 	%f377, %f376, %f375;
	add.f32 	%f378, %f366, %f377;
	sub.f32 	%f379, %f550, %f196;
	fma.rn.f32 	%f380, %f379, 0f3BBB989D, 0f3F000000;
	cvt.sat.f32.f32 	%f381, %f380;
	fma.rm.f32 	%f382, %f381, %f201, %f200;
	add.f32 	%f383, %f382, 0fCB40007F;
	neg.f32 	%f384, %f383;
	fma.rn.f32 	%f385, %f379, 0f3FB8AA3B, %f384;
	fma.rn.f32 	%f386, %f379, 0f32A57060, %f385;
	mov.b32 	%r402, %f382;
	shl.b32 	%r403, %r402, 23;
	mov.b32 	%f387, %r403;
	ex2.approx.ftz.f32 	%f388, %f386;
	mul.f32 	%f389, %f388, %f387;
	add.f32 	%f390, %f378, %f389;
	sub.f32 	%f391, %f555, %f196;
	fma.rn.f32 	%f392, %f391, 0f3BBB989D, 0f3F000000;
	cvt.sat.f32.f32 	%f393, %f392;
	fma.rm.f32 	%f394, %f393, %f201, %f200;
	add.f32 	%f395, %f394, 0fCB40007F;
	neg.f32 	%f396, %f395;
	fma.rn.f32 	%f397, %f391, 0f3FB8AA3B, %f396;
	fma.rn.f32 	%f398, %f391, 0f32A57060, %f397;
	mov.b32 	%r404, %f394;
	shl.b32 	%r405, %r404, 23;
	mov.b32 	%f399, %r405;
	ex2.approx.ftz.f32 	%f400, %f398;
	mul.f32 	%f401, %f400, %f399;
	add.f32 	%f402, %f390, %f401;
	sub.f32 	%f403, %f554, %f196;
	fma.rn.f32 	%f404, %f403, 0f3BBB989D, 0f3F000000;
	cvt.sat.f32.f32 	%f405, %f404;
	fma.rm.f32 	%f406, %f405, %f201, %f200;
	add.f32 	%f407, %f406, 0fCB40007F;
	neg.f32 	%f408, %f407;
	fma.rn.f32 	%f409, %f403, 0f3FB8AA3B, %f408;
	fma.rn.f32 	%f410, %f403, 0f32A57060, %f409;
	mov.b32 	%r406, %f406;
	shl.b32 	%r407, %r406, 23;
	mov.b32 	%f411, %r407;
	ex2.approx.ftz.f32 	%f412, %f410;
	mul.f32 	%f413, %f412, %f411;
	add.f32 	%f414, %f402, %f413;
	sub.f32 	%f415, %f559, %f196;
	fma.rn.f32 	%f416, %f415, 0f3BBB989D, 0f3F000000;
	cvt.sat.f32.f32 	%f417, %f416;
	fma.rm.f32 	%f418, %f417, %f201, %f200;
	add.f32 	%f419, %f418, 0fCB40007F;
	neg.f32 	%f420, %f419;
	fma.rn.f32 	%f421, %f415, 0f3FB8AA3B, %f420;
	fma.rn.f32 	%f422, %f415, 0f32A57060, %f421;
	mov.b32 	%r408, %f418;
	shl.b32 	%r409, %r408, 23;
	mov.b32 	%f423, %r409;
	ex2.approx.ftz.f32 	%f424, %f422;
	mul.f32 	%f425, %f424, %f423;
	add.f32 	%f426, %f414, %f425;
	sub.f32 	%f427, %f558, %f196;
	fma.rn.f32 	%f428, %f427, 0f3BBB989D, 0f3F000000;
	cvt.sat.f32.f32 	%f429, %f428;
	fma.rm.f32 	%f430, %f429, %f201, %f200;
	add.f32 	%f431, %f430, 0fCB40007F;
	neg.f32 	%f432, %f431;
	fma.rn.f32 	%f433, %f427, 0f3FB8AA3B, %f432;
	fma.rn.f32 	%f434, %f427, 0f32A57060, %f433;
	mov.b32 	%r410, %f430;
	shl.b32 	%r411, %r410, 23;
	mov.b32 	%f435, %r411;
	ex2.approx.ftz.f32 	%f436, %f434;
	mul.f32 	%f437, %f436, %f435;
	add.f32 	%f438, %f426, %f437;
	sub.f32 	%f439, %f563, %f196;
	fma.rn.f32 	%f440, %f439, 0f3BBB989D, 0f3F000000;
	cvt.sat.f32.f32 	%f441, %f440;
	fma.rm.f32 	%f442, %f441, %f201, %f200;
	add.f32 	%f443, %f442, 0fCB40007F;
	neg.f32 	%f444, %f443;
	fma.rn.f32 	%f445, %f439, 0f3FB8AA3B, %f444;
	fma.rn.f32 	%f446, %f439, 0f32A57060, %f445;
	mov.b32 	%r412, %f442;
	shl.b32 	%r413, %r412, 23;
	mov.b32 	%f447, %r413;
	ex2.approx.ftz.f32 	%f448, %f446;
	mul.f32 	%f449, %f448, %f447;
	add.f32 	%f450, %f438, %f449;
	sub.f32 	%f451, %f562, %f196;
	fma.rn.f32 	%f452, %f451, 0f3BBB989D, 0f3F000000;
	cvt.sat.f32.f32 	%f453, %f452;
	fma.rm.f32 	%f454, %f453, %f201, %f200;
	add.f32 	%f455, %f454, 0fCB40007F;
	neg.f32 	%f456, %f455;
	fma.rn.f32 	%f457, %f451, 0f3FB8AA3B, %f456;
	fma.rn.f32 	%f458, %f451, 0f32A57060, %f457;
	mov.b32 	%r414, %f454;
	shl.b32 	%r415, %r414, 23;
	mov.b32 	%f459, %r415;
	ex2.approx.ftz.f32 	%f460, %f458;
	mul.f32 	%f461, %f460, %f459;
	add.f32 	%f462, %f450, %f461;
	sub.f32 	%f463, %f567, %f196;
	fma.rn.f32 	%f464, %f463, 0f3BBB989D, 0f3F000000;
	cvt.sat.f32.f32 	%f465, %f464;
	fma.rm.f32 	%f466, %f465, %f201, %f200;
	add.f32 	%f467, %f466, 0fCB40007F;
	neg.f32 	%f468, %f467;
	fma.rn.f32 	%f469, %f463, 0f3FB8AA3B, %f468;
	fma.rn.f32 	%f470, %f463, 0f32A57060, %f469;
	mov.b32 	%r416, %f466;
	shl.b32 	%r417, %r416, 23;
	mov.b32 	%f471, %r417;
	ex2.approx.ftz.f32 	%f472, %f470;
	mul.f32 	%f473, %f472, %f471;
	add.f32 	%f474, %f462, %f473;
	sub.f32 	%f475, %f566, %f196;
	fma.rn.f32 	%f476, %f475, 0f3BBB989D, 0f3F000000;
	cvt.sat.f32.f32 	%f477, %f476;
	fma.rm.f32 	%f478, %f477, %f201, %f200;
	add.f32 	%f479, %f478, 0fCB40007F;
	neg.f32 	%f480, %f479;
	fma.rn.f32 	%f481, %f475, 0f3FB8AA3B, %f480;
	fma.rn.f32 	%f482, %f475, 0f32A57060, %f481;
	mov.b32 	%r418, %f478;
	shl.b32 	%r419, %r418, 23;
	mov.b32 	%f483, %r419;
	ex2.approx.ftz.f32 	%f484, %f482;
	mul.f32 	%f485, %f484, %f483;
	add.f32 	%f486, %f474, %f485;
	sub.f32 	%f487, %f571, %f196;
	fma.rn.f32 	%f488, %f487, 0f3BBB989D, 0f3F000000;
	cvt.sat.f32.f32 	%f489, %f488;
	fma.rm.f32 	%f490, %f489, %f201, %f200;
	add.f32 	%f491, %f490, 0fCB40007F;
	neg.f32 	%f492, %f491;
	fma.rn.f32 	%f493, %f487, 0f3FB8AA3B, %f492;
	fma.rn.f32 	%f494, %f487, 0f32A57060, %f493;
	mov.b32 	%r420, %f490;
	shl.b32 	%r421, %r420, 23;
	mov.b32 	%f495, %r421;
	ex2.approx.ftz.f32 	%f496, %f494;
	mul.f32 	%f497, %f496, %f495;
	add.f32 	%f498, %f486, %f497;
	sub.f32 	%f499, %f570, %f196;
	fma.rn.f32 	%f500, %f499, 0f3BBB989D, 0f3F000000;
	cvt.sat.f32.f32 	%f501, %f500;
	fma.rm.f32 	%f502, %f501, %f201, %f200;
	add.f32 	%f503, %f502, 0fCB40007F;
	neg.f32 	%f504, %f503;
	fma.rn.f32 	%f505, %f499, 0f3FB8AA3B, %f504;
	fma.rn.f32 	%f506, %f499, 0f32A57060, %f505;
	mov.b32 	%r422, %f502;
	shl.b32 	%r423, %r422, 23;
	mov.b32 	%f507, %r423;
	ex2.approx.ftz.f32 	%f508, %f506;
	mul.f32 	%f509, %f508, %f507;
	add.f32 	%f510, %f498, %f509;
	mov.b32 	%r424, %f510;
	shfl.sync.bfly.b32	%r425|%p100, %r424, 16, 31, -1;
	mov.b32 	%f511, %r425;
	add.f32 	%f512, %f510, %f511;
	mov.b32 	%r426, %f512;
	shfl.sync.bfly.b32	%r427|%p101, %r426, 8, 31, -1;
	mov.b32 	%f513, %r427;
	add.f32 	%f514, %f512, %f513;
	mov.b32 	%r428, %f514;
	shfl.sync.bfly.b32	%r429|%p102, %r428, 4, 31, -1;
	mov.b32 	%f515, %r429;
	add.f32 	%f516, %f514, %f515;
	mov.b32 	%r430, %f516;
	shfl.sync.bfly.b32	%r431|%p103, %r430, 2, 31, -1;
	mov.b32 	%f517, %r431;
	add.f32 	%f518, %f516, %f517;
	mov.b32 	%r432, %f518;
	shfl.sync.bfly.b32	%r433|%p104, %r432, 1, 31, -1;
	mov.b32 	%f519, %r433;
	add.f32 	%f520, %f518, %f519;
	div.rn.f32 	%f94, %f209, %f520;
	div.rn.f32 	%f95, %f221, %f520;
	div.rn.f32 	%f96, %f233, %f520;
	div.rn.f32 	%f97, %f245, %f520;
	div.rn.f32 	%f98, %f257, %f520;
	div.rn.f32 	%f99, %f269, %f520;
	div.rn.f32 	%f100, %f281, %f520;
	div.rn.f32 	%f101, %f293, %f520;
	div.rn.f32 	%f102, %f305, %f520;
	div.rn.f32 	%f103, %f317, %f520;
	div.rn.f32 	%f104, %f329, %f520;
	div.rn.f32 	%f105, %f341, %f520;
	div.rn.f32 	%f106, %f353, %f520;
	div.rn.f32 	%f107, %f365, %f520;
	div.rn.f32 	%f108, %f377, %f520;
	div.rn.f32 	%f109, %f389, %f520;
	div.rn.f32 	%f110, %f401, %f520;
	div.rn.f32 	%f111, %f413, %f520;
	div.rn.f32 	%f112, %f425, %f520;
	div.rn.f32 	%f113, %f437, %f520;
	div.rn.f32 	%f114, %f449, %f520;
	div.rn.f32 	%f115, %f461, %f520;
	div.rn.f32 	%f116, %f473, %f520;
	div.rn.f32 	%f117, %f485, %f520;
	div.rn.f32 	%f118, %f497, %f520;
	div.rn.f32 	%f119, %f509, %f520;
	mul.lo.s64 	%rd36, %rd178, %rd49;
	@%p94 bra 	$L__BB497_58;
	add.s64 	%rd97, %rd36, %rd6;
	shr.u64 	%rd98, %rd97, 63;
	add.s64 	%rd99, %rd97, %rd98;
	shl.b64 	%rd100, %rd99, 2;
	and.b64  	%rd101, %rd100, -8;
	add.s64 	%rd102, %rd4, %rd101;
	st.global.v2.f32 	[%rd102], {%f94, %f95};
$L__BB497_58:
	setp.le.s64 	%p105, %rd51, %rd7;
	@%p105 bra 	$L__BB497_60;
	add.s64 	%rd103, %rd36, %rd7;
	shr.u64 	%rd104, %rd103, 63;
	add.s64 	%rd105, %rd103, %rd104;
	shl.b64 	%rd106, %rd105, 2;
	and.b64  	%rd107, %rd106, -8;
	add.s64 	%rd108, %rd4, %rd107;
	st.global.v2.f32 	[%rd108], {%f96, %f97};
$L__BB497_60:
	setp.le.s64 	%p106, %rd51, %rd8;
	@%p106 bra 	$L__BB497_62;
	add.s64 	%rd109, %rd36, %rd8;
	shr.u64 	%rd110, %rd109, 63;
	add.s64 	%rd111, %rd109, %rd110;
	shl.b64 	%rd112, %rd111, 2;
	and.b64  	%rd113, %rd112, -8;
	add.s64 	%rd114, %rd4, %rd113;
	st.global.v2.f32 	[%rd114], {%f98, %f99};
$L__BB497_62:
	setp.le.s64 	%p107, %rd51, %rd9;
	@%p107 bra 	$L__BB497_64;
	add.s64 	%rd115, %rd36, %rd9;
	shr.u64 	%rd116, %rd115, 63;
	add.s64 	%rd117, %rd115, %rd116;
	shl.b64 	%rd118, %rd117, 2;
	and.b64  	%rd119, %rd118, -8;
	add.s64 	%rd120, %rd4, %rd119;
	st.global.v2.f32 	[%rd120], {%f100, %f101};
$L__BB497_64:
	setp.le.s64 	%p108, %rd51, %rd10;
	@%p108 bra 	$L__BB497_66;
	add.s64 	%rd121, %rd36, %rd10;
	shr.u64 	%rd122, %rd121, 63;
	add.s64 	%rd123, %rd121, %rd122;
	shl.b64 	%rd124, %rd123, 2;
	and.b64  	%rd125, %rd124, -8;
	add.s64 	%rd126, %rd4, %rd125;
	st.global.v2.f32 	[%rd126], {%f102, %f103};
$L__BB497_66:
	setp.le.s64 	%p109, %rd51, %rd11;
	@%p109 bra 	$L__BB497_68;
	add.s64 	%rd127, %rd36, %rd11;
	shr.u64 	%rd128, %rd127, 63;
	add.s64 	%rd129, %rd127, %rd128;
	shl.b64 	%rd130, %rd129, 2;
	and.b64  	%rd131, %rd130, -8;
	add.s64 	%rd132, %rd4, %rd131;
	st.global.v2.f32 	[%rd132], {%f104, %f105};
$L__BB497_68:
	setp.le.s64 	%p110, %rd51, %rd12;
	@%p110 bra 	$L__BB497_70;
	add.s64 	%rd133, %rd36, %rd12;
	shr.u64 	%rd134, %rd133, 63;
	add.s64 	%rd135, %rd133, %rd134;
	shl.b64 	%rd136, %rd135, 2;
	and.b64  	%rd137, %rd136, -8;
	add.s64 	%rd138, %rd4, %rd137;
	st.global.v2.f32 	[%rd138], {%f106, %f107};
$L__BB497_70:
	setp.le.s64 	%p111, %rd51, %rd13;
	@%p111 bra 	$L__BB497_72;
	add.s64 	%rd139, %rd36, %rd13;
	shr.u64 	%rd140, %rd139, 63;
	add.s64 	%rd141, %rd139, %rd140;
	shl.b64 	%rd142, %rd141, 2;
	and.b64  	%rd143, %rd142, -8;
	add.s64 	%rd144, %rd4, %rd143;
	st.global.v2.f32 	[%rd144], {%f108, %f109};
$L__BB497_72:
	setp.le.s64 	%p112, %rd51, %rd14;
	@%p112 bra 	$L__BB497_74;
	add.s64 	%rd145, %rd36, %rd14;
	shr.u64 	%rd146, %rd145, 63;
	add.s64 	%rd147, %rd145, %rd146;
	shl.b64 	%rd148, %rd147, 2;
	and.b64  	%rd149, %rd148, -8;
	add.s64 	%rd150, %rd4, %rd149;
	st.global.v2.f32 	[%rd150], {%f110, %f111};
$L__BB497_74:
	setp.le.s64 	%p113, %rd51, %rd15;
	@%p113 bra 	$L__BB497_76;
	add.s64 	%rd151, %rd36, %rd15;
	shr.u64 	%rd152, %rd151, 63;
	add.s64 	%rd153, %rd151, %rd152;
	shl.b64 	%rd154, %rd153, 2;
	and.b64  	%rd155, %rd154, -8;
	add.s64 	%rd156, %rd4, %rd155;
	st.global.v2.f32 	[%rd156], {%f112, %f113};
$L__BB497_76:
	setp.le.s64 	%p114, %rd51, %rd16;
	@%p114 bra 	$L__BB497_78;
	add.s64 	%rd157, %rd36, %rd16;
	shr.u64 	%rd158, %rd157, 63;
	add.s64 	%rd159, %rd157, %rd158;
	shl.b64 	%rd160, %rd159, 2;
	and.b64  	%rd161, %rd160, -8;
	add.s64 	%rd162, %rd4, %rd161;
	st.global.v2.f32 	[%rd162], {%f114, %f115};
$L__BB497_78:
	setp.le.s64 	%p115, %rd51, %rd17;
	@%p115 bra 	$L__BB497_80;
	add.s64 	%rd163, %rd36, %rd17;
	shr.u64 	%rd164, %rd163, 63;
	add.s64 	%rd165, %rd163, %rd164;
	shl.b64 	%rd166, %rd165, 2;
	and.b64  	%rd167, %rd166, -8;
	add.s64 	%rd168, %rd4, %rd167;
	st.global.v2.f32 	[%rd168], {%f116, %f117};
$L__BB497_80:
	setp.le.s64 	%p116, %rd51, %rd18;
	@%p116 bra 	$L__BB497_82;
	add.s64 	%rd169, %rd36, %rd18;
	shr.u64 	%rd170, %rd169, 63;
	add.s64 	%rd171, %rd169, %rd170;
	shl.b64 	%rd172, %rd171, 2;
	and.b64  	%rd173, %rd172, -8;
	add.s64 	%rd174, %rd4, %rd173;
	st.global.v2.f32 	[%rd174], {%f118, %f119};
$L__BB497_82:
	ld.param.u64 	%rd177, [_Z15SoftmaxWarpImplI22BroadcastScaleMaskLoadIffbLm4EiE11DirectStoreIffEfLi2ELi26ELi32ELi1ELb1EL9Algorithm0EEvT_T0_ll_param_2];
	mov.u32 	%r434, %nctaid.x;
	mov.u32 	%r435, %ntid.y;
	mul.lo.s32 	%r436, %r434, %r435;
	cvt.s64.s32 	%rd175, %r436;
	add.s64 	%rd178, %rd178, %rd175;
	setp.lt.s64 	%p117, %rd178, %rd177;
	@%p117 bra 	$L__BB497_4;
$L__BB497_83:
	ret;

}
	// .globl	_Z15SoftmaxWarpImplI22BroadcastScaleMaskLoadIffbLm4EiE11DirectStoreIffEfLi2ELi28ELi32ELi1ELb0EL9Algorithm0EEvT_T0_ll
.visible .entry _Z15SoftmaxWarpImplI22BroadcastScaleMaskLoadIffbLm4EiE11DirectStoreIffEfLi2ELi28ELi32ELi1ELb0EL9Algorithm0EEvT_T0_ll(
	.param .align 8 .b8 _Z15SoftmaxWarpImplI22BroadcastScaleMaskLoadIffbLm4EiE11DirectStoreIffEfLi2ELi28ELi32ELi1ELb0EL9Algorithm0EEvT_T0_ll_param_0[120],
	.param .align 8 .b8 _Z15SoftmaxWarpImplI22BroadcastScaleMaskLoadIffbLm4EiE11DirectStoreIffEfLi2ELi28ELi32ELi1ELb0EL9Algorithm0EEvT_T0_ll_param_1[16],
	.param .u64 _Z15SoftmaxWarpImplI22BroadcastScaleMaskLoadIffbLm4EiE11DirectStoreIffEfLi2ELi28ELi32ELi1ELb0EL9Algorithm0EEvT_T0_ll_param_2,
	.param .u64 _Z15SoftmaxWarpImplI22BroadcastScaleMaskLoadIffbLm4EiE11DirectStoreIffEfLi2ELi28ELi32ELi1ELb0EL9Algorithm0EEvT_T0_ll_param_3
)
{
	.reg .pred 	%p<98>;
	.reg .b16 	%rs<29>;
	.reg .b32 	%r<439>;
	.reg .b32 	%f<517>;
	.reg .b64 	%rd<174>;

	ld.param.u64 	%rd37, [_Z15SoftmaxWarpImplI22BroadcastScaleMaskLoadIffbLm4EiE11DirectStoreIffEfLi2ELi28ELi32ELi1ELb0EL9Algorithm0EEvT_T0_ll_param_1+8];
	ld.param.u64 	%rd36, [_Z15SoftmaxWarpImplI22BroadcastScaleMaskLoadIffbLm4EiE11DirectStoreIffEfLi2ELi28ELi32ELi1ELb0EL9Algorithm0EEvT_T0_ll_param_1];
	ld.param.v2.f32 	{%f45, %f46}, [_Z15SoftmaxWarpImplI22BroadcastScaleMaskLoadIffbLm4EiE11DirectStoreIffEfLi2ELi28ELi32ELi1ELb0EL9Algorithm0EEvT_T0_ll_param_0+112];
	ld.param.u64 	%rd35, [_Z15SoftmaxWarpImplI22BroadcastScaleMaskLoadIffbLm4EiE11DirectStoreIffEfLi2ELi28ELi32ELi1ELb0EL9Algorithm0EEvT_T0_ll_param_0+104];
	ld.param.v2.u32 	{%r17, %r18}, [_Z15SoftmaxWarpImplI22BroadcastScaleMaskLoadIffbLm4EiE11DirectStoreIffEfLi2ELi28ELi32ELi1ELb0EL9Algorithm0EEvT_T0_ll_param_0+88];
	ld.param.v2.u32 	{%r15, %r16}, [_Z15SoftmaxWarpImplI22BroadcastScaleMaskLoadIffbLm4EiE11DirectStoreIffEfLi2ELi28ELi32ELi1ELb0EL9Algorithm0EEvT_T0_ll_param_0+80];
	ld.param.v2.u32 	{%r13, %r14}, [_Z15SoftmaxWarpImplI22BroadcastScaleMaskLoadIffbLm4EiE11DirectStoreIffEfLi2ELi28ELi32ELi1ELb0EL9Algorithm0EEvT_T0_ll_param_0+64];
	ld.param.v2.u32 	{%r11, %r12}, [_Z15SoftmaxWarpImplI22BroadcastScaleMaskLoadIffbLm4EiE11DirectStoreIffEfLi2ELi28ELi32ELi1ELb0EL9Algorithm0EEvT_T0_ll_param_0+56];
	ld.param.u64 	%rd31, [_Z15SoftmaxWarpImplI22BroadcastScaleMaskLoadIffbLm4EiE11DirectStoreIffEfLi2ELi28ELi32ELi1ELb0EL9Algorithm0EEvT_T0_ll_param_0+40];
	ld.param.u64 	%rd30, [_Z15SoftmaxWarpImplI22BroadcastScaleMaskLoadIffbLm4EiE11DirectStoreIffEfLi2ELi28ELi32ELi1ELb0EL9Algorithm0EEvT_T0_ll_param_0+32];
	ld.param.u64 	%rd29, [_Z15SoftmaxWarpImplI22BroadcastScaleMaskLoadIffbLm4EiE11DirectStoreIffEfLi2ELi28ELi32ELi1ELb0EL9Algorithm0EEvT_T0_ll_param_0+24];
	ld.param.u64 	%rd28, [_Z15SoftmaxWarpImplI22BroadcastScaleMaskLoadIffbLm4EiE11DirectStoreIffEfLi2ELi28ELi32ELi1ELb0EL9Algorithm0EEvT_T0_ll_param_0+16];
	ld.param.u64 	%rd27, [_Z15SoftmaxWarpImplI22BroadcastScaleMaskLoadIffbLm4EiE11DirectStoreIffEfLi2ELi28ELi32ELi1ELb0EL9Algorithm0EEvT_T0_ll_param_0+8];
	ld.param.u64 	%rd26, [_Z15SoftmaxWarpImplI22BroadcastScaleMaskLoadIffbLm4EiE11DirectStoreIffEfLi2ELi28ELi32ELi1ELb0EL9Algorithm0EEvT_T0_ll_param_0];
	ld.param.u64 	%rd38, [_Z15SoftmaxWarpImplI22BroadcastScaleMaskLoadIffbLm4EiE11DirectStoreIffEfLi2ELi28ELi32ELi1ELb0EL9Algorithm0EEvT_T0_ll_param_2];
	ld.param.u64 	%rd39, [_Z15SoftmaxWarpImplI22BroadcastScaleMaskLoadIffbLm4EiE11DirectStoreIffEfLi2ELi28ELi32ELi1ELb0EL9Algorithm0EEvT_T0_ll_param_3];
	cvta.to.global.u64 	%rd1, %rd26;
	cvta.to.global.u64 	%rd2, %rd27;
	setp.lt.s64 	%p1, %rd39, 897;
	@%p1 bra 	$L__BB498_2;
	mov.u64 	%rd40, $str;
	cvta.global.u64 	%rd41, %rd40;
	mov.u64 	%rd42, $str$1;
	cvta.global.u64 	%rd43, %rd42;
	mov.u64 	%rd44, __unnamed_484;
	cvta.global.u64 	%rd45, %rd44;
	{ // callseq 483, 0
	.param .b64 param0;
	st.param.b64 	[param0], %rd41;
	.param .b64 param1;
	st.param.b64 	[param1], %rd43;
	.param .b32 param2;
	st.param.b32 	[param2], 254;
	.param .b64 param3;
	st.param.b64 	[param3], %rd45;
	.param .b64 param4;
	st.param.b64 	[param4], 1;
	call.uni 
	__assertfail, 
	(
	param0, 
	param1, 
	param2, 
	param3, 
	param4
	);
	} // callseq 483
$L__BB498_2:
	mov.u32 	%r19, %ctaid.x;
	mov.u32 	%r20, %ntid.y;
	mov.u32 	%r21, %tid.y;
	mad.lo.s32 	%r22, %r19, %r20, %r21;
	mov.u32 	%r23, %nctaid.x;
	mul.lo.s32 	%r8, %r23, %r20;
	cvt.s64.s32 	%rd173, %r22;
	setp.le.s64 	%p2, %rd38, %rd173;
	@%p2 bra 	$L__BB498_33;
	mov.u32 	%r24, %tid.x;
	shl.b32 	%r25, %r24, 1;
	cvt.u64.u32 	%rd8, %r25;
	cvt.s64.s32 	%rd9, %r8;
	cvt.u32.u64 	%r26, %rd8;
	cvt.u32.u64 	%r28, %rd35;
$L__BB498_4:
	setp.eq.s64 	%p3, %rd31, 1;
	setp.eq.s64 	%p4, %rd30, 1;
	setp.eq.s64 	%p5, %rd29, 1;
	setp.eq.s64 	%p6, %rd28, 1;
	cvt.u32.u64 	%r27, %rd173;
	mad.lo.s32 	%r9, %r28, %r27, %r26;
	div.s32 	%r29, %r9, %r11;
	mul.lo.s32 	%r30, %r29, %r11;
	sub.s32 	%r31, %r9, %r30;
	div.s32 	%r32, %r31, %r12;
	mul.lo.s32 	%r33, %r32, %r12;
	sub.s32 	%r34, %r31, %r33;
	div.s32 	%r35, %r34, %r13;
	mul.lo.s32 	%r36, %r35, %r13;
	sub.s32 	%r37, %r34, %r36;
	selp.b32 	%r38, 0, %r29, %p6;
	selp.b32 	%r39, 0, %r32, %p5;
	selp.b32 	%r40, 0, %r35, %p4;
	selp.b32 	%r41, 0, %r37, %p3;
	mul.lo.s32 	%r42, %r15, %r38;
	mad.lo.s32 	%r43, %r16, %r39, %r42;
	mad.lo.s32 	%r44, %r17, %r40, %r43;
	mad.lo.s32 	%r45, %r18, %r41, %r44;
	shr.u32 	%r46, %r9, 31;
	add.s32 	%r47, %r9, %r46;
	shr.s32 	%r48, %r47, 1;
	mul.wide.s32 	%rd46, %r48, 8;
	add.s64 	%rd11, %rd1, %rd46;
	ld.global.f32 	%f47, [%rd11];
	shr.u32 	%r49, %r45, 31;
	add.s32 	%r50, %r45, %r49;
	shr.s32 	%r51, %r50, 1;
	mul.wide.s32 	%rd47, %r51, 2;
	add.s64 	%rd48, %rd2, %rd47;
	ld.global.v2.u8 	{%rs1, %rs2}, [%rd48];
	setp.eq.s16 	%p7, %rs1, 0;
	mul.f32 	%f48, %f47, %f46;
	selp.f32 	%f3, %f45, %f48, %p7;
	setp.eq.s16 	%p8, %rs2, 0;
	mov.f32 	%f503, %f45;
	@%p8 bra 	$L__BB498_6;
	ld.global.f32 	%f49, [%rd11+4];
	mul.f32 	%f503, %f49, %f46;
$L__BB498_6:
	setp.eq.s64 	%p9, %rd31, 1;
	setp.eq.s64 	%p10, %rd30, 1;
	setp.eq.s64 	%p11, %rd29, 1;
	setp.eq.s64 	%p12, %rd28, 1;
	add.s32 	%r10, %r9, 64;
	div.s32 	%r52, %r10, %r11;
	mul.lo.s32 	%r53, %r52, %r11;
	sub.s32 	%r54, %r10, %r53;
	div.s32 	%r55, %r54, %r12;
	mul.lo.s32 	%r56, %r55, %r12;
	sub.s32 	%r57, %r54, %r56;
	div.s32 	%r58, %r57, %r13;
	mul.lo.s32 	%r59, %r58, %r13;
	sub.s32 	%r60, %r57, %r59;
	selp.b32 	%r61, 0, %r52, %p12;
	selp.b32 	%r62, 0, %r55, %p11;
	selp.b32 	%r63, 0, %r58, %p10;
	selp.b32 	%r64, 0, %r60, %p9;
	mul.lo.s32 	%r65, %r15, %r61;
	mad.lo.s32 	%r66, %r16, %r62, %r65;
	mad.lo.s32 	%r67, %r17, %r63, %r66;
	mad.lo.s32 	%r68, %r18, %r64, %r67;
	shr.u32 	%r69, %r10, 31;
	add.s32 	%r70, %r10, %r69;
	shr.s32 	%r71, %r70, 1;
	mul.wide.s32 	%rd49, %r71, 8;
	add.s64 	%rd12, %rd1, %rd49;
	ld.global.f32 	%f50, [%rd12];
	shr.u32 	%r72, %r68, 31;
	add.s32 	%r73, %r68, %r72;
	shr.s32 	%r74, %r73, 1;
	mul.wide.s32 	%rd50, %r74, 2;
	add.s64 	%rd51, %rd2, %rd50;
	ld.global.v2.u8 	{%rs3, %rs4}, [%rd51];
	setp.eq.s16 	%p13, %rs3, 0;
	mul.f32 	%f51, %f50, %f46;
	selp.f32 	%f6, %f45, %f51, %p13;
	setp.eq.s16 	%p14, %rs4, 0;
	mov.f32 	%f504, %f45;
	@%p14 bra 	$L__BB498_8;
	ld.global.f32 	%f52, [%rd12+4];
	mul.f32 	%f504, %f52, %f46;
$L__BB498_8:
	setp.eq.s64 	%p15, %rd31, 1;
	setp.eq.s64 	%p16, %rd30, 1;
	setp.eq.s64 	%p17, %rd29, 1;
	setp.eq.s64 	%p18, %rd28, 1;
	add.s32 	%r75, %r10, 64;
	div.s32 	%r76, %r75, %r11;
	mul.lo.s32 	%r77, %r76, %r11;
	sub.s32 	%r78, %r75, %r77;
	div.s32 	%r79, %r78, %r12;
	mul.lo.s32 	%r80, %r79, %r12;
	sub.s32 	%r81, %r78, %r80;
	div.s32 	%r82, %r81, %r13;
	mul.lo.s32 	%r83, %r82, %r13;
	sub.s32 	%r84, %r81, %r83;
	selp.b32 	%r85, 0, %r76, %p18;
	selp.b32 	%r86, 0, %r79, %p17;
	selp.b32 	%r87, 0, %r82, %p16;
	selp.b32 	%r88, 0, %r84, %p15;
	mul.lo.s32 	%r89, %r15, %r85;
	mad.lo.s32 	%r90, %r16, %r86, %r89;
	mad.lo.s32 	%r91, %r17, %r87, %r90;
	mad.lo.s32 	%r92, %r18, %r88, %r91;
	shr.u32 	%r93, %r75, 31;
	add.s32 	%r94, %r75, %r93;
	shr.s32 	%r95, %r94, 1;
	mul.wide.s32 	%rd52, %r95, 8;
	add.s64 	%rd13, %rd1, %rd52;
	ld.global.f32 	%f53, [%rd13];
	shr.u32 	%r96, %r92, 31;
	add.s32 	%r97, %r92, %r96;
	shr.s32 	%r98, %r97, 1;
	mul.wide.s32 	%rd53, %r98, 2;
	add.s64 	%rd54, %rd2, %rd53;
	ld.global.v2.u8 	{%rs5, %rs6}, [%rd54];
	setp.eq.s16 	%p19, %rs5, 0;
	mul.f32 	%f54, %f53, %f46;
	selp.f32 	%f9, %f45, %f54, %p19;
	setp.eq.s16 	%p20, %rs6, 0;
	mov.f32 	%f505, %f45;
	@%p20 bra 	$L__BB498_10;
	ld.global.f32 	%f55, [%rd13+4];
	mul.f32 	%f505, %f55, %f46;
$L__BB498_10:
	setp.eq.s64 	%p21, %rd31, 1;
	setp.eq.s64 	%p22, %rd30, 1;
	setp.eq.s64 	%p23, %rd29, 1;
	setp.eq.s64 	%p24, %rd28, 1;
	add.s32 	%r99, %r10, 128;
	div.s32 	%r100, %r99, %r11;
	mul.lo.s32 	%r101, %r100, %r11;
	sub.s32 	%r102, %r99, %r101;
	div.s32 	%r103, %r102, %r12;
	mul.lo.s32 	%r104, %r103, %r12;
	sub.s32 	%r105, %r102, %r104;
	div.s32 	%r106, %r105, %r13;
	mul.lo.s32 	%r107, %r106, %r13;
	sub.s32 	%r108, %r105, %r107;
	selp.b32 	%r109, 0, %r100, %p24;
	selp.b32 	%r110, 0, %r103, %p23;
	selp.b32 	%r111, 0, %r106, %p22;
	selp.b32 	%r112, 0, %r108, %p21;
	mul.lo.s32 	%r113, %r15, %r109;
	mad.lo.s32 	%r114, %r16, %r110, %r113;
	mad.lo.s32 	%r115, %r17, %r111, %r114;
	mad.lo.s32 	%r116, %r18, %r112, %r115;
	shr.u32 	%r117, %r99, 31;
	add.s32 	%r118, %r99, %r117;
	shr.s32 	%r119, %r118, 1;
	mul.wide.s32 	%rd55, %r119, 8;
	add.s64 	%rd14, %rd1, %rd55;
	ld.global.f32 	%f56, [%rd14];
	shr.u32 	%r120, %r116, 31;
	add.s32 	%r121, %r116, %r120;
	shr.s32 	%r122, %r121, 1;
	mul.wide.s32 	%rd56, %r122, 2;
	add.s64 	%rd57, %rd2, %rd56;
	ld.global.v2.u8 	{%rs7, %rs8}, [%rd57];
	setp.eq.s16 	%p25, %rs7, 0;
	mul.f32 	%f57, %f56, %f46;
	selp.f32 	%f12, %f45, %f57, %p25;
	setp.eq.s16 	%p26, %rs8, 0;
	mov.f32 	%f506, %f45;
	@%p26 bra 	$L__BB498_12;
	ld.global.f32 	%f58, [%rd14+4];
	mul.f32 	%f506, %f58, %f46;
$L__BB498_12:
	setp.eq.s64 	%p27, %rd31, 1;
	setp.eq.s64 	%p28, %rd30, 1;
	setp.eq.s64 	%p29, %rd29, 1;
	setp.eq.s64 	%p30, %rd28, 1;
	add.s32 	%r123, %r10, 192;
	div.s32 	%r124, %r123, %r11;
	mul.lo.s32 	%r125, %r124, %r11;
	sub.s32 	%r126, %r123, %r125;
	div.s32 	%r127, %r126, %r12;
	mul.lo.s32 	%r128, %r127, %r12;
	sub.s32 	%r129, %r126, %r128;
	div.s32 	%r130, %r129, %r13;
	mul.lo.s32 	%r131, %r130, %r13;
	sub.s32 	%r132, %r129, %r131;
	selp.b32 	%r133, 0, %r124, %p30;
	selp.b32 	%r134, 0, %r127, %p29;
	selp.b32 	%r135, 0, %r130, %p28;
	selp.b32 	%r136, 0, %r132, %p27;
	mul.lo.s32 	%r137, %r15, %r133;
	mad.lo.s32 	%r138, %r16, %r134, %r137;
	mad.lo.s32 	%r139, %r17, %r135, %r138;
	mad.lo.s32 	%r140, %r18, %r136, %r139;
	shr.u32 	%r141, %r123, 31;
	add.s32 	%r142, %r123, %r141;
	shr.s32 	%r143, %r142, 1;
	mul.wide.s32 	%rd58, %r143, 8;
	add.s64 	%rd15, %rd1, %rd58;
	ld.global.f32 	%f59, [%rd15];
	shr.u32 	%r144, %r140, 31;
	add.s32 	%r145, %r140, %r144;
	shr.s32 	%r146, %r145, 1;
	mul.wide.s32 	%rd59, %r146, 2;
	add.s64 	%rd60, %rd2, %rd59;
	ld.global.v2.u8 	{%rs9, %rs10}, [%rd60];
	setp.eq.s16 	%p31, %rs9, 0;
	mul.f32 	%f60, %f59, %f46;
	selp.f32 	%f15, %f45, %f60, %p31;
	setp.eq.s16 	%p32, %rs10, 0;
	mov.f32 	%f507, %f45;
	@%p32 bra 	$L__BB498_14;
	ld.global.f32 	%f61, [%rd15+4];
	mul.f32 	%f507, %f61, %f46;
$L__BB498_14:
	setp.eq.s64 	%p33, %rd31, 1;
	setp.eq.s64 	%p34, %rd30, 1;
	setp.eq.s64 	%p35, %rd29, 1;
	setp.eq.s64 	%p36, %rd28, 1;
	add.s32 	%r147, %r10, 256;
	div.s32 	%r148, %r147, %r11;
	mul.lo.s32 	%r149, %r148, %r11;
	sub.s32 	%r150, %r147, %r149;
	div.s32 	%r151, %r150, %r12;
	mul.lo.s32 	%r152, %r151, %r12;
	sub.s32 	%r153, %r150, %r152;
	div.s32 	%r154, %r153, %r13;
	mul.lo.s32 	%r155, %r154, %r13;
	sub.s32 	%r156, %r153, %r155;
	selp.b32 	%r157, 0, %r148, %p36;
	selp.b32 	%r158, 0, %r151, %p35;
	selp.b32 	%r159, 0, %r154, %p34;
	selp.b32 	%r160, 0, %r156, %p33;
	mul.lo.s32 	%r161, %r15, %r157;
	mad.lo.s32 	%r162, %r16, %r158, %r161;
	mad.lo.s32 	%r163, %r17, %r159, %r162;
	mad.lo.s32 	%r164, %r18, %r160, %r163;
	shr.u32 	%r165, %r147, 31;
	add.s32 	%r166, %r147, %r165;
	shr.s32 	%r167, %r166, 1;
	mul.wide.s32 	%rd61, %r167, 8;
	add.s64 	%rd16, %rd1, %rd61;
	ld.global.f32 	%f62, [%rd16];
	shr.u32 	%r168, %r164, 31;
	add.s32 	%r169, %r164, %r168;
	shr.s32 	%r170, %r169, 1;
	mul.wide.s32 	%rd62, %r170, 2;
	add.s64 	%rd63, %rd2, %rd62;
	ld.global.v2.u8 	{%rs11, %rs12}, [%rd63];
	setp.eq.s16 	%p37, %rs11, 0;
	mul.f32 	%f63, %f62, %f46;
	selp.f32 	%f18, %f45, %f63, %p37;
	setp.eq.s16 	%p38, %rs12, 0;
	mov.f32 	%f508, %f45;
	@%p38 bra 	$L__BB498_16;
	ld.global.f32 	%f64, [%rd16+4];
	mul.f32 	%f508, %f64, %f46;
$L__BB498_16:
	setp.eq.s64 	%p39, %rd31, 1;
	setp.eq.s64 	%p40, %rd30, 1;
	setp.eq.s64 	%p41, %rd29, 1;
	setp.eq.s64 	%p42, %rd28, 1;
	add.s32 	%r171, %r10, 320;
	div.s32 	%r172, %r171, %r11;
	mul.lo.s32 	%r173, %r172, %r11;
	sub.s32 	%r174, %r171, %r173;
	div.s32 	%r175, %r174, %r12;
	mul.lo.s32 	%r176, %r175, %r12;
	sub.s32 	%r177, %r174, %r176;
	div.s32 	%r178, %r177, %r13;
	mul.lo.s32 	%r179, %r178, %r13;
	sub.s32 	%r180, %r177, %r179;
	selp.b32 	%r181, 0, %r172, %p42;
	selp.b32 	%r182, 0, %r175, %p41;
	selp.b32 	%r183, 0, %r178, %p40;
	selp.b32 	%r184, 0, %r180, %p39;
	mul.lo.s32 	%r185, %r15, %r181;
	mad.lo.s32 	%r186, %r16, %r182, %r185;
	mad.lo.s32 	%r187, %r17, %r183, %r186;
	mad.lo.s32 	%r188, %r18, %r184, %r187;
	shr.u32 	%r189, %r171, 31;
	add.s32 	%r190, %r171, %r189;
	shr.s32 	%r191, %r190, 1;
	mul.wide.s32 	%rd64, %r191, 8;
	add.s64 	%rd17, %rd1, %rd64;
	ld.global.f32 	%f65, [%rd17];
	shr.u32 	%r192, %r188, 31;
	add.s32 	%r193, %r188, %r192;
	shr.s32 	%r194, %r193, 1;
	mul.wide.s32 	%rd65, %r194, 2;
	add.s64 	%rd66, %rd2, %rd65;
	ld.global.v2.u8 	{%rs13, %rs14}, [%rd66];
	setp.eq.s16 	%p43, %rs13, 0;
	mul.f32 	%f66, %f65, %f46;
	selp.f32 	%f21, %f45, %f66, %p43;
	setp.eq.s16 	%p44, %rs14, 0;
	mov.f32 	%f509, %f45;
	@%p44 bra 	$L__BB498_18;
	ld.global.f32 	%f67, [%rd17+4];
	mul.f32 	%f509, %f67, %f46;
$L__BB498_18:
	add.s32 	%r195, %r10, 384;
	div.s32 	%r196, %r195, %r11;
	mul.lo.s32 	%r197, %r196, %r11;
	sub.s32 	%r198, %r195, %r197;
	div.s32 	%r199, %r198, %r12;
	mul.lo.s32 	%r200, %r199, %r12;
	sub.s32 	%r201, %r198, %r200;
	div.s32 	%r202, %r201, %r13;
	mul.lo.s32 	%r203, %r202, %r13;
	sub.s32 	%r204, %r201, %r203;
	selp.b32 	%r205, 0, %r196, %p42;
	selp.b32 	%r206, 0, %r199, %p41;
	selp.b32 	%r207, 0, %r202, %p40;
	selp.b32 	%r208, 0, %r204, %p39;
	mul.lo.s32 	%r209, %r15, %r205;
	mad.lo.s32 	%r210, %r16, %r206, %r209;
	mad.lo.s32 	%r211, %r17, %r207, %r210;
	mad.lo.s32 	%r212, %r18, %r208, %r211;
	shr.u32 	%r213, %r195, 31;
	add.s32 	%r214, %r195, %r213;
	shr.s32 	%r215, %r214, 1;
	mul.wide.s32 	%rd67, %r215, 8;
	add.s64 	%rd18, %rd1, %rd67;
	ld.global.f32 	%f68, [%rd18];
	shr.u32 	%r216, %r212, 31;
	add.s32 	%r217, %r212, %r216;
	shr.s32 	%r218, %r217, 1;
	mul.wide.s32 	%rd68, %r218, 2;
	add.s64 	%rd69, %rd2, %rd68;
	ld.global.v2.u8 	{%rs15, %rs16}, [%rd69];
	setp.eq.s16 	%p49, %rs15, 0;
	mul.f32 	%f69, %f68, %f46;
	selp.f32 	%f24, %f45, %f69, %p49;
	setp.eq.s16 	%p50, %rs16, 0;
	mov.f32 	%f510, %f45;
	@%p50 bra 	$L__BB498_20;
	ld.global.f32 	%f70, [%rd18+4];
	mul.f32 	%f510, %f70, %f46;
$L__BB498_20:
	setp.eq.s64 	%p51, %rd31, 1;
	setp.eq.s64 	%p52, %rd30, 1;
	setp.eq.s64 	%p53, %rd29, 1;
	setp.eq.s64 	%p54, %rd28, 1;
	add.s32 	%r219, %r10, 448;
	div.s32 	%r220, %r219, %r11;
	mul.lo.s32 	%r221, %r220, %r11;
	sub.s32 	%r222, %r219, %r221;
	div.s32 	%r223, %r222, %r12;
	mul.lo.s32 	%r224, %r223, %r12;
	sub.s32 	%r225, %r222, %r224;
	div.s32 	%r226, %r225, %r13;
	mul.lo.s32 	%r227, %r226, %r13;
	sub.s32 	%r228, %r225, %r227;
	selp.b32 	%r229, 0, %r220, %p54;
	selp.b32 	%r230, 0, %r223, %p53;
	selp.b32 	%r231, 0, %r226, %p52;
	selp.b32 	%r232, 0, %r228, %p51;
	mul.lo.s32 	%r233, %r15, %r229;
	mad.lo.s32 	%r234, %r16, %r230, %r233;
	mad.lo.s32 	%r235, %r17, %r231, %r234;
	mad.lo.s32 	%r236, %r18, %r232, %r235;
	shr.u32 	%r237, %r219, 31;
	add.s32 	%r238, %r219, %r237;
	shr.s32 	%r239, %r238, 1;
	mul.wide.s32 	%rd70, %r239, 8;
	add.s64 	%rd19, %rd1, %rd70;
	ld.global.f32 	%f71, [%rd19];
	shr.u32 	%r240, %r236, 31;
	add.s32 	%r241, %r236, %r240;
	shr.s32 	%r242, %r241, 1;
	mul.wide.s32 	%rd71, %r242, 2;
	add.s64 	%rd72, %rd2, %rd71;
	ld.global.v2.u8 	{%rs17, %rs18}, [%rd72];
	setp.eq.s16 	%p55, %rs17, 0;
	mul.f32 	%f72, %f71, %f46;
	selp.f32 	%f27, %f45, %f72, %p55;
	setp.eq.s16 	%p56, %rs18, 0;
	mov.f32 	%f511, %f45;
	@%p56 bra 	$L__BB498_22;
	ld.global.f32 	%f73, [%rd19+4];
	mul.f32 	%f511, %f73, %f46;
$L__BB498_22:
	add.s32 	%r243, %r10, 512;
	div.s32 	%r244, %r243, %r11;
	mul.lo.s32 	%r245, %r244, %r11;
	sub.s32 	%r246, %r243, %r245;
	div.s32 	%r247, %r246, %r12;
	mul.lo.s32 	%r248, %r247, %r12;
	sub.s32 	%r249, %r246, %r248;
	div.s32 	%r250, %r249, %r13;
	mul.lo.s32 	%r251, %r250, %r13;
	sub.s32 	%r252, %r249, %r251;
	selp.b32 	%r253, 0, %r244, %p54;
	selp.b32 	%r254, 0, %r247, %p53;
	selp.b32 	%r255, 0, %r250, %p52;
	selp.b32 	%r256, 0, %r252, %p51;
	mul.lo.s32 	%r257, %r15, %r253;
	mad.lo.s32 	%r258, %r16, %r254, %r257;
	mad.lo.s32 	%r259, %r17, %r255, %r258;
	mad.lo.s32 	%r260, %r18, %r256, %r259;
	shr.u32 	%r261, %r243, 31;
	add.s32 	%r262, %r243, %r261;
	shr.s32 	%r263, %r262, 1;
	mul.wide.s32 	%rd73, %r263, 8;
	add.s64 	%rd20, %rd1, %rd73;
	ld.global.f32 	%f74, [%rd20];
	shr.u32 	%r264, %r260, 31;
	add.s32 	%r265, %r260, %r264;
	shr.s32 	%r266, %r265, 1;
	mul.wide.s32 	%rd74, %r266, 2;
	add.s64 	%rd75, %rd2, %rd74;
	ld.global.v2.u8 	{%rs19, %rs20}, [%rd75];
	setp.eq.s16 	%p61, %rs19, 0;
	mul.f32 	%f75, %f74, %f46;
	selp.f32 	%f30, %f45, %f75, %p61;
	setp.eq.s16 	%p62, %rs20, 0;
	mov.f32 	%f512, %f45;
	@%p62 bra 	$L__BB498_24;
	ld.global.f32 	%f76, [%rd20+4];
	mul.f32 	%f512, %f76, %f46;
$L__BB498_24:
	setp.eq.s64 	%p63, %rd31, 1;
	setp.eq.s64 	%p64, %rd30, 1;
	setp.eq.s64 	%p65, %rd29, 1;
	setp.eq.s64 	%p66, %rd28, 1;
	add.s32 	%r267, %r10, 576;
	div.s32 	%r268, %r267, %r11;
	mul.lo.s32 	%r269, %r268, %r11;
	sub.s32 	%r270, %r267, %r269;
	div.s32 	%r271, %r270, %r12;
	mul.lo.s32 	%r272, %r271, %r12;
	sub.s32 	%r273, %r270, %r272;
	div.s32 	%r274, %r273, %r13;
	mul.lo.s32 	%r275, %r274, %r13;
	sub.s32 	%r276, %r273, %r275;
	selp.b32 	%r277, 0, %r268, %p66;
	selp.b32 	%r278, 0, %r271, %p65;
	selp.b32 	%r279, 0, %r274, %p64;
	selp.b32 	%r280, 0, %r276, %p63;
	mul.lo.s32 	%r281, %r15, %r277;
	mad.lo.s32 	%r282, %r16, %r278, %r281;
	mad.lo.s32 	%r283, %r17, %r279, %r282;
	mad.lo.s32 	%r284, %r18, %r280, %r283;
	shr.u32 	%r285, %r267, 31;
	add.s32 	%r286, %r267, %r285;
	shr.s32 	%r287, %r286, 1;
	mul.wide.s32 	%rd76, %r287, 8;
	add.s64 	%rd21, %rd1, %rd76;
	ld.global.f32 	%f77, [%rd21];
	shr.u32 	%r288, %r284, 31;
	add.s32 	%r289, %r284, %r288;
	shr.s32 	%r290, %r289, 1;
	mul.wide.s32 	%rd77, %r290, 2;
	add.s64 	%rd78, %rd2, %rd77;
	ld.global.v2.u8 	{%rs21, %rs22}, [%rd78];
	setp.eq.s16 	%p67, %rs21, 0;
	mul.f32 	%f78, %f77, %f46;
	selp.f32 	%f33, %f45, %f78, %p67;
	setp.eq.s16 	%p68, %rs22, 0;
	mov.f32 	%f513, %f45;
	@%p68 bra 	$L__BB498_26;
	ld.global.f32 	%f79, [%rd21+4];
	mul.f32 	%f513, %f79, %f46;
$L__BB498_26:
	add.s32 	%r291, %r10, 640;
	div.s32 	%r292, %r291, %r11;
	mul.lo.s32 	%r293, %r292, %r11;
	sub.s32 	%r294, %r291, %r293;
	div.s32 	%r295, %r294, %r12;
	mul.lo.s32 	%r296, %r295, %r12;
	sub.s32 	%r297, %r294, %r296;
	div.s32 	%r298, %r297, %r13;
	mul.lo.s32 	%r299, %r298, %r13;
	sub.s32 	%r300, %r297, %r299;
	selp.b32 	%r301, 0, %r292, %p66;
	selp.b32 	%r302, 0, %r295, %p65;
	selp.b32 	%r303, 0, %r298, %p64;
	selp.b32 	%r304, 0, %r300, %p63;
	mul.lo.s32 	%r305, %r15, %r301;
	mad.lo.s32 	%r306, %r16, %r302, %r305;
	mad.lo.s32 	%r307, %r17, %r303, %r306;
	mad.lo.s32 	%r308, %r18, %r304, %r307;
	shr.u32 	%r309, %r291, 31;
	add.s32 	%r310, %r291, %r309;
	shr.s32 	%r311, %r310, 1;
	mul.wide.s32 	%rd79, %r311, 8;
	add.s64 	%rd22, %rd1, %rd79;
	ld.global.f32 	%f80, [%rd22];
	shr.u32 	%r312, %r308, 31;
	add.s32 	%r313, %r308, %r312;
	shr.s32 	%r314, %r313, 1;
	mul.wide.s32 	%rd80, %r314, 2;
	add.s64 	%rd81, %rd2, %rd80;
	ld.global.v2.u8 	{%rs23, %rs24}, [%rd81];
	setp.eq.s16 	%p73, %rs23, 0;
	mul.f32 	%f81, %f80, %f46;
	selp.f32 	%f36, %f45, %f81, %p73;
	setp.eq.s16 	%p74, %rs24, 0;
	mov.f32 	%f514, %f45;
	@%p74 bra 	$L__BB498_28;
	ld.global.f32 	%f82, [%rd22+4];
	mul.f32 	%f514, %f82, %f46;
$L__BB498_28:
	setp.eq.s64 	%p75, %rd31, 1;
	setp.eq.s64 	%p76, %rd30, 1;
	setp.eq.s64 	%p77, %rd29, 1;
	setp.eq.s64 	%p78, %rd28, 1;
	add.s32 	%r315, %r10, 704;
	div.s32 	%r316, %r315, %r11;
	mul.lo.s32 	%r317, %r316, %r11;
	sub.s32 	%r318, %r315, %r317;
	div.s32 	%r319, %r318, %r12;
	mul.lo.s32 	%r320, %r319, %r12;
	sub.s32 	%r321, %r318, %r320;
	div.s32 	%r322, %r321, %r13;
	mul.lo.s32 	%r323, %r322, %r13;
	sub.s32 	%r324, %r321, %r323;
	selp.b32 	%r325, 0, %r316, %p78;
	selp.b32 	%r326, 0, %r319, %p77;
	selp.b32 	%r327, 0, %r322, %p76;
	selp.b32 	%r328, 0, %r324, %p75;
	mul.lo.s32 	%r329, %r15, %r325;
	mad.lo.s32 	%r330, %r16, %r326, %r329;
	mad.lo.s32 	%r331, %r17, %r327, %r330;
	mad.lo.s32 	%r332, %r18, %r328, %r331;
	shr.u32 	%r333, %r315, 31;
	add.s32 	%r334, %r315, %r333;
	shr.s32 	%r335, %r334, 1;
	mul.wide.s32 	%rd82, %r335, 8;
	add.s64 	%rd23, %rd1, %rd82;
	ld.global.f32 	%f83, [%rd23];
	shr.u32 	%r336, %r332, 31;
	add.s32 	%r337, %r332, %r336;
	shr.s32 	%r338, %r337, 1;
	mul.wide.s32 	%rd83, %r338, 2;
	add.s64 	%rd84, %rd2, %rd83;
	ld.global.v2.u8 	{%rs25, %rs26}, [%rd84];
	setp.eq.s16 	%p79, %rs25, 0;
	mul.f32 	%f84, %f83, %f46;
	selp.f32 	%f39, %f45, %f84, %p79;
	setp.eq.s16 	%p80, %rs26, 0;
	mov.f32 	%f515, %f45;
	@%p80 bra 	$L__BB498_30;
	ld.global.f32 	%f85, [%rd23+4];
	mul.f32 	%f515, %f85, %f46;
$L__BB498_30:
	add.s32 	%r339, %r10, 768;
	div.s32 	%r340, %r339, %r11;
	mul.lo.s32 	%r341, %r340, %r11;
	sub.s32 	%r342, %r339, %r341;
	div.s32 	%r343, %r342, %r12;
	mul.lo.s32 	%r344, %r343, %r12;
	sub.s32 	%r345, %r342, %r344;
	div.s32 	%r346, %r345, %r13;
	mul.lo.s32 	%r347, %r346, %r13;
	sub.s32 	%r348, %r345, %r347;
	selp.b32 	%r349, 0, %r340, %p78;
	selp.b32 	%r350, 0, %r343, %p77;
	selp.b32 	%r351, 0, %r346, %p76;
	selp.b32 	%r352, 0, %r348, %p75;
	mul.lo.s32 	%r353, %r15, %r349;
	mad.lo.s32 	%r354, %r16, %r350, %r353;
	mad.lo.s32 	%r355, %r17, %r351, %r354;
	mad.lo.s32 	%r356, %r18, %r352, %r355;
	shr.u32 	%r357, %r339, 31;
	add.s32 	%r358, %r339, %r357;
	shr.s32 	%r359, %r358, 1;
	mul.wide.s32 	%rd85, %r359, 8;
	add.s64 	%rd24, %rd1, %rd85;
	ld.global.f32 	%f86, [%rd24];
	shr.u32 	%r360, %r356, 31;
	add.s32 	%r361, %r356, %r360;
	shr.s32 	%r362, %r361, 1;
	mul.wide.s32 	%rd86, %r362, 2;
	add.s64 	%rd87, %rd2, %rd86;
	ld.global.v2.u8 	{%rs27, %rs28}, [%rd87];
	setp.eq.s16 	%p85, %rs27, 0;
	mul.f32 	%f87, %f86, %f46;
	selp.f32 	%f42, %f45, %f87, %p85;
	setp.eq.s16 	%p86, %rs28, 0;
	mov.f32 	%f516, %f45;
	@%p86 bra 	$L__BB498_32;
	ld.global.f32 	%f88, [%rd24+4];
	mul.f32 	%f516, %f88, %f46;
$L__BB498_32:
	max.f32 	%f89, %f3, 0fFF800000;
	max.f32 	%f90, %f89, %f503;
	max.f32 	%f91, %f90, %f6;
	max.f32 	%f92, %f91, %f504;
	max.f32 	%f93, %f92, %f9;
	max.f32 	%f94, %f93, %f505;
	max.f32 	%f95, %f94, %f12;
	max.f32 	%f96, %f95, %f506;
	max.f32 	%f97, %f96, %f15;
	max.f32 	%f98, %f97, %f507;
	max.f32 	%f99, %f98, %f18;
	max.f32 	%f100, %f99, %f508;
	max.f32 	%f101, %f100, %f21;
	max.f32 	%f102, %f101, %f509;
	max.f32 	%f103, %f102, %f24;
	max.f32 	%f104, %f103, %f510;
	max.f32 	%f105, %f104, %f27;
	max.f32 	%f106, %f105, %f511;
	max.f32 	%f107, %f106, %f30;
	max.f32 	%f108, %f107, %f512;
	max.f32 	%f109, %f108, %f33;
	max.f32 	%f110, %f109, %f513;
	max.f32 	%f111, %f110, %f36;
	max.f32 	%f112, %f111, %f514;
	max.f32 	%f113, %f112, %f39;
	max.f32 	%f114, %f113, %f515;
	max.f32 	%f115, %f114, %f42;
	max.f32 	%f116, %f115, %f516;
	mov.b32 	%r363, %f116;
	shfl.sync.bfly.b32	%r364|%p87, %r363, 16, 31, -1;
	mov.b32 	%f117, %r364;
	max.f32 	%f118, %f116, %f117;
	mov.b32 	%r365, %f118;
	shfl.sync.bfly.b32	%r366|%p88, %r365, 8, 31, -1;
	mov.b32 	%f119, %r366;
	max.f32 	%f120, %f118, %f119;
	mov.b32 	%r367, %f120;
	shfl.sync.bfly.b32	%r368|%p89, %r367, 4, 31, -1;
	mov.b32 	%f121, %r368;
	max.f32 	%f122, %f120, %f121;
	mov.b32 	%r369, %f122;
	shfl.sync.bfly.b32	%r370|%p90, %r369, 2, 31, -1;
	mov.b32 	%f123, %r370;
	max.f32 	%f124, %f122, %f123;
	mov.b32 	%r371, %f124;
	shfl.sync.bfly.b32	%r372|%p91, %r371, 1, 31, -1;
	mov.b32 	%f125, %r372;
	max.f32 	%f126, %f124, %f125;
	sub.f32 	%f127, %f3, %f126;
	fma.rn.f32 	%f128, %f127, 0f3BBB989D, 0f3F000000;
	cvt.sat.f32.f32 	%f129, %f128;
	mov.f32 	%f130, 0f4B400001;
	mov.f32 	%f131, 0f437C0000;
	fma.rm.f32 	%f132, %f129, %f131, %f130;
	add.f32 	%f133, %f132, 0fCB40007F;
	neg.f32 	%f134, %f133;
	fma.rn.f32 	%f135, %f127, 0f3FB8AA3B, %f134;
	fma.rn.f32 	%f136, %f127, 0f32A57060, %f135;
	mov.b32 	%r373, %f132;
	shl.b32 	%r374, %r373, 23;
	mov.b32 	%f137, %r374;
	ex2.approx.ftz.f32 	%f138, %f136;
	mul.f32 	%f139, %f138, %f137;
	add.f32 	%f140, %f139, 0f00000000;
	sub.f32 	%f141, %f503, %f126;
	fma.rn.f32 	%f142, %f141, 0f3BBB989D, 0f3F000000;
	cvt.sat.f32.f32 	%f143, %f142;
	fma.rm.f32 	%f144, %f143, %f131, %f130;
	add.f32 	%f145, %f144, 0fCB40007F;
	neg.f32 	%f146, %f145;
	fma.rn.f32 	%f147, %f141, 0f3FB8AA3B, %f146;
	fma.rn.f32 	%f148, %f141, 0f32A57060, %f147;
	mov.b32 	%r375, %f144;
	shl.b32 	%r376, %r375, 23;
	mov.b32 	%f149, %r376;
	ex2.approx.ftz.f32 	%f150, %f148;
	mul.f32 	%f151, %f150, %f149;
	add.f32 	%f152, %f140, %f151;
	sub.f32 	%f153, %f6, %f126;
	fma.rn.f32 	%f154, %f153, 0f3BBB989D, 0f3F000000;
	cvt.sat.f32.f32 	%f155, %f154;
	fma.rm.f32 	%f156, %f155, %f131, %f130;
	add.f32 	%f157, %f156, 0fCB40007F;
	neg.f32 	%f158, %f157;
	fma.rn.f32 	%f159, %f153, 0f3FB8AA3B, %f158;
	fma.rn.f32 	%f160, %f153, 0f32A57060, %f159;
	mov.b32 	%r377, %f156;
	shl.b32 	%r378, %r377, 23;
	mov.b32 	%f161, %r378;
	ex2.approx.ftz.f32 	%f162, %f160;
	mul.f32 	%f163, %f162, %f161;
	add.f32 	%f164, %f152, %f163;
	sub.f32 	%f165, %f504, %f126;
	fma.rn.f32 	%f166, %f165, 0f3BBB989D, 0f3F000000;
	cvt.sat.f32.f32 	%f167, %f166;
	fma.rm.f32 	%f168, %f167, %f131, %f130;
	add.f32 	%f169, %f168, 0fCB40007F;
	neg.f32 	%f170, %f169;
	fma.rn.f32 	%f171, %f165, 0f3FB8AA3B, %f170;
	fma.rn.f32 	%f172, %f165, 0f32A57060, %f171;
	mov.b32 	%r379, %f168;
	shl.b32 	%r380, %r379, 23;
	mov.b32 	%f173, %r380;
	ex2.approx.ftz.f32 	%f174, %f172;
	mul.f32 	%f175, %f174, %f173;
	add.f32 	%f176, %f164, %f175;
	sub.f32 	%f177, %f9, %f126;
	fma.rn.f32 	%f178, %f177, 0f3BBB989D, 0f3F000000;
	cvt.sat.f32.f32 	%f179, %f178;
	fma.rm.f32 	%f180, %f179, %f131, %f130;
	add.f32 	%f181, %f180, 0fCB40007F;
	neg.f32 	%f182, %f181;
	fma.rn.f32 	%f183, %f177, 0f3FB8AA3B, %f182;
	fma.rn.f32 	%f184, %f177, 0f32A57060, %f183;
	mov.b32 	%r381, %f180;
	shl.b32 	%r382, %r381, 23;
	mov.b32 	%f185, %r382;
	ex2.approx.ftz.f32 	%f186, %f184;
	mul.f32 	%f187, %f186, %f185;
	add.f32 	%f188, %f176, %f187;
	sub.f32 	%f189, %f505, %f126;
	fma.rn.f32 	%f190, %f189, 0f3BBB989D, 0f3F000000;
	cvt.sat.f32.f32 	%f191, %f190;
	fma.rm.f32 	%f192, %f191, %f131, %f130;
	add.f32 	%f193, %f192, 0fCB40007F;
	neg.f32 	%f194, %f193;
	fma.rn.f32 	%f195, %f189, 0f3FB8AA3B, %f194;
	fma.rn.f32 	%f196, %f189, 0f32A57060, %f195;
	mov.b32 	%r383, %f192;
	shl.b32 	%r384, %r383, 23;
	mov.b32 	%f197, %r384;
	ex2.approx.ftz.f32 	%f198, %f196;
	mul.f32 	%f199, %f198, %f197;
	add.f32 	%f200, %f188, %f199;
	sub.f32 	%f201, %f12, %f126;
	fma.rn.f32 	%f202, %f201, 0f3BBB989D, 0f3F000000;
	cvt.sat.f32.f32 	%f203, %f202;
	fma.rm.f32 	%f204, %f203, %f131, %f130;
	add.f32 	%f205, %f204, 0fCB40007F;
	neg.f32 	%f206, %f205;
	fma.rn.f32 	%f207, %f201, 0f3FB8AA3B, %f206;
	fma.rn.f32 	%f208, %f201, 0f32A57060, %f207;
	mov.b32 	%r385, %f204;
	shl.b32 	%r386, %r385, 23;
	mov.b32 	%f209, %r386;
	ex2.approx.ftz.f32 	%f210, %f208;
	mul.f32 	%f211, %f210, %f209;
	add.f32 	%f212, %f200, %f211;
	sub.f32 	%f213, %f506, %f126;
	fma.rn.f32 	%f214, %f213, 0f3BBB989D, 0f3F000000;
	cvt.sat.f32.f32 	%f215, %f214;
	fma.rm.f32 	%f216, %f215, %f131, %f130;
	add.f32 	%f217, %f216, 0fCB40007F;
	neg.f32 	%f218, %f217;
	fma.rn.f32 	%f219, %f213, 0f3FB8AA3B, %f218;
	fma.rn.f32 	%f220, %f213, 0f32A57060, %f219;
	mov.b32 	%r387, %f216;
	shl.b32 	%r388, %r387, 23;
	mov.b32 	%f221, %r388;
	ex2.approx.ftz.f32 	%f222, %f220;
	mul.f32 	%f223, %f222, %f221;
	add.f32 	%f224, %f212, %f223;
	sub.f32 	%f225, %f15, %f126;
	fma.rn.f32 	%f226, %f225, 0f3BBB989D, 0f3F000000;
	cvt.sat.f32.f32 	%f227, %f226;
	fma.rm.f32 	%f228, %f227, %f131, %f130;
	add.f32 	%f229, %f228, 0fCB40007F;
	neg.f32 	%f230, %f229;
	fma.rn.f32 	%f231, %f225, 0f3FB8AA3B, %f230;
	fma.rn.f32 	%f232, %f225, 0f32A57060, %f231;
	mov.b32 	%r389, %f228;
	shl.b32 	%r390, %r389, 23;
	mov.b32 	%f233, %r390;
	ex2.approx.ftz.f32 	%f234, %f232;
	mul.f32 	%f235, %f234, %f233;
	add.f32 	%f236, %f224, %f235;
	sub.f32 	%f237, %f507, %f126;
	fma.rn.f32 	%f238, %f237, 0f3BBB989D, 0f3F000000;
	cvt.sat.f32.f32 	%f239, %f238;
	fma.rm.f32 	%f240, %f239, %f131, %f130;
	add.f32 	%f241, %f240, 0fCB40007F;
	neg.f32 	%f242, %f241;
	fma.rn.f32 	%f243, %f237, 0f3FB8AA3B, %f242;
	fma.rn.f32 	%f244, %f237, 0f32A57060, %f243;
	mov.b32 	%r391, %f240;
	shl.b32 	%r392, %r391, 23;
	mov.b32 	%f245, %r392;
	ex2.approx.ftz.f32 	%f246, %f244;
	mul.f32 	%f247, %f246, %f245;
	add.f32 	%f248, %f236, %f247;
	sub.f32 	%f249, %f18, %f126;
	fma.rn.f32 	%f250, %f249, 0f3BBB989D, 0f3F000000;
	cvt.sat.f32.f32 	%f251, %f250;
	fma.rm.f32 	%f252, %f251, %f131, %f130;
	add.f32 	%f253, %f252, 0fCB40007F;
	neg.f32 	%f254, %f253;
	fma.rn.f32 	%f255, %f249, 0f3FB8AA3B, %f254;
	fma.rn.f32 	%f256, %f249, 0f32A57060, %f255;
	mov.b32 	%r393, %f252;
	shl.b32 	%r394, %r393, 23;
	mov.b32 	%f257, %r394;
	ex2.approx.ftz.f32 	%f258, %f256;
	mul.f32 	%f259, %f258, %f257;
	add.f32 	%f260, %f248, %f259;
	sub.f32 	%f261, %f508, %f126;
	fma.rn.f32 	%f262, %f261, 0f3BBB989D, 0f3F000000;
	cvt.sat.f32.f32 	%f263, %f262;
	fma.rm.f32 	%f264, %f263, %f131, %f130;
	add.f32 	%f265, %f264, 0fCB40007F;
	neg.f32 	%f266, %f265;
	fma.rn.f32 	%f267, %f261, 0f3FB8AA3B, %f266;
	fma.rn.f32 	%f268, %f261, 0f32A57060, %f267;
	mov.b32 	%r395, %f264;
	shl.b32 	%r396, %r395, 23;
	mov.b32 	%f269, %r396;
	ex2.approx.ftz.f32 	%f270, %f268;
	mul.f32 	%f271, %f270, %f269;
	add.f32 	%f272, %f260, %f271;
	sub.f32 	%f273, %f21, %f126;
	fma.rn.f32 	%f274, %f273, 0f3BBB989D, 0f3F000000;
	cvt.sat.f32.f32 	%f275, %f274;
	fma.rm.f32 	%f276, %f275, %f131, %f130;
	add.f32 	%f277, %f276, 0fCB40007F;
	neg.f32 	%f278, %f277;
	fma.rn.f32 	%f279, %f273, 0f3FB8AA3B, %f278;
	fma.rn.f32 	%f280, %f273, 0f32A57060, %f279;
	mov.b32 	%r397, %f276;
	shl.b32 	%r398, %r397, 23;
	mov.b32 	%f281, %r398;
	ex2.approx.ftz.f32 	%f282, %f280;
	mul.f32 	%f283, %f282, %f281;
	add.f32 	%f284, %f272, %f283;
	sub.f32 	%f285, %f509, %f126;
	fma.rn.f32 	%f286, %f285, 0f3BBB989D, 0f3F000000;
	cvt.sat.f32.f32 	%f287, %f286;
	fma.rm.f32 	%f288, %f287, %f131, %f130;
	add.f32 	%f289, %f288, 0fCB40007F;
	neg.f32 	%f290, %f289;
	fma.rn.f32 	%f291, %f285, 0f3FB8AA3B, %f290;
	fma.rn.f32 	%f292, %f285, 0f32A57060, %f291;
	mov.b32 	%r399, %f288;
	shl.b32 	%r400, %r399, 23;
	mov.b32 	%f293, %r400;
	ex2.approx.ftz.f32 	%f294, %f292;
	mul.f32 	%f295, %f294, %f293;
	add.f32 	%f296, %f284, %f295;
	sub.f32 	%f297, %f24, %f126;
	fma.rn.f32 	%f298, %f297, 0f3BBB989D, 0f3F000000;
	cvt.sat.f32.f32 	%f299, %f298;
	fma.rm.f32 	%f300, %f299, %f131, %f130;
	add.f32 	%f301, %f300, 0fCB40007F;
	neg.f32 	%f302, %f301;
	fma.rn.f32 	%f303, %f297, 0f3FB8AA3B, %f302;
	fma.rn.f32 	%f304, %f297, 0f32A57060, %f303;
	mov.b32 	%r401, %f300;
	shl.b32 	%r402, %r401, 23;
	mov.b32 	%f305, %r402;
	ex2.approx.ftz.f32 	%f306, %f304;
	mul.f32 	%f307, %f306, %f305;
	add.f32 	%f308, %f296, %f307;
	sub.f32 	%f309, %f510, %f126;
	fma.rn.f32 	%f310, %f309, 0f3BBB989D, 0f3F000000;
	cvt.sat.f32.f32 	%f311, %f310;
	fma.rm.f32 	%f312, %f311, %f131, %f130;
	add.f32 	%f313, %f312, 0fCB40007F;
	neg.f32 	%f314, %f313;
	fma.rn.f32 	%f315, %f309, 0f3FB8AA3B, %f314;
	fma.rn.f32 	%f316, %f309, 0f32A57060, %f315;
	mov.b32 	%r403, %f312;
	shl.b32 	%r404, %r403, 23;
	mov.b32 	%f317, %r404;
	ex2.approx.ftz.f32 	%f318, %f316;
	mul.f32 	%f319, %f318, %f317;
	add.f32 	%f320, %f308, %f319;
	sub.f32 	%f321, %f27, %f126;
	fma.rn.f32 	%f322, %f321, 0f3BBB989D, 0f3F000000;
	cvt.sat.f32.f32 	%f323, %f322;
	fma.rm.f32 	%f324, %f323, %f131, %f130;
	add.f32 	%f325, %f324, 0fCB40007F;
	neg.f32 	%f326, %f325;
	fma.rn.f32 	%f327, %f321, 0f3FB8AA3B, %f326;
	fma.rn.f32 	%f328, %f321, 0f32A57060, %f327;
	mov.b32 	%r405, %f324;
	shl.b32 	%r406, %r405, 23;
	mov.b32 	%f329, %r406;
	ex2.approx.ftz.f32 	%f330, %f328;
	mul.f32 	%f331, %f330, %f329;
	add.f32 	%f332, %f320, %f331;
	sub.f32 	%f333, %f511, %f126;
	fma.rn.f32 	%f334, %f333, 0f3BBB989D, 0f3F000000;
	cvt.sat.f32.f32 	%f335, %f334;
	fma.rm.f32 	%f336, %f335, %f131, %f130;
	add.f32 	%f337, %f336, 0fCB40007F;
	neg.f32 	%f338, %f337;
	fma.rn.f32 	%f339, %f333, 0f3FB8AA3B, %f338;
	fma.rn.f32 	%f340, %f333, 0f32A57060, %f339;
	mov.b32 	%r407, %f336;
	shl.b32 	%r408, %r407, 23;
	mov.b32 	%f341, %r408;
	ex2.approx.ftz.f32 	%f342, %f340;
	mul.f32 	%f343, %f342, %f341;
	add.f32 	%f344, %f332, %f343;
	sub.f32 	%f345, %f30, %f126;
	fma.rn.f32 	%f346, %f345, 0f3BBB989D, 0f3F000000;
	cvt.sat.f32.f32 	%f347, %f346;
	fma.rm.f32 	%f348, %f347, %f131, %f130;
	add.f32 	%f349, %f348, 0fCB40007F;
	neg.f32 	%f350, %f349;
	fma.rn.f32 	%f351, %f345, 0f3FB8AA3B, %f350;
	fma.rn.f32 	%f352, %f345, 0f32A57060, %f351;
	mov.b32 	%r409, %f348;
	shl.b32 	%r410, %r409, 23;
	mov.b32 	%f353, %r410;
	ex2.approx.ftz.f32 	%f354, %f352;
	mul.f32 	%f355, %f354, %f353;
	add.f32 	%f356, %f344, %f355;
	sub.f32 	%f357, %f512, %f126;
	fma.rn.f32 	%f358, %f357, 0f3BBB989D, 0f3F000000;
	cvt.sat.f32.f32 	%f359, %f358;
	fma.rm.f32 	%f360, %f359, %f131, %f130;
	add.f32 	%f361, %f360, 0fCB40007F;
	neg.f32 	%f362, %f361;
	fma.rn.f32 	%f363, %f357, 0f3FB8AA3B, %f362;
	fma.rn.f32 	%f364, %f357, 0f32A57060, %f363;
	mov.b32 	%r411, %f360;
	shl.b32 	%r412, %r411, 23;
	mov.b32 	%f365, %r412;
	ex2.approx.ftz.f32 	%f366, %f364;
	mul.f32 	%f367, %f366, %f365;
	add.f32 	%f368, %f356, %f367;
	sub.f32 	%f369, %f33, %f126;
	fma.rn.f32 	%f370, %f369, 0f3BBB989D, 0f3F000000;
	cvt.sat.f32.f32 	%f371, %f370;
	fma.rm.f32 	%f372, %f371, %f131, %f130;
	add.f32 	%f373, %f372, 0fCB40007F;
	neg.f32 	%f374, %f373;
	fma.rn.f32 	%f375, %f369, 0f3FB8AA3B, %f374;
	fma.rn.f32 	%f376, %f369, 0f32A57060, %f375;
	mov.b32 	%r413, %f372;
	shl.b32 	%r414, %r413, 23;
	mov.b32 	%f377, %r414;
	ex2.approx.ftz.f32 	%f378, %f376;
	mul.f32 	%f379, %f378, %f377;
	add.f32 	%f380, %f368, %f379;
	sub.f32 	%f381, %f513, %f126;
	fma.rn.f32 	%f382, %f381, 0f3BBB989D, 0f3F000000;
	cvt.sat.f32.f32 	%f383, %f382;
	fma.rm.f32 	%f384, %f383, %f131, %f130;
	add.f32 	%f385, %f384, 0fCB40007F;
	neg.f32 	%f386, %f385;
	fma.rn.f32 	%f387, %f381, 0f3FB8AA3B, %f386;
	fma.rn.f32 	%f388, %f381, 0f32A57060, %f387;
	mov.b32 	%r415, %f384;
	shl.b32 	%r416, %r415, 23;
	mov.b32 	%f389, %r416;
	ex2.approx.ftz.f32 	%f390, %f388;
	mul.f32 	%f391, %f390, %f389;
	add.f32 	%f392, %f380, %f391;
	sub.f32 	%f393, %f36, %f126;
	fma.rn.f32 	%f394, %f393, 0f3BBB989D, 0f3F000000;
	cvt.sat.f32.f32 	%f395, %f394;
	fma.rm.f32 	%f396, %f395, %f131, %f130;
	add.f32 	%f397, %f396, 0fCB40007F;
	neg.f32 	%f398, %f397;
	fma.rn.f32 	%f399, %f393, 0f3FB8AA3B, %f398;
	fma.rn.f32 	%f400, %f393, 0f32A57060, %f399;
	mov.b32 	%r417, %f396;
	shl.b32 	%r418, %r417, 23;
	mov.b32 	%f401, %r418;
	ex2.approx.ftz.f32 	%f402, %f400;
	mul.f32 	%f403, %f402, %f401;
	add.f32 	%f404, %f392, %f403;
	sub.f32 	%f405, %f514, %f126;
	fma.rn.f32 	%f406, %f405, 0f3BBB989D, 0f3F000000;
	cvt.sat.f32.f32 	%f407, %f406;
	fma.rm.f32 	%f408, %f407, %f131, %f130;
	add.f32 	%f409, %f408, 0fCB40007F;
	neg.f32 	%f410, %f409;
	fma.rn.f32 	%f411, %f405, 0f3FB8AA3B, %f410;
	fma.rn.f32 	%f412, %f405, 0f32A57060, %f411;
	mov.b32 	%r419, %f408;
	shl.b32 	%r420, %r419, 23;
	mov.b32 	%f413, %r420;
	ex2.approx.ftz.f32 	%f414, %f412;
	mul.f32 	%f415, %f414, %f413;
	add.f32 	%f416, %f404, %f415;
	sub.f32 	%f417, %f39, %f126;
	fma.rn.f32 	%f418, %f417, 0f3BBB989D, 0f3F000000;
	cvt.sat.f32.f32 	%f419, %f418;
	fma.rm.f32 	%f420, %f419, %f131, %f130;
	add.f32 	%f421, %f420, 0fCB40007F;
	neg.f32 	%f422, %f421;
	fma.rn.f32 	%f423, %f417, 0f3FB8AA3B, %f422;
	fma.rn.f32 	%f424, %f417, 0f32A57060, %f423;
	mov.b32 	%r421, %f420;
	shl.b32 	%r422, %r421, 23;
	mov.b32 	%f425, %r422;
	ex2.approx.ftz.f32 	%f426, %f424;
	mul.f32 	%f427, %f426, %f425;
	add.f32 	%f428, %f416, %f427;
	sub.f32 	%f429, %f515, %f126;
	fma.rn.f32 	%f430, %f429, 0f3BBB989D, 0f3F000000;
	cvt.sat.f32.f32 	%f431, %f430;
	fma.rm.f32 	%f432, %f431, %f131, %f130;
	add.f32 	%f433, %f432, 0fCB40007F;
	neg.f32 	%f434, %f433;
	fma.rn.f32 	%f435, %f429, 0f3FB8AA3B, %f434;
	fma.rn.f32 	%f436, %f429, 0f32A57060, %f435;
	mov.b32 	%r423, %f432;
	shl.b32 	%r424, %r423, 23;
	mov.b32 	%f437, %r424;
	ex2.approx.ftz.f32 	%f438, %f436;
	mul.f32 	%f439, %f438, %f437;
	add.f32 	%f440, %f428, %f439;
	sub.f32 	%f441, %f42, %f126;
	fma.rn.f32 	%f442, %f441, 0f3BBB989D, 0f3F000000;
	cvt.sat.f32.f32 	%f443, %f442;
	fma.rm.f32 	%f444, %f443, %f131, %f130;
	add.f32 	%f445, %f444, 0fCB40007F;
	neg.f32 	%f446, %f445;
	fma.rn.f32 	%f447, %f441, 0f3FB8AA3B, %f446;
	fma.rn.f32 	%f448, %f441, 0f32A57060, %f447;
	mov.b32 	%r425, %f444;
	shl.b32 	%r426, %r425, 23;
	mov.b32 	%f449, %r426;
	ex2.approx.ftz.f32 	%f450, %f448;
	mul.f32 	%f451, %f450, %f449;
	add.f32 	%f452, %f440, %f451;
	sub.f32 	%f453, %f516, %f126;
	fma.rn.f32 	%f454, %f453, 0f3BBB989D, 0f3F000000;
	cvt.sat.f32.f32 	%f455, %f454;
	fma.rm.f32 	%f456, %f455, %f131, %f130;
	add.f32 	%f457, %f456, 0fCB40007F;
	neg.f32 	%f458, %f457;
	fma.rn.f32 	%f459, %f453, 0f3FB8AA3B, %f458;
	fma.rn.f32 	%f460, %f453, 0f32A57060, %f459;
	mov.b32 	%r427, %f456;
	shl.b32 	%r428, %r427, 23;
	mov.b32 	%f461, %r428;
	ex2.approx.ftz.f32 	%f462, %f460;
	mul.f32 	%f463, %f462, %f461;
	add.f32 	%f464, %f452, %f463;
	mov.b32 	%r429, %f464;
	shfl.sync.bfly.b32	%r430|%p92, %r429, 16, 31, -1;
	mov.b32 	%f465, %r430;
	add.f32 	%f466, %f464, %f465;
	mov.b32 	%r431, %f466;
	shfl.sync.bfly.b32	%r432|%p93, %r431, 8, 31, -1;
	mov.b32 	%f467, %r432;
	add.f32 	%f468, %f466, %f467;
	mov.b32 	%r433, %f468;
	shfl.sync.bfly.b32	%r434|%p94, %r433, 4, 31, -1;
	mov.b32 	%f469, %r434;
	add.f32 	%f470, %f468, %f469;
	mov.b32 	%r435, %f470;
	shfl.sync.bfly.b32	%r436|%p95, %r435, 2, 31, -1;
	mov.b32 	%f471, %r436;
	add.f32 	%f472, %f470, %f471;
	mov.b32 	%r437, %f472;
	shfl.sync.bfly.b32	%r438|%p96, %r437, 1, 31, -1;
	mov.b32 	%f473, %r438;
	add.f32 	%f474, %f472, %f473;
	div.rn.f32 	%f475, %f139, %f474;
	div.rn.f32 	%f476, %f151, %f474;
	div.rn.f32 	%f477, %f163, %f474;
	div.rn.f32 	%f478, %f175, %f474;
	div.rn.f32 	%f479, %f187, %f474;
	div.rn.f32 	%f480, %f199, %f474;
	div.rn.f32 	%f481, %f211, %f474;
	div.rn.f32 	%f482, %f223, %f474;
	div.rn.f32 	%f483, %f235, %f474;
	div.rn.f32 	%f484, %f247, %f474;
	div.rn.f32 	%f485, %f259, %f474;
	div.rn.f32 	%f486, %f271, %f474;
	div.rn.f32 	%f487, %f283, %f474;
	div.rn.f32 	%f488, %f295, %f474;
	div.rn.f32 	%f489, %f307, %f474;
	div.rn.f32 	%f490, %f319, %f474;
	div.rn.f32 	%f491, %f331, %f474;
	div.rn.f32 	%f492, %f343, %f474;
	div.rn.f32 	%f493, %f355, %f474;
	div.rn.f32 	%f494, %f367, %f474;
	div.rn.f32 	%f495, %f379, %f474;
	div.rn.f32 	%f496, %f391, %f474;
	div.rn.f32 	%f497, %f403, %f474;
	div.rn.f32 	%f498, %f415, %f474;
	div.rn.f32 	%f499, %f427, %f474;
	div.rn.f32 	%f500, %f439, %f474;
	div.rn.f32 	%f501, %f451, %f474;
	div.rn.f32 	%f502, %f463, %f474;
	mad.lo.s64 	%rd88, %rd173, %rd37, %rd8;
	shr.u64 	%rd89, %rd88, 63;
	add.s64 	%rd90, %rd88, %rd89;
	cvta.to.global.u64 	%rd91, %rd36;
	shl.b64 	%rd92, %rd90, 2;
	and.b64  	%rd93, %rd92, -8;
	add.s64 	%rd94, %rd91, %rd93;
	st.global.v2.f32 	[%rd94], {%f475, %f476};
	add.s64 	%rd95, %rd88, 64;
	shr.u64 	%rd96, %rd95, 63;
	add.s64 	%rd97, %rd95, %rd96;
	shl.b64 	%rd98, %rd97, 2;
	and.b64  	%rd99, %rd98, -8;
	add.s64 	%rd100, %rd91, %rd99;
	st.global.v2.f32 	[%rd100], {%f477, %f478};
	add.s64 	%rd101, %rd88, 128;
	shr.u64 	%rd102, %rd101, 63;
	add.s64 	%rd103, %rd101, %rd102;
	shl.b64 	%rd104, %rd103, 2;
	and.b64  	%rd105, %rd104, -8;
	add.s64 	%rd106, %rd91, %rd105;
	st.global.v2.f32 	[%rd106], {%f479, %f480};
	add.s64 	%rd107, %rd88, 192;
	shr.u64 	%rd108, %rd107, 63;
	add.s64 	%rd109, %rd107, %rd108;
	shl.b64 	%rd110, %rd109, 2;
	and.b64  	%rd111, %rd110, -8;
	add.s64 	%rd112, %rd91, %rd111;
	st.global.v2.f32 	[%rd112], {%f481, %f482};
	add.s64 	%rd113, %rd88, 256;
	shr.u64 	%rd114, %rd113, 63;
	add.s64 	%rd115, %rd113, %rd114;
	shl.b64 	%rd116, %rd115, 2;
	and.b64  	%rd117, %rd116, -8;
	add.s64 	%rd118, %rd91, %rd117;
	st.global.v2.f32 	[%rd118], {%f483, %f484};
	add.s64 	%rd119, %rd88, 320;
	shr.u64 	%rd120, %rd119, 63;
	add.s64 	%rd121, %rd119, %rd120;
	shl.b64 	%rd122, %rd121, 2;
	and.b64  	%rd123, %rd122, -8;
	add.s64 	%rd124, %rd91, %rd123;
	st.global.v2.f32 	[%rd124], {%f485, %f486};
	add.s64 	%rd125, %rd88, 384;
	shr.u64 	%rd126, %rd125, 63;
	add.s64 	%rd127, %rd125, %rd126;
	shl.b64 	%rd128, %rd127, 2;
	and.b64  	%rd129, %rd128, -8;
	add.s64 	%rd130, %rd91, %rd129;
	st.global.v2.f32 	[%rd130], {%f487, %f488};
	add.s64 	%rd131, %rd88, 448;
	shr.u64 	%rd132, %rd131, 63;
	add.s64 	%rd133, %rd131, %rd132;
	shl.b64 	%rd134, %rd133, 2;
	and.b64  	%rd135, %rd134, -8;
	add.s64 	%rd136, %rd91, %rd135;
	st.global.v2.f32 	[%rd136], {%f489, %f490};
	add.s64 	%rd137, %rd88, 512;
	shr.u64 	%rd138, %rd137, 63;
	add.s64 	%rd139, %rd137, %rd138;
	shl.b64 	%rd140, %rd139, 2;
	and.b64  	%rd141, %rd140, -8;
	add.s64 	%rd142, %rd91, %rd141;
	st.global.v2.f32 	[%rd142], {%f491, %f492};
	add.s64 	%rd143, %rd88, 576;
	shr.u64 	%rd144, %rd143, 63;
	add.s64 	%rd145, %rd143, %rd144;
	shl.b64 	%rd146, %rd145, 2;
	and.b64  	%rd147, %rd146, -8;
	add.s64 	%rd148, %rd91, %rd147;
	st.global.v2.f32 	[%rd148], {%f493, %f494};
	add.s64 	%rd149, %rd88, 640;
	shr.u64 	%rd150, %rd149, 63;
	add.s64 	%rd151, %rd149, %rd150;
	shl.b64 	%rd152, %rd151, 2;
	and.b64  	%rd153, %rd152, -8;
	add.s64 	%rd154, %rd91, %rd153;
	st.global.v2.f32 	[%rd154], {%f495, %f496};
	add.s64 	%rd155, %rd88, 704;
	shr.u64 	%rd156, %rd155, 63;
	add.s64 	%rd157, %rd155, %rd156;
	shl.b64 	%rd158, %rd157, 2;
	and.b64  	%rd159, %rd158, -8;
	add.s64 	%rd160, %rd91, %rd159;
	st.global.v2.f32 	[%rd160], {%f497, %f498};
	add.s64 	%rd161, %rd88, 768;
	shr.u64 	%rd162, %rd161, 63;
	add.s64 	%rd163, %rd161, %rd162;
	shl.b64 	%rd164, %rd163, 2;
	and.b64  	%rd165, %rd164, -8;
	add.s64 	%rd166, %rd91, %rd165;
	st.global.v2.f32 	[%rd166], {%f499, %f500};
	add.s64 	%rd167, %rd88, 832;
	shr.u64 	%rd168, %rd167, 63;
	add.s64 	%rd169, %rd167, %rd168;
	shl.b64 	%rd170, %rd169, 2;
	and.b64  	%rd171, %rd170, -8;
	add.s64 	%rd172, %rd91, %rd171;
	st.global.v2.f32 	[%rd172], {%f501, %f502};
	add.s64 	%rd173, %rd173, %rd9;
	setp.lt.s64 	%p97, %rd173, %rd38;
	@%p97 bra 	$L__BB498_4;
$L__BB498_33:
	ret;

}
	// .globl	_Z15SoftmaxWarpImplI22BroadcastScaleMaskLoadIffbLm4EiE11DirectStoreIffEfLi2ELi28ELi32ELi1ELb1EL9Algorithm0EEvT_T0_ll
.visible .entry _Z15SoftmaxWarpImplI22BroadcastScaleMaskLoadIffbLm4EiE11DirectStoreIffEfLi2ELi28ELi32ELi1ELb1EL9Algorithm0EEvT_T0_ll(
	.param .align 8 .b8 _Z15SoftmaxWarpImplI22BroadcastScaleMaskLoadIffbLm4EiE11DirectStoreIffEfLi2ELi28ELi32ELi1ELb1EL9Algorithm0EEvT_T0_ll_param_0[120],
	.param .align 8 .b8 _Z15SoftmaxWarpImplI22BroadcastScaleMaskLoadIffbLm4EiE11DirectStoreIffEfLi2ELi28ELi32ELi1ELb1EL9Algorithm0EEvT_T0_ll_param_1[16],
	.param .u64 _Z15SoftmaxWarpImplI22BroadcastScaleMaskLoadIffbLm4EiE11DirectStoreIffEfLi2ELi28ELi32ELi1ELb1EL9Algorithm0EEvT_T0_ll_param_2,
	.param .u64 _Z15SoftmaxWarpImplI22BroadcastScaleMaskLoadIffbLm4EiE11DirectStoreIffEfLi2ELi28ELi32ELi1ELb1EL9Algorithm0EEvT_T0_ll_param_3
)
{
	.reg .pred 	%p<126>;
	.reg .b16 	%rs<29>;
	.reg .b32 	%r<467>;
	.reg .b32 	%f<615>;
	.reg .b64 	%rd<190>;

	ld.param.u64 	%rd51, [_Z15SoftmaxWarpImplI22BroadcastScaleMaskLoadIffbLm4EiE11DirectStoreIffEfLi2ELi28ELi32ELi1ELb1EL9Algorithm0EEvT_T0_ll_param_1+8];
	ld.param.v2.f32 	{%f129, %f130}, [_Z15SoftmaxWarpImplI22BroadcastScaleMaskLoadIffbLm4EiE11DirectStoreIffEfLi2ELi28ELi32ELi1ELb1EL9Algorithm0EEvT_T0_ll_param_0+112];
	ld.param.u64 	%rd49, [_Z15SoftmaxWarpImplI22BroadcastScaleMaskLoadIffbLm4EiE11DirectStoreIffEfLi2ELi28ELi32ELi1ELb1EL9Algorithm0EEvT_T0_ll_param_0+104];
	ld.param.v2.u32 	{%r15, %r16}, [_Z15SoftmaxWarpImplI22BroadcastScaleMaskLoadIffbLm4EiE11DirectStoreIffEfLi2ELi28ELi32ELi1ELb1EL9Algorithm0EEvT_T0_ll_param_0+88];
	ld.param.v2.u32 	{%r13, %r14}, [_Z15SoftmaxWarpImplI22BroadcastScaleMaskLoadIffbLm4EiE11DirectStoreIffEfLi2ELi28ELi32ELi1ELb1EL9Algorithm0EEvT_T0_ll_param_0+80];
	ld.param.v2.u32 	{%r11, %r12}, [_Z15SoftmaxWarpImplI22BroadcastScaleMaskLoadIffbLm4EiE11DirectStoreIffEfLi2ELi28ELi32ELi1ELb1EL9Algorithm0EEvT_T0_ll_param_0+64];
	ld.param.v2.u32 	{%r9, %r10}, [_Z15SoftmaxWarpImplI22BroadcastScaleMaskLoadIffbLm4EiE11DirectStoreIffEfLi2ELi28ELi32ELi1ELb1EL9Algorithm0EEvT_T0_ll_param_0+56];
	ld.param.u64 	%rd45, [_Z15SoftmaxWarpImplI22BroadcastScaleMaskLoadIffbLm4EiE11DirectStoreIffEfLi2ELi28ELi32ELi1ELb1EL9Algorithm0EEvT_T0_ll_param_0+40];
	ld.param.u64 	%rd44, [_Z15SoftmaxWarpImplI22BroadcastScaleMaskLoadIffbLm4EiE11DirectStoreIffEfLi2ELi28ELi32ELi1ELb1EL9Algorithm0EEvT_T0_ll_param_0+32];
	ld.param.u64 	%rd43, [_Z15SoftmaxWarpImplI22BroadcastScaleMaskLoadIffbLm4EiE11DirectStoreIffEfLi2ELi28ELi32ELi1ELb1EL9Algorithm0EEvT_T0_ll_param_0+24];
	ld.param.u64 	%rd42, [_Z15SoftmaxWarpImplI22BroadcastScaleMaskLoadIffbLm4EiE11DirectStoreIffEfLi2ELi28ELi32ELi1ELb1EL9Algorithm0EEvT_T0_ll_param_0+16];
	ld.param.u64 	%rd50, [_Z15SoftmaxWarpImplI22BroadcastScaleMaskLoadIffbLm4EiE11DirectStoreIffEfLi2ELi28ELi32ELi1ELb1EL9Algorithm0EEvT_T0_ll_param_1];
	ld.param.u64 	%rd41, [_Z15SoftmaxWarpImplI22BroadcastScaleMaskLoadIffbLm4EiE11DirectStoreIffEfLi2ELi28ELi32ELi1ELb1EL9Algorithm0EEvT_T0_ll_param_0+8];
	ld.param.u64 	%rd40, [_Z15SoftmaxWarpImplI22BroadcastScaleMaskLoadIffbLm4EiE11DirectStoreIffEfLi2ELi28ELi32ELi1ELb1EL9Algorithm0EEvT_T0_ll_param_0];
	ld.param.u64 	%rd53, [_Z15SoftmaxWarpImplI22BroadcastScaleMaskLoadIffbLm4EiE11DirectStoreIffEfLi2ELi28ELi32ELi1ELb1EL9Algorithm0EEvT_T0_ll_param_3];
	cvta.to.global.u64 	%rd1, %rd40;
	cvta.to.global.u64 	%rd2, %rd41;
	cvta.to.global.u64 	%rd3, %rd50;
	setp.lt.s64 	%p1, %rd53, 897;
	@%p1 bra 	$L__BB499_2;
	mov.u64 	%rd54, $str;
	cvta.global.u64 	%rd55, %rd54;
	mov.u64 	%rd56, $str$1;
	cvta.global.u64 	%rd57, %rd56;
	mov.u64 	%rd58, __unnamed_485;
	cvta.global.u64 	%rd59, %rd58;
	{ // callseq 484, 0
	.param .b64 param0;
	st.param.b64 	[param0], %rd55;
	.param .b64 param1;
	st.param.b64 	[param1], %rd57;
	.param .b32 param2;
	st.param.b32 	[param2], 254;
	.param .b64 param3;
	st.param.b64 	[param3], %rd59;
	.param .b64 param4;
	st.param.b64 	[param4], 1;
	call.uni 
	__assertfail, 
	(
	param0, 
	param1, 
	param2, 
	param3, 
	param4
	);
	} // callseq 484
$L__BB499_2:
	ld.param.u64 	%rd187, [_Z15SoftmaxWarpImplI22BroadcastScaleMaskLoadIffbLm4EiE11DirectStoreIffEfLi2ELi28ELi32ELi1ELb1EL9Algorithm0EEvT_T0_ll_param_2];
	mov.u32 	%r17, %ctaid.x;
	mov.u32 	%r18, %ntid.y;
	mov.u32 	%r19, %tid.y;
	mad.lo.s32 	%r20, %r17, %r18, %r19;
	cvt.s64.s32 	%rd189, %r20;
	setp.le.s64 	%p2, %rd187, %rd189;
	@%p2 bra 	$L__BB499_89;
	mov.u32 	%r21, %tid.x;
	shl.b32 	%r22, %r21, 1;
	cvt.u64.u32 	%rd5, %r22;
	add.s32 	%r23, %r22, 64;
	cvt.u64.u32 	%rd6, %r23;
	add.s32 	%r24, %r22, 128;
	cvt.u64.u32 	%rd7, %r24;
	add.s32 	%r25, %r22, 192;
	cvt.u64.u32 	%rd8, %r25;
	add.s32 	%r26, %r22, 256;
	cvt.u64.u32 	%rd9, %r26;
	add.s32 	%r27, %r22, 320;
	cvt.u64.u32 	%rd10, %r27;
	add.s32 	%r28, %r22, 384;
	cvt.u64.u32 	%rd11, %r28;
	add.s32 	%r29, %r22, 448;
	cvt.u64.u32 	%rd12, %r29;
	add.s32 	%r30, %r22, 512;
	cvt.u64.u32 	%rd13, %r30;
	add.s32 	%r31, %r22, 576;
	cvt.u64.u32 	%rd14, %r31;
	add.s32 	%r32, %r22, 640;
	cvt.u64.u32 	%rd15, %r32;
	add.s32 	%r33, %r22, 704;
	cvt.u64.u32 	%rd16, %r33;
	add.s32 	%r34, %r22, 768;
	cvt.u64.u32 	%rd17, %r34;
	add.s32 	%r35, %r22, 832;
	cvt.u64.u32 	%rd18, %r35;
	cvt.u32.u64 	%r37, %rd49;
	cvt.u32.u64 	%r38, %rd5;
$L__BB499_4:
	setp.le.s64 	%p3, %rd53, %rd5;
	cvt.u32.u64 	%r36, %rd189;
	mul.lo.s32 	%r8, %r37, %r36;
	mov.f32 	%f560, 0fFF800000;
	mov.f32 	%f561, %f560;
	mov.f32 	%f566, %f560;
	@%p3 bra 	$L__BB499_8;
	setp.eq.s64 	%p4, %rd45, 1;
	setp.eq.s64 	%p5, %rd44, 1;
	setp.eq.s64 	%p6, %rd43, 1;
	setp.eq.s64 	%p7, %rd42, 1;
	add.s32 	%r39, %r38, %r8;
	div.s32 	%r40, %r39, %r9;
	mul.lo.s32 	%r41, %r40, %r9;
	sub.s32 	%r42, %r39, %r41;
	div.s32 	%r43, %r42, %r10;
	mul.lo.s32 	%r44, %r43, %r10;
	sub.s32 	%r45, %r42, %r44;
	div.s32 	%r46, %r45, %r11;
	mul.lo.s32 	%r47, %r46, %r11;
	sub.s32 	%r48, %r45, %r47;
	selp.b32 	%r49, 0, %r40, %p7;
	selp.b32 	%r50, 0, %r43, %p6;
	selp.b32 	%r51, 0, %r46, %p5;
	selp.b32 	%r52, 0, %r48, %p4;
	mul.lo.s32 	%r53, %r13, %r49;
	mad.lo.s32 	%r54, %r14, %r50, %r53;
	mad.lo.s32 	%r55, %r15, %r51, %r54;
	mad.lo.s32 	%r56, %r16, %r52, %r55;
	shr.u32 	%r57, %r39, 31;
	add.s32 	%r58, %r39, %r57;
	shr.s32 	%r59, %r58, 1;
	mul.wide.s32 	%rd60, %r59, 8;
	add.s64 	%rd24, %rd1, %rd60;
	ld.global.f32 	%f132, [%rd24];
	shr.u32 	%r60, %r56, 31;
	add.s32 	%r61, %r56, %r60;
	shr.s32 	%r62, %r61, 1;
	mul.wide.s32 	%rd61, %r62, 2;
	add.s64 	%rd62, %rd2, %rd61;
	ld.global.v2.u8 	{%rs1, %rs2}, [%rd62];
	setp.eq.s16 	%p8, %rs1, 0;
	mul.f32 	%f133, %f132, %f130;
	selp.f32 	%f561, %f129, %f133, %p8;
	setp.eq.s16 	%p9, %rs2, 0;
	mov.f32 	%f560, %f129;
	@%p9 bra 	$L__BB499_7;
	ld.global.f32 	%f134, [%rd24+4];
	mul.f32 	%f560, %f134, %f130;
$L__BB499_7:
	max.f32 	%f135, %f561, 0fFF800000;
	max.f32 	%f566, %f135, %f560;
$L__BB499_8:
	setp.le.s64 	%p10, %rd53, %rd6;
	mov.f32 	%f564, 0fFF800000;
	mov.f32 	%f565, %f564;
	@%p10 bra 	$L__BB499_12;
	cvt.u32.u64 	%r63, %rd6;
	setp.eq.s64 	%p11, %rd45, 1;
	setp.eq.s64 	%p12, %rd44, 1;
	setp.eq.s64 	%p13, %rd43, 1;
	setp.eq.s64 	%p14, %rd42, 1;
	add.s32 	%r64, %r63, %r8;
	div.s32 	%r65, %r64, %r9;
	mul.lo.s32 	%r66, %r65, %r9;
	sub.s32 	%r67, %r64, %r66;
	div.s32 	%r68, %r67, %r10;
	mul.lo.s32 	%r69, %r68, %r10;
	sub.s32 	%r70, %r67, %r69;
	div.s32 	%r71, %r70, %r11;
	mul.lo.s32 	%r72, %r71, %r11;
	sub.s32 	%r73, %r70, %r72;
	selp.b32 	%r74, 0, %r65, %p14;
	selp.b32 	%r75, 0, %r68, %p13;
	selp.b32 	%r76, 0, %r71, %p12;
	selp.b32 	%r77, 0, %r73, %p11;
	mul.lo.s32 	%r78, %r13, %r74;
	mad.lo.s32 	%r79, %r14, %r75, %r78;
	mad.lo.s32 	%r80, %r15, %r76, %r79;
	mad.lo.s32 	%r81, %r16, %r77, %r80;
	shr.u32 	%r82, %r64, 31;
	add.s32 	%r83, %r64, %r82;
	shr.s32 	%r84, %r83, 1;
	mul.wide.s32 	%rd63, %r84, 8;
	add.s64 	%rd25, %rd1, %rd63;
	ld.global.f32 	%f137, [%rd25];
	shr.u32 	%r85, %r81, 31;
	add.s32 	%r86, %r81, %r85;
	shr.s32 	%r87, %r86, 1;
	mul.wide.s32 	%rd64, %r87, 2;
	add.s64 	%rd65, %rd2, %rd64;
	ld.global.v2.u8 	{%rs3, %rs4}, [%rd65];
	setp.eq.s16 	%p15, %rs3, 0;
	mul.f32 	%f138, %f137, %f130;
	selp.f32 	%f565, %f129, %f138, %p15;
	setp.eq.s16 	%p16, %rs4, 0;
	mov.f32 	%f564, %f129;
	@%p16 bra 	$L__BB499_11;
	ld.global.f32 	%f139, [%rd25+4];
	mul.f32 	%f564, %f139, %f130;
$L__BB499_11:
	max.f32 	%f140, %f566, %f565;
	max.f32 	%f566, %f140, %f564;
$L__BB499_12:
	setp.le.s64 	%p17, %rd53, %rd7;
	mov.f32 	%f568, 0fFF800000;
	mov.f32 	%f569, %f568;
	@%p17 bra 	$L__BB499_16;
	cvt.u32.u64 	%r88, %rd7;
	setp.eq.s64 	%p18, %rd45, 1;
	setp.eq.s64 	%p19, %rd44, 1;
	setp.eq.s64 	%p20, %rd43, 1;
	setp.eq.s64 	%p21, %rd42, 1;
	add.s32 	%r89, %r88, %r8;
	div.s32 	%r90, %r89, %r9;
	mul.lo.s32 	%r91, %r90, %r9;
	sub.s32 	%r92, %r89, %r91;
	div.s32 	%r93, %r92, %r10;
	mul.lo.s32 	%r94, %r93, %r10;
	sub.s32 	%r95, %r92, %r94;
	div.s32 	%r96, %r95, %r11;
	mul.lo.s32 	%r97, %r96, %r11;
	sub.s32 	%r98, %r95, %r97;
	selp.b32 	%r99, 0, %r90, %p21;
	selp.b32 	%r100, 0, %r93, %p20;
	selp.b32 	%r101, 0, %r96, %p19;
	selp.b32 	%r102, 0, %r98, %p18;
	mul.lo.s32 	%r103, %r13, %r99;
	mad.lo.s32 	%r104, %r14, %r100, %r103;
	mad.lo.s32 	%r105, %r15, %r101, %r104;
	mad.lo.s32 	%r106, %r16, %r102, %r105;
	shr.u32 	%r107, %r89, 31;
	add.s32 	%r108, %r89, %r107;
	shr.s32 	%r109, %r108, 1;
	mul.wide.s32 	%rd66, %r109, 8;
	add.s64 	%rd26, %rd1, %rd66;
	ld.global.f32 	%f142, [%rd26];
	shr.u32 	%r110, %r106, 31;
	add.s32 	%r111, %r106, %r110;
	shr.s32 	%r112, %r111, 1;
	mul.wide.s32 	%rd67, %r112, 2;
	add.s64 	%rd68, %rd2, %rd67;
	ld.global.v2.u8 	{%rs5, %rs6}, [%rd68];
	setp.eq.s16 	%p22, %rs5, 0;
	mul.f32 	%f143, %f142, %f130;
	selp.f32 	%f569, %f129, %f143, %p22;
	setp.eq.s16 	%p23, %rs6, 0;
	mov.f32 	%f568, %f129;
	@%p23 bra 	$L__BB499_15;
	ld.global.f32 	%f144, [%rd26+4];
	mul.f32 	%f568, %f144, %f130;
$L__BB499_15:
	max.f32 	%f145, %f566, %f569;
	max.f32 	%f566, %f145, %f568;
$L__BB499_16:
	setp.le.s64 	%p24, %rd53, %rd8;
	mov.f32 	%f572, 0fFF800000;
	mov.f32 	%f573, %f572;
	@%p24 bra 	$L__BB499_20;
	cvt.u32.u64 	%r113, %rd8;
	setp.eq.s64 	%p25, %rd45, 1;
	setp.eq.s64 	%p26, %rd44, 1;
	setp.eq.s64 	%p27, %rd43, 1;
	setp.eq.s64 	%p28, %rd42, 1;
	add.s32 	%r114, %r113, %r8;
	div.s32 	%r115, %r114, %r9;
	mul.lo.s32 	%r116, %r115, %r9;
	sub.s32 	%r117, %r114, %r116;
	div.s32 	%r118, %r117, %r10;
	mul.lo.s32 	%r119, %r118, %r10;
	sub.s32 	%r120, %r117, %r119;
	div.s32 	%r121, %r120, %r11;
	mul.lo.s32 	%r122, %r121, %r11;
	sub.s32 	%r123, %r120, %r122;
	selp.b32 	%r124, 0, %r115, %p28;
	selp.b32 	%r125, 0, %r118, %p27;
	selp.b32 	%r126, 0, %r121, %p26;
	selp.b32 	%r127, 0, %r123, %p25;
	mul.lo.s32 	%r128, %r13, %r124;
	mad.lo.s32 	%r129, %r14, %r125, %r128;
	mad.lo.s32 	%r130, %r15, %r126, %r129;
	mad.lo.s32 	%r131, %r16, %r127, %r130;
	shr.u32 	%r132, %r114, 31;
	add.s32 	%r133, %r114, %r132;
	shr.s32 	%r134, %r133, 1;
	mul.wide.s32 	%rd69, %r134, 8;
	add.s64 	%rd27, %rd1, %rd69;
	ld.global.f32 	%f147, [%rd27];
	shr.u32 	%r135, %r131, 31;
	add.s32 	%r136, %r131, %r135;
	shr.s32 	%r137, %r136, 1;
	mul.wide.s32 	%rd70, %r137, 2;
	add.s64 	%rd71, %rd2, %rd70;
	ld.global.v2.u8 	{%rs7, %rs8}, [%rd71];
	setp.eq.s16 	%p29, %rs7, 0;
	mul.f32 	%f148, %f147, %f130;
	selp.f32 	%f573, %f129, %f148, %p29;
	setp.eq.s16 	%p30, %rs8, 0;
	mov.f32 	%f572, %f129;
	@%p30 bra 	$L__BB499_19;
	ld.global.f32 	%f149, [%rd27+4];
	mul.f32 	%f572, %f149, %f130;
$L__BB499_19:
	max.f32 	%f150, %f566, %f573;
	max.f32 	%f566, %f150, %f572;
$L__BB499_20:
	setp.le.s64 	%p31, %rd53, %rd9;
	mov.f32 	%f576, 0fFF800000;
	mov.f32 	%f577, %f576;
	@%p31 bra 	$L__BB499_24;
	cvt.u32.u64 	%r138, %rd9;
	setp.eq.s64 	%p32, %rd45, 1;
	setp.eq.s64 	%p33, %rd44, 1;
	setp.eq.s64 	%p34, %rd43, 1;
	setp.eq.s64 	%p35, %rd42, 1;
	add.s32 	%r139, %r138, %r8;
	div.s32 	%r140, %r139, %r9;
	mul.lo.s32 	%r141, %r140, %r9;
	sub.s32 	%r142, %r139, %r141;
	div.s32 	%r143, %r142, %r10;
	mul.lo.s32 	%r144, %r143, %r10;
	sub.s32 	%r145, %r142, %r144;
	div.s32 	%r146, %r145, %r11;
	mul.lo.s32 	%r147, %r146, %r11;
	sub.s32 	%r148, %r145, %r147;
	selp.b32 	%r149, 0, %r140, %p35;
	selp.b32 	%r150, 0, %r143, %p34;
	selp.b32 	%r151, 0, %r146, %p33;
	selp.b32 	%r152, 0, %r148, %p32;
	mul.lo.s32 	%r153, %r13, %r149;
	mad.lo.s32 	%r154, %r14, %r150, %r153;
	mad.lo.s32 	%r155, %r15, %r151, %r154;
	mad.lo.s32 	%r156, %r16, %r152, %r155;
	shr.u32 	%r157, %r139, 31;
	add.s32 	%r158, %r139, %r157;
	shr.s32 	%r159, %r158, 1;
	mul.wide.s32 	%rd72, %r159, 8;
	add.s64 	%rd28, %rd1, %rd72;
	ld.global.f32 	%f152, [%rd28];
	shr.u32 	%r160, %r156, 31;
	add.s32 	%r161, %r156, %r160;
	shr.s32 	%r162, %r161, 1;
	mul.wide.s32 	%rd73, %r162, 2;
	add.s64 	%rd74, %rd2, %rd73;
	ld.global.v2.u8 	{%rs9, %rs10}, [%rd74];
	setp.eq.s16 	%p36, %rs9, 0;
	mul.f32 	%f153, %f152, %f130;
	selp.f32 	%f577, %f129, %f153, %p36;
	setp.eq.s16 	%p37, %rs10, 0;
	mov.f32 	%f576, %f129;
	@%p37 bra 	$L__BB499_23;
	ld.global.f32 	%f154, [%rd28+4];
	mul.f32 	%f576, %f154, %f130;
$L__BB499_23:
	max.f32 	%f155, %f566, %f577;
	max.f32 	%f566, %f155, %f576;
$L__BB499_24:
	setp.le.s64 	%p38, %rd53, %rd10;
	mov.f32 	%f580, 0fFF800000;
	mov.f32 	%f581, %f580;
	@%p38 bra 	$L__BB499_28;
	cvt.u32.u64 	%r163, %rd10;
	setp.eq.s64 	%p39, %rd45, 1;
	setp.eq.s64 	%p40, %rd44, 1;
	setp.eq.s64 	%p41, %rd43, 1;
	setp.eq.s64 	%p42, %rd42, 1;
	add.s32 	%r164, %r163, %r8;
	div.s32 	%r165, %r164, %r9;
	mul.lo.s32 	%r166, %r165, %r9;
	sub.s32 	%r167, %r164, %r166;
	div.s32 	%r168, %r167, %r10;
	mul.lo.s32 	%r169, %r168, %r10;
	sub.s32 	%r170, %r167, %r169;
	div.s32 	%r171, %r170, %r11;
	mul.lo.s32 	%r172, %r171, %r11;
	sub.s32 	%r173, %r170, %r172;
	selp.b32 	%r174, 0, %r165, %p42;
	selp.b32 	%r175, 0, %r168, %p41;
	selp.b32 	%r176, 0, %r171, %p40;
	selp.b32 	%r177, 0, %r173, %p39;
	mul.lo.s32 	%r178, %r13, %r174;
	mad.lo.s32 	%r179, %r14, %r175, %r178;
	mad.lo.s32 	%r180, %r15, %r176, %r179;
	mad.lo.s32 	%r181, %r16, %r177, %r180;
	shr.u32 	%r182, %r164, 31;
	add.s32 	%r183, %r164, %r182;
	shr.s32 	%r184, %r183, 1;
	mul.wide.s32 	%rd75, %r184, 8;
	add.s64 	%rd29, %rd1, %rd75;
	ld.global.f32 	%f157, [%rd29];
	shr.u32 	%r185, %r181, 31;
	add.s32 	%r186, %r181, %r185;
	shr.s32 	%r187, %r186, 1;
	mul.wide.s32 	%rd76, %r187, 2;
	add.s64 	%rd77, %rd2, %rd76;
	ld.global.v2.u8 	{%rs11, %rs12}, [%rd77];
	setp.eq.s16 	%p43, %rs11, 0;
	mul.f32 	%f158, %f157, %f130;
	selp.f32 	%f581, %f129, %f158, %p43;
	setp.eq.s16 	%p44, %rs12, 0;
	mov.f32 	%f580, %f129;
	@%p44 bra 	$L__BB499_27;
	ld.global.f32 	%f159, [%rd29+4];
	mul.f32 	%f580, %f159, %f130;
$L__BB499_27:
	max.f32 	%f160, %f566, %f581;
	max.f32 	%f566, %f160, %f580;
$L__BB499_28:
	setp.le.s64 	%p45, %rd53, %rd11;
	mov.f32 	%f584, 0fFF800000;
	mov.f32 	%f585, %f584;
	@%p45 bra 	$L__BB499_32;
	cvt.u32.u64 	%r188, %rd11;
	setp.eq.s64 	%p46, %rd45, 1;
	setp.eq.s64 	%p47, %rd44, 1;
	setp.eq.s64 	%p48, %rd43, 1;
	setp.eq.s64 	%p49, %rd42, 1;
	add.s32 	%r189, %r188, %r8;
	div.s32 	%r190, %r189, %r9;
	mul.lo.s32 	%r191, %r190, %r9;
	sub.s32 	%r192, %r189, %r191;
	div.s32 	%r193, %r192, %r10;
	mul.lo.s32 	%r194, %r193, %r10;
	sub.s32 	%r195, %r192, %r194;
	div.s32 	%r196, %r195, %r11;
	mul.lo.s32 	%r197, %r196, %r11;
	sub.s32 	%r198, %r195, %r197;
	selp.b32 	%r199, 0, %r190, %p49;
	selp.b32 	%r200, 0, %r193, %p48;
	selp.b32 	%r201, 0, %r196, %p47;
	selp.b32 	%r202, 0, %r198, %p46;
	mul.lo.s32 	%r203, %r13, %r199;
	mad.lo.s32 	%r204, %r14, %r200, %r203;
	mad.lo.s32 	%r205, %r15, %r201, %r204;
	mad.lo.s32 	%r206, %r16, %r202, %r205;
	shr.u32 	%r207, %r189, 31;
	add.s32 	%r208, %r189, %r207;
	shr.s32 	%r209, %r208, 1;
	mul.wide.s32 	%rd78, %r209, 8;
	add.s64 	%rd30, %rd1, %rd78;
	ld.global.f32 	%f162, [%rd30];
	shr.u32 	%r210, %r206, 31;
	add.s32 	%r211, %r206, %r210;
	shr.s32 	%r212, %r211, 1;
	mul.wide.s32 	%rd79, %r212, 2;
	add.s64 	%rd80, %rd2, %rd79;
	ld.global.v2.u8 	{%rs13, %rs14}, [%rd80];
	setp.eq.s16 	%p50, %rs13, 0;
	mul.f32 	%f163, %f162, %f130;
	selp.f32 	%f585, %f129, %f163, %p50;
	setp.eq.s16 	%p51, %rs14, 0;
	mov.f32 	%f584, %f129;
	@%p51 bra 	$L__BB499_31;
	ld.global.f32 	%f164, [%rd30+4];
	mul.f32 	%f584, %f164, %f130;
$L__BB499_31:
	max.f32 	%f165, %f566, %f585;
	max.f32 	%f566, %f165, %f584;
$L__BB499_32:
	setp.le.s64 	%p52, %rd53, %rd12;
	mov.f32 	%f588, 0fFF800000;
	mov.f32 	%f589, %f588;
	@%p52 bra 	$L__BB499_36;
	cvt.u32.u64 	%r213, %rd12;
	setp.eq.s64 	%p53, %rd45, 1;
	setp.eq.s64 	%p54, %rd44, 1;
	setp.eq.s64 	%p55, %rd43, 1;
	setp.eq.s64 	%p56, %rd42, 1;
	add.s32 	%r214, %r213, %r8;
	div.s32 	%r215, %r214, %r9;
	mul.lo.s32 	%r216, %r215, %r9;
	sub.s32 	%r217, %r214, %r216;
	div.s32 	%r218, %r217, %r10;
	mul.lo.s32 	%r219, %r218, %r10;
	sub.s32 	%r220, %r217, %r219;
	div.s32 	%r221, %r220, %r11;
	mul.lo.s32 	%r222, %r221, %r11;
	sub.s32 	%r223, %r220, %r222;
	selp.b32 	%r224, 0, %r215, %p56;
	selp.b32 	%r225, 0, %r218, %p55;
	selp.b32 	%r226, 0, %r221, %p54;
	selp.b32 	%r227, 0, %r223, %p53;
	mul.lo.s32 	%r228, %r13, %r224;
	mad.lo.s32 	%r229, %r14, %r225, %r228;
	mad.lo.s32 	%r230, %r15, %r226, %r229;
	mad.lo.s32 	%r231, %r16, %r227, %r230;
	shr.u32 	%r232, %r214, 31;
	add.s32 	%r233, %r214, %r232;
	shr.s32 	%r234, %r233, 1;
	mul.wide.s32 	%rd81, %r234, 8;
	add.s64 	%rd31, %rd1, %rd81;
	ld.global.f32 	%f167, [%rd31];
	shr.u32 	%r235, %r231, 31;
	add.s32 	%r236, %r231, %r235;
	shr.s32 	%r237, %r236, 1;
	mul.wide.s32 	%rd82, %r237, 2;
	add.s64 	%rd83, %rd2, %rd82;
	ld.global.v2.u8 	{%rs15, %rs16}, [%rd83];
	setp.eq.s16 	%p57, %rs15, 0;
	mul.f32 	%f168, %f167, %f130;
	selp.f32 	%f589, %f129, %f168, %p57;
	setp.eq.s16 	%p58, %rs16, 0;
	mov.f32 	%f588, %f129;
	@%p58 bra 	$L__BB499_35;
	ld.global.f32 	%f169, [%rd31+4];
	mul.f32 	%f588, %f169, %f130;
$L__BB499_35:
	max.f32 	%f170, %f566, %f589;
	max.f32 	%f566, %f170, %f588;
$L__BB499_36:
	setp.le.s64 	%p59, %rd53, %rd13;
	mov.f32 	%f592, 0fFF800000;
	mov.f32 	%f593, %f592;
	@%p59 bra 	$L__BB499_40;
	cvt.u32.u64 	%r238, %rd13;
	setp.eq.s64 	%p60, %rd45, 1;
	setp.eq.s64 	%p61, %rd44, 1;
	setp.eq.s64 	%p62, %rd43, 1;
	setp.eq.s64 	%p63, %rd42, 1;
	add.s32 	%r239, %r238, %r8;
	div.s32 	%r240, %r239, %r9;
	mul.lo.s32 	%r241, %r240, %r9;
	sub.s32 	%r242, %r239, %r241;
	div.s32 	%r243, %r242, %r10;
	mul.lo.s32 	%r244, %r243, %r10;
	sub.s32 	%r245, %r242, %r244;
	div.s32 	%r246, %r245, %r11;
	mul.lo.s32 	%r247, %r246, %r11;
	sub.s32 	%r248, %r245, %r247;
	selp.b32 	%r249, 0, %r240, %p63;
	selp.b32 	%r250, 0, %r243, %p62;
	selp.b32 	%r251, 0, %r246, %p61;
	selp.b32 	%r252, 0, %r248, %p60;
	mul.lo.s32 	%r253, %r13, %r249;
	mad.lo.s32 	%r254, %r14, %r250, %r253;
	mad.lo.s32 	%r255, %r15, %r251, %r254;
	mad.lo.s32 	%r256, %r16, %r252, %r255;
	shr.u32 	%r257, %r239, 31;
	add.s32 	%r258, %r239, %r257;
	shr.s32 	%r259, %r258, 1;
	mul.wide.s32 	%rd84, %r259, 8;
	add.s64 	%rd32, %rd1, %rd84;
	ld.global.f32 	%f172, [%rd32];
	shr.u32 	%r260, %r256, 31;
	add.s32 	%r261, %r256, %r260;
	shr.s32 	%r262, %r261, 1;
	mul.wide.s32 	%rd85, %r262, 2;
	add.s64 	%rd86, %rd2, %rd85;
	ld.global.v2.u8 	{%rs17, %rs18}, [%rd86];
	setp.eq.s16 	%p64, %rs17, 0;
	mul.f32 	%f173, %f172, %f130;
	selp.f32 	%f593, %f129, %f173, %p64;
	setp.eq.s16 	%p65, %rs18, 0;
	mov.f32 	%f592, %f129;
	@%p65 bra 	$L__BB499_39;
	ld.global.f32 	%f174, [%rd32+4];
	mul.f32 	%f592, %f174, %f130;
$L__BB499_39:
	max.f32 	%f175, %f566, %f593;
	max.f32 	%f566, %f175, %f592;
$L__BB499_40:
	setp.le.s64 	%p66, %rd53, %rd14;
	mov.f32 	%f596, 0fFF800000;
	mov.f32 	%f597, %f596;
	@%p66 bra 	$L__BB499_44;
	cvt.u32.u64 	%r263, %rd14;
	setp.eq.s64 	%p67, %rd45, 1;
	setp.eq.s64 	%p68, %rd44, 1;
	setp.eq.s64 	%p69, %rd43, 1;
	setp.eq.s64 	%p70, %rd42, 1;
	add.s32 	%r264, %r263, %r8;
	div.s32 	%r265, %r264, %r9;
	mul.lo.s32 	%r266, %r265, %r9;
	sub.s32 	%r267, %r264, %r266;
	div.s32 	%r268, %r267, %r10;
	mul.lo.s32 	%r269, %r268, %r10;
	sub.s32 	%r270, %r267, %r269;
	div.s32 	%r271, %r270, %r11;
	mul.lo.s32 	%r272, %r271, %r11;
	sub.s32 	%r273, %r270, %r272;
	selp.b32 	%r274, 0, %r265, %p70;
	selp.b32 	%r275, 0, %r268, %p69;
	selp.b32 	%r276, 0, %r271, %p68;
	selp.b32 	%r277, 0, %r273, %p67;
	mul.lo.s32 	%r278, %r13, %r274;
	mad.lo.s32 	%r279, %r14, %r275, %r278;
	mad.lo.s32 	%r280, %r15, %r276, %r279;
	mad.lo.s32 	%r281, %r16, %r277, %r280;
	shr.u32 	%r282, %r264, 31;
	add.s32 	%r283, %r264, %r282;
	shr.s32 	%r284, %r283, 1;
	mul.wide.s32 	%rd87, %r284, 8;
	add.s64 	%rd33, %rd1, %rd87;
	ld.global.f32 	%f177, [%rd33];
	shr.u32 	%r285, %r281, 31;
	add.s32 	%r286, %r281, %r285;
	shr.s32 	%r287, %r286, 1;
	mul.wide.s32 	%rd88, %r287, 2;
	add.s64 	%rd89, %rd2, %rd88;
	ld.global.v2.u8 	{%rs19, %rs20}, [%rd89];
	setp.eq.s16 	%p71, %rs19, 0;
	mul.f32 	%f178, %f177, %f130;
	selp.f32 	%f597, %f129, %f178, %p71;
	setp.eq.s16 	%p72, %rs20, 0;
	mov.f32 	%f596, %f129;
	@%p72 bra 	$L__BB499_43;
	ld.global.f32 	%f179, [%rd33+4];
	mul.f32 	%f596, %f179, %f130;
$L__BB499_43:
	max.f32 	%f180, %f566, %f597;
	max.f32 	%f566, %f180, %f596;
$L__BB499_44:
	setp.le.s64 	%p73, %rd53, %rd15;
	mov.f32 	%f600, 0fFF800000;
	mov.f32 	%f601, %f600;
	@%p73 bra 	$L__BB499_48;
	cvt.u32.u64 	%r288, %rd15;
	setp.eq.s64 	%p74, %rd45, 1;
	setp.eq.s64 	%p75, %rd44, 1;
	setp.eq.s64 	%p76, %rd43, 1;
	setp.eq.s64 	%p77, %rd42, 1;
	add.s32 	%r289, %r288, %r8;
	div.s32 	%r290, %r289, %r9;
	mul.lo.s32 	%r291, %r290, %r9;
	sub.s32 	%r292, %r289, %r291;
	div.s32 	%r293, %r292, %r10;
	mul.lo.s32 	%r294, %r293, %r10;
	sub.s32 	%r295, %r292, %r294;
	div.s32 	%r296, %r295, %r11;
	mul.lo.s32 	%r297, %r296, %r11;
	sub.s32 	%r298, %r295, %r297;
	selp.b32 	%r299, 0, %r290, %p77;
	selp.b32 	%r300, 0, %r293, %p76;
	selp.b32 	%r301, 0, %r296, %p75;
	selp.b32 	%r302, 0, %r298, %p74;
	mul.lo.s32 	%r303, %r13, %r299;
	mad.lo.s32 	%r304, %r14, %r300, %r303;
	mad.lo.s32 	%r305, %r15, %r301, %r304;
	mad.lo.s32 	%r306, %r16, %r302, %r305;
	shr.u32 	%r307, %r289, 31;
	add.s32 	%r308, %r289, %r307;
	shr.s32 	%r309, %r308, 1;
	mul.wide.s32 	%rd90, %r309, 8;
	add.s64 	%rd34, %rd1, %rd90;
	ld.global.f32 	%f182, [%rd34];
	shr.u32 	%r310, %r306, 31;
	add.s32 	%r311, %r306, %r310;
	shr.s32 	%r312, %r311, 1;
	mul.wide.s32 	%rd91, %r312, 2;
	add.s64 	%rd92, %rd2, %rd91;
	ld.global.v2.u8 	{%rs21, %rs22}, [%rd92];
	setp.eq.s16 	%p78, %rs21, 0;
	mul.f32 	%f183, %f182, %f130;
	selp.f32 	%f601, %f129, %f183, %p78;
	setp.eq.s16 	%p79, %rs22, 0;
	mov.f32 	%f600, %f129;
	@%p79 bra 	$L__BB499_47;
	ld.global.f32 	%f184, [%rd34+4];
	mul.f32 	%f600, %f184, %f130;
$L__BB499_47:
	max.f32 	%f185, %f566, %f601;
	max.f32 	%f566, %f185, %f600;
$L__BB499_48:
	setp.le.s64 	%p80, %rd53, %rd16;
	mov.f32 	%f604, 0fFF800000;
	mov.f32 	%f605, %f604;
	@%p80 bra 	$L__BB499_52;
	cvt.u32.u64 	%r313, %rd16;
	setp.eq.s64 	%p81, %rd45, 1;
	setp.eq.s64 	%p82, %rd44, 1;
	setp.eq.s64 	%p83, %rd43, 1;
	setp.eq.s64 	%p84, %rd42, 1;
	add.s32 	%r314, %r313, %r8;
	div.s32 	%r315, %r314, %r9;
	mul.lo.s32 	%r316, %r315, %r9;
	sub.s32 	%r317, %r314, %r316;
	div.s32 	%r318, %r317, %r10;
	mul.lo.s32 	%r319, %r318, %r10;
	sub.s32 	%r320, %r317, %r319;
	div.s32 	%r321, %r320, %r11;
	mul.lo.s32 	%r322, %r321, %r11;
	sub.s32 	%r323, %r320, %r322;
	selp.b32 	%r324, 0, %r315, %p84;
	selp.b32 	%r325, 0, %r318, %p83;
	selp.b32 	%r326, 0, %r321, %p82;
	selp.b32 	%r327, 0, %r323, %p81;
	mul.lo.s32 	%r328, %r13, %r324;
	mad.lo.s32 	%r329, %r14, %r325, %r328;
	mad.lo.s32 	%r330, %r15, %r326, %r329;
	mad.lo.s32 	%r331, %r16, %r327, %r330;
	shr.u32 	%r332, %r314, 31;
	add.s32 	%r333, %r314, %r332;
	shr.s32 	%r334, %r333, 1;
	mul.wide.s32 	%rd93, %r334, 8;
	add.s64 	%rd35, %rd1, %rd93;
	ld.global.f32 	%f187, [%rd35];
	shr.u32 	%r335, %r331, 31;
	add.s32 	%r336, %r331, %r335;
	shr.s32 	%r337, %r336, 1;
	mul.wide.s32 	%rd94, %r337, 2;
	add.s64 	%rd95, %rd2, %rd94;
	ld.global.v2.u8 	{%rs23, %rs24}, [%rd95];
	setp.eq.s16 	%p85, %rs23, 0;
	mul.f32 	%f188, %f187, %f130;
	selp.f32 	%f605, %f129, %f188, %p85;
	setp.eq.s16 	%p86, %rs24, 0;
	mov.f32 	%f604, %f129;
	@%p86 bra 	$L__BB499_51;
	ld.global.f32 	%f189, [%rd35+4];
	mul.f32 	%f604, %f189, %f130;
$L__BB499_51:
	max.f32 	%f190, %f566, %f605;
	max.f32 	%f566, %f190, %f604;
$L__BB499_52:
	setp.le.s64 	%p87, %rd53, %rd17;
	mov.f32 	%f608, 0fFF800000;
	mov.f32 	%f609, %f608;
	@%p87 bra 	$L__BB499_56;
	cvt.u32.u64 	%r338, %rd17;
	setp.eq.s64 	%p88, %rd45, 1;
	setp.eq.s64 	%p89, %rd44, 1;
	setp.eq.s64 	%p90, %rd43, 1;
	setp.eq.s64 	%p91, %rd42, 1;
	add.s32 	%r339, %r338, %r8;
	div.s32 	%r340, %r339, %r9;
	mul.lo.s32 	%r341, %r340, %r9;
	sub.s32 	%r342, %r339, %r341;
	div.s32 	%r343, %r342, %r10;
	mul.lo.s32 	%r344, %r343, %r10;
	sub.s32 	%r345, %r342, %r344;
	div.s32 	%r346, %r345, %r11;
	mul.lo.s32 	%r347, %r346, %r11;
	sub.s32 	%r348, %r345, %r347;
	selp.b32 	%r349, 0, %r340, %p91;
	selp.b32 	%r350, 0, %r343, %p90;
	selp.b32 	%r351, 0, %r346, %p89;
	selp.b32 	%r352, 0, %r348, %p88;
	mul.lo.s32 	%r353, %r13, %r349;
	mad.lo.s32 	%r354, %r14, %r350, %r353;
	mad.lo.s32 	%r355, %r15, %r351, %r354;
	mad.lo.s32 	%r356, %r16, %r352, %r355;
	shr.u32 	%r357, %r339, 31;
	add.s32 	%r358, %r339, %r357;
	shr.s32 	%r359, %r358, 1;
	mul.wide.s32 	%rd96, %r359, 8;
	add.s64 	%rd36, %rd1, %rd96;
	ld.global.f32 	%f192, [%rd36];
	shr.u32 	%r360, %r356, 31;
	add.s32 	%r361, %r356, %r360;
	shr.s32 	%r362, %r361, 1;
	mul.wide.s32 	%rd97, %r362, 2;
	add.s64 	%rd98, %rd2, %rd97;
	ld.global.v2.u8 	{%rs25, %rs26}, [%rd98];
	setp.eq.s16 	%p92, %rs25, 0;
	mul.f32 	%f193, %f192, %f130;
	selp.f32 	%f609, %f129, %f193, %p92;
	setp.eq.s16 	%p93, %rs26, 0;
	mov.f32 	%f608, %f129;
	@%p93 bra 	$L__BB499_55;
	ld.global.f32 	%f194, [%rd36+4];
	mul.f32 	%f608, %f194, %f130;
$L__BB499_55:
	max.f32 	%f195, %f566, %f609;
	max.f32 	%f566, %f195, %f608;
$L__BB499_56:
	setp.le.s64 	%p94, %rd53, %rd18;
	mov.f32 	%f612, 0fFF800000;
	mov.f32 	%f613, %f612;
	@%p94 bra 	$L__BB499_60;
	cvt.u32.u64 	%r363, %rd18;
	setp.eq.s64 	%p95, %rd45, 1;
	setp.eq.s64 	%p96, %rd44, 1;
	setp.eq.s64 	%p97, %rd43, 1;
	setp.eq.s64 	%p98, %rd42, 1;
	add.s32 	%r364, %r363, %r8;
	div.s32 	%r365, %r364, %r9;
	mul.lo.s32 	%r366, %r365, %r9;
	sub.s32 	%r367, %r364, %r366;
	div.s32 	%r368, %r367, %r10;
	mul.lo.s32 	%r369, %r368, %r10;
	sub.s32 	%r370, %r367, %r369;
	div.s32 	%r371, %r370, %r11;
	mul.lo.s32 	%r372, %r371, %r11;
	sub.s32 	%r373, %r370, %r372;
	selp.b32 	%r374, 0, %r365, %p98;
	selp.b32 	%r375, 0, %r368, %p97;
	selp.b32 	%r376, 0, %r371, %p96;
	selp.b32 	%r377, 0, %r373, %p95;
	mul.lo.s32 	%r378, %r13, %r374;
	mad.lo.s32 	%r379, %r14, %r375, %r378;
	mad.lo.s32 	%r380, %r15, %r376, %r379;
	mad.lo.s32 	%r381, %r16, %r377, %r380;
	shr.u32 	%r382, %r364, 31;
	add.s32 	%r383, %r364, %r382;
	shr.s32 	%r384, %r383, 1;
	mul.wide.s32 	%rd99, %r384, 8;
	add.s64 	%rd37, %rd1, %rd99;
	ld.global.f32 	%f197, [%rd37];
	shr.u32 	%r385, %r381, 31;
	add.s32 	%r386, %r381, %r385;
	shr.s32 	%r387, %r386, 1;
	mul.wide.s32 	%rd100, %r387, 2;
	add.s64 	%rd101, %rd2, %rd100;
	ld.global.v2.u8 	{%rs27, %rs28}, [%rd101];
	setp.eq.s16 	%p99, %rs27, 0;
	mul.f32 	%f198, %f197, %f130;
	selp.f32 	%f613, %f129, %f198, %p99;
	setp.eq.s16 	%p100, %rs28, 0;
	mov.f32 	%f612, %f129;
	@%p100 bra 	$L__BB499_59;
	ld.global.f32 	%f199, [%rd37+4];
	mul.f32 	%f612, %f199, %f130;
$L__BB499_59:
	max.f32 	%f200, %f566, %f613;
	max.f32 	%f566, %f200, %f612;
$L__BB499_60:
	setp.le.s64 	%p101, %rd53, %rd5;
	mov.b32 	%r388, %f566;
	shfl.sync.bfly.b32	%r389|%p102, %r388, 16, 31, -1;
	mov.b32 	%f201, %r389;
	max.f32 	%f202, %f566, %f201;
	mov.b32 	%r390, %f202;
	shfl.sync.bfly.b32	%r391|%p103, %r390, 8, 31, -1;
	mov.b32 	%f203, %r391;
	max.f32 	%f204, %f202, %f203;
	mov.b32 	%r392, %f204;
	shfl.sync.bfly.b32	%r393|%p104, %r392, 4, 31, -1;
	mov.b32 	%f205, %r393;
	max.f32 	%f206, %f204, %f205;
	mov.b32 	%r394, %f206;
	shfl.sync.bfly.b32	%r395|%p105, %r394, 2, 31, -1;
	mov.b32 	%f207, %r395;
	max.f32 	%f208, %f206, %f207;
	mov.b32 	%r396, %f208;
	shfl.sync.bfly.b32	%r397|%p106, %r396, 1, 31, -1;
	mov.b32 	%f209, %r397;
	max.f32 	%f210, %f208, %f209;
	sub.f32 	%f211, %f561, %f210;
	fma.rn.f32 	%f212, %f211, 0f3BBB989D, 0f3F000000;
	cvt.sat.f32.f32 	%f213, %f212;
	mov.f32 	%f214, 0f4B400001;
	mov.f32 	%f215, 0f437C0000;
	fma.rm.f32 	%f216, %f213, %f215, %f214;
	add.f32 	%f217, %f216, 0fCB40007F;
	neg.f32 	%f218, %f217;
	fma.rn.f32 	%f219, %f211, 0f3FB8AA3B, %f218;
	fma.rn.f32 	%f220, %f211, 0f32A57060, %f219;
	mov.b32 	%r398, %f216;
	shl.b32 	%r399, %r398, 23;
	mov.b32 	%f221, %r399;
	ex2.approx.ftz.f32 	%f222, %f220;
	mul.f32 	%f223, %f222, %f221;
	add.f32 	%f224, %f223, 0f00000000;
	sub.f32 	%f225, %f560, %f210;
	fma.rn.f32 	%f226, %f225, 0f3BBB989D, 0f3F000000;
	cvt.sat.f32.f32 	%f227, %f226;
	fma.rm.f32 	%f228, %f227, %f215, %f214;
	add.f32 	%f229, %f228, 0fCB40007F;
	neg.f32 	%f230, %f229;
	fma.rn.f32 	%f231, %f225, 0f3FB8AA3B, %f230;
	fma.rn.f32 	%f232, %f225, 0f32A57060, %f231;
	mov.b32 	%r400, %f228;
	shl.b32 	%r401, %r400, 23;
	mov.b32 	%f233, %r401;
	ex2.approx.ftz.f32 	%f234, %f232;
	mul.f32 	%f235, %f234, %f233;
	add.f32 	%f236, %f224, %f235;
	sub.f32 	%f237, %f565, %f210;
	fma.rn.f32 	%f238, %f237, 0f3BBB989D, 0f3F000000;
	cvt.sat.f32.f32 	%f239, %f238;
	fma.rm.f32 	%f240, %f239, %f215, %f214;
	add.f32 	%f241, %f240, 0fCB40007F;
	neg.f32 	%f242, %f241;
	fma.rn.f32 	%f243, %f237, 0f3FB8AA3B, %f242;
	fma.rn.f32 	%f244, %f237, 0f32A57060, %f243;
	mov.b32 	%r402, %f240;
	shl.b32 	%r403, %r402, 23;
	mov.b32 	%f245, %r403;
	ex2.approx.ftz.f32 	%f246, %f244;
	mul.f32 	%f247, %f246, %f245;
	add.f32 	%f248, %f236, %f247;
	sub.f32 	%f249, %f564, %f210;
	fma.rn.f32 	%f250, %f249, 0f3BBB989D, 0f3F000000;
	cvt.sat.f32.f32 	%f251, %f250;
	fma.rm.f32 	%f252, %f251, %f215, %f214;
	add.f32 	%f253, %f252, 0fCB40007F;
	neg.f32 	%f254, %f253;
	fma.rn.f32 	%f255, %f249, 0f3FB8AA3B, %f254;
	fma.rn.f32 	%f256, %f249, 0f32A57060, %f255;
	mov.b32 	%r404, %f252;
	shl.b32 	%r405, %r404, 23;
	mov.b32 	%f257, %r405;
	ex2.approx.ftz.f32 	%f258, %f256;
	mul.f32 	%f259, %f258, %f257;
	add.f32 	%f260, %f248, %f259;
	sub.f32 	%f261, %f569, %f210;
	fma.rn.f32 	%f262, %f261, 0f3BBB989D, 0f3F000000;
	cvt.sat.f32.f32 	%f263, %f262;
	fma.rm.f32 	%f264, %f263, %f215, %f214;
	add.f32 	%f265, %f264, 0fCB40007F;
	neg.f32 	%f266, %f265;
	fma.rn.f32 	%f267, %f261, 0f3FB8AA3B, %f266;
	fma.rn.f32 	%f268, %f261, 0f32A57060, %f267;
	mov.b32 	%r406, %f264;
	shl.b32 	%r407, %r406, 23;
	mov.b32 	%f269, %r407;
	ex2.approx.ftz.f32 	%f270, %f268;
	mul.f32 	%f271, %f270, %f269;
	add.f32 	%f272, %f260, %f271;
	sub.f32 	%f273, %f568, %f210;
	fma.rn.f32 	%f274, %f273, 0f3BBB989D, 0f3F000000;
	cvt.sat.f32.f32 	%f275, %f274;
	fma.rm.f32 	%f276, %f275, %f215, %f214;
	add.f32 	%f277, %f276, 0fCB40007F;
	neg.f32 	%f278, %f277;
	fma.rn.f32 	%f279, %f273, 0f3FB8AA3B, %f278;
	fma.rn.f32 	%f280, %f273, 0f32A57060, %f279;
	mov.b32 	%r408, %f276;
	shl.b32 	%r409, %r408, 23;
	mov.b32 	%f281, %r409;
	ex2.approx.ftz.f32 	%f282, %f280;
	mul.f32 	%f283, %f282, %f281;
	add.f32 	%f284, %f272, %f283;
	sub.f32 	%f285, %f573, %f210;
	fma.rn.f32 	%f286, %f285, 0f3BBB989D, 0f3F000000;
	cvt.sat.f32.f32 	%f287, %f286;
	fma.rm.f32 	%f288, %f287, %f215, %f214;
	add.f32 	%f289, %f288, 0fCB40007F;
	neg.f32 	%f290, %f289;
	fma.rn.f32 	%f291, %f285, 0f3FB8AA3B, %f290;
	fma.rn.f32 	%f292, %f285, 0f32A57060, %f291;
	mov.b32 	%r410, %f288;
	shl.b32 	%r411, %r410, 23;
	mov.b32 	%f293, %r411;
	ex2.approx.ftz.f32 	%f294, %f292;
	mul.f32 	%f295, %f294, %f293;
	add.f32 	%f296, %f284, %f295;
	sub.f32 	%f297, %f572, %f210;
	fma.rn.f32 	%f298, %f297, 0f3BBB989D, 0f3F000000;
	cvt.sat.f32.f32 	%f299, %f298;
	fma.rm.f32 	%f300, %f299, %f215, %f214;
	add.f32 	%f301, %f300, 0fCB40007F;
	neg.f32 	%f302, %f301;
	fma.rn.f32 	%f303, %f297, 0f3FB8AA3B, %f302;
	fma.rn.f32 	%f304, %f297, 0f32A57060, %f303;
	mov.b32 	%r412, %f300;
	shl.b32 	%r413, %r412, 23;
	mov.b32 	%f305, %r413;
	ex2.approx.ftz.f32 	%f306, %f304;
	mul.f32 	%f307, %f306, %f305;
	add.f32 	%f308, %f296, %f307;
	sub.f32 	%f309, %f577, %f210;
	fma.rn.f32 	%f310, %f309, 0f3BBB989D, 0f3F000000;
	cvt.sat.f32.f32 	%f311, %f310;
	fma.rm.f32 	%f312, %f311, %f215, %f214;
	add.f32 	%f313, %f312, 0fCB40007F;
	neg.f32 	%f314, %f313;
	fma.rn.f32 	%f315, %f309, 0f3FB8AA3B, %f314;
	fma.rn.f32 	%f316, %f309, 0f32A57060, %f315;
	mov.b32 	%r414, %f312;
	shl.b32 	%r415, %r414, 23;
	mov.b32 	%f317, %r415;
	ex2.approx.ftz.f32 	%f318, %f316;
	mul.f32 	%f319, %f318, %f317;
	add.f32 	%f320, %f308, %f319;
	sub.f32 	%f321, %f576, %f210;
	fma.rn.f32 	%f322, %f321, 0f3BBB989D, 0f3F000000;
	cvt.sat.f32.f32 	%f323, %f322;
	fma.rm.f32 	%f324, %f323, %f215, %f214;
	add.f32 	%f325, %f324, 0fCB40007F;
	neg.f32 	%f326, %f325;
	fma.rn.f32 	%f327, %f321, 0f3FB8AA3B, %f326;
	fma.rn.f32 	%f328, %f321, 0f32A57060, %f327;
	mov.b32 	%r416, %f324;
	shl.b32 	%r417, %r416, 23;
	mov.b32 	%f329, %r417;
	ex2.approx.ftz.f32 	%f330, %f328;
	mul.f32 	%f331, %f330, %f329;
	add.f32 	%f332, %f320, %f331;
	sub.f32 	%f333, %f581, %f210;
	fma.rn.f32 	%f334, %f333, 0f3BBB989D, 0f3F000000;
	cvt.sat.f32.f32 	%f335, %f334;
	fma.rm.f32 	%f336, %f335, %f215, %f214;
	add.f32 	%f337, %f336, 0fCB40007F;
	neg.f32 	%f338, %f337;
	fma.rn.f32 	%f339, %f333, 0f3FB8AA3B, %f338;
	fma.rn.f32 	%f340, %f333, 0f32A57060, %f339;
	mov.b32 	%r418, %f336;
	shl.b32 	%r419, %r418, 23;
	mov.b32 	%f341, %r419;
	ex2.approx.ftz.f32 	%f342, %f340;
	mul.f32 	%f343, %f342, %f341;
	add.f32 	%f344, %f332, %f343;
	sub.f32 	%f345, %f580, %f210;
	fma.rn.f32 	%f346, %f345, 0f3BBB989D, 0f3F000000;
	cvt.sat.f32.f32 	%f347, %f346;
	fma.rm.f32 	%f348, %f347, %f215, %f214;
	add.f32 	%f349, %f348, 0fCB40007F;
	neg.f32 	%f350, %f349;
	fma.rn.f32 	%f351, %f345, 0f3FB8AA3B, %f350;
	fma.rn.f32 	%f352, %f345, 0f32A57060, %f351;
	mov.b32 	%r420, %f348;
	shl.b32 	%r421, %r420, 23;
	mov.b32 	%f353, %r421;
	ex2.approx.ftz.f32 	%f354, %f352;
	mul.f32 	%f355, %f354, %f353;
	add.f32 	%f356, %f344, %f355;
	sub.f32 	%f357, %f585, %f210;
	fma.rn.f32 	%f358, %f357, 0f3BBB989D, 0f3F000000;
	cvt.sat.f32.f32 	%f359, %f358;
	fma.rm.f32 	%f360, %f359, %f215, %f214;
	add.f32 	%f361, %f360, 0fCB40007F;
	neg.f32 	%f362, %f361;
	fma.rn.f32 	%f363, %f357, 0f3FB8AA3B, %f362;
	fma.rn.f32 	%f364, %f357, 0f32A57060, %f363;
	mov.b32 	%r422, %f360;
	shl.b32 	%r423, %r422, 23;
	mov.b32 	%f365, %r423;
	ex2.approx.ftz.f32 	%f366, %f364;
	mul.f32 	%f367, %f366, %f365;
	add.f32 	%f368, %f356, %f367;
	sub.f32 	%f369, %f584, %f210;
	fma.rn.f32 	%f370, %f369, 0f3BBB989D, 0f3F000000;
	cvt.sat.f32.f32 	%f371, %f370;
	fma.rm.f32 	%f372, %f371, %f215, %f214;
	add.f32 	%f373, %f372, 0fCB40007F;
	neg.f32 	%f374, %f373;
	fma.rn.f32 	%f375, %f369, 0f3FB8AA3B, %f374;
	fma.rn.f32 	%f376, %f369, 0f32A57060, %f375;
	mov.b32 	%r424, %f372;
	shl.b32 	%r425, %r424, 23;
	mov.b32 	%f377, %r425;
	ex2.approx.ftz.f32 	%f378, %f376;
	mul.f32 	%f379, %f378, %f377;
	add.f32 	%f380, %f368, %f379;
	sub.f32 	%f381, %f589, %f210;
	fma.rn.f32 	%f382, %f381, 0f3BBB989D, 0f3F000000;
	cvt.sat.f32.f32 	%f383, %f382;
	fma.rm.f32 	%f384, %f383, %f215, %f214;
	add.f32 	%f385, %f384, 0fCB40007F;
	neg.f32 	%f386, %f385;
	fma.rn.f32 	%f387, %f381, 0f3FB8AA3B, %f386;
	fma.rn.f32 	%f388, %f381, 0f32A57060, %f387;
	mov.b32 	%r426, %f384;
	shl.b32 	%r427, %r426, 23;
	mov.b32 	%f389, %r427;
	ex2.approx.ftz.f32 	%f390, %f388;
	mul.f32 	%f391, %f390, %f389;
	add.f32 	%f392, %f380, %f391;
	sub.f32 	%f393, %f588, %f210;
	fma.rn.f32 	%f394, %f393, 0f3BBB989D, 0f3F000000;
	cvt.sat.f32.f32 	%f395, %f394;
	fma.rm.f32 	%f396, %f395, %f215, %f214;
	add.f32 	%f397, %f396, 0fCB40007F;
	neg.f32 	%f398, %f397;
	fma.rn.f32 	%f399, %f393, 0f3FB8AA3B, %f398;
	fma.rn.f32 	%f400, %f393, 0f32A57060, %f399;
	mov.b32 	%r428, %f396;
	shl.b32 	%r429, %r428, 23;
	mov.b32 	%f401, %r429;
	ex2.approx.ftz.f32 	%f402, %f400;
	mul.f32 	%f403, %f402, %f401;
	add.f32 	%f404, %f392, %f403;
	sub.f32 	%f405, %f593, %f210;
	fma.rn.f32 	%f406, %f405, 0f3BBB989D, 0f3F000000;
	cvt.sat.f32.f32 	%f407, %f406;
	fma.rm.f32 	%f408, %f407, %f215, %f214;
	add.f32 	%f409, %f408, 0fCB40007F;
	neg.f32 	%f410, %f409;
	fma.rn.f32 	%f411, %f405, 0f3FB8AA3B, %f410;
	fma.rn.f32 	%f412, %f405, 0f32A57060, %f411;
	mov.b32 	%r430, %f408;
	shl.b32 	%r431, %r430, 23;
	mov.b32 	%f413, %r431;
	ex2.approx.ftz.f32 	%f414, %f412;
	mul.f32 	%f415, %f414, %f413;
	add.f32 	%f416, %f404, %f415;
	sub.f32 	%f417, %f592, %f210;
	fma.rn.f32 	%f418, %f417, 0f3BBB989D, 0f3F000000;
	cvt.sat.f32.f32 	%f419, %f418;
	fma.rm.f32 	%f420, %f419, %f215, %f214;
	add.f32 	%f421, %f420, 0fCB40007F;
	neg.f32 	%f422, %f421;
	fma.rn.f32 	%f423, %f417, 0f3FB8AA3B, %f422;
	fma.rn.f32 	%f424, %f417, 0f32A57060, %f423;
	mov.b32 	%r432, %f420;
	shl.b32 	%r433, %r432, 23;
	mov.b32 	%f425, %r433;
	ex2.approx.ftz.f32 	%f426, %f424;
	mul.f32 	%f427, %f426, %f425;
	add.f32 	%f428, %f416, %f427;
	sub.f32 	%f429, %f597, %f210;
	fma.rn.f32 	%f430, %f429, 0f3BBB989D, 0f3F000000;
	cvt.sat.f32.f32 	%f431, %f430;
	fma.rm.f32 	%f432, %f431, %f215, %f214;
	add.f32 	%f433, %f432, 0fCB40007F;
	neg.f32 	%f434, %f433;
	fma.rn.f32 	%f435, %f429, 0f3FB8AA3B, %f434;
	fma.rn.f32 	%f436, %f429, 0f32A57060, %f435;
	mov.b32 	%r434, %f432;
	shl.b32 	%r435, %r434, 23;
	mov.b32 	%f437, %r435;
	ex2.approx.ftz.f32 	%f438, %f436;
	mul.f32 	%f439, %f438, %f437;
	add.f32 	%f440, %f428, %f439;
	sub.f32 	%f441, %f596, %f210;
	fma.rn.f32 	%f442, %f441, 0f3BBB989D, 0f3F000000;
	cvt.sat.f32.f32 	%f443, %f442;
	fma.rm.f32 	%f444, %f443, %f215, %f214;
	add.f32 	%f445, %f444, 0fCB40007F;
	neg.f32 	%f446, %f445;
	fma.rn.f32 	%f447, %f441, 0f3FB8AA3B, %f446;
	fma.rn.f32 	%f448, %f441, 0f32A57060, %f447;
	mov.b32 	%r436, %f444;
	shl.b32 	%r437, %r436, 23;
	mov.b32 	%f449, %r437;
	ex2.approx.ftz.f32 	%f450, %f448;
	mul.f32 	%f451, %f450, %f449;
	add.f32 	%f452, %f440, %f451;
	sub.f32 	%f453, %f601, %f210;
	fma.rn.f32 	%f454, %f453, 0f3BBB989D, 0f3F000000;
	cvt.sat.f32.f32 	%f455, %f454;
	fma.rm.f32 	%f456, %f455, %f215, %f214;
	add.f32 	%f457, %f456, 0fCB40007F;
	neg.f32 	%f458, %f457;
	fma.rn.f32 	%f459, %f453, 0f3FB8AA3B, %f458;
	fma.rn.f32 	%f460, %f453, 0f32A57060, %f459;
	mov.b32 	%r438, %f456;
	shl.b32 	%r439, %r438, 23;
	mov.b32 	%f461, %r439;
	ex2.approx.ftz.f32 	%f462, %f460;
	mul.f32 	%f463, %f462, %f461;
	add.f32 	%f464, %f452, %f463;
	sub.f32 	%f465, %f600, %f210;
	fma.rn.f32 	%f466, %f465, 0f3BBB989D, 0f3F000000;
	cvt.sat.f32.f32 	%f467, %f466;
	fma.rm.f32 	%f468, %f467, %f215, %f214;
	add.f32 	%f469, %f468, 0fCB40007F;
	neg.f32 	%f470, %f469;
	fma.rn.f32 	%f471, %f465, 0f3FB8AA3B, %f470;
	fma.rn.f32 	%f472, %f465, 0f32A57060, %f471;
	mov.b32 	%r440, %f468;
	shl.b32 	%r441, %r440, 23;
	mov.b32 	%f473, %r441;
	ex2.approx.ftz.f32 	%f474, %f472;
	mul.f32 	%f475, %f474, %f473;
	add.f32 	%f476, %f464, %f475;
	sub.f32 	%f477, %f605, %f210;
	fma.rn.f32 	%f478, %f477, 0f3BBB989D, 0f3F000000;
	cvt.sat.f32.f32 	%f479, %f478;
	fma.rm.f32 	%f480, %f479, %f215, %f214;
	add.f32 	%f481, %f480, 0fCB40007F;
	neg.f32 	%f482, %f481;
	fma.rn.f32 	%f483, %f477, 0f3FB8AA3B, %f482;
	fma.rn.f32 	%f484, %f477, 0f32A57060, %f483;
	mov.b32 	%r442, %f480;
	shl.b32 	%r443, %r442, 23;
	mov.b32 	%f485, %r443;
	ex2.approx.ftz.f32 	%f486, %f484;
	mul.f32 	%f487, %f486, %f485;
	add.f32 	%f488, %f476, %f487;
	sub.f32 	%f489, %f604, %f210;
	fma.rn.f32 	%f490, %f489, 0f3BBB989D, 0f3F000000;
	cvt.sat.f32.f32 	%f491, %f490;
	fma.rm.f32 	%f492, %f491, %f215, %f214;
	add.f32 	%f493, %f492, 0fCB40007F;
	neg.f32 	%f494, %f493;
	fma.rn.f32 	%f495, %f489, 0f3FB8AA3B, %f494;
	fma.rn.f32 	%f496, %f489, 0f32A57060, %f495;
	mov.b32 	%r444, %f492;
	shl.b32 	%r445, %r444, 23;
	mov.b32 	%f497, %r445;
	ex2.approx.ftz.f32 	%f498, %f496;
	mul.f32 	%f499, %f498, %f497;
	add.f32 	%f500, %f488, %f499;
	sub.f32 	%f501, %f609, %f210;
	fma.rn.f32 	%f502, %f501, 0f3BBB989D, 0f3F000000;
	cvt.sat.f32.f32 	%f503, %f502;
	fma.rm.f32 	%f504, %f503, %f215, %f214;
	add.f32 	%f505, %f504, 0fCB40007F;
	neg.f32 	%f506, %f505;
	fma.rn.f32 	%f507, %f501, 0f3FB8AA3B, %f506;
	fma.rn.f32 	%f508, %f501, 0f32A57060, %f507;
	mov.b32 	%r446, %f504;
	shl.b32 	%r447, %r446, 23;
	mov.b32 	%f509, %r447;
	ex2.approx.ftz.f32 	%f510, %f508;
	mul.f32 	%f511, %f510, %f509;
	add.f32 	%f512, %f500, %f511;
	sub.f32 	%f513, %f608, %f210;
	fma.rn.f32 	%f514, %f513, 0f3BBB989D, 0f3F000000;
	cvt.sat.f32.f32 	%f515, %f514;
	fma.rm.f32 	%f516, %f515, %f215, %f214;
	add.f32 	%f517, %f516, 0fCB40007F;
	neg.f32 	%f518, %f517;
	fma.rn.f32 	%f519, %f513, 0f3FB8AA3B, %f518;
	fma.rn.f32 	%f520, %f513, 0f32A57060, %f519;
	mov.b32 	%r448, %f516;
	shl.b32 	%r449, %r448, 23;
	mov.b32 	%f521, %r449;
	ex2.approx.ftz.f32 	%f522, %f520;
	mul.f32 	%f523, %f522, %f521;
	add.f32 	%f524, %f512, %f523;
	sub.f32 	%f525, %f613, %f210;
	fma.rn.f32 	%f526, %f525, 0f3BBB989D, 0f3F000000;
	cvt.sat.f32.f32 	%f527, %f526;
	fma.rm.f32 	%f528, %f527, %f215, %f214;
	add.f32 	%f529, %f528, 0fCB40007F;
	neg.f32 	%f530, %f529;
	fma.rn.f32 	%f531, %f525, 0f3FB8AA3B, %f530;
	fma.rn.f32 	%f532, %f525, 0f32A57060, %f531;
	mov.b32 	%r450, %f528;
	shl.b32 	%r451, %r450, 23;
	mov.b32 	%f533, %r451;
	ex2.approx.ftz.f32 	%f534, %f532;
	mul.f32 	%f535, %f534, %f533;
	add.f32 	%f536, %f524, %f535;
	sub.f32 	%f537, %f612, %f210;
	fma.rn.f32 	%f538, %f537, 0f3BBB989D, 0f3F000000;
	cvt.sat.f32.f32 	%f539, %f538;
	fma.rm.f32 	%f540, %f539, %f215, %f214;
	add.f32 	%f541, %f540, 0fCB40007F;
	neg.f32 	%f542, %f541;
	fma.rn.f32 	%f543, %f537, 0f3FB8AA3B, %f542;
	fma.rn.f32 	%f544, %f537, 0f32A57060, %f543;
	mov.b32 	%r452, %f540;
	shl.b32 	%r453, %r452, 23;
	mov.b32 	%f545, %r453;
	ex2.approx.ftz.f32 	%f546, %f544;
	mul.f32 	%f547, %f546, %f545;
	add.f32 	%f548, %f536, %f547;
	mov.b32 	%r454, %f548;
	shfl.sync.bfly.b32	%r455|%p107, %r454, 16, 31, -1;
	mov.b32 	%f549, %r455;
	add.f32 	%f550, %f548, %f549;
	mov.b32 	%r456, %f550;
	shfl.sync.bfly.b32	%r457|%p108, %r456, 8, 31, -1;
	mov.b32 	%f551, %r457;
	add.f32 	%f552, %f550, %f551;
	mov.b32 	%r458, %f552;
	shfl.sync.bfly.b32	%r459|%p109, %r458, 4, 31, -1;
	mov.b32 	%f553, %r459;
	add.f32 	%f554, %f552, %f553;
	mov.b32 	%r460, %f554;
	shfl.sync.bfly.b32	%r461|%p110, %r460, 2, 31, -1;
	mov.b32 	%f555, %r461;
	add.f32 	%f556, %f554, %f555;
	mov.b32 	%r462, %f556;
	shfl.sync.bfly.b32	%r463|%p111, %r462, 1, 31, -1;
	mov.b32 	%f557, %r463;
	add.f32 	%f558, %f556, %f557;
	div.rn.f32 	%f101, %f223, %f558;
	div.rn.f32 	%f102, %f235, %f558;
	div.rn.f32 	%f103, %f247, %f558;
	div.rn.f32 	%f104, %f259, %f558;
	div.rn.f32 	%f105, %f271, %f558;
	div.rn.f32 	%f106, %f283, %f558;
	div.rn.f32 	%f107, %f295, %f558;
	div.rn.f32 	%f108, %f307, %f558;
	div.rn.f32 	%f109, %f319, %f558;
	div.rn.f32 	%f110, %f331, %f558;
	div.rn.f32 	%f111, %f343, %f558;
	div.rn.f32 	%f112, %f355, %f558;
	div.rn.f32 	%f113, %f367, %f558;
	div.rn.f32 	%f114, %f379, %f558;
	div.rn.f32 	%f115, %f391, %f558;
	div.rn.f32 	%f116, %f403, %f558;
	div.rn.f32 	%f117, %f415, %f558;
	div.rn.f32 	%f118, %f427, %f558;
	div.rn.f32 	%f119, %f439, %f558;
	div.rn.f32 	%f120, %f451, %f558;
	div.rn.f32 	%f121, %f463, %f558;
	div.rn.f32 	%f122, %f475, %f558;
	div.rn.f32 	%f123, %f487, %f558;
	div.rn.f32 	%f124, %f499, %f558;
	div.rn.f32 	%f125, %f511, %f558;
	div.rn.f32 	%f126, %f523, %f558;
	div.rn.f32 	%f127, %f535, %f558;
	div.rn.f32 	%f128, %f547, %f558;
	mul.lo.s64 	%rd38, %rd189, %rd51;
	@%p101 bra 	$L__BB499_62;
	add.s64 	%rd102, %rd38, %rd5;
	shr.u64 	%rd103, %rd102, 63;
	add.s64 	%rd104, %rd102, %rd103;
	shl.b64 	%rd105, %rd104, 2;
	and.b64  	%rd106, %rd105, -8;
	add.s64 	%rd107, %rd3, %rd106;
	st.global.v2.f32 	[%rd107], {%f101, %f102};
$L__BB499_62:
	setp.le.s64 	%p112, %rd53, %rd6;
	@%p112 bra 	$L__BB499_64;
	add.s64 	%rd108, %rd38, %rd6;
	shr.u64 	%rd109, %rd108, 63;
	add.s64 	%rd110, %rd108, %rd109;
	shl.b64 	%rd111, %rd110, 2;
	and.b64  	%rd112, %rd111, -8;
	add.s64 	%rd113, %rd3, %rd112;
	st.global.v2.f32 	[%rd113], {%f103, %f104};
$L__BB499_64:
	setp.le.s64 	%p113, %rd53, %rd7;
	@%p113 bra 	$L__BB499_66;
	add.s64 	%rd114, %rd38, %rd7;
	shr.u64 	%rd115, %rd114, 63;
	add.s64 	%rd116, %rd114, %rd115;
	shl.b64 	%rd117, %rd116, 2;
	and.b64  	%rd118, %rd117, -8;
	add.s64 	%rd119, %rd3, %rd118;
	st.global.v2.f32 	[%rd119], {%f105, %f106};
$L__BB499_66:
	setp.le.s64 	%p114, %rd53, %rd8;
	@%p114 bra 	$L__BB499_68;
	add.s64 	%rd120, %rd38, %rd8;
	shr.u64 	%rd121, %rd120, 63;
	add.s64 	%rd122, %rd120, %rd121;
	shl.b64 	%rd123, %rd122, 2;
	and.b64  	%rd124, %rd123, -8;
	add.s64 	%rd125, %rd3, %rd124;
	st.global.v2.f32 	[%rd125], {%f107, %f108};
$L__BB499_68:
	setp.le.s64 	%p115, %rd53, %rd9;
	@%p115 bra 	$L__BB499_70;
	add.s64 	%rd126, %rd38, %rd9;
	shr.u64 	%rd127, %rd126, 63;
	add.s64 	%rd128, %rd126, %rd127;
	shl.b64 	%rd129, %rd128, 2;
	and.b64  	%rd130, %rd129, -8;
	add.s64 	%rd131, %rd3, %rd130;
	st.global.v2.f32 	[%rd131], {%f109, %f110};
$L__BB499_70:
	setp.le.s64 	%p116, %rd53, %rd10;
	@%p116 bra 	$L__BB499_72;
	add.s64 	%rd132, %rd38, %rd10;
	shr.u64 	%rd133, %rd132, 63;
	add.s64 	%rd134, %rd132, %rd133;
	shl.b64 	%rd135, %rd134, 2;
	and.b64  	%rd136, %rd135, -8;
	add.s64 	%rd137, %rd3, %rd136;
	st.global.v2.f32 	[%rd137], {%f111, %f112};
$L__BB499_72:
	setp.le.s64 	%p117, %rd53, %rd11;
	@%p117 bra 	$L__BB499_74;
	add.s64 	%rd138, %rd38, %rd11;
	shr.u64 	%rd139, %rd138, 63;
	add.s64 	%rd140, %rd138, %rd139;
	shl.b64 	%rd141, %rd140, 2;
	and.b64  	%rd142, %rd141, -8;
	add.s64 	%rd143, %rd3, %rd142;
	st.global.v2.f32 	[%rd143], {%f113, %f114};
$L__BB499_74:
	setp.le.s64 	%p118, %rd53, %rd12;
	@%p118 bra 	$L__BB499_76;
	add.s64 	%rd144, %rd38, %rd12;
	shr.u64 	%rd145, %rd144, 63;
	add.s64 	%rd146, %rd144, %rd145;
	shl.b64 	%rd147, %rd146, 2;
	and.b64  	%rd148, %rd147, -8;
	add.s64 	%rd149, %rd3, %rd148;
	st.global.v2.f32 	[%rd149], {%f115, %f116};
$L__BB499_76:
	setp.le.s64 	%p119, %rd53, %rd13;
	@%p119 bra 	$L__BB499_78;
	add.s64 	%rd150, %rd38, %rd13;
	shr.u64 	%rd151, %rd150, 63;
	add.s64 	%rd152, %rd150, %rd151;
	shl.b64 	%rd153, %rd152, 2;
	and.b64  	%rd154, %rd153, -8;
	add.s64 	%rd155, %rd3, %rd154;
	st.global.v2.f32 	[%rd155], {%f117, %f118};
$L__BB499_78:
	setp.le.s64 	%p120, %rd53, %rd14;
	@%p120 bra 	$L__BB499_80;
	add.s64 	%rd156, %rd38, %rd14;
	shr.u64 	%rd157, %rd156, 63;
	add.s64 	%rd158, %rd156, %rd157;
	shl.b64 	%rd159, %rd158, 2;
	and.b64  	%rd160, %rd159, -8;
	add.s64 	%rd161, %rd3, %rd160;
	st.global.v2.f32 	[%rd161], {%f119, %f120};
$L__BB499_80:
	setp.le.s64 	%p121, %rd53, %rd15;
	@%p121 bra 	$L__BB499_82;
	add.s64 	%rd162, %rd38, %rd15;
	shr.u64 	%rd163, %rd162, 63;
	add.s64 	%rd164, %rd162, %rd163;
	shl.b64 	%rd165, %rd164, 2;
	and.b64  	%rd166, %rd165, -8;
	add.s64 	%rd167, %rd3, %rd166;
	st.global.v2.f32 	[%rd167], {%f121, %f122};
$L__BB499_82:
	setp.le.s64 	%p122, %rd53, %rd16;
	@%p122 bra 	$L__BB499_84;
	add.s64 	%rd168, %rd38, %rd16;
	shr.u64 	%rd169, %rd168, 63;
	add.s64 	%rd170, %rd168, %rd169;
	shl.b64 	%rd171, %rd170, 2;
	and.b64  	%rd172, %rd171, -8;
	add.s64 	%rd173, %rd3, %rd172;
	st.global.v2.f32 	[%rd173], {%f123, %f124};
$L__BB499_84:
	setp.le.s64 	%p123, %rd53, %rd17;
	@%p123 bra 	$L__BB499_86;
	add.s64 	%rd174, %rd38, %rd17;
	shr.u64 	%rd175, %rd174, 63;
	add.s64 	%rd176, %rd174, %rd175;
	shl.b64 	%rd177, %rd176, 2;
	and.b64  	%rd178, %rd177, -8;
	add.s64 	%rd179, %rd3, %rd178;
	st.global.v2.f32 	[%rd179], {%f125, %f126};
$L__BB499_86:
	setp.le.s64 	%p124, %rd53, %rd18;
	@%p124 bra 	$L__BB499_88;
	add.s64 	%rd180, %rd38, %rd18;
	shr.u64 	%rd181, %rd180, 63;
	add.s64 	%rd182, %rd180, %rd181;
	shl.b64 	%rd183, %rd182, 2;
	and.b64  	%rd184, %rd183, -8;
	add.s64 	%rd185, %rd3, %rd184;
	st.global.v2.f32 	[%rd185], {%f127, %f128};
$L__BB499_88:
	ld.param.u64 	%rd188, [_Z15SoftmaxWarpImplI22BroadcastScaleMaskLoadIffbLm4EiE11DirectStoreIffEfLi2ELi28ELi32ELi1ELb1EL9Algorithm0EEvT_T0_ll_param_2];
	mov.u32 	%r464, %nctaid.x;
	mov.u32 	%r465, %ntid.y;
	mul.lo.s32 	%r466, %r464, %r465;
	cvt.s64.s32 	%rd186, %r466;
	add.s64 	%rd189, %rd189, %rd186;
	setp.lt.s64 	%p125, %rd189, %rd188;
	@%p125 bra 	$L__BB499_4;
$L__BB499_89:
	ret;

}
	// .globl	_Z15SoftmaxWarpImplI22BroadcastScaleMaskLoadIffbLm4EiE11DirectStoreIffEfLi2ELi30ELi32ELi1ELb0EL9Algorithm0EEvT_T0_ll
.visible .entry _Z15SoftmaxWarpImplI22BroadcastScaleMaskLoadIffbLm4EiE11DirectStoreIffEfLi2ELi30ELi32ELi1ELb0EL9Algorithm0EEvT_T0_ll(
	.param .align 8 .b8 _Z15SoftmaxWarpImplI22BroadcastScaleMaskLoadIffbLm4EiE11DirectStoreIffEfLi2ELi30ELi32ELi1ELb0EL9Algorithm0EEvT_T0_ll_param_0[120],
	.param .align 8 .b8 _Z15SoftmaxWarpImplI22BroadcastScaleMaskLoadIffbLm4EiE11DirectStoreIffEfLi2ELi30ELi32ELi1ELb0EL9Algorithm0EEvT_T0_ll_param_1[16],
	.param .u64 _Z15SoftmaxWarpImplI22BroadcastScaleMaskLoadIffbLm4EiE11DirectStoreIffEfLi2ELi30ELi32ELi1ELb0EL9Algorithm0EEvT_T0_ll_param_2,
	.param .u64 _Z15SoftmaxWarpImplI22BroadcastScaleMaskLoadIffbLm4EiE11DirectStoreIffEfLi2ELi30ELi32ELi1ELb0EL9Algorithm0EEvT_T0_ll_param_3
)
{
	.reg .pred 	%p<104>;
	.reg .b16 	%rs<31>;
	.reg .b32 	%r<467>;
	.reg .b32 	%f<552>;
	.reg .b64 	%rd<186>;

	ld.param.u64 	%rd38, [_Z15SoftmaxWarpImplI22BroadcastScaleMaskLoadIffbLm4EiE11DirectStoreIffEfLi2ELi30ELi32ELi1ELb0EL9Algorithm0EEvT_T0_ll_param_1+8];
	ld.param.u64 	%rd37, [_Z15SoftmaxWarpImplI22BroadcastScaleMaskLoadIffbLm4EiE11DirectStoreIffEfLi2ELi30ELi32ELi1ELb0EL9Algorithm0EEvT_T0_ll_param_1];
	ld.param.v2.f32 	{%f48, %f49}, [_Z15SoftmaxWarpImplI22BroadcastScaleMaskLoadIffbLm4EiE11DirectStoreIffEfLi2ELi30ELi32ELi1ELb0EL9Algorithm0EEvT_T0_ll_param_0+112];
	ld.param.u64 	%rd36, [_Z15SoftmaxWarpImplI22BroadcastScaleMaskLoadIffbLm4EiE11DirectStoreIffEfLi2ELi30ELi32ELi1ELb0EL9Algorithm0EEvT_T0_ll_param_0+104];
	ld.param.v2.u32 	{%r17, %r18}, [_Z15SoftmaxWarpImplI22BroadcastScaleMaskLoadIffbLm4EiE11DirectStoreIffEfLi2ELi30ELi32ELi1ELb0EL9Algorithm0EEvT_T0_ll_param_0+88];
	ld.param.v2.u32 	{%r15, %r16}, [_Z15SoftmaxWarpImplI22BroadcastScaleMaskLoadIffbLm4EiE11DirectStoreIffEfLi2ELi30ELi32ELi1ELb0EL9Algorithm0EEvT_T0_ll_param_0+80];
	ld.param.v2.u32 	{%r13, %r14}, [_Z15SoftmaxWarpImplI22BroadcastScaleMaskLoadIffbLm4EiE11DirectStoreIffEfLi2ELi30ELi32ELi1ELb0EL9Algorithm0EEvT_T0_ll_param_0+64];
	ld.param.v2.u32 	{%r11, %r12}, [_Z15SoftmaxWarpImplI22BroadcastScaleMaskLoadIffbLm4EiE11DirectStoreIffEfLi2ELi30ELi32ELi1ELb0EL9Algorithm0EEvT_T0_ll_param_0+56];
	ld.param.u64 	%rd32, [_Z15SoftmaxWarpImplI22BroadcastScaleMaskLoadIffbLm4EiE11DirectStoreIffEfLi2ELi30ELi32ELi1ELb0EL9Algorithm0EEvT_T0_ll_param_0+40];
	ld.param.u64 	%rd31, [_Z15SoftmaxWarpImplI22BroadcastScaleMaskLoadIffbLm4EiE11DirectStoreIffEfLi2ELi30ELi32ELi1ELb0EL9Algorithm0EEvT_T0_ll_param_0+32];
	ld.param.u64 	%rd30, [_Z15SoftmaxWarpImplI22BroadcastScaleMaskLoadIffbLm4EiE11DirectStoreIffEfLi2ELi30ELi32ELi1ELb0EL9Algorithm0EEvT_T0_ll_param_0+24];
	ld.param.u64 	%rd29, [_Z15SoftmaxWarpImplI22BroadcastScaleMaskLoadIffbLm4EiE11DirectStoreIffEfLi2ELi30ELi32ELi1ELb0EL9Algorithm0EEvT_T0_ll_param_0+16];
	ld.param.u64 	%rd28, [_Z15SoftmaxWarpImplI22BroadcastScaleMaskLoadIffbLm4EiE11DirectStoreIffEfLi2ELi30ELi32ELi1ELb0EL9Algorithm0EEvT_T0_ll_param_0+8];
	ld.param.u64 	%rd27, [_Z15SoftmaxWarpImplI22BroadcastScaleMaskLoadIffbLm4EiE11DirectStoreIffEfLi2ELi30ELi32ELi1ELb0EL9Algorithm0EEvT_T0_ll_param_0];
	ld.param.u64 	%rd40, [_Z15SoftmaxWarpImplI22BroadcastScaleMaskLoadIffbLm4EiE11DirectStoreIffEfLi2ELi30ELi32ELi1ELb0EL9Algorithm0EEvT_T0_ll_param_3];
	cvta.to.global.u64 	%rd1, %rd27;
	cvta.to.global.u64 	%rd2, %rd28;
	setp.lt.s64 	%p1, %rd40, 961;
	@%p1 bra 	$L__BB500_2;
	mov.u64 	%rd41, $str;
	cvta.global.u64 	%rd42, %rd41;
	mov.u64 	%rd43, $str$1;
	cvta.global.u64 	%rd44, %rd43;
	mov.u64 	%rd45, __unnamed_486;
	cvta.global.u64 	%rd46, %rd45;
	{ // callseq 485, 0
	.param .b64 param0;
	st.param.b64 	[param0], %rd42;
	.param .b64 param1;
	st.param.b64 	[param1], %rd44;
	.param .b32 param2;
	st.param.b32 	[param2], 254;
	.param .b64 param3;
	st.param.b64 	[param3], %rd46;
	.param .b64 param4;
	st.param.b64 	[param4], 1;
	call.uni 
	__assertfail, 
	(
	param0, 
	param1, 
	param2, 
	param3, 
	param4
	);
	} // callseq 485
$L__BB500_2:
	ld.param.u64 	%rd183, [_Z15SoftmaxWarpImplI22BroadcastScaleMaskLoadIffbLm4EiE11DirectStoreIffEfLi2ELi30ELi32ELi1ELb0EL9Algorithm0EEvT_T0_ll_param_2];
	mov.u32 	%r19, %ctaid.x;
	mov.u32 	%r20, %ntid.y;
	mov.u32 	%r21, %tid.y;
	mad.lo.s32 	%r22, %r19, %r20, %r21;
	mov.u32 	%r23, %nctaid.x;
	mul.lo.s32 	%r8, %r23, %r20;
	cvt.s64.s32 	%rd185, %r22;
	setp.le.s64 	%p2, %rd183, %rd185;
	@%p2 bra 	$L__BB500_35;
	mov.u32 	%r24, %tid.x;
	shl.b32 	%r25, %r24, 1;
	cvt.u64.u32 	%rd8, %r25;
	cvt.s64.s32 	%rd9, %r8;
	cvt.u32.u64 	%r26, %rd8;
	cvt.u32.u64 	%r28, %rd36;
$L__BB500_4:
	setp.eq.s64 	%p3, %rd32, 1;
	setp.eq.s64 	%p4, %rd31, 1;
	setp.eq.s64 	%p5, %rd30, 1;
	setp.eq.s64 	%p6, %rd29, 1;
	cvt.u32.u64 	%r27, %rd185;
	mad.lo.s32 	%r9, %r28, %r27, %r26;
	div.s32 	%r29, %r9, %r11;
	mul.lo.s32 	%r30, %r29, %r11;
	sub.s32 	%r31, %r9, %r30;
	div.s32 	%r32, %r31, %r12;
	mul.lo.s32 	%r33, %r32, %r12;
	sub.s32 	%r34, %r31, %r33;
	div.s32 	%r35, %r34, %r13;
	mul.lo.s32 	%r36, %r35, %r13;
	sub.s32 	%r37, %r34, %r36;
	selp.b32 	%r38, 0, %r29, %p6;
	selp.b32 	%r39, 0, %r32, %p5;
	selp.b32 	%r40, 0, %r35, %p4;
	selp.b32 	%r41, 0, %r37, %p3;
	mul.lo.s32 	%r42, %r15, %r38;
	mad.lo.s32 	%r43, %r16, %r39, %r42;
	mad.lo.s32 	%r44, %r17, %r40, %r43;
	mad.lo.s32 	%r45, %r18, %r41, %r44;
	shr.u32 	%r46, %r9, 31;
	add.s32 	%r47, %r9, %r46;
	shr.s32 	%r48, %r47, 1;
	mul.wide.s32 	%rd47, %r48, 8;
	add.s64 	%rd11, %rd1, %rd47;
	ld.global.f32 	%f50, [%rd11];
	shr.u32 	%r49, %r45, 31;
	add.s32 	%r50, %r45, %r49;
	shr.s32 	%r51, %r50, 1;
	mul.wide.s32 	%rd48, %r51, 2;
	add.s64 	%rd49, %rd2, %rd48;
	ld.global.v2.u8 	{%rs1, %rs2}, [%rd49];
	setp.eq.s16 	%p7, %rs1, 0;
	mul.f32 	%f51, %f50, %f49;
	selp.f32 	%f3, %f48, %f51, %p7;
	setp.eq.s16 	%p8, %rs2, 0;
	mov.f32 	%f537, %f48;
	@%p8 bra 	$L__BB500_6;
	ld.global.f32 	%f52, [%rd11+4];
	mul.f32 	%f537, %f52, %f49;
$L__BB500_6:
	setp.eq.s64 	%p9, %rd32, 1;
	setp.eq.s64 	%p10, %rd31, 1;
	setp.eq.s64 	%p11, %rd30, 1;
	setp.eq.s64 	%p12, %rd29, 1;
	add.s32 	%r10, %r9, 64;
	div.s32 	%r52, %r10, %r11;
	mul.lo.s32 	%r53, %r52, %r11;
	sub.s32 	%r54, %r10, %r53;
	div.s32 	%r55, %r54, %r12;
	mul.lo.s32 	%r56, %r55, %r12;
	sub.s32 	%r57, %r54, %r56;
	div.s32 	%r58, %r57, %r13;
	mul.lo.s32 	%r59, %r58, %r13;
	sub.s32 	%r60, %r57, %r59;
	selp.b32 	%r61, 0, %r52, %p12;
	selp.b32 	%r62, 0, %r55, %p11;
	selp.b32 	%r63, 0, %r58, %p10;
	selp.b32 	%r64, 0, %r60, %p9;
	mul.lo.s32 	%r65, %r15, %r61;
	mad.lo.s32 	%r66, %r16, %r62, %r65;
	mad.lo.s32 	%r67, %r17, %r63, %r66;
	mad.lo.s32 	%r68, %r18, %r64, %r67;
	shr.u32 	%r69, %r10, 31;
	add.s32 	%r70, %r10, %r69;
	shr.s32 	%r71, %r70, 1;
	mul.wide.s32 	%rd50, %r71, 8;
	add.s64 	%rd12, %rd1, %rd50;
	ld.global.f32 	%f53, [%rd12];
	shr.u32 	%r72, %r68, 31;
	add.s32 	%r73, %r68, %r72;
	shr.s32 	%r74, %r73, 1;
	mul.wide.s32 	%rd51, %r74, 2;
	add.s64 	%rd52, %rd2, %rd51;
	ld.global.v2.u8 	{%rs3, %rs4}, [%rd52];
	setp.eq.s16 	%p13, %rs3, 0;
	mul.f32 	%f54, %f53, %f49;
	selp.f32 	%f6, %f48, %f54, %p13;
	setp.eq.s16 	%p14, %rs4, 0;
	mov.f32 	%f538, %f48;
	@%p14 bra 	$L__BB500_8;
	ld.global.f32 	%f55, [%rd12+4];
	mul.f32 	%f538, %f55, %f49;
$L__BB500_8:
	setp.eq.s64 	%p15, %rd32, 1;
	setp.eq.s64 	%p16, %rd31, 1;
	setp.eq.s64 	%p17, %rd30, 1;
	setp.eq.s64 	%p18, %rd29, 1;
	add.s32 	%r75, %r10, 64;
	div.s32 	%r76, %r75, %r11;
	mul.lo.s32 	%r77, %r76, %r11;
	sub.s32 	%r78, %r75, %r77;
	div.s32 	%r79, %r78, %r12;
	mul.lo.s32 	%r80, %r79, %r12;
	sub.s32 	%r81, %r78, %r80;
	div.s32 	%r82, %r81, %r13;
	mul.lo.s32 	%r83, %r82, %r13;
	sub.s32 	%r84, %r81, %r83;
	selp.b32 	%r85, 0, %r76, %p18;
	selp.b32 	%r86, 0, %r79, %p17;
	selp.b32 	%r87, 0, %r82, %p16;
	selp.b32 	%r88, 0, %r84, %p15;
	mul.lo.s32 	%r89, %r15, %r85;
	mad.lo.s32 	%r90, %r16, %r86, %r89;
	mad.lo.s32 	%r91, %r17, %r87, %r90;
	mad.lo.s32 	%r92, %r18, %r88, %r91;
	shr.u32 	%r93, %r75, 31;
	add.s32 	%r94, %r75, %r93;
	shr.s32 	%r95, %r94, 1;
	mul.wide.s32 	%rd53, %r95, 8;
	add.s64 	%rd13, %rd1, %rd53;
	ld.global.f32 	%f56, [%rd13];
	shr.u32 	%r96, %r92, 31;
	add.s32 	%r97, %r92, %r96;
	shr.s32 	%r98, %r97, 1;
	mul.wide.s32 	%rd54, %r98, 2;
	add.s64 	%rd55, %rd2, %rd54;
	ld.global.v2.u8 	{%rs5, %rs6}, [%rd55];
	setp.eq.s16 	%p19, %rs5, 0;
	mul.f32 	%f57, %f56, %f49;
	selp.f32 	%f9, %f48, %f57, %p19;
	setp.eq.s16 	%p20, %rs6, 0;
	mov.f32 	%f539, %f48;
	@%p20 bra 	$L__BB500_10;
	ld.global.f32 	%f58, [%rd13+4];
	mul.f32 	%f539, %f58, %f49;
$L__BB500_10:
	setp.eq.s64 	%p21, %rd32, 1;
	setp.eq.s64 	%p22, %rd31, 1;
	setp.eq.s64 	%p23, %rd30, 1;
	setp.eq.s64 	%p24, %rd29, 1;
	add.s32 	%r99, %r10, 128;
	div.s32 	%r100, %r99, %r11;
	mul.lo.s32 	%r101, %r100, %r11;
	sub.s32 	%r102, %r99, %r101;
	div.s32 	%r103, %r102, %r12;
	mul.lo.s32 	%r104, %r103, %r12;
	sub.s32 	%r105, %r102, %r104;
	div.s32 	%r106, %r105, %r13;
	mul.lo.s32 	%r107, %r106, %r13;
	sub.s32 	%r108, %r105, %r107;
	selp.b32 	%r109, 0, %r100, %p24;
	selp.b32 	%r110, 0, %r103, %p23;
	selp.b32 	%r111, 0, %r106, %p22;
	selp.b32 	%r112, 0, %r108, %p21;
	mul.lo.s32 	%r113, %r15, %r109;
	mad.lo.s32 	%r114, %r16, %r110, %r113;
	mad.lo.s32 	%r115, %r17, %r111, %r114;
	mad.lo.s32 	%r116, %r18, %r112, %r115;
	shr.u32 	%r117, %r99, 31;
	add.s32 	%r118, %r99, %r117;
	shr.s32 	%r119, %r118, 1;
	mul.wide.s32 	%rd56, %r119, 8;
	add.s64 	%rd14, %rd1, %rd56;
	ld.global.f32 	%f59, [%rd14];
	shr.u32 	%r120, %r116, 31;
	add.s32 	%r121, %r116, %r120;
	shr.s32 	%r122, %r121, 1;
	mul.wide.s32 	%rd57, %r122, 2;
	add.s64 	%rd58, %rd2, %rd57;
	ld.global.v2.u8 	{%rs7, %rs8}, [%rd58];
	setp.eq.s16 	%p25, %rs7, 0;
	mul.f32 	%f60, %f59, %f49;
	selp.f32 	%f12, %f48, %f60, %p25;
	setp.eq.s16 	%p26, %rs8, 0;
	mov.f32 	%f540, %f48;
	@%p26 bra 	$L__BB500_12;
	ld.global.f32 	%f61, [%rd14+4];
	mul.f32 	%f540, %f61, %f49;
$L__BB500_12:
	setp.eq.s64 	%p27, %rd32, 1;
	setp.eq.s64 	%p28, %rd31, 1;
	setp.eq.s64 	%p29, %rd30, 1;
	setp.eq.s64 	%p30, %rd29, 1;
	add.s32 	%r123, %r10, 192;
	div.s32 	%r124, %r123, %r11;
	mul.lo.s32 	%r125, %r124, %r11;
	sub.s32 	%r126, %r123, %r125;
	div.s32 	%r127, %r126, %r12;
	mul.lo.s32 	%r128, %r127, %r12;
	sub.s32 	%r129, %r126, %r128;
	div.s32 	%r130, %r129, %r13;
	mul.lo.s32 	%r131, %r130, %r13;
	sub.s32 	%r132, %r129, %r131;
	selp.b32 	%r133, 0, %r124, %p30;
	selp.b32 	%r134, 0, %r127, %p29;
	selp.b32 	%r135, 0, %r130, %p28;
	selp.b32 	%r136, 0, %r132, %p27;
	mul.lo.s32 	%r137, %r15, %r133;
	mad.lo.s32 	%r138, %r16, %r134, %r137;
	mad.lo.s32 	%r139, %r17, %r135, %r138;
	mad.lo.s32 	%r140, %r18, %r136, %r139;
	shr.u32 	%r141, %r123, 31;
	add.s32 	%r142, %r123, %r141;
	shr.s32 	%r143, %r142, 1;
	mul.wide.s32 	%rd59, %r143, 8;
	add.s64 	%rd15, %rd1, %rd59;
	ld.global.f32 	%f62, [%rd15];
	shr.u32 	%r144, %r140, 31;
	add.s32 	%r145, %r140, %r144;
	shr.s32 	%r146, %r145, 1;
	mul.wide.s32 	%rd60, %r146, 2;
	add.s64 	%rd61, %rd2, %rd60;
	ld.global.v2.u8 	{%rs9, %rs10}, [%rd61];
	setp.eq.s16 	%p31, %rs9, 0;
	mul.f32 	%f63, %f62, %f49;
	selp.f32 	%f15, %f48, %f63, %p31;
	setp.eq.s16 	%p32, %rs10, 0;
	mov.f32 	%f541, %f48;
	@%p32 bra 	$L__BB500_14;
	ld.global.f32 	%f64, [%rd15+4];
	mul.f32 	%f541, %f64, %f49;
$L__BB500_14:
	setp.eq.s64 	%p33, %rd32, 1;
	setp.eq.s64 	%p34, %rd31, 1;
	setp.eq.s64 	%p35, %rd30, 1;
	setp.eq.s64 	%p36, %rd29, 1;
	add.s32 	%r147, %r10, 256;
	div.s32 	%r148, %r147, %r11;
	mul.lo.s32 	%r149, %r148, %r11;
	sub.s32 	%r150, %r147, %r149;
	div.s32 	%r151, %r150, %r12;
	mul.lo.s32 	%r152, %r151, %r12;
	sub.s32 	%r153, %r150, %r152;
	div.s32 	%r154, %r153, %r13;
	mul.lo.s32 	%r155, %r154, %r13;
	sub.s32 	%r156, %r153, %r155;
	selp.b32 	%r157, 0, %r148, %p36;
	selp.b32 	%r158, 0, %r151, %p35;
	selp.b32 	%r159, 0, %r154, %p34;
	selp.b32 	%r160, 0, %r156, %p33;
	mul.lo.s32 	%r161, %r15, %r157;
	mad.lo.s32 	%r162, %r16, %r158, %r161;
	mad.lo.s32 	%r163, %r17, %r159, %r162;
	mad.lo.s32 	%r164, %r18, %r160, %r163;
	shr.u32 	%r165, %r147, 31;
	add.s32 	%r166, %r147, %r165;
	shr.s32 	%r167, %r166, 1;
	mul.wide.s32 	%rd62, %r167, 8;
	add.s64 	%rd16, %rd1, %rd62;
	ld.global.f32 	%f65, [%rd16];
	shr.u32 	%r168, %r164, 31;
	add.s32 	%r169, %r164, %r168;
	shr.s32 	%r170, %r169, 1;
	mul.wide.s32 	%rd63, %r170, 2;
	add.s64 	%rd64, %rd2, %rd63;
	ld.global.v2.u8 	{%rs11, %rs12}, [%rd64];
	setp.eq.s16 	%p37, %rs11, 0;
	mul.f32 	%f66, %f65, %f49;
	selp.f32 	%f18, %f48, %f66, %p37;
	setp.eq.s16 	%p38, %rs12, 0;
	mov.f32 	%f542, %f48;
	@%p38 bra 	$L__BB500_16;
	ld.global.f32 	%f67, [%rd16+4];
	mul.f32 	%f542, %f67, %f49;
$L__BB500_16:
	setp.eq.s64 	%p39, %rd32, 1;
	setp.eq.s64 	%p40, %rd31, 1;
	setp.eq.s64 	%p41, %rd30, 1;
	setp.eq.s64 	%p42, %rd29, 1;
	add.s32 	%r171, %r10, 320;
	div.s32 	%r172, %r171, %r11;
	mul.lo.s32 	%r173, %r172, %r11;
	sub.s32 	%r174, %r171, %r173;
	div.s32 	%r175, %r174, %r12;
	mul.lo.s32 	%r176, %r175, %r12;
	sub.s32 	%r177, %r174, %r176;
	div.s32 	%r178, %r177, %r13;
	mul.lo.s32 	%r179, %r178, %r13;
	sub.s32 	%r180, %r177, %r179;
	selp.b32 	%r181, 0, %r172, %p42;
	selp.b32 	%r182, 0, %r175, %p41;
	selp.b32 	%r183, 0, %r178, %p40;
	selp.b32 	%r184, 0, %r180, %p39;
	mul.lo.s32 	%r185, %r15, %r181;
	mad.lo.s32 	%r186, %r16, %r182, %r185;
	mad.lo.s32 	%r187, %r17, %r183, %r186;
	mad.lo.s32 	%r188, %r18, %r184, %r187;
	shr.u32 	%r189, %r171, 31;
	add.s32 	%r190, %r171, %r189;
	shr.s32 	%r191, %r190, 1;
	mul.wide.s32 	%rd65, %r191, 8;
	add.s64 	%rd17, %rd1, %rd65;
	ld.global.f32 	%f68, [%rd17];
	shr.u32 	%r192, %r188, 31;
	add.s32 	%r193, %r188, %r192;
	shr.s32 	%r194, %r193, 1;
	mul.wide.s32 	%rd66, %r194, 2;
	add.s64 	%rd67, %rd2, %rd66;
	ld.global.v2.u8 	{%rs13, %rs14}, [%rd67];
	setp.eq.s16 	%p43, %rs13, 0;
	mul.f32 	%f69, %f68, %f49;
	selp.f32 	%f21, %f48, %f69, %p43;
	setp.eq.s16 	%p44, %rs14, 0;
	mov.f32 	%f543, %f48;
	@%p44 bra 	$L__BB500_18;
	ld.global.f32 	%f70, [%rd17+4];
	mul.f32 	%f543, %f70, %f49;
$L__BB500_18:
	setp.eq.s64 	%p45, %rd32, 1;
	setp.eq.s64 	%p46, %rd31, 1;
	setp.eq.s64 	%p47, %rd30, 1;
	setp.eq.s64 	%p48, %rd29, 1;
	add.s32 	%r195, %r10, 384;
	div.s32 	%r196, %r195, %r11;
	mul.lo.s32 	%r197, %r196, %r11;
	sub.s32 	%r198, %r195, %r197;
	div.s32 	%r199, %r198, %r12;
	mul.lo.s32 	%r200, %r199, %r12;
	sub.s32 	%r201, %r198, %r200;
	div.s32 	%r202, %r201, %r13;
	mul.lo.s32 	%r203, %r202, %r13;
	sub.s32 	%r204, %r201, %r203;
	selp.b32 	%r205, 0, %r196, %p48;
	selp.b32 	%r206, 0, %r199, %p47;
	selp.b32 	%r207, 0, %r202, %p46;
	selp.b32 	%r208, 0, %r204, %p45;
	mul.lo.s32 	%r209, %r15, %r205;
	mad.lo.s32 	%r210, %r16, %r206, %r209;
	mad.lo.s32 	%r211, %r17, %r207, %r210;
	mad.lo.s32 	%r212, %r18, %r208, %r211;
	shr.u32 	%r213, %r195, 31;
	add.s32 	%r214, %r195, %r213;
	shr.s32 	%r215, %r214, 1;
	mul.wide.s32 	%rd68, %r215, 8;
	add.s64 	%rd18, %rd1, %rd68;
	ld.global.f32 	%f71, [%rd18];
	shr.u32 	%r216, %r212, 31;
	add.s32 	%r217, %r212, %r216;
	shr.s32 	%r218, %r217, 1;
	mul.wide.s32 	%rd69, %r218, 2;
	add.s64 	%rd70, %rd2, %rd69;
	ld.global.v2.u8 	{%rs15, %rs16}, [%rd70];
	setp.eq.s16 	%p49, %rs15, 0;
	mul.f32 	%f72, %f71, %f49;
	selp.f32 	%f24, %f48, %f72, %p49;
	setp.eq.s16 	%p50, %rs16, 0;
	mov.f32 	%f544, %f48;
	@%p50 bra 	$L__BB500_20;
	ld.global.f32 	%f73, [%rd18+4];
	mul.f32 	%f544, %f73, %f49;
$L__BB500_20:
	add.s32 	%r219, %r10, 448;
	div.s32 	%r220, %r219, %r11;
	mul.lo.s32 	%r221, %r220, %r11;
	sub.s32 	%r222, %r219, %r221;
	div.s32 	%r223, %r222, %r12;
	mul.lo.s32 	%r224, %r223, %r12;
	sub.s32 	%r225, %r222, %r224;
	div.s32 	%r226, %r225, %r13;
	mul.lo.s32 	%r227, %r226, %r13;
	sub.s32 	%r228, %r225, %r227;
	selp.b32 	%r229, 0, %r220, %p48;
	selp.b32 	%r230, 0, %r223, %p47;
	selp.b32 	%r231, 0, %r226, %p46;
	selp.b32 	%r232, 0, %r228, %p45;
	mul.lo.s32 	%r233, %r15, %r229;
	mad.lo.s32 	%r234, %r16, %r230, %r233;
	mad.lo.s32 	%r235, %r17, %r231, %r234;
	mad.lo.s32 	%r236, %r18, %r232, %r235;
	shr.u32 	%r237, %r219, 31;
	add.s32 	%r238, %r219, %r237;
	shr.s32 	%r239, %r238, 1;
	mul.wide.s32 	%rd71, %r239, 8;
	add.s64 	%rd19, %rd1, %rd71;
	ld.global.f32 	%f74, [%rd19];
	shr.u32 	%r240, %r236, 31;
	add.s32 	%r241, %r236, %r240;
	shr.s32 	%r242, %r241, 1;
	mul.wide.s32 	%rd72, %r242, 2;
	add.s64 	%rd73, %rd2, %rd72;
	ld.global.v2.u8 	{%rs17, %rs18}, [%rd73];
	setp.eq.s16 	%p55, %rs17, 0;
	mul.f32 	%f75, %f74, %f49;
	selp.f32 	%f27, %f48, %f75, %p55;
	setp.eq.s16 	%p56, %rs18, 0;
	mov.f32 	%f545, %f48;
	@%p56 bra 	$L__BB500_22;
	ld.global.f32 	%f76, [%rd19+4];
	mul.f32 	%f545, %f76, %f49;
$L__BB500_22:
	setp.eq.s64 	%p57, %rd32, 1;
	setp.eq.s64 	%p58, %rd31, 1;
	setp.eq.s64 	%p59, %rd30, 1;
	setp.eq.s64 	%p60, %rd29, 1;
	add.s32 	%r243, %r10, 512;
	div.s32 	%r244, %r243, %r11;
	mul.lo.s32 	%r245, %r244, %r11;
	sub.s32 	%r246, %r243, %r245;
	div.s32 	%r247, %r246, %r12;
	mul.lo.s32 	%r248, %r247, %r12;
	sub.s32 	%r249, %r246, %r248;
	div.s32 	%r250, %r249, %r13;
	mul.lo.s32 	%r251, %r250, %r13;
	sub.s32 	%r252, %r249, %r251;
	selp.b32 	%r253, 0, %r244, %p60;
	selp.b32 	%r254, 0, %r247, %p59;
	selp.b32 	%r255, 0, %r250, %p58;
	selp.b32 	%r256, 0, %r252, %p57;
	mul.lo.s32 	%r257, %r15, %r253;
	mad.lo.s32 	%r258, %r16, %r254, %r257;
	mad.lo.s32 	%r259, %r17, %r255, %r258;
	mad.lo.s32 	%r260, %r18, %r256, %r259;
	shr.u32 	%r261, %r243, 31;
	add.s32 	%r262, %r243, %r261;
	shr.s32 	%r263, %r262, 1;
	mul.wide.s32 	%rd74, %r263, 8;
	add.s64 	%rd20, %rd1, %rd74;
	ld.global.f32 	%f77, [%rd20];
	shr.u32 	%r264, %r260, 31;
	add.s32 	%r265, %r260, %r264;
	shr.s32 	%r266, %r265, 1;
	mul.wide.s32 	%rd75, %r266, 2;
	add.s64 	%rd76, %rd2, %rd75;
	ld.global.v2.u8 	{%rs19, %rs20}, [%rd76];
	setp.eq.s16 	%p61, %rs19, 0;
	mul.f32 	%f78, %f77, %f49;
	selp.f32 	%f30, %f48, %f78, %p61;
	setp.eq.s16 	%p62, %rs20, 0;
	mov.f32 	%f546, %f48;
	@%p62 bra 	$L__BB500_24;
	ld.global.f32 	%f79, [%rd20+4];
	mul.f32 	%f546, %f79, %f49;
$L__BB500_24:
	add.s32 	%r267, %r10, 576;
	div.s32 	%r268, %r267, %r11;
	mul.lo.s32 	%r269, %r268, %r11;
	sub.s32 	%r270, %r267, %r269;
	div.s32 	%r271, %r270, %r12;
	mul.lo.s32 	%r272, %r271, %r12;
	sub.s32 	%r273, %r270, %r272;
	div.s32 	%r274, %r273, %r13;
	mul.lo.s32 	%r275, %r274, %r13;
	sub.s32 	%r276, %r273, %r275;
	selp.b32 	%r277, 0, %r268, %p60;
	selp.b32 	%r278, 0, %r271, %p59;
	selp.b32 	%r279, 0, %r274, %p58;
	selp.b32 	%r280, 0, %r276, %p57;
	mul.lo.s32 	%r281, %r15, %r277;
	mad.lo.s32 	%r282, %r16, %r278, %r281;
	mad.lo.s32 	%r283, %r17, %r279, %r282;
	mad.lo.s32 	%r284, %r18, %r280, %r283;
	shr.u32 	%r285, %r267, 31;
	add.s32 	%r286, %r267, %r285;
	shr.s32 	%r287, %r286, 1;
	mul.wide.s32 	%rd77, %r287, 8;
	add.s64 	%rd21, %rd1, %rd77;
	ld.global.f32 	%f80, [%rd21];
	shr.u32 	%r288, %r284, 31;
	add.s32 	%r289, %r284, %r288;
	shr.s32 	%r290, %r289, 1;
	mul.wide.s32 	%rd78, %r290, 2;
	add.s64 	%rd79, %rd2, %rd78;
	ld.global.v2.u8 	{%rs21, %rs22}, [%rd79];
	setp.eq.s16 	%p67, %rs21, 0;
	mul.f32 	%f81, %f80, %f49;
	selp.f32 	%f33, %f48, %f81, %p67;
	setp.eq.s16 	%p68, %rs22, 0;
	mov.f32 	%f547, %f48;
	@%p68 bra 	$L__BB500_26;
	ld.global.f32 	%f82, [%rd21+4];
	mul.f32 	%f547, %f82, %f49;
$L__BB500_26:
	setp.eq.s64 	%p69, %rd32, 1;
	setp.eq.s64 	%p70, %rd31, 1;
	setp.eq.s64 	%p71, %rd30, 1;
	setp.eq.s64 	%p72, %rd29, 1;
	add.s32 	%r291, %r10, 640;
	div.s32 	%r292, %r291, %r11;
	mul.lo.s32 	%r293, %r292, %r11;
	sub.s32 	%r294, %r291, %r293;
	div.s32 	%r295, %r294, %r12;
	mul.lo.s32 	%r296, %r295, %r12;
	sub.s32 	%r297, %r294, %r296;
	div.s32 	%r298, %r297, %r13;
	mul.lo.s32 	%r299, %r298, %r13;
	sub.s32 	%r300, %r297, %r299;
	selp.b32 	%r301, 0, %r292, %p72;
	selp.b32 	%r302, 0, %r295, %p71;
	selp.b32 	%r303, 0, %r298, %p70;
	selp.b32 	%r304, 0, %r300, %p69;
	mul.lo.s32 	%r305, %r15, %r301;
	mad.lo.s32 	%r306, %r16, %r302, %r305;
	mad.lo.s32 	%r307, %r17, %r303, %r306;
	mad.lo.s32 	%r308, %r18, %r304, %r307;
	shr.u32 	%r309, %r291, 31;
	add.s32 	%r310, %r291, %r309;
	shr.s32 	%r311, %r310, 1;
	mul.wide.s32 	%rd80, %r311, 8;
	add.s64 	%rd22, %rd1, %rd80;
	ld.global.f32 	%f83, [%rd22];
	shr.u32 	%r312, %r308, 31;
	add.s32 	%r313, %r308, %r312;
	shr.s32 	%r314, %r313, 1;
	mul.wide.s32 	%rd81, %r314, 2;
	add.s64 	%rd82, %rd2, %rd81;
	ld.global.v2.u8 	{%rs23, %rs24}, [%rd82];
	setp.eq.s16 	%p73, %rs23, 0;
	mul.f32 	%f84, %f83, %f49;
	selp.f32 	%f36, %f48, %f84, %p73;
	setp.eq.s16 	%p74, %rs24, 0;
	mov.f32 	%f548, %f48;
	@%p74 bra 	$L__BB500_28;
	ld.global.f32 	%f85, [%rd22+4];
	mul.f32 	%f548, %f85, %f49;
$L__BB500_28:
	add.s32 	%r315, %r10, 704;
	div.s32 	%r316, %r315, %r11;
	mul.lo.s32 	%r317, %r316, %r11;
	sub.s32 	%r318, %r315, %r317;
	div.s32 	%r319, %r318, %r12;
	mul.lo.s32 	%r320, %r319, %r12;
	sub.s32 	%r321, %r318, %r320;
	div.s32 	%r322, %r321, %r13;
	mul.lo.s32 	%r323, %r322, %r13;
	sub.s32 	%r324, %r321, %r323;
	selp.b32 	%r325, 0, %r316, %p72;
	selp.b32 	%r326, 0, %r319, %p71;
	selp.b32 	%r327, 0, %r322, %p70;
	selp.b32 	%r328, 0, %r324, %p69;
	mul.lo.s32 	%r329, %r15, %r325;
	mad.lo.s32 	%r330, %r16, %r326, %r329;
	mad.lo.s32 	%r331, %r17, %r327, %r330;
	mad.lo.s32 	%r332, %r18, %r328, %r331;
	shr.u32 	%r333, %r315, 31;
	add.s32 	%r334, %r315, %r333;
	shr.s32 	%r335, %r334, 1;
	mul.wide.s32 	%rd83, %r335, 8;
	add.s64 	%rd23, %rd1, %rd83;
	ld.global.f32 	%f86, [%rd23];
	shr.u32 	%r336, %r332, 31;
	add.s32 	%r337, %r332, %r336;
	shr.s32 	%r338, %r337, 1;
	mul.wide.s32 	%rd84, %r338, 2;
	add.s64 	%rd85, %rd2, %rd84;
	ld.global.v2.u8 	{%rs25, %rs26}, [%rd85];
	setp.eq.s16 	%p79, %rs25, 0;
	mul.f32 	%f87, %f86, %f49;
	selp.f32 	%f39, %f48, %f87, %p79;
	setp.eq.s16 	%p80, %rs26, 0;
	mov.f32 	%f549, %f48;
	@%p80 bra 	$L__BB500_30;
	ld.global.f32 	%f88, [%rd23+4];
	mul.f32 	%f549, %f88, %f49;
$L__BB500_30:
	setp.eq.s64 	%p81, %rd32, 1;
	setp.eq.s64 	%p82, %rd31, 1;
	setp.eq.s64 	%p83, %rd30, 1;
	setp.eq.s64 	%p84, %rd29, 1;
	add.s32 	%r339, %r10, 768;
	div.s32 	%r340, %r339, %r11;
	mul.lo.s32 	%r341, %r340, %r11;
	sub.s32 	%r342, %r339, %r341;
	div.s32 	%r343, %r342, %r12;
	mul.lo.s32 	%r344, %r343, %r12;
	sub.s32 	%r345, %r342, %r344;
	div.s32 	%r346, %r345, %r13;
	mul.lo.s32 	%r347, %r346, %r13;
	sub.s32 	%r348, %r345, %r347;
	selp.b32 	%r349, 0, %r340, %p84;
	selp.b32 	%r350, 0, %r343, %p83;
	selp.b32 	%r351, 0, %r346, %p82;
	selp.b32 	%r352, 0, %r348, %p81;
	mul.lo.s32 	%r353, %r15, %r349;
	mad.lo.s32 	%r354, %r16, %r350, %r353;
	mad.lo.s32 	%r355, %r17, %r351, %r354;
	mad.lo.s32 	%r356, %r18, %r352, %r355;
	shr.u32 	%r357, %r339, 31;
	add.s32 	%r358, %r339, %r357;
	shr.s32 	%r359, %r358, 1;
	mul.wide.s32 	%rd86, %r359, 8;
	add.s64 	%rd24, %rd1, %rd86;
	ld.global.f32 	%f89, [%rd24];
	shr.u32 	%r360, %r356, 31;
	add.s32 	%r361, %r356, %r360;
	shr.s32 	%r362, %r361, 1;
	mul.wide.s32 	%rd87, %r362, 2;
	add.s64 	%rd88, %rd2, %rd87;
	ld.global.v2.u8 	{%rs27, %rs28}, [%rd88];
	setp.eq.s16 	%p85, %rs27, 0;
	mul.f32 	%f90, %f89, %f49;
	selp.f32 	%f42, %f48, %f90, %p85;
	setp.eq.s16 	%p86, %rs28, 0;
	mov.f32 	%f550, %f48;
	@%p86 bra 	$L__BB500_32;
	ld.global.f32 	%f91, [%rd24+4];
	mul.f32 	%f550, %f91, %f49;
$L__BB500_32:
	add.s32 	%r363, %r10, 832;
	div.s32 	%r364, %r363, %r11;
	mul.lo.s32 	%r365, %r364, %r11;
	sub.s32 	%r366, %r363, %r365;
	div.s32 	%r367, %r366, %r12;
	mul.lo.s32 	%r368, %r367, %r12;
	sub.s32 	%r369, %r366, %r368;
	div.s32 	%r370, %r369, %r13;
	mul.lo.s32 	%r371, %r370, %r13;
	sub.s32 	%r372, %r369, %r371;
	selp.b32 	%r373, 0, %r364, %p84;
	selp.b32 	%r374, 0, %r367, %p83;
	selp.b32 	%r375, 0, %r370, %p82;
	selp.b32 	%r376, 0, %r372, %p81;
	mul.lo.s32 	%r377, %r15, %r373;
	mad.lo.s32 	%r378, %r16, %r374, %r377;
	mad.lo.s32 	%r379, %r17, %r375, %r378;
	mad.lo.s32 	%r380, %r18, %r376, %r379;
	shr.u32 	%r381, %r363, 31;
	add.s32 	%r382, %r363, %r381;
	shr.s32 	%r383, %r382, 1;
	mul.wide.s32 	%rd89, %r383, 8;
	add.s64 	%rd25, %rd1, %rd89;
	ld.global.f32 	%f92, [%rd25];
	shr.u32 	%r384, %r380, 31;
	add.s32 	%r385, %r380, %r384;
	shr.s32 	%r386, %r385, 1;
	mul.wide.s32 	%rd90, %r386, 2;
	add.s64 	%rd91, %rd2, %rd90;
	ld.global.v2.u8 	{%rs29, %rs30}, [%rd91];
	setp.eq.s16 	%p91, %rs29, 0;
	mul.f32 	%f93, %f92, %f49;
	selp.f32 	%f45, %f48, %f93, %p91;
	setp.eq.s16 	%p92, %rs30, 0;
	mov.f32 	%f551, %f48;
	@%p92 bra 	$L__BB500_34;
	ld.global.f32 	%f94, [%rd25+4];
	mul.f32 	%f551, %f94, %f49;
$L__BB500_34:
	ld.param.u64 	%rd184, [_Z15SoftmaxWarpImplI22BroadcastScaleMaskLoadIffbLm4EiE11DirectStoreIffEfLi2ELi30ELi32ELi1ELb0EL9Algorithm0EEvT_T0_ll_param_2];
	max.f32 	%f95, %f3, 0fFF800000;
	max.f32 	%f96, %f95, %f537;
	max.f32 	%f97, %f96, %f6;
	max.f32 	%f98, %f97, %f538;
	max.f32 	%f99, %f98, %f9;
	max.f32 	%f100, %f99, %f539;
	max.f32 	%f101, %f100, %f12;
	max.f32 	%f102, %f101, %f540;
	max.f32 	%f103, %f102, %f15;
	max.f32 	%f104, %f103, %f541;
	max.f32 	%f105, %f104, %f18;
	max.f32 	%f106, %f105, %f542;
	max.f32 	%f107, %f106, %f21;
	max.f32 	%f108, %f107, %f543;
	max.f32 	%f109, %f108, %f24;
	max.f32 	%f110, %f109, %f544;
	max.f32 	%f111, %f110, %f27;
	max.f32 	%f112, %f111, %f545;
	max.f32 	%f113, %f112, %f30;
	max.f32 	%f114, %f113, %f546;
	max.f32 	%f115, %f114, %f33;
	max.f32 	%f116, %f115, %f547;
	max.f32 	%f117, %f116, %f36;
	max.f32 	%f118, %f117, %f548;
	max.f32 	%f119, %f118, %f39;
	max.f32 	%f120, %f119, %f549;
	max.f32 	%f121, %f120, %f42;
	max.f32 	%f122, %f121, %f550;
	max.f32 	%f123, %f122, %f45;
	max.f32 	%f124, %f123, %f551;
	mov.b32 	%r387, %f124;
	shfl.sync.bfly.b32	%r388|%p93, %r387, 16, 31, -1;
	mov.b32 	%f125, %r388;
	max.f32 	%f126, %f124, %f125;
	mov.b32 	%r389, %f126;
	shfl.sync.bfly.b32	%r390|%p94, %r389, 8, 31, -1;
	mov.b32 	%f127, %r390;
	max.f32 	%f128, %f126, %f127;
	mov.b32 	%r391, %f128;
	shfl.sync.bfly.b32	%r392|%p95, %r391, 4, 31, -1;
	mov.b32 	%f129, %r392;
	max.f32 	%f130, %f128, %f129;
	mov.b32 	%r393, %f130;
	shfl.sync.bfly.b32	%r394|%p96, %r393, 2, 31, -1;
	mov.b32 	%f131, %r394;
	max.f32 	%f132, %f130, %f131;
	mov.b32 	%r395, %f132;
	shfl.sync.bfly.b32	%r396|%p97, %r395, 1, 31, -1;
	mov.b32 	%f133, %r396;
	max.f32 	%f134, %f132, %f133;
	sub.f32 	%f135, %f3, %f134;
	fma.rn.f32 	%f136, %f135, 0f3BBB989D, 0f3F000000;
	cvt.sat.f32.f32 	%f137, %f136;
	mov.f32 	%f138, 0f4B400001;
	mov.f32 	%f139, 0f437C0000;
	fma.rm.f32 	%f140, %f137, %f139, %f138;
	add.f32 	%f141, %f140, 0fCB40007F;
	neg.f32 	%f142, %f141;
	fma.rn.f32 	%f143, %f135, 0f3FB8AA3B, %f142;
	fma.rn.f32 	%f144, %f135, 0f32A57060, %f143;
	mov.b32 	%r397, %f140;
	shl.b32 	%r398, %r397, 23;
	mov.b32 	%f145, %r398;
	ex2.approx.ftz.f32 	%f146, %f144;
	mul.f32 	%f147, %f146, %f145;
	add.f32 	%f148, %f147, 0f00000000;
	sub.f32 	%f149, %f537, %f134;
	fma.rn.f32 	%f150, %f149, 0f3BBB989D, 0f3F000000;
	cvt.sat.f32.f32 	%f151, %f150;
	fma.rm.f32 	%f152, %f151, %f139, %f138;
	add.f32 	%f153, %f152, 0fCB40007F;
	neg.f32 	%f154, %f153;
	fma.rn.f32 	%f155, %f149, 0f3FB8AA3B, %f154;
	fma.rn.f32 	%f156, %f149, 0f32A57060, %f155;
	mov.b32 	%r399, %f152;
	shl.b32 	%r400, %r399, 23;
	mov.b32 	%f157, %r400;
	ex2.approx.ftz.f32 	%f158, %f156;
	mul.f32 	%f159, %f158, %f157;
	add.f32 	%f160, %f148, %f159;
	sub.f32 	%f161, %f6, %f134;
	fma.rn.f32 	%f162, %f161, 0f3BBB989D, 0f3F000000;
	cvt.sat.f32.f32 	%f163, %f162;
	fma.rm.f32 	%f164, %f163, %f139, %f138;
	add.f32 	%f165, %f164, 0fCB40007F;
	neg.f32 	%f166, %f165;
	fma.rn.f32 	%f167, %f161, 0f3FB8AA3B, %f166;
	fma.rn.f32 	%f168, %f161, 0f32A57060, %f167;
	mov.b32 	%r401, %f164;
	shl.b32 	%r402, %r401, 23;
	mov.b32 	%f169, %r402;
	ex2.approx.ftz.f32 	%f170, %f168;
	mul.f32 	%f171, %f170, %f169;
	add.f32 	%f172, %f160, %f171;
	sub.f32 	%f173, %f538, %f134;
	fma.rn.f32 	%f174, %f173, 0f3BBB989D, 0f3F000000;
	cvt.sat.f32.f32 	%f175, %f174;
	fma.rm.f32 	%f176, %f175, %f139, %f138;
	add.f32 	%f177, %f176, 0fCB40007F;
	neg.f32 	%f178, %f177;
	fma.rn.f32 	%f179, %f173, 0f3FB8AA3B, %f178;
	fma.rn.f32 	%f180, %f173, 0f32A57060, %f179;
	mov.b32 	%r403, %f176;
	shl.b32 	%r404, %r403, 23;
	mov.b32 	%f181, %r404;
	ex2.approx.ftz.f32 	%f182, %f180;
	mul.f32 	%f183, %f182, %f181;
	add.f32 	%f184, %f172, %f183;
	sub.f32 	%f185, %f9, %f134;
	fma.rn.f32 	%f186, %f185, 0f3BBB989D, 0f3F000000;
	cvt.sat.f32.f32 	%f187, %f186;
	fma.rm.f32 	%f188, %f187, %f139, %f138;
	add.f32 	%f189, %f188, 0fCB40007F;
	neg.f32 	%f190, %f189;
	fma.rn.f32 	%f191, %f185, 0f3FB8AA3B, %f190;
	fma.rn.f32 	%f192, %f185, 0f32A57060, %f191;
	mov.b32 	%r405, %f188;
	shl.b32 	%r406, %r405, 23;
	mov.b32 	%f193, %r406;
	ex2.approx.ftz.f32 	%f194, %f192;
	mul.f32 	%f195, %f194, %f193;
	add.f32 	%f196, %f184, %f195;
	sub.f32 	%f197, %f539, %f134;
	fma.rn.f32 	%f198, %f197, 0f3BBB989D, 0f3F000000;
	cvt.sat.f32.f32 	%f199, %f198;
	fma.rm.f32 	%f200, %f199, %f139, %f138;
	add.f32 	%f201, %f200, 0fCB40007F;
	neg.f32 	%f202, %f201;
	fma.rn.f32 	%f203, %f197, 0f3FB8AA3B, %f202;
	fma.rn.f32 	%f204, %f197, 0f32A57060, %f203;
	mov.b32 	%r407, %f200;
	shl.b32 	%r408, %r407, 23;
	mov.b32 	%f205, %r408;
	ex2.approx.ftz.f32 	%f206, %f204;
	mul.f32 	%f207, %f206, %f205;
	add.f32 	%f208, %f196, %f207;
	sub.f32 	%f209, %f12, %f134;
	fma.rn.f32 	%f210, %f209, 0f3BBB989D, 0f3F000000;
	cvt.sat.f32.f32 	%f211, %f210;
	fma.rm.f32 	%f212, %f211, %f139, %f138;
	add.f32 	%f213, %f212, 0fCB40007F;
	neg.f32 	%f214, %f213;
	fma.rn.f32 	%f215, %f209, 0f3FB8AA3B, %f214;
	fma.rn.f32 	%f216, %f209, 0f32A57060, %f215;
	mov.b32 	%r409, %f212;
	shl.b32 	%r410, %r409, 23;
	mov.b32 	%f217, %r410;
	ex2.approx.ftz.f32 	%f218, %f216;
	mul.f32 	%f219, %f218, %f217;
	add.f32 	%f220, %f208, %f219;
	sub.f32 	%f221, %f540, %f134;
	fma.rn.f32 	%f222, %f221, 0f3BBB989D, 0f3F000000;
	cvt.sat.f32.f32 	%f223, %f222;
	fma.rm.f32 	%f224, %f223, %f139, %f138;
	add.f32 	%f225, %f224, 0fCB40007F;
	neg.f32 	%f226, %f225;
	fma.rn.f32 	%f227, %f221, 0f3FB8AA3B, %f226;
	fma.rn.f32 	%f228, %f221, 0f32A57060, %f227;
	mov.b32 	%r411, %f224;
	shl.b32 	%r412, %r411, 23;
	mov.b32 	%f229, %r412;
	ex2.approx.ftz.f32 	%f230, %f228;
	mul.f32 	%f231, %f230, %f229;
	add.f32 	%f232, %f220, %f231;
	sub.f32 	%f233, %f15, %f134;
	fma.rn.f32 	%f234, %f233, 0f3BBB989D, 0f3F000000;
	cvt.sat.f32.f32 	%f235, %f234;
	fma.rm.f32 	%f236, %f235, %f139, %f138;
	add.f32 	%f237, %f236, 0fCB40007F;
	neg.f32 	%f238, %f237;
	fma.rn.f32 	%f239, %f233, 0f3FB8AA3B, %f238;
	fma.rn.f32 	%f240, %f233, 0f32A57060, %f239;
	mov.b32 	%r413, %f236;
	shl.b32 	%r414, %r413, 23;
	mov.b32 	%f241, %r414;
	ex2.approx.ftz.f32 	%f242, %f240;
	mul.f32 	%f243, %f242, %f241;
	add.f32 	%f244, %f232, %f243;
	sub.f32 	%f245, %f541, %f134;
	fma.rn.f32 	%f246, %f245, 0f3BBB989D, 0f3F000000;
	cvt.sat.f32.f32 	%f247, %f246;
	fma.rm.f32 	%f248, %f247, %f139, %f138;
	add.f32 	%f249, %f248, 0fCB40007F;
	neg.f32 	%f250, %f249;
	fma.rn.f32 	%f251, %f245, 0f3FB8AA3B, %f250;
	fma.rn.f32 	%f252, %f245, 0f32A57060, %f251;
	mov.b32 	%r415, %f248;
	shl.b32 	%r416, %r415, 23;
	mov.b32 	%f253, %r416;
	ex2.approx.ftz.f32 	%f254, %f252;
	mul.f32 	%f255, %f254, %f253;
	add.f32 	%f256, %f244, %f255;
	sub.f32 	%f257, %f18, %f134;
	fma.rn.f32 	%f258, %f257, 0f3BBB989D, 0f3F000000;
	cvt.sat.f32.f32 	%f259, %f258;
	fma.rm.f32 	%f260, %f259, %f139, %f138;
	add.f32 	%f261, %f260, 0fCB40007F;
	neg.f32 	%f262, %f261;
	fma.rn.f32 	%f263, %f257, 0f3FB8AA3B, %f262;
	fma.rn.f32 	%f264, %f257, 0f32A57060, %f263;
	mov.b32 	%r417, %f260;
	shl.b32 	%r418, %r417, 23;
	mov.b32 	%f265, %r418;
	ex2.approx.ftz.f32 	%f266, %f264;
	mul.f32 	%f267, %f266, %f265;
	add.f32 	%f268, %f256, %f267;
	sub.f32 	%f269, %f542, %f134;
	fma.rn.f32 	%f270, %f269, 0f3BBB989D, 0f3F000000;
	cvt.sat.f32.f32 	%f271, %f270;
	fma.rm.f32 	%f272, %f271, %f139, %f138;
	add.f32 	%f273, %f272, 0fCB40007F;
	neg.f32 	%f274, %f273;
	fma.rn.f32 	%f275, %f269, 0f3FB8AA3B, %f274;
	fma.rn.f32 	%f276, %f269, 0f32A57060, %f275;
	mov.b32 	%r419, %f272;
	shl.b32 	%r420, %r419, 23;
	mov.b32 	%f277, %r420;
	ex2.approx.ftz.f32 	%f278, %f276;
	mul.f32 	%f279, %f278, %f277;
	add.f32 	%f280, %f268, %f279;
	sub.f32 	%f281, %f21, %f134;
	fma.rn.f32 	%f282, %f281, 0f3BBB989D, 0f3F000000;
	cvt.sat.f32.f32 	%f283, %f282;
	fma.rm.f32 	%f284, %f283, %f139, %f138;
	add.f32 	%f285, %f284, 0fCB40007F;
	neg.f32 	%f286, %f285;
	fma.rn.f32 	%f287, %f281, 0f3FB8AA3B, %f286;
	fma.rn.f32 	%f288, %f281, 0f32A57060, %f287;
	mov.b32 	%r421, %f284;
	shl.b32 	%r422, %r421, 23;
	mov.b32 	%f289, %r422;
	ex2.approx.ftz.f32 	%f290, %f288;
	mul.f32 	%f291, %f290, %f289;
	add.f32 	%f292, %f280, %f291;
	sub.f32 	%f293, %f543, %f134;
	fma.rn.f32 	%f294, %f293, 0f3BBB989D, 0f3F000000;
	cvt.sat.f32.f32 	%f295, %f294;
	fma.rm.f32 	%f296, %f295, %f139, %f138;
	add.f32 	%f297, %f296, 0fCB40007F;
	neg.f32 	%f298, %f297;
	fma.rn.f32 	%f299, %f293, 0f3FB8AA3B, %f298;
	fma.rn.f32 	%f300, %f293, 0f32A57060, %f299;
	mov.b32 	%r423, %f296;
	shl.b32 	%r424, %r423, 23;
	mov.b32 	%f301, %r424;
	ex2.approx.ftz.f32 	%f302, %f300;
	mul.f32 	%f303, %f302, %f301;
	add.f32 	%f304, %f292, %f303;
	sub.f32 	%f305, %f24, %f134;
	fma.rn.f32 	%f306, %f305, 0f3BBB989D, 0f3F000000;
	cvt.sat.f32.f32 	%f307, %f306;
	fma.rm.f32 	%f308, %f307, %f139, %f138;
	add.f32 	%f309, %f308, 0fCB40007F;
	neg.f32 	%f310, %f309;
	fma.rn.f32 	%f311, %f305, 0f3FB8AA3B, %f310;
	fma.rn.f32 	%f312, %f305, 0f32A57060, %f311;
	mov.b32 	%r425, %f308;
	shl.b32 	%r426, %r425, 23;
	mov.b32 	%f313, %r426;
	ex2.approx.ftz.f32 	%f314, %f312;
	mul.f32 	%f315, %f314, %f313;
	add.f32 	%f316, %f304, %f315;
	sub.f32 	%f317, %f544, %f134;
	fma.rn.f32 	%f318, %f317, 0f3BBB989D, 0f3F000000;
	cvt.sat.f32.f32 	%f319, %f318;
	fma.rm.f32 	%f320, %f319, %f139, %f138;
	add.f32 	%f321, %f320, 0fCB40007F;
	neg.f32 	%f322, %f321;
	fma.rn.f32 	%f323, %f317, 0f3FB8AA3B, %f322;
	fma.rn.f32 	%f324, %f317, 0f32A57060, %f323;
	mov.b32 	%r427, %f320;
	shl.b32 	%r428, %r427, 23;
	mov.b32 	%f325, %r428;
	ex2.approx.ftz.f32 	%f326, %f324;
	mul.f32 	%f327, %f326, %f325;
	add.f32 	%f328, %f316, %f327;
	sub.f32 	%f329, %f27, %f134;
	fma.rn.f32 	%f330, %f329, 0f3BBB989D, 0f3F000000;
	cvt.sat.f32.f32 	%f331, %f330;
	fma.rm.f32 	%f332, %f331, %f139, %f138;
	add.f32 	%f333, %f332, 0fCB40007F;
	neg.f32 	%f334, %f333;
	fma.rn.f32 	%f335, %f329, 0f3FB8AA3B, %f334;
	fma.rn.f32 	%f336, %f329, 0f32A57060, %f335;
	mov.b32 	%r429, %f332;
	shl.b32 	%r430, %r429, 23;
	mov.b32 	%f337, %r430;
	ex2.approx.ftz.f32 	%f338, %f336;
	mul.f32 	%f339, %f338, %f337;
	add.f32 	%f340, %f328, %f339;
	sub.f32 	%f341, %f545, %f134;
	fma.rn.f32 	%f342, %f341, 0f3BBB989D, 0f3F000000;
	cvt.sat.f32.f32 	%f343, %f342;
	fma.rm.f32 	%f344, %f343, %f139, %f138;
	add.f32 	%f345, %f344, 0fCB40007F;
	neg.f32 	%f346, %f345;
	fma.rn.f32 	%f347, %f341, 0f3FB8AA3B, %f346;
	fma.rn.f32 	%f348, %f341, 0f32A57060, %f347;
	mov.b32 	%r431, %f344;
	shl.b32 	%r432, %r431, 23;
	mov.b32 	%f349, %r432;
	ex2.approx.ftz.f32 	%f350, %f348;
	mul.f32 	%f351, %f350, %f349;
	add.f32 	%f352, %f340, %f351;
	sub.f32 	%f353, %f30, %f134;
	fma.rn.f32 	%f354, %f353, 0f3BBB989D, 0f3F000000;
	cvt.sat.f32.f32 	%f355, %f354;
	fma.rm.f32 	%f356, %f355, %f139, %f138;
	add.f32 	%f357, %f356, 0fCB40007F;
	neg.f32 	%f358, %f357;
	fma.rn.f32 	%f359, %f353, 0f3FB8AA3B, %f358;
	fma.rn.f32 	%f360, %f353, 0f32A57060, %f359;
	mov.b32 	%r433, %f356;
	shl.b32 	%r434, %r433, 23;
	mov.b32 	%f361, %r434;
	ex2.approx.ftz.f32 	%f362, %f360;
	mul.f32 	%f363, %f362, %f361;
	add.f32 	%f364, %f352, %f363;
	sub.f32 	%f365, %f546, %f134;
	fma.rn.f32 	%f366, %f365, 0f3BBB989D, 0f3F000000;
	cvt.sat.f32.f32 	%f367, %f366;
	fma.rm.f32 	%f368, %f367, %f139, %f138;
	add.f32 	%f369, %f368, 0fCB40007F;
	neg.f32 	%f370, %f369;
	fma.rn.f32 	%f371, %f365, 0f3FB8AA3B, %f370;
	fma.rn.f32 	%f372, %f365, 0f32A57060, %f371;
	mov.b32 	%r435, %f368;
	shl.b32 	%r436, %r435, 23;
	mov.b32 	%f373, %r436;
	ex2.approx.ftz.f32 	%f374, %f372;
	mul.f32 	%f375, %f374, %f373;
	add.f32 	%f376, %f364, %f375;
	sub.f32 	%f377, %f33, %f134;
	fma.rn.f32 	%f378, %f377, 0f3BBB989D, 0f3F000000;
	cvt.sat.f32.f32 	%f379, %f378;
	fma.rm.f32 	%f380, %f379, %f139, %f138;
	add.f32 	%f381, %f380, 0fCB40007F;
	neg.f32 	%f382, %f381;
	fma.rn.f32 	%f383, %f377, 0f3FB8AA3B, %f382;
	fma.rn.f32 	%f384, %f377, 0f32A57060, %f383;
	mov.b32 	%r437, %f380;
	shl.b32 	%r438, %r437, 23;
	mov.b32 	%f385, %r438;
	ex2.approx.ftz.f32 	%f386, %f384;
	mul.f32 	%f387, %f386, %f385;
	add.f32 	%f388, %f376, %f387;
	sub.f32 	%f389, %f547, %f134;
	fma.rn.f32 	%f390, %f389, 0f3BBB989D, 0f3F000000;
	cvt.sat.f32.f32 	%f391, %f390;
	fma.rm.f32 	%f392, %f391, %f139, %f138;
	add.f32 	%f393, %f392, 0fCB40007F;
	neg.f32 	%f394, %f393;
	fma.rn.f32 	%f395, %f389, 0f3FB8AA3B, %f394;
	fma.rn.f32 	%f396, %f389, 0f32A57060, %f395;
	mov.b32 	%r439, %f392;
	shl.b32 	%r440, %r439, 23;
	mov.b32 	%f397, %r440;
	ex2.approx.ftz.f32 	%f398, %f396;
	mul.f32 	%f399, %f398, %f397;
	add.f32 	%f400, %f388, %f399;
	sub.f32 	%f401, %f36, %f134;
	fma.rn.f32 	%f402, %f401, 0f3BBB989D, 0f3F000000;
	cvt.sat.f32.f32 	%f403, %f402;
	fma.rm.f32 	%f404, %f403, %f139, %f138;
	add.f32 	%f405, %f404, 0fCB40007F;
	neg.f32 	%f406, %f405;
	fma.rn.f32 	%f407, %f401, 0f3FB8AA3B, %f406;
	fma.rn.f32 	%f408, %f401, 0f32A57060, %f407;
	mov.b32 	%r441, %f404;
	shl.b32 	%r442, %r441, 23;
	mov.b32 	%f409, %r442;
	ex2.approx.ftz.f32 	%f410, %f408;
	mul.f32 	%f411, %f410, %f409;
	add.f32 	%f412, %f400, %f411;
	sub.f32 	%f413, %f548, %f134;
	fma.rn.f32 	%f414, %f413, 0f3BBB989D, 0f3F000000;
	cvt.sat.f32.f32 	%f415, %f414;
	fma.rm.f32 	%f416, %f415, %f139, %f138;
	add.f32 	%f417, %f416, 0fCB40007F;
	neg.f32 	%f418, %f417;
	fma.rn.f32 	%f419, %f413, 0f3FB8AA3B, %f418;
	fma.rn.f32 	%f420, %f413, 0f32A57060, %f419;
	mov.b32 	%r443, %f416;
	shl.b32 	%r444, %r443, 23;
	mov.b32 	%f421, %r444;
	ex2.approx.ftz.f32 	%f422, %f420;
	mul.f32 	%f423, %f422, %f421;
	add.f32 	%f424, %f412, %f423;
	sub.f32 	%f425, %f39, %f134;
	fma.rn.f32 	%f426, %f425, 0f3BBB989D, 0f3F000000;
	cvt.sat.f32.f32 	%f427, %f426;
	fma.rm.f32 	%f428, %f427, %f139, %f138;
	add.f32 	%f429, %f428, 0fCB40007F;
	neg.f32 	%f430, %f429;
	fma.rn.f32 	%f431, %f425, 0f3FB8AA3B, %f430;
	fma.rn.f32 	%f432, %f425, 0f32A57060, %f431;
	mov.b32 	%r445, %f428;
	shl.b32 	%r446, %r445, 23;
	mov.b32 	%f433, %r446;
	ex2.approx.ftz.f32 	%f434, %f432;
	mul.f32 	%f435, %f434, %f433;
	add.f32 	%f436, %f424, %f435;
	sub.f32 	%f437, %f549, %f134;
	fma.rn.f32 	%f438, %f437, 0f3BBB989D, 0f3F000000;
	cvt.sat.f32.f32 	%f439, %f438;
	fma.rm.f32 	%f440, %f439, %f139, %f138;
	add.f32 	%f441, %f440, 0fCB40007F;
	neg.f32 	%f442, %f441;
	fma.rn.f32 	%f443, %f437, 0f3FB8AA3B, %f442;
	fma.rn.f32 	%f444, %f437, 0f32A57060, %f443;
	mov.b32 	%r447, %f440;
	shl.b32 	%r448, %r447, 23;
	mov.b32 	%f445, %r448;
	ex2.approx.ftz.f32 	%f446, %f444;
	mul.f32 	%f447, %f446, %f445;
	add.f32 	%f448, %f436, %f447;
	sub.f32 	%f449, %f42, %f134;
	fma.rn.f32 	%f450, %f449, 0f3BBB989D, 0f3F000000;
	cvt.sat.f32.f32 	%f451, %f450;
	fma.rm.f32 	%f452, %f451, %f139, %f138;
	add.f32 	%f453, %f452, 0fCB40007F;
	neg.f32 	%f454, %f453;
	fma.rn.f32 	%f455, %f449, 0f3FB8AA3B, %f454;
	fma.rn.f32 	%f456, %f449, 0f32A57060, %f455;
	mov.b32 	%r449, %f452;
	shl.b32 	%r450, %r449, 23;
	mov.b32 	%f457, %r450;
	ex2.approx.ftz.f32 	%f458, %f456;
	mul.f32 	%f459, %f458, %f457;
	add.f32 	%f460, %f448, %f459;
	sub.f32 	%f461, %f550, %f134;
	fma.rn.f32 	%f462, %f461, 0f3BBB989D, 0f3F000000;
	cvt.sat.f32.f32 	%f463, %f462;
	fma.rm.f32 	%f464, %f463, %f139, %f138;
	add.f32 	%f465, %f464, 0fCB40007F;
	neg.f32 	%f466, %f465;
	fma.rn.f32 	%f467, %f461, 0f3FB8AA3B, %f466;
	fma.rn.f32 	%f468, %f461, 0f32A57060, %f467;
	mov.b32 	%r451, %f464;
	shl.b32 	%r452, %r451, 23;
	mov.b32 	%f469, %r452;
	ex2.approx.ftz.f32 	%f470, %f468;
	mul.f32 	%f471, %f470, %f469;
	add.f32 	%f472, %f460, %f471;
	sub.f32 	%f473, %f45, %f134;
	fma.rn.f32 	%f474, %f473, 0f3BBB989D, 0f3F000000;
	cvt.sat.f32.f32 	%f475, %f474;
	fma.rm.f32 	%f476, %f475, %f139, %f138;
	add.f32 	%f477, %f476, 0fCB40007F;
	neg.f32 	%f478, %f477;
	fma.rn.f32 	%f479, %f473, 0f3FB8AA3B, %f478;
	fma.rn.f32 	%f480, %f473, 0f32A57060, %f479;
	mov.b32 	%r453, %f476;
	shl.b32 	%r454, %r453, 23;
	mov.b32 	%f481, %r454;
	ex2.approx.ftz.f32 	%f482, %f480;
	mul.f32 	%f483, %f482, %f481;
	add.f32 	%f484, %f472, %f483;
	sub.f32 	%f485, %f551, %f134;
	fma.rn.f32 	%f486, %f485, 0f3BBB989D, 0f3F000000;
	cvt.sat.f32.f32 	%f487, %f486;
	fma.rm.f32 	%f488, %f487, %f139, %f138;
	add.f32 	%f489, %f488, 0fCB40007F;
	neg.f32 	%f490, %f489;
	fma.rn.f32 	%f491, %f485, 0f3FB8AA3B, %f490;
	fma.rn.f32 	%f492, %f485, 0f32A57060, %f491;
	mov.b32 	%r455, %f488;
	shl.b32 	%r456, %r455, 23;
	mov.b32 	%f493, %r456;
	ex2.approx.ftz.f32 	%f494, %f492;
	mul.f32 	%f495, %f494, %f493;
	add.f32 	%f496, %f484, %f495;
	mov.b32 	%r457, %f496;
	shfl.sync.bfly.b32	%r458|%p98, %r457, 16, 31, -1;
	mov.b32 	%f497, %r458;
	add.f32 	%f498, %f496, %f497;
	mov.b32 	%r459, %f498;
	shfl.sync.bfly.b32	%r460|%p99, %r459, 8, 31, -1;
	mov.b32 	%f499, %r460;
	add.f32 	%f500, %f498, %f499;
	mov.b32 	%r461, %f500;
	shfl.sync.bfly.b32	%r462|%p100, %r461, 4, 31, -1;
	mov.b32 	%f501, %r462;
	add.f32 	%f502, %f500, %f501;
	mov.b32 	%r463, %f502;
	shfl.sync.bfly.b32	%r464|%p101, %r463, 2, 31, -1;
	mov.b32 	%f503, %r464;
	add.f32 	%f504, %f502, %f503;
	mov.b32 	%r465, %f504;
	shfl.sync.bfly.b32	%r466|%p102, %r465, 1, 31, -1;
	mov.b32 	%f505, %r466;
	add.f32 	%f506, %f504, %f505;
	div.rn.f32 	%f507, %f147, %f506;
	div.rn.f32 	%f508, %f159, %f506;
	div.rn.f32 	%f509, %f171, %f506;
	div.rn.f32 	%f510, %f183, %f506;
	div.rn.f32 	%f511, %f195, %f506;
	div.rn.f32 	%f512, %f207, %f506;
	div.rn.f32 	%f513, %f219, %f506;
	div.rn.f32 	%f514, %f231, %f506;
	div.rn.f32 	%f515, %f243, %f506;
	div.rn.f32 	%f516, %f255, %f506;
	div.rn.f32 	%f517, %f267, %f506;
	div.rn.f32 	%f518, %f279, %f506;
	div.rn.f32 	%f519, %f291, %f506;
	div.rn.f32 	%f520, %f303, %f506;
	div.rn.f32 	%f521, %f315, %f506;
	div.rn.f32 	%f522, %f327, %f506;
	div.rn.f32 	%f523, %f339, %f506;
	div.rn.f32 	%f524, %f351, %f506;
	div.rn.f32 	%f525, %f363, %f506;
	div.rn.f32 	%f526, %f375, %f506;
	div.rn.f32 	%f527, %f387, %f506;
	div.rn.f32 	%f528, %f399, %f506;
	div.rn.f32 	%f529, %f411, %f506;
	div.rn.f32 	%f530, %f423, %f506;
	div.rn.f32 	%f531, %f435, %f506;
	div.rn.f32 	%f532, %f447, %f506;
	div.rn.f32 	%f533, %f459, %f506;
	div.rn.f32 	%f534, %f471, %f506;
	div.rn.f32 	%f535, %f483, %f506;
	div.rn.f32 	%f536, %f495, %f506;
	mad.lo.s64 	%rd92, %rd185, %rd38, %rd8;
	shr.u64 	%rd93, %rd92, 63;
	add.s64 	%rd94, %rd92, %rd93;
	cvta.to.global.u64 	%rd95, %rd37;
	shl.b64 	%rd96, %rd94, 2;
	and.b64  	%rd97, %rd96, -8;
	add.s64 	%rd98, %rd95, %rd97;
	st.global.v2.f32 	[%rd98], {%f507, %f508};
	add.s64 	%rd99, %rd92, 64;
	shr.u64 	%rd100, %rd99, 63;
	add.s64 	%rd101, %rd99, %rd100;
	shl.b64 	%rd102, %rd101, 2;
	and.b64  	%rd103, %rd102, -8;
	add.s64 	%rd104, %rd95, %rd103;
	st.global.v2.f32 	[%rd104], {%f509, %f510};
	add.s64 	%rd105, %rd92, 128;
	shr.u64 	%rd106, %rd105, 63;
	add.s64 	%rd107, %rd105, %rd106;
	shl.b64 	%rd108, %rd107, 2;
	and.b64  	%rd109, %rd108, -8;
	add.s64 	%rd110, %rd95, %rd109;
	st.global.v2.f32 	[%rd110], {%f511, %f512};
	add.s64 	%rd111, %rd92, 192;
	shr.u64 	%rd112, %rd111, 63;
	add.s64 	%rd113, %rd111, %rd112;
	shl.b64 	%rd114, %rd113, 2;
	and.b64  	%rd115, %rd114, -8;
	add.s64 	%rd116, %rd95, %rd115;
	st.global.v2.f32 	[%rd116], {%f513, %f514};
	add.s64 	%rd117, %rd92, 256;
	shr.u64 	%rd118, %rd117, 63;
	add.s64 	%rd119, %rd117, %rd118;
	shl.b64 	%rd120, %rd119, 2;
	and.b64  	%rd121, %rd120, -8;
	add.s64 	%rd122, %rd95, %rd121;
	st.global.v2.f32 	[%rd122], {%f515, %f516};
	add.s64 	%rd123, %rd92, 320;
	shr.u64 	%rd124, %rd123, 63;
	add.s64 	%rd125, %rd123, %rd124;
	shl.b64 	%rd126, %rd125, 2;
	and.b64  	%rd127, %rd126, -8;
	add.s64 	%rd128, %rd95, %rd127;
	st.global.v2.f32 	[%rd128], {%f517, %f518};
	add.s64 	%rd129, %rd92, 384;
	shr.u64 	%rd130, %rd129, 63;
	add.s64 	%rd131, %rd129, %rd130;
	shl.b64 	%rd132, %rd131, 2;
	and.b64  	%rd133, %rd132, -8;
	add.s64 	%rd134, %rd95, %rd133;
	st.global.v2.f32 	[%rd134], {%f519, %f520};
	add.s64 	%rd135, %rd92, 448;
	shr.u64 	%rd136, %rd135, 63;
	add.s64 	%rd137, %rd135, %rd136;
	shl.b64 	%rd138, %rd137, 2;
	and.b64  	%rd139, %rd138, -8;
	add.s64 	%rd140, %rd95, %rd139;
	st.global.v2.f32 	[%rd140], {%f521, %f522};
	add.s64 	%rd141, %rd92, 512;
	shr.u64 	%rd142, %rd141, 63;
	add.s64 	%rd143, %rd141, %rd142;
	shl.b64 	%rd144, %rd143, 2;
	and.b64  	%rd145, %rd144, -8;
	add.s64 	%rd146, %rd95, %rd145;
	st.global.v2.f32 	[%rd146], {%f523, %f524};
	add.s64 	%rd147, %rd92, 576;
	shr.u64 	%rd148, %rd147, 63;
	add.s64 	%rd149, %rd147, %rd148;
	shl.b64 	%rd150, %rd149, 2;
	and.b64  	%rd151, %rd150, -8;
	add.s64 	%rd152, %rd95, %rd151;
	st.global.v2.f32 	[%rd152], {%f525, %f526};
	add.s64 	%rd153, %rd92, 640;
	shr.u64 	%rd154, %rd153, 63;
	add.s64 	%rd155, %rd153, %rd154;
	shl.b64 	%rd156, %rd155, 2;
	and.b64  	%rd157, %rd156, -8;
	add.s64 	%rd158, %rd95, %rd157;
	st.global.v2.f32 	[%rd158], {%f527, %f528};
	add.s64 	%rd159, %rd92, 704;
	shr.u64 	%rd160, %rd159, 63;
	add.s64 	%rd161, %rd159, %rd160;
	shl.b64 	%rd162, %rd161, 2;
	and.b64  	%rd163, %rd162, -8;
	add.s64 	%rd164, %rd95, %rd163;
	st.global.v2.f32 	[%rd164], {%f529, %f530};
	add.s64 	%rd165, %rd92, 768;
	shr.u64 	%rd166, %rd165, 63;
	add.s64 	%rd167, %rd165, %rd166;
	shl.b64 	%rd168, %rd167, 2;
	and.b64  	%rd169, %rd168, -8;
	add.s64 	%rd170, %rd95, %rd169;
	st.global.v2.f32 	[%rd170], {%f531, %f532};
	add.s64 	%rd171, %rd92, 832;
	shr.u64 	%rd172, %rd171, 63;
	add.s64 	%rd173, %rd171, %rd172;
	shl.b64 	%rd174, %rd173, 2;
	and.b64  	%rd175, %rd174, -8;
	add.s64 	%rd176, %rd95, %rd175;
	st.global.v2.f32 	[%rd176], {%f533, %f534};
	add.s64 	%rd177, %rd92, 896;
	shr.u64 	%rd178, %rd177, 63;
	add.s64 	%rd179, %rd177, %rd178;
	shl.b64 	%rd180, %rd179, 2;
	and.b64  	%rd181, %rd180, -8;
	add.s64 	%rd182, %rd95, %rd181;
	st.global.v2.f32 	[%rd182], {%f535, %f536};
	add.s64 	%rd185, %rd185, %rd9;
	setp.lt.s64 	%p103, %rd185, %rd184;
	@%p103 bra 	$L__BB500_4;
$L__BB500_35:
	ret;

}
	// .globl	_Z15SoftmaxWarpImplI22BroadcastScaleMaskLoadIffbLm4EiE11DirectStoreIffEfLi2ELi30ELi32ELi1ELb1EL9Algorithm0EEvT_T0_ll
.visible .entry _Z15SoftmaxWarpImplI22BroadcastScaleMaskLoadIffbLm4EiE11DirectStoreIffEfLi2ELi30ELi32ELi1ELb1EL9Algorithm0EEvT_T0_ll(
	.param .align 8 .b8 _Z15SoftmaxWarpImplI22BroadcastScaleMaskLoadIffbLm4EiE11DirectStoreIffEfLi2ELi30ELi32ELi1ELb1EL9Algorithm0EEvT_T0_ll_param_0[120],
	.param .align 8 .b8 _Z15SoftmaxWarpImplI22BroadcastScaleMaskLoadIffbLm4EiE11DirectStoreIffEfLi2ELi30ELi32ELi1ELb1EL9Algorithm0EEvT_T0_ll_param_1[16],
	.param .u64 _Z15SoftmaxWarpImplI22BroadcastScaleMaskLoadIffbLm4EiE11DirectStoreIffEfLi2ELi30ELi32ELi1ELb1EL9Algorithm0EEvT_T0_ll_param_2,
	.param .u64 _Z15SoftmaxWarpImplI22BroadcastScaleMaskLoadIffbLm4EiE11DirectStoreIffEfLi2ELi30ELi32ELi1ELb1EL9Algorithm0EEvT_T0_ll_param_3
)
{
	.reg .pred 	%p<134>;
	.reg .b16 	%rs<31>;
	.reg .b32 	%r<497>;
	.reg .b32 	%f<657>;
	.reg .b64 	%rd<201>;

	ld.param.u64 	%rd53, [_Z15SoftmaxWarpImplI22BroadcastScaleMaskLoadIffbLm4EiE11DirectStoreIffEfLi2ELi30ELi32ELi1ELb1EL9Algorithm0EEvT_T0_ll_param_1+8];
	ld.param.v2.f32 	{%f138, %f139}, [_Z15SoftmaxWarpImplI22BroadcastScaleMaskLoadIffbLm4EiE11DirectStoreIffEfLi2ELi30ELi32ELi1ELb1EL9Algorithm0EEvT_T0_ll_param_0+112];
	ld.param.u64 	%rd51, [_Z15SoftmaxWarpImplI22BroadcastScaleMaskLoadIffbLm4EiE11DirectStoreIffEfLi2ELi30ELi32ELi1ELb1EL9Algorithm0EEvT_T0_ll_param_0+104];
	ld.param.v2.u32 	{%r15, %r16}, [_Z15SoftmaxWarpImplI22BroadcastScaleMaskLoadIffbLm4EiE11DirectStoreIffEfLi2ELi30ELi32ELi1ELb1EL9Algorithm0EEvT_T0_ll_param_0+88];
	ld.param.v2.u32 	{%r13, %r14}, [_Z15SoftmaxWarpImplI22BroadcastScaleMaskLoadIffbLm4EiE11DirectStoreIffEfLi2ELi30ELi32ELi1ELb1EL9Algorithm0EEvT_T0_ll_param_0+80];
	ld.param.v2.u32 	{%r11, %r12}, [_Z15SoftmaxWarpImplI22BroadcastScaleMaskLoadIffbLm4EiE11DirectStoreIffEfLi2ELi30ELi32ELi1ELb1EL9Algorithm0EEvT_T0_ll_param_0+64];
	ld.param.v2.u32 	{%r9, %r10}, [_Z15SoftmaxWarpImplI22BroadcastScaleMaskLoadIffbLm4EiE11DirectStoreIffEfLi2ELi30ELi32ELi1ELb1EL9Algorithm0EEvT_T0_ll_param_0+56];
	ld.param.u64 	%rd47, [_Z15SoftmaxWarpImplI22BroadcastScaleMaskLoadIffbLm4EiE11DirectStoreIffEfLi2ELi30ELi32ELi1ELb1EL9Algorithm0EEvT_T0_ll_param_0+40];
	ld.param.u64 	%rd46, [_Z15SoftmaxWarpImplI22BroadcastScaleMaskLoadIffbLm4EiE11DirectStoreIffEfLi2ELi30ELi32ELi1ELb1EL9Algorithm0EEvT_T0_ll_param_0+32];
	ld.param.u64 	%rd45, [_Z15SoftmaxWarpImplI22BroadcastScaleMaskLoadIffbLm4EiE11DirectStoreIffEfLi2ELi30ELi32ELi1ELb1EL9Algorithm0EEvT_T0_ll_param_0+24];
	ld.param.u64 	%rd44, [_Z15SoftmaxWarpImplI22BroadcastScaleMaskLoadIffbLm4EiE11DirectStoreIffEfLi2ELi30ELi32ELi1ELb1EL9Algorithm0EEvT_T0_ll_param_0+16];
	ld.param.u64 	%rd52, [_Z15SoftmaxWarpImplI22BroadcastScaleMaskLoadIffbLm4EiE11DirectStoreIffEfLi2ELi30ELi32ELi1ELb1EL9Algorithm0EEvT_T0_ll_param_1];
	ld.param.u64 	%rd43, [_Z15SoftmaxWarpImplI22BroadcastScaleMaskLoadIffbLm4EiE11DirectStoreIffEfLi2ELi30ELi32ELi1ELb1EL9Algorithm0EEvT_T0_ll_param_0+8];
	ld.param.u64 	%rd42, [_Z15SoftmaxWarpImplI22BroadcastScaleMaskLoadIffbLm4EiE11DirectStoreIffEfLi2ELi30ELi32ELi1ELb1EL9Algorithm0EEvT_T0_ll_param_0];
	ld.param.u64 	%rd55, [_Z15SoftmaxWarpImplI22BroadcastScaleMaskLoadIffbLm4EiE11DirectStoreIffEfLi2ELi30ELi32ELi1ELb1EL9Algorithm0EEvT_T0_ll_param_3];
	cvta.to.global.u64 	%rd1, %rd42;
	cvta.to.global.u64 	%rd2, %rd43;
	cvta.to.global.u64 	%rd3, %rd52;
	setp.lt.s64 	%p1, %rd55, 961;
	@%p1 bra 	$L__BB501_2;
	mov.u64 	%rd56, $str;
	cvta.global.u64 	%rd57, %rd56;
	mov.u64 	%rd58, $str$1;
	cvta.global.u64 	%rd59, %rd58;
	mov.u64 	%rd60, __unnamed_487;
	cvta.global.u64 	%rd61, %rd60;
	{ // callseq 486, 0
	.param .b64 param0;
	st.param.b64 	[param0], %rd57;
	.param .b64 param1;
	st.param.b64 	[param1], %rd59;
	.param .b32 param2;
	st.param.b32 	[param2], 254;
	.param .b64 param3;
	st.param.b64 	[param3], %rd61;
	.param .b64 param4;
	st.param.b64 	[param4], 1;
	call.uni 
	__assertfail, 
	(
	param0, 
	param1, 
	param2, 
	param3, 
	param4
	);
	} // callseq 486
$L__BB501_2:
	ld.param.u64 	%rd198, [_Z15SoftmaxWarpImplI22BroadcastScaleMaskLoadIffbLm4EiE11DirectStoreIffEfLi2ELi30ELi32ELi1ELb1EL9Algorithm0EEvT_T0_ll_param_2];
	mov.u32 	%r17, %ctaid.x;
	mov.u32 	%r18, %ntid.y;
	mov.u32 	%r19, %tid.y;
	mad.lo.s32 	%r20, %r17, %r18, %r19;
	cvt.s64.s32 	%rd200, %r20;
	setp.le.s64 	%p2, %rd198, %rd200;
	@%p2 bra 	$L__BB501_95;
	mov.u32 	%r21, %tid.x;
	shl.b32 	%r22, %r21, 1;
	cvt.u64.u32 	%rd5, %r22;
	add.s32 	%r23, %r22, 64;
	cvt.u64.u32 	%rd6, %r23;
	add.s32 	%r24, %r22, 128;
	cvt.u64.u32 	%rd7, %r24;
	add.s32 	%r25, %r22, 192;
	cvt.u64.u32 	%rd8, %r25;
	add.s32 	%r26, %r22, 256;
	cvt.u64.u32 	%rd9, %r26;
	add.s32 	%r27, %r22, 320;
	cvt.u64.u32 	%rd10, %r27;
	add.s32 	%r28, %r22, 384;
	cvt.u64.u32 	%rd11, %r28;
	add.s32 	%r29, %r22, 448;
	cvt.u64.u32 	%rd12, %r29;
	add.s32 	%r30, %r22, 512;
	cvt.u64.u32 	%rd13, %r30;
	add.s32 	%r31, %r22, 576;
	cvt.u64.u32 	%rd14, %r31;
	add.s32 	%r32, %r22, 640;
	cvt.u64.u32 	%rd15, %r32;
	add.s32 	%r33, %r22, 704;
	cvt.u64.u32 	%rd16, %r33;
	add.s32 	%r34, %r22, 768;
	cvt.u64.u32 	%rd17, %r34;
	add.s32 	%r35, %r22, 832;
	cvt.u64.u32 	%rd18, %r35;
	add.s32 	%r36, %r22, 896;
	cvt.u64.u32 	%rd19, %r36;
	cvt.u32.u64 	%r38, %rd51;
	cvt.u32.u64 	%r39, %rd5;
$L__BB501_4:
	setp.le.s64 	%p3, %rd55, %rd5;
	cvt.u32.u64 	%r37, %rd200;
	mul.lo.s32 	%r8, %r38, %r37;
	mov.f32 	%f598, 0fFF800000;
	mov.f32 	%f599, %f598;
	mov.f32 	%f604, %f598;
	@%p3 bra 	$L__BB501_8;
	setp.eq.s64 	%p4, %rd47, 1;
	setp.eq.s64 	%p5, %rd46, 1;
	setp.eq.s64 	%p6, %rd45, 1;
	setp.eq.s64 	%p7, %rd44, 1;
	add.s32 	%r40, %r39, %r8;
	div.s32 	%r41, %r40, %r9;
	mul.lo.s32 	%r42, %r41, %r9;
	sub.s32 	%r43, %r40, %r42;
	div.s32 	%r44, %r43, %r10;
	mul.lo.s32 	%r45, %r44, %r10;
	sub.s32 	%r46, %r43, %r45;
	div.s32 	%r47, %r46, %r11;
	mul.lo.s32 	%r48, %r47, %r11;
	sub.s32 	%r49, %r46, %r48;
	selp.b32 	%r50, 0, %r41, %p7;
	selp.b32 	%r51, 0, %r44, %p6;
	selp.b32 	%r52, 0, %r47, %p5;
	selp.b32 	%r53, 0, %r49, %p4;
	mul.lo.s32 	%r54, %r13, %r50;
	mad.lo.s32 	%r55, %r14, %r51, %r54;
	mad.lo.s32 	%r56, %r15, %r52, %r55;
	mad.lo.s32 	%r57, %r16, %r53, %r56;
	shr.u32 	%r58, %r40, 31;
	add.s32 	%r59, %r40, %r58;
	shr.s32 	%r60, %r59, 1;
	mul.wide.s32 	%rd62, %r60, 8;
	add.s64 	%rd25, %rd1, %rd62;
	ld.global.f32 	%f141, [%rd25];
	shr.u32 	%r61, %r57, 31;
	add.s32 	%r62, %r57, %r61;
	shr.s32 	%r63, %r62, 1;
	mul.wide.s32 	%rd63, %r63, 2;
	add.s64 	%rd64, %rd2, %rd63;
	ld.global.v2.u8 	{%rs1, %rs2}, [%rd64];
	setp.eq.s16 	%p8, %rs1, 0;
	mul.f32 	%f142, %f141, %f139;
	selp.f32 	%f599, %f138, %f142, %p8;
	setp.eq.s16 	%p9, %rs2, 0;
	mov.f32 	%f598, %f138;
	@%p9 bra 	$L__BB501_7;
	ld.global.f32 	%f143, [%rd25+4];
	mul.f32 	%f598, %f143, %f139;
$L__BB501_7:
	max.f32 	%f144, %f599, 0fFF800000;
	max.f32 	%f604, %f144, %f598;
$L__BB501_8:
	setp.le.s64 	%p10, %rd55, %rd6;
	mov.f32 	%f602, 0fFF800000;
	mov.f32 	%f603, %f602;
	@%p10 bra 	$L__BB501_12;
	cvt.u32.u64 	%r64, %rd6;
	setp.eq.s64 	%p11, %rd47, 1;
	setp.eq.s64 	%p12, %rd46, 1;
	setp.eq.s64 	%p13, %rd45, 1;
	setp.eq.s64 	%p14, %rd44, 1;
	add.s32 	%r65, %r64, %r8;
	div.s32 	%r66, %r65, %r9;
	mul.lo.s32 	%r67, %r66, %r9;
	sub.s32 	%r68, %r65, %r67;
	div.s32 	%r69, %r68, %r10;
	mul.lo.s32 	%r70, %r69, %r10;
	sub.s32 	%r71, %r68, %r70;
	div.s32 	%r72, %r71, %r11;
	mul.lo.s32 	%r73, %r72, %r11;
	sub.s32 	%r74, %r71, %r73;
	selp.b32 	%r75, 0, %r66, %p14;
	selp.b32 	%r76, 0, %r69, %p13;
	selp.b32 	%r77, 0, %r72, %p12;
	selp.b32 	%r78, 0, %r74, %p11;
	mul.lo.s32 	%r79, %r13, %r75;
	mad.lo.s32 	%r80, %r14, %r76, %r79;
	mad.lo.s32 	%r81, %r15, %r77, %r80;
	mad.lo.s32 	%r82, %r16, %r78, %r81;
	shr.u32 	%r83, %r65, 31;
	add.s32 	%r84, %r65, %r83;
	shr.s32 	%r85, %r84, 1;
	mul.wide.s32 	%rd65, %r85, 8;
	add.s64 	%rd26, %rd1, %rd65;
	ld.global.f32 	%f146, [%rd26];
	shr.u32 	%r86, %r82, 31;
	add.s32 	%r87, %r82, %r86;
	shr.s32 	%r88, %r87, 1;
	mul.wide.s32 	%rd66, %r88, 2;
	add.s64 	%rd67, %rd2, %rd66;
	ld.global.v2.u8 	{%rs3, %rs4}, [%rd67];
	setp.eq.s16 	%p15, %rs3, 0;
	mul.f32 	%f147, %f146, %f139;
	selp.f32 	%f603, %f138, %f147, %p15;
	setp.eq.s16 	%p16, %rs4, 0;
	mov.f32 	%f602, %f138;
	@%p16 bra 	$L__BB501_11;
	ld.global.f32 	%f148, [%rd26+4];
	mul.f32 	%f602, %f148, %f139;
$L__BB501_11:
	max.f32 	%f149, %f604, %f603;
	max.f32 	%f604, %f149, %f602;
$L__BB501_12:
	setp.le.s64 	%p17, %rd55, %rd7;
	mov.f32 	%f606, 0fFF800000;
	mov.f32 	%f607, %f606;
	@%p17 bra 	$L__BB501_16;
	cvt.u32.u64 	%r89, %rd7;
	setp.eq.s64 	%p18, %rd47, 1;
	setp.eq.s64 	%p19, %rd46, 1;
	setp.eq.s64 	%p20, %rd45, 1;
	setp.eq.s64 	%p21, %rd44, 1;
	add.s32 	%r90, %r89, %r8;
	div.s32 	%r91, %r90, %r9;
	mul.lo.s32 	%r92, %r91, %r9;
	sub.s32 	%r93, %r90, %r92;
	div.s32 	%r94, %r93, %r10;
	mul.lo.s32 	%r95, %r94, %r10;
	sub.s32 	%r96, %r93, %r95;
	div.s32 	%r97, %r96, %r11;
	mul.lo.s32 	%r98, %r97, %r11;
	sub.s32 	%r99, %r96, %r98;
	selp.b32 	%r100, 0, %r91, %p21;
	selp.b32 	%r101, 0, %r94, %p20;
	selp.b32 	%r102, 0, %r97, %p19;
	selp.b32 	%r103, 0, %r99, %p18;
	mul.lo.s32 	%r104, %r13, %r100;
	mad.lo.s32 	%r105, %r14, %r101, %r104;
	mad.lo.s32 	%r106, %r15, %r102, %r105;
	mad.lo.s32 	%r107, %r16, %r103, %r106;
	shr.u32 	%r108, %r90, 31;
	add.s32 	%r109, %r90, %r108;
	shr.s32 	%r110, %r109, 1;
	mul.wide.s32 	%rd68, %r110, 8;
	add.s64 	%rd27, %rd1, %rd68;
	ld.global.f32 	%f151, [%rd27];
	shr.u32 	%r111, %r107, 31;
	add.s32 	%r112, %r107, %r111;
	shr.s32 	%r113, %r112, 1;
	mul.wide.s32 	%rd69, %r113, 2;
	add.s64 	%rd70, %rd2, %rd69;
	ld.global.v2.u8 	{%rs5, %rs6}, [%rd70];
	setp.eq.s16 	%p22, %rs5, 0;
	mul.f32 	%f152, %f151, %f139;
	selp.f32 	%f607, %f138, %f152, %p22;
	setp.eq.s16 	%p23, %rs6, 0;
	mov.f32 	%f606, %f138;
	@%p23 bra 	$L__BB501_15;
	ld.global.f32 	%f153, [%rd27+4];
	mul.f32 	%f606, %f153, %f139;
$L__BB501_15:
	max.f32 	%f154, %f604, %f607;
	max.f32 	%f604, %f154, %f606;
$L__BB501_16:
	setp.le.s64 	%p24, %rd55, %rd8;
	mov.f32 	%f610, 0fFF800000;
	mov.f32 	%f611, %f610;
	@%p24 bra 	$L__BB501_20;
	cvt.u32.u64 	%r114, %rd8;
	setp.eq.s64 	%p25, %rd47, 1;
	setp.eq.s64 	%p26, %rd46, 1;
	setp.eq.s64 	%p27, %rd45, 1;
	setp.eq.s64 	%p28, %rd44, 1;
	add.s32 	%r115, %r114, %r8;
	div.s32 	%r116, %r115, %r9;
	mul.lo.s32 	%r117, %r116, %r9;
	sub.s32 	%r118, %r115, %r117;
	div.s32 	%r119, %r118, %r10;
	mul.lo.s32 	%r120, %r119, %r10;
	sub.s32 	%r121, %r118, %r120;
	div.s32 	%r122, %r121, %r11;
	mul.lo.s32 	%r123, %r122, %r11;
	sub.s32 	%r124, %r121, %r123;
	selp.b32 	%r125, 0, %r116, %p28;
	selp.b32 	%r126, 0, %r119, %p27;
	selp.b32 	%r127, 0, %r122, %p26;
	selp.b32 	%r128, 0, %r124, %p25;
	mul.lo.s32 	%r129, %r13, %r125;
	mad.lo.s32 	%r130, %r14, %r126, %r129;
	mad.lo.s32 	%r131, %r15, %r127, %r130;
	mad.lo.s32 	%r132, %r16, %r128, %r131;
	shr.u32 	%r133, %r115, 31;
	add.s32 	%r134, %r115, %r133;
	shr.s32 	%r135, %r134, 1;
	mul.wide.s32 	%rd71, %r135, 8;
	add.s64 	%rd28, %rd1, %rd71;
	ld.global.f32 	%f156, [%rd28];
	shr.u32 	%r136, %r132, 31;
	add.s32 	%r137, %r132, %r136;
	shr.s32 	%r138, %r137, 1;
	mul.wide.s32 	%rd72, %r138, 2;
	add.s64 	%rd73, %rd2, %rd72;
	ld.global.v2.u8 	{%rs7, %rs8}, [%rd73];
	setp.eq.s16 	%p29, %rs7, 0;
	mul.f32 	%f157, %f156, %f139;
	selp.f32 	%f611, %f138, %f157, %p29;
	setp.eq.s16 	%p30, %rs8, 0;
	mov.f32 	%f610, %f138;
	@%p30 bra 	$L__BB501_19;
	ld.global.f32 	%f158, [%rd28+4];
	mul.f32 	%f610, %f158, %f139;
$L__BB501_19:
	max.f32 	%f159, %f604, %f611;
	max.f32 	%f604, %f159, %f610;
$L__BB501_20:
	setp.le.s64 	%p31, %rd55, %rd9;
	mov.f32 	%f614, 0fFF800000;
	mov.f32 	%f615, %f614;
	@%p31 bra 	$L__BB501_24;
	cvt.u32.u64 	%r139, %rd9;
	setp.eq.s64 	%p32, %rd47, 1;
	setp.eq.s64 	%p33, %rd46, 1;
	setp.eq.s64 	%p34, %rd45, 1;
	setp.eq.s64 	%p35, %rd44, 1;
	add.s32 	%r140, %r139, %r8;
	div.s32 	%r141, %r140, %r9;
	mul.lo.s32 	%r142, %r141, %r9;
	sub.s32 	%r143, %r140, %r142;
	div.s32 	%r144, %r143, %r10;
	mul.lo.s32 	%r145, %r144, %r10;
	sub.s32 	%r146, %r143, %r145;
	div.s32 	%r147, %r146, %r11;
	mul.lo.s32 	%r148, %r147, %r11;
	sub.s32 	%r149, %r146, %r148;
	selp.b32 	%r150, 0, %r141, %p35;
	selp.b32 	%r151, 0, %r144, %p34;
	selp.b32 	%r152, 0, %r147, %p33;
	selp.b32 	%r153, 0, %r149, %p32;
	mul.lo.s32 	%r154, %r13, %r150;
	mad.lo.s32 	%r155, %r14, %r151, %r154;
	mad.lo.s32 	%r156, %r15, %r152, %r155;
	mad.lo.s32 	%r157, %r16, %r153, %r156;
	shr.u32 	%r158, %r140, 31;
	add.s32 	%r159, %r140, %r158;
	shr.s32 	%r160, %r159, 1;
	mul.wide.s32 	%rd74, %r160, 8;
	add.s64 	%rd29, %rd1, %rd74;
	ld.global.f32 	%f161, [%rd29];
	shr.u32 	%r161, %r157, 31;
	add.s32 	%r162, %r157, %r161;
	shr.s32 	%r163, %r162, 1;
	mul.wide.s32 	%rd75, %r163, 2;
	add.s64 	%rd76, %rd2, %rd75;
	ld.global.v2.u8 	{%rs9, %rs10}, [%rd76];
	setp.eq.s16 	%p36, %rs9, 0;
	mul.f32 	%f162, %f161, %f139;
	selp.f32 	%f615, %f138, %f162, %p36;
	setp.eq.s16 	%p37, %rs10, 0;
	mov.f32 	%f614, %f138;
	@%p37 bra 	$L__BB501_23;
	ld.global.f32 	%f163, [%rd29+4];
	mul.f32 	%f614, %f163, %f139;
$L__BB501_23:
	max.f32 	%f164, %f604, %f615;
	max.f32 	%f604, %f164, %f614;
$L__BB501_24:
	setp.le.s64 	%p38, %rd55, %rd10;
	mov.f32 	%f618, 0fFF800000;
	mov.f32 	%f619, %f618;
	@%p38 bra 	$L__BB501_28;
	cvt.u32.u64 	%r164, %rd10;
	setp.eq.s64 	%p39, %rd47, 1;
	setp.eq.s64 	%p40, %rd46, 1;
	setp.eq.s64 	%p41, %rd45, 1;
	setp.eq.s64 	%p42, %rd44, 1;
	add.s32 	%r165, %r164, %r8;
	div.s32 	%r166, %r165, %r9;
	mul.lo.s32 	%r167, %r166, %r9;
	sub.s32 	%r168, %r165, %r167;
	div.s32 	%r169, %r168, %r10;
	mul.lo.s32 	%r170, %r169, %r10;
	sub.s32 	%r171, %r168, %r170;
	div.s32 	%r172, %r171, %r11;
	mul.lo.s32 	%r173, %r172, %r11;
	sub.s32 	%r174, %r171, %r173;
	selp.b32 	%r175, 0, %r166, %p42;
	selp.b32 	%r176, 0, %r169, %p41;
	selp.b32 	%r177, 0, %r172, %p40;
	selp.b32 	%r178, 0, %r174, %p39;
	mul.lo.s32 	%r179, %r13, %r175;
	mad.lo.s32 	%r180, %r14, %r176, %r179;
	mad.lo.s32 	%r181, %r15, %r177, %r180;
	mad.lo.s32 	%r182, %r16, %r178, %r181;
	shr.u32 	%r183, %r165, 31;
	add.s32 	%r184, %r165, %r183;
	shr.s32 	%r185, %r184, 1;
	mul.wide.s32 	%rd77, %r185, 8;
	add.s64 	%rd30, %rd1, %rd77;
	ld.global.f32 	%f166, [%rd30];
	shr.u32 	%r186, %r182, 31;
	add.s32 	%r187, %r182, %r186;
	shr.s32 	%r188, %r187, 1;
	mul.wide.s32 	%rd78, %r188, 2;
	add.s64 	%rd79, %rd2, %rd78;
	ld.global.v2.u8 	{%rs11, %rs12}, [%rd79];
	setp.eq.s16 	%p43, %rs11, 0;
	mul.f32 	%f167, %f166, %f139;
	selp.f32 	%f619, %f138, %f167, %p43;
	setp.eq.s16 	%p44, %rs12, 0;
	mov.f32 	%f618, %f138;
	@%p44 bra 	$L__BB501_27;
	ld.global.f32 	%f168, [%rd30+4];
	mul.f32 	%f618, %f168, %f139;
$L__BB501_27:
	max.f32 	%f169, %f604, %f619;
	max.f32 	%f604, %f169, %f618;
$L__BB501_28:
	setp.le.s64 	%p45, %rd55, %rd11;
	mov.f32 	%f622, 0fFF800000;
	mov.f32 	%f623, %f622;
	@%p45 bra 	$L__BB501_32;
	cvt.u32.u64 	%r189, %rd11;
	setp.eq.s64 	%p46, %rd47, 1;
	setp.eq.s64 	%p47, %rd46, 1;
	setp.eq.s64 	%p48, %rd45, 1;
	setp.eq.s64 	%p49, %rd44, 1;
	add.s32 	%r190, %r189, %r8;
	div.s32 	%r191, %r190, %r9;
	mul.lo.s32 	%r192, %r191, %r9;
	sub.s32 	%r193, %r190, %r192;
	div.s32 	%r194, %r193, %r10;
	mul.lo.s32 	%r195, %r194, %r10;
	sub.s32 	%r196, %r193, %r195;
	div.s32 	%r197, %r196, %r11;
	mul.lo.s32 	%r198, %r197, %r11;
	sub.s32 	%r199, %r196, %r198;
	selp.b32 	%r200, 0, %r191, %p49;
	selp.b32 	%r201, 0, %r194, %p48;
	selp.b32 	%r202, 0, %r197, %p47;
	selp.b32 	%r203, 0, %r199, %p46;
	mul.lo.s32 	%r204, %r13, %r200;
	mad.lo.s32 	%r205, %r14, %r201, %r204;
	mad.lo.s32 	%r206, %r15, %r202, %r205;
	mad.lo.s32 	%r207, %r16, %r203, %r206;
	shr.u32 	%r208, %r190, 31;
	add.s32 	%r209, %r190, %r208;
	shr.s32 	%r210, %r209, 1;
	mul.wide.s32 	%rd80, %r210, 8;
	add.s64 	%rd31, %rd1, %rd80;
	ld.global.f32 	%f171, [%rd31];
	shr.u32 	%r211, %r207, 31;
	add.s32 	%r212, %r207, %r211;
	shr.s32 	%r213, %r212, 1;
	mul.wide.s32 	%rd81, %r213, 2;
	add.s64 	%rd82, %rd2, %rd81;
	ld.global.v2.u8 	{%rs13, %rs14}, [%rd82];
	setp.eq.s16 	%p50, %rs13, 0;
	mul.f32 	%f172, %f171, %f139;
	selp.f32 	%f623, %f138, %f172, %p50;
	setp.eq.s16 	%p51, %rs14, 0;
	mov.f32 	%f622, %f138;
	@%p51 bra 	$L__BB501_31;
	ld.global.f32 	%f173, [%rd31+4];
	mul.f32 	%f622, %f173, %f139;
$L__BB501_31:
	max.f32 	%f174, %f604, %f623;
	max.f32 	%f604, %f174, %f622;
$L__BB501_32:
	setp.le.s64 	%p52, %rd55, %rd12;
	mov.f32 	%f626, 0fFF800000;
	mov.f32 	%f627, %f626;
	@%p52 bra 	$L__BB501_36;
	cvt.u32.u64 	%r214, %rd12;
	setp.eq.s64 	%p53, %rd47, 1;
	setp.eq.s64 	%p54, %rd46, 1;
	setp.eq.s64 	%p55, %rd45, 1;
	setp.eq.s64 	%p56, %rd44, 1;
	add.s32 	%r215, %r214, %r8;
	div.s32 	%r216, %r215, %r9;
	mul.lo.s32 	%r217, %r216, %r9;
	sub.s32 	%r218, %r215, %r217;
	div.s32 	%r219, %r218, %r10;
	mul.lo.s32 	%r220, %r219, %r10;
	sub.s32 	%r221, %r218, %r220;
	div.s32 	%r222, %r221, %r11;
	mul.lo.s32 	%r223, %r222, %r11;
	sub.s32 	%r224, %r221, %r223;
	selp.b32 	%r225, 0, %r216, %p56;
	selp.b32 	%r226, 0, %r219, %p55;
	selp.b32 	%r227, 0, %r222, %p54;
	selp.b32 	%r228, 0, %r224, %p53;
	mul.lo.s32 	%r229, %r13, %r225;
	mad.lo.s32 	%r230, %r14, %r226, %r229;
	mad.lo.s32 	%r231, %r15, %r227, %r230;
	mad.lo.s32 	%r232, %r16, %r228, %r231;
	shr.u32 	%r233, %r215, 31;
	add.s32 	%r234, %r215, %r233;
	shr.s32 	%r235, %r234, 1;
	mul.wide.s32 	%rd83, %r235, 8;
	add.s64 	%rd32, %rd1, %rd83;
	ld.global.f32 	%f176, [%rd32];
	shr.u32 	%r236, %r232, 31;
	add.s32 	%r237, %r232, %r236;
	shr.s32 	%r238, %r237, 1;
	mul.wide.s32 	%rd84, %r238, 2;
	add.s64 	%rd85, %rd2, %rd84;
	ld.global.v2.u8 	{%rs15, %rs16}, [%rd85];
	setp.eq.s16 	%p57, %rs15, 0;
	mul.f32 	%f177, %f176, %f139;
	selp.f32 	%f627, %f138, %f177, %p57;
	setp.eq.s16 	%p58, %rs16, 0;
	mov.f32 	%f626, %f138;
	@%p58 bra 	$L__BB501_35;
	ld.global.f32 	%f178, [%rd32+4];
	mul.f32 	%f626, %f178, %f139;
$L__BB501_35:
	max.f32 	%f179, %f604, %f627;
	max.f32 	%f604, %f179, %f626;
$L__BB501_36:
	setp.le.s64 	%p59, %rd55, %rd13;
	mov.f32 	%f630, 0fFF800000;
	mov.f32 	%f631, %f630;
	@%p59 bra 	$L__BB501_40;
	cvt.u32.u64 	%r239, %rd13;
	setp.eq.s64 	%p60, %rd47, 1;
	setp.eq.s64 	%p61, %rd46, 1;
	setp.eq.s64 	%p62, %rd45, 1;
	setp.eq.s64 	%p63, %rd44, 1;
	add.s32 	%r240, %r239, %r8;
	div.s32 	%r241, %r240, %r9;
	mul.lo.s32 	%r242, %r241, %r9;
	sub.s32 	%r243, %r240, %r242;
	div.s32 	%r244, %r243, %r10;
	mul.lo.s32 	%r245, %r244, %r10;
	sub.s32 	%r246, %r243, %r245;
	div.s32 	%r247, %r246, %r11;
	mul.lo.s32 	%r248, %r247, %r11;
	sub.s32 	%r249, %r246, %r248;
	selp.b32 	%r250, 0, %r241, %p63;
	selp.b32 	%r251, 0, %r244, %p62;
	selp.b32 	%r252, 0, %r247, %p61;
	selp.b32 	%r253, 0, %r249, %p60;
	mul.lo.s32 	%r254, %r13, %r250;
	mad.lo.s32 	%r255, %r14, %r251, %r254;
	mad.lo.s32 	%r256, %r15, %r252, %r255;
	mad.lo.s32 	%r257, %r16, %r253, %r256;
	shr.u32 	%r258, %r240, 31;
	add.s32 	%r259, %r240, %r258;
	shr.s32 	%r260, %r259, 1;
	mul.wide.s32 	%rd86, %r260, 8;
	add.s64 	%rd33, %rd1, %rd86;
	ld.global.f32 	%f181, [%rd33];
	shr.u32 	%r261, %r257, 31;
	add.s32 	%r262, %r257, %r261;
	shr.s32 	%r263, %r262, 1;
	mul.wide.s32 	%rd87, %r263, 2;
	add.s64 	%rd88, %rd2, %rd87;
	ld.global.v2.u8 	{%rs17, %rs18}, [%rd88];
	setp.eq.s16 	%p64, %rs17, 0;
	mul.f32 	%f182, %f181, %f139;
	selp.f32 	%f631, %f138, %f182, %p64;
	setp.eq.s16 	%p65, %rs18, 0;
	mov.f32 	%f630, %f138;
	@%p65 bra 	$L__BB501_39;
	ld.global.f32 	%f183, [%rd33+4];
	mul.f32 	%f630, %f183, %f139;
$L__BB501_39:
	max.f32 	%f184, %f604, %f631;
	max.f32 	%f604, %f184, %f630;
$L__BB501_40:
	setp.le.s64 	%p66, %rd55, %rd14;
	mov.f32 	%f634, 0fFF800000;
	mov.f32 	%f635, %f634;
	@%p66 bra 	$L__BB501_44;
	cvt.u32.u64 	%r264, %rd14;
	setp.eq.s64 	%p67, %rd47, 1;
	setp.eq.s64 	%p68, %rd46, 1;
	setp.eq.s64 	%p69, %rd45, 1;
	setp.eq.s64 	%p70, %rd44, 1;
	add.s32 	%r265, %r264, %r8;
	div.s32 	%r266, %r265, %r9;
	mul.lo.s32 	%r267, %r266, %r9;
	sub.s32 	%r268, %r265, %r267;
	div.s32 	%r269, %r268, %r10;
	mul.lo.s32 	%r270, %r269, %r10;
	sub.s32 	%r271, %r268, %r270;
	div.s32 	%r272, %r271, %r11;
	mul.lo.s32 	%r273, %r272, %r11;
	sub.s32 	%r274, %r271, %r273;
	selp.b32 	%r275, 0, %r266, %p70;
	selp.b32 	%r276, 0, %r269, %p69;
	selp.b32 	%r277, 0, %r272, %p68;
	selp.b32 	%r278, 0, %r274, %p67;
	mul.lo.s32 	%r279, %r13, %r275;
	mad.lo.s32 	%r280, %r14, %r276, %r279;
	mad.lo.s32 	%r281, %r15, %r277, %r280;
	mad.lo.s32 	%r282, %r16, %r278, %r281;
	shr.u32 	%r283, %r265, 31;
	add.s32 	%r284, %r265, %r283;
	shr.s32 	%r285, %r284, 1;
	mul.wide.s32 	%rd89, %r285, 8;
	add.s64 	%rd34, %rd1, %rd89;
	ld.global.f32 	%f186, [%rd34];
	shr.u32 	%r286, %r282, 31;
	add.s32 	%r287, %r282, %r286;
	shr.s32 	%r288, %r287, 1;
	mul.wide.s32 	%rd90, %r288, 2;
	add.s64 	%rd91, %rd2, %rd90;
	ld.global.v2.u8 	{%rs19, %rs20}, [%rd91];
	setp.eq.s16 	%p71, %rs19, 0;
	mul.f32 	%f187, %f186, %f139;
	selp.f32 	%f635, %f138, %f187, %p71;
	setp.eq.s16 	%p72, %rs20, 0;
	mov.f32 	%f634, %f138;
	@%p72 bra 	$L__BB501_43;
	ld.global.f32 	%f188, [%rd34+4];
	mul.f32 	%f634, %f188, %f139;
$L__BB501_43:
	max.f32 	%f189, %f604, %f635;
	max.f32 	%f604, %f189, %f634;
$L__BB501_44:
	setp.le.s64 	%p73, %rd55, %rd15;
	mov.f32 	%f638, 0fFF800000;
	mov.f32 	%f639, %f638;
	@%p73 bra 	$L__BB501_48;
	cvt.u32.u64 	%r289, %rd15;
	setp.eq.s64 	%p74, %rd47, 1;
	setp.eq.s64 	%p75, %rd46, 1;
	setp.eq.s64 	%p76, %rd45, 1;
	setp.eq.s64 	%p77, %rd44, 1;
	add.s32 	%r290, %r289, %r8;
	div.s32 	%r291, %r290, %r9;
	mul.lo.s32 	%r292, %r291, %r9;
	sub.s32 	%r293, %r290, %r292;
	div.s32 	%r294, %r293, %r10;
	mul.lo.s32 	%r295, %r294, %r10;
	sub.s32 	%r296, %r293, %r295;
	div.s32 	%r297, %r296, %r11;
	mul.lo.s32 	%r298, %r297, %r11;
	sub.s32 	%r299, %r296, %r298;
	selp.b32 	%r300, 0, %r291, %p77;
	selp.b32 	%r301, 0, %r294, %p76;
	selp.b32 	%r302, 0, %r297, %p75;
	selp.b32 	%r303, 0, %r299, %p74;
	mul.lo.s32 	%r304, %r13, %r300;
	mad.lo.s32 	%r305, %r14, %r301, %r304;
	mad.lo.s32 	%r306, %r15, %r302, %r305;
	mad.lo.s32 	%r307, %r16, %r303, %r306;
	shr.u32 	%r308, %r290, 31;
	add.s32 	%r309, %r290, %r308;
	shr.s32 	%r310, %r309, 1;
	mul.wide.s32 	%rd92, %r310, 8;
	add.s64 	%rd35, %rd1, %rd92;
	ld.global.f32 	%f191, [%rd35];
	shr.u32 	%r311, %r307, 31;
	add.s32 	%r312, %r307, %r311;
	shr.s32 	%r313, %r312, 1;
	mul.wide.s32 	%rd93, %r313, 2;
	add.s64 	%rd94, %rd2, %rd93;
	ld.global.v2.u8 	{%rs21, %rs22}, [%rd94];
	setp.eq.s16 	%p78, %rs21, 0;
	mul.f32 	%f192, %f191, %f139;
	selp.f32 	%f639, %f138, %f192, %p78;
	setp.eq.s16 	%p79, %rs22, 0;
	mov.f32 	%f638, %f138;
	@%p79 bra 	$L__BB501_47;
	ld.global.f32 	%f193, [%rd35+4];
	mul.f32 	%f638, %f193, %f139;
$L__BB501_47:
	max.f32 	%f194, %f604, %f639;
	max.f32 	%f604, %f194, %f638;
$L__BB501_48:
	setp.le.s64 	%p80, %rd55, %rd16;
	mov.f32 	%f642, 0fFF800000;
	mov.f32 	%f643, %f642;
	@%p80 bra 	$L__BB501_52;
	cvt.u32.u64 	%r314, %rd16;
	setp.eq.s64 	%p81, %rd47, 1;
	setp.eq.s64 	%p82, %rd46, 1;
	setp.eq.s64 	%p83, %rd45, 1;
	setp.eq.s64 	%p84, %rd44, 1;
	add.s32 	%r315, %r314, %r8;
	div.s32 	%r316, %r315, %r9;
	mul.lo.s32 	%r317, %r316, %r9;
	sub.s32 	%r318, %r315, %r317;
	div.s32 	%r319, %r318, %r10;
	mul.lo.s32 	%r320, %r319, %r10;
	sub.s32 	%r321, %r318, %r320;
	div.s32 	%r322, %r321, %r11;
	mul.lo.s32 	%r323, %r322, %r11;
	sub.s32 	%r324, %r321, %r323;
	selp.b32 	%r325, 0, %r316, %p84;
	selp.b32 	%r326, 0, %r319, %p83;
	selp.b32 	%r327, 0, %r322, %p82;
	selp.b32 	%r328, 0, %r324, %p81;
	mul.lo.s32 	%r329, %r13, %r325;
	mad.lo.s32 	%r330, %r14, %r326, %r329;
	mad.lo.s32 	%r331, %r15, %r327, %r330;
	mad.lo.s32 	%r332, %r16, %r328, %r331;
	shr.u32 	%r333, %r315, 31;
	add.s32 	%r334, %r315, %r333;
	shr.s32 	%r335, %r334, 1;
	mul.wide.s32 	%rd95, %r335, 8;
	add.s64 	%rd36, %rd1, %rd95;
	ld.global.f32 	%f196, [%rd36];
	shr.u32 	%r336, %r332, 31;
	add.s32 	%r337, %r332, %r336;
	shr.s32 	%r338, %r337, 1;
	mul.wide.s32 	%rd96, %r338, 2;
	add.s64 	%rd97, %rd2, %rd96;
	ld.global.v2.u8 	{%rs23, %rs24}, [%rd97];
	setp.eq.s16 	%p85, %rs23, 0;
	mul.f32 	%f197, %f196, %f139;
	selp.f32 	%f643, %f138, %f197, %p85;
	setp.eq.s16 	%p86, %rs24, 0;
	mov.f32 	%f642, %f138;
	@%p86 bra 	$L__BB501_51;
	ld.global.f32 	%f198, [%rd36+4];
	mul.f32 	%f642, %f198, %f139;
$L__BB501_51:
	max.f32 	%f199, %f604, %f643;
	max.f32 	%f604, %f199, %f642;
$L__BB501_52:
	setp.le.s64 	%p87, %rd55, %rd17;
	mov.f32 	%f646, 0fFF800000;
	mov.f32 	%f647, %f646;
	@%p87 bra 	$L__BB501_56;
	cvt.u32.u64 	%r339, %rd17;
	setp.eq.s64 	%p88, %rd47, 1;
	setp.eq.s64 	%p89, %rd46, 1;
	setp.eq.s64 	%p90, %rd45, 1;
	setp.eq.s64 	%p91, %rd44, 1;
	add.s32 	%r340, %r339, %r8;
	div.s32 	%r341, %r340, %r9;
	mul.lo.s32 	%r342, %r341, %r9;
	sub.s32 	%r343, %r340, %r342;
	div.s32 	%r344, %r343, %r10;
	mul.lo.s32 	%r345, %r344, %r10;
	sub.s32 	%r346, %r343, %r345;
	div.s32 	%r347, %r346, %r11;
	mul.lo.s32 	%r348, %r347, %r11;
	sub.s32 	%r349, %r346, %r348;
	selp.b32 	%r350, 0, %r341, %p91;
	selp.b32 	%r351, 0, %r344, %p90;
	selp.b32 	%r352, 0, %r347, %p89;
	selp.b32 	%r353, 0, %r349, %p88;
	mul.lo.s32 	%r354, %r13, %r350;
	mad.lo.s32 	%r355, %r14, %r351, %r354;
	mad.lo.s32 	%r356, %r15, %r352, %r355;
	mad.lo.s32 	%r357, %r16, %r353, %r356;
	shr.u32 	%r358, %r340, 31;
	add.s32 	%r359, %r340, %r358;
	shr.s32 	%r360, %r359, 1;
	mul.wide.s32 	%rd98, %r360, 8;
	add.s64 	%rd37, %rd1, %rd98;
	ld.global.f32 	%f201, [%rd37];
	shr.u32 	%r361, %r357, 31;
	add.s32 	%r362, %r357, %r361;
	shr.s32 	%r363, %r362, 1;
	mul.wide.s32 	%rd99, %r363, 2;
	add.s64 	%rd100, %rd2, %rd99;
	ld.global.v2.u8 	{%rs25, %rs26}, [%rd100];
	setp.eq.s16 	%p92, %rs25, 0;
	mul.f32 	%f202, %f201, %f139;
	selp.f32 	%f647, %f138, %f202, %p92;
	setp.eq.s16 	%p93, %rs26, 0;
	mov.f32 	%f646, %f138;
	@%p93 bra 	$L__BB501_55;
	ld.global.f32 	%f203, [%rd37+4];
	mul.f32 	%f646, %f203, %f139;
$L__BB501_55:
	max.f32 	%f204, %f604, %f647;
	max.f32 	%f604, %f204, %f646;
$L__BB501_56:
	setp.le.s64 	%p94, %rd55, %rd18;
	mov.f32 	%f650, 0fFF800000;
	mov.f32 	%f651, %f650;
	@%p94 bra 	$L__BB501_60;
	cvt.u32.u64 	%r364, %rd18;
	setp.eq.s64 	%p95, %rd47, 1;
	setp.eq.s64 	%p96, %rd46, 1;
	setp.eq.s64 	%p97, %rd45, 1;
	setp.eq.s64 	%p98, %rd44, 1;
	add.s32 	%r365, %r364, %r8;
	div.s32 	%r366, %r365, %r9;
	mul.lo.s32 	%r367, %r366, %r9;
	sub.s32 	%r368, %r365, %r367;
	div.s32 	%r369, %r368, %r10;
	mul.lo.s32 	%r370, %r369, %r10;
	sub.s32 	%r371, %r368, %r370;
	div.s32 	%r372, %r371, %r11;
	mul.lo.s32 	%r373, %r372, %r11;
	sub.s32 	%r374, %r371, %r373;
	selp.b32 	%r375, 0, %r366, %p98;
	selp.b32 	%r376, 0, %r369, %p97;
	selp.b32 	%r377, 0, %r372, %p96;
	selp.b32 	%r378, 0, %r374, %p95;
	mul.lo.s32 	%r379, %r13, %r375;
	mad.lo.s32 	%r380, %r14, %r376, %r379;
	mad.lo.s32 	%r381, %r15, %r377, %r380;
	mad.lo.s32 	%r382, %r16, %r378, %r381;
	shr.u32 	%r383, %r365, 31;
	add.s32 	%r384, %r365, %r383;
	shr.s32 	%r385, %r384, 1;
	mul.wide.s32 	%rd101, %r385, 8;
	add.s64 	%rd38, %rd1, %rd101;
	ld.global.f32 	%f206, [%rd38];
	shr.u32 	%r386, %r382, 31;
	add.s32 	%r387, %r382, %r386;
	shr.s32 	%r388, %r387, 1;
	mul.wide.s32 	%rd102, %r388, 2;
	add.s64 	%rd103, %rd2, %rd102;
	ld.global.v2.u8 	{%rs27, %rs28}, [%rd103];
	setp.eq.s16 	%p99, %rs27, 0;
	mul.f32 	%f207, %f206, %f139;
	selp.f32 	%f651, %f138, %f207, %p99;
	setp.eq.s16 	%p100, %rs28, 0;
	mov.f32 	%f650, %f138;
	@%p100 bra 	$L__BB501_59;
	ld.global.f32 	%f208, [%rd38+4];
	mul.f32 	%f650, %f208, %f139;
$L__BB501_59:
	max.f32 	%f209, %f604, %f651;
	max.f32 	%f604, %f209, %f650;
$L__BB501_60:
	setp.le.s64 	%p101, %rd55, %rd19;
	mov.f32 	%f654, 0fFF800000;
	mov.f32 	%f655, %f654;
	@%p101 bra 	$L__BB501_64;
	cvt.u32.u64 	%r389, %rd19;
	setp.eq.s64 	%p102, %rd47, 1;
	setp.eq.s64 	%p103, %rd46, 1;
	setp.eq.s64 	%p104, %rd45, 1;
	setp.eq.s64 	%p105, %rd44, 1;
	add.s32 	%r390, %r389, %r8;
	div.s32 	%r391, %r390, %r9;
	mul.lo.s32 	%r392, %r391, %r9;
	sub.s32 	%r393, %r390, %r392;
	div.s32 	%r394, %r393, %r10;
	mul.lo.s32 	%r395, %r394, %r10;
	sub.s32 	%r396, %r393, %r395;
	div.s32 	%r397, %r396, %r11;
	mul.lo.s32 	%r398, %r397, %r11;
	sub.s32 	%r399, %r396, %r398;
	selp.b32 	%r400, 0, %r391, %p105;
	selp.b32 	%r401, 0, %r394, %p104;
	selp.b32 	%r402, 0, %r397, %p103;
	selp.b32 	%r403, 0, %r399, %p102;
	mul.lo.s32 	%r404, %r13, %r400;
	mad.lo.s32 	%r405, %r14, %r401, %r404;
	mad.lo.s32 	%r406, %r15, %r402, %r405;
	mad.lo.s32 	%r407, %r16, %r403, %r406;
	shr.u32 	%r408, %r390, 31;
	add.s32 	%r409, %r390, %r408;
	shr.s32 	%r410, %r409, 1;
	mul.wide.s32 	%rd104, %r410, 8;
	add.s64 	%rd39, %rd1, %rd104;
	ld.global.f32 	%f211, [%rd39];
	shr.u32 	%r411, %r407, 31;
	add.s32 	%r412, %r407, %r411;
	shr.s32 	%r413, %r412, 1;
	mul.wide.s32 	%rd105, %r413, 2;
	add.s64 	%rd106, %rd2, %rd105;
	ld.global.v2.u8 	{%rs29, %rs30}, [%rd106];
	setp.eq.s16 	%p106, %rs29, 0;
	mul.f32 	%f212, %f211, %f139;
	selp.f32 	%f655, %f138, %f212, %p106;
	setp.eq.s16 	%p107, %rs30, 0;
	mov.f32 	%f654, %f138;
	@%p107 bra 	$L__BB501_63;
	ld.global.f32 	%f213, [%rd39+4];
	mul.f32 	%f654, %f213, %f139;
$L__BB501_63:
	max.f32 	%f214, %f604, %f655;
	max.f32 	%f604, %f214, %f654;
$L__BB501_64:
	setp.le.s64 	%p108, %rd55, %rd5;
	mov.b32 	%r414, %f604;
	shfl.sync.bfly.b32	%r415|%p109, %r414, 16, 31, -1;
	mov.b32 	%f215, %r415;
	max.f32 	%f216, %f604, %f215;
	mov.b32 	%r416, %f216;
	shfl.sync.bfly.b32	%r417|%p110, %r416, 8, 31, -1;
	mov.b32 	%f217, %r417;
	max.f32 	%f218, %f216, %f217;
	mov.b32 	%r418, %f218;
	shfl.sync.bfly.b32	%r419|%p111, %r418, 4, 31, -1;
	mov.b32 	%f219, %r419;
	max.f32 	%f220, %f218, %f219;
	mov.b32 	%r420, %f220;
	shfl.sync.bfly.b32	%r421|%p112, %r420, 2, 31, -1;
	mov.b32 	%f221, %r421;
	max.f32 	%f222, %f220, %f221;
	mov.b32 	%r422, %f222;
	shfl.sync.bfly.b32	%r423|%p113, %r422, 1, 31, -1;
	mov.b32 	%f223, %r423;
	max.f32 	%f224, %f222, %f223;
	sub.f32 	%f225, %f599, %f224;
	fma.rn.f32 	%f226, %f225, 0f3BBB989D, 0f3F000000;
	cvt.sat.f32.f32 	%f227, %f226;
	mov.f32 	%f228, 0f4B400001;
	mov.f32 	%f229, 0f437C0000;
	fma.rm.f32 	%f230, %f227, %f229, %f228;
	add.f32 	%f231, %f230, 0fCB40007F;
	neg.f32 	%f232, %f231;
	fma.rn.f32 	%f233, %f225, 0f3FB8AA3B, %f232;
	fma.rn.f32 	%f234, %f225, 0f32A57060, %f233;
	mov.b32 	%r424, %f230;
	shl.b32 	%r425, %r424, 23;
	mov.b32 	%f235, %r425;
	ex2.approx.ftz.f32 	%f236, %f234;
	mul.f32 	%f237, %f236, %f235;
	add.f32 	%f238, %f237, 0f00000000;
	sub.f32 	%f239, %f598, %f224;
	fma.rn.f32 	%f240, %f239, 0f3BBB989D, 0f3F000000;
	cvt.sat.f32.f32 	%f241, %f240;
	fma.rm.f32 	%f242, %f241, %f229, %f228;
	add.f32 	%f243, %f242, 0fCB40007F;
	neg.f32 	%f244, %f243;
	fma.rn.f32 	%f245, %f239, 0f3FB8AA3B, %f244;
	fma.rn.f32 	%f246, %f239, 0f32A57060, %f245;
	mov.b32 	%r426, %f242;
	shl.b32 	%r427, %r426, 23;
	mov.b32 	%f247, %r427;
	ex2.approx.ftz.f32 	%f248, %f246;
	mul.f32 	%f249, %f248, %f247;
	add.f32 	%f250, %f238, %f249;
	sub.f32 	%f251, %f603, %f224;
	fma.rn.f32 	%f252, %f251, 0f3BBB989D, 0f3F000000;
	cvt.sat.f32.f32 	%f253, %f252;
	fma.rm.f32 	%f254, %f253, %f229, %f228;
	add.f32 	%f255, %f254, 0fCB40007F;
	neg.f32 	%f256, %f255;
	fma.rn.f32 	%f257, %f251, 0f3FB8AA3B, %f256;
	fma.rn.f32 	%f258, %f251, 0f32A57060, %f257;
	mov.b32 	%r428, %f254;
	shl.b32 	%r429, %r428, 23;
	mov.b32 	%f259, %r429;
	ex2.approx.ftz.f32 	%f260, %f258;
	mul.f32 	%f261, %f260, %f259;
	add.f32 	%f262, %f250, %f261;
	sub.f32 	%f263, %f602, %f224;
	fma.rn.f32 	%f264, %f263, 0f3BBB989D, 0f3F000000;
	cvt.sat.f32.f32 	%f265, %f264;
	fma.rm.f32 	%f266, %f265, %f229, %f228;
	add.f32 	%f267, %f266, 0fCB40007F;
	neg.f32 	%f268, %f267;
	fma.rn.f32 	%f269, %f263, 0f3FB8AA3B, %f268;
	fma.rn.f32 	%f270, %f263, 0f32A57060, %f269;
	mov.b32 	%r430, %f266;
	shl.b32 	%r431, %r430, 23;
	mov.b32 	%f271, %r431;
	ex2.approx.ftz.f32 	%f272, %f270;
	mul.f32 	%f273, %f272, %f271;
	add.f32 	%f274, %f262, %f273;
	sub.f32 	%f275, %f607, %f224;
	fma.rn.f32 	%f276, %f275, 0f3BBB989D, 0f3F000000;
	cvt.sat.f32.f32 	%f277, %f276;
	fma.rm.f32 	%f278, %f277, %f229, %f228;
	add.f32 	%f279, %f278, 0fCB40007F;
	neg.f32 	%f280, %f279;
	fma.rn.f32 	%f281, %f275, 0f3FB8AA3B, %f280;
	fma.rn.f32 	%f282, %f275, 0f32A57060, %f281;
	mov.b32 	%r432, %f278;
	shl.b32 	%r433, %r432, 23;
	mov.b32 	%f283, %r433;
	ex2.approx.ftz.f32 	%f284, %f282;
	mul.f32 	%f285, %f284, %f283;
	add.f32 	%f286, %f274, %f285;
	sub.f32 	%f287, %f606, %f224;
	fma.rn.f32 	%f288, %f287, 0f3BBB989D, 0f3F000000;
	cvt.sat.f32.f32 	%f289, %f288;
	fma.rm.f32 	%f290, %f289, %f229, %f228;
	add.f32 	%f291, %f290, 0fCB40007F;
	neg.f32 	%f292, %f291;
	fma.rn.f32 	%f293, %f287, 0f3FB8AA3B, %f292;
	fma.rn.f32 	%f294, %f287, 0f32A57060, %f293;
	mov.b32 	%r434, %f290;
	shl.b32 	%r435, %r434, 23;
	mov.b32 	%f295, %r435;
	ex2.approx.ftz.f32 	%f296, %f294;
	mul.f32 	%f297, %f296, %f295;
	add.f32 	%f298, %f286, %f297;
	sub.f32 	%f299, %f611, %f224;
	fma.rn.f32 	%f300, %f299, 0f3BBB989D, 0f3F000000;
	cvt.sat.f32.f32 	%f301, %f300;
	fma.rm.f32 	%f302, %f301, %f229, %f228;
	add.f32 	%f303, %f302, 0fCB40007F;
	neg.f32 	%f304, %f303;
	fma.rn.f32 	%f305, %f299, 0f3FB8AA3B, %f304;
	fma.rn.f32 	%f306, %f299, 0f32A57060, %f305;
	mov.b32 	%r436, %f302;
	shl.b32 	%r437, %r436, 23;
	mov.b32 	%f307, %r437;
	ex2.approx.ftz.f32 	%f308, %f306;
	mul.f32 	%f309, %f308, %f307;
	add.f32 	%f310, %f298, %f309;
	sub.f32 	%f311, %f610, %f224;
	fma.rn.f32 	%f312, %f311, 0f3BBB989D, 0f3F000000;
	cvt.sat.f32.f32 	%f313, %f312;
	fma.rm.f32 	%f314, %f313, %f229, %f228;
	add.f32 	%f315, %f314, 0fCB40007F;
	neg.f32 	%f316, %f315;
	fma.rn.f32 	%f317, %f311, 0f3FB8AA3B, %f316;
	fma.rn.f32 	%f318, %f311, 0f32A57060, %f317;
	mov.b32 	%r438, %f314;
	shl.b32 	%r439, %r438, 23;
	mov.b32 	%f319, %r439;
	ex2.approx.ftz.f32 	%f320, %f318;
	mul.f32 	%f321, %f320, %f319;
	add.f32 	%f322, %f310, %f321;
	sub.f32 	%f323, %f615, %f224;
	fma.rn.f32 	%f324, %f323, 0f3BBB989D, 0f3F000000;
	cvt.sat.f32.f32 	%f325, %f324;
	fma.rm.f32 	%f326, %f325, %f229, %f228;
	add.f32 	%f327, %f326, 0fCB40007F;
	neg.f32 	%f328, %f327;
	fma.rn.f32 	%f329, %f323, 0f3FB8AA3B, %f328;
	fma.rn.f32 	%f330, %f323, 0f32A57060, %f329;
	mov.b32 	%r440, %f326;
	shl.b32 	%r441, %r440, 23;
	mov.b32 	%f331, %r441;
	ex2.approx.ftz.f32 	%f332, %f330;
	mul.f32 	%f333, %f332, %f331;
	add.f32 	%f334, %f322, %f333;
	sub.f32 	%f335, %f614, %f224;
	fma.rn.f32 	%f336, %f335, 0f3BBB989D, 0f3F000000;
	cvt.sat.f32.f32 	%f337, %f336;
	fma.rm.f32 	%f338, %f337, %f229, %f228;
	add.f32 	%f339, %f338, 0fCB40007F;
	neg.f32 	%f340, %f339;
	fma.rn.f32 	%f341, %f335, 0f3FB8AA3B, %f340;
	fma.rn.f32 	%f342, %f335, 0f32A57060, %f341;
	mov.b32 	%r442, %f338;
	shl.b32 	%r443, %r442, 23;
	mov.b32 	%f343, %r443;
	ex2.approx.ftz.f32 	%f344, %f342;
	mul.f32 	%f345, %f344, %f343;
	add.f32 	%f346, %f334, %f345;
	sub.f32 	%f347, %f619, %f224;
	fma.rn.f32 	%f348, %f347, 0f3BBB989D, 0f3F000000;
	cvt.sat.f32.f32 	%f349, %f348;
	fma.rm.f32 	%f350, %f349, %f229, %f228;
	add.f32 	%f351, %f350, 0fCB40007F;
	neg.f32 	%f352, %f351;
	fma.rn.f32 	%f353, %f347, 0f3FB8AA3B, %f352;
	fma.rn.f32 	%f354, %f347, 0f32A57060, %f353;
	mov.b32 	%r444, %f350;
	shl.b32 	%r445, %r444, 23;
	mov.b32 	%f355, %r445;
	ex2.approx.ftz.f32 	%f356, %f354;
	mul.f32 	%f357, %f356, %f355;
	add.f32 	%f358, %f346, %f357;
	sub.f32 	%f359, %f618, %f224;
	fma.rn.f32 	%f360, %f359, 0f3BBB989D, 0f3F000000;
	cvt.sat.f32.f32 	%f361, %f360;
	fma.rm.f32 	%f362, %f361, %f229, %f228;
	add.f32 	%f363, %f362, 0fCB40007F;
	neg.f32 	%f364, %f363;
	fma.rn.f32 	%f365, %f359, 0f3FB8AA3B, %f364;
	fma.rn.f32 	%f366, %f359, 0f32A57060, %f365;
	mov.b32 	%r446, %f362;
	shl.b32 	%r447, %r446, 23;
	mov.b32 	%f367, %r447;
	ex2.approx.ftz.f32 	%f368, %f366;
	mul.f32 	%f369, %f368, %f367;
	add.f32 	%f370, %f358, %f369;
	sub.f32 	%f371, %f623, %f224;
	fma.rn.f32 	%f372, %f371, 0f3BBB989D, 0f3F000000;
	cvt.sat.f32.f32 	%f373, %f372;
	fma.rm.f32 	%f374, %f373, %f229, %f228;
	add.f32 	%f375, %f374, 0fCB40007F;
	neg.f32 	%f376, %f375;
	fma.rn.f32 	%f377, %f371, 0f3FB8AA3B, %f376;
	fma.rn.f32 	%f378, %f371, 0f32A57060, %f377;
	mov.b32 	%r448, %f374;
	shl.b32 	%r449, %r448, 23;
	mov.b32 	%f379, %r449;
	ex2.approx.ftz.f32 	%f380, %f378;
	mul.f32 	%f381, %f380, %f379;
	add.f32 	%f382, %f370, %f381;
	sub.f32 	%f383, %f622, %f224;
	fma.rn.f32 	%f384, %f383, 0f3BBB989D, 0f3F000000;
	cvt.sat.f32.f32 	%f385, %f384;
	fma.rm.f32 	%f386, %f385, %f229, %f228;
	add.f32 	%f387, %f386, 0fCB40007F;
	neg.f32 	%f388, %f387;
	fma.rn.f32 	%f389, %f383, 0f3FB8AA3B, %f388;
	fma.rn.f32 	%f390, %f383, 0f32A57060, %f389;
	mov.b32 	%r450, %f386;
	shl.b32 	%r451, %r450, 23;
	mov.b32 	%f391, %r451;
	ex2.approx.ftz.f32 	%f392, %f390;
	mul.f32 	%f393, %f392, %f391;
	add.f32 	%f394, %f382, %f393;
	sub.f32 	%f395, %f627, %f224;
	fma.rn.f32 	%f396, %f395, 0f3BBB989D, 0f3F000000;
	cvt.sat.f32.f32 	%f397, %f396;
	fma.rm.f32 	%f398, %f397, %f229, %f228;
	add.f32 	%f399, %f398, 0fCB40007F;
	neg.f32 	%f400, %f399;
	fma.rn.f32 	%f401, %f395, 0f3FB8AA3B, %f400;
	fma.rn.f32 	%f402, %f395, 0f32A57060, %f401;
	mov.b32 	%r452, %f398;
	shl.b32 	%r453, %r452, 23;
	mov.b32 	%f403, %r453;
	ex2.approx.ftz.f32 	%f404, %f402;
	mul.f32 	%f405, %f404, %f403;
	add.f32 	%f406, %f394, %f405;
	sub.f32 	%f407, %f626, %f224;
	fma.rn.f32 	%f408, %f407, 0f3BBB989D, 0f3F000000;
	cvt.sat.f32.f32 	%f409, %f408;
	fma.rm.f32 	%f410, %f409, %f229, %f228;
	add.f32 	%f411, %f410, 0fCB40007F;
	neg.f32 	%f412, %f411;
	fma.rn.f32 	%f413, %f407, 0f3FB8AA3B, %f412;
	fma.rn.f32 	%f414, %f407, 0f32A57060, %f413;
	mov.b32 	%r454, %f410;
	shl.b32 	%r455, %r454, 23;
	mov.b32 	%f415, %r455;
	ex2.approx.ftz.f32 	%f416, %f414;
	mul.f32 	%f417, %f416, %f415;
	add.f32 	%f418, %f406, %f417;
	sub.f32 	%f419, %f631, %f224;
	fma.rn.f32 	%f420, %f419, 0f3BBB989D, 0f3F000000;
	cvt.sat.f32.f32 	%f421, %f420;
	fma.rm.f32 	%f422, %f421, %f229, %f228;
	add.f32 	%f423, %f422, 0fCB40007F;
	neg.f32 	%f424, %f423;
	fma.rn.f32 	%f425, %f419, 0f3FB8AA3B, %f424;
	fma.rn.f32 	%f426, %f419, 0f32A57060, %f425;
	mov.b32 	%r456, %f422;
	shl.b32 	%r457, %r456, 23;
	mov.b32 	%f427, %r457;
	ex2.approx.ftz.f32 	%f428, %f426;
	mul.f32 	%f429, %f428, %f427;
	add.f32 	%f430, %f418, %f429;
	sub.f32 	%f431, %f630, %f224;
	fma.rn.f32 	%f432, %f431, 0f3BBB989D, 0f3F000000;
	cvt.sat.f32.f32 	%f433, %f432;
	fma.rm.f32 	%f434, %f433, %f229, %f228;
	add.f32 	%f435, %f434, 0fCB40007F;
	neg.f32 	%f436, %f435;
	fma.rn.f32 	%f437, %f431, 0f3FB8AA3B, %f436;
	fma.rn.f32 	%f438, %f431, 0f32A57060, %f437;
	mov.b32 	%r458, %f434;
	shl.b32 	%r459, %r458, 23;
	mov.b32 	%f439, %r459;
	ex2.approx.ftz.f32 	%f440, %f438;
	mul.f32 	%f441, %f440, %f439;
	add.f32 	%f442, %f430, %f441;
	sub.f32 	%f443, %f635, %f224;
	fma.rn.f32 	%f444, %f443, 0f3BBB989D, 0f3F000000;
	cvt.sat.f32.f32 	%f445, %f444;
	fma.rm.f32 	%f446, %f445, %f229, %f228;
	add.f32 	%f447, %f446, 0fCB40007F;
	neg.f32 	%f448, %f447;
	fma.rn.f32 	%f449, %f443, 0f3FB8AA3B, %f448;
	fma.rn.f32 	%f450, %f443, 0f32A57060, %f449;
	mov.b32 	%r460, %f446;
	shl.b32 	%r461, %r460, 23;
	mov.b32 	%f451, %r461;
	ex2.approx.ftz.f32 	%f452, %f450;
	mul.f32 	%f453, %f452, %f451;
	add.f32 	%f454, %f442, %f453;
	sub.f32 	%f455, %f634, %f224;
	fma.rn.f32 	%f456, %f455, 0f3BBB989D, 0f3F000000;
	cvt.sat.f32.f32 	%f457, %f456;
	fma.rm.f32 	%f458, %f457, %f229, %f228;
	add.f32 	%f459, %f458, 0fCB40007F;
	neg.f32 	%f460, %f459;
	fma.rn.f32 	%f461, %f455, 0f3FB8AA3B, %f460;
	fma.rn.f32 	%f462, %f455, 0f32A57060, %f461;
	mov.b32 	%r462, %f458;
	shl.b32 	%r463, %r462, 23;
	mov.b32 	%f463, %r463;
	ex2.approx.ftz.f32 	%f464, %f462;
	mul.f32 	%f465, %f464, %f463;
	add.f32 	%f466, %f454, %f465;
	sub.f32 	%f467, %f639, %f224;
	fma.rn.f32 	%f468, %f467, 0f3BBB989D, 0f3F000000;
	cvt.sat.f32.f32 	%f469, %f468;
	fma.rm.f32 	%f470, %f469, %f229, %f228;
	add.f32 	%f471, %f470, 0fCB40007F;
	neg.f32 	%f472, %f471;
	fma.rn.f32 	%f473, %f467, 0f3FB8AA3B, %f472;
	fma.rn.f32 	%f474, %f467, 0f32A57060, %f473;
	mov.b32 	%r464, %f470;
	shl.b32 	%r465, %r464, 23;
	mov.b32 	%f475, %r465;
	ex2.approx.ftz.f32 	%f476, %f474;
	mul.f32 	%f477, %f476, %f475;
	add.f32 	%f478, %f466, %f477;
	sub.f32 	%f479, %f638, %f224;
	fma.rn.f32 	%f480, %f479, 0f3BBB989D, 0f3F000000;
	cvt.sat.f32.f32 	%f481, %f480;
	fma.rm.f32 	%f482, %f481, %f229, %f228;
	add.f32 	%f483, %f482, 0fCB40007F;
	neg.f32 	%f484, %f483;
	fma.rn.f32 	%f485, %f479, 0f3FB8AA3B, %f484;
	fma.rn.f32 	%f486, %f479, 0f32A57060, %f485;
	mov.b32 	%r466, %f482;
	shl.b32 	%r467, %r466, 23;
	mov.b32 	%f487, %r467;
	ex2.approx.ftz.f32 	%f488, %f486;
	mul.f32 	%f489, %f488, %f487;
	add.f32 	%f490, %f478, %f489;
	sub.f32 	%f491, %f643, %f224;
	fma.rn.f32 	%f492, %f491, 0f3BBB989D, 0f3F000000;
	cvt.sat.f32.f32 	%f493, %f492;
	fma.rm.f32 	%f494, %f493, %f229, %f228;
	add.f32 	%f495, %f494, 0fCB40007F;
	neg.f32 	%f496, %f495;
	fma.rn.f32 	%f497, %f491, 0f3FB8AA3B, %f496;
	fma.rn.f32 	%f498, %f491, 0f32A57060, %f497;
	mov.b32 	%r468, %f494;
	shl.b32 	%r469, %r468, 23;
	mov.b32 	%f499, %r469;
	ex2.approx.ftz.f32 	%f500, %f498;
	mul.f32 	%f501, %f500, %f499;
	add.f32 	%f502, %f490, %f501;
	sub.f32 	%f503, %f642, %f224;
	fma.rn.f32 	%f504, %f503, 0f3BBB989D, 0f3F000000;
	cvt.sat.f32.f32 	%f505, %f504;
	fma.rm.f32 	%f506, %f505, %f229, %f228;
	add.f32 	%f507, %f506, 0fCB40007F;
	neg.f32 	%f508, %f507;
	fma.rn.f32 	%f509, %f503, 0f3FB8AA3B, %f508;
	fma.rn.f32 	%f510, %f503, 0f32A57060, %f509;
	mov.b32 	%r470, %f506;
	shl.b32 	%r471, %r470, 23;
	mov.b32 	%f511, %r471;
	ex2.approx.ftz.f32 	%f512, %f510;
	mul.f32 	%f513, %f512, %f511;
	add.f32 	%f514, %f502, %f513;
	sub.f32 	%f515, %f647, %f224;
	fma.rn.f32 	%f516, %f515, 0f3BBB989D, 0f3F000000;
	cvt.sat.f32.f32 	%f517, %f516;
	fma.rm.f32 	%f518, %f517, %f229, %f228;
	add.f32 	%f519, %f518, 0fCB40007F;
	neg.f32 	%f520, %f519;
	fma.rn.f32 	%f521, %f515, 0f3FB8AA3B, %f520;
	fma.rn.f32 	%f522, %f515, 0f32A57060, %f521;
	mov.b32 	%r472, %f518;
	shl.b32 	%r473, %r472, 23;
	mov.b32 	%f523, %r473;
	ex2.approx.ftz.f32 	%f524, %f522;
	mul.f32 	%f525, %f524, %f523;
	add.f32 	%f526, %f514, %f525;
	sub.f32 	%f527, %f646, %f224;
	fma.rn.f32 	%f528, %f527, 0f3BBB989D, 0f3F000000;
	cvt.sat.f32.f32 	%f529, %f528;
	fma.rm.f32 	%f530, %f529, %f229, %f228;
	add.f32 	%f531, %f530, 0fCB40007F;
	neg.f32 	%f532, %f531;
	fma.rn.f32 	%f533, %f527, 0f3FB8AA3B, %f532;
	fma.rn.f32 	%f534, %f527, 0f32A57060, %f533;
	mov.b32 	%r474, %f530;
	shl.b32 	%r475, %r474, 23;
	mov.b32 	%f535, %r475;
	ex2.approx.ftz.f32 	%f536, %f534;
	mul.f32 	%f537, %f536, %f535;
	add.f32 	%f538, %f526, %f537;
	sub.f32 	%f539, %f651, %f224;
	fma.rn.f32 	%f540, %f539, 0f3BBB989D, 0f3F000000;
	cvt.sat.f32.f32 	%f541, %f540;
	fma.rm.f32 	%f542, %f541, %f229, %f228;
	add.f32 	%f543, %f542, 0fCB40007F;
	neg.f32 	%f544, %f543;
	fma.rn.f32 	%f545, %f539, 0f3FB8AA3B, %f544;
	fma.rn.f32 	%f546, %f539, 0f32A57060, %f545;
	mov.b32 	%r476, %f542;
	shl.b32 	%r477, %r476, 23;
	mov.b32 	%f547, %r477;
	ex2.approx.ftz.f32 	%f548, %f546;
	mul.f32 	%f549, %f548, %f547;
	add.f32 	%f550, %f538, %f549;
	sub.f32 	%f551, %f650, %f224;
	fma.rn.f32 	%f552, %f551, 0f3BBB989D, 0f3F000000;
	cvt.sat.f32.f32 	%f553, %f552;
	fma.rm.f32 	%f554, %f553, %f229, %f228;
	add.f32 	%f555, %f554, 0fCB40007F;
	neg.f32 	%f556, %f555;
	fma.rn.f32 	%f557, %f551, 0f3FB8AA3B, %f556;
	fma.rn.f32 	%f558, %f551, 0f32A57060, %f557;
	mov.b32 	%r478, %f554;
	shl.b32 	%r479, %r478, 23;
	mov.b32 	%f559, %r479;
	ex2.approx.ftz.f32 	%f560, %f558;
	mul.f32 	%f561, %f560, %f559;
	add.f32 	%f562, %f550, %f561;
	sub.f32 	%f563, %f655, %f224;
	fma.rn.f32 	%f564, %f563, 0f3BBB989D, 0f3F000000;
	cvt.sat.f32.f32 	%f565, %f564;
	fma.rm.f32 	%f566, %f565, %f229, %f228;
	add.f32 	%f567, %f566, 0fCB40007F;
	neg.f32 	%f568, %f567;
	fma.rn.f32 	%f569, %f563, 0f3FB8AA3B, %f568;
	fma.rn.f32 	%f570, %f563, 0f32A57060, %f569;
	mov.b32 	%r480, %f566;
	shl.b32 	%r481, %r480, 23;
	mov.b32 	%f571, %r481;
	ex2.approx.ftz.f32 	%f572, %f570;
	mul.f32 	%f573, %f572, %f571;
	add.f32 	%f574, %f562, %f573;
	sub.f32 	%f575, %f654, %f224;
	fma.rn.f32 	%f576, %f575, 0f3BBB989D, 0f3F000000;
	cvt.sat.f32.f32 	%f577, %f576;
	fma.rm.f32 	%f578, %f577, %f229, %f228;
	add.f32 	%f579, %f578, 0fCB40007F;
	neg.f32 	%f580, %f579;
	fma.rn.f32 	%f581, %f575, 0f3FB8AA3B, %f580;
	fma.rn.f32 	%f582, %f575, 0f32A57060, %f581;
	mov.b32 	%r482, %f578;
	shl.b32 	%r483, %r482, 23;
	mov.b32 	%f583, %r483;
	ex2.approx.ftz.f32 	%f584, %f582;
	mul.f32 	%f585, %f584, %f583;
	add.f32 	%f586, %f574, %f585;
	mov.b32 	%r484, %f586;
	shfl.sync.bfly.b32	%r485|%p114, %r484, 16, 31, -1;
	mov.b32 	%f587, %r485;
	add.f32 	%f588, %f586, %f587;
	mov.b32 	%r486, %f588;
	shfl.sync.bfly.b32	%r487|%p115, %r486, 8, 31, -1;
	mov.b32 	%f589, %r487;
	add.f32 	%f590, %f588, %f589;
	mov.b32 	%r488, %f590;
	shfl.sync.bfly.b32	%r489|%p116, %r488, 4, 31, -1;
	mov.b32 	%f591, %r489;
	add.f32 	%f592, %f590, %f591;
	mov.b32 	%r490, %f592;
	shfl.sync.bfly.b32	%r491|%p117, %r490, 2, 31, -1;
	mov.b32 	%f593, %r491;
	add.f32 	%f594, %f592, %f593;
	mov.b32 	%r492, %f594;
	shfl.sync.bfly.b32	%r493|%p118, %r492, 1, 31, -1;
	mov.b32 	%f595, %r493;
	add.f32 	%f596, %f594, %f595;
	div.rn.f32 	%f108, %f237, %f596;
	div.rn.f32 	%f109, %f249, %f596;
	div.rn.f32 	%f110, %f261, %f596;
	div.rn.f32 	%f111, %f273, %f596;
	div.rn.f32 	%f112, %f285, %f596;
	div.rn.f32 	%f113, %f297, %f596;
	div.rn.f32 	%f114, %f309, %f596;
	div.rn.f32 	%f115, %f321, %f596;
	div.rn.f32 	%f116, %f333, %f596;
	div.rn.f32 	%f117, %f345, %f596;
	div.rn.f32 	%f118, %f357, %f596;
	div.rn.f32 	%f119, %f369, %f596;
	div.rn.f32 	%f120, %f381, %f596;
	div.rn.f32 	%f121, %f393, %f596;
	div.rn.f32 	%f122, %f405, %f596;
	div.rn.f32 	%f123, %f417, %f596;
	div.rn.f32 	%f124, %f429, %f596;
	div.rn.f32 	%f125, %f441, %f596;
	div.rn.f32 	%f126, %f453, %f596;
	div.rn.f32 	%f127, %f465, %f596;
	div.rn.f32 	%f128, %f477, %f596;
	div.rn.f32 	%f129, %f489, %f596;
	div.rn.f32 	%f130, %f501, %f596;
	div.rn.f32 	%f131, %f513, %f596;
	div.rn.f32 	%f132, %f525, %f596;
	div.rn.f32 	%f133, %f537, %f596;
	div.rn.f32 	%f134, %f549, %f596;
	div.rn.f32 	%f135, %f561, %f596;
	div.rn.f32 	%f136, %f573, %f596;
	div.rn.f32 	%f137, %f585, %f596;
	mul.lo.s64 	%rd40, %rd200, %rd53;
	@%p108 bra 	$L__BB501_66;
	add.s64 	%rd107, %rd40, %rd5;
	shr.u64 	%rd108, %rd107, 63;
	add.s64 	%rd109, %rd107, %rd108;
	shl.b64 	%rd110, %rd109, 2;
	and.b64  	%rd111, %rd110, -8;
	add.s64 	%rd112, %rd3, %rd111;
	st.global.v2.f32 	[%rd112], {%f108, %f109};
$L__BB501_66:
	setp.le.s64 	%p119, %rd55, %rd6;
	@%p119 bra 	$L__BB501_68;
	add.s64 	%rd113, %rd40, %rd6;
	shr.u64 	%rd114, %rd113, 63;
	add.s64 	%rd115, %rd113, %rd114;
	shl.b64 	%rd116, %rd115, 2;
	and.b64  	%rd117, %rd116, -8;
	add.s64 	%rd118, %rd3, %rd117;
	st.global.v2.f32 	[%rd118], {%f110, %f111};
$L__BB501_68:
	setp.le.s64 	%p120, %rd55, %rd7;
	@%p120 bra 	$L__BB501_70;
	add.s64 	%rd119, %rd40, %rd7;
	shr.u64 	%rd120, %rd119, 63;
	add.s64 	%rd121, %rd119, %rd120;
	shl.b64 	%rd122, %rd121, 2;
	and.b64  	%rd123, %rd122, -8;
	add.s64 	%rd124, %rd3, %rd123;
	st.global.v2.f32 	[%rd124], {%f112, %f113};
$L__BB501_70:
	setp.le.s64 	%p121, %rd55, %rd8;
	@%p121 bra 	$L__BB501_72;
	add.s64 	%rd125, %rd40, %rd8;
	shr.u64 	%rd126, %rd125, 63;
	add.s64 	%rd127, %rd125, %rd126;
	shl.b64 	%rd128, %rd127, 2;
	and.b64  	%rd129, %rd128, -8;
	add.s64 	%rd130, %rd3, %rd129;
	st.global.v2.f32 	[%rd130], {%f114, %f115};
$L__BB501_72:
	setp.le.s64 	%p122, %rd55, %rd9;
	@%p122 bra 	$L__BB501_74;
	add.s64 	%rd131, %rd40, %rd9;
	shr.u64 	%rd132, %rd131, 63;
	add.s64 	%rd133, %rd131, %rd132;
	shl.b64 	%rd134, %rd133, 2;
	and.b64  	%rd135, %rd134, -8;
	add.s64 	%rd136, %rd3, %rd135;
	st.global.v2.f32 	[%rd136], {%f116, %f117};
$L__BB501_74:
	setp.le.s64 	%p123, %rd55, %rd10;
	@%p123 bra 	$L__BB501_76;
	add.s64 	%rd137, %rd40, %rd10;
	shr.u64 	%rd138, %rd137, 63;
	add.s64 	%rd139, %rd137, %rd138;
	shl.b64 	%rd140, %rd139, 2;
	and.b64  	%rd141, %rd140, -8;
	add.s64 	%rd142, %rd3, %rd141;
	st.global.v2.f32 	[%rd142], {%f118, %f119};
$L__BB501_76:
	setp.le.s64 	%p124, %rd55, %rd11;
	@%p124 bra 	$L__BB501_78;
	add.s64 	%rd143, %rd40, %rd11;
	shr.u64 	%rd144, %rd143, 63;
	add.s64 	%rd145, %rd143, %rd144;
	shl.b64 	%rd146, %rd145, 2;
	and.b64  	%rd147, %rd146, -8;
	add.s64 	%rd148, %rd3, %rd147;
	st.global.v2.f32 	[%rd148], {%f120, %f121};
$L__BB501_78:
	setp.le.s64 	%p125, %rd55, %rd12;
	@%p125 bra 	$L__BB501_80;
	add.s64 	%rd149, %rd40, %rd12;
	shr.u64 	%rd150, %rd149, 63;
	add.s64 	%rd151, %rd149, %rd150;
	shl.b64 	%rd152, %rd151, 2;
	and.b64  	%rd153, %rd152, -8;
	add.s64 	%rd154, %rd3, %rd153;
	st.global.v2.f32 	[%rd154], {%f122, %f123};
$L__BB501_80:
	setp.le.s64 	%p126, %rd55, %rd13;
	@%p126 bra 	$L__BB501_82;
	add.s64 	%rd155, %rd40, %rd13;
	shr.u64 	%rd156, %rd155, 63;
	add.s64 	%rd157, %rd155, %rd156;
	shl.b64 	%rd158, %rd157, 2;
	and.b64  	%rd159, %rd158, -8;
	add.s64 	%rd160, %rd3, %rd159;
	st.global.v2.f32 	[%rd160], {%f124, %f125};
$L__BB501_82:
	setp.le.s64 	%p127, %rd55, %rd14;
	@%p127 bra 	$L__BB501_84;
	add.s64 	%rd161, %rd40, %rd14;
	shr.u64 	%rd162, %rd161, 63;
	add.s64 	%rd163, %rd161, %rd162;
	shl.b64 	%rd164, %rd163, 2;
	and.b64  	%rd165, %rd164, -8;
	add.s64 	%rd166, %rd3, %rd165;
	st.global.v2.f32 	[%rd166], {%f126, %f127};
$L__BB501_84:
	setp.le.s64 	%p128, %rd55, %rd15;
	@%p128 bra 	$L__BB501_86;
	add.s64 	%rd167, %rd40, %rd15;
	shr.u64 	%rd168, %rd167, 63;
	add.s64 	%rd169, %rd167, %rd168;
	shl.b64 	%rd170, %rd169, 2;
	and.b64  	%rd171, %rd170, -8;
	add.s64 	%rd172, %rd3, %rd171;
	st.global.v2.f32 	[%rd172], {%f128, %f129};
$L__BB501_86:
	setp.le.s64 	%p129, %rd55, %rd16;
	@%p129 bra 	$L__BB501_88;
	add.s64 	%rd173, %rd40, %rd16;
	shr.u64 	%rd174, %rd173, 63;
	add.s64 	%rd175, %rd173, %rd174;
	shl.b64 	%rd176, %rd175, 2;
	and.b64  	%rd177, %rd176, -8;
	add.s64 	%rd178, %rd3, %rd177;
	st.global.v2.f32 	[%rd178], {%f130, %f131};
$L__BB501_88:
	setp.le.s64 	%p130, %rd55, %rd17;
	@%p130 bra 	$L__BB501_90;
	add.s64 	%rd179, %rd40, %rd17;
	shr.u64 	%rd180, %rd179, 63;
	add.s64 	%rd181, %rd179, %rd180;
	shl.b64 	%rd182, %rd181, 2;
	and.b64  	%rd183, %rd182, -8;
	add.s64 	%rd184, %rd3, %rd183;
	st.global.v2.f32 	[%rd184], {%f132, %f133};
$L__BB501_90:
	setp.le.s64 	%p131, %rd55, %rd18;
	@%p131 bra 	$L__BB501_92;
	add.s64 	%rd185, %rd40, %rd18;
	shr.u64 	%rd186, %rd185, 63;
	add.s64 	%rd187, %rd185, %rd186;
	shl.b64 	%rd188, %rd187, 2;
	and.b64  	%rd189, %rd188, -8;
	add.s64 	%rd190, %rd3, %rd189;
	st.global.v2.f32 	[%rd190], {%f134, %f135};
$L__BB501_92:
	setp.le.s64 	%p132, %rd55, %rd19;
	@%p132 bra 	$L__BB501_94;
	add.s64 	%rd191, %rd40, %rd19;
	shr.u64 	%rd192, %rd191, 63;
	add.s64 	%rd193, %rd191, %rd192;
	shl.b64 	%rd194, %rd193, 2;
	and.b64  	%rd195, %rd194, -8;
	add.s64 	%rd196, %rd3, %rd195;
	st.global.v2.f32 	[%rd196], {%f136, %f137};
$L__BB501_94:
	ld.param.u64 	%rd199, [_Z15SoftmaxWarpImplI22BroadcastScaleMaskLoadIffbLm4EiE11DirectStoreIffEfLi2ELi30ELi32ELi1ELb1EL9Algorithm0EEvT_T0_ll_param_2];
	mov.u32 	%r494, %nctaid.x;
	mov.u32 	%r495, %ntid.y;
	mul.lo.s32 	%r496, %r494, %r495;
	cvt.s64.s32 	%rd197, %r496;
	add.s64 	%rd200, %rd200, %rd197;
	setp.lt.s64 	%p133, %rd200, %rd199;
	@%p133 bra 	$L__BB501_4;
$L__BB501_95:
	ret;

}
	// .globl	_Z15SoftmaxWarpImplI22BroadcastScaleMaskLoadIffbLm4EiE11DirectStoreIffEfLi2ELi32ELi32ELi1ELb0EL9Algorithm0EEvT_T0_ll
.visible .entry _Z15SoftmaxWarpImplI22BroadcastScaleMaskLoadIffbLm4EiE11DirectStoreIffEfLi2ELi32ELi32ELi1ELb0EL9Algorithm0EEvT_T0_ll(
	.param .align 8 .b8 _Z15SoftmaxWarpImplI22BroadcastScaleMaskLoadIffbLm4EiE11DirectStoreIffEfLi2ELi32ELi32ELi1ELb0EL9Algorithm0EEvT_T0_ll_param_0[120],
	.param .align 8 .b8 _Z15SoftmaxWarpImplI22BroadcastScaleMaskLoadIffbLm4EiE11DirectStoreIffEfLi2ELi32ELi32ELi1ELb0EL9Algorithm0EEvT_T0_ll_param_1[16],
	.param .u64 _Z15SoftmaxWarpImplI22BroadcastScaleMaskLoadIffbLm4EiE11DirectStoreIffEfLi2ELi32ELi32ELi1ELb0EL9Algorithm0EEvT_T0_ll_param_2,
	.param .u64 _Z15SoftmaxWarpImplI22BroadcastScaleMaskLoadIffbLm4EiE11DirectStoreIffEfLi2ELi32ELi32ELi1ELb0EL9Algorithm0EEvT_T0_ll_param_3
)
{
	.reg .pred 	%p<110>;
	.reg .b16 	%rs<33>;
	.reg .b32 	%r<496>;
	.reg .b32 	%f<587>;
	.reg .b64 	%rd<196>;

	ld.param.u64 	%rd38, [_Z15SoftmaxWarpImplI22BroadcastScaleMaskLoadIffbLm4EiE11DirectStoreIffEfLi2ELi32ELi32ELi1ELb0EL9Algorithm0EEvT_T0_ll_param_1+8];
	ld.param.u64 	%rd37, [_Z15SoftmaxWarpImplI22BroadcastScaleMaskLoadIffbLm4EiE11DirectStoreIffEfLi2ELi32ELi32ELi1ELb0EL9Algorithm0EEvT_T0_ll_param_1];
	ld.param.v2.f32 	{%f51, %f52}, [_Z15SoftmaxWarpImplI22BroadcastScaleMaskLoadIffbLm4EiE11DirectStoreIffEfLi2ELi32ELi32ELi1ELb0EL9Algorithm0EEvT_T0_ll_param_0+112];
	ld.param.u64 	%rd36, [_Z15SoftmaxWarpImplI22BroadcastScaleMaskLoadIffbLm4EiE11DirectStoreIffEfLi2ELi32ELi32ELi1ELb0EL9Algorithm0EEvT_T0_ll_param_0+104];
	ld.param.v2.u32 	{%r16, %r17}, [_Z15SoftmaxWarpImplI22BroadcastScaleMaskLoadIffbLm4EiE11DirectStoreIffEfLi2ELi32ELi32ELi1ELb0EL9Algorithm0EEvT_T0_ll_param_0+88];
	ld.param.v2.u32 	{%r14, %r15}, [_Z15SoftmaxWarpImplI22BroadcastScaleMaskLoadIffbLm4EiE11DirectStoreIffEfLi2ELi32ELi32ELi1ELb0EL9Algorithm0EEvT_T0_ll_param_0+80];
	ld.param.v2.u32 	{%r12, %r13}, [_Z15SoftmaxWarpImplI22BroadcastScaleMaskLoadIffbLm4EiE11DirectStoreIffEfLi2ELi32ELi32ELi1ELb0EL9Algorithm0EEvT_T0_ll_param_0+64];
	ld.param.v2.u32 	{%r10, %r11}, [_Z15SoftmaxWarpImplI22BroadcastScaleMaskLoadIffbLm4EiE11DirectStoreIffEfLi2ELi32ELi32ELi1ELb0EL9Algorithm0EEvT_T0_ll_param_0+56];
	ld.param.u64 	%rd32, [_Z15SoftmaxWarpImplI22BroadcastScaleMaskLoadIffbLm4EiE11DirectStoreIffEfLi2ELi32ELi32ELi1ELb0EL9Algorithm0EEvT_T0_ll_param_0+40];
	ld.param.u64 	%rd31, [_Z15SoftmaxWarpImplI22BroadcastScaleMaskLoadIffbLm4EiE11DirectStoreIffEfLi2ELi32ELi32ELi1ELb0EL9Algorithm0EEvT_T0_ll_param_0+32];
	ld.param.u64 	%rd30, [_Z15SoftmaxWarpImplI22BroadcastScaleMaskLoadIffbLm4EiE11DirectStoreIffEfLi2ELi32ELi32ELi1ELb0EL9Algorithm0EEvT_T0_ll_param_0+24];
	ld.param.u64 	%rd29, [_Z15SoftmaxWarpImplI22BroadcastScaleMaskLoadIffbLm4EiE11DirectStoreIffEfLi2ELi32ELi32ELi1ELb0EL9Algorithm0EEvT_T0_ll_param_0+16];
	ld.param.u64 	%rd28, [_Z15SoftmaxWarpImplI22BroadcastScaleMaskLoadIffbLm4EiE11DirectStoreIffEfLi2ELi32ELi32ELi1ELb0EL9Algorithm0EEvT_T0_ll_param_0+8];
	ld.param.u64 	%rd27, [_Z15SoftmaxWarpImplI22BroadcastScaleMaskLoadIffbLm4EiE11DirectStoreIffEfLi2ELi32ELi32ELi1ELb0EL9Algorithm0EEvT_T0_ll_param_0];
	ld.param.u64 	%rd40, [_Z15SoftmaxWarpImplI22BroadcastScaleMaskLoadIffbLm4EiE11DirectStoreIffEfLi2ELi32ELi32ELi1ELb0EL9Algorithm0EEvT_T0_ll_param_3];
	cvta.to.global.u64 	%rd1, %rd27;
	cvta.to.global.u64 	%rd2, %rd28;
	setp.lt.s64 	%p1, %rd40, 1025;
	@%p1 bra 	$L__BB502_2;
	mov.u64 	%rd41, $str;
	cvta.global.u64 	%rd42, %rd41;
	mov.u64 	%rd43, $str$1;
	cvta.global.u64 	%rd44, %rd43;
	mov.u64 	%rd45, __unnamed_488;
	cvta.global.u64 	%rd46, %rd45;
	{ // callseq 487, 0
	.param .b64 param0;
	st.param.b64 	[param0], %rd42;
	.param .b64 param1;
	st.param.b64 	[param1], %rd44;
	.param .b32 param2;
	st.param.b32 	[param2], 254;
	.param .b64 param3;
	st.param.b64 	[param3], %rd46;
	.param .b64 param4;
	st.param.b64 	[param4], 1;
	call.uni 
	__assertfail, 
	(
	param0, 
	param1, 
	param2, 
	param3, 
	param4
	);
	} // callseq 487
$L__BB502_2:
	ld.param.u64 	%rd193, [_Z15SoftmaxWarpImplI22BroadcastScaleMaskLoadIffbLm4EiE11DirectStoreIffEfLi2ELi32ELi32ELi1ELb0EL9Algorithm0EEvT_T0_ll_param_2];
	mov.u32 	%r18, %ctaid.x;
	mov.u32 	%r19, %ntid.y;
	mov.u32 	%r20, %tid.y;
	mad.lo.s32 	%r21, %r18, %r19, %r20;
	cvt.s64.s32 	%rd195, %r21;
	setp.le.s64 	%p2, %rd193, %rd195;
	@%p2 bra 	$L__BB502_37;
	mov.u32 	%r22, %tid.x;
	shl.b32 	%r23, %r22, 1;
	cvt.u64.u32 	%rd8, %r23;
	cvt.u32.u64 	%r24, %rd8;
	cvt.u32.u64 	%r26, %rd36;
$L__BB502_4:
	setp.eq.s64 	%p3, %rd32, 1;
	setp.eq.s64 	%p4, %rd31, 1;
	setp.eq.s64 	%p5, %rd30, 1;
	setp.eq.s64 	%p6, %rd29, 1;
	cvt.u32.u64 	%r25, %rd195;
	mad.lo.s32 	%r8, %r26, %r25, %r24;
	div.s32 	%r27, %r8, %r10;
	mul.lo.s32 	%r28, %r27, %r10;
	sub.s32 	%r29, %r8, %r28;
	div.s32 	%r30, %r29, %r11;
	mul.lo.s32 	%r31, %r30, %r11;
	sub.s32 	%r32, %r29, %r31;
	div.s32 	%r33, %r32, %r12;
	mul.lo.s32 	%r34, %r33, %r12;
	sub.s32 	%r35, %r32, %r34;
	selp.b32 	%r36, 0, %r27, %p6;
	selp.b32 	%r37, 0, %r30, %p5;
	selp.b32 	%r38, 0, %r33, %p4;
	selp.b32 	%r39, 0, %r35, %p3;
	mul.lo.s32 	%r40, %r14, %r36;
	mad.lo.s32 	%r41, %r15, %r37, %r40;
	mad.lo.s32 	%r42, %r16, %r38, %r41;
	mad.lo.s32 	%r43, %r17, %r39, %r42;
	shr.u32 	%r44, %r8, 31;
	add.s32 	%r45, %r8, %r44;
	shr.s32 	%r46, %r45, 1;
	mul.wide.s32 	%rd47, %r46, 8;
	add.s64 	%rd10, %rd1, %rd47;
	ld.global.f32 	%f53, [%rd10];
	shr.u32 	%r47, %r43, 31;
	add.s32 	%r48, %r43, %r47;
	shr.s32 	%r49, %r48, 1;
	mul.wide.s32 	%rd48, %r49, 2;
	add.s64 	%rd49, %rd2, %rd48;
	ld.global.v2.u8 	{%rs1, %rs2}, [%rd49];
	setp.eq.s16 	%p7, %rs1, 0;
	mul.f32 	%f54, %f53, %f52;
	selp.f32 	%f3, %f51, %f54, %p7;
	setp.eq.s16 	%p8, %rs2, 0;
	mov.f32 	%f571, %f51;
	@%p8 bra 	$L__BB502_6;
	ld.global.f32 	%f55, [%rd10+4];
	mul.f32 	%f571, %f55, %f52;
$L__BB502_6:
	setp.eq.s64 	%p9, %rd32, 1;
	setp.eq.s64 	%p10, %rd31, 1;
	setp.eq.s64 	%p11, %rd30, 1;
	setp.eq.s64 	%p12, %rd29, 1;
	add.s32 	%r9, %r8, 64;
	div.s32 	%r50, %r9, %r10;
	mul.lo.s32 	%r51, %r50, %r10;
	sub.s32 	%r52, %r9, %r51;
	div.s32 	%r53, %r52, %r11;
	mul.lo.s32 	%r54, %r53, %r11;
	sub.s32 	%r55, %r52, %r54;
	div.s32 	%r56, %r55, %r12;
	mul.lo.s32 	%r57, %r56, %r12;
	sub.s32 	%r58, %r55, %r57;
	selp.b32 	%r59, 0, %r50, %p12;
	selp.b32 	%r60, 0, %r53, %p11;
	selp.b32 	%r61, 0, %r56, %p10;
	selp.b32 	%r62, 0, %r58, %p9;
	mul.lo.s32 	%r63, %r14, %r59;
	mad.lo.s32 	%r64, %r15, %r60, %r63;
	mad.lo.s32 	%r65, %r16, %r61, %r64;
	mad.lo.s32 	%r66, %r17, %r62, %r65;
	shr.u32 	%r67, %r9, 31;
	add.s32 	%r68, %r9, %r67;
	shr.s32 	%r69, %r68, 1;
	mul.wide.s32 	%rd50, %r69, 8;
	add.s64 	%rd11, %rd1, %rd50;
	ld.global.f32 	%f56, [%rd11];
	shr.u32 	%r70, %r66, 31;
	add.s32 	%r71, %r66, %r70;
	shr.s32 	%r72, %r71, 1;
	mul.wide.s32 	%rd51, %r72, 2;
	add.s64 	%rd52, %rd2, %rd51;
	ld.global.v2.u8 	{%rs3, %rs4}, [%rd52];
	setp.eq.s16 	%p13, %rs3, 0;
	mul.f32 	%f57, %f56, %f52;
	selp.f32 	%f6, %f51, %f57, %p13;
	setp.eq.s16 	%p14, %rs4, 0;
	mov.f32 	%f572, %f51;
	@%p14 bra 	$L__BB502_8;
	ld.global.f32 	%f58, [%rd11+4];
	mul.f32 	%f572, %f58, %f52;
$L__BB502_8:
	setp.eq.s64 	%p15, %rd32, 1;
	setp.eq.s64 	%p16, %rd31, 1;
	setp.eq.s64 	%p17, %rd30, 1;
	setp.eq.s64 	%p18, %rd29, 1;
	add.s32 	%r73, %r9, 64;
	div.s32 	%r74, %r73, %r10;
	mul.lo.s32 	%r75, %r74, %r10;
	sub.s32 	%r76, %r73, %r75;
	div.s32 	%r77, %r76, %r11;
	mul.lo.s32 	%r78, %r77, %r11;
	sub.s32 	%r79, %r76, %r78;
	div.s32 	%r80, %r79, %r12;
	mul.lo.s32 	%r81, %r80, %r12;
	sub.s32 	%r82, %r79, %r81;
	selp.b32 	%r83, 0, %r74, %p18;
	selp.b32 	%r84, 0, %r77, %p17;
	selp.b32 	%r85, 0, %r80, %p16;
	selp.b32 	%r86, 0, %r82, %p15;
	mul.lo.s32 	%r87, %r14, %r83;
	mad.lo.s32 	%r88, %r15, %r84, %r87;
	mad.lo.s32 	%r89, %r16, %r85, %r88;
	mad.lo.s32 	%r90, %r17, %r86, %r89;
	shr.u32 	%r91, %r73, 31;
	add.s32 	%r92, %r73, %r91;
	shr.s32 	%r93, %r92, 1;
	mul.wide.s32 	%rd53, %r93, 8;
	add.s64 	%rd12, %rd1, %rd53;
	ld.global.f32 	%f59, [%rd12];
	shr.u32 	%r94, %r90, 31;
	add.s32 	%r95, %r90, %r94;
	shr.s32 	%r96, %r95, 1;
	mul.wide.s32 	%rd54, %r96, 2;
	add.s64 	%rd55, %rd2, %rd54;
	ld.global.v2.u8 	{%rs5, %rs6}, [%rd55];
	setp.eq.s16 	%p19, %rs5, 0;
	mul.f32 	%f60, %f59, %f52;
	selp.f32 	%f9, %f51, %f60, %p19;
	setp.eq.s16 	%p20, %rs6, 0;
	mov.f32 	%f573, %f51;
	@%p20 bra 	$L__BB502_10;
	ld.global.f32 	%f61, [%rd12+4];
	mul.f32 	%f573, %f61, %f52;
$L__BB502_10:
	setp.eq.s64 	%p21, %rd32, 1;
	setp.eq.s64 	%p22, %rd31, 1;
	setp.eq.s64 	%p23, %rd30, 1;
	setp.eq.s64 	%p24, %rd29, 1;
	add.s32 	%r97, %r9, 128;
	div.s32 	%r98, %r97, %r10;
	mul.lo.s32 	%r99, %r98, %r10;
	sub.s32 	%r100, %r97, %r99;
	div.s32 	%r101, %r100, %r11;
	mul.lo.s32 	%r102, %r101, %r11;
	sub.s32 	%r103, %r100, %r102;
	div.s32 	%r104, %r103, %r12;
	mul.lo.s32 	%r105, %r104, %r12;
	sub.s32 	%r106, %r103, %r105;
	selp.b32 	%r107, 0, %r98, %p24;
	selp.b32 	%r108, 0, %r101, %p23;
	selp.b32 	%r109, 0, %r104, %p22;
	selp.b32 	%r110, 0, %r106, %p21;
	mul.lo.s32 	%r111, %r14, %r107;
	mad.lo.s32 	%r112, %r15, %r108, %r111;
	mad.lo.s32 	%r113, %r16, %r109, %r112;
	mad.lo.s32 	%r114, %r17, %r110, %r113;
	shr.u32 	%r115, %r97, 31;
	add.s32 	%r116, %r97, %r115;
	shr.s32 	%r117, %r116, 1;
	mul.wide.s32 	%rd56, %r117, 8;
	add.s64 	%rd13, %rd1, %rd56;
	ld.global.f32 	%f62, [%rd13];
	shr.u32 	%r118, %r114, 31;
	add.s32 	%r119, %r114, %r118;
	shr.s32 	%r120, %r119, 1;
	mul.wide.s32 	%rd57, %r120, 2;
	add.s64 	%rd58, %rd2, %rd57;
	ld.global.v2.u8 	{%rs7, %rs8}, [%rd58];
	setp.eq.s16 	%p25, %rs7, 0;
	mul.f32 	%f63, %f62, %f52;
	selp.f32 	%f12, %f51, %f63, %p25;
	setp.eq.s16 	%p26, %rs8, 0;
	mov.f32 	%f574, %f51;
	@%p26 bra 	$L__BB502_12;
	ld.global.f32 	%f64, [%rd13+4];
	mul.f32 	%f574, %f64, %f52;
$L__BB502_12:
	setp.eq.s64 	%p27, %rd32, 1;
	setp.eq.s64 	%p28, %rd31, 1;
	setp.eq.s64 	%p29, %rd30, 1;
	setp.eq.s64 	%p30, %rd29, 1;
	add.s32 	%r121, %r9, 192;
	div.s32 	%r122, %r121, %r10;
	mul.lo.s32 	%r123, %r122, %r10;
	sub.s32 	%r124, %r121, %r123;
	div.s32 	%r125, %r124, %r11;
	mul.lo.s32 	%r126, %r125, %r11;
	sub.s32 	%r127, %r124, %r126;
	div.s32 	%r128, %r127, %r12;
	mul.lo.s32 	%r129, %r128, %r12;
	sub.s32 	%r130, %r127, %r129;
	selp.b32 	%r131, 0, %r122, %p30;
	selp.b32 	%r132, 0, %r125, %p29;
	selp.b32 	%r133, 0, %r128, %p28;
	selp.b32 	%r134, 0, %r130, %p27;
	mul.lo.s32 	%r135, %r14, %r131;
	mad.lo.s32 	%r136, %r15, %r132, %r135;
	mad.lo.s32 	%r137, %r16, %r133, %r136;
	mad.lo.s32 	%r138, %r17, %r134, %r137;
	shr.u32 	%r139, %r121, 31;
	add.s32 	%r140, %r121, %r139;
	shr.s32 	%r141, %r140, 1;
	mul.wide.s32 	%rd59, %r141, 8;
	add.s64 	%rd14, %rd1, %rd59;
	ld.global.f32 	%f65, [%rd14];
	shr.u32 	%r142, %r138, 31;
	add.s32 	%r143, %r138, %r142;
	shr.s32 	%r144, %r143, 1;
	mul.wide.s32 	%rd60, %r144, 2;
	add.s64 	%rd61, %rd2, %rd60;
	ld.global.v2.u8 	{%rs9, %rs10}, [%rd61];
	setp.eq.s16 	%p31, %rs9, 0;
	mul.f32 	%f66, %f65, %f52;
	selp.f32 	%f15, %f51, %f66, %p31;
	setp.eq.s16 	%p32, %rs10, 0;
	mov.f32 	%f575, %f51;
	@%p32 bra 	$L__BB502_14;
	ld.global.f32 	%f67, [%rd14+4];
	mul.f32 	%f575, %f67, %f52;
$L__BB502_14:
	setp.eq.s64 	%p33, %rd32, 1;
	setp.eq.s64 	%p34, %rd31, 1;
	setp.eq.s64 	%p35, %rd30, 1;
	setp.eq.s64 	%p36, %rd29, 1;
	add.s32 	%r145, %r9, 256;
	div.s32 	%r146, %r145, %r10;
	mul.lo.s32 	%r147, %r146, %r10;
	sub.s32 	%r148, %r145, %r147;
	div.s32 	%r149, %r148, %r11;
	mul.lo.s32 	%r150, %r149, %r11;
	sub.s32 	%r151, %r148, %r150;
	div.s32 	%r152, %r151, %r12;
	mul.lo.s32 	%r153, %r152, %r12;
	sub.s32 	%r154, %r151, %r153;
	selp.b32 	%r155, 0, %r146, %p36;
	selp.b32 	%r156, 0, %r149, %p35;
	selp.b32 	%r157, 0, %r152, %p34;
	selp.b32 	%r158, 0, %r154, %p33;
	mul.lo.s32 	%r159, %r14, %r155;
	mad.lo.s32 	%r160, %r15, %r156, %r159;
	mad.lo.s32 	%r161, %r16, %r157, %r160;
	mad.lo.s32 	%r162, %r17, %r158, %r161;
	shr.u32 	%r163, %r145, 31;
	add.s32 	%r164, %r145, %r163;
	shr.s32 	%r165, %r164, 1;
	mul.wide.s32 	%rd62, %r165, 8;
	add.s64 	%rd15, %rd1, %rd62;
	ld.global.f32 	%f68, [%rd15];
	shr.u32 	%r166, %r162, 31;
	add.s32 	%r167, %r162, %r166;
	shr.s32 	%r168, %r167, 1;
	mul.wide.s32 	%rd63, %r168, 2;
	add.s64 	%rd64, %rd2, %rd63;
	ld.global.v2.u8 	{%rs11, %rs12}, [%rd64];
	setp.eq.s16 	%p37, %rs11, 0;
	mul.f32 	%f69, %f68, %f52;
	selp.f32 	%f18, %f51, %f69, %p37;
	setp.eq.s16 	%p38, %rs12, 0;
	mov.f32 	%f576, %f51;
	@%p38 bra 	$L__BB502_16;
	ld.global.f32 	%f70, [%rd15+4];
	mul.f32 	%f576, %f70, %f52;
$L__BB502_16:
	setp.eq.s64 	%p39, %rd32, 1;
	setp.eq.s64 	%p40, %rd31, 1;
	setp.eq.s64 	%p41, %rd30, 1;
	setp.eq.s64 	%p42, %rd29, 1;
	add.s32 	%r169, %r9, 320;
	div.s32 	%r170, %r169, %r10;
	mul.lo.s32 	%r171, %r170, %r10;
	sub.s32 	%r172, %r169, %r171;
	div.s32 	%r173, %r172, %r11;
	mul.lo.s32 	%r174, %r173, %r11;
	sub.s32 	%r175, %r172, %r174;
	div.s32 	%r176, %r175, %r12;
	mul.lo.s32 	%r177, %r176, %r12;
	sub.s32 	%r178, %r175, %r177;
	selp.b32 	%r179, 0, %r170, %p42;
	selp.b32 	%r180, 0, %r173, %p41;
	selp.b32 	%r181, 0, %r176, %p40;
	selp.b32 	%r182, 0, %r178, %p39;
	mul.lo.s32 	%r183, %r14, %r179;
	mad.lo.s32 	%r184, %r15, %r180, %r183;
	mad.lo.s32 	%r185, %r16, %r181, %r184;
	mad.lo.s32 	%r186, %r17, %r182, %r185;
	shr.u32 	%r187, %r169, 31;
	add.s32 	%r188, %r169, %r187;
	shr.s32 	%r189, %r188, 1;
	mul.wide.s32 	%rd65, %r189, 8;
	add.s64 	%rd16, %rd1, %rd65;
	ld.global.f32 	%f71, [%rd16];
	shr.u32 	%r190, %r186, 31;
	add.s32 	%r191, %r186, %r190;
	shr.s32 	%r192, %r191, 1;
	mul.wide.s32 	%rd66, %r192, 2;
	add.s64 	%rd67, %rd2, %rd66;
	ld.global.v2.u8 	{%rs13, %rs14}, [%rd67];
	setp.eq.s16 	%p43, %rs13, 0;
	mul.f32 	%f72, %f71, %f52;
	selp.f32 	%f21, %f51, %f72, %p43;
	setp.eq.s16 	%p44, %rs14, 0;
	mov.f32 	%f577, %f51;
	@%p44 bra 	$L__BB502_18;
	ld.global.f32 	%f73, [%rd16+4];
	mul.f32 	%f577, %f73, %f52;
$L__BB502_18:
	setp.eq.s64 	%p45, %rd32, 1;
	setp.eq.s64 	%p46, %rd31, 1;
	setp.eq.s64 	%p47, %rd30, 1;
	setp.eq.s64 	%p48, %rd29, 1;
	add.s32 	%r193, %r9, 384;
	div.s32 	%r194, %r193, %r10;
	mul.lo.s32 	%r195, %r194, %r10;
	sub.s32 	%r196, %r193, %r195;
	div.s32 	%r197, %r196, %r11;
	mul.lo.s32 	%r198, %r197, %r11;
	sub.s32 	%r199, %r196, %r198;
	div.s32 	%r200, %r199, %r12;
	mul.lo.s32 	%r201, %r200, %r12;
	sub.s32 	%r202, %r199, %r201;
	selp.b32 	%r203, 0, %r194, %p48;
	selp.b32 	%r204, 0, %r197, %p47;
	selp.b32 	%r205, 0, %r200, %p46;
	selp.b32 	%r206, 0, %r202, %p45;
	mul.lo.s32 	%r207, %r14, %r203;
	mad.lo.s32 	%r208, %r15, %r204, %r207;
	mad.lo.s32 	%r209, %r16, %r205, %r208;
	mad.lo.s32 	%r210, %r17, %r206, %r209;
	shr.u32 	%r211, %r193, 31;
	add.s32 	%r212, %r193, %r211;
	shr.s32 	%r213, %r212, 1;
	mul.wide.s32 	%rd68, %r213, 8;
	add.s64 	%rd17, %rd1, %rd68;
	ld.global.f32 	%f74, [%rd17];
	shr.u32 	%r214, %r210, 31;
	add.s32 	%r215, %r210, %r214;
	shr.s32 	%r216, %r215, 1;
	mul.wide.s32 	%rd69, %r216, 2;
	add.s64 	%rd70, %rd2, %rd69;
	ld.global.v2.u8 	{%rs15, %rs16}, [%rd70];
	setp.eq.s16 	%p49, %rs15, 0;
	mul.f32 	%f75, %f74, %f52;
	selp.f32 	%f24, %f51, %f75, %p49;
	setp.eq.s16 	%p50, %rs16, 0;
	mov.f32 	%f578, %f51;
	@%p50 bra 	$L__BB502_20;
	ld.global.f32 	%f76, [%rd17+4];
	mul.f32 	%f578, %f76, %f52;
$L__BB502_20:
	setp.eq.s64 	%p51, %rd32, 1;
	setp.eq.s64 	%p52, %rd31, 1;
	setp.eq.s64 	%p53, %rd30, 1;
	setp.eq.s64 	%p54, %rd29, 1;
	add.s32 	%r217, %r9, 448;
	div.s32 	%r218, %r217, %r10;
	mul.lo.s32 	%r219, %r218, %r10;
	sub.s32 	%r220, %r217, %r219;
	div.s32 	%r221, %r220, %r11;
	mul.lo.s32 	%r222, %r221, %r11;
	sub.s32 	%r223, %r220, %r222;
	div.s32 	%r224, %r223, %r12;
	mul.lo.s32 	%r225, %r224, %r12;
	sub.s32 	%r226, %r223, %r225;
	selp.b32 	%r227, 0, %r218, %p54;
	selp.b32 	%r228, 0, %r221, %p53;
	selp.b32 	%r229, 0, %r224, %p52;
	selp.b32 	%r230, 0, %r226, %p51;
	mul.lo.s32 	%r231, %r14, %r227;
	mad.lo.s32 	%r232, %r15, %r228, %r231;
	mad.lo.s32 	%r233, %r16, %r229, %r232;
	mad.lo.s32 	%r234, %r17, %r230, %r233;
	shr.u32 	%r235, %r217, 31;
	add.s32 	%r236, %r217, %r235;
	shr.s32 	%r237, %r236, 1;
	mul.wide.s32 	%rd71, %r237, 8;
	add.s64 	%rd18, %rd1, %rd71;
	ld.global.f32 	%f77, [%rd18];
	shr.u32 	%r238, %r234, 31;
	add.s32 	%r239, %r234, %r238;
	shr.s32 	%r240, %r239, 1;
	mul.wide.s32 	%rd72, %r240, 2;
	add.s64 	%rd73, %rd2, %rd72;
	ld.global.v2.u8 	{%rs17, %rs18}, [%rd73];
	setp.eq.s16 	%p55, %rs17, 0;
	mul.f32 	%f78, %f77, %f52;
	selp.f32 	%f27, %f51, %f78, %p55;
	setp.eq.s16 	%p56, %rs18, 0;
	mov.f32 	%f579, %f51;
	@%p56 bra 	$L__BB502_22;
	ld.global.f32 	%f79, [%rd18+4];
	mul.f32 	%f579, %f79, %f52;
$L__BB502_22:
	add.s32 	%r241, %r9, 512;
	div.s32 	%r242, %r241, %r10;
	mul.lo.s32 	%r243, %r242, %r10;
	sub.s32 	%r244, %r241, %r243;
	div.s32 	%r245, %r244, %r11;
	mul.lo.s32 	%r246, %r245, %r11;
	sub.s32 	%r247, %r244, %r246;
	div.s32 	%r248, %r247, %r12;
	mul.lo.s32 	%r249, %r248, %r12;
	sub.s32 	%r250, %r247, %r249;
	selp.b32 	%r251, 0, %r242, %p54;
	selp.b32 	%r252, 0, %r245, %p53;
	selp.b32 	%r253, 0, %r248, %p52;
	selp.b32 	%r254, 0, %r250, %p51;
	mul.lo.s32 	%r255, %r14, %r251;
	mad.lo.s32 	%r256, %r15, %r252, %r255;
	mad.lo.s32 	%r257, %r16, %r253, %r256;
	mad.lo.s32 	%r258, %r17, %r254, %r257;
	shr.u32 	%r259, %r241, 31;
	add.s32 	%r260, %r241, %r259;
	shr.s32 	%r261, %r260, 1;
	mul.wide.s32 	%rd74, %r261, 8;
	add.s64 	%rd19, %rd1, %rd74;
	ld.global.f32 	%f80, [%rd19];
	shr.u32 	%r262, %r258, 31;
	add.s32 	%r263, %r258, %r262;
	shr.s32 	%r264, %r263, 1;
	mul.wide.s32 	%rd75, %r264, 2;
	add.s64 	%rd76, %rd2, %rd75;
	ld.global.v2.u8 	{%rs19, %rs20}, [%rd76];
	setp.eq.s16 	%p61, %rs19, 0;
	mul.f32 	%f81, %f80, %f52;
	selp.f32 	%f30, %f51, %f81, %p61;
	setp.eq.s16 	%p62, %rs20, 0;
	mov.f32 	%f580, %f51;
	@%p62 bra 	$L__BB502_24;
	ld.global.f32 	%f82, [%rd19+4];
	mul.f32 	%f580, %f82, %f52;
$L__BB502_24:
	setp.eq.s64 	%p63, %rd32, 1;
	setp.eq.s64 	%p64, %rd31, 1;
	setp.eq.s64 	%p65, %rd30, 1;
	setp.eq.s64 	%p66, %rd29, 1;
	add.s32 	%r265, %r9, 576;
	div.s32 	%r266, %r265, %r10;
	mul.lo.s32 	%r267, %r266, %r10;
	sub.s32 	%r268, %r265, %r267;
	div.s32 	%r269, %r268, %r11;
	mul.lo.s32 	%r270, %r269, %r11;
	sub.s32 	%r271, %r268, %r270;
	div.s32 	%r272, %r271, %r12;
	mul.lo.s32 	%r273, %r272, %r12;
	sub.s32 	%r274, %r271, %r273;
	selp.b32 	%r275, 0, %r266, %p66;
	selp.b32 	%r276, 0, %r269, %p65;
	selp.b32 	%r277, 0, %r272, %p64;
	selp.b32 	%r278, 0, %r274, %p63;
	mul.lo.s32 	%r279, %r14, %r275;
	mad.lo.s32 	%r280, %r15, %r276, %r279;
	mad.lo.s32 	%r281, %r16, %r277, %r280;
	mad.lo.s32 	%r282, %r17, %r278, %r281;
	shr.u32 	%r283, %r265, 31;
	add.s32 	%r284, %r265, %r283;
	shr.s32 	%r285, %r284, 1;
	mul.wide.s32 	%rd77, %r285, 8;
	add.s64 	%rd20, %rd1, %rd77;
	ld.global.f32 	%f83, [%rd20];
	shr.u32 	%r286, %r282, 31;
	add.s32 	%r287, %r282, %r286;
	shr.s32 	%r288, %r287, 1;
	mul.wide.s32 	%rd78, %r288, 2;
	add.s64 	%rd79, %rd2, %rd78;
	ld.global.v2.u8 	{%rs21, %rs22}, [%rd79];
	setp.eq.s16 	%p67, %rs21, 0;
	mul.f32 	%f84, %f83, %f52;
	selp.f32 	%f33, %f51, %f84, %p67;
	setp.eq.s16 	%p68, %rs22, 0;
	mov.f32 	%f581, %f51;
	@%p68 bra 	$L__BB502_26;
	ld.global.f32 	%f85, [%rd20+4];
	mul.f32 	%f581, %f85, %f52;
$L__BB502_26:
	add.s32 	%r289, %r9, 640;
	div.s32 	%r290, %r289, %r10;
	mul.lo.s32 	%r291, %r290, %r10;
	sub.s32 	%r292, %r289, %r291;
	div.s32 	%r293, %r292, %r11;
	mul.lo.s32 	%r294, %r293, %r11;
	sub.s32 	%r295, %r292, %r294;
	div.s32 	%r296, %r295, %r12;
	mul.lo.s32 	%r297, %r296, %r12;
	sub.s32 	%r298, %r295, %r297;
	selp.b32 	%r299, 0, %r290, %p66;
	selp.b32 	%r300, 0, %r293, %p65;
	selp.b32 	%r301, 0, %r296, %p64;
	selp.b32 	%r302, 0, %r298, %p63;
	mul.lo.s32 	%r303, %r14, %r299;
	mad.lo.s32 	%r304, %r15, %r300, %r303;
	mad.lo.s32 	%r305, %r16, %r301, %r304;
	mad.lo.s32 	%r306, %r17, %r302, %r305;
	shr.u32 	%r307, %r289, 31;
	add.s32 	%r308, %r289, %r307;
	shr.s32 	%r309, %r308, 1;
	mul.wide.s32 	%rd80, %r309, 8;
	add.s64 	%rd21, %rd1, %rd80;
	ld.global.f32 	%f86, [%rd21];
	shr.u32 	%r310, %r306, 31;
	add.s32 	%r311, %r306, %r310;
	shr.s32 	%r312, %r311, 1;
	mul.wide.s32 	%rd81, %r312, 2;
	add.s64 	%rd82, %rd2, %rd81;
	ld.global.v2.u8 	{%rs23, %rs24}, [%rd82];
	setp.eq.s16 	%p73, %rs23, 0;
	mul.f32 	%f87, %f86, %f52;
	selp.f32 	%f36, %f51, %f87, %p73;
	setp.eq.s16 	%p74, %rs24, 0;
	mov.f32 	%f582, %f51;
	@%p74 bra 	$L__BB502_28;
	ld.global.f32 	%f88, [%rd21+4];
	mul.f32 	%f582, %f88, %f52;
$L__BB502_28:
	setp.eq.s64 	%p75, %rd32, 1;
	setp.eq.s64 	%p76, %rd31, 1;
	setp.eq.s64 	%p77, %rd30, 1;
	setp.eq.s64 	%p78, %rd29, 1;
	add.s32 	%r313, %r9, 704;
	div.s32 	%r314, %r313, %r10;
	mul.lo.s32 	%r315, %r314, %r10;
	sub.s32 	%r316, %r313, %r315;
	div.s32 	%r317, %r316, %r11;
	mul.lo.s32 	%r318, %r317, %r11;
	sub.s32 	%r319, %r316, %r318;
	div.s32 	%r320, %r319, %r12;
	mul.lo.s32 	%r321, %r320, %r12;
	sub.s32 	%r322, %r319, %r321;
	selp.b32 	%r323, 0, %r314, %p78;
	selp.b32 	%r324, 0, %r317, %p77;
	selp.b32 	%r325, 0, %r320, %p76;
	selp.b32 	%r326, 0, %r322, %p75;
	mul.lo.s32 	%r327, %r14, %r323;
	mad.lo.s32 	%r328, %r15, %r324, %r327;
	mad.lo.s32 	%r329, %r16, %r325, %r328;
	mad.lo.s32 	%r330, %r17, %r326, %r329;
	shr.u32 	%r331, %r313, 31;
	add.s32 	%r332, %r313, %r331;
	shr.s32 	%r333, %r332, 1;
	mul.wide.s32 	%rd83, %r333, 8;
	add.s64 	%rd22, %rd1, %rd83;
	ld.global.f32 	%f89, [%rd22];
	shr.u32 	%r334, %r330, 31;
	add.s32 	%r335, %r330, %r334;
	shr.s32 	%r336, %r335, 1;
	mul.wide.s32 	%rd84, %r336, 2;
	add.s64 	%rd85, %rd2, %rd84;
	ld.global.v2.u8 	{%rs25, %rs26}, [%rd85];
	setp.eq.s16 	%p79, %rs25, 0;
	mul.f32 	%f90, %f89, %f52;
	selp.f32 	%f39, %f51, %f90, %p79;
	setp.eq.s16 	%p80, %rs26, 0;
	mov.f32 	%f583, %f51;
	@%p80 bra 	$L__BB502_30;
	ld.global.f32 	%f91, [%rd22+4];
	mul.f32 	%f583, %f91, %f52;
$L__BB502_30:
	add.s32 	%r337, %r9, 768;
	div.s32 	%r338, %r337, %r10;
	mul.lo.s32 	%r339, %r338, %r10;
	sub.s32 	%r340, %r337, %r339;
	div.s32 	%r341, %r340, %r11;
	mul.lo.s32 	%r342, %r341, %r11;
	sub.s32 	%r343, %r340, %r342;
	div.s32 	%r344, %r343, %r12;
	mul.lo.s32 	%r345, %r344, %r12;
	sub.s32 	%r346, %r343, %r345;
	selp.b32 	%r347, 0, %r338, %p78;
	selp.b32 	%r348, 0, %r341, %p77;
	selp.b32 	%r349, 0, %r344, %p76;
	selp.b32 	%r350, 0, %r346, %p75;
	mul.lo.s32 	%r351, %r14, %r347;
	mad.lo.s32 	%r352, %r15, %r348, %r351;
	mad.lo.s32 	%r353, %r16, %r349, %r352;
	mad.lo.s32 	%r354, %r17, %r350, %r353;
	shr.u32 	%r355, %r337, 31;
	add.s32 	%r356, %r337, %r355;
	shr.s32 	%r357, %r356, 1;
	mul.wide.s32 	%rd86, %r357, 8;
	add.s64 	%rd23, %rd1, %rd86;
	ld.global.f32 	%f92, [%rd23];
	shr.u32 	%r358, %r354, 31;
	add.s32 	%r359, %r354, %r358;
	shr.s32 	%r360, %r359, 1;
	mul.wide.s32 	%rd87, %r360, 2;
	add.s64 	%rd88, %rd2, %rd87;
	ld.global.v2.u8 	{%rs27, %rs28}, [%rd88];
	setp.eq.s16 	%p85, %rs27, 0;
	mul.f32 	%f93, %f92, %f52;
	selp.f32 	%f42, %f51, %f93, %p85;
	setp.eq.s16 	%p86, %rs28, 0;
	mov.f32 	%f584, %f51;
	@%p86 bra 	$L__BB502_32;
	ld.global.f32 	%f94, [%rd23+4];
	mul.f32 	%f584, %f94, %f52;
$L__BB502_32:
	setp.eq.s64 	%p87, %rd32, 1;
	setp.eq.s64 	%p88, %rd31, 1;
	setp.eq.s64 	%p89, %rd30, 1;
	setp.eq.s64 	%p90, %rd29, 1;
	add.s32 	%r361, %r9, 832;
	div.s32 	%r362, %r361, %r10;
	mul.lo.s32 	%r363, %r362, %r10;
	sub.s32 	%r364, %r361, %r363;
	div.s32 	%r365, %r364, %r11;
	mul.lo.s32 	%r366, %r365, %r11;
	sub.s32 	%r367, %r364, %r366;
	div.s32 	%r368, %r367, %r12;
	mul.lo.s32 	%r369, %r368, %r12;
	sub.s32 	%r370, %r367, %r369;
	selp.b32 	%r371, 0, %r362, %p90;
	selp.b32 	%r372, 0, %r365, %p89;
	selp.b32 	%r373, 0, %r368, %p88;
	selp.b32 	%r374, 0, %r370, %p87;
	mul.lo.s32 	%r375, %r14, %r371;
	mad.lo.s32 	%r376, %r15, %r372, %r375;
	mad.lo.s32 	%r377, %r16, %r373, %r376;
	mad.lo.s32 	%r378, %r17, %r374, %r377;
	shr.u32 	%r379, %r361, 31;
	add.s32 	%r380, %r361, %r379;
	shr.s32 	%r381, %r380, 1;
	mul.wide.s32 	%rd89, %r381, 8;
	add.s64 	%rd24, %rd1, %rd89;
	ld.global.f32 	%f95, [%rd24];
	shr.u32 	%r382, %r378, 31;
	add.s32 	%r383, %r378, %r382;
	shr.s32 	%r384, %r383, 1;
	mul.wide.s32 	%rd90, %r384, 2;
	add.s64 	%rd91, %rd2, %rd90;
	ld.global.v2.u8 	{%rs29, %rs30}, [%rd91];
	setp.eq.s16 	%p91, %rs29, 0;
	mul.f32 	%f96, %f95, %f52;
	selp.f32 	%f45, %f51, %f96, %p91;
	setp.eq.s16 	%p92, %rs30, 0;
	mov.f32 	%f585, %f51;
	@%p92 bra 	$L__BB502_34;
	ld.global.f32 	%f97, [%rd24+4];
	mul.f32 	%f585, %f97, %f52;
$L__BB502_34:
	add.s32 	%r385, %r9, 896;
	div.s32 	%r386, %r385, %r10;
	mul.lo.s32 	%r387, %r386, %r10;
	sub.s32 	%r388, %r385, %r387;
	div.s32 	%r389, %r388, %r11;
	mul.lo.s32 	%r390, %r389, %r11;
	sub.s32 	%r391, %r388, %r390;
	div.s32 	%r392, %r391, %r12;
	mul.lo.s32 	%r393, %r392, %r12;
	sub.s32 	%r394, %r391, %r393;
	selp.b32 	%r395, 0, %r386, %p90;
	selp.b32 	%r396, 0, %r389, %p89;
	selp.b32 	%r397, 0, %r392, %p88;
	selp.b32 	%r398, 0, %r394, %p87;
	mul.lo.s32 	%r399, %r14, %r395;
	mad.lo.s32 	%r400, %r15, %r396, %r399;
	mad.lo.s32 	%r401, %r16, %r397, %r400;
	mad.lo.s32 	%r402, %r17, %r398, %r401;
	shr.u32 	%r403, %r385, 31;
	add.s32 	%r404, %r385, %r403;
	shr.s32 	%r405, %r404, 1;
	mul.wide.s32 	%rd92, %r405, 8;
	add.s64 	%rd25, %rd1, %rd92;
	ld.global.f32 	%f98, [%rd25];
	shr.u32 	%r406, %r402, 31;
	add.s32 	%r407, %r402, %r406;
	shr.s32 	%r408, %r407, 1;
	mul.wide.s32 	%rd93, %r408, 2;
	add.s64 	%rd94, %rd2, %rd93;
	ld.global.v2.u8 	{%rs31, %rs32}, [%rd94];
	setp.eq.s16 	%p97, %rs31, 0;
	mul.f32 	%f99, %f98, %f52;
	selp.f32 	%f48, %f51, %f99, %p97;
	setp.eq.s16 	%p98, %rs32, 0;
	mov.f32 	%f586, %f51;
	@%p98 bra 	$L__BB502_36;
	ld.global.f32 	%f100, [%rd25+4];
	mul.f32 	%f586, %f100, %f52;
$L__BB502_36:
	ld.param.u64 	%rd194, [_Z15SoftmaxWarpImplI22BroadcastScaleMaskLoadIffbLm4EiE11DirectStoreIffEfLi2ELi32ELi32ELi1ELb0EL9Algorithm0EEvT_T0_ll_param_2];
	max.f32 	%f101, %f3, 0fFF800000;
	max.f32 	%f102, %f101, %f571;
	max.f32 	%f103, %f102, %f6;
	max.f32 	%f104, %f103, %f572;
	max.f32 	%f105, %f104, %f9;
	max.f32 	%f106, %f105, %f573;
	max.f32 	%f107, %f106, %f12;
	max.f32 	%f108, %f107, %f574;
	max.f32 	%f109, %f108, %f15;
	max.f32 	%f110, %f109, %f575;
	max.f32 	%f111, %f110, %f18;
	max.f32 	%f112, %f111, %f576;
	max.f32 	%f113, %f112, %f21;
	max.f32 	%f114, %f113, %f577;
	max.f32 	%f115, %f114, %f24;
	max.f32 	%f116, %f115, %f578;
	max.f32 	%f117, %f116, %f27;
	max.f32 	%f118, %f117, %f579;
	max.f32 	%f119, %f118, %f30;
	max.f32 	%f120, %f119, %f580;
	max.f32 	%f121, %f120, %f33;
	max.f32 	%f122, %f121, %f581;
	max.f32 	%f123, %f122, %f36;
	max.f32 	%f124, %f123, %f582;
	max.f32 	%f125, %f124, %f39;
	max.f32 	%f126, %f125, %f583;
	max.f32 	%f127, %f126, %f42;
	max.f32 	%f128, %f127, %f584;
	max.f32 	%f129, %f128, %f45;
	max.f32 	%f130, %f129, %f585;
	max.f32 	%f131, %f130, %f48;
	max.f32 	%f132, %f131, %f586;
	mov.b32 	%r409, %f132;
	shfl.sync.bfly.b32	%r410|%p99, %r409, 16, 31, -1;
	mov.b32 	%f133, %r410;
	max.f32 	%f134, %f132, %f133;
	mov.b32 	%r411, %f134;
	shfl.sync.bfly.b32	%r412|%p100, %r411, 8, 31, -1;
	mov.b32 	%f135, %r412;
	max.f32 	%f136, %f134, %f135;
	mov.b32 	%r413, %f136;
	shfl.sync.bfly.b32	%r414|%p101, %r413, 4, 31, -1;
	mov.b32 	%f137, %r414;
	max.f32 	%f138, %f136, %f137;
	mov.b32 	%r415, %f138;
	shfl.sync.bfly.b32	%r416|%p102, %r415, 2, 31, -1;
	mov.b32 	%f139, %r416;
	max.f32 	%f140, %f138, %f139;
	mov.b32 	%r417, %f140;
	shfl.sync.bfly.b32	%r418|%p103, %r417, 1, 31, -1;
	mov.b32 	%f141, %r418;
	max.f32 	%f142, %f140, %f141;
	sub.f32 	%f143, %f3, %f142;
	fma.rn.f32 	%f144, %f143, 0f3BBB989D, 0f3F000000;
	cvt.sat.f32.f32 	%f145, %f144;
	mov.f32 	%f146, 0f4B400001;
	mov.f32 	%f147, 0f437C0000;
	fma.rm.f32 	%f148, %f145, %f147, %f146;
	add.f32 	%f149, %f148, 0fCB40007F;
	neg.f32 	%f150, %f149;
	fma.rn.f32 	%f151, %f143, 0f3FB8AA3B, %f150;
	fma.rn.f32 	%f152, %f143, 0f32A57060, %f151;
	mov.b32 	%r419, %f148;
	shl.b32 	%r420, %r419, 23;
	mov.b32 	%f153, %r420;
	ex2.approx.ftz.f32 	%f154, %f152;
	mul.f32 	%f155, %f154, %f153;
	add.f32 	%f156, %f155, 0f00000000;
	sub.f32 	%f157, %f571, %f142;
	fma.rn.f32 	%f158, %f157, 0f3BBB989D, 0f3F000000;
	cvt.sat.f32.f32 	%f159, %f158;
	fma.rm.f32 	%f160, %f159, %f147, %f146;
	add.f32 	%f161, %f160, 0fCB40007F;
	neg.f32 	%f162, %f161;
	fma.rn.f32 	%f163, %f157, 0f3FB8AA3B, %f162;
	fma.rn.f32 	%f164, %f157, 0f32A57060, %f163;
	mov.b32 	%r421, %f160;
	shl.b32 	%r422, %r421, 23;
	mov.b32 	%f165, %r422;
	ex2.approx.ftz.f32 	%f166, %f164;
	mul.f32 	%f167, %f166, %f165;
	add.f32 	%f168, %f156, %f167;
	sub.f32 	%f169, %f6, %f142;
	fma.rn.f32 	%f170, %f169, 0f3BBB989D, 0f3F000000;
	cvt.sat.f32.f32 	%f171, %f170;
	fma.rm.f32 	%f172, %f171, %f147, %f146;
	add.f32 	%f173, %f172, 0fCB40007F;
	neg.f32 	%f174, %f173;
	fma.rn.f32 	%f175, %f169, 0f3FB8AA3B, %f174;
	fma.rn.f32 	%f176, %f169, 0f32A57060, %f175;
	mov.b32 	%r423, %f172;
	shl.b32 	%r424, %r423, 23;
	mov.b32 	%f177, %r424;
	ex2.approx.ftz.f32 	%f178, %f176;
	mul.f32 	%f179, %f178, %f177;
	add.f32 	%f180, %f168, %f179;
	sub.f32 	%f181, %f572, %f142;
	fma.rn.f32 	%f182, %f181, 0f3BBB989D, 0f3F000000;
	cvt.sat.f32.f32 	%f183, %f182;
	fma.rm.f32 	%f184, %f183, %f147, %f146;
	add.f32 	%f185, %f184, 0fCB40007F;
	neg.f32 	%f186, %f185;
	fma.rn.f32 	%f187, %f181, 0f3FB8AA3B, %f186;
	fma.rn.f32 	%f188, %f181, 0f32A57060, %f187;
	mov.b32 	%r425, %f184;
	shl.b32 	%r426, %r425, 23;
	mov.b32 	%f189, %r426;
	ex2.approx.ftz.f32 	%f190, %f188;
	mul.f32 	%f191, %f190, %f189;
	add.f32 	%f192, %f180, %f191;
	sub.f32 	%f193, %f9, %f142;
	fma.rn.f32 	%f194, %f193, 0f3BBB989D, 0f3F000000;
	cvt.sat.f32.f32 	%f195, %f194;
	fma.rm.f32 	%f196, %f195, %f147, %f146;
	add.f32 	%f197, %f196, 0fCB40007F;
	neg.f32 	%f198, %f197;
	fma.rn.f32 	%f199, %f193, 0f3FB8AA3B, %f198;
	fma.rn.f32 	%f200, %f193, 0f32A57060, %f199;
	mov.b32 	%r427, %f196;
	shl.b32 	%r428, %r427, 23;
	mov.b32 	%f201, %r428;
	ex2.approx.ftz.f32 	%f202, %f200;
	mul.f32 	%f203, %f202, %f201;
	add.f32 	%f204, %f192, %f203;
	sub.f32 	%f205, %f573, %f142;
	fma.rn.f32 	%f206, %f205, 0f3BBB989D, 0f3F000000;
	cvt.sat.f32.f32 	%f207, %f206;
	fma.rm.f32 	%f208, %f207, %f147, %f146;
	add.f32 	%f209, %f208, 0fCB40007F;
	neg.f32 	%f210, %f209;
	fma.rn.f32 	%f211, %f205, 0f3FB8AA3B, %f210;
	fma.rn.f32 	%f212, %f205, 0f32A57060, %f211;
	mov.b32 	%r429, %f208;
	shl.b32 	%r430, %r429, 23;
	mov.b32 	%f213, %r430;
	ex2.approx.ftz.f32 	%f214, %f212;
	mul.f32 	%f215, %f214, %f213;
	add.f32 	%f216, %f204, %f215;
	sub.f32 	%f217, %f12, %f142;
	fma.rn.f32 	%f218, %f217, 0f3BBB989D, 0f3F000000;
	cvt.sat.f32.f32 	%f219, %f218;
	fma.rm.f32 	%f220, %f219, %f147, %f146;
	add.f32 	%f221, %f220, 0fCB40007F;
	neg.f32 	%f222, %f221;
	fma.rn.f32 	%f223, %f217, 0f3FB8AA3B, %f222;
	fma.rn.f32 	%f224, %f217, 0f32A57060, %f223;
	mov.b32 	%r431, %f220;
	shl.b32 	%r432, %r431, 23;
	mov.b32 	%f225, %r432;
	ex2.approx.ftz.f32 	%f226, %f224;
	mul.f32 	%f227, %f226, %f225;
	add.f32 	%f228, %f216, %f227;
	sub.f32 	%f229, %f574, %f142;
	fma.rn.f32 	%f230, %f229, 0f3BBB989D, 0f3F000000;
	cvt.sat.f32.f32 	%f231, %f230;
	fma.rm.f32 	%f232, %f231, %f147, %f146;
	add.f32 	%f233, %f232, 0fCB40007F;
	neg.f32 	%f234, %f233;
	fma.rn.f32 	%f235, %f229, 0f3FB8AA3B, %f234;
	fma.rn.f32 	%f236, %f229, 0f32A57060, %f235;
	mov.b32 	%r433, %f232;
	shl.b32 	%r434, %r433, 23;
	mov.b32 	%f237, %r434;
	ex2.approx.ftz.f32 	%f238, %f236;
	mul.f32 	%f239, %f238, %f237;
	add.f32 	%f240, %f228, %f239;
	sub.f32 	%f241, %f15, %f142;
	fma.rn.f32 	%f242, %f241, 0f3BBB989D, 0f3F000000;
	cvt.sat.f32.f32 	%f243, %f242;
	fma.rm.f32 	%f244, %f243, %f147, %f146;
	add.f32 	%f245, %f244, 0fCB40007F;
	neg.f32 	%f246, %f245;
	fma.rn.f32 	%f247, %f241, 0f3FB8AA3B, %f246;
	fma.rn.f32 	%f248, %f241, 0f32A57060, %f247;
	mov.b32 	%r435, %f244;
	shl.b32 	%r436, %r435, 23;
	mov.b32 	%f249, %r436;
	ex2.approx.ftz.f32 	%f250, %f248;
	mul.f32 	%f251, %f250, %f249;
	add.f32 	%f252, %f240, %f251;
	sub.f32 	%f253, %f575, %f142;
	fma.rn.f32 	%f254, %f253, 0f3BBB989D, 0f3F000000;
	cvt.sat.f32.f32 	%f255, %f254;
	fma.rm.f32 	%f256, %f255, %f147, %f146;
	add.f32 	%f257, %f256, 0fCB40007F;
	neg.f32 	%f258, %f257;
	fma.rn.f32 	%f259, %f253, 0f3FB8AA3B, %f258;
	fma.rn.f32 	%f260, %f253, 0f32A57060, %f259;
	mov.b32 	%r437, %f256;
	shl.b32 	%r438, %r437, 23;
	mov.b32 	%f261, %r438;
	ex2.approx.ftz.f32 	%f262, %f260;
	mul.f32 	%f263, %f262, %f261;
	add.f32 	%f264, %f252, %f263;
	sub.f32 	%f265, %f18, %f142;
	fma.rn.f32 	%f266, %f265, 0f3BBB989D, 0f3F000000;
	cvt.sat.f32.f32 	%f267, %f266;
	fma.rm.f32 	%f268, %f267, %f147, %f146;
	add.f32 	%f269, %f268, 0fCB40007F;
	neg.f32 	%f270, %f269;
	fma.rn.f32 	%f271, %f265, 0f3FB8AA3B, %f270;
	fma.rn.f32 	%f272, %f265, 0f32A57060, %f271;
	mov.b32 	%r439, %f268;
	shl.b32 	%r440, %r439, 23;
	mov.b32 	%f273, %r440;
	ex2.approx.ftz.f32 	%f274, %f272;
	mul.f32 	%f275, %f274, %f273;
	add.f32 	%f276, %f264, %f275;
	sub.f32 	%f277, %f576, %f142;
	fma.rn.f32 	%f278, %f277, 0f3BBB989D, 0f3F000000;
	cvt.sat.f32.f32 	%f279, %f278;
	fma.rm.f32 	%f280, %f279, %f147, %f146;
	add.f32 	%f281, %f280, 0fCB40007F;
	neg.f32 	%f282, %f281;
	fma.rn.f32 	%f283, %f277, 0f3FB8AA3B, %f282;
	fma.rn.f32 	%f284, %f277, 0f32A57060, %f283;
	mov.b32 	%r441, %f280;
	shl.b32 	%r442, %r441, 23;
	mov.b32 	%f285, %r442;
	ex2.approx.ftz.f32 	%f286, %f284;
	mul.f32 	%f287, %f286, %f285;
	add.f32 	%f288, %f276, %f287;
	sub.f32 	%f289, %f21, %f142;
	fma.rn.f32 	%f290, %f289, 0f3BBB989D, 0f3F000000;
	cvt.sat.f32.f32 	%f291, %f290;
	fma.rm.f32 	%f292, %f291, %f147, %f146;
	add.f32 	%f293, %f292, 0fCB40007F;
	neg.f32 	%f294, %f293;
	fma.rn.f32 	%f295, %f289, 0f3FB8AA3B, %f294;
	fma.rn.f32 	%f296, %f289, 0f32A57060, %f295;
	mov.b32 	%r443, %f292;
	shl.b32 	%r444, %r443, 23;
	mov.b32 	%f297, %r444;
	ex2.approx.ftz.f32 	%f298, %f296;
	mul.f32 	%f299, %f298, %f297;
	add.f32 	%f300, %f288, %f299;
	sub.f32 	%f301, %f577, %f142;
	fma.rn.f32 	%f302, %f301, 0f3BBB989D, 0f3F000000;
	cvt.sat.f32.f32 	%f303, %f302;
	fma.rm.f32 	%f304, %f303, %f147, %f146;
	add.f32 	%f305, %f304, 0fCB40007F;
	neg.f32 	%f306, %f305;
	fma.rn.f32 	%f307, %f301, 0f3FB8AA3B, %f306;
	fma.rn.f32 	%f308, %f301, 0f32A57060, %f307;
	mov.b32 	%r445, %f304;
	shl.b32 	%r446, %r445, 23;
	mov.b32 	%f309, %r446;
	ex2.approx.ftz.f32 	%f310, %f308;
	mul.f32 	%f311, %f310, %f309;
	add.f32 	%f312, %f300, %f311;
	sub.f32 	%f313, %f24, %f142;
	fma.rn.f32 	%f314, %f313, 0f3BBB989D, 0f3F000000;
	cvt.sat.f32.f32 	%f315, %f314;
	fma.rm.f32 	%f316, %f315, %f147, %f146;
	add.f32 	%f317, %f316, 0fCB40007F;
	neg.f32 	%f318, %f317;
	fma.rn.f32 	%f319, %f313, 0f3FB8AA3B, %f318;
	fma.rn.f32 	%f320, %f313, 0f32A57060, %f319;
	mov.b32 	%r447, %f316;
	shl.b32 	%r448, %r447, 23;
	mov.b32 	%f321, %r448;
	ex2.approx.ftz.f32 	%f322, %f320;
	mul.f32 	%f323, %f322, %f321;
	add.f32 	%f324, %f312, %f323;
	sub.f32 	%f325, %f578, %f142;
	fma.rn.f32 	%f326, %f325, 0f3BBB989D, 0f3F000000;
	cvt.sat.f32.f32 	%f327, %f326;
	fma.rm.f32 	%f328, %f327, %f147, %f146;
	add.f32 	%f329, %f328, 0fCB40007F;
	neg.f32 	%f330, %f329;
	fma.rn.f32 	%f331, %f325, 0f3FB8AA3B, %f330;
	fma.rn.f32 	%f332, %f325, 0f32A57060, %f331;
	mov.b32 	%r449, %f328;
	shl.b32 	%r450, %r449, 23;
	mov.b32 	%f333, %r450;
	ex2.approx.ftz.f32 	%f334, %f332;
	mul.f32 	%f335, %f334, %f333;
	add.f32 	%f336, %f324, %f335;
	sub.f32 	%f337, %f27, %f142;
	fma.rn.f32 	%f338, %f337, 0f3BBB989D, 0f3F000000;
	cvt.sat.f32.f32 	%f339, %f338;
	fma.rm.f32 	%f340, %f339, %f147, %f146;
	add.f32 	%f341, %f340, 0fCB40007F;
	neg.f32 	%f342, %f341;
	fma.rn.f32 	%f343, %f337, 0f3FB8AA3B, %f342;
	fma.rn.f32 	%f344, %f337, 0f32A57060, %f343;
	mov.b32 	%r451, %f340;
	shl.b32 	%r452, %r451, 23;
	mov.b32 	%f345, %r452;
	ex2.approx.ftz.f32 	%f346, %f344;
	mul.f32 	%f347, %f346, %f345;
	add.f32 	%f348, %f336, %f347;
	sub.f32 	%f349, %f579, %f142;
	fma.rn.f32 	%f350, %f349, 0f3BBB989D, 0f3F000000;
	cvt.sat.f32.f32 	%f351, %f350;
	fma.rm.f32 	%f352, %f351, %f147, %f146;
	add.f32 	%f353, %f352, 0fCB40007F;
	neg.f32 	%f354, %f353;
	fma.rn.f32 	%f355, %f349, 0f3FB8AA3B, %f354;
	fma.rn.f32 	%f356, %f349, 0f32A57060, %f355;
	mov.b32 	%r453, %f352;
	shl.b32 	%r454, %r453, 23;
	mov.b32 	%f357, %r454;
	ex2.approx.ftz.f32 	%f358, %f356;
	mul.f32 	%f359, %f358, %f357;
	add.f32 	%f360, %f348, %f359;
	sub.f32 	%f361, %f30, %f142;
	fma.rn.f32 	%f362, %f361, 0f3BBB989D, 0f3F000000;
	cvt.sat.f32.f32 	%f363, %f362;
	fma.rm.f32 	%f364, %f363, %f147, %f146;
	add.f32 	%f365, %f364, 0fCB40007F;
	neg.f32 	%f366, %f365;
	fma.rn.f32 	%f367, %f361, 0f3FB8AA3B, %f366;
	fma.rn.f32 	%f368, %f361, 0f32A57060, %f367;
	mov.b32 	%r455, %f364;
	shl.b32 	%r456, %r455, 23;
	mov.b32 	%f369, %r456;
	ex2.approx.ftz.f32 	%f370, %f368;
	mul.f32 	%f371, %f370, %f369;
	add.f32 	%f372, %f360, %f371;
	sub.f32 	%f373, %f580, %f142;
	fma.rn.f32 	%f374, %f373, 0f3BBB989D, 0f3F000000;
	cvt.sat.f32.f32 	%f375, %f374;
	fma.rm.f32 	%f376, %f375, %f147, %f146;
	add.f32 	%f377, %f376, 0fCB40007F;
	neg.f32 	%f378, %f377;
	fma.rn.f32 	%f379, %f373, 0f3FB8AA3B, %f378;
	fma.rn.f32 	%f380, %f373, 0f32A57060, %f379;
	mov.b32 	%r457, %f376;
	shl.b32 	%r458, %r457, 23;
	mov.b32 	%f381, %r458;
	ex2.approx.ftz.f32 	%f382, %f380;
	mul.f32 	%f383, %f382, %f381;
	add.f32 	%f384, %f372, %f383;
	sub.f32 	%f385, %f33, %f142;
	fma.rn.f32 	%f386, %f385, 0f3BBB989D, 0f3F000000;
	cvt.sat.f32.f32 	%f387, %f386;
	fma.rm.f32 	%f388, %f387, %f147, %f146;
	add.f32 	%f389, %f388, 0fCB40007F;
	neg.f32 	%f390, %f389;
	fma.rn.f32 	%f391, %f385, 0f3FB8AA3B, %f390;
	fma.rn.f32 	%f392, %f385, 0f32A57060, %f391;
	mov.b32 	%r459, %f388;
	shl.b32 	%r460, %r459, 23;
	mov.b32 	%f393, %r460;
	ex2.approx.ftz.f32 	%f394, %f392;
	mul.f32 	%f395, %f394, %f393;
	add.f32 	%f396, %f384, %f395;
	sub.f32 	%f397, %f581, %f142;
	fma.rn.f32 	%f398, %f397, 0f3BBB989D, 0f3F000000;
	cvt.sat.f32.f32 	%f399, %f398;
	fma.rm.f32 	%f400, %f399, %f147, %f146;
	add.f32 	%f401, %f400, 0fCB40007F;
	neg.f32 	%f402, %f401;
	fma.rn.f32 	%f403, %f397, 0f3FB8AA3B, %f402;
	fma.rn.f32 	%f404, %f397, 0f32A57060, %f403;
	mov.b32 	%r461, %f400;
	shl.b32 	%r462, %r461, 23;
	mov.b32 	%f405, %r462;
	ex2.approx.ftz.f32 	%f406, %f404;
	mul.f32 	%f407, %f406, %f405;
	add.f32 	%f408, %f396, %f407;
	sub.f32 	%f409, %f36, %f142;
	fma.rn.f32 	%f410, %f409, 0f3BBB989D, 0f3F000000;
	cvt.sat.f32.f32 	%f411, %f410;
	fma.rm.f32 	%f412, %f411, %f147, %f146;
	add.f32 	%f413, %f412, 0fCB40007F;
	neg.f32 	%f414, %f413;
	fma.rn.f32 	%f415, %f409, 0f3FB8AA3B, %f414;
	fma.rn.f32 	%f416, %f409, 0f32A57060, %f415;
	mov.b32 	%r463, %f412;
	shl.b32 	%r464, %r463, 23;
	mov.b32 	%f417, %r464;
	ex2.approx.ftz.f32 	%f418, %f416;
	mul.f32 	%f419, %f418, %f417;
	add.f32 	%f420, %f408, %f419;
	sub.f32 	%f421, %f582, %f142;
	fma.rn.f32 	%f422, %f421, 0f3BBB989D, 0f3F000000;
	cvt.sat.f32.f32 	%f423, %f422;
	fma.rm.f32 	%f424, %f423, %f147, %f146;
	add.f32 	%f425, %f424, 0fCB40007F;
	neg.f32 	%f426, %f425;
	fma.rn.f32 	%f427, %f421, 0f3FB8AA3B, %f426;
	fma.rn.f32 	%f428, %f421, 0f32A57060, %f427;
	mov.b32 	%r465, %f424;
	shl.b32 	%r466, %r465, 23;
	mov.b32 	%f429, %r466;
	ex2.approx.ftz.f32 	%f430, %f428;
	mul.f32 	%f431, %f430, %f429;
	add.f32 	%f432, %f420, %f431;
	sub.f32 	%f433, %f39, %f142;
	fma.rn.f32 	%f434, %f433, 0f3BBB989D, 0f3F000000;
	cvt.sat.f32.f32 	%f435, %f434;
	fma.rm.f32 	%f436, %f435, %f147, %f146;
	add.f32 	%f437, %f436, 0fCB40007F;
	neg.f32 	%f438, %f437;
	fma.rn.f32 	%f439, %f433, 0f3FB8AA3B, %f438;
	fma.rn.f32 	%f440, %f433, 0f32A57060, %f439;
	mov.b32 	%r467, %f436;
	shl.b32 	%r468, %r467, 23;
	mov.b32 	%f441, %r468;
	ex2.approx.ftz.f32 	%f442, %f440;
	mul.f32 	%f443, %f442, %f441;
	add.f32 	%f444, %f432, %f443;
	sub.f32 	%f445, %f583, %f142;
	fma.rn.f32 	%f446, %f445, 0f3BBB989D, 0f3F000000;
	cvt.sat.f32.f32 	%f447, %f446;
	fma.rm.f32 	%f448, %f447, %f147, %f146;
	add.f32 	%f449, %f448, 0fCB40007F;
	neg.f32 	%f450, %f449;
	fma.rn.f32 	%f451, %f445, 0f3FB8AA3B, %f450;
	fma.rn.f32 	%f452, %f445, 0f32A57060, %f451;
	mov.b32 	%r469, %f448;
	shl.b32 	%r470, %r469, 23;
	mov.b32 	%f453, %r470;
	ex2.approx.ftz.f32 	%f454, %f452;
	mul.f32 	%f455, %f454, %f453;
	add.f32 	%f456, %f444, %f455;
	sub.f32 	%f457, %f42, %f142;
	fma.rn.f32 	%f458, %f457, 0f3BBB989D, 0f3F000000;
	cvt.sat.f32.f32 	%f459, %f458;
	fma.rm.f32 	%f460, %f459, %f147, %f146;
	add.f32 	%f461, %f460, 0fCB40007F;
	neg.f32 	%f462, %f461;
	fma.rn.f32 	%f463, %f457, 0f3FB8AA3B, %f462;
	fma.rn.f32 	%f464, %f457, 0f32A57060, %f463;
	mov.b32 	%r471, %f460;
	shl.b32 	%r472, %r471, 23;
	mov.b32 	%f465, %r472;
	ex2.approx.ftz.f32 	%f466, %f464;
	mul.f32 	%f467, %f466, %f465;
	add.f32 	%f468, %f456, %f467;
	sub.f32 	%f469, %f584, %f142;
	fma.rn.f32 	%f470, %f469, 0f3BBB989D, 0f3F000000;
	cvt.sat.f32.f32 	%f471, %f470;
	fma.rm.f32 	%f472, %f471, %f147, %f146;
	add.f32 	%f473, %f472, 0fCB40007F;
	neg.f32 	%f474, %f473;
	fma.rn.f32 	%f475, %f469, 0f3FB8AA3B, %f474;
	fma.rn.f32 	%f476, %f469, 0f32A57060, %f475;
	mov.b32 	%r473, %f472;
	shl.b32 	%r474, %r473, 23;
	mov.b32 	%f477, %r474;
	ex2.approx.ftz.f32 	%f478, %f476;
	mul.f32 	%f479, %f478, %f477;
	add.f32 	%f480, %f468, %f479;
	sub.f32 	%f481, %f45, %f142;
	fma.rn.f32 	%f482, %f481, 0f3BBB989D, 0f3F000000;
	cvt.sat.f32.f32 	%f483, %f482;
	fma.rm.f32 	%f484, %f483, %f147, %f146;
	add.f32 	%f485, %f484, 0fCB40007F;
	neg.f32 	%f486, %f485;
	fma.rn.f32 	%f487, %f481, 0f3FB8AA3B, %f486;
	fma.rn.f32 	%f488, %f481, 0f32A57060, %f487;
	mov.b32 	%r475, %f484;
	shl.b32 	%r476, %r475, 23;
	mov.b32 	%f489, %r476;
	ex2.approx.ftz.f32 	%f490, %f488;
	mul.f32 	%f491, %f490, %f489;
	add.f32 	%f492, %f480, %f491;
	sub.f32 	%f493, %f585, %f142;
	fma.rn.f32 	%f494, %f493, 0f3BBB989D, 0f3F000000;
	cvt.sat.f32.f32 	%f495, %f494;
	fma.rm.f32 	%f496, %f495, %f147, %f146;
	add.f32 	%f497, %f496, 0fCB40007F;
	neg.f32 	%f498, %f497;
	fma.rn.f32 	%f499, %f493, 0f3FB8AA3B, %f498;
	fma.rn.f32 	%f500, %f493, 0f32A57060, %f499;
	mov.b32 	%r477, %f496;
	shl.b32 	%r478, %r477, 23;
	mov.b32 	%f501, %r478;
	ex2.approx.ftz.f32 	%f502, %f500;
	mul.f32 	%f503, %f502, %f501;
	add.f32 	%f504, %f492, %f503;
	sub.f32 	%f505, %f48, %f142;
	fma.rn.f32 	%f506, %f505, 0f3BBB989D, 0f3F000000;
	cvt.sat.f32.f32 	%f507, %f506;
	fma.rm.f32 	%f508, %f507, %f147, %f146;
	add.f32 	%f509, %f508, 0fCB40007F;
	neg.f32 	%f510, %f509;
	fma.rn.f32 	%f511, %f505, 0f3FB8AA3B, %f510;
	fma.rn.f32 	%f512, %f505, 0f32A57060, %f511;
	mov.b32 	%r479, %f508;
	shl.b32 	%r480, %r479, 23;
	mov.b32 	%f513, %r480;
	ex2.approx.ftz.f32 	%f514, %f512;
	mul.f32 	%f515, %f514, %f513;
	add.f32 	%f516, %f504, %f515;
	sub.f32 	%f517, %f586, %f142;
	fma.rn.f32 	%f518, %f517, 0f3BBB989D, 0f3F000000;
	cvt.sat.f32.f32 	%f519, %f518;
	fma.rm.f32 	%f520, %f519, %f147, %f146;
	add.f32 	%f521, %f520, 0fCB40007F;
	neg.f32 	%f522, %f521;
	fma.rn.f32 	%f523, %f517, 0f3FB8AA3B, %f522;
	fma.rn.f32 	%f524, %f517, 0f32A57060, %f523;
	mov.b32 	%r481, %f520;
	shl.b32 	%r482, %r481, 23;
	mov.b32 	%f525, %r482;
	ex2.approx.ftz.f32 	%f526, %f524;
	mul.f32 	%f527, %f526, %f525;
	add.f32 	%f528, %f516, %f527;
	mov.b32 	%r483, %f528;
	shfl.sync.bfly.b32	%r484|%p104, %r483, 16, 31, -1;
	mov.b32 	%f529, %r484;
	add.f32 	%f530, %f528, %f529;
	mov.b32 	%r485, %f530;
	shfl.sync.bfly.b32	%r486|%p105, %r485, 8, 31, -1;
	mov.b32 	%f531, %r486;
	add.f32 	%f532, %f530, %f531;
	mov.b32 	%r487, %f532;
	shfl.sync.bfly.b32	%r488|%p106, %r487, 4, 31, -1;
	mov.b32 	%f533, %r488;
	add.f32 	%f534, %f532, %f533;
	mov.b32 	%r489, %f534;
	shfl.sync.bfly.b32	%r490|%p107, %r489, 2, 31, -1;
	mov.b32 	%f535, %r490;
	add.f32 	%f536, %f534, %f535;
	mov.b32 	%r491, %f536;
	shfl.sync.bfly.b32	%r492|%p108, %r491, 1, 31, -1;
	mov.b32 	%f537, %r492;
	add.f32 	%f538, %f536, %f537;
	div.rn.f32 	%f539, %f155, %f538;
	div.rn.f32 	%f540, %f167, %f538;
	div.rn.f32 	%f541, %f179, %f538;
	div.rn.f32 	%f542, %f191, %f538;
	div.rn.f32 	%f543, %f203, %f538;
	div.rn.f32 	%f544, %f215, %f538;
	div.rn.f32 	%f545, %f227, %f538;
	div.rn.f32 	%f546, %f239, %f538;
	div.rn.f32 	%f547, %f251, %f538;
	div.rn.f32 	%f548, %f263, %f538;
	div.rn.f32 	%f549, %f275, %f538;
	div.rn.f32 	%f550, %f287, %f538;
	div.rn.f32 	%f551, %f299, %f538;
	div.rn.f32 	%f552, %f311, %f538;
	div.rn.f32 	%f553, %f323, %f538;
	div.rn.f32 	%f554, %f335, %f538;
	div.rn.f32 	%f555, %f347, %f538;
	div.rn.f32 	%f556, %f359, %f538;
	div.rn.f32 	%f557, %f371, %f538;
	div.rn.f32 	%f558, %f383, %f538;
	div.rn.f32 	%f559, %f395, %f538;
	div.rn.f32 	%f560, %f407, %f538;
	div.rn.f32 	%f561, %f419, %f538;
	div.rn.f32 	%f562, %f431, %f538;
	div.rn.f32 	%f563, %f443, %f538;
	div.rn.f32 	%f564, %f455, %f538;
	div.rn.f32 	%f565, %f467, %f538;
	div.rn.f32 	%f566, %f479, %f538;
	div.rn.f32 	%f567, %f491, %f538;
	div.rn.f32 	%f568, %f503, %f538;
	div.rn.f32 	%f569, %f515, %f538;
	div.rn.f32 	%f570, %f527, %f538;
	mad.lo.s64 	%rd95, %rd195, %rd38, %rd8;
	shr.u64 	%rd96, %rd95, 63;
	add.s64 	%rd97, %rd95, %rd96;
	cvta.to.global.u64 	%rd98, %rd37;
	shl.b64 	%rd99, %rd97, 2;
	and.b64  	%rd100, %rd99, -8;
	add.s64 	%rd101, %rd98, %rd100;
	st.global.v2.f32 	[%rd101], {%f539, %f540};
	add.s64 	%rd102, %rd95, 64;
	shr.u64 	%rd103, %rd102, 63;
	add.s64 	%rd104, %rd102, %rd103;
	shl.b64 	%rd105, %rd104, 2;
	and.b64  	%rd106, %rd105, -8;
	add.s64 	%rd107, %rd98, %rd106;
	st.global.v2.f32 	[%rd107], {%f541, %f542};
	add.s64 	%rd108, %rd95, 128;
	shr.u64 	%rd109, %rd108, 63;
	add.s64 	%rd110, %rd108, %rd109;
	shl.b64 	%rd111, %rd110, 2;
	and.b64  	%rd112, %rd111, -8;
	add.s64 	%rd113, %rd98, %rd112;
	st.global.v2.f32 	[%rd113], {%f543, %f544};
	add.s64 	%rd114, %rd95, 192;
	shr.u64 	%rd115, %rd114, 63;
	add.s64 	%rd116, %rd114, %rd115;
	shl.b64 	%rd117, %rd116, 2;
	and.b64  	%rd118, %rd117, -8;
	add.s64 	%rd119, %rd98, %rd118;
	st.global.v2.f32 	[%rd119], {%f545, %f546};
	add.s64 	%rd120, %rd95, 256;
	shr.u64 	%rd121, %rd120, 63;
	add.s64 	%rd122, %rd120, %rd121;
	shl.b64 	%rd123, %rd122, 2;
	and.b64  	%rd124, %rd123, -8;
	add.s64 	%rd125, %rd98, %rd124;
	st.global.v2.f32 	[%rd125], {%f547, %f548};
	add.s64 	%rd126, %rd95, 320;
	shr.u64 	%rd127, %rd126, 63;
	add.s64 	%rd128, %rd126, %rd127;
	shl.b64 	%rd129, %rd128, 2;
	and.b64  	%rd130, %rd129, -8;
	add.s64 	%rd131, %rd98, %rd130;
	st.global.v2.f32 	[%rd131], {%f549, %f550};
	add.s64 	%rd132, %rd95, 384;
	shr.u64 	%rd133, %rd132, 63;
	add.s64 	%rd134, %rd132, %rd133;
	shl.b64 	%rd135, %rd134, 2;
	and.b64  	%rd136, %rd135, -8;
	add.s64 	%rd137, %rd98, %rd136;
	st.global.v2.f32 	[%rd137], {%f551, %f552};
	add.s64 	%rd138, %rd95, 448;
	shr.u64 	%rd139, %rd138, 63;
	add.s64 	%rd140, %rd138, %rd139;
	shl.b64 	%rd141, %rd140, 2;
	and.b64  	%rd142, %rd141, -8;
	add.s64 	%rd143, %rd98, %rd142;
	st.global.v2.f32 	[%rd143], {%f553, %f554};
	add.s64 	%rd144, %rd95, 512;
	shr.u64 	%rd145, %rd144, 63;
	add.s64 	%rd146, %rd144, %rd145;
	shl.b64 	%rd147, %rd146, 2;
	and.b64  	%rd148, %rd147, -8;
	add.s64 	%rd149, %rd98, %rd148;
	st.global.v2.f32 	[%rd149], {%f555, %f556};
	add.s64 	%rd150, %rd95, 576;
	shr.u64 	%rd151, %rd150, 63;
	add.s64 	%rd152, %rd150, %rd151;
	shl.b64 	%rd153, %rd152, 2;
	and.b64  	%rd154, %rd153, -8;
	add.s64 	%rd155, %rd98, %rd154;
	st.global.v2.f32 	[%rd155], {%f557, %f558};
	add.s64 	%rd156, %rd95, 640;
	shr.u64 	%rd157, %rd156, 63;
	add.s64 	%rd158, %rd156, %rd157;
	shl.b64 	%rd159, %rd158, 2;
	and.b64  	%rd160, %rd159, -8;
	add.s64 	%rd161, %rd98, %rd160;
	st.global.v2.f32 	[%rd161], {%f559, %f560};
	add.s64 	%rd162, %rd95, 704;
	shr.u64 	%rd163, %rd162, 63;
	add.s64 	%rd164, %rd162, %rd163;
	shl.b64 	%rd165, %rd164, 2;
	and.b64  	%rd166, %rd165, -8;
	add.s64 	%rd167, %rd98, %rd166;
	st.global.v2.f32 	[%rd167], {%f561, %f562};
	add.s64 	%rd168, %rd95, 768;
	shr.u64 	%rd169, %rd168, 63;
	add.s64 	%rd170, %rd168, %rd169;
	shl.b64 	%rd171, %rd170, 2;
	and.b64  	%rd172, %rd171, -8;
	add.s64 	%rd173, %rd98, %rd172;
	st.global.v2.f32 	[%rd173], {%f563, %f564};
	add.s64 	%rd174, %rd95, 832;
	shr.u64 	%rd175, %rd174, 63;
	add.s64 	%rd176, %rd174, %rd175;
	shl.b64 	%rd177, %rd176, 2;
	and.b64  	%rd178, %rd177, -8;
	add.s64 	%rd179, %rd98, %rd178;
	st.global.v2.f32 	[%rd179], {%f565, %f566};
	add.s64 	%rd180, %rd95, 896;
	shr.u64 	%rd181, %rd180, 63;
	add.s64 	%rd182, %rd180, %rd181;
	shl.b64 	%rd183, %rd182, 2;
	and.b64  	%rd184, %rd183, -8;
	add.s64 	%rd185, %rd98, %rd184;
	st.global.v2.f32 	[%rd185], {%f567, %f568};
	add.s64 	%rd186, %rd95, 960;
	shr.u64 	%rd187, %rd186, 63;
	add.s64 	%rd188, %rd186, %rd187;
	shl.b64 	%rd189, %rd188, 2;
	and.b64  	%rd190, %rd189, -8;
	add.s64 	%rd191, %rd98, %rd190;
	st.global.v2.f32 	[%rd191], {%f569, %f570};
	mov.u32 	%r493, %nctaid.x;
	mov.u32 	%r494, %ntid.y;
	mul.lo.s32 	%r495, %r493, %r494;
	cvt.s64.s32 	%rd192, %r495;
	add.s64 	%rd195, %rd195, %rd192;
	setp.lt.s64 	%p109, %rd195, %rd194;
	@%p109 bra 	$L__BB502_4;
$L__BB502_37:
	ret;

}
	// .globl	_Z15SoftmaxWarpImplI22BroadcastScaleMaskLoadIffbLm4EiE11DirectStoreIffEfLi2ELi32ELi32ELi1ELb1EL9Algorithm0EEvT_T0_ll
.visible .entry _Z15SoftmaxWarpImplI22BroadcastScaleMaskLoadIffbLm4EiE11DirectStoreIffEfLi2ELi32ELi32ELi1ELb1EL9Algorithm0EEvT_T0_ll(
	.param .align 8 .b8 _Z15SoftmaxWarpImplI22BroadcastScaleMaskLoadIffbLm4EiE11DirectStoreIffEfLi2ELi32ELi32ELi1ELb1EL9Algorithm0EEvT_T0_ll_param_0[120],
	.param .align 8 .b8 _Z15SoftmaxWarpImplI22BroadcastScaleMaskLoadIffbLm4EiE11DirectStoreIffEfLi2ELi32ELi32ELi1ELb1EL9Algorithm0EEvT_T0_ll_param_1[16],
	.param .u64 _Z15SoftmaxWarpImplI22BroadcastScaleMaskLoadIffbLm4EiE11DirectStoreIffEfLi2ELi32ELi32ELi1ELb1EL9Algorithm0EEvT_T0_ll_param_2,
	.param .u64 _Z15SoftmaxWarpImplI22BroadcastScaleMaskLoadIffbLm4EiE11DirectStoreIffEfLi2ELi32ELi32ELi1ELb1EL9Algorithm0EEvT_T0_ll_param_3
)
{
	.reg .pred 	%p<142>;
	.reg .b16 	%rs<33>;
	.reg .b32 	%r<533>;
	.reg .b32 	%f<705>;
	.reg .b64 	%rd<214>;

	ld.param.u64 	%rd55, [_Z15SoftmaxWarpImplI22BroadcastScaleMaskLoadIffbLm4EiE11DirectStoreIffEfLi2ELi32ELi32ELi1ELb1EL9Algorithm0EEvT_T0_ll_param_1+8];
	ld.param.v2.f32 	{%f153, %f154}, [_Z15SoftmaxWarpImplI22BroadcastScaleMaskLoadIffbLm4EiE11DirectStoreIffEfLi2ELi32ELi32ELi1ELb1EL9Algorithm0EEvT_T0_ll_param_0+112];
	ld.param.u64 	%rd53, [_Z15SoftmaxWarpImplI22BroadcastScaleMaskLoadIffbLm4EiE11DirectStoreIffEfLi2ELi32ELi32ELi1ELb1EL9Algorithm0EEvT_T0_ll_param_0+104];
	ld.param.v2.u32 	{%r15, %r16}, [_Z15SoftmaxWarpImplI22BroadcastScaleMaskLoadIffbLm4EiE11DirectStoreIffEfLi2ELi32ELi32ELi1ELb1EL9Algorithm0EEvT_T0_ll_param_0+88];
	ld.param.v2.u32 	{%r13, %r14}, [_Z15SoftmaxWarpImplI22BroadcastScaleMaskLoadIffbLm4EiE11DirectStoreIffEfLi2ELi32ELi32ELi1ELb1EL9Algorithm0EEvT_T0_ll_param_0+80];
	ld.param.v2.u32 	{%r11, %r12}, [_Z15SoftmaxWarpImplI22BroadcastScaleMaskLoadIffbLm4EiE11DirectStoreIffEfLi2ELi32ELi32ELi1ELb1EL9Algorithm0EEvT_T0_ll_param_0+64];
	ld.param.v2.u32 	{%r9, %r10}, [_Z15SoftmaxWarpImplI22BroadcastScaleMaskLoadIffbLm4EiE11DirectStoreIffEfLi2ELi32ELi32ELi1ELb1EL9Algorithm0EEvT_T0_ll_param_0+56];
	ld.param.u64 	%rd49, [_Z15SoftmaxWarpImplI22BroadcastScaleMaskLoadIffbLm4EiE11DirectStoreIffEfLi2ELi32ELi32ELi1ELb1EL9Algorithm0EEvT_T0_ll_param_0+40];
	ld.param.u64 	%rd48, [_Z15SoftmaxWarpImplI22BroadcastScaleMaskLoadIffbLm4EiE11DirectStoreIffEfLi2ELi32ELi32ELi1ELb1EL9Algorithm0EEvT_T0_ll_param_0+32];
	ld.param.u64 	%rd47, [_Z15SoftmaxWarpImplI22BroadcastScaleMaskLoadIffbLm4EiE11DirectStoreIffEfLi2ELi32ELi32ELi1ELb1EL9Algorithm0EEvT_T0_ll_param_0+24];
	ld.param.u64 	%rd46, [_Z15SoftmaxWarpImplI22BroadcastScaleMaskLoadIffbLm4EiE11DirectStoreIffEfLi2ELi32ELi32ELi1ELb1EL9Algorithm0EEvT_T0_ll_param_0+16];
	ld.param.u64 	%rd54, [_Z15SoftmaxWarpImplI22BroadcastScaleMaskLoadIffbLm4EiE11DirectStoreIffEfLi2ELi32ELi32ELi1ELb1EL9Algorithm0EEvT_T0_ll_param_1];
	ld.param.u64 	%rd45, [_Z15SoftmaxWarpImplI22BroadcastScaleMaskLoadIffbLm4EiE11DirectStoreIffEfLi2ELi32ELi32ELi1ELb1EL9Algorithm0EEvT_T0_ll_param_0+8];
	ld.param.u64 	%rd44, [_Z15SoftmaxWarpImplI22BroadcastScaleMaskLoadIffbLm4EiE11DirectStoreIffEfLi2ELi32ELi32ELi1ELb1EL9Algorithm0EEvT_T0_ll_param_0];
	ld.param.u64 	%rd57, [_Z15SoftmaxWarpImplI22BroadcastScaleMaskLoadIffbLm4EiE11DirectStoreIffEfLi2ELi32ELi32ELi1ELb1EL9Algorithm0EEvT_T0_ll_param_3];
	cvta.to.global.u64 	%rd1, %rd44;
	cvta.to.global.u64 	%rd2, %rd45;
	cvta.to.global.u64 	%rd3, %rd54;
	setp.lt.s64 	%p1, %rd57, 1025;
	@%p1 bra 	$L__BB503_2;
	mov.u64 	%rd58, $str;
	cvta.global.u64 	%rd59, %rd58;
	mov.u64 	%rd60, $str$1;
	cvta.global.u64 	%rd61, %rd60;
	mov.u64 	%rd62, __unnamed_489;
	cvta.global.u64 	%rd63, %rd62;
	{ // callseq 488, 0
	.param .b64 param0;
	st.param.b64 	[param0], %rd59;
	.param .b64 param1;
	st.param.b64 	[param1], %rd61;
	.param .b32 param2;
	st.param.b32 	[param2], 254;
	.param .b64 param3;
	st.param.b64 	[param3], %rd63;
	.param .b64 param4;
	st.param.b64 	[param4], 1;
	call.uni 
	__assertfail, 
	(
	param0, 
	param1, 
	param2, 
	param3, 
	param4
	);
	} // callseq 488
$L__BB503_2:
	ld.param.u64 	%rd211, [_Z15SoftmaxWarpImplI22BroadcastScaleMaskLoadIffbLm4EiE11DirectStoreIffEfLi2ELi32ELi32ELi1ELb1EL9Algorithm0EEvT_T0_ll_param_2];
	mov.u32 	%r17, %ctaid.x;
	mov.u32 	%r18, %ntid.y;
	mov.u32 	%r19, %tid.y;
	mad.lo.s32 	%r20, %r17, %r18, %r19;
	cvt.s64.s32 	%rd213, %r20;
	setp.le.s64 	%p2, %rd211, %rd213;
	@%p2 bra 	$L__BB503_101;
	mov.u32 	%r21, %tid.x;
	shl.b32 	%r22, %r21, 1;
	add.s32 	%r23, %r22, 64;
	cvt.u64.u32 	%rd5, %r23;
	add.s32 	%r24, %r22, 128;
	cvt.u64.u32 	%rd6, %r24;
	add.s32 	%r25, %r22, 192;
	cvt.u64.u32 	%rd7, %r25;
	add.s32 	%r26, %r22, 256;
	cvt.u64.u32 	%rd8, %r26;
	add.s32 	%r27, %r22, 320;
	cvt.u64.u32 	%rd9, %r27;
	add.s32 	%r28, %r22, 384;
	cvt.u64.u32 	%rd10, %r28;
	add.s32 	%r29, %r22, 448;
	cvt.u64.u32 	%rd11, %r29;
	add.s32 	%r30, %r22, 512;
	cvt.u64.u32 	%rd12, %r30;
	add.s32 	%r31, %r22, 576;
	cvt.u64.u32 	%rd13, %r31;
	add.s32 	%r32, %r22, 640;
	cvt.u64.u32 	%rd14, %r32;
	add.s32 	%r33, %r22, 704;
	cvt.u64.u32 	%rd15, %r33;
	add.s32 	%r34, %r22, 768;
	cvt.u64.u32 	%rd16, %r34;
	add.s32 	%r35, %r22, 832;
	cvt.u64.u32 	%rd17, %r35;
	add.s32 	%r36, %r22, 896;
	cvt.u64.u32 	%rd18, %r36;
	add.s32 	%r37, %r22, 960;
	cvt.u64.u32 	%rd19, %r37;
	cvt.u32.u64 	%r41, %rd53;
$L__BB503_4:
	cvt.u64.u32 	%rd25, %r22;
	setp.le.s64 	%p3, %rd57, %rd25;
	cvt.u32.u64 	%r40, %rd213;
	mul.lo.s32 	%r8, %r41, %r40;
	mov.f32 	%f642, 0fFF800000;
	mov.f32 	%f643, %f642;
	mov.f32 	%f648, %f642;
	@%p3 bra 	$L__BB503_8;
	setp.eq.s64 	%p4, %rd49, 1;
	setp.eq.s64 	%p5, %rd48, 1;
	setp.eq.s64 	%p6, %rd47, 1;
	setp.eq.s64 	%p7, %rd46, 1;
	cvt.u32.u64 	%r42, %rd25;
	add.s32 	%r43, %r42, %r8;
	div.s32 	%r44, %r43, %r9;
	mul.lo.s32 	%r45, %r44, %r9;
	sub.s32 	%r46, %r43, %r45;
	div.s32 	%r47, %r46, %r10;
	mul.lo.s32 	%r48, %r47, %r10;
	sub.s32 	%r49, %r46, %r48;
	div.s32 	%r50, %r49, %r11;
	mul.lo.s32 	%r51, %r50, %r11;
	sub.s32 	%r52, %r49, %r51;
	selp.b32 	%r53, 0, %r44, %p7;
	selp.b32 	%r54, 0, %r47, %p6;
	selp.b32 	%r55, 0, %r50, %p5;
	selp.b32 	%r56, 0, %r52, %p4;
	mul.lo.s32 	%r57, %r13, %r53;
	mad.lo.s32 	%r58, %r14, %r54, %r57;
	mad.lo.s32 	%r59, %r15, %r55, %r58;
	mad.lo.s32 	%r60, %r16, %r56, %r59;
	shr.u32 	%r61, %r43, 31;
	add.s32 	%r62, %r43, %r61;
	shr.s32 	%r63, %r62, 1;
	mul.wide.s32 	%rd64, %r63, 8;
	add.s64 	%rd26, %rd1, %rd64;
	ld.global.f32 	%f156, [%rd26];
	shr.u32 	%r64, %r60, 31;
	add.s32 	%r65, %r60, %r64;
	shr.s32 	%r66, %r65, 1;
	mul.wide.s32 	%rd65, %r66, 2;
	add.s64 	%rd66, %rd2, %rd65;
	ld.global.v2.u8 	{%rs1, %rs2}, [%rd66];
	setp.eq.s16 	%p8, %rs1, 0;
	mul.f32 	%f157, %f156, %f154;
	selp.f32 	%f643, %f153, %f157, %p8;
	setp.eq.s16 	%p9, %rs2, 0;
	mov.f32 	%f642, %f153;
	@%p9 bra 	$L__BB503_7;
	ld.global.f32 	%f158, [%rd26+4];
	mul.f32 	%f642, %f158, %f154;
$L__BB503_7:
	max.f32 	%f159, %f643, 0fFF800000;
	max.f32 	%f648, %f159, %f642;
$L__BB503_8:
	setp.le.s64 	%p10, %rd57, %rd5;
	mov.f32 	%f646, 0fFF800000;
	mov.f32 	%f647, %f646;
	@%p10 bra 	$L__BB503_12;
	cvt.u32.u64 	%r67, %rd5;
	setp.eq.s64 	%p11, %rd49, 1;
	setp.eq.s64 	%p12, %rd48, 1;
	setp.eq.s64 	%p13, %rd47, 1;
	setp.eq.s64 	%p14, %rd46, 1;
	add.s32 	%r68, %r67, %r8;
	div.s32 	%r69, %r68, %r9;
	mul.lo.s32 	%r70, %r69, %r9;
	sub.s32 	%r71, %r68, %r70;
	div.s32 	%r72, %r71, %r10;
	mul.lo.s32 	%r73, %r72, %r10;
	sub.s32 	%r74, %r71, %r73;
	div.s32 	%r75, %r74, %r11;
	mul.lo.s32 	%r76, %r75, %r11;
	sub.s32 	%r77, %r74, %r76;
	selp.b32 	%r78, 0, %r69, %p14;
	selp.b32 	%r79, 0, %r72, %p13;
	selp.b32 	%r80, 0, %r75, %p12;
	selp.b32 	%r81, 0, %r77, %p11;
	mul.lo.s32 	%r82, %r13, %r78;
	mad.lo.s32 	%r83, %r14, %r79, %r82;
	mad.lo.s32 	%r84, %r15, %r80, %r83;
	mad.lo.s32 	%r85, %r16, %r81, %r84;
	shr.u32 	%r86, %r68, 31;
	add.s32 	%r87, %r68, %r86;
	shr.s32 	%r88, %r87, 1;
	mul.wide.s32 	%rd67, %r88, 8;
	add.s64 	%rd27, %rd1, %rd67;
	ld.global.f32 	%f161, [%rd27];
	shr.u32 	%r89, %r85, 31;
	add.s32 	%r90, %r85, %r89;
	shr.s32 	%r91, %r90, 1;
	mul.wide.s32 	%rd68, %r91, 2;
	add.s64 	%rd69, %rd2, %rd68;
	ld.global.v2.u8 	{%rs3, %rs4}, [%rd69];
	setp.eq.s16 	%p15, %rs3, 0;
	mul.f32 	%f162, %f161, %f154;
	selp.f32 	%f647, %f153, %f162, %p15;
	setp.eq.s16 	%p16, %rs4, 0;
	mov.f32 	%f646, %f153;
	@%p16 bra 	$L__BB503_11;
	ld.global.f32 	%f163, [%rd27+4];
	mul.f32 	%f646, %f163, %f154;
$L__BB503_11:
	max.f32 	%f164, %f648, %f647;
	max.f32 	%f648, %f164, %f646;
$L__BB503_12:
	setp.le.s64 	%p17, %rd57, %rd6;
	mov.f32 	%f650, 0fFF800000;
	mov.f32 	%f651, %f650;
	@%p17 bra 	$L__BB503_16;
	cvt.u32.u64 	%r92, %rd6;
	setp.eq.s64 	%p18, %rd49, 1;
	setp.eq.s64 	%p19, %rd48, 1;
	setp.eq.s64 	%p20, %rd47, 1;
	setp.eq.s64 	%p21, %rd46, 1;
	add.s32 	%r93, %r92, %r8;
	div.s32 	%r94, %r93, %r9;
	mul.lo.s32 	%r95, %r94, %r9;
	sub.s32 	%r96, %r93, %r95;
	div.s32 	%r97, %r96, %r10;
	mul.lo.s32 	%r98, %r97, %r10;
	sub.s32 	%r99, %r96, %r98;
	div.s32 	%r100, %r99, %r11;
	mul.lo.s32 	%r101, %r100, %r11;
	sub.s32 	%r102, %r99, %r101;
	selp.b32 	%r103, 0, %r94, %p21;
	selp.b32 	%r104, 0, %r97, %p20;
	selp.b32 	%r105, 0, %r100, %p19;
	selp.b32 	%r106, 0, %r102, %p18;
	mul.lo.s32 	%r107, %r13, %r103;
	mad.lo.s32 	%r108, %r14, %r104, %r107;
	mad.lo.s32 	%r109, %r15, %r105, %r108;
	mad.lo.s32 	%r110, %r16, %r106, %r109;
	shr.u32 	%r111, %r93, 31;
	add.s32 	%r112, %r93, %r111;
	shr.s32 	%r113, %r112, 1;
	mul.wide.s32 	%rd70, %r113, 8;
	add.s64 	%rd28, %rd1, %rd70;
	ld.global.f32 	%f166, [%rd28];
	shr.u32 	%r114, %r110, 31;
	add.s32 	%r115, %r110, %r114;
	shr.s32 	%r116, %r115, 1;
	mul.wide.s32 	%rd71, %r116, 2;
	add.s64 	%rd72, %rd2, %rd71;
	ld.global.v2.u8 	{%rs5, %rs6}, [%rd72];
	setp.eq.s16 	%p22, %rs5, 0;
	mul.f32 	%f167, %f166, %f154;
	selp.f32 	%f651, %f153, %f167, %p22;
	setp.eq.s16 	%p23, %rs6, 0;
	mov.f32 	%f650, %f153;
	@%p23 bra 	$L__BB503_15;
	ld.global.f32 	%f168, [%rd28+4];
	mul.f32 	%f650, %f168, %f154;
$L__BB503_15:
	max.f32 	%f169, %f648, %f651;
	max.f32 	%f648, %f169, %f650;
$L__BB503_16:
	setp.le.s64 	%p24, %rd57, %rd7;
	mov.f32 	%f654, 0fFF800000;
	mov.f32 	%f655, %f654;
	@%p24 bra 	$L__BB503_20;
	cvt.u32.u64 	%r117, %rd7;
	setp.eq.s64 	%p25, %rd49, 1;
	setp.eq.s64 	%p26, %rd48, 1;
	setp.eq.s64 	%p27, %rd47, 1;
	setp.eq.s64 	%p28, %rd46, 1;
	add.s32 	%r118, %r117, %r8;
	div.s32 	%r119, %r118, %r9;
	mul.lo.s32 	%r120, %r119, %r9;
	sub.s32 	%r121, %r118, %r120;
	div.s32 	%r122, %r121, %r10;
	mul.lo.s32 	%r123, %r122, %r10;
	sub.s32 	%r124, %r121, %r123;
	div.s32 	%r125, %r124, %r11;
	mul.lo.s32 	%r126, %r125, %r11;
	sub.s32 	%r127, %r124, %r126;
	selp.b32 	%r128, 0, %r119, %p28;
	selp.b32 	%r129, 0, %r122, %p27;
	selp.b32 	%r130, 0, %r125, %p26;
	selp.b32 	%r131, 0, %r127, %p25;
	mul.lo.s32 	%r132, %r13, %r128;
	mad.lo.s32 	%r133, %r14, %r129, %r132;
	mad.lo.s32 	%r134, %r15, %r130, %r133;
	mad.lo.s32 	%r135, %r16, %r131, %r134;
	shr.u32 	%r136, %r118, 31;
	add.s32 	%r137, %r118, %r136;
	shr.s32 	%r138, %r137, 1;
	mul.wide.s32 	%rd73, %r138, 8;
	add.s64 	%rd29, %rd1, %rd73;
	ld.global.f32 	%f171, [%rd29];
	shr.u32 	%r139, %r135, 31;
	add.s32 	%r140, %r135, %r139;
	shr.s32 	%r141, %r140, 1;
	mul.wide.s32 	%rd74, %r141, 2;
	add.s64 	%rd75, %rd2, %rd74;
	ld.global.v2.u8 	{%rs7, %rs8}, [%rd75];
	setp.eq.s16 	%p29, %rs7, 0;
	mul.f32 	%f172, %f171, %f154;
	selp.f32 	%f655, %f153, %f172, %p29;
	setp.eq.s16 	%p30, %rs8, 0;
	mov.f32 	%f654, %f153;
	@%p30 bra 	$L__BB503_19;
	ld.global.f32 	%f173, [%rd29+4];
	mul.f32 	%f654, %f173, %f154;
$L__BB503_19:
	max.f32 	%f174, %f648, %f655;
	max.f32 	%f648, %f174, %f654;
$L__BB503_20:
	setp.le.s64 	%p31, %rd57, %rd8;
	mov.f32 	%f658, 0fFF800000;
	mov.f32 	%f659, %f658;
	@%p31 bra 	$L__BB503_24;
	cvt.u32.u64 	%r142, %rd8;
	setp.eq.s64 	%p32, %rd49, 1;
	setp.eq.s64 	%p33, %rd48, 1;
	setp.eq.s64 	%p34, %rd47, 1;
	setp.eq.s64 	%p35, %rd46, 1;
	add.s32 	%r143, %r142, %r8;
	div.s32 	%r144, %r143, %r9;
	mul.lo.s32 	%r145, %r144, %r9;
	sub.s32 	%r146, %r143, %r145;
	div.s32 	%r147, %r146, %r10;
	mul.lo.s32 	%r148, %r147, %r10;
	sub.s32 	%r149, %r146, %r148;
	div.s32 	%r150, %r149, %r11;
	mul.lo.s32 	%r151, %r150, %r11;
	sub.s32 	%r152, %r149, %r151;
	selp.b32 	%r153, 0, %r144, %p35;
	selp.b32 	%r154, 0, %r147, %p34;
	selp.b32 	%r155, 0, %r150, %p33;
	selp.b32 	%r156, 0, %r152, %p32;
	mul.lo.s32 	%r157, %r13, %r153;
	mad.lo.s32 	%r158, %r14, %r154, %r157;
	mad.lo.s32 	%r159, %r15, %r155, %r158;
	mad.lo.s32 	%r160, %r16, %r156, %r159;
	shr.u32 	%r161, %r143, 31;
	add.s32 	%r162, %r143, %r161;
	shr.s32 	%r163, %r162, 1;
	mul.wide.s32 	%rd76, %r163, 8;
	add.s64 	%rd30, %rd1, %rd76;
	ld.global.f32 	%f176, [%rd30];
	shr.u32 	%r164, %r160, 31;
	add.s32 	%r165, %r160, %r164;
	shr.s32 	%r166, %r165, 1;
	mul.wide.s32 	%rd77, %r166, 2;
	add.s64 	%rd78, %rd2, %rd77;
	ld.global.v2.u8 	{%rs9, %rs10}, [%rd78];
	setp.eq.s16 	%p36, %rs9, 0;
	mul.f32 	%f177, %f176, %f154;
	selp.f32 	%f659, %f153, %f177, %p36;
	setp.eq.s16 	%p37, %rs10, 0;
	mov.f32 	%f658, %f153;
	@%p37 bra 	$L__BB503_23;
	ld.global.f32 	%f178, [%rd30+4];
	mul.f32 	%f658, %f178, %f154;
$L__BB503_23:
	max.f32 	%f179, %f648, %f659;
	max.f32 	%f648, %f179, %f658;
$L__BB503_24:
	setp.le.s64 	%p38, %rd57, %rd9;
	mov.f32 	%f662, 0fFF800000;
	mov.f32 	%f663, %f662;
	@%p38 bra 	$L__BB503_28;
	cvt.u32.u64 	%r167, %rd9;
	setp.eq.s64 	%p39, %rd49, 1;
	setp.eq.s64 	%p40, %rd48, 1;
	setp.eq.s64 	%p41, %rd47, 1;
	setp.eq.s64 	%p42, %rd46, 1;
	add.s32 	%r168, %r167, %r8;
	div.s32 	%r169, %r168, %r9;
	mul.lo.s32 	%r170, %r169, %r9;
	sub.s32 	%r171, %r168, %r170;
	div.s32 	%r172, %r171, %r10;
	mul.lo.s32 	%r173, %r172, %r10;
	sub.s32 	%r174, %r171, %r173;
	div.s32 	%r175, %r174, %r11;
	mul.lo.s32 	%r176, %r175, %r11;
	sub.s32 	%r177, %r174, %r176;
	selp.b32 	%r178, 0, %r169, %p42;
	selp.b32 	%r179, 0, %r172, %p41;
	selp.b32 	%r180, 0, %r175, %p40;
	selp.b32 	%r181, 0, %r177, %p39;
	mul.lo.s32 	%r182, %r13, %r178;
	mad.lo.s32 	%r183, %r14, %r179, %r182;
	mad.lo.s32 	%r184, %r15, %r180, %r183;
	mad.lo.s32 	%r185, %r16, %r181, %r184;
	shr.u32 	%r186, %r168, 31;
	add.s32 	%r187, %r168, %r186;
	shr.s32 	%r188, %r187, 1;
	mul.wide.s32 	%rd79, %r188, 8;
	add.s64 	%rd31, %rd1, %rd79;
	ld.global.f32 	%f181, [%rd31];
	shr.u32 	%r189, %r185, 31;
	add.s32 	%r190, %r185, %r189;
	shr.s32 	%r191, %r190, 1;
	mul.wide.s32 	%rd80, %r191, 2;
	add.s64 	%rd81, %rd2, %rd80;
	ld.global.v2.u8 	{%rs11, %rs12}, [%rd81];
	setp.eq.s16 	%p43, %rs11, 0;
	mul.f32 	%f182, %f181, %f154;
	selp.f32 	%f663, %f153, %f182, %p43;
	setp.eq.s16 	%p44, %rs12, 0;
	mov.f32 	%f662, %f153;
	@%p44 bra 	$L__BB503_27;
	ld.global.f32 	%f183, [%rd31+4];
	mul.f32 	%f662, %f183, %f154;
$L__BB503_27:
	max.f32 	%f184, %f648, %f663;
	max.f32 	%f648, %f184, %f662;
$L__BB503_28:
	setp.le.s64 	%p45, %rd57, %rd10;
	mov.f32 	%f666, 0fFF800000;
	mov.f32 	%f667, %f666;
	@%p45 bra 	$L__BB503_32;
	cvt.u32.u64 	%r192, %rd10;
	setp.eq.s64 	%p46, %rd49, 1;
	setp.eq.s64 	%p47, %rd48, 1;
	setp.eq.s64 	%p48, %rd47, 1;
	setp.eq.s64 	%p49, %rd46, 1;
	add.s32 	%r193, %r192, %r8;
	div.s32 	%r194, %r193, %r9;
	mul.lo.s32 	%r195, %r194, %r9;
	sub.s32 	%r196, %r193, %r195;
	div.s32 	%r197, %r196, %r10;
	mul.lo.s32 	%r198, %r197, %r10;
	sub.s32 	%r199, %r196, %r198;
	div.s32 	%r200, %r199, %r11;
	mul.lo.s32 	%r201, %r200, %r11;
	sub.s32 	%r202, %r199, %r201;
	selp.b32 	%r203, 0, %r194, %p49;
	selp.b32 	%r204, 0, %r197, %p48;
	selp.b32 	%r205, 0, %r200, %p47;
	selp.b32 	%r206, 0, %r202, %p46;
	mul.lo.s32 	%r207, %r13, %r203;
	mad.lo.s32 	%r208, %r14, %r204, %r207;
	mad.lo.s32 	%r209, %r15, %r205, %r208;
	mad.lo.s32 	%r210, %r16, %r206, %r209;
	shr.u32 	%r211, %r193, 31;
	add.s32 	%r212, %r193, %r211;
	shr.s32 	%r213, %r212, 1;
	mul.wide.s32 	%rd82, %r213, 8;
	add.s64 	%rd32, %rd1, %rd82;
	ld.global.f32 	%f186, [%rd32];
	shr.u32 	%r214, %r210, 31;
	add.s32 	%r215, %r210, %r214;
	shr.s32 	%r216, %r215, 1;
	mul.wide.s32 	%rd83, %r216, 2;
	add.s64 	%rd84, %rd2, %rd83;
	ld.global.v2.u8 	{%rs13, %rs14}, [%rd84];
	setp.eq.s16 	%p50, %rs13, 0;
	mul.f32 	%f187, %f186, %f154;
	selp.f32 	%f667, %f153, %f187, %p50;
	setp.eq.s16 	%p51, %rs14, 0;
	mov.f32 	%f666, %f153;
	@%p51 bra 	$L__BB503_31;
	ld.global.f32 	%f188, [%rd32+4];
	mul.f32 	%f666, %f188, %f154;
$L__BB503_31:
	max.f32 	%f189, %f648, %f667;
	max.f32 	%f648, %f189, %f666;
$L__BB503_32:
	setp.le.s64 	%p52, %rd57, %rd11;
	mov.f32 	%f670, 0fFF800000;
	mov.f32 	%f671, %f670;
	@%p52 bra 	$L__BB503_36;
	cvt.u32.u64 	%r217, %rd11;
	setp.eq.s64 	%p53, %rd49, 1;
	setp.eq.s64 	%p54, %rd48, 1;
	setp.eq.s64 	%p55, %rd47, 1;
	setp.eq.s64 	%p56, %rd46, 1;
	add.s32 	%r218, %r217, %r8;
	div.s32 	%r219, %r218, %r9;
	mul.lo.s32 	%r220, %r219, %r9;
	sub.s32 	%r221, %r218, %r220;
	div.s32 	%r222, %r221, %r10;
	mul.lo.s32 	%r223, %r222, %r10;
	sub.s32 	%r224, %r221, %r223;
	div.s32 	%r225, %r224, %r11;
	mul.lo.s32 	%r226, %r225, %r11;
	sub.s32 	%r227, %r224, %r226;
	selp.b32 	%r228, 0, %r219, %p56;
	selp.b32 	%r229, 0, %r222, %p55;
	selp.b32 	%r230, 0, %r225, %p54;
	selp.b32 	%r231, 0, %r227, %p53;
	mul.lo.s32 	%r232, %r13, %r228;
	mad.lo.s32 	%r233, %r14, %r229, %r232;
	mad.lo.s32 	%r234, %r15, %r230, %r233;
	mad.lo.s32 	%r235, %r16, %r231, %r234;
	shr.u32 	%r236, %r218, 31;
	add.s32 	%r237, %r218, %r236;
	shr.s32 	%r238, %r237, 1;
	mul.wide.s32 	%rd85, %r238, 8;
	add.s64 	%rd33, %rd1, %rd85;
	ld.global.f32 	%f191, [%rd33];
	shr.u32 	%r239, %r235, 31;
	add.s32 	%r240, %r235, %r239;
	shr.s32 	%r241, %r240, 1;
	mul.wide.s32 	%rd86, %r241, 2;
	add.s64 	%rd87, %rd2, %rd86;
	ld.global.v2.u8 	{%rs15, %rs16}, [%rd87];
	setp.eq.s16 	%p57, %rs15, 0;
	mul.f32 	%f192, %f191, %f154;
	selp.f32 	%f671, %f153, %f192, %p57;
	setp.eq.s16 	%p58, %rs16, 0;
	mov.f32 	%f670, %f153;
	@%p58 bra 	$L__BB503_35;
	ld.global.f32 	%f193, [%rd33+4];
	mul.f32 	%f670, %f193, %f154;
$L__BB503_35:
	max.f32 	%f194, %f648, %f671;
	max.f32 	%f648, %f194, %f670;
$L__BB503_36:
	setp.le.s64 	%p59, %rd57, %rd12;
	mov.f32 	%f674, 0fFF800000;
	mov.f32 	%f675, %f674;
	@%p59 bra 	$L__BB503_40;
	cvt.u32.u64 	%r242, %rd12;
	setp.eq.s64 	%p60, %rd49, 1;
	setp.eq.s64 	%p61, %rd48, 1;
	setp.eq.s64 	%p62, %rd47, 1;
	setp.eq.s64 	%p63, %rd46, 1;
	add.s32 	%r243, %r242, %r8;
	div.s32 	%r244, %r243, %r9;
	mul.lo.s32 	%r245, %r244, %r9;
	sub.s32 	%r246, %r243, %r245;
	div.s32 	%r247, %r246, %r10;
	mul.lo.s32 	%r248, %r247, %r10;
	sub.s32 	%r249, %r246, %r248;
	div.s32 	%r250, %r249, %r11;
	mul.lo.s32 	%r251, %r250, %r11;
	sub.s32 	%r252, %r249, %r251;
	selp.b32 	%r253, 0, %r244, %p63;
	selp.b32 	%r254, 0, %r247, %p62;
	selp.b32 	%r255, 0, %r250, %p61;
	selp.b32 	%r256, 0, %r252, %p60;
	mul.lo.s32 	%r257, %r13, %r253;
	mad.lo.s32 	%r258, %r14, %r254, %r257;
	mad.lo.s32 	%r259, %r15, %r255, %r258;
	mad.lo.s32 	%r260, %r16, %r256, %r259;
	shr.u32 	%r261, %r243, 31;
	add.s32 	%r262, %r243, %r261;
	shr.s32 	%r263, %r262, 1;
	mul.wide.s32 	%rd88, %r263, 8;
	add.s64 	%rd34, %rd1, %rd88;
	ld.global.f32 	%f196, [%rd34];
	shr.u32 	%r264, %r260, 31;
	add.s32 	%r265, %r260, %r264;
	shr.s32 	%r266, %r265, 1;
	mul.wide.s32 	%rd89, %r266, 2;
	add.s64 	%rd90, %rd2, %rd89;
	ld.global.v2.u8 	{%rs17, %rs18}, [%rd90];
	setp.eq.s16 	%p64, %rs17, 0;
	mul.f32 	%f197, %f196, %f154;
	selp.f32 	%f675, %f153, %f197, %p64;
	setp.eq.s16 	%p65, %rs18, 0;
	mov.f32 	%f674, %f153;
	@%p65 bra 	$L__BB503_39;
	ld.global.f32 	%f198, [%rd34+4];
	mul.f32 	%f674, %f198, %f154;
$L__BB503_39:
	max.f32 	%f199, %f648, %f675;
	max.f32 	%f648, %f199, %f674;
$L__BB503_40:
	setp.le.s64 	%p66, %rd57, %rd13;
	mov.f32 	%f678, 0fFF800000;
	mov.f32 	%f679, %f678;
	@%p66 bra 	$L__BB503_44;
	cvt.u32.u64 	%r267, %rd13;
	setp.eq.s64 	%p67, %rd49, 1;
	setp.eq.s64 	%p68, %rd48, 1;
	setp.eq.s64 	%p69, %rd47, 1;
	setp.eq.s64 	%p70, %rd46, 1;
	add.s32 	%r268, %r267, %r8;
	div.s32 	%r269, %r268, %r9;
	mul.lo.s32 	%r270, %r269, %r9;
	sub.s32 	%r271, %r268, %r270;
	div.s32 	%r272, %r271, %r10;
	mul.lo.s32 	%r273, %r272, %r10;
	sub.s32 	%r274, %r271, %r273;
	div.s32 	%r275, %r274, %r11;
	mul.lo.s32 	%r276, %r275, %r11;
	sub.s32 	%r277, %r274, %r276;
	selp.b32 	%r278, 0, %r269, %p70;
	selp.b32 	%r279, 0, %r272, %p69;
	selp.b32 	%r280, 0, %r275, %p68;
	selp.b32 	%r281, 0, %r277, %p67;
	mul.lo.s32 	%r282, %r13, %r278;
	mad.lo.s32 	%r283, %r14, %r279, %r282;
	mad.lo.s32 	%r284, %r15, %r280, %r283;
	mad.lo.s32 	%r285, %r16, %r281, %r284;
	shr.u32 	%r286, %r268, 31;
	add.s32 	%r287, %r268, %r286;
	shr.s32 	%r288, %r287, 1;
	mul.wide.s32 	%rd91, %r288, 8;
	add.s64 	%rd35, %rd1, %rd91;
	ld.global.f32 	%f201, [%rd35];
	shr.u32 	%r289, %r285, 31;
	add.s32 	%r290, %r285, %r289;
	shr.s32 	%r291, %r290, 1;
	mul.wide.s32 	%rd92, %r291, 2;
	add.s64 	%rd93, %rd2, %rd92;
	ld.global.v2.u8 	{%rs19, %rs20}, [%rd93];
	setp.eq.s16 	%p71, %rs19, 0;
	mul.f32 	%f202, %f201, %f154;
	selp.f32 	%f679, %f153, %f202, %p71;
	setp.eq.s16 	%p72, %rs20, 0;
	mov.f32 	%f678, %f153;
	@%p72 bra 	$L__BB503_43;
	ld.global.f32 	%f203, [%rd35+4];
	mul.f32 	%f678, %f203, %f154;
$L__BB503_43:
	max.f32 	%f204, %f648, %f679;
	max.f32 	%f648, %f204, %f678;
$L__BB503_44:
	setp.le.s64 	%p73, %rd57, %rd14;
	mov.f32 	%f682, 0fFF800000;
	mov.f32 	%f683, %f682;
	@%p73 bra 	$L__BB503_48;
	cvt.u32.u64 	%r292, %rd14;
	setp.eq.s64 	%p74, %rd49, 1;
	setp.eq.s64 	%p75, %rd48, 1;
	setp.eq.s64 	%p76, %rd47, 1;
	setp.eq.s64 	%p77, %rd46, 1;
	add.s32 	%r293, %r292, %r8;
	div.s32 	%r294, %r293, %r9;
	mul.lo.s32 	%r295, %r294, %r9;
	sub.s32 	%r296, %r293, %r295;
	div.s32 	%r297, %r296, %r10;
	mul.lo.s32 	%r298, %r297, %r10;
	sub.s32 	%r299, %r296, %r298;
	div.s32 	%r300, %r299, %r11;
	mul.lo.s32 	%r301, %r300, %r11;
	sub.s32 	%r302, %r299, %r301;
	selp.b32 	%r303, 0, %r294, %p77;
	selp.b32 	%r304, 0, %r297, %p76;
	selp.b32 	%r305, 0, %r300, %p75;
	selp.b32 	%r306, 0, %r302, %p74;
	mul.lo.s32 	%r307, %r13, %r303;
	mad.lo.s32 	%r308, %r14, %r304, %r307;
	mad.lo.s32 	%r309, %r15, %r305, %r308;
	mad.lo.s32 	%r310, %r16, %r306, %r309;
	shr.u32 	%r311, %r293, 31;
	add.s32 	%r312, %r293, %r311;
	shr.s32 	%r313, %r312, 1;
	mul.wide.s32 	%rd94, %r313, 8;
	add.s64 	%rd36, %rd1, %rd94;
	ld.global.f32 	%f206, [%rd36];
	shr.u32 	%r314, %r310, 31;
	add.s32 	%r315, %r310, %r314;
	shr.s32 	%r316, %r315, 1;
	mul.wide.s32 	%rd95, %r316, 2;
	add.s64 	%rd96, %rd2, %rd95;
	ld.global.v2.u8 	{%rs21, %rs22}, [%rd96];
	setp.eq.s16 	%p78, %rs21, 0;
	mul.f32 	%f207, %f206, %f154;
	selp.f32 	%f683, %f153, %f207, %p78;
	setp.eq.s16 	%p79, %rs22, 0;
	mov.f32 	%f682, %f153;
	@%p79 bra 	$L__BB503_47;
	ld.global.f32 	%f208, [%rd36+4];
	mul.f32 	%f682, %f208, %f154;
$L__BB503_47:
	max.f32 	%f209, %f648, %f683;
	max.f32 	%f648, %f209, %f682;
$L__BB503_48:
	setp.le.s64 	%p80, %rd57, %rd15;
	mov.f32 	%f686, 0fFF800000;
	mov.f32 	%f687, %f686;
	@%p80 bra 	$L__BB503_52;
	cvt.u32.u64 	%r317, %rd15;
	setp.eq.s64 	%p81, %rd49, 1;
	setp.eq.s64 	%p82, %rd48, 1;
	setp.eq.s64 	%p83, %rd47, 1;
	setp.eq.s64 	%p84, %rd46, 1;
	add.s32 	%r318, %r317, %r8;
	div.s32 	%r319, %r318, %r9;
	mul.lo.s32 	%r320, %r319, %r9;
	sub.s32 	%r321, %r318, %r320;
	div.s32 	%r322, %r321, %r10;
	mul.lo.s32 	%r323, %r322, %r10;
	sub.s32 	%r324, %r321, %r323;
	div.s32 	%r325, %r324, %r11;
	mul.lo.s32 	%r326, %r325, %r11;
	sub.s32 	%r327, %r324, %r326;
	selp.b32 	%r328, 0, %r319, %p84;
	selp.b32 	%r329, 0, %r322, %p83;
	selp.b32 	%r330, 0, %r325, %p82;
	selp.b32 	%r331, 0, %r327, %p81;
	mul.lo.s32 	%r332, %r13, %r328;
	mad.lo.s32 	%r333, %r14, %r329, %r332;
	mad.lo.s32 	%r334, %r15, %r330, %r333;
	mad.lo.s32 	%r335, %r16, %r331, %r334;
	shr.u32 	%r336, %r318, 31;
	add.s32 	%r337, %r318, %r336;
	shr.s32 	%r338, %r337, 1;
	mul.wide.s32 	%rd97, %r338, 8;
	add.s64 	%rd37, %rd1, %rd97;
	ld.global.f32 	%f211, [%rd37];
	shr.u32 	%r339, %r335, 31;
	add.s32 	%r340, %r335, %r339;
	shr.s32 	%r341, %r340, 1;
	mul.wide.s32 	%rd98, %r341, 2;
	add.s64 	%rd99, %rd2, %rd98;
	ld.global.v2.u8 	{%rs23, %rs24}, [%rd99];
	setp.eq.s16 	%p85, %rs23, 0;
	mul.f32 	%f212, %f211, %f154;
	selp.f32 	%f687, %f153, %f212, %p85;
	setp.eq.s16 	%p86, %rs24, 0;
	mov.f32 	%f686, %f153;
	@%p86 bra 	$L__BB503_51;
	ld.global.f32 	%f213, [%rd37+4];
	mul.f32 	%f686, %f213, %f154;
$L__BB503_51:
	max.f32 	%f214, %f648, %f687;
	max.f32 	%f648, %f214, %f686;
$L__BB503_52:
	setp.le.s64 	%p87, %rd57, %rd16;
	mov.f32 	%f690, 0fFF800000;
	mov.f32 	%f691, %f690;
	@%p87 bra 	$L__BB503_56;
	cvt.u32.u64 	%r342, %rd16;
	setp.eq.s64 	%p88, %rd49, 1;
	setp.eq.s64 	%p89, %rd48, 1;
	setp.eq.s64 	%p90, %rd47, 1;
	setp.eq.s64 	%p91, %rd46, 1;
	add.s32 	%r343, %r342, %r8;
	div.s32 	%r344, %r343, %r9;
	mul.lo.s32 	%r345, %r344, %r9;
	sub.s32 	%r346, %r343, %r345;
	div.s32 	%r347, %r346, %r10;
	mul.lo.s32 	%r348, %r347, %r10;
	sub.s32 	%r349, %r346, %r348;
	div.s32 	%r350, %r349, %r11;
	mul.lo.s32 	%r351, %r350, %r11;
	sub.s32 	%r352, %r349, %r351;
	selp.b32 	%r353, 0, %r344, %p91;
	selp.b32 	%r354, 0, %r347, %p90;
	selp.b32 	%r355, 0, %r350, %p89;
	selp.b32 	%r356, 0, %r352, %p88;
	mul.lo.s32 	%r357, %r13, %r353;
	mad.lo.s32 	%r358, %r14, %r354, %r357;
	mad.lo.s32 	%r359, %r15, %r355, %r358;
	mad.lo.s32 	%r360, %r16, %r356, %r359;
	shr.u32 	%r361, %r343, 31;
	add.s32 	%r362, %r343, %r361;
	shr.s32 	%r363, %r362, 1;
	mul.wide.s32 	%rd100, %r363, 8;
	add.s64 	%rd38, %rd1, %rd100;
	ld.global.f32 	%f216, [%rd38];
	shr.u32 	%r364, %r360, 31;
	add.s32 	%r365, %r360, %r364;
	shr.s32 	%r366, %r365, 1;
	mul.wide.s32 	%rd101, %r366, 2;
	add.s64 	%rd102, %rd2, %rd101;
	ld.global.v2.u8 	{%rs25, %rs26}, [%rd102];
	setp.eq.s16 	%p92, %rs25, 0;
	mul.f32 	%f217, %f216, %f154;
	selp.f32 	%f691, %f153, %f217, %p92;
	setp.eq.s16 	%p93, %rs26, 0;
	mov.f32 	%f690, %f153;
	@%p93 bra 	$L__BB503_55;
	ld.global.f32 	%f218, [%rd38+4];
	mul.f32 	%f690, %f218, %f154;
$L__BB503_55:
	max.f32 	%f219, %f648, %f691;
	max.f32 	%f648, %f219, %f690;
$L__BB503_56:
	setp.le.s64 	%p94, %rd57, %rd17;
	mov.f32 	%f694, 0fFF800000;
	mov.f32 	%f695, %f694;
	@%p94 bra 	$L__BB503_60;
	cvt.u32.u64 	%r367, %rd17;
	setp.eq.s64 	%p95, %rd49, 1;
	setp.eq.s64 	%p96, %rd48, 1;
	setp.eq.s64 	%p97, %rd47, 1;
	setp.eq.s64 	%p98, %rd46, 1;
	add.s32 	%r368, %r367, %r8;
	div.s32 	%r369, %r368, %r9;
	mul.lo.s32 	%r370, %r369, %r9;
	sub.s32 	%r371, %r368, %r370;
	div.s32 	%r372, %r371, %r10;
	mul.lo.s32 	%r373, %r372, %r10;
	sub.s32 	%r374, %r371, %r373;
	div.s32 	%r375, %r374, %r11;
	mul.lo.s32 	%r376, %r375, %r11;
	sub.s32 	%r377, %r374, %r376;
	selp.b32 	%r378, 0, %r369, %p98;
	selp.b32 	%r379, 0, %r372, %p97;
	selp.b32 	%r380, 0, %r375, %p96;
	selp.b32 	%r381, 0, %r377, %p95;
	mul.lo.s32 	%r382, %r13, %r378;
	mad.lo.s32 	%r383, %r14, %r379, %r382;
	mad.lo.s32 	%r384, %r15, %r380, %r383;
	mad.lo.s32 	%r385, %r16, %r381, %r384;
	shr.u32 	%r386, %r368, 31;
	add.s32 	%r387, %r368, %r386;
	shr.s32 	%r388, %r387, 1;
	mul.wide.s32 	%rd103, %r388, 8;
	add.s64 	%rd39, %rd1, %rd103;
	ld.global.f32 	%f221, [%rd39];
	shr.u32 	%r389, %r385, 31;
	add.s32 	%r390, %r385, %r389;
	shr.s32 	%r391, %r390, 1;
	mul.wide.s32 	%rd104, %r391, 2;
	add.s64 	%rd105, %rd2, %rd104;
	ld.global.v2.u8 	{%rs27, %rs28}, [%rd105];
	setp.eq.s16 	%p99, %rs27, 0;
	mul.f32 	%f222, %f221, %f154;
	selp.f32 	%f695, %f153, %f222, %p99;
	setp.eq.s16 	%p100, %rs28, 0;
	mov.f32 	%f694, %f153;
	@%p100 bra 	$L__BB503_59;
	ld.global.f32 	%f223, [%rd39+4];
	mul.f32 	%f694, %f223, %f154;
$L__BB503_59:
	max.f32 	%f224, %f648, %f695;
	max.f32 	%f648, %f224, %f694;
$L__BB503_60:
	setp.le.s64 	%p101, %rd57, %rd18;
	mov.f32 	%f698, 0fFF800000;
	mov.f32 	%f699, %f698;
	@%p101 bra 	$L__BB503_64;
	cvt.u32.u64 	%r392, %rd18;
	setp.eq.s64 	%p102, %rd49, 1;
	setp.eq.s64 	%p103, %rd48, 1;
	setp.eq.s64 	%p104, %rd47, 1;
	setp.eq.s64 	%p105, %rd46, 1;
	add.s32 	%r393, %r392, %r8;
	div.s32 	%r394, %r393, %r9;
	mul.lo.s32 	%r395, %r394, %r9;
	sub.s32 	%r396, %r393, %r395;
	div.s32 	%r397, %r396, %r10;
	mul.lo.s32 	%r398, %r397, %r10;
	sub.s32 	%r399, %r396, %r398;
	div.s32 	%r400, %r399, %r11;
	mul.lo.s32 	%r401, %r400, %r11;
	sub.s32 	%r402, %r399, %r401;
	selp.b32 	%r403, 0, %r394, %p105;
	selp.b32 	%r404, 0, %r397, %p104;
	selp.b32 	%r405, 0, %r400, %p103;
	selp.b32 	%r406, 0, %r402, %p102;
	mul.lo.s32 	%r407, %r13, %r403;
	mad.lo.s32 	%r408, %r14, %r404, %r407;
	mad.lo.s32 	%r409, %r15, %r405, %r408;
	mad.lo.s32 	%r410, %r16, %r406, %r409;
	shr.u32 	%r411, %r393, 31;
	add.s32 	%r412, %r393, %r411;
	shr.s32 	%r413, %r412, 1;
	mul.wide.s32 	%rd106, %r413, 8;
	add.s64 	%rd40, %rd1, %rd106;
	ld.global.f32 	%f226, [%rd40];
	shr.u32 	%r414, %r410, 31;
	add.s32 	%r415, %r410, %r414;
	shr.s32 	%r416, %r415, 1;
	mul.wide.s32 	%rd107, %r416, 2;
	add.s64 	%rd108, %rd2, %rd107;
	ld.global.v2.u8 	{%rs29, %rs30}, [%rd108];
	setp.eq.s16 	%p106, %rs29, 0;
	mul.f32 	%f227, %f226, %f154;
	selp.f32 	%f699, %f153, %f227, %p106;
	setp.eq.s16 	%p107, %rs30, 0;
	mov.f32 	%f698, %f153;
	@%p107 bra 	$L__BB503_63;
	ld.global.f32 	%f228, [%rd40+4];
	mul.f32 	%f698, %f228, %f154;
$L__BB503_63:
	max.f32 	%f229, %f648, %f699;
	max.f32 	%f648, %f229, %f698;
$L__BB503_64:
	setp.le.s64 	%p108, %rd57, %rd19;
	mov.f32 	%f702, 0fFF800000;
	mov.f32 	%f703, %f702;
	@%p108 bra 	$L__BB503_68;
	cvt.u32.u64 	%r417, %rd19;
	setp.eq.s64 	%p109, %rd49, 1;
	setp.eq.s64 	%p110, %rd48, 1;
	setp.eq.s64 	%p111, %rd47, 1;
	setp.eq.s64 	%p112, %rd46, 1;
	add.s32 	%r418, %r417, %r8;
	div.s32 	%r419, %r418, %r9;
	mul.lo.s32 	%r420, %r419, %r9;
	sub.s32 	%r421, %r418, %r420;
	div.s32 	%r422, %r421, %r10;
	mul.lo.s32 	%r423, %r422, %r10;
	sub.s32 	%r424, %r421, %r423;
	div.s32 	%r425, %r424, %r11;
	mul.lo.s32 	%r426, %r425, %r11;
	sub.s32 	%r427, %r424, %r426;
	selp.b32 	%r428, 0, %r419, %p112;
	selp.b32 	%r429, 0, %r422, %p111;
	selp.b32 	%r430, 0, %r425, %p110;
	selp.b32 	%r431, 0, %r427, %p109;
	mul.lo.s32 	%r432, %r13, %r428;
	mad.lo.s32 	%r433, %r14, %r429, %r432;
	mad.lo.s32 	%r434, %r15, %r430, %r433;
	mad.lo.s32 	%r435, %r16, %r431, %r434;
	shr.u32 	%r436, %r418, 31;
	add.s32 	%r437, %r418, %r436;
	shr.s32 	%r438, %r437, 1;
	mul.wide.s32 	%rd109, %r438, 8;
	add.s64 	%rd41, %rd1, %rd109;
	ld.global.f32 	%f231, [%rd41];
	shr.u32 	%r439, %r435, 31;
	add.s32 	%r440, %r435, %r439;
	shr.s32 	%r441, %r440, 1;
	mul.wide.s32 	%rd110, %r441, 2;
	add.s64 	%rd111, %rd2, %rd110;
	ld.global.v2.u8 	{%rs31, %rs32}, [%rd111];
	setp.eq.s16 	%p113, %rs31, 0;
	mul.f32 	%f232, %f231, %f154;
	selp.f32 	%f703, %f153, %f232, %p113;
	setp.eq.s16 	%p114, %rs32, 0;
	mov.f32 	%f702, %f153;
	@%p114 bra 	$L__BB503_67;
	ld.global.f32 	%f233, [%rd41+4];
	mul.f32 	%f702, %f233, %f154;
$L__BB503_67:
	max.f32 	%f234, %f648, %f703;
	max.f32 	%f648, %f234, %f702;
$L__BB503_68:
	mov.u32 	%r442, %tid.x;
	shl.b32 	%r443, %r442, 1;
	cvt.u64.u32 	%rd112, %r443;
	setp.le.s64 	%p115, %rd57, %rd112;
	mov.b32 	%r444, %f648;
	shfl.sync.bfly.b32	%r445|%p116, %r444, 16, 31, -1;
	mov.b32 	%f235, %r445;
	max.f32 	%f236, %f648, %f235;
	mov.b32 	%r446, %f236;
	shfl.sync.bfly.b32	%r447|%p117, %r446, 8, 31, -1;
	mov.b32 	%f237, %r447;
	max.f32 	%f238, %f236, %f237;
	mov.b32 	%r448, %f238;
	shfl.sync.bfly.b32	%r449|%p118, %r448, 4, 31, -1;
	mov.b32 	%f239, %r449;
	max.f32 	%f240, %f238, %f239;
	mov.b32 	%r450, %f240;
	shfl.sync.bfly.b32	%r451|%p119, %r450, 2, 31, -1;
	mov.b32 	%f241, %r451;
	max.f32 	%f242, %f240, %f241;
	mov.b32 	%r452, %f242;
	shfl.sync.bfly.b32	%r453|%p120, %r452, 1, 31, -1;
	mov.b32 	%f243, %r453;
	max.f32 	%f244, %f242, %f243;
	sub.f32 	%f245, %f643, %f244;
	fma.rn.f32 	%f246, %f245, 0f3BBB989D, 0f3F000000;
	cvt.sat.f32.f32 	%f247, %f246;
	mov.f32 	%f248, 0f4B400001;
	mov.f32 	%f249, 0f437C0000;
	fma.rm.f32 	%f250, %f247, %f249, %f248;
	add.f32 	%f251, %f250, 0fCB40007F;
	neg.f32 	%f252, %f251;
	fma.rn.f32 	%f253, %f245, 0f3FB8AA3B, %f252;
	fma.rn.f32 	%f254, %f245, 0f32A57060, %f253;
	mov.b32 	%r454, %f250;
	shl.b32 	%r455, %r454, 23;
	mov.b32 	%f255, %r455;
	ex2.approx.ftz.f32 	%f256, %f254;
	mul.f32 	%f257, %f256, %f255;
	add.f32 	%f258, %f257, 0f00000000;
	sub.f32 	%f259, %f642, %f244;
	fma.rn.f32 	%f260, %f259, 0f3BBB989D, 0f3F000000;
	cvt.sat.f32.f32 	%f261, %f260;
	fma.rm.f32 	%f262, %f261, %f249, %f248;
	add.f32 	%f263, %f262, 0fCB40007F;
	neg.f32 	%f264, %f263;
	fma.rn.f32 	%f265, %f259, 0f3FB8AA3B, %f264;
	fma.rn.f32 	%f266, %f259, 0f32A57060, %f265;
	mov.b32 	%r456, %f262;
	shl.b32 	%r457, %r456, 23;
	mov.b32 	%f267, %r457;
	ex2.approx.ftz.f32 	%f268, %f266;
	mul.f32 	%f269, %f268, %f267;
	add.f32 	%f270, %f258, %f269;
	sub.f32 	%f271, %f647, %f244;
	fma.rn.f32 	%f272, %f271, 0f3BBB989D, 0f3F000000;
	cvt.sat.f32.f32 	%f273, %f272;
	fma.rm.f32 	%f274, %f273, %f249, %f248;
	add.f32 	%f275, %f274, 0fCB40007F;
	neg.f32 	%f276, %f275;
	fma.rn.f32 	%f277, %f271, 0f3FB8AA3B, %f276;
	fma.rn.f32 	%f278, %f271, 0f32A57060, %f277;
	mov.b32 	%r458, %f274;
	shl.b32 	%r459, %r458, 23;
	mov.b32 	%f279, %r459;
	ex2.approx.ftz.f32 	%f280, %f278;
	mul.f32 	%f281, %f280, %f279;
	add.f32 	%f282, %f270, %f281;
	sub.f32 	%f283, %f646, %f244;
	fma.rn.f32 	%f284, %f283, 0f3BBB989D, 0f3F000000;
	cvt.sat.f32.f32 	%f285, %f284;
	fma.rm.f32 	%f286, %f285, %f249, %f248;
	add.f32 	%f287, %f286, 0fCB40007F;
	neg.f32 	%f288, %f287;
	fma.rn.f32 	%f289, %f283, 0f3FB8AA3B, %f288;
	fma.rn.f32 	%f290, %f283, 0f32A57060, %f289;
	mov.b32 	%r460, %f286;
	shl.b32 	%r461, %r460, 23;
	mov.b32 	%f291, %r461;
	ex2.approx.ftz.f32 	%f292, %f290;
	mul.f32 	%f293, %f292, %f291;
	add.f32 	%f294, %f282, %f293;
	sub.f32 	%f295, %f651, %f244;
	fma.rn.f32 	%f296, %f295, 0f3BBB989D, 0f3F000000;
	cvt.sat.f32.f32 	%f297, %f296;
	fma.rm.f32 	%f298, %f297, %f249, %f248;
	add.f32 	%f299, %f298, 0fCB40007F;
	neg.f32 	%f300, %f299;
	fma.rn.f32 	%f301, %f295, 0f3FB8AA3B, %f300;
	fma.rn.f32 	%f302, %f295, 0f32A57060, %f301;
	mov.b32 	%r462, %f298;
	shl.b32 	%r463, %r462, 23;
	mov.b32 	%f303, %r463;
	ex2.approx.ftz.f32 	%f304, %f302;
	mul.f32 	%f305, %f304, %f303;
	add.f32 	%f306, %f294, %f305;
	sub.f32 	%f307, %f650, %f244;
	fma.rn.f32 	%f308, %f307, 0f3BBB989D, 0f3F000000;
	cvt.sat.f32.f32 	%f309, %f308;
	fma.rm.f32 	%f310, %f309, %f249, %f248;
	add.f32 	%f311, %f310, 0fCB40007F;
	neg.f32 	%f312, %f311;
	fma.rn.f32 	%f313, %f307, 0f3FB8AA3B, %f312;
	fma.rn.f32 	%f314, %f307, 0f32A57060, %f313;
	mov.b32 	%r464, %f310;
	shl.b32 	%r465, %r464, 23;
	mov.b32 	%f315, %r465;
	ex2.approx.ftz.f32 	%f316, %f314;
	mul.f32 	%f317, %f316, %f315;
	add.f32 	%f318, %f306, %f317;
	sub.f32 	%f319, %f655, %f244;
	fma.rn.f32 	%f320, %f319, 0f3BBB989D, 0f3F000000;
	cvt.sat.f32.f32 	%f321, %f320;
	fma.rm.f32 	%f322, %f321, %f249, %f248;
	add.f32 	%f323, %f322, 0fCB40007F;
	neg.f32 	%f324, %f323;
	fma.rn.f32 	%f325, %f319, 0f3FB8AA3B, %f324;
	fma.rn.f32 	%f326, %f319, 0f32A57060, %f325;
	mov.b32 	%r466, %f322;
	shl.b32 	%r467, %r466, 23;
	mov.b32 	%f327, %r467;
	ex2.approx.ftz.f32 	%f328, %f326;
	mul.f32 	%f329, %f328, %f327;
	add.f32 	%f330, %f318, %f329;
	sub.f32 	%f331, %f654, %f244;
	fma.rn.f32 	%f332, %f331, 0f3BBB989D, 0f3F000000;
	cvt.sat.f32.f32 	%f333, %f332;
	fma.rm.f32 	%f334, %f333, %f249, %f248;
	add.f32 	%f335, %f334, 0fCB40007F;
	neg.f32 	%f336, %f335;
	fma.rn.f32 	%f337, %f331, 0f3FB8AA3B, %f336;
	fma.rn.f32 	%f338, %f331, 0f32A57060, %f337;
	mov.b32 	%r468, %f334;
	shl.b32 	%r469, %r468, 23;
	mov.b32 	%f339, %r469;
	ex2.approx.ftz.f32 	%f340, %f338;
	mul.f32 	%f341, %f340, %f339;
	add.f32 	%f342, %f330, %f341;
	sub.f32 	%f343, %f659, %f244;
	fma.rn.f32 	%f344, %f343, 0f3BBB989D, 0f3F000000;
	cvt.sat.f32.f32 	%f345, %f344;
	fma.rm.f32 	%f346, %f345, %f249, %f248;
	add.f32 	%f347, %f346, 0fCB40007F;
	neg.f32 	%f348, %f347;
	fma.rn.f32 	%f349, %f343, 0f3FB8AA3B, %f348;
	fma.rn.f32 	%f350, %f343, 0f32A57060, %f349;
	mov.b32 	%r470, %f346;
	shl.b32 	%r471, %r470, 23;
	mov.b32 	%f351, %r471;
	ex2.approx.ftz.f32 	%f352, %f350;
	mul.f32 	%f353, %f352, %f351;
	add.f32 	%f354, %f342, %f353;
	sub.f32 	%f355, %f658, %f244;
	fma.rn.f32 	%f356, %f355, 0f3BBB989D, 0f3F000000;
	cvt.sat.f32.f32 	%f357, %f356;
	fma.rm.f32 	%f358, %f357, %f249, %f248;
	add.f32 	%f359, %f358, 0fCB40007F;
	neg.f32 	%f360, %f359;
	fma.rn.f32 	%f361, %f355, 0f3FB8AA3B, %f360;
	fma.rn.f32 	%f362, %f355, 0f32A57060, %f361;
	mov.b32 	%r472, %f358;
	shl.b32 	%r473, %r472, 23;
	mov.b32 	%f363, %r473;
	ex2.approx.ftz.f32 	%f364, %f362;
	mul.f32 	%f365, %f364, %f363;
	add.f32 	%f366, %f354, %f365;
	sub.f32 	%f367, %f663, %f244;
	fma.rn.f32 	%f368, %f367, 0f3BBB989D, 0f3F000000;
	cvt.sat.f32.f32 	%f369, %f368;
	fma.rm.f32 	%f370, %f369, %f249, %f248;
	add.f32 	%f371, %f370, 0fCB40007F;
	neg.f32 	%f372, %f371;
	fma.rn.f32 	%f373, %f367, 0f3FB8AA3B, %f372;
	fma.rn.f32 	%f374, %f367, 0f32A57060, %f373;
	mov.b32 	%r474, %f370;
	shl.b32 	%r475, %r474, 23;
	mov.b32 	%f375, %r475;
	ex2.approx.ftz.f32 	%f376, %f374;
	mul.f32 	%f377, %f376, %f375;
	add.f32 	%f378, %f366, %f377;
	sub.f32 	%f379, %f662, %f244;
	fma.rn.f32 	%f380, %f379, 0f3BBB989D, 0f3F000000;
	cvt.sat.f32.f32 	%f381, %f380;
	fma.rm.f32 	%f382, %f381, %f249, %f248;
	add.f32 	%f383, %f382, 0fCB40007F;
	neg.f32 	%f384, %f383;
	fma.rn.f32 	%f385, %f379, 0f3FB8AA3B, %f384;
	fma.rn.f32 	%f386, %f379, 0f32A57060, %f385;
	mov.b32 	%r476, %f382;
	shl.b32 	%r477, %r476, 23;
	mov.b32 	%f387, %r477;
	ex2.approx.ftz.f32 	%f388, %f386;
	mul.f32 	%f389, %f388, %f387;
	add.f32 	%f390, %f378, %f389;
	sub.f32 	%f391, %f667, %f244;
	fma.rn.f32 	%f392, %f391, 0f3BBB989D, 0f3F000000;
	cvt.sat.f32.f32 	%f393, %f392;
	fma.rm.f32 	%f394, %f393, %f249, %f248;
	add.f32 	%f395, %f394, 0fCB40007F;
	neg.f32 	%f396, %f395;
	fma.rn.f32 	%f397, %f391, 0f3FB8AA3B, %f396;
	fma.rn.f32 	%f398, %f391, 0f32A57060, %f397;
	mov.b32 	%r478, %f394;
	shl.b32 	%r479, %r478, 23;
	mov.b32 	%f399, %r479;
	ex2.approx.ftz.f32 	%f400, %f398;
	mul.f32 	%f401, %f400, %f399;
	add.f32 	%f402, %f390, %f401;
	sub.f32 	%f403, %f666, %f244;
	fma.rn.f32 	%f404, %f403, 0f3BBB989D, 0f3F000000;
	cvt.sat.f32.f32 	%f405, %f404;
	fma.rm.f32 	%f406, %f405, %f249, %f248;
	add.f32 	%f407, %f406, 0fCB40007F;
	neg.f32 	%f408, %f407;
	fma.rn.f32 	%f409, %f403, 0f3FB8AA3B, %f408;
	fma.rn.f32 	%f410, %f403, 0f32A57060, %f409;
	mov.b32 	%r480, %f406;
	shl.b32 	%r481, %r480, 23;
	mov.b32 	%f411, %r481;
	ex2.approx.ftz.f32 	%f412, %f410;
	mul.f32 	%f413, %f412, %f411;
	add.f32 	%f414, %f402, %f413;
	sub.f32 	%f415, %f671, %f244;
	fma.rn.f32 	%f416, %f415, 0f3BBB989D, 0f3F000000;
	cvt.sat.f32.f32 	%f417, %f416;
	fma.rm.f32 	%f418, %f417, %f249, %f248;
	add.f32 	%f419, %f418, 0fCB40007F;
	neg.f32 	%f420, %f419;
	fma.rn.f32 	%f421, %f415, 0f3FB8AA3B, %f420;
	fma.rn.f32 	%f422, %f415, 0f32A57060, %f421;
	mov.b32 	%r482, %f418;
	shl.b32 	%r483, %r482, 23;
	mov.b32 	%f423, %r483;
	ex2.approx.ftz.f32 	%f424, %f422;
	mul.f32 	%f425, %f424, %f423;
	add.f32 	%f426, %f414, %f425;
	sub.f32 	%f427, %f670, %f244;
	fma.rn.f32 	%f428, %f427, 0f3BBB989D, 0f3F000000;
	cvt.sat.f32.f32 	%f429, %f428;
	fma.rm.f32 	%f430, %f429, %f249, %f248;
	add.f32 	%f431, %f430, 0fCB40007F;
	neg.f32 	%f432, %f431;
	fma.rn.f32 	%f433, %f427, 0f3FB8AA3B, %f432;
	fma.rn.f32 	%f434, %f427, 0f32A57060, %f433;
	mov.b32 	%r484, %f430;
	shl.b32 	%r485, %r484, 23;
	mov.b32 	%f435, %r485;
	ex2.approx.ftz.f32 	%f436, %f434;
	mul.f32 	%f437, %f436, %f435;
	add.f32 	%f438, %f426, %f437;
	sub.f32 	%f439, %f675, %f244;
	fma.rn.f32 	%f440, %f439, 0f3BBB989D, 0f3F000000;
	cvt.sat.f32.f32 	%f441, %f440;
	fma.rm.f32 	%f442, %f441, %f249, %f248;
	add.f32 	%f443, %f442, 0fCB40007F;
	neg.f32 	%f444, %f443;
	fma.rn.f32 	%f445, %f439, 0f3FB8AA3B, %f444;
	fma.rn.f32 	%f446, %f439, 0f32A57060, %f445;
	mov.b32 	%r486, %f442;
	shl.b32 	%r487, %r486, 23;
	mov.b32 	%f447, %r487;
	ex2.approx.ftz.f32 	%f448, %f446;
	mul.f32 	%f449, %f448, %f447;
	add.f32 	%f450, %f438, %f449;
	sub.f32 	%f451, %f674, %f244;
	fma.rn.f32 	%f452, %f451, 0f3BBB989D, 0f3F000000;
	cvt.sat.f32.f32 	%f453, %f452;
	fma.rm.f32 	%f454, %f453, %f249, %f248;
	add.f32 	%f455, %f454, 0fCB40007F;
	neg.f32 	%f456, %f455;
	fma.rn.f32 	%f457, %f451, 0f3FB8AA3B, %f456;
	fma.rn.f32 	%f458, %f451, 0f32A57060, %f457;
	mov.b32 	%r488, %f454;
	shl.b32 	%r489, %r488, 23;
	mov.b32 	%f459, %r489;
	ex2.approx.ftz.f32 	%f460, %f458;
	mul.f32 	%f461, %f460, %f459;
	add.f32 	%f462, %f450, %f461;
	sub.f32 	%f463, %f679, %f244;
	fma.rn.f32 	%f464, %f463, 0f3BBB989D, 0f3F000000;
	cvt.sat.f32.f32 	%f465, %f464;
	fma.rm.f32 	%f466, %f465, %f249, %f248;
	add.f32 	%f467, %f466, 0fCB40007F;
	neg.f32 	%f468, %f467;
	fma.rn.f32 	%f469, %f463, 0f3FB8AA3B, %f468;
	fma.rn.f32 	%f470, %f463, 0f32A57060, %f469;
	mov.b32 	%r490, %f466;
	shl.b32 	%r491, %r490, 23;
	mov.b32 	%f471, %r491;
	ex2.approx.ftz.f32 	%f472, %f470;
	mul.f32 	%f473, %f472, %f471;
	add.f32 	%f474, %f462, %f473;
	sub.f32 	%f475, %f678, %f244;
	fma.rn.f32 	%f476, %f475, 0f3BBB989D, 0f3F000000;
	cvt.sat.f32.f32 	%f477, %f476;
	fma.rm.f32 	%f478, %f477, %f249, %f248;
	add.f32 	%f479, %f478, 0fCB40007F;
	neg.f32 	%f480, %f479;
	fma.rn.f32 	%f481, %f475, 0f3FB8AA3B, %f480;
	fma.rn.f32 	%f482, %f475, 0f32A57060, %f481;
	mov.b32 	%r492, %f478;
	shl.b32 	%r493, %r492, 23;
	mov.b32 	%f483, %r493;
	ex2.approx.ftz.f32 	%f484, %f482;
	mul.f32 	%f485, %f484, %f483;
	add.f32 	%f486, %f474, %f485;
	sub.f32 	%f487, %f683, %f244;
	fma.rn.f32 	%f488, %f487, 0f3BBB989D, 0f3F000000;
	cvt.sat.f32.f32 	%f489, %f488;
	fma.rm.f32 	%f490, %f489, %f249, %f248;
	add.f32 	%f491, %f490, 0fCB40007F;
	neg.f32 	%f492, %f491;
	fma.rn.f32 	%f493, %f487, 0f3FB8AA3B, %f492;
	fma.rn.f32 	%f494, %f487, 0f32A57060, %f493;
	mov.b32 	%r494, %f490;
	shl.b32 	%r495, %r494, 23;
	mov.b32 	%f495, %r495;
	ex2.approx.ftz.f32 	%f496, %f494;
	mul.f32 	%f497, %f496, %f495;
	add.f32 	%f498, %f486, %f497;
	sub.f32 	%f499, %f682, %f244;
	fma.rn.f32 	%f500, %f499, 0f3BBB989D, 0f3F000000;
	cvt.sat.f32.f32 	%f501, %f500;
	fma.rm.f32 	%f502, %f501, %f249, %f248;
	add.f32 	%f503, %f502, 0fCB40007F;
	neg.f32 	%f504, %f503;
	fma.rn.f32 	%f505, %f499, 0f3FB8AA3B, %f504;
	fma.rn.f32 	%f506, %f499, 0f32A57060, %f505;
	mov.b32 	%r496, %f502;
	shl.b32 	%r497, %r496, 23;
	mov.b32 	%f507, %r497;
	ex2.approx.ftz.f32 	%f508, %f506;
	mul.f32 	%f509, %f508, %f507;
	add.f32 	%f510, %f498, %f509;
	sub.f32 	%f511, %f687, %f244;
	fma.rn.f32 	%f512, %f511, 0f3BBB989D, 0f3F000000;
	cvt.sat.f32.f32 	%f513, %f512;
	fma.rm.f32 	%f514, %f513, %f249, %f248;
	add.f32 	%f515, %f514, 0fCB40007F;
	neg.f32 	%f516, %f515;
	fma.rn.f32 	%f517, %f511, 0f3FB8AA3B, %f516;
	fma.rn.f32 	%f518, %f511, 0f32A57060, %f517;
	mov.b32 	%r498, %f514;
	shl.b32 	%r499, %r498, 23;
	mov.b32 	%f519, %r499;
	ex2.approx.ftz.f32 	%f520, %f518;
	mul.f32 	%f521, %f520, %f519;
	add.f32 	%f522, %f510, %f521;
	sub.f32 	%f523, %f686, %f244;
	fma.rn.f32 	%f524, %f523, 0f3BBB989D, 0f3F000000;
	cvt.sat.f32.f32 	%f525, %f524;
	fma.rm.f32 	%f526, %f525, %f249, %f248;
	add.f32 	%f527, %f526, 0fCB40007F;
	neg.f32 	%f528, %f527;
	fma.rn.f32 	%f529, %f523, 0f3FB8AA3B, %f528;
	fma.rn.f32 	%f530, %f523, 0f32A57060, %f529;
	mov.b32 	%r500, %f526;
	shl.b32 	%r501, %r500, 23;
	mov.b32 	%f531, %r501;
	ex2.approx.ftz.f32 	%f532, %f530;
	mul.f32 	%f533, %f532, %f531;
	add.f32 	%f534, %f522, %f533;
	sub.f32 	%f535, %f691, %f244;
	fma.rn.f32 	%f536, %f535, 0f3BBB989D, 0f3F000000;
	cvt.sat.f32.f32 	%f537, %f536;
	fma.rm.f32 	%f538, %f537, %f249, %f248;
	add.f32 	%f539, %f538, 0fCB40007F;
	neg.f32 	%f540, %f539;
	fma.rn.f32 	%f541, %f535, 0f3FB8AA3B, %f540;
	fma.rn.f32 	%f542, %f535, 0f32A57060, %f541;
	mov.b32 	%r502, %f538;
	shl.b32 	%r503, %r502, 23;
	mov.b32 	%f543, %r503;
	ex2.approx.ftz.f32 	%f544, %f542;
	mul.f32 	%f545, %f544, %f543;
	add.f32 	%f546, %f534, %f545;
	sub.f32 	%f547, %f690, %f244;
	fma.rn.f32 	%f548, %f547, 0f3BBB989D, 0f3F000000;
	cvt.sat.f32.f32 	%f549, %f548;
	fma.rm.f32 	%f550, %f549, %f249, %f248;
	add.f32 	%f551, %f550, 0fCB40007F;
	neg.f32 	%f552, %f551;
	fma.rn.f32 	%f553, %f547, 0f3FB8AA3B, %f552;
	fma.rn.f32 	%f554, %f547, 0f32A57060, %f553;
	mov.b32 	%r504, %f550;
	shl.b32 	%r505, %r504, 23;
	mov.b32 	%f555, %r505;
	ex2.approx.ftz.f32 	%f556, %f554;
	mul.f32 	%f557, %f556, %f555;
	add.f32 	%f558, %f546, %f557;
	sub.f32 	%f559, %f695, %f244;
	fma.rn.f32 	%f560, %f559, 0f3BBB989D, 0f3F000000;
	cvt.sat.f32.f32 	%f561, %f560;
	fma.rm.f32 	%f562, %f561, %f249, %f248;
	add.f32 	%f563, %f562, 0fCB40007F;
	neg.f32 	%f564, %f563;
	fma.rn.f32 	%f565, %f559, 0f3FB8AA3B, %f564;
	fma.rn.f32 	%f566, %f559, 0f32A57060, %f565;
	mov.b32 	%r506, %f562;
	shl.b32 	%r507, %r506, 23;
	mov.b32 	%f567, %r507;
	ex2.approx.ftz.f32 	%f568, %f566;
	mul.f32 	%f569, %f568, %f567;
	add.f32 	%f570, %f558, %f569;
	sub.f32 	%f571, %f694, %f244;
	fma.rn.f32 	%f572, %f571, 0f3BBB989D, 0f3F000000;
	cvt.sat.f32.f32 	%f573, %f572;
	fma.rm.f32 	%f574, %f573, %f249, %f248;
	add.f32 	%f575, %f574, 0fCB40007F;
	neg.f32 	%f576, %f575;
	fma.rn.f32 	%f577, %f571, 0f3FB8AA3B, %f576;
	fma.rn.f32 	%f578, %f571, 0f32A57060, %f577;
	mov.b32 	%r508, %f574;
	shl.b32 	%r509, %r508, 23;
	mov.b32 	%f579, %r509;
	ex2.approx.ftz.f32 	%f580, %f578;
	mul.f32 	%f581, %f580, %f579;
	add.f32 	%f582, %f570, %f581;
	sub.f32 	%f583, %f699, %f244;
	fma.rn.f32 	%f584, %f583, 0f3BBB989D, 0f3F000000;
	cvt.sat.f32.f32 	%f585, %f584;
	fma.rm.f32 	%f586, %f585, %f249, %f248;
	add.f32 	%f587, %f586, 0fCB40007F;
	neg.f32 	%f588, %f587;
	fma.rn.f32 	%f589, %f583, 0f3FB8AA3B, %f588;
	fma.rn.f32 	%f590, %f583, 0f32A57060, %f589;
	mov.b32 	%r510, %f586;
	shl.b32 	%r511, %r510, 23;
	mov.b32 	%f591, %r511;
	ex2.approx.ftz.f32 	%f592, %f590;
	mul.f32 	%f593, %f592, %f591;
	add.f32 	%f594, %f582, %f593;
	sub.f32 	%f595, %f698, %f244;
	fma.rn.f32 	%f596, %f595, 0f3BBB989D, 0f3F000000;
	cvt.sat.f32.f32 	%f597, %f596;
	fma.rm.f32 	%f598, %f597, %f249, %f248;
	add.f32 	%f599, %f598, 0fCB40007F;
	neg.f32 	%f600, %f599;
	fma.rn.f32 	%f601, %f595, 0f3FB8AA3B, %f600;
	fma.rn.f32 	%f602, %f595, 0f32A57060, %f601;
	mov.b32 	%r512, %f598;
	shl.b32 	%r513, %r512, 23;
	mov.b32 	%f603, %r513;
	ex2.approx.ftz.f32 	%f604, %f602;
	mul.f32 	%f605, %f604, %f603;
	add.f32 	%f606, %f594, %f605;
	sub.f32 	%f607, %f703, %f244;
	fma.rn.f32 	%f608, %f607, 0f3BBB989D, 0f3F000000;
	cvt.sat.f32.f32 	%f609, %f608;
	fma.rm.f32 	%f610, %f609, %f249, %f248;
	add.f32 	%f611, %f610, 0fCB40007F;
	neg.f32 	%f612, %f611;
	fma.rn.f32 	%f613, %f607, 0f3FB8AA3B, %f612;
	fma.rn.f32 	%f614, %f607, 0f32A57060, %f613;
	mov.b32 	%r514, %f610;
	shl.b32 	%r515, %r514, 23;
	mov.b32 	%f615, %r515;
	ex2.approx.ftz.f32 	%f616, %f614;
	mul.f32 	%f617, %f616, %f615;
	add.f32 	%f618, %f606, %f617;
	sub.f32 	%f619, %f702, %f244;
	fma.rn.f32 	%f620, %f619, 0f3BBB989D, 0f3F000000;
	cvt.sat.f32.f32 	%f621, %f620;
	fma.rm.f32 	%f622, %f621, %f249, %f248;
	add.f32 	%f623, %f622, 0fCB40007F;
	neg.f32 	%f624, %f623;
	fma.rn.f32 	%f625, %f619, 0f3FB8AA3B, %f624;
	fma.rn.f32 	%f626, %f619, 0f32A57060, %f625;
	mov.b32 	%r516, %f622;
	shl.b32 	%r517, %r516, 23;
	mov.b32 	%f627, %r517;
	ex2.approx.ftz.f32 	%f628, %f626;
	mul.f32 	%f629, %f628, %f627;
	add.f32 	%f630, %f618, %f629;
	mov.b32 	%r518, %f630;
	shfl.sync.bfly.b32	%r519|%p121, %r518, 16, 31, -1;
	mov.b32 	%f631, %r519;
	add.f32 	%f632, %f630, %f631;
	mov.b32 	%r520, %f632;
	shfl.sync.bfly.b32	%r521|%p122, %r520, 8, 31, -1;
	mov.b32 	%f633, %r521;
	add.f32 	%f634, %f632, %f633;
	mov.b32 	%r522, %f634;
	shfl.sync.bfly.b32	%r523|%p123, %r522, 4, 31, -1;
	mov.b32 	%f635, %r523;
	add.f32 	%f636, %f634, %f635;
	mov.b32 	%r524, %f636;
	shfl.sync.bfly.b32	%r525|%p124, %r524, 2, 31, -1;
	mov.b32 	%f637, %r525;
	add.f32 	%f638, %f636, %f637;
	mov.b32 	%r526, %f638;
	shfl.sync.bfly.b32	%r527|%p125, %r526, 1, 31, -1;
	mov.b32 	%f639, %r527;
	add.f32 	%f640, %f638, %f639;
	div.rn.f32 	%f121, %f257, %f640;
	div.rn.f32 	%f122, %f269, %f640;
	div.rn.f32 	%f123, %f281, %f640;
	div.rn.f32 	%f124, %f293, %f640;
	div.rn.f32 	%f125, %f305, %f640;
	div.rn.f32 	%f126, %f317, %f640;
	div.rn.f32 	%f127, %f329, %f640;
	div.rn.f32 	%f128, %f341, %f640;
	div.rn.f32 	%f129, %f353, %f640;
	div.rn.f32 	%f130, %f365, %f640;
	div.rn.f32 	%f131, %f377, %f640;
	div.rn.f32 	%f132, %f389, %f640;
	div.rn.f32 	%f133, %f401, %f640;
	div.rn.f32 	%f134, %f413, %f640;
	div.rn.f32 	%f135, %f425, %f640;
	div.rn.f32 	%f136, %f437, %f640;
	div.rn.f32 	%f137, %f449, %f640;
	div.rn.f32 	%f138, %f461, %f640;
	div.rn.f32 	%f139, %f473, %f640;
	div.rn.f32 	%f140, %f485, %f640;
	div.rn.f32 	%f141, %f497, %f640;
	div.rn.f32 	%f142, %f509, %f640;
	div.rn.f32 	%f143, %f521, %f640;
	div.rn.f32 	%f144, %f533, %f640;
	div.rn.f32 	%f145, %f545, %f640;
	div.rn.f32 	%f146, %f557, %f640;
	div.rn.f32 	%f147, %f569, %f640;
	div.rn.f32 	%f148, %f581, %f640;
	div.rn.f32 	%f149, %f593, %f640;
	div.rn.f32 	%f150, %f605, %f640;
	div.rn.f32 	%f151, %f617, %f640;
	div.rn.f32 	%f152, %f629, %f640;
	mul.lo.s64 	%rd42, %rd213, %rd55;
	@%p115 bra 	$L__BB503_70;
	mov.u32 	%r528, %tid.x;
	shl.b32 	%r529, %r528, 1;
	cvt.u64.u32 	%rd113, %r529;
	add.s64 	%rd114, %rd42, %rd113;
	shr.u64 	%rd115, %rd114, 63;
	add.s64 	%rd116, %rd114, %rd115;
	shl.b64 	%rd117, %rd116, 2;
	and.b64  	%rd118, %rd117, -8;
	add.s64 	%rd119, %rd3, %rd118;
	st.global.v2.f32 	[%rd119], {%f121, %f122};
$L__BB503_70:
	setp.le.s64 	%p126, %rd57, %rd5;
	@%p126 bra 	$L__BB503_72;
	add.s64 	%rd120, %rd42, %rd5;
	shr.u64 	%rd121, %rd120, 63;
	add.s64 	%rd122, %rd120, %rd121;
	shl.b64 	%rd123, %rd122, 2;
	and.b64  	%rd124, %rd123, -8;
	add.s64 	%rd125, %rd3, %rd124;
	st.global.v2.f32 	[%rd125], {%f123, %f124};
$L__BB503_72:
	setp.le.s64 	%p127, %rd57, %rd6;
	@%p127 bra 	$L__BB503_74;
	add.s64 	%rd126, %rd42, %rd6;
	shr.u64 	%rd127, %rd126, 63;
	add.s64 	%rd128, %rd126, %rd127;
	shl.b64 	%rd129, %rd128, 2;
	and.b64  	%rd130, %rd129, -8;
	add.s64 	%rd131, %rd3, %rd130;
	st.global.v2.f32 	[%rd131], {%f125, %f126};
$L__BB503_74:
	setp.le.s64 	%p128, %rd57, %rd7;
	@%p128 bra 	$L__BB503_76;
	add.s64 	%rd132, %rd42, %rd7;
	shr.u64 	%rd133, %rd132, 63;
	add.s64 	%rd134, %rd132, %rd133;
	shl.b64 	%rd135, %rd134, 2;
	and.b64  	%rd136, %rd135, -8;
	add.s64 	%rd137, %rd3, %rd136;
	st.global.v2.f32 	[%rd137], {%f127, %f128};
$L__BB503_76:
	setp.le.s64 	%p129, %rd57, %rd8;
	@%p129 bra 	$L__BB503_78;
	add.s64 	%rd138, %rd42, %rd8;
	shr.u64 	%rd139, %rd138, 63;
	add.s64 	%rd140, %rd138, %rd139;
	shl.b64 	%rd141, %rd140, 2;
	and.b64  	%rd142, %rd141, -8;
	add.s64 	%rd143, %rd3, %rd142;
	st.global.v2.f32 	[%rd143], {%f129, %f130};
$L__BB503_78:
	setp.le.s64 	%p130, %rd57, %rd9;
	@%p130 bra 	$L__BB503_80;
	add.s64 	%rd144, %rd42, %rd9;
	shr.u64 	%rd145, %rd144, 63;
	add.s64 	%rd146, %rd144, %rd145;
	shl.b64 	%rd147, %rd146, 2;
	and.b64  	%rd148, %rd147, -8;
	add.s64 	%rd149, %rd3, %rd148;
	st.global.v2.f32 	[%rd149], {%f131, %f132};
$L__BB503_80:
	setp.le.s64 	%p131, %rd57, %rd10;
	@%p131 bra 	$L__BB503_82;
	add.s64 	%rd150, %rd42, %rd10;
	shr.u64 	%rd151, %rd150, 63;
	add.s64 	%rd152, %rd150, %rd151;
	shl.b64 	%rd153, %rd152, 2;
	and.b64  	%rd154, %rd153, -8;
	add.s64 	%rd155, %rd3, %rd154;
	st.global.v2.f32 	[%rd155], {%f133, %f134};
$L__BB503_82:
	setp.le.s64 	%p132, %rd57, %rd11;
	@%p132 bra 	$L__BB503_84;
	add.s64 	%rd156, %rd42, %rd11;
	shr.u64 	%rd157, %rd156, 63;
	add.s64 	%rd158, %rd156, %rd157;
	shl.b64 	%rd159, %rd158, 2;
	and.b64  	%rd160, %rd159, -8;
	add.s64 	%rd161, %rd3, %rd160;
	st.global.v2.f32 	[%rd161], {%f135, %f136};
$L__BB503_84:
	setp.le.s64 	%p133, %rd57, %rd12;
	@%p133 bra 	$L__BB503_86;
	add.s64 	%rd162, %rd42, %rd12;
	shr.u64 	%rd163, %rd162, 63;
	add.s64 	%rd164, %rd162, %rd163;
	shl.b64 	%rd165, %rd164, 2;
	and.b64  	%rd166, %rd165, -8;
	add.s64 	%rd167, %rd3, %rd166;
	st.global.v2.f32 	[%rd167], {%f137, %f138};
$L__BB503_86:
	setp.le.s64 	%p134, %rd57, %rd13;
	@%p134 bra 	$L__BB503_88;
	add.s64 	%rd168, %rd42, %rd13;
	shr.u64 	%rd169, %rd168, 63;
	add.s64 	%rd170, %rd168, %rd169;
	shl.b64 	%rd171, %rd170, 2;
	and.b64  	%rd172, %rd171, -8;
	add.s64 	%rd173, %rd3, %rd172;
	st.global.v2.f32 	[%rd173], {%f139, %f140};
$L__BB503_88:
	setp.le.s64 	%p135, %rd57, %rd14;
	@%p135 bra 	$L__BB503_90;
	add.s64 	%rd174, %rd42, %rd14;
	shr.u64 	%rd175, %rd174, 63;
	add.s64 	%rd176, %rd174, %rd175;
	shl.b64 	%rd177, %rd176, 2;
	and.b64  	%rd178, %rd177, -8;
	add.s64 	%rd179, %rd3, %rd178;
	st.global.v2.f32 	[%rd179], {%f141, %f142};
$L__BB503_90:
	setp.le.s64 	%p136, %rd57, %rd15;
	@%p136 bra 	$L__BB503_92;
	add.s64 	%rd180, %rd42, %rd15;
	shr.u64 	%rd181, %rd180, 63;
	add.s64 	%rd182, %rd180, %rd181;
	shl.b64 	%rd183, %rd182, 2;
	and.b64  	%rd184, %rd183, -8;
	add.s64 	%rd185, %rd3, %rd184;
	st.global.v2.f32 	[%rd185], {%f143, %f144};
$L__BB503_92:
	setp.le.s64 	%p137, %rd57, %rd16;
	@%p137 bra 	$L__BB503_94;
	add.s64 	%rd186, %rd42, %rd16;
	shr.u64 	%rd187, %rd186, 63;
	add.s64 	%rd188, %rd186, %rd187;
	shl.b64 	%rd189, %rd188, 2;
	and.b64  	%rd190, %rd189, -8;
	add.s64 	%rd191, %rd3, %rd190;
	st.global.v2.f32 	[%rd191], {%f145, %f146};
$L__BB503_94:
	setp.le.s64 	%p138, %rd57, %rd17;
	@%p138 bra 	$L__BB503_96;
	add.s64 	%rd192, %rd42, %rd17;
	shr.u64 	%rd193, %rd192, 63;
	add.s64 	%rd194, %rd192, %rd193;
	shl.b64 	%rd195, %rd194, 2;
	and.b64  	%rd196, %rd195, -8;
	add.s64 	%rd197, %rd3, %rd196;
	st.global.v2.f32 	[%rd197], {%f147, %f148};
$L__BB503_96:
	setp.le.s64 	%p139, %rd57, %rd18;
	@%p139 bra 	$L__BB503_98;
	add.s64 	%rd198, %rd42, %rd18;
	shr.u64 	%rd199, %rd198, 63;
	add.s64 	%rd200, %rd198, %rd199;
	shl.b64 	%rd201, %rd200, 2;
	and.b64  	%rd202, %rd201, -8;
	add.s64 	%rd203, %rd3, %rd202;
	st.global.v2.f32 	[%rd203], {%f149, %f150};
$L__BB503_98:
	setp.le.s64 	%p140, %rd57, %rd19;
	@%p140 bra 	$L__BB503_100;
	add.s64 	%rd204, %rd42, %rd19;
	shr.u64 	%rd205, %rd204, 63;
	add.s64 	%rd206, %rd204, %rd205;
	shl.b64 	%rd207, %rd206, 2;
	and.b64  	%rd208, %rd207, -8;
	add.s64 	%rd209, %rd3, %rd208;
	st.global.v2.f32 	[%rd209], {%f151, %f152};
$L__BB503_100:
	ld.param.u64 	%rd212, [_Z15SoftmaxWarpImplI22BroadcastScaleMaskLoadIffbLm4EiE11DirectStoreIffEfLi2ELi32ELi32ELi1ELb1EL9Algorithm0EEvT_T0_ll_param_2];
	mov.u32 	%r530, %nctaid.x;
	mov.u32 	%r531, %ntid.y;
	mul.lo.s32 	%r532, %r530, %r531;
	cvt.s64.s32 	%rd210, %r532;
	add.s64 	%rd213, %rd213, %rd210;
	setp.lt.s64 	%p141, %rd213, %rd212;
	@%p141 bra 	$L__BB503_4;
$L__BB503_101:
	ret;

}
	// .globl	_Z15SoftmaxWarpImplI22BroadcastScaleMaskLoadIffbLm4EiE11DirectStoreIffEfLi1ELi1ELi1ELi2ELb0EL9Algorithm0EEvT_T0_ll
.visible .entry _Z15SoftmaxWarpImplI22BroadcastScaleMaskLoadIffbLm4EiE11DirectStoreIffEfLi1ELi1ELi1ELi2ELb0EL9Algorithm0EEvT_T0_ll(
	.param .align 8 .b8 _Z15SoftmaxWarpImplI22BroadcastScaleMaskLoadIffbLm4EiE11DirectStoreIffEfLi1ELi1ELi1ELi2ELb0EL9Algorithm0EEvT_T0_ll_param_0[120],
	.param .align 8 .b8 _Z15SoftmaxWarpImplI22BroadcastScaleMaskLoadIffbLm4EiE11DirectStoreIffEfLi1ELi1ELi1ELi2ELb0EL9Algorithm0EEvT_T0_ll_param_1[16],
	.param .u64 _Z15SoftmaxWarpImplI22BroadcastScaleMaskLoadIffbLm4EiE11DirectStoreIffEfLi1ELi1ELi1ELi2ELb0EL9Algorithm0EEvT_T0_ll_param_2,
	.param .u64 _Z15SoftmaxWarpImplI22BroadcastScaleMaskLoadIffbLm4EiE11DirectStoreIffEfLi1ELi1ELi1ELi2ELb0EL9Algorithm0EEvT_T0_ll_param_3
)
{
	.reg .pred 	%p<10>;
	.reg .b16 	%rs<3>;
	.reg .b32 	%r<65>;
	.reg .b32 	%f<41>;
	.reg .b64 	%rd<51>;

	ld.param.v2.f32 	{%f3, %f4}, [_Z15SoftmaxWarpImplI22BroadcastScaleMaskLoadIffbLm4EiE11DirectStoreIffEfLi1ELi1ELi1ELi2ELb0EL9Algorithm0EEvT_T0_ll_param_0+112];
	ld.param.u64 	%rd24, [_Z15SoftmaxWarpImplI22BroadcastScaleMaskLoadIffbLm4EiE11DirectStoreIffEfLi1ELi1ELi1ELi2ELb0EL9Algorithm0EEvT_T0_ll_param_0+104];
	ld.param.v2.u32 	{%r15, %r16}, [_Z15SoftmaxWarpImplI22BroadcastScaleMaskLoadIffbLm4EiE11DirectStoreIffEfLi1ELi1ELi1ELi2ELb0EL9Algorithm0EEvT_T0_ll_param_0+88];
	ld.param.v2.u32 	{%r13, %r14}, [_Z15SoftmaxWarpImplI22BroadcastScaleMaskLoadIffbLm4EiE11DirectStoreIffEfLi1ELi1ELi1ELi2ELb0EL9Algorithm0EEvT_T0_ll_param_0+80];
	ld.param.v2.u32 	{%r11, %r12}, [_Z15SoftmaxWarpImplI22BroadcastScaleMaskLoadIffbLm4EiE11DirectStoreIffEfLi1ELi1ELi1ELi2ELb0EL9Algorithm0EEvT_T0_ll_param_0+64];
	ld.param.v2.u32 	{%r9, %r10}, [_Z15SoftmaxWarpImplI22BroadcastScaleMaskLoadIffbLm4EiE11DirectStoreIffEfLi1ELi1ELi1ELi2ELb0EL9Algorithm0EEvT_T0_ll_param_0+56];
	ld.param.u64 	%rd20, [_Z15SoftmaxWarpImplI22BroadcastScaleMaskLoadIffbLm4EiE11DirectStoreIffEfLi1ELi1ELi1ELi2ELb0EL9Algorithm0EEvT_T0_ll_param_0+40];
	ld.param.u64 	%rd19, [_Z15SoftmaxWarpImplI22BroadcastScaleMaskLoadIffbLm4EiE11DirectStoreIffEfLi1ELi1ELi1ELi2ELb0EL9Algorithm0EEvT_T0_ll_param_0+32];
	ld.param.u64 	%rd18, [_Z15SoftmaxWarpImplI22BroadcastScaleMaskLoadIffbLm4EiE11DirectStoreIffEfLi1ELi1ELi1ELi2ELb0EL9Algorithm0EEvT_T0_ll_param_0+24];
	ld.param.u64 	%rd17, [_Z15SoftmaxWarpImplI22BroadcastScaleMaskLoadIffbLm4EiE11DirectStoreIffEfLi1ELi1ELi1ELi2ELb0EL9Algorithm0EEvT_T0_ll_param_0+16];
	ld.param.u64 	%rd16, [_Z15SoftmaxWarpImplI22BroadcastScaleMaskLoadIffbLm4EiE11DirectStoreIffEfLi1ELi1ELi1ELi2ELb0EL9Algorithm0EEvT_T0_ll_param_0+8];
	ld.param.u64 	%rd15, [_Z15SoftmaxWarpImplI22BroadcastScaleMaskLoadIffbLm4EiE11DirectStoreIffEfLi1ELi1ELi1ELi2ELb0EL9Algorithm0EEvT_T0_ll_param_0];
	ld.param.u64 	%rd5, [_Z15SoftmaxWarpImplI22BroadcastScaleMaskLoadIffbLm4EiE11DirectStoreIffEfLi1ELi1ELi1ELi2ELb0EL9Algorithm0EEvT_T0_ll_param_1];
	ld.param.u64 	%rd6, [_Z15SoftmaxWarpImplI22BroadcastScaleMaskLoadIffbLm4EiE11DirectStoreIffEfLi1ELi1ELi1ELi2ELb0EL9Algorithm0EEvT_T0_ll_param_1+8];
	ld.param.u64 	%rd25, [_Z15SoftmaxWarpImplI22BroadcastScaleMaskLoadIffbLm4EiE11DirectStoreIffEfLi1ELi1ELi1ELi2ELb0EL9Algorithm0EEvT_T0_ll_param_2];
	ld.param.u64 	%rd26, [_Z15SoftmaxWarpImplI22BroadcastScaleMaskLoadIffbLm4EiE11DirectStoreIffEfLi1ELi1ELi1ELi2ELb0EL9Algorithm0EEvT_T0_ll_param_3];
	setp.lt.s64 	%p1, %rd26, 2;
	@%p1 bra 	$L__BB504_2;
	mov.u64 	%rd27, $str;
	cvta.global.u64 	%rd28, %rd27;
	mov.u64 	%rd29, $str$1;
	cvta.global.u64 	%rd30, %rd29;
	mov.u64 	%rd31, __unnamed_490;
	cvta.global.u64 	%rd32, %rd31;
	{ // callseq 489, 0
	.param .b64 param0;
	st.param.b64 	[param0], %rd28;
	.param .b64 param1;
	st.param.b64 	[param1], %rd30;
	.param .b32 param2;
	st.param.b32 	[param2], 254;
	.param .b64 param3;
	st.param.b64 	[param3], %rd32;
	.param .b64 param4;
	st.param.b64 	[param4], 1;
	call.uni 
	__assertfail, 
	(
	param0, 
	param1, 
	param2, 
	param3, 
	param4
	);
	} // callseq 489
$L__BB504_2:
	mov.u32 	%r17, %ctaid.x;
	mov.u32 	%r18, %ntid.y;
	mov.u32 	%r19, %tid.y;
	mad.lo.s32 	%r20, %r17, %r18, %r19;
	mov.u32 	%r21, %nctaid.x;
	mul.lo.s32 	%r22, %r18, %r21;
	shl.b32 	%r8, %r22, 1;
	shl.b32 	%r23, %r20, 1;
	cvt.s64.s32 	%rd50, %r23;
	setp.le.s64 	%p2, %rd25, %rd50;
	@%p2 bra 	$L__BB504_5;
	cvta.to.global.u64 	%rd8, %rd15;
	cvta.to.global.u64 	%rd9, %rd16;
	mov.u32 	%r24, %tid.x;
	cvt.u64.u32 	%rd10, %r24;
	cvta.to.global.u64 	%rd11, %rd5;
	cvt.s64.s32 	%rd12, %r8;
$L__BB504_4:
	setp.eq.s64 	%p3, %rd20, 1;
	setp.eq.s64 	%p4, %rd19, 1;
	setp.eq.s64 	%p5, %rd18, 1;
	setp.eq.s64 	%p6, %rd17, 1;
	mad.lo.s64 	%rd33, %rd24, %rd50, %rd10;
	cvt.u32.u64 	%r25, %rd33;
	div.s32 	%r26, %r25, %r9;
	mul.lo.s32 	%r27, %r26, %r9;
	sub.s32 	%r28, %r25, %r27;
	div.s32 	%r29, %r28, %r10;
	mul.lo.s32 	%r30, %r29, %r10;
	sub.s32 	%r31, %r28, %r30;
	div.s32 	%r32, %r31, %r11;
	mul.lo.s32 	%r33, %r32, %r11;
	sub.s32 	%r34, %r31, %r33;
	selp.b32 	%r35, 0, %r26, %p6;
	selp.b32 	%r36, 0, %r29, %p5;
	selp.b32 	%r37, 0, %r32, %p4;
	selp.b32 	%r38, 0, %r34, %p3;
	mul.lo.s32 	%r39, %r13, %r35;
	mad.lo.s32 	%r40, %r14, %r36, %r39;
	mad.lo.s32 	%r41, %r15, %r37, %r40;
	mad.lo.s32 	%r42, %r16, %r38, %r41;
	shl.b64 	%rd34, %rd33, 32;
	shr.s64 	%rd35, %rd34, 30;
	add.s64 	%rd36, %rd8, %rd35;
	ld.global.f32 	%f5, [%rd36];
	cvt.s64.s32 	%rd37, %r42;
	add.s64 	%rd38, %rd9, %rd37;
	ld.global.u8 	%rs1, [%rd38];
	setp.eq.s16 	%p7, %rs1, 0;
	mul.f32 	%f6, %f5, %f4;
	selp.f32 	%f7, %f3, %f6, %p7;
	max.f32 	%f8, %f7, 0fFF800000;
	add.s64 	%rd39, %rd33, %rd24;
	cvt.u32.u64 	%r43, %rd39;
	div.s32 	%r44, %r43, %r9;
	mul.lo.s32 	%r45, %r44, %r9;
	sub.s32 	%r46, %r43, %r45;
	div.s32 	%r47, %r46, %r10;
	mul.lo.s32 	%r48, %r47, %r10;
	sub.s32 	%r49, %r46, %r48;
	div.s32 	%r50, %r49, %r11;
	mul.lo.s32 	%r51, %r50, %r11;
	sub.s32 	%r52, %r49, %r51;
	selp.b32 	%r53, 0, %r44, %p6;
	selp.b32 	%r54, 0, %r47, %p5;
	selp.b32 	%r55, 0, %r50, %p4;
	selp.b32 	%r56, 0, %r52, %p3;
	mul.lo.s32 	%r57, %r13, %r53;
	mad.lo.s32 	%r58, %r14, %r54, %r57;
	mad.lo.s32 	%r59, %r15, %r55, %r58;
	mad.lo.s32 	%r60, %r16, %r56, %r59;
	shl.b64 	%rd40, %rd39, 32;
	shr.s64 	%rd41, %rd40, 30;
	add.s64 	%rd42, %rd8, %rd41;
	ld.global.f32 	%f9, [%rd42];
	cvt.s64.s32 	%rd43, %r60;
	add.s64 	%rd44, %rd9, %rd43;
	ld.global.u8 	%rs2, [%rd44];
	setp.eq.s16 	%p8, %rs2, 0;
	mul.f32 	%f10, %f9, %f4;
	selp.f32 	%f11, %f3, %f10, %p8;
	max.f32 	%f12, %f11, 0fFF800000;
	sub.f32 	%f13, %f7, %f8;
	fma.rn.f32 	%f14, %f13, 0f3BBB989D, 0f3F000000;
	cvt.sat.f32.f32 	%f15, %f14;
	mov.f32 	%f16, 0f4B400001;
	mov.f32 	%f17, 0f437C0000;
	fma.rm.f32 	%f18, %f15, %f17, %f16;
	add.f32 	%f19, %f18, 0fCB40007F;
	neg.f32 	%f20, %f19;
	fma.rn.f32 	%f21, %f13, 0f3FB8AA3B, %f20;
	fma.rn.f32 	%f22, %f13, 0f32A57060, %f21;
	mov.b32 	%r61, %f18;
	shl.b32 	%r62, %r61, 23;
	mov.b32 	%f23, %r62;
	ex2.approx.ftz.f32 	%f24, %f22;
	mul.f32 	%f25, %f24, %f23;
	add.f32 	%f26, %f25, 0f00000000;
	sub.f32 	%f27, %f11, %f12;
	fma.rn.f32 	%f28, %f27, 0f3BBB989D, 0f3F000000;
	cvt.sat.f32.f32 	%f29, %f28;
	fma.rm.f32 	%f30, %f29, %f17, %f16;
	add.f32 	%f31, %f30, 0fCB40007F;
	neg.f32 	%f32, %f31;
	fma.rn.f32 	%f33, %f27, 0f3FB8AA3B, %f32;
	fma.rn.f32 	%f34, %f27, 0f32A57060, %f33;
	mov.b32 	%r63, %f30;
	shl.b32 	%r64, %r63, 23;
	mov.b32 	%f35, %r64;
	ex2.approx.ftz.f32 	%f36, %f34;
	mul.f32 	%f37, %f36, %f35;
	add.f32 	%f38, %f37, 0f00000000;
	div.rn.f32 	%f39, %f25, %f26;
	mad.lo.s64 	%rd45, %rd50, %rd6, %rd10;
	shl.b64 	%rd46, %rd45, 2;
	add.s64 	%rd47, %rd11, %rd46;
	st.global.f32 	[%rd47], %f39;
	div.rn.f32 	%f40, %f37, %f38;
	shl.b64 	%rd48, %rd6, 2;
	add.s64 	%rd49, %rd47, %rd48;
	st.global.f32 	[%rd49], %f40;
	add.s64 	%rd50, %rd50, %rd12;
	setp.lt.s64 	%p9, %rd50, %rd25;
	@%p9 bra 	$L__BB504_4;
$L__BB504_5:
	ret;

}
	// .globl	_Z15SoftmaxWarpImplI22BroadcastScaleMaskLoadIffbLm4EiE11DirectStoreIffEfLi1ELi1ELi1ELi2ELb1EL9Algorithm0EEvT_T0_ll
.visible .entry _Z15SoftmaxWarpImplI22BroadcastScaleMaskLoadIffbLm4EiE11DirectStoreIffEfLi1ELi1ELi1ELi2ELb1EL9Algorithm0EEvT_T0_ll(
	.param .align 8 .b8 _Z15SoftmaxWarpImplI22BroadcastScaleMaskLoadIffbLm4EiE11DirectStoreIffEfLi1ELi1ELi1ELi2ELb1EL9Algorithm0EEvT_T0_ll_param_0[120],
	.param .align 8 .b8 _Z15SoftmaxWarpImplI22BroadcastScaleMaskLoadIffbLm4EiE11DirectStoreIffEfLi1ELi1ELi1ELi2ELb1EL9Algorithm0EEvT_T0_ll_param_1[16],
	.param .u64 _Z15SoftmaxWarpImplI22BroadcastScaleMaskLoadIffbLm4EiE11DirectStoreIffEfLi1ELi1ELi1ELi2ELb1EL9Algorithm0EEvT_T0_ll_param_2,
	.param .u64 _Z15SoftmaxWarpImplI22BroadcastScaleMaskLoadIffbLm4EiE11DirectStoreIffEfLi1ELi1ELi1ELi2ELb1EL9Algorithm0EEvT_T0_ll_param_3
)
{
	.reg .pred 	%p<18>;
	.reg .b16 	%rs<3>;
	.reg .b32 	%r<65>;
	.reg .b32 	%f<51>;
	.reg .b64 	%rd<51>;

	ld.param.v2.f32 	{%f14, %f15}, [_Z15SoftmaxWarpImplI22BroadcastScaleMaskLoadIffbLm4EiE11DirectStoreIffEfLi1ELi1ELi1ELi2ELb1EL9Algorithm0EEvT_T0_ll_param_0+112];
	ld.param.u64 	%rd20, [_Z15SoftmaxWarpImplI22BroadcastScaleMaskLoadIffbLm4EiE11DirectStoreIffEfLi1ELi1ELi1ELi2ELb1EL9Algorithm0EEvT_T0_ll_param_0+104];
	ld.param.v2.u32 	{%r15, %r16}, [_Z15SoftmaxWarpImplI22BroadcastScaleMaskLoadIffbLm4EiE11DirectStoreIffEfLi1ELi1ELi1ELi2ELb1EL9Algorithm0EEvT_T0_ll_param_0+88];
	ld.param.v2.u32 	{%r13, %r14}, [_Z15SoftmaxWarpImplI22BroadcastScaleMaskLoadIffbLm4EiE11DirectStoreIffEfLi1ELi1ELi1ELi2ELb1EL9Algorithm0EEvT_T0_ll_param_0+80];
	ld.param.v2.u32 	{%r11, %r12}, [_Z15SoftmaxWarpImplI22BroadcastScaleMaskLoadIffbLm4EiE11DirectStoreIffEfLi1ELi1ELi1ELi2ELb1EL9Algorithm0EEvT_T0_ll_param_0+64];
	ld.param.v2.u32 	{%r9, %r10}, [_Z15SoftmaxWarpImplI22BroadcastScaleMaskLoadIffbLm4EiE11DirectStoreIffEfLi1ELi1ELi1ELi2ELb1EL9Algorithm0EEvT_T0_ll_param_0+56];
	ld.param.u64 	%rd16, [_Z15SoftmaxWarpImplI22BroadcastScaleMaskLoadIffbLm4EiE11DirectStoreIffEfLi1ELi1ELi1ELi2ELb1EL9Algorithm0EEvT_T0_ll_param_0+40];
	ld.param.u64 	%rd15, [_Z15SoftmaxWarpImplI22BroadcastScaleMaskLoadIffbLm4EiE11DirectStoreIffEfLi1ELi1ELi1ELi2ELb1EL9Algorithm0EEvT_T0_ll_param_0+32];
	ld.param.u64 	%rd14, [_Z15SoftmaxWarpImplI22BroadcastScaleMaskLoadIffbLm4EiE11DirectStoreIffEfLi1ELi1ELi1ELi2ELb1EL9Algorithm0EEvT_T0_ll_param_0+24];
	ld.param.u64 	%rd13, [_Z15SoftmaxWarpImplI22BroadcastScaleMaskLoadIffbLm4EiE11DirectStoreIffEfLi1ELi1ELi1ELi2ELb1EL9Algorithm0EEvT_T0_ll_param_0+16];
	ld.param.u64 	%rd5, [_Z15SoftmaxWarpImplI22BroadcastScaleMaskLoadIffbLm4EiE11DirectStoreIffEfLi1ELi1ELi1ELi2ELb1EL9Algorithm0EEvT_T0_ll_param_1+8];
	ld.param.u64 	%rd23, [_Z15SoftmaxWarpImplI22BroadcastScaleMaskLoadIffbLm4EiE11DirectStoreIffEfLi1ELi1ELi1ELi2ELb1EL9Algorithm0EEvT_T0_ll_param_1];
	ld.param.u64 	%rd12, [_Z15SoftmaxWarpImplI22BroadcastScaleMaskLoadIffbLm4EiE11DirectStoreIffEfLi1ELi1ELi1ELi2ELb1EL9Algorithm0EEvT_T0_ll_param_0+8];
	ld.param.u64 	%rd11, [_Z15SoftmaxWarpImplI22BroadcastScaleMaskLoadIffbLm4EiE11DirectStoreIffEfLi1ELi1ELi1ELi2ELb1EL9Algorithm0EEvT_T0_ll_param_0];
	ld.param.u64 	%rd21, [_Z15SoftmaxWarpImplI22BroadcastScaleMaskLoadIffbLm4EiE11DirectStoreIffEfLi1ELi1ELi1ELi2ELb1EL9Algorithm0EEvT_T0_ll_param_2];
	ld.param.u64 	%rd22, [_Z15SoftmaxWarpImplI22BroadcastScaleMaskLoadIffbLm4EiE11DirectStoreIffEfLi1ELi1ELi1ELi2ELb1EL9Algorithm0EEvT_T0_ll_param_3];
	cvta.to.global.u64 	%rd1, %rd11;
	cvta.to.global.u64 	%rd2, %rd12;
	cvta.to.global.u64 	%rd4, %rd23;
	setp.lt.s64 	%p1, %rd22, 2;
	@%p1 bra 	$L__BB505_2;
	mov.u64 	%rd24, $str;
	cvta.global.u64 	%rd25, %rd24;
	mov.u64 	%rd26, $str$1;
	cvta.global.u64 	%rd27, %rd26;
	mov.u64 	%rd28, __unnamed_491;
	cvta.global.u64 	%rd29, %rd28;
	{ // callseq 490, 0
	.param .b64 param0;
	st.param.b64 	[param0], %rd25;
	.param .b64 param1;
	st.param.b64 	[param1], %rd27;
	.param .b32 param2;
	st.param.b32 	[param2], 254;
	.param .b64 param3;
	st.param.b64 	[param3], %rd29;
	.param .b64 param4;
	st.param.b64 	[param4], 1;
	call.uni 
	__assertfail, 
	(
	param0, 
	param1, 
	param2, 
	param3, 
	param4
	);
	} // callseq 490
$L__BB505_2:
	mov.u32 	%r17, %ctaid.x;
	mov.u32 	%r18, %ntid.y;
	mov.u32 	%r19, %tid.y;
	mad.lo.s32 	%r20, %r17, %r18, %r19;
	mov.u32 	%r21, %nctaid.x;
	mul.lo.s32 	%r22, %r18, %r21;
	shl.b32 	%r8, %r22, 1;
	shl.b32 	%r23, %r20, 1;
	cvt.s64.s32 	%rd50, %r23;
	setp.le.s64 	%p2, %rd21, %rd50;
	@%p2 bra 	$L__BB505_13;
	mov.u32 	%r24, %tid.x;
	cvt.u64.u32 	%rd7, %r24;
	cvt.s64.s32 	%rd8, %r8;
$L__BB505_4:
	setp.le.s64 	%p3, %rd22, %rd7;
	mov.f32 	%f47, 0fFF800000;
	mov.f32 	%f48, %f47;
	@%p3 bra 	$L__BB505_6;
	setp.eq.s64 	%p4, %rd16, 1;
	setp.eq.s64 	%p5, %rd15, 1;
	setp.eq.s64 	%p6, %rd14, 1;
	setp.eq.s64 	%p7, %rd13, 1;
	mad.lo.s64 	%rd30, %rd20, %rd50, %rd7;
	cvt.u32.u64 	%r25, %rd30;
	div.s32 	%r26, %r25, %r9;
	mul.lo.s32 	%r27, %r26, %r9;
	sub.s32 	%r28, %r25, %r27;
	div.s32 	%r29, %r28, %r10;
	mul.lo.s32 	%r30, %r29, %r10;
	sub.s32 	%r31, %r28, %r30;
	div.s32 	%r32, %r31, %r11;
	mul.lo.s32 	%r33, %r32, %r11;
	sub.s32 	%r34, %r31, %r33;
	selp.b32 	%r35, 0, %r26, %p7;
	selp.b32 	%r36, 0, %r29, %p6;
	selp.b32 	%r37, 0, %r32, %p5;
	selp.b32 	%r38, 0, %r34, %p4;
	mul.lo.s32 	%r39, %r13, %r35;
	mad.lo.s32 	%r40, %r14, %r36, %r39;
	mad.lo.s32 	%r41, %r15, %r37, %r40;
	mad.lo.s32 	%r42, %r16, %r38, %r41;
	shl.b64 	%rd31, %rd30, 32;
	shr.s64 	%rd32, %rd31, 30;
	add.s64 	%rd33, %rd1, %rd32;
	ld.global.f32 	%f17, [%rd33];
	cvt.s64.s32 	%rd34, %r42;
	add.s64 	%rd35, %rd2, %rd34;
	ld.global.u8 	%rs1, [%rd35];
	setp.eq.s16 	%p8, %rs1, 0;
	mul.f32 	%f18, %f17, %f15;
	selp.f32 	%f47, %f14, %f18, %p8;
	max.f32 	%f48, %f47, 0fFF800000;
$L__BB505_6:
	mov.f32 	%f49, 0fFF800000;
	mov.f32 	%f50, %f49;
	@%p3 bra 	$L__BB505_8;
	setp.eq.s64 	%p10, %rd16, 1;
	setp.eq.s64 	%p11, %rd15, 1;
	setp.eq.s64 	%p12, %rd14, 1;
	setp.eq.s64 	%p13, %rd13, 1;
	mad.lo.s64 	%rd36, %rd20, %rd50, %rd20;
	add.s64 	%rd37, %rd36, %rd7;
	cvt.u32.u64 	%r43, %rd37;
	div.s32 	%r44, %r43, %r9;
	mul.lo.s32 	%r45, %r44, %r9;
	sub.s32 	%r46, %r43, %r45;
	div.s32 	%r47, %r46, %r10;
	mul.lo.s32 	%r48, %r47, %r10;
	sub.s32 	%r49, %r46, %r48;
	div.s32 	%r50, %r49, %r11;
	mul.lo.s32 	%r51, %r50, %r11;
	sub.s32 	%r52, %r49, %r51;
	selp.b32 	%r53, 0, %r44, %p13;
	selp.b32 	%r54, 0, %r47, %p12;
	selp.b32 	%r55, 0, %r50, %p11;
	selp.b32 	%r56, 0, %r52, %p10;
	mul.lo.s32 	%r57, %r13, %r53;
	mad.lo.s32 	%r58, %r14, %r54, %r57;
	mad.lo.s32 	%r59, %r15, %r55, %r58;
	mad.lo.s32 	%r60, %r16, %r56, %r59;
	shl.b64 	%rd38, %rd37, 32;
	shr.s64 	%rd39, %rd38, 30;
	add.s64 	%rd40, %rd1, %rd39;
	ld.global.f32 	%f20, [%rd40];
	cvt.s64.s32 	%rd41, %r60;
	add.s64 	%rd42, %rd2, %rd41;
	ld.global.u8 	%rs2, [%rd42];
	setp.eq.s16 	%p14, %rs2, 0;
	mul.f32 	%f21, %f20, %f15;
	selp.f32 	%f49, %f14, %f21, %p14;
	max.f32 	%f50, %f49, 0fFF800000;
$L__BB505_8:
	sub.f32 	%f22, %f47, %f48;
	fma.rn.f32 	%f23, %f22, 0f3BBB989D, 0f3F000000;
	cvt.sat.f32.f32 	%f24, %f23;
	mov.f32 	%f25, 0f4B400001;
	mov.f32 	%f26, 0f437C0000;
	fma.rm.f32 	%f27, %f24, %f26, %f25;
	add.f32 	%f28, %f27, 0fCB40007F;
	neg.f32 	%f29, %f28;
	fma.rn.f32 	%f30, %f22, 0f3FB8AA3B, %f29;
	fma.rn.f32 	%f31, %f22, 0f32A57060, %f30;
	mov.b32 	%r61, %f27;
	shl.b32 	%r62, %r61, 23;
	mov.b32 	%f32, %r62;
	ex2.approx.ftz.f32 	%f33, %f31;
	mul.f32 	%f34, %f33, %f32;
	add.f32 	%f35, %f34, 0f00000000;
	sub.f32 	%f36, %f49, %f50;
	fma.rn.f32 	%f37, %f36, 0f3BBB989D, 0f3F000000;
	cvt.sat.f32.f32 	%f38, %f37;
	fma.rm.f32 	%f39, %f38, %f26, %f25;
	add.f32 	%f40, %f39, 0fCB40007F;
	neg.f32 	%f41, %f40;
	fma.rn.f32 	%f42, %f36, 0f3FB8AA3B, %f41;
	fma.rn.f32 	%f43, %f36, 0f32A57060, %f42;
	mov.b32 	%r63, %f39;
	shl.b32 	%r64, %r63, 23;
	mov.b32 	%f44, %r64;
	ex2.approx.ftz.f32 	%f45, %f43;
	mul.f32 	%f11, %f45, %f44;
	div.rn.f32 	%f12, %f34, %f35;
	@%p3 bra 	$L__BB505_10;
	mad.lo.s64 	%rd43, %rd50, %rd5, %rd7;
	shl.b64 	%rd44, %rd43, 2;
	add.s64 	%rd45, %rd4, %rd44;
	st.global.f32 	[%rd45], %f12;
$L__BB505_10:
	add.f32 	%f46, %f11, 0f00000000;
	div.rn.f32 	%f13, %f11, %f46;
	@%p3 bra 	$L__BB505_12;
	mad.lo.s64 	%rd46, %rd5, %rd50, %rd5;
	add.s64 	%rd47, %rd46, %rd7;
	shl.b64 	%rd48, %rd47, 2;
	add.s64 	%rd49, %rd4, %rd48;
	st.global.f32 	[%rd49], %f13;
$L__BB505_12:
	add.s64 	%rd50, %rd50, %rd8;
	setp.lt.s64 	%p17, %rd50, %rd21;
	@%p17 bra 	$L__BB505_4;
$L__BB505_13:
	ret;

}
	// .globl	_Z15SoftmaxWarpImplI22BroadcastScaleMaskLoadIffbLm4EiE11DirectStoreIffEfLi1ELi1ELi1ELi1ELb0EL9Algorithm0EEvT_T0_ll
.visible .entry _Z15SoftmaxWarpImplI22BroadcastScaleMaskLoadIffbLm4EiE11DirectStoreIffEfLi1ELi1ELi1ELi1ELb0EL9Algorithm0EEvT_T0_ll(
	.param .align 8 .b8 _Z15SoftmaxWarpImplI22BroadcastScaleMaskLoadIffbLm4EiE11DirectStoreIffEfLi1ELi1ELi1ELi1ELb0EL9Algorithm0EEvT_T0_ll_param_0[120],
	.param .align 8 .b8 _Z15SoftmaxWarpImplI22BroadcastScaleMaskLoadIffbLm4EiE11DirectStoreIffEfLi1ELi1ELi1ELi1ELb0EL9Algorithm0EEvT_T0_ll_param_1[16],
	.param .u64 _Z15SoftmaxWarpImplI22BroadcastScaleMaskLoadIffbLm4EiE11DirectStoreIffEfLi1ELi1ELi1ELi1ELb0EL9Algorithm0EEvT_T0_ll_param_2,
	.param .u64 _Z15SoftmaxWarpImplI22BroadcastScaleMaskLoadIffbLm4EiE11DirectStoreIffEfLi1ELi1ELi1ELi1ELb0EL9Algorithm0EEvT_T0_ll_param_3
)
{
	.reg .pred 	%p<19>;
	.reg .b16 	%rs<4>;
	.reg .b32 	%r<86>;
	.reg .b32 	%f<60>;
	.reg .b64 	%rd<74>;

	ld.param.v2.f32 	{%f3, %f4}, [_Z15SoftmaxWarpImplI22BroadcastScaleMaskLoadIffbLm4EiE11DirectStoreIffEfLi1ELi1ELi1ELi1ELb0EL9Algorithm0EEvT_T0_ll_param_0+112];
	ld.param.u64 	%rd28, [_Z15SoftmaxWarpImplI22BroadcastScaleMaskLoadIffbLm4EiE11DirectStoreIffEfLi1ELi1ELi1ELi1ELb0EL9Algorithm0EEvT_T0_ll_param_0+104];
	ld.param.v2.u32 	{%r14, %r15}, [_Z15SoftmaxWarpImplI22BroadcastScaleMaskLoadIffbLm4EiE11DirectStoreIffEfLi1ELi1ELi1ELi1ELb0EL9Algorithm0EEvT_T0_ll_param_0+88];
	ld.param.v2.u32 	{%r12, %r13}, [_Z15SoftmaxWarpImplI22BroadcastScaleMaskLoadIffbLm4EiE11DirectStoreIffEfLi1ELi1ELi1ELi1ELb0EL9Algorithm0EEvT_T0_ll_param_0+80];
	ld.param.v2.u32 	{%r10, %r11}, [_Z15SoftmaxWarpImplI22BroadcastScaleMaskLoadIffbLm4EiE11DirectStoreIffEfLi1ELi1ELi1ELi1ELb0EL9Algorithm0EEvT_T0_ll_param_0+64];
	ld.param.v2.u32 	{%r8, %r9}, [_Z15SoftmaxWarpImplI22BroadcastScaleMaskLoadIffbLm4EiE11DirectStoreIffEfLi1ELi1ELi1ELi1ELb0EL9Algorithm0EEvT_T0_ll_param_0+56];
	ld.param.u64 	%rd24, [_Z15SoftmaxWarpImplI22BroadcastScaleMaskLoadIffbLm4EiE11DirectStoreIffEfLi1ELi1ELi1ELi1ELb0EL9Algorithm0EEvT_T0_ll_param_0+40];
	ld.param.u64 	%rd23, [_Z15SoftmaxWarpImplI22BroadcastScaleMaskLoadIffbLm4EiE11DirectStoreIffEfLi1ELi1ELi1ELi1ELb0EL9Algorithm0EEvT_T0_ll_param_0+32];
	ld.param.u64 	%rd22, [_Z15SoftmaxWarpImplI22BroadcastScaleMaskLoadIffbLm4EiE11DirectStoreIffEfLi1ELi1ELi1ELi1ELb0EL9Algorithm0EEvT_T0_ll_param_0+24];
	ld.param.u64 	%rd21, [_Z15SoftmaxWarpImplI22BroadcastScaleMaskLoadIffbLm4EiE11DirectStoreIffEfLi1ELi1ELi1ELi1ELb0EL9Algorithm0EEvT_T0_ll_param_0+16];
	ld.param.u64 	%rd5, [_Z15SoftmaxWarpImplI22BroadcastScaleMaskLoadIffbLm4EiE11DirectStoreIffEfLi1ELi1ELi1ELi1ELb0EL9Algorithm0EEvT_T0_ll_param_1+8];
	ld.param.u64 	%rd30, [_Z15SoftmaxWarpImplI22BroadcastScaleMaskLoadIffbLm4EiE11DirectStoreIffEfLi1ELi1ELi1ELi1ELb0EL9Algorithm0EEvT_T0_ll_param_1];
	ld.param.u64 	%rd20, [_Z15SoftmaxWarpImplI22BroadcastScaleMaskLoadIffbLm4EiE11DirectStoreIffEfLi1ELi1ELi1ELi1ELb0EL9Algorithm0EEvT_T0_ll_param_0+8];
	ld.param.u64 	%rd19, [_Z15SoftmaxWarpImplI22BroadcastScaleMaskLoadIffbLm4EiE11DirectStoreIffEfLi1ELi1ELi1ELi1ELb0EL9Algorithm0EEvT_T0_ll_param_0];
	ld.param.u64 	%rd29, [_Z15SoftmaxWarpImplI22BroadcastScaleMaskLoadIffbLm4EiE11DirectStoreIffEfLi1ELi1ELi1ELi1ELb0EL9Algorithm0EEvT_T0_ll_param_2];
	ld.param.u64 	%rd31, [_Z15SoftmaxWarpImplI22BroadcastScaleMaskLoadIffbLm4EiE11DirectStoreIffEfLi1ELi1ELi1ELi1ELb0EL9Algorithm0EEvT_T0_ll_param_3];
	cvta.to.global.u64 	%rd1, %rd19;
	cvta.to.global.u64 	%rd2, %rd20;
	cvta.to.global.u64 	%rd4, %rd30;
	setp.lt.s64 	%p1, %rd31, 2;
	@%p1 bra 	$L__BB506_2;
	mov.u64 	%rd32, $str;
	cvta.global.u64 	%rd33, %rd32;
	mov.u64 	%rd34, $str$1;
	cvta.global.u64 	%rd35, %rd34;
	mov.u64 	%rd36, __unnamed_492;
	cvta.global.u64 	%rd37, %rd36;
	{ // callseq 491, 0
	.param .b64 param0;
	st.param.b64 	[param0], %rd33;
	.param .b64 param1;
	st.param.b64 	[param1], %rd35;
	.param .b32 param2;
	st.param.b32 	[param2], 254;
	.param .b64 param3;
	st.param.b64 	[param3], %rd37;
	.param .b64 param4;
	st.param.b64 	[param4], 1;
	call.uni 
	__assertfail, 
	(
	param0, 
	param1, 
	param2, 
	param3, 
	param4
	);
	} // callseq 491
$L__BB506_2:
	mov.u32 	%r16, %ctaid.x;
	mov.u32 	%r17, %ntid.y;
	mov.u32 	%r18, %tid.y;
	mad.lo.s32 	%r19, %r16, %r17, %r18;
	mov.u32 	%r20, %nctaid.x;
	mul.lo.s32 	%r21, %r20, %r17;
	cvt.s64.s32 	%rd6, %r21;
	cvt.s64.s32 	%rd73, %r19;
	setp.le.s64 	%p2, %rd29, %rd73;
	@%p2 bra 	$L__BB506_10;
	mov.u32 	%r22, %tid.x;
	cvt.u64.u32 	%rd8, %r22;
	add.s64 	%rd9, %rd6, %rd73;
	max.s64 	%rd38, %rd29, %rd9;
	setp.lt.s64 	%p3, %rd9, %rd29;
	selp.u64 	%rd10, 1, 0, %p3;
	add.s64 	%rd39, %rd9, %rd10;
	sub.s64 	%rd11, %rd38, %rd39;
	or.b64  	%rd40, %rd11, %rd6;
	and.b64  	%rd41, %rd40, -4294967296;
	setp.ne.s64 	%p4, %rd41, 0;
	@%p4 bra 	$L__BB506_5;
	cvt.u32.u64 	%r23, %rd6;
	cvt.u32.u64 	%r24, %rd11;
	div.u32 	%r25, %r24, %r23;
	cvt.u64.u32 	%rd71, %r25;
	bra.uni 	$L__BB506_6;
$L__BB506_5:
	div.u64 	%rd71, %rd11, %rd6;
$L__BB506_6:
	add.s64 	%rd15, %rd71, %rd10;
	and.b64  	%rd42, %rd15, 1;
	setp.eq.b64 	%p5, %rd42, 1;
	@%p5 bra 	$L__BB506_8;
	mad.lo.s64 	%rd43, %rd28, %rd73, %rd8;
	cvt.u32.u64 	%r26, %rd43;
	div.s32 	%r27, %r26, %r8;
	mul.lo.s32 	%r28, %r27, %r8;
	sub.s32 	%r29, %r26, %r28;
	div.s32 	%r30, %r29, %r9;
	mul.lo.s32 	%r31, %r30, %r9;
	sub.s32 	%r32, %r29, %r31;
	div.s32 	%r33, %r32, %r10;
	mul.lo.s32 	%r34, %r33, %r10;
	sub.s32 	%r35, %r32, %r34;
	setp.eq.s64 	%p6, %rd21, 1;
	selp.b32 	%r36, 0, %r27, %p6;
	setp.eq.s64 	%p7, %rd22, 1;
	selp.b32 	%r37, 0, %r30, %p7;
	setp.eq.s64 	%p8, %rd23, 1;
	selp.b32 	%r38, 0, %r33, %p8;
	setp.eq.s64 	%p9, %rd24, 1;
	selp.b32 	%r39, 0, %r35, %p9;
	mul.lo.s32 	%r40, %r12, %r36;
	mad.lo.s32 	%r41, %r13, %r37, %r40;
	mad.lo.s32 	%r42, %r14, %r38, %r41;
	mad.lo.s32 	%r43, %r15, %r39, %r42;
	shl.b64 	%rd44, %rd43, 32;
	shr.s64 	%rd45, %rd44, 30;
	add.s64 	%rd46, %rd1, %rd45;
	ld.global.f32 	%f5, [%rd46];
	cvt.s64.s32 	%rd47, %r43;
	add.s64 	%rd48, %rd2, %rd47;
	ld.global.u8 	%rs1, [%rd48];
	setp.eq.s16 	%p10, %rs1, 0;
	mul.f32 	%f6, %f5, %f4;
	selp.f32 	%f7, %f3, %f6, %p10;
	max.f32 	%f8, %f7, 0fFF800000;
	sub.f32 	%f9, %f7, %f8;
	fma.rn.f32 	%f10, %f9, 0f3BBB989D, 0f3F000000;
	cvt.sat.f32.f32 	%f11, %f10;
	mov.f32 	%f12, 0f4B400001;
	mov.f32 	%f13, 0f437C0000;
	fma.rm.f32 	%f14, %f11, %f13, %f12;
	add.f32 	%f15, %f14, 0fCB40007F;
	neg.f32 	%f16, %f15;
	fma.rn.f32 	%f17, %f9, 0f3FB8AA3B, %f16;
	fma.rn.f32 	%f18, %f9, 0f32A57060, %f17;
	mov.b32 	%r44, %f14;
	shl.b32 	%r45, %r44, 23;
	mov.b32 	%f19, %r45;
	ex2.approx.ftz.f32 	%f20, %f18;
	mul.f32 	%f21, %f20, %f19;
	add.f32 	%f22, %f21, 0f00000000;
	div.rn.f32 	%f23, %f21, %f22;
	mad.lo.s64 	%rd49, %rd5, %rd73, %rd8;
	shl.b64 	%rd50, %rd49, 2;
	add.s64 	%rd51, %rd4, %rd50;
	st.global.f32 	[%rd51], %f23;
	mov.u64 	%rd73, %rd9;
$L__BB506_8:
	setp.eq.s64 	%p11, %rd15, 0;
	@%p11 bra 	$L__BB506_10;
$L__BB506_9:
	setp.eq.s64 	%p12, %rd24, 1;
	setp.eq.s64 	%p13, %rd23, 1;
	setp.eq.s64 	%p14, %rd22, 1;
	setp.eq.s64 	%p15, %rd21, 1;
	mad.lo.s64 	%rd52, %rd28, %rd73, %rd8;
	cvt.u32.u64 	%r46, %rd52;
	div.s32 	%r47, %r46, %r8;
	mul.lo.s32 	%r48, %r47, %r8;
	sub.s32 	%r49, %r46, %r48;
	div.s32 	%r50, %r49, %r9;
	mul.lo.s32 	%r51, %r50, %r9;
	sub.s32 	%r52, %r49, %r51;
	div.s32 	%r53, %r52, %r10;
	mul.lo.s32 	%r54, %r53, %r10;
	sub.s32 	%r55, %r52, %r54;
	selp.b32 	%r56, 0, %r47, %p15;
	selp.b32 	%r57, 0, %r50, %p14;
	selp.b32 	%r58, 0, %r53, %p13;
	selp.b32 	%r59, 0, %r55, %p12;
	mul.lo.s32 	%r60, %r12, %r56;
	mad.lo.s32 	%r61, %r13, %r57, %r60;
	mad.lo.s32 	%r62, %r14, %r58, %r61;
	mad.lo.s32 	%r63, %r15, %r59, %r62;
	shl.b64 	%rd53, %rd52, 32;
	shr.s64 	%rd54, %rd53, 30;
	add.s64 	%rd55, %rd1, %rd54;
	ld.global.f32 	%f24, [%rd55];
	cvt.s64.s32 	%rd56, %r63;
	add.s64 	%rd57, %rd2, %rd56;
	ld.global.u8 	%rs2, [%rd57];
	setp.eq.s16 	%p16, %rs2, 0;
	mul.f32 	%f25, %f24, %f4;
	selp.f32 	%f26, %f3, %f25, %p16;
	max.f32 	%f27, %f26, 0fFF800000;
	sub.f32 	%f28, %f26, %f27;
	fma.rn.f32 	%f29, %f28, 0f3BBB989D, 0f3F000000;
	cvt.sat.f32.f32 	%f30, %f29;
	mov.f32 	%f31, 0f4B400001;
	mov.f32 	%f32, 0f437C0000;
	fma.rm.f32 	%f33, %f30, %f32, %f31;
	add.f32 	%f34, %f33, 0fCB40007F;
	neg.f32 	%f35, %f34;
	fma.rn.f32 	%f36, %f28, 0f3FB8AA3B, %f35;
	fma.rn.f32 	%f37, %f28, 0f32A57060, %f36;
	mov.b32 	%r64, %f33;
	shl.b32 	%r65, %r64, 23;
	mov.b32 	%f38, %r65;
	ex2.approx.ftz.f32 	%f39, %f37;
	mul.f32 	%f40, %f39, %f38;
	add.f32 	%f41, %f40, 0f00000000;
	div.rn.f32 	%f42, %f40, %f41;
	mad.lo.s64 	%rd58, %rd73, %rd5, %rd8;
	shl.b64 	%rd59, %rd58, 2;
	add.s64 	%rd60, %rd4, %rd59;
	st.global.f32 	[%rd60], %f42;
	add.s64 	%rd61, %rd73, %rd6;
	mad.lo.s64 	%rd62, %rd28, %rd61, %rd8;
	cvt.u32.u64 	%r66, %rd62;
	div.s32 	%r67, %r66, %r8;
	mul.lo.s32 	%r68, %r67, %r8;
	sub.s32 	%r69, %r66, %r68;
	div.s32 	%r70, %r69, %r9;
	mul.lo.s32 	%r71, %r70, %r9;
	sub.s32 	%r72, %r69, %r71;
	div.s32 	%r73, %r72, %r10;
	mul.lo.s32 	%r74, %r73, %r10;
	sub.s32 	%r75, %r72, %r74;
	selp.b32 	%r76, 0, %r67, %p15;
	selp.b32 	%r77, 0, %r70, %p14;
	selp.b32 	%r78, 0, %r73, %p13;
	selp.b32 	%r79, 0, %r75, %p12;
	mul.lo.s32 	%r80, %r12, %r76;
	mad.lo.s32 	%r81, %r13, %r77, %r80;
	mad.lo.s32 	%r82, %r14, %r78, %r81;
	mad.lo.s32 	%r83, %r15, %r79, %r82;
	shl.b64 	%rd63, %rd62, 32;
	shr.s64 	%rd64, %rd63, 30;
	add.s64 	%rd65, %rd1, %rd64;
	ld.global.f32 	%f43, [%rd65];
	cvt.s64.s32 	%rd66, %r83;
	add.s64 	%rd67, %rd2, %rd66;
	ld.global.u8 	%rs3, [%rd67];
	setp.eq.s16 	%p17, %rs3, 0;
	mul.f32 	%f44, %f43, %f4;
	selp.f32 	%f45, %f3, %f44, %p17;
	max.f32 	%f46, %f45, 0fFF800000;
	sub.f32 	%f47, %f45, %f46;
	fma.rn.f32 	%f48, %f47, 0f3BBB989D, 0f3F000000;
	cvt.sat.f32.f32 	%f49, %f48;
	fma.rm.f32 	%f50, %f49, %f32, %f31;
	add.f32 	%f51, %f50, 0fCB40007F;
	neg.f32 	%f52, %f51;
	fma.rn.f32 	%f53, %f47, 0f3FB8AA3B, %f52;
	fma.rn.f32 	%f54, %f47, 0f32A57060, %f53;
	mov.b32 	%r84, %f50;
	shl.b32 	%r85, %r84, 23;
	mov.b32 	%f55, %r85;
	ex2.approx.ftz.f32 	%f56, %f54;
	mul.f32 	%f57, %f56, %f55;
	add.f32 	%f58, %f57, 0f00000000;
	div.rn.f32 	%f59, %f57, %f58;
	mad.lo.s64 	%rd68, %rd61, %rd5, %rd8;
	shl.b64 	%rd69, %rd68, 2;
	add.s64 	%rd70, %rd4, %rd69;
	st.global.f32 	[%rd70], %f59;
	add.s64 	%rd73, %rd61, %rd6;
	setp.lt.s64 	%p18, %rd73, %rd29;
	@%p18 bra 	$L__BB506_9;
$L__BB506_10:
	ret;

}
	// .globl	_Z15SoftmaxWarpImplI22BroadcastScaleMaskLoadIffbLm4EiE11DirectStoreIffEfLi1ELi1ELi1ELi1ELb1EL9Algorithm0EEvT_T0_ll
.visible .entry _Z15SoftmaxWarpImplI22BroadcastScaleMaskLoadIffbLm4EiE11DirectStoreIffEfLi1ELi1ELi1ELi1ELb1EL9Algorithm0EEvT_T0_ll(
	.param .align 8 .b8 _Z15SoftmaxWarpImplI22BroadcastScaleMaskLoadIffbLm4EiE11DirectStoreIffEfLi1ELi1ELi1ELi1ELb1EL9Algorithm0EEvT_T0_ll_param_0[120],
	.param .align 8 .b8 _Z15SoftmaxWarpImplI22BroadcastScaleMaskLoadIffbLm4EiE11DirectStoreIffEfLi1ELi1ELi1ELi1ELb1EL9Algorithm0EEvT_T0_ll_param_1[16],
	.param .u64 _Z15SoftmaxWarpImplI22BroadcastScaleMaskLoadIffbLm4EiE11DirectStoreIffEfLi1ELi1ELi1ELi1ELb1EL9Algorithm0EEvT_T0_ll_param_2,
	.param .u64 _Z15SoftmaxWarpImplI22BroadcastScaleMaskLoadIffbLm4EiE11DirectStoreIffEfLi1ELi1ELi1ELi1ELb1EL9Algorithm0EEvT_T0_ll_param_3
)
{
	.reg .pred 	%p<29>;
	.reg .b16 	%rs<4>;
	.reg .b32 	%r<86>;
	.reg .b32 	%f<77>;
	.reg .b64 	%rd<73>;

	ld.param.v2.f32 	{%f18, %f19}, [_Z15SoftmaxWarpImplI22BroadcastScaleMaskLoadIffbLm4EiE11DirectStoreIffEfLi1ELi1ELi1ELi1ELb1EL9Algorithm0EEvT_T0_ll_param_0+112];
	ld.param.u64 	%rd28, [_Z15SoftmaxWarpImplI22BroadcastScaleMaskLoadIffbLm4EiE11DirectStoreIffEfLi1ELi1ELi1ELi1ELb1EL9Algorithm0EEvT_T0_ll_param_0+104];
	ld.param.v2.u32 	{%r14, %r15}, [_Z15SoftmaxWarpImplI22BroadcastScaleMaskLoadIffbLm4EiE11DirectStoreIffEfLi1ELi1ELi1ELi1ELb1EL9Algorithm0EEvT_T0_ll_param_0+88];
	ld.param.v2.u32 	{%r12, %r13}, [_Z15SoftmaxWarpImplI22BroadcastScaleMaskLoadIffbLm4EiE11DirectStoreIffEfLi1ELi1ELi1ELi1ELb1EL9Algorithm0EEvT_T0_ll_param_0+80];
	ld.param.v2.u32 	{%r10, %r11}, [_Z15SoftmaxWarpImplI22BroadcastScaleMaskLoadIffbLm4EiE11DirectStoreIffEfLi1ELi1ELi1ELi1ELb1EL9Algorithm0EEvT_T0_ll_param_0+64];
	ld.param.v2.u32 	{%r8, %r9}, [_Z15SoftmaxWarpImplI22BroadcastScaleMaskLoadIffbLm4EiE11DirectStoreIffEfLi1ELi1ELi1ELi1ELb1EL9Algorithm0EEvT_T0_ll_param_0+56];
	ld.param.u64 	%rd24, [_Z15SoftmaxWarpImplI22BroadcastScaleMaskLoadIffbLm4EiE11DirectStoreIffEfLi1ELi1ELi1ELi1ELb1EL9Algorithm0EEvT_T0_ll_param_0+40];
	ld.param.u64 	%rd23, [_Z15SoftmaxWarpImplI22BroadcastScaleMaskLoadIffbLm4EiE11DirectStoreIffEfLi1ELi1ELi1ELi1ELb1EL9Algorithm0EEvT_T0_ll_param_0+32];
	ld.param.u64 	%rd22, [_Z15SoftmaxWarpImplI22BroadcastScaleMaskLoadIffbLm4EiE11DirectStoreIffEfLi1ELi1ELi1ELi1ELb1EL9Algorithm0EEvT_T0_ll_param_0+24];
	ld.param.u64 	%rd21, [_Z15SoftmaxWarpImplI22BroadcastScaleMaskLoadIffbLm4EiE11DirectStoreIffEfLi1ELi1ELi1ELi1ELb1EL9Algorithm0EEvT_T0_ll_param_0+16];
	ld.param.u64 	%rd4, [_Z15SoftmaxWarpImplI22BroadcastScaleMaskLoadIffbLm4EiE11DirectStoreIffEfLi1ELi1ELi1ELi1ELb1EL9Algorithm0EEvT_T0_ll_param_1+8];
	ld.param.u64 	%rd31, [_Z15SoftmaxWarpImplI22BroadcastScaleMaskLoadIffbLm4EiE11DirectStoreIffEfLi1ELi1ELi1ELi1ELb1EL9Algorithm0EEvT_T0_ll_param_1];
	ld.param.u64 	%rd20, [_Z15SoftmaxWarpImplI22BroadcastScaleMaskLoadIffbLm4EiE11DirectStoreIffEfLi1ELi1ELi1ELi1ELb1EL9Algorithm0EEvT_T0_ll_param_0+8];
	ld.param.u64 	%rd19, [_Z15SoftmaxWarpImplI22BroadcastScaleMaskLoadIffbLm4EiE11DirectStoreIffEfLi1ELi1ELi1ELi1ELb1EL9Algorithm0EEvT_T0_ll_param_0];
	ld.param.u64 	%rd29, [_Z15SoftmaxWarpImplI22BroadcastScaleMaskLoadIffbLm4EiE11DirectStoreIffEfLi1ELi1ELi1ELi1ELb1EL9Algorithm0EEvT_T0_ll_param_2];
	ld.param.u64 	%rd30, [_Z15SoftmaxWarpImplI22BroadcastScaleMaskLoadIffbLm4EiE11DirectStoreIffEfLi1ELi1ELi1ELi1ELb1EL9Algorithm0EEvT_T0_ll_param_3];
	cvta.to.global.u64 	%rd1, %rd19;
	cvta.to.global.u64 	%rd2, %rd20;
	cvta.to.global.u64 	%rd3, %rd31;
	setp.lt.s64 	%p1, %rd30, 2;
	@%p1 bra 	$L__BB507_2;
	mov.u64 	%rd32, $str;
	cvta.global.u64 	%rd33, %rd32;
	mov.u64 	%rd34, $str$1;
	cvta.global.u64 	%rd35, %rd34;
	mov.u64 	%rd36, __unnamed_493;
	cvta.global.u64 	%rd37, %rd36;
	{ // callseq 492, 0
	.param .b64 param0;
	st.param.b64 	[param0], %rd33;
	.param .b64 param1;
	st.param.b64 	[param1], %rd35;
	.param .b32 param2;
	st.param.b32 	[param2], 254;
	.param .b64 param3;
	st.param.b64 	[param3], %rd37;
	.param .b64 param4;
	st.param.b64 	[param4], 1;
	call.uni 
	__assertfail, 
	(
	param0, 
	param1, 
	param2, 
	param3, 
	param4
	);
	} // callseq 492
$L__BB507_2:
	mov.u32 	%r16, %ctaid.x;
	mov.u32 	%r17, %ntid.y;
	mov.u32 	%r18, %tid.y;
	mad.lo.s32 	%r19, %r16, %r17, %r18;
	mov.u32 	%r20, %nctaid.x;
	mul.lo.s32 	%r21, %r20, %r17;
	cvt.s64.s32 	%rd5, %r21;
	cvt.s64.s32 	%rd6, %r19;
	setp.le.s64 	%p2, %rd29, %rd6;
	@%p2 bra 	$L__BB507_21;
	mov.u32 	%r22, %tid.x;
	cvt.u64.u32 	%rd7, %r22;
	add.s64 	%rd8, %rd5, %rd6;
	max.s64 	%rd38, %rd29, %rd8;
	setp.lt.s64 	%p3, %rd8, %rd29;
	selp.u64 	%rd9, 1, 0, %p3;
	add.s64 	%rd39, %rd8, %rd9;
	sub.s64 	%rd10, %rd38, %rd39;
	or.b64  	%rd40, %rd10, %rd5;
	and.b64  	%rd41, %rd40, -4294967296;
	setp.ne.s64 	%p4, %rd41, 0;
	@%p4 bra 	$L__BB507_5;
	cvt.u32.u64 	%r23, %rd5;
	cvt.u32.u64 	%r24, %rd10;
	div.u32 	%r25, %r24, %r23;
	cvt.u64.u32 	%rd70, %r25;
	bra.uni 	$L__BB507_6;
$L__BB507_5:
	div.u64 	%rd70, %rd10, %rd5;
$L__BB507_6:
	add.s64 	%rd14, %rd70, %rd9;
	and.b64  	%rd42, %rd14, 1;
	setp.eq.b64 	%p5, %rd42, 1;
	mov.u64 	%rd72, %rd6;
	@%p5 bra 	$L__BB507_11;
	setp.le.s64 	%p6, %rd30, %rd7;
	mov.f32 	%f71, 0fFF800000;
	mov.f32 	%f72, %f71;
	@%p6 bra 	$L__BB507_9;
	mad.lo.s64 	%rd43, %rd28, %rd6, %rd7;
	cvt.u32.u64 	%r26, %rd43;
	div.s32 	%r27, %r26, %r8;
	mul.lo.s32 	%r28, %r27, %r8;
	sub.s32 	%r29, %r26, %r28;
	div.s32 	%r30, %r29, %r9;
	mul.lo.s32 	%r31, %r30, %r9;
	sub.s32 	%r32, %r29, %r31;
	div.s32 	%r33, %r32, %r10;
	mul.lo.s32 	%r34, %r33, %r10;
	sub.s32 	%r35, %r32, %r34;
	setp.eq.s64 	%p7, %rd21, 1;
	selp.b32 	%r36, 0, %r27, %p7;
	setp.eq.s64 	%p8, %rd22, 1;
	selp.b32 	%r37, 0, %r30, %p8;
	setp.eq.s64 	%p9, %rd23, 1;
	selp.b32 	%r38, 0, %r33, %p9;
	setp.eq.s64 	%p10, %rd24, 1;
	selp.b32 	%r39, 0, %r35, %p10;
	mul.lo.s32 	%r40, %r12, %r36;
	mad.lo.s32 	%r41, %r13, %r37, %r40;
	mad.lo.s32 	%r42, %r14, %r38, %r41;
	mad.lo.s32 	%r43, %r15, %r39, %r42;
	shl.b64 	%rd44, %rd43, 32;
	shr.s64 	%rd45, %rd44, 30;
	add.s64 	%rd46, %rd1, %rd45;
	ld.global.f32 	%f21, [%rd46];
	cvt.s64.s32 	%rd47, %r43;
	add.s64 	%rd48, %rd2, %rd47;
	ld.global.u8 	%rs1, [%rd48];
	setp.eq.s16 	%p11, %rs1, 0;
	mul.f32 	%f22, %f21, %f19;
	selp.f32 	%f71, %f18, %f22, %p11;
	max.f32 	%f72, %f71, 0fFF800000;
$L__BB507_9:
	sub.f32 	%f23, %f71, %f72;
	fma.rn.f32 	%f24, %f23, 0f3BBB989D, 0f3F000000;
	cvt.sat.f32.f32 	%f25, %f24;
	mov.f32 	%f26, 0f4B400001;
	mov.f32 	%f27, 0f437C0000;
	fma.rm.f32 	%f28, %f25, %f27, %f26;
	add.f32 	%f29, %f28, 0fCB40007F;
	neg.f32 	%f30, %f29;
	fma.rn.f32 	%f31, %f23, 0f3FB8AA3B, %f30;
	fma.rn.f32 	%f32, %f23, 0f32A57060, %f31;
	mov.b32 	%r44, %f28;
	shl.b32 	%r45, %r44, 23;
	mov.b32 	%f33, %r45;
	ex2.approx.ftz.f32 	%f34, %f32;
	mul.f32 	%f35, %f34, %f33;
	add.f32 	%f36, %f35, 0f00000000;
	div.rn.f32 	%f7, %f35, %f36;
	mov.u64 	%rd72, %rd8;
	@%p6 bra 	$L__BB507_11;
	mad.lo.s64 	%rd49, %rd4, %rd6, %rd7;
	shl.b64 	%rd50, %rd49, 2;
	add.s64 	%rd51, %rd3, %rd50;
	st.global.f32 	[%rd51], %f7;
$L__BB507_11:
	setp.eq.s64 	%p13, %rd14, 0;
	@%p13 bra 	$L__BB507_21;
$L__BB507_12:
	setp.le.s64 	%p14, %rd30, %rd7;
	mov.f32 	%f73, 0fFF800000;
	mov.f32 	%f74, %f73;
	@%p14 bra 	$L__BB507_14;
	setp.eq.s64 	%p15, %rd24, 1;
	setp.eq.s64 	%p16, %rd23, 1;
	setp.eq.s64 	%p17, %rd22, 1;
	setp.eq.s64 	%p18, %rd21, 1;
	mad.lo.s64 	%rd52, %rd28, %rd72, %rd7;
	cvt.u32.u64 	%r46, %rd52;
	div.s32 	%r47, %r46, %r8;
	mul.lo.s32 	%r48, %r47, %r8;
	sub.s32 	%r49, %r46, %r48;
	div.s32 	%r50, %r49, %r9;
	mul.lo.s32 	%r51, %r50, %r9;
	sub.s32 	%r52, %r49, %r51;
	div.s32 	%r53, %r52, %r10;
	mul.lo.s32 	%r54, %r53, %r10;
	sub.s32 	%r55, %r52, %r54;
	selp.b32 	%r56, 0, %r47, %p18;
	selp.b32 	%r57, 0, %r50, %p17;
	selp.b32 	%r58, 0, %r53, %p16;
	selp.b32 	%r59, 0, %r55, %p15;
	mul.lo.s32 	%r60, %r12, %r56;
	mad.lo.s32 	%r61, %r13, %r57, %r60;
	mad.lo.s32 	%r62, %r14, %r58, %r61;
	mad.lo.s32 	%r63, %r15, %r59, %r62;
	shl.b64 	%rd53, %rd52, 32;
	shr.s64 	%rd54, %rd53, 30;
	add.s64 	%rd55, %rd1, %rd54;
	ld.global.f32 	%f38, [%rd55];
	cvt.s64.s32 	%rd56, %r63;
	add.s64 	%rd57, %rd2, %rd56;
	ld.global.u8 	%rs2, [%rd57];
	setp.eq.s16 	%p19, %rs2, 0;
	mul.f32 	%f39, %f38, %f19;
	selp.f32 	%f73, %f18, %f39, %p19;
	max.f32 	%f74, %f73, 0fFF800000;
$L__BB507_14:
	sub.f32 	%f40, %f73, %f74;
	fma.rn.f32 	%f41, %f40, 0f3BBB989D, 0f3F000000;
	cvt.sat.f32.f32 	%f42, %f41;
	mov.f32 	%f43, 0f4B400001;
	mov.f32 	%f44, 0f437C0000;
	fma.rm.f32 	%f45, %f42, %f44, %f43;
	add.f32 	%f46, %f45, 0fCB40007F;
	neg.f32 	%f47, %f46;
	fma.rn.f32 	%f48, %f40, 0f3FB8AA3B, %f47;
	fma.rn.f32 	%f49, %f40, 0f32A57060, %f48;
	mov.b32 	%r64, %f45;
	shl.b32 	%r65, %r64, 23;
	mov.b32 	%f50, %r65;
	ex2.approx.ftz.f32 	%f51, %f49;
	mul.f32 	%f52, %f51, %f50;
	add.f32 	%f53, %f52, 0f00000000;
	div.rn.f32 	%f12, %f52, %f53;
	@%p14 bra 	$L__BB507_16;
	mad.lo.s64 	%rd58, %rd72, %rd4, %rd7;
	shl.b64 	%rd59, %rd58, 2;
	add.s64 	%rd60, %rd3, %rd59;
	st.global.f32 	[%rd60], %f12;
$L__BB507_16:
	add.s64 	%rd17, %rd72, %rd5;
	mov.f32 	%f75, 0fFF800000;
	mov.f32 	%f76, %f75;
	@%p14 bra 	$L__BB507_18;
	setp.eq.s64 	%p22, %rd24, 1;
	setp.eq.s64 	%p23, %rd23, 1;
	setp.eq.s64 	%p24, %rd22, 1;
	setp.eq.s64 	%p25, %rd21, 1;
	mad.lo.s64 	%rd61, %rd28, %rd17, %rd7;
	cvt.u32.u64 	%r66, %rd61;
	div.s32 	%r67, %r66, %r8;
	mul.lo.s32 	%r68, %r67, %r8;
	sub.s32 	%r69, %r66, %r68;
	div.s32 	%r70, %r69, %r9;
	mul.lo.s32 	%r71, %r70, %r9;
	sub.s32 	%r72, %r69, %r71;
	div.s32 	%r73, %r72, %r10;
	mul.lo.s32 	%r74, %r73, %r10;
	sub.s32 	%r75, %r72, %r74;
	selp.b32 	%r76, 0, %r67, %p25;
	selp.b32 	%r77, 0, %r70, %p24;
	selp.b32 	%r78, 0, %r73, %p23;
	selp.b32 	%r79, 0, %r75, %p22;
	mul.lo.s32 	%r80, %r12, %r76;
	mad.lo.s32 	%r81, %r13, %r77, %r80;
	mad.lo.s32 	%r82, %r14, %r78, %r81;
	mad.lo.s32 	%r83, %r15, %r79, %r82;
	shl.b64 	%rd62, %rd61, 32;
	shr.s64 	%rd63, %rd62, 30;
	add.s64 	%rd64, %rd1, %rd63;
	ld.global.f32 	%f55, [%rd64];
	cvt.s64.s32 	%rd65, %r83;
	add.s64 	%rd66, %rd2, %rd65;
	ld.global.u8 	%rs3, [%rd66];
	setp.eq.s16 	%p26, %rs3, 0;
	mul.f32 	%f56, %f55, %f19;
	selp.f32 	%f75, %f18, %f56, %p26;
	max.f32 	%f76, %f75, 0fFF800000;
$L__BB507_18:
	sub.f32 	%f57, %f75, %f76;
	fma.rn.f32 	%f58, %f57, 0f3BBB989D, 0f3F000000;
	cvt.sat.f32.f32 	%f59, %f58;
	mov.f32 	%f60, 0f4B400001;
	mov.f32 	%f61, 0f437C0000;
	fma.rm.f32 	%f62, %f59, %f61, %f60;
	add.f32 	%f63, %f62, 0fCB40007F;
	neg.f32 	%f64, %f63;
	fma.rn.f32 	%f65, %f57, 0f3FB8AA3B, %f64;
	fma.rn.f32 	%f66, %f57, 0f32A57060, %f65;
	mov.b32 	%r84, %f62;
	shl.b32 	%r85, %r84, 23;
	mov.b32 	%f67, %r85;
	ex2.approx.ftz.f32 	%f68, %f66;
	mul.f32 	%f69, %f68, %f67;
	add.f32 	%f70, %f69, 0f00000000;
	div.rn.f32 	%f17, %f69, %f70;
	@%p14 bra 	$L__BB507_20;
	mad.lo.s64 	%rd67, %rd17, %rd4, %rd7;
	shl.b64 	%rd68, %rd67, 2;
	add.s64 	%rd69, %rd3, %rd68;
	st.global.f32 	[%rd69], %f17;
$L__BB507_20:
	add.s64 	%rd72, %rd17, %rd5;
	setp.lt.s64 	%p28, %rd72, %rd29;
	@%p28 bra 	$L__BB507_12;
$L__BB507_21:
	ret;

}
	// .globl	_Z15SoftmaxWarpImplI22BroadcastScaleMaskLoadIffbLm4EiE11DirectStoreIffEfLi1ELi1ELi2ELi2ELb0EL9Algorithm0EEvT_T0_ll
.visible .entry _Z15SoftmaxWarpImplI22BroadcastScaleMaskLoadIffbLm4EiE11DirectStoreIffEfLi1ELi1ELi2ELi2ELb0EL9Algorithm0EEvT_T0_ll(
	.param .align 8 .b8 _Z15SoftmaxWarpImplI22BroadcastScaleMaskLoadIffbLm4EiE11DirectStoreIffEfLi1ELi1ELi2ELi2ELb0EL9Algorithm0EEvT_T0_ll_param_0[120],
	.param .align 8 .b8 _Z15SoftmaxWarpImplI22BroadcastScaleMaskLoadIffbLm4EiE11DirectStoreIffEfLi1ELi1ELi2ELi2ELb0EL9Algorithm0EEvT_T0_ll_param_1[16],
	.param .u64 _Z15SoftmaxWarpImplI22BroadcastScaleMaskLoadIffbLm4EiE11DirectStoreIffEfLi1ELi1ELi2ELi2ELb0EL9Algorithm0EEvT_T0_ll_param_2,
	.param .u64 _Z15SoftmaxWarpImplI22BroadcastScaleMaskLoadIffbLm4EiE11DirectStoreIffEfLi1ELi1ELi2ELi2ELb0EL9Algorithm0EEvT_T0_ll_param_3
)
{
	.reg .pred 	%p<14>;
	.reg .b16 	%rs<3>;
	.reg .b32 	%r<73>;
	.reg .b32 	%f<49>;
	.reg .b64 	%rd<51>;

	ld.param.v2.f32 	{%f3, %f4}, [_Z15SoftmaxWarpImplI22BroadcastScaleMaskLoadIffbLm4EiE11DirectStoreIffEfLi1ELi1ELi2ELi2ELb0EL9Algorithm0EEvT_T0_ll_param_0+112];
	ld.param.u64 	%rd24, [_Z15SoftmaxWarpImplI22BroadcastScaleMaskLoadIffbLm4EiE11DirectStoreIffEfLi1ELi1ELi2ELi2ELb0EL9Algorithm0EEvT_T0_ll_param_0+104];
	ld.param.v2.u32 	{%r15, %r16}, [_Z15SoftmaxWarpImplI22BroadcastScaleMaskLoadIffbLm4EiE11DirectStoreIffEfLi1ELi1ELi2ELi2ELb0EL9Algorithm0EEvT_T0_ll_param_0+88];
	ld.param.v2.u32 	{%r13, %r14}, [_Z15SoftmaxWarpImplI22BroadcastScaleMaskLoadIffbLm4EiE11DirectStoreIffEfLi1ELi1ELi2ELi2ELb0EL9Algorithm0EEvT_T0_ll_param_0+80];
	ld.param.v2.u32 	{%r11, %r12}, [_Z15SoftmaxWarpImplI22BroadcastScaleMaskLoadIffbLm4EiE11DirectStoreIffEfLi1ELi1ELi2ELi2ELb0EL9Algorithm0EEvT_T0_ll_param_0+64];
	ld.param.v2.u32 	{%r9, %r10}, [_Z15SoftmaxWarpImplI22BroadcastScaleMaskLoadIffbLm4EiE11DirectStoreIffEfLi1ELi1ELi2ELi2ELb0EL9Algorithm0EEvT_T0_ll_param_0+56];
	ld.param.u64 	%rd20, [_Z15SoftmaxWarpImplI22BroadcastScaleMaskLoadIffbLm4EiE11DirectStoreIffEfLi1ELi1ELi2ELi2ELb0EL9Algorithm0EEvT_T0_ll_param_0+40];
	ld.param.u64 	%rd19, [_Z15SoftmaxWarpImplI22BroadcastScaleMaskLoadIffbLm4EiE11DirectStoreIffEfLi1ELi1ELi2ELi2ELb0EL9Algorithm0EEvT_T0_ll_param_0+32];
	ld.param.u64 	%rd18, [_Z15SoftmaxWarpImplI22BroadcastScaleMaskLoadIffbLm4EiE11DirectStoreIffEfLi1ELi1ELi2ELi2ELb0EL9Algorithm0EEvT_T0_ll_param_0+24];
	ld.param.u64 	%rd17, [_Z15SoftmaxWarpImplI22BroadcastScaleMaskLoadIffbLm4EiE11DirectStoreIffEfLi1ELi1ELi2ELi2ELb0EL9Algorithm0EEvT_T0_ll_param_0+16];
	ld.param.u64 	%rd16, [_Z15SoftmaxWarpImplI22BroadcastScaleMaskLoadIffbLm4EiE11DirectStoreIffEfLi1ELi1ELi2ELi2ELb0EL9Algorithm0EEvT_T0_ll_param_0+8];
	ld.param.u64 	%rd15, [_Z15SoftmaxWarpImplI22BroadcastScaleMaskLoadIffbLm4EiE11DirectStoreIffEfLi1ELi1ELi2ELi2ELb0EL9Algorithm0EEvT_T0_ll_param_0];
	ld.param.u64 	%rd5, [_Z15SoftmaxWarpImplI22BroadcastScaleMaskLoadIffbLm4EiE11DirectStoreIffEfLi1ELi1ELi2ELi2ELb0EL9Algorithm0EEvT_T0_ll_param_1];
	ld.param.u64 	%rd6, [_Z15SoftmaxWarpImplI22BroadcastScaleMaskLoadIffbLm4EiE11DirectStoreIffEfLi1ELi1ELi2ELi2ELb0EL9Algorithm0EEvT_T0_ll_param_1+8];
	ld.param.u64 	%rd25, [_Z15SoftmaxWarpImplI22BroadcastScaleMaskLoadIffbLm4EiE11DirectStoreIffEfLi1ELi1ELi2ELi2ELb0EL9Algorithm0EEvT_T0_ll_param_2];
	ld.param.u64 	%rd26, [_Z15SoftmaxWarpImplI22BroadcastScaleMaskLoadIffbLm4EiE11DirectStoreIffEfLi1ELi1ELi2ELi2ELb0EL9Algorithm0EEvT_T0_ll_param_3];
	setp.lt.s64 	%p1, %rd26, 3;
	@%p1 bra 	$L__BB508_2;
	mov.u64 	%rd27, $str;
	cvta.global.u64 	%rd28, %rd27;
	mov.u64 	%rd29, $str$1;
	cvta.global.u64 	%rd30, %rd29;
	mov.u64 	%rd31, __unnamed_494;
	cvta.global.u64 	%rd32, %rd31;
	{ // callseq 493, 0
	.param .b64 param0;
	st.param.b64 	[param0], %rd28;
	.param .b64 param1;
	st.param.b64 	[param1], %rd30;
	.param .b32 param2;
	st.param.b32 	[param2], 254;
	.param .b64 param3;
	st.param.b64 	[param3], %rd32;
	.param .b64 param4;
	st.param.b64 	[param4], 1;
	call.uni 
	__assertfail, 
	(
	param0, 
	param1, 
	param2, 
	param3, 
	param4
	);
	} // callseq 493
$L__BB508_2:
	mov.u32 	%r17, %ctaid.x;
	mov.u32 	%r18, %ntid.y;
	mov.u32 	%r19, %tid.y;
	mad.lo.s32 	%r20, %r17, %r18, %r19;
	mov.u32 	%r21, %nctaid.x;
	mul.lo.s32 	%r22, %r18, %r21;
	shl.b32 	%r8, %r22, 1;
	shl.b32 	%r23, %r20, 1;
	cvt.s64.s32 	%rd50, %r23;
	setp.le.s64 	%p2, %rd25, %rd50;
	@%p2 bra 	$L__BB508_5;
	cvta.to.global.u64 	%rd8, %rd15;
	cvta.to.global.u64 	%rd9, %rd16;
	mov.u32 	%r24, %tid.x;
	cvt.u64.u32 	%rd10, %r24;
	cvta.to.global.u64 	%rd11, %rd5;
	cvt.s64.s32 	%rd12, %r8;
$L__BB508_4:
	setp.eq.s64 	%p3, %rd20, 1;
	setp.eq.s64 	%p4, %rd19, 1;
	setp.eq.s64 	%p5, %rd18, 1;
	setp.eq.s64 	%p6, %rd17, 1;
	mad.lo.s64 	%rd33, %rd24, %rd50, %rd10;
	cvt.u32.u64 	%r25, %rd33;
	div.s32 	%r26, %r25, %r9;
	mul.lo.s32 	%r27, %r26, %r9;
	sub.s32 	%r28, %r25, %r27;
	div.s32 	%r29, %r28, %r10;
	mul.lo.s32 	%r30, %r29, %r10;
	sub.s32 	%r31, %r28, %r30;
	div.s32 	%r32, %r31, %r11;
	mul.lo.s32 	%r33, %r32, %r11;
	sub.s32 	%r34, %r31, %r33;
	selp.b32 	%r35, 0, %r26, %p6;
	selp.b32 	%r36, 0, %r29, %p5;
	selp.b32 	%r37, 0, %r32, %p4;
	selp.b32 	%r38, 0, %r34, %p3;
	mul.lo.s32 	%r39, %r13, %r35;
	mad.lo.s32 	%r40, %r14, %r36, %r39;
	mad.lo.s32 	%r41, %r15, %r37, %r40;
	mad.lo.s32 	%r42, %r16, %r38, %r41;
	shl.b64 	%rd34, %rd33, 32;
	shr.s64 	%rd35, %rd34, 30;
	add.s64 	%rd36, %rd8, %rd35;
	ld.global.f32 	%f5, [%rd36];
	cvt.s64.s32 	%rd37, %r42;
	add.s64 	%rd38, %rd9, %rd37;
	ld.global.u8 	%rs1, [%rd38];
	setp.eq.s16 	%p7, %rs1, 0;
	mul.f32 	%f6, %f5, %f4;
	selp.f32 	%f7, %f3, %f6, %p7;
	max.f32 	%f8, %f7, 0fFF800000;
	add.s64 	%rd39, %rd33, %rd24;
	cvt.u32.u64 	%r43, %rd39;
	div.s32 	%r44, %r43, %r9;
	mul.lo.s32 	%r45, %r44, %r9;
	sub.s32 	%r46, %r43, %r45;
	div.s32 	%r47, %r46, %r10;
	mul.lo.s32 	%r48, %r47, %r10;
	sub.s32 	%r49, %r46, %r48;
	div.s32 	%r50, %r49, %r11;
	mul.lo.s32 	%r51, %r50, %r11;
	sub.s32 	%r52, %r49, %r51;
	selp.b32 	%r53, 0, %r44, %p6;
	selp.b32 	%r54, 0, %r47, %p5;
	selp.b32 	%r55, 0, %r50, %p4;
	selp.b32 	%r56, 0, %r52, %p3;
	mul.lo.s32 	%r57, %r13, %r53;
	mad.lo.s32 	%r58, %r14, %r54, %r57;
	mad.lo.s32 	%r59, %r15, %r55, %r58;
	mad.lo.s32 	%r60, %r16, %r56, %r59;
	shl.b64 	%rd40, %rd39, 32;
	shr.s64 	%rd41, %rd40, 30;
	add.s64 	%rd42, %rd8, %rd41;
	ld.global.f32 	%f9, [%rd42];
	cvt.s64.s32 	%rd43, %r60;
	add.s64 	%rd44, %rd9, %rd43;
	ld.global.u8 	%rs2, [%rd44];
	setp.eq.s16 	%p8, %rs2, 0;
	mul.f32 	%f10, %f9, %f4;
	selp.f32 	%f11, %f3, %f10, %p8;
	max.f32 	%f12, %f11, 0fFF800000;
	mov.b32 	%r61, %f8;
	shfl.sync.bfly.b32	%r62|%p9, %r61, 1, 31, -1;
	mov.b32 	%f13, %r62;
	max.f32 	%f14, %f8, %f13;
	mov.b32 	%r63, %f12;
	shfl.sync.bfly.b32	%r64|%p10, %r63, 1, 31, -1;
	mov.b32 	%f15, %r64;
	max.f32 	%f16, %f12, %f15;
	sub.f32 	%f17, %f7, %f14;
	fma.rn.f32 	%f18, %f17, 0f3BBB989D, 0f3F000000;
	cvt.sat.f32.f32 	%f19, %f18;
	mov.f32 	%f20, 0f4B400001;
	mov.f32 	%f21, 0f437C0000;
	fma.rm.f32 	%f22, %f19, %f21, %f20;
	add.f32 	%f23, %f22, 0fCB40007F;
	neg.f32 	%f24, %f23;
	fma.rn.f32 	%f25, %f17, 0f3FB8AA3B, %f24;
	fma.rn.f32 	%f26, %f17, 0f32A57060, %f25;
	mov.b32 	%r65, %f22;
	shl.b32 	%r66, %r65, 23;
	mov.b32 	%f27, %r66;
	ex2.approx.ftz.f32 	%f28, %f26;
	mul.f32 	%f29, %f28, %f27;
	add.f32 	%f30, %f29, 0f00000000;
	sub.f32 	%f31, %f11, %f16;
	fma.rn.f32 	%f32, %f31, 0f3BBB989D, 0f3F000000;
	cvt.sat.f32.f32 	%f33, %f32;
	fma.rm.f32 	%f34, %f33, %f21, %f20;
	add.f32 	%f35, %f34, 0fCB40007F;
	neg.f32 	%f36, %f35;
	fma.rn.f32 	%f37, %f31, 0f3FB8AA3B, %f36;
	fma.rn.f32 	%f38, %f31, 0f32A57060, %f37;
	mov.b32 	%r67, %f34;
	shl.b32 	%r68, %r67, 23;
	mov.b32 	%f39, %r68;
	ex2.approx.ftz.f32 	%f40, %f38;
	mul.f32 	%f41, %f40, %f39;
	add.f32 	%f42, %f41, 0f00000000;
	mov.b32 	%r69, %f30;
	shfl.sync.bfly.b32	%r70|%p11, %r69, 1, 31, -1;
	mov.b32 	%f43, %r70;
	add.f32 	%f44, %f30, %f43;
	mov.b32 	%r71, %f42;
	shfl.sync.bfly.b32	%r72|%p12, %r71, 1, 31, -1;
	mov.b32 	%f45, %r72;
	add.f32 	%f46, %f42, %f45;
	div.rn.f32 	%f47, %f29, %f44;
	mad.lo.s64 	%rd45, %rd50, %rd6, %rd10;
	shl.b64 	%rd46, %rd45, 2;
	add.s64 	%rd47, %rd11, %rd46;
	st.global.f32 	[%rd47], %f47;
	div.rn.f32 	%f48, %f41, %f46;
	shl.b64 	%rd48, %rd6, 2;
	add.s64 	%rd49, %rd47, %rd48;
	st.global.f32 	[%rd49], %f48;
	add.s64 	%rd50, %rd50, %rd12;
	setp.lt.s64 	%p13, %rd50, %rd25;
	@%p13 bra 	$L__BB508_4;
$L__BB508_5:
	ret;

}
	// .globl	_Z15SoftmaxWarpImplI22BroadcastScaleMaskLoadIffbLm4EiE11DirectStoreIffEfLi1ELi1ELi2ELi2ELb1EL9Algorithm0EEvT_T0_ll
.visible .entry _Z15SoftmaxWarpImplI22BroadcastScaleMaskLoadIffbLm4EiE11DirectStoreIffEfLi1ELi1ELi2ELi2ELb1EL9Algorithm0EEvT_T0_ll(
	.param .align 8 .b8 _Z15SoftmaxWarpImplI22BroadcastScaleMaskLoadIffbLm4EiE11DirectStoreIffEfLi1ELi1ELi2ELi2ELb1EL9Algorithm0EEvT_T0_ll_param_0[120],
	.param .align 8 .b8 _Z15SoftmaxWarpImplI22BroadcastScaleMaskLoadIffbLm4EiE11DirectStoreIffEfLi1ELi1ELi2ELi2ELb1EL9Algorithm0EEvT_T0_ll_param_1[16],
	.param .u64 _Z15SoftmaxWarpImplI22BroadcastScaleMaskLoadIffbLm4EiE11DirectStoreIffEfLi1ELi1ELi2ELi2ELb1EL9Algorithm0EEvT_T0_ll_param_2,
	.param .u64 _Z15SoftmaxWarpImplI22BroadcastScaleMaskLoadIffbLm4EiE11DirectStoreIffEfLi1ELi1ELi2ELi2ELb1EL9Algorithm0EEvT_T0_ll_param_3
)
{
	.reg .pred 	%p<22>;
	.reg .b16 	%rs<3>;
	.reg .b32 	%r<73>;
	.reg .b32 	%f<59>;
	.reg .b64 	%rd<51>;

	ld.param.v2.f32 	{%f15, %f16}, [_Z15SoftmaxWarpImplI22BroadcastScaleMaskLoadIffbLm4EiE11DirectStoreIffEfLi1ELi1ELi2ELi2ELb1EL9Algorithm0EEvT_T0_ll_param_0+112];
	ld.param.u64 	%rd20, [_Z15SoftmaxWarpImplI22BroadcastScaleMaskLoadIffbLm4EiE11DirectStoreIffEfLi1ELi1ELi2ELi2ELb1EL9Algorithm0EEvT_T0_ll_param_0+104];
	ld.param.v2.u32 	{%r15, %r16}, [_Z15SoftmaxWarpImplI22BroadcastScaleMaskLoadIffbLm4EiE11DirectStoreIffEfLi1ELi1ELi2ELi2ELb1EL9Algorithm0EEvT_T0_ll_param_0+88];
	ld.param.v2.u32 	{%r13, %r14}, [_Z15SoftmaxWarpImplI22BroadcastScaleMaskLoadIffbLm4EiE11DirectStoreIffEfLi1ELi1ELi2ELi2ELb1EL9Algorithm0EEvT_T0_ll_param_0+80];
	ld.param.v2.u32 	{%r11, %r12}, [_Z15SoftmaxWarpImplI22BroadcastScaleMaskLoadIffbLm4EiE11DirectStoreIffEfLi1ELi1ELi2ELi2ELb1EL9Algorithm0EEvT_T0_ll_param_0+64];
	ld.param.v2.u32 	{%r9, %r10}, [_Z15SoftmaxWarpImplI22BroadcastScaleMaskLoadIffbLm4EiE11DirectStoreIffEfLi1ELi1ELi2ELi2ELb1EL9Algorithm0EEvT_T0_ll_param_0+56];
	ld.param.u64 	%rd16, [_Z15SoftmaxWarpImplI22BroadcastScaleMaskLoadIffbLm4EiE11DirectStoreIffEfLi1ELi1ELi2ELi2ELb1EL9Algorithm0EEvT_T0_ll_param_0+40];
	ld.param.u64 	%rd15, [_Z15SoftmaxWarpImplI22BroadcastScaleMaskLoadIffbLm4EiE11DirectStoreIffEfLi1ELi1ELi2ELi2ELb1EL9Algorithm0EEvT_T0_ll_param_0+32];
	ld.param.u64 	%rd14, [_Z15SoftmaxWarpImplI22BroadcastScaleMaskLoadIffbLm4EiE11DirectStoreIffEfLi1ELi1ELi2ELi2ELb1EL9Algorithm0EEvT_T0_ll_param_0+24];
	ld.param.u64 	%rd13, [_Z15SoftmaxWarpImplI22BroadcastScaleMaskLoadIffbLm4EiE11DirectStoreIffEfLi1ELi1ELi2ELi2ELb1EL9Algorithm0EEvT_T0_ll_param_0+16];
	ld.param.u64 	%rd5, [_Z15SoftmaxWarpImplI22BroadcastScaleMaskLoadIffbLm4EiE11DirectStoreIffEfLi1ELi1ELi2ELi2ELb1EL9Algorithm0EEvT_T0_ll_param_1+8];
	ld.param.u64 	%rd23, [_Z15SoftmaxWarpImplI22BroadcastScaleMaskLoadIffbLm4EiE11DirectStoreIffEfLi1ELi1ELi2ELi2ELb1EL9Algorithm0EEvT_T0_ll_param_1];
	ld.param.u64 	%rd12, [_Z15SoftmaxWarpImplI22BroadcastScaleMaskLoadIffbLm4EiE11DirectStoreIffEfLi1ELi1ELi2ELi2ELb1EL9Algorithm0EEvT_T0_ll_param_0+8];
	ld.param.u64 	%rd11, [_Z15SoftmaxWarpImplI22BroadcastScaleMaskLoadIffbLm4EiE11DirectStoreIffEfLi1ELi1ELi2ELi2ELb1EL9Algorithm0EEvT_T0_ll_param_0];
	ld.param.u64 	%rd21, [_Z15SoftmaxWarpImplI22BroadcastScaleMaskLoadIffbLm4EiE11DirectStoreIffEfLi1ELi1ELi2ELi2ELb1EL9Algorithm0EEvT_T0_ll_param_2];
	ld.param.u64 	%rd22, [_Z15SoftmaxWarpImplI22BroadcastScaleMaskLoadIffbLm4EiE11DirectStoreIffEfLi1ELi1ELi2ELi2ELb1EL9Algorithm0EEvT_T0_ll_param_3];
	cvta.to.global.u64 	%rd1, %rd11;
	cvta.to.global.u64 	%rd2, %rd12;
	cvta.to.global.u64 	%rd4, %rd23;
	setp.lt.s64 	%p1, %rd22, 3;
	@%p1 bra 	$L__BB509_2;
	mov.u64 	%rd24, $str;
	cvta.global.u64 	%rd25, %rd24;
	mov.u64 	%rd26, $str$1;
	cvta.global.u64 	%rd27, %rd26;
	mov.u64 	%rd28, __unnamed_495;
	cvta.global.u64 	%rd29, %rd28;
	{ // callseq 494, 0
	.param .b64 param0;
	st.param.b64 	[param0], %rd25;
	.param .b64 param1;
	st.param.b64 	[param1], %rd27;
	.param .b32 param2;
	st.param.b32 	[param2], 254;
	.param .b64 param3;
	st.param.b64 	[param3], %rd29;
	.param .b64 param4;
	st.param.b64 	[param4], 1;
	call.uni 
	__assertfail, 
	(
	param0, 
	param1, 
	param2, 
	param3, 
	param4
	);
	} // callseq 494
$L__BB509_2:
	mov.u32 	%r17, %ctaid.x;
	mov.u32 	%r18, %ntid.y;
	mov.u32 	%r19, %tid.y;
	mad.lo.s32 	%r20, %r17, %r18, %r19;
	mov.u32 	%r21, %nctaid.x;
	mul.lo.s32 	%r22, %r18, %r21;
	shl.b32 	%r8, %r22, 1;
	shl.b32 	%r23, %r20, 1;
	cvt.s64.s32 	%rd50, %r23;
	setp.le.s64 	%p2, %rd21, %rd50;
	@%p2 bra 	$L__BB509_13;
	mov.u32 	%r24, %tid.x;
	cvt.u64.u32 	%rd7, %r24;
	cvt.s64.s32 	%rd8, %r8;
$L__BB509_4:
	setp.le.s64 	%p3, %rd22, %rd7;
	mov.f32 	%f55, 0fFF800000;
	mov.f32 	%f56, %f55;
	@%p3 bra 	$L__BB509_6;
	setp.eq.s64 	%p4, %rd16, 1;
	setp.eq.s64 	%p5, %rd15, 1;
	setp.eq.s64 	%p6, %rd14, 1;
	setp.eq.s64 	%p7, %rd13, 1;
	mad.lo.s64 	%rd30, %rd20, %rd50, %rd7;
	cvt.u32.u64 	%r25, %rd30;
	div.s32 	%r26, %r25, %r9;
	mul.lo.s32 	%r27, %r26, %r9;
	sub.s32 	%r28, %r25, %r27;
	div.s32 	%r29, %r28, %r10;
	mul.lo.s32 	%r30, %r29, %r10;
	sub.s32 	%r31, %r28, %r30;
	div.s32 	%r32, %r31, %r11;
	mul.lo.s32 	%r33, %r32, %r11;
	sub.s32 	%r34, %r31, %r33;
	selp.b32 	%r35, 0, %r26, %p7;
	selp.b32 	%r36, 0, %r29, %p6;
	selp.b32 	%r37, 0, %r32, %p5;
	selp.b32 	%r38, 0, %r34, %p4;
	mul.lo.s32 	%r39, %r13, %r35;
	mad.lo.s32 	%r40, %r14, %r36, %r39;
	mad.lo.s32 	%r41, %r15, %r37, %r40;
	mad.lo.s32 	%r42, %r16, %r38, %r41;
	shl.b64 	%rd31, %rd30, 32;
	shr.s64 	%rd32, %rd31, 30;
	add.s64 	%rd33, %rd1, %rd32;
	ld.global.f32 	%f18, [%rd33];
	cvt.s64.s32 	%rd34, %r42;
	add.s64 	%rd35, %rd2, %rd34;
	ld.global.u8 	%rs1, [%rd35];
	setp.eq.s16 	%p8, %rs1, 0;
	mul.f32 	%f19, %f18, %f16;
	selp.f32 	%f55, %f15, %f19, %p8;
	max.f32 	%f56, %f55, 0fFF800000;
$L__BB509_6:
	mov.f32 	%f57, 0fFF800000;
	mov.f32 	%f58, %f57;
	@%p3 bra 	$L__BB509_8;
	setp.eq.s64 	%p10, %rd16, 1;
	setp.eq.s64 	%p11, %rd15, 1;
	setp.eq.s64 	%p12, %rd14, 1;
	setp.eq.s64 	%p13, %rd13, 1;
	mad.lo.s64 	%rd36, %rd20, %rd50, %rd20;
	add.s64 	%rd37, %rd36, %rd7;
	cvt.u32.u64 	%r43, %rd37;
	div.s32 	%r44, %r43, %r9;
	mul.lo.s32 	%r45, %r44, %r9;
	sub.s32 	%r46, %r43, %r45;
	div.s32 	%r47, %r46, %r10;
	mul.lo.s32 	%r48, %r47, %r10;
	sub.s32 	%r49, %r46, %r48;
	div.s32 	%r50, %r49, %r11;
	mul.lo.s32 	%r51, %r50, %r11;
	sub.s32 	%r52, %r49, %r51;
	selp.b32 	%r53, 0, %r44, %p13;
	selp.b32 	%r54, 0, %r47, %p12;
	selp.b32 	%r55, 0, %r50, %p11;
	selp.b32 	%r56, 0, %r52, %p10;
	mul.lo.s32 	%r57, %r13, %r53;
	mad.lo.s32 	%r58, %r14, %r54, %r57;
	mad.lo.s32 	%r59, %r15, %r55, %r58;
	mad.lo.s32 	%r60, %r16, %r56, %r59;
	shl.b64 	%rd38, %rd37, 32;
	shr.s64 	%rd39, %rd38, 30;
	add.s64 	%rd40, %rd1, %rd39;
	ld.global.f32 	%f21, [%rd40];
	cvt.s64.s32 	%rd41, %r60;
	add.s64 	%rd42, %rd2, %rd41;
	ld.global.u8 	%rs2, [%rd42];
	setp.eq.s16 	%p14, %rs2, 0;
	mul.f32 	%f22, %f21, %f16;
	selp.f32 	%f57, %f15, %f22, %p14;
	max.f32 	%f58, %f57, 0fFF800000;
$L__BB509_8:
	mov.b32 	%r61, %f56;
	shfl.sync.bfly.b32	%r62|%p16, %r61, 1, 31, -1;
	mov.b32 	%f23, %r62;
	max.f32 	%f24, %f56, %f23;
	mov.b32 	%r63, %f58;
	shfl.sync.bfly.b32	%r64|%p17, %r63, 1, 31, -1;
	mov.b32 	%f25, %r64;
	max.f32 	%f26, %f58, %f25;
	sub.f32 	%f27, %f55, %f24;
	fma.rn.f32 	%f28, %f27, 0f3BBB989D, 0f3F000000;
	cvt.sat.f32.f32 	%f29, %f28;
	mov.f32 	%f30, 0f4B400001;
	mov.f32 	%f31, 0f437C0000;
	fma.rm.f32 	%f32, %f29, %f31, %f30;
	add.f32 	%f33, %f32, 0fCB40007F;
	neg.f32 	%f34, %f33;
	fma.rn.f32 	%f35, %f27, 0f3FB8AA3B, %f34;
	fma.rn.f32 	%f36, %f27, 0f32A57060, %f35;
	mov.b32 	%r65, %f32;
	shl.b32 	%r66, %r65, 23;
	mov.b32 	%f37, %r66;
	ex2.approx.ftz.f32 	%f38, %f36;
	mul.f32 	%f39, %f38, %f37;
	add.f32 	%f40, %f39, 0f00000000;
	sub.f32 	%f41, %f57, %f26;
	fma.rn.f32 	%f42, %f41, 0f3BBB989D, 0f3F000000;
	cvt.sat.f32.f32 	%f43, %f42;
	fma.rm.f32 	%f44, %f43, %f31, %f30;
	add.f32 	%f45, %f44, 0fCB40007F;
	neg.f32 	%f46, %f45;
	fma.rn.f32 	%f47, %f41, 0f3FB8AA3B, %f46;
	fma.rn.f32 	%f48, %f41, 0f32A57060, %f47;
	mov.b32 	%r67, %f44;
	shl.b32 	%r68, %r67, 23;
	mov.b32 	%f49, %r68;
	ex2.approx.ftz.f32 	%f50, %f48;
	mul.f32 	%f11, %f50, %f49;
	add.f32 	%f51, %f11, 0f00000000;
	mov.b32 	%r69, %f40;
	shfl.sync.bfly.b32	%r70|%p18, %r69, 1, 31, -1;
	mov.b32 	%f52, %r70;
	add.f32 	%f53, %f40, %f52;
	mov.b32 	%r71, %f51;
	shfl.sync.bfly.b32	%r72|%p19, %r71, 1, 31, -1;
	mov.b32 	%f54, %r72;
	add.f32 	%f12, %f51, %f54;
	div.rn.f32 	%f13, %f39, %f53;
	@%p3 bra 	$L__BB509_10;
	mad.lo.s64 	%rd43, %rd50, %rd5, %rd7;
	shl.b64 	%rd44, %rd43, 2;
	add.s64 	%rd45, %rd4, %rd44;
	st.global.f32 	[%rd45], %f13;
$L__BB509_10:
	div.rn.f32 	%f14, %f11, %f12;
	@%p3 bra 	$L__BB509_12;
	mad.lo.s64 	%rd46, %rd5, %rd50, %rd5;
	add.s64 	%rd47, %rd46, %rd7;
	shl.b64 	%rd48, %rd47, 2;
	add.s64 	%rd49, %rd4, %rd48;
	st.global.f32 	[%rd49], %f14;
$L__BB509_12:
	add.s64 	%rd50, %rd50, %rd8;
	setp.lt.s64 	%p21, %rd50, %rd21;
	@%p21 bra 	$L__BB509_4;
$L__BB509_13:
	ret;

}
	// .globl	_Z15SoftmaxWarpImplI22BroadcastScaleMaskLoadIffbLm4EiE11DirectStoreIffEfLi1ELi1ELi2ELi1ELb0EL9Algorithm0EEvT_T0_ll
.visible .entry _Z15SoftmaxWarpImplI22BroadcastScaleMaskLoadIffbLm4EiE11DirectStoreIffEfLi1ELi1ELi2ELi1ELb0EL9Algorithm0EEvT_T0_ll(
	.param .align 8 .b8 _Z15SoftmaxWarpImplI22BroadcastScaleMaskLoadIffbLm4EiE11DirectStoreIffEfLi1ELi1ELi2ELi1ELb0EL9Algorithm0EEvT_T0_ll_param_0[120],
	.param .align 8 .b8 _Z15SoftmaxWarpImplI22BroadcastScaleMaskLoadIffbLm4EiE11DirectStoreIffEfLi1ELi1ELi2ELi1ELb0EL9Algorithm0EEvT_T0_ll_param_1[16],
	.param .u64 _Z15SoftmaxWarpImplI22BroadcastScaleMaskLoadIffbLm4EiE11DirectStoreIffEfLi1ELi1ELi2ELi1ELb0EL9Algorithm0EEvT_T0_ll_param_2,
	.param .u64 _Z15SoftmaxWarpImplI22BroadcastScaleMaskLoadIffbLm4EiE11DirectStoreIffEfLi1ELi1ELi2ELi1ELb0EL9Algorithm0EEvT_T0_ll_param_3
)
{
	.reg .pred 	%p<25>;
	.reg .b16 	%rs<4>;
	.reg .b32 	%r<98>;
	.reg .b32 	%f<72>;
	.reg .b64 	%rd<74>;

	ld.param.v2.f32 	{%f3, %f4}, [_Z15SoftmaxWarpImplI22BroadcastScaleMaskLoadIffbLm4EiE11DirectStoreIffEfLi1ELi1ELi2ELi1ELb0EL9Algorithm0EEvT_T0_ll_param_0+112];
	ld.param.u64 	%rd28, [_Z15SoftmaxWarpImplI22BroadcastScaleMaskLoadIffbLm4EiE11DirectStoreIffEfLi1ELi1ELi2ELi1ELb0EL9Algorithm0EEvT_T0_ll_param_0+104];
	ld.param.v2.u32 	{%r14, %r15}, [_Z15SoftmaxWarpImplI22BroadcastScaleMaskLoadIffbLm4EiE11DirectStoreIffEfLi1ELi1ELi2ELi1ELb0EL9Algorithm0EEvT_T0_ll_param_0+88];
	ld.param.v2.u32 	{%r12, %r13}, [_Z15SoftmaxWarpImplI22BroadcastScaleMaskLoadIffbLm4EiE11DirectStoreIffEfLi1ELi1ELi2ELi1ELb0EL9Algorithm0EEvT_T0_ll_param_0+80];
	ld.param.v2.u32 	{%r10, %r11}, [_Z15SoftmaxWarpImplI22BroadcastScaleMaskLoadIffbLm4EiE11DirectStoreIffEfLi1ELi1ELi2ELi1ELb0EL9Algorithm0EEvT_T0_ll_param_0+64];
	ld.param.v2.u32 	{%r8, %r9}, [_Z15SoftmaxWarpImplI22BroadcastScaleMaskLoadIffbLm4EiE11DirectStoreIffEfLi1ELi1ELi2ELi1ELb0EL9Algorithm0EEvT_T0_ll_param_0+56];
	ld.param.u64 	%rd24, [_Z15SoftmaxWarpImplI22BroadcastScaleMaskLoadIffbLm4EiE11DirectStoreIffEfLi1ELi1ELi2ELi1ELb0EL9Algorithm0EEvT_T0_ll_param_0+40];
	ld.param.u64 	%rd23, [_Z15SoftmaxWarpImplI22BroadcastScaleMaskLoadIffbLm4EiE11DirectStoreIffEfLi1ELi1ELi2ELi1ELb0EL9Algorithm0EEvT_T0_ll_param_0+32];
	ld.param.u64 	%rd22, [_Z15SoftmaxWarpImplI22BroadcastScaleMaskLoadIffbLm4EiE11DirectStoreIffEfLi1ELi1ELi2ELi1ELb0EL9Algorithm0EEvT_T0_ll_param_0+24];
	ld.param.u64 	%rd21, [_Z15SoftmaxWarpImplI22BroadcastScaleMaskLoadIffbLm4EiE11DirectStoreIffEfLi1ELi1ELi2ELi1ELb0EL9Algorithm0EEvT_T0_ll_param_0+16];
	ld.param.u64 	%rd5, [_Z15SoftmaxWarpImplI22BroadcastScaleMaskLoadIffbLm4EiE11DirectStoreIffEfLi1ELi1ELi2ELi1ELb0EL9Algorithm0EEvT_T0_ll_param_1+8];
	ld.param.u64 	%rd30, [_Z15SoftmaxWarpImplI22BroadcastScaleMaskLoadIffbLm4EiE11DirectStoreIffEfLi1ELi1ELi2ELi1ELb0EL9Algorithm0EEvT_T0_ll_param_1];
	ld.param.u64 	%rd20, [_Z15SoftmaxWarpImplI22BroadcastScaleMaskLoadIffbLm4EiE11DirectStoreIffEfLi1ELi1ELi2ELi1ELb0EL9Algorithm0EEvT_T0_ll_param_0+8];
	ld.param.u64 	%rd19, [_Z15SoftmaxWarpImplI22BroadcastScaleMaskLoadIffbLm4EiE11DirectStoreIffEfLi1ELi1ELi2ELi1ELb0EL9Algorithm0EEvT_T0_ll_param_0];
	ld.param.u64 	%rd29, [_Z15SoftmaxWarpImplI22BroadcastScaleMaskLoadIffbLm4EiE11DirectStoreIffEfLi1ELi1ELi2ELi1ELb0EL9Algorithm0EEvT_T0_ll_param_2];
	ld.param.u64 	%rd31, [_Z15SoftmaxWarpImplI22BroadcastScaleMaskLoadIffbLm4EiE11DirectStoreIffEfLi1ELi1ELi2ELi1ELb0EL9Algorithm0EEvT_T0_ll_param_3];
	cvta.to.global.u64 	%rd1, %rd19;
	cvta.to.global.u64 	%rd2, %rd20;
	cvta.to.global.u64 	%rd4, %rd30;
	setp.lt.s64 	%p1, %rd31, 3;
	@%p1 bra 	$L__BB510_2;
	mov.u64 	%rd32, $str;
	cvta.global.u64 	%rd33, %rd32;
	mov.u64 	%rd34, $str$1;
	cvta.global.u64 	%rd35, %rd34;
	mov.u64 	%rd36, __unnamed_496;
	cvta.global.u64 	%rd37, %rd36;
	{ // callseq 495, 0
	.param .b64 param0;
	st.param.b64 	[param0], %rd33;
	.param .b64 param1;
	st.param.b64 	[param1], %rd35;
	.param .b32 param2;
	st.param.b32 	[param2], 254;
	.param .b64 param3;
	st.param.b64 	[param3], %rd37;
	.param .b64 param4;
	st.param.b64 	[param4], 1;
	call.uni 
	__assertfail, 
	(
	param0, 
	param1, 
	param2, 
	param3, 
	param4
	);
	} // callseq 495
$L__BB510_2:
	mov.u32 	%r16, %ctaid.x;
	mov.u32 	%r17, %ntid.y;
	mov.u32 	%r18, %tid.y;
	mad.lo.s32 	%r19, %r16, %r17, %r18;
	mov.u32 	%r20, %nctaid.x;
	mul.lo.s32 	%r21, %r20, %r17;
	cvt.s64.s32 	%rd6, %r21;
	cvt.s64.s32 	%rd73, %r19;
	setp.le.s64 	%p2, %rd29, %rd73;
	@%p2 bra 	$L__BB510_10;
	mov.u32 	%r22, %tid.x;
	cvt.u64.u32 	%rd8, %r22;
	add.s64 	%rd9, %rd6, %rd73;
	max.s64 	%rd38, %rd29, %rd9;
	setp.lt.s64 	%p3, %rd9, %rd29;
	selp.u64 	%rd10, 1, 0, %p3;
	add.s64 	%rd39, %rd9, %rd10;
	sub.s64 	%rd11, %rd38, %rd39;
	or.b64  	%rd40, %rd11, %rd6;
	and.b64  	%rd41, %rd40, -4294967296;
	setp.ne.s64 	%p4, %rd41, 0;
	@%p4 bra 	$L__BB510_5;
	cvt.u32.u64 	%r23, %rd6;
	cvt.u32.u64 	%r24, %rd11;
	div.u32 	%r25, %r24, %r23;
	cvt.u64.u32 	%rd71, %r25;
	bra.uni 	$L__BB510_6;
$L__BB510_5:
	div.u64 	%rd71, %rd11, %rd6;
$L__BB510_6:
	add.s64 	%rd15, %rd71, %rd10;
	and.b64  	%rd42, %rd15, 1;
	setp.eq.b64 	%p5, %rd42, 1;
	@%p5 bra 	$L__BB510_8;
	mad.lo.s64 	%rd43, %rd28, %rd73, %rd8;
	cvt.u32.u64 	%r26, %rd43;
	div.s32 	%r27, %r26, %r8;
	mul.lo.s32 	%r28, %r27, %r8;
	sub.s32 	%r29, %r26, %r28;
	div.s32 	%r30, %r29, %r9;
	mul.lo.s32 	%r31, %r30, %r9;
	sub.s32 	%r32, %r29, %r31;
	div.s32 	%r33, %r32, %r10;
	mul.lo.s32 	%r34, %r33, %r10;
	sub.s32 	%r35, %r32, %r34;
	setp.eq.s64 	%p6, %rd21, 1;
	selp.b32 	%r36, 0, %r27, %p6;
	setp.eq.s64 	%p7, %rd22, 1;
	selp.b32 	%r37, 0, %r30, %p7;
	setp.eq.s64 	%p8, %rd23, 1;
	selp.b32 	%r38, 0, %r33, %p8;
	setp.eq.s64 	%p9, %rd24, 1;
	selp.b32 	%r39, 0, %r35, %p9;
	mul.lo.s32 	%r40, %r12, %r36;
	mad.lo.s32 	%r41, %r13, %r37, %r40;
	mad.lo.s32 	%r42, %r14, %r38, %r41;
	mad.lo.s32 	%r43, %r15, %r39, %r42;
	shl.b64 	%rd44, %rd43, 32;
	shr.s64 	%rd45, %rd44, 30;
	add.s64 	%rd46, %rd1, %rd45;
	ld.global.f32 	%f5, [%rd46];
	cvt.s64.s32 	%rd47, %r43;
	add.s64 	%rd48, %rd2, %rd47;
	ld.global.u8 	%rs1, [%rd48];
	setp.eq.s16 	%p10, %rs1, 0;
	mul.f32 	%f6, %f5, %f4;
	selp.f32 	%f7, %f3, %f6, %p10;
	max.f32 	%f8, %f7, 0fFF800000;
	mov.b32 	%r44, %f8;
	shfl.sync.bfly.b32	%r45|%p11, %r44, 1, 31, -1;
	mov.b32 	%f9, %r45;
	max.f32 	%f10, %f8, %f9;
	sub.f32 	%f11, %f7, %f10;
	fma.rn.f32 	%f12, %f11, 0f3BBB989D, 0f3F000000;
	cvt.sat.f32.f32 	%f13, %f12;
	mov.f32 	%f14, 0f4B400001;
	mov.f32 	%f15, 0f437C0000;
	fma.rm.f32 	%f16, %f13, %f15, %f14;
	add.f32 	%f17, %f16, 0fCB40007F;
	neg.f32 	%f18, %f17;
	fma.rn.f32 	%f19, %f11, 0f3FB8AA3B, %f18;
	fma.rn.f32 	%f20, %f11, 0f32A57060, %f19;
	mov.b32 	%r46, %f16;
	shl.b32 	%r47, %r46, 23;
	mov.b32 	%f21, %r47;
	ex2.approx.ftz.f32 	%f22, %f20;
	mul.f32 	%f23, %f22, %f21;
	add.f32 	%f24, %f23, 0f00000000;
	mov.b32 	%r48, %f24;
	shfl.sync.bfly.b32	%r49|%p12, %r48, 1, 31, -1;
	mov.b32 	%f25, %r49;
	add.f32 	%f26, %f24, %f25;
	div.rn.f32 	%f27, %f23, %f26;
	mad.lo.s64 	%rd49, %rd5, %rd73, %rd8;
	shl.b64 	%rd50, %rd49, 2;
	add.s64 	%rd51, %rd4, %rd50;
	st.global.f32 	[%rd51], %f27;
	mov.u64 	%rd73, %rd9;
$L__BB510_8:
	setp.eq.s64 	%p13, %rd15, 0;
	@%p13 bra 	$L__BB510_10;
$L__BB510_9:
	setp.eq.s64 	%p14, %rd24, 1;
	setp.eq.s64 	%p15, %rd23, 1;
	setp.eq.s64 	%p16, %rd22, 1;
	setp.eq.s64 	%p17, %rd21, 1;
	mad.lo.s64 	%rd52, %rd28, %rd73, %rd8;
	cvt.u32.u64 	%r50, %rd52;
	div.s32 	%r51, %r50, %r8;
	mul.lo.s32 	%r52, %r51, %r8;
	sub.s32 	%r53, %r50, %r52;
	div.s32 	%r54, %r53, %r9;
	mul.lo.s32 	%r55, %r54, %r9;
	sub.s32 	%r56, %r53, %r55;
	div.s32 	%r57, %r56, %r10;
	mul.lo.s32 	%r58, %r57, %r10;
	sub.s32 	%r59, %r56, %r58;
	selp.b32 	%r60, 0, %r51, %p17;
	selp.b32 	%r61, 0, %r54, %p16;
	selp.b32 	%r62, 0, %r57, %p15;
	selp.b32 	%r63, 0, %r59, %p14;
	mul.lo.s32 	%r64, %r12, %r60;
	mad.lo.s32 	%r65, %r13, %r61, %r64;
	mad.lo.s32 	%r66, %r14, %r62, %r65;
	mad.lo.s32 	%r67, %r15, %r63, %r66;
	shl.b64 	%rd53, %rd52, 32;
	shr.s64 	%rd54, %rd53, 30;
	add.s64 	%rd55, %rd1, %rd54;
	ld.global.f32 	%f28, [%rd55];
	cvt.s64.s32 	%rd56, %r67;
	add.s64 	%rd57, %rd2, %rd56;
	ld.global.u8 	%rs2, [%rd57];
	setp.eq.s16 	%p18, %rs2, 0;
	mul.f32 	%f29, %f28, %f4;
	selp.f32 	%f30, %f3, %f29, %p18;
	max.f32 	%f31, %f30, 0fFF800000;
	mov.b32 	%r68, %f31;
	shfl.sync.bfly.b32	%r69|%p19, %r68, 1, 31, -1;
	mov.b32 	%f32, %r69;
	max.f32 	%f33, %f31, %f32;
	sub.f32 	%f34, %f30, %f33;
	fma.rn.f32 	%f35, %f34, 0f3BBB989D, 0f3F000000;
	cvt.sat.f32.f32 	%f36, %f35;
	mov.f32 	%f37, 0f4B400001;
	mov.f32 	%f38, 0f437C0000;
	fma.rm.f32 	%f39, %f36, %f38, %f37;
	add.f32 	%f40, %f39, 0fCB40007F;
	neg.f32 	%f41, %f40;
	fma.rn.f32 	%f42, %f34, 0f3FB8AA3B, %f41;
	fma.rn.f32 	%f43, %f34, 0f32A57060, %f42;
	mov.b32 	%r70, %f39;
	shl.b32 	%r71, %r70, 23;
	mov.b32 	%f44, %r71;
	ex2.approx.ftz.f32 	%f45, %f43;
	mul.f32 	%f46, %f45, %f44;
	add.f32 	%f47, %f46, 0f00000000;
	mov.b32 	%r72, %f47;
	shfl.sync.bfly.b32	%r73|%p20, %r72, 1, 31, -1;
	mov.b32 	%f48, %r73;
	add.f32 	%f49, %f47, %f48;
	div.rn.f32 	%f50, %f46, %f49;
	mad.lo.s64 	%rd58, %rd73, %rd5, %rd8;
	shl.b64 	%rd59, %rd58, 2;
	add.s64 	%rd60, %rd4, %rd59;
	st.global.f32 	[%rd60], %f50;
	add.s64 	%rd61, %rd73, %rd6;
	mad.lo.s64 	%rd62, %rd28, %rd61, %rd8;
	cvt.u32.u64 	%r74, %rd62;
	div.s32 	%r75, %r74, %r8;
	mul.lo.s32 	%r76, %r75, %r8;
	sub.s32 	%r77, %r74, %r76;
	div.s32 	%r78, %r77, %r9;
	mul.lo.s32 	%r79, %r78, %r9;
	sub.s32 	%r80, %r77, %r79;
	div.s32 	%r81, %r80, %r10;
	mul.lo.s32 	%r82, %r81, %r10;
	sub.s32 	%r83, %r80, %r82;
	selp.b32 	%r84, 0, %r75, %p17;
	selp.b32 	%r85, 0, %r78, %p16;
	selp.b32 	%r86, 0, %r81, %p15;
	selp.b32 	%r87, 0, %r83, %p14;
	mul.lo.s32 	%r88, %r12, %r84;
	mad.lo.s32 	%r89, %r13, %r85, %r88;
	mad.lo.s32 	%r90, %r14, %r86, %r89;
	mad.lo.s32 	%r91, %r15, %r87, %r90;
	shl.b64 	%rd63, %rd62, 32;
	shr.s64 	%rd64, %rd63, 30;
	add.s64 	%rd65, %rd1, %rd64;
	ld.global.f32 	%f51, [%rd65];
	cvt.s64.s32 	%rd66, %r91;
	add.s64 	%rd67, %rd2, %rd66;
	ld.global.u8 	%rs3, [%rd67];
	setp.eq.s16 	%p21, %rs3, 0;
	mul.f32 	%f52, %f51, %f4;
	selp.f32 	%f53, %f3, %f52, %p21;
	max.f32 	%f54, %f53, 0fFF800000;
	mov.b32 	%r92, %f54;
	shfl.sync.bfly.b32	%r93|%p22, %r92, 1, 31, -1;
	mov.b32 	%f55, %r93;
	max.f32 	%f56, %f54, %f55;
	sub.f32 	%f57, %f53, %f56;
	fma.rn.f32 	%f58, %f57, 0f3BBB989D, 0f3F000000;
	cvt.sat.f32.f32 	%f59, %f58;
	fma.rm.f32 	%f60, %f59, %f38, %f37;
	add.f32 	%f61, %f60, 0fCB40007F;
	neg.f32 	%f62, %f61;
	fma.rn.f32 	%f63, %f57, 0f3FB8AA3B, %f62;
	fma.rn.f32 	%f64, %f57, 0f32A57060, %f63;
	mov.b32 	%r94, %f60;
	shl.b32 	%r95, %r94, 23;
	mov.b32 	%f65, %r95;
	ex2.approx.ftz.f32 	%f66, %f64;
	mul.f32 	%f67, %f66, %f65;
	add.f32 	%f68, %f67, 0f00000000;
	mov.b32 	%r96, %f68;
	shfl.sync.bfly.b32	%r97|%p23, %r96, 1, 31, -1;
	mov.b32 	%f69, %r97;
	add.f32 	%f70, %f68, %f69;
	div.rn.f32 	%f71, %f67, %f70;
	mad.lo.s64 	%rd68, %rd61, %rd5, %rd8;
	shl.b64 	%rd69, %rd68, 2;
	add.s64 	%rd70, %rd4, %rd69;
	st.global.f32 	[%rd70], %f71;
	add.s64 	%rd73, %rd61, %rd6;
	setp.lt.s64 	%p24, %rd73, %rd29;
	@%p24 bra 	$L__BB510_9;
$L__BB510_10:
	ret;

}
	// .globl	_Z15SoftmaxWarpImplI22BroadcastScaleMaskLoadIffbLm4EiE11DirectStoreIffEfLi1ELi1ELi2ELi1ELb1EL9Algorithm0EEvT_T0_ll
.visible .entry _Z15SoftmaxWarpImplI22BroadcastScaleMaskLoadIffbLm4EiE11DirectStoreIffEfLi1ELi1ELi2ELi1ELb1EL9Algorithm0EEvT_T0_ll(
	.param .align 8 .b8 _Z15SoftmaxWarpImplI22BroadcastScaleMaskLoadIffbLm4EiE11DirectStoreIffEfLi1ELi1ELi2ELi1ELb1EL9Algorithm0EEvT_T0_ll_param_0[120],
	.param .align 8 .b8 _Z15SoftmaxWarpImplI22BroadcastScaleMaskLoadIffbLm4EiE11DirectStoreIffEfLi1ELi1ELi2ELi1ELb1EL9Algorithm0EEvT_T0_ll_param_1[16],
	.param .u64 _Z15SoftmaxWarpImplI22BroadcastScaleMaskLoadIffbLm4EiE11DirectStoreIffEfLi1ELi1ELi2ELi1ELb1EL9Algorithm0EEvT_T0_ll_param_2,
	.param .u64 _Z15SoftmaxWarpImplI22BroadcastScaleMaskLoadIffbLm4EiE11DirectStoreIffEfLi1ELi1ELi2ELi1ELb1EL9Algorithm0EEvT_T0_ll_param_3
)
{
	.reg .pred 	%p<13>;
	.reg .b16 	%rs<2>;
	.reg .b32 	%r<47>;
	.reg .b32 	%f<33>;
	.reg .b64 	%rd<43>;

	ld.param.v2.f32 	{%f8, %f9}, [_Z15SoftmaxWarpImplI22BroadcastScaleMaskLoadIffbLm4EiE11DirectStoreIffEfLi1ELi1ELi2ELi1ELb1EL9Algorithm0EEvT_T0_ll_param_0+112];
	ld.param.u64 	%rd24, [_Z15SoftmaxWarpImplI22BroadcastScaleMaskLoadIffbLm4EiE11DirectStoreIffEfLi1ELi1ELi2ELi1ELb1EL9Algorithm0EEvT_T0_ll_param_0+104];
	ld.param.v2.u32 	{%r15, %r16}, [_Z15SoftmaxWarpImplI22BroadcastScaleMaskLoadIffbLm4EiE11DirectStoreIffEfLi1ELi1ELi2ELi1ELb1EL9Algorithm0EEvT_T0_ll_param_0+88];
	ld.param.v2.u32 	{%r13, %r14}, [_Z15SoftmaxWarpImplI22BroadcastScaleMaskLoadIffbLm4EiE11DirectStoreIffEfLi1ELi1ELi2ELi1ELb1EL9Algorithm0EEvT_T0_ll_param_0+80];
	ld.param.v2.u32 	{%r11, %r12}, [_Z15SoftmaxWarpImplI22BroadcastScaleMaskLoadIffbLm4EiE11DirectStoreIffEfLi1ELi1ELi2ELi1ELb1EL9Algorithm0EEvT_T0_ll_param_0+64];
	ld.param.v2.u32 	{%r9, %r10}, [_Z15SoftmaxWarpImplI22BroadcastScaleMaskLoadIffbLm4EiE11DirectStoreIffEfLi1ELi1ELi2ELi1ELb1EL9Algorithm0EEvT_T0_ll_param_0+56];
	ld.param.u64 	%rd20, [_Z15SoftmaxWarpImplI22BroadcastScaleMaskLoadIffbLm4EiE11DirectStoreIffEfLi1ELi1ELi2ELi1ELb1EL9Algorithm0EEvT_T0_ll_param_0+40];
	ld.param.u64 	%rd19, [_Z15SoftmaxWarpImplI22BroadcastScaleMaskLoadIffbLm4EiE11DirectStoreIffEfLi1ELi1ELi2ELi1ELb1EL9Algorithm0EEvT_T0_ll_param_0+32];
	ld.param.u64 	%rd18, [_Z15SoftmaxWarpImplI22BroadcastScaleMaskLoadIffbLm4EiE11DirectStoreIffEfLi1ELi1ELi2ELi1ELb1EL9Algorithm0EEvT_T0_ll_param_0+24];
	ld.param.u64 	%rd17, [_Z15SoftmaxWarpImplI22BroadcastScaleMaskLoadIffbLm4EiE11DirectStoreIffEfLi1ELi1ELi2ELi1ELb1EL9Algorithm0EEvT_T0_ll_param_0+16];
	ld.param.u64 	%rd16, [_Z15SoftmaxWarpImplI22BroadcastScaleMaskLoadIffbLm4EiE11DirectStoreIffEfLi1ELi1ELi2ELi1ELb1EL9Algorithm0EEvT_T0_ll_param_0+8];
	ld.param.u64 	%rd15, [_Z15SoftmaxWarpImplI22BroadcastScaleMaskLoadIffbLm4EiE11DirectStoreIffEfLi1ELi1ELi2ELi1ELb1EL9Algorithm0EEvT_T0_ll_param_0];
	ld.param.u64 	%rd5, [_Z15SoftmaxWarpImplI22BroadcastScaleMaskLoadIffbLm4EiE11DirectStoreIffEfLi1ELi1ELi2ELi1ELb1EL9Algorithm0EEvT_T0_ll_param_1];
	ld.param.u64 	%rd6, [_Z15SoftmaxWarpImplI22BroadcastScaleMaskLoadIffbLm4EiE11DirectStoreIffEfLi1ELi1ELi2ELi1ELb1EL9Algorithm0EEvT_T0_ll_param_1+8];
	ld.param.u64 	%rd25, [_Z15SoftmaxWarpImplI22BroadcastScaleMaskLoadIffbLm4EiE11DirectStoreIffEfLi1ELi1ELi2ELi1ELb1EL9Algorithm0EEvT_T0_ll_param_2];
	ld.param.u64 	%rd26, [_Z15SoftmaxWarpImplI22BroadcastScaleMaskLoadIffbLm4EiE11DirectStoreIffEfLi1ELi1ELi2ELi1ELb1EL9Algorithm0EEvT_T0_ll_param_3];
	setp.lt.s64 	%p1, %rd26, 3;
	@%p1 bra 	$L__BB511_2;
	mov.u64 	%rd27, $str;
	cvta.global.u64 	%rd28, %rd27;
	mov.u64 	%rd29, $str$1;
	cvta.global.u64 	%rd30, %rd29;
	mov.u64 	%rd31, __unnamed_497;
	cvta.global.u64 	%rd32, %rd31;
	{ // callseq 496, 0
	.param .b64 param0;
	st.param.b64 	[param0], %rd28;
	.param .b64 param1;
	st.param.b64 	[param1], %rd30;
	.param .b32 param2;
	st.param.b32 	[param2], 254;
	.param .b64 param3;
	st.param.b64 	[param3], %rd32;
	.param .b64 param4;
	st.param.b64 	[param4], 1;
	call.uni 
	__assertfail, 
	(
	param0, 
	param1, 
	param2, 
	param3, 
	param4
	);
	} // callseq 496
$L__BB511_2:
	mov.u32 	%r17, %ctaid.x;
	mov.u32 	%r18, %ntid.y;
	mov.u32 	%r19, %tid.y;
	mad.lo.s32 	%r20, %r17, %r18, %r19;
	mov.u32 	%r21, %nctaid.x;
	mul.lo.s32 	%r8, %r21, %r18;
	cvt.s64.s32 	%rd42, %r20;
	setp.le.s64 	%p2, %rd25, %rd42;
	@%p2 bra 	$L__BB511_9;
	mov.u32 	%r22, %tid.x;
	cvt.u64.u32 	%rd8, %r22;
	cvta.to.global.u64 	%rd9, %rd5;
	cvta.to.global.u64 	%rd10, %rd16;
	cvta.to.global.u64 	%rd11, %rd15;
	cvt.s64.s32 	%rd12, %r8;
$L__BB511_4:
	setp.le.s64 	%p3, %rd26, %rd8;
	mov.f32 	%f31, 0fFF800000;
	mov.f32 	%f32, %f31;
	@%p3 bra 	$L__BB511_6;
	setp.eq.s64 	%p4, %rd20, 1;
	setp.eq.s64 	%p5, %rd19, 1;
	setp.eq.s64 	%p6, %rd18, 1;
	setp.eq.s64 	%p7, %rd17, 1;
	mad.lo.s64 	%rd33, %rd24, %rd42, %rd8;
	cvt.u32.u64 	%r23, %rd33;
	div.s32 	%r24, %r23, %r9;
	mul.lo.s32 	%r25, %r24, %r9;
	sub.s32 	%r26, %r23, %r25;
	div.s32 	%r27, %r26, %r10;
	mul.lo.s32 	%r28, %r27, %r10;
	sub.s32 	%r29, %r26, %r28;
	div.s32 	%r30, %r29, %r11;
	mul.lo.s32 	%r31, %r30, %r11;
	sub.s32 	%r32, %r29, %r31;
	selp.b32 	%r33, 0, %r24, %p7;
	selp.b32 	%r34, 0, %r27, %p6;
	selp.b32 	%r35, 0, %r30, %p5;
	selp.b32 	%r36, 0, %r32, %p4;
	mul.lo.s32 	%r37, %r13, %r33;
	mad.lo.s32 	%r38, %r14, %r34, %r37;
	mad.lo.s32 	%r39, %r15, %r35, %r38;
	mad.lo.s32 	%r40, %r16, %r36, %r39;
	shl.b64 	%rd34, %rd33, 32;
	shr.s64 	%rd35, %rd34, 30;
	add.s64 	%rd36, %rd11, %rd35;
	ld.global.f32 	%f11, [%rd36];
	cvt.s64.s32 	%rd37, %r40;
	add.s64 	%rd38, %rd10, %rd37;
	ld.global.u8 	%rs1, [%rd38];
	setp.eq.s16 	%p8, %rs1, 0;
	mul.f32 	%f12, %f11, %f9;
	selp.f32 	%f31, %f8, %f12, %p8;
	max.f32 	%f32, %f31, 0fFF800000;
$L__BB511_6:
	mov.b32 	%r41, %f32;
	shfl.sync.bfly.b32	%r42|%p10, %r41, 1, 31, -1;
	mov.b32 	%f13, %r42;
	max.f32 	%f14, %f32, %f13;
	sub.f32 	%f15, %f31, %f14;
	fma.rn.f32 	%f16, %f15, 0f3BBB989D, 0f3F000000;
	cvt.sat.f32.f32 	%f17, %f16;
	mov.f32 	%f18, 0f4B400001;
	mov.f32 	%f19, 0f437C0000;
	fma.rm.f32 	%f20, %f17, %f19, %f18;
	add.f32 	%f21, %f20, 0fCB40007F;
	neg.f32 	%f22, %f21;
	fma.rn.f32 	%f23, %f15, 0f3FB8AA3B, %f22;
	fma.rn.f32 	%f24, %f15, 0f32A57060, %f23;
	mov.b32 	%r43, %f20;
	shl.b32 	%r44, %r43, 23;
	mov.b32 	%f25, %r44;
	ex2.approx.ftz.f32 	%f26, %f24;
	mul.f32 	%f27, %f26, %f25;
	add.f32 	%f28, %f27, 0f00000000;
	mov.b32 	%r45, %f28;
	shfl.sync.bfly.b32	%r46|%p11, %r45, 1, 31, -1;
	mov.b32 	%f29, %r46;
	add.f32 	%f30, %f28, %f29;
	div.rn.f32 	%f7, %f27, %f30;
	@%p3 bra 	$L__BB511_8;
	mad.lo.s64 	%rd39, %rd42, %rd6, %rd8;
	shl.b64 	%rd40, %rd39, 2;
	add.s64 	%rd41, %rd9, %rd40;
	st.global.f32 	[%rd41], %f7;
$L__BB511_8:
	add.s64 	%rd42, %rd42, %rd12;
	setp.lt.s64 	%p12, %rd42, %rd25;
	@%p12 bra 	$L__BB511_4;
$L__BB511_9:
	ret;

}
	// .globl	_Z15SoftmaxWarpImplI22BroadcastScaleMaskLoadIffbLm4EiE11DirectStoreIffEfLi1ELi1ELi4ELi2ELb0EL9Algorithm0EEvT_T0_ll
.visible .entry _Z15SoftmaxWarpImplI22BroadcastScaleMaskLoadIffbLm4EiE11DirectStoreIffEfLi1ELi1ELi4ELi2ELb0EL9Algorithm0EEvT_T0_ll(
	.param .align 8 .b8 _Z15SoftmaxWarpImplI22BroadcastScaleMaskLoadIffbLm4EiE11DirectStoreIffEfLi1ELi1ELi4ELi2ELb0EL9Algorithm0EEvT_T0_ll_param_0[120],
	.param .align 8 .b8 _Z15SoftmaxWarpImplI22BroadcastScaleMaskLoadIffbLm4EiE11DirectStoreIffEfLi1ELi1ELi4ELi2ELb0EL9Algorithm0EEvT_T0_ll_param_1[16],
	.param .u64 _Z15SoftmaxWarpImplI22BroadcastScaleMaskLoadIffbLm4EiE11DirectStoreIffEfLi1ELi1ELi4ELi2ELb0EL9Algorithm0EEvT_T0_ll_param_2,
	.param .u64 _Z15SoftmaxWarpImplI22BroadcastScaleMaskLoadIffbLm4EiE11DirectStoreIffEfLi1ELi1ELi4ELi2ELb0EL9Algorithm0EEvT_T0_ll_param_3
)
{
	.reg .pred 	%p<18>;
	.reg .b16 	%rs<3>;
	.reg .b32 	%r<81>;
	.reg .b32 	%f<57>;
	.reg .b64 	%rd<51>;

	ld.param.v2.f32 	{%f3, %f4}, [_Z15SoftmaxWarpImplI22BroadcastScaleMaskLoadIffbLm4EiE11DirectStoreIffEfLi1ELi1ELi4ELi2ELb0EL9Algorithm0EEvT_T0_ll_param_0+112];
	ld.param.u64 	%rd24, [_Z15SoftmaxWarpImplI22BroadcastScaleMaskLoadIffbLm4EiE11DirectStoreIffEfLi1ELi1ELi4ELi2ELb0EL9Algorithm0EEvT_T0_ll_param_0+104];
	ld.param.v2.u32 	{%r15, %r16}, [_Z15SoftmaxWarpImplI22BroadcastScaleMaskLoadIffbLm4EiE11DirectStoreIffEfLi1ELi1ELi4ELi2ELb0EL9Algorithm0EEvT_T0_ll_param_0+88];
	ld.param.v2.u32 	{%r13, %r14}, [_Z15SoftmaxWarpImplI22BroadcastScaleMaskLoadIffbLm4EiE11DirectStoreIffEfLi1ELi1ELi4ELi2ELb0EL9Algorithm0EEvT_T0_ll_param_0+80];
	ld.param.v2.u32 	{%r11, %r12}, [_Z15SoftmaxWarpImplI22BroadcastScaleMaskLoadIffbLm4EiE11DirectStoreIffEfLi1ELi1ELi4ELi2ELb0EL9Algorithm0EEvT_T0_ll_param_0+64];
	ld.param.v2.u32 	{%r9, %r10}, [_Z15SoftmaxWarpImplI22BroadcastScaleMaskLoadIffbLm4EiE11DirectStoreIffEfLi1ELi1ELi4ELi2ELb0EL9Algorithm0EEvT_T0_ll_param_0+56];
	ld.param.u64 	%rd20, [_Z15SoftmaxWarpImplI22BroadcastScaleMaskLoadIffbLm4EiE11DirectStoreIffEfLi1ELi1ELi4ELi2ELb0EL9Algorithm0EEvT_T0_ll_param_0+40];
	ld.param.u64 	%rd19, [_Z15SoftmaxWarpImplI22BroadcastScaleMaskLoadIffbLm4EiE11DirectStoreIffEfLi1ELi1ELi4ELi2ELb0EL9Algorithm0EEvT_T0_ll_param_0+32];
	ld.param.u64 	%rd18, [_Z15SoftmaxWarpImplI22BroadcastScaleMaskLoadIffbLm4EiE11DirectStoreIffEfLi1ELi1ELi4ELi2ELb0EL9Algorithm0EEvT_T0_ll_param_0+24];
	ld.param.u64 	%rd17, [_Z15SoftmaxWarpImplI22BroadcastScaleMaskLoadIffbLm4EiE11DirectStoreIffEfLi1ELi1ELi4ELi2ELb0EL9Algorithm0EEvT_T0_ll_param_0+16];
	ld.param.u64 	%rd16, [_Z15SoftmaxWarpImplI22BroadcastScaleMaskLoadIffbLm4EiE11DirectStoreIffEfLi1ELi1ELi4ELi2ELb0EL9Algorithm0EEvT_T0_ll_param_0+8];
	ld.param.u64 	%rd15, [_Z15SoftmaxWarpImplI22BroadcastScaleMaskLoadIffbLm4EiE11DirectStoreIffEfLi1ELi1ELi4ELi2ELb0EL9Algorithm0EEvT_T0_ll_param_0];
	ld.param.u64 	%rd5, [_Z15SoftmaxWarpImplI22BroadcastScaleMaskLoadIffbLm4EiE11DirectStoreIffEfLi1ELi1ELi4ELi2ELb0EL9Algorithm0EEvT_T0_ll_param_1];
	ld.param.u64 	%rd6, [_Z15SoftmaxWarpImplI22BroadcastScaleMaskLoadIffbLm4EiE11DirectStoreIffEfLi1ELi1ELi4ELi2ELb0EL9Algorithm0EEvT_T0_ll_param_1+8];
	ld.param.u64 	%rd25, [_Z15SoftmaxWarpImplI22BroadcastScaleMaskLoadIffbLm4EiE11DirectStoreIffEfLi1ELi1ELi4ELi2ELb0EL9Algorithm0EEvT_T0_ll_param_2];
	ld.param.u64 	%rd26, [_Z15SoftmaxWarpImplI22BroadcastScaleMaskLoadIffbLm4EiE11DirectStoreIffEfLi1ELi1ELi4ELi2ELb0EL9Algorithm0EEvT_T0_ll_param_3];
	setp.lt.s64 	%p1, %rd26, 5;
	@%p1 bra 	$L__BB512_2;
	mov.u64 	%rd27, $str;
	cvta.global.u64 	%rd28, %rd27;
	mov.u64 	%rd29, $str$1;
	cvta.global.u64 	%rd30, %rd29;
	mov.u64 	%rd31, __unnamed_498;
	cvta.global.u64 	%rd32, %rd31;
	{ // callseq 497, 0
	.param .b64 param0;
	st.param.b64 	[param0], %rd28;
	.param .b64 param1;
	st.param.b64 	[param1], %rd30;
	.param .b32 param2;
	st.param.b32 	[param2], 254;
	.param .b64 param3;
	st.param.b64 	[param3], %rd32;
	.param .b64 param4;
	st.param.b64 	[param4], 1;
	call.uni 
	__assertfail, 
	(
	param0, 
	param1, 
	param2, 
	param3, 
	param4
	);
	} // callseq 497
$L__BB512_2:
	mov.u32 	%r17, %ctaid.x;
	mov.u32 	%r18, %ntid.y;
	mov.u32 	%r19, %tid.y;
	mad.lo.s32 	%r20, %r17, %r18, %r19;
	mov.u32 	%r21, %nctaid.x;
	mul.lo.s32 	%r22, %r18, %r21;
	shl.b32 	%r8, %r22, 1;
	shl.b32 	%r23, %r20, 1;
	cvt.s64.s32 	%rd50, %r23;
	setp.le.s64 	%p2, %rd25, %rd50;
	@%p2 bra 	$L__BB512_5;
	cvta.to.global.u64 	%rd8, %rd15;
	cvta.to.global.u64 	%rd9, %rd16;
	mov.u32 	%r24, %tid.x;
	cvt.u64.u32 	%rd10, %r24;
	cvta.to.global.u64 	%rd11, %rd5;
	cvt.s64.s32 	%rd12, %r8;
$L__BB512_4:
	setp.eq.s64 	%p3, %rd20, 1;
	setp.eq.s64 	%p4, %rd19, 1;
	setp.eq.s64 	%p5, %rd18, 1;
	setp.eq.s64 	%p6, %rd17, 1;
	mad.lo.s64 	%rd33, %rd24, %rd50, %rd10;
	cvt.u32.u64 	%r25, %rd33;
	div.s32 	%r26, %r25, %r9;
	mul.lo.s32 	%r27, %r26, %r9;
	sub.s32 	%r28, %r25, %r27;
	div.s32 	%r29, %r28, %r10;
	mul.lo.s32 	%r30, %r29, %r10;
	sub.s32 	%r31, %r28, %r30;
	div.s32 	%r32, %r31, %r11;
	mul.lo.s32 	%r33, %r32, %r11;
	sub.s32 	%r34, %r31, %r33;
	selp.b32 	%r35, 0, %r26, %p6;
	selp.b32 	%r36, 0, %r29, %p5;
	selp.b32 	%r37, 0, %r32, %p4;
	selp.b32 	%r38, 0, %r34, %p3;
	mul.lo.s32 	%r39, %r13, %r35;
	mad.lo.s32 	%r40, %r14, %r36, %r39;
	mad.lo.s32 	%r41, %r15, %r37, %r40;
	mad.lo.s32 	%r42, %r16, %r38, %r41;
	shl.b64 	%rd34, %rd33, 32;
	shr.s64 	%rd35, %rd34, 30;
	add.s64 	%rd36, %rd8, %rd35;
	ld.global.f32 	%f5, [%rd36];
	cvt.s64.s32 	%rd37, %r42;
	add.s64 	%rd38, %rd9, %rd37;
	ld.global.u8 	%rs1, [%rd38];
	setp.eq.s16 	%p7, %rs1, 0;
	mul.f32 	%f6, %f5, %f4;
	selp.f32 	%f7, %f3, %f6, %p7;
	max.f32 	%f8, %f7, 0fFF800000;
	add.s64 	%rd39, %rd33, %rd24;
	cvt.u32.u64 	%r43, %rd39;
	div.s32 	%r44, %r43, %r9;
	mul.lo.s32 	%r45, %r44, %r9;
	sub.s32 	%r46, %r43, %r45;
	div.s32 	%r47, %r46, %r10;
	mul.lo.s32 	%r48, %r47, %r10;
	sub.s32 	%r49, %r46, %r48;
	div.s32 	%r50, %r49, %r11;
	mul.lo.s32 	%r51, %r50, %r11;
	sub.s32 	%r52, %r49, %r51;
	selp.b32 	%r53, 0, %r44, %p6;
	selp.b32 	%r54, 0, %r47, %p5;
	selp.b32 	%r55, 0, %r50, %p4;
	selp.b32 	%r56, 0, %r52, %p3;
	mul.lo.s32 	%r57, %r13, %r53;
	mad.lo.s32 	%r58, %r14, %r54, %r57;
	mad.lo.s32 	%r59, %r15, %r55, %r58;
	mad.lo.s32 	%r60, %r16, %r56, %r59;
	shl.b64 	%rd40, %rd39, 32;
	shr.s64 	%rd41, %rd40, 30;
	add.s64 	%rd42, %rd8, %rd41;
	ld.global.f32 	%f9, [%rd42];
	cvt.s64.s32 	%rd43, %r60;
	add.s64 	%rd44, %rd9, %rd43;
	ld.global.u8 	%rs2, [%rd44];
	setp.eq.s16 	%p8, %rs2, 0;
	mul.f32 	%f10, %f9, %f4;
	selp.f32 	%f11, %f3, %f10, %p8;
	max.f32 	%f12, %f11, 0fFF800000;
	mov.b32 	%r61, %f8;
	shfl.sync.bfly.b32	%r62|%p9, %r61, 2, 31, -1;
	mov.b32 	%f13, %r62;
	max.f32 	%f14, %f8, %f13;
	mov.b32 	%r63, %f14;
	shfl.sync.bfly.b32	%r64|%p10, %r63, 1, 31, -1;
	mov.b32 	%f15, %r64;
	max.f32 	%f16, %f14, %f15;
	mov.b32 	%r65, %f12;
	shfl.sync.bfly.b32	%r66|%p11, %r65, 2, 31, -1;
	mov.b32 	%f17, %r66;
	max.f32 	%f18, %f12, %f17;
	mov.b32 	%r67, %f18;
	shfl.sync.bfly.b32	%r68|%p12, %r67, 1, 31, -1;
	mov.b32 	%f19, %r68;
	max.f32 	%f20, %f18, %f19;
	sub.f32 	%f21, %f7, %f16;
	fma.rn.f32 	%f22, %f21, 0f3BBB989D, 0f3F000000;
	cvt.sat.f32.f32 	%f23, %f22;
	mov.f32 	%f24, 0f4B400001;
	mov.f32 	%f25, 0f437C0000;
	fma.rm.f32 	%f26, %f23, %f25, %f24;
	add.f32 	%f27, %f26, 0fCB40007F;
	neg.f32 	%f28, %f27;
	fma.rn.f32 	%f29, %f21, 0f3FB8AA3B, %f28;
	fma.rn.f32 	%f30, %f21, 0f32A57060, %f29;
	mov.b32 	%r69, %f26;
	shl.b32 	%r70, %r69, 23;
	mov.b32 	%f31, %r70;
	ex2.approx.ftz.f32 	%f32, %f30;
	mul.f32 	%f33, %f32, %f31;
	add.f32 	%f34, %f33, 0f00000000;
	sub.f32 	%f35, %f11, %f20;
	fma.rn.f32 	%f36, %f35, 0f3BBB989D, 0f3F000000;
	cvt.sat.f32.f32 	%f37, %f36;
	fma.rm.f32 	%f38, %f37, %f25, %f24;
	add.f32 	%f39, %f38, 0fCB40007F;
	neg.f32 	%f40, %f39;
	fma.rn.f32 	%f41, %f35, 0f3FB8AA3B, %f40;
	fma.rn.f32 	%f42, %f35, 0f32A57060, %f41;
	mov.b32 	%r71, %f38;
	shl.b32 	%r72, %r71, 23;
	mov.b32 	%f43, %r72;
	ex2.approx.ftz.f32 	%f44, %f42;
	mul.f32 	%f45, %f44, %f43;
	add.f32 	%f46, %f45, 0f00000000;
	mov.b32 	%r73, %f34;
	shfl.sync.bfly.b32	%r74|%p13, %r73, 2, 31, -1;
	mov.b32 	%f47, %r74;
	add.f32 	%f48, %f34, %f47;
	mov.b32 	%r75, %f48;
	shfl.sync.bfly.b32	%r76|%p14, %r75, 1, 31, -1;
	mov.b32 	%f49, %r76;
	add.f32 	%f50, %f48, %f49;
	mov.b32 	%r77, %f46;
	shfl.sync.bfly.b32	%r78|%p15, %r77, 2, 31, -1;
	mov.b32 	%f51, %r78;
	add.f32 	%f52, %f46, %f51;
	mov.b32 	%r79, %f52;
	shfl.sync.bfly.b32	%r80|%p16, %r79, 1, 31, -1;
	mov.b32 	%f53, %r80;
	add.f32 	%f54, %f52, %f53;
	div.rn.f32 	%f55, %f33, %f50;
	mad.lo.s64 	%rd45, %rd50, %rd6, %rd10;
	shl.b64 	%rd46, %rd45, 2;
	add.s64 	%rd47, %rd11, %rd46;
	st.global.f32 	[%rd47], %f55;
	div.rn.f32 	%f56, %f45, %f54;
	shl.b64 	%rd48, %rd6, 2;
	add.s64 	%rd49, %rd47, %rd48;
	st.global.f32 	[%rd49], %f56;
	add.s64 	%rd50, %rd50, %rd12;
	setp.lt.s64 	%p17, %rd50, %rd25;
	@%p17 bra 	$L__BB512_4;
$L__BB512_5:
	ret;

}
	// .globl	_Z15SoftmaxWarpImplI22BroadcastScaleMaskLoadIffbLm4EiE11DirectStoreIffEfLi1ELi1ELi4ELi2ELb1EL9Algorithm0EEvT_T0_ll
.visible .entry _Z15SoftmaxWarpImplI22BroadcastScaleMaskLoadIffbLm4EiE11DirectStoreIffEfLi1ELi1ELi4ELi2ELb1EL9Algorithm0EEvT_T0_ll(
	.param .align 8 .b8 _Z15SoftmaxWarpImplI22BroadcastScaleMaskLoadIffbLm4EiE11DirectStoreIffEfLi1ELi1ELi4ELi2ELb1EL9Algorithm0EEvT_T0_ll_param_0[120],
	.param .align 8 .b8 _Z15SoftmaxWarpImplI22BroadcastScaleMaskLoadIffbLm4EiE11DirectStoreIffEfLi1ELi1ELi4ELi2ELb1EL9Algorithm0EEvT_T0_ll_param_1[16],
	.param .u64 _Z15SoftmaxWarpImplI22BroadcastScaleMaskLoadIffbLm4EiE11DirectStoreIffEfLi1ELi1ELi4ELi2ELb1EL9Algorithm0EEvT_T0_ll_param_2,
	.param .u64 _Z15SoftmaxWarpImplI22BroadcastScaleMaskLoadIffbLm4EiE11DirectStoreIffEfLi1ELi1ELi4ELi2ELb1EL9Algorithm0EEvT_T0_ll_param_3
)
{
	.reg .pred 	%p<26>;
	.reg .b16 	%rs<3>;
	.reg .b32 	%r<81>;
	.reg .b32 	%f<67>;
	.reg .b64 	%rd<51>;

	ld.param.v2.f32 	{%f15, %f16}, [_Z15SoftmaxWarpImplI22BroadcastScaleMaskLoadIffbLm4EiE11DirectStoreIffEfLi1ELi1ELi4ELi2ELb1EL9Algorithm0EEvT_T0_ll_param_0+112];
	ld.param.u64 	%rd20, [_Z15SoftmaxWarpImplI22BroadcastScaleMaskLoadIffbLm4EiE11DirectStoreIffEfLi1ELi1ELi4ELi2ELb1EL9Algorithm0EEvT_T0_ll_param_0+104];
	ld.param.v2.u32 	{%r15, %r16}, [_Z15SoftmaxWarpImplI22BroadcastScaleMaskLoadIffbLm4EiE11DirectStoreIffEfLi1ELi1ELi4ELi2ELb1EL9Algorithm0EEvT_T0_ll_param_0+88];
	ld.param.v2.u32 	{%r13, %r14}, [_Z15SoftmaxWarpImplI22BroadcastScaleMaskLoadIffbLm4EiE11DirectStoreIffEfLi1ELi1ELi4ELi2ELb1EL9Algorithm0EEvT_T0_ll_param_0+80];
	ld.param.v2.u32 	{%r11, %r12}, [_Z15SoftmaxWarpImplI22BroadcastScaleMaskLoadIffbLm4EiE11DirectStoreIffEfLi1ELi1ELi4ELi2ELb1EL9Algorithm0EEvT_T0_ll_param_0+64];
	ld.param.v2.u32 	{%r9, %r10}, [_Z15SoftmaxWarpImplI22BroadcastScaleMaskLoadIffbLm4EiE11DirectStoreIffEfLi1ELi1ELi4ELi2ELb1EL9Algorithm0EEvT_T0_ll_param_0+56];
	ld.param.u64 	%rd16, [_Z15SoftmaxWarpImplI22BroadcastScaleMaskLoadIffbLm4EiE11DirectStoreIffEfLi1ELi1ELi4ELi2ELb1EL9Algorithm0EEvT_T0_ll_param_0+40];
	ld.param.u64 	%rd15, [_Z15SoftmaxWarpImplI22BroadcastScaleMaskLoadIffbLm4EiE11DirectStoreIffEfLi1ELi1ELi4ELi2ELb1EL9Algorithm0EEvT_T0_ll_param_0+32];
	ld.param.u64 	%rd14, [_Z15SoftmaxWarpImplI22BroadcastScaleMaskLoadIffbLm4EiE11DirectStoreIffEfLi1ELi1ELi4ELi2ELb1EL9Algorithm0EEvT_T0_ll_param_0+24];
	ld.param.u64 	%rd13, [_Z15SoftmaxWarpImplI22BroadcastScaleMaskLoadIffbLm4EiE11DirectStoreIffEfLi1ELi1ELi4ELi2ELb1EL9Algorithm0EEvT_T0_ll_param_0+16];
	ld.param.u64 	%rd5, [_Z15SoftmaxWarpImplI22BroadcastScaleMaskLoadIffbLm4EiE11DirectStoreIffEfLi1ELi1ELi4ELi2ELb1EL9Algorithm0EEvT_T0_ll_param_1+8];
	ld.param.u64 	%rd23, [_Z15SoftmaxWarpImplI22BroadcastScaleMaskLoadIffbLm4EiE11DirectStoreIffEfLi1ELi1ELi4ELi2ELb1EL9Algorithm0EEvT_T0_ll_param_1];
	ld.param.u64 	%rd12, [_Z15SoftmaxWarpImplI22BroadcastScaleMaskLoadIffbLm4EiE11DirectStoreIffEfLi1ELi1ELi4ELi2ELb1EL9Algorithm0EEvT_T0_ll_param_0+8];
	ld.param.u64 	%rd11, [_Z15SoftmaxWarpImplI22BroadcastScaleMaskLoadIffbLm4EiE11DirectStoreIffEfLi1ELi1ELi4ELi2ELb1EL9Algorithm0EEvT_T0_ll_param_0];
	ld.param.u64 	%rd21, [_Z15SoftmaxWarpImplI22BroadcastScaleMaskLoadIffbLm4EiE11DirectStoreIffEfLi1ELi1ELi4ELi2ELb1EL9Algorithm0EEvT_T0_ll_param_2];
	ld.param.u64 	%rd22, [_Z15SoftmaxWarpImplI22BroadcastScaleMaskLoadIffbLm4EiE11DirectStoreIffEfLi1ELi1ELi4ELi2ELb1EL9Algorithm0EEvT_T0_ll_param_3];
	cvta.to.global.u64 	%rd1, %rd11;
	cvta.to.global.u64 	%rd2, %rd12;
	cvta.to.global.u64 	%rd4, %rd23;
	setp.lt.s64 	%p1, %rd22, 5;
	@%p1 bra 	$L__BB513_2;
	mov.u64 	%rd24, $str;
	cvta.global.u64 	%rd25, %rd24;
	mov.u64 	%rd26, $str$1;
	cvta.global.u64 	%rd27, %rd26;
	mov.u64 	%rd28, __unnamed_499;
	cvta.global.u64 	%rd29, %rd28;
	{ // callseq 498, 0
	.param .b64 param0;
	st.param.b64 	[param0], %rd25;
	.param .b64 param1;
	st.param.b64 	[param1], %rd27;
	.param .b32 param2;
	st.param.b32 	[param2], 254;
	.param .b64 param3;
	st.param.b64 	[param3], %rd29;
	.param .b64 param4;
	st.param.b64 	[param4], 1;
	call.uni 
	__assertfail, 
	(
	param0, 
	param1, 
	param2, 
	param3, 
	param4
	);
	} // callseq 498
$L__BB513_2:
	mov.u32 	%r17, %ctaid.x;
	mov.u32 	%r18, %ntid.y;
	mov.u32 	%r19, %tid.y;
	mad.lo.s32 	%r20, %r17, %r18, %r19;
	mov.u32 	%r21, %nctaid.x;
	mul.lo.s32 	%r22, %r18, %r21;
	shl.b32 	%r8, %r22, 1;
	shl.b32 	%r23, %r20, 1;
	cvt.s64.s32 	%rd50, %r23;
	setp.le.s64 	%p2, %rd21, %rd50;
	@%p2 bra 	$L__BB513_13;
	mov.u32 	%r24, %tid.x;
	cvt.u64.u32 	%rd7, %r24;
	cvt.s64.s32 	%rd8, %r8;
$L__BB513_4:
	setp.le.s64 	%p3, %rd22, %rd7;
	mov.f32 	%f63, 0fFF800000;
	mov.f32 	%f64, %f63;
	@%p3 bra 	$L__BB513_6;
	setp.eq.s64 	%p4, %rd16, 1;
	setp.eq.s64 	%p5, %rd15, 1;
	setp.eq.s64 	%p6, %rd14, 1;
	setp.eq.s64 	%p7, %rd13, 1;
	mad.lo.s64 	%rd30, %rd20, %rd50, %rd7;
	cvt.u32.u64 	%r25, %rd30;
	div.s32 	%r26, %r25, %r9;
	mul.lo.s32 	%r27, %r26, %r9;
	sub.s32 	%r28, %r25, %r27;
	div.s32 	%r29, %r28, %r10;
	mul.lo.s32 	%r30, %r29, %r10;
	sub.s32 	%r31, %r28, %r30;
	div.s32 	%r32, %r31, %r11;
	mul.lo.s32 	%r33, %r32, %r11;
	sub.s32 	%r34, %r31, %r33;
	selp.b32 	%r35, 0, %r26, %p7;
	selp.b32 	%r36, 0, %r29, %p6;
	selp.b32 	%r37, 0, %r32, %p5;
	selp.b32 	%r38, 0, %r34, %p4;
	mul.lo.s32 	%r39, %r13, %r35;
	mad.lo.s32 	%r40, %r14, %r36, %r39;
	mad.lo.s32 	%r41, %r15, %r37, %r40;
	mad.lo.s32 	%r42, %r16, %r38, %r41;
	shl.b64 	%rd31, %rd30, 32;
	shr.s64 	%rd32, %rd31, 30;
	add.s64 	%rd33, %rd1, %rd32;
	ld.global.f32 	%f18, [%rd33];
	cvt.s64.s32 	%rd34, %r42;
	add.s64 	%rd35, %rd2, %rd34;
	ld.global.u8 	%rs1, [%rd35];
	setp.eq.s16 	%p8, %rs1, 0;
	mul.f32 	%f19, %f18, %f16;
	selp.f32 	%f63, %f15, %f19, %p8;
	max.f32 	%f64, %f63, 0fFF800000;
$L__BB513_6:
	mov.f32 	%f65, 0fFF800000;
	mov.f32 	%f66, %f65;
	@%p3 bra 	$L__BB513_8;
	setp.eq.s64 	%p10, %rd16, 1;
	setp.eq.s64 	%p11, %rd15, 1;
	setp.eq.s64 	%p12, %rd14, 1;
	setp.eq.s64 	%p13, %rd13, 1;
	mad.lo.s64 	%rd36, %rd20, %rd50, %rd20;
	add.s64 	%rd37, %rd36, %rd7;
	cvt.u32.u64 	%r43, %rd37;
	div.s32 	%r44, %r43, %r9;
	mul.lo.s32 	%r45, %r44, %r9;
	sub.s32 	%r46, %r43, %r45;
	div.s32 	%r47, %r46, %r10;
	mul.lo.s32 	%r48, %r47, %r10;
	sub.s32 	%r49, %r46, %r48;
	div.s32 	%r50, %r49, %r11;
	mul.lo.s32 	%r51, %r50, %r11;
	sub.s32 	%r52, %r49, %r51;
	selp.b32 	%r53, 0, %r44, %p13;
	selp.b32 	%r54, 0, %r47, %p12;
	selp.b32 	%r55, 0, %r50, %p11;
	selp.b32 	%r56, 0, %r52, %p10;
	mul.lo.s32 	%r57, %r13, %r53;
	mad.lo.s32 	%r58, %r14, %r54, %r57;
	mad.lo.s32 	%r59, %r15, %r55, %r58;
	mad.lo.s32 	%r60, %r16, %r56, %r59;
	shl.b64 	%rd38, %rd37, 32;
	shr.s64 	%rd39, %rd38, 30;
	add.s64 	%rd40, %rd1, %rd39;
	ld.global.f32 	%f21, [%rd40];
	cvt.s64.s32 	%rd41, %r60;
	add.s64 	%rd42, %rd2, %rd41;
	ld.global.u8 	%rs2, [%rd42];
	setp.eq.s16 	%p14, %rs2, 0;
	mul.f32 	%f22, %f21, %f16;
	selp.f32 	%f65, %f15, %f22, %p14;
	max.f32 	%f66, %f65, 0fFF800000;
$L__BB513_8:
	setp.le.s64 	%p15, %rd22, %rd7;
	mov.b32 	%r61, %f64;
	shfl.sync.bfly.b32	%r62|%p16, %r61, 2, 31, -1;
	mov.b32 	%f23, %r62;
	max.f32 	%f24, %f64, %f23;
	mov.b32 	%r63, %f24;
	shfl.sync.bfly.b32	%r64|%p17, %r63, 1, 31, -1;
	mov.b32 	%f25, %r64;
	max.f32 	%f26, %f24, %f25;
	mov.b32 	%r65, %f66;
	shfl.sync.bfly.b32	%r66|%p18, %r65, 2, 31, -1;
	mov.b32 	%f27, %r66;
	max.f32 	%f28, %f66, %f27;
	mov.b32 	%r67, %f28;
	shfl.sync.bfly.b32	%r68|%p19, %r67, 1, 31, -1;
	mov.b32 	%f29, %r68;
	max.f32 	%f30, %f28, %f29;
	sub.f32 	%f31, %f63, %f26;
	fma.rn.f32 	%f32, %f31, 0f3BBB989D, 0f3F000000;
	cvt.sat.f32.f32 	%f33, %f32;
	mov.f32 	%f34, 0f4B400001;
	mov.f32 	%f35, 0f437C0000;
	fma.rm.f32 	%f36, %f33, %f35, %f34;
	add.f32 	%f37, %f36, 0fCB40007F;
	neg.f32 	%f38, %f37;
	fma.rn.f32 	%f39, %f31, 0f3FB8AA3B, %f38;
	fma.rn.f32 	%f40, %f31, 0f32A57060, %f39;
	mov.b32 	%r69, %f36;
	shl.b32 	%r70, %r69, 23;
	mov.b32 	%f41, %r70;
	ex2.approx.ftz.f32 	%f42, %f40;
	mul.f32 	%f43, %f42, %f41;
	add.f32 	%f44, %f43, 0f00000000;
	sub.f32 	%f45, %f65, %f30;
	fma.rn.f32 	%f46, %f45, 0f3BBB989D, 0f3F000000;
	cvt.sat.f32.f32 	%f47, %f46;
	fma.rm.f32 	%f48, %f47, %f35, %f34;
	add.f32 	%f49, %f48, 0fCB40007F;
	neg.f32 	%f50, %f49;
	fma.rn.f32 	%f51, %f45, 0f3FB8AA3B, %f50;
	fma.rn.f32 	%f52, %f45, 0f32A57060, %f51;
	mov.b32 	%r71, %f48;
	shl.b32 	%r72, %r71, 23;
	mov.b32 	%f53, %r72;
	ex2.approx.ftz.f32 	%f54, %f52;
	mul.f32 	%f11, %f54, %f53;
	add.f32 	%f55, %f11, 0f00000000;
	mov.b32 	%r73, %f44;
	shfl.sync.bfly.b32	%r74|%p20, %r73, 2, 31, -1;
	mov.b32 	%f56, %r74;
	add.f32 	%f57, %f44, %f56;
	mov.b32 	%r75, %f57;
	shfl.sync.bfly.b32	%r76|%p21, %r75, 1, 31, -1;
	mov.b32 	%f58, %r76;
	add.f32 	%f59, %f57, %f58;
	mov.b32 	%r77, %f55;
	shfl.sync.bfly.b32	%r78|%p22, %r77, 2, 31, -1;
	mov.b32 	%f60, %r78;
	add.f32 	%f61, %f55, %f60;
	mov.b32 	%r79, %f61;
	shfl.sync.bfly.b32	%r80|%p23, %r79, 1, 31, -1;
	mov.b32 	%f62, %r80;
	add.f32 	%f12, %f61, %f62;
	div.rn.f32 	%f13, %f43, %f59;
	@%p15 bra 	$L__BB513_10;
	mad.lo.s64 	%rd43, %rd50, %rd5, %rd7;
	shl.b64 	%rd44, %rd43, 2;
	add.s64 	%rd45, %rd4, %rd44;
	st.global.f32 	[%rd45], %f13;
$L__BB513_10:
	div.rn.f32 	%f14, %f11, %f12;
	@%p15 bra 	$L__BB513_12;
	mad.lo.s64 	%rd46, %rd5, %rd50, %rd5;
	add.s64 	%rd47, %rd46, %rd7;
	shl.b64 	%rd48, %rd47, 2;
	add.s64 	%rd49, %rd4, %rd48;
	st.global.f32 	[%rd49], %f14;
$L__BB513_12:
	add.s64 	%rd50, %rd50, %rd8;
	setp.lt.s64 	%p25, %rd50, %rd21;
	@%p25 bra 	$L__BB513_4;
$L__BB513_13:
	ret;

}
	// .globl	_Z15SoftmaxWarpImplI22BroadcastScaleMaskLoadIffbLm4EiE11DirectStoreIffEfLi1ELi1ELi4ELi1ELb0EL9Algorithm0EEvT_T0_ll
.visible .entry _Z15SoftmaxWarpImplI22BroadcastScaleMaskLoadIffbLm4EiE11DirectStoreIffEfLi1ELi1ELi4ELi1ELb0EL9Algorithm0EEvT_T0_ll(
	.param .align 8 .b8 _Z15SoftmaxWarpImplI22BroadcastScaleMaskLoadIffbLm4EiE11DirectStoreIffEfLi1ELi1ELi4ELi1ELb0EL9Algorithm0EEvT_T0_ll_param_0[120],
	.param .align 8 .b8 _Z15SoftmaxWarpImplI22BroadcastScaleMaskLoadIffbLm4EiE11DirectStoreIffEfLi1ELi1ELi4ELi1ELb0EL9Algorithm0EEvT_T0_ll_param_1[16],
	.param .u64 _Z15SoftmaxWarpImplI22BroadcastScaleMaskLoadIffbLm4EiE11DirectStoreIffEfLi1ELi1ELi4ELi1ELb0EL9Algorithm0EEvT_T0_ll_param_2,
	.param .u64 _Z15SoftmaxWarpImplI22BroadcastScaleMaskLoadIffbLm4EiE11DirectStoreIffEfLi1ELi1ELi4ELi1ELb0EL9Algorithm0EEvT_T0_ll_param_3
)
{
	.reg .pred 	%p<13>;
	.reg .b16 	%rs<2>;
	.reg .b32 	%r<51>;
	.reg .b32 	%f<32>;
	.reg .b64 	%rd<44>;

	ld.param.v2.f32 	{%f3, %f4}, [_Z15SoftmaxWarpImplI22BroadcastScaleMaskLoadIffbLm4EiE11DirectStoreIffEfLi1ELi1ELi4ELi1ELb0EL9Algorithm0EEvT_T0_ll_param_0+112];
	ld.param.u64 	%rd25, [_Z15SoftmaxWarpImplI22BroadcastScaleMaskLoadIffbLm4EiE11DirectStoreIffEfLi1ELi1ELi4ELi1ELb0EL9Algorithm0EEvT_T0_ll_param_0+104];
	ld.param.v2.u32 	{%r15, %r16}, [_Z15SoftmaxWarpImplI22BroadcastScaleMaskLoadIffbLm4EiE11DirectStoreIffEfLi1ELi1ELi4ELi1ELb0EL9Algorithm0EEvT_T0_ll_param_0+88];
	ld.param.v2.u32 	{%r13, %r14}, [_Z15SoftmaxWarpImplI22BroadcastScaleMaskLoadIffbLm4EiE11DirectStoreIffEfLi1ELi1ELi4ELi1ELb0EL9Algorithm0EEvT_T0_ll_param_0+80];
	ld.param.v2.u32 	{%r11, %r12}, [_Z15SoftmaxWarpImplI22BroadcastScaleMaskLoadIffbLm4EiE11DirectStoreIffEfLi1ELi1ELi4ELi1ELb0EL9Algorithm0EEvT_T0_ll_param_0+64];
	ld.param.v2.u32 	{%r9, %r10}, [_Z15SoftmaxWarpImplI22BroadcastScaleMaskLoadIffbLm4EiE11DirectStoreIffEfLi1ELi1ELi4ELi1ELb0EL9Algorithm0EEvT_T0_ll_param_0+56];
	ld.param.u64 	%rd21, [_Z15SoftmaxWarpImplI22BroadcastScaleMaskLoadIffbLm4EiE11DirectStoreIffEfLi1ELi1ELi4ELi1ELb0EL9Algorithm0EEvT_T0_ll_param_0+40];
	ld.param.u64 	%rd20, [_Z15SoftmaxWarpImplI22BroadcastScaleMaskLoadIffbLm4EiE11DirectStoreIffEfLi1ELi1ELi4ELi1ELb0EL9Algorithm0EEvT_T0_ll_param_0+32];
	ld.param.u64 	%rd19, [_Z15SoftmaxWarpImplI22BroadcastScaleMaskLoadIffbLm4EiE11DirectStoreIffEfLi1ELi1ELi4ELi1ELb0EL9Algorithm0EEvT_T0_ll_param_0+24];
	ld.param.u64 	%rd18, [_Z15SoftmaxWarpImplI22BroadcastScaleMaskLoadIffbLm4EiE11DirectStoreIffEfLi1ELi1ELi4ELi1ELb0EL9Algorithm0EEvT_T0_ll_param_0+16];
	ld.param.u64 	%rd17, [_Z15SoftmaxWarpImplI22BroadcastScaleMaskLoadIffbLm4EiE11DirectStoreIffEfLi1ELi1ELi4ELi1ELb0EL9Algorithm0EEvT_T0_ll_param_0+8];
	ld.param.u64 	%rd16, [_Z15SoftmaxWarpImplI22BroadcastScaleMaskLoadIffbLm4EiE11DirectStoreIffEfLi1ELi1ELi4ELi1ELb0EL9Algorithm0EEvT_T0_ll_param_0];
	ld.param.u64 	%rd6, [_Z15SoftmaxWarpImplI22BroadcastScaleMaskLoadIffbLm4EiE11DirectStoreIffEfLi1ELi1ELi4ELi1ELb0EL9Algorithm0EEvT_T0_ll_param_1];
	ld.param.u64 	%rd7, [_Z15SoftmaxWarpImplI22BroadcastScaleMaskLoadIffbLm4EiE11DirectStoreIffEfLi1ELi1ELi4ELi1ELb0EL9Algorithm0EEvT_T0_ll_param_1+8];
	ld.param.u64 	%rd26, [_Z15SoftmaxWarpImplI22BroadcastScaleMaskLoadIffbLm4EiE11DirectStoreIffEfLi1ELi1ELi4ELi1ELb0EL9Algorithm0EEvT_T0_ll_param_2];
	ld.param.u64 	%rd27, [_Z15SoftmaxWarpImplI22BroadcastScaleMaskLoadIffbLm4EiE11DirectStoreIffEfLi1ELi1ELi4ELi1ELb0EL9Algorithm0EEvT_T0_ll_param_3];
	setp.lt.s64 	%p1, %rd27, 5;
	@%p1 bra 	$L__BB514_2;
	mov.u64 	%rd28, $str;
	cvta.global.u64 	%rd29, %rd28;
	mov.u64 	%rd30, $str$1;
	cvta.global.u64 	%rd31, %rd30;
	mov.u64 	%rd32, __unnamed_500;
	cvta.global.u64 	%rd33, %rd32;
	{ // callseq 499, 0
	.param .b64 param0;
	st.param.b64 	[param0], %rd29;
	.param .b64 param1;
	st.param.b64 	[param1], %rd31;
	.param .b32 param2;
	st.param.b32 	[param2], 254;
	.param .b64 param3;
	st.param.b64 	[param3], %rd33;
	.param .b64 param4;
	st.param.b64 	[param4], 1;
	call.uni 
	__assertfail, 
	(
	param0, 
	param1, 
	param2, 
	param3, 
	param4
	);
	} // callseq 499
$L__BB514_2:
	mov.u32 	%r17, %ctaid.x;
	mov.u32 	%r18, %ntid.y;
	mov.u32 	%r19, %tid.y;
	mad.lo.s32 	%r20, %r17, %r18, %r19;
	mov.u32 	%r21, %nctaid.x;
	mul.lo.s32 	%r8, %r21, %r18;
	cvt.s64.s32 	%rd43, %r20;
	setp.le.s64 	%p2, %rd26, %rd43;
	@%p2 bra 	$L__BB514_5;
	mov.u32 	%r22, %tid.x;
	cvt.u64.u32 	%rd9, %r22;
	cvta.to.global.u64 	%rd10, %rd6;
	cvta.to.global.u64 	%rd11, %rd17;
	cvta.to.global.u64 	%rd12, %rd16;
	cvt.s64.s32 	%rd13, %r8;
$L__BB514_4:
	setp.eq.s64 	%p3, %rd21, 1;
	setp.eq.s64 	%p4, %rd20, 1;
	setp.eq.s64 	%p5, %rd19, 1;
	setp.eq.s64 	%p6, %rd18, 1;
	mad.lo.s64 	%rd34, %rd25, %rd43, %rd9;
	cvt.u32.u64 	%r23, %rd34;
	div.s32 	%r24, %r23, %r9;
	mul.lo.s32 	%r25, %r24, %r9;
	sub.s32 	%r26, %r23, %r25;
	div.s32 	%r27, %r26, %r10;
	mul.lo.s32 	%r28, %r27, %r10;
	sub.s32 	%r29, %r26, %r28;
	div.s32 	%r30, %r29, %r11;
	mul.lo.s32 	%r31, %r30, %r11;
	sub.s32 	%r32, %r29, %r31;
	selp.b32 	%r33, 0, %r24, %p6;
	selp.b32 	%r34, 0, %r27, %p5;
	selp.b32 	%r35, 0, %r30, %p4;
	selp.b32 	%r36, 0, %r32, %p3;
	mul.lo.s32 	%r37, %r13, %r33;
	mad.lo.s32 	%r38, %r14, %r34, %r37;
	mad.lo.s32 	%r39, %r15, %r35, %r38;
	mad.lo.s32 	%r40, %r16, %r36, %r39;
	shl.b64 	%rd35, %rd34, 32;
	shr.s64 	%rd36, %rd35, 30;
	add.s64 	%rd37, %rd12, %rd36;
	ld.global.f32 	%f5, [%rd37];
	cvt.s64.s32 	%rd38, %r40;
	add.s64 	%rd39, %rd11, %rd38;
	ld.global.u8 	%rs1, [%rd39];
	setp.eq.s16 	%p7, %rs1, 0;
	mul.f32 	%f6, %f5, %f4;
	selp.f32 	%f7, %f3, %f6, %p7;
	max.f32 	%f8, %f7, 0fFF800000;
	mov.b32 	%r41, %f8;
	shfl.sync.bfly.b32	%r42|%p8, %r41, 2, 31, -1;
	mov.b32 	%f9, %r42;
	max.f32 	%f10, %f8, %f9;
	mov.b32 	%r43, %f10;
	shfl.sync.bfly.b32	%r44|%p9, %r43, 1, 31, -1;
	mov.b32 	%f11, %r44;
	max.f32 	%f12, %f10, %f11;
	sub.f32 	%f13, %f7, %f12;
	fma.rn.f32 	%f14, %f13, 0f3BBB989D, 0f3F000000;
	cvt.sat.f32.f32 	%f15, %f14;
	mov.f32 	%f16, 0f4B400001;
	mov.f32 	%f17, 0f437C0000;
	fma.rm.f32 	%f18, %f15, %f17, %f16;
	add.f32 	%f19, %f18, 0fCB40007F;
	neg.f32 	%f20, %f19;
	fma.rn.f32 	%f21, %f13, 0f3FB8AA3B, %f20;
	fma.rn.f32 	%f22, %f13, 0f32A57060, %f21;
	mov.b32 	%r45, %f18;
	shl.b32 	%r46, %r45, 23;
	mov.b32 	%f23, %r46;
	ex2.approx.ftz.f32 	%f24, %f22;
	mul.f32 	%f25, %f24, %f23;
	add.f32 	%f26, %f25, 0f00000000;
	mov.b32 	%r47, %f26;
	shfl.sync.bfly.b32	%r48|%p10, %r47, 2, 31, -1;
	mov.b32 	%f27, %r48;
	add.f32 	%f28, %f26, %f27;
	mov.b32 	%r49, %f28;
	shfl.sync.bfly.b32	%r50|%p11, %r49, 1, 31, -1;
	mov.b32 	%f29, %r50;
	add.f32 	%f30, %f28, %f29;
	div.rn.f32 	%f31, %f25, %f30;
	mad.lo.s64 	%rd40, %rd43, %rd7, %rd9;
	shl.b64 	%rd41, %rd40, 2;
	add.s64 	%rd42, %rd10, %rd41;
	st.global.f32 	[%rd42], %f31;
	add.s64 	%rd43, %rd43, %rd13;
	setp.lt.s64 	%p12, %rd43, %rd26;
	@%p12 bra 	$L__BB514_4;
$L__BB514_5:
	ret;

}
	// .globl	_Z15SoftmaxWarpImplI22BroadcastScaleMaskLoadIffbLm4EiE11DirectStoreIffEfLi1ELi1ELi4ELi1ELb1EL9Algorithm0EEvT_T0_ll
.visible .entry _Z15SoftmaxWarpImplI22BroadcastScaleMaskLoadIffbLm4EiE11DirectStoreIffEfLi1ELi1ELi4ELi1ELb1EL9Algorithm0EEvT_T0_ll(
	.param .align 8 .b8 _Z15SoftmaxWarpImplI22BroadcastScaleMaskLoadIffbLm4EiE11DirectStoreIffEfLi1ELi1ELi4ELi1ELb1EL9Algorithm0EEvT_T0_ll_param_0[120],
	.param .align 8 .b8 _Z15SoftmaxWarpImplI22BroadcastScaleMaskLoadIffbLm4EiE11DirectStoreIffEfLi1ELi1ELi4ELi1ELb1EL9Algorithm0EEvT_T0_ll_param_1[16],
	.param .u64 _Z15SoftmaxWarpImplI22BroadcastScaleMaskLoadIffbLm4EiE11DirectStoreIffEfLi1ELi1ELi4ELi1ELb1EL9Algorithm0EEvT_T0_ll_param_2,
	.param .u64 _Z15SoftmaxWarpImplI22BroadcastScaleMaskLoadIffbLm4EiE11DirectStoreIffEfLi1ELi1ELi4ELi1ELb1EL9Algorithm0EEvT_T0_ll_param_3
)
{
	.reg .pred 	%p<15>;
	.reg .b16 	%rs<2>;
	.reg .b32 	%r<51>;
	.reg .b32 	%f<37>;
	.reg .b64 	%rd<43>;

	ld.param.v2.f32 	{%f8, %f9}, [_Z15SoftmaxWarpImplI22BroadcastScaleMaskLoadIffbLm4EiE11DirectStoreIffEfLi1ELi1ELi4ELi1ELb1EL9Algorithm0EEvT_T0_ll_param_0+112];
	ld.param.u64 	%rd24, [_Z15SoftmaxWarpImplI22BroadcastScaleMaskLoadIffbLm4EiE11DirectStoreIffEfLi1ELi1ELi4ELi1ELb1EL9Algorithm0EEvT_T0_ll_param_0+104];
	ld.param.v2.u32 	{%r15, %r16}, [_Z15SoftmaxWarpImplI22BroadcastScaleMaskLoadIffbLm4EiE11DirectStoreIffEfLi1ELi1ELi4ELi1ELb1EL9Algorithm0EEvT_T0_ll_param_0+88];
	ld.param.v2.u32 	{%r13, %r14}, [_Z15SoftmaxWarpImplI22BroadcastScaleMaskLoadIffbLm4EiE11DirectStoreIffEfLi1ELi1ELi4ELi1ELb1EL9Algorithm0EEvT_T0_ll_param_0+80];
	ld.param.v2.u32 	{%r11, %r12}, [_Z15SoftmaxWarpImplI22BroadcastScaleMaskLoadIffbLm4EiE11DirectStoreIffEfLi1ELi1ELi4ELi1ELb1EL9Algorithm0EEvT_T0_ll_param_0+64];
	ld.param.v2.u32 	{%r9, %r10}, [_Z15SoftmaxWarpImplI22BroadcastScaleMaskLoadIffbLm4EiE11DirectStoreIffEfLi1ELi1ELi4ELi1ELb1EL9Algorithm0EEvT_T0_ll_param_0+56];
	ld.param.u64 	%rd20, [_Z15SoftmaxWarpImplI22BroadcastScaleMaskLoadIffbLm4EiE11DirectStoreIffEfLi1ELi1ELi4ELi1ELb1EL9Algorithm0EEvT_T0_ll_param_0+40];
	ld.param.u64 	%rd19, [_Z15SoftmaxWarpImplI22BroadcastScaleMaskLoadIffbLm4EiE11DirectStoreIffEfLi1ELi1ELi4ELi1ELb1EL9Algorithm0EEvT_T0_ll_param_0+32];
	ld.param.u64 	%rd18, [_Z15SoftmaxWarpImplI22BroadcastScaleMaskLoadIffbLm4EiE11DirectStoreIffEfLi1ELi1ELi4ELi1ELb1EL9Algorithm0EEvT_T0_ll_param_0+24];
	ld.param.u64 	%rd17, [_Z15SoftmaxWarpImplI22BroadcastScaleMaskLoadIffbLm4EiE11DirectStoreIffEfLi1ELi1ELi4ELi1ELb1EL9Algorithm0EEvT_T0_ll_param_0+16];
	ld.param.u64 	%rd16, [_Z15SoftmaxWarpImplI22BroadcastScaleMaskLoadIffbLm4EiE11DirectStoreIffEfLi1ELi1ELi4ELi1ELb1EL9Algorithm0EEvT_T0_ll_param_0+8];
	ld.param.u64 	%rd15, [_Z15SoftmaxWarpImplI22BroadcastScaleMaskLoadIffbLm4EiE11DirectStoreIffEfLi1ELi1ELi4ELi1ELb1EL9Algorithm0EEvT_T0_ll_param_0];
	ld.param.u64 	%rd5, [_Z15SoftmaxWarpImplI22BroadcastScaleMaskLoadIffbLm4EiE11DirectStoreIffEfLi1ELi1ELi4ELi1ELb1EL9Algorithm0EEvT_T0_ll_param_1];
	ld.param.u64 	%rd6, [_Z15SoftmaxWarpImplI22BroadcastScaleMaskLoadIffbLm4EiE11DirectStoreIffEfLi1ELi1ELi4ELi1ELb1EL9Algorithm0EEvT_T0_ll_param_1+8];
	ld.param.u64 	%rd25, [_Z15SoftmaxWarpImplI22BroadcastScaleMaskLoadIffbLm4EiE11DirectStoreIffEfLi1ELi1ELi4ELi1ELb1EL9Algorithm0EEvT_T0_ll_param_2];
	ld.param.u64 	%rd26, [_Z15SoftmaxWarpImplI22BroadcastScaleMaskLoadIffbLm4EiE11DirectStoreIffEfLi1ELi1ELi4ELi1ELb1EL9Algorithm0EEvT_T0_ll_param_3];
	setp.lt.s64 	%p1, %rd26, 5;
	@%p1 bra 	$L__BB515_2;
	mov.u64 	%rd27, $str;
	cvta.global.u64 	%rd28, %rd27;
	mov.u64 	%rd29, $str$1;
	cvta.global.u64 	%rd30, %rd29;
	mov.u64 	%rd31, __unnamed_501;
	cvta.global.u64 	%rd32, %rd31;
	{ // callseq 500, 0
	.param .b64 param0;
	st.param.b64 	[param0], %rd28;
	.param .b64 param1;
	st.param.b64 	[param1], %rd30;
	.param .b32 param2;
	st.param.b32 	[param2], 254;
	.param .b64 param3;
	st.param.b64 	[param3], %rd32;
	.param .b64 param4;
	st.param.b64 	[param4], 1;
	call.uni 
	__assertfail, 
	(
	param0, 
	param1, 
	param2, 
	param3, 
	param4
	);
	} // callseq 500
$L__BB515_2:
	mov.u32 	%r17, %ctaid.x;
	mov.u32 	%r18, %ntid.y;
	mov.u32 	%r19, %tid.y;
	mad.lo.s32 	%r20, %r17, %r18, %r19;
	mov.u32 	%r21, %nctaid.x;
	mul.lo.s32 	%r8, %r21, %r18;
	cvt.s64.s32 	%rd42, %r20;
	setp.le.s64 	%p2, %rd25, %rd42;
	@%p2 bra 	$L__BB515_9;
	mov.u32 	%r22, %tid.x;
	cvt.u64.u32 	%rd8, %r22;
	cvta.to.global.u64 	%rd9, %rd5;
	cvta.to.global.u64 	%rd10, %rd16;
	cvta.to.global.u64 	%rd11, %rd15;
	cvt.s64.s32 	%rd12, %r8;
$L__BB515_4:
	setp.le.s64 	%p3, %rd26, %rd8;
	mov.f32 	%f35, 0fFF800000;
	mov.f32 	%f36, %f35;
	@%p3 bra 	$L__BB515_6;
	setp.eq.s64 	%p4, %rd20, 1;
	setp.eq.s64 	%p5, %rd19, 1;
	setp.eq.s64 	%p6, %rd18, 1;
	setp.eq.s64 	%p7, %rd17, 1;
	mad.lo.s64 	%rd33, %rd24, %rd42, %rd8;
	cvt.u32.u64 	%r23, %rd33;
	div.s32 	%r24, %r23, %r9;
	mul.lo.s32 	%r25, %r24, %r9;
	sub.s32 	%r26, %r23, %r25;
	div.s32 	%r27, %r26, %r10;
	mul.lo.s32 	%r28, %r27, %r10;
	sub.s32 	%r29, %r26, %r28;
	div.s32 	%r30, %r29, %r11;
	mul.lo.s32 	%r31, %r30, %r11;
	sub.s32 	%r32, %r29, %r31;
	selp.b32 	%r33, 0, %r24, %p7;
	selp.b32 	%r34, 0, %r27, %p6;
	selp.b32 	%r35, 0, %r30, %p5;
	selp.b32 	%r36, 0, %r32, %p4;
	mul.lo.s32 	%r37, %r13, %r33;
	mad.lo.s32 	%r38, %r14, %r34, %r37;
	mad.lo.s32 	%r39, %r15, %r35, %r38;
	mad.lo.s32 	%r40, %r16, %r36, %r39;
	shl.b64 	%rd34, %rd33, 32;
	shr.s64 	%rd35, %rd34, 30;
	add.s64 	%rd36, %rd11, %rd35;
	ld.global.f32 	%f11, [%rd36];
	cvt.s64.s32 	%rd37, %r40;
	add.s64 	%rd38, %rd10, %rd37;
	ld.global.u8 	%rs1, [%rd38];
	setp.eq.s16 	%p8, %rs1, 0;
	mul.f32 	%f12, %f11, %f9;
	selp.f32 	%f35, %f8, %f12, %p8;
	max.f32 	%f36, %f35, 0fFF800000;
$L__BB515_6:
	mov.b32 	%r41, %f36;
	shfl.sync.bfly.b32	%r42|%p10, %r41, 2, 31, -1;
	mov.b32 	%f13, %r42;
	max.f32 	%f14, %f36, %f13;
	mov.b32 	%r43, %f14;
	shfl.sync.bfly.b32	%r44|%p11, %r43, 1, 31, -1;
	mov.b32 	%f15, %r44;
	max.f32 	%f16, %f14, %f15;
	sub.f32 	%f17, %f35, %f16;
	fma.rn.f32 	%f18, %f17, 0f3BBB989D, 0f3F000000;
	cvt.sat.f32.f32 	%f19, %f18;
	mov.f32 	%f20, 0f4B400001;
	mov.f32 	%f21, 0f437C0000;
	fma.rm.f32 	%f22, %f19, %f21, %f20;
	add.f32 	%f23, %f22, 0fCB40007F;
	neg.f32 	%f24, %f23;
	fma.rn.f32 	%f25, %f17, 0f3FB8AA3B, %f24;
	fma.rn.f32 	%f26, %f17, 0f32A57060, %f25;
	mov.b32 	%r45, %f22;
	shl.b32 	%r46, %r45, 23;
	mov.b32 	%f27, %r46;
	ex2.approx.ftz.f32 	%f28, %f26;
	mul.f32 	%f29, %f28, %f27;
	add.f32 	%f30, %f29, 0f00000000;
	mov.b32 	%r47, %f30;
	shfl.sync.bfly.b32	%r48|%p12, %r47, 2, 31, -1;
	mov.b32 	%f31, %r48;
	add.f32 	%f32, %f30, %f31;
	mov.b32 	%r49, %f32;
	shfl.sync.bfly.b32	%r50|%p13, %r49, 1, 31, -1;
	mov.b32 	%f33, %r50;
	add.f32 	%f34, %f32, %f33;
	div.rn.f32 	%f7, %f29, %f34;
	@%p3 bra 	$L__BB515_8;
	mad.lo.s64 	%rd39, %rd42, %rd6, %rd8;
	shl.b64 	%rd40, %rd39, 2;
	add.s64 	%rd41, %rd9, %rd40;
	st.global.f32 	[%rd41], %f7;
$L__BB515_8:
	add.s64 	%rd42, %rd42, %rd12;
	setp.lt.s64 	%p14, %rd42, %rd25;
	@%p14 bra 	$L__BB515_4;
$L__BB515_9:
	ret;

}
	// .globl	_Z15SoftmaxWarpImplI22BroadcastScaleMaskLoadIffbLm4EiE11DirectStoreIffEfLi1ELi1ELi8ELi2ELb0EL9Algorithm0EEvT_T0_ll
.visible .entry _Z15SoftmaxWarpImplI22BroadcastScaleMaskLoadIffbLm4EiE11DirectStoreIffEfLi1ELi1ELi8ELi2ELb0EL9Algorithm0EEvT_T0_ll(
	.param .align 8 .b8 _Z15SoftmaxWarpImplI22BroadcastScaleMaskLoadIffbLm4EiE11DirectStoreIffEfLi1ELi1ELi8ELi2ELb0EL9Algorithm0EEvT_T0_ll_param_0[120],
	.param .align 8 .b8 _Z15SoftmaxWarpImplI22BroadcastScaleMaskLoadIffbLm4EiE11DirectStoreIffEfLi1ELi1ELi8ELi2ELb0EL9Algorithm0EEvT_T0_ll_param_1[16],
	.param .u64 _Z15SoftmaxWarpImplI22BroadcastScaleMaskLoadIffbLm4EiE11DirectStoreIffEfLi1ELi1ELi8ELi2ELb0EL9Algorithm0EEvT_T0_ll_param_2,
	.param .u64 _Z15SoftmaxWarpImplI22BroadcastScaleMaskLoadIffbLm4EiE11DirectStoreIffEfLi1ELi1ELi8ELi2ELb0EL9Algorithm0EEvT_T0_ll_param_3
)
{
	.reg .pred 	%p<22>;
	.reg .b16 	%rs<3>;
	.reg .b32 	%r<89>;
	.reg .b32 	%f<65>;
	.reg .b64 	%rd<51>;

	ld.param.v2.f32 	{%f3, %f4}, [_Z15SoftmaxWarpImplI22BroadcastScaleMaskLoadIffbLm4EiE11DirectStoreIffEfLi1ELi1ELi8ELi2ELb0EL9Algorithm0EEvT_T0_ll_param_0+112];
	ld.param.u64 	%rd24, [_Z15SoftmaxWarpImplI22BroadcastScaleMaskLoadIffbLm4EiE11DirectStoreIffEfLi1ELi1ELi8ELi2ELb0EL9Algorithm0EEvT_T0_ll_param_0+104];
	ld.param.v2.u32 	{%r15, %r16}, [_Z15SoftmaxWarpImplI22BroadcastScaleMaskLoadIffbLm4EiE11DirectStoreIffEfLi1ELi1ELi8ELi2ELb0EL9Algorithm0EEvT_T0_ll_param_0+88];
	ld.param.v2.u32 	{%r13, %r14}, [_Z15SoftmaxWarpImplI22BroadcastScaleMaskLoadIffbLm4EiE11DirectStoreIffEfLi1ELi1ELi8ELi2ELb0EL9Algorithm0EEvT_T0_ll_param_0+80];
	ld.param.v2.u32 	{%r11, %r12}, [_Z15SoftmaxWarpImplI22BroadcastScaleMaskLoadIffbLm4EiE11DirectStoreIffEfLi1ELi1ELi8ELi2ELb0EL9Algorithm0EEvT_T0_ll_param_0+64];
	ld.param.v2.u32 	{%r9, %r10}, [_Z15SoftmaxWarpImplI22BroadcastScaleMaskLoadIffbLm4EiE11DirectStoreIffEfLi1ELi1ELi8ELi2ELb0EL9Algorithm0EEvT_T0_ll_param_0+56];
	ld.param.u64 	%rd20, [_Z15SoftmaxWarpImplI22BroadcastScaleMaskLoadIffbLm4EiE11DirectStoreIffEfLi1ELi1ELi8ELi2ELb0EL9Algorithm0EEvT_T0_ll_param_0+40];
	ld.param.u64 	%rd19, [_Z15SoftmaxWarpImplI22BroadcastScaleMaskLoadIffbLm4EiE11DirectStoreIffEfLi1ELi1ELi8ELi2ELb0EL9Algorithm0EEvT_T0_ll_param_0+32];
	ld.param.u64 	%rd18, [_Z15SoftmaxWarpImplI22BroadcastScaleMaskLoadIffbLm4EiE11DirectStoreIffEfLi1ELi1ELi8ELi2ELb0EL9Algorithm0EEvT_T0_ll_param_0+24];
	ld.param.u64 	%rd17, [_Z15SoftmaxWarpImplI22BroadcastScaleMaskLoadIffbLm4EiE11DirectStoreIffEfLi1ELi1ELi8ELi2ELb0EL9Algorithm0EEvT_T0_ll_param_0+16];
	ld.param.u64 	%rd16, [_Z15SoftmaxWarpImplI22BroadcastScaleMaskLoadIffbLm4EiE11DirectStoreIffEfLi1ELi1ELi8ELi2ELb0EL9Algorithm0EEvT_T0_ll_param_0+8];
	ld.param.u64 	%rd15, [_Z15SoftmaxWarpImplI22BroadcastScaleMaskLoadIffbLm4EiE11DirectStoreIffEfLi1ELi1ELi8ELi2ELb0EL9Algorithm0EEvT_T0_ll_param_0];
	ld.param.u64 	%rd5, [_Z15SoftmaxWarpImplI22BroadcastScaleMaskLoadIffbLm4EiE11DirectStoreIffEfLi1ELi1ELi8ELi2ELb0EL9Algorithm0EEvT_T0_ll_param_1];
	ld.param.u64 	%rd6, [_Z15SoftmaxWarpImplI22BroadcastScaleMaskLoadIffbLm4EiE11DirectStoreIffEfLi1ELi1ELi8ELi2ELb0EL9Algorithm0EEvT_T0_ll_param_1+8];
	ld.param.u64 	%rd25, [_Z15SoftmaxWarpImplI22BroadcastScaleMaskLoadIffbLm4EiE11DirectStoreIffEfLi1ELi1ELi8ELi2ELb0EL9Algorithm0EEvT_T0_ll_param_2];
	ld.param.u64 	%rd26, [_Z15SoftmaxWarpImplI22BroadcastScaleMaskLoadIffbLm4EiE11DirectStoreIffEfLi1ELi1ELi8ELi2ELb0EL9Algorithm0EEvT_T0_ll_param_3];
	setp.lt.s64 	%p1, %rd26, 9;
	@%p1 bra 	$L__BB516_2;
	mov.u64 	%rd27, $str;
	cvta.global.u64 	%rd28, %rd27;
	mov.u64 	%rd29, $str$1;
	cvta.global.u64 	%rd30, %rd29;
	mov.u64 	%rd31, __unnamed_502;
	cvta.global.u64 	%rd32, %rd31;
	{ // callseq 501, 0
	.param .b64 param0;
	st.param.b64 	[param0], %rd28;
	.param .b64 param1;
	st.param.b64 	[param1], %rd30;
	.param .b32 param2;
	st.param.b32 	[param2], 254;
	.param .b64 param3;
	st.param.b64 	[param3], %rd32;
	.param .b64 param4;
	st.param.b64 	[param4], 1;
	call.uni 
	__assertfail, 
	(
	param0, 
	param1, 
	param2, 
	param3, 
	param4
	);
	} // callseq 501
$L__BB516_2:
	mov.u32 	%r17, %ctaid.x;
	mov.u32 	%r18, %ntid.y;
	mov.u32 	%r19, %tid.y;
	mad.lo.s32 	%r20, %r17, %r18, %r19;
	mov.u32 	%r21, %nctaid.x;
	mul.lo.s32 	%r22, %r18, %r21;
	shl.b32 	%r8, %r22, 1;
	shl.b32 	%r23, %r20, 1;
	cvt.s64.s32 	%rd50, %r23;
	setp.le.s64 	%p2, %rd25, %rd50;
	@%p2 bra 	$L__BB516_5;
	cvta.to.global.u64 	%rd8, %rd15;
	cvta.to.global.u64 	%rd9, %rd16;
	mov.u32 	%r24, %tid.x;
	cvt.u64.u32 	%rd10, %r24;
	cvta.to.global.u64 	%rd11, %rd5;
	cvt.s64.s32 	%rd12, %r8;
$L__BB516_4:
	setp.eq.s64 	%p3, %rd20, 1;
	setp.eq.s64 	%p4, %rd19, 1;
	setp.eq.s64 	%p5, %rd18, 1;
	setp.eq.s64 	%p6, %rd17, 1;
	mad.lo.s64 	%rd33, %rd24, %rd50, %rd10;
	cvt.u32.u64 	%r25, %rd33;
	div.s32 	%r26, %r25, %r9;
	mul.lo.s32 	%r27, %r26, %r9;
	sub.s32 	%r28, %r25, %r27;
	div.s32 	%r29, %r28, %r10;
	mul.lo.s32 	%r30, %r29, %r10;
	sub.s32 	%r31, %r28, %r30;
	div.s32 	%r32, %r31, %r11;
	mul.lo.s32 	%r33, %r32, %r11;
	sub.s32 	%r34, %r31, %r33;
	selp.b32 	%r35, 0, %r26, %p6;
	selp.b32 	%r36, 0, %r29, %p5;
	selp.b32 	%r37, 0, %r32, %p4;
	selp.b32 	%r38, 0, %r34, %p3;
	mul.lo.s32 	%r39, %r13, %r35;
	mad.lo.s32 	%r40, %r14, %r36, %r39;
	mad.lo.s32 	%r41, %r15, %r37, %r40;
	mad.lo.s32 	%r42, %r16, %r38, %r41;
	shl.b64 	%rd34, %rd33, 32;
	shr.s64 	%rd35, %rd34, 30;
	add.s64 	%rd36, %rd8, %rd35;
	ld.global.f32 	%f5, [%rd36];
	cvt.s64.s32 	%rd37, %r42;
	add.s64 	%rd38, %rd9, %rd37;
	ld.global.u8 	%rs1, [%rd38];
	setp.eq.s16 	%p7, %rs1, 0;
	mul.f32 	%f6, %f5, %f4;
	selp.f32 	%f7, %f3, %f6, %p7;
	max.f32 	%f8, %f7, 0fFF800000;
	add.s64 	%rd39, %rd33, %rd24;
	cvt.u32.u64 	%r43, %rd39;
	div.s32 	%r44, %r43, %r9;
	mul.lo.s32 	%r45, %r44, %r9;
	sub.s32 	%r46, %r43, %r45;
	div.s32 	%r47, %r46, %r10;
	mul.lo.s32 	%r48, %r47, %r10;
	sub.s32 	%r49, %r46, %r48;
	div.s32 	%r50, %r49, %r11;
	mul.lo.s32 	%r51, %r50, %r11;
	sub.s32 	%r52, %r49, %r51;
	selp.b32 	%r53, 0, %r44, %p6;
	selp.b32 	%r54, 0, %r47, %p5;
	selp.b32 	%r55, 0, %r50, %p4;
	selp.b32 	%r56, 0, %r52, %p3;
	mul.lo.s32 	%r57, %r13, %r53;
	mad.lo.s32 	%r58, %r14, %r54, %r57;
	mad.lo.s32 	%r59, %r15, %r55, %r58;
	mad.lo.s32 	%r60, %r16, %r56, %r59;
	shl.b64 	%rd40, %rd39, 32;
	shr.s64 	%rd41, %rd40, 30;
	add.s64 	%rd42, %rd8, %rd41;
	ld.global.f32 	%f9, [%rd42];
	cvt.s64.s32 	%rd43, %r60;
	add.s64 	%rd44, %rd9, %rd43;
	ld.global.u8 	%rs2, [%rd44];
	setp.eq.s16 	%p8, %rs2, 0;
	mul.f32 	%f10, %f9, %f4;
	selp.f32 	%f11, %f3, %f10, %p8;
	max.f32 	%f12, %f11, 0fFF800000;
	mov.b32 	%r61, %f8;
	shfl.sync.bfly.b32	%r62|%p9, %r61, 4, 31, -1;
	mov.b32 	%f13, %r62;
	max.f32 	%f14, %f8, %f13;
	mov.b32 	%r63, %f14;
	shfl.sync.bfly.b32	%r64|%p10, %r63, 2, 31, -1;
	mov.b32 	%f15, %r64;
	max.f32 	%f16, %f14, %f15;
	mov.b32 	%r65, %f16;
	shfl.sync.bfly.b32	%r66|%p11, %r65, 1, 31, -1;
	mov.b32 	%f17, %r66;
	max.f32 	%f18, %f16, %f17;
	mov.b32 	%r67, %f12;
	shfl.sync.bfly.b32	%r68|%p12, %r67, 4, 31, -1;
	mov.b32 	%f19, %r68;
	max.f32 	%f20, %f12, %f19;
	mov.b32 	%r69, %f20;
	shfl.sync.bfly.b32	%r70|%p13, %r69, 2, 31, -1;
	mov.b32 	%f21, %r70;
	max.f32 	%f22, %f20, %f21;
	mov.b32 	%r71, %f22;
	shfl.sync.bfly.b32	%r72|%p14, %r71, 1, 31, -1;
	mov.b32 	%f23, %r72;
	max.f32 	%f24, %f22, %f23;
	sub.f32 	%f25, %f7, %f18;
	fma.rn.f32 	%f26, %f25, 0f3BBB989D, 0f3F000000;
	cvt.sat.f32.f32 	%f27, %f26;
	mov.f32 	%f28, 0f4B400001;
	mov.f32 	%f29, 0f437C0000;
	fma.rm.f32 	%f30, %f27, %f29, %f28;
	add.f32 	%f31, %f30, 0fCB40007F;
	neg.f32 	%f32, %f31;
	fma.rn.f32 	%f33, %f25, 0f3FB8AA3B, %f32;
	fma.rn.f32 	%f34, %f25, 0f32A57060, %f33;
	mov.b32 	%r73, %f30;
	shl.b32 	%r74, %r73, 23;
	mov.b32 	%f35, %r74;
	ex2.approx.ftz.f32 	%f36, %f34;
	mul.f32 	%f37, %f36, %f35;
	add.f32 	%f38, %f37, 0f00000000;
	sub.f32 	%f39, %f11, %f24;
	fma.rn.f32 	%f40, %f39, 0f3BBB989D, 0f3F000000;
	cvt.sat.f32.f32 	%f41, %f40;
	fma.rm.f32 	%f42, %f41, %f29, %f28;
	add.f32 	%f43, %f42, 0fCB40007F;
	neg.f32 	%f44, %f43;
	fma.rn.f32 	%f45, %f39, 0f3FB8AA3B, %f44;
	fma.rn.f32 	%f46, %f39, 0f32A57060, %f45;
	mov.b32 	%r75, %f42;
	shl.b32 	%r76, %r75, 23;
	mov.b32 	%f47, %r76;
	ex2.approx.ftz.f32 	%f48, %f46;
	mul.f32 	%f49, %f48, %f47;
	add.f32 	%f50, %f49, 0f00000000;
	mov.b32 	%r77, %f38;
	shfl.sync.bfly.b32	%r78|%p15, %r77, 4, 31, -1;
	mov.b32 	%f51, %r78;
	add.f32 	%f52, %f38, %f51;
	mov.b32 	%r79, %f52;
	shfl.sync.bfly.b32	%r80|%p16, %r79, 2, 31, -1;
	mov.b32 	%f53, %r80;
	add.f32 	%f54, %f52, %f53;
	mov.b32 	%r81, %f54;
	shfl.sync.bfly.b32	%r82|%p17, %r81, 1, 31, -1;
	mov.b32 	%f55, %r82;
	add.f32 	%f56, %f54, %f55;
	mov.b32 	%r83, %f50;
	shfl.sync.bfly.b32	%r84|%p18, %r83, 4, 31, -1;
	mov.b32 	%f57, %r84;
	add.f32 	%f58, %f50, %f57;
	mov.b32 	%r85, %f58;
	shfl.sync.bfly.b32	%r86|%p19, %r85, 2, 31, -1;
	mov.b32 	%f59, %r86;
	add.f32 	%f60, %f58, %f59;
	mov.b32 	%r87, %f60;
	shfl.sync.bfly.b32	%r88|%p20, %r87, 1, 31, -1;
	mov.b32 	%f61, %r88;
	add.f32 	%f62, %f60, %f61;
	div.rn.f32 	%f63, %f37, %f56;
	mad.lo.s64 	%rd45, %rd50, %rd6, %rd10;
	shl.b64 	%rd46, %rd45, 2;
	add.s64 	%rd47, %rd11, %rd46;
	st.global.f32 	[%rd47], %f63;
	div.rn.f32 	%f64, %f49, %f62;
	shl.b64 	%rd48, %rd6, 2;
	add.s64 	%rd49, %rd47, %rd48;
	st.global.f32 	[%rd49], %f64;
	add.s64 	%rd50, %rd50, %rd12;
	setp.lt.s64 	%p21, %rd50, %rd25;
	@%p21 bra 	$L__BB516_4;
$L__BB516_5:
	ret;

}
	// .globl	_Z15SoftmaxWarpImplI22BroadcastScaleMaskLoadIffbLm4EiE11DirectStoreIffEfLi1ELi1ELi8ELi2ELb1EL9Algorithm0EEvT_T0_ll
.visible .entry _Z15SoftmaxWarpImplI22BroadcastScaleMaskLoadIffbLm4EiE11DirectStoreIffEfLi1ELi1ELi8ELi2ELb1EL9Algorithm0EEvT_T0_ll(
	.param .align 8 .b8 _Z15SoftmaxWarpImplI22BroadcastScaleMaskLoadIffbLm4EiE11DirectStoreIffEfLi1ELi1ELi8ELi2ELb1EL9Algorithm0EEvT_T0_ll_param_0[120],
	.param .align 8 .b8 _Z15SoftmaxWarpImplI22BroadcastScaleMaskLoadIffbLm4EiE11DirectStoreIffEfLi1ELi1ELi8ELi2ELb1EL9Algorithm0EEvT_T0_ll_param_1[16],
	.param .u64 _Z15SoftmaxWarpImplI22BroadcastScaleMaskLoadIffbLm4EiE11DirectStoreIffEfLi1ELi1ELi8ELi2ELb1EL9Algorithm0EEvT_T0_ll_param_2,
	.param .u64 _Z15SoftmaxWarpImplI22BroadcastScaleMaskLoadIffbLm4EiE11DirectStoreIffEfLi1ELi1ELi8ELi2ELb1EL9Algorithm0EEvT_T0_ll_param_3
)
{
	.reg .pred 	%p<30>;
	.reg .b16 	%rs<3>;
	.reg .b32 	%r<89>;
	.reg .b32 	%f<75>;
	.reg .b64 	%rd<51>;

	ld.param.v2.f32 	{%f15, %f16}, [_Z15SoftmaxWarpImplI22BroadcastScaleMaskLoadIffbLm4EiE11DirectStoreIffEfLi1ELi1ELi8ELi2ELb1EL9Algorithm0EEvT_T0_ll_param_0+112];
	ld.param.u64 	%rd20, [_Z15SoftmaxWarpImplI22BroadcastScaleMaskLoadIffbLm4EiE11DirectStoreIffEfLi1ELi1ELi8ELi2ELb1EL9Algorithm0EEvT_T0_ll_param_0+104];
	ld.param.v2.u32 	{%r15, %r16}, [_Z15SoftmaxWarpImplI22BroadcastScaleMaskLoadIffbLm4EiE11DirectStoreIffEfLi1ELi1ELi8ELi2ELb1EL9Algorithm0EEvT_T0_ll_param_0+88];
	ld.param.v2.u32 	{%r13, %r14}, [_Z15SoftmaxWarpImplI22BroadcastScaleMaskLoadIffbLm4EiE11DirectStoreIffEfLi1ELi1ELi8ELi2ELb1EL9Algorithm0EEvT_T0_ll_param_0+80];
	ld.param.v2.u32 	{%r11, %r12}, [_Z15SoftmaxWarpImplI22BroadcastScaleMaskLoadIffbLm4EiE11DirectStoreIffEfLi1ELi1ELi8ELi2ELb1EL9Algorithm0EEvT_T0_ll_param_0+64];
	ld.param.v2.u32 	{%r9, %r10}, [_Z15SoftmaxWarpImplI22BroadcastScaleMaskLoadIffbLm4EiE11DirectStoreIffEfLi1ELi1ELi8ELi2ELb1EL9Algorithm0EEvT_T0_ll_param_0+56];
	ld.param.u64 	%rd16, [_Z15SoftmaxWarpImplI22BroadcastScaleMaskLoadIffbLm4EiE11DirectStoreIffEfLi1ELi1ELi8ELi2ELb1EL9Algorithm0EEvT_T0_ll_param_0+40];
	ld.param.u64 	%rd15, [_Z15SoftmaxWarpImplI22BroadcastScaleMaskLoadIffbLm4EiE11DirectStoreIffEfLi1ELi1ELi8ELi2ELb1EL9Algorithm0EEvT_T0_ll_param_0+32];
	ld.param.u64 	%rd14, [_Z15SoftmaxWarpImplI22BroadcastScaleMaskLoadIffbLm4EiE11DirectStoreIffEfLi1ELi1ELi8ELi2ELb1EL9Algorithm0EEvT_T0_ll_param_0+24];
	ld.param.u64 	%rd13, [_Z15SoftmaxWarpImplI22BroadcastScaleMaskLoadIffbLm4EiE11DirectStoreIffEfLi1ELi1ELi8ELi2ELb1EL9Algorithm0EEvT_T0_ll_param_0+16];
	ld.param.u64 	%rd5, [_Z15SoftmaxWarpImplI22BroadcastScaleMaskLoadIffbLm4EiE11DirectStoreIffEfLi1ELi1ELi8ELi2ELb1EL9Algorithm0EEvT_T0_ll_param_1+8];
	ld.param.u64 	%rd23, [_Z15SoftmaxWarpImplI22BroadcastScaleMaskLoadIffbLm4EiE11DirectStoreIffEfLi1ELi1ELi8ELi2ELb1EL9Algorithm0EEvT_T0_ll_param_1];
	ld.param.u64 	%rd12, [_Z15SoftmaxWarpImplI22BroadcastScaleMaskLoadIffbLm4EiE11DirectStoreIffEfLi1ELi1ELi8ELi2ELb1EL9Algorithm0EEvT_T0_ll_param_0+8];
	ld.param.u64 	%rd11, [_Z15SoftmaxWarpImplI22BroadcastScaleMaskLoadIffbLm4EiE11DirectStoreIffEfLi1ELi1ELi8ELi2ELb1EL9Algorithm0EEvT_T0_ll_param_0];
	ld.param.u64 	%rd21, [_Z15SoftmaxWarpImplI22BroadcastScaleMaskLoadIffbLm4EiE11DirectStoreIffEfLi1ELi1ELi8ELi2ELb1EL9Algorithm0EEvT_T0_ll_param_2];
	ld.param.u64 	%rd22, [_Z15SoftmaxWarpImplI22BroadcastScaleMaskLoadIffbLm4EiE11DirectStoreIffEfLi1ELi1ELi8ELi2ELb1EL9Algorithm0EEvT_T0_ll_param_3];
	cvta.to.global.u64 	%rd1, %rd11;
	cvta.to.global.u64 	%rd2, %rd12;
	cvta.to.global.u64 	%rd4, %rd23;
	setp.lt.s64 	%p1, %rd22, 9;
	@%p1 bra 	$L__BB517_2;
	mov.u64 	%rd24, $str;
	cvta.global.u64 	%rd25, %rd24;
	mov.u64 	%rd26, $str$1;
	cvta.global.u64 	%rd27, %rd26;
	mov.u64 	%rd28, __unnamed_503;
	cvta.global.u64 	%rd29, %rd28;
	{ // callseq 502, 0
	.param .b64 param0;
	st.param.b64 	[param0], %rd25;
	.param .b64 param1;
	st.param.b64 	[param1], %rd27;
	.param .b32 param2;
	st.param.b32 	[param2], 254;
	.param .b64 param3;
	st.param.b64 	[param3], %rd29;
	.param .b64 param4;
	st.param.b64 	[param4], 1;
	call.uni 
	__assertfail, 
	(
	param0, 
	param1, 
	param2, 
	param3, 
	param4
	);
	} // callseq 502
$L__BB517_2:
	mov.u32 	%r17, %ctaid.x;
	mov.u32 	%r18, %ntid.y;
	mov.u32 	%r19, %tid.y;
	mad.lo.s32 	%r20, %r17, %r18, %r19;
	mov.u32 	%r21, %nctaid.x;
	mul.lo.s32 	%r22, %r18, %r21;
	shl.b32 	%r8, %r22, 1;
	shl.b32 	%r23, %r20, 1;
	cvt.s64.s32 	%rd50, %r23;
	setp.le.s64 	%p2, %rd21, %rd50;
	@%p2 bra 	$L__BB517_13;
	mov.u32 	%r24, %tid.x;
	cvt.u64.u32 	%rd7, %r24;
	cvt.s64.s32 	%rd8, %r8;
$L__BB517_4:
	setp.le.s64 	%p3, %rd22, %rd7;
	mov.f32 	%f71, 0fFF800000;
	mov.f32 	%f72, %f71;
	@%p3 bra 	$L__BB517_6;
	setp.eq.s64 	%p4, %rd16, 1;
	setp.eq.s64 	%p5, %rd15, 1;
	setp.eq.s64 	%p6, %rd14, 1;
	setp.eq.s64 	%p7, %rd13, 1;
	mad.lo.s64 	%rd30, %rd20, %rd50, %rd7;
	cvt.u32.u64 	%r25, %rd30;
	div.s32 	%r26, %r25, %r9;
	mul.lo.s32 	%r27, %r26, %r9;
	sub.s32 	%r28, %r25, %r27;
	div.s32 	%r29, %r28, %r10;
	mul.lo.s32 	%r30, %r29, %r10;
	sub.s32 	%r31, %r28, %r30;
	div.s32 	%r32, %r31, %r11;
	mul.lo.s32 	%r33, %r32, %r11;
	sub.s32 	%r34, %r31, %r33;
	selp.b32 	%r35, 0, %r26, %p7;
	selp.b32 	%r36, 0, %r29, %p6;
	selp.b32 	%r37, 0, %r32, %p5;
	selp.b32 	%r38, 0, %r34, %p4;
	mul.lo.s32 	%r39, %r13, %r35;
	mad.lo.s32 	%r40, %r14, %r36, %r39;
	mad.lo.s32 	%r41, %r15, %r37, %r40;
	mad.lo.s32 	%r42, %r16, %r38, %r41;
	shl.b64 	%rd31, %rd30, 32;
	shr.s64 	%rd32, %rd31, 30;
	add.s64 	%rd33, %rd1, %rd32;
	ld.global.f32 	%f18, [%rd33];
	cvt.s64.s32 	%rd34, %r42;
	add.s64 	%rd35, %rd2, %rd34;
	ld.global.u8 	%rs1, [%rd35];
	setp.eq.s16 	%p8, %rs1, 0;
	mul.f32 	%f19, %f18, %f16;
	selp.f32 	%f71, %f15, %f19, %p8;
	max.f32 	%f72, %f71, 0fFF800000;
$L__BB517_6:
	mov.f32 	%f73, 0fFF800000;
	mov.f32 	%f74, %f73;
	@%p3 bra 	$L__BB517_8;
	setp.eq.s64 	%p10, %rd16, 1;
	setp.eq.s64 	%p11, %rd15, 1;
	setp.eq.s64 	%p12, %rd14, 1;
	setp.eq.s64 	%p13, %rd13, 1;
	mad.lo.s64 	%rd36, %rd20, %rd50, %rd20;
	add.s64 	%rd37, %rd36, %rd7;
	cvt.u32.u64 	%r43, %rd37;
	div.s32 	%r44, %r43, %r9;
	mul.lo.s32 	%r45, %r44, %r9;
	sub.s32 	%r46, %r43, %r45;
	div.s32 	%r47, %r46, %r10;
	mul.lo.s32 	%r48, %r47, %r10;
	sub.s32 	%r49, %r46, %r48;
	div.s32 	%r50, %r49, %r11;
	mul.lo.s32 	%r51, %r50, %r11;
	sub.s32 	%r52, %r49, %r51;
	selp.b32 	%r53, 0, %r44, %p13;
	selp.b32 	%r54, 0, %r47, %p12;
	selp.b32 	%r55, 0, %r50, %p11;
	selp.b32 	%r56, 0, %r52, %p10;
	mul.lo.s32 	%r57, %r13, %r53;
	mad.lo.s32 	%r58, %r14, %r54, %r57;
	mad.lo.s32 	%r59, %r15, %r55, %r58;
	mad.lo.s32 	%r60, %r16, %r56, %r59;
	shl.b64 	%rd38, %rd37, 32;
	shr.s64 	%rd39, %rd38, 30;
	add.s64 	%rd40, %rd1, %rd39;
	ld.global.f32 	%f21, [%rd40];
	cvt.s64.s32 	%rd41, %r60;
	add.s64 	%rd42, %rd2, %rd41;
	ld.global.u8 	%rs2, [%rd42];
	setp.eq.s16 	%p14, %rs2, 0;
	mul.f32 	%f22, %f21, %f16;
	selp.f32 	%f73, %f15, %f22, %p14;
	max.f32 	%f74, %f73, 0fFF800000;
$L__BB517_8:
	setp.le.s64 	%p15, %rd22, %rd7;
	mov.b32 	%r61, %f72;
	shfl.sync.bfly.b32	%r62|%p16, %r61, 4, 31, -1;
	mov.b32 	%f23, %r62;
	max.f32 	%f24, %f72, %f23;
	mov.b32 	%r63, %f24;
	shfl.sync.bfly.b32	%r64|%p17, %r63, 2, 31, -1;
	mov.b32 	%f25, %r64;
	max.f32 	%f26, %f24, %f25;
	mov.b32 	%r65, %f26;
	shfl.sync.bfly.b32	%r66|%p18, %r65, 1, 31, -1;
	mov.b32 	%f27, %r66;
	max.f32 	%f28, %f26, %f27;
	mov.b32 	%r67, %f74;
	shfl.sync.bfly.b32	%r68|%p19, %r67, 4, 31, -1;
	mov.b32 	%f29, %r68;
	max.f32 	%f30, %f74, %f29;
	mov.b32 	%r69, %f30;
	shfl.sync.bfly.b32	%r70|%p20, %r69, 2, 31, -1;
	mov.b32 	%f31, %r70;
	max.f32 	%f32, %f30, %f31;
	mov.b32 	%r71, %f32;
	shfl.sync.bfly.b32	%r72|%p21, %r71, 1, 31, -1;
	mov.b32 	%f33, %r72;
	max.f32 	%f34, %f32, %f33;
	sub.f32 	%f35, %f71, %f28;
	fma.rn.f32 	%f36, %f35, 0f3BBB989D, 0f3F000000;
	cvt.sat.f32.f32 	%f37, %f36;
	mov.f32 	%f38, 0f4B400001;
	mov.f32 	%f39, 0f437C0000;
	fma.rm.f32 	%f40, %f37, %f39, %f38;
	add.f32 	%f41, %f40, 0fCB40007F;
	neg.f32 	%f42, %f41;
	fma.rn.f32 	%f43, %f35, 0f3FB8AA3B, %f42;
	fma.rn.f32 	%f44, %f35, 0f32A57060, %f43;
	mov.b32 	%r73, %f40;
	shl.b32 	%r74, %r73, 23;
	mov.b32 	%f45, %r74;
	ex2.approx.ftz.f32 	%f46, %f44;
	mul.f32 	%f47, %f46, %f45;
	add.f32 	%f48, %f47, 0f00000000;
	sub.f32 	%f49, %f73, %f34;
	fma.rn.f32 	%f50, %f49, 0f3BBB989D, 0f3F000000;
	cvt.sat.f32.f32 	%f51, %f50;
	fma.rm.f32 	%f52, %f51, %f39, %f38;
	add.f32 	%f53, %f52, 0fCB40007F;
	neg.f32 	%f54, %f53;
	fma.rn.f32 	%f55, %f49, 0f3FB8AA3B, %f54;
	fma.rn.f32 	%f56, %f49, 0f32A57060, %f55;
	mov.b32 	%r75, %f52;
	shl.b32 	%r76, %r75, 23;
	mov.b32 	%f57, %r76;
	ex2.approx.ftz.f32 	%f58, %f56;
	mul.f32 	%f11, %f58, %f57;
	add.f32 	%f59, %f11, 0f00000000;
	mov.b32 	%r77, %f48;
	shfl.sync.bfly.b32	%r78|%p22, %r77, 4, 31, -1;
	mov.b32 	%f60, %r78;
	add.f32 	%f61, %f48, %f60;
	mov.b32 	%r79, %f61;
	shfl.sync.bfly.b32	%r80|%p23, %r79, 2, 31, -1;
	mov.b32 	%f62, %r80;
	add.f32 	%f63, %f61, %f62;
	mov.b32 	%r81, %f63;
	shfl.sync.bfly.b32	%r82|%p24, %r81, 1, 31, -1;
	mov.b32 	%f64, %r82;
	add.f32 	%f65, %f63, %f64;
	mov.b32 	%r83, %f59;
	shfl.sync.bfly.b32	%r84|%p25, %r83, 4, 31, -1;
	mov.b32 	%f66, %r84;
	add.f32 	%f67, %f59, %f66;
	mov.b32 	%r85, %f67;
	shfl.sync.bfly.b32	%r86|%p26, %r85, 2, 31, -1;
	mov.b32 	%f68, %r86;
	add.f32 	%f69, %f67, %f68;
	mov.b32 	%r87, %f69;
	shfl.sync.bfly.b32	%r88|%p27, %r87, 1, 31, -1;
	mov.b32 	%f70, %r88;
	add.f32 	%f12, %f69, %f70;
	div.rn.f32 	%f13, %f47, %f65;
	@%p15 bra 	$L__BB517_10;
	mad.lo.s64 	%rd43, %rd50, %rd5, %rd7;
	shl.b64 	%rd44, %rd43, 2;
	add.s64 	%rd45, %rd4, %rd44;
	st.global.f32 	[%rd45], %f13;
$L__BB517_10:
	div.rn.f32 	%f14, %f11, %f12;
	@%p15 bra 	$L__BB517_12;
	mad.lo.s64 	%rd46, %rd5, %rd50, %rd5;
	add.s64 	%rd47, %rd46, %rd7;
	shl.b64 	%rd48, %rd47, 2;
	add.s64 	%rd49, %rd4, %rd48;
	st.global.f32 	[%rd49], %f14;
$L__BB517_12:
	add.s64 	%rd50, %rd50, %rd8;
	setp.lt.s64 	%p29, %rd50, %rd21;
	@%p29 bra 	$L__BB517_4;
$L__BB517_13:
	ret;

}
	// .globl	_Z15SoftmaxWarpImplI22BroadcastScaleMaskLoadIffbLm4EiE11DirectStoreIffEfLi1ELi1ELi8ELi1ELb0EL9Algorithm0EEvT_T0_ll
.visible .entry _Z15SoftmaxWarpImplI22BroadcastScaleMaskLoadIffbLm4EiE11DirectStoreIffEfLi1ELi1ELi8ELi1ELb0EL9Algorithm0EEvT_T0_ll(
	.param .align 8 .b8 _Z15SoftmaxWarpImplI22BroadcastScaleMaskLoadIffbLm4EiE11DirectStoreIffEfLi1ELi1ELi8ELi1ELb0EL9Algorithm0EEvT_T0_ll_param_0[120],
	.param .align 8 .b8 _Z15SoftmaxWarpImplI22BroadcastScaleMaskLoadIffbLm4EiE11DirectStoreIffEfLi1ELi1ELi8ELi1ELb0EL9Algorithm0EEvT_T0_ll_param_1[16],
	.param .u64 _Z15SoftmaxWarpImplI22BroadcastScaleMaskLoadIffbLm4EiE11DirectStoreIffEfLi1ELi1ELi8ELi1ELb0EL9Algorithm0EEvT_T0_ll_param_2,
	.param .u64 _Z15SoftmaxWarpImplI22BroadcastScaleMaskLoadIffbLm4EiE11DirectStoreIffEfLi1ELi1ELi8ELi1ELb0EL9Algorithm0EEvT_T0_ll_param_3
)
{
	.reg .pred 	%p<15>;
	.reg .b16 	%rs<2>;
	.reg .b32 	%r<55>;
	.reg .b32 	%f<36>;
	.reg .b64 	%rd<44>;

	ld.param.v2.f32 	{%f3, %f4}, [_Z15SoftmaxWarpImplI22BroadcastScaleMaskLoadIffbLm4EiE11DirectStoreIffEfLi1ELi1ELi8ELi1ELb0EL9Algorithm0EEvT_T0_ll_param_0+112];
	ld.param.u64 	%rd25, [_Z15SoftmaxWarpImplI22BroadcastScaleMaskLoadIffbLm4EiE11DirectStoreIffEfLi1ELi1ELi8ELi1ELb0EL9Algorithm0EEvT_T0_ll_param_0+104];
	ld.param.v2.u32 	{%r15, %r16}, [_Z15SoftmaxWarpImplI22BroadcastScaleMaskLoadIffbLm4EiE11DirectStoreIffEfLi1ELi1ELi8ELi1ELb0EL9Algorithm0EEvT_T0_ll_param_0+88];
	ld.param.v2.u32 	{%r13, %r14}, [_Z15SoftmaxWarpImplI22BroadcastScaleMaskLoadIffbLm4EiE11DirectStoreIffEfLi1ELi1ELi8ELi1ELb0EL9Algorithm0EEvT_T0_ll_param_0+80];
	ld.param.v2.u32 	{%r11, %r12}, [_Z15SoftmaxWarpImplI22BroadcastScaleMaskLoadIffbLm4EiE11DirectStoreIffEfLi1ELi1ELi8ELi1ELb0EL9Algorithm0EEvT_T0_ll_param_0+64];
	ld.param.v2.u32 	{%r9, %r10}, [_Z15SoftmaxWarpImplI22BroadcastScaleMaskLoadIffbLm4EiE11DirectStoreIffEfLi1ELi1ELi8ELi1ELb0EL9Algorithm0EEvT_T0_ll_param_0+56];
	ld.param.u64 	%rd21, [_Z15SoftmaxWarpImplI22BroadcastScaleMaskLoadIffbLm4EiE11DirectStoreIffEfLi1ELi1ELi8ELi1ELb0EL9Algorithm0EEvT_T0_ll_param_0+40];
	ld.param.u64 	%rd20, [_Z15SoftmaxWarpImplI22BroadcastScaleMaskLoadIffbLm4EiE11DirectStoreIffEfLi1ELi1ELi8ELi1ELb0EL9Algorithm0EEvT_T0_ll_param_0+32];
	ld.param.u64 	%rd19, [_Z15SoftmaxWarpImplI22BroadcastScaleMaskLoadIffbLm4EiE11DirectStoreIffEfLi1ELi1ELi8ELi1ELb0EL9Algorithm0EEvT_T0_ll_param_0+24];
	ld.param.u64 	%rd18, [_Z15SoftmaxWarpImplI22BroadcastScaleMaskLoadIffbLm4EiE11DirectStoreIffEfLi1ELi1ELi8ELi1ELb0EL9Algorithm0EEvT_T0_ll_param_0+16];
	ld.param.u64 	%rd17, [_Z15SoftmaxWarpImplI22BroadcastScaleMaskLoadIffbLm4EiE11DirectStoreIffEfLi1ELi1ELi8ELi1ELb0EL9Algorithm0EEvT_T0_ll_param_0+8];
	ld.param.u64 	%rd16, [_Z15SoftmaxWarpImplI22BroadcastScaleMaskLoadIffbLm4EiE11DirectStoreIffEfLi1ELi1ELi8ELi1ELb0EL9Algorithm0EEvT_T0_ll_param_0];
	ld.param.u64 	%rd6, [_Z15SoftmaxWarpImplI22BroadcastScaleMaskLoadIffbLm4EiE11DirectStoreIffEfLi1ELi1ELi8ELi1ELb0EL9Algorithm0EEvT_T0_ll_param_1];
	ld.param.u64 	%rd7, [_Z15SoftmaxWarpImplI22BroadcastScaleMaskLoadIffbLm4EiE11DirectStoreIffEfLi1ELi1ELi8ELi1ELb0EL9Algorithm0EEvT_T0_ll_param_1+8];
	ld.param.u64 	%rd26, [_Z15SoftmaxWarpImplI22BroadcastScaleMaskLoadIffbLm4EiE11DirectStoreIffEfLi1ELi1ELi8ELi1ELb0EL9Algorithm0EEvT_T0_ll_param_2];
	ld.param.u64 	%rd27, [_Z15SoftmaxWarpImplI22BroadcastScaleMaskLoadIffbLm4EiE11DirectStoreIffEfLi1ELi1ELi8ELi1ELb0EL9Algorithm0EEvT_T0_ll_param_3];
	setp.lt.s64 	%p1, %rd27, 9;
	@%p1 bra 	$L__BB518_2;
	mov.u64 	%rd28, $str;
	cvta.global.u64 	%rd29, %rd28;
	mov.u64 	%rd30, $str$1;
	cvta.global.u64 	%rd31, %rd30;
	mov.u64 	%rd32, __unnamed_504;
	cvta.global.u64 	%rd33, %rd32;
	{ // callseq 503, 0
	.param .b64 param0;
	st.param.b64 	[param0], %rd29;
	.param .b64 param1;
	st.param.b64 	[param1], %rd31;
	.param .b32 param2;
	st.param.b32 	[param2], 254;
	.param .b64 param3;
	st.param.b64 	[param3], %rd33;
	.param .b64 param4;
	st.param.b64 	[param4], 1;
	call.uni 
	__assertfail, 
	(
	param0, 
	param1, 
	param2, 
	param3, 
	param4
	);
	} // callseq 503
$L__BB518_2:
	mov.u32 	%r17, %ctaid.x;
	mov.u32 	%r18, %ntid.y;
	mov.u32 	%r19, %tid.y;
	mad.lo.s32 	%r20, %r17, %r18, %r19;
	mov.u32 	%r21, %nctaid.x;
	mul.lo.s32 	%r8, %r21, %r18;
	cvt.s64.s32 	%rd43, %r20;
	setp.le.s64 	%p2, %rd26, %rd43;
	@%p2 bra 	$L__BB518_5;
	mov.u32 	%r22, %tid.x;
	cvt.u64.u32 	%rd9, %r22;
	cvta.to.global.u64 	%rd10, %rd6;
	cvta.to.global.u64 	%rd11, %rd17;
	cvta.to.global.u64 	%rd12, %rd16;
	cvt.s64.s32 	%rd13, %r8;
$L__BB518_4:
	setp.eq.s64 	%p3, %rd21, 1;
	setp.eq.s64 	%p4, %rd20, 1;
	setp.eq.s64 	%p5, %rd19, 1;
	setp.eq.s64 	%p6, %rd18, 1;
	mad.lo.s64 	%rd34, %rd25, %rd43, %rd9;
	cvt.u32.u64 	%r23, %rd34;
	div.s32 	%r24, %r23, %r9;
	mul.lo.s32 	%r25, %r24, %r9;
	sub.s32 	%r26, %r23, %r25;
	div.s32 	%r27, %r26, %r10;
	mul.lo.s32 	%r28, %r27, %r10;
	sub.s32 	%r29, %r26, %r28;
	div.s32 	%r30, %r29, %r11;
	mul.lo.s32 	%r31, %r30, %r11;
	sub.s32 	%r32, %r29, %r31;
	selp.b32 	%r33, 0, %r24, %p6;
	selp.b32 	%r34, 0, %r27, %p5;
	selp.b32 	%r35, 0, %r30, %p4;
	selp.b32 	%r36, 0, %r32, %p3;
	mul.lo.s32 	%r37, %r13, %r33;
	mad.lo.s32 	%r38, %r14, %r34, %r37;
	mad.lo.s32 	%r39, %r15, %r35, %r38;
	mad.lo.s32 	%r40, %r16, %r36, %r39;
	shl.b64 	%rd35, %rd34, 32;
	shr.s64 	%rd36, %rd35, 30;
	add.s64 	%rd37, %rd12, %rd36;
	ld.global.f32 	%f5, [%rd37];
	cvt.s64.s32 	%rd38, %r40;
	add.s64 	%rd39, %rd11, %rd38;
	ld.global.u8 	%rs1, [%rd39];
	setp.eq.s16 	%p7, %rs1, 0;
	mul.f32 	%f6, %f5, %f4;
	selp.f32 	%f7, %f3, %f6, %p7;
	max.f32 	%f8, %f7, 0fFF800000;
	mov.b32 	%r41, %f8;
	shfl.sync.bfly.b32	%r42|%p8, %r41, 4, 31, -1;
	mov.b32 	%f9, %r42;
	max.f32 	%f10, %f8, %f9;
	mov.b32 	%r43, %f10;
	shfl.sync.bfly.b32	%r44|%p9, %r43, 2, 31, -1;
	mov.b32 	%f11, %r44;
	max.f32 	%f12, %f10, %f11;
	mov.b32 	%r45, %f12;
	shfl.sync.bfly.b32	%r46|%p10, %r45, 1, 31, -1;
	mov.b32 	%f13, %r46;
	max.f32 	%f14, %f12, %f13;
	sub.f32 	%f15, %f7, %f14;
	fma.rn.f32 	%f16, %f15, 0f3BBB989D, 0f3F000000;
	cvt.sat.f32.f32 	%f17, %f16;
	mov.f32 	%f18, 0f4B400001;
	mov.f32 	%f19, 0f437C0000;
	fma.rm.f32 	%f20, %f17, %f19, %f18;
	add.f32 	%f21, %f20, 0fCB40007F;
	neg.f32 	%f22, %f21;
	fma.rn.f32 	%f23, %f15, 0f3FB8AA3B, %f22;
	fma.rn.f32 	%f24, %f15, 0f32A57060, %f23;
	mov.b32 	%r47, %f20;
	shl.b32 	%r48, %r47, 23;
	mov.b32 	%f25, %r48;
	ex2.approx.ftz.f32 	%f26, %f24;
	mul.f32 	%f27, %f26, %f25;
	add.f32 	%f28, %f27, 0f00000000;
	mov.b32 	%r49, %f28;
	shfl.sync.bfly.b32	%r50|%p11, %r49, 4, 31, -1;
	mov.b32 	%f29, %r50;
	add.f32 	%f30, %f28, %f29;
	mov.b32 	%r51, %f30;
	shfl.sync.bfly.b32	%r52|%p12, %r51, 2, 31, -1;
	mov.b32 	%f31, %r52;
	add.f32 	%f32, %f30, %f31;
	mov.b32 	%r53, %f32;
	shfl.sync.bfly.b32	%r54|%p13, %r53, 1, 31, -1;
	mov.b32 	%f33, %r54;
	add.f32 	%f34, %f32, %f33;
	div.rn.f32 	%f35, %f27, %f34;
	mad.lo.s64 	%rd40, %rd43, %rd7, %rd9;
	shl.b64 	%rd41, %rd40, 2;
	add.s64 	%rd42, %rd10, %rd41;
	st.global.f32 	[%rd42], %f35;
	add.s64 	%rd43, %rd43, %rd13;
	setp.lt.s64 	%p14, %rd43, %rd26;
	@%p14 bra 	$L__BB518_4;
$L__BB518_5:
	ret;

}
	// .globl	_Z15SoftmaxWarpImplI22BroadcastScaleMaskLoadIffbLm4EiE11DirectStoreIffEfLi1ELi1ELi8ELi1ELb1EL9Algorithm0EEvT_T0_ll
.visible .entry _Z15SoftmaxWarpImplI22BroadcastScaleMaskLoadIffbLm4EiE11DirectStoreIffEfLi1ELi1ELi8ELi1ELb1EL9Algorithm0EEvT_T0_ll(
	.param .align 8 .b8 _Z15SoftmaxWarpImplI22BroadcastScaleMaskLoadIffbLm4EiE11DirectStoreIffEfLi1ELi1ELi8ELi1ELb1EL9Algorithm0EEvT_T0_ll_param_0[120],
	.param .align 8 .b8 _Z15SoftmaxWarpImplI22BroadcastScaleMaskLoadIffbLm4EiE11DirectStoreIffEfLi1ELi1ELi8ELi1ELb1EL9Algorithm0EEvT_T0_ll_param_1[16],
	.param .u64 _Z15SoftmaxWarpImplI22BroadcastScaleMaskLoadIffbLm4EiE11DirectStoreIffEfLi1ELi1ELi8ELi1ELb1EL9Algorithm0EEvT_T0_ll_param_2,
	.param .u64 _Z15SoftmaxWarpImplI22BroadcastScaleMaskLoadIffbLm4EiE11DirectStoreIffEfLi1ELi1ELi8ELi1ELb1EL9Algorithm0EEvT_T0_ll_param_3
)
{
	.reg .pred 	%p<17>;
	.reg .b16 	%rs<2>;
	.reg .b32 	%r<55>;
	.reg .b32 	%f<41>;
	.reg .b64 	%rd<43>;

	ld.param.v2.f32 	{%f8, %f9}, [_Z15SoftmaxWarpImplI22BroadcastScaleMaskLoadIffbLm4EiE11DirectStoreIffEfLi1ELi1ELi8ELi1ELb1EL9Algorithm0EEvT_T0_ll_param_0+112];
	ld.param.u64 	%rd24, [_Z15SoftmaxWarpImplI22BroadcastScaleMaskLoadIffbLm4EiE11DirectStoreIffEfLi1ELi1ELi8ELi1ELb1EL9Algorithm0EEvT_T0_ll_param_0+104];
	ld.param.v2.u32 	{%r15, %r16}, [_Z15SoftmaxWarpImplI22BroadcastScaleMaskLoadIffbLm4EiE11DirectStoreIffEfLi1ELi1ELi8ELi1ELb1EL9Algorithm0EEvT_T0_ll_param_0+88];
	ld.param.v2.u32 	{%r13, %r14}, [_Z15SoftmaxWarpImplI22BroadcastScaleMaskLoadIffbLm4EiE11DirectStoreIffEfLi1ELi1ELi8ELi1ELb1EL9Algorithm0EEvT_T0_ll_param_0+80];
	ld.param.v2.u32 	{%r11, %r12}, [_Z15SoftmaxWarpImplI22BroadcastScaleMaskLoadIffbLm4EiE11DirectStoreIffEfLi1ELi1ELi8ELi1ELb1EL9Algorithm0EEvT_T0_ll_param_0+64];
	ld.param.v2.u32 	{%r9, %r10}, [_Z15SoftmaxWarpImplI22BroadcastScaleMaskLoadIffbLm4EiE11DirectStoreIffEfLi1ELi1ELi8ELi1ELb1EL9Algorithm0EEvT_T0_ll_param_0+56];
	ld.param.u64 	%rd20, [_Z15SoftmaxWarpImplI22BroadcastScaleMaskLoadIffbLm4EiE11DirectStoreIffEfLi1ELi1ELi8ELi1ELb1EL9Algorithm0EEvT_T0_ll_param_0+40];
	ld.param.u64 	%rd19, [_Z15SoftmaxWarpImplI22BroadcastScaleMaskLoadIffbLm4EiE11DirectStoreIffEfLi1ELi1ELi8ELi1ELb1EL9Algorithm0EEvT_T0_ll_param_0+32];
	ld.param.u64 	%rd18, [_Z15SoftmaxWarpImplI22BroadcastScaleMaskLoadIffbLm4EiE11DirectStoreIffEfLi1ELi1ELi8ELi1ELb1EL9Algorithm0EEvT_T0_ll_param_0+24];
	ld.param.u64 	%rd17, [_Z15SoftmaxWarpImplI22BroadcastScaleMaskLoadIffbLm4EiE11DirectStoreIffEfLi1ELi1ELi8ELi1ELb1EL9Algorithm0EEvT_T0_ll_param_0+16];
	ld.param.u64 	%rd16, [_Z15SoftmaxWarpImplI22BroadcastScaleMaskLoadIffbLm4EiE11DirectStoreIffEfLi1ELi1ELi8ELi1ELb1EL9Algorithm0EEvT_T0_ll_param_0+8];
	ld.param.u64 	%rd15, [_Z15SoftmaxWarpImplI22BroadcastScaleMaskLoadIffbLm4EiE11DirectStoreIffEfLi1ELi1ELi8ELi1ELb1EL9Algorithm0EEvT_T0_ll_param_0];
	ld.param.u64 	%rd5, [_Z15SoftmaxWarpImplI22BroadcastScaleMaskLoadIffbLm4EiE11DirectStoreIffEfLi1ELi1ELi8ELi1ELb1EL9Algorithm0EEvT_T0_ll_param_1];
	ld.param.u64 	%rd6, [_Z15SoftmaxWarpImplI22BroadcastScaleMaskLoadIffbLm4EiE11DirectStoreIffEfLi1ELi1ELi8ELi1ELb1EL9Algorithm0EEvT_T0_ll_param_1+8];
	ld.param.u64 	%rd25, [_Z15SoftmaxWarpImplI22BroadcastScaleMaskLoadIffbLm4EiE11DirectStoreIffEfLi1ELi1ELi8ELi1ELb1EL9Algorithm0EEvT_T0_ll_param_2];
	ld.param.u64 	%rd26, [_Z15SoftmaxWarpImplI22BroadcastScaleMaskLoadIffbLm4EiE11DirectStoreIffEfLi1ELi1ELi8ELi1ELb1EL9Algorithm0EEvT_T0_ll_param_3];
	setp.lt.s64 	%p1, %rd26, 9;
	@%p1 bra 	$L__BB519_2;
	mov.u64 	%rd27, $str;
	cvta.global.u64 	%rd28, %rd27;
	mov.u64 	%rd29, $str$1;
	cvta.global.u64 	%rd30, %rd29;
	mov.u64 	%rd31, __unnamed_505;
	cvta.global.u64 	%rd32, %rd31;
	{ // callseq 504, 0
	.param .b64 param0;
	st.param.b64 	[param0], %rd28;
	.param .b64 param1;
	st.param.b64 	[param1], %rd30;
	.param .b32 param2;
	st.param.b32 	[param2], 254;
	.param .b64 param3;
	st.param.b64 	[param3], %rd32;
	.param .b64 param4;
	st.param.b64 	[param4], 1;
	call.uni 
	__assertfail, 
	(
	param0, 
	param1, 
	param2, 
	param3, 
	param4
	);
	} // callseq 504
$L__BB519_2:
	mov.u32 	%r17, %ctaid.x;
	mov.u32 	%r18, %ntid.y;
	mov.u32 	%r19, %tid.y;
	mad.lo.s32 	%r20, %r17, %r18, %r19;
	mov.u32 	%r21, %nctaid.x;
	mul.lo.s32 	%r8, %r21, %r18;
	cvt.s64.s32 	%rd42, %r20;
	setp.le.s64 	%p2, %rd25, %rd42;
	@%p2 bra 	$L__BB519_9;
	mov.u32 	%r22, %tid.x;
	cvt.u64.u32 	%rd8, %r22;
	cvta.to.global.u64 	%rd9, %rd5;
	cvta.to.global.u64 	%rd10, %rd16;
	cvta.to.global.u64 	%rd11, %rd15;
	cvt.s64.s32 	%rd12, %r8;
$L__BB519_4:
	setp.le.s64 	%p3, %rd26, %rd8;
	mov.f32 	%f39, 0fFF800000;
	mov.f32 	%f40, %f39;
	@%p3 bra 	$L__BB519_6;
	setp.eq.s64 	%p4, %rd20, 1;
	setp.eq.s64 	%p5, %rd19, 1;
	setp.eq.s64 	%p6, %rd18, 1;
	setp.eq.s64 	%p7, %rd17, 1;
	mad.lo.s64 	%rd33, %rd24, %rd42, %rd8;
	cvt.u32.u64 	%r23, %rd33;
	div.s32 	%r24, %r23, %r9;
	mul.lo.s32 	%r25, %r24, %r9;
	sub.s32 	%r26, %r23, %r25;
	div.s32 	%r27, %r26, %r10;
	mul.lo.s32 	%r28, %r27, %r10;
	sub.s32 	%r29, %r26, %r28;
	div.s32 	%r30, %r29, %r11;
	mul.lo.s32 	%r31, %r30, %r11;
	sub.s32 	%r32, %r29, %r31;
	selp.b32 	%r33, 0, %r24, %p7;
	selp.b32 	%r34, 0, %r27, %p6;
	selp.b32 	%r35, 0, %r30, %p5;
	selp.b32 	%r36, 0, %r32, %p4;
	mul.lo.s32 	%r37, %r13, %r33;
	mad.lo.s32 	%r38, %r14, %r34, %r37;
	mad.lo.s32 	%r39, %r15, %r35, %r38;
	mad.lo.s32 	%r40, %r16, %r36, %r39;
	shl.b64 	%rd34, %rd33, 32;
	shr.s64 	%rd35, %rd34, 30;
	add.s64 	%rd36, %rd11, %rd35;
	ld.global.f32 	%f11, [%rd36];
	cvt.s64.s32 	%rd37, %r40;
	add.s64 	%rd38, %rd10, %rd37;
	ld.global.u8 	%rs1, [%rd38];
	setp.eq.s16 	%p8, %rs1, 0;
	mul.f32 	%f12, %f11, %f9;
	selp.f32 	%f39, %f8, %f12, %p8;
	max.f32 	%f40, %f39, 0fFF800000;
$L__BB519_6:
	setp.le.s64 	%p9, %rd26, %rd8;
	mov.b32 	%r41, %f40;
	shfl.sync.bfly.b32	%r42|%p10, %r41, 4, 31, -1;
	mov.b32 	%f13, %r42;
	max.f32 	%f14, %f40, %f13;
	mov.b32 	%r43, %f14;
	shfl.sync.bfly.b32	%r44|%p11, %r43, 2, 31, -1;
	mov.b32 	%f15, %r44;
	max.f32 	%f16, %f14, %f15;
	mov.b32 	%r45, %f16;
	shfl.sync.bfly.b32	%r46|%p12, %r45, 1, 31, -1;
	mov.b32 	%f17, %r46;
	max.f32 	%f18, %f16, %f17;
	sub.f32 	%f19, %f39, %f18;
	fma.rn.f32 	%f20, %f19, 0f3BBB989D, 0f3F000000;
	cvt.sat.f32.f32 	%f21, %f20;
	mov.f32 	%f22, 0f4B400001;
	mov.f32 	%f23, 0f437C0000;
	fma.rm.f32 	%f24, %f21, %f23, %f22;
	add.f32 	%f25, %f24, 0fCB40007F;
	neg.f32 	%f26, %f25;
	fma.rn.f32 	%f27, %f19, 0f3FB8AA3B, %f26;
	fma.rn.f32 	%f28, %f19, 0f32A57060, %f27;
	mov.b32 	%r47, %f24;
	shl.b32 	%r48, %r47, 23;
	mov.b32 	%f29, %r48;
	ex2.approx.ftz.f32 	%f30, %f28;
	mul.f32 	%f31, %f30, %f29;
	add.f32 	%f32, %f31, 0f00000000;
	mov.b32 	%r49, %f32;
	shfl.sync.bfly.b32	%r50|%p13, %r49, 4, 31, -1;
	mov.b32 	%f33, %r50;
	add.f32 	%f34, %f32, %f33;
	mov.b32 	%r51, %f34;
	shfl.sync.bfly.b32	%r52|%p14, %r51, 2, 31, -1;
	mov.b32 	%f35, %r52;
	add.f32 	%f36, %f34, %f35;
	mov.b32 	%r53, %f36;
	shfl.sync.bfly.b32	%r54|%p15, %r53, 1, 31, -1;
	mov.b32 	%f37, %r54;
	add.f32 	%f38, %f36, %f37;
	div.rn.f32 	%f7, %f31, %f38;
	@%p9 bra 	$L__BB519_8;
	mad.lo.s64 	%rd39, %rd42, %rd6, %rd8;
	shl.b64 	%rd40, %rd39, 2;
	add.s64 	%rd41, %rd9, %rd40;
	st.global.f32 	[%rd41], %f7;
$L__BB519_8:
	add.s64 	%rd42, %rd42, %rd12;
	setp.lt.s64 	%p16, %rd42, %rd25;
	@%p16 bra 	$L__BB519_4;
$L__BB519_9:
	ret;

}
	// .globl	_Z15SoftmaxWarpImplI22BroadcastScaleMaskLoadIffbLm4EiE11DirectStoreIffEfLi1ELi1ELi16ELi2ELb0EL9Algorithm0EEvT_T0_ll
.visible .entry _Z15SoftmaxWarpImplI22BroadcastScaleMaskLoadIffbLm4EiE11DirectStoreIffEfLi1ELi1ELi16ELi2ELb0EL9Algorithm0EEvT_T0_ll(
	.param .align 8 .b8 _Z15SoftmaxWarpImplI22BroadcastScaleMaskLoadIffbLm4EiE11DirectStoreIffEfLi1ELi1ELi16ELi2ELb0EL9Algorithm0EEvT_T0_ll_param_0[120],
	.param .align 8 .b8 _Z15SoftmaxWarpImplI22BroadcastScaleMaskLoadIffbLm4EiE11DirectStoreIffEfLi1ELi1ELi16ELi2ELb0EL9Algorithm0EEvT_T0_ll_param_1[16],
	.param .u64 _Z15SoftmaxWarpImplI22BroadcastScaleMaskLoadIffbLm4EiE11DirectStoreIffEfLi1ELi1ELi16ELi2ELb0EL9Algorithm0EEvT_T0_ll_param_2,
	.param .u64 _Z15SoftmaxWarpImplI22BroadcastScaleMaskLoadIffbLm4EiE11DirectStoreIffEfLi1ELi1ELi16ELi2ELb0EL9Algorithm0EEvT_T0_ll_param_3
)
{
	.reg .pred 	%p<26>;
	.reg .b16 	%rs<3>;
	.reg .b32 	%r<97>;
	.reg .b32 	%f<73>;
	.reg .b64 	%rd<51>;

	ld.param.v2.f32 	{%f3, %f4}, [_Z15SoftmaxWarpImplI22BroadcastScaleMaskLoadIffbLm4EiE11DirectStoreIffEfLi1ELi1ELi16ELi2ELb0EL9Algorithm0EEvT_T0_ll_param_0+112];
	ld.param.u64 	%rd24, [_Z15SoftmaxWarpImplI22BroadcastScaleMaskLoadIffbLm4EiE11DirectStoreIffEfLi1ELi1ELi16ELi2ELb0EL9Algorithm0EEvT_T0_ll_param_0+104];
	ld.param.v2.u32 	{%r15, %r16}, [_Z15SoftmaxWarpImplI22BroadcastScaleMaskLoadIffbLm4EiE11DirectStoreIffEfLi1ELi1ELi16ELi2ELb0EL9Algorithm0EEvT_T0_ll_param_0+88];
	ld.param.v2.u32 	{%r13, %r14}, [_Z15SoftmaxWarpImplI22BroadcastScaleMaskLoadIffbLm4EiE11DirectStoreIffEfLi1ELi1ELi16ELi2ELb0EL9Algorithm0EEvT_T0_ll_param_0+80];
	ld.param.v2.u32 	{%r11, %r12}, [_Z15SoftmaxWarpImplI22BroadcastScaleMaskLoadIffbLm4EiE11DirectStoreIffEfLi1ELi1ELi16ELi2ELb0EL9Algorithm0EEvT_T0_ll_param_0+64];
	ld.param.v2.u32 	{%r9, %r10}, [_Z15SoftmaxWarpImplI22BroadcastScaleMaskLoadIffbLm4EiE11DirectStoreIffEfLi1ELi1ELi16ELi2ELb0EL9Algorithm0EEvT_T0_ll_param_0+56];
	ld.param.u64 	%rd20, [_Z15SoftmaxWarpImplI22BroadcastScaleMaskLoadIffbLm4EiE11DirectStoreIffEfLi1ELi1ELi16ELi2ELb0EL9Algorithm0EEvT_T0_ll_param_0+40];
	ld.param.u64 	%rd19, [_Z15SoftmaxWarpImplI22BroadcastScaleMaskLoadIffbLm4EiE11DirectStoreIffEfLi1ELi1ELi16ELi2ELb0EL9Algorithm0EEvT_T0_ll_param_0+32];
	ld.param.u64 	%rd18, [_Z15SoftmaxWarpImplI22BroadcastScaleMaskLoadIffbLm4EiE11DirectStoreIffEfLi1ELi1ELi16ELi2ELb0EL9Algorithm0EEvT_T0_ll_param_0+24];
	ld.param.u64 	%rd17, [_Z15SoftmaxWarpImplI22BroadcastScaleMaskLoadIffbLm4EiE11DirectStoreIffEfLi1ELi1ELi16ELi2ELb0EL9Algorithm0EEvT_T0_ll_param_0+16];
	ld.param.u64 	%rd16, [_Z15SoftmaxWarpImplI22BroadcastScaleMaskLoadIffbLm4EiE11DirectStoreIffEfLi1ELi1ELi16ELi2ELb0EL9Algorithm0EEvT_T0_ll_param_0+8];
	ld.param.u64 	%rd15, [_Z15SoftmaxWarpImplI22BroadcastScaleMaskLoadIffbLm4EiE11DirectStoreIffEfLi1ELi1ELi16ELi2ELb0EL9Algorithm0EEvT_T0_ll_param_0];
	ld.param.u64 	%rd5, [_Z15SoftmaxWarpImplI22BroadcastScaleMaskLoadIffbLm4EiE11DirectStoreIffEfLi1ELi1ELi16ELi2ELb0EL9Algorithm0EEvT_T0_ll_param_1];
	ld.param.u64 	%rd6, [_Z15SoftmaxWarpImplI22BroadcastScaleMaskLoadIffbLm4EiE11DirectStoreIffEfLi1ELi1ELi16ELi2ELb0EL9Algorithm0EEvT_T0_ll_param_1+8];
	ld.param.u64 	%rd25, [_Z15SoftmaxWarpImplI22BroadcastScaleMaskLoadIffbLm4EiE11DirectStoreIffEfLi1ELi1ELi16ELi2ELb0EL9Algorithm0EEvT_T0_ll_param_2];
	ld.param.u64 	%rd26, [_Z15SoftmaxWarpImplI22BroadcastScaleMaskLoadIffbLm4EiE11DirectStoreIffEfLi1ELi1ELi16ELi2ELb0EL9Algorithm0EEvT_T0_ll_param_3];
	setp.lt.s64 	%p1, %rd26, 17;
	@%p1 bra 	$L__BB520_2;
	mov.u64 	%rd27, $str;
	cvta.global.u64 	%rd28, %rd27;
	mov.u64 	%rd29, $str$1;
	cvta.global.u64 	%rd30, %rd29;
	mov.u64 	%rd31, __unnamed_506;
	cvta.global.u64 	%rd32, %rd31;
	{ // callseq 505, 0
	.param .b64 param0;
	st.param.b64 	[param0], %rd28;
	.param .b64 param1;
	st.param.b64 	[param1], %rd30;
	.param .b32 param2;
	st.param.b32 	[param2], 254;
	.param .b64 param3;
	st.param.b64 	[param3], %rd32;
	.param .b64 param4;
	st.param.b64 	[param4], 1;
	call.uni 
	__assertfail, 
	(
	param0, 
	param1, 
	param2, 
	param3, 
	param4
	);
	} // callseq 505
$L__BB520_2:
	mov.u32 	%r17, %ctaid.x;
	mov.u32 	%r18, %ntid.y;
	mov.u32 	%r19, %tid.y;
	mad.lo.s32 	%r20, %r17, %r18, %r19;
	mov.u32 	%r21, %nctaid.x;
	mul.lo.s32 	%r22, %r18, %r21;
	shl.b32 	%r8, %r22, 1;
	shl.b32 	%r23, %r20, 1;
	cvt.s64.s32 	%rd50, %r23;
	setp.le.s64 	%p2, %rd25, %rd50;
	@%p2 bra 	$L__BB520_5;
	cvta.to.global.u64 	%rd8, %rd15;
	cvta.to.global.u64 	%rd9, %rd16;
	mov.u32 	%r24, %tid.x;
	cvt.u64.u32 	%rd10, %r24;
	cvta.to.global.u64 	%rd11, %rd5;
	cvt.s64.s32 	%rd12, %r8;
$L__BB520_4:
	setp.eq.s64 	%p3, %rd20, 1;
	setp.eq.s64 	%p4, %rd19, 1;
	setp.eq.s64 	%p5, %rd18, 1;
	setp.eq.s64 	%p6, %rd17, 1;
	mad.lo.s64 	%rd33, %rd24, %rd50, %rd10;
	cvt.u32.u64 	%r25, %rd33;
	div.s32 	%r26, %r25, %r9;
	mul.lo.s32 	%r27, %r26, %r9;
	sub.s32 	%r28, %r25, %r27;
	div.s32 	%r29, %r28, %r10;
	mul.lo.s32 	%r30, %r29, %r10;
	sub.s32 	%r31, %r28, %r30;
	div.s32 	%r32, %r31, %r11;
	mul.lo.s32 	%r33, %r32, %r11;
	sub.s32 	%r34, %r31, %r33;
	selp.b32 	%r35, 0, %r26, %p6;
	selp.b32 	%r36, 0, %r29, %p5;
	selp.b32 	%r37, 0, %r32, %p4;
	selp.b32 	%r38, 0, %r34, %p3;
	mul.lo.s32 	%r39, %r13, %r35;
	mad.lo.s32 	%r40, %r14, %r36, %r39;
	mad.lo.s32 	%r41, %r15, %r37, %r40;
	mad.lo.s32 	%r42, %r16, %r38, %r41;
	shl.b64 	%rd34, %rd33, 32;
	shr.s64 	%rd35, %rd34, 30;
	add.s64 	%rd36, %rd8, %rd35;
	ld.global.f32 	%f5, [%rd36];
	cvt.s64.s32 	%rd37, %r42;
	add.s64 	%rd38, %rd9, %rd37;
	ld.global.u8 	%rs1, [%rd38];
	setp.eq.s16 	%p7, %rs1, 0;
	mul.f32 	%f6, %f5, %f4;
	selp.f32 	%f7, %f3, %f6, %p7;
	max.f32 	%f8, %f7, 0fFF800000;
	add.s64 	%rd39, %rd33, %rd24;
	cvt.u32.u64 	%r43, %rd39;
	div.s32 	%r44, %r43, %r9;
	mul.lo.s32 	%r45, %r44, %r9;
	sub.s32 	%r46, %r43, %r45;
	div.s32 	%r47, %r46, %r10;
	mul.lo.s32 	%r48, %r47, %r10;
	sub.s32 	%r49, %r46, %r48;
	div.s32 	%r50, %r49, %r11;
	mul.lo.s32 	%r51, %r50, %r11;
	sub.s32 	%r52, %r49, %r51;
	selp.b32 	%r53, 0, %r44, %p6;
	selp.b32 	%r54, 0, %r47, %p5;
	selp.b32 	%r55, 0, %r50, %p4;
	selp.b32 	%r56, 0, %r52, %p3;
	mul.lo.s32 	%r57, %r13, %r53;
	mad.lo.s32 	%r58, %r14, %r54, %r57;
	mad.lo.s32 	%r59, %r15, %r55, %r58;
	mad.lo.s32 	%r60, %r16, %r56, %r59;
	shl.b64 	%rd40, %rd39, 32;
	shr.s64 	%rd41, %rd40, 30;
	add.s64 	%rd42, %rd8, %rd41;
	ld.global.f32 	%f9, [%rd42];
	cvt.s64.s32 	%rd43, %r60;
	add.s64 	%rd44, %rd9, %rd43;
	ld.global.u8 	%rs2, [%rd44];
	setp.eq.s16 	%p8, %rs2, 0;
	mul.f32 	%f10, %f9, %f4;
	selp.f32 	%f11, %f3, %f10, %p8;
	max.f32 	%f12, %f11, 0fFF800000;
	mov.b32 	%r61, %f8;
	shfl.sync.bfly.b32	%r62|%p9, %r61, 8, 31, -1;
	mov.b32 	%f13, %r62;
	max.f32 	%f14, %f8, %f13;
	mov.b32 	%r63, %f14;
	shfl.sync.bfly.b32	%r64|%p10, %r63, 4, 31, -1;
	mov.b32 	%f15, %r64;
	max.f32 	%f16, %f14, %f15;
	mov.b32 	%r65, %f16;
	shfl.sync.bfly.b32	%r66|%p11, %r65, 2, 31, -1;
	mov.b32 	%f17, %r66;
	max.f32 	%f18, %f16, %f17;
	mov.b32 	%r67, %f18;
	shfl.sync.bfly.b32	%r68|%p12, %r67, 1, 31, -1;
	mov.b32 	%f19, %r68;
	max.f32 	%f20, %f18, %f19;
	mov.b32 	%r69, %f12;
	shfl.sync.bfly.b32	%r70|%p13, %r69, 8, 31, -1;
	mov.b32 	%f21, %r70;
	max.f32 	%f22, %f12, %f21;
	mov.b32 	%r71, %f22;
	shfl.sync.bfly.b32	%r72|%p14, %r71, 4, 31, -1;
	mov.b32 	%f23, %r72;
	max.f32 	%f24, %f22, %f23;
	mov.b32 	%r73, %f24;
	shfl.sync.bfly.b32	%r74|%p15, %r73, 2, 31, -1;
	mov.b32 	%f25, %r74;
	max.f32 	%f26, %f24, %f25;
	mov.b32 	%r75, %f26;
	shfl.sync.bfly.b32	%r76|%p16, %r75, 1, 31, -1;
	mov.b32 	%f27, %r76;
	max.f32 	%f28, %f26, %f27;
	sub.f32 	%f29, %f7, %f20;
	fma.rn.f32 	%f30, %f29, 0f3BBB989D, 0f3F000000;
	cvt.sat.f32.f32 	%f31, %f30;
	mov.f32 	%f32, 0f4B400001;
	mov.f32 	%f33, 0f437C0000;
	fma.rm.f32 	%f34, %f31, %f33, %f32;
	add.f32 	%f35, %f34, 0fCB40007F;
	neg.f32 	%f36, %f35;
	fma.rn.f32 	%f37, %f29, 0f3FB8AA3B, %f36;
	fma.rn.f32 	%f38, %f29, 0f32A57060, %f37;
	mov.b32 	%r77, %f34;
	shl.b32 	%r78, %r77, 23;
	mov.b32 	%f39, %r78;
	ex2.approx.ftz.f32 	%f40, %f38;
	mul.f32 	%f41, %f40, %f39;
	add.f32 	%f42, %f41, 0f00000000;
	sub.f32 	%f43, %f11, %f28;
	fma.rn.f32 	%f44, %f43, 0f3BBB989D, 0f3F000000;
	cvt.sat.f32.f32 	%f45, %f44;
	fma.rm.f32 	%f46, %f45, %f33, %f32;
	add.f32 	%f47, %f46, 0fCB40007F;
	neg.f32 	%f48, %f47;
	fma.rn.f32 	%f49, %f43, 0f3FB8AA3B, %f48;
	fma.rn.f32 	%f50, %f43, 0f32A57060, %f49;
	mov.b32 	%r79, %f46;
	shl.b32 	%r80, %r79, 23;
	mov.b32 	%f51, %r80;
	ex2.approx.ftz.f32 	%f52, %f50;
	mul.f32 	%f53, %f52, %f51;
	add.f32 	%f54, %f53, 0f00000000;
	mov.b32 	%r81, %f42;
	shfl.sync.bfly.b32	%r82|%p17, %r81, 8, 31, -1;
	mov.b32 	%f55, %r82;
	add.f32 	%f56, %f42, %f55;
	mov.b32 	%r83, %f56;
	shfl.sync.bfly.b32	%r84|%p18, %r83, 4, 31, -1;
	mov.b32 	%f57, %r84;
	add.f32 	%f58, %f56, %f57;
	mov.b32 	%r85, %f58;
	shfl.sync.bfly.b32	%r86|%p19, %r85, 2, 31, -1;
	mov.b32 	%f59, %r86;
	add.f32 	%f60, %f58, %f59;
	mov.b32 	%r87, %f60;
	shfl.sync.bfly.b32	%r88|%p20, %r87, 1, 31, -1;
	mov.b32 	%f61, %r88;
	add.f32 	%f62, %f60, %f61;
	mov.b32 	%r89, %f54;
	shfl.sync.bfly.b32	%r90|%p21, %r89, 8, 31, -1;
	mov.b32 	%f63, %r90;
	add.f32 	%f64, %f54, %f63;
	mov.b32 	%r91, %f64;
	shfl.sync.bfly.b32	%r92|%p22, %r91, 4, 31, -1;
	mov.b32 	%f65, %r92;
	add.f32 	%f66, %f64, %f65;
	mov.b32 	%r93, %f66;
	shfl.sync.bfly.b32	%r94|%p23, %r93, 2, 31, -1;
	mov.b32 	%f67, %r94;
	add.f32 	%f68, %f66, %f67;
	mov.b32 	%r95, %f68;
	shfl.sync.bfly.b32	%r96|%p24, %r95, 1, 31, -1;
	mov.b32 	%f69, %r96;
	add.f32 	%f70, %f68, %f69;
	div.rn.f32 	%f71, %f41, %f62;
	mad.lo.s64 	%rd45, %rd50, %rd6, %rd10;
	shl.b64 	%rd46, %rd45, 2;
	add.s64 	%rd47, %rd11, %rd46;
	st.global.f32 	[%rd47], %f71;
	div.rn.f32 	%f72, %f53, %f70;
	shl.b64 	%rd48, %rd6, 2;
	add.s64 	%rd49, %rd47, %rd48;
	st.global.f32 	[%rd49], %f72;
	add.s64 	%rd50, %rd50, %rd12;
	setp.lt.s64 	%p25, %rd50, %rd25;
	@%p25 bra 	$L__BB520_4;
$L__BB520_5:
	ret;

}
	// .globl	_Z15SoftmaxWarpImplI22BroadcastScaleMaskLoadIffbLm4EiE11DirectStoreIffEfLi1ELi1ELi16ELi2ELb1EL9Algorithm0EEvT_T0_ll
.visible .entry _Z15SoftmaxWarpImplI22BroadcastScaleMaskLoadIffbLm4EiE11DirectStoreIffEfLi1ELi1ELi16ELi2ELb1EL9Algorithm0EEvT_T0_ll(
	.param .align 8 .b8 _Z15SoftmaxWarpImplI22BroadcastScaleMaskLoadIffbLm4EiE11DirectStoreIffEfLi1ELi1ELi16ELi2ELb1EL9Algorithm0EEvT_T0_ll_param_0[120],
	.param .align 8 .b8 _Z15SoftmaxWarpImplI22BroadcastScaleMaskLoadIffbLm4EiE11DirectStoreIffEfLi1ELi1ELi16ELi2ELb1EL9Algorithm0EEvT_T0_ll_param_1[16],
	.param .u64 _Z15SoftmaxWarpImplI22BroadcastScaleMaskLoadIffbLm4EiE11DirectStoreIffEfLi1ELi1ELi16ELi2ELb1EL9Algorithm0EEvT_T0_ll_param_2,
	.param .u64 _Z15SoftmaxWarpImplI22BroadcastScaleMaskLoadIffbLm4EiE11DirectStoreIffEfLi1ELi1ELi16ELi2ELb1EL9Algorithm0EEvT_T0_ll_param_3
)
{
	.reg .pred 	%p<34>;
	.reg .b16 	%rs<3>;
	.reg .b32 	%r<97>;
	.reg .b32 	%f<83>;
	.reg .b64 	%rd<51>;

	ld.param.v2.f32 	{%f15, %f16}, [_Z15SoftmaxWarpImplI22BroadcastScaleMaskLoadIffbLm4EiE11DirectStoreIffEfLi1ELi1ELi16ELi2ELb1EL9Algorithm0EEvT_T0_ll_param_0+112];
	ld.param.u64 	%rd20, [_Z15SoftmaxWarpImplI22BroadcastScaleMaskLoadIffbLm4EiE11DirectStoreIffEfLi1ELi1ELi16ELi2ELb1EL9Algorithm0EEvT_T0_ll_param_0+104];
	ld.param.v2.u32 	{%r15, %r16}, [_Z15SoftmaxWarpImplI22BroadcastScaleMaskLoadIffbLm4EiE11DirectStoreIffEfLi1ELi1ELi16ELi2ELb1EL9Algorithm0EEvT_T0_ll_param_0+88];
	ld.param.v2.u32 	{%r13, %r14}, [_Z15SoftmaxWarpImplI22BroadcastScaleMaskLoadIffbLm4EiE11DirectStoreIffEfLi1ELi1ELi16ELi2ELb1EL9Algorithm0EEvT_T0_ll_param_0+80];
	ld.param.v2.u32 	{%r11, %r12}, [_Z15SoftmaxWarpImplI22BroadcastScaleMaskLoadIffbLm4EiE11DirectStoreIffEfLi1ELi1ELi16ELi2ELb1EL9Algorithm0EEvT_T0_ll_param_0+64];
	ld.param.v2.u32 	{%r9, %r10}, [_Z15SoftmaxWarpImplI22BroadcastScaleMaskLoadIffbLm4EiE11DirectStoreIffEfLi1ELi1ELi16ELi2ELb1EL9Algorithm0EEvT_T0_ll_param_0+56];
	ld.param.u64 	%rd16, [_Z15SoftmaxWarpImplI22BroadcastScaleMaskLoadIffbLm4EiE11DirectStoreIffEfLi1ELi1ELi16ELi2ELb1EL9Algorithm0EEvT_T0_ll_param_0+40];
	ld.param.u64 	%rd15, [_Z15SoftmaxWarpImplI22BroadcastScaleMaskLoadIffbLm4EiE11DirectStoreIffEfLi1ELi1ELi16ELi2ELb1EL9Algorithm0EEvT_T0_ll_param_0+32];
	ld.param.u64 	%rd14, [_Z15SoftmaxWarpImplI22BroadcastScaleMaskLoadIffbLm4EiE11DirectStoreIffEfLi1ELi1ELi16ELi2ELb1EL9Algorithm0EEvT_T0_ll_param_0+24];
	ld.param.u64 	%rd13, [_Z15SoftmaxWarpImplI22BroadcastScaleMaskLoadIffbLm4EiE11DirectStoreIffEfLi1ELi1ELi16ELi2ELb1EL9Algorithm0EEvT_T0_ll_param_0+16];
	ld.param.u64 	%rd5, [_Z15SoftmaxWarpImplI22BroadcastScaleMaskLoadIffbLm4EiE11DirectStoreIffEfLi1ELi1ELi16ELi2ELb1EL9Algorithm0EEvT_T0_ll_param_1+8];
	ld.param.u64 	%rd23, [_Z15SoftmaxWarpImplI22BroadcastScaleMaskLoadIffbLm4EiE11DirectStoreIffEfLi1ELi1ELi16ELi2ELb1EL9Algorithm0EEvT_T0_ll_param_1];
	ld.param.u64 	%rd12, [_Z15SoftmaxWarpImplI22BroadcastScaleMaskLoadIffbLm4EiE11DirectStoreIffEfLi1ELi1ELi16ELi2ELb1EL9Algorithm0EEvT_T0_ll_param_0+8];
	ld.param.u64 	%rd11, [_Z15SoftmaxWarpImplI22BroadcastScaleMaskLoadIffbLm4EiE11DirectStoreIffEfLi1ELi1ELi16ELi2ELb1EL9Algorithm0EEvT_T0_ll_param_0];
	ld.param.u64 	%rd21, [_Z15SoftmaxWarpImplI22BroadcastScaleMaskLoadIffbLm4EiE11DirectStoreIffEfLi1ELi1ELi16ELi2ELb1EL9Algorithm0EEvT_T0_ll_param_2];
	ld.param.u64 	%rd22, [_Z15SoftmaxWarpImplI22BroadcastScaleMaskLoadIffbLm4EiE11DirectStoreIffEfLi1ELi1ELi16ELi2ELb1EL9Algorithm0EEvT_T0_ll_param_3];
	cvta.to.global.u64 	%rd1, %rd11;
	cvta.to.global.u64 	%rd2, %rd12;
	cvta.to.global.u64 	%rd4, %rd23;
	setp.lt.s64 	%p1, %rd22, 17;
	@%p1 bra 	$L__BB521_2;
	mov.u64 	%rd24, $str;
	cvta.global.u64 	%rd25, %rd24;
	mov.u64 	%rd26, $str$1;
	cvta.global.u64 	%rd27, %rd26;
	mov.u64 	%rd28, __unnamed_507;
	cvta.global.u64 	%rd29, %rd28;
	{ // callseq 506, 0
	.param .b64 param0;
	st.param.b64 	[param0], %rd25;
	.param .b64 param1;
	st.param.b64 	[param1], %rd27;
	.param .b32 param2;
	st.param.b32 	[param2], 254;
	.param .b64 param3;
	st.param.b64 	[param3], %rd29;
	.param .b64 param4;
	st.param.b64 	[param4], 1;
	call.uni 
	__assertfail, 
	(
	param0, 
	param1, 
	param2, 
	param3, 
	param4
	);
	} // callseq 506
$L__BB521_2:
	mov.u32 	%r17, %ctaid.x;
	mov.u32 	%r18, %ntid.y;
	mov.u32 	%r19, %tid.y;
	mad.lo.s32 	%r20, %r17, %r18, %r19;
	mov.u32 	%r21, %nctaid.x;
	mul.lo.s32 	%r22, %r18, %r21;
	shl.b32 	%r8, %r22, 1;
	shl.b32 	%r23, %r20, 1;
	cvt.s64.s32 	%rd50, %r23;
	setp.le.s64 	%p2, %rd21, %rd50;
	@%p2 bra 	$L__BB521_13;
	mov.u32 	%r24, %tid.x;
	cvt.u64.u32 	%rd7, %r24;
	cvt.s64.s32 	%rd8, %r8;
$L__BB521_4:
	setp.le.s64 	%p3, %rd22, %rd7;
	mov.f32 	%f79, 0fFF800000;
	mov.f32 	%f80, %f79;
	@%p3 bra 	$L__BB521_6;
	setp.eq.s64 	%p4, %rd16, 1;
	setp.eq.s64 	%p5, %rd15, 1;
	setp.eq.s64 	%p6, %rd14, 1;
	setp.eq.s64 	%p7, %rd13, 1;
	mad.lo.s64 	%rd30, %rd20, %rd50, %rd7;
	cvt.u32.u64 	%r25, %rd30;
	div.s32 	%r26, %r25, %r9;
	mul.lo.s32 	%r27, %r26, %r9;
	sub.s32 	%r28, %r25, %r27;
	div.s32 	%r29, %r28, %r10;
	mul.lo.s32 	%r30, %r29, %r10;
	sub.s32 	%r31, %r28, %r30;
	div.s32 	%r32, %r31, %r11;
	mul.lo.s32 	%r33, %r32, %r11;
	sub.s32 	%r34, %r31, %r33;
	selp.b32 	%r35, 0, %r26, %p7;
	selp.b32 	%r36, 0, %r29, %p6;
	selp.b32 	%r37, 0, %r32, %p5;
	selp.b32 	%r38, 0, %r34, %p4;
	mul.lo.s32 	%r39, %r13, %r35;
	mad.lo.s32 	%r40, %r14, %r36, %r39;
	mad.lo.s32 	%r41, %r15, %r37, %r40;
	mad.lo.s32 	%r42, %r16, %r38, %r41;
	shl.b64 	%rd31, %rd30, 32;
	shr.s64 	%rd32, %rd31, 30;
	add.s64 	%rd33, %rd1, %rd32;
	ld.global.f32 	%f18, [%rd33];
	cvt.s64.s32 	%rd34, %r42;
	add.s64 	%rd35, %rd2, %rd34;
	ld.global.u8 	%rs1, [%rd35];
	setp.eq.s16 	%p8, %rs1, 0;
	mul.f32 	%f19, %f18, %f16;
	selp.f32 	%f79, %f15, %f19, %p8;
	max.f32 	%f80, %f79, 0fFF800000;
$L__BB521_6:
	mov.f32 	%f81, 0fFF800000;
	mov.f32 	%f82, %f81;
	@%p3 bra 	$L__BB521_8;
	setp.eq.s64 	%p10, %rd16, 1;
	setp.eq.s64 	%p11, %rd15, 1;
	setp.eq.s64 	%p12, %rd14, 1;
	setp.eq.s64 	%p13, %rd13, 1;
	mad.lo.s64 	%rd36, %rd20, %rd50, %rd20;
	add.s64 	%rd37, %rd36, %rd7;
	cvt.u32.u64 	%r43, %rd37;
	div.s32 	%r44, %r43, %r9;
	mul.lo.s32 	%r45, %r44, %r9;
	sub.s32 	%r46, %r43, %r45;
	div.s32 	%r47, %r46, %r10;
	mul.lo.s32 	%r48, %r47, %r10;
	sub.s32 	%r49, %r46, %r48;
	div.s32 	%r50, %r49, %r11;
	mul.lo.s32 	%r51, %r50, %r11;
	sub.s32 	%r52, %r49, %r51;
	selp.b32 	%r53, 0, %r44, %p13;
	selp.b32 	%r54, 0, %r47, %p12;
	selp.b32 	%r55, 0, %r50, %p11;
	selp.b32 	%r56, 0, %r52, %p10;
	mul.lo.s32 	%r57, %r13, %r53;
	mad.lo.s32 	%r58, %r14, %r54, %r57;
	mad.lo.s32 	%r59, %r15, %r55, %r58;
	mad.lo.s32 	%r60, %r16, %r56, %r59;
	shl.b64 	%rd38, %rd37, 32;
	shr.s64 	%rd39, %rd38, 30;
	add.s64 	%rd40, %rd1, %rd39;
	ld.global.f32 	%f21, [%rd40];
	cvt.s64.s32 	%rd41, %r60;
	add.s64 	%rd42, %rd2, %rd41;
	ld.global.u8 	%rs2, [%rd42];
	setp.eq.s16 	%p14, %rs2, 0;
	mul.f32 	%f22, %f21, %f16;
	selp.f32 	%f81, %f15, %f22, %p14;
	max.f32 	%f82, %f81, 0fFF800000;
$L__BB521_8:
	setp.le.s64 	%p15, %rd22, %rd7;
	mov.b32 	%r61, %f80;
	shfl.sync.bfly.b32	%r62|%p16, %r61, 8, 31, -1;
	mov.b32 	%f23, %r62;
	max.f32 	%f24, %f80, %f23;
	mov.b32 	%r63, %f24;
	shfl.sync.bfly.b32	%r64|%p17, %r63, 4, 31, -1;
	mov.b32 	%f25, %r64;
	max.f32 	%f26, %f24, %f25;
	mov.b32 	%r65, %f26;
	shfl.sync.bfly.b32	%r66|%p18, %r65, 2, 31, -1;
	mov.b32 	%f27, %r66;
	max.f32 	%f28, %f26, %f27;
	mov.b32 	%r67, %f28;
	shfl.sync.bfly.b32	%r68|%p19, %r67, 1, 31, -1;
	mov.b32 	%f29, %r68;
	max.f32 	%f30, %f28, %f29;
	mov.b32 	%r69, %f82;
	shfl.sync.bfly.b32	%r70|%p20, %r69, 8, 31, -1;
	mov.b32 	%f31, %r70;
	max.f32 	%f32, %f82, %f31;
	mov.b32 	%r71, %f32;
	shfl.sync.bfly.b32	%r72|%p21, %r71, 4, 31, -1;
	mov.b32 	%f33, %r72;
	max.f32 	%f34, %f32, %f33;
	mov.b32 	%r73, %f34;
	shfl.sync.bfly.b32	%r74|%p22, %r73, 2, 31, -1;
	mov.b32 	%f35, %r74;
	max.f32 	%f36, %f34, %f35;
	mov.b32 	%r75, %f36;
	shfl.sync.bfly.b32	%r76|%p23, %r75, 1, 31, -1;
	mov.b32 	%f37, %r76;
	max.f32 	%f38, %f36, %f37;
	sub.f32 	%f39, %f79, %f30;
	fma.rn.f32 	%f40, %f39, 0f3BBB989D, 0f3F000000;
	cvt.sat.f32.f32 	%f41, %f40;
	mov.f32 	%f42, 0f4B400001;
	mov.f32 	%f43, 0f437C0000;
	fma.rm.f32 	%f44, %f41, %f43, %f42;
	add.f32 	%f45, %f44, 0fCB40007F;
	neg.f32 	%f46, %f45;
	fma.rn.f32 	%f47, %f39, 0f3FB8AA3B, %f46;
	fma.rn.f32 	%f48, %f39, 0f32A57060, %f47;
	mov.b32 	%r77, %f44;
	shl.b32 	%r78, %r77, 23;
	mov.b32 	%f49, %r78;
	ex2.approx.ftz.f32 	%f50, %f48;
	mul.f32 	%f51, %f50, %f49;
	add.f32 	%f52, %f51, 0f00000000;
	sub.f32 	%f53, %f81, %f38;
	fma.rn.f32 	%f54, %f53, 0f3BBB989D, 0f3F000000;
	cvt.sat.f32.f32 	%f55, %f54;
	fma.rm.f32 	%f56, %f55, %f43, %f42;
	add.f32 	%f57, %f56, 0fCB40007F;
	neg.f32 	%f58, %f57;
	fma.rn.f32 	%f59, %f53, 0f3FB8AA3B, %f58;
	fma.rn.f32 	%f60, %f53, 0f32A57060, %f59;
	mov.b32 	%r79, %f56;
	shl.b32 	%r80, %r79, 23;
	mov.b32 	%f61, %r80;
	ex2.approx.ftz.f32 	%f62, %f60;
	mul.f32 	%f11, %f62, %f61;
	add.f32 	%f63, %f11, 0f00000000;
	mov.b32 	%r81, %f52;
	shfl.sync.bfly.b32	%r82|%p24, %r81, 8, 31, -1;
	mov.b32 	%f64, %r82;
	add.f32 	%f65, %f52, %f64;
	mov.b32 	%r83, %f65;
	shfl.sync.bfly.b32	%r84|%p25, %r83, 4, 31, -1;
	mov.b32 	%f66, %r84;
	add.f32 	%f67, %f65, %f66;
	mov.b32 	%r85, %f67;
	shfl.sync.bfly.b32	%r86|%p26, %r85, 2, 31, -1;
	mov.b32 	%f68, %r86;
	add.f32 	%f69, %f67, %f68;
	mov.b32 	%r87, %f69;
	shfl.sync.bfly.b32	%r88|%p27, %r87, 1, 31, -1;
	mov.b32 	%f70, %r88;
	add.f32 	%f71, %f69, %f70;
	mov.b32 	%r89, %f63;
	shfl.sync.bfly.b32	%r90|%p28, %r89, 8, 31, -1;
	mov.b32 	%f72, %r90;
	add.f32 	%f73, %f63, %f72;
	mov.b32 	%r91, %f73;
	shfl.sync.bfly.b32	%r92|%p29, %r91, 4, 31, -1;
	mov.b32 	%f74, %r92;
	add.f32 	%f75, %f73, %f74;
	mov.b32 	%r93, %f75;
	shfl.sync.bfly.b32	%r94|%p30, %r93, 2, 31, -1;
	mov.b32 	%f76, %r94;
	add.f32 	%f77, %f75, %f76;
	mov.b32 	%r95, %f77;
	shfl.sync.bfly.b32	%r96|%p31, %r95, 1, 31, -1;
	mov.b32 	%f78, %r96;
	add.f32 	%f12, %f77, %f78;
	div.rn.f32 	%f13, %f51, %f71;
	@%p15 bra 	$L__BB521_10;
	mad.lo.s64 	%rd43, %rd50, %rd5, %rd7;
	shl.b64 	%rd44, %rd43, 2;
	add.s64 	%rd45, %rd4, %rd44;
	st.global.f32 	[%rd45], %f13;
$L__BB521_10:
	div.rn.f32 	%f14, %f11, %f12;
	@%p15 bra 	$L__BB521_12;
	mad.lo.s64 	%rd46, %rd5, %rd50, %rd5;
	add.s64 	%rd47, %rd46, %rd7;
	shl.b64 	%rd48, %rd47, 2;
	add.s64 	%rd49, %rd4, %rd48;
	st.global.f32 	[%rd49], %f14;
$L__BB521_12:
	add.s64 	%rd50, %rd50, %rd8;
	setp.lt.s64 	%p33, %rd50, %rd21;
	@%p33 bra 	$L__BB521_4;
$L__BB521_13:
	ret;

}
	// .globl	_Z15SoftmaxWarpImplI22BroadcastScaleMaskLoadIffbLm4EiE11DirectStoreIffEfLi1ELi1ELi16ELi1ELb0EL9Algorithm0EEvT_T0_ll
.visible .entry _Z15SoftmaxWarpImplI22BroadcastScaleMaskLoadIffbLm4EiE11DirectStoreIffEfLi1ELi1ELi16ELi1ELb0EL9Algorithm0EEvT_T0_ll(
	.param .align 8 .b8 _Z15SoftmaxWarpImplI22BroadcastScaleMaskLoadIffbLm4EiE11DirectStoreIffEfLi1ELi1ELi16ELi1ELb0EL9Algorithm0EEvT_T0_ll_param_0[120],
	.param .align 8 .b8 _Z15SoftmaxWarpImplI22BroadcastScaleMaskLoadIffbLm4EiE11DirectStoreIffEfLi1ELi1ELi16ELi1ELb0EL9Algorithm0EEvT_T0_ll_param_1[16],
	.param .u64 _Z15SoftmaxWarpImplI22BroadcastScaleMaskLoadIffbLm4EiE11DirectStoreIffEfLi1ELi1ELi16ELi1ELb0EL9Algorithm0EEvT_T0_ll_param_2,
	.param .u64 _Z15SoftmaxWarpImplI22BroadcastScaleMaskLoadIffbLm4EiE11DirectStoreIffEfLi1ELi1ELi16ELi1ELb0EL9Algorithm0EEvT_T0_ll_param_3
)
{
	.reg .pred 	%p<17>;
	.reg .b16 	%rs<2>;
	.reg .b32 	%r<59>;
	.reg .b32 	%f<40>;
	.reg .b64 	%rd<44>;

	ld.param.v2.f32 	{%f3, %f4}, [_Z15SoftmaxWarpImplI22BroadcastScaleMaskLoadIffbLm4EiE11DirectStoreIffEfLi1ELi1ELi16ELi1ELb0EL9Algorithm0EEvT_T0_ll_param_0+112];
	ld.param.u64 	%rd25, [_Z15SoftmaxWarpImplI22BroadcastScaleMaskLoadIffbLm4EiE11DirectStoreIffEfLi1ELi1ELi16ELi1ELb0EL9Algorithm0EEvT_T0_ll_param_0+104];
	ld.param.v2.u32 	{%r15, %r16}, [_Z15SoftmaxWarpImplI22BroadcastScaleMaskLoadIffbLm4EiE11DirectStoreIffEfLi1ELi1ELi16ELi1ELb0EL9Algorithm0EEvT_T0_ll_param_0+88];
	ld.param.v2.u32 	{%r13, %r14}, [_Z15SoftmaxWarpImplI22BroadcastScaleMaskLoadIffbLm4EiE11DirectStoreIffEfLi1ELi1ELi16ELi1ELb0EL9Algorithm0EEvT_T0_ll_param_0+80];
	ld.param.v2.u32 	{%r11, %r12}, [_Z15SoftmaxWarpImplI22BroadcastScaleMaskLoadIffbLm4EiE11DirectStoreIffEfLi1ELi1ELi16ELi1ELb0EL9Algorithm0EEvT_T0_ll_param_0+64];
	ld.param.v2.u32 	{%r9, %r10}, [_Z15SoftmaxWarpImplI22BroadcastScaleMaskLoadIffbLm4EiE11DirectStoreIffEfLi1ELi1ELi16ELi1ELb0EL9Algorithm0EEvT_T0_ll_param_0+56];
	ld.param.u64 	%rd21, [_Z15SoftmaxWarpImplI22BroadcastScaleMaskLoadIffbLm4EiE11DirectStoreIffEfLi1ELi1ELi16ELi1ELb0EL9Algorithm0EEvT_T0_ll_param_0+40];
	ld.param.u64 	%rd20, [_Z15SoftmaxWarpImplI22BroadcastScaleMaskLoadIffbLm4EiE11DirectStoreIffEfLi1ELi1ELi16ELi1ELb0EL9Algorithm0EEvT_T0_ll_param_0+32];
	ld.param.u64 	%rd19, [_Z15SoftmaxWarpImplI22BroadcastScaleMaskLoadIffbLm4EiE11DirectStoreIffEfLi1ELi1ELi16ELi1ELb0EL9Algorithm0EEvT_T0_ll_param_0+24];
	ld.param.u64 	%rd18, [_Z15SoftmaxWarpImplI22BroadcastScaleMaskLoadIffbLm4EiE11DirectStoreIffEfLi1ELi1ELi16ELi1ELb0EL9Algorithm0EEvT_T0_ll_param_0+16];
	ld.param.u64 	%rd17, [_Z15SoftmaxWarpImplI22BroadcastScaleMaskLoadIffbLm4EiE11DirectStoreIffEfLi1ELi1ELi16ELi1ELb0EL9Algorithm0EEvT_T0_ll_param_0+8];
	ld.param.u64 	%rd16, [_Z15SoftmaxWarpImplI22BroadcastScaleMaskLoadIffbLm4EiE11DirectStoreIffEfLi1ELi1ELi16ELi1ELb0EL9Algorithm0EEvT_T0_ll_param_0];
	ld.param.u64 	%rd6, [_Z15SoftmaxWarpImplI22BroadcastScaleMaskLoadIffbLm4EiE11DirectStoreIffEfLi1ELi1ELi16ELi1ELb0EL9Algorithm0EEvT_T0_ll_param_1];
	ld.param.u64 	%rd7, [_Z15SoftmaxWarpImplI22BroadcastScaleMaskLoadIffbLm4EiE11DirectStoreIffEfLi1ELi1ELi16ELi1ELb0EL9Algorithm0EEvT_T0_ll_param_1+8];
	ld.param.u64 	%rd26, [_Z15SoftmaxWarpImplI22BroadcastScaleMaskLoadIffbLm4EiE11DirectStoreIffEfLi1ELi1ELi16ELi1ELb0EL9Algorithm0EEvT_T0_ll_param_2];
	ld.param.u64 	%rd27, [_Z15SoftmaxWarpImplI22BroadcastScaleMaskLoadIffbLm4EiE11DirectStoreIffEfLi1ELi1ELi16ELi1ELb0EL9Algorithm0EEvT_T0_ll_param_3];
	setp.lt.s64 	%p1, %rd27, 17;
	@%p1 bra 	$L__BB522_2;
	mov.u64 	%rd28, $str;
	cvta.global.u64 	%rd29, %rd28;
	mov.u64 	%rd30, $str$1;
	cvta.global.u64 	%rd31, %rd30;
	mov.u64 	%rd32, __unnamed_508;
	cvta.global.u64 	%rd33, %rd32;
	{ // callseq 507, 0
	.param .b64 param0;
	st.param.b64 	[param0], %rd29;
	.param .b64 param1;
	st.param.b64 	[param1], %rd31;
	.param .b32 param2;
	st.param.b32 	[param2], 254;
	.param .b64 param3;
	st.param.b64 	[param3], %rd33;
	.param .b64 param4;
	st.param.b64 	[param4], 1;
	call.uni 
	__assertfail, 
	(
	param0, 
	param1, 
	param2, 
	param3, 
	param4
	);
	} // callseq 507
$L__BB522_2:
	mov.u32 	%r17, %ctaid.x;
	mov.u32 	%r18, %ntid.y;
	mov.u32 	%r19, %tid.y;
	mad.lo.s32 	%r20, %r17, %r18, %r19;
	mov.u32 	%r21, %nctaid.x;
	mul.lo.s32 	%r8, %r21, %r18;
	cvt.s64.s32 	%rd43, %r20;
	setp.le.s64 	%p2, %rd26, %rd43;
	@%p2 bra 	$L__BB522_5;
	mov.u32 	%r22, %tid.x;
	cvt.u64.u32 	%rd9, %r22;
	cvta.to.global.u64 	%rd10, %rd6;
	cvta.to.global.u64 	%rd11, %rd17;
	cvta.to.global.u64 	%rd12, %rd16;
	cvt.s64.s32 	%rd13, %r8;
$L__BB522_4:
	setp.eq.s64 	%p3, %rd21, 1;
	setp.eq.s64 	%p4, %rd20, 1;
	setp.eq.s64 	%p5, %rd19, 1;
	setp.eq.s64 	%p6, %rd18, 1;
	mad.lo.s64 	%rd34, %rd25, %rd43, %rd9;
	cvt.u32.u64 	%r23, %rd34;
	div.s32 	%r24, %r23, %r9;
	mul.lo.s32 	%r25, %r24, %r9;
	sub.s32 	%r26, %r23, %r25;
	div.s32 	%r27, %r26, %r10;
	mul.lo.s32 	%r28, %r27, %r10;
	sub.s32 	%r29, %r26, %r28;
	div.s32 	%r30, %r29, %r11;
	mul.lo.s32 	%r31, %r30, %r11;
	sub.s32 	%r32, %r29, %r31;
	selp.b32 	%r33, 0, %r24, %p6;
	selp.b32 	%r34, 0, %r27, %p5;
	selp.b32 	%r35, 0, %r30, %p4;
	selp.b32 	%r36, 0, %r32, %p3;
	mul.lo.s32 	%r37, %r13, %r33;
	mad.lo.s32 	%r38, %r14, %r34, %r37;
	mad.lo.s32 	%r39, %r15, %r35, %r38;
	mad.lo.s32 	%r40, %r16, %r36, %r39;
	shl.b64 	%rd35, %rd34, 32;
	shr.s64 	%rd36, %rd35, 30;
	add.s64 	%rd37, %rd12, %rd36;
	ld.global.f32 	%f5, [%rd37];
	cvt.s64.s32 	%rd38, %r40;
	add.s64 	%rd39, %rd11, %rd38;
	ld.global.u8 	%rs1, [%rd39];
	setp.eq.s16 	%p7, %rs1, 0;
	mul.f32 	%f6, %f5, %f4;
	selp.f32 	%f7, %f3, %f6, %p7;
	max.f32 	%f8, %f7, 0fFF800000;
	mov.b32 	%r41, %f8;
	shfl.sync.bfly.b32	%r42|%p8, %r41, 8, 31, -1;
	mov.b32 	%f9, %r42;
	max.f32 	%f10, %f8, %f9;
	mov.b32 	%r43, %f10;
	shfl.sync.bfly.b32	%r44|%p9, %r43, 4, 31, -1;
	mov.b32 	%f11, %r44;
	max.f32 	%f12, %f10, %f11;
	mov.b32 	%r45, %f12;
	shfl.sync.bfly.b32	%r46|%p10, %r45, 2, 31, -1;
	mov.b32 	%f13, %r46;
	max.f32 	%f14, %f12, %f13;
	mov.b32 	%r47, %f14;
	shfl.sync.bfly.b32	%r48|%p11, %r47, 1, 31, -1;
	mov.b32 	%f15, %r48;
	max.f32 	%f16, %f14, %f15;
	sub.f32 	%f17, %f7, %f16;
	fma.rn.f32 	%f18, %f17, 0f3BBB989D, 0f3F000000;
	cvt.sat.f32.f32 	%f19, %f18;
	mov.f32 	%f20, 0f4B400001;
	mov.f32 	%f21, 0f437C0000;
	fma.rm.f32 	%f22, %f19, %f21, %f20;
	add.f32 	%f23, %f22, 0fCB40007F;
	neg.f32 	%f24, %f23;
	fma.rn.f32 	%f25, %f17, 0f3FB8AA3B, %f24;
	fma.rn.f32 	%f26, %f17, 0f32A57060, %f25;
	mov.b32 	%r49, %f22;
	shl.b32 	%r50, %r49, 23;
	mov.b32 	%f27, %r50;
	ex2.approx.ftz.f32 	%f28, %f26;
	mul.f32 	%f29, %f28, %f27;
	add.f32 	%f30, %f29, 0f00000000;
	mov.b32 	%r51, %f30;
	shfl.sync.bfly.b32	%r52|%p12, %r51, 8, 31, -1;
	mov.b32 	%f31, %r52;
	add.f32 	%f32, %f30, %f31;
	mov.b32 	%r53, %f32;
	shfl.sync.bfly.b32	%r54|%p13, %r53, 4, 31, -1;
	mov.b32 	%f33, %r54;
	add.f32 	%f34, %f32, %f33;
	mov.b32 	%r55, %f34;
	shfl.sync.bfly.b32	%r56|%p14, %r55, 2, 31, -1;
	mov.b32 	%f35, %r56;
	add.f32 	%f36, %f34, %f35;
	mov.b32 	%r57, %f36;
	shfl.sync.bfly.b32	%r58|%p15, %r57, 1, 31, -1;
	mov.b32 	%f37, %r58;
	add.f32 	%f38, %f36, %f37;
	div.rn.f32 	%f39, %f29, %f38;
	mad.lo.s64 	%rd40, %rd43, %rd7, %rd9;
	shl.b64 	%rd41, %rd40, 2;
	add.s64 	%rd42, %rd10, %rd41;
	st.global.f32 	[%rd42], %f39;
	add.s64 	%rd43, %rd43, %rd13;
	setp.lt.s64 	%p16, %rd43, %rd26;
	@%p16 bra 	$L__BB522_4;
$L__BB522_5:
	ret;

}
	// .globl	_Z15SoftmaxWarpImplI22BroadcastScaleMaskLoadIffbLm4EiE11DirectStoreIffEfLi1ELi1ELi16ELi1ELb1EL9Algorithm0EEvT_T0_ll
.visible .entry _Z15SoftmaxWarpImplI22BroadcastScaleMaskLoadIffbLm4EiE11DirectStoreIffEfLi1ELi1ELi16ELi1ELb1EL9Algorithm0EEvT_T0_ll(
	.param .align 8 .b8 _Z15SoftmaxWarpImplI22BroadcastScaleMaskLoadIffbLm4EiE11DirectStoreIffEfLi1ELi1ELi16ELi1ELb1EL9Algorithm0EEvT_T0_ll_param_0[120],
	.param .align 8 .b8 _Z15SoftmaxWarpImplI22BroadcastScaleMaskLoadIffbLm4EiE11DirectStoreIffEfLi1ELi1ELi16ELi1ELb1EL9Algorithm0EEvT_T0_ll_param_1[16],
	.param .u64 _Z15SoftmaxWarpImplI22BroadcastScaleMaskLoadIffbLm4EiE11DirectStoreIffEfLi1ELi1ELi16ELi1ELb1EL9Algorithm0EEvT_T0_ll_param_2,
	.param .u64 _Z15SoftmaxWarpImplI22BroadcastScaleMaskLoadIffbLm4EiE11DirectStoreIffEfLi1ELi1ELi16ELi1ELb1EL9Algorithm0EEvT_T0_ll_param_3
)
{
	.reg .pred 	%p<19>;
	.reg .b16 	%rs<2>;
	.reg .b32 	%r<59>;
	.reg .b32 	%f<45>;
	.reg .b64 	%rd<43>;

	ld.param.v2.f32 	{%f8, %f9}, [_Z15SoftmaxWarpImplI22BroadcastScaleMaskLoadIffbLm4EiE11DirectStoreIffEfLi1ELi1ELi16ELi1ELb1EL9Algorithm0EEvT_T0_ll_param_0+112];
	ld.param.u64 	%rd24, [_Z15SoftmaxWarpImplI22BroadcastScaleMaskLoadIffbLm4EiE11DirectStoreIffEfLi1ELi1ELi16ELi1ELb1EL9Algorithm0EEvT_T0_ll_param_0+104];
	ld.param.v2.u32 	{%r15, %r16}, [_Z15SoftmaxWarpImplI22BroadcastScaleMaskLoadIffbLm4EiE11DirectStoreIffEfLi1ELi1ELi16ELi1ELb1EL9Algorithm0EEvT_T0_ll_param_0+88];
	ld.param.v2.u32 	{%r13, %r14}, [_Z15SoftmaxWarpImplI22BroadcastScaleMaskLoadIffbLm4EiE11DirectStoreIffEfLi1ELi1ELi16ELi1ELb1EL9Algorithm0EEvT_T0_ll_param_0+80];
	ld.param.v2.u32 	{%r11, %r12}, [_Z15SoftmaxWarpImplI22BroadcastScaleMaskLoadIffbLm4EiE11DirectStoreIffEfLi1ELi1ELi16ELi1ELb1EL9Algorithm0EEvT_T0_ll_param_0+64];
	ld.param.v2.u32 	{%r9, %r10}, [_Z15SoftmaxWarpImplI22BroadcastScaleMaskLoadIffbLm4EiE11DirectStoreIffEfLi1ELi1ELi16ELi1ELb1EL9Algorithm0EEvT_T0_ll_param_0+56];
	ld.param.u64 	%rd20, [_Z15SoftmaxWarpImplI22BroadcastScaleMaskLoadIffbLm4EiE11DirectStoreIffEfLi1ELi1ELi16ELi1ELb1EL9Algorithm0EEvT_T0_ll_param_0+40];
	ld.param.u64 	%rd19, [_Z15SoftmaxWarpImplI22BroadcastScaleMaskLoadIffbLm4EiE11DirectStoreIffEfLi1ELi1ELi16ELi1ELb1EL9Algorithm0EEvT_T0_ll_param_0+32];
	ld.param.u64 	%rd18, [_Z15SoftmaxWarpImplI22BroadcastScaleMaskLoadIffbLm4EiE11DirectStoreIffEfLi1ELi1ELi16ELi1ELb1EL9Algorithm0EEvT_T0_ll_param_0+24];
	ld.param.u64 	%rd17, [_Z15SoftmaxWarpImplI22BroadcastScaleMaskLoadIffbLm4EiE11DirectStoreIffEfLi1ELi1ELi16ELi1ELb1EL9Algorithm0EEvT_T0_ll_param_0+16];
	ld.param.u64 	%rd16, [_Z15SoftmaxWarpImplI22BroadcastScaleMaskLoadIffbLm4EiE11DirectStoreIffEfLi1ELi1ELi16ELi1ELb1EL9Algorithm0EEvT_T0_ll_param_0+8];
	ld.param.u64 	%rd15, [_Z15SoftmaxWarpImplI22BroadcastScaleMaskLoadIffbLm4EiE11DirectStoreIffEfLi1ELi1ELi16ELi1ELb1EL9Algorithm0EEvT_T0_ll_param_0];
	ld.param.u64 	%rd5, [_Z15SoftmaxWarpImplI22BroadcastScaleMaskLoadIffbLm4EiE11DirectStoreIffEfLi1ELi1ELi16ELi1ELb1EL9Algorithm0EEvT_T0_ll_param_1];
	ld.param.u64 	%rd6, [_Z15SoftmaxWarpImplI22BroadcastScaleMaskLoadIffbLm4EiE11DirectStoreIffEfLi1ELi1ELi16ELi1ELb1EL9Algorithm0EEvT_T0_ll_param_1+8];
	ld.param.u64 	%rd25, [_Z15SoftmaxWarpImplI22BroadcastScaleMaskLoadIffbLm4EiE11DirectStoreIffEfLi1ELi1ELi16ELi1ELb1EL9Algorithm0EEvT_T0_ll_param_2];
	ld.param.u64 	%rd26, [_Z15SoftmaxWarpImplI22BroadcastScaleMaskLoadIffbLm4EiE11DirectStoreIffEfLi1ELi1ELi16ELi1ELb1EL9Algorithm0EEvT_T0_ll_param_3];
	setp.lt.s64 	%p1, %rd26, 17;
	@%p1 bra 	$L__BB523_2;
	mov.u64 	%rd27, $str;
	cvta.global.u64 	%rd28, %rd27;
	mov.u64 	%rd29, $str$1;
	cvta.global.u64 	%rd30, %rd29;
	mov.u64 	%rd31, __unnamed_509;
	cvta.global.u64 	%rd32, %rd31;
	{ // callseq 508, 0
	.param .b64 param0;
	st.param.b64 	[param0], %rd28;
	.param .b64 param1;
	st.param.b64 	[param1], %rd30;
	.param .b32 param2;
	st.param.b32 	[param2], 254;
	.param .b64 param3;
	st.param.b64 	[param3], %rd32;
	.param .b64 param4;
	st.param.b64 	[param4], 1;
	call.uni 
	__assertfail, 
	(
	param0, 
	param1, 
	param2, 
	param3, 
	param4
	);
	} // callseq 508
$L__BB523_2:
	mov.u32 	%r17, %ctaid.x;
	mov.u32 	%r18, %ntid.y;
	mov.u32 	%r19, %tid.y;
	mad.lo.s32 	%r20, %r17, %r18, %r19;
	mov.u32 	%r21, %nctaid.x;
	mul.lo.s32 	%r8, %r21, %r18;
	cvt.s64.s32 	%rd42, %r20;
	setp.le.s64 	%p2, %rd25, %rd42;
	@%p2 bra 	$L__BB523_9;
	mov.u32 	%r22, %tid.x;
	cvt.u64.u32 	%rd8, %r22;
	cvta.to.global.u64 	%rd9, %rd5;
	cvta.to.global.u64 	%rd10, %rd16;
	cvta.to.global.u64 	%rd11, %rd15;
	cvt.s64.s32 	%rd12, %r8;
$L__BB523_4:
	setp.le.s64 	%p3, %rd26, %rd8;
	mov.f32 	%f43, 0fFF800000;
	mov.f32 	%f44, %f43;
	@%p3 bra 	$L__BB523_6;
	setp.eq.s64 	%p4, %rd20, 1;
	setp.eq.s64 	%p5, %rd19, 1;
	setp.eq.s64 	%p6, %rd18, 1;
	setp.eq.s64 	%p7, %rd17, 1;
	mad.lo.s64 	%rd33, %rd24, %rd42, %rd8;
	cvt.u32.u64 	%r23, %rd33;
	div.s32 	%r24, %r23, %r9;
	mul.lo.s32 	%r25, %r24, %r9;
	sub.s32 	%r26, %r23, %r25;
	div.s32 	%r27, %r26, %r10;
	mul.lo.s32 	%r28, %r27, %r10;
	sub.s32 	%r29, %r26, %r28;
	div.s32 	%r30, %r29, %r11;
	mul.lo.s32 	%r31, %r30, %r11;
	sub.s32 	%r32, %r29, %r31;
	selp.b32 	%r33, 0, %r24, %p7;
	selp.b32 	%r34, 0, %r27, %p6;
	selp.b32 	%r35, 0, %r30, %p5;
	selp.b32 	%r36, 0, %r32, %p4;
	mul.lo.s32 	%r37, %r13, %r33;
	mad.lo.s32 	%r38, %r14, %r34, %r37;
	mad.lo.s32 	%r39, %r15, %r35, %r38;
	mad.lo.s32 	%r40, %r16, %r36, %r39;
	shl.b64 	%rd34, %rd33, 32;
	shr.s64 	%rd35, %rd34, 30;
	add.s64 	%rd36, %rd11, %rd35;
	ld.global.f32 	%f11, [%rd36];
	cvt.s64.s32 	%rd37, %r40;
	add.s64 	%rd38, %rd10, %rd37;
	ld.global.u8 	%rs1, [%rd38];
	setp.eq.s16 	%p8, %rs1, 0;
	mul.f32 	%f12, %f11, %f9;
	selp.f32 	%f43, %f8, %f12, %p8;
	max.f32 	%f44, %f43, 0fFF800000;
$L__BB523_6:
	setp.le.s64 	%p9, %rd26, %rd8;
	mov.b32 	%r41, %f44;
	shfl.sync.bfly.b32	%r42|%p10, %r41, 8, 31, -1;
	mov.b32 	%f13, %r42;
	max.f32 	%f14, %f44, %f13;
	mov.b32 	%r43, %f14;
	shfl.sync.bfly.b32	%r44|%p11, %r43, 4, 31, -1;
	mov.b32 	%f15, %r44;
	max.f32 	%f16, %f14, %f15;
	mov.b32 	%r45, %f16;
	shfl.sync.bfly.b32	%r46|%p12, %r45, 2, 31, -1;
	mov.b32 	%f17, %r46;
	max.f32 	%f18, %f16, %f17;
	mov.b32 	%r47, %f18;
	shfl.sync.bfly.b32	%r48|%p13, %r47, 1, 31, -1;
	mov.b32 	%f19, %r48;
	max.f32 	%f20, %f18, %f19;
	sub.f32 	%f21, %f43, %f20;
	fma.rn.f32 	%f22, %f21, 0f3BBB989D, 0f3F000000;
	cvt.sat.f32.f32 	%f23, %f22;
	mov.f32 	%f24, 0f4B400001;
	mov.f32 	%f25, 0f437C0000;
	fma.rm.f32 	%f26, %f23, %f25, %f24;
	add.f32 	%f27, %f26, 0fCB40007F;
	neg.f32 	%f28, %f27;
	fma.rn.f32 	%f29, %f21, 0f3FB8AA3B, %f28;
	fma.rn.f32 	%f30, %f21, 0f32A57060, %f29;
	mov.b32 	%r49, %f26;
	shl.b32 	%r50, %r49, 23;
	mov.b32 	%f31, %r50;
	ex2.approx.ftz.f32 	%f32, %f30;
	mul.f32 	%f33, %f32, %f31;
	add.f32 	%f34, %f33, 0f00000000;
	mov.b32 	%r51, %f34;
	shfl.sync.bfly.b32	%r52|%p14, %r51, 8, 31, -1;
	mov.b32 	%f35, %r52;
	add.f32 	%f36, %f34, %f35;
	mov.b32 	%r53, %f36;
	shfl.sync.bfly.b32	%r54|%p15, %r53, 4, 31, -1;
	mov.b32 	%f37, %r54;
	add.f32 	%f38, %f36, %f37;
	mov.b32 	%r55, %f38;
	shfl.sync.bfly.b32	%r56|%p16, %r55, 2, 31, -1;
	mov.b32 	%f39, %r56;
	add.f32 	%f40, %f38, %f39;
	mov.b32 	%r57, %f40;
	shfl.sync.bfly.b32	%r58|%p17, %r57, 1, 31, -1;
	mov.b32 	%f41, %r58;
	add.f32 	%f42, %f40, %f41;
	div.rn.f32 	%f7, %f33, %f42;
	@%p9 bra 	$L__BB523_8;
	mad.lo.s64 	%rd39, %rd42, %rd6, %rd8;
	shl.b64 	%rd40, %rd39, 2;
	add.s64 	%rd41, %rd9, %rd40;
	st.global.f32 	[%rd41], %f7;
$L__BB523_8:
	add.s64 	%rd42, %rd42, %rd12;
	setp.lt.s64 	%p18, %rd42, %rd25;
	@%p18 bra 	$L__BB523_4;
$L__BB523_9:
	ret;

}
	// .globl	_Z15SoftmaxWarpImplI22BroadcastScaleMaskLoadIffbLm4EiE11DirectStoreIffEfLi1ELi1ELi32ELi2ELb0EL9Algorithm0EEvT_T0_ll
.visible .entry _Z15SoftmaxWarpImplI22BroadcastScaleMaskLoadIffbLm4EiE11DirectStoreIffEfLi1ELi1ELi32ELi2ELb0EL9Algorithm0EEvT_T0_ll(
	.param .align 8 .b8 _Z15SoftmaxWarpImplI22BroadcastScaleMaskLoadIffbLm4EiE11DirectStoreIffEfLi1ELi1ELi32ELi2ELb0EL9Algorithm0EEvT_T0_ll_param_0[120],
	.param .align 8 .b8 _Z15SoftmaxWarpImplI22BroadcastScaleMaskLoadIffbLm4EiE11DirectStoreIffEfLi1ELi1ELi32ELi2ELb0EL9Algorithm0EEvT_T0_ll_param_1[16],
	.param .u64 _Z15SoftmaxWarpImplI22BroadcastScaleMaskLoadIffbLm4EiE11DirectStoreIffEfLi1ELi1ELi32ELi2ELb0EL9Algorithm0EEvT_T0_ll_param_2,
	.param .u64 _Z15SoftmaxWarpImplI22BroadcastScaleMaskLoadIffbLm4EiE11DirectStoreIffEfLi1ELi1ELi32ELi2ELb0EL9Algorithm0EEvT_T0_ll_param_3
)
{
	.reg .pred 	%p<30>;
	.reg .b16 	%rs<3>;
	.reg .b32 	%r<105>;
	.reg .b32 	%f<81>;
	.reg .b64 	%rd<51>;

	ld.param.v2.f32 	{%f3, %f4}, [_Z15SoftmaxWarpImplI22BroadcastScaleMaskLoadIffbLm4EiE11DirectStoreIffEfLi1ELi1ELi32ELi2ELb0EL9Algorithm0EEvT_T0_ll_param_0+112];
	ld.param.u64 	%rd24, [_Z15SoftmaxWarpImplI22BroadcastScaleMaskLoadIffbLm4EiE11DirectStoreIffEfLi1ELi1ELi32ELi2ELb0EL9Algorithm0EEvT_T0_ll_param_0+104];
	ld.param.v2.u32 	{%r15, %r16}, [_Z15SoftmaxWarpImplI22BroadcastScaleMaskLoadIffbLm4EiE11DirectStoreIffEfLi1ELi1ELi32ELi2ELb0EL9Algorithm0EEvT_T0_ll_param_0+88];
	ld.param.v2.u32 	{%r13, %r14}, [_Z15SoftmaxWarpImplI22BroadcastScaleMaskLoadIffbLm4EiE11DirectStoreIffEfLi1ELi1ELi32ELi2ELb0EL9Algorithm0EEvT_T0_ll_param_0+80];
	ld.param.v2.u32 	{%r11, %r12}, [_Z15SoftmaxWarpImplI22BroadcastScaleMaskLoadIffbLm4EiE11DirectStoreIffEfLi1ELi1ELi32ELi2ELb0EL9Algorithm0EEvT_T0_ll_param_0+64];
	ld.param.v2.u32 	{%r9, %r10}, [_Z15SoftmaxWarpImplI22BroadcastScaleMaskLoadIffbLm4EiE11DirectStoreIffEfLi1ELi1ELi32ELi2ELb0EL9Algorithm0EEvT_T0_ll_param_0+56];
	ld.param.u64 	%rd20, [_Z15SoftmaxWarpImplI22BroadcastScaleMaskLoadIffbLm4EiE11DirectStoreIffEfLi1ELi1ELi32ELi2ELb0EL9Algorithm0EEvT_T0_ll_param_0+40];
	ld.param.u64 	%rd19, [_Z15SoftmaxWarpImplI22BroadcastScaleMaskLoadIffbLm4EiE11DirectStoreIffEfLi1ELi1ELi32ELi2ELb0EL9Algorithm0EEvT_T0_ll_param_0+32];
	ld.param.u64 	%rd18, [_Z15SoftmaxWarpImplI22BroadcastScaleMaskLoadIffbLm4EiE11DirectStoreIffEfLi1ELi1ELi32ELi2ELb0EL9Algorithm0EEvT_T0_ll_param_0+24];
	ld.param.u64 	%rd17, [_Z15SoftmaxWarpImplI22BroadcastScaleMaskLoadIffbLm4EiE11DirectStoreIffEfLi1ELi1ELi32ELi2ELb0EL9Algorithm0EEvT_T0_ll_param_0+16];
	ld.param.u64 	%rd16, [_Z15SoftmaxWarpImplI22BroadcastScaleMaskLoadIffbLm4EiE11DirectStoreIffEfLi1ELi1ELi32ELi2ELb0EL9Algorithm0EEvT_T0_ll_param_0+8];
	ld.param.u64 	%rd15, [_Z15SoftmaxWarpImplI22BroadcastScaleMaskLoadIffbLm4EiE11DirectStoreIffEfLi1ELi1ELi32ELi2ELb0EL9Algorithm0EEvT_T0_ll_param_0];
	ld.param.u64 	%rd5, [_Z15SoftmaxWarpImplI22BroadcastScaleMaskLoadIffbLm4EiE11DirectStoreIffEfLi1ELi1ELi32ELi2ELb0EL9Algorithm0EEvT_T0_ll_param_1];
	ld.param.u64 	%rd6, [_Z15SoftmaxWarpImplI22BroadcastScaleMaskLoadIffbLm4EiE11DirectStoreIffEfLi1ELi1ELi32ELi2ELb0EL9Algorithm0EEvT_T0_ll_param_1+8];
	ld.param.u64 	%rd25, [_Z15SoftmaxWarpImplI22BroadcastScaleMaskLoadIffbLm4EiE11DirectStoreIffEfLi1ELi1ELi32ELi2ELb0EL9Algorithm0EEvT_T0_ll_param_2];
	ld.param.u64 	%rd26, [_Z15SoftmaxWarpImplI22BroadcastScaleMaskLoadIffbLm4EiE11DirectStoreIffEfLi1ELi1ELi32ELi2ELb0EL9Algorithm0EEvT_T0_ll_param_3];
	setp.lt.s64 	%p1, %rd26, 33;
	@%p1 bra 	$L__BB524_2;
	mov.u64 	%rd27, $str;
	cvta.global.u64 	%rd28, %rd27;
	mov.u64 	%rd29, $str$1;
	cvta.global.u64 	%rd30, %rd29;
	mov.u64 	%rd31, __unnamed_510;
	cvta.global.u64 	%rd32, %rd31;
	{ // callseq 509, 0
	.param .b64 param0;
	st.param.b64 	[param0], %rd28;
	.param .b64 param1;
	st.param.b64 	[param1], %rd30;
	.param .b32 param2;
	st.param.b32 	[param2], 254;
	.param .b64 param3;
	st.param.b64 	[param3], %rd32;
	.param .b64 param4;
	st.param.b64 	[param4], 1;
	call.uni 
	__assertfail, 
	(
	param0, 
	param1, 
	param2, 
	param3, 
	param4
	);
	} // callseq 509
$L__BB524_2:
	mov.u32 	%r17, %ctaid.x;
	mov.u32 	%r18, %ntid.y;
	mov.u32 	%r19, %tid.y;
	mad.lo.s32 	%r20, %r17, %r18, %r19;
	mov.u32 	%r21, %nctaid.x;
	mul.lo.s32 	%r22, %r18, %r21;
	shl.b32 	%r8, %r22, 1;
	shl.b32 	%r23, %r20, 1;
	cvt.s64.s32 	%rd50, %r23;
	setp.le.s64 	%p2, %rd25, %rd50;
	@%p2 bra 	$L__BB524_5;
	cvta.to.global.u64 	%rd8, %rd15;
	cvta.to.global.u64 	%rd9, %rd16;
	mov.u32 	%r24, %tid.x;
	cvt.u64.u32 	%rd10, %r24;
	cvta.to.global.u64 	%rd11, %rd5;
	cvt.s64.s32 	%rd12, %r8;
$L__BB524_4:
	setp.eq.s64 	%p3, %rd20, 1;
	setp.eq.s64 	%p4, %rd19, 1;
	setp.eq.s64 	%p5, %rd18, 1;
	setp.eq.s64 	%p6, %rd17, 1;
	mad.lo.s64 	%rd33, %rd24, %rd50, %rd10;
	cvt.u32.u64 	%r25, %rd33;
	div.s32 	%r26, %r25, %r9;
	mul.lo.s32 	%r27, %r26, %r9;
	sub.s32 	%r28, %r25, %r27;
	div.s32 	%r29, %r28, %r10;
	mul.lo.s32 	%r30, %r29, %r10;
	sub.s32 	%r31, %r28, %r30;
	div.s32 	%r32, %r31, %r11;
	mul.lo.s32 	%r33, %r32, %r11;
	sub.s32 	%r34, %r31, %r33;
	selp.b32 	%r35, 0, %r26, %p6;
	selp.b32 	%r36, 0, %r29, %p5;
	selp.b32 	%r37, 0, %r32, %p4;
	selp.b32 	%r38, 0, %r34, %p3;
	mul.lo.s32 	%r39, %r13, %r35;
	mad.lo.s32 	%r40, %r14, %r36, %r39;
	mad.lo.s32 	%r41, %r15, %r37, %r40;
	mad.lo.s32 	%r42, %r16, %r38, %r41;
	shl.b64 	%rd34, %rd33, 32;
	shr.s64 	%rd35, %rd34, 30;
	add.s64 	%rd36, %rd8, %rd35;
	ld.global.f32 	%f5, [%rd36];
	cvt.s64.s32 	%rd37, %r42;
	add.s64 	%rd38, %rd9, %rd37;
	ld.global.u8 	%rs1, [%rd38];
	setp.eq.s16 	%p7, %rs1, 0;
	mul.f32 	%f6, %f5, %f4;
	selp.f32 	%f7, %f3, %f6, %p7;
	max.f32 	%f8, %f7, 0fFF800000;
	add.s64 	%rd39, %rd33, %rd24;
	cvt.u32.u64 	%r43, %rd39;
	div.s32 	%r44, %r43, %r9;
	mul.lo.s32 	%r45, %r44, %r9;
	sub.s32 	%r46, %r43, %r45;
	div.s32 	%r47, %r46, %r10;
	mul.lo.s32 	%r48, %r47, %r10;
	sub.s32 	%r49, %r46, %r48;
	div.s32 	%r50, %r49, %r11;
	mul.lo.s32 	%r51, %r50, %r11;
	sub.s32 	%r52, %r49, %r51;
	selp.b32 	%r53, 0, %r44, %p6;
	selp.b32 	%r54, 0, %r47, %p5;
	selp.b32 	%r55, 0, %r50, %p4;
	selp.b32 	%r56, 0, %r52, %p3;
	mul.lo.s32 	%r57, %r13, %r53;
	mad.lo.s32 	%r58, %r14, %r54, %r57;
	mad.lo.s32 	%r59, %r15, %r55, %r58;
	mad.lo.s32 	%r60, %r16, %r56, %r59;
	shl.b64 	%rd40, %rd39, 32;
	shr.s64 	%rd41, %rd40, 30;
	add.s64 	%rd42, %rd8, %rd41;
	ld.global.f32 	%f9, [%rd42];
	cvt.s64.s32 	%rd43, %r60;
	add.s64 	%rd44, %rd9, %rd43;
	ld.global.u8 	%rs2, [%rd44];
	setp.eq.s16 	%p8, %rs2, 0;
	mul.f32 	%f10, %f9, %f4;
	selp.f32 	%f11, %f3, %f10, %p8;
	max.f32 	%f12, %f11, 0fFF800000;
	mov.b32 	%r61, %f8;
	shfl.sync.bfly.b32	%r62|%p9, %r61, 16, 31, -1;
	mov.b32 	%f13, %r62;
	max.f32 	%f14, %f8, %f13;
	mov.b32 	%r63, %f14;
	shfl.sync.bfly.b32	%r64|%p10, %r63, 8, 31, -1;
	mov.b32 	%f15, %r64;
	max.f32 	%f16, %f14, %f15;
	mov.b32 	%r65, %f16;
	shfl.sync.bfly.b32	%r66|%p11, %r65, 4, 31, -1;
	mov.b32 	%f17, %r66;
	max.f32 	%f18, %f16, %f17;
	mov.b32 	%r67, %f18;
	shfl.sync.bfly.b32	%r68|%p12, %r67, 2, 31, -1;
	mov.b32 	%f19, %r68;
	max.f32 	%f20, %f18, %f19;
	mov.b32 	%r69, %f20;
	shfl.sync.bfly.b32	%r70|%p13, %r69, 1, 31, -1;
	mov.b32 	%f21, %r70;
	max.f32 	%f22, %f20, %f21;
	mov.b32 	%r71, %f12;
	shfl.sync.bfly.b32	%r72|%p14, %r71, 16, 31, -1;
	mov.b32 	%f23, %r72;
	max.f32 	%f24, %f12, %f23;
	mov.b32 	%r73, %f24;
	shfl.sync.bfly.b32	%r74|%p15, %r73, 8, 31, -1;
	mov.b32 	%f25, %r74;
	max.f32 	%f26, %f24, %f25;
	mov.b32 	%r75, %f26;
	shfl.sync.bfly.b32	%r76|%p16, %r75, 4, 31, -1;
	mov.b32 	%f27, %r76;
	max.f32 	%f28, %f26, %f27;
	mov.b32 	%r77, %f28;
	shfl.sync.bfly.b32	%r78|%p17, %r77, 2, 31, -1;
	mov.b32 	%f29, %r78;
	max.f32 	%f30, %f28, %f29;
	mov.b32 	%r79, %f30;
	shfl.sync.bfly.b32	%r80|%p18, %r79, 1, 31, -1;
	mov.b32 	%f31, %r80;
	max.f32 	%f32, %f30, %f31;
	sub.f32 	%f33, %f7, %f22;
	fma.rn.f32 	%f34, %f33, 0f3BBB989D, 0f3F000000;
	cvt.sat.f32.f32 	%f35, %f34;
	mov.f32 	%f36, 0f4B400001;
	mov.f32 	%f37, 0f437C0000;
	fma.rm.f32 	%f38, %f35, %f37, %f36;
	add.f32 	%f39, %f38, 0fCB40007F;
	neg.f32 	%f40, %f39;
	fma.rn.f32 	%f41, %f33, 0f3FB8AA3B, %f40;
	fma.rn.f32 	%f42, %f33, 0f32A57060, %f41;
	mov.b32 	%r81, %f38;
	shl.b32 	%r82, %r81, 23;
	mov.b32 	%f43, %r82;
	ex2.approx.ftz.f32 	%f44, %f42;
	mul.f32 	%f45, %f44, %f43;
	add.f32 	%f46, %f45, 0f00000000;
	sub.f32 	%f47, %f11, %f32;
	fma.rn.f32 	%f48, %f47, 0f3BBB989D, 0f3F000000;
	cvt.sat.f32.f32 	%f49, %f48;
	fma.rm.f32 	%f50, %f49, %f37, %f36;
	add.f32 	%f51, %f50, 0fCB40007F;
	neg.f32 	%f52, %f51;
	fma.rn.f32 	%f53, %f47, 0f3FB8AA3B, %f52;
	fma.rn.f32 	%f54, %f47, 0f32A57060, %f53;
	mov.b32 	%r83, %f50;
	shl.b32 	%r84, %r83, 23;
	mov.b32 	%f55, %r84;
	ex2.approx.ftz.f32 	%f56, %f54;
	mul.f32 	%f57, %f56, %f55;
	add.f32 	%f58, %f57, 0f00000000;
	mov.b32 	%r85, %f46;
	shfl.sync.bfly.b32	%r86|%p19, %r85, 16, 31, -1;
	mov.b32 	%f59, %r86;
	add.f32 	%f60, %f46, %f59;
	mov.b32 	%r87, %f60;
	shfl.sync.bfly.b32	%r88|%p20, %r87, 8, 31, -1;
	mov.b32 	%f61, %r88;
	add.f32 	%f62, %f60, %f61;
	mov.b32 	%r89, %f62;
	shfl.sync.bfly.b32	%r90|%p21, %r89, 4, 31, -1;
	mov.b32 	%f63, %r90;
	add.f32 	%f64, %f62, %f63;
	mov.b32 	%r91, %f64;
	shfl.sync.bfly.b32	%r92|%p22, %r91, 2, 31, -1;
	mov.b32 	%f65, %r92;
	add.f32 	%f66, %f64, %f65;
	mov.b32 	%r93, %f66;
	shfl.sync.bfly.b32	%r94|%p23, %r93, 1, 31, -1;
	mov.b32 	%f67, %r94;
	add.f32 	%f68, %f66, %f67;
	mov.b32 	%r95, %f58;
	shfl.sync.bfly.b32	%r96|%p24, %r95, 16, 31, -1;
	mov.b32 	%f69, %r96;
	add.f32 	%f70, %f58, %f69;
	mov.b32 	%r97, %f70;
	shfl.sync.bfly.b32	%r98|%p25, %r97, 8, 31, -1;
	mov.b32 	%f71, %r98;
	add.f32 	%f72, %f70, %f71;
	mov.b32 	%r99, %f72;
	shfl.sync.bfly.b32	%r100|%p26, %r99, 4, 31, -1;
	mov.b32 	%f73, %r100;
	add.f32 	%f74, %f72, %f73;
	mov.b32 	%r101, %f74;
	shfl.sync.bfly.b32	%r102|%p27, %r101, 2, 31, -1;
	mov.b32 	%f75, %r102;
	add.f32 	%f76, %f74, %f75;
	mov.b32 	%r103, %f76;
	shfl.sync.bfly.b32	%r104|%p28, %r103, 1, 31, -1;
	mov.b32 	%f77, %r104;
	add.f32 	%f78, %f76, %f77;
	div.rn.f32 	%f79, %f45, %f68;
	mad.lo.s64 	%rd45, %rd50, %rd6, %rd10;
	shl.b64 	%rd46, %rd45, 2;
	add.s64 	%rd47, %rd11, %rd46;
	st.global.f32 	[%rd47], %f79;
	div.rn.f32 	%f80, %f57, %f78;
	shl.b64 	%rd48, %rd6, 2;
	add.s64 	%rd49, %rd47, %rd48;
	st.global.f32 	[%rd49], %f80;
	add.s64 	%rd50, %rd50, %rd12;
	setp.lt.s64 	%p29, %rd50, %rd25;
	@%p29 bra 	$L__BB524_4;
$L__BB524_5:
	ret;

}
	// .globl	_Z15SoftmaxWarpImplI22BroadcastScaleMaskLoadIffbLm4EiE11DirectStoreIffEfLi1ELi1ELi32ELi2ELb1EL9Algorithm0EEvT_T0_ll
.visible .entry _Z15SoftmaxWarpImplI22BroadcastScaleMaskLoadIffbLm4EiE11DirectStoreIffEfLi1ELi1ELi32ELi2ELb1EL9Algorithm0EEvT_T0_ll(
	.param .align 8 .b8 _Z15SoftmaxWarpImplI22BroadcastScaleMaskLoadIffbLm4EiE11DirectStoreIffEfLi1ELi1ELi32ELi2ELb1EL9Algorithm0EEvT_T0_ll_param_0[120],
	.param .align 8 .b8 _Z15SoftmaxWarpImplI22BroadcastScaleMaskLoadIffbLm4EiE11DirectStoreIffEfLi1ELi1ELi32ELi2ELb1EL9Algorithm0EEvT_T0_ll_param_1[16],
	.param .u64 _Z15SoftmaxWarpImplI22BroadcastScaleMaskLoadIffbLm4EiE11DirectStoreIffEfLi1ELi1ELi32ELi2ELb1EL9Algorithm0EEvT_T0_ll_param_2,
	.param .u64 _Z15SoftmaxWarpImplI22BroadcastScaleMaskLoadIffbLm4EiE11DirectStoreIffEfLi1ELi1ELi32ELi2ELb1EL9Algorithm0EEvT_T0_ll_param_3
)
{
	.reg .pred 	%p<38>;
	.reg .b16 	%rs<3>;
	.reg .b32 	%r<105>;
	.reg .b32 	%f<91>;
	.reg .b64 	%rd<51>;

	ld.param.v2.f32 	{%f15, %f16}, [_Z15SoftmaxWarpImplI22BroadcastScaleMaskLoadIffbLm4EiE11DirectStoreIffEfLi1ELi1ELi32ELi2ELb1EL9Algorithm0EEvT_T0_ll_param_0+112];
	ld.param.u64 	%rd20, [_Z15SoftmaxWarpImplI22BroadcastScaleMaskLoadIffbLm4EiE11DirectStoreIffEfLi1ELi1ELi32ELi2ELb1EL9Algorithm0EEvT_T0_ll_param_0+104];
	ld.param.v2.u32 	{%r15, %r16}, [_Z15SoftmaxWarpImplI22BroadcastScaleMaskLoadIffbLm4EiE11DirectStoreIffEfLi1ELi1ELi32ELi2ELb1EL9Algorithm0EEvT_T0_ll_param_0+88];
	ld.param.v2.u32 	{%r13, %r14}, [_Z15SoftmaxWarpImplI22BroadcastScaleMaskLoadIffbLm4EiE11DirectStoreIffEfLi1ELi1ELi32ELi2ELb1EL9Algorithm0EEvT_T0_ll_param_0+80];
	ld.param.v2.u32 	{%r11, %r12}, [_Z15SoftmaxWarpImplI22BroadcastScaleMaskLoadIffbLm4EiE11DirectStoreIffEfLi1ELi1ELi32ELi2ELb1EL9Algorithm0EEvT_T0_ll_param_0+64];
	ld.param.v2.u32 	{%r9, %r10}, [_Z15SoftmaxWarpImplI22BroadcastScaleMaskLoadIffbLm4EiE11DirectStoreIffEfLi1ELi1ELi32ELi2ELb1EL9Algorithm0EEvT_T0_ll_param_0+56];
	ld.param.u64 	%rd16, [_Z15SoftmaxWarpImplI22BroadcastScaleMaskLoadIffbLm4EiE11DirectStoreIffEfLi1ELi1ELi32ELi2ELb1EL9Algorithm0EEvT_T0_ll_param_0+40];
	ld.param.u64 	%rd15, [_Z15SoftmaxWarpImplI22BroadcastScaleMaskLoadIffbLm4EiE11DirectStoreIffEfLi1ELi1ELi32ELi2ELb1EL9Algorithm0EEvT_T0_ll_param_0+32];
	ld.param.u64 	%rd14, [_Z15SoftmaxWarpImplI22BroadcastScaleMaskLoadIffbLm4EiE11DirectStoreIffEfLi1ELi1ELi32ELi2ELb1EL9Algorithm0EEvT_T0_ll_param_0+24];
	ld.param.u64 	%rd13, [_Z15SoftmaxWarpImplI22BroadcastScaleMaskLoadIffbLm4EiE11DirectStoreIffEfLi1ELi1ELi32ELi2ELb1EL9Algorithm0EEvT_T0_ll_param_0+16];
	ld.param.u64 	%rd5, [_Z15SoftmaxWarpImplI22BroadcastScaleMaskLoadIffbLm4EiE11DirectStoreIffEfLi1ELi1ELi32ELi2ELb1EL9Algorithm0EEvT_T0_ll_param_1+8];
	ld.param.u64 	%rd23, [_Z15SoftmaxWarpImplI22BroadcastScaleMaskLoadIffbLm4EiE11DirectStoreIffEfLi1ELi1ELi32ELi2ELb1EL9Algorithm0EEvT_T0_ll_param_1];
	ld.param.u64 	%rd12, [_Z15SoftmaxWarpImplI22BroadcastScaleMaskLoadIffbLm4EiE11DirectStoreIffEfLi1ELi1ELi32ELi2ELb1EL9Algorithm0EEvT_T0_ll_param_0+8];
	ld.param.u64 	%rd11, [_Z15SoftmaxWarpImplI22BroadcastScaleMaskLoadIffbLm4EiE11DirectStoreIffEfLi1ELi1ELi32ELi2ELb1EL9Algorithm0EEvT_T0_ll_param_0];
	ld.param.u64 	%rd21, [_Z15SoftmaxWarpImplI22BroadcastScaleMaskLoadIffbLm4EiE11DirectStoreIffEfLi1ELi1ELi32ELi2ELb1EL9Algorithm0EEvT_T0_ll_param_2];
	ld.param.u64 	%rd22, [_Z15SoftmaxWarpImplI22BroadcastScaleMaskLoadIffbLm4EiE11DirectStoreIffEfLi1ELi1ELi32ELi2ELb1EL9Algorithm0EEvT_T0_ll_param_3];
	cvta.to.global.u64 	%rd1, %rd11;
	cvta.to.global.u64 	%rd2, %rd12;
	cvta.to.global.u64 	%rd4, %rd23;
	setp.lt.s64 	%p1, %rd22, 33;
	@%p1 bra 	$L__BB525_2;
	mov.u64 	%rd24, $str;
	cvta.global.u64 	%rd25, %rd24;
	mov.u64 	%rd26, $str$1;
	cvta.global.u64 	%rd27, %rd26;
	mov.u64 	%rd28, __unnamed_511;
	cvta.global.u64 	%rd29, %rd28;
	{ // callseq 510, 0
	.param .b64 param0;
	st.param.b64 	[param0], %rd25;
	.param .b64 param1;
	st.param.b64 	[param1], %rd27;
	.param .b32 param2;
	st.param.b32 	[param2], 254;
	.param .b64 param3;
	st.param.b64 	[param3], %rd29;
	.param .b64 param4;
	st.param.b64 	[param4], 1;
	call.uni 
	__assertfail, 
	(
	param0, 
	param1, 
	param2, 
	param3, 
	param4
	);
	} // callseq 510
$L__BB525_2:
	mov.u32 	%r17, %ctaid.x;
	mov.u32 	%r18, %ntid.y;
	mov.u32 	%r19, %tid.y;
	mad.lo.s32 	%r20, %r17, %r18, %r19;
	mov.u32 	%r21, %nctaid.x;
	mul.lo.s32 	%r22, %r18, %r21;
	shl.b32 	%r8, %r22, 1;
	shl.b32 	%r23, %r20, 1;
	cvt.s64.s32 	%rd50, %r23;
	setp.le.s64 	%p2, %rd21, %rd50;
	@%p2 bra 	$L__BB525_13;
	mov.u32 	%r24, %tid.x;
	cvt.u64.u32 	%rd7, %r24;
	cvt.s64.s32 	%rd8, %r8;
$L__BB525_4:
	setp.le.s64 	%p3, %rd22, %rd7;
	mov.f32 	%f87, 0fFF800000;
	mov.f32 	%f88, %f87;
	@%p3 bra 	$L__BB525_6;
	setp.eq.s64 	%p4, %rd16, 1;
	setp.eq.s64 	%p5, %rd15, 1;
	setp.eq.s64 	%p6, %rd14, 1;
	setp.eq.s64 	%p7, %rd13, 1;
	mad.lo.s64 	%rd30, %rd20, %rd50, %rd7;
	cvt.u32.u64 	%r25, %rd30;
	div.s32 	%r26, %r25, %r9;
	mul.lo.s32 	%r27, %r26, %r9;
	sub.s32 	%r28, %r25, %r27;
	div.s32 	%r29, %r28, %r10;
	mul.lo.s32 	%r30, %r29, %r10;
	sub.s32 	%r31, %r28, %r30;
	div.s32 	%r32, %r31, %r11;
	mul.lo.s32 	%r33, %r32, %r11;
	sub.s32 	%r34, %r31, %r33;
	selp.b32 	%r35, 0, %r26, %p7;
	selp.b32 	%r36, 0, %r29, %p6;
	selp.b32 	%r37, 0, %r32, %p5;
	selp.b32 	%r38, 0, %r34, %p4;
	mul.lo.s32 	%r39, %r13, %r35;
	mad.lo.s32 	%r40, %r14, %r36, %r39;
	mad.lo.s32 	%r41, %r15, %r37, %r40;
	mad.lo.s32 	%r42, %r16, %r38, %r41;
	shl.b64 	%rd31, %rd30, 32;
	shr.s64 	%rd32, %rd31, 30;
	add.s64 	%rd33, %rd1, %rd32;
	ld.global.f32 	%f18, [%rd33];
	cvt.s64.s32 	%rd34, %r42;
	add.s64 	%rd35, %rd2, %rd34;
	ld.global.u8 	%rs1, [%rd35];
	setp.eq.s16 	%p8, %rs1, 0;
	mul.f32 	%f19, %f18, %f16;
	selp.f32 	%f87, %f15, %f19, %p8;
	max.f32 	%f88, %f87, 0fFF800000;
$L__BB525_6:
	mov.f32 	%f89, 0fFF800000;
	mov.f32 	%f90, %f89;
	@%p3 bra 	$L__BB525_8;
	setp.eq.s64 	%p10, %rd16, 1;
	setp.eq.s64 	%p11, %rd15, 1;
	setp.eq.s64 	%p12, %rd14, 1;
	setp.eq.s64 	%p13, %rd13, 1;
	mad.lo.s64 	%rd36, %rd20, %rd50, %rd20;
	add.s64 	%rd37, %rd36, %rd7;
	cvt.u32.u64 	%r43, %rd37;
	div.s32 	%r44, %r43, %r9;
	mul.lo.s32 	%r45, %r44, %r9;
	sub.s32 	%r46, %r43, %r45;
	div.s32 	%r47, %r46, %r10;
	mul.lo.s32 	%r48, %r47, %r10;
	sub.s32 	%r49, %r46, %r48;
	div.s32 	%r50, %r49, %r11;
	mul.lo.s32 	%r51, %r50, %r11;
	sub.s32 	%r52, %r49, %r51;
	selp.b32 	%r53, 0, %r44, %p13;
	selp.b32 	%r54, 0, %r47, %p12;
	selp.b32 	%r55, 0, %r50, %p11;
	selp.b32 	%r56, 0, %r52, %p10;
	mul.lo.s32 	%r57, %r13, %r53;
	mad.lo.s32 	%r58, %r14, %r54, %r57;
	mad.lo.s32 	%r59, %r15, %r55, %r58;
	mad.lo.s32 	%r60, %r16, %r56, %r59;
	shl.b64 	%rd38, %rd37, 32;
	shr.s64 	%rd39, %rd38, 30;
	add.s64 	%rd40, %rd1, %rd39;
	ld.global.f32 	%f21, [%rd40];
	cvt.s64.s32 	%rd41, %r60;
	add.s64 	%rd42, %rd2, %rd41;
	ld.global.u8 	%rs2, [%rd42];
	setp.eq.s16 	%p14, %rs2, 0;
	mul.f32 	%f22, %f21, %f16;
	selp.f32 	%f89, %f15, %f22, %p14;
	max.f32 	%f90, %f89, 0fFF800000;
$L__BB525_8:
	setp.le.s64 	%p15, %rd22, %rd7;
	mov.b32 	%r61, %f88;
	shfl.sync.bfly.b32	%r62|%p16, %r61, 16, 31, -1;
	mov.b32 	%f23, %r62;
	max.f32 	%f24, %f88, %f23;
	mov.b32 	%r63, %f24;
	shfl.sync.bfly.b32	%r64|%p17, %r63, 8, 31, -1;
	mov.b32 	%f25, %r64;
	max.f32 	%f26, %f24, %f25;
	mov.b32 	%r65, %f26;
	shfl.sync.bfly.b32	%r66|%p18, %r65, 4, 31, -1;
	mov.b32 	%f27, %r66;
	max.f32 	%f28, %f26, %f27;
	mov.b32 	%r67, %f28;
	shfl.sync.bfly.b32	%r68|%p19, %r67, 2, 31, -1;
	mov.b32 	%f29, %r68;
	max.f32 	%f30, %f28, %f29;
	mov.b32 	%r69, %f30;
	shfl.sync.bfly.b32	%r70|%p20, %r69, 1, 31, -1;
	mov.b32 	%f31, %r70;
	max.f32 	%f32, %f30, %f31;
	mov.b32 	%r71, %f90;
	shfl.sync.bfly.b32	%r72|%p21, %r71, 16, 31, -1;
	mov.b32 	%f33, %r72;
	max.f32 	%f34, %f90, %f33;
	mov.b32 	%r73, %f34;
	shfl.sync.bfly.b32	%r74|%p22, %r73, 8, 31, -1;
	mov.b32 	%f35, %r74;
	max.f32 	%f36, %f34, %f35;
	mov.b32 	%r75, %f36;
	shfl.sync.bfly.b32	%r76|%p23, %r75, 4, 31, -1;
	mov.b32 	%f37, %r76;
	max.f32 	%f38, %f36, %f37;
	mov.b32 	%r77, %f38;
	shfl.sync.bfly.b32	%r78|%p24, %r77, 2, 31, -1;
	mov.b32 	%f39, %r78;
	max.f32 	%f40, %f38, %f39;
	mov.b32 	%r79, %f40;
	shfl.sync.bfly.b32	%r80|%p25, %r79, 1, 31, -1;
	mov.b32 	%f41, %r80;
	max.f32 	%f42, %f40, %f41;
	sub.f32 	%f43, %f87, %f32;
	fma.rn.f32 	%f44, %f43, 0f3BBB989D, 0f3F000000;
	cvt.sat.f32.f32 	%f45, %f44;
	mov.f32 	%f46, 0f4B400001;
	mov.f32 	%f47, 0f437C0000;
	fma.rm.f32 	%f48, %f45, %f47, %f46;
	add.f32 	%f49, %f48, 0fCB40007F;
	neg.f32 	%f50, %f49;
	fma.rn.f32 	%f51, %f43, 0f3FB8AA3B, %f50;
	fma.rn.f32 	%f52, %f43, 0f32A57060, %f51;
	mov.b32 	%r81, %f48;
	shl.b32 	%r82, %r81, 23;
	mov.b32 	%f53, %r82;
	ex2.approx.ftz.f32 	%f54, %f52;
	mul.f32 	%f55, %f54, %f53;
	add.f32 	%f56, %f55, 0f00000000;
	sub.f32 	%f57, %f89, %f42;
	fma.rn.f32 	%f58, %f57, 0f3BBB989D, 0f3F000000;
	cvt.sat.f32.f32 	%f59, %f58;
	fma.rm.f32 	%f60, %f59, %f47, %f46;
	add.f32 	%f61, %f60, 0fCB40007F;
	neg.f32 	%f62, %f61;
	fma.rn.f32 	%f63, %f57, 0f3FB8AA3B, %f62;
	fma.rn.f32 	%f64, %f57, 0f32A57060, %f63;
	mov.b32 	%r83, %f60;
	shl.b32 	%r84, %r83, 23;
	mov.b32 	%f65, %r84;
	ex2.approx.ftz.f32 	%f66, %f64;
	mul.f32 	%f11, %f66, %f65;
	add.f32 	%f67, %f11, 0f00000000;
	mov.b32 	%r85, %f56;
	shfl.sync.bfly.b32	%r86|%p26, %r85, 16, 31, -1;
	mov.b32 	%f68, %r86;
	add.f32 	%f69, %f56, %f68;
	mov.b32 	%r87, %f69;
	shfl.sync.bfly.b32	%r88|%p27, %r87, 8, 31, -1;
	mov.b32 	%f70, %r88;
	add.f32 	%f71, %f69, %f70;
	mov.b32 	%r89, %f71;
	shfl.sync.bfly.b32	%r90|%p28, %r89, 4, 31, -1;
	mov.b32 	%f72, %r90;
	add.f32 	%f73, %f71, %f72;
	mov.b32 	%r91, %f73;
	shfl.sync.bfly.b32	%r92|%p29, %r91, 2, 31, -1;
	mov.b32 	%f74, %r92;
	add.f32 	%f75, %f73, %f74;
	mov.b32 	%r93, %f75;
	shfl.sync.bfly.b32	%r94|%p30, %r93, 1, 31, -1;
	mov.b32 	%f76, %r94;
	add.f32 	%f77, %f75, %f76;
	mov.b32 	%r95, %f67;
	shfl.sync.bfly.b32	%r96|%p31, %r95, 16, 31, -1;
	mov.b32 	%f78, %r96;
	add.f32 	%f79, %f67, %f78;
	mov.b32 	%r97, %f79;
	shfl.sync.bfly.b32	%r98|%p32, %r97, 8, 31, -1;
	mov.b32 	%f80, %r98;
	add.f32 	%f81, %f79, %f80;
	mov.b32 	%r99, %f81;
	shfl.sync.bfly.b32	%r100|%p33, %r99, 4, 31, -1;
	mov.b32 	%f82, %r100;
	add.f32 	%f83, %f81, %f82;
	mov.b32 	%r101, %f83;
	shfl.sync.bfly.b32	%r102|%p34, %r101, 2, 31, -1;
	mov.b32 	%f84, %r102;
	add.f32 	%f85, %f83, %f84;
	mov.b32 	%r103, %f85;
	shfl.sync.bfly.b32	%r104|%p35, %r103, 1, 31, -1;
	mov.b32 	%f86, %r104;
	add.f32 	%f12, %f85, %f86;
	div.rn.f32 	%f13, %f55, %f77;
	@%p15 bra 	$L__BB525_10;
	mad.lo.s64 	%rd43, %rd50, %rd5, %rd7;
	shl.b64 	%rd44, %rd43, 2;
	add.s64 	%rd45, %rd4, %rd44;
	st.global.f32 	[%rd45], %f13;
$L__BB525_10:
	div.rn.f32 	%f14, %f11, %f12;
	@%p15 bra 	$L__BB525_12;
	mad.lo.s64 	%rd46, %rd5, %rd50, %rd5;
	add.s64 	%rd47, %rd46, %rd7;
	shl.b64 	%rd48, %rd47, 2;
	add.s64 	%rd49, %rd4, %rd48;
	st.global.f32 	[%rd49], %f14;
$L__BB525_12:
	add.s64 	%rd50, %rd50, %rd8;
	setp.lt.s64 	%p37, %rd50, %rd21;
	@%p37 bra 	$L__BB525_4;
$L__BB525_13:
	ret;

}
	// .globl	_Z15SoftmaxWarpImplI22BroadcastScaleMaskLoadIffbLm4EiE11DirectStoreIffEfLi1ELi1ELi32ELi1ELb0EL9Algorithm0EEvT_T0_ll
.visible .entry _Z15SoftmaxWarpImplI22BroadcastScaleMaskLoadIffbLm4EiE11DirectStoreIffEfLi1ELi1ELi32ELi1ELb0EL9Algorithm0EEvT_T0_ll(
	.param .align 8 .b8 _Z15SoftmaxWarpImplI22BroadcastScaleMaskLoadIffbLm4EiE11DirectStoreIffEfLi1ELi1ELi32ELi1ELb0EL9Algorithm0EEvT_T0_ll_param_0[120],
	.param .align 8 .b8 _Z15SoftmaxWarpImplI22BroadcastScaleMaskLoadIffbLm4EiE11DirectStoreIffEfLi1ELi1ELi32ELi1ELb0EL9Algorithm0EEvT_T0_ll_param_1[16],
	.param .u64 _Z15SoftmaxWarpImplI22BroadcastScaleMaskLoadIffbLm4EiE11DirectStoreIffEfLi1ELi1ELi32ELi1ELb0EL9Algorithm0EEvT_T0_ll_param_2,
	.param .u64 _Z15SoftmaxWarpImplI22BroadcastScaleMaskLoadIffbLm4EiE11DirectStoreIffEfLi1ELi1ELi32ELi1ELb0EL9Algorithm0EEvT_T0_ll_param_3
)
{
	.reg .pred 	%p<19>;
	.reg .b16 	%rs<2>;
	.reg .b32 	%r<63>;
	.reg .b32 	%f<44>;
	.reg .b64 	%rd<44>;

	ld.param.v2.f32 	{%f3, %f4}, [_Z15SoftmaxWarpImplI22BroadcastScaleMaskLoadIffbLm4EiE11DirectStoreIffEfLi1ELi1ELi32ELi1ELb0EL9Algorithm0EEvT_T0_ll_param_0+112];
	ld.param.u64 	%rd25, [_Z15SoftmaxWarpImplI22BroadcastScaleMaskLoadIffbLm4EiE11DirectStoreIffEfLi1ELi1ELi32ELi1ELb0EL9Algorithm0EEvT_T0_ll_param_0+104];
	ld.param.v2.u32 	{%r15, %r16}, [_Z15SoftmaxWarpImplI22BroadcastScaleMaskLoadIffbLm4EiE11DirectStoreIffEfLi1ELi1ELi32ELi1ELb0EL9Algorithm0EEvT_T0_ll_param_0+88];
	ld.param.v2.u32 	{%r13, %r14}, [_Z15SoftmaxWarpImplI22BroadcastScaleMaskLoadIffbLm4EiE11DirectStoreIffEfLi1ELi1ELi32ELi1ELb0EL9Algorithm0EEvT_T0_ll_param_0+80];
	ld.param.v2.u32 	{%r11, %r12}, [_Z15SoftmaxWarpImplI22BroadcastScaleMaskLoadIffbLm4EiE11DirectStoreIffEfLi1ELi1ELi32ELi1ELb0EL9Algorithm0EEvT_T0_ll_param_0+64];
	ld.param.v2.u32 	{%r9, %r10}, [_Z15SoftmaxWarpImplI22BroadcastScaleMaskLoadIffbLm4EiE11DirectStoreIffEfLi1ELi1ELi32ELi1ELb0EL9Algorithm0EEvT_T0_ll_param_0+56];
	ld.param.u64 	%rd21, [_Z15SoftmaxWarpImplI22BroadcastScaleMaskLoadIffbLm4EiE11DirectStoreIffEfLi1ELi1ELi32ELi1ELb0EL9Algorithm0EEvT_T0_ll_param_0+40];
	ld.param.u64 	%rd20, [_Z15SoftmaxWarpImplI22BroadcastScaleMaskLoadIffbLm4EiE11DirectStoreIffEfLi1ELi1ELi32ELi1ELb0EL9Algorithm0EEvT_T0_ll_param_0+32];
	ld.param.u64 	%rd19, [_Z15SoftmaxWarpImplI22BroadcastScaleMaskLoadIffbLm4EiE11DirectStoreIffEfLi1ELi1ELi32ELi1ELb0EL9Algorithm0EEvT_T0_ll_param_0+24];
	ld.param.u64 	%rd18, [_Z15SoftmaxWarpImplI22BroadcastScaleMaskLoadIffbLm4EiE11DirectStoreIffEfLi1ELi1ELi32ELi1ELb0EL9Algorithm0EEvT_T0_ll_param_0+16];
	ld.param.u64 	%rd17, [_Z15SoftmaxWarpImplI22BroadcastScaleMaskLoadIffbLm4EiE11DirectStoreIffEfLi1ELi1ELi32ELi1ELb0EL9Algorithm0EEvT_T0_ll_param_0+8];
	ld.param.u64 	%rd16, [_Z15SoftmaxWarpImplI22BroadcastScaleMaskLoadIffbLm4EiE11DirectStoreIffEfLi1ELi1ELi32ELi1ELb0EL9Algorithm0EEvT_T0_ll_param_0];
	ld.param.u64 	%rd6, [_Z15SoftmaxWarpImplI22BroadcastScaleMaskLoadIffbLm4EiE11DirectStoreIffEfLi1ELi1ELi32ELi1ELb0EL9Algorithm0EEvT_T0_ll_param_1];
	ld.param.u64 	%rd7, [_Z15SoftmaxWarpImplI22BroadcastScaleMaskLoadIffbLm4EiE11DirectStoreIffEfLi1ELi1ELi32ELi1ELb0EL9Algorithm0EEvT_T0_ll_param_1+8];
	ld.param.u64 	%rd26, [_Z15SoftmaxWarpImplI22BroadcastScaleMaskLoadIffbLm4EiE11DirectStoreIffEfLi1ELi1ELi32ELi1ELb0EL9Algorithm0EEvT_T0_ll_param_2];
	ld.param.u64 	%rd27, [_Z15SoftmaxWarpImplI22BroadcastScaleMaskLoadIffbLm4EiE11DirectStoreIffEfLi1ELi1ELi32ELi1ELb0EL9Algorithm0EEvT_T0_ll_param_3];
	setp.lt.s64 	%p1, %rd27, 33;
	@%p1 bra 	$L__BB526_2;
	mov.u64 	%rd28, $str;
	cvta.global.u64 	%rd29, %rd28;
	mov.u64 	%rd30, $str$1;
	cvta.global.u64 	%rd31, %rd30;
	mov.u64 	%rd32, __unnamed_512;
	cvta.global.u64 	%rd33, %rd32;
	{ // callseq 511, 0
	.param .b64 param0;
	st.param.b64 	[param0], %rd29;
	.param .b64 param1;
	st.param.b64 	[param1], %rd31;
	.param .b32 param2;
	st.param.b32 	[param2], 254;
	.param .b64 param3;
	st.param.b64 	[param3], %rd33;
	.param .b64 param4;
	st.param.b64 	[param4], 1;
	call.uni 
	__assertfail, 
	(
	param0, 
	param1, 
	param2, 
	param3, 
	param4
	);
	} // callseq 511
$L__BB526_2:
	mov.u32 	%r17, %ctaid.x;
	mov.u32 	%r18, %ntid.y;
	mov.u32 	%r19, %tid.y;
	mad.lo.s32 	%r20, %r17, %r18, %r19;
	mov.u32 	%r21, %nctaid.x;
	mul.lo.s32 	%r8, %r21, %r18;
	cvt.s64.s32 	%rd43, %r20;
	setp.le.s64 	%p2, %rd26, %rd43;
	@%p2 bra 	$L__BB526_5;
	mov.u32 	%r22, %tid.x;
	cvt.u64.u32 	%rd9, %r22;
	cvta.to.global.u64 	%rd10, %rd6;
	cvta.to.global.u64 	%rd11, %rd17;
	cvta.to.global.u64 	%rd12, %rd16;
	cvt.s64.s32 	%rd13, %r8;
$L__BB526_4:
	setp.eq.s64 	%p3, %rd21, 1;
	setp.eq.s64 	%p4, %rd20, 1;
	setp.eq.s64 	%p5, %rd19, 1;
	setp.eq.s64 	%p6, %rd18, 1;
	mad.lo.s64 	%rd34, %rd25, %rd43, %rd9;
	cvt.u32.u64 	%r23, %rd34;
	div.s32 	%r24, %r23, %r9;
	mul.lo.s32 	%r25, %r24, %r9;
	sub.s32 	%r26, %r23, %r25;
	div.s32 	%r27, %r26, %r10;
	mul.lo.s32 	%r28, %r27, %r10;
	sub.s32 	%r29, %r26, %r28;
	div.s32 	%r30, %r29, %r11;
	mul.lo.s32 	%r31, %r30, %r11;
	sub.s32 	%r32, %r29, %r31;
	selp.b32 	%r33, 0, %r24, %p6;
	selp.b32 	%r34, 0, %r27, %p5;
	selp.b32 	%r35, 0, %r30, %p4;
	selp.b32 	%r36, 0, %r32, %p3;
	mul.lo.s32 	%r37, %r13, %r33;
	mad.lo.s32 	%r38, %r14, %r34, %r37;
	mad.lo.s32 	%r39, %r15, %r35, %r38;
	mad.lo.s32 	%r40, %r16, %r36, %r39;
	shl.b64 	%rd35, %rd34, 32;
	shr.s64 	%rd36, %rd35, 30;
	add.s64 	%rd37, %rd12, %rd36;
	ld.global.f32 	%f5, [%rd37];
	cvt.s64.s32 	%rd38, %r40;
	add.s64 	%rd39, %rd11, %rd38;
	ld.global.u8 	%rs1, [%rd39];
	setp.eq.s16 	%p7, %rs1, 0;
	mul.f32 	%f6, %f5, %f4;
	selp.f32 	%f7, %f3, %f6, %p7;
	max.f32 	%f8, %f7, 0fFF800000;
	mov.b32 	%r41, %f8;
	shfl.sync.bfly.b32	%r42|%p8, %r41, 16, 31, -1;
	mov.b32 	%f9, %r42;
	max.f32 	%f10, %f8, %f9;
	mov.b32 	%r43, %f10;
	shfl.sync.bfly.b32	%r44|%p9, %r43, 8, 31, -1;
	mov.b32 	%f11, %r44;
	max.f32 	%f12, %f10, %f11;
	mov.b32 	%r45, %f12;
	shfl.sync.bfly.b32	%r46|%p10, %r45, 4, 31, -1;
	mov.b32 	%f13, %r46;
	max.f32 	%f14, %f12, %f13;
	mov.b32 	%r47, %f14;
	shfl.sync.bfly.b32	%r48|%p11, %r47, 2, 31, -1;
	mov.b32 	%f15, %r48;
	max.f32 	%f16, %f14, %f15;
	mov.b32 	%r49, %f16;
	shfl.sync.bfly.b32	%r50|%p12, %r49, 1, 31, -1;
	mov.b32 	%f17, %r50;
	max.f32 	%f18, %f16, %f17;
	sub.f32 	%f19, %f7, %f18;
	fma.rn.f32 	%f20, %f19, 0f3BBB989D, 0f3F000000;
	cvt.sat.f32.f32 	%f21, %f20;
	mov.f32 	%f22, 0f4B400001;
	mov.f32 	%f23, 0f437C0000;
	fma.rm.f32 	%f24, %f21, %f23, %f22;
	add.f32 	%f25, %f24, 0fCB40007F;
	neg.f32 	%f26, %f25;
	fma.rn.f32 	%f27, %f19, 0f3FB8AA3B, %f26;
	fma.rn.f32 	%f28, %f19, 0f32A57060, %f27;
	mov.b32 	%r51, %f24;
	shl.b32 	%r52, %r51, 23;
	mov.b32 	%f29, %r52;
	ex2.approx.ftz.f32 	%f30, %f28;
	mul.f32 	%f31, %f30, %f29;
	add.f32 	%f32, %f31, 0f00000000;
	mov.b32 	%r53, %f32;
	shfl.sync.bfly.b32	%r54|%p13, %r53, 16, 31, -1;
	mov.b32 	%f33, %r54;
	add.f32 	%f34, %f32, %f33;
	mov.b32 	%r55, %f34;
	shfl.sync.bfly.b32	%r56|%p14, %r55, 8, 31, -1;
	mov.b32 	%f35, %r56;
	add.f32 	%f36, %f34, %f35;
	mov.b32 	%r57, %f36;
	shfl.sync.bfly.b32	%r58|%p15, %r57, 4, 31, -1;
	mov.b32 	%f37, %r58;
	add.f32 	%f38, %f36, %f37;
	mov.b32 	%r59, %f38;
	shfl.sync.bfly.b32	%r60|%p16, %r59, 2, 31, -1;
	mov.b32 	%f39, %r60;
	add.f32 	%f40, %f38, %f39;
	mov.b32 	%r61, %f40;
	shfl.sync.bfly.b32	%r62|%p17, %r61, 1, 31, -1;
	mov.b32 	%f41, %r62;
	add.f32 	%f42, %f40, %f41;
	div.rn.f32 	%f43, %f31, %f42;
	mad.lo.s64 	%rd40, %rd43, %rd7, %rd9;
	shl.b64 	%rd41, %rd40, 2;
	add.s64 	%rd42, %rd10, %rd41;
	st.global.f32 	[%rd42], %f43;
	add.s64 	%rd43, %rd43, %rd13;
	setp.lt.s64 	%p18, %rd43, %rd26;
	@%p18 bra 	$L__BB526_4;
$L__BB526_5:
	ret;

}
	// .globl	_Z15SoftmaxWarpImplI22BroadcastScaleMaskLoadIffbLm4EiE11DirectStoreIffEfLi1ELi1ELi32ELi1ELb1EL9Algorithm0EEvT_T0_ll
.visible .entry _Z15SoftmaxWarpImplI22BroadcastScaleMaskLoadIffbLm4EiE11DirectStoreIffEfLi1ELi1ELi32ELi1ELb1EL9Algorithm0EEvT_T0_ll(
	.param .align 8 .b8 _Z15SoftmaxWarpImplI22BroadcastScaleMaskLoadIffbLm4EiE11DirectStoreIffEfLi1ELi1ELi32ELi1ELb1EL9Algorithm0EEvT_T0_ll_param_0[120],
	.param .align 8 .b8 _Z15SoftmaxWarpImplI22BroadcastScaleMaskLoadIffbLm4EiE11DirectStoreIffEfLi1ELi1ELi32ELi1ELb1EL9Algorithm0EEvT_T0_ll_param_1[16],
	.param .u64 _Z15SoftmaxWarpImplI22BroadcastScaleMaskLoadIffbLm4EiE11DirectStoreIffEfLi1ELi1ELi32ELi1ELb1EL9Algorithm0EEvT_T0_ll_param_2,
	.param .u64 _Z15SoftmaxWarpImplI22BroadcastScaleMaskLoadIffbLm4EiE11DirectStoreIffEfLi1ELi1ELi32ELi1ELb1EL9Algorithm0EEvT_T0_ll_param_3
)
{
	.reg .pred 	%p<21>;
	.reg .b16 	%rs<2>;
	.reg .b32 	%r<63>;
	.reg .b32 	%f<49>;
	.reg .b64 	%rd<43>;

	ld.param.v2.f32 	{%f8, %f9}, [_Z15SoftmaxWarpImplI22BroadcastScaleMaskLoadIffbLm4EiE11DirectStoreIffEfLi1ELi1ELi32ELi1ELb1EL9Algorithm0EEvT_T0_ll_param_0+112];
	ld.param.u64 	%rd24, [_Z15SoftmaxWarpImplI22BroadcastScaleMaskLoadIffbLm4EiE11DirectStoreIffEfLi1ELi1ELi32ELi1ELb1EL9Algorithm0EEvT_T0_ll_param_0+104];
	ld.param.v2.u32 	{%r15, %r16}, [_Z15SoftmaxWarpImplI22BroadcastScaleMaskLoadIffbLm4EiE11DirectStoreIffEfLi1ELi1ELi32ELi1ELb1EL9Algorithm0EEvT_T0_ll_param_0+88];
	ld.param.v2.u32 	{%r13, %r14}, [_Z15SoftmaxWarpImplI22BroadcastScaleMaskLoadIffbLm4EiE11DirectStoreIffEfLi1ELi1ELi32ELi1ELb1EL9Algorithm0EEvT_T0_ll_param_0+80];
	ld.param.v2.u32 	{%r11, %r12}, [_Z15SoftmaxWarpImplI22BroadcastScaleMaskLoadIffbLm4EiE11DirectStoreIffEfLi1ELi1ELi32ELi1ELb1EL9Algorithm0EEvT_T0_ll_param_0+64];
	ld.param.v2.u32 	{%r9, %r10}, [_Z15SoftmaxWarpImplI22BroadcastScaleMaskLoadIffbLm4EiE11DirectStoreIffEfLi1ELi1ELi32ELi1ELb1EL9Algorithm0EEvT_T0_ll_param_0+56];
	ld.param.u64 	%rd20, [_Z15SoftmaxWarpImplI22BroadcastScaleMaskLoadIffbLm4EiE11DirectStoreIffEfLi1ELi1ELi32ELi1ELb1EL9Algorithm0EEvT_T0_ll_param_0+40];
	ld.param.u64 	%rd19, [_Z15SoftmaxWarpImplI22BroadcastScaleMaskLoadIffbLm4EiE11DirectStoreIffEfLi1ELi1ELi32ELi1ELb1EL9Algorithm0EEvT_T0_ll_param_0+32];
	ld.param.u64 	%rd18, [_Z15SoftmaxWarpImplI22BroadcastScaleMaskLoadIffbLm4EiE11DirectStoreIffEfLi1ELi1ELi32ELi1ELb1EL9Algorithm0EEvT_T0_ll_param_0+24];
	ld.param.u64 	%rd17, [_Z15SoftmaxWarpImplI22BroadcastScaleMaskLoadIffbLm4EiE11DirectStoreIffEfLi1ELi1ELi32ELi1ELb1EL9Algorithm0EEvT_T0_ll_param_0+16];
	ld.param.u64 	%rd16, [_Z15SoftmaxWarpImplI22BroadcastScaleMaskLoadIffbLm4EiE11DirectStoreIffEfLi1ELi1ELi32ELi1ELb1EL9Algorithm0EEvT_T0_ll_param_0+8];
	ld.param.u64 	%rd15, [_Z15SoftmaxWarpImplI22BroadcastScaleMaskLoadIffbLm4EiE11DirectStoreIffEfLi1ELi1ELi32ELi1ELb1EL9Algorithm0EEvT_T0_ll_param_0];
	ld.param.u64 	%rd5, [_Z15SoftmaxWarpImplI22BroadcastScaleMaskLoadIffbLm4EiE11DirectStoreIffEfLi1ELi1ELi32ELi1ELb1EL9Algorithm0EEvT_T0_ll_param_1];
	ld.param.u64 	%rd6, [_Z15SoftmaxWarpImplI22BroadcastScaleMaskLoadIffbLm4EiE11DirectStoreIffEfLi1ELi1ELi32ELi1ELb1EL9Algorithm0EEvT_T0_ll_param_1+8];
	ld.param.u64 	%rd25, [_Z15SoftmaxWarpImplI22BroadcastScaleMaskLoadIffbLm4EiE11DirectStoreIffEfLi1ELi1ELi32ELi1ELb1EL9Algorithm0EEvT_T0_ll_param_2];
	ld.param.u64 	%rd26, [_Z15SoftmaxWarpImplI22BroadcastScaleMaskLoadIffbLm4EiE11DirectStoreIffEfLi1ELi1ELi32ELi1ELb1EL9Algorithm0EEvT_T0_ll_param_3];
	setp.lt.s64 	%p1, %rd26, 33;
	@%p1 bra 	$L__BB527_2;
	mov.u64 	%rd27, $str;
	cvta.global.u64 	%rd28, %rd27;
	mov.u64 	%rd29, $str$1;
	cvta.global.u64 	%rd30, %rd29;
	mov.u64 	%rd31, __unnamed_513;
	cvta.global.u64 	%rd32, %rd31;
	{ // callseq 512, 0
	.param .b64 param0;
	st.param.b64 	[param0], %rd28;
	.param .b64 param1;
	st.param.b64 	[param1], %rd30;
	.param .b32 param2;
	st.param.b32 	[param2], 254;
	.param .b64 param3;
	st.param.b64 	[param3], %rd32;
	.param .b64 param4;
	st.param.b64 	[param4], 1;
	call.uni 
	__assertfail, 
	(
	param0, 
	param1, 
	param2, 
	param3, 
	param4
	);
	} // callseq 512
$L__BB527_2:
	mov.u32 	%r17, %ctaid.x;
	mov.u32 	%r18, %ntid.y;
	mov.u32 	%r19, %tid.y;
	mad.lo.s32 	%r20, %r17, %r18, %r19;
	mov.u32 	%r21, %nctaid.x;
	mul.lo.s32 	%r8, %r21, %r18;
	cvt.s64.s32 	%rd42, %r20;
	setp.le.s64 	%p2, %rd25, %rd42;
	@%p2 bra 	$L__BB527_9;
	mov.u32 	%r22, %tid.x;
	cvt.u64.u32 	%rd8, %r22;
	cvta.to.global.u64 	%rd9, %rd5;
	cvta.to.global.u64 	%rd10, %rd16;
	cvta.to.global.u64 	%rd11, %rd15;
	cvt.s64.s32 	%rd12, %r8;
$L__BB527_4:
	setp.le.s64 	%p3, %rd26, %rd8;
	mov.f32 	%f47, 0fFF800000;
	mov.f32 	%f48, %f47;
	@%p3 bra 	$L__BB527_6;
	setp.eq.s64 	%p4, %rd20, 1;
	setp.eq.s64 	%p5, %rd19, 1;
	setp.eq.s64 	%p6, %rd18, 1;
	setp.eq.s64 	%p7, %rd17, 1;
	mad.lo.s64 	%rd33, %rd24, %rd42, %rd8;
	cvt.u32.u64 	%r23, %rd33;
	div.s32 	%r24, %r23, %r9;
	mul.lo.s32 	%r25, %r24, %r9;
	sub.s32 	%r26, %r23, %r25;
	div.s32 	%r27, %r26, %r10;
	mul.lo.s32 	%r28, %r27, %r10;
	sub.s32 	%r29, %r26, %r28;
	div.s32 	%r30, %r29, %r11;
	mul.lo.s32 	%r31, %r30, %r11;
	sub.s32 	%r32, %r29, %r31;
	selp.b32 	%r33, 0, %r24, %p7;
	selp.b32 	%r34, 0, %r27, %p6;
	selp.b32 	%r35, 0, %r30, %p5;
	selp.b32 	%r36, 0, %r32, %p4;
	mul.lo.s32 	%r37, %r13, %r33;
	mad.lo.s32 	%r38, %r14, %r34, %r37;
	mad.lo.s32 	%r39, %r15, %r35, %r38;
	mad.lo.s32 	%r40, %r16, %r36, %r39;
	shl.b64 	%rd34, %rd33, 32;
	shr.s64 	%rd35, %rd34, 30;
	add.s64 	%rd36, %rd11, %rd35;
	ld.global.f32 	%f11, [%rd36];
	cvt.s64.s32 	%rd37, %r40;
	add.s64 	%rd38, %rd10, %rd37;
	ld.global.u8 	%rs1, [%rd38];
	setp.eq.s16 	%p8, %rs1, 0;
	mul.f32 	%f12, %f11, %f9;
	selp.f32 	%f47, %f8, %f12, %p8;
	max.f32 	%f48, %f47, 0fFF800000;
$L__BB527_6:
	setp.le.s64 	%p9, %rd26, %rd8;
	mov.b32 	%r41, %f48;
	shfl.sync.bfly.b32	%r42|%p10, %r41, 16, 31, -1;
	mov.b32 	%f13, %r42;
	max.f32 	%f14, %f48, %f13;
	mov.b32 	%r43, %f14;
	shfl.sync.bfly.b32	%r44|%p11, %r43, 8, 31, -1;
	mov.b32 	%f15, %r44;
	max.f32 	%f16, %f14, %f15;
	mov.b32 	%r45, %f16;
	shfl.sync.bfly.b32	%r46|%p12, %r45, 4, 31, -1;
	mov.b32 	%f17, %r46;
	max.f32 	%f18, %f16, %f17;
	mov.b32 	%r47, %f18;
	shfl.sync.bfly.b32	%r48|%p13, %r47, 2, 31, -1;
	mov.b32 	%f19, %r48;
	max.f32 	%f20, %f18, %f19;
	mov.b32 	%r49, %f20;
	shfl.sync.bfly.b32	%r50|%p14, %r49, 1, 31, -1;
	mov.b32 	%f21, %r50;
	max.f32 	%f22, %f20, %f21;
	sub.f32 	%f23, %f47, %f22;
	fma.rn.f32 	%f24, %f23, 0f3BBB989D, 0f3F000000;
	cvt.sat.f32.f32 	%f25, %f24;
	mov.f32 	%f26, 0f4B400001;
	mov.f32 	%f27, 0f437C0000;
	fma.rm.f32 	%f28, %f25, %f27, %f26;
	add.f32 	%f29, %f28, 0fCB40007F;
	neg.f32 	%f30, %f29;
	fma.rn.f32 	%f31, %f23, 0f3FB8AA3B, %f30;
	fma.rn.f32 	%f32, %f23, 0f32A57060, %f31;
	mov.b32 	%r51, %f28;
	shl.b32 	%r52, %r51, 23;
	mov.b32 	%f33, %r52;
	ex2.approx.ftz.f32 	%f34, %f32;
	mul.f32 	%f35, %f34, %f33;
	add.f32 	%f36, %f35, 0f00000000;
	mov.b32 	%r53, %f36;
	shfl.sync.bfly.b32	%r54|%p15, %r53, 16, 31, -1;
	mov.b32 	%f37, %r54;
	add.f32 	%f38, %f36, %f37;
	mov.b32 	%r55, %f38;
	shfl.sync.bfly.b32	%r56|%p16, %r55, 8, 31, -1;
	mov.b32 	%f39, %r56;
	add.f32 	%f40, %f38, %f39;
	mov.b32 	%r57, %f40;
	shfl.sync.bfly.b32	%r58|%p17, %r57, 4, 31, -1;
	mov.b32 	%f41, %r58;
	add.f32 	%f42, %f40, %f41;
	mov.b32 	%r59, %f42;
	shfl.sync.bfly.b32	%r60|%p18, %r59, 2, 31, -1;
	mov.b32 	%f43, %r60;
	add.f32 	%f44, %f42, %f43;
	mov.b32 	%r61, %f44;
	shfl.sync.bfly.b32	%r62|%p19, %r61, 1, 31, -1;
	mov.b32 	%f45, %r62;
	add.f32 	%f46, %f44, %f45;
	div.rn.f32 	%f7, %f35, %f46;
	@%p9 bra 	$L__BB527_8;
	mad.lo.s64 	%rd39, %rd42, %rd6, %rd8;
	shl.b64 	%rd40, %rd39, 2;
	add.s64 	%rd41, %rd9, %rd40;
	st.global.f32 	[%rd41], %f7;
$L__BB527_8:
	add.s64 	%rd42, %rd42, %rd12;
	setp.lt.s64 	%p20, %rd42, %rd25;
	@%p20 bra 	$L__BB527_4;
$L__BB527_9:
	ret;

}
	// .globl	_Z15SoftmaxWarpImplI22BroadcastScaleMaskLoadIffbLm4EiE11DirectStoreIffEfLi1ELi2ELi32ELi1ELb0EL9Algorithm0EEvT_T0_ll
.visible .entry _Z15SoftmaxWarpImplI22BroadcastScaleMaskLoadIffbLm4EiE11DirectStoreIffEfLi1ELi2ELi32ELi1ELb0EL9Algorithm0EEvT_T0_ll(
	.param .align 8 .b8 _Z15SoftmaxWarpImplI22BroadcastScaleMaskLoadIffbLm4EiE11DirectStoreIffEfLi1ELi2ELi32ELi1ELb0EL9Algorithm0EEvT_T0_ll_param_0[120],
	.param .align 8 .b8 _Z15SoftmaxWarpImplI22BroadcastScaleMaskLoadIffbLm4EiE11DirectStoreIffEfLi1ELi2ELi32ELi1ELb0EL9Algorithm0EEvT_T0_ll_param_1[16],
	.param .u64 _Z15SoftmaxWarpImplI22BroadcastScaleMaskLoadIffbLm4EiE11DirectStoreIffEfLi1ELi2ELi32ELi1ELb0EL9Algorithm0EEvT_T0_ll_param_2,
	.param .u64 _Z15SoftmaxWarpImplI22BroadcastScaleMaskLoadIffbLm4EiE11DirectStoreIffEfLi1ELi2ELi32ELi1ELb0EL9Algorithm0EEvT_T0_ll_param_3
)
{
	.reg .pred 	%p<20>;
	.reg .b16 	%rs<3>;
	.reg .b32 	%r<83>;
	.reg .b32 	%f<61>;
	.reg .b64 	%rd<49>;

	ld.param.v2.f32 	{%f3, %f4}, [_Z15SoftmaxWarpImplI22BroadcastScaleMaskLoadIffbLm4EiE11DirectStoreIffEfLi1ELi2ELi32ELi1ELb0EL9Algorithm0EEvT_T0_ll_param_0+112];
	ld.param.u64 	%rd24, [_Z15SoftmaxWarpImplI22BroadcastScaleMaskLoadIffbLm4EiE11DirectStoreIffEfLi1ELi2ELi32ELi1ELb0EL9Algorithm0EEvT_T0_ll_param_0+104];
	ld.param.v2.u32 	{%r15, %r16}, [_Z15SoftmaxWarpImplI22BroadcastScaleMaskLoadIffbLm4EiE11DirectStoreIffEfLi1ELi2ELi32ELi1ELb0EL9Algorithm0EEvT_T0_ll_param_0+88];
	ld.param.v2.u32 	{%r13, %r14}, [_Z15SoftmaxWarpImplI22BroadcastScaleMaskLoadIffbLm4EiE11DirectStoreIffEfLi1ELi2ELi32ELi1ELb0EL9Algorithm0EEvT_T0_ll_param_0+80];
	ld.param.v2.u32 	{%r11, %r12}, [_Z15SoftmaxWarpImplI22BroadcastScaleMaskLoadIffbLm4EiE11DirectStoreIffEfLi1ELi2ELi32ELi1ELb0EL9Algorithm0EEvT_T0_ll_param_0+64];
	ld.param.v2.u32 	{%r9, %r10}, [_Z15SoftmaxWarpImplI22BroadcastScaleMaskLoadIffbLm4EiE11DirectStoreIffEfLi1ELi2ELi32ELi1ELb0EL9Algorithm0EEvT_T0_ll_param_0+56];
	ld.param.u64 	%rd20, [_Z15SoftmaxWarpImplI22BroadcastScaleMaskLoadIffbLm4EiE11DirectStoreIffEfLi1ELi2ELi32ELi1ELb0EL9Algorithm0EEvT_T0_ll_param_0+40];
	ld.param.u64 	%rd19, [_Z15SoftmaxWarpImplI22BroadcastScaleMaskLoadIffbLm4EiE11DirectStoreIffEfLi1ELi2ELi32ELi1ELb0EL9Algorithm0EEvT_T0_ll_param_0+32];
	ld.param.u64 	%rd18, [_Z15SoftmaxWarpImplI22BroadcastScaleMaskLoadIffbLm4EiE11DirectStoreIffEfLi1ELi2ELi32ELi1ELb0EL9Algorithm0EEvT_T0_ll_param_0+24];
	ld.param.u64 	%rd17, [_Z15SoftmaxWarpImplI22BroadcastScaleMaskLoadIffbLm4EiE11DirectStoreIffEfLi1ELi2ELi32ELi1ELb0EL9Algorithm0EEvT_T0_ll_param_0+16];
	ld.param.u64 	%rd16, [_Z15SoftmaxWarpImplI22BroadcastScaleMaskLoadIffbLm4EiE11DirectStoreIffEfLi1ELi2ELi32ELi1ELb0EL9Algorithm0EEvT_T0_ll_param_0+8];
	ld.param.u64 	%rd15, [_Z15SoftmaxWarpImplI22BroadcastScaleMaskLoadIffbLm4EiE11DirectStoreIffEfLi1ELi2ELi32ELi1ELb0EL9Algorithm0EEvT_T0_ll_param_0];
	ld.param.u64 	%rd5, [_Z15SoftmaxWarpImplI22BroadcastScaleMaskLoadIffbLm4EiE11DirectStoreIffEfLi1ELi2ELi32ELi1ELb0EL9Algorithm0EEvT_T0_ll_param_1];
	ld.param.u64 	%rd6, [_Z15SoftmaxWarpImplI22BroadcastScaleMaskLoadIffbLm4EiE11DirectStoreIffEfLi1ELi2ELi32ELi1ELb0EL9Algorithm0EEvT_T0_ll_param_1+8];
	ld.param.u64 	%rd25, [_Z15SoftmaxWarpImplI22BroadcastScaleMaskLoadIffbLm4EiE11DirectStoreIffEfLi1ELi2ELi32ELi1ELb0EL9Algorithm0EEvT_T0_ll_param_2];
	ld.param.u64 	%rd26, [_Z15SoftmaxWarpImplI22BroadcastScaleMaskLoadIffbLm4EiE11DirectStoreIffEfLi1ELi2ELi32ELi1ELb0EL9Algorithm0EEvT_T0_ll_param_3];
	setp.lt.s64 	%p1, %rd26, 65;
	@%p1 bra 	$L__BB528_2;
	mov.u64 	%rd27, $str;
	cvta.global.u64 	%rd28, %rd27;
	mov.u64 	%rd29, $str$1;
	cvta.global.u64 	%rd30, %rd29;
	mov.u64 	%rd31, __unnamed_514;
	cvta.global.u64 	%rd32, %rd31;
	{ // callseq 513, 0
	.param .b64 param0;
	st.param.b64 	[param0], %rd28;
	.param .b64 param1;
	st.param.b64 	[param1], %rd30;
	.param .b32 param2;
	st.param.b32 	[param2], 254;
	.param .b64 param3;
	st.param.b64 	[param3], %rd32;
	.param .b64 param4;
	st.param.b64 	[param4], 1;
	call.uni 
	__assertfail, 
	(
	param0, 
	param1, 
	param2, 
	param3, 
	param4
	);
	} // callseq 513
$L__BB528_2:
	mov.u32 	%r17, %ctaid.x;
	mov.u32 	%r18, %ntid.y;
	mov.u32 	%r19, %tid.y;
	mad.lo.s32 	%r20, %r17, %r18, %r19;
	mov.u32 	%r21, %nctaid.x;
	mul.lo.s32 	%r8, %r21, %r18;
	cvt.s64.s32 	%rd48, %r20;
	setp.le.s64 	%p2, %rd25, %rd48;
	@%p2 bra 	$L__BB528_5;
	cvta.to.global.u64 	%rd8, %rd15;
	cvta.to.global.u64 	%rd9, %rd16;
	mov.u32 	%r22, %tid.x;
	cvt.u64.u32 	%rd10, %r22;
	cvta.to.global.u64 	%rd11, %rd5;
	cvt.s64.s32 	%rd12, %r8;
$L__BB528_4:
	setp.eq.s64 	%p3, %rd20, 1;
	setp.eq.s64 	%p4, %rd19, 1;
	setp.eq.s64 	%p5, %rd18, 1;
	setp.eq.s64 	%p6, %rd17, 1;
	mad.lo.s64 	%rd33, %rd24, %rd48, %rd10;
	cvt.u32.u64 	%r23, %rd33;
	div.s32 	%r24, %r23, %r9;
	mul.lo.s32 	%r25, %r24, %r9;
	sub.s32 	%r26, %r23, %r25;
	div.s32 	%r27, %r26, %r10;
	mul.lo.s32 	%r28, %r27, %r10;
	sub.s32 	%r29, %r26, %r28;
	div.s32 	%r30, %r29, %r11;
	mul.lo.s32 	%r31, %r30, %r11;
	sub.s32 	%r32, %r29, %r31;
	selp.b32 	%r33, 0, %r24, %p6;
	selp.b32 	%r34, 0, %r27, %p5;
	selp.b32 	%r35, 0, %r30, %p4;
	selp.b32 	%r36, 0, %r32, %p3;
	mul.lo.s32 	%r37, %r13, %r33;
	mad.lo.s32 	%r38, %r14, %r34, %r37;
	mad.lo.s32 	%r39, %r15, %r35, %r38;
	mad.lo.s32 	%r40, %r16, %r36, %r39;
	shl.b64 	%rd34, %rd33, 32;
	shr.s64 	%rd35, %rd34, 30;
	add.s64 	%rd36, %rd8, %rd35;
	ld.global.f32 	%f5, [%rd36];
	cvt.s64.s32 	%rd37, %r40;
	add.s64 	%rd38, %rd9, %rd37;
	ld.global.u8 	%rs1, [%rd38];
	setp.eq.s16 	%p7, %rs1, 0;
	mul.f32 	%f6, %f5, %f4;
	selp.f32 	%f7, %f3, %f6, %p7;
	max.f32 	%f8, %f7, 0fFF800000;
	add.s64 	%rd39, %rd33, 32;
	cvt.u32.u64 	%r41, %rd39;
	div.s32 	%r42, %r41, %r9;
	mul.lo.s32 	%r43, %r42, %r9;
	sub.s32 	%r44, %r41, %r43;
	div.s32 	%r45, %r44, %r10;
	mul.lo.s32 	%r46, %r45, %r10;
	sub.s32 	%r47, %r44, %r46;
	div.s32 	%r48, %r47, %r11;
	mul.lo.s32 	%r49, %r48, %r11;
	sub.s32 	%r50, %r47, %r49;
	selp.b32 	%r51, 0, %r42, %p6;
	selp.b32 	%r52, 0, %r45, %p5;
	selp.b32 	%r53, 0, %r48, %p4;
	selp.b32 	%r54, 0, %r50, %p3;
	mul.lo.s32 	%r55, %r13, %r51;
	mad.lo.s32 	%r56, %r14, %r52, %r55;
	mad.lo.s32 	%r57, %r15, %r53, %r56;
	mad.lo.s32 	%r58, %r16, %r54, %r57;
	shl.b64 	%rd40, %rd39, 32;
	shr.s64 	%rd41, %rd40, 30;
	add.s64 	%rd42, %rd8, %rd41;
	ld.global.f32 	%f9, [%rd42];
	cvt.s64.s32 	%rd43, %r58;
	add.s64 	%rd44, %rd9, %rd43;
	ld.global.u8 	%rs2, [%rd44];
	setp.eq.s16 	%p8, %rs2, 0;
	mul.f32 	%f10, %f9, %f4;
	selp.f32 	%f11, %f3, %f10, %p8;
	max.f32 	%f12, %f8, %f11;
	mov.b32 	%r59, %f12;
	shfl.sync.bfly.b32	%r60|%p9, %r59, 16, 31, -1;
	mov.b32 	%f13, %r60;
	max.f32 	%f14, %f12, %f13;
	mov.b32 	%r61, %f14;
	shfl.sync.bfly.b32	%r62|%p10, %r61, 8, 31, -1;
	mov.b32 	%f15, %r62;
	max.f32 	%f16, %f14, %f15;
	mov.b32 	%r63, %f16;
	shfl.sync.bfly.b32	%r64|%p11, %r63, 4, 31, -1;
	mov.b32 	%f17, %r64;
	max.f32 	%f18, %f16, %f17;
	mov.b32 	%r65, %f18;
	shfl.sync.bfly.b32	%r66|%p12, %r65, 2, 31, -1;
	mov.b32 	%f19, %r66;
	max.f32 	%f20, %f18, %f19;
	mov.b32 	%r67, %f20;
	shfl.sync.bfly.b32	%r68|%p13, %r67, 1, 31, -1;
	mov.b32 	%f21, %r68;
	max.f32 	%f22, %f20, %f21;
	sub.f32 	%f23, %f7, %f22;
	fma.rn.f32 	%f24, %f23, 0f3BBB989D, 0f3F000000;
	cvt.sat.f32.f32 	%f25, %f24;
	mov.f32 	%f26, 0f4B400001;
	mov.f32 	%f27, 0f437C0000;
	fma.rm.f32 	%f28, %f25, %f27, %f26;
	add.f32 	%f29, %f28, 0fCB40007F;
	neg.f32 	%f30, %f29;
	fma.rn.f32 	%f31, %f23, 0f3FB8AA3B, %f30;
	fma.rn.f32 	%f32, %f23, 0f32A57060, %f31;
	mov.b32 	%r69, %f28;
	shl.b32 	%r70, %r69, 23;
	mov.b32 	%f33, %r70;
	ex2.approx.ftz.f32 	%f34, %f32;
	mul.f32 	%f35, %f34, %f33;
	add.f32 	%f36, %f35, 0f00000000;
	sub.f32 	%f37, %f11, %f22;
	fma.rn.f32 	%f38, %f37, 0f3BBB989D, 0f3F000000;
	cvt.sat.f32.f32 	%f39, %f38;
	fma.rm.f32 	%f40, %f39, %f27, %f26;
	add.f32 	%f41, %f40, 0fCB40007F;
	neg.f32 	%f42, %f41;
	fma.rn.f32 	%f43, %f37, 0f3FB8AA3B, %f42;
	fma.rn.f32 	%f44, %f37, 0f32A57060, %f43;
	mov.b32 	%r71, %f40;
	shl.b32 	%r72, %r71, 23;
	mov.b32 	%f45, %r72;
	ex2.approx.ftz.f32 	%f46, %f44;
	mul.f32 	%f47, %f46, %f45;
	add.f32 	%f48, %f36, %f47;
	mov.b32 	%r73, %f48;
	shfl.sync.bfly.b32	%r74|%p14, %r73, 16, 31, -1;
	mov.b32 	%f49, %r74;
	add.f32 	%f50, %f48, %f49;
	mov.b32 	%r75, %f50;
	shfl.sync.bfly.b32	%r76|%p15, %r75, 8, 31, -1;
	mov.b32 	%f51, %r76;
	add.f32 	%f52, %f50, %f51;
	mov.b32 	%r77, %f52;
	shfl.sync.bfly.b32	%r78|%p16, %r77, 4, 31, -1;
	mov.b32 	%f53, %r78;
	add.f32 	%f54, %f52, %f53;
	mov.b32 	%r79, %f54;
	shfl.sync.bfly.b32	%r80|%p17, %r79, 2, 31, -1;
	mov.b32 	%f55, %r80;
	add.f32 	%f56, %f54, %f55;
	mov.b32 	%r81, %f56;
	shfl.sync.bfly.b32	%r82|%p18, %r81, 1, 31, -1;
	mov.b32 	%f57, %r82;
	add.f32 	%f58, %f56, %f57;
	div.rn.f32 	%f59, %f35, %f58;
	div.rn.f32 	%f60, %f47, %f58;
	mad.lo.s64 	%rd45, %rd48, %rd6, %rd10;
	shl.b64 	%rd46, %rd45, 2;
	add.s64 	%rd47, %rd11, %rd46;
	st.global.f32 	[%rd47], %f59;
	st.global.f32 	[%rd47+128], %f60;
	add.s64 	%rd48, %rd48, %rd12;
	setp.lt.s64 	%p19, %rd48, %rd25;
	@%p19 bra 	$L__BB528_4;
$L__BB528_5:
	ret;

}
	// .globl	_Z15SoftmaxWarpImplI22BroadcastScaleMaskLoadIffbLm4EiE11DirectStoreIffEfLi1ELi2ELi32ELi1ELb1EL9Algorithm0EEvT_T0_ll
.visible .entry _Z15SoftmaxWarpImplI22BroadcastScaleMaskLoadIffbLm4EiE11DirectStoreIffEfLi1ELi2ELi32ELi1ELb1EL9Algorithm0EEvT_T0_ll(
	.param .align 8 .b8 _Z15SoftmaxWarpImplI22BroadcastScaleMaskLoadIffbLm4EiE11DirectStoreIffEfLi1ELi2ELi32ELi1ELb1EL9Algorithm0EEvT_T0_ll_param_0[120],
	.param .align 8 .b8 _Z15SoftmaxWarpImplI22BroadcastScaleMaskLoadIffbLm4EiE11DirectStoreIffEfLi1ELi2ELi32ELi1ELb1EL9Algorithm0EEvT_T0_ll_param_1[16],
	.param .u64 _Z15SoftmaxWarpImplI22BroadcastScaleMaskLoadIffbLm4EiE11DirectStoreIffEfLi1ELi2ELi32ELi1ELb1EL9Algorithm0EEvT_T0_ll_param_2,
	.param .u64 _Z15SoftmaxWarpImplI22BroadcastScaleMaskLoadIffbLm4EiE11DirectStoreIffEfLi1ELi2ELi32ELi1ELb1EL9Algorithm0EEvT_T0_ll_param_3
)
{
	.reg .pred 	%p<28>;
	.reg .b16 	%rs<3>;
	.reg .b32 	%r<84>;
	.reg .b32 	%f<71>;
	.reg .b64 	%rd<49>;

	ld.param.u64 	%rd24, [_Z15SoftmaxWarpImplI22BroadcastScaleMaskLoadIffbLm4EiE11DirectStoreIffEfLi1ELi2ELi32ELi1ELb1EL9Algorithm0EEvT_T0_ll_param_1+8];
	ld.param.u64 	%rd23, [_Z15SoftmaxWarpImplI22BroadcastScaleMaskLoadIffbLm4EiE11DirectStoreIffEfLi1ELi2ELi32ELi1ELb1EL9Algorithm0EEvT_T0_ll_param_1];
	ld.param.v2.f32 	{%f13, %f14}, [_Z15SoftmaxWarpImplI22BroadcastScaleMaskLoadIffbLm4EiE11DirectStoreIffEfLi1ELi2ELi32ELi1ELb1EL9Algorithm0EEvT_T0_ll_param_0+112];
	ld.param.u64 	%rd22, [_Z15SoftmaxWarpImplI22BroadcastScaleMaskLoadIffbLm4EiE11DirectStoreIffEfLi1ELi2ELi32ELi1ELb1EL9Algorithm0EEvT_T0_ll_param_0+104];
	ld.param.v2.u32 	{%r15, %r16}, [_Z15SoftmaxWarpImplI22BroadcastScaleMaskLoadIffbLm4EiE11DirectStoreIffEfLi1ELi2ELi32ELi1ELb1EL9Algorithm0EEvT_T0_ll_param_0+88];
	ld.param.v2.u32 	{%r13, %r14}, [_Z15SoftmaxWarpImplI22BroadcastScaleMaskLoadIffbLm4EiE11DirectStoreIffEfLi1ELi2ELi32ELi1ELb1EL9Algorithm0EEvT_T0_ll_param_0+80];
	ld.param.v2.u32 	{%r11, %r12}, [_Z15SoftmaxWarpImplI22BroadcastScaleMaskLoadIffbLm4EiE11DirectStoreIffEfLi1ELi2ELi32ELi1ELb1EL9Algorithm0EEvT_T0_ll_param_0+64];
	ld.param.v2.u32 	{%r9, %r10}, [_Z15SoftmaxWarpImplI22BroadcastScaleMaskLoadIffbLm4EiE11DirectStoreIffEfLi1ELi2ELi32ELi1ELb1EL9Algorithm0EEvT_T0_ll_param_0+56];
	ld.param.u64 	%rd18, [_Z15SoftmaxWarpImplI22BroadcastScaleMaskLoadIffbLm4EiE11DirectStoreIffEfLi1ELi2ELi32ELi1ELb1EL9Algorithm0EEvT_T0_ll_param_0+40];
	ld.param.u64 	%rd17, [_Z15SoftmaxWarpImplI22BroadcastScaleMaskLoadIffbLm4EiE11DirectStoreIffEfLi1ELi2ELi32ELi1ELb1EL9Algorithm0EEvT_T0_ll_param_0+32];
	ld.param.u64 	%rd16, [_Z15SoftmaxWarpImplI22BroadcastScaleMaskLoadIffbLm4EiE11DirectStoreIffEfLi1ELi2ELi32ELi1ELb1EL9Algorithm0EEvT_T0_ll_param_0+24];
	ld.param.u64 	%rd15, [_Z15SoftmaxWarpImplI22BroadcastScaleMaskLoadIffbLm4EiE11DirectStoreIffEfLi1ELi2ELi32ELi1ELb1EL9Algorithm0EEvT_T0_ll_param_0+16];
	ld.param.u64 	%rd14, [_Z15SoftmaxWarpImplI22BroadcastScaleMaskLoadIffbLm4EiE11DirectStoreIffEfLi1ELi2ELi32ELi1ELb1EL9Algorithm0EEvT_T0_ll_param_0+8];
	ld.param.u64 	%rd13, [_Z15SoftmaxWarpImplI22BroadcastScaleMaskLoadIffbLm4EiE11DirectStoreIffEfLi1ELi2ELi32ELi1ELb1EL9Algorithm0EEvT_T0_ll_param_0];
	ld.param.u64 	%rd25, [_Z15SoftmaxWarpImplI22BroadcastScaleMaskLoadIffbLm4EiE11DirectStoreIffEfLi1ELi2ELi32ELi1ELb1EL9Algorithm0EEvT_T0_ll_param_2];
	ld.param.u64 	%rd26, [_Z15SoftmaxWarpImplI22BroadcastScaleMaskLoadIffbLm4EiE11DirectStoreIffEfLi1ELi2ELi32ELi1ELb1EL9Algorithm0EEvT_T0_ll_param_3];
	cvta.to.global.u64 	%rd1, %rd13;
	cvta.to.global.u64 	%rd2, %rd14;
	setp.lt.s64 	%p1, %rd26, 65;
	@%p1 bra 	$L__BB529_2;
	mov.u64 	%rd27, $str;
	cvta.global.u64 	%rd28, %rd27;
	mov.u64 	%rd29, $str$1;
	cvta.global.u64 	%rd30, %rd29;
	mov.u64 	%rd31, __unnamed_515;
	cvta.global.u64 	%rd32, %rd31;
	{ // callseq 514, 0
	.param .b64 param0;
	st.param.b64 	[param0], %rd28;
	.param .b64 param1;
	st.param.b64 	[param1], %rd30;
	.param .b32 param2;
	st.param.b32 	[param2], 254;
	.param .b64 param3;
	st.param.b64 	[param3], %rd32;
	.param .b64 param4;
	st.param.b64 	[param4], 1;
	call.uni 
	__assertfail, 
	(
	param0, 
	param1, 
	param2, 
	param3, 
	param4
	);
	} // callseq 514
$L__BB529_2:
	mov.u32 	%r17, %ctaid.x;
	mov.u32 	%r18, %ntid.y;
	mov.u32 	%r19, %tid.y;
	mad.lo.s32 	%r20, %r17, %r18, %r19;
	mov.u32 	%r21, %nctaid.x;
	mul.lo.s32 	%r8, %r21, %r18;
	cvt.s64.s32 	%rd48, %r20;
	setp.le.s64 	%p2, %rd25, %rd48;
	@%p2 bra 	$L__BB529_13;
	mov.u32 	%r22, %tid.x;
	cvt.u64.u32 	%rd6, %r22;
	add.s32 	%r23, %r22, 32;
	cvt.u64.u32 	%rd7, %r23;
	cvt.s64.s32 	%rd8, %r8;
$L__BB529_4:
	setp.le.s64 	%p3, %rd26, %rd6;
	mul.lo.s64 	%rd10, %rd22, %rd48;
	mov.f32 	%f67, 0fFF800000;
	mov.f32 	%f70, %f67;
	@%p3 bra 	$L__BB529_6;
	setp.eq.s64 	%p4, %rd18, 1;
	setp.eq.s64 	%p5, %rd17, 1;
	setp.eq.s64 	%p6, %rd16, 1;
	setp.eq.s64 	%p7, %rd15, 1;
	add.s64 	%rd33, %rd10, %rd6;
	cvt.u32.u64 	%r24, %rd33;
	div.s32 	%r25, %r24, %r9;
	mul.lo.s32 	%r26, %r25, %r9;
	sub.s32 	%r27, %r24, %r26;
	div.s32 	%r28, %r27, %r10;
	mul.lo.s32 	%r29, %r28, %r10;
	sub.s32 	%r30, %r27, %r29;
	div.s32 	%r31, %r30, %r11;
	mul.lo.s32 	%r32, %r31, %r11;
	sub.s32 	%r33, %r30, %r32;
	selp.b32 	%r34, 0, %r25, %p7;
	selp.b32 	%r35, 0, %r28, %p6;
	selp.b32 	%r36, 0, %r31, %p5;
	selp.b32 	%r37, 0, %r33, %p4;
	mul.lo.s32 	%r38, %r13, %r34;
	mad.lo.s32 	%r39, %r14, %r35, %r38;
	mad.lo.s32 	%r40, %r15, %r36, %r39;
	mad.lo.s32 	%r41, %r16, %r37, %r40;
	shl.b64 	%rd34, %rd33, 32;
	shr.s64 	%rd35, %rd34, 30;
	add.s64 	%rd36, %rd1, %rd35;
	ld.global.f32 	%f16, [%rd36];
	cvt.s64.s32 	%rd37, %r41;
	add.s64 	%rd38, %rd2, %rd37;
	ld.global.u8 	%rs1, [%rd38];
	setp.eq.s16 	%p8, %rs1, 0;
	mul.f32 	%f17, %f16, %f14;
	selp.f32 	%f67, %f13, %f17, %p8;
	max.f32 	%f70, %f67, 0fFF800000;
$L__BB529_6:
	setp.le.s64 	%p9, %rd26, %rd7;
	mov.f32 	%f69, 0fFF800000;
	@%p9 bra 	$L__BB529_8;
	setp.eq.s64 	%p10, %rd18, 1;
	setp.eq.s64 	%p11, %rd17, 1;
	setp.eq.s64 	%p12, %rd16, 1;
	setp.eq.s64 	%p13, %rd15, 1;
	add.s64 	%rd39, %rd10, %rd7;
	cvt.u32.u64 	%r42, %rd39;
	div.s32 	%r43, %r42, %r9;
	mul.lo.s32 	%r44, %r43, %r9;
	sub.s32 	%r45, %r42, %r44;
	div.s32 	%r46, %r45, %r10;
	mul.lo.s32 	%r47, %r46, %r10;
	sub.s32 	%r48, %r45, %r47;
	div.s32 	%r49, %r48, %r11;
	mul.lo.s32 	%r50, %r49, %r11;
	sub.s32 	%r51, %r48, %r50;
	selp.b32 	%r52, 0, %r43, %p13;
	selp.b32 	%r53, 0, %r46, %p12;
	selp.b32 	%r54, 0, %r49, %p11;
	selp.b32 	%r55, 0, %r51, %p10;
	mul.lo.s32 	%r56, %r13, %r52;
	mad.lo.s32 	%r57, %r14, %r53, %r56;
	mad.lo.s32 	%r58, %r15, %r54, %r57;
	mad.lo.s32 	%r59, %r16, %r55, %r58;
	shl.b64 	%rd40, %rd39, 32;
	shr.s64 	%rd41, %rd40, 30;
	add.s64 	%rd42, %rd1, %rd41;
	ld.global.f32 	%f19, [%rd42];
	cvt.s64.s32 	%rd43, %r59;
	add.s64 	%rd44, %rd2, %rd43;
	ld.global.u8 	%rs2, [%rd44];
	setp.eq.s16 	%p14, %rs2, 0;
	mul.f32 	%f20, %f19, %f14;
	selp.f32 	%f69, %f13, %f20, %p14;
	max.f32 	%f70, %f70, %f69;
$L__BB529_8:
	setp.le.s64 	%p15, %rd26, %rd6;
	mov.b32 	%r60, %f70;
	shfl.sync.bfly.b32	%r61|%p16, %r60, 16, 31, -1;
	mov.b32 	%f21, %r61;
	max.f32 	%f22, %f70, %f21;
	mov.b32 	%r62, %f22;
	shfl.sync.bfly.b32	%r63|%p17, %r62, 8, 31, -1;
	mov.b32 	%f23, %r63;
	max.f32 	%f24, %f22, %f23;
	mov.b32 	%r64, %f24;
	shfl.sync.bfly.b32	%r65|%p18, %r64, 4, 31, -1;
	mov.b32 	%f25, %r65;
	max.f32 	%f26, %f24, %f25;
	mov.b32 	%r66, %f26;
	shfl.sync.bfly.b32	%r67|%p19, %r66, 2, 31, -1;
	mov.b32 	%f27, %r67;
	max.f32 	%f28, %f26, %f27;
	mov.b32 	%r68, %f28;
	shfl.sync.bfly.b32	%r69|%p20, %r68, 1, 31, -1;
	mov.b32 	%f29, %r69;
	max.f32 	%f30, %f28, %f29;
	sub.f32 	%f31, %f67, %f30;
	fma.rn.f32 	%f32, %f31, 0f3BBB989D, 0f3F000000;
	cvt.sat.f32.f32 	%f33, %f32;
	mov.f32 	%f34, 0f4B400001;
	mov.f32 	%f35, 0f437C0000;
	fma.rm.f32 	%f36, %f33, %f35, %f34;
	add.f32 	%f37, %f36, 0fCB40007F;
	neg.f32 	%f38, %f37;
	fma.rn.f32 	%f39, %f31, 0f3FB8AA3B, %f38;
	fma.rn.f32 	%f40, %f31, 0f32A57060, %f39;
	mov.b32 	%r70, %f36;
	shl.b32 	%r71, %r70, 23;
	mov.b32 	%f41, %r71;
	ex2.approx.ftz.f32 	%f42, %f40;
	mul.f32 	%f43, %f42, %f41;
	add.f32 	%f44, %f43, 0f00000000;
	sub.f32 	%f45, %f69, %f30;
	fma.rn.f32 	%f46, %f45, 0f3BBB989D, 0f3F000000;
	cvt.sat.f32.f32 	%f47, %f46;
	fma.rm.f32 	%f48, %f47, %f35, %f34;
	add.f32 	%f49, %f48, 0fCB40007F;
	neg.f32 	%f50, %f49;
	fma.rn.f32 	%f51, %f45, 0f3FB8AA3B, %f50;
	fma.rn.f32 	%f52, %f45, 0f32A57060, %f51;
	mov.b32 	%r72, %f48;
	shl.b32 	%r73, %r72, 23;
	mov.b32 	%f53, %r73;
	ex2.approx.ftz.f32 	%f54, %f52;
	mul.f32 	%f55, %f54, %f53;
	add.f32 	%f56, %f44, %f55;
	mov.b32 	%r74, %f56;
	shfl.sync.bfly.b32	%r75|%p21, %r74, 16, 31, -1;
	mov.b32 	%f57, %r75;
	add.f32 	%f58, %f56, %f57;
	mov.b32 	%r76, %f58;
	shfl.sync.bfly.b32	%r77|%p22, %r76, 8, 31, -1;
	mov.b32 	%f59, %r77;
	add.f32 	%f60, %f58, %f59;
	mov.b32 	%r78, %f60;
	shfl.sync.bfly.b32	%r79|%p23, %r78, 4, 31, -1;
	mov.b32 	%f61, %r79;
	add.f32 	%f62, %f60, %f61;
	mov.b32 	%r80, %f62;
	shfl.sync.bfly.b32	%r81|%p24, %r80, 2, 31, -1;
	mov.b32 	%f63, %r81;
	add.f32 	%f64, %f62, %f63;
	mov.b32 	%r82, %f64;
	shfl.sync.bfly.b32	%r83|%p25, %r82, 1, 31, -1;
	mov.b32 	%f65, %r83;
	add.f32 	%f66, %f64, %f65;
	div.rn.f32 	%f11, %f43, %f66;
	div.rn.f32 	%f12, %f55, %f66;
	mad.lo.s64 	%rd45, %rd48, %rd24, %rd6;
	cvta.to.global.u64 	%rd46, %rd23;
	shl.b64 	%rd47, %rd45, 2;
	add.s64 	%rd11, %rd46, %rd47;
	@%p15 bra 	$L__BB529_10;
	st.global.f32 	[%rd11], %f11;
$L__BB529_10:
	setp.le.s64 	%p26, %rd26, %rd7;
	@%p26 bra 	$L__BB529_12;
	st.global.f32 	[%rd11+128], %f12;
$L__BB529_12:
	add.s64 	%rd48, %rd48, %rd8;
	setp.lt.s64 	%p27, %rd48, %rd25;
	@%p27 bra 	$L__BB529_4;
$L__BB529_13:
	ret;

}
	// .globl	_Z15SoftmaxWarpImplI22BroadcastScaleMaskLoadIffbLm4EiE11DirectStoreIffEfLi1ELi3ELi32ELi1ELb0EL9Algorithm0EEvT_T0_ll
.visible .entry _Z15SoftmaxWarpImplI22BroadcastScaleMaskLoadIffbLm4EiE11DirectStoreIffEfLi1ELi3ELi32ELi1ELb0EL9Algorithm0EEvT_T0_ll(
	.param .align 8 .b8 _Z15SoftmaxWarpImplI22BroadcastScaleMaskLoadIffbLm4EiE11DirectStoreIffEfLi1ELi3ELi32ELi1ELb0EL9Algorithm0EEvT_T0_ll_param_0[120],
	.param .align 8 .b8 _Z15SoftmaxWarpImplI22BroadcastScaleMaskLoadIffbLm4EiE11DirectStoreIffEfLi1ELi3ELi32ELi1ELb0EL9Algorithm0EEvT_T0_ll_param_1[16],
	.param .u64 _Z15SoftmaxWarpImplI22BroadcastScaleMaskLoadIffbLm4EiE11DirectStoreIffEfLi1ELi3ELi32ELi1ELb0EL9Algorithm0EEvT_T0_ll_param_2,
	.param .u64 _Z15SoftmaxWarpImplI22BroadcastScaleMaskLoadIffbLm4EiE11DirectStoreIffEfLi1ELi3ELi32ELi1ELb0EL9Algorithm0EEvT_T0_ll_param_3
)
{
	.reg .pred 	%p<21>;
	.reg .b16 	%rs<4>;
	.reg .b32 	%r<103>;
	.reg .b32 	%f<78>;
	.reg .b64 	%rd<54>;

	ld.param.v2.f32 	{%f3, %f4}, [_Z15SoftmaxWarpImplI22BroadcastScaleMaskLoadIffbLm4EiE11DirectStoreIffEfLi1ELi3ELi32ELi1ELb0EL9Algorithm0EEvT_T0_ll_param_0+112];
	ld.param.u64 	%rd23, [_Z15SoftmaxWarpImplI22BroadcastScaleMaskLoadIffbLm4EiE11DirectStoreIffEfLi1ELi3ELi32ELi1ELb0EL9Algorithm0EEvT_T0_ll_param_0+104];
	ld.param.v2.u32 	{%r15, %r16}, [_Z15SoftmaxWarpImplI22BroadcastScaleMaskLoadIffbLm4EiE11DirectStoreIffEfLi1ELi3ELi32ELi1ELb0EL9Algorithm0EEvT_T0_ll_param_0+88];
	ld.param.v2.u32 	{%r13, %r14}, [_Z15SoftmaxWarpImplI22BroadcastScaleMaskLoadIffbLm4EiE11DirectStoreIffEfLi1ELi3ELi32ELi1ELb0EL9Algorithm0EEvT_T0_ll_param_0+80];
	ld.param.v2.u32 	{%r11, %r12}, [_Z15SoftmaxWarpImplI22BroadcastScaleMaskLoadIffbLm4EiE11DirectStoreIffEfLi1ELi3ELi32ELi1ELb0EL9Algorithm0EEvT_T0_ll_param_0+64];
	ld.param.v2.u32 	{%r9, %r10}, [_Z15SoftmaxWarpImplI22BroadcastScaleMaskLoadIffbLm4EiE11DirectStoreIffEfLi1ELi3ELi32ELi1ELb0EL9Algorithm0EEvT_T0_ll_param_0+56];
	ld.param.u64 	%rd19, [_Z15SoftmaxWarpImplI22BroadcastScaleMaskLoadIffbLm4EiE11DirectStoreIffEfLi1ELi3ELi32ELi1ELb0EL9Algorithm0EEvT_T0_ll_param_0+40];
	ld.param.u64 	%rd18, [_Z15SoftmaxWarpImplI22BroadcastScaleMaskLoadIffbLm4EiE11DirectStoreIffEfLi1ELi3ELi32ELi1ELb0EL9Algorithm0EEvT_T0_ll_param_0+32];
	ld.param.u64 	%rd17, [_Z15SoftmaxWarpImplI22BroadcastScaleMaskLoadIffbLm4EiE11DirectStoreIffEfLi1ELi3ELi32ELi1ELb0EL9Algorithm0EEvT_T0_ll_param_0+24];
	ld.param.u64 	%rd16, [_Z15SoftmaxWarpImplI22BroadcastScaleMaskLoadIffbLm4EiE11DirectStoreIffEfLi1ELi3ELi32ELi1ELb0EL9Algorithm0EEvT_T0_ll_param_0+16];
	ld.param.u64 	%rd15, [_Z15SoftmaxWarpImplI22BroadcastScaleMaskLoadIffbLm4EiE11DirectStoreIffEfLi1ELi3ELi32ELi1ELb0EL9Algorithm0EEvT_T0_ll_param_0+8];
	ld.param.u64 	%rd14, [_Z15SoftmaxWarpImplI22BroadcastScaleMaskLoadIffbLm4EiE11DirectStoreIffEfLi1ELi3ELi32ELi1ELb0EL9Algorithm0EEvT_T0_ll_param_0];
	ld.param.u64 	%rd4, [_Z15SoftmaxWarpImplI22BroadcastScaleMaskLoadIffbLm4EiE11DirectStoreIffEfLi1ELi3ELi32ELi1ELb0EL9Algorithm0EEvT_T0_ll_param_1];
	ld.param.u64 	%rd5, [_Z15SoftmaxWarpImplI22BroadcastScaleMaskLoadIffbLm4EiE11DirectStoreIffEfLi1ELi3ELi32ELi1ELb0EL9Algorithm0EEvT_T0_ll_param_1+8];
	ld.param.u64 	%rd24, [_Z15SoftmaxWarpImplI22BroadcastScaleMaskLoadIffbLm4EiE11DirectStoreIffEfLi1ELi3ELi32ELi1ELb0EL9Algorithm0EEvT_T0_ll_param_2];
	ld.param.u64 	%rd25, [_Z15SoftmaxWarpImplI22BroadcastScaleMaskLoadIffbLm4EiE11DirectStoreIffEfLi1ELi3ELi32ELi1ELb0EL9Algorithm0EEvT_T0_ll_param_3];
	setp.lt.s64 	%p1, %rd25, 97;
	@%p1 bra 	$L__BB530_2;
	mov.u64 	%rd26, $str;
	cvta.global.u64 	%rd27, %rd26;
	mov.u64 	%rd28, $str$1;
	cvta.global.u64 	%rd29, %rd28;
	mov.u64 	%rd30, __unnamed_516;
	cvta.global.u64 	%rd31, %rd30;
	{ // callseq 515, 0
	.param .b64 param0;
	st.param.b64 	[param0], %rd27;
	.param .b64 param1;
	st.param.b64 	[param1], %rd29;
	.param .b32 param2;
	st.param.b32 	[param2], 254;
	.param .b64 param3;
	st.param.b64 	[param3], %rd31;
	.param .b64 param4;
	st.param.b64 	[param4], 1;
	call.uni 
	__assertfail, 
	(
	param0, 
	param1, 
	param2, 
	param3, 
	param4
	);
	} // callseq 515
$L__BB530_2:
	mov.u32 	%r17, %ctaid.x;
	mov.u32 	%r18, %ntid.y;
	mov.u32 	%r19, %tid.y;
	mad.lo.s32 	%r20, %r17, %r18, %r19;
	mov.u32 	%r21, %nctaid.x;
	mul.lo.s32 	%r8, %r21, %r18;
	cvt.s64.s32 	%rd53, %r20;
	setp.le.s64 	%p2, %rd24, %rd53;
	@%p2 bra 	$L__BB530_5;
	cvta.to.global.u64 	%rd7, %rd14;
	cvta.to.global.u64 	%rd8, %rd15;
	mov.u32 	%r22, %tid.x;
	cvt.u64.u32 	%rd9, %r22;
	cvta.to.global.u64 	%rd10, %rd4;
	cvt.s64.s32 	%rd11, %r8;
$L__BB530_4:
	setp.eq.s64 	%p3, %rd19, 1;
	setp.eq.s64 	%p4, %rd18, 1;
	setp.eq.s64 	%p5, %rd17, 1;
	setp.eq.s64 	%p6, %rd16, 1;
	mad.lo.s64 	%rd32, %rd23, %rd53, %rd9;
	cvt.u32.u64 	%r23, %rd32;
	div.s32 	%r24, %r23, %r9;
	mul.lo.s32 	%r25, %r24, %r9;
	sub.s32 	%r26, %r23, %r25;
	div.s32 	%r27, %r26, %r10;
	mul.lo.s32 	%r28, %r27, %r10;
	sub.s32 	%r29, %r26, %r28;
	div.s32 	%r30, %r29, %r11;
	mul.lo.s32 	%r31, %r30, %r11;
	sub.s32 	%r32, %r29, %r31;
	selp.b32 	%r33, 0, %r24, %p6;
	selp.b32 	%r34, 0, %r27, %p5;
	selp.b32 	%r35, 0, %r30, %p4;
	selp.b32 	%r36, 0, %r32, %p3;
	mul.lo.s32 	%r37, %r13, %r33;
	mad.lo.s32 	%r38, %r14, %r34, %r37;
	mad.lo.s32 	%r39, %r15, %r35, %r38;
	mad.lo.s32 	%r40, %r16, %r36, %r39;
	shl.b64 	%rd33, %rd32, 32;
	shr.s64 	%rd34, %rd33, 30;
	add.s64 	%rd35, %rd7, %rd34;
	ld.global.f32 	%f5, [%rd35];
	cvt.s64.s32 	%rd36, %r40;
	add.s64 	%rd37, %rd8, %rd36;
	ld.global.u8 	%rs1, [%rd37];
	setp.eq.s16 	%p7, %rs1, 0;
	mul.f32 	%f6, %f5, %f4;
	selp.f32 	%f7, %f3, %f6, %p7;
	max.f32 	%f8, %f7, 0fFF800000;
	add.s64 	%rd38, %rd32, 32;
	cvt.u32.u64 	%r41, %rd38;
	div.s32 	%r42, %r41, %r9;
	mul.lo.s32 	%r43, %r42, %r9;
	sub.s32 	%r44, %r41, %r43;
	div.s32 	%r45, %r44, %r10;
	mul.lo.s32 	%r46, %r45, %r10;
	sub.s32 	%r47, %r44, %r46;
	div.s32 	%r48, %r47, %r11;
	mul.lo.s32 	%r49, %r48, %r11;
	sub.s32 	%r50, %r47, %r49;
	selp.b32 	%r51, 0, %r42, %p6;
	selp.b32 	%r52, 0, %r45, %p5;
	selp.b32 	%r53, 0, %r48, %p4;
	selp.b32 	%r54, 0, %r50, %p3;
	mul.lo.s32 	%r55, %r13, %r51;
	mad.lo.s32 	%r56, %r14, %r52, %r55;
	mad.lo.s32 	%r57, %r15, %r53, %r56;
	mad.lo.s32 	%r58, %r16, %r54, %r57;
	shl.b64 	%rd39, %rd38, 32;
	shr.s64 	%rd40, %rd39, 30;
	add.s64 	%rd41, %rd7, %rd40;
	ld.global.f32 	%f9, [%rd41];
	cvt.s64.s32 	%rd42, %r58;
	add.s64 	%rd43, %rd8, %rd42;
	ld.global.u8 	%rs2, [%rd43];
	setp.eq.s16 	%p8, %rs2, 0;
	mul.f32 	%f10, %f9, %f4;
	selp.f32 	%f11, %f3, %f10, %p8;
	max.f32 	%f12, %f8, %f11;
	add.s64 	%rd44, %rd32, 64;
	cvt.u32.u64 	%r59, %rd44;
	div.s32 	%r60, %r59, %r9;
	mul.lo.s32 	%r61, %r60, %r9;
	sub.s32 	%r62, %r59, %r61;
	div.s32 	%r63, %r62, %r10;
	mul.lo.s32 	%r64, %r63, %r10;
	sub.s32 	%r65, %r62, %r64;
	div.s32 	%r66, %r65, %r11;
	mul.lo.s32 	%r67, %r66, %r11;
	sub.s32 	%r68, %r65, %r67;
	selp.b32 	%r69, 0, %r60, %p6;
	selp.b32 	%r70, 0, %r63, %p5;
	selp.b32 	%r71, 0, %r66, %p4;
	selp.b32 	%r72, 0, %r68, %p3;
	mul.lo.s32 	%r73, %r13, %r69;
	mad.lo.s32 	%r74, %r14, %r70, %r73;
	mad.lo.s32 	%r75, %r15, %r71, %r74;
	mad.lo.s32 	%r76, %r16, %r72, %r75;
	shl.b64 	%rd45, %rd44, 32;
	shr.s64 	%rd46, %rd45, 30;
	add.s64 	%rd47, %rd7, %rd46;
	ld.global.f32 	%f13, [%rd47];
	cvt.s64.s32 	%rd48, %r76;
	add.s64 	%rd49, %rd8, %rd48;
	ld.global.u8 	%rs3, [%rd49];
	setp.eq.s16 	%p9, %rs3, 0;
	mul.f32 	%f14, %f13, %f4;
	selp.f32 	%f15, %f3, %f14, %p9;
	max.f32 	%f16, %f12, %f15;
	mov.b32 	%r77, %f16;
	shfl.sync.bfly.b32	%r78|%p10, %r77, 16, 31, -1;
	mov.b32 	%f17, %r78;
	max.f32 	%f18, %f16, %f17;
	mov.b32 	%r79, %f18;
	shfl.sync.bfly.b32	%r80|%p11, %r79, 8, 31, -1;
	mov.b32 	%f19, %r80;
	max.f32 	%f20, %f18, %f19;
	mov.b32 	%r81, %f20;
	shfl.sync.bfly.b32	%r82|%p12, %r81, 4, 31, -1;
	mov.b32 	%f21, %r82;
	max.f32 	%f22, %f20, %f21;
	mov.b32 	%r83, %f22;
	shfl.sync.bfly.b32	%r84|%p13, %r83, 2, 31, -1;
	mov.b32 	%f23, %r84;
	max.f32 	%f24, %f22, %f23;
	mov.b32 	%r85, %f24;
	shfl.sync.bfly.b32	%r86|%p14, %r85, 1, 31, -1;
	mov.b32 	%f25, %r86;
	max.f32 	%f26, %f24, %f25;
	sub.f32 	%f27, %f7, %f26;
	fma.rn.f32 	%f28, %f27, 0f3BBB989D, 0f3F000000;
	cvt.sat.f32.f32 	%f29, %f28;
	mov.f32 	%f30, 0f4B400001;
	mov.f32 	%f31, 0f437C0000;
	fma.rm.f32 	%f32, %f29, %f31, %f30;
	add.f32 	%f33, %f32, 0fCB40007F;
	neg.f32 	%f34, %f33;
	fma.rn.f32 	%f35, %f27, 0f3FB8AA3B, %f34;
	fma.rn.f32 	%f36, %f27, 0f32A57060, %f35;
	mov.b32 	%r87, %f32;
	shl.b32 	%r88, %r87, 23;
	mov.b32 	%f37, %r88;
	ex2.approx.ftz.f32 	%f38, %f36;
	mul.f32 	%f39, %f38, %f37;
	add.f32 	%f40, %f39, 0f00000000;
	sub.f32 	%f41, %f11, %f26;
	fma.rn.f32 	%f42, %f41, 0f3BBB989D, 0f3F000000;
	cvt.sat.f32.f32 	%f43, %f42;
	fma.rm.f32 	%f44, %f43, %f31, %f30;
	add.f32 	%f45, %f44, 0fCB40007F;
	neg.f32 	%f46, %f45;
	fma.rn.f32 	%f47, %f41, 0f3FB8AA3B, %f46;
	fma.rn.f32 	%f48, %f41, 0f32A57060, %f47;
	mov.b32 	%r89, %f44;
	shl.b32 	%r90, %r89, 23;
	mov.b32 	%f49, %r90;
	ex2.approx.ftz.f32 	%f50, %f48;
	mul.f32 	%f51, %f50, %f49;
	add.f32 	%f52, %f40, %f51;
	sub.f32 	%f53, %f15, %f26;
	fma.rn.f32 	%f54, %f53, 0f3BBB989D, 0f3F000000;
	cvt.sat.f32.f32 	%f55, %f54;
	fma.rm.f32 	%f56, %f55, %f31, %f30;
	add.f32 	%f57, %f56, 0fCB40007F;
	neg.f32 	%f58, %f57;
	fma.rn.f32 	%f59, %f53, 0f3FB8AA3B, %f58;
	fma.rn.f32 	%f60, %f53, 0f32A57060, %f59;
	mov.b32 	%r91, %f56;
	shl.b32 	%r92, %r91, 23;
	mov.b32 	%f61, %r92;
	ex2.approx.ftz.f32 	%f62, %f60;
	mul.f32 	%f63, %f62, %f61;
	add.f32 	%f64, %f52, %f63;
	mov.b32 	%r93, %f64;
	shfl.sync.bfly.b32	%r94|%p15, %r93, 16, 31, -1;
	mov.b32 	%f65, %r94;
	add.f32 	%f66, %f64, %f65;
	mov.b32 	%r95, %f66;
	shfl.sync.bfly.b32	%r96|%p16, %r95, 8, 31, -1;
	mov.b32 	%f67, %r96;
	add.f32 	%f68, %f66, %f67;
	mov.b32 	%r97, %f68;
	shfl.sync.bfly.b32	%r98|%p17, %r97, 4, 31, -1;
	mov.b32 	%f69, %r98;
	add.f32 	%f70, %f68, %f69;
	mov.b32 	%r99, %f70;
	shfl.sync.bfly.b32	%r100|%p18, %r99, 2, 31, -1;
	mov.b32 	%f71, %r100;
	add.f32 	%f72, %f70, %f71;
	mov.b32 	%r101, %f72;
	shfl.sync.bfly.b32	%r102|%p19, %r101, 1, 31, -1;
	mov.b32 	%f73, %r102;
	add.f32 	%f74, %f72, %f73;
	div.rn.f32 	%f75, %f39, %f74;
	div.rn.f32 	%f76, %f51, %f74;
	div.rn.f32 	%f77, %f63, %f74;
	mad.lo.s64 	%rd50, %rd53, %rd5, %rd9;
	shl.b64 	%rd51, %rd50, 2;
	add.s64 	%rd52, %rd10, %rd51;
	st.global.f32 	[%rd52], %f75;
	st.global.f32 	[%rd52+128], %f76;
	st.global.f32 	[%rd52+256], %f77;
	add.s64 	%rd53, %rd53, %rd11;
	setp.lt.s64 	%p20, %rd53, %rd24;
	@%p20 bra 	$L__BB530_4;
$L__BB530_5:
	ret;

}
	// .globl	_Z15SoftmaxWarpImplI22BroadcastScaleMaskLoadIffbLm4EiE11DirectStoreIffEfLi1ELi3ELi32ELi1ELb1EL9Algorithm0EEvT_T0_ll
.visible .entry _Z15SoftmaxWarpImplI22BroadcastScaleMaskLoadIffbLm4EiE11DirectStoreIffEfLi1ELi3ELi32ELi1ELb1EL9Algorithm0EEvT_T0_ll(
	.param .align 8 .b8 _Z15SoftmaxWarpImplI22BroadcastScaleMaskLoadIffbLm4EiE11DirectStoreIffEfLi1ELi3ELi32ELi1ELb1EL9Algorithm0EEvT_T0_ll_param_0[120],
	.param .align 8 .b8 _Z15SoftmaxWarpImplI22BroadcastScaleMaskLoadIffbLm4EiE11DirectStoreIffEfLi1ELi3ELi32ELi1ELb1EL9Algorithm0EEvT_T0_ll_param_1[16],
	.param .u64 _Z15SoftmaxWarpImplI22BroadcastScaleMaskLoadIffbLm4EiE11DirectStoreIffEfLi1ELi3ELi32ELi1ELb1EL9Algorithm0EEvT_T0_ll_param_2,
	.param .u64 _Z15SoftmaxWarpImplI22BroadcastScaleMaskLoadIffbLm4EiE11DirectStoreIffEfLi1ELi3ELi32ELi1ELb1EL9Algorithm0EEvT_T0_ll_param_3
)
{
	.reg .pred 	%p<35>;
	.reg .b16 	%rs<4>;
	.reg .b32 	%r<105>;
	.reg .b32 	%f<93>;
	.reg .b64 	%rd<58>;

	ld.param.u64 	%rd27, [_Z15SoftmaxWarpImplI22BroadcastScaleMaskLoadIffbLm4EiE11DirectStoreIffEfLi1ELi3ELi32ELi1ELb1EL9Algorithm0EEvT_T0_ll_param_1+8];
	ld.param.u64 	%rd26, [_Z15SoftmaxWarpImplI22BroadcastScaleMaskLoadIffbLm4EiE11DirectStoreIffEfLi1ELi3ELi32ELi1ELb1EL9Algorithm0EEvT_T0_ll_param_1];
	ld.param.v2.f32 	{%f18, %f19}, [_Z15SoftmaxWarpImplI22BroadcastScaleMaskLoadIffbLm4EiE11DirectStoreIffEfLi1ELi3ELi32ELi1ELb1EL9Algorithm0EEvT_T0_ll_param_0+112];
	ld.param.u64 	%rd25, [_Z15SoftmaxWarpImplI22BroadcastScaleMaskLoadIffbLm4EiE11DirectStoreIffEfLi1ELi3ELi32ELi1ELb1EL9Algorithm0EEvT_T0_ll_param_0+104];
	ld.param.v2.u32 	{%r15, %r16}, [_Z15SoftmaxWarpImplI22BroadcastScaleMaskLoadIffbLm4EiE11DirectStoreIffEfLi1ELi3ELi32ELi1ELb1EL9Algorithm0EEvT_T0_ll_param_0+88];
	ld.param.v2.u32 	{%r13, %r14}, [_Z15SoftmaxWarpImplI22BroadcastScaleMaskLoadIffbLm4EiE11DirectStoreIffEfLi1ELi3ELi32ELi1ELb1EL9Algorithm0EEvT_T0_ll_param_0+80];
	ld.param.v2.u32 	{%r11, %r12}, [_Z15SoftmaxWarpImplI22BroadcastScaleMaskLoadIffbLm4EiE11DirectStoreIffEfLi1ELi3ELi32ELi1ELb1EL9Algorithm0EEvT_T0_ll_param_0+64];
	ld.param.v2.u32 	{%r9, %r10}, [_Z15SoftmaxWarpImplI22BroadcastScaleMaskLoadIffbLm4EiE11DirectStoreIffEfLi1ELi3ELi32ELi1ELb1EL9Algorithm0EEvT_T0_ll_param_0+56];
	ld.param.u64 	%rd21, [_Z15SoftmaxWarpImplI22BroadcastScaleMaskLoadIffbLm4EiE11DirectStoreIffEfLi1ELi3ELi32ELi1ELb1EL9Algorithm0EEvT_T0_ll_param_0+40];
	ld.param.u64 	%rd20, [_Z15SoftmaxWarpImplI22BroadcastScaleMaskLoadIffbLm4EiE11DirectStoreIffEfLi1ELi3ELi32ELi1ELb1EL9Algorithm0EEvT_T0_ll_param_0+32];
	ld.param.u64 	%rd19, [_Z15SoftmaxWarpImplI22BroadcastScaleMaskLoadIffbLm4EiE11DirectStoreIffEfLi1ELi3ELi32ELi1ELb1EL9Algorithm0EEvT_T0_ll_param_0+24];
	ld.param.u64 	%rd18, [_Z15SoftmaxWarpImplI22BroadcastScaleMaskLoadIffbLm4EiE11DirectStoreIffEfLi1ELi3ELi32ELi1ELb1EL9Algorithm0EEvT_T0_ll_param_0+16];
	ld.param.u64 	%rd17, [_Z15SoftmaxWarpImplI22BroadcastScaleMaskLoadIffbLm4EiE11DirectStoreIffEfLi1ELi3ELi32ELi1ELb1EL9Algorithm0EEvT_T0_ll_param_0+8];
	ld.param.u64 	%rd16, [_Z15SoftmaxWarpImplI22BroadcastScaleMaskLoadIffbLm4EiE11DirectStoreIffEfLi1ELi3ELi32ELi1ELb1EL9Algorithm0EEvT_T0_ll_param_0];
	ld.param.u64 	%rd28, [_Z15SoftmaxWarpImplI22BroadcastScaleMaskLoadIffbLm4EiE11DirectStoreIffEfLi1ELi3ELi32ELi1ELb1EL9Algorithm0EEvT_T0_ll_param_2];
	ld.param.u64 	%rd29, [_Z15SoftmaxWarpImplI22BroadcastScaleMaskLoadIffbLm4EiE11DirectStoreIffEfLi1ELi3ELi32ELi1ELb1EL9Algorithm0EEvT_T0_ll_param_3];
	cvta.to.global.u64 	%rd1, %rd16;
	cvta.to.global.u64 	%rd2, %rd17;
	setp.lt.s64 	%p1, %rd29, 97;
	@%p1 bra 	$L__BB531_2;
	mov.u64 	%rd30, $str;
	cvta.global.u64 	%rd31, %rd30;
	mov.u64 	%rd32, $str$1;
	cvta.global.u64 	%rd33, %rd32;
	mov.u64 	%rd34, __unnamed_517;
	cvta.global.u64 	%rd35, %rd34;
	{ // callseq 516, 0
	.param .b64 param0;
	st.param.b64 	[param0], %rd31;
	.param .b64 param1;
	st.param.b64 	[param1], %rd33;
	.param .b32 param2;
	st.param.b32 	[param2], 254;
	.param .b64 param3;
	st.param.b64 	[param3], %rd35;
	.param .b64 param4;
	st.param.b64 	[param4], 1;
	call.uni 
	__assertfail, 
	(
	param0, 
	param1, 
	param2, 
	param3, 
	param4
	);
	} // callseq 516
$L__BB531_2:
	mov.u32 	%r17, %ctaid.x;
	mov.u32 	%r18, %ntid.y;
	mov.u32 	%r19, %tid.y;
	mad.lo.s32 	%r20, %r17, %r18, %r19;
	mov.u32 	%r21, %nctaid.x;
	mul.lo.s32 	%r8, %r21, %r18;
	cvt.s64.s32 	%rd57, %r20;
	setp.le.s64 	%p2, %rd28, %rd57;
	@%p2 bra 	$L__BB531_17;
	mov.u32 	%r22, %tid.x;
	cvt.u64.u32 	%rd8, %r22;
	add.s32 	%r23, %r22, 32;
	cvt.u64.u32 	%rd9, %r23;
	add.s32 	%r24, %r22, 64;
	cvt.u64.u32 	%rd10, %r24;
	cvt.s64.s32 	%rd11, %r8;
$L__BB531_4:
	setp.le.s64 	%p3, %rd29, %rd8;
	mul.lo.s64 	%rd13, %rd25, %rd57;
	mov.f32 	%f87, 0fFF800000;
	mov.f32 	%f90, %f87;
	@%p3 bra 	$L__BB531_6;
	setp.eq.s64 	%p4, %rd21, 1;
	setp.eq.s64 	%p5, %rd20, 1;
	setp.eq.s64 	%p6, %rd19, 1;
	setp.eq.s64 	%p7, %rd18, 1;
	add.s64 	%rd36, %rd13, %rd8;
	cvt.u32.u64 	%r25, %rd36;
	div.s32 	%r26, %r25, %r9;
	mul.lo.s32 	%r27, %r26, %r9;
	sub.s32 	%r28, %r25, %r27;
	div.s32 	%r29, %r28, %r10;
	mul.lo.s32 	%r30, %r29, %r10;
	sub.s32 	%r31, %r28, %r30;
	div.s32 	%r32, %r31, %r11;
	mul.lo.s32 	%r33, %r32, %r11;
	sub.s32 	%r34, %r31, %r33;
	selp.b32 	%r35, 0, %r26, %p7;
	selp.b32 	%r36, 0, %r29, %p6;
	selp.b32 	%r37, 0, %r32, %p5;
	selp.b32 	%r38, 0, %r34, %p4;
	mul.lo.s32 	%r39, %r13, %r35;
	mad.lo.s32 	%r40, %r14, %r36, %r39;
	mad.lo.s32 	%r41, %r15, %r37, %r40;
	mad.lo.s32 	%r42, %r16, %r38, %r41;
	shl.b64 	%rd37, %rd36, 32;
	shr.s64 	%rd38, %rd37, 30;
	add.s64 	%rd39, %rd1, %rd38;
	ld.global.f32 	%f21, [%rd39];
	cvt.s64.s32 	%rd40, %r42;
	add.s64 	%rd41, %rd2, %rd40;
	ld.global.u8 	%rs1, [%rd41];
	setp.eq.s16 	%p8, %rs1, 0;
	mul.f32 	%f22, %f21, %f19;
	selp.f32 	%f87, %f18, %f22, %p8;
	max.f32 	%f90, %f87, 0fFF800000;
$L__BB531_6:
	setp.le.s64 	%p9, %rd29, %rd9;
	mov.f32 	%f89, 0fFF800000;
	@%p9 bra 	$L__BB531_8;
	setp.eq.s64 	%p10, %rd21, 1;
	setp.eq.s64 	%p11, %rd20, 1;
	setp.eq.s64 	%p12, %rd19, 1;
	setp.eq.s64 	%p13, %rd18, 1;
	add.s64 	%rd42, %rd13, %rd9;
	cvt.u32.u64 	%r43, %rd42;
	div.s32 	%r44, %r43, %r9;
	mul.lo.s32 	%r45, %r44, %r9;
	sub.s32 	%r46, %r43, %r45;
	div.s32 	%r47, %r46, %r10;
	mul.lo.s32 	%r48, %r47, %r10;
	sub.s32 	%r49, %r46, %r48;
	div.s32 	%r50, %r49, %r11;
	mul.lo.s32 	%r51, %r50, %r11;
	sub.s32 	%r52, %r49, %r51;
	selp.b32 	%r53, 0, %r44, %p13;
	selp.b32 	%r54, 0, %r47, %p12;
	selp.b32 	%r55, 0, %r50, %p11;
	selp.b32 	%r56, 0, %r52, %p10;
	mul.lo.s32 	%r57, %r13, %r53;
	mad.lo.s32 	%r58, %r14, %r54, %r57;
	mad.lo.s32 	%r59, %r15, %r55, %r58;
	mad.lo.s32 	%r60, %r16, %r56, %r59;
	shl.b64 	%rd43, %rd42, 32;
	shr.s64 	%rd44, %rd43, 30;
	add.s64 	%rd45, %rd1, %rd44;
	ld.global.f32 	%f24, [%rd45];
	cvt.s64.s32 	%rd46, %r60;
	add.s64 	%rd47, %rd2, %rd46;
	ld.global.u8 	%rs2, [%rd47];
	setp.eq.s16 	%p14, %rs2, 0;
	mul.f32 	%f25, %f24, %f19;
	selp.f32 	%f89, %f18, %f25, %p14;
	max.f32 	%f90, %f90, %f89;
$L__BB531_8:
	setp.le.s64 	%p15, %rd29, %rd10;
	mov.f32 	%f91, 0fFF800000;
	@%p15 bra 	$L__BB531_10;
	setp.eq.s64 	%p16, %rd21, 1;
	setp.eq.s64 	%p17, %rd20, 1;
	setp.eq.s64 	%p18, %rd19, 1;
	setp.eq.s64 	%p19, %rd18, 1;
	add.s64 	%rd48, %rd13, %rd10;
	cvt.u32.u64 	%r61, %rd48;
	div.s32 	%r62, %r61, %r9;
	mul.lo.s32 	%r63, %r62, %r9;
	sub.s32 	%r64, %r61, %r63;
	div.s32 	%r65, %r64, %r10;
	mul.lo.s32 	%r66, %r65, %r10;
	sub.s32 	%r67, %r64, %r66;
	div.s32 	%r68, %r67, %r11;
	mul.lo.s32 	%r69, %r68, %r11;
	sub.s32 	%r70, %r67, %r69;
	selp.b32 	%r71, 0, %r62, %p19;
	selp.b32 	%r72, 0, %r65, %p18;
	selp.b32 	%r73, 0, %r68, %p17;
	selp.b32 	%r74, 0, %r70, %p16;
	mul.lo.s32 	%r75, %r13, %r71;
	mad.lo.s32 	%r76, %r14, %r72, %r75;
	mad.lo.s32 	%r77, %r15, %r73, %r76;
	mad.lo.s32 	%r78, %r16, %r74, %r77;
	shl.b64 	%rd49, %rd48, 32;
	shr.s64 	%rd50, %rd49, 30;
	add.s64 	%rd51, %rd1, %rd50;
	ld.global.f32 	%f27, [%rd51];
	cvt.s64.s32 	%rd52, %r78;
	add.s64 	%rd53, %rd2, %rd52;
	ld.global.u8 	%rs3, [%rd53];
	setp.eq.s16 	%p20, %rs3, 0;
	mul.f32 	%f28, %f27, %f19;
	selp.f32 	%f91, %f18, %f28, %p20;
	max.f32 	%f90, %f90, %f91;
$L__BB531_10:
	setp.le.s64 	%p21, %rd29, %rd8;
	mov.b32 	%r79, %f90;
	shfl.sync.bfly.b32	%r80|%p22, %r79, 16, 31, -1;
	mov.b32 	%f29, %r80;
	max.f32 	%f30, %f90, %f29;
	mov.b32 	%r81, %f30;
	shfl.sync.bfly.b32	%r82|%p23, %r81, 8, 31, -1;
	mov.b32 	%f31, %r82;
	max.f32 	%f32, %f30, %f31;
	mov.b32 	%r83, %f32;
	shfl.sync.bfly.b32	%r84|%p24, %r83, 4, 31, -1;
	mov.b32 	%f33, %r84;
	max.f32 	%f34, %f32, %f33;
	mov.b32 	%r85, %f34;
	shfl.sync.bfly.b32	%r86|%p25, %r85, 2, 31, -1;
	mov.b32 	%f35, %r86;
	max.f32 	%f36, %f34, %f35;
	mov.b32 	%r87, %f36;
	shfl.sync.bfly.b32	%r88|%p26, %r87, 1, 31, -1;
	mov.b32 	%f37, %r88;
	max.f32 	%f38, %f36, %f37;
	sub.f32 	%f39, %f87, %f38;
	fma.rn.f32 	%f40, %f39, 0f3BBB989D, 0f3F000000;
	cvt.sat.f32.f32 	%f41, %f40;
	mov.f32 	%f42, 0f4B400001;
	mov.f32 	%f43, 0f437C0000;
	fma.rm.f32 	%f44, %f41, %f43, %f42;
	add.f32 	%f45, %f44, 0fCB40007F;
	neg.f32 	%f46, %f45;
	fma.rn.f32 	%f47, %f39, 0f3FB8AA3B, %f46;
	fma.rn.f32 	%f48, %f39, 0f32A57060, %f47;
	mov.b32 	%r89, %f44;
	shl.b32 	%r90, %r89, 23;
	mov.b32 	%f49, %r90;
	ex2.approx.ftz.f32 	%f50, %f48;
	mul.f32 	%f51, %f50, %f49;
	add.f32 	%f52, %f51, 0f00000000;
	sub.f32 	%f53, %f89, %f38;
	fma.rn.f32 	%f54, %f53, 0f3BBB989D, 0f3F000000;
	cvt.sat.f32.f32 	%f55, %f54;
	fma.rm.f32 	%f56, %f55, %f43, %f42;
	add.f32 	%f57, %f56, 0fCB40007F;
	neg.f32 	%f58, %f57;
	fma.rn.f32 	%f59, %f53, 0f3FB8AA3B, %f58;
	fma.rn.f32 	%f60, %f53, 0f32A57060, %f59;
	mov.b32 	%r91, %f56;
	shl.b32 	%r92, %r91, 23;
	mov.b32 	%f61, %r92;
	ex2.approx.ftz.f32 	%f62, %f60;
	mul.f32 	%f63, %f62, %f61;
	add.f32 	%f64, %f52, %f63;
	sub.f32 	%f65, %f91, %f38;
	fma.rn.f32 	%f66, %f65, 0f3BBB989D, 0f3F000000;
	cvt.sat.f32.f32 	%f67, %f66;
	fma.rm.f32 	%f68, %f67, %f43, %f42;
	add.f32 	%f69, %f68, 0fCB40007F;
	neg.f32 	%f70, %f69;
	fma.rn.f32 	%f71, %f65, 0f3FB8AA3B, %f70;
	fma.rn.f32 	%f72, %f65, 0f32A57060, %f71;
	mov.b32 	%r93, %f68;
	shl.b32 	%r94, %r93, 23;
	mov.b32 	%f73, %r94;
	ex2.approx.ftz.f32 	%f74, %f72;
	mul.f32 	%f75, %f74, %f73;
	add.f32 	%f76, %f64, %f75;
	mov.b32 	%r95, %f76;
	shfl.sync.bfly.b32	%r96|%p27, %r95, 16, 31, -1;
	mov.b32 	%f77, %r96;
	add.f32 	%f78, %f76, %f77;
	mov.b32 	%r97, %f78;
	shfl.sync.bfly.b32	%r98|%p28, %r97, 8, 31, -1;
	mov.b32 	%f79, %r98;
	add.f32 	%f80, %f78, %f79;
	mov.b32 	%r99, %f80;
	shfl.sync.bfly.b32	%r100|%p29, %r99, 4, 31, -1;
	mov.b32 	%f81, %r100;
	add.f32 	%f82, %f80, %f81;
	mov.b32 	%r101, %f82;
	shfl.sync.bfly.b32	%r102|%p30, %r101, 2, 31, -1;
	mov.b32 	%f83, %r102;
	add.f32 	%f84, %f82, %f83;
	mov.b32 	%r103, %f84;
	shfl.sync.bfly.b32	%r104|%p31, %r103, 1, 31, -1;
	mov.b32 	%f85, %r104;
	add.f32 	%f86, %f84, %f85;
	div.rn.f32 	%f15, %f51, %f86;
	div.rn.f32 	%f16, %f63, %f86;
	div.rn.f32 	%f17, %f75, %f86;
	mad.lo.s64 	%rd54, %rd57, %rd27, %rd8;
	cvta.to.global.u64 	%rd55, %rd26;
	shl.b64 	%rd56, %rd54, 2;
	add.s64 	%rd14, %rd55, %rd56;
	@%p21 bra 	$L__BB531_12;
	st.global.f32 	[%rd14], %f15;
$L__BB531_12:
	setp.le.s64 	%p32, %rd29, %rd9;
	@%p32 bra 	$L__BB531_14;
	st.global.f32 	[%rd14+128], %f16;
$L__BB531_14:
	setp.le.s64 	%p33, %rd29, %rd10;
	@%p33 bra 	$L__BB531_16;
	st.global.f32 	[%rd14+256], %f17;
$L__BB531_16:
	add.s64 	%rd57, %rd57, %rd11;
	setp.lt.s64 	%p34, %rd57, %rd28;
	@%p34 bra 	$L__BB531_4;
$L__BB531_17:
	ret;

}
	// .globl	_Z15SoftmaxWarpImplI22BroadcastScaleMaskLoadIffbLm4EiE11DirectStoreIffEfLi1ELi4ELi32ELi1ELb0EL9Algorithm0EEvT_T0_ll
.visible .entry _Z15SoftmaxWarpImplI22BroadcastScaleMaskLoadIffbLm4EiE11DirectStoreIffEfLi1ELi4ELi32ELi1ELb0EL9Algorithm0EEvT_T0_ll(
	.param .align 8 .b8 _Z15SoftmaxWarpImplI22BroadcastScaleMaskLoadIffbLm4EiE11DirectStoreIffEfLi1ELi4ELi32ELi1ELb0EL9Algorithm0EEvT_T0_ll_param_0[120],
	.param .align 8 .b8 _Z15SoftmaxWarpImplI22BroadcastScaleMaskLoadIffbLm4EiE11DirectStoreIffEfLi1ELi4ELi32ELi1ELb0EL9Algorithm0EEvT_T0_ll_param_1[16],
	.param .u64 _Z15SoftmaxWarpImplI22BroadcastScaleMaskLoadIffbLm4EiE11DirectStoreIffEfLi1ELi4ELi32ELi1ELb0EL9Algorithm0EEvT_T0_ll_param_2,
	.param .u64 _Z15SoftmaxWarpImplI22BroadcastScaleMaskLoadIffbLm4EiE11DirectStoreIffEfLi1ELi4ELi32ELi1ELb0EL9Algorithm0EEvT_T0_ll_param_3
)
{
	.reg .pred 	%p<22>;
	.reg .b16 	%rs<5>;
	.reg .b32 	%r<123>;
	.reg .b32 	%f<95>;
	.reg .b64 	%rd<60>;

	ld.param.v2.f32 	{%f3, %f4}, [_Z15SoftmaxWarpImplI22BroadcastScaleMaskLoadIffbLm4EiE11DirectStoreIffEfLi1ELi4ELi32ELi1ELb0EL9Algorithm0EEvT_T0_ll_param_0+112];
	ld.param.u64 	%rd23, [_Z15SoftmaxWarpImplI22BroadcastScaleMaskLoadIffbLm4EiE11DirectStoreIffEfLi1ELi4ELi32ELi1ELb0EL9Algorithm0EEvT_T0_ll_param_0+104];
	ld.param.v2.u32 	{%r15, %r16}, [_Z15SoftmaxWarpImplI22BroadcastScaleMaskLoadIffbLm4EiE11DirectStoreIffEfLi1ELi4ELi32ELi1ELb0EL9Algorithm0EEvT_T0_ll_param_0+88];
	ld.param.v2.u32 	{%r13, %r14}, [_Z15SoftmaxWarpImplI22BroadcastScaleMaskLoadIffbLm4EiE11DirectStoreIffEfLi1ELi4ELi32ELi1ELb0EL9Algorithm0EEvT_T0_ll_param_0+80];
	ld.param.v2.u32 	{%r11, %r12}, [_Z15SoftmaxWarpImplI22BroadcastScaleMaskLoadIffbLm4EiE11DirectStoreIffEfLi1ELi4ELi32ELi1ELb0EL9Algorithm0EEvT_T0_ll_param_0+64];
	ld.param.v2.u32 	{%r9, %r10}, [_Z15SoftmaxWarpImplI22BroadcastScaleMaskLoadIffbLm4EiE11DirectStoreIffEfLi1ELi4ELi32ELi1ELb0EL9Algorithm0EEvT_T0_ll_param_0+56];
	ld.param.u64 	%rd19, [_Z15SoftmaxWarpImplI22BroadcastScaleMaskLoadIffbLm4EiE11DirectStoreIffEfLi1ELi4ELi32ELi1ELb0EL9Algorithm0EEvT_T0_ll_param_0+40];
	ld.param.u64 	%rd18, [_Z15SoftmaxWarpImplI22BroadcastScaleMaskLoadIffbLm4EiE11DirectStoreIffEfLi1ELi4ELi32ELi1ELb0EL9Algorithm0EEvT_T0_ll_param_0+32];
	ld.param.u64 	%rd17, [_Z15SoftmaxWarpImplI22BroadcastScaleMaskLoadIffbLm4EiE11DirectStoreIffEfLi1ELi4ELi32ELi1ELb0EL9Algorithm0EEvT_T0_ll_param_0+24];
	ld.param.u64 	%rd16, [_Z15SoftmaxWarpImplI22BroadcastScaleMaskLoadIffbLm4EiE11DirectStoreIffEfLi1ELi4ELi32ELi1ELb0EL9Algorithm0EEvT_T0_ll_param_0+16];
	ld.param.u64 	%rd15, [_Z15SoftmaxWarpImplI22BroadcastScaleMaskLoadIffbLm4EiE11DirectStoreIffEfLi1ELi4ELi32ELi1ELb0EL9Algorithm0EEvT_T0_ll_param_0+8];
	ld.param.u64 	%rd14, [_Z15SoftmaxWarpImplI22BroadcastScaleMaskLoadIffbLm4EiE11DirectStoreIffEfLi1ELi4ELi32ELi1ELb0EL9Algorithm0EEvT_T0_ll_param_0];
	ld.param.u64 	%rd4, [_Z15SoftmaxWarpImplI22BroadcastScaleMaskLoadIffbLm4EiE11DirectStoreIffEfLi1ELi4ELi32ELi1ELb0EL9Algorithm0EEvT_T0_ll_param_1];
	ld.param.u64 	%rd5, [_Z15SoftmaxWarpImplI22BroadcastScaleMaskLoadIffbLm4EiE11DirectStoreIffEfLi1ELi4ELi32ELi1ELb0EL9Algorithm0EEvT_T0_ll_param_1+8];
	ld.param.u64 	%rd24, [_Z15SoftmaxWarpImplI22BroadcastScaleMaskLoadIffbLm4EiE11DirectStoreIffEfLi1ELi4ELi32ELi1ELb0EL9Algorithm0EEvT_T0_ll_param_2];
	ld.param.u64 	%rd25, [_Z15SoftmaxWarpImplI22BroadcastScaleMaskLoadIffbLm4EiE11DirectStoreIffEfLi1ELi4ELi32ELi1ELb0EL9Algorithm0EEvT_T0_ll_param_3];
	setp.lt.s64 	%p1, %rd25, 129;
	@%p1 bra 	$L__BB532_2;
	mov.u64 	%rd26, $str;
	cvta.global.u64 	%rd27, %rd26;
	mov.u64 	%rd28, $str$1;
	cvta.global.u64 	%rd29, %rd28;
	mov.u64 	%rd30, __unnamed_518;
	cvta.global.u64 	%rd31, %rd30;
	{ // callseq 517, 0
	.param .b64 param0;
	st.param.b64 	[param0], %rd27;
	.param .b64 param1;
	st.param.b64 	[param1], %rd29;
	.param .b32 param2;
	st.param.b32 	[param2], 254;
	.param .b64 param3;
	st.param.b64 	[param3], %rd31;
	.param .b64 param4;
	st.param.b64 	[param4], 1;
	call.uni 
	__assertfail, 
	(
	param0, 
	param1, 
	param2, 
	param3, 
	param4
	);
	} // callseq 517
$L__BB532_2:
	mov.u32 	%r17, %ctaid.x;
	mov.u32 	%r18, %ntid.y;
	mov.u32 	%r19, %tid.y;
	mad.lo.s32 	%r20, %r17, %r18, %r19;
	mov.u32 	%r21, %nctaid.x;
	mul.lo.s32 	%r8, %r21, %r18;
	cvt.s64.s32 	%rd59, %r20;
	setp.le.s64 	%p2, %rd24, %rd59;
	@%p2 bra 	$L__BB532_5;
	cvta.to.global.u64 	%rd7, %rd14;
	cvta.to.global.u64 	%rd8, %rd15;
	mov.u32 	%r22, %tid.x;
	cvt.u64.u32 	%rd9, %r22;
	cvta.to.global.u64 	%rd10, %rd4;
	cvt.s64.s32 	%rd11, %r8;
$L__BB532_4:
	setp.eq.s64 	%p3, %rd19, 1;
	setp.eq.s64 	%p4, %rd18, 1;
	setp.eq.s64 	%p5, %rd17, 1;
	setp.eq.s64 	%p6, %rd16, 1;
	mad.lo.s64 	%rd32, %rd23, %rd59, %rd9;
	cvt.u32.u64 	%r23, %rd32;
	div.s32 	%r24, %r23, %r9;
	mul.lo.s32 	%r25, %r24, %r9;
	sub.s32 	%r26, %r23, %r25;
	div.s32 	%r27, %r26, %r10;
	mul.lo.s32 	%r28, %r27, %r10;
	sub.s32 	%r29, %r26, %r28;
	div.s32 	%r30, %r29, %r11;
	mul.lo.s32 	%r31, %r30, %r11;
	sub.s32 	%r32, %r29, %r31;
	selp.b32 	%r33, 0, %r24, %p6;
	selp.b32 	%r34, 0, %r27, %p5;
	selp.b32 	%r35, 0, %r30, %p4;
	selp.b32 	%r36, 0, %r32, %p3;
	mul.lo.s32 	%r37, %r13, %r33;
	mad.lo.s32 	%r38, %r14, %r34, %r37;
	mad.lo.s32 	%r39, %r15, %r35, %r38;
	mad.lo.s32 	%r40, %r16, %r36, %r39;
	shl.b64 	%rd33, %rd32, 32;
	shr.s64 	%rd34, %rd33, 30;
	add.s64 	%rd35, %rd7, %rd34;
	ld.global.f32 	%f5, [%rd35];
	cvt.s64.s32 	%rd36, %r40;
	add.s64 	%rd37, %rd8, %rd36;
	ld.global.u8 	%rs1, [%rd37];
	setp.eq.s16 	%p7, %rs1, 0;
	mul.f32 	%f6, %f5, %f4;
	selp.f32 	%f7, %f3, %f6, %p7;
	max.f32 	%f8, %f7, 0fFF800000;
	add.s64 	%rd38, %rd32, 32;
	cvt.u32.u64 	%r41, %rd38;
	div.s32 	%r42, %r41, %r9;
	mul.lo.s32 	%r43, %r42, %r9;
	sub.s32 	%r44, %r41, %r43;
	div.s32 	%r45, %r44, %r10;
	mul.lo.s32 	%r46, %r45, %r10;
	sub.s32 	%r47, %r44, %r46;
	div.s32 	%r48, %r47, %r11;
	mul.lo.s32 	%r49, %r48, %r11;
	sub.s32 	%r50, %r47, %r49;
	selp.b32 	%r51, 0, %r42, %p6;
	selp.b32 	%r52, 0, %r45, %p5;
	selp.b32 	%r53, 0, %r48, %p4;
	selp.b32 	%r54, 0, %r50, %p3;
	mul.lo.s32 	%r55, %r13, %r51;
	mad.lo.s32 	%r56, %r14, %r52, %r55;
	mad.lo.s32 	%r57, %r15, %r53, %r56;
	mad.lo.s32 	%r58, %r16, %r54, %r57;
	shl.b64 	%rd39, %rd38, 32;
	shr.s64 	%rd40, %rd39, 30;
	add.s64 	%rd41, %rd7, %rd40;
	ld.global.f32 	%f9, [%rd41];
	cvt.s64.s32 	%rd42, %r58;
	add.s64 	%rd43, %rd8, %rd42;
	ld.global.u8 	%rs2, [%rd43];
	setp.eq.s16 	%p8, %rs2, 0;
	mul.f32 	%f10, %f9, %f4;
	selp.f32 	%f11, %f3, %f10, %p8;
	max.f32 	%f12, %f8, %f11;
	add.s64 	%rd44, %rd32, 64;
	cvt.u32.u64 	%r59, %rd44;
	div.s32 	%r60, %r59, %r9;
	mul.lo.s32 	%r61, %r60, %r9;
	sub.s32 	%r62, %r59, %r61;
	div.s32 	%r63, %r62, %r10;
	mul.lo.s32 	%r64, %r63, %r10;
	sub.s32 	%r65, %r62, %r64;
	div.s32 	%r66, %r65, %r11;
	mul.lo.s32 	%r67, %r66, %r11;
	sub.s32 	%r68, %r65, %r67;
	selp.b32 	%r69, 0, %r60, %p6;
	selp.b32 	%r70, 0, %r63, %p5;
	selp.b32 	%r71, 0, %r66, %p4;
	selp.b32 	%r72, 0, %r68, %p3;
	mul.lo.s32 	%r73, %r13, %r69;
	mad.lo.s32 	%r74, %r14, %r70, %r73;
	mad.lo.s32 	%r75, %r15, %r71, %r74;
	mad.lo.s32 	%r76, %r16, %r72, %r75;
	shl.b64 	%rd45, %rd44, 32;
	shr.s64 	%rd46, %rd45, 30;
	add.s64 	%rd47, %rd7, %rd46;
	ld.global.f32 	%f13, [%rd47];
	cvt.s64.s32 	%rd48, %r76;
	add.s64 	%rd49, %rd8, %rd48;
	ld.global.u8 	%rs3, [%rd49];
	setp.eq.s16 	%p9, %rs3, 0;
	mul.f32 	%f14, %f13, %f4;
	selp.f32 	%f15, %f3, %f14, %p9;
	max.f32 	%f16, %f12, %f15;
	add.s64 	%rd50, %rd32, 96;
	cvt.u32.u64 	%r77, %rd50;
	div.s32 	%r78, %r77, %r9;
	mul.lo.s32 	%r79, %r78, %r9;
	sub.s32 	%r80, %r77, %r79;
	div.s32 	%r81, %r80, %r10;
	mul.lo.s32 	%r82, %r81, %r10;
	sub.s32 	%r83, %r80, %r82;
	div.s32 	%r84, %r83, %r11;
	mul.lo.s32 	%r85, %r84, %r11;
	sub.s32 	%r86, %r83, %r85;
	selp.b32 	%r87, 0, %r78, %p6;
	selp.b32 	%r88, 0, %r81, %p5;
	selp.b32 	%r89, 0, %r84, %p4;
	selp.b32 	%r90, 0, %r86, %p3;
	mul.lo.s32 	%r91, %r13, %r87;
	mad.lo.s32 	%r92, %r14, %r88, %r91;
	mad.lo.s32 	%r93, %r15, %r89, %r92;
	mad.lo.s32 	%r94, %r16, %r90, %r93;
	shl.b64 	%rd51, %rd50, 32;
	shr.s64 	%rd52, %rd51, 30;
	add.s64 	%rd53, %rd7, %rd52;
	ld.global.f32 	%f17, [%rd53];
	cvt.s64.s32 	%rd54, %r94;
	add.s64 	%rd55, %rd8, %rd54;
	ld.global.u8 	%rs4, [%rd55];
	setp.eq.s16 	%p10, %rs4, 0;
	mul.f32 	%f18, %f17, %f4;
	selp.f32 	%f19, %f3, %f18, %p10;
	max.f32 	%f20, %f16, %f19;
	mov.b32 	%r95, %f20;
	shfl.sync.bfly.b32	%r96|%p11, %r95, 16, 31, -1;
	mov.b32 	%f21, %r96;
	max.f32 	%f22, %f20, %f21;
	mov.b32 	%r97, %f22;
	shfl.sync.bfly.b32	%r98|%p12, %r97, 8, 31, -1;
	mov.b32 	%f23, %r98;
	max.f32 	%f24, %f22, %f23;
	mov.b32 	%r99, %f24;
	shfl.sync.bfly.b32	%r100|%p13, %r99, 4, 31, -1;
	mov.b32 	%f25, %r100;
	max.f32 	%f26, %f24, %f25;
	mov.b32 	%r101, %f26;
	shfl.sync.bfly.b32	%r102|%p14, %r101, 2, 31, -1;
	mov.b32 	%f27, %r102;
	max.f32 	%f28, %f26, %f27;
	mov.b32 	%r103, %f28;
	shfl.sync.bfly.b32	%r104|%p15, %r103, 1, 31, -1;
	mov.b32 	%f29, %r104;
	max.f32 	%f30, %f28, %f29;
	sub.f32 	%f31, %f7, %f30;
	fma.rn.f32 	%f32, %f31, 0f3BBB989D, 0f3F000000;
	cvt.sat.f32.f32 	%f33, %f32;
	mov.f32 	%f34, 0f4B400001;
	mov.f32 	%f35, 0f437C0000;
	fma.rm.f32 	%f36, %f33, %f35, %f34;
	add.f32 	%f37, %f36, 0fCB40007F;
	neg.f32 	%f38, %f37;
	fma.rn.f32 	%f39, %f31, 0f3FB8AA3B, %f38;
	fma.rn.f32 	%f40, %f31, 0f32A57060, %f39;
	mov.b32 	%r105, %f36;
	shl.b32 	%r106, %r105, 23;
	mov.b32 	%f41, %r106;
	ex2.approx.ftz.f32 	%f42, %f40;
	mul.f32 	%f43, %f42, %f41;
	add.f32 	%f44, %f43, 0f00000000;
	sub.f32 	%f45, %f11, %f30;
	fma.rn.f32 	%f46, %f45, 0f3BBB989D, 0f3F000000;
	cvt.sat.f32.f32 	%f47, %f46;
	fma.rm.f32 	%f48, %f47, %f35, %f34;
	add.f32 	%f49, %f48, 0fCB40007F;
	neg.f32 	%f50, %f49;
	fma.rn.f32 	%f51, %f45, 0f3FB8AA3B, %f50;
	fma.rn.f32 	%f52, %f45, 0f32A57060, %f51;
	mov.b32 	%r107, %f48;
	shl.b32 	%r108, %r107, 23;
	mov.b32 	%f53, %r108;
	ex2.approx.ftz.f32 	%f54, %f52;
	mul.f32 	%f55, %f54, %f53;
	add.f32 	%f56, %f44, %f55;
	sub.f32 	%f57, %f15, %f30;
	fma.rn.f32 	%f58, %f57, 0f3BBB989D, 0f3F000000;
	cvt.sat.f32.f32 	%f59, %f58;
	fma.rm.f32 	%f60, %f59, %f35, %f34;
	add.f32 	%f61, %f60, 0fCB40007F;
	neg.f32 	%f62, %f61;
	fma.rn.f32 	%f63, %f57, 0f3FB8AA3B, %f62;
	fma.rn.f32 	%f64, %f57, 0f32A57060, %f63;
	mov.b32 	%r109, %f60;
	shl.b32 	%r110, %r109, 23;
	mov.b32 	%f65, %r110;
	ex2.approx.ftz.f32 	%f66, %f64;
	mul.f32 	%f67, %f66, %f65;
	add.f32 	%f68, %f56, %f67;
	sub.f32 	%f69, %f19, %f30;
	fma.rn.f32 	%f70, %f69, 0f3BBB989D, 0f3F000000;
	cvt.sat.f32.f32 	%f71, %f70;
	fma.rm.f32 	%f72, %f71, %f35, %f34;
	add.f32 	%f73, %f72, 0fCB40007F;
	neg.f32 	%f74, %f73;
	fma.rn.f32 	%f75, %f69, 0f3FB8AA3B, %f74;
	fma.rn.f32 	%f76, %f69, 0f32A57060, %f75;
	mov.b32 	%r111, %f72;
	shl.b32 	%r112, %r111, 23;
	mov.b32 	%f77, %r112;
	ex2.approx.ftz.f32 	%f78, %f76;
	mul.f32 	%f79, %f78, %f77;
	add.f32 	%f80, %f68, %f79;
	mov.b32 	%r113, %f80;
	shfl.sync.bfly.b32	%r114|%p16, %r113, 16, 31, -1;
	mov.b32 	%f81, %r114;
	add.f32 	%f82, %f80, %f81;
	mov.b32 	%r115, %f82;
	shfl.sync.bfly.b32	%r116|%p17, %r115, 8, 31, -1;
	mov.b32 	%f83, %r116;
	add.f32 	%f84, %f82, %f83;
	mov.b32 	%r117, %f84;
	shfl.sync.bfly.b32	%r118|%p18, %r117, 4, 31, -1;
	mov.b32 	%f85, %r118;
	add.f32 	%f86, %f84, %f85;
	mov.b32 	%r119, %f86;
	shfl.sync.bfly.b32	%r120|%p19, %r119, 2, 31, -1;
	mov.b32 	%f87, %r120;
	add.f32 	%f88, %f86, %f87;
	mov.b32 	%r121, %f88;
	shfl.sync.bfly.b32	%r122|%p20, %r121, 1, 31, -1;
	mov.b32 	%f89, %r122;
	add.f32 	%f90, %f88, %f89;
	div.rn.f32 	%f91, %f43, %f90;
	div.rn.f32 	%f92, %f55, %f90;
	div.rn.f32 	%f93, %f67, %f90;
	div.rn.f32 	%f94, %f79, %f90;
	mad.lo.s64 	%rd56, %rd59, %rd5, %rd9;
	shl.b64 	%rd57, %rd56, 2;
	add.s64 	%rd58, %rd10, %rd57;
	st.global.f32 	[%rd58], %f91;
	st.global.f32 	[%rd58+128], %f92;
	st.global.f32 	[%rd58+256], %f93;
	st.global.f32 	[%rd58+384], %f94;
	add.s64 	%rd59, %rd59, %rd11;
	setp.lt.s64 	%p21, %rd59, %rd24;
	@%p21 bra 	$L__BB532_4;
$L__BB532_5:
	ret;

}
	// .globl	_Z15SoftmaxWarpImplI22BroadcastScaleMaskLoadIffbLm4EiE11DirectStoreIffEfLi1ELi4ELi32ELi1ELb1EL9Algorithm0EEvT_T0_ll
.visible .entry _Z15SoftmaxWarpImplI22BroadcastScaleMaskLoadIffbLm4EiE11DirectStoreIffEfLi1ELi4ELi32ELi1ELb1EL9Algorithm0EEvT_T0_ll(
	.param .align 8 .b8 _Z15SoftmaxWarpImplI22BroadcastScaleMaskLoadIffbLm4EiE11DirectStoreIffEfLi1ELi4ELi32ELi1ELb1EL9Algorithm0EEvT_T0_ll_param_0[120],
	.param .align 8 .b8 _Z15SoftmaxWarpImplI22BroadcastScaleMaskLoadIffbLm4EiE11DirectStoreIffEfLi1ELi4ELi32ELi1ELb1EL9Algorithm0EEvT_T0_ll_param_1[16],
	.param .u64 _Z15SoftmaxWarpImplI22BroadcastScaleMaskLoadIffbLm4EiE11DirectStoreIffEfLi1ELi4ELi32ELi1ELb1EL9Algorithm0EEvT_T0_ll_param_2,
	.param .u64 _Z15SoftmaxWarpImplI22BroadcastScaleMaskLoadIffbLm4EiE11DirectStoreIffEfLi1ELi4ELi32ELi1ELb1EL9Algorithm0EEvT_T0_ll_param_3
)
{
	.reg .pred 	%p<42>;
	.reg .b16 	%rs<5>;
	.reg .b32 	%r<126>;
	.reg .b32 	%f<115>;
	.reg .b64 	%rd<64>;

	ld.param.u64 	%rd27, [_Z15SoftmaxWarpImplI22BroadcastScaleMaskLoadIffbLm4EiE11DirectStoreIffEfLi1ELi4ELi32ELi1ELb1EL9Algorithm0EEvT_T0_ll_param_1+8];
	ld.param.u64 	%rd26, [_Z15SoftmaxWarpImplI22BroadcastScaleMaskLoadIffbLm4EiE11DirectStoreIffEfLi1ELi4ELi32ELi1ELb1EL9Algorithm0EEvT_T0_ll_param_1];
	ld.param.v2.f32 	{%f23, %f24}, [_Z15SoftmaxWarpImplI22BroadcastScaleMaskLoadIffbLm4EiE11DirectStoreIffEfLi1ELi4ELi32ELi1ELb1EL9Algorithm0EEvT_T0_ll_param_0+112];
	ld.param.u64 	%rd25, [_Z15SoftmaxWarpImplI22BroadcastScaleMaskLoadIffbLm4EiE11DirectStoreIffEfLi1ELi4ELi32ELi1ELb1EL9Algorithm0EEvT_T0_ll_param_0+104];
	ld.param.v2.u32 	{%r15, %r16}, [_Z15SoftmaxWarpImplI22BroadcastScaleMaskLoadIffbLm4EiE11DirectStoreIffEfLi1ELi4ELi32ELi1ELb1EL9Algorithm0EEvT_T0_ll_param_0+88];
	ld.param.v2.u32 	{%r13, %r14}, [_Z15SoftmaxWarpImplI22BroadcastScaleMaskLoadIffbLm4EiE11DirectStoreIffEfLi1ELi4ELi32ELi1ELb1EL9Algorithm0EEvT_T0_ll_param_0+80];
	ld.param.v2.u32 	{%r11, %r12}, [_Z15SoftmaxWarpImplI22BroadcastScaleMaskLoadIffbLm4EiE11DirectStoreIffEfLi1ELi4ELi32ELi1ELb1EL9Algorithm0EEvT_T0_ll_param_0+64];
	ld.param.v2.u32 	{%r9, %r10}, [_Z15SoftmaxWarpImplI22BroadcastScaleMaskLoadIffbLm4EiE11DirectStoreIffEfLi1ELi4ELi32ELi1ELb1EL9Algorithm0EEvT_T0_ll_param_0+56];
	ld.param.u64 	%rd21, [_Z15SoftmaxWarpImplI22BroadcastScaleMaskLoadIffbLm4EiE11DirectStoreIffEfLi1ELi4ELi32ELi1ELb1EL9Algorithm0EEvT_T0_ll_param_0+40];
	ld.param.u64 	%rd20, [_Z15SoftmaxWarpImplI22BroadcastScaleMaskLoadIffbLm4EiE11DirectStoreIffEfLi1ELi4ELi32ELi1ELb1EL9Algorithm0EEvT_T0_ll_param_0+32];
	ld.param.u64 	%rd19, [_Z15SoftmaxWarpImplI22BroadcastScaleMaskLoadIffbLm4EiE11DirectStoreIffEfLi1ELi4ELi32ELi1ELb1EL9Algorithm0EEvT_T0_ll_param_0+24];
	ld.param.u64 	%rd18, [_Z15SoftmaxWarpImplI22BroadcastScaleMaskLoadIffbLm4EiE11DirectStoreIffEfLi1ELi4ELi32ELi1ELb1EL9Algorithm0EEvT_T0_ll_param_0+16];
	ld.param.u64 	%rd17, [_Z15SoftmaxWarpImplI22BroadcastScaleMaskLoadIffbLm4EiE11DirectStoreIffEfLi1ELi4ELi32ELi1ELb1EL9Algorithm0EEvT_T0_ll_param_0+8];
	ld.param.u64 	%rd16, [_Z15SoftmaxWarpImplI22BroadcastScaleMaskLoadIffbLm4EiE11DirectStoreIffEfLi1ELi4ELi32ELi1ELb1EL9Algorithm0EEvT_T0_ll_param_0];
	ld.param.u64 	%rd28, [_Z15SoftmaxWarpImplI22BroadcastScaleMaskLoadIffbLm4EiE11DirectStoreIffEfLi1ELi4ELi32ELi1ELb1EL9Algorithm0EEvT_T0_ll_param_2];
	ld.param.u64 	%rd29, [_Z15SoftmaxWarpImplI22BroadcastScaleMaskLoadIffbLm4EiE11DirectStoreIffEfLi1ELi4ELi32ELi1ELb1EL9Algorithm0EEvT_T0_ll_param_3];
	cvta.to.global.u64 	%rd1, %rd16;
	cvta.to.global.u64 	%rd2, %rd17;
	setp.lt.s64 	%p1, %rd29, 129;
	@%p1 bra 	$L__BB533_2;
	mov.u64 	%rd30, $str;
	cvta.global.u64 	%rd31, %rd30;
	mov.u64 	%rd32, $str$1;
	cvta.global.u64 	%rd33, %rd32;
	mov.u64 	%rd34, __unnamed_519;
	cvta.global.u64 	%rd35, %rd34;
	{ // callseq 518, 0
	.param .b64 param0;
	st.param.b64 	[param0], %rd31;
	.param .b64 param1;
	st.param.b64 	[param1], %rd33;
	.param .b32 param2;
	st.param.b32 	[param2], 254;
	.param .b64 param3;
	st.param.b64 	[param3], %rd35;
	.param .b64 param4;
	st.param.b64 	[param4], 1;
	call.uni 
	__assertfail, 
	(
	param0, 
	param1, 
	param2, 
	param3, 
	param4
	);
	} // callseq 518
$L__BB533_2:
	mov.u32 	%r17, %ctaid.x;
	mov.u32 	%r18, %ntid.y;
	mov.u32 	%r19, %tid.y;
	mad.lo.s32 	%r20, %r17, %r18, %r19;
	mov.u32 	%r21, %nctaid.x;
	mul.lo.s32 	%r8, %r21, %r18;
	cvt.s64.s32 	%rd63, %r20;
	setp.le.s64 	%p2, %rd28, %rd63;
	@%p2 bra 	$L__BB533_21;
	mov.u32 	%r22, %tid.x;
	cvt.u64.u32 	%rd7, %r22;
	add.s32 	%r23, %r22, 32;
	cvt.u64.u32 	%rd8, %r23;
	add.s32 	%r24, %r22, 64;
	cvt.u64.u32 	%rd9, %r24;
	add.s32 	%r25, %r22, 96;
	cvt.u64.u32 	%rd10, %r25;
	cvt.s64.s32 	%rd11, %r8;
$L__BB533_4:
	setp.le.s64 	%p3, %rd29, %rd7;
	mul.lo.s64 	%rd13, %rd25, %rd63;
	mov.f32 	%f107, 0fFF800000;
	mov.f32 	%f110, %f107;
	@%p3 bra 	$L__BB533_6;
	setp.eq.s64 	%p4, %rd21, 1;
	setp.eq.s64 	%p5, %rd20, 1;
	setp.eq.s64 	%p6, %rd19, 1;
	setp.eq.s64 	%p7, %rd18, 1;
	add.s64 	%rd36, %rd13, %rd7;
	cvt.u32.u64 	%r26, %rd36;
	div.s32 	%r27, %r26, %r9;
	mul.lo.s32 	%r28, %r27, %r9;
	sub.s32 	%r29, %r26, %r28;
	div.s32 	%r30, %r29, %r10;
	mul.lo.s32 	%r31, %r30, %r10;
	sub.s32 	%r32, %r29, %r31;
	div.s32 	%r33, %r32, %r11;
	mul.lo.s32 	%r34, %r33, %r11;
	sub.s32 	%r35, %r32, %r34;
	selp.b32 	%r36, 0, %r27, %p7;
	selp.b32 	%r37, 0, %r30, %p6;
	selp.b32 	%r38, 0, %r33, %p5;
	selp.b32 	%r39, 0, %r35, %p4;
	mul.lo.s32 	%r40, %r13, %r36;
	mad.lo.s32 	%r41, %r14, %r37, %r40;
	mad.lo.s32 	%r42, %r15, %r38, %r41;
	mad.lo.s32 	%r43, %r16, %r39, %r42;
	shl.b64 	%rd37, %rd36, 32;
	shr.s64 	%rd38, %rd37, 30;
	add.s64 	%rd39, %rd1, %rd38;
	ld.global.f32 	%f26, [%rd39];
	cvt.s64.s32 	%rd40, %r43;
	add.s64 	%rd41, %rd2, %rd40;
	ld.global.u8 	%rs1, [%rd41];
	setp.eq.s16 	%p8, %rs1, 0;
	mul.f32 	%f27, %f26, %f24;
	selp.f32 	%f107, %f23, %f27, %p8;
	max.f32 	%f110, %f107, 0fFF800000;
$L__BB533_6:
	setp.le.s64 	%p9, %rd29, %rd8;
	mov.f32 	%f109, 0fFF800000;
	@%p9 bra 	$L__BB533_8;
	setp.eq.s64 	%p10, %rd21, 1;
	setp.eq.s64 	%p11, %rd20, 1;
	setp.eq.s64 	%p12, %rd19, 1;
	setp.eq.s64 	%p13, %rd18, 1;
	add.s64 	%rd42, %rd13, %rd8;
	cvt.u32.u64 	%r44, %rd42;
	div.s32 	%r45, %r44, %r9;
	mul.lo.s32 	%r46, %r45, %r9;
	sub.s32 	%r47, %r44, %r46;
	div.s32 	%r48, %r47, %r10;
	mul.lo.s32 	%r49, %r48, %r10;
	sub.s32 	%r50, %r47, %r49;
	div.s32 	%r51, %r50, %r11;
	mul.lo.s32 	%r52, %r51, %r11;
	sub.s32 	%r53, %r50, %r52;
	selp.b32 	%r54, 0, %r45, %p13;
	selp.b32 	%r55, 0, %r48, %p12;
	selp.b32 	%r56, 0, %r51, %p11;
	selp.b32 	%r57, 0, %r53, %p10;
	mul.lo.s32 	%r58, %r13, %r54;
	mad.lo.s32 	%r59, %r14, %r55, %r58;
	mad.lo.s32 	%r60, %r15, %r56, %r59;
	mad.lo.s32 	%r61, %r16, %r57, %r60;
	shl.b64 	%rd43, %rd42, 32;
	shr.s64 	%rd44, %rd43, 30;
	add.s64 	%rd45, %rd1, %rd44;
	ld.global.f32 	%f29, [%rd45];
	cvt.s64.s32 	%rd46, %r61;
	add.s64 	%rd47, %rd2, %rd46;
	ld.global.u8 	%rs2, [%rd47];
	setp.eq.s16 	%p14, %rs2, 0;
	mul.f32 	%f30, %f29, %f24;
	selp.f32 	%f109, %f23, %f30, %p14;
	max.f32 	%f110, %f110, %f109;
$L__BB533_8:
	setp.le.s64 	%p15, %rd29, %rd9;
	mov.f32 	%f111, 0fFF800000;
	@%p15 bra 	$L__BB533_10;
	setp.eq.s64 	%p16, %rd21, 1;
	setp.eq.s64 	%p17, %rd20, 1;
	setp.eq.s64 	%p18, %rd19, 1;
	setp.eq.s64 	%p19, %rd18, 1;
	add.s64 	%rd48, %rd13, %rd9;
	cvt.u32.u64 	%r62, %rd48;
	div.s32 	%r63, %r62, %r9;
	mul.lo.s32 	%r64, %r63, %r9;
	sub.s32 	%r65, %r62, %r64;
	div.s32 	%r66, %r65, %r10;
	mul.lo.s32 	%r67, %r66, %r10;
	sub.s32 	%r68, %r65, %r67;
	div.s32 	%r69, %r68, %r11;
	mul.lo.s32 	%r70, %r69, %r11;
	sub.s32 	%r71, %r68, %r70;
	selp.b32 	%r72, 0, %r63, %p19;
	selp.b32 	%r73, 0, %r66, %p18;
	selp.b32 	%r74, 0, %r69, %p17;
	selp.b32 	%r75, 0, %r71, %p16;
	mul.lo.s32 	%r76, %r13, %r72;
	mad.lo.s32 	%r77, %r14, %r73, %r76;
	mad.lo.s32 	%r78, %r15, %r74, %r77;
	mad.lo.s32 	%r79, %r16, %r75, %r78;
	shl.b64 	%rd49, %rd48, 32;
	shr.s64 	%rd50, %rd49, 30;
	add.s64 	%rd51, %rd1, %rd50;
	ld.global.f32 	%f32, [%rd51];
	cvt.s64.s32 	%rd52, %r79;
	add.s64 	%rd53, %rd2, %rd52;
	ld.global.u8 	%rs3, [%rd53];
	setp.eq.s16 	%p20, %rs3, 0;
	mul.f32 	%f33, %f32, %f24;
	selp.f32 	%f111, %f23, %f33, %p20;
	max.f32 	%f110, %f110, %f111;
$L__BB533_10:
	setp.le.s64 	%p21, %rd29, %rd10;
	mov.f32 	%f113, 0fFF800000;
	@%p21 bra 	$L__BB533_12;
	setp.eq.s64 	%p22, %rd21, 1;
	setp.eq.s64 	%p23, %rd20, 1;
	setp.eq.s64 	%p24, %rd19, 1;
	setp.eq.s64 	%p25, %rd18, 1;
	add.s64 	%rd54, %rd13, %rd10;
	cvt.u32.u64 	%r80, %rd54;
	div.s32 	%r81, %r80, %r9;
	mul.lo.s32 	%r82, %r81, %r9;
	sub.s32 	%r83, %r80, %r82;
	div.s32 	%r84, %r83, %r10;
	mul.lo.s32 	%r85, %r84, %r10;
	sub.s32 	%r86, %r83, %r85;
	div.s32 	%r87, %r86, %r11;
	mul.lo.s32 	%r88, %r87, %r11;
	sub.s32 	%r89, %r86, %r88;
	selp.b32 	%r90, 0, %r81, %p25;
	selp.b32 	%r91, 0, %r84, %p24;
	selp.b32 	%r92, 0, %r87, %p23;
	selp.b32 	%r93, 0, %r89, %p22;
	mul.lo.s32 	%r94, %r13, %r90;
	mad.lo.s32 	%r95, %r14, %r91, %r94;
	mad.lo.s32 	%r96, %r15, %r92, %r95;
	mad.lo.s32 	%r97, %r16, %r93, %r96;
	shl.b64 	%rd55, %rd54, 32;
	shr.s64 	%rd56, %rd55, 30;
	add.s64 	%rd57, %rd1, %rd56;
	ld.global.f32 	%f35, [%rd57];
	cvt.s64.s32 	%rd58, %r97;
	add.s64 	%rd59, %rd2, %rd58;
	ld.global.u8 	%rs4, [%rd59];
	setp.eq.s16 	%p26, %rs4, 0;
	mul.f32 	%f36, %f35, %f24;
	selp.f32 	%f113, %f23, %f36, %p26;
	max.f32 	%f110, %f110, %f113;
$L__BB533_12:
	setp.le.s64 	%p27, %rd29, %rd7;
	mov.b32 	%r98, %f110;
	shfl.sync.bfly.b32	%r99|%p28, %r98, 16, 31, -1;
	mov.b32 	%f37, %r99;
	max.f32 	%f38, %f110, %f37;
	mov.b32 	%r100, %f38;
	shfl.sync.bfly.b32	%r101|%p29, %r100, 8, 31, -1;
	mov.b32 	%f39, %r101;
	max.f32 	%f40, %f38, %f39;
	mov.b32 	%r102, %f40;
	shfl.sync.bfly.b32	%r103|%p30, %r102, 4, 31, -1;
	mov.b32 	%f41, %r103;
	max.f32 	%f42, %f40, %f41;
	mov.b32 	%r104, %f42;
	shfl.sync.bfly.b32	%r105|%p31, %r104, 2, 31, -1;
	mov.b32 	%f43, %r105;
	max.f32 	%f44, %f42, %f43;
	mov.b32 	%r106, %f44;
	shfl.sync.bfly.b32	%r107|%p32, %r106, 1, 31, -1;
	mov.b32 	%f45, %r107;
	max.f32 	%f46, %f44, %f45;
	sub.f32 	%f47, %f107, %f46;
	fma.rn.f32 	%f48, %f47, 0f3BBB989D, 0f3F000000;
	cvt.sat.f32.f32 	%f49, %f48;
	mov.f32 	%f50, 0f4B400001;
	mov.f32 	%f51, 0f437C0000;
	fma.rm.f32 	%f52, %f49, %f51, %f50;
	add.f32 	%f53, %f52, 0fCB40007F;
	neg.f32 	%f54, %f53;
	fma.rn.f32 	%f55, %f47, 0f3FB8AA3B, %f54;
	fma.rn.f32 	%f56, %f47, 0f32A57060, %f55;
	mov.b32 	%r108, %f52;
	shl.b32 	%r109, %r108, 23;
	mov.b32 	%f57, %r109;
	ex2.approx.ftz.f32 	%f58, %f56;
	mul.f32 	%f59, %f58, %f57;
	add.f32 	%f60, %f59, 0f00000000;
	sub.f32 	%f61, %f109, %f46;
	fma.rn.f32 	%f62, %f61, 0f3BBB989D, 0f3F000000;
	cvt.sat.f32.f32 	%f63, %f62;
	fma.rm.f32 	%f64, %f63, %f51, %f50;
	add.f32 	%f65, %f64, 0fCB40007F;
	neg.f32 	%f66, %f65;
	fma.rn.f32 	%f67, %f61, 0f3FB8AA3B, %f66;
	fma.rn.f32 	%f68, %f61, 0f32A57060, %f67;
	mov.b32 	%r110, %f64;
	shl.b32 	%r111, %r110, 23;
	mov.b32 	%f69, %r111;
	ex2.approx.ftz.f32 	%f70, %f68;
	mul.f32 	%f71, %f70, %f69;
	add.f32 	%f72, %f60, %f71;
	sub.f32 	%f73, %f111, %f46;
	fma.rn.f32 	%f74, %f73, 0f3BBB989D, 0f3F000000;
	cvt.sat.f32.f32 	%f75, %f74;
	fma.rm.f32 	%f76, %f75, %f51, %f50;
	add.f32 	%f77, %f76, 0fCB40007F;
	neg.f32 	%f78, %f77;
	fma.rn.f32 	%f79, %f73, 0f3FB8AA3B, %f78;
	fma.rn.f32 	%f80, %f73, 0f32A57060, %f79;
	mov.b32 	%r112, %f76;
	shl.b32 	%r113, %r112, 23;
	mov.b32 	%f81, %r113;
	ex2.approx.ftz.f32 	%f82, %f80;
	mul.f32 	%f83, %f82, %f81;
	add.f32 	%f84, %f72, %f83;
	sub.f32 	%f85, %f113, %f46;
	fma.rn.f32 	%f86, %f85, 0f3BBB989D, 0f3F000000;
	cvt.sat.f32.f32 	%f87, %f86;
	fma.rm.f32 	%f88, %f87, %f51, %f50;
	add.f32 	%f89, %f88, 0fCB40007F;
	neg.f32 	%f90, %f89;
	fma.rn.f32 	%f91, %f85, 0f3FB8AA3B, %f90;
	fma.rn.f32 	%f92, %f85, 0f32A57060, %f91;
	mov.b32 	%r114, %f88;
	shl.b32 	%r115, %r114, 23;
	mov.b32 	%f93, %r115;
	ex2.approx.ftz.f32 	%f94, %f92;
	mul.f32 	%f95, %f94, %f93;
	add.f32 	%f96, %f84, %f95;
	mov.b32 	%r116, %f96;
	shfl.sync.bfly.b32	%r117|%p33, %r116, 16, 31, -1;
	mov.b32 	%f97, %r117;
	add.f32 	%f98, %f96, %f97;
	mov.b32 	%r118, %f98;
	shfl.sync.bfly.b32	%r119|%p34, %r118, 8, 31, -1;
	mov.b32 	%f99, %r119;
	add.f32 	%f100, %f98, %f99;
	mov.b32 	%r120, %f100;
	shfl.sync.bfly.b32	%r121|%p35, %r120, 4, 31, -1;
	mov.b32 	%f101, %r121;
	add.f32 	%f102, %f100, %f101;
	mov.b32 	%r122, %f102;
	shfl.sync.bfly.b32	%r123|%p36, %r122, 2, 31, -1;
	mov.b32 	%f103, %r123;
	add.f32 	%f104, %f102, %f103;
	mov.b32 	%r124, %f104;
	shfl.sync.bfly.b32	%r125|%p37, %r124, 1, 31, -1;
	mov.b32 	%f105, %r125;
	add.f32 	%f106, %f104, %f105;
	div.rn.f32 	%f19, %f59, %f106;
	div.rn.f32 	%f20, %f71, %f106;
	div.rn.f32 	%f21, %f83, %f106;
	div.rn.f32 	%f22, %f95, %f106;
	mad.lo.s64 	%rd60, %rd63, %rd27, %rd7;
	cvta.to.global.u64 	%rd61, %rd26;
	shl.b64 	%rd62, %rd60, 2;
	add.s64 	%rd14, %rd61, %rd62;
	@%p27 bra 	$L__BB533_14;
	st.global.f32 	[%rd14], %f19;
$L__BB533_14:
	setp.le.s64 	%p38, %rd29, %rd8;
	@%p38 bra 	$L__BB533_16;
	st.global.f32 	[%rd14+128], %f20;
$L__BB533_16:
	setp.le.s64 	%p39, %rd29, %rd9;
	@%p39 bra 	$L__BB533_18;
	st.global.f32 	[%rd14+256], %f21;
$L__BB533_18:
	setp.le.s64 	%p40, %rd29, %rd10;
	@%p40 bra 	$L__BB533_20;
	st.global.f32 	[%rd14+384], %f22;
$L__BB533_20:
	add.s64 	%rd63, %rd63, %rd11;
	setp.lt.s64 	%p41, %rd63, %rd28;
	@%p41 bra 	$L__BB533_4;
$L__BB533_21:
	ret;

}
	// .globl	_Z15SoftmaxWarpImplI22BroadcastScaleMaskLoadIffbLm4EiE11DirectStoreIffEfLi1ELi5ELi32ELi1ELb0EL9Algorithm0EEvT_T0_ll
.visible .entry _Z15SoftmaxWarpImplI22BroadcastScaleMaskLoadIffbLm4EiE11DirectStoreIffEfLi1ELi5ELi32ELi1ELb0EL9Algorithm0EEvT_T0_ll(
	.param .align 8 .b8 _Z15SoftmaxWarpImplI22BroadcastScaleMaskLoadIffbLm4EiE11DirectStoreIffEfLi1ELi5ELi32ELi1ELb0EL9Algorithm0EEvT_T0_ll_param_0[120],
	.param .align 8 .b8 _Z15SoftmaxWarpImplI22BroadcastScaleMaskLoadIffbLm4EiE11DirectStoreIffEfLi1ELi5ELi32ELi1ELb0EL9Algorithm0EEvT_T0_ll_param_1[16],
	.param .u64 _Z15SoftmaxWarpImplI22BroadcastScaleMaskLoadIffbLm4EiE11DirectStoreIffEfLi1ELi5ELi32ELi1ELb0EL9Algorithm0EEvT_T0_ll_param_2,
	.param .u64 _Z15SoftmaxWarpImplI22BroadcastScaleMaskLoadIffbLm4EiE11DirectStoreIffEfLi1ELi5ELi32ELi1ELb0EL9Algorithm0EEvT_T0_ll_param_3
)
{
	.reg .pred 	%p<23>;
	.reg .b16 	%rs<6>;
	.reg .b32 	%r<143>;
	.reg .b32 	%f<112>;
	.reg .b64 	%rd<65>;

	ld.param.v2.f32 	{%f3, %f4}, [_Z15SoftmaxWarpImplI22BroadcastScaleMaskLoadIffbLm4EiE11DirectStoreIffEfLi1ELi5ELi32ELi1ELb0EL9Algorithm0EEvT_T0_ll_param_0+112];
	ld.param.u64 	%rd22, [_Z15SoftmaxWarpImplI22BroadcastScaleMaskLoadIffbLm4EiE11DirectStoreIffEfLi1ELi5ELi32ELi1ELb0EL9Algorithm0EEvT_T0_ll_param_0+104];
	ld.param.v2.u32 	{%r15, %r16}, [_Z15SoftmaxWarpImplI22BroadcastScaleMaskLoadIffbLm4EiE11DirectStoreIffEfLi1ELi5ELi32ELi1ELb0EL9Algorithm0EEvT_T0_ll_param_0+88];
	ld.param.v2.u32 	{%r13, %r14}, [_Z15SoftmaxWarpImplI22BroadcastScaleMaskLoadIffbLm4EiE11DirectStoreIffEfLi1ELi5ELi32ELi1ELb0EL9Algorithm0EEvT_T0_ll_param_0+80];
	ld.param.v2.u32 	{%r11, %r12}, [_Z15SoftmaxWarpImplI22BroadcastScaleMaskLoadIffbLm4EiE11DirectStoreIffEfLi1ELi5ELi32ELi1ELb0EL9Algorithm0EEvT_T0_ll_param_0+64];
	ld.param.v2.u32 	{%r9, %r10}, [_Z15SoftmaxWarpImplI22BroadcastScaleMaskLoadIffbLm4EiE11DirectStoreIffEfLi1ELi5ELi32ELi1ELb0EL9Algorithm0EEvT_T0_ll_param_0+56];
	ld.param.u64 	%rd18, [_Z15SoftmaxWarpImplI22BroadcastScaleMaskLoadIffbLm4EiE11DirectStoreIffEfLi1ELi5ELi32ELi1ELb0EL9Algorithm0EEvT_T0_ll_param_0+40];
	ld.param.u64 	%rd17, [_Z15SoftmaxWarpImplI22BroadcastScaleMaskLoadIffbLm4EiE11DirectStoreIffEfLi1ELi5ELi32ELi1ELb0EL9Algorithm0EEvT_T0_ll_param_0+32];
	ld.param.u64 	%rd16, [_Z15SoftmaxWarpImplI22BroadcastScaleMaskLoadIffbLm4EiE11DirectStoreIffEfLi1ELi5ELi32ELi1ELb0EL9Algorithm0EEvT_T0_ll_param_0+24];
	ld.param.u64 	%rd15, [_Z15SoftmaxWarpImplI22BroadcastScaleMaskLoadIffbLm4EiE11DirectStoreIffEfLi1ELi5ELi32ELi1ELb0EL9Algorithm0EEvT_T0_ll_param_0+16];
	ld.param.u64 	%rd14, [_Z15SoftmaxWarpImplI22BroadcastScaleMaskLoadIffbLm4EiE11DirectStoreIffEfLi1ELi5ELi32ELi1ELb0EL9Algorithm0EEvT_T0_ll_param_0+8];
	ld.param.u64 	%rd13, [_Z15SoftmaxWarpImplI22BroadcastScaleMaskLoadIffbLm4EiE11DirectStoreIffEfLi1ELi5ELi32ELi1ELb0EL9Algorithm0EEvT_T0_ll_param_0];
	ld.param.u64 	%rd3, [_Z15SoftmaxWarpImplI22BroadcastScaleMaskLoadIffbLm4EiE11DirectStoreIffEfLi1ELi5ELi32ELi1ELb0EL9Algorithm0EEvT_T0_ll_param_1];
	ld.param.u64 	%rd4, [_Z15SoftmaxWarpImplI22BroadcastScaleMaskLoadIffbLm4EiE11DirectStoreIffEfLi1ELi5ELi32ELi1ELb0EL9Algorithm0EEvT_T0_ll_param_1+8];
	ld.param.u64 	%rd23, [_Z15SoftmaxWarpImplI22BroadcastScaleMaskLoadIffbLm4EiE11DirectStoreIffEfLi1ELi5ELi32ELi1ELb0EL9Algorithm0EEvT_T0_ll_param_2];
	ld.param.u64 	%rd24, [_Z15SoftmaxWarpImplI22BroadcastScaleMaskLoadIffbLm4EiE11DirectStoreIffEfLi1ELi5ELi32ELi1ELb0EL9Algorithm0EEvT_T0_ll_param_3];
	setp.lt.s64 	%p1, %rd24, 161;
	@%p1 bra 	$L__BB534_2;
	mov.u64 	%rd25, $str;
	cvta.global.u64 	%rd26, %rd25;
	mov.u64 	%rd27, $str$1;
	cvta.global.u64 	%rd28, %rd27;
	mov.u64 	%rd29, __unnamed_520;
	cvta.global.u64 	%rd30, %rd29;
	{ // callseq 519, 0
	.param .b64 param0;
	st.param.b64 	[param0], %rd26;
	.param .b64 param1;
	st.param.b64 	[param1], %rd28;
	.param .b32 param2;
	st.param.b32 	[param2], 254;
	.param .b64 param3;
	st.param.b64 	[param3], %rd30;
	.param .b64 param4;
	st.param.b64 	[param4], 1;
	call.uni 
	__assertfail, 
	(
	param0, 
	param1, 
	param2, 
	param3, 
	param4
	);
	} // callseq 519
$L__BB534_2:
	mov.u32 	%r17, %ctaid.x;
	mov.u32 	%r18, %ntid.y;
	mov.u32 	%r19, %tid.y;
	mad.lo.s32 	%r20, %r17, %r18, %r19;
	mov.u32 	%r21, %nctaid.x;
	mul.lo.s32 	%r8, %r21, %r18;
	cvt.s64.s32 	%rd64, %r20;
	setp.le.s64 	%p2, %rd23, %rd64;
	@%p2 bra 	$L__BB534_5;
	cvta.to.global.u64 	%rd6, %rd13;
	cvta.to.global.u64 	%rd7, %rd14;
	mov.u32 	%r22, %tid.x;
	cvt.u64.u32 	%rd8, %r22;
	cvta.to.global.u64 	%rd9, %rd3;
	cvt.s64.s32 	%rd10, %r8;
$L__BB534_4:
	setp.eq.s64 	%p3, %rd18, 1;
	setp.eq.s64 	%p4, %rd17, 1;
	setp.eq.s64 	%p5, %rd16, 1;
	setp.eq.s64 	%p6, %rd15, 1;
	mad.lo.s64 	%rd31, %rd22, %rd64, %rd8;
	cvt.u32.u64 	%r23, %rd31;
	div.s32 	%r24, %r23, %r9;
	mul.lo.s32 	%r25, %r24, %r9;
	sub.s32 	%r26, %r23, %r25;
	div.s32 	%r27, %r26, %r10;
	mul.lo.s32 	%r28, %r27, %r10;
	sub.s32 	%r29, %r26, %r28;
	div.s32 	%r30, %r29, %r11;
	mul.lo.s32 	%r31, %r30, %r11;
	sub.s32 	%r32, %r29, %r31;
	selp.b32 	%r33, 0, %r24, %p6;
	selp.b32 	%r34, 0, %r27, %p5;
	selp.b32 	%r35, 0, %r30, %p4;
	selp.b32 	%r36, 0, %r32, %p3;
	mul.lo.s32 	%r37, %r13, %r33;
	mad.lo.s32 	%r38, %r14, %r34, %r37;
	mad.lo.s32 	%r39, %r15, %r35, %r38;
	mad.lo.s32 	%r40, %r16, %r36, %r39;
	shl.b64 	%rd32, %rd31, 32;
	shr.s64 	%rd33, %rd32, 30;
	add.s64 	%rd34, %rd6, %rd33;
	ld.global.f32 	%f5, [%rd34];
	cvt.s64.s32 	%rd35, %r40;
	add.s64 	%rd36, %rd7, %rd35;
	ld.global.u8 	%rs1, [%rd36];
	setp.eq.s16 	%p7, %rs1, 0;
	mul.f32 	%f6, %f5, %f4;
	selp.f32 	%f7, %f3, %f6, %p7;
	max.f32 	%f8, %f7, 0fFF800000;
	add.s64 	%rd37, %rd31, 32;
	cvt.u32.u64 	%r41, %rd37;
	div.s32 	%r42, %r41, %r9;
	mul.lo.s32 	%r43, %r42, %r9;
	sub.s32 	%r44, %r41, %r43;
	div.s32 	%r45, %r44, %r10;
	mul.lo.s32 	%r46, %r45, %r10;
	sub.s32 	%r47, %r44, %r46;
	div.s32 	%r48, %r47, %r11;
	mul.lo.s32 	%r49, %r48, %r11;
	sub.s32 	%r50, %r47, %r49;
	selp.b32 	%r51, 0, %r42, %p6;
	selp.b32 	%r52, 0, %r45, %p5;
	selp.b32 	%r53, 0, %r48, %p4;
	selp.b32 	%r54, 0, %r50, %p3;
	mul.lo.s32 	%r55, %r13, %r51;
	mad.lo.s32 	%r56, %r14, %r52, %r55;
	mad.lo.s32 	%r57, %r15, %r53, %r56;
	mad.lo.s32 	%r58, %r16, %r54, %r57;
	shl.b64 	%rd38, %rd37, 32;
	shr.s64 	%rd39, %rd38, 30;
	add.s64 	%rd40, %rd6, %rd39;
	ld.global.f32 	%f9, [%rd40];
	cvt.s64.s32 	%rd41, %r58;
	add.s64 	%rd42, %rd7, %rd41;
	ld.global.u8 	%rs2, [%rd42];
	setp.eq.s16 	%p8, %rs2, 0;
	mul.f32 	%f10, %f9, %f4;
	selp.f32 	%f11, %f3, %f10, %p8;
	max.f32 	%f12, %f8, %f11;
	add.s64 	%rd43, %rd31, 64;
	cvt.u32.u64 	%r59, %rd43;
	div.s32 	%r60, %r59, %r9;
	mul.lo.s32 	%r61, %r60, %r9;
	sub.s32 	%r62, %r59, %r61;
	div.s32 	%r63, %r62, %r10;
	mul.lo.s32 	%r64, %r63, %r10;
	sub.s32 	%r65, %r62, %r64;
	div.s32 	%r66, %r65, %r11;
	mul.lo.s32 	%r67, %r66, %r11;
	sub.s32 	%r68, %r65, %r67;
	selp.b32 	%r69, 0, %r60, %p6;
	selp.b32 	%r70, 0, %r63, %p5;
	selp.b32 	%r71, 0, %r66, %p4;
	selp.b32 	%r72, 0, %r68, %p3;
	mul.lo.s32 	%r73, %r13, %r69;
	mad.lo.s32 	%r74, %r14, %r70, %r73;
	mad.lo.s32 	%r75, %r15, %r71, %r74;
	mad.lo.s32 	%r76, %r16, %r72, %r75;
	shl.b64 	%rd44, %rd43, 32;
	shr.s64 	%rd45, %rd44, 30;
	add.s64 	%rd46, %rd6, %rd45;
	ld.global.f32 	%f13, [%rd46];
	cvt.s64.s32 	%rd47, %r76;
	add.s64 	%rd48, %rd7, %rd47;
	ld.global.u8 	%rs3, [%rd48];
	setp.eq.s16 	%p9, %rs3, 0;
	mul.f32 	%f14, %f13, %f4;
	selp.f32 	%f15, %f3, %f14, %p9;
	max.f32 	%f16, %f12, %f15;
	add.s64 	%rd49, %rd31, 96;
	cvt.u32.u64 	%r77, %rd49;
	div.s32 	%r78, %r77, %r9;
	mul.lo.s32 	%r79, %r78, %r9;
	sub.s32 	%r80, %r77, %r79;
	div.s32 	%r81, %r80, %r10;
	mul.lo.s32 	%r82, %r81, %r10;
	sub.s32 	%r83, %r80, %r82;
	div.s32 	%r84, %r83, %r11;
	mul.lo.s32 	%r85, %r84, %r11;
	sub.s32 	%r86, %r83, %r85;
	selp.b32 	%r87, 0, %r78, %p6;
	selp.b32 	%r88, 0, %r81, %p5;
	selp.b32 	%r89, 0, %r84, %p4;
	selp.b32 	%r90, 0, %r86, %p3;
	mul.lo.s32 	%r91, %r13, %r87;
	mad.lo.s32 	%r92, %r14, %r88, %r91;
	mad.lo.s32 	%r93, %r15, %r89, %r92;
	mad.lo.s32 	%r94, %r16, %r90, %r93;
	shl.b64 	%rd50, %rd49, 32;
	shr.s64 	%rd51, %rd50, 30;
	add.s64 	%rd52, %rd6, %rd51;
	ld.global.f32 	%f17, [%rd52];
	cvt.s64.s32 	%rd53, %r94;
	add.s64 	%rd54, %rd7, %rd53;
	ld.global.u8 	%rs4, [%rd54];
	setp.eq.s16 	%p10, %rs4, 0;
	mul.f32 	%f18, %f17, %f4;
	selp.f32 	%f19, %f3, %f18, %p10;
	max.f32 	%f20, %f16, %f19;
	add.s64 	%rd55, %rd31, 128;
	cvt.u32.u64 	%r95, %rd55;
	div.s32 	%r96, %r95, %r9;
	mul.lo.s32 	%r97, %r96, %r9;
	sub.s32 	%r98, %r95, %r97;
	div.s32 	%r99, %r98, %r10;
	mul.lo.s32 	%r100, %r99, %r10;
	sub.s32 	%r101, %r98, %r100;
	div.s32 	%r102, %r101, %r11;
	mul.lo.s32 	%r103, %r102, %r11;
	sub.s32 	%r104, %r101, %r103;
	selp.b32 	%r105, 0, %r96, %p6;
	selp.b32 	%r106, 0, %r99, %p5;
	selp.b32 	%r107, 0, %r102, %p4;
	selp.b32 	%r108, 0, %r104, %p3;
	mul.lo.s32 	%r109, %r13, %r105;
	mad.lo.s32 	%r110, %r14, %r106, %r109;
	mad.lo.s32 	%r111, %r15, %r107, %r110;
	mad.lo.s32 	%r112, %r16, %r108, %r111;
	shl.b64 	%rd56, %rd55, 32;
	shr.s64 	%rd57, %rd56, 30;
	add.s64 	%rd58, %rd6, %rd57;
	ld.global.f32 	%f21, [%rd58];
	cvt.s64.s32 	%rd59, %r112;
	add.s64 	%rd60, %rd7, %rd59;
	ld.global.u8 	%rs5, [%rd60];
	setp.eq.s16 	%p11, %rs5, 0;
	mul.f32 	%f22, %f21, %f4;
	selp.f32 	%f23, %f3, %f22, %p11;
	max.f32 	%f24, %f20, %f23;
	mov.b32 	%r113, %f24;
	shfl.sync.bfly.b32	%r114|%p12, %r113, 16, 31, -1;
	mov.b32 	%f25, %r114;
	max.f32 	%f26, %f24, %f25;
	mov.b32 	%r115, %f26;
	shfl.sync.bfly.b32	%r116|%p13, %r115, 8, 31, -1;
	mov.b32 	%f27, %r116;
	max.f32 	%f28, %f26, %f27;
	mov.b32 	%r117, %f28;
	shfl.sync.bfly.b32	%r118|%p14, %r117, 4, 31, -1;
	mov.b32 	%f29, %r118;
	max.f32 	%f30, %f28, %f29;
	mov.b32 	%r119, %f30;
	shfl.sync.bfly.b32	%r120|%p15, %r119, 2, 31, -1;
	mov.b32 	%f31, %r120;
	max.f32 	%f32, %f30, %f31;
	mov.b32 	%r121, %f32;
	shfl.sync.bfly.b32	%r122|%p16, %r121, 1, 31, -1;
	mov.b32 	%f33, %r122;
	max.f32 	%f34, %f32, %f33;
	sub.f32 	%f35, %f7, %f34;
	fma.rn.f32 	%f36, %f35, 0f3BBB989D, 0f3F000000;
	cvt.sat.f32.f32 	%f37, %f36;
	mov.f32 	%f38, 0f4B400001;
	mov.f32 	%f39, 0f437C0000;
	fma.rm.f32 	%f40, %f37, %f39, %f38;
	add.f32 	%f41, %f40, 0fCB40007F;
	neg.f32 	%f42, %f41;
	fma.rn.f32 	%f43, %f35, 0f3FB8AA3B, %f42;
	fma.rn.f32 	%f44, %f35, 0f32A57060, %f43;
	mov.b32 	%r123, %f40;
	shl.b32 	%r124, %r123, 23;
	mov.b32 	%f45, %r124;
	ex2.approx.ftz.f32 	%f46, %f44;
	mul.f32 	%f47, %f46, %f45;
	add.f32 	%f48, %f47, 0f00000000;
	sub.f32 	%f49, %f11, %f34;
	fma.rn.f32 	%f50, %f49, 0f3BBB989D, 0f3F000000;
	cvt.sat.f32.f32 	%f51, %f50;
	fma.rm.f32 	%f52, %f51, %f39, %f38;
	add.f32 	%f53, %f52, 0fCB40007F;
	neg.f32 	%f54, %f53;
	fma.rn.f32 	%f55, %f49, 0f3FB8AA3B, %f54;
	fma.rn.f32 	%f56, %f49, 0f32A57060, %f55;
	mov.b32 	%r125, %f52;
	shl.b32 	%r126, %r125, 23;
	mov.b32 	%f57, %r126;
	ex2.approx.ftz.f32 	%f58, %f56;
	mul.f32 	%f59, %f58, %f57;
	add.f32 	%f60, %f48, %f59;
	sub.f32 	%f61, %f15, %f34;
	fma.rn.f32 	%f62, %f61, 0f3BBB989D, 0f3F000000;
	cvt.sat.f32.f32 	%f63, %f62;
	fma.rm.f32 	%f64, %f63, %f39, %f38;
	add.f32 	%f65, %f64, 0fCB40007F;
	neg.f32 	%f66, %f65;
	fma.rn.f32 	%f67, %f61, 0f3FB8AA3B, %f66;
	fma.rn.f32 	%f68, %f61, 0f32A57060, %f67;
	mov.b32 	%r127, %f64;
	shl.b32 	%r128, %r127, 23;
	mov.b32 	%f69, %r128;
	ex2.approx.ftz.f32 	%f70, %f68;
	mul.f32 	%f71, %f70, %f69;
	add.f32 	%f72, %f60, %f71;
	sub.f32 	%f73, %f19, %f34;
	fma.rn.f32 	%f74, %f73, 0f3BBB989D, 0f3F000000;
	cvt.sat.f32.f32 	%f75, %f74;
	fma.rm.f32 	%f76, %f75, %f39, %f38;
	add.f32 	%f77, %f76, 0fCB40007F;
	neg.f32 	%f78, %f77;
	fma.rn.f32 	%f79, %f73, 0f3FB8AA3B, %f78;
	fma.rn.f32 	%f80, %f73, 0f32A57060, %f79;
	mov.b32 	%r129, %f76;
	shl.b32 	%r130, %r129, 23;
	mov.b32 	%f81, %r130;
	ex2.approx.ftz.f32 	%f82, %f80;
	mul.f32 	%f83, %f82, %f81;
	add.f32 	%f84, %f72, %f83;
	sub.f32 	%f85, %f23, %f34;
	fma.rn.f32 	%f86, %f85, 0f3BBB989D, 0f3F000000;
	cvt.sat.f32.f32 	%f87, %f86;
	fma.rm.f32 	%f88, %f87, %f39, %f38;
	add.f32 	%f89, %f88, 0fCB40007F;
	neg.f32 	%f90, %f89;
	fma.rn.f32 	%f91, %f85, 0f3FB8AA3B, %f90;
	fma.rn.f32 	%f92, %f85, 0f32A57060, %f91;
	mov.b32 	%r131, %f88;
	shl.b32 	%r132, %r131, 23;
	mov.b32 	%f93, %r132;
	ex2.approx.ftz.f32 	%f94, %f92;
	mul.f32 	%f95, %f94, %f93;
	add.f32 	%f96, %f84, %f95;
	mov.b32 	%r133, %f96;
	shfl.sync.bfly.b32	%r134|%p17, %r133, 16, 31, -1;
	mov.b32 	%f97, %r134;
	add.f32 	%f98, %f96, %f97;
	mov.b32 	%r135, %f98;
	shfl.sync.bfly.b32	%r136|%p18, %r135, 8, 31, -1;
	mov.b32 	%f99, %r136;
	add.f32 	%f100, %f98, %f99;
	mov.b32 	%r137, %f100;
	shfl.sync.bfly.b32	%r138|%p19, %r137, 4, 31, -1;
	mov.b32 	%f101, %r138;
	add.f32 	%f102, %f100, %f101;
	mov.b32 	%r139, %f102;
	shfl.sync.bfly.b32	%r140|%p20, %r139, 2, 31, -1;
	mov.b32 	%f103, %r140;
	add.f32 	%f104, %f102, %f103;
	mov.b32 	%r141, %f104;
	shfl.sync.bfly.b32	%r142|%p21, %r141, 1, 31, -1;
	mov.b32 	%f105, %r142;
	add.f32 	%f106, %f104, %f105;
	div.rn.f32 	%f107, %f47, %f106;
	div.rn.f32 	%f108, %f59, %f106;
	div.rn.f32 	%f109, %f71, %f106;
	div.rn.f32 	%f110, %f83, %f106;
	div.rn.f32 	%f111, %f95, %f106;
	mad.lo.s64 	%rd61, %rd64, %rd4, %rd8;
	shl.b64 	%rd62, %rd61, 2;
	add.s64 	%rd63, %rd9, %rd62;
	st.global.f32 	[%rd63], %f107;
	st.global.f32 	[%rd63+128], %f108;
	st.global.f32 	[%rd63+256], %f109;
	st.global.f32 	[%rd63+384], %f110;
	st.global.f32 	[%rd63+512], %f111;
	add.s64 	%rd64, %rd64, %rd10;
	setp.lt.s64 	%p22, %rd64, %rd23;
	@%p22 bra 	$L__BB534_4;
$L__BB534_5:
	ret;

}
	// .globl	_Z15SoftmaxWarpImplI22BroadcastScaleMaskLoadIffbLm4EiE11DirectStoreIffEfLi1ELi5ELi32ELi1ELb1EL9Algorithm0EEvT_T0_ll
.visible .entry _Z15SoftmaxWarpImplI22BroadcastScaleMaskLoadIffbLm4EiE11DirectStoreIffEfLi1ELi5ELi32ELi1ELb1EL9Algorithm0EEvT_T0_ll(
	.param .align 8 .b8 _Z15SoftmaxWarpImplI22BroadcastScaleMaskLoadIffbLm4EiE11DirectStoreIffEfLi1ELi5ELi32ELi1ELb1EL9Algorithm0EEvT_T0_ll_param_0[120],
	.param .align 8 .b8 _Z15SoftmaxWarpImplI22BroadcastScaleMaskLoadIffbLm4EiE11DirectStoreIffEfLi1ELi5ELi32ELi1ELb1EL9Algorithm0EEvT_T0_ll_param_1[16],
	.param .u64 _Z15SoftmaxWarpImplI22BroadcastScaleMaskLoadIffbLm4EiE11DirectStoreIffEfLi1ELi5ELi32ELi1ELb1EL9Algorithm0EEvT_T0_ll_param_2,
	.param .u64 _Z15SoftmaxWarpImplI22BroadcastScaleMaskLoadIffbLm4EiE11DirectStoreIffEfLi1ELi5ELi32ELi1ELb1EL9Algorithm0EEvT_T0_ll_param_3
)
{
	.reg .pred 	%p<49>;
	.reg .b16 	%rs<6>;
	.reg .b32 	%r<147>;
	.reg .b32 	%f<137>;
	.reg .b64 	%rd<69>;

	ld.param.u64 	%rd26, [_Z15SoftmaxWarpImplI22BroadcastScaleMaskLoadIffbLm4EiE11DirectStoreIffEfLi1ELi5ELi32ELi1ELb1EL9Algorithm0EEvT_T0_ll_param_1+8];
	ld.param.u64 	%rd25, [_Z15SoftmaxWarpImplI22BroadcastScaleMaskLoadIffbLm4EiE11DirectStoreIffEfLi1ELi5ELi32ELi1ELb1EL9Algorithm0EEvT_T0_ll_param_1];
	ld.param.v2.f32 	{%f28, %f29}, [_Z15SoftmaxWarpImplI22BroadcastScaleMaskLoadIffbLm4EiE11DirectStoreIffEfLi1ELi5ELi32ELi1ELb1EL9Algorithm0EEvT_T0_ll_param_0+112];
	ld.param.u64 	%rd24, [_Z15SoftmaxWarpImplI22BroadcastScaleMaskLoadIffbLm4EiE11DirectStoreIffEfLi1ELi5ELi32ELi1ELb1EL9Algorithm0EEvT_T0_ll_param_0+104];
	ld.param.v2.u32 	{%r15, %r16}, [_Z15SoftmaxWarpImplI22BroadcastScaleMaskLoadIffbLm4EiE11DirectStoreIffEfLi1ELi5ELi32ELi1ELb1EL9Algorithm0EEvT_T0_ll_param_0+88];
	ld.param.v2.u32 	{%r13, %r14}, [_Z15SoftmaxWarpImplI22BroadcastScaleMaskLoadIffbLm4EiE11DirectStoreIffEfLi1ELi5ELi32ELi1ELb1EL9Algorithm0EEvT_T0_ll_param_0+80];
	ld.param.v2.u32 	{%r11, %r12}, [_Z15SoftmaxWarpImplI22BroadcastScaleMaskLoadIffbLm4EiE11DirectStoreIffEfLi1ELi5ELi32ELi1ELb1EL9Algorithm0EEvT_T0_ll_param_0+64];
	ld.param.v2.u32 	{%r9, %r10}, [_Z15SoftmaxWarpImplI22BroadcastScaleMaskLoadIffbLm4EiE11DirectStoreIffEfLi1ELi5ELi32ELi1ELb1EL9Algorithm0EEvT_T0_ll_param_0+56];
	ld.param.u64 	%rd20, [_Z15SoftmaxWarpImplI22BroadcastScaleMaskLoadIffbLm4EiE11DirectStoreIffEfLi1ELi5ELi32ELi1ELb1EL9Algorithm0EEvT_T0_ll_param_0+40];
	ld.param.u64 	%rd19, [_Z15SoftmaxWarpImplI22BroadcastScaleMaskLoadIffbLm4EiE11DirectStoreIffEfLi1ELi5ELi32ELi1ELb1EL9Algorithm0EEvT_T0_ll_param_0+32];
	ld.param.u64 	%rd18, [_Z15SoftmaxWarpImplI22BroadcastScaleMaskLoadIffbLm4EiE11DirectStoreIffEfLi1ELi5ELi32ELi1ELb1EL9Algorithm0EEvT_T0_ll_param_0+24];
	ld.param.u64 	%rd17, [_Z15SoftmaxWarpImplI22BroadcastScaleMaskLoadIffbLm4EiE11DirectStoreIffEfLi1ELi5ELi32ELi1ELb1EL9Algorithm0EEvT_T0_ll_param_0+16];
	ld.param.u64 	%rd16, [_Z15SoftmaxWarpImplI22BroadcastScaleMaskLoadIffbLm4EiE11DirectStoreIffEfLi1ELi5ELi32ELi1ELb1EL9Algorithm0EEvT_T0_ll_param_0+8];
	ld.param.u64 	%rd15, [_Z15SoftmaxWarpImplI22BroadcastScaleMaskLoadIffbLm4EiE11DirectStoreIffEfLi1ELi5ELi32ELi1ELb1EL9Algorithm0EEvT_T0_ll_param_0];
	ld.param.u64 	%rd27, [_Z15SoftmaxWarpImplI22BroadcastScaleMaskLoadIffbLm4EiE11DirectStoreIffEfLi1ELi5ELi32ELi1ELb1EL9Algorithm0EEvT_T0_ll_param_2];
	ld.param.u64 	%rd28, [_Z15SoftmaxWarpImplI22BroadcastScaleMaskLoadIffbLm4EiE11DirectStoreIffEfLi1ELi5ELi32ELi1ELb1EL9Algorithm0EEvT_T0_ll_param_3];
	cvta.to.global.u64 	%rd1, %rd15;
	cvta.to.global.u64 	%rd2, %rd16;
	setp.lt.s64 	%p1, %rd28, 161;
	@%p1 bra 	$L__BB535_2;
	mov.u64 	%rd29, $str;
	cvta.global.u64 	%rd30, %rd29;
	mov.u64 	%rd31, $str$1;
	cvta.global.u64 	%rd32, %rd31;
	mov.u64 	%rd33, __unnamed_521;
	cvta.global.u64 	%rd34, %rd33;
	{ // callseq 520, 0
	.param .b64 param0;
	st.param.b64 	[param0], %rd30;
	.param .b64 param1;
	st.param.b64 	[param1], %rd32;
	.param .b32 param2;
	st.param.b32 	[param2], 254;
	.param .b64 param3;
	st.param.b64 	[param3], %rd34;
	.param .b64 param4;
	st.param.b64 	[param4], 1;
	call.uni 
	__assertfail, 
	(
	param0, 
	param1, 
	param2, 
	param3, 
	param4
	);
	} // callseq 520
$L__BB535_2:
	mov.u32 	%r17, %ctaid.x;
	mov.u32 	%r18, %ntid.y;
	mov.u32 	%r19, %tid.y;
	mad.lo.s32 	%r20, %r17, %r18, %r19;
	mov.u32 	%r21, %nctaid.x;
	mul.lo.s32 	%r8, %r21, %r18;
	cvt.s64.s32 	%rd68, %r20;
	setp.le.s64 	%p2, %rd27, %rd68;
	@%p2 bra 	$L__BB535_25;
	mov.u32 	%r22, %tid.x;
	cvt.u64.u32 	%rd5, %r22;
	add.s32 	%r23, %r22, 32;
	cvt.u64.u32 	%rd6, %r23;
	add.s32 	%r24, %r22, 64;
	cvt.u64.u32 	%rd7, %r24;
	add.s32 	%r25, %r22, 96;
	cvt.u64.u32 	%rd8, %r25;
	add.s32 	%r26, %r22, 128;
	cvt.u64.u32 	%rd9, %r26;
	cvt.s64.s32 	%rd10, %r8;
$L__BB535_4:
	setp.le.s64 	%p3, %rd28, %rd5;
	mul.lo.s64 	%rd12, %rd24, %rd68;
	mov.f32 	%f127, 0fFF800000;
	mov.f32 	%f130, %f127;
	@%p3 bra 	$L__BB535_6;
	setp.eq.s64 	%p4, %rd20, 1;
	setp.eq.s64 	%p5, %rd19, 1;
	setp.eq.s64 	%p6, %rd18, 1;
	setp.eq.s64 	%p7, %rd17, 1;
	add.s64 	%rd35, %rd12, %rd5;
	cvt.u32.u64 	%r27, %rd35;
	div.s32 	%r28, %r27, %r9;
	mul.lo.s32 	%r29, %r28, %r9;
	sub.s32 	%r30, %r27, %r29;
	div.s32 	%r31, %r30, %r10;
	mul.lo.s32 	%r32, %r31, %r10;
	sub.s32 	%r33, %r30, %r32;
	div.s32 	%r34, %r33, %r11;
	mul.lo.s32 	%r35, %r34, %r11;
	sub.s32 	%r36, %r33, %r35;
	selp.b32 	%r37, 0, %r28, %p7;
	selp.b32 	%r38, 0, %r31, %p6;
	selp.b32 	%r39, 0, %r34, %p5;
	selp.b32 	%r40, 0, %r36, %p4;
	mul.lo.s32 	%r41, %r13, %r37;
	mad.lo.s32 	%r42, %r14, %r38, %r41;
	mad.lo.s32 	%r43, %r15, %r39, %r42;
	mad.lo.s32 	%r44, %r16, %r40, %r43;
	shl.b64 	%rd36, %rd35, 32;
	shr.s64 	%rd37, %rd36, 30;
	add.s64 	%rd38, %rd1, %rd37;
	ld.global.f32 	%f31, [%rd38];
	cvt.s64.s32 	%rd39, %r44;
	add.s64 	%rd40, %rd2, %rd39;
	ld.global.u8 	%rs1, [%rd40];
	setp.eq.s16 	%p8, %rs1, 0;
	mul.f32 	%f32, %f31, %f29;
	selp.f32 	%f127, %f28, %f32, %p8;
	max.f32 	%f130, %f127, 0fFF800000;
$L__BB535_6:
	setp.le.s64 	%p9, %rd28, %rd6;
	mov.f32 	%f129, 0fFF800000;
	@%p9 bra 	$L__BB535_8;
	setp.eq.s64 	%p10, %rd20, 1;
	setp.eq.s64 	%p11, %rd19, 1;
	setp.eq.s64 	%p12, %rd18, 1;
	setp.eq.s64 	%p13, %rd17, 1;
	add.s64 	%rd41, %rd12, %rd6;
	cvt.u32.u64 	%r45, %rd41;
	div.s32 	%r46, %r45, %r9;
	mul.lo.s32 	%r47, %r46, %r9;
	sub.s32 	%r48, %r45, %r47;
	div.s32 	%r49, %r48, %r10;
	mul.lo.s32 	%r50, %r49, %r10;
	sub.s32 	%r51, %r48, %r50;
	div.s32 	%r52, %r51, %r11;
	mul.lo.s32 	%r53, %r52, %r11;
	sub.s32 	%r54, %r51, %r53;
	selp.b32 	%r55, 0, %r46, %p13;
	selp.b32 	%r56, 0, %r49, %p12;
	selp.b32 	%r57, 0, %r52, %p11;
	selp.b32 	%r58, 0, %r54, %p10;
	mul.lo.s32 	%r59, %r13, %r55;
	mad.lo.s32 	%r60, %r14, %r56, %r59;
	mad.lo.s32 	%r61, %r15, %r57, %r60;
	mad.lo.s32 	%r62, %r16, %r58, %r61;
	shl.b64 	%rd42, %rd41, 32;
	shr.s64 	%rd43, %rd42, 30;
	add.s64 	%rd44, %rd1, %rd43;
	ld.global.f32 	%f34, [%rd44];
	cvt.s64.s32 	%rd45, %r62;
	add.s64 	%rd46, %rd2, %rd45;
	ld.global.u8 	%rs2, [%rd46];
	setp.eq.s16 	%p14, %rs2, 0;
	mul.f32 	%f35, %f34, %f29;
	selp.f32 	%f129, %f28, %f35, %p14;
	max.f32 	%f130, %f130, %f129;
$L__BB535_8:
	setp.le.s64 	%p15, %rd28, %rd7;
	mov.f32 	%f131, 0fFF800000;
	@%p15 bra 	$L__BB535_10;
	setp.eq.s64 	%p16, %rd20, 1;
	setp.eq.s64 	%p17, %rd19, 1;
	setp.eq.s64 	%p18, %rd18, 1;
	setp.eq.s64 	%p19, %rd17, 1;
	add.s64 	%rd47, %rd12, %rd7;
	cvt.u32.u64 	%r63, %rd47;
	div.s32 	%r64, %r63, %r9;
	mul.lo.s32 	%r65, %r64, %r9;
	sub.s32 	%r66, %r63, %r65;
	div.s32 	%r67, %r66, %r10;
	mul.lo.s32 	%r68, %r67, %r10;
	sub.s32 	%r69, %r66, %r68;
	div.s32 	%r70, %r69, %r11;
	mul.lo.s32 	%r71, %r70, %r11;
	sub.s32 	%r72, %r69, %r71;
	selp.b32 	%r73, 0, %r64, %p19;
	selp.b32 	%r74, 0, %r67, %p18;
	selp.b32 	%r75, 0, %r70, %p17;
	selp.b32 	%r76, 0, %r72, %p16;
	mul.lo.s32 	%r77, %r13, %r73;
	mad.lo.s32 	%r78, %r14, %r74, %r77;
	mad.lo.s32 	%r79, %r15, %r75, %r78;
	mad.lo.s32 	%r80, %r16, %r76, %r79;
	shl.b64 	%rd48, %rd47, 32;
	shr.s64 	%rd49, %rd48, 30;
	add.s64 	%rd50, %rd1, %rd49;
	ld.global.f32 	%f37, [%rd50];
	cvt.s64.s32 	%rd51, %r80;
	add.s64 	%rd52, %rd2, %rd51;
	ld.global.u8 	%rs3, [%rd52];
	setp.eq.s16 	%p20, %rs3, 0;
	mul.f32 	%f38, %f37, %f29;
	selp.f32 	%f131, %f28, %f38, %p20;
	max.f32 	%f130, %f130, %f131;
$L__BB535_10:
	setp.le.s64 	%p21, %rd28, %rd8;
	mov.f32 	%f133, 0fFF800000;
	@%p21 bra 	$L__BB535_12;
	setp.eq.s64 	%p22, %rd20, 1;
	setp.eq.s64 	%p23, %rd19, 1;
	setp.eq.s64 	%p24, %rd18, 1;
	setp.eq.s64 	%p25, %rd17, 1;
	add.s64 	%rd53, %rd12, %rd8;
	cvt.u32.u64 	%r81, %rd53;
	div.s32 	%r82, %r81, %r9;
	mul.lo.s32 	%r83, %r82, %r9;
	sub.s32 	%r84, %r81, %r83;
	div.s32 	%r85, %r84, %r10;
	mul.lo.s32 	%r86, %r85, %r10;
	sub.s32 	%r87, %r84, %r86;
	div.s32 	%r88, %r87, %r11;
	mul.lo.s32 	%r89, %r88, %r11;
	sub.s32 	%r90, %r87, %r89;
	selp.b32 	%r91, 0, %r82, %p25;
	selp.b32 	%r92, 0, %r85, %p24;
	selp.b32 	%r93, 0, %r88, %p23;
	selp.b32 	%r94, 0, %r90, %p22;
	mul.lo.s32 	%r95, %r13, %r91;
	mad.lo.s32 	%r96, %r14, %r92, %r95;
	mad.lo.s32 	%r97, %r15, %r93, %r96;
	mad.lo.s32 	%r98, %r16, %r94, %r97;
	shl.b64 	%rd54, %rd53, 32;
	shr.s64 	%rd55, %rd54, 30;
	add.s64 	%rd56, %rd1, %rd55;
	ld.global.f32 	%f40, [%rd56];
	cvt.s64.s32 	%rd57, %r98;
	add.s64 	%rd58, %rd2, %rd57;
	ld.global.u8 	%rs4, [%rd58];
	setp.eq.s16 	%p26, %rs4, 0;
	mul.f32 	%f41, %f40, %f29;
	selp.f32 	%f133, %f28, %f41, %p26;
	max.f32 	%f130, %f130, %f133;
$L__BB535_12:
	setp.le.s64 	%p27, %rd28, %rd9;
	mov.f32 	%f135, 0fFF800000;
	@%p27 bra 	$L__BB535_14;
	setp.eq.s64 	%p28, %rd20, 1;
	setp.eq.s64 	%p29, %rd19, 1;
	setp.eq.s64 	%p30, %rd18, 1;
	setp.eq.s64 	%p31, %rd17, 1;
	add.s64 	%rd59, %rd12, %rd9;
	cvt.u32.u64 	%r99, %rd59;
	div.s32 	%r100, %r99, %r9;
	mul.lo.s32 	%r101, %r100, %r9;
	sub.s32 	%r102, %r99, %r101;
	div.s32 	%r103, %r102, %r10;
	mul.lo.s32 	%r104, %r103, %r10;
	sub.s32 	%r105, %r102, %r104;
	div.s32 	%r106, %r105, %r11;
	mul.lo.s32 	%r107, %r106, %r11;
	sub.s32 	%r108, %r105, %r107;
	selp.b32 	%r109, 0, %r100, %p31;
	selp.b32 	%r110, 0, %r103, %p30;
	selp.b32 	%r111, 0, %r106, %p29;
	selp.b32 	%r112, 0, %r108, %p28;
	mul.lo.s32 	%r113, %r13, %r109;
	mad.lo.s32 	%r114, %r14, %r110, %r113;
	mad.lo.s32 	%r115, %r15, %r111, %r114;
	mad.lo.s32 	%r116, %r16, %r112, %r115;
	shl.b64 	%rd60, %rd59, 32;
	shr.s64 	%rd61, %rd60, 30;
	add.s64 	%rd62, %rd1, %rd61;
	ld.global.f32 	%f43, [%rd62];
	cvt.s64.s32 	%rd63, %r116;
	add.s64 	%rd64, %rd2, %rd63;
	ld.global.u8 	%rs5, [%rd64];
	setp.eq.s16 	%p32, %rs5, 0;
	mul.f32 	%f44, %f43, %f29;
	selp.f32 	%f135, %f28, %f44, %p32;
	max.f32 	%f130, %f130, %f135;
$L__BB535_14:
	setp.le.s64 	%p33, %rd28, %rd5;
	mov.b32 	%r117, %f130;
	shfl.sync.bfly.b32	%r118|%p34, %r117, 16, 31, -1;
	mov.b32 	%f45, %r118;
	max.f32 	%f46, %f130, %f45;
	mov.b32 	%r119, %f46;
	shfl.sync.bfly.b32	%r120|%p35, %r119, 8, 31, -1;
	mov.b32 	%f47, %r120;
	max.f32 	%f48, %f46, %f47;
	mov.b32 	%r121, %f48;
	shfl.sync.bfly.b32	%r122|%p36, %r121, 4, 31, -1;
	mov.b32 	%f49, %r122;
	max.f32 	%f50, %f48, %f49;
	mov.b32 	%r123, %f50;
	shfl.sync.bfly.b32	%r124|%p37, %r123, 2, 31, -1;
	mov.b32 	%f51, %r124;
	max.f32 	%f52, %f50, %f51;
	mov.b32 	%r125, %f52;
	shfl.sync.bfly.b32	%r126|%p38, %r125, 1, 31, -1;
	mov.b32 	%f53, %r126;
	max.f32 	%f54, %f52, %f53;
	sub.f32 	%f55, %f127, %f54;
	fma.rn.f32 	%f56, %f55, 0f3BBB989D, 0f3F000000;
	cvt.sat.f32.f32 	%f57, %f56;
	mov.f32 	%f58, 0f4B400001;
	mov.f32 	%f59, 0f437C0000;
	fma.rm.f32 	%f60, %f57, %f59, %f58;
	add.f32 	%f61, %f60, 0fCB40007F;
	neg.f32 	%f62, %f61;
	fma.rn.f32 	%f63, %f55, 0f3FB8AA3B, %f62;
	fma.rn.f32 	%f64, %f55, 0f32A57060, %f63;
	mov.b32 	%r127, %f60;
	shl.b32 	%r128, %r127, 23;
	mov.b32 	%f65, %r128;
	ex2.approx.ftz.f32 	%f66, %f64;
	mul.f32 	%f67, %f66, %f65;
	add.f32 	%f68, %f67, 0f00000000;
	sub.f32 	%f69, %f129, %f54;
	fma.rn.f32 	%f70, %f69, 0f3BBB989D, 0f3F000000;
	cvt.sat.f32.f32 	%f71, %f70;
	fma.rm.f32 	%f72, %f71, %f59, %f58;
	add.f32 	%f73, %f72, 0fCB40007F;
	neg.f32 	%f74, %f73;
	fma.rn.f32 	%f75, %f69, 0f3FB8AA3B, %f74;
	fma.rn.f32 	%f76, %f69, 0f32A57060, %f75;
	mov.b32 	%r129, %f72;
	shl.b32 	%r130, %r129, 23;
	mov.b32 	%f77, %r130;
	ex2.approx.ftz.f32 	%f78, %f76;
	mul.f32 	%f79, %f78, %f77;
	add.f32 	%f80, %f68, %f79;
	sub.f32 	%f81, %f131, %f54;
	fma.rn.f32 	%f82, %f81, 0f3BBB989D, 0f3F000000;
	cvt.sat.f32.f32 	%f83, %f82;
	fma.rm.f32 	%f84, %f83, %f59, %f58;
	add.f32 	%f85, %f84, 0fCB40007F;
	neg.f32 	%f86, %f85;
	fma.rn.f32 	%f87, %f81, 0f3FB8AA3B, %f86;
	fma.rn.f32 	%f88, %f81, 0f32A57060, %f87;
	mov.b32 	%r131, %f84;
	shl.b32 	%r132, %r131, 23;
	mov.b32 	%f89, %r132;
	ex2.approx.ftz.f32 	%f90, %f88;
	mul.f32 	%f91, %f90, %f89;
	add.f32 	%f92, %f80, %f91;
	sub.f32 	%f93, %f133, %f54;
	fma.rn.f32 	%f94, %f93, 0f3BBB989D, 0f3F000000;
	cvt.sat.f32.f32 	%f95, %f94;
	fma.rm.f32 	%f96, %f95, %f59, %f58;
	add.f32 	%f97, %f96, 0fCB40007F;
	neg.f32 	%f98, %f97;
	fma.rn.f32 	%f99, %f93, 0f3FB8AA3B, %f98;
	fma.rn.f32 	%f100, %f93, 0f32A57060, %f99;
	mov.b32 	%r133, %f96;
	shl.b32 	%r134, %r133, 23;
	mov.b32 	%f101, %r134;
	ex2.approx.ftz.f32 	%f102, %f100;
	mul.f32 	%f103, %f102, %f101;
	add.f32 	%f104, %f92, %f103;
	sub.f32 	%f105, %f135, %f54;
	fma.rn.f32 	%f106, %f105, 0f3BBB989D, 0f3F000000;
	cvt.sat.f32.f32 	%f107, %f106;
	fma.rm.f32 	%f108, %f107, %f59, %f58;
	add.f32 	%f109, %f108, 0fCB40007F;
	neg.f32 	%f110, %f109;
	fma.rn.f32 	%f111, %f105, 0f3FB8AA3B, %f110;
	fma.rn.f32 	%f112, %f105, 0f32A57060, %f111;
	mov.b32 	%r135, %f108;
	shl.b32 	%r136, %r135, 23;
	mov.b32 	%f113, %r136;
	ex2.approx.ftz.f32 	%f114, %f112;
	mul.f32 	%f115, %f114, %f113;
	add.f32 	%f116, %f104, %f115;
	mov.b32 	%r137, %f116;
	shfl.sync.bfly.b32	%r138|%p39, %r137, 16, 31, -1;
	mov.b32 	%f117, %r138;
	add.f32 	%f118, %f116, %f117;
	mov.b32 	%r139, %f118;
	shfl.sync.bfly.b32	%r140|%p40, %r139, 8, 31, -1;
	mov.b32 	%f119, %r140;
	add.f32 	%f120, %f118, %f119;
	mov.b32 	%r141, %f120;
	shfl.sync.bfly.b32	%r142|%p41, %r141, 4, 31, -1;
	mov.b32 	%f121, %r142;
	add.f32 	%f122, %f120, %f121;
	mov.b32 	%r143, %f122;
	shfl.sync.bfly.b32	%r144|%p42, %r143, 2, 31, -1;
	mov.b32 	%f123, %r144;
	add.f32 	%f124, %f122, %f123;
	mov.b32 	%r145, %f124;
	shfl.sync.bfly.b32	%r146|%p43, %r145, 1, 31, -1;
	mov.b32 	%f125, %r146;
	add.f32 	%f126, %f124, %f125;
	div.rn.f32 	%f23, %f67, %f126;
	div.rn.f32 	%f24, %f79, %f126;
	div.rn.f32 	%f25, %f91, %f126;
	div.rn.f32 	%f26, %f103, %f126;
	div.rn.f32 	%f27, %f115, %f126;
	mad.lo.s64 	%rd65, %rd68, %rd26, %rd5;
	cvta.to.global.u64 	%rd66, %rd25;
	shl.b64 	%rd67, %rd65, 2;
	add.s64 	%rd13, %rd66, %rd67;
	@%p33 bra 	$L__BB535_16;
	st.global.f32 	[%rd13], %f23;
$L__BB535_16:
	setp.le.s64 	%p44, %rd28, %rd6;
	@%p44 bra 	$L__BB535_18;
	st.global.f32 	[%rd13+128], %f24;
$L__BB535_18:
	setp.le.s64 	%p45, %rd28, %rd7;
	@%p45 bra 	$L__BB535_20;
	st.global.f32 	[%rd13+256], %f25;
$L__BB535_20:
	setp.le.s64 	%p46, %rd28, %rd8;
	@%p46 bra 	$L__BB535_22;
	st.global.f32 	[%rd13+384], %f26;
$L__BB535_22:
	setp.le.s64 	%p47, %rd28, %rd9;
	@%p47 bra 	$L__BB535_24;
	st.global.f32 	[%rd13+512], %f27;
$L__BB535_24:
	add.s64 	%rd68, %rd68, %rd10;
	setp.lt.s64 	%p48, %rd68, %rd27;
	@%p48 bra 	$L__BB535_4;
$L__BB535_25:
	ret;

}
	// .globl	_Z15SoftmaxWarpImplI22BroadcastScaleMaskLoadIffbLm4EiE11DirectStoreIffEfLi1ELi6ELi32ELi1ELb0EL9Algorithm0EEvT_T0_ll
.visible .entry _Z15SoftmaxWarpImplI22BroadcastScaleMaskLoadIffbLm4EiE11DirectStoreIffEfLi1ELi6ELi32ELi1ELb0EL9Algorithm0EEvT_T0_ll(
	.param .align 8 .b8 _Z15SoftmaxWarpImplI22BroadcastScaleMaskLoadIffbLm4EiE11DirectStoreIffEfLi1ELi6ELi32ELi1ELb0EL9Algorithm0EEvT_T0_ll_param_0[120],
	.param .align 8 .b8 _Z15SoftmaxWarpImplI22BroadcastScaleMaskLoadIffbLm4EiE11DirectStoreIffEfLi1ELi6ELi32ELi1ELb0EL9Algorithm0EEvT_T0_ll_param_1[16],
	.param .u64 _Z15SoftmaxWarpImplI22BroadcastScaleMaskLoadIffbLm4EiE11DirectStoreIffEfLi1ELi6ELi32ELi1ELb0EL9Algorithm0EEvT_T0_ll_param_2,
	.param .u64 _Z15SoftmaxWarpImplI22BroadcastScaleMaskLoadIffbLm4EiE11DirectStoreIffEfLi1ELi6ELi32ELi1ELb0EL9Algorithm0EEvT_T0_ll_param_3
)
{
	.reg .pred 	%p<24>;
	.reg .b16 	%rs<7>;
	.reg .b32 	%r<163>;
	.reg .b32 	%f<129>;
	.reg .b64 	%rd<75>;

	ld.param.v2.f32 	{%f3, %f4}, [_Z15SoftmaxWarpImplI22BroadcastScaleMaskLoadIffbLm4EiE11DirectStoreIffEfLi1ELi6ELi32ELi1ELb0EL9Algorithm0EEvT_T0_ll_param_0+112];
	ld.param.u64 	%rd26, [_Z15SoftmaxWarpImplI22BroadcastScaleMaskLoadIffbLm4EiE11DirectStoreIffEfLi1ELi6ELi32ELi1ELb0EL9Algorithm0EEvT_T0_ll_param_0+104];
	ld.param.v2.u32 	{%r15, %r16}, [_Z15SoftmaxWarpImplI22BroadcastScaleMaskLoadIffbLm4EiE11DirectStoreIffEfLi1ELi6ELi32ELi1ELb0EL9Algorithm0EEvT_T0_ll_param_0+88];
	ld.param.v2.u32 	{%r13, %r14}, [_Z15SoftmaxWarpImplI22BroadcastScaleMaskLoadIffbLm4EiE11DirectStoreIffEfLi1ELi6ELi32ELi1ELb0EL9Algorithm0EEvT_T0_ll_param_0+80];
	ld.param.v2.u32 	{%r11, %r12}, [_Z15SoftmaxWarpImplI22BroadcastScaleMaskLoadIffbLm4EiE11DirectStoreIffEfLi1ELi6ELi32ELi1ELb0EL9Algorithm0EEvT_T0_ll_param_0+64];
	ld.param.v2.u32 	{%r9, %r10}, [_Z15SoftmaxWarpImplI22BroadcastScaleMaskLoadIffbLm4EiE11DirectStoreIffEfLi1ELi6ELi32ELi1ELb0EL9Algorithm0EEvT_T0_ll_param_0+56];
	ld.param.u64 	%rd22, [_Z15SoftmaxWarpImplI22BroadcastScaleMaskLoadIffbLm4EiE11DirectStoreIffEfLi1ELi6ELi32ELi1ELb0EL9Algorithm0EEvT_T0_ll_param_0+40];
	ld.param.u64 	%rd21, [_Z15SoftmaxWarpImplI22BroadcastScaleMaskLoadIffbLm4EiE11DirectStoreIffEfLi1ELi6ELi32ELi1ELb0EL9Algorithm0EEvT_T0_ll_param_0+32];
	ld.param.u64 	%rd20, [_Z15SoftmaxWarpImplI22BroadcastScaleMaskLoadIffbLm4EiE11DirectStoreIffEfLi1ELi6ELi32ELi1ELb0EL9Algorithm0EEvT_T0_ll_param_0+24];
	ld.param.u64 	%rd19, [_Z15SoftmaxWarpImplI22BroadcastScaleMaskLoadIffbLm4EiE11DirectStoreIffEfLi1ELi6ELi32ELi1ELb0EL9Algorithm0EEvT_T0_ll_param_0+16];
	ld.param.u64 	%rd18, [_Z15SoftmaxWarpImplI22BroadcastScaleMaskLoadIffbLm4EiE11DirectStoreIffEfLi1ELi6ELi32ELi1ELb0EL9Algorithm0EEvT_T0_ll_param_0+8];
	ld.param.u64 	%rd17, [_Z15SoftmaxWarpImplI22BroadcastScaleMaskLoadIffbLm4EiE11DirectStoreIffEfLi1ELi6ELi32ELi1ELb0EL9Algorithm0EEvT_T0_ll_param_0];
	ld.param.u64 	%rd7, [_Z15SoftmaxWarpImplI22BroadcastScaleMaskLoadIffbLm4EiE11DirectStoreIffEfLi1ELi6ELi32ELi1ELb0EL9Algorithm0EEvT_T0_ll_param_1];
	ld.param.u64 	%rd8, [_Z15SoftmaxWarpImplI22BroadcastScaleMaskLoadIffbLm4EiE11DirectStoreIffEfLi1ELi6ELi32ELi1ELb0EL9Algorithm0EEvT_T0_ll_param_1+8];
	ld.param.u64 	%rd27, [_Z15SoftmaxWarpImplI22BroadcastScaleMaskLoadIffbLm4EiE11DirectStoreIffEfLi1ELi6ELi32ELi1ELb0EL9Algorithm0EEvT_T0_ll_param_2];
	ld.param.u64 	%rd28, [_Z15SoftmaxWarpImplI22BroadcastScaleMaskLoadIffbLm4EiE11DirectStoreIffEfLi1ELi6ELi32ELi1ELb0EL9Algorithm0EEvT_T0_ll_param_3];
	setp.lt.s64 	%p1, %rd28, 193;
	@%p1 bra 	$L__BB536_2;
	mov.u64 	%rd29, $str;
	cvta.global.u64 	%rd30, %rd29;
	mov.u64 	%rd31, $str$1;
	cvta.global.u64 	%rd32, %rd31;
	mov.u64 	%rd33, __unnamed_522;
	cvta.global.u64 	%rd34, %rd33;
	{ // callseq 521, 0
	.param .b64 param0;
	st.param.b64 	[param0], %rd30;
	.param .b64 param1;
	st.param.b64 	[param1], %rd32;
	.param .b32 param2;
	st.param.b32 	[param2], 254;
	.param .b64 param3;
	st.param.b64 	[param3], %rd34;
	.param .b64 param4;
	st.param.b64 	[param4], 1;
	call.uni 
	__assertfail, 
	(
	param0, 
	param1, 
	param2, 
	param3, 
	param4
	);
	} // callseq 521
$L__BB536_2:
	mov.u32 	%r17, %ctaid.x;
	mov.u32 	%r18, %ntid.y;
	mov.u32 	%r19, %tid.y;
	mad.lo.s32 	%r20, %r17, %r18, %r19;
	mov.u32 	%r21, %nctaid.x;
	mul.lo.s32 	%r8, %r21, %r18;
	cvt.s64.s32 	%rd74, %r20;
	setp.le.s64 	%p2, %rd27, %rd74;
	@%p2 bra 	$L__BB536_5;
	cvta.to.global.u64 	%rd10, %rd17;
	cvta.to.global.u64 	%rd11, %rd18;
	mov.u32 	%r22, %tid.x;
	cvt.u64.u32 	%rd12, %r22;
	cvta.to.global.u64 	%rd13, %rd7;
	cvt.s64.s32 	%rd14, %r8;
$L__BB536_4:
	setp.eq.s64 	%p3, %rd22, 1;
	setp.eq.s64 	%p4, %rd21, 1;
	setp.eq.s64 	%p5, %rd20, 1;
	setp.eq.s64 	%p6, %rd19, 1;
	mad.lo.s64 	%rd35, %rd26, %rd74, %rd12;
	cvt.u32.u64 	%r23, %rd35;
	div.s32 	%r24, %r23, %r9;
	mul.lo.s32 	%r25, %r24, %r9;
	sub.s32 	%r26, %r23, %r25;
	div.s32 	%r27, %r26, %r10;
	mul.lo.s32 	%r28, %r27, %r10;
	sub.s32 	%r29, %r26, %r28;
	div.s32 	%r30, %r29, %r11;
	mul.lo.s32 	%r31, %r30, %r11;
	sub.s32 	%r32, %r29, %r31;
	selp.b32 	%r33, 0, %r24, %p6;
	selp.b32 	%r34, 0, %r27, %p5;
	selp.b32 	%r35, 0, %r30, %p4;
	selp.b32 	%r36, 0, %r32, %p3;
	mul.lo.s32 	%r37, %r13, %r33;
	mad.lo.s32 	%r38, %r14, %r34, %r37;
	mad.lo.s32 	%r39, %r15, %r35, %r38;
	mad.lo.s32 	%r40, %r16, %r36, %r39;
	shl.b64 	%rd36, %rd35, 32;
	shr.s64 	%rd37, %rd36, 30;
	add.s64 	%rd38, %rd10, %rd37;
	ld.global.f32 	%f5, [%rd38];
	cvt.s64.s32 	%rd39, %r40;
	add.s64 	%rd40, %rd11, %rd39;
	ld.global.u8 	%rs1, [%rd40];
	setp.eq.s16 	%p7, %rs1, 0;
	mul.f32 	%f6, %f5, %f4;
	selp.f32 	%f7, %f3, %f6, %p7;
	max.f32 	%f8, %f7, 0fFF800000;
	add.s64 	%rd41, %rd35, 32;
	cvt.u32.u64 	%r41, %rd41;
	div.s32 	%r42, %r41, %r9;
	mul.lo.s32 	%r43, %r42, %r9;
	sub.s32 	%r44, %r41, %r43;
	div.s32 	%r45, %r44, %r10;
	mul.lo.s32 	%r46, %r45, %r10;
	sub.s32 	%r47, %r44, %r46;
	div.s32 	%r48, %r47, %r11;
	mul.lo.s32 	%r49, %r48, %r11;
	sub.s32 	%r50, %r47, %r49;
	selp.b32 	%r51, 0, %r42, %p6;
	selp.b32 	%r52, 0, %r45, %p5;
	selp.b32 	%r53, 0, %r48, %p4;
	selp.b32 	%r54, 0, %r50, %p3;
	mul.lo.s32 	%r55, %r13, %r51;
	mad.lo.s32 	%r56, %r14, %r52, %r55;
	mad.lo.s32 	%r57, %r15, %r53, %r56;
	mad.lo.s32 	%r58, %r16, %r54, %r57;
	shl.b64 	%rd42, %rd41, 32;
	shr.s64 	%rd43, %rd42, 30;
	add.s64 	%rd44, %rd10, %rd43;
	ld.global.f32 	%f9, [%rd44];
	cvt.s64.s32 	%rd45, %r58;
	add.s64 	%rd46, %rd11, %rd45;
	ld.global.u8 	%rs2, [%rd46];
	setp.eq.s16 	%p8, %rs2, 0;
	mul.f32 	%f10, %f9, %f4;
	selp.f32 	%f11, %f3, %f10, %p8;
	max.f32 	%f12, %f8, %f11;
	add.s64 	%rd47, %rd35, 64;
	cvt.u32.u64 	%r59, %rd47;
	div.s32 	%r60, %r59, %r9;
	mul.lo.s32 	%r61, %r60, %r9;
	sub.s32 	%r62, %r59, %r61;
	div.s32 	%r63, %r62, %r10;
	mul.lo.s32 	%r64, %r63, %r10;
	sub.s32 	%r65, %r62, %r64;
	div.s32 	%r66, %r65, %r11;
	mul.lo.s32 	%r67, %r66, %r11;
	sub.s32 	%r68, %r65, %r67;
	selp.b32 	%r69, 0, %r60, %p6;
	selp.b32 	%r70, 0, %r63, %p5;
	selp.b32 	%r71, 0, %r66, %p4;
	selp.b32 	%r72, 0, %r68, %p3;
	mul.lo.s32 	%r73, %r13, %r69;
	mad.lo.s32 	%r74, %r14, %r70, %r73;
	mad.lo.s32 	%r75, %r15, %r71, %r74;
	mad.lo.s32 	%r76, %r16, %r72, %r75;
	shl.b64 	%rd48, %rd47, 32;
	shr.s64 	%rd49, %rd48, 30;
	add.s64 	%rd50, %rd10, %rd49;
	ld.global.f32 	%f13, [%rd50];
	cvt.s64.s32 	%rd51, %r76;
	add.s64 	%rd52, %rd11, %rd51;
	ld.global.u8 	%rs3, [%rd52];
	setp.eq.s16 	%p9, %rs3, 0;
	mul.f32 	%f14, %f13, %f4;
	selp.f32 	%f15, %f3, %f14, %p9;
	max.f32 	%f16, %f12, %f15;
	add.s64 	%rd53, %rd35, 96;
	cvt.u32.u64 	%r77, %rd53;
	div.s32 	%r78, %r77, %r9;
	mul.lo.s32 	%r79, %r78, %r9;
	sub.s32 	%r80, %r77, %r79;
	div.s32 	%r81, %r80, %r10;
	mul.lo.s32 	%r82, %r81, %r10;
	sub.s32 	%r83, %r80, %r82;
	div.s32 	%r84, %r83, %r11;
	mul.lo.s32 	%r85, %r84, %r11;
	sub.s32 	%r86, %r83, %r85;
	selp.b32 	%r87, 0, %r78, %p6;
	selp.b32 	%r88, 0, %r81, %p5;
	selp.b32 	%r89, 0, %r84, %p4;
	selp.b32 	%r90, 0, %r86, %p3;
	mul.lo.s32 	%r91, %r13, %r87;
	mad.lo.s32 	%r92, %r14, %r88, %r91;
	mad.lo.s32 	%r93, %r15, %r89, %r92;
	mad.lo.s32 	%r94, %r16, %r90, %r93;
	shl.b64 	%rd54, %rd53, 32;
	shr.s64 	%rd55, %rd54, 30;
	add.s64 	%rd56, %rd10, %rd55;
	ld.global.f32 	%f17, [%rd56];
	cvt.s64.s32 	%rd57, %r94;
	add.s64 	%rd58, %rd11, %rd57;
	ld.global.u8 	%rs4, [%rd58];
	setp.eq.s16 	%p10, %rs4, 0;
	mul.f32 	%f18, %f17, %f4;
	selp.f32 	%f19, %f3, %f18, %p10;
	max.f32 	%f20, %f16, %f19;
	add.s64 	%rd59, %rd35, 128;
	cvt.u32.u64 	%r95, %rd59;
	div.s32 	%r96, %r95, %r9;
	mul.lo.s32 	%r97, %r96, %r9;
	sub.s32 	%r98, %r95, %r97;
	div.s32 	%r99, %r98, %r10;
	mul.lo.s32 	%r100, %r99, %r10;
	sub.s32 	%r101, %r98, %r100;
	div.s32 	%r102, %r101, %r11;
	mul.lo.s32 	%r103, %r102, %r11;
	sub.s32 	%r104, %r101, %r103;
	selp.b32 	%r105, 0, %r96, %p6;
	selp.b32 	%r106, 0, %r99, %p5;
	selp.b32 	%r107, 0, %r102, %p4;
	selp.b32 	%r108, 0, %r104, %p3;
	mul.lo.s32 	%r109, %r13, %r105;
	mad.lo.s32 	%r110, %r14, %r106, %r109;
	mad.lo.s32 	%r111, %r15, %r107, %r110;
	mad.lo.s32 	%r112, %r16, %r108, %r111;
	shl.b64 	%rd60, %rd59, 32;
	shr.s64 	%rd61, %rd60, 30;
	add.s64 	%rd62, %rd10, %rd61;
	ld.global.f32 	%f21, [%rd62];
	cvt.s64.s32 	%rd63, %r112;
	add.s64 	%rd64, %rd11, %rd63;
	ld.global.u8 	%rs5, [%rd64];
	setp.eq.s16 	%p11, %rs5, 0;
	mul.f32 	%f22, %f21, %f4;
	selp.f32 	%f23, %f3, %f22, %p11;
	max.f32 	%f24, %f20, %f23;
	add.s64 	%rd65, %rd35, 160;
	cvt.u32.u64 	%r113, %rd65;
	div.s32 	%r114, %r113, %r9;
	mul.lo.s32 	%r115, %r114, %r9;
	sub.s32 	%r116, %r113, %r115;
	div.s32 	%r117, %r116, %r10;
	mul.lo.s32 	%r118, %r117, %r10;
	sub.s32 	%r119, %r116, %r118;
	div.s32 	%r120, %r119, %r11;
	mul.lo.s32 	%r121, %r120, %r11;
	sub.s32 	%r122, %r119, %r121;
	selp.b32 	%r123, 0, %r114, %p6;
	selp.b32 	%r124, 0, %r117, %p5;
	selp.b32 	%r125, 0, %r120, %p4;
	selp.b32 	%r126, 0, %r122, %p3;
	mul.lo.s32 	%r127, %r13, %r123;
	mad.lo.s32 	%r128, %r14, %r124, %r127;
	mad.lo.s32 	%r129, %r15, %r125, %r128;
	mad.lo.s32 	%r130, %r16, %r126, %r129;
	shl.b64 	%rd66, %rd65, 32;
	shr.s64 	%rd67, %rd66, 30;
	add.s64 	%rd68, %rd10, %rd67;
	ld.global.f32 	%f25, [%rd68];
	cvt.s64.s32 	%rd69, %r130;
	add.s64 	%rd70, %rd11, %rd69;
	ld.global.u8 	%rs6, [%rd70];
	setp.eq.s16 	%p12, %rs6, 0;
	mul.f32 	%f26, %f25, %f4;
	selp.f32 	%f27, %f3, %f26, %p12;
	max.f32 	%f28, %f24, %f27;
	mov.b32 	%r131, %f28;
	shfl.sync.bfly.b32	%r132|%p13, %r131, 16, 31, -1;
	mov.b32 	%f29, %r132;
	max.f32 	%f30, %f28, %f29;
	mov.b32 	%r133, %f30;
	shfl.sync.bfly.b32	%r134|%p14, %r133, 8, 31, -1;
	mov.b32 	%f31, %r134;
	max.f32 	%f32, %f30, %f31;
	mov.b32 	%r135, %f32;
	shfl.sync.bfly.b32	%r136|%p15, %r135, 4, 31, -1;
	mov.b32 	%f33, %r136;
	max.f32 	%f34, %f32, %f33;
	mov.b32 	%r137, %f34;
	shfl.sync.bfly.b32	%r138|%p16, %r137, 2, 31, -1;
	mov.b32 	%f35, %r138;
	max.f32 	%f36, %f34, %f35;
	mov.b32 	%r139, %f36;
	shfl.sync.bfly.b32	%r140|%p17, %r139, 1, 31, -1;
	mov.b32 	%f37, %r140;
	max.f32 	%f38, %f36, %f37;
	sub.f32 	%f39, %f7, %f38;
	fma.rn.f32 	%f40, %f39, 0f3BBB989D, 0f3F000000;
	cvt.sat.f32.f32 	%f41, %f40;
	mov.f32 	%f42, 0f4B400001;
	mov.f32 	%f43, 0f437C0000;
	fma.rm.f32 	%f44, %f41, %f43, %f42;
	add.f32 	%f45, %f44, 0fCB40007F;
	neg.f32 	%f46, %f45;
	fma.rn.f32 	%f47, %f39, 0f3FB8AA3B, %f46;
	fma.rn.f32 	%f48, %f39, 0f32A57060, %f47;
	mov.b32 	%r141, %f44;
	shl.b32 	%r142, %r141, 23;
	mov.b32 	%f49, %r142;
	ex2.approx.ftz.f32 	%f50, %f48;
	mul.f32 	%f51, %f50, %f49;
	add.f32 	%f52, %f51, 0f00000000;
	sub.f32 	%f53, %f11, %f38;
	fma.rn.f32 	%f54, %f53, 0f3BBB989D, 0f3F000000;
	cvt.sat.f32.f32 	%f55, %f54;
	fma.rm.f32 	%f56, %f55, %f43, %f42;
	add.f32 	%f57, %f56, 0fCB40007F;
	neg.f32 	%f58, %f57;
	fma.rn.f32 	%f59, %f53, 0f3FB8AA3B, %f58;
	fma.rn.f32 	%f60, %f53, 0f32A57060, %f59;
	mov.b32 	%r143, %f56;
	shl.b32 	%r144, %r143, 23;
	mov.b32 	%f61, %r144;
	ex2.approx.ftz.f32 	%f62, %f60;
	mul.f32 	%f63, %f62, %f61;
	add.f32 	%f64, %f52, %f63;
	sub.f32 	%f65, %f15, %f38;
	fma.rn.f32 	%f66, %f65, 0f3BBB989D, 0f3F000000;
	cvt.sat.f32.f32 	%f67, %f66;
	fma.rm.f32 	%f68, %f67, %f43, %f42;
	add.f32 	%f69, %f68, 0fCB40007F;
	neg.f32 	%f70, %f69;
	fma.rn.f32 	%f71, %f65, 0f3FB8AA3B, %f70;
	fma.rn.f32 	%f72, %f65, 0f32A57060, %f71;
	mov.b32 	%r145, %f68;
	shl.b32 	%r146, %r145, 23;
	mov.b32 	%f73, %r146;
	ex2.approx.ftz.f32 	%f74, %f72;
	mul.f32 	%f75, %f74, %f73;
	add.f32 	%f76, %f64, %f75;
	sub.f32 	%f77, %f19, %f38;
	fma.rn.f32 	%f78, %f77, 0f3BBB989D, 0f3F000000;
	cvt.sat.f32.f32 	%f79, %f78;
	fma.rm.f32 	%f80, %f79, %f43, %f42;
	add.f32 	%f81, %f80, 0fCB40007F;
	neg.f32 	%f82, %f81;
	fma.rn.f32 	%f83, %f77, 0f3FB8AA3B, %f82;
	fma.rn.f32 	%f84, %f77, 0f32A57060, %f83;
	mov.b32 	%r147, %f80;
	shl.b32 	%r148, %r147, 23;
	mov.b32 	%f85, %r148;
	ex2.approx.ftz.f32 	%f86, %f84;
	mul.f32 	%f87, %f86, %f85;
	add.f32 	%f88, %f76, %f87;
	sub.f32 	%f89, %f23, %f38;
	fma.rn.f32 	%f90, %f89, 0f3BBB989D, 0f3F000000;
	cvt.sat.f32.f32 	%f91, %f90;
	fma.rm.f32 	%f92, %f91, %f43, %f42;
	add.f32 	%f93, %f92, 0fCB40007F;
	neg.f32 	%f94, %f93;
	fma.rn.f32 	%f95, %f89, 0f3FB8AA3B, %f94;
	fma.rn.f32 	%f96, %f89, 0f32A57060, %f95;
	mov.b32 	%r149, %f92;
	shl.b32 	%r150, %r149, 23;
	mov.b32 	%f97, %r150;
	ex2.approx.ftz.f32 	%f98, %f96;
	mul.f32 	%f99, %f98, %f97;
	add.f32 	%f100, %f88, %f99;
	sub.f32 	%f101, %f27, %f38;
	fma.rn.f32 	%f102, %f101, 0f3BBB989D, 0f3F000000;
	cvt.sat.f32.f32 	%f103, %f102;
	fma.rm.f32 	%f104, %f103, %f43, %f42;
	add.f32 	%f105, %f104, 0fCB40007F;
	neg.f32 	%f106, %f105;
	fma.rn.f32 	%f107, %f101, 0f3FB8AA3B, %f106;
	fma.rn.f32 	%f108, %f101, 0f32A57060, %f107;
	mov.b32 	%r151, %f104;
	shl.b32 	%r152, %r151, 23;
	mov.b32 	%f109, %r152;
	ex2.approx.ftz.f32 	%f110, %f108;
	mul.f32 	%f111, %f110, %f109;
	add.f32 	%f112, %f100, %f111;
	mov.b32 	%r153, %f112;
	shfl.sync.bfly.b32	%r154|%p18, %r153, 16, 31, -1;
	mov.b32 	%f113, %r154;
	add.f32 	%f114, %f112, %f113;
	mov.b32 	%r155, %f114;
	shfl.sync.bfly.b32	%r156|%p19, %r155, 8, 31, -1;
	mov.b32 	%f115, %r156;
	add.f32 	%f116, %f114, %f115;
	mov.b32 	%r157, %f116;
	shfl.sync.bfly.b32	%r158|%p20, %r157, 4, 31, -1;
	mov.b32 	%f117, %r158;
	add.f32 	%f118, %f116, %f117;
	mov.b32 	%r159, %f118;
	shfl.sync.bfly.b32	%r160|%p21, %r159, 2, 31, -1;
	mov.b32 	%f119, %r160;
	add.f32 	%f120, %f118, %f119;
	mov.b32 	%r161, %f120;
	shfl.sync.bfly.b32	%r162|%p22, %r161, 1, 31, -1;
	mov.b32 	%f121, %r162;
	add.f32 	%f122, %f120, %f121;
	div.rn.f32 	%f123, %f51, %f122;
	div.rn.f32 	%f124, %f63, %f122;
	div.rn.f32 	%f125, %f75, %f122;
	div.rn.f32 	%f126, %f87, %f122;
	div.rn.f32 	%f127, %f99, %f122;
	div.rn.f32 	%f128, %f111, %f122;
	mad.lo.s64 	%rd71, %rd74, %rd8, %rd12;
	shl.b64 	%rd72, %rd71, 2;
	add.s64 	%rd73, %rd13, %rd72;
	st.global.f32 	[%rd73], %f123;
	st.global.f32 	[%rd73+128], %f124;
	st.global.f32 	[%rd73+256], %f125;
	st.global.f32 	[%rd73+384], %f126;
	st.global.f32 	[%rd73+512], %f127;
	st.global.f32 	[%rd73+640], %f128;
	add.s64 	%rd74, %rd74, %rd14;
	setp.lt.s64 	%p23, %rd74, %rd27;
	@%p23 bra 	$L__BB536_4;
$L__BB536_5:
	ret;

}
	// .globl	_Z15SoftmaxWarpImplI22BroadcastScaleMaskLoadIffbLm4EiE11DirectStoreIffEfLi1ELi6ELi32ELi1ELb1EL9Algorithm0EEvT_T0_ll
.visible .entry _Z15SoftmaxWarpImplI22BroadcastScaleMaskLoadIffbLm4EiE11DirectStoreIffEfLi1ELi6ELi32ELi1ELb1EL9Algorithm0EEvT_T0_ll(
	.param .align 8 .b8 _Z15SoftmaxWarpImplI22BroadcastScaleMaskLoadIffbLm4EiE11DirectStoreIffEfLi1ELi6ELi32ELi1ELb1EL9Algorithm0EEvT_T0_ll_param_0[120],
	.param .align 8 .b8 _Z15SoftmaxWarpImplI22BroadcastScaleMaskLoadIffbLm4EiE11DirectStoreIffEfLi1ELi6ELi32ELi1ELb1EL9Algorithm0EEvT_T0_ll_param_1[16],
	.param .u64 _Z15SoftmaxWarpImplI22BroadcastScaleMaskLoadIffbLm4EiE11DirectStoreIffEfLi1ELi6ELi32ELi1ELb1EL9Algorithm0EEvT_T0_ll_param_2,
	.param .u64 _Z15SoftmaxWarpImplI22BroadcastScaleMaskLoadIffbLm4EiE11DirectStoreIffEfLi1ELi6ELi32ELi1ELb1EL9Algorithm0EEvT_T0_ll_param_3
)
{
	.reg .pred 	%p<56>;
	.reg .b16 	%rs<7>;
	.reg .b32 	%r<168>;
	.reg .b32 	%f<159>;
	.reg .b64 	%rd<75>;

	ld.param.u64 	%rd26, [_Z15SoftmaxWarpImplI22BroadcastScaleMaskLoadIffbLm4EiE11DirectStoreIffEfLi1ELi6ELi32ELi1ELb1EL9Algorithm0EEvT_T0_ll_param_1+8];
	ld.param.u64 	%rd25, [_Z15SoftmaxWarpImplI22BroadcastScaleMaskLoadIffbLm4EiE11DirectStoreIffEfLi1ELi6ELi32ELi1ELb1EL9Algorithm0EEvT_T0_ll_param_1];
	ld.param.v2.f32 	{%f33, %f34}, [_Z15SoftmaxWarpImplI22BroadcastScaleMaskLoadIffbLm4EiE11DirectStoreIffEfLi1ELi6ELi32ELi1ELb1EL9Algorithm0EEvT_T0_ll_param_0+112];
	ld.param.u64 	%rd24, [_Z15SoftmaxWarpImplI22BroadcastScaleMaskLoadIffbLm4EiE11DirectStoreIffEfLi1ELi6ELi32ELi1ELb1EL9Algorithm0EEvT_T0_ll_param_0+104];
	ld.param.v2.u32 	{%r15, %r16}, [_Z15SoftmaxWarpImplI22BroadcastScaleMaskLoadIffbLm4EiE11DirectStoreIffEfLi1ELi6ELi32ELi1ELb1EL9Algorithm0EEvT_T0_ll_param_0+88];
	ld.param.v2.u32 	{%r13, %r14}, [_Z15SoftmaxWarpImplI22BroadcastScaleMaskLoadIffbLm4EiE11DirectStoreIffEfLi1ELi6ELi32ELi1ELb1EL9Algorithm0EEvT_T0_ll_param_0+80];
	ld.param.v2.u32 	{%r11, %r12}, [_Z15SoftmaxWarpImplI22BroadcastScaleMaskLoadIffbLm4EiE11DirectStoreIffEfLi1ELi6ELi32ELi1ELb1EL9Algorithm0EEvT_T0_ll_param_0+64];
	ld.param.v2.u32 	{%r9, %r10}, [_Z15SoftmaxWarpImplI22BroadcastScaleMaskLoadIffbLm4EiE11DirectStoreIffEfLi1ELi6ELi32ELi1ELb1EL9Algorithm0EEvT_T0_ll_param_0+56];
	ld.param.u64 	%rd20, [_Z15SoftmaxWarpImplI22BroadcastScaleMaskLoadIffbLm4EiE11DirectStoreIffEfLi1ELi6ELi32ELi1ELb1EL9Algorithm0EEvT_T0_ll_param_0+40];
	ld.param.u64 	%rd19, [_Z15SoftmaxWarpImplI22BroadcastScaleMaskLoadIffbLm4EiE11DirectStoreIffEfLi1ELi6ELi32ELi1ELb1EL9Algorithm0EEvT_T0_ll_param_0+32];
	ld.param.u64 	%rd18, [_Z15SoftmaxWarpImplI22BroadcastScaleMaskLoadIffbLm4EiE11DirectStoreIffEfLi1ELi6ELi32ELi1ELb1EL9Algorithm0EEvT_T0_ll_param_0+24];
	ld.param.u64 	%rd17, [_Z15SoftmaxWarpImplI22BroadcastScaleMaskLoadIffbLm4EiE11DirectStoreIffEfLi1ELi6ELi32ELi1ELb1EL9Algorithm0EEvT_T0_ll_param_0+16];
	ld.param.u64 	%rd16, [_Z15SoftmaxWarpImplI22BroadcastScaleMaskLoadIffbLm4EiE11DirectStoreIffEfLi1ELi6ELi32ELi1ELb1EL9Algorithm0EEvT_T0_ll_param_0+8];
	ld.param.u64 	%rd15, [_Z15SoftmaxWarpImplI22BroadcastScaleMaskLoadIffbLm4EiE11DirectStoreIffEfLi1ELi6ELi32ELi1ELb1EL9Algorithm0EEvT_T0_ll_param_0];
	ld.param.u64 	%rd27, [_Z15SoftmaxWarpImplI22BroadcastScaleMaskLoadIffbLm4EiE11DirectStoreIffEfLi1ELi6ELi32ELi1ELb1EL9Algorithm0EEvT_T0_ll_param_2];
	ld.param.u64 	%rd28, [_Z15SoftmaxWarpImplI22BroadcastScaleMaskLoadIffbLm4EiE11DirectStoreIffEfLi1ELi6ELi32ELi1ELb1EL9Algorithm0EEvT_T0_ll_param_3];
	cvta.to.global.u64 	%rd1, %rd15;
	cvta.to.global.u64 	%rd2, %rd16;
	setp.lt.s64 	%p1, %rd28, 193;
	@%p1 bra 	$L__BB537_2;
	mov.u64 	%rd29, $str;
	cvta.global.u64 	%rd30, %rd29;
	mov.u64 	%rd31, $str$1;
	cvta.global.u64 	%rd32, %rd31;
	mov.u64 	%rd33, __unnamed_523;
	cvta.global.u64 	%rd34, %rd33;
	{ // callseq 522, 0
	.param .b64 param0;
	st.param.b64 	[param0], %rd30;
	.param .b64 param1;
	st.param.b64 	[param1], %rd32;
	.param .b32 param2;
	st.param.b32 	[param2], 254;
	.param .b64 param3;
	st.param.b64 	[param3], %rd34;
	.param .b64 param4;
	st.param.b64 	[param4], 1;
	call.uni 
	__assertfail, 
	(
	param0, 
	param1, 
	param2, 
	param3, 
	param4
	);
	} // callseq 522
$L__BB537_2:
	mov.u32 	%r17, %ctaid.x;
	mov.u32 	%r18, %ntid.y;
	mov.u32 	%r19, %tid.y;
	mad.lo.s32 	%r20, %r17, %r18, %r19;
	mov.u32 	%r21, %nctaid.x;
	mul.lo.s32 	%r8, %r21, %r18;
	cvt.s64.s32 	%rd74, %r20;
	setp.le.s64 	%p2, %rd27, %rd74;
	@%p2 bra 	$L__BB537_29;
	mov.u32 	%r22, %tid.x;
	cvt.u64.u32 	%rd4, %r22;
	add.s32 	%r23, %r22, 32;
	cvt.u64.u32 	%rd5, %r23;
	add.s32 	%r24, %r22, 64;
	cvt.u64.u32 	%rd6, %r24;
	add.s32 	%r25, %r22, 96;
	cvt.u64.u32 	%rd7, %r25;
	add.s32 	%r26, %r22, 128;
	cvt.u64.u32 	%rd8, %r26;
	add.s32 	%r27, %r22, 160;
	cvt.u64.u32 	%rd9, %r27;
	cvt.s64.s32 	%rd10, %r8;
$L__BB537_4:
	setp.le.s64 	%p3, %rd28, %rd4;
	mul.lo.s64 	%rd12, %rd24, %rd74;
	mov.f32 	%f147, 0fFF800000;
	mov.f32 	%f150, %f147;
	@%p3 bra 	$L__BB537_6;
	setp.eq.s64 	%p4, %rd20, 1;
	setp.eq.s64 	%p5, %rd19, 1;
	setp.eq.s64 	%p6, %rd18, 1;
	setp.eq.s64 	%p7, %rd17, 1;
	add.s64 	%rd35, %rd12, %rd4;
	cvt.u32.u64 	%r28, %rd35;
	div.s32 	%r29, %r28, %r9;
	mul.lo.s32 	%r30, %r29, %r9;
	sub.s32 	%r31, %r28, %r30;
	div.s32 	%r32, %r31, %r10;
	mul.lo.s32 	%r33, %r32, %r10;
	sub.s32 	%r34, %r31, %r33;
	div.s32 	%r35, %r34, %r11;
	mul.lo.s32 	%r36, %r35, %r11;
	sub.s32 	%r37, %r34, %r36;
	selp.b32 	%r38, 0, %r29, %p7;
	selp.b32 	%r39, 0, %r32, %p6;
	selp.b32 	%r40, 0, %r35, %p5;
	selp.b32 	%r41, 0, %r37, %p4;
	mul.lo.s32 	%r42, %r13, %r38;
	mad.lo.s32 	%r43, %r14, %r39, %r42;
	mad.lo.s32 	%r44, %r15, %r40, %r43;
	mad.lo.s32 	%r45, %r16, %r41, %r44;
	shl.b64 	%rd36, %rd35, 32;
	shr.s64 	%rd37, %rd36, 30;
	add.s64 	%rd38, %rd1, %rd37;
	ld.global.f32 	%f36, [%rd38];
	cvt.s64.s32 	%rd39, %r45;
	add.s64 	%rd40, %rd2, %rd39;
	ld.global.u8 	%rs1, [%rd40];
	setp.eq.s16 	%p8, %rs1, 0;
	mul.f32 	%f37, %f36, %f34;
	selp.f32 	%f147, %f33, %f37, %p8;
	max.f32 	%f150, %f147, 0fFF800000;
$L__BB537_6:
	setp.le.s64 	%p9, %rd28, %rd5;
	mov.f32 	%f149, 0fFF800000;
	@%p9 bra 	$L__BB537_8;
	setp.eq.s64 	%p10, %rd20, 1;
	setp.eq.s64 	%p11, %rd19, 1;
	setp.eq.s64 	%p12, %rd18, 1;
	setp.eq.s64 	%p13, %rd17, 1;
	add.s64 	%rd41, %rd12, %rd5;
	cvt.u32.u64 	%r46, %rd41;
	div.s32 	%r47, %r46, %r9;
	mul.lo.s32 	%r48, %r47, %r9;
	sub.s32 	%r49, %r46, %r48;
	div.s32 	%r50, %r49, %r10;
	mul.lo.s32 	%r51, %r50, %r10;
	sub.s32 	%r52, %r49, %r51;
	div.s32 	%r53, %r52, %r11;
	mul.lo.s32 	%r54, %r53, %r11;
	sub.s32 	%r55, %r52, %r54;
	selp.b32 	%r56, 0, %r47, %p13;
	selp.b32 	%r57, 0, %r50, %p12;
	selp.b32 	%r58, 0, %r53, %p11;
	selp.b32 	%r59, 0, %r55, %p10;
	mul.lo.s32 	%r60, %r13, %r56;
	mad.lo.s32 	%r61, %r14, %r57, %r60;
	mad.lo.s32 	%r62, %r15, %r58, %r61;
	mad.lo.s32 	%r63, %r16, %r59, %r62;
	shl.b64 	%rd42, %rd41, 32;
	shr.s64 	%rd43, %rd42, 30;
	add.s64 	%rd44, %rd1, %rd43;
	ld.global.f32 	%f39, [%rd44];
	cvt.s64.s32 	%rd45, %r63;
	add.s64 	%rd46, %rd2, %rd45;
	ld.global.u8 	%rs2, [%rd46];
	setp.eq.s16 	%p14, %rs2, 0;
	mul.f32 	%f40, %f39, %f34;
	selp.f32 	%f149, %f33, %f40, %p14;
	max.f32 	%f150, %f150, %f149;
$L__BB537_8:
	setp.le.s64 	%p15, %rd28, %rd6;
	mov.f32 	%f151, 0fFF800000;
	@%p15 bra 	$L__BB537_10;
	setp.eq.s64 	%p16, %rd20, 1;
	setp.eq.s64 	%p17, %rd19, 1;
	setp.eq.s64 	%p18, %rd18, 1;
	setp.eq.s64 	%p19, %rd17, 1;
	add.s64 	%rd47, %rd12, %rd6;
	cvt.u32.u64 	%r64, %rd47;
	div.s32 	%r65, %r64, %r9;
	mul.lo.s32 	%r66, %r65, %r9;
	sub.s32 	%r67, %r64, %r66;
	div.s32 	%r68, %r67, %r10;
	mul.lo.s32 	%r69, %r68, %r10;
	sub.s32 	%r70, %r67, %r69;
	div.s32 	%r71, %r70, %r11;
	mul.lo.s32 	%r72, %r71, %r11;
	sub.s32 	%r73, %r70, %r72;
	selp.b32 	%r74, 0, %r65, %p19;
	selp.b32 	%r75, 0, %r68, %p18;
	selp.b32 	%r76, 0, %r71, %p17;
	selp.b32 	%r77, 0, %r73, %p16;
	mul.lo.s32 	%r78, %r13, %r74;
	mad.lo.s32 	%r79, %r14, %r75, %r78;
	mad.lo.s32 	%r80, %r15, %r76, %r79;
	mad.lo.s32 	%r81, %r16, %r77, %r80;
	shl.b64 	%rd48, %rd47, 32;
	shr.s64 	%rd49, %rd48, 30;
	add.s64 	%rd50, %rd1, %rd49;
	ld.global.f32 	%f42, [%rd50];
	cvt.s64.s32 	%rd51, %r81;
	add.s64 	%rd52, %rd2, %rd51;
	ld.global.u8 	%rs3, [%rd52];
	setp.eq.s16 	%p20, %rs3, 0;
	mul.f32 	%f43, %f42, %f34;
	selp.f32 	%f151, %f33, %f43, %p20;
	max.f32 	%f150, %f150, %f151;
$L__BB537_10:
	setp.le.s64 	%p21, %rd28, %rd7;
	mov.f32 	%f153, 0fFF800000;
	@%p21 bra 	$L__BB537_12;
	setp.eq.s64 	%p22, %rd20, 1;
	setp.eq.s64 	%p23, %rd19, 1;
	setp.eq.s64 	%p24, %rd18, 1;
	setp.eq.s64 	%p25, %rd17, 1;
	add.s64 	%rd53, %rd12, %rd7;
	cvt.u32.u64 	%r82, %rd53;
	div.s32 	%r83, %r82, %r9;
	mul.lo.s32 	%r84, %r83, %r9;
	sub.s32 	%r85, %r82, %r84;
	div.s32 	%r86, %r85, %r10;
	mul.lo.s32 	%r87, %r86, %r10;
	sub.s32 	%r88, %r85, %r87;
	div.s32 	%r89, %r88, %r11;
	mul.lo.s32 	%r90, %r89, %r11;
	sub.s32 	%r91, %r88, %r90;
	selp.b32 	%r92, 0, %r83, %p25;
	selp.b32 	%r93, 0, %r86, %p24;
	selp.b32 	%r94, 0, %r89, %p23;
	selp.b32 	%r95, 0, %r91, %p22;
	mul.lo.s32 	%r96, %r13, %r92;
	mad.lo.s32 	%r97, %r14, %r93, %r96;
	mad.lo.s32 	%r98, %r15, %r94, %r97;
	mad.lo.s32 	%r99, %r16, %r95, %r98;
	shl.b64 	%rd54, %rd53, 32;
	shr.s64 	%rd55, %rd54, 30;
	add.s64 	%rd56, %rd1, %rd55;
	ld.global.f32 	%f45, [%rd56];
	cvt.s64.s32 	%rd57, %r99;
	add.s64 	%rd58, %rd2, %rd57;
	ld.global.u8 	%rs4, [%rd58];
	setp.eq.s16 	%p26, %rs4, 0;
	mul.f32 	%f46, %f45, %f34;
	selp.f32 	%f153, %f33, %f46, %p26;
	max.f32 	%f150, %f150, %f153;
$L__BB537_12:
	setp.le.s64 	%p27, %rd28, %rd8;
	mov.f32 	%f155, 0fFF800000;
	@%p27 bra 	$L__BB537_14;
	setp.eq.s64 	%p28, %rd20, 1;
	setp.eq.s64 	%p29, %rd19, 1;
	setp.eq.s64 	%p30, %rd18, 1;
	setp.eq.s64 	%p31, %rd17, 1;
	add.s64 	%rd59, %rd12, %rd8;
	cvt.u32.u64 	%r100, %rd59;
	div.s32 	%r101, %r100, %r9;
	mul.lo.s32 	%r102, %r101, %r9;
	sub.s32 	%r103, %r100, %r102;
	div.s32 	%r104, %r103, %r10;
	mul.lo.s32 	%r105, %r104, %r10;
	sub.s32 	%r106, %r103, %r105;
	div.s32 	%r107, %r106, %r11;
	mul.lo.s32 	%r108, %r107, %r11;
	sub.s32 	%r109, %r106, %r108;
	selp.b32 	%r110, 0, %r101, %p31;
	selp.b32 	%r111, 0, %r104, %p30;
	selp.b32 	%r112, 0, %r107, %p29;
	selp.b32 	%r113, 0, %r109, %p28;
	mul.lo.s32 	%r114, %r13, %r110;
	mad.lo.s32 	%r115, %r14, %r111, %r114;
	mad.lo.s32 	%r116, %r15, %r112, %r115;
	mad.lo.s32 	%r117, %r16, %r113, %r116;
	shl.b64 	%rd60, %rd59, 32;
	shr.s64 	%rd61, %rd60, 30;
	add.s64 	%rd62, %rd1, %rd61;
	ld.global.f32 	%f48, [%rd62];
	cvt.s64.s32 	%rd63, %r117;
	add.s64 	%rd64, %rd2, %rd63;
	ld.global.u8 	%rs5, [%rd64];
	setp.eq.s16 	%p32, %rs5, 0;
	mul.f32 	%f49, %f48, %f34;
	selp.f32 	%f155, %f33, %f49, %p32;
	max.f32 	%f150, %f150, %f155;
$L__BB537_14:
	setp.le.s64 	%p33, %rd28, %rd9;
	mov.f32 	%f157, 0fFF800000;
	@%p33 bra 	$L__BB537_16;
	setp.eq.s64 	%p34, %rd20, 1;
	setp.eq.s64 	%p35, %rd19, 1;
	setp.eq.s64 	%p36, %rd18, 1;
	setp.eq.s64 	%p37, %rd17, 1;
	add.s64 	%rd65, %rd12, %rd9;
	cvt.u32.u64 	%r118, %rd65;
	div.s32 	%r119, %r118, %r9;
	mul.lo.s32 	%r120, %r119, %r9;
	sub.s32 	%r121, %r118, %r120;
	div.s32 	%r122, %r121, %r10;
	mul.lo.s32 	%r123, %r122, %r10;
	sub.s32 	%r124, %r121, %r123;
	div.s32 	%r125, %r124, %r11;
	mul.lo.s32 	%r126, %r125, %r11;
	sub.s32 	%r127, %r124, %r126;
	selp.b32 	%r128, 0, %r119, %p37;
	selp.b32 	%r129, 0, %r122, %p36;
	selp.b32 	%r130, 0, %r125, %p35;
	selp.b32 	%r131, 0, %r127, %p34;
	mul.lo.s32 	%r132, %r13, %r128;
	mad.lo.s32 	%r133, %r14, %r129, %r132;
	mad.lo.s32 	%r134, %r15, %r130, %r133;
	mad.lo.s32 	%r135, %r16, %r131, %r134;
	shl.b64 	%rd66, %rd65, 32;
	shr.s64 	%rd67, %rd66, 30;
	add.s64 	%rd68, %rd1, %rd67;
	ld.global.f32 	%f51, [%rd68];
	cvt.s64.s32 	%rd69, %r135;
	add.s64 	%rd70, %rd2, %rd69;
	ld.global.u8 	%rs6, [%rd70];
	setp.eq.s16 	%p38, %rs6, 0;
	mul.f32 	%f52, %f51, %f34;
	selp.f32 	%f157, %f33, %f52, %p38;
	max.f32 	%f150, %f150, %f157;
$L__BB537_16:
	setp.le.s64 	%p39, %rd28, %rd4;
	mov.b32 	%r136, %f150;
	shfl.sync.bfly.b32	%r137|%p40, %r136, 16, 31, -1;
	mov.b32 	%f53, %r137;
	max.f32 	%f54, %f150, %f53;
	mov.b32 	%r138, %f54;
	shfl.sync.bfly.b32	%r139|%p41, %r138, 8, 31, -1;
	mov.b32 	%f55, %r139;
	max.f32 	%f56, %f54, %f55;
	mov.b32 	%r140, %f56;
	shfl.sync.bfly.b32	%r141|%p42, %r140, 4, 31, -1;
	mov.b32 	%f57, %r141;
	max.f32 	%f58, %f56, %f57;
	mov.b32 	%r142, %f58;
	shfl.sync.bfly.b32	%r143|%p43, %r142, 2, 31, -1;
	mov.b32 	%f59, %r143;
	max.f32 	%f60, %f58, %f59;
	mov.b32 	%r144, %f60;
	shfl.sync.bfly.b32	%r145|%p44, %r144, 1, 31, -1;
	mov.b32 	%f61, %r145;
	max.f32 	%f62, %f60, %f61;
	sub.f32 	%f63, %f147, %f62;
	fma.rn.f32 	%f64, %f63, 0f3BBB989D, 0f3F000000;
	cvt.sat.f32.f32 	%f65, %f64;
	mov.f32 	%f66, 0f4B400001;
	mov.f32 	%f67, 0f437C0000;
	fma.rm.f32 	%f68, %f65, %f67, %f66;
	add.f32 	%f69, %f68, 0fCB40007F;
	neg.f32 	%f70, %f69;
	fma.rn.f32 	%f71, %f63, 0f3FB8AA3B, %f70;
	fma.rn.f32 	%f72, %f63, 0f32A57060, %f71;
	mov.b32 	%r146, %f68;
	shl.b32 	%r147, %r146, 23;
	mov.b32 	%f73, %r147;
	ex2.approx.ftz.f32 	%f74, %f72;
	mul.f32 	%f75, %f74, %f73;
	add.f32 	%f76, %f75, 0f00000000;
	sub.f32 	%f77, %f149, %f62;
	fma.rn.f32 	%f78, %f77, 0f3BBB989D, 0f3F000000;
	cvt.sat.f32.f32 	%f79, %f78;
	fma.rm.f32 	%f80, %f79, %f67, %f66;
	add.f32 	%f81, %f80, 0fCB40007F;
	neg.f32 	%f82, %f81;
	fma.rn.f32 	%f83, %f77, 0f3FB8AA3B, %f82;
	fma.rn.f32 	%f84, %f77, 0f32A57060, %f83;
	mov.b32 	%r148, %f80;
	shl.b32 	%r149, %r148, 23;
	mov.b32 	%f85, %r149;
	ex2.approx.ftz.f32 	%f86, %f84;
	mul.f32 	%f87, %f86, %f85;
	add.f32 	%f88, %f76, %f87;
	sub.f32 	%f89, %f151, %f62;
	fma.rn.f32 	%f90, %f89, 0f3BBB989D, 0f3F000000;
	cvt.sat.f32.f32 	%f91, %f90;
	fma.rm.f32 	%f92, %f91, %f67, %f66;
	add.f32 	%f93, %f92, 0fCB40007F;
	neg.f32 	%f94, %f93;
	fma.rn.f32 	%f95, %f89, 0f3FB8AA3B, %f94;
	fma.rn.f32 	%f96, %f89, 0f32A57060, %f95;
	mov.b32 	%r150, %f92;
	shl.b32 	%r151, %r150, 23;
	mov.b32 	%f97, %r151;
	ex2.approx.ftz.f32 	%f98, %f96;
	mul.f32 	%f99, %f98, %f97;
	add.f32 	%f100, %f88, %f99;
	sub.f32 	%f101, %f153, %f62;
	fma.rn.f32 	%f102, %f101, 0f3BBB989D, 0f3F000000;
	cvt.sat.f32.f32 	%f103, %f102;
	fma.rm.f32 	%f104, %f103, %f67, %f66;
	add.f32 	%f105, %f104, 0fCB40007F;
	neg.f32 	%f106, %f105;
	fma.rn.f32 	%f107, %f101, 0f3FB8AA3B, %f106;
	fma.rn.f32 	%f108, %f101, 0f32A57060, %f107;
	mov.b32 	%r152, %f104;
	shl.b32 	%r153, %r152, 23;
	mov.b32 	%f109, %r153;
	ex2.approx.ftz.f32 	%f110, %f108;
	mul.f32 	%f111, %f110, %f109;
	add.f32 	%f112, %f100, %f111;
	sub.f32 	%f113, %f155, %f62;
	fma.rn.f32 	%f114, %f113, 0f3BBB989D, 0f3F000000;
	cvt.sat.f32.f32 	%f115, %f114;
	fma.rm.f32 	%f116, %f115, %f67, %f66;
	add.f32 	%f117, %f116, 0fCB40007F;
	neg.f32 	%f118, %f117;
	fma.rn.f32 	%f119, %f113, 0f3FB8AA3B, %f118;
	fma.rn.f32 	%f120, %f113, 0f32A57060, %f119;
	mov.b32 	%r154, %f116;
	shl.b32 	%r155, %r154, 23;
	mov.b32 	%f121, %r155;
	ex2.approx.ftz.f32 	%f122, %f120;
	mul.f32 	%f123, %f122, %f121;
	add.f32 	%f124, %f112, %f123;
	sub.f32 	%f125, %f157, %f62;
	fma.rn.f32 	%f126, %f125, 0f3BBB989D, 0f3F000000;
	cvt.sat.f32.f32 	%f127, %f126;
	fma.rm.f32 	%f128, %f127, %f67, %f66;
	add.f32 	%f129, %f128, 0fCB40007F;
	neg.f32 	%f130, %f129;
	fma.rn.f32 	%f131, %f125, 0f3FB8AA3B, %f130;
	fma.rn.f32 	%f132, %f125, 0f32A57060, %f131;
	mov.b32 	%r156, %f128;
	shl.b32 	%r157, %r156, 23;
	mov.b32 	%f133, %r157;
	ex2.approx.ftz.f32 	%f134, %f132;
	mul.f32 	%f135, %f134, %f133;
	add.f32 	%f136, %f124, %f135;
	mov.b32 	%r158, %f136;
	shfl.sync.bfly.b32	%r159|%p45, %r158, 16, 31, -1;
	mov.b32 	%f137, %r159;
	add.f32 	%f138, %f136, %f137;
	mov.b32 	%r160, %f138;
	shfl.sync.bfly.b32	%r161|%p46, %r160, 8, 31, -1;
	mov.b32 	%f139, %r161;
	add.f32 	%f140, %f138, %f139;
	mov.b32 	%r162, %f140;
	shfl.sync.bfly.b32	%r163|%p47, %r162, 4, 31, -1;
	mov.b32 	%f141, %r163;
	add.f32 	%f142, %f140, %f141;
	mov.b32 	%r164, %f142;
	shfl.sync.bfly.b32	%r165|%p48, %r164, 2, 31, -1;
	mov.b32 	%f143, %r165;
	add.f32 	%f144, %f142, %f143;
	mov.b32 	%r166, %f144;
	shfl.sync.bfly.b32	%r167|%p49, %r166, 1, 31, -1;
	mov.b32 	%f145, %r167;
	add.f32 	%f146, %f144, %f145;
	div.rn.f32 	%f27, %f75, %f146;
	div.rn.f32 	%f28, %f87, %f146;
	div.rn.f32 	%f29, %f99, %f146;
	div.rn.f32 	%f30, %f111, %f146;
	div.rn.f32 	%f31, %f123, %f146;
	div.rn.f32 	%f32, %f135, %f146;
	mad.lo.s64 	%rd71, %rd74, %rd26, %rd4;
	cvta.to.global.u64 	%rd72, %rd25;
	shl.b64 	%rd73, %rd71, 2;
	add.s64 	%rd13, %rd72, %rd73;
	@%p39 bra 	$L__BB537_18;
	st.global.f32 	[%rd13], %f27;
$L__BB537_18:
	setp.le.s64 	%p50, %rd28, %rd5;
	@%p50 bra 	$L__BB537_20;
	st.global.f32 	[%rd13+128], %f28;
$L__BB537_20:
	setp.le.s64 	%p51, %rd28, %rd6;
	@%p51 bra 	$L__BB537_22;
	st.global.f32 	[%rd13+256], %f29;
$L__BB537_22:
	setp.le.s64 	%p52, %rd28, %rd7;
	@%p52 bra 	$L__BB537_24;
	st.global.f32 	[%rd13+384], %f30;
$L__BB537_24:
	setp.le.s64 	%p53, %rd28, %rd8;
	@%p53 bra 	$L__BB537_26;
	st.global.f32 	[%rd13+512], %f31;
$L__BB537_26:
	setp.le.s64 	%p54, %rd28, %rd9;
	@%p54 bra 	$L__BB537_28;
	st.global.f32 	[%rd13+640], %f32;
$L__BB537_28:
	add.s64 	%rd74, %rd74, %rd10;
	setp.lt.s64 	%p55, %rd74, %rd27;
	@%p55 bra 	$L__BB537_4;
$L__BB537_29:
	ret;

}
	// .globl	_Z15SoftmaxWarpImplI22BroadcastScaleMaskLoadIffbLm4EiE11DirectStoreIffEfLi1ELi7ELi32ELi1ELb0EL9Algorithm0EEvT_T0_ll
.visible .entry _Z15SoftmaxWarpImplI22BroadcastScaleMaskLoadIffbLm4EiE11DirectStoreIffEfLi1ELi7ELi32ELi1ELb0EL9Algorithm0EEvT_T0_ll(
	.param .align 8 .b8 _Z15SoftmaxWarpImplI22BroadcastScaleMaskLoadIffbLm4EiE11DirectStoreIffEfLi1ELi7ELi32ELi1ELb0EL9Algorithm0EEvT_T0_ll_param_0[120],
	.param .align 8 .b8 _Z15SoftmaxWarpImplI22BroadcastScaleMaskLoadIffbLm4EiE11DirectStoreIffEfLi1ELi7ELi32ELi1ELb0EL9Algorithm0EEvT_T0_ll_param_1[16],
	.param .u64 _Z15SoftmaxWarpImplI22BroadcastScaleMaskLoadIffbLm4EiE11DirectStoreIffEfLi1ELi7ELi32ELi1ELb0EL9Algorithm0EEvT_T0_ll_param_2,
	.param .u64 _Z15SoftmaxWarpImplI22BroadcastScaleMaskLoadIffbLm4EiE11DirectStoreIffEfLi1ELi7ELi32ELi1ELb0EL9Algorithm0EEvT_T0_ll_param_3
)
{
	.reg .pred 	%p<25>;
	.reg .b16 	%rs<8>;
	.reg .b32 	%r<183>;
	.reg .b32 	%f<146>;
	.reg .b64 	%rd<80>;

	ld.param.v2.f32 	{%f3, %f4}, [_Z15SoftmaxWarpImplI22BroadcastScaleMaskLoadIffbLm4EiE11DirectStoreIffEfLi1ELi7ELi32ELi1ELb0EL9Algorithm0EEvT_T0_ll_param_0+112];
	ld.param.u64 	%rd25, [_Z15SoftmaxWarpImplI22BroadcastScaleMaskLoadIffbLm4EiE11DirectStoreIffEfLi1ELi7ELi32ELi1ELb0EL9Algorithm0EEvT_T0_ll_param_0+104];
	ld.param.v2.u32 	{%r15, %r16}, [_Z15SoftmaxWarpImplI22BroadcastScaleMaskLoadIffbLm4EiE11DirectStoreIffEfLi1ELi7ELi32ELi1ELb0EL9Algorithm0EEvT_T0_ll_param_0+88];
	ld.param.v2.u32 	{%r13, %r14}, [_Z15SoftmaxWarpImplI22BroadcastScaleMaskLoadIffbLm4EiE11DirectStoreIffEfLi1ELi7ELi32ELi1ELb0EL9Algorithm0EEvT_T0_ll_param_0+80];
	ld.param.v2.u32 	{%r11, %r12}, [_Z15SoftmaxWarpImplI22BroadcastScaleMaskLoadIffbLm4EiE11DirectStoreIffEfLi1ELi7ELi32ELi1ELb0EL9Algorithm0EEvT_T0_ll_param_0+64];
	ld.param.v2.u32 	{%r9, %r10}, [_Z15SoftmaxWarpImplI22BroadcastScaleMaskLoadIffbLm4EiE11DirectStoreIffEfLi1ELi7ELi32ELi1ELb0EL9Algorithm0EEvT_T0_ll_param_0+56];
	ld.param.u64 	%rd21, [_Z15SoftmaxWarpImplI22BroadcastScaleMaskLoadIffbLm4EiE11DirectStoreIffEfLi1ELi7ELi32ELi1ELb0EL9Algorithm0EEvT_T0_ll_param_0+40];
	ld.param.u64 	%rd20, [_Z15SoftmaxWarpImplI22BroadcastScaleMaskLoadIffbLm4EiE11DirectStoreIffEfLi1ELi7ELi32ELi1ELb0EL9Algorithm0EEvT_T0_ll_param_0+32];
	ld.param.u64 	%rd19, [_Z15SoftmaxWarpImplI22BroadcastScaleMaskLoadIffbLm4EiE11DirectStoreIffEfLi1ELi7ELi32ELi1ELb0EL9Algorithm0EEvT_T0_ll_param_0+24];
	ld.param.u64 	%rd18, [_Z15SoftmaxWarpImplI22BroadcastScaleMaskLoadIffbLm4EiE11DirectStoreIffEfLi1ELi7ELi32ELi1ELb0EL9Algorithm0EEvT_T0_ll_param_0+16];
	ld.param.u64 	%rd17, [_Z15SoftmaxWarpImplI22BroadcastScaleMaskLoadIffbLm4EiE11DirectStoreIffEfLi1ELi7ELi32ELi1ELb0EL9Algorithm0EEvT_T0_ll_param_0+8];
	ld.param.u64 	%rd16, [_Z15SoftmaxWarpImplI22BroadcastScaleMaskLoadIffbLm4EiE11DirectStoreIffEfLi1ELi7ELi32ELi1ELb0EL9Algorithm0EEvT_T0_ll_param_0];
	ld.param.u64 	%rd6, [_Z15SoftmaxWarpImplI22BroadcastScaleMaskLoadIffbLm4EiE11DirectStoreIffEfLi1ELi7ELi32ELi1ELb0EL9Algorithm0EEvT_T0_ll_param_1];
	ld.param.u64 	%rd7, [_Z15SoftmaxWarpImplI22BroadcastScaleMaskLoadIffbLm4EiE11DirectStoreIffEfLi1ELi7ELi32ELi1ELb0EL9Algorithm0EEvT_T0_ll_param_1+8];
	ld.param.u64 	%rd26, [_Z15SoftmaxWarpImplI22BroadcastScaleMaskLoadIffbLm4EiE11DirectStoreIffEfLi1ELi7ELi32ELi1ELb0EL9Algorithm0EEvT_T0_ll_param_2];
	ld.param.u64 	%rd27, [_Z15SoftmaxWarpImplI22BroadcastScaleMaskLoadIffbLm4EiE11DirectStoreIffEfLi1ELi7ELi32ELi1ELb0EL9Algorithm0EEvT_T0_ll_param_3];
	setp.lt.s64 	%p1, %rd27, 225;
	@%p1 bra 	$L__BB538_2;
	mov.u64 	%rd28, $str;
	cvta.global.u64 	%rd29, %rd28;
	mov.u64 	%rd30, $str$1;
	cvta.global.u64 	%rd31, %rd30;
	mov.u64 	%rd32, __unnamed_524;
	cvta.global.u64 	%rd33, %rd32;
	{ // callseq 523, 0
	.param .b64 param0;
	st.param.b64 	[param0], %rd29;
	.param .b64 param1;
	st.param.b64 	[param1], %rd31;
	.param .b32 param2;
	st.param.b32 	[param2], 254;
	.param .b64 param3;
	st.param.b64 	[param3], %rd33;
	.param .b64 param4;
	st.param.b64 	[param4], 1;
	call.uni 
	__assertfail, 
	(
	param0, 
	param1, 
	param2, 
	param3, 
	param4
	);
	} // callseq 523
$L__BB538_2:
	mov.u32 	%r17, %ctaid.x;
	mov.u32 	%r18, %ntid.y;
	mov.u32 	%r19, %tid.y;
	mad.lo.s32 	%r20, %r17, %r18, %r19;
	mov.u32 	%r21, %nctaid.x;
	mul.lo.s32 	%r8, %r21, %r18;
	cvt.s64.s32 	%rd79, %r20;
	setp.le.s64 	%p2, %rd26, %rd79;
	@%p2 bra 	$L__BB538_5;
	cvta.to.global.u64 	%rd9, %rd16;
	cvta.to.global.u64 	%rd10, %rd17;
	mov.u32 	%r22, %tid.x;
	cvt.u64.u32 	%rd11, %r22;
	cvta.to.global.u64 	%rd12, %rd6;
	cvt.s64.s32 	%rd13, %r8;
$L__BB538_4:
	setp.eq.s64 	%p3, %rd21, 1;
	setp.eq.s64 	%p4, %rd20, 1;
	setp.eq.s64 	%p5, %rd19, 1;
	setp.eq.s64 	%p6, %rd18, 1;
	mad.lo.s64 	%rd34, %rd25, %rd79, %rd11;
	cvt.u32.u64 	%r23, %rd34;
	div.s32 	%r24, %r23, %r9;
	mul.lo.s32 	%r25, %r24, %r9;
	sub.s32 	%r26, %r23, %r25;
	div.s32 	%r27, %r26, %r10;
	mul.lo.s32 	%r28, %r27, %r10;
	sub.s32 	%r29, %r26, %r28;
	div.s32 	%r30, %r29, %r11;
	mul.lo.s32 	%r31, %r30, %r11;
	sub.s32 	%r32, %r29, %r31;
	selp.b32 	%r33, 0, %r24, %p6;
	selp.b32 	%r34, 0, %r27, %p5;
	selp.b32 	%r35, 0, %r30, %p4;
	selp.b32 	%r36, 0, %r32, %p3;
	mul.lo.s32 	%r37, %r13, %r33;
	mad.lo.s32 	%r38, %r14, %r34, %r37;
	mad.lo.s32 	%r39, %r15, %r35, %r38;
	mad.lo.s32 	%r40, %r16, %r36, %r39;
	shl.b64 	%rd35, %rd34, 32;
	shr.s64 	%rd36, %rd35, 30;
	add.s64 	%rd37, %rd9, %rd36;
	ld.global.f32 	%f5, [%rd37];
	cvt.s64.s32 	%rd38, %r40;
	add.s64 	%rd39, %rd10, %rd38;
	ld.global.u8 	%rs1, [%rd39];
	setp.eq.s16 	%p7, %rs1, 0;
	mul.f32 	%f6, %f5, %f4;
	selp.f32 	%f7, %f3, %f6, %p7;
	max.f32 	%f8, %f7, 0fFF800000;
	add.s64 	%rd40, %rd34, 32;
	cvt.u32.u64 	%r41, %rd40;
	div.s32 	%r42, %r41, %r9;
	mul.lo.s32 	%r43, %r42, %r9;
	sub.s32 	%r44, %r41, %r43;
	div.s32 	%r45, %r44, %r10;
	mul.lo.s32 	%r46, %r45, %r10;
	sub.s32 	%r47, %r44, %r46;
	div.s32 	%r48, %r47, %r11;
	mul.lo.s32 	%r49, %r48, %r11;
	sub.s32 	%r50, %r47, %r49;
	selp.b32 	%r51, 0, %r42, %p6;
	selp.b32 	%r52, 0, %r45, %p5;
	selp.b32 	%r53, 0, %r48, %p4;
	selp.b32 	%r54, 0, %r50, %p3;
	mul.lo.s32 	%r55, %r13, %r51;
	mad.lo.s32 	%r56, %r14, %r52, %r55;
	mad.lo.s32 	%r57, %r15, %r53, %r56;
	mad.lo.s32 	%r58, %r16, %r54, %r57;
	shl.b64 	%rd41, %rd40, 32;
	shr.s64 	%rd42, %rd41, 30;
	add.s64 	%rd43, %rd9, %rd42;
	ld.global.f32 	%f9, [%rd43];
	cvt.s64.s32 	%rd44, %r58;
	add.s64 	%rd45, %rd10, %rd44;
	ld.global.u8 	%rs2, [%rd45];
	setp.eq.s16 	%p8, %rs2, 0;
	mul.f32 	%f10, %f9, %f4;
	selp.f32 	%f11, %f3, %f10, %p8;
	max.f32 	%f12, %f8, %f11;
	add.s64 	%rd46, %rd34, 64;
	cvt.u32.u64 	%r59, %rd46;
	div.s32 	%r60, %r59, %r9;
	mul.lo.s32 	%r61, %r60, %r9;
	sub.s32 	%r62, %r59, %r61;
	div.s32 	%r63, %r62, %r10;
	mul.lo.s32 	%r64, %r63, %r10;
	sub.s32 	%r65, %r62, %r64;
	div.s32 	%r66, %r65, %r11;
	mul.lo.s32 	%r67, %r66, %r11;
	sub.s32 	%r68, %r65, %r67;
	selp.b32 	%r69, 0, %r60, %p6;
	selp.b32 	%r70, 0, %r63, %p5;
	selp.b32 	%r71, 0, %r66, %p4;
	selp.b32 	%r72, 0, %r68, %p3;
	mul.lo.s32 	%r73, %r13, %r69;
	mad.lo.s32 	%r74, %r14, %r70, %r73;
	mad.lo.s32 	%r75, %r15, %r71, %r74;
	mad.lo.s32 	%r76, %r16, %r72, %r75;
	shl.b64 	%rd47, %rd46, 32;
	shr.s64 	%rd48, %rd47, 30;
	add.s64 	%rd49, %rd9, %rd48;
	ld.global.f32 	%f13, [%rd49];
	cvt.s64.s32 	%rd50, %r76;
	add.s64 	%rd51, %rd10, %rd50;
	ld.global.u8 	%rs3, [%rd51];
	setp.eq.s16 	%p9, %rs3, 0;
	mul.f32 	%f14, %f13, %f4;
	selp.f32 	%f15, %f3, %f14, %p9;
	max.f32 	%f16, %f12, %f15;
	add.s64 	%rd52, %rd34, 96;
	cvt.u32.u64 	%r77, %rd52;
	div.s32 	%r78, %r77, %r9;
	mul.lo.s32 	%r79, %r78, %r9;
	sub.s32 	%r80, %r77, %r79;
	div.s32 	%r81, %r80, %r10;
	mul.lo.s32 	%r82, %r81, %r10;
	sub.s32 	%r83, %r80, %r82;
	div.s32 	%r84, %r83, %r11;
	mul.lo.s32 	%r85, %r84, %r11;
	sub.s32 	%r86, %r83, %r85;
	selp.b32 	%r87, 0, %r78, %p6;
	selp.b32 	%r88, 0, %r81, %p5;
	selp.b32 	%r89, 0, %r84, %p4;
	selp.b32 	%r90, 0, %r86, %p3;
	mul.lo.s32 	%r91, %r13, %r87;
	mad.lo.s32 	%r92, %r14, %r88, %r91;
	mad.lo.s32 	%r93, %r15, %r89, %r92;
	mad.lo.s32 	%r94, %r16, %r90, %r93;
	shl.b64 	%rd53, %rd52, 32;
	shr.s64 	%rd54, %rd53, 30;
	add.s64 	%rd55, %rd9, %rd54;
	ld.global.f32 	%f17, [%rd55];
	cvt.s64.s32 	%rd56, %r94;
	add.s64 	%rd57, %rd10, %rd56;
	ld.global.u8 	%rs4, [%rd57];
	setp.eq.s16 	%p10, %rs4, 0;
	mul.f32 	%f18, %f17, %f4;
	selp.f32 	%f19, %f3, %f18, %p10;
	max.f32 	%f20, %f16, %f19;
	add.s64 	%rd58, %rd34, 128;
	cvt.u32.u64 	%r95, %rd58;
	div.s32 	%r96, %r95, %r9;
	mul.lo.s32 	%r97, %r96, %r9;
	sub.s32 	%r98, %r95, %r97;
	div.s32 	%r99, %r98, %r10;
	mul.lo.s32 	%r100, %r99, %r10;
	sub.s32 	%r101, %r98, %r100;
	div.s32 	%r102, %r101, %r11;
	mul.lo.s32 	%r103, %r102, %r11;
	sub.s32 	%r104, %r101, %r103;
	selp.b32 	%r105, 0, %r96, %p6;
	selp.b32 	%r106, 0, %r99, %p5;
	selp.b32 	%r107, 0, %r102, %p4;
	selp.b32 	%r108, 0, %r104, %p3;
	mul.lo.s32 	%r109, %r13, %r105;
	mad.lo.s32 	%r110, %r14, %r106, %r109;
	mad.lo.s32 	%r111, %r15, %r107, %r110;
	mad.lo.s32 	%r112, %r16, %r108, %r111;
	shl.b64 	%rd59, %rd58, 32;
	shr.s64 	%rd60, %rd59, 30;
	add.s64 	%rd61, %rd9, %rd60;
	ld.global.f32 	%f21, [%rd61];
	cvt.s64.s32 	%rd62, %r112;
	add.s64 	%rd63, %rd10, %rd62;
	ld.global.u8 	%rs5, [%rd63];
	setp.eq.s16 	%p11, %rs5, 0;
	mul.f32 	%f22, %f21, %f4;
	selp.f32 	%f23, %f3, %f22, %p11;
	max.f32 	%f24, %f20, %f23;
	add.s64 	%rd64, %rd34, 160;
	cvt.u32.u64 	%r113, %rd64;
	div.s32 	%r114, %r113, %r9;
	mul.lo.s32 	%r115, %r114, %r9;
	sub.s32 	%r116, %r113, %r115;
	div.s32 	%r117, %r116, %r10;
	mul.lo.s32 	%r118, %r117, %r10;
	sub.s32 	%r119, %r116, %r118;
	div.s32 	%r120, %r119, %r11;
	mul.lo.s32 	%r121, %r120, %r11;
	sub.s32 	%r122, %r119, %r121;
	selp.b32 	%r123, 0, %r114, %p6;
	selp.b32 	%r124, 0, %r117, %p5;
	selp.b32 	%r125, 0, %r120, %p4;
	selp.b32 	%r126, 0, %r122, %p3;
	mul.lo.s32 	%r127, %r13, %r123;
	mad.lo.s32 	%r128, %r14, %r124, %r127;
	mad.lo.s32 	%r129, %r15, %r125, %r128;
	mad.lo.s32 	%r130, %r16, %r126, %r129;
	shl.b64 	%rd65, %rd64, 32;
	shr.s64 	%rd66, %rd65, 30;
	add.s64 	%rd67, %rd9, %rd66;
	ld.global.f32 	%f25, [%rd67];
	cvt.s64.s32 	%rd68, %r130;
	add.s64 	%rd69, %rd10, %rd68;
	ld.global.u8 	%rs6, [%rd69];
	setp.eq.s16 	%p12, %rs6, 0;
	mul.f32 	%f26, %f25, %f4;
	selp.f32 	%f27, %f3, %f26, %p12;
	max.f32 	%f28, %f24, %f27;
	add.s64 	%rd70, %rd34, 192;
	cvt.u32.u64 	%r131, %rd70;
	div.s32 	%r132, %r131, %r9;
	mul.lo.s32 	%r133, %r132, %r9;
	sub.s32 	%r134, %r131, %r133;
	div.s32 	%r135, %r134, %r10;
	mul.lo.s32 	%r136, %r135, %r10;
	sub.s32 	%r137, %r134, %r136;
	div.s32 	%r138, %r137, %r11;
	mul.lo.s32 	%r139, %r138, %r11;
	sub.s32 	%r140, %r137, %r139;
	selp.b32 	%r141, 0, %r132, %p6;
	selp.b32 	%r142, 0, %r135, %p5;
	selp.b32 	%r143, 0, %r138, %p4;
	selp.b32 	%r144, 0, %r140, %p3;
	mul.lo.s32 	%r145, %r13, %r141;
	mad.lo.s32 	%r146, %r14, %r142, %r145;
	mad.lo.s32 	%r147, %r15, %r143, %r146;
	mad.lo.s32 	%r148, %r16, %r144, %r147;
	shl.b64 	%rd71, %rd70, 32;
	shr.s64 	%rd72, %rd71, 30;
	add.s64 	%rd73, %rd9, %rd72;
	ld.global.f32 	%f29, [%rd73];
	cvt.s64.s32 	%rd74, %r148;
	add.s64 	%rd75, %rd10, %rd74;
	ld.global.u8 	%rs7, [%rd75];
	setp.eq.s16 	%p13, %rs7, 0;
	mul.f32 	%f30, %f29, %f4;
	selp.f32 	%f31, %f3, %f30, %p13;
	max.f32 	%f32, %f28, %f31;
	mov.b32 	%r149, %f32;
	shfl.sync.bfly.b32	%r150|%p14, %r149, 16, 31, -1;
	mov.b32 	%f33, %r150;
	max.f32 	%f34, %f32, %f33;
	mov.b32 	%r151, %f34;
	shfl.sync.bfly.b32	%r152|%p15, %r151, 8, 31, -1;
	mov.b32 	%f35, %r152;
	max.f32 	%f36, %f34, %f35;
	mov.b32 	%r153, %f36;
	shfl.sync.bfly.b32	%r154|%p16, %r153, 4, 31, -1;
	mov.b32 	%f37, %r154;
	max.f32 	%f38, %f36, %f37;
	mov.b32 	%r155, %f38;
	shfl.sync.bfly.b32	%r156|%p17, %r155, 2, 31, -1;
	mov.b32 	%f39, %r156;
	max.f32 	%f40, %f38, %f39;
	mov.b32 	%r157, %f40;
	shfl.sync.bfly.b32	%r158|%p18, %r157, 1, 31, -1;
	mov.b32 	%f41, %r158;
	max.f32 	%f42, %f40, %f41;
	sub.f32 	%f43, %f7, %f42;
	fma.rn.f32 	%f44, %f43, 0f3BBB989D, 0f3F000000;
	cvt.sat.f32.f32 	%f45, %f44;
	mov.f32 	%f46, 0f4B400001;
	mov.f32 	%f47, 0f437C0000;
	fma.rm.f32 	%f48, %f45, %f47, %f46;
	add.f32 	%f49, %f48, 0fCB40007F;
	neg.f32 	%f50, %f49;
	fma.rn.f32 	%f51, %f43, 0f3FB8AA3B, %f50;
	fma.rn.f32 	%f52, %f43, 0f32A57060, %f51;
	mov.b32 	%r159, %f48;
	shl.b32 	%r160, %r159, 23;
	mov.b32 	%f53, %r160;
	ex2.approx.ftz.f32 	%f54, %f52;
	mul.f32 	%f55, %f54, %f53;
	add.f32 	%f56, %f55, 0f00000000;
	sub.f32 	%f57, %f11, %f42;
	fma.rn.f32 	%f58, %f57, 0f3BBB989D, 0f3F000000;
	cvt.sat.f32.f32 	%f59, %f58;
	fma.rm.f32 	%f60, %f59, %f47, %f46;
	add.f32 	%f61, %f60, 0fCB40007F;
	neg.f32 	%f62, %f61;
	fma.rn.f32 	%f63, %f57, 0f3FB8AA3B, %f62;
	fma.rn.f32 	%f64, %f57, 0f32A57060, %f63;
	mov.b32 	%r161, %f60;
	shl.b32 	%r162, %r161, 23;
	mov.b32 	%f65, %r162;
	ex2.approx.ftz.f32 	%f66, %f64;
	mul.f32 	%f67, %f66, %f65;
	add.f32 	%f68, %f56, %f67;
	sub.f32 	%f69, %f15, %f42;
	fma.rn.f32 	%f70, %f69, 0f3BBB989D, 0f3F000000;
	cvt.sat.f32.f32 	%f71, %f70;
	fma.rm.f32 	%f72, %f71, %f47, %f46;
	add.f32 	%f73, %f72, 0fCB40007F;
	neg.f32 	%f74, %f73;
	fma.rn.f32 	%f75, %f69, 0f3FB8AA3B, %f74;
	fma.rn.f32 	%f76, %f69, 0f32A57060, %f75;
	mov.b32 	%r163, %f72;
	shl.b32 	%r164, %r163, 23;
	mov.b32 	%f77, %r164;
	ex2.approx.ftz.f32 	%f78, %f76;
	mul.f32 	%f79, %f78, %f77;
	add.f32 	%f80, %f68, %f79;
	sub.f32 	%f81, %f19, %f42;
	fma.rn.f32 	%f82, %f81, 0f3BBB989D, 0f3F000000;
	cvt.sat.f32.f32 	%f83, %f82;
	fma.rm.f32 	%f84, %f83, %f47, %f46;
	add.f32 	%f85, %f84, 0fCB40007F;
	neg.f32 	%f86, %f85;
	fma.rn.f32 	%f87, %f81, 0f3FB8AA3B, %f86;
	fma.rn.f32 	%f88, %f81, 0f32A57060, %f87;
	mov.b32 	%r165, %f84;
	shl.b32 	%r166, %r165, 23;
	mov.b32 	%f89, %r166;
	ex2.approx.ftz.f32 	%f90, %f88;
	mul.f32 	%f91, %f90, %f89;
	add.f32 	%f92, %f80, %f91;
	sub.f32 	%f93, %f23, %f42;
	fma.rn.f32 	%f94, %f93, 0f3BBB989D, 0f3F000000;
	cvt.sat.f32.f32 	%f95, %f94;
	fma.rm.f32 	%f96, %f95, %f47, %f46;
	add.f32 	%f97, %f96, 0fCB40007F;
	neg.f32 	%f98, %f97;
	fma.rn.f32 	%f99, %f93, 0f3FB8AA3B, %f98;
	fma.rn.f32 	%f100, %f93, 0f32A57060, %f99;
	mov.b32 	%r167, %f96;
	shl.b32 	%r168, %r167, 23;
	mov.b32 	%f101, %r168;
	ex2.approx.ftz.f32 	%f102, %f100;
	mul.f32 	%f103, %f102, %f101;
	add.f32 	%f104, %f92, %f103;
	sub.f32 	%f105, %f27, %f42;
	fma.rn.f32 	%f106, %f105, 0f3BBB989D, 0f3F000000;
	cvt.sat.f32.f32 	%f107, %f106;
	fma.rm.f32 	%f108, %f107, %f47, %f46;
	add.f32 	%f109, %f108, 0fCB40007F;
	neg.f32 	%f110, %f109;
	fma.rn.f32 	%f111, %f105, 0f3FB8AA3B, %f110;
	fma.rn.f32 	%f112, %f105, 0f32A57060, %f111;
	mov.b32 	%r169, %f108;
	shl.b32 	%r170, %r169, 23;
	mov.b32 	%f113, %r170;
	ex2.approx.ftz.f32 	%f114, %f112;
	mul.f32 	%f115, %f114, %f113;
	add.f32 	%f116, %f104, %f115;
	sub.f32 	%f117, %f31, %f42;
	fma.rn.f32 	%f118, %f117, 0f3BBB989D, 0f3F000000;
	cvt.sat.f32.f32 	%f119, %f118;
	fma.rm.f32 	%f120, %f119, %f47, %f46;
	add.f32 	%f121, %f120, 0fCB40007F;
	neg.f32 	%f122, %f121;
	fma.rn.f32 	%f123, %f117, 0f3FB8AA3B, %f122;
	fma.rn.f32 	%f124, %f117, 0f32A57060, %f123;
	mov.b32 	%r171, %f120;
	shl.b32 	%r172, %r171, 23;
	mov.b32 	%f125, %r172;
	ex2.approx.ftz.f32 	%f126, %f124;
	mul.f32 	%f127, %f126, %f125;
	add.f32 	%f128, %f116, %f127;
	mov.b32 	%r173, %f128;
	shfl.sync.bfly.b32	%r174|%p19, %r173, 16, 31, -1;
	mov.b32 	%f129, %r174;
	add.f32 	%f130, %f128, %f129;
	mov.b32 	%r175, %f130;
	shfl.sync.bfly.b32	%r176|%p20, %r175, 8, 31, -1;
	mov.b32 	%f131, %r176;
	add.f32 	%f132, %f130, %f131;
	mov.b32 	%r177, %f132;
	shfl.sync.bfly.b32	%r178|%p21, %r177, 4, 31, -1;
	mov.b32 	%f133, %r178;
	add.f32 	%f134, %f132, %f133;
	mov.b32 	%r179, %f134;
	shfl.sync.bfly.b32	%r180|%p22, %r179, 2, 31, -1;
	mov.b32 	%f135, %r180;
	add.f32 	%f136, %f134, %f135;
	mov.b32 	%r181, %f136;
	shfl.sync.bfly.b32	%r182|%p23, %r181, 1, 31, -1;
	mov.b32 	%f137, %r182;
	add.f32 	%f138, %f136, %f137;
	div.rn.f32 	%f139, %f55, %f138;
	div.rn.f32 	%f140, %f67, %f138;
	div.rn.f32 	%f141, %f79, %f138;
	div.rn.f32 	%f142, %f91, %f138;
	div.rn.f32 	%f143, %f103, %f138;
	div.rn.f32 	%f144, %f115, %f138;
	div.rn.f32 	%f145, %f127, %f138;
	mad.lo.s64 	%rd76, %rd79, %rd7, %rd11;
	shl.b64 	%rd77, %rd76, 2;
	add.s64 	%rd78, %rd12, %rd77;
	st.global.f32 	[%rd78], %f139;
	st.global.f32 	[%rd78+128], %f140;
	st.global.f32 	[%rd78+256], %f141;
	st.global.f32 	[%rd78+384], %f142;
	st.global.f32 	[%rd78+512], %f143;
	st.global.f32 	[%rd78+640], %f144;
	st.global.f32 	[%rd78+768], %f145;
	add.s64 	%rd79, %rd79, %rd13;
	setp.lt.s64 	%p24, %rd79, %rd26;
	@%p24 bra 	$L__BB538_4;
$L__BB538_5:
	ret;

}
	// .globl	_Z15SoftmaxWarpImplI22BroadcastScaleMaskLoadIffbLm4EiE11DirectStoreIffEfLi1ELi7ELi32ELi1ELb1EL9Algorithm0EEvT_T0_ll
.visible .entry _Z15SoftmaxWarpImplI22BroadcastScaleMaskLoadIffbLm4EiE11DirectStoreIffEfLi1ELi7ELi32ELi1ELb1EL9Algorithm0EEvT_T0_ll(
	.param .align 8 .b8 _Z15SoftmaxWarpImplI22BroadcastScaleMaskLoadIffbLm4EiE11DirectStoreIffEfLi1ELi7ELi32ELi1ELb1EL9Algorithm0EEvT_T0_ll_param_0[120],
	.param .align 8 .b8 _Z15SoftmaxWarpImplI22BroadcastScaleMaskLoadIffbLm4EiE11DirectStoreIffEfLi1ELi7ELi32ELi1ELb1EL9Algorithm0EEvT_T0_ll_param_1[16],
	.param .u64 _Z15SoftmaxWarpImplI22BroadcastScaleMaskLoadIffbLm4EiE11DirectStoreIffEfLi1ELi7ELi32ELi1ELb1EL9Algorithm0EEvT_T0_ll_param_2,
	.param .u64 _Z15SoftmaxWarpImplI22BroadcastScaleMaskLoadIffbLm4EiE11DirectStoreIffEfLi1ELi7ELi32ELi1ELb1EL9Algorithm0EEvT_T0_ll_param_3
)
{
	.reg .pred 	%p<63>;
	.reg .b16 	%rs<8>;
	.reg .b32 	%r<188>;
	.reg .b32 	%f<181>;
	.reg .b64 	%rd<84>;

	ld.param.u64 	%rd27, [_Z15SoftmaxWarpImplI22BroadcastScaleMaskLoadIffbLm4EiE11DirectStoreIffEfLi1ELi7ELi32ELi1ELb1EL9Algorithm0EEvT_T0_ll_param_1+8];
	ld.param.u64 	%rd26, [_Z15SoftmaxWarpImplI22BroadcastScaleMaskLoadIffbLm4EiE11DirectStoreIffEfLi1ELi7ELi32ELi1ELb1EL9Algorithm0EEvT_T0_ll_param_1];
	ld.param.v2.f32 	{%f38, %f39}, [_Z15SoftmaxWarpImplI22BroadcastScaleMaskLoadIffbLm4EiE11DirectStoreIffEfLi1ELi7ELi32ELi1ELb1EL9Algorithm0EEvT_T0_ll_param_0+112];
	ld.param.u64 	%rd25, [_Z15SoftmaxWarpImplI22BroadcastScaleMaskLoadIffbLm4EiE11DirectStoreIffEfLi1ELi7ELi32ELi1ELb1EL9Algorithm0EEvT_T0_ll_param_0+104];
	ld.param.v2.u32 	{%r14, %r15}, [_Z15SoftmaxWarpImplI22BroadcastScaleMaskLoadIffbLm4EiE11DirectStoreIffEfLi1ELi7ELi32ELi1ELb1EL9Algorithm0EEvT_T0_ll_param_0+88];
	ld.param.v2.u32 	{%r12, %r13}, [_Z15SoftmaxWarpImplI22BroadcastScaleMaskLoadIffbLm4EiE11DirectStoreIffEfLi1ELi7ELi32ELi1ELb1EL9Algorithm0EEvT_T0_ll_param_0+80];
	ld.param.v2.u32 	{%r10, %r11}, [_Z15SoftmaxWarpImplI22BroadcastScaleMaskLoadIffbLm4EiE11DirectStoreIffEfLi1ELi7ELi32ELi1ELb1EL9Algorithm0EEvT_T0_ll_param_0+64];
	ld.param.v2.u32 	{%r8, %r9}, [_Z15SoftmaxWarpImplI22BroadcastScaleMaskLoadIffbLm4EiE11DirectStoreIffEfLi1ELi7ELi32ELi1ELb1EL9Algorithm0EEvT_T0_ll_param_0+56];
	ld.param.u64 	%rd21, [_Z15SoftmaxWarpImplI22BroadcastScaleMaskLoadIffbLm4EiE11DirectStoreIffEfLi1ELi7ELi32ELi1ELb1EL9Algorithm0EEvT_T0_ll_param_0+40];
	ld.param.u64 	%rd20, [_Z15SoftmaxWarpImplI22BroadcastScaleMaskLoadIffbLm4EiE11DirectStoreIffEfLi1ELi7ELi32ELi1ELb1EL9Algorithm0EEvT_T0_ll_param_0+32];
	ld.param.u64 	%rd19, [_Z15SoftmaxWarpImplI22BroadcastScaleMaskLoadIffbLm4EiE11DirectStoreIffEfLi1ELi7ELi32ELi1ELb1EL9Algorithm0EEvT_T0_ll_param_0+24];
	ld.param.u64 	%rd18, [_Z15SoftmaxWarpImplI22BroadcastScaleMaskLoadIffbLm4EiE11DirectStoreIffEfLi1ELi7ELi32ELi1ELb1EL9Algorithm0EEvT_T0_ll_param_0+16];
	ld.param.u64 	%rd17, [_Z15SoftmaxWarpImplI22BroadcastScaleMaskLoadIffbLm4EiE11DirectStoreIffEfLi1ELi7ELi32ELi1ELb1EL9Algorithm0EEvT_T0_ll_param_0+8];
	ld.param.u64 	%rd16, [_Z15SoftmaxWarpImplI22BroadcastScaleMaskLoadIffbLm4EiE11DirectStoreIffEfLi1ELi7ELi32ELi1ELb1EL9Algorithm0EEvT_T0_ll_param_0];
	ld.param.u64 	%rd29, [_Z15SoftmaxWarpImplI22BroadcastScaleMaskLoadIffbLm4EiE11DirectStoreIffEfLi1ELi7ELi32ELi1ELb1EL9Algorithm0EEvT_T0_ll_param_3];
	cvta.to.global.u64 	%rd1, %rd16;
	cvta.to.global.u64 	%rd2, %rd17;
	setp.lt.s64 	%p1, %rd29, 225;
	@%p1 bra 	$L__BB539_2;
	mov.u64 	%rd30, $str;
	cvta.global.u64 	%rd31, %rd30;
	mov.u64 	%rd32, $str$1;
	cvta.global.u64 	%rd33, %rd32;
	mov.u64 	%rd34, __unnamed_525;
	cvta.global.u64 	%rd35, %rd34;
	{ // callseq 524, 0
	.param .b64 param0;
	st.param.b64 	[param0], %rd31;
	.param .b64 param1;
	st.param.b64 	[param1], %rd33;
	.param .b32 param2;
	st.param.b32 	[param2], 254;
	.param .b64 param3;
	st.param.b64 	[param3], %rd35;
	.param .b64 param4;
	st.param.b64 	[param4], 1;
	call.uni 
	__assertfail, 
	(
	param0, 
	param1, 
	param2, 
	param3, 
	param4
	);
	} // callseq 524
$L__BB539_2:
	ld.param.u64 	%rd81, [_Z15SoftmaxWarpImplI22BroadcastScaleMaskLoadIffbLm4EiE11DirectStoreIffEfLi1ELi7ELi32ELi1ELb1EL9Algorithm0EEvT_T0_ll_param_2];
	mov.u32 	%r16, %ctaid.x;
	mov.u32 	%r17, %ntid.y;
	mov.u32 	%r18, %tid.y;
	mad.lo.s32 	%r19, %r16, %r17, %r18;
	mov.u32 	%r20, %nctaid.x;
	mul.lo.s32 	%r7, %r20, %r17;
	cvt.s64.s32 	%rd83, %r19;
	setp.le.s64 	%p2, %rd81, %rd83;
	@%p2 bra 	$L__BB539_33;
	mov.u32 	%r21, %tid.x;
	cvt.u64.u32 	%rd4, %r21;
	add.s32 	%r22, %r21, 32;
	cvt.u64.u32 	%rd5, %r22;
	add.s32 	%r23, %r21, 64;
	cvt.u64.u32 	%rd6, %r23;
	add.s32 	%r24, %r21, 96;
	cvt.u64.u32 	%rd7, %r24;
	add.s32 	%r25, %r21, 128;
	cvt.u64.u32 	%rd8, %r25;
	add.s32 	%r26, %r21, 160;
	cvt.u64.u32 	%rd9, %r26;
	add.s32 	%r27, %r21, 192;
	cvt.u64.u32 	%rd10, %r27;
	cvt.s64.s32 	%rd11, %r7;
$L__BB539_4:
	setp.le.s64 	%p3, %rd29, %rd4;
	mul.lo.s64 	%rd13, %rd25, %rd83;
	mov.f32 	%f167, 0fFF800000;
	mov.f32 	%f170, %f167;
	@%p3 bra 	$L__BB539_6;
	setp.eq.s64 	%p4, %rd21, 1;
	setp.eq.s64 	%p5, %rd20, 1;
	setp.eq.s64 	%p6, %rd19, 1;
	setp.eq.s64 	%p7, %rd18, 1;
	add.s64 	%rd36, %rd13, %rd4;
	cvt.u32.u64 	%r28, %rd36;
	div.s32 	%r29, %r28, %r8;
	mul.lo.s32 	%r30, %r29, %r8;
	sub.s32 	%r31, %r28, %r30;
	div.s32 	%r32, %r31, %r9;
	mul.lo.s32 	%r33, %r32, %r9;
	sub.s32 	%r34, %r31, %r33;
	div.s32 	%r35, %r34, %r10;
	mul.lo.s32 	%r36, %r35, %r10;
	sub.s32 	%r37, %r34, %r36;
	selp.b32 	%r38, 0, %r29, %p7;
	selp.b32 	%r39, 0, %r32, %p6;
	selp.b32 	%r40, 0, %r35, %p5;
	selp.b32 	%r41, 0, %r37, %p4;
	mul.lo.s32 	%r42, %r12, %r38;
	mad.lo.s32 	%r43, %r13, %r39, %r42;
	mad.lo.s32 	%r44, %r14, %r40, %r43;
	mad.lo.s32 	%r45, %r15, %r41, %r44;
	shl.b64 	%rd37, %rd36, 32;
	shr.s64 	%rd38, %rd37, 30;
	add.s64 	%rd39, %rd1, %rd38;
	ld.global.f32 	%f41, [%rd39];
	cvt.s64.s32 	%rd40, %r45;
	add.s64 	%rd41, %rd2, %rd40;
	ld.global.u8 	%rs1, [%rd41];
	setp.eq.s16 	%p8, %rs1, 0;
	mul.f32 	%f42, %f41, %f39;
	selp.f32 	%f167, %f38, %f42, %p8;
	max.f32 	%f170, %f167, 0fFF800000;
$L__BB539_6:
	setp.le.s64 	%p9, %rd29, %rd5;
	mov.f32 	%f169, 0fFF800000;
	@%p9 bra 	$L__BB539_8;
	setp.eq.s64 	%p10, %rd21, 1;
	setp.eq.s64 	%p11, %rd20, 1;
	setp.eq.s64 	%p12, %rd19, 1;
	setp.eq.s64 	%p13, %rd18, 1;
	add.s64 	%rd42, %rd13, %rd5;
	cvt.u32.u64 	%r46, %rd42;
	div.s32 	%r47, %r46, %r8;
	mul.lo.s32 	%r48, %r47, %r8;
	sub.s32 	%r49, %r46, %r48;
	div.s32 	%r50, %r49, %r9;
	mul.lo.s32 	%r51, %r50, %r9;
	sub.s32 	%r52, %r49, %r51;
	div.s32 	%r53, %r52, %r10;
	mul.lo.s32 	%r54, %r53, %r10;
	sub.s32 	%r55, %r52, %r54;
	selp.b32 	%r56, 0, %r47, %p13;
	selp.b32 	%r57, 0, %r50, %p12;
	selp.b32 	%r58, 0, %r53, %p11;
	selp.b32 	%r59, 0, %r55, %p10;
	mul.lo.s32 	%r60, %r12, %r56;
	mad.lo.s32 	%r61, %r13, %r57, %r60;
	mad.lo.s32 	%r62, %r14, %r58, %r61;
	mad.lo.s32 	%r63, %r15, %r59, %r62;
	shl.b64 	%rd43, %rd42, 32;
	shr.s64 	%rd44, %rd43, 30;
	add.s64 	%rd45, %rd1, %rd44;
	ld.global.f32 	%f44, [%rd45];
	cvt.s64.s32 	%rd46, %r63;
	add.s64 	%rd47, %rd2, %rd46;
	ld.global.u8 	%rs2, [%rd47];
	setp.eq.s16 	%p14, %rs2, 0;
	mul.f32 	%f45, %f44, %f39;
	selp.f32 	%f169, %f38, %f45, %p14;
	max.f32 	%f170, %f170, %f169;
$L__BB539_8:
	setp.le.s64 	%p15, %rd29, %rd6;
	mov.f32 	%f171, 0fFF800000;
	@%p15 bra 	$L__BB539_10;
	setp.eq.s64 	%p16, %rd21, 1;
	setp.eq.s64 	%p17, %rd20, 1;
	setp.eq.s64 	%p18, %rd19, 1;
	setp.eq.s64 	%p19, %rd18, 1;
	add.s64 	%rd48, %rd13, %rd6;
	cvt.u32.u64 	%r64, %rd48;
	div.s32 	%r65, %r64, %r8;
	mul.lo.s32 	%r66, %r65, %r8;
	sub.s32 	%r67, %r64, %r66;
	div.s32 	%r68, %r67, %r9;
	mul.lo.s32 	%r69, %r68, %r9;
	sub.s32 	%r70, %r67, %r69;
	div.s32 	%r71, %r70, %r10;
	mul.lo.s32 	%r72, %r71, %r10;
	sub.s32 	%r73, %r70, %r72;
	selp.b32 	%r74, 0, %r65, %p19;
	selp.b32 	%r75, 0, %r68, %p18;
	selp.b32 	%r76, 0, %r71, %p17;
	selp.b32 	%r77, 0, %r73, %p16;
	mul.lo.s32 	%r78, %r12, %r74;
	mad.lo.s32 	%r79, %r13, %r75, %r78;
	mad.lo.s32 	%r80, %r14, %r76, %r79;
	mad.lo.s32 	%r81, %r15, %r77, %r80;
	shl.b64 	%rd49, %rd48, 32;
	shr.s64 	%rd50, %rd49, 30;
	add.s64 	%rd51, %rd1, %rd50;
	ld.global.f32 	%f47, [%rd51];
	cvt.s64.s32 	%rd52, %r81;
	add.s64 	%rd53, %rd2, %rd52;
	ld.global.u8 	%rs3, [%rd53];
	setp.eq.s16 	%p20, %rs3, 0;
	mul.f32 	%f48, %f47, %f39;
	selp.f32 	%f171, %f38, %f48, %p20;
	max.f32 	%f170, %f170, %f171;
$L__BB539_10:
	setp.le.s64 	%p21, %rd29, %rd7;
	mov.f32 	%f173, 0fFF800000;
	@%p21 bra 	$L__BB539_12;
	setp.eq.s64 	%p22, %rd21, 1;
	setp.eq.s64 	%p23, %rd20, 1;
	setp.eq.s64 	%p24, %rd19, 1;
	setp.eq.s64 	%p25, %rd18, 1;
	add.s64 	%rd54, %rd13, %rd7;
	cvt.u32.u64 	%r82, %rd54;
	div.s32 	%r83, %r82, %r8;
	mul.lo.s32 	%r84, %r83, %r8;
	sub.s32 	%r85, %r82, %r84;
	div.s32 	%r86, %r85, %r9;
	mul.lo.s32 	%r87, %r86, %r9;
	sub.s32 	%r88, %r85, %r87;
	div.s32 	%r89, %r88, %r10;
	mul.lo.s32 	%r90, %r89, %r10;
	sub.s32 	%r91, %r88, %r90;
	selp.b32 	%r92, 0, %r83, %p25;
	selp.b32 	%r93, 0, %r86, %p24;
	selp.b32 	%r94, 0, %r89, %p23;
	selp.b32 	%r95, 0, %r91, %p22;
	mul.lo.s32 	%r96, %r12, %r92;
	mad.lo.s32 	%r97, %r13, %r93, %r96;
	mad.lo.s32 	%r98, %r14, %r94, %r97;
	mad.lo.s32 	%r99, %r15, %r95, %r98;
	shl.b64 	%rd55, %rd54, 32;
	shr.s64 	%rd56, %rd55, 30;
	add.s64 	%rd57, %rd1, %rd56;
	ld.global.f32 	%f50, [%rd57];
	cvt.s64.s32 	%rd58, %r99;
	add.s64 	%rd59, %rd2, %rd58;
	ld.global.u8 	%rs4, [%rd59];
	setp.eq.s16 	%p26, %rs4, 0;
	mul.f32 	%f51, %f50, %f39;
	selp.f32 	%f173, %f38, %f51, %p26;
	max.f32 	%f170, %f170, %f173;
$L__BB539_12:
	setp.le.s64 	%p27, %rd29, %rd8;
	mov.f32 	%f175, 0fFF800000;
	@%p27 bra 	$L__BB539_14;
	setp.eq.s64 	%p28, %rd21, 1;
	setp.eq.s64 	%p29, %rd20, 1;
	setp.eq.s64 	%p30, %rd19, 1;
	setp.eq.s64 	%p31, %rd18, 1;
	add.s64 	%rd60, %rd13, %rd8;
	cvt.u32.u64 	%r100, %rd60;
	div.s32 	%r101, %r100, %r8;
	mul.lo.s32 	%r102, %r101, %r8;
	sub.s32 	%r103, %r100, %r102;
	div.s32 	%r104, %r103, %r9;
	mul.lo.s32 	%r105, %r104, %r9;
	sub.s32 	%r106, %r103, %r105;
	div.s32 	%r107, %r106, %r10;
	mul.lo.s32 	%r108, %r107, %r10;
	sub.s32 	%r109, %r106, %r108;
	selp.b32 	%r110, 0, %r101, %p31;
	selp.b32 	%r111, 0, %r104, %p30;
	selp.b32 	%r112, 0, %r107, %p29;
	selp.b32 	%r113, 0, %r109, %p28;
	mul.lo.s32 	%r114, %r12, %r110;
	mad.lo.s32 	%r115, %r13, %r111, %r114;
	mad.lo.s32 	%r116, %r14, %r112, %r115;
	mad.lo.s32 	%r117, %r15, %r113, %r116;
	shl.b64 	%rd61, %rd60, 32;
	shr.s64 	%rd62, %rd61, 30;
	add.s64 	%rd63, %rd1, %rd62;
	ld.global.f32 	%f53, [%rd63];
	cvt.s64.s32 	%rd64, %r117;
	add.s64 	%rd65, %rd2, %rd64;
	ld.global.u8 	%rs5, [%rd65];
	setp.eq.s16 	%p32, %rs5, 0;
	mul.f32 	%f54, %f53, %f39;
	selp.f32 	%f175, %f38, %f54, %p32;
	max.f32 	%f170, %f170, %f175;
$L__BB539_14:
	setp.le.s64 	%p33, %rd29, %rd9;
	mov.f32 	%f177, 0fFF800000;
	@%p33 bra 	$L__BB539_16;
	setp.eq.s64 	%p34, %rd21, 1;
	setp.eq.s64 	%p35, %rd20, 1;
	setp.eq.s64 	%p36, %rd19, 1;
	setp.eq.s64 	%p37, %rd18, 1;
	add.s64 	%rd66, %rd13, %rd9;
	cvt.u32.u64 	%r118, %rd66;
	div.s32 	%r119, %r118, %r8;
	mul.lo.s32 	%r120, %r119, %r8;
	sub.s32 	%r121, %r118, %r120;
	div.s32 	%r122, %r121, %r9;
	mul.lo.s32 	%r123, %r122, %r9;
	sub.s32 	%r124, %r121, %r123;
	div.s32 	%r125, %r124, %r10;
	mul.lo.s32 	%r126, %r125, %r10;
	sub.s32 	%r127, %r124, %r126;
	selp.b32 	%r128, 0, %r119, %p37;
	selp.b32 	%r129, 0, %r122, %p36;
	selp.b32 	%r130, 0, %r125, %p35;
	selp.b32 	%r131, 0, %r127, %p34;
	mul.lo.s32 	%r132, %r12, %r128;
	mad.lo.s32 	%r133, %r13, %r129, %r132;
	mad.lo.s32 	%r134, %r14, %r130, %r133;
	mad.lo.s32 	%r135, %r15, %r131, %r134;
	shl.b64 	%rd67, %rd66, 32;
	shr.s64 	%rd68, %rd67, 30;
	add.s64 	%rd69, %rd1, %rd68;
	ld.global.f32 	%f56, [%rd69];
	cvt.s64.s32 	%rd70, %r135;
	add.s64 	%rd71, %rd2, %rd70;
	ld.global.u8 	%rs6, [%rd71];
	setp.eq.s16 	%p38, %rs6, 0;
	mul.f32 	%f57, %f56, %f39;
	selp.f32 	%f177, %f38, %f57, %p38;
	max.f32 	%f170, %f170, %f177;
$L__BB539_16:
	setp.le.s64 	%p39, %rd29, %rd10;
	mov.f32 	%f179, 0fFF800000;
	@%p39 bra 	$L__BB539_18;
	setp.eq.s64 	%p40, %rd21, 1;
	setp.eq.s64 	%p41, %rd20, 1;
	setp.eq.s64 	%p42, %rd19, 1;
	setp.eq.s64 	%p43, %rd18, 1;
	add.s64 	%rd72, %rd13, %rd10;
	cvt.u32.u64 	%r136, %rd72;
	div.s32 	%r137, %r136, %r8;
	mul.lo.s32 	%r138, %r137, %r8;
	sub.s32 	%r139, %r136, %r138;
	div.s32 	%r140, %r139, %r9;
	mul.lo.s32 	%r141, %r140, %r9;
	sub.s32 	%r142, %r139, %r141;
	div.s32 	%r143, %r142, %r10;
	mul.lo.s32 	%r144, %r143, %r10;
	sub.s32 	%r145, %r142, %r144;
	selp.b32 	%r146, 0, %r137, %p43;
	selp.b32 	%r147, 0, %r140, %p42;
	selp.b32 	%r148, 0, %r143, %p41;
	selp.b32 	%r149, 0, %r145, %p40;
	mul.lo.s32 	%r150, %r12, %r146;
	mad.lo.s32 	%r151, %r13, %r147, %r150;
	mad.lo.s32 	%r152, %r14, %r148, %r151;
	mad.lo.s32 	%r153, %r15, %r149, %r152;
	shl.b64 	%rd73, %rd72, 32;
	shr.s64 	%rd74, %rd73, 30;
	add.s64 	%rd75, %rd1, %rd74;
	ld.global.f32 	%f59, [%rd75];
	cvt.s64.s32 	%rd76, %r153;
	add.s64 	%rd77, %rd2, %rd76;
	ld.global.u8 	%rs7, [%rd77];
	setp.eq.s16 	%p44, %rs7, 0;
	mul.f32 	%f60, %f59, %f39;
	selp.f32 	%f179, %f38, %f60, %p44;
	max.f32 	%f170, %f170, %f179;
$L__BB539_18:
	setp.le.s64 	%p45, %rd29, %rd4;
	mov.b32 	%r154, %f170;
	shfl.sync.bfly.b32	%r155|%p46, %r154, 16, 31, -1;
	mov.b32 	%f61, %r155;
	max.f32 	%f62, %f170, %f61;
	mov.b32 	%r156, %f62;
	shfl.sync.bfly.b32	%r157|%p47, %r156, 8, 31, -1;
	mov.b32 	%f63, %r157;
	max.f32 	%f64, %f62, %f63;
	mov.b32 	%r158, %f64;
	shfl.sync.bfly.b32	%r159|%p48, %r158, 4, 31, -1;
	mov.b32 	%f65, %r159;
	max.f32 	%f66, %f64, %f65;
	mov.b32 	%r160, %f66;
	shfl.sync.bfly.b32	%r161|%p49, %r160, 2, 31, -1;
	mov.b32 	%f67, %r161;
	max.f32 	%f68, %f66, %f67;
	mov.b32 	%r162, %f68;
	shfl.sync.bfly.b32	%r163|%p50, %r162, 1, 31, -1;
	mov.b32 	%f69, %r163;
	max.f32 	%f70, %f68, %f69;
	sub.f32 	%f71, %f167, %f70;
	fma.rn.f32 	%f72, %f71, 0f3BBB989D, 0f3F000000;
	cvt.sat.f32.f32 	%f73, %f72;
	mov.f32 	%f74, 0f4B400001;
	mov.f32 	%f75, 0f437C0000;
	fma.rm.f32 	%f76, %f73, %f75, %f74;
	add.f32 	%f77, %f76, 0fCB40007F;
	neg.f32 	%f78, %f77;
	fma.rn.f32 	%f79, %f71, 0f3FB8AA3B, %f78;
	fma.rn.f32 	%f80, %f71, 0f32A57060, %f79;
	mov.b32 	%r164, %f76;
	shl.b32 	%r165, %r164, 23;
	mov.b32 	%f81, %r165;
	ex2.approx.ftz.f32 	%f82, %f80;
	mul.f32 	%f83, %f82, %f81;
	add.f32 	%f84, %f83, 0f00000000;
	sub.f32 	%f85, %f169, %f70;
	fma.rn.f32 	%f86, %f85, 0f3BBB989D, 0f3F000000;
	cvt.sat.f32.f32 	%f87, %f86;
	fma.rm.f32 	%f88, %f87, %f75, %f74;
	add.f32 	%f89, %f88, 0fCB40007F;
	neg.f32 	%f90, %f89;
	fma.rn.f32 	%f91, %f85, 0f3FB8AA3B, %f90;
	fma.rn.f32 	%f92, %f85, 0f32A57060, %f91;
	mov.b32 	%r166, %f88;
	shl.b32 	%r167, %r166, 23;
	mov.b32 	%f93, %r167;
	ex2.approx.ftz.f32 	%f94, %f92;
	mul.f32 	%f95, %f94, %f93;
	add.f32 	%f96, %f84, %f95;
	sub.f32 	%f97, %f171, %f70;
	fma.rn.f32 	%f98, %f97, 0f3BBB989D, 0f3F000000;
	cvt.sat.f32.f32 	%f99, %f98;
	fma.rm.f32 	%f100, %f99, %f75, %f74;
	add.f32 	%f101, %f100, 0fCB40007F;
	neg.f32 	%f102, %f101;
	fma.rn.f32 	%f103, %f97, 0f3FB8AA3B, %f102;
	fma.rn.f32 	%f104, %f97, 0f32A57060, %f103;
	mov.b32 	%r168, %f100;
	shl.b32 	%r169, %r168, 23;
	mov.b32 	%f105, %r169;
	ex2.approx.ftz.f32 	%f106, %f104;
	mul.f32 	%f107, %f106, %f105;
	add.f32 	%f108, %f96, %f107;
	sub.f32 	%f109, %f173, %f70;
	fma.rn.f32 	%f110, %f109, 0f3BBB989D, 0f3F000000;
	cvt.sat.f32.f32 	%f111, %f110;
	fma.rm.f32 	%f112, %f111, %f75, %f74;
	add.f32 	%f113, %f112, 0fCB40007F;
	neg.f32 	%f114, %f113;
	fma.rn.f32 	%f115, %f109, 0f3FB8AA3B, %f114;
	fma.rn.f32 	%f116, %f109, 0f32A57060, %f115;
	mov.b32 	%r170, %f112;
	shl.b32 	%r171, %r170, 23;
	mov.b32 	%f117, %r171;
	ex2.approx.ftz.f32 	%f118, %f116;
	mul.f32 	%f119, %f118, %f117;
	add.f32 	%f120, %f108, %f119;
	sub.f32 	%f121, %f175, %f70;
	fma.rn.f32 	%f122, %f121, 0f3BBB989D, 0f3F000000;
	cvt.sat.f32.f32 	%f123, %f122;
	fma.rm.f32 	%f124, %f123, %f75, %f74;
	add.f32 	%f125, %f124, 0fCB40007F;
	neg.f32 	%f126, %f125;
	fma.rn.f32 	%f127, %f121, 0f3FB8AA3B, %f126;
	fma.rn.f32 	%f128, %f121, 0f32A57060, %f127;
	mov.b32 	%r172, %f124;
	shl.b32 	%r173, %r172, 23;
	mov.b32 	%f129, %r173;
	ex2.approx.ftz.f32 	%f130, %f128;
	mul.f32 	%f131, %f130, %f129;
	add.f32 	%f132, %f120, %f131;
	sub.f32 	%f133, %f177, %f70;
	fma.rn.f32 	%f134, %f133, 0f3BBB989D, 0f3F000000;
	cvt.sat.f32.f32 	%f135, %f134;
	fma.rm.f32 	%f136, %f135, %f75, %f74;
	add.f32 	%f137, %f136, 0fCB40007F;
	neg.f32 	%f138, %f137;
	fma.rn.f32 	%f139, %f133, 0f3FB8AA3B, %f138;
	fma.rn.f32 	%f140, %f133, 0f32A57060, %f139;
	mov.b32 	%r174, %f136;
	shl.b32 	%r175, %r174, 23;
	mov.b32 	%f141, %r175;
	ex2.approx.ftz.f32 	%f142, %f140;
	mul.f32 	%f143, %f142, %f141;
	add.f32 	%f144, %f132, %f143;
	sub.f32 	%f145, %f179, %f70;
	fma.rn.f32 	%f146, %f145, 0f3BBB989D, 0f3F000000;
	cvt.sat.f32.f32 	%f147, %f146;
	fma.rm.f32 	%f148, %f147, %f75, %f74;
	add.f32 	%f149, %f148, 0fCB40007F;
	neg.f32 	%f150, %f149;
	fma.rn.f32 	%f151, %f145, 0f3FB8AA3B, %f150;
	fma.rn.f32 	%f152, %f145, 0f32A57060, %f151;
	mov.b32 	%r176, %f148;
	shl.b32 	%r177, %r176, 23;
	mov.b32 	%f153, %r177;
	ex2.approx.ftz.f32 	%f154, %f152;
	mul.f32 	%f155, %f154, %f153;
	add.f32 	%f156, %f144, %f155;
	mov.b32 	%r178, %f156;
	shfl.sync.bfly.b32	%r179|%p51, %r178, 16, 31, -1;
	mov.b32 	%f157, %r179;
	add.f32 	%f158, %f156, %f157;
	mov.b32 	%r180, %f158;
	shfl.sync.bfly.b32	%r181|%p52, %r180, 8, 31, -1;
	mov.b32 	%f159, %r181;
	add.f32 	%f160, %f158, %f159;
	mov.b32 	%r182, %f160;
	shfl.sync.bfly.b32	%r183|%p53, %r182, 4, 31, -1;
	mov.b32 	%f161, %r183;
	add.f32 	%f162, %f160, %f161;
	mov.b32 	%r184, %f162;
	shfl.sync.bfly.b32	%r185|%p54, %r184, 2, 31, -1;
	mov.b32 	%f163, %r185;
	add.f32 	%f164, %f162, %f163;
	mov.b32 	%r186, %f164;
	shfl.sync.bfly.b32	%r187|%p55, %r186, 1, 31, -1;
	mov.b32 	%f165, %r187;
	add.f32 	%f166, %f164, %f165;
	div.rn.f32 	%f31, %f83, %f166;
	div.rn.f32 	%f32, %f95, %f166;
	div.rn.f32 	%f33, %f107, %f166;
	div.rn.f32 	%f34, %f119, %f166;
	div.rn.f32 	%f35, %f131, %f166;
	div.rn.f32 	%f36, %f143, %f166;
	div.rn.f32 	%f37, %f155, %f166;
	mad.lo.s64 	%rd78, %rd83, %rd27, %rd4;
	cvta.to.global.u64 	%rd79, %rd26;
	shl.b64 	%rd80, %rd78, 2;
	add.s64 	%rd14, %rd79, %rd80;
	@%p45 bra 	$L__BB539_20;
	st.global.f32 	[%rd14], %f31;
$L__BB539_20:
	setp.le.s64 	%p56, %rd29, %rd5;
	@%p56 bra 	$L__BB539_22;
	st.global.f32 	[%rd14+128], %f32;
$L__BB539_22:
	setp.le.s64 	%p57, %rd29, %rd6;
	@%p57 bra 	$L__BB539_24;
	st.global.f32 	[%rd14+256], %f33;
$L__BB539_24:
	setp.le.s64 	%p58, %rd29, %rd7;
	@%p58 bra 	$L__BB539_26;
	st.global.f32 	[%rd14+384], %f34;
$L__BB539_26:
	setp.le.s64 	%p59, %rd29, %rd8;
	@%p59 bra 	$L__BB539_28;
	st.global.f32 	[%rd14+512], %f35;
$L__BB539_28:
	setp.le.s64 	%p60, %rd29, %rd9;
	@%p60 bra 	$L__BB539_30;
	st.global.f32 	[%rd14+640], %f36;
$L__BB539_30:
	setp.le.s64 	%p61, %rd29, %rd10;
	@%p61 bra 	$L__BB539_32;
	st.global.f32 	[%rd14+768], %f37;
$L__BB539_32:
	ld.param.u64 	%rd82, [_Z15SoftmaxWarpImplI22BroadcastScaleMaskLoadIffbLm4EiE11DirectStoreIffEfLi1ELi7ELi32ELi1ELb1EL9Algorithm0EEvT_T0_ll_param_2];
	add.s64 	%rd83, %rd83, %rd11;
	setp.lt.s64 	%p62, %rd83, %rd82;
	@%p62 bra 	$L__BB539_4;
$L__BB539_33:
	ret;

}
	// .globl	_Z15SoftmaxWarpImplI22BroadcastScaleMaskLoadIffbLm4EiE11DirectStoreIffEfLi1ELi8ELi32ELi1ELb0EL9Algorithm0EEvT_T0_ll
.visible .entry _Z15SoftmaxWarpImplI22BroadcastScaleMaskLoadIffbLm4EiE11DirectStoreIffEfLi1ELi8ELi32ELi1ELb0EL9Algorithm0EEvT_T0_ll(
	.param .align 8 .b8 _Z15SoftmaxWarpImplI22BroadcastScaleMaskLoadIffbLm4EiE11DirectStoreIffEfLi1ELi8ELi32ELi1ELb0EL9Algorithm0EEvT_T0_ll_param_0[120],
	.param .align 8 .b8 _Z15SoftmaxWarpImplI22BroadcastScaleMaskLoadIffbLm4EiE11DirectStoreIffEfLi1ELi8ELi32ELi1ELb0EL9Algorithm0EEvT_T0_ll_param_1[16],
	.param .u64 _Z15SoftmaxWarpImplI22BroadcastScaleMaskLoadIffbLm4EiE11DirectStoreIffEfLi1ELi8ELi32ELi1ELb0EL9Algorithm0EEvT_T0_ll_param_2,
	.param .u64 _Z15SoftmaxWarpImplI22BroadcastScaleMaskLoadIffbLm4EiE11DirectStoreIffEfLi1ELi8ELi32ELi1ELb0EL9Algorithm0EEvT_T0_ll_param_3
)
{
	.reg .pred 	%p<26>;
	.reg .b16 	%rs<9>;
	.reg .b32 	%r<203>;
	.reg .b32 	%f<163>;
	.reg .b64 	%rd<86>;

	ld.param.v2.f32 	{%f3, %f4}, [_Z15SoftmaxWarpImplI22BroadcastScaleMaskLoadIffbLm4EiE11DirectStoreIffEfLi1ELi8ELi32ELi1ELb0EL9Algorithm0EEvT_T0_ll_param_0+112];
	ld.param.u64 	%rd25, [_Z15SoftmaxWarpImplI22BroadcastScaleMaskLoadIffbLm4EiE11DirectStoreIffEfLi1ELi8ELi32ELi1ELb0EL9Algorithm0EEvT_T0_ll_param_0+104];
	ld.param.v2.u32 	{%r15, %r16}, [_Z15SoftmaxWarpImplI22BroadcastScaleMaskLoadIffbLm4EiE11DirectStoreIffEfLi1ELi8ELi32ELi1ELb0EL9Algorithm0EEvT_T0_ll_param_0+88];
	ld.param.v2.u32 	{%r13, %r14}, [_Z15SoftmaxWarpImplI22BroadcastScaleMaskLoadIffbLm4EiE11DirectStoreIffEfLi1ELi8ELi32ELi1ELb0EL9Algorithm0EEvT_T0_ll_param_0+80];
	ld.param.v2.u32 	{%r11, %r12}, [_Z15SoftmaxWarpImplI22BroadcastScaleMaskLoadIffbLm4EiE11DirectStoreIffEfLi1ELi8ELi32ELi1ELb0EL9Algorithm0EEvT_T0_ll_param_0+64];
	ld.param.v2.u32 	{%r9, %r10}, [_Z15SoftmaxWarpImplI22BroadcastScaleMaskLoadIffbLm4EiE11DirectStoreIffEfLi1ELi8ELi32ELi1ELb0EL9Algorithm0EEvT_T0_ll_param_0+56];
	ld.param.u64 	%rd21, [_Z15SoftmaxWarpImplI22BroadcastScaleMaskLoadIffbLm4EiE11DirectStoreIffEfLi1ELi8ELi32ELi1ELb0EL9Algorithm0EEvT_T0_ll_param_0+40];
	ld.param.u64 	%rd20, [_Z15SoftmaxWarpImplI22BroadcastScaleMaskLoadIffbLm4EiE11DirectStoreIffEfLi1ELi8ELi32ELi1ELb0EL9Algorithm0EEvT_T0_ll_param_0+32];
	ld.param.u64 	%rd19, [_Z15SoftmaxWarpImplI22BroadcastScaleMaskLoadIffbLm4EiE11DirectStoreIffEfLi1ELi8ELi32ELi1ELb0EL9Algorithm0EEvT_T0_ll_param_0+24];
	ld.param.u64 	%rd18, [_Z15SoftmaxWarpImplI22BroadcastScaleMaskLoadIffbLm4EiE11DirectStoreIffEfLi1ELi8ELi32ELi1ELb0EL9Algorithm0EEvT_T0_ll_param_0+16];
	ld.param.u64 	%rd17, [_Z15SoftmaxWarpImplI22BroadcastScaleMaskLoadIffbLm4EiE11DirectStoreIffEfLi1ELi8ELi32ELi1ELb0EL9Algorithm0EEvT_T0_ll_param_0+8];
	ld.param.u64 	%rd16, [_Z15SoftmaxWarpImplI22BroadcastScaleMaskLoadIffbLm4EiE11DirectStoreIffEfLi1ELi8ELi32ELi1ELb0EL9Algorithm0EEvT_T0_ll_param_0];
	ld.param.u64 	%rd6, [_Z15SoftmaxWarpImplI22BroadcastScaleMaskLoadIffbLm4EiE11DirectStoreIffEfLi1ELi8ELi32ELi1ELb0EL9Algorithm0EEvT_T0_ll_param_1];
	ld.param.u64 	%rd7, [_Z15SoftmaxWarpImplI22BroadcastScaleMaskLoadIffbLm4EiE11DirectStoreIffEfLi1ELi8ELi32ELi1ELb0EL9Algorithm0EEvT_T0_ll_param_1+8];
	ld.param.u64 	%rd26, [_Z15SoftmaxWarpImplI22BroadcastScaleMaskLoadIffbLm4EiE11DirectStoreIffEfLi1ELi8ELi32ELi1ELb0EL9Algorithm0EEvT_T0_ll_param_2];
	ld.param.u64 	%rd27, [_Z15SoftmaxWarpImplI22BroadcastScaleMaskLoadIffbLm4EiE11DirectStoreIffEfLi1ELi8ELi32ELi1ELb0EL9Algorithm0EEvT_T0_ll_param_3];
	setp.lt.s64 	%p1, %rd27, 257;
	@%p1 bra 	$L__BB540_2;
	mov.u64 	%rd28, $str;
	cvta.global.u64 	%rd29, %rd28;
	mov.u64 	%rd30, $str$1;
	cvta.global.u64 	%rd31, %rd30;
	mov.u64 	%rd32, __unnamed_526;
	cvta.global.u64 	%rd33, %rd32;
	{ // callseq 525, 0
	.param .b64 param0;
	st.param.b64 	[param0], %rd29;
	.param .b64 param1;
	st.param.b64 	[param1], %rd31;
	.param .b32 param2;
	st.param.b32 	[param2], 254;
	.param .b64 param3;
	st.param.b64 	[param3], %rd33;
	.param .b64 param4;
	st.param.b64 	[param4], 1;
	call.uni 
	__assertfail, 
	(
	param0, 
	param1, 
	param2, 
	param3, 
	param4
	);
	} // callseq 525
$L__BB540_2:
	mov.u32 	%r17, %ctaid.x;
	mov.u32 	%r18, %ntid.y;
	mov.u32 	%r19, %tid.y;
	mad.lo.s32 	%r20, %r17, %r18, %r19;
	mov.u32 	%r21, %nctaid.x;
	mul.lo.s32 	%r8, %r21, %r18;
	cvt.s64.s32 	%rd85, %r20;
	setp.le.s64 	%p2, %rd26, %rd85;
	@%p2 bra 	$L__BB540_5;
	cvta.to.global.u64 	%rd9, %rd16;
	cvta.to.global.u64 	%rd10, %rd17;
	mov.u32 	%r22, %tid.x;
	cvt.u64.u32 	%rd11, %r22;
	cvta.to.global.u64 	%rd12, %rd6;
	cvt.s64.s32 	%rd13, %r8;
$L__BB540_4:
	setp.eq.s64 	%p3, %rd21, 1;
	setp.eq.s64 	%p4, %rd20, 1;
	setp.eq.s64 	%p5, %rd19, 1;
	setp.eq.s64 	%p6, %rd18, 1;
	mad.lo.s64 	%rd34, %rd25, %rd85, %rd11;
	cvt.u32.u64 	%r23, %rd34;
	div.s32 	%r24, %r23, %r9;
	mul.lo.s32 	%r25, %r24, %r9;
	sub.s32 	%r26, %r23, %r25;
	div.s32 	%r27, %r26, %r10;
	mul.lo.s32 	%r28, %r27, %r10;
	sub.s32 	%r29, %r26, %r28;
	div.s32 	%r30, %r29, %r11;
	mul.lo.s32 	%r31, %r30, %r11;
	sub.s32 	%r32, %r29, %r31;
	selp.b32 	%r33, 0, %r24, %p6;
	selp.b32 	%r34, 0, %r27, %p5;
	selp.b32 	%r35, 0, %r30, %p4;
	selp.b32 	%r36, 0, %r32, %p3;
	mul.lo.s32 	%r37, %r13, %r33;
	mad.lo.s32 	%r38, %r14, %r34, %r37;
	mad.lo.s32 	%r39, %r15, %r35, %r38;
	mad.lo.s32 	%r40, %r16, %r36, %r39;
	shl.b64 	%rd35, %rd34, 32;
	shr.s64 	%rd36, %rd35, 30;
	add.s64 	%rd37, %rd9, %rd36;
	ld.global.f32 	%f5, [%rd37];
	cvt.s64.s32 	%rd38, %r40;
	add.s64 	%rd39, %rd10, %rd38;
	ld.global.u8 	%rs1, [%rd39];
	setp.eq.s16 	%p7, %rs1, 0;
	mul.f32 	%f6, %f5, %f4;
	selp.f32 	%f7, %f3, %f6, %p7;
	max.f32 	%f8, %f7, 0fFF800000;
	add.s64 	%rd40, %rd34, 32;
	cvt.u32.u64 	%r41, %rd40;
	div.s32 	%r42, %r41, %r9;
	mul.lo.s32 	%r43, %r42, %r9;
	sub.s32 	%r44, %r41, %r43;
	div.s32 	%r45, %r44, %r10;
	mul.lo.s32 	%r46, %r45, %r10;
	sub.s32 	%r47, %r44, %r46;
	div.s32 	%r48, %r47, %r11;
	mul.lo.s32 	%r49, %r48, %r11;
	sub.s32 	%r50, %r47, %r49;
	selp.b32 	%r51, 0, %r42, %p6;
	selp.b32 	%r52, 0, %r45, %p5;
	selp.b32 	%r53, 0, %r48, %p4;
	selp.b32 	%r54, 0, %r50, %p3;
	mul.lo.s32 	%r55, %r13, %r51;
	mad.lo.s32 	%r56, %r14, %r52, %r55;
	mad.lo.s32 	%r57, %r15, %r53, %r56;
	mad.lo.s32 	%r58, %r16, %r54, %r57;
	shl.b64 	%rd41, %rd40, 32;
	shr.s64 	%rd42, %rd41, 30;
	add.s64 	%rd43, %rd9, %rd42;
	ld.global.f32 	%f9, [%rd43];
	cvt.s64.s32 	%rd44, %r58;
	add.s64 	%rd45, %rd10, %rd44;
	ld.global.u8 	%rs2, [%rd45];
	setp.eq.s16 	%p8, %rs2, 0;
	mul.f32 	%f10, %f9, %f4;
	selp.f32 	%f11, %f3, %f10, %p8;
	max.f32 	%f12, %f8, %f11;
	add.s64 	%rd46, %rd34, 64;
	cvt.u32.u64 	%r59, %rd46;
	div.s32 	%r60, %r59, %r9;
	mul.lo.s32 	%r61, %r60, %r9;
	sub.s32 	%r62, %r59, %r61;
	div.s32 	%r63, %r62, %r10;
	mul.lo.s32 	%r64, %r63, %r10;
	sub.s32 	%r65, %r62, %r64;
	div.s32 	%r66, %r65, %r11;
	mul.lo.s32 	%r67, %r66, %r11;
	sub.s32 	%r68, %r65, %r67;
	selp.b32 	%r69, 0, %r60, %p6;
	selp.b32 	%r70, 0, %r63, %p5;
	selp.b32 	%r71, 0, %r66, %p4;
	selp.b32 	%r72, 0, %r68, %p3;
	mul.lo.s32 	%r73, %r13, %r69;
	mad.lo.s32 	%r74, %r14, %r70, %r73;
	mad.lo.s32 	%r75, %r15, %r71, %r74;
	mad.lo.s32 	%r76, %r16, %r72, %r75;
	shl.b64 	%rd47, %rd46, 32;
	shr.s64 	%rd48, %rd47, 30;
	add.s64 	%rd49, %rd9, %rd48;
	ld.global.f32 	%f13, [%rd49];
	cvt.s64.s32 	%rd50, %r76;
	add.s64 	%rd51, %rd10, %rd50;
	ld.global.u8 	%rs3, [%rd51];
	setp.eq.s16 	%p9, %rs3, 0;
	mul.f32 	%f14, %f13, %f4;
	selp.f32 	%f15, %f3, %f14, %p9;
	max.f32 	%f16, %f12, %f15;
	add.s64 	%rd52, %rd34, 96;
	cvt.u32.u64 	%r77, %rd52;
	div.s32 	%r78, %r77, %r9;
	mul.lo.s32 	%r79, %r78, %r9;
	sub.s32 	%r80, %r77, %r79;
	div.s32 	%r81, %r80, %r10;
	mul.lo.s32 	%r82, %r81, %r10;
	sub.s32 	%r83, %r80, %r82;
	div.s32 	%r84, %r83, %r11;
	mul.lo.s32 	%r85, %r84, %r11;
	sub.s32 	%r86, %r83, %r85;
	selp.b32 	%r87, 0, %r78, %p6;
	selp.b32 	%r88, 0, %r81, %p5;
	selp.b32 	%r89, 0, %r84, %p4;
	selp.b32 	%r90, 0, %r86, %p3;
	mul.lo.s32 	%r91, %r13, %r87;
	mad.lo.s32 	%r92, %r14, %r88, %r91;
	mad.lo.s32 	%r93, %r15, %r89, %r92;
	mad.lo.s32 	%r94, %r16, %r90, %r93;
	shl.b64 	%rd53, %rd52, 32;
	shr.s64 	%rd54, %rd53, 30;
	add.s64 	%rd55, %rd9, %rd54;
	ld.global.f32 	%f17, [%rd55];
	cvt.s64.s32 	%rd56, %r94;
	add.s64 	%rd57, %rd10, %rd56;
	ld.global.u8 	%rs4, [%rd57];
	setp.eq.s16 	%p10, %rs4, 0;
	mul.f32 	%f18, %f17, %f4;
	selp.f32 	%f19, %f3, %f18, %p10;
	max.f32 	%f20, %f16, %f19;
	add.s64 	%rd58, %rd34, 128;
	cvt.u32.u64 	%r95, %rd58;
	div.s32 	%r96, %r95, %r9;
	mul.lo.s32 	%r97, %r96, %r9;
	sub.s32 	%r98, %r95, %r97;
	div.s32 	%r99, %r98, %r10;
	mul.lo.s32 	%r100, %r99, %r10;
	sub.s32 	%r101, %r98, %r100;
	div.s32 	%r102, %r101, %r11;
	mul.lo.s32 	%r103, %r102, %r11;
	sub.s32 	%r104, %r101, %r103;
	selp.b32 	%r105, 0, %r96, %p6;
	selp.b32 	%r106, 0, %r99, %p5;
	selp.b32 	%r107, 0, %r102, %p4;
	selp.b32 	%r108, 0, %r104, %p3;
	mul.lo.s32 	%r109, %r13, %r105;
	mad.lo.s32 	%r110, %r14, %r106, %r109;
	mad.lo.s32 	%r111, %r15, %r107, %r110;
	mad.lo.s32 	%r112, %r16, %r108, %r111;
	shl.b64 	%rd59, %rd58, 32;
	shr.s64 	%rd60, %rd59, 30;
	add.s64 	%rd61, %rd9, %rd60;
	ld.global.f32 	%f21, [%rd61];
	cvt.s64.s32 	%rd62, %r112;
	add.s64 	%rd63, %rd10, %rd62;
	ld.global.u8 	%rs5, [%rd63];
	setp.eq.s16 	%p11, %rs5, 0;
	mul.f32 	%f22, %f21, %f4;
	selp.f32 	%f23, %f3, %f22, %p11;
	max.f32 	%f24, %f20, %f23;
	add.s64 	%rd64, %rd34, 160;
	cvt.u32.u64 	%r113, %rd64;
	div.s32 	%r114, %r113, %r9;
	mul.lo.s32 	%r115, %r114, %r9;
	sub.s32 	%r116, %r113, %r115;
	div.s32 	%r117, %r116, %r10;
	mul.lo.s32 	%r118, %r117, %r10;
	sub.s32 	%r119, %r116, %r118;
	div.s32 	%r120, %r119, %r11;
	mul.lo.s32 	%r121, %r120, %r11;
	sub.s32 	%r122, %r119, %r121;
	selp.b32 	%r123, 0, %r114, %p6;
	selp.b32 	%r124, 0, %r117, %p5;
	selp.b32 	%r125, 0, %r120, %p4;
	selp.b32 	%r126, 0, %r122, %p3;
	mul.lo.s32 	%r127, %r13, %r123;
	mad.lo.s32 	%r128, %r14, %r124, %r127;
	mad.lo.s32 	%r129, %r15, %r125, %r128;
	mad.lo.s32 	%r130, %r16, %r126, %r129;
	shl.b64 	%rd65, %rd64, 32;
	shr.s64 	%rd66, %rd65, 30;
	add.s64 	%rd67, %rd9, %rd66;
	ld.global.f32 	%f25, [%rd67];
	cvt.s64.s32 	%rd68, %r130;
	add.s64 	%rd69, %rd10, %rd68;
	ld.global.u8 	%rs6, [%rd69];
	setp.eq.s16 	%p12, %rs6, 0;
	mul.f32 	%f26, %f25, %f4;
	selp.f32 	%f27, %f3, %f26, %p12;
	max.f32 	%f28, %f24, %f27;
	add.s64 	%rd70, %rd34, 192;
	cvt.u32.u64 	%r131, %rd70;
	div.s32 	%r132, %r131, %r9;
	mul.lo.s32 	%r133, %r132, %r9;
	sub.s32 	%r134, %r131, %r133;
	div.s32 	%r135, %r134, %r10;
	mul.lo.s32 	%r136, %r135, %r10;
	sub.s32 	%r137, %r134, %r136;
	div.s32 	%r138, %r137, %r11;
	mul.lo.s32 	%r139, %r138, %r11;
	sub.s32 	%r140, %r137, %r139;
	selp.b32 	%r141, 0, %r132, %p6;
	selp.b32 	%r142, 0, %r135, %p5;
	selp.b32 	%r143, 0, %r138, %p4;
	selp.b32 	%r144, 0, %r140, %p3;
	mul.lo.s32 	%r145, %r13, %r141;
	mad.lo.s32 	%r146, %r14, %r142, %r145;
	mad.lo.s32 	%r147, %r15, %r143, %r146;
	mad.lo.s32 	%r148, %r16, %r144, %r147;
	shl.b64 	%rd71, %rd70, 32;
	shr.s64 	%rd72, %rd71, 30;
	add.s64 	%rd73, %rd9, %rd72;
	ld.global.f32 	%f29, [%rd73];
	cvt.s64.s32 	%rd74, %r148;
	add.s64 	%rd75, %rd10, %rd74;
	ld.global.u8 	%rs7, [%rd75];
	setp.eq.s16 	%p13, %rs7, 0;
	mul.f32 	%f30, %f29, %f4;
	selp.f32 	%f31, %f3, %f30, %p13;
	max.f32 	%f32, %f28, %f31;
	add.s64 	%rd76, %rd34, 224;
	cvt.u32.u64 	%r149, %rd76;
	div.s32 	%r150, %r149, %r9;
	mul.lo.s32 	%r151, %r150, %r9;
	sub.s32 	%r152, %r149, %r151;
	div.s32 	%r153, %r152, %r10;
	mul.lo.s32 	%r154, %r153, %r10;
	sub.s32 	%r155, %r152, %r154;
	div.s32 	%r156, %r155, %r11;
	mul.lo.s32 	%r157, %r156, %r11;
	sub.s32 	%r158, %r155, %r157;
	selp.b32 	%r159, 0, %r150, %p6;
	selp.b32 	%r160, 0, %r153, %p5;
	selp.b32 	%r161, 0, %r156, %p4;
	selp.b32 	%r162, 0, %r158, %p3;
	mul.lo.s32 	%r163, %r13, %r159;
	mad.lo.s32 	%r164, %r14, %r160, %r163;
	mad.lo.s32 	%r165, %r15, %r161, %r164;
	mad.lo.s32 	%r166, %r16, %r162, %r165;
	shl.b64 	%rd77, %rd76, 32;
	shr.s64 	%rd78, %rd77, 30;
	add.s64 	%rd79, %rd9, %rd78;
	ld.global.f32 	%f33, [%rd79];
	cvt.s64.s32 	%rd80, %r166;
	add.s64 	%rd81, %rd10, %rd80;
	ld.global.u8 	%rs8, [%rd81];
	setp.eq.s16 	%p14, %rs8, 0;
	mul.f32 	%f34, %f33, %f4;
	selp.f32 	%f35, %f3, %f34, %p14;
	max.f32 	%f36, %f32, %f35;
	mov.b32 	%r167, %f36;
	shfl.sync.bfly.b32	%r168|%p15, %r167, 16, 31, -1;
	mov.b32 	%f37, %r168;
	max.f32 	%f38, %f36, %f37;
	mov.b32 	%r169, %f38;
	shfl.sync.bfly.b32	%r170|%p16, %r169, 8, 31, -1;
	mov.b32 	%f39, %r170;
	max.f32 	%f40, %f38, %f39;
	mov.b32 	%r171, %f40;
	shfl.sync.bfly.b32	%r172|%p17, %r171, 4, 31, -1;
	mov.b32 	%f41, %r172;
	max.f32 	%f42, %f40, %f41;
	mov.b32 	%r173, %f42;
	shfl.sync.bfly.b32	%r174|%p18, %r173, 2, 31, -1;
	mov.b32 	%f43, %r174;
	max.f32 	%f44, %f42, %f43;
	mov.b32 	%r175, %f44;
	shfl.sync.bfly.b32	%r176|%p19, %r175, 1, 31, -1;
	mov.b32 	%f45, %r176;
	max.f32 	%f46, %f44, %f45;
	sub.f32 	%f47, %f7, %f46;
	fma.rn.f32 	%f48, %f47, 0f3BBB989D, 0f3F000000;
	cvt.sat.f32.f32 	%f49, %f48;
	mov.f32 	%f50, 0f4B400001;
	mov.f32 	%f51, 0f437C0000;
	fma.rm.f32 	%f52, %f49, %f51, %f50;
	add.f32 	%f53, %f52, 0fCB40007F;
	neg.f32 	%f54, %f53;
	fma.rn.f32 	%f55, %f47, 0f3FB8AA3B, %f54;
	fma.rn.f32 	%f56, %f47, 0f32A57060, %f55;
	mov.b32 	%r177, %f52;
	shl.b32 	%r178, %r177, 23;
	mov.b32 	%f57, %r178;
	ex2.approx.ftz.f32 	%f58, %f56;
	mul.f32 	%f59, %f58, %f57;
	add.f32 	%f60, %f59, 0f00000000;
	sub.f32 	%f61, %f11, %f46;
	fma.rn.f32 	%f62, %f61, 0f3BBB989D, 0f3F000000;
	cvt.sat.f32.f32 	%f63, %f62;
	fma.rm.f32 	%f64, %f63, %f51, %f50;
	add.f32 	%f65, %f64, 0fCB40007F;
	neg.f32 	%f66, %f65;
	fma.rn.f32 	%f67, %f61, 0f3FB8AA3B, %f66;
	fma.rn.f32 	%f68, %f61, 0f32A57060, %f67;
	mov.b32 	%r179, %f64;
	shl.b32 	%r180, %r179, 23;
	mov.b32 	%f69, %r180;
	ex2.approx.ftz.f32 	%f70, %f68;
	mul.f32 	%f71, %f70, %f69;
	add.f32 	%f72, %f60, %f71;
	sub.f32 	%f73, %f15, %f46;
	fma.rn.f32 	%f74, %f73, 0f3BBB989D, 0f3F000000;
	cvt.sat.f32.f32 	%f75, %f74;
	fma.rm.f32 	%f76, %f75, %f51, %f50;
	add.f32 	%f77, %f76, 0fCB40007F;
	neg.f32 	%f78, %f77;
	fma.rn.f32 	%f79, %f73, 0f3FB8AA3B, %f78;
	fma.rn.f32 	%f80, %f73, 0f32A57060, %f79;
	mov.b32 	%r181, %f76;
	shl.b32 	%r182, %r181, 23;
	mov.b32 	%f81, %r182;
	ex2.approx.ftz.f32 	%f82, %f80;
	mul.f32 	%f83, %f82, %f81;
	add.f32 	%f84, %f72, %f83;
	sub.f32 	%f85, %f19, %f46;
	fma.rn.f32 	%f86, %f85, 0f3BBB989D, 0f3F000000;
	cvt.sat.f32.f32 	%f87, %f86;
	fma.rm.f32 	%f88, %f87, %f51, %f50;
	add.f32 	%f89, %f88, 0fCB40007F;
	neg.f32 	%f90, %f89;
	fma.rn.f32 	%f91, %f85, 0f3FB8AA3B, %f90;
	fma.rn.f32 	%f92, %f85, 0f32A57060, %f91;
	mov.b32 	%r183, %f88;
	shl.b32 	%r184, %r183, 23;
	mov.b32 	%f93, %r184;
	ex2.approx.ftz.f32 	%f94, %f92;
	mul.f32 	%f95, %f94, %f93;
	add.f32 	%f96, %f84, %f95;
	sub.f32 	%f97, %f23, %f46;
	fma.rn.f32 	%f98, %f97, 0f3BBB989D, 0f3F000000;
	cvt.sat.f32.f32 	%f99, %f98;
	fma.rm.f32 	%f100, %f99, %f51, %f50;
	add.f32 	%f101, %f100, 0fCB40007F;
	neg.f32 	%f102, %f101;
	fma.rn.f32 	%f103, %f97, 0f3FB8AA3B, %f102;
	fma.rn.f32 	%f104, %f97, 0f32A57060, %f103;
	mov.b32 	%r185, %f100;
	shl.b32 	%r186, %r185, 23;
	mov.b32 	%f105, %r186;
	ex2.approx.ftz.f32 	%f106, %f104;
	mul.f32 	%f107, %f106, %f105;
	add.f32 	%f108, %f96, %f107;
	sub.f32 	%f109, %f27, %f46;
	fma.rn.f32 	%f110, %f109, 0f3BBB989D, 0f3F000000;
	cvt.sat.f32.f32 	%f111, %f110;
	fma.rm.f32 	%f112, %f111, %f51, %f50;
	add.f32 	%f113, %f112, 0fCB40007F;
	neg.f32 	%f114, %f113;
	fma.rn.f32 	%f115, %f109, 0f3FB8AA3B, %f114;
	fma.rn.f32 	%f116, %f109, 0f32A57060, %f115;
	mov.b32 	%r187, %f112;
	shl.b32 	%r188, %r187, 23;
	mov.b32 	%f117, %r188;
	ex2.approx.ftz.f32 	%f118, %f116;
	mul.f32 	%f119, %f118, %f117;
	add.f32 	%f120, %f108, %f119;
	sub.f32 	%f121, %f31, %f46;
	fma.rn.f32 	%f122, %f121, 0f3BBB989D, 0f3F000000;
	cvt.sat.f32.f32 	%f123, %f122;
	fma.rm.f32 	%f124, %f123, %f51, %f50;
	add.f32 	%f125, %f124, 0fCB40007F;
	neg.f32 	%f126, %f125;
	fma.rn.f32 	%f127, %f121, 0f3FB8AA3B, %f126;
	fma.rn.f32 	%f128, %f121, 0f32A57060, %f127;
	mov.b32 	%r189, %f124;
	shl.b32 	%r190, %r189, 23;
	mov.b32 	%f129, %r190;
	ex2.approx.ftz.f32 	%f130, %f128;
	mul.f32 	%f131, %f130, %f129;
	add.f32 	%f132, %f120, %f131;
	sub.f32 	%f133, %f35, %f46;
	fma.rn.f32 	%f134, %f133, 0f3BBB989D, 0f3F000000;
	cvt.sat.f32.f32 	%f135, %f134;
	fma.rm.f32 	%f136, %f135, %f51, %f50;
	add.f32 	%f137, %f136, 0fCB40007F;
	neg.f32 	%f138, %f137;
	fma.rn.f32 	%f139, %f133, 0f3FB8AA3B, %f138;
	fma.rn.f32 	%f140, %f133, 0f32A57060, %f139;
	mov.b32 	%r191, %f136;
	shl.b32 	%r192, %r191, 23;
	mov.b32 	%f141, %r192;
	ex2.approx.ftz.f32 	%f142, %f140;
	mul.f32 	%f143, %f142, %f141;
	add.f32 	%f144, %f132, %f143;
	mov.b32 	%r193, %f144;
	shfl.sync.bfly.b32	%r194|%p20, %r193, 16, 31, -1;
	mov.b32 	%f145, %r194;
	add.f32 	%f146, %f144, %f145;
	mov.b32 	%r195, %f146;
	shfl.sync.bfly.b32	%r196|%p21, %r195, 8, 31, -1;
	mov.b32 	%f147, %r196;
	add.f32 	%f148, %f146, %f147;
	mov.b32 	%r197, %f148;
	shfl.sync.bfly.b32	%r198|%p22, %r197, 4, 31, -1;
	mov.b32 	%f149, %r198;
	add.f32 	%f150, %f148, %f149;
	mov.b32 	%r199, %f150;
	shfl.sync.bfly.b32	%r200|%p23, %r199, 2, 31, -1;
	mov.b32 	%f151, %r200;
	add.f32 	%f152, %f150, %f151;
	mov.b32 	%r201, %f152;
	shfl.sync.bfly.b32	%r202|%p24, %r201, 1, 31, -1;
	mov.b32 	%f153, %r202;
	add.f32 	%f154, %f152, %f153;
	div.rn.f32 	%f155, %f59, %f154;
	div.rn.f32 	%f156, %f71, %f154;
	div.rn.f32 	%f157, %f83, %f154;
	div.rn.f32 	%f158, %f95, %f154;
	div.rn.f32 	%f159, %f107, %f154;
	div.rn.f32 	%f160, %f119, %f154;
	div.rn.f32 	%f161, %f131, %f154;
	div.rn.f32 	%f162, %f143, %f154;
	mad.lo.s64 	%rd82, %rd85, %rd7, %rd11;
	shl.b64 	%rd83, %rd82, 2;
	add.s64 	%rd84, %rd12, %rd83;
	st.global.f32 	[%rd84], %f155;
	st.global.f32 	[%rd84+128], %f156;
	st.global.f32 	[%rd84+256], %f157;
	st.global.f32 	[%rd84+384], %f158;
	st.global.f32 	[%rd84+512], %f159;
	st.global.f32 	[%rd84+640], %f160;
	st.global.f32 	[%rd84+768], %f161;
	st.global.f32 	[%rd84+896], %f162;
	add.s64 	%rd85, %rd85, %rd13;
	setp.lt.s64 	%p25, %rd85, %rd26;
	@%p25 bra 	$L__BB540_4;
$L__BB540_5:
	ret;

}
	// .globl	_Z15SoftmaxWarpImplI22BroadcastScaleMaskLoadIffbLm4EiE11DirectStoreIffEfLi1ELi8ELi32ELi1ELb1EL9Algorithm0EEvT_T0_ll
.visible .entry _Z15SoftmaxWarpImplI22BroadcastScaleMaskLoadIffbLm4EiE11DirectStoreIffEfLi1ELi8ELi32ELi1ELb1EL9Algorithm0EEvT_T0_ll(
	.param .align 8 .b8 _Z15SoftmaxWarpImplI22BroadcastScaleMaskLoadIffbLm4EiE11DirectStoreIffEfLi1ELi8ELi32ELi1ELb1EL9Algorithm0EEvT_T0_ll_param_0[120],
	.param .align 8 .b8 _Z15SoftmaxWarpImplI22BroadcastScaleMaskLoadIffbLm4EiE11DirectStoreIffEfLi1ELi8ELi32ELi1ELb1EL9Algorithm0EEvT_T0_ll_param_1[16],
	.param .u64 _Z15SoftmaxWarpImplI22BroadcastScaleMaskLoadIffbLm4EiE11DirectStoreIffEfLi1ELi8ELi32ELi1ELb1EL9Algorithm0EEvT_T0_ll_param_2,
	.param .u64 _Z15SoftmaxWarpImplI22BroadcastScaleMaskLoadIffbLm4EiE11DirectStoreIffEfLi1ELi8ELi32ELi1ELb1EL9Algorithm0EEvT_T0_ll_param_3
)
{
	.reg .pred 	%p<70>;
	.reg .b16 	%rs<9>;
	.reg .b32 	%r<210>;
	.reg .b32 	%f<203>;
	.reg .b64 	%rd<94>;

	ld.param.u64 	%rd34, [_Z15SoftmaxWarpImplI22BroadcastScaleMaskLoadIffbLm4EiE11DirectStoreIffEfLi1ELi8ELi32ELi1ELb1EL9Algorithm0EEvT_T0_ll_param_1+8];
	ld.param.u64 	%rd33, [_Z15SoftmaxWarpImplI22BroadcastScaleMaskLoadIffbLm4EiE11DirectStoreIffEfLi1ELi8ELi32ELi1ELb1EL9Algorithm0EEvT_T0_ll_param_1];
	ld.param.v2.f32 	{%f43, %f44}, [_Z15SoftmaxWarpImplI22BroadcastScaleMaskLoadIffbLm4EiE11DirectStoreIffEfLi1ELi8ELi32ELi1ELb1EL9Algorithm0EEvT_T0_ll_param_0+112];
	ld.param.u64 	%rd32, [_Z15SoftmaxWarpImplI22BroadcastScaleMaskLoadIffbLm4EiE11DirectStoreIffEfLi1ELi8ELi32ELi1ELb1EL9Algorithm0EEvT_T0_ll_param_0+104];
	ld.param.v2.u32 	{%r15, %r16}, [_Z15SoftmaxWarpImplI22BroadcastScaleMaskLoadIffbLm4EiE11DirectStoreIffEfLi1ELi8ELi32ELi1ELb1EL9Algorithm0EEvT_T0_ll_param_0+88];
	ld.param.v2.u32 	{%r13, %r14}, [_Z15SoftmaxWarpImplI22BroadcastScaleMaskLoadIffbLm4EiE11DirectStoreIffEfLi1ELi8ELi32ELi1ELb1EL9Algorithm0EEvT_T0_ll_param_0+80];
	ld.param.v2.u32 	{%r11, %r12}, [_Z15SoftmaxWarpImplI22BroadcastScaleMaskLoadIffbLm4EiE11DirectStoreIffEfLi1ELi8ELi32ELi1ELb1EL9Algorithm0EEvT_T0_ll_param_0+64];
	ld.param.v2.u32 	{%r9, %r10}, [_Z15SoftmaxWarpImplI22BroadcastScaleMaskLoadIffbLm4EiE11DirectStoreIffEfLi1ELi8ELi32ELi1ELb1EL9Algorithm0EEvT_T0_ll_param_0+56];
	ld.param.u64 	%rd28, [_Z15SoftmaxWarpImplI22BroadcastScaleMaskLoadIffbLm4EiE11DirectStoreIffEfLi1ELi8ELi32ELi1ELb1EL9Algorithm0EEvT_T0_ll_param_0+40];
	ld.param.u64 	%rd27, [_Z15SoftmaxWarpImplI22BroadcastScaleMaskLoadIffbLm4EiE11DirectStoreIffEfLi1ELi8ELi32ELi1ELb1EL9Algorithm0EEvT_T0_ll_param_0+32];
	ld.param.u64 	%rd26, [_Z15SoftmaxWarpImplI22BroadcastScaleMaskLoadIffbLm4EiE11DirectStoreIffEfLi1ELi8ELi32ELi1ELb1EL9Algorithm0EEvT_T0_ll_param_0+24];
	ld.param.u64 	%rd25, [_Z15SoftmaxWarpImplI22BroadcastScaleMaskLoadIffbLm4EiE11DirectStoreIffEfLi1ELi8ELi32ELi1ELb1EL9Algorithm0EEvT_T0_ll_param_0+16];
	ld.param.u64 	%rd24, [_Z15SoftmaxWarpImplI22BroadcastScaleMaskLoadIffbLm4EiE11DirectStoreIffEfLi1ELi8ELi32ELi1ELb1EL9Algorithm0EEvT_T0_ll_param_0+8];
	ld.param.u64 	%rd23, [_Z15SoftmaxWarpImplI22BroadcastScaleMaskLoadIffbLm4EiE11DirectStoreIffEfLi1ELi8ELi32ELi1ELb1EL9Algorithm0EEvT_T0_ll_param_0];
	ld.param.u64 	%rd35, [_Z15SoftmaxWarpImplI22BroadcastScaleMaskLoadIffbLm4EiE11DirectStoreIffEfLi1ELi8ELi32ELi1ELb1EL9Algorithm0EEvT_T0_ll_param_2];
	ld.param.u64 	%rd36, [_Z15SoftmaxWarpImplI22BroadcastScaleMaskLoadIffbLm4EiE11DirectStoreIffEfLi1ELi8ELi32ELi1ELb1EL9Algorithm0EEvT_T0_ll_param_3];
	cvta.to.global.u64 	%rd1, %rd23;
	cvta.to.global.u64 	%rd2, %rd24;
	setp.lt.s64 	%p1, %rd36, 257;
	@%p1 bra 	$L__BB541_2;
	mov.u64 	%rd37, $str;
	cvta.global.u64 	%rd38, %rd37;
	mov.u64 	%rd39, $str$1;
	cvta.global.u64 	%rd40, %rd39;
	mov.u64 	%rd41, __unnamed_527;
	cvta.global.u64 	%rd42, %rd41;
	{ // callseq 526, 0
	.param .b64 param0;
	st.param.b64 	[param0], %rd38;
	.param .b64 param1;
	st.param.b64 	[param1], %rd40;
	.param .b32 param2;
	st.param.b32 	[param2], 254;
	.param .b64 param3;
	st.param.b64 	[param3], %rd42;
	.param .b64 param4;
	st.param.b64 	[param4], 1;
	call.uni 
	__assertfail, 
	(
	param0, 
	param1, 
	param2, 
	param3, 
	param4
	);
	} // callseq 526
$L__BB541_2:
	mov.u32 	%r17, %ctaid.x;
	mov.u32 	%r18, %ntid.y;
	mov.u32 	%r19, %tid.y;
	mad.lo.s32 	%r20, %r17, %r18, %r19;
	mov.u32 	%r21, %nctaid.x;
	mul.lo.s32 	%r8, %r21, %r18;
	cvt.s64.s32 	%rd93, %r20;
	setp.le.s64 	%p2, %rd35, %rd93;
	@%p2 bra 	$L__BB541_37;
	mov.u32 	%r22, %tid.x;
	cvt.u64.u32 	%rd9, %r22;
	add.s32 	%r23, %r22, 32;
	cvt.u64.u32 	%rd10, %r23;
	add.s32 	%r24, %r22, 64;
	cvt.u64.u32 	%rd11, %r24;
	add.s32 	%r25, %r22, 96;
	cvt.u64.u32 	%rd12, %r25;
	add.s32 	%r26, %r22, 128;
	cvt.u64.u32 	%rd13, %r26;
	add.s32 	%r27, %r22, 160;
	cvt.u64.u32 	%rd14, %r27;
	add.s32 	%r28, %r22, 192;
	cvt.u64.u32 	%rd15, %r28;
	add.s32 	%r29, %r22, 224;
	cvt.u64.u32 	%rd16, %r29;
	cvta.to.global.u64 	%rd17, %rd33;
	cvt.s64.s32 	%rd18, %r8;
$L__BB541_4:
	setp.le.s64 	%p3, %rd36, %rd9;
	mul.lo.s64 	%rd20, %rd32, %rd93;
	mov.f32 	%f187, 0fFF800000;
	mov.f32 	%f190, %f187;
	@%p3 bra 	$L__BB541_6;
	setp.eq.s64 	%p4, %rd28, 1;
	setp.eq.s64 	%p5, %rd27, 1;
	setp.eq.s64 	%p6, %rd26, 1;
	setp.eq.s64 	%p7, %rd25, 1;
	add.s64 	%rd43, %rd20, %rd9;
	cvt.u32.u64 	%r30, %rd43;
	div.s32 	%r31, %r30, %r9;
	mul.lo.s32 	%r32, %r31, %r9;
	sub.s32 	%r33, %r30, %r32;
	div.s32 	%r34, %r33, %r10;
	mul.lo.s32 	%r35, %r34, %r10;
	sub.s32 	%r36, %r33, %r35;
	div.s32 	%r37, %r36, %r11;
	mul.lo.s32 	%r38, %r37, %r11;
	sub.s32 	%r39, %r36, %r38;
	selp.b32 	%r40, 0, %r31, %p7;
	selp.b32 	%r41, 0, %r34, %p6;
	selp.b32 	%r42, 0, %r37, %p5;
	selp.b32 	%r43, 0, %r39, %p4;
	mul.lo.s32 	%r44, %r13, %r40;
	mad.lo.s32 	%r45, %r14, %r41, %r44;
	mad.lo.s32 	%r46, %r15, %r42, %r45;
	mad.lo.s32 	%r47, %r16, %r43, %r46;
	shl.b64 	%rd44, %rd43, 32;
	shr.s64 	%rd45, %rd44, 30;
	add.s64 	%rd46, %rd1, %rd45;
	ld.global.f32 	%f46, [%rd46];
	cvt.s64.s32 	%rd47, %r47;
	add.s64 	%rd48, %rd2, %rd47;
	ld.global.u8 	%rs1, [%rd48];
	setp.eq.s16 	%p8, %rs1, 0;
	mul.f32 	%f47, %f46, %f44;
	selp.f32 	%f187, %f43, %f47, %p8;
	max.f32 	%f190, %f187, 0fFF800000;
$L__BB541_6:
	setp.le.s64 	%p9, %rd36, %rd10;
	mov.f32 	%f189, 0fFF800000;
	@%p9 bra 	$L__BB541_8;
	setp.eq.s64 	%p10, %rd28, 1;
	setp.eq.s64 	%p11, %rd27, 1;
	setp.eq.s64 	%p12, %rd26, 1;
	setp.eq.s64 	%p13, %rd25, 1;
	add.s64 	%rd49, %rd20, %rd10;
	cvt.u32.u64 	%r48, %rd49;
	div.s32 	%r49, %r48, %r9;
	mul.lo.s32 	%r50, %r49, %r9;
	sub.s32 	%r51, %r48, %r50;
	div.s32 	%r52, %r51, %r10;
	mul.lo.s32 	%r53, %r52, %r10;
	sub.s32 	%r54, %r51, %r53;
	div.s32 	%r55, %r54, %r11;
	mul.lo.s32 	%r56, %r55, %r11;
	sub.s32 	%r57, %r54, %r56;
	selp.b32 	%r58, 0, %r49, %p13;
	selp.b32 	%r59, 0, %r52, %p12;
	selp.b32 	%r60, 0, %r55, %p11;
	selp.b32 	%r61, 0, %r57, %p10;
	mul.lo.s32 	%r62, %r13, %r58;
	mad.lo.s32 	%r63, %r14, %r59, %r62;
	mad.lo.s32 	%r64, %r15, %r60, %r63;
	mad.lo.s32 	%r65, %r16, %r61, %r64;
	shl.b64 	%rd50, %rd49, 32;
	shr.s64 	%rd51, %rd50, 30;
	add.s64 	%rd52, %rd1, %rd51;
	ld.global.f32 	%f49, [%rd52];
	cvt.s64.s32 	%rd53, %r65;
	add.s64 	%rd54, %rd2, %rd53;
	ld.global.u8 	%rs2, [%rd54];
	setp.eq.s16 	%p14, %rs2, 0;
	mul.f32 	%f50, %f49, %f44;
	selp.f32 	%f189, %f43, %f50, %p14;
	max.f32 	%f190, %f190, %f189;
$L__BB541_8:
	setp.le.s64 	%p15, %rd36, %rd11;
	mov.f32 	%f191, 0fFF800000;
	@%p15 bra 	$L__BB541_10;
	setp.eq.s64 	%p16, %rd28, 1;
	setp.eq.s64 	%p17, %rd27, 1;
	setp.eq.s64 	%p18, %rd26, 1;
	setp.eq.s64 	%p19, %rd25, 1;
	add.s64 	%rd55, %rd20, %rd11;
	cvt.u32.u64 	%r66, %rd55;
	div.s32 	%r67, %r66, %r9;
	mul.lo.s32 	%r68, %r67, %r9;
	sub.s32 	%r69, %r66, %r68;
	div.s32 	%r70, %r69, %r10;
	mul.lo.s32 	%r71, %r70, %r10;
	sub.s32 	%r72, %r69, %r71;
	div.s32 	%r73, %r72, %r11;
	mul.lo.s32 	%r74, %r73, %r11;
	sub.s32 	%r75, %r72, %r74;
	selp.b32 	%r76, 0, %r67, %p19;
	selp.b32 	%r77, 0, %r70, %p18;
	selp.b32 	%r78, 0, %r73, %p17;
	selp.b32 	%r79, 0, %r75, %p16;
	mul.lo.s32 	%r80, %r13, %r76;
	mad.lo.s32 	%r81, %r14, %r77, %r80;
	mad.lo.s32 	%r82, %r15, %r78, %r81;
	mad.lo.s32 	%r83, %r16, %r79, %r82;
	shl.b64 	%rd56, %rd55, 32;
	shr.s64 	%rd57, %rd56, 30;
	add.s64 	%rd58, %rd1, %rd57;
	ld.global.f32 	%f52, [%rd58];
	cvt.s64.s32 	%rd59, %r83;
	add.s64 	%rd60, %rd2, %rd59;
	ld.global.u8 	%rs3, [%rd60];
	setp.eq.s16 	%p20, %rs3, 0;
	mul.f32 	%f53, %f52, %f44;
	selp.f32 	%f191, %f43, %f53, %p20;
	max.f32 	%f190, %f190, %f191;
$L__BB541_10:
	setp.le.s64 	%p21, %rd36, %rd12;
	mov.f32 	%f193, 0fFF800000;
	@%p21 bra 	$L__BB541_12;
	setp.eq.s64 	%p22, %rd28, 1;
	setp.eq.s64 	%p23, %rd27, 1;
	setp.eq.s64 	%p24, %rd26, 1;
	setp.eq.s64 	%p25, %rd25, 1;
	add.s64 	%rd61, %rd20, %rd12;
	cvt.u32.u64 	%r84, %rd61;
	div.s32 	%r85, %r84, %r9;
	mul.lo.s32 	%r86, %r85, %r9;
	sub.s32 	%r87, %r84, %r86;
	div.s32 	%r88, %r87, %r10;
	mul.lo.s32 	%r89, %r88, %r10;
	sub.s32 	%r90, %r87, %r89;
	div.s32 	%r91, %r90, %r11;
	mul.lo.s32 	%r92, %r91, %r11;
	sub.s32 	%r93, %r90, %r92;
	selp.b32 	%r94, 0, %r85, %p25;
	selp.b32 	%r95, 0, %r88, %p24;
	selp.b32 	%r96, 0, %r91, %p23;
	selp.b32 	%r97, 0, %r93, %p22;
	mul.lo.s32 	%r98, %r13, %r94;
	mad.lo.s32 	%r99, %r14, %r95, %r98;
	mad.lo.s32 	%r100, %r15, %r96, %r99;
	mad.lo.s32 	%r101, %r16, %r97, %r100;
	shl.b64 	%rd62, %rd61, 32;
	shr.s64 	%rd63, %rd62, 30;
	add.s64 	%rd64, %rd1, %rd63;
	ld.global.f32 	%f55, [%rd64];
	cvt.s64.s32 	%rd65, %r101;
	add.s64 	%rd66, %rd2, %rd65;
	ld.global.u8 	%rs4, [%rd66];
	setp.eq.s16 	%p26, %rs4, 0;
	mul.f32 	%f56, %f55, %f44;
	selp.f32 	%f193, %f43, %f56, %p26;
	max.f32 	%f190, %f190, %f193;
$L__BB541_12:
	setp.le.s64 	%p27, %rd36, %rd13;
	mov.f32 	%f195, 0fFF800000;
	@%p27 bra 	$L__BB541_14;
	setp.eq.s64 	%p28, %rd28, 1;
	setp.eq.s64 	%p29, %rd27, 1;
	setp.eq.s64 	%p30, %rd26, 1;
	setp.eq.s64 	%p31, %rd25, 1;
	add.s64 	%rd67, %rd20, %rd13;
	cvt.u32.u64 	%r102, %rd67;
	div.s32 	%r103, %r102, %r9;
	mul.lo.s32 	%r104, %r103, %r9;
	sub.s32 	%r105, %r102, %r104;
	div.s32 	%r106, %r105, %r10;
	mul.lo.s32 	%r107, %r106, %r10;
	sub.s32 	%r108, %r105, %r107;
	div.s32 	%r109, %r108, %r11;
	mul.lo.s32 	%r110, %r109, %r11;
	sub.s32 	%r111, %r108, %r110;
	selp.b32 	%r112, 0, %r103, %p31;
	selp.b32 	%r113, 0, %r106, %p30;
	selp.b32 	%r114, 0, %r109, %p29;
	selp.b32 	%r115, 0, %r111, %p28;
	mul.lo.s32 	%r116, %r13, %r112;
	mad.lo.s32 	%r117, %r14, %r113, %r116;
	mad.lo.s32 	%r118, %r15, %r114, %r117;
	mad.lo.s32 	%r119, %r16, %r115, %r118;
	shl.b64 	%rd68, %rd67, 32;
	shr.s64 	%rd69, %rd68, 30;
	add.s64 	%rd70, %rd1, %rd69;
	ld.global.f32 	%f58, [%rd70];
	cvt.s64.s32 	%rd71, %r119;
	add.s64 	%rd72, %rd2, %rd71;
	ld.global.u8 	%rs5, [%rd72];
	setp.eq.s16 	%p32, %rs5, 0;
	mul.f32 	%f59, %f58, %f44;
	selp.f32 	%f195, %f43, %f59, %p32;
	max.f32 	%f190, %f190, %f195;
$L__BB541_14:
	setp.le.s64 	%p33, %rd36, %rd14;
	mov.f32 	%f197, 0fFF800000;
	@%p33 bra 	$L__BB541_16;
	setp.eq.s64 	%p34, %rd28, 1;
	setp.eq.s64 	%p35, %rd27, 1;
	setp.eq.s64 	%p36, %rd26, 1;
	setp.eq.s64 	%p37, %rd25, 1;
	add.s64 	%rd73, %rd20, %rd14;
	cvt.u32.u64 	%r120, %rd73;
	div.s32 	%r121, %r120, %r9;
	mul.lo.s32 	%r122, %r121, %r9;
	sub.s32 	%r123, %r120, %r122;
	div.s32 	%r124, %r123, %r10;
	mul.lo.s32 	%r125, %r124, %r10;
	sub.s32 	%r126, %r123, %r125;
	div.s32 	%r127, %r126, %r11;
	mul.lo.s32 	%r128, %r127, %r11;
	sub.s32 	%r129, %r126, %r128;
	selp.b32 	%r130, 0, %r121, %p37;
	selp.b32 	%r131, 0, %r124, %p36;
	selp.b32 	%r132, 0, %r127, %p35;
	selp.b32 	%r133, 0, %r129, %p34;
	mul.lo.s32 	%r134, %r13, %r130;
	mad.lo.s32 	%r135, %r14, %r131, %r134;
	mad.lo.s32 	%r136, %r15, %r132, %r135;
	mad.lo.s32 	%r137, %r16, %r133, %r136;
	shl.b64 	%rd74, %rd73, 32;
	shr.s64 	%rd75, %rd74, 30;
	add.s64 	%rd76, %rd1, %rd75;
	ld.global.f32 	%f61, [%rd76];
	cvt.s64.s32 	%rd77, %r137;
	add.s64 	%rd78, %rd2, %rd77;
	ld.global.u8 	%rs6, [%rd78];
	setp.eq.s16 	%p38, %rs6, 0;
	mul.f32 	%f62, %f61, %f44;
	selp.f32 	%f197, %f43, %f62, %p38;
	max.f32 	%f190, %f190, %f197;
$L__BB541_16:
	setp.le.s64 	%p39, %rd36, %rd15;
	mov.f32 	%f199, 0fFF800000;
	@%p39 bra 	$L__BB541_18;
	setp.eq.s64 	%p40, %rd28, 1;
	setp.eq.s64 	%p41, %rd27, 1;
	setp.eq.s64 	%p42, %rd26, 1;
	setp.eq.s64 	%p43, %rd25, 1;
	add.s64 	%rd79, %rd20, %rd15;
	cvt.u32.u64 	%r138, %rd79;
	div.s32 	%r139, %r138, %r9;
	mul.lo.s32 	%r140, %r139, %r9;
	sub.s32 	%r141, %r138, %r140;
	div.s32 	%r142, %r141, %r10;
	mul.lo.s32 	%r143, %r142, %r10;
	sub.s32 	%r144, %r141, %r143;
	div.s32 	%r145, %r144, %r11;
	mul.lo.s32 	%r146, %r145, %r11;
	sub.s32 	%r147, %r144, %r146;
	selp.b32 	%r148, 0, %r139, %p43;
	selp.b32 	%r149, 0, %r142, %p42;
	selp.b32 	%r150, 0, %r145, %p41;
	selp.b32 	%r151, 0, %r147, %p40;
	mul.lo.s32 	%r152, %r13, %r148;
	mad.lo.s32 	%r153, %r14, %r149, %r152;
	mad.lo.s32 	%r154, %r15, %r150, %r153;
	mad.lo.s32 	%r155, %r16, %r151, %r154;
	shl.b64 	%rd80, %rd79, 32;
	shr.s64 	%rd81, %rd80, 30;
	add.s64 	%rd82, %rd1, %rd81;
	ld.global.f32 	%f64, [%rd82];
	cvt.s64.s32 	%rd83, %r155;
	add.s64 	%rd84, %rd2, %rd83;
	ld.global.u8 	%rs7, [%rd84];
	setp.eq.s16 	%p44, %rs7, 0;
	mul.f32 	%f65, %f64, %f44;
	selp.f32 	%f199, %f43, %f65, %p44;
	max.f32 	%f190, %f190, %f199;
$L__BB541_18:
	setp.le.s64 	%p45, %rd36, %rd16;
	mov.f32 	%f201, 0fFF800000;
	@%p45 bra 	$L__BB541_20;
	setp.eq.s64 	%p46, %rd28, 1;
	setp.eq.s64 	%p47, %rd27, 1;
	setp.eq.s64 	%p48, %rd26, 1;
	setp.eq.s64 	%p49, %rd25, 1;
	add.s64 	%rd85, %rd20, %rd16;
	cvt.u32.u64 	%r156, %rd85;
	div.s32 	%r157, %r156, %r9;
	mul.lo.s32 	%r158, %r157, %r9;
	sub.s32 	%r159, %r156, %r158;
	div.s32 	%r160, %r159, %r10;
	mul.lo.s32 	%r161, %r160, %r10;
	sub.s32 	%r162, %r159, %r161;
	div.s32 	%r163, %r162, %r11;
	mul.lo.s32 	%r164, %r163, %r11;
	sub.s32 	%r165, %r162, %r164;
	selp.b32 	%r166, 0, %r157, %p49;
	selp.b32 	%r167, 0, %r160, %p48;
	selp.b32 	%r168, 0, %r163, %p47;
	selp.b32 	%r169, 0, %r165, %p46;
	mul.lo.s32 	%r170, %r13, %r166;
	mad.lo.s32 	%r171, %r14, %r167, %r170;
	mad.lo.s32 	%r172, %r15, %r168, %r171;
	mad.lo.s32 	%r173, %r16, %r169, %r172;
	shl.b64 	%rd86, %rd85, 32;
	shr.s64 	%rd87, %rd86, 30;
	add.s64 	%rd88, %rd1, %rd87;
	ld.global.f32 	%f67, [%rd88];
	cvt.s64.s32 	%rd89, %r173;
	add.s64 	%rd90, %rd2, %rd89;
	ld.global.u8 	%rs8, [%rd90];
	setp.eq.s16 	%p50, %rs8, 0;
	mul.f32 	%f68, %f67, %f44;
	selp.f32 	%f201, %f43, %f68, %p50;
	max.f32 	%f190, %f190, %f201;
$L__BB541_20:
	setp.le.s64 	%p51, %rd36, %rd9;
	mov.b32 	%r174, %f190;
	shfl.sync.bfly.b32	%r175|%p52, %r174, 16, 31, -1;
	mov.b32 	%f69, %r175;
	max.f32 	%f70, %f190, %f69;
	mov.b32 	%r176, %f70;
	shfl.sync.bfly.b32	%r177|%p53, %r176, 8, 31, -1;
	mov.b32 	%f71, %r177;
	max.f32 	%f72, %f70, %f71;
	mov.b32 	%r178, %f72;
	shfl.sync.bfly.b32	%r179|%p54, %r178, 4, 31, -1;
	mov.b32 	%f73, %r179;
	max.f32 	%f74, %f72, %f73;
	mov.b32 	%r180, %f74;
	shfl.sync.bfly.b32	%r181|%p55, %r180, 2, 31, -1;
	mov.b32 	%f75, %r181;
	max.f32 	%f76, %f74, %f75;
	mov.b32 	%r182, %f76;
	shfl.sync.bfly.b32	%r183|%p56, %r182, 1, 31, -1;
	mov.b32 	%f77, %r183;
	max.f32 	%f78, %f76, %f77;
	sub.f32 	%f79, %f187, %f78;
	fma.rn.f32 	%f80, %f79, 0f3BBB989D, 0f3F000000;
	cvt.sat.f32.f32 	%f81, %f80;
	mov.f32 	%f82, 0f4B400001;
	mov.f32 	%f83, 0f437C0000;
	fma.rm.f32 	%f84, %f81, %f83, %f82;
	add.f32 	%f85, %f84, 0fCB40007F;
	neg.f32 	%f86, %f85;
	fma.rn.f32 	%f87, %f79, 0f3FB8AA3B, %f86;
	fma.rn.f32 	%f88, %f79, 0f32A57060, %f87;
	mov.b32 	%r184, %f84;
	shl.b32 	%r185, %r184, 23;
	mov.b32 	%f89, %r185;
	ex2.approx.ftz.f32 	%f90, %f88;
	mul.f32 	%f91, %f90, %f89;
	add.f32 	%f92, %f91, 0f00000000;
	sub.f32 	%f93, %f189, %f78;
	fma.rn.f32 	%f94, %f93, 0f3BBB989D, 0f3F000000;
	cvt.sat.f32.f32 	%f95, %f94;
	fma.rm.f32 	%f96, %f95, %f83, %f82;
	add.f32 	%f97, %f96, 0fCB40007F;
	neg.f32 	%f98, %f97;
	fma.rn.f32 	%f99, %f93, 0f3FB8AA3B, %f98;
	fma.rn.f32 	%f100, %f93, 0f32A57060, %f99;
	mov.b32 	%r186, %f96;
	shl.b32 	%r187, %r186, 23;
	mov.b32 	%f101, %r187;
	ex2.approx.ftz.f32 	%f102, %f100;
	mul.f32 	%f103, %f102, %f101;
	add.f32 	%f104, %f92, %f103;
	sub.f32 	%f105, %f191, %f78;
	fma.rn.f32 	%f106, %f105, 0f3BBB989D, 0f3F000000;
	cvt.sat.f32.f32 	%f107, %f106;
	fma.rm.f32 	%f108, %f107, %f83, %f82;
	add.f32 	%f109, %f108, 0fCB40007F;
	neg.f32 	%f110, %f109;
	fma.rn.f32 	%f111, %f105, 0f3FB8AA3B, %f110;
	fma.rn.f32 	%f112, %f105, 0f32A57060, %f111;
	mov.b32 	%r188, %f108;
	shl.b32 	%r189, %r188, 23;
	mov.b32 	%f113, %r189;
	ex2.approx.ftz.f32 	%f114, %f112;
	mul.f32 	%f115, %f114, %f113;
	add.f32 	%f116, %f104, %f115;
	sub.f32 	%f117, %f193, %f78;
	fma.rn.f32 	%f118, %f117, 0f3BBB989D, 0f3F000000;
	cvt.sat.f32.f32 	%f119, %f118;
	fma.rm.f32 	%f120, %f119, %f83, %f82;
	add.f32 	%f121, %f120, 0fCB40007F;
	neg.f32 	%f122, %f121;
	fma.rn.f32 	%f123, %f117, 0f3FB8AA3B, %f122;
	fma.rn.f32 	%f124, %f117, 0f32A57060, %f123;
	mov.b32 	%r190, %f120;
	shl.b32 	%r191, %r190, 23;
	mov.b32 	%f125, %r191;
	ex2.approx.ftz.f32 	%f126, %f124;
	mul.f32 	%f127, %f126, %f125;
	add.f32 	%f128, %f116, %f127;
	sub.f32 	%f129, %f195, %f78;
	fma.rn.f32 	%f130, %f129, 0f3BBB989D, 0f3F000000;
	cvt.sat.f32.f32 	%f131, %f130;
	fma.rm.f32 	%f132, %f131, %f83, %f82;
	add.f32 	%f133, %f132, 0fCB40007F;
	neg.f32 	%f134, %f133;
	fma.rn.f32 	%f135, %f129, 0f3FB8AA3B, %f134;
	fma.rn.f32 	%f136, %f129, 0f32A57060, %f135;
	mov.b32 	%r192, %f132;
	shl.b32 	%r193, %r192, 23;
	mov.b32 	%f137, %r193;
	ex2.approx.ftz.f32 	%f138, %f136;
	mul.f32 	%f139, %f138, %f137;
	add.f32 	%f140, %f128, %f139;
	sub.f32 	%f141, %f197, %f78;
	fma.rn.f32 	%f142, %f141, 0f3BBB989D, 0f3F000000;
	cvt.sat.f32.f32 	%f143, %f142;
	fma.rm.f32 	%f144, %f143, %f83, %f82;
	add.f32 	%f145, %f144, 0fCB40007F;
	neg.f32 	%f146, %f145;
	fma.rn.f32 	%f147, %f141, 0f3FB8AA3B, %f146;
	fma.rn.f32 	%f148, %f141, 0f32A57060, %f147;
	mov.b32 	%r194, %f144;
	shl.b32 	%r195, %r194, 23;
	mov.b32 	%f149, %r195;
	ex2.approx.ftz.f32 	%f150, %f148;
	mul.f32 	%f151, %f150, %f149;
	add.f32 	%f152, %f140, %f151;
	sub.f32 	%f153, %f199, %f78;
	fma.rn.f32 	%f154, %f153, 0f3BBB989D, 0f3F000000;
	cvt.sat.f32.f32 	%f155, %f154;
	fma.rm.f32 	%f156, %f155, %f83, %f82;
	add.f32 	%f157, %f156, 0fCB40007F;
	neg.f32 	%f158, %f157;
	fma.rn.f32 	%f159, %f153, 0f3FB8AA3B, %f158;
	fma.rn.f32 	%f160, %f153, 0f32A57060, %f159;
	mov.b32 	%r196, %f156;
	shl.b32 	%r197, %r196, 23;
	mov.b32 	%f161, %r197;
	ex2.approx.ftz.f32 	%f162, %f160;
	mul.f32 	%f163, %f162, %f161;
	add.f32 	%f164, %f152, %f163;
	sub.f32 	%f165, %f201, %f78;
	fma.rn.f32 	%f166, %f165, 0f3BBB989D, 0f3F000000;
	cvt.sat.f32.f32 	%f167, %f166;
	fma.rm.f32 	%f168, %f167, %f83, %f82;
	add.f32 	%f169, %f168, 0fCB40007F;
	neg.f32 	%f170, %f169;
	fma.rn.f32 	%f171, %f165, 0f3FB8AA3B, %f170;
	fma.rn.f32 	%f172, %f165, 0f32A57060, %f171;
	mov.b32 	%r198, %f168;
	shl.b32 	%r199, %r198, 23;
	mov.b32 	%f173, %r199;
	ex2.approx.ftz.f32 	%f174, %f172;
	mul.f32 	%f175, %f174, %f173;
	add.f32 	%f176, %f164, %f175;
	mov.b32 	%r200, %f176;
	shfl.sync.bfly.b32	%r201|%p57, %r200, 16, 31, -1;
	mov.b32 	%f177, %r201;
	add.f32 	%f178, %f176, %f177;
	mov.b32 	%r202, %f178;
	shfl.sync.bfly.b32	%r203|%p58, %r202, 8, 31, -1;
	mov.b32 	%f179, %r203;
	add.f32 	%f180, %f178, %f179;
	mov.b32 	%r204, %f180;
	shfl.sync.bfly.b32	%r205|%p59, %r204, 4, 31, -1;
	mov.b32 	%f181, %r205;
	add.f32 	%f182, %f180, %f181;
	mov.b32 	%r206, %f182;
	shfl.sync.bfly.b32	%r207|%p60, %r206, 2, 31, -1;
	mov.b32 	%f183, %r207;
	add.f32 	%f184, %f182, %f183;
	mov.b32 	%r208, %f184;
	shfl.sync.bfly.b32	%r209|%p61, %r208, 1, 31, -1;
	mov.b32 	%f185, %r209;
	add.f32 	%f186, %f184, %f185;
	div.rn.f32 	%f35, %f91, %f186;
	div.rn.f32 	%f36, %f103, %f186;
	div.rn.f32 	%f37, %f115, %f186;
	div.rn.f32 	%f38, %f127, %f186;
	div.rn.f32 	%f39, %f139, %f186;
	div.rn.f32 	%f40, %f151, %f186;
	div.rn.f32 	%f41, %f163, %f186;
	div.rn.f32 	%f42, %f175, %f186;
	mad.lo.s64 	%rd91, %rd93, %rd34, %rd9;
	shl.b64 	%rd92, %rd91, 2;
	add.s64 	%rd21, %rd17, %rd92;
	@%p51 bra 	$L__BB541_22;
	st.global.f32 	[%rd21], %f35;
$L__BB541_22:
	setp.le.s64 	%p62, %rd36, %rd10;
	@%p62 bra 	$L__BB541_24;
	st.global.f32 	[%rd21+128], %f36;
$L__BB541_24:
	setp.le.s64 	%p63, %rd36, %rd11;
	@%p63 bra 	$L__BB541_26;
	st.global.f32 	[%rd21+256], %f37;
$L__BB541_26:
	setp.le.s64 	%p64, %rd36, %rd12;
	@%p64 bra 	$L__BB541_28;
	st.global.f32 	[%rd21+384], %f38;
$L__BB541_28:
	setp.le.s64 	%p65, %rd36, %rd13;
	@%p65 bra 	$L__BB541_30;
	st.global.f32 	[%rd21+512], %f39;
$L__BB541_30:
	setp.le.s64 	%p66, %rd36, %rd14;
	@%p66 bra 	$L__BB541_32;
	st.global.f32 	[%rd21+640], %f40;
$L__BB541_32:
	setp.le.s64 	%p67, %rd36, %rd15;
	@%p67 bra 	$L__BB541_34;
	st.global.f32 	[%rd21+768], %f41;
$L__BB541_34:
	setp.le.s64 	%p68, %rd36, %rd16;
	@%p68 bra 	$L__BB541_36;
	st.global.f32 	[%rd21+896], %f42;
$L__BB541_36:
	add.s64 	%rd93, %rd93, %rd18;
	setp.lt.s64 	%p69, %rd93, %rd35;
	@%p69 bra 	$L__BB541_4;
$L__BB541_37:
	ret;

}
	// .globl	_Z15SoftmaxWarpImplI22BroadcastScaleMaskLoadIffbLm4EiE11DirectStoreIffEfLi1ELi9ELi32ELi1ELb0EL9Algorithm0EEvT_T0_ll
.visible .entry _Z15SoftmaxWarpImplI22BroadcastScaleMaskLoadIffbLm4EiE11DirectStoreIffEfLi1ELi9ELi32ELi1ELb0EL9Algorithm0EEvT_T0_ll(
	.param .align 8 .b8 _Z15SoftmaxWarpImplI22BroadcastScaleMaskLoadIffbLm4EiE11DirectStoreIffEfLi1ELi9ELi32ELi1ELb0EL9Algorithm0EEvT_T0_ll_param_0[120],
	.param .align 8 .b8 _Z15SoftmaxWarpImplI22BroadcastScaleMaskLoadIffbLm4EiE11DirectStoreIffEfLi1ELi9ELi32ELi1ELb0EL9Algorithm0EEvT_T0_ll_param_1[16],
	.param .u64 _Z15SoftmaxWarpImplI22BroadcastScaleMaskLoadIffbLm4EiE11DirectStoreIffEfLi1ELi9ELi32ELi1ELb0EL9Algorithm0EEvT_T0_ll_param_2,
	.param .u64 _Z15SoftmaxWarpImplI22BroadcastScaleMaskLoadIffbLm4EiE11DirectStoreIffEfLi1ELi9ELi32ELi1ELb0EL9Algorithm0EEvT_T0_ll_param_3
)
{
	.reg .pred 	%p<27>;
	.reg .b16 	%rs<10>;
	.reg .b32 	%r<223>;
	.reg .b32 	%f<180>;
	.reg .b64 	%rd<91>;

	ld.param.v2.f32 	{%f3, %f4}, [_Z15SoftmaxWarpImplI22BroadcastScaleMaskLoadIffbLm4EiE11DirectStoreIffEfLi1ELi9ELi32ELi1ELb0EL9Algorithm0EEvT_T0_ll_param_0+112];
	ld.param.u64 	%rd24, [_Z15SoftmaxWarpImplI22BroadcastScaleMaskLoadIffbLm4EiE11DirectStoreIffEfLi1ELi9ELi32ELi1ELb0EL9Algorithm0EEvT_T0_ll_param_0+104];
	ld.param.v2.u32 	{%r15, %r16}, [_Z15SoftmaxWarpImplI22BroadcastScaleMaskLoadIffbLm4EiE11DirectStoreIffEfLi1ELi9ELi32ELi1ELb0EL9Algorithm0EEvT_T0_ll_param_0+88];
	ld.param.v2.u32 	{%r13, %r14}, [_Z15SoftmaxWarpImplI22BroadcastScaleMaskLoadIffbLm4EiE11DirectStoreIffEfLi1ELi9ELi32ELi1ELb0EL9Algorithm0EEvT_T0_ll_param_0+80];
	ld.param.v2.u32 	{%r11, %r12}, [_Z15SoftmaxWarpImplI22BroadcastScaleMaskLoadIffbLm4EiE11DirectStoreIffEfLi1ELi9ELi32ELi1ELb0EL9Algorithm0EEvT_T0_ll_param_0+64];
	ld.param.v2.u32 	{%r9, %r10}, [_Z15SoftmaxWarpImplI22BroadcastScaleMaskLoadIffbLm4EiE11DirectStoreIffEfLi1ELi9ELi32ELi1ELb0EL9Algorithm0EEvT_T0_ll_param_0+56];
	ld.param.u64 	%rd20, [_Z15SoftmaxWarpImplI22BroadcastScaleMaskLoadIffbLm4EiE11DirectStoreIffEfLi1ELi9ELi32ELi1ELb0EL9Algorithm0EEvT_T0_ll_param_0+40];
	ld.param.u64 	%rd19, [_Z15SoftmaxWarpImplI22BroadcastScaleMaskLoadIffbLm4EiE11DirectStoreIffEfLi1ELi9ELi32ELi1ELb0EL9Algorithm0EEvT_T0_ll_param_0+32];
	ld.param.u64 	%rd18, [_Z15SoftmaxWarpImplI22BroadcastScaleMaskLoadIffbLm4EiE11DirectStoreIffEfLi1ELi9ELi32ELi1ELb0EL9Algorithm0EEvT_T0_ll_param_0+24];
	ld.param.u64 	%rd17, [_Z15SoftmaxWarpImplI22BroadcastScaleMaskLoadIffbLm4EiE11DirectStoreIffEfLi1ELi9ELi32ELi1ELb0EL9Algorithm0EEvT_T0_ll_param_0+16];
	ld.param.u64 	%rd16, [_Z15SoftmaxWarpImplI22BroadcastScaleMaskLoadIffbLm4EiE11DirectStoreIffEfLi1ELi9ELi32ELi1ELb0EL9Algorithm0EEvT_T0_ll_param_0+8];
	ld.param.u64 	%rd15, [_Z15SoftmaxWarpImplI22BroadcastScaleMaskLoadIffbLm4EiE11DirectStoreIffEfLi1ELi9ELi32ELi1ELb0EL9Algorithm0EEvT_T0_ll_param_0];
	ld.param.u64 	%rd5, [_Z15SoftmaxWarpImplI22BroadcastScaleMaskLoadIffbLm4EiE11DirectStoreIffEfLi1ELi9ELi32ELi1ELb0EL9Algorithm0EEvT_T0_ll_param_1];
	ld.param.u64 	%rd6, [_Z15SoftmaxWarpImplI22BroadcastScaleMaskLoadIffbLm4EiE11DirectStoreIffEfLi1ELi9ELi32ELi1ELb0EL9Algorithm0EEvT_T0_ll_param_1+8];
	ld.param.u64 	%rd25, [_Z15SoftmaxWarpImplI22BroadcastScaleMaskLoadIffbLm4EiE11DirectStoreIffEfLi1ELi9ELi32ELi1ELb0EL9Algorithm0EEvT_T0_ll_param_2];
	ld.param.u64 	%rd26, [_Z15SoftmaxWarpImplI22BroadcastScaleMaskLoadIffbLm4EiE11DirectStoreIffEfLi1ELi9ELi32ELi1ELb0EL9Algorithm0EEvT_T0_ll_param_3];
	setp.lt.s64 	%p1, %rd26, 289;
	@%p1 bra 	$L__BB542_2;
	mov.u64 	%rd27, $str;
	cvta.global.u64 	%rd28, %rd27;
	mov.u64 	%rd29, $str$1;
	cvta.global.u64 	%rd30, %rd29;
	mov.u64 	%rd31, __unnamed_528;
	cvta.global.u64 	%rd32, %rd31;
	{ // callseq 527, 0
	.param .b64 param0;
	st.param.b64 	[param0], %rd28;
	.param .b64 param1;
	st.param.b64 	[param1], %rd30;
	.param .b32 param2;
	st.param.b32 	[param2], 254;
	.param .b64 param3;
	st.param.b64 	[param3], %rd32;
	.param .b64 param4;
	st.param.b64 	[param4], 1;
	call.uni 
	__assertfail, 
	(
	param0, 
	param1, 
	param2, 
	param3, 
	param4
	);
	} // callseq 527
$L__BB542_2:
	mov.u32 	%r17, %ctaid.x;
	mov.u32 	%r18, %ntid.y;
	mov.u32 	%r19, %tid.y;
	mad.lo.s32 	%r20, %r17, %r18, %r19;
	mov.u32 	%r21, %nctaid.x;
	mul.lo.s32 	%r8, %r21, %r18;
	cvt.s64.s32 	%rd90, %r20;
	setp.le.s64 	%p2, %rd25, %rd90;
	@%p2 bra 	$L__BB542_5;
	cvta.to.global.u64 	%rd8, %rd15;
	cvta.to.global.u64 	%rd9, %rd16;
	mov.u32 	%r22, %tid.x;
	cvt.u64.u32 	%rd10, %r22;
	cvta.to.global.u64 	%rd11, %rd5;
	cvt.s64.s32 	%rd12, %r8;
$L__BB542_4:
	setp.eq.s64 	%p3, %rd20, 1;
	setp.eq.s64 	%p4, %rd19, 1;
	setp.eq.s64 	%p5, %rd18, 1;
	setp.eq.s64 	%p6, %rd17, 1;
	mad.lo.s64 	%rd33, %rd24, %rd90, %rd10;
	cvt.u32.u64 	%r23, %rd33;
	div.s32 	%r24, %r23, %r9;
	mul.lo.s32 	%r25, %r24, %r9;
	sub.s32 	%r26, %r23, %r25;
	div.s32 	%r27, %r26, %r10;
	mul.lo.s32 	%r28, %r27, %r10;
	sub.s32 	%r29, %r26, %r28;
	div.s32 	%r30, %r29, %r11;
	mul.lo.s32 	%r31, %r30, %r11;
	sub.s32 	%r32, %r29, %r31;
	selp.b32 	%r33, 0, %r24, %p6;
	selp.b32 	%r34, 0, %r27, %p5;
	selp.b32 	%r35, 0, %r30, %p4;
	selp.b32 	%r36, 0, %r32, %p3;
	mul.lo.s32 	%r37, %r13, %r33;
	mad.lo.s32 	%r38, %r14, %r34, %r37;
	mad.lo.s32 	%r39, %r15, %r35, %r38;
	mad.lo.s32 	%r40, %r16, %r36, %r39;
	shl.b64 	%rd34, %rd33, 32;
	shr.s64 	%rd35, %rd34, 30;
	add.s64 	%rd36, %rd8, %rd35;
	ld.global.f32 	%f5, [%rd36];
	cvt.s64.s32 	%rd37, %r40;
	add.s64 	%rd38, %rd9, %rd37;
	ld.global.u8 	%rs1, [%rd38];
	setp.eq.s16 	%p7, %rs1, 0;
	mul.f32 	%f6, %f5, %f4;
	selp.f32 	%f7, %f3, %f6, %p7;
	max.f32 	%f8, %f7, 0fFF800000;
	add.s64 	%rd39, %rd33, 32;
	cvt.u32.u64 	%r41, %rd39;
	div.s32 	%r42, %r41, %r9;
	mul.lo.s32 	%r43, %r42, %r9;
	sub.s32 	%r44, %r41, %r43;
	div.s32 	%r45, %r44, %r10;
	mul.lo.s32 	%r46, %r45, %r10;
	sub.s32 	%r47, %r44, %r46;
	div.s32 	%r48, %r47, %r11;
	mul.lo.s32 	%r49, %r48, %r11;
	sub.s32 	%r50, %r47, %r49;
	selp.b32 	%r51, 0, %r42, %p6;
	selp.b32 	%r52, 0, %r45, %p5;
	selp.b32 	%r53, 0, %r48, %p4;
	selp.b32 	%r54, 0, %r50, %p3;
	mul.lo.s32 	%r55, %r13, %r51;
	mad.lo.s32 	%r56, %r14, %r52, %r55;
	mad.lo.s32 	%r57, %r15, %r53, %r56;
	mad.lo.s32 	%r58, %r16, %r54, %r57;
	shl.b64 	%rd40, %rd39, 32;
	shr.s64 	%rd41, %rd40, 30;
	add.s64 	%rd42, %rd8, %rd41;
	ld.global.f32 	%f9, [%rd42];
	cvt.s64.s32 	%rd43, %r58;
	add.s64 	%rd44, %rd9, %rd43;
	ld.global.u8 	%rs2, [%rd44];
	setp.eq.s16 	%p8, %rs2, 0;
	mul.f32 	%f10, %f9, %f4;
	selp.f32 	%f11, %f3, %f10, %p8;
	max.f32 	%f12, %f8, %f11;
	add.s64 	%rd45, %rd33, 64;
	cvt.u32.u64 	%r59, %rd45;
	div.s32 	%r60, %r59, %r9;
	mul.lo.s32 	%r61, %r60, %r9;
	sub.s32 	%r62, %r59, %r61;
	div.s32 	%r63, %r62, %r10;
	mul.lo.s32 	%r64, %r63, %r10;
	sub.s32 	%r65, %r62, %r64;
	div.s32 	%r66, %r65, %r11;
	mul.lo.s32 	%r67, %r66, %r11;
	sub.s32 	%r68, %r65, %r67;
	selp.b32 	%r69, 0, %r60, %p6;
	selp.b32 	%r70, 0, %r63, %p5;
	selp.b32 	%r71, 0, %r66, %p4;
	selp.b32 	%r72, 0, %r68, %p3;
	mul.lo.s32 	%r73, %r13, %r69;
	mad.lo.s32 	%r74, %r14, %r70, %r73;
	mad.lo.s32 	%r75, %r15, %r71, %r74;
	mad.lo.s32 	%r76, %r16, %r72, %r75;
	shl.b64 	%rd46, %rd45, 32;
	shr.s64 	%rd47, %rd46, 30;
	add.s64 	%rd48, %rd8, %rd47;
	ld.global.f32 	%f13, [%rd48];
	cvt.s64.s32 	%rd49, %r76;
	add.s64 	%rd50, %rd9, %rd49;
	ld.global.u8 	%rs3, [%rd50];
	setp.eq.s16 	%p9, %rs3, 0;
	mul.f32 	%f14, %f13, %f4;
	selp.f32 	%f15, %f3, %f14, %p9;
	max.f32 	%f16, %f12, %f15;
	add.s64 	%rd51, %rd33, 96;
	cvt.u32.u64 	%r77, %rd51;
	div.s32 	%r78, %r77, %r9;
	mul.lo.s32 	%r79, %r78, %r9;
	sub.s32 	%r80, %r77, %r79;
	div.s32 	%r81, %r80, %r10;
	mul.lo.s32 	%r82, %r81, %r10;
	sub.s32 	%r83, %r80, %r82;
	div.s32 	%r84, %r83, %r11;
	mul.lo.s32 	%r85, %r84, %r11;
	sub.s32 	%r86, %r83, %r85;
	selp.b32 	%r87, 0, %r78, %p6;
	selp.b32 	%r88, 0, %r81, %p5;
	selp.b32 	%r89, 0, %r84, %p4;
	selp.b32 	%r90, 0, %r86, %p3;
	mul.lo.s32 	%r91, %r13, %r87;
	mad.lo.s32 	%r92, %r14, %r88, %r91;
	mad.lo.s32 	%r93, %r15, %r89, %r92;
	mad.lo.s32 	%r94, %r16, %r90, %r93;
	shl.b64 	%rd52, %rd51, 32;
	shr.s64 	%rd53, %rd52, 30;
	add.s64 	%rd54, %rd8, %rd53;
	ld.global.f32 	%f17, [%rd54];
	cvt.s64.s32 	%rd55, %r94;
	add.s64 	%rd56, %rd9, %rd55;
	ld.global.u8 	%rs4, [%rd56];
	setp.eq.s16 	%p10, %rs4, 0;
	mul.f32 	%f18, %f17, %f4;
	selp.f32 	%f19, %f3, %f18, %p10;
	max.f32 	%f20, %f16, %f19;
	add.s64 	%rd57, %rd33, 128;
	cvt.u32.u64 	%r95, %rd57;
	div.s32 	%r96, %r95, %r9;
	mul.lo.s32 	%r97, %r96, %r9;
	sub.s32 	%r98, %r95, %r97;
	div.s32 	%r99, %r98, %r10;
	mul.lo.s32 	%r100, %r99, %r10;
	sub.s32 	%r101, %r98, %r100;
	div.s32 	%r102, %r101, %r11;
	mul.lo.s32 	%r103, %r102, %r11;
	sub.s32 	%r104, %r101, %r103;
	selp.b32 	%r105, 0, %r96, %p6;
	selp.b32 	%r106, 0, %r99, %p5;
	selp.b32 	%r107, 0, %r102, %p4;
	selp.b32 	%r108, 0, %r104, %p3;
	mul.lo.s32 	%r109, %r13, %r105;
	mad.lo.s32 	%r110, %r14, %r106, %r109;
	mad.lo.s32 	%r111, %r15, %r107, %r110;
	mad.lo.s32 	%r112, %r16, %r108, %r111;
	shl.b64 	%rd58, %rd57, 32;
	shr.s64 	%rd59, %rd58, 30;
	add.s64 	%rd60, %rd8, %rd59;
	ld.global.f32 	%f21, [%rd60];
	cvt.s64.s32 	%rd61, %r112;
	add.s64 	%rd62, %rd9, %rd61;
	ld.global.u8 	%rs5, [%rd62];
	setp.eq.s16 	%p11, %rs5, 0;
	mul.f32 	%f22, %f21, %f4;
	selp.f32 	%f23, %f3, %f22, %p11;
	max.f32 	%f24, %f20, %f23;
	add.s64 	%rd63, %rd33, 160;
	cvt.u32.u64 	%r113, %rd63;
	div.s32 	%r114, %r113, %r9;
	mul.lo.s32 	%r115, %r114, %r9;
	sub.s32 	%r116, %r113, %r115;
	div.s32 	%r117, %r116, %r10;
	mul.lo.s32 	%r118, %r117, %r10;
	sub.s32 	%r119, %r116, %r118;
	div.s32 	%r120, %r119, %r11;
	mul.lo.s32 	%r121, %r120, %r11;
	sub.s32 	%r122, %r119, %r121;
	selp.b32 	%r123, 0, %r114, %p6;
	selp.b32 	%r124, 0, %r117, %p5;
	selp.b32 	%r125, 0, %r120, %p4;
	selp.b32 	%r126, 0, %r122, %p3;
	mul.lo.s32 	%r127, %r13, %r123;
	mad.lo.s32 	%r128, %r14, %r124, %r127;
	mad.lo.s32 	%r129, %r15, %r125, %r128;
	mad.lo.s32 	%r130, %r16, %r126, %r129;
	shl.b64 	%rd64, %rd63, 32;
	shr.s64 	%rd65, %rd64, 30;
	add.s64 	%rd66, %rd8, %rd65;
	ld.global.f32 	%f25, [%rd66];
	cvt.s64.s32 	%rd67, %r130;
	add.s64 	%rd68, %rd9, %rd67;
	ld.global.u8 	%rs6, [%rd68];
	setp.eq.s16 	%p12, %rs6, 0;
	mul.f32 	%f26, %f25, %f4;
	selp.f32 	%f27, %f3, %f26, %p12;
	max.f32 	%f28, %f24, %f27;
	add.s64 	%rd69, %rd33, 192;
	cvt.u32.u64 	%r131, %rd69;
	div.s32 	%r132, %r131, %r9;
	mul.lo.s32 	%r133, %r132, %r9;
	sub.s32 	%r134, %r131, %r133;
	div.s32 	%r135, %r134, %r10;
	mul.lo.s32 	%r136, %r135, %r10;
	sub.s32 	%r137, %r134, %r136;
	div.s32 	%r138, %r137, %r11;
	mul.lo.s32 	%r139, %r138, %r11;
	sub.s32 	%r140, %r137, %r139;
	selp.b32 	%r141, 0, %r132, %p6;
	selp.b32 	%r142, 0, %r135, %p5;
	selp.b32 	%r143, 0, %r138, %p4;
	selp.b32 	%r144, 0, %r140, %p3;
	mul.lo.s32 	%r145, %r13, %r141;
	mad.lo.s32 	%r146, %r14, %r142, %r145;
	mad.lo.s32 	%r147, %r15, %r143, %r146;
	mad.lo.s32 	%r148, %r16, %r144, %r147;
	shl.b64 	%rd70, %rd69, 32;
	shr.s64 	%rd71, %rd70, 30;
	add.s64 	%rd72, %rd8, %rd71;
	ld.global.f32 	%f29, [%rd72];
	cvt.s64.s32 	%rd73, %r148;
	add.s64 	%rd74, %rd9, %rd73;
	ld.global.u8 	%rs7, [%rd74];
	setp.eq.s16 	%p13, %rs7, 0;
	mul.f32 	%f30, %f29, %f4;
	selp.f32 	%f31, %f3, %f30, %p13;
	max.f32 	%f32, %f28, %f31;
	add.s64 	%rd75, %rd33, 224;
	cvt.u32.u64 	%r149, %rd75;
	div.s32 	%r150, %r149, %r9;
	mul.lo.s32 	%r151, %r150, %r9;
	sub.s32 	%r152, %r149, %r151;
	div.s32 	%r153, %r152, %r10;
	mul.lo.s32 	%r154, %r153, %r10;
	sub.s32 	%r155, %r152, %r154;
	div.s32 	%r156, %r155, %r11;
	mul.lo.s32 	%r157, %r156, %r11;
	sub.s32 	%r158, %r155, %r157;
	selp.b32 	%r159, 0, %r150, %p6;
	selp.b32 	%r160, 0, %r153, %p5;
	selp.b32 	%r161, 0, %r156, %p4;
	selp.b32 	%r162, 0, %r158, %p3;
	mul.lo.s32 	%r163, %r13, %r159;
	mad.lo.s32 	%r164, %r14, %r160, %r163;
	mad.lo.s32 	%r165, %r15, %r161, %r164;
	mad.lo.s32 	%r166, %r16, %r162, %r165;
	shl.b64 	%rd76, %rd75, 32;
	shr.s64 	%rd77, %rd76, 30;
	add.s64 	%rd78, %rd8, %rd77;
	ld.global.f32 	%f33, [%rd78];
	cvt.s64.s32 	%rd79, %r166;
	add.s64 	%rd80, %rd9, %rd79;
	ld.global.u8 	%rs8, [%rd80];
	setp.eq.s16 	%p14, %rs8, 0;
	mul.f32 	%f34, %f33, %f4;
	selp.f32 	%f35, %f3, %f34, %p14;
	max.f32 	%f36, %f32, %f35;
	add.s64 	%rd81, %rd33, 256;
	cvt.u32.u64 	%r167, %rd81;
	div.s32 	%r168, %r167, %r9;
	mul.lo.s32 	%r169, %r168, %r9;
	sub.s32 	%r170, %r167, %r169;
	div.s32 	%r171, %r170, %r10;
	mul.lo.s32 	%r172, %r171, %r10;
	sub.s32 	%r173, %r170, %r172;
	div.s32 	%r174, %r173, %r11;
	mul.lo.s32 	%r175, %r174, %r11;
	sub.s32 	%r176, %r173, %r175;
	selp.b32 	%r177, 0, %r168, %p6;
	selp.b32 	%r178, 0, %r171, %p5;
	selp.b32 	%r179, 0, %r174, %p4;
	selp.b32 	%r180, 0, %r176, %p3;
	mul.lo.s32 	%r181, %r13, %r177;
	mad.lo.s32 	%r182, %r14, %r178, %r181;
	mad.lo.s32 	%r183, %r15, %r179, %r182;
	mad.lo.s32 	%r184, %r16, %r180, %r183;
	shl.b64 	%rd82, %rd81, 32;
	shr.s64 	%rd83, %rd82, 30;
	add.s64 	%rd84, %rd8, %rd83;
	ld.global.f32 	%f37, [%rd84];
	cvt.s64.s32 	%rd85, %r184;
	add.s64 	%rd86, %rd9, %rd85;
	ld.global.u8 	%rs9, [%rd86];
	setp.eq.s16 	%p15, %rs9, 0;
	mul.f32 	%f38, %f37, %f4;
	selp.f32 	%f39, %f3, %f38, %p15;
	max.f32 	%f40, %f36, %f39;
	mov.b32 	%r185, %f40;
	shfl.sync.bfly.b32	%r186|%p16, %r185, 16, 31, -1;
	mov.b32 	%f41, %r186;
	max.f32 	%f42, %f40, %f41;
	mov.b32 	%r187, %f42;
	shfl.sync.bfly.b32	%r188|%p17, %r187, 8, 31, -1;
	mov.b32 	%f43, %r188;
	max.f32 	%f44, %f42, %f43;
	mov.b32 	%r189, %f44;
	shfl.sync.bfly.b32	%r190|%p18, %r189, 4, 31, -1;
	mov.b32 	%f45, %r190;
	max.f32 	%f46, %f44, %f45;
	mov.b32 	%r191, %f46;
	shfl.sync.bfly.b32	%r192|%p19, %r191, 2, 31, -1;
	mov.b32 	%f47, %r192;
	max.f32 	%f48, %f46, %f47;
	mov.b32 	%r193, %f48;
	shfl.sync.bfly.b32	%r194|%p20, %r193, 1, 31, -1;
	mov.b32 	%f49, %r194;
	max.f32 	%f50, %f48, %f49;
	sub.f32 	%f51, %f7, %f50;
	fma.rn.f32 	%f52, %f51, 0f3BBB989D, 0f3F000000;
	cvt.sat.f32.f32 	%f53, %f52;
	mov.f32 	%f54, 0f4B400001;
	mov.f32 	%f55, 0f437C0000;
	fma.rm.f32 	%f56, %f53, %f55, %f54;
	add.f32 	%f57, %f56, 0fCB40007F;
	neg.f32 	%f58, %f57;
	fma.rn.f32 	%f59, %f51, 0f3FB8AA3B, %f58;
	fma.rn.f32 	%f60, %f51, 0f32A57060, %f59;
	mov.b32 	%r195, %f56;
	shl.b32 	%r196, %r195, 23;
	mov.b32 	%f61, %r196;
	ex2.approx.ftz.f32 	%f62, %f60;
	mul.f32 	%f63, %f62, %f61;
	add.f32 	%f64, %f63, 0f00000000;
	sub.f32 	%f65, %f11, %f50;
	fma.rn.f32 	%f66, %f65, 0f3BBB989D, 0f3F000000;
	cvt.sat.f32.f32 	%f67, %f66;
	fma.rm.f32 	%f68, %f67, %f55, %f54;
	add.f32 	%f69, %f68, 0fCB40007F;
	neg.f32 	%f70, %f69;
	fma.rn.f32 	%f71, %f65, 0f3FB8AA3B, %f70;
	fma.rn.f32 	%f72, %f65, 0f32A57060, %f71;
	mov.b32 	%r197, %f68;
	shl.b32 	%r198, %r197, 23;
	mov.b32 	%f73, %r198;
	ex2.approx.ftz.f32 	%f74, %f72;
	mul.f32 	%f75, %f74, %f73;
	add.f32 	%f76, %f64, %f75;
	sub.f32 	%f77, %f15, %f50;
	fma.rn.f32 	%f78, %f77, 0f3BBB989D, 0f3F000000;
	cvt.sat.f32.f32 	%f79, %f78;
	fma.rm.f32 	%f80, %f79, %f55, %f54;
	add.f32 	%f81, %f80, 0fCB40007F;
	neg.f32 	%f82, %f81;
	fma.rn.f32 	%f83, %f77, 0f3FB8AA3B, %f82;
	fma.rn.f32 	%f84, %f77, 0f32A57060, %f83;
	mov.b32 	%r199, %f80;
	shl.b32 	%r200, %r199, 23;
	mov.b32 	%f85, %r200;
	ex2.approx.ftz.f32 	%f86, %f84;
	mul.f32 	%f87, %f86, %f85;
	add.f32 	%f88, %f76, %f87;
	sub.f32 	%f89, %f19, %f50;
	fma.rn.f32 	%f90, %f89, 0f3BBB989D, 0f3F000000;
	cvt.sat.f32.f32 	%f91, %f90;
	fma.rm.f32 	%f92, %f91, %f55, %f54;
	add.f32 	%f93, %f92, 0fCB40007F;
	neg.f32 	%f94, %f93;
	fma.rn.f32 	%f95, %f89, 0f3FB8AA3B, %f94;
	fma.rn.f32 	%f96, %f89, 0f32A57060, %f95;
	mov.b32 	%r201, %f92;
	shl.b32 	%r202, %r201, 23;
	mov.b32 	%f97, %r202;
	ex2.approx.ftz.f32 	%f98, %f96;
	mul.f32 	%f99, %f98, %f97;
	add.f32 	%f100, %f88, %f99;
	sub.f32 	%f101, %f23, %f50;
	fma.rn.f32 	%f102, %f101, 0f3BBB989D, 0f3F000000;
	cvt.sat.f32.f32 	%f103, %f102;
	fma.rm.f32 	%f104, %f103, %f55, %f54;
	add.f32 	%f105, %f104, 0fCB40007F;
	neg.f32 	%f106, %f105;
	fma.rn.f32 	%f107, %f101, 0f3FB8AA3B, %f106;
	fma.rn.f32 	%f108, %f101, 0f32A57060, %f107;
	mov.b32 	%r203, %f104;
	shl.b32 	%r204, %r203, 23;
	mov.b32 	%f109, %r204;
	ex2.approx.ftz.f32 	%f110, %f108;
	mul.f32 	%f111, %f110, %f109;
	add.f32 	%f112, %f100, %f111;
	sub.f32 	%f113, %f27, %f50;
	fma.rn.f32 	%f114, %f113, 0f3BBB989D, 0f3F000000;
	cvt.sat.f32.f32 	%f115, %f114;
	fma.rm.f32 	%f116, %f115, %f55, %f54;
	add.f32 	%f117, %f116, 0fCB40007F;
	neg.f32 	%f118, %f117;
	fma.rn.f32 	%f119, %f113, 0f3FB8AA3B, %f118;
	fma.rn.f32 	%f120, %f113, 0f32A57060, %f119;
	mov.b32 	%r205, %f116;
	shl.b32 	%r206, %r205, 23;
	mov.b32 	%f121, %r206;
	ex2.approx.ftz.f32 	%f122, %f120;
	mul.f32 	%f123, %f122, %f121;
	add.f32 	%f124, %f112, %f123;
	sub.f32 	%f125, %f31, %f50;
	fma.rn.f32 	%f126, %f125, 0f3BBB989D, 0f3F000000;
	cvt.sat.f32.f32 	%f127, %f126;
	fma.rm.f32 	%f128, %f127, %f55, %f54;
	add.f32 	%f129, %f128, 0fCB40007F;
	neg.f32 	%f130, %f129;
	fma.rn.f32 	%f131, %f125, 0f3FB8AA3B, %f130;
	fma.rn.f32 	%f132, %f125, 0f32A57060, %f131;
	mov.b32 	%r207, %f128;
	shl.b32 	%r208, %r207, 23;
	mov.b32 	%f133, %r208;
	ex2.approx.ftz.f32 	%f134, %f132;
	mul.f32 	%f135, %f134, %f133;
	add.f32 	%f136, %f124, %f135;
	sub.f32 	%f137, %f35, %f50;
	fma.rn.f32 	%f138, %f137, 0f3BBB989D, 0f3F000000;
	cvt.sat.f32.f32 	%f139, %f138;
	fma.rm.f32 	%f140, %f139, %f55, %f54;
	add.f32 	%f141, %f140, 0fCB40007F;
	neg.f32 	%f142, %f141;
	fma.rn.f32 	%f143, %f137, 0f3FB8AA3B, %f142;
	fma.rn.f32 	%f144, %f137, 0f32A57060, %f143;
	mov.b32 	%r209, %f140;
	shl.b32 	%r210, %r209, 23;
	mov.b32 	%f145, %r210;
	ex2.approx.ftz.f32 	%f146, %f144;
	mul.f32 	%f147, %f146, %f145;
	add.f32 	%f148, %f136, %f147;
	sub.f32 	%f149, %f39, %f50;
	fma.rn.f32 	%f150, %f149, 0f3BBB989D, 0f3F000000;
	cvt.sat.f32.f32 	%f151, %f150;
	fma.rm.f32 	%f152, %f151, %f55, %f54;
	add.f32 	%f153, %f152, 0fCB40007F;
	neg.f32 	%f154, %f153;
	fma.rn.f32 	%f155, %f149, 0f3FB8AA3B, %f154;
	fma.rn.f32 	%f156, %f149, 0f32A57060, %f155;
	mov.b32 	%r211, %f152;
	shl.b32 	%r212, %r211, 23;
	mov.b32 	%f157, %r212;
	ex2.approx.ftz.f32 	%f158, %f156;
	mul.f32 	%f159, %f158, %f157;
	add.f32 	%f160, %f148, %f159;
	mov.b32 	%r213, %f160;
	shfl.sync.bfly.b32	%r214|%p21, %r213, 16, 31, -1;
	mov.b32 	%f161, %r214;
	add.f32 	%f162, %f160, %f161;
	mov.b32 	%r215, %f162;
	shfl.sync.bfly.b32	%r216|%p22, %r215, 8, 31, -1;
	mov.b32 	%f163, %r216;
	add.f32 	%f164, %f162, %f163;
	mov.b32 	%r217, %f164;
	shfl.sync.bfly.b32	%r218|%p23, %r217, 4, 31, -1;
	mov.b32 	%f165, %r218;
	add.f32 	%f166, %f164, %f165;
	mov.b32 	%r219, %f166;
	shfl.sync.bfly.b32	%r220|%p24, %r219, 2, 31, -1;
	mov.b32 	%f167, %r220;
	add.f32 	%f168, %f166, %f167;
	mov.b32 	%r221, %f168;
	shfl.sync.bfly.b32	%r222|%p25, %r221, 1, 31, -1;
	mov.b32 	%f169, %r222;
	add.f32 	%f170, %f168, %f169;
	div.rn.f32 	%f171, %f63, %f170;
	div.rn.f32 	%f172, %f75, %f170;
	div.rn.f32 	%f173, %f87, %f170;
	div.rn.f32 	%f174, %f99, %f170;
	div.rn.f32 	%f175, %f111, %f170;
	div.rn.f32 	%f176, %f123, %f170;
	div.rn.f32 	%f177, %f135, %f170;
	div.rn.f32 	%f178, %f147, %f170;
	div.rn.f32 	%f179, %f159, %f170;
	mad.lo.s64 	%rd87, %rd90, %rd6, %rd10;
	shl.b64 	%rd88, %rd87, 2;
	add.s64 	%rd89, %rd11, %rd88;
	st.global.f32 	[%rd89], %f171;
	st.global.f32 	[%rd89+128], %f172;
	st.global.f32 	[%rd89+256], %f173;
	st.global.f32 	[%rd89+384], %f174;
	st.global.f32 	[%rd89+512], %f175;
	st.global.f32 	[%rd89+640], %f176;
	st.global.f32 	[%rd89+768], %f177;
	st.global.f32 	[%rd89+896], %f178;
	st.global.f32 	[%rd89+1024], %f179;
	add.s64 	%rd90, %rd90, %rd12;
	setp.lt.s64 	%p26, %rd90, %rd25;
	@%p26 bra 	$L__BB542_4;
$L__BB542_5:
	ret;

}
	// .globl	_Z15SoftmaxWarpImplI22BroadcastScaleMaskLoadIffbLm4EiE11DirectStoreIffEfLi1ELi9ELi32ELi1ELb1EL9Algorithm0EEvT_T0_ll
.visible .entry _Z15SoftmaxWarpImplI22BroadcastScaleMaskLoadIffbLm4EiE11DirectStoreIffEfLi1ELi9ELi32ELi1ELb1EL9Algorithm0EEvT_T0_ll(
	.param .align 8 .b8 _Z15SoftmaxWarpImplI22BroadcastScaleMaskLoadIffbLm4EiE11DirectStoreIffEfLi1ELi9ELi32ELi1ELb1EL9Algorithm0EEvT_T0_ll_param_0[120],
	.param .align 8 .b8 _Z15SoftmaxWarpImplI22BroadcastScaleMaskLoadIffbLm4EiE11DirectStoreIffEfLi1ELi9ELi32ELi1ELb1EL9Algorithm0EEvT_T0_ll_param_1[16],
	.param .u64 _Z15SoftmaxWarpImplI22BroadcastScaleMaskLoadIffbLm4EiE11DirectStoreIffEfLi1ELi9ELi32ELi1ELb1EL9Algorithm0EEvT_T0_ll_param_2,
	.param .u64 _Z15SoftmaxWarpImplI22BroadcastScaleMaskLoadIffbLm4EiE11DirectStoreIffEfLi1ELi9ELi32ELi1ELb1EL9Algorithm0EEvT_T0_ll_param_3
)
{
	.reg .pred 	%p<77>;
	.reg .b16 	%rs<10>;
	.reg .b32 	%r<231>;
	.reg .b32 	%f<225>;
	.reg .b64 	%rd<102>;

	ld.param.u64 	%rd33, [_Z15SoftmaxWarpImplI22BroadcastScaleMaskLoadIffbLm4EiE11DirectStoreIffEfLi1ELi9ELi32ELi1ELb1EL9Algorithm0EEvT_T0_ll_param_1+8];
	ld.param.u64 	%rd32, [_Z15SoftmaxWarpImplI22BroadcastScaleMaskLoadIffbLm4EiE11DirectStoreIffEfLi1ELi9ELi32ELi1ELb1EL9Algorithm0EEvT_T0_ll_param_1];
	ld.param.v2.f32 	{%f48, %f49}, [_Z15SoftmaxWarpImplI22BroadcastScaleMaskLoadIffbLm4EiE11DirectStoreIffEfLi1ELi9ELi32ELi1ELb1EL9Algorithm0EEvT_T0_ll_param_0+112];
	ld.param.u64 	%rd31, [_Z15SoftmaxWarpImplI22BroadcastScaleMaskLoadIffbLm4EiE11DirectStoreIffEfLi1ELi9ELi32ELi1ELb1EL9Algorithm0EEvT_T0_ll_param_0+104];
	ld.param.v2.u32 	{%r15, %r16}, [_Z15SoftmaxWarpImplI22BroadcastScaleMaskLoadIffbLm4EiE11DirectStoreIffEfLi1ELi9ELi32ELi1ELb1EL9Algorithm0EEvT_T0_ll_param_0+88];
	ld.param.v2.u32 	{%r13, %r14}, [_Z15SoftmaxWarpImplI22BroadcastScaleMaskLoadIffbLm4EiE11DirectStoreIffEfLi1ELi9ELi32ELi1ELb1EL9Algorithm0EEvT_T0_ll_param_0+80];
	ld.param.v2.u32 	{%r11, %r12}, [_Z15SoftmaxWarpImplI22BroadcastScaleMaskLoadIffbLm4EiE11DirectStoreIffEfLi1ELi9ELi32ELi1ELb1EL9Algorithm0EEvT_T0_ll_param_0+64];
	ld.param.v2.u32 	{%r9, %r10}, [_Z15SoftmaxWarpImplI22BroadcastScaleMaskLoadIffbLm4EiE11DirectStoreIffEfLi1ELi9ELi32ELi1ELb1EL9Algorithm0EEvT_T0_ll_param_0+56];
	ld.param.u64 	%rd27, [_Z15SoftmaxWarpImplI22BroadcastScaleMaskLoadIffbLm4EiE11DirectStoreIffEfLi1ELi9ELi32ELi1ELb1EL9Algorithm0EEvT_T0_ll_param_0+40];
	ld.param.u64 	%rd26, [_Z15SoftmaxWarpImplI22BroadcastScaleMaskLoadIffbLm4EiE11DirectStoreIffEfLi1ELi9ELi32ELi1ELb1EL9Algorithm0EEvT_T0_ll_param_0+32];
	ld.param.u64 	%rd25, [_Z15SoftmaxWarpImplI22BroadcastScaleMaskLoadIffbLm4EiE11DirectStoreIffEfLi1ELi9ELi32ELi1ELb1EL9Algorithm0EEvT_T0_ll_param_0+24];
	ld.param.u64 	%rd24, [_Z15SoftmaxWarpImplI22BroadcastScaleMaskLoadIffbLm4EiE11DirectStoreIffEfLi1ELi9ELi32ELi1ELb1EL9Algorithm0EEvT_T0_ll_param_0+16];
	ld.param.u64 	%rd23, [_Z15SoftmaxWarpImplI22BroadcastScaleMaskLoadIffbLm4EiE11DirectStoreIffEfLi1ELi9ELi32ELi1ELb1EL9Algorithm0EEvT_T0_ll_param_0+8];
	ld.param.u64 	%rd22, [_Z15SoftmaxWarpImplI22BroadcastScaleMaskLoadIffbLm4EiE11DirectStoreIffEfLi1ELi9ELi32ELi1ELb1EL9Algorithm0EEvT_T0_ll_param_0];
	ld.param.u64 	%rd35, [_Z15SoftmaxWarpImplI22BroadcastScaleMaskLoadIffbLm4EiE11DirectStoreIffEfLi1ELi9ELi32ELi1ELb1EL9Algorithm0EEvT_T0_ll_param_3];
	cvta.to.global.u64 	%rd1, %rd22;
	cvta.to.global.u64 	%rd2, %rd23;
	setp.lt.s64 	%p1, %rd35, 289;
	@%p1 bra 	$L__BB543_2;
	mov.u64 	%rd36, $str;
	cvta.global.u64 	%rd37, %rd36;
	mov.u64 	%rd38, $str$1;
	cvta.global.u64 	%rd39, %rd38;
	mov.u64 	%rd40, __unnamed_529;
	cvta.global.u64 	%rd41, %rd40;
	{ // callseq 528, 0
	.param .b64 param0;
	st.param.b64 	[param0], %rd37;
	.param .b64 param1;
	st.param.b64 	[param1], %rd39;
	.param .b32 param2;
	st.param.b32 	[param2], 254;
	.param .b64 param3;
	st.param.b64 	[param3], %rd41;
	.param .b64 param4;
	st.param.b64 	[param4], 1;
	call.uni 
	__assertfail, 
	(
	param0, 
	param1, 
	param2, 
	param3, 
	param4
	);
	} // callseq 528
$L__BB543_2:
	ld.param.u64 	%rd99, [_Z15SoftmaxWarpImplI22BroadcastScaleMaskLoadIffbLm4EiE11DirectStoreIffEfLi1ELi9ELi32ELi1ELb1EL9Algorithm0EEvT_T0_ll_param_2];
	mov.u32 	%r17, %ctaid.x;
	mov.u32 	%r18, %ntid.y;
	mov.u32 	%r19, %tid.y;
	mad.lo.s32 	%r20, %r17, %r18, %r19;
	mov.u32 	%r21, %nctaid.x;
	mul.lo.s32 	%r8, %r21, %r18;
	cvt.s64.s32 	%rd101, %r20;
	setp.le.s64 	%p2, %rd99, %rd101;
	@%p2 bra 	$L__BB543_41;
	mov.u32 	%r22, %tid.x;
	cvt.u64.u32 	%rd8, %r22;
	add.s32 	%r23, %r22, 32;
	cvt.u64.u32 	%rd9, %r23;
	add.s32 	%r24, %r22, 64;
	cvt.u64.u32 	%rd10, %r24;
	add.s32 	%r25, %r22, 96;
	cvt.u64.u32 	%rd11, %r25;
	add.s32 	%r26, %r22, 128;
	cvt.u64.u32 	%rd12, %r26;
	add.s32 	%r27, %r22, 160;
	cvt.u64.u32 	%rd13, %r27;
	add.s32 	%r28, %r22, 192;
	cvt.u64.u32 	%rd14, %r28;
	add.s32 	%r29, %r22, 224;
	cvt.u64.u32 	%rd15, %r29;
	add.s32 	%r30, %r22, 256;
	cvt.u64.u32 	%rd16, %r30;
	cvt.s64.s32 	%rd17, %r8;
$L__BB543_4:
	setp.le.s64 	%p3, %rd35, %rd8;
	mul.lo.s64 	%rd19, %rd31, %rd101;
	mov.f32 	%f207, 0fFF800000;
	mov.f32 	%f210, %f207;
	@%p3 bra 	$L__BB543_6;
	setp.eq.s64 	%p4, %rd27, 1;
	setp.eq.s64 	%p5, %rd26, 1;
	setp.eq.s64 	%p6, %rd25, 1;
	setp.eq.s64 	%p7, %rd24, 1;
	add.s64 	%rd42, %rd19, %rd8;
	cvt.u32.u64 	%r31, %rd42;
	div.s32 	%r32, %r31, %r9;
	mul.lo.s32 	%r33, %r32, %r9;
	sub.s32 	%r34, %r31, %r33;
	div.s32 	%r35, %r34, %r10;
	mul.lo.s32 	%r36, %r35, %r10;
	sub.s32 	%r37, %r34, %r36;
	div.s32 	%r38, %r37, %r11;
	mul.lo.s32 	%r39, %r38, %r11;
	sub.s32 	%r40, %r37, %r39;
	selp.b32 	%r41, 0, %r32, %p7;
	selp.b32 	%r42, 0, %r35, %p6;
	selp.b32 	%r43, 0, %r38, %p5;
	selp.b32 	%r44, 0, %r40, %p4;
	mul.lo.s32 	%r45, %r13, %r41;
	mad.lo.s32 	%r46, %r14, %r42, %r45;
	mad.lo.s32 	%r47, %r15, %r43, %r46;
	mad.lo.s32 	%r48, %r16, %r44, %r47;
	shl.b64 	%rd43, %rd42, 32;
	shr.s64 	%rd44, %rd43, 30;
	add.s64 	%rd45, %rd1, %rd44;
	ld.global.f32 	%f51, [%rd45];
	cvt.s64.s32 	%rd46, %r48;
	add.s64 	%rd47, %rd2, %rd46;
	ld.global.u8 	%rs1, [%rd47];
	setp.eq.s16 	%p8, %rs1, 0;
	mul.f32 	%f52, %f51, %f49;
	selp.f32 	%f207, %f48, %f52, %p8;
	max.f32 	%f210, %f207, 0fFF800000;
$L__BB543_6:
	setp.le.s64 	%p9, %rd35, %rd9;
	mov.f32 	%f209, 0fFF800000;
	@%p9 bra 	$L__BB543_8;
	setp.eq.s64 	%p10, %rd27, 1;
	setp.eq.s64 	%p11, %rd26, 1;
	setp.eq.s64 	%p12, %rd25, 1;
	setp.eq.s64 	%p13, %rd24, 1;
	add.s64 	%rd48, %rd19, %rd9;
	cvt.u32.u64 	%r49, %rd48;
	div.s32 	%r50, %r49, %r9;
	mul.lo.s32 	%r51, %r50, %r9;
	sub.s32 	%r52, %r49, %r51;
	div.s32 	%r53, %r52, %r10;
	mul.lo.s32 	%r54, %r53, %r10;
	sub.s32 	%r55, %r52, %r54;
	div.s32 	%r56, %r55, %r11;
	mul.lo.s32 	%r57, %r56, %r11;
	sub.s32 	%r58, %r55, %r57;
	selp.b32 	%r59, 0, %r50, %p13;
	selp.b32 	%r60, 0, %r53, %p12;
	selp.b32 	%r61, 0, %r56, %p11;
	selp.b32 	%r62, 0, %r58, %p10;
	mul.lo.s32 	%r63, %r13, %r59;
	mad.lo.s32 	%r64, %r14, %r60, %r63;
	mad.lo.s32 	%r65, %r15, %r61, %r64;
	mad.lo.s32 	%r66, %r16, %r62, %r65;
	shl.b64 	%rd49, %rd48, 32;
	shr.s64 	%rd50, %rd49, 30;
	add.s64 	%rd51, %rd1, %rd50;
	ld.global.f32 	%f54, [%rd51];
	cvt.s64.s32 	%rd52, %r66;
	add.s64 	%rd53, %rd2, %rd52;
	ld.global.u8 	%rs2, [%rd53];
	setp.eq.s16 	%p14, %rs2, 0;
	mul.f32 	%f55, %f54, %f49;
	selp.f32 	%f209, %f48, %f55, %p14;
	max.f32 	%f210, %f210, %f209;
$L__BB543_8:
	setp.le.s64 	%p15, %rd35, %rd10;
	mov.f32 	%f211, 0fFF800000;
	@%p15 bra 	$L__BB543_10;
	setp.eq.s64 	%p16, %rd27, 1;
	setp.eq.s64 	%p17, %rd26, 1;
	setp.eq.s64 	%p18, %rd25, 1;
	setp.eq.s64 	%p19, %rd24, 1;
	add.s64 	%rd54, %rd19, %rd10;
	cvt.u32.u64 	%r67, %rd54;
	div.s32 	%r68, %r67, %r9;
	mul.lo.s32 	%r69, %r68, %r9;
	sub.s32 	%r70, %r67, %r69;
	div.s32 	%r71, %r70, %r10;
	mul.lo.s32 	%r72, %r71, %r10;
	sub.s32 	%r73, %r70, %r72;
	div.s32 	%r74, %r73, %r11;
	mul.lo.s32 	%r75, %r74, %r11;
	sub.s32 	%r76, %r73, %r75;
	selp.b32 	%r77, 0, %r68, %p19;
	selp.b32 	%r78, 0, %r71, %p18;
	selp.b32 	%r79, 0, %r74, %p17;
	selp.b32 	%r80, 0, %r76, %p16;
	mul.lo.s32 	%r81, %r13, %r77;
	mad.lo.s32 	%r82, %r14, %r78, %r81;
	mad.lo.s32 	%r83, %r15, %r79, %r82;
	mad.lo.s32 	%r84, %r16, %r80, %r83;
	shl.b64 	%rd55, %rd54, 32;
	shr.s64 	%rd56, %rd55, 30;
	add.s64 	%rd57, %rd1, %rd56;
	ld.global.f32 	%f57, [%rd57];
	cvt.s64.s32 	%rd58, %r84;
	add.s64 	%rd59, %rd2, %rd58;
	ld.global.u8 	%rs3, [%rd59];
	setp.eq.s16 	%p20, %rs3, 0;
	mul.f32 	%f58, %f57, %f49;
	selp.f32 	%f211, %f48, %f58, %p20;
	max.f32 	%f210, %f210, %f211;
$L__BB543_10:
	setp.le.s64 	%p21, %rd35, %rd11;
	mov.f32 	%f213, 0fFF800000;
	@%p21 bra 	$L__BB543_12;
	setp.eq.s64 	%p22, %rd27, 1;
	setp.eq.s64 	%p23, %rd26, 1;
	setp.eq.s64 	%p24, %rd25, 1;
	setp.eq.s64 	%p25, %rd24, 1;
	add.s64 	%rd60, %rd19, %rd11;
	cvt.u32.u64 	%r85, %rd60;
	div.s32 	%r86, %r85, %r9;
	mul.lo.s32 	%r87, %r86, %r9;
	sub.s32 	%r88, %r85, %r87;
	div.s32 	%r89, %r88, %r10;
	mul.lo.s32 	%r90, %r89, %r10;
	sub.s32 	%r91, %r88, %r90;
	div.s32 	%r92, %r91, %r11;
	mul.lo.s32 	%r93, %r92, %r11;
	sub.s32 	%r94, %r91, %r93;
	selp.b32 	%r95, 0, %r86, %p25;
	selp.b32 	%r96, 0, %r89, %p24;
	selp.b32 	%r97, 0, %r92, %p23;
	selp.b32 	%r98, 0, %r94, %p22;
	mul.lo.s32 	%r99, %r13, %r95;
	mad.lo.s32 	%r100, %r14, %r96, %r99;
	mad.lo.s32 	%r101, %r15, %r97, %r100;
	mad.lo.s32 	%r102, %r16, %r98, %r101;
	shl.b64 	%rd61, %rd60, 32;
	shr.s64 	%rd62, %rd61, 30;
	add.s64 	%rd63, %rd1, %rd62;
	ld.global.f32 	%f60, [%rd63];
	cvt.s64.s32 	%rd64, %r102;
	add.s64 	%rd65, %rd2, %rd64;
	ld.global.u8 	%rs4, [%rd65];
	setp.eq.s16 	%p26, %rs4, 0;
	mul.f32 	%f61, %f60, %f49;
	selp.f32 	%f213, %f48, %f61, %p26;
	max.f32 	%f210, %f210, %f213;
$L__BB543_12:
	setp.le.s64 	%p27, %rd35, %rd12;
	mov.f32 	%f215, 0fFF800000;
	@%p27 bra 	$L__BB543_14;
	setp.eq.s64 	%p28, %rd27, 1;
	setp.eq.s64 	%p29, %rd26, 1;
	setp.eq.s64 	%p30, %rd25, 1;
	setp.eq.s64 	%p31, %rd24, 1;
	add.s64 	%rd66, %rd19, %rd12;
	cvt.u32.u64 	%r103, %rd66;
	div.s32 	%r104, %r103, %r9;
	mul.lo.s32 	%r105, %r104, %r9;
	sub.s32 	%r106, %r103, %r105;
	div.s32 	%r107, %r106, %r10;
	mul.lo.s32 	%r108, %r107, %r10;
	sub.s32 	%r109, %r106, %r108;
	div.s32 	%r110, %r109, %r11;
	mul.lo.s32 	%r111, %r110, %r11;
	sub.s32 	%r112, %r109, %r111;
	selp.b32 	%r113, 0, %r104, %p31;
	selp.b32 	%r114, 0, %r107, %p30;
	selp.b32 	%r115, 0, %r110, %p29;
	selp.b32 	%r116, 0, %r112, %p28;
	mul.lo.s32 	%r117, %r13, %r113;
	mad.lo.s32 	%r118, %r14, %r114, %r117;
	mad.lo.s32 	%r119, %r15, %r115, %r118;
	mad.lo.s32 	%r120, %r16, %r116, %r119;
	shl.b64 	%rd67, %rd66, 32;
	shr.s64 	%rd68, %rd67, 30;
	add.s64 	%rd69, %rd1, %rd68;
	ld.global.f32 	%f63, [%rd69];
	cvt.s64.s32 	%rd70, %r120;
	add.s64 	%rd71, %rd2, %rd70;
	ld.global.u8 	%rs5, [%rd71];
	setp.eq.s16 	%p32, %rs5, 0;
	mul.f32 	%f64, %f63, %f49;
	selp.f32 	%f215, %f48, %f64, %p32;
	max.f32 	%f210, %f210, %f215;
$L__BB543_14:
	setp.le.s64 	%p33, %rd35, %rd13;
	mov.f32 	%f217, 0fFF800000;
	@%p33 bra 	$L__BB543_16;
	setp.eq.s64 	%p34, %rd27, 1;
	setp.eq.s64 	%p35, %rd26, 1;
	setp.eq.s64 	%p36, %rd25, 1;
	setp.eq.s64 	%p37, %rd24, 1;
	add.s64 	%rd72, %rd19, %rd13;
	cvt.u32.u64 	%r121, %rd72;
	div.s32 	%r122, %r121, %r9;
	mul.lo.s32 	%r123, %r122, %r9;
	sub.s32 	%r124, %r121, %r123;
	div.s32 	%r125, %r124, %r10;
	mul.lo.s32 	%r126, %r125, %r10;
	sub.s32 	%r127, %r124, %r126;
	div.s32 	%r128, %r127, %r11;
	mul.lo.s32 	%r129, %r128, %r11;
	sub.s32 	%r130, %r127, %r129;
	selp.b32 	%r131, 0, %r122, %p37;
	selp.b32 	%r132, 0, %r125, %p36;
	selp.b32 	%r133, 0, %r128, %p35;
	selp.b32 	%r134, 0, %r130, %p34;
	mul.lo.s32 	%r135, %r13, %r131;
	mad.lo.s32 	%r136, %r14, %r132, %r135;
	mad.lo.s32 	%r137, %r15, %r133, %r136;
	mad.lo.s32 	%r138, %r16, %r134, %r137;
	shl.b64 	%rd73, %rd72, 32;
	shr.s64 	%rd74, %rd73, 30;
	add.s64 	%rd75, %rd1, %rd74;
	ld.global.f32 	%f66, [%rd75];
	cvt.s64.s32 	%rd76, %r138;
	add.s64 	%rd77, %rd2, %rd76;
	ld.global.u8 	%rs6, [%rd77];
	setp.eq.s16 	%p38, %rs6, 0;
	mul.f32 	%f67, %f66, %f49;
	selp.f32 	%f217, %f48, %f67, %p38;
	max.f32 	%f210, %f210, %f217;
$L__BB543_16:
	setp.le.s64 	%p39, %rd35, %rd14;
	mov.f32 	%f219, 0fFF800000;
	@%p39 bra 	$L__BB543_18;
	setp.eq.s64 	%p40, %rd27, 1;
	setp.eq.s64 	%p41, %rd26, 1;
	setp.eq.s64 	%p42, %rd25, 1;
	setp.eq.s64 	%p43, %rd24, 1;
	add.s64 	%rd78, %rd19, %rd14;
	cvt.u32.u64 	%r139, %rd78;
	div.s32 	%r140, %r139, %r9;
	mul.lo.s32 	%r141, %r140, %r9;
	sub.s32 	%r142, %r139, %r141;
	div.s32 	%r143, %r142, %r10;
	mul.lo.s32 	%r144, %r143, %r10;
	sub.s32 	%r145, %r142, %r144;
	div.s32 	%r146, %r145, %r11;
	mul.lo.s32 	%r147, %r146, %r11;
	sub.s32 	%r148, %r145, %r147;
	selp.b32 	%r149, 0, %r140, %p43;
	selp.b32 	%r150, 0, %r143, %p42;
	selp.b32 	%r151, 0, %r146, %p41;
	selp.b32 	%r152, 0, %r148, %p40;
	mul.lo.s32 	%r153, %r13, %r149;
	mad.lo.s32 	%r154, %r14, %r150, %r153;
	mad.lo.s32 	%r155, %r15, %r151, %r154;
	mad.lo.s32 	%r156, %r16, %r152, %r155;
	shl.b64 	%rd79, %rd78, 32;
	shr.s64 	%rd80, %rd79, 30;
	add.s64 	%rd81, %rd1, %rd80;
	ld.global.f32 	%f69, [%rd81];
	cvt.s64.s32 	%rd82, %r156;
	add.s64 	%rd83, %rd2, %rd82;
	ld.global.u8 	%rs7, [%rd83];
	setp.eq.s16 	%p44, %rs7, 0;
	mul.f32 	%f70, %f69, %f49;
	selp.f32 	%f219, %f48, %f70, %p44;
	max.f32 	%f210, %f210, %f219;
$L__BB543_18:
	setp.le.s64 	%p45, %rd35, %rd15;
	mov.f32 	%f221, 0fFF800000;
	@%p45 bra 	$L__BB543_20;
	setp.eq.s64 	%p46, %rd27, 1;
	setp.eq.s64 	%p47, %rd26, 1;
	setp.eq.s64 	%p48, %rd25, 1;
	setp.eq.s64 	%p49, %rd24, 1;
	add.s64 	%rd84, %rd19, %rd15;
	cvt.u32.u64 	%r157, %rd84;
	div.s32 	%r158, %r157, %r9;
	mul.lo.s32 	%r159, %r158, %r9;
	sub.s32 	%r160, %r157, %r159;
	div.s32 	%r161, %r160, %r10;
	mul.lo.s32 	%r162, %r161, %r10;
	sub.s32 	%r163, %r160, %r162;
	div.s32 	%r164, %r163, %r11;
	mul.lo.s32 	%r165, %r164, %r11;
	sub.s32 	%r166, %r163, %r165;
	selp.b32 	%r167, 0, %r158, %p49;
	selp.b32 	%r168, 0, %r161, %p48;
	selp.b32 	%r169, 0, %r164, %p47;
	selp.b32 	%r170, 0, %r166, %p46;
	mul.lo.s32 	%r171, %r13, %r167;
	mad.lo.s32 	%r172, %r14, %r168, %r171;
	mad.lo.s32 	%r173, %r15, %r169, %r172;
	mad.lo.s32 	%r174, %r16, %r170, %r173;
	shl.b64 	%rd85, %rd84, 32;
	shr.s64 	%rd86, %rd85, 30;
	add.s64 	%rd87, %rd1, %rd86;
	ld.global.f32 	%f72, [%rd87];
	cvt.s64.s32 	%rd88, %r174;
	add.s64 	%rd89, %rd2, %rd88;
	ld.global.u8 	%rs8, [%rd89];
	setp.eq.s16 	%p50, %rs8, 0;
	mul.f32 	%f73, %f72, %f49;
	selp.f32 	%f221, %f48, %f73, %p50;
	max.f32 	%f210, %f210, %f221;
$L__BB543_20:
	setp.le.s64 	%p51, %rd35, %rd16;
	mov.f32 	%f223, 0fFF800000;
	@%p51 bra 	$L__BB543_22;
	setp.eq.s64 	%p52, %rd27, 1;
	setp.eq.s64 	%p53, %rd26, 1;
	setp.eq.s64 	%p54, %rd25, 1;
	setp.eq.s64 	%p55, %rd24, 1;
	add.s64 	%rd90, %rd19, %rd16;
	cvt.u32.u64 	%r175, %rd90;
	div.s32 	%r176, %r175, %r9;
	mul.lo.s32 	%r177, %r176, %r9;
	sub.s32 	%r178, %r175, %r177;
	div.s32 	%r179, %r178, %r10;
	mul.lo.s32 	%r180, %r179, %r10;
	sub.s32 	%r181, %r178, %r180;
	div.s32 	%r182, %r181, %r11;
	mul.lo.s32 	%r183, %r182, %r11;
	sub.s32 	%r184, %r181, %r183;
	selp.b32 	%r185, 0, %r176, %p55;
	selp.b32 	%r186, 0, %r179, %p54;
	selp.b32 	%r187, 0, %r182, %p53;
	selp.b32 	%r188, 0, %r184, %p52;
	mul.lo.s32 	%r189, %r13, %r185;
	mad.lo.s32 	%r190, %r14, %r186, %r189;
	mad.lo.s32 	%r191, %r15, %r187, %r190;
	mad.lo.s32 	%r192, %r16, %r188, %r191;
	shl.b64 	%rd91, %rd90, 32;
	shr.s64 	%rd92, %rd91, 30;
	add.s64 	%rd93, %rd1, %rd92;
	ld.global.f32 	%f75, [%rd93];
	cvt.s64.s32 	%rd94, %r192;
	add.s64 	%rd95, %rd2, %rd94;
	ld.global.u8 	%rs9, [%rd95];
	setp.eq.s16 	%p56, %rs9, 0;
	mul.f32 	%f76, %f75, %f49;
	selp.f32 	%f223, %f48, %f76, %p56;
	max.f32 	%f210, %f210, %f223;
$L__BB543_22:
	setp.le.s64 	%p57, %rd35, %rd8;
	mov.b32 	%r193, %f210;
	shfl.sync.bfly.b32	%r194|%p58, %r193, 16, 31, -1;
	mov.b32 	%f77, %r194;
	max.f32 	%f78, %f210, %f77;
	mov.b32 	%r195, %f78;
	shfl.sync.bfly.b32	%r196|%p59, %r195, 8, 31, -1;
	mov.b32 	%f79, %r196;
	max.f32 	%f80, %f78, %f79;
	mov.b32 	%r197, %f80;
	shfl.sync.bfly.b32	%r198|%p60, %r197, 4, 31, -1;
	mov.b32 	%f81, %r198;
	max.f32 	%f82, %f80, %f81;
	mov.b32 	%r199, %f82;
	shfl.sync.bfly.b32	%r200|%p61, %r199, 2, 31, -1;
	mov.b32 	%f83, %r200;
	max.f32 	%f84, %f82, %f83;
	mov.b32 	%r201, %f84;
	shfl.sync.bfly.b32	%r202|%p62, %r201, 1, 31, -1;
	mov.b32 	%f85, %r202;
	max.f32 	%f86, %f84, %f85;
	sub.f32 	%f87, %f207, %f86;
	fma.rn.f32 	%f88, %f87, 0f3BBB989D, 0f3F000000;
	cvt.sat.f32.f32 	%f89, %f88;
	mov.f32 	%f90, 0f4B400001;
	mov.f32 	%f91, 0f437C0000;
	fma.rm.f32 	%f92, %f89, %f91, %f90;
	add.f32 	%f93, %f92, 0fCB40007F;
	neg.f32 	%f94, %f93;
	fma.rn.f32 	%f95, %f87, 0f3FB8AA3B, %f94;
	fma.rn.f32 	%f96, %f87, 0f32A57060, %f95;
	mov.b32 	%r203, %f92;
	shl.b32 	%r204, %r203, 23;
	mov.b32 	%f97, %r204;
	ex2.approx.ftz.f32 	%f98, %f96;
	mul.f32 	%f99, %f98, %f97;
	add.f32 	%f100, %f99, 0f00000000;
	sub.f32 	%f101, %f209, %f86;
	fma.rn.f32 	%f102, %f101, 0f3BBB989D, 0f3F000000;
	cvt.sat.f32.f32 	%f103, %f102;
	fma.rm.f32 	%f104, %f103, %f91, %f90;
	add.f32 	%f105, %f104, 0fCB40007F;
	neg.f32 	%f106, %f105;
	fma.rn.f32 	%f107, %f101, 0f3FB8AA3B, %f106;
	fma.rn.f32 	%f108, %f101, 0f32A57060, %f107;
	mov.b32 	%r205, %f104;
	shl.b32 	%r206, %r205, 23;
	mov.b32 	%f109, %r206;
	ex2.approx.ftz.f32 	%f110, %f108;
	mul.f32 	%f111, %f110, %f109;
	add.f32 	%f112, %f100, %f111;
	sub.f32 	%f113, %f211, %f86;
	fma.rn.f32 	%f114, %f113, 0f3BBB989D, 0f3F000000;
	cvt.sat.f32.f32 	%f115, %f114;
	fma.rm.f32 	%f116, %f115, %f91, %f90;
	add.f32 	%f117, %f116, 0fCB40007F;
	neg.f32 	%f118, %f117;
	fma.rn.f32 	%f119, %f113, 0f3FB8AA3B, %f118;
	fma.rn.f32 	%f120, %f113, 0f32A57060, %f119;
	mov.b32 	%r207, %f116;
	shl.b32 	%r208, %r207, 23;
	mov.b32 	%f121, %r208;
	ex2.approx.ftz.f32 	%f122, %f120;
	mul.f32 	%f123, %f122, %f121;
	add.f32 	%f124, %f112, %f123;
	sub.f32 	%f125, %f213, %f86;
	fma.rn.f32 	%f126, %f125, 0f3BBB989D, 0f3F000000;
	cvt.sat.f32.f32 	%f127, %f126;
	fma.rm.f32 	%f128, %f127, %f91, %f90;
	add.f32 	%f129, %f128, 0fCB40007F;
	neg.f32 	%f130, %f129;
	fma.rn.f32 	%f131, %f125, 0f3FB8AA3B, %f130;
	fma.rn.f32 	%f132, %f125, 0f32A57060, %f131;
	mov.b32 	%r209, %f128;
	shl.b32 	%r210, %r209, 23;
	mov.b32 	%f133, %r210;
	ex2.approx.ftz.f32 	%f134, %f132;
	mul.f32 	%f135, %f134, %f133;
	add.f32 	%f136, %f124, %f135;
	sub.f32 	%f137, %f215, %f86;
	fma.rn.f32 	%f138, %f137, 0f3BBB989D, 0f3F000000;
	cvt.sat.f32.f32 	%f139, %f138;
	fma.rm.f32 	%f140, %f139, %f91, %f90;
	add.f32 	%f141, %f140, 0fCB40007F;
	neg.f32 	%f142, %f141;
	fma.rn.f32 	%f143, %f137, 0f3FB8AA3B, %f142;
	fma.rn.f32 	%f144, %f137, 0f32A57060, %f143;
	mov.b32 	%r211, %f140;
	shl.b32 	%r212, %r211, 23;
	mov.b32 	%f145, %r212;
	ex2.approx.ftz.f32 	%f146, %f144;
	mul.f32 	%f147, %f146, %f145;
	add.f32 	%f148, %f136, %f147;
	sub.f32 	%f149, %f217, %f86;
	fma.rn.f32 	%f150, %f149, 0f3BBB989D, 0f3F000000;
	cvt.sat.f32.f32 	%f151, %f150;
	fma.rm.f32 	%f152, %f151, %f91, %f90;
	add.f32 	%f153, %f152, 0fCB40007F;
	neg.f32 	%f154, %f153;
	fma.rn.f32 	%f155, %f149, 0f3FB8AA3B, %f154;
	fma.rn.f32 	%f156, %f149, 0f32A57060, %f155;
	mov.b32 	%r213, %f152;
	shl.b32 	%r214, %r213, 23;
	mov.b32 	%f157, %r214;
	ex2.approx.ftz.f32 	%f158, %f156;
	mul.f32 	%f159, %f158, %f157;
	add.f32 	%f160, %f148, %f159;
	sub.f32 	%f161, %f219, %f86;
	fma.rn.f32 	%f162, %f161, 0f3BBB989D, 0f3F000000;
	cvt.sat.f32.f32 	%f163, %f162;
	fma.rm.f32 	%f164, %f163, %f91, %f90;
	add.f32 	%f165, %f164, 0fCB40007F;
	neg.f32 	%f166, %f165;
	fma.rn.f32 	%f167, %f161, 0f3FB8AA3B, %f166;
	fma.rn.f32 	%f168, %f161, 0f32A57060, %f167;
	mov.b32 	%r215, %f164;
	shl.b32 	%r216, %r215, 23;
	mov.b32 	%f169, %r216;
	ex2.approx.ftz.f32 	%f170, %f168;
	mul.f32 	%f171, %f170, %f169;
	add.f32 	%f172, %f160, %f171;
	sub.f32 	%f173, %f221, %f86;
	fma.rn.f32 	%f174, %f173, 0f3BBB989D, 0f3F000000;
	cvt.sat.f32.f32 	%f175, %f174;
	fma.rm.f32 	%f176, %f175, %f91, %f90;
	add.f32 	%f177, %f176, 0fCB40007F;
	neg.f32 	%f178, %f177;
	fma.rn.f32 	%f179, %f173, 0f3FB8AA3B, %f178;
	fma.rn.f32 	%f180, %f173, 0f32A57060, %f179;
	mov.b32 	%r217, %f176;
	shl.b32 	%r218, %r217, 23;
	mov.b32 	%f181, %r218;
	ex2.approx.ftz.f32 	%f182, %f180;
	mul.f32 	%f183, %f182, %f181;
	add.f32 	%f184, %f172, %f183;
	sub.f32 	%f185, %f223, %f86;
	fma.rn.f32 	%f186, %f185, 0f3BBB989D, 0f3F000000;
	cvt.sat.f32.f32 	%f187, %f186;
	fma.rm.f32 	%f188, %f187, %f91, %f90;
	add.f32 	%f189, %f188, 0fCB40007F;
	neg.f32 	%f190, %f189;
	fma.rn.f32 	%f191, %f185, 0f3FB8AA3B, %f190;
	fma.rn.f32 	%f192, %f185, 0f32A57060, %f191;
	mov.b32 	%r219, %f188;
	shl.b32 	%r220, %r219, 23;
	mov.b32 	%f193, %r220;
	ex2.approx.ftz.f32 	%f194, %f192;
	mul.f32 	%f195, %f194, %f193;
	add.f32 	%f196, %f184, %f195;
	mov.b32 	%r221, %f196;
	shfl.sync.bfly.b32	%r222|%p63, %r221, 16, 31, -1;
	mov.b32 	%f197, %r222;
	add.f32 	%f198, %f196, %f197;
	mov.b32 	%r223, %f198;
	shfl.sync.bfly.b32	%r224|%p64, %r223, 8, 31, -1;
	mov.b32 	%f199, %r224;
	add.f32 	%f200, %f198, %f199;
	mov.b32 	%r225, %f200;
	shfl.sync.bfly.b32	%r226|%p65, %r225, 4, 31, -1;
	mov.b32 	%f201, %r226;
	add.f32 	%f202, %f200, %f201;
	mov.b32 	%r227, %f202;
	shfl.sync.bfly.b32	%r228|%p66, %r227, 2, 31, -1;
	mov.b32 	%f203, %r228;
	add.f32 	%f204, %f202, %f203;
	mov.b32 	%r229, %f204;
	shfl.sync.bfly.b32	%r230|%p67, %r229, 1, 31, -1;
	mov.b32 	%f205, %r230;
	add.f32 	%f206, %f204, %f205;
	div.rn.f32 	%f39, %f99, %f206;
	div.rn.f32 	%f40, %f111, %f206;
	div.rn.f32 	%f41, %f123, %f206;
	div.rn.f32 	%f42, %f135, %f206;
	div.rn.f32 	%f43, %f147, %f206;
	div.rn.f32 	%f44, %f159, %f206;
	div.rn.f32 	%f45, %f171, %f206;
	div.rn.f32 	%f46, %f183, %f206;
	div.rn.f32 	%f47, %f195, %f206;
	mad.lo.s64 	%rd96, %rd101, %rd33, %rd8;
	cvta.to.global.u64 	%rd97, %rd32;
	shl.b64 	%rd98, %rd96, 2;
	add.s64 	%rd20, %rd97, %rd98;
	@%p57 bra 	$L__BB543_24;
	st.global.f32 	[%rd20], %f39;
$L__BB543_24:
	setp.le.s64 	%p68, %rd35, %rd9;
	@%p68 bra 	$L__BB543_26;
	st.global.f32 	[%rd20+128], %f40;
$L__BB543_26:
	setp.le.s64 	%p69, %rd35, %rd10;
	@%p69 bra 	$L__BB543_28;
	st.global.f32 	[%rd20+256], %f41;
$L__BB543_28:
	setp.le.s64 	%p70, %rd35, %rd11;
	@%p70 bra 	$L__BB543_30;
	st.global.f32 	[%rd20+384], %f42;
$L__BB543_30:
	setp.le.s64 	%p71, %rd35, %rd12;
	@%p71 bra 	$L__BB543_32;
	st.global.f32 	[%rd20+512], %f43;
$L__BB543_32:
	setp.le.s64 	%p72, %rd35, %rd13;
	@%p72 bra 	$L__BB543_34;
	st.global.f32 	[%rd20+640], %f44;
$L__BB543_34:
	setp.le.s64 	%p73, %rd35, %rd14;
	@%p73 bra 	$L__BB543_36;
	st.global.f32 	[%rd20+768], %f45;
$L__BB543_36:
	setp.le.s64 	%p74, %rd35, %rd15;
	@%p74 bra 	$L__BB543_38;
	st.global.f32 	[%rd20+896], %f46;
$L__BB543_38:
	setp.le.s64 	%p75, %rd35, %rd16;
	@%p75 bra 	$L__BB543_40;
	st.global.f32 	[%rd20+1024], %f47;
$L__BB543_40:
	ld.param.u64 	%rd100, [_Z15SoftmaxWarpImplI22BroadcastScaleMaskLoadIffbLm4EiE11DirectStoreIffEfLi1ELi9ELi32ELi1ELb1EL9Algorithm0EEvT_T0_ll_param_2];
	add.s64 	%rd101, %rd101, %rd17;
	setp.lt.s64 	%p76, %rd101, %rd100;
	@%p76 bra 	$L__BB543_4;
$L__BB543_41:
	ret;

}
	// .globl	_Z15SoftmaxWarpImplI22BroadcastScaleMaskLoadIffbLm4EiE11DirectStoreIffEfLi1ELi10ELi32ELi1ELb0EL9Algorithm0EEvT_T0_ll
.visible .entry _Z15SoftmaxWarpImplI22BroadcastScaleMaskLoadIffbLm4EiE11DirectStoreIffEfLi1ELi10ELi32ELi1ELb0EL9Algorithm0EEvT_T0_ll(
	.param .align 8 .b8 _Z15SoftmaxWarpImplI22BroadcastScaleMaskLoadIffbLm4EiE11DirectStoreIffEfLi1ELi10ELi32ELi1ELb0EL9Algorithm0EEvT_T0_ll_param_0[120],
	.param .align 8 .b8 _Z15SoftmaxWarpImplI22BroadcastScaleMaskLoadIffbLm4EiE11DirectStoreIffEfLi1ELi10ELi32ELi1ELb0EL9Algorithm0EEvT_T0_ll_param_1[16],
	.param .u64 _Z15SoftmaxWarpImplI22BroadcastScaleMaskLoadIffbLm4EiE11DirectStoreIffEfLi1ELi10ELi32ELi1ELb0EL9Algorithm0EEvT_T0_ll_param_2,
	.param .u64 _Z15SoftmaxWarpImplI22BroadcastScaleMaskLoadIffbLm4EiE11DirectStoreIffEfLi1ELi10ELi32ELi1ELb0EL9Algorithm0EEvT_T0_ll_param_3
)
{
	.reg .pred 	%p<28>;
	.reg .b16 	%rs<11>;
	.reg .b32 	%r<243>;
	.reg .b32 	%f<197>;
	.reg .b64 	%rd<97>;

	ld.param.v2.f32 	{%f3, %f4}, [_Z15SoftmaxWarpImplI22BroadcastScaleMaskLoadIffbLm4EiE11DirectStoreIffEfLi1ELi10ELi32ELi1ELb0EL9Algorithm0EEvT_T0_ll_param_0+112];
	ld.param.u64 	%rd24, [_Z15SoftmaxWarpImplI22BroadcastScaleMaskLoadIffbLm4EiE11DirectStoreIffEfLi1ELi10ELi32ELi1ELb0EL9Algorithm0EEvT_T0_ll_param_0+104];
	ld.param.v2.u32 	{%r15, %r16}, [_Z15SoftmaxWarpImplI22BroadcastScaleMaskLoadIffbLm4EiE11DirectStoreIffEfLi1ELi10ELi32ELi1ELb0EL9Algorithm0EEvT_T0_ll_param_0+88];
	ld.param.v2.u32 	{%r13, %r14}, [_Z15SoftmaxWarpImplI22BroadcastScaleMaskLoadIffbLm4EiE11DirectStoreIffEfLi1ELi10ELi32ELi1ELb0EL9Algorithm0EEvT_T0_ll_param_0+80];
	ld.param.v2.u32 	{%r11, %r12}, [_Z15SoftmaxWarpImplI22BroadcastScaleMaskLoadIffbLm4EiE11DirectStoreIffEfLi1ELi10ELi32ELi1ELb0EL9Algorithm0EEvT_T0_ll_param_0+64];
	ld.param.v2.u32 	{%r9, %r10}, [_Z15SoftmaxWarpImplI22BroadcastScaleMaskLoadIffbLm4EiE11DirectStoreIffEfLi1ELi10ELi32ELi1ELb0EL9Algorithm0EEvT_T0_ll_param_0+56];
	ld.param.u64 	%rd20, [_Z15SoftmaxWarpImplI22BroadcastScaleMaskLoadIffbLm4EiE11DirectStoreIffEfLi1ELi10ELi32ELi1ELb0EL9Algorithm0EEvT_T0_ll_param_0+40];
	ld.param.u64 	%rd19, [_Z15SoftmaxWarpImplI22BroadcastScaleMaskLoadIffbLm4EiE11DirectStoreIffEfLi1ELi10ELi32ELi1ELb0EL9Algorithm0EEvT_T0_ll_param_0+32];
	ld.param.u64 	%rd18, [_Z15SoftmaxWarpImplI22BroadcastScaleMaskLoadIffbLm4EiE11DirectStoreIffEfLi1ELi10ELi32ELi1ELb0EL9Algorithm0EEvT_T0_ll_param_0+24];
	ld.param.u64 	%rd17, [_Z15SoftmaxWarpImplI22BroadcastScaleMaskLoadIffbLm4EiE11DirectStoreIffEfLi1ELi10ELi32ELi1ELb0EL9Algorithm0EEvT_T0_ll_param_0+16];
	ld.param.u64 	%rd16, [_Z15SoftmaxWarpImplI22BroadcastScaleMaskLoadIffbLm4EiE11DirectStoreIffEfLi1ELi10ELi32ELi1ELb0EL9Algorithm0EEvT_T0_ll_param_0+8];
	ld.param.u64 	%rd15, [_Z15SoftmaxWarpImplI22BroadcastScaleMaskLoadIffbLm4EiE11DirectStoreIffEfLi1ELi10ELi32ELi1ELb0EL9Algorithm0EEvT_T0_ll_param_0];
	ld.param.u64 	%rd5, [_Z15SoftmaxWarpImplI22BroadcastScaleMaskLoadIffbLm4EiE11DirectStoreIffEfLi1ELi10ELi32ELi1ELb0EL9Algorithm0EEvT_T0_ll_param_1];
	ld.param.u64 	%rd6, [_Z15SoftmaxWarpImplI22BroadcastScaleMaskLoadIffbLm4EiE11DirectStoreIffEfLi1ELi10ELi32ELi1ELb0EL9Algorithm0EEvT_T0_ll_param_1+8];
	ld.param.u64 	%rd25, [_Z15SoftmaxWarpImplI22BroadcastScaleMaskLoadIffbLm4EiE11DirectStoreIffEfLi1ELi10ELi32ELi1ELb0EL9Algorithm0EEvT_T0_ll_param_2];
	ld.param.u64 	%rd26, [_Z15SoftmaxWarpImplI22BroadcastScaleMaskLoadIffbLm4EiE11DirectStoreIffEfLi1ELi10ELi32ELi1ELb0EL9Algorithm0EEvT_T0_ll_param_3];
	setp.lt.s64 	%p1, %rd26, 321;
	@%p1 bra 	$L__BB544_2;
	mov.u64 	%rd27, $str;
	cvta.global.u64 	%rd28, %rd27;
	mov.u64 	%rd29, $str$1;
	cvta.global.u64 	%rd30, %rd29;
	mov.u64 	%rd31, __unnamed_530;
	cvta.global.u64 	%rd32, %rd31;
	{ // callseq 529, 0
	.param .b64 param0;
	st.param.b64 	[param0], %rd28;
	.param .b64 param1;
	st.param.b64 	[param1], %rd30;
	.param .b32 param2;
	st.param.b32 	[param2], 254;
	.param .b64 param3;
	st.param.b64 	[param3], %rd32;
	.param .b64 param4;
	st.param.b64 	[param4], 1;
	call.uni 
	__assertfail, 
	(
	param0, 
	param1, 
	param2, 
	param3, 
	param4
	);
	} // callseq 529
$L__BB544_2:
	mov.u32 	%r17, %ctaid.x;
	mov.u32 	%r18, %ntid.y;
	mov.u32 	%r19, %tid.y;
	mad.lo.s32 	%r20, %r17, %r18, %r19;
	mov.u32 	%r21, %nctaid.x;
	mul.lo.s32 	%r8, %r21, %r18;
	cvt.s64.s32 	%rd96, %r20;
	setp.le.s64 	%p2, %rd25, %rd96;
	@%p2 bra 	$L__BB544_5;
	cvta.to.global.u64 	%rd8, %rd15;
	cvta.to.global.u64 	%rd9, %rd16;
	mov.u32 	%r22, %tid.x;
	cvt.u64.u32 	%rd10, %r22;
	cvta.to.global.u64 	%rd11, %rd5;
	cvt.s64.s32 	%rd12, %r8;
$L__BB544_4:
	setp.eq.s64 	%p3, %rd20, 1;
	setp.eq.s64 	%p4, %rd19, 1;
	setp.eq.s64 	%p5, %rd18, 1;
	setp.eq.s64 	%p6, %rd17, 1;
	mad.lo.s64 	%rd33, %rd24, %rd96, %rd10;
	cvt.u32.u64 	%r23, %rd33;
	div.s32 	%r24, %r23, %r9;
	mul.lo.s32 	%r25, %r24, %r9;
	sub.s32 	%r26, %r23, %r25;
	div.s32 	%r27, %r26, %r10;
	mul.lo.s32 	%r28, %r27, %r10;
	sub.s32 	%r29, %r26, %r28;
	div.s32 	%r30, %r29, %r11;
	mul.lo.s32 	%r31, %r30, %r11;
	sub.s32 	%r32, %r29, %r31;
	selp.b32 	%r33, 0, %r24, %p6;
	selp.b32 	%r34, 0, %r27, %p5;
	selp.b32 	%r35, 0, %r30, %p4;
	selp.b32 	%r36, 0, %r32, %p3;
	mul.lo.s32 	%r37, %r13, %r33;
	mad.lo.s32 	%r38, %r14, %r34, %r37;
	mad.lo.s32 	%r39, %r15, %r35, %r38;
	mad.lo.s32 	%r40, %r16, %r36, %r39;
	shl.b64 	%rd34, %rd33, 32;
	shr.s64 	%rd35, %rd34, 30;
	add.s64 	%rd36, %rd8, %rd35;
	ld.global.f32 	%f5, [%rd36];
	cvt.s64.s32 	%rd37, %r40;
	add.s64 	%rd38, %rd9, %rd37;
	ld.global.u8 	%rs1, [%rd38];
	setp.eq.s16 	%p7, %rs1, 0;
	mul.f32 	%f6, %f5, %f4;
	selp.f32 	%f7, %f3, %f6, %p7;
	max.f32 	%f8, %f7, 0fFF800000;
	add.s64 	%rd39, %rd33, 32;
	cvt.u32.u64 	%r41, %rd39;
	div.s32 	%r42, %r41, %r9;
	mul.lo.s32 	%r43, %r42, %r9;
	sub.s32 	%r44, %r41, %r43;
	div.s32 	%r45, %r44, %r10;
	mul.lo.s32 	%r46, %r45, %r10;
	sub.s32 	%r47, %r44, %r46;
	div.s32 	%r48, %r47, %r11;
	mul.lo.s32 	%r49, %r48, %r11;
	sub.s32 	%r50, %r47, %r49;
	selp.b32 	%r51, 0, %r42, %p6;
	selp.b32 	%r52, 0, %r45, %p5;
	selp.b32 	%r53, 0, %r48, %p4;
	selp.b32 	%r54, 0, %r50, %p3;
	mul.lo.s32 	%r55, %r13, %r51;
	mad.lo.s32 	%r56, %r14, %r52, %r55;
	mad.lo.s32 	%r57, %r15, %r53, %r56;
	mad.lo.s32 	%r58, %r16, %r54, %r57;
	shl.b64 	%rd40, %rd39, 32;
	shr.s64 	%rd41, %rd40, 30;
	add.s64 	%rd42, %rd8, %rd41;
	ld.global.f32 	%f9, [%rd42];
	cvt.s64.s32 	%rd43, %r58;
	add.s64 	%rd44, %rd9, %rd43;
	ld.global.u8 	%rs2, [%rd44];
	setp.eq.s16 	%p8, %rs2, 0;
	mul.f32 	%f10, %f9, %f4;
	selp.f32 	%f11, %f3, %f10, %p8;
	max.f32 	%f12, %f8, %f11;
	add.s64 	%rd45, %rd33, 64;
	cvt.u32.u64 	%r59, %rd45;
	div.s32 	%r60, %r59, %r9;
	mul.lo.s32 	%r61, %r60, %r9;
	sub.s32 	%r62, %r59, %r61;
	div.s32 	%r63, %r62, %r10;
	mul.lo.s32 	%r64, %r63, %r10;
	sub.s32 	%r65, %r62, %r64;
	div.s32 	%r66, %r65, %r11;
	mul.lo.s32 	%r67, %r66, %r11;
	sub.s32 	%r68, %r65, %r67;
	selp.b32 	%r69, 0, %r60, %p6;
	selp.b32 	%r70, 0, %r63, %p5;
	selp.b32 	%r71, 0, %r66, %p4;
	selp.b32 	%r72, 0, %r68, %p3;
	mul.lo.s32 	%r73, %r13, %r69;
	mad.lo.s32 	%r74, %r14, %r70, %r73;
	mad.lo.s32 	%r75, %r15, %r71, %r74;
	mad.lo.s32 	%r76, %r16, %r72, %r75;
	shl.b64 	%rd46, %rd45, 32;
	shr.s64 	%rd47, %rd46, 30;
	add.s64 	%rd48, %rd8, %rd47;
	ld.global.f32 	%f13, [%rd48];
	cvt.s64.s32 	%rd49, %r76;
	add.s64 	%rd50, %rd9, %rd49;
	ld.global.u8 	%rs3, [%rd50];
	setp.eq.s16 	%p9, %rs3, 0;
	mul.f32 	%f14, %f13, %f4;
	selp.f32 	%f15, %f3, %f14, %p9;
	max.f32 	%f16, %f12, %f15;
	add.s64 	%rd51, %rd33, 96;
	cvt.u32.u64 	%r77, %rd51;
	div.s32 	%r78, %r77, %r9;
	mul.lo.s32 	%r79, %r78, %r9;
	sub.s32 	%r80, %r77, %r79;
	div.s32 	%r81, %r80, %r10;
	mul.lo.s32 	%r82, %r81, %r10;
	sub.s32 	%r83, %r80, %r82;
	div.s32 	%r84, %r83, %r11;
	mul.lo.s32 	%r85, %r84, %r11;
	sub.s32 	%r86, %r83, %r85;
	selp.b32 	%r87, 0, %r78, %p6;
	selp.b32 	%r88, 0, %r81, %p5;
	selp.b32 	%r89, 0, %r84, %p4;
	selp.b32 	%r90, 0, %r86, %p3;
	mul.lo.s32 	%r91, %r13, %r87;
	mad.lo.s32 	%r92, %r14, %r88, %r91;
	mad.lo.s32 	%r93, %r15, %r89, %r92;
	mad.lo.s32 	%r94, %r16, %r90, %r93;
	shl.b64 	%rd52, %rd51, 32;
	shr.s64 	%rd53, %rd52, 30;
	add.s64 	%rd54, %rd8, %rd53;
	ld.global.f32 	%f17, [%rd54];
	cvt.s64.s32 	%rd55, %r94;
	add.s64 	%rd56, %rd9, %rd55;
	ld.global.u8 	%rs4, [%rd56];
	setp.eq.s16 	%p10, %rs4, 0;
	mul.f32 	%f18, %f17, %f4;
	selp.f32 	%f19, %f3, %f18, %p10;
	max.f32 	%f20, %f16, %f19;
	add.s64 	%rd57, %rd33, 128;
	cvt.u32.u64 	%r95, %rd57;
	div.s32 	%r96, %r95, %r9;
	mul.lo.s32 	%r97, %r96, %r9;
	sub.s32 	%r98, %r95, %r97;
	div.s32 	%r99, %r98, %r10;
	mul.lo.s32 	%r100, %r99, %r10;
	sub.s32 	%r101, %r98, %r100;
	div.s32 	%r102, %r101, %r11;
	mul.lo.s32 	%r103, %r102, %r11;
	sub.s32 	%r104, %r101, %r103;
	selp.b32 	%r105, 0, %r96, %p6;
	selp.b32 	%r106, 0, %r99, %p5;
	selp.b32 	%r107, 0, %r102, %p4;
	selp.b32 	%r108, 0, %r104, %p3;
	mul.lo.s32 	%r109, %r13, %r105;
	mad.lo.s32 	%r110, %r14, %r106, %r109;
	mad.lo.s32 	%r111, %r15, %r107, %r110;
	mad.lo.s32 	%r112, %r16, %r108, %r111;
	shl.b64 	%rd58, %rd57, 32;
	shr.s64 	%rd59, %rd58, 30;
	add.s64 	%rd60, %rd8, %rd59;
	ld.global.f32 	%f21, [%rd60];
	cvt.s64.s32 	%rd61, %r112;
	add.s64 	%rd62, %rd9, %rd61;
	ld.global.u8 	%rs5, [%rd62];
	setp.eq.s16 	%p11, %rs5, 0;
	mul.f32 	%f22, %f21, %f4;
	selp.f32 	%f23, %f3, %f22, %p11;
	max.f32 	%f24, %f20, %f23;
	add.s64 	%rd63, %rd33, 160;
	cvt.u32.u64 	%r113, %rd63;
	div.s32 	%r114, %r113, %r9;
	mul.lo.s32 	%r115, %r114, %r9;
	sub.s32 	%r116, %r113, %r115;
	div.s32 	%r117, %r116, %r10;
	mul.lo.s32 	%r118, %r117, %r10;
	sub.s32 	%r119, %r116, %r118;
	div.s32 	%r120, %r119, %r11;
	mul.lo.s32 	%r121, %r120, %r11;
	sub.s32 	%r122, %r119, %r121;
	selp.b32 	%r123, 0, %r114, %p6;
	selp.b32 	%r124, 0, %r117, %p5;
	selp.b32 	%r125, 0, %r120, %p4;
	selp.b32 	%r126, 0, %r122, %p3;
	mul.lo.s32 	%r127, %r13, %r123;
	mad.lo.s32 	%r128, %r14, %r124, %r127;
	mad.lo.s32 	%r129, %r15, %r125, %r128;
	mad.lo.s32 	%r130, %r16, %r126, %r129;
	shl.b64 	%rd64, %rd63, 32;
	shr.s64 	%rd65, %rd64, 30;
	add.s64 	%rd66, %rd8, %rd65;
	ld.global.f32 	%f25, [%rd66];
	cvt.s64.s32 	%rd67, %r130;
	add.s64 	%rd68, %rd9, %rd67;
	ld.global.u8 	%rs6, [%rd68];
	setp.eq.s16 	%p12, %rs6, 0;
	mul.f32 	%f26, %f25, %f4;
	selp.f32 	%f27, %f3, %f26, %p12;
	max.f32 	%f28, %f24, %f27;
	add.s64 	%rd69, %rd33, 192;
	cvt.u32.u64 	%r131, %rd69;
	div.s32 	%r132, %r131, %r9;
	mul.lo.s32 	%r133, %r132, %r9;
	sub.s32 	%r134, %r131, %r133;
	div.s32 	%r135, %r134, %r10;
	mul.lo.s32 	%r136, %r135, %r10;
	sub.s32 	%r137, %r134, %r136;
	div.s32 	%r138, %r137, %r11;
	mul.lo.s32 	%r139, %r138, %r11;
	sub.s32 	%r140, %r137, %r139;
	selp.b32 	%r141, 0, %r132, %p6;
	selp.b32 	%r142, 0, %r135, %p5;
	selp.b32 	%r143, 0, %r138, %p4;
	selp.b32 	%r144, 0, %r140, %p3;
	mul.lo.s32 	%r145, %r13, %r141;
	mad.lo.s32 	%r146, %r14, %r142, %r145;
	mad.lo.s32 	%r147, %r15, %r143, %r146;
	mad.lo.s32 	%r148, %r16, %r144, %r147;
	shl.b64 	%rd70, %rd69, 32;
	shr.s64 	%rd71, %rd70, 30;
	add.s64 	%rd72, %rd8, %rd71;
	ld.global.f32 	%f29, [%rd72];
	cvt.s64.s32 	%rd73, %r148;
	add.s64 	%rd74, %rd9, %rd73;
	ld.global.u8 	%rs7, [%rd74];
	setp.eq.s16 	%p13, %rs7, 0;
	mul.f32 	%f30, %f29, %f4;
	selp.f32 	%f31, %f3, %f30, %p13;
	max.f32 	%f32, %f28, %f31;
	add.s64 	%rd75, %rd33, 224;
	cvt.u32.u64 	%r149, %rd75;
	div.s32 	%r150, %r149, %r9;
	mul.lo.s32 	%r151, %r150, %r9;
	sub.s32 	%r152, %r149, %r151;
	div.s32 	%r153, %r152, %r10;
	mul.lo.s32 	%r154, %r153, %r10;
	sub.s32 	%r155, %r152, %r154;
	div.s32 	%r156, %r155, %r11;
	mul.lo.s32 	%r157, %r156, %r11;
	sub.s32 	%r158, %r155, %r157;
	selp.b32 	%r159, 0, %r150, %p6;
	selp.b32 	%r160, 0, %r153, %p5;
	selp.b32 	%r161, 0, %r156, %p4;
	selp.b32 	%r162, 0, %r158, %p3;
	mul.lo.s32 	%r163, %r13, %r159;
	mad.lo.s32 	%r164, %r14, %r160, %r163;
	mad.lo.s32 	%r165, %r15, %r161, %r164;
	mad.lo.s32 	%r166, %r16, %r162, %r165;
	shl.b64 	%rd76, %rd75, 32;
	shr.s64 	%rd77, %rd76, 30;
	add.s64 	%rd78, %rd8, %rd77;
	ld.global.f32 	%f33, [%rd78];
	cvt.s64.s32 	%rd79, %r166;
	add.s64 	%rd80, %rd9, %rd79;
	ld.global.u8 	%rs8, [%rd80];
	setp.eq.s16 	%p14, %rs8, 0;
	mul.f32 	%f34, %f33, %f4;
	selp.f32 	%f35, %f3, %f34, %p14;
	max.f32 	%f36, %f32, %f35;
	add.s64 	%rd81, %rd33, 256;
	cvt.u32.u64 	%r167, %rd81;
	div.s32 	%r168, %r167, %r9;
	mul.lo.s32 	%r169, %r168, %r9;
	sub.s32 	%r170, %r167, %r169;
	div.s32 	%r171, %r170, %r10;
	mul.lo.s32 	%r172, %r171, %r10;
	sub.s32 	%r173, %r170, %r172;
	div.s32 	%r174, %r173, %r11;
	mul.lo.s32 	%r175, %r174, %r11;
	sub.s32 	%r176, %r173, %r175;
	selp.b32 	%r177, 0, %r168, %p6;
	selp.b32 	%r178, 0, %r171, %p5;
	selp.b32 	%r179, 0, %r174, %p4;
	selp.b32 	%r180, 0, %r176, %p3;
	mul.lo.s32 	%r181, %r13, %r177;
	mad.lo.s32 	%r182, %r14, %r178, %r181;
	mad.lo.s32 	%r183, %r15, %r179, %r182;
	mad.lo.s32 	%r184, %r16, %r180, %r183;
	shl.b64 	%rd82, %rd81, 32;
	shr.s64 	%rd83, %rd82, 30;
	add.s64 	%rd84, %rd8, %rd83;
	ld.global.f32 	%f37, [%rd84];
	cvt.s64.s32 	%rd85, %r184;
	add.s64 	%rd86, %rd9, %rd85;
	ld.global.u8 	%rs9, [%rd86];
	setp.eq.s16 	%p15, %rs9, 0;
	mul.f32 	%f38, %f37, %f4;
	selp.f32 	%f39, %f3, %f38, %p15;
	max.f32 	%f40, %f36, %f39;
	add.s64 	%rd87, %rd33, 288;
	cvt.u32.u64 	%r185, %rd87;
	div.s32 	%r186, %r185, %r9;
	mul.lo.s32 	%r187, %r186, %r9;
	sub.s32 	%r188, %r185, %r187;
	div.s32 	%r189, %r188, %r10;
	mul.lo.s32 	%r190, %r189, %r10;
	sub.s32 	%r191, %r188, %r190;
	div.s32 	%r192, %r191, %r11;
	mul.lo.s32 	%r193, %r192, %r11;
	sub.s32 	%r194, %r191, %r193;
	selp.b32 	%r195, 0, %r186, %p6;
	selp.b32 	%r196, 0, %r189, %p5;
	selp.b32 	%r197, 0, %r192, %p4;
	selp.b32 	%r198, 0, %r194, %p3;
	mul.lo.s32 	%r199, %r13, %r195;
	mad.lo.s32 	%r200, %r14, %r196, %r199;
	mad.lo.s32 	%r201, %r15, %r197, %r200;
	mad.lo.s32 	%r202, %r16, %r198, %r201;
	shl.b64 	%rd88, %rd87, 32;
	shr.s64 	%rd89, %rd88, 30;
	add.s64 	%rd90, %rd8, %rd89;
	ld.global.f32 	%f41, [%rd90];
	cvt.s64.s32 	%rd91, %r202;
	add.s64 	%rd92, %rd9, %rd91;
	ld.global.u8 	%rs10, [%rd92];
	setp.eq.s16 	%p16, %rs10, 0;
	mul.f32 	%f42, %f41, %f4;
	selp.f32 	%f43, %f3, %f42, %p16;
	max.f32 	%f44, %f40, %f43;
	mov.b32 	%r203, %f44;
	shfl.sync.bfly.b32	%r204|%p17, %r203, 16, 31, -1;
	mov.b32 	%f45, %r204;
	max.f32 	%f46, %f44, %f45;
	mov.b32 	%r205, %f46;
	shfl.sync.bfly.b32	%r206|%p18, %r205, 8, 31, -1;
	mov.b32 	%f47, %r206;
	max.f32 	%f48, %f46, %f47;
	mov.b32 	%r207, %f48;
	shfl.sync.bfly.b32	%r208|%p19, %r207, 4, 31, -1;
	mov.b32 	%f49, %r208;
	max.f32 	%f50, %f48, %f49;
	mov.b32 	%r209, %f50;
	shfl.sync.bfly.b32	%r210|%p20, %r209, 2, 31, -1;
	mov.b32 	%f51, %r210;
	max.f32 	%f52, %f50, %f51;
	mov.b32 	%r211, %f52;
	shfl.sync.bfly.b32	%r212|%p21, %r211, 1, 31, -1;
	mov.b32 	%f53, %r212;
	max.f32 	%f54, %f52, %f53;
	sub.f32 	%f55, %f7, %f54;
	fma.rn.f32 	%f56, %f55, 0f3BBB989D, 0f3F000000;
	cvt.sat.f32.f32 	%f57, %f56;
	mov.f32 	%f58, 0f4B400001;
	mov.f32 	%f59, 0f437C0000;
	fma.rm.f32 	%f60, %f57, %f59, %f58;
	add.f32 	%f61, %f60, 0fCB40007F;
	neg.f32 	%f62, %f61;
	fma.rn.f32 	%f63, %f55, 0f3FB8AA3B, %f62;
	fma.rn.f32 	%f64, %f55, 0f32A57060, %f63;
	mov.b32 	%r213, %f60;
	shl.b32 	%r214, %r213, 23;
	mov.b32 	%f65, %r214;
	ex2.approx.ftz.f32 	%f66, %f64;
	mul.f32 	%f67, %f66, %f65;
	add.f32 	%f68, %f67, 0f00000000;
	sub.f32 	%f69, %f11, %f54;
	fma.rn.f32 	%f70, %f69, 0f3BBB989D, 0f3F000000;
	cvt.sat.f32.f32 	%f71, %f70;
	fma.rm.f32 	%f72, %f71, %f59, %f58;
	add.f32 	%f73, %f72, 0fCB40007F;
	neg.f32 	%f74, %f73;
	fma.rn.f32 	%f75, %f69, 0f3FB8AA3B, %f74;
	fma.rn.f32 	%f76, %f69, 0f32A57060, %f75;
	mov.b32 	%r215, %f72;
	shl.b32 	%r216, %r215, 23;
	mov.b32 	%f77, %r216;
	ex2.approx.ftz.f32 	%f78, %f76;
	mul.f32 	%f79, %f78, %f77;
	add.f32 	%f80, %f68, %f79;
	sub.f32 	%f81, %f15, %f54;
	fma.rn.f32 	%f82, %f81, 0f3BBB989D, 0f3F000000;
	cvt.sat.f32.f32 	%f83, %f82;
	fma.rm.f32 	%f84, %f83, %f59, %f58;
	add.f32 	%f85, %f84, 0fCB40007F;
	neg.f32 	%f86, %f85;
	fma.rn.f32 	%f87, %f81, 0f3FB8AA3B, %f86;
	fma.rn.f32 	%f88, %f81, 0f32A57060, %f87;
	mov.b32 	%r217, %f84;
	shl.b32 	%r218, %r217, 23;
	mov.b32 	%f89, %r218;
	ex2.approx.ftz.f32 	%f90, %f88;
	mul.f32 	%f91, %f90, %f89;
	add.f32 	%f92, %f80, %f91;
	sub.f32 	%f93, %f19, %f54;
	fma.rn.f32 	%f94, %f93, 0f3BBB989D, 0f3F000000;
	cvt.sat.f32.f32 	%f95, %f94;
	fma.rm.f32 	%f96, %f95, %f59, %f58;
	add.f32 	%f97, %f96, 0fCB40007F;
	neg.f32 	%f98, %f97;
	fma.rn.f32 	%f99, %f93, 0f3FB8AA3B, %f98;
	fma.rn.f32 	%f100, %f93, 0f32A57060, %f99;
	mov.b32 	%r219, %f96;
	shl.b32 	%r220, %r219, 23;
	mov.b32 	%f101, %r220;
	ex2.approx.ftz.f32 	%f102, %f100;
	mul.f32 	%f103, %f102, %f101;
	add.f32 	%f104, %f92, %f103;
	sub.f32 	%f105, %f23, %f54;
	fma.rn.f32 	%f106, %f105, 0f3BBB989D, 0f3F000000;
	cvt.sat.f32.f32 	%f107, %f106;
	fma.rm.f32 	%f108, %f107, %f59, %f58;
	add.f32 	%f109, %f108, 0fCB40007F;
	neg.f32 	%f110, %f109;
	fma.rn.f32 	%f111, %f105, 0f3FB8AA3B, %f110;
	fma.rn.f32 	%f112, %f105, 0f32A57060, %f111;
	mov.b32 	%r221, %f108;
	shl.b32 	%r222, %r221, 23;
	mov.b32 	%f113, %r222;
	ex2.approx.ftz.f32 	%f114, %f112;
	mul.f32 	%f115, %f114, %f113;
	add.f32 	%f116, %f104, %f115;
	sub.f32 	%f117, %f27, %f54;
	fma.rn.f32 	%f118, %f117, 0f3BBB989D, 0f3F000000;
	cvt.sat.f32.f32 	%f119, %f118;
	fma.rm.f32 	%f120, %f119, %f59, %f58;
	add.f32 	%f121, %f120, 0fCB40007F;
	neg.f32 	%f122, %f121;
	fma.rn.f32 	%f123, %f117, 0f3FB8AA3B, %f122;
	fma.rn.f32 	%f124, %f117, 0f32A57060, %f123;
	mov.b32 	%r223, %f120;
	shl.b32 	%r224, %r223, 23;
	mov.b32 	%f125, %r224;
	ex2.approx.ftz.f32 	%f126, %f124;
	mul.f32 	%f127, %f126, %f125;
	add.f32 	%f128, %f116, %f127;
	sub.f32 	%f129, %f31, %f54;
	fma.rn.f32 	%f130, %f129, 0f3BBB989D, 0f3F000000;
	cvt.sat.f32.f32 	%f131, %f130;
	fma.rm.f32 	%f132, %f131, %f59, %f58;
	add.f32 	%f133, %f132, 0fCB40007F;
	neg.f32 	%f134, %f133;
	fma.rn.f32 	%f135, %f129, 0f3FB8AA3B, %f134;
	fma.rn.f32 	%f136, %f129, 0f32A57060, %f135;
	mov.b32 	%r225, %f132;
	shl.b32 	%r226, %r225, 23;
	mov.b32 	%f137, %r226;
	ex2.approx.ftz.f32 	%f138, %f136;
	mul.f32 	%f139, %f138, %f137;
	add.f32 	%f140, %f128, %f139;
	sub.f32 	%f141, %f35, %f54;
	fma.rn.f32 	%f142, %f141, 0f3BBB989D, 0f3F000000;
	cvt.sat.f32.f32 	%f143, %f142;
	fma.rm.f32 	%f144, %f143, %f59, %f58;
	add.f32 	%f145, %f144, 0fCB40007F;
	neg.f32 	%f146, %f145;
	fma.rn.f32 	%f147, %f141, 0f3FB8AA3B, %f146;
	fma.rn.f32 	%f148, %f141, 0f32A57060, %f147;
	mov.b32 	%r227, %f144;
	shl.b32 	%r228, %r227, 23;
	mov.b32 	%f149, %r228;
	ex2.approx.ftz.f32 	%f150, %f148;
	mul.f32 	%f151, %f150, %f149;
	add.f32 	%f152, %f140, %f151;
	sub.f32 	%f153, %f39, %f54;
	fma.rn.f32 	%f154, %f153, 0f3BBB989D, 0f3F000000;
	cvt.sat.f32.f32 	%f155, %f154;
	fma.rm.f32 	%f156, %f155, %f59, %f58;
	add.f32 	%f157, %f156, 0fCB40007F;
	neg.f32 	%f158, %f157;
	fma.rn.f32 	%f159, %f153, 0f3FB8AA3B, %f158;
	fma.rn.f32 	%f160, %f153, 0f32A57060, %f159;
	mov.b32 	%r229, %f156;
	shl.b32 	%r230, %r229, 23;
	mov.b32 	%f161, %r230;
	ex2.approx.ftz.f32 	%f162, %f160;
	mul.f32 	%f163, %f162, %f161;
	add.f32 	%f164, %f152, %f163;
	sub.f32 	%f165, %f43, %f54;
	fma.rn.f32 	%f166, %f165, 0f3BBB989D, 0f3F000000;
	cvt.sat.f32.f32 	%f167, %f166;
	fma.rm.f32 	%f168, %f167, %f59, %f58;
	add.f32 	%f169, %f168, 0fCB40007F;
	neg.f32 	%f170, %f169;
	fma.rn.f32 	%f171, %f165, 0f3FB8AA3B, %f170;
	fma.rn.f32 	%f172, %f165, 0f32A57060, %f171;
	mov.b32 	%r231, %f168;
	shl.b32 	%r232, %r231, 23;
	mov.b32 	%f173, %r232;
	ex2.approx.ftz.f32 	%f174, %f172;
	mul.f32 	%f175, %f174, %f173;
	add.f32 	%f176, %f164, %f175;
	mov.b32 	%r233, %f176;
	shfl.sync.bfly.b32	%r234|%p22, %r233, 16, 31, -1;
	mov.b32 	%f177, %r234;
	add.f32 	%f178, %f176, %f177;
	mov.b32 	%r235, %f178;
	shfl.sync.bfly.b32	%r236|%p23, %r235, 8, 31, -1;
	mov.b32 	%f179, %r236;
	add.f32 	%f180, %f178, %f179;
	mov.b32 	%r237, %f180;
	shfl.sync.bfly.b32	%r238|%p24, %r237, 4, 31, -1;
	mov.b32 	%f181, %r238;
	add.f32 	%f182, %f180, %f181;
	mov.b32 	%r239, %f182;
	shfl.sync.bfly.b32	%r240|%p25, %r239, 2, 31, -1;
	mov.b32 	%f183, %r240;
	add.f32 	%f184, %f182, %f183;
	mov.b32 	%r241, %f184;
	shfl.sync.bfly.b32	%r242|%p26, %r241, 1, 31, -1;
	mov.b32 	%f185, %r242;
	add.f32 	%f186, %f184, %f185;
	div.rn.f32 	%f187, %f67, %f186;
	div.rn.f32 	%f188, %f79, %f186;
	div.rn.f32 	%f189, %f91, %f186;
	div.rn.f32 	%f190, %f103, %f186;
	div.rn.f32 	%f191, %f115, %f186;
	div.rn.f32 	%f192, %f127, %f186;
	div.rn.f32 	%f193, %f139, %f186;
	div.rn.f32 	%f194, %f151, %f186;
	div.rn.f32 	%f195, %f163, %f186;
	div.rn.f32 	%f196, %f175, %f186;
	mad.lo.s64 	%rd93, %rd96, %rd6, %rd10;
	shl.b64 	%rd94, %rd93, 2;
	add.s64 	%rd95, %rd11, %rd94;
	st.global.f32 	[%rd95], %f187;
	st.global.f32 	[%rd95+128], %f188;
	st.global.f32 	[%rd95+256], %f189;
	st.global.f32 	[%rd95+384], %f190;
	st.global.f32 	[%rd95+512], %f191;
	st.global.f32 	[%rd95+640], %f192;
	st.global.f32 	[%rd95+768], %f193;
	st.global.f32 	[%rd95+896], %f194;
	st.global.f32 	[%rd95+1024], %f195;
	st.global.f32 	[%rd95+1152], %f196;
	add.s64 	%rd96, %rd96, %rd12;
	setp.lt.s64 	%p27, %rd96, %rd25;
	@%p27 bra 	$L__BB544_4;
$L__BB544_5:
	ret;

}
	// .globl	_Z15SoftmaxWarpImplI22BroadcastScaleMaskLoadIffbLm4EiE11DirectStoreIffEfLi1ELi10ELi32ELi1ELb1EL9Algorithm0EEvT_T0_ll
.visible .entry _Z15SoftmaxWarpImplI22BroadcastScaleMaskLoadIffbLm4EiE11DirectStoreIffEfLi1ELi10ELi32ELi1ELb1EL9Algorithm0EEvT_T0_ll(
	.param .align 8 .b8 _Z15SoftmaxWarpImplI22BroadcastScaleMaskLoadIffbLm4EiE11DirectStoreIffEfLi1ELi10ELi32ELi1ELb1EL9Algorithm0EEvT_T0_ll_param_0[120],
	.param .align 8 .b8 _Z15SoftmaxWarpImplI22BroadcastScaleMaskLoadIffbLm4EiE11DirectStoreIffEfLi1ELi10ELi32ELi1ELb1EL9Algorithm0EEvT_T0_ll_param_1[16],
	.param .u64 _Z15SoftmaxWarpImplI22BroadcastScaleMaskLoadIffbLm4EiE11DirectStoreIffEfLi1ELi10ELi32ELi1ELb1EL9Algorithm0EEvT_T0_ll_param_2,
	.param .u64 _Z15SoftmaxWarpImplI22BroadcastScaleMaskLoadIffbLm4EiE11DirectStoreIffEfLi1ELi10ELi32ELi1ELb1EL9Algorithm0EEvT_T0_ll_param_3
)
{
	.reg .pred 	%p<84>;
	.reg .b16 	%rs<11>;
	.reg .b32 	%r<253>;
	.reg .b32 	%f<247>;
	.reg .b64 	%rd<109>;

	ld.param.u64 	%rd33, [_Z15SoftmaxWarpImplI22BroadcastScaleMaskLoadIffbLm4EiE11DirectStoreIffEfLi1ELi10ELi32ELi1ELb1EL9Algorithm0EEvT_T0_ll_param_1+8];
	ld.param.u64 	%rd32, [_Z15SoftmaxWarpImplI22BroadcastScaleMaskLoadIffbLm4EiE11DirectStoreIffEfLi1ELi10ELi32ELi1ELb1EL9Algorithm0EEvT_T0_ll_param_1];
	ld.param.v2.f32 	{%f53, %f54}, [_Z15SoftmaxWarpImplI22BroadcastScaleMaskLoadIffbLm4EiE11DirectStoreIffEfLi1ELi10ELi32ELi1ELb1EL9Algorithm0EEvT_T0_ll_param_0+112];
	ld.param.u64 	%rd31, [_Z15SoftmaxWarpImplI22BroadcastScaleMaskLoadIffbLm4EiE11DirectStoreIffEfLi1ELi10ELi32ELi1ELb1EL9Algorithm0EEvT_T0_ll_param_0+104];
	ld.param.v2.u32 	{%r14, %r15}, [_Z15SoftmaxWarpImplI22BroadcastScaleMaskLoadIffbLm4EiE11DirectStoreIffEfLi1ELi10ELi32ELi1ELb1EL9Algorithm0EEvT_T0_ll_param_0+88];
	ld.param.v2.u32 	{%r12, %r13}, [_Z15SoftmaxWarpImplI22BroadcastScaleMaskLoadIffbLm4EiE11DirectStoreIffEfLi1ELi10ELi32ELi1ELb1EL9Algorithm0EEvT_T0_ll_param_0+80];
	ld.param.v2.u32 	{%r10, %r11}, [_Z15SoftmaxWarpImplI22BroadcastScaleMaskLoadIffbLm4EiE11DirectStoreIffEfLi1ELi10ELi32ELi1ELb1EL9Algorithm0EEvT_T0_ll_param_0+64];
	ld.param.v2.u32 	{%r8, %r9}, [_Z15SoftmaxWarpImplI22BroadcastScaleMaskLoadIffbLm4EiE11DirectStoreIffEfLi1ELi10ELi32ELi1ELb1EL9Algorithm0EEvT_T0_ll_param_0+56];
	ld.param.u64 	%rd27, [_Z15SoftmaxWarpImplI22BroadcastScaleMaskLoadIffbLm4EiE11DirectStoreIffEfLi1ELi10ELi32ELi1ELb1EL9Algorithm0EEvT_T0_ll_param_0+40];
	ld.param.u64 	%rd26, [_Z15SoftmaxWarpImplI22BroadcastScaleMaskLoadIffbLm4EiE11DirectStoreIffEfLi1ELi10ELi32ELi1ELb1EL9Algorithm0EEvT_T0_ll_param_0+32];
	ld.param.u64 	%rd25, [_Z15SoftmaxWarpImplI22BroadcastScaleMaskLoadIffbLm4EiE11DirectStoreIffEfLi1ELi10ELi32ELi1ELb1EL9Algorithm0EEvT_T0_ll_param_0+24];
	ld.param.u64 	%rd24, [_Z15SoftmaxWarpImplI22BroadcastScaleMaskLoadIffbLm4EiE11DirectStoreIffEfLi1ELi10ELi32ELi1ELb1EL9Algorithm0EEvT_T0_ll_param_0+16];
	ld.param.u64 	%rd23, [_Z15SoftmaxWarpImplI22BroadcastScaleMaskLoadIffbLm4EiE11DirectStoreIffEfLi1ELi10ELi32ELi1ELb1EL9Algorithm0EEvT_T0_ll_param_0+8];
	ld.param.u64 	%rd22, [_Z15SoftmaxWarpImplI22BroadcastScaleMaskLoadIffbLm4EiE11DirectStoreIffEfLi1ELi10ELi32ELi1ELb1EL9Algorithm0EEvT_T0_ll_param_0];
	ld.param.u64 	%rd35, [_Z15SoftmaxWarpImplI22BroadcastScaleMaskLoadIffbLm4EiE11DirectStoreIffEfLi1ELi10ELi32ELi1ELb1EL9Algorithm0EEvT_T0_ll_param_3];
	cvta.to.global.u64 	%rd1, %rd22;
	cvta.to.global.u64 	%rd2, %rd23;
	setp.lt.s64 	%p1, %rd35, 321;
	@%p1 bra 	$L__BB545_2;
	mov.u64 	%rd36, $str;
	cvta.global.u64 	%rd37, %rd36;
	mov.u64 	%rd38, $str$1;
	cvta.global.u64 	%rd39, %rd38;
	mov.u64 	%rd40, __unnamed_531;
	cvta.global.u64 	%rd41, %rd40;
	{ // callseq 530, 0
	.param .b64 param0;
	st.param.b64 	[param0], %rd37;
	.param .b64 param1;
	st.param.b64 	[param1], %rd39;
	.param .b32 param2;
	st.param.b32 	[param2], 254;
	.param .b64 param3;
	st.param.b64 	[param3], %rd41;
	.param .b64 param4;
	st.param.b64 	[param4], 1;
	call.uni 
	__assertfail, 
	(
	param0, 
	param1, 
	param2, 
	param3, 
	param4
	);
	} // callseq 530
$L__BB545_2:
	ld.param.u64 	%rd106, [_Z15SoftmaxWarpImplI22BroadcastScaleMaskLoadIffbLm4EiE11DirectStoreIffEfLi1ELi10ELi32ELi1ELb1EL9Algorithm0EEvT_T0_ll_param_2];
	mov.u32 	%r16, %ctaid.x;
	mov.u32 	%r17, %ntid.y;
	mov.u32 	%r18, %tid.y;
	mad.lo.s32 	%r19, %r16, %r17, %r18;
	cvt.s64.s32 	%rd108, %r19;
	setp.le.s64 	%p2, %rd106, %rd108;
	@%p2 bra 	$L__BB545_45;
	mov.u32 	%r20, %tid.x;
	cvt.u64.u32 	%rd8, %r20;
	add.s32 	%r21, %r20, 32;
	cvt.u64.u32 	%rd9, %r21;
	add.s32 	%r22, %r20, 64;
	cvt.u64.u32 	%rd10, %r22;
	add.s32 	%r23, %r20, 96;
	cvt.u64.u32 	%rd11, %r23;
	add.s32 	%r24, %r20, 128;
	cvt.u64.u32 	%rd12, %r24;
	add.s32 	%r25, %r20, 160;
	cvt.u64.u32 	%rd13, %r25;
	add.s32 	%r26, %r20, 192;
	cvt.u64.u32 	%rd14, %r26;
	add.s32 	%r27, %r20, 224;
	cvt.u64.u32 	%rd15, %r27;
	add.s32 	%r28, %r20, 256;
	cvt.u64.u32 	%rd16, %r28;
	add.s32 	%r29, %r20, 288;
	cvt.u64.u32 	%rd17, %r29;
$L__BB545_4:
	setp.le.s64 	%p3, %rd35, %rd8;
	mul.lo.s64 	%rd19, %rd31, %rd108;
	mov.f32 	%f227, 0fFF800000;
	mov.f32 	%f230, %f227;
	@%p3 bra 	$L__BB545_6;
	setp.eq.s64 	%p4, %rd27, 1;
	setp.eq.s64 	%p5, %rd26, 1;
	setp.eq.s64 	%p6, %rd25, 1;
	setp.eq.s64 	%p7, %rd24, 1;
	add.s64 	%rd42, %rd19, %rd8;
	cvt.u32.u64 	%r30, %rd42;
	div.s32 	%r31, %r30, %r8;
	mul.lo.s32 	%r32, %r31, %r8;
	sub.s32 	%r33, %r30, %r32;
	div.s32 	%r34, %r33, %r9;
	mul.lo.s32 	%r35, %r34, %r9;
	sub.s32 	%r36, %r33, %r35;
	div.s32 	%r37, %r36, %r10;
	mul.lo.s32 	%r38, %r37, %r10;
	sub.s32 	%r39, %r36, %r38;
	selp.b32 	%r40, 0, %r31, %p7;
	selp.b32 	%r41, 0, %r34, %p6;
	selp.b32 	%r42, 0, %r37, %p5;
	selp.b32 	%r43, 0, %r39, %p4;
	mul.lo.s32 	%r44, %r12, %r40;
	mad.lo.s32 	%r45, %r13, %r41, %r44;
	mad.lo.s32 	%r46, %r14, %r42, %r45;
	mad.lo.s32 	%r47, %r15, %r43, %r46;
	shl.b64 	%rd43, %rd42, 32;
	shr.s64 	%rd44, %rd43, 30;
	add.s64 	%rd45, %rd1, %rd44;
	ld.global.f32 	%f56, [%rd45];
	cvt.s64.s32 	%rd46, %r47;
	add.s64 	%rd47, %rd2, %rd46;
	ld.global.u8 	%rs1, [%rd47];
	setp.eq.s16 	%p8, %rs1, 0;
	mul.f32 	%f57, %f56, %f54;
	selp.f32 	%f227, %f53, %f57, %p8;
	max.f32 	%f230, %f227, 0fFF800000;
$L__BB545_6:
	setp.le.s64 	%p9, %rd35, %rd9;
	mov.f32 	%f229, 0fFF800000;
	@%p9 bra 	$L__BB545_8;
	setp.eq.s64 	%p10, %rd27, 1;
	setp.eq.s64 	%p11, %rd26, 1;
	setp.eq.s64 	%p12, %rd25, 1;
	setp.eq.s64 	%p13, %rd24, 1;
	add.s64 	%rd48, %rd19, %rd9;
	cvt.u32.u64 	%r48, %rd48;
	div.s32 	%r49, %r48, %r8;
	mul.lo.s32 	%r50, %r49, %r8;
	sub.s32 	%r51, %r48, %r50;
	div.s32 	%r52, %r51, %r9;
	mul.lo.s32 	%r53, %r52, %r9;
	sub.s32 	%r54, %r51, %r53;
	div.s32 	%r55, %r54, %r10;
	mul.lo.s32 	%r56, %r55, %r10;
	sub.s32 	%r57, %r54, %r56;
	selp.b32 	%r58, 0, %r49, %p13;
	selp.b32 	%r59, 0, %r52, %p12;
	selp.b32 	%r60, 0, %r55, %p11;
	selp.b32 	%r61, 0, %r57, %p10;
	mul.lo.s32 	%r62, %r12, %r58;
	mad.lo.s32 	%r63, %r13, %r59, %r62;
	mad.lo.s32 	%r64, %r14, %r60, %r63;
	mad.lo.s32 	%r65, %r15, %r61, %r64;
	shl.b64 	%rd49, %rd48, 32;
	shr.s64 	%rd50, %rd49, 30;
	add.s64 	%rd51, %rd1, %rd50;
	ld.global.f32 	%f59, [%rd51];
	cvt.s64.s32 	%rd52, %r65;
	add.s64 	%rd53, %rd2, %rd52;
	ld.global.u8 	%rs2, [%rd53];
	setp.eq.s16 	%p14, %rs2, 0;
	mul.f32 	%f60, %f59, %f54;
	selp.f32 	%f229, %f53, %f60, %p14;
	max.f32 	%f230, %f230, %f229;
$L__BB545_8:
	setp.le.s64 	%p15, %rd35, %rd10;
	mov.f32 	%f231, 0fFF800000;
	@%p15 bra 	$L__BB545_10;
	setp.eq.s64 	%p16, %rd27, 1;
	setp.eq.s64 	%p17, %rd26, 1;
	setp.eq.s64 	%p18, %rd25, 1;
	setp.eq.s64 	%p19, %rd24, 1;
	add.s64 	%rd54, %rd19, %rd10;
	cvt.u32.u64 	%r66, %rd54;
	div.s32 	%r67, %r66, %r8;
	mul.lo.s32 	%r68, %r67, %r8;
	sub.s32 	%r69, %r66, %r68;
	div.s32 	%r70, %r69, %r9;
	mul.lo.s32 	%r71, %r70, %r9;
	sub.s32 	%r72, %r69, %r71;
	div.s32 	%r73, %r72, %r10;
	mul.lo.s32 	%r74, %r73, %r10;
	sub.s32 	%r75, %r72, %r74;
	selp.b32 	%r76, 0, %r67, %p19;
	selp.b32 	%r77, 0, %r70, %p18;
	selp.b32 	%r78, 0, %r73, %p17;
	selp.b32 	%r79, 0, %r75, %p16;
	mul.lo.s32 	%r80, %r12, %r76;
	mad.lo.s32 	%r81, %r13, %r77, %r80;
	mad.lo.s32 	%r82, %r14, %r78, %r81;
	mad.lo.s32 	%r83, %r15, %r79, %r82;
	shl.b64 	%rd55, %rd54, 32;
	shr.s64 	%rd56, %rd55, 30;
	add.s64 	%rd57, %rd1, %rd56;
	ld.global.f32 	%f62, [%rd57];
	cvt.s64.s32 	%rd58, %r83;
	add.s64 	%rd59, %rd2, %rd58;
	ld.global.u8 	%rs3, [%rd59];
	setp.eq.s16 	%p20, %rs3, 0;
	mul.f32 	%f63, %f62, %f54;
	selp.f32 	%f231, %f53, %f63, %p20;
	max.f32 	%f230, %f230, %f231;
$L__BB545_10:
	setp.le.s64 	%p21, %rd35, %rd11;
	mov.f32 	%f233, 0fFF800000;
	@%p21 bra 	$L__BB545_12;
	setp.eq.s64 	%p22, %rd27, 1;
	setp.eq.s64 	%p23, %rd26, 1;
	setp.eq.s64 	%p24, %rd25, 1;
	setp.eq.s64 	%p25, %rd24, 1;
	add.s64 	%rd60, %rd19, %rd11;
	cvt.u32.u64 	%r84, %rd60;
	div.s32 	%r85, %r84, %r8;
	mul.lo.s32 	%r86, %r85, %r8;
	sub.s32 	%r87, %r84, %r86;
	div.s32 	%r88, %r87, %r9;
	mul.lo.s32 	%r89, %r88, %r9;
	sub.s32 	%r90, %r87, %r89;
	div.s32 	%r91, %r90, %r10;
	mul.lo.s32 	%r92, %r91, %r10;
	sub.s32 	%r93, %r90, %r92;
	selp.b32 	%r94, 0, %r85, %p25;
	selp.b32 	%r95, 0, %r88, %p24;
	selp.b32 	%r96, 0, %r91, %p23;
	selp.b32 	%r97, 0, %r93, %p22;
	mul.lo.s32 	%r98, %r12, %r94;
	mad.lo.s32 	%r99, %r13, %r95, %r98;
	mad.lo.s32 	%r100, %r14, %r96, %r99;
	mad.lo.s32 	%r101, %r15, %r97, %r100;
	shl.b64 	%rd61, %rd60, 32;
	shr.s64 	%rd62, %rd61, 30;
	add.s64 	%rd63, %rd1, %rd62;
	ld.global.f32 	%f65, [%rd63];
	cvt.s64.s32 	%rd64, %r101;
	add.s64 	%rd65, %rd2, %rd64;
	ld.global.u8 	%rs4, [%rd65];
	setp.eq.s16 	%p26, %rs4, 0;
	mul.f32 	%f66, %f65, %f54;
	selp.f32 	%f233, %f53, %f66, %p26;
	max.f32 	%f230, %f230, %f233;
$L__BB545_12:
	setp.le.s64 	%p27, %rd35, %rd12;
	mov.f32 	%f235, 0fFF800000;
	@%p27 bra 	$L__BB545_14;
	setp.eq.s64 	%p28, %rd27, 1;
	setp.eq.s64 	%p29, %rd26, 1;
	setp.eq.s64 	%p30, %rd25, 1;
	setp.eq.s64 	%p31, %rd24, 1;
	add.s64 	%rd66, %rd19, %rd12;
	cvt.u32.u64 	%r102, %rd66;
	div.s32 	%r103, %r102, %r8;
	mul.lo.s32 	%r104, %r103, %r8;
	sub.s32 	%r105, %r102, %r104;
	div.s32 	%r106, %r105, %r9;
	mul.lo.s32 	%r107, %r106, %r9;
	sub.s32 	%r108, %r105, %r107;
	div.s32 	%r109, %r108, %r10;
	mul.lo.s32 	%r110, %r109, %r10;
	sub.s32 	%r111, %r108, %r110;
	selp.b32 	%r112, 0, %r103, %p31;
	selp.b32 	%r113, 0, %r106, %p30;
	selp.b32 	%r114, 0, %r109, %p29;
	selp.b32 	%r115, 0, %r111, %p28;
	mul.lo.s32 	%r116, %r12, %r112;
	mad.lo.s32 	%r117, %r13, %r113, %r116;
	mad.lo.s32 	%r118, %r14, %r114, %r117;
	mad.lo.s32 	%r119, %r15, %r115, %r118;
	shl.b64 	%rd67, %rd66, 32;
	shr.s64 	%rd68, %rd67, 30;
	add.s64 	%rd69, %rd1, %rd68;
	ld.global.f32 	%f68, [%rd69];
	cvt.s64.s32 	%rd70, %r119;
	add.s64 	%rd71, %rd2, %rd70;
	ld.global.u8 	%rs5, [%rd71];
	setp.eq.s16 	%p32, %rs5, 0;
	mul.f32 	%f69, %f68, %f54;
	selp.f32 	%f235, %f53, %f69, %p32;
	max.f32 	%f230, %f230, %f235;
$L__BB545_14:
	setp.le.s64 	%p33, %rd35, %rd13;
	mov.f32 	%f237, 0fFF800000;
	@%p33 bra 	$L__BB545_16;
	setp.eq.s64 	%p34, %rd27, 1;
	setp.eq.s64 	%p35, %rd26, 1;
	setp.eq.s64 	%p36, %rd25, 1;
	setp.eq.s64 	%p37, %rd24, 1;
	add.s64 	%rd72, %rd19, %rd13;
	cvt.u32.u64 	%r120, %rd72;
	div.s32 	%r121, %r120, %r8;
	mul.lo.s32 	%r122, %r121, %r8;
	sub.s32 	%r123, %r120, %r122;
	div.s32 	%r124, %r123, %r9;
	mul.lo.s32 	%r125, %r124, %r9;
	sub.s32 	%r126, %r123, %r125;
	div.s32 	%r127, %r126, %r10;
	mul.lo.s32 	%r128, %r127, %r10;
	sub.s32 	%r129, %r126, %r128;
	selp.b32 	%r130, 0, %r121, %p37;
	selp.b32 	%r131, 0, %r124, %p36;
	selp.b32 	%r132, 0, %r127, %p35;
	selp.b32 	%r133, 0, %r129, %p34;
	mul.lo.s32 	%r134, %r12, %r130;
	mad.lo.s32 	%r135, %r13, %r131, %r134;
	mad.lo.s32 	%r136, %r14, %r132, %r135;
	mad.lo.s32 	%r137, %r15, %r133, %r136;
	shl.b64 	%rd73, %rd72, 32;
	shr.s64 	%rd74, %rd73, 30;
	add.s64 	%rd75, %rd1, %rd74;
	ld.global.f32 	%f71, [%rd75];
	cvt.s64.s32 	%rd76, %r137;
	add.s64 	%rd77, %rd2, %rd76;
	ld.global.u8 	%rs6, [%rd77];
	setp.eq.s16 	%p38, %rs6, 0;
	mul.f32 	%f72, %f71, %f54;
	selp.f32 	%f237, %f53, %f72, %p38;
	max.f32 	%f230, %f230, %f237;
$L__BB545_16:
	setp.le.s64 	%p39, %rd35, %rd14;
	mov.f32 	%f239, 0fFF800000;
	@%p39 bra 	$L__BB545_18;
	setp.eq.s64 	%p40, %rd27, 1;
	setp.eq.s64 	%p41, %rd26, 1;
	setp.eq.s64 	%p42, %rd25, 1;
	setp.eq.s64 	%p43, %rd24, 1;
	add.s64 	%rd78, %rd19, %rd14;
	cvt.u32.u64 	%r138, %rd78;
	div.s32 	%r139, %r138, %r8;
	mul.lo.s32 	%r140, %r139, %r8;
	sub.s32 	%r141, %r138, %r140;
	div.s32 	%r142, %r141, %r9;
	mul.lo.s32 	%r143, %r142, %r9;
	sub.s32 	%r144, %r141, %r143;
	div.s32 	%r145, %r144, %r10;
	mul.lo.s32 	%r146, %r145, %r10;
	sub.s32 	%r147, %r144, %r146;
	selp.b32 	%r148, 0, %r139, %p43;
	selp.b32 	%r149, 0, %r142, %p42;
	selp.b32 	%r150, 0, %r145, %p41;
	selp.b32 	%r151, 0, %r147, %p40;
	mul.lo.s32 	%r152, %r12, %r148;
	mad.lo.s32 	%r153, %r13, %r149, %r152;
	mad.lo.s32 	%r154, %r14, %r150, %r153;
	mad.lo.s32 	%r155, %r15, %r151, %r154;
	shl.b64 	%rd79, %rd78, 32;
	shr.s64 	%rd80, %rd79, 30;
	add.s64 	%rd81, %rd1, %rd80;
	ld.global.f32 	%f74, [%rd81];
	cvt.s64.s32 	%rd82, %r155;
	add.s64 	%rd83, %rd2, %rd82;
	ld.global.u8 	%rs7, [%rd83];
	setp.eq.s16 	%p44, %rs7, 0;
	mul.f32 	%f75, %f74, %f54;
	selp.f32 	%f239, %f53, %f75, %p44;
	max.f32 	%f230, %f230, %f239;
$L__BB545_18:
	setp.le.s64 	%p45, %rd35, %rd15;
	mov.f32 	%f241, 0fFF800000;
	@%p45 bra 	$L__BB545_20;
	setp.eq.s64 	%p46, %rd27, 1;
	setp.eq.s64 	%p47, %rd26, 1;
	setp.eq.s64 	%p48, %rd25, 1;
	setp.eq.s64 	%p49, %rd24, 1;
	add.s64 	%rd84, %rd19, %rd15;
	cvt.u32.u64 	%r156, %rd84;
	div.s32 	%r157, %r156, %r8;
	mul.lo.s32 	%r158, %r157, %r8;
	sub.s32 	%r159, %r156, %r158;
	div.s32 	%r160, %r159, %r9;
	mul.lo.s32 	%r161, %r160, %r9;
	sub.s32 	%r162, %r159, %r161;
	div.s32 	%r163, %r162, %r10;
	mul.lo.s32 	%r164, %r163, %r10;
	sub.s32 	%r165, %r162, %r164;
	selp.b32 	%r166, 0, %r157, %p49;
	selp.b32 	%r167, 0, %r160, %p48;
	selp.b32 	%r168, 0, %r163, %p47;
	selp.b32 	%r169, 0, %r165, %p46;
	mul.lo.s32 	%r170, %r12, %r166;
	mad.lo.s32 	%r171, %r13, %r167, %r170;
	mad.lo.s32 	%r172, %r14, %r168, %r171;
	mad.lo.s32 	%r173, %r15, %r169, %r172;
	shl.b64 	%rd85, %rd84, 32;
	shr.s64 	%rd86, %rd85, 30;
	add.s64 	%rd87, %rd1, %rd86;
	ld.global.f32 	%f77, [%rd87];
	cvt.s64.s32 	%rd88, %r173;
	add.s64 	%rd89, %rd2, %rd88;
	ld.global.u8 	%rs8, [%rd89];
	setp.eq.s16 	%p50, %rs8, 0;
	mul.f32 	%f78, %f77, %f54;
	selp.f32 	%f241, %f53, %f78, %p50;
	max.f32 	%f230, %f230, %f241;
$L__BB545_20:
	setp.le.s64 	%p51, %rd35, %rd16;
	mov.f32 	%f243, 0fFF800000;
	@%p51 bra 	$L__BB545_22;
	setp.eq.s64 	%p52, %rd27, 1;
	setp.eq.s64 	%p53, %rd26, 1;
	setp.eq.s64 	%p54, %rd25, 1;
	setp.eq.s64 	%p55, %rd24, 1;
	add.s64 	%rd90, %rd19, %rd16;
	cvt.u32.u64 	%r174, %rd90;
	div.s32 	%r175, %r174, %r8;
	mul.lo.s32 	%r176, %r175, %r8;
	sub.s32 	%r177, %r174, %r176;
	div.s32 	%r178, %r177, %r9;
	mul.lo.s32 	%r179, %r178, %r9;
	sub.s32 	%r180, %r177, %r179;
	div.s32 	%r181, %r180, %r10;
	mul.lo.s32 	%r182, %r181, %r10;
	sub.s32 	%r183, %r180, %r182;
	selp.b32 	%r184, 0, %r175, %p55;
	selp.b32 	%r185, 0, %r178, %p54;
	selp.b32 	%r186, 0, %r181, %p53;
	selp.b32 	%r187, 0, %r183, %p52;
	mul.lo.s32 	%r188, %r12, %r184;
	mad.lo.s32 	%r189, %r13, %r185, %r188;
	mad.lo.s32 	%r190, %r14, %r186, %r189;
	mad.lo.s32 	%r191, %r15, %r187, %r190;
	shl.b64 	%rd91, %rd90, 32;
	shr.s64 	%rd92, %rd91, 30;
	add.s64 	%rd93, %rd1, %rd92;
	ld.global.f32 	%f80, [%rd93];
	cvt.s64.s32 	%rd94, %r191;
	add.s64 	%rd95, %rd2, %rd94;
	ld.global.u8 	%rs9, [%rd95];
	setp.eq.s16 	%p56, %rs9, 0;
	mul.f32 	%f81, %f80, %f54;
	selp.f32 	%f243, %f53, %f81, %p56;
	max.f32 	%f230, %f230, %f243;
$L__BB545_22:
	setp.le.s64 	%p57, %rd35, %rd17;
	mov.f32 	%f245, 0fFF800000;
	@%p57 bra 	$L__BB545_24;
	setp.eq.s64 	%p58, %rd27, 1;
	setp.eq.s64 	%p59, %rd26, 1;
	setp.eq.s64 	%p60, %rd25, 1;
	setp.eq.s64 	%p61, %rd24, 1;
	add.s64 	%rd96, %rd19, %rd17;
	cvt.u32.u64 	%r192, %rd96;
	div.s32 	%r193, %r192, %r8;
	mul.lo.s32 	%r194, %r193, %r8;
	sub.s32 	%r195, %r192, %r194;
	div.s32 	%r196, %r195, %r9;
	mul.lo.s32 	%r197, %r196, %r9;
	sub.s32 	%r198, %r195, %r197;
	div.s32 	%r199, %r198, %r10;
	mul.lo.s32 	%r200, %r199, %r10;
	sub.s32 	%r201, %r198, %r200;
	selp.b32 	%r202, 0, %r193, %p61;
	selp.b32 	%r203, 0, %r196, %p60;
	selp.b32 	%r204, 0, %r199, %p59;
	selp.b32 	%r205, 0, %r201, %p58;
	mul.lo.s32 	%r206, %r12, %r202;
	mad.lo.s32 	%r207, %r13, %r203, %r206;
	mad.lo.s32 	%r208, %r14, %r204, %r207;
	mad.lo.s32 	%r209, %r15, %r205, %r208;
	shl.b64 	%rd97, %rd96, 32;
	shr.s64 	%rd98, %rd97, 30;
	add.s64 	%rd99, %rd1, %rd98;
	ld.global.f32 	%f83, [%rd99];
	cvt.s64.s32 	%rd100, %r209;
	add.s64 	%rd101, %rd2, %rd100;
	ld.global.u8 	%rs10, [%rd101];
	setp.eq.s16 	%p62, %rs10, 0;
	mul.f32 	%f84, %f83, %f54;
	selp.f32 	%f245, %f53, %f84, %p62;
	max.f32 	%f230, %f230, %f245;
$L__BB545_24:
	setp.le.s64 	%p63, %rd35, %rd8;
	mov.b32 	%r210, %f230;
	shfl.sync.bfly.b32	%r211|%p64, %r210, 16, 31, -1;
	mov.b32 	%f85, %r211;
	max.f32 	%f86, %f230, %f85;
	mov.b32 	%r212, %f86;
	shfl.sync.bfly.b32	%r213|%p65, %r212, 8, 31, -1;
	mov.b32 	%f87, %r213;
	max.f32 	%f88, %f86, %f87;
	mov.b32 	%r214, %f88;
	shfl.sync.bfly.b32	%r215|%p66, %r214, 4, 31, -1;
	mov.b32 	%f89, %r215;
	max.f32 	%f90, %f88, %f89;
	mov.b32 	%r216, %f90;
	shfl.sync.bfly.b32	%r217|%p67, %r216, 2, 31, -1;
	mov.b32 	%f91, %r217;
	max.f32 	%f92, %f90, %f91;
	mov.b32 	%r218, %f92;
	shfl.sync.bfly.b32	%r219|%p68, %r218, 1, 31, -1;
	mov.b32 	%f93, %r219;
	max.f32 	%f94, %f92, %f93;
	sub.f32 	%f95, %f227, %f94;
	fma.rn.f32 	%f96, %f95, 0f3BBB989D, 0f3F000000;
	cvt.sat.f32.f32 	%f97, %f96;
	mov.f32 	%f98, 0f4B400001;
	mov.f32 	%f99, 0f437C0000;
	fma.rm.f32 	%f100, %f97, %f99, %f98;
	add.f32 	%f101, %f100, 0fCB40007F;
	neg.f32 	%f102, %f101;
	fma.rn.f32 	%f103, %f95, 0f3FB8AA3B, %f102;
	fma.rn.f32 	%f104, %f95, 0f32A57060, %f103;
	mov.b32 	%r220, %f100;
	shl.b32 	%r221, %r220, 23;
	mov.b32 	%f105, %r221;
	ex2.approx.ftz.f32 	%f106, %f104;
	mul.f32 	%f107, %f106, %f105;
	add.f32 	%f108, %f107, 0f00000000;
	sub.f32 	%f109, %f229, %f94;
	fma.rn.f32 	%f110, %f109, 0f3BBB989D, 0f3F000000;
	cvt.sat.f32.f32 	%f111, %f110;
	fma.rm.f32 	%f112, %f111, %f99, %f98;
	add.f32 	%f113, %f112, 0fCB40007F;
	neg.f32 	%f114, %f113;
	fma.rn.f32 	%f115, %f109, 0f3FB8AA3B, %f114;
	fma.rn.f32 	%f116, %f109, 0f32A57060, %f115;
	mov.b32 	%r222, %f112;
	shl.b32 	%r223, %r222, 23;
	mov.b32 	%f117, %r223;
	ex2.approx.ftz.f32 	%f118, %f116;
	mul.f32 	%f119, %f118, %f117;
	add.f32 	%f120, %f108, %f119;
	sub.f32 	%f121, %f231, %f94;
	fma.rn.f32 	%f122, %f121, 0f3BBB989D, 0f3F000000;
	cvt.sat.f32.f32 	%f123, %f122;
	fma.rm.f32 	%f124, %f123, %f99, %f98;
	add.f32 	%f125, %f124, 0fCB40007F;
	neg.f32 	%f126, %f125;
	fma.rn.f32 	%f127, %f121, 0f3FB8AA3B, %f126;
	fma.rn.f32 	%f128, %f121, 0f32A57060, %f127;
	mov.b32 	%r224, %f124;
	shl.b32 	%r225, %r224, 23;
	mov.b32 	%f129, %r225;
	ex2.approx.ftz.f32 	%f130, %f128;
	mul.f32 	%f131, %f130, %f129;
	add.f32 	%f132, %f120, %f131;
	sub.f32 	%f133, %f233, %f94;
	fma.rn.f32 	%f134, %f133, 0f3BBB989D, 0f3F000000;
	cvt.sat.f32.f32 	%f135, %f134;
	fma.rm.f32 	%f136, %f135, %f99, %f98;
	add.f32 	%f137, %f136, 0fCB40007F;
	neg.f32 	%f138, %f137;
	fma.rn.f32 	%f139, %f133, 0f3FB8AA3B, %f138;
	fma.rn.f32 	%f140, %f133, 0f32A57060, %f139;
	mov.b32 	%r226, %f136;
	shl.b32 	%r227, %r226, 23;
	mov.b32 	%f141, %r227;
	ex2.approx.ftz.f32 	%f142, %f140;
	mul.f32 	%f143, %f142, %f141;
	add.f32 	%f144, %f132, %f143;
	sub.f32 	%f145, %f235, %f94;
	fma.rn.f32 	%f146, %f145, 0f3BBB989D, 0f3F000000;
	cvt.sat.f32.f32 	%f147, %f146;
	fma.rm.f32 	%f148, %f147, %f99, %f98;
	add.f32 	%f149, %f148, 0fCB40007F;
	neg.f32 	%f150, %f149;
	fma.rn.f32 	%f151, %f145, 0f3FB8AA3B, %f150;
	fma.rn.f32 	%f152, %f145, 0f32A57060, %f151;
	mov.b32 	%r228, %f148;
	shl.b32 	%r229, %r228, 23;
	mov.b32 	%f153, %r229;
	ex2.approx.ftz.f32 	%f154, %f152;
	mul.f32 	%f155, %f154, %f153;
	add.f32 	%f156, %f144, %f155;
	sub.f32 	%f157, %f237, %f94;
	fma.rn.f32 	%f158, %f157, 0f3BBB989D, 0f3F000000;
	cvt.sat.f32.f32 	%f159, %f158;
	fma.rm.f32 	%f160, %f159, %f99, %f98;
	add.f32 	%f161, %f160, 0fCB40007F;
	neg.f32 	%f162, %f161;
	fma.rn.f32 	%f163, %f157, 0f3FB8AA3B, %f162;
	fma.rn.f32 	%f164, %f157, 0f32A57060, %f163;
	mov.b32 	%r230, %f160;
	shl.b32 	%r231, %r230, 23;
	mov.b32 	%f165, %r231;
	ex2.approx.ftz.f32 	%f166, %f164;
	mul.f32 	%f167, %f166, %f165;
	add.f32 	%f168, %f156, %f167;
	sub.f32 	%f169, %f239, %f94;
	fma.rn.f32 	%f170, %f169, 0f3BBB989D, 0f3F000000;
	cvt.sat.f32.f32 	%f171, %f170;
	fma.rm.f32 	%f172, %f171, %f99, %f98;
	add.f32 	%f173, %f172, 0fCB40007F;
	neg.f32 	%f174, %f173;
	fma.rn.f32 	%f175, %f169, 0f3FB8AA3B, %f174;
	fma.rn.f32 	%f176, %f169, 0f32A57060, %f175;
	mov.b32 	%r232, %f172;
	shl.b32 	%r233, %r232, 23;
	mov.b32 	%f177, %r233;
	ex2.approx.ftz.f32 	%f178, %f176;
	mul.f32 	%f179, %f178, %f177;
	add.f32 	%f180, %f168, %f179;
	sub.f32 	%f181, %f241, %f94;
	fma.rn.f32 	%f182, %f181, 0f3BBB989D, 0f3F000000;
	cvt.sat.f32.f32 	%f183, %f182;
	fma.rm.f32 	%f184, %f183, %f99, %f98;
	add.f32 	%f185, %f184, 0fCB40007F;
	neg.f32 	%f186, %f185;
	fma.rn.f32 	%f187, %f181, 0f3FB8AA3B, %f186;
	fma.rn.f32 	%f188, %f181, 0f32A57060, %f187;
	mov.b32 	%r234, %f184;
	shl.b32 	%r235, %r234, 23;
	mov.b32 	%f189, %r235;
	ex2.approx.ftz.f32 	%f190, %f188;
	mul.f32 	%f191, %f190, %f189;
	add.f32 	%f192, %f180, %f191;
	sub.f32 	%f193, %f243, %f94;
	fma.rn.f32 	%f194, %f193, 0f3BBB989D, 0f3F000000;
	cvt.sat.f32.f32 	%f195, %f194;
	fma.rm.f32 	%f196, %f195, %f99, %f98;
	add.f32 	%f197, %f196, 0fCB40007F;
	neg.f32 	%f198, %f197;
	fma.rn.f32 	%f199, %f193, 0f3FB8AA3B, %f198;
	fma.rn.f32 	%f200, %f193, 0f32A57060, %f199;
	mov.b32 	%r236, %f196;
	shl.b32 	%r237, %r236, 23;
	mov.b32 	%f201, %r237;
	ex2.approx.ftz.f32 	%f202, %f200;
	mul.f32 	%f203, %f202, %f201;
	add.f32 	%f204, %f192, %f203;
	sub.f32 	%f205, %f245, %f94;
	fma.rn.f32 	%f206, %f205, 0f3BBB989D, 0f3F000000;
	cvt.sat.f32.f32 	%f207, %f206;
	fma.rm.f32 	%f208, %f207, %f99, %f98;
	add.f32 	%f209, %f208, 0fCB40007F;
	neg.f32 	%f210, %f209;
	fma.rn.f32 	%f211, %f205, 0f3FB8AA3B, %f210;
	fma.rn.f32 	%f212, %f205, 0f32A57060, %f211;
	mov.b32 	%r238, %f208;
	shl.b32 	%r239, %r238, 23;
	mov.b32 	%f213, %r239;
	ex2.approx.ftz.f32 	%f214, %f212;
	mul.f32 	%f215, %f214, %f213;
	add.f32 	%f216, %f204, %f215;
	mov.b32 	%r240, %f216;
	shfl.sync.bfly.b32	%r241|%p69, %r240, 16, 31, -1;
	mov.b32 	%f217, %r241;
	add.f32 	%f218, %f216, %f217;
	mov.b32 	%r242, %f218;
	shfl.sync.bfly.b32	%r243|%p70, %r242, 8, 31, -1;
	mov.b32 	%f219, %r243;
	add.f32 	%f220, %f218, %f219;
	mov.b32 	%r244, %f220;
	shfl.sync.bfly.b32	%r245|%p71, %r244, 4, 31, -1;
	mov.b32 	%f221, %r245;
	add.f32 	%f222, %f220, %f221;
	mov.b32 	%r246, %f222;
	shfl.sync.bfly.b32	%r247|%p72, %r246, 2, 31, -1;
	mov.b32 	%f223, %r247;
	add.f32 	%f224, %f222, %f223;
	mov.b32 	%r248, %f224;
	shfl.sync.bfly.b32	%r249|%p73, %r248, 1, 31, -1;
	mov.b32 	%f225, %r249;
	add.f32 	%f226, %f224, %f225;
	div.rn.f32 	%f43, %f107, %f226;
	div.rn.f32 	%f44, %f119, %f226;
	div.rn.f32 	%f45, %f131, %f226;
	div.rn.f32 	%f46, %f143, %f226;
	div.rn.f32 	%f47, %f155, %f226;
	div.rn.f32 	%f48, %f167, %f226;
	div.rn.f32 	%f49, %f179, %f226;
	div.rn.f32 	%f50, %f191, %f226;
	div.rn.f32 	%f51, %f203, %f226;
	div.rn.f32 	%f52, %f215, %f226;
	mad.lo.s64 	%rd102, %rd108, %rd33, %rd8;
	cvta.to.global.u64 	%rd103, %rd32;
	shl.b64 	%rd104, %rd102, 2;
	add.s64 	%rd20, %rd103, %rd104;
	@%p63 bra 	$L__BB545_26;
	st.global.f32 	[%rd20], %f43;
$L__BB545_26:
	setp.le.s64 	%p74, %rd35, %rd9;
	@%p74 bra 	$L__BB545_28;
	st.global.f32 	[%rd20+128], %f44;
$L__BB545_28:
	setp.le.s64 	%p75, %rd35, %rd10;
	@%p75 bra 	$L__BB545_30;
	st.global.f32 	[%rd20+256], %f45;
$L__BB545_30:
	setp.le.s64 	%p76, %rd35, %rd11;
	@%p76 bra 	$L__BB545_32;
	st.global.f32 	[%rd20+384], %f46;
$L__BB545_32:
	setp.le.s64 	%p77, %rd35, %rd12;
	@%p77 bra 	$L__BB545_34;
	st.global.f32 	[%rd20+512], %f47;
$L__BB545_34:
	setp.le.s64 	%p78, %rd35, %rd13;
	@%p78 bra 	$L__BB545_36;
	st.global.f32 	[%rd20+640], %f48;
$L__BB545_36:
	setp.le.s64 	%p79, %rd35, %rd14;
	@%p79 bra 	$L__BB545_38;
	st.global.f32 	[%rd20+768], %f49;
$L__BB545_38:
	setp.le.s64 	%p80, %rd35, %rd15;
	@%p80 bra 	$L__BB545_40;
	st.global.f32 	[%rd20+896], %f50;
$L__BB545_40:
	setp.le.s64 	%p81, %rd35, %rd16;
	@%p81 bra 	$L__BB545_42;
	st.global.f32 	[%rd20+1024], %f51;
$L__BB545_42:
	setp.le.s64 	%p82, %rd35, %rd17;
	@%p82 bra 	$L__BB545_44;
	st.global.f32 	[%rd20+1152], %f52;
$L__BB545_44:
	ld.param.u64 	%rd107, [_Z15SoftmaxWarpImplI22BroadcastScaleMaskLoadIffbLm4EiE11DirectStoreIffEfLi1ELi10ELi32ELi1ELb1EL9Algorithm0EEvT_T0_ll_param_2];
	mov.u32 	%r250, %nctaid.x;
	mov.u32 	%r251, %ntid.y;
	mul.lo.s32 	%r252, %r250, %r251;
	cvt.s64.s32 	%rd105, %r252;
	add.s64 	%rd108, %rd108, %rd105;
	setp.lt.s64 	%p83, %rd108, %rd107;
	@%p83 bra 	$L__BB545_4;
$L__BB545_45:
	ret;

}
	// .globl	_Z15SoftmaxWarpImplI22BroadcastScaleMaskLoadIffbLm4EiE11DirectStoreIffEfLi1ELi11ELi32ELi1ELb0EL9Algorithm0EEvT_T0_ll
.visible .entry _Z15SoftmaxWarpImplI22BroadcastScaleMaskLoadIffbLm4EiE11DirectStoreIffEfLi1ELi11ELi32ELi1ELb0EL9Algorithm0EEvT_T0_ll(
	.param .align 8 .b8 _Z15SoftmaxWarpImplI22BroadcastScaleMaskLoadIffbLm4EiE11DirectStoreIffEfLi1ELi11ELi32ELi1ELb0EL9Algorithm0EEvT_T0_ll_param_0[120],
	.param .align 8 .b8 _Z15SoftmaxWarpImplI22BroadcastScaleMaskLoadIffbLm4EiE11DirectStoreIffEfLi1ELi11ELi32ELi1ELb0EL9Algorithm0EEvT_T0_ll_param_1[16],
	.param .u64 _Z15SoftmaxWarpImplI22BroadcastScaleMaskLoadIffbLm4EiE11DirectStoreIffEfLi1ELi11ELi32ELi1ELb0EL9Algorithm0EEvT_T0_ll_param_2,
	.param .u64 _Z15SoftmaxWarpImplI22BroadcastScaleMaskLoadIffbLm4EiE11DirectStoreIffEfLi1ELi11ELi32ELi1ELb0EL9Algorithm0EEvT_T0_ll_param_3
)
{
	.reg .pred 	%p<29>;
	.reg .b16 	%rs<12>;
	.reg .b32 	%r<263>;
	.reg .b32 	%f<214>;
	.reg .b64 	%rd<102>;

	ld.param.v2.f32 	{%f3, %f4}, [_Z15SoftmaxWarpImplI22BroadcastScaleMaskLoadIffbLm4EiE11DirectStoreIffEfLi1ELi11ELi32ELi1ELb0EL9Algorithm0EEvT_T0_ll_param_0+112];
	ld.param.u64 	%rd23, [_Z15SoftmaxWarpImplI22BroadcastScaleMaskLoadIffbLm4EiE11DirectStoreIffEfLi1ELi11ELi32ELi1ELb0EL9Algorithm0EEvT_T0_ll_param_0+104];
	ld.param.v2.u32 	{%r15, %r16}, [_Z15SoftmaxWarpImplI22BroadcastScaleMaskLoadIffbLm4EiE11DirectStoreIffEfLi1ELi11ELi32ELi1ELb0EL9Algorithm0EEvT_T0_ll_param_0+88];
	ld.param.v2.u32 	{%r13, %r14}, [_Z15SoftmaxWarpImplI22BroadcastScaleMaskLoadIffbLm4EiE11DirectStoreIffEfLi1ELi11ELi32ELi1ELb0EL9Algorithm0EEvT_T0_ll_param_0+80];
	ld.param.v2.u32 	{%r11, %r12}, [_Z15SoftmaxWarpImplI22BroadcastScaleMaskLoadIffbLm4EiE11DirectStoreIffEfLi1ELi11ELi32ELi1ELb0EL9Algorithm0EEvT_T0_ll_param_0+64];
	ld.param.v2.u32 	{%r9, %r10}, [_Z15SoftmaxWarpImplI22BroadcastScaleMaskLoadIffbLm4EiE11DirectStoreIffEfLi1ELi11ELi32ELi1ELb0EL9Algorithm0EEvT_T0_ll_param_0+56];
	ld.param.u64 	%rd19, [_Z15SoftmaxWarpImplI22BroadcastScaleMaskLoadIffbLm4EiE11DirectStoreIffEfLi1ELi11ELi32ELi1ELb0EL9Algorithm0EEvT_T0_ll_param_0+40];
	ld.param.u64 	%rd18, [_Z15SoftmaxWarpImplI22BroadcastScaleMaskLoadIffbLm4EiE11DirectStoreIffEfLi1ELi11ELi32ELi1ELb0EL9Algorithm0EEvT_T0_ll_param_0+32];
	ld.param.u64 	%rd17, [_Z15SoftmaxWarpImplI22BroadcastScaleMaskLoadIffbLm4EiE11DirectStoreIffEfLi1ELi11ELi32ELi1ELb0EL9Algorithm0EEvT_T0_ll_param_0+24];
	ld.param.u64 	%rd16, [_Z15SoftmaxWarpImplI22BroadcastScaleMaskLoadIffbLm4EiE11DirectStoreIffEfLi1ELi11ELi32ELi1ELb0EL9Algorithm0EEvT_T0_ll_param_0+16];
	ld.param.u64 	%rd15, [_Z15SoftmaxWarpImplI22BroadcastScaleMaskLoadIffbLm4EiE11DirectStoreIffEfLi1ELi11ELi32ELi1ELb0EL9Algorithm0EEvT_T0_ll_param_0+8];
	ld.param.u64 	%rd14, [_Z15SoftmaxWarpImplI22BroadcastScaleMaskLoadIffbLm4EiE11DirectStoreIffEfLi1ELi11ELi32ELi1ELb0EL9Algorithm0EEvT_T0_ll_param_0];
	ld.param.u64 	%rd4, [_Z15SoftmaxWarpImplI22BroadcastScaleMaskLoadIffbLm4EiE11DirectStoreIffEfLi1ELi11ELi32ELi1ELb0EL9Algorithm0EEvT_T0_ll_param_1];
	ld.param.u64 	%rd5, [_Z15SoftmaxWarpImplI22BroadcastScaleMaskLoadIffbLm4EiE11DirectStoreIffEfLi1ELi11ELi32ELi1ELb0EL9Algorithm0EEvT_T0_ll_param_1+8];
	ld.param.u64 	%rd24, [_Z15SoftmaxWarpImplI22BroadcastScaleMaskLoadIffbLm4EiE11DirectStoreIffEfLi1ELi11ELi32ELi1ELb0EL9Algorithm0EEvT_T0_ll_param_2];
	ld.param.u64 	%rd25, [_Z15SoftmaxWarpImplI22BroadcastScaleMaskLoadIffbLm4EiE11DirectStoreIffEfLi1ELi11ELi32ELi1ELb0EL9Algorithm0EEvT_T0_ll_param_3];
	setp.lt.s64 	%p1, %rd25, 353;
	@%p1 bra 	$L__BB546_2;
	mov.u64 	%rd26, $str;
	cvta.global.u64 	%rd27, %rd26;
	mov.u64 	%rd28, $str$1;
	cvta.global.u64 	%rd29, %rd28;
	mov.u64 	%rd30, __unnamed_532;
	cvta.global.u64 	%rd31, %rd30;
	{ // callseq 531, 0
	.param .b64 param0;
	st.param.b64 	[param0], %rd27;
	.param .b64 param1;
	st.param.b64 	[param1], %rd29;
	.param .b32 param2;
	st.param.b32 	[param2], 254;
	.param .b64 param3;
	st.param.b64 	[param3], %rd31;
	.param .b64 param4;
	st.param.b64 	[param4], 1;
	call.uni 
	__assertfail, 
	(
	param0, 
	param1, 
	param2, 
	param3, 
	param4
	);
	} // callseq 531
$L__BB546_2:
	mov.u32 	%r17, %ctaid.x;
	mov.u32 	%r18, %ntid.y;
	mov.u32 	%r19, %tid.y;
	mad.lo.s32 	%r20, %r17, %r18, %r19;
	mov.u32 	%r21, %nctaid.x;
	mul.lo.s32 	%r8, %r21, %r18;
	cvt.s64.s32 	%rd101, %r20;
	setp.le.s64 	%p2, %rd24, %rd101;
	@%p2 bra 	$L__BB546_5;
	cvta.to.global.u64 	%rd7, %rd14;
	cvta.to.global.u64 	%rd8, %rd15;
	mov.u32 	%r22, %tid.x;
	cvt.u64.u32 	%rd9, %r22;
	cvta.to.global.u64 	%rd10, %rd4;
	cvt.s64.s32 	%rd11, %r8;
$L__BB546_4:
	setp.eq.s64 	%p3, %rd19, 1;
	setp.eq.s64 	%p4, %rd18, 1;
	setp.eq.s64 	%p5, %rd17, 1;
	setp.eq.s64 	%p6, %rd16, 1;
	mad.lo.s64 	%rd32, %rd23, %rd101, %rd9;
	cvt.u32.u64 	%r23, %rd32;
	div.s32 	%r24, %r23, %r9;
	mul.lo.s32 	%r25, %r24, %r9;
	sub.s32 	%r26, %r23, %r25;
	div.s32 	%r27, %r26, %r10;
	mul.lo.s32 	%r28, %r27, %r10;
	sub.s32 	%r29, %r26, %r28;
	div.s32 	%r30, %r29, %r11;
	mul.lo.s32 	%r31, %r30, %r11;
	sub.s32 	%r32, %r29, %r31;
	selp.b32 	%r33, 0, %r24, %p6;
	selp.b32 	%r34, 0, %r27, %p5;
	selp.b32 	%r35, 0, %r30, %p4;
	selp.b32 	%r36, 0, %r32, %p3;
	mul.lo.s32 	%r37, %r13, %r33;
	mad.lo.s32 	%r38, %r14, %r34, %r37;
	mad.lo.s32 	%r39, %r15, %r35, %r38;
	mad.lo.s32 	%r40, %r16, %r36, %r39;
	shl.b64 	%rd33, %rd32, 32;
	shr.s64 	%rd34, %rd33, 30;
	add.s64 	%rd35, %rd7, %rd34;
	ld.global.f32 	%f5, [%rd35];
	cvt.s64.s32 	%rd36, %r40;
	add.s64 	%rd37, %rd8, %rd36;
	ld.global.u8 	%rs1, [%rd37];
	setp.eq.s16 	%p7, %rs1, 0;
	mul.f32 	%f6, %f5, %f4;
	selp.f32 	%f7, %f3, %f6, %p7;
	max.f32 	%f8, %f7, 0fFF800000;
	add.s64 	%rd38, %rd32, 32;
	cvt.u32.u64 	%r41, %rd38;
	div.s32 	%r42, %r41, %r9;
	mul.lo.s32 	%r43, %r42, %r9;
	sub.s32 	%r44, %r41, %r43;
	div.s32 	%r45, %r44, %r10;
	mul.lo.s32 	%r46, %r45, %r10;
	sub.s32 	%r47, %r44, %r46;
	div.s32 	%r48, %r47, %r11;
	mul.lo.s32 	%r49, %r48, %r11;
	sub.s32 	%r50, %r47, %r49;
	selp.b32 	%r51, 0, %r42, %p6;
	selp.b32 	%r52, 0, %r45, %p5;
	selp.b32 	%r53, 0, %r48, %p4;
	selp.b32 	%r54, 0, %r50, %p3;
	mul.lo.s32 	%r55, %r13, %r51;
	mad.lo.s32 	%r56, %r14, %r52, %r55;
	mad.lo.s32 	%r57, %r15, %r53, %r56;
	mad.lo.s32 	%r58, %r16, %r54, %r57;
	shl.b64 	%rd39, %rd38, 32;
	shr.s64 	%rd40, %rd39, 30;
	add.s64 	%rd41, %rd7, %rd40;
	ld.global.f32 	%f9, [%rd41];
	cvt.s64.s32 	%rd42, %r58;
	add.s64 	%rd43, %rd8, %rd42;
	ld.global.u8 	%rs2, [%rd43];
	setp.eq.s16 	%p8, %rs2, 0;
	mul.f32 	%f10, %f9, %f4;
	selp.f32 	%f11, %f3, %f10, %p8;
	max.f32 	%f12, %f8, %f11;
	add.s64 	%rd44, %rd32, 64;
	cvt.u32.u64 	%r59, %rd44;
	div.s32 	%r60, %r59, %r9;
	mul.lo.s32 	%r61, %r60, %r9;
	sub.s32 	%r62, %r59, %r61;
	div.s32 	%r63, %r62, %r10;
	mul.lo.s32 	%r64, %r63, %r10;
	sub.s32 	%r65, %r62, %r64;
	div.s32 	%r66, %r65, %r11;
	mul.lo.s32 	%r67, %r66, %r11;
	sub.s32 	%r68, %r65, %r67;
	selp.b32 	%r69, 0, %r60, %p6;
	selp.b32 	%r70, 0, %r63, %p5;
	selp.b32 	%r71, 0, %r66, %p4;
	selp.b32 	%r72, 0, %r68, %p3;
	mul.lo.s32 	%r73, %r13, %r69;
	mad.lo.s32 	%r74, %r14, %r70, %r73;
	mad.lo.s32 	%r75, %r15, %r71, %r74;
	mad.lo.s32 	%r76, %r16, %r72, %r75;
	shl.b64 	%rd45, %rd44, 32;
	shr.s64 	%rd46, %rd45, 30;
	add.s64 	%rd47, %rd7, %rd46;
	ld.global.f32 	%f13, [%rd47];
	cvt.s64.s32 	%rd48, %r76;
	add.s64 	%rd49, %rd8, %rd48;
	ld.global.u8 	%rs3, [%rd49];
	setp.eq.s16 	%p9, %rs3, 0;
	mul.f32 	%f14, %f13, %f4;
	selp.f32 	%f15, %f3, %f14, %p9;
	max.f32 	%f16, %f12, %f15;
	add.s64 	%rd50, %rd32, 96;
	cvt.u32.u64 	%r77, %rd50;
	div.s32 	%r78, %r77, %r9;
	mul.lo.s32 	%r79, %r78, %r9;
	sub.s32 	%r80, %r77, %r79;
	div.s32 	%r81, %r80, %r10;
	mul.lo.s32 	%r82, %r81, %r10;
	sub.s32 	%r83, %r80, %r82;
	div.s32 	%r84, %r83, %r11;
	mul.lo.s32 	%r85, %r84, %r11;
	sub.s32 	%r86, %r83, %r85;
	selp.b32 	%r87, 0, %r78, %p6;
	selp.b32 	%r88, 0, %r81, %p5;
	selp.b32 	%r89, 0, %r84, %p4;
	selp.b32 	%r90, 0, %r86, %p3;
	mul.lo.s32 	%r91, %r13, %r87;
	mad.lo.s32 	%r92, %r14, %r88, %r91;
	mad.lo.s32 	%r93, %r15, %r89, %r92;
	mad.lo.s32 	%r94, %r16, %r90, %r93;
	shl.b64 	%rd51, %rd50, 32;
	shr.s64 	%rd52, %rd51, 30;
	add.s64 	%rd53, %rd7, %rd52;
	ld.global.f32 	%f17, [%rd53];
	cvt.s64.s32 	%rd54, %r94;
	add.s64 	%rd55, %rd8, %rd54;
	ld.global.u8 	%rs4, [%rd55];
	setp.eq.s16 	%p10, %rs4, 0;
	mul.f32 	%f18, %f17, %f4;
	selp.f32 	%f19, %f3, %f18, %p10;
	max.f32 	%f20, %f16, %f19;
	add.s64 	%rd56, %rd32, 128;
	cvt.u32.u64 	%r95, %rd56;
	div.s32 	%r96, %r95, %r9;
	mul.lo.s32 	%r97, %r96, %r9;
	sub.s32 	%r98, %r95, %r97;
	div.s32 	%r99, %r98, %r10;
	mul.lo.s32 	%r100, %r99, %r10;
	sub.s32 	%r101, %r98, %r100;
	div.s32 	%r102, %r101, %r11;
	mul.lo.s32 	%r103, %r102, %r11;
	sub.s32 	%r104, %r101, %r103;
	selp.b32 	%r105, 0, %r96, %p6;
	selp.b32 	%r106, 0, %r99, %p5;
	selp.b32 	%r107, 0, %r102, %p4;
	selp.b32 	%r108, 0, %r104, %p3;
	mul.lo.s32 	%r109, %r13, %r105;
	mad.lo.s32 	%r110, %r14, %r106, %r109;
	mad.lo.s32 	%r111, %r15, %r107, %r110;
	mad.lo.s32 	%r112, %r16, %r108, %r111;
	shl.b64 	%rd57, %rd56, 32;
	shr.s64 	%rd58, %rd57, 30;
	add.s64 	%rd59, %rd7, %rd58;
	ld.global.f32 	%f21, [%rd59];
	cvt.s64.s32 	%rd60, %r112;
	add.s64 	%rd61, %rd8, %rd60;
	ld.global.u8 	%rs5, [%rd61];
	setp.eq.s16 	%p11, %rs5, 0;
	mul.f32 	%f22, %f21, %f4;
	selp.f32 	%f23, %f3, %f22, %p11;
	max.f32 	%f24, %f20, %f23;
	add.s64 	%rd62, %rd32, 160;
	cvt.u32.u64 	%r113, %rd62;
	div.s32 	%r114, %r113, %r9;
	mul.lo.s32 	%r115, %r114, %r9;
	sub.s32 	%r116, %r113, %r115;
	div.s32 	%r117, %r116, %r10;
	mul.lo.s32 	%r118, %r117, %r10;
	sub.s32 	%r119, %r116, %r118;
	div.s32 	%r120, %r119, %r11;
	mul.lo.s32 	%r121, %r120, %r11;
	sub.s32 	%r122, %r119, %r121;
	selp.b32 	%r123, 0, %r114, %p6;
	selp.b32 	%r124, 0, %r117, %p5;
	selp.b32 	%r125, 0, %r120, %p4;
	selp.b32 	%r126, 0, %r122, %p3;
	mul.lo.s32 	%r127, %r13, %r123;
	mad.lo.s32 	%r128, %r14, %r124, %r127;
	mad.lo.s32 	%r129, %r15, %r125, %r128;
	mad.lo.s32 	%r130, %r16, %r126, %r129;
	shl.b64 	%rd63, %rd62, 32;
	shr.s64 	%rd64, %rd63, 30;
	add.s64 	%rd65, %rd7, %rd64;
	ld.global.f32 	%f25, [%rd65];
	cvt.s64.s32 	%rd66, %r130;
	add.s64 	%rd67, %rd8, %rd66;
	ld.global.u8 	%rs6, [%rd67];
	setp.eq.s16 	%p12, %rs6, 0;
	mul.f32 	%f26, %f25, %f4;
	selp.f32 	%f27, %f3, %f26, %p12;
	max.f32 	%f28, %f24, %f27;
	add.s64 	%rd68, %rd32, 192;
	cvt.u32.u64 	%r131, %rd68;
	div.s32 	%r132, %r131, %r9;
	mul.lo.s32 	%r133, %r132, %r9;
	sub.s32 	%r134, %r131, %r133;
	div.s32 	%r135, %r134, %r10;
	mul.lo.s32 	%r136, %r135, %r10;
	sub.s32 	%r137, %r134, %r136;
	div.s32 	%r138, %r137, %r11;
	mul.lo.s32 	%r139, %r138, %r11;
	sub.s32 	%r140, %r137, %r139;
	selp.b32 	%r141, 0, %r132, %p6;
	selp.b32 	%r142, 0, %r135, %p5;
	selp.b32 	%r143, 0, %r138, %p4;
	selp.b32 	%r144, 0, %r140, %p3;
	mul.lo.s32 	%r145, %r13, %r141;
	mad.lo.s32 	%r146, %r14, %r142, %r145;
	mad.lo.s32 	%r147, %r15, %r143, %r146;
	mad.lo.s32 	%r148, %r16, %r144, %r147;
	shl.b64 	%rd69, %rd68, 32;
	shr.s64 	%rd70, %rd69, 30;
	add.s64 	%rd71, %rd7, %rd70;
	ld.global.f32 	%f29, [%rd71];
	cvt.s64.s32 	%rd72, %r148;
	add.s64 	%rd73, %rd8, %rd72;
	ld.global.u8 	%rs7, [%rd73];
	setp.eq.s16 	%p13, %rs7, 0;
	mul.f32 	%f30, %f29, %f4;
	selp.f32 	%f31, %f3, %f30, %p13;
	max.f32 	%f32, %f28, %f31;
	add.s64 	%rd74, %rd32, 224;
	cvt.u32.u64 	%r149, %rd74;
	div.s32 	%r150, %r149, %r9;
	mul.lo.s32 	%r151, %r150, %r9;
	sub.s32 	%r152, %r149, %r151;
	div.s32 	%r153, %r152, %r10;
	mul.lo.s32 	%r154, %r153, %r10;
	sub.s32 	%r155, %r152, %r154;
	div.s32 	%r156, %r155, %r11;
	mul.lo.s32 	%r157, %r156, %r11;
	sub.s32 	%r158, %r155, %r157;
	selp.b32 	%r159, 0, %r150, %p6;
	selp.b32 	%r160, 0, %r153, %p5;
	selp.b32 	%r161, 0, %r156, %p4;
	selp.b32 	%r162, 0, %r158, %p3;
	mul.lo.s32 	%r163, %r13, %r159;
	mad.lo.s32 	%r164, %r14, %r160, %r163;
	mad.lo.s32 	%r165, %r15, %r161, %r164;
	mad.lo.s32 	%r166, %r16, %r162, %r165;
	shl.b64 	%rd75, %rd74, 32;
	shr.s64 	%rd76, %rd75, 30;
	add.s64 	%rd77, %rd7, %rd76;
	ld.global.f32 	%f33, [%rd77];
	cvt.s64.s32 	%rd78, %r166;
	add.s64 	%rd79, %rd8, %rd78;
	ld.global.u8 	%rs8, [%rd79];
	setp.eq.s16 	%p14, %rs8, 0;
	mul.f32 	%f34, %f33, %f4;
	selp.f32 	%f35, %f3, %f34, %p14;
	max.f32 	%f36, %f32, %f35;
	add.s64 	%rd80, %rd32, 256;
	cvt.u32.u64 	%r167, %rd80;
	div.s32 	%r168, %r167, %r9;
	mul.lo.s32 	%r169, %r168, %r9;
	sub.s32 	%r170, %r167, %r169;
	div.s32 	%r171, %r170, %r10;
	mul.lo.s32 	%r172, %r171, %r10;
	sub.s32 	%r173, %r170, %r172;
	div.s32 	%r174, %r173, %r11;
	mul.lo.s32 	%r175, %r174, %r11;
	sub.s32 	%r176, %r173, %r175;
	selp.b32 	%r177, 0, %r168, %p6;
	selp.b32 	%r178, 0, %r171, %p5;
	selp.b32 	%r179, 0, %r174, %p4;
	selp.b32 	%r180, 0, %r176, %p3;
	mul.lo.s32 	%r181, %r13, %r177;
	mad.lo.s32 	%r182, %r14, %r178, %r181;
	mad.lo.s32 	%r183, %r15, %r179, %r182;
	mad.lo.s32 	%r184, %r16, %r180, %r183;
	shl.b64 	%rd81, %rd80, 32;
	shr.s64 	%rd82, %rd81, 30;
	add.s64 	%rd83, %rd7, %rd82;
	ld.global.f32 	%f37, [%rd83];
	cvt.s64.s32 	%rd84, %r184;
	add.s64 	%rd85, %rd8, %rd84;
	ld.global.u8 	%rs9, [%rd85];
	setp.eq.s16 	%p15, %rs9, 0;
	mul.f32 	%f38, %f37, %f4;
	selp.f32 	%f39, %f3, %f38, %p15;
	max.f32 	%f40, %f36, %f39;
	add.s64 	%rd86, %rd32, 288;
	cvt.u32.u64 	%r185, %rd86;
	div.s32 	%r186, %r185, %r9;
	mul.lo.s32 	%r187, %r186, %r9;
	sub.s32 	%r188, %r185, %r187;
	div.s32 	%r189, %r188, %r10;
	mul.lo.s32 	%r190, %r189, %r10;
	sub.s32 	%r191, %r188, %r190;
	div.s32 	%r192, %r191, %r11;
	mul.lo.s32 	%r193, %r192, %r11;
	sub.s32 	%r194, %r191, %r193;
	selp.b32 	%r195, 0, %r186, %p6;
	selp.b32 	%r196, 0, %r189, %p5;
	selp.b32 	%r197, 0, %r192, %p4;
	selp.b32 	%r198, 0, %r194, %p3;
	mul.lo.s32 	%r199, %r13, %r195;
	mad.lo.s32 	%r200, %r14, %r196, %r199;
	mad.lo.s32 	%r201, %r15, %r197, %r200;
	mad.lo.s32 	%r202, %r16, %r198, %r201;
	shl.b64 	%rd87, %rd86, 32;
	shr.s64 	%rd88, %rd87, 30;
	add.s64 	%rd89, %rd7, %rd88;
	ld.global.f32 	%f41, [%rd89];
	cvt.s64.s32 	%rd90, %r202;
	add.s64 	%rd91, %rd8, %rd90;
	ld.global.u8 	%rs10, [%rd91];
	setp.eq.s16 	%p16, %rs10, 0;
	mul.f32 	%f42, %f41, %f4;
	selp.f32 	%f43, %f3, %f42, %p16;
	max.f32 	%f44, %f40, %f43;
	add.s64 	%rd92, %rd32, 320;
	cvt.u32.u64 	%r203, %rd92;
	div.s32 	%r204, %r203, %r9;
	mul.lo.s32 	%r205, %r204, %r9;
	sub.s32 	%r206, %r203, %r205;
	div.s32 	%r207, %r206, %r10;
	mul.lo.s32 	%r208, %r207, %r10;
	sub.s32 	%r209, %r206, %r208;
	div.s32 	%r210, %r209, %r11;
	mul.lo.s32 	%r211, %r210, %r11;
	sub.s32 	%r212, %r209, %r211;
	selp.b32 	%r213, 0, %r204, %p6;
	selp.b32 	%r214, 0, %r207, %p5;
	selp.b32 	%r215, 0, %r210, %p4;
	selp.b32 	%r216, 0, %r212, %p3;
	mul.lo.s32 	%r217, %r13, %r213;
	mad.lo.s32 	%r218, %r14, %r214, %r217;
	mad.lo.s32 	%r219, %r15, %r215, %r218;
	mad.lo.s32 	%r220, %r16, %r216, %r219;
	shl.b64 	%rd93, %rd92, 32;
	shr.s64 	%rd94, %rd93, 30;
	add.s64 	%rd95, %rd7, %rd94;
	ld.global.f32 	%f45, [%rd95];
	cvt.s64.s32 	%rd96, %r220;
	add.s64 	%rd97, %rd8, %rd96;
	ld.global.u8 	%rs11, [%rd97];
	setp.eq.s16 	%p17, %rs11, 0;
	mul.f32 	%f46, %f45, %f4;
	selp.f32 	%f47, %f3, %f46, %p17;
	max.f32 	%f48, %f44, %f47;
	mov.b32 	%r221, %f48;
	shfl.sync.bfly.b32	%r222|%p18, %r221, 16, 31, -1;
	mov.b32 	%f49, %r222;
	max.f32 	%f50, %f48, %f49;
	mov.b32 	%r223, %f50;
	shfl.sync.bfly.b32	%r224|%p19, %r223, 8, 31, -1;
	mov.b32 	%f51, %r224;
	max.f32 	%f52, %f50, %f51;
	mov.b32 	%r225, %f52;
	shfl.sync.bfly.b32	%r226|%p20, %r225, 4, 31, -1;
	mov.b32 	%f53, %r226;
	max.f32 	%f54, %f52, %f53;
	mov.b32 	%r227, %f54;
	shfl.sync.bfly.b32	%r228|%p21, %r227, 2, 31, -1;
	mov.b32 	%f55, %r228;
	max.f32 	%f56, %f54, %f55;
	mov.b32 	%r229, %f56;
	shfl.sync.bfly.b32	%r230|%p22, %r229, 1, 31, -1;
	mov.b32 	%f57, %r230;
	max.f32 	%f58, %f56, %f57;
	sub.f32 	%f59, %f7, %f58;
	fma.rn.f32 	%f60, %f59, 0f3BBB989D, 0f3F000000;
	cvt.sat.f32.f32 	%f61, %f60;
	mov.f32 	%f62, 0f4B400001;
	mov.f32 	%f63, 0f437C0000;
	fma.rm.f32 	%f64, %f61, %f63, %f62;
	add.f32 	%f65, %f64, 0fCB40007F;
	neg.f32 	%f66, %f65;
	fma.rn.f32 	%f67, %f59, 0f3FB8AA3B, %f66;
	fma.rn.f32 	%f68, %f59, 0f32A57060, %f67;
	mov.b32 	%r231, %f64;
	shl.b32 	%r232, %r231, 23;
	mov.b32 	%f69, %r232;
	ex2.approx.ftz.f32 	%f70, %f68;
	mul.f32 	%f71, %f70, %f69;
	add.f32 	%f72, %f71, 0f00000000;
	sub.f32 	%f73, %f11, %f58;
	fma.rn.f32 	%f74, %f73, 0f3BBB989D, 0f3F000000;
	cvt.sat.f32.f32 	%f75, %f74;
	fma.rm.f32 	%f76, %f75, %f63, %f62;
	add.f32 	%f77, %f76, 0fCB40007F;
	neg.f32 	%f78, %f77;
	fma.rn.f32 	%f79, %f73, 0f3FB8AA3B, %f78;
	fma.rn.f32 	%f80, %f73, 0f32A57060, %f79;
	mov.b32 	%r233, %f76;
	shl.b32 	%r234, %r233, 23;
	mov.b32 	%f81, %r234;
	ex2.approx.ftz.f32 	%f82, %f80;
	mul.f32 	%f83, %f82, %f81;
	add.f32 	%f84, %f72, %f83;
	sub.f32 	%f85, %f15, %f58;
	fma.rn.f32 	%f86, %f85, 0f3BBB989D, 0f3F000000;
	cvt.sat.f32.f32 	%f87, %f86;
	fma.rm.f32 	%f88, %f87, %f63, %f62;
	add.f32 	%f89, %f88, 0fCB40007F;
	neg.f32 	%f90, %f89;
	fma.rn.f32 	%f91, %f85, 0f3FB8AA3B, %f90;
	fma.rn.f32 	%f92, %f85, 0f32A57060, %f91;
	mov.b32 	%r235, %f88;
	shl.b32 	%r236, %r235, 23;
	mov.b32 	%f93, %r236;
	ex2.approx.ftz.f32 	%f94, %f92;
	mul.f32 	%f95, %f94, %f93;
	add.f32 	%f96, %f84, %f95;
	sub.f32 	%f97, %f19, %f58;
	fma.rn.f32 	%f98, %f97, 0f3BBB989D, 0f3F000000;
	cvt.sat.f32.f32 	%f99, %f98;
	fma.rm.f32 	%f100, %f99, %f63, %f62;
	add.f32 	%f101, %f100, 0fCB40007F;
	neg.f32 	%f102, %f101;
	fma.rn.f32 	%f103, %f97, 0f3FB8AA3B, %f102;
	fma.rn.f32 	%f104, %f97, 0f32A57060, %f103;
	mov.b32 	%r237, %f100;
	shl.b32 	%r238, %r237, 23;
	mov.b32 	%f105, %r238;
	ex2.approx.ftz.f32 	%f106, %f104;
	mul.f32 	%f107, %f106, %f105;
	add.f32 	%f108, %f96, %f107;
	sub.f32 	%f109, %f23, %f58;
	fma.rn.f32 	%f110, %f109, 0f3BBB989D, 0f3F000000;
	cvt.sat.f32.f32 	%f111, %f110;
	fma.rm.f32 	%f112, %f111, %f63, %f62;
	add.f32 	%f113, %f112, 0fCB40007F;
	neg.f32 	%f114, %f113;
	fma.rn.f32 	%f115, %f109, 0f3FB8AA3B, %f114;
	fma.rn.f32 	%f116, %f109, 0f32A57060, %f115;
	mov.b32 	%r239, %f112;
	shl.b32 	%r240, %r239, 23;
	mov.b32 	%f117, %r240;
	ex2.approx.ftz.f32 	%f118, %f116;
	mul.f32 	%f119, %f118, %f117;
	add.f32 	%f120, %f108, %f119;
	sub.f32 	%f121, %f27, %f58;
	fma.rn.f32 	%f122, %f121, 0f3BBB989D, 0f3F000000;
	cvt.sat.f32.f32 	%f123, %f122;
	fma.rm.f32 	%f124, %f123, %f63, %f62;
	add.f32 	%f125, %f124, 0fCB40007F;
	neg.f32 	%f126, %f125;
	fma.rn.f32 	%f127, %f121, 0f3FB8AA3B, %f126;
	fma.rn.f32 	%f128, %f121, 0f32A57060, %f127;
	mov.b32 	%r241, %f124;
	shl.b32 	%r242, %r241, 23;
	mov.b32 	%f129, %r242;
	ex2.approx.ftz.f32 	%f130, %f128;
	mul.f32 	%f131, %f130, %f129;
	add.f32 	%f132, %f120, %f131;
	sub.f32 	%f133, %f31, %f58;
	fma.rn.f32 	%f134, %f133, 0f3BBB989D, 0f3F000000;
	cvt.sat.f32.f32 	%f135, %f134;
	fma.rm.f32 	%f136, %f135, %f63, %f62;
	add.f32 	%f137, %f136, 0fCB40007F;
	neg.f32 	%f138, %f137;
	fma.rn.f32 	%f139, %f133, 0f3FB8AA3B, %f138;
	fma.rn.f32 	%f140, %f133, 0f32A57060, %f139;
	mov.b32 	%r243, %f136;
	shl.b32 	%r244, %r243, 23;
	mov.b32 	%f141, %r244;
	ex2.approx.ftz.f32 	%f142, %f140;
	mul.f32 	%f143, %f142, %f141;
	add.f32 	%f144, %f132, %f143;
	sub.f32 	%f145, %f35, %f58;
	fma.rn.f32 	%f146, %f145, 0f3BBB989D, 0f3F000000;
	cvt.sat.f32.f32 	%f147, %f146;
	fma.rm.f32 	%f148, %f147, %f63, %f62;
	add.f32 	%f149, %f148, 0fCB40007F;
	neg.f32 	%f150, %f149;
	fma.rn.f32 	%f151, %f145, 0f3FB8AA3B, %f150;
	fma.rn.f32 	%f152, %f145, 0f32A57060, %f151;
	mov.b32 	%r245, %f148;
	shl.b32 	%r246, %r245, 23;
	mov.b32 	%f153, %r246;
	ex2.approx.ftz.f32 	%f154, %f152;
	mul.f32 	%f155, %f154, %f153;
	add.f32 	%f156, %f144, %f155;
	sub.f32 	%f157, %f39, %f58;
	fma.rn.f32 	%f158, %f157, 0f3BBB989D, 0f3F000000;
	cvt.sat.f32.f32 	%f159, %f158;
	fma.rm.f32 	%f160, %f159, %f63, %f62;
	add.f32 	%f161, %f160, 0fCB40007F;
	neg.f32 	%f162, %f161;
	fma.rn.f32 	%f163, %f157, 0f3FB8AA3B, %f162;
	fma.rn.f32 	%f164, %f157, 0f32A57060, %f163;
	mov.b32 	%r247, %f160;
	shl.b32 	%r248, %r247, 23;
	mov.b32 	%f165, %r248;
	ex2.approx.ftz.f32 	%f166, %f164;
	mul.f32 	%f167, %f166, %f165;
	add.f32 	%f168, %f156, %f167;
	sub.f32 	%f169, %f43, %f58;
	fma.rn.f32 	%f170, %f169, 0f3BBB989D, 0f3F000000;
	cvt.sat.f32.f32 	%f171, %f170;
	fma.rm.f32 	%f172, %f171, %f63, %f62;
	add.f32 	%f173, %f172, 0fCB40007F;
	neg.f32 	%f174, %f173;
	fma.rn.f32 	%f175, %f169, 0f3FB8AA3B, %f174;
	fma.rn.f32 	%f176, %f169, 0f32A57060, %f175;
	mov.b32 	%r249, %f172;
	shl.b32 	%r250, %r249, 23;
	mov.b32 	%f177, %r250;
	ex2.approx.ftz.f32 	%f178, %f176;
	mul.f32 	%f179, %f178, %f177;
	add.f32 	%f180, %f168, %f179;
	sub.f32 	%f181, %f47, %f58;
	fma.rn.f32 	%f182, %f181, 0f3BBB989D, 0f3F000000;
	cvt.sat.f32.f32 	%f183, %f182;
	fma.rm.f32 	%f184, %f183, %f63, %f62;
	add.f32 	%f185, %f184, 0fCB40007F;
	neg.f32 	%f186, %f185;
	fma.rn.f32 	%f187, %f181, 0f3FB8AA3B, %f186;
	fma.rn.f32 	%f188, %f181, 0f32A57060, %f187;
	mov.b32 	%r251, %f184;
	shl.b32 	%r252, %r251, 23;
	mov.b32 	%f189, %r252;
	ex2.approx.ftz.f32 	%f190, %f188;
	mul.f32 	%f191, %f190, %f189;
	add.f32 	%f192, %f180, %f191;
	mov.b32 	%r253, %f192;
	shfl.sync.bfly.b32	%r254|%p23, %r253, 16, 31, -1;
	mov.b32 	%f193, %r254;
	add.f32 	%f194, %f192, %f193;
	mov.b32 	%r255, %f194;
	shfl.sync.bfly.b32	%r256|%p24, %r255, 8, 31, -1;
	mov.b32 	%f195, %r256;
	add.f32 	%f196, %f194, %f195;
	mov.b32 	%r257, %f196;
	shfl.sync.bfly.b32	%r258|%p25, %r257, 4, 31, -1;
	mov.b32 	%f197, %r258;
	add.f32 	%f198, %f196, %f197;
	mov.b32 	%r259, %f198;
	shfl.sync.bfly.b32	%r260|%p26, %r259, 2, 31, -1;
	mov.b32 	%f199, %r260;
	add.f32 	%f200, %f198, %f199;
	mov.b32 	%r261, %f200;
	shfl.sync.bfly.b32	%r262|%p27, %r261, 1, 31, -1;
	mov.b32 	%f201, %r262;
	add.f32 	%f202, %f200, %f201;
	div.rn.f32 	%f203, %f71, %f202;
	div.rn.f32 	%f204, %f83, %f202;
	div.rn.f32 	%f205, %f95, %f202;
	div.rn.f32 	%f206, %f107, %f202;
	div.rn.f32 	%f207, %f119, %f202;
	div.rn.f32 	%f208, %f131, %f202;
	div.rn.f32 	%f209, %f143, %f202;
	div.rn.f32 	%f210, %f155, %f202;
	div.rn.f32 	%f211, %f167, %f202;
	div.rn.f32 	%f212, %f179, %f202;
	div.rn.f32 	%f213, %f191, %f202;
	mad.lo.s64 	%rd98, %rd101, %rd5, %rd9;
	shl.b64 	%rd99, %rd98, 2;
	add.s64 	%rd100, %rd10, %rd99;
	st.global.f32 	[%rd100], %f203;
	st.global.f32 	[%rd100+128], %f204;
	st.global.f32 	[%rd100+256], %f205;
	st.global.f32 	[%rd100+384], %f206;
	st.global.f32 	[%rd100+512], %f207;
	st.global.f32 	[%rd100+640], %f208;
	st.global.f32 	[%rd100+768], %f209;
	st.global.f32 	[%rd100+896], %f210;
	st.global.f32 	[%rd100+1024], %f211;
	st.global.f32 	[%rd100+1152], %f212;
	st.global.f32 	[%rd100+1280], %f213;
	add.s64 	%rd101, %rd101, %rd11;
	setp.lt.s64 	%p28, %rd101, %rd24;
	@%p28 bra 	$L__BB546_4;
$L__BB546_5:
	ret;

}
	// .globl	_Z15SoftmaxWarpImplI22BroadcastScaleMaskLoadIffbLm4EiE11DirectStoreIffEfLi1ELi11ELi32ELi1ELb1EL9Algorithm0EEvT_T0_ll
.visible .entry _Z15SoftmaxWarpImplI22BroadcastScaleMaskLoadIffbLm4EiE11DirectStoreIffEfLi1ELi11ELi32ELi1ELb1EL9Algorithm0EEvT_T0_ll(
	.param .align 8 .b8 _Z15SoftmaxWarpImplI22BroadcastScaleMaskLoadIffbLm4EiE11DirectStoreIffEfLi1ELi11ELi32ELi1ELb1EL9Algorithm0EEvT_T0_ll_param_0[120],
	.param .align 8 .b8 _Z15SoftmaxWarpImplI22BroadcastScaleMaskLoadIffbLm4EiE11DirectStoreIffEfLi1ELi11ELi32ELi1ELb1EL9Algorithm0EEvT_T0_ll_param_1[16],
	.param .u64 _Z15SoftmaxWarpImplI22BroadcastScaleMaskLoadIffbLm4EiE11DirectStoreIffEfLi1ELi11ELi32ELi1ELb1EL9Algorithm0EEvT_T0_ll_param_2,
	.param .u64 _Z15SoftmaxWarpImplI22BroadcastScaleMaskLoadIffbLm4EiE11DirectStoreIffEfLi1ELi11ELi32ELi1ELb1EL9Algorithm0EEvT_T0_ll_param_3
)
{
	.reg .pred 	%p<91>;
	.reg .b16 	%rs<12>;
	.reg .b32 	%r<274>;
	.reg .b32 	%f<269>;
	.reg .b64 	%rd<115>;

	ld.param.u64 	%rd33, [_Z15SoftmaxWarpImplI22BroadcastScaleMaskLoadIffbLm4EiE11DirectStoreIffEfLi1ELi11ELi32ELi1ELb1EL9Algorithm0EEvT_T0_ll_param_1+8];
	ld.param.u64 	%rd32, [_Z15SoftmaxWarpImplI22BroadcastScaleMaskLoadIffbLm4EiE11DirectStoreIffEfLi1ELi11ELi32ELi1ELb1EL9Algorithm0EEvT_T0_ll_param_1];
	ld.param.v2.f32 	{%f58, %f59}, [_Z15SoftmaxWarpImplI22BroadcastScaleMaskLoadIffbLm4EiE11DirectStoreIffEfLi1ELi11ELi32ELi1ELb1EL9Algorithm0EEvT_T0_ll_param_0+112];
	ld.param.u64 	%rd31, [_Z15SoftmaxWarpImplI22BroadcastScaleMaskLoadIffbLm4EiE11DirectStoreIffEfLi1ELi11ELi32ELi1ELb1EL9Algorithm0EEvT_T0_ll_param_0+104];
	ld.param.v2.u32 	{%r14, %r15}, [_Z15SoftmaxWarpImplI22BroadcastScaleMaskLoadIffbLm4EiE11DirectStoreIffEfLi1ELi11ELi32ELi1ELb1EL9Algorithm0EEvT_T0_ll_param_0+88];
	ld.param.v2.u32 	{%r12, %r13}, [_Z15SoftmaxWarpImplI22BroadcastScaleMaskLoadIffbLm4EiE11DirectStoreIffEfLi1ELi11ELi32ELi1ELb1EL9Algorithm0EEvT_T0_ll_param_0+80];
	ld.param.v2.u32 	{%r10, %r11}, [_Z15SoftmaxWarpImplI22BroadcastScaleMaskLoadIffbLm4EiE11DirectStoreIffEfLi1ELi11ELi32ELi1ELb1EL9Algorithm0EEvT_T0_ll_param_0+64];
	ld.param.v2.u32 	{%r8, %r9}, [_Z15SoftmaxWarpImplI22BroadcastScaleMaskLoadIffbLm4EiE11DirectStoreIffEfLi1ELi11ELi32ELi1ELb1EL9Algorithm0EEvT_T0_ll_param_0+56];
	ld.param.u64 	%rd27, [_Z15SoftmaxWarpImplI22BroadcastScaleMaskLoadIffbLm4EiE11DirectStoreIffEfLi1ELi11ELi32ELi1ELb1EL9Algorithm0EEvT_T0_ll_param_0+40];
	ld.param.u64 	%rd26, [_Z15SoftmaxWarpImplI22BroadcastScaleMaskLoadIffbLm4EiE11DirectStoreIffEfLi1ELi11ELi32ELi1ELb1EL9Algorithm0EEvT_T0_ll_param_0+32];
	ld.param.u64 	%rd25, [_Z15SoftmaxWarpImplI22BroadcastScaleMaskLoadIffbLm4EiE11DirectStoreIffEfLi1ELi11ELi32ELi1ELb1EL9Algorithm0EEvT_T0_ll_param_0+24];
	ld.param.u64 	%rd24, [_Z15SoftmaxWarpImplI22BroadcastScaleMaskLoadIffbLm4EiE11DirectStoreIffEfLi1ELi11ELi32ELi1ELb1EL9Algorithm0EEvT_T0_ll_param_0+16];
	ld.param.u64 	%rd23, [_Z15SoftmaxWarpImplI22BroadcastScaleMaskLoadIffbLm4EiE11DirectStoreIffEfLi1ELi11ELi32ELi1ELb1EL9Algorithm0EEvT_T0_ll_param_0+8];
	ld.param.u64 	%rd22, [_Z15SoftmaxWarpImplI22BroadcastScaleMaskLoadIffbLm4EiE11DirectStoreIffEfLi1ELi11ELi32ELi1ELb1EL9Algorithm0EEvT_T0_ll_param_0];
	ld.param.u64 	%rd35, [_Z15SoftmaxWarpImplI22BroadcastScaleMaskLoadIffbLm4EiE11DirectStoreIffEfLi1ELi11ELi32ELi1ELb1EL9Algorithm0EEvT_T0_ll_param_3];
	cvta.to.global.u64 	%rd1, %rd22;
	cvta.to.global.u64 	%rd2, %rd23;
	setp.lt.s64 	%p1, %rd35, 353;
	@%p1 bra 	$L__BB547_2;
	mov.u64 	%rd36, $str;
	cvta.global.u64 	%rd37, %rd36;
	mov.u64 	%rd38, $str$1;
	cvta.global.u64 	%rd39, %rd38;
	mov.u64 	%rd40, __unnamed_533;
	cvta.global.u64 	%rd41, %rd40;
	{ // callseq 532, 0
	.param .b64 param0;
	st.param.b64 	[param0], %rd37;
	.param .b64 param1;
	st.param.b64 	[param1], %rd39;
	.param .b32 param2;
	st.param.b32 	[param2], 254;
	.param .b64 param3;
	st.param.b64 	[param3], %rd41;
	.param .b64 param4;
	st.param.b64 	[param4], 1;
	call.uni 
	__assertfail, 
	(
	param0, 
	param1, 
	param2, 
	param3, 
	param4
	);
	} // callseq 532
$L__BB547_2:
	ld.param.u64 	%rd112, [_Z15SoftmaxWarpImplI22BroadcastScaleMaskLoadIffbLm4EiE11DirectStoreIffEfLi1ELi11ELi32ELi1ELb1EL9Algorithm0EEvT_T0_ll_param_2];
	mov.u32 	%r16, %ctaid.x;
	mov.u32 	%r17, %ntid.y;
	mov.u32 	%r18, %tid.y;
	mad.lo.s32 	%r19, %r16, %r17, %r18;
	cvt.s64.s32 	%rd114, %r19;
	setp.le.s64 	%p2, %rd112, %rd114;
	@%p2 bra 	$L__BB547_49;
	mov.u32 	%r20, %tid.x;
	cvt.u64.u32 	%rd6, %r20;
	add.s32 	%r21, %r20, 32;
	cvt.u64.u32 	%rd7, %r21;
	add.s32 	%r22, %r20, 64;
	cvt.u64.u32 	%rd8, %r22;
	add.s32 	%r23, %r20, 96;
	cvt.u64.u32 	%rd9, %r23;
	add.s32 	%r24, %r20, 128;
	cvt.u64.u32 	%rd10, %r24;
	add.s32 	%r25, %r20, 160;
	cvt.u64.u32 	%rd11, %r25;
	add.s32 	%r26, %r20, 192;
	cvt.u64.u32 	%rd12, %r26;
	add.s32 	%r27, %r20, 224;
	cvt.u64.u32 	%rd13, %r27;
	add.s32 	%r28, %r20, 256;
	cvt.u64.u32 	%rd14, %r28;
	add.s32 	%r29, %r20, 288;
	cvt.u64.u32 	%rd15, %r29;
	add.s32 	%r30, %r20, 320;
	cvt.u64.u32 	%rd16, %r30;
$L__BB547_4:
	setp.le.s64 	%p3, %rd35, %rd6;
	mul.lo.s64 	%rd19, %rd31, %rd114;
	mov.f32 	%f247, 0fFF800000;
	mov.f32 	%f250, %f247;
	@%p3 bra 	$L__BB547_6;
	setp.eq.s64 	%p4, %rd27, 1;
	setp.eq.s64 	%p5, %rd26, 1;
	setp.eq.s64 	%p6, %rd25, 1;
	setp.eq.s64 	%p7, %rd24, 1;
	add.s64 	%rd42, %rd19, %rd6;
	cvt.u32.u64 	%r31, %rd42;
	div.s32 	%r32, %r31, %r8;
	mul.lo.s32 	%r33, %r32, %r8;
	sub.s32 	%r34, %r31, %r33;
	div.s32 	%r35, %r34, %r9;
	mul.lo.s32 	%r36, %r35, %r9;
	sub.s32 	%r37, %r34, %r36;
	div.s32 	%r38, %r37, %r10;
	mul.lo.s32 	%r39, %r38, %r10;
	sub.s32 	%r40, %r37, %r39;
	selp.b32 	%r41, 0, %r32, %p7;
	selp.b32 	%r42, 0, %r35, %p6;
	selp.b32 	%r43, 0, %r38, %p5;
	selp.b32 	%r44, 0, %r40, %p4;
	mul.lo.s32 	%r45, %r12, %r41;
	mad.lo.s32 	%r46, %r13, %r42, %r45;
	mad.lo.s32 	%r47, %r14, %r43, %r46;
	mad.lo.s32 	%r48, %r15, %r44, %r47;
	shl.b64 	%rd43, %rd42, 32;
	shr.s64 	%rd44, %rd43, 30;
	add.s64 	%rd45, %rd1, %rd44;
	ld.global.f32 	%f61, [%rd45];
	cvt.s64.s32 	%rd46, %r48;
	add.s64 	%rd47, %rd2, %rd46;
	ld.global.u8 	%rs1, [%rd47];
	setp.eq.s16 	%p8, %rs1, 0;
	mul.f32 	%f62, %f61, %f59;
	selp.f32 	%f247, %f58, %f62, %p8;
	max.f32 	%f250, %f247, 0fFF800000;
$L__BB547_6:
	setp.le.s64 	%p9, %rd35, %rd7;
	mov.f32 	%f249, 0fFF800000;
	@%p9 bra 	$L__BB547_8;
	setp.eq.s64 	%p10, %rd27, 1;
	setp.eq.s64 	%p11, %rd26, 1;
	setp.eq.s64 	%p12, %rd25, 1;
	setp.eq.s64 	%p13, %rd24, 1;
	add.s64 	%rd48, %rd19, %rd7;
	cvt.u32.u64 	%r49, %rd48;
	div.s32 	%r50, %r49, %r8;
	mul.lo.s32 	%r51, %r50, %r8;
	sub.s32 	%r52, %r49, %r51;
	div.s32 	%r53, %r52, %r9;
	mul.lo.s32 	%r54, %r53, %r9;
	sub.s32 	%r55, %r52, %r54;
	div.s32 	%r56, %r55, %r10;
	mul.lo.s32 	%r57, %r56, %r10;
	sub.s32 	%r58, %r55, %r57;
	selp.b32 	%r59, 0, %r50, %p13;
	selp.b32 	%r60, 0, %r53, %p12;
	selp.b32 	%r61, 0, %r56, %p11;
	selp.b32 	%r62, 0, %r58, %p10;
	mul.lo.s32 	%r63, %r12, %r59;
	mad.lo.s32 	%r64, %r13, %r60, %r63;
	mad.lo.s32 	%r65, %r14, %r61, %r64;
	mad.lo.s32 	%r66, %r15, %r62, %r65;
	shl.b64 	%rd49, %rd48, 32;
	shr.s64 	%rd50, %rd49, 30;
	add.s64 	%rd51, %rd1, %rd50;
	ld.global.f32 	%f64, [%rd51];
	cvt.s64.s32 	%rd52, %r66;
	add.s64 	%rd53, %rd2, %rd52;
	ld.global.u8 	%rs2, [%rd53];
	setp.eq.s16 	%p14, %rs2, 0;
	mul.f32 	%f65, %f64, %f59;
	selp.f32 	%f249, %f58, %f65, %p14;
	max.f32 	%f250, %f250, %f249;
$L__BB547_8:
	setp.le.s64 	%p15, %rd35, %rd8;
	mov.f32 	%f251, 0fFF800000;
	@%p15 bra 	$L__BB547_10;
	setp.eq.s64 	%p16, %rd27, 1;
	setp.eq.s64 	%p17, %rd26, 1;
	setp.eq.s64 	%p18, %rd25, 1;
	setp.eq.s64 	%p19, %rd24, 1;
	add.s64 	%rd54, %rd19, %rd8;
	cvt.u32.u64 	%r67, %rd54;
	div.s32 	%r68, %r67, %r8;
	mul.lo.s32 	%r69, %r68, %r8;
	sub.s32 	%r70, %r67, %r69;
	div.s32 	%r71, %r70, %r9;
	mul.lo.s32 	%r72, %r71, %r9;
	sub.s32 	%r73, %r70, %r72;
	div.s32 	%r74, %r73, %r10;
	mul.lo.s32 	%r75, %r74, %r10;
	sub.s32 	%r76, %r73, %r75;
	selp.b32 	%r77, 0, %r68, %p19;
	selp.b32 	%r78, 0, %r71, %p18;
	selp.b32 	%r79, 0, %r74, %p17;
	selp.b32 	%r80, 0, %r76, %p16;
	mul.lo.s32 	%r81, %r12, %r77;
	mad.lo.s32 	%r82, %r13, %r78, %r81;
	mad.lo.s32 	%r83, %r14, %r79, %r82;
	mad.lo.s32 	%r84, %r15, %r80, %r83;
	shl.b64 	%rd55, %rd54, 32;
	shr.s64 	%rd56, %rd55, 30;
	add.s64 	%rd57, %rd1, %rd56;
	ld.global.f32 	%f67, [%rd57];
	cvt.s64.s32 	%rd58, %r84;
	add.s64 	%rd59, %rd2, %rd58;
	ld.global.u8 	%rs3, [%rd59];
	setp.eq.s16 	%p20, %rs3, 0;
	mul.f32 	%f68, %f67, %f59;
	selp.f32 	%f251, %f58, %f68, %p20;
	max.f32 	%f250, %f250, %f251;
$L__BB547_10:
	setp.le.s64 	%p21, %rd35, %rd9;
	mov.f32 	%f253, 0fFF800000;
	@%p21 bra 	$L__BB547_12;
	setp.eq.s64 	%p22, %rd27, 1;
	setp.eq.s64 	%p23, %rd26, 1;
	setp.eq.s64 	%p24, %rd25, 1;
	setp.eq.s64 	%p25, %rd24, 1;
	add.s64 	%rd60, %rd19, %rd9;
	cvt.u32.u64 	%r85, %rd60;
	div.s32 	%r86, %r85, %r8;
	mul.lo.s32 	%r87, %r86, %r8;
	sub.s32 	%r88, %r85, %r87;
	div.s32 	%r89, %r88, %r9;
	mul.lo.s32 	%r90, %r89, %r9;
	sub.s32 	%r91, %r88, %r90;
	div.s32 	%r92, %r91, %r10;
	mul.lo.s32 	%r93, %r92, %r10;
	sub.s32 	%r94, %r91, %r93;
	selp.b32 	%r95, 0, %r86, %p25;
	selp.b32 	%r96, 0, %r89, %p24;
	selp.b32 	%r97, 0, %r92, %p23;
	selp.b32 	%r98, 0, %r94, %p22;
	mul.lo.s32 	%r99, %r12, %r95;
	mad.lo.s32 	%r100, %r13, %r96, %r99;
	mad.lo.s32 	%r101, %r14, %r97, %r100;
	mad.lo.s32 	%r102, %r15, %r98, %r101;
	shl.b64 	%rd61, %rd60, 32;
	shr.s64 	%rd62, %rd61, 30;
	add.s64 	%rd63, %rd1, %rd62;
	ld.global.f32 	%f70, [%rd63];
	cvt.s64.s32 	%rd64, %r102;
	add.s64 	%rd65, %rd2, %rd64;
	ld.global.u8 	%rs4, [%rd65];
	setp.eq.s16 	%p26, %rs4, 0;
	mul.f32 	%f71, %f70, %f59;
	selp.f32 	%f253, %f58, %f71, %p26;
	max.f32 	%f250, %f250, %f253;
$L__BB547_12:
	setp.le.s64 	%p27, %rd35, %rd10;
	mov.f32 	%f255, 0fFF800000;
	@%p27 bra 	$L__BB547_14;
	setp.eq.s64 	%p28, %rd27, 1;
	setp.eq.s64 	%p29, %rd26, 1;
	setp.eq.s64 	%p30, %rd25, 1;
	setp.eq.s64 	%p31, %rd24, 1;
	add.s64 	%rd66, %rd19, %rd10;
	cvt.u32.u64 	%r103, %rd66;
	div.s32 	%r104, %r103, %r8;
	mul.lo.s32 	%r105, %r104, %r8;
	sub.s32 	%r106, %r103, %r105;
	div.s32 	%r107, %r106, %r9;
	mul.lo.s32 	%r108, %r107, %r9;
	sub.s32 	%r109, %r106, %r108;
	div.s32 	%r110, %r109, %r10;
	mul.lo.s32 	%r111, %r110, %r10;
	sub.s32 	%r112, %r109, %r111;
	selp.b32 	%r113, 0, %r104, %p31;
	selp.b32 	%r114, 0, %r107, %p30;
	selp.b32 	%r115, 0, %r110, %p29;
	selp.b32 	%r116, 0, %r112, %p28;
	mul.lo.s32 	%r117, %r12, %r113;
	mad.lo.s32 	%r118, %r13, %r114, %r117;
	mad.lo.s32 	%r119, %r14, %r115, %r118;
	mad.lo.s32 	%r120, %r15, %r116, %r119;
	shl.b64 	%rd67, %rd66, 32;
	shr.s64 	%rd68, %rd67, 30;
	add.s64 	%rd69, %rd1, %rd68;
	ld.global.f32 	%f73, [%rd69];
	cvt.s64.s32 	%rd70, %r120;
	add.s64 	%rd71, %rd2, %rd70;
	ld.global.u8 	%rs5, [%rd71];
	setp.eq.s16 	%p32, %rs5, 0;
	mul.f32 	%f74, %f73, %f59;
	selp.f32 	%f255, %f58, %f74, %p32;
	max.f32 	%f250, %f250, %f255;
$L__BB547_14:
	setp.le.s64 	%p33, %rd35, %rd11;
	mov.f32 	%f257, 0fFF800000;
	@%p33 bra 	$L__BB547_16;
	setp.eq.s64 	%p34, %rd27, 1;
	setp.eq.s64 	%p35, %rd26, 1;
	setp.eq.s64 	%p36, %rd25, 1;
	setp.eq.s64 	%p37, %rd24, 1;
	add.s64 	%rd72, %rd19, %rd11;
	cvt.u32.u64 	%r121, %rd72;
	div.s32 	%r122, %r121, %r8;
	mul.lo.s32 	%r123, %r122, %r8;
	sub.s32 	%r124, %r121, %r123;
	div.s32 	%r125, %r124, %r9;
	mul.lo.s32 	%r126, %r125, %r9;
	sub.s32 	%r127, %r124, %r126;
	div.s32 	%r128, %r127, %r10;
	mul.lo.s32 	%r129, %r128, %r10;
	sub.s32 	%r130, %r127, %r129;
	selp.b32 	%r131, 0, %r122, %p37;
	selp.b32 	%r132, 0, %r125, %p36;
	selp.b32 	%r133, 0, %r128, %p35;
	selp.b32 	%r134, 0, %r130, %p34;
	mul.lo.s32 	%r135, %r12, %r131;
	mad.lo.s32 	%r136, %r13, %r132, %r135;
	mad.lo.s32 	%r137, %r14, %r133, %r136;
	mad.lo.s32 	%r138, %r15, %r134, %r137;
	shl.b64 	%rd73, %rd72, 32;
	shr.s64 	%rd74, %rd73, 30;
	add.s64 	%rd75, %rd1, %rd74;
	ld.global.f32 	%f76, [%rd75];
	cvt.s64.s32 	%rd76, %r138;
	add.s64 	%rd77, %rd2, %rd76;
	ld.global.u8 	%rs6, [%rd77];
	setp.eq.s16 	%p38, %rs6, 0;
	mul.f32 	%f77, %f76, %f59;
	selp.f32 	%f257, %f58, %f77, %p38;
	max.f32 	%f250, %f250, %f257;
$L__BB547_16:
	setp.le.s64 	%p39, %rd35, %rd12;
	mov.f32 	%f259, 0fFF800000;
	@%p39 bra 	$L__BB547_18;
	setp.eq.s64 	%p40, %rd27, 1;
	setp.eq.s64 	%p41, %rd26, 1;
	setp.eq.s64 	%p42, %rd25, 1;
	setp.eq.s64 	%p43, %rd24, 1;
	add.s64 	%rd78, %rd19, %rd12;
	cvt.u32.u64 	%r139, %rd78;
	div.s32 	%r140, %r139, %r8;
	mul.lo.s32 	%r141, %r140, %r8;
	sub.s32 	%r142, %r139, %r141;
	div.s32 	%r143, %r142, %r9;
	mul.lo.s32 	%r144, %r143, %r9;
	sub.s32 	%r145, %r142, %r144;
	div.s32 	%r146, %r145, %r10;
	mul.lo.s32 	%r147, %r146, %r10;
	sub.s32 	%r148, %r145, %r147;
	selp.b32 	%r149, 0, %r140, %p43;
	selp.b32 	%r150, 0, %r143, %p42;
	selp.b32 	%r151, 0, %r146, %p41;
	selp.b32 	%r152, 0, %r148, %p40;
	mul.lo.s32 	%r153, %r12, %r149;
	mad.lo.s32 	%r154, %r13, %r150, %r153;
	mad.lo.s32 	%r155, %r14, %r151, %r154;
	mad.lo.s32 	%r156, %r15, %r152, %r155;
	shl.b64 	%rd79, %rd78, 32;
	shr.s64 	%rd80, %rd79, 30;
	add.s64 	%rd81, %rd1, %rd80;
	ld.global.f32 	%f79, [%rd81];
	cvt.s64.s32 	%rd82, %r156;
	add.s64 	%rd83, %rd2, %rd82;
	ld.global.u8 	%rs7, [%rd83];
	setp.eq.s16 	%p44, %rs7, 0;
	mul.f32 	%f80, %f79, %f59;
	selp.f32 	%f259, %f58, %f80, %p44;
	max.f32 	%f250, %f250, %f259;
$L__BB547_18:
	setp.le.s64 	%p45, %rd35, %rd13;
	mov.f32 	%f261, 0fFF800000;
	@%p45 bra 	$L__BB547_20;
	setp.eq.s64 	%p46, %rd27, 1;
	setp.eq.s64 	%p47, %rd26, 1;
	setp.eq.s64 	%p48, %rd25, 1;
	setp.eq.s64 	%p49, %rd24, 1;
	add.s64 	%rd84, %rd19, %rd13;
	cvt.u32.u64 	%r157, %rd84;
	div.s32 	%r158, %r157, %r8;
	mul.lo.s32 	%r159, %r158, %r8;
	sub.s32 	%r160, %r157, %r159;
	div.s32 	%r161, %r160, %r9;
	mul.lo.s32 	%r162, %r161, %r9;
	sub.s32 	%r163, %r160, %r162;
	div.s32 	%r164, %r163, %r10;
	mul.lo.s32 	%r165, %r164, %r10;
	sub.s32 	%r166, %r163, %r165;
	selp.b32 	%r167, 0, %r158, %p49;
	selp.b32 	%r168, 0, %r161, %p48;
	selp.b32 	%r169, 0, %r164, %p47;
	selp.b32 	%r170, 0, %r166, %p46;
	mul.lo.s32 	%r171, %r12, %r167;
	mad.lo.s32 	%r172, %r13, %r168, %r171;
	mad.lo.s32 	%r173, %r14, %r169, %r172;
	mad.lo.s32 	%r174, %r15, %r170, %r173;
	shl.b64 	%rd85, %rd84, 32;
	shr.s64 	%rd86, %rd85, 30;
	add.s64 	%rd87, %rd1, %rd86;
	ld.global.f32 	%f82, [%rd87];
	cvt.s64.s32 	%rd88, %r174;
	add.s64 	%rd89, %rd2, %rd88;
	ld.global.u8 	%rs8, [%rd89];
	setp.eq.s16 	%p50, %rs8, 0;
	mul.f32 	%f83, %f82, %f59;
	selp.f32 	%f261, %f58, %f83, %p50;
	max.f32 	%f250, %f250, %f261;
$L__BB547_20:
	setp.le.s64 	%p51, %rd35, %rd14;
	mov.f32 	%f263, 0fFF800000;
	@%p51 bra 	$L__BB547_22;
	setp.eq.s64 	%p52, %rd27, 1;
	setp.eq.s64 	%p53, %rd26, 1;
	setp.eq.s64 	%p54, %rd25, 1;
	setp.eq.s64 	%p55, %rd24, 1;
	add.s64 	%rd90, %rd19, %rd14;
	cvt.u32.u64 	%r175, %rd90;
	div.s32 	%r176, %r175, %r8;
	mul.lo.s32 	%r177, %r176, %r8;
	sub.s32 	%r178, %r175, %r177;
	div.s32 	%r179, %r178, %r9;
	mul.lo.s32 	%r180, %r179, %r9;
	sub.s32 	%r181, %r178, %r180;
	div.s32 	%r182, %r181, %r10;
	mul.lo.s32 	%r183, %r182, %r10;
	sub.s32 	%r184, %r181, %r183;
	selp.b32 	%r185, 0, %r176, %p55;
	selp.b32 	%r186, 0, %r179, %p54;
	selp.b32 	%r187, 0, %r182, %p53;
	selp.b32 	%r188, 0, %r184, %p52;
	mul.lo.s32 	%r189, %r12, %r185;
	mad.lo.s32 	%r190, %r13, %r186, %r189;
	mad.lo.s32 	%r191, %r14, %r187, %r190;
	mad.lo.s32 	%r192, %r15, %r188, %r191;
	shl.b64 	%rd91, %rd90, 32;
	shr.s64 	%rd92, %rd91, 30;
	add.s64 	%rd93, %rd1, %rd92;
	ld.global.f32 	%f85, [%rd93];
	cvt.s64.s32 	%rd94, %r192;
	add.s64 	%rd95, %rd2, %rd94;
	ld.global.u8 	%rs9, [%rd95];
	setp.eq.s16 	%p56, %rs9, 0;
	mul.f32 	%f86, %f85, %f59;
	selp.f32 	%f263, %f58, %f86, %p56;
	max.f32 	%f250, %f250, %f263;
$L__BB547_22:
	setp.le.s64 	%p57, %rd35, %rd15;
	mov.f32 	%f265, 0fFF800000;
	@%p57 bra 	$L__BB547_24;
	setp.eq.s64 	%p58, %rd27, 1;
	setp.eq.s64 	%p59, %rd26, 1;
	setp.eq.s64 	%p60, %rd25, 1;
	setp.eq.s64 	%p61, %rd24, 1;
	add.s64 	%rd96, %rd19, %rd15;
	cvt.u32.u64 	%r193, %rd96;
	div.s32 	%r194, %r193, %r8;
	mul.lo.s32 	%r195, %r194, %r8;
	sub.s32 	%r196, %r193, %r195;
	div.s32 	%r197, %r196, %r9;
	mul.lo.s32 	%r198, %r197, %r9;
	sub.s32 	%r199, %r196, %r198;
	div.s32 	%r200, %r199, %r10;
	mul.lo.s32 	%r201, %r200, %r10;
	sub.s32 	%r202, %r199, %r201;
	selp.b32 	%r203, 0, %r194, %p61;
	selp.b32 	%r204, 0, %r197, %p60;
	selp.b32 	%r205, 0, %r200, %p59;
	selp.b32 	%r206, 0, %r202, %p58;
	mul.lo.s32 	%r207, %r12, %r203;
	mad.lo.s32 	%r208, %r13, %r204, %r207;
	mad.lo.s32 	%r209, %r14, %r205, %r208;
	mad.lo.s32 	%r210, %r15, %r206, %r209;
	shl.b64 	%rd97, %rd96, 32;
	shr.s64 	%rd98, %rd97, 30;
	add.s64 	%rd99, %rd1, %rd98;
	ld.global.f32 	%f88, [%rd99];
	cvt.s64.s32 	%rd100, %r210;
	add.s64 	%rd101, %rd2, %rd100;
	ld.global.u8 	%rs10, [%rd101];
	setp.eq.s16 	%p62, %rs10, 0;
	mul.f32 	%f89, %f88, %f59;
	selp.f32 	%f265, %f58, %f89, %p62;
	max.f32 	%f250, %f250, %f265;
$L__BB547_24:
	setp.le.s64 	%p63, %rd35, %rd16;
	mov.f32 	%f267, 0fFF800000;
	@%p63 bra 	$L__BB547_26;
	setp.eq.s64 	%p64, %rd27, 1;
	setp.eq.s64 	%p65, %rd26, 1;
	setp.eq.s64 	%p66, %rd25, 1;
	setp.eq.s64 	%p67, %rd24, 1;
	add.s64 	%rd102, %rd19, %rd16;
	cvt.u32.u64 	%r211, %rd102;
	div.s32 	%r212, %r211, %r8;
	mul.lo.s32 	%r213, %r212, %r8;
	sub.s32 	%r214, %r211, %r213;
	div.s32 	%r215, %r214, %r9;
	mul.lo.s32 	%r216, %r215, %r9;
	sub.s32 	%r217, %r214, %r216;
	div.s32 	%r218, %r217, %r10;
	mul.lo.s32 	%r219, %r218, %r10;
	sub.s32 	%r220, %r217, %r219;
	selp.b32 	%r221, 0, %r212, %p67;
	selp.b32 	%r222, 0, %r215, %p66;
	selp.b32 	%r223, 0, %r218, %p65;
	selp.b32 	%r224, 0, %r220, %p64;
	mul.lo.s32 	%r225, %r12, %r221;
	mad.lo.s32 	%r226, %r13, %r222, %r225;
	mad.lo.s32 	%r227, %r14, %r223, %r226;
	mad.lo.s32 	%r228, %r15, %r224, %r227;
	shl.b64 	%rd103, %rd102, 32;
	shr.s64 	%rd104, %rd103, 30;
	add.s64 	%rd105, %rd1, %rd104;
	ld.global.f32 	%f91, [%rd105];
	cvt.s64.s32 	%rd106, %r228;
	add.s64 	%rd107, %rd2, %rd106;
	ld.global.u8 	%rs11, [%rd107];
	setp.eq.s16 	%p68, %rs11, 0;
	mul.f32 	%f92, %f91, %f59;
	selp.f32 	%f267, %f58, %f92, %p68;
	max.f32 	%f250, %f250, %f267;
$L__BB547_26:
	setp.le.s64 	%p69, %rd35, %rd6;
	mov.b32 	%r229, %f250;
	shfl.sync.bfly.b32	%r230|%p70, %r229, 16, 31, -1;
	mov.b32 	%f93, %r230;
	max.f32 	%f94, %f250, %f93;
	mov.b32 	%r231, %f94;
	shfl.sync.bfly.b32	%r232|%p71, %r231, 8, 31, -1;
	mov.b32 	%f95, %r232;
	max.f32 	%f96, %f94, %f95;
	mov.b32 	%r233, %f96;
	shfl.sync.bfly.b32	%r234|%p72, %r233, 4, 31, -1;
	mov.b32 	%f97, %r234;
	max.f32 	%f98, %f96, %f97;
	mov.b32 	%r235, %f98;
	shfl.sync.bfly.b32	%r236|%p73, %r235, 2, 31, -1;
	mov.b32 	%f99, %r236;
	max.f32 	%f100, %f98, %f99;
	mov.b32 	%r237, %f100;
	shfl.sync.bfly.b32	%r238|%p74, %r237, 1, 31, -1;
	mov.b32 	%f101, %r238;
	max.f32 	%f102, %f100, %f101;
	sub.f32 	%f103, %f247, %f102;
	fma.rn.f32 	%f104, %f103, 0f3BBB989D, 0f3F000000;
	cvt.sat.f32.f32 	%f105, %f104;
	mov.f32 	%f106, 0f4B400001;
	mov.f32 	%f107, 0f437C0000;
	fma.rm.f32 	%f108, %f105, %f107, %f106;
	add.f32 	%f109, %f108, 0fCB40007F;
	neg.f32 	%f110, %f109;
	fma.rn.f32 	%f111, %f103, 0f3FB8AA3B, %f110;
	fma.rn.f32 	%f112, %f103, 0f32A57060, %f111;
	mov.b32 	%r239, %f108;
	shl.b32 	%r240, %r239, 23;
	mov.b32 	%f113, %r240;
	ex2.approx.ftz.f32 	%f114, %f112;
	mul.f32 	%f115, %f114, %f113;
	add.f32 	%f116, %f115, 0f00000000;
	sub.f32 	%f117, %f249, %f102;
	fma.rn.f32 	%f118, %f117, 0f3BBB989D, 0f3F000000;
	cvt.sat.f32.f32 	%f119, %f118;
	fma.rm.f32 	%f120, %f119, %f107, %f106;
	add.f32 	%f121, %f120, 0fCB40007F;
	neg.f32 	%f122, %f121;
	fma.rn.f32 	%f123, %f117, 0f3FB8AA3B, %f122;
	fma.rn.f32 	%f124, %f117, 0f32A57060, %f123;
	mov.b32 	%r241, %f120;
	shl.b32 	%r242, %r241, 23;
	mov.b32 	%f125, %r242;
	ex2.approx.ftz.f32 	%f126, %f124;
	mul.f32 	%f127, %f126, %f125;
	add.f32 	%f128, %f116, %f127;
	sub.f32 	%f129, %f251, %f102;
	fma.rn.f32 	%f130, %f129, 0f3BBB989D, 0f3F000000;
	cvt.sat.f32.f32 	%f131, %f130;
	fma.rm.f32 	%f132, %f131, %f107, %f106;
	add.f32 	%f133, %f132, 0fCB40007F;
	neg.f32 	%f134, %f133;
	fma.rn.f32 	%f135, %f129, 0f3FB8AA3B, %f134;
	fma.rn.f32 	%f136, %f129, 0f32A57060, %f135;
	mov.b32 	%r243, %f132;
	shl.b32 	%r244, %r243, 23;
	mov.b32 	%f137, %r244;
	ex2.approx.ftz.f32 	%f138, %f136;
	mul.f32 	%f139, %f138, %f137;
	add.f32 	%f140, %f128, %f139;
	sub.f32 	%f141, %f253, %f102;
	fma.rn.f32 	%f142, %f141, 0f3BBB989D, 0f3F000000;
	cvt.sat.f32.f32 	%f143, %f142;
	fma.rm.f32 	%f144, %f143, %f107, %f106;
	add.f32 	%f145, %f144, 0fCB40007F;
	neg.f32 	%f146, %f145;
	fma.rn.f32 	%f147, %f141, 0f3FB8AA3B, %f146;
	fma.rn.f32 	%f148, %f141, 0f32A57060, %f147;
	mov.b32 	%r245, %f144;
	shl.b32 	%r246, %r245, 23;
	mov.b32 	%f149, %r246;
	ex2.approx.ftz.f32 	%f150, %f148;
	mul.f32 	%f151, %f150, %f149;
	add.f32 	%f152, %f140, %f151;
	sub.f32 	%f153, %f255, %f102;
	fma.rn.f32 	%f154, %f153, 0f3BBB989D, 0f3F000000;
	cvt.sat.f32.f32 	%f155, %f154;
	fma.rm.f32 	%f156, %f155, %f107, %f106;
	add.f32 	%f157, %f156, 0fCB40007F;
	neg.f32 	%f158, %f157;
	fma.rn.f32 	%f159, %f153, 0f3FB8AA3B, %f158;
	fma.rn.f32 	%f160, %f153, 0f32A57060, %f159;
	mov.b32 	%r247, %f156;
	shl.b32 	%r248, %r247, 23;
	mov.b32 	%f161, %r248;
	ex2.approx.ftz.f32 	%f162, %f160;
	mul.f32 	%f163, %f162, %f161;
	add.f32 	%f164, %f152, %f163;
	sub.f32 	%f165, %f257, %f102;
	fma.rn.f32 	%f166, %f165, 0f3BBB989D, 0f3F000000;
	cvt.sat.f32.f32 	%f167, %f166;
	fma.rm.f32 	%f168, %f167, %f107, %f106;
	add.f32 	%f169, %f168, 0fCB40007F;
	neg.f32 	%f170, %f169;
	fma.rn.f32 	%f171, %f165, 0f3FB8AA3B, %f170;
	fma.rn.f32 	%f172, %f165, 0f32A57060, %f171;
	mov.b32 	%r249, %f168;
	shl.b32 	%r250, %r249, 23;
	mov.b32 	%f173, %r250;
	ex2.approx.ftz.f32 	%f174, %f172;
	mul.f32 	%f175, %f174, %f173;
	add.f32 	%f176, %f164, %f175;
	sub.f32 	%f177, %f259, %f102;
	fma.rn.f32 	%f178, %f177, 0f3BBB989D, 0f3F000000;
	cvt.sat.f32.f32 	%f179, %f178;
	fma.rm.f32 	%f180, %f179, %f107, %f106;
	add.f32 	%f181, %f180, 0fCB40007F;
	neg.f32 	%f182, %f181;
	fma.rn.f32 	%f183, %f177, 0f3FB8AA3B, %f182;
	fma.rn.f32 	%f184, %f177, 0f32A57060, %f183;
	mov.b32 	%r251, %f180;
	shl.b32 	%r252, %r251, 23;
	mov.b32 	%f185, %r252;
	ex2.approx.ftz.f32 	%f186, %f184;
	mul.f32 	%f187, %f186, %f185;
	add.f32 	%f188, %f176, %f187;
	sub.f32 	%f189, %f261, %f102;
	fma.rn.f32 	%f190, %f189, 0f3BBB989D, 0f3F000000;
	cvt.sat.f32.f32 	%f191, %f190;
	fma.rm.f32 	%f192, %f191, %f107, %f106;
	add.f32 	%f193, %f192, 0fCB40007F;
	neg.f32 	%f194, %f193;
	fma.rn.f32 	%f195, %f189, 0f3FB8AA3B, %f194;
	fma.rn.f32 	%f196, %f189, 0f32A57060, %f195;
	mov.b32 	%r253, %f192;
	shl.b32 	%r254, %r253, 23;
	mov.b32 	%f197, %r254;
	ex2.approx.ftz.f32 	%f198, %f196;
	mul.f32 	%f199, %f198, %f197;
	add.f32 	%f200, %f188, %f199;
	sub.f32 	%f201, %f263, %f102;
	fma.rn.f32 	%f202, %f201, 0f3BBB989D, 0f3F000000;
	cvt.sat.f32.f32 	%f203, %f202;
	fma.rm.f32 	%f204, %f203, %f107, %f106;
	add.f32 	%f205, %f204, 0fCB40007F;
	neg.f32 	%f206, %f205;
	fma.rn.f32 	%f207, %f201, 0f3FB8AA3B, %f206;
	fma.rn.f32 	%f208, %f201, 0f32A57060, %f207;
	mov.b32 	%r255, %f204;
	shl.b32 	%r256, %r255, 23;
	mov.b32 	%f209, %r256;
	ex2.approx.ftz.f32 	%f210, %f208;
	mul.f32 	%f211, %f210, %f209;
	add.f32 	%f212, %f200, %f211;
	sub.f32 	%f213, %f265, %f102;
	fma.rn.f32 	%f214, %f213, 0f3BBB989D, 0f3F000000;
	cvt.sat.f32.f32 	%f215, %f214;
	fma.rm.f32 	%f216, %f215, %f107, %f106;
	add.f32 	%f217, %f216, 0fCB40007F;
	neg.f32 	%f218, %f217;
	fma.rn.f32 	%f219, %f213, 0f3FB8AA3B, %f218;
	fma.rn.f32 	%f220, %f213, 0f32A57060, %f219;
	mov.b32 	%r257, %f216;
	shl.b32 	%r258, %r257, 23;
	mov.b32 	%f221, %r258;
	ex2.approx.ftz.f32 	%f222, %f220;
	mul.f32 	%f223, %f222, %f221;
	add.f32 	%f224, %f212, %f223;
	sub.f32 	%f225, %f267, %f102;
	fma.rn.f32 	%f226, %f225, 0f3BBB989D, 0f3F000000;
	cvt.sat.f32.f32 	%f227, %f226;
	fma.rm.f32 	%f228, %f227, %f107, %f106;
	add.f32 	%f229, %f228, 0fCB40007F;
	neg.f32 	%f230, %f229;
	fma.rn.f32 	%f231, %f225, 0f3FB8AA3B, %f230;
	fma.rn.f32 	%f232, %f225, 0f32A57060, %f231;
	mov.b32 	%r259, %f228;
	shl.b32 	%r260, %r259, 23;
	mov.b32 	%f233, %r260;
	ex2.approx.ftz.f32 	%f234, %f232;
	mul.f32 	%f235, %f234, %f233;
	add.f32 	%f236, %f224, %f235;
	mov.b32 	%r261, %f236;
	shfl.sync.bfly.b32	%r262|%p75, %r261, 16, 31, -1;
	mov.b32 	%f237, %r262;
	add.f32 	%f238, %f236, %f237;
	mov.b32 	%r263, %f238;
	shfl.sync.bfly.b32	%r264|%p76, %r263, 8, 31, -1;
	mov.b32 	%f239, %r264;
	add.f32 	%f240, %f238, %f239;
	mov.b32 	%r265, %f240;
	shfl.sync.bfly.b32	%r266|%p77, %r265, 4, 31, -1;
	mov.b32 	%f241, %r266;
	add.f32 	%f242, %f240, %f241;
	mov.b32 	%r267, %f242;
	shfl.sync.bfly.b32	%r268|%p78, %r267, 2, 31, -1;
	mov.b32 	%f243, %r268;
	add.f32 	%f244, %f242, %f243;
	mov.b32 	%r269, %f244;
	shfl.sync.bfly.b32	%r270|%p79, %r269, 1, 31, -1;
	mov.b32 	%f245, %r270;
	add.f32 	%f246, %f244, %f245;
	div.rn.f32 	%f47, %f115, %f246;
	div.rn.f32 	%f48, %f127, %f246;
	div.rn.f32 	%f49, %f139, %f246;
	div.rn.f32 	%f50, %f151, %f246;
	div.rn.f32 	%f51, %f163, %f246;
	div.rn.f32 	%f52, %f175, %f246;
	div.rn.f32 	%f53, %f187, %f246;
	div.rn.f32 	%f54, %f199, %f246;
	div.rn.f32 	%f55, %f211, %f246;
	div.rn.f32 	%f56, %f223, %f246;
	div.rn.f32 	%f57, %f235, %f246;
	mad.lo.s64 	%rd108, %rd114, %rd33, %rd6;
	cvta.to.global.u64 	%rd109, %rd32;
	shl.b64 	%rd110, %rd108, 2;
	add.s64 	%rd20, %rd109, %rd110;
	@%p69 bra 	$L__BB547_28;
	st.global.f32 	[%rd20], %f47;
$L__BB547_28:
	setp.le.s64 	%p80, %rd35, %rd7;
	@%p80 bra 	$L__BB547_30;
	st.global.f32 	[%rd20+128], %f48;
$L__BB547_30:
	setp.le.s64 	%p81, %rd35, %rd8;
	@%p81 bra 	$L__BB547_32;
	st.global.f32 	[%rd20+256], %f49;
$L__BB547_32:
	setp.le.s64 	%p82, %rd35, %rd9;
	@%p82 bra 	$L__BB547_34;
	st.global.f32 	[%rd20+384], %f50;
$L__BB547_34:
	setp.le.s64 	%p83, %rd35, %rd10;
	@%p83 bra 	$L__BB547_36;
	st.global.f32 	[%rd20+512], %f51;
$L__BB547_36:
	setp.le.s64 	%p84, %rd35, %rd11;
	@%p84 bra 	$L__BB547_38;
	st.global.f32 	[%rd20+640], %f52;
$L__BB547_38:
	setp.le.s64 	%p85, %rd35, %rd12;
	@%p85 bra 	$L__BB547_40;
	st.global.f32 	[%rd20+768], %f53;
$L__BB547_40:
	setp.le.s64 	%p86, %rd35, %rd13;
	@%p86 bra 	$L__BB547_42;
	st.global.f32 	[%rd20+896], %f54;
$L__BB547_42:
	setp.le.s64 	%p87, %rd35, %rd14;
	@%p87 bra 	$L__BB547_44;
	st.global.f32 	[%rd20+1024], %f55;
$L__BB547_44:
	setp.le.s64 	%p88, %rd35, %rd15;
	@%p88 bra 	$L__BB547_46;
	st.global.f32 	[%rd20+1152], %f56;
$L__BB547_46:
	setp.le.s64 	%p89, %rd35, %rd16;
	@%p89 bra 	$L__BB547_48;
	st.global.f32 	[%rd20+1280], %f57;
$L__BB547_48:
	ld.param.u64 	%rd113, [_Z15SoftmaxWarpImplI22BroadcastScaleMaskLoadIffbLm4EiE11DirectStoreIffEfLi1ELi11ELi32ELi1ELb1EL9Algorithm0EEvT_T0_ll_param_2];
	mov.u32 	%r271, %nctaid.x;
	mov.u32 	%r272, %ntid.y;
	mul.lo.s32 	%r273, %r271, %r272;
	cvt.s64.s32 	%rd111, %r273;
	add.s64 	%rd114, %rd114, %rd111;
	setp.lt.s64 	%p90, %rd114, %rd113;
	@%p90 bra 	$L__BB547_4;
$L__BB547_49:
	ret;

}
	// .globl	_Z15SoftmaxWarpImplI22BroadcastScaleMaskLoadIffbLm4EiE11DirectStoreIffEfLi1ELi12ELi32ELi1ELb0EL9Algorithm0EEvT_T0_ll
.visible .entry _Z15SoftmaxWarpImplI22BroadcastScaleMaskLoadIffbLm4EiE11DirectStoreIffEfLi1ELi12ELi32ELi1ELb0EL9Algorithm0EEvT_T0_ll(
	.param .align 8 .b8 _Z15SoftmaxWarpImplI22BroadcastScaleMaskLoadIffbLm4EiE11DirectStoreIffEfLi1ELi12ELi32ELi1ELb0EL9Algorithm0EEvT_T0_ll_param_0[120],
	.param .align 8 .b8 _Z15SoftmaxWarpImplI22BroadcastScaleMaskLoadIffbLm4EiE11DirectStoreIffEfLi1ELi12ELi32ELi1ELb0EL9Algorithm0EEvT_T0_ll_param_1[16],
	.param .u64 _Z15SoftmaxWarpImplI22BroadcastScaleMaskLoadIffbLm4EiE11DirectStoreIffEfLi1ELi12ELi32ELi1ELb0EL9Algorithm0EEvT_T0_ll_param_2,
	.param .u64 _Z15SoftmaxWarpImplI22BroadcastScaleMaskLoadIffbLm4EiE11DirectStoreIffEfLi1ELi12ELi32ELi1ELb0EL9Algorithm0EEvT_T0_ll_param_3
)
{
	.reg .pred 	%p<30>;
	.reg .b16 	%rs<13>;
	.reg .b32 	%r<283>;
	.reg .b32 	%f<231>;
	.reg .b64 	%rd<108>;

	ld.param.v2.f32 	{%f3, %f4}, [_Z15SoftmaxWarpImplI22BroadcastScaleMaskLoadIffbLm4EiE11DirectStoreIffEfLi1ELi12ELi32ELi1ELb0EL9Algorithm0EEvT_T0_ll_param_0+112];
	ld.param.u64 	%rd23, [_Z15SoftmaxWarpImplI22BroadcastScaleMaskLoadIffbLm4EiE11DirectStoreIffEfLi1ELi12ELi32ELi1ELb0EL9Algorithm0EEvT_T0_ll_param_0+104];
	ld.param.v2.u32 	{%r15, %r16}, [_Z15SoftmaxWarpImplI22BroadcastScaleMaskLoadIffbLm4EiE11DirectStoreIffEfLi1ELi12ELi32ELi1ELb0EL9Algorithm0EEvT_T0_ll_param_0+88];
	ld.param.v2.u32 	{%r13, %r14}, [_Z15SoftmaxWarpImplI22BroadcastScaleMaskLoadIffbLm4EiE11DirectStoreIffEfLi1ELi12ELi32ELi1ELb0EL9Algorithm0EEvT_T0_ll_param_0+80];
	ld.param.v2.u32 	{%r11, %r12}, [_Z15SoftmaxWarpImplI22BroadcastScaleMaskLoadIffbLm4EiE11DirectStoreIffEfLi1ELi12ELi32ELi1ELb0EL9Algorithm0EEvT_T0_ll_param_0+64];
	ld.param.v2.u32 	{%r9, %r10}, [_Z15SoftmaxWarpImplI22BroadcastScaleMaskLoadIffbLm4EiE11DirectStoreIffEfLi1ELi12ELi32ELi1ELb0EL9Algorithm0EEvT_T0_ll_param_0+56];
	ld.param.u64 	%rd19, [_Z15SoftmaxWarpImplI22BroadcastScaleMaskLoadIffbLm4EiE11DirectStoreIffEfLi1ELi12ELi32ELi1ELb0EL9Algorithm0EEvT_T0_ll_param_0+40];
	ld.param.u64 	%rd18, [_Z15SoftmaxWarpImplI22BroadcastScaleMaskLoadIffbLm4EiE11DirectStoreIffEfLi1ELi12ELi32ELi1ELb0EL9Algorithm0EEvT_T0_ll_param_0+32];
	ld.param.u64 	%rd17, [_Z15SoftmaxWarpImplI22BroadcastScaleMaskLoadIffbLm4EiE11DirectStoreIffEfLi1ELi12ELi32ELi1ELb0EL9Algorithm0EEvT_T0_ll_param_0+24];
	ld.param.u64 	%rd16, [_Z15SoftmaxWarpImplI22BroadcastScaleMaskLoadIffbLm4EiE11DirectStoreIffEfLi1ELi12ELi32ELi1ELb0EL9Algorithm0EEvT_T0_ll_param_0+16];
	ld.param.u64 	%rd15, [_Z15SoftmaxWarpImplI22BroadcastScaleMaskLoadIffbLm4EiE11DirectStoreIffEfLi1ELi12ELi32ELi1ELb0EL9Algorithm0EEvT_T0_ll_param_0+8];
	ld.param.u64 	%rd14, [_Z15SoftmaxWarpImplI22BroadcastScaleMaskLoadIffbLm4EiE11DirectStoreIffEfLi1ELi12ELi32ELi1ELb0EL9Algorithm0EEvT_T0_ll_param_0];
	ld.param.u64 	%rd4, [_Z15SoftmaxWarpImplI22BroadcastScaleMaskLoadIffbLm4EiE11DirectStoreIffEfLi1ELi12ELi32ELi1ELb0EL9Algorithm0EEvT_T0_ll_param_1];
	ld.param.u64 	%rd5, [_Z15SoftmaxWarpImplI22BroadcastScaleMaskLoadIffbLm4EiE11DirectStoreIffEfLi1ELi12ELi32ELi1ELb0EL9Algorithm0EEvT_T0_ll_param_1+8];
	ld.param.u64 	%rd24, [_Z15SoftmaxWarpImplI22BroadcastScaleMaskLoadIffbLm4EiE11DirectStoreIffEfLi1ELi12ELi32ELi1ELb0EL9Algorithm0EEvT_T0_ll_param_2];
	ld.param.u64 	%rd25, [_Z15SoftmaxWarpImplI22BroadcastScaleMaskLoadIffbLm4EiE11DirectStoreIffEfLi1ELi12ELi32ELi1ELb0EL9Algorithm0EEvT_T0_ll_param_3];
	setp.lt.s64 	%p1, %rd25, 385;
	@%p1 bra 	$L__BB548_2;
	mov.u64 	%rd26, $str;
	cvta.global.u64 	%rd27, %rd26;
	mov.u64 	%rd28, $str$1;
	cvta.global.u64 	%rd29, %rd28;
	mov.u64 	%rd30, __unnamed_534;
	cvta.global.u64 	%rd31, %rd30;
	{ // callseq 533, 0
	.param .b64 param0;
	st.param.b64 	[param0], %rd27;
	.param .b64 param1;
	st.param.b64 	[param1], %rd29;
	.param .b32 param2;
	st.param.b32 	[param2], 254;
	.param .b64 param3;
	st.param.b64 	[param3], %rd31;
	.param .b64 param4;
	st.param.b64 	[param4], 1;
	call.uni 
	__assertfail, 
	(
	param0, 
	param1, 
	param2, 
	param3, 
	param4
	);
	} // callseq 533
$L__BB548_2:
	mov.u32 	%r17, %ctaid.x;
	mov.u32 	%r18, %ntid.y;
	mov.u32 	%r19, %tid.y;
	mad.lo.s32 	%r20, %r17, %r18, %r19;
	mov.u32 	%r21, %nctaid.x;
	mul.lo.s32 	%r8, %r21, %r18;
	cvt.s64.s32 	%rd107, %r20;
	setp.le.s64 	%p2, %rd24, %rd107;
	@%p2 bra 	$L__BB548_5;
	cvta.to.global.u64 	%rd7, %rd14;
	cvta.to.global.u64 	%rd8, %rd15;
	mov.u32 	%r22, %tid.x;
	cvt.u64.u32 	%rd9, %r22;
	cvta.to.global.u64 	%rd10, %rd4;
	cvt.s64.s32 	%rd11, %r8;
$L__BB548_4:
	setp.eq.s64 	%p3, %rd19, 1;
	setp.eq.s64 	%p4, %rd18, 1;
	setp.eq.s64 	%p5, %rd17, 1;
	setp.eq.s64 	%p6, %rd16, 1;
	mad.lo.s64 	%rd32, %rd23, %rd107, %rd9;
	cvt.u32.u64 	%r23, %rd32;
	div.s32 	%r24, %r23, %r9;
	mul.lo.s32 	%r25, %r24, %r9;
	sub.s32 	%r26, %r23, %r25;
	div.s32 	%r27, %r26, %r10;
	mul.lo.s32 	%r28, %r27, %r10;
	sub.s32 	%r29, %r26, %r28;
	div.s32 	%r30, %r29, %r11;
	mul.lo.s32 	%r31, %r30, %r11;
	sub.s32 	%r32, %r29, %r31;
	selp.b32 	%r33, 0, %r24, %p6;
	selp.b32 	%r34, 0, %r27, %p5;
	selp.b32 	%r35, 0, %r30, %p4;
	selp.b32 	%r36, 0, %r32, %p3;
	mul.lo.s32 	%r37, %r13, %r33;
	mad.lo.s32 	%r38, %r14, %r34, %r37;
	mad.lo.s32 	%r39, %r15, %r35, %r38;
	mad.lo.s32 	%r40, %r16, %r36, %r39;
	shl.b64 	%rd33, %rd32, 32;
	shr.s64 	%rd34, %rd33, 30;
	add.s64 	%rd35, %rd7, %rd34;
	ld.global.f32 	%f5, [%rd35];
	cvt.s64.s32 	%rd36, %r40;
	add.s64 	%rd37, %rd8, %rd36;
	ld.global.u8 	%rs1, [%rd37];
	setp.eq.s16 	%p7, %rs1, 0;
	mul.f32 	%f6, %f5, %f4;
	selp.f32 	%f7, %f3, %f6, %p7;
	max.f32 	%f8, %f7, 0fFF800000;
	add.s64 	%rd38, %rd32, 32;
	cvt.u32.u64 	%r41, %rd38;
	div.s32 	%r42, %r41, %r9;
	mul.lo.s32 	%r43, %r42, %r9;
	sub.s32 	%r44, %r41, %r43;
	div.s32 	%r45, %r44, %r10;
	mul.lo.s32 	%r46, %r45, %r10;
	sub.s32 	%r47, %r44, %r46;
	div.s32 	%r48, %r47, %r11;
	mul.lo.s32 	%r49, %r48, %r11;
	sub.s32 	%r50, %r47, %r49;
	selp.b32 	%r51, 0, %r42, %p6;
	selp.b32 	%r52, 0, %r45, %p5;
	selp.b32 	%r53, 0, %r48, %p4;
	selp.b32 	%r54, 0, %r50, %p3;
	mul.lo.s32 	%r55, %r13, %r51;
	mad.lo.s32 	%r56, %r14, %r52, %r55;
	mad.lo.s32 	%r57, %r15, %r53, %r56;
	mad.lo.s32 	%r58, %r16, %r54, %r57;
	shl.b64 	%rd39, %rd38, 32;
	shr.s64 	%rd40, %rd39, 30;
	add.s64 	%rd41, %rd7, %rd40;
	ld.global.f32 	%f9, [%rd41];
	cvt.s64.s32 	%rd42, %r58;
	add.s64 	%rd43, %rd8, %rd42;
	ld.global.u8 	%rs2, [%rd43];
	setp.eq.s16 	%p8, %rs2, 0;
	mul.f32 	%f10, %f9, %f4;
	selp.f32 	%f11, %f3, %f10, %p8;
	max.f32 	%f12, %f8, %f11;
	add.s64 	%rd44, %rd32, 64;
	cvt.u32.u64 	%r59, %rd44;
	div.s32 	%r60, %r59, %r9;
	mul.lo.s32 	%r61, %r60, %r9;
	sub.s32 	%r62, %r59, %r61;
	div.s32 	%r63, %r62, %r10;
	mul.lo.s32 	%r64, %r63, %r10;
	sub.s32 	%r65, %r62, %r64;
	div.s32 	%r66, %r65, %r11;
	mul.lo.s32 	%r67, %r66, %r11;
	sub.s32 	%r68, %r65, %r67;
	selp.b32 	%r69, 0, %r60, %p6;
	selp.b32 	%r70, 0, %r63, %p5;
	selp.b32 	%r71, 0, %r66, %p4;
	selp.b32 	%r72, 0, %r68, %p3;
	mul.lo.s32 	%r73, %r13, %r69;
	mad.lo.s32 	%r74, %r14, %r70, %r73;
	mad.lo.s32 	%r75, %r15, %r71, %r74;
	mad.lo.s32 	%r76, %r16, %r72, %r75;
	shl.b64 	%rd45, %rd44, 32;
	shr.s64 	%rd46, %rd45, 30;
	add.s64 	%rd47, %rd7, %rd46;
	ld.global.f32 	%f13, [%rd47];
	cvt.s64.s32 	%rd48, %r76;
	add.s64 	%rd49, %rd8, %rd48;
	ld.global.u8 	%rs3, [%rd49];
	setp.eq.s16 	%p9, %rs3, 0;
	mul.f32 	%f14, %f13, %f4;
	selp.f32 	%f15, %f3, %f14, %p9;
	max.f32 	%f16, %f12, %f15;
	add.s64 	%rd50, %rd32, 96;
	cvt.u32.u64 	%r77, %rd50;
	div.s32 	%r78, %r77, %r9;
	mul.lo.s32 	%r79, %r78, %r9;
	sub.s32 	%r80, %r77, %r79;
	div.s32 	%r81, %r80, %r10;
	mul.lo.s32 	%r82, %r81, %r10;
	sub.s32 	%r83, %r80, %r82;
	div.s32 	%r84, %r83, %r11;
	mul.lo.s32 	%r85, %r84, %r11;
	sub.s32 	%r86, %r83, %r85;
	selp.b32 	%r87, 0, %r78, %p6;
	selp.b32 	%r88, 0, %r81, %p5;
	selp.b32 	%r89, 0, %r84, %p4;
	selp.b32 	%r90, 0, %r86, %p3;
	mul.lo.s32 	%r91, %r13, %r87;
	mad.lo.s32 	%r92, %r14, %r88, %r91;
	mad.lo.s32 	%r93, %r15, %r89, %r92;
	mad.lo.s32 	%r94, %r16, %r90, %r93;
	shl.b64 	%rd51, %rd50, 32;
	shr.s64 	%rd52, %rd51, 30;
	add.s64 	%rd53, %rd7, %rd52;
	ld.global.f32 	%f17, [%rd53];
	cvt.s64.s32 	%rd54, %r94;
	add.s64 	%rd55, %rd8, %rd54;
	ld.global.u8 	%rs4, [%rd55];
	setp.eq.s16 	%p10, %rs4, 0;
	mul.f32 	%f18, %f17, %f4;
	selp.f32 	%f19, %f3, %f18, %p10;
	max.f32 	%f20, %f16, %f19;
	add.s64 	%rd56, %rd32, 128;
	cvt.u32.u64 	%r95, %rd56;
	div.s32 	%r96, %r95, %r9;
	mul.lo.s32 	%r97, %r96, %r9;
	sub.s32 	%r98, %r95, %r97;
	div.s32 	%r99, %r98, %r10;
	mul.lo.s32 	%r100, %r99, %r10;
	sub.s32 	%r101, %r98, %r100;
	div.s32 	%r102, %r101, %r11;
	mul.lo.s32 	%r103, %r102, %r11;
	sub.s32 	%r104, %r101, %r103;
	selp.b32 	%r105, 0, %r96, %p6;
	selp.b32 	%r106, 0, %r99, %p5;
	selp.b32 	%r107, 0, %r102, %p4;
	selp.b32 	%r108, 0, %r104, %p3;
	mul.lo.s32 	%r109, %r13, %r105;
	mad.lo.s32 	%r110, %r14, %r106, %r109;
	mad.lo.s32 	%r111, %r15, %r107, %r110;
	mad.lo.s32 	%r112, %r16, %r108, %r111;
	shl.b64 	%rd57, %rd56, 32;
	shr.s64 	%rd58, %rd57, 30;
	add.s64 	%rd59, %rd7, %rd58;
	ld.global.f32 	%f21, [%rd59];
	cvt.s64.s32 	%rd60, %r112;
	add.s64 	%rd61, %rd8, %rd60;
	ld.global.u8 	%rs5, [%rd61];
	setp.eq.s16 	%p11, %rs5, 0;
	mul.f32 	%f22, %f21, %f4;
	selp.f32 	%f23, %f3, %f22, %p11;
	max.f32 	%f24, %f20, %f23;
	add.s64 	%rd62, %rd32, 160;
	cvt.u32.u64 	%r113, %rd62;
	div.s32 	%r114, %r113, %r9;
	mul.lo.s32 	%r115, %r114, %r9;
	sub.s32 	%r116, %r113, %r115;
	div.s32 	%r117, %r116, %r10;
	mul.lo.s32 	%r118, %r117, %r10;
	sub.s32 	%r119, %r116, %r118;
	div.s32 	%r120, %r119, %r11;
	mul.lo.s32 	%r121, %r120, %r11;
	sub.s32 	%r122, %r119, %r121;
	selp.b32 	%r123, 0, %r114, %p6;
	selp.b32 	%r124, 0, %r117, %p5;
	selp.b32 	%r125, 0, %r120, %p4;
	selp.b32 	%r126, 0, %r122, %p3;
	mul.lo.s32 	%r127, %r13, %r123;
	mad.lo.s32 	%r128, %r14, %r124, %r127;
	mad.lo.s32 	%r129, %r15, %r125, %r128;
	mad.lo.s32 	%r130, %r16, %r126, %r129;
	shl.b64 	%rd63, %rd62, 32;
	shr.s64 	%rd64, %rd63, 30;
	add.s64 	%rd65, %rd7, %rd64;
	ld.global.f32 	%f25, [%rd65];
	cvt.s64.s32 	%rd66, %r130;
	add.s64 	%rd67, %rd8, %rd66;
	ld.global.u8 	%rs6, [%rd67];
	setp.eq.s16 	%p12, %rs6, 0;
	mul.f32 	%f26, %f25, %f4;
	selp.f32 	%f27, %f3, %f26, %p12;
	max.f32 	%f28, %f24, %f27;
	add.s64 	%rd68, %rd32, 192;
	cvt.u32.u64 	%r131, %rd68;
	div.s32 	%r132, %r131, %r9;
	mul.lo.s32 	%r133, %r132, %r9;
	sub.s32 	%r134, %r131, %r133;
	div.s32 	%r135, %r134, %r10;
	mul.lo.s32 	%r136, %r135, %r10;
	sub.s32 	%r137, %r134, %r136;
	div.s32 	%r138, %r137, %r11;
	mul.lo.s32 	%r139, %r138, %r11;
	sub.s32 	%r140, %r137, %r139;
	selp.b32 	%r141, 0, %r132, %p6;
	selp.b32 	%r142, 0, %r135, %p5;
	selp.b32 	%r143, 0, %r138, %p4;
	selp.b32 	%r144, 0, %r140, %p3;
	mul.lo.s32 	%r145, %r13, %r141;
	mad.lo.s32 	%r146, %r14, %r142, %r145;
	mad.lo.s32 	%r147, %r15, %r143, %r146;
	mad.lo.s32 	%r148, %r16, %r144, %r147;
	shl.b64 	%rd69, %rd68, 32;
	shr.s64 	%rd70, %rd69, 30;
	add.s64 	%rd71, %rd7, %rd70;
	ld.global.f32 	%f29, [%rd71];
	cvt.s64.s32 	%rd72, %r148;
	add.s64 	%rd73, %rd8, %rd72;
	ld.global.u8 	%rs7, [%rd73];
	setp.eq.s16 	%p13, %rs7, 0;
	mul.f32 	%f30, %f29, %f4;
	selp.f32 	%f31, %f3, %f30, %p13;
	max.f32 	%f32, %f28, %f31;
	add.s64 	%rd74, %rd32, 224;
	cvt.u32.u64 	%r149, %rd74;
	div.s32 	%r150, %r149, %r9;
	mul.lo.s32 	%r151, %r150, %r9;
	sub.s32 	%r152, %r149, %r151;
	div.s32 	%r153, %r152, %r10;
	mul.lo.s32 	%r154, %r153, %r10;
	sub.s32 	%r155, %r152, %r154;
	div.s32 	%r156, %r155, %r11;
	mul.lo.s32 	%r157, %r156, %r11;
	sub.s32 	%r158, %r155, %r157;
	selp.b32 	%r159, 0, %r150, %p6;
	selp.b32 	%r160, 0, %r153, %p5;
	selp.b32 	%r161, 0, %r156, %p4;
	selp.b32 	%r162, 0, %r158, %p3;
	mul.lo.s32 	%r163, %r13, %r159;
	mad.lo.s32 	%r164, %r14, %r160, %r163;
	mad.lo.s32 	%r165, %r15, %r161, %r164;
	mad.lo.s32 	%r166, %r16, %r162, %r165;
	shl.b64 	%rd75, %rd74, 32;
	shr.s64 	%rd76, %rd75, 30;
	add.s64 	%rd77, %rd7, %rd76;
	ld.global.f32 	%f33, [%rd77];
	cvt.s64.s32 	%rd78, %r166;
	add.s64 	%rd79, %rd8, %rd78;
	ld.global.u8 	%rs8, [%rd79];
	setp.eq.s16 	%p14, %rs8, 0;
	mul.f32 	%f34, %f33, %f4;
	selp.f32 	%f35, %f3, %f34, %p14;
	max.f32 	%f36, %f32, %f35;
	add.s64 	%rd80, %rd32, 256;
	cvt.u32.u64 	%r167, %rd80;
	div.s32 	%r168, %r167, %r9;
	mul.lo.s32 	%r169, %r168, %r9;
	sub.s32 	%r170, %r167, %r169;
	div.s32 	%r171, %r170, %r10;
	mul.lo.s32 	%r172, %r171, %r10;
	sub.s32 	%r173, %r170, %r172;
	div.s32 	%r174, %r173, %r11;
	mul.lo.s32 	%r175, %r174, %r11;
	sub.s32 	%r176, %r173, %r175;
	selp.b32 	%r177, 0, %r168, %p6;
	selp.b32 	%r178, 0, %r171, %p5;
	selp.b32 	%r179, 0, %r174, %p4;
	selp.b32 	%r180, 0, %r176, %p3;
	mul.lo.s32 	%r181, %r13, %r177;
	mad.lo.s32 	%r182, %r14, %r178, %r181;
	mad.lo.s32 	%r183, %r15, %r179, %r182;
	mad.lo.s32 	%r184, %r16, %r180, %r183;
	shl.b64 	%rd81, %rd80, 32;
	shr.s64 	%rd82, %rd81, 30;
	add.s64 	%rd83, %rd7, %rd82;
	ld.global.f32 	%f37, [%rd83];
	cvt.s64.s32 	%rd84, %r184;
	add.s64 	%rd85, %rd8, %rd84;
	ld.global.u8 	%rs9, [%rd85];
	setp.eq.s16 	%p15, %rs9, 0;
	mul.f32 	%f38, %f37, %f4;
	selp.f32 	%f39, %f3, %f38, %p15;
	max.f32 	%f40, %f36, %f39;
	add.s64 	%rd86, %rd32, 288;
	cvt.u32.u64 	%r185, %rd86;
	div.s32 	%r186, %r185, %r9;
	mul.lo.s32 	%r187, %r186, %r9;
	sub.s32 	%r188, %r185, %r187;
	div.s32 	%r189, %r188, %r10;
	mul.lo.s32 	%r190, %r189, %r10;
	sub.s32 	%r191, %r188, %r190;
	div.s32 	%r192, %r191, %r11;
	mul.lo.s32 	%r193, %r192, %r11;
	sub.s32 	%r194, %r191, %r193;
	selp.b32 	%r195, 0, %r186, %p6;
	selp.b32 	%r196, 0, %r189, %p5;
	selp.b32 	%r197, 0, %r192, %p4;
	selp.b32 	%r198, 0, %r194, %p3;
	mul.lo.s32 	%r199, %r13, %r195;
	mad.lo.s32 	%r200, %r14, %r196, %r199;
	mad.lo.s32 	%r201, %r15, %r197, %r200;
	mad.lo.s32 	%r202, %r16, %r198, %r201;
	shl.b64 	%rd87, %rd86, 32;
	shr.s64 	%rd88, %rd87, 30;
	add.s64 	%rd89, %rd7, %rd88;
	ld.global.f32 	%f41, [%rd89];
	cvt.s64.s32 	%rd90, %r202;
	add.s64 	%rd91, %rd8, %rd90;
	ld.global.u8 	%rs10, [%rd91];
	setp.eq.s16 	%p16, %rs10, 0;
	mul.f32 	%f42, %f41, %f4;
	selp.f32 	%f43, %f3, %f42, %p16;
	max.f32 	%f44, %f40, %f43;
	add.s64 	%rd92, %rd32, 320;
	cvt.u32.u64 	%r203, %rd92;
	div.s32 	%r204, %r203, %r9;
	mul.lo.s32 	%r205, %r204, %r9;
	sub.s32 	%r206, %r203, %r205;
	div.s32 	%r207, %r206, %r10;
	mul.lo.s32 	%r208, %r207, %r10;
	sub.s32 	%r209, %r206, %r208;
	div.s32 	%r210, %r209, %r11;
	mul.lo.s32 	%r211, %r210, %r11;
	sub.s32 	%r212, %r209, %r211;
	selp.b32 	%r213, 0, %r204, %p6;
	selp.b32 	%r214, 0, %r207, %p5;
	selp.b32 	%r215, 0, %r210, %p4;
	selp.b32 	%r216, 0, %r212, %p3;
	mul.lo.s32 	%r217, %r13, %r213;
	mad.lo.s32 	%r218, %r14, %r214, %r217;
	mad.lo.s32 	%r219, %r15, %r215, %r218;
	mad.lo.s32 	%r220, %r16, %r216, %r219;
	shl.b64 	%rd93, %rd92, 32;
	shr.s64 	%rd94, %rd93, 30;
	add.s64 	%rd95, %rd7, %rd94;
	ld.global.f32 	%f45, [%rd95];
	cvt.s64.s32 	%rd96, %r220;
	add.s64 	%rd97, %rd8, %rd96;
	ld.global.u8 	%rs11, [%rd97];
	setp.eq.s16 	%p17, %rs11, 0;
	mul.f32 	%f46, %f45, %f4;
	selp.f32 	%f47, %f3, %f46, %p17;
	max.f32 	%f48, %f44, %f47;
	add.s64 	%rd98, %rd32, 352;
	cvt.u32.u64 	%r221, %rd98;
	div.s32 	%r222, %r221, %r9;
	mul.lo.s32 	%r223, %r222, %r9;
	sub.s32 	%r224, %r221, %r223;
	div.s32 	%r225, %r224, %r10;
	mul.lo.s32 	%r226, %r225, %r10;
	sub.s32 	%r227, %r224, %r226;
	div.s32 	%r228, %r227, %r11;
	mul.lo.s32 	%r229, %r228, %r11;
	sub.s32 	%r230, %r227, %r229;
	selp.b32 	%r231, 0, %r222, %p6;
	selp.b32 	%r232, 0, %r225, %p5;
	selp.b32 	%r233, 0, %r228, %p4;
	selp.b32 	%r234, 0, %r230, %p3;
	mul.lo.s32 	%r235, %r13, %r231;
	mad.lo.s32 	%r236, %r14, %r232, %r235;
	mad.lo.s32 	%r237, %r15, %r233, %r236;
	mad.lo.s32 	%r238, %r16, %r234, %r237;
	shl.b64 	%rd99, %rd98, 32;
	shr.s64 	%rd100, %rd99, 30;
	add.s64 	%rd101, %rd7, %rd100;
	ld.global.f32 	%f49, [%rd101];
	cvt.s64.s32 	%rd102, %r238;
	add.s64 	%rd103, %rd8, %rd102;
	ld.global.u8 	%rs12, [%rd103];
	setp.eq.s16 	%p18, %rs12, 0;
	mul.f32 	%f50, %f49, %f4;
	selp.f32 	%f51, %f3, %f50, %p18;
	max.f32 	%f52, %f48, %f51;
	mov.b32 	%r239, %f52;
	shfl.sync.bfly.b32	%r240|%p19, %r239, 16, 31, -1;
	mov.b32 	%f53, %r240;
	max.f32 	%f54, %f52, %f53;
	mov.b32 	%r241, %f54;
	shfl.sync.bfly.b32	%r242|%p20, %r241, 8, 31, -1;
	mov.b32 	%f55, %r242;
	max.f32 	%f56, %f54, %f55;
	mov.b32 	%r243, %f56;
	shfl.sync.bfly.b32	%r244|%p21, %r243, 4, 31, -1;
	mov.b32 	%f57, %r244;
	max.f32 	%f58, %f56, %f57;
	mov.b32 	%r245, %f58;
	shfl.sync.bfly.b32	%r246|%p22, %r245, 2, 31, -1;
	mov.b32 	%f59, %r246;
	max.f32 	%f60, %f58, %f59;
	mov.b32 	%r247, %f60;
	shfl.sync.bfly.b32	%r248|%p23, %r247, 1, 31, -1;
	mov.b32 	%f61, %r248;
	max.f32 	%f62, %f60, %f61;
	sub.f32 	%f63, %f7, %f62;
	fma.rn.f32 	%f64, %f63, 0f3BBB989D, 0f3F000000;
	cvt.sat.f32.f32 	%f65, %f64;
	mov.f32 	%f66, 0f4B400001;
	mov.f32 	%f67, 0f437C0000;
	fma.rm.f32 	%f68, %f65, %f67, %f66;
	add.f32 	%f69, %f68, 0fCB40007F;
	neg.f32 	%f70, %f69;
	fma.rn.f32 	%f71, %f63, 0f3FB8AA3B, %f70;
	fma.rn.f32 	%f72, %f63, 0f32A57060, %f71;
	mov.b32 	%r249, %f68;
	shl.b32 	%r250, %r249, 23;
	mov.b32 	%f73, %r250;
	ex2.approx.ftz.f32 	%f74, %f72;
	mul.f32 	%f75, %f74, %f73;
	add.f32 	%f76, %f75, 0f00000000;
	sub.f32 	%f77, %f11, %f62;
	fma.rn.f32 	%f78, %f77, 0f3BBB989D, 0f3F000000;
	cvt.sat.f32.f32 	%f79, %f78;
	fma.rm.f32 	%f80, %f79, %f67, %f66;
	add.f32 	%f81, %f80, 0fCB40007F;
	neg.f32 	%f82, %f81;
	fma.rn.f32 	%f83, %f77, 0f3FB8AA3B, %f82;
	fma.rn.f32 	%f84, %f77, 0f32A57060, %f83;
	mov.b32 	%r251, %f80;
	shl.b32 	%r252, %r251, 23;
	mov.b32 	%f85, %r252;
	ex2.approx.ftz.f32 	%f86, %f84;
	mul.f32 	%f87, %f86, %f85;
	add.f32 	%f88, %f76, %f87;
	sub.f32 	%f89, %f15, %f62;
	fma.rn.f32 	%f90, %f89, 0f3BBB989D, 0f3F000000;
	cvt.sat.f32.f32 	%f91, %f90;
	fma.rm.f32 	%f92, %f91, %f67, %f66;
	add.f32 	%f93, %f92, 0fCB40007F;
	neg.f32 	%f94, %f93;
	fma.rn.f32 	%f95, %f89, 0f3FB8AA3B, %f94;
	fma.rn.f32 	%f96, %f89, 0f32A57060, %f95;
	mov.b32 	%r253, %f92;
	shl.b32 	%r254, %r253, 23;
	mov.b32 	%f97, %r254;
	ex2.approx.ftz.f32 	%f98, %f96;
	mul.f32 	%f99, %f98, %f97;
	add.f32 	%f100, %f88, %f99;
	sub.f32 	%f101, %f19, %f62;
	fma.rn.f32 	%f102, %f101, 0f3BBB989D, 0f3F000000;
	cvt.sat.f32.f32 	%f103, %f102;
	fma.rm.f32 	%f104, %f103, %f67, %f66;
	add.f32 	%f105, %f104, 0fCB40007F;
	neg.f32 	%f106, %f105;
	fma.rn.f32 	%f107, %f101, 0f3FB8AA3B, %f106;
	fma.rn.f32 	%f108, %f101, 0f32A57060, %f107;
	mov.b32 	%r255, %f104;
	shl.b32 	%r256, %r255, 23;
	mov.b32 	%f109, %r256;
	ex2.approx.ftz.f32 	%f110, %f108;
	mul.f32 	%f111, %f110, %f109;
	add.f32 	%f112, %f100, %f111;
	sub.f32 	%f113, %f23, %f62;
	fma.rn.f32 	%f114, %f113, 0f3BBB989D, 0f3F000000;
	cvt.sat.f32.f32 	%f115, %f114;
	fma.rm.f32 	%f116, %f115, %f67, %f66;
	add.f32 	%f117, %f116, 0fCB40007F;
	neg.f32 	%f118, %f117;
	fma.rn.f32 	%f119, %f113, 0f3FB8AA3B, %f118;
	fma.rn.f32 	%f120, %f113, 0f32A57060, %f119;
	mov.b32 	%r257, %f116;
	shl.b32 	%r258, %r257, 23;
	mov.b32 	%f121, %r258;
	ex2.approx.ftz.f32 	%f122, %f120;
	mul.f32 	%f123, %f122, %f121;
	add.f32 	%f124, %f112, %f123;
	sub.f32 	%f125, %f27, %f62;
	fma.rn.f32 	%f126, %f125, 0f3BBB989D, 0f3F000000;
	cvt.sat.f32.f32 	%f127, %f126;
	fma.rm.f32 	%f128, %f127, %f67, %f66;
	add.f32 	%f129, %f128, 0fCB40007F;
	neg.f32 	%f130, %f129;
	fma.rn.f32 	%f131, %f125, 0f3FB8AA3B, %f130;
	fma.rn.f32 	%f132, %f125, 0f32A57060, %f131;
	mov.b32 	%r259, %f128;
	shl.b32 	%r260, %r259, 23;
	mov.b32 	%f133, %r260;
	ex2.approx.ftz.f32 	%f134, %f132;
	mul.f32 	%f135, %f134, %f133;
	add.f32 	%f136, %f124, %f135;
	sub.f32 	%f137, %f31, %f62;
	fma.rn.f32 	%f138, %f137, 0f3BBB989D, 0f3F000000;
	cvt.sat.f32.f32 	%f139, %f138;
	fma.rm.f32 	%f140, %f139, %f67, %f66;
	add.f32 	%f141, %f140, 0fCB40007F;
	neg.f32 	%f142, %f141;
	fma.rn.f32 	%f143, %f137, 0f3FB8AA3B, %f142;
	fma.rn.f32 	%f144, %f137, 0f32A57060, %f143;
	mov.b32 	%r261, %f140;
	shl.b32 	%r262, %r261, 23;
	mov.b32 	%f145, %r262;
	ex2.approx.ftz.f32 	%f146, %f144;
	mul.f32 	%f147, %f146, %f145;
	add.f32 	%f148, %f136, %f147;
	sub.f32 	%f149, %f35, %f62;
	fma.rn.f32 	%f150, %f149, 0f3BBB989D, 0f3F000000;
	cvt.sat.f32.f32 	%f151, %f150;
	fma.rm.f32 	%f152, %f151, %f67, %f66;
	add.f32 	%f153, %f152, 0fCB40007F;
	neg.f32 	%f154, %f153;
	fma.rn.f32 	%f155, %f149, 0f3FB8AA3B, %f154;
	fma.rn.f32 	%f156, %f149, 0f32A57060, %f155;
	mov.b32 	%r263, %f152;
	shl.b32 	%r264, %r263, 23;
	mov.b32 	%f157, %r264;
	ex2.approx.ftz.f32 	%f158, %f156;
	mul.f32 	%f159, %f158, %f157;
	add.f32 	%f160, %f148, %f159;
	sub.f32 	%f161, %f39, %f62;
	fma.rn.f32 	%f162, %f161, 0f3BBB989D, 0f3F000000;
	cvt.sat.f32.f32 	%f163, %f162;
	fma.rm.f32 	%f164, %f163, %f67, %f66;
	add.f32 	%f165, %f164, 0fCB40007F;
	neg.f32 	%f166, %f165;
	fma.rn.f32 	%f167, %f161, 0f3FB8AA3B, %f166;
	fma.rn.f32 	%f168, %f161, 0f32A57060, %f167;
	mov.b32 	%r265, %f164;
	shl.b32 	%r266, %r265, 23;
	mov.b32 	%f169, %r266;
	ex2.approx.ftz.f32 	%f170, %f168;
	mul.f32 	%f171, %f170, %f169;
	add.f32 	%f172, %f160, %f171;
	sub.f32 	%f173, %f43, %f62;
	fma.rn.f32 	%f174, %f173, 0f3BBB989D, 0f3F000000;
	cvt.sat.f32.f32 	%f175, %f174;
	fma.rm.f32 	%f176, %f175, %f67, %f66;
	add.f32 	%f177, %f176, 0fCB40007F;
	neg.f32 	%f178, %f177;
	fma.rn.f32 	%f179, %f173, 0f3FB8AA3B, %f178;
	fma.rn.f32 	%f180, %f173, 0f32A57060, %f179;
	mov.b32 	%r267, %f176;
	shl.b32 	%r268, %r267, 23;
	mov.b32 	%f181, %r268;
	ex2.approx.ftz.f32 	%f182, %f180;
	mul.f32 	%f183, %f182, %f181;
	add.f32 	%f184, %f172, %f183;
	sub.f32 	%f185, %f47, %f62;
	fma.rn.f32 	%f186, %f185, 0f3BBB989D, 0f3F000000;
	cvt.sat.f32.f32 	%f187, %f186;
	fma.rm.f32 	%f188, %f187, %f67, %f66;
	add.f32 	%f189, %f188, 0fCB40007F;
	neg.f32 	%f190, %f189;
	fma.rn.f32 	%f191, %f185, 0f3FB8AA3B, %f190;
	fma.rn.f32 	%f192, %f185, 0f32A57060, %f191;
	mov.b32 	%r269, %f188;
	shl.b32 	%r270, %r269, 23;
	mov.b32 	%f193, %r270;
	ex2.approx.ftz.f32 	%f194, %f192;
	mul.f32 	%f195, %f194, %f193;
	add.f32 	%f196, %f184, %f195;
	sub.f32 	%f197, %f51, %f62;
	fma.rn.f32 	%f198, %f197, 0f3BBB989D, 0f3F000000;
	cvt.sat.f32.f32 	%f199, %f198;
	fma.rm.f32 	%f200, %f199, %f67, %f66;
	add.f32 	%f201, %f200, 0fCB40007F;
	neg.f32 	%f202, %f201;
	fma.rn.f32 	%f203, %f197, 0f3FB8AA3B, %f202;
	fma.rn.f32 	%f204, %f197, 0f32A57060, %f203;
	mov.b32 	%r271, %f200;
	shl.b32 	%r272, %r271, 23;
	mov.b32 	%f205, %r272;
	ex2.approx.ftz.f32 	%f206, %f204;
	mul.f32 	%f207, %f206, %f205;
	add.f32 	%f208, %f196, %f207;
	mov.b32 	%r273, %f208;
	shfl.sync.bfly.b32	%r274|%p24, %r273, 16, 31, -1;
	mov.b32 	%f209, %r274;
	add.f32 	%f210, %f208, %f209;
	mov.b32 	%r275, %f210;
	shfl.sync.bfly.b32	%r276|%p25, %r275, 8, 31, -1;
	mov.b32 	%f211, %r276;
	add.f32 	%f212, %f210, %f211;
	mov.b32 	%r277, %f212;
	shfl.sync.bfly.b32	%r278|%p26, %r277, 4, 31, -1;
	mov.b32 	%f213, %r278;
	add.f32 	%f214, %f212, %f213;
	mov.b32 	%r279, %f214;
	shfl.sync.bfly.b32	%r280|%p27, %r279, 2, 31, -1;
	mov.b32 	%f215, %r280;
	add.f32 	%f216, %f214, %f215;
	mov.b32 	%r281, %f216;
	shfl.sync.bfly.b32	%r282|%p28, %r281, 1, 31, -1;
	mov.b32 	%f217, %r282;
	add.f32 	%f218, %f216, %f217;
	div.rn.f32 	%f219, %f75, %f218;
	div.rn.f32 	%f220, %f87, %f218;
	div.rn.f32 	%f221, %f99, %f218;
	div.rn.f32 	%f222, %f111, %f218;
	div.rn.f32 	%f223, %f123, %f218;
	div.rn.f32 	%f224, %f135, %f218;
	div.rn.f32 	%f225, %f147, %f218;
	div.rn.f32 	%f226, %f159, %f218;
	div.rn.f32 	%f227, %f171, %f218;
	div.rn.f32 	%f228, %f183, %f218;
	div.rn.f32 	%f229, %f195, %f218;
	div.rn.f32 	%f230, %f207, %f218;
	mad.lo.s64 	%rd104, %rd107, %rd5, %rd9;
	shl.b64 	%rd105, %rd104, 2;
	add.s64 	%rd106, %rd10, %rd105;
	st.global.f32 	[%rd106], %f219;
	st.global.f32 	[%rd106+128], %f220;
	st.global.f32 	[%rd106+256], %f221;
	st.global.f32 	[%rd106+384], %f222;
	st.global.f32 	[%rd106+512], %f223;
	st.global.f32 	[%rd106+640], %f224;
	st.global.f32 	[%rd106+768], %f225;
	st.global.f32 	[%rd106+896], %f226;
	st.global.f32 	[%rd106+1024], %f227;
	st.global.f32 	[%rd106+1152], %f228;
	st.global.f32 	[%rd106+1280], %f229;
	st.global.f32 	[%rd106+1408], %f230;
	add.s64 	%rd107, %rd107, %rd11;
	setp.lt.s64 	%p29, %rd107, %rd24;
	@%p29 bra 	$L__BB548_4;
$L__BB548_5:
	ret;

}
	// .globl	_Z15SoftmaxWarpImplI22BroadcastScaleMaskLoadIffbLm4EiE11DirectStoreIffEfLi1ELi12ELi32ELi1ELb1EL9Algorithm0EEvT_T0_ll
.visible .entry _Z15SoftmaxWarpImplI22BroadcastScaleMaskLoadIffbLm4EiE11DirectStoreIffEfLi1ELi12ELi32ELi1ELb1EL9Algorithm0EEvT_T0_ll(
	.param .align 8 .b8 _Z15SoftmaxWarpImplI22BroadcastScaleMaskLoadIffbLm4EiE11DirectStoreIffEfLi1ELi12ELi32ELi1ELb1EL9Algorithm0EEvT_T0_ll_param_0[120],
	.param .align 8 .b8 _Z15SoftmaxWarpImplI22BroadcastScaleMaskLoadIffbLm4EiE11DirectStoreIffEfLi1ELi12ELi32ELi1ELb1EL9Algorithm0EEvT_T0_ll_param_1[16],
	.param .u64 _Z15SoftmaxWarpImplI22BroadcastScaleMaskLoadIffbLm4EiE11DirectStoreIffEfLi1ELi12ELi32ELi1ELb1EL9Algorithm0EEvT_T0_ll_param_2,
	.param .u64 _Z15SoftmaxWarpImplI22BroadcastScaleMaskLoadIffbLm4EiE11DirectStoreIffEfLi1ELi12ELi32ELi1ELb1EL9Algorithm0EEvT_T0_ll_param_3
)
{
	.reg .pred 	%p<98>;
	.reg .b16 	%rs<13>;
	.reg .b32 	%r<295>;
	.reg .b32 	%f<291>;
	.reg .b64 	%rd<121>;

	ld.param.u64 	%rd33, [_Z15SoftmaxWarpImplI22BroadcastScaleMaskLoadIffbLm4EiE11DirectStoreIffEfLi1ELi12ELi32ELi1ELb1EL9Algorithm0EEvT_T0_ll_param_1+8];
	ld.param.u64 	%rd32, [_Z15SoftmaxWarpImplI22BroadcastScaleMaskLoadIffbLm4EiE11DirectStoreIffEfLi1ELi12ELi32ELi1ELb1EL9Algorithm0EEvT_T0_ll_param_1];
	ld.param.v2.f32 	{%f63, %f64}, [_Z15SoftmaxWarpImplI22BroadcastScaleMaskLoadIffbLm4EiE11DirectStoreIffEfLi1ELi12ELi32ELi1ELb1EL9Algorithm0EEvT_T0_ll_param_0+112];
	ld.param.u64 	%rd31, [_Z15SoftmaxWarpImplI22BroadcastScaleMaskLoadIffbLm4EiE11DirectStoreIffEfLi1ELi12ELi32ELi1ELb1EL9Algorithm0EEvT_T0_ll_param_0+104];
	ld.param.v2.u32 	{%r14, %r15}, [_Z15SoftmaxWarpImplI22BroadcastScaleMaskLoadIffbLm4EiE11DirectStoreIffEfLi1ELi12ELi32ELi1ELb1EL9Algorithm0EEvT_T0_ll_param_0+88];
	ld.param.v2.u32 	{%r12, %r13}, [_Z15SoftmaxWarpImplI22BroadcastScaleMaskLoadIffbLm4EiE11DirectStoreIffEfLi1ELi12ELi32ELi1ELb1EL9Algorithm0EEvT_T0_ll_param_0+80];
	ld.param.v2.u32 	{%r10, %r11}, [_Z15SoftmaxWarpImplI22BroadcastScaleMaskLoadIffbLm4EiE11DirectStoreIffEfLi1ELi12ELi32ELi1ELb1EL9Algorithm0EEvT_T0_ll_param_0+64];
	ld.param.v2.u32 	{%r8, %r9}, [_Z15SoftmaxWarpImplI22BroadcastScaleMaskLoadIffbLm4EiE11DirectStoreIffEfLi1ELi12ELi32ELi1ELb1EL9Algorithm0EEvT_T0_ll_param_0+56];
	ld.param.u64 	%rd27, [_Z15SoftmaxWarpImplI22BroadcastScaleMaskLoadIffbLm4EiE11DirectStoreIffEfLi1ELi12ELi32ELi1ELb1EL9Algorithm0EEvT_T0_ll_param_0+40];
	ld.param.u64 	%rd26, [_Z15SoftmaxWarpImplI22BroadcastScaleMaskLoadIffbLm4EiE11DirectStoreIffEfLi1ELi12ELi32ELi1ELb1EL9Algorithm0EEvT_T0_ll_param_0+32];
	ld.param.u64 	%rd25, [_Z15SoftmaxWarpImplI22BroadcastScaleMaskLoadIffbLm4EiE11DirectStoreIffEfLi1ELi12ELi32ELi1ELb1EL9Algorithm0EEvT_T0_ll_param_0+24];
	ld.param.u64 	%rd24, [_Z15SoftmaxWarpImplI22BroadcastScaleMaskLoadIffbLm4EiE11DirectStoreIffEfLi1ELi12ELi32ELi1ELb1EL9Algorithm0EEvT_T0_ll_param_0+16];
	ld.param.u64 	%rd23, [_Z15SoftmaxWarpImplI22BroadcastScaleMaskLoadIffbLm4EiE11DirectStoreIffEfLi1ELi12ELi32ELi1ELb1EL9Algorithm0EEvT_T0_ll_param_0+8];
	ld.param.u64 	%rd22, [_Z15SoftmaxWarpImplI22BroadcastScaleMaskLoadIffbLm4EiE11DirectStoreIffEfLi1ELi12ELi32ELi1ELb1EL9Algorithm0EEvT_T0_ll_param_0];
	ld.param.u64 	%rd35, [_Z15SoftmaxWarpImplI22BroadcastScaleMaskLoadIffbLm4EiE11DirectStoreIffEfLi1ELi12ELi32ELi1ELb1EL9Algorithm0EEvT_T0_ll_param_3];
	cvta.to.global.u64 	%rd1, %rd22;
	cvta.to.global.u64 	%rd2, %rd23;
	setp.lt.s64 	%p1, %rd35, 385;
	@%p1 bra 	$L__BB549_2;
	mov.u64 	%rd36, $str;
	cvta.global.u64 	%rd37, %rd36;
	mov.u64 	%rd38, $str$1;
	cvta.global.u64 	%rd39, %rd38;
	mov.u64 	%rd40, __unnamed_535;
	cvta.global.u64 	%rd41, %rd40;
	{ // callseq 534, 0
	.param .b64 param0;
	st.param.b64 	[param0], %rd37;
	.param .b64 param1;
	st.param.b64 	[param1], %rd39;
	.param .b32 param2;
	st.param.b32 	[param2], 254;
	.param .b64 param3;
	st.param.b64 	[param3], %rd41;
	.param .b64 param4;
	st.param.b64 	[param4], 1;
	call.uni 
	__assertfail, 
	(
	param0, 
	param1, 
	param2, 
	param3, 
	param4
	);
	} // callseq 534
$L__BB549_2:
	ld.param.u64 	%rd118, [_Z15SoftmaxWarpImplI22BroadcastScaleMaskLoadIffbLm4EiE11DirectStoreIffEfLi1ELi12ELi32ELi1ELb1EL9Algorithm0EEvT_T0_ll_param_2];
	mov.u32 	%r16, %ctaid.x;
	mov.u32 	%r17, %ntid.y;
	mov.u32 	%r18, %tid.y;
	mad.lo.s32 	%r19, %r16, %r17, %r18;
	cvt.s64.s32 	%rd120, %r19;
	setp.le.s64 	%p2, %rd118, %rd120;
	@%p2 bra 	$L__BB549_53;
	mov.u32 	%r20, %tid.x;
	cvt.u64.u32 	%rd5, %r20;
	add.s32 	%r21, %r20, 32;
	cvt.u64.u32 	%rd6, %r21;
	add.s32 	%r22, %r20, 64;
	cvt.u64.u32 	%rd7, %r22;
	add.s32 	%r23, %r20, 96;
	cvt.u64.u32 	%rd8, %r23;
	add.s32 	%r24, %r20, 128;
	cvt.u64.u32 	%rd9, %r24;
	add.s32 	%r25, %r20, 160;
	cvt.u64.u32 	%rd10, %r25;
	add.s32 	%r26, %r20, 192;
	cvt.u64.u32 	%rd11, %r26;
	add.s32 	%r27, %r20, 224;
	cvt.u64.u32 	%rd12, %r27;
	add.s32 	%r28, %r20, 256;
	cvt.u64.u32 	%rd13, %r28;
	add.s32 	%r29, %r20, 288;
	cvt.u64.u32 	%rd14, %r29;
	add.s32 	%r30, %r20, 320;
	cvt.u64.u32 	%rd15, %r30;
	add.s32 	%r31, %r20, 352;
	cvt.u64.u32 	%rd16, %r31;
$L__BB549_4:
	setp.le.s64 	%p3, %rd35, %rd5;
	mul.lo.s64 	%rd19, %rd31, %rd120;
	mov.f32 	%f267, 0fFF800000;
	mov.f32 	%f270, %f267;
	@%p3 bra 	$L__BB549_6;
	setp.eq.s64 	%p4, %rd27, 1;
	setp.eq.s64 	%p5, %rd26, 1;
	setp.eq.s64 	%p6, %rd25, 1;
	setp.eq.s64 	%p7, %rd24, 1;
	add.s64 	%rd42, %rd19, %rd5;
	cvt.u32.u64 	%r32, %rd42;
	div.s32 	%r33, %r32, %r8;
	mul.lo.s32 	%r34, %r33, %r8;
	sub.s32 	%r35, %r32, %r34;
	div.s32 	%r36, %r35, %r9;
	mul.lo.s32 	%r37, %r36, %r9;
	sub.s32 	%r38, %r35, %r37;
	div.s32 	%r39, %r38, %r10;
	mul.lo.s32 	%r40, %r39, %r10;
	sub.s32 	%r41, %r38, %r40;
	selp.b32 	%r42, 0, %r33, %p7;
	selp.b32 	%r43, 0, %r36, %p6;
	selp.b32 	%r44, 0, %r39, %p5;
	selp.b32 	%r45, 0, %r41, %p4;
	mul.lo.s32 	%r46, %r12, %r42;
	mad.lo.s32 	%r47, %r13, %r43, %r46;
	mad.lo.s32 	%r48, %r14, %r44, %r47;
	mad.lo.s32 	%r49, %r15, %r45, %r48;
	shl.b64 	%rd43, %rd42, 32;
	shr.s64 	%rd44, %rd43, 30;
	add.s64 	%rd45, %rd1, %rd44;
	ld.global.f32 	%f66, [%rd45];
	cvt.s64.s32 	%rd46, %r49;
	add.s64 	%rd47, %rd2, %rd46;
	ld.global.u8 	%rs1, [%rd47];
	setp.eq.s16 	%p8, %rs1, 0;
	mul.f32 	%f67, %f66, %f64;
	selp.f32 	%f267, %f63, %f67, %p8;
	max.f32 	%f270, %f267, 0fFF800000;
$L__BB549_6:
	setp.le.s64 	%p9, %rd35, %rd6;
	mov.f32 	%f269, 0fFF800000;
	@%p9 bra 	$L__BB549_8;
	setp.eq.s64 	%p10, %rd27, 1;
	setp.eq.s64 	%p11, %rd26, 1;
	setp.eq.s64 	%p12, %rd25, 1;
	setp.eq.s64 	%p13, %rd24, 1;
	add.s64 	%rd48, %rd19, %rd6;
	cvt.u32.u64 	%r50, %rd48;
	div.s32 	%r51, %r50, %r8;
	mul.lo.s32 	%r52, %r51, %r8;
	sub.s32 	%r53, %r50, %r52;
	div.s32 	%r54, %r53, %r9;
	mul.lo.s32 	%r55, %r54, %r9;
	sub.s32 	%r56, %r53, %r55;
	div.s32 	%r57, %r56, %r10;
	mul.lo.s32 	%r58, %r57, %r10;
	sub.s32 	%r59, %r56, %r58;
	selp.b32 	%r60, 0, %r51, %p13;
	selp.b32 	%r61, 0, %r54, %p12;
	selp.b32 	%r62, 0, %r57, %p11;
	selp.b32 	%r63, 0, %r59, %p10;
	mul.lo.s32 	%r64, %r12, %r60;
	mad.lo.s32 	%r65, %r13, %r61, %r64;
	mad.lo.s32 	%r66, %r14, %r62, %r65;
	mad.lo.s32 	%r67, %r15, %r63, %r66;
	shl.b64 	%rd49, %rd48, 32;
	shr.s64 	%rd50, %rd49, 30;
	add.s64 	%rd51, %rd1, %rd50;
	ld.global.f32 	%f69, [%rd51];
	cvt.s64.s32 	%rd52, %r67;
	add.s64 	%rd53, %rd2, %rd52;
	ld.global.u8 	%rs2, [%rd53];
	setp.eq.s16 	%p14, %rs2, 0;
	mul.f32 	%f70, %f69, %f64;
	selp.f32 	%f269, %f63, %f70, %p14;
	max.f32 	%f270, %f270, %f269;
$L__BB549_8:
	setp.le.s64 	%p15, %rd35, %rd7;
	mov.f32 	%f271, 0fFF800000;
	@%p15 bra 	$L__BB549_10;
	setp.eq.s64 	%p16, %rd27, 1;
	setp.eq.s64 	%p17, %rd26, 1;
	setp.eq.s64 	%p18, %rd25, 1;
	setp.eq.s64 	%p19, %rd24, 1;
	add.s64 	%rd54, %rd19, %rd7;
	cvt.u32.u64 	%r68, %rd54;
	div.s32 	%r69, %r68, %r8;
	mul.lo.s32 	%r70, %r69, %r8;
	sub.s32 	%r71, %r68, %r70;
	div.s32 	%r72, %r71, %r9;
	mul.lo.s32 	%r73, %r72, %r9;
	sub.s32 	%r74, %r71, %r73;
	div.s32 	%r75, %r74, %r10;
	mul.lo.s32 	%r76, %r75, %r10;
	sub.s32 	%r77, %r74, %r76;
	selp.b32 	%r78, 0, %r69, %p19;
	selp.b32 	%r79, 0, %r72, %p18;
	selp.b32 	%r80, 0, %r75, %p17;
	selp.b32 	%r81, 0, %r77, %p16;
	mul.lo.s32 	%r82, %r12, %r78;
	mad.lo.s32 	%r83, %r13, %r79, %r82;
	mad.lo.s32 	%r84, %r14, %r80, %r83;
	mad.lo.s32 	%r85, %r15, %r81, %r84;
	shl.b64 	%rd55, %rd54, 32;
	shr.s64 	%rd56, %rd55, 30;
	add.s64 	%rd57, %rd1, %rd56;
	ld.global.f32 	%f72, [%rd57];
	cvt.s64.s32 	%rd58, %r85;
	add.s64 	%rd59, %rd2, %rd58;
	ld.global.u8 	%rs3, [%rd59];
	setp.eq.s16 	%p20, %rs3, 0;
	mul.f32 	%f73, %f72, %f64;
	selp.f32 	%f271, %f63, %f73, %p20;
	max.f32 	%f270, %f270, %f271;
$L__BB549_10:
	setp.le.s64 	%p21, %rd35, %rd8;
	mov.f32 	%f273, 0fFF800000;
	@%p21 bra 	$L__BB549_12;
	setp.eq.s64 	%p22, %rd27, 1;
	setp.eq.s64 	%p23, %rd26, 1;
	setp.eq.s64 	%p24, %rd25, 1;
	setp.eq.s64 	%p25, %rd24, 1;
	add.s64 	%rd60, %rd19, %rd8;
	cvt.u32.u64 	%r86, %rd60;
	div.s32 	%r87, %r86, %r8;
	mul.lo.s32 	%r88, %r87, %r8;
	sub.s32 	%r89, %r86, %r88;
	div.s32 	%r90, %r89, %r9;
	mul.lo.s32 	%r91, %r90, %r9;
	sub.s32 	%r92, %r89, %r91;
	div.s32 	%r93, %r92, %r10;
	mul.lo.s32 	%r94, %r93, %r10;
	sub.s32 	%r95, %r92, %r94;
	selp.b32 	%r96, 0, %r87, %p25;
	selp.b32 	%r97, 0, %r90, %p24;
	selp.b32 	%r98, 0, %r93, %p23;
	selp.b32 	%r99, 0, %r95, %p22;
	mul.lo.s32 	%r100, %r12, %r96;
	mad.lo.s32 	%r101, %r13, %r97, %r100;
	mad.lo.s32 	%r102, %r14, %r98, %r101;
	mad.lo.s32 	%r103, %r15, %r99, %r102;
	shl.b64 	%rd61, %rd60, 32;
	shr.s64 	%rd62, %rd61, 30;
	add.s64 	%rd63, %rd1, %rd62;
	ld.global.f32 	%f75, [%rd63];
	cvt.s64.s32 	%rd64, %r103;
	add.s64 	%rd65, %rd2, %rd64;
	ld.global.u8 	%rs4, [%rd65];
	setp.eq.s16 	%p26, %rs4, 0;
	mul.f32 	%f76, %f75, %f64;
	selp.f32 	%f273, %f63, %f76, %p26;
	max.f32 	%f270, %f270, %f273;
$L__BB549_12:
	setp.le.s64 	%p27, %rd35, %rd9;
	mov.f32 	%f275, 0fFF800000;
	@%p27 bra 	$L__BB549_14;
	setp.eq.s64 	%p28, %rd27, 1;
	setp.eq.s64 	%p29, %rd26, 1;
	setp.eq.s64 	%p30, %rd25, 1;
	setp.eq.s64 	%p31, %rd24, 1;
	add.s64 	%rd66, %rd19, %rd9;
	cvt.u32.u64 	%r104, %rd66;
	div.s32 	%r105, %r104, %r8;
	mul.lo.s32 	%r106, %r105, %r8;
	sub.s32 	%r107, %r104, %r106;
	div.s32 	%r108, %r107, %r9;
	mul.lo.s32 	%r109, %r108, %r9;
	sub.s32 	%r110, %r107, %r109;
	div.s32 	%r111, %r110, %r10;
	mul.lo.s32 	%r112, %r111, %r10;
	sub.s32 	%r113, %r110, %r112;
	selp.b32 	%r114, 0, %r105, %p31;
	selp.b32 	%r115, 0, %r108, %p30;
	selp.b32 	%r116, 0, %r111, %p29;
	selp.b32 	%r117, 0, %r113, %p28;
	mul.lo.s32 	%r118, %r12, %r114;
	mad.lo.s32 	%r119, %r13, %r115, %r118;
	mad.lo.s32 	%r120, %r14, %r116, %r119;
	mad.lo.s32 	%r121, %r15, %r117, %r120;
	shl.b64 	%rd67, %rd66, 32;
	shr.s64 	%rd68, %rd67, 30;
	add.s64 	%rd69, %rd1, %rd68;
	ld.global.f32 	%f78, [%rd69];
	cvt.s64.s32 	%rd70, %r121;
	add.s64 	%rd71, %rd2, %rd70;
	ld.global.u8 	%rs5, [%rd71];
	setp.eq.s16 	%p32, %rs5, 0;
	mul.f32 	%f79, %f78, %f64;
	selp.f32 	%f275, %f63, %f79, %p32;
	max.f32 	%f270, %f270, %f275;
$L__BB549_14:
	setp.le.s64 	%p33, %rd35, %rd10;
	mov.f32 	%f277, 0fFF800000;
	@%p33 bra 	$L__BB549_16;
	setp.eq.s64 	%p34, %rd27, 1;
	setp.eq.s64 	%p35, %rd26, 1;
	setp.eq.s64 	%p36, %rd25, 1;
	setp.eq.s64 	%p37, %rd24, 1;
	add.s64 	%rd72, %rd19, %rd10;
	cvt.u32.u64 	%r122, %rd72;
	div.s32 	%r123, %r122, %r8;
	mul.lo.s32 	%r124, %r123, %r8;
	sub.s32 	%r125, %r122, %r124;
	div.s32 	%r126, %r125, %r9;
	mul.lo.s32 	%r127, %r126, %r9;
	sub.s32 	%r128, %r125, %r127;
	div.s32 	%r129, %r128, %r10;
	mul.lo.s32 	%r130, %r129, %r10;
	sub.s32 	%r131, %r128, %r130;
	selp.b32 	%r132, 0, %r123, %p37;
	selp.b32 	%r133, 0, %r126, %p36;
	selp.b32 	%r134, 0, %r129, %p35;
	selp.b32 	%r135, 0, %r131, %p34;
	mul.lo.s32 	%r136, %r12, %r132;
	mad.lo.s32 	%r137, %r13, %r133, %r136;
	mad.lo.s32 	%r138, %r14, %r134, %r137;
	mad.lo.s32 	%r139, %r15, %r135, %r138;
	shl.b64 	%rd73, %rd72, 32;
	shr.s64 	%rd74, %rd73, 30;
	add.s64 	%rd75, %rd1, %rd74;
	ld.global.f32 	%f81, [%rd75];
	cvt.s64.s32 	%rd76, %r139;
	add.s64 	%rd77, %rd2, %rd76;
	ld.global.u8 	%rs6, [%rd77];
	setp.eq.s16 	%p38, %rs6, 0;
	mul.f32 	%f82, %f81, %f64;
	selp.f32 	%f277, %f63, %f82, %p38;
	max.f32 	%f270, %f270, %f277;
$L__BB549_16:
	setp.le.s64 	%p39, %rd35, %rd11;
	mov.f32 	%f279, 0fFF800000;
	@%p39 bra 	$L__BB549_18;
	setp.eq.s64 	%p40, %rd27, 1;
	setp.eq.s64 	%p41, %rd26, 1;
	setp.eq.s64 	%p42, %rd25, 1;
	setp.eq.s64 	%p43, %rd24, 1;
	add.s64 	%rd78, %rd19, %rd11;
	cvt.u32.u64 	%r140, %rd78;
	div.s32 	%r141, %r140, %r8;
	mul.lo.s32 	%r142, %r141, %r8;
	sub.s32 	%r143, %r140, %r142;
	div.s32 	%r144, %r143, %r9;
	mul.lo.s32 	%r145, %r144, %r9;
	sub.s32 	%r146, %r143, %r145;
	div.s32 	%r147, %r146, %r10;
	mul.lo.s32 	%r148, %r147, %r10;
	sub.s32 	%r149, %r146, %r148;
	selp.b32 	%r150, 0, %r141, %p43;
	selp.b32 	%r151, 0, %r144, %p42;
	selp.b32 	%r152, 0, %r147, %p41;
	selp.b32 	%r153, 0, %r149, %p40;
	mul.lo.s32 	%r154, %r12, %r150;
	mad.lo.s32 	%r155, %r13, %r151, %r154;
	mad.lo.s32 	%r156, %r14, %r152, %r155;
	mad.lo.s32 	%r157, %r15, %r153, %r156;
	shl.b64 	%rd79, %rd78, 32;
	shr.s64 	%rd80, %rd79, 30;
	add.s64 	%rd81, %rd1, %rd80;
	ld.global.f32 	%f84, [%rd81];
	cvt.s64.s32 	%rd82, %r157;
	add.s64 	%rd83, %rd2, %rd82;
	ld.global.u8 	%rs7, [%rd83];
	setp.eq.s16 	%p44, %rs7, 0;
	mul.f32 	%f85, %f84, %f64;
	selp.f32 	%f279, %f63, %f85, %p44;
	max.f32 	%f270, %f270, %f279;
$L__BB549_18:
	setp.le.s64 	%p45, %rd35, %rd12;
	mov.f32 	%f281, 0fFF800000;
	@%p45 bra 	$L__BB549_20;
	setp.eq.s64 	%p46, %rd27, 1;
	setp.eq.s64 	%p47, %rd26, 1;
	setp.eq.s64 	%p48, %rd25, 1;
	setp.eq.s64 	%p49, %rd24, 1;
	add.s64 	%rd84, %rd19, %rd12;
	cvt.u32.u64 	%r158, %rd84;
	div.s32 	%r159, %r158, %r8;
	mul.lo.s32 	%r160, %r159, %r8;
	sub.s32 	%r161, %r158, %r160;
	div.s32 	%r162, %r161, %r9;
	mul.lo.s32 	%r163, %r162, %r9;
	sub.s32 	%r164, %r161, %r163;
	div.s32 	%r165, %r164, %r10;
	mul.lo.s32 	%r166, %r165, %r10;
	sub.s32 	%r167, %r164, %r166;
	selp.b32 	%r168, 0, %r159, %p49;
	selp.b32 	%r169, 0, %r162, %p48;
	selp.b32 	%r170, 0, %r165, %p47;
	selp.b32 	%r171, 0, %r167, %p46;
	mul.lo.s32 	%r172, %r12, %r168;
	mad.lo.s32 	%r173, %r13, %r169, %r172;
	mad.lo.s32 	%r174, %r14, %r170, %r173;
	mad.lo.s32 	%r175, %r15, %r171, %r174;
	shl.b64 	%rd85, %rd84, 32;
	shr.s64 	%rd86, %rd85, 30;
	add.s64 	%rd87, %rd1, %rd86;
	ld.global.f32 	%f87, [%rd87];
	cvt.s64.s32 	%rd88, %r175;
	add.s64 	%rd89, %rd2, %rd88;
	ld.global.u8 	%rs8, [%rd89];
	setp.eq.s16 	%p50, %rs8, 0;
	mul.f32 	%f88, %f87, %f64;
	selp.f32 	%f281, %f63, %f88, %p50;
	max.f32 	%f270, %f270, %f281;
$L__BB549_20:
	setp.le.s64 	%p51, %rd35, %rd13;
	mov.f32 	%f283, 0fFF800000;
	@%p51 bra 	$L__BB549_22;
	setp.eq.s64 	%p52, %rd27, 1;
	setp.eq.s64 	%p53, %rd26, 1;
	setp.eq.s64 	%p54, %rd25, 1;
	setp.eq.s64 	%p55, %rd24, 1;
	add.s64 	%rd90, %rd19, %rd13;
	cvt.u32.u64 	%r176, %rd90;
	div.s32 	%r177, %r176, %r8;
	mul.lo.s32 	%r178, %r177, %r8;
	sub.s32 	%r179, %r176, %r178;
	div.s32 	%r180, %r179, %r9;
	mul.lo.s32 	%r181, %r180, %r9;
	sub.s32 	%r182, %r179, %r181;
	div.s32 	%r183, %r182, %r10;
	mul.lo.s32 	%r184, %r183, %r10;
	sub.s32 	%r185, %r182, %r184;
	selp.b32 	%r186, 0, %r177, %p55;
	selp.b32 	%r187, 0, %r180, %p54;
	selp.b32 	%r188, 0, %r183, %p53;
	selp.b32 	%r189, 0, %r185, %p52;
	mul.lo.s32 	%r190, %r12, %r186;
	mad.lo.s32 	%r191, %r13, %r187, %r190;
	mad.lo.s32 	%r192, %r14, %r188, %r191;
	mad.lo.s32 	%r193, %r15, %r189, %r192;
	shl.b64 	%rd91, %rd90, 32;
	shr.s64 	%rd92, %rd91, 30;
	add.s64 	%rd93, %rd1, %rd92;
	ld.global.f32 	%f90, [%rd93];
	cvt.s64.s32 	%rd94, %r193;
	add.s64 	%rd95, %rd2, %rd94;
	ld.global.u8 	%rs9, [%rd95];
	setp.eq.s16 	%p56, %rs9, 0;
	mul.f32 	%f91, %f90, %f64;
	selp.f32 	%f283, %f63, %f91, %p56;
	max.f32 	%f270, %f270, %f283;
$L__BB549_22:
	setp.le.s64 	%p57, %rd35, %rd14;
	mov.f32 	%f285, 0fFF800000;
	@%p57 bra 	$L__BB549_24;
	setp.eq.s64 	%p58, %rd27, 1;
	setp.eq.s64 	%p59, %rd26, 1;
	setp.eq.s64 	%p60, %rd25, 1;
	setp.eq.s64 	%p61, %rd24, 1;
	add.s64 	%rd96, %rd19, %rd14;
	cvt.u32.u64 	%r194, %rd96;
	div.s32 	%r195, %r194, %r8;
	mul.lo.s32 	%r196, %r195, %r8;
	sub.s32 	%r197, %r194, %r196;
	div.s32 	%r198, %r197, %r9;
	mul.lo.s32 	%r199, %r198, %r9;
	sub.s32 	%r200, %r197, %r199;
	div.s32 	%r201, %r200, %r10;
	mul.lo.s32 	%r202, %r201, %r10;
	sub.s32 	%r203, %r200, %r202;
	selp.b32 	%r204, 0, %r195, %p61;
	selp.b32 	%r205, 0, %r198, %p60;
	selp.b32 	%r206, 0, %r201, %p59;
	selp.b32 	%r207, 0, %r203, %p58;
	mul.lo.s32 	%r208, %r12, %r204;
	mad.lo.s32 	%r209, %r13, %r205, %r208;
	mad.lo.s32 	%r210, %r14, %r206, %r209;
	mad.lo.s32 	%r211, %r15, %r207, %r210;
	shl.b64 	%rd97, %rd96, 32;
	shr.s64 	%rd98, %rd97, 30;
	add.s64 	%rd99, %rd1, %rd98;
	ld.global.f32 	%f93, [%rd99];
	cvt.s64.s32 	%rd100, %r211;
	add.s64 	%rd101, %rd2, %rd100;
	ld.global.u8 	%rs10, [%rd101];
	setp.eq.s16 	%p62, %rs10, 0;
	mul.f32 	%f94, %f93, %f64;
	selp.f32 	%f285, %f63, %f94, %p62;
	max.f32 	%f270, %f270, %f285;
$L__BB549_24:
	setp.le.s64 	%p63, %rd35, %rd15;
	mov.f32 	%f287, 0fFF800000;
	@%p63 bra 	$L__BB549_26;
	setp.eq.s64 	%p64, %rd27, 1;
	setp.eq.s64 	%p65, %rd26, 1;
	setp.eq.s64 	%p66, %rd25, 1;
	setp.eq.s64 	%p67, %rd24, 1;
	add.s64 	%rd102, %rd19, %rd15;
	cvt.u32.u64 	%r212, %rd102;
	div.s32 	%r213, %r212, %r8;
	mul.lo.s32 	%r214, %r213, %r8;
	sub.s32 	%r215, %r212, %r214;
	div.s32 	%r216, %r215, %r9;
	mul.lo.s32 	%r217, %r216, %r9;
	sub.s32 	%r218, %r215, %r217;
	div.s32 	%r219, %r218, %r10;
	mul.lo.s32 	%r220, %r219, %r10;
	sub.s32 	%r221, %r218, %r220;
	selp.b32 	%r222, 0, %r213, %p67;
	selp.b32 	%r223, 0, %r216, %p66;
	selp.b32 	%r224, 0, %r219, %p65;
	selp.b32 	%r225, 0, %r221, %p64;
	mul.lo.s32 	%r226, %r12, %r222;
	mad.lo.s32 	%r227, %r13, %r223, %r226;
	mad.lo.s32 	%r228, %r14, %r224, %r227;
	mad.lo.s32 	%r229, %r15, %r225, %r228;
	shl.b64 	%rd103, %rd102, 32;
	shr.s64 	%rd104, %rd103, 30;
	add.s64 	%rd105, %rd1, %rd104;
	ld.global.f32 	%f96, [%rd105];
	cvt.s64.s32 	%rd106, %r229;
	add.s64 	%rd107, %rd2, %rd106;
	ld.global.u8 	%rs11, [%rd107];
	setp.eq.s16 	%p68, %rs11, 0;
	mul.f32 	%f97, %f96, %f64;
	selp.f32 	%f287, %f63, %f97, %p68;
	max.f32 	%f270, %f270, %f287;
$L__BB549_26:
	setp.le.s64 	%p69, %rd35, %rd16;
	mov.f32 	%f289, 0fFF800000;
	@%p69 bra 	$L__BB549_28;
	setp.eq.s64 	%p70, %rd27, 1;
	setp.eq.s64 	%p71, %rd26, 1;
	setp.eq.s64 	%p72, %rd25, 1;
	setp.eq.s64 	%p73, %rd24, 1;
	add.s64 	%rd108, %rd19, %rd16;
	cvt.u32.u64 	%r230, %rd108;
	div.s32 	%r231, %r230, %r8;
	mul.lo.s32 	%r232, %r231, %r8;
	sub.s32 	%r233, %r230, %r232;
	div.s32 	%r234, %r233, %r9;
	mul.lo.s32 	%r235, %r234, %r9;
	sub.s32 	%r236, %r233, %r235;
	div.s32 	%r237, %r236, %r10;
	mul.lo.s32 	%r238, %r237, %r10;
	sub.s32 	%r239, %r236, %r238;
	selp.b32 	%r240, 0, %r231, %p73;
	selp.b32 	%r241, 0, %r234, %p72;
	selp.b32 	%r242, 0, %r237, %p71;
	selp.b32 	%r243, 0, %r239, %p70;
	mul.lo.s32 	%r244, %r12, %r240;
	mad.lo.s32 	%r245, %r13, %r241, %r244;
	mad.lo.s32 	%r246, %r14, %r242, %r245;
	mad.lo.s32 	%r247, %r15, %r243, %r246;
	shl.b64 	%rd109, %rd108, 32;
	shr.s64 	%rd110, %rd109, 30;
	add.s64 	%rd111, %rd1, %rd110;
	ld.global.f32 	%f99, [%rd111];
	cvt.s64.s32 	%rd112, %r247;
	add.s64 	%rd113, %rd2, %rd112;
	ld.global.u8 	%rs12, [%rd113];
	setp.eq.s16 	%p74, %rs12, 0;
	mul.f32 	%f100, %f99, %f64;
	selp.f32 	%f289, %f63, %f100, %p74;
	max.f32 	%f270, %f270, %f289;
$L__BB549_28:
	setp.le.s64 	%p75, %rd35, %rd5;
	mov.b32 	%r248, %f270;
	shfl.sync.bfly.b32	%r249|%p76, %r248, 16, 31, -1;
	mov.b32 	%f101, %r249;
	max.f32 	%f102, %f270, %f101;
	mov.b32 	%r250, %f102;
	shfl.sync.bfly.b32	%r251|%p77, %r250, 8, 31, -1;
	mov.b32 	%f103, %r251;
	max.f32 	%f104, %f102, %f103;
	mov.b32 	%r252, %f104;
	shfl.sync.bfly.b32	%r253|%p78, %r252, 4, 31, -1;
	mov.b32 	%f105, %r253;
	max.f32 	%f106, %f104, %f105;
	mov.b32 	%r254, %f106;
	shfl.sync.bfly.b32	%r255|%p79, %r254, 2, 31, -1;
	mov.b32 	%f107, %r255;
	max.f32 	%f108, %f106, %f107;
	mov.b32 	%r256, %f108;
	shfl.sync.bfly.b32	%r257|%p80, %r256, 1, 31, -1;
	mov.b32 	%f109, %r257;
	max.f32 	%f110, %f108, %f109;
	sub.f32 	%f111, %f267, %f110;
	fma.rn.f32 	%f112, %f111, 0f3BBB989D, 0f3F000000;
	cvt.sat.f32.f32 	%f113, %f112;
	mov.f32 	%f114, 0f4B400001;
	mov.f32 	%f115, 0f437C0000;
	fma.rm.f32 	%f116, %f113, %f115, %f114;
	add.f32 	%f117, %f116, 0fCB40007F;
	neg.f32 	%f118, %f117;
	fma.rn.f32 	%f119, %f111, 0f3FB8AA3B, %f118;
	fma.rn.f32 	%f120, %f111, 0f32A57060, %f119;
	mov.b32 	%r258, %f116;
	shl.b32 	%r259, %r258, 23;
	mov.b32 	%f121, %r259;
	ex2.approx.ftz.f32 	%f122, %f120;
	mul.f32 	%f123, %f122, %f121;
	add.f32 	%f124, %f123, 0f00000000;
	sub.f32 	%f125, %f269, %f110;
	fma.rn.f32 	%f126, %f125, 0f3BBB989D, 0f3F000000;
	cvt.sat.f32.f32 	%f127, %f126;
	fma.rm.f32 	%f128, %f127, %f115, %f114;
	add.f32 	%f129, %f128, 0fCB40007F;
	neg.f32 	%f130, %f129;
	fma.rn.f32 	%f131, %f125, 0f3FB8AA3B, %f130;
	fma.rn.f32 	%f132, %f125, 0f32A57060, %f131;
	mov.b32 	%r260, %f128;
	shl.b32 	%r261, %r260, 23;
	mov.b32 	%f133, %r261;
	ex2.approx.ftz.f32 	%f134, %f132;
	mul.f32 	%f135, %f134, %f133;
	add.f32 	%f136, %f124, %f135;
	sub.f32 	%f137, %f271, %f110;
	fma.rn.f32 	%f138, %f137, 0f3BBB989D, 0f3F000000;
	cvt.sat.f32.f32 	%f139, %f138;
	fma.rm.f32 	%f140, %f139, %f115, %f114;
	add.f32 	%f141, %f140, 0fCB40007F;
	neg.f32 	%f142, %f141;
	fma.rn.f32 	%f143, %f137, 0f3FB8AA3B, %f142;
	fma.rn.f32 	%f144, %f137, 0f32A57060, %f143;
	mov.b32 	%r262, %f140;
	shl.b32 	%r263, %r262, 23;
	mov.b32 	%f145, %r263;
	ex2.approx.ftz.f32 	%f146, %f144;
	mul.f32 	%f147, %f146, %f145;
	add.f32 	%f148, %f136, %f147;
	sub.f32 	%f149, %f273, %f110;
	fma.rn.f32 	%f150, %f149, 0f3BBB989D, 0f3F000000;
	cvt.sat.f32.f32 	%f151, %f150;
	fma.rm.f32 	%f152, %f151, %f115, %f114;
	add.f32 	%f153, %f152, 0fCB40007F;
	neg.f32 	%f154, %f153;
	fma.rn.f32 	%f155, %f149, 0f3FB8AA3B, %f154;
	fma.rn.f32 	%f156, %f149, 0f32A57060, %f155;
	mov.b32 	%r264, %f152;
	shl.b32 	%r265, %r264, 23;
	mov.b32 	%f157, %r265;
	ex2.approx.ftz.f32 	%f158, %f156;
	mul.f32 	%f159, %f158, %f157;
	add.f32 	%f160, %f148, %f159;
	sub.f32 	%f161, %f275, %f110;
	fma.rn.f32 	%f162, %f161, 0f3BBB989D, 0f3F000000;
	cvt.sat.f32.f32 	%f163, %f162;
	fma.rm.f32 	%f164, %f163, %f115, %f114;
	add.f32 	%f165, %f164, 0fCB40007F;
	neg.f32 	%f166, %f165;
	fma.rn.f32 	%f167, %f161, 0f3FB8AA3B, %f166;
	fma.rn.f32 	%f168, %f161, 0f32A57060, %f167;
	mov.b32 	%r266, %f164;
	shl.b32 	%r267, %r266, 23;
	mov.b32 	%f169, %r267;
	ex2.approx.ftz.f32 	%f170, %f168;
	mul.f32 	%f171, %f170, %f169;
	add.f32 	%f172, %f160, %f171;
	sub.f32 	%f173, %f277, %f110;
	fma.rn.f32 	%f174, %f173, 0f3BBB989D, 0f3F000000;
	cvt.sat.f32.f32 	%f175, %f174;
	fma.rm.f32 	%f176, %f175, %f115, %f114;
	add.f32 	%f177, %f176, 0fCB40007F;
	neg.f32 	%f178, %f177;
	fma.rn.f32 	%f179, %f173, 0f3FB8AA3B, %f178;
	fma.rn.f32 	%f180, %f173, 0f32A57060, %f179;
	mov.b32 	%r268, %f176;
	shl.b32 	%r269, %r268, 23;
	mov.b32 	%f181, %r269;
	ex2.approx.ftz.f32 	%f182, %f180;
	mul.f32 	%f183, %f182, %f181;
	add.f32 	%f184, %f172, %f183;
	sub.f32 	%f185, %f279, %f110;
	fma.rn.f32 	%f186, %f185, 0f3BBB989D, 0f3F000000;
	cvt.sat.f32.f32 	%f187, %f186;
	fma.rm.f32 	%f188, %f187, %f115, %f114;
	add.f32 	%f189, %f188, 0fCB40007F;
	neg.f32 	%f190, %f189;
	fma.rn.f32 	%f191, %f185, 0f3FB8AA3B, %f190;
	fma.rn.f32 	%f192, %f185, 0f32A57060, %f191;
	mov.b32 	%r270, %f188;
	shl.b32 	%r271, %r270, 23;
	mov.b32 	%f193, %r271;
	ex2.approx.ftz.f32 	%f194, %f192;
	mul.f32 	%f195, %f194, %f193;
	add.f32 	%f196, %f184, %f195;
	sub.f32 	%f197, %f281, %f110;
	fma.rn.f32 	%f198, %f197, 0f3BBB989D, 0f3F000000;
	cvt.sat.f32.f32 	%f199, %f198;
	fma.rm.f32 	%f200, %f199, %f115, %f114;
	add.f32 	%f201, %f200, 0fCB40007F;
	neg.f32 	%f202, %f201;
	fma.rn.f32 	%f203, %f197, 0f3FB8AA3B, %f202;
	fma.rn.f32 	%f204, %f197, 0f32A57060, %f203;
	mov.b32 	%r272, %f200;
	shl.b32 	%r273, %r272, 23;
	mov.b32 	%f205, %r273;
	ex2.approx.ftz.f32 	%f206, %f204;
	mul.f32 	%f207, %f206, %f205;
	add.f32 	%f208, %f196, %f207;
	sub.f32 	%f209, %f283, %f110;
	fma.rn.f32 	%f210, %f209, 0f3BBB989D, 0f3F000000;
	cvt.sat.f32.f32 	%f211, %f210;
	fma.rm.f32 	%f212, %f211, %f115, %f114;
	add.f32 	%f213, %f212, 0fCB40007F;
	neg.f32 	%f214, %f213;
	fma.rn.f32 	%f215, %f209, 0f3FB8AA3B, %f214;
	fma.rn.f32 	%f216, %f209, 0f32A57060, %f215;
	mov.b32 	%r274, %f212;
	shl.b32 	%r275, %r274, 23;
	mov.b32 	%f217, %r275;
	ex2.approx.ftz.f32 	%f218, %f216;
	mul.f32 	%f219, %f218, %f217;
	add.f32 	%f220, %f208, %f219;
	sub.f32 	%f221, %f285, %f110;
	fma.rn.f32 	%f222, %f221, 0f3BBB989D, 0f3F000000;
	cvt.sat.f32.f32 	%f223, %f222;
	fma.rm.f32 	%f224, %f223, %f115, %f114;
	add.f32 	%f225, %f224, 0fCB40007F;
	neg.f32 	%f226, %f225;
	fma.rn.f32 	%f227, %f221, 0f3FB8AA3B, %f226;
	fma.rn.f32 	%f228, %f221, 0f32A57060, %f227;
	mov.b32 	%r276, %f224;
	shl.b32 	%r277, %r276, 23;
	mov.b32 	%f229, %r277;
	ex2.approx.ftz.f32 	%f230, %f228;
	mul.f32 	%f231, %f230, %f229;
	add.f32 	%f232, %f220, %f231;
	sub.f32 	%f233, %f287, %f110;
	fma.rn.f32 	%f234, %f233, 0f3BBB989D, 0f3F000000;
	cvt.sat.f32.f32 	%f235, %f234;
	fma.rm.f32 	%f236, %f235, %f115, %f114;
	add.f32 	%f237, %f236, 0fCB40007F;
	neg.f32 	%f238, %f237;
	fma.rn.f32 	%f239, %f233, 0f3FB8AA3B, %f238;
	fma.rn.f32 	%f240, %f233, 0f32A57060, %f239;
	mov.b32 	%r278, %f236;
	shl.b32 	%r279, %r278, 23;
	mov.b32 	%f241, %r279;
	ex2.approx.ftz.f32 	%f242, %f240;
	mul.f32 	%f243, %f242, %f241;
	add.f32 	%f244, %f232, %f243;
	sub.f32 	%f245, %f289, %f110;
	fma.rn.f32 	%f246, %f245, 0f3BBB989D, 0f3F000000;
	cvt.sat.f32.f32 	%f247, %f246;
	fma.rm.f32 	%f248, %f247, %f115, %f114;
	add.f32 	%f249, %f248, 0fCB40007F;
	neg.f32 	%f250, %f249;
	fma.rn.f32 	%f251, %f245, 0f3FB8AA3B, %f250;
	fma.rn.f32 	%f252, %f245, 0f32A57060, %f251;
	mov.b32 	%r280, %f248;
	shl.b32 	%r281, %r280, 23;
	mov.b32 	%f253, %r281;
	ex2.approx.ftz.f32 	%f254, %f252;
	mul.f32 	%f255, %f254, %f253;
	add.f32 	%f256, %f244, %f255;
	mov.b32 	%r282, %f256;
	shfl.sync.bfly.b32	%r283|%p81, %r282, 16, 31, -1;
	mov.b32 	%f257, %r283;
	add.f32 	%f258, %f256, %f257;
	mov.b32 	%r284, %f258;
	shfl.sync.bfly.b32	%r285|%p82, %r284, 8, 31, -1;
	mov.b32 	%f259, %r285;
	add.f32 	%f260, %f258, %f259;
	mov.b32 	%r286, %f260;
	shfl.sync.bfly.b32	%r287|%p83, %r286, 4, 31, -1;
	mov.b32 	%f261, %r287;
	add.f32 	%f262, %f260, %f261;
	mov.b32 	%r288, %f262;
	shfl.sync.bfly.b32	%r289|%p84, %r288, 2, 31, -1;
	mov.b32 	%f263, %r289;
	add.f32 	%f264, %f262, %f263;
	mov.b32 	%r290, %f264;
	shfl.sync.bfly.b32	%r291|%p85, %r290, 1, 31, -1;
	mov.b32 	%f265, %r291;
	add.f32 	%f266, %f264, %f265;
	div.rn.f32 	%f51, %f123, %f266;
	div.rn.f32 	%f52, %f135, %f266;
	div.rn.f32 	%f53, %f147, %f266;
	div.rn.f32 	%f54, %f159, %f266;
	div.rn.f32 	%f55, %f171, %f266;
	div.rn.f32 	%f56, %f183, %f266;
	div.rn.f32 	%f57, %f195, %f266;
	div.rn.f32 	%f58, %f207, %f266;
	div.rn.f32 	%f59, %f219, %f266;
	div.rn.f32 	%f60, %f231, %f266;
	div.rn.f32 	%f61, %f243, %f266;
	div.rn.f32 	%f62, %f255, %f266;
	mad.lo.s64 	%rd114, %rd120, %rd33, %rd5;
	cvta.to.global.u64 	%rd115, %rd32;
	shl.b64 	%rd116, %rd114, 2;
	add.s64 	%rd20, %rd115, %rd116;
	@%p75 bra 	$L__BB549_30;
	st.global.f32 	[%rd20], %f51;
$L__BB549_30:
	setp.le.s64 	%p86, %rd35, %rd6;
	@%p86 bra 	$L__BB549_32;
	st.global.f32 	[%rd20+128], %f52;
$L__BB549_32:
	setp.le.s64 	%p87, %rd35, %rd7;
	@%p87 bra 	$L__BB549_34;
	st.global.f32 	[%rd20+256], %f53;
$L__BB549_34:
	setp.le.s64 	%p88, %rd35, %rd8;
	@%p88 bra 	$L__BB549_36;
	st.global.f32 	[%rd20+384], %f54;
$L__BB549_36:
	setp.le.s64 	%p89, %rd35, %rd9;
	@%p89 bra 	$L__BB549_38;
	st.global.f32 	[%rd20+512], %f55;
$L__BB549_38:
	setp.le.s64 	%p90, %rd35, %rd10;
	@%p90 bra 	$L__BB549_40;
	st.global.f32 	[%rd20+640], %f56;
$L__BB549_40:
	setp.le.s64 	%p91, %rd35, %rd11;
	@%p91 bra 	$L__BB549_42;
	st.global.f32 	[%rd20+768], %f57;
$L__BB549_42:
	setp.le.s64 	%p92, %rd35, %rd12;
	@%p92 bra 	$L__BB549_44;
	st.global.f32 	[%rd20+896], %f58;
$L__BB549_44:
	setp.le.s64 	%p93, %rd35, %rd13;
	@%p93 bra 	$L__BB549_46;
	st.global.f32 	[%rd20+1024], %f59;
$L__BB549_46:
	setp.le.s64 	%p94, %rd35, %rd14;
	@%p94 bra 	$L__BB549_48;
	st.global.f32 	[%rd20+1152], %f60;
$L__BB549_48:
	setp.le.s64 	%p95, %rd35, %rd15;
	@%p95 bra 	$L__BB549_50;
	st.global.f32 	[%rd20+1280], %f61;
$L__BB549_50:
	setp.le.s64 	%p96, %rd35, %rd16;
	@%p96 bra 	$L__BB549_52;
	st.global.f32 	[%rd20+1408], %f62;
$L__BB549_52:
	ld.param.u64 	%rd119, [_Z15SoftmaxWarpImplI22BroadcastScaleMaskLoadIffbLm4EiE11DirectStoreIffEfLi1ELi12ELi32ELi1ELb1EL9Algorithm0EEvT_T0_ll_param_2];
	mov.u32 	%r292, %nctaid.x;
	mov.u32 	%r293, %ntid.y;
	mul.lo.s32 	%r294, %r292, %r293;
	cvt.s64.s32 	%rd117, %r294;
	add.s64 	%rd120, %rd120, %rd117;
	setp.lt.s64 	%p97, %rd120, %rd119;
	@%p97 bra 	$L__BB549_4;
$L__BB549_53:
	ret;

}
	// .globl	_Z15SoftmaxWarpImplI22BroadcastScaleMaskLoadIffbLm4EiE11DirectStoreIffEfLi1ELi13ELi32ELi1ELb0EL9Algorithm0EEvT_T0_ll
.visible .entry _Z15SoftmaxWarpImplI22BroadcastScaleMaskLoadIffbLm4EiE11DirectStoreIffEfLi1ELi13ELi32ELi1ELb0EL9Algorithm0EEvT_T0_ll(
	.param .align 8 .b8 _Z15SoftmaxWarpImplI22BroadcastScaleMaskLoadIffbLm4EiE11DirectStoreIffEfLi1ELi13ELi32ELi1ELb0EL9Algorithm0EEvT_T0_ll_param_0[120],
	.param .align 8 .b8 _Z15SoftmaxWarpImplI22BroadcastScaleMaskLoadIffbLm4EiE11DirectStoreIffEfLi1ELi13ELi32ELi1ELb0EL9Algorithm0EEvT_T0_ll_param_1[16],
	.param .u64 _Z15SoftmaxWarpImplI22BroadcastScaleMaskLoadIffbLm4EiE11DirectStoreIffEfLi1ELi13ELi32ELi1ELb0EL9Algorithm0EEvT_T0_ll_param_2,
	.param .u64 _Z15SoftmaxWarpImplI22BroadcastScaleMaskLoadIffbLm4EiE11DirectStoreIffEfLi1ELi13ELi32ELi1ELb0EL9Algorithm0EEvT_T0_ll_param_3
)
{
	.reg .pred 	%p<31>;
	.reg .b16 	%rs<14>;
	.reg .b32 	%r<303>;
	.reg .b32 	%f<248>;
	.reg .b64 	%rd<113>;

	ld.param.v2.f32 	{%f3, %f4}, [_Z15SoftmaxWarpImplI22BroadcastScaleMaskLoadIffbLm4EiE11DirectStoreIffEfLi1ELi13ELi32ELi1ELb0EL9Algorithm0EEvT_T0_ll_param_0+112];
	ld.param.u64 	%rd22, [_Z15SoftmaxWarpImplI22BroadcastScaleMaskLoadIffbLm4EiE11DirectStoreIffEfLi1ELi13ELi32ELi1ELb0EL9Algorithm0EEvT_T0_ll_param_0+104];
	ld.param.v2.u32 	{%r15, %r16}, [_Z15SoftmaxWarpImplI22BroadcastScaleMaskLoadIffbLm4EiE11DirectStoreIffEfLi1ELi13ELi32ELi1ELb0EL9Algorithm0EEvT_T0_ll_param_0+88];
	ld.param.v2.u32 	{%r13, %r14}, [_Z15SoftmaxWarpImplI22BroadcastScaleMaskLoadIffbLm4EiE11DirectStoreIffEfLi1ELi13ELi32ELi1ELb0EL9Algorithm0EEvT_T0_ll_param_0+80];
	ld.param.v2.u32 	{%r11, %r12}, [_Z15SoftmaxWarpImplI22BroadcastScaleMaskLoadIffbLm4EiE11DirectStoreIffEfLi1ELi13ELi32ELi1ELb0EL9Algorithm0EEvT_T0_ll_param_0+64];
	ld.param.v2.u32 	{%r9, %r10}, [_Z15SoftmaxWarpImplI22BroadcastScaleMaskLoadIffbLm4EiE11DirectStoreIffEfLi1ELi13ELi32ELi1ELb0EL9Algorithm0EEvT_T0_ll_param_0+56];
	ld.param.u64 	%rd18, [_Z15SoftmaxWarpImplI22BroadcastScaleMaskLoadIffbLm4EiE11DirectStoreIffEfLi1ELi13ELi32ELi1ELb0EL9Algorithm0EEvT_T0_ll_param_0+40];
	ld.param.u64 	%rd17, [_Z15SoftmaxWarpImplI22BroadcastScaleMaskLoadIffbLm4EiE11DirectStoreIffEfLi1ELi13ELi32ELi1ELb0EL9Algorithm0EEvT_T0_ll_param_0+32];
	ld.param.u64 	%rd16, [_Z15SoftmaxWarpImplI22BroadcastScaleMaskLoadIffbLm4EiE11DirectStoreIffEfLi1ELi13ELi32ELi1ELb0EL9Algorithm0EEvT_T0_ll_param_0+24];
	ld.param.u64 	%rd15, [_Z15SoftmaxWarpImplI22BroadcastScaleMaskLoadIffbLm4EiE11DirectStoreIffEfLi1ELi13ELi32ELi1ELb0EL9Algorithm0EEvT_T0_ll_param_0+16];
	ld.param.u64 	%rd14, [_Z15SoftmaxWarpImplI22BroadcastScaleMaskLoadIffbLm4EiE11DirectStoreIffEfLi1ELi13ELi32ELi1ELb0EL9Algorithm0EEvT_T0_ll_param_0+8];
	ld.param.u64 	%rd13, [_Z15SoftmaxWarpImplI22BroadcastScaleMaskLoadIffbLm4EiE11DirectStoreIffEfLi1ELi13ELi32ELi1ELb0EL9Algorithm0EEvT_T0_ll_param_0];
	ld.param.u64 	%rd3, [_Z15SoftmaxWarpImplI22BroadcastScaleMaskLoadIffbLm4EiE11DirectStoreIffEfLi1ELi13ELi32ELi1ELb0EL9Algorithm0EEvT_T0_ll_param_1];
	ld.param.u64 	%rd4, [_Z15SoftmaxWarpImplI22BroadcastScaleMaskLoadIffbLm4EiE11DirectStoreIffEfLi1ELi13ELi32ELi1ELb0EL9Algorithm0EEvT_T0_ll_param_1+8];
	ld.param.u64 	%rd23, [_Z15SoftmaxWarpImplI22BroadcastScaleMaskLoadIffbLm4EiE11DirectStoreIffEfLi1ELi13ELi32ELi1ELb0EL9Algorithm0EEvT_T0_ll_param_2];
	ld.param.u64 	%rd24, [_Z15SoftmaxWarpImplI22BroadcastScaleMaskLoadIffbLm4EiE11DirectStoreIffEfLi1ELi13ELi32ELi1ELb0EL9Algorithm0EEvT_T0_ll_param_3];
	setp.lt.s64 	%p1, %rd24, 417;
	@%p1 bra 	$L__BB550_2;
	mov.u64 	%rd25, $str;
	cvta.global.u64 	%rd26, %rd25;
	mov.u64 	%rd27, $str$1;
	cvta.global.u64 	%rd28, %rd27;
	mov.u64 	%rd29, __unnamed_536;
	cvta.global.u64 	%rd30, %rd29;
	{ // callseq 535, 0
	.param .b64 param0;
	st.param.b64 	[param0], %rd26;
	.param .b64 param1;
	st.param.b64 	[param1], %rd28;
	.param .b32 param2;
	st.param.b32 	[param2], 254;
	.param .b64 param3;
	st.param.b64 	[param3], %rd30;
	.param .b64 param4;
	st.param.b64 	[param4], 1;
	call.uni 
	__assertfail, 
	(
	param0, 
	param1, 
	param2, 
	param3, 
	param4
	);
	} // callseq 535
$L__BB550_2:
	mov.u32 	%r17, %ctaid.x;
	mov.u32 	%r18, %ntid.y;
	mov.u32 	%r19, %tid.y;
	mad.lo.s32 	%r20, %r17, %r18, %r19;
	mov.u32 	%r21, %nctaid.x;
	mul.lo.s32 	%r8, %r21, %r18;
	cvt.s64.s32 	%rd112, %r20;
	setp.le.s64 	%p2, %rd23, %rd112;
	@%p2 bra 	$L__BB550_5;
	cvta.to.global.u64 	%rd6, %rd13;
	cvta.to.global.u64 	%rd7, %rd14;
	mov.u32 	%r22, %tid.x;
	cvt.u64.u32 	%rd8, %r22;
	cvta.to.global.u64 	%rd9, %rd3;
	cvt.s64.s32 	%rd10, %r8;
$L__BB550_4:
	setp.eq.s64 	%p3, %rd18, 1;
	setp.eq.s64 	%p4, %rd17, 1;
	setp.eq.s64 	%p5, %rd16, 1;
	setp.eq.s64 	%p6, %rd15, 1;
	mad.lo.s64 	%rd31, %rd22, %rd112, %rd8;
	cvt.u32.u64 	%r23, %rd31;
	div.s32 	%r24, %r23, %r9;
	mul.lo.s32 	%r25, %r24, %r9;
	sub.s32 	%r26, %r23, %r25;
	div.s32 	%r27, %r26, %r10;
	mul.lo.s32 	%r28, %r27, %r10;
	sub.s32 	%r29, %r26, %r28;
	div.s32 	%r30, %r29, %r11;
	mul.lo.s32 	%r31, %r30, %r11;
	sub.s32 	%r32, %r29, %r31;
	selp.b32 	%r33, 0, %r24, %p6;
	selp.b32 	%r34, 0, %r27, %p5;
	selp.b32 	%r35, 0, %r30, %p4;
	selp.b32 	%r36, 0, %r32, %p3;
	mul.lo.s32 	%r37, %r13, %r33;
	mad.lo.s32 	%r38, %r14, %r34, %r37;
	mad.lo.s32 	%r39, %r15, %r35, %r38;
	mad.lo.s32 	%r40, %r16, %r36, %r39;
	shl.b64 	%rd32, %rd31, 32;
	shr.s64 	%rd33, %rd32, 30;
	add.s64 	%rd34, %rd6, %rd33;
	ld.global.f32 	%f5, [%rd34];
	cvt.s64.s32 	%rd35, %r40;
	add.s64 	%rd36, %rd7, %rd35;
	ld.global.u8 	%rs1, [%rd36];
	setp.eq.s16 	%p7, %rs1, 0;
	mul.f32 	%f6, %f5, %f4;
	selp.f32 	%f7, %f3, %f6, %p7;
	max.f32 	%f8, %f7, 0fFF800000;
	add.s64 	%rd37, %rd31, 32;
	cvt.u32.u64 	%r41, %rd37;
	div.s32 	%r42, %r41, %r9;
	mul.lo.s32 	%r43, %r42, %r9;
	sub.s32 	%r44, %r41, %r43;
	div.s32 	%r45, %r44, %r10;
	mul.lo.s32 	%r46, %r45, %r10;
	sub.s32 	%r47, %r44, %r46;
	div.s32 	%r48, %r47, %r11;
	mul.lo.s32 	%r49, %r48, %r11;
	sub.s32 	%r50, %r47, %r49;
	selp.b32 	%r51, 0, %r42, %p6;
	selp.b32 	%r52, 0, %r45, %p5;
	selp.b32 	%r53, 0, %r48, %p4;
	selp.b32 	%r54, 0, %r50, %p3;
	mul.lo.s32 	%r55, %r13, %r51;
	mad.lo.s32 	%r56, %r14, %r52, %r55;
	mad.lo.s32 	%r57, %r15, %r53, %r56;
	mad.lo.s32 	%r58, %r16, %r54, %r57;
	shl.b64 	%rd38, %rd37, 32;
	shr.s64 	%rd39, %rd38, 30;
	add.s64 	%rd40, %rd6, %rd39;
	ld.global.f32 	%f9, [%rd40];
	cvt.s64.s32 	%rd41, %r58;
	add.s64 	%rd42, %rd7, %rd41;
	ld.global.u8 	%rs2, [%rd42];
	setp.eq.s16 	%p8, %rs2, 0;
	mul.f32 	%f10, %f9, %f4;
	selp.f32 	%f11, %f3, %f10, %p8;
	max.f32 	%f12, %f8, %f11;
	add.s64 	%rd43, %rd31, 64;
	cvt.u32.u64 	%r59, %rd43;
	div.s32 	%r60, %r59, %r9;
	mul.lo.s32 	%r61, %r60, %r9;
	sub.s32 	%r62, %r59, %r61;
	div.s32 	%r63, %r62, %r10;
	mul.lo.s32 	%r64, %r63, %r10;
	sub.s32 	%r65, %r62, %r64;
	div.s32 	%r66, %r65, %r11;
	mul.lo.s32 	%r67, %r66, %r11;
	sub.s32 	%r68, %r65, %r67;
	selp.b32 	%r69, 0, %r60, %p6;
	selp.b32 	%r70, 0, %r63, %p5;
	selp.b32 	%r71, 0, %r66, %p4;
	selp.b32 	%r72, 0, %r68, %p3;
	mul.lo.s32 	%r73, %r13, %r69;
	mad.lo.s32 	%r74, %r14, %r70, %r73;
	mad.lo.s32 	%r75, %r15, %r71, %r74;
	mad.lo.s32 	%r76, %r16, %r72, %r75;
	shl.b64 	%rd44, %rd43, 32;
	shr.s64 	%rd45, %rd44, 30;
	add.s64 	%rd46, %rd6, %rd45;
	ld.global.f32 	%f13, [%rd46];
	cvt.s64.s32 	%rd47, %r76;
	add.s64 	%rd48, %rd7, %rd47;
	ld.global.u8 	%rs3, [%rd48];
	setp.eq.s16 	%p9, %rs3, 0;
	mul.f32 	%f14, %f13, %f4;
	selp.f32 	%f15, %f3, %f14, %p9;
	max.f32 	%f16, %f12, %f15;
	add.s64 	%rd49, %rd31, 96;
	cvt.u32.u64 	%r77, %rd49;
	div.s32 	%r78, %r77, %r9;
	mul.lo.s32 	%r79, %r78, %r9;
	sub.s32 	%r80, %r77, %r79;
	div.s32 	%r81, %r80, %r10;
	mul.lo.s32 	%r82, %r81, %r10;
	sub.s32 	%r83, %r80, %r82;
	div.s32 	%r84, %r83, %r11;
	mul.lo.s32 	%r85, %r84, %r11;
	sub.s32 	%r86, %r83, %r85;
	selp.b32 	%r87, 0, %r78, %p6;
	selp.b32 	%r88, 0, %r81, %p5;
	selp.b32 	%r89, 0, %r84, %p4;
	selp.b32 	%r90, 0, %r86, %p3;
	mul.lo.s32 	%r91, %r13, %r87;
	mad.lo.s32 	%r92, %r14, %r88, %r91;
	mad.lo.s32 	%r93, %r15, %r89, %r92;
	mad.lo.s32 	%r94, %r16, %r90, %r93;
	shl.b64 	%rd50, %rd49, 32;
	shr.s64 	%rd51, %rd50, 30;
	add.s64 	%rd52, %rd6, %rd51;
	ld.global.f32 	%f17, [%rd52];
	cvt.s64.s32 	%rd53, %r94;
	add.s64 	%rd54, %rd7, %rd53;
	ld.global.u8 	%rs4, [%rd54];
	setp.eq.s16 	%p10, %rs4, 0;
	mul.f32 	%f18, %f17, %f4;
	selp.f32 	%f19, %f3, %f18, %p10;
	max.f32 	%f20, %f16, %f19;
	add.s64 	%rd55, %rd31, 128;
	cvt.u32.u64 	%r95, %rd55;
	div.s32 	%r96, %r95, %r9;
	mul.lo.s32 	%r97, %r96, %r9;
	sub.s32 	%r98, %r95, %r97;
	div.s32 	%r99, %r98, %r10;
	mul.lo.s32 	%r100, %r99, %r10;
	sub.s32 	%r101, %r98, %r100;
	div.s32 	%r102, %r101, %r11;
	mul.lo.s32 	%r103, %r102, %r11;
	sub.s32 	%r104, %r101, %r103;
	selp.b32 	%r105, 0, %r96, %p6;
	selp.b32 	%r106, 0, %r99, %p5;
	selp.b32 	%r107, 0, %r102, %p4;
	selp.b32 	%r108, 0, %r104, %p3;
	mul.lo.s32 	%r109, %r13, %r105;
	mad.lo.s32 	%r110, %r14, %r106, %r109;
	mad.lo.s32 	%r111, %r15, %r107, %r110;
	mad.lo.s32 	%r112, %r16, %r108, %r111;
	shl.b64 	%rd56, %rd55, 32;
	shr.s64 	%rd57, %rd56, 30;
	add.s64 	%rd58, %rd6, %rd57;
	ld.global.f32 	%f21, [%rd58];
	cvt.s64.s32 	%rd59, %r112;
	add.s64 	%rd60, %rd7, %rd59;
	ld.global.u8 	%rs5, [%rd60];
	setp.eq.s16 	%p11, %rs5, 0;
	mul.f32 	%f22, %f21, %f4;
	selp.f32 	%f23, %f3, %f22, %p11;
	max.f32 	%f24, %f20, %f23;
	add.s64 	%rd61, %rd31, 160;
	cvt.u32.u64 	%r113, %rd61;
	div.s32 	%r114, %r113, %r9;
	mul.lo.s32 	%r115, %r114, %r9;
	sub.s32 	%r116, %r113, %r115;
	div.s32 	%r117, %r116, %r10;
	mul.lo.s32 	%r118, %r117, %r10;
	sub.s32 	%r119, %r116, %r118;
	div.s32 	%r120, %r119, %r11;
	mul.lo.s32 	%r121, %r120, %r11;
	sub.s32 	%r122, %r119, %r121;
	selp.b32 	%r123, 0, %r114, %p6;
	selp.b32 	%r124, 0, %r117, %p5;
	selp.b32 	%r125, 0, %r120, %p4;
	selp.b32 	%r126, 0, %r122, %p3;
	mul.lo.s32 	%r127, %r13, %r123;
	mad.lo.s32 	%r128, %r14, %r124, %r127;
	mad.lo.s32 	%r129, %r15, %r125, %r128;
	mad.lo.s32 	%r130, %r16, %r126, %r129;
	shl.b64 	%rd62, %rd61, 32;
	shr.s64 	%rd63, %rd62, 30;
	add.s64 	%rd64, %rd6, %rd63;
	ld.global.f32 	%f25, [%rd64];
	cvt.s64.s32 	%rd65, %r130;
	add.s64 	%rd66, %rd7, %rd65;
	ld.global.u8 	%rs6, [%rd66];
	setp.eq.s16 	%p12, %rs6, 0;
	mul.f32 	%f26, %f25, %f4;
	selp.f32 	%f27, %f3, %f26, %p12;
	max.f32 	%f28, %f24, %f27;
	add.s64 	%rd67, %rd31, 192;
	cvt.u32.u64 	%r131, %rd67;
	div.s32 	%r132, %r131, %r9;
	mul.lo.s32 	%r133, %r132, %r9;
	sub.s32 	%r134, %r131, %r133;
	div.s32 	%r135, %r134, %r10;
	mul.lo.s32 	%r136, %r135, %r10;
	sub.s32 	%r137, %r134, %r136;
	div.s32 	%r138, %r137, %r11;
	mul.lo.s32 	%r139, %r138, %r11;
	sub.s32 	%r140, %r137, %r139;
	selp.b32 	%r141, 0, %r132, %p6;
	selp.b32 	%r142, 0, %r135, %p5;
	selp.b32 	%r143, 0, %r138, %p4;
	selp.b32 	%r144, 0, %r140, %p3;
	mul.lo.s32 	%r145, %r13, %r141;
	mad.lo.s32 	%r146, %r14, %r142, %r145;
	mad.lo.s32 	%r147, %r15, %r143, %r146;
	mad.lo.s32 	%r148, %r16, %r144, %r147;
	shl.b64 	%rd68, %rd67, 32;
	shr.s64 	%rd69, %rd68, 30;
	add.s64 	%rd70, %rd6, %rd69;
	ld.global.f32 	%f29, [%rd70];
	cvt.s64.s32 	%rd71, %r148;
	add.s64 	%rd72, %rd7, %rd71;
	ld.global.u8 	%rs7, [%rd72];
	setp.eq.s16 	%p13, %rs7, 0;
	mul.f32 	%f30, %f29, %f4;
	selp.f32 	%f31, %f3, %f30, %p13;
	max.f32 	%f32, %f28, %f31;
	add.s64 	%rd73, %rd31, 224;
	cvt.u32.u64 	%r149, %rd73;
	div.s32 	%r150, %r149, %r9;
	mul.lo.s32 	%r151, %r150, %r9;
	sub.s32 	%r152, %r149, %r151;
	div.s32 	%r153, %r152, %r10;
	mul.lo.s32 	%r154, %r153, %r10;
	sub.s32 	%r155, %r152, %r154;
	div.s32 	%r156, %r155, %r11;
	mul.lo.s32 	%r157, %r156, %r11;
	sub.s32 	%r158, %r155, %r157;
	selp.b32 	%r159, 0, %r150, %p6;
	selp.b32 	%r160, 0, %r153, %p5;
	selp.b32 	%r161, 0, %r156, %p4;
	selp.b32 	%r162, 0, %r158, %p3;
	mul.lo.s32 	%r163, %r13, %r159;
	mad.lo.s32 	%r164, %r14, %r160, %r163;
	mad.lo.s32 	%r165, %r15, %r161, %r164;
	mad.lo.s32 	%r166, %r16, %r162, %r165;
	shl.b64 	%rd74, %rd73, 32;
	shr.s64 	%rd75, %rd74, 30;
	add.s64 	%rd76, %rd6, %rd75;
	ld.global.f32 	%f33, [%rd76];
	cvt.s64.s32 	%rd77, %r166;
	add.s64 	%rd78, %rd7, %rd77;
	ld.global.u8 	%rs8, [%rd78];
	setp.eq.s16 	%p14, %rs8, 0;
	mul.f32 	%f34, %f33, %f4;
	selp.f32 	%f35, %f3, %f34, %p14;
	max.f32 	%f36, %f32, %f35;
	add.s64 	%rd79, %rd31, 256;
	cvt.u32.u64 	%r167, %rd79;
	div.s32 	%r168, %r167, %r9;
	mul.lo.s32 	%r169, %r168, %r9;
	sub.s32 	%r170, %r167, %r169;
	div.s32 	%r171, %r170, %r10;
	mul.lo.s32 	%r172, %r171, %r10;
	sub.s32 	%r173, %r170, %r172;
	div.s32 	%r174, %r173, %r11;
	mul.lo.s32 	%r175, %r174, %r11;
	sub.s32 	%r176, %r173, %r175;
	selp.b32 	%r177, 0, %r168, %p6;
	selp.b32 	%r178, 0, %r171, %p5;
	selp.b32 	%r179, 0, %r174, %p4;
	selp.b32 	%r180, 0, %r176, %p3;
	mul.lo.s32 	%r181, %r13, %r177;
	mad.lo.s32 	%r182, %r14, %r178, %r181;
	mad.lo.s32 	%r183, %r15, %r179, %r182;
	mad.lo.s32 	%r184, %r16, %r180, %r183;
	shl.b64 	%rd80, %rd79, 32;
	shr.s64 	%rd81, %rd80, 30;
	add.s64 	%rd82, %rd6, %rd81;
	ld.global.f32 	%f37, [%rd82];
	cvt.s64.s32 	%rd83, %r184;
	add.s64 	%rd84, %rd7, %rd83;
	ld.global.u8 	%rs9, [%rd84];
	setp.eq.s16 	%p15, %rs9, 0;
	mul.f32 	%f38, %f37, %f4;
	selp.f32 	%f39, %f3, %f38, %p15;
	max.f32 	%f40, %f36, %f39;
	add.s64 	%rd85, %rd31, 288;
	cvt.u32.u64 	%r185, %rd85;
	div.s32 	%r186, %r185, %r9;
	mul.lo.s32 	%r187, %r186, %r9;
	sub.s32 	%r188, %r185, %r187;
	div.s32 	%r189, %r188, %r10;
	mul.lo.s32 	%r190, %r189, %r10;
	sub.s32 	%r191, %r188, %r190;
	div.s32 	%r192, %r191, %r11;
	mul.lo.s32 	%r193, %r192, %r11;
	sub.s32 	%r194, %r191, %r193;
	selp.b32 	%r195, 0, %r186, %p6;
	selp.b32 	%r196, 0, %r189, %p5;
	selp.b32 	%r197, 0, %r192, %p4;
	selp.b32 	%r198, 0, %r194, %p3;
	mul.lo.s32 	%r199, %r13, %r195;
	mad.lo.s32 	%r200, %r14, %r196, %r199;
	mad.lo.s32 	%r201, %r15, %r197, %r200;
	mad.lo.s32 	%r202, %r16, %r198, %r201;
	shl.b64 	%rd86, %rd85, 32;
	shr.s64 	%rd87, %rd86, 30;
	add.s64 	%rd88, %rd6, %rd87;
	ld.global.f32 	%f41, [%rd88];
	cvt.s64.s32 	%rd89, %r202;
	add.s64 	%rd90, %rd7, %rd89;
	ld.global.u8 	%rs10, [%rd90];
	setp.eq.s16 	%p16, %rs10, 0;
	mul.f32 	%f42, %f41, %f4;
	selp.f32 	%f43, %f3, %f42, %p16;
	max.f32 	%f44, %f40, %f43;
	add.s64 	%rd91, %rd31, 320;
	cvt.u32.u64 	%r203, %rd91;
	div.s32 	%r204, %r203, %r9;
	mul.lo.s32 	%r205, %r204, %r9;
	sub.s32 	%r206, %r203, %r205;
	div.s32 	%r207, %r206, %r10;
	mul.lo.s32 	%r208, %r207, %r10;
	sub.s32 	%r209, %r206, %r208;
	div.s32 	%r210, %r209, %r11;
	mul.lo.s32 	%r211, %r210, %r11;
	sub.s32 	%r212, %r209, %r211;
	selp.b32 	%r213, 0, %r204, %p6;
	selp.b32 	%r214, 0, %r207, %p5;
	selp.b32 	%r215, 0, %r210, %p4;
	selp.b32 	%r216, 0, %r212, %p3;
	mul.lo.s32 	%r217, %r13, %r213;
	mad.lo.s32 	%r218, %r14, %r214, %r217;
	mad.lo.s32 	%r219, %r15, %r215, %r218;
	mad.lo.s32 	%r220, %r16, %r216, %r219;
	shl.b64 	%rd92, %rd91, 32;
	shr.s64 	%rd93, %rd92, 30;
	add.s64 	%rd94, %rd6, %rd93;
	ld.global.f32 	%f45, [%rd94];
	cvt.s64.s32 	%rd95, %r220;
	add.s64 	%rd96, %rd7, %rd95;
	ld.global.u8 	%rs11, [%rd96];
	setp.eq.s16 	%p17, %rs11, 0;
	mul.f32 	%f46, %f45, %f4;
	selp.f32 	%f47, %f3, %f46, %p17;
	max.f32 	%f48, %f44, %f47;
	add.s64 	%rd97, %rd31, 352;
	cvt.u32.u64 	%r221, %rd97;
	div.s32 	%r222, %r221, %r9;
	mul.lo.s32 	%r223, %r222, %r9;
	sub.s32 	%r224, %r221, %r223;
	div.s32 	%r225, %r224, %r10;
	mul.lo.s32 	%r226, %r225, %r10;
	sub.s32 	%r227, %r224, %r226;
	div.s32 	%r228, %r227, %r11;
	mul.lo.s32 	%r229, %r228, %r11;
	sub.s32 	%r230, %r227, %r229;
	selp.b32 	%r231, 0, %r222, %p6;
	selp.b32 	%r232, 0, %r225, %p5;
	selp.b32 	%r233, 0, %r228, %p4;
	selp.b32 	%r234, 0, %r230, %p3;
	mul.lo.s32 	%r235, %r13, %r231;
	mad.lo.s32 	%r236, %r14, %r232, %r235;
	mad.lo.s32 	%r237, %r15, %r233, %r236;
	mad.lo.s32 	%r238, %r16, %r234, %r237;
	shl.b64 	%rd98, %rd97, 32;
	shr.s64 	%rd99, %rd98, 30;
	add.s64 	%rd100, %rd6, %rd99;
	ld.global.f32 	%f49, [%rd100];
	cvt.s64.s32 	%rd101, %r238;
	add.s64 	%rd102, %rd7, %rd101;
	ld.global.u8 	%rs12, [%rd102];
	setp.eq.s16 	%p18, %rs12, 0;
	mul.f32 	%f50, %f49, %f4;
	selp.f32 	%f51, %f3, %f50, %p18;
	max.f32 	%f52, %f48, %f51;
	add.s64 	%rd103, %rd31, 384;
	cvt.u32.u64 	%r239, %rd103;
	div.s32 	%r240, %r239, %r9;
	mul.lo.s32 	%r241, %r240, %r9;
	sub.s32 	%r242, %r239, %r241;
	div.s32 	%r243, %r242, %r10;
	mul.lo.s32 	%r244, %r243, %r10;
	sub.s32 	%r245, %r242, %r244;
	div.s32 	%r246, %r245, %r11;
	mul.lo.s32 	%r247, %r246, %r11;
	sub.s32 	%r248, %r245, %r247;
	selp.b32 	%r249, 0, %r240, %p6;
	selp.b32 	%r250, 0, %r243, %p5;
	selp.b32 	%r251, 0, %r246, %p4;
	selp.b32 	%r252, 0, %r248, %p3;
	mul.lo.s32 	%r253, %r13, %r249;
	mad.lo.s32 	%r254, %r14, %r250, %r253;
	mad.lo.s32 	%r255, %r15, %r251, %r254;
	mad.lo.s32 	%r256, %r16, %r252, %r255;
	shl.b64 	%rd104, %rd103, 32;
	shr.s64 	%rd105, %rd104, 30;
	add.s64 	%rd106, %rd6, %rd105;
	ld.global.f32 	%f53, [%rd106];
	cvt.s64.s32 	%rd107, %r256;
	add.s64 	%rd108, %rd7, %rd107;
	ld.global.u8 	%rs13, [%rd108];
	setp.eq.s16 	%p19, %rs13, 0;
	mul.f32 	%f54, %f53, %f4;
	selp.f32 	%f55, %f3, %f54, %p19;
	max.f32 	%f56, %f52, %f55;
	mov.b32 	%r257, %f56;
	shfl.sync.bfly.b32	%r258|%p20, %r257, 16, 31, -1;
	mov.b32 	%f57, %r258;
	max.f32 	%f58, %f56, %f57;
	mov.b32 	%r259, %f58;
	shfl.sync.bfly.b32	%r260|%p21, %r259, 8, 31, -1;
	mov.b32 	%f59, %r260;
	max.f32 	%f60, %f58, %f59;
	mov.b32 	%r261, %f60;
	shfl.sync.bfly.b32	%r262|%p22, %r261, 4, 31, -1;
	mov.b32 	%f61, %r262;
	max.f32 	%f62, %f60, %f61;
	mov.b32 	%r263, %f62;
	shfl.sync.bfly.b32	%r264|%p23, %r263, 2, 31, -1;
	mov.b32 	%f63, %r264;
	max.f32 	%f64, %f62, %f63;
	mov.b32 	%r265, %f64;
	shfl.sync.bfly.b32	%r266|%p24, %r265, 1, 31, -1;
	mov.b32 	%f65, %r266;
	max.f32 	%f66, %f64, %f65;
	sub.f32 	%f67, %f7, %f66;
	fma.rn.f32 	%f68, %f67, 0f3BBB989D, 0f3F000000;
	cvt.sat.f32.f32 	%f69, %f68;
	mov.f32 	%f70, 0f4B400001;
	mov.f32 	%f71, 0f437C0000;
	fma.rm.f32 	%f72, %f69, %f71, %f70;
	add.f32 	%f73, %f72, 0fCB40007F;
	neg.f32 	%f74, %f73;
	fma.rn.f32 	%f75, %f67, 0f3FB8AA3B, %f74;
	fma.rn.f32 	%f76, %f67, 0f32A57060, %f75;
	mov.b32 	%r267, %f72;
	shl.b32 	%r268, %r267, 23;
	mov.b32 	%f77, %r268;
	ex2.approx.ftz.f32 	%f78, %f76;
	mul.f32 	%f79, %f78, %f77;
	add.f32 	%f80, %f79, 0f00000000;
	sub.f32 	%f81, %f11, %f66;
	fma.rn.f32 	%f82, %f81, 0f3BBB989D, 0f3F000000;
	cvt.sat.f32.f32 	%f83, %f82;
	fma.rm.f32 	%f84, %f83, %f71, %f70;
	add.f32 	%f85, %f84, 0fCB40007F;
	neg.f32 	%f86, %f85;
	fma.rn.f32 	%f87, %f81, 0f3FB8AA3B, %f86;
	fma.rn.f32 	%f88, %f81, 0f32A57060, %f87;
	mov.b32 	%r269, %f84;
	shl.b32 	%r270, %r269, 23;
	mov.b32 	%f89, %r270;
	ex2.approx.ftz.f32 	%f90, %f88;
	mul.f32 	%f91, %f90, %f89;
	add.f32 	%f92, %f80, %f91;
	sub.f32 	%f93, %f15, %f66;
	fma.rn.f32 	%f94, %f93, 0f3BBB989D, 0f3F000000;
	cvt.sat.f32.f32 	%f95, %f94;
	fma.rm.f32 	%f96, %f95, %f71, %f70;
	add.f32 	%f97, %f96, 0fCB40007F;
	neg.f32 	%f98, %f97;
	fma.rn.f32 	%f99, %f93, 0f3FB8AA3B, %f98;
	fma.rn.f32 	%f100, %f93, 0f32A57060, %f99;
	mov.b32 	%r271, %f96;
	shl.b32 	%r272, %r271, 23;
	mov.b32 	%f101, %r272;
	ex2.approx.ftz.f32 	%f102, %f100;
	mul.f32 	%f103, %f102, %f101;
	add.f32 	%f104, %f92, %f103;
	sub.f32 	%f105, %f19, %f66;
	fma.rn.f32 	%f106, %f105, 0f3BBB989D, 0f3F000000;
	cvt.sat.f32.f32 	%f107, %f106;
	fma.rm.f32 	%f108, %f107, %f71, %f70;
	add.f32 	%f109, %f108, 0fCB40007F;
	neg.f32 	%f110, %f109;
	fma.rn.f32 	%f111, %f105, 0f3FB8AA3B, %f110;
	fma.rn.f32 	%f112, %f105, 0f32A57060, %f111;
	mov.b32 	%r273, %f108;
	shl.b32 	%r274, %r273, 23;
	mov.b32 	%f113, %r274;
	ex2.approx.ftz.f32 	%f114, %f112;
	mul.f32 	%f115, %f114, %f113;
	add.f32 	%f116, %f104, %f115;
	sub.f32 	%f117, %f23, %f66;
	fma.rn.f32 	%f118, %f117, 0f3BBB989D, 0f3F000000;
	cvt.sat.f32.f32 	%f119, %f118;
	fma.rm.f32 	%f120, %f119, %f71, %f70;
	add.f32 	%f121, %f120, 0fCB40007F;
	neg.f32 	%f122, %f121;
	fma.rn.f32 	%f123, %f117, 0f3FB8AA3B, %f122;
	fma.rn.f32 	%f124, %f117, 0f32A57060, %f123;
	mov.b32 	%r275, %f120;
	shl.b32 	%r276, %r275, 23;
	mov.b32 	%f125, %r276;
	ex2.approx.ftz.f32 	%f126, %f124;
	mul.f32 	%f127, %f126, %f125;
	add.f32 	%f128, %f116, %f127;
	sub.f32 	%f129, %f27, %f66;
	fma.rn.f32 	%f130, %f129, 0f3BBB989D, 0f3F000000;
	cvt.sat.f32.f32 	%f131, %f130;
	fma.rm.f32 	%f132, %f131, %f71, %f70;
	add.f32 	%f133, %f132, 0fCB40007F;
	neg.f32 	%f134, %f133;
	fma.rn.f32 	%f135, %f129, 0f3FB8AA3B, %f134;
	fma.rn.f32 	%f136, %f129, 0f32A57060, %f135;
	mov.b32 	%r277, %f132;
	shl.b32 	%r278, %r277, 23;
	mov.b32 	%f137, %r278;
	ex2.approx.ftz.f32 	%f138, %f136;
	mul.f32 	%f139, %f138, %f137;
	add.f32 	%f140, %f128, %f139;
	sub.f32 	%f141, %f31, %f66;
	fma.rn.f32 	%f142, %f141, 0f3BBB989D, 0f3F000000;
	cvt.sat.f32.f32 	%f143, %f142;
	fma.rm.f32 	%f144, %f143, %f71, %f70;
	add.f32 	%f145, %f144, 0fCB40007F;
	neg.f32 	%f146, %f145;
	fma.rn.f32 	%f147, %f141, 0f3FB8AA3B, %f146;
	fma.rn.f32 	%f148, %f141, 0f32A57060, %f147;
	mov.b32 	%r279, %f144;
	shl.b32 	%r280, %r279, 23;
	mov.b32 	%f149, %r280;
	ex2.approx.ftz.f32 	%f150, %f148;
	mul.f32 	%f151, %f150, %f149;
	add.f32 	%f152, %f140, %f151;
	sub.f32 	%f153, %f35, %f66;
	fma.rn.f32 	%f154, %f153, 0f3BBB989D, 0f3F000000;
	cvt.sat.f32.f32 	%f155, %f154;
	fma.rm.f32 	%f156, %f155, %f71, %f70;
	add.f32 	%f157, %f156, 0fCB40007F;
	neg.f32 	%f158, %f157;
	fma.rn.f32 	%f159, %f153, 0f3FB8AA3B, %f158;
	fma.rn.f32 	%f160, %f153, 0f32A57060, %f159;
	mov.b32 	%r281, %f156;
	shl.b32 	%r282, %r281, 23;
	mov.b32 	%f161, %r282;
	ex2.approx.ftz.f32 	%f162, %f160;
	mul.f32 	%f163, %f162, %f161;
	add.f32 	%f164, %f152, %f163;
	sub.f32 	%f165, %f39, %f66;
	fma.rn.f32 	%f166, %f165, 0f3BBB989D, 0f3F000000;
	cvt.sat.f32.f32 	%f167, %f166;
	fma.rm.f32 	%f168, %f167, %f71, %f70;
	add.f32 	%f169, %f168, 0fCB40007F;
	neg.f32 	%f170, %f169;
	fma.rn.f32 	%f171, %f165, 0f3FB8AA3B, %f170;
	fma.rn.f32 	%f172, %f165, 0f32A57060, %f171;
	mov.b32 	%r283, %f168;
	shl.b32 	%r284, %r283, 23;
	mov.b32 	%f173, %r284;
	ex2.approx.ftz.f32 	%f174, %f172;
	mul.f32 	%f175, %f174, %f173;
	add.f32 	%f176, %f164, %f175;
	sub.f32 	%f177, %f43, %f66;
	fma.rn.f32 	%f178, %f177, 0f3BBB989D, 0f3F000000;
	cvt.sat.f32.f32 	%f179, %f178;
	fma.rm.f32 	%f180, %f179, %f71, %f70;
	add.f32 	%f181, %f180, 0fCB40007F;
	neg.f32 	%f182, %f181;
	fma.rn.f32 	%f183, %f177, 0f3FB8AA3B, %f182;
	fma.rn.f32 	%f184, %f177, 0f32A57060, %f183;
	mov.b32 	%r285, %f180;
	shl.b32 	%r286, %r285, 23;
	mov.b32 	%f185, %r286;
	ex2.approx.ftz.f32 	%f186, %f184;
	mul.f32 	%f187, %f186, %f185;
	add.f32 	%f188, %f176, %f187;
	sub.f32 	%f189, %f47, %f66;
	fma.rn.f32 	%f190, %f189, 0f3BBB989D, 0f3F000000;
	cvt.sat.f32.f32 	%f191, %f190;
	fma.rm.f32 	%f192, %f191, %f71, %f70;
	add.f32 	%f193, %f192, 0fCB40007F;
	neg.f32 	%f194, %f193;
	fma.rn.f32 	%f195, %f189, 0f3FB8AA3B, %f194;
	fma.rn.f32 	%f196, %f189, 0f32A57060, %f195;
	mov.b32 	%r287, %f192;
	shl.b32 	%r288, %r287, 23;
	mov.b32 	%f197, %r288;
	ex2.approx.ftz.f32 	%f198, %f196;
	mul.f32 	%f199, %f198, %f197;
	add.f32 	%f200, %f188, %f199;
	sub.f32 	%f201, %f51, %f66;
	fma.rn.f32 	%f202, %f201, 0f3BBB989D, 0f3F000000;
	cvt.sat.f32.f32 	%f203, %f202;
	fma.rm.f32 	%f204, %f203, %f71, %f70;
	add.f32 	%f205, %f204, 0fCB40007F;
	neg.f32 	%f206, %f205;
	fma.rn.f32 	%f207, %f201, 0f3FB8AA3B, %f206;
	fma.rn.f32 	%f208, %f201, 0f32A57060, %f207;
	mov.b32 	%r289, %f204;
	shl.b32 	%r290, %r289, 23;
	mov.b32 	%f209, %r290;
	ex2.approx.ftz.f32 	%f210, %f208;
	mul.f32 	%f211, %f210, %f209;
	add.f32 	%f212, %f200, %f211;
	sub.f32 	%f213, %f55, %f66;
	fma.rn.f32 	%f214, %f213, 0f3BBB989D, 0f3F000000;
	cvt.sat.f32.f32 	%f215, %f214;
	fma.rm.f32 	%f216, %f215, %f71, %f70;
	add.f32 	%f217, %f216, 0fCB40007F;
	neg.f32 	%f218, %f217;
	fma.rn.f32 	%f219, %f213, 0f3FB8AA3B, %f218;
	fma.rn.f32 	%f220, %f213, 0f32A57060, %f219;
	mov.b32 	%r291, %f216;
	shl.b32 	%r292, %r291, 23;
	mov.b32 	%f221, %r292;
	ex2.approx.ftz.f32 	%f222, %f220;
	mul.f32 	%f223, %f222, %f221;
	add.f32 	%f224, %f212, %f223;
	mov.b32 	%r293, %f224;
	shfl.sync.bfly.b32	%r294|%p25, %r293, 16, 31, -1;
	mov.b32 	%f225, %r294;
	add.f32 	%f226, %f224, %f225;
	mov.b32 	%r295, %f226;
	shfl.sync.bfly.b32	%r296|%p26, %r295, 8, 31, -1;
	mov.b32 	%f227, %r296;
	add.f32 	%f228, %f226, %f227;
	mov.b32 	%r297, %f228;
	shfl.sync.bfly.b32	%r298|%p27, %r297, 4, 31, -1;
	mov.b32 	%f229, %r298;
	add.f32 	%f230, %f228, %f229;
	mov.b32 	%r299, %f230;
	shfl.sync.bfly.b32	%r300|%p28, %r299, 2, 31, -1;
	mov.b32 	%f231, %r300;
	add.f32 	%f232, %f230, %f231;
	mov.b32 	%r301, %f232;
	shfl.sync.bfly.b32	%r302|%p29, %r301, 1, 31, -1;
	mov.b32 	%f233, %r302;
	add.f32 	%f234, %f232, %f233;
	div.rn.f32 	%f235, %f79, %f234;
	div.rn.f32 	%f236, %f91, %f234;
	div.rn.f32 	%f237, %f103, %f234;
	div.rn.f32 	%f238, %f115, %f234;
	div.rn.f32 	%f239, %f127, %f234;
	div.rn.f32 	%f240, %f139, %f234;
	div.rn.f32 	%f241, %f151, %f234;
	div.rn.f32 	%f242, %f163, %f234;
	div.rn.f32 	%f243, %f175, %f234;
	div.rn.f32 	%f244, %f187, %f234;
	div.rn.f32 	%f245, %f199, %f234;
	div.rn.f32 	%f246, %f211, %f234;
	div.rn.f32 	%f247, %f223, %f234;
	mad.lo.s64 	%rd109, %rd112, %rd4, %rd8;
	shl.b64 	%rd110, %rd109, 2;
	add.s64 	%rd111, %rd9, %rd110;
	st.global.f32 	[%rd111], %f235;
	st.global.f32 	[%rd111+128], %f236;
	st.global.f32 	[%rd111+256], %f237;
	st.global.f32 	[%rd111+384], %f238;
	st.global.f32 	[%rd111+512], %f239;
	st.global.f32 	[%rd111+640], %f240;
	st.global.f32 	[%rd111+768], %f241;
	st.global.f32 	[%rd111+896], %f242;
	st.global.f32 	[%rd111+1024], %f243;
	st.global.f32 	[%rd111+1152], %f244;
	st.global.f32 	[%rd111+1280], %f245;
	st.global.f32 	[%rd111+1408], %f246;
	st.global.f32 	[%rd111+1536], %f247;
	add.s64 	%rd112, %rd112, %rd10;
	setp.lt.s64 	%p30, %rd112, %rd23;
	@%p30 bra 	$L__BB550_4;
$L__BB550_5:
	ret;

}
	// .globl	_Z15SoftmaxWarpImplI22BroadcastScaleMaskLoadIffbLm4EiE11DirectStoreIffEfLi1ELi13ELi32ELi1ELb1EL9Algorithm0EEvT_T0_ll
.visible .entry _Z15SoftmaxWarpImplI22BroadcastScaleMaskLoadIffbLm4EiE11DirectStoreIffEfLi1ELi13ELi32ELi1ELb1EL9Algorithm0EEvT_T0_ll(
	.param .align 8 .b8 _Z15SoftmaxWarpImplI22BroadcastScaleMaskLoadIffbLm4EiE11DirectStoreIffEfLi1ELi13ELi32ELi1ELb1EL9Algorithm0EEvT_T0_ll_param_0[120],
	.param .align 8 .b8 _Z15SoftmaxWarpImplI22BroadcastScaleMaskLoadIffbLm4EiE11DirectStoreIffEfLi1ELi13ELi32ELi1ELb1EL9Algorithm0EEvT_T0_ll_param_1[16],
	.param .u64 _Z15SoftmaxWarpImplI22BroadcastScaleMaskLoadIffbLm4EiE11DirectStoreIffEfLi1ELi13ELi32ELi1ELb1EL9Algorithm0EEvT_T0_ll_param_2,
	.param .u64 _Z15SoftmaxWarpImplI22BroadcastScaleMaskLoadIffbLm4EiE11DirectStoreIffEfLi1ELi13ELi32ELi1ELb1EL9Algorithm0EEvT_T0_ll_param_3
)
{
	.reg .pred 	%p<105>;
	.reg .b16 	%rs<14>;
	.reg .b32 	%r<315>;
	.reg .b32 	%f<313>;
	.reg .b64 	%rd<129>;

	ld.param.u64 	%rd39, [_Z15SoftmaxWarpImplI22BroadcastScaleMaskLoadIffbLm4EiE11DirectStoreIffEfLi1ELi13ELi32ELi1ELb1EL9Algorithm0EEvT_T0_ll_param_1+8];
	ld.param.u64 	%rd38, [_Z15SoftmaxWarpImplI22BroadcastScaleMaskLoadIffbLm4EiE11DirectStoreIffEfLi1ELi13ELi32ELi1ELb1EL9Algorithm0EEvT_T0_ll_param_1];
	ld.param.v2.f32 	{%f68, %f69}, [_Z15SoftmaxWarpImplI22BroadcastScaleMaskLoadIffbLm4EiE11DirectStoreIffEfLi1ELi13ELi32ELi1ELb1EL9Algorithm0EEvT_T0_ll_param_0+112];
	ld.param.u64 	%rd37, [_Z15SoftmaxWarpImplI22BroadcastScaleMaskLoadIffbLm4EiE11DirectStoreIffEfLi1ELi13ELi32ELi1ELb1EL9Algorithm0EEvT_T0_ll_param_0+104];
	ld.param.v2.u32 	{%r15, %r16}, [_Z15SoftmaxWarpImplI22BroadcastScaleMaskLoadIffbLm4EiE11DirectStoreIffEfLi1ELi13ELi32ELi1ELb1EL9Algorithm0EEvT_T0_ll_param_0+88];
	ld.param.v2.u32 	{%r13, %r14}, [_Z15SoftmaxWarpImplI22BroadcastScaleMaskLoadIffbLm4EiE11DirectStoreIffEfLi1ELi13ELi32ELi1ELb1EL9Algorithm0EEvT_T0_ll_param_0+80];
	ld.param.v2.u32 	{%r11, %r12}, [_Z15SoftmaxWarpImplI22BroadcastScaleMaskLoadIffbLm4EiE11DirectStoreIffEfLi1ELi13ELi32ELi1ELb1EL9Algorithm0EEvT_T0_ll_param_0+64];
	ld.param.v2.u32 	{%r9, %r10}, [_Z15SoftmaxWarpImplI22BroadcastScaleMaskLoadIffbLm4EiE11DirectStoreIffEfLi1ELi13ELi32ELi1ELb1EL9Algorithm0EEvT_T0_ll_param_0+56];
	ld.param.u64 	%rd33, [_Z15SoftmaxWarpImplI22BroadcastScaleMaskLoadIffbLm4EiE11DirectStoreIffEfLi1ELi13ELi32ELi1ELb1EL9Algorithm0EEvT_T0_ll_param_0+40];
	ld.param.u64 	%rd32, [_Z15SoftmaxWarpImplI22BroadcastScaleMaskLoadIffbLm4EiE11DirectStoreIffEfLi1ELi13ELi32ELi1ELb1EL9Algorithm0EEvT_T0_ll_param_0+32];
	ld.param.u64 	%rd31, [_Z15SoftmaxWarpImplI22BroadcastScaleMaskLoadIffbLm4EiE11DirectStoreIffEfLi1ELi13ELi32ELi1ELb1EL9Algorithm0EEvT_T0_ll_param_0+24];
	ld.param.u64 	%rd30, [_Z15SoftmaxWarpImplI22BroadcastScaleMaskLoadIffbLm4EiE11DirectStoreIffEfLi1ELi13ELi32ELi1ELb1EL9Algorithm0EEvT_T0_ll_param_0+16];
	ld.param.u64 	%rd29, [_Z15SoftmaxWarpImplI22BroadcastScaleMaskLoadIffbLm4EiE11DirectStoreIffEfLi1ELi13ELi32ELi1ELb1EL9Algorithm0EEvT_T0_ll_param_0+8];
	ld.param.u64 	%rd28, [_Z15SoftmaxWarpImplI22BroadcastScaleMaskLoadIffbLm4EiE11DirectStoreIffEfLi1ELi13ELi32ELi1ELb1EL9Algorithm0EEvT_T0_ll_param_0];
	ld.param.u64 	%rd40, [_Z15SoftmaxWarpImplI22BroadcastScaleMaskLoadIffbLm4EiE11DirectStoreIffEfLi1ELi13ELi32ELi1ELb1EL9Algorithm0EEvT_T0_ll_param_2];
	ld.param.u64 	%rd41, [_Z15SoftmaxWarpImplI22BroadcastScaleMaskLoadIffbLm4EiE11DirectStoreIffEfLi1ELi13ELi32ELi1ELb1EL9Algorithm0EEvT_T0_ll_param_3];
	cvta.to.global.u64 	%rd1, %rd28;
	cvta.to.global.u64 	%rd2, %rd29;
	setp.lt.s64 	%p1, %rd41, 417;
	@%p1 bra 	$L__BB551_2;
	mov.u64 	%rd42, $str;
	cvta.global.u64 	%rd43, %rd42;
	mov.u64 	%rd44, $str$1;
	cvta.global.u64 	%rd45, %rd44;
	mov.u64 	%rd46, __unnamed_537;
	cvta.global.u64 	%rd47, %rd46;
	{ // callseq 536, 0
	.param .b64 param0;
	st.param.b64 	[param0], %rd43;
	.param .b64 param1;
	st.param.b64 	[param1], %rd45;
	.param .b32 param2;
	st.param.b32 	[param2], 254;
	.param .b64 param3;
	st.param.b64 	[param3], %rd47;
	.param .b64 param4;
	st.param.b64 	[param4], 1;
	call.uni 
	__assertfail, 
	(
	param0, 
	param1, 
	param2, 
	param3, 
	param4
	);
	} // callseq 536
$L__BB551_2:
	mov.u32 	%r17, %ctaid.x;
	mov.u32 	%r18, %ntid.y;
	mov.u32 	%r19, %tid.y;
	mad.lo.s32 	%r20, %r17, %r18, %r19;
	mov.u32 	%r21, %nctaid.x;
	mul.lo.s32 	%r8, %r21, %r18;
	cvt.s64.s32 	%rd128, %r20;
	setp.le.s64 	%p2, %rd40, %rd128;
	@%p2 bra 	$L__BB551_57;
	mov.u32 	%r22, %tid.x;
	cvt.u64.u32 	%rd9, %r22;
	add.s32 	%r23, %r22, 32;
	cvt.u64.u32 	%rd10, %r23;
	add.s32 	%r24, %r22, 64;
	cvt.u64.u32 	%rd11, %r24;
	add.s32 	%r25, %r22, 96;
	cvt.u64.u32 	%rd12, %r25;
	add.s32 	%r26, %r22, 128;
	cvt.u64.u32 	%rd13, %r26;
	add.s32 	%r27, %r22, 160;
	cvt.u64.u32 	%rd14, %r27;
	add.s32 	%r28, %r22, 192;
	cvt.u64.u32 	%rd15, %r28;
	add.s32 	%r29, %r22, 224;
	cvt.u64.u32 	%rd16, %r29;
	add.s32 	%r30, %r22, 256;
	cvt.u64.u32 	%rd17, %r30;
	add.s32 	%r31, %r22, 288;
	cvt.u64.u32 	%rd18, %r31;
	add.s32 	%r32, %r22, 320;
	cvt.u64.u32 	%rd19, %r32;
	add.s32 	%r33, %r22, 352;
	cvt.u64.u32 	%rd20, %r33;
	add.s32 	%r34, %r22, 384;
	cvt.u64.u32 	%rd21, %r34;
	cvta.to.global.u64 	%rd22, %rd38;
	cvt.s64.s32 	%rd23, %r8;
$L__BB551_4:
	setp.le.s64 	%p3, %rd41, %rd9;
	mul.lo.s64 	%rd25, %rd37, %rd128;
	mov.f32 	%f287, 0fFF800000;
	mov.f32 	%f290, %f287;
	@%p3 bra 	$L__BB551_6;
	setp.eq.s64 	%p4, %rd33, 1;
	setp.eq.s64 	%p5, %rd32, 1;
	setp.eq.s64 	%p6, %rd31, 1;
	setp.eq.s64 	%p7, %rd30, 1;
	add.s64 	%rd48, %rd25, %rd9;
	cvt.u32.u64 	%r35, %rd48;
	div.s32 	%r36, %r35, %r9;
	mul.lo.s32 	%r37, %r36, %r9;
	sub.s32 	%r38, %r35, %r37;
	div.s32 	%r39, %r38, %r10;
	mul.lo.s32 	%r40, %r39, %r10;
	sub.s32 	%r41, %r38, %r40;
	div.s32 	%r42, %r41, %r11;
	mul.lo.s32 	%r43, %r42, %r11;
	sub.s32 	%r44, %r41, %r43;
	selp.b32 	%r45, 0, %r36, %p7;
	selp.b32 	%r46, 0, %r39, %p6;
	selp.b32 	%r47, 0, %r42, %p5;
	selp.b32 	%r48, 0, %r44, %p4;
	mul.lo.s32 	%r49, %r13, %r45;
	mad.lo.s32 	%r50, %r14, %r46, %r49;
	mad.lo.s32 	%r51, %r15, %r47, %r50;
	mad.lo.s32 	%r52, %r16, %r48, %r51;
	shl.b64 	%rd49, %rd48, 32;
	shr.s64 	%rd50, %rd49, 30;
	add.s64 	%rd51, %rd1, %rd50;
	ld.global.f32 	%f71, [%rd51];
	cvt.s64.s32 	%rd52, %r52;
	add.s64 	%rd53, %rd2, %rd52;
	ld.global.u8 	%rs1, [%rd53];
	setp.eq.s16 	%p8, %rs1, 0;
	mul.f32 	%f72, %f71, %f69;
	selp.f32 	%f287, %f68, %f72, %p8;
	max.f32 	%f290, %f287, 0fFF800000;
$L__BB551_6:
	setp.le.s64 	%p9, %rd41, %rd10;
	mov.f32 	%f289, 0fFF800000;
	@%p9 bra 	$L__BB551_8;
	setp.eq.s64 	%p10, %rd33, 1;
	setp.eq.s64 	%p11, %rd32, 1;
	setp.eq.s64 	%p12, %rd31, 1;
	setp.eq.s64 	%p13, %rd30, 1;
	add.s64 	%rd54, %rd25, %rd10;
	cvt.u32.u64 	%r53, %rd54;
	div.s32 	%r54, %r53, %r9;
	mul.lo.s32 	%r55, %r54, %r9;
	sub.s32 	%r56, %r53, %r55;
	div.s32 	%r57, %r56, %r10;
	mul.lo.s32 	%r58, %r57, %r10;
	sub.s32 	%r59, %r56, %r58;
	div.s32 	%r60, %r59, %r11;
	mul.lo.s32 	%r61, %r60, %r11;
	sub.s32 	%r62, %r59, %r61;
	selp.b32 	%r63, 0, %r54, %p13;
	selp.b32 	%r64, 0, %r57, %p12;
	selp.b32 	%r65, 0, %r60, %p11;
	selp.b32 	%r66, 0, %r62, %p10;
	mul.lo.s32 	%r67, %r13, %r63;
	mad.lo.s32 	%r68, %r14, %r64, %r67;
	mad.lo.s32 	%r69, %r15, %r65, %r68;
	mad.lo.s32 	%r70, %r16, %r66, %r69;
	shl.b64 	%rd55, %rd54, 32;
	shr.s64 	%rd56, %rd55, 30;
	add.s64 	%rd57, %rd1, %rd56;
	ld.global.f32 	%f74, [%rd57];
	cvt.s64.s32 	%rd58, %r70;
	add.s64 	%rd59, %rd2, %rd58;
	ld.global.u8 	%rs2, [%rd59];
	setp.eq.s16 	%p14, %rs2, 0;
	mul.f32 	%f75, %f74, %f69;
	selp.f32 	%f289, %f68, %f75, %p14;
	max.f32 	%f290, %f290, %f289;
$L__BB551_8:
	setp.le.s64 	%p15, %rd41, %rd11;
	mov.f32 	%f291, 0fFF800000;
	@%p15 bra 	$L__BB551_10;
	setp.eq.s64 	%p16, %rd33, 1;
	setp.eq.s64 	%p17, %rd32, 1;
	setp.eq.s64 	%p18, %rd31, 1;
	setp.eq.s64 	%p19, %rd30, 1;
	add.s64 	%rd60, %rd25, %rd11;
	cvt.u32.u64 	%r71, %rd60;
	div.s32 	%r72, %r71, %r9;
	mul.lo.s32 	%r73, %r72, %r9;
	sub.s32 	%r74, %r71, %r73;
	div.s32 	%r75, %r74, %r10;
	mul.lo.s32 	%r76, %r75, %r10;
	sub.s32 	%r77, %r74, %r76;
	div.s32 	%r78, %r77, %r11;
	mul.lo.s32 	%r79, %r78, %r11;
	sub.s32 	%r80, %r77, %r79;
	selp.b32 	%r81, 0, %r72, %p19;
	selp.b32 	%r82, 0, %r75, %p18;
	selp.b32 	%r83, 0, %r78, %p17;
	selp.b32 	%r84, 0, %r80, %p16;
	mul.lo.s32 	%r85, %r13, %r81;
	mad.lo.s32 	%r86, %r14, %r82, %r85;
	mad.lo.s32 	%r87, %r15, %r83, %r86;
	mad.lo.s32 	%r88, %r16, %r84, %r87;
	shl.b64 	%rd61, %rd60, 32;
	shr.s64 	%rd62, %rd61, 30;
	add.s64 	%rd63, %rd1, %rd62;
	ld.global.f32 	%f77, [%rd63];
	cvt.s64.s32 	%rd64, %r88;
	add.s64 	%rd65, %rd2, %rd64;
	ld.global.u8 	%rs3, [%rd65];
	setp.eq.s16 	%p20, %rs3, 0;
	mul.f32 	%f78, %f77, %f69;
	selp.f32 	%f291, %f68, %f78, %p20;
	max.f32 	%f290, %f290, %f291;
$L__BB551_10:
	setp.le.s64 	%p21, %rd41, %rd12;
	mov.f32 	%f293, 0fFF800000;
	@%p21 bra 	$L__BB551_12;
	setp.eq.s64 	%p22, %rd33, 1;
	setp.eq.s64 	%p23, %rd32, 1;
	setp.eq.s64 	%p24, %rd31, 1;
	setp.eq.s64 	%p25, %rd30, 1;
	add.s64 	%rd66, %rd25, %rd12;
	cvt.u32.u64 	%r89, %rd66;
	div.s32 	%r90, %r89, %r9;
	mul.lo.s32 	%r91, %r90, %r9;
	sub.s32 	%r92, %r89, %r91;
	div.s32 	%r93, %r92, %r10;
	mul.lo.s32 	%r94, %r93, %r10;
	sub.s32 	%r95, %r92, %r94;
	div.s32 	%r96, %r95, %r11;
	mul.lo.s32 	%r97, %r96, %r11;
	sub.s32 	%r98, %r95, %r97;
	selp.b32 	%r99, 0, %r90, %p25;
	selp.b32 	%r100, 0, %r93, %p24;
	selp.b32 	%r101, 0, %r96, %p23;
	selp.b32 	%r102, 0, %r98, %p22;
	mul.lo.s32 	%r103, %r13, %r99;
	mad.lo.s32 	%r104, %r14, %r100, %r103;
	mad.lo.s32 	%r105, %r15, %r101, %r104;
	mad.lo.s32 	%r106, %r16, %r102, %r105;
	shl.b64 	%rd67, %rd66, 32;
	shr.s64 	%rd68, %rd67, 30;
	add.s64 	%rd69, %rd1, %rd68;
	ld.global.f32 	%f80, [%rd69];
	cvt.s64.s32 	%rd70, %r106;
	add.s64 	%rd71, %rd2, %rd70;
	ld.global.u8 	%rs4, [%rd71];
	setp.eq.s16 	%p26, %rs4, 0;
	mul.f32 	%f81, %f80, %f69;
	selp.f32 	%f293, %f68, %f81, %p26;
	max.f32 	%f290, %f290, %f293;
$L__BB551_12:
	setp.le.s64 	%p27, %rd41, %rd13;
	mov.f32 	%f295, 0fFF800000;
	@%p27 bra 	$L__BB551_14;
	setp.eq.s64 	%p28, %rd33, 1;
	setp.eq.s64 	%p29, %rd32, 1;
	setp.eq.s64 	%p30, %rd31, 1;
	setp.eq.s64 	%p31, %rd30, 1;
	add.s64 	%rd72, %rd25, %rd13;
	cvt.u32.u64 	%r107, %rd72;
	div.s32 	%r108, %r107, %r9;
	mul.lo.s32 	%r109, %r108, %r9;
	sub.s32 	%r110, %r107, %r109;
	div.s32 	%r111, %r110, %r10;
	mul.lo.s32 	%r112, %r111, %r10;
	sub.s32 	%r113, %r110, %r112;
	div.s32 	%r114, %r113, %r11;
	mul.lo.s32 	%r115, %r114, %r11;
	sub.s32 	%r116, %r113, %r115;
	selp.b32 	%r117, 0, %r108, %p31;
	selp.b32 	%r118, 0, %r111, %p30;
	selp.b32 	%r119, 0, %r114, %p29;
	selp.b32 	%r120, 0, %r116, %p28;
	mul.lo.s32 	%r121, %r13, %r117;
	mad.lo.s32 	%r122, %r14, %r118, %r121;
	mad.lo.s32 	%r123, %r15, %r119, %r122;
	mad.lo.s32 	%r124, %r16, %r120, %r123;
	shl.b64 	%rd73, %rd72, 32;
	shr.s64 	%rd74, %rd73, 30;
	add.s64 	%rd75, %rd1, %rd74;
	ld.global.f32 	%f83, [%rd75];
	cvt.s64.s32 	%rd76, %r124;
	add.s64 	%rd77, %rd2, %rd76;
	ld.global.u8 	%rs5, [%rd77];
	setp.eq.s16 	%p32, %rs5, 0;
	mul.f32 	%f84, %f83, %f69;
	selp.f32 	%f295, %f68, %f84, %p32;
	max.f32 	%f290, %f290, %f295;
$L__BB551_14:
	setp.le.s64 	%p33, %rd41, %rd14;
	mov.f32 	%f297, 0fFF800000;
	@%p33 bra 	$L__BB551_16;
	setp.eq.s64 	%p34, %rd33, 1;
	setp.eq.s64 	%p35, %rd32, 1;
	setp.eq.s64 	%p36, %rd31, 1;
	setp.eq.s64 	%p37, %rd30, 1;
	add.s64 	%rd78, %rd25, %rd14;
	cvt.u32.u64 	%r125, %rd78;
	div.s32 	%r126, %r125, %r9;
	mul.lo.s32 	%r127, %r126, %r9;
	sub.s32 	%r128, %r125, %r127;
	div.s32 	%r129, %r128, %r10;
	mul.lo.s32 	%r130, %r129, %r10;
	sub.s32 	%r131, %r128, %r130;
	div.s32 	%r132, %r131, %r11;
	mul.lo.s32 	%r133, %r132, %r11;
	sub.s32 	%r134, %r131, %r133;
	selp.b32 	%r135, 0, %r126, %p37;
	selp.b32 	%r136, 0, %r129, %p36;
	selp.b32 	%r137, 0, %r132, %p35;
	selp.b32 	%r138, 0, %r134, %p34;
	mul.lo.s32 	%r139, %r13, %r135;
	mad.lo.s32 	%r140, %r14, %r136, %r139;
	mad.lo.s32 	%r141, %r15, %r137, %r140;
	mad.lo.s32 	%r142, %r16, %r138, %r141;
	shl.b64 	%rd79, %rd78, 32;
	shr.s64 	%rd80, %rd79, 30;
	add.s64 	%rd81, %rd1, %rd80;
	ld.global.f32 	%f86, [%rd81];
	cvt.s64.s32 	%rd82, %r142;
	add.s64 	%rd83, %rd2, %rd82;
	ld.global.u8 	%rs6, [%rd83];
	setp.eq.s16 	%p38, %rs6, 0;
	mul.f32 	%f87, %f86, %f69;
	selp.f32 	%f297, %f68, %f87, %p38;
	max.f32 	%f290, %f290, %f297;
$L__BB551_16:
	setp.le.s64 	%p39, %rd41, %rd15;
	mov.f32 	%f299, 0fFF800000;
	@%p39 bra 	$L__BB551_18;
	setp.eq.s64 	%p40, %rd33, 1;
	setp.eq.s64 	%p41, %rd32, 1;
	setp.eq.s64 	%p42, %rd31, 1;
	setp.eq.s64 	%p43, %rd30, 1;
	add.s64 	%rd84, %rd25, %rd15;
	cvt.u32.u64 	%r143, %rd84;
	div.s32 	%r144, %r143, %r9;
	mul.lo.s32 	%r145, %r144, %r9;
	sub.s32 	%r146, %r143, %r145;
	div.s32 	%r147, %r146, %r10;
	mul.lo.s32 	%r148, %r147, %r10;
	sub.s32 	%r149, %r146, %r148;
	div.s32 	%r150, %r149, %r11;
	mul.lo.s32 	%r151, %r150, %r11;
	sub.s32 	%r152, %r149, %r151;
	selp.b32 	%r153, 0, %r144, %p43;
	selp.b32 	%r154, 0, %r147, %p42;
	selp.b32 	%r155, 0, %r150, %p41;
	selp.b32 	%r156, 0, %r152, %p40;
	mul.lo.s32 	%r157, %r13, %r153;
	mad.lo.s32 	%r158, %r14, %r154, %r157;
	mad.lo.s32 	%r159, %r15, %r155, %r158;
	mad.lo.s32 	%r160, %r16, %r156, %r159;
	shl.b64 	%rd85, %rd84, 32;
	shr.s64 	%rd86, %rd85, 30;
	add.s64 	%rd87, %rd1, %rd86;
	ld.global.f32 	%f89, [%rd87];
	cvt.s64.s32 	%rd88, %r160;
	add.s64 	%rd89, %rd2, %rd88;
	ld.global.u8 	%rs7, [%rd89];
	setp.eq.s16 	%p44, %rs7, 0;
	mul.f32 	%f90, %f89, %f69;
	selp.f32 	%f299, %f68, %f90, %p44;
	max.f32 	%f290, %f290, %f299;
$L__BB551_18:
	setp.le.s64 	%p45, %rd41, %rd16;
	mov.f32 	%f301, 0fFF800000;
	@%p45 bra 	$L__BB551_20;
	setp.eq.s64 	%p46, %rd33, 1;
	setp.eq.s64 	%p47, %rd32, 1;
	setp.eq.s64 	%p48, %rd31, 1;
	setp.eq.s64 	%p49, %rd30, 1;
	add.s64 	%rd90, %rd25, %rd16;
	cvt.u32.u64 	%r161, %rd90;
	div.s32 	%r162, %r161, %r9;
	mul.lo.s32 	%r163, %r162, %r9;
	sub.s32 	%r164, %r161, %r163;
	div.s32 	%r165, %r164, %r10;
	mul.lo.s32 	%r166, %r165, %r10;
	sub.s32 	%r167, %r164, %r166;
	div.s32 	%r168, %r167, %r11;
	mul.lo.s32 	%r169, %r168, %r11;
	sub.s32 	%r170, %r167, %r169;
	selp.b32 	%r171, 0, %r162, %p49;
	selp.b32 	%r172, 0, %r165, %p48;
	selp.b32 	%r173, 0, %r168, %p47;
	selp.b32 	%r174, 0, %r170, %p46;
	mul.lo.s32 	%r175, %r13, %r171;
	mad.lo.s32 	%r176, %r14, %r172, %r175;
	mad.lo.s32 	%r177, %r15, %r173, %r176;
	mad.lo.s32 	%r178, %r16, %r174, %r177;
	shl.b64 	%rd91, %rd90, 32;
	shr.s64 	%rd92, %rd91, 30;
	add.s64 	%rd93, %rd1, %rd92;
	ld.global.f32 	%f92, [%rd93];
	cvt.s64.s32 	%rd94, %r178;
	add.s64 	%rd95, %rd2, %rd94;
	ld.global.u8 	%rs8, [%rd95];
	setp.eq.s16 	%p50, %rs8, 0;
	mul.f32 	%f93, %f92, %f69;
	selp.f32 	%f301, %f68, %f93, %p50;
	max.f32 	%f290, %f290, %f301;
$L__BB551_20:
	setp.le.s64 	%p51, %rd41, %rd17;
	mov.f32 	%f303, 0fFF800000;
	@%p51 bra 	$L__BB551_22;
	setp.eq.s64 	%p52, %rd33, 1;
	setp.eq.s64 	%p53, %rd32, 1;
	setp.eq.s64 	%p54, %rd31, 1;
	setp.eq.s64 	%p55, %rd30, 1;
	add.s64 	%rd96, %rd25, %rd17;
	cvt.u32.u64 	%r179, %rd96;
	div.s32 	%r180, %r179, %r9;
	mul.lo.s32 	%r181, %r180, %r9;
	sub.s32 	%r182, %r179, %r181;
	div.s32 	%r183, %r182, %r10;
	mul.lo.s32 	%r184, %r183, %r10;
	sub.s32 	%r185, %r182, %r184;
	div.s32 	%r186, %r185, %r11;
	mul.lo.s32 	%r187, %r186, %r11;
	sub.s32 	%r188, %r185, %r187;
	selp.b32 	%r189, 0, %r180, %p55;
	selp.b32 	%r190, 0, %r183, %p54;
	selp.b32 	%r191, 0, %r186, %p53;
	selp.b32 	%r192, 0, %r188, %p52;
	mul.lo.s32 	%r193, %r13, %r189;
	mad.lo.s32 	%r194, %r14, %r190, %r193;
	mad.lo.s32 	%r195, %r15, %r191, %r194;
	mad.lo.s32 	%r196, %r16, %r192, %r195;
	shl.b64 	%rd97, %rd96, 32;
	shr.s64 	%rd98, %rd97, 30;
	add.s64 	%rd99, %rd1, %rd98;
	ld.global.f32 	%f95, [%rd99];
	cvt.s64.s32 	%rd100, %r196;
	add.s64 	%rd101, %rd2, %rd100;
	ld.global.u8 	%rs9, [%rd101];
	setp.eq.s16 	%p56, %rs9, 0;
	mul.f32 	%f96, %f95, %f69;
	selp.f32 	%f303, %f68, %f96, %p56;
	max.f32 	%f290, %f290, %f303;
$L__BB551_22:
	setp.le.s64 	%p57, %rd41, %rd18;
	mov.f32 	%f305, 0fFF800000;
	@%p57 bra 	$L__BB551_24;
	setp.eq.s64 	%p58, %rd33, 1;
	setp.eq.s64 	%p59, %rd32, 1;
	setp.eq.s64 	%p60, %rd31, 1;
	setp.eq.s64 	%p61, %rd30, 1;
	add.s64 	%rd102, %rd25, %rd18;
	cvt.u32.u64 	%r197, %rd102;
	div.s32 	%r198, %r197, %r9;
	mul.lo.s32 	%r199, %r198, %r9;
	sub.s32 	%r200, %r197, %r199;
	div.s32 	%r201, %r200, %r10;
	mul.lo.s32 	%r202, %r201, %r10;
	sub.s32 	%r203, %r200, %r202;
	div.s32 	%r204, %r203, %r11;
	mul.lo.s32 	%r205, %r204, %r11;
	sub.s32 	%r206, %r203, %r205;
	selp.b32 	%r207, 0, %r198, %p61;
	selp.b32 	%r208, 0, %r201, %p60;
	selp.b32 	%r209, 0, %r204, %p59;
	selp.b32 	%r210, 0, %r206, %p58;
	mul.lo.s32 	%r211, %r13, %r207;
	mad.lo.s32 	%r212, %r14, %r208, %r211;
	mad.lo.s32 	%r213, %r15, %r209, %r212;
	mad.lo.s32 	%r214, %r16, %r210, %r213;
	shl.b64 	%rd103, %rd102, 32;
	shr.s64 	%rd104, %rd103, 30;
	add.s64 	%rd105, %rd1, %rd104;
	ld.global.f32 	%f98, [%rd105];
	cvt.s64.s32 	%rd106, %r214;
	add.s64 	%rd107, %rd2, %rd106;
	ld.global.u8 	%rs10, [%rd107];
	setp.eq.s16 	%p62, %rs10, 0;
	mul.f32 	%f99, %f98, %f69;
	selp.f32 	%f305, %f68, %f99, %p62;
	max.f32 	%f290, %f290, %f305;
$L__BB551_24:
	setp.le.s64 	%p63, %rd41, %rd19;
	mov.f32 	%f307, 0fFF800000;
	@%p63 bra 	$L__BB551_26;
	setp.eq.s64 	%p64, %rd33, 1;
	setp.eq.s64 	%p65, %rd32, 1;
	setp.eq.s64 	%p66, %rd31, 1;
	setp.eq.s64 	%p67, %rd30, 1;
	add.s64 	%rd108, %rd25, %rd19;
	cvt.u32.u64 	%r215, %rd108;
	div.s32 	%r216, %r215, %r9;
	mul.lo.s32 	%r217, %r216, %r9;
	sub.s32 	%r218, %r215, %r217;
	div.s32 	%r219, %r218, %r10;
	mul.lo.s32 	%r220, %r219, %r10;
	sub.s32 	%r221, %r218, %r220;
	div.s32 	%r222, %r221, %r11;
	mul.lo.s32 	%r223, %r222, %r11;
	sub.s32 	%r224, %r221, %r223;
	selp.b32 	%r225, 0, %r216, %p67;
	selp.b32 	%r226, 0, %r219, %p66;
	selp.b32 	%r227, 0, %r222, %p65;
	selp.b32 	%r228, 0, %r224, %p64;
	mul.lo.s32 	%r229, %r13, %r225;
	mad.lo.s32 	%r230, %r14, %r226, %r229;
	mad.lo.s32 	%r231, %r15, %r227, %r230;
	mad.lo.s32 	%r232, %r16, %r228, %r231;
	shl.b64 	%rd109, %rd108, 32;
	shr.s64 	%rd110, %rd109, 30;
	add.s64 	%rd111, %rd1, %rd110;
	ld.global.f32 	%f101, [%rd111];
	cvt.s64.s32 	%rd112, %r232;
	add.s64 	%rd113, %rd2, %rd112;
	ld.global.u8 	%rs11, [%rd113];
	setp.eq.s16 	%p68, %rs11, 0;
	mul.f32 	%f102, %f101, %f69;
	selp.f32 	%f307, %f68, %f102, %p68;
	max.f32 	%f290, %f290, %f307;
$L__BB551_26:
	setp.le.s64 	%p69, %rd41, %rd20;
	mov.f32 	%f309, 0fFF800000;
	@%p69 bra 	$L__BB551_28;
	setp.eq.s64 	%p70, %rd33, 1;
	setp.eq.s64 	%p71, %rd32, 1;
	setp.eq.s64 	%p72, %rd31, 1;
	setp.eq.s64 	%p73, %rd30, 1;
	add.s64 	%rd114, %rd25, %rd20;
	cvt.u32.u64 	%r233, %rd114;
	div.s32 	%r234, %r233, %r9;
	mul.lo.s32 	%r235, %r234, %r9;
	sub.s32 	%r236, %r233, %r235;
	div.s32 	%r237, %r236, %r10;
	mul.lo.s32 	%r238, %r237, %r10;
	sub.s32 	%r239, %r236, %r238;
	div.s32 	%r240, %r239, %r11;
	mul.lo.s32 	%r241, %r240, %r11;
	sub.s32 	%r242, %r239, %r241;
	selp.b32 	%r243, 0, %r234, %p73;
	selp.b32 	%r244, 0, %r237, %p72;
	selp.b32 	%r245, 0, %r240, %p71;
	selp.b32 	%r246, 0, %r242, %p70;
	mul.lo.s32 	%r247, %r13, %r243;
	mad.lo.s32 	%r248, %r14, %r244, %r247;
	mad.lo.s32 	%r249, %r15, %r245, %r248;
	mad.lo.s32 	%r250, %r16, %r246, %r249;
	shl.b64 	%rd115, %rd114, 32;
	shr.s64 	%rd116, %rd115, 30;
	add.s64 	%rd117, %rd1, %rd116;
	ld.global.f32 	%f104, [%rd117];
	cvt.s64.s32 	%rd118, %r250;
	add.s64 	%rd119, %rd2, %rd118;
	ld.global.u8 	%rs12, [%rd119];
	setp.eq.s16 	%p74, %rs12, 0;
	mul.f32 	%f105, %f104, %f69;
	selp.f32 	%f309, %f68, %f105, %p74;
	max.f32 	%f290, %f290, %f309;
$L__BB551_28:
	setp.le.s64 	%p75, %rd41, %rd21;
	mov.f32 	%f311, 0fFF800000;
	@%p75 bra 	$L__BB551_30;
	setp.eq.s64 	%p76, %rd33, 1;
	setp.eq.s64 	%p77, %rd32, 1;
	setp.eq.s64 	%p78, %rd31, 1;
	setp.eq.s64 	%p79, %rd30, 1;
	add.s64 	%rd120, %rd25, %rd21;
	cvt.u32.u64 	%r251, %rd120;
	div.s32 	%r252, %r251, %r9;
	mul.lo.s32 	%r253, %r252, %r9;
	sub.s32 	%r254, %r251, %r253;
	div.s32 	%r255, %r254, %r10;
	mul.lo.s32 	%r256, %r255, %r10;
	sub.s32 	%r257, %r254, %r256;
	div.s32 	%r258, %r257, %r11;
	mul.lo.s32 	%r259, %r258, %r11;
	sub.s32 	%r260, %r257, %r259;
	selp.b32 	%r261, 0, %r252, %p79;
	selp.b32 	%r262, 0, %r255, %p78;
	selp.b32 	%r263, 0, %r258, %p77;
	selp.b32 	%r264, 0, %r260, %p76;
	mul.lo.s32 	%r265, %r13, %r261;
	mad.lo.s32 	%r266, %r14, %r262, %r265;
	mad.lo.s32 	%r267, %r15, %r263, %r266;
	mad.lo.s32 	%r268, %r16, %r264, %r267;
	shl.b64 	%rd121, %rd120, 32;
	shr.s64 	%rd122, %rd121, 30;
	add.s64 	%rd123, %rd1, %rd122;
	ld.global.f32 	%f107, [%rd123];
	cvt.s64.s32 	%rd124, %r268;
	add.s64 	%rd125, %rd2, %rd124;
	ld.global.u8 	%rs13, [%rd125];
	setp.eq.s16 	%p80, %rs13, 0;
	mul.f32 	%f108, %f107, %f69;
	selp.f32 	%f311, %f68, %f108, %p80;
	max.f32 	%f290, %f290, %f311;
$L__BB551_30:
	setp.le.s64 	%p81, %rd41, %rd9;
	mov.b32 	%r269, %f290;
	shfl.sync.bfly.b32	%r270|%p82, %r269, 16, 31, -1;
	mov.b32 	%f109, %r270;
	max.f32 	%f110, %f290, %f109;
	mov.b32 	%r271, %f110;
	shfl.sync.bfly.b32	%r272|%p83, %r271, 8, 31, -1;
	mov.b32 	%f111, %r272;
	max.f32 	%f112, %f110, %f111;
	mov.b32 	%r273, %f112;
	shfl.sync.bfly.b32	%r274|%p84, %r273, 4, 31, -1;
	mov.b32 	%f113, %r274;
	max.f32 	%f114, %f112, %f113;
	mov.b32 	%r275, %f114;
	shfl.sync.bfly.b32	%r276|%p85, %r275, 2, 31, -1;
	mov.b32 	%f115, %r276;
	max.f32 	%f116, %f114, %f115;
	mov.b32 	%r277, %f116;
	shfl.sync.bfly.b32	%r278|%p86, %r277, 1, 31, -1;
	mov.b32 	%f117, %r278;
	max.f32 	%f118, %f116, %f117;
	sub.f32 	%f119, %f287, %f118;
	fma.rn.f32 	%f120, %f119, 0f3BBB989D, 0f3F000000;
	cvt.sat.f32.f32 	%f121, %f120;
	mov.f32 	%f122, 0f4B400001;
	mov.f32 	%f123, 0f437C0000;
	fma.rm.f32 	%f124, %f121, %f123, %f122;
	add.f32 	%f125, %f124, 0fCB40007F;
	neg.f32 	%f126, %f125;
	fma.rn.f32 	%f127, %f119, 0f3FB8AA3B, %f126;
	fma.rn.f32 	%f128, %f119, 0f32A57060, %f127;
	mov.b32 	%r279, %f124;
	shl.b32 	%r280, %r279, 23;
	mov.b32 	%f129, %r280;
	ex2.approx.ftz.f32 	%f130, %f128;
	mul.f32 	%f131, %f130, %f129;
	add.f32 	%f132, %f131, 0f00000000;
	sub.f32 	%f133, %f289, %f118;
	fma.rn.f32 	%f134, %f133, 0f3BBB989D, 0f3F000000;
	cvt.sat.f32.f32 	%f135, %f134;
	fma.rm.f32 	%f136, %f135, %f123, %f122;
	add.f32 	%f137, %f136, 0fCB40007F;
	neg.f32 	%f138, %f137;
	fma.rn.f32 	%f139, %f133, 0f3FB8AA3B, %f138;
	fma.rn.f32 	%f140, %f133, 0f32A57060, %f139;
	mov.b32 	%r281, %f136;
	shl.b32 	%r282, %r281, 23;
	mov.b32 	%f141, %r282;
	ex2.approx.ftz.f32 	%f142, %f140;
	mul.f32 	%f143, %f142, %f141;
	add.f32 	%f144, %f132, %f143;
	sub.f32 	%f145, %f291, %f118;
	fma.rn.f32 	%f146, %f145, 0f3BBB989D, 0f3F000000;
	cvt.sat.f32.f32 	%f147, %f146;
	fma.rm.f32 	%f148, %f147, %f123, %f122;
	add.f32 	%f149, %f148, 0fCB40007F;
	neg.f32 	%f150, %f149;
	fma.rn.f32 	%f151, %f145, 0f3FB8AA3B, %f150;
	fma.rn.f32 	%f152, %f145, 0f32A57060, %f151;
	mov.b32 	%r283, %f148;
	shl.b32 	%r284, %r283, 23;
	mov.b32 	%f153, %r284;
	ex2.approx.ftz.f32 	%f154, %f152;
	mul.f32 	%f155, %f154, %f153;
	add.f32 	%f156, %f144, %f155;
	sub.f32 	%f157, %f293, %f118;
	fma.rn.f32 	%f158, %f157, 0f3BBB989D, 0f3F000000;
	cvt.sat.f32.f32 	%f159, %f158;
	fma.rm.f32 	%f160, %f159, %f123, %f122;
	add.f32 	%f161, %f160, 0fCB40007F;
	neg.f32 	%f162, %f161;
	fma.rn.f32 	%f163, %f157, 0f3FB8AA3B, %f162;
	fma.rn.f32 	%f164, %f157, 0f32A57060, %f163;
	mov.b32 	%r285, %f160;
	shl.b32 	%r286, %r285, 23;
	mov.b32 	%f165, %r286;
	ex2.approx.ftz.f32 	%f166, %f164;
	mul.f32 	%f167, %f166, %f165;
	add.f32 	%f168, %f156, %f167;
	sub.f32 	%f169, %f295, %f118;
	fma.rn.f32 	%f170, %f169, 0f3BBB989D, 0f3F000000;
	cvt.sat.f32.f32 	%f171, %f170;
	fma.rm.f32 	%f172, %f171, %f123, %f122;
	add.f32 	%f173, %f172, 0fCB40007F;
	neg.f32 	%f174, %f173;
	fma.rn.f32 	%f175, %f169, 0f3FB8AA3B, %f174;
	fma.rn.f32 	%f176, %f169, 0f32A57060, %f175;
	mov.b32 	%r287, %f172;
	shl.b32 	%r288, %r287, 23;
	mov.b32 	%f177, %r288;
	ex2.approx.ftz.f32 	%f178, %f176;
	mul.f32 	%f179, %f178, %f177;
	add.f32 	%f180, %f168, %f179;
	sub.f32 	%f181, %f297, %f118;
	fma.rn.f32 	%f182, %f181, 0f3BBB989D, 0f3F000000;
	cvt.sat.f32.f32 	%f183, %f182;
	fma.rm.f32 	%f184, %f183, %f123, %f122;
	add.f32 	%f185, %f184, 0fCB40007F;
	neg.f32 	%f186, %f185;
	fma.rn.f32 	%f187, %f181, 0f3FB8AA3B, %f186;
	fma.rn.f32 	%f188, %f181, 0f32A57060, %f187;
	mov.b32 	%r289, %f184;
	shl.b32 	%r290, %r289, 23;
	mov.b32 	%f189, %r290;
	ex2.approx.ftz.f32 	%f190, %f188;
	mul.f32 	%f191, %f190, %f189;
	add.f32 	%f192, %f180, %f191;
	sub.f32 	%f193, %f299, %f118;
	fma.rn.f32 	%f194, %f193, 0f3BBB989D, 0f3F000000;
	cvt.sat.f32.f32 	%f195, %f194;
	fma.rm.f32 	%f196, %f195, %f123, %f122;
	add.f32 	%f197, %f196, 0fCB40007F;
	neg.f32 	%f198, %f197;
	fma.rn.f32 	%f199, %f193, 0f3FB8AA3B, %f198;
	fma.rn.f32 	%f200, %f193, 0f32A57060, %f199;
	mov.b32 	%r291, %f196;
	shl.b32 	%r292, %r291, 23;
	mov.b32 	%f201, %r292;
	ex2.approx.ftz.f32 	%f202, %f200;
	mul.f32 	%f203, %f202, %f201;
	add.f32 	%f204, %f192, %f203;
	sub.f32 	%f205, %f301, %f118;
	fma.rn.f32 	%f206, %f205, 0f3BBB989D, 0f3F000000;
	cvt.sat.f32.f32 	%f207, %f206;
	fma.rm.f32 	%f208, %f207, %f123, %f122;
	add.f32 	%f209, %f208, 0fCB40007F;
	neg.f32 	%f210, %f209;
	fma.rn.f32 	%f211, %f205, 0f3FB8AA3B, %f210;
	fma.rn.f32 	%f212, %f205, 0f32A57060, %f211;
	mov.b32 	%r293, %f208;
	shl.b32 	%r294, %r293, 23;
	mov.b32 	%f213, %r294;
	ex2.approx.ftz.f32 	%f214, %f212;
	mul.f32 	%f215, %f214, %f213;
	add.f32 	%f216, %f204, %f215;
	sub.f32 	%f217, %f303, %f118;
	fma.rn.f32 	%f218, %f217, 0f3BBB989D, 0f3F000000;
	cvt.sat.f32.f32 	%f219, %f218;
	fma.rm.f32 	%f220, %f219, %f123, %f122;
	add.f32 	%f221, %f220, 0fCB40007F;
	neg.f32 	%f222, %f221;
	fma.rn.f32 	%f223, %f217, 0f3FB8AA3B, %f222;
	fma.rn.f32 	%f224, %f217, 0f32A57060, %f223;
	mov.b32 	%r295, %f220;
	shl.b32 	%r296, %r295, 23;
	mov.b32 	%f225, %r296;
	ex2.approx.ftz.f32 	%f226, %f224;
	mul.f32 	%f227, %f226, %f225;
	add.f32 	%f228, %f216, %f227;
	sub.f32 	%f229, %f305, %f118;
	fma.rn.f32 	%f230, %f229, 0f3BBB989D, 0f3F000000;
	cvt.sat.f32.f32 	%f231, %f230;
	fma.rm.f32 	%f232, %f231, %f123, %f122;
	add.f32 	%f233, %f232, 0fCB40007F;
	neg.f32 	%f234, %f233;
	fma.rn.f32 	%f235, %f229, 0f3FB8AA3B, %f234;
	fma.rn.f32 	%f236, %f229, 0f32A57060, %f235;
	mov.b32 	%r297, %f232;
	shl.b32 	%r298, %r297, 23;
	mov.b32 	%f237, %r298;
	ex2.approx.ftz.f32 	%f238, %f236;
	mul.f32 	%f239, %f238, %f237;
	add.f32 	%f240, %f228, %f239;
	sub.f32 	%f241, %f307, %f118;
	fma.rn.f32 	%f242, %f241, 0f3BBB989D, 0f3F000000;
	cvt.sat.f32.f32 	%f243, %f242;
	fma.rm.f32 	%f244, %f243, %f123, %f122;
	add.f32 	%f245, %f244, 0fCB40007F;
	neg.f32 	%f246, %f245;
	fma.rn.f32 	%f247, %f241, 0f3FB8AA3B, %f246;
	fma.rn.f32 	%f248, %f241, 0f32A57060, %f247;
	mov.b32 	%r299, %f244;
	shl.b32 	%r300, %r299, 23;
	mov.b32 	%f249, %r300;
	ex2.approx.ftz.f32 	%f250, %f248;
	mul.f32 	%f251, %f250, %f249;
	add.f32 	%f252, %f240, %f251;
	sub.f32 	%f253, %f309, %f118;
	fma.rn.f32 	%f254, %f253, 0f3BBB989D, 0f3F000000;
	cvt.sat.f32.f32 	%f255, %f254;
	fma.rm.f32 	%f256, %f255, %f123, %f122;
	add.f32 	%f257, %f256, 0fCB40007F;
	neg.f32 	%f258, %f257;
	fma.rn.f32 	%f259, %f253, 0f3FB8AA3B, %f258;
	fma.rn.f32 	%f260, %f253, 0f32A57060, %f259;
	mov.b32 	%r301, %f256;
	shl.b32 	%r302, %r301, 23;
	mov.b32 	%f261, %r302;
	ex2.approx.ftz.f32 	%f262, %f260;
	mul.f32 	%f263, %f262, %f261;
	add.f32 	%f264, %f252, %f263;
	sub.f32 	%f265, %f311, %f118;
	fma.rn.f32 	%f266, %f265, 0f3BBB989D, 0f3F000000;
	cvt.sat.f32.f32 	%f267, %f266;
	fma.rm.f32 	%f268, %f267, %f123, %f122;
	add.f32 	%f269, %f268, 0fCB40007F;
	neg.f32 	%f270, %f269;
	fma.rn.f32 	%f271, %f265, 0f3FB8AA3B, %f270;
	fma.rn.f32 	%f272, %f265, 0f32A57060, %f271;
	mov.b32 	%r303, %f268;
	shl.b32 	%r304, %r303, 23;
	mov.b32 	%f273, %r304;
	ex2.approx.ftz.f32 	%f274, %f272;
	mul.f32 	%f275, %f274, %f273;
	add.f32 	%f276, %f264, %f275;
	mov.b32 	%r305, %f276;
	shfl.sync.bfly.b32	%r306|%p87, %r305, 16, 31, -1;
	mov.b32 	%f277, %r306;
	add.f32 	%f278, %f276, %f277;
	mov.b32 	%r307, %f278;
	shfl.sync.bfly.b32	%r308|%p88, %r307, 8, 31, -1;
	mov.b32 	%f279, %r308;
	add.f32 	%f280, %f278, %f279;
	mov.b32 	%r309, %f280;
	shfl.sync.bfly.b32	%r310|%p89, %r309, 4, 31, -1;
	mov.b32 	%f281, %r310;
	add.f32 	%f282, %f280, %f281;
	mov.b32 	%r311, %f282;
	shfl.sync.bfly.b32	%r312|%p90, %r311, 2, 31, -1;
	mov.b32 	%f283, %r312;
	add.f32 	%f284, %f282, %f283;
	mov.b32 	%r313, %f284;
	shfl.sync.bfly.b32	%r314|%p91, %r313, 1, 31, -1;
	mov.b32 	%f285, %r314;
	add.f32 	%f286, %f284, %f285;
	div.rn.f32 	%f55, %f131, %f286;
	div.rn.f32 	%f56, %f143, %f286;
	div.rn.f32 	%f57, %f155, %f286;
	div.rn.f32 	%f58, %f167, %f286;
	div.rn.f32 	%f59, %f179, %f286;
	div.rn.f32 	%f60, %f191, %f286;
	div.rn.f32 	%f61, %f203, %f286;
	div.rn.f32 	%f62, %f215, %f286;
	div.rn.f32 	%f63, %f227, %f286;
	div.rn.f32 	%f64, %f239, %f286;
	div.rn.f32 	%f65, %f251, %f286;
	div.rn.f32 	%f66, %f263, %f286;
	div.rn.f32 	%f67, %f275, %f286;
	mad.lo.s64 	%rd126, %rd128, %rd39, %rd9;
	shl.b64 	%rd127, %rd126, 2;
	add.s64 	%rd26, %rd22, %rd127;
	@%p81 bra 	$L__BB551_32;
	st.global.f32 	[%rd26], %f55;
$L__BB551_32:
	setp.le.s64 	%p92, %rd41, %rd10;
	@%p92 bra 	$L__BB551_34;
	st.global.f32 	[%rd26+128], %f56;
$L__BB551_34:
	setp.le.s64 	%p93, %rd41, %rd11;
	@%p93 bra 	$L__BB551_36;
	st.global.f32 	[%rd26+256], %f57;
$L__BB551_36:
	setp.le.s64 	%p94, %rd41, %rd12;
	@%p94 bra 	$L__BB551_38;
	st.global.f32 	[%rd26+384], %f58;
$L__BB551_38:
	setp.le.s64 	%p95, %rd41, %rd13;
	@%p95 bra 	$L__BB551_40;
	st.global.f32 	[%rd26+512], %f59;
$L__BB551_40:
	setp.le.s64 	%p96, %rd41, %rd14;
	@%p96 bra 	$L__BB551_42;
	st.global.f32 	[%rd26+640], %f60;
$L__BB551_42:
	setp.le.s64 	%p97, %rd41, %rd15;
	@%p97 bra 	$L__BB551_44;
	st.global.f32 	[%rd26+768], %f61;
$L__BB551_44:
	setp.le.s64 	%p98, %rd41, %rd16;
	@%p98 bra 	$L__BB551_46;
	st.global.f32 	[%rd26+896], %f62;
$L__BB551_46:
	setp.le.s64 	%p99, %rd41, %rd17;
	@%p99 bra 	$L__BB551_48;
	st.global.f32 	[%rd26+1024], %f63;
$L__BB551_48:
	setp.le.s64 	%p100, %rd41, %rd18;
	@%p100 bra 	$L__BB551_50;
	st.global.f32 	[%rd26+1152], %f64;
$L__BB551_50:
	setp.le.s64 	%p101, %rd41, %rd19;
	@%p101 bra 	$L__BB551_52;
	st.global.f32 	[%rd26+1280], %f65;
$L__BB551_52:
	setp.le.s64 	%p102, %rd41, %rd20;
	@%p102 bra 	$L__BB551_54;
	st.global.f32 	[%rd26+1408], %f66;
$L__BB551_54:
	setp.le.s64 	%p103, %rd41, %rd21;
	@%p103 bra 	$L__BB551_56;
	st.global.f32 	[%rd26+1536], %f67;
$L__BB551_56:
	add.s64 	%rd128, %rd128, %rd23;
	setp.lt.s64 	%p104, %rd128, %rd40;
	@%p104 bra 	$L__BB551_4;
$L__BB551_57:
	ret;

}
	// .globl	_Z15SoftmaxWarpImplI22BroadcastScaleMaskLoadIffbLm4EiE11DirectStoreIffEfLi1ELi14ELi32ELi1ELb0EL9Algorithm0EEvT_T0_ll
.visible .entry _Z15SoftmaxWarpImplI22BroadcastScaleMaskLoadIffbLm4EiE11DirectStoreIffEfLi1ELi14ELi32ELi1ELb0EL9Algorithm0EEvT_T0_ll(
	.param .align 8 .b8 _Z15SoftmaxWarpImplI22BroadcastScaleMaskLoadIffbLm4EiE11DirectStoreIffEfLi1ELi14ELi32ELi1ELb0EL9Algorithm0EEvT_T0_ll_param_0[120],
	.param .align 8 .b8 _Z15SoftmaxWarpImplI22BroadcastScaleMaskLoadIffbLm4EiE11DirectStoreIffEfLi1ELi14ELi32ELi1ELb0EL9Algorithm0EEvT_T0_ll_param_1[16],
	.param .u64 _Z15SoftmaxWarpImplI22BroadcastScaleMaskLoadIffbLm4EiE11DirectStoreIffEfLi1ELi14ELi32ELi1ELb0EL9Algorithm0EEvT_T0_ll_param_2,
	.param .u64 _Z15SoftmaxWarpImplI22BroadcastScaleMaskLoadIffbLm4EiE11DirectStoreIffEfLi1ELi14ELi32ELi1ELb0EL9Algorithm0EEvT_T0_ll_param_3
)
{
	.reg .pred 	%p<32>;
	.reg .b16 	%rs<15>;
	.reg .b32 	%r<323>;
	.reg .b32 	%f<265>;
	.reg .b64 	%rd<119>;

	ld.param.v2.f32 	{%f3, %f4}, [_Z15SoftmaxWarpImplI22BroadcastScaleMaskLoadIffbLm4EiE11DirectStoreIffEfLi1ELi14ELi32ELi1ELb0EL9Algorithm0EEvT_T0_ll_param_0+112];
	ld.param.u64 	%rd22, [_Z15SoftmaxWarpImplI22BroadcastScaleMaskLoadIffbLm4EiE11DirectStoreIffEfLi1ELi14ELi32ELi1ELb0EL9Algorithm0EEvT_T0_ll_param_0+104];
	ld.param.v2.u32 	{%r15, %r16}, [_Z15SoftmaxWarpImplI22BroadcastScaleMaskLoadIffbLm4EiE11DirectStoreIffEfLi1ELi14ELi32ELi1ELb0EL9Algorithm0EEvT_T0_ll_param_0+88];
	ld.param.v2.u32 	{%r13, %r14}, [_Z15SoftmaxWarpImplI22BroadcastScaleMaskLoadIffbLm4EiE11DirectStoreIffEfLi1ELi14ELi32ELi1ELb0EL9Algorithm0EEvT_T0_ll_param_0+80];
	ld.param.v2.u32 	{%r11, %r12}, [_Z15SoftmaxWarpImplI22BroadcastScaleMaskLoadIffbLm4EiE11DirectStoreIffEfLi1ELi14ELi32ELi1ELb0EL9Algorithm0EEvT_T0_ll_param_0+64];
	ld.param.v2.u32 	{%r9, %r10}, [_Z15SoftmaxWarpImplI22BroadcastScaleMaskLoadIffbLm4EiE11DirectStoreIffEfLi1ELi14ELi32ELi1ELb0EL9Algorithm0EEvT_T0_ll_param_0+56];
	ld.param.u64 	%rd18, [_Z15SoftmaxWarpImplI22BroadcastScaleMaskLoadIffbLm4EiE11DirectStoreIffEfLi1ELi14ELi32ELi1ELb0EL9Algorithm0EEvT_T0_ll_param_0+40];
	ld.param.u64 	%rd17, [_Z15SoftmaxWarpImplI22BroadcastScaleMaskLoadIffbLm4EiE11DirectStoreIffEfLi1ELi14ELi32ELi1ELb0EL9Algorithm0EEvT_T0_ll_param_0+32];
	ld.param.u64 	%rd16, [_Z15SoftmaxWarpImplI22BroadcastScaleMaskLoadIffbLm4EiE11DirectStoreIffEfLi1ELi14ELi32ELi1ELb0EL9Algorithm0EEvT_T0_ll_param_0+24];
	ld.param.u64 	%rd15, [_Z15SoftmaxWarpImplI22BroadcastScaleMaskLoadIffbLm4EiE11DirectStoreIffEfLi1ELi14ELi32ELi1ELb0EL9Algorithm0EEvT_T0_ll_param_0+16];
	ld.param.u64 	%rd14, [_Z15SoftmaxWarpImplI22BroadcastScaleMaskLoadIffbLm4EiE11DirectStoreIffEfLi1ELi14ELi32ELi1ELb0EL9Algorithm0EEvT_T0_ll_param_0+8];
	ld.param.u64 	%rd13, [_Z15SoftmaxWarpImplI22BroadcastScaleMaskLoadIffbLm4EiE11DirectStoreIffEfLi1ELi14ELi32ELi1ELb0EL9Algorithm0EEvT_T0_ll_param_0];
	ld.param.u64 	%rd3, [_Z15SoftmaxWarpImplI22BroadcastScaleMaskLoadIffbLm4EiE11DirectStoreIffEfLi1ELi14ELi32ELi1ELb0EL9Algorithm0EEvT_T0_ll_param_1];
	ld.param.u64 	%rd4, [_Z15SoftmaxWarpImplI22BroadcastScaleMaskLoadIffbLm4EiE11DirectStoreIffEfLi1ELi14ELi32ELi1ELb0EL9Algorithm0EEvT_T0_ll_param_1+8];
	ld.param.u64 	%rd23, [_Z15SoftmaxWarpImplI22BroadcastScaleMaskLoadIffbLm4EiE11DirectStoreIffEfLi1ELi14ELi32ELi1ELb0EL9Algorithm0EEvT_T0_ll_param_2];
	ld.param.u64 	%rd24, [_Z15SoftmaxWarpImplI22BroadcastScaleMaskLoadIffbLm4EiE11DirectStoreIffEfLi1ELi14ELi32ELi1ELb0EL9Algorithm0EEvT_T0_ll_param_3];
	setp.lt.s64 	%p1, %rd24, 449;
	@%p1 bra 	$L__BB552_2;
	mov.u64 	%rd25, $str;
	cvta.global.u64 	%rd26, %rd25;
	mov.u64 	%rd27, $str$1;
	cvta.global.u64 	%rd28, %rd27;
	mov.u64 	%rd29, __unnamed_538;
	cvta.global.u64 	%rd30, %rd29;
	{ // callseq 537, 0
	.param .b64 param0;
	st.param.b64 	[param0], %rd26;
	.param .b64 param1;
	st.param.b64 	[param1], %rd28;
	.param .b32 param2;
	st.param.b32 	[param2], 254;
	.param .b64 param3;
	st.param.b64 	[param3], %rd30;
	.param .b64 param4;
	st.param.b64 	[param4], 1;
	call.uni 
	__assertfail, 
	(
	param0, 
	param1, 
	param2, 
	param3, 
	param4
	);
	} // callseq 537
$L__BB552_2:
	mov.u32 	%r17, %ctaid.x;
	mov.u32 	%r18, %ntid.y;
	mov.u32 	%r19, %tid.y;
	mad.lo.s32 	%r20, %r17, %r18, %r19;
	mov.u32 	%r21, %nctaid.x;
	mul.lo.s32 	%r8, %r21, %r18;
	cvt.s64.s32 	%rd118, %r20;
	setp.le.s64 	%p2, %rd23, %rd118;
	@%p2 bra 	$L__BB552_5;
	cvta.to.global.u64 	%rd6, %rd13;
	cvta.to.global.u64 	%rd7, %rd14;
	mov.u32 	%r22, %tid.x;
	cvt.u64.u32 	%rd8, %r22;
	cvta.to.global.u64 	%rd9, %rd3;
	cvt.s64.s32 	%rd10, %r8;
$L__BB552_4:
	setp.eq.s64 	%p3, %rd18, 1;
	setp.eq.s64 	%p4, %rd17, 1;
	setp.eq.s64 	%p5, %rd16, 1;
	setp.eq.s64 	%p6, %rd15, 1;
	mad.lo.s64 	%rd31, %rd22, %rd118, %rd8;
	cvt.u32.u64 	%r23, %rd31;
	div.s32 	%r24, %r23, %r9;
	mul.lo.s32 	%r25, %r24, %r9;
	sub.s32 	%r26, %r23, %r25;
	div.s32 	%r27, %r26, %r10;
	mul.lo.s32 	%r28, %r27, %r10;
	sub.s32 	%r29, %r26, %r28;
	div.s32 	%r30, %r29, %r11;
	mul.lo.s32 	%r31, %r30, %r11;
	sub.s32 	%r32, %r29, %r31;
	selp.b32 	%r33, 0, %r24, %p6;
	selp.b32 	%r34, 0, %r27, %p5;
	selp.b32 	%r35, 0, %r30, %p4;
	selp.b32 	%r36, 0, %r32, %p3;
	mul.lo.s32 	%r37, %r13, %r33;
	mad.lo.s32 	%r38, %r14, %r34, %r37;
	mad.lo.s32 	%r39, %r15, %r35, %r38;
	mad.lo.s32 	%r40, %r16, %r36, %r39;
	shl.b64 	%rd32, %rd31, 32;
	shr.s64 	%rd33, %rd32, 30;
	add.s64 	%rd34, %rd6, %rd33;
	ld.global.f32 	%f5, [%rd34];
	cvt.s64.s32 	%rd35, %r40;
	add.s64 	%rd36, %rd7, %rd35;
	ld.global.u8 	%rs1, [%rd36];
	setp.eq.s16 	%p7, %rs1, 0;
	mul.f32 	%f6, %f5, %f4;
	selp.f32 	%f7, %f3, %f6, %p7;
	max.f32 	%f8, %f7, 0fFF800000;
	add.s64 	%rd37, %rd31, 32;
	cvt.u32.u64 	%r41, %rd37;
	div.s32 	%r42, %r41, %r9;
	mul.lo.s32 	%r43, %r42, %r9;
	sub.s32 	%r44, %r41, %r43;
	div.s32 	%r45, %r44, %r10;
	mul.lo.s32 	%r46, %r45, %r10;
	sub.s32 	%r47, %r44, %r46;
	div.s32 	%r48, %r47, %r11;
	mul.lo.s32 	%r49, %r48, %r11;
	sub.s32 	%r50, %r47, %r49;
	selp.b32 	%r51, 0, %r42, %p6;
	selp.b32 	%r52, 0, %r45, %p5;
	selp.b32 	%r53, 0, %r48, %p4;
	selp.b32 	%r54, 0, %r50, %p3;
	mul.lo.s32 	%r55, %r13, %r51;
	mad.lo.s32 	%r56, %r14, %r52, %r55;
	mad.lo.s32 	%r57, %r15, %r53, %r56;
	mad.lo.s32 	%r58, %r16, %r54, %r57;
	shl.b64 	%rd38, %rd37, 32;
	shr.s64 	%rd39, %rd38, 30;
	add.s64 	%rd40, %rd6, %rd39;
	ld.global.f32 	%f9, [%rd40];
	cvt.s64.s32 	%rd41, %r58;
	add.s64 	%rd42, %rd7, %rd41;
	ld.global.u8 	%rs2, [%rd42];
	setp.eq.s16 	%p8, %rs2, 0;
	mul.f32 	%f10, %f9, %f4;
	selp.f32 	%f11, %f3, %f10, %p8;
	max.f32 	%f12, %f8, %f11;
	add.s64 	%rd43, %rd31, 64;
	cvt.u32.u64 	%r59, %rd43;
	div.s32 	%r60, %r59, %r9;
	mul.lo.s32 	%r61, %r60, %r9;
	sub.s32 	%r62, %r59, %r61;
	div.s32 	%r63, %r62, %r10;
	mul.lo.s32 	%r64, %r63, %r10;
	sub.s32 	%r65, %r62, %r64;
	div.s32 	%r66, %r65, %r11;
	mul.lo.s32 	%r67, %r66, %r11;
	sub.s32 	%r68, %r65, %r67;
	selp.b32 	%r69, 0, %r60, %p6;
	selp.b32 	%r70, 0, %r63, %p5;
	selp.b32 	%r71, 0, %r66, %p4;
	selp.b32 	%r72, 0, %r68, %p3;
	mul.lo.s32 	%r73, %r13, %r69;
	mad.lo.s32 	%r74, %r14, %r70, %r73;
	mad.lo.s32 	%r75, %r15, %r71, %r74;
	mad.lo.s32 	%r76, %r16, %r72, %r75;
	shl.b64 	%rd44, %rd43, 32;
	shr.s64 	%rd45, %rd44, 30;
	add.s64 	%rd46, %rd6, %rd45;
	ld.global.f32 	%f13, [%rd46];
	cvt.s64.s32 	%rd47, %r76;
	add.s64 	%rd48, %rd7, %rd47;
	ld.global.u8 	%rs3, [%rd48];
	setp.eq.s16 	%p9, %rs3, 0;
	mul.f32 	%f14, %f13, %f4;
	selp.f32 	%f15, %f3, %f14, %p9;
	max.f32 	%f16, %f12, %f15;
	add.s64 	%rd49, %rd31, 96;
	cvt.u32.u64 	%r77, %rd49;
	div.s32 	%r78, %r77, %r9;
	mul.lo.s32 	%r79, %r78, %r9;
	sub.s32 	%r80, %r77, %r79;
	div.s32 	%r81, %r80, %r10;
	mul.lo.s32 	%r82, %r81, %r10;
	sub.s32 	%r83, %r80, %r82;
	div.s32 	%r84, %r83, %r11;
	mul.lo.s32 	%r85, %r84, %r11;
	sub.s32 	%r86, %r83, %r85;
	selp.b32 	%r87, 0, %r78, %p6;
	selp.b32 	%r88, 0, %r81, %p5;
	selp.b32 	%r89, 0, %r84, %p4;
	selp.b32 	%r90, 0, %r86, %p3;
	mul.lo.s32 	%r91, %r13, %r87;
	mad.lo.s32 	%r92, %r14, %r88, %r91;
	mad.lo.s32 	%r93, %r15, %r89, %r92;
	mad.lo.s32 	%r94, %r16, %r90, %r93;
	shl.b64 	%rd50, %rd49, 32;
	shr.s64 	%rd51, %rd50, 30;
	add.s64 	%rd52, %rd6, %rd51;
	ld.global.f32 	%f17, [%rd52];
	cvt.s64.s32 	%rd53, %r94;
	add.s64 	%rd54, %rd7, %rd53;
	ld.global.u8 	%rs4, [%rd54];
	setp.eq.s16 	%p10, %rs4, 0;
	mul.f32 	%f18, %f17, %f4;
	selp.f32 	%f19, %f3, %f18, %p10;
	max.f32 	%f20, %f16, %f19;
	add.s64 	%rd55, %rd31, 128;
	cvt.u32.u64 	%r95, %rd55;
	div.s32 	%r96, %r95, %r9;
	mul.lo.s32 	%r97, %r96, %r9;
	sub.s32 	%r98, %r95, %r97;
	div.s32 	%r99, %r98, %r10;
	mul.lo.s32 	%r100, %r99, %r10;
	sub.s32 	%r101, %r98, %r100;
	div.s32 	%r102, %r101, %r11;
	mul.lo.s32 	%r103, %r102, %r11;
	sub.s32 	%r104, %r101, %r103;
	selp.b32 	%r105, 0, %r96, %p6;
	selp.b32 	%r106, 0, %r99, %p5;
	selp.b32 	%r107, 0, %r102, %p4;
	selp.b32 	%r108, 0, %r104, %p3;
	mul.lo.s32 	%r109, %r13, %r105;
	mad.lo.s32 	%r110, %r14, %r106, %r109;
	mad.lo.s32 	%r111, %r15, %r107, %r110;
	mad.lo.s32 	%r112, %r16, %r108, %r111;
	shl.b64 	%rd56, %rd55, 32;
	shr.s64 	%rd57, %rd56, 30;
	add.s64 	%rd58, %rd6, %rd57;
	ld.global.f32 	%f21, [%rd58];
	cvt.s64.s32 	%rd59, %r112;
	add.s64 	%rd60, %rd7, %rd59;
	ld.global.u8 	%rs5, [%rd60];
	setp.eq.s16 	%p11, %rs5, 0;
	mul.f32 	%f22, %f21, %f4;
	selp.f32 	%f23, %f3, %f22, %p11;
	max.f32 	%f24, %f20, %f23;
	add.s64 	%rd61, %rd31, 160;
	cvt.u32.u64 	%r113, %rd61;
	div.s32 	%r114, %r113, %r9;
	mul.lo.s32 	%r115, %r114, %r9;
	sub.s32 	%r116, %r113, %r115;
	div.s32 	%r117, %r116, %r10;
	mul.lo.s32 	%r118, %r117, %r10;
	sub.s32 	%r119, %r116, %r118;
	div.s32 	%r120, %r119, %r11;
	mul.lo.s32 	%r121, %r120, %r11;
	sub.s32 	%r122, %r119, %r121;
	selp.b32 	%r123, 0, %r114, %p6;
	selp.b32 	%r124, 0, %r117, %p5;
	selp.b32 	%r125, 0, %r120, %p4;
	selp.b32 	%r126, 0, %r122, %p3;
	mul.lo.s32 	%r127, %r13, %r123;
	mad.lo.s32 	%r128, %r14, %r124, %r127;
	mad.lo.s32 	%r129, %r15, %r125, %r128;
	mad.lo.s32 	%r130, %r16, %r126, %r129;
	shl.b64 	%rd62, %rd61, 32;
	shr.s64 	%rd63, %rd62, 30;
	add.s64 	%rd64, %rd6, %rd63;
	ld.global.f32 	%f25, [%rd64];
	cvt.s64.s32 	%rd65, %r130;
	add.s64 	%rd66, %rd7, %rd65;
	ld.global.u8 	%rs6, [%rd66];
	setp.eq.s16 	%p12, %rs6, 0;
	mul.f32 	%f26, %f25, %f4;
	selp.f32 	%f27, %f3, %f26, %p12;
	max.f32 	%f28, %f24, %f27;
	add.s64 	%rd67, %rd31, 192;
	cvt.u32.u64 	%r131, %rd67;
	div.s32 	%r132, %r131, %r9;
	mul.lo.s32 	%r133, %r132, %r9;
	sub.s32 	%r134, %r131, %r133;
	div.s32 	%r135, %r134, %r10;
	mul.lo.s32 	%r136, %r135, %r10;
	sub.s32 	%r137, %r134, %r136;
	div.s32 	%r138, %r137, %r11;
	mul.lo.s32 	%r139, %r138, %r11;
	sub.s32 	%r140, %r137, %r139;
	selp.b32 	%r141, 0, %r132, %p6;
	selp.b32 	%r142, 0, %r135, %p5;
	selp.b32 	%r143, 0, %r138, %p4;
	selp.b32 	%r144, 0, %r140, %p3;
	mul.lo.s32 	%r145, %r13, %r141;
	mad.lo.s32 	%r146, %r14, %r142, %r145;
	mad.lo.s32 	%r147, %r15, %r143, %r146;
	mad.lo.s32 	%r148, %r16, %r144, %r147;
	shl.b64 	%rd68, %rd67, 32;
	shr.s64 	%rd69, %rd68, 30;
	add.s64 	%rd70, %rd6, %rd69;
	ld.global.f32 	%f29, [%rd70];
	cvt.s64.s32 	%rd71, %r148;
	add.s64 	%rd72, %rd7, %rd71;
	ld.global.u8 	%rs7, [%rd72];
	setp.eq.s16 	%p13, %rs7, 0;
	mul.f32 	%f30, %f29, %f4;
	selp.f32 	%f31, %f3, %f30, %p13;
	max.f32 	%f32, %f28, %f31;
	add.s64 	%rd73, %rd31, 224;
	cvt.u32.u64 	%r149, %rd73;
	div.s32 	%r150, %r149, %r9;
	mul.lo.s32 	%r151, %r150, %r9;
	sub.s32 	%r152, %r149, %r151;
	div.s32 	%r153, %r152, %r10;
	mul.lo.s32 	%r154, %r153, %r10;
	sub.s32 	%r155, %r152, %r154;
	div.s32 	%r156, %r155, %r11;
	mul.lo.s32 	%r157, %r156, %r11;
	sub.s32 	%r158, %r155, %r157;
	selp.b32 	%r159, 0, %r150, %p6;
	selp.b32 	%r160, 0, %r153, %p5;
	selp.b32 	%r161, 0, %r156, %p4;
	selp.b32 	%r162, 0, %r158, %p3;
	mul.lo.s32 	%r163, %r13, %r159;
	mad.lo.s32 	%r164, %r14, %r160, %r163;
	mad.lo.s32 	%r165, %r15, %r161, %r164;
	mad.lo.s32 	%r166, %r16, %r162, %r165;
	shl.b64 	%rd74, %rd73, 32;
	shr.s64 	%rd75, %rd74, 30;
	add.s64 	%rd76, %rd6, %rd75;
	ld.global.f32 	%f33, [%rd76];
	cvt.s64.s32 	%rd77, %r166;
	add.s64 	%rd78, %rd7, %rd77;
	ld.global.u8 	%rs8, [%rd78];
	setp.eq.s16 	%p14, %rs8, 0;
	mul.f32 	%f34, %f33, %f4;
	selp.f32 	%f35, %f3, %f34, %p14;
	max.f32 	%f36, %f32, %f35;
	add.s64 	%rd79, %rd31, 256;
	cvt.u32.u64 	%r167, %rd79;
	div.s32 	%r168, %r167, %r9;
	mul.lo.s32 	%r169, %r168, %r9;
	sub.s32 	%r170, %r167, %r169;
	div.s32 	%r171, %r170, %r10;
	mul.lo.s32 	%r172, %r171, %r10;
	sub.s32 	%r173, %r170, %r172;
	div.s32 	%r174, %r173, %r11;
	mul.lo.s32 	%r175, %r174, %r11;
	sub.s32 	%r176, %r173, %r175;
	selp.b32 	%r177, 0, %r168, %p6;
	selp.b32 	%r178, 0, %r171, %p5;
	selp.b32 	%r179, 0, %r174, %p4;
	selp.b32 	%r180, 0, %r176, %p3;
	mul.lo.s32 	%r181, %r13, %r177;
	mad.lo.s32 	%r182, %r14, %r178, %r181;
	mad.lo.s32 	%r183, %r15, %r179, %r182;
	mad.lo.s32 	%r184, %r16, %r180, %r183;
	shl.b64 	%rd80, %rd79, 32;
	shr.s64 	%rd81, %rd80, 30;
	add.s64 	%rd82, %rd6, %rd81;
	ld.global.f32 	%f37, [%rd82];
	cvt.s64.s32 	%rd83, %r184;
	add.s64 	%rd84, %rd7, %rd83;
	ld.global.u8 	%rs9, [%rd84];
	setp.eq.s16 	%p15, %rs9, 0;
	mul.f32 	%f38, %f37, %f4;
	selp.f32 	%f39, %f3, %f38, %p15;
	max.f32 	%f40, %f36, %f39;
	add.s64 	%rd85, %rd31, 288;
	cvt.u32.u64 	%r185, %rd85;
	div.s32 	%r186, %r185, %r9;
	mul.lo.s32 	%r187, %r186, %r9;
	sub.s32 	%r188, %r185, %r187;
	div.s32 	%r189, %r188, %r10;
	mul.lo.s32 	%r190, %r189, %r10;
	sub.s32 	%r191, %r188, %r190;
	div.s32 	%r192, %r191, %r11;
	mul.lo.s32 	%r193, %r192, %r11;
	sub.s32 	%r194, %r191, %r193;
	selp.b32 	%r195, 0, %r186, %p6;
	selp.b32 	%r196, 0, %r189, %p5;
	selp.b32 	%r197, 0, %r192, %p4;
	selp.b32 	%r198, 0, %r194, %p3;
	mul.lo.s32 	%r199, %r13, %r195;
	mad.lo.s32 	%r200, %r14, %r196, %r199;
	mad.lo.s32 	%r201, %r15, %r197, %r200;
	mad.lo.s32 	%r202, %r16, %r198, %r201;
	shl.b64 	%rd86, %rd85, 32;
	shr.s64 	%rd87, %rd86, 30;
	add.s64 	%rd88, %rd6, %rd87;
	ld.global.f32 	%f41, [%rd88];
	cvt.s64.s32 	%rd89, %r202;
	add.s64 	%rd90, %rd7, %rd89;
	ld.global.u8 	%rs10, [%rd90];
	setp.eq.s16 	%p16, %rs10, 0;
	mul.f32 	%f42, %f41, %f4;
	selp.f32 	%f43, %f3, %f42, %p16;
	max.f32 	%f44, %f40, %f43;
	add.s64 	%rd91, %rd31, 320;
	cvt.u32.u64 	%r203, %rd91;
	div.s32 	%r204, %r203, %r9;
	mul.lo.s32 	%r205, %r204, %r9;
	sub.s32 	%r206, %r203, %r205;
	div.s32 	%r207, %r206, %r10;
	mul.lo.s32 	%r208, %r207, %r10;
	sub.s32 	%r209, %r206, %r208;
	div.s32 	%r210, %r209, %r11;
	mul.lo.s32 	%r211, %r210, %r11;
	sub.s32 	%r212, %r209, %r211;
	selp.b32 	%r213, 0, %r204, %p6;
	selp.b32 	%r214, 0, %r207, %p5;
	selp.b32 	%r215, 0, %r210, %p4;
	selp.b32 	%r216, 0, %r212, %p3;
	mul.lo.s32 	%r217, %r13, %r213;
	mad.lo.s32 	%r218, %r14, %r214, %r217;
	mad.lo.s32 	%r219, %r15, %r215, %r218;
	mad.lo.s32 	%r220, %r16, %r216, %r219;
	shl.b64 	%rd92, %rd91, 32;
	shr.s64 	%rd93, %rd92, 30;
	add.s64 	%rd94, %rd6, %rd93;
	ld.global.f32 	%f45, [%rd94];
	cvt.s64.s32 	%rd95, %r220;
	add.s64 	%rd96, %rd7, %rd95;
	ld.global.u8 	%rs11, [%rd96];
	setp.eq.s16 	%p17, %rs11, 0;
	mul.f32 	%f46, %f45, %f4;
	selp.f32 	%f47, %f3, %f46, %p17;
	max.f32 	%f48, %f44, %f47;
	add.s64 	%rd97, %rd31, 352;
	cvt.u32.u64 	%r221, %rd97;
	div.s32 	%r222, %r221, %r9;
	mul.lo.s32 	%r223, %r222, %r9;
	sub.s32 	%r224, %r221, %r223;
	div.s32 	%r225, %r224, %r10;
	mul.lo.s32 	%r226, %r225, %r10;
	sub.s32 	%r227, %r224, %r226;
	div.s32 	%r228, %r227, %r11;
	mul.lo.s32 	%r229, %r228, %r11;
	sub.s32 	%r230, %r227, %r229;
	selp.b32 	%r231, 0, %r222, %p6;
	selp.b32 	%r232, 0, %r225, %p5;
	selp.b32 	%r233, 0, %r228, %p4;
	selp.b32 	%r234, 0, %r230, %p3;
	mul.lo.s32 	%r235, %r13, %r231;
	mad.lo.s32 	%r236, %r14, %r232, %r235;
	mad.lo.s32 	%r237, %r15, %r233, %r236;
	mad.lo.s32 	%r238, %r16, %r234, %r237;
	shl.b64 	%rd98, %rd97, 32;
	shr.s64 	%rd99, %rd98, 30;
	add.s64 	%rd100, %rd6, %rd99;
	ld.global.f32 	%f49, [%rd100];
	cvt.s64.s32 	%rd101, %r238;
	add.s64 	%rd102, %rd7, %rd101;
	ld.global.u8 	%rs12, [%rd102];
	setp.eq.s16 	%p18, %rs12, 0;
	mul.f32 	%f50, %f49, %f4;
	selp.f32 	%f51, %f3, %f50, %p18;
	max.f32 	%f52, %f48, %f51;
	add.s64 	%rd103, %rd31, 384;
	cvt.u32.u64 	%r239, %rd103;
	div.s32 	%r240, %r239, %r9;
	mul.lo.s32 	%r241, %r240, %r9;
	sub.s32 	%r242, %r239, %r241;
	div.s32 	%r243, %r242, %r10;
	mul.lo.s32 	%r244, %r243, %r10;
	sub.s32 	%r245, %r242, %r244;
	div.s32 	%r246, %r245, %r11;
	mul.lo.s32 	%r247, %r246, %r11;
	sub.s32 	%r248, %r245, %r247;
	selp.b32 	%r249, 0, %r240, %p6;
	selp.b32 	%r250, 0, %r243, %p5;
	selp.b32 	%r251, 0, %r246, %p4;
	selp.b32 	%r252, 0, %r248, %p3;
	mul.lo.s32 	%r253, %r13, %r249;
	mad.lo.s32 	%r254, %r14, %r250, %r253;
	mad.lo.s32 	%r255, %r15, %r251, %r254;
	mad.lo.s32 	%r256, %r16, %r252, %r255;
	shl.b64 	%rd104, %rd103, 32;
	shr.s64 	%rd105, %rd104, 30;
	add.s64 	%rd106, %rd6, %rd105;
	ld.global.f32 	%f53, [%rd106];
	cvt.s64.s32 	%rd107, %r256;
	add.s64 	%rd108, %rd7, %rd107;
	ld.global.u8 	%rs13, [%rd108];
	setp.eq.s16 	%p19, %rs13, 0;
	mul.f32 	%f54, %f53, %f4;
	selp.f32 	%f55, %f3, %f54, %p19;
	max.f32 	%f56, %f52, %f55;
	add.s64 	%rd109, %rd31, 416;
	cvt.u32.u64 	%r257, %rd109;
	div.s32 	%r258, %r257, %r9;
	mul.lo.s32 	%r259, %r258, %r9;
	sub.s32 	%r260, %r257, %r259;
	div.s32 	%r261, %r260, %r10;
	mul.lo.s32 	%r262, %r261, %r10;
	sub.s32 	%r263, %r260, %r262;
	div.s32 	%r264, %r263, %r11;
	mul.lo.s32 	%r265, %r264, %r11;
	sub.s32 	%r266, %r263, %r265;
	selp.b32 	%r267, 0, %r258, %p6;
	selp.b32 	%r268, 0, %r261, %p5;
	selp.b32 	%r269, 0, %r264, %p4;
	selp.b32 	%r270, 0, %r266, %p3;
	mul.lo.s32 	%r271, %r13, %r267;
	mad.lo.s32 	%r272, %r14, %r268, %r271;
	mad.lo.s32 	%r273, %r15, %r269, %r272;
	mad.lo.s32 	%r274, %r16, %r270, %r273;
	shl.b64 	%rd110, %rd109, 32;
	shr.s64 	%rd111, %rd110, 30;
	add.s64 	%rd112, %rd6, %rd111;
	ld.global.f32 	%f57, [%rd112];
	cvt.s64.s32 	%rd113, %r274;
	add.s64 	%rd114, %rd7, %rd113;
	ld.global.u8 	%rs14, [%rd114];
	setp.eq.s16 	%p20, %rs14, 0;
	mul.f32 	%f58, %f57, %f4;
	selp.f32 	%f59, %f3, %f58, %p20;
	max.f32 	%f60, %f56, %f59;
	mov.b32 	%r275, %f60;
	shfl.sync.bfly.b32	%r276|%p21, %r275, 16, 31, -1;
	mov.b32 	%f61, %r276;
	max.f32 	%f62, %f60, %f61;
	mov.b32 	%r277, %f62;
	shfl.sync.bfly.b32	%r278|%p22, %r277, 8, 31, -1;
	mov.b32 	%f63, %r278;
	max.f32 	%f64, %f62, %f63;
	mov.b32 	%r279, %f64;
	shfl.sync.bfly.b32	%r280|%p23, %r279, 4, 31, -1;
	mov.b32 	%f65, %r280;
	max.f32 	%f66, %f64, %f65;
	mov.b32 	%r281, %f66;
	shfl.sync.bfly.b32	%r282|%p24, %r281, 2, 31, -1;
	mov.b32 	%f67, %r282;
	max.f32 	%f68, %f66, %f67;
	mov.b32 	%r283, %f68;
	shfl.sync.bfly.b32	%r284|%p25, %r283, 1, 31, -1;
	mov.b32 	%f69, %r284;
	max.f32 	%f70, %f68, %f69;
	sub.f32 	%f71, %f7, %f70;
	fma.rn.f32 	%f72, %f71, 0f3BBB989D, 0f3F000000;
	cvt.sat.f32.f32 	%f73, %f72;
	mov.f32 	%f74, 0f4B400001;
	mov.f32 	%f75, 0f437C0000;
	fma.rm.f32 	%f76, %f73, %f75, %f74;
	add.f32 	%f77, %f76, 0fCB40007F;
	neg.f32 	%f78, %f77;
	fma.rn.f32 	%f79, %f71, 0f3FB8AA3B, %f78;
	fma.rn.f32 	%f80, %f71, 0f32A57060, %f79;
	mov.b32 	%r285, %f76;
	shl.b32 	%r286, %r285, 23;
	mov.b32 	%f81, %r286;
	ex2.approx.ftz.f32 	%f82, %f80;
	mul.f32 	%f83, %f82, %f81;
	add.f32 	%f84, %f83, 0f00000000;
	sub.f32 	%f85, %f11, %f70;
	fma.rn.f32 	%f86, %f85, 0f3BBB989D, 0f3F000000;
	cvt.sat.f32.f32 	%f87, %f86;
	fma.rm.f32 	%f88, %f87, %f75, %f74;
	add.f32 	%f89, %f88, 0fCB40007F;
	neg.f32 	%f90, %f89;
	fma.rn.f32 	%f91, %f85, 0f3FB8AA3B, %f90;
	fma.rn.f32 	%f92, %f85, 0f32A57060, %f91;
	mov.b32 	%r287, %f88;
	shl.b32 	%r288, %r287, 23;
	mov.b32 	%f93, %r288;
	ex2.approx.ftz.f32 	%f94, %f92;
	mul.f32 	%f95, %f94, %f93;
	add.f32 	%f96, %f84, %f95;
	sub.f32 	%f97, %f15, %f70;
	fma.rn.f32 	%f98, %f97, 0f3BBB989D, 0f3F000000;
	cvt.sat.f32.f32 	%f99, %f98;
	fma.rm.f32 	%f100, %f99, %f75, %f74;
	add.f32 	%f101, %f100, 0fCB40007F;
	neg.f32 	%f102, %f101;
	fma.rn.f32 	%f103, %f97, 0f3FB8AA3B, %f102;
	fma.rn.f32 	%f104, %f97, 0f32A57060, %f103;
	mov.b32 	%r289, %f100;
	shl.b32 	%r290, %r289, 23;
	mov.b32 	%f105, %r290;
	ex2.approx.ftz.f32 	%f106, %f104;
	mul.f32 	%f107, %f106, %f105;
	add.f32 	%f108, %f96, %f107;
	sub.f32 	%f109, %f19, %f70;
	fma.rn.f32 	%f110, %f109, 0f3BBB989D, 0f3F000000;
	cvt.sat.f32.f32 	%f111, %f110;
	fma.rm.f32 	%f112, %f111, %f75, %f74;
	add.f32 	%f113, %f112, 0fCB40007F;
	neg.f32 	%f114, %f113;
	fma.rn.f32 	%f115, %f109, 0f3FB8AA3B, %f114;
	fma.rn.f32 	%f116, %f109, 0f32A57060, %f115;
	mov.b32 	%r291, %f112;
	shl.b32 	%r292, %r291, 23;
	mov.b32 	%f117, %r292;
	ex2.approx.ftz.f32 	%f118, %f116;
	mul.f32 	%f119, %f118, %f117;
	add.f32 	%f120, %f108, %f119;
	sub.f32 	%f121, %f23, %f70;
	fma.rn.f32 	%f122, %f121, 0f3BBB989D, 0f3F000000;
	cvt.sat.f32.f32 	%f123, %f122;
	fma.rm.f32 	%f124, %f123, %f75, %f74;
	add.f32 	%f125, %f124, 0fCB40007F;
	neg.f32 	%f126, %f125;
	fma.rn.f32 	%f127, %f121, 0f3FB8AA3B, %f126;
	fma.rn.f32 	%f128, %f121, 0f32A57060, %f127;
	mov.b32 	%r293, %f124;
	shl.b32 	%r294, %r293, 23;
	mov.b32 	%f129, %r294;
	ex2.approx.ftz.f32 	%f130, %f128;
	mul.f32 	%f131, %f130, %f129;
	add.f32 	%f132, %f120, %f131;
	sub.f32 	%f133, %f27, %f70;
	fma.rn.f32 	%f134, %f133, 0f3BBB989D, 0f3F000000;
	cvt.sat.f32.f32 	%f135, %f134;
	fma.rm.f32 	%f136, %f135, %f75, %f74;
	add.f32 	%f137, %f136, 0fCB40007F;
	neg.f32 	%f138, %f137;
	fma.rn.f32 	%f139, %f133, 0f3FB8AA3B, %f138;
	fma.rn.f32 	%f140, %f133, 0f32A57060, %f139;
	mov.b32 	%r295, %f136;
	shl.b32 	%r296, %r295, 23;
	mov.b32 	%f141, %r296;
	ex2.approx.ftz.f32 	%f142, %f140;
	mul.f32 	%f143, %f142, %f141;
	add.f32 	%f144, %f132, %f143;
	sub.f32 	%f145, %f31, %f70;
	fma.rn.f32 	%f146, %f145, 0f3BBB989D, 0f3F000000;
	cvt.sat.f32.f32 	%f147, %f146;
	fma.rm.f32 	%f148, %f147, %f75, %f74;
	add.f32 	%f149, %f148, 0fCB40007F;
	neg.f32 	%f150, %f149;
	fma.rn.f32 	%f151, %f145, 0f3FB8AA3B, %f150;
	fma.rn.f32 	%f152, %f145, 0f32A57060, %f151;
	mov.b32 	%r297, %f148;
	shl.b32 	%r298, %r297, 23;
	mov.b32 	%f153, %r298;
	ex2.approx.ftz.f32 	%f154, %f152;
	mul.f32 	%f155, %f154, %f153;
	add.f32 	%f156, %f144, %f155;
	sub.f32 	%f157, %f35, %f70;
	fma.rn.f32 	%f158, %f157, 0f3BBB989D, 0f3F000000;
	cvt.sat.f32.f32 	%f159, %f158;
	fma.rm.f32 	%f160, %f159, %f75, %f74;
	add.f32 	%f161, %f160, 0fCB40007F;
	neg.f32 	%f162, %f161;
	fma.rn.f32 	%f163, %f157, 0f3FB8AA3B, %f162;
	fma.rn.f32 	%f164, %f157, 0f32A57060, %f163;
	mov.b32 	%r299, %f160;
	shl.b32 	%r300, %r299, 23;
	mov.b32 	%f165, %r300;
	ex2.approx.ftz.f32 	%f166, %f164;
	mul.f32 	%f167, %f166, %f165;
	add.f32 	%f168, %f156, %f167;
	sub.f32 	%f169, %f39, %f70;
	fma.rn.f32 	%f170, %f169, 0f3BBB989D, 0f3F000000;
	cvt.sat.f32.f32 	%f171, %f170;
	fma.rm.f32 	%f172, %f171, %f75, %f74;
	add.f32 	%f173, %f172, 0fCB40007F;
	neg.f32 	%f174, %f173;
	fma.rn.f32 	%f175, %f169, 0f3FB8AA3B, %f174;
	fma.rn.f32 	%f176, %f169, 0f32A57060, %f175;
	mov.b32 	%r301, %f172;
	shl.b32 	%r302, %r301, 23;
	mov.b32 	%f177, %r302;
	ex2.approx.ftz.f32 	%f178, %f176;
	mul.f32 	%f179, %f178, %f177;
	add.f32 	%f180, %f168, %f179;
	sub.f32 	%f181, %f43, %f70;
	fma.rn.f32 	%f182, %f181, 0f3BBB989D, 0f3F000000;
	cvt.sat.f32.f32 	%f183, %f182;
	fma.rm.f32 	%f184, %f183, %f75, %f74;
	add.f32 	%f185, %f184, 0fCB40007F;
	neg.f32 	%f186, %f185;
	fma.rn.f32 	%f187, %f181, 0f3FB8AA3B, %f186;
	fma.rn.f32 	%f188, %f181, 0f32A57060, %f187;
	mov.b32 	%r303, %f184;
	shl.b32 	%r304, %r303, 23;
	mov.b32 	%f189, %r304;
	ex2.approx.ftz.f32 	%f190, %f188;
	mul.f32 	%f191, %f190, %f189;
	add.f32 	%f192, %f180, %f191;
	sub.f32 	%f193, %f47, %f70;
	fma.rn.f32 	%f194, %f193, 0f3BBB989D, 0f3F000000;
	cvt.sat.f32.f32 	%f195, %f194;
	fma.rm.f32 	%f196, %f195, %f75, %f74;
	add.f32 	%f197, %f196, 0fCB40007F;
	neg.f32 	%f198, %f197;
	fma.rn.f32 	%f199, %f193, 0f3FB8AA3B, %f198;
	fma.rn.f32 	%f200, %f193, 0f32A57060, %f199;
	mov.b32 	%r305, %f196;
	shl.b32 	%r306, %r305, 23;
	mov.b32 	%f201, %r306;
	ex2.approx.ftz.f32 	%f202, %f200;
	mul.f32 	%f203, %f202, %f201;
	add.f32 	%f204, %f192, %f203;
	sub.f32 	%f205, %f51, %f70;
	fma.rn.f32 	%f206, %f205, 0f3BBB989D, 0f3F000000;
	cvt.sat.f32.f32 	%f207, %f206;
	fma.rm.f32 	%f208, %f207, %f75, %f74;
	add.f32 	%f209, %f208, 0fCB40007F;
	neg.f32 	%f210, %f209;
	fma.rn.f32 	%f211, %f205, 0f3FB8AA3B, %f210;
	fma.rn.f32 	%f212, %f205, 0f32A57060, %f211;
	mov.b32 	%r307, %f208;
	shl.b32 	%r308, %r307, 23;
	mov.b32 	%f213, %r308;
	ex2.approx.ftz.f32 	%f214, %f212;
	mul.f32 	%f215, %f214, %f213;
	add.f32 	%f216, %f204, %f215;
	sub.f32 	%f217, %f55, %f70;
	fma.rn.f32 	%f218, %f217, 0f3BBB989D, 0f3F000000;
	cvt.sat.f32.f32 	%f219, %f218;
	fma.rm.f32 	%f220, %f219, %f75, %f74;
	add.f32 	%f221, %f220, 0fCB40007F;
	neg.f32 	%f222, %f221;
	fma.rn.f32 	%f223, %f217, 0f3FB8AA3B, %f222;
	fma.rn.f32 	%f224, %f217, 0f32A57060, %f223;
	mov.b32 	%r309, %f220;
	shl.b32 	%r310, %r309, 23;
	mov.b32 	%f225, %r310;
	ex2.approx.ftz.f32 	%f226, %f224;
	mul.f32 	%f227, %f226, %f225;
	add.f32 	%f228, %f216, %f227;
	sub.f32 	%f229, %f59, %f70;
	fma.rn.f32 	%f230, %f229, 0f3BBB989D, 0f3F000000;
	cvt.sat.f32.f32 	%f231, %f230;
	fma.rm.f32 	%f232, %f231, %f75, %f74;
	add.f32 	%f233, %f232, 0fCB40007F;
	neg.f32 	%f234, %f233;
	fma.rn.f32 	%f235, %f229, 0f3FB8AA3B, %f234;
	fma.rn.f32 	%f236, %f229, 0f32A57060, %f235;
	mov.b32 	%r311, %f232;
	shl.b32 	%r312, %r311, 23;
	mov.b32 	%f237, %r312;
	ex2.approx.ftz.f32 	%f238, %f236;
	mul.f32 	%f239, %f238, %f237;
	add.f32 	%f240, %f228, %f239;
	mov.b32 	%r313, %f240;
	shfl.sync.bfly.b32	%r314|%p26, %r313, 16, 31, -1;
	mov.b32 	%f241, %r314;
	add.f32 	%f242, %f240, %f241;
	mov.b32 	%r315, %f242;
	shfl.sync.bfly.b32	%r316|%p27, %r315, 8, 31, -1;
	mov.b32 	%f243, %r316;
	add.f32 	%f244, %f242, %f243;
	mov.b32 	%r317, %f244;
	shfl.sync.bfly.b32	%r318|%p28, %r317, 4, 31, -1;
	mov.b32 	%f245, %r318;
	add.f32 	%f246, %f244, %f245;
	mov.b32 	%r319, %f246;
	shfl.sync.bfly.b32	%r320|%p29, %r319, 2, 31, -1;
	mov.b32 	%f247, %r320;
	add.f32 	%f248, %f246, %f247;
	mov.b32 	%r321, %f248;
	shfl.sync.bfly.b32	%r322|%p30, %r321, 1, 31, -1;
	mov.b32 	%f249, %r322;
	add.f32 	%f250, %f248, %f249;
	div.rn.f32 	%f251, %f83, %f250;
	div.rn.f32 	%f252, %f95, %f250;
	div.rn.f32 	%f253, %f107, %f250;
	div.rn.f32 	%f254, %f119, %f250;
	div.rn.f32 	%f255, %f131, %f250;
	div.rn.f32 	%f256, %f143, %f250;
	div.rn.f32 	%f257, %f155, %f250;
	div.rn.f32 	%f258, %f167, %f250;
	div.rn.f32 	%f259, %f179, %f250;
	div.rn.f32 	%f260, %f191, %f250;
	div.rn.f32 	%f261, %f203, %f250;
	div.rn.f32 	%f262, %f215, %f250;
	div.rn.f32 	%f263, %f227, %f250;
	div.rn.f32 	%f264, %f239, %f250;
	mad.lo.s64 	%rd115, %rd118, %rd4, %rd8;
	shl.b64 	%rd116, %rd115, 2;
	add.s64 	%rd117, %rd9, %rd116;
	st.global.f32 	[%rd117], %f251;
	st.global.f32 	[%rd117+128], %f252;
	st.global.f32 	[%rd117+256], %f253;
	st.global.f32 	[%rd117+384], %f254;
	st.global.f32 	[%rd117+512], %f255;
	st.global.f32 	[%rd117+640], %f256;
	st.global.f32 	[%rd117+768], %f257;
	st.global.f32 	[%rd117+896], %f258;
	st.global.f32 	[%rd117+1024], %f259;
	st.global.f32 	[%rd117+1152], %f260;
	st.global.f32 	[%rd117+1280], %f261;
	st.global.f32 	[%rd117+1408], %f262;
	st.global.f32 	[%rd117+1536], %f263;
	st.global.f32 	[%rd117+1664], %f264;
	add.s64 	%rd118, %rd118, %rd10;
	setp.lt.s64 	%p31, %rd118, %rd23;
	@%p31 bra 	$L__BB552_4;
$L__BB552_5:
	ret;

}
	// .globl	_Z15SoftmaxWarpImplI22BroadcastScaleMaskLoadIffbLm4EiE11DirectStoreIffEfLi1ELi14ELi32ELi1ELb1EL9Algorithm0EEvT_T0_ll
.visible .entry _Z15SoftmaxWarpImplI22BroadcastScaleMaskLoadIffbLm4EiE11DirectStoreIffEfLi1ELi14ELi32ELi1ELb1EL9Algorithm0EEvT_T0_ll(
	.param .align 8 .b8 _Z15SoftmaxWarpImplI22BroadcastScaleMaskLoadIffbLm4EiE11DirectStoreIffEfLi1ELi14ELi32ELi1ELb1EL9Algorithm0EEvT_T0_ll_param_0[120],
	.param .align 8 .b8 _Z15SoftmaxWarpImplI22BroadcastScaleMaskLoadIffbLm4EiE11DirectStoreIffEfLi1ELi14ELi32ELi1ELb1EL9Algorithm0EEvT_T0_ll_param_1[16],
	.param .u64 _Z15SoftmaxWarpImplI22BroadcastScaleMaskLoadIffbLm4EiE11DirectStoreIffEfLi1ELi14ELi32ELi1ELb1EL9Algorithm0EEvT_T0_ll_param_2,
	.param .u64 _Z15SoftmaxWarpImplI22BroadcastScaleMaskLoadIffbLm4EiE11DirectStoreIffEfLi1ELi14ELi32ELi1ELb1EL9Algorithm0EEvT_T0_ll_param_3
)
{
	.reg .pred 	%p<112>;
	.reg .b16 	%rs<15>;
	.reg .b32 	%r<336>;
	.reg .b32 	%f<335>;
	.reg .b64 	%rd<135>;

	ld.param.u64 	%rd38, [_Z15SoftmaxWarpImplI22BroadcastScaleMaskLoadIffbLm4EiE11DirectStoreIffEfLi1ELi14ELi32ELi1ELb1EL9Algorithm0EEvT_T0_ll_param_1+8];
	ld.param.u64 	%rd37, [_Z15SoftmaxWarpImplI22BroadcastScaleMaskLoadIffbLm4EiE11DirectStoreIffEfLi1ELi14ELi32ELi1ELb1EL9Algorithm0EEvT_T0_ll_param_1];
	ld.param.v2.f32 	{%f73, %f74}, [_Z15SoftmaxWarpImplI22BroadcastScaleMaskLoadIffbLm4EiE11DirectStoreIffEfLi1ELi14ELi32ELi1ELb1EL9Algorithm0EEvT_T0_ll_param_0+112];
	ld.param.u64 	%rd36, [_Z15SoftmaxWarpImplI22BroadcastScaleMaskLoadIffbLm4EiE11DirectStoreIffEfLi1ELi14ELi32ELi1ELb1EL9Algorithm0EEvT_T0_ll_param_0+104];
	ld.param.v2.u32 	{%r15, %r16}, [_Z15SoftmaxWarpImplI22BroadcastScaleMaskLoadIffbLm4EiE11DirectStoreIffEfLi1ELi14ELi32ELi1ELb1EL9Algorithm0EEvT_T0_ll_param_0+88];
	ld.param.v2.u32 	{%r13, %r14}, [_Z15SoftmaxWarpImplI22BroadcastScaleMaskLoadIffbLm4EiE11DirectStoreIffEfLi1ELi14ELi32ELi1ELb1EL9Algorithm0EEvT_T0_ll_param_0+80];
	ld.param.v2.u32 	{%r11, %r12}, [_Z15SoftmaxWarpImplI22BroadcastScaleMaskLoadIffbLm4EiE11DirectStoreIffEfLi1ELi14ELi32ELi1ELb1EL9Algorithm0EEvT_T0_ll_param_0+64];
	ld.param.v2.u32 	{%r9, %r10}, [_Z15SoftmaxWarpImplI22BroadcastScaleMaskLoadIffbLm4EiE11DirectStoreIffEfLi1ELi14ELi32ELi1ELb1EL9Algorithm0EEvT_T0_ll_param_0+56];
	ld.param.u64 	%rd32, [_Z15SoftmaxWarpImplI22BroadcastScaleMaskLoadIffbLm4EiE11DirectStoreIffEfLi1ELi14ELi32ELi1ELb1EL9Algorithm0EEvT_T0_ll_param_0+40];
	ld.param.u64 	%rd31, [_Z15SoftmaxWarpImplI22BroadcastScaleMaskLoadIffbLm4EiE11DirectStoreIffEfLi1ELi14ELi32ELi1ELb1EL9Algorithm0EEvT_T0_ll_param_0+32];
	ld.param.u64 	%rd30, [_Z15SoftmaxWarpImplI22BroadcastScaleMaskLoadIffbLm4EiE11DirectStoreIffEfLi1ELi14ELi32ELi1ELb1EL9Algorithm0EEvT_T0_ll_param_0+24];
	ld.param.u64 	%rd29, [_Z15SoftmaxWarpImplI22BroadcastScaleMaskLoadIffbLm4EiE11DirectStoreIffEfLi1ELi14ELi32ELi1ELb1EL9Algorithm0EEvT_T0_ll_param_0+16];
	ld.param.u64 	%rd28, [_Z15SoftmaxWarpImplI22BroadcastScaleMaskLoadIffbLm4EiE11DirectStoreIffEfLi1ELi14ELi32ELi1ELb1EL9Algorithm0EEvT_T0_ll_param_0+8];
	ld.param.u64 	%rd27, [_Z15SoftmaxWarpImplI22BroadcastScaleMaskLoadIffbLm4EiE11DirectStoreIffEfLi1ELi14ELi32ELi1ELb1EL9Algorithm0EEvT_T0_ll_param_0];
	ld.param.u64 	%rd39, [_Z15SoftmaxWarpImplI22BroadcastScaleMaskLoadIffbLm4EiE11DirectStoreIffEfLi1ELi14ELi32ELi1ELb1EL9Algorithm0EEvT_T0_ll_param_2];
	ld.param.u64 	%rd40, [_Z15SoftmaxWarpImplI22BroadcastScaleMaskLoadIffbLm4EiE11DirectStoreIffEfLi1ELi14ELi32ELi1ELb1EL9Algorithm0EEvT_T0_ll_param_3];
	cvta.to.global.u64 	%rd1, %rd27;
	cvta.to.global.u64 	%rd2, %rd28;
	setp.lt.s64 	%p1, %rd40, 449;
	@%p1 bra 	$L__BB553_2;
	mov.u64 	%rd41, $str;
	cvta.global.u64 	%rd42, %rd41;
	mov.u64 	%rd43, $str$1;
	cvta.global.u64 	%rd44, %rd43;
	mov.u64 	%rd45, __unnamed_539;
	cvta.global.u64 	%rd46, %rd45;
	{ // callseq 538, 0
	.param .b64 param0;
	st.param.b64 	[param0], %rd42;
	.param .b64 param1;
	st.param.b64 	[param1], %rd44;
	.param .b32 param2;
	st.param.b32 	[param2], 254;
	.param .b64 param3;
	st.param.b64 	[param3], %rd46;
	.param .b64 param4;
	st.param.b64 	[param4], 1;
	call.uni 
	__assertfail, 
	(
	param0, 
	param1, 
	param2, 
	param3, 
	param4
	);
	} // callseq 538
$L__BB553_2:
	mov.u32 	%r17, %ctaid.x;
	mov.u32 	%r18, %ntid.y;
	mov.u32 	%r19, %tid.y;
	mad.lo.s32 	%r20, %r17, %r18, %r19;
	mov.u32 	%r21, %nctaid.x;
	mul.lo.s32 	%r8, %r21, %r18;
	cvt.s64.s32 	%rd134, %r20;
	setp.le.s64 	%p2, %rd39, %rd134;
	@%p2 bra 	$L__BB553_61;
	mov.u32 	%r22, %tid.x;
	cvt.u64.u32 	%rd8, %r22;
	add.s32 	%r23, %r22, 32;
	cvt.u64.u32 	%rd9, %r23;
	add.s32 	%r24, %r22, 64;
	cvt.u64.u32 	%rd10, %r24;
	add.s32 	%r25, %r22, 96;
	cvt.u64.u32 	%rd11, %r25;
	add.s32 	%r26, %r22, 128;
	cvt.u64.u32 	%rd12, %r26;
	add.s32 	%r27, %r22, 160;
	cvt.u64.u32 	%rd13, %r27;
	add.s32 	%r28, %r22, 192;
	cvt.u64.u32 	%rd14, %r28;
	add.s32 	%r29, %r22, 224;
	cvt.u64.u32 	%rd15, %r29;
	add.s32 	%r30, %r22, 256;
	cvt.u64.u32 	%rd16, %r30;
	add.s32 	%r31, %r22, 288;
	cvt.u64.u32 	%rd17, %r31;
	add.s32 	%r32, %r22, 320;
	cvt.u64.u32 	%rd18, %r32;
	add.s32 	%r33, %r22, 352;
	cvt.u64.u32 	%rd19, %r33;
	add.s32 	%r34, %r22, 384;
	cvt.u64.u32 	%rd20, %r34;
	add.s32 	%r35, %r22, 416;
	cvt.u64.u32 	%rd21, %r35;
	cvt.s64.s32 	%rd22, %r8;
$L__BB553_4:
	setp.le.s64 	%p3, %rd40, %rd8;
	mul.lo.s64 	%rd24, %rd36, %rd134;
	mov.f32 	%f307, 0fFF800000;
	mov.f32 	%f310, %f307;
	@%p3 bra 	$L__BB553_6;
	setp.eq.s64 	%p4, %rd32, 1;
	setp.eq.s64 	%p5, %rd31, 1;
	setp.eq.s64 	%p6, %rd30, 1;
	setp.eq.s64 	%p7, %rd29, 1;
	add.s64 	%rd47, %rd24, %rd8;
	cvt.u32.u64 	%r36, %rd47;
	div.s32 	%r37, %r36, %r9;
	mul.lo.s32 	%r38, %r37, %r9;
	sub.s32 	%r39, %r36, %r38;
	div.s32 	%r40, %r39, %r10;
	mul.lo.s32 	%r41, %r40, %r10;
	sub.s32 	%r42, %r39, %r41;
	div.s32 	%r43, %r42, %r11;
	mul.lo.s32 	%r44, %r43, %r11;
	sub.s32 	%r45, %r42, %r44;
	selp.b32 	%r46, 0, %r37, %p7;
	selp.b32 	%r47, 0, %r40, %p6;
	selp.b32 	%r48, 0, %r43, %p5;
	selp.b32 	%r49, 0, %r45, %p4;
	mul.lo.s32 	%r50, %r13, %r46;
	mad.lo.s32 	%r51, %r14, %r47, %r50;
	mad.lo.s32 	%r52, %r15, %r48, %r51;
	mad.lo.s32 	%r53, %r16, %r49, %r52;
	shl.b64 	%rd48, %rd47, 32;
	shr.s64 	%rd49, %rd48, 30;
	add.s64 	%rd50, %rd1, %rd49;
	ld.global.f32 	%f76, [%rd50];
	cvt.s64.s32 	%rd51, %r53;
	add.s64 	%rd52, %rd2, %rd51;
	ld.global.u8 	%rs1, [%rd52];
	setp.eq.s16 	%p8, %rs1, 0;
	mul.f32 	%f77, %f76, %f74;
	selp.f32 	%f307, %f73, %f77, %p8;
	max.f32 	%f310, %f307, 0fFF800000;
$L__BB553_6:
	setp.le.s64 	%p9, %rd40, %rd9;
	mov.f32 	%f309, 0fFF800000;
	@%p9 bra 	$L__BB553_8;
	setp.eq.s64 	%p10, %rd32, 1;
	setp.eq.s64 	%p11, %rd31, 1;
	setp.eq.s64 	%p12, %rd30, 1;
	setp.eq.s64 	%p13, %rd29, 1;
	add.s64 	%rd53, %rd24, %rd9;
	cvt.u32.u64 	%r54, %rd53;
	div.s32 	%r55, %r54, %r9;
	mul.lo.s32 	%r56, %r55, %r9;
	sub.s32 	%r57, %r54, %r56;
	div.s32 	%r58, %r57, %r10;
	mul.lo.s32 	%r59, %r58, %r10;
	sub.s32 	%r60, %r57, %r59;
	div.s32 	%r61, %r60, %r11;
	mul.lo.s32 	%r62, %r61, %r11;
	sub.s32 	%r63, %r60, %r62;
	selp.b32 	%r64, 0, %r55, %p13;
	selp.b32 	%r65, 0, %r58, %p12;
	selp.b32 	%r66, 0, %r61, %p11;
	selp.b32 	%r67, 0, %r63, %p10;
	mul.lo.s32 	%r68, %r13, %r64;
	mad.lo.s32 	%r69, %r14, %r65, %r68;
	mad.lo.s32 	%r70, %r15, %r66, %r69;
	mad.lo.s32 	%r71, %r16, %r67, %r70;
	shl.b64 	%rd54, %rd53, 32;
	shr.s64 	%rd55, %rd54, 30;
	add.s64 	%rd56, %rd1, %rd55;
	ld.global.f32 	%f79, [%rd56];
	cvt.s64.s32 	%rd57, %r71;
	add.s64 	%rd58, %rd2, %rd57;
	ld.global.u8 	%rs2, [%rd58];
	setp.eq.s16 	%p14, %rs2, 0;
	mul.f32 	%f80, %f79, %f74;
	selp.f32 	%f309, %f73, %f80, %p14;
	max.f32 	%f310, %f310, %f309;
$L__BB553_8:
	setp.le.s64 	%p15, %rd40, %rd10;
	mov.f32 	%f311, 0fFF800000;
	@%p15 bra 	$L__BB553_10;
	setp.eq.s64 	%p16, %rd32, 1;
	setp.eq.s64 	%p17, %rd31, 1;
	setp.eq.s64 	%p18, %rd30, 1;
	setp.eq.s64 	%p19, %rd29, 1;
	add.s64 	%rd59, %rd24, %rd10;
	cvt.u32.u64 	%r72, %rd59;
	div.s32 	%r73, %r72, %r9;
	mul.lo.s32 	%r74, %r73, %r9;
	sub.s32 	%r75, %r72, %r74;
	div.s32 	%r76, %r75, %r10;
	mul.lo.s32 	%r77, %r76, %r10;
	sub.s32 	%r78, %r75, %r77;
	div.s32 	%r79, %r78, %r11;
	mul.lo.s32 	%r80, %r79, %r11;
	sub.s32 	%r81, %r78, %r80;
	selp.b32 	%r82, 0, %r73, %p19;
	selp.b32 	%r83, 0, %r76, %p18;
	selp.b32 	%r84, 0, %r79, %p17;
	selp.b32 	%r85, 0, %r81, %p16;
	mul.lo.s32 	%r86, %r13, %r82;
	mad.lo.s32 	%r87, %r14, %r83, %r86;
	mad.lo.s32 	%r88, %r15, %r84, %r87;
	mad.lo.s32 	%r89, %r16, %r85, %r88;
	shl.b64 	%rd60, %rd59, 32;
	shr.s64 	%rd61, %rd60, 30;
	add.s64 	%rd62, %rd1, %rd61;
	ld.global.f32 	%f82, [%rd62];
	cvt.s64.s32 	%rd63, %r89;
	add.s64 	%rd64, %rd2, %rd63;
	ld.global.u8 	%rs3, [%rd64];
	setp.eq.s16 	%p20, %rs3, 0;
	mul.f32 	%f83, %f82, %f74;
	selp.f32 	%f311, %f73, %f83, %p20;
	max.f32 	%f310, %f310, %f311;
$L__BB553_10:
	setp.le.s64 	%p21, %rd40, %rd11;
	mov.f32 	%f313, 0fFF800000;
	@%p21 bra 	$L__BB553_12;
	setp.eq.s64 	%p22, %rd32, 1;
	setp.eq.s64 	%p23, %rd31, 1;
	setp.eq.s64 	%p24, %rd30, 1;
	setp.eq.s64 	%p25, %rd29, 1;
	add.s64 	%rd65, %rd24, %rd11;
	cvt.u32.u64 	%r90, %rd65;
	div.s32 	%r91, %r90, %r9;
	mul.lo.s32 	%r92, %r91, %r9;
	sub.s32 	%r93, %r90, %r92;
	div.s32 	%r94, %r93, %r10;
	mul.lo.s32 	%r95, %r94, %r10;
	sub.s32 	%r96, %r93, %r95;
	div.s32 	%r97, %r96, %r11;
	mul.lo.s32 	%r98, %r97, %r11;
	sub.s32 	%r99, %r96, %r98;
	selp.b32 	%r100, 0, %r91, %p25;
	selp.b32 	%r101, 0, %r94, %p24;
	selp.b32 	%r102, 0, %r97, %p23;
	selp.b32 	%r103, 0, %r99, %p22;
	mul.lo.s32 	%r104, %r13, %r100;
	mad.lo.s32 	%r105, %r14, %r101, %r104;
	mad.lo.s32 	%r106, %r15, %r102, %r105;
	mad.lo.s32 	%r107, %r16, %r103, %r106;
	shl.b64 	%rd66, %rd65, 32;
	shr.s64 	%rd67, %rd66, 30;
	add.s64 	%rd68, %rd1, %rd67;
	ld.global.f32 	%f85, [%rd68];
	cvt.s64.s32 	%rd69, %r107;
	add.s64 	%rd70, %rd2, %rd69;
	ld.global.u8 	%rs4, [%rd70];
	setp.eq.s16 	%p26, %rs4, 0;
	mul.f32 	%f86, %f85, %f74;
	selp.f32 	%f313, %f73, %f86, %p26;
	max.f32 	%f310, %f310, %f313;
$L__BB553_12:
	setp.le.s64 	%p27, %rd40, %rd12;
	mov.f32 	%f315, 0fFF800000;
	@%p27 bra 	$L__BB553_14;
	setp.eq.s64 	%p28, %rd32, 1;
	setp.eq.s64 	%p29, %rd31, 1;
	setp.eq.s64 	%p30, %rd30, 1;
	setp.eq.s64 	%p31, %rd29, 1;
	add.s64 	%rd71, %rd24, %rd12;
	cvt.u32.u64 	%r108, %rd71;
	div.s32 	%r109, %r108, %r9;
	mul.lo.s32 	%r110, %r109, %r9;
	sub.s32 	%r111, %r108, %r110;
	div.s32 	%r112, %r111, %r10;
	mul.lo.s32 	%r113, %r112, %r10;
	sub.s32 	%r114, %r111, %r113;
	div.s32 	%r115, %r114, %r11;
	mul.lo.s32 	%r116, %r115, %r11;
	sub.s32 	%r117, %r114, %r116;
	selp.b32 	%r118, 0, %r109, %p31;
	selp.b32 	%r119, 0, %r112, %p30;
	selp.b32 	%r120, 0, %r115, %p29;
	selp.b32 	%r121, 0, %r117, %p28;
	mul.lo.s32 	%r122, %r13, %r118;
	mad.lo.s32 	%r123, %r14, %r119, %r122;
	mad.lo.s32 	%r124, %r15, %r120, %r123;
	mad.lo.s32 	%r125, %r16, %r121, %r124;
	shl.b64 	%rd72, %rd71, 32;
	shr.s64 	%rd73, %rd72, 30;
	add.s64 	%rd74, %rd1, %rd73;
	ld.global.f32 	%f88, [%rd74];
	cvt.s64.s32 	%rd75, %r125;
	add.s64 	%rd76, %rd2, %rd75;
	ld.global.u8 	%rs5, [%rd76];
	setp.eq.s16 	%p32, %rs5, 0;
	mul.f32 	%f89, %f88, %f74;
	selp.f32 	%f315, %f73, %f89, %p32;
	max.f32 	%f310, %f310, %f315;
$L__BB553_14:
	setp.le.s64 	%p33, %rd40, %rd13;
	mov.f32 	%f317, 0fFF800000;
	@%p33 bra 	$L__BB553_16;
	setp.eq.s64 	%p34, %rd32, 1;
	setp.eq.s64 	%p35, %rd31, 1;
	setp.eq.s64 	%p36, %rd30, 1;
	setp.eq.s64 	%p37, %rd29, 1;
	add.s64 	%rd77, %rd24, %rd13;
	cvt.u32.u64 	%r126, %rd77;
	div.s32 	%r127, %r126, %r9;
	mul.lo.s32 	%r128, %r127, %r9;
	sub.s32 	%r129, %r126, %r128;
	div.s32 	%r130, %r129, %r10;
	mul.lo.s32 	%r131, %r130, %r10;
	sub.s32 	%r132, %r129, %r131;
	div.s32 	%r133, %r132, %r11;
	mul.lo.s32 	%r134, %r133, %r11;
	sub.s32 	%r135, %r132, %r134;
	selp.b32 	%r136, 0, %r127, %p37;
	selp.b32 	%r137, 0, %r130, %p36;
	selp.b32 	%r138, 0, %r133, %p35;
	selp.b32 	%r139, 0, %r135, %p34;
	mul.lo.s32 	%r140, %r13, %r136;
	mad.lo.s32 	%r141, %r14, %r137, %r140;
	mad.lo.s32 	%r142, %r15, %r138, %r141;
	mad.lo.s32 	%r143, %r16, %r139, %r142;
	shl.b64 	%rd78, %rd77, 32;
	shr.s64 	%rd79, %rd78, 30;
	add.s64 	%rd80, %rd1, %rd79;
	ld.global.f32 	%f91, [%rd80];
	cvt.s64.s32 	%rd81, %r143;
	add.s64 	%rd82, %rd2, %rd81;
	ld.global.u8 	%rs6, [%rd82];
	setp.eq.s16 	%p38, %rs6, 0;
	mul.f32 	%f92, %f91, %f74;
	selp.f32 	%f317, %f73, %f92, %p38;
	max.f32 	%f310, %f310, %f317;
$L__BB553_16:
	setp.le.s64 	%p39, %rd40, %rd14;
	mov.f32 	%f319, 0fFF800000;
	@%p39 bra 	$L__BB553_18;
	setp.eq.s64 	%p40, %rd32, 1;
	setp.eq.s64 	%p41, %rd31, 1;
	setp.eq.s64 	%p42, %rd30, 1;
	setp.eq.s64 	%p43, %rd29, 1;
	add.s64 	%rd83, %rd24, %rd14;
	cvt.u32.u64 	%r144, %rd83;
	div.s32 	%r145, %r144, %r9;
	mul.lo.s32 	%r146, %r145, %r9;
	sub.s32 	%r147, %r144, %r146;
	div.s32 	%r148, %r147, %r10;
	mul.lo.s32 	%r149, %r148, %r10;
	sub.s32 	%r150, %r147, %r149;
	div.s32 	%r151, %r150, %r11;
	mul.lo.s32 	%r152, %r151, %r11;
	sub.s32 	%r153, %r150, %r152;
	selp.b32 	%r154, 0, %r145, %p43;
	selp.b32 	%r155, 0, %r148, %p42;
	selp.b32 	%r156, 0, %r151, %p41;
	selp.b32 	%r157, 0, %r153, %p40;
	mul.lo.s32 	%r158, %r13, %r154;
	mad.lo.s32 	%r159, %r14, %r155, %r158;
	mad.lo.s32 	%r160, %r15, %r156, %r159;
	mad.lo.s32 	%r161, %r16, %r157, %r160;
	shl.b64 	%rd84, %rd83, 32;
	shr.s64 	%rd85, %rd84, 30;
	add.s64 	%rd86, %rd1, %rd85;
	ld.global.f32 	%f94, [%rd86];
	cvt.s64.s32 	%rd87, %r161;
	add.s64 	%rd88, %rd2, %rd87;
	ld.global.u8 	%rs7, [%rd88];
	setp.eq.s16 	%p44, %rs7, 0;
	mul.f32 	%f95, %f94, %f74;
	selp.f32 	%f319, %f73, %f95, %p44;
	max.f32 	%f310, %f310, %f319;
$L__BB553_18:
	setp.le.s64 	%p45, %rd40, %rd15;
	mov.f32 	%f321, 0fFF800000;
	@%p45 bra 	$L__BB553_20;
	setp.eq.s64 	%p46, %rd32, 1;
	setp.eq.s64 	%p47, %rd31, 1;
	setp.eq.s64 	%p48, %rd30, 1;
	setp.eq.s64 	%p49, %rd29, 1;
	add.s64 	%rd89, %rd24, %rd15;
	cvt.u32.u64 	%r162, %rd89;
	div.s32 	%r163, %r162, %r9;
	mul.lo.s32 	%r164, %r163, %r9;
	sub.s32 	%r165, %r162, %r164;
	div.s32 	%r166, %r165, %r10;
	mul.lo.s32 	%r167, %r166, %r10;
	sub.s32 	%r168, %r165, %r167;
	div.s32 	%r169, %r168, %r11;
	mul.lo.s32 	%r170, %r169, %r11;
	sub.s32 	%r171, %r168, %r170;
	selp.b32 	%r172, 0, %r163, %p49;
	selp.b32 	%r173, 0, %r166, %p48;
	selp.b32 	%r174, 0, %r169, %p47;
	selp.b32 	%r175, 0, %r171, %p46;
	mul.lo.s32 	%r176, %r13, %r172;
	mad.lo.s32 	%r177, %r14, %r173, %r176;
	mad.lo.s32 	%r178, %r15, %r174, %r177;
	mad.lo.s32 	%r179, %r16, %r175, %r178;
	shl.b64 	%rd90, %rd89, 32;
	shr.s64 	%rd91, %rd90, 30;
	add.s64 	%rd92, %rd1, %rd91;
	ld.global.f32 	%f97, [%rd92];
	cvt.s64.s32 	%rd93, %r179;
	add.s64 	%rd94, %rd2, %rd93;
	ld.global.u8 	%rs8, [%rd94];
	setp.eq.s16 	%p50, %rs8, 0;
	mul.f32 	%f98, %f97, %f74;
	selp.f32 	%f321, %f73, %f98, %p50;
	max.f32 	%f310, %f310, %f321;
$L__BB553_20:
	setp.le.s64 	%p51, %rd40, %rd16;
	mov.f32 	%f323, 0fFF800000;
	@%p51 bra 	$L__BB553_22;
	setp.eq.s64 	%p52, %rd32, 1;
	setp.eq.s64 	%p53, %rd31, 1;
	setp.eq.s64 	%p54, %rd30, 1;
	setp.eq.s64 	%p55, %rd29, 1;
	add.s64 	%rd95, %rd24, %rd16;
	cvt.u32.u64 	%r180, %rd95;
	div.s32 	%r181, %r180, %r9;
	mul.lo.s32 	%r182, %r181, %r9;
	sub.s32 	%r183, %r180, %r182;
	div.s32 	%r184, %r183, %r10;
	mul.lo.s32 	%r185, %r184, %r10;
	sub.s32 	%r186, %r183, %r185;
	div.s32 	%r187, %r186, %r11;
	mul.lo.s32 	%r188, %r187, %r11;
	sub.s32 	%r189, %r186, %r188;
	selp.b32 	%r190, 0, %r181, %p55;
	selp.b32 	%r191, 0, %r184, %p54;
	selp.b32 	%r192, 0, %r187, %p53;
	selp.b32 	%r193, 0, %r189, %p52;
	mul.lo.s32 	%r194, %r13, %r190;
	mad.lo.s32 	%r195, %r14, %r191, %r194;
	mad.lo.s32 	%r196, %r15, %r192, %r195;
	mad.lo.s32 	%r197, %r16, %r193, %r196;
	shl.b64 	%rd96, %rd95, 32;
	shr.s64 	%rd97, %rd96, 30;
	add.s64 	%rd98, %rd1, %rd97;
	ld.global.f32 	%f100, [%rd98];
	cvt.s64.s32 	%rd99, %r197;
	add.s64 	%rd100, %rd2, %rd99;
	ld.global.u8 	%rs9, [%rd100];
	setp.eq.s16 	%p56, %rs9, 0;
	mul.f32 	%f101, %f100, %f74;
	selp.f32 	%f323, %f73, %f101, %p56;
	max.f32 	%f310, %f310, %f323;
$L__BB553_22:
	setp.le.s64 	%p57, %rd40, %rd17;
	mov.f32 	%f325, 0fFF800000;
	@%p57 bra 	$L__BB553_24;
	setp.eq.s64 	%p58, %rd32, 1;
	setp.eq.s64 	%p59, %rd31, 1;
	setp.eq.s64 	%p60, %rd30, 1;
	setp.eq.s64 	%p61, %rd29, 1;
	add.s64 	%rd101, %rd24, %rd17;
	cvt.u32.u64 	%r198, %rd101;
	div.s32 	%r199, %r198, %r9;
	mul.lo.s32 	%r200, %r199, %r9;
	sub.s32 	%r201, %r198, %r200;
	div.s32 	%r202, %r201, %r10;
	mul.lo.s32 	%r203, %r202, %r10;
	sub.s32 	%r204, %r201, %r203;
	div.s32 	%r205, %r204, %r11;
	mul.lo.s32 	%r206, %r205, %r11;
	sub.s32 	%r207, %r204, %r206;
	selp.b32 	%r208, 0, %r199, %p61;
	selp.b32 	%r209, 0, %r202, %p60;
	selp.b32 	%r210, 0, %r205, %p59;
	selp.b32 	%r211, 0, %r207, %p58;
	mul.lo.s32 	%r212, %r13, %r208;
	mad.lo.s32 	%r213, %r14, %r209, %r212;
	mad.lo.s32 	%r214, %r15, %r210, %r213;
	mad.lo.s32 	%r215, %r16, %r211, %r214;
	shl.b64 	%rd102, %rd101, 32;
	shr.s64 	%rd103, %rd102, 30;
	add.s64 	%rd104, %rd1, %rd103;
	ld.global.f32 	%f103, [%rd104];
	cvt.s64.s32 	%rd105, %r215;
	add.s64 	%rd106, %rd2, %rd105;
	ld.global.u8 	%rs10, [%rd106];
	setp.eq.s16 	%p62, %rs10, 0;
	mul.f32 	%f104, %f103, %f74;
	selp.f32 	%f325, %f73, %f104, %p62;
	max.f32 	%f310, %f310, %f325;
$L__BB553_24:
	setp.le.s64 	%p63, %rd40, %rd18;
	mov.f32 	%f327, 0fFF800000;
	@%p63 bra 	$L__BB553_26;
	setp.eq.s64 	%p64, %rd32, 1;
	setp.eq.s64 	%p65, %rd31, 1;
	setp.eq.s64 	%p66, %rd30, 1;
	setp.eq.s64 	%p67, %rd29, 1;
	add.s64 	%rd107, %rd24, %rd18;
	cvt.u32.u64 	%r216, %rd107;
	div.s32 	%r217, %r216, %r9;
	mul.lo.s32 	%r218, %r217, %r9;
	sub.s32 	%r219, %r216, %r218;
	div.s32 	%r220, %r219, %r10;
	mul.lo.s32 	%r221, %r220, %r10;
	sub.s32 	%r222, %r219, %r221;
	div.s32 	%r223, %r222, %r11;
	mul.lo.s32 	%r224, %r223, %r11;
	sub.s32 	%r225, %r222, %r224;
	selp.b32 	%r226, 0, %r217, %p67;
	selp.b32 	%r227, 0, %r220, %p66;
	selp.b32 	%r228, 0, %r223, %p65;
	selp.b32 	%r229, 0, %r225, %p64;
	mul.lo.s32 	%r230, %r13, %r226;
	mad.lo.s32 	%r231, %r14, %r227, %r230;
	mad.lo.s32 	%r232, %r15, %r228, %r231;
	mad.lo.s32 	%r233, %r16, %r229, %r232;
	shl.b64 	%rd108, %rd107, 32;
	shr.s64 	%rd109, %rd108, 30;
	add.s64 	%rd110, %rd1, %rd109;
	ld.global.f32 	%f106, [%rd110];
	cvt.s64.s32 	%rd111, %r233;
	add.s64 	%rd112, %rd2, %rd111;
	ld.global.u8 	%rs11, [%rd112];
	setp.eq.s16 	%p68, %rs11, 0;
	mul.f32 	%f107, %f106, %f74;
	selp.f32 	%f327, %f73, %f107, %p68;
	max.f32 	%f310, %f310, %f327;
$L__BB553_26:
	setp.le.s64 	%p69, %rd40, %rd19;
	mov.f32 	%f329, 0fFF800000;
	@%p69 bra 	$L__BB553_28;
	setp.eq.s64 	%p70, %rd32, 1;
	setp.eq.s64 	%p71, %rd31, 1;
	setp.eq.s64 	%p72, %rd30, 1;
	setp.eq.s64 	%p73, %rd29, 1;
	add.s64 	%rd113, %rd24, %rd19;
	cvt.u32.u64 	%r234, %rd113;
	div.s32 	%r235, %r234, %r9;
	mul.lo.s32 	%r236, %r235, %r9;
	sub.s32 	%r237, %r234, %r236;
	div.s32 	%r238, %r237, %r10;
	mul.lo.s32 	%r239, %r238, %r10;
	sub.s32 	%r240, %r237, %r239;
	div.s32 	%r241, %r240, %r11;
	mul.lo.s32 	%r242, %r241, %r11;
	sub.s32 	%r243, %r240, %r242;
	selp.b32 	%r244, 0, %r235, %p73;
	selp.b32 	%r245, 0, %r238, %p72;
	selp.b32 	%r246, 0, %r241, %p71;
	selp.b32 	%r247, 0, %r243, %p70;
	mul.lo.s32 	%r248, %r13, %r244;
	mad.lo.s32 	%r249, %r14, %r245, %r248;
	mad.lo.s32 	%r250, %r15, %r246, %r249;
	mad.lo.s32 	%r251, %r16, %r247, %r250;
	shl.b64 	%rd114, %rd113, 32;
	shr.s64 	%rd115, %rd114, 30;
	add.s64 	%rd116, %rd1, %rd115;
	ld.global.f32 	%f109, [%rd116];
	cvt.s64.s32 	%rd117, %r251;
	add.s64 	%rd118, %rd2, %rd117;
	ld.global.u8 	%rs12, [%rd118];
	setp.eq.s16 	%p74, %rs12, 0;
	mul.f32 	%f110, %f109, %f74;
	selp.f32 	%f329, %f73, %f110, %p74;
	max.f32 	%f310, %f310, %f329;
$L__BB553_28:
	setp.le.s64 	%p75, %rd40, %rd20;
	mov.f32 	%f331, 0fFF800000;
	@%p75 bra 	$L__BB553_30;
	setp.eq.s64 	%p76, %rd32, 1;
	setp.eq.s64 	%p77, %rd31, 1;
	setp.eq.s64 	%p78, %rd30, 1;
	setp.eq.s64 	%p79, %rd29, 1;
	add.s64 	%rd119, %rd24, %rd20;
	cvt.u32.u64 	%r252, %rd119;
	div.s32 	%r253, %r252, %r9;
	mul.lo.s32 	%r254, %r253, %r9;
	sub.s32 	%r255, %r252, %r254;
	div.s32 	%r256, %r255, %r10;
	mul.lo.s32 	%r257, %r256, %r10;
	sub.s32 	%r258, %r255, %r257;
	div.s32 	%r259, %r258, %r11;
	mul.lo.s32 	%r260, %r259, %r11;
	sub.s32 	%r261, %r258, %r260;
	selp.b32 	%r262, 0, %r253, %p79;
	selp.b32 	%r263, 0, %r256, %p78;
	selp.b32 	%r264, 0, %r259, %p77;
	selp.b32 	%r265, 0, %r261, %p76;
	mul.lo.s32 	%r266, %r13, %r262;
	mad.lo.s32 	%r267, %r14, %r263, %r266;
	mad.lo.s32 	%r268, %r15, %r264, %r267;
	mad.lo.s32 	%r269, %r16, %r265, %r268;
	shl.b64 	%rd120, %rd119, 32;
	shr.s64 	%rd121, %rd120, 30;
	add.s64 	%rd122, %rd1, %rd121;
	ld.global.f32 	%f112, [%rd122];
	cvt.s64.s32 	%rd123, %r269;
	add.s64 	%rd124, %rd2, %rd123;
	ld.global.u8 	%rs13, [%rd124];
	setp.eq.s16 	%p80, %rs13, 0;
	mul.f32 	%f113, %f112, %f74;
	selp.f32 	%f331, %f73, %f113, %p80;
	max.f32 	%f310, %f310, %f331;
$L__BB553_30:
	setp.le.s64 	%p81, %rd40, %rd21;
	mov.f32 	%f333, 0fFF800000;
	@%p81 bra 	$L__BB553_32;
	setp.eq.s64 	%p82, %rd32, 1;
	setp.eq.s64 	%p83, %rd31, 1;
	setp.eq.s64 	%p84, %rd30, 1;
	setp.eq.s64 	%p85, %rd29, 1;
	add.s64 	%rd125, %rd24, %rd21;
	cvt.u32.u64 	%r270, %rd125;
	div.s32 	%r271, %r270, %r9;
	mul.lo.s32 	%r272, %r271, %r9;
	sub.s32 	%r273, %r270, %r272;
	div.s32 	%r274, %r273, %r10;
	mul.lo.s32 	%r275, %r274, %r10;
	sub.s32 	%r276, %r273, %r275;
	div.s32 	%r277, %r276, %r11;
	mul.lo.s32 	%r278, %r277, %r11;
	sub.s32 	%r279, %r276, %r278;
	selp.b32 	%r280, 0, %r271, %p85;
	selp.b32 	%r281, 0, %r274, %p84;
	selp.b32 	%r282, 0, %r277, %p83;
	selp.b32 	%r283, 0, %r279, %p82;
	mul.lo.s32 	%r284, %r13, %r280;
	mad.lo.s32 	%r285, %r14, %r281, %r284;
	mad.lo.s32 	%r286, %r15, %r282, %r285;
	mad.lo.s32 	%r287, %r16, %r283, %r286;
	shl.b64 	%rd126, %rd125, 32;
	shr.s64 	%rd127, %rd126, 30;
	add.s64 	%rd128, %rd1, %rd127;
	ld.global.f32 	%f115, [%rd128];
	cvt.s64.s32 	%rd129, %r287;
	add.s64 	%rd130, %rd2, %rd129;
	ld.global.u8 	%rs14, [%rd130];
	setp.eq.s16 	%p86, %rs14, 0;
	mul.f32 	%f116, %f115, %f74;
	selp.f32 	%f333, %f73, %f116, %p86;
	max.f32 	%f310, %f310, %f333;
$L__BB553_32:
	setp.le.s64 	%p87, %rd40, %rd8;
	mov.b32 	%r288, %f310;
	shfl.sync.bfly.b32	%r289|%p88, %r288, 16, 31, -1;
	mov.b32 	%f117, %r289;
	max.f32 	%f118, %f310, %f117;
	mov.b32 	%r290, %f118;
	shfl.sync.bfly.b32	%r291|%p89, %r290, 8, 31, -1;
	mov.b32 	%f119, %r291;
	max.f32 	%f120, %f118, %f119;
	mov.b32 	%r292, %f120;
	shfl.sync.bfly.b32	%r293|%p90, %r292, 4, 31, -1;
	mov.b32 	%f121, %r293;
	max.f32 	%f122, %f120, %f121;
	mov.b32 	%r294, %f122;
	shfl.sync.bfly.b32	%r295|%p91, %r294, 2, 31, -1;
	mov.b32 	%f123, %r295;
	max.f32 	%f124, %f122, %f123;
	mov.b32 	%r296, %f124;
	shfl.sync.bfly.b32	%r297|%p92, %r296, 1, 31, -1;
	mov.b32 	%f125, %r297;
	max.f32 	%f126, %f124, %f125;
	sub.f32 	%f127, %f307, %f126;
	fma.rn.f32 	%f128, %f127, 0f3BBB989D, 0f3F000000;
	cvt.sat.f32.f32 	%f129, %f128;
	mov.f32 	%f130, 0f4B400001;
	mov.f32 	%f131, 0f437C0000;
	fma.rm.f32 	%f132, %f129, %f131, %f130;
	add.f32 	%f133, %f132, 0fCB40007F;
	neg.f32 	%f134, %f133;
	fma.rn.f32 	%f135, %f127, 0f3FB8AA3B, %f134;
	fma.rn.f32 	%f136, %f127, 0f32A57060, %f135;
	mov.b32 	%r298, %f132;
	shl.b32 	%r299, %r298, 23;
	mov.b32 	%f137, %r299;
	ex2.approx.ftz.f32 	%f138, %f136;
	mul.f32 	%f139, %f138, %f137;
	add.f32 	%f140, %f139, 0f00000000;
	sub.f32 	%f141, %f309, %f126;
	fma.rn.f32 	%f142, %f141, 0f3BBB989D, 0f3F000000;
	cvt.sat.f32.f32 	%f143, %f142;
	fma.rm.f32 	%f144, %f143, %f131, %f130;
	add.f32 	%f145, %f144, 0fCB40007F;
	neg.f32 	%f146, %f145;
	fma.rn.f32 	%f147, %f141, 0f3FB8AA3B, %f146;
	fma.rn.f32 	%f148, %f141, 0f32A57060, %f147;
	mov.b32 	%r300, %f144;
	shl.b32 	%r301, %r300, 23;
	mov.b32 	%f149, %r301;
	ex2.approx.ftz.f32 	%f150, %f148;
	mul.f32 	%f151, %f150, %f149;
	add.f32 	%f152, %f140, %f151;
	sub.f32 	%f153, %f311, %f126;
	fma.rn.f32 	%f154, %f153, 0f3BBB989D, 0f3F000000;
	cvt.sat.f32.f32 	%f155, %f154;
	fma.rm.f32 	%f156, %f155, %f131, %f130;
	add.f32 	%f157, %f156, 0fCB40007F;
	neg.f32 	%f158, %f157;
	fma.rn.f32 	%f159, %f153, 0f3FB8AA3B, %f158;
	fma.rn.f32 	%f160, %f153, 0f32A57060, %f159;
	mov.b32 	%r302, %f156;
	shl.b32 	%r303, %r302, 23;
	mov.b32 	%f161, %r303;
	ex2.approx.ftz.f32 	%f162, %f160;
	mul.f32 	%f163, %f162, %f161;
	add.f32 	%f164, %f152, %f163;
	sub.f32 	%f165, %f313, %f126;
	fma.rn.f32 	%f166, %f165, 0f3BBB989D, 0f3F000000;
	cvt.sat.f32.f32 	%f167, %f166;
	fma.rm.f32 	%f168, %f167, %f131, %f130;
	add.f32 	%f169, %f168, 0fCB40007F;
	neg.f32 	%f170, %f169;
	fma.rn.f32 	%f171, %f165, 0f3FB8AA3B, %f170;
	fma.rn.f32 	%f172, %f165, 0f32A57060, %f171;
	mov.b32 	%r304, %f168;
	shl.b32 	%r305, %r304, 23;
	mov.b32 	%f173, %r305;
	ex2.approx.ftz.f32 	%f174, %f172;
	mul.f32 	%f175, %f174, %f173;
	add.f32 	%f176, %f164, %f175;
	sub.f32 	%f177, %f315, %f126;
	fma.rn.f32 	%f178, %f177, 0f3BBB989D, 0f3F000000;
	cvt.sat.f32.f32 	%f179, %f178;
	fma.rm.f32 	%f180, %f179, %f131, %f130;
	add.f32 	%f181, %f180, 0fCB40007F;
	neg.f32 	%f182, %f181;
	fma.rn.f32 	%f183, %f177, 0f3FB8AA3B, %f182;
	fma.rn.f32 	%f184, %f177, 0f32A57060, %f183;
	mov.b32 	%r306, %f180;
	shl.b32 	%r307, %r306, 23;
	mov.b32 	%f185, %r307;
	ex2.approx.ftz.f32 	%f186, %f184;
	mul.f32 	%f187, %f186, %f185;
	add.f32 	%f188, %f176, %f187;
	sub.f32 	%f189, %f317, %f126;
	fma.rn.f32 	%f190, %f189, 0f3BBB989D, 0f3F000000;
	cvt.sat.f32.f32 	%f191, %f190;
	fma.rm.f32 	%f192, %f191, %f131, %f130;
	add.f32 	%f193, %f192, 0fCB40007F;
	neg.f32 	%f194, %f193;
	fma.rn.f32 	%f195, %f189, 0f3FB8AA3B, %f194;
	fma.rn.f32 	%f196, %f189, 0f32A57060, %f195;
	mov.b32 	%r308, %f192;
	shl.b32 	%r309, %r308, 23;
	mov.b32 	%f197, %r309;
	ex2.approx.ftz.f32 	%f198, %f196;
	mul.f32 	%f199, %f198, %f197;
	add.f32 	%f200, %f188, %f199;
	sub.f32 	%f201, %f319, %f126;
	fma.rn.f32 	%f202, %f201, 0f3BBB989D, 0f3F000000;
	cvt.sat.f32.f32 	%f203, %f202;
	fma.rm.f32 	%f204, %f203, %f131, %f130;
	add.f32 	%f205, %f204, 0fCB40007F;
	neg.f32 	%f206, %f205;
	fma.rn.f32 	%f207, %f201, 0f3FB8AA3B, %f206;
	fma.rn.f32 	%f208, %f201, 0f32A57060, %f207;
	mov.b32 	%r310, %f204;
	shl.b32 	%r311, %r310, 23;
	mov.b32 	%f209, %r311;
	ex2.approx.ftz.f32 	%f210, %f208;
	mul.f32 	%f211, %f210, %f209;
	add.f32 	%f212, %f200, %f211;
	sub.f32 	%f213, %f321, %f126;
	fma.rn.f32 	%f214, %f213, 0f3BBB989D, 0f3F000000;
	cvt.sat.f32.f32 	%f215, %f214;
	fma.rm.f32 	%f216, %f215, %f131, %f130;
	add.f32 	%f217, %f216, 0fCB40007F;
	neg.f32 	%f218, %f217;
	fma.rn.f32 	%f219, %f213, 0f3FB8AA3B, %f218;
	fma.rn.f32 	%f220, %f213, 0f32A57060, %f219;
	mov.b32 	%r312, %f216;
	shl.b32 	%r313, %r312, 23;
	mov.b32 	%f221, %r313;
	ex2.approx.ftz.f32 	%f222, %f220;
	mul.f32 	%f223, %f222, %f221;
	add.f32 	%f224, %f212, %f223;
	sub.f32 	%f225, %f323, %f126;
	fma.rn.f32 	%f226, %f225, 0f3BBB989D, 0f3F000000;
	cvt.sat.f32.f32 	%f227, %f226;
	fma.rm.f32 	%f228, %f227, %f131, %f130;
	add.f32 	%f229, %f228, 0fCB40007F;
	neg.f32 	%f230, %f229;
	fma.rn.f32 	%f231, %f225, 0f3FB8AA3B, %f230;
	fma.rn.f32 	%f232, %f225, 0f32A57060, %f231;
	mov.b32 	%r314, %f228;
	shl.b32 	%r315, %r314, 23;
	mov.b32 	%f233, %r315;
	ex2.approx.ftz.f32 	%f234, %f232;
	mul.f32 	%f235, %f234, %f233;
	add.f32 	%f236, %f224, %f235;
	sub.f32 	%f237, %f325, %f126;
	fma.rn.f32 	%f238, %f237, 0f3BBB989D, 0f3F000000;
	cvt.sat.f32.f32 	%f239, %f238;
	fma.rm.f32 	%f240, %f239, %f131, %f130;
	add.f32 	%f241, %f240, 0fCB40007F;
	neg.f32 	%f242, %f241;
	fma.rn.f32 	%f243, %f237, 0f3FB8AA3B, %f242;
	fma.rn.f32 	%f244, %f237, 0f32A57060, %f243;
	mov.b32 	%r316, %f240;
	shl.b32 	%r317, %r316, 23;
	mov.b32 	%f245, %r317;
	ex2.approx.ftz.f32 	%f246, %f244;
	mul.f32 	%f247, %f246, %f245;
	add.f32 	%f248, %f236, %f247;
	sub.f32 	%f249, %f327, %f126;
	fma.rn.f32 	%f250, %f249, 0f3BBB989D, 0f3F000000;
	cvt.sat.f32.f32 	%f251, %f250;
	fma.rm.f32 	%f252, %f251, %f131, %f130;
	add.f32 	%f253, %f252, 0fCB40007F;
	neg.f32 	%f254, %f253;
	fma.rn.f32 	%f255, %f249, 0f3FB8AA3B, %f254;
	fma.rn.f32 	%f256, %f249, 0f32A57060, %f255;
	mov.b32 	%r318, %f252;
	shl.b32 	%r319, %r318, 23;
	mov.b32 	%f257, %r319;
	ex2.approx.ftz.f32 	%f258, %f256;
	mul.f32 	%f259, %f258, %f257;
	add.f32 	%f260, %f248, %f259;
	sub.f32 	%f261, %f329, %f126;
	fma.rn.f32 	%f262, %f261, 0f3BBB989D, 0f3F000000;
	cvt.sat.f32.f32 	%f263, %f262;
	fma.rm.f32 	%f264, %f263, %f131, %f130;
	add.f32 	%f265, %f264, 0fCB40007F;
	neg.f32 	%f266, %f265;
	fma.rn.f32 	%f267, %f261, 0f3FB8AA3B, %f266;
	fma.rn.f32 	%f268, %f261, 0f32A57060, %f267;
	mov.b32 	%r320, %f264;
	shl.b32 	%r321, %r320, 23;
	mov.b32 	%f269, %r321;
	ex2.approx.ftz.f32 	%f270, %f268;
	mul.f32 	%f271, %f270, %f269;
	add.f32 	%f272, %f260, %f271;
	sub.f32 	%f273, %f331, %f126;
	fma.rn.f32 	%f274, %f273, 0f3BBB989D, 0f3F000000;
	cvt.sat.f32.f32 	%f275, %f274;
	fma.rm.f32 	%f276, %f275, %f131, %f130;
	add.f32 	%f277, %f276, 0fCB40007F;
	neg.f32 	%f278, %f277;
	fma.rn.f32 	%f279, %f273, 0f3FB8AA3B, %f278;
	fma.rn.f32 	%f280, %f273, 0f32A57060, %f279;
	mov.b32 	%r322, %f276;
	shl.b32 	%r323, %r322, 23;
	mov.b32 	%f281, %r323;
	ex2.approx.ftz.f32 	%f282, %f280;
	mul.f32 	%f283, %f282, %f281;
	add.f32 	%f284, %f272, %f283;
	sub.f32 	%f285, %f333, %f126;
	fma.rn.f32 	%f286, %f285, 0f3BBB989D, 0f3F000000;
	cvt.sat.f32.f32 	%f287, %f286;
	fma.rm.f32 	%f288, %f287, %f131, %f130;
	add.f32 	%f289, %f288, 0fCB40007F;
	neg.f32 	%f290, %f289;
	fma.rn.f32 	%f291, %f285, 0f3FB8AA3B, %f290;
	fma.rn.f32 	%f292, %f285, 0f32A57060, %f291;
	mov.b32 	%r324, %f288;
	shl.b32 	%r325, %r324, 23;
	mov.b32 	%f293, %r325;
	ex2.approx.ftz.f32 	%f294, %f292;
	mul.f32 	%f295, %f294, %f293;
	add.f32 	%f296, %f284, %f295;
	mov.b32 	%r326, %f296;
	shfl.sync.bfly.b32	%r327|%p93, %r326, 16, 31, -1;
	mov.b32 	%f297, %r327;
	add.f32 	%f298, %f296, %f297;
	mov.b32 	%r328, %f298;
	shfl.sync.bfly.b32	%r329|%p94, %r328, 8, 31, -1;
	mov.b32 	%f299, %r329;
	add.f32 	%f300, %f298, %f299;
	mov.b32 	%r330, %f300;
	shfl.sync.bfly.b32	%r331|%p95, %r330, 4, 31, -1;
	mov.b32 	%f301, %r331;
	add.f32 	%f302, %f300, %f301;
	mov.b32 	%r332, %f302;
	shfl.sync.bfly.b32	%r333|%p96, %r332, 2, 31, -1;
	mov.b32 	%f303, %r333;
	add.f32 	%f304, %f302, %f303;
	mov.b32 	%r334, %f304;
	shfl.sync.bfly.b32	%r335|%p97, %r334, 1, 31, -1;
	mov.b32 	%f305, %r335;
	add.f32 	%f306, %f304, %f305;
	div.rn.f32 	%f59, %f139, %f306;
	div.rn.f32 	%f60, %f151, %f306;
	div.rn.f32 	%f61, %f163, %f306;
	div.rn.f32 	%f62, %f175, %f306;
	div.rn.f32 	%f63, %f187, %f306;
	div.rn.f32 	%f64, %f199, %f306;
	div.rn.f32 	%f65, %f211, %f306;
	div.rn.f32 	%f66, %f223, %f306;
	div.rn.f32 	%f67, %f235, %f306;
	div.rn.f32 	%f68, %f247, %f306;
	div.rn.f32 	%f69, %f259, %f306;
	div.rn.f32 	%f70, %f271, %f306;
	div.rn.f32 	%f71, %f283, %f306;
	div.rn.f32 	%f72, %f295, %f306;
	mad.lo.s64 	%rd131, %rd134, %rd38, %rd8;
	cvta.to.global.u64 	%rd132, %rd37;
	shl.b64 	%rd133, %rd131, 2;
	add.s64 	%rd25, %rd132, %rd133;
	@%p87 bra 	$L__BB553_34;
	st.global.f32 	[%rd25], %f59;
$L__BB553_34:
	setp.le.s64 	%p98, %rd40, %rd9;
	@%p98 bra 	$L__BB553_36;
	st.global.f32 	[%rd25+128], %f60;
$L__BB553_36:
	setp.le.s64 	%p99, %rd40, %rd10;
	@%p99 bra 	$L__BB553_38;
	st.global.f32 	[%rd25+256], %f61;
$L__BB553_38:
	setp.le.s64 	%p100, %rd40, %rd11;
	@%p100 bra 	$L__BB553_40;
	st.global.f32 	[%rd25+384], %f62;
$L__BB553_40:
	setp.le.s64 	%p101, %rd40, %rd12;
	@%p101 bra 	$L__BB553_42;
	st.global.f32 	[%rd25+512], %f63;
$L__BB553_42:
	setp.le.s64 	%p102, %rd40, %rd13;
	@%p102 bra 	$L__BB553_44;
	st.global.f32 	[%rd25+640], %f64;
$L__BB553_44:
	setp.le.s64 	%p103, %rd40, %rd14;
	@%p103 bra 	$L__BB553_46;
	st.global.f32 	[%rd25+768], %f65;
$L__BB553_46:
	setp.le.s64 	%p104, %rd40, %rd15;
	@%p104 bra 	$L__BB553_48;
	st.global.f32 	[%rd25+896], %f66;
$L__BB553_48:
	setp.le.s64 	%p105, %rd40, %rd16;
	@%p105 bra 	$L__BB553_50;
	st.global.f32 	[%rd25+1024], %f67;
$L__BB553_50:
	setp.le.s64 	%p106, %rd40, %rd17;
	@%p106 bra 	$L__BB553_52;
	st.global.f32 	[%rd25+1152], %f68;
$L__BB553_52:
	setp.le.s64 	%p107, %rd40, %rd18;
	@%p107 bra 	$L__BB553_54;
	st.global.f32 	[%rd25+1280], %f69;
$L__BB553_54:
	setp.le.s64 	%p108, %rd40, %rd19;
	@%p108 bra 	$L__BB553_56;
	st.global.f32 	[%rd25+1408], %f70;
$L__BB553_56:
	setp.le.s64 	%p109, %rd40, %rd20;
	@%p109 bra 	$L__BB553_58;
	st.global.f32 	[%rd25+1536], %f71;
$L__BB553_58:
	setp.le.s64 	%p110, %rd40, %rd21;
	@%p110 bra 	$L__BB553_60;
	st.global.f32 	[%rd25+1664], %f72;
$L__BB553_60:
	add.s64 	%rd134, %rd134, %rd22;
	setp.lt.s64 	%p111, %rd134, %rd39;
	@%p111 bra 	$L__BB553_4;
$L__BB553_61:
	ret;

}
	// .globl	_Z15SoftmaxWarpImplI22BroadcastScaleMaskLoadIffbLm4EiE11DirectStoreIffEfLi1ELi15ELi32ELi1ELb0EL9Algorithm0EEvT_T0_ll
.visible .entry _Z15SoftmaxWarpImplI22BroadcastScaleMaskLoadIffbLm4EiE11DirectStoreIffEfLi1ELi15ELi32ELi1ELb0EL9Algorithm0EEvT_T0_ll(
	.param .align 8 .b8 _Z15SoftmaxWarpImplI22BroadcastScaleMaskLoadIffbLm4EiE11DirectStoreIffEfLi1ELi15ELi32ELi1ELb0EL9Algorithm0EEvT_T0_ll_param_0[120],
	.param .align 8 .b8 _Z15SoftmaxWarpImplI22BroadcastScaleMaskLoadIffbLm4EiE11DirectStoreIffEfLi1ELi15ELi32ELi1ELb0EL9Algorithm0EEvT_T0_ll_param_1[16],
	.param .u64 _Z15SoftmaxWarpImplI22BroadcastScaleMaskLoadIffbLm4EiE11DirectStoreIffEfLi1ELi15ELi32ELi1ELb0EL9Algorithm0EEvT_T0_ll_param_2,
	.param .u64 _Z15SoftmaxWarpImplI22BroadcastScaleMaskLoadIffbLm4EiE11DirectStoreIffEfLi1ELi15ELi32ELi1ELb0EL9Algorithm0EEvT_T0_ll_param_3
)
{
	.reg .pred 	%p<33>;
	.reg .b16 	%rs<16>;
	.reg .b32 	%r<343>;
	.reg .b32 	%f<282>;
	.reg .b64 	%rd<126>;

	ld.param.u64 	%rd23, [_Z15SoftmaxWarpImplI22BroadcastScaleMaskLoadIffbLm4EiE11DirectStoreIffEfLi1ELi15ELi32ELi1ELb0EL9Algorithm0EEvT_T0_ll_param_1+8];
	ld.param.u64 	%rd22, [_Z15SoftmaxWarpImplI22BroadcastScaleMaskLoadIffbLm4EiE11DirectStoreIffEfLi1ELi15ELi32ELi1ELb0EL9Algorithm0EEvT_T0_ll_param_1];
	ld.param.v2.f32 	{%f3, %f4}, [_Z15SoftmaxWarpImplI22BroadcastScaleMaskLoadIffbLm4EiE11DirectStoreIffEfLi1ELi15ELi32ELi1ELb0EL9Algorithm0EEvT_T0_ll_param_0+112];
	ld.param.u64 	%rd21, [_Z15SoftmaxWarpImplI22BroadcastScaleMaskLoadIffbLm4EiE11DirectStoreIffEfLi1ELi15ELi32ELi1ELb0EL9Algorithm0EEvT_T0_ll_param_0+104];
	ld.param.v2.u32 	{%r15, %r16}, [_Z15SoftmaxWarpImplI22BroadcastScaleMaskLoadIffbLm4EiE11DirectStoreIffEfLi1ELi15ELi32ELi1ELb0EL9Algorithm0EEvT_T0_ll_param_0+88];
	ld.param.v2.u32 	{%r13, %r14}, [_Z15SoftmaxWarpImplI22BroadcastScaleMaskLoadIffbLm4EiE11DirectStoreIffEfLi1ELi15ELi32ELi1ELb0EL9Algorithm0EEvT_T0_ll_param_0+80];
	ld.param.v2.u32 	{%r11, %r12}, [_Z15SoftmaxWarpImplI22BroadcastScaleMaskLoadIffbLm4EiE11DirectStoreIffEfLi1ELi15ELi32ELi1ELb0EL9Algorithm0EEvT_T0_ll_param_0+64];
	ld.param.v2.u32 	{%r9, %r10}, [_Z15SoftmaxWarpImplI22BroadcastScaleMaskLoadIffbLm4EiE11DirectStoreIffEfLi1ELi15ELi32ELi1ELb0EL9Algorithm0EEvT_T0_ll_param_0+56];
	ld.param.u64 	%rd17, [_Z15SoftmaxWarpImplI22BroadcastScaleMaskLoadIffbLm4EiE11DirectStoreIffEfLi1ELi15ELi32ELi1ELb0EL9Algorithm0EEvT_T0_ll_param_0+40];
	ld.param.u64 	%rd16, [_Z15SoftmaxWarpImplI22BroadcastScaleMaskLoadIffbLm4EiE11DirectStoreIffEfLi1ELi15ELi32ELi1ELb0EL9Algorithm0EEvT_T0_ll_param_0+32];
	ld.param.u64 	%rd15, [_Z15SoftmaxWarpImplI22BroadcastScaleMaskLoadIffbLm4EiE11DirectStoreIffEfLi1ELi15ELi32ELi1ELb0EL9Algorithm0EEvT_T0_ll_param_0+24];
	ld.param.u64 	%rd14, [_Z15SoftmaxWarpImplI22BroadcastScaleMaskLoadIffbLm4EiE11DirectStoreIffEfLi1ELi15ELi32ELi1ELb0EL9Algorithm0EEvT_T0_ll_param_0+16];
	ld.param.u64 	%rd13, [_Z15SoftmaxWarpImplI22BroadcastScaleMaskLoadIffbLm4EiE11DirectStoreIffEfLi1ELi15ELi32ELi1ELb0EL9Algorithm0EEvT_T0_ll_param_0+8];
	ld.param.u64 	%rd12, [_Z15SoftmaxWarpImplI22BroadcastScaleMaskLoadIffbLm4EiE11DirectStoreIffEfLi1ELi15ELi32ELi1ELb0EL9Algorithm0EEvT_T0_ll_param_0];
	ld.param.u64 	%rd24, [_Z15SoftmaxWarpImplI22BroadcastScaleMaskLoadIffbLm4EiE11DirectStoreIffEfLi1ELi15ELi32ELi1ELb0EL9Algorithm0EEvT_T0_ll_param_2];
	ld.param.u64 	%rd25, [_Z15SoftmaxWarpImplI22BroadcastScaleMaskLoadIffbLm4EiE11DirectStoreIffEfLi1ELi15ELi32ELi1ELb0EL9Algorithm0EEvT_T0_ll_param_3];
	setp.lt.s64 	%p1, %rd25, 481;
	@%p1 bra 	$L__BB554_2;
	mov.u64 	%rd26, $str;
	cvta.global.u64 	%rd27, %rd26;
	mov.u64 	%rd28, $str$1;
	cvta.global.u64 	%rd29, %rd28;
	mov.u64 	%rd30, __unnamed_540;
	cvta.global.u64 	%rd31, %rd30;
	{ // callseq 539, 0
	.param .b64 param0;
	st.param.b64 	[param0], %rd27;
	.param .b64 param1;
	st.param.b64 	[param1], %rd29;
	.param .b32 param2;
	st.param.b32 	[param2], 254;
	.param .b64 param3;
	st.param.b64 	[param3], %rd31;
	.param .b64 param4;
	st.param.b64 	[param4], 1;
	call.uni 
	__assertfail, 
	(
	param0, 
	param1, 
	param2, 
	param3, 
	param4
	);
	} // callseq 539
$L__BB554_2:
	mov.u32 	%r17, %ctaid.x;
	mov.u32 	%r18, %ntid.y;
	mov.u32 	%r19, %tid.y;
	mad.lo.s32 	%r20, %r17, %r18, %r19;
	mov.u32 	%r21, %nctaid.x;
	mul.lo.s32 	%r8, %r21, %r18;
	cvt.s64.s32 	%rd125, %r20;
	setp.le.s64 	%p2, %rd24, %rd125;
	@%p2 bra 	$L__BB554_5;
	cvta.to.global.u64 	%rd5, %rd12;
	cvta.to.global.u64 	%rd6, %rd13;
	mov.u32 	%r22, %tid.x;
	cvt.u64.u32 	%rd7, %r22;
	cvta.to.global.u64 	%rd8, %rd22;
	cvt.s64.s32 	%rd9, %r8;
$L__BB554_4:
	setp.eq.s64 	%p3, %rd17, 1;
	setp.eq.s64 	%p4, %rd16, 1;
	setp.eq.s64 	%p5, %rd15, 1;
	setp.eq.s64 	%p6, %rd14, 1;
	mad.lo.s64 	%rd32, %rd21, %rd125, %rd7;
	cvt.u32.u64 	%r23, %rd32;
	div.s32 	%r24, %r23, %r9;
	mul.lo.s32 	%r25, %r24, %r9;
	sub.s32 	%r26, %r23, %r25;
	div.s32 	%r27, %r26, %r10;
	mul.lo.s32 	%r28, %r27, %r10;
	sub.s32 	%r29, %r26, %r28;
	div.s32 	%r30, %r29, %r11;
	mul.lo.s32 	%r31, %r30, %r11;
	sub.s32 	%r32, %r29, %r31;
	selp.b32 	%r33, 0, %r24, %p6;
	selp.b32 	%r34, 0, %r27, %p5;
	selp.b32 	%r35, 0, %r30, %p4;
	selp.b32 	%r36, 0, %r32, %p3;
	mul.lo.s32 	%r37, %r13, %r33;
	mad.lo.s32 	%r38, %r14, %r34, %r37;
	mad.lo.s32 	%r39, %r15, %r35, %r38;
	mad.lo.s32 	%r40, %r16, %r36, %r39;
	shl.b64 	%rd33, %rd32, 32;
	shr.s64 	%rd34, %rd33, 30;
	add.s64 	%rd35, %rd5, %rd34;
	ld.global.f32 	%f5, [%rd35];
	cvt.s64.s32 	%rd36, %r40;
	add.s64 	%rd37, %rd6, %rd36;
	ld.global.u8 	%rs1, [%rd37];
	setp.eq.s16 	%p7, %rs1, 0;
	mul.f32 	%f6, %f5, %f4;
	selp.f32 	%f7, %f3, %f6, %p7;
	max.f32 	%f8, %f7, 0fFF800000;
	add.s64 	%rd38, %rd32, 32;
	cvt.u32.u64 	%r41, %rd38;
	div.s32 	%r42, %r41, %r9;
	mul.lo.s32 	%r43, %r42, %r9;
	sub.s32 	%r44, %r41, %r43;
	div.s32 	%r45, %r44, %r10;
	mul.lo.s32 	%r46, %r45, %r10;
	sub.s32 	%r47, %r44, %r46;
	div.s32 	%r48, %r47, %r11;
	mul.lo.s32 	%r49, %r48, %r11;
	sub.s32 	%r50, %r47, %r49;
	selp.b32 	%r51, 0, %r42, %p6;
	selp.b32 	%r52, 0, %r45, %p5;
	selp.b32 	%r53, 0, %r48, %p4;
	selp.b32 	%r54, 0, %r50, %p3;
	mul.lo.s32 	%r55, %r13, %r51;
	mad.lo.s32 	%r56, %r14, %r52, %r55;
	mad.lo.s32 	%r57, %r15, %r53, %r56;
	mad.lo.s32 	%r58, %r16, %r54, %r57;
	shl.b64 	%rd39, %rd38, 32;
	shr.s64 	%rd40, %rd39, 30;
	add.s64 	%rd41, %rd5, %rd40;
	ld.global.f32 	%f9, [%rd41];
	cvt.s64.s32 	%rd42, %r58;
	add.s64 	%rd43, %rd6, %rd42;
	ld.global.u8 	%rs2, [%rd43];
	setp.eq.s16 	%p8, %rs2, 0;
	mul.f32 	%f10, %f9, %f4;
	selp.f32 	%f11, %f3, %f10, %p8;
	max.f32 	%f12, %f8, %f11;
	add.s64 	%rd44, %rd32, 64;
	cvt.u32.u64 	%r59, %rd44;
	div.s32 	%r60, %r59, %r9;
	mul.lo.s32 	%r61, %r60, %r9;
	sub.s32 	%r62, %r59, %r61;
	div.s32 	%r63, %r62, %r10;
	mul.lo.s32 	%r64, %r63, %r10;
	sub.s32 	%r65, %r62, %r64;
	div.s32 	%r66, %r65, %r11;
	mul.lo.s32 	%r67, %r66, %r11;
	sub.s32 	%r68, %r65, %r67;
	selp.b32 	%r69, 0, %r60, %p6;
	selp.b32 	%r70, 0, %r63, %p5;
	selp.b32 	%r71, 0, %r66, %p4;
	selp.b32 	%r72, 0, %r68, %p3;
	mul.lo.s32 	%r73, %r13, %r69;
	mad.lo.s32 	%r74, %r14, %r70, %r73;
	mad.lo.s32 	%r75, %r15, %r71, %r74;
	mad.lo.s32 	%r76, %r16, %r72, %r75;
	shl.b64 	%rd45, %rd44, 32;
	shr.s64 	%rd46, %rd45, 30;
	add.s64 	%rd47, %rd5, %rd46;
	ld.global.f32 	%f13, [%rd47];
	cvt.s64.s32 	%rd48, %r76;
	add.s64 	%rd49, %rd6, %rd48;
	ld.global.u8 	%rs3, [%rd49];
	setp.eq.s16 	%p9, %rs3, 0;
	mul.f32 	%f14, %f13, %f4;
	selp.f32 	%f15, %f3, %f14, %p9;
	max.f32 	%f16, %f12, %f15;
	add.s64 	%rd50, %rd32, 96;
	cvt.u32.u64 	%r77, %rd50;
	div.s32 	%r78, %r77, %r9;
	mul.lo.s32 	%r79, %r78, %r9;
	sub.s32 	%r80, %r77, %r79;
	div.s32 	%r81, %r80, %r10;
	mul.lo.s32 	%r82, %r81, %r10;
	sub.s32 	%r83, %r80, %r82;
	div.s32 	%r84, %r83, %r11;
	mul.lo.s32 	%r85, %r84, %r11;
	sub.s32 	%r86, %r83, %r85;
	selp.b32 	%r87, 0, %r78, %p6;
	selp.b32 	%r88, 0, %r81, %p5;
	selp.b32 	%r89, 0, %r84, %p4;
	selp.b32 	%r90, 0, %r86, %p3;
	mul.lo.s32 	%r91, %r13, %r87;
	mad.lo.s32 	%r92, %r14, %r88, %r91;
	mad.lo.s32 	%r93, %r15, %r89, %r92;
	mad.lo.s32 	%r94, %r16, %r90, %r93;
	shl.b64 	%rd51, %rd50, 32;
	shr.s64 	%rd52, %rd51, 30;
	add.s64 	%rd53, %rd5, %rd52;
	ld.global.f32 	%f17, [%rd53];
	cvt.s64.s32 	%rd54, %r94;
	add.s64 	%rd55, %rd6, %rd54;
	ld.global.u8 	%rs4, [%rd55];
	setp.eq.s16 	%p10, %rs4, 0;
	mul.f32 	%f18, %f17, %f4;
	selp.f32 	%f19, %f3, %f18, %p10;
	max.f32 	%f20, %f16, %f19;
	add.s64 	%rd56, %rd32, 128;
	cvt.u32.u64 	%r95, %rd56;
	div.s32 	%r96, %r95, %r9;
	mul.lo.s32 	%r97, %r96, %r9;
	sub.s32 	%r98, %r95, %r97;
	div.s32 	%r99, %r98, %r10;
	mul.lo.s32 	%r100, %r99, %r10;
	sub.s32 	%r101, %r98, %r100;
	div.s32 	%r102, %r101, %r11;
	mul.lo.s32 	%r103, %r102, %r11;
	sub.s32 	%r104, %r101, %r103;
	selp.b32 	%r105, 0, %r96, %p6;
	selp.b32 	%r106, 0, %r99, %p5;
	selp.b32 	%r107, 0, %r102, %p4;
	selp.b32 	%r108, 0, %r104, %p3;
	mul.lo.s32 	%r109, %r13, %r105;
	mad.lo.s32 	%r110, %r14, %r106, %r109;
	mad.lo.s32 	%r111, %r15, %r107, %r110;
	mad.lo.s32 	%r112, %r16, %r108, %r111;
	shl.b64 	%rd57, %rd56, 32;
	shr.s64 	%rd58, %rd57, 30;
	add.s64 	%rd59, %rd5, %rd58;
	ld.global.f32 	%f21, [%rd59];
	cvt.s64.s32 	%rd60, %r112;
	add.s64 	%rd61, %rd6, %rd60;
	ld.global.u8 	%rs5, [%rd61];
	setp.eq.s16 	%p11, %rs5, 0;
	mul.f32 	%f22, %f21, %f4;
	selp.f32 	%f23, %f3, %f22, %p11;
	max.f32 	%f24, %f20, %f23;
	add.s64 	%rd62, %rd32, 160;
	cvt.u32.u64 	%r113, %rd62;
	div.s32 	%r114, %r113, %r9;
	mul.lo.s32 	%r115, %r114, %r9;
	sub.s32 	%r116, %r113, %r115;
	div.s32 	%r117, %r116, %r10;
	mul.lo.s32 	%r118, %r117, %r10;
	sub.s32 	%r119, %r116, %r118;
	div.s32 	%r120, %r119, %r11;
	mul.lo.s32 	%r121, %r120, %r11;
	sub.s32 	%r122, %r119, %r121;
	selp.b32 	%r123, 0, %r114, %p6;
	selp.b32 	%r124, 0, %r117, %p5;
	selp.b32 	%r125, 0, %r120, %p4;
	selp.b32 	%r126, 0, %r122, %p3;
	mul.lo.s32 	%r127, %r13, %r123;
	mad.lo.s32 	%r128, %r14, %r124, %r127;
	mad.lo.s32 	%r129, %r15, %r125, %r128;
	mad.lo.s32 	%r130, %r16, %r126, %r129;
	shl.b64 	%rd63, %rd62, 32;
	shr.s64 	%rd64, %rd63, 30;
	add.s64 	%rd65, %rd5, %rd64;
	ld.global.f32 	%f25, [%rd65];
	cvt.s64.s32 	%rd66, %r130;
	add.s64 	%rd67, %rd6, %rd66;
	ld.global.u8 	%rs6, [%rd67];
	setp.eq.s16 	%p12, %rs6, 0;
	mul.f32 	%f26, %f25, %f4;
	selp.f32 	%f27, %f3, %f26, %p12;
	max.f32 	%f28, %f24, %f27;
	add.s64 	%rd68, %rd32, 192;
	cvt.u32.u64 	%r131, %rd68;
	div.s32 	%r132, %r131, %r9;
	mul.lo.s32 	%r133, %r132, %r9;
	sub.s32 	%r134, %r131, %r133;
	div.s32 	%r135, %r134, %r10;
	mul.lo.s32 	%r136, %r135, %r10;
	sub.s32 	%r137, %r134, %r136;
	div.s32 	%r138, %r137, %r11;
	mul.lo.s32 	%r139, %r138, %r11;
	sub.s32 	%r140, %r137, %r139;
	selp.b32 	%r141, 0, %r132, %p6;
	selp.b32 	%r142, 0, %r135, %p5;
	selp.b32 	%r143, 0, %r138, %p4;
	selp.b32 	%r144, 0, %r140, %p3;
	mul.lo.s32 	%r145, %r13, %r141;
	mad.lo.s32 	%r146, %r14, %r142, %r145;
	mad.lo.s32 	%r147, %r15, %r143, %r146;
	mad.lo.s32 	%r148, %r16, %r144, %r147;
	shl.b64 	%rd69, %rd68, 32;
	shr.s64 	%rd70, %rd69, 30;
	add.s64 	%rd71, %rd5, %rd70;
	ld.global.f32 	%f29, [%rd71];
	cvt.s64.s32 	%rd72, %r148;
	add.s64 	%rd73, %rd6, %rd72;
	ld.global.u8 	%rs7, [%rd73];
	setp.eq.s16 	%p13, %rs7, 0;
	mul.f32 	%f30, %f29, %f4;
	selp.f32 	%f31, %f3, %f30, %p13;
	max.f32 	%f32, %f28, %f31;
	add.s64 	%rd74, %rd32, 224;
	cvt.u32.u64 	%r149, %rd74;
	div.s32 	%r150, %r149, %r9;
	mul.lo.s32 	%r151, %r150, %r9;
	sub.s32 	%r152, %r149, %r151;
	div.s32 	%r153, %r152, %r10;
	mul.lo.s32 	%r154, %r153, %r10;
	sub.s32 	%r155, %r152, %r154;
	div.s32 	%r156, %r155, %r11;
	mul.lo.s32 	%r157, %r156, %r11;
	sub.s32 	%r158, %r155, %r157;
	selp.b32 	%r159, 0, %r150, %p6;
	selp.b32 	%r160, 0, %r153, %p5;
	selp.b32 	%r161, 0, %r156, %p4;
	selp.b32 	%r162, 0, %r158, %p3;
	mul.lo.s32 	%r163, %r13, %r159;
	mad.lo.s32 	%r164, %r14, %r160, %r163;
	mad.lo.s32 	%r165, %r15, %r161, %r164;
	mad.lo.s32 	%r166, %r16, %r162, %r165;
	shl.b64 	%rd75, %rd74, 32;
	shr.s64 	%rd76, %rd75, 30;
	add.s64 	%rd77, %rd5, %rd76;
	ld.global.f32 	%f33, [%rd77];
	cvt.s64.s32 	%rd78, %r166;
	add.s64 	%rd79, %rd6, %rd78;
	ld.global.u8 	%rs8, [%rd79];
	setp.eq.s16 	%p14, %rs8, 0;
	mul.f32 	%f34, %f33, %f4;
	selp.f32 	%f35, %f3, %f34, %p14;
	max.f32 	%f36, %f32, %f35;
	add.s64 	%rd80, %rd32, 256;
	cvt.u32.u64 	%r167, %rd80;
	div.s32 	%r168, %r167, %r9;
	mul.lo.s32 	%r169, %r168, %r9;
	sub.s32 	%r170, %r167, %r169;
	div.s32 	%r171, %r170, %r10;
	mul.lo.s32 	%r172, %r171, %r10;
	sub.s32 	%r173, %r170, %r172;
	div.s32 	%r174, %r173, %r11;
	mul.lo.s32 	%r175, %r174, %r11;
	sub.s32 	%r176, %r173, %r175;
	selp.b32 	%r177, 0, %r168, %p6;
	selp.b32 	%r178, 0, %r171, %p5;
	selp.b32 	%r179, 0, %r174, %p4;
	selp.b32 	%r180, 0, %r176, %p3;
	mul.lo.s32 	%r181, %r13, %r177;
	mad.lo.s32 	%r182, %r14, %r178, %r181;
	mad.lo.s32 	%r183, %r15, %r179, %r182;
	mad.lo.s32 	%r184, %r16, %r180, %r183;
	shl.b64 	%rd81, %rd80, 32;
	shr.s64 	%rd82, %rd81, 30;
	add.s64 	%rd83, %rd5, %rd82;
	ld.global.f32 	%f37, [%rd83];
	cvt.s64.s32 	%rd84, %r184;
	add.s64 	%rd85, %rd6, %rd84;
	ld.global.u8 	%rs9, [%rd85];
	setp.eq.s16 	%p15, %rs9, 0;
	mul.f32 	%f38, %f37, %f4;
	selp.f32 	%f39, %f3, %f38, %p15;
	max.f32 	%f40, %f36, %f39;
	add.s64 	%rd86, %rd32, 288;
	cvt.u32.u64 	%r185, %rd86;
	div.s32 	%r186, %r185, %r9;
	mul.lo.s32 	%r187, %r186, %r9;
	sub.s32 	%r188, %r185, %r187;
	div.s32 	%r189, %r188, %r10;
	mul.lo.s32 	%r190, %r189, %r10;
	sub.s32 	%r191, %r188, %r190;
	div.s32 	%r192, %r191, %r11;
	mul.lo.s32 	%r193, %r192, %r11;
	sub.s32 	%r194, %r191, %r193;
	selp.b32 	%r195, 0, %r186, %p6;
	selp.b32 	%r196, 0, %r189, %p5;
	selp.b32 	%r197, 0, %r192, %p4;
	selp.b32 	%r198, 0, %r194, %p3;
	mul.lo.s32 	%r199, %r13, %r195;
	mad.lo.s32 	%r200, %r14, %r196, %r199;
	mad.lo.s32 	%r201, %r15, %r197, %r200;
	mad.lo.s32 	%r202, %r16, %r198, %r201;
	shl.b64 	%rd87, %rd86, 32;
	shr.s64 	%rd88, %rd87, 30;
	add.s64 	%rd89, %rd5, %rd88;
	ld.global.f32 	%f41, [%rd89];
	cvt.s64.s32 	%rd90, %r202;
	add.s64 	%rd91, %rd6, %rd90;
	ld.global.u8 	%rs10, [%rd91];
	setp.eq.s16 	%p16, %rs10, 0;
	mul.f32 	%f42, %f41, %f4;
	selp.f32 	%f43, %f3, %f42, %p16;
	max.f32 	%f44, %f40, %f43;
	add.s64 	%rd92, %rd32, 320;
	cvt.u32.u64 	%r203, %rd92;
	div.s32 	%r204, %r203, %r9;
	mul.lo.s32 	%r205, %r204, %r9;
	sub.s32 	%r206, %r203, %r205;
	div.s32 	%r207, %r206, %r10;
	mul.lo.s32 	%r208, %r207, %r10;
	sub.s32 	%r209, %r206, %r208;
	div.s32 	%r210, %r209, %r11;
	mul.lo.s32 	%r211, %r210, %r11;
	sub.s32 	%r212, %r209, %r211;
	selp.b32 	%r213, 0, %r204, %p6;
	selp.b32 	%r214, 0, %r207, %p5;
	selp.b32 	%r215, 0, %r210, %p4;
	selp.b32 	%r216, 0, %r212, %p3;
	mul.lo.s32 	%r217, %r13, %r213;
	mad.lo.s32 	%r218, %r14, %r214, %r217;
	mad.lo.s32 	%r219, %r15, %r215, %r218;
	mad.lo.s32 	%r220, %r16, %r216, %r219;
	shl.b64 	%rd93, %rd92, 32;
	shr.s64 	%rd94, %rd93, 30;
	add.s64 	%rd95, %rd5, %rd94;
	ld.global.f32 	%f45, [%rd95];
	cvt.s64.s32 	%rd96, %r220;
	add.s64 	%rd97, %rd6, %rd96;
	ld.global.u8 	%rs11, [%rd97];
	setp.eq.s16 	%p17, %rs11, 0;
	mul.f32 	%f46, %f45, %f4;
	selp.f32 	%f47, %f3, %f46, %p17;
	max.f32 	%f48, %f44, %f47;
	add.s64 	%rd98, %rd32, 352;
	cvt.u32.u64 	%r221, %rd98;
	div.s32 	%r222, %r221, %r9;
	mul.lo.s32 	%r223, %r222, %r9;
	sub.s32 	%r224, %r221, %r223;
	div.s32 	%r225, %r224, %r10;
	mul.lo.s32 	%r226, %r225, %r10;
	sub.s32 	%r227, %r224, %r226;
	div.s32 	%r228, %r227, %r11;
	mul.lo.s32 	%r229, %r228, %r11;
	sub.s32 	%r230, %r227, %r229;
	selp.b32 	%r231, 0, %r222, %p6;
	selp.b32 	%r232, 0, %r225, %p5;
	selp.b32 	%r233, 0, %r228, %p4;
	selp.b32 	%r234, 0, %r230, %p3;
	mul.lo.s32 	%r235, %r13, %r231;
	mad.lo.s32 	%r236, %r14, %r232, %r235;
	mad.lo.s32 	%r237, %r15, %r233, %r236;
	mad.lo.s32 	%r238, %r16, %r234, %r237;
	shl.b64 	%rd99, %rd98, 32;
	shr.s64 	%rd100, %rd99, 30;
	add.s64 	%rd101, %rd5, %rd100;
	ld.global.f32 	%f49, [%rd101];
	cvt.s64.s32 	%rd102, %r238;
	add.s64 	%rd103, %rd6, %rd102;
	ld.global.u8 	%rs12, [%rd103];
	setp.eq.s16 	%p18, %rs12, 0;
	mul.f32 	%f50, %f49, %f4;
	selp.f32 	%f51, %f3, %f50, %p18;
	max.f32 	%f52, %f48, %f51;
	add.s64 	%rd104, %rd32, 384;
	cvt.u32.u64 	%r239, %rd104;
	div.s32 	%r240, %r239, %r9;
	mul.lo.s32 	%r241, %r240, %r9;
	sub.s32 	%r242, %r239, %r241;
	div.s32 	%r243, %r242, %r10;
	mul.lo.s32 	%r244, %r243, %r10;
	sub.s32 	%r245, %r242, %r244;
	div.s32 	%r246, %r245, %r11;
	mul.lo.s32 	%r247, %r246, %r11;
	sub.s32 	%r248, %r245, %r247;
	selp.b32 	%r249, 0, %r240, %p6;
	selp.b32 	%r250, 0, %r243, %p5;
	selp.b32 	%r251, 0, %r246, %p4;
	selp.b32 	%r252, 0, %r248, %p3;
	mul.lo.s32 	%r253, %r13, %r249;
	mad.lo.s32 	%r254, %r14, %r250, %r253;
	mad.lo.s32 	%r255, %r15, %r251, %r254;
	mad.lo.s32 	%r256, %r16, %r252, %r255;
	shl.b64 	%rd105, %rd104, 32;
	shr.s64 	%rd106, %rd105, 30;
	add.s64 	%rd107, %rd5, %rd106;
	ld.global.f32 	%f53, [%rd107];
	cvt.s64.s32 	%rd108, %r256;
	add.s64 	%rd109, %rd6, %rd108;
	ld.global.u8 	%rs13, [%rd109];
	setp.eq.s16 	%p19, %rs13, 0;
	mul.f32 	%f54, %f53, %f4;
	selp.f32 	%f55, %f3, %f54, %p19;
	max.f32 	%f56, %f52, %f55;
	add.s64 	%rd110, %rd32, 416;
	cvt.u32.u64 	%r257, %rd110;
	div.s32 	%r258, %r257, %r9;
	mul.lo.s32 	%r259, %r258, %r9;
	sub.s32 	%r260, %r257, %r259;
	div.s32 	%r261, %r260, %r10;
	mul.lo.s32 	%r262, %r261, %r10;
	sub.s32 	%r263, %r260, %r262;
	div.s32 	%r264, %r263, %r11;
	mul.lo.s32 	%r265, %r264, %r11;
	sub.s32 	%r266, %r263, %r265;
	selp.b32 	%r267, 0, %r258, %p6;
	selp.b32 	%r268, 0, %r261, %p5;
	selp.b32 	%r269, 0, %r264, %p4;
	selp.b32 	%r270, 0, %r266, %p3;
	mul.lo.s32 	%r271, %r13, %r267;
	mad.lo.s32 	%r272, %r14, %r268, %r271;
	mad.lo.s32 	%r273, %r15, %r269, %r272;
	mad.lo.s32 	%r274, %r16, %r270, %r273;
	shl.b64 	%rd111, %rd110, 32;
	shr.s64 	%rd112, %rd111, 30;
	add.s64 	%rd113, %rd5, %rd112;
	ld.global.f32 	%f57, [%rd113];
	cvt.s64.s32 	%rd114, %r274;
	add.s64 	%rd115, %rd6, %rd114;
	ld.global.u8 	%rs14, [%rd115];
	setp.eq.s16 	%p20, %rs14, 0;
	mul.f32 	%f58, %f57, %f4;
	selp.f32 	%f59, %f3, %f58, %p20;
	max.f32 	%f60, %f56, %f59;
	add.s64 	%rd116, %rd32, 448;
	cvt.u32.u64 	%r275, %rd116;
	div.s32 	%r276, %r275, %r9;
	mul.lo.s32 	%r277, %r276, %r9;
	sub.s32 	%r278, %r275, %r277;
	div.s32 	%r279, %r278, %r10;
	mul.lo.s32 	%r280, %r279, %r10;
	sub.s32 	%r281, %r278, %r280;
	div.s32 	%r282, %r281, %r11;
	mul.lo.s32 	%r283, %r282, %r11;
	sub.s32 	%r284, %r281, %r283;
	selp.b32 	%r285, 0, %r276, %p6;
	selp.b32 	%r286, 0, %r279, %p5;
	selp.b32 	%r287, 0, %r282, %p4;
	selp.b32 	%r288, 0, %r284, %p3;
	mul.lo.s32 	%r289, %r13, %r285;
	mad.lo.s32 	%r290, %r14, %r286, %r289;
	mad.lo.s32 	%r291, %r15, %r287, %r290;
	mad.lo.s32 	%r292, %r16, %r288, %r291;
	shl.b64 	%rd117, %rd116, 32;
	shr.s64 	%rd118, %rd117, 30;
	add.s64 	%rd119, %rd5, %rd118;
	ld.global.f32 	%f61, [%rd119];
	cvt.s64.s32 	%rd120, %r292;
	add.s64 	%rd121, %rd6, %rd120;
	ld.global.u8 	%rs15, [%rd121];
	setp.eq.s16 	%p21, %rs15, 0;
	mul.f32 	%f62, %f61, %f4;
	selp.f32 	%f63, %f3, %f62, %p21;
	max.f32 	%f64, %f60, %f63;
	mov.b32 	%r293, %f64;
	shfl.sync.bfly.b32	%r294|%p22, %r293, 16, 31, -1;
	mov.b32 	%f65, %r294;
	max.f32 	%f66, %f64, %f65;
	mov.b32 	%r295, %f66;
	shfl.sync.bfly.b32	%r296|%p23, %r295, 8, 31, -1;
	mov.b32 	%f67, %r296;
	max.f32 	%f68, %f66, %f67;
	mov.b32 	%r297, %f68;
	shfl.sync.bfly.b32	%r298|%p24, %r297, 4, 31, -1;
	mov.b32 	%f69, %r298;
	max.f32 	%f70, %f68, %f69;
	mov.b32 	%r299, %f70;
	shfl.sync.bfly.b32	%r300|%p25, %r299, 2, 31, -1;
	mov.b32 	%f71, %r300;
	max.f32 	%f72, %f70, %f71;
	mov.b32 	%r301, %f72;
	shfl.sync.bfly.b32	%r302|%p26, %r301, 1, 31, -1;
	mov.b32 	%f73, %r302;
	max.f32 	%f74, %f72, %f73;
	sub.f32 	%f75, %f7, %f74;
	fma.rn.f32 	%f76, %f75, 0f3BBB989D, 0f3F000000;
	cvt.sat.f32.f32 	%f77, %f76;
	mov.f32 	%f78, 0f4B400001;
	mov.f32 	%f79, 0f437C0000;
	fma.rm.f32 	%f80, %f77, %f79, %f78;
	add.f32 	%f81, %f80, 0fCB40007F;
	neg.f32 	%f82, %f81;
	fma.rn.f32 	%f83, %f75, 0f3FB8AA3B, %f82;
	fma.rn.f32 	%f84, %f75, 0f32A57060, %f83;
	mov.b32 	%r303, %f80;
	shl.b32 	%r304, %r303, 23;
	mov.b32 	%f85, %r304;
	ex2.approx.ftz.f32 	%f86, %f84;
	mul.f32 	%f87, %f86, %f85;
	add.f32 	%f88, %f87, 0f00000000;
	sub.f32 	%f89, %f11, %f74;
	fma.rn.f32 	%f90, %f89, 0f3BBB989D, 0f3F000000;
	cvt.sat.f32.f32 	%f91, %f90;
	fma.rm.f32 	%f92, %f91, %f79, %f78;
	add.f32 	%f93, %f92, 0fCB40007F;
	neg.f32 	%f94, %f93;
	fma.rn.f32 	%f95, %f89, 0f3FB8AA3B, %f94;
	fma.rn.f32 	%f96, %f89, 0f32A57060, %f95;
	mov.b32 	%r305, %f92;
	shl.b32 	%r306, %r305, 23;
	mov.b32 	%f97, %r306;
	ex2.approx.ftz.f32 	%f98, %f96;
	mul.f32 	%f99, %f98, %f97;
	add.f32 	%f100, %f88, %f99;
	sub.f32 	%f101, %f15, %f74;
	fma.rn.f32 	%f102, %f101, 0f3BBB989D, 0f3F000000;
	cvt.sat.f32.f32 	%f103, %f102;
	fma.rm.f32 	%f104, %f103, %f79, %f78;
	add.f32 	%f105, %f104, 0fCB40007F;
	neg.f32 	%f106, %f105;
	fma.rn.f32 	%f107, %f101, 0f3FB8AA3B, %f106;
	fma.rn.f32 	%f108, %f101, 0f32A57060, %f107;
	mov.b32 	%r307, %f104;
	shl.b32 	%r308, %r307, 23;
	mov.b32 	%f109, %r308;
	ex2.approx.ftz.f32 	%f110, %f108;
	mul.f32 	%f111, %f110, %f109;
	add.f32 	%f112, %f100, %f111;
	sub.f32 	%f113, %f19, %f74;
	fma.rn.f32 	%f114, %f113, 0f3BBB989D, 0f3F000000;
	cvt.sat.f32.f32 	%f115, %f114;
	fma.rm.f32 	%f116, %f115, %f79, %f78;
	add.f32 	%f117, %f116, 0fCB40007F;
	neg.f32 	%f118, %f117;
	fma.rn.f32 	%f119, %f113, 0f3FB8AA3B, %f118;
	fma.rn.f32 	%f120, %f113, 0f32A57060, %f119;
	mov.b32 	%r309, %f116;
	shl.b32 	%r310, %r309, 23;
	mov.b32 	%f121, %r310;
	ex2.approx.ftz.f32 	%f122, %f120;
	mul.f32 	%f123, %f122, %f121;
	add.f32 	%f124, %f112, %f123;
	sub.f32 	%f125, %f23, %f74;
	fma.rn.f32 	%f126, %f125, 0f3BBB989D, 0f3F000000;
	cvt.sat.f32.f32 	%f127, %f126;
	fma.rm.f32 	%f128, %f127, %f79, %f78;
	add.f32 	%f129, %f128, 0fCB40007F;
	neg.f32 	%f130, %f129;
	fma.rn.f32 	%f131, %f125, 0f3FB8AA3B, %f130;
	fma.rn.f32 	%f132, %f125, 0f32A57060, %f131;
	mov.b32 	%r311, %f128;
	shl.b32 	%r312, %r311, 23;
	mov.b32 	%f133, %r312;
	ex2.approx.ftz.f32 	%f134, %f132;
	mul.f32 	%f135, %f134, %f133;
	add.f32 	%f136, %f124, %f135;
	sub.f32 	%f137, %f27, %f74;
	fma.rn.f32 	%f138, %f137, 0f3BBB989D, 0f3F000000;
	cvt.sat.f32.f32 	%f139, %f138;
	fma.rm.f32 	%f140, %f139, %f79, %f78;
	add.f32 	%f141, %f140, 0fCB40007F;
	neg.f32 	%f142, %f141;
	fma.rn.f32 	%f143, %f137, 0f3FB8AA3B, %f142;
	fma.rn.f32 	%f144, %f137, 0f32A57060, %f143;
	mov.b32 	%r313, %f140;
	shl.b32 	%r314, %r313, 23;
	mov.b32 	%f145, %r314;
	ex2.approx.ftz.f32 	%f146, %f144;
	mul.f32 	%f147, %f146, %f145;
	add.f32 	%f148, %f136, %f147;
	sub.f32 	%f149, %f31, %f74;
	fma.rn.f32 	%f150, %f149, 0f3BBB989D, 0f3F000000;
	cvt.sat.f32.f32 	%f151, %f150;
	fma.rm.f32 	%f152, %f151, %f79, %f78;
	add.f32 	%f153, %f152, 0fCB40007F;
	neg.f32 	%f154, %f153;
	fma.rn.f32 	%f155, %f149, 0f3FB8AA3B, %f154;
	fma.rn.f32 	%f156, %f149, 0f32A57060, %f155;
	mov.b32 	%r315, %f152;
	shl.b32 	%r316, %r315, 23;
	mov.b32 	%f157, %r316;
	ex2.approx.ftz.f32 	%f158, %f156;
	mul.f32 	%f159, %f158, %f157;
	add.f32 	%f160, %f148, %f159;
	sub.f32 	%f161, %f35, %f74;
	fma.rn.f32 	%f162, %f161, 0f3BBB989D, 0f3F000000;
	cvt.sat.f32.f32 	%f163, %f162;
	fma.rm.f32 	%f164, %f163, %f79, %f78;
	add.f32 	%f165, %f164, 0fCB40007F;
	neg.f32 	%f166, %f165;
	fma.rn.f32 	%f167, %f161, 0f3FB8AA3B, %f166;
	fma.rn.f32 	%f168, %f161, 0f32A57060, %f167;
	mov.b32 	%r317, %f164;
	shl.b32 	%r318, %r317, 23;
	mov.b32 	%f169, %r318;
	ex2.approx.ftz.f32 	%f170, %f168;
	mul.f32 	%f171, %f170, %f169;
	add.f32 	%f172, %f160, %f171;
	sub.f32 	%f173, %f39, %f74;
	fma.rn.f32 	%f174, %f173, 0f3BBB989D, 0f3F000000;
	cvt.sat.f32.f32 	%f175, %f174;
	fma.rm.f32 	%f176, %f175, %f79, %f78;
	add.f32 	%f177, %f176, 0fCB40007F;
	neg.f32 	%f178, %f177;
	fma.rn.f32 	%f179, %f173, 0f3FB8AA3B, %f178;
	fma.rn.f32 	%f180, %f173, 0f32A57060, %f179;
	mov.b32 	%r319, %f176;
	shl.b32 	%r320, %r319, 23;
	mov.b32 	%f181, %r320;
	ex2.approx.ftz.f32 	%f182, %f180;
	mul.f32 	%f183, %f182, %f181;
	add.f32 	%f184, %f172, %f183;
	sub.f32 	%f185, %f43, %f74;
	fma.rn.f32 	%f186, %f185, 0f3BBB989D, 0f3F000000;
	cvt.sat.f32.f32 	%f187, %f186;
	fma.rm.f32 	%f188, %f187, %f79, %f78;
	add.f32 	%f189, %f188, 0fCB40007F;
	neg.f32 	%f190, %f189;
	fma.rn.f32 	%f191, %f185, 0f3FB8AA3B, %f190;
	fma.rn.f32 	%f192, %f185, 0f32A57060, %f191;
	mov.b32 	%r321, %f188;
	shl.b32 	%r322, %r321, 23;
	mov.b32 	%f193, %r322;
	ex2.approx.ftz.f32 	%f194, %f192;
	mul.f32 	%f195, %f194, %f193;
	add.f32 	%f196, %f184, %f195;
	sub.f32 	%f197, %f47, %f74;
	fma.rn.f32 	%f198, %f197, 0f3BBB989D, 0f3F000000;
	cvt.sat.f32.f32 	%f199, %f198;
	fma.rm.f32 	%f200, %f199, %f79, %f78;
	add.f32 	%f201, %f200, 0fCB40007F;
	neg.f32 	%f202, %f201;
	fma.rn.f32 	%f203, %f197, 0f3FB8AA3B, %f202;
	fma.rn.f32 	%f204, %f197, 0f32A57060, %f203;
	mov.b32 	%r323, %f200;
	shl.b32 	%r324, %r323, 23;
	mov.b32 	%f205, %r324;
	ex2.approx.ftz.f32 	%f206, %f204;
	mul.f32 	%f207, %f206, %f205;
	add.f32 	%f208, %f196, %f207;
	sub.f32 	%f209, %f51, %f74;
	fma.rn.f32 	%f210, %f209, 0f3BBB989D, 0f3F000000;
	cvt.sat.f32.f32 	%f211, %f210;
	fma.rm.f32 	%f212, %f211, %f79, %f78;
	add.f32 	%f213, %f212, 0fCB40007F;
	neg.f32 	%f214, %f213;
	fma.rn.f32 	%f215, %f209, 0f3FB8AA3B, %f214;
	fma.rn.f32 	%f216, %f209, 0f32A57060, %f215;
	mov.b32 	%r325, %f212;
	shl.b32 	%r326, %r325, 23;
	mov.b32 	%f217, %r326;
	ex2.approx.ftz.f32 	%f218, %f216;
	mul.f32 	%f219, %f218, %f217;
	add.f32 	%f220, %f208, %f219;
	sub.f32 	%f221, %f55, %f74;
	fma.rn.f32 	%f222, %f221, 0f3BBB989D, 0f3F000000;
	cvt.sat.f32.f32 	%f223, %f222;
	fma.rm.f32 	%f224, %f223, %f79, %f78;
	add.f32 	%f225, %f224, 0fCB40007F;
	neg.f32 	%f226, %f225;
	fma.rn.f32 	%f227, %f221, 0f3FB8AA3B, %f226;
	fma.rn.f32 	%f228, %f221, 0f32A57060, %f227;
	mov.b32 	%r327, %f224;
	shl.b32 	%r328, %r327, 23;
	mov.b32 	%f229, %r328;
	ex2.approx.ftz.f32 	%f230, %f228;
	mul.f32 	%f231, %f230, %f229;
	add.f32 	%f232, %f220, %f231;
	sub.f32 	%f233, %f59, %f74;
	fma.rn.f32 	%f234, %f233, 0f3BBB989D, 0f3F000000;
	cvt.sat.f32.f32 	%f235, %f234;
	fma.rm.f32 	%f236, %f235, %f79, %f78;
	add.f32 	%f237, %f236, 0fCB40007F;
	neg.f32 	%f238, %f237;
	fma.rn.f32 	%f239, %f233, 0f3FB8AA3B, %f238;
	fma.rn.f32 	%f240, %f233, 0f32A57060, %f239;
	mov.b32 	%r329, %f236;
	shl.b32 	%r330, %r329, 23;
	mov.b32 	%f241, %r330;
	ex2.approx.ftz.f32 	%f242, %f240;
	mul.f32 	%f243, %f242, %f241;
	add.f32 	%f244, %f232, %f243;
	sub.f32 	%f245, %f63, %f74;
	fma.rn.f32 	%f246, %f245, 0f3BBB989D, 0f3F000000;
	cvt.sat.f32.f32 	%f247, %f246;
	fma.rm.f32 	%f248, %f247, %f79, %f78;
	add.f32 	%f249, %f248, 0fCB40007F;
	neg.f32 	%f250, %f249;
	fma.rn.f32 	%f251, %f245, 0f3FB8AA3B, %f250;
	fma.rn.f32 	%f252, %f245, 0f32A57060, %f251;
	mov.b32 	%r331, %f248;
	shl.b32 	%r332, %r331, 23;
	mov.b32 	%f253, %r332;
	ex2.approx.ftz.f32 	%f254, %f252;
	mul.f32 	%f255, %f254, %f253;
	add.f32 	%f256, %f244, %f255;
	mov.b32 	%r333, %f256;
	shfl.sync.bfly.b32	%r334|%p27, %r333, 16, 31, -1;
	mov.b32 	%f257, %r334;
	add.f32 	%f258, %f256, %f257;
	mov.b32 	%r335, %f258;
	shfl.sync.bfly.b32	%r336|%p28, %r335, 8, 31, -1;
	mov.b32 	%f259, %r336;
	add.f32 	%f260, %f258, %f259;
	mov.b32 	%r337, %f260;
	shfl.sync.bfly.b32	%r338|%p29, %r337, 4, 31, -1;
	mov.b32 	%f261, %r338;
	add.f32 	%f262, %f260, %f261;
	mov.b32 	%r339, %f262;
	shfl.sync.bfly.b32	%r340|%p30, %r339, 2, 31, -1;
	mov.b32 	%f263, %r340;
	add.f32 	%f264, %f262, %f263;
	mov.b32 	%r341, %f264;
	shfl.sync.bfly.b32	%r342|%p31, %r341, 1, 31, -1;
	mov.b32 	%f265, %r342;
	add.f32 	%f266, %f264, %f265;
	div.rn.f32 	%f267, %f87, %f266;
	div.rn.f32 	%f268, %f99, %f266;
	div.rn.f32 	%f269, %f111, %f266;
	div.rn.f32 	%f270, %f123, %f266;
	div.rn.f32 	%f271, %f135, %f266;
	div.rn.f32 	%f272, %f147, %f266;
	div.rn.f32 	%f273, %f159, %f266;
	div.rn.f32 	%f274, %f171, %f266;
	div.rn.f32 	%f275, %f183, %f266;
	div.rn.f32 	%f276, %f195, %f266;
	div.rn.f32 	%f277, %f207, %f266;
	div.rn.f32 	%f278, %f219, %f266;
	div.rn.f32 	%f279, %f231, %f266;
	div.rn.f32 	%f280, %f243, %f266;
	div.rn.f32 	%f281, %f255, %f266;
	mad.lo.s64 	%rd122, %rd125, %rd23, %rd7;
	shl.b64 	%rd123, %rd122, 2;
	add.s64 	%rd124, %rd8, %rd123;
	st.global.f32 	[%rd124], %f267;
	st.global.f32 	[%rd124+128], %f268;
	st.global.f32 	[%rd124+256], %f269;
	st.global.f32 	[%rd124+384], %f270;
	st.global.f32 	[%rd124+512], %f271;
	st.global.f32 	[%rd124+640], %f272;
	st.global.f32 	[%rd124+768], %f273;
	st.global.f32 	[%rd124+896], %f274;
	st.global.f32 	[%rd124+1024], %f275;
	st.global.f32 	[%rd124+1152], %f276;
	st.global.f32 	[%rd124+1280], %f277;
	st.global.f32 	[%rd124+1408], %f278;
	st.global.f32 	[%rd124+1536], %f279;
	st.global.f32 	[%rd124+1664], %f280;
	st.global.f32 	[%rd124+1792], %f281;
	add.s64 	%rd125, %rd125, %rd9;
	setp.lt.s64 	%p32, %rd125, %rd24;
	@%p32 bra 	$L__BB554_4;
$L__BB554_5:
	ret;

}
	// .globl	_Z15SoftmaxWarpImplI22BroadcastScaleMaskLoadIffbLm4EiE11DirectStoreIffEfLi1ELi15ELi32ELi1ELb1EL9Algorithm0EEvT_T0_ll
.visible .entry _Z15SoftmaxWarpImplI22BroadcastScaleMaskLoadIffbLm4EiE11DirectStoreIffEfLi1ELi15ELi32ELi1ELb1EL9Algorithm0EEvT_T0_ll(
	.param .align 8 .b8 _Z15SoftmaxWarpImplI22BroadcastScaleMaskLoadIffbLm4EiE11DirectStoreIffEfLi1ELi15ELi32ELi1ELb1EL9Algorithm0EEvT_T0_ll_param_0[120],
	.param .align 8 .b8 _Z15SoftmaxWarpImplI22BroadcastScaleMaskLoadIffbLm4EiE11DirectStoreIffEfLi1ELi15ELi32ELi1ELb1EL9Algorithm0EEvT_T0_ll_param_1[16],
	.param .u64 _Z15SoftmaxWarpImplI22BroadcastScaleMaskLoadIffbLm4EiE11DirectStoreIffEfLi1ELi15ELi32ELi1ELb1EL9Algorithm0EEvT_T0_ll_param_2,
	.param .u64 _Z15SoftmaxWarpImplI22BroadcastScaleMaskLoadIffbLm4EiE11DirectStoreIffEfLi1ELi15ELi32ELi1ELb1EL9Algorithm0EEvT_T0_ll_param_3
)
{
	.reg .pred 	%p<119>;
	.reg .b16 	%rs<16>;
	.reg .b32 	%r<358>;
	.reg .b32 	%f<357>;
	.reg .b64 	%rd<144>;

	ld.param.u64 	%rd38, [_Z15SoftmaxWarpImplI22BroadcastScaleMaskLoadIffbLm4EiE11DirectStoreIffEfLi1ELi15ELi32ELi1ELb1EL9Algorithm0EEvT_T0_ll_param_1+8];
	ld.param.u64 	%rd37, [_Z15SoftmaxWarpImplI22BroadcastScaleMaskLoadIffbLm4EiE11DirectStoreIffEfLi1ELi15ELi32ELi1ELb1EL9Algorithm0EEvT_T0_ll_param_1];
	ld.param.v2.f32 	{%f78, %f79}, [_Z15SoftmaxWarpImplI22BroadcastScaleMaskLoadIffbLm4EiE11DirectStoreIffEfLi1ELi15ELi32ELi1ELb1EL9Algorithm0EEvT_T0_ll_param_0+112];
	ld.param.u64 	%rd36, [_Z15SoftmaxWarpImplI22BroadcastScaleMaskLoadIffbLm4EiE11DirectStoreIffEfLi1ELi15ELi32ELi1ELb1EL9Algorithm0EEvT_T0_ll_param_0+104];
	ld.param.v2.u32 	{%r14, %r15}, [_Z15SoftmaxWarpImplI22BroadcastScaleMaskLoadIffbLm4EiE11DirectStoreIffEfLi1ELi15ELi32ELi1ELb1EL9Algorithm0EEvT_T0_ll_param_0+88];
	ld.param.v2.u32 	{%r12, %r13}, [_Z15SoftmaxWarpImplI22BroadcastScaleMaskLoadIffbLm4EiE11DirectStoreIffEfLi1ELi15ELi32ELi1ELb1EL9Algorithm0EEvT_T0_ll_param_0+80];
	ld.param.v2.u32 	{%r10, %r11}, [_Z15SoftmaxWarpImplI22BroadcastScaleMaskLoadIffbLm4EiE11DirectStoreIffEfLi1ELi15ELi32ELi1ELb1EL9Algorithm0EEvT_T0_ll_param_0+64];
	ld.param.v2.u32 	{%r8, %r9}, [_Z15SoftmaxWarpImplI22BroadcastScaleMaskLoadIffbLm4EiE11DirectStoreIffEfLi1ELi15ELi32ELi1ELb1EL9Algorithm0EEvT_T0_ll_param_0+56];
	ld.param.u64 	%rd32, [_Z15SoftmaxWarpImplI22BroadcastScaleMaskLoadIffbLm4EiE11DirectStoreIffEfLi1ELi15ELi32ELi1ELb1EL9Algorithm0EEvT_T0_ll_param_0+40];
	ld.param.u64 	%rd31, [_Z15SoftmaxWarpImplI22BroadcastScaleMaskLoadIffbLm4EiE11DirectStoreIffEfLi1ELi15ELi32ELi1ELb1EL9Algorithm0EEvT_T0_ll_param_0+32];
	ld.param.u64 	%rd30, [_Z15SoftmaxWarpImplI22BroadcastScaleMaskLoadIffbLm4EiE11DirectStoreIffEfLi1ELi15ELi32ELi1ELb1EL9Algorithm0EEvT_T0_ll_param_0+24];
	ld.param.u64 	%rd29, [_Z15SoftmaxWarpImplI22BroadcastScaleMaskLoadIffbLm4EiE11DirectStoreIffEfLi1ELi15ELi32ELi1ELb1EL9Algorithm0EEvT_T0_ll_param_0+16];
	ld.param.u64 	%rd28, [_Z15SoftmaxWarpImplI22BroadcastScaleMaskLoadIffbLm4EiE11DirectStoreIffEfLi1ELi15ELi32ELi1ELb1EL9Algorithm0EEvT_T0_ll_param_0+8];
	ld.param.u64 	%rd27, [_Z15SoftmaxWarpImplI22BroadcastScaleMaskLoadIffbLm4EiE11DirectStoreIffEfLi1ELi15ELi32ELi1ELb1EL9Algorithm0EEvT_T0_ll_param_0];
	ld.param.u64 	%rd40, [_Z15SoftmaxWarpImplI22BroadcastScaleMaskLoadIffbLm4EiE11DirectStoreIffEfLi1ELi15ELi32ELi1ELb1EL9Algorithm0EEvT_T0_ll_param_3];
	cvta.to.global.u64 	%rd1, %rd27;
	cvta.to.global.u64 	%rd2, %rd28;
	setp.lt.s64 	%p1, %rd40, 481;
	@%p1 bra 	$L__BB555_2;
	mov.u64 	%rd41, $str;
	cvta.global.u64 	%rd42, %rd41;
	mov.u64 	%rd43, $str$1;
	cvta.global.u64 	%rd44, %rd43;
	mov.u64 	%rd45, __unnamed_541;
	cvta.global.u64 	%rd46, %rd45;
	{ // callseq 540, 0
	.param .b64 param0;
	st.param.b64 	[param0], %rd42;
	.param .b64 param1;
	st.param.b64 	[param1], %rd44;
	.param .b32 param2;
	st.param.b32 	[param2], 254;
	.param .b64 param3;
	st.param.b64 	[param3], %rd46;
	.param .b64 param4;
	st.param.b64 	[param4], 1;
	call.uni 
	__assertfail, 
	(
	param0, 
	param1, 
	param2, 
	param3, 
	param4
	);
	} // callseq 540
$L__BB555_2:
	ld.param.u64 	%rd141, [_Z15SoftmaxWarpImplI22BroadcastScaleMaskLoadIffbLm4EiE11DirectStoreIffEfLi1ELi15ELi32ELi1ELb1EL9Algorithm0EEvT_T0_ll_param_2];
	mov.u32 	%r16, %ctaid.x;
	mov.u32 	%r17, %ntid.y;
	mov.u32 	%r18, %tid.y;
	mad.lo.s32 	%r19, %r16, %r17, %r18;
	cvt.s64.s32 	%rd143, %r19;
	setp.le.s64 	%p2, %rd141, %rd143;
	@%p2 bra 	$L__BB555_65;
	mov.u32 	%r20, %tid.x;
	cvt.u64.u32 	%rd8, %r20;
	add.s32 	%r21, %r20, 32;
	cvt.u64.u32 	%rd9, %r21;
	add.s32 	%r22, %r20, 64;
	cvt.u64.u32 	%rd10, %r22;
	add.s32 	%r23, %r20, 96;
	cvt.u64.u32 	%rd11, %r23;
	add.s32 	%r24, %r20, 128;
	cvt.u64.u32 	%rd12, %r24;
	add.s32 	%r25, %r20, 160;
	cvt.u64.u32 	%rd13, %r25;
	add.s32 	%r26, %r20, 192;
	cvt.u64.u32 	%rd14, %r26;
	add.s32 	%r27, %r20, 224;
	cvt.u64.u32 	%rd15, %r27;
	add.s32 	%r28, %r20, 256;
	cvt.u64.u32 	%rd16, %r28;
	add.s32 	%r29, %r20, 288;
	cvt.u64.u32 	%rd17, %r29;
	add.s32 	%r30, %r20, 320;
	cvt.u64.u32 	%rd18, %r30;
	add.s32 	%r31, %r20, 352;
	cvt.u64.u32 	%rd19, %r31;
	add.s32 	%r32, %r20, 384;
	cvt.u64.u32 	%rd20, %r32;
	add.s32 	%r33, %r20, 416;
	cvt.u64.u32 	%rd21, %r33;
	add.s32 	%r34, %r20, 448;
	cvt.u64.u32 	%rd22, %r34;
$L__BB555_4:
	setp.le.s64 	%p3, %rd40, %rd8;
	mul.lo.s64 	%rd24, %rd36, %rd143;
	mov.f32 	%f327, 0fFF800000;
	mov.f32 	%f330, %f327;
	@%p3 bra 	$L__BB555_6;
	setp.eq.s64 	%p4, %rd32, 1;
	setp.eq.s64 	%p5, %rd31, 1;
	setp.eq.s64 	%p6, %rd30, 1;
	setp.eq.s64 	%p7, %rd29, 1;
	add.s64 	%rd47, %rd24, %rd8;
	cvt.u32.u64 	%r35, %rd47;
	div.s32 	%r36, %r35, %r8;
	mul.lo.s32 	%r37, %r36, %r8;
	sub.s32 	%r38, %r35, %r37;
	div.s32 	%r39, %r38, %r9;
	mul.lo.s32 	%r40, %r39, %r9;
	sub.s32 	%r41, %r38, %r40;
	div.s32 	%r42, %r41, %r10;
	mul.lo.s32 	%r43, %r42, %r10;
	sub.s32 	%r44, %r41, %r43;
	selp.b32 	%r45, 0, %r36, %p7;
	selp.b32 	%r46, 0, %r39, %p6;
	selp.b32 	%r47, 0, %r42, %p5;
	selp.b32 	%r48, 0, %r44, %p4;
	mul.lo.s32 	%r49, %r12, %r45;
	mad.lo.s32 	%r50, %r13, %r46, %r49;
	mad.lo.s32 	%r51, %r14, %r47, %r50;
	mad.lo.s32 	%r52, %r15, %r48, %r51;
	shl.b64 	%rd48, %rd47, 32;
	shr.s64 	%rd49, %rd48, 30;
	add.s64 	%rd50, %rd1, %rd49;
	ld.global.f32 	%f81, [%rd50];
	cvt.s64.s32 	%rd51, %r52;
	add.s64 	%rd52, %rd2, %rd51;
	ld.global.u8 	%rs1, [%rd52];
	setp.eq.s16 	%p8, %rs1, 0;
	mul.f32 	%f82, %f81, %f79;
	selp.f32 	%f327, %f78, %f82, %p8;
	max.f32 	%f330, %f327, 0fFF800000;
$L__BB555_6:
	setp.le.s64 	%p9, %rd40, %rd9;
	mov.f32 	%f329, 0fFF800000;
	@%p9 bra 	$L__BB555_8;
	setp.eq.s64 	%p10, %rd32, 1;
	setp.eq.s64 	%p11, %rd31, 1;
	setp.eq.s64 	%p12, %rd30, 1;
	setp.eq.s64 	%p13, %rd29, 1;
	add.s64 	%rd53, %rd24, %rd9;
	cvt.u32.u64 	%r53, %rd53;
	div.s32 	%r54, %r53, %r8;
	mul.lo.s32 	%r55, %r54, %r8;
	sub.s32 	%r56, %r53, %r55;
	div.s32 	%r57, %r56, %r9;
	mul.lo.s32 	%r58, %r57, %r9;
	sub.s32 	%r59, %r56, %r58;
	div.s32 	%r60, %r59, %r10;
	mul.lo.s32 	%r61, %r60, %r10;
	sub.s32 	%r62, %r59, %r61;
	selp.b32 	%r63, 0, %r54, %p13;
	selp.b32 	%r64, 0, %r57, %p12;
	selp.b32 	%r65, 0, %r60, %p11;
	selp.b32 	%r66, 0, %r62, %p10;
	mul.lo.s32 	%r67, %r12, %r63;
	mad.lo.s32 	%r68, %r13, %r64, %r67;
	mad.lo.s32 	%r69, %r14, %r65, %r68;
	mad.lo.s32 	%r70, %r15, %r66, %r69;
	shl.b64 	%rd54, %rd53, 32;
	shr.s64 	%rd55, %rd54, 30;
	add.s64 	%rd56, %rd1, %rd55;
	ld.global.f32 	%f84, [%rd56];
	cvt.s64.s32 	%rd57, %r70;
	add.s64 	%rd58, %rd2, %rd57;
	ld.global.u8 	%rs2, [%rd58];
	setp.eq.s16 	%p14, %rs2, 0;
	mul.f32 	%f85, %f84, %f79;
	selp.f32 	%f329, %f78, %f85, %p14;
	max.f32 	%f330, %f330, %f329;
$L__BB555_8:
	setp.le.s64 	%p15, %rd40, %rd10;
	mov.f32 	%f331, 0fFF800000;
	@%p15 bra 	$L__BB555_10;
	setp.eq.s64 	%p16, %rd32, 1;
	setp.eq.s64 	%p17, %rd31, 1;
	setp.eq.s64 	%p18, %rd30, 1;
	setp.eq.s64 	%p19, %rd29, 1;
	add.s64 	%rd59, %rd24, %rd10;
	cvt.u32.u64 	%r71, %rd59;
	div.s32 	%r72, %r71, %r8;
	mul.lo.s32 	%r73, %r72, %r8;
	sub.s32 	%r74, %r71, %r73;
	div.s32 	%r75, %r74, %r9;
	mul.lo.s32 	%r76, %r75, %r9;
	sub.s32 	%r77, %r74, %r76;
	div.s32 	%r78, %r77, %r10;
	mul.lo.s32 	%r79, %r78, %r10;
	sub.s32 	%r80, %r77, %r79;
	selp.b32 	%r81, 0, %r72, %p19;
	selp.b32 	%r82, 0, %r75, %p18;
	selp.b32 	%r83, 0, %r78, %p17;
	selp.b32 	%r84, 0, %r80, %p16;
	mul.lo.s32 	%r85, %r12, %r81;
	mad.lo.s32 	%r86, %r13, %r82, %r85;
	mad.lo.s32 	%r87, %r14, %r83, %r86;
	mad.lo.s32 	%r88, %r15, %r84, %r87;
	shl.b64 	%rd60, %rd59, 32;
	shr.s64 	%rd61, %rd60, 30;
	add.s64 	%rd62, %rd1, %rd61;
	ld.global.f32 	%f87, [%rd62];
	cvt.s64.s32 	%rd63, %r88;
	add.s64 	%rd64, %rd2, %rd63;
	ld.global.u8 	%rs3, [%rd64];
	setp.eq.s16 	%p20, %rs3, 0;
	mul.f32 	%f88, %f87, %f79;
	selp.f32 	%f331, %f78, %f88, %p20;
	max.f32 	%f330, %f330, %f331;
$L__BB555_10:
	setp.le.s64 	%p21, %rd40, %rd11;
	mov.f32 	%f333, 0fFF800000;
	@%p21 bra 	$L__BB555_12;
	setp.eq.s64 	%p22, %rd32, 1;
	setp.eq.s64 	%p23, %rd31, 1;
	setp.eq.s64 	%p24, %rd30, 1;
	setp.eq.s64 	%p25, %rd29, 1;
	add.s64 	%rd65, %rd24, %rd11;
	cvt.u32.u64 	%r89, %rd65;
	div.s32 	%r90, %r89, %r8;
	mul.lo.s32 	%r91, %r90, %r8;
	sub.s32 	%r92, %r89, %r91;
	div.s32 	%r93, %r92, %r9;
	mul.lo.s32 	%r94, %r93, %r9;
	sub.s32 	%r95, %r92, %r94;
	div.s32 	%r96, %r95, %r10;
	mul.lo.s32 	%r97, %r96, %r10;
	sub.s32 	%r98, %r95, %r97;
	selp.b32 	%r99, 0, %r90, %p25;
	selp.b32 	%r100, 0, %r93, %p24;
	selp.b32 	%r101, 0, %r96, %p23;
	selp.b32 	%r102, 0, %r98, %p22;
	mul.lo.s32 	%r103, %r12, %r99;
	mad.lo.s32 	%r104, %r13, %r100, %r103;
	mad.lo.s32 	%r105, %r14, %r101, %r104;
	mad.lo.s32 	%r106, %r15, %r102, %r105;
	shl.b64 	%rd66, %rd65, 32;
	shr.s64 	%rd67, %rd66, 30;
	add.s64 	%rd68, %rd1, %rd67;
	ld.global.f32 	%f90, [%rd68];
	cvt.s64.s32 	%rd69, %r106;
	add.s64 	%rd70, %rd2, %rd69;
	ld.global.u8 	%rs4, [%rd70];
	setp.eq.s16 	%p26, %rs4, 0;
	mul.f32 	%f91, %f90, %f79;
	selp.f32 	%f333, %f78, %f91, %p26;
	max.f32 	%f330, %f330, %f333;
$L__BB555_12:
	setp.le.s64 	%p27, %rd40, %rd12;
	mov.f32 	%f335, 0fFF800000;
	@%p27 bra 	$L__BB555_14;
	setp.eq.s64 	%p28, %rd32, 1;
	setp.eq.s64 	%p29, %rd31, 1;
	setp.eq.s64 	%p30, %rd30, 1;
	setp.eq.s64 	%p31, %rd29, 1;
	add.s64 	%rd71, %rd24, %rd12;
	cvt.u32.u64 	%r107, %rd71;
	div.s32 	%r108, %r107, %r8;
	mul.lo.s32 	%r109, %r108, %r8;
	sub.s32 	%r110, %r107, %r109;
	div.s32 	%r111, %r110, %r9;
	mul.lo.s32 	%r112, %r111, %r9;
	sub.s32 	%r113, %r110, %r112;
	div.s32 	%r114, %r113, %r10;
	mul.lo.s32 	%r115, %r114, %r10;
	sub.s32 	%r116, %r113, %r115;
	selp.b32 	%r117, 0, %r108, %p31;
	selp.b32 	%r118, 0, %r111, %p30;
	selp.b32 	%r119, 0, %r114, %p29;
	selp.b32 	%r120, 0, %r116, %p28;
	mul.lo.s32 	%r121, %r12, %r117;
	mad.lo.s32 	%r122, %r13, %r118, %r121;
	mad.lo.s32 	%r123, %r14, %r119, %r122;
	mad.lo.s32 	%r124, %r15, %r120, %r123;
	shl.b64 	%rd72, %rd71, 32;
	shr.s64 	%rd73, %rd72, 30;
	add.s64 	%rd74, %rd1, %rd73;
	ld.global.f32 	%f93, [%rd74];
	cvt.s64.s32 	%rd75, %r124;
	add.s64 	%rd76, %rd2, %rd75;
	ld.global.u8 	%rs5, [%rd76];
	setp.eq.s16 	%p32, %rs5, 0;
	mul.f32 	%f94, %f93, %f79;
	selp.f32 	%f335, %f78, %f94, %p32;
	max.f32 	%f330, %f330, %f335;
$L__BB555_14:
	setp.le.s64 	%p33, %rd40, %rd13;
	mov.f32 	%f337, 0fFF800000;
	@%p33 bra 	$L__BB555_16;
	setp.eq.s64 	%p34, %rd32, 1;
	setp.eq.s64 	%p35, %rd31, 1;
	setp.eq.s64 	%p36, %rd30, 1;
	setp.eq.s64 	%p37, %rd29, 1;
	add.s64 	%rd77, %rd24, %rd13;
	cvt.u32.u64 	%r125, %rd77;
	div.s32 	%r126, %r125, %r8;
	mul.lo.s32 	%r127, %r126, %r8;
	sub.s32 	%r128, %r125, %r127;
	div.s32 	%r129, %r128, %r9;
	mul.lo.s32 	%r130, %r129, %r9;
	sub.s32 	%r131, %r128, %r130;
	div.s32 	%r132, %r131, %r10;
	mul.lo.s32 	%r133, %r132, %r10;
	sub.s32 	%r134, %r131, %r133;
	selp.b32 	%r135, 0, %r126, %p37;
	selp.b32 	%r136, 0, %r129, %p36;
	selp.b32 	%r137, 0, %r132, %p35;
	selp.b32 	%r138, 0, %r134, %p34;
	mul.lo.s32 	%r139, %r12, %r135;
	mad.lo.s32 	%r140, %r13, %r136, %r139;
	mad.lo.s32 	%r141, %r14, %r137, %r140;
	mad.lo.s32 	%r142, %r15, %r138, %r141;
	shl.b64 	%rd78, %rd77, 32;
	shr.s64 	%rd79, %rd78, 30;
	add.s64 	%rd80, %rd1, %rd79;
	ld.global.f32 	%f96, [%rd80];
	cvt.s64.s32 	%rd81, %r142;
	add.s64 	%rd82, %rd2, %rd81;
	ld.global.u8 	%rs6, [%rd82];
	setp.eq.s16 	%p38, %rs6, 0;
	mul.f32 	%f97, %f96, %f79;
	selp.f32 	%f337, %f78, %f97, %p38;
	max.f32 	%f330, %f330, %f337;
$L__BB555_16:
	setp.le.s64 	%p39, %rd40, %rd14;
	mov.f32 	%f339, 0fFF800000;
	@%p39 bra 	$L__BB555_18;
	setp.eq.s64 	%p40, %rd32, 1;
	setp.eq.s64 	%p41, %rd31, 1;
	setp.eq.s64 	%p42, %rd30, 1;
	setp.eq.s64 	%p43, %rd29, 1;
	add.s64 	%rd83, %rd24, %rd14;
	cvt.u32.u64 	%r143, %rd83;
	div.s32 	%r144, %r143, %r8;
	mul.lo.s32 	%r145, %r144, %r8;
	sub.s32 	%r146, %r143, %r145;
	div.s32 	%r147, %r146, %r9;
	mul.lo.s32 	%r148, %r147, %r9;
	sub.s32 	%r149, %r146, %r148;
	div.s32 	%r150, %r149, %r10;
	mul.lo.s32 	%r151, %r150, %r10;
	sub.s32 	%r152, %r149, %r151;
	selp.b32 	%r153, 0, %r144, %p43;
	selp.b32 	%r154, 0, %r147, %p42;
	selp.b32 	%r155, 0, %r150, %p41;
	selp.b32 	%r156, 0, %r152, %p40;
	mul.lo.s32 	%r157, %r12, %r153;
	mad.lo.s32 	%r158, %r13, %r154, %r157;
	mad.lo.s32 	%r159, %r14, %r155, %r158;
	mad.lo.s32 	%r160, %r15, %r156, %r159;
	shl.b64 	%rd84, %rd83, 32;
	shr.s64 	%rd85, %rd84, 30;
	add.s64 	%rd86, %rd1, %rd85;
	ld.global.f32 	%f99, [%rd86];
	cvt.s64.s32 	%rd87, %r160;
	add.s64 	%rd88, %rd2, %rd87;
	ld.global.u8 	%rs7, [%rd88];
	setp.eq.s16 	%p44, %rs7, 0;
	mul.f32 	%f100, %f99, %f79;
	selp.f32 	%f339, %f78, %f100, %p44;
	max.f32 	%f330, %f330, %f339;
$L__BB555_18:
	setp.le.s64 	%p45, %rd40, %rd15;
	mov.f32 	%f341, 0fFF800000;
	@%p45 bra 	$L__BB555_20;
	setp.eq.s64 	%p46, %rd32, 1;
	setp.eq.s64 	%p47, %rd31, 1;
	setp.eq.s64 	%p48, %rd30, 1;
	setp.eq.s64 	%p49, %rd29, 1;
	add.s64 	%rd89, %rd24, %rd15;
	cvt.u32.u64 	%r161, %rd89;
	div.s32 	%r162, %r161, %r8;
	mul.lo.s32 	%r163, %r162, %r8;
	sub.s32 	%r164, %r161, %r163;
	div.s32 	%r165, %r164, %r9;
	mul.lo.s32 	%r166, %r165, %r9;
	sub.s32 	%r167, %r164, %r166;
	div.s32 	%r168, %r167, %r10;
	mul.lo.s32 	%r169, %r168, %r10;
	sub.s32 	%r170, %r167, %r169;
	selp.b32 	%r171, 0, %r162, %p49;
	selp.b32 	%r172, 0, %r165, %p48;
	selp.b32 	%r173, 0, %r168, %p47;
	selp.b32 	%r174, 0, %r170, %p46;
	mul.lo.s32 	%r175, %r12, %r171;
	mad.lo.s32 	%r176, %r13, %r172, %r175;
	mad.lo.s32 	%r177, %r14, %r173, %r176;
	mad.lo.s32 	%r178, %r15, %r174, %r177;
	shl.b64 	%rd90, %rd89, 32;
	shr.s64 	%rd91, %rd90, 30;
	add.s64 	%rd92, %rd1, %rd91;
	ld.global.f32 	%f102, [%rd92];
	cvt.s64.s32 	%rd93, %r178;
	add.s64 	%rd94, %rd2, %rd93;
	ld.global.u8 	%rs8, [%rd94];
	setp.eq.s16 	%p50, %rs8, 0;
	mul.f32 	%f103, %f102, %f79;
	selp.f32 	%f341, %f78, %f103, %p50;
	max.f32 	%f330, %f330, %f341;
$L__BB555_20:
	setp.le.s64 	%p51, %rd40, %rd16;
	mov.f32 	%f343, 0fFF800000;
	@%p51 bra 	$L__BB555_22;
	setp.eq.s64 	%p52, %rd32, 1;
	setp.eq.s64 	%p53, %rd31, 1;
	setp.eq.s64 	%p54, %rd30, 1;
	setp.eq.s64 	%p55, %rd29, 1;
	add.s64 	%rd95, %rd24, %rd16;
	cvt.u32.u64 	%r179, %rd95;
	div.s32 	%r180, %r179, %r8;
	mul.lo.s32 	%r181, %r180, %r8;
	sub.s32 	%r182, %r179, %r181;
	div.s32 	%r183, %r182, %r9;
	mul.lo.s32 	%r184, %r183, %r9;
	sub.s32 	%r185, %r182, %r184;
	div.s32 	%r186, %r185, %r10;
	mul.lo.s32 	%r187, %r186, %r10;
	sub.s32 	%r188, %r185, %r187;
	selp.b32 	%r189, 0, %r180, %p55;
	selp.b32 	%r190, 0, %r183, %p54;
	selp.b32 	%r191, 0, %r186, %p53;
	selp.b32 	%r192, 0, %r188, %p52;
	mul.lo.s32 	%r193, %r12, %r189;
	mad.lo.s32 	%r194, %r13, %r190, %r193;
	mad.lo.s32 	%r195, %r14, %r191, %r194;
	mad.lo.s32 	%r196, %r15, %r192, %r195;
	shl.b64 	%rd96, %rd95, 32;
	shr.s64 	%rd97, %rd96, 30;
	add.s64 	%rd98, %rd1, %rd97;
	ld.global.f32 	%f105, [%rd98];
	cvt.s64.s32 	%rd99, %r196;
	add.s64 	%rd100, %rd2, %rd99;
	ld.global.u8 	%rs9, [%rd100];
	setp.eq.s16 	%p56, %rs9, 0;
	mul.f32 	%f106, %f105, %f79;
	selp.f32 	%f343, %f78, %f106, %p56;
	max.f32 	%f330, %f330, %f343;
$L__BB555_22:
	setp.le.s64 	%p57, %rd40, %rd17;
	mov.f32 	%f345, 0fFF800000;
	@%p57 bra 	$L__BB555_24;
	setp.eq.s64 	%p58, %rd32, 1;
	setp.eq.s64 	%p59, %rd31, 1;
	setp.eq.s64 	%p60, %rd30, 1;
	setp.eq.s64 	%p61, %rd29, 1;
	add.s64 	%rd101, %rd24, %rd17;
	cvt.u32.u64 	%r197, %rd101;
	div.s32 	%r198, %r197, %r8;
	mul.lo.s32 	%r199, %r198, %r8;
	sub.s32 	%r200, %r197, %r199;
	div.s32 	%r201, %r200, %r9;
	mul.lo.s32 	%r202, %r201, %r9;
	sub.s32 	%r203, %r200, %r202;
	div.s32 	%r204, %r203, %r10;
	mul.lo.s32 	%r205, %r204, %r10;
	sub.s32 	%r206, %r203, %r205;
	selp.b32 	%r207, 0, %r198, %p61;
	selp.b32 	%r208, 0, %r201, %p60;
	selp.b32 	%r209, 0, %r204, %p59;
	selp.b32 	%r210, 0, %r206, %p58;
	mul.lo.s32 	%r211, %r12, %r207;
	mad.lo.s32 	%r212, %r13, %r208, %r211;
	mad.lo.s32 	%r213, %r14, %r209, %r212;
	mad.lo.s32 	%r214, %r15, %r210, %r213;
	shl.b64 	%rd102, %rd101, 32;
	shr.s64 	%rd103, %rd102, 30;
	add.s64 	%rd104, %rd1, %rd103;
	ld.global.f32 	%f108, [%rd104];
	cvt.s64.s32 	%rd105, %r214;
	add.s64 	%rd106, %rd2, %rd105;
	ld.global.u8 	%rs10, [%rd106];
	setp.eq.s16 	%p62, %rs10, 0;
	mul.f32 	%f109, %f108, %f79;
	selp.f32 	%f345, %f78, %f109, %p62;
	max.f32 	%f330, %f330, %f345;
$L__BB555_24:
	setp.le.s64 	%p63, %rd40, %rd18;
	mov.f32 	%f347, 0fFF800000;
	@%p63 bra 	$L__BB555_26;
	setp.eq.s64 	%p64, %rd32, 1;
	setp.eq.s64 	%p65, %rd31, 1;
	setp.eq.s64 	%p66, %rd30, 1;
	setp.eq.s64 	%p67, %rd29, 1;
	add.s64 	%rd107, %rd24, %rd18;
	cvt.u32.u64 	%r215, %rd107;
	div.s32 	%r216, %r215, %r8;
	mul.lo.s32 	%r217, %r216, %r8;
	sub.s32 	%r218, %r215, %r217;
	div.s32 	%r219, %r218, %r9;
	mul.lo.s32 	%r220, %r219, %r9;
	sub.s32 	%r221, %r218, %r220;
	div.s32 	%r222, %r221, %r10;
	mul.lo.s32 	%r223, %r222, %r10;
	sub.s32 	%r224, %r221, %r223;
	selp.b32 	%r225, 0, %r216, %p67;
	selp.b32 	%r226, 0, %r219, %p66;
	selp.b32 	%r227, 0, %r222, %p65;
	selp.b32 	%r228, 0, %r224, %p64;
	mul.lo.s32 	%r229, %r12, %r225;
	mad.lo.s32 	%r230, %r13, %r226, %r229;
	mad.lo.s32 	%r231, %r14, %r227, %r230;
	mad.lo.s32 	%r232, %r15, %r228, %r231;
	shl.b64 	%rd108, %rd107, 32;
	shr.s64 	%rd109, %rd108, 30;
	add.s64 	%rd110, %rd1, %rd109;
	ld.global.f32 	%f111, [%rd110];
	cvt.s64.s32 	%rd111, %r232;
	add.s64 	%rd112, %rd2, %rd111;
	ld.global.u8 	%rs11, [%rd112];
	setp.eq.s16 	%p68, %rs11, 0;
	mul.f32 	%f112, %f111, %f79;
	selp.f32 	%f347, %f78, %f112, %p68;
	max.f32 	%f330, %f330, %f347;
$L__BB555_26:
	setp.le.s64 	%p69, %rd40, %rd19;
	mov.f32 	%f349, 0fFF800000;
	@%p69 bra 	$L__BB555_28;
	setp.eq.s64 	%p70, %rd32, 1;
	setp.eq.s64 	%p71, %rd31, 1;
	setp.eq.s64 	%p72, %rd30, 1;
	setp.eq.s64 	%p73, %rd29, 1;
	add.s64 	%rd113, %rd24, %rd19;
	cvt.u32.u64 	%r233, %rd113;
	div.s32 	%r234, %r233, %r8;
	mul.lo.s32 	%r235, %r234, %r8;
	sub.s32 	%r236, %r233, %r235;
	div.s32 	%r237, %r236, %r9;
	mul.lo.s32 	%r238, %r237, %r9;
	sub.s32 	%r239, %r236, %r238;
	div.s32 	%r240, %r239, %r10;
	mul.lo.s32 	%r241, %r240, %r10;
	sub.s32 	%r242, %r239, %r241;
	selp.b32 	%r243, 0, %r234, %p73;
	selp.b32 	%r244, 0, %r237, %p72;
	selp.b32 	%r245, 0, %r240, %p71;
	selp.b32 	%r246, 0, %r242, %p70;
	mul.lo.s32 	%r247, %r12, %r243;
	mad.lo.s32 	%r248, %r13, %r244, %r247;
	mad.lo.s32 	%r249, %r14, %r245, %r248;
	mad.lo.s32 	%r250, %r15, %r246, %r249;
	shl.b64 	%rd114, %rd113, 32;
	shr.s64 	%rd115, %rd114, 30;
	add.s64 	%rd116, %rd1, %rd115;
	ld.global.f32 	%f114, [%rd116];
	cvt.s64.s32 	%rd117, %r250;
	add.s64 	%rd118, %rd2, %rd117;
	ld.global.u8 	%rs12, [%rd118];
	setp.eq.s16 	%p74, %rs12, 0;
	mul.f32 	%f115, %f114, %f79;
	selp.f32 	%f349, %f78, %f115, %p74;
	max.f32 	%f330, %f330, %f349;
$L__BB555_28:
	setp.le.s64 	%p75, %rd40, %rd20;
	mov.f32 	%f351, 0fFF800000;
	@%p75 bra 	$L__BB555_30;
	setp.eq.s64 	%p76, %rd32, 1;
	setp.eq.s64 	%p77, %rd31, 1;
	setp.eq.s64 	%p78, %rd30, 1;
	setp.eq.s64 	%p79, %rd29, 1;
	add.s64 	%rd119, %rd24, %rd20;
	cvt.u32.u64 	%r251, %rd119;
	div.s32 	%r252, %r251, %r8;
	mul.lo.s32 	%r253, %r252, %r8;
	sub.s32 	%r254, %r251, %r253;
	div.s32 	%r255, %r254, %r9;
	mul.lo.s32 	%r256, %r255, %r9;
	sub.s32 	%r257, %r254, %r256;
	div.s32 	%r258, %r257, %r10;
	mul.lo.s32 	%r259, %r258, %r10;
	sub.s32 	%r260, %r257, %r259;
	selp.b32 	%r261, 0, %r252, %p79;
	selp.b32 	%r262, 0, %r255, %p78;
	selp.b32 	%r263, 0, %r258, %p77;
	selp.b32 	%r264, 0, %r260, %p76;
	mul.lo.s32 	%r265, %r12, %r261;
	mad.lo.s32 	%r266, %r13, %r262, %r265;
	mad.lo.s32 	%r267, %r14, %r263, %r266;
	mad.lo.s32 	%r268, %r15, %r264, %r267;
	shl.b64 	%rd120, %rd119, 32;
	shr.s64 	%rd121, %rd120, 30;
	add.s64 	%rd122, %rd1, %rd121;
	ld.global.f32 	%f117, [%rd122];
	cvt.s64.s32 	%rd123, %r268;
	add.s64 	%rd124, %rd2, %rd123;
	ld.global.u8 	%rs13, [%rd124];
	setp.eq.s16 	%p80, %rs13, 0;
	mul.f32 	%f118, %f117, %f79;
	selp.f32 	%f351, %f78, %f118, %p80;
	max.f32 	%f330, %f330, %f351;
$L__BB555_30:
	setp.le.s64 	%p81, %rd40, %rd21;
	mov.f32 	%f353, 0fFF800000;
	@%p81 bra 	$L__BB555_32;
	setp.eq.s64 	%p82, %rd32, 1;
	setp.eq.s64 	%p83, %rd31, 1;
	setp.eq.s64 	%p84, %rd30, 1;
	setp.eq.s64 	%p85, %rd29, 1;
	add.s64 	%rd125, %rd24, %rd21;
	cvt.u32.u64 	%r269, %rd125;
	div.s32 	%r270, %r269, %r8;
	mul.lo.s32 	%r271, %r270, %r8;
	sub.s32 	%r272, %r269, %r271;
	div.s32 	%r273, %r272, %r9;
	mul.lo.s32 	%r274, %r273, %r9;
	sub.s32 	%r275, %r272, %r274;
	div.s32 	%r276, %r275, %r10;
	mul.lo.s32 	%r277, %r276, %r10;
	sub.s32 	%r278, %r275, %r277;
	selp.b32 	%r279, 0, %r270, %p85;
	selp.b32 	%r280, 0, %r273, %p84;
	selp.b32 	%r281, 0, %r276, %p83;
	selp.b32 	%r282, 0, %r278, %p82;
	mul.lo.s32 	%r283, %r12, %r279;
	mad.lo.s32 	%r284, %r13, %r280, %r283;
	mad.lo.s32 	%r285, %r14, %r281, %r284;
	mad.lo.s32 	%r286, %r15, %r282, %r285;
	shl.b64 	%rd126, %rd125, 32;
	shr.s64 	%rd127, %rd126, 30;
	add.s64 	%rd128, %rd1, %rd127;
	ld.global.f32 	%f120, [%rd128];
	cvt.s64.s32 	%rd129, %r286;
	add.s64 	%rd130, %rd2, %rd129;
	ld.global.u8 	%rs14, [%rd130];
	setp.eq.s16 	%p86, %rs14, 0;
	mul.f32 	%f121, %f120, %f79;
	selp.f32 	%f353, %f78, %f121, %p86;
	max.f32 	%f330, %f330, %f353;
$L__BB555_32:
	setp.le.s64 	%p87, %rd40, %rd22;
	mov.f32 	%f355, 0fFF800000;
	@%p87 bra 	$L__BB555_34;
	setp.eq.s64 	%p88, %rd32, 1;
	setp.eq.s64 	%p89, %rd31, 1;
	setp.eq.s64 	%p90, %rd30, 1;
	setp.eq.s64 	%p91, %rd29, 1;
	add.s64 	%rd131, %rd24, %rd22;
	cvt.u32.u64 	%r287, %rd131;
	div.s32 	%r288, %r287, %r8;
	mul.lo.s32 	%r289, %r288, %r8;
	sub.s32 	%r290, %r287, %r289;
	div.s32 	%r291, %r290, %r9;
	mul.lo.s32 	%r292, %r291, %r9;
	sub.s32 	%r293, %r290, %r292;
	div.s32 	%r294, %r293, %r10;
	mul.lo.s32 	%r295, %r294, %r10;
	sub.s32 	%r296, %r293, %r295;
	selp.b32 	%r297, 0, %r288, %p91;
	selp.b32 	%r298, 0, %r291, %p90;
	selp.b32 	%r299, 0, %r294, %p89;
	selp.b32 	%r300, 0, %r296, %p88;
	mul.lo.s32 	%r301, %r12, %r297;
	mad.lo.s32 	%r302, %r13, %r298, %r301;
	mad.lo.s32 	%r303, %r14, %r299, %r302;
	mad.lo.s32 	%r304, %r15, %r300, %r303;
	shl.b64 	%rd132, %rd131, 32;
	shr.s64 	%rd133, %rd132, 30;
	add.s64 	%rd134, %rd1, %rd133;
	ld.global.f32 	%f123, [%rd134];
	cvt.s64.s32 	%rd135, %r304;
	add.s64 	%rd136, %rd2, %rd135;
	ld.global.u8 	%rs15, [%rd136];
	setp.eq.s16 	%p92, %rs15, 0;
	mul.f32 	%f124, %f123, %f79;
	selp.f32 	%f355, %f78, %f124, %p92;
	max.f32 	%f330, %f330, %f355;
$L__BB555_34:
	setp.le.s64 	%p93, %rd40, %rd8;
	mov.b32 	%r305, %f330;
	shfl.sync.bfly.b32	%r306|%p94, %r305, 16, 31, -1;
	mov.b32 	%f125, %r306;
	max.f32 	%f126, %f330, %f125;
	mov.b32 	%r307, %f126;
	shfl.sync.bfly.b32	%r308|%p95, %r307, 8, 31, -1;
	mov.b32 	%f127, %r308;
	max.f32 	%f128, %f126, %f127;
	mov.b32 	%r309, %f128;
	shfl.sync.bfly.b32	%r310|%p96, %r309, 4, 31, -1;
	mov.b32 	%f129, %r310;
	max.f32 	%f130, %f128, %f129;
	mov.b32 	%r311, %f130;
	shfl.sync.bfly.b32	%r312|%p97, %r311, 2, 31, -1;
	mov.b32 	%f131, %r312;
	max.f32 	%f132, %f130, %f131;
	mov.b32 	%r313, %f132;
	shfl.sync.bfly.b32	%r314|%p98, %r313, 1, 31, -1;
	mov.b32 	%f133, %r314;
	max.f32 	%f134, %f132, %f133;
	sub.f32 	%f135, %f327, %f134;
	fma.rn.f32 	%f136, %f135, 0f3BBB989D, 0f3F000000;
	cvt.sat.f32.f32 	%f137, %f136;
	mov.f32 	%f138, 0f4B400001;
	mov.f32 	%f139, 0f437C0000;
	fma.rm.f32 	%f140, %f137, %f139, %f138;
	add.f32 	%f141, %f140, 0fCB40007F;
	neg.f32 	%f142, %f141;
	fma.rn.f32 	%f143, %f135, 0f3FB8AA3B, %f142;
	fma.rn.f32 	%f144, %f135, 0f32A57060, %f143;
	mov.b32 	%r315, %f140;
	shl.b32 	%r316, %r315, 23;
	mov.b32 	%f145, %r316;
	ex2.approx.ftz.f32 	%f146, %f144;
	mul.f32 	%f147, %f146, %f145;
	add.f32 	%f148, %f147, 0f00000000;
	sub.f32 	%f149, %f329, %f134;
	fma.rn.f32 	%f150, %f149, 0f3BBB989D, 0f3F000000;
	cvt.sat.f32.f32 	%f151, %f150;
	fma.rm.f32 	%f152, %f151, %f139, %f138;
	add.f32 	%f153, %f152, 0fCB40007F;
	neg.f32 	%f154, %f153;
	fma.rn.f32 	%f155, %f149, 0f3FB8AA3B, %f154;
	fma.rn.f32 	%f156, %f149, 0f32A57060, %f155;
	mov.b32 	%r317, %f152;
	shl.b32 	%r318, %r317, 23;
	mov.b32 	%f157, %r318;
	ex2.approx.ftz.f32 	%f158, %f156;
	mul.f32 	%f159, %f158, %f157;
	add.f32 	%f160, %f148, %f159;
	sub.f32 	%f161, %f331, %f134;
	fma.rn.f32 	%f162, %f161, 0f3BBB989D, 0f3F000000;
	cvt.sat.f32.f32 	%f163, %f162;
	fma.rm.f32 	%f164, %f163, %f139, %f138;
	add.f32 	%f165, %f164, 0fCB40007F;
	neg.f32 	%f166, %f165;
	fma.rn.f32 	%f167, %f161, 0f3FB8AA3B, %f166;
	fma.rn.f32 	%f168, %f161, 0f32A57060, %f167;
	mov.b32 	%r319, %f164;
	shl.b32 	%r320, %r319, 23;
	mov.b32 	%f169, %r320;
	ex2.approx.ftz.f32 	%f170, %f168;
	mul.f32 	%f171, %f170, %f169;
	add.f32 	%f172, %f160, %f171;
	sub.f32 	%f173, %f333, %f134;
	fma.rn.f32 	%f174, %f173, 0f3BBB989D, 0f3F000000;
	cvt.sat.f32.f32 	%f175, %f174;
	fma.rm.f32 	%f176, %f175, %f139, %f138;
	add.f32 	%f177, %f176, 0fCB40007F;
	neg.f32 	%f178, %f177;
	fma.rn.f32 	%f179, %f173, 0f3FB8AA3B, %f178;
	fma.rn.f32 	%f180, %f173, 0f32A57060, %f179;
	mov.b32 	%r321, %f176;
	shl.b32 	%r322, %r321, 23;
	mov.b32 	%f181, %r322;
	ex2.approx.ftz.f32 	%f182, %f180;
	mul.f32 	%f183, %f182, %f181;
	add.f32 	%f184, %f172, %f183;
	sub.f32 	%f185, %f335, %f134;
	fma.rn.f32 	%f186, %f185, 0f3BBB989D, 0f3F000000;
	cvt.sat.f32.f32 	%f187, %f186;
	fma.rm.f32 	%f188, %f187, %f139, %f138;
	add.f32 	%f189, %f188, 0fCB40007F;
	neg.f32 	%f190, %f189;
	fma.rn.f32 	%f191, %f185, 0f3FB8AA3B, %f190;
	fma.rn.f32 	%f192, %f185, 0f32A57060, %f191;
	mov.b32 	%r323, %f188;
	shl.b32 	%r324, %r323, 23;
	mov.b32 	%f193, %r324;
	ex2.approx.ftz.f32 	%f194, %f192;
	mul.f32 	%f195, %f194, %f193;
	add.f32 	%f196, %f184, %f195;
	sub.f32 	%f197, %f337, %f134;
	fma.rn.f32 	%f198, %f197, 0f3BBB989D, 0f3F000000;
	cvt.sat.f32.f32 	%f199, %f198;
	fma.rm.f32 	%f200, %f199, %f139, %f138;
	add.f32 	%f201, %f200, 0fCB40007F;
	neg.f32 	%f202, %f201;
	fma.rn.f32 	%f203, %f197, 0f3FB8AA3B, %f202;
	fma.rn.f32 	%f204, %f197, 0f32A57060, %f203;
	mov.b32 	%r325, %f200;
	shl.b32 	%r326, %r325, 23;
	mov.b32 	%f205, %r326;
	ex2.approx.ftz.f32 	%f206, %f204;
	mul.f32 	%f207, %f206, %f205;
	add.f32 	%f208, %f196, %f207;
	sub.f32 	%f209, %f339, %f134;
	fma.rn.f32 	%f210, %f209, 0f3BBB989D, 0f3F000000;
	cvt.sat.f32.f32 	%f211, %f210;
	fma.rm.f32 	%f212, %f211, %f139, %f138;
	add.f32 	%f213, %f212, 0fCB40007F;
	neg.f32 	%f214, %f213;
	fma.rn.f32 	%f215, %f209, 0f3FB8AA3B, %f214;
	fma.rn.f32 	%f216, %f209, 0f32A57060, %f215;
	mov.b32 	%r327, %f212;
	shl.b32 	%r328, %r327, 23;
	mov.b32 	%f217, %r328;
	ex2.approx.ftz.f32 	%f218, %f216;
	mul.f32 	%f219, %f218, %f217;
	add.f32 	%f220, %f208, %f219;
	sub.f32 	%f221, %f341, %f134;
	fma.rn.f32 	%f222, %f221, 0f3BBB989D, 0f3F000000;
	cvt.sat.f32.f32 	%f223, %f222;
	fma.rm.f32 	%f224, %f223, %f139, %f138;
	add.f32 	%f225, %f224, 0fCB40007F;
	neg.f32 	%f226, %f225;
	fma.rn.f32 	%f227, %f221, 0f3FB8AA3B, %f226;
	fma.rn.f32 	%f228, %f221, 0f32A57060, %f227;
	mov.b32 	%r329, %f224;
	shl.b32 	%r330, %r329, 23;
	mov.b32 	%f229, %r330;
	ex2.approx.ftz.f32 	%f230, %f228;
	mul.f32 	%f231, %f230, %f229;
	add.f32 	%f232, %f220, %f231;
	sub.f32 	%f233, %f343, %f134;
	fma.rn.f32 	%f234, %f233, 0f3BBB989D, 0f3F000000;
	cvt.sat.f32.f32 	%f235, %f234;
	fma.rm.f32 	%f236, %f235, %f139, %f138;
	add.f32 	%f237, %f236, 0fCB40007F;
	neg.f32 	%f238, %f237;
	fma.rn.f32 	%f239, %f233, 0f3FB8AA3B, %f238;
	fma.rn.f32 	%f240, %f233, 0f32A57060, %f239;
	mov.b32 	%r331, %f236;
	shl.b32 	%r332, %r331, 23;
	mov.b32 	%f241, %r332;
	ex2.approx.ftz.f32 	%f242, %f240;
	mul.f32 	%f243, %f242, %f241;
	add.f32 	%f244, %f232, %f243;
	sub.f32 	%f245, %f345, %f134;
	fma.rn.f32 	%f246, %f245, 0f3BBB989D, 0f3F000000;
	cvt.sat.f32.f32 	%f247, %f246;
	fma.rm.f32 	%f248, %f247, %f139, %f138;
	add.f32 	%f249, %f248, 0fCB40007F;
	neg.f32 	%f250, %f249;
	fma.rn.f32 	%f251, %f245, 0f3FB8AA3B, %f250;
	fma.rn.f32 	%f252, %f245, 0f32A57060, %f251;
	mov.b32 	%r333, %f248;
	shl.b32 	%r334, %r333, 23;
	mov.b32 	%f253, %r334;
	ex2.approx.ftz.f32 	%f254, %f252;
	mul.f32 	%f255, %f254, %f253;
	add.f32 	%f256, %f244, %f255;
	sub.f32 	%f257, %f347, %f134;
	fma.rn.f32 	%f258, %f257, 0f3BBB989D, 0f3F000000;
	cvt.sat.f32.f32 	%f259, %f258;
	fma.rm.f32 	%f260, %f259, %f139, %f138;
	add.f32 	%f261, %f260, 0fCB40007F;
	neg.f32 	%f262, %f261;
	fma.rn.f32 	%f263, %f257, 0f3FB8AA3B, %f262;
	fma.rn.f32 	%f264, %f257, 0f32A57060, %f263;
	mov.b32 	%r335, %f260;
	shl.b32 	%r336, %r335, 23;
	mov.b32 	%f265, %r336;
	ex2.approx.ftz.f32 	%f266, %f264;
	mul.f32 	%f267, %f266, %f265;
	add.f32 	%f268, %f256, %f267;
	sub.f32 	%f269, %f349, %f134;
	fma.rn.f32 	%f270, %f269, 0f3BBB989D, 0f3F000000;
	cvt.sat.f32.f32 	%f271, %f270;
	fma.rm.f32 	%f272, %f271, %f139, %f138;
	add.f32 	%f273, %f272, 0fCB40007F;
	neg.f32 	%f274, %f273;
	fma.rn.f32 	%f275, %f269, 0f3FB8AA3B, %f274;
	fma.rn.f32 	%f276, %f269, 0f32A57060, %f275;
	mov.b32 	%r337, %f272;
	shl.b32 	%r338, %r337, 23;
	mov.b32 	%f277, %r338;
	ex2.approx.ftz.f32 	%f278, %f276;
	mul.f32 	%f279, %f278, %f277;
	add.f32 	%f280, %f268, %f279;
	sub.f32 	%f281, %f351, %f134;
	fma.rn.f32 	%f282, %f281, 0f3BBB989D, 0f3F000000;
	cvt.sat.f32.f32 	%f283, %f282;
	fma.rm.f32 	%f284, %f283, %f139, %f138;
	add.f32 	%f285, %f284, 0fCB40007F;
	neg.f32 	%f286, %f285;
	fma.rn.f32 	%f287, %f281, 0f3FB8AA3B, %f286;
	fma.rn.f32 	%f288, %f281, 0f32A57060, %f287;
	mov.b32 	%r339, %f284;
	shl.b32 	%r340, %r339, 23;
	mov.b32 	%f289, %r340;
	ex2.approx.ftz.f32 	%f290, %f288;
	mul.f32 	%f291, %f290, %f289;
	add.f32 	%f292, %f280, %f291;
	sub.f32 	%f293, %f353, %f134;
	fma.rn.f32 	%f294, %f293, 0f3BBB989D, 0f3F000000;
	cvt.sat.f32.f32 	%f295, %f294;
	fma.rm.f32 	%f296, %f295, %f139, %f138;
	add.f32 	%f297, %f296, 0fCB40007F;
	neg.f32 	%f298, %f297;
	fma.rn.f32 	%f299, %f293, 0f3FB8AA3B, %f298;
	fma.rn.f32 	%f300, %f293, 0f32A57060, %f299;
	mov.b32 	%r341, %f296;
	shl.b32 	%r342, %r341, 23;
	mov.b32 	%f301, %r342;
	ex2.approx.ftz.f32 	%f302, %f300;
	mul.f32 	%f303, %f302, %f301;
	add.f32 	%f304, %f292, %f303;
	sub.f32 	%f305, %f355, %f134;
	fma.rn.f32 	%f306, %f305, 0f3BBB989D, 0f3F000000;
	cvt.sat.f32.f32 	%f307, %f306;
	fma.rm.f32 	%f308, %f307, %f139, %f138;
	add.f32 	%f309, %f308, 0fCB40007F;
	neg.f32 	%f310, %f309;
	fma.rn.f32 	%f311, %f305, 0f3FB8AA3B, %f310;
	fma.rn.f32 	%f312, %f305, 0f32A57060, %f311;
	mov.b32 	%r343, %f308;
	shl.b32 	%r344, %r343, 23;
	mov.b32 	%f313, %r344;
	ex2.approx.ftz.f32 	%f314, %f312;
	mul.f32 	%f315, %f314, %f313;
	add.f32 	%f316, %f304, %f315;
	mov.b32 	%r345, %f316;
	shfl.sync.bfly.b32	%r346|%p99, %r345, 16, 31, -1;
	mov.b32 	%f317, %r346;
	add.f32 	%f318, %f316, %f317;
	mov.b32 	%r347, %f318;
	shfl.sync.bfly.b32	%r348|%p100, %r347, 8, 31, -1;
	mov.b32 	%f319, %r348;
	add.f32 	%f320, %f318, %f319;
	mov.b32 	%r349, %f320;
	shfl.sync.bfly.b32	%r350|%p101, %r349, 4, 31, -1;
	mov.b32 	%f321, %r350;
	add.f32 	%f322, %f320, %f321;
	mov.b32 	%r351, %f322;
	shfl.sync.bfly.b32	%r352|%p102, %r351, 2, 31, -1;
	mov.b32 	%f323, %r352;
	add.f32 	%f324, %f322, %f323;
	mov.b32 	%r353, %f324;
	shfl.sync.bfly.b32	%r354|%p103, %r353, 1, 31, -1;
	mov.b32 	%f325, %r354;
	add.f32 	%f326, %f324, %f325;
	div.rn.f32 	%f63, %f147, %f326;
	div.rn.f32 	%f64, %f159, %f326;
	div.rn.f32 	%f65, %f171, %f326;
	div.rn.f32 	%f66, %f183, %f326;
	div.rn.f32 	%f67, %f195, %f326;
	div.rn.f32 	%f68, %f207, %f326;
	div.rn.f32 	%f69, %f219, %f326;
	div.rn.f32 	%f70, %f231, %f326;
	div.rn.f32 	%f71, %f243, %f326;
	div.rn.f32 	%f72, %f255, %f326;
	div.rn.f32 	%f73, %f267, %f326;
	div.rn.f32 	%f74, %f279, %f326;
	div.rn.f32 	%f75, %f291, %f326;
	div.rn.f32 	%f76, %f303, %f326;
	div.rn.f32 	%f77, %f315, %f326;
	mad.lo.s64 	%rd137, %rd143, %rd38, %rd8;
	cvta.to.global.u64 	%rd138, %rd37;
	shl.b64 	%rd139, %rd137, 2;
	add.s64 	%rd25, %rd138, %rd139;
	@%p93 bra 	$L__BB555_36;
	st.global.f32 	[%rd25], %f63;
$L__BB555_36:
	setp.le.s64 	%p104, %rd40, %rd9;
	@%p104 bra 	$L__BB555_38;
	st.global.f32 	[%rd25+128], %f64;
$L__BB555_38:
	setp.le.s64 	%p105, %rd40, %rd10;
	@%p105 bra 	$L__BB555_40;
	st.global.f32 	[%rd25+256], %f65;
$L__BB555_40:
	setp.le.s64 	%p106, %rd40, %rd11;
	@%p106 bra 	$L__BB555_42;
	st.global.f32 	[%rd25+384], %f66;
$L__BB555_42:
	setp.le.s64 	%p107, %rd40, %rd12;
	@%p107 bra 	$L__BB555_44;
	st.global.f32 	[%rd25+512], %f67;
$L__BB555_44:
	setp.le.s64 	%p108, %rd40, %rd13;
	@%p108 bra 	$L__BB555_46;
	st.global.f32 	[%rd25+640], %f68;
$L__BB555_46:
	setp.le.s64 	%p109, %rd40, %rd14;
	@%p109 bra 	$L__BB555_48;
	st.global.f32 	[%rd25+768], %f69;
$L__BB555_48:
	setp.le.s64 	%p110, %rd40, %rd15;
	@%p110 bra 	$L__BB555_50;
	st.global.f32 	[%rd25+896], %f70;
$L__BB555_50:
	setp.le.s64 	%p111, %rd40, %rd16;
	@%p111 bra 	$L__BB555_52;
	st.global.f32 	[%rd25+1024], %f71;
$L__BB555_52:
	setp.le.s64 	%p112, %rd40, %rd17;
	@%p112 bra 	$L__BB555_54;
	st.global.f32 	[%rd25+1152], %f72;
$L__BB555_54:
	setp.le.s64 	%p113, %rd40, %rd18;
	@%p113 bra 	$L__BB555_56;
	st.global.f32 	[%rd25+1280], %f73;
$L__BB555_56:
	setp.le.s64 	%p114, %rd40, %rd19;
	@%p114 bra 	$L__BB555_58;
	st.global.f32 	[%rd25+1408], %f74;
$L__BB555_58:
	setp.le.s64 	%p115, %rd40, %rd20;
	@%p115 bra 	$L__BB555_60;
	st.global.f32 	[%rd25+1536], %f75;
$L__BB555_60:
	setp.le.s64 	%p116, %rd40, %rd21;
	@%p116 bra 	$L__BB555_62;
	st.global.f32 	[%rd25+1664], %f76;
$L__BB555_62:
	setp.le.s64 	%p117, %rd40, %rd22;
	@%p117 bra 	$L__BB555_64;
	st.global.f32 	[%rd25+1792], %f77;
$L__BB555_64:
	ld.param.u64 	%rd142, [_Z15SoftmaxWarpImplI22BroadcastScaleMaskLoadIffbLm4EiE11DirectStoreIffEfLi1ELi15ELi32ELi1ELb1EL9Algorithm0EEvT_T0_ll_param_2];
	mov.u32 	%r355, %nctaid.x;
	mov.u32 	%r356, %ntid.y;
	mul.lo.s32 	%r357, %r355, %r356;
	cvt.s64.s32 	%rd140, %r357;
	add.s64 	%rd143, %rd143, %rd140;
	setp.lt.s64 	%p118, %rd143, %rd142;
	@%p118 bra 	$L__BB555_4;
$L__BB555_65:
	ret;

}
	// .globl	_Z15SoftmaxWarpImplI22BroadcastScaleMaskLoadIffbLm4EiE11DirectStoreIffEfLi1ELi16ELi32ELi1ELb0EL9Algorithm0EEvT_T0_ll
.visible .entry _Z15SoftmaxWarpImplI22BroadcastScaleMaskLoadIffbLm4EiE11DirectStoreIffEfLi1ELi16ELi32ELi1ELb0EL9Algorithm0EEvT_T0_ll(
	.param .align 8 .b8 _Z15SoftmaxWarpImplI22BroadcastScaleMaskLoadIffbLm4EiE11DirectStoreIffEfLi1ELi16ELi32ELi1ELb0EL9Algorithm0EEvT_T0_ll_param_0[120],
	.param .align 8 .b8 _Z15SoftmaxWarpImplI22BroadcastScaleMaskLoadIffbLm4EiE11DirectStoreIffEfLi1ELi16ELi32ELi1ELb0EL9Algorithm0EEvT_T0_ll_param_1[16],
	.param .u64 _Z15SoftmaxWarpImplI22BroadcastScaleMaskLoadIffbLm4EiE11DirectStoreIffEfLi1ELi16ELi32ELi1ELb0EL9Algorithm0EEvT_T0_ll_param_2,
	.param .u64 _Z15SoftmaxWarpImplI22BroadcastScaleMaskLoadIffbLm4EiE11DirectStoreIffEfLi1ELi16ELi32ELi1ELb0EL9Algorithm0EEvT_T0_ll_param_3
)
{
	.reg .pred 	%p<34>;
	.reg .b16 	%rs<17>;
	.reg .b32 	%r<363>;
	.reg .b32 	%f<299>;
	.reg .b64 	%rd<132>;

	ld.param.u64 	%rd23, [_Z15SoftmaxWarpImplI22BroadcastScaleMaskLoadIffbLm4EiE11DirectStoreIffEfLi1ELi16ELi32ELi1ELb0EL9Algorithm0EEvT_T0_ll_param_1+8];
	ld.param.u64 	%rd22, [_Z15SoftmaxWarpImplI22BroadcastScaleMaskLoadIffbLm4EiE11DirectStoreIffEfLi1ELi16ELi32ELi1ELb0EL9Algorithm0EEvT_T0_ll_param_1];
	ld.param.v2.f32 	{%f3, %f4}, [_Z15SoftmaxWarpImplI22BroadcastScaleMaskLoadIffbLm4EiE11DirectStoreIffEfLi1ELi16ELi32ELi1ELb0EL9Algorithm0EEvT_T0_ll_param_0+112];
	ld.param.u64 	%rd21, [_Z15SoftmaxWarpImplI22BroadcastScaleMaskLoadIffbLm4EiE11DirectStoreIffEfLi1ELi16ELi32ELi1ELb0EL9Algorithm0EEvT_T0_ll_param_0+104];
	ld.param.v2.u32 	{%r15, %r16}, [_Z15SoftmaxWarpImplI22BroadcastScaleMaskLoadIffbLm4EiE11DirectStoreIffEfLi1ELi16ELi32ELi1ELb0EL9Algorithm0EEvT_T0_ll_param_0+88];
	ld.param.v2.u32 	{%r13, %r14}, [_Z15SoftmaxWarpImplI22BroadcastScaleMaskLoadIffbLm4EiE11DirectStoreIffEfLi1ELi16ELi32ELi1ELb0EL9Algorithm0EEvT_T0_ll_param_0+80];
	ld.param.v2.u32 	{%r11, %r12}, [_Z15SoftmaxWarpImplI22BroadcastScaleMaskLoadIffbLm4EiE11DirectStoreIffEfLi1ELi16ELi32ELi1ELb0EL9Algorithm0EEvT_T0_ll_param_0+64];
	ld.param.v2.u32 	{%r9, %r10}, [_Z15SoftmaxWarpImplI22BroadcastScaleMaskLoadIffbLm4EiE11DirectStoreIffEfLi1ELi16ELi32ELi1ELb0EL9Algorithm0EEvT_T0_ll_param_0+56];
	ld.param.u64 	%rd17, [_Z15SoftmaxWarpImplI22BroadcastScaleMaskLoadIffbLm4EiE11DirectStoreIffEfLi1ELi16ELi32ELi1ELb0EL9Algorithm0EEvT_T0_ll_param_0+40];
	ld.param.u64 	%rd16, [_Z15SoftmaxWarpImplI22BroadcastScaleMaskLoadIffbLm4EiE11DirectStoreIffEfLi1ELi16ELi32ELi1ELb0EL9Algorithm0EEvT_T0_ll_param_0+32];
	ld.param.u64 	%rd15, [_Z15SoftmaxWarpImplI22BroadcastScaleMaskLoadIffbLm4EiE11DirectStoreIffEfLi1ELi16ELi32ELi1ELb0EL9Algorithm0EEvT_T0_ll_param_0+24];
	ld.param.u64 	%rd14, [_Z15SoftmaxWarpImplI22BroadcastScaleMaskLoadIffbLm4EiE11DirectStoreIffEfLi1ELi16ELi32ELi1ELb0EL9Algorithm0EEvT_T0_ll_param_0+16];
	ld.param.u64 	%rd13, [_Z15SoftmaxWarpImplI22BroadcastScaleMaskLoadIffbLm4EiE11DirectStoreIffEfLi1ELi16ELi32ELi1ELb0EL9Algorithm0EEvT_T0_ll_param_0+8];
	ld.param.u64 	%rd12, [_Z15SoftmaxWarpImplI22BroadcastScaleMaskLoadIffbLm4EiE11DirectStoreIffEfLi1ELi16ELi32ELi1ELb0EL9Algorithm0EEvT_T0_ll_param_0];
	ld.param.u64 	%rd24, [_Z15SoftmaxWarpImplI22BroadcastScaleMaskLoadIffbLm4EiE11DirectStoreIffEfLi1ELi16ELi32ELi1ELb0EL9Algorithm0EEvT_T0_ll_param_2];
	ld.param.u64 	%rd25, [_Z15SoftmaxWarpImplI22BroadcastScaleMaskLoadIffbLm4EiE11DirectStoreIffEfLi1ELi16ELi32ELi1ELb0EL9Algorithm0EEvT_T0_ll_param_3];
	setp.lt.s64 	%p1, %rd25, 513;
	@%p1 bra 	$L__BB556_2;
	mov.u64 	%rd26, $str;
	cvta.global.u64 	%rd27, %rd26;
	mov.u64 	%rd28, $str$1;
	cvta.global.u64 	%rd29, %rd28;
	mov.u64 	%rd30, __unnamed_542;
	cvta.global.u64 	%rd31, %rd30;
	{ // callseq 541, 0
	.param .b64 param0;
	st.param.b64 	[param0], %rd27;
	.param .b64 param1;
	st.param.b64 	[param1], %rd29;
	.param .b32 param2;
	st.param.b32 	[param2], 254;
	.param .b64 param3;
	st.param.b64 	[param3], %rd31;
	.param .b64 param4;
	st.param.b64 	[param4], 1;
	call.uni 
	__assertfail, 
	(
	param0, 
	param1, 
	param2, 
	param3, 
	param4
	);
	} // callseq 541
$L__BB556_2:
	mov.u32 	%r17, %ctaid.x;
	mov.u32 	%r18, %ntid.y;
	mov.u32 	%r19, %tid.y;
	mad.lo.s32 	%r20, %r17, %r18, %r19;
	mov.u32 	%r21, %nctaid.x;
	mul.lo.s32 	%r8, %r21, %r18;
	cvt.s64.s32 	%rd131, %r20;
	setp.le.s64 	%p2, %rd24, %rd131;
	@%p2 bra 	$L__BB556_5;
	cvta.to.global.u64 	%rd5, %rd12;
	cvta.to.global.u64 	%rd6, %rd13;
	mov.u32 	%r22, %tid.x;
	cvt.u64.u32 	%rd7, %r22;
	cvta.to.global.u64 	%rd8, %rd22;
	cvt.s64.s32 	%rd9, %r8;
$L__BB556_4:
	setp.eq.s64 	%p3, %rd17, 1;
	setp.eq.s64 	%p4, %rd16, 1;
	setp.eq.s64 	%p5, %rd15, 1;
	setp.eq.s64 	%p6, %rd14, 1;
	mad.lo.s64 	%rd32, %rd21, %rd131, %rd7;
	cvt.u32.u64 	%r23, %rd32;
	div.s32 	%r24, %r23, %r9;
	mul.lo.s32 	%r25, %r24, %r9;
	sub.s32 	%r26, %r23, %r25;
	div.s32 	%r27, %r26, %r10;
	mul.lo.s32 	%r28, %r27, %r10;
	sub.s32 	%r29, %r26, %r28;
	div.s32 	%r30, %r29, %r11;
	mul.lo.s32 	%r31, %r30, %r11;
	sub.s32 	%r32, %r29, %r31;
	selp.b32 	%r33, 0, %r24, %p6;
	selp.b32 	%r34, 0, %r27, %p5;
	selp.b32 	%r35, 0, %r30, %p4;
	selp.b32 	%r36, 0, %r32, %p3;
	mul.lo.s32 	%r37, %r13, %r33;
	mad.lo.s32 	%r38, %r14, %r34, %r37;
	mad.lo.s32 	%r39, %r15, %r35, %r38;
	mad.lo.s32 	%r40, %r16, %r36, %r39;
	shl.b64 	%rd33, %rd32, 32;
	shr.s64 	%rd34, %rd33, 30;
	add.s64 	%rd35, %rd5, %rd34;
	ld.global.f32 	%f5, [%rd35];
	cvt.s64.s32 	%rd36, %r40;
	add.s64 	%rd37, %rd6, %rd36;
	ld.global.u8 	%rs1, [%rd37];
	setp.eq.s16 	%p7, %rs1, 0;
	mul.f32 	%f6, %f5, %f4;
	selp.f32 	%f7, %f3, %f6, %p7;
	max.f32 	%f8, %f7, 0fFF800000;
	add.s64 	%rd38, %rd32, 32;
	cvt.u32.u64 	%r41, %rd38;
	div.s32 	%r42, %r41, %r9;
	mul.lo.s32 	%r43, %r42, %r9;
	sub.s32 	%r44, %r41, %r43;
	div.s32 	%r45, %r44, %r10;
	mul.lo.s32 	%r46, %r45, %r10;
	sub.s32 	%r47, %r44, %r46;
	div.s32 	%r48, %r47, %r11;
	mul.lo.s32 	%r49, %r48, %r11;
	sub.s32 	%r50, %r47, %r49;
	selp.b32 	%r51, 0, %r42, %p6;
	selp.b32 	%r52, 0, %r45, %p5;
	selp.b32 	%r53, 0, %r48, %p4;
	selp.b32 	%r54, 0, %r50, %p3;
	mul.lo.s32 	%r55, %r13, %r51;
	mad.lo.s32 	%r56, %r14, %r52, %r55;
	mad.lo.s32 	%r57, %r15, %r53, %r56;
	mad.lo.s32 	%r58, %r16, %r54, %r57;
	shl.b64 	%rd39, %rd38, 32;
	shr.s64 	%rd40, %rd39, 30;
	add.s64 	%rd41, %rd5, %rd40;
	ld.global.f32 	%f9, [%rd41];
	cvt.s64.s32 	%rd42, %r58;
	add.s64 	%rd43, %rd6, %rd42;
	ld.global.u8 	%rs2, [%rd43];
	setp.eq.s16 	%p8, %rs2, 0;
	mul.f32 	%f10, %f9, %f4;
	selp.f32 	%f11, %f3, %f10, %p8;
	max.f32 	%f12, %f8, %f11;
	add.s64 	%rd44, %rd32, 64;
	cvt.u32.u64 	%r59, %rd44;
	div.s32 	%r60, %r59, %r9;
	mul.lo.s32 	%r61, %r60, %r9;
	sub.s32 	%r62, %r59, %r61;
	div.s32 	%r63, %r62, %r10;
	mul.lo.s32 	%r64, %r63, %r10;
	sub.s32 	%r65, %r62, %r64;
	div.s32 	%r66, %r65, %r11;
	mul.lo.s32 	%r67, %r66, %r11;
	sub.s32 	%r68, %r65, %r67;
	selp.b32 	%r69, 0, %r60, %p6;
	selp.b32 	%r70, 0, %r63, %p5;
	selp.b32 	%r71, 0, %r66, %p4;
	selp.b32 	%r72, 0, %r68, %p3;
	mul.lo.s32 	%r73, %r13, %r69;
	mad.lo.s32 	%r74, %r14, %r70, %r73;
	mad.lo.s32 	%r75, %r15, %r71, %r74;
	mad.lo.s32 	%r76, %r16, %r72, %r75;
	shl.b64 	%rd45, %rd44, 32;
	shr.s64 	%rd46, %rd45, 30;
	add.s64 	%rd47, %rd5, %rd46;
	ld.global.f32 	%f13, [%rd47];
	cvt.s64.s32 	%rd48, %r76;
	add.s64 	%rd49, %rd6, %rd48;
	ld.global.u8 	%rs3, [%rd49];
	setp.eq.s16 	%p9, %rs3, 0;
	mul.f32 	%f14, %f13, %f4;
	selp.f32 	%f15, %f3, %f14, %p9;
	max.f32 	%f16, %f12, %f15;
	add.s64 	%rd50, %rd32, 96;
	cvt.u32.u64 	%r77, %rd50;
	div.s32 	%r78, %r77, %r9;
	mul.lo.s32 	%r79, %r78, %r9;
	sub.s32 	%r80, %r77, %r79;
	div.s32 	%r81, %r80, %r10;
	mul.lo.s32 	%r82, %r81, %r10;
	sub.s32 	%r83, %r80, %r82;
	div.s32 	%r84, %r83, %r11;
	mul.lo.s32 	%r85, %r84, %r11;
	sub.s32 	%r86, %r83, %r85;
	selp.b32 	%r87, 0, %r78, %p6;
	selp.b32 	%r88, 0, %r81, %p5;
	selp.b32 	%r89, 0, %r84, %p4;
	selp.b32 	%r90, 0, %r86, %p3;
	mul.lo.s32 	%r91, %r13, %r87;
	mad.lo.s32 	%r92, %r14, %r88, %r91;
	mad.lo.s32 	%r93, %r15, %r89, %r92;
	mad.lo.s32 	%r94, %r16, %r90, %r93;
	shl.b64 	%rd51, %rd50, 32;
	shr.s64 	%rd52, %rd51, 30;
	add.s64 	%rd53, %rd5, %rd52;
	ld.global.f32 	%f17, [%rd53];
	cvt.s64.s32 	%rd54, %r94;
	add.s64 	%rd55, %rd6, %rd54;
	ld.global.u8 	%rs4, [%rd55];
	setp.eq.s16 	%p10, %rs4, 0;
	mul.f32 	%f18, %f17, %f4;
	selp.f32 	%f19, %f3, %f18, %p10;
	max.f32 	%f20, %f16, %f19;
	add.s64 	%rd56, %rd32, 128;
	cvt.u32.u64 	%r95, %rd56;
	div.s32 	%r96, %r95, %r9;
	mul.lo.s32 	%r97, %r96, %r9;
	sub.s32 	%r98, %r95, %r97;
	div.s32 	%r99, %r98, %r10;
	mul.lo.s32 	%r100, %r99, %r10;
	sub.s32 	%r101, %r98, %r100;
	div.s32 	%r102, %r101, %r11;
	mul.lo.s32 	%r103, %r102, %r11;
	sub.s32 	%r104, %r101, %r103;
	selp.b32 	%r105, 0, %r96, %p6;
	selp.b32 	%r106, 0, %r99, %p5;
	selp.b32 	%r107, 0, %r102, %p4;
	selp.b32 	%r108, 0, %r104, %p3;
	mul.lo.s32 	%r109, %r13, %r105;
	mad.lo.s32 	%r110, %r14, %r106, %r109;
	mad.lo.s32 	%r111, %r15, %r107, %r110;
	mad.lo.s32 	%r112, %r16, %r108, %r111;
	shl.b64 	%rd57, %rd56, 32;
	shr.s64 	%rd58, %rd57, 30;
	add.s64 	%rd59, %rd5, %rd58;
	ld.global.f32 	%f21, [%rd59];
	cvt.s64.s32 	%rd60, %r112;
	add.s64 	%rd61, %rd6, %rd60;
	ld.global.u8 	%rs5, [%rd61];
	setp.eq.s16 	%p11, %rs5, 0;
	mul.f32 	%f22, %f21, %f4;
	selp.f32 	%f23, %f3, %f22, %p11;
	max.f32 	%f24, %f20, %f23;
	add.s64 	%rd62, %rd32, 160;
	cvt.u32.u64 	%r113, %rd62;
	div.s32 	%r114, %r113, %r9;
	mul.lo.s32 	%r115, %r114, %r9;
	sub.s32 	%r116, %r113, %r115;
	div.s32 	%r117, %r116, %r10;
	mul.lo.s32 	%r118, %r117, %r10;
	sub.s32 	%r119, %r116, %r118;
	div.s32 	%r120, %r119, %r11;
	mul.lo.s32 	%r121, %r120, %r11;
	sub.s32 	%r122, %r119, %r121;
	selp.b32 	%r123, 0, %r114, %p6;
	selp.b32 	%r124, 0, %r117, %p5;
	selp.b32 	%r125, 0, %r120, %p4;
	selp.b32 	%r126, 0, %r122, %p3;
	mul.lo.s32 	%r127, %r13, %r123;
	mad.lo.s32 	%r128, %r14, %r124, %r127;
	mad.lo.s32 	%r129, %r15, %r125, %r128;
	mad.lo.s32 	%r130, %r16, %r126, %r129;
	shl.b64 	%rd63, %rd62, 32;
	shr.s64 	%rd64, %rd63, 30;
	add.s64 	%rd65, %rd5, %rd64;
	ld.global.f32 	%f25, [%rd65];
	cvt.s64.s32 	%rd66, %r130;
	add.s64 	%rd67, %rd6, %rd66;
	ld.global.u8 	%rs6, [%rd67];
	setp.eq.s16 	%p12, %rs6, 0;
	mul.f32 	%f26, %f25, %f4;
	selp.f32 	%f27, %f3, %f26, %p12;
	max.f32 	%f28, %f24, %f27;
	add.s64 	%rd68, %rd32, 192;
	cvt.u32.u64 	%r131, %rd68;
	div.s32 	%r132, %r131, %r9;
	mul.lo.s32 	%r133, %r132, %r9;
	sub.s32 	%r134, %r131, %r133;
	div.s32 	%r135, %r134, %r10;
	mul.lo.s32 	%r136, %r135, %r10;
	sub.s32 	%r137, %r134, %r136;
	div.s32 	%r138, %r137, %r11;
	mul.lo.s32 	%r139, %r138, %r11;
	sub.s32 	%r140, %r137, %r139;
	selp.b32 	%r141, 0, %r132, %p6;
	selp.b32 	%r142, 0, %r135, %p5;
	selp.b32 	%r143, 0, %r138, %p4;
	selp.b32 	%r144, 0, %r140, %p3;
	mul.lo.s32 	%r145, %r13, %r141;
	mad.lo.s32 	%r146, %r14, %r142, %r145;
	mad.lo.s32 	%r147, %r15, %r143, %r146;
	mad.lo.s32 	%r148, %r16, %r144, %r147;
	shl.b64 	%rd69, %rd68, 32;
	shr.s64 	%rd70, %rd69, 30;
	add.s64 	%rd71, %rd5, %rd70;
	ld.global.f32 	%f29, [%rd71];
	cvt.s64.s32 	%rd72, %r148;
	add.s64 	%rd73, %rd6, %rd72;
	ld.global.u8 	%rs7, [%rd73];
	setp.eq.s16 	%p13, %rs7, 0;
	mul.f32 	%f30, %f29, %f4;
	selp.f32 	%f31, %f3, %f30, %p13;
	max.f32 	%f32, %f28, %f31;
	add.s64 	%rd74, %rd32, 224;
	cvt.u32.u64 	%r149, %rd74;
	div.s32 	%r150, %r149, %r9;
	mul.lo.s32 	%r151, %r150, %r9;
	sub.s32 	%r152, %r149, %r151;
	div.s32 	%r153, %r152, %r10;
	mul.lo.s32 	%r154, %r153, %r10;
	sub.s32 	%r155, %r152, %r154;
	div.s32 	%r156, %r155, %r11;
	mul.lo.s32 	%r157, %r156, %r11;
	sub.s32 	%r158, %r155, %r157;
	selp.b32 	%r159, 0, %r150, %p6;
	selp.b32 	%r160, 0, %r153, %p5;
	selp.b32 	%r161, 0, %r156, %p4;
	selp.b32 	%r162, 0, %r158, %p3;
	mul.lo.s32 	%r163, %r13, %r159;
	mad.lo.s32 	%r164, %r14, %r160, %r163;
	mad.lo.s32 	%r165, %r15, %r161, %r164;
	mad.lo.s32 	%r166, %r16, %r162, %r165;
	shl.b64 	%rd75, %rd74, 32;
	shr.s64 	%rd76, %rd75, 30;
	add.s64 	%rd77, %rd5, %rd76;
	ld.global.f32 	%f33, [%rd77];
	cvt.s64.s32 	%rd78, %r166;
	add.s64 	%rd79, %rd6, %rd78;
	ld.global.u8 	%rs8, [%rd79];
	setp.eq.s16 	%p14, %rs8, 0;
	mul.f32 	%f34, %f33, %f4;
	selp.f32 	%f35, %f3, %f34, %p14;
	max.f32 	%f36, %f32, %f35;
	add.s64 	%rd80, %rd32, 256;
	cvt.u32.u64 	%r167, %rd80;
	div.s32 	%r168, %r167, %r9;
	mul.lo.s32 	%r169, %r168, %r9;
	sub.s32 	%r170, %r167, %r169;
	div.s32 	%r171, %r170, %r10;
	mul.lo.s32 	%r172, %r171, %r10;
	sub.s32 	%r173, %r170, %r172;
	div.s32 	%r174, %r173, %r11;
	mul.lo.s32 	%r175, %r174, %r11;
	sub.s32 	%r176, %r173, %r175;
	selp.b32 	%r177, 0, %r168, %p6;
	selp.b32 	%r178, 0, %r171, %p5;
	selp.b32 	%r179, 0, %r174, %p4;
	selp.b32 	%r180, 0, %r176, %p3;
	mul.lo.s32 	%r181, %r13, %r177;
	mad.lo.s32 	%r182, %r14, %r178, %r181;
	mad.lo.s32 	%r183, %r15, %r179, %r182;
	mad.lo.s32 	%r184, %r16, %r180, %r183;
	shl.b64 	%rd81, %rd80, 32;
	shr.s64 	%rd82, %rd81, 30;
	add.s64 	%rd83, %rd5, %rd82;
	ld.global.f32 	%f37, [%rd83];
	cvt.s64.s32 	%rd84, %r184;
	add.s64 	%rd85, %rd6, %rd84;
	ld.global.u8 	%rs9, [%rd85];
	setp.eq.s16 	%p15, %rs9, 0;
	mul.f32 	%f38, %f37, %f4;
	selp.f32 	%f39, %f3, %f38, %p15;
	max.f32 	%f40, %f36, %f39;
	add.s64 	%rd86, %rd32, 288;
	cvt.u32.u64 	%r185, %rd86;
	div.s32 	%r186, %r185, %r9;
	mul.lo.s32 	%r187, %r186, %r9;
	sub.s32 	%r188, %r185, %r187;
	div.s32 	%r189, %r188, %r10;
	mul.lo.s32 	%r190, %r189, %r10;
	sub.s32 	%r191, %r188, %r190;
	div.s32 	%r192, %r191, %r11;
	mul.lo.s32 	%r193, %r192, %r11;
	sub.s32 	%r194, %r191, %r193;
	selp.b32 	%r195, 0, %r186, %p6;
	selp.b32 	%r196, 0, %r189, %p5;
	selp.b32 	%r197, 0, %r192, %p4;
	selp.b32 	%r198, 0, %r194, %p3;
	mul.lo.s32 	%r199, %r13, %r195;
	mad.lo.s32 	%r200, %r14, %r196, %r199;
	mad.lo.s32 	%r201, %r15, %r197, %r200;
	mad.lo.s32 	%r202, %r16, %r198, %r201;
	shl.b64 	%rd87, %rd86, 32;
	shr.s64 	%rd88, %rd87, 30;
	add.s64 	%rd89, %rd5, %rd88;
	ld.global.f32 	%f41, [%rd89];
	cvt.s64.s32 	%rd90, %r202;
	add.s64 	%rd91, %rd6, %rd90;
	ld.global.u8 	%rs10, [%rd91];
	setp.eq.s16 	%p16, %rs10, 0;
	mul.f32 	%f42, %f41, %f4;
	selp.f32 	%f43, %f3, %f42, %p16;
	max.f32 	%f44, %f40, %f43;
	add.s64 	%rd92, %rd32, 320;
	cvt.u32.u64 	%r203, %rd92;
	div.s32 	%r204, %r203, %r9;
	mul.lo.s32 	%r205, %r204, %r9;
	sub.s32 	%r206, %r203, %r205;
	div.s32 	%r207, %r206, %r10;
	mul.lo.s32 	%r208, %r207, %r10;
	sub.s32 	%r209, %r206, %r208;
	div.s32 	%r210, %r209, %r11;
	mul.lo.s32 	%r211, %r210, %r11;
	sub.s32 	%r212, %r209, %r211;
	selp.b32 	%r213, 0, %r204, %p6;
	selp.b32 	%r214, 0, %r207, %p5;
	selp.b32 	%r215, 0, %r210, %p4;
	selp.b32 	%r216, 0, %r212, %p3;
	mul.lo.s32 	%r217, %r13, %r213;
	mad.lo.s32 	%r218, %r14, %r214, %r217;
	mad.lo.s32 	%r219, %r15, %r215, %r218;
	mad.lo.s32 	%r220, %r16, %r216, %r219;
	shl.b64 	%rd93, %rd92, 32;
	shr.s64 	%rd94, %rd93, 30;
	add.s64 	%rd95, %rd5, %rd94;
	ld.global.f32 	%f45, [%rd95];
	cvt.s64.s32 	%rd96, %r220;
	add.s64 	%rd97, %rd6, %rd96;
	ld.global.u8 	%rs11, [%rd97];
	setp.eq.s16 	%p17, %rs11, 0;
	mul.f32 	%f46, %f45, %f4;
	selp.f32 	%f47, %f3, %f46, %p17;
	max.f32 	%f48, %f44, %f47;
	add.s64 	%rd98, %rd32, 352;
	cvt.u32.u64 	%r221, %rd98;
	div.s32 	%r222, %r221, %r9;
	mul.lo.s32 	%r223, %r222, %r9;
	sub.s32 	%r224, %r221, %r223;
	div.s32 	%r225, %r224, %r10;
	mul.lo.s32 	%r226, %r225, %r10;
	sub.s32 	%r227, %r224, %r226;
	div.s32 	%r228, %r227, %r11;
	mul.lo.s32 	%r229, %r228, %r11;
	sub.s32 	%r230, %r227, %r229;
	selp.b32 	%r231, 0, %r222, %p6;
	selp.b32 	%r232, 0, %r225, %p5;
	selp.b32 	%r233, 0, %r228, %p4;
	selp.b32 	%r234, 0, %r230, %p3;
	mul.lo.s32 	%r235, %r13, %r231;
	mad.lo.s32 	%r236, %r14, %r232, %r235;
	mad.lo.s32 	%r237, %r15, %r233, %r236;
	mad.lo.s32 	%r238, %r16, %r234, %r237;
	shl.b64 	%rd99, %rd98, 32;
	shr.s64 	%rd100, %rd99, 30;
	add.s64 	%rd101, %rd5, %rd100;
	ld.global.f32 	%f49, [%rd101];
	cvt.s64.s32 	%rd102, %r238;
	add.s64 	%rd103, %rd6, %rd102;
	ld.global.u8 	%rs12, [%rd103];
	setp.eq.s16 	%p18, %rs12, 0;
	mul.f32 	%f50, %f49, %f4;
	selp.f32 	%f51, %f3, %f50, %p18;
	max.f32 	%f52, %f48, %f51;
	add.s64 	%rd104, %rd32, 384;
	cvt.u32.u64 	%r239, %rd104;
	div.s32 	%r240, %r239, %r9;
	mul.lo.s32 	%r241, %r240, %r9;
	sub.s32 	%r242, %r239, %r241;
	div.s32 	%r243, %r242, %r10;
	mul.lo.s32 	%r244, %r243, %r10;
	sub.s32 	%r245, %r242, %r244;
	div.s32 	%r246, %r245, %r11;
	mul.lo.s32 	%r247, %r246, %r11;
	sub.s32 	%r248, %r245, %r247;
	selp.b32 	%r249, 0, %r240, %p6;
	selp.b32 	%r250, 0, %r243, %p5;
	selp.b32 	%r251, 0, %r246, %p4;
	selp.b32 	%r252, 0, %r248, %p3;
	mul.lo.s32 	%r253, %r13, %r249;
	mad.lo.s32 	%r254, %r14, %r250, %r253;
	mad.lo.s32 	%r255, %r15, %r251, %r254;
	mad.lo.s32 	%r256, %r16, %r252, %r255;
	shl.b64 	%rd105, %rd104, 32;
	shr.s64 	%rd106, %rd105, 30;
	add.s64 	%rd107, %rd5, %rd106;
	ld.global.f32 	%f53, [%rd107];
	cvt.s64.s32 	%rd108, %r256;
	add.s64 	%rd109, %rd6, %rd108;
	ld.global.u8 	%rs13, [%rd109];
	setp.eq.s16 	%p19, %rs13, 0;
	mul.f32 	%f54, %f53, %f4;
	selp.f32 	%f55, %f3, %f54, %p19;
	max.f32 	%f56, %f52, %f55;
	add.s64 	%rd110, %rd32, 416;
	cvt.u32.u64 	%r257, %rd110;
	div.s32 	%r258, %r257, %r9;
	mul.lo.s32 	%r259, %r258, %r9;
	sub.s32 	%r260, %r257, %r259;
	div.s32 	%r261, %r260, %r10;
	mul.lo.s32 	%r262, %r261, %r10;
	sub.s32 	%r263, %r260, %r262;
	div.s32 	%r264, %r263, %r11;
	mul.lo.s32 	%r265, %r264, %r11;
	sub.s32 	%r266, %r263, %r265;
	selp.b32 	%r267, 0, %r258, %p6;
	selp.b32 	%r268, 0, %r261, %p5;
	selp.b32 	%r269, 0, %r264, %p4;
	selp.b32 	%r270, 0, %r266, %p3;
	mul.lo.s32 	%r271, %r13, %r267;
	mad.lo.s32 	%r272, %r14, %r268, %r271;
	mad.lo.s32 	%r273, %r15, %r269, %r272;
	mad.lo.s32 	%r274, %r16, %r270, %r273;
	shl.b64 	%rd111, %rd110, 32;
	shr.s64 	%rd112, %rd111, 30;
	add.s64 	%rd113, %rd5, %rd112;
	ld.global.f32 	%f57, [%rd113];
	cvt.s64.s32 	%rd114, %r274;
	add.s64 	%rd115, %rd6, %rd114;
	ld.global.u8 	%rs14, [%rd115];
	setp.eq.s16 	%p20, %rs14, 0;
	mul.f32 	%f58, %f57, %f4;
	selp.f32 	%f59, %f3, %f58, %p20;
	max.f32 	%f60, %f56, %f59;
	add.s64 	%rd116, %rd32, 448;
	cvt.u32.u64 	%r275, %rd116;
	div.s32 	%r276, %r275, %r9;
	mul.lo.s32 	%r277, %r276, %r9;
	sub.s32 	%r278, %r275, %r277;
	div.s32 	%r279, %r278, %r10;
	mul.lo.s32 	%r280, %r279, %r10;
	sub.s32 	%r281, %r278, %r280;
	div.s32 	%r282, %r281, %r11;
	mul.lo.s32 	%r283, %r282, %r11;
	sub.s32 	%r284, %r281, %r283;
	selp.b32 	%r285, 0, %r276, %p6;
	selp.b32 	%r286, 0, %r279, %p5;
	selp.b32 	%r287, 0, %r282, %p4;
	selp.b32 	%r288, 0, %r284, %p3;
	mul.lo.s32 	%r289, %r13, %r285;
	mad.lo.s32 	%r290, %r14, %r286, %r289;
	mad.lo.s32 	%r291, %r15, %r287, %r290;
	mad.lo.s32 	%r292, %r16, %r288, %r291;
	shl.b64 	%rd117, %rd116, 32;
	shr.s64 	%rd118, %rd117, 30;
	add.s64 	%rd119, %rd5, %rd118;
	ld.global.f32 	%f61, [%rd119];
	cvt.s64.s32 	%rd120, %r292;
	add.s64 	%rd121, %rd6, %rd120;
	ld.global.u8 	%rs15, [%rd121];
	setp.eq.s16 	%p21, %rs15, 0;
	mul.f32 	%f62, %f61, %f4;
	selp.f32 	%f63, %f3, %f62, %p21;
	max.f32 	%f64, %f60, %f63;
	add.s64 	%rd122, %rd32, 480;
	cvt.u32.u64 	%r293, %rd122;
	div.s32 	%r294, %r293, %r9;
	mul.lo.s32 	%r295, %r294, %r9;
	sub.s32 	%r296, %r293, %r295;
	div.s32 	%r297, %r296, %r10;
	mul.lo.s32 	%r298, %r297, %r10;
	sub.s32 	%r299, %r296, %r298;
	div.s32 	%r300, %r299, %r11;
	mul.lo.s32 	%r301, %r300, %r11;
	sub.s32 	%r302, %r299, %r301;
	selp.b32 	%r303, 0, %r294, %p6;
	selp.b32 	%r304, 0, %r297, %p5;
	selp.b32 	%r305, 0, %r300, %p4;
	selp.b32 	%r306, 0, %r302, %p3;
	mul.lo.s32 	%r307, %r13, %r303;
	mad.lo.s32 	%r308, %r14, %r304, %r307;
	mad.lo.s32 	%r309, %r15, %r305, %r308;
	mad.lo.s32 	%r310, %r16, %r306, %r309;
	shl.b64 	%rd123, %rd122, 32;
	shr.s64 	%rd124, %rd123, 30;
	add.s64 	%rd125, %rd5, %rd124;
	ld.global.f32 	%f65, [%rd125];
	cvt.s64.s32 	%rd126, %r310;
	add.s64 	%rd127, %rd6, %rd126;
	ld.global.u8 	%rs16, [%rd127];
	setp.eq.s16 	%p22, %rs16, 0;
	mul.f32 	%f66, %f65, %f4;
	selp.f32 	%f67, %f3, %f66, %p22;
	max.f32 	%f68, %f64, %f67;
	mov.b32 	%r311, %f68;
	shfl.sync.bfly.b32	%r312|%p23, %r311, 16, 31, -1;
	mov.b32 	%f69, %r312;
	max.f32 	%f70, %f68, %f69;
	mov.b32 	%r313, %f70;
	shfl.sync.bfly.b32	%r314|%p24, %r313, 8, 31, -1;
	mov.b32 	%f71, %r314;
	max.f32 	%f72, %f70, %f71;
	mov.b32 	%r315, %f72;
	shfl.sync.bfly.b32	%r316|%p25, %r315, 4, 31, -1;
	mov.b32 	%f73, %r316;
	max.f32 	%f74, %f72, %f73;
	mov.b32 	%r317, %f74;
	shfl.sync.bfly.b32	%r318|%p26, %r317, 2, 31, -1;
	mov.b32 	%f75, %r318;
	max.f32 	%f76, %f74, %f75;
	mov.b32 	%r319, %f76;
	shfl.sync.bfly.b32	%r320|%p27, %r319, 1, 31, -1;
	mov.b32 	%f77, %r320;
	max.f32 	%f78, %f76, %f77;
	sub.f32 	%f79, %f7, %f78;
	fma.rn.f32 	%f80, %f79, 0f3BBB989D, 0f3F000000;
	cvt.sat.f32.f32 	%f81, %f80;
	mov.f32 	%f82, 0f4B400001;
	mov.f32 	%f83, 0f437C0000;
	fma.rm.f32 	%f84, %f81, %f83, %f82;
	add.f32 	%f85, %f84, 0fCB40007F;
	neg.f32 	%f86, %f85;
	fma.rn.f32 	%f87, %f79, 0f3FB8AA3B, %f86;
	fma.rn.f32 	%f88, %f79, 0f32A57060, %f87;
	mov.b32 	%r321, %f84;
	shl.b32 	%r322, %r321, 23;
	mov.b32 	%f89, %r322;
	ex2.approx.ftz.f32 	%f90, %f88;
	mul.f32 	%f91, %f90, %f89;
	add.f32 	%f92, %f91, 0f00000000;
	sub.f32 	%f93, %f11, %f78;
	fma.rn.f32 	%f94, %f93, 0f3BBB989D, 0f3F000000;
	cvt.sat.f32.f32 	%f95, %f94;
	fma.rm.f32 	%f96, %f95, %f83, %f82;
	add.f32 	%f97, %f96, 0fCB40007F;
	neg.f32 	%f98, %f97;
	fma.rn.f32 	%f99, %f93, 0f3FB8AA3B, %f98;
	fma.rn.f32 	%f100, %f93, 0f32A57060, %f99;
	mov.b32 	%r323, %f96;
	shl.b32 	%r324, %r323, 23;
	mov.b32 	%f101, %r324;
	ex2.approx.ftz.f32 	%f102, %f100;
	mul.f32 	%f103, %f102, %f101;
	add.f32 	%f104, %f92, %f103;
	sub.f32 	%f105, %f15, %f78;
	fma.rn.f32 	%f106, %f105, 0f3BBB989D, 0f3F000000;
	cvt.sat.f32.f32 	%f107, %f106;
	fma.rm.f32 	%f108, %f107, %f83, %f82;
	add.f32 	%f109, %f108, 0fCB40007F;
	neg.f32 	%f110, %f109;
	fma.rn.f32 	%f111, %f105, 0f3FB8AA3B, %f110;
	fma.rn.f32 	%f112, %f105, 0f32A57060, %f111;
	mov.b32 	%r325, %f108;
	shl.b32 	%r326, %r325, 23;
	mov.b32 	%f113, %r326;
	ex2.approx.ftz.f32 	%f114, %f112;
	mul.f32 	%f115, %f114, %f113;
	add.f32 	%f116, %f104, %f115;
	sub.f32 	%f117, %f19, %f78;
	fma.rn.f32 	%f118, %f117, 0f3BBB989D, 0f3F000000;
	cvt.sat.f32.f32 	%f119, %f118;
	fma.rm.f32 	%f120, %f119, %f83, %f82;
	add.f32 	%f121, %f120, 0fCB40007F;
	neg.f32 	%f122, %f121;
	fma.rn.f32 	%f123, %f117, 0f3FB8AA3B, %f122;
	fma.rn.f32 	%f124, %f117, 0f32A57060, %f123;
	mov.b32 	%r327, %f120;
	shl.b32 	%r328, %r327, 23;
	mov.b32 	%f125, %r328;
	ex2.approx.ftz.f32 	%f126, %f124;
	mul.f32 	%f127, %f126, %f125;
	add.f32 	%f128, %f116, %f127;
	sub.f32 	%f129, %f23, %f78;
	fma.rn.f32 	%f130, %f129, 0f3BBB989D, 0f3F000000;
	cvt.sat.f32.f32 	%f131, %f130;
	fma.rm.f32 	%f132, %f131, %f83, %f82;
	add.f32 	%f133, %f132, 0fCB40007F;
	neg.f32 	%f134, %f133;
	fma.rn.f32 	%f135, %f129, 0f3FB8AA3B, %f134;
	fma.rn.f32 	%f136, %f129, 0f32A57060, %f135;
	mov.b32 	%r329, %f132;
	shl.b32 	%r330, %r329, 23;
	mov.b32 	%f137, %r330;
	ex2.approx.ftz.f32 	%f138, %f136;
	mul.f32 	%f139, %f138, %f137;
	add.f32 	%f140, %f128, %f139;
	sub.f32 	%f141, %f27, %f78;
	fma.rn.f32 	%f142, %f141, 0f3BBB989D, 0f3F000000;
	cvt.sat.f32.f32 	%f143, %f142;
	fma.rm.f32 	%f144, %f143, %f83, %f82;
	add.f32 	%f145, %f144, 0fCB40007F;
	neg.f32 	%f146, %f145;
	fma.rn.f32 	%f147, %f141, 0f3FB8AA3B, %f146;
	fma.rn.f32 	%f148, %f141, 0f32A57060, %f147;
	mov.b32 	%r331, %f144;
	shl.b32 	%r332, %r331, 23;
	mov.b32 	%f149, %r332;
	ex2.approx.ftz.f32 	%f150, %f148;
	mul.f32 	%f151, %f150, %f149;
	add.f32 	%f152, %f140, %f151;
	sub.f32 	%f153, %f31, %f78;
	fma.rn.f32 	%f154, %f153, 0f3BBB989D, 0f3F000000;
	cvt.sat.f32.f32 	%f155, %f154;
	fma.rm.f32 	%f156, %f155, %f83, %f82;
	add.f32 	%f157, %f156, 0fCB40007F;
	neg.f32 	%f158, %f157;
	fma.rn.f32 	%f159, %f153, 0f3FB8AA3B, %f158;
	fma.rn.f32 	%f160, %f153, 0f32A57060, %f159;
	mov.b32 	%r333, %f156;
	shl.b32 	%r334, %r333, 23;
	mov.b32 	%f161, %r334;
	ex2.approx.ftz.f32 	%f162, %f160;
	mul.f32 	%f163, %f162, %f161;
	add.f32 	%f164, %f152, %f163;
	sub.f32 	%f165, %f35, %f78;
	fma.rn.f32 	%f166, %f165, 0f3BBB989D, 0f3F000000;
	cvt.sat.f32.f32 	%f167, %f166;
	fma.rm.f32 	%f168, %f167, %f83, %f82;
	add.f32 	%f169, %f168, 0fCB40007F;
	neg.f32 	%f170, %f169;
	fma.rn.f32 	%f171, %f165, 0f3FB8AA3B, %f170;
	fma.rn.f32 	%f172, %f165, 0f32A57060, %f171;
	mov.b32 	%r335, %f168;
	shl.b32 	%r336, %r335, 23;
	mov.b32 	%f173, %r336;
	ex2.approx.ftz.f32 	%f174, %f172;
	mul.f32 	%f175, %f174, %f173;
	add.f32 	%f176, %f164, %f175;
	sub.f32 	%f177, %f39, %f78;
	fma.rn.f32 	%f178, %f177, 0f3BBB989D, 0f3F000000;
	cvt.sat.f32.f32 	%f179, %f178;
	fma.rm.f32 	%f180, %f179, %f83, %f82;
	add.f32 	%f181, %f180, 0fCB40007F;
	neg.f32 	%f182, %f181;
	fma.rn.f32 	%f183, %f177, 0f3FB8AA3B, %f182;
	fma.rn.f32 	%f184, %f177, 0f32A57060, %f183;
	mov.b32 	%r337, %f180;
	shl.b32 	%r338, %r337, 23;
	mov.b32 	%f185, %r338;
	ex2.approx.ftz.f32 	%f186, %f184;
	mul.f32 	%f187, %f186, %f185;
	add.f32 	%f188, %f176, %f187;
	sub.f32 	%f189, %f43, %f78;
	fma.rn.f32 	%f190, %f189, 0f3BBB989D, 0f3F000000;
	cvt.sat.f32.f32 	%f191, %f190;
	fma.rm.f32 	%f192, %f191, %f83, %f82;
	add.f32 	%f193, %f192, 0fCB40007F;
	neg.f32 	%f194, %f193;
	fma.rn.f32 	%f195, %f189, 0f3FB8AA3B, %f194;
	fma.rn.f32 	%f196, %f189, 0f32A57060, %f195;
	mov.b32 	%r339, %f192;
	shl.b32 	%r340, %r339, 23;
	mov.b32 	%f197, %r340;
	ex2.approx.ftz.f32 	%f198, %f196;
	mul.f32 	%f199, %f198, %f197;
	add.f32 	%f200, %f188, %f199;
	sub.f32 	%f201, %f47, %f78;
	fma.rn.f32 	%f202, %f201, 0f3BBB989D, 0f3F000000;
	cvt.sat.f32.f32 	%f203, %f202;
	fma.rm.f32 	%f204, %f203, %f83, %f82;
	add.f32 	%f205, %f204, 0fCB40007F;
	neg.f32 	%f206, %f205;
	fma.rn.f32 	%f207, %f201, 0f3FB8AA3B, %f206;
	fma.rn.f32 	%f208, %f201, 0f32A57060, %f207;
	mov.b32 	%r341, %f204;
	shl.b32 	%r342, %r341, 23;
	mov.b32 	%f209, %r342;
	ex2.approx.ftz.f32 	%f210, %f208;
	mul.f32 	%f211, %f210, %f209;
	add.f32 	%f212, %f200, %f211;
	sub.f32 	%f213, %f51, %f78;
	fma.rn.f32 	%f214, %f213, 0f3BBB989D, 0f3F000000;
	cvt.sat.f32.f32 	%f215, %f214;
	fma.rm.f32 	%f216, %f215, %f83, %f82;
	add.f32 	%f217, %f216, 0fCB40007F;
	neg.f32 	%f218, %f217;
	fma.rn.f32 	%f219, %f213, 0f3FB8AA3B, %f218;
	fma.rn.f32 	%f220, %f213, 0f32A57060, %f219;
	mov.b32 	%r343, %f216;
	shl.b32 	%r344, %r343, 23;
	mov.b32 	%f221, %r344;
	ex2.approx.ftz.f32 	%f222, %f220;
	mul.f32 	%f223, %f222, %f221;
	add.f32 	%f224, %f212, %f223;
	sub.f32 	%f225, %f55, %f78;
	fma.rn.f32 	%f226, %f225, 0f3BBB989D, 0f3F000000;
	cvt.sat.f32.f32 	%f227, %f226;
	fma.rm.f32 	%f228, %f227, %f83, %f82;
	add.f32 	%f229, %f228, 0fCB40007F;
	neg.f32 	%f230, %f229;
	fma.rn.f32 	%f231, %f225, 0f3FB8AA3B, %f230;
	fma.rn.f32 	%f232, %f225, 0f32A57060, %f231;
	mov.b32 	%r345, %f228;
	shl.b32 	%r346, %r345, 23;
	mov.b32 	%f233, %r346;
	ex2.approx.ftz.f32 	%f234, %f232;
	mul.f32 	%f235, %f234, %f233;
	add.f32 	%f236, %f224, %f235;
	sub.f32 	%f237, %f59, %f78;
	fma.rn.f32 	%f238, %f237, 0f3BBB989D, 0f3F000000;
	cvt.sat.f32.f32 	%f239, %f238;
	fma.rm.f32 	%f240, %f239, %f83, %f82;
	add.f32 	%f241, %f240, 0fCB40007F;
	neg.f32 	%f242, %f241;
	fma.rn.f32 	%f243, %f237, 0f3FB8AA3B, %f242;
	fma.rn.f32 	%f244, %f237, 0f32A57060, %f243;
	mov.b32 	%r347, %f240;
	shl.b32 	%r348, %r347, 23;
	mov.b32 	%f245, %r348;
	ex2.approx.ftz.f32 	%f246, %f244;
	mul.f32 	%f247, %f246, %f245;
	add.f32 	%f248, %f236, %f247;
	sub.f32 	%f249, %f63, %f78;
	fma.rn.f32 	%f250, %f249, 0f3BBB989D, 0f3F000000;
	cvt.sat.f32.f32 	%f251, %f250;
	fma.rm.f32 	%f252, %f251, %f83, %f82;
	add.f32 	%f253, %f252, 0fCB40007F;
	neg.f32 	%f254, %f253;
	fma.rn.f32 	%f255, %f249, 0f3FB8AA3B, %f254;
	fma.rn.f32 	%f256, %f249, 0f32A57060, %f255;
	mov.b32 	%r349, %f252;
	shl.b32 	%r350, %r349, 23;
	mov.b32 	%f257, %r350;
	ex2.approx.ftz.f32 	%f258, %f256;
	mul.f32 	%f259, %f258, %f257;
	add.f32 	%f260, %f248, %f259;
	sub.f32 	%f261, %f67, %f78;
	fma.rn.f32 	%f262, %f261, 0f3BBB989D, 0f3F000000;
	cvt.sat.f32.f32 	%f263, %f262;
	fma.rm.f32 	%f264, %f263, %f83, %f82;
	add.f32 	%f265, %f264, 0fCB40007F;
	neg.f32 	%f266, %f265;
	fma.rn.f32 	%f267, %f261, 0f3FB8AA3B, %f266;
	fma.rn.f32 	%f268, %f261, 0f32A57060, %f267;
	mov.b32 	%r351, %f264;
	shl.b32 	%r352, %r351, 23;
	mov.b32 	%f269, %r352;
	ex2.approx.ftz.f32 	%f270, %f268;
	mul.f32 	%f271, %f270, %f269;
	add.f32 	%f272, %f260, %f271;
	mov.b32 	%r353, %f272;
	shfl.sync.bfly.b32	%r354|%p28, %r353, 16, 31, -1;
	mov.b32 	%f273, %r354;
	add.f32 	%f274, %f272, %f273;
	mov.b32 	%r355, %f274;
	shfl.sync.bfly.b32	%r356|%p29, %r355, 8, 31, -1;
	mov.b32 	%f275, %r356;
	add.f32 	%f276, %f274, %f275;
	mov.b32 	%r357, %f276;
	shfl.sync.bfly.b32	%r358|%p30, %r357, 4, 31, -1;
	mov.b32 	%f277, %r358;
	add.f32 	%f278, %f276, %f277;
	mov.b32 	%r359, %f278;
	shfl.sync.bfly.b32	%r360|%p31, %r359, 2, 31, -1;
	mov.b32 	%f279, %r360;
	add.f32 	%f280, %f278, %f279;
	mov.b32 	%r361, %f280;
	shfl.sync.bfly.b32	%r362|%p32, %r361, 1, 31, -1;
	mov.b32 	%f281, %r362;
	add.f32 	%f282, %f280, %f281;
	div.rn.f32 	%f283, %f91, %f282;
	div.rn.f32 	%f284, %f103, %f282;
	div.rn.f32 	%f285, %f115, %f282;
	div.rn.f32 	%f286, %f127, %f282;
	div.rn.f32 	%f287, %f139, %f282;
	div.rn.f32 	%f288, %f151, %f282;
	div.rn.f32 	%f289, %f163, %f282;
	div.rn.f32 	%f290, %f175, %f282;
	div.rn.f32 	%f291, %f187, %f282;
	div.rn.f32 	%f292, %f199, %f282;
	div.rn.f32 	%f293, %f211, %f282;
	div.rn.f32 	%f294, %f223, %f282;
	div.rn.f32 	%f295, %f235, %f282;
	div.rn.f32 	%f296, %f247, %f282;
	div.rn.f32 	%f297, %f259, %f282;
	div.rn.f32 	%f298, %f271, %f282;
	mad.lo.s64 	%rd128, %rd131, %rd23, %rd7;
	shl.b64 	%rd129, %rd128, 2;
	add.s64 	%rd130, %rd8, %rd129;
	st.global.f32 	[%rd130], %f283;
	st.global.f32 	[%rd130+128], %f284;
	st.global.f32 	[%rd130+256], %f285;
	st.global.f32 	[%rd130+384], %f286;
	st.global.f32 	[%rd130+512], %f287;
	st.global.f32 	[%rd130+640], %f288;
	st.global.f32 	[%rd130+768], %f289;
	st.global.f32 	[%rd130+896], %f290;
	st.global.f32 	[%rd130+1024], %f291;
	st.global.f32 	[%rd130+1152], %f292;
	st.global.f32 	[%rd130+1280], %f293;
	st.global.f32 	[%rd130+1408], %f294;
	st.global.f32 	[%rd130+1536], %f295;
	st.global.f32 	[%rd130+1664], %f296;
	st.global.f32 	[%rd130+1792], %f297;
	st.global.f32 	[%rd130+1920], %f298;
	add.s64 	%rd131, %rd131, %rd9;
	setp.lt.s64 	%p33, %rd131, %rd24;
	@%p33 bra 	$L__BB556_4;
$L__BB556_5:
	ret;

}
	// .globl	_Z15SoftmaxWarpImplI22BroadcastScaleMaskLoadIffbLm4EiE11DirectStoreIffEfLi1ELi16ELi32ELi1ELb1EL9Algorithm0EEvT_T0_ll
.visible .entry _Z15SoftmaxWarpImplI22BroadcastScaleMaskLoadIffbLm4EiE11DirectStoreIffEfLi1ELi16ELi32ELi1ELb1EL9Algorithm0EEvT_T0_ll(
	.param .align 8 .b8 _Z15SoftmaxWarpImplI22BroadcastScaleMaskLoadIffbLm4EiE11DirectStoreIffEfLi1ELi16ELi32ELi1ELb1EL9Algorithm0EEvT_T0_ll_param_0[120],
	.param .align 8 .b8 _Z15SoftmaxWarpImplI22BroadcastScaleMaskLoadIffbLm4EiE11DirectStoreIffEfLi1ELi16ELi32ELi1ELb1EL9Algorithm0EEvT_T0_ll_param_1[16],
	.param .u64 _Z15SoftmaxWarpImplI22BroadcastScaleMaskLoadIffbLm4EiE11DirectStoreIffEfLi1ELi16ELi32ELi1ELb1EL9Algorithm0EEvT_T0_ll_param_2,
	.param .u64 _Z15SoftmaxWarpImplI22BroadcastScaleMaskLoadIffbLm4EiE11DirectStoreIffEfLi1ELi16ELi32ELi1ELb1EL9Algorithm0EEvT_T0_ll_param_3
)
{
	.reg .pred 	%p<126>;
	.reg .b16 	%rs<17>;
	.reg .b32 	%r<381>;
	.reg .b32 	%f<379>;
	.reg .b64 	%rd<152>;

	ld.param.u64 	%rd39, [_Z15SoftmaxWarpImplI22BroadcastScaleMaskLoadIffbLm4EiE11DirectStoreIffEfLi1ELi16ELi32ELi1ELb1EL9Algorithm0EEvT_T0_ll_param_1+8];
	ld.param.u64 	%rd38, [_Z15SoftmaxWarpImplI22BroadcastScaleMaskLoadIffbLm4EiE11DirectStoreIffEfLi1ELi16ELi32ELi1ELb1EL9Algorithm0EEvT_T0_ll_param_1];
	ld.param.v2.f32 	{%f83, %f84}, [_Z15SoftmaxWarpImplI22BroadcastScaleMaskLoadIffbLm4EiE11DirectStoreIffEfLi1ELi16ELi32ELi1ELb1EL9Algorithm0EEvT_T0_ll_param_0+112];
	ld.param.u64 	%rd37, [_Z15SoftmaxWarpImplI22BroadcastScaleMaskLoadIffbLm4EiE11DirectStoreIffEfLi1ELi16ELi32ELi1ELb1EL9Algorithm0EEvT_T0_ll_param_0+104];
	ld.param.v2.u32 	{%r14, %r15}, [_Z15SoftmaxWarpImplI22BroadcastScaleMaskLoadIffbLm4EiE11DirectStoreIffEfLi1ELi16ELi32ELi1ELb1EL9Algorithm0EEvT_T0_ll_param_0+88];
	ld.param.v2.u32 	{%r12, %r13}, [_Z15SoftmaxWarpImplI22BroadcastScaleMaskLoadIffbLm4EiE11DirectStoreIffEfLi1ELi16ELi32ELi1ELb1EL9Algorithm0EEvT_T0_ll_param_0+80];
	ld.param.v2.u32 	{%r10, %r11}, [_Z15SoftmaxWarpImplI22BroadcastScaleMaskLoadIffbLm4EiE11DirectStoreIffEfLi1ELi16ELi32ELi1ELb1EL9Algorithm0EEvT_T0_ll_param_0+64];
	ld.param.v2.u32 	{%r8, %r9}, [_Z15SoftmaxWarpImplI22BroadcastScaleMaskLoadIffbLm4EiE11DirectStoreIffEfLi1ELi16ELi32ELi1ELb1EL9Algorithm0EEvT_T0_ll_param_0+56];
	ld.param.u64 	%rd33, [_Z15SoftmaxWarpImplI22BroadcastScaleMaskLoadIffbLm4EiE11DirectStoreIffEfLi1ELi16ELi32ELi1ELb1EL9Algorithm0EEvT_T0_ll_param_0+40];
	ld.param.u64 	%rd32, [_Z15SoftmaxWarpImplI22BroadcastScaleMaskLoadIffbLm4EiE11DirectStoreIffEfLi1ELi16ELi32ELi1ELb1EL9Algorithm0EEvT_T0_ll_param_0+32];
	ld.param.u64 	%rd31, [_Z15SoftmaxWarpImplI22BroadcastScaleMaskLoadIffbLm4EiE11DirectStoreIffEfLi1ELi16ELi32ELi1ELb1EL9Algorithm0EEvT_T0_ll_param_0+24];
	ld.param.u64 	%rd30, [_Z15SoftmaxWarpImplI22BroadcastScaleMaskLoadIffbLm4EiE11DirectStoreIffEfLi1ELi16ELi32ELi1ELb1EL9Algorithm0EEvT_T0_ll_param_0+16];
	ld.param.u64 	%rd29, [_Z15SoftmaxWarpImplI22BroadcastScaleMaskLoadIffbLm4EiE11DirectStoreIffEfLi1ELi16ELi32ELi1ELb1EL9Algorithm0EEvT_T0_ll_param_0+8];
	ld.param.u64 	%rd28, [_Z15SoftmaxWarpImplI22BroadcastScaleMaskLoadIffbLm4EiE11DirectStoreIffEfLi1ELi16ELi32ELi1ELb1EL9Algorithm0EEvT_T0_ll_param_0];
	ld.param.u64 	%rd41, [_Z15SoftmaxWarpImplI22BroadcastScaleMaskLoadIffbLm4EiE11DirectStoreIffEfLi1ELi16ELi32ELi1ELb1EL9Algorithm0EEvT_T0_ll_param_3];
	cvta.to.global.u64 	%rd1, %rd28;
	cvta.to.global.u64 	%rd2, %rd29;
	setp.lt.s64 	%p1, %rd41, 513;
	@%p1 bra 	$L__BB557_2;
	mov.u64 	%rd42, $str;
	cvta.global.u64 	%rd43, %rd42;
	mov.u64 	%rd44, $str$1;
	cvta.global.u64 	%rd45, %rd44;
	mov.u64 	%rd46, __unnamed_543;
	cvta.global.u64 	%rd47, %rd46;
	{ // callseq 542, 0
	.param .b64 param0;
	st.param.b64 	[param0], %rd43;
	.param .b64 param1;
	st.param.b64 	[param1], %rd45;
	.param .b32 param2;
	st.param.b32 	[param2], 254;
	.param .b64 param3;
	st.param.b64 	[param3], %rd47;
	.param .b64 param4;
	st.param.b64 	[param4], 1;
	call.uni 
	__assertfail, 
	(
	param0, 
	param1, 
	param2, 
	param3, 
	param4
	);
	} // callseq 542
$L__BB557_2:
	ld.param.u64 	%rd149, [_Z15SoftmaxWarpImplI22BroadcastScaleMaskLoadIffbLm4EiE11DirectStoreIffEfLi1ELi16ELi32ELi1ELb1EL9Algorithm0EEvT_T0_ll_param_2];
	mov.u32 	%r16, %ctaid.x;
	mov.u32 	%r17, %ntid.y;
	mov.u32 	%r18, %tid.y;
	mad.lo.s32 	%r19, %r16, %r17, %r18;
	cvt.s64.s32 	%rd151, %r19;
	setp.le.s64 	%p2, %rd149, %rd151;
	@%p2 bra 	$L__BB557_69;
	mov.u32 	%r20, %tid.x;
	add.s32 	%r21, %r20, 32;
	cvt.u64.u32 	%rd8, %r21;
	add.s32 	%r22, %r20, 64;
	cvt.u64.u32 	%rd9, %r22;
	add.s32 	%r23, %r20, 96;
	cvt.u64.u32 	%rd10, %r23;
	add.s32 	%r24, %r20, 128;
	cvt.u64.u32 	%rd11, %r24;
	add.s32 	%r25, %r20, 160;
	cvt.u64.u32 	%rd12, %r25;
	add.s32 	%r26, %r20, 192;
	cvt.u64.u32 	%rd13, %r26;
	add.s32 	%r27, %r20, 224;
	cvt.u64.u32 	%rd14, %r27;
	add.s32 	%r28, %r20, 256;
	cvt.u64.u32 	%rd15, %r28;
	add.s32 	%r29, %r20, 288;
	cvt.u64.u32 	%rd16, %r29;
	add.s32 	%r30, %r20, 320;
	cvt.u64.u32 	%rd17, %r30;
	add.s32 	%r31, %r20, 352;
	cvt.u64.u32 	%rd18, %r31;
	add.s32 	%r32, %r20, 384;
	cvt.u64.u32 	%rd19, %r32;
	add.s32 	%r33, %r20, 416;
	cvt.u64.u32 	%rd20, %r33;
	add.s32 	%r34, %r20, 448;
	cvt.u64.u32 	%rd21, %r34;
	add.s32 	%r35, %r20, 480;
	cvt.u64.u32 	%rd22, %r35;
$L__BB557_4:
	cvt.u64.u32 	%rd24, %r20;
	setp.le.s64 	%p3, %rd41, %rd24;
	mul.lo.s64 	%rd25, %rd37, %rd151;
	mov.f32 	%f347, 0fFF800000;
	mov.f32 	%f350, %f347;
	@%p3 bra 	$L__BB557_6;
	setp.eq.s64 	%p4, %rd33, 1;
	setp.eq.s64 	%p5, %rd32, 1;
	setp.eq.s64 	%p6, %rd31, 1;
	setp.eq.s64 	%p7, %rd30, 1;
	add.s64 	%rd48, %rd25, %rd24;
	cvt.u32.u64 	%r37, %rd48;
	div.s32 	%r38, %r37, %r8;
	mul.lo.s32 	%r39, %r38, %r8;
	sub.s32 	%r40, %r37, %r39;
	div.s32 	%r41, %r40, %r9;
	mul.lo.s32 	%r42, %r41, %r9;
	sub.s32 	%r43, %r40, %r42;
	div.s32 	%r44, %r43, %r10;
	mul.lo.s32 	%r45, %r44, %r10;
	sub.s32 	%r46, %r43, %r45;
	selp.b32 	%r47, 0, %r38, %p7;
	selp.b32 	%r48, 0, %r41, %p6;
	selp.b32 	%r49, 0, %r44, %p5;
	selp.b32 	%r50, 0, %r46, %p4;
	mul.lo.s32 	%r51, %r12, %r47;
	mad.lo.s32 	%r52, %r13, %r48, %r51;
	mad.lo.s32 	%r53, %r14, %r49, %r52;
	mad.lo.s32 	%r54, %r15, %r50, %r53;
	shl.b64 	%rd49, %rd48, 32;
	shr.s64 	%rd50, %rd49, 30;
	add.s64 	%rd51, %rd1, %rd50;
	ld.global.f32 	%f86, [%rd51];
	cvt.s64.s32 	%rd52, %r54;
	add.s64 	%rd53, %rd2, %rd52;
	ld.global.u8 	%rs1, [%rd53];
	setp.eq.s16 	%p8, %rs1, 0;
	mul.f32 	%f87, %f86, %f84;
	selp.f32 	%f347, %f83, %f87, %p8;
	max.f32 	%f350, %f347, 0fFF800000;
$L__BB557_6:
	setp.le.s64 	%p9, %rd41, %rd8;
	mov.f32 	%f349, 0fFF800000;
	@%p9 bra 	$L__BB557_8;
	setp.eq.s64 	%p10, %rd33, 1;
	setp.eq.s64 	%p11, %rd32, 1;
	setp.eq.s64 	%p12, %rd31, 1;
	setp.eq.s64 	%p13, %rd30, 1;
	add.s64 	%rd54, %rd25, %rd8;
	cvt.u32.u64 	%r55, %rd54;
	div.s32 	%r56, %r55, %r8;
	mul.lo.s32 	%r57, %r56, %r8;
	sub.s32 	%r58, %r55, %r57;
	div.s32 	%r59, %r58, %r9;
	mul.lo.s32 	%r60, %r59, %r9;
	sub.s32 	%r61, %r58, %r60;
	div.s32 	%r62, %r61, %r10;
	mul.lo.s32 	%r63, %r62, %r10;
	sub.s32 	%r64, %r61, %r63;
	selp.b32 	%r65, 0, %r56, %p13;
	selp.b32 	%r66, 0, %r59, %p12;
	selp.b32 	%r67, 0, %r62, %p11;
	selp.b32 	%r68, 0, %r64, %p10;
	mul.lo.s32 	%r69, %r12, %r65;
	mad.lo.s32 	%r70, %r13, %r66, %r69;
	mad.lo.s32 	%r71, %r14, %r67, %r70;
	mad.lo.s32 	%r72, %r15, %r68, %r71;
	shl.b64 	%rd55, %rd54, 32;
	shr.s64 	%rd56, %rd55, 30;
	add.s64 	%rd57, %rd1, %rd56;
	ld.global.f32 	%f89, [%rd57];
	cvt.s64.s32 	%rd58, %r72;
	add.s64 	%rd59, %rd2, %rd58;
	ld.global.u8 	%rs2, [%rd59];
	setp.eq.s16 	%p14, %rs2, 0;
	mul.f32 	%f90, %f89, %f84;
	selp.f32 	%f349, %f83, %f90, %p14;
	max.f32 	%f350, %f350, %f349;
$L__BB557_8:
	setp.le.s64 	%p15, %rd41, %rd9;
	mov.f32 	%f351, 0fFF800000;
	@%p15 bra 	$L__BB557_10;
	setp.eq.s64 	%p16, %rd33, 1;
	setp.eq.s64 	%p17, %rd32, 1;
	setp.eq.s64 	%p18, %rd31, 1;
	setp.eq.s64 	%p19, %rd30, 1;
	add.s64 	%rd60, %rd25, %rd9;
	cvt.u32.u64 	%r73, %rd60;
	div.s32 	%r74, %r73, %r8;
	mul.lo.s32 	%r75, %r74, %r8;
	sub.s32 	%r76, %r73, %r75;
	div.s32 	%r77, %r76, %r9;
	mul.lo.s32 	%r78, %r77, %r9;
	sub.s32 	%r79, %r76, %r78;
	div.s32 	%r80, %r79, %r10;
	mul.lo.s32 	%r81, %r80, %r10;
	sub.s32 	%r82, %r79, %r81;
	selp.b32 	%r83, 0, %r74, %p19;
	selp.b32 	%r84, 0, %r77, %p18;
	selp.b32 	%r85, 0, %r80, %p17;
	selp.b32 	%r86, 0, %r82, %p16;
	mul.lo.s32 	%r87, %r12, %r83;
	mad.lo.s32 	%r88, %r13, %r84, %r87;
	mad.lo.s32 	%r89, %r14, %r85, %r88;
	mad.lo.s32 	%r90, %r15, %r86, %r89;
	shl.b64 	%rd61, %rd60, 32;
	shr.s64 	%rd62, %rd61, 30;
	add.s64 	%rd63, %rd1, %rd62;
	ld.global.f32 	%f92, [%rd63];
	cvt.s64.s32 	%rd64, %r90;
	add.s64 	%rd65, %rd2, %rd64;
	ld.global.u8 	%rs3, [%rd65];
	setp.eq.s16 	%p20, %rs3, 0;
	mul.f32 	%f93, %f92, %f84;
	selp.f32 	%f351, %f83, %f93, %p20;
	max.f32 	%f350, %f350, %f351;
$L__BB557_10:
	setp.le.s64 	%p21, %rd41, %rd10;
	mov.f32 	%f353, 0fFF800000;
	@%p21 bra 	$L__BB557_12;
	setp.eq.s64 	%p22, %rd33, 1;
	setp.eq.s64 	%p23, %rd32, 1;
	setp.eq.s64 	%p24, %rd31, 1;
	setp.eq.s64 	%p25, %rd30, 1;
	add.s64 	%rd66, %rd25, %rd10;
	cvt.u32.u64 	%r91, %rd66;
	div.s32 	%r92, %r91, %r8;
	mul.lo.s32 	%r93, %r92, %r8;
	sub.s32 	%r94, %r91, %r93;
	div.s32 	%r95, %r94, %r9;
	mul.lo.s32 	%r96, %r95, %r9;
	sub.s32 	%r97, %r94, %r96;
	div.s32 	%r98, %r97, %r10;
	mul.lo.s32 	%r99, %r98, %r10;
	sub.s32 	%r100, %r97, %r99;
	selp.b32 	%r101, 0, %r92, %p25;
	selp.b32 	%r102, 0, %r95, %p24;
	selp.b32 	%r103, 0, %r98, %p23;
	selp.b32 	%r104, 0, %r100, %p22;
	mul.lo.s32 	%r105, %r12, %r101;
	mad.lo.s32 	%r106, %r13, %r102, %r105;
	mad.lo.s32 	%r107, %r14, %r103, %r106;
	mad.lo.s32 	%r108, %r15, %r104, %r107;
	shl.b64 	%rd67, %rd66, 32;
	shr.s64 	%rd68, %rd67, 30;
	add.s64 	%rd69, %rd1, %rd68;
	ld.global.f32 	%f95, [%rd69];
	cvt.s64.s32 	%rd70, %r108;
	add.s64 	%rd71, %rd2, %rd70;
	ld.global.u8 	%rs4, [%rd71];
	setp.eq.s16 	%p26, %rs4, 0;
	mul.f32 	%f96, %f95, %f84;
	selp.f32 	%f353, %f83, %f96, %p26;
	max.f32 	%f350, %f350, %f353;
$L__BB557_12:
	setp.le.s64 	%p27, %rd41, %rd11;
	mov.f32 	%f355, 0fFF800000;
	@%p27 bra 	$L__BB557_14;
	setp.eq.s64 	%p28, %rd33, 1;
	setp.eq.s64 	%p29, %rd32, 1;
	setp.eq.s64 	%p30, %rd31, 1;
	setp.eq.s64 	%p31, %rd30, 1;
	add.s64 	%rd72, %rd25, %rd11;
	cvt.u32.u64 	%r109, %rd72;
	div.s32 	%r110, %r109, %r8;
	mul.lo.s32 	%r111, %r110, %r8;
	sub.s32 	%r112, %r109, %r111;
	div.s32 	%r113, %r112, %r9;
	mul.lo.s32 	%r114, %r113, %r9;
	sub.s32 	%r115, %r112, %r114;
	div.s32 	%r116, %r115, %r10;
	mul.lo.s32 	%r117, %r116, %r10;
	sub.s32 	%r118, %r115, %r117;
	selp.b32 	%r119, 0, %r110, %p31;
	selp.b32 	%r120, 0, %r113, %p30;
	selp.b32 	%r121, 0, %r116, %p29;
	selp.b32 	%r122, 0, %r118, %p28;
	mul.lo.s32 	%r123, %r12, %r119;
	mad.lo.s32 	%r124, %r13, %r120, %r123;
	mad.lo.s32 	%r125, %r14, %r121, %r124;
	mad.lo.s32 	%r126, %r15, %r122, %r125;
	shl.b64 	%rd73, %rd72, 32;
	shr.s64 	%rd74, %rd73, 30;
	add.s64 	%rd75, %rd1, %rd74;
	ld.global.f32 	%f98, [%rd75];
	cvt.s64.s32 	%rd76, %r126;
	add.s64 	%rd77, %rd2, %rd76;
	ld.global.u8 	%rs5, [%rd77];
	setp.eq.s16 	%p32, %rs5, 0;
	mul.f32 	%f99, %f98, %f84;
	selp.f32 	%f355, %f83, %f99, %p32;
	max.f32 	%f350, %f350, %f355;
$L__BB557_14:
	setp.le.s64 	%p33, %rd41, %rd12;
	mov.f32 	%f357, 0fFF800000;
	@%p33 bra 	$L__BB557_16;
	setp.eq.s64 	%p34, %rd33, 1;
	setp.eq.s64 	%p35, %rd32, 1;
	setp.eq.s64 	%p36, %rd31, 1;
	setp.eq.s64 	%p37, %rd30, 1;
	add.s64 	%rd78, %rd25, %rd12;
	cvt.u32.u64 	%r127, %rd78;
	div.s32 	%r128, %r127, %r8;
	mul.lo.s32 	%r129, %r128, %r8;
	sub.s32 	%r130, %r127, %r129;
	div.s32 	%r131, %r130, %r9;
	mul.lo.s32 	%r132, %r131, %r9;
	sub.s32 	%r133, %r130, %r132;
	div.s32 	%r134, %r133, %r10;
	mul.lo.s32 	%r135, %r134, %r10;
	sub.s32 	%r136, %r133, %r135;
	selp.b32 	%r137, 0, %r128, %p37;
	selp.b32 	%r138, 0, %r131, %p36;
	selp.b32 	%r139, 0, %r134, %p35;
	selp.b32 	%r140, 0, %r136, %p34;
	mul.lo.s32 	%r141, %r12, %r137;
	mad.lo.s32 	%r142, %r13, %r138, %r141;
	mad.lo.s32 	%r143, %r14, %r139, %r142;
	mad.lo.s32 	%r144, %r15, %r140, %r143;
	shl.b64 	%rd79, %rd78, 32;
	shr.s64 	%rd80, %rd79, 30;
	add.s64 	%rd81, %rd1, %rd80;
	ld.global.f32 	%f101, [%rd81];
	cvt.s64.s32 	%rd82, %r144;
	add.s64 	%rd83, %rd2, %rd82;
	ld.global.u8 	%rs6, [%rd83];
	setp.eq.s16 	%p38, %rs6, 0;
	mul.f32 	%f102, %f101, %f84;
	selp.f32 	%f357, %f83, %f102, %p38;
	max.f32 	%f350, %f350, %f357;
$L__BB557_16:
	setp.le.s64 	%p39, %rd41, %rd13;
	mov.f32 	%f359, 0fFF800000;
	@%p39 bra 	$L__BB557_18;
	setp.eq.s64 	%p40, %rd33, 1;
	setp.eq.s64 	%p41, %rd32, 1;
	setp.eq.s64 	%p42, %rd31, 1;
	setp.eq.s64 	%p43, %rd30, 1;
	add.s64 	%rd84, %rd25, %rd13;
	cvt.u32.u64 	%r145, %rd84;
	div.s32 	%r146, %r145, %r8;
	mul.lo.s32 	%r147, %r146, %r8;
	sub.s32 	%r148, %r145, %r147;
	div.s32 	%r149, %r148, %r9;
	mul.lo.s32 	%r150, %r149, %r9;
	sub.s32 	%r151, %r148, %r150;
	div.s32 	%r152, %r151, %r10;
	mul.lo.s32 	%r153, %r152, %r10;
	sub.s32 	%r154, %r151, %r153;
	selp.b32 	%r155, 0, %r146, %p43;
	selp.b32 	%r156, 0, %r149, %p42;
	selp.b32 	%r157, 0, %r152, %p41;
	selp.b32 	%r158, 0, %r154, %p40;
	mul.lo.s32 	%r159, %r12, %r155;
	mad.lo.s32 	%r160, %r13, %r156, %r159;
	mad.lo.s32 	%r161, %r14, %r157, %r160;
	mad.lo.s32 	%r162, %r15, %r158, %r161;
	shl.b64 	%rd85, %rd84, 32;
	shr.s64 	%rd86, %rd85, 30;
	add.s64 	%rd87, %rd1, %rd86;
	ld.global.f32 	%f104, [%rd87];
	cvt.s64.s32 	%rd88, %r162;
	add.s64 	%rd89, %rd2, %rd88;
	ld.global.u8 	%rs7, [%rd89];
	setp.eq.s16 	%p44, %rs7, 0;
	mul.f32 	%f105, %f104, %f84;
	selp.f32 	%f359, %f83, %f105, %p44;
	max.f32 	%f350, %f350, %f359;
$L__BB557_18:
	setp.le.s64 	%p45, %rd41, %rd14;
	mov.f32 	%f361, 0fFF800000;
	@%p45 bra 	$L__BB557_20;
	setp.eq.s64 	%p46, %rd33, 1;
	setp.eq.s64 	%p47, %rd32, 1;
	setp.eq.s64 	%p48, %rd31, 1;
	setp.eq.s64 	%p49, %rd30, 1;
	add.s64 	%rd90, %rd25, %rd14;
	cvt.u32.u64 	%r163, %rd90;
	div.s32 	%r164, %r163, %r8;
	mul.lo.s32 	%r165, %r164, %r8;
	sub.s32 	%r166, %r163, %r165;
	div.s32 	%r167, %r166, %r9;
	mul.lo.s32 	%r168, %r167, %r9;
	sub.s32 	%r169, %r166, %r168;
	div.s32 	%r170, %r169, %r10;
	mul.lo.s32 	%r171, %r170, %r10;
	sub.s32 	%r172, %r169, %r171;
	selp.b32 	%r173, 0, %r164, %p49;
	selp.b32 	%r174, 0, %r167, %p48;
	selp.b32 	%r175, 0, %r170, %p47;
	selp.b32 	%r176, 0, %r172, %p46;
	mul.lo.s32 	%r177, %r12, %r173;
	mad.lo.s32 	%r178, %r13, %r174, %r177;
	mad.lo.s32 	%r179, %r14, %r175, %r178;
	mad.lo.s32 	%r180, %r15, %r176, %r179;
	shl.b64 	%rd91, %rd90, 32;
	shr.s64 	%rd92, %rd91, 30;
	add.s64 	%rd93, %rd1, %rd92;
	ld.global.f32 	%f107, [%rd93];
	cvt.s64.s32 	%rd94, %r180;
	add.s64 	%rd95, %rd2, %rd94;
	ld.global.u8 	%rs8, [%rd95];
	setp.eq.s16 	%p50, %rs8, 0;
	mul.f32 	%f108, %f107, %f84;
	selp.f32 	%f361, %f83, %f108, %p50;
	max.f32 	%f350, %f350, %f361;
$L__BB557_20:
	setp.le.s64 	%p51, %rd41, %rd15;
	mov.f32 	%f363, 0fFF800000;
	@%p51 bra 	$L__BB557_22;
	setp.eq.s64 	%p52, %rd33, 1;
	setp.eq.s64 	%p53, %rd32, 1;
	setp.eq.s64 	%p54, %rd31, 1;
	setp.eq.s64 	%p55, %rd30, 1;
	add.s64 	%rd96, %rd25, %rd15;
	cvt.u32.u64 	%r181, %rd96;
	div.s32 	%r182, %r181, %r8;
	mul.lo.s32 	%r183, %r182, %r8;
	sub.s32 	%r184, %r181, %r183;
	div.s32 	%r185, %r184, %r9;
	mul.lo.s32 	%r186, %r185, %r9;
	sub.s32 	%r187, %r184, %r186;
	div.s32 	%r188, %r187, %r10;
	mul.lo.s32 	%r189, %r188, %r10;
	sub.s32 	%r190, %r187, %r189;
	selp.b32 	%r191, 0, %r182, %p55;
	selp.b32 	%r192, 0, %r185, %p54;
	selp.b32 	%r193, 0, %r188, %p53;
	selp.b32 	%r194, 0, %r190, %p52;
	mul.lo.s32 	%r195, %r12, %r191;
	mad.lo.s32 	%r196, %r13, %r192, %r195;
	mad.lo.s32 	%r197, %r14, %r193, %r196;
	mad.lo.s32 	%r198, %r15, %r194, %r197;
	shl.b64 	%rd97, %rd96, 32;
	shr.s64 	%rd98, %rd97, 30;
	add.s64 	%rd99, %rd1, %rd98;
	ld.global.f32 	%f110, [%rd99];
	cvt.s64.s32 	%rd100, %r198;
	add.s64 	%rd101, %rd2, %rd100;
	ld.global.u8 	%rs9, [%rd101];
	setp.eq.s16 	%p56, %rs9, 0;
	mul.f32 	%f111, %f110, %f84;
	selp.f32 	%f363, %f83, %f111, %p56;
	max.f32 	%f350, %f350, %f363;
$L__BB557_22:
	setp.le.s64 	%p57, %rd41, %rd16;
	mov.f32 	%f365, 0fFF800000;
	@%p57 bra 	$L__BB557_24;
	setp.eq.s64 	%p58, %rd33, 1;
	setp.eq.s64 	%p59, %rd32, 1;
	setp.eq.s64 	%p60, %rd31, 1;
	setp.eq.s64 	%p61, %rd30, 1;
	add.s64 	%rd102, %rd25, %rd16;
	cvt.u32.u64 	%r199, %rd102;
	div.s32 	%r200, %r199, %r8;
	mul.lo.s32 	%r201, %r200, %r8;
	sub.s32 	%r202, %r199, %r201;
	div.s32 	%r203, %r202, %r9;
	mul.lo.s32 	%r204, %r203, %r9;
	sub.s32 	%r205, %r202, %r204;
	div.s32 	%r206, %r205, %r10;
	mul.lo.s32 	%r207, %r206, %r10;
	sub.s32 	%r208, %r205, %r207;
	selp.b32 	%r209, 0, %r200, %p61;
	selp.b32 	%r210, 0, %r203, %p60;
	selp.b32 	%r211, 0, %r206, %p59;
	selp.b32 	%r212, 0, %r208, %p58;
	mul.lo.s32 	%r213, %r12, %r209;
	mad.lo.s32 	%r214, %r13, %r210, %r213;
	mad.lo.s32 	%r215, %r14, %r211, %r214;
	mad.lo.s32 	%r216, %r15, %r212, %r215;
	shl.b64 	%rd103, %rd102, 32;
	shr.s64 	%rd104, %rd103, 30;
	add.s64 	%rd105, %rd1, %rd104;
	ld.global.f32 	%f113, [%rd105];
	cvt.s64.s32 	%rd106, %r216;
	add.s64 	%rd107, %rd2, %rd106;
	ld.global.u8 	%rs10, [%rd107];
	setp.eq.s16 	%p62, %rs10, 0;
	mul.f32 	%f114, %f113, %f84;
	selp.f32 	%f365, %f83, %f114, %p62;
	max.f32 	%f350, %f350, %f365;
$L__BB557_24:
	setp.le.s64 	%p63, %rd41, %rd17;
	mov.f32 	%f367, 0fFF800000;
	@%p63 bra 	$L__BB557_26;
	setp.eq.s64 	%p64, %rd33, 1;
	setp.eq.s64 	%p65, %rd32, 1;
	setp.eq.s64 	%p66, %rd31, 1;
	setp.eq.s64 	%p67, %rd30, 1;
	add.s64 	%rd108, %rd25, %rd17;
	cvt.u32.u64 	%r217, %rd108;
	div.s32 	%r218, %r217, %r8;
	mul.lo.s32 	%r219, %r218, %r8;
	sub.s32 	%r220, %r217, %r219;
	div.s32 	%r221, %r220, %r9;
	mul.lo.s32 	%r222, %r221, %r9;
	sub.s32 	%r223, %r220, %r222;
	div.s32 	%r224, %r223, %r10;
	mul.lo.s32 	%r225, %r224, %r10;
	sub.s32 	%r226, %r223, %r225;
	selp.b32 	%r227, 0, %r218, %p67;
	selp.b32 	%r228, 0, %r221, %p66;
	selp.b32 	%r229, 0, %r224, %p65;
	selp.b32 	%r230, 0, %r226, %p64;
	mul.lo.s32 	%r231, %r12, %r227;
	mad.lo.s32 	%r232, %r13, %r228, %r231;
	mad.lo.s32 	%r233, %r14, %r229, %r232;
	mad.lo.s32 	%r234, %r15, %r230, %r233;
	shl.b64 	%rd109, %rd108, 32;
	shr.s64 	%rd110, %rd109, 30;
	add.s64 	%rd111, %rd1, %rd110;
	ld.global.f32 	%f116, [%rd111];
	cvt.s64.s32 	%rd112, %r234;
	add.s64 	%rd113, %rd2, %rd112;
	ld.global.u8 	%rs11, [%rd113];
	setp.eq.s16 	%p68, %rs11, 0;
	mul.f32 	%f117, %f116, %f84;
	selp.f32 	%f367, %f83, %f117, %p68;
	max.f32 	%f350, %f350, %f367;
$L__BB557_26:
	setp.le.s64 	%p69, %rd41, %rd18;
	mov.f32 	%f369, 0fFF800000;
	@%p69 bra 	$L__BB557_28;
	setp.eq.s64 	%p70, %rd33, 1;
	setp.eq.s64 	%p71, %rd32, 1;
	setp.eq.s64 	%p72, %rd31, 1;
	setp.eq.s64 	%p73, %rd30, 1;
	add.s64 	%rd114, %rd25, %rd18;
	cvt.u32.u64 	%r235, %rd114;
	div.s32 	%r236, %r235, %r8;
	mul.lo.s32 	%r237, %r236, %r8;
	sub.s32 	%r238, %r235, %r237;
	div.s32 	%r239, %r238, %r9;
	mul.lo.s32 	%r240, %r239, %r9;
	sub.s32 	%r241, %r238, %r240;
	div.s32 	%r242, %r241, %r10;
	mul.lo.s32 	%r243, %r242, %r10;
	sub.s32 	%r244, %r241, %r243;
	selp.b32 	%r245, 0, %r236, %p73;
	selp.b32 	%r246, 0, %r239, %p72;
	selp.b32 	%r247, 0, %r242, %p71;
	selp.b32 	%r248, 0, %r244, %p70;
	mul.lo.s32 	%r249, %r12, %r245;
	mad.lo.s32 	%r250, %r13, %r246, %r249;
	mad.lo.s32 	%r251, %r14, %r247, %r250;
	mad.lo.s32 	%r252, %r15, %r248, %r251;
	shl.b64 	%rd115, %rd114, 32;
	shr.s64 	%rd116, %rd115, 30;
	add.s64 	%rd117, %rd1, %rd116;
	ld.global.f32 	%f119, [%rd117];
	cvt.s64.s32 	%rd118, %r252;
	add.s64 	%rd119, %rd2, %rd118;
	ld.global.u8 	%rs12, [%rd119];
	setp.eq.s16 	%p74, %rs12, 0;
	mul.f32 	%f120, %f119, %f84;
	selp.f32 	%f369, %f83, %f120, %p74;
	max.f32 	%f350, %f350, %f369;
$L__BB557_28:
	setp.le.s64 	%p75, %rd41, %rd19;
	mov.f32 	%f371, 0fFF800000;
	@%p75 bra 	$L__BB557_30;
	setp.eq.s64 	%p76, %rd33, 1;
	setp.eq.s64 	%p77, %rd32, 1;
	setp.eq.s64 	%p78, %rd31, 1;
	setp.eq.s64 	%p79, %rd30, 1;
	add.s64 	%rd120, %rd25, %rd19;
	cvt.u32.u64 	%r253, %rd120;
	div.s32 	%r254, %r253, %r8;
	mul.lo.s32 	%r255, %r254, %r8;
	sub.s32 	%r256, %r253, %r255;
	div.s32 	%r257, %r256, %r9;
	mul.lo.s32 	%r258, %r257, %r9;
	sub.s32 	%r259, %r256, %r258;
	div.s32 	%r260, %r259, %r10;
	mul.lo.s32 	%r261, %r260, %r10;
	sub.s32 	%r262, %r259, %r261;
	selp.b32 	%r263, 0, %r254, %p79;
	selp.b32 	%r264, 0, %r257, %p78;
	selp.b32 	%r265, 0, %r260, %p77;
	selp.b32 	%r266, 0, %r262, %p76;
	mul.lo.s32 	%r267, %r12, %r263;
	mad.lo.s32 	%r268, %r13, %r264, %r267;
	mad.lo.s32 	%r269, %r14, %r265, %r268;
	mad.lo.s32 	%r270, %r15, %r266, %r269;
	shl.b64 	%rd121, %rd120, 32;
	shr.s64 	%rd122, %rd121, 30;
	add.s64 	%rd123, %rd1, %rd122;
	ld.global.f32 	%f122, [%rd123];
	cvt.s64.s32 	%rd124, %r270;
	add.s64 	%rd125, %rd2, %rd124;
	ld.global.u8 	%rs13, [%rd125];
	setp.eq.s16 	%p80, %rs13, 0;
	mul.f32 	%f123, %f122, %f84;
	selp.f32 	%f371, %f83, %f123, %p80;
	max.f32 	%f350, %f350, %f371;
$L__BB557_30:
	setp.le.s64 	%p81, %rd41, %rd20;
	mov.f32 	%f373, 0fFF800000;
	@%p81 bra 	$L__BB557_32;
	setp.eq.s64 	%p82, %rd33, 1;
	setp.eq.s64 	%p83, %rd32, 1;
	setp.eq.s64 	%p84, %rd31, 1;
	setp.eq.s64 	%p85, %rd30, 1;
	add.s64 	%rd126, %rd25, %rd20;
	cvt.u32.u64 	%r271, %rd126;
	div.s32 	%r272, %r271, %r8;
	mul.lo.s32 	%r273, %r272, %r8;
	sub.s32 	%r274, %r271, %r273;
	div.s32 	%r275, %r274, %r9;
	mul.lo.s32 	%r276, %r275, %r9;
	sub.s32 	%r277, %r274, %r276;
	div.s32 	%r278, %r277, %r10;
	mul.lo.s32 	%r279, %r278, %r10;
	sub.s32 	%r280, %r277, %r279;
	selp.b32 	%r281, 0, %r272, %p85;
	selp.b32 	%r282, 0, %r275, %p84;
	selp.b32 	%r283, 0, %r278, %p83;
	selp.b32 	%r284, 0, %r280, %p82;
	mul.lo.s32 	%r285, %r12, %r281;
	mad.lo.s32 	%r286, %r13, %r282, %r285;
	mad.lo.s32 	%r287, %r14, %r283, %r286;
	mad.lo.s32 	%r288, %r15, %r284, %r287;
	shl.b64 	%rd127, %rd126, 32;
	shr.s64 	%rd128, %rd127, 30;
	add.s64 	%rd129, %rd1, %rd128;
	ld.global.f32 	%f125, [%rd129];
	cvt.s64.s32 	%rd130, %r288;
	add.s64 	%rd131, %rd2, %rd130;
	ld.global.u8 	%rs14, [%rd131];
	setp.eq.s16 	%p86, %rs14, 0;
	mul.f32 	%f126, %f125, %f84;
	selp.f32 	%f373, %f83, %f126, %p86;
	max.f32 	%f350, %f350, %f373;
$L__BB557_32:
	setp.le.s64 	%p87, %rd41, %rd21;
	mov.f32 	%f375, 0fFF800000;
	@%p87 bra 	$L__BB557_34;
	setp.eq.s64 	%p88, %rd33, 1;
	setp.eq.s64 	%p89, %rd32, 1;
	setp.eq.s64 	%p90, %rd31, 1;
	setp.eq.s64 	%p91, %rd30, 1;
	add.s64 	%rd132, %rd25, %rd21;
	cvt.u32.u64 	%r289, %rd132;
	div.s32 	%r290, %r289, %r8;
	mul.lo.s32 	%r291, %r290, %r8;
	sub.s32 	%r292, %r289, %r291;
	div.s32 	%r293, %r292, %r9;
	mul.lo.s32 	%r294, %r293, %r9;
	sub.s32 	%r295, %r292, %r294;
	div.s32 	%r296, %r295, %r10;
	mul.lo.s32 	%r297, %r296, %r10;
	sub.s32 	%r298, %r295, %r297;
	selp.b32 	%r299, 0, %r290, %p91;
	selp.b32 	%r300, 0, %r293, %p90;
	selp.b32 	%r301, 0, %r296, %p89;
	selp.b32 	%r302, 0, %r298, %p88;
	mul.lo.s32 	%r303, %r12, %r299;
	mad.lo.s32 	%r304, %r13, %r300, %r303;
	mad.lo.s32 	%r305, %r14, %r301, %r304;
	mad.lo.s32 	%r306, %r15, %r302, %r305;
	shl.b64 	%rd133, %rd132, 32;
	shr.s64 	%rd134, %rd133, 30;
	add.s64 	%rd135, %rd1, %rd134;
	ld.global.f32 	%f128, [%rd135];
	cvt.s64.s32 	%rd136, %r306;
	add.s64 	%rd137, %rd2, %rd136;
	ld.global.u8 	%rs15, [%rd137];
	setp.eq.s16 	%p92, %rs15, 0;
	mul.f32 	%f129, %f128, %f84;
	selp.f32 	%f375, %f83, %f129, %p92;
	max.f32 	%f350, %f350, %f375;
$L__BB557_34:
	setp.le.s64 	%p93, %rd41, %rd22;
	mov.f32 	%f377, 0fFF800000;
	@%p93 bra 	$L__BB557_36;
	setp.eq.s64 	%p94, %rd33, 1;
	setp.eq.s64 	%p95, %rd32, 1;
	setp.eq.s64 	%p96, %rd31, 1;
	setp.eq.s64 	%p97, %rd30, 1;
	add.s64 	%rd138, %rd25, %rd22;
	cvt.u32.u64 	%r307, %rd138;
	div.s32 	%r308, %r307, %r8;
	mul.lo.s32 	%r309, %r308, %r8;
	sub.s32 	%r310, %r307, %r309;
	div.s32 	%r311, %r310, %r9;
	mul.lo.s32 	%r312, %r311, %r9;
	sub.s32 	%r313, %r310, %r312;
	div.s32 	%r314, %r313, %r10;
	mul.lo.s32 	%r315, %r314, %r10;
	sub.s32 	%r316, %r313, %r315;
	selp.b32 	%r317, 0, %r308, %p97;
	selp.b32 	%r318, 0, %r311, %p96;
	selp.b32 	%r319, 0, %r314, %p95;
	selp.b32 	%r320, 0, %r316, %p94;
	mul.lo.s32 	%r321, %r12, %r317;
	mad.lo.s32 	%r322, %r13, %r318, %r321;
	mad.lo.s32 	%r323, %r14, %r319, %r322;
	mad.lo.s32 	%r324, %r15, %r320, %r323;
	shl.b64 	%rd139, %rd138, 32;
	shr.s64 	%rd140, %rd139, 30;
	add.s64 	%rd141, %rd1, %rd140;
	ld.global.f32 	%f131, [%rd141];
	cvt.s64.s32 	%rd142, %r324;
	add.s64 	%rd143, %rd2, %rd142;
	ld.global.u8 	%rs16, [%rd143];
	setp.eq.s16 	%p98, %rs16, 0;
	mul.f32 	%f132, %f131, %f84;
	selp.f32 	%f377, %f83, %f132, %p98;
	max.f32 	%f350, %f350, %f377;
$L__BB557_36:
	mov.u32 	%r325, %tid.x;
	cvt.u64.u32 	%rd144, %r325;
	setp.le.s64 	%p99, %rd41, %rd144;
	mov.b32 	%r326, %f350;
	shfl.sync.bfly.b32	%r327|%p100, %r326, 16, 31, -1;
	mov.b32 	%f133, %r327;
	max.f32 	%f134, %f350, %f133;
	mov.b32 	%r328, %f134;
	shfl.sync.bfly.b32	%r329|%p101, %r328, 8, 31, -1;
	mov.b32 	%f135, %r329;
	max.f32 	%f136, %f134, %f135;
	mov.b32 	%r330, %f136;
	shfl.sync.bfly.b32	%r331|%p102, %r330, 4, 31, -1;
	mov.b32 	%f137, %r331;
	max.f32 	%f138, %f136, %f137;
	mov.b32 	%r332, %f138;
	shfl.sync.bfly.b32	%r333|%p103, %r332, 2, 31, -1;
	mov.b32 	%f139, %r333;
	max.f32 	%f140, %f138, %f139;
	mov.b32 	%r334, %f140;
	shfl.sync.bfly.b32	%r335|%p104, %r334, 1, 31, -1;
	mov.b32 	%f141, %r335;
	max.f32 	%f142, %f140, %f141;
	sub.f32 	%f143, %f347, %f142;
	fma.rn.f32 	%f144, %f143, 0f3BBB989D, 0f3F000000;
	cvt.sat.f32.f32 	%f145, %f144;
	mov.f32 	%f146, 0f4B400001;
	mov.f32 	%f147, 0f437C0000;
	fma.rm.f32 	%f148, %f145, %f147, %f146;
	add.f32 	%f149, %f148, 0fCB40007F;
	neg.f32 	%f150, %f149;
	fma.rn.f32 	%f151, %f143, 0f3FB8AA3B, %f150;
	fma.rn.f32 	%f152, %f143, 0f32A57060, %f151;
	mov.b32 	%r336, %f148;
	shl.b32 	%r337, %r336, 23;
	mov.b32 	%f153, %r337;
	ex2.approx.ftz.f32 	%f154, %f152;
	mul.f32 	%f155, %f154, %f153;
	add.f32 	%f156, %f155, 0f00000000;
	sub.f32 	%f157, %f349, %f142;
	fma.rn.f32 	%f158, %f157, 0f3BBB989D, 0f3F000000;
	cvt.sat.f32.f32 	%f159, %f158;
	fma.rm.f32 	%f160, %f159, %f147, %f146;
	add.f32 	%f161, %f160, 0fCB40007F;
	neg.f32 	%f162, %f161;
	fma.rn.f32 	%f163, %f157, 0f3FB8AA3B, %f162;
	fma.rn.f32 	%f164, %f157, 0f32A57060, %f163;
	mov.b32 	%r338, %f160;
	shl.b32 	%r339, %r338, 23;
	mov.b32 	%f165, %r339;
	ex2.approx.ftz.f32 	%f166, %f164;
	mul.f32 	%f167, %f166, %f165;
	add.f32 	%f168, %f156, %f167;
	sub.f32 	%f169, %f351, %f142;
	fma.rn.f32 	%f170, %f169, 0f3BBB989D, 0f3F000000;
	cvt.sat.f32.f32 	%f171, %f170;
	fma.rm.f32 	%f172, %f171, %f147, %f146;
	add.f32 	%f173, %f172, 0fCB40007F;
	neg.f32 	%f174, %f173;
	fma.rn.f32 	%f175, %f169, 0f3FB8AA3B, %f174;
	fma.rn.f32 	%f176, %f169, 0f32A57060, %f175;
	mov.b32 	%r340, %f172;
	shl.b32 	%r341, %r340, 23;
	mov.b32 	%f177, %r341;
	ex2.approx.ftz.f32 	%f178, %f176;
	mul.f32 	%f179, %f178, %f177;
	add.f32 	%f180, %f168, %f179;
	sub.f32 	%f181, %f353, %f142;
	fma.rn.f32 	%f182, %f181, 0f3BBB989D, 0f3F000000;
	cvt.sat.f32.f32 	%f183, %f182;
	fma.rm.f32 	%f184, %f183, %f147, %f146;
	add.f32 	%f185, %f184, 0fCB40007F;
	neg.f32 	%f186, %f185;
	fma.rn.f32 	%f187, %f181, 0f3FB8AA3B, %f186;
	fma.rn.f32 	%f188, %f181, 0f32A57060, %f187;
	mov.b32 	%r342, %f184;
	shl.b32 	%r343, %r342, 23;
	mov.b32 	%f189, %r343;
	ex2.approx.ftz.f32 	%f190, %f188;
	mul.f32 	%f191, %f190, %f189;
	add.f32 	%f192, %f180, %f191;
	sub.f32 	%f193, %f355, %f142;
	fma.rn.f32 	%f194, %f193, 0f3BBB989D, 0f3F000000;
	cvt.sat.f32.f32 	%f195, %f194;
	fma.rm.f32 	%f196, %f195, %f147, %f146;
	add.f32 	%f197, %f196, 0fCB40007F;
	neg.f32 	%f198, %f197;
	fma.rn.f32 	%f199, %f193, 0f3FB8AA3B, %f198;
	fma.rn.f32 	%f200, %f193, 0f32A57060, %f199;
	mov.b32 	%r344, %f196;
	shl.b32 	%r345, %r344, 23;
	mov.b32 	%f201, %r345;
	ex2.approx.ftz.f32 	%f202, %f200;
	mul.f32 	%f203, %f202, %f201;
	add.f32 	%f204, %f192, %f203;
	sub.f32 	%f205, %f357, %f142;
	fma.rn.f32 	%f206, %f205, 0f3BBB989D, 0f3F000000;
	cvt.sat.f32.f32 	%f207, %f206;
	fma.rm.f32 	%f208, %f207, %f147, %f146;
	add.f32 	%f209, %f208, 0fCB40007F;
	neg.f32 	%f210, %f209;
	fma.rn.f32 	%f211, %f205, 0f3FB8AA3B, %f210;
	fma.rn.f32 	%f212, %f205, 0f32A57060, %f211;
	mov.b32 	%r346, %f208;
	shl.b32 	%r347, %r346, 23;
	mov.b32 	%f213, %r347;
	ex2.approx.ftz.f32 	%f214, %f212;
	mul.f32 	%f215, %f214, %f213;
	add.f32 	%f216, %f204, %f215;
	sub.f32 	%f217, %f359, %f142;
	fma.rn.f32 	%f218, %f217, 0f3BBB989D, 0f3F000000;
	cvt.sat.f32.f32 	%f219, %f218;
	fma.rm.f32 	%f220, %f219, %f147, %f146;
	add.f32 	%f221, %f220, 0fCB40007F;
	neg.f32 	%f222, %f221;
	fma.rn.f32 	%f223, %f217, 0f3FB8AA3B, %f222;
	fma.rn.f32 	%f224, %f217, 0f32A57060, %f223;
	mov.b32 	%r348, %f220;
	shl.b32 	%r349, %r348, 23;
	mov.b32 	%f225, %r349;
	ex2.approx.ftz.f32 	%f226, %f224;
	mul.f32 	%f227, %f226, %f225;
	add.f32 	%f228, %f216, %f227;
	sub.f32 	%f229, %f361, %f142;
	fma.rn.f32 	%f230, %f229, 0f3BBB989D, 0f3F000000;
	cvt.sat.f32.f32 	%f231, %f230;
	fma.rm.f32 	%f232, %f231, %f147, %f146;
	add.f32 	%f233, %f232, 0fCB40007F;
	neg.f32 	%f234, %f233;
	fma.rn.f32 	%f235, %f229, 0f3FB8AA3B, %f234;
	fma.rn.f32 	%f236, %f229, 0f32A57060, %f235;
	mov.b32 	%r350, %f232;
	shl.b32 	%r351, %r350, 23;
	mov.b32 	%f237, %r351;
	ex2.approx.ftz.f32 	%f238, %f236;
	mul.f32 	%f239, %f238, %f237;
	add.f32 	%f240, %f228, %f239;
	sub.f32 	%f241, %f363, %f142;
	fma.rn.f32 	%f242, %f241, 0f3BBB989D, 0f3F000000;
	cvt.sat.f32.f32 	%f243, %f242;
	fma.rm.f32 	%f244, %f243, %f147, %f146;
	add.f32 	%f245, %f244, 0fCB40007F;
	neg.f32 	%f246, %f245;
	fma.rn.f32 	%f247, %f241, 0f3FB8AA3B, %f246;
	fma.rn.f32 	%f248, %f241, 0f32A57060, %f247;
	mov.b32 	%r352, %f244;
	shl.b32 	%r353, %r352, 23;
	mov.b32 	%f249, %r353;
	ex2.approx.ftz.f32 	%f250, %f248;
	mul.f32 	%f251, %f250, %f249;
	add.f32 	%f252, %f240, %f251;
	sub.f32 	%f253, %f365, %f142;
	fma.rn.f32 	%f254, %f253, 0f3BBB989D, 0f3F000000;
	cvt.sat.f32.f32 	%f255, %f254;
	fma.rm.f32 	%f256, %f255, %f147, %f146;
	add.f32 	%f257, %f256, 0fCB40007F;
	neg.f32 	%f258, %f257;
	fma.rn.f32 	%f259, %f253, 0f3FB8AA3B, %f258;
	fma.rn.f32 	%f260, %f253, 0f32A57060, %f259;
	mov.b32 	%r354, %f256;
	shl.b32 	%r355, %r354, 23;
	mov.b32 	%f261, %r355;
	ex2.approx.ftz.f32 	%f262, %f260;
	mul.f32 	%f263, %f262, %f261;
	add.f32 	%f264, %f252, %f263;
	sub.f32 	%f265, %f367, %f142;
	fma.rn.f32 	%f266, %f265, 0f3BBB989D, 0f3F000000;
	cvt.sat.f32.f32 	%f267, %f266;
	fma.rm.f32 	%f268, %f267, %f147, %f146;
	add.f32 	%f269, %f268, 0fCB40007F;
	neg.f32 	%f270, %f269;
	fma.rn.f32 	%f271, %f265, 0f3FB8AA3B, %f270;
	fma.rn.f32 	%f272, %f265, 0f32A57060, %f271;
	mov.b32 	%r356, %f268;
	shl.b32 	%r357, %r356, 23;
	mov.b32 	%f273, %r357;
	ex2.approx.ftz.f32 	%f274, %f272;
	mul.f32 	%f275, %f274, %f273;
	add.f32 	%f276, %f264, %f275;
	sub.f32 	%f277, %f369, %f142;
	fma.rn.f32 	%f278, %f277, 0f3BBB989D, 0f3F000000;
	cvt.sat.f32.f32 	%f279, %f278;
	fma.rm.f32 	%f280, %f279, %f147, %f146;
	add.f32 	%f281, %f280, 0fCB40007F;
	neg.f32 	%f282, %f281;
	fma.rn.f32 	%f283, %f277, 0f3FB8AA3B, %f282;
	fma.rn.f32 	%f284, %f277, 0f32A57060, %f283;
	mov.b32 	%r358, %f280;
	shl.b32 	%r359, %r358, 23;
	mov.b32 	%f285, %r359;
	ex2.approx.ftz.f32 	%f286, %f284;
	mul.f32 	%f287, %f286, %f285;
	add.f32 	%f288, %f276, %f287;
	sub.f32 	%f289, %f371, %f142;
	fma.rn.f32 	%f290, %f289, 0f3BBB989D, 0f3F000000;
	cvt.sat.f32.f32 	%f291, %f290;
	fma.rm.f32 	%f292, %f291, %f147, %f146;
	add.f32 	%f293, %f292, 0fCB40007F;
	neg.f32 	%f294, %f293;
	fma.rn.f32 	%f295, %f289, 0f3FB8AA3B, %f294;
	fma.rn.f32 	%f296, %f289, 0f32A57060, %f295;
	mov.b32 	%r360, %f292;
	shl.b32 	%r361, %r360, 23;
	mov.b32 	%f297, %r361;
	ex2.approx.ftz.f32 	%f298, %f296;
	mul.f32 	%f299, %f298, %f297;
	add.f32 	%f300, %f288, %f299;
	sub.f32 	%f301, %f373, %f142;
	fma.rn.f32 	%f302, %f301, 0f3BBB989D, 0f3F000000;
	cvt.sat.f32.f32 	%f303, %f302;
	fma.rm.f32 	%f304, %f303, %f147, %f146;
	add.f32 	%f305, %f304, 0fCB40007F;
	neg.f32 	%f306, %f305;
	fma.rn.f32 	%f307, %f301, 0f3FB8AA3B, %f306;
	fma.rn.f32 	%f308, %f301, 0f32A57060, %f307;
	mov.b32 	%r362, %f304;
	shl.b32 	%r363, %r362, 23;
	mov.b32 	%f309, %r363;
	ex2.approx.ftz.f32 	%f310, %f308;
	mul.f32 	%f311, %f310, %f309;
	add.f32 	%f312, %f300, %f311;
	sub.f32 	%f313, %f375, %f142;
	fma.rn.f32 	%f314, %f313, 0f3BBB989D, 0f3F000000;
	cvt.sat.f32.f32 	%f315, %f314;
	fma.rm.f32 	%f316, %f315, %f147, %f146;
	add.f32 	%f317, %f316, 0fCB40007F;
	neg.f32 	%f318, %f317;
	fma.rn.f32 	%f319, %f313, 0f3FB8AA3B, %f318;
	fma.rn.f32 	%f320, %f313, 0f32A57060, %f319;
	mov.b32 	%r364, %f316;
	shl.b32 	%r365, %r364, 23;
	mov.b32 	%f321, %r365;
	ex2.approx.ftz.f32 	%f322, %f320;
	mul.f32 	%f323, %f322, %f321;
	add.f32 	%f324, %f312, %f323;
	sub.f32 	%f325, %f377, %f142;
	fma.rn.f32 	%f326, %f325, 0f3BBB989D, 0f3F000000;
	cvt.sat.f32.f32 	%f327, %f326;
	fma.rm.f32 	%f328, %f327, %f147, %f146;
	add.f32 	%f329, %f328, 0fCB40007F;
	neg.f32 	%f330, %f329;
	fma.rn.f32 	%f331, %f325, 0f3FB8AA3B, %f330;
	fma.rn.f32 	%f332, %f325, 0f32A57060, %f331;
	mov.b32 	%r366, %f328;
	shl.b32 	%r367, %r366, 23;
	mov.b32 	%f333, %r367;
	ex2.approx.ftz.f32 	%f334, %f332;
	mul.f32 	%f335, %f334, %f333;
	add.f32 	%f336, %f324, %f335;
	mov.b32 	%r368, %f336;
	shfl.sync.bfly.b32	%r369|%p105, %r368, 16, 31, -1;
	mov.b32 	%f337, %r369;
	add.f32 	%f338, %f336, %f337;
	mov.b32 	%r370, %f338;
	shfl.sync.bfly.b32	%r371|%p106, %r370, 8, 31, -1;
	mov.b32 	%f339, %r371;
	add.f32 	%f340, %f338, %f339;
	mov.b32 	%r372, %f340;
	shfl.sync.bfly.b32	%r373|%p107, %r372, 4, 31, -1;
	mov.b32 	%f341, %r373;
	add.f32 	%f342, %f340, %f341;
	mov.b32 	%r374, %f342;
	shfl.sync.bfly.b32	%r375|%p108, %r374, 2, 31, -1;
	mov.b32 	%f343, %r375;
	add.f32 	%f344, %f342, %f343;
	mov.b32 	%r376, %f344;
	shfl.sync.bfly.b32	%r377|%p109, %r376, 1, 31, -1;
	mov.b32 	%f345, %r377;
	add.f32 	%f346, %f344, %f345;
	div.rn.f32 	%f67, %f155, %f346;
	div.rn.f32 	%f68, %f167, %f346;
	div.rn.f32 	%f69, %f179, %f346;
	div.rn.f32 	%f70, %f191, %f346;
	div.rn.f32 	%f71, %f203, %f346;
	div.rn.f32 	%f72, %f215, %f346;
	div.rn.f32 	%f73, %f227, %f346;
	div.rn.f32 	%f74, %f239, %f346;
	div.rn.f32 	%f75, %f251, %f346;
	div.rn.f32 	%f76, %f263, %f346;
	div.rn.f32 	%f77, %f275, %f346;
	div.rn.f32 	%f78, %f287, %f346;
	div.rn.f32 	%f79, %f299, %f346;
	div.rn.f32 	%f80, %f311, %f346;
	div.rn.f32 	%f81, %f323, %f346;
	div.rn.f32 	%f82, %f335, %f346;
	mad.lo.s64 	%rd145, %rd151, %rd39, %rd144;
	cvta.to.global.u64 	%rd146, %rd38;
	shl.b64 	%rd147, %rd145, 2;
	add.s64 	%rd26, %rd146, %rd147;
	@%p99 bra 	$L__BB557_38;
	st.global.f32 	[%rd26], %f67;
$L__BB557_38:
	setp.le.s64 	%p110, %rd41, %rd8;
	@%p110 bra 	$L__BB557_40;
	st.global.f32 	[%rd26+128], %f68;
$L__BB557_40:
	setp.le.s64 	%p111, %rd41, %rd9;
	@%p111 bra 	$L__BB557_42;
	st.global.f32 	[%rd26+256], %f69;
$L__BB557_42:
	setp.le.s64 	%p112, %rd41, %rd10;
	@%p112 bra 	$L__BB557_44;
	st.global.f32 	[%rd26+384], %f70;
$L__BB557_44:
	setp.le.s64 	%p113, %rd41, %rd11;
	@%p113 bra 	$L__BB557_46;
	st.global.f32 	[%rd26+512], %f71;
$L__BB557_46:
	setp.le.s64 	%p114, %rd41, %rd12;
	@%p114 bra 	$L__BB557_48;
	st.global.f32 	[%rd26+640], %f72;
$L__BB557_48:
	setp.le.s64 	%p115, %rd41, %rd13;
	@%p115 bra 	$L__BB557_50;
	st.global.f32 	[%rd26+768], %f73;
$L__BB557_50:
	setp.le.s64 	%p116, %rd41, %rd14;
	@%p116 bra 	$L__BB557_52;
	st.global.f32 	[%rd26+896], %f74;
$L__BB557_52:
	setp.le.s64 	%p117, %rd41, %rd15;
	@%p117 bra 	$L__BB557_54;
	st.global.f32 	[%rd26+1024], %f75;
$L__BB557_54:
	setp.le.s64 	%p118, %rd41, %rd16;
	@%p118 bra 	$L__BB557_56;
	st.global.f32 	[%rd26+1152], %f76;
$L__BB557_56:
	setp.le.s64 	%p119, %rd41, %rd17;
	@%p119 bra 	$L__BB557_58;
	st.global.f32 	[%rd26+1280], %f77;
$L__BB557_58:
	setp.le.s64 	%p120, %rd41, %rd18;
	@%p120 bra 	$L__BB557_60;
	st.global.f32 	[%rd26+1408], %f78;
$L__BB557_60:
	setp.le.s64 	%p121, %rd41, %rd19;
	@%p121 bra 	$L__BB557_62;
	st.global.f32 	[%rd26+1536], %f79;
$L__BB557_62:
	setp.le.s64 	%p122, %rd41, %rd20;
	@%p122 bra 	$L__BB557_64;
	st.global.f32 	[%rd26+1664], %f80;
$L__BB557_64:
	setp.le.s64 	%p123, %rd41, %rd21;
	@%p123 bra 	$L__BB557_66;
	st.global.f32 	[%rd26+1792], %f81;
$L__BB557_66:
	setp.le.s64 	%p124, %rd41, %rd22;
	@%p124 bra 	$L__BB557_68;
	st.global.f32 	[%rd26+1920], %f82;
$L__BB557_68:
	ld.param.u64 	%rd150, [_Z15SoftmaxWarpImplI22BroadcastScaleMaskLoadIffbLm4EiE11DirectStoreIffEfLi1ELi16ELi32ELi1ELb1EL9Algorithm0EEvT_T0_ll_param_2];
	mov.u32 	%r378, %nctaid.x;
	mov.u32 	%r379, %ntid.y;
	mul.lo.s32 	%r380, %r378, %r379;
	cvt.s64.s32 	%rd148, %r380;
	add.s64 	%rd151, %rd151, %rd148;
	setp.lt.s64 	%p125, %rd151, %rd150;
	@%p125 bra 	$L__BB557_4;
$L__BB557_69:
	ret;

}
	// .globl	_Z15SoftmaxWarpImplI22BroadcastScaleMaskLoadIffbLm4EiE11DirectStoreIffEfLi1ELi17ELi32ELi1ELb0EL9Algorithm0EEvT_T0_ll
.visible .entry _Z15SoftmaxWarpImplI22BroadcastScaleMaskLoadIffbLm4EiE11DirectStoreIffEfLi1ELi17ELi32ELi1ELb0EL9Algorithm0EEvT_T0_ll(
	.param .align 8 .b8 _Z15SoftmaxWarpImplI22BroadcastScaleMaskLoadIffbLm4EiE11DirectStoreIffEfLi1ELi17ELi32ELi1ELb0EL9Algorithm0EEvT_T0_ll_param_0[120],
	.param .align 8 .b8 _Z15SoftmaxWarpImplI22BroadcastScaleMaskLoadIffbLm4EiE11DirectStoreIffEfLi1ELi17ELi32ELi1ELb0EL9Algorithm0EEvT_T0_ll_param_1[16],
	.param .u64 _Z15SoftmaxWarpImplI22BroadcastScaleMaskLoadIffbLm4EiE11DirectStoreIffEfLi1ELi17ELi32ELi1ELb0EL9Algorithm0EEvT_T0_ll_param_2,
	.param .u64 _Z15SoftmaxWarpImplI22BroadcastScaleMaskLoadIffbLm4EiE11DirectStoreIffEfLi1ELi17ELi32ELi1ELb0EL9Algorithm0EEvT_T0_ll_param_3
)
{
	.reg .pred 	%p<35>;
	.reg .b16 	%rs<18>;
	.reg .b32 	%r<382>;
	.reg .b32 	%f<316>;
	.reg .b64 	%rd<138>;

	ld.param.u64 	%rd23, [_Z15SoftmaxWarpImplI22BroadcastScaleMaskLoadIffbLm4EiE11DirectStoreIffEfLi1ELi17ELi32ELi1ELb0EL9Algorithm0EEvT_T0_ll_param_1+8];
	ld.param.u64 	%rd22, [_Z15SoftmaxWarpImplI22BroadcastScaleMaskLoadIffbLm4EiE11DirectStoreIffEfLi1ELi17ELi32ELi1ELb0EL9Algorithm0EEvT_T0_ll_param_1];
	ld.param.v2.f32 	{%f3, %f4}, [_Z15SoftmaxWarpImplI22BroadcastScaleMaskLoadIffbLm4EiE11DirectStoreIffEfLi1ELi17ELi32ELi1ELb0EL9Algorithm0EEvT_T0_ll_param_0+112];
	ld.param.u64 	%rd21, [_Z15SoftmaxWarpImplI22BroadcastScaleMaskLoadIffbLm4EiE11DirectStoreIffEfLi1ELi17ELi32ELi1ELb0EL9Algorithm0EEvT_T0_ll_param_0+104];
	ld.param.v2.u32 	{%r14, %r15}, [_Z15SoftmaxWarpImplI22BroadcastScaleMaskLoadIffbLm4EiE11DirectStoreIffEfLi1ELi17ELi32ELi1ELb0EL9Algorithm0EEvT_T0_ll_param_0+88];
	ld.param.v2.u32 	{%r12, %r13}, [_Z15SoftmaxWarpImplI22BroadcastScaleMaskLoadIffbLm4EiE11DirectStoreIffEfLi1ELi17ELi32ELi1ELb0EL9Algorithm0EEvT_T0_ll_param_0+80];
	ld.param.v2.u32 	{%r10, %r11}, [_Z15SoftmaxWarpImplI22BroadcastScaleMaskLoadIffbLm4EiE11DirectStoreIffEfLi1ELi17ELi32ELi1ELb0EL9Algorithm0EEvT_T0_ll_param_0+64];
	ld.param.v2.u32 	{%r8, %r9}, [_Z15SoftmaxWarpImplI22BroadcastScaleMaskLoadIffbLm4EiE11DirectStoreIffEfLi1ELi17ELi32ELi1ELb0EL9Algorithm0EEvT_T0_ll_param_0+56];
	ld.param.u64 	%rd17, [_Z15SoftmaxWarpImplI22BroadcastScaleMaskLoadIffbLm4EiE11DirectStoreIffEfLi1ELi17ELi32ELi1ELb0EL9Algorithm0EEvT_T0_ll_param_0+40];
	ld.param.u64 	%rd16, [_Z15SoftmaxWarpImplI22BroadcastScaleMaskLoadIffbLm4EiE11DirectStoreIffEfLi1ELi17ELi32ELi1ELb0EL9Algorithm0EEvT_T0_ll_param_0+32];
	ld.param.u64 	%rd15, [_Z15SoftmaxWarpImplI22BroadcastScaleMaskLoadIffbLm4EiE11DirectStoreIffEfLi1ELi17ELi32ELi1ELb0EL9Algorithm0EEvT_T0_ll_param_0+24];
	ld.param.u64 	%rd14, [_Z15SoftmaxWarpImplI22BroadcastScaleMaskLoadIffbLm4EiE11DirectStoreIffEfLi1ELi17ELi32ELi1ELb0EL9Algorithm0EEvT_T0_ll_param_0+16];
	ld.param.u64 	%rd13, [_Z15SoftmaxWarpImplI22BroadcastScaleMaskLoadIffbLm4EiE11DirectStoreIffEfLi1ELi17ELi32ELi1ELb0EL9Algorithm0EEvT_T0_ll_param_0+8];
	ld.param.u64 	%rd12, [_Z15SoftmaxWarpImplI22BroadcastScaleMaskLoadIffbLm4EiE11DirectStoreIffEfLi1ELi17ELi32ELi1ELb0EL9Algorithm0EEvT_T0_ll_param_0];
	ld.param.u64 	%rd24, [_Z15SoftmaxWarpImplI22BroadcastScaleMaskLoadIffbLm4EiE11DirectStoreIffEfLi1ELi17ELi32ELi1ELb0EL9Algorithm0EEvT_T0_ll_param_2];
	ld.param.u64 	%rd25, [_Z15SoftmaxWarpImplI22BroadcastScaleMaskLoadIffbLm4EiE11DirectStoreIffEfLi1ELi17ELi32ELi1ELb0EL9Algorithm0EEvT_T0_ll_param_3];
	setp.lt.s64 	%p1, %rd25, 545;
	@%p1 bra 	$L__BB558_2;
	mov.u64 	%rd26, $str;
	cvta.global.u64 	%rd27, %rd26;
	mov.u64 	%rd28, $str$1;
	cvta.global.u64 	%rd29, %rd28;
	mov.u64 	%rd30, __unnamed_544;
	cvta.global.u64 	%rd31, %rd30;
	{ // callseq 543, 0
	.param .b64 param0;
	st.param.b64 	[param0], %rd27;
	.param .b64 param1;
	st.param.b64 	[param1], %rd29;
	.param .b32 param2;
	st.param.b32 	[param2], 254;
	.param .b64 param3;
	st.param.b64 	[param3], %rd31;
	.param .b64 param4;
	st.param.b64 	[param4], 1;
	call.uni 
	__assertfail, 
	(
	param0, 
	param1, 
	param2, 
	param3, 
	param4
	);
	} // callseq 543
$L__BB558_2:
	mov.u32 	%r16, %ctaid.x;
	mov.u32 	%r17, %ntid.y;
	mov.u32 	%r18, %tid.y;
	mad.lo.s32 	%r19, %r16, %r17, %r18;
	mov.u32 	%r20, %nctaid.x;
	mul.lo.s32 	%r7, %r20, %r17;
	cvt.s64.s32 	%rd137, %r19;
	setp.le.s64 	%p2, %rd24, %rd137;
	@%p2 bra 	$L__BB558_5;
	cvta.to.global.u64 	%rd5, %rd12;
	cvta.to.global.u64 	%rd6, %rd13;
	mov.u32 	%r21, %tid.x;
	cvt.u64.u32 	%rd7, %r21;
	cvta.to.global.u64 	%rd8, %rd22;
	cvt.s64.s32 	%rd9, %r7;
$L__BB558_4:
	setp.eq.s64 	%p3, %rd17, 1;
	setp.eq.s64 	%p4, %rd16, 1;
	setp.eq.s64 	%p5, %rd15, 1;
	setp.eq.s64 	%p6, %rd14, 1;
	mad.lo.s64 	%rd32, %rd21, %rd137, %rd7;
	cvt.u32.u64 	%r22, %rd32;
	div.s32 	%r23, %r22, %r8;
	mul.lo.s32 	%r24, %r23, %r8;
	sub.s32 	%r25, %r22, %r24;
	div.s32 	%r26, %r25, %r9;
	mul.lo.s32 	%r27, %r26, %r9;
	sub.s32 	%r28, %r25, %r27;
	div.s32 	%r29, %r28, %r10;
	mul.lo.s32 	%r30, %r29, %r10;
	sub.s32 	%r31, %r28, %r30;
	selp.b32 	%r32, 0, %r23, %p6;
	selp.b32 	%r33, 0, %r26, %p5;
	selp.b32 	%r34, 0, %r29, %p4;
	selp.b32 	%r35, 0, %r31, %p3;
	mul.lo.s32 	%r36, %r12, %r32;
	mad.lo.s32 	%r37, %r13, %r33, %r36;
	mad.lo.s32 	%r38, %r14, %r34, %r37;
	mad.lo.s32 	%r39, %r15, %r35, %r38;
	shl.b64 	%rd33, %rd32, 32;
	shr.s64 	%rd34, %rd33, 30;
	add.s64 	%rd35, %rd5, %rd34;
	ld.global.f32 	%f5, [%rd35];
	cvt.s64.s32 	%rd36, %r39;
	add.s64 	%rd37, %rd6, %rd36;
	ld.global.u8 	%rs1, [%rd37];
	setp.eq.s16 	%p7, %rs1, 0;
	mul.f32 	%f6, %f5, %f4;
	selp.f32 	%f7, %f3, %f6, %p7;
	max.f32 	%f8, %f7, 0fFF800000;
	add.s64 	%rd38, %rd32, 32;
	cvt.u32.u64 	%r40, %rd38;
	div.s32 	%r41, %r40, %r8;
	mul.lo.s32 	%r42, %r41, %r8;
	sub.s32 	%r43, %r40, %r42;
	div.s32 	%r44, %r43, %r9;
	mul.lo.s32 	%r45, %r44, %r9;
	sub.s32 	%r46, %r43, %r45;
	div.s32 	%r47, %r46, %r10;
	mul.lo.s32 	%r48, %r47, %r10;
	sub.s32 	%r49, %r46, %r48;
	selp.b32 	%r50, 0, %r41, %p6;
	selp.b32 	%r51, 0, %r44, %p5;
	selp.b32 	%r52, 0, %r47, %p4;
	selp.b32 	%r53, 0, %r49, %p3;
	mul.lo.s32 	%r54, %r12, %r50;
	mad.lo.s32 	%r55, %r13, %r51, %r54;
	mad.lo.s32 	%r56, %r14, %r52, %r55;
	mad.lo.s32 	%r57, %r15, %r53, %r56;
	shl.b64 	%rd39, %rd38, 32;
	shr.s64 	%rd40, %rd39, 30;
	add.s64 	%rd41, %rd5, %rd40;
	ld.global.f32 	%f9, [%rd41];
	cvt.s64.s32 	%rd42, %r57;
	add.s64 	%rd43, %rd6, %rd42;
	ld.global.u8 	%rs2, [%rd43];
	setp.eq.s16 	%p8, %rs2, 0;
	mul.f32 	%f10, %f9, %f4;
	selp.f32 	%f11, %f3, %f10, %p8;
	max.f32 	%f12, %f8, %f11;
	add.s64 	%rd44, %rd32, 64;
	cvt.u32.u64 	%r58, %rd44;
	div.s32 	%r59, %r58, %r8;
	mul.lo.s32 	%r60, %r59, %r8;
	sub.s32 	%r61, %r58, %r60;
	div.s32 	%r62, %r61, %r9;
	mul.lo.s32 	%r63, %r62, %r9;
	sub.s32 	%r64, %r61, %r63;
	div.s32 	%r65, %r64, %r10;
	mul.lo.s32 	%r66, %r65, %r10;
	sub.s32 	%r67, %r64, %r66;
	selp.b32 	%r68, 0, %r59, %p6;
	selp.b32 	%r69, 0, %r62, %p5;
	selp.b32 	%r70, 0, %r65, %p4;
	selp.b32 	%r71, 0, %r67, %p3;
	mul.lo.s32 	%r72, %r12, %r68;
	mad.lo.s32 	%r73, %r13, %r69, %r72;
	mad.lo.s32 	%r74, %r14, %r70, %r73;
	mad.lo.s32 	%r75, %r15, %r71, %r74;
	shl.b64 	%rd45, %rd44, 32;
	shr.s64 	%rd46, %rd45, 30;
	add.s64 	%rd47, %rd5, %rd46;
	ld.global.f32 	%f13, [%rd47];
	cvt.s64.s32 	%rd48, %r75;
	add.s64 	%rd49, %rd6, %rd48;
	ld.global.u8 	%rs3, [%rd49];
	setp.eq.s16 	%p9, %rs3, 0;
	mul.f32 	%f14, %f13, %f4;
	selp.f32 	%f15, %f3, %f14, %p9;
	max.f32 	%f16, %f12, %f15;
	add.s64 	%rd50, %rd32, 96;
	cvt.u32.u64 	%r76, %rd50;
	div.s32 	%r77, %r76, %r8;
	mul.lo.s32 	%r78, %r77, %r8;
	sub.s32 	%r79, %r76, %r78;
	div.s32 	%r80, %r79, %r9;
	mul.lo.s32 	%r81, %r80, %r9;
	sub.s32 	%r82, %r79, %r81;
	div.s32 	%r83, %r82, %r10;
	mul.lo.s32 	%r84, %r83, %r10;
	sub.s32 	%r85, %r82, %r84;
	selp.b32 	%r86, 0, %r77, %p6;
	selp.b32 	%r87, 0, %r80, %p5;
	selp.b32 	%r88, 0, %r83, %p4;
	selp.b32 	%r89, 0, %r85, %p3;
	mul.lo.s32 	%r90, %r12, %r86;
	mad.lo.s32 	%r91, %r13, %r87, %r90;
	mad.lo.s32 	%r92, %r14, %r88, %r91;
	mad.lo.s32 	%r93, %r15, %r89, %r92;
	shl.b64 	%rd51, %rd50, 32;
	shr.s64 	%rd52, %rd51, 30;
	add.s64 	%rd53, %rd5, %rd52;
	ld.global.f32 	%f17, [%rd53];
	cvt.s64.s32 	%rd54, %r93;
	add.s64 	%rd55, %rd6, %rd54;
	ld.global.u8 	%rs4, [%rd55];
	setp.eq.s16 	%p10, %rs4, 0;
	mul.f32 	%f18, %f17, %f4;
	selp.f32 	%f19, %f3, %f18, %p10;
	max.f32 	%f20, %f16, %f19;
	add.s64 	%rd56, %rd32, 128;
	cvt.u32.u64 	%r94, %rd56;
	div.s32 	%r95, %r94, %r8;
	mul.lo.s32 	%r96, %r95, %r8;
	sub.s32 	%r97, %r94, %r96;
	div.s32 	%r98, %r97, %r9;
	mul.lo.s32 	%r99, %r98, %r9;
	sub.s32 	%r100, %r97, %r99;
	div.s32 	%r101, %r100, %r10;
	mul.lo.s32 	%r102, %r101, %r10;
	sub.s32 	%r103, %r100, %r102;
	selp.b32 	%r104, 0, %r95, %p6;
	selp.b32 	%r105, 0, %r98, %p5;
	selp.b32 	%r106, 0, %r101, %p4;
	selp.b32 	%r107, 0, %r103, %p3;
	mul.lo.s32 	%r108, %r12, %r104;
	mad.lo.s32 	%r109, %r13, %r105, %r108;
	mad.lo.s32 	%r110, %r14, %r106, %r109;
	mad.lo.s32 	%r111, %r15, %r107, %r110;
	shl.b64 	%rd57, %rd56, 32;
	shr.s64 	%rd58, %rd57, 30;
	add.s64 	%rd59, %rd5, %rd58;
	ld.global.f32 	%f21, [%rd59];
	cvt.s64.s32 	%rd60, %r111;
	add.s64 	%rd61, %rd6, %rd60;
	ld.global.u8 	%rs5, [%rd61];
	setp.eq.s16 	%p11, %rs5, 0;
	mul.f32 	%f22, %f21, %f4;
	selp.f32 	%f23, %f3, %f22, %p11;
	max.f32 	%f24, %f20, %f23;
	add.s64 	%rd62, %rd32, 160;
	cvt.u32.u64 	%r112, %rd62;
	div.s32 	%r113, %r112, %r8;
	mul.lo.s32 	%r114, %r113, %r8;
	sub.s32 	%r115, %r112, %r114;
	div.s32 	%r116, %r115, %r9;
	mul.lo.s32 	%r117, %r116, %r9;
	sub.s32 	%r118, %r115, %r117;
	div.s32 	%r119, %r118, %r10;
	mul.lo.s32 	%r120, %r119, %r10;
	sub.s32 	%r121, %r118, %r120;
	selp.b32 	%r122, 0, %r113, %p6;
	selp.b32 	%r123, 0, %r116, %p5;
	selp.b32 	%r124, 0, %r119, %p4;
	selp.b32 	%r125, 0, %r121, %p3;
	mul.lo.s32 	%r126, %r12, %r122;
	mad.lo.s32 	%r127, %r13, %r123, %r126;
	mad.lo.s32 	%r128, %r14, %r124, %r127;
	mad.lo.s32 	%r129, %r15, %r125, %r128;
	shl.b64 	%rd63, %rd62, 32;
	shr.s64 	%rd64, %rd63, 30;
	add.s64 	%rd65, %rd5, %rd64;
	ld.global.f32 	%f25, [%rd65];
	cvt.s64.s32 	%rd66, %r129;
	add.s64 	%rd67, %rd6, %rd66;
	ld.global.u8 	%rs6, [%rd67];
	setp.eq.s16 	%p12, %rs6, 0;
	mul.f32 	%f26, %f25, %f4;
	selp.f32 	%f27, %f3, %f26, %p12;
	max.f32 	%f28, %f24, %f27;
	add.s64 	%rd68, %rd32, 192;
	cvt.u32.u64 	%r130, %rd68;
	div.s32 	%r131, %r130, %r8;
	mul.lo.s32 	%r132, %r131, %r8;
	sub.s32 	%r133, %r130, %r132;
	div.s32 	%r134, %r133, %r9;
	mul.lo.s32 	%r135, %r134, %r9;
	sub.s32 	%r136, %r133, %r135;
	div.s32 	%r137, %r136, %r10;
	mul.lo.s32 	%r138, %r137, %r10;
	sub.s32 	%r139, %r136, %r138;
	selp.b32 	%r140, 0, %r131, %p6;
	selp.b32 	%r141, 0, %r134, %p5;
	selp.b32 	%r142, 0, %r137, %p4;
	selp.b32 	%r143, 0, %r139, %p3;
	mul.lo.s32 	%r144, %r12, %r140;
	mad.lo.s32 	%r145, %r13, %r141, %r144;
	mad.lo.s32 	%r146, %r14, %r142, %r145;
	mad.lo.s32 	%r147, %r15, %r143, %r146;
	shl.b64 	%rd69, %rd68, 32;
	shr.s64 	%rd70, %rd69, 30;
	add.s64 	%rd71, %rd5, %rd70;
	ld.global.f32 	%f29, [%rd71];
	cvt.s64.s32 	%rd72, %r147;
	add.s64 	%rd73, %rd6, %rd72;
	ld.global.u8 	%rs7, [%rd73];
	setp.eq.s16 	%p13, %rs7, 0;
	mul.f32 	%f30, %f29, %f4;
	selp.f32 	%f31, %f3, %f30, %p13;
	max.f32 	%f32, %f28, %f31;
	add.s64 	%rd74, %rd32, 224;
	cvt.u32.u64 	%r148, %rd74;
	div.s32 	%r149, %r148, %r8;
	mul.lo.s32 	%r150, %r149, %r8;
	sub.s32 	%r151, %r148, %r150;
	div.s32 	%r152, %r151, %r9;
	mul.lo.s32 	%r153, %r152, %r9;
	sub.s32 	%r154, %r151, %r153;
	div.s32 	%r155, %r154, %r10;
	mul.lo.s32 	%r156, %r155, %r10;
	sub.s32 	%r157, %r154, %r156;
	selp.b32 	%r158, 0, %r149, %p6;
	selp.b32 	%r159, 0, %r152, %p5;
	selp.b32 	%r160, 0, %r155, %p4;
	selp.b32 	%r161, 0, %r157, %p3;
	mul.lo.s32 	%r162, %r12, %r158;
	mad.lo.s32 	%r163, %r13, %r159, %r162;
	mad.lo.s32 	%r164, %r14, %r160, %r163;
	mad.lo.s32 	%r165, %r15, %r161, %r164;
	shl.b64 	%rd75, %rd74, 32;
	shr.s64 	%rd76, %rd75, 30;
	add.s64 	%rd77, %rd5, %rd76;
	ld.global.f32 	%f33, [%rd77];
	cvt.s64.s32 	%rd78, %r165;
	add.s64 	%rd79, %rd6, %rd78;
	ld.global.u8 	%rs8, [%rd79];
	setp.eq.s16 	%p14, %rs8, 0;
	mul.f32 	%f34, %f33, %f4;
	selp.f32 	%f35, %f3, %f34, %p14;
	max.f32 	%f36, %f32, %f35;
	add.s64 	%rd80, %rd32, 256;
	cvt.u32.u64 	%r166, %rd80;
	div.s32 	%r167, %r166, %r8;
	mul.lo.s32 	%r168, %r167, %r8;
	sub.s32 	%r169, %r166, %r168;
	div.s32 	%r170, %r169, %r9;
	mul.lo.s32 	%r171, %r170, %r9;
	sub.s32 	%r172, %r169, %r171;
	div.s32 	%r173, %r172, %r10;
	mul.lo.s32 	%r174, %r173, %r10;
	sub.s32 	%r175, %r172, %r174;
	selp.b32 	%r176, 0, %r167, %p6;
	selp.b32 	%r177, 0, %r170, %p5;
	selp.b32 	%r178, 0, %r173, %p4;
	selp.b32 	%r179, 0, %r175, %p3;
	mul.lo.s32 	%r180, %r12, %r176;
	mad.lo.s32 	%r181, %r13, %r177, %r180;
	mad.lo.s32 	%r182, %r14, %r178, %r181;
	mad.lo.s32 	%r183, %r15, %r179, %r182;
	shl.b64 	%rd81, %rd80, 32;
	shr.s64 	%rd82, %rd81, 30;
	add.s64 	%rd83, %rd5, %rd82;
	ld.global.f32 	%f37, [%rd83];
	cvt.s64.s32 	%rd84, %r183;
	add.s64 	%rd85, %rd6, %rd84;
	ld.global.u8 	%rs9, [%rd85];
	setp.eq.s16 	%p15, %rs9, 0;
	mul.f32 	%f38, %f37, %f4;
	selp.f32 	%f39, %f3, %f38, %p15;
	max.f32 	%f40, %f36, %f39;
	add.s64 	%rd86, %rd32, 288;
	cvt.u32.u64 	%r184, %rd86;
	div.s32 	%r185, %r184, %r8;
	mul.lo.s32 	%r186, %r185, %r8;
	sub.s32 	%r187, %r184, %r186;
	div.s32 	%r188, %r187, %r9;
	mul.lo.s32 	%r189, %r188, %r9;
	sub.s32 	%r190, %r187, %r189;
	div.s32 	%r191, %r190, %r10;
	mul.lo.s32 	%r192, %r191, %r10;
	sub.s32 	%r193, %r190, %r192;
	selp.b32 	%r194, 0, %r185, %p6;
	selp.b32 	%r195, 0, %r188, %p5;
	selp.b32 	%r196, 0, %r191, %p4;
	selp.b32 	%r197, 0, %r193, %p3;
	mul.lo.s32 	%r198, %r12, %r194;
	mad.lo.s32 	%r199, %r13, %r195, %r198;
	mad.lo.s32 	%r200, %r14, %r196, %r199;
	mad.lo.s32 	%r201, %r15, %r197, %r200;
	shl.b64 	%rd87, %rd86, 32;
	shr.s64 	%rd88, %rd87, 30;
	add.s64 	%rd89, %rd5, %rd88;
	ld.global.f32 	%f41, [%rd89];
	cvt.s64.s32 	%rd90, %r201;
	add.s64 	%rd91, %rd6, %rd90;
	ld.global.u8 	%rs10, [%rd91];
	setp.eq.s16 	%p16, %rs10, 0;
	mul.f32 	%f42, %f41, %f4;
	selp.f32 	%f43, %f3, %f42, %p16;
	max.f32 	%f44, %f40, %f43;
	add.s64 	%rd92, %rd32, 320;
	cvt.u32.u64 	%r202, %rd92;
	div.s32 	%r203, %r202, %r8;
	mul.lo.s32 	%r204, %r203, %r8;
	sub.s32 	%r205, %r202, %r204;
	div.s32 	%r206, %r205, %r9;
	mul.lo.s32 	%r207, %r206, %r9;
	sub.s32 	%r208, %r205, %r207;
	div.s32 	%r209, %r208, %r10;
	mul.lo.s32 	%r210, %r209, %r10;
	sub.s32 	%r211, %r208, %r210;
	selp.b32 	%r212, 0, %r203, %p6;
	selp.b32 	%r213, 0, %r206, %p5;
	selp.b32 	%r214, 0, %r209, %p4;
	selp.b32 	%r215, 0, %r211, %p3;
	mul.lo.s32 	%r216, %r12, %r212;
	mad.lo.s32 	%r217, %r13, %r213, %r216;
	mad.lo.s32 	%r218, %r14, %r214, %r217;
	mad.lo.s32 	%r219, %r15, %r215, %r218;
	shl.b64 	%rd93, %rd92, 32;
	shr.s64 	%rd94, %rd93, 30;
	add.s64 	%rd95, %rd5, %rd94;
	ld.global.f32 	%f45, [%rd95];
	cvt.s64.s32 	%rd96, %r219;
	add.s64 	%rd97, %rd6, %rd96;
	ld.global.u8 	%rs11, [%rd97];
	setp.eq.s16 	%p17, %rs11, 0;
	mul.f32 	%f46, %f45, %f4;
	selp.f32 	%f47, %f3, %f46, %p17;
	max.f32 	%f48, %f44, %f47;
	add.s64 	%rd98, %rd32, 352;
	cvt.u32.u64 	%r220, %rd98;
	div.s32 	%r221, %r220, %r8;
	mul.lo.s32 	%r222, %r221, %r8;
	sub.s32 	%r223, %r220, %r222;
	div.s32 	%r224, %r223, %r9;
	mul.lo.s32 	%r225, %r224, %r9;
	sub.s32 	%r226, %r223, %r225;
	div.s32 	%r227, %r226, %r10;
	mul.lo.s32 	%r228, %r227, %r10;
	sub.s32 	%r229, %r226, %r228;
	selp.b32 	%r230, 0, %r221, %p6;
	selp.b32 	%r231, 0, %r224, %p5;
	selp.b32 	%r232, 0, %r227, %p4;
	selp.b32 	%r233, 0, %r229, %p3;
	mul.lo.s32 	%r234, %r12, %r230;
	mad.lo.s32 	%r235, %r13, %r231, %r234;
	mad.lo.s32 	%r236, %r14, %r232, %r235;
	mad.lo.s32 	%r237, %r15, %r233, %r236;
	shl.b64 	%rd99, %rd98, 32;
	shr.s64 	%rd100, %rd99, 30;
	add.s64 	%rd101, %rd5, %rd100;
	ld.global.f32 	%f49, [%rd101];
	cvt.s64.s32 	%rd102, %r237;
	add.s64 	%rd103, %rd6, %rd102;
	ld.global.u8 	%rs12, [%rd103];
	setp.eq.s16 	%p18, %rs12, 0;
	mul.f32 	%f50, %f49, %f4;
	selp.f32 	%f51, %f3, %f50, %p18;
	max.f32 	%f52, %f48, %f51;
	add.s64 	%rd104, %rd32, 384;
	cvt.u32.u64 	%r238, %rd104;
	div.s32 	%r239, %r238, %r8;
	mul.lo.s32 	%r240, %r239, %r8;
	sub.s32 	%r241, %r238, %r240;
	div.s32 	%r242, %r241, %r9;
	mul.lo.s32 	%r243, %r242, %r9;
	sub.s32 	%r244, %r241, %r243;
	div.s32 	%r245, %r244, %r10;
	mul.lo.s32 	%r246, %r245, %r10;
	sub.s32 	%r247, %r244, %r246;
	selp.b32 	%r248, 0, %r239, %p6;
	selp.b32 	%r249, 0, %r242, %p5;
	selp.b32 	%r250, 0, %r245, %p4;
	selp.b32 	%r251, 0, %r247, %p3;
	mul.lo.s32 	%r252, %r12, %r248;
	mad.lo.s32 	%r253, %r13, %r249, %r252;
	mad.lo.s32 	%r254, %r14, %r250, %r253;
	mad.lo.s32 	%r255, %r15, %r251, %r254;
	shl.b64 	%rd105, %rd104, 32;
	shr.s64 	%rd106, %rd105, 30;
	add.s64 	%rd107, %rd5, %rd106;
	ld.global.f32 	%f53, [%rd107];
	cvt.s64.s32 	%rd108, %r255;
	add.s64 	%rd109, %rd6, %rd108;
	ld.global.u8 	%rs13, [%rd109];
	setp.eq.s16 	%p19, %rs13, 0;
	mul.f32 	%f54, %f53, %f4;
	selp.f32 	%f55, %f3, %f54, %p19;
	max.f32 	%f56, %f52, %f55;
	add.s64 	%rd110, %rd32, 416;
	cvt.u32.u64 	%r256, %rd110;
	div.s32 	%r257, %r256, %r8;
	mul.lo.s32 	%r258, %r257, %r8;
	sub.s32 	%r259, %r256, %r258;
	div.s32 	%r260, %r259, %r9;
	mul.lo.s32 	%r261, %r260, %r9;
	sub.s32 	%r262, %r259, %r261;
	div.s32 	%r263, %r262, %r10;
	mul.lo.s32 	%r264, %r263, %r10;
	sub.s32 	%r265, %r262, %r264;
	selp.b32 	%r266, 0, %r257, %p6;
	selp.b32 	%r267, 0, %r260, %p5;
	selp.b32 	%r268, 0, %r263, %p4;
	selp.b32 	%r269, 0, %r265, %p3;
	mul.lo.s32 	%r270, %r12, %r266;
	mad.lo.s32 	%r271, %r13, %r267, %r270;
	mad.lo.s32 	%r272, %r14, %r268, %r271;
	mad.lo.s32 	%r273, %r15, %r269, %r272;
	shl.b64 	%rd111, %rd110, 32;
	shr.s64 	%rd112, %rd111, 30;
	add.s64 	%rd113, %rd5, %rd112;
	ld.global.f32 	%f57, [%rd113];
	cvt.s64.s32 	%rd114, %r273;
	add.s64 	%rd115, %rd6, %rd114;
	ld.global.u8 	%rs14, [%rd115];
	setp.eq.s16 	%p20, %rs14, 0;
	mul.f32 	%f58, %f57, %f4;
	selp.f32 	%f59, %f3, %f58, %p20;
	max.f32 	%f60, %f56, %f59;
	add.s64 	%rd116, %rd32, 448;
	cvt.u32.u64 	%r274, %rd116;
	div.s32 	%r275, %r274, %r8;
	mul.lo.s32 	%r276, %r275, %r8;
	sub.s32 	%r277, %r274, %r276;
	div.s32 	%r278, %r277, %r9;
	mul.lo.s32 	%r279, %r278, %r9;
	sub.s32 	%r280, %r277, %r279;
	div.s32 	%r281, %r280, %r10;
	mul.lo.s32 	%r282, %r281, %r10;
	sub.s32 	%r283, %r280, %r282;
	selp.b32 	%r284, 0, %r275, %p6;
	selp.b32 	%r285, 0, %r278, %p5;
	selp.b32 	%r286, 0, %r281, %p4;
	selp.b32 	%r287, 0, %r283, %p3;
	mul.lo.s32 	%r288, %r12, %r284;
	mad.lo.s32 	%r289, %r13, %r285, %r288;
	mad.lo.s32 	%r290, %r14, %r286, %r289;
	mad.lo.s32 	%r291, %r15, %r287, %r290;
	shl.b64 	%rd117, %rd116, 32;
	shr.s64 	%rd118, %rd117, 30;
	add.s64 	%rd119, %rd5, %rd118;
	ld.global.f32 	%f61, [%rd119];
	cvt.s64.s32 	%rd120, %r291;
	add.s64 	%rd121, %rd6, %rd120;
	ld.global.u8 	%rs15, [%rd121];
	setp.eq.s16 	%p21, %rs15, 0;
	mul.f32 	%f62, %f61, %f4;
	selp.f32 	%f63, %f3, %f62, %p21;
	max.f32 	%f64, %f60, %f63;
	add.s64 	%rd122, %rd32, 480;
	cvt.u32.u64 	%r292, %rd122;
	div.s32 	%r293, %r292, %r8;
	mul.lo.s32 	%r294, %r293, %r8;
	sub.s32 	%r295, %r292, %r294;
	div.s32 	%r296, %r295, %r9;
	mul.lo.s32 	%r297, %r296, %r9;
	sub.s32 	%r298, %r295, %r297;
	div.s32 	%r299, %r298, %r10;
	mul.lo.s32 	%r300, %r299, %r10;
	sub.s32 	%r301, %r298, %r300;
	selp.b32 	%r302, 0, %r293, %p6;
	selp.b32 	%r303, 0, %r296, %p5;
	selp.b32 	%r304, 0, %r299, %p4;
	selp.b32 	%r305, 0, %r301, %p3;
	mul.lo.s32 	%r306, %r12, %r302;
	mad.lo.s32 	%r307, %r13, %r303, %r306;
	mad.lo.s32 	%r308, %r14, %r304, %r307;
	mad.lo.s32 	%r309, %r15, %r305, %r308;
	shl.b64 	%rd123, %rd122, 32;
	shr.s64 	%rd124, %rd123, 30;
	add.s64 	%rd125, %rd5, %rd124;
	ld.global.f32 	%f65, [%rd125];
	cvt.s64.s32 	%rd126, %r309;
	add.s64 	%rd127, %rd6, %rd126;
	ld.global.u8 	%rs16, [%rd127];
	setp.eq.s16 	%p22, %rs16, 0;
	mul.f32 	%f66, %f65, %f4;
	selp.f32 	%f67, %f3, %f66, %p22;
	max.f32 	%f68, %f64, %f67;
	add.s64 	%rd128, %rd32, 512;
	cvt.u32.u64 	%r310, %rd128;
	div.s32 	%r311, %r310, %r8;
	mul.lo.s32 	%r312, %r311, %r8;
	sub.s32 	%r313, %r310, %r312;
	div.s32 	%r314, %r313, %r9;
	mul.lo.s32 	%r315, %r314, %r9;
	sub.s32 	%r316, %r313, %r315;
	div.s32 	%r317, %r316, %r10;
	mul.lo.s32 	%r318, %r317, %r10;
	sub.s32 	%r319, %r316, %r318;
	selp.b32 	%r320, 0, %r311, %p6;
	selp.b32 	%r321, 0, %r314, %p5;
	selp.b32 	%r322, 0, %r317, %p4;
	selp.b32 	%r323, 0, %r319, %p3;
	mul.lo.s32 	%r324, %r12, %r320;
	mad.lo.s32 	%r325, %r13, %r321, %r324;
	mad.lo.s32 	%r326, %r14, %r322, %r325;
	mad.lo.s32 	%r327, %r15, %r323, %r326;
	shl.b64 	%rd129, %rd128, 32;
	shr.s64 	%rd130, %rd129, 30;
	add.s64 	%rd131, %rd5, %rd130;
	ld.global.f32 	%f69, [%rd131];
	cvt.s64.s32 	%rd132, %r327;
	add.s64 	%rd133, %rd6, %rd132;
	ld.global.u8 	%rs17, [%rd133];
	setp.eq.s16 	%p23, %rs17, 0;
	mul.f32 	%f70, %f69, %f4;
	selp.f32 	%f71, %f3, %f70, %p23;
	max.f32 	%f72, %f68, %f71;
	mov.b32 	%r328, %f72;
	shfl.sync.bfly.b32	%r329|%p24, %r328, 16, 31, -1;
	mov.b32 	%f73, %r329;
	max.f32 	%f74, %f72, %f73;
	mov.b32 	%r330, %f74;
	shfl.sync.bfly.b32	%r331|%p25, %r330, 8, 31, -1;
	mov.b32 	%f75, %r331;
	max.f32 	%f76, %f74, %f75;
	mov.b32 	%r332, %f76;
	shfl.sync.bfly.b32	%r333|%p26, %r332, 4, 31, -1;
	mov.b32 	%f77, %r333;
	max.f32 	%f78, %f76, %f77;
	mov.b32 	%r334, %f78;
	shfl.sync.bfly.b32	%r335|%p27, %r334, 2, 31, -1;
	mov.b32 	%f79, %r335;
	max.f32 	%f80, %f78, %f79;
	mov.b32 	%r336, %f80;
	shfl.sync.bfly.b32	%r337|%p28, %r336, 1, 31, -1;
	mov.b32 	%f81, %r337;
	max.f32 	%f82, %f80, %f81;
	sub.f32 	%f83, %f7, %f82;
	fma.rn.f32 	%f84, %f83, 0f3BBB989D, 0f3F000000;
	cvt.sat.f32.f32 	%f85, %f84;
	mov.f32 	%f86, 0f4B400001;
	mov.f32 	%f87, 0f437C0000;
	fma.rm.f32 	%f88, %f85, %f87, %f86;
	add.f32 	%f89, %f88, 0fCB40007F;
	neg.f32 	%f90, %f89;
	fma.rn.f32 	%f91, %f83, 0f3FB8AA3B, %f90;
	fma.rn.f32 	%f92, %f83, 0f32A57060, %f91;
	mov.b32 	%r338, %f88;
	shl.b32 	%r339, %r338, 23;
	mov.b32 	%f93, %r339;
	ex2.approx.ftz.f32 	%f94, %f92;
	mul.f32 	%f95, %f94, %f93;
	add.f32 	%f96, %f95, 0f00000000;
	sub.f32 	%f97, %f11, %f82;
	fma.rn.f32 	%f98, %f97, 0f3BBB989D, 0f3F000000;
	cvt.sat.f32.f32 	%f99, %f98;
	fma.rm.f32 	%f100, %f99, %f87, %f86;
	add.f32 	%f101, %f100, 0fCB40007F;
	neg.f32 	%f102, %f101;
	fma.rn.f32 	%f103, %f97, 0f3FB8AA3B, %f102;
	fma.rn.f32 	%f104, %f97, 0f32A57060, %f103;
	mov.b32 	%r340, %f100;
	shl.b32 	%r341, %r340, 23;
	mov.b32 	%f105, %r341;
	ex2.approx.ftz.f32 	%f106, %f104;
	mul.f32 	%f107, %f106, %f105;
	add.f32 	%f108, %f96, %f107;
	sub.f32 	%f109, %f15, %f82;
	fma.rn.f32 	%f110, %f109, 0f3BBB989D, 0f3F000000;
	cvt.sat.f32.f32 	%f111, %f110;
	fma.rm.f32 	%f112, %f111, %f87, %f86;
	add.f32 	%f113, %f112, 0fCB40007F;
	neg.f32 	%f114, %f113;
	fma.rn.f32 	%f115, %f109, 0f3FB8AA3B, %f114;
	fma.rn.f32 	%f116, %f109, 0f32A57060, %f115;
	mov.b32 	%r342, %f112;
	shl.b32 	%r343, %r342, 23;
	mov.b32 	%f117, %r343;
	ex2.approx.ftz.f32 	%f118, %f116;
	mul.f32 	%f119, %f118, %f117;
	add.f32 	%f120, %f108, %f119;
	sub.f32 	%f121, %f19, %f82;
	fma.rn.f32 	%f122, %f121, 0f3BBB989D, 0f3F000000;
	cvt.sat.f32.f32 	%f123, %f122;
	fma.rm.f32 	%f124, %f123, %f87, %f86;
	add.f32 	%f125, %f124, 0fCB40007F;
	neg.f32 	%f126, %f125;
	fma.rn.f32 	%f127, %f121, 0f3FB8AA3B, %f126;
	fma.rn.f32 	%f128, %f121, 0f32A57060, %f127;
	mov.b32 	%r344, %f124;
	shl.b32 	%r345, %r344, 23;
	mov.b32 	%f129, %r345;
	ex2.approx.ftz.f32 	%f130, %f128;
	mul.f32 	%f131, %f130, %f129;
	add.f32 	%f132, %f120, %f131;
	sub.f32 	%f133, %f23, %f82;
	fma.rn.f32 	%f134, %f133, 0f3BBB989D, 0f3F000000;
	cvt.sat.f32.f32 	%f135, %f134;
	fma.rm.f32 	%f136, %f135, %f87, %f86;
	add.f32 	%f137, %f136, 0fCB40007F;
	neg.f32 	%f138, %f137;
	fma.rn.f32 	%f139, %f133, 0f3FB8AA3B, %f138;
	fma.rn.f32 	%f140, %f133, 0f32A57060, %f139;
	mov.b32 	%r346, %f136;
	shl.b32 	%r347, %r346, 23;
	mov.b32 	%f141, %r347;
	ex2.approx.ftz.f32 	%f142, %f140;
	mul.f32 	%f143, %f142, %f141;
	add.f32 	%f144, %f132, %f143;
	sub.f32 	%f145, %f27, %f82;
	fma.rn.f32 	%f146, %f145, 0f3BBB989D, 0f3F000000;
	cvt.sat.f32.f32 	%f147, %f146;
	fma.rm.f32 	%f148, %f147, %f87, %f86;
	add.f32 	%f149, %f148, 0fCB40007F;
	neg.f32 	%f150, %f149;
	fma.rn.f32 	%f151, %f145, 0f3FB8AA3B, %f150;
	fma.rn.f32 	%f152, %f145, 0f32A57060, %f151;
	mov.b32 	%r348, %f148;
	shl.b32 	%r349, %r348, 23;
	mov.b32 	%f153, %r349;
	ex2.approx.ftz.f32 	%f154, %f152;
	mul.f32 	%f155, %f154, %f153;
	add.f32 	%f156, %f144, %f155;
	sub.f32 	%f157, %f31, %f82;
	fma.rn.f32 	%f158, %f157, 0f3BBB989D, 0f3F000000;
	cvt.sat.f32.f32 	%f159, %f158;
	fma.rm.f32 	%f160, %f159, %f87, %f86;
	add.f32 	%f161, %f160, 0fCB40007F;
	neg.f32 	%f162, %f161;
	fma.rn.f32 	%f163, %f157, 0f3FB8AA3B, %f162;
	fma.rn.f32 	%f164, %f157, 0f32A57060, %f163;
	mov.b32 	%r350, %f160;
	shl.b32 	%r351, %r350, 23;
	mov.b32 	%f165, %r351;
	ex2.approx.ftz.f32 	%f166, %f164;
	mul.f32 	%f167, %f166, %f165;
	add.f32 	%f168, %f156, %f167;
	sub.f32 	%f169, %f35, %f82;
	fma.rn.f32 	%f170, %f169, 0f3BBB989D, 0f3F000000;
	cvt.sat.f32.f32 	%f171, %f170;
	fma.rm.f32 	%f172, %f171, %f87, %f86;
	add.f32 	%f173, %f172, 0fCB40007F;
	neg.f32 	%f174, %f173;
	fma.rn.f32 	%f175, %f169, 0f3FB8AA3B, %f174;
	fma.rn.f32 	%f176, %f169, 0f32A57060, %f175;
	mov.b32 	%r352, %f172;
	shl.b32 	%r353, %r352, 23;
	mov.b32 	%f177, %r353;
	ex2.approx.ftz.f32 	%f178, %f176;
	mul.f32 	%f179, %f178, %f177;
	add.f32 	%f180, %f168, %f179;
	sub.f32 	%f181, %f39, %f82;
	fma.rn.f32 	%f182, %f181, 0f3BBB989D, 0f3F000000;
	cvt.sat.f32.f32 	%f183, %f182;
	fma.rm.f32 	%f184, %f183, %f87, %f86;
	add.f32 	%f185, %f184, 0fCB40007F;
	neg.f32 	%f186, %f185;
	fma.rn.f32 	%f187, %f181, 0f3FB8AA3B, %f186;
	fma.rn.f32 	%f188, %f181, 0f32A57060, %f187;
	mov.b32 	%r354, %f184;
	shl.b32 	%r355, %r354, 23;
	mov.b32 	%f189, %r355;
	ex2.approx.ftz.f32 	%f190, %f188;
	mul.f32 	%f191, %f190, %f189;
	add.f32 	%f192, %f180, %f191;
	sub.f32 	%f193, %f43, %f82;
	fma.rn.f32 	%f194, %f193, 0f3BBB989D, 0f3F000000;
	cvt.sat.f32.f32 	%f195, %f194;
	fma.rm.f32 	%f196, %f195, %f87, %f86;
	add.f32 	%f197, %f196, 0fCB40007F;
	neg.f32 	%f198, %f197;
	fma.rn.f32 	%f199, %f193, 0f3FB8AA3B, %f198;
	fma.rn.f32 	%f200, %f193, 0f32A57060, %f199;
	mov.b32 	%r356, %f196;
	shl.b32 	%r357, %r356, 23;
	mov.b32 	%f201, %r357;
	ex2.approx.ftz.f32 	%f202, %f200;
	mul.f32 	%f203, %f202, %f201;
	add.f32 	%f204, %f192, %f203;
	sub.f32 	%f205, %f47, %f82;
	fma.rn.f32 	%f206, %f205, 0f3BBB989D, 0f3F000000;
	cvt.sat.f32.f32 	%f207, %f206;
	fma.rm.f32 	%f208, %f207, %f87, %f86;
	add.f32 	%f209, %f208, 0fCB40007F;
	neg.f32 	%f210, %f209;
	fma.rn.f32 	%f211, %f205, 0f3FB8AA3B, %f210;
	fma.rn.f32 	%f212, %f205, 0f32A57060, %f211;
	mov.b32 	%r358, %f208;
	shl.b32 	%r359, %r358, 23;
	mov.b32 	%f213, %r359;
	ex2.approx.ftz.f32 	%f214, %f212;
	mul.f32 	%f215, %f214, %f213;
	add.f32 	%f216, %f204, %f215;
	sub.f32 	%f217, %f51, %f82;
	fma.rn.f32 	%f218, %f217, 0f3BBB989D, 0f3F000000;
	cvt.sat.f32.f32 	%f219, %f218;
	fma.rm.f32 	%f220, %f219, %f87, %f86;
	add.f32 	%f221, %f220, 0fCB40007F;
	neg.f32 	%f222, %f221;
	fma.rn.f32 	%f223, %f217, 0f3FB8AA3B, %f222;
	fma.rn.f32 	%f224, %f217, 0f32A57060, %f223;
	mov.b32 	%r360, %f220;
	shl.b32 	%r361, %r360, 23;
	mov.b32 	%f225, %r361;
	ex2.approx.ftz.f32 	%f226, %f224;
	mul.f32 	%f227, %f226, %f225;
	add.f32 	%f228, %f216, %f227;
	sub.f32 	%f229, %f55, %f82;
	fma.rn.f32 	%f230, %f229, 0f3BBB989D, 0f3F000000;
	cvt.sat.f32.f32 	%f231, %f230;
	fma.rm.f32 	%f232, %f231, %f87, %f86;
	add.f32 	%f233, %f232, 0fCB40007F;
	neg.f32 	%f234, %f233;
	fma.rn.f32 	%f235, %f229, 0f3FB8AA3B, %f234;
	fma.rn.f32 	%f236, %f229, 0f32A57060, %f235;
	mov.b32 	%r362, %f232;
	shl.b32 	%r363, %r362, 23;
	mov.b32 	%f237, %r363;
	ex2.approx.ftz.f32 	%f238, %f236;
	mul.f32 	%f239, %f238, %f237;
	add.f32 	%f240, %f228, %f239;
	sub.f32 	%f241, %f59, %f82;
	fma.rn.f32 	%f242, %f241, 0f3BBB989D, 0f3F000000;
	cvt.sat.f32.f32 	%f243, %f242;
	fma.rm.f32 	%f244, %f243, %f87, %f86;
	add.f32 	%f245, %f244, 0fCB40007F;
	neg.f32 	%f246, %f245;
	fma.rn.f32 	%f247, %f241, 0f3FB8AA3B, %f246;
	fma.rn.f32 	%f248, %f241, 0f32A57060, %f247;
	mov.b32 	%r364, %f244;
	shl.b32 	%r365, %r364, 23;
	mov.b32 	%f249, %r365;
	ex2.approx.ftz.f32 	%f250, %f248;
	mul.f32 	%f251, %f250, %f249;
	add.f32 	%f252, %f240, %f251;
	sub.f32 	%f253, %f63, %f82;
	fma.rn.f32 	%f254, %f253, 0f3BBB989D, 0f3F000000;
	cvt.sat.f32.f32 	%f255, %f254;
	fma.rm.f32 	%f256, %f255, %f87, %f86;
	add.f32 	%f257, %f256, 0fCB40007F;
	neg.f32 	%f258, %f257;
	fma.rn.f32 	%f259, %f253, 0f3FB8AA3B, %f258;
	fma.rn.f32 	%f260, %f253, 0f32A57060, %f259;
	mov.b32 	%r366, %f256;
	shl.b32 	%r367, %r366, 23;
	mov.b32 	%f261, %r367;
	ex2.approx.ftz.f32 	%f262, %f260;
	mul.f32 	%f263, %f262, %f261;
	add.f32 	%f264, %f252, %f263;
	sub.f32 	%f265, %f67, %f82;
	fma.rn.f32 	%f266, %f265, 0f3BBB989D, 0f3F000000;
	cvt.sat.f32.f32 	%f267, %f266;
	fma.rm.f32 	%f268, %f267, %f87, %f86;
	add.f32 	%f269, %f268, 0fCB40007F;
	neg.f32 	%f270, %f269;
	fma.rn.f32 	%f271, %f265, 0f3FB8AA3B, %f270;
	fma.rn.f32 	%f272, %f265, 0f32A57060, %f271;
	mov.b32 	%r368, %f268;
	shl.b32 	%r369, %r368, 23;
	mov.b32 	%f273, %r369;
	ex2.approx.ftz.f32 	%f274, %f272;
	mul.f32 	%f275, %f274, %f273;
	add.f32 	%f276, %f264, %f275;
	sub.f32 	%f277, %f71, %f82;
	fma.rn.f32 	%f278, %f277, 0f3BBB989D, 0f3F000000;
	cvt.sat.f32.f32 	%f279, %f278;
	fma.rm.f32 	%f280, %f279, %f87, %f86;
	add.f32 	%f281, %f280, 0fCB40007F;
	neg.f32 	%f282, %f281;
	fma.rn.f32 	%f283, %f277, 0f3FB8AA3B, %f282;
	fma.rn.f32 	%f284, %f277, 0f32A57060, %f283;
	mov.b32 	%r370, %f280;
	shl.b32 	%r371, %r370, 23;
	mov.b32 	%f285, %r371;
	ex2.approx.ftz.f32 	%f286, %f284;
	mul.f32 	%f287, %f286, %f285;
	add.f32 	%f288, %f276, %f287;
	mov.b32 	%r372, %f288;
	shfl.sync.bfly.b32	%r373|%p29, %r372, 16, 31, -1;
	mov.b32 	%f289, %r373;
	add.f32 	%f290, %f288, %f289;
	mov.b32 	%r374, %f290;
	shfl.sync.bfly.b32	%r375|%p30, %r374, 8, 31, -1;
	mov.b32 	%f291, %r375;
	add.f32 	%f292, %f290, %f291;
	mov.b32 	%r376, %f292;
	shfl.sync.bfly.b32	%r377|%p31, %r376, 4, 31, -1;
	mov.b32 	%f293, %r377;
	add.f32 	%f294, %f292, %f293;
	mov.b32 	%r378, %f294;
	shfl.sync.bfly.b32	%r379|%p32, %r378, 2, 31, -1;
	mov.b32 	%f295, %r379;
	add.f32 	%f296, %f294, %f295;
	mov.b32 	%r380, %f296;
	shfl.sync.bfly.b32	%r381|%p33, %r380, 1, 31, -1;
	mov.b32 	%f297, %r381;
	add.f32 	%f298, %f296, %f297;
	div.rn.f32 	%f299, %f95, %f298;
	div.rn.f32 	%f300, %f107, %f298;
	div.rn.f32 	%f301, %f119, %f298;
	div.rn.f32 	%f302, %f131, %f298;
	div.rn.f32 	%f303, %f143, %f298;
	div.rn.f32 	%f304, %f155, %f298;
	div.rn.f32 	%f305, %f167, %f298;
	div.rn.f32 	%f306, %f179, %f298;
	div.rn.f32 	%f307, %f191, %f298;
	div.rn.f32 	%f308, %f203, %f298;
	div.rn.f32 	%f309, %f215, %f298;
	div.rn.f32 	%f310, %f227, %f298;
	div.rn.f32 	%f311, %f239, %f298;
	div.rn.f32 	%f312, %f251, %f298;
	div.rn.f32 	%f313, %f263, %f298;
	div.rn.f32 	%f314, %f275, %f298;
	div.rn.f32 	%f315, %f287, %f298;
	mad.lo.s64 	%rd134, %rd137, %rd23, %rd7;
	shl.b64 	%rd135, %rd134, 2;
	add.s64 	%rd136, %rd8, %rd135;
	st.global.f32 	[%rd136], %f299;
	st.global.f32 	[%rd136+128], %f300;
	st.global.f32 	[%rd136+256], %f301;
	st.global.f32 	[%rd136+384], %f302;
	st.global.f32 	[%rd136+512], %f303;
	st.global.f32 	[%rd136+640], %f304;
	st.global.f32 	[%rd136+768], %f305;
	st.global.f32 	[%rd136+896], %f306;
	st.global.f32 	[%rd136+1024], %f307;
	st.global.f32 	[%rd136+1152], %f308;
	st.global.f32 	[%rd136+1280], %f309;
	st.global.f32 	[%rd136+1408], %f310;
	st.global.f32 	[%rd136+1536], %f311;
	st.global.f32 	[%rd136+1664], %f312;
	st.global.f32 	[%rd136+1792], %f313;
	st.global.f32 	[%rd136+1920], %f314;
	st.global.f32 	[%rd136+2048], %f315;
	add.s64 	%rd137, %rd137, %rd9;
	setp.lt.s64 	%p34, %rd137, %rd24;
	@%p34 bra 	$L__BB558_4;
$L__BB558_5:
	ret;

}
	// .globl	_Z15SoftmaxWarpImplI22BroadcastScaleMaskLoadIffbLm4EiE11DirectStoreIffEfLi1ELi17ELi32ELi1ELb1EL9Algorithm0EEvT_T0_ll
.visible .entry _Z15SoftmaxWarpImplI22BroadcastScaleMaskLoadIffbLm4EiE11DirectStoreIffEfLi1ELi17ELi32ELi1ELb1EL9Algorithm0EEvT_T0_ll(
	.param .align 8 .b8 _Z15SoftmaxWarpImplI22BroadcastScaleMaskLoadIffbLm4EiE11DirectStoreIffEfLi1ELi17ELi32ELi1ELb1EL9Algorithm0EEvT_T0_ll_param_0[120],
	.param .align 8 .b8 _Z15SoftmaxWarpImplI22BroadcastScaleMaskLoadIffbLm4EiE11DirectStoreIffEfLi1ELi17ELi32ELi1ELb1EL9Algorithm0EEvT_T0_ll_param_1[16],
	.param .u64 _Z15SoftmaxWarpImplI22BroadcastScaleMaskLoadIffbLm4EiE11DirectStoreIffEfLi1ELi17ELi32ELi1ELb1EL9Algorithm0EEvT_T0_ll_param_2,
	.param .u64 _Z15SoftmaxWarpImplI22BroadcastScaleMaskLoadIffbLm4EiE11DirectStoreIffEfLi1ELi17ELi32ELi1ELb1EL9Algorithm0EEvT_T0_ll_param_3
)
{
	.reg .pred 	%p<133>;
	.reg .b16 	%rs<18>;
	.reg .b32 	%r<412>;
	.reg .b32 	%f<401>;
	.reg .b64 	%rd<163>;

	ld.param.u64 	%rd38, [_Z15SoftmaxWarpImplI22BroadcastScaleMaskLoadIffbLm4EiE11DirectStoreIffEfLi1ELi17ELi32ELi1ELb1EL9Algorithm0EEvT_T0_ll_param_1+8];
	ld.param.u64 	%rd37, [_Z15SoftmaxWarpImplI22BroadcastScaleMaskLoadIffbLm4EiE11DirectStoreIffEfLi1ELi17ELi32ELi1ELb1EL9Algorithm0EEvT_T0_ll_param_1];
	ld.param.v2.f32 	{%f88, %f89}, [_Z15SoftmaxWarpImplI22BroadcastScaleMaskLoadIffbLm4EiE11DirectStoreIffEfLi1ELi17ELi32ELi1ELb1EL9Algorithm0EEvT_T0_ll_param_0+112];
	ld.param.u64 	%rd36, [_Z15SoftmaxWarpImplI22BroadcastScaleMaskLoadIffbLm4EiE11DirectStoreIffEfLi1ELi17ELi32ELi1ELb1EL9Algorithm0EEvT_T0_ll_param_0+104];
	ld.param.v2.u32 	{%r14, %r15}, [_Z15SoftmaxWarpImplI22BroadcastScaleMaskLoadIffbLm4EiE11DirectStoreIffEfLi1ELi17ELi32ELi1ELb1EL9Algorithm0EEvT_T0_ll_param_0+88];
	ld.param.v2.u32 	{%r12, %r13}, [_Z15SoftmaxWarpImplI22BroadcastScaleMaskLoadIffbLm4EiE11DirectStoreIffEfLi1ELi17ELi32ELi1ELb1EL9Algorithm0EEvT_T0_ll_param_0+80];
	ld.param.v2.u32 	{%r10, %r11}, [_Z15SoftmaxWarpImplI22BroadcastScaleMaskLoadIffbLm4EiE11DirectStoreIffEfLi1ELi17ELi32ELi1ELb1EL9Algorithm0EEvT_T0_ll_param_0+64];
	ld.param.v2.u32 	{%r8, %r9}, [_Z15SoftmaxWarpImplI22BroadcastScaleMaskLoadIffbLm4EiE11DirectStoreIffEfLi1ELi17ELi32ELi1ELb1EL9Algorithm0EEvT_T0_ll_param_0+56];
	ld.param.u64 	%rd32, [_Z15SoftmaxWarpImplI22BroadcastScaleMaskLoadIffbLm4EiE11DirectStoreIffEfLi1ELi17ELi32ELi1ELb1EL9Algorithm0EEvT_T0_ll_param_0+40];
	ld.param.u64 	%rd31, [_Z15SoftmaxWarpImplI22BroadcastScaleMaskLoadIffbLm4EiE11DirectStoreIffEfLi1ELi17ELi32ELi1ELb1EL9Algorithm0EEvT_T0_ll_param_0+32];
	ld.param.u64 	%rd30, [_Z15SoftmaxWarpImplI22BroadcastScaleMaskLoadIffbLm4EiE11DirectStoreIffEfLi1ELi17ELi32ELi1ELb1EL9Algorithm0EEvT_T0_ll_param_0+24];
	ld.param.u64 	%rd29, [_Z15SoftmaxWarpImplI22BroadcastScaleMaskLoadIffbLm4EiE11DirectStoreIffEfLi1ELi17ELi32ELi1ELb1EL9Algorithm0EEvT_T0_ll_param_0+16];
	ld.param.u64 	%rd28, [_Z15SoftmaxWarpImplI22BroadcastScaleMaskLoadIffbLm4EiE11DirectStoreIffEfLi1ELi17ELi32ELi1ELb1EL9Algorithm0EEvT_T0_ll_param_0+8];
	ld.param.u64 	%rd27, [_Z15SoftmaxWarpImplI22BroadcastScaleMaskLoadIffbLm4EiE11DirectStoreIffEfLi1ELi17ELi32ELi1ELb1EL9Algorithm0EEvT_T0_ll_param_0];
	ld.param.u64 	%rd40, [_Z15SoftmaxWarpImplI22BroadcastScaleMaskLoadIffbLm4EiE11DirectStoreIffEfLi1ELi17ELi32ELi1ELb1EL9Algorithm0EEvT_T0_ll_param_3];
	cvta.to.global.u64 	%rd1, %rd27;
	cvta.to.global.u64 	%rd2, %rd28;
	setp.lt.s64 	%p1, %rd40, 545;
	@%p1 bra 	$L__BB559_2;
	mov.u64 	%rd41, $str;
	cvta.global.u64 	%rd42, %rd41;
	mov.u64 	%rd43, $str$1;
	cvta.global.u64 	%rd44, %rd43;
	mov.u64 	%rd45, __unnamed_545;
	cvta.global.u64 	%rd46, %rd45;
	{ // callseq 544, 0
	.param .b64 param0;
	st.param.b64 	[param0], %rd42;
	.param .b64 param1;
	st.param.b64 	[param1], %rd44;
	.param .b32 param2;
	st.param.b32 	[param2], 254;
	.param .b64 param3;
	st.param.b64 	[param3], %rd46;
	.param .b64 param4;
	st.param.b64 	[param4], 1;
	call.uni 
	__assertfail, 
	(
	param0, 
	param1, 
	param2, 
	param3, 
	param4
	);
	} // callseq 544
$L__BB559_2:
	ld.param.u64 	%rd160, [_Z15SoftmaxWarpImplI22BroadcastScaleMaskLoadIffbLm4EiE11DirectStoreIffEfLi1ELi17ELi32ELi1ELb1EL9Algorithm0EEvT_T0_ll_param_2];
	mov.u32 	%r16, %ctaid.x;
	mov.u32 	%r17, %ntid.y;
	mov.u32 	%r18, %tid.y;
	mad.lo.s32 	%r19, %r16, %r17, %r18;
	cvt.s64.s32 	%rd162, %r19;
	setp.le.s64 	%p2, %rd160, %rd162;
	@%p2 bra 	$L__BB559_73;
	mov.u32 	%r20, %tid.x;
	add.s32 	%r21, %r20, 32;
	cvt.u64.u32 	%rd8, %r21;
	add.s32 	%r22, %r20, 64;
	cvt.u64.u32 	%rd9, %r22;
	add.s32 	%r23, %r20, 96;
	cvt.u64.u32 	%rd10, %r23;
	add.s32 	%r24, %r20, 128;
	cvt.u64.u32 	%rd11, %r24;
	add.s32 	%r25, %r20, 160;
	cvt.u64.u32 	%rd12, %r25;
	add.s32 	%r26, %r20, 192;
	cvt.u64.u32 	%rd13, %r26;
	add.s32 	%r27, %r20, 224;
	cvt.u64.u32 	%rd14, %r27;
	add.s32 	%r28, %r20, 288;
	cvt.u64.u32 	%rd15, %r28;
	add.s32 	%r29, %r20, 352;
	cvt.u64.u32 	%rd16, %r29;
	add.s32 	%r30, %r20, 384;
	cvt.u64.u32 	%rd17, %r30;
	add.s32 	%r31, %r20, 416;
	cvt.u64.u32 	%rd18, %r31;
	add.s32 	%r32, %r20, 448;
	cvt.u64.u32 	%rd19, %r32;
	add.s32 	%r33, %r20, 480;
	cvt.u64.u32 	%rd20, %r33;
	add.s32 	%r34, %r20, 512;
	cvt.u64.u32 	%rd21, %r34;
$L__BB559_4:
	cvt.u64.u32 	%rd23, %r20;
	setp.le.s64 	%p3, %rd40, %rd23;
	mul.lo.s64 	%rd24, %rd36, %rd162;
	mov.f32 	%f367, 0fFF800000;
	mov.f32 	%f370, %f367;
	@%p3 bra 	$L__BB559_6;
	setp.eq.s64 	%p4, %rd32, 1;
	setp.eq.s64 	%p5, %rd31, 1;
	setp.eq.s64 	%p6, %rd30, 1;
	setp.eq.s64 	%p7, %rd29, 1;
	add.s64 	%rd47, %rd24, %rd23;
	cvt.u32.u64 	%r36, %rd47;
	div.s32 	%r37, %r36, %r8;
	mul.lo.s32 	%r38, %r37, %r8;
	sub.s32 	%r39, %r36, %r38;
	div.s32 	%r40, %r39, %r9;
	mul.lo.s32 	%r41, %r40, %r9;
	sub.s32 	%r42, %r39, %r41;
	div.s32 	%r43, %r42, %r10;
	mul.lo.s32 	%r44, %r43, %r10;
	sub.s32 	%r45, %r42, %r44;
	selp.b32 	%r46, 0, %r37, %p7;
	selp.b32 	%r47, 0, %r40, %p6;
	selp.b32 	%r48, 0, %r43, %p5;
	selp.b32 	%r49, 0, %r45, %p4;
	mul.lo.s32 	%r50, %r12, %r46;
	mad.lo.s32 	%r51, %r13, %r47, %r50;
	mad.lo.s32 	%r52, %r14, %r48, %r51;
	mad.lo.s32 	%r53, %r15, %r49, %r52;
	shl.b64 	%rd48, %rd47, 32;
	shr.s64 	%rd49, %rd48, 30;
	add.s64 	%rd50, %rd1, %rd49;
	ld.global.f32 	%f91, [%rd50];
	cvt.s64.s32 	%rd51, %r53;
	add.s64 	%rd52, %rd2, %rd51;
	ld.global.u8 	%rs1, [%rd52];
	setp.eq.s16 	%p8, %rs1, 0;
	mul.f32 	%f92, %f91, %f89;
	selp.f32 	%f367, %f88, %f92, %p8;
	max.f32 	%f370, %f367, 0fFF800000;
$L__BB559_6:
	setp.le.s64 	%p9, %rd40, %rd8;
	mov.f32 	%f369, 0fFF800000;
	@%p9 bra 	$L__BB559_8;
	setp.eq.s64 	%p10, %rd32, 1;
	setp.eq.s64 	%p11, %rd31, 1;
	setp.eq.s64 	%p12, %rd30, 1;
	setp.eq.s64 	%p13, %rd29, 1;
	add.s64 	%rd53, %rd24, %rd8;
	cvt.u32.u64 	%r54, %rd53;
	div.s32 	%r55, %r54, %r8;
	mul.lo.s32 	%r56, %r55, %r8;
	sub.s32 	%r57, %r54, %r56;
	div.s32 	%r58, %r57, %r9;
	mul.lo.s32 	%r59, %r58, %r9;
	sub.s32 	%r60, %r57, %r59;
	div.s32 	%r61, %r60, %r10;
	mul.lo.s32 	%r62, %r61, %r10;
	sub.s32 	%r63, %r60, %r62;
	selp.b32 	%r64, 0, %r55, %p13;
	selp.b32 	%r65, 0, %r58, %p12;
	selp.b32 	%r66, 0, %r61, %p11;
	selp.b32 	%r67, 0, %r63, %p10;
	mul.lo.s32 	%r68, %r12, %r64;
	mad.lo.s32 	%r69, %r13, %r65, %r68;
	mad.lo.s32 	%r70, %r14, %r66, %r69;
	mad.lo.s32 	%r71, %r15, %r67, %r70;
	shl.b64 	%rd54, %rd53, 32;
	shr.s64 	%rd55, %rd54, 30;
	add.s64 	%rd56, %rd1, %rd55;
	ld.global.f32 	%f94, [%rd56];
	cvt.s64.s32 	%rd57, %r71;
	add.s64 	%rd58, %rd2, %rd57;
	ld.global.u8 	%rs2, [%rd58];
	setp.eq.s16 	%p14, %rs2, 0;
	mul.f32 	%f95, %f94, %f89;
	selp.f32 	%f369, %f88, %f95, %p14;
	max.f32 	%f370, %f370, %f369;
$L__BB559_8:
	setp.le.s64 	%p15, %rd40, %rd9;
	mov.f32 	%f371, 0fFF800000;
	@%p15 bra 	$L__BB559_10;
	setp.eq.s64 	%p16, %rd32, 1;
	setp.eq.s64 	%p17, %rd31, 1;
	setp.eq.s64 	%p18, %rd30, 1;
	setp.eq.s64 	%p19, %rd29, 1;
	add.s64 	%rd59, %rd24, %rd9;
	cvt.u32.u64 	%r72, %rd59;
	div.s32 	%r73, %r72, %r8;
	mul.lo.s32 	%r74, %r73, %r8;
	sub.s32 	%r75, %r72, %r74;
	div.s32 	%r76, %r75, %r9;
	mul.lo.s32 	%r77, %r76, %r9;
	sub.s32 	%r78, %r75, %r77;
	div.s32 	%r79, %r78, %r10;
	mul.lo.s32 	%r80, %r79, %r10;
	sub.s32 	%r81, %r78, %r80;
	selp.b32 	%r82, 0, %r73, %p19;
	selp.b32 	%r83, 0, %r76, %p18;
	selp.b32 	%r84, 0, %r79, %p17;
	selp.b32 	%r85, 0, %r81, %p16;
	mul.lo.s32 	%r86, %r12, %r82;
	mad.lo.s32 	%r87, %r13, %r83, %r86;
	mad.lo.s32 	%r88, %r14, %r84, %r87;
	mad.lo.s32 	%r89, %r15, %r85, %r88;
	shl.b64 	%rd60, %rd59, 32;
	shr.s64 	%rd61, %rd60, 30;
	add.s64 	%rd62, %rd1, %rd61;
	ld.global.f32 	%f97, [%rd62];
	cvt.s64.s32 	%rd63, %r89;
	add.s64 	%rd64, %rd2, %rd63;
	ld.global.u8 	%rs3, [%rd64];
	setp.eq.s16 	%p20, %rs3, 0;
	mul.f32 	%f98, %f97, %f89;
	selp.f32 	%f371, %f88, %f98, %p20;
	max.f32 	%f370, %f370, %f371;
$L__BB559_10:
	setp.le.s64 	%p21, %rd40, %rd10;
	mov.f32 	%f373, 0fFF800000;
	@%p21 bra 	$L__BB559_12;
	setp.eq.s64 	%p22, %rd32, 1;
	setp.eq.s64 	%p23, %rd31, 1;
	setp.eq.s64 	%p24, %rd30, 1;
	setp.eq.s64 	%p25, %rd29, 1;
	add.s64 	%rd65, %rd24, %rd10;
	cvt.u32.u64 	%r90, %rd65;
	div.s32 	%r91, %r90, %r8;
	mul.lo.s32 	%r92, %r91, %r8;
	sub.s32 	%r93, %r90, %r92;
	div.s32 	%r94, %r93, %r9;
	mul.lo.s32 	%r95, %r94, %r9;
	sub.s32 	%r96, %r93, %r95;
	div.s32 	%r97, %r96, %r10;
	mul.lo.s32 	%r98, %r97, %r10;
	sub.s32 	%r99, %r96, %r98;
	selp.b32 	%r100, 0, %r91, %p25;
	selp.b32 	%r101, 0, %r94, %p24;
	selp.b32 	%r102, 0, %r97, %p23;
	selp.b32 	%r103, 0, %r99, %p22;
	mul.lo.s32 	%r104, %r12, %r100;
	mad.lo.s32 	%r105, %r13, %r101, %r104;
	mad.lo.s32 	%r106, %r14, %r102, %r105;
	mad.lo.s32 	%r107, %r15, %r103, %r106;
	shl.b64 	%rd66, %rd65, 32;
	shr.s64 	%rd67, %rd66, 30;
	add.s64 	%rd68, %rd1, %rd67;
	ld.global.f32 	%f100, [%rd68];
	cvt.s64.s32 	%rd69, %r107;
	add.s64 	%rd70, %rd2, %rd69;
	ld.global.u8 	%rs4, [%rd70];
	setp.eq.s16 	%p26, %rs4, 0;
	mul.f32 	%f101, %f100, %f89;
	selp.f32 	%f373, %f88, %f101, %p26;
	max.f32 	%f370, %f370, %f373;
$L__BB559_12:
	setp.le.s64 	%p27, %rd40, %rd11;
	mov.f32 	%f375, 0fFF800000;
	@%p27 bra 	$L__BB559_14;
	setp.eq.s64 	%p28, %rd32, 1;
	setp.eq.s64 	%p29, %rd31, 1;
	setp.eq.s64 	%p30, %rd30, 1;
	setp.eq.s64 	%p31, %rd29, 1;
	add.s64 	%rd71, %rd24, %rd11;
	cvt.u32.u64 	%r108, %rd71;
	div.s32 	%r109, %r108, %r8;
	mul.lo.s32 	%r110, %r109, %r8;
	sub.s32 	%r111, %r108, %r110;
	div.s32 	%r112, %r111, %r9;
	mul.lo.s32 	%r113, %r112, %r9;
	sub.s32 	%r114, %r111, %r113;
	div.s32 	%r115, %r114, %r10;
	mul.lo.s32 	%r116, %r115, %r10;
	sub.s32 	%r117, %r114, %r116;
	selp.b32 	%r118, 0, %r109, %p31;
	selp.b32 	%r119, 0, %r112, %p30;
	selp.b32 	%r120, 0, %r115, %p29;
	selp.b32 	%r121, 0, %r117, %p28;
	mul.lo.s32 	%r122, %r12, %r118;
	mad.lo.s32 	%r123, %r13, %r119, %r122;
	mad.lo.s32 	%r124, %r14, %r120, %r123;
	mad.lo.s32 	%r125, %r15, %r121, %r124;
	shl.b64 	%rd72, %rd71, 32;
	shr.s64 	%rd73, %rd72, 30;
	add.s64 	%rd74, %rd1, %rd73;
	ld.global.f32 	%f103, [%rd74];
	cvt.s64.s32 	%rd75, %r125;
	add.s64 	%rd76, %rd2, %rd75;
	ld.global.u8 	%rs5, [%rd76];
	setp.eq.s16 	%p32, %rs5, 0;
	mul.f32 	%f104, %f103, %f89;
	selp.f32 	%f375, %f88, %f104, %p32;
	max.f32 	%f370, %f370, %f375;
$L__BB559_14:
	setp.le.s64 	%p33, %rd40, %rd12;
	mov.f32 	%f377, 0fFF800000;
	@%p33 bra 	$L__BB559_16;
	setp.eq.s64 	%p34, %rd32, 1;
	setp.eq.s64 	%p35, %rd31, 1;
	setp.eq.s64 	%p36, %rd30, 1;
	setp.eq.s64 	%p37, %rd29, 1;
	add.s64 	%rd77, %rd24, %rd12;
	cvt.u32.u64 	%r126, %rd77;
	div.s32 	%r127, %r126, %r8;
	mul.lo.s32 	%r128, %r127, %r8;
	sub.s32 	%r129, %r126, %r128;
	div.s32 	%r130, %r129, %r9;
	mul.lo.s32 	%r131, %r130, %r9;
	sub.s32 	%r132, %r129, %r131;
	div.s32 	%r133, %r132, %r10;
	mul.lo.s32 	%r134, %r133, %r10;
	sub.s32 	%r135, %r132, %r134;
	selp.b32 	%r136, 0, %r127, %p37;
	selp.b32 	%r137, 0, %r130, %p36;
	selp.b32 	%r138, 0, %r133, %p35;
	selp.b32 	%r139, 0, %r135, %p34;
	mul.lo.s32 	%r140, %r12, %r136;
	mad.lo.s32 	%r141, %r13, %r137, %r140;
	mad.lo.s32 	%r142, %r14, %r138, %r141;
	mad.lo.s32 	%r143, %r15, %r139, %r142;
	shl.b64 	%rd78, %rd77, 32;
	shr.s64 	%rd79, %rd78, 30;
	add.s64 	%rd80, %rd1, %rd79;
	ld.global.f32 	%f106, [%rd80];
	cvt.s64.s32 	%rd81, %r143;
	add.s64 	%rd82, %rd2, %rd81;
	ld.global.u8 	%rs6, [%rd82];
	setp.eq.s16 	%p38, %rs6, 0;
	mul.f32 	%f107, %f106, %f89;
	selp.f32 	%f377, %f88, %f107, %p38;
	max.f32 	%f370, %f370, %f377;
$L__BB559_16:
	setp.le.s64 	%p39, %rd40, %rd13;
	mov.f32 	%f379, 0fFF800000;
	@%p39 bra 	$L__BB559_18;
	setp.eq.s64 	%p40, %rd32, 1;
	setp.eq.s64 	%p41, %rd31, 1;
	setp.eq.s64 	%p42, %rd30, 1;
	setp.eq.s64 	%p43, %rd29, 1;
	add.s64 	%rd83, %rd24, %rd13;
	cvt.u32.u64 	%r144, %rd83;
	div.s32 	%r145, %r144, %r8;
	mul.lo.s32 	%r146, %r145, %r8;
	sub.s32 	%r147, %r144, %r146;
	div.s32 	%r148, %r147, %r9;
	mul.lo.s32 	%r149, %r148, %r9;
	sub.s32 	%r150, %r147, %r149;
	div.s32 	%r151, %r150, %r10;
	mul.lo.s32 	%r152, %r151, %r10;
	sub.s32 	%r153, %r150, %r152;
	selp.b32 	%r154, 0, %r145, %p43;
	selp.b32 	%r155, 0, %r148, %p42;
	selp.b32 	%r156, 0, %r151, %p41;
	selp.b32 	%r157, 0, %r153, %p40;
	mul.lo.s32 	%r158, %r12, %r154;
	mad.lo.s32 	%r159, %r13, %r155, %r158;
	mad.lo.s32 	%r160, %r14, %r156, %r159;
	mad.lo.s32 	%r161, %r15, %r157, %r160;
	shl.b64 	%rd84, %rd83, 32;
	shr.s64 	%rd85, %rd84, 30;
	add.s64 	%rd86, %rd1, %rd85;
	ld.global.f32 	%f109, [%rd86];
	cvt.s64.s32 	%rd87, %r161;
	add.s64 	%rd88, %rd2, %rd87;
	ld.global.u8 	%rs7, [%rd88];
	setp.eq.s16 	%p44, %rs7, 0;
	mul.f32 	%f110, %f109, %f89;
	selp.f32 	%f379, %f88, %f110, %p44;
	max.f32 	%f370, %f370, %f379;
$L__BB559_18:
	setp.le.s64 	%p45, %rd40, %rd14;
	mov.f32 	%f381, 0fFF800000;
	@%p45 bra 	$L__BB559_20;
	setp.eq.s64 	%p46, %rd32, 1;
	setp.eq.s64 	%p47, %rd31, 1;
	setp.eq.s64 	%p48, %rd30, 1;
	setp.eq.s64 	%p49, %rd29, 1;
	add.s64 	%rd89, %rd24, %rd14;
	cvt.u32.u64 	%r162, %rd89;
	div.s32 	%r163, %r162, %r8;
	mul.lo.s32 	%r164, %r163, %r8;
	sub.s32 	%r165, %r162, %r164;
	div.s32 	%r166, %r165, %r9;
	mul.lo.s32 	%r167, %r166, %r9;
	sub.s32 	%r168, %r165, %r167;
	div.s32 	%r169, %r168, %r10;
	mul.lo.s32 	%r170, %r169, %r10;
	sub.s32 	%r171, %r168, %r170;
	selp.b32 	%r172, 0, %r163, %p49;
	selp.b32 	%r173, 0, %r166, %p48;
	selp.b32 	%r174, 0, %r169, %p47;
	selp.b32 	%r175, 0, %r171, %p46;
	mul.lo.s32 	%r176, %r12, %r172;
	mad.lo.s32 	%r177, %r13, %r173, %r176;
	mad.lo.s32 	%r178, %r14, %r174, %r177;
	mad.lo.s32 	%r179, %r15, %r175, %r178;
	shl.b64 	%rd90, %rd89, 32;
	shr.s64 	%rd91, %rd90, 30;
	add.s64 	%rd92, %rd1, %rd91;
	ld.global.f32 	%f112, [%rd92];
	cvt.s64.s32 	%rd93, %r179;
	add.s64 	%rd94, %rd2, %rd93;
	ld.global.u8 	%rs8, [%rd94];
	setp.eq.s16 	%p50, %rs8, 0;
	mul.f32 	%f113, %f112, %f89;
	selp.f32 	%f381, %f88, %f113, %p50;
	max.f32 	%f370, %f370, %f381;
$L__BB559_20:
	mov.u32 	%r180, %tid.x;
	add.s32 	%r181, %r180, 256;
	cvt.u64.u32 	%rd95, %r181;
	setp.le.s64 	%p51, %rd40, %rd95;
	mov.f32 	%f383, 0fFF800000;
	@%p51 bra 	$L__BB559_22;
	setp.eq.s64 	%p52, %rd32, 1;
	setp.eq.s64 	%p53, %rd31, 1;
	setp.eq.s64 	%p54, %rd30, 1;
	setp.eq.s64 	%p55, %rd29, 1;
	cvt.u64.u32 	%rd96, %r181;
	add.s64 	%rd97, %rd24, %rd96;
	cvt.u32.u64 	%r184, %rd97;
	div.s32 	%r185, %r184, %r8;
	mul.lo.s32 	%r186, %r185, %r8;
	sub.s32 	%r187, %r184, %r186;
	div.s32 	%r188, %r187, %r9;
	mul.lo.s32 	%r189, %r188, %r9;
	sub.s32 	%r190, %r187, %r189;
	div.s32 	%r191, %r190, %r10;
	mul.lo.s32 	%r192, %r191, %r10;
	sub.s32 	%r193, %r190, %r192;
	selp.b32 	%r194, 0, %r185, %p55;
	selp.b32 	%r195, 0, %r188, %p54;
	selp.b32 	%r196, 0, %r191, %p53;
	selp.b32 	%r197, 0, %r193, %p52;
	mul.lo.s32 	%r198, %r12, %r194;
	mad.lo.s32 	%r199, %r13, %r195, %r198;
	mad.lo.s32 	%r200, %r14, %r196, %r199;
	mad.lo.s32 	%r201, %r15, %r197, %r200;
	shl.b64 	%rd98, %rd97, 32;
	shr.s64 	%rd99, %rd98, 30;
	add.s64 	%rd100, %rd1, %rd99;
	ld.global.f32 	%f115, [%rd100];
	cvt.s64.s32 	%rd101, %r201;
	add.s64 	%rd102, %rd2, %rd101;
	ld.global.u8 	%rs9, [%rd102];
	setp.eq.s16 	%p56, %rs9, 0;
	mul.f32 	%f116, %f115, %f89;
	selp.f32 	%f383, %f88, %f116, %p56;
	max.f32 	%f370, %f370, %f383;
$L__BB559_22:
	setp.le.s64 	%p57, %rd40, %rd15;
	mov.f32 	%f385, 0fFF800000;
	@%p57 bra 	$L__BB559_24;
	setp.eq.s64 	%p58, %rd32, 1;
	setp.eq.s64 	%p59, %rd31, 1;
	setp.eq.s64 	%p60, %rd30, 1;
	setp.eq.s64 	%p61, %rd29, 1;
	add.s64 	%rd103, %rd24, %rd15;
	cvt.u32.u64 	%r202, %rd103;
	div.s32 	%r203, %r202, %r8;
	mul.lo.s32 	%r204, %r203, %r8;
	sub.s32 	%r205, %r202, %r204;
	div.s32 	%r206, %r205, %r9;
	mul.lo.s32 	%r207, %r206, %r9;
	sub.s32 	%r208, %r205, %r207;
	div.s32 	%r209, %r208, %r10;
	mul.lo.s32 	%r210, %r209, %r10;
	sub.s32 	%r211, %r208, %r210;
	selp.b32 	%r212, 0, %r203, %p61;
	selp.b32 	%r213, 0, %r206, %p60;
	selp.b32 	%r214, 0, %r209, %p59;
	selp.b32 	%r215, 0, %r211, %p58;
	mul.lo.s32 	%r216, %r12, %r212;
	mad.lo.s32 	%r217, %r13, %r213, %r216;
	mad.lo.s32 	%r218, %r14, %r214, %r217;
	mad.lo.s32 	%r219, %r15, %r215, %r218;
	shl.b64 	%rd104, %rd103, 32;
	shr.s64 	%rd105, %rd104, 30;
	add.s64 	%rd106, %rd1, %rd105;
	ld.global.f32 	%f118, [%rd106];
	cvt.s64.s32 	%rd107, %r219;
	add.s64 	%rd108, %rd2, %rd107;
	ld.global.u8 	%rs10, [%rd108];
	setp.eq.s16 	%p62, %rs10, 0;
	mul.f32 	%f119, %f118, %f89;
	selp.f32 	%f385, %f88, %f119, %p62;
	max.f32 	%f370, %f370, %f385;
$L__BB559_24:
	mov.u32 	%r220, %tid.x;
	add.s32 	%r221, %r220, 320;
	cvt.u64.u32 	%rd109, %r221;
	setp.le.s64 	%p63, %rd40, %rd109;
	mov.f32 	%f387, 0fFF800000;
	@%p63 bra 	$L__BB559_26;
	setp.eq.s64 	%p64, %rd32, 1;
	setp.eq.s64 	%p65, %rd31, 1;
	setp.eq.s64 	%p66, %rd30, 1;
	setp.eq.s64 	%p67, %rd29, 1;
	mov.u32 	%r222, %tid.x;
	add.s32 	%r223, %r222, 320;
	cvt.u64.u32 	%rd110, %r223;
	add.s64 	%rd111, %rd24, %rd110;
	cvt.u32.u64 	%r224, %rd111;
	div.s32 	%r225, %r224, %r8;
	mul.lo.s32 	%r226, %r225, %r8;
	sub.s32 	%r227, %r224, %r226;
	div.s32 	%r228, %r227, %r9;
	mul.lo.s32 	%r229, %r228, %r9;
	sub.s32 	%r230, %r227, %r229;
	div.s32 	%r231, %r230, %r10;
	mul.lo.s32 	%r232, %r231, %r10;
	sub.s32 	%r233, %r230, %r232;
	selp.b32 	%r234, 0, %r225, %p67;
	selp.b32 	%r235, 0, %r228, %p66;
	selp.b32 	%r236, 0, %r231, %p65;
	selp.b32 	%r237, 0, %r233, %p64;
	mul.lo.s32 	%r238, %r12, %r234;
	mad.lo.s32 	%r239, %r13, %r235, %r238;
	mad.lo.s32 	%r240, %r14, %r236, %r239;
	mad.lo.s32 	%r241, %r15, %r237, %r240;
	shl.b64 	%rd112, %rd111, 32;
	shr.s64 	%rd113, %rd112, 30;
	add.s64 	%rd114, %rd1, %rd113;
	ld.global.f32 	%f121, [%rd114];
	cvt.s64.s32 	%rd115, %r241;
	add.s64 	%rd116, %rd2, %rd115;
	ld.global.u8 	%rs11, [%rd116];
	setp.eq.s16 	%p68, %rs11, 0;
	mul.f32 	%f122, %f121, %f89;
	selp.f32 	%f387, %f88, %f122, %p68;
	max.f32 	%f370, %f370, %f387;
$L__BB559_26:
	setp.le.s64 	%p69, %rd40, %rd16;
	mov.f32 	%f389, 0fFF800000;
	@%p69 bra 	$L__BB559_28;
	setp.eq.s64 	%p70, %rd32, 1;
	setp.eq.s64 	%p71, %rd31, 1;
	setp.eq.s64 	%p72, %rd30, 1;
	setp.eq.s64 	%p73, %rd29, 1;
	add.s64 	%rd117, %rd24, %rd16;
	cvt.u32.u64 	%r242, %rd117;
	div.s32 	%r243, %r242, %r8;
	mul.lo.s32 	%r244, %r243, %r8;
	sub.s32 	%r245, %r242, %r244;
	div.s32 	%r246, %r245, %r9;
	mul.lo.s32 	%r247, %r246, %r9;
	sub.s32 	%r248, %r245, %r247;
	div.s32 	%r249, %r248, %r10;
	mul.lo.s32 	%r250, %r249, %r10;
	sub.s32 	%r251, %r248, %r250;
	selp.b32 	%r252, 0, %r243, %p73;
	selp.b32 	%r253, 0, %r246, %p72;
	selp.b32 	%r254, 0, %r249, %p71;
	selp.b32 	%r255, 0, %r251, %p70;
	mul.lo.s32 	%r256, %r12, %r252;
	mad.lo.s32 	%r257, %r13, %r253, %r256;
	mad.lo.s32 	%r258, %r14, %r254, %r257;
	mad.lo.s32 	%r259, %r15, %r255, %r258;
	shl.b64 	%rd118, %rd117, 32;
	shr.s64 	%rd119, %rd118, 30;
	add.s64 	%rd120, %rd1, %rd119;
	ld.global.f32 	%f124, [%rd120];
	cvt.s64.s32 	%rd121, %r259;
	add.s64 	%rd122, %rd2, %rd121;
	ld.global.u8 	%rs12, [%rd122];
	setp.eq.s16 	%p74, %rs12, 0;
	mul.f32 	%f125, %f124, %f89;
	selp.f32 	%f389, %f88, %f125, %p74;
	max.f32 	%f370, %f370, %f389;
$L__BB559_28:
	setp.le.s64 	%p75, %rd40, %rd17;
	mov.f32 	%f391, 0fFF800000;
	@%p75 bra 	$L__BB559_30;
	setp.eq.s64 	%p76, %rd32, 1;
	setp.eq.s64 	%p77, %rd31, 1;
	setp.eq.s64 	%p78, %rd30, 1;
	setp.eq.s64 	%p79, %rd29, 1;
	add.s64 	%rd123, %rd24, %rd17;
	cvt.u32.u64 	%r260, %rd123;
	div.s32 	%r261, %r260, %r8;
	mul.lo.s32 	%r262, %r261, %r8;
	sub.s32 	%r263, %r260, %r262;
	div.s32 	%r264, %r263, %r9;
	mul.lo.s32 	%r265, %r264, %r9;
	sub.s32 	%r266, %r263, %r265;
	div.s32 	%r267, %r266, %r10;
	mul.lo.s32 	%r268, %r267, %r10;
	sub.s32 	%r269, %r266, %r268;
	selp.b32 	%r270, 0, %r261, %p79;
	selp.b32 	%r271, 0, %r264, %p78;
	selp.b32 	%r272, 0, %r267, %p77;
	selp.b32 	%r273, 0, %r269, %p76;
	mul.lo.s32 	%r274, %r12, %r270;
	mad.lo.s32 	%r275, %r13, %r271, %r274;
	mad.lo.s32 	%r276, %r14, %r272, %r275;
	mad.lo.s32 	%r277, %r15, %r273, %r276;
	shl.b64 	%rd124, %rd123, 32;
	shr.s64 	%rd125, %rd124, 30;
	add.s64 	%rd126, %rd1, %rd125;
	ld.global.f32 	%f127, [%rd126];
	cvt.s64.s32 	%rd127, %r277;
	add.s64 	%rd128, %rd2, %rd127;
	ld.global.u8 	%rs13, [%rd128];
	setp.eq.s16 	%p80, %rs13, 0;
	mul.f32 	%f128, %f127, %f89;
	selp.f32 	%f391, %f88, %f128, %p80;
	max.f32 	%f370, %f370, %f391;
$L__BB559_30:
	setp.le.s64 	%p81, %rd40, %rd18;
	mov.f32 	%f393, 0fFF800000;
	@%p81 bra 	$L__BB559_32;
	setp.eq.s64 	%p82, %rd32, 1;
	setp.eq.s64 	%p83, %rd31, 1;
	setp.eq.s64 	%p84, %rd30, 1;
	setp.eq.s64 	%p85, %rd29, 1;
	add.s64 	%rd129, %rd24, %rd18;
	cvt.u32.u64 	%r278, %rd129;
	div.s32 	%r279, %r278, %r8;
	mul.lo.s32 	%r280, %r279, %r8;
	sub.s32 	%r281, %r278, %r280;
	div.s32 	%r282, %r281, %r9;
	mul.lo.s32 	%r283, %r282, %r9;
	sub.s32 	%r284, %r281, %r283;
	div.s32 	%r285, %r284, %r10;
	mul.lo.s32 	%r286, %r285, %r10;
	sub.s32 	%r287, %r284, %r286;
	selp.b32 	%r288, 0, %r279, %p85;
	selp.b32 	%r289, 0, %r282, %p84;
	selp.b32 	%r290, 0, %r285, %p83;
	selp.b32 	%r291, 0, %r287, %p82;
	mul.lo.s32 	%r292, %r12, %r288;
	mad.lo.s32 	%r293, %r13, %r289, %r292;
	mad.lo.s32 	%r294, %r14, %r290, %r293;
	mad.lo.s32 	%r295, %r15, %r291, %r294;
	shl.b64 	%rd130, %rd129, 32;
	shr.s64 	%rd131, %rd130, 30;
	add.s64 	%rd132, %rd1, %rd131;
	ld.global.f32 	%f130, [%rd132];
	cvt.s64.s32 	%rd133, %r295;
	add.s64 	%rd134, %rd2, %rd133;
	ld.global.u8 	%rs14, [%rd134];
	setp.eq.s16 	%p86, %rs14, 0;
	mul.f32 	%f131, %f130, %f89;
	selp.f32 	%f393, %f88, %f131, %p86;
	max.f32 	%f370, %f370, %f393;
$L__BB559_32:
	setp.le.s64 	%p87, %rd40, %rd19;
	mov.f32 	%f395, 0fFF800000;
	@%p87 bra 	$L__BB559_34;
	setp.eq.s64 	%p88, %rd32, 1;
	setp.eq.s64 	%p89, %rd31, 1;
	setp.eq.s64 	%p90, %rd30, 1;
	setp.eq.s64 	%p91, %rd29, 1;
	add.s64 	%rd135, %rd24, %rd19;
	cvt.u32.u64 	%r296, %rd135;
	div.s32 	%r297, %r296, %r8;
	mul.lo.s32 	%r298, %r297, %r8;
	sub.s32 	%r299, %r296, %r298;
	div.s32 	%r300, %r299, %r9;
	mul.lo.s32 	%r301, %r300, %r9;
	sub.s32 	%r302, %r299, %r301;
	div.s32 	%r303, %r302, %r10;
	mul.lo.s32 	%r304, %r303, %r10;
	sub.s32 	%r305, %r302, %r304;
	selp.b32 	%r306, 0, %r297, %p91;
	selp.b32 	%r307, 0, %r300, %p90;
	selp.b32 	%r308, 0, %r303, %p89;
	selp.b32 	%r309, 0, %r305, %p88;
	mul.lo.s32 	%r310, %r12, %r306;
	mad.lo.s32 	%r311, %r13, %r307, %r310;
	mad.lo.s32 	%r312, %r14, %r308, %r311;
	mad.lo.s32 	%r313, %r15, %r309, %r312;
	shl.b64 	%rd136, %rd135, 32;
	shr.s64 	%rd137, %rd136, 30;
	add.s64 	%rd138, %rd1, %rd137;
	ld.global.f32 	%f133, [%rd138];
	cvt.s64.s32 	%rd139, %r313;
	add.s64 	%rd140, %rd2, %rd139;
	ld.global.u8 	%rs15, [%rd140];
	setp.eq.s16 	%p92, %rs15, 0;
	mul.f32 	%f134, %f133, %f89;
	selp.f32 	%f395, %f88, %f134, %p92;
	max.f32 	%f370, %f370, %f395;
$L__BB559_34:
	setp.le.s64 	%p93, %rd40, %rd20;
	mov.f32 	%f397, 0fFF800000;
	@%p93 bra 	$L__BB559_36;
	setp.eq.s64 	%p94, %rd32, 1;
	setp.eq.s64 	%p95, %rd31, 1;
	setp.eq.s64 	%p96, %rd30, 1;
	setp.eq.s64 	%p97, %rd29, 1;
	add.s64 	%rd141, %rd24, %rd20;
	cvt.u32.u64 	%r314, %rd141;
	div.s32 	%r315, %r314, %r8;
	mul.lo.s32 	%r316, %r315, %r8;
	sub.s32 	%r317, %r314, %r316;
	div.s32 	%r318, %r317, %r9;
	mul.lo.s32 	%r319, %r318, %r9;
	sub.s32 	%r320, %r317, %r319;
	div.s32 	%r321, %r320, %r10;
	mul.lo.s32 	%r322, %r321, %r10;
	sub.s32 	%r323, %r320, %r322;
	selp.b32 	%r324, 0, %r315, %p97;
	selp.b32 	%r325, 0, %r318, %p96;
	selp.b32 	%r326, 0, %r321, %p95;
	selp.b32 	%r327, 0, %r323, %p94;
	mul.lo.s32 	%r328, %r12, %r324;
	mad.lo.s32 	%r329, %r13, %r325, %r328;
	mad.lo.s32 	%r330, %r14, %r326, %r329;
	mad.lo.s32 	%r331, %r15, %r327, %r330;
	shl.b64 	%rd142, %rd141, 32;
	shr.s64 	%rd143, %rd142, 30;
	add.s64 	%rd144, %rd1, %rd143;
	ld.global.f32 	%f136, [%rd144];
	cvt.s64.s32 	%rd145, %r331;
	add.s64 	%rd146, %rd2, %rd145;
	ld.global.u8 	%rs16, [%rd146];
	setp.eq.s16 	%p98, %rs16, 0;
	mul.f32 	%f137, %f136, %f89;
	selp.f32 	%f397, %f88, %f137, %p98;
	max.f32 	%f370, %f370, %f397;
$L__BB559_36:
	setp.le.s64 	%p99, %rd40, %rd21;
	mov.f32 	%f399, 0fFF800000;
	@%p99 bra 	$L__BB559_38;
	setp.eq.s64 	%p100, %rd32, 1;
	setp.eq.s64 	%p101, %rd31, 1;
	setp.eq.s64 	%p102, %rd30, 1;
	setp.eq.s64 	%p103, %rd29, 1;
	add.s64 	%rd147, %rd24, %rd21;
	cvt.u32.u64 	%r332, %rd147;
	div.s32 	%r333, %r332, %r8;
	mul.lo.s32 	%r334, %r333, %r8;
	sub.s32 	%r335, %r332, %r334;
	div.s32 	%r336, %r335, %r9;
	mul.lo.s32 	%r337, %r336, %r9;
	sub.s32 	%r338, %r335, %r337;
	div.s32 	%r339, %r338, %r10;
	mul.lo.s32 	%r340, %r339, %r10;
	sub.s32 	%r341, %r338, %r340;
	selp.b32 	%r342, 0, %r333, %p103;
	selp.b32 	%r343, 0, %r336, %p102;
	selp.b32 	%r344, 0, %r339, %p101;
	selp.b32 	%r345, 0, %r341, %p100;
	mul.lo.s32 	%r346, %r12, %r342;
	mad.lo.s32 	%r347, %r13, %r343, %r346;
	mad.lo.s32 	%r348, %r14, %r344, %r347;
	mad.lo.s32 	%r349, %r15, %r345, %r348;
	shl.b64 	%rd148, %rd147, 32;
	shr.s64 	%rd149, %rd148, 30;
	add.s64 	%rd150, %rd1, %rd149;
	ld.global.f32 	%f139, [%rd150];
	cvt.s64.s32 	%rd151, %r349;
	add.s64 	%rd152, %rd2, %rd151;
	ld.global.u8 	%rs17, [%rd152];
	setp.eq.s16 	%p104, %rs17, 0;
	mul.f32 	%f140, %f139, %f89;
	selp.f32 	%f399, %f88, %f140, %p104;
	max.f32 	%f370, %f370, %f399;
$L__BB559_38:
	mov.u32 	%r350, %tid.x;
	cvt.u64.u32 	%rd153, %r350;
	setp.le.s64 	%p105, %rd40, %rd153;
	mov.b32 	%r351, %f370;
	shfl.sync.bfly.b32	%r352|%p106, %r351, 16, 31, -1;
	mov.b32 	%f141, %r352;
	max.f32 	%f142, %f370, %f141;
	mov.b32 	%r353, %f142;
	shfl.sync.bfly.b32	%r354|%p107, %r353, 8, 31, -1;
	mov.b32 	%f143, %r354;
	max.f32 	%f144, %f142, %f143;
	mov.b32 	%r355, %f144;
	shfl.sync.bfly.b32	%r356|%p108, %r355, 4, 31, -1;
	mov.b32 	%f145, %r356;
	max.f32 	%f146, %f144, %f145;
	mov.b32 	%r357, %f146;
	shfl.sync.bfly.b32	%r358|%p109, %r357, 2, 31, -1;
	mov.b32 	%f147, %r358;
	max.f32 	%f148, %f146, %f147;
	mov.b32 	%r359, %f148;
	shfl.sync.bfly.b32	%r360|%p110, %r359, 1, 31, -1;
	mov.b32 	%f149, %r360;
	max.f32 	%f150, %f148, %f149;
	sub.f32 	%f151, %f367, %f150;
	fma.rn.f32 	%f152, %f151, 0f3BBB989D, 0f3F000000;
	cvt.sat.f32.f32 	%f153, %f152;
	mov.f32 	%f154, 0f4B400001;
	mov.f32 	%f155, 0f437C0000;
	fma.rm.f32 	%f156, %f153, %f155, %f154;
	add.f32 	%f157, %f156, 0fCB40007F;
	neg.f32 	%f158, %f157;
	fma.rn.f32 	%f159, %f151, 0f3FB8AA3B, %f158;
	fma.rn.f32 	%f160, %f151, 0f32A57060, %f159;
	mov.b32 	%r361, %f156;
	shl.b32 	%r362, %r361, 23;
	mov.b32 	%f161, %r362;
	ex2.approx.ftz.f32 	%f162, %f160;
	mul.f32 	%f163, %f162, %f161;
	add.f32 	%f164, %f163, 0f00000000;
	sub.f32 	%f165, %f369, %f150;
	fma.rn.f32 	%f166, %f165, 0f3BBB989D, 0f3F000000;
	cvt.sat.f32.f32 	%f167, %f166;
	fma.rm.f32 	%f168, %f167, %f155, %f154;
	add.f32 	%f169, %f168, 0fCB40007F;
	neg.f32 	%f170, %f169;
	fma.rn.f32 	%f171, %f165, 0f3FB8AA3B, %f170;
	fma.rn.f32 	%f172, %f165, 0f32A57060, %f171;
	mov.b32 	%r363, %f168;
	shl.b32 	%r364, %r363, 23;
	mov.b32 	%f173, %r364;
	ex2.approx.ftz.f32 	%f174, %f172;
	mul.f32 	%f175, %f174, %f173;
	add.f32 	%f176, %f164, %f175;
	sub.f32 	%f177, %f371, %f150;
	fma.rn.f32 	%f178, %f177, 0f3BBB989D, 0f3F000000;
	cvt.sat.f32.f32 	%f179, %f178;
	fma.rm.f32 	%f180, %f179, %f155, %f154;
	add.f32 	%f181, %f180, 0fCB40007F;
	neg.f32 	%f182, %f181;
	fma.rn.f32 	%f183, %f177, 0f3FB8AA3B, %f182;
	fma.rn.f32 	%f184, %f177, 0f32A57060, %f183;
	mov.b32 	%r365, %f180;
	shl.b32 	%r366, %r365, 23;
	mov.b32 	%f185, %r366;
	ex2.approx.ftz.f32 	%f186, %f184;
	mul.f32 	%f187, %f186, %f185;
	add.f32 	%f188, %f176, %f187;
	sub.f32 	%f189, %f373, %f150;
	fma.rn.f32 	%f190, %f189, 0f3BBB989D, 0f3F000000;
	cvt.sat.f32.f32 	%f191, %f190;
	fma.rm.f32 	%f192, %f191, %f155, %f154;
	add.f32 	%f193, %f192, 0fCB40007F;
	neg.f32 	%f194, %f193;
	fma.rn.f32 	%f195, %f189, 0f3FB8AA3B, %f194;
	fma.rn.f32 	%f196, %f189, 0f32A57060, %f195;
	mov.b32 	%r367, %f192;
	shl.b32 	%r368, %r367, 23;
	mov.b32 	%f197, %r368;
	ex2.approx.ftz.f32 	%f198, %f196;
	mul.f32 	%f199, %f198, %f197;
	add.f32 	%f200, %f188, %f199;
	sub.f32 	%f201, %f375, %f150;
	fma.rn.f32 	%f202, %f201, 0f3BBB989D, 0f3F000000;
	cvt.sat.f32.f32 	%f203, %f202;
	fma.rm.f32 	%f204, %f203, %f155, %f154;
	add.f32 	%f205, %f204, 0fCB40007F;
	neg.f32 	%f206, %f205;
	fma.rn.f32 	%f207, %f201, 0f3FB8AA3B, %f206;
	fma.rn.f32 	%f208, %f201, 0f32A57060, %f207;
	mov.b32 	%r369, %f204;
	shl.b32 	%r370, %r369, 23;
	mov.b32 	%f209, %r370;
	ex2.approx.ftz.f32 	%f210, %f208;
	mul.f32 	%f211, %f210, %f209;
	add.f32 	%f212, %f200, %f211;
	sub.f32 	%f213, %f377, %f150;
	fma.rn.f32 	%f214, %f213, 0f3BBB989D, 0f3F000000;
	cvt.sat.f32.f32 	%f215, %f214;
	fma.rm.f32 	%f216, %f215, %f155, %f154;
	add.f32 	%f217, %f216, 0fCB40007F;
	neg.f32 	%f218, %f217;
	fma.rn.f32 	%f219, %f213, 0f3FB8AA3B, %f218;
	fma.rn.f32 	%f220, %f213, 0f32A57060, %f219;
	mov.b32 	%r371, %f216;
	shl.b32 	%r372, %r371, 23;
	mov.b32 	%f221, %r372;
	ex2.approx.ftz.f32 	%f222, %f220;
	mul.f32 	%f223, %f222, %f221;
	add.f32 	%f224, %f212, %f223;
	sub.f32 	%f225, %f379, %f150;
	fma.rn.f32 	%f226, %f225, 0f3BBB989D, 0f3F000000;
	cvt.sat.f32.f32 	%f227, %f226;
	fma.rm.f32 	%f228, %f227, %f155, %f154;
	add.f32 	%f229, %f228, 0fCB40007F;
	neg.f32 	%f230, %f229;
	fma.rn.f32 	%f231, %f225, 0f3FB8AA3B, %f230;
	fma.rn.f32 	%f232, %f225, 0f32A57060, %f231;
	mov.b32 	%r373, %f228;
	shl.b32 	%r374, %r373, 23;
	mov.b32 	%f233, %r374;
	ex2.approx.ftz.f32 	%f234, %f232;
	mul.f32 	%f235, %f234, %f233;
	add.f32 	%f236, %f224, %f235;
	sub.f32 	%f237, %f381, %f150;
	fma.rn.f32 	%f238, %f237, 0f3BBB989D, 0f3F000000;
	cvt.sat.f32.f32 	%f239, %f238;
	fma.rm.f32 	%f240, %f239, %f155, %f154;
	add.f32 	%f241, %f240, 0fCB40007F;
	neg.f32 	%f242, %f241;
	fma.rn.f32 	%f243, %f237, 0f3FB8AA3B, %f242;
	fma.rn.f32 	%f244, %f237, 0f32A57060, %f243;
	mov.b32 	%r375, %f240;
	shl.b32 	%r376, %r375, 23;
	mov.b32 	%f245, %r376;
	ex2.approx.ftz.f32 	%f246, %f244;
	mul.f32 	%f247, %f246, %f245;
	add.f32 	%f248, %f236, %f247;
	sub.f32 	%f249, %f383, %f150;
	fma.rn.f32 	%f250, %f249, 0f3BBB989D, 0f3F000000;
	cvt.sat.f32.f32 	%f251, %f250;
	fma.rm.f32 	%f252, %f251, %f155, %f154;
	add.f32 	%f253, %f252, 0fCB40007F;
	neg.f32 	%f254, %f253;
	fma.rn.f32 	%f255, %f249, 0f3FB8AA3B, %f254;
	fma.rn.f32 	%f256, %f249, 0f32A57060, %f255;
	mov.b32 	%r377, %f252;
	shl.b32 	%r378, %r377, 23;
	mov.b32 	%f257, %r378;
	ex2.approx.ftz.f32 	%f258, %f256;
	mul.f32 	%f259, %f258, %f257;
	add.f32 	%f260, %f248, %f259;
	sub.f32 	%f261, %f385, %f150;
	fma.rn.f32 	%f262, %f261, 0f3BBB989D, 0f3F000000;
	cvt.sat.f32.f32 	%f263, %f262;
	fma.rm.f32 	%f264, %f263, %f155, %f154;
	add.f32 	%f265, %f264, 0fCB40007F;
	neg.f32 	%f266, %f265;
	fma.rn.f32 	%f267, %f261, 0f3FB8AA3B, %f266;
	fma.rn.f32 	%f268, %f261, 0f32A57060, %f267;
	mov.b32 	%r379, %f264;
	shl.b32 	%r380, %r379, 23;
	mov.b32 	%f269, %r380;
	ex2.approx.ftz.f32 	%f270, %f268;
	mul.f32 	%f271, %f270, %f269;
	add.f32 	%f272, %f260, %f271;
	sub.f32 	%f273, %f387, %f150;
	fma.rn.f32 	%f274, %f273, 0f3BBB989D, 0f3F000000;
	cvt.sat.f32.f32 	%f275, %f274;
	fma.rm.f32 	%f276, %f275, %f155, %f154;
	add.f32 	%f277, %f276, 0fCB40007F;
	neg.f32 	%f278, %f277;
	fma.rn.f32 	%f279, %f273, 0f3FB8AA3B, %f278;
	fma.rn.f32 	%f280, %f273, 0f32A57060, %f279;
	mov.b32 	%r381, %f276;
	shl.b32 	%r382, %r381, 23;
	mov.b32 	%f281, %r382;
	ex2.approx.ftz.f32 	%f282, %f280;
	mul.f32 	%f283, %f282, %f281;
	add.f32 	%f284, %f272, %f283;
	sub.f32 	%f285, %f389, %f150;
	fma.rn.f32 	%f286, %f285, 0f3BBB989D, 0f3F000000;
	cvt.sat.f32.f32 	%f287, %f286;
	fma.rm.f32 	%f288, %f287, %f155, %f154;
	add.f32 	%f289, %f288, 0fCB40007F;
	neg.f32 	%f290, %f289;
	fma.rn.f32 	%f291, %f285, 0f3FB8AA3B, %f290;
	fma.rn.f32 	%f292, %f285, 0f32A57060, %f291;
	mov.b32 	%r383, %f288;
	shl.b32 	%r384, %r383, 23;
	mov.b32 	%f293, %r384;
	ex2.approx.ftz.f32 	%f294, %f292;
	mul.f32 	%f295, %f294, %f293;
	add.f32 	%f296, %f284, %f295;
	sub.f32 	%f297, %f391, %f150;
	fma.rn.f32 	%f298, %f297, 0f3BBB989D, 0f3F000000;
	cvt.sat.f32.f32 	%f299, %f298;
	fma.rm.f32 	%f300, %f299, %f155, %f154;
	add.f32 	%f301, %f300, 0fCB40007F;
	neg.f32 	%f302, %f301;
	fma.rn.f32 	%f303, %f297, 0f3FB8AA3B, %f302;
	fma.rn.f32 	%f304, %f297, 0f32A57060, %f303;
	mov.b32 	%r385, %f300;
	shl.b32 	%r386, %r385, 23;
	mov.b32 	%f305, %r386;
	ex2.approx.ftz.f32 	%f306, %f304;
	mul.f32 	%f307, %f306, %f305;
	add.f32 	%f308, %f296, %f307;
	sub.f32 	%f309, %f393, %f150;
	fma.rn.f32 	%f310, %f309, 0f3BBB989D, 0f3F000000;
	cvt.sat.f32.f32 	%f311, %f310;
	fma.rm.f32 	%f312, %f311, %f155, %f154;
	add.f32 	%f313, %f312, 0fCB40007F;
	neg.f32 	%f314, %f313;
	fma.rn.f32 	%f315, %f309, 0f3FB8AA3B, %f314;
	fma.rn.f32 	%f316, %f309, 0f32A57060, %f315;
	mov.b32 	%r387, %f312;
	shl.b32 	%r388, %r387, 23;
	mov.b32 	%f317, %r388;
	ex2.approx.ftz.f32 	%f318, %f316;
	mul.f32 	%f319, %f318, %f317;
	add.f32 	%f320, %f308, %f319;
	sub.f32 	%f321, %f395, %f150;
	fma.rn.f32 	%f322, %f321, 0f3BBB989D, 0f3F000000;
	cvt.sat.f32.f32 	%f323, %f322;
	fma.rm.f32 	%f324, %f323, %f155, %f154;
	add.f32 	%f325, %f324, 0fCB40007F;
	neg.f32 	%f326, %f325;
	fma.rn.f32 	%f327, %f321, 0f3FB8AA3B, %f326;
	fma.rn.f32 	%f328, %f321, 0f32A57060, %f327;
	mov.b32 	%r389, %f324;
	shl.b32 	%r390, %r389, 23;
	mov.b32 	%f329, %r390;
	ex2.approx.ftz.f32 	%f330, %f328;
	mul.f32 	%f331, %f330, %f329;
	add.f32 	%f332, %f320, %f331;
	sub.f32 	%f333, %f397, %f150;
	fma.rn.f32 	%f334, %f333, 0f3BBB989D, 0f3F000000;
	cvt.sat.f32.f32 	%f335, %f334;
	fma.rm.f32 	%f336, %f335, %f155, %f154;
	add.f32 	%f337, %f336, 0fCB40007F;
	neg.f32 	%f338, %f337;
	fma.rn.f32 	%f339, %f333, 0f3FB8AA3B, %f338;
	fma.rn.f32 	%f340, %f333, 0f32A57060, %f339;
	mov.b32 	%r391, %f336;
	shl.b32 	%r392, %r391, 23;
	mov.b32 	%f341, %r392;
	ex2.approx.ftz.f32 	%f342, %f340;
	mul.f32 	%f343, %f342, %f341;
	add.f32 	%f344, %f332, %f343;
	sub.f32 	%f345, %f399, %f150;
	fma.rn.f32 	%f346, %f345, 0f3BBB989D, 0f3F000000;
	cvt.sat.f32.f32 	%f347, %f346;
	fma.rm.f32 	%f348, %f347, %f155, %f154;
	add.f32 	%f349, %f348, 0fCB40007F;
	neg.f32 	%f350, %f349;
	fma.rn.f32 	%f351, %f345, 0f3FB8AA3B, %f350;
	fma.rn.f32 	%f352, %f345, 0f32A57060, %f351;
	mov.b32 	%r393, %f348;
	shl.b32 	%r394, %r393, 23;
	mov.b32 	%f353, %r394;
	ex2.approx.ftz.f32 	%f354, %f352;
	mul.f32 	%f355, %f354, %f353;
	add.f32 	%f356, %f344, %f355;
	mov.b32 	%r395, %f356;
	shfl.sync.bfly.b32	%r396|%p111, %r395, 16, 31, -1;
	mov.b32 	%f357, %r396;
	add.f32 	%f358, %f356, %f357;
	mov.b32 	%r397, %f358;
	shfl.sync.bfly.b32	%r398|%p112, %r397, 8, 31, -1;
	mov.b32 	%f359, %r398;
	add.f32 	%f360, %f358, %f359;
	mov.b32 	%r399, %f360;
	shfl.sync.bfly.b32	%r400|%p113, %r399, 4, 31, -1;
	mov.b32 	%f361, %r400;
	add.f32 	%f362, %f360, %f361;
	mov.b32 	%r401, %f362;
	shfl.sync.bfly.b32	%r402|%p114, %r401, 2, 31, -1;
	mov.b32 	%f363, %r402;
	add.f32 	%f364, %f362, %f363;
	mov.b32 	%r403, %f364;
	shfl.sync.bfly.b32	%r404|%p115, %r403, 1, 31, -1;
	mov.b32 	%f365, %r404;
	add.f32 	%f366, %f364, %f365;
	div.rn.f32 	%f71, %f163, %f366;
	div.rn.f32 	%f72, %f175, %f366;
	div.rn.f32 	%f73, %f187, %f366;
	div.rn.f32 	%f74, %f199, %f366;
	div.rn.f32 	%f75, %f211, %f366;
	div.rn.f32 	%f76, %f223, %f366;
	div.rn.f32 	%f77, %f235, %f366;
	div.rn.f32 	%f78, %f247, %f366;
	div.rn.f32 	%f79, %f259, %f366;
	div.rn.f32 	%f80, %f271, %f366;
	div.rn.f32 	%f81, %f283, %f366;
	div.rn.f32 	%f82, %f295, %f366;
	div.rn.f32 	%f83, %f307, %f366;
	div.rn.f32 	%f84, %f319, %f366;
	div.rn.f32 	%f85, %f331, %f366;
	div.rn.f32 	%f86, %f343, %f366;
	div.rn.f32 	%f87, %f355, %f366;
	mad.lo.s64 	%rd154, %rd162, %rd38, %rd153;
	cvta.to.global.u64 	%rd155, %rd37;
	shl.b64 	%rd156, %rd154, 2;
	add.s64 	%rd25, %rd155, %rd156;
	@%p105 bra 	$L__BB559_40;
	st.global.f32 	[%rd25], %f71;
$L__BB559_40:
	setp.le.s64 	%p116, %rd40, %rd8;
	@%p116 bra 	$L__BB559_42;
	st.global.f32 	[%rd25+128], %f72;
$L__BB559_42:
	setp.le.s64 	%p117, %rd40, %rd9;
	@%p117 bra 	$L__BB559_44;
	st.global.f32 	[%rd25+256], %f73;
$L__BB559_44:
	setp.le.s64 	%p118, %rd40, %rd10;
	@%p118 bra 	$L__BB559_46;
	st.global.f32 	[%rd25+384], %f74;
$L__BB559_46:
	setp.le.s64 	%p119, %rd40, %rd11;
	@%p119 bra 	$L__BB559_48;
	st.global.f32 	[%rd25+512], %f75;
$L__BB559_48:
	setp.le.s64 	%p120, %rd40, %rd12;
	@%p120 bra 	$L__BB559_50;
	st.global.f32 	[%rd25+640], %f76;
$L__BB559_50:
	setp.le.s64 	%p121, %rd40, %rd13;
	@%p121 bra 	$L__BB559_52;
	st.global.f32 	[%rd25+768], %f77;
$L__BB559_52:
	setp.le.s64 	%p122, %rd40, %rd14;
	@%p122 bra 	$L__BB559_54;
	st.global.f32 	[%rd25+896], %f78;
$L__BB559_54:
	add.s32 	%r406, %r350, 256;
	cvt.u64.u32 	%rd157, %r406;
	setp.le.s64 	%p123, %rd40, %rd157;
	@%p123 bra 	$L__BB559_56;
	st.global.f32 	[%rd25+1024], %f79;
$L__BB559_56:
	setp.le.s64 	%p124, %rd40, %rd15;
	@%p124 bra 	$L__BB559_58;
	st.global.f32 	[%rd25+1152], %f80;
$L__BB559_58:
	add.s32 	%r408, %r350, 320;
	cvt.u64.u32 	%rd158, %r408;
	setp.le.s64 	%p125, %rd40, %rd158;
	@%p125 bra 	$L__BB559_60;
	st.global.f32 	[%rd25+1280], %f81;
$L__BB559_60:
	setp.le.s64 	%p126, %rd40, %rd16;
	@%p126 bra 	$L__BB559_62;
	st.global.f32 	[%rd25+1408], %f82;
$L__BB559_62:
	setp.le.s64 	%p127, %rd40, %rd17;
	@%p127 bra 	$L__BB559_64;
	st.global.f32 	[%rd25+1536], %f83;
$L__BB559_64:
	setp.le.s64 	%p128, %rd40, %rd18;
	@%p128 bra 	$L__BB559_66;
	st.global.f32 	[%rd25+1664], %f84;
$L__BB559_66:
	setp.le.s64 	%p129, %rd40, %rd19;
	@%p129 bra 	$L__BB559_68;
	st.global.f32 	[%rd25+1792], %f85;
$L__BB559_68:
	setp.le.s64 	%p130, %rd40, %rd20;
	@%p130 bra 	$L__BB559_70;
	st.global.f32 	[%rd25+1920], %f86;
$L__BB559_70:
	setp.le.s64 	%p131, %rd40, %rd21;
	@%p131 bra 	$L__BB559_72;
	st.global.f32 	[%rd25+2048], %f87;
$L__BB559_72:
	ld.param.u64 	%rd161, [_Z15SoftmaxWarpImplI22BroadcastScaleMaskLoadIffbLm4EiE11DirectStoreIffEfLi1ELi17ELi32ELi1ELb1EL9Algorithm0EEvT_T0_ll_param_2];
	mov.u32 	%r409, %nctaid.x;
	mov.u32 	%r410, %ntid.y;
	mul.lo.s32 	%r411, %r409, %r410;
	cvt.s64.s32 	%rd159, %r411;
	add.s64 	%rd162, %rd162, %rd159;
	setp.lt.s64 	%p132, %rd162, %rd161;
	@%p132 bra 	$L__BB559_4;
$L__BB559_73:
	ret;

}
	// .globl	_Z15SoftmaxWarpImplI22BroadcastScaleMaskLoadIffbLm4EiE11DirectStoreIffEfLi1ELi18ELi32ELi1ELb0EL9Algorithm0EEvT_T0_ll
.visible .entry _Z15SoftmaxWarpImplI22BroadcastScaleMaskLoadIffbLm4EiE11DirectStoreIffEfLi1ELi18ELi32ELi1ELb0EL9Algorithm0EEvT_T0_ll(
	.param .align 8 .b8 _Z15SoftmaxWarpImplI22BroadcastScaleMaskLoadIffbLm4EiE11DirectStoreIffEfLi1ELi18ELi32ELi1ELb0EL9Algorithm0EEvT_T0_ll_param_0[120],
	.param .align 8 .b8 _Z15SoftmaxWarpImplI22BroadcastScaleMaskLoadIffbLm4EiE11DirectStoreIffEfLi1ELi18ELi32ELi1ELb0EL9Algorithm0EEvT_T0_ll_param_1[16],
	.param .u64 _Z15SoftmaxWarpImplI22BroadcastScaleMaskLoadIffbLm4EiE11DirectStoreIffEfLi1ELi18ELi32ELi1ELb0EL9Algorithm0EEvT_T0_ll_param_2,
	.param .u64 _Z15SoftmaxWarpImplI22BroadcastScaleMaskLoadIffbLm4EiE11DirectStoreIffEfLi1ELi18ELi32ELi1ELb0EL9Algorithm0EEvT_T0_ll_param_3
)
{
	.reg .pred 	%p<36>;
	.reg .b16 	%rs<19>;
	.reg .b32 	%r<401>;
	.reg .b32 	%f<333>;
	.reg .b64 	%rd<144>;

	ld.param.u64 	%rd23, [_Z15SoftmaxWarpImplI22BroadcastScaleMaskLoadIffbLm4EiE11DirectStoreIffEfLi1ELi18ELi32ELi1ELb0EL9Algorithm0EEvT_T0_ll_param_1+8];
	ld.param.u64 	%rd22, [_Z15SoftmaxWarpImplI22BroadcastScaleMaskLoadIffbLm4EiE11DirectStoreIffEfLi1ELi18ELi32ELi1ELb0EL9Algorithm0EEvT_T0_ll_param_1];
	ld.param.v2.f32 	{%f3, %f4}, [_Z15SoftmaxWarpImplI22BroadcastScaleMaskLoadIffbLm4EiE11DirectStoreIffEfLi1ELi18ELi32ELi1ELb0EL9Algorithm0EEvT_T0_ll_param_0+112];
	ld.param.u64 	%rd21, [_Z15SoftmaxWarpImplI22BroadcastScaleMaskLoadIffbLm4EiE11DirectStoreIffEfLi1ELi18ELi32ELi1ELb0EL9Algorithm0EEvT_T0_ll_param_0+104];
	ld.param.v2.u32 	{%r13, %r14}, [_Z15SoftmaxWarpImplI22BroadcastScaleMaskLoadIffbLm4EiE11DirectStoreIffEfLi1ELi18ELi32ELi1ELb0EL9Algorithm0EEvT_T0_ll_param_0+88];
	ld.param.v2.u32 	{%r11, %r12}, [_Z15SoftmaxWarpImplI22BroadcastScaleMaskLoadIffbLm4EiE11DirectStoreIffEfLi1ELi18ELi32ELi1ELb0EL9Algorithm0EEvT_T0_ll_param_0+80];
	ld.param.v2.u32 	{%r9, %r10}, [_Z15SoftmaxWarpImplI22BroadcastScaleMaskLoadIffbLm4EiE11DirectStoreIffEfLi1ELi18ELi32ELi1ELb0EL9Algorithm0EEvT_T0_ll_param_0+64];
	ld.param.v2.u32 	{%r7, %r8}, [_Z15SoftmaxWarpImplI22BroadcastScaleMaskLoadIffbLm4EiE11DirectStoreIffEfLi1ELi18ELi32ELi1ELb0EL9Algorithm0EEvT_T0_ll_param_0+56];
	ld.param.u64 	%rd17, [_Z15SoftmaxWarpImplI22BroadcastScaleMaskLoadIffbLm4EiE11DirectStoreIffEfLi1ELi18ELi32ELi1ELb0EL9Algorithm0EEvT_T0_ll_param_0+40];
	ld.param.u64 	%rd16, [_Z15SoftmaxWarpImplI22BroadcastScaleMaskLoadIffbLm4EiE11DirectStoreIffEfLi1ELi18ELi32ELi1ELb0EL9Algorithm0EEvT_T0_ll_param_0+32];
	ld.param.u64 	%rd15, [_Z15SoftmaxWarpImplI22BroadcastScaleMaskLoadIffbLm4EiE11DirectStoreIffEfLi1ELi18ELi32ELi1ELb0EL9Algorithm0EEvT_T0_ll_param_0+24];
	ld.param.u64 	%rd14, [_Z15SoftmaxWarpImplI22BroadcastScaleMaskLoadIffbLm4EiE11DirectStoreIffEfLi1ELi18ELi32ELi1ELb0EL9Algorithm0EEvT_T0_ll_param_0+16];
	ld.param.u64 	%rd13, [_Z15SoftmaxWarpImplI22BroadcastScaleMaskLoadIffbLm4EiE11DirectStoreIffEfLi1ELi18ELi32ELi1ELb0EL9Algorithm0EEvT_T0_ll_param_0+8];
	ld.param.u64 	%rd12, [_Z15SoftmaxWarpImplI22BroadcastScaleMaskLoadIffbLm4EiE11DirectStoreIffEfLi1ELi18ELi32ELi1ELb0EL9Algorithm0EEvT_T0_ll_param_0];
	ld.param.u64 	%rd24, [_Z15SoftmaxWarpImplI22BroadcastScaleMaskLoadIffbLm4EiE11DirectStoreIffEfLi1ELi18ELi32ELi1ELb0EL9Algorithm0EEvT_T0_ll_param_2];
	ld.param.u64 	%rd25, [_Z15SoftmaxWarpImplI22BroadcastScaleMaskLoadIffbLm4EiE11DirectStoreIffEfLi1ELi18ELi32ELi1ELb0EL9Algorithm0EEvT_T0_ll_param_3];
	setp.lt.s64 	%p1, %rd25, 577;
	@%p1 bra 	$L__BB560_2;
	mov.u64 	%rd26, $str;
	cvta.global.u64 	%rd27, %rd26;
	mov.u64 	%rd28, $str$1;
	cvta.global.u64 	%rd29, %rd28;
	mov.u64 	%rd30, __unnamed_546;
	cvta.global.u64 	%rd31, %rd30;
	{ // callseq 545, 0
	.param .b64 param0;
	st.param.b64 	[param0], %rd27;
	.param .b64 param1;
	st.param.b64 	[param1], %rd29;
	.param .b32 param2;
	st.param.b32 	[param2], 254;
	.param .b64 param3;
	st.param.b64 	[param3], %rd31;
	.param .b64 param4;
	st.param.b64 	[param4], 1;
	call.uni 
	__assertfail, 
	(
	param0, 
	param1, 
	param2, 
	param3, 
	param4
	);
	} // callseq 545
$L__BB560_2:
	mov.u32 	%r15, %ctaid.x;
	mov.u32 	%r16, %ntid.y;
	mov.u32 	%r17, %tid.y;
	mad.lo.s32 	%r18, %r15, %r16, %r17;
	mov.u32 	%r19, %nctaid.x;
	mul.lo.s32 	%r6, %r19, %r16;
	cvt.s64.s32 	%rd143, %r18;
	setp.le.s64 	%p2, %rd24, %rd143;
	@%p2 bra 	$L__BB560_5;
	cvta.to.global.u64 	%rd5, %rd12;
	cvta.to.global.u64 	%rd6, %rd13;
	mov.u32 	%r20, %tid.x;
	cvt.u64.u32 	%rd7, %r20;
	cvta.to.global.u64 	%rd8, %rd22;
	cvt.s64.s32 	%rd9, %r6;
$L__BB560_4:
	setp.eq.s64 	%p3, %rd17, 1;
	setp.eq.s64 	%p4, %rd16, 1;
	setp.eq.s64 	%p5, %rd15, 1;
	setp.eq.s64 	%p6, %rd14, 1;
	mad.lo.s64 	%rd32, %rd21, %rd143, %rd7;
	cvt.u32.u64 	%r21, %rd32;
	div.s32 	%r22, %r21, %r7;
	mul.lo.s32 	%r23, %r22, %r7;
	sub.s32 	%r24, %r21, %r23;
	div.s32 	%r25, %r24, %r8;
	mul.lo.s32 	%r26, %r25, %r8;
	sub.s32 	%r27, %r24, %r26;
	div.s32 	%r28, %r27, %r9;
	mul.lo.s32 	%r29, %r28, %r9;
	sub.s32 	%r30, %r27, %r29;
	selp.b32 	%r31, 0, %r22, %p6;
	selp.b32 	%r32, 0, %r25, %p5;
	selp.b32 	%r33, 0, %r28, %p4;
	selp.b32 	%r34, 0, %r30, %p3;
	mul.lo.s32 	%r35, %r11, %r31;
	mad.lo.s32 	%r36, %r12, %r32, %r35;
	mad.lo.s32 	%r37, %r13, %r33, %r36;
	mad.lo.s32 	%r38, %r14, %r34, %r37;
	shl.b64 	%rd33, %rd32, 32;
	shr.s64 	%rd34, %rd33, 30;
	add.s64 	%rd35, %rd5, %rd34;
	ld.global.f32 	%f5, [%rd35];
	cvt.s64.s32 	%rd36, %r38;
	add.s64 	%rd37, %rd6, %rd36;
	ld.global.u8 	%rs1, [%rd37];
	setp.eq.s16 	%p7, %rs1, 0;
	mul.f32 	%f6, %f5, %f4;
	selp.f32 	%f7, %f3, %f6, %p7;
	max.f32 	%f8, %f7, 0fFF800000;
	add.s64 	%rd38, %rd32, 32;
	cvt.u32.u64 	%r39, %rd38;
	div.s32 	%r40, %r39, %r7;
	mul.lo.s32 	%r41, %r40, %r7;
	sub.s32 	%r42, %r39, %r41;
	div.s32 	%r43, %r42, %r8;
	mul.lo.s32 	%r44, %r43, %r8;
	sub.s32 	%r45, %r42, %r44;
	div.s32 	%r46, %r45, %r9;
	mul.lo.s32 	%r47, %r46, %r9;
	sub.s32 	%r48, %r45, %r47;
	selp.b32 	%r49, 0, %r40, %p6;
	selp.b32 	%r50, 0, %r43, %p5;
	selp.b32 	%r51, 0, %r46, %p4;
	selp.b32 	%r52, 0, %r48, %p3;
	mul.lo.s32 	%r53, %r11, %r49;
	mad.lo.s32 	%r54, %r12, %r50, %r53;
	mad.lo.s32 	%r55, %r13, %r51, %r54;
	mad.lo.s32 	%r56, %r14, %r52, %r55;
	shl.b64 	%rd39, %rd38, 32;
	shr.s64 	%rd40, %rd39, 30;
	add.s64 	%rd41, %rd5, %rd40;
	ld.global.f32 	%f9, [%rd41];
	cvt.s64.s32 	%rd42, %r56;
	add.s64 	%rd43, %rd6, %rd42;
	ld.global.u8 	%rs2, [%rd43];
	setp.eq.s16 	%p8, %rs2, 0;
	mul.f32 	%f10, %f9, %f4;
	selp.f32 	%f11, %f3, %f10, %p8;
	max.f32 	%f12, %f8, %f11;
	add.s64 	%rd44, %rd32, 64;
	cvt.u32.u64 	%r57, %rd44;
	div.s32 	%r58, %r57, %r7;
	mul.lo.s32 	%r59, %r58, %r7;
	sub.s32 	%r60, %r57, %r59;
	div.s32 	%r61, %r60, %r8;
	mul.lo.s32 	%r62, %r61, %r8;
	sub.s32 	%r63, %r60, %r62;
	div.s32 	%r64, %r63, %r9;
	mul.lo.s32 	%r65, %r64, %r9;
	sub.s32 	%r66, %r63, %r65;
	selp.b32 	%r67, 0, %r58, %p6;
	selp.b32 	%r68, 0, %r61, %p5;
	selp.b32 	%r69, 0, %r64, %p4;
	selp.b32 	%r70, 0, %r66, %p3;
	mul.lo.s32 	%r71, %r11, %r67;
	mad.lo.s32 	%r72, %r12, %r68, %r71;
	mad.lo.s32 	%r73, %r13, %r69, %r72;
	mad.lo.s32 	%r74, %r14, %r70, %r73;
	shl.b64 	%rd45, %rd44, 32;
	shr.s64 	%rd46, %rd45, 30;
	add.s64 	%rd47, %rd5, %rd46;
	ld.global.f32 	%f13, [%rd47];
	cvt.s64.s32 	%rd48, %r74;
	add.s64 	%rd49, %rd6, %rd48;
	ld.global.u8 	%rs3, [%rd49];
	setp.eq.s16 	%p9, %rs3, 0;
	mul.f32 	%f14, %f13, %f4;
	selp.f32 	%f15, %f3, %f14, %p9;
	max.f32 	%f16, %f12, %f15;
	add.s64 	%rd50, %rd32, 96;
	cvt.u32.u64 	%r75, %rd50;
	div.s32 	%r76, %r75, %r7;
	mul.lo.s32 	%r77, %r76, %r7;
	sub.s32 	%r78, %r75, %r77;
	div.s32 	%r79, %r78, %r8;
	mul.lo.s32 	%r80, %r79, %r8;
	sub.s32 	%r81, %r78, %r80;
	div.s32 	%r82, %r81, %r9;
	mul.lo.s32 	%r83, %r82, %r9;
	sub.s32 	%r84, %r81, %r83;
	selp.b32 	%r85, 0, %r76, %p6;
	selp.b32 	%r86, 0, %r79, %p5;
	selp.b32 	%r87, 0, %r82, %p4;
	selp.b32 	%r88, 0, %r84, %p3;
	mul.lo.s32 	%r89, %r11, %r85;
	mad.lo.s32 	%r90, %r12, %r86, %r89;
	mad.lo.s32 	%r91, %r13, %r87, %r90;
	mad.lo.s32 	%r92, %r14, %r88, %r91;
	shl.b64 	%rd51, %rd50, 32;
	shr.s64 	%rd52, %rd51, 30;
	add.s64 	%rd53, %rd5, %rd52;
	ld.global.f32 	%f17, [%rd53];
	cvt.s64.s32 	%rd54, %r92;
	add.s64 	%rd55, %rd6, %rd54;
	ld.global.u8 	%rs4, [%rd55];
	setp.eq.s16 	%p10, %rs4, 0;
	mul.f32 	%f18, %f17, %f4;
	selp.f32 	%f19, %f3, %f18, %p10;
	max.f32 	%f20, %f16, %f19;
	add.s64 	%rd56, %rd32, 128;
	cvt.u32.u64 	%r93, %rd56;
	div.s32 	%r94, %r93, %r7;
	mul.lo.s32 	%r95, %r94, %r7;
	sub.s32 	%r96, %r93, %r95;
	div.s32 	%r97, %r96, %r8;
	mul.lo.s32 	%r98, %r97, %r8;
	sub.s32 	%r99, %r96, %r98;
	div.s32 	%r100, %r99, %r9;
	mul.lo.s32 	%r101, %r100, %r9;
	sub.s32 	%r102, %r99, %r101;
	selp.b32 	%r103, 0, %r94, %p6;
	selp.b32 	%r104, 0, %r97, %p5;
	selp.b32 	%r105, 0, %r100, %p4;
	selp.b32 	%r106, 0, %r102, %p3;
	mul.lo.s32 	%r107, %r11, %r103;
	mad.lo.s32 	%r108, %r12, %r104, %r107;
	mad.lo.s32 	%r109, %r13, %r105, %r108;
	mad.lo.s32 	%r110, %r14, %r106, %r109;
	shl.b64 	%rd57, %rd56, 32;
	shr.s64 	%rd58, %rd57, 30;
	add.s64 	%rd59, %rd5, %rd58;
	ld.global.f32 	%f21, [%rd59];
	cvt.s64.s32 	%rd60, %r110;
	add.s64 	%rd61, %rd6, %rd60;
	ld.global.u8 	%rs5, [%rd61];
	setp.eq.s16 	%p11, %rs5, 0;
	mul.f32 	%f22, %f21, %f4;
	selp.f32 	%f23, %f3, %f22, %p11;
	max.f32 	%f24, %f20, %f23;
	add.s64 	%rd62, %rd32, 160;
	cvt.u32.u64 	%r111, %rd62;
	div.s32 	%r112, %r111, %r7;
	mul.lo.s32 	%r113, %r112, %r7;
	sub.s32 	%r114, %r111, %r113;
	div.s32 	%r115, %r114, %r8;
	mul.lo.s32 	%r116, %r115, %r8;
	sub.s32 	%r117, %r114, %r116;
	div.s32 	%r118, %r117, %r9;
	mul.lo.s32 	%r119, %r118, %r9;
	sub.s32 	%r120, %r117, %r119;
	selp.b32 	%r121, 0, %r112, %p6;
	selp.b32 	%r122, 0, %r115, %p5;
	selp.b32 	%r123, 0, %r118, %p4;
	selp.b32 	%r124, 0, %r120, %p3;
	mul.lo.s32 	%r125, %r11, %r121;
	mad.lo.s32 	%r126, %r12, %r122, %r125;
	mad.lo.s32 	%r127, %r13, %r123, %r126;
	mad.lo.s32 	%r128, %r14, %r124, %r127;
	shl.b64 	%rd63, %rd62, 32;
	shr.s64 	%rd64, %rd63, 30;
	add.s64 	%rd65, %rd5, %rd64;
	ld.global.f32 	%f25, [%rd65];
	cvt.s64.s32 	%rd66, %r128;
	add.s64 	%rd67, %rd6, %rd66;
	ld.global.u8 	%rs6, [%rd67];
	setp.eq.s16 	%p12, %rs6, 0;
	mul.f32 	%f26, %f25, %f4;
	selp.f32 	%f27, %f3, %f26, %p12;
	max.f32 	%f28, %f24, %f27;
	add.s64 	%rd68, %rd32, 192;
	cvt.u32.u64 	%r129, %rd68;
	div.s32 	%r130, %r129, %r7;
	mul.lo.s32 	%r131, %r130, %r7;
	sub.s32 	%r132, %r129, %r131;
	div.s32 	%r133, %r132, %r8;
	mul.lo.s32 	%r134, %r133, %r8;
	sub.s32 	%r135, %r132, %r134;
	div.s32 	%r136, %r135, %r9;
	mul.lo.s32 	%r137, %r136, %r9;
	sub.s32 	%r138, %r135, %r137;
	selp.b32 	%r139, 0, %r130, %p6;
	selp.b32 	%r140, 0, %r133, %p5;
	selp.b32 	%r141, 0, %r136, %p4;
	selp.b32 	%r142, 0, %r138, %p3;
	mul.lo.s32 	%r143, %r11, %r139;
	mad.lo.s32 	%r144, %r12, %r140, %r143;
	mad.lo.s32 	%r145, %r13, %r141, %r144;
	mad.lo.s32 	%r146, %r14, %r142, %r145;
	shl.b64 	%rd69, %rd68, 32;
	shr.s64 	%rd70, %rd69, 30;
	add.s64 	%rd71, %rd5, %rd70;
	ld.global.f32 	%f29, [%rd71];
	cvt.s64.s32 	%rd72, %r146;
	add.s64 	%rd73, %rd6, %rd72;
	ld.global.u8 	%rs7, [%rd73];
	setp.eq.s16 	%p13, %rs7, 0;
	mul.f32 	%f30, %f29, %f4;
	selp.f32 	%f31, %f3, %f30, %p13;
	max.f32 	%f32, %f28, %f31;
	add.s64 	%rd74, %rd32, 224;
	cvt.u32.u64 	%r147, %rd74;
	div.s32 	%r148, %r147, %r7;
	mul.lo.s32 	%r149, %r148, %r7;
	sub.s32 	%r150, %r147, %r149;
	div.s32 	%r151, %r150, %r8;
	mul.lo.s32 	%r152, %r151, %r8;
	sub.s32 	%r153, %r150, %r152;
	div.s32 	%r154, %r153, %r9;
	mul.lo.s32 	%r155, %r154, %r9;
	sub.s32 	%r156, %r153, %r155;
	selp.b32 	%r157, 0, %r148, %p6;
	selp.b32 	%r158, 0, %r151, %p5;
	selp.b32 	%r159, 0, %r154, %p4;
	selp.b32 	%r160, 0, %r156, %p3;
	mul.lo.s32 	%r161, %r11, %r157;
	mad.lo.s32 	%r162, %r12, %r158, %r161;
	mad.lo.s32 	%r163, %r13, %r159, %r162;
	mad.lo.s32 	%r164, %r14, %r160, %r163;
	shl.b64 	%rd75, %rd74, 32;
	shr.s64 	%rd76, %rd75, 30;
	add.s64 	%rd77, %rd5, %rd76;
	ld.global.f32 	%f33, [%rd77];
	cvt.s64.s32 	%rd78, %r164;
	add.s64 	%rd79, %rd6, %rd78;
	ld.global.u8 	%rs8, [%rd79];
	setp.eq.s16 	%p14, %rs8, 0;
	mul.f32 	%f34, %f33, %f4;
	selp.f32 	%f35, %f3, %f34, %p14;
	max.f32 	%f36, %f32, %f35;
	add.s64 	%rd80, %rd32, 256;
	cvt.u32.u64 	%r165, %rd80;
	div.s32 	%r166, %r165, %r7;
	mul.lo.s32 	%r167, %r166, %r7;
	sub.s32 	%r168, %r165, %r167;
	div.s32 	%r169, %r168, %r8;
	mul.lo.s32 	%r170, %r169, %r8;
	sub.s32 	%r171, %r168, %r170;
	div.s32 	%r172, %r171, %r9;
	mul.lo.s32 	%r173, %r172, %r9;
	sub.s32 	%r174, %r171, %r173;
	selp.b32 	%r175, 0, %r166, %p6;
	selp.b32 	%r176, 0, %r169, %p5;
	selp.b32 	%r177, 0, %r172, %p4;
	selp.b32 	%r178, 0, %r174, %p3;
	mul.lo.s32 	%r179, %r11, %r175;
	mad.lo.s32 	%r180, %r12, %r176, %r179;
	mad.lo.s32 	%r181, %r13, %r177, %r180;
	mad.lo.s32 	%r182, %r14, %r178, %r181;
	shl.b64 	%rd81, %rd80, 32;
	shr.s64 	%rd82, %rd81, 30;
	add.s64 	%rd83, %rd5, %rd82;
	ld.global.f32 	%f37, [%rd83];
	cvt.s64.s32 	%rd84, %r182;
	add.s64 	%rd85, %rd6, %rd84;
	ld.global.u8 	%rs9, [%rd85];
	setp.eq.s16 	%p15, %rs9, 0;
	mul.f32 	%f38, %f37, %f4;
	selp.f32 	%f39, %f3, %f38, %p15;
	max.f32 	%f40, %f36, %f39;
	add.s64 	%rd86, %rd32, 288;
	cvt.u32.u64 	%r183, %rd86;
	div.s32 	%r184, %r183, %r7;
	mul.lo.s32 	%r185, %r184, %r7;
	sub.s32 	%r186, %r183, %r185;
	div.s32 	%r187, %r186, %r8;
	mul.lo.s32 	%r188, %r187, %r8;
	sub.s32 	%r189, %r186, %r188;
	div.s32 	%r190, %r189, %r9;
	mul.lo.s32 	%r191, %r190, %r9;
	sub.s32 	%r192, %r189, %r191;
	selp.b32 	%r193, 0, %r184, %p6;
	selp.b32 	%r194, 0, %r187, %p5;
	selp.b32 	%r195, 0, %r190, %p4;
	selp.b32 	%r196, 0, %r192, %p3;
	mul.lo.s32 	%r197, %r11, %r193;
	mad.lo.s32 	%r198, %r12, %r194, %r197;
	mad.lo.s32 	%r199, %r13, %r195, %r198;
	mad.lo.s32 	%r200, %r14, %r196, %r199;
	shl.b64 	%rd87, %rd86, 32;
	shr.s64 	%rd88, %rd87, 30;
	add.s64 	%rd89, %rd5, %rd88;
	ld.global.f32 	%f41, [%rd89];
	cvt.s64.s32 	%rd90, %r200;
	add.s64 	%rd91, %rd6, %rd90;
	ld.global.u8 	%rs10, [%rd91];
	setp.eq.s16 	%p16, %rs10, 0;
	mul.f32 	%f42, %f41, %f4;
	selp.f32 	%f43, %f3, %f42, %p16;
	max.f32 	%f44, %f40, %f43;
	add.s64 	%rd92, %rd32, 320;
	cvt.u32.u64 	%r201, %rd92;
	div.s32 	%r202, %r201, %r7;
	mul.lo.s32 	%r203, %r202, %r7;
	sub.s32 	%r204, %r201, %r203;
	div.s32 	%r205, %r204, %r8;
	mul.lo.s32 	%r206, %r205, %r8;
	sub.s32 	%r207, %r204, %r206;
	div.s32 	%r208, %r207, %r9;
	mul.lo.s32 	%r209, %r208, %r9;
	sub.s32 	%r210, %r207, %r209;
	selp.b32 	%r211, 0, %r202, %p6;
	selp.b32 	%r212, 0, %r205, %p5;
	selp.b32 	%r213, 0, %r208, %p4;
	selp.b32 	%r214, 0, %r210, %p3;
	mul.lo.s32 	%r215, %r11, %r211;
	mad.lo.s32 	%r216, %r12, %r212, %r215;
	mad.lo.s32 	%r217, %r13, %r213, %r216;
	mad.lo.s32 	%r218, %r14, %r214, %r217;
	shl.b64 	%rd93, %rd92, 32;
	shr.s64 	%rd94, %rd93, 30;
	add.s64 	%rd95, %rd5, %rd94;
	ld.global.f32 	%f45, [%rd95];
	cvt.s64.s32 	%rd96, %r218;
	add.s64 	%rd97, %rd6, %rd96;
	ld.global.u8 	%rs11, [%rd97];
	setp.eq.s16 	%p17, %rs11, 0;
	mul.f32 	%f46, %f45, %f4;
	selp.f32 	%f47, %f3, %f46, %p17;
	max.f32 	%f48, %f44, %f47;
	add.s64 	%rd98, %rd32, 352;
	cvt.u32.u64 	%r219, %rd98;
	div.s32 	%r220, %r219, %r7;
	mul.lo.s32 	%r221, %r220, %r7;
	sub.s32 	%r222, %r219, %r221;
	div.s32 	%r223, %r222, %r8;
	mul.lo.s32 	%r224, %r223, %r8;
	sub.s32 	%r225, %r222, %r224;
	div.s32 	%r226, %r225, %r9;
	mul.lo.s32 	%r227, %r226, %r9;
	sub.s32 	%r228, %r225, %r227;
	selp.b32 	%r229, 0, %r220, %p6;
	selp.b32 	%r230, 0, %r223, %p5;
	selp.b32 	%r231, 0, %r226, %p4;
	selp.b32 	%r232, 0, %r228, %p3;
	mul.lo.s32 	%r233, %r11, %r229;
	mad.lo.s32 	%r234, %r12, %r230, %r233;
	mad.lo.s32 	%r235, %r13, %r231, %r234;
	mad.lo.s32 	%r236, %r14, %r232, %r235;
	shl.b64 	%rd99, %rd98, 32;
	shr.s64 	%rd100, %rd99, 30;
	add.s64 	%rd101, %rd5, %rd100;
	ld.global.f32 	%f49, [%rd101];
	cvt.s64.s32 	%rd102, %r236;
	add.s64 	%rd103, %rd6, %rd102;
	ld.global.u8 	%rs12, [%rd103];
	setp.eq.s16 	%p18, %rs12, 0;
	mul.f32 	%f50, %f49, %f4;
	selp.f32 	%f51, %f3, %f50, %p18;
	max.f32 	%f52, %f48, %f51;
	add.s64 	%rd104, %rd32, 384;
	cvt.u32.u64 	%r237, %rd104;
	div.s32 	%r238, %r237, %r7;
	mul.lo.s32 	%r239, %r238, %r7;
	sub.s32 	%r240, %r237, %r239;
	div.s32 	%r241, %r240, %r8;
	mul.lo.s32 	%r242, %r241, %r8;
	sub.s32 	%r243, %r240, %r242;
	div.s32 	%r244, %r243, %r9;
	mul.lo.s32 	%r245, %r244, %r9;
	sub.s32 	%r246, %r243, %r245;
	selp.b32 	%r247, 0, %r238, %p6;
	selp.b32 	%r248, 0, %r241, %p5;
	selp.b32 	%r249, 0, %r244, %p4;
	selp.b32 	%r250, 0, %r246, %p3;
	mul.lo.s32 	%r251, %r11, %r247;
	mad.lo.s32 	%r252, %r12, %r248, %r251;
	mad.lo.s32 	%r253, %r13, %r249, %r252;
	mad.lo.s32 	%r254, %r14, %r250, %r253;
	shl.b64 	%rd105, %rd104, 32;
	shr.s64 	%rd106, %rd105, 30;
	add.s64 	%rd107, %rd5, %rd106;
	ld.global.f32 	%f53, [%rd107];
	cvt.s64.s32 	%rd108, %r254;
	add.s64 	%rd109, %rd6, %rd108;
	ld.global.u8 	%rs13, [%rd109];
	setp.eq.s16 	%p19, %rs13, 0;
	mul.f32 	%f54, %f53, %f4;
	selp.f32 	%f55, %f3, %f54, %p19;
	max.f32 	%f56, %f52, %f55;
	add.s64 	%rd110, %rd32, 416;
	cvt.u32.u64 	%r255, %rd110;
	div.s32 	%r256, %r255, %r7;
	mul.lo.s32 	%r257, %r256, %r7;
	sub.s32 	%r258, %r255, %r257;
	div.s32 	%r259, %r258, %r8;
	mul.lo.s32 	%r260, %r259, %r8;
	sub.s32 	%r261, %r258, %r260;
	div.s32 	%r262, %r261, %r9;
	mul.lo.s32 	%r263, %r262, %r9;
	sub.s32 	%r264, %r261, %r263;
	selp.b32 	%r265, 0, %r256, %p6;
	selp.b32 	%r266, 0, %r259, %p5;
	selp.b32 	%r267, 0, %r262, %p4;
	selp.b32 	%r268, 0, %r264, %p3;
	mul.lo.s32 	%r269, %r11, %r265;
	mad.lo.s32 	%r270, %r12, %r266, %r269;
	mad.lo.s32 	%r271, %r13, %r267, %r270;
	mad.lo.s32 	%r272, %r14, %r268, %r271;
	shl.b64 	%rd111, %rd110, 32;
	shr.s64 	%rd112, %rd111, 30;
	add.s64 	%rd113, %rd5, %rd112;
	ld.global.f32 	%f57, [%rd113];
	cvt.s64.s32 	%rd114, %r272;
	add.s64 	%rd115, %rd6, %rd114;
	ld.global.u8 	%rs14, [%rd115];
	setp.eq.s16 	%p20, %rs14, 0;
	mul.f32 	%f58, %f57, %f4;
	selp.f32 	%f59, %f3, %f58, %p20;
	max.f32 	%f60, %f56, %f59;
	add.s64 	%rd116, %rd32, 448;
	cvt.u32.u64 	%r273, %rd116;
	div.s32 	%r274, %r273, %r7;
	mul.lo.s32 	%r275, %r274, %r7;
	sub.s32 	%r276, %r273, %r275;
	div.s32 	%r277, %r276, %r8;
	mul.lo.s32 	%r278, %r277, %r8;
	sub.s32 	%r279, %r276, %r278;
	div.s32 	%r280, %r279, %r9;
	mul.lo.s32 	%r281, %r280, %r9;
	sub.s32 	%r282, %r279, %r281;
	selp.b32 	%r283, 0, %r274, %p6;
	selp.b32 	%r284, 0, %r277, %p5;
	selp.b32 	%r285, 0, %r280, %p4;
	selp.b32 	%r286, 0, %r282, %p3;
	mul.lo.s32 	%r287, %r11, %r283;
	mad.lo.s32 	%r288, %r12, %r284, %r287;
	mad.lo.s32 	%r289, %r13, %r285, %r288;
	mad.lo.s32 	%r290, %r14, %r286, %r289;
	shl.b64 	%rd117, %rd116, 32;
	shr.s64 	%rd118, %rd117, 30;
	add.s64 	%rd119, %rd5, %rd118;
	ld.global.f32 	%f61, [%rd119];
	cvt.s64.s32 	%rd120, %r290;
	add.s64 	%rd121, %rd6, %rd120;
	ld.global.u8 	%rs15, [%rd121];
	setp.eq.s16 	%p21, %rs15, 0;
	mul.f32 	%f62, %f61, %f4;
	selp.f32 	%f63, %f3, %f62, %p21;
	max.f32 	%f64, %f60, %f63;
	add.s64 	%rd122, %rd32, 480;
	cvt.u32.u64 	%r291, %rd122;
	div.s32 	%r292, %r291, %r7;
	mul.lo.s32 	%r293, %r292, %r7;
	sub.s32 	%r294, %r291, %r293;
	div.s32 	%r295, %r294, %r8;
	mul.lo.s32 	%r296, %r295, %r8;
	sub.s32 	%r297, %r294, %r296;
	div.s32 	%r298, %r297, %r9;
	mul.lo.s32 	%r299, %r298, %r9;
	sub.s32 	%r300, %r297, %r299;
	selp.b32 	%r301, 0, %r292, %p6;
	selp.b32 	%r302, 0, %r295, %p5;
	selp.b32 	%r303, 0, %r298, %p4;
	selp.b32 	%r304, 0, %r300, %p3;
	mul.lo.s32 	%r305, %r11, %r301;
	mad.lo.s32 	%r306, %r12, %r302, %r305;
	mad.lo.s32 	%r307, %r13, %r303, %r306;
	mad.lo.s32 	%r308, %r14, %r304, %r307;
	shl.b64 	%rd123, %rd122, 32;
	shr.s64 	%rd124, %rd123, 30;
	add.s64 	%rd125, %rd5, %rd124;
	ld.global.f32 	%f65, [%rd125];
	cvt.s64.s32 	%rd126, %r308;
	add.s64 	%rd127, %rd6, %rd126;
	ld.global.u8 	%rs16, [%rd127];
	setp.eq.s16 	%p22, %rs16, 0;
	mul.f32 	%f66, %f65, %f4;
	selp.f32 	%f67, %f3, %f66, %p22;
	max.f32 	%f68, %f64, %f67;
	add.s64 	%rd128, %rd32, 512;
	cvt.u32.u64 	%r309, %rd128;
	div.s32 	%r310, %r309, %r7;
	mul.lo.s32 	%r311, %r310, %r7;
	sub.s32 	%r312, %r309, %r311;
	div.s32 	%r313, %r312, %r8;
	mul.lo.s32 	%r314, %r313, %r8;
	sub.s32 	%r315, %r312, %r314;
	div.s32 	%r316, %r315, %r9;
	mul.lo.s32 	%r317, %r316, %r9;
	sub.s32 	%r318, %r315, %r317;
	selp.b32 	%r319, 0, %r310, %p6;
	selp.b32 	%r320, 0, %r313, %p5;
	selp.b32 	%r321, 0, %r316, %p4;
	selp.b32 	%r322, 0, %r318, %p3;
	mul.lo.s32 	%r323, %r11, %r319;
	mad.lo.s32 	%r324, %r12, %r320, %r323;
	mad.lo.s32 	%r325, %r13, %r321, %r324;
	mad.lo.s32 	%r326, %r14, %r322, %r325;
	shl.b64 	%rd129, %rd128, 32;
	shr.s64 	%rd130, %rd129, 30;
	add.s64 	%rd131, %rd5, %rd130;
	ld.global.f32 	%f69, [%rd131];
	cvt.s64.s32 	%rd132, %r326;
	add.s64 	%rd133, %rd6, %rd132;
	ld.global.u8 	%rs17, [%rd133];
	setp.eq.s16 	%p23, %rs17, 0;
	mul.f32 	%f70, %f69, %f4;
	selp.f32 	%f71, %f3, %f70, %p23;
	max.f32 	%f72, %f68, %f71;
	add.s64 	%rd134, %rd32, 544;
	cvt.u32.u64 	%r327, %rd134;
	div.s32 	%r328, %r327, %r7;
	mul.lo.s32 	%r329, %r328, %r7;
	sub.s32 	%r330, %r327, %r329;
	div.s32 	%r331, %r330, %r8;
	mul.lo.s32 	%r332, %r331, %r8;
	sub.s32 	%r333, %r330, %r332;
	div.s32 	%r334, %r333, %r9;
	mul.lo.s32 	%r335, %r334, %r9;
	sub.s32 	%r336, %r333, %r335;
	selp.b32 	%r337, 0, %r328, %p6;
	selp.b32 	%r338, 0, %r331, %p5;
	selp.b32 	%r339, 0, %r334, %p4;
	selp.b32 	%r340, 0, %r336, %p3;
	mul.lo.s32 	%r341, %r11, %r337;
	mad.lo.s32 	%r342, %r12, %r338, %r341;
	mad.lo.s32 	%r343, %r13, %r339, %r342;
	mad.lo.s32 	%r344, %r14, %r340, %r343;
	shl.b64 	%rd135, %rd134, 32;
	shr.s64 	%rd136, %rd135, 30;
	add.s64 	%rd137, %rd5, %rd136;
	ld.global.f32 	%f73, [%rd137];
	cvt.s64.s32 	%rd138, %r344;
	add.s64 	%rd139, %rd6, %rd138;
	ld.global.u8 	%rs18, [%rd139];
	setp.eq.s16 	%p24, %rs18, 0;
	mul.f32 	%f74, %f73, %f4;
	selp.f32 	%f75, %f3, %f74, %p24;
	max.f32 	%f76, %f72, %f75;
	mov.b32 	%r345, %f76;
	shfl.sync.bfly.b32	%r346|%p25, %r345, 16, 31, -1;
	mov.b32 	%f77, %r346;
	max.f32 	%f78, %f76, %f77;
	mov.b32 	%r347, %f78;
	shfl.sync.bfly.b32	%r348|%p26, %r347, 8, 31, -1;
	mov.b32 	%f79, %r348;
	max.f32 	%f80, %f78, %f79;
	mov.b32 	%r349, %f80;
	shfl.sync.bfly.b32	%r350|%p27, %r349, 4, 31, -1;
	mov.b32 	%f81, %r350;
	max.f32 	%f82, %f80, %f81;
	mov.b32 	%r351, %f82;
	shfl.sync.bfly.b32	%r352|%p28, %r351, 2, 31, -1;
	mov.b32 	%f83, %r352;
	max.f32 	%f84, %f82, %f83;
	mov.b32 	%r353, %f84;
	shfl.sync.bfly.b32	%r354|%p29, %r353, 1, 31, -1;
	mov.b32 	%f85, %r354;
	max.f32 	%f86, %f84, %f85;
	sub.f32 	%f87, %f7, %f86;
	fma.rn.f32 	%f88, %f87, 0f3BBB989D, 0f3F000000;
	cvt.sat.f32.f32 	%f89, %f88;
	mov.f32 	%f90, 0f4B400001;
	mov.f32 	%f91, 0f437C0000;
	fma.rm.f32 	%f92, %f89, %f91, %f90;
	add.f32 	%f93, %f92, 0fCB40007F;
	neg.f32 	%f94, %f93;
	fma.rn.f32 	%f95, %f87, 0f3FB8AA3B, %f94;
	fma.rn.f32 	%f96, %f87, 0f32A57060, %f95;
	mov.b32 	%r355, %f92;
	shl.b32 	%r356, %r355, 23;
	mov.b32 	%f97, %r356;
	ex2.approx.ftz.f32 	%f98, %f96;
	mul.f32 	%f99, %f98, %f97;
	add.f32 	%f100, %f99, 0f00000000;
	sub.f32 	%f101, %f11, %f86;
	fma.rn.f32 	%f102, %f101, 0f3BBB989D, 0f3F000000;
	cvt.sat.f32.f32 	%f103, %f102;
	fma.rm.f32 	%f104, %f103, %f91, %f90;
	add.f32 	%f105, %f104, 0fCB40007F;
	neg.f32 	%f106, %f105;
	fma.rn.f32 	%f107, %f101, 0f3FB8AA3B, %f106;
	fma.rn.f32 	%f108, %f101, 0f32A57060, %f107;
	mov.b32 	%r357, %f104;
	shl.b32 	%r358, %r357, 23;
	mov.b32 	%f109, %r358;
	ex2.approx.ftz.f32 	%f110, %f108;
	mul.f32 	%f111, %f110, %f109;
	add.f32 	%f112, %f100, %f111;
	sub.f32 	%f113, %f15, %f86;
	fma.rn.f32 	%f114, %f113, 0f3BBB989D, 0f3F000000;
	cvt.sat.f32.f32 	%f115, %f114;
	fma.rm.f32 	%f116, %f115, %f91, %f90;
	add.f32 	%f117, %f116, 0fCB40007F;
	neg.f32 	%f118, %f117;
	fma.rn.f32 	%f119, %f113, 0f3FB8AA3B, %f118;
	fma.rn.f32 	%f120, %f113, 0f32A57060, %f119;
	mov.b32 	%r359, %f116;
	shl.b32 	%r360, %r359, 23;
	mov.b32 	%f121, %r360;
	ex2.approx.ftz.f32 	%f122, %f120;
	mul.f32 	%f123, %f122, %f121;
	add.f32 	%f124, %f112, %f123;
	sub.f32 	%f125, %f19, %f86;
	fma.rn.f32 	%f126, %f125, 0f3BBB989D, 0f3F000000;
	cvt.sat.f32.f32 	%f127, %f126;
	fma.rm.f32 	%f128, %f127, %f91, %f90;
	add.f32 	%f129, %f128, 0fCB40007F;
	neg.f32 	%f130, %f129;
	fma.rn.f32 	%f131, %f125, 0f3FB8AA3B, %f130;
	fma.rn.f32 	%f132, %f125, 0f32A57060, %f131;
	mov.b32 	%r361, %f128;
	shl.b32 	%r362, %r361, 23;
	mov.b32 	%f133, %r362;
	ex2.approx.ftz.f32 	%f134, %f132;
	mul.f32 	%f135, %f134, %f133;
	add.f32 	%f136, %f124, %f135;
	sub.f32 	%f137, %f23, %f86;
	fma.rn.f32 	%f138, %f137, 0f3BBB989D, 0f3F000000;
	cvt.sat.f32.f32 	%f139, %f138;
	fma.rm.f32 	%f140, %f139, %f91, %f90;
	add.f32 	%f141, %f140, 0fCB40007F;
	neg.f32 	%f142, %f141;
	fma.rn.f32 	%f143, %f137, 0f3FB8AA3B, %f142;
	fma.rn.f32 	%f144, %f137, 0f32A57060, %f143;
	mov.b32 	%r363, %f140;
	shl.b32 	%r364, %r363, 23;
	mov.b32 	%f145, %r364;
	ex2.approx.ftz.f32 	%f146, %f144;
	mul.f32 	%f147, %f146, %f145;
	add.f32 	%f148, %f136, %f147;
	sub.f32 	%f149, %f27, %f86;
	fma.rn.f32 	%f150, %f149, 0f3BBB989D, 0f3F000000;
	cvt.sat.f32.f32 	%f151, %f150;
	fma.rm.f32 	%f152, %f151, %f91, %f90;
	add.f32 	%f153, %f152, 0fCB40007F;
	neg.f32 	%f154, %f153;
	fma.rn.f32 	%f155, %f149, 0f3FB8AA3B, %f154;
	fma.rn.f32 	%f156, %f149, 0f32A57060, %f155;
	mov.b32 	%r365, %f152;
	shl.b32 	%r366, %r365, 23;
	mov.b32 	%f157, %r366;
	ex2.approx.ftz.f32 	%f158, %f156;
	mul.f32 	%f159, %f158, %f157;
	add.f32 	%f160, %f148, %f159;
	sub.f32 	%f161, %f31, %f86;
	fma.rn.f32 	%f162, %f161, 0f3BBB989D, 0f3F000000;
	cvt.sat.f32.f32 	%f163, %f162;
	fma.rm.f32 	%f164, %f163, %f91, %f90;
	add.f32 	%f165, %f164, 0fCB40007F;
	neg.f32 	%f166, %f165;
	fma.rn.f32 	%f167, %f161, 0f3FB8AA3B, %f166;
	fma.rn.f32 	%f168, %f161, 0f32A57060, %f167;
	mov.b32 	%r367, %f164;
	shl.b32 	%r368, %r367, 23;
	mov.b32 	%f169, %r368;
	ex2.approx.ftz.f32 	%f170, %f168;
	mul.f32 	%f171, %f170, %f169;
	add.f32 	%f172, %f160, %f171;
	sub.f32 	%f173, %f35, %f86;
	fma.rn.f32 	%f174, %f173, 0f3BBB989D, 0f3F000000;
	cvt.sat.f32.f32 	%f175, %f174;
	fma.rm.f32 	%f176, %f175, %f91, %f90;
	add.f32 	%f177, %f176, 0fCB40007F;
	neg.f32 	%f178, %f177;
	fma.rn.f32 	%f179, %f173, 0f3FB8AA3B, %f178;
	fma.rn.f32 	%f180, %f173, 0f32A57060, %f179;
	mov.b32 	%r369, %f176;
	shl.b32 	%r370, %r369, 23;
	mov.b32 	%f181, %r370;
	ex2.approx.ftz.f32 	%f182, %f180;
	mul.f32 	%f183, %f182, %f181;
	add.f32 	%f184, %f172, %f183;
	sub.f32 	%f185, %f39, %f86;
	fma.rn.f32 	%f186, %f185, 0f3BBB989D, 0f3F000000;
	cvt.sat.f32.f32 	%f187, %f186;
	fma.rm.f32 	%f188, %f187, %f91, %f90;
	add.f32 	%f189, %f188, 0fCB40007F;
	neg.f32 	%f190, %f189;
	fma.rn.f32 	%f191, %f185, 0f3FB8AA3B, %f190;
	fma.rn.f32 	%f192, %f185, 0f32A57060, %f191;
	mov.b32 	%r371, %f188;
	shl.b32 	%r372, %r371, 23;
	mov.b32 	%f193, %r372;
	ex2.approx.ftz.f32 	%f194, %f192;
	mul.f32 	%f195, %f194, %f193;
	add.f32 	%f196, %f184, %f195;
	sub.f32 	%f197, %f43, %f86;
	fma.rn.f32 	%f198, %f197, 0f3BBB989D, 0f3F000000;
	cvt.sat.f32.f32 	%f199, %f198;
	fma.rm.f32 	%f200, %f199, %f91, %f90;
	add.f32 	%f201, %f200, 0fCB40007F;
	neg.f32 	%f202, %f201;
	fma.rn.f32 	%f203, %f197, 0f3FB8AA3B, %f202;
	fma.rn.f32 	%f204, %f197, 0f32A57060, %f203;
	mov.b32 	%r373, %f200;
	shl.b32 	%r374, %r373, 23;
	mov.b32 	%f205, %r374;
	ex2.approx.ftz.f32 	%f206, %f204;
	mul.f32 	%f207, %f206, %f205;
	add.f32 	%f208, %f196, %f207;
	sub.f32 	%f209, %f47, %f86;
	fma.rn.f32 	%f210, %f209, 0f3BBB989D, 0f3F000000;
	cvt.sat.f32.f32 	%f211, %f210;
	fma.rm.f32 	%f212, %f211, %f91, %f90;
	add.f32 	%f213, %f212, 0fCB40007F;
	neg.f32 	%f214, %f213;
	fma.rn.f32 	%f215, %f209, 0f3FB8AA3B, %f214;
	fma.rn.f32 	%f216, %f209, 0f32A57060, %f215;
	mov.b32 	%r375, %f212;
	shl.b32 	%r376, %r375, 23;
	mov.b32 	%f217, %r376;
	ex2.approx.ftz.f32 	%f218, %f216;
	mul.f32 	%f219, %f218, %f217;
	add.f32 	%f220, %f208, %f219;
	sub.f32 	%f221, %f51, %f86;
	fma.rn.f32 	%f222, %f221, 0f3BBB989D, 0f3F000000;
	cvt.sat.f32.f32 	%f223, %f222;
	fma.rm.f32 	%f224, %f223, %f91, %f90;
	add.f32 	%f225, %f224, 0fCB40007F;
	neg.f32 	%f226, %f225;
	fma.rn.f32 	%f227, %f221, 0f3FB8AA3B, %f226;
	fma.rn.f32 	%f228, %f221, 0f32A57060, %f227;
	mov.b32 	%r377, %f224;
	shl.b32 	%r378, %r377, 23;
	mov.b32 	%f229, %r378;
	ex2.approx.ftz.f32 	%f230, %f228;
	mul.f32 	%f231, %f230, %f229;
	add.f32 	%f232, %f220, %f231;
	sub.f32 	%f233, %f55, %f86;
	fma.rn.f32 	%f234, %f233, 0f3BBB989D, 0f3F000000;
	cvt.sat.f32.f32 	%f235, %f234;
	fma.rm.f32 	%f236, %f235, %f91, %f90;
	add.f32 	%f237, %f236, 0fCB40007F;
	neg.f32 	%f238, %f237;
	fma.rn.f32 	%f239, %f233, 0f3FB8AA3B, %f238;
	fma.rn.f32 	%f240, %f233, 0f32A57060, %f239;
	mov.b32 	%r379, %f236;
	shl.b32 	%r380, %r379, 23;
	mov.b32 	%f241, %r380;
	ex2.approx.ftz.f32 	%f242, %f240;
	mul.f32 	%f243, %f242, %f241;
	add.f32 	%f244, %f232, %f243;
	sub.f32 	%f245, %f59, %f86;
	fma.rn.f32 	%f246, %f245, 0f3BBB989D, 0f3F000000;
	cvt.sat.f32.f32 	%f247, %f246;
	fma.rm.f32 	%f248, %f247, %f91, %f90;
	add.f32 	%f249, %f248, 0fCB40007F;
	neg.f32 	%f250, %f249;
	fma.rn.f32 	%f251, %f245, 0f3FB8AA3B, %f250;
	fma.rn.f32 	%f252, %f245, 0f32A57060, %f251;
	mov.b32 	%r381, %f248;
	shl.b32 	%r382, %r381, 23;
	mov.b32 	%f253, %r382;
	ex2.approx.ftz.f32 	%f254, %f252;
	mul.f32 	%f255, %f254, %f253;
	add.f32 	%f256, %f244, %f255;
	sub.f32 	%f257, %f63, %f86;
	fma.rn.f32 	%f258, %f257, 0f3BBB989D, 0f3F000000;
	cvt.sat.f32.f32 	%f259, %f258;
	fma.rm.f32 	%f260, %f259, %f91, %f90;
	add.f32 	%f261, %f260, 0fCB40007F;
	neg.f32 	%f262, %f261;
	fma.rn.f32 	%f263, %f257, 0f3FB8AA3B, %f262;
	fma.rn.f32 	%f264, %f257, 0f32A57060, %f263;
	mov.b32 	%r383, %f260;
	shl.b32 	%r384, %r383, 23;
	mov.b32 	%f265, %r384;
	ex2.approx.ftz.f32 	%f266, %f264;
	mul.f32 	%f267, %f266, %f265;
	add.f32 	%f268, %f256, %f267;
	sub.f32 	%f269, %f67, %f86;
	fma.rn.f32 	%f270, %f269, 0f3BBB989D, 0f3F000000;
	cvt.sat.f32.f32 	%f271, %f270;
	fma.rm.f32 	%f272, %f271, %f91, %f90;
	add.f32 	%f273, %f272, 0fCB40007F;
	neg.f32 	%f274, %f273;
	fma.rn.f32 	%f275, %f269, 0f3FB8AA3B, %f274;
	fma.rn.f32 	%f276, %f269, 0f32A57060, %f275;
	mov.b32 	%r385, %f272;
	shl.b32 	%r386, %r385, 23;
	mov.b32 	%f277, %r386;
	ex2.approx.ftz.f32 	%f278, %f276;
	mul.f32 	%f279, %f278, %f277;
	add.f32 	%f280, %f268, %f279;
	sub.f32 	%f281, %f71, %f86;
	fma.rn.f32 	%f282, %f281, 0f3BBB989D, 0f3F000000;
	cvt.sat.f32.f32 	%f283, %f282;
	fma.rm.f32 	%f284, %f283, %f91, %f90;
	add.f32 	%f285, %f284, 0fCB40007F;
	neg.f32 	%f286, %f285;
	fma.rn.f32 	%f287, %f281, 0f3FB8AA3B, %f286;
	fma.rn.f32 	%f288, %f281, 0f32A57060, %f287;
	mov.b32 	%r387, %f284;
	shl.b32 	%r388, %r387, 23;
	mov.b32 	%f289, %r388;
	ex2.approx.ftz.f32 	%f290, %f288;
	mul.f32 	%f291, %f290, %f289;
	add.f32 	%f292, %f280, %f291;
	sub.f32 	%f293, %f75, %f86;
	fma.rn.f32 	%f294, %f293, 0f3BBB989D, 0f3F000000;
	cvt.sat.f32.f32 	%f295, %f294;
	fma.rm.f32 	%f296, %f295, %f91, %f90;
	add.f32 	%f297, %f296, 0fCB40007F;
	neg.f32 	%f298, %f297;
	fma.rn.f32 	%f299, %f293, 0f3FB8AA3B, %f298;
	fma.rn.f32 	%f300, %f293, 0f32A57060, %f299;
	mov.b32 	%r389, %f296;
	shl.b32 	%r390, %r389, 23;
	mov.b32 	%f301, %r390;
	ex2.approx.ftz.f32 	%f302, %f300;
	mul.f32 	%f303, %f302, %f301;
	add.f32 	%f304, %f292, %f303;
	mov.b32 	%r391, %f304;
	shfl.sync.bfly.b32	%r392|%p30, %r391, 16, 31, -1;
	mov.b32 	%f305, %r392;
	add.f32 	%f306, %f304, %f305;
	mov.b32 	%r393, %f306;
	shfl.sync.bfly.b32	%r394|%p31, %r393, 8, 31, -1;
	mov.b32 	%f307, %r394;
	add.f32 	%f308, %f306, %f307;
	mov.b32 	%r395, %f308;
	shfl.sync.bfly.b32	%r396|%p32, %r395, 4, 31, -1;
	mov.b32 	%f309, %r396;
	add.f32 	%f310, %f308, %f309;
	mov.b32 	%r397, %f310;
	shfl.sync.bfly.b32	%r398|%p33, %r397, 2, 31, -1;
	mov.b32 	%f311, %r398;
	add.f32 	%f312, %f310, %f311;
	mov.b32 	%r399, %f312;
	shfl.sync.bfly.b32	%r400|%p34, %r399, 1, 31, -1;
	mov.b32 	%f313, %r400;
	add.f32 	%f314, %f312, %f313;
	div.rn.f32 	%f315, %f99, %f314;
	div.rn.f32 	%f316, %f111, %f314;
	div.rn.f32 	%f317, %f123, %f314;
	div.rn.f32 	%f318, %f135, %f314;
	div.rn.f32 	%f319, %f147, %f314;
	div.rn.f32 	%f320, %f159, %f314;
	div.rn.f32 	%f321, %f171, %f314;
	div.rn.f32 	%f322, %f183, %f314;
	div.rn.f32 	%f323, %f195, %f314;
	div.rn.f32 	%f324, %f207, %f314;
	div.rn.f32 	%f325, %f219, %f314;
	div.rn.f32 	%f326, %f231, %f314;
	div.rn.f32 	%f327, %f243, %f314;
	div.rn.f32 	%f328, %f255, %f314;
	div.rn.f32 	%f329, %f267, %f314;
	div.rn.f32 	%f330, %f279, %f314;
	div.rn.f32 	%f331, %f291, %f314;
	div.rn.f32 	%f332, %f303, %f314;
	mad.lo.s64 	%rd140, %rd143, %rd23, %rd7;
	shl.b64 	%rd141, %rd140, 2;
	add.s64 	%rd142, %rd8, %rd141;
	st.global.f32 	[%rd142], %f315;
	st.global.f32 	[%rd142+128], %f316;
	st.global.f32 	[%rd142+256], %f317;
	st.global.f32 	[%rd142+384], %f318;
	st.global.f32 	[%rd142+512], %f319;
	st.global.f32 	[%rd142+640], %f320;
	st.global.f32 	[%rd142+768], %f321;
	st.global.f32 	[%rd142+896], %f322;
	st.global.f32 	[%rd142+1024], %f323;
	st.global.f32 	[%rd142+1152], %f324;
	st.global.f32 	[%rd142+1280], %f325;
	st.global.f32 	[%rd142+1408], %f326;
	st.global.f32 	[%rd142+1536], %f327;
	st.global.f32 	[%rd142+1664], %f328;
	st.global.f32 	[%rd142+1792], %f329;
	st.global.f32 	[%rd142+1920], %f330;
	st.global.f32 	[%rd142+2048], %f331;
	st.global.f32 	[%rd142+2176], %f332;
	add.s64 	%rd143, %rd143, %rd9;
	setp.lt.s64 	%p35, %rd143, %rd24;
	@%p35 bra 	$L__BB560_4;
$L__BB560_5:
	ret;

}
	// .globl	_Z15SoftmaxWarpImplI22BroadcastScaleMaskLoadIffbLm4EiE11DirectStoreIffEfLi1ELi18ELi32ELi1ELb1EL9Algorithm0EEvT_T0_ll
.visible .entry _Z15SoftmaxWarpImplI22BroadcastScaleMaskLoadIffbLm4EiE11DirectStoreIffEfLi1ELi18ELi32ELi1ELb1EL9Algorithm0EEvT_T0_ll(
	.param .align 8 .b8 _Z15SoftmaxWarpImplI22BroadcastScaleMaskLoadIffbLm4EiE11DirectStoreIffEfLi1ELi18ELi32ELi1ELb1EL9Algorithm0EEvT_T0_ll_param_0[120],
	.param .align 8 .b8 _Z15SoftmaxWarpImplI22BroadcastScaleMaskLoadIffbLm4EiE11DirectStoreIffEfLi1ELi18ELi32ELi1ELb1EL9Algorithm0EEvT_T0_ll_param_1[16],
	.param .u64 _Z15SoftmaxWarpImplI22BroadcastScaleMaskLoadIffbLm4EiE11DirectStoreIffEfLi1ELi18ELi32ELi1ELb1EL9Algorithm0EEvT_T0_ll_param_2,
	.param .u64 _Z15SoftmaxWarpImplI22BroadcastScaleMaskLoadIffbLm4EiE11DirectStoreIffEfLi1ELi18ELi32ELi1ELb1EL9Algorithm0EEvT_T0_ll_param_3
)
{
	.reg .pred 	%p<140>;
	.reg .b16 	%rs<19>;
	.reg .b32 	%r<438>;
	.reg .b32 	%f<423>;
	.reg .b64 	%rd<172>;

	ld.param.u64 	%rd38, [_Z15SoftmaxWarpImplI22BroadcastScaleMaskLoadIffbLm4EiE11DirectStoreIffEfLi1ELi18ELi32ELi1ELb1EL9Algorithm0EEvT_T0_ll_param_1+8];
	ld.param.u64 	%rd37, [_Z15SoftmaxWarpImplI22BroadcastScaleMaskLoadIffbLm4EiE11DirectStoreIffEfLi1ELi18ELi32ELi1ELb1EL9Algorithm0EEvT_T0_ll_param_1];
	ld.param.v2.f32 	{%f93, %f94}, [_Z15SoftmaxWarpImplI22BroadcastScaleMaskLoadIffbLm4EiE11DirectStoreIffEfLi1ELi18ELi32ELi1ELb1EL9Algorithm0EEvT_T0_ll_param_0+112];
	ld.param.u64 	%rd36, [_Z15SoftmaxWarpImplI22BroadcastScaleMaskLoadIffbLm4EiE11DirectStoreIffEfLi1ELi18ELi32ELi1ELb1EL9Algorithm0EEvT_T0_ll_param_0+104];
	ld.param.v2.u32 	{%r14, %r15}, [_Z15SoftmaxWarpImplI22BroadcastScaleMaskLoadIffbLm4EiE11DirectStoreIffEfLi1ELi18ELi32ELi1ELb1EL9Algorithm0EEvT_T0_ll_param_0+88];
	ld.param.v2.u32 	{%r12, %r13}, [_Z15SoftmaxWarpImplI22BroadcastScaleMaskLoadIffbLm4EiE11DirectStoreIffEfLi1ELi18ELi32ELi1ELb1EL9Algorithm0EEvT_T0_ll_param_0+80];
	ld.param.v2.u32 	{%r10, %r11}, [_Z15SoftmaxWarpImplI22BroadcastScaleMaskLoadIffbLm4EiE11DirectStoreIffEfLi1ELi18ELi32ELi1ELb1EL9Algorithm0EEvT_T0_ll_param_0+64];
	ld.param.v2.u32 	{%r8, %r9}, [_Z15SoftmaxWarpImplI22BroadcastScaleMaskLoadIffbLm4EiE11DirectStoreIffEfLi1ELi18ELi32ELi1ELb1EL9Algorithm0EEvT_T0_ll_param_0+56];
	ld.param.u64 	%rd32, [_Z15SoftmaxWarpImplI22BroadcastScaleMaskLoadIffbLm4EiE11DirectStoreIffEfLi1ELi18ELi32ELi1ELb1EL9Algorithm0EEvT_T0_ll_param_0+40];
	ld.param.u64 	%rd31, [_Z15SoftmaxWarpImplI22BroadcastScaleMaskLoadIffbLm4EiE11DirectStoreIffEfLi1ELi18ELi32ELi1ELb1EL9Algorithm0EEvT_T0_ll_param_0+32];
	ld.param.u64 	%rd30, [_Z15SoftmaxWarpImplI22BroadcastScaleMaskLoadIffbLm4EiE11DirectStoreIffEfLi1ELi18ELi32ELi1ELb1EL9Algorithm0EEvT_T0_ll_param_0+24];
	ld.param.u64 	%rd29, [_Z15SoftmaxWarpImplI22BroadcastScaleMaskLoadIffbLm4EiE11DirectStoreIffEfLi1ELi18ELi32ELi1ELb1EL9Algorithm0EEvT_T0_ll_param_0+16];
	ld.param.u64 	%rd28, [_Z15SoftmaxWarpImplI22BroadcastScaleMaskLoadIffbLm4EiE11DirectStoreIffEfLi1ELi18ELi32ELi1ELb1EL9Algorithm0EEvT_T0_ll_param_0+8];
	ld.param.u64 	%rd27, [_Z15SoftmaxWarpImplI22BroadcastScaleMaskLoadIffbLm4EiE11DirectStoreIffEfLi1ELi18ELi32ELi1ELb1EL9Algorithm0EEvT_T0_ll_param_0];
	ld.param.u64 	%rd40, [_Z15SoftmaxWarpImplI22BroadcastScaleMaskLoadIffbLm4EiE11DirectStoreIffEfLi1ELi18ELi32ELi1ELb1EL9Algorithm0EEvT_T0_ll_param_3];
	cvta.to.global.u64 	%rd1, %rd27;
	cvta.to.global.u64 	%rd2, %rd28;
	setp.lt.s64 	%p1, %rd40, 577;
	@%p1 bra 	$L__BB561_2;
	mov.u64 	%rd41, $str;
	cvta.global.u64 	%rd42, %rd41;
	mov.u64 	%rd43, $str$1;
	cvta.global.u64 	%rd44, %rd43;
	mov.u64 	%rd45, __unnamed_547;
	cvta.global.u64 	%rd46, %rd45;
	{ // callseq 546, 0
	.param .b64 param0;
	st.param.b64 	[param0], %rd42;
	.param .b64 param1;
	st.param.b64 	[param1], %rd44;
	.param .b32 param2;
	st.param.b32 	[param2], 254;
	.param .b64 param3;
	st.param.b64 	[param3], %rd46;
	.param .b64 param4;
	st.param.b64 	[param4], 1;
	call.uni 
	__assertfail, 
	(
	param0, 
	param1, 
	param2, 
	param3, 
	param4
	);
	} // callseq 546
$L__BB561_2:
	ld.param.u64 	%rd169, [_Z15SoftmaxWarpImplI22BroadcastScaleMaskLoadIffbLm4EiE11DirectStoreIffEfLi1ELi18ELi32ELi1ELb1EL9Algorithm0EEvT_T0_ll_param_2];
	mov.u32 	%r16, %ctaid.x;
	mov.u32 	%r17, %ntid.y;
	mov.u32 	%r18, %tid.y;
	mad.lo.s32 	%r19, %r16, %r17, %r18;
	cvt.s64.s32 	%rd171, %r19;
	setp.le.s64 	%p2, %rd169, %rd171;
	@%p2 bra 	$L__BB561_77;
	mov.u32 	%r20, %tid.x;
	add.s32 	%r21, %r20, 32;
	cvt.u64.u32 	%rd8, %r21;
	add.s32 	%r22, %r20, 64;
	cvt.u64.u32 	%rd9, %r22;
	add.s32 	%r23, %r20, 96;
	cvt.u64.u32 	%rd10, %r23;
	add.s32 	%r24, %r20, 128;
	cvt.u64.u32 	%rd11, %r24;
	add.s32 	%r25, %r20, 160;
	cvt.u64.u32 	%rd12, %r25;
	add.s32 	%r26, %r20, 192;
	cvt.u64.u32 	%rd13, %r26;
	add.s32 	%r27, %r20, 224;
	cvt.u64.u32 	%rd14, %r27;
	add.s32 	%r28, %r20, 288;
	cvt.u64.u32 	%rd15, %r28;
	add.s32 	%r29, %r20, 384;
	cvt.u64.u32 	%rd16, %r29;
	add.s32 	%r30, %r20, 416;
	cvt.u64.u32 	%rd17, %r30;
	add.s32 	%r31, %r20, 448;
	cvt.u64.u32 	%rd18, %r31;
	add.s32 	%r32, %r20, 480;
	cvt.u64.u32 	%rd19, %r32;
	add.s32 	%r33, %r20, 512;
	cvt.u64.u32 	%rd20, %r33;
	add.s32 	%r34, %r20, 544;
	cvt.u64.u32 	%rd21, %r34;
$L__BB561_4:
	cvt.u64.u32 	%rd23, %r20;
	setp.le.s64 	%p3, %rd40, %rd23;
	mul.lo.s64 	%rd24, %rd36, %rd171;
	mov.f32 	%f387, 0fFF800000;
	mov.f32 	%f390, %f387;
	@%p3 bra 	$L__BB561_6;
	setp.eq.s64 	%p4, %rd32, 1;
	setp.eq.s64 	%p5, %rd31, 1;
	setp.eq.s64 	%p6, %rd30, 1;
	setp.eq.s64 	%p7, %rd29, 1;
	add.s64 	%rd47, %rd24, %rd23;
	cvt.u32.u64 	%r36, %rd47;
	div.s32 	%r37, %r36, %r8;
	mul.lo.s32 	%r38, %r37, %r8;
	sub.s32 	%r39, %r36, %r38;
	div.s32 	%r40, %r39, %r9;
	mul.lo.s32 	%r41, %r40, %r9;
	sub.s32 	%r42, %r39, %r41;
	div.s32 	%r43, %r42, %r10;
	mul.lo.s32 	%r44, %r43, %r10;
	sub.s32 	%r45, %r42, %r44;
	selp.b32 	%r46, 0, %r37, %p7;
	selp.b32 	%r47, 0, %r40, %p6;
	selp.b32 	%r48, 0, %r43, %p5;
	selp.b32 	%r49, 0, %r45, %p4;
	mul.lo.s32 	%r50, %r12, %r46;
	mad.lo.s32 	%r51, %r13, %r47, %r50;
	mad.lo.s32 	%r52, %r14, %r48, %r51;
	mad.lo.s32 	%r53, %r15, %r49, %r52;
	shl.b64 	%rd48, %rd47, 32;
	shr.s64 	%rd49, %rd48, 30;
	add.s64 	%rd50, %rd1, %rd49;
	ld.global.f32 	%f96, [%rd50];
	cvt.s64.s32 	%rd51, %r53;
	add.s64 	%rd52, %rd2, %rd51;
	ld.global.u8 	%rs1, [%rd52];
	setp.eq.s16 	%p8, %rs1, 0;
	mul.f32 	%f97, %f96, %f94;
	selp.f32 	%f387, %f93, %f97, %p8;
	max.f32 	%f390, %f387, 0fFF800000;
$L__BB561_6:
	setp.le.s64 	%p9, %rd40, %rd8;
	mov.f32 	%f389, 0fFF800000;
	@%p9 bra 	$L__BB561_8;
	setp.eq.s64 	%p10, %rd32, 1;
	setp.eq.s64 	%p11, %rd31, 1;
	setp.eq.s64 	%p12, %rd30, 1;
	setp.eq.s64 	%p13, %rd29, 1;
	add.s64 	%rd53, %rd24, %rd8;
	cvt.u32.u64 	%r54, %rd53;
	div.s32 	%r55, %r54, %r8;
	mul.lo.s32 	%r56, %r55, %r8;
	sub.s32 	%r57, %r54, %r56;
	div.s32 	%r58, %r57, %r9;
	mul.lo.s32 	%r59, %r58, %r9;
	sub.s32 	%r60, %r57, %r59;
	div.s32 	%r61, %r60, %r10;
	mul.lo.s32 	%r62, %r61, %r10;
	sub.s32 	%r63, %r60, %r62;
	selp.b32 	%r64, 0, %r55, %p13;
	selp.b32 	%r65, 0, %r58, %p12;
	selp.b32 	%r66, 0, %r61, %p11;
	selp.b32 	%r67, 0, %r63, %p10;
	mul.lo.s32 	%r68, %r12, %r64;
	mad.lo.s32 	%r69, %r13, %r65, %r68;
	mad.lo.s32 	%r70, %r14, %r66, %r69;
	mad.lo.s32 	%r71, %r15, %r67, %r70;
	shl.b64 	%rd54, %rd53, 32;
	shr.s64 	%rd55, %rd54, 30;
	add.s64 	%rd56, %rd1, %rd55;
	ld.global.f32 	%f99, [%rd56];
	cvt.s64.s32 	%rd57, %r71;
	add.s64 	%rd58, %rd2, %rd57;
	ld.global.u8 	%rs2, [%rd58];
	setp.eq.s16 	%p14, %rs2, 0;
	mul.f32 	%f100, %f99, %f94;
	selp.f32 	%f389, %f93, %f100, %p14;
	max.f32 	%f390, %f390, %f389;
$L__BB561_8:
	setp.le.s64 	%p15, %rd40, %rd9;
	mov.f32 	%f391, 0fFF800000;
	@%p15 bra 	$L__BB561_10;
	setp.eq.s64 	%p16, %rd32, 1;
	setp.eq.s64 	%p17, %rd31, 1;
	setp.eq.s64 	%p18, %rd30, 1;
	setp.eq.s64 	%p19, %rd29, 1;
	add.s64 	%rd59, %rd24, %rd9;
	cvt.u32.u64 	%r72, %rd59;
	div.s32 	%r73, %r72, %r8;
	mul.lo.s32 	%r74, %r73, %r8;
	sub.s32 	%r75, %r72, %r74;
	div.s32 	%r76, %r75, %r9;
	mul.lo.s32 	%r77, %r76, %r9;
	sub.s32 	%r78, %r75, %r77;
	div.s32 	%r79, %r78, %r10;
	mul.lo.s32 	%r80, %r79, %r10;
	sub.s32 	%r81, %r78, %r80;
	selp.b32 	%r82, 0, %r73, %p19;
	selp.b32 	%r83, 0, %r76, %p18;
	selp.b32 	%r84, 0, %r79, %p17;
	selp.b32 	%r85, 0, %r81, %p16;
	mul.lo.s32 	%r86, %r12, %r82;
	mad.lo.s32 	%r87, %r13, %r83, %r86;
	mad.lo.s32 	%r88, %r14, %r84, %r87;
	mad.lo.s32 	%r89, %r15, %r85, %r88;
	shl.b64 	%rd60, %rd59, 32;
	shr.s64 	%rd61, %rd60, 30;
	add.s64 	%rd62, %rd1, %rd61;
	ld.global.f32 	%f102, [%rd62];
	cvt.s64.s32 	%rd63, %r89;
	add.s64 	%rd64, %rd2, %rd63;
	ld.global.u8 	%rs3, [%rd64];
	setp.eq.s16 	%p20, %rs3, 0;
	mul.f32 	%f103, %f102, %f94;
	selp.f32 	%f391, %f93, %f103, %p20;
	max.f32 	%f390, %f390, %f391;
$L__BB561_10:
	setp.le.s64 	%p21, %rd40, %rd10;
	mov.f32 	%f393, 0fFF800000;
	@%p21 bra 	$L__BB561_12;
	setp.eq.s64 	%p22, %rd32, 1;
	setp.eq.s64 	%p23, %rd31, 1;
	setp.eq.s64 	%p24, %rd30, 1;
	setp.eq.s64 	%p25, %rd29, 1;
	add.s64 	%rd65, %rd24, %rd10;
	cvt.u32.u64 	%r90, %rd65;
	div.s32 	%r91, %r90, %r8;
	mul.lo.s32 	%r92, %r91, %r8;
	sub.s32 	%r93, %r90, %r92;
	div.s32 	%r94, %r93, %r9;
	mul.lo.s32 	%r95, %r94, %r9;
	sub.s32 	%r96, %r93, %r95;
	div.s32 	%r97, %r96, %r10;
	mul.lo.s32 	%r98, %r97, %r10;
	sub.s32 	%r99, %r96, %r98;
	selp.b32 	%r100, 0, %r91, %p25;
	selp.b32 	%r101, 0, %r94, %p24;
	selp.b32 	%r102, 0, %r97, %p23;
	selp.b32 	%r103, 0, %r99, %p22;
	mul.lo.s32 	%r104, %r12, %r100;
	mad.lo.s32 	%r105, %r13, %r101, %r104;
	mad.lo.s32 	%r106, %r14, %r102, %r105;
	mad.lo.s32 	%r107, %r15, %r103, %r106;
	shl.b64 	%rd66, %rd65, 32;
	shr.s64 	%rd67, %rd66, 30;
	add.s64 	%rd68, %rd1, %rd67;
	ld.global.f32 	%f105, [%rd68];
	cvt.s64.s32 	%rd69, %r107;
	add.s64 	%rd70, %rd2, %rd69;
	ld.global.u8 	%rs4, [%rd70];
	setp.eq.s16 	%p26, %rs4, 0;
	mul.f32 	%f106, %f105, %f94;
	selp.f32 	%f393, %f93, %f106, %p26;
	max.f32 	%f390, %f390, %f393;
$L__BB561_12:
	setp.le.s64 	%p27, %rd40, %rd11;
	mov.f32 	%f395, 0fFF800000;
	@%p27 bra 	$L__BB561_14;
	setp.eq.s64 	%p28, %rd32, 1;
	setp.eq.s64 	%p29, %rd31, 1;
	setp.eq.s64 	%p30, %rd30, 1;
	setp.eq.s64 	%p31, %rd29, 1;
	add.s64 	%rd71, %rd24, %rd11;
	cvt.u32.u64 	%r108, %rd71;
	div.s32 	%r109, %r108, %r8;
	mul.lo.s32 	%r110, %r109, %r8;
	sub.s32 	%r111, %r108, %r110;
	div.s32 	%r112, %r111, %r9;
	mul.lo.s32 	%r113, %r112, %r9;
	sub.s32 	%r114, %r111, %r113;
	div.s32 	%r115, %r114, %r10;
	mul.lo.s32 	%r116, %r115, %r10;
	sub.s32 	%r117, %r114, %r116;
	selp.b32 	%r118, 0, %r109, %p31;
	selp.b32 	%r119, 0, %r112, %p30;
	selp.b32 	%r120, 0, %r115, %p29;
	selp.b32 	%r121, 0, %r117, %p28;
	mul.lo.s32 	%r122, %r12, %r118;
	mad.lo.s32 	%r123, %r13, %r119, %r122;
	mad.lo.s32 	%r124, %r14, %r120, %r123;
	mad.lo.s32 	%r125, %r15, %r121, %r124;
	shl.b64 	%rd72, %rd71, 32;
	shr.s64 	%rd73, %rd72, 30;
	add.s64 	%rd74, %rd1, %rd73;
	ld.global.f32 	%f108, [%rd74];
	cvt.s64.s32 	%rd75, %r125;
	add.s64 	%rd76, %rd2, %rd75;
	ld.global.u8 	%rs5, [%rd76];
	setp.eq.s16 	%p32, %rs5, 0;
	mul.f32 	%f109, %f108, %f94;
	selp.f32 	%f395, %f93, %f109, %p32;
	max.f32 	%f390, %f390, %f395;
$L__BB561_14:
	setp.le.s64 	%p33, %rd40, %rd12;
	mov.f32 	%f397, 0fFF800000;
	@%p33 bra 	$L__BB561_16;
	setp.eq.s64 	%p34, %rd32, 1;
	setp.eq.s64 	%p35, %rd31, 1;
	setp.eq.s64 	%p36, %rd30, 1;
	setp.eq.s64 	%p37, %rd29, 1;
	add.s64 	%rd77, %rd24, %rd12;
	cvt.u32.u64 	%r126, %rd77;
	div.s32 	%r127, %r126, %r8;
	mul.lo.s32 	%r128, %r127, %r8;
	sub.s32 	%r129, %r126, %r128;
	div.s32 	%r130, %r129, %r9;
	mul.lo.s32 	%r131, %r130, %r9;
	sub.s32 	%r132, %r129, %r131;
	div.s32 	%r133, %r132, %r10;
	mul.lo.s32 	%r134, %r133, %r10;
	sub.s32 	%r135, %r132, %r134;
	selp.b32 	%r136, 0, %r127, %p37;
	selp.b32 	%r137, 0, %r130, %p36;
	selp.b32 	%r138, 0, %r133, %p35;
	selp.b32 	%r139, 0, %r135, %p34;
	mul.lo.s32 	%r140, %r12, %r136;
	mad.lo.s32 	%r141, %r13, %r137, %r140;
	mad.lo.s32 	%r142, %r14, %r138, %r141;
	mad.lo.s32 	%r143, %r15, %r139, %r142;
	shl.b64 	%rd78, %rd77, 32;
	shr.s64 	%rd79, %rd78, 30;
	add.s64 	%rd80, %rd1, %rd79;
	ld.global.f32 	%f111, [%rd80];
	cvt.s64.s32 	%rd81, %r143;
	add.s64 	%rd82, %rd2, %rd81;
	ld.global.u8 	%rs6, [%rd82];
	setp.eq.s16 	%p38, %rs6, 0;
	mul.f32 	%f112, %f111, %f94;
	selp.f32 	%f397, %f93, %f112, %p38;
	max.f32 	%f390, %f390, %f397;
$L__BB561_16:
	setp.le.s64 	%p39, %rd40, %rd13;
	mov.f32 	%f399, 0fFF800000;
	@%p39 bra 	$L__BB561_18;
	setp.eq.s64 	%p40, %rd32, 1;
	setp.eq.s64 	%p41, %rd31, 1;
	setp.eq.s64 	%p42, %rd30, 1;
	setp.eq.s64 	%p43, %rd29, 1;
	add.s64 	%rd83, %rd24, %rd13;
	cvt.u32.u64 	%r144, %rd83;
	div.s32 	%r145, %r144, %r8;
	mul.lo.s32 	%r146, %r145, %r8;
	sub.s32 	%r147, %r144, %r146;
	div.s32 	%r148, %r147, %r9;
	mul.lo.s32 	%r149, %r148, %r9;
	sub.s32 	%r150, %r147, %r149;
	div.s32 	%r151, %r150, %r10;
	mul.lo.s32 	%r152, %r151, %r10;
	sub.s32 	%r153, %r150, %r152;
	selp.b32 	%r154, 0, %r145, %p43;
	selp.b32 	%r155, 0, %r148, %p42;
	selp.b32 	%r156, 0, %r151, %p41;
	selp.b32 	%r157, 0, %r153, %p40;
	mul.lo.s32 	%r158, %r12, %r154;
	mad.lo.s32 	%r159, %r13, %r155, %r158;
	mad.lo.s32 	%r160, %r14, %r156, %r159;
	mad.lo.s32 	%r161, %r15, %r157, %r160;
	shl.b64 	%rd84, %rd83, 32;
	shr.s64 	%rd85, %rd84, 30;
	add.s64 	%rd86, %rd1, %rd85;
	ld.global.f32 	%f114, [%rd86];
	cvt.s64.s32 	%rd87, %r161;
	add.s64 	%rd88, %rd2, %rd87;
	ld.global.u8 	%rs7, [%rd88];
	setp.eq.s16 	%p44, %rs7, 0;
	mul.f32 	%f115, %f114, %f94;
	selp.f32 	%f399, %f93, %f115, %p44;
	max.f32 	%f390, %f390, %f399;
$L__BB561_18:
	setp.le.s64 	%p45, %rd40, %rd14;
	mov.f32 	%f401, 0fFF800000;
	@%p45 bra 	$L__BB561_20;
	setp.eq.s64 	%p46, %rd32, 1;
	setp.eq.s64 	%p47, %rd31, 1;
	setp.eq.s64 	%p48, %rd30, 1;
	setp.eq.s64 	%p49, %rd29, 1;
	add.s64 	%rd89, %rd24, %rd14;
	cvt.u32.u64 	%r162, %rd89;
	div.s32 	%r163, %r162, %r8;
	mul.lo.s32 	%r164, %r163, %r8;
	sub.s32 	%r165, %r162, %r164;
	div.s32 	%r166, %r165, %r9;
	mul.lo.s32 	%r167, %r166, %r9;
	sub.s32 	%r168, %r165, %r167;
	div.s32 	%r169, %r168, %r10;
	mul.lo.s32 	%r170, %r169, %r10;
	sub.s32 	%r171, %r168, %r170;
	selp.b32 	%r172, 0, %r163, %p49;
	selp.b32 	%r173, 0, %r166, %p48;
	selp.b32 	%r174, 0, %r169, %p47;
	selp.b32 	%r175, 0, %r171, %p46;
	mul.lo.s32 	%r176, %r12, %r172;
	mad.lo.s32 	%r177, %r13, %r173, %r176;
	mad.lo.s32 	%r178, %r14, %r174, %r177;
	mad.lo.s32 	%r179, %r15, %r175, %r178;
	shl.b64 	%rd90, %rd89, 32;
	shr.s64 	%rd91, %rd90, 30;
	add.s64 	%rd92, %rd1, %rd91;
	ld.global.f32 	%f117, [%rd92];
	cvt.s64.s32 	%rd93, %r179;
	add.s64 	%rd94, %rd2, %rd93;
	ld.global.u8 	%rs8, [%rd94];
	setp.eq.s16 	%p50, %rs8, 0;
	mul.f32 	%f118, %f117, %f94;
	selp.f32 	%f401, %f93, %f118, %p50;
	max.f32 	%f390, %f390, %f401;
$L__BB561_20:
	mov.u32 	%r180, %tid.x;
	add.s32 	%r181, %r180, 256;
	cvt.u64.u32 	%rd95, %r181;
	setp.le.s64 	%p51, %rd40, %rd95;
	mov.f32 	%f403, 0fFF800000;
	@%p51 bra 	$L__BB561_22;
	setp.eq.s64 	%p52, %rd32, 1;
	setp.eq.s64 	%p53, %rd31, 1;
	setp.eq.s64 	%p54, %rd30, 1;
	setp.eq.s64 	%p55, %rd29, 1;
	cvt.u64.u32 	%rd96, %r181;
	add.s64 	%rd97, %rd24, %rd96;
	cvt.u32.u64 	%r184, %rd97;
	div.s32 	%r185, %r184, %r8;
	mul.lo.s32 	%r186, %r185, %r8;
	sub.s32 	%r187, %r184, %r186;
	div.s32 	%r188, %r187, %r9;
	mul.lo.s32 	%r189, %r188, %r9;
	sub.s32 	%r190, %r187, %r189;
	div.s32 	%r191, %r190, %r10;
	mul.lo.s32 	%r192, %r191, %r10;
	sub.s32 	%r193, %r190, %r192;
	selp.b32 	%r194, 0, %r185, %p55;
	selp.b32 	%r195, 0, %r188, %p54;
	selp.b32 	%r196, 0, %r191, %p53;
	selp.b32 	%r197, 0, %r193, %p52;
	mul.lo.s32 	%r198, %r12, %r194;
	mad.lo.s32 	%r199, %r13, %r195, %r198;
	mad.lo.s32 	%r200, %r14, %r196, %r199;
	mad.lo.s32 	%r201, %r15, %r197, %r200;
	shl.b64 	%rd98, %rd97, 32;
	shr.s64 	%rd99, %rd98, 30;
	add.s64 	%rd100, %rd1, %rd99;
	ld.global.f32 	%f120, [%rd100];
	cvt.s64.s32 	%rd101, %r201;
	add.s64 	%rd102, %rd2, %rd101;
	ld.global.u8 	%rs9, [%rd102];
	setp.eq.s16 	%p56, %rs9, 0;
	mul.f32 	%f121, %f120, %f94;
	selp.f32 	%f403, %f93, %f121, %p56;
	max.f32 	%f390, %f390, %f403;
$L__BB561_22:
	setp.le.s64 	%p57, %rd40, %rd15;
	mov.f32 	%f405, 0fFF800000;
	@%p57 bra 	$L__BB561_24;
	setp.eq.s64 	%p58, %rd32, 1;
	setp.eq.s64 	%p59, %rd31, 1;
	setp.eq.s64 	%p60, %rd30, 1;
	setp.eq.s64 	%p61, %rd29, 1;
	add.s64 	%rd103, %rd24, %rd15;
	cvt.u32.u64 	%r202, %rd103;
	div.s32 	%r203, %r202, %r8;
	mul.lo.s32 	%r204, %r203, %r8;
	sub.s32 	%r205, %r202, %r204;
	div.s32 	%r206, %r205, %r9;
	mul.lo.s32 	%r207, %r206, %r9;
	sub.s32 	%r208, %r205, %r207;
	div.s32 	%r209, %r208, %r10;
	mul.lo.s32 	%r210, %r209, %r10;
	sub.s32 	%r211, %r208, %r210;
	selp.b32 	%r212, 0, %r203, %p61;
	selp.b32 	%r213, 0, %r206, %p60;
	selp.b32 	%r214, 0, %r209, %p59;
	selp.b32 	%r215, 0, %r211, %p58;
	mul.lo.s32 	%r216, %r12, %r212;
	mad.lo.s32 	%r217, %r13, %r213, %r216;
	mad.lo.s32 	%r218, %r14, %r214, %r217;
	mad.lo.s32 	%r219, %r15, %r215, %r218;
	shl.b64 	%rd104, %rd103, 32;
	shr.s64 	%rd105, %rd104, 30;
	add.s64 	%rd106, %rd1, %rd105;
	ld.global.f32 	%f123, [%rd106];
	cvt.s64.s32 	%rd107, %r219;
	add.s64 	%rd108, %rd2, %rd107;
	ld.global.u8 	%rs10, [%rd108];
	setp.eq.s16 	%p62, %rs10, 0;
	mul.f32 	%f124, %f123, %f94;
	selp.f32 	%f405, %f93, %f124, %p62;
	max.f32 	%f390, %f390, %f405;
$L__BB561_24:
	mov.u32 	%r220, %tid.x;
	add.s32 	%r221, %r220, 320;
	cvt.u64.u32 	%rd109, %r221;
	setp.le.s64 	%p63, %rd40, %rd109;
	mov.f32 	%f407, 0fFF800000;
	@%p63 bra 	$L__BB561_26;
	setp.eq.s64 	%p64, %rd32, 1;
	setp.eq.s64 	%p65, %rd31, 1;
	setp.eq.s64 	%p66, %rd30, 1;
	setp.eq.s64 	%p67, %rd29, 1;
	mov.u32 	%r222, %tid.x;
	add.s32 	%r223, %r222, 320;
	cvt.u64.u32 	%rd110, %r223;
	add.s64 	%rd111, %rd24, %rd110;
	cvt.u32.u64 	%r224, %rd111;
	div.s32 	%r225, %r224, %r8;
	mul.lo.s32 	%r226, %r225, %r8;
	sub.s32 	%r227, %r224, %r226;
	div.s32 	%r228, %r227, %r9;
	mul.lo.s32 	%r229, %r228, %r9;
	sub.s32 	%r230, %r227, %r229;
	div.s32 	%r231, %r230, %r10;
	mul.lo.s32 	%r232, %r231, %r10;
	sub.s32 	%r233, %r230, %r232;
	selp.b32 	%r234, 0, %r225, %p67;
	selp.b32 	%r235, 0, %r228, %p66;
	selp.b32 	%r236, 0, %r231, %p65;
	selp.b32 	%r237, 0, %r233, %p64;
	mul.lo.s32 	%r238, %r12, %r234;
	mad.lo.s32 	%r239, %r13, %r235, %r238;
	mad.lo.s32 	%r240, %r14, %r236, %r239;
	mad.lo.s32 	%r241, %r15, %r237, %r240;
	shl.b64 	%rd112, %rd111, 32;
	shr.s64 	%rd113, %rd112, 30;
	add.s64 	%rd114, %rd1, %rd113;
	ld.global.f32 	%f126, [%rd114];
	cvt.s64.s32 	%rd115, %r241;
	add.s64 	%rd116, %rd2, %rd115;
	ld.global.u8 	%rs11, [%rd116];
	setp.eq.s16 	%p68, %rs11, 0;
	mul.f32 	%f127, %f126, %f94;
	selp.f32 	%f407, %f93, %f127, %p68;
	max.f32 	%f390, %f390, %f407;
$L__BB561_26:
	mov.u32 	%r242, %tid.x;
	add.s32 	%r243, %r242, 352;
	cvt.u64.u32 	%rd117, %r243;
	setp.le.s64 	%p69, %rd40, %rd117;
	mov.f32 	%f409, 0fFF800000;
	@%p69 bra 	$L__BB561_28;
	setp.eq.s64 	%p70, %rd32, 1;
	setp.eq.s64 	%p71, %rd31, 1;
	setp.eq.s64 	%p72, %rd30, 1;
	setp.eq.s64 	%p73, %rd29, 1;
	mov.u32 	%r244, %tid.x;
	add.s32 	%r245, %r244, 352;
	cvt.u64.u32 	%rd118, %r245;
	add.s64 	%rd119, %rd24, %rd118;
	cvt.u32.u64 	%r246, %rd119;
	div.s32 	%r247, %r246, %r8;
	mul.lo.s32 	%r248, %r247, %r8;
	sub.s32 	%r249, %r246, %r248;
	div.s32 	%r250, %r249, %r9;
	mul.lo.s32 	%r251, %r250, %r9;
	sub.s32 	%r252, %r249, %r251;
	div.s32 	%r253, %r252, %r10;
	mul.lo.s32 	%r254, %r253, %r10;
	sub.s32 	%r255, %r252, %r254;
	selp.b32 	%r256, 0, %r247, %p73;
	selp.b32 	%r257, 0, %r250, %p72;
	selp.b32 	%r258, 0, %r253, %p71;
	selp.b32 	%r259, 0, %r255, %p70;
	mul.lo.s32 	%r260, %r12, %r256;
	mad.lo.s32 	%r261, %r13, %r257, %r260;
	mad.lo.s32 	%r262, %r14, %r258, %r261;
	mad.lo.s32 	%r263, %r15, %r259, %r262;
	shl.b64 	%rd120, %rd119, 32;
	shr.s64 	%rd121, %rd120, 30;
	add.s64 	%rd122, %rd1, %rd121;
	ld.global.f32 	%f129, [%rd122];
	cvt.s64.s32 	%rd123, %r263;
	add.s64 	%rd124, %rd2, %rd123;
	ld.global.u8 	%rs12, [%rd124];
	setp.eq.s16 	%p74, %rs12, 0;
	mul.f32 	%f130, %f129, %f94;
	selp.f32 	%f409, %f93, %f130, %p74;
	max.f32 	%f390, %f390, %f409;
$L__BB561_28:
	setp.le.s64 	%p75, %rd40, %rd16;
	mov.f32 	%f411, 0fFF800000;
	@%p75 bra 	$L__BB561_30;
	setp.eq.s64 	%p76, %rd32, 1;
	setp.eq.s64 	%p77, %rd31, 1;
	setp.eq.s64 	%p78, %rd30, 1;
	setp.eq.s64 	%p79, %rd29, 1;
	add.s64 	%rd125, %rd24, %rd16;
	cvt.u32.u64 	%r264, %rd125;
	div.s32 	%r265, %r264, %r8;
	mul.lo.s32 	%r266, %r265, %r8;
	sub.s32 	%r267, %r264, %r266;
	div.s32 	%r268, %r267, %r9;
	mul.lo.s32 	%r269, %r268, %r9;
	sub.s32 	%r270, %r267, %r269;
	div.s32 	%r271, %r270, %r10;
	mul.lo.s32 	%r272, %r271, %r10;
	sub.s32 	%r273, %r270, %r272;
	selp.b32 	%r274, 0, %r265, %p79;
	selp.b32 	%r275, 0, %r268, %p78;
	selp.b32 	%r276, 0, %r271, %p77;
	selp.b32 	%r277, 0, %r273, %p76;
	mul.lo.s32 	%r278, %r12, %r274;
	mad.lo.s32 	%r279, %r13, %r275, %r278;
	mad.lo.s32 	%r280, %r14, %r276, %r279;
	mad.lo.s32 	%r281, %r15, %r277, %r280;
	shl.b64 	%rd126, %rd125, 32;
	shr.s64 	%rd127, %rd126, 30;
	add.s64 	%rd128, %rd1, %rd127;
	ld.global.f32 	%f132, [%rd128];
	cvt.s64.s32 	%rd129, %r281;
	add.s64 	%rd130, %rd2, %rd129;
	ld.global.u8 	%rs13, [%rd130];
	setp.eq.s16 	%p80, %rs13, 0;
	mul.f32 	%f133, %f132, %f94;
	selp.f32 	%f411, %f93, %f133, %p80;
	max.f32 	%f390, %f390, %f411;
$L__BB561_30:
	setp.le.s64 	%p81, %rd40, %rd17;
	mov.f32 	%f413, 0fFF800000;
	@%p81 bra 	$L__BB561_32;
	setp.eq.s64 	%p82, %rd32, 1;
	setp.eq.s64 	%p83, %rd31, 1;
	setp.eq.s64 	%p84, %rd30, 1;
	setp.eq.s64 	%p85, %rd29, 1;
	add.s64 	%rd131, %rd24, %rd17;
	cvt.u32.u64 	%r282, %rd131;
	div.s32 	%r283, %r282, %r8;
	mul.lo.s32 	%r284, %r283, %r8;
	sub.s32 	%r285, %r282, %r284;
	div.s32 	%r286, %r285, %r9;
	mul.lo.s32 	%r287, %r286, %r9;
	sub.s32 	%r288, %r285, %r287;
	div.s32 	%r289, %r288, %r10;
	mul.lo.s32 	%r290, %r289, %r10;
	sub.s32 	%r291, %r288, %r290;
	selp.b32 	%r292, 0, %r283, %p85;
	selp.b32 	%r293, 0, %r286, %p84;
	selp.b32 	%r294, 0, %r289, %p83;
	selp.b32 	%r295, 0, %r291, %p82;
	mul.lo.s32 	%r296, %r12, %r292;
	mad.lo.s32 	%r297, %r13, %r293, %r296;
	mad.lo.s32 	%r298, %r14, %r294, %r297;
	mad.lo.s32 	%r299, %r15, %r295, %r298;
	shl.b64 	%rd132, %rd131, 32;
	shr.s64 	%rd133, %rd132, 30;
	add.s64 	%rd134, %rd1, %rd133;
	ld.global.f32 	%f135, [%rd134];
	cvt.s64.s32 	%rd135, %r299;
	add.s64 	%rd136, %rd2, %rd135;
	ld.global.u8 	%rs14, [%rd136];
	setp.eq.s16 	%p86, %rs14, 0;
	mul.f32 	%f136, %f135, %f94;
	selp.f32 	%f413, %f93, %f136, %p86;
	max.f32 	%f390, %f390, %f413;
$L__BB561_32:
	setp.le.s64 	%p87, %rd40, %rd18;
	mov.f32 	%f415, 0fFF800000;
	@%p87 bra 	$L__BB561_34;
	setp.eq.s64 	%p88, %rd32, 1;
	setp.eq.s64 	%p89, %rd31, 1;
	setp.eq.s64 	%p90, %rd30, 1;
	setp.eq.s64 	%p91, %rd29, 1;
	add.s64 	%rd137, %rd24, %rd18;
	cvt.u32.u64 	%r300, %rd137;
	div.s32 	%r301, %r300, %r8;
	mul.lo.s32 	%r302, %r301, %r8;
	sub.s32 	%r303, %r300, %r302;
	div.s32 	%r304, %r303, %r9;
	mul.lo.s32 	%r305, %r304, %r9;
	sub.s32 	%r306, %r303, %r305;
	div.s32 	%r307, %r306, %r10;
	mul.lo.s32 	%r308, %r307, %r10;
	sub.s32 	%r309, %r306, %r308;
	selp.b32 	%r310, 0, %r301, %p91;
	selp.b32 	%r311, 0, %r304, %p90;
	selp.b32 	%r312, 0, %r307, %p89;
	selp.b32 	%r313, 0, %r309, %p88;
	mul.lo.s32 	%r314, %r12, %r310;
	mad.lo.s32 	%r315, %r13, %r311, %r314;
	mad.lo.s32 	%r316, %r14, %r312, %r315;
	mad.lo.s32 	%r317, %r15, %r313, %r316;
	shl.b64 	%rd138, %rd137, 32;
	shr.s64 	%rd139, %rd138, 30;
	add.s64 	%rd140, %rd1, %rd139;
	ld.global.f32 	%f138, [%rd140];
	cvt.s64.s32 	%rd141, %r317;
	add.s64 	%rd142, %rd2, %rd141;
	ld.global.u8 	%rs15, [%rd142];
	setp.eq.s16 	%p92, %rs15, 0;
	mul.f32 	%f139, %f138, %f94;
	selp.f32 	%f415, %f93, %f139, %p92;
	max.f32 	%f390, %f390, %f415;
$L__BB561_34:
	setp.le.s64 	%p93, %rd40, %rd19;
	mov.f32 	%f417, 0fFF800000;
	@%p93 bra 	$L__BB561_36;
	setp.eq.s64 	%p94, %rd32, 1;
	setp.eq.s64 	%p95, %rd31, 1;
	setp.eq.s64 	%p96, %rd30, 1;
	setp.eq.s64 	%p97, %rd29, 1;
	add.s64 	%rd143, %rd24, %rd19;
	cvt.u32.u64 	%r318, %rd143;
	div.s32 	%r319, %r318, %r8;
	mul.lo.s32 	%r320, %r319, %r8;
	sub.s32 	%r321, %r318, %r320;
	div.s32 	%r322, %r321, %r9;
	mul.lo.s32 	%r323, %r322, %r9;
	sub.s32 	%r324, %r321, %r323;
	div.s32 	%r325, %r324, %r10;
	mul.lo.s32 	%r326, %r325, %r10;
	sub.s32 	%r327, %r324, %r326;
	selp.b32 	%r328, 0, %r319, %p97;
	selp.b32 	%r329, 0, %r322, %p96;
	selp.b32 	%r330, 0, %r325, %p95;
	selp.b32 	%r331, 0, %r327, %p94;
	mul.lo.s32 	%r332, %r12, %r328;
	mad.lo.s32 	%r333, %r13, %r329, %r332;
	mad.lo.s32 	%r334, %r14, %r330, %r333;
	mad.lo.s32 	%r335, %r15, %r331, %r334;
	shl.b64 	%rd144, %rd143, 32;
	shr.s64 	%rd145, %rd144, 30;
	add.s64 	%rd146, %rd1, %rd145;
	ld.global.f32 	%f141, [%rd146];
	cvt.s64.s32 	%rd147, %r335;
	add.s64 	%rd148, %rd2, %rd147;
	ld.global.u8 	%rs16, [%rd148];
	setp.eq.s16 	%p98, %rs16, 0;
	mul.f32 	%f142, %f141, %f94;
	selp.f32 	%f417, %f93, %f142, %p98;
	max.f32 	%f390, %f390, %f417;
$L__BB561_36:
	setp.le.s64 	%p99, %rd40, %rd20;
	mov.f32 	%f419, 0fFF800000;
	@%p99 bra 	$L__BB561_38;
	setp.eq.s64 	%p100, %rd32, 1;
	setp.eq.s64 	%p101, %rd31, 1;
	setp.eq.s64 	%p102, %rd30, 1;
	setp.eq.s64 	%p103, %rd29, 1;
	add.s64 	%rd149, %rd24, %rd20;
	cvt.u32.u64 	%r336, %rd149;
	div.s32 	%r337, %r336, %r8;
	mul.lo.s32 	%r338, %r337, %r8;
	sub.s32 	%r339, %r336, %r338;
	div.s32 	%r340, %r339, %r9;
	mul.lo.s32 	%r341, %r340, %r9;
	sub.s32 	%r342, %r339, %r341;
	div.s32 	%r343, %r342, %r10;
	mul.lo.s32 	%r344, %r343, %r10;
	sub.s32 	%r345, %r342, %r344;
	selp.b32 	%r346, 0, %r337, %p103;
	selp.b32 	%r347, 0, %r340, %p102;
	selp.b32 	%r348, 0, %r343, %p101;
	selp.b32 	%r349, 0, %r345, %p100;
	mul.lo.s32 	%r350, %r12, %r346;
	mad.lo.s32 	%r351, %r13, %r347, %r350;
	mad.lo.s32 	%r352, %r14, %r348, %r351;
	mad.lo.s32 	%r353, %r15, %r349, %r352;
	shl.b64 	%rd150, %rd149, 32;
	shr.s64 	%rd151, %rd150, 30;
	add.s64 	%rd152, %rd1, %rd151;
	ld.global.f32 	%f144, [%rd152];
	cvt.s64.s32 	%rd153, %r353;
	add.s64 	%rd154, %rd2, %rd153;
	ld.global.u8 	%rs17, [%rd154];
	setp.eq.s16 	%p104, %rs17, 0;
	mul.f32 	%f145, %f144, %f94;
	selp.f32 	%f419, %f93, %f145, %p104;
	max.f32 	%f390, %f390, %f419;
$L__BB561_38:
	setp.le.s64 	%p105, %rd40, %rd21;
	mov.f32 	%f421, 0fFF800000;
	@%p105 bra 	$L__BB561_40;
	setp.eq.s64 	%p106, %rd32, 1;
	setp.eq.s64 	%p107, %rd31, 1;
	setp.eq.s64 	%p108, %rd30, 1;
	setp.eq.s64 	%p109, %rd29, 1;
	add.s64 	%rd155, %rd24, %rd21;
	cvt.u32.u64 	%r354, %rd155;
	div.s32 	%r355, %r354, %r8;
	mul.lo.s32 	%r356, %r355, %r8;
	sub.s32 	%r357, %r354, %r356;
	div.s32 	%r358, %r357, %r9;
	mul.lo.s32 	%r359, %r358, %r9;
	sub.s32 	%r360, %r357, %r359;
	div.s32 	%r361, %r360, %r10;
	mul.lo.s32 	%r362, %r361, %r10;
	sub.s32 	%r363, %r360, %r362;
	selp.b32 	%r364, 0, %r355, %p109;
	selp.b32 	%r365, 0, %r358, %p108;
	selp.b32 	%r366, 0, %r361, %p107;
	selp.b32 	%r367, 0, %r363, %p106;
	mul.lo.s32 	%r368, %r12, %r364;
	mad.lo.s32 	%r369, %r13, %r365, %r368;
	mad.lo.s32 	%r370, %r14, %r366, %r369;
	mad.lo.s32 	%r371, %r15, %r367, %r370;
	shl.b64 	%rd156, %rd155, 32;
	shr.s64 	%rd157, %rd156, 30;
	add.s64 	%rd158, %rd1, %rd157;
	ld.global.f32 	%f147, [%rd158];
	cvt.s64.s32 	%rd159, %r371;
	add.s64 	%rd160, %rd2, %rd159;
	ld.global.u8 	%rs18, [%rd160];
	setp.eq.s16 	%p110, %rs18, 0;
	mul.f32 	%f148, %f147, %f94;
	selp.f32 	%f421, %f93, %f148, %p110;
	max.f32 	%f390, %f390, %f421;
$L__BB561_40:
	mov.u32 	%r372, %tid.x;
	cvt.u64.u32 	%rd161, %r372;
	setp.le.s64 	%p111, %rd40, %rd161;
	mov.b32 	%r373, %f390;
	shfl.sync.bfly.b32	%r374|%p112, %r373, 16, 31, -1;
	mov.b32 	%f149, %r374;
	max.f32 	%f150, %f390, %f149;
	mov.b32 	%r375, %f150;
	shfl.sync.bfly.b32	%r376|%p113, %r375, 8, 31, -1;
	mov.b32 	%f151, %r376;
	max.f32 	%f152, %f150, %f151;
	mov.b32 	%r377, %f152;
	shfl.sync.bfly.b32	%r378|%p114, %r377, 4, 31, -1;
	mov.b32 	%f153, %r378;
	max.f32 	%f154, %f152, %f153;
	mov.b32 	%r379, %f154;
	shfl.sync.bfly.b32	%r380|%p115, %r379, 2, 31, -1;
	mov.b32 	%f155, %r380;
	max.f32 	%f156, %f154, %f155;
	mov.b32 	%r381, %f156;
	shfl.sync.bfly.b32	%r382|%p116, %r381, 1, 31, -1;
	mov.b32 	%f157, %r382;
	max.f32 	%f158, %f156, %f157;
	sub.f32 	%f159, %f387, %f158;
	fma.rn.f32 	%f160, %f159, 0f3BBB989D, 0f3F000000;
	cvt.sat.f32.f32 	%f161, %f160;
	mov.f32 	%f162, 0f4B400001;
	mov.f32 	%f163, 0f437C0000;
	fma.rm.f32 	%f164, %f161, %f163, %f162;
	add.f32 	%f165, %f164, 0fCB40007F;
	neg.f32 	%f166, %f165;
	fma.rn.f32 	%f167, %f159, 0f3FB8AA3B, %f166;
	fma.rn.f32 	%f168, %f159, 0f32A57060, %f167;
	mov.b32 	%r383, %f164;
	shl.b32 	%r384, %r383, 23;
	mov.b32 	%f169, %r384;
	ex2.approx.ftz.f32 	%f170, %f168;
	mul.f32 	%f171, %f170, %f169;
	add.f32 	%f172, %f171, 0f00000000;
	sub.f32 	%f173, %f389, %f158;
	fma.rn.f32 	%f174, %f173, 0f3BBB989D, 0f3F000000;
	cvt.sat.f32.f32 	%f175, %f174;
	fma.rm.f32 	%f176, %f175, %f163, %f162;
	add.f32 	%f177, %f176, 0fCB40007F;
	neg.f32 	%f178, %f177;
	fma.rn.f32 	%f179, %f173, 0f3FB8AA3B, %f178;
	fma.rn.f32 	%f180, %f173, 0f32A57060, %f179;
	mov.b32 	%r385, %f176;
	shl.b32 	%r386, %r385, 23;
	mov.b32 	%f181, %r386;
	ex2.approx.ftz.f32 	%f182, %f180;
	mul.f32 	%f183, %f182, %f181;
	add.f32 	%f184, %f172, %f183;
	sub.f32 	%f185, %f391, %f158;
	fma.rn.f32 	%f186, %f185, 0f3BBB989D, 0f3F000000;
	cvt.sat.f32.f32 	%f187, %f186;
	fma.rm.f32 	%f188, %f187, %f163, %f162;
	add.f32 	%f189, %f188, 0fCB40007F;
	neg.f32 	%f190, %f189;
	fma.rn.f32 	%f191, %f185, 0f3FB8AA3B, %f190;
	fma.rn.f32 	%f192, %f185, 0f32A57060, %f191;
	mov.b32 	%r387, %f188;
	shl.b32 	%r388, %r387, 23;
	mov.b32 	%f193, %r388;
	ex2.approx.ftz.f32 	%f194, %f192;
	mul.f32 	%f195, %f194, %f193;
	add.f32 	%f196, %f184, %f195;
	sub.f32 	%f197, %f393, %f158;
	fma.rn.f32 	%f198, %f197, 0f3BBB989D, 0f3F000000;
	cvt.sat.f32.f32 	%f199, %f198;
	fma.rm.f32 	%f200, %f199, %f163, %f162;
	add.f32 	%f201, %f200, 0fCB40007F;
	neg.f32 	%f202, %f201;
	fma.rn.f32 	%f203, %f197, 0f3FB8AA3B, %f202;
	fma.rn.f32 	%f204, %f197, 0f32A57060, %f203;
	mov.b32 	%r389, %f200;
	shl.b32 	%r390, %r389, 23;
	mov.b32 	%f205, %r390;
	ex2.approx.ftz.f32 	%f206, %f204;
	mul.f32 	%f207, %f206, %f205;
	add.f32 	%f208, %f196, %f207;
	sub.f32 	%f209, %f395, %f158;
	fma.rn.f32 	%f210, %f209, 0f3BBB989D, 0f3F000000;
	cvt.sat.f32.f32 	%f211, %f210;
	fma.rm.f32 	%f212, %f211, %f163, %f162;
	add.f32 	%f213, %f212, 0fCB40007F;
	neg.f32 	%f214, %f213;
	fma.rn.f32 	%f215, %f209, 0f3FB8AA3B, %f214;
	fma.rn.f32 	%f216, %f209, 0f32A57060, %f215;
	mov.b32 	%r391, %f212;
	shl.b32 	%r392, %r391, 23;
	mov.b32 	%f217, %r392;
	ex2.approx.ftz.f32 	%f218, %f216;
	mul.f32 	%f219, %f218, %f217;
	add.f32 	%f220, %f208, %f219;
	sub.f32 	%f221, %f397, %f158;
	fma.rn.f32 	%f222, %f221, 0f3BBB989D, 0f3F000000;
	cvt.sat.f32.f32 	%f223, %f222;
	fma.rm.f32 	%f224, %f223, %f163, %f162;
	add.f32 	%f225, %f224, 0fCB40007F;
	neg.f32 	%f226, %f225;
	fma.rn.f32 	%f227, %f221, 0f3FB8AA3B, %f226;
	fma.rn.f32 	%f228, %f221, 0f32A57060, %f227;
	mov.b32 	%r393, %f224;
	shl.b32 	%r394, %r393, 23;
	mov.b32 	%f229, %r394;
	ex2.approx.ftz.f32 	%f230, %f228;
	mul.f32 	%f231, %f230, %f229;
	add.f32 	%f232, %f220, %f231;
	sub.f32 	%f233, %f399, %f158;
	fma.rn.f32 	%f234, %f233, 0f3BBB989D, 0f3F000000;
	cvt.sat.f32.f32 	%f235, %f234;
	fma.rm.f32 	%f236, %f235, %f163, %f162;
	add.f32 	%f237, %f236, 0fCB40007F;
	neg.f32 	%f238, %f237;
	fma.rn.f32 	%f239, %f233, 0f3FB8AA3B, %f238;
	fma.rn.f32 	%f240, %f233, 0f32A57060, %f239;
	mov.b32 	%r395, %f236;
	shl.b32 	%r396, %r395, 23;
	mov.b32 	%f241, %r396;
	ex2.approx.ftz.f32 	%f242, %f240;
	mul.f32 	%f243, %f242, %f241;
	add.f32 	%f244, %f232, %f243;
	sub.f32 	%f245, %f401, %f158;
	fma.rn.f32 	%f246, %f245, 0f3BBB989D, 0f3F000000;
	cvt.sat.f32.f32 	%f247, %f246;
	fma.rm.f32 	%f248, %f247, %f163, %f162;
	add.f32 	%f249, %f248, 0fCB40007F;
	neg.f32 	%f250, %f249;
	fma.rn.f32 	%f251, %f245, 0f3FB8AA3B, %f250;
	fma.rn.f32 	%f252, %f245, 0f32A57060, %f251;
	mov.b32 	%r397, %f248;
	shl.b32 	%r398, %r397, 23;
	mov.b32 	%f253, %r398;
	ex2.approx.ftz.f32 	%f254, %f252;
	mul.f32 	%f255, %f254, %f253;
	add.f32 	%f256, %f244, %f255;
	sub.f32 	%f257, %f403, %f158;
	fma.rn.f32 	%f258, %f257, 0f3BBB989D, 0f3F000000;
	cvt.sat.f32.f32 	%f259, %f258;
	fma.rm.f32 	%f260, %f259, %f163, %f162;
	add.f32 	%f261, %f260, 0fCB40007F;
	neg.f32 	%f262, %f261;
	fma.rn.f32 	%f263, %f257, 0f3FB8AA3B, %f262;
	fma.rn.f32 	%f264, %f257, 0f32A57060, %f263;
	mov.b32 	%r399, %f260;
	shl.b32 	%r400, %r399, 23;
	mov.b32 	%f265, %r400;
	ex2.approx.ftz.f32 	%f266, %f264;
	mul.f32 	%f267, %f266, %f265;
	add.f32 	%f268, %f256, %f267;
	sub.f32 	%f269, %f405, %f158;
	fma.rn.f32 	%f270, %f269, 0f3BBB989D, 0f3F000000;
	cvt.sat.f32.f32 	%f271, %f270;
	fma.rm.f32 	%f272, %f271, %f163, %f162;
	add.f32 	%f273, %f272, 0fCB40007F;
	neg.f32 	%f274, %f273;
	fma.rn.f32 	%f275, %f269, 0f3FB8AA3B, %f274;
	fma.rn.f32 	%f276, %f269, 0f32A57060, %f275;
	mov.b32 	%r401, %f272;
	shl.b32 	%r402, %r401, 23;
	mov.b32 	%f277, %r402;
	ex2.approx.ftz.f32 	%f278, %f276;
	mul.f32 	%f279, %f278, %f277;
	add.f32 	%f280, %f268, %f279;
	sub.f32 	%f281, %f407, %f158;
	fma.rn.f32 	%f282, %f281, 0f3BBB989D, 0f3F000000;
	cvt.sat.f32.f32 	%f283, %f282;
	fma.rm.f32 	%f284, %f283, %f163, %f162;
	add.f32 	%f285, %f284, 0fCB40007F;
	neg.f32 	%f286, %f285;
	fma.rn.f32 	%f287, %f281, 0f3FB8AA3B, %f286;
	fma.rn.f32 	%f288, %f281, 0f32A57060, %f287;
	mov.b32 	%r403, %f284;
	shl.b32 	%r404, %r403, 23;
	mov.b32 	%f289, %r404;
	ex2.approx.ftz.f32 	%f290, %f288;
	mul.f32 	%f291, %f290, %f289;
	add.f32 	%f292, %f280, %f291;
	sub.f32 	%f293, %f409, %f158;
	fma.rn.f32 	%f294, %f293, 0f3BBB989D, 0f3F000000;
	cvt.sat.f32.f32 	%f295, %f294;
	fma.rm.f32 	%f296, %f295, %f163, %f162;
	add.f32 	%f297, %f296, 0fCB40007F;
	neg.f32 	%f298, %f297;
	fma.rn.f32 	%f299, %f293, 0f3FB8AA3B, %f298;
	fma.rn.f32 	%f300, %f293, 0f32A57060, %f299;
	mov.b32 	%r405, %f296;
	shl.b32 	%r406, %r405, 23;
	mov.b32 	%f301, %r406;
	ex2.approx.ftz.f32 	%f302, %f300;
	mul.f32 	%f303, %f302, %f301;
	add.f32 	%f304, %f292, %f303;
	sub.f32 	%f305, %f411, %f158;
	fma.rn.f32 	%f306, %f305, 0f3BBB989D, 0f3F000000;
	cvt.sat.f32.f32 	%f307, %f306;
	fma.rm.f32 	%f308, %f307, %f163, %f162;
	add.f32 	%f309, %f308, 0fCB40007F;
	neg.f32 	%f310, %f309;
	fma.rn.f32 	%f311, %f305, 0f3FB8AA3B, %f310;
	fma.rn.f32 	%f312, %f305, 0f32A57060, %f311;
	mov.b32 	%r407, %f308;
	shl.b32 	%r408, %r407, 23;
	mov.b32 	%f313, %r408;
	ex2.approx.ftz.f32 	%f314, %f312;
	mul.f32 	%f315, %f314, %f313;
	add.f32 	%f316, %f304, %f315;
	sub.f32 	%f317, %f413, %f158;
	fma.rn.f32 	%f318, %f317, 0f3BBB989D, 0f3F000000;
	cvt.sat.f32.f32 	%f319, %f318;
	fma.rm.f32 	%f320, %f319, %f163, %f162;
	add.f32 	%f321, %f320, 0fCB40007F;
	neg.f32 	%f322, %f321;
	fma.rn.f32 	%f323, %f317, 0f3FB8AA3B, %f322;
	fma.rn.f32 	%f324, %f317, 0f32A57060, %f323;
	mov.b32 	%r409, %f320;
	shl.b32 	%r410, %r409, 23;
	mov.b32 	%f325, %r410;
	ex2.approx.ftz.f32 	%f326, %f324;
	mul.f32 	%f327, %f326, %f325;
	add.f32 	%f328, %f316, %f327;
	sub.f32 	%f329, %f415, %f158;
	fma.rn.f32 	%f330, %f329, 0f3BBB989D, 0f3F000000;
	cvt.sat.f32.f32 	%f331, %f330;
	fma.rm.f32 	%f332, %f331, %f163, %f162;
	add.f32 	%f333, %f332, 0fCB40007F;
	neg.f32 	%f334, %f333;
	fma.rn.f32 	%f335, %f329, 0f3FB8AA3B, %f334;
	fma.rn.f32 	%f336, %f329, 0f32A57060, %f335;
	mov.b32 	%r411, %f332;
	shl.b32 	%r412, %r411, 23;
	mov.b32 	%f337, %r412;
	ex2.approx.ftz.f32 	%f338, %f336;
	mul.f32 	%f339, %f338, %f337;
	add.f32 	%f340, %f328, %f339;
	sub.f32 	%f341, %f417, %f158;
	fma.rn.f32 	%f342, %f341, 0f3BBB989D, 0f3F000000;
	cvt.sat.f32.f32 	%f343, %f342;
	fma.rm.f32 	%f344, %f343, %f163, %f162;
	add.f32 	%f345, %f344, 0fCB40007F;
	neg.f32 	%f346, %f345;
	fma.rn.f32 	%f347, %f341, 0f3FB8AA3B, %f346;
	fma.rn.f32 	%f348, %f341, 0f32A57060, %f347;
	mov.b32 	%r413, %f344;
	shl.b32 	%r414, %r413, 23;
	mov.b32 	%f349, %r414;
	ex2.approx.ftz.f32 	%f350, %f348;
	mul.f32 	%f351, %f350, %f349;
	add.f32 	%f352, %f340, %f351;
	sub.f32 	%f353, %f419, %f158;
	fma.rn.f32 	%f354, %f353, 0f3BBB989D, 0f3F000000;
	cvt.sat.f32.f32 	%f355, %f354;
	fma.rm.f32 	%f356, %f355, %f163, %f162;
	add.f32 	%f357, %f356, 0fCB40007F;
	neg.f32 	%f358, %f357;
	fma.rn.f32 	%f359, %f353, 0f3FB8AA3B, %f358;
	fma.rn.f32 	%f360, %f353, 0f32A57060, %f359;
	mov.b32 	%r415, %f356;
	shl.b32 	%r416, %r415, 23;
	mov.b32 	%f361, %r416;
	ex2.approx.ftz.f32 	%f362, %f360;
	mul.f32 	%f363, %f362, %f361;
	add.f32 	%f364, %f352, %f363;
	sub.f32 	%f365, %f421, %f158;
	fma.rn.f32 	%f366, %f365, 0f3BBB989D, 0f3F000000;
	cvt.sat.f32.f32 	%f367, %f366;
	fma.rm.f32 	%f368, %f367, %f163, %f162;
	add.f32 	%f369, %f368, 0fCB40007F;
	neg.f32 	%f370, %f369;
	fma.rn.f32 	%f371, %f365, 0f3FB8AA3B, %f370;
	fma.rn.f32 	%f372, %f365, 0f32A57060, %f371;
	mov.b32 	%r417, %f368;
	shl.b32 	%r418, %r417, 23;
	mov.b32 	%f373, %r418;
	ex2.approx.ftz.f32 	%f374, %f372;
	mul.f32 	%f375, %f374, %f373;
	add.f32 	%f376, %f364, %f375;
	mov.b32 	%r419, %f376;
	shfl.sync.bfly.b32	%r420|%p117, %r419, 16, 31, -1;
	mov.b32 	%f377, %r420;
	add.f32 	%f378, %f376, %f377;
	mov.b32 	%r421, %f378;
	shfl.sync.bfly.b32	%r422|%p118, %r421, 8, 31, -1;
	mov.b32 	%f379, %r422;
	add.f32 	%f380, %f378, %f379;
	mov.b32 	%r423, %f380;
	shfl.sync.bfly.b32	%r424|%p119, %r423, 4, 31, -1;
	mov.b32 	%f381, %r424;
	add.f32 	%f382, %f380, %f381;
	mov.b32 	%r425, %f382;
	shfl.sync.bfly.b32	%r426|%p120, %r425, 2, 31, -1;
	mov.b32 	%f383, %r426;
	add.f32 	%f384, %f382, %f383;
	mov.b32 	%r427, %f384;
	shfl.sync.bfly.b32	%r428|%p121, %r427, 1, 31, -1;
	mov.b32 	%f385, %r428;
	add.f32 	%f386, %f384, %f385;
	div.rn.f32 	%f75, %f171, %f386;
	div.rn.f32 	%f76, %f183, %f386;
	div.rn.f32 	%f77, %f195, %f386;
	div.rn.f32 	%f78, %f207, %f386;
	div.rn.f32 	%f79, %f219, %f386;
	div.rn.f32 	%f80, %f231, %f386;
	div.rn.f32 	%f81, %f243, %f386;
	div.rn.f32 	%f82, %f255, %f386;
	div.rn.f32 	%f83, %f267, %f386;
	div.rn.f32 	%f84, %f279, %f386;
	div.rn.f32 	%f85, %f291, %f386;
	div.rn.f32 	%f86, %f303, %f386;
	div.rn.f32 	%f87, %f315, %f386;
	div.rn.f32 	%f88, %f327, %f386;
	div.rn.f32 	%f89, %f339, %f386;
	div.rn.f32 	%f90, %f351, %f386;
	div.rn.f32 	%f91, %f363, %f386;
	div.rn.f32 	%f92, %f375, %f386;
	mad.lo.s64 	%rd162, %rd171, %rd38, %rd161;
	cvta.to.global.u64 	%rd163, %rd37;
	shl.b64 	%rd164, %rd162, 2;
	add.s64 	%rd25, %rd163, %rd164;
	@%p111 bra 	$L__BB561_42;
	st.global.f32 	[%rd25], %f75;
$L__BB561_42:
	setp.le.s64 	%p122, %rd40, %rd8;
	@%p122 bra 	$L__BB561_44;
	st.global.f32 	[%rd25+128], %f76;
$L__BB561_44:
	setp.le.s64 	%p123, %rd40, %rd9;
	@%p123 bra 	$L__BB561_46;
	st.global.f32 	[%rd25+256], %f77;
$L__BB561_46:
	setp.le.s64 	%p124, %rd40, %rd10;
	@%p124 bra 	$L__BB561_48;
	st.global.f32 	[%rd25+384], %f78;
$L__BB561_48:
	setp.le.s64 	%p125, %rd40, %rd11;
	@%p125 bra 	$L__BB561_50;
	st.global.f32 	[%rd25+512], %f79;
$L__BB561_50:
	setp.le.s64 	%p126, %rd40, %rd12;
	@%p126 bra 	$L__BB561_52;
	st.global.f32 	[%rd25+640], %f80;
$L__BB561_52:
	setp.le.s64 	%p127, %rd40, %rd13;
	@%p127 bra 	$L__BB561_54;
	st.global.f32 	[%rd25+768], %f81;
$L__BB561_54:
	setp.le.s64 	%p128, %rd40, %rd14;
	@%p128 bra 	$L__BB561_56;
	st.global.f32 	[%rd25+896], %f82;
$L__BB561_56:
	mov.u32 	%r429, %tid.x;
	add.s32 	%r430, %r429, 256;
	cvt.u64.u32 	%rd165, %r430;
	setp.le.s64 	%p129, %rd40, %rd165;
	@%p129 bra 	$L__BB561_58;
	st.global.f32 	[%rd25+1024], %f83;
$L__BB561_58:
	setp.le.s64 	%p130, %rd40, %rd15;
	@%p130 bra 	$L__BB561_60;
	st.global.f32 	[%rd25+1152], %f84;
$L__BB561_60:
	add.s32 	%r432, %r429, 320;
	cvt.u64.u32 	%rd166, %r432;
	setp.le.s64 	%p131, %rd40, %rd166;
	@%p131 bra 	$L__BB561_62;
	st.global.f32 	[%rd25+1280], %f85;
$L__BB561_62:
	add.s32 	%r434, %r429, 352;
	cvt.u64.u32 	%rd167, %r434;
	setp.le.s64 	%p132, %rd40, %rd167;
	@%p132 bra 	$L__BB561_64;
	st.global.f32 	[%rd25+1408], %f86;
$L__BB561_64:
	setp.le.s64 	%p133, %rd40, %rd16;
	@%p133 bra 	$L__BB561_66;
	st.global.f32 	[%rd25+1536], %f87;
$L__BB561_66:
	setp.le.s64 	%p134, %rd40, %rd17;
	@%p134 bra 	$L__BB561_68;
	st.global.f32 	[%rd25+1664], %f88;
$L__BB561_68:
	setp.le.s64 	%p135, %rd40, %rd18;
	@%p135 bra 	$L__BB561_70;
	st.global.f32 	[%rd25+1792], %f89;
$L__BB561_70:
	setp.le.s64 	%p136, %rd40, %rd19;
	@%p136 bra 	$L__BB561_72;
	st.global.f32 	[%rd25+1920], %f90;
$L__BB561_72:
	setp.le.s64 	%p137, %rd40, %rd20;
	@%p137 bra 	$L__BB561_74;
	st.global.f32 	[%rd25+2048], %f91;
$L__BB561_74:
	setp.le.s64 	%p138, %rd40, %rd21;
	@%p138 bra 	$L__BB561_76;
	st.global.f32 	[%rd25+2176], %f92;
$L__BB561_76:
	ld.param.u64 	%rd170, [_Z15SoftmaxWarpImplI22BroadcastScaleMaskLoadIffbLm4EiE11DirectStoreIffEfLi1ELi18ELi32ELi1ELb1EL9Algorithm0EEvT_T0_ll_param_2];
	mov.u32 	%r435, %nctaid.x;
	mov.u32 	%r436, %ntid.y;
	mul.lo.s32 	%r437, %r435, %r436;
	cvt.s64.s32 	%rd168, %r437;
	add.s64 	%rd171, %rd171, %rd168;
	setp.lt.s64 	%p139, %rd171, %rd170;
	@%p139 bra 	$L__BB561_4;
$L__BB561_77:
	ret;

}
	// .globl	_Z15SoftmaxWarpImplI22BroadcastScaleMaskLoadIffbLm4EiE11DirectStoreIffEfLi1ELi19ELi32ELi1ELb0EL9Algorithm0EEvT_T0_ll
.visible .entry _Z15SoftmaxWarpImplI22BroadcastScaleMaskLoadIffbLm4EiE11DirectStoreIffEfLi1ELi19ELi32ELi1ELb0EL9Algorithm0EEvT_T0_ll(
	.param .align 8 .b8 _Z15SoftmaxWarpImplI22BroadcastScaleMaskLoadIffbLm4EiE11DirectStoreIffEfLi1ELi19ELi32ELi1ELb0EL9Algorithm0EEvT_T0_ll_param_0[120],
	.param .align 8 .b8 _Z15SoftmaxWarpImplI22BroadcastScaleMaskLoadIffbLm4EiE11DirectStoreIffEfLi1ELi19ELi32ELi1ELb0EL9Algorithm0EEvT_T0_ll_param_1[16],
	.param .u64 _Z15SoftmaxWarpImplI22BroadcastScaleMaskLoadIffbLm4EiE11DirectStoreIffEfLi1ELi19ELi32ELi1ELb0EL9Algorithm0EEvT_T0_ll_param_2,
	.param .u64 _Z15SoftmaxWarpImplI22BroadcastScaleMaskLoadIffbLm4EiE11DirectStoreIffEfLi1ELi19ELi32ELi1ELb0EL9Algorithm0EEvT_T0_ll_param_3
)
{
	.reg .pred 	%p<37>;
	.reg .b16 	%rs<20>;
	.reg .b32 	%r<420>;
	.reg .b32 	%f<350>;
	.reg .b64 	%rd<150>;

	ld.param.u64 	%rd23, [_Z15SoftmaxWarpImplI22BroadcastScaleMaskLoadIffbLm4EiE11DirectStoreIffEfLi1ELi19ELi32ELi1ELb0EL9Algorithm0EEvT_T0_ll_param_1+8];
	ld.param.u64 	%rd22, [_Z15SoftmaxWarpImplI22BroadcastScaleMaskLoadIffbLm4EiE11DirectStoreIffEfLi1ELi19ELi32ELi1ELb0EL9Algorithm0EEvT_T0_ll_param_1];
	ld.param.v2.f32 	{%f3, %f4}, [_Z15SoftmaxWarpImplI22BroadcastScaleMaskLoadIffbLm4EiE11DirectStoreIffEfLi1ELi19ELi32ELi1ELb0EL9Algorithm0EEvT_T0_ll_param_0+112];
	ld.param.u64 	%rd21, [_Z15SoftmaxWarpImplI22BroadcastScaleMaskLoadIffbLm4EiE11DirectStoreIffEfLi1ELi19ELi32ELi1ELb0EL9Algorithm0EEvT_T0_ll_param_0+104];
	ld.param.v2.u32 	{%r12, %r13}, [_Z15SoftmaxWarpImplI22BroadcastScaleMaskLoadIffbLm4EiE11DirectStoreIffEfLi1ELi19ELi32ELi1ELb0EL9Algorithm0EEvT_T0_ll_param_0+88];
	ld.param.v2.u32 	{%r10, %r11}, [_Z15SoftmaxWarpImplI22BroadcastScaleMaskLoadIffbLm4EiE11DirectStoreIffEfLi1ELi19ELi32ELi1ELb0EL9Algorithm0EEvT_T0_ll_param_0+80];
	ld.param.v2.u32 	{%r8, %r9}, [_Z15SoftmaxWarpImplI22BroadcastScaleMaskLoadIffbLm4EiE11DirectStoreIffEfLi1ELi19ELi32ELi1ELb0EL9Algorithm0EEvT_T0_ll_param_0+64];
	ld.param.v2.u32 	{%r6, %r7}, [_Z15SoftmaxWarpImplI22BroadcastScaleMaskLoadIffbLm4EiE11DirectStoreIffEfLi1ELi19ELi32ELi1ELb0EL9Algorithm0EEvT_T0_ll_param_0+56];
	ld.param.u64 	%rd17, [_Z15SoftmaxWarpImplI22BroadcastScaleMaskLoadIffbLm4EiE11DirectStoreIffEfLi1ELi19ELi32ELi1ELb0EL9Algorithm0EEvT_T0_ll_param_0+40];
	ld.param.u64 	%rd16, [_Z15SoftmaxWarpImplI22BroadcastScaleMaskLoadIffbLm4EiE11DirectStoreIffEfLi1ELi19ELi32ELi1ELb0EL9Algorithm0EEvT_T0_ll_param_0+32];
	ld.param.u64 	%rd15, [_Z15SoftmaxWarpImplI22BroadcastScaleMaskLoadIffbLm4EiE11DirectStoreIffEfLi1ELi19ELi32ELi1ELb0EL9Algorithm0EEvT_T0_ll_param_0+24];
	ld.param.u64 	%rd14, [_Z15SoftmaxWarpImplI22BroadcastScaleMaskLoadIffbLm4EiE11DirectStoreIffEfLi1ELi19ELi32ELi1ELb0EL9Algorithm0EEvT_T0_ll_param_0+16];
	ld.param.u64 	%rd13, [_Z15SoftmaxWarpImplI22BroadcastScaleMaskLoadIffbLm4EiE11DirectStoreIffEfLi1ELi19ELi32ELi1ELb0EL9Algorithm0EEvT_T0_ll_param_0+8];
	ld.param.u64 	%rd12, [_Z15SoftmaxWarpImplI22BroadcastScaleMaskLoadIffbLm4EiE11DirectStoreIffEfLi1ELi19ELi32ELi1ELb0EL9Algorithm0EEvT_T0_ll_param_0];
	ld.param.u64 	%rd24, [_Z15SoftmaxWarpImplI22BroadcastScaleMaskLoadIffbLm4EiE11DirectStoreIffEfLi1ELi19ELi32ELi1ELb0EL9Algorithm0EEvT_T0_ll_param_2];
	ld.param.u64 	%rd25, [_Z15SoftmaxWarpImplI22BroadcastScaleMaskLoadIffbLm4EiE11DirectStoreIffEfLi1ELi19ELi32ELi1ELb0EL9Algorithm0EEvT_T0_ll_param_3];
	setp.lt.s64 	%p1, %rd25, 609;
	@%p1 bra 	$L__BB562_2;
	mov.u64 	%rd26, $str;
	cvta.global.u64 	%rd27, %rd26;
	mov.u64 	%rd28, $str$1;
	cvta.global.u64 	%rd29, %rd28;
	mov.u64 	%rd30, __unnamed_548;
	cvta.global.u64 	%rd31, %rd30;
	{ // callseq 547, 0
	.param .b64 param0;
	st.param.b64 	[param0], %rd27;
	.param .b64 param1;
	st.param.b64 	[param1], %rd29;
	.param .b32 param2;
	st.param.b32 	[param2], 254;
	.param .b64 param3;
	st.param.b64 	[param3], %rd31;
	.param .b64 param4;
	st.param.b64 	[param4], 1;
	call.uni 
	__assertfail, 
	(
	param0, 
	param1, 
	param2, 
	param3, 
	param4
	);
	} // callseq 547
$L__BB562_2:
	mov.u32 	%r14, %ctaid.x;
	mov.u32 	%r15, %ntid.y;
	mov.u32 	%r16, %tid.y;
	mad.lo.s32 	%r17, %r14, %r15, %r16;
	mov.u32 	%r18, %nctaid.x;
	mul.lo.s32 	%r5, %r18, %r15;
	cvt.s64.s32 	%rd149, %r17;
	setp.le.s64 	%p2, %rd24, %rd149;
	@%p2 bra 	$L__BB562_5;
	cvta.to.global.u64 	%rd5, %rd12;
	cvta.to.global.u64 	%rd6, %rd13;
	mov.u32 	%r19, %tid.x;
	cvt.u64.u32 	%rd7, %r19;
	cvta.to.global.u64 	%rd8, %rd22;
	cvt.s64.s32 	%rd9, %r5;
$L__BB562_4:
	setp.eq.s64 	%p3, %rd17, 1;
	setp.eq.s64 	%p4, %rd16, 1;
	setp.eq.s64 	%p5, %rd15, 1;
	setp.eq.s64 	%p6, %rd14, 1;
	mad.lo.s64 	%rd32, %rd21, %rd149, %rd7;
	cvt.u32.u64 	%r20, %rd32;
	div.s32 	%r21, %r20, %r6;
	mul.lo.s32 	%r22, %r21, %r6;
	sub.s32 	%r23, %r20, %r22;
	div.s32 	%r24, %r23, %r7;
	mul.lo.s32 	%r25, %r24, %r7;
	sub.s32 	%r26, %r23, %r25;
	div.s32 	%r27, %r26, %r8;
	mul.lo.s32 	%r28, %r27, %r8;
	sub.s32 	%r29, %r26, %r28;
	selp.b32 	%r30, 0, %r21, %p6;
	selp.b32 	%r31, 0, %r24, %p5;
	selp.b32 	%r32, 0, %r27, %p4;
	selp.b32 	%r33, 0, %r29, %p3;
	mul.lo.s32 	%r34, %r10, %r30;
	mad.lo.s32 	%r35, %r11, %r31, %r34;
	mad.lo.s32 	%r36, %r12, %r32, %r35;
	mad.lo.s32 	%r37, %r13, %r33, %r36;
	shl.b64 	%rd33, %rd32, 32;
	shr.s64 	%rd34, %rd33, 30;
	add.s64 	%rd35, %rd5, %rd34;
	ld.global.f32 	%f5, [%rd35];
	cvt.s64.s32 	%rd36, %r37;
	add.s64 	%rd37, %rd6, %rd36;
	ld.global.u8 	%rs1, [%rd37];
	setp.eq.s16 	%p7, %rs1, 0;
	mul.f32 	%f6, %f5, %f4;
	selp.f32 	%f7, %f3, %f6, %p7;
	max.f32 	%f8, %f7, 0fFF800000;
	add.s64 	%rd38, %rd32, 32;
	cvt.u32.u64 	%r38, %rd38;
	div.s32 	%r39, %r38, %r6;
	mul.lo.s32 	%r40, %r39, %r6;
	sub.s32 	%r41, %r38, %r40;
	div.s32 	%r42, %r41, %r7;
	mul.lo.s32 	%r43, %r42, %r7;
	sub.s32 	%r44, %r41, %r43;
	div.s32 	%r45, %r44, %r8;
	mul.lo.s32 	%r46, %r45, %r8;
	sub.s32 	%r47, %r44, %r46;
	selp.b32 	%r48, 0, %r39, %p6;
	selp.b32 	%r49, 0, %r42, %p5;
	selp.b32 	%r50, 0, %r45, %p4;
	selp.b32 	%r51, 0, %r47, %p3;
	mul.lo.s32 	%r52, %r10, %r48;
	mad.lo.s32 	%r53, %r11, %r49, %r52;
	mad.lo.s32 	%r54, %r12, %r50, %r53;
	mad.lo.s32 	%r55, %r13, %r51, %r54;
	shl.b64 	%rd39, %rd38, 32;
	shr.s64 	%rd40, %rd39, 30;
	add.s64 	%rd41, %rd5, %rd40;
	ld.global.f32 	%f9, [%rd41];
	cvt.s64.s32 	%rd42, %r55;
	add.s64 	%rd43, %rd6, %rd42;
	ld.global.u8 	%rs2, [%rd43];
	setp.eq.s16 	%p8, %rs2, 0;
	mul.f32 	%f10, %f9, %f4;
	selp.f32 	%f11, %f3, %f10, %p8;
	max.f32 	%f12, %f8, %f11;
	add.s64 	%rd44, %rd32, 64;
	cvt.u32.u64 	%r56, %rd44;
	div.s32 	%r57, %r56, %r6;
	mul.lo.s32 	%r58, %r57, %r6;
	sub.s32 	%r59, %r56, %r58;
	div.s32 	%r60, %r59, %r7;
	mul.lo.s32 	%r61, %r60, %r7;
	sub.s32 	%r62, %r59, %r61;
	div.s32 	%r63, %r62, %r8;
	mul.lo.s32 	%r64, %r63, %r8;
	sub.s32 	%r65, %r62, %r64;
	selp.b32 	%r66, 0, %r57, %p6;
	selp.b32 	%r67, 0, %r60, %p5;
	selp.b32 	%r68, 0, %r63, %p4;
	selp.b32 	%r69, 0, %r65, %p3;
	mul.lo.s32 	%r70, %r10, %r66;
	mad.lo.s32 	%r71, %r11, %r67, %r70;
	mad.lo.s32 	%r72, %r12, %r68, %r71;
	mad.lo.s32 	%r73, %r13, %r69, %r72;
	shl.b64 	%rd45, %rd44, 32;
	shr.s64 	%rd46, %rd45, 30;
	add.s64 	%rd47, %rd5, %rd46;
	ld.global.f32 	%f13, [%rd47];
	cvt.s64.s32 	%rd48, %r73;
	add.s64 	%rd49, %rd6, %rd48;
	ld.global.u8 	%rs3, [%rd49];
	setp.eq.s16 	%p9, %rs3, 0;
	mul.f32 	%f14, %f13, %f4;
	selp.f32 	%f15, %f3, %f14, %p9;
	max.f32 	%f16, %f12, %f15;
	add.s64 	%rd50, %rd32, 96;
	cvt.u32.u64 	%r74, %rd50;
	div.s32 	%r75, %r74, %r6;
	mul.lo.s32 	%r76, %r75, %r6;
	sub.s32 	%r77, %r74, %r76;
	div.s32 	%r78, %r77, %r7;
	mul.lo.s32 	%r79, %r78, %r7;
	sub.s32 	%r80, %r77, %r79;
	div.s32 	%r81, %r80, %r8;
	mul.lo.s32 	%r82, %r81, %r8;
	sub.s32 	%r83, %r80, %r82;
	selp.b32 	%r84, 0, %r75, %p6;
	selp.b32 	%r85, 0, %r78, %p5;
	selp.b32 	%r86, 0, %r81, %p4;
	selp.b32 	%r87, 0, %r83, %p3;
	mul.lo.s32 	%r88, %r10, %r84;
	mad.lo.s32 	%r89, %r11, %r85, %r88;
	mad.lo.s32 	%r90, %r12, %r86, %r89;
	mad.lo.s32 	%r91, %r13, %r87, %r90;
	shl.b64 	%rd51, %rd50, 32;
	shr.s64 	%rd52, %rd51, 30;
	add.s64 	%rd53, %rd5, %rd52;
	ld.global.f32 	%f17, [%rd53];
	cvt.s64.s32 	%rd54, %r91;
	add.s64 	%rd55, %rd6, %rd54;
	ld.global.u8 	%rs4, [%rd55];
	setp.eq.s16 	%p10, %rs4, 0;
	mul.f32 	%f18, %f17, %f4;
	selp.f32 	%f19, %f3, %f18, %p10;
	max.f32 	%f20, %f16, %f19;
	add.s64 	%rd56, %rd32, 128;
	cvt.u32.u64 	%r92, %rd56;
	div.s32 	%r93, %r92, %r6;
	mul.lo.s32 	%r94, %r93, %r6;
	sub.s32 	%r95, %r92, %r94;
	div.s32 	%r96, %r95, %r7;
	mul.lo.s32 	%r97, %r96, %r7;
	sub.s32 	%r98, %r95, %r97;
	div.s32 	%r99, %r98, %r8;
	mul.lo.s32 	%r100, %r99, %r8;
	sub.s32 	%r101, %r98, %r100;
	selp.b32 	%r102, 0, %r93, %p6;
	selp.b32 	%r103, 0, %r96, %p5;
	selp.b32 	%r104, 0, %r99, %p4;
	selp.b32 	%r105, 0, %r101, %p3;
	mul.lo.s32 	%r106, %r10, %r102;
	mad.lo.s32 	%r107, %r11, %r103, %r106;
	mad.lo.s32 	%r108, %r12, %r104, %r107;
	mad.lo.s32 	%r109, %r13, %r105, %r108;
	shl.b64 	%rd57, %rd56, 32;
	shr.s64 	%rd58, %rd57, 30;
	add.s64 	%rd59, %rd5, %rd58;
	ld.global.f32 	%f21, [%rd59];
	cvt.s64.s32 	%rd60, %r109;
	add.s64 	%rd61, %rd6, %rd60;
	ld.global.u8 	%rs5, [%rd61];
	setp.eq.s16 	%p11, %rs5, 0;
	mul.f32 	%f22, %f21, %f4;
	selp.f32 	%f23, %f3, %f22, %p11;
	max.f32 	%f24, %f20, %f23;
	add.s64 	%rd62, %rd32, 160;
	cvt.u32.u64 	%r110, %rd62;
	div.s32 	%r111, %r110, %r6;
	mul.lo.s32 	%r112, %r111, %r6;
	sub.s32 	%r113, %r110, %r112;
	div.s32 	%r114, %r113, %r7;
	mul.lo.s32 	%r115, %r114, %r7;
	sub.s32 	%r116, %r113, %r115;
	div.s32 	%r117, %r116, %r8;
	mul.lo.s32 	%r118, %r117, %r8;
	sub.s32 	%r119, %r116, %r118;
	selp.b32 	%r120, 0, %r111, %p6;
	selp.b32 	%r121, 0, %r114, %p5;
	selp.b32 	%r122, 0, %r117, %p4;
	selp.b32 	%r123, 0, %r119, %p3;
	mul.lo.s32 	%r124, %r10, %r120;
	mad.lo.s32 	%r125, %r11, %r121, %r124;
	mad.lo.s32 	%r126, %r12, %r122, %r125;
	mad.lo.s32 	%r127, %r13, %r123, %r126;
	shl.b64 	%rd63, %rd62, 32;
	shr.s64 	%rd64, %rd63, 30;
	add.s64 	%rd65, %rd5, %rd64;
	ld.global.f32 	%f25, [%rd65];
	cvt.s64.s32 	%rd66, %r127;
	add.s64 	%rd67, %rd6, %rd66;
	ld.global.u8 	%rs6, [%rd67];
	setp.eq.s16 	%p12, %rs6, 0;
	mul.f32 	%f26, %f25, %f4;
	selp.f32 	%f27, %f3, %f26, %p12;
	max.f32 	%f28, %f24, %f27;
	add.s64 	%rd68, %rd32, 192;
	cvt.u32.u64 	%r128, %rd68;
	div.s32 	%r129, %r128, %r6;
	mul.lo.s32 	%r130, %r129, %r6;
	sub.s32 	%r131, %r128, %r130;
	div.s32 	%r132, %r131, %r7;
	mul.lo.s32 	%r133, %r132, %r7;
	sub.s32 	%r134, %r131, %r133;
	div.s32 	%r135, %r134, %r8;
	mul.lo.s32 	%r136, %r135, %r8;
	sub.s32 	%r137, %r134, %r136;
	selp.b32 	%r138, 0, %r129, %p6;
	selp.b32 	%r139, 0, %r132, %p5;
	selp.b32 	%r140, 0, %r135, %p4;
	selp.b32 	%r141, 0, %r137, %p3;
	mul.lo.s32 	%r142, %r10, %r138;
	mad.lo.s32 	%r143, %r11, %r139, %r142;
	mad.lo.s32 	%r144, %r12, %r140, %r143;
	mad.lo.s32 	%r145, %r13, %r141, %r144;
	shl.b64 	%rd69, %rd68, 32;
	shr.s64 	%rd70, %rd69, 30;
	add.s64 	%rd71, %rd5, %rd70;
	ld.global.f32 	%f29, [%rd71];
	cvt.s64.s32 	%rd72, %r145;
	add.s64 	%rd73, %rd6, %rd72;
	ld.global.u8 	%rs7, [%rd73];
	setp.eq.s16 	%p13, %rs7, 0;
	mul.f32 	%f30, %f29, %f4;
	selp.f32 	%f31, %f3, %f30, %p13;
	max.f32 	%f32, %f28, %f31;
	add.s64 	%rd74, %rd32, 224;
	cvt.u32.u64 	%r146, %rd74;
	div.s32 	%r147, %r146, %r6;
	mul.lo.s32 	%r148, %r147, %r6;
	sub.s32 	%r149, %r146, %r148;
	div.s32 	%r150, %r149, %r7;
	mul.lo.s32 	%r151, %r150, %r7;
	sub.s32 	%r152, %r149, %r151;
	div.s32 	%r153, %r152, %r8;
	mul.lo.s32 	%r154, %r153, %r8;
	sub.s32 	%r155, %r152, %r154;
	selp.b32 	%r156, 0, %r147, %p6;
	selp.b32 	%r157, 0, %r150, %p5;
	selp.b32 	%r158, 0, %r153, %p4;
	selp.b32 	%r159, 0, %r155, %p3;
	mul.lo.s32 	%r160, %r10, %r156;
	mad.lo.s32 	%r161, %r11, %r157, %r160;
	mad.lo.s32 	%r162, %r12, %r158, %r161;
	mad.lo.s32 	%r163, %r13, %r159, %r162;
	shl.b64 	%rd75, %rd74, 32;
	shr.s64 	%rd76, %rd75, 30;
	add.s64 	%rd77, %rd5, %rd76;
	ld.global.f32 	%f33, [%rd77];
	cvt.s64.s32 	%rd78, %r163;
	add.s64 	%rd79, %rd6, %rd78;
	ld.global.u8 	%rs8, [%rd79];
	setp.eq.s16 	%p14, %rs8, 0;
	mul.f32 	%f34, %f33, %f4;
	selp.f32 	%f35, %f3, %f34, %p14;
	max.f32 	%f36, %f32, %f35;
	add.s64 	%rd80, %rd32, 256;
	cvt.u32.u64 	%r164, %rd80;
	div.s32 	%r165, %r164, %r6;
	mul.lo.s32 	%r166, %r165, %r6;
	sub.s32 	%r167, %r164, %r166;
	div.s32 	%r168, %r167, %r7;
	mul.lo.s32 	%r169, %r168, %r7;
	sub.s32 	%r170, %r167, %r169;
	div.s32 	%r171, %r170, %r8;
	mul.lo.s32 	%r172, %r171, %r8;
	sub.s32 	%r173, %r170, %r172;
	selp.b32 	%r174, 0, %r165, %p6;
	selp.b32 	%r175, 0, %r168, %p5;
	selp.b32 	%r176, 0, %r171, %p4;
	selp.b32 	%r177, 0, %r173, %p3;
	mul.lo.s32 	%r178, %r10, %r174;
	mad.lo.s32 	%r179, %r11, %r175, %r178;
	mad.lo.s32 	%r180, %r12, %r176, %r179;
	mad.lo.s32 	%r181, %r13, %r177, %r180;
	shl.b64 	%rd81, %rd80, 32;
	shr.s64 	%rd82, %rd81, 30;
	add.s64 	%rd83, %rd5, %rd82;
	ld.global.f32 	%f37, [%rd83];
	cvt.s64.s32 	%rd84, %r181;
	add.s64 	%rd85, %rd6, %rd84;
	ld.global.u8 	%rs9, [%rd85];
	setp.eq.s16 	%p15, %rs9, 0;
	mul.f32 	%f38, %f37, %f4;
	selp.f32 	%f39, %f3, %f38, %p15;
	max.f32 	%f40, %f36, %f39;
	add.s64 	%rd86, %rd32, 288;
	cvt.u32.u64 	%r182, %rd86;
	div.s32 	%r183, %r182, %r6;
	mul.lo.s32 	%r184, %r183, %r6;
	sub.s32 	%r185, %r182, %r184;
	div.s32 	%r186, %r185, %r7;
	mul.lo.s32 	%r187, %r186, %r7;
	sub.s32 	%r188, %r185, %r187;
	div.s32 	%r189, %r188, %r8;
	mul.lo.s32 	%r190, %r189, %r8;
	sub.s32 	%r191, %r188, %r190;
	selp.b32 	%r192, 0, %r183, %p6;
	selp.b32 	%r193, 0, %r186, %p5;
	selp.b32 	%r194, 0, %r189, %p4;
	selp.b32 	%r195, 0, %r191, %p3;
	mul.lo.s32 	%r196, %r10, %r192;
	mad.lo.s32 	%r197, %r11, %r193, %r196;
	mad.lo.s32 	%r198, %r12, %r194, %r197;
	mad.lo.s32 	%r199, %r13, %r195, %r198;
	shl.b64 	%rd87, %rd86, 32;
	shr.s64 	%rd88, %rd87, 30;
	add.s64 	%rd89, %rd5, %rd88;
	ld.global.f32 	%f41, [%rd89];
	cvt.s64.s32 	%rd90, %r199;
	add.s64 	%rd91, %rd6, %rd90;
	ld.global.u8 	%rs10, [%rd91];
	setp.eq.s16 	%p16, %rs10, 0;
	mul.f32 	%f42, %f41, %f4;
	selp.f32 	%f43, %f3, %f42, %p16;
	max.f32 	%f44, %f40, %f43;
	add.s64 	%rd92, %rd32, 320;
	cvt.u32.u64 	%r200, %rd92;
	div.s32 	%r201, %r200, %r6;
	mul.lo.s32 	%r202, %r201, %r6;
	sub.s32 	%r203, %r200, %r202;
	div.s32 	%r204, %r203, %r7;
	mul.lo.s32 	%r205, %r204, %r7;
	sub.s32 	%r206, %r203, %r205;
	div.s32 	%r207, %r206, %r8;
	mul.lo.s32 	%r208, %r207, %r8;
	sub.s32 	%r209, %r206, %r208;
	selp.b32 	%r210, 0, %r201, %p6;
	selp.b32 	%r211, 0, %r204, %p5;
	selp.b32 	%r212, 0, %r207, %p4;
	selp.b32 	%r213, 0, %r209, %p3;
	mul.lo.s32 	%r214, %r10, %r210;
	mad.lo.s32 	%r215, %r11, %r211, %r214;
	mad.lo.s32 	%r216, %r12, %r212, %r215;
	mad.lo.s32 	%r217, %r13, %r213, %r216;
	shl.b64 	%rd93, %rd92, 32;
	shr.s64 	%rd94, %rd93, 30;
	add.s64 	%rd95, %rd5, %rd94;
	ld.global.f32 	%f45, [%rd95];
	cvt.s64.s32 	%rd96, %r217;
	add.s64 	%rd97, %rd6, %rd96;
	ld.global.u8 	%rs11, [%rd97];
	setp.eq.s16 	%p17, %rs11, 0;
	mul.f32 	%f46, %f45, %f4;
	selp.f32 	%f47, %f3, %f46, %p17;
	max.f32 	%f48, %f44, %f47;
	add.s64 	%rd98, %rd32, 352;
	cvt.u32.u64 	%r218, %rd98;
	div.s32 	%r219, %r218, %r6;
	mul.lo.s32 	%r220, %r219, %r6;
	sub.s32 	%r221, %r218, %r220;
	div.s32 	%r222, %r221, %r7;
	mul.lo.s32 	%r223, %r222, %r7;
	sub.s32 	%r224, %r221, %r223;
	div.s32 	%r225, %r224, %r8;
	mul.lo.s32 	%r226, %r225, %r8;
	sub.s32 	%r227, %r224, %r226;
	selp.b32 	%r228, 0, %r219, %p6;
	selp.b32 	%r229, 0, %r222, %p5;
	selp.b32 	%r230, 0, %r225, %p4;
	selp.b32 	%r231, 0, %r227, %p3;
	mul.lo.s32 	%r232, %r10, %r228;
	mad.lo.s32 	%r233, %r11, %r229, %r232;
	mad.lo.s32 	%r234, %r12, %r230, %r233;
	mad.lo.s32 	%r235, %r13, %r231, %r234;
	shl.b64 	%rd99, %rd98, 32;
	shr.s64 	%rd100, %rd99, 30;
	add.s64 	%rd101, %rd5, %rd100;
	ld.global.f32 	%f49, [%rd101];
	cvt.s64.s32 	%rd102, %r235;
	add.s64 	%rd103, %rd6, %rd102;
	ld.global.u8 	%rs12, [%rd103];
	setp.eq.s16 	%p18, %rs12, 0;
	mul.f32 	%f50, %f49, %f4;
	selp.f32 	%f51, %f3, %f50, %p18;
	max.f32 	%f52, %f48, %f51;
	add.s64 	%rd104, %rd32, 384;
	cvt.u32.u64 	%r236, %rd104;
	div.s32 	%r237, %r236, %r6;
	mul.lo.s32 	%r238, %r237, %r6;
	sub.s32 	%r239, %r236, %r238;
	div.s32 	%r240, %r239, %r7;
	mul.lo.s32 	%r241, %r240, %r7;
	sub.s32 	%r242, %r239, %r241;
	div.s32 	%r243, %r242, %r8;
	mul.lo.s32 	%r244, %r243, %r8;
	sub.s32 	%r245, %r242, %r244;
	selp.b32 	%r246, 0, %r237, %p6;
	selp.b32 	%r247, 0, %r240, %p5;
	selp.b32 	%r248, 0, %r243, %p4;
	selp.b32 	%r249, 0, %r245, %p3;
	mul.lo.s32 	%r250, %r10, %r246;
	mad.lo.s32 	%r251, %r11, %r247, %r250;
	mad.lo.s32 	%r252, %r12, %r248, %r251;
	mad.lo.s32 	%r253, %r13, %r249, %r252;
	shl.b64 	%rd105, %rd104, 32;
	shr.s64 	%rd106, %rd105, 30;
	add.s64 	%rd107, %rd5, %rd106;
	ld.global.f32 	%f53, [%rd107];
	cvt.s64.s32 	%rd108, %r253;
	add.s64 	%rd109, %rd6, %rd108;
	ld.global.u8 	%rs13, [%rd109];
	setp.eq.s16 	%p19, %rs13, 0;
	mul.f32 	%f54, %f53, %f4;
	selp.f32 	%f55, %f3, %f54, %p19;
	max.f32 	%f56, %f52, %f55;
	add.s64 	%rd110, %rd32, 416;
	cvt.u32.u64 	%r254, %rd110;
	div.s32 	%r255, %r254, %r6;
	mul.lo.s32 	%r256, %r255, %r6;
	sub.s32 	%r257, %r254, %r256;
	div.s32 	%r258, %r257, %r7;
	mul.lo.s32 	%r259, %r258, %r7;
	sub.s32 	%r260, %r257, %r259;
	div.s32 	%r261, %r260, %r8;
	mul.lo.s32 	%r262, %r261, %r8;
	sub.s32 	%r263, %r260, %r262;
	selp.b32 	%r264, 0, %r255, %p6;
	selp.b32 	%r265, 0, %r258, %p5;
	selp.b32 	%r266, 0, %r261, %p4;
	selp.b32 	%r267, 0, %r263, %p3;
	mul.lo.s32 	%r268, %r10, %r264;
	mad.lo.s32 	%r269, %r11, %r265, %r268;
	mad.lo.s32 	%r270, %r12, %r266, %r269;
	mad.lo.s32 	%r271, %r13, %r267, %r270;
	shl.b64 	%rd111, %rd110, 32;
	shr.s64 	%rd112, %rd111, 30;
	add.s64 	%rd113, %rd5, %rd112;
	ld.global.f32 	%f57, [%rd113];
	cvt.s64.s32 	%rd114, %r271;
	add.s64 	%rd115, %rd6, %rd114;
	ld.global.u8 	%rs14, [%rd115];
	setp.eq.s16 	%p20, %rs14, 0;
	mul.f32 	%f58, %f57, %f4;
	selp.f32 	%f59, %f3, %f58, %p20;
	max.f32 	%f60, %f56, %f59;
	add.s64 	%rd116, %rd32, 448;
	cvt.u32.u64 	%r272, %rd116;
	div.s32 	%r273, %r272, %r6;
	mul.lo.s32 	%r274, %r273, %r6;
	sub.s32 	%r275, %r272, %r274;
	div.s32 	%r276, %r275, %r7;
	mul.lo.s32 	%r277, %r276, %r7;
	sub.s32 	%r278, %r275, %r277;
	div.s32 	%r279, %r278, %r8;
	mul.lo.s32 	%r280, %r279, %r8;
	sub.s32 	%r281, %r278, %r280;
	selp.b32 	%r282, 0, %r273, %p6;
	selp.b32 	%r283, 0, %r276, %p5;
	selp.b32 	%r284, 0, %r279, %p4;
	selp.b32 	%r285, 0, %r281, %p3;
	mul.lo.s32 	%r286, %r10, %r282;
	mad.lo.s32 	%r287, %r11, %r283, %r286;
	mad.lo.s32 	%r288, %r12, %r284, %r287;
	mad.lo.s32 	%r289, %r13, %r285, %r288;
	shl.b64 	%rd117, %rd116, 32;
	shr.s64 	%rd118, %rd117, 30;
	add.s64 	%rd119, %rd5, %rd118;
	ld.global.f32 	%f61, [%rd119];
	cvt.s64.s32 	%rd120, %r289;
	add.s64 	%rd121, %rd6, %rd120;
	ld.global.u8 	%rs15, [%rd121];
	setp.eq.s16 	%p21, %rs15, 0;
	mul.f32 	%f62, %f61, %f4;
	selp.f32 	%f63, %f3, %f62, %p21;
	max.f32 	%f64, %f60, %f63;
	add.s64 	%rd122, %rd32, 480;
	cvt.u32.u64 	%r290, %rd122;
	div.s32 	%r291, %r290, %r6;
	mul.lo.s32 	%r292, %r291, %r6;
	sub.s32 	%r293, %r290, %r292;
	div.s32 	%r294, %r293, %r7;
	mul.lo.s32 	%r295, %r294, %r7;
	sub.s32 	%r296, %r293, %r295;
	div.s32 	%r297, %r296, %r8;
	mul.lo.s32 	%r298, %r297, %r8;
	sub.s32 	%r299, %r296, %r298;
	selp.b32 	%r300, 0, %r291, %p6;
	selp.b32 	%r301, 0, %r294, %p5;
	selp.b32 	%r302, 0, %r297, %p4;
	selp.b32 	%r303, 0, %r299, %p3;
	mul.lo.s32 	%r304, %r10, %r300;
	mad.lo.s32 	%r305, %r11, %r301, %r304;
	mad.lo.s32 	%r306, %r12, %r302, %r305;
	mad.lo.s32 	%r307, %r13, %r303, %r306;
	shl.b64 	%rd123, %rd122, 32;
	shr.s64 	%rd124, %rd123, 30;
	add.s64 	%rd125, %rd5, %rd124;
	ld.global.f32 	%f65, [%rd125];
	cvt.s64.s32 	%rd126, %r307;
	add.s64 	%rd127, %rd6, %rd126;
	ld.global.u8 	%rs16, [%rd127];
	setp.eq.s16 	%p22, %rs16, 0;
	mul.f32 	%f66, %f65, %f4;
	selp.f32 	%f67, %f3, %f66, %p22;
	max.f32 	%f68, %f64, %f67;
	add.s64 	%rd128, %rd32, 512;
	cvt.u32.u64 	%r308, %rd128;
	div.s32 	%r309, %r308, %r6;
	mul.lo.s32 	%r310, %r309, %r6;
	sub.s32 	%r311, %r308, %r310;
	div.s32 	%r312, %r311, %r7;
	mul.lo.s32 	%r313, %r312, %r7;
	sub.s32 	%r314, %r311, %r313;
	div.s32 	%r315, %r314, %r8;
	mul.lo.s32 	%r316, %r315, %r8;
	sub.s32 	%r317, %r314, %r316;
	selp.b32 	%r318, 0, %r309, %p6;
	selp.b32 	%r319, 0, %r312, %p5;
	selp.b32 	%r320, 0, %r315, %p4;
	selp.b32 	%r321, 0, %r317, %p3;
	mul.lo.s32 	%r322, %r10, %r318;
	mad.lo.s32 	%r323, %r11, %r319, %r322;
	mad.lo.s32 	%r324, %r12, %r320, %r323;
	mad.lo.s32 	%r325, %r13, %r321, %r324;
	shl.b64 	%rd129, %rd128, 32;
	shr.s64 	%rd130, %rd129, 30;
	add.s64 	%rd131, %rd5, %rd130;
	ld.global.f32 	%f69, [%rd131];
	cvt.s64.s32 	%rd132, %r325;
	add.s64 	%rd133, %rd6, %rd132;
	ld.global.u8 	%rs17, [%rd133];
	setp.eq.s16 	%p23, %rs17, 0;
	mul.f32 	%f70, %f69, %f4;
	selp.f32 	%f71, %f3, %f70, %p23;
	max.f32 	%f72, %f68, %f71;
	add.s64 	%rd134, %rd32, 544;
	cvt.u32.u64 	%r326, %rd134;
	div.s32 	%r327, %r326, %r6;
	mul.lo.s32 	%r328, %r327, %r6;
	sub.s32 	%r329, %r326, %r328;
	div.s32 	%r330, %r329, %r7;
	mul.lo.s32 	%r331, %r330, %r7;
	sub.s32 	%r332, %r329, %r331;
	div.s32 	%r333, %r332, %r8;
	mul.lo.s32 	%r334, %r333, %r8;
	sub.s32 	%r335, %r332, %r334;
	selp.b32 	%r336, 0, %r327, %p6;
	selp.b32 	%r337, 0, %r330, %p5;
	selp.b32 	%r338, 0, %r333, %p4;
	selp.b32 	%r339, 0, %r335, %p3;
	mul.lo.s32 	%r340, %r10, %r336;
	mad.lo.s32 	%r341, %r11, %r337, %r340;
	mad.lo.s32 	%r342, %r12, %r338, %r341;
	mad.lo.s32 	%r343, %r13, %r339, %r342;
	shl.b64 	%rd135, %rd134, 32;
	shr.s64 	%rd136, %rd135, 30;
	add.s64 	%rd137, %rd5, %rd136;
	ld.global.f32 	%f73, [%rd137];
	cvt.s64.s32 	%rd138, %r343;
	add.s64 	%rd139, %rd6, %rd138;
	ld.global.u8 	%rs18, [%rd139];
	setp.eq.s16 	%p24, %rs18, 0;
	mul.f32 	%f74, %f73, %f4;
	selp.f32 	%f75, %f3, %f74, %p24;
	max.f32 	%f76, %f72, %f75;
	add.s64 	%rd140, %rd32, 576;
	cvt.u32.u64 	%r344, %rd140;
	div.s32 	%r345, %r344, %r6;
	mul.lo.s32 	%r346, %r345, %r6;
	sub.s32 	%r347, %r344, %r346;
	div.s32 	%r348, %r347, %r7;
	mul.lo.s32 	%r349, %r348, %r7;
	sub.s32 	%r350, %r347, %r349;
	div.s32 	%r351, %r350, %r8;
	mul.lo.s32 	%r352, %r351, %r8;
	sub.s32 	%r353, %r350, %r352;
	selp.b32 	%r354, 0, %r345, %p6;
	selp.b32 	%r355, 0, %r348, %p5;
	selp.b32 	%r356, 0, %r351, %p4;
	selp.b32 	%r357, 0, %r353, %p3;
	mul.lo.s32 	%r358, %r10, %r354;
	mad.lo.s32 	%r359, %r11, %r355, %r358;
	mad.lo.s32 	%r360, %r12, %r356, %r359;
	mad.lo.s32 	%r361, %r13, %r357, %r360;
	shl.b64 	%rd141, %rd140, 32;
	shr.s64 	%rd142, %rd141, 30;
	add.s64 	%rd143, %rd5, %rd142;
	ld.global.f32 	%f77, [%rd143];
	cvt.s64.s32 	%rd144, %r361;
	add.s64 	%rd145, %rd6, %rd144;
	ld.global.u8 	%rs19, [%rd145];
	setp.eq.s16 	%p25, %rs19, 0;
	mul.f32 	%f78, %f77, %f4;
	selp.f32 	%f79, %f3, %f78, %p25;
	max.f32 	%f80, %f76, %f79;
	mov.b32 	%r362, %f80;
	shfl.sync.bfly.b32	%r363|%p26, %r362, 16, 31, -1;
	mov.b32 	%f81, %r363;
	max.f32 	%f82, %f80, %f81;
	mov.b32 	%r364, %f82;
	shfl.sync.bfly.b32	%r365|%p27, %r364, 8, 31, -1;
	mov.b32 	%f83, %r365;
	max.f32 	%f84, %f82, %f83;
	mov.b32 	%r366, %f84;
	shfl.sync.bfly.b32	%r367|%p28, %r366, 4, 31, -1;
	mov.b32 	%f85, %r367;
	max.f32 	%f86, %f84, %f85;
	mov.b32 	%r368, %f86;
	shfl.sync.bfly.b32	%r369|%p29, %r368, 2, 31, -1;
	mov.b32 	%f87, %r369;
	max.f32 	%f88, %f86, %f87;
	mov.b32 	%r370, %f88;
	shfl.sync.bfly.b32	%r371|%p30, %r370, 1, 31, -1;
	mov.b32 	%f89, %r371;
	max.f32 	%f90, %f88, %f89;
	sub.f32 	%f91, %f7, %f90;
	fma.rn.f32 	%f92, %f91, 0f3BBB989D, 0f3F000000;
	cvt.sat.f32.f32 	%f93, %f92;
	mov.f32 	%f94, 0f4B400001;
	mov.f32 	%f95, 0f437C0000;
	fma.rm.f32 	%f96, %f93, %f95, %f94;
	add.f32 	%f97, %f96, 0fCB40007F;
	neg.f32 	%f98, %f97;
	fma.rn.f32 	%f99, %f91, 0f3FB8AA3B, %f98;
	fma.rn.f32 	%f100, %f91, 0f32A57060, %f99;
	mov.b32 	%r372, %f96;
	shl.b32 	%r373, %r372, 23;
	mov.b32 	%f101, %r373;
	ex2.approx.ftz.f32 	%f102, %f100;
	mul.f32 	%f103, %f102, %f101;
	add.f32 	%f104, %f103, 0f00000000;
	sub.f32 	%f105, %f11, %f90;
	fma.rn.f32 	%f106, %f105, 0f3BBB989D, 0f3F000000;
	cvt.sat.f32.f32 	%f107, %f106;
	fma.rm.f32 	%f108, %f107, %f95, %f94;
	add.f32 	%f109, %f108, 0fCB40007F;
	neg.f32 	%f110, %f109;
	fma.rn.f32 	%f111, %f105, 0f3FB8AA3B, %f110;
	fma.rn.f32 	%f112, %f105, 0f32A57060, %f111;
	mov.b32 	%r374, %f108;
	shl.b32 	%r375, %r374, 23;
	mov.b32 	%f113, %r375;
	ex2.approx.ftz.f32 	%f114, %f112;
	mul.f32 	%f115, %f114, %f113;
	add.f32 	%f116, %f104, %f115;
	sub.f32 	%f117, %f15, %f90;
	fma.rn.f32 	%f118, %f117, 0f3BBB989D, 0f3F000000;
	cvt.sat.f32.f32 	%f119, %f118;
	fma.rm.f32 	%f120, %f119, %f95, %f94;
	add.f32 	%f121, %f120, 0fCB40007F;
	neg.f32 	%f122, %f121;
	fma.rn.f32 	%f123, %f117, 0f3FB8AA3B, %f122;
	fma.rn.f32 	%f124, %f117, 0f32A57060, %f123;
	mov.b32 	%r376, %f120;
	shl.b32 	%r377, %r376, 23;
	mov.b32 	%f125, %r377;
	ex2.approx.ftz.f32 	%f126, %f124;
	mul.f32 	%f127, %f126, %f125;
	add.f32 	%f128, %f116, %f127;
	sub.f32 	%f129, %f19, %f90;
	fma.rn.f32 	%f130, %f129, 0f3BBB989D, 0f3F000000;
	cvt.sat.f32.f32 	%f131, %f130;
	fma.rm.f32 	%f132, %f131, %f95, %f94;
	add.f32 	%f133, %f132, 0fCB40007F;
	neg.f32 	%f134, %f133;
	fma.rn.f32 	%f135, %f129, 0f3FB8AA3B, %f134;
	fma.rn.f32 	%f136, %f129, 0f32A57060, %f135;
	mov.b32 	%r378, %f132;
	shl.b32 	%r379, %r378, 23;
	mov.b32 	%f137, %r379;
	ex2.approx.ftz.f32 	%f138, %f136;
	mul.f32 	%f139, %f138, %f137;
	add.f32 	%f140, %f128, %f139;
	sub.f32 	%f141, %f23, %f90;
	fma.rn.f32 	%f142, %f141, 0f3BBB989D, 0f3F000000;
	cvt.sat.f32.f32 	%f143, %f142;
	fma.rm.f32 	%f144, %f143, %f95, %f94;
	add.f32 	%f145, %f144, 0fCB40007F;
	neg.f32 	%f146, %f145;
	fma.rn.f32 	%f147, %f141, 0f3FB8AA3B, %f146;
	fma.rn.f32 	%f148, %f141, 0f32A57060, %f147;
	mov.b32 	%r380, %f144;
	shl.b32 	%r381, %r380, 23;
	mov.b32 	%f149, %r381;
	ex2.approx.ftz.f32 	%f150, %f148;
	mul.f32 	%f151, %f150, %f149;
	add.f32 	%f152, %f140, %f151;
	sub.f32 	%f153, %f27, %f90;
	fma.rn.f32 	%f154, %f153, 0f3BBB989D, 0f3F000000;
	cvt.sat.f32.f32 	%f155, %f154;
	fma.rm.f32 	%f156, %f155, %f95, %f94;
	add.f32 	%f157, %f156, 0fCB40007F;
	neg.f32 	%f158, %f157;
	fma.rn.f32 	%f159, %f153, 0f3FB8AA3B, %f158;
	fma.rn.f32 	%f160, %f153, 0f32A57060, %f159;
	mov.b32 	%r382, %f156;
	shl.b32 	%r383, %r382, 23;
	mov.b32 	%f161, %r383;
	ex2.approx.ftz.f32 	%f162, %f160;
	mul.f32 	%f163, %f162, %f161;
	add.f32 	%f164, %f152, %f163;
	sub.f32 	%f165, %f31, %f90;
	fma.rn.f32 	%f166, %f165, 0f3BBB989D, 0f3F000000;
	cvt.sat.f32.f32 	%f167, %f166;
	fma.rm.f32 	%f168, %f167, %f95, %f94;
	add.f32 	%f169, %f168, 0fCB40007F;
	neg.f32 	%f170, %f169;
	fma.rn.f32 	%f171, %f165, 0f3FB8AA3B, %f170;
	fma.rn.f32 	%f172, %f165, 0f32A57060, %f171;
	mov.b32 	%r384, %f168;
	shl.b32 	%r385, %r384, 23;
	mov.b32 	%f173, %r385;
	ex2.approx.ftz.f32 	%f174, %f172;
	mul.f32 	%f175, %f174, %f173;
	add.f32 	%f176, %f164, %f175;
	sub.f32 	%f177, %f35, %f90;
	fma.rn.f32 	%f178, %f177, 0f3BBB989D, 0f3F000000;
	cvt.sat.f32.f32 	%f179, %f178;
	fma.rm.f32 	%f180, %f179, %f95, %f94;
	add.f32 	%f181, %f180, 0fCB40007F;
	neg.f32 	%f182, %f181;
	fma.rn.f32 	%f183, %f177, 0f3FB8AA3B, %f182;
	fma.rn.f32 	%f184, %f177, 0f32A57060, %f183;
	mov.b32 	%r386, %f180;
	shl.b32 	%r387, %r386, 23;
	mov.b32 	%f185, %r387;
	ex2.approx.ftz.f32 	%f186, %f184;
	mul.f32 	%f187, %f186, %f185;
	add.f32 	%f188, %f176, %f187;
	sub.f32 	%f189, %f39, %f90;
	fma.rn.f32 	%f190, %f189, 0f3BBB989D, 0f3F000000;
	cvt.sat.f32.f32 	%f191, %f190;
	fma.rm.f32 	%f192, %f191, %f95, %f94;
	add.f32 	%f193, %f192, 0fCB40007F;
	neg.f32 	%f194, %f193;
	fma.rn.f32 	%f195, %f189, 0f3FB8AA3B, %f194;
	fma.rn.f32 	%f196, %f189, 0f32A57060, %f195;
	mov.b32 	%r388, %f192;
	shl.b32 	%r389, %r388, 23;
	mov.b32 	%f197, %r389;
	ex2.approx.ftz.f32 	%f198, %f196;
	mul.f32 	%f199, %f198, %f197;
	add.f32 	%f200, %f188, %f199;
	sub.f32 	%f201, %f43, %f90;
	fma.rn.f32 	%f202, %f201, 0f3BBB989D, 0f3F000000;
	cvt.sat.f32.f32 	%f203, %f202;
	fma.rm.f32 	%f204, %f203, %f95, %f94;
	add.f32 	%f205, %f204, 0fCB40007F;
	neg.f32 	%f206, %f205;
	fma.rn.f32 	%f207, %f201, 0f3FB8AA3B, %f206;
	fma.rn.f32 	%f208, %f201, 0f32A57060, %f207;
	mov.b32 	%r390, %f204;
	shl.b32 	%r391, %r390, 23;
	mov.b32 	%f209, %r391;
	ex2.approx.ftz.f32 	%f210, %f208;
	mul.f32 	%f211, %f210, %f209;
	add.f32 	%f212, %f200, %f211;
	sub.f32 	%f213, %f47, %f90;
	fma.rn.f32 	%f214, %f213, 0f3BBB989D, 0f3F000000;
	cvt.sat.f32.f32 	%f215, %f214;
	fma.rm.f32 	%f216, %f215, %f95, %f94;
	add.f32 	%f217, %f216, 0fCB40007F;
	neg.f32 	%f218, %f217;
	fma.rn.f32 	%f219, %f213, 0f3FB8AA3B, %f218;
	fma.rn.f32 	%f220, %f213, 0f32A57060, %f219;
	mov.b32 	%r392, %f216;
	shl.b32 	%r393, %r392, 23;
	mov.b32 	%f221, %r393;
	ex2.approx.ftz.f32 	%f222, %f220;
	mul.f32 	%f223, %f222, %f221;
	add.f32 	%f224, %f212, %f223;
	sub.f32 	%f225, %f51, %f90;
	fma.rn.f32 	%f226, %f225, 0f3BBB989D, 0f3F000000;
	cvt.sat.f32.f32 	%f227, %f226;
	fma.rm.f32 	%f228, %f227, %f95, %f94;
	add.f32 	%f229, %f228, 0fCB40007F;
	neg.f32 	%f230, %f229;
	fma.rn.f32 	%f231, %f225, 0f3FB8AA3B, %f230;
	fma.rn.f32 	%f232, %f225, 0f32A57060, %f231;
	mov.b32 	%r394, %f228;
	shl.b32 	%r395, %r394, 23;
	mov.b32 	%f233, %r395;
	ex2.approx.ftz.f32 	%f234, %f232;
	mul.f32 	%f235, %f234, %f233;
	add.f32 	%f236, %f224, %f235;
	sub.f32 	%f237, %f55, %f90;
	fma.rn.f32 	%f238, %f237, 0f3BBB989D, 0f3F000000;
	cvt.sat.f32.f32 	%f239, %f238;
	fma.rm.f32 	%f240, %f239, %f95, %f94;
	add.f32 	%f241, %f240, 0fCB40007F;
	neg.f32 	%f242, %f241;
	fma.rn.f32 	%f243, %f237, 0f3FB8AA3B, %f242;
	fma.rn.f32 	%f244, %f237, 0f32A57060, %f243;
	mov.b32 	%r396, %f240;
	shl.b32 	%r397, %r396, 23;
	mov.b32 	%f245, %r397;
	ex2.approx.ftz.f32 	%f246, %f244;
	mul.f32 	%f247, %f246, %f245;
	add.f32 	%f248, %f236, %f247;
	sub.f32 	%f249, %f59, %f90;
	fma.rn.f32 	%f250, %f249, 0f3BBB989D, 0f3F000000;
	cvt.sat.f32.f32 	%f251, %f250;
	fma.rm.f32 	%f252, %f251, %f95, %f94;
	add.f32 	%f253, %f252, 0fCB40007F;
	neg.f32 	%f254, %f253;
	fma.rn.f32 	%f255, %f249, 0f3FB8AA3B, %f254;
	fma.rn.f32 	%f256, %f249, 0f32A57060, %f255;
	mov.b32 	%r398, %f252;
	shl.b32 	%r399, %r398, 23;
	mov.b32 	%f257, %r399;
	ex2.approx.ftz.f32 	%f258, %f256;
	mul.f32 	%f259, %f258, %f257;
	add.f32 	%f260, %f248, %f259;
	sub.f32 	%f261, %f63, %f90;
	fma.rn.f32 	%f262, %f261, 0f3BBB989D, 0f3F000000;
	cvt.sat.f32.f32 	%f263, %f262;
	fma.rm.f32 	%f264, %f263, %f95, %f94;
	add.f32 	%f265, %f264, 0fCB40007F;
	neg.f32 	%f266, %f265;
	fma.rn.f32 	%f267, %f261, 0f3FB8AA3B, %f266;
	fma.rn.f32 	%f268, %f261, 0f32A57060, %f267;
	mov.b32 	%r400, %f264;
	shl.b32 	%r401, %r400, 23;
	mov.b32 	%f269, %r401;
	ex2.approx.ftz.f32 	%f270, %f268;
	mul.f32 	%f271, %f270, %f269;
	add.f32 	%f272, %f260, %f271;
	sub.f32 	%f273, %f67, %f90;
	fma.rn.f32 	%f274, %f273, 0f3BBB989D, 0f3F000000;
	cvt.sat.f32.f32 	%f275, %f274;
	fma.rm.f32 	%f276, %f275, %f95, %f94;
	add.f32 	%f277, %f276, 0fCB40007F;
	neg.f32 	%f278, %f277;
	fma.rn.f32 	%f279, %f273, 0f3FB8AA3B, %f278;
	fma.rn.f32 	%f280, %f273, 0f32A57060, %f279;
	mov.b32 	%r402, %f276;
	shl.b32 	%r403, %r402, 23;
	mov.b32 	%f281, %r403;
	ex2.approx.ftz.f32 	%f282, %f280;
	mul.f32 	%f283, %f282, %f281;
	add.f32 	%f284, %f272, %f283;
	sub.f32 	%f285, %f71, %f90;
	fma.rn.f32 	%f286, %f285, 0f3BBB989D, 0f3F000000;
	cvt.sat.f32.f32 	%f287, %f286;
	fma.rm.f32 	%f288, %f287, %f95, %f94;
	add.f32 	%f289, %f288, 0fCB40007F;
	neg.f32 	%f290, %f289;
	fma.rn.f32 	%f291, %f285, 0f3FB8AA3B, %f290;
	fma.rn.f32 	%f292, %f285, 0f32A57060, %f291;
	mov.b32 	%r404, %f288;
	shl.b32 	%r405, %r404, 23;
	mov.b32 	%f293, %r405;
	ex2.approx.ftz.f32 	%f294, %f292;
	mul.f32 	%f295, %f294, %f293;
	add.f32 	%f296, %f284, %f295;
	sub.f32 	%f297, %f75, %f90;
	fma.rn.f32 	%f298, %f297, 0f3BBB989D, 0f3F000000;
	cvt.sat.f32.f32 	%f299, %f298;
	fma.rm.f32 	%f300, %f299, %f95, %f94;
	add.f32 	%f301, %f300, 0fCB40007F;
	neg.f32 	%f302, %f301;
	fma.rn.f32 	%f303, %f297, 0f3FB8AA3B, %f302;
	fma.rn.f32 	%f304, %f297, 0f32A57060, %f303;
	mov.b32 	%r406, %f300;
	shl.b32 	%r407, %r406, 23;
	mov.b32 	%f305, %r407;
	ex2.approx.ftz.f32 	%f306, %f304;
	mul.f32 	%f307, %f306, %f305;
	add.f32 	%f308, %f296, %f307;
	sub.f32 	%f309, %f79, %f90;
	fma.rn.f32 	%f310, %f309, 0f3BBB989D, 0f3F000000;
	cvt.sat.f32.f32 	%f311, %f310;
	fma.rm.f32 	%f312, %f311, %f95, %f94;
	add.f32 	%f313, %f312, 0fCB40007F;
	neg.f32 	%f314, %f313;
	fma.rn.f32 	%f315, %f309, 0f3FB8AA3B, %f314;
	fma.rn.f32 	%f316, %f309, 0f32A57060, %f315;
	mov.b32 	%r408, %f312;
	shl.b32 	%r409, %r408, 23;
	mov.b32 	%f317, %r409;
	ex2.approx.ftz.f32 	%f318, %f316;
	mul.f32 	%f319, %f318, %f317;
	add.f32 	%f320, %f308, %f319;
	mov.b32 	%r410, %f320;
	shfl.sync.bfly.b32	%r411|%p31, %r410, 16, 31, -1;
	mov.b32 	%f321, %r411;
	add.f32 	%f322, %f320, %f321;
	mov.b32 	%r412, %f322;
	shfl.sync.bfly.b32	%r413|%p32, %r412, 8, 31, -1;
	mov.b32 	%f323, %r413;
	add.f32 	%f324, %f322, %f323;
	mov.b32 	%r414, %f324;
	shfl.sync.bfly.b32	%r415|%p33, %r414, 4, 31, -1;
	mov.b32 	%f325, %r415;
	add.f32 	%f326, %f324, %f325;
	mov.b32 	%r416, %f326;
	shfl.sync.bfly.b32	%r417|%p34, %r416, 2, 31, -1;
	mov.b32 	%f327, %r417;
	add.f32 	%f328, %f326, %f327;
	mov.b32 	%r418, %f328;
	shfl.sync.bfly.b32	%r419|%p35, %r418, 1, 31, -1;
	mov.b32 	%f329, %r419;
	add.f32 	%f330, %f328, %f329;
	div.rn.f32 	%f331, %f103, %f330;
	div.rn.f32 	%f332, %f115, %f330;
	div.rn.f32 	%f333, %f127, %f330;
	div.rn.f32 	%f334, %f139, %f330;
	div.rn.f32 	%f335, %f151, %f330;
	div.rn.f32 	%f336, %f163, %f330;
	div.rn.f32 	%f337, %f175, %f330;
	div.rn.f32 	%f338, %f187, %f330;
	div.rn.f32 	%f339, %f199, %f330;
	div.rn.f32 	%f340, %f211, %f330;
	div.rn.f32 	%f341, %f223, %f330;
	div.rn.f32 	%f342, %f235, %f330;
	div.rn.f32 	%f343, %f247, %f330;
	div.rn.f32 	%f344, %f259, %f330;
	div.rn.f32 	%f345, %f271, %f330;
	div.rn.f32 	%f346, %f283, %f330;
	div.rn.f32 	%f347, %f295, %f330;
	div.rn.f32 	%f348, %f307, %f330;
	div.rn.f32 	%f349, %f319, %f330;
	mad.lo.s64 	%rd146, %rd149, %rd23, %rd7;
	shl.b64 	%rd147, %rd146, 2;
	add.s64 	%rd148, %rd8, %rd147;
	st.global.f32 	[%rd148], %f331;
	st.global.f32 	[%rd148+128], %f332;
	st.global.f32 	[%rd148+256], %f333;
	st.global.f32 	[%rd148+384], %f334;
	st.global.f32 	[%rd148+512], %f335;
	st.global.f32 	[%rd148+640], %f336;
	st.global.f32 	[%rd148+768], %f337;
	st.global.f32 	[%rd148+896], %f338;
	st.global.f32 	[%rd148+1024], %f339;
	st.global.f32 	[%rd148+1152], %f340;
	st.global.f32 	[%rd148+1280], %f341;
	st.global.f32 	[%rd148+1408], %f342;
	st.global.f32 	[%rd148+1536], %f343;
	st.global.f32 	[%rd148+1664], %f344;
	st.global.f32 	[%rd148+1792], %f345;
	st.global.f32 	[%rd148+1920], %f346;
	st.global.f32 	[%rd148+2048], %f347;
	st.global.f32 	[%rd148+2176], %f348;
	st.global.f32 	[%rd148+2304], %f349;
	add.s64 	%rd149, %rd149, %rd9;
	setp.lt.s64 	%p36, %rd149, %rd24;
	@%p36 bra 	$L__BB562_4;
$L__BB562_5:
	ret;

}
	// .globl	_Z15SoftmaxWarpImplI22BroadcastScaleMaskLoadIffbLm4EiE11DirectStoreIffEfLi1ELi19ELi32ELi1ELb1EL9Algorithm0EEvT_T0_ll
.visible .entry _Z15SoftmaxWarpImplI22BroadcastScaleMaskLoadIffbLm4EiE11DirectStoreIffEfLi1ELi19ELi32ELi1ELb1EL9Algorithm0EEvT_T0_ll(
	.param .align 8 .b8 _Z15SoftmaxWarpImplI22BroadcastScaleMaskLoadIffbLm4EiE11DirectStoreIffEfLi1ELi19ELi32ELi1ELb1EL9Algorithm0EEvT_T0_ll_param_0[120],
	.param .align 8 .b8 _Z15SoftmaxWarpImplI22BroadcastScaleMaskLoadIffbLm4EiE11DirectStoreIffEfLi1ELi19ELi32ELi1ELb1EL9Algorithm0EEvT_T0_ll_param_1[16],
	.param .u64 _Z15SoftmaxWarpImplI22BroadcastScaleMaskLoadIffbLm4EiE11DirectStoreIffEfLi1ELi19ELi32ELi1ELb1EL9Algorithm0EEvT_T0_ll_param_2,
	.param .u64 _Z15SoftmaxWarpImplI22BroadcastScaleMaskLoadIffbLm4EiE11DirectStoreIffEfLi1ELi19ELi32ELi1ELb1EL9Algorithm0EEvT_T0_ll_param_3
)
{
	.reg .pred 	%p<147>;
	.reg .b16 	%rs<20>;
	.reg .b32 	%r<468>;
	.reg .b32 	%f<445>;
	.reg .b64 	%rd<183>;

	ld.param.u64 	%rd37, [_Z15SoftmaxWarpImplI22BroadcastScaleMaskLoadIffbLm4EiE11DirectStoreIffEfLi1ELi19ELi32ELi1ELb1EL9Algorithm0EEvT_T0_ll_param_1+8];
	ld.param.u64 	%rd36, [_Z15SoftmaxWarpImplI22BroadcastScaleMaskLoadIffbLm4EiE11DirectStoreIffEfLi1ELi19ELi32ELi1ELb1EL9Algorithm0EEvT_T0_ll_param_1];
	ld.param.v2.f32 	{%f98, %f99}, [_Z15SoftmaxWarpImplI22BroadcastScaleMaskLoadIffbLm4EiE11DirectStoreIffEfLi1ELi19ELi32ELi1ELb1EL9Algorithm0EEvT_T0_ll_param_0+112];
	ld.param.u64 	%rd35, [_Z15SoftmaxWarpImplI22BroadcastScaleMaskLoadIffbLm4EiE11DirectStoreIffEfLi1ELi19ELi32ELi1ELb1EL9Algorithm0EEvT_T0_ll_param_0+104];
	ld.param.v2.u32 	{%r14, %r15}, [_Z15SoftmaxWarpImplI22BroadcastScaleMaskLoadIffbLm4EiE11DirectStoreIffEfLi1ELi19ELi32ELi1ELb1EL9Algorithm0EEvT_T0_ll_param_0+88];
	ld.param.v2.u32 	{%r12, %r13}, [_Z15SoftmaxWarpImplI22BroadcastScaleMaskLoadIffbLm4EiE11DirectStoreIffEfLi1ELi19ELi32ELi1ELb1EL9Algorithm0EEvT_T0_ll_param_0+80];
	ld.param.v2.u32 	{%r10, %r11}, [_Z15SoftmaxWarpImplI22BroadcastScaleMaskLoadIffbLm4EiE11DirectStoreIffEfLi1ELi19ELi32ELi1ELb1EL9Algorithm0EEvT_T0_ll_param_0+64];
	ld.param.v2.u32 	{%r8, %r9}, [_Z15SoftmaxWarpImplI22BroadcastScaleMaskLoadIffbLm4EiE11DirectStoreIffEfLi1ELi19ELi32ELi1ELb1EL9Algorithm0EEvT_T0_ll_param_0+56];
	ld.param.u64 	%rd31, [_Z15SoftmaxWarpImplI22BroadcastScaleMaskLoadIffbLm4EiE11DirectStoreIffEfLi1ELi19ELi32ELi1ELb1EL9Algorithm0EEvT_T0_ll_param_0+40];
	ld.param.u64 	%rd30, [_Z15SoftmaxWarpImplI22BroadcastScaleMaskLoadIffbLm4EiE11DirectStoreIffEfLi1ELi19ELi32ELi1ELb1EL9Algorithm0EEvT_T0_ll_param_0+32];
	ld.param.u64 	%rd29, [_Z15SoftmaxWarpImplI22BroadcastScaleMaskLoadIffbLm4EiE11DirectStoreIffEfLi1ELi19ELi32ELi1ELb1EL9Algorithm0EEvT_T0_ll_param_0+24];
	ld.param.u64 	%rd28, [_Z15SoftmaxWarpImplI22BroadcastScaleMaskLoadIffbLm4EiE11DirectStoreIffEfLi1ELi19ELi32ELi1ELb1EL9Algorithm0EEvT_T0_ll_param_0+16];
	ld.param.u64 	%rd27, [_Z15SoftmaxWarpImplI22BroadcastScaleMaskLoadIffbLm4EiE11DirectStoreIffEfLi1ELi19ELi32ELi1ELb1EL9Algorithm0EEvT_T0_ll_param_0+8];
	ld.param.u64 	%rd26, [_Z15SoftmaxWarpImplI22BroadcastScaleMaskLoadIffbLm4EiE11DirectStoreIffEfLi1ELi19ELi32ELi1ELb1EL9Algorithm0EEvT_T0_ll_param_0];
	ld.param.u64 	%rd39, [_Z15SoftmaxWarpImplI22BroadcastScaleMaskLoadIffbLm4EiE11DirectStoreIffEfLi1ELi19ELi32ELi1ELb1EL9Algorithm0EEvT_T0_ll_param_3];
	cvta.to.global.u64 	%rd1, %rd26;
	cvta.to.global.u64 	%rd2, %rd27;
	setp.lt.s64 	%p1, %rd39, 609;
	@%p1 bra 	$L__BB563_2;
	mov.u64 	%rd40, $str;
	cvta.global.u64 	%rd41, %rd40;
	mov.u64 	%rd42, $str$1;
	cvta.global.u64 	%rd43, %rd42;
	mov.u64 	%rd44, __unnamed_549;
	cvta.global.u64 	%rd45, %rd44;
	{ // callseq 548, 0
	.param .b64 param0;
	st.param.b64 	[param0], %rd41;
	.param .b64 param1;
	st.param.b64 	[param1], %rd43;
	.param .b32 param2;
	st.param.b32 	[param2], 254;
	.param .b64 param3;
	st.param.b64 	[param3], %rd45;
	.param .b64 param4;
	st.param.b64 	[param4], 1;
	call.uni 
	__assertfail, 
	(
	param0, 
	param1, 
	param2, 
	param3, 
	param4
	);
	} // callseq 548
$L__BB563_2:
	ld.param.u64 	%rd180, [_Z15SoftmaxWarpImplI22BroadcastScaleMaskLoadIffbLm4EiE11DirectStoreIffEfLi1ELi19ELi32ELi1ELb1EL9Algorithm0EEvT_T0_ll_param_2];
	mov.u32 	%r16, %ctaid.x;
	mov.u32 	%r17, %ntid.y;
	mov.u32 	%r18, %tid.y;
	mad.lo.s32 	%r19, %r16, %r17, %r18;
	cvt.s64.s32 	%rd182, %r19;
	setp.le.s64 	%p2, %rd180, %rd182;
	@%p2 bra 	$L__BB563_81;
	mov.u32 	%r20, %tid.x;
	add.s32 	%r21, %r20, 32;
	cvt.u64.u32 	%rd8, %r21;
	add.s32 	%r22, %r20, 64;
	cvt.u64.u32 	%rd9, %r22;
	add.s32 	%r23, %r20, 96;
	cvt.u64.u32 	%rd10, %r23;
	add.s32 	%r24, %r20, 160;
	cvt.u64.u32 	%rd11, %r24;
	add.s32 	%r25, %r20, 192;
	cvt.u64.u32 	%rd12, %r25;
	add.s32 	%r26, %r20, 224;
	cvt.u64.u32 	%rd13, %r26;
	add.s32 	%r27, %r20, 384;
	cvt.u64.u32 	%rd14, %r27;
	add.s32 	%r28, %r20, 416;
	cvt.u64.u32 	%rd15, %r28;
	add.s32 	%r29, %r20, 448;
	cvt.u64.u32 	%rd16, %r29;
	add.s32 	%r30, %r20, 480;
	cvt.u64.u32 	%rd17, %r30;
	add.s32 	%r31, %r20, 512;
	cvt.u64.u32 	%rd18, %r31;
	add.s32 	%r32, %r20, 544;
	cvt.u64.u32 	%rd19, %r32;
	add.s32 	%r33, %r20, 576;
	cvt.u64.u32 	%rd20, %r33;
$L__BB563_4:
	cvt.u64.u32 	%rd46, %r20;
	setp.le.s64 	%p3, %rd39, %rd46;
	mul.lo.s64 	%rd22, %rd35, %rd182;
	mov.f32 	%f407, 0fFF800000;
	mov.f32 	%f410, %f407;
	@%p3 bra 	$L__BB563_6;
	setp.eq.s64 	%p4, %rd31, 1;
	setp.eq.s64 	%p5, %rd30, 1;
	setp.eq.s64 	%p6, %rd29, 1;
	setp.eq.s64 	%p7, %rd28, 1;
	add.s64 	%rd48, %rd22, %rd46;
	cvt.u32.u64 	%r36, %rd48;
	div.s32 	%r37, %r36, %r8;
	mul.lo.s32 	%r38, %r37, %r8;
	sub.s32 	%r39, %r36, %r38;
	div.s32 	%r40, %r39, %r9;
	mul.lo.s32 	%r41, %r40, %r9;
	sub.s32 	%r42, %r39, %r41;
	div.s32 	%r43, %r42, %r10;
	mul.lo.s32 	%r44, %r43, %r10;
	sub.s32 	%r45, %r42, %r44;
	selp.b32 	%r46, 0, %r37, %p7;
	selp.b32 	%r47, 0, %r40, %p6;
	selp.b32 	%r48, 0, %r43, %p5;
	selp.b32 	%r49, 0, %r45, %p4;
	mul.lo.s32 	%r50, %r12, %r46;
	mad.lo.s32 	%r51, %r13, %r47, %r50;
	mad.lo.s32 	%r52, %r14, %r48, %r51;
	mad.lo.s32 	%r53, %r15, %r49, %r52;
	shl.b64 	%rd49, %rd48, 32;
	shr.s64 	%rd50, %rd49, 30;
	add.s64 	%rd51, %rd1, %rd50;
	ld.global.f32 	%f101, [%rd51];
	cvt.s64.s32 	%rd52, %r53;
	add.s64 	%rd53, %rd2, %rd52;
	ld.global.u8 	%rs1, [%rd53];
	setp.eq.s16 	%p8, %rs1, 0;
	mul.f32 	%f102, %f101, %f99;
	selp.f32 	%f407, %f98, %f102, %p8;
	max.f32 	%f410, %f407, 0fFF800000;
$L__BB563_6:
	setp.le.s64 	%p9, %rd39, %rd8;
	mov.f32 	%f409, 0fFF800000;
	@%p9 bra 	$L__BB563_8;
	setp.eq.s64 	%p10, %rd31, 1;
	setp.eq.s64 	%p11, %rd30, 1;
	setp.eq.s64 	%p12, %rd29, 1;
	setp.eq.s64 	%p13, %rd28, 1;
	add.s64 	%rd54, %rd22, %rd8;
	cvt.u32.u64 	%r54, %rd54;
	div.s32 	%r55, %r54, %r8;
	mul.lo.s32 	%r56, %r55, %r8;
	sub.s32 	%r57, %r54, %r56;
	div.s32 	%r58, %r57, %r9;
	mul.lo.s32 	%r59, %r58, %r9;
	sub.s32 	%r60, %r57, %r59;
	div.s32 	%r61, %r60, %r10;
	mul.lo.s32 	%r62, %r61, %r10;
	sub.s32 	%r63, %r60, %r62;
	selp.b32 	%r64, 0, %r55, %p13;
	selp.b32 	%r65, 0, %r58, %p12;
	selp.b32 	%r66, 0, %r61, %p11;
	selp.b32 	%r67, 0, %r63, %p10;
	mul.lo.s32 	%r68, %r12, %r64;
	mad.lo.s32 	%r69, %r13, %r65, %r68;
	mad.lo.s32 	%r70, %r14, %r66, %r69;
	mad.lo.s32 	%r71, %r15, %r67, %r70;
	shl.b64 	%rd55, %rd54, 32;
	shr.s64 	%rd56, %rd55, 30;
	add.s64 	%rd57, %rd1, %rd56;
	ld.global.f32 	%f104, [%rd57];
	cvt.s64.s32 	%rd58, %r71;
	add.s64 	%rd59, %rd2, %rd58;
	ld.global.u8 	%rs2, [%rd59];
	setp.eq.s16 	%p14, %rs2, 0;
	mul.f32 	%f105, %f104, %f99;
	selp.f32 	%f409, %f98, %f105, %p14;
	max.f32 	%f410, %f410, %f409;
$L__BB563_8:
	setp.le.s64 	%p15, %rd39, %rd9;
	mov.f32 	%f411, 0fFF800000;
	@%p15 bra 	$L__BB563_10;
	setp.eq.s64 	%p16, %rd31, 1;
	setp.eq.s64 	%p17, %rd30, 1;
	setp.eq.s64 	%p18, %rd29, 1;
	setp.eq.s64 	%p19, %rd28, 1;
	add.s64 	%rd60, %rd22, %rd9;
	cvt.u32.u64 	%r72, %rd60;
	div.s32 	%r73, %r72, %r8;
	mul.lo.s32 	%r74, %r73, %r8;
	sub.s32 	%r75, %r72, %r74;
	div.s32 	%r76, %r75, %r9;
	mul.lo.s32 	%r77, %r76, %r9;
	sub.s32 	%r78, %r75, %r77;
	div.s32 	%r79, %r78, %r10;
	mul.lo.s32 	%r80, %r79, %r10;
	sub.s32 	%r81, %r78, %r80;
	selp.b32 	%r82, 0, %r73, %p19;
	selp.b32 	%r83, 0, %r76, %p18;
	selp.b32 	%r84, 0, %r79, %p17;
	selp.b32 	%r85, 0, %r81, %p16;
	mul.lo.s32 	%r86, %r12, %r82;
	mad.lo.s32 	%r87, %r13, %r83, %r86;
	mad.lo.s32 	%r88, %r14, %r84, %r87;
	mad.lo.s32 	%r89, %r15, %r85, %r88;
	shl.b64 	%rd61, %rd60, 32;
	shr.s64 	%rd62, %rd61, 30;
	add.s64 	%rd63, %rd1, %rd62;
	ld.global.f32 	%f107, [%rd63];
	cvt.s64.s32 	%rd64, %r89;
	add.s64 	%rd65, %rd2, %rd64;
	ld.global.u8 	%rs3, [%rd65];
	setp.eq.s16 	%p20, %rs3, 0;
	mul.f32 	%f108, %f107, %f99;
	selp.f32 	%f411, %f98, %f108, %p20;
	max.f32 	%f410, %f410, %f411;
$L__BB563_10:
	setp.le.s64 	%p21, %rd39, %rd10;
	mov.f32 	%f413, 0fFF800000;
	@%p21 bra 	$L__BB563_12;
	setp.eq.s64 	%p22, %rd31, 1;
	setp.eq.s64 	%p23, %rd30, 1;
	setp.eq.s64 	%p24, %rd29, 1;
	setp.eq.s64 	%p25, %rd28, 1;
	add.s64 	%rd66, %rd22, %rd10;
	cvt.u32.u64 	%r90, %rd66;
	div.s32 	%r91, %r90, %r8;
	mul.lo.s32 	%r92, %r91, %r8;
	sub.s32 	%r93, %r90, %r92;
	div.s32 	%r94, %r93, %r9;
	mul.lo.s32 	%r95, %r94, %r9;
	sub.s32 	%r96, %r93, %r95;
	div.s32 	%r97, %r96, %r10;
	mul.lo.s32 	%r98, %r97, %r10;
	sub.s32 	%r99, %r96, %r98;
	selp.b32 	%r100, 0, %r91, %p25;
	selp.b32 	%r101, 0, %r94, %p24;
	selp.b32 	%r102, 0, %r97, %p23;
	selp.b32 	%r103, 0, %r99, %p22;
	mul.lo.s32 	%r104, %r12, %r100;
	mad.lo.s32 	%r105, %r13, %r101, %r104;
	mad.lo.s32 	%r106, %r14, %r102, %r105;
	mad.lo.s32 	%r107, %r15, %r103, %r106;
	shl.b64 	%rd67, %rd66, 32;
	shr.s64 	%rd68, %rd67, 30;
	add.s64 	%rd69, %rd1, %rd68;
	ld.global.f32 	%f110, [%rd69];
	cvt.s64.s32 	%rd70, %r107;
	add.s64 	%rd71, %rd2, %rd70;
	ld.global.u8 	%rs4, [%rd71];
	setp.eq.s16 	%p26, %rs4, 0;
	mul.f32 	%f111, %f110, %f99;
	selp.f32 	%f413, %f98, %f111, %p26;
	max.f32 	%f410, %f410, %f413;
$L__BB563_12:
	mov.u32 	%r108, %tid.x;
	add.s32 	%r109, %r108, 128;
	cvt.u64.u32 	%rd23, %r109;
	setp.le.s64 	%p27, %rd39, %rd23;
	mov.f32 	%f415, 0fFF800000;
	@%p27 bra 	$L__BB563_14;
	setp.eq.s64 	%p28, %rd31, 1;
	setp.eq.s64 	%p29, %rd30, 1;
	setp.eq.s64 	%p30, %rd29, 1;
	setp.eq.s64 	%p31, %rd28, 1;
	add.s64 	%rd72, %rd22, %rd23;
	cvt.u32.u64 	%r110, %rd72;
	div.s32 	%r111, %r110, %r8;
	mul.lo.s32 	%r112, %r111, %r8;
	sub.s32 	%r113, %r110, %r112;
	div.s32 	%r114, %r113, %r9;
	mul.lo.s32 	%r115, %r114, %r9;
	sub.s32 	%r116, %r113, %r115;
	div.s32 	%r117, %r116, %r10;
	mul.lo.s32 	%r118, %r117, %r10;
	sub.s32 	%r119, %r116, %r118;
	selp.b32 	%r120, 0, %r111, %p31;
	selp.b32 	%r121, 0, %r114, %p30;
	selp.b32 	%r122, 0, %r117, %p29;
	selp.b32 	%r123, 0, %r119, %p28;
	mul.lo.s32 	%r124, %r12, %r120;
	mad.lo.s32 	%r125, %r13, %r121, %r124;
	mad.lo.s32 	%r126, %r14, %r122, %r125;
	mad.lo.s32 	%r127, %r15, %r123, %r126;
	shl.b64 	%rd73, %rd72, 32;
	shr.s64 	%rd74, %rd73, 30;
	add.s64 	%rd75, %rd1, %rd74;
	ld.global.f32 	%f113, [%rd75];
	cvt.s64.s32 	%rd76, %r127;
	add.s64 	%rd77, %rd2, %rd76;
	ld.global.u8 	%rs5, [%rd77];
	setp.eq.s16 	%p32, %rs5, 0;
	mul.f32 	%f114, %f113, %f99;
	selp.f32 	%f415, %f98, %f114, %p32;
	max.f32 	%f410, %f410, %f415;
$L__BB563_14:
	setp.le.s64 	%p33, %rd39, %rd11;
	mov.f32 	%f417, 0fFF800000;
	@%p33 bra 	$L__BB563_16;
	setp.eq.s64 	%p34, %rd31, 1;
	setp.eq.s64 	%p35, %rd30, 1;
	setp.eq.s64 	%p36, %rd29, 1;
	setp.eq.s64 	%p37, %rd28, 1;
	add.s64 	%rd78, %rd22, %rd11;
	cvt.u32.u64 	%r128, %rd78;
	div.s32 	%r129, %r128, %r8;
	mul.lo.s32 	%r130, %r129, %r8;
	sub.s32 	%r131, %r128, %r130;
	div.s32 	%r132, %r131, %r9;
	mul.lo.s32 	%r133, %r132, %r9;
	sub.s32 	%r134, %r131, %r133;
	div.s32 	%r135, %r134, %r10;
	mul.lo.s32 	%r136, %r135, %r10;
	sub.s32 	%r137, %r134, %r136;
	selp.b32 	%r138, 0, %r129, %p37;
	selp.b32 	%r139, 0, %r132, %p36;
	selp.b32 	%r140, 0, %r135, %p35;
	selp.b32 	%r141, 0, %r137, %p34;
	mul.lo.s32 	%r142, %r12, %r138;
	mad.lo.s32 	%r143, %r13, %r139, %r142;
	mad.lo.s32 	%r144, %r14, %r140, %r143;
	mad.lo.s32 	%r145, %r15, %r141, %r144;
	shl.b64 	%rd79, %rd78, 32;
	shr.s64 	%rd80, %rd79, 30;
	add.s64 	%rd81, %rd1, %rd80;
	ld.global.f32 	%f116, [%rd81];
	cvt.s64.s32 	%rd82, %r145;
	add.s64 	%rd83, %rd2, %rd82;
	ld.global.u8 	%rs6, [%rd83];
	setp.eq.s16 	%p38, %rs6, 0;
	mul.f32 	%f117, %f116, %f99;
	selp.f32 	%f417, %f98, %f117, %p38;
	max.f32 	%f410, %f410, %f417;
$L__BB563_16:
	setp.le.s64 	%p39, %rd39, %rd12;
	mov.f32 	%f419, 0fFF800000;
	@%p39 bra 	$L__BB563_18;
	setp.eq.s64 	%p40, %rd31, 1;
	setp.eq.s64 	%p41, %rd30, 1;
	setp.eq.s64 	%p42, %rd29, 1;
	setp.eq.s64 	%p43, %rd28, 1;
	add.s64 	%rd84, %rd22, %rd12;
	cvt.u32.u64 	%r146, %rd84;
	div.s32 	%r147, %r146, %r8;
	mul.lo.s32 	%r148, %r147, %r8;
	sub.s32 	%r149, %r146, %r148;
	div.s32 	%r150, %r149, %r9;
	mul.lo.s32 	%r151, %r150, %r9;
	sub.s32 	%r152, %r149, %r151;
	div.s32 	%r153, %r152, %r10;
	mul.lo.s32 	%r154, %r153, %r10;
	sub.s32 	%r155, %r152, %r154;
	selp.b32 	%r156, 0, %r147, %p43;
	selp.b32 	%r157, 0, %r150, %p42;
	selp.b32 	%r158, 0, %r153, %p41;
	selp.b32 	%r159, 0, %r155, %p40;
	mul.lo.s32 	%r160, %r12, %r156;
	mad.lo.s32 	%r161, %r13, %r157, %r160;
	mad.lo.s32 	%r162, %r14, %r158, %r161;
	mad.lo.s32 	%r163, %r15, %r159, %r162;
	shl.b64 	%rd85, %rd84, 32;
	shr.s64 	%rd86, %rd85, 30;
	add.s64 	%rd87, %rd1, %rd86;
	ld.global.f32 	%f119, [%rd87];
	cvt.s64.s32 	%rd88, %r163;
	add.s64 	%rd89, %rd2, %rd88;
	ld.global.u8 	%rs7, [%rd89];
	setp.eq.s16 	%p44, %rs7, 0;
	mul.f32 	%f120, %f119, %f99;
	selp.f32 	%f419, %f98, %f120, %p44;
	max.f32 	%f410, %f410, %f419;
$L__BB563_18:
	setp.le.s64 	%p45, %rd39, %rd13;
	mov.f32 	%f421, 0fFF800000;
	@%p45 bra 	$L__BB563_20;
	setp.eq.s64 	%p46, %rd31, 1;
	setp.eq.s64 	%p47, %rd30, 1;
	setp.eq.s64 	%p48, %rd29, 1;
	setp.eq.s64 	%p49, %rd28, 1;
	add.s64 	%rd90, %rd22, %rd13;
	cvt.u32.u64 	%r164, %rd90;
	div.s32 	%r165, %r164, %r8;
	mul.lo.s32 	%r166, %r165, %r8;
	sub.s32 	%r167, %r164, %r166;
	div.s32 	%r168, %r167, %r9;
	mul.lo.s32 	%r169, %r168, %r9;
	sub.s32 	%r170, %r167, %r169;
	div.s32 	%r171, %r170, %r10;
	mul.lo.s32 	%r172, %r171, %r10;
	sub.s32 	%r173, %r170, %r172;
	selp.b32 	%r174, 0, %r165, %p49;
	selp.b32 	%r175, 0, %r168, %p48;
	selp.b32 	%r176, 0, %r171, %p47;
	selp.b32 	%r177, 0, %r173, %p46;
	mul.lo.s32 	%r178, %r12, %r174;
	mad.lo.s32 	%r179, %r13, %r175, %r178;
	mad.lo.s32 	%r180, %r14, %r176, %r179;
	mad.lo.s32 	%r181, %r15, %r177, %r180;
	shl.b64 	%rd91, %rd90, 32;
	shr.s64 	%rd92, %rd91, 30;
	add.s64 	%rd93, %rd1, %rd92;
	ld.global.f32 	%f122, [%rd93];
	cvt.s64.s32 	%rd94, %r181;
	add.s64 	%rd95, %rd2, %rd94;
	ld.global.u8 	%rs8, [%rd95];
	setp.eq.s16 	%p50, %rs8, 0;
	mul.f32 	%f123, %f122, %f99;
	selp.f32 	%f421, %f98, %f123, %p50;
	max.f32 	%f410, %f410, %f421;
$L__BB563_20:
	add.s32 	%r183, %r108, 256;
	cvt.u64.u32 	%rd96, %r183;
	setp.le.s64 	%p51, %rd39, %rd96;
	mov.f32 	%f423, 0fFF800000;
	@%p51 bra 	$L__BB563_22;
	setp.eq.s64 	%p52, %rd31, 1;
	setp.eq.s64 	%p53, %rd30, 1;
	setp.eq.s64 	%p54, %rd29, 1;
	setp.eq.s64 	%p55, %rd28, 1;
	cvt.u64.u32 	%rd97, %r183;
	add.s64 	%rd98, %rd22, %rd97;
	cvt.u32.u64 	%r186, %rd98;
	div.s32 	%r187, %r186, %r8;
	mul.lo.s32 	%r188, %r187, %r8;
	sub.s32 	%r189, %r186, %r188;
	div.s32 	%r190, %r189, %r9;
	mul.lo.s32 	%r191, %r190, %r9;
	sub.s32 	%r192, %r189, %r191;
	div.s32 	%r193, %r192, %r10;
	mul.lo.s32 	%r194, %r193, %r10;
	sub.s32 	%r195, %r192, %r194;
	selp.b32 	%r196, 0, %r187, %p55;
	selp.b32 	%r197, 0, %r190, %p54;
	selp.b32 	%r198, 0, %r193, %p53;
	selp.b32 	%r199, 0, %r195, %p52;
	mul.lo.s32 	%r200, %r12, %r196;
	mad.lo.s32 	%r201, %r13, %r197, %r200;
	mad.lo.s32 	%r202, %r14, %r198, %r201;
	mad.lo.s32 	%r203, %r15, %r199, %r202;
	shl.b64 	%rd99, %rd98, 32;
	shr.s64 	%rd100, %rd99, 30;
	add.s64 	%rd101, %rd1, %rd100;
	ld.global.f32 	%f125, [%rd101];
	cvt.s64.s32 	%rd102, %r203;
	add.s64 	%rd103, %rd2, %rd102;
	ld.global.u8 	%rs9, [%rd103];
	setp.eq.s16 	%p56, %rs9, 0;
	mul.f32 	%f126, %f125, %f99;
	selp.f32 	%f423, %f98, %f126, %p56;
	max.f32 	%f410, %f410, %f423;
$L__BB563_22:
	add.s32 	%r205, %r108, 288;
	cvt.u64.u32 	%rd104, %r205;
	setp.le.s64 	%p57, %rd39, %rd104;
	mov.f32 	%f425, 0fFF800000;
	@%p57 bra 	$L__BB563_24;
	setp.eq.s64 	%p58, %rd31, 1;
	setp.eq.s64 	%p59, %rd30, 1;
	setp.eq.s64 	%p60, %rd29, 1;
	setp.eq.s64 	%p61, %rd28, 1;
	add.s32 	%r207, %r108, 288;
	cvt.u64.u32 	%rd105, %r207;
	add.s64 	%rd106, %rd22, %rd105;
	cvt.u32.u64 	%r208, %rd106;
	div.s32 	%r209, %r208, %r8;
	mul.lo.s32 	%r210, %r209, %r8;
	sub.s32 	%r211, %r208, %r210;
	div.s32 	%r212, %r211, %r9;
	mul.lo.s32 	%r213, %r212, %r9;
	sub.s32 	%r214, %r211, %r213;
	div.s32 	%r215, %r214, %r10;
	mul.lo.s32 	%r216, %r215, %r10;
	sub.s32 	%r217, %r214, %r216;
	selp.b32 	%r218, 0, %r209, %p61;
	selp.b32 	%r219, 0, %r212, %p60;
	selp.b32 	%r220, 0, %r215, %p59;
	selp.b32 	%r221, 0, %r217, %p58;
	mul.lo.s32 	%r222, %r12, %r218;
	mad.lo.s32 	%r223, %r13, %r219, %r222;
	mad.lo.s32 	%r224, %r14, %r220, %r223;
	mad.lo.s32 	%r225, %r15, %r221, %r224;
	shl.b64 	%rd107, %rd106, 32;
	shr.s64 	%rd108, %rd107, 30;
	add.s64 	%rd109, %rd1, %rd108;
	ld.global.f32 	%f128, [%rd109];
	cvt.s64.s32 	%rd110, %r225;
	add.s64 	%rd111, %rd2, %rd110;
	ld.global.u8 	%rs10, [%rd111];
	setp.eq.s16 	%p62, %rs10, 0;
	mul.f32 	%f129, %f128, %f99;
	selp.f32 	%f425, %f98, %f129, %p62;
	max.f32 	%f410, %f410, %f425;
$L__BB563_24:
	add.s32 	%r227, %r108, 320;
	cvt.u64.u32 	%rd112, %r227;
	setp.le.s64 	%p63, %rd39, %rd112;
	mov.f32 	%f427, 0fFF800000;
	@%p63 bra 	$L__BB563_26;
	setp.eq.s64 	%p64, %rd31, 1;
	setp.eq.s64 	%p65, %rd30, 1;
	setp.eq.s64 	%p66, %rd29, 1;
	setp.eq.s64 	%p67, %rd28, 1;
	add.s32 	%r229, %r108, 320;
	cvt.u64.u32 	%rd113, %r229;
	add.s64 	%rd114, %rd22, %rd113;
	cvt.u32.u64 	%r230, %rd114;
	div.s32 	%r231, %r230, %r8;
	mul.lo.s32 	%r232, %r231, %r8;
	sub.s32 	%r233, %r230, %r232;
	div.s32 	%r234, %r233, %r9;
	mul.lo.s32 	%r235, %r234, %r9;
	sub.s32 	%r236, %r233, %r235;
	div.s32 	%r237, %r236, %r10;
	mul.lo.s32 	%r238, %r237, %r10;
	sub.s32 	%r239, %r236, %r238;
	selp.b32 	%r240, 0, %r231, %p67;
	selp.b32 	%r241, 0, %r234, %p66;
	selp.b32 	%r242, 0, %r237, %p65;
	selp.b32 	%r243, 0, %r239, %p64;
	mul.lo.s32 	%r244, %r12, %r240;
	mad.lo.s32 	%r245, %r13, %r241, %r244;
	mad.lo.s32 	%r246, %r14, %r242, %r245;
	mad.lo.s32 	%r247, %r15, %r243, %r246;
	shl.b64 	%rd115, %rd114, 32;
	shr.s64 	%rd116, %rd115, 30;
	add.s64 	%rd117, %rd1, %rd116;
	ld.global.f32 	%f131, [%rd117];
	cvt.s64.s32 	%rd118, %r247;
	add.s64 	%rd119, %rd2, %rd118;
	ld.global.u8 	%rs11, [%rd119];
	setp.eq.s16 	%p68, %rs11, 0;
	mul.f32 	%f132, %f131, %f99;
	selp.f32 	%f427, %f98, %f132, %p68;
	max.f32 	%f410, %f410, %f427;
$L__BB563_26:
	add.s32 	%r249, %r108, 352;
	cvt.u64.u32 	%rd120, %r249;
	setp.le.s64 	%p69, %rd39, %rd120;
	mov.f32 	%f429, 0fFF800000;
	@%p69 bra 	$L__BB563_28;
	setp.eq.s64 	%p70, %rd31, 1;
	setp.eq.s64 	%p71, %rd30, 1;
	setp.eq.s64 	%p72, %rd29, 1;
	setp.eq.s64 	%p73, %rd28, 1;
	mov.u32 	%r250, %tid.x;
	add.s32 	%r251, %r250, 352;
	cvt.u64.u32 	%rd121, %r251;
	add.s64 	%rd122, %rd22, %rd121;
	cvt.u32.u64 	%r252, %rd122;
	div.s32 	%r253, %r252, %r8;
	mul.lo.s32 	%r254, %r253, %r8;
	sub.s32 	%r255, %r252, %r254;
	div.s32 	%r256, %r255, %r9;
	mul.lo.s32 	%r257, %r256, %r9;
	sub.s32 	%r258, %r255, %r257;
	div.s32 	%r259, %r258, %r10;
	mul.lo.s32 	%r260, %r259, %r10;
	sub.s32 	%r261, %r258, %r260;
	selp.b32 	%r262, 0, %r253, %p73;
	selp.b32 	%r263, 0, %r256, %p72;
	selp.b32 	%r264, 0, %r259, %p71;
	selp.b32 	%r265, 0, %r261, %p70;
	mul.lo.s32 	%r266, %r12, %r262;
	mad.lo.s32 	%r267, %r13, %r263, %r266;
	mad.lo.s32 	%r268, %r14, %r264, %r267;
	mad.lo.s32 	%r269, %r15, %r265, %r268;
	shl.b64 	%rd123, %rd122, 32;
	shr.s64 	%rd124, %rd123, 30;
	add.s64 	%rd125, %rd1, %rd124;
	ld.global.f32 	%f134, [%rd125];
	cvt.s64.s32 	%rd126, %r269;
	add.s64 	%rd127, %rd2, %rd126;
	ld.global.u8 	%rs12, [%rd127];
	setp.eq.s16 	%p74, %rs12, 0;
	mul.f32 	%f135, %f134, %f99;
	selp.f32 	%f429, %f98, %f135, %p74;
	max.f32 	%f410, %f410, %f429;
$L__BB563_28:
	setp.le.s64 	%p75, %rd39, %rd14;
	mov.f32 	%f431, 0fFF800000;
	@%p75 bra 	$L__BB563_30;
	setp.eq.s64 	%p76, %rd31, 1;
	setp.eq.s64 	%p77, %rd30, 1;
	setp.eq.s64 	%p78, %rd29, 1;
	setp.eq.s64 	%p79, %rd28, 1;
	add.s64 	%rd128, %rd22, %rd14;
	cvt.u32.u64 	%r270, %rd128;
	div.s32 	%r271, %r270, %r8;
	mul.lo.s32 	%r272, %r271, %r8;
	sub.s32 	%r273, %r270, %r272;
	div.s32 	%r274, %r273, %r9;
	mul.lo.s32 	%r275, %r274, %r9;
	sub.s32 	%r276, %r273, %r275;
	div.s32 	%r277, %r276, %r10;
	mul.lo.s32 	%r278, %r277, %r10;
	sub.s32 	%r279, %r276, %r278;
	selp.b32 	%r280, 0, %r271, %p79;
	selp.b32 	%r281, 0, %r274, %p78;
	selp.b32 	%r282, 0, %r277, %p77;
	selp.b32 	%r283, 0, %r279, %p76;
	mul.lo.s32 	%r284, %r12, %r280;
	mad.lo.s32 	%r285, %r13, %r281, %r284;
	mad.lo.s32 	%r286, %r14, %r282, %r285;
	mad.lo.s32 	%r287, %r15, %r283, %r286;
	shl.b64 	%rd129, %rd128, 32;
	shr.s64 	%rd130, %rd129, 30;
	add.s64 	%rd131, %rd1, %rd130;
	ld.global.f32 	%f137, [%rd131];
	cvt.s64.s32 	%rd132, %r287;
	add.s64 	%rd133, %rd2, %rd132;
	ld.global.u8 	%rs13, [%rd133];
	setp.eq.s16 	%p80, %rs13, 0;
	mul.f32 	%f138, %f137, %f99;
	selp.f32 	%f431, %f98, %f138, %p80;
	max.f32 	%f410, %f410, %f431;
$L__BB563_30:
	setp.le.s64 	%p81, %rd39, %rd15;
	mov.f32 	%f433, 0fFF800000;
	@%p81 bra 	$L__BB563_32;
	setp.eq.s64 	%p82, %rd31, 1;
	setp.eq.s64 	%p83, %rd30, 1;
	setp.eq.s64 	%p84, %rd29, 1;
	setp.eq.s64 	%p85, %rd28, 1;
	add.s64 	%rd134, %rd22, %rd15;
	cvt.u32.u64 	%r288, %rd134;
	div.s32 	%r289, %r288, %r8;
	mul.lo.s32 	%r290, %r289, %r8;
	sub.s32 	%r291, %r288, %r290;
	div.s32 	%r292, %r291, %r9;
	mul.lo.s32 	%r293, %r292, %r9;
	sub.s32 	%r294, %r291, %r293;
	div.s32 	%r295, %r294, %r10;
	mul.lo.s32 	%r296, %r295, %r10;
	sub.s32 	%r297, %r294, %r296;
	selp.b32 	%r298, 0, %r289, %p85;
	selp.b32 	%r299, 0, %r292, %p84;
	selp.b32 	%r300, 0, %r295, %p83;
	selp.b32 	%r301, 0, %r297, %p82;
	mul.lo.s32 	%r302, %r12, %r298;
	mad.lo.s32 	%r303, %r13, %r299, %r302;
	mad.lo.s32 	%r304, %r14, %r300, %r303;
	mad.lo.s32 	%r305, %r15, %r301, %r304;
	shl.b64 	%rd135, %rd134, 32;
	shr.s64 	%rd136, %rd135, 30;
	add.s64 	%rd137, %rd1, %rd136;
	ld.global.f32 	%f140, [%rd137];
	cvt.s64.s32 	%rd138, %r305;
	add.s64 	%rd139, %rd2, %rd138;
	ld.global.u8 	%rs14, [%rd139];
	setp.eq.s16 	%p86, %rs14, 0;
	mul.f32 	%f141, %f140, %f99;
	selp.f32 	%f433, %f98, %f141, %p86;
	max.f32 	%f410, %f410, %f433;
$L__BB563_32:
	setp.le.s64 	%p87, %rd39, %rd16;
	mov.f32 	%f435, 0fFF800000;
	@%p87 bra 	$L__BB563_34;
	setp.eq.s64 	%p88, %rd31, 1;
	setp.eq.s64 	%p89, %rd30, 1;
	setp.eq.s64 	%p90, %rd29, 1;
	setp.eq.s64 	%p91, %rd28, 1;
	add.s64 	%rd140, %rd22, %rd16;
	cvt.u32.u64 	%r306, %rd140;
	div.s32 	%r307, %r306, %r8;
	mul.lo.s32 	%r308, %r307, %r8;
	sub.s32 	%r309, %r306, %r308;
	div.s32 	%r310, %r309, %r9;
	mul.lo.s32 	%r311, %r310, %r9;
	sub.s32 	%r312, %r309, %r311;
	div.s32 	%r313, %r312, %r10;
	mul.lo.s32 	%r314, %r313, %r10;
	sub.s32 	%r315, %r312, %r314;
	selp.b32 	%r316, 0, %r307, %p91;
	selp.b32 	%r317, 0, %r310, %p90;
	selp.b32 	%r318, 0, %r313, %p89;
	selp.b32 	%r319, 0, %r315, %p88;
	mul.lo.s32 	%r320, %r12, %r316;
	mad.lo.s32 	%r321, %r13, %r317, %r320;
	mad.lo.s32 	%r322, %r14, %r318, %r321;
	mad.lo.s32 	%r323, %r15, %r319, %r322;
	shl.b64 	%rd141, %rd140, 32;
	shr.s64 	%rd142, %rd141, 30;
	add.s64 	%rd143, %rd1, %rd142;
	ld.global.f32 	%f143, [%rd143];
	cvt.s64.s32 	%rd144, %r323;
	add.s64 	%rd145, %rd2, %rd144;
	ld.global.u8 	%rs15, [%rd145];
	setp.eq.s16 	%p92, %rs15, 0;
	mul.f32 	%f144, %f143, %f99;
	selp.f32 	%f435, %f98, %f144, %p92;
	max.f32 	%f410, %f410, %f435;
$L__BB563_34:
	setp.le.s64 	%p93, %rd39, %rd17;
	mov.f32 	%f437, 0fFF800000;
	@%p93 bra 	$L__BB563_36;
	setp.eq.s64 	%p94, %rd31, 1;
	setp.eq.s64 	%p95, %rd30, 1;
	setp.eq.s64 	%p96, %rd29, 1;
	setp.eq.s64 	%p97, %rd28, 1;
	add.s64 	%rd146, %rd22, %rd17;
	cvt.u32.u64 	%r324, %rd146;
	div.s32 	%r325, %r324, %r8;
	mul.lo.s32 	%r326, %r325, %r8;
	sub.s32 	%r327, %r324, %r326;
	div.s32 	%r328, %r327, %r9;
	mul.lo.s32 	%r329, %r328, %r9;
	sub.s32 	%r330, %r327, %r329;
	div.s32 	%r331, %r330, %r10;
	mul.lo.s32 	%r332, %r331, %r10;
	sub.s32 	%r333, %r330, %r332;
	selp.b32 	%r334, 0, %r325, %p97;
	selp.b32 	%r335, 0, %r328, %p96;
	selp.b32 	%r336, 0, %r331, %p95;
	selp.b32 	%r337, 0, %r333, %p94;
	mul.lo.s32 	%r338, %r12, %r334;
	mad.lo.s32 	%r339, %r13, %r335, %r338;
	mad.lo.s32 	%r340, %r14, %r336, %r339;
	mad.lo.s32 	%r341, %r15, %r337, %r340;
	shl.b64 	%rd147, %rd146, 32;
	shr.s64 	%rd148, %rd147, 30;
	add.s64 	%rd149, %rd1, %rd148;
	ld.global.f32 	%f146, [%rd149];
	cvt.s64.s32 	%rd150, %r341;
	add.s64 	%rd151, %rd2, %rd150;
	ld.global.u8 	%rs16, [%rd151];
	setp.eq.s16 	%p98, %rs16, 0;
	mul.f32 	%f147, %f146, %f99;
	selp.f32 	%f437, %f98, %f147, %p98;
	max.f32 	%f410, %f410, %f437;
$L__BB563_36:
	setp.le.s64 	%p99, %rd39, %rd18;
	mov.f32 	%f439, 0fFF800000;
	@%p99 bra 	$L__BB563_38;
	setp.eq.s64 	%p100, %rd31, 1;
	setp.eq.s64 	%p101, %rd30, 1;
	setp.eq.s64 	%p102, %rd29, 1;
	setp.eq.s64 	%p103, %rd28, 1;
	add.s64 	%rd152, %rd22, %rd18;
	cvt.u32.u64 	%r342, %rd152;
	div.s32 	%r343, %r342, %r8;
	mul.lo.s32 	%r344, %r343, %r8;
	sub.s32 	%r345, %r342, %r344;
	div.s32 	%r346, %r345, %r9;
	mul.lo.s32 	%r347, %r346, %r9;
	sub.s32 	%r348, %r345, %r347;
	div.s32 	%r349, %r348, %r10;
	mul.lo.s32 	%r350, %r349, %r10;
	sub.s32 	%r351, %r348, %r350;
	selp.b32 	%r352, 0, %r343, %p103;
	selp.b32 	%r353, 0, %r346, %p102;
	selp.b32 	%r354, 0, %r349, %p101;
	selp.b32 	%r355, 0, %r351, %p100;
	mul.lo.s32 	%r356, %r12, %r352;
	mad.lo.s32 	%r357, %r13, %r353, %r356;
	mad.lo.s32 	%r358, %r14, %r354, %r357;
	mad.lo.s32 	%r359, %r15, %r355, %r358;
	shl.b64 	%rd153, %rd152, 32;
	shr.s64 	%rd154, %rd153, 30;
	add.s64 	%rd155, %rd1, %rd154;
	ld.global.f32 	%f149, [%rd155];
	cvt.s64.s32 	%rd156, %r359;
	add.s64 	%rd157, %rd2, %rd156;
	ld.global.u8 	%rs17, [%rd157];
	setp.eq.s16 	%p104, %rs17, 0;
	mul.f32 	%f150, %f149, %f99;
	selp.f32 	%f439, %f98, %f150, %p104;
	max.f32 	%f410, %f410, %f439;
$L__BB563_38:
	setp.le.s64 	%p105, %rd39, %rd19;
	mov.f32 	%f441, 0fFF800000;
	@%p105 bra 	$L__BB563_40;
	setp.eq.s64 	%p106, %rd31, 1;
	setp.eq.s64 	%p107, %rd30, 1;
	setp.eq.s64 	%p108, %rd29, 1;
	setp.eq.s64 	%p109, %rd28, 1;
	add.s64 	%rd158, %rd22, %rd19;
	cvt.u32.u64 	%r360, %rd158;
	div.s32 	%r361, %r360, %r8;
	mul.lo.s32 	%r362, %r361, %r8;
	sub.s32 	%r363, %r360, %r362;
	div.s32 	%r364, %r363, %r9;
	mul.lo.s32 	%r365, %r364, %r9;
	sub.s32 	%r366, %r363, %r365;
	div.s32 	%r367, %r366, %r10;
	mul.lo.s32 	%r368, %r367, %r10;
	sub.s32 	%r369, %r366, %r368;
	selp.b32 	%r370, 0, %r361, %p109;
	selp.b32 	%r371, 0, %r364, %p108;
	selp.b32 	%r372, 0, %r367, %p107;
	selp.b32 	%r373, 0, %r369, %p106;
	mul.lo.s32 	%r374, %r12, %r370;
	mad.lo.s32 	%r375, %r13, %r371, %r374;
	mad.lo.s32 	%r376, %r14, %r372, %r375;
	mad.lo.s32 	%r377, %r15, %r373, %r376;
	shl.b64 	%rd159, %rd158, 32;
	shr.s64 	%rd160, %rd159, 30;
	add.s64 	%rd161, %rd1, %rd160;
	ld.global.f32 	%f152, [%rd161];
	cvt.s64.s32 	%rd162, %r377;
	add.s64 	%rd163, %rd2, %rd162;
	ld.global.u8 	%rs18, [%rd163];
	setp.eq.s16 	%p110, %rs18, 0;
	mul.f32 	%f153, %f152, %f99;
	selp.f32 	%f441, %f98, %f153, %p110;
	max.f32 	%f410, %f410, %f441;
$L__BB563_40:
	setp.le.s64 	%p111, %rd39, %rd20;
	mov.f32 	%f443, 0fFF800000;
	@%p111 bra 	$L__BB563_42;
	setp.eq.s64 	%p112, %rd31, 1;
	setp.eq.s64 	%p113, %rd30, 1;
	setp.eq.s64 	%p114, %rd29, 1;
	setp.eq.s64 	%p115, %rd28, 1;
	add.s64 	%rd164, %rd22, %rd20;
	cvt.u32.u64 	%r378, %rd164;
	div.s32 	%r379, %r378, %r8;
	mul.lo.s32 	%r380, %r379, %r8;
	sub.s32 	%r381, %r378, %r380;
	div.s32 	%r382, %r381, %r9;
	mul.lo.s32 	%r383, %r382, %r9;
	sub.s32 	%r384, %r381, %r383;
	div.s32 	%r385, %r384, %r10;
	mul.lo.s32 	%r386, %r385, %r10;
	sub.s32 	%r387, %r384, %r386;
	selp.b32 	%r388, 0, %r379, %p115;
	selp.b32 	%r389, 0, %r382, %p114;
	selp.b32 	%r390, 0, %r385, %p113;
	selp.b32 	%r391, 0, %r387, %p112;
	mul.lo.s32 	%r392, %r12, %r388;
	mad.lo.s32 	%r393, %r13, %r389, %r392;
	mad.lo.s32 	%r394, %r14, %r390, %r393;
	mad.lo.s32 	%r395, %r15, %r391, %r394;
	shl.b64 	%rd165, %rd164, 32;
	shr.s64 	%rd166, %rd165, 30;
	add.s64 	%rd167, %rd1, %rd166;
	ld.global.f32 	%f155, [%rd167];
	cvt.s64.s32 	%rd168, %r395;
	add.s64 	%rd169, %rd2, %rd168;
	ld.global.u8 	%rs19, [%rd169];
	setp.eq.s16 	%p116, %rs19, 0;
	mul.f32 	%f156, %f155, %f99;
	selp.f32 	%f443, %f98, %f156, %p116;
	max.f32 	%f410, %f410, %f443;
$L__BB563_42:
	mov.u32 	%r396, %tid.x;
	cvt.u64.u32 	%rd170, %r396;
	setp.le.s64 	%p117, %rd39, %rd170;
	mov.b32 	%r397, %f410;
	shfl.sync.bfly.b32	%r398|%p118, %r397, 16, 31, -1;
	mov.b32 	%f157, %r398;
	max.f32 	%f158, %f410, %f157;
	mov.b32 	%r399, %f158;
	shfl.sync.bfly.b32	%r400|%p119, %r399, 8, 31, -1;
	mov.b32 	%f159, %r400;
	max.f32 	%f160, %f158, %f159;
	mov.b32 	%r401, %f160;
	shfl.sync.bfly.b32	%r402|%p120, %r401, 4, 31, -1;
	mov.b32 	%f161, %r402;
	max.f32 	%f162, %f160, %f161;
	mov.b32 	%r403, %f162;
	shfl.sync.bfly.b32	%r404|%p121, %r403, 2, 31, -1;
	mov.b32 	%f163, %r404;
	max.f32 	%f164, %f162, %f163;
	mov.b32 	%r405, %f164;
	shfl.sync.bfly.b32	%r406|%p122, %r405, 1, 31, -1;
	mov.b32 	%f165, %r406;
	max.f32 	%f166, %f164, %f165;
	sub.f32 	%f167, %f407, %f166;
	fma.rn.f32 	%f168, %f167, 0f3BBB989D, 0f3F000000;
	cvt.sat.f32.f32 	%f169, %f168;
	mov.f32 	%f170, 0f4B400001;
	mov.f32 	%f171, 0f437C0000;
	fma.rm.f32 	%f172, %f169, %f171, %f170;
	add.f32 	%f173, %f172, 0fCB40007F;
	neg.f32 	%f174, %f173;
	fma.rn.f32 	%f175, %f167, 0f3FB8AA3B, %f174;
	fma.rn.f32 	%f176, %f167, 0f32A57060, %f175;
	mov.b32 	%r407, %f172;
	shl.b32 	%r408, %r407, 23;
	mov.b32 	%f177, %r408;
	ex2.approx.ftz.f32 	%f178, %f176;
	mul.f32 	%f179, %f178, %f177;
	add.f32 	%f180, %f179, 0f00000000;
	sub.f32 	%f181, %f409, %f166;
	fma.rn.f32 	%f182, %f181, 0f3BBB989D, 0f3F000000;
	cvt.sat.f32.f32 	%f183, %f182;
	fma.rm.f32 	%f184, %f183, %f171, %f170;
	add.f32 	%f185, %f184, 0fCB40007F;
	neg.f32 	%f186, %f185;
	fma.rn.f32 	%f187, %f181, 0f3FB8AA3B, %f186;
	fma.rn.f32 	%f188, %f181, 0f32A57060, %f187;
	mov.b32 	%r409, %f184;
	shl.b32 	%r410, %r409, 23;
	mov.b32 	%f189, %r410;
	ex2.approx.ftz.f32 	%f190, %f188;
	mul.f32 	%f191, %f190, %f189;
	add.f32 	%f192, %f180, %f191;
	sub.f32 	%f193, %f411, %f166;
	fma.rn.f32 	%f194, %f193, 0f3BBB989D, 0f3F000000;
	cvt.sat.f32.f32 	%f195, %f194;
	fma.rm.f32 	%f196, %f195, %f171, %f170;
	add.f32 	%f197, %f196, 0fCB40007F;
	neg.f32 	%f198, %f197;
	fma.rn.f32 	%f199, %f193, 0f3FB8AA3B, %f198;
	fma.rn.f32 	%f200, %f193, 0f32A57060, %f199;
	mov.b32 	%r411, %f196;
	shl.b32 	%r412, %r411, 23;
	mov.b32 	%f201, %r412;
	ex2.approx.ftz.f32 	%f202, %f200;
	mul.f32 	%f203, %f202, %f201;
	add.f32 	%f204, %f192, %f203;
	sub.f32 	%f205, %f413, %f166;
	fma.rn.f32 	%f206, %f205, 0f3BBB989D, 0f3F000000;
	cvt.sat.f32.f32 	%f207, %f206;
	fma.rm.f32 	%f208, %f207, %f171, %f170;
	add.f32 	%f209, %f208, 0fCB40007F;
	neg.f32 	%f210, %f209;
	fma.rn.f32 	%f211, %f205, 0f3FB8AA3B, %f210;
	fma.rn.f32 	%f212, %f205, 0f32A57060, %f211;
	mov.b32 	%r413, %f208;
	shl.b32 	%r414, %r413, 23;
	mov.b32 	%f213, %r414;
	ex2.approx.ftz.f32 	%f214, %f212;
	mul.f32 	%f215, %f214, %f213;
	add.f32 	%f216, %f204, %f215;
	sub.f32 	%f217, %f415, %f166;
	fma.rn.f32 	%f218, %f217, 0f3BBB989D, 0f3F000000;
	cvt.sat.f32.f32 	%f219, %f218;
	fma.rm.f32 	%f220, %f219, %f171, %f170;
	add.f32 	%f221, %f220, 0fCB40007F;
	neg.f32 	%f222, %f221;
	fma.rn.f32 	%f223, %f217, 0f3FB8AA3B, %f222;
	fma.rn.f32 	%f224, %f217, 0f32A57060, %f223;
	mov.b32 	%r415, %f220;
	shl.b32 	%r416, %r415, 23;
	mov.b32 	%f225, %r416;
	ex2.approx.ftz.f32 	%f226, %f224;
	mul.f32 	%f227, %f226, %f225;
	add.f32 	%f228, %f216, %f227;
	sub.f32 	%f229, %f417, %f166;
	fma.rn.f32 	%f230, %f229, 0f3BBB989D, 0f3F000000;
	cvt.sat.f32.f32 	%f231, %f230;
	fma.rm.f32 	%f232, %f231, %f171, %f170;
	add.f32 	%f233, %f232, 0fCB40007F;
	neg.f32 	%f234, %f233;
	fma.rn.f32 	%f235, %f229, 0f3FB8AA3B, %f234;
	fma.rn.f32 	%f236, %f229, 0f32A57060, %f235;
	mov.b32 	%r417, %f232;
	shl.b32 	%r418, %r417, 23;
	mov.b32 	%f237, %r418;
	ex2.approx.ftz.f32 	%f238, %f236;
	mul.f32 	%f239, %f238, %f237;
	add.f32 	%f240, %f228, %f239;
	sub.f32 	%f241, %f419, %f166;
	fma.rn.f32 	%f242, %f241, 0f3BBB989D, 0f3F000000;
	cvt.sat.f32.f32 	%f243, %f242;
	fma.rm.f32 	%f244, %f243, %f171, %f170;
	add.f32 	%f245, %f244, 0fCB40007F;
	neg.f32 	%f246, %f245;
	fma.rn.f32 	%f247, %f241, 0f3FB8AA3B, %f246;
	fma.rn.f32 	%f248, %f241, 0f32A57060, %f247;
	mov.b32 	%r419, %f244;
	shl.b32 	%r420, %r419, 23;
	mov.b32 	%f249, %r420;
	ex2.approx.ftz.f32 	%f250, %f248;
	mul.f32 	%f251, %f250, %f249;
	add.f32 	%f252, %f240, %f251;
	sub.f32 	%f253, %f421, %f166;
	fma.rn.f32 	%f254, %f253, 0f3BBB989D, 0f3F000000;
	cvt.sat.f32.f32 	%f255, %f254;
	fma.rm.f32 	%f256, %f255, %f171, %f170;
	add.f32 	%f257, %f256, 0fCB40007F;
	neg.f32 	%f258, %f257;
	fma.rn.f32 	%f259, %f253, 0f3FB8AA3B, %f258;
	fma.rn.f32 	%f260, %f253, 0f32A57060, %f259;
	mov.b32 	%r421, %f256;
	shl.b32 	%r422, %r421, 23;
	mov.b32 	%f261, %r422;
	ex2.approx.ftz.f32 	%f262, %f260;
	mul.f32 	%f263, %f262, %f261;
	add.f32 	%f264, %f252, %f263;
	sub.f32 	%f265, %f423, %f166;
	fma.rn.f32 	%f266, %f265, 0f3BBB989D, 0f3F000000;
	cvt.sat.f32.f32 	%f267, %f266;
	fma.rm.f32 	%f268, %f267, %f171, %f170;
	add.f32 	%f269, %f268, 0fCB40007F;
	neg.f32 	%f270, %f269;
	fma.rn.f32 	%f271, %f265, 0f3FB8AA3B, %f270;
	fma.rn.f32 	%f272, %f265, 0f32A57060, %f271;
	mov.b32 	%r423, %f268;
	shl.b32 	%r424, %r423, 23;
	mov.b32 	%f273, %r424;
	ex2.approx.ftz.f32 	%f274, %f272;
	mul.f32 	%f275, %f274, %f273;
	add.f32 	%f276, %f264, %f275;
	sub.f32 	%f277, %f425, %f166;
	fma.rn.f32 	%f278, %f277, 0f3BBB989D, 0f3F000000;
	cvt.sat.f32.f32 	%f279, %f278;
	fma.rm.f32 	%f280, %f279, %f171, %f170;
	add.f32 	%f281, %f280, 0fCB40007F;
	neg.f32 	%f282, %f281;
	fma.rn.f32 	%f283, %f277, 0f3FB8AA3B, %f282;
	fma.rn.f32 	%f284, %f277, 0f32A57060, %f283;
	mov.b32 	%r425, %f280;
	shl.b32 	%r426, %r425, 23;
	mov.b32 	%f285, %r426;
	ex2.approx.ftz.f32 	%f286, %f284;
	mul.f32 	%f287, %f286, %f285;
	add.f32 	%f288, %f276, %f287;
	sub.f32 	%f289, %f427, %f166;
	fma.rn.f32 	%f290, %f289, 0f3BBB989D, 0f3F000000;
	cvt.sat.f32.f32 	%f291, %f290;
	fma.rm.f32 	%f292, %f291, %f171, %f170;
	add.f32 	%f293, %f292, 0fCB40007F;
	neg.f32 	%f294, %f293;
	fma.rn.f32 	%f295, %f289, 0f3FB8AA3B, %f294;
	fma.rn.f32 	%f296, %f289, 0f32A57060, %f295;
	mov.b32 	%r427, %f292;
	shl.b32 	%r428, %r427, 23;
	mov.b32 	%f297, %r428;
	ex2.approx.ftz.f32 	%f298, %f296;
	mul.f32 	%f299, %f298, %f297;
	add.f32 	%f300, %f288, %f299;
	sub.f32 	%f301, %f429, %f166;
	fma.rn.f32 	%f302, %f301, 0f3BBB989D, 0f3F000000;
	cvt.sat.f32.f32 	%f303, %f302;
	fma.rm.f32 	%f304, %f303, %f171, %f170;
	add.f32 	%f305, %f304, 0fCB40007F;
	neg.f32 	%f306, %f305;
	fma.rn.f32 	%f307, %f301, 0f3FB8AA3B, %f306;
	fma.rn.f32 	%f308, %f301, 0f32A57060, %f307;
	mov.b32 	%r429, %f304;
	shl.b32 	%r430, %r429, 23;
	mov.b32 	%f309, %r430;
	ex2.approx.ftz.f32 	%f310, %f308;
	mul.f32 	%f311, %f310, %f309;
	add.f32 	%f312, %f300, %f311;
	sub.f32 	%f313, %f431, %f166;
	fma.rn.f32 	%f314, %f313, 0f3BBB989D, 0f3F000000;
	cvt.sat.f32.f32 	%f315, %f314;
	fma.rm.f32 	%f316, %f315, %f171, %f170;
	add.f32 	%f317, %f316, 0fCB40007F;
	neg.f32 	%f318, %f317;
	fma.rn.f32 	%f319, %f313, 0f3FB8AA3B, %f318;
	fma.rn.f32 	%f320, %f313, 0f32A57060, %f319;
	mov.b32 	%r431, %f316;
	shl.b32 	%r432, %r431, 23;
	mov.b32 	%f321, %r432;
	ex2.approx.ftz.f32 	%f322, %f320;
	mul.f32 	%f323, %f322, %f321;
	add.f32 	%f324, %f312, %f323;
	sub.f32 	%f325, %f433, %f166;
	fma.rn.f32 	%f326, %f325, 0f3BBB989D, 0f3F000000;
	cvt.sat.f32.f32 	%f327, %f326;
	fma.rm.f32 	%f328, %f327, %f171, %f170;
	add.f32 	%f329, %f328, 0fCB40007F;
	neg.f32 	%f330, %f329;
	fma.rn.f32 	%f331, %f325, 0f3FB8AA3B, %f330;
	fma.rn.f32 	%f332, %f325, 0f32A57060, %f331;
	mov.b32 	%r433, %f328;
	shl.b32 	%r434, %r433, 23;
	mov.b32 	%f333, %r434;
	ex2.approx.ftz.f32 	%f334, %f332;
	mul.f32 	%f335, %f334, %f333;
	add.f32 	%f336, %f324, %f335;
	sub.f32 	%f337, %f435, %f166;
	fma.rn.f32 	%f338, %f337, 0f3BBB989D, 0f3F000000;
	cvt.sat.f32.f32 	%f339, %f338;
	fma.rm.f32 	%f340, %f339, %f171, %f170;
	add.f32 	%f341, %f340, 0fCB40007F;
	neg.f32 	%f342, %f341;
	fma.rn.f32 	%f343, %f337, 0f3FB8AA3B, %f342;
	fma.rn.f32 	%f344, %f337, 0f32A57060, %f343;
	mov.b32 	%r435, %f340;
	shl.b32 	%r436, %r435, 23;
	mov.b32 	%f345, %r436;
	ex2.approx.ftz.f32 	%f346, %f344;
	mul.f32 	%f347, %f346, %f345;
	add.f32 	%f348, %f336, %f347;
	sub.f32 	%f349, %f437, %f166;
	fma.rn.f32 	%f350, %f349, 0f3BBB989D, 0f3F000000;
	cvt.sat.f32.f32 	%f351, %f350;
	fma.rm.f32 	%f352, %f351, %f171, %f170;
	add.f32 	%f353, %f352, 0fCB40007F;
	neg.f32 	%f354, %f353;
	fma.rn.f32 	%f355, %f349, 0f3FB8AA3B, %f354;
	fma.rn.f32 	%f356, %f349, 0f32A57060, %f355;
	mov.b32 	%r437, %f352;
	shl.b32 	%r438, %r437, 23;
	mov.b32 	%f357, %r438;
	ex2.approx.ftz.f32 	%f358, %f356;
	mul.f32 	%f359, %f358, %f357;
	add.f32 	%f360, %f348, %f359;
	sub.f32 	%f361, %f439, %f166;
	fma.rn.f32 	%f362, %f361, 0f3BBB989D, 0f3F000000;
	cvt.sat.f32.f32 	%f363, %f362;
	fma.rm.f32 	%f364, %f363, %f171, %f170;
	add.f32 	%f365, %f364, 0fCB40007F;
	neg.f32 	%f366, %f365;
	fma.rn.f32 	%f367, %f361, 0f3FB8AA3B, %f366;
	fma.rn.f32 	%f368, %f361, 0f32A57060, %f367;
	mov.b32 	%r439, %f364;
	shl.b32 	%r440, %r439, 23;
	mov.b32 	%f369, %r440;
	ex2.approx.ftz.f32 	%f370, %f368;
	mul.f32 	%f371, %f370, %f369;
	add.f32 	%f372, %f360, %f371;
	sub.f32 	%f373, %f441, %f166;
	fma.rn.f32 	%f374, %f373, 0f3BBB989D, 0f3F000000;
	cvt.sat.f32.f32 	%f375, %f374;
	fma.rm.f32 	%f376, %f375, %f171, %f170;
	add.f32 	%f377, %f376, 0fCB40007F;
	neg.f32 	%f378, %f377;
	fma.rn.f32 	%f379, %f373, 0f3FB8AA3B, %f378;
	fma.rn.f32 	%f380, %f373, 0f32A57060, %f379;
	mov.b32 	%r441, %f376;
	shl.b32 	%r442, %r441, 23;
	mov.b32 	%f381, %r442;
	ex2.approx.ftz.f32 	%f382, %f380;
	mul.f32 	%f383, %f382, %f381;
	add.f32 	%f384, %f372, %f383;
	sub.f32 	%f385, %f443, %f166;
	fma.rn.f32 	%f386, %f385, 0f3BBB989D, 0f3F000000;
	cvt.sat.f32.f32 	%f387, %f386;
	fma.rm.f32 	%f388, %f387, %f171, %f170;
	add.f32 	%f389, %f388, 0fCB40007F;
	neg.f32 	%f390, %f389;
	fma.rn.f32 	%f391, %f385, 0f3FB8AA3B, %f390;
	fma.rn.f32 	%f392, %f385, 0f32A57060, %f391;
	mov.b32 	%r443, %f388;
	shl.b32 	%r444, %r443, 23;
	mov.b32 	%f393, %r444;
	ex2.approx.ftz.f32 	%f394, %f392;
	mul.f32 	%f395, %f394, %f393;
	add.f32 	%f396, %f384, %f395;
	mov.b32 	%r445, %f396;
	shfl.sync.bfly.b32	%r446|%p123, %r445, 16, 31, -1;
	mov.b32 	%f397, %r446;
	add.f32 	%f398, %f396, %f397;
	mov.b32 	%r447, %f398;
	shfl.sync.bfly.b32	%r448|%p124, %r447, 8, 31, -1;
	mov.b32 	%f399, %r448;
	add.f32 	%f400, %f398, %f399;
	mov.b32 	%r449, %f400;
	shfl.sync.bfly.b32	%r450|%p125, %r449, 4, 31, -1;
	mov.b32 	%f401, %r450;
	add.f32 	%f402, %f400, %f401;
	mov.b32 	%r451, %f402;
	shfl.sync.bfly.b32	%r452|%p126, %r451, 2, 31, -1;
	mov.b32 	%f403, %r452;
	add.f32 	%f404, %f402, %f403;
	mov.b32 	%r453, %f404;
	shfl.sync.bfly.b32	%r454|%p127, %r453, 1, 31, -1;
	mov.b32 	%f405, %r454;
	add.f32 	%f406, %f404, %f405;
	div.rn.f32 	%f79, %f179, %f406;
	div.rn.f32 	%f80, %f191, %f406;
	div.rn.f32 	%f81, %f203, %f406;
	div.rn.f32 	%f82, %f215, %f406;
	div.rn.f32 	%f83, %f227, %f406;
	div.rn.f32 	%f84, %f239, %f406;
	div.rn.f32 	%f85, %f251, %f406;
	div.rn.f32 	%f86, %f263, %f406;
	div.rn.f32 	%f87, %f275, %f406;
	div.rn.f32 	%f88, %f287, %f406;
	div.rn.f32 	%f89, %f299, %f406;
	div.rn.f32 	%f90, %f311, %f406;
	div.rn.f32 	%f91, %f323, %f406;
	div.rn.f32 	%f92, %f335, %f406;
	div.rn.f32 	%f93, %f347, %f406;
	div.rn.f32 	%f94, %f359, %f406;
	div.rn.f32 	%f95, %f371, %f406;
	div.rn.f32 	%f96, %f383, %f406;
	div.rn.f32 	%f97, %f395, %f406;
	mad.lo.s64 	%rd171, %rd182, %rd37, %rd170;
	cvta.to.global.u64 	%rd172, %rd36;
	shl.b64 	%rd173, %rd171, 2;
	add.s64 	%rd24, %rd172, %rd173;
	@%p117 bra 	$L__BB563_44;
	st.global.f32 	[%rd24], %f79;
$L__BB563_44:
	setp.le.s64 	%p128, %rd39, %rd8;
	@%p128 bra 	$L__BB563_46;
	st.global.f32 	[%rd24+128], %f80;
$L__BB563_46:
	setp.le.s64 	%p129, %rd39, %rd9;
	@%p129 bra 	$L__BB563_48;
	st.global.f32 	[%rd24+256], %f81;
$L__BB563_48:
	setp.le.s64 	%p130, %rd39, %rd10;
	@%p130 bra 	$L__BB563_50;
	st.global.f32 	[%rd24+384], %f82;
$L__BB563_50:
	add.s32 	%r456, %r396, 128;
	cvt.u64.u32 	%rd174, %r456;
	setp.le.s64 	%p131, %rd39, %rd174;
	@%p131 bra 	$L__BB563_52;
	st.global.f32 	[%rd24+512], %f83;
$L__BB563_52:
	setp.le.s64 	%p132, %rd39, %rd11;
	@%p132 bra 	$L__BB563_54;
	st.global.f32 	[%rd24+640], %f84;
$L__BB563_54:
	setp.le.s64 	%p133, %rd39, %rd12;
	@%p133 bra 	$L__BB563_56;
	st.global.f32 	[%rd24+768], %f85;
$L__BB563_56:
	setp.le.s64 	%p134, %rd39, %rd13;
	@%p134 bra 	$L__BB563_58;
	st.global.f32 	[%rd24+896], %f86;
$L__BB563_58:
	add.s32 	%r458, %r396, 256;
	cvt.u64.u32 	%rd175, %r458;
	setp.le.s64 	%p135, %rd39, %rd175;
	@%p135 bra 	$L__BB563_60;
	st.global.f32 	[%rd24+1024], %f87;
$L__BB563_60:
	add.s32 	%r460, %r396, 288;
	cvt.u64.u32 	%rd176, %r460;
	setp.le.s64 	%p136, %rd39, %rd176;
	@%p136 bra 	$L__BB563_62;
	st.global.f32 	[%rd24+1152], %f88;
$L__BB563_62:
	add.s32 	%r462, %r396, 320;
	cvt.u64.u32 	%rd177, %r462;
	setp.le.s64 	%p137, %rd39, %rd177;
	@%p137 bra 	$L__BB563_64;
	st.global.f32 	[%rd24+1280], %f89;
$L__BB563_64:
	add.s32 	%r464, %r396, 352;
	cvt.u64.u32 	%rd178, %r464;
	setp.le.s64 	%p138, %rd39, %rd178;
	@%p138 bra 	$L__BB563_66;
	st.global.f32 	[%rd24+1408], %f90;
$L__BB563_66:
	setp.le.s64 	%p139, %rd39, %rd14;
	@%p139 bra 	$L__BB563_68;
	st.global.f32 	[%rd24+1536], %f91;
$L__BB563_68:
	setp.le.s64 	%p140, %rd39, %rd15;
	@%p140 bra 	$L__BB563_70;
	st.global.f32 	[%rd24+1664], %f92;
$L__BB563_70:
	setp.le.s64 	%p141, %rd39, %rd16;
	@%p141 bra 	$L__BB563_72;
	st.global.f32 	[%rd24+1792], %f93;
$L__BB563_72:
	setp.le.s64 	%p142, %rd39, %rd17;
	@%p142 bra 	$L__BB563_74;
	st.global.f32 	[%rd24+1920], %f94;
$L__BB563_74:
	setp.le.s64 	%p143, %rd39, %rd18;
	@%p143 bra 	$L__BB563_76;
	st.global.f32 	[%rd24+2048], %f95;
$L__BB563_76:
	setp.le.s64 	%p144, %rd39, %rd19;
	@%p144 bra 	$L__BB563_78;
	st.global.f32 	[%rd24+2176], %f96;
$L__BB563_78:
	setp.le.s64 	%p145, %rd39, %rd20;
	@%p145 bra 	$L__BB563_80;
	st.global.f32 	[%rd24+2304], %f97;
$L__BB563_80:
	ld.param.u64 	%rd181, [_Z15SoftmaxWarpImplI22BroadcastScaleMaskLoadIffbLm4EiE11DirectStoreIffEfLi1ELi19ELi32ELi1ELb1EL9Algorithm0EEvT_T0_ll_param_2];
	mov.u32 	%r465, %nctaid.x;
	mov.u32 	%r466, %ntid.y;
	mul.lo.s32 	%r467, %r465, %r466;
	cvt.s64.s32 	%rd179, %r467;
	add.s64 	%rd182, %rd182, %rd179;
	setp.lt.s64 	%p146, %rd182, %rd181;
	@%p146 bra 	$L__BB563_4;
$L__BB563_81:
	ret;

}
	// .globl	_Z15SoftmaxWarpImplI22BroadcastScaleMaskLoadIffbLm4EiE11DirectStoreIffEfLi1ELi20ELi32ELi1ELb0EL9Algorithm0EEvT_T0_ll
.visible .entry _Z15SoftmaxWarpImplI22BroadcastScaleMaskLoadIffbLm4EiE11DirectStoreIffEfLi1ELi20ELi32ELi1ELb0EL9Algorithm0EEvT_T0_ll(
	.param .align 8 .b8 _Z15SoftmaxWarpImplI22BroadcastScaleMaskLoadIffbLm4EiE11DirectStoreIffEfLi1ELi20ELi32ELi1ELb0EL9Algorithm0EEvT_T0_ll_param_0[120],
	.param .align 8 .b8 _Z15SoftmaxWarpImplI22BroadcastScaleMaskLoadIffbLm4EiE11DirectStoreIffEfLi1ELi20ELi32ELi1ELb0EL9Algorithm0EEvT_T0_ll_param_1[16],
	.param .u64 _Z15SoftmaxWarpImplI22BroadcastScaleMaskLoadIffbLm4EiE11DirectStoreIffEfLi1ELi20ELi32ELi1ELb0EL9Algorithm0EEvT_T0_ll_param_2,
	.param .u64 _Z15SoftmaxWarpImplI22BroadcastScaleMaskLoadIffbLm4EiE11DirectStoreIffEfLi1ELi20ELi32ELi1ELb0EL9Algorithm0EEvT_T0_ll_param_3
)
{
	.reg .pred 	%p<38>;
	.reg .b16 	%rs<21>;
	.reg .b32 	%r<439>;
	.reg .b32 	%f<367>;
	.reg .b64 	%rd<156>;

	ld.param.u64 	%rd23, [_Z15SoftmaxWarpImplI22BroadcastScaleMaskLoadIffbLm4EiE11DirectStoreIffEfLi1ELi20ELi32ELi1ELb0EL9Algorithm0EEvT_T0_ll_param_1+8];
	ld.param.u64 	%rd22, [_Z15SoftmaxWarpImplI22BroadcastScaleMaskLoadIffbLm4EiE11DirectStoreIffEfLi1ELi20ELi32ELi1ELb0EL9Algorithm0EEvT_T0_ll_param_1];
	ld.param.v2.f32 	{%f3, %f4}, [_Z15SoftmaxWarpImplI22BroadcastScaleMaskLoadIffbLm4EiE11DirectStoreIffEfLi1ELi20ELi32ELi1ELb0EL9Algorithm0EEvT_T0_ll_param_0+112];
	ld.param.u64 	%rd21, [_Z15SoftmaxWarpImplI22BroadcastScaleMaskLoadIffbLm4EiE11DirectStoreIffEfLi1ELi20ELi32ELi1ELb0EL9Algorithm0EEvT_T0_ll_param_0+104];
	ld.param.v2.u32 	{%r11, %r12}, [_Z15SoftmaxWarpImplI22BroadcastScaleMaskLoadIffbLm4EiE11DirectStoreIffEfLi1ELi20ELi32ELi1ELb0EL9Algorithm0EEvT_T0_ll_param_0+88];
	ld.param.v2.u32 	{%r9, %r10}, [_Z15SoftmaxWarpImplI22BroadcastScaleMaskLoadIffbLm4EiE11DirectStoreIffEfLi1ELi20ELi32ELi1ELb0EL9Algorithm0EEvT_T0_ll_param_0+80];
	ld.param.v2.u32 	{%r7, %r8}, [_Z15SoftmaxWarpImplI22BroadcastScaleMaskLoadIffbLm4EiE11DirectStoreIffEfLi1ELi20ELi32ELi1ELb0EL9Algorithm0EEvT_T0_ll_param_0+64];
	ld.param.v2.u32 	{%r5, %r6}, [_Z15SoftmaxWarpImplI22BroadcastScaleMaskLoadIffbLm4EiE11DirectStoreIffEfLi1ELi20ELi32ELi1ELb0EL9Algorithm0EEvT_T0_ll_param_0+56];
	ld.param.u64 	%rd17, [_Z15SoftmaxWarpImplI22BroadcastScaleMaskLoadIffbLm4EiE11DirectStoreIffEfLi1ELi20ELi32ELi1ELb0EL9Algorithm0EEvT_T0_ll_param_0+40];
	ld.param.u64 	%rd16, [_Z15SoftmaxWarpImplI22BroadcastScaleMaskLoadIffbLm4EiE11DirectStoreIffEfLi1ELi20ELi32ELi1ELb0EL9Algorithm0EEvT_T0_ll_param_0+32];
	ld.param.u64 	%rd15, [_Z15SoftmaxWarpImplI22BroadcastScaleMaskLoadIffbLm4EiE11DirectStoreIffEfLi1ELi20ELi32ELi1ELb0EL9Algorithm0EEvT_T0_ll_param_0+24];
	ld.param.u64 	%rd14, [_Z15SoftmaxWarpImplI22BroadcastScaleMaskLoadIffbLm4EiE11DirectStoreIffEfLi1ELi20ELi32ELi1ELb0EL9Algorithm0EEvT_T0_ll_param_0+16];
	ld.param.u64 	%rd13, [_Z15SoftmaxWarpImplI22BroadcastScaleMaskLoadIffbLm4EiE11DirectStoreIffEfLi1ELi20ELi32ELi1ELb0EL9Algorithm0EEvT_T0_ll_param_0+8];
	ld.param.u64 	%rd12, [_Z15SoftmaxWarpImplI22BroadcastScaleMaskLoadIffbLm4EiE11DirectStoreIffEfLi1ELi20ELi32ELi1ELb0EL9Algorithm0EEvT_T0_ll_param_0];
	ld.param.u64 	%rd24, [_Z15SoftmaxWarpImplI22BroadcastScaleMaskLoadIffbLm4EiE11DirectStoreIffEfLi1ELi20ELi32ELi1ELb0EL9Algorithm0EEvT_T0_ll_param_2];
	ld.param.u64 	%rd25, [_Z15SoftmaxWarpImplI22BroadcastScaleMaskLoadIffbLm4EiE11DirectStoreIffEfLi1ELi20ELi32ELi1ELb0EL9Algorithm0EEvT_T0_ll_param_3];
	setp.lt.s64 	%p1, %rd25, 641;
	@%p1 bra 	$L__BB564_2;
	mov.u64 	%rd26, $str;
	cvta.global.u64 	%rd27, %rd26;
	mov.u64 	%rd28, $str$1;
	cvta.global.u64 	%rd29, %rd28;
	mov.u64 	%rd30, __unnamed_550;
	cvta.global.u64 	%rd31, %rd30;
	{ // callseq 549, 0
	.param .b64 param0;
	st.param.b64 	[param0], %rd27;
	.param .b64 param1;
	st.param.b64 	[param1], %rd29;
	.param .b32 param2;
	st.param.b32 	[param2], 254;
	.param .b64 param3;
	st.param.b64 	[param3], %rd31;
	.param .b64 param4;
	st.param.b64 	[param4], 1;
	call.uni 
	__assertfail, 
	(
	param0, 
	param1, 
	param2, 
	param3, 
	param4
	);
	} // callseq 549
$L__BB564_2:
	mov.u32 	%r13, %ctaid.x;
	mov.u32 	%r14, %ntid.y;
	mov.u32 	%r15, %tid.y;
	mad.lo.s32 	%r16, %r13, %r14, %r15;
	mov.u32 	%r17, %nctaid.x;
	mul.lo.s32 	%r4, %r17, %r14;
	cvt.s64.s32 	%rd155, %r16;
	setp.le.s64 	%p2, %rd24, %rd155;
	@%p2 bra 	$L__BB564_5;
	cvta.to.global.u64 	%rd5, %rd12;
	cvta.to.global.u64 	%rd6, %rd13;
	mov.u32 	%r18, %tid.x;
	cvt.u64.u32 	%rd7, %r18;
	cvta.to.global.u64 	%rd8, %rd22;
	cvt.s64.s32 	%rd9, %r4;
$L__BB564_4:
	setp.eq.s64 	%p3, %rd17, 1;
	setp.eq.s64 	%p4, %rd16, 1;
	setp.eq.s64 	%p5, %rd15, 1;
	setp.eq.s64 	%p6, %rd14, 1;
	mad.lo.s64 	%rd32, %rd21, %rd155, %rd7;
	cvt.u32.u64 	%r19, %rd32;
	div.s32 	%r20, %r19, %r5;
	mul.lo.s32 	%r21, %r20, %r5;
	sub.s32 	%r22, %r19, %r21;
	div.s32 	%r23, %r22, %r6;
	mul.lo.s32 	%r24, %r23, %r6;
	sub.s32 	%r25, %r22, %r24;
	div.s32 	%r26, %r25, %r7;
	mul.lo.s32 	%r27, %r26, %r7;
	sub.s32 	%r28, %r25, %r27;
	selp.b32 	%r29, 0, %r20, %p6;
	selp.b32 	%r30, 0, %r23, %p5;
	selp.b32 	%r31, 0, %r26, %p4;
	selp.b32 	%r32, 0, %r28, %p3;
	mul.lo.s32 	%r33, %r9, %r29;
	mad.lo.s32 	%r34, %r10, %r30, %r33;
	mad.lo.s32 	%r35, %r11, %r31, %r34;
	mad.lo.s32 	%r36, %r12, %r32, %r35;
	shl.b64 	%rd33, %rd32, 32;
	shr.s64 	%rd34, %rd33, 30;
	add.s64 	%rd35, %rd5, %rd34;
	ld.global.f32 	%f5, [%rd35];
	cvt.s64.s32 	%rd36, %r36;
	add.s64 	%rd37, %rd6, %rd36;
	ld.global.u8 	%rs1, [%rd37];
	setp.eq.s16 	%p7, %rs1, 0;
	mul.f32 	%f6, %f5, %f4;
	selp.f32 	%f7, %f3, %f6, %p7;
	max.f32 	%f8, %f7, 0fFF800000;
	add.s64 	%rd38, %rd32, 32;
	cvt.u32.u64 	%r37, %rd38;
	div.s32 	%r38, %r37, %r5;
	mul.lo.s32 	%r39, %r38, %r5;
	sub.s32 	%r40, %r37, %r39;
	div.s32 	%r41, %r40, %r6;
	mul.lo.s32 	%r42, %r41, %r6;
	sub.s32 	%r43, %r40, %r42;
	div.s32 	%r44, %r43, %r7;
	mul.lo.s32 	%r45, %r44, %r7;
	sub.s32 	%r46, %r43, %r45;
	selp.b32 	%r47, 0, %r38, %p6;
	selp.b32 	%r48, 0, %r41, %p5;
	selp.b32 	%r49, 0, %r44, %p4;
	selp.b32 	%r50, 0, %r46, %p3;
	mul.lo.s32 	%r51, %r9, %r47;
	mad.lo.s32 	%r52, %r10, %r48, %r51;
	mad.lo.s32 	%r53, %r11, %r49, %r52;
	mad.lo.s32 	%r54, %r12, %r50, %r53;
	shl.b64 	%rd39, %rd38, 32;
	shr.s64 	%rd40, %rd39, 30;
	add.s64 	%rd41, %rd5, %rd40;
	ld.global.f32 	%f9, [%rd41];
	cvt.s64.s32 	%rd42, %r54;
	add.s64 	%rd43, %rd6, %rd42;
	ld.global.u8 	%rs2, [%rd43];
	setp.eq.s16 	%p8, %rs2, 0;
	mul.f32 	%f10, %f9, %f4;
	selp.f32 	%f11, %f3, %f10, %p8;
	max.f32 	%f12, %f8, %f11;
	add.s64 	%rd44, %rd32, 64;
	cvt.u32.u64 	%r55, %rd44;
	div.s32 	%r56, %r55, %r5;
	mul.lo.s32 	%r57, %r56, %r5;
	sub.s32 	%r58, %r55, %r57;
	div.s32 	%r59, %r58, %r6;
	mul.lo.s32 	%r60, %r59, %r6;
	sub.s32 	%r61, %r58, %r60;
	div.s32 	%r62, %r61, %r7;
	mul.lo.s32 	%r63, %r62, %r7;
	sub.s32 	%r64, %r61, %r63;
	selp.b32 	%r65, 0, %r56, %p6;
	selp.b32 	%r66, 0, %r59, %p5;
	selp.b32 	%r67, 0, %r62, %p4;
	selp.b32 	%r68, 0, %r64, %p3;
	mul.lo.s32 	%r69, %r9, %r65;
	mad.lo.s32 	%r70, %r10, %r66, %r69;
	mad.lo.s32 	%r71, %r11, %r67, %r70;
	mad.lo.s32 	%r72, %r12, %r68, %r71;
	shl.b64 	%rd45, %rd44, 32;
	shr.s64 	%rd46, %rd45, 30;
	add.s64 	%rd47, %rd5, %rd46;
	ld.global.f32 	%f13, [%rd47];
	cvt.s64.s32 	%rd48, %r72;
	add.s64 	%rd49, %rd6, %rd48;
	ld.global.u8 	%rs3, [%rd49];
	setp.eq.s16 	%p9, %rs3, 0;
	mul.f32 	%f14, %f13, %f4;
	selp.f32 	%f15, %f3, %f14, %p9;
	max.f32 	%f16, %f12, %f15;
	add.s64 	%rd50, %rd32, 96;
	cvt.u32.u64 	%r73, %rd50;
	div.s32 	%r74, %r73, %r5;
	mul.lo.s32 	%r75, %r74, %r5;
	sub.s32 	%r76, %r73, %r75;
	div.s32 	%r77, %r76, %r6;
	mul.lo.s32 	%r78, %r77, %r6;
	sub.s32 	%r79, %r76, %r78;
	div.s32 	%r80, %r79, %r7;
	mul.lo.s32 	%r81, %r80, %r7;
	sub.s32 	%r82, %r79, %r81;
	selp.b32 	%r83, 0, %r74, %p6;
	selp.b32 	%r84, 0, %r77, %p5;
	selp.b32 	%r85, 0, %r80, %p4;
	selp.b32 	%r86, 0, %r82, %p3;
	mul.lo.s32 	%r87, %r9, %r83;
	mad.lo.s32 	%r88, %r10, %r84, %r87;
	mad.lo.s32 	%r89, %r11, %r85, %r88;
	mad.lo.s32 	%r90, %r12, %r86, %r89;
	shl.b64 	%rd51, %rd50, 32;
	shr.s64 	%rd52, %rd51, 30;
	add.s64 	%rd53, %rd5, %rd52;
	ld.global.f32 	%f17, [%rd53];
	cvt.s64.s32 	%rd54, %r90;
	add.s64 	%rd55, %rd6, %rd54;
	ld.global.u8 	%rs4, [%rd55];
	setp.eq.s16 	%p10, %rs4, 0;
	mul.f32 	%f18, %f17, %f4;
	selp.f32 	%f19, %f3, %f18, %p10;
	max.f32 	%f20, %f16, %f19;
	add.s64 	%rd56, %rd32, 128;
	cvt.u32.u64 	%r91, %rd56;
	div.s32 	%r92, %r91, %r5;
	mul.lo.s32 	%r93, %r92, %r5;
	sub.s32 	%r94, %r91, %r93;
	div.s32 	%r95, %r94, %r6;
	mul.lo.s32 	%r96, %r95, %r6;
	sub.s32 	%r97, %r94, %r96;
	div.s32 	%r98, %r97, %r7;
	mul.lo.s32 	%r99, %r98, %r7;
	sub.s32 	%r100, %r97, %r99;
	selp.b32 	%r101, 0, %r92, %p6;
	selp.b32 	%r102, 0, %r95, %p5;
	selp.b32 	%r103, 0, %r98, %p4;
	selp.b32 	%r104, 0, %r100, %p3;
	mul.lo.s32 	%r105, %r9, %r101;
	mad.lo.s32 	%r106, %r10, %r102, %r105;
	mad.lo.s32 	%r107, %r11, %r103, %r106;
	mad.lo.s32 	%r108, %r12, %r104, %r107;
	shl.b64 	%rd57, %rd56, 32;
	shr.s64 	%rd58, %rd57, 30;
	add.s64 	%rd59, %rd5, %rd58;
	ld.global.f32 	%f21, [%rd59];
	cvt.s64.s32 	%rd60, %r108;
	add.s64 	%rd61, %rd6, %rd60;
	ld.global.u8 	%rs5, [%rd61];
	setp.eq.s16 	%p11, %rs5, 0;
	mul.f32 	%f22, %f21, %f4;
	selp.f32 	%f23, %f3, %f22, %p11;
	max.f32 	%f24, %f20, %f23;
	add.s64 	%rd62, %rd32, 160;
	cvt.u32.u64 	%r109, %rd62;
	div.s32 	%r110, %r109, %r5;
	mul.lo.s32 	%r111, %r110, %r5;
	sub.s32 	%r112, %r109, %r111;
	div.s32 	%r113, %r112, %r6;
	mul.lo.s32 	%r114, %r113, %r6;
	sub.s32 	%r115, %r112, %r114;
	div.s32 	%r116, %r115, %r7;
	mul.lo.s32 	%r117, %r116, %r7;
	sub.s32 	%r118, %r115, %r117;
	selp.b32 	%r119, 0, %r110, %p6;
	selp.b32 	%r120, 0, %r113, %p5;
	selp.b32 	%r121, 0, %r116, %p4;
	selp.b32 	%r122, 0, %r118, %p3;
	mul.lo.s32 	%r123, %r9, %r119;
	mad.lo.s32 	%r124, %r10, %r120, %r123;
	mad.lo.s32 	%r125, %r11, %r121, %r124;
	mad.lo.s32 	%r126, %r12, %r122, %r125;
	shl.b64 	%rd63, %rd62, 32;
	shr.s64 	%rd64, %rd63, 30;
	add.s64 	%rd65, %rd5, %rd64;
	ld.global.f32 	%f25, [%rd65];
	cvt.s64.s32 	%rd66, %r126;
	add.s64 	%rd67, %rd6, %rd66;
	ld.global.u8 	%rs6, [%rd67];
	setp.eq.s16 	%p12, %rs6, 0;
	mul.f32 	%f26, %f25, %f4;
	selp.f32 	%f27, %f3, %f26, %p12;
	max.f32 	%f28, %f24, %f27;
	add.s64 	%rd68, %rd32, 192;
	cvt.u32.u64 	%r127, %rd68;
	div.s32 	%r128, %r127, %r5;
	mul.lo.s32 	%r129, %r128, %r5;
	sub.s32 	%r130, %r127, %r129;
	div.s32 	%r131, %r130, %r6;
	mul.lo.s32 	%r132, %r131, %r6;
	sub.s32 	%r133, %r130, %r132;
	div.s32 	%r134, %r133, %r7;
	mul.lo.s32 	%r135, %r134, %r7;
	sub.s32 	%r136, %r133, %r135;
	selp.b32 	%r137, 0, %r128, %p6;
	selp.b32 	%r138, 0, %r131, %p5;
	selp.b32 	%r139, 0, %r134, %p4;
	selp.b32 	%r140, 0, %r136, %p3;
	mul.lo.s32 	%r141, %r9, %r137;
	mad.lo.s32 	%r142, %r10, %r138, %r141;
	mad.lo.s32 	%r143, %r11, %r139, %r142;
	mad.lo.s32 	%r144, %r12, %r140, %r143;
	shl.b64 	%rd69, %rd68, 32;
	shr.s64 	%rd70, %rd69, 30;
	add.s64 	%rd71, %rd5, %rd70;
	ld.global.f32 	%f29, [%rd71];
	cvt.s64.s32 	%rd72, %r144;
	add.s64 	%rd73, %rd6, %rd72;
	ld.global.u8 	%rs7, [%rd73];
	setp.eq.s16 	%p13, %rs7, 0;
	mul.f32 	%f30, %f29, %f4;
	selp.f32 	%f31, %f3, %f30, %p13;
	max.f32 	%f32, %f28, %f31;
	add.s64 	%rd74, %rd32, 224;
	cvt.u32.u64 	%r145, %rd74;
	div.s32 	%r146, %r145, %r5;
	mul.lo.s32 	%r147, %r146, %r5;
	sub.s32 	%r148, %r145, %r147;
	div.s32 	%r149, %r148, %r6;
	mul.lo.s32 	%r150, %r149, %r6;
	sub.s32 	%r151, %r148, %r150;
	div.s32 	%r152, %r151, %r7;
	mul.lo.s32 	%r153, %r152, %r7;
	sub.s32 	%r154, %r151, %r153;
	selp.b32 	%r155, 0, %r146, %p6;
	selp.b32 	%r156, 0, %r149, %p5;
	selp.b32 	%r157, 0, %r152, %p4;
	selp.b32 	%r158, 0, %r154, %p3;
	mul.lo.s32 	%r159, %r9, %r155;
	mad.lo.s32 	%r160, %r10, %r156, %r159;
	mad.lo.s32 	%r161, %r11, %r157, %r160;
	mad.lo.s32 	%r162, %r12, %r158, %r161;
	shl.b64 	%rd75, %rd74, 32;
	shr.s64 	%rd76, %rd75, 30;
	add.s64 	%rd77, %rd5, %rd76;
	ld.global.f32 	%f33, [%rd77];
	cvt.s64.s32 	%rd78, %r162;
	add.s64 	%rd79, %rd6, %rd78;
	ld.global.u8 	%rs8, [%rd79];
	setp.eq.s16 	%p14, %rs8, 0;
	mul.f32 	%f34, %f33, %f4;
	selp.f32 	%f35, %f3, %f34, %p14;
	max.f32 	%f36, %f32, %f35;
	add.s64 	%rd80, %rd32, 256;
	cvt.u32.u64 	%r163, %rd80;
	div.s32 	%r164, %r163, %r5;
	mul.lo.s32 	%r165, %r164, %r5;
	sub.s32 	%r166, %r163, %r165;
	div.s32 	%r167, %r166, %r6;
	mul.lo.s32 	%r168, %r167, %r6;
	sub.s32 	%r169, %r166, %r168;
	div.s32 	%r170, %r169, %r7;
	mul.lo.s32 	%r171, %r170, %r7;
	sub.s32 	%r172, %r169, %r171;
	selp.b32 	%r173, 0, %r164, %p6;
	selp.b32 	%r174, 0, %r167, %p5;
	selp.b32 	%r175, 0, %r170, %p4;
	selp.b32 	%r176, 0, %r172, %p3;
	mul.lo.s32 	%r177, %r9, %r173;
	mad.lo.s32 	%r178, %r10, %r174, %r177;
	mad.lo.s32 	%r179, %r11, %r175, %r178;
	mad.lo.s32 	%r180, %r12, %r176, %r179;
	shl.b64 	%rd81, %rd80, 32;
	shr.s64 	%rd82, %rd81, 30;
	add.s64 	%rd83, %rd5, %rd82;
	ld.global.f32 	%f37, [%rd83];
	cvt.s64.s32 	%rd84, %r180;
	add.s64 	%rd85, %rd6, %rd84;
	ld.global.u8 	%rs9, [%rd85];
	setp.eq.s16 	%p15, %rs9, 0;
	mul.f32 	%f38, %f37, %f4;
	selp.f32 	%f39, %f3, %f38, %p15;
	max.f32 	%f40, %f36, %f39;
	add.s64 	%rd86, %rd32, 288;
	cvt.u32.u64 	%r181, %rd86;
	div.s32 	%r182, %r181, %r5;
	mul.lo.s32 	%r183, %r182, %r5;
	sub.s32 	%r184, %r181, %r183;
	div.s32 	%r185, %r184, %r6;
	mul.lo.s32 	%r186, %r185, %r6;
	sub.s32 	%r187, %r184, %r186;
	div.s32 	%r188, %r187, %r7;
	mul.lo.s32 	%r189, %r188, %r7;
	sub.s32 	%r190, %r187, %r189;
	selp.b32 	%r191, 0, %r182, %p6;
	selp.b32 	%r192, 0, %r185, %p5;
	selp.b32 	%r193, 0, %r188, %p4;
	selp.b32 	%r194, 0, %r190, %p3;
	mul.lo.s32 	%r195, %r9, %r191;
	mad.lo.s32 	%r196, %r10, %r192, %r195;
	mad.lo.s32 	%r197, %r11, %r193, %r196;
	mad.lo.s32 	%r198, %r12, %r194, %r197;
	shl.b64 	%rd87, %rd86, 32;
	shr.s64 	%rd88, %rd87, 30;
	add.s64 	%rd89, %rd5, %rd88;
	ld.global.f32 	%f41, [%rd89];
	cvt.s64.s32 	%rd90, %r198;
	add.s64 	%rd91, %rd6, %rd90;
	ld.global.u8 	%rs10, [%rd91];
	setp.eq.s16 	%p16, %rs10, 0;
	mul.f32 	%f42, %f41, %f4;
	selp.f32 	%f43, %f3, %f42, %p16;
	max.f32 	%f44, %f40, %f43;
	add.s64 	%rd92, %rd32, 320;
	cvt.u32.u64 	%r199, %rd92;
	div.s32 	%r200, %r199, %r5;
	mul.lo.s32 	%r201, %r200, %r5;
	sub.s32 	%r202, %r199, %r201;
	div.s32 	%r203, %r202, %r6;
	mul.lo.s32 	%r204, %r203, %r6;
	sub.s32 	%r205, %r202, %r204;
	div.s32 	%r206, %r205, %r7;
	mul.lo.s32 	%r207, %r206, %r7;
	sub.s32 	%r208, %r205, %r207;
	selp.b32 	%r209, 0, %r200, %p6;
	selp.b32 	%r210, 0, %r203, %p5;
	selp.b32 	%r211, 0, %r206, %p4;
	selp.b32 	%r212, 0, %r208, %p3;
	mul.lo.s32 	%r213, %r9, %r209;
	mad.lo.s32 	%r214, %r10, %r210, %r213;
	mad.lo.s32 	%r215, %r11, %r211, %r214;
	mad.lo.s32 	%r216, %r12, %r212, %r215;
	shl.b64 	%rd93, %rd92, 32;
	shr.s64 	%rd94, %rd93, 30;
	add.s64 	%rd95, %rd5, %rd94;
	ld.global.f32 	%f45, [%rd95];
	cvt.s64.s32 	%rd96, %r216;
	add.s64 	%rd97, %rd6, %rd96;
	ld.global.u8 	%rs11, [%rd97];
	setp.eq.s16 	%p17, %rs11, 0;
	mul.f32 	%f46, %f45, %f4;
	selp.f32 	%f47, %f3, %f46, %p17;
	max.f32 	%f48, %f44, %f47;
	add.s64 	%rd98, %rd32, 352;
	cvt.u32.u64 	%r217, %rd98;
	div.s32 	%r218, %r217, %r5;
	mul.lo.s32 	%r219, %r218, %r5;
	sub.s32 	%r220, %r217, %r219;
	div.s32 	%r221, %r220, %r6;
	mul.lo.s32 	%r222, %r221, %r6;
	sub.s32 	%r223, %r220, %r222;
	div.s32 	%r224, %r223, %r7;
	mul.lo.s32 	%r225, %r224, %r7;
	sub.s32 	%r226, %r223, %r225;
	selp.b32 	%r227, 0, %r218, %p6;
	selp.b32 	%r228, 0, %r221, %p5;
	selp.b32 	%r229, 0, %r224, %p4;
	selp.b32 	%r230, 0, %r226, %p3;
	mul.lo.s32 	%r231, %r9, %r227;
	mad.lo.s32 	%r232, %r10, %r228, %r231;
	mad.lo.s32 	%r233, %r11, %r229, %r232;
	mad.lo.s32 	%r234, %r12, %r230, %r233;
	shl.b64 	%rd99, %rd98, 32;
	shr.s64 	%rd100, %rd99, 30;
	add.s64 	%rd101, %rd5, %rd100;
	ld.global.f32 	%f49, [%rd101];
	cvt.s64.s32 	%rd102, %r234;
	add.s64 	%rd103, %rd6, %rd102;
	ld.global.u8 	%rs12, [%rd103];
	setp.eq.s16 	%p18, %rs12, 0;
	mul.f32 	%f50, %f49, %f4;
	selp.f32 	%f51, %f3, %f50, %p18;
	max.f32 	%f52, %f48, %f51;
	add.s64 	%rd104, %rd32, 384;
	cvt.u32.u64 	%r235, %rd104;
	div.s32 	%r236, %r235, %r5;
	mul.lo.s32 	%r237, %r236, %r5;
	sub.s32 	%r238, %r235, %r237;
	div.s32 	%r239, %r238, %r6;
	mul.lo.s32 	%r240, %r239, %r6;
	sub.s32 	%r241, %r238, %r240;
	div.s32 	%r242, %r241, %r7;
	mul.lo.s32 	%r243, %r242, %r7;
	sub.s32 	%r244, %r241, %r243;
	selp.b32 	%r245, 0, %r236, %p6;
	selp.b32 	%r246, 0, %r239, %p5;
	selp.b32 	%r247, 0, %r242, %p4;
	selp.b32 	%r248, 0, %r244, %p3;
	mul.lo.s32 	%r249, %r9, %r245;
	mad.lo.s32 	%r250, %r10, %r246, %r249;
	mad.lo.s32 	%r251, %r11, %r247, %r250;
	mad.lo.s32 	%r252, %r12, %r248, %r251;
	shl.b64 	%rd105, %rd104, 32;
	shr.s64 	%rd106, %rd105, 30;
	add.s64 	%rd107, %rd5, %rd106;
	ld.global.f32 	%f53, [%rd107];
	cvt.s64.s32 	%rd108, %r252;
	add.s64 	%rd109, %rd6, %rd108;
	ld.global.u8 	%rs13, [%rd109];
	setp.eq.s16 	%p19, %rs13, 0;
	mul.f32 	%f54, %f53, %f4;
	selp.f32 	%f55, %f3, %f54, %p19;
	max.f32 	%f56, %f52, %f55;
	add.s64 	%rd110, %rd32, 416;
	cvt.u32.u64 	%r253, %rd110;
	div.s32 	%r254, %r253, %r5;
	mul.lo.s32 	%r255, %r254, %r5;
	sub.s32 	%r256, %r253, %r255;
	div.s32 	%r257, %r256, %r6;
	mul.lo.s32 	%r258, %r257, %r6;
	sub.s32 	%r259, %r256, %r258;
	div.s32 	%r260, %r259, %r7;
	mul.lo.s32 	%r261, %r260, %r7;
	sub.s32 	%r262, %r259, %r261;
	selp.b32 	%r263, 0, %r254, %p6;
	selp.b32 	%r264, 0, %r257, %p5;
	selp.b32 	%r265, 0, %r260, %p4;
	selp.b32 	%r266, 0, %r262, %p3;
	mul.lo.s32 	%r267, %r9, %r263;
	mad.lo.s32 	%r268, %r10, %r264, %r267;
	mad.lo.s32 	%r269, %r11, %r265, %r268;
	mad.lo.s32 	%r270, %r12, %r266, %r269;
	shl.b64 	%rd111, %rd110, 32;
	shr.s64 	%rd112, %rd111, 30;
	add.s64 	%rd113, %rd5, %rd112;
	ld.global.f32 	%f57, [%rd113];
	cvt.s64.s32 	%rd114, %r270;
	add.s64 	%rd115, %rd6, %rd114;
	ld.global.u8 	%rs14, [%rd115];
	setp.eq.s16 	%p20, %rs14, 0;
	mul.f32 	%f58, %f57, %f4;
	selp.f32 	%f59, %f3, %f58, %p20;
	max.f32 	%f60, %f56, %f59;
	add.s64 	%rd116, %rd32, 448;
	cvt.u32.u64 	%r271, %rd116;
	div.s32 	%r272, %r271, %r5;
	mul.lo.s32 	%r273, %r272, %r5;
	sub.s32 	%r274, %r271, %r273;
	div.s32 	%r275, %r274, %r6;
	mul.lo.s32 	%r276, %r275, %r6;
	sub.s32 	%r277, %r274, %r276;
	div.s32 	%r278, %r277, %r7;
	mul.lo.s32 	%r279, %r278, %r7;
	sub.s32 	%r280, %r277, %r279;
	selp.b32 	%r281, 0, %r272, %p6;
	selp.b32 	%r282, 0, %r275, %p5;
	selp.b32 	%r283, 0, %r278, %p4;
	selp.b32 	%r284, 0, %r280, %p3;
	mul.lo.s32 	%r285, %r9, %r281;
	mad.lo.s32 	%r286, %r10, %r282, %r285;
	mad.lo.s32 	%r287, %r11, %r283, %r286;
	mad.lo.s32 	%r288, %r12, %r284, %r287;
	shl.b64 	%rd117, %rd116, 32;
	shr.s64 	%rd118, %rd117, 30;
	add.s64 	%rd119, %rd5, %rd118;
	ld.global.f32 	%f61, [%rd119];
	cvt.s64.s32 	%rd120, %r288;
	add.s64 	%rd121, %rd6, %rd120;
	ld.global.u8 	%rs15, [%rd121];
	setp.eq.s16 	%p21, %rs15, 0;
	mul.f32 	%f62, %f61, %f4;
	selp.f32 	%f63, %f3, %f62, %p21;
	max.f32 	%f64, %f60, %f63;
	add.s64 	%rd122, %rd32, 480;
	cvt.u32.u64 	%r289, %rd122;
	div.s32 	%r290, %r289, %r5;
	mul.lo.s32 	%r291, %r290, %r5;
	sub.s32 	%r292, %r289, %r291;
	div.s32 	%r293, %r292, %r6;
	mul.lo.s32 	%r294, %r293, %r6;
	sub.s32 	%r295, %r292, %r294;
	div.s32 	%r296, %r295, %r7;
	mul.lo.s32 	%r297, %r296, %r7;
	sub.s32 	%r298, %r295, %r297;
	selp.b32 	%r299, 0, %r290, %p6;
	selp.b32 	%r300, 0, %r293, %p5;
	selp.b32 	%r301, 0, %r296, %p4;
	selp.b32 	%r302, 0, %r298, %p3;
	mul.lo.s32 	%r303, %r9, %r299;
	mad.lo.s32 	%r304, %r10, %r300, %r303;
	mad.lo.s32 	%r305, %r11, %r301, %r304;
	mad.lo.s32 	%r306, %r12, %r302, %r305;
	shl.b64 	%rd123, %rd122, 32;
	shr.s64 	%rd124, %rd123, 30;
	add.s64 	%rd125, %rd5, %rd124;
	ld.global.f32 	%f65, [%rd125];
	cvt.s64.s32 	%rd126, %r306;
	add.s64 	%rd127, %rd6, %rd126;
	ld.global.u8 	%rs16, [%rd127];
	setp.eq.s16 	%p22, %rs16, 0;
	mul.f32 	%f66, %f65, %f4;
	selp.f32 	%f67, %f3, %f66, %p22;
	max.f32 	%f68, %f64, %f67;
	add.s64 	%rd128, %rd32, 512;
	cvt.u32.u64 	%r307, %rd128;
	div.s32 	%r308, %r307, %r5;
	mul.lo.s32 	%r309, %r308, %r5;
	sub.s32 	%r310, %r307, %r309;
	div.s32 	%r311, %r310, %r6;
	mul.lo.s32 	%r312, %r311, %r6;
	sub.s32 	%r313, %r310, %r312;
	div.s32 	%r314, %r313, %r7;
	mul.lo.s32 	%r315, %r314, %r7;
	sub.s32 	%r316, %r313, %r315;
	selp.b32 	%r317, 0, %r308, %p6;
	selp.b32 	%r318, 0, %r311, %p5;
	selp.b32 	%r319, 0, %r314, %p4;
	selp.b32 	%r320, 0, %r316, %p3;
	mul.lo.s32 	%r321, %r9, %r317;
	mad.lo.s32 	%r322, %r10, %r318, %r321;
	mad.lo.s32 	%r323, %r11, %r319, %r322;
	mad.lo.s32 	%r324, %r12, %r320, %r323;
	shl.b64 	%rd129, %rd128, 32;
	shr.s64 	%rd130, %rd129, 30;
	add.s64 	%rd131, %rd5, %rd130;
	ld.global.f32 	%f69, [%rd131];
	cvt.s64.s32 	%rd132, %r324;
	add.s64 	%rd133, %rd6, %rd132;
	ld.global.u8 	%rs17, [%rd133];
	setp.eq.s16 	%p23, %rs17, 0;
	mul.f32 	%f70, %f69, %f4;
	selp.f32 	%f71, %f3, %f70, %p23;
	max.f32 	%f72, %f68, %f71;
	add.s64 	%rd134, %rd32, 544;
	cvt.u32.u64 	%r325, %rd134;
	div.s32 	%r326, %r325, %r5;
	mul.lo.s32 	%r327, %r326, %r5;
	sub.s32 	%r328, %r325, %r327;
	div.s32 	%r329, %r328, %r6;
	mul.lo.s32 	%r330, %r329, %r6;
	sub.s32 	%r331, %r328, %r330;
	div.s32 	%r332, %r331, %r7;
	mul.lo.s32 	%r333, %r332, %r7;
	sub.s32 	%r334, %r331, %r333;
	selp.b32 	%r335, 0, %r326, %p6;
	selp.b32 	%r336, 0, %r329, %p5;
	selp.b32 	%r337, 0, %r332, %p4;
	selp.b32 	%r338, 0, %r334, %p3;
	mul.lo.s32 	%r339, %r9, %r335;
	mad.lo.s32 	%r340, %r10, %r336, %r339;
	mad.lo.s32 	%r341, %r11, %r337, %r340;
	mad.lo.s32 	%r342, %r12, %r338, %r341;
	shl.b64 	%rd135, %rd134, 32;
	shr.s64 	%rd136, %rd135, 30;
	add.s64 	%rd137, %rd5, %rd136;
	ld.global.f32 	%f73, [%rd137];
	cvt.s64.s32 	%rd138, %r342;
	add.s64 	%rd139, %rd6, %rd138;
	ld.global.u8 	%rs18, [%rd139];
	setp.eq.s16 	%p24, %rs18, 0;
	mul.f32 	%f74, %f73, %f4;
	selp.f32 	%f75, %f3, %f74, %p24;
	max.f32 	%f76, %f72, %f75;
	add.s64 	%rd140, %rd32, 576;
	cvt.u32.u64 	%r343, %rd140;
	div.s32 	%r344, %r343, %r5;
	mul.lo.s32 	%r345, %r344, %r5;
	sub.s32 	%r346, %r343, %r345;
	div.s32 	%r347, %r346, %r6;
	mul.lo.s32 	%r348, %r347, %r6;
	sub.s32 	%r349, %r346, %r348;
	div.s32 	%r350, %r349, %r7;
	mul.lo.s32 	%r351, %r350, %r7;
	sub.s32 	%r352, %r349, %r351;
	selp.b32 	%r353, 0, %r344, %p6;
	selp.b32 	%r354, 0, %r347, %p5;
	selp.b32 	%r355, 0, %r350, %p4;
	selp.b32 	%r356, 0, %r352, %p3;
	mul.lo.s32 	%r357, %r9, %r353;
	mad.lo.s32 	%r358, %r10, %r354, %r357;
	mad.lo.s32 	%r359, %r11, %r355, %r358;
	mad.lo.s32 	%r360, %r12, %r356, %r359;
	shl.b64 	%rd141, %rd140, 32;
	shr.s64 	%rd142, %rd141, 30;
	add.s64 	%rd143, %rd5, %rd142;
	ld.global.f32 	%f77, [%rd143];
	cvt.s64.s32 	%rd144, %r360;
	add.s64 	%rd145, %rd6, %rd144;
	ld.global.u8 	%rs19, [%rd145];
	setp.eq.s16 	%p25, %rs19, 0;
	mul.f32 	%f78, %f77, %f4;
	selp.f32 	%f79, %f3, %f78, %p25;
	max.f32 	%f80, %f76, %f79;
	add.s64 	%rd146, %rd32, 608;
	cvt.u32.u64 	%r361, %rd146;
	div.s32 	%r362, %r361, %r5;
	mul.lo.s32 	%r363, %r362, %r5;
	sub.s32 	%r364, %r361, %r363;
	div.s32 	%r365, %r364, %r6;
	mul.lo.s32 	%r366, %r365, %r6;
	sub.s32 	%r367, %r364, %r366;
	div.s32 	%r368, %r367, %r7;
	mul.lo.s32 	%r369, %r368, %r7;
	sub.s32 	%r370, %r367, %r369;
	selp.b32 	%r371, 0, %r362, %p6;
	selp.b32 	%r372, 0, %r365, %p5;
	selp.b32 	%r373, 0, %r368, %p4;
	selp.b32 	%r374, 0, %r370, %p3;
	mul.lo.s32 	%r375, %r9, %r371;
	mad.lo.s32 	%r376, %r10, %r372, %r375;
	mad.lo.s32 	%r377, %r11, %r373, %r376;
	mad.lo.s32 	%r378, %r12, %r374, %r377;
	shl.b64 	%rd147, %rd146, 32;
	shr.s64 	%rd148, %rd147, 30;
	add.s64 	%rd149, %rd5, %rd148;
	ld.global.f32 	%f81, [%rd149];
	cvt.s64.s32 	%rd150, %r378;
	add.s64 	%rd151, %rd6, %rd150;
	ld.global.u8 	%rs20, [%rd151];
	setp.eq.s16 	%p26, %rs20, 0;
	mul.f32 	%f82, %f81, %f4;
	selp.f32 	%f83, %f3, %f82, %p26;
	max.f32 	%f84, %f80, %f83;
	mov.b32 	%r379, %f84;
	shfl.sync.bfly.b32	%r380|%p27, %r379, 16, 31, -1;
	mov.b32 	%f85, %r380;
	max.f32 	%f86, %f84, %f85;
	mov.b32 	%r381, %f86;
	shfl.sync.bfly.b32	%r382|%p28, %r381, 8, 31, -1;
	mov.b32 	%f87, %r382;
	max.f32 	%f88, %f86, %f87;
	mov.b32 	%r383, %f88;
	shfl.sync.bfly.b32	%r384|%p29, %r383, 4, 31, -1;
	mov.b32 	%f89, %r384;
	max.f32 	%f90, %f88, %f89;
	mov.b32 	%r385, %f90;
	shfl.sync.bfly.b32	%r386|%p30, %r385, 2, 31, -1;
	mov.b32 	%f91, %r386;
	max.f32 	%f92, %f90, %f91;
	mov.b32 	%r387, %f92;
	shfl.sync.bfly.b32	%r388|%p31, %r387, 1, 31, -1;
	mov.b32 	%f93, %r388;
	max.f32 	%f94, %f92, %f93;
	sub.f32 	%f95, %f7, %f94;
	fma.rn.f32 	%f96, %f95, 0f3BBB989D, 0f3F000000;
	cvt.sat.f32.f32 	%f97, %f96;
	mov.f32 	%f98, 0f4B400001;
	mov.f32 	%f99, 0f437C0000;
	fma.rm.f32 	%f100, %f97, %f99, %f98;
	add.f32 	%f101, %f100, 0fCB40007F;
	neg.f32 	%f102, %f101;
	fma.rn.f32 	%f103, %f95, 0f3FB8AA3B, %f102;
	fma.rn.f32 	%f104, %f95, 0f32A57060, %f103;
	mov.b32 	%r389, %f100;
	shl.b32 	%r390, %r389, 23;
	mov.b32 	%f105, %r390;
	ex2.approx.ftz.f32 	%f106, %f104;
	mul.f32 	%f107, %f106, %f105;
	add.f32 	%f108, %f107, 0f00000000;
	sub.f32 	%f109, %f11, %f94;
	fma.rn.f32 	%f110, %f109, 0f3BBB989D, 0f3F000000;
	cvt.sat.f32.f32 	%f111, %f110;
	fma.rm.f32 	%f112, %f111, %f99, %f98;
	add.f32 	%f113, %f112, 0fCB40007F;
	neg.f32 	%f114, %f113;
	fma.rn.f32 	%f115, %f109, 0f3FB8AA3B, %f114;
	fma.rn.f32 	%f116, %f109, 0f32A57060, %f115;
	mov.b32 	%r391, %f112;
	shl.b32 	%r392, %r391, 23;
	mov.b32 	%f117, %r392;
	ex2.approx.ftz.f32 	%f118, %f116;
	mul.f32 	%f119, %f118, %f117;
	add.f32 	%f120, %f108, %f119;
	sub.f32 	%f121, %f15, %f94;
	fma.rn.f32 	%f122, %f121, 0f3BBB989D, 0f3F000000;
	cvt.sat.f32.f32 	%f123, %f122;
	fma.rm.f32 	%f124, %f123, %f99, %f98;
	add.f32 	%f125, %f124, 0fCB40007F;
	neg.f32 	%f126, %f125;
	fma.rn.f32 	%f127, %f121, 0f3FB8AA3B, %f126;
	fma.rn.f32 	%f128, %f121, 0f32A57060, %f127;
	mov.b32 	%r393, %f124;
	shl.b32 	%r394, %r393, 23;
	mov.b32 	%f129, %r394;
	ex2.approx.ftz.f32 	%f130, %f128;
	mul.f32 	%f131, %f130, %f129;
	add.f32 	%f132, %f120, %f131;
	sub.f32 	%f133, %f19, %f94;
	fma.rn.f32 	%f134, %f133, 0f3BBB989D, 0f3F000000;
	cvt.sat.f32.f32 	%f135, %f134;
	fma.rm.f32 	%f136, %f135, %f99, %f98;
	add.f32 	%f137, %f136, 0fCB40007F;
	neg.f32 	%f138, %f137;
	fma.rn.f32 	%f139, %f133, 0f3FB8AA3B, %f138;
	fma.rn.f32 	%f140, %f133, 0f32A57060, %f139;
	mov.b32 	%r395, %f136;
	shl.b32 	%r396, %r395, 23;
	mov.b32 	%f141, %r396;
	ex2.approx.ftz.f32 	%f142, %f140;
	mul.f32 	%f143, %f142, %f141;
	add.f32 	%f144, %f132, %f143;
	sub.f32 	%f145, %f23, %f94;
	fma.rn.f32 	%f146, %f145, 0f3BBB989D, 0f3F000000;
	cvt.sat.f32.f32 	%f147, %f146;
	fma.rm.f32 	%f148, %f147, %f99, %f98;
	add.f32 	%f149, %f148, 0fCB40007F;
	neg.f32 	%f150, %f149;
	fma.rn.f32 	%f151, %f145, 0f3FB8AA3B, %f150;
	fma.rn.f32 	%f152, %f145, 0f32A57060, %f151;
	mov.b32 	%r397, %f148;
	shl.b32 	%r398, %r397, 23;
	mov.b32 	%f153, %r398;
	ex2.approx.ftz.f32 	%f154, %f152;
	mul.f32 	%f155, %f154, %f153;
	add.f32 	%f156, %f144, %f155;
	sub.f32 	%f157, %f27, %f94;
	fma.rn.f32 	%f158, %f157, 0f3BBB989D, 0f3F000000;
	cvt.sat.f32.f32 	%f159, %f158;
	fma.rm.f32 	%f160, %f159, %f99, %f98;
	add.f32 	%f161, %f160, 0fCB40007F;
	neg.f32 	%f162, %f161;
	fma.rn.f32 	%f163, %f157, 0f3FB8AA3B, %f162;
	fma.rn.f32 	%f164, %f157, 0f32A57060, %f163;
	mov.b32 	%r399, %f160;
	shl.b32 	%r400, %r399, 23;
	mov.b32 	%f165, %r400;
	ex2.approx.ftz.f32 	%f166, %f164;
	mul.f32 	%f167, %f166, %f165;
	add.f32 	%f168, %f156, %f167;
	sub.f32 	%f169, %f31, %f94;
	fma.rn.f32 	%f170, %f169, 0f3BBB989D, 0f3F000000;
	cvt.sat.f32.f32 	%f171, %f170;
	fma.rm.f32 	%f172, %f171, %f99, %f98;
	add.f32 	%f173, %f172, 0fCB40007F;
	neg.f32 	%f174, %f173;
	fma.rn.f32 	%f175, %f169, 0f3FB8AA3B, %f174;
	fma.rn.f32 	%f176, %f169, 0f32A57060, %f175;
	mov.b32 	%r401, %f172;
	shl.b32 	%r402, %r401, 23;
	mov.b32 	%f177, %r402;
	ex2.approx.ftz.f32 	%f178, %f176;
	mul.f32 	%f179, %f178, %f177;
	add.f32 	%f180, %f168, %f179;
	sub.f32 	%f181, %f35, %f94;
	fma.rn.f32 	%f182, %f181, 0f3BBB989D, 0f3F000000;
	cvt.sat.f32.f32 	%f183, %f182;
	fma.rm.f32 	%f184, %f183, %f99, %f98;
	add.f32 	%f185, %f184, 0fCB40007F;
	neg.f32 	%f186, %f185;
	fma.rn.f32 	%f187, %f181, 0f3FB8AA3B, %f186;
	fma.rn.f32 	%f188, %f181, 0f32A57060, %f187;
	mov.b32 	%r403, %f184;
	shl.b32 	%r404, %r403, 23;
	mov.b32 	%f189, %r404;
	ex2.approx.ftz.f32 	%f190, %f188;
	mul.f32 	%f191, %f190, %f189;
	add.f32 	%f192, %f180, %f191;
	sub.f32 	%f193, %f39, %f94;
	fma.rn.f32 	%f194, %f193, 0f3BBB989D, 0f3F000000;
	cvt.sat.f32.f32 	%f195, %f194;
	fma.rm.f32 	%f196, %f195, %f99, %f98;
	add.f32 	%f197, %f196, 0fCB40007F;
	neg.f32 	%f198, %f197;
	fma.rn.f32 	%f199, %f193, 0f3FB8AA3B, %f198;
	fma.rn.f32 	%f200, %f193, 0f32A57060, %f199;
	mov.b32 	%r405, %f196;
	shl.b32 	%r406, %r405, 23;
	mov.b32 	%f201, %r406;
	ex2.approx.ftz.f32 	%f202, %f200;
	mul.f32 	%f203, %f202, %f201;
	add.f32 	%f204, %f192, %f203;
	sub.f32 	%f205, %f43, %f94;
	fma.rn.f32 	%f206, %f205, 0f3BBB989D, 0f3F000000;
	cvt.sat.f32.f32 	%f207, %f206;
	fma.rm.f32 	%f208, %f207, %f99, %f98;
	add.f32 	%f209, %f208, 0fCB40007F;
	neg.f32 	%f210, %f209;
	fma.rn.f32 	%f211, %f205, 0f3FB8AA3B, %f210;
	fma.rn.f32 	%f212, %f205, 0f32A57060, %f211;
	mov.b32 	%r407, %f208;
	shl.b32 	%r408, %r407, 23;
	mov.b32 	%f213, %r408;
	ex2.approx.ftz.f32 	%f214, %f212;
	mul.f32 	%f215, %f214, %f213;
	add.f32 	%f216, %f204, %f215;
	sub.f32 	%f217, %f47, %f94;
	fma.rn.f32 	%f218, %f217, 0f3BBB989D, 0f3F000000;
	cvt.sat.f32.f32 	%f219, %f218;
	fma.rm.f32 	%f220, %f219, %f99, %f98;
	add.f32 	%f221, %f220, 0fCB40007F;
	neg.f32 	%f222, %f221;
	fma.rn.f32 	%f223, %f217, 0f3FB8AA3B, %f222;
	fma.rn.f32 	%f224, %f217, 0f32A57060, %f223;
	mov.b32 	%r409, %f220;
	shl.b32 	%r410, %r409, 23;
	mov.b32 	%f225, %r410;
	ex2.approx.ftz.f32 	%f226, %f224;
	mul.f32 	%f227, %f226, %f225;
	add.f32 	%f228, %f216, %f227;
	sub.f32 	%f229, %f51, %f94;
	fma.rn.f32 	%f230, %f229, 0f3BBB989D, 0f3F000000;
	cvt.sat.f32.f32 	%f231, %f230;
	fma.rm.f32 	%f232, %f231, %f99, %f98;
	add.f32 	%f233, %f232, 0fCB40007F;
	neg.f32 	%f234, %f233;
	fma.rn.f32 	%f235, %f229, 0f3FB8AA3B, %f234;
	fma.rn.f32 	%f236, %f229, 0f32A57060, %f235;
	mov.b32 	%r411, %f232;
	shl.b32 	%r412, %r411, 23;
	mov.b32 	%f237, %r412;
	ex2.approx.ftz.f32 	%f238, %f236;
	mul.f32 	%f239, %f238, %f237;
	add.f32 	%f240, %f228, %f239;
	sub.f32 	%f241, %f55, %f94;
	fma.rn.f32 	%f242, %f241, 0f3BBB989D, 0f3F000000;
	cvt.sat.f32.f32 	%f243, %f242;
	fma.rm.f32 	%f244, %f243, %f99, %f98;
	add.f32 	%f245, %f244, 0fCB40007F;
	neg.f32 	%f246, %f245;
	fma.rn.f32 	%f247, %f241, 0f3FB8AA3B, %f246;
	fma.rn.f32 	%f248, %f241, 0f32A57060, %f247;
	mov.b32 	%r413, %f244;
	shl.b32 	%r414, %r413, 23;
	mov.b32 	%f249, %r414;
	ex2.approx.ftz.f32 	%f250, %f248;
	mul.f32 	%f251, %f250, %f249;
	add.f32 	%f252, %f240, %f251;
	sub.f32 	%f253, %f59, %f94;
	fma.rn.f32 	%f254, %f253, 0f3BBB989D, 0f3F000000;
	cvt.sat.f32.f32 	%f255, %f254;
	fma.rm.f32 	%f256, %f255, %f99, %f98;
	add.f32 	%f257, %f256, 0fCB40007F;
	neg.f32 	%f258, %f257;
	fma.rn.f32 	%f259, %f253, 0f3FB8AA3B, %f258;
	fma.rn.f32 	%f260, %f253, 0f32A57060, %f259;
	mov.b32 	%r415, %f256;
	shl.b32 	%r416, %r415, 23;
	mov.b32 	%f261, %r416;
	ex2.approx.ftz.f32 	%f262, %f260;
	mul.f32 	%f263, %f262, %f261;
	add.f32 	%f264, %f252, %f263;
	sub.f32 	%f265, %f63, %f94;
	fma.rn.f32 	%f266, %f265, 0f3BBB989D, 0f3F000000;
	cvt.sat.f32.f32 	%f267, %f266;
	fma.rm.f32 	%f268, %f267, %f99, %f98;
	add.f32 	%f269, %f268, 0fCB40007F;
	neg.f32 	%f270, %f269;
	fma.rn.f32 	%f271, %f265, 0f3FB8AA3B, %f270;
	fma.rn.f32 	%f272, %f265, 0f32A57060, %f271;
	mov.b32 	%r417, %f268;
	shl.b32 	%r418, %r417, 23;
	mov.b32 	%f273, %r418;
	ex2.approx.ftz.f32 	%f274, %f272;
	mul.f32 	%f275, %f274, %f273;
	add.f32 	%f276, %f264, %f275;
	sub.f32 	%f277, %f67, %f94;
	fma.rn.f32 	%f278, %f277, 0f3BBB989D, 0f3F000000;
	cvt.sat.f32.f32 	%f279, %f278;
	fma.rm.f32 	%f280, %f279, %f99, %f98;
	add.f32 	%f281, %f280, 0fCB40007F;
	neg.f32 	%f282, %f281;
	fma.rn.f32 	%f283, %f277, 0f3FB8AA3B, %f282;
	fma.rn.f32 	%f284, %f277, 0f32A57060, %f283;
	mov.b32 	%r419, %f280;
	shl.b32 	%r420, %r419, 23;
	mov.b32 	%f285, %r420;
	ex2.approx.ftz.f32 	%f286, %f284;
	mul.f32 	%f287, %f286, %f285;
	add.f32 	%f288, %f276, %f287;
	sub.f32 	%f289, %f71, %f94;
	fma.rn.f32 	%f290, %f289, 0f3BBB989D, 0f3F000000;
	cvt.sat.f32.f32 	%f291, %f290;
	fma.rm.f32 	%f292, %f291, %f99, %f98;
	add.f32 	%f293, %f292, 0fCB40007F;
	neg.f32 	%f294, %f293;
	fma.rn.f32 	%f295, %f289, 0f3FB8AA3B, %f294;
	fma.rn.f32 	%f296, %f289, 0f32A57060, %f295;
	mov.b32 	%r421, %f292;
	shl.b32 	%r422, %r421, 23;
	mov.b32 	%f297, %r422;
	ex2.approx.ftz.f32 	%f298, %f296;
	mul.f32 	%f299, %f298, %f297;
	add.f32 	%f300, %f288, %f299;
	sub.f32 	%f301, %f75, %f94;
	fma.rn.f32 	%f302, %f301, 0f3BBB989D, 0f3F000000;
	cvt.sat.f32.f32 	%f303, %f302;
	fma.rm.f32 	%f304, %f303, %f99, %f98;
	add.f32 	%f305, %f304, 0fCB40007F;
	neg.f32 	%f306, %f305;
	fma.rn.f32 	%f307, %f301, 0f3FB8AA3B, %f306;
	fma.rn.f32 	%f308, %f301, 0f32A57060, %f307;
	mov.b32 	%r423, %f304;
	shl.b32 	%r424, %r423, 23;
	mov.b32 	%f309, %r424;
	ex2.approx.ftz.f32 	%f310, %f308;
	mul.f32 	%f311, %f310, %f309;
	add.f32 	%f312, %f300, %f311;
	sub.f32 	%f313, %f79, %f94;
	fma.rn.f32 	%f314, %f313, 0f3BBB989D, 0f3F000000;
	cvt.sat.f32.f32 	%f315, %f314;
	fma.rm.f32 	%f316, %f315, %f99, %f98;
	add.f32 	%f317, %f316, 0fCB40007F;
	neg.f32 	%f318, %f317;
	fma.rn.f32 	%f319, %f313, 0f3FB8AA3B, %f318;
	fma.rn.f32 	%f320, %f313, 0f32A57060, %f319;
	mov.b32 	%r425, %f316;
	shl.b32 	%r426, %r425, 23;
	mov.b32 	%f321, %r426;
	ex2.approx.ftz.f32 	%f322, %f320;
	mul.f32 	%f323, %f322, %f321;
	add.f32 	%f324, %f312, %f323;
	sub.f32 	%f325, %f83, %f94;
	fma.rn.f32 	%f326, %f325, 0f3BBB989D, 0f3F000000;
	cvt.sat.f32.f32 	%f327, %f326;
	fma.rm.f32 	%f328, %f327, %f99, %f98;
	add.f32 	%f329, %f328, 0fCB40007F;
	neg.f32 	%f330, %f329;
	fma.rn.f32 	%f331, %f325, 0f3FB8AA3B, %f330;
	fma.rn.f32 	%f332, %f325, 0f32A57060, %f331;
	mov.b32 	%r427, %f328;
	shl.b32 	%r428, %r427, 23;
	mov.b32 	%f333, %r428;
	ex2.approx.ftz.f32 	%f334, %f332;
	mul.f32 	%f335, %f334, %f333;
	add.f32 	%f336, %f324, %f335;
	mov.b32 	%r429, %f336;
	shfl.sync.bfly.b32	%r430|%p32, %r429, 16, 31, -1;
	mov.b32 	%f337, %r430;
	add.f32 	%f338, %f336, %f337;
	mov.b32 	%r431, %f338;
	shfl.sync.bfly.b32	%r432|%p33, %r431, 8, 31, -1;
	mov.b32 	%f339, %r432;
	add.f32 	%f340, %f338, %f339;
	mov.b32 	%r433, %f340;
	shfl.sync.bfly.b32	%r434|%p34, %r433, 4, 31, -1;
	mov.b32 	%f341, %r434;
	add.f32 	%f342, %f340, %f341;
	mov.b32 	%r435, %f342;
	shfl.sync.bfly.b32	%r436|%p35, %r435, 2, 31, -1;
	mov.b32 	%f343, %r436;
	add.f32 	%f344, %f342, %f343;
	mov.b32 	%r437, %f344;
	shfl.sync.bfly.b32	%r438|%p36, %r437, 1, 31, -1;
	mov.b32 	%f345, %r438;
	add.f32 	%f346, %f344, %f345;
	div.rn.f32 	%f347, %f107, %f346;
	div.rn.f32 	%f348, %f119, %f346;
	div.rn.f32 	%f349, %f131, %f346;
	div.rn.f32 	%f350, %f143, %f346;
	div.rn.f32 	%f351, %f155, %f346;
	div.rn.f32 	%f352, %f167, %f346;
	div.rn.f32 	%f353, %f179, %f346;
	div.rn.f32 	%f354, %f191, %f346;
	div.rn.f32 	%f355, %f203, %f346;
	div.rn.f32 	%f356, %f215, %f346;
	div.rn.f32 	%f357, %f227, %f346;
	div.rn.f32 	%f358, %f239, %f346;
	div.rn.f32 	%f359, %f251, %f346;
	div.rn.f32 	%f360, %f263, %f346;
	div.rn.f32 	%f361, %f275, %f346;
	div.rn.f32 	%f362, %f287, %f346;
	div.rn.f32 	%f363, %f299, %f346;
	div.rn.f32 	%f364, %f311, %f346;
	div.rn.f32 	%f365, %f323, %f346;
	div.rn.f32 	%f366, %f335, %f346;
	mad.lo.s64 	%rd152, %rd155, %rd23, %rd7;
	shl.b64 	%rd153, %rd152, 2;
	add.s64 	%rd154, %rd8, %rd153;
	st.global.f32 	[%rd154], %f347;
	st.global.f32 	[%rd154+128], %f348;
	st.global.f32 	[%rd154+256], %f349;
	st.global.f32 	[%rd154+384], %f350;
	st.global.f32 	[%rd154+512], %f351;
	st.global.f32 	[%rd154+640], %f352;
	st.global.f32 	[%rd154+768], %f353;
	st.global.f32 	[%rd154+896], %f354;
	st.global.f32 	[%rd154+1024], %f355;
	st.global.f32 	[%rd154+1152], %f356;
	st.global.f32 	[%rd154+1280], %f357;
	st.global.f32 	[%rd154+1408], %f358;
	st.global.f32 	[%rd154+1536], %f359;
	st.global.f32 	[%rd154+1664], %f360;
	st.global.f32 	[%rd154+1792], %f361;
	st.global.f32 	[%rd154+1920], %f362;
	st.global.f32 	[%rd154+2048], %f363;
	st.global.f32 	[%rd154+2176], %f364;
	st.global.f32 	[%rd154+2304], %f365;
	st.global.f32 	[%rd154+2432], %f366;
	add.s64 	%rd155, %rd155, %rd9;
	setp.lt.s64 	%p37, %rd155, %rd24;
	@%p37 bra 	$L__BB564_4;
$L__BB564_5:
	ret;

}
	// .globl	_Z15SoftmaxWarpImplI22BroadcastScaleMaskLoadIffbLm4EiE11DirectStoreIffEfLi1ELi20ELi32ELi1ELb1EL9Algorithm0EEvT_T0_ll
.visible .entry _Z15SoftmaxWarpImplI22BroadcastScaleMaskLoadIffbLm4EiE11DirectStoreIffEfLi1ELi20ELi32ELi1ELb1EL9Algorithm0EEvT_T0_ll(
	.param .align 8 .b8 _Z15SoftmaxWarpImplI22BroadcastScaleMaskLoadIffbLm4EiE11DirectStoreIffEfLi1ELi20ELi32ELi1ELb1EL9Algorithm0EEvT_T0_ll_param_0[120],
	.param .align 8 .b8 _Z15SoftmaxWarpImplI22BroadcastScaleMaskLoadIffbLm4EiE11DirectStoreIffEfLi1ELi20ELi32ELi1ELb1EL9Algorithm0EEvT_T0_ll_param_1[16],
	.param .u64 _Z15SoftmaxWarpImplI22BroadcastScaleMaskLoadIffbLm4EiE11DirectStoreIffEfLi1ELi20ELi32ELi1ELb1EL9Algorithm0EEvT_T0_ll_param_2,
	.param .u64 _Z15SoftmaxWarpImplI22BroadcastScaleMaskLoadIffbLm4EiE11DirectStoreIffEfLi1ELi20ELi32ELi1ELb1EL9Algorithm0EEvT_T0_ll_param_3
)
{
	.reg .pred 	%p<154>;
	.reg .b16 	%rs<21>;
	.reg .b32 	%r<492>;
	.reg .b32 	%f<467>;
	.reg .b64 	%rd<191>;

	ld.param.u64 	%rd38, [_Z15SoftmaxWarpImplI22BroadcastScaleMaskLoadIffbLm4EiE11DirectStoreIffEfLi1ELi20ELi32ELi1ELb1EL9Algorithm0EEvT_T0_ll_param_1+8];
	ld.param.u64 	%rd37, [_Z15SoftmaxWarpImplI22BroadcastScaleMaskLoadIffbLm4EiE11DirectStoreIffEfLi1ELi20ELi32ELi1ELb1EL9Algorithm0EEvT_T0_ll_param_1];
	ld.param.v2.f32 	{%f103, %f104}, [_Z15SoftmaxWarpImplI22BroadcastScaleMaskLoadIffbLm4EiE11DirectStoreIffEfLi1ELi20ELi32ELi1ELb1EL9Algorithm0EEvT_T0_ll_param_0+112];
	ld.param.u64 	%rd36, [_Z15SoftmaxWarpImplI22BroadcastScaleMaskLoadIffbLm4EiE11DirectStoreIffEfLi1ELi20ELi32ELi1ELb1EL9Algorithm0EEvT_T0_ll_param_0+104];
	ld.param.v2.u32 	{%r14, %r15}, [_Z15SoftmaxWarpImplI22BroadcastScaleMaskLoadIffbLm4EiE11DirectStoreIffEfLi1ELi20ELi32ELi1ELb1EL9Algorithm0EEvT_T0_ll_param_0+88];
	ld.param.v2.u32 	{%r12, %r13}, [_Z15SoftmaxWarpImplI22BroadcastScaleMaskLoadIffbLm4EiE11DirectStoreIffEfLi1ELi20ELi32ELi1ELb1EL9Algorithm0EEvT_T0_ll_param_0+80];
	ld.param.v2.u32 	{%r10, %r11}, [_Z15SoftmaxWarpImplI22BroadcastScaleMaskLoadIffbLm4EiE11DirectStoreIffEfLi1ELi20ELi32ELi1ELb1EL9Algorithm0EEvT_T0_ll_param_0+64];
	ld.param.v2.u32 	{%r8, %r9}, [_Z15SoftmaxWarpImplI22BroadcastScaleMaskLoadIffbLm4EiE11DirectStoreIffEfLi1ELi20ELi32ELi1ELb1EL9Algorithm0EEvT_T0_ll_param_0+56];
	ld.param.u64 	%rd32, [_Z15SoftmaxWarpImplI22BroadcastScaleMaskLoadIffbLm4EiE11DirectStoreIffEfLi1ELi20ELi32ELi1ELb1EL9Algorithm0EEvT_T0_ll_param_0+40];
	ld.param.u64 	%rd31, [_Z15SoftmaxWarpImplI22BroadcastScaleMaskLoadIffbLm4EiE11DirectStoreIffEfLi1ELi20ELi32ELi1ELb1EL9Algorithm0EEvT_T0_ll_param_0+32];
	ld.param.u64 	%rd30, [_Z15SoftmaxWarpImplI22BroadcastScaleMaskLoadIffbLm4EiE11DirectStoreIffEfLi1ELi20ELi32ELi1ELb1EL9Algorithm0EEvT_T0_ll_param_0+24];
	ld.param.u64 	%rd29, [_Z15SoftmaxWarpImplI22BroadcastScaleMaskLoadIffbLm4EiE11DirectStoreIffEfLi1ELi20ELi32ELi1ELb1EL9Algorithm0EEvT_T0_ll_param_0+16];
	ld.param.u64 	%rd28, [_Z15SoftmaxWarpImplI22BroadcastScaleMaskLoadIffbLm4EiE11DirectStoreIffEfLi1ELi20ELi32ELi1ELb1EL9Algorithm0EEvT_T0_ll_param_0+8];
	ld.param.u64 	%rd27, [_Z15SoftmaxWarpImplI22BroadcastScaleMaskLoadIffbLm4EiE11DirectStoreIffEfLi1ELi20ELi32ELi1ELb1EL9Algorithm0EEvT_T0_ll_param_0];
	ld.param.u64 	%rd40, [_Z15SoftmaxWarpImplI22BroadcastScaleMaskLoadIffbLm4EiE11DirectStoreIffEfLi1ELi20ELi32ELi1ELb1EL9Algorithm0EEvT_T0_ll_param_3];
	cvta.to.global.u64 	%rd1, %rd27;
	cvta.to.global.u64 	%rd2, %rd28;
	setp.lt.s64 	%p1, %rd40, 641;
	@%p1 bra 	$L__BB565_2;
	mov.u64 	%rd41, $str;
	cvta.global.u64 	%rd42, %rd41;
	mov.u64 	%rd43, $str$1;
	cvta.global.u64 	%rd44, %rd43;
	mov.u64 	%rd45, __unnamed_551;
	cvta.global.u64 	%rd46, %rd45;
	{ // callseq 550, 0
	.param .b64 param0;
	st.param.b64 	[param0], %rd42;
	.param .b64 param1;
	st.param.b64 	[param1], %rd44;
	.param .b32 param2;
	st.param.b32 	[param2], 254;
	.param .b64 param3;
	st.param.b64 	[param3], %rd46;
	.param .b64 param4;
	st.param.b64 	[param4], 1;
	call.uni 
	__assertfail, 
	(
	param0, 
	param1, 
	param2, 
	param3, 
	param4
	);
	} // callseq 550
$L__BB565_2:
	ld.param.u64 	%rd188, [_Z15SoftmaxWarpImplI22BroadcastScaleMaskLoadIffbLm4EiE11DirectStoreIffEfLi1ELi20ELi32ELi1ELb1EL9Algorithm0EEvT_T0_ll_param_2];
	mov.u32 	%r16, %ctaid.x;
	mov.u32 	%r17, %ntid.y;
	mov.u32 	%r18, %tid.y;
	mad.lo.s32 	%r19, %r16, %r17, %r18;
	cvt.s64.s32 	%rd190, %r19;
	setp.le.s64 	%p2, %rd188, %rd190;
	@%p2 bra 	$L__BB565_85;
	mov.u32 	%r20, %tid.x;
	add.s32 	%r21, %r20, 32;
	cvt.u64.u32 	%rd8, %r21;
	add.s32 	%r22, %r20, 64;
	cvt.u64.u32 	%rd9, %r22;
	add.s32 	%r23, %r20, 96;
	cvt.u64.u32 	%rd10, %r23;
	add.s32 	%r24, %r20, 160;
	cvt.u64.u32 	%rd11, %r24;
	add.s32 	%r25, %r20, 224;
	cvt.u64.u32 	%rd12, %r25;
	add.s32 	%r26, %r20, 384;
	cvt.u64.u32 	%rd13, %r26;
	add.s32 	%r27, %r20, 416;
	cvt.u64.u32 	%rd14, %r27;
	add.s32 	%r28, %r20, 448;
	cvt.u64.u32 	%rd15, %r28;
	add.s32 	%r29, %r20, 480;
	cvt.u64.u32 	%rd16, %r29;
	add.s32 	%r30, %r20, 512;
	cvt.u64.u32 	%rd17, %r30;
	add.s32 	%r31, %r20, 544;
	cvt.u64.u32 	%rd18, %r31;
	add.s32 	%r32, %r20, 576;
	cvt.u64.u32 	%rd19, %r32;
	add.s32 	%r33, %r20, 608;
	cvt.u64.u32 	%rd20, %r33;
$L__BB565_4:
	cvt.u64.u32 	%rd47, %r20;
	setp.le.s64 	%p3, %rd40, %rd47;
	mul.lo.s64 	%rd22, %rd36, %rd190;
	mov.f32 	%f427, 0fFF800000;
	mov.f32 	%f430, %f427;
	@%p3 bra 	$L__BB565_6;
	setp.eq.s64 	%p4, %rd32, 1;
	setp.eq.s64 	%p5, %rd31, 1;
	setp.eq.s64 	%p6, %rd30, 1;
	setp.eq.s64 	%p7, %rd29, 1;
	add.s64 	%rd49, %rd22, %rd47;
	cvt.u32.u64 	%r36, %rd49;
	div.s32 	%r37, %r36, %r8;
	mul.lo.s32 	%r38, %r37, %r8;
	sub.s32 	%r39, %r36, %r38;
	div.s32 	%r40, %r39, %r9;
	mul.lo.s32 	%r41, %r40, %r9;
	sub.s32 	%r42, %r39, %r41;
	div.s32 	%r43, %r42, %r10;
	mul.lo.s32 	%r44, %r43, %r10;
	sub.s32 	%r45, %r42, %r44;
	selp.b32 	%r46, 0, %r37, %p7;
	selp.b32 	%r47, 0, %r40, %p6;
	selp.b32 	%r48, 0, %r43, %p5;
	selp.b32 	%r49, 0, %r45, %p4;
	mul.lo.s32 	%r50, %r12, %r46;
	mad.lo.s32 	%r51, %r13, %r47, %r50;
	mad.lo.s32 	%r52, %r14, %r48, %r51;
	mad.lo.s32 	%r53, %r15, %r49, %r52;
	shl.b64 	%rd50, %rd49, 32;
	shr.s64 	%rd51, %rd50, 30;
	add.s64 	%rd52, %rd1, %rd51;
	ld.global.f32 	%f106, [%rd52];
	cvt.s64.s32 	%rd53, %r53;
	add.s64 	%rd54, %rd2, %rd53;
	ld.global.u8 	%rs1, [%rd54];
	setp.eq.s16 	%p8, %rs1, 0;
	mul.f32 	%f107, %f106, %f104;
	selp.f32 	%f427, %f103, %f107, %p8;
	max.f32 	%f430, %f427, 0fFF800000;
$L__BB565_6:
	setp.le.s64 	%p9, %rd40, %rd8;
	mov.f32 	%f429, 0fFF800000;
	@%p9 bra 	$L__BB565_8;
	setp.eq.s64 	%p10, %rd32, 1;
	setp.eq.s64 	%p11, %rd31, 1;
	setp.eq.s64 	%p12, %rd30, 1;
	setp.eq.s64 	%p13, %rd29, 1;
	add.s64 	%rd55, %rd22, %rd8;
	cvt.u32.u64 	%r54, %rd55;
	div.s32 	%r55, %r54, %r8;
	mul.lo.s32 	%r56, %r55, %r8;
	sub.s32 	%r57, %r54, %r56;
	div.s32 	%r58, %r57, %r9;
	mul.lo.s32 	%r59, %r58, %r9;
	sub.s32 	%r60, %r57, %r59;
	div.s32 	%r61, %r60, %r10;
	mul.lo.s32 	%r62, %r61, %r10;
	sub.s32 	%r63, %r60, %r62;
	selp.b32 	%r64, 0, %r55, %p13;
	selp.b32 	%r65, 0, %r58, %p12;
	selp.b32 	%r66, 0, %r61, %p11;
	selp.b32 	%r67, 0, %r63, %p10;
	mul.lo.s32 	%r68, %r12, %r64;
	mad.lo.s32 	%r69, %r13, %r65, %r68;
	mad.lo.s32 	%r70, %r14, %r66, %r69;
	mad.lo.s32 	%r71, %r15, %r67, %r70;
	shl.b64 	%rd56, %rd55, 32;
	shr.s64 	%rd57, %rd56, 30;
	add.s64 	%rd58, %rd1, %rd57;
	ld.global.f32 	%f109, [%rd58];
	cvt.s64.s32 	%rd59, %r71;
	add.s64 	%rd60, %rd2, %rd59;
	ld.global.u8 	%rs2, [%rd60];
	setp.eq.s16 	%p14, %rs2, 0;
	mul.f32 	%f110, %f109, %f104;
	selp.f32 	%f429, %f103, %f110, %p14;
	max.f32 	%f430, %f430, %f429;
$L__BB565_8:
	setp.le.s64 	%p15, %rd40, %rd9;
	mov.f32 	%f431, 0fFF800000;
	@%p15 bra 	$L__BB565_10;
	setp.eq.s64 	%p16, %rd32, 1;
	setp.eq.s64 	%p17, %rd31, 1;
	setp.eq.s64 	%p18, %rd30, 1;
	setp.eq.s64 	%p19, %rd29, 1;
	add.s64 	%rd61, %rd22, %rd9;
	cvt.u32.u64 	%r72, %rd61;
	div.s32 	%r73, %r72, %r8;
	mul.lo.s32 	%r74, %r73, %r8;
	sub.s32 	%r75, %r72, %r74;
	div.s32 	%r76, %r75, %r9;
	mul.lo.s32 	%r77, %r76, %r9;
	sub.s32 	%r78, %r75, %r77;
	div.s32 	%r79, %r78, %r10;
	mul.lo.s32 	%r80, %r79, %r10;
	sub.s32 	%r81, %r78, %r80;
	selp.b32 	%r82, 0, %r73, %p19;
	selp.b32 	%r83, 0, %r76, %p18;
	selp.b32 	%r84, 0, %r79, %p17;
	selp.b32 	%r85, 0, %r81, %p16;
	mul.lo.s32 	%r86, %r12, %r82;
	mad.lo.s32 	%r87, %r13, %r83, %r86;
	mad.lo.s32 	%r88, %r14, %r84, %r87;
	mad.lo.s32 	%r89, %r15, %r85, %r88;
	shl.b64 	%rd62, %rd61, 32;
	shr.s64 	%rd63, %rd62, 30;
	add.s64 	%rd64, %rd1, %rd63;
	ld.global.f32 	%f112, [%rd64];
	cvt.s64.s32 	%rd65, %r89;
	add.s64 	%rd66, %rd2, %rd65;
	ld.global.u8 	%rs3, [%rd66];
	setp.eq.s16 	%p20, %rs3, 0;
	mul.f32 	%f113, %f112, %f104;
	selp.f32 	%f431, %f103, %f113, %p20;
	max.f32 	%f430, %f430, %f431;
$L__BB565_10:
	setp.le.s64 	%p21, %rd40, %rd10;
	mov.f32 	%f433, 0fFF800000;
	@%p21 bra 	$L__BB565_12;
	setp.eq.s64 	%p22, %rd32, 1;
	setp.eq.s64 	%p23, %rd31, 1;
	setp.eq.s64 	%p24, %rd30, 1;
	setp.eq.s64 	%p25, %rd29, 1;
	add.s64 	%rd67, %rd22, %rd10;
	cvt.u32.u64 	%r90, %rd67;
	div.s32 	%r91, %r90, %r8;
	mul.lo.s32 	%r92, %r91, %r8;
	sub.s32 	%r93, %r90, %r92;
	div.s32 	%r94, %r93, %r9;
	mul.lo.s32 	%r95, %r94, %r9;
	sub.s32 	%r96, %r93, %r95;
	div.s32 	%r97, %r96, %r10;
	mul.lo.s32 	%r98, %r97, %r10;
	sub.s32 	%r99, %r96, %r98;
	selp.b32 	%r100, 0, %r91, %p25;
	selp.b32 	%r101, 0, %r94, %p24;
	selp.b32 	%r102, 0, %r97, %p23;
	selp.b32 	%r103, 0, %r99, %p22;
	mul.lo.s32 	%r104, %r12, %r100;
	mad.lo.s32 	%r105, %r13, %r101, %r104;
	mad.lo.s32 	%r106, %r14, %r102, %r105;
	mad.lo.s32 	%r107, %r15, %r103, %r106;
	shl.b64 	%rd68, %rd67, 32;
	shr.s64 	%rd69, %rd68, 30;
	add.s64 	%rd70, %rd1, %rd69;
	ld.global.f32 	%f115, [%rd70];
	cvt.s64.s32 	%rd71, %r107;
	add.s64 	%rd72, %rd2, %rd71;
	ld.global.u8 	%rs4, [%rd72];
	setp.eq.s16 	%p26, %rs4, 0;
	mul.f32 	%f116, %f115, %f104;
	selp.f32 	%f433, %f103, %f116, %p26;
	max.f32 	%f430, %f430, %f433;
$L__BB565_12:
	mov.u32 	%r108, %tid.x;
	add.s32 	%r109, %r108, 128;
	cvt.u64.u32 	%rd23, %r109;
	setp.le.s64 	%p27, %rd40, %rd23;
	mov.f32 	%f435, 0fFF800000;
	@%p27 bra 	$L__BB565_14;
	setp.eq.s64 	%p28, %rd32, 1;
	setp.eq.s64 	%p29, %rd31, 1;
	setp.eq.s64 	%p30, %rd30, 1;
	setp.eq.s64 	%p31, %rd29, 1;
	add.s64 	%rd73, %rd22, %rd23;
	cvt.u32.u64 	%r110, %rd73;
	div.s32 	%r111, %r110, %r8;
	mul.lo.s32 	%r112, %r111, %r8;
	sub.s32 	%r113, %r110, %r112;
	div.s32 	%r114, %r113, %r9;
	mul.lo.s32 	%r115, %r114, %r9;
	sub.s32 	%r116, %r113, %r115;
	div.s32 	%r117, %r116, %r10;
	mul.lo.s32 	%r118, %r117, %r10;
	sub.s32 	%r119, %r116, %r118;
	selp.b32 	%r120, 0, %r111, %p31;
	selp.b32 	%r121, 0, %r114, %p30;
	selp.b32 	%r122, 0, %r117, %p29;
	selp.b32 	%r123, 0, %r119, %p28;
	mul.lo.s32 	%r124, %r12, %r120;
	mad.lo.s32 	%r125, %r13, %r121, %r124;
	mad.lo.s32 	%r126, %r14, %r122, %r125;
	mad.lo.s32 	%r127, %r15, %r123, %r126;
	shl.b64 	%rd74, %rd73, 32;
	shr.s64 	%rd75, %rd74, 30;
	add.s64 	%rd76, %rd1, %rd75;
	ld.global.f32 	%f118, [%rd76];
	cvt.s64.s32 	%rd77, %r127;
	add.s64 	%rd78, %rd2, %rd77;
	ld.global.u8 	%rs5, [%rd78];
	setp.eq.s16 	%p32, %rs5, 0;
	mul.f32 	%f119, %f118, %f104;
	selp.f32 	%f435, %f103, %f119, %p32;
	max.f32 	%f430, %f430, %f435;
$L__BB565_14:
	setp.le.s64 	%p33, %rd40, %rd11;
	mov.f32 	%f437, 0fFF800000;
	@%p33 bra 	$L__BB565_16;
	setp.eq.s64 	%p34, %rd32, 1;
	setp.eq.s64 	%p35, %rd31, 1;
	setp.eq.s64 	%p36, %rd30, 1;
	setp.eq.s64 	%p37, %rd29, 1;
	add.s64 	%rd79, %rd22, %rd11;
	cvt.u32.u64 	%r128, %rd79;
	div.s32 	%r129, %r128, %r8;
	mul.lo.s32 	%r130, %r129, %r8;
	sub.s32 	%r131, %r128, %r130;
	div.s32 	%r132, %r131, %r9;
	mul.lo.s32 	%r133, %r132, %r9;
	sub.s32 	%r134, %r131, %r133;
	div.s32 	%r135, %r134, %r10;
	mul.lo.s32 	%r136, %r135, %r10;
	sub.s32 	%r137, %r134, %r136;
	selp.b32 	%r138, 0, %r129, %p37;
	selp.b32 	%r139, 0, %r132, %p36;
	selp.b32 	%r140, 0, %r135, %p35;
	selp.b32 	%r141, 0, %r137, %p34;
	mul.lo.s32 	%r142, %r12, %r138;
	mad.lo.s32 	%r143, %r13, %r139, %r142;
	mad.lo.s32 	%r144, %r14, %r140, %r143;
	mad.lo.s32 	%r145, %r15, %r141, %r144;
	shl.b64 	%rd80, %rd79, 32;
	shr.s64 	%rd81, %rd80, 30;
	add.s64 	%rd82, %rd1, %rd81;
	ld.global.f32 	%f121, [%rd82];
	cvt.s64.s32 	%rd83, %r145;
	add.s64 	%rd84, %rd2, %rd83;
	ld.global.u8 	%rs6, [%rd84];
	setp.eq.s16 	%p38, %rs6, 0;
	mul.f32 	%f122, %f121, %f104;
	selp.f32 	%f437, %f103, %f122, %p38;
	max.f32 	%f430, %f430, %f437;
$L__BB565_16:
	add.s32 	%r147, %r108, 192;
	cvt.u64.u32 	%rd24, %r147;
	setp.le.s64 	%p39, %rd40, %rd24;
	mov.f32 	%f439, 0fFF800000;
	@%p39 bra 	$L__BB565_18;
	setp.eq.s64 	%p40, %rd32, 1;
	setp.eq.s64 	%p41, %rd31, 1;
	setp.eq.s64 	%p42, %rd30, 1;
	setp.eq.s64 	%p43, %rd29, 1;
	add.s64 	%rd85, %rd22, %rd24;
	cvt.u32.u64 	%r148, %rd85;
	div.s32 	%r149, %r148, %r8;
	mul.lo.s32 	%r150, %r149, %r8;
	sub.s32 	%r151, %r148, %r150;
	div.s32 	%r152, %r151, %r9;
	mul.lo.s32 	%r153, %r152, %r9;
	sub.s32 	%r154, %r151, %r153;
	div.s32 	%r155, %r154, %r10;
	mul.lo.s32 	%r156, %r155, %r10;
	sub.s32 	%r157, %r154, %r156;
	selp.b32 	%r158, 0, %r149, %p43;
	selp.b32 	%r159, 0, %r152, %p42;
	selp.b32 	%r160, 0, %r155, %p41;
	selp.b32 	%r161, 0, %r157, %p40;
	mul.lo.s32 	%r162, %r12, %r158;
	mad.lo.s32 	%r163, %r13, %r159, %r162;
	mad.lo.s32 	%r164, %r14, %r160, %r163;
	mad.lo.s32 	%r165, %r15, %r161, %r164;
	shl.b64 	%rd86, %rd85, 32;
	shr.s64 	%rd87, %rd86, 30;
	add.s64 	%rd88, %rd1, %rd87;
	ld.global.f32 	%f124, [%rd88];
	cvt.s64.s32 	%rd89, %r165;
	add.s64 	%rd90, %rd2, %rd89;
	ld.global.u8 	%rs7, [%rd90];
	setp.eq.s16 	%p44, %rs7, 0;
	mul.f32 	%f125, %f124, %f104;
	selp.f32 	%f439, %f103, %f125, %p44;
	max.f32 	%f430, %f430, %f439;
$L__BB565_18:
	setp.le.s64 	%p45, %rd40, %rd12;
	mov.f32 	%f441, 0fFF800000;
	@%p45 bra 	$L__BB565_20;
	setp.eq.s64 	%p46, %rd32, 1;
	setp.eq.s64 	%p47, %rd31, 1;
	setp.eq.s64 	%p48, %rd30, 1;
	setp.eq.s64 	%p49, %rd29, 1;
	add.s64 	%rd91, %rd22, %rd12;
	cvt.u32.u64 	%r166, %rd91;
	div.s32 	%r167, %r166, %r8;
	mul.lo.s32 	%r168, %r167, %r8;
	sub.s32 	%r169, %r166, %r168;
	div.s32 	%r170, %r169, %r9;
	mul.lo.s32 	%r171, %r170, %r9;
	sub.s32 	%r172, %r169, %r171;
	div.s32 	%r173, %r172, %r10;
	mul.lo.s32 	%r174, %r173, %r10;
	sub.s32 	%r175, %r172, %r174;
	selp.b32 	%r176, 0, %r167, %p49;
	selp.b32 	%r177, 0, %r170, %p48;
	selp.b32 	%r178, 0, %r173, %p47;
	selp.b32 	%r179, 0, %r175, %p46;
	mul.lo.s32 	%r180, %r12, %r176;
	mad.lo.s32 	%r181, %r13, %r177, %r180;
	mad.lo.s32 	%r182, %r14, %r178, %r181;
	mad.lo.s32 	%r183, %r15, %r179, %r182;
	shl.b64 	%rd92, %rd91, 32;
	shr.s64 	%rd93, %rd92, 30;
	add.s64 	%rd94, %rd1, %rd93;
	ld.global.f32 	%f127, [%rd94];
	cvt.s64.s32 	%rd95, %r183;
	add.s64 	%rd96, %rd2, %rd95;
	ld.global.u8 	%rs8, [%rd96];
	setp.eq.s16 	%p50, %rs8, 0;
	mul.f32 	%f128, %f127, %f104;
	selp.f32 	%f441, %f103, %f128, %p50;
	max.f32 	%f430, %f430, %f441;
$L__BB565_20:
	add.s32 	%r185, %r108, 256;
	cvt.u64.u32 	%rd97, %r185;
	setp.le.s64 	%p51, %rd40, %rd97;
	mov.f32 	%f443, 0fFF800000;
	@%p51 bra 	$L__BB565_22;
	setp.eq.s64 	%p52, %rd32, 1;
	setp.eq.s64 	%p53, %rd31, 1;
	setp.eq.s64 	%p54, %rd30, 1;
	setp.eq.s64 	%p55, %rd29, 1;
	cvt.u64.u32 	%rd98, %r185;
	add.s64 	%rd99, %rd22, %rd98;
	cvt.u32.u64 	%r188, %rd99;
	div.s32 	%r189, %r188, %r8;
	mul.lo.s32 	%r190, %r189, %r8;
	sub.s32 	%r191, %r188, %r190;
	div.s32 	%r192, %r191, %r9;
	mul.lo.s32 	%r193, %r192, %r9;
	sub.s32 	%r194, %r191, %r193;
	div.s32 	%r195, %r194, %r10;
	mul.lo.s32 	%r196, %r195, %r10;
	sub.s32 	%r197, %r194, %r196;
	selp.b32 	%r198, 0, %r189, %p55;
	selp.b32 	%r199, 0, %r192, %p54;
	selp.b32 	%r200, 0, %r195, %p53;
	selp.b32 	%r201, 0, %r197, %p52;
	mul.lo.s32 	%r202, %r12, %r198;
	mad.lo.s32 	%r203, %r13, %r199, %r202;
	mad.lo.s32 	%r204, %r14, %r200, %r203;
	mad.lo.s32 	%r205, %r15, %r201, %r204;
	shl.b64 	%rd100, %rd99, 32;
	shr.s64 	%rd101, %rd100, 30;
	add.s64 	%rd102, %rd1, %rd101;
	ld.global.f32 	%f130, [%rd102];
	cvt.s64.s32 	%rd103, %r205;
	add.s64 	%rd104, %rd2, %rd103;
	ld.global.u8 	%rs9, [%rd104];
	setp.eq.s16 	%p56, %rs9, 0;
	mul.f32 	%f131, %f130, %f104;
	selp.f32 	%f443, %f103, %f131, %p56;
	max.f32 	%f430, %f430, %f443;
$L__BB565_22:
	add.s32 	%r207, %r108, 288;
	cvt.u64.u32 	%rd105, %r207;
	setp.le.s64 	%p57, %rd40, %rd105;
	mov.f32 	%f445, 0fFF800000;
	@%p57 bra 	$L__BB565_24;
	setp.eq.s64 	%p58, %rd32, 1;
	setp.eq.s64 	%p59, %rd31, 1;
	setp.eq.s64 	%p60, %rd30, 1;
	setp.eq.s64 	%p61, %rd29, 1;
	add.s32 	%r209, %r108, 288;
	cvt.u64.u32 	%rd106, %r209;
	add.s64 	%rd107, %rd22, %rd106;
	cvt.u32.u64 	%r210, %rd107;
	div.s32 	%r211, %r210, %r8;
	mul.lo.s32 	%r212, %r211, %r8;
	sub.s32 	%r213, %r210, %r212;
	div.s32 	%r214, %r213, %r9;
	mul.lo.s32 	%r215, %r214, %r9;
	sub.s32 	%r216, %r213, %r215;
	div.s32 	%r217, %r216, %r10;
	mul.lo.s32 	%r218, %r217, %r10;
	sub.s32 	%r219, %r216, %r218;
	selp.b32 	%r220, 0, %r211, %p61;
	selp.b32 	%r221, 0, %r214, %p60;
	selp.b32 	%r222, 0, %r217, %p59;
	selp.b32 	%r223, 0, %r219, %p58;
	mul.lo.s32 	%r224, %r12, %r220;
	mad.lo.s32 	%r225, %r13, %r221, %r224;
	mad.lo.s32 	%r226, %r14, %r222, %r225;
	mad.lo.s32 	%r227, %r15, %r223, %r226;
	shl.b64 	%rd108, %rd107, 32;
	shr.s64 	%rd109, %rd108, 30;
	add.s64 	%rd110, %rd1, %rd109;
	ld.global.f32 	%f133, [%rd110];
	cvt.s64.s32 	%rd111, %r227;
	add.s64 	%rd112, %rd2, %rd111;
	ld.global.u8 	%rs10, [%rd112];
	setp.eq.s16 	%p62, %rs10, 0;
	mul.f32 	%f134, %f133, %f104;
	selp.f32 	%f445, %f103, %f134, %p62;
	max.f32 	%f430, %f430, %f445;
$L__BB565_24:
	add.s32 	%r229, %r108, 320;
	cvt.u64.u32 	%rd113, %r229;
	setp.le.s64 	%p63, %rd40, %rd113;
	mov.f32 	%f447, 0fFF800000;
	@%p63 bra 	$L__BB565_26;
	setp.eq.s64 	%p64, %rd32, 1;
	setp.eq.s64 	%p65, %rd31, 1;
	setp.eq.s64 	%p66, %rd30, 1;
	setp.eq.s64 	%p67, %rd29, 1;
	add.s32 	%r231, %r108, 320;
	cvt.u64.u32 	%rd114, %r231;
	add.s64 	%rd115, %rd22, %rd114;
	cvt.u32.u64 	%r232, %rd115;
	div.s32 	%r233, %r232, %r8;
	mul.lo.s32 	%r234, %r233, %r8;
	sub.s32 	%r235, %r232, %r234;
	div.s32 	%r236, %r235, %r9;
	mul.lo.s32 	%r237, %r236, %r9;
	sub.s32 	%r238, %r235, %r237;
	div.s32 	%r239, %r238, %r10;
	mul.lo.s32 	%r240, %r239, %r10;
	sub.s32 	%r241, %r238, %r240;
	selp.b32 	%r242, 0, %r233, %p67;
	selp.b32 	%r243, 0, %r236, %p66;
	selp.b32 	%r244, 0, %r239, %p65;
	selp.b32 	%r245, 0, %r241, %p64;
	mul.lo.s32 	%r246, %r12, %r242;
	mad.lo.s32 	%r247, %r13, %r243, %r246;
	mad.lo.s32 	%r248, %r14, %r244, %r247;
	mad.lo.s32 	%r249, %r15, %r245, %r248;
	shl.b64 	%rd116, %rd115, 32;
	shr.s64 	%rd117, %rd116, 30;
	add.s64 	%rd118, %rd1, %rd117;
	ld.global.f32 	%f136, [%rd118];
	cvt.s64.s32 	%rd119, %r249;
	add.s64 	%rd120, %rd2, %rd119;
	ld.global.u8 	%rs11, [%rd120];
	setp.eq.s16 	%p68, %rs11, 0;
	mul.f32 	%f137, %f136, %f104;
	selp.f32 	%f447, %f103, %f137, %p68;
	max.f32 	%f430, %f430, %f447;
$L__BB565_26:
	add.s32 	%r251, %r108, 352;
	cvt.u64.u32 	%rd121, %r251;
	setp.le.s64 	%p69, %rd40, %rd121;
	mov.f32 	%f449, 0fFF800000;
	@%p69 bra 	$L__BB565_28;
	setp.eq.s64 	%p70, %rd32, 1;
	setp.eq.s64 	%p71, %rd31, 1;
	setp.eq.s64 	%p72, %rd30, 1;
	setp.eq.s64 	%p73, %rd29, 1;
	mov.u32 	%r252, %tid.x;
	add.s32 	%r253, %r252, 352;
	cvt.u64.u32 	%rd122, %r253;
	add.s64 	%rd123, %rd22, %rd122;
	cvt.u32.u64 	%r254, %rd123;
	div.s32 	%r255, %r254, %r8;
	mul.lo.s32 	%r256, %r255, %r8;
	sub.s32 	%r257, %r254, %r256;
	div.s32 	%r258, %r257, %r9;
	mul.lo.s32 	%r259, %r258, %r9;
	sub.s32 	%r260, %r257, %r259;
	div.s32 	%r261, %r260, %r10;
	mul.lo.s32 	%r262, %r261, %r10;
	sub.s32 	%r263, %r260, %r262;
	selp.b32 	%r264, 0, %r255, %p73;
	selp.b32 	%r265, 0, %r258, %p72;
	selp.b32 	%r266, 0, %r261, %p71;
	selp.b32 	%r267, 0, %r263, %p70;
	mul.lo.s32 	%r268, %r12, %r264;
	mad.lo.s32 	%r269, %r13, %r265, %r268;
	mad.lo.s32 	%r270, %r14, %r266, %r269;
	mad.lo.s32 	%r271, %r15, %r267, %r270;
	shl.b64 	%rd124, %rd123, 32;
	shr.s64 	%rd125, %rd124, 30;
	add.s64 	%rd126, %rd1, %rd125;
	ld.global.f32 	%f139, [%rd126];
	cvt.s64.s32 	%rd127, %r271;
	add.s64 	%rd128, %rd2, %rd127;
	ld.global.u8 	%rs12, [%rd128];
	setp.eq.s16 	%p74, %rs12, 0;
	mul.f32 	%f140, %f139, %f104;
	selp.f32 	%f449, %f103, %f140, %p74;
	max.f32 	%f430, %f430, %f449;
$L__BB565_28:
	setp.le.s64 	%p75, %rd40, %rd13;
	mov.f32 	%f451, 0fFF800000;
	@%p75 bra 	$L__BB565_30;
	setp.eq.s64 	%p76, %rd32, 1;
	setp.eq.s64 	%p77, %rd31, 1;
	setp.eq.s64 	%p78, %rd30, 1;
	setp.eq.s64 	%p79, %rd29, 1;
	add.s64 	%rd129, %rd22, %rd13;
	cvt.u32.u64 	%r272, %rd129;
	div.s32 	%r273, %r272, %r8;
	mul.lo.s32 	%r274, %r273, %r8;
	sub.s32 	%r275, %r272, %r274;
	div.s32 	%r276, %r275, %r9;
	mul.lo.s32 	%r277, %r276, %r9;
	sub.s32 	%r278, %r275, %r277;
	div.s32 	%r279, %r278, %r10;
	mul.lo.s32 	%r280, %r279, %r10;
	sub.s32 	%r281, %r278, %r280;
	selp.b32 	%r282, 0, %r273, %p79;
	selp.b32 	%r283, 0, %r276, %p78;
	selp.b32 	%r284, 0, %r279, %p77;
	selp.b32 	%r285, 0, %r281, %p76;
	mul.lo.s32 	%r286, %r12, %r282;
	mad.lo.s32 	%r287, %r13, %r283, %r286;
	mad.lo.s32 	%r288, %r14, %r284, %r287;
	mad.lo.s32 	%r289, %r15, %r285, %r288;
	shl.b64 	%rd130, %rd129, 32;
	shr.s64 	%rd131, %rd130, 30;
	add.s64 	%rd132, %rd1, %rd131;
	ld.global.f32 	%f142, [%rd132];
	cvt.s64.s32 	%rd133, %r289;
	add.s64 	%rd134, %rd2, %rd133;
	ld.global.u8 	%rs13, [%rd134];
	setp.eq.s16 	%p80, %rs13, 0;
	mul.f32 	%f143, %f142, %f104;
	selp.f32 	%f451, %f103, %f143, %p80;
	max.f32 	%f430, %f430, %f451;
$L__BB565_30:
	setp.le.s64 	%p81, %rd40, %rd14;
	mov.f32 	%f453, 0fFF800000;
	@%p81 bra 	$L__BB565_32;
	setp.eq.s64 	%p82, %rd32, 1;
	setp.eq.s64 	%p83, %rd31, 1;
	setp.eq.s64 	%p84, %rd30, 1;
	setp.eq.s64 	%p85, %rd29, 1;
	add.s64 	%rd135, %rd22, %rd14;
	cvt.u32.u64 	%r290, %rd135;
	div.s32 	%r291, %r290, %r8;
	mul.lo.s32 	%r292, %r291, %r8;
	sub.s32 	%r293, %r290, %r292;
	div.s32 	%r294, %r293, %r9;
	mul.lo.s32 	%r295, %r294, %r9;
	sub.s32 	%r296, %r293, %r295;
	div.s32 	%r297, %r296, %r10;
	mul.lo.s32 	%r298, %r297, %r10;
	sub.s32 	%r299, %r296, %r298;
	selp.b32 	%r300, 0, %r291, %p85;
	selp.b32 	%r301, 0, %r294, %p84;
	selp.b32 	%r302, 0, %r297, %p83;
	selp.b32 	%r303, 0, %r299, %p82;
	mul.lo.s32 	%r304, %r12, %r300;
	mad.lo.s32 	%r305, %r13, %r301, %r304;
	mad.lo.s32 	%r306, %r14, %r302, %r305;
	mad.lo.s32 	%r307, %r15, %r303, %r306;
	shl.b64 	%rd136, %rd135, 32;
	shr.s64 	%rd137, %rd136, 30;
	add.s64 	%rd138, %rd1, %rd137;
	ld.global.f32 	%f145, [%rd138];
	cvt.s64.s32 	%rd139, %r307;
	add.s64 	%rd140, %rd2, %rd139;
	ld.global.u8 	%rs14, [%rd140];
	setp.eq.s16 	%p86, %rs14, 0;
	mul.f32 	%f146, %f145, %f104;
	selp.f32 	%f453, %f103, %f146, %p86;
	max.f32 	%f430, %f430, %f453;
$L__BB565_32:
	setp.le.s64 	%p87, %rd40, %rd15;
	mov.f32 	%f455, 0fFF800000;
	@%p87 bra 	$L__BB565_34;
	setp.eq.s64 	%p88, %rd32, 1;
	setp.eq.s64 	%p89, %rd31, 1;
	setp.eq.s64 	%p90, %rd30, 1;
	setp.eq.s64 	%p91, %rd29, 1;
	add.s64 	%rd141, %rd22, %rd15;
	cvt.u32.u64 	%r308, %rd141;
	div.s32 	%r309, %r308, %r8;
	mul.lo.s32 	%r310, %r309, %r8;
	sub.s32 	%r311, %r308, %r310;
	div.s32 	%r312, %r311, %r9;
	mul.lo.s32 	%r313, %r312, %r9;
	sub.s32 	%r314, %r311, %r313;
	div.s32 	%r315, %r314, %r10;
	mul.lo.s32 	%r316, %r315, %r10;
	sub.s32 	%r317, %r314, %r316;
	selp.b32 	%r318, 0, %r309, %p91;
	selp.b32 	%r319, 0, %r312, %p90;
	selp.b32 	%r320, 0, %r315, %p89;
	selp.b32 	%r321, 0, %r317, %p88;
	mul.lo.s32 	%r322, %r12, %r318;
	mad.lo.s32 	%r323, %r13, %r319, %r322;
	mad.lo.s32 	%r324, %r14, %r320, %r323;
	mad.lo.s32 	%r325, %r15, %r321, %r324;
	shl.b64 	%rd142, %rd141, 32;
	shr.s64 	%rd143, %rd142, 30;
	add.s64 	%rd144, %rd1, %rd143;
	ld.global.f32 	%f148, [%rd144];
	cvt.s64.s32 	%rd145, %r325;
	add.s64 	%rd146, %rd2, %rd145;
	ld.global.u8 	%rs15, [%rd146];
	setp.eq.s16 	%p92, %rs15, 0;
	mul.f32 	%f149, %f148, %f104;
	selp.f32 	%f455, %f103, %f149, %p92;
	max.f32 	%f430, %f430, %f455;
$L__BB565_34:
	setp.le.s64 	%p93, %rd40, %rd16;
	mov.f32 	%f457, 0fFF800000;
	@%p93 bra 	$L__BB565_36;
	setp.eq.s64 	%p94, %rd32, 1;
	setp.eq.s64 	%p95, %rd31, 1;
	setp.eq.s64 	%p96, %rd30, 1;
	setp.eq.s64 	%p97, %rd29, 1;
	add.s64 	%rd147, %rd22, %rd16;
	cvt.u32.u64 	%r326, %rd147;
	div.s32 	%r327, %r326, %r8;
	mul.lo.s32 	%r328, %r327, %r8;
	sub.s32 	%r329, %r326, %r328;
	div.s32 	%r330, %r329, %r9;
	mul.lo.s32 	%r331, %r330, %r9;
	sub.s32 	%r332, %r329, %r331;
	div.s32 	%r333, %r332, %r10;
	mul.lo.s32 	%r334, %r333, %r10;
	sub.s32 	%r335, %r332, %r334;
	selp.b32 	%r336, 0, %r327, %p97;
	selp.b32 	%r337, 0, %r330, %p96;
	selp.b32 	%r338, 0, %r333, %p95;
	selp.b32 	%r339, 0, %r335, %p94;
	mul.lo.s32 	%r340, %r12, %r336;
	mad.lo.s32 	%r341, %r13, %r337, %r340;
	mad.lo.s32 	%r342, %r14, %r338, %r341;
	mad.lo.s32 	%r343, %r15, %r339, %r342;
	shl.b64 	%rd148, %rd147, 32;
	shr.s64 	%rd149, %rd148, 30;
	add.s64 	%rd150, %rd1, %rd149;
	ld.global.f32 	%f151, [%rd150];
	cvt.s64.s32 	%rd151, %r343;
	add.s64 	%rd152, %rd2, %rd151;
	ld.global.u8 	%rs16, [%rd152];
	setp.eq.s16 	%p98, %rs16, 0;
	mul.f32 	%f152, %f151, %f104;
	selp.f32 	%f457, %f103, %f152, %p98;
	max.f32 	%f430, %f430, %f457;
$L__BB565_36:
	setp.le.s64 	%p99, %rd40, %rd17;
	mov.f32 	%f459, 0fFF800000;
	@%p99 bra 	$L__BB565_38;
	setp.eq.s64 	%p100, %rd32, 1;
	setp.eq.s64 	%p101, %rd31, 1;
	setp.eq.s64 	%p102, %rd30, 1;
	setp.eq.s64 	%p103, %rd29, 1;
	add.s64 	%rd153, %rd22, %rd17;
	cvt.u32.u64 	%r344, %rd153;
	div.s32 	%r345, %r344, %r8;
	mul.lo.s32 	%r346, %r345, %r8;
	sub.s32 	%r347, %r344, %r346;
	div.s32 	%r348, %r347, %r9;
	mul.lo.s32 	%r349, %r348, %r9;
	sub.s32 	%r350, %r347, %r349;
	div.s32 	%r351, %r350, %r10;
	mul.lo.s32 	%r352, %r351, %r10;
	sub.s32 	%r353, %r350, %r352;
	selp.b32 	%r354, 0, %r345, %p103;
	selp.b32 	%r355, 0, %r348, %p102;
	selp.b32 	%r356, 0, %r351, %p101;
	selp.b32 	%r357, 0, %r353, %p100;
	mul.lo.s32 	%r358, %r12, %r354;
	mad.lo.s32 	%r359, %r13, %r355, %r358;
	mad.lo.s32 	%r360, %r14, %r356, %r359;
	mad.lo.s32 	%r361, %r15, %r357, %r360;
	shl.b64 	%rd154, %rd153, 32;
	shr.s64 	%rd155, %rd154, 30;
	add.s64 	%rd156, %rd1, %rd155;
	ld.global.f32 	%f154, [%rd156];
	cvt.s64.s32 	%rd157, %r361;
	add.s64 	%rd158, %rd2, %rd157;
	ld.global.u8 	%rs17, [%rd158];
	setp.eq.s16 	%p104, %rs17, 0;
	mul.f32 	%f155, %f154, %f104;
	selp.f32 	%f459, %f103, %f155, %p104;
	max.f32 	%f430, %f430, %f459;
$L__BB565_38:
	setp.le.s64 	%p105, %rd40, %rd18;
	mov.f32 	%f461, 0fFF800000;
	@%p105 bra 	$L__BB565_40;
	setp.eq.s64 	%p106, %rd32, 1;
	setp.eq.s64 	%p107, %rd31, 1;
	setp.eq.s64 	%p108, %rd30, 1;
	setp.eq.s64 	%p109, %rd29, 1;
	add.s64 	%rd159, %rd22, %rd18;
	cvt.u32.u64 	%r362, %rd159;
	div.s32 	%r363, %r362, %r8;
	mul.lo.s32 	%r364, %r363, %r8;
	sub.s32 	%r365, %r362, %r364;
	div.s32 	%r366, %r365, %r9;
	mul.lo.s32 	%r367, %r366, %r9;
	sub.s32 	%r368, %r365, %r367;
	div.s32 	%r369, %r368, %r10;
	mul.lo.s32 	%r370, %r369, %r10;
	sub.s32 	%r371, %r368, %r370;
	selp.b32 	%r372, 0, %r363, %p109;
	selp.b32 	%r373, 0, %r366, %p108;
	selp.b32 	%r374, 0, %r369, %p107;
	selp.b32 	%r375, 0, %r371, %p106;
	mul.lo.s32 	%r376, %r12, %r372;
	mad.lo.s32 	%r377, %r13, %r373, %r376;
	mad.lo.s32 	%r378, %r14, %r374, %r377;
	mad.lo.s32 	%r379, %r15, %r375, %r378;
	shl.b64 	%rd160, %rd159, 32;
	shr.s64 	%rd161, %rd160, 30;
	add.s64 	%rd162, %rd1, %rd161;
	ld.global.f32 	%f157, [%rd162];
	cvt.s64.s32 	%rd163, %r379;
	add.s64 	%rd164, %rd2, %rd163;
	ld.global.u8 	%rs18, [%rd164];
	setp.eq.s16 	%p110, %rs18, 0;
	mul.f32 	%f158, %f157, %f104;
	selp.f32 	%f461, %f103, %f158, %p110;
	max.f32 	%f430, %f430, %f461;
$L__BB565_40:
	setp.le.s64 	%p111, %rd40, %rd19;
	mov.f32 	%f463, 0fFF800000;
	@%p111 bra 	$L__BB565_42;
	setp.eq.s64 	%p112, %rd32, 1;
	setp.eq.s64 	%p113, %rd31, 1;
	setp.eq.s64 	%p114, %rd30, 1;
	setp.eq.s64 	%p115, %rd29, 1;
	add.s64 	%rd165, %rd22, %rd19;
	cvt.u32.u64 	%r380, %rd165;
	div.s32 	%r381, %r380, %r8;
	mul.lo.s32 	%r382, %r381, %r8;
	sub.s32 	%r383, %r380, %r382;
	div.s32 	%r384, %r383, %r9;
	mul.lo.s32 	%r385, %r384, %r9;
	sub.s32 	%r386, %r383, %r385;
	div.s32 	%r387, %r386, %r10;
	mul.lo.s32 	%r388, %r387, %r10;
	sub.s32 	%r389, %r386, %r388;
	selp.b32 	%r390, 0, %r381, %p115;
	selp.b32 	%r391, 0, %r384, %p114;
	selp.b32 	%r392, 0, %r387, %p113;
	selp.b32 	%r393, 0, %r389, %p112;
	mul.lo.s32 	%r394, %r12, %r390;
	mad.lo.s32 	%r395, %r13, %r391, %r394;
	mad.lo.s32 	%r396, %r14, %r392, %r395;
	mad.lo.s32 	%r397, %r15, %r393, %r396;
	shl.b64 	%rd166, %rd165, 32;
	shr.s64 	%rd167, %rd166, 30;
	add.s64 	%rd168, %rd1, %rd167;
	ld.global.f32 	%f160, [%rd168];
	cvt.s64.s32 	%rd169, %r397;
	add.s64 	%rd170, %rd2, %rd169;
	ld.global.u8 	%rs19, [%rd170];
	setp.eq.s16 	%p116, %rs19, 0;
	mul.f32 	%f161, %f160, %f104;
	selp.f32 	%f463, %f103, %f161, %p116;
	max.f32 	%f430, %f430, %f463;
$L__BB565_42:
	setp.le.s64 	%p117, %rd40, %rd20;
	mov.f32 	%f465, 0fFF800000;
	@%p117 bra 	$L__BB565_44;
	setp.eq.s64 	%p118, %rd32, 1;
	setp.eq.s64 	%p119, %rd31, 1;
	setp.eq.s64 	%p120, %rd30, 1;
	setp.eq.s64 	%p121, %rd29, 1;
	add.s64 	%rd171, %rd22, %rd20;
	cvt.u32.u64 	%r398, %rd171;
	div.s32 	%r399, %r398, %r8;
	mul.lo.s32 	%r400, %r399, %r8;
	sub.s32 	%r401, %r398, %r400;
	div.s32 	%r402, %r401, %r9;
	mul.lo.s32 	%r403, %r402, %r9;
	sub.s32 	%r404, %r401, %r403;
	div.s32 	%r405, %r404, %r10;
	mul.lo.s32 	%r406, %r405, %r10;
	sub.s32 	%r407, %r404, %r406;
	selp.b32 	%r408, 0, %r399, %p121;
	selp.b32 	%r409, 0, %r402, %p120;
	selp.b32 	%r410, 0, %r405, %p119;
	selp.b32 	%r411, 0, %r407, %p118;
	mul.lo.s32 	%r412, %r12, %r408;
	mad.lo.s32 	%r413, %r13, %r409, %r412;
	mad.lo.s32 	%r414, %r14, %r410, %r413;
	mad.lo.s32 	%r415, %r15, %r411, %r414;
	shl.b64 	%rd172, %rd171, 32;
	shr.s64 	%rd173, %rd172, 30;
	add.s64 	%rd174, %rd1, %rd173;
	ld.global.f32 	%f163, [%rd174];
	cvt.s64.s32 	%rd175, %r415;
	add.s64 	%rd176, %rd2, %rd175;
	ld.global.u8 	%rs20, [%rd176];
	setp.eq.s16 	%p122, %rs20, 0;
	mul.f32 	%f164, %f163, %f104;
	selp.f32 	%f465, %f103, %f164, %p122;
	max.f32 	%f430, %f430, %f465;
$L__BB565_44:
	mov.u32 	%r416, %tid.x;
	cvt.u64.u32 	%rd177, %r416;
	setp.le.s64 	%p123, %rd40, %rd177;
	mov.b32 	%r417, %f430;
	shfl.sync.bfly.b32	%r418|%p124, %r417, 16, 31, -1;
	mov.b32 	%f165, %r418;
	max.f32 	%f166, %f430, %f165;
	mov.b32 	%r419, %f166;
	shfl.sync.bfly.b32	%r420|%p125, %r419, 8, 31, -1;
	mov.b32 	%f167, %r420;
	max.f32 	%f168, %f166, %f167;
	mov.b32 	%r421, %f168;
	shfl.sync.bfly.b32	%r422|%p126, %r421, 4, 31, -1;
	mov.b32 	%f169, %r422;
	max.f32 	%f170, %f168, %f169;
	mov.b32 	%r423, %f170;
	shfl.sync.bfly.b32	%r424|%p127, %r423, 2, 31, -1;
	mov.b32 	%f171, %r424;
	max.f32 	%f172, %f170, %f171;
	mov.b32 	%r425, %f172;
	shfl.sync.bfly.b32	%r426|%p128, %r425, 1, 31, -1;
	mov.b32 	%f173, %r426;
	max.f32 	%f174, %f172, %f173;
	sub.f32 	%f175, %f427, %f174;
	fma.rn.f32 	%f176, %f175, 0f3BBB989D, 0f3F000000;
	cvt.sat.f32.f32 	%f177, %f176;
	mov.f32 	%f178, 0f4B400001;
	mov.f32 	%f179, 0f437C0000;
	fma.rm.f32 	%f180, %f177, %f179, %f178;
	add.f32 	%f181, %f180, 0fCB40007F;
	neg.f32 	%f182, %f181;
	fma.rn.f32 	%f183, %f175, 0f3FB8AA3B, %f182;
	fma.rn.f32 	%f184, %f175, 0f32A57060, %f183;
	mov.b32 	%r427, %f180;
	shl.b32 	%r428, %r427, 23;
	mov.b32 	%f185, %r428;
	ex2.approx.ftz.f32 	%f186, %f184;
	mul.f32 	%f187, %f186, %f185;
	add.f32 	%f188, %f187, 0f00000000;
	sub.f32 	%f189, %f429, %f174;
	fma.rn.f32 	%f190, %f189, 0f3BBB989D, 0f3F000000;
	cvt.sat.f32.f32 	%f191, %f190;
	fma.rm.f32 	%f192, %f191, %f179, %f178;
	add.f32 	%f193, %f192, 0fCB40007F;
	neg.f32 	%f194, %f193;
	fma.rn.f32 	%f195, %f189, 0f3FB8AA3B, %f194;
	fma.rn.f32 	%f196, %f189, 0f32A57060, %f195;
	mov.b32 	%r429, %f192;
	shl.b32 	%r430, %r429, 23;
	mov.b32 	%f197, %r430;
	ex2.approx.ftz.f32 	%f198, %f196;
	mul.f32 	%f199, %f198, %f197;
	add.f32 	%f200, %f188, %f199;
	sub.f32 	%f201, %f431, %f174;
	fma.rn.f32 	%f202, %f201, 0f3BBB989D, 0f3F000000;
	cvt.sat.f32.f32 	%f203, %f202;
	fma.rm.f32 	%f204, %f203, %f179, %f178;
	add.f32 	%f205, %f204, 0fCB40007F;
	neg.f32 	%f206, %f205;
	fma.rn.f32 	%f207, %f201, 0f3FB8AA3B, %f206;
	fma.rn.f32 	%f208, %f201, 0f32A57060, %f207;
	mov.b32 	%r431, %f204;
	shl.b32 	%r432, %r431, 23;
	mov.b32 	%f209, %r432;
	ex2.approx.ftz.f32 	%f210, %f208;
	mul.f32 	%f211, %f210, %f209;
	add.f32 	%f212, %f200, %f211;
	sub.f32 	%f213, %f433, %f174;
	fma.rn.f32 	%f214, %f213, 0f3BBB989D, 0f3F000000;
	cvt.sat.f32.f32 	%f215, %f214;
	fma.rm.f32 	%f216, %f215, %f179, %f178;
	add.f32 	%f217, %f216, 0fCB40007F;
	neg.f32 	%f218, %f217;
	fma.rn.f32 	%f219, %f213, 0f3FB8AA3B, %f218;
	fma.rn.f32 	%f220, %f213, 0f32A57060, %f219;
	mov.b32 	%r433, %f216;
	shl.b32 	%r434, %r433, 23;
	mov.b32 	%f221, %r434;
	ex2.approx.ftz.f32 	%f222, %f220;
	mul.f32 	%f223, %f222, %f221;
	add.f32 	%f224, %f212, %f223;
	sub.f32 	%f225, %f435, %f174;
	fma.rn.f32 	%f226, %f225, 0f3BBB989D, 0f3F000000;
	cvt.sat.f32.f32 	%f227, %f226;
	fma.rm.f32 	%f228, %f227, %f179, %f178;
	add.f32 	%f229, %f228, 0fCB40007F;
	neg.f32 	%f230, %f229;
	fma.rn.f32 	%f231, %f225, 0f3FB8AA3B, %f230;
	fma.rn.f32 	%f232, %f225, 0f32A57060, %f231;
	mov.b32 	%r435, %f228;
	shl.b32 	%r436, %r435, 23;
	mov.b32 	%f233, %r436;
	ex2.approx.ftz.f32 	%f234, %f232;
	mul.f32 	%f235, %f234, %f233;
	add.f32 	%f236, %f224, %f235;
	sub.f32 	%f237, %f437, %f174;
	fma.rn.f32 	%f238, %f237, 0f3BBB989D, 0f3F000000;
	cvt.sat.f32.f32 	%f239, %f238;
	fma.rm.f32 	%f240, %f239, %f179, %f178;
	add.f32 	%f241, %f240, 0fCB40007F;
	neg.f32 	%f242, %f241;
	fma.rn.f32 	%f243, %f237, 0f3FB8AA3B, %f242;
	fma.rn.f32 	%f244, %f237, 0f32A57060, %f243;
	mov.b32 	%r437, %f240;
	shl.b32 	%r438, %r437, 23;
	mov.b32 	%f245, %r438;
	ex2.approx.ftz.f32 	%f246, %f244;
	mul.f32 	%f247, %f246, %f245;
	add.f32 	%f248, %f236, %f247;
	sub.f32 	%f249, %f439, %f174;
	fma.rn.f32 	%f250, %f249, 0f3BBB989D, 0f3F000000;
	cvt.sat.f32.f32 	%f251, %f250;
	fma.rm.f32 	%f252, %f251, %f179, %f178;
	add.f32 	%f253, %f252, 0fCB40007F;
	neg.f32 	%f254, %f253;
	fma.rn.f32 	%f255, %f249, 0f3FB8AA3B, %f254;
	fma.rn.f32 	%f256, %f249, 0f32A57060, %f255;
	mov.b32 	%r439, %f252;
	shl.b32 	%r440, %r439, 23;
	mov.b32 	%f257, %r440;
	ex2.approx.ftz.f32 	%f258, %f256;
	mul.f32 	%f259, %f258, %f257;
	add.f32 	%f260, %f248, %f259;
	sub.f32 	%f261, %f441, %f174;
	fma.rn.f32 	%f262, %f261, 0f3BBB989D, 0f3F000000;
	cvt.sat.f32.f32 	%f263, %f262;
	fma.rm.f32 	%f264, %f263, %f179, %f178;
	add.f32 	%f265, %f264, 0fCB40007F;
	neg.f32 	%f266, %f265;
	fma.rn.f32 	%f267, %f261, 0f3FB8AA3B, %f266;
	fma.rn.f32 	%f268, %f261, 0f32A57060, %f267;
	mov.b32 	%r441, %f264;
	shl.b32 	%r442, %r441, 23;
	mov.b32 	%f269, %r442;
	ex2.approx.ftz.f32 	%f270, %f268;
	mul.f32 	%f271, %f270, %f269;
	add.f32 	%f272, %f260, %f271;
	sub.f32 	%f273, %f443, %f174;
	fma.rn.f32 	%f274, %f273, 0f3BBB989D, 0f3F000000;
	cvt.sat.f32.f32 	%f275, %f274;
	fma.rm.f32 	%f276, %f275, %f179, %f178;
	add.f32 	%f277, %f276, 0fCB40007F;
	neg.f32 	%f278, %f277;
	fma.rn.f32 	%f279, %f273, 0f3FB8AA3B, %f278;
	fma.rn.f32 	%f280, %f273, 0f32A57060, %f279;
	mov.b32 	%r443, %f276;
	shl.b32 	%r444, %r443, 23;
	mov.b32 	%f281, %r444;
	ex2.approx.ftz.f32 	%f282, %f280;
	mul.f32 	%f283, %f282, %f281;
	add.f32 	%f284, %f272, %f283;
	sub.f32 	%f285, %f445, %f174;
	fma.rn.f32 	%f286, %f285, 0f3BBB989D, 0f3F000000;
	cvt.sat.f32.f32 	%f287, %f286;
	fma.rm.f32 	%f288, %f287, %f179, %f178;
	add.f32 	%f289, %f288, 0fCB40007F;
	neg.f32 	%f290, %f289;
	fma.rn.f32 	%f291, %f285, 0f3FB8AA3B, %f290;
	fma.rn.f32 	%f292, %f285, 0f32A57060, %f291;
	mov.b32 	%r445, %f288;
	shl.b32 	%r446, %r445, 23;
	mov.b32 	%f293, %r446;
	ex2.approx.ftz.f32 	%f294, %f292;
	mul.f32 	%f295, %f294, %f293;
	add.f32 	%f296, %f284, %f295;
	sub.f32 	%f297, %f447, %f174;
	fma.rn.f32 	%f298, %f297, 0f3BBB989D, 0f3F000000;
	cvt.sat.f32.f32 	%f299, %f298;
	fma.rm.f32 	%f300, %f299, %f179, %f178;
	add.f32 	%f301, %f300, 0fCB40007F;
	neg.f32 	%f302, %f301;
	fma.rn.f32 	%f303, %f297, 0f3FB8AA3B, %f302;
	fma.rn.f32 	%f304, %f297, 0f32A57060, %f303;
	mov.b32 	%r447, %f300;
	shl.b32 	%r448, %r447, 23;
	mov.b32 	%f305, %r448;
	ex2.approx.ftz.f32 	%f306, %f304;
	mul.f32 	%f307, %f306, %f305;
	add.f32 	%f308, %f296, %f307;
	sub.f32 	%f309, %f449, %f174;
	fma.rn.f32 	%f310, %f309, 0f3BBB989D, 0f3F000000;
	cvt.sat.f32.f32 	%f311, %f310;
	fma.rm.f32 	%f312, %f311, %f179, %f178;
	add.f32 	%f313, %f312, 0fCB40007F;
	neg.f32 	%f314, %f313;
	fma.rn.f32 	%f315, %f309, 0f3FB8AA3B, %f314;
	fma.rn.f32 	%f316, %f309, 0f32A57060, %f315;
	mov.b32 	%r449, %f312;
	shl.b32 	%r450, %r449, 23;
	mov.b32 	%f317, %r450;
	ex2.approx.ftz.f32 	%f318, %f316;
	mul.f32 	%f319, %f318, %f317;
	add.f32 	%f320, %f308, %f319;
	sub.f32 	%f321, %f451, %f174;
	fma.rn.f32 	%f322, %f321, 0f3BBB989D, 0f3F000000;
	cvt.sat.f32.f32 	%f323, %f322;
	fma.rm.f32 	%f324, %f323, %f179, %f178;
	add.f32 	%f325, %f324, 0fCB40007F;
	neg.f32 	%f326, %f325;
	fma.rn.f32 	%f327, %f321, 0f3FB8AA3B, %f326;
	fma.rn.f32 	%f328, %f321, 0f32A57060, %f327;
	mov.b32 	%r451, %f324;
	shl.b32 	%r452, %r451, 23;
	mov.b32 	%f329, %r452;
	ex2.approx.ftz.f32 	%f330, %f328;
	mul.f32 	%f331, %f330, %f329;
	add.f32 	%f332, %f320, %f331;
	sub.f32 	%f333, %f453, %f174;
	fma.rn.f32 	%f334, %f333, 0f3BBB989D, 0f3F000000;
	cvt.sat.f32.f32 	%f335, %f334;
	fma.rm.f32 	%f336, %f335, %f179, %f178;
	add.f32 	%f337, %f336, 0fCB40007F;
	neg.f32 	%f338, %f337;
	fma.rn.f32 	%f339, %f333, 0f3FB8AA3B, %f338;
	fma.rn.f32 	%f340, %f333, 0f32A57060, %f339;
	mov.b32 	%r453, %f336;
	shl.b32 	%r454, %r453, 23;
	mov.b32 	%f341, %r454;
	ex2.approx.ftz.f32 	%f342, %f340;
	mul.f32 	%f343, %f342, %f341;
	add.f32 	%f344, %f332, %f343;
	sub.f32 	%f345, %f455, %f174;
	fma.rn.f32 	%f346, %f345, 0f3BBB989D, 0f3F000000;
	cvt.sat.f32.f32 	%f347, %f346;
	fma.rm.f32 	%f348, %f347, %f179, %f178;
	add.f32 	%f349, %f348, 0fCB40007F;
	neg.f32 	%f350, %f349;
	fma.rn.f32 	%f351, %f345, 0f3FB8AA3B, %f350;
	fma.rn.f32 	%f352, %f345, 0f32A57060, %f351;
	mov.b32 	%r455, %f348;
	shl.b32 	%r456, %r455, 23;
	mov.b32 	%f353, %r456;
	ex2.approx.ftz.f32 	%f354, %f352;
	mul.f32 	%f355, %f354, %f353;
	add.f32 	%f356, %f344, %f355;
	sub.f32 	%f357, %f457, %f174;
	fma.rn.f32 	%f358, %f357, 0f3BBB989D, 0f3F000000;
	cvt.sat.f32.f32 	%f359, %f358;
	fma.rm.f32 	%f360, %f359, %f179, %f178;
	add.f32 	%f361, %f360, 0fCB40007F;
	neg.f32 	%f362, %f361;
	fma.rn.f32 	%f363, %f357, 0f3FB8AA3B, %f362;
	fma.rn.f32 	%f364, %f357, 0f32A57060, %f363;
	mov.b32 	%r457, %f360;
	shl.b32 	%r458, %r457, 23;
	mov.b32 	%f365, %r458;
	ex2.approx.ftz.f32 	%f366, %f364;
	mul.f32 	%f367, %f366, %f365;
	add.f32 	%f368, %f356, %f367;
	sub.f32 	%f369, %f459, %f174;
	fma.rn.f32 	%f370, %f369, 0f3BBB989D, 0f3F000000;
	cvt.sat.f32.f32 	%f371, %f370;
	fma.rm.f32 	%f372, %f371, %f179, %f178;
	add.f32 	%f373, %f372, 0fCB40007F;
	neg.f32 	%f374, %f373;
	fma.rn.f32 	%f375, %f369, 0f3FB8AA3B, %f374;
	fma.rn.f32 	%f376, %f369, 0f32A57060, %f375;
	mov.b32 	%r459, %f372;
	shl.b32 	%r460, %r459, 23;
	mov.b32 	%f377, %r460;
	ex2.approx.ftz.f32 	%f378, %f376;
	mul.f32 	%f379, %f378, %f377;
	add.f32 	%f380, %f368, %f379;
	sub.f32 	%f381, %f461, %f174;
	fma.rn.f32 	%f382, %f381, 0f3BBB989D, 0f3F000000;
	cvt.sat.f32.f32 	%f383, %f382;
	fma.rm.f32 	%f384, %f383, %f179, %f178;
	add.f32 	%f385, %f384, 0fCB40007F;
	neg.f32 	%f386, %f385;
	fma.rn.f32 	%f387, %f381, 0f3FB8AA3B, %f386;
	fma.rn.f32 	%f388, %f381, 0f32A57060, %f387;
	mov.b32 	%r461, %f384;
	shl.b32 	%r462, %r461, 23;
	mov.b32 	%f389, %r462;
	ex2.approx.ftz.f32 	%f390, %f388;
	mul.f32 	%f391, %f390, %f389;
	add.f32 	%f392, %f380, %f391;
	sub.f32 	%f393, %f463, %f174;
	fma.rn.f32 	%f394, %f393, 0f3BBB989D, 0f3F000000;
	cvt.sat.f32.f32 	%f395, %f394;
	fma.rm.f32 	%f396, %f395, %f179, %f178;
	add.f32 	%f397, %f396, 0fCB40007F;
	neg.f32 	%f398, %f397;
	fma.rn.f32 	%f399, %f393, 0f3FB8AA3B, %f398;
	fma.rn.f32 	%f400, %f393, 0f32A57060, %f399;
	mov.b32 	%r463, %f396;
	shl.b32 	%r464, %r463, 23;
	mov.b32 	%f401, %r464;
	ex2.approx.ftz.f32 	%f402, %f400;
	mul.f32 	%f403, %f402, %f401;
	add.f32 	%f404, %f392, %f403;
	sub.f32 	%f405, %f465, %f174;
	fma.rn.f32 	%f406, %f405, 0f3BBB989D, 0f3F000000;
	cvt.sat.f32.f32 	%f407, %f406;
	fma.rm.f32 	%f408, %f407, %f179, %f178;
	add.f32 	%f409, %f408, 0fCB40007F;
	neg.f32 	%f410, %f409;
	fma.rn.f32 	%f411, %f405, 0f3FB8AA3B, %f410;
	fma.rn.f32 	%f412, %f405, 0f32A57060, %f411;
	mov.b32 	%r465, %f408;
	shl.b32 	%r466, %r465, 23;
	mov.b32 	%f413, %r466;
	ex2.approx.ftz.f32 	%f414, %f412;
	mul.f32 	%f415, %f414, %f413;
	add.f32 	%f416, %f404, %f415;
	mov.b32 	%r467, %f416;
	shfl.sync.bfly.b32	%r468|%p129, %r467, 16, 31, -1;
	mov.b32 	%f417, %r468;
	add.f32 	%f418, %f416, %f417;
	mov.b32 	%r469, %f418;
	shfl.sync.bfly.b32	%r470|%p130, %r469, 8, 31, -1;
	mov.b32 	%f419, %r470;
	add.f32 	%f420, %f418, %f419;
	mov.b32 	%r471, %f420;
	shfl.sync.bfly.b32	%r472|%p131, %r471, 4, 31, -1;
	mov.b32 	%f421, %r472;
	add.f32 	%f422, %f420, %f421;
	mov.b32 	%r473, %f422;
	shfl.sync.bfly.b32	%r474|%p132, %r473, 2, 31, -1;
	mov.b32 	%f423, %r474;
	add.f32 	%f424, %f422, %f423;
	mov.b32 	%r475, %f424;
	shfl.sync.bfly.b32	%r476|%p133, %r475, 1, 31, -1;
	mov.b32 	%f425, %r476;
	add.f32 	%f426, %f424, %f425;
	div.rn.f32 	%f83, %f187, %f426;
	div.rn.f32 	%f84, %f199, %f426;
	div.rn.f32 	%f85, %f211, %f426;
	div.rn.f32 	%f86, %f223, %f426;
	div.rn.f32 	%f87, %f235, %f426;
	div.rn.f32 	%f88, %f247, %f426;
	div.rn.f32 	%f89, %f259, %f426;
	div.rn.f32 	%f90, %f271, %f426;
	div.rn.f32 	%f91, %f283, %f426;
	div.rn.f32 	%f92, %f295, %f426;
	div.rn.f32 	%f93, %f307, %f426;
	div.rn.f32 	%f94, %f319, %f426;
	div.rn.f32 	%f95, %f331, %f426;
	div.rn.f32 	%f96, %f343, %f426;
	div.rn.f32 	%f97, %f355, %f426;
	div.rn.f32 	%f98, %f367, %f426;
	div.rn.f32 	%f99, %f379, %f426;
	div.rn.f32 	%f100, %f391, %f426;
	div.rn.f32 	%f101, %f403, %f426;
	div.rn.f32 	%f102, %f415, %f426;
	mad.lo.s64 	%rd178, %rd190, %rd38, %rd177;
	cvta.to.global.u64 	%rd179, %rd37;
	shl.b64 	%rd180, %rd178, 2;
	add.s64 	%rd25, %rd179, %rd180;
	@%p123 bra 	$L__BB565_46;
	st.global.f32 	[%rd25], %f83;
$L__BB565_46:
	setp.le.s64 	%p134, %rd40, %rd8;
	@%p134 bra 	$L__BB565_48;
	st.global.f32 	[%rd25+128], %f84;
$L__BB565_48:
	setp.le.s64 	%p135, %rd40, %rd9;
	@%p135 bra 	$L__BB565_50;
	st.global.f32 	[%rd25+256], %f85;
$L__BB565_50:
	setp.le.s64 	%p136, %rd40, %rd10;
	@%p136 bra 	$L__BB565_52;
	st.global.f32 	[%rd25+384], %f86;
$L__BB565_52:
	mov.u32 	%r477, %tid.x;
	add.s32 	%r478, %r477, 128;
	cvt.u64.u32 	%rd181, %r478;
	setp.le.s64 	%p137, %rd40, %rd181;
	@%p137 bra 	$L__BB565_54;
	st.global.f32 	[%rd25+512], %f87;
$L__BB565_54:
	setp.le.s64 	%p138, %rd40, %rd11;
	@%p138 bra 	$L__BB565_56;
	st.global.f32 	[%rd25+640], %f88;
$L__BB565_56:
	add.s32 	%r480, %r477, 192;
	cvt.u64.u32 	%rd182, %r480;
	setp.le.s64 	%p139, %rd40, %rd182;
	@%p139 bra 	$L__BB565_58;
	st.global.f32 	[%rd25+768], %f89;
$L__BB565_58:
	setp.le.s64 	%p140, %rd40, %rd12;
	@%p140 bra 	$L__BB565_60;
	st.global.f32 	[%rd25+896], %f90;
$L__BB565_60:
	add.s32 	%r482, %r477, 256;
	cvt.u64.u32 	%rd183, %r482;
	setp.le.s64 	%p141, %rd40, %rd183;
	@%p141 bra 	$L__BB565_62;
	st.global.f32 	[%rd25+1024], %f91;
$L__BB565_62:
	add.s32 	%r484, %r477, 288;
	cvt.u64.u32 	%rd184, %r484;
	setp.le.s64 	%p142, %rd40, %rd184;
	@%p142 bra 	$L__BB565_64;
	st.global.f32 	[%rd25+1152], %f92;
$L__BB565_64:
	add.s32 	%r486, %r477, 320;
	cvt.u64.u32 	%rd185, %r486;
	setp.le.s64 	%p143, %rd40, %rd185;
	@%p143 bra 	$L__BB565_66;
	st.global.f32 	[%rd25+1280], %f93;
$L__BB565_66:
	add.s32 	%r488, %r477, 352;
	cvt.u64.u32 	%rd186, %r488;
	setp.le.s64 	%p144, %rd40, %rd186;
	@%p144 bra 	$L__BB565_68;
	st.global.f32 	[%rd25+1408], %f94;
$L__BB565_68:
	setp.le.s64 	%p145, %rd40, %rd13;
	@%p145 bra 	$L__BB565_70;
	st.global.f32 	[%rd25+1536], %f95;
$L__BB565_70:
	setp.le.s64 	%p146, %rd40, %rd14;
	@%p146 bra 	$L__BB565_72;
	st.global.f32 	[%rd25+1664], %f96;
$L__BB565_72:
	setp.le.s64 	%p147, %rd40, %rd15;
	@%p147 bra 	$L__BB565_74;
	st.global.f32 	[%rd25+1792], %f97;
$L__BB565_74:
	setp.le.s64 	%p148, %rd40, %rd16;
	@%p148 bra 	$L__BB565_76;
	st.global.f32 	[%rd25+1920], %f98;
$L__BB565_76:
	setp.le.s64 	%p149, %rd40, %rd17;
	@%p149 bra 	$L__BB565_78;
	st.global.f32 	[%rd25+2048], %f99;
$L__BB565_78:
	setp.le.s64 	%p150, %rd40, %rd18;
	@%p150 bra 	$L__BB565_80;
	st.global.f32 	[%rd25+2176], %f100;
$L__BB565_80:
	setp.le.s64 	%p151, %rd40, %rd19;
	@%p151 bra 	$L__BB565_82;
	st.global.f32 	[%rd25+2304], %f101;
$L__BB565_82:
	setp.le.s64 	%p152, %rd40, %rd20;
	@%p152 bra 	$L__BB565_84;
	st.global.f32 	[%rd25+2432], %f102;
$L__BB565_84:
	ld.param.u64 	%rd189, [_Z15SoftmaxWarpImplI22BroadcastScaleMaskLoadIffbLm4EiE11DirectStoreIffEfLi1ELi20ELi32ELi1ELb1EL9Algorithm0EEvT_T0_ll_param_2];
	mov.u32 	%r489, %nctaid.x;
	mov.u32 	%r490, %ntid.y;
	mul.lo.s32 	%r491, %r489, %r490;
	cvt.s64.s32 	%rd187, %r491;
	add.s64 	%rd190, %rd190, %rd187;
	setp.lt.s64 	%p153, %rd190, %rd189;
	@%p153 bra 	$L__BB565_4;
$L__BB565_85:
	ret;

}
	// .globl	_Z15SoftmaxWarpImplI22BroadcastScaleMaskLoadIffbLm4EiE11DirectStoreIffEfLi1ELi21ELi32ELi1ELb0EL9Algorithm0EEvT_T0_ll
.visible .entry _Z15SoftmaxWarpImplI22BroadcastScaleMaskLoadIffbLm4EiE11DirectStoreIffEfLi1ELi21ELi32ELi1ELb0EL9Algorithm0EEvT_T0_ll(
	.param .align 8 .b8 _Z15SoftmaxWarpImplI22BroadcastScaleMaskLoadIffbLm4EiE11DirectStoreIffEfLi1ELi21ELi32ELi1ELb0EL9Algorithm0EEvT_T0_ll_param_0[120],
	.param .align 8 .b8 _Z15SoftmaxWarpImplI22BroadcastScaleMaskLoadIffbLm4EiE11DirectStoreIffEfLi1ELi21ELi32ELi1ELb0EL9Algorithm0EEvT_T0_ll_param_1[16],
	.param .u64 _Z15SoftmaxWarpImplI22BroadcastScaleMaskLoadIffbLm4EiE11DirectStoreIffEfLi1ELi21ELi32ELi1ELb0EL9Algorithm0EEvT_T0_ll_param_2,
	.param .u64 _Z15SoftmaxWarpImplI22BroadcastScaleMaskLoadIffbLm4EiE11DirectStoreIffEfLi1ELi21ELi32ELi1ELb0EL9Algorithm0EEvT_T0_ll_param_3
)
{
	.reg .pred 	%p<39>;
	.reg .b16 	%rs<22>;
	.reg .b32 	%r<458>;
	.reg .b32 	%f<384>;
	.reg .b64 	%rd<162>;

	ld.param.u64 	%rd23, [_Z15SoftmaxWarpImplI22BroadcastScaleMaskLoadIffbLm4EiE11DirectStoreIffEfLi1ELi21ELi32ELi1ELb0EL9Algorithm0EEvT_T0_ll_param_1+8];
	ld.param.u64 	%rd22, [_Z15SoftmaxWarpImplI22BroadcastScaleMaskLoadIffbLm4EiE11DirectStoreIffEfLi1ELi21ELi32ELi1ELb0EL9Algorithm0EEvT_T0_ll_param_1];
	ld.param.v2.f32 	{%f3, %f4}, [_Z15SoftmaxWarpImplI22BroadcastScaleMaskLoadIffbLm4EiE11DirectStoreIffEfLi1ELi21ELi32ELi1ELb0EL9Algorithm0EEvT_T0_ll_param_0+112];
	ld.param.u64 	%rd21, [_Z15SoftmaxWarpImplI22BroadcastScaleMaskLoadIffbLm4EiE11DirectStoreIffEfLi1ELi21ELi32ELi1ELb0EL9Algorithm0EEvT_T0_ll_param_0+104];
	ld.param.v2.u32 	{%r10, %r11}, [_Z15SoftmaxWarpImplI22BroadcastScaleMaskLoadIffbLm4EiE11DirectStoreIffEfLi1ELi21ELi32ELi1ELb0EL9Algorithm0EEvT_T0_ll_param_0+88];
	ld.param.v2.u32 	{%r8, %r9}, [_Z15SoftmaxWarpImplI22BroadcastScaleMaskLoadIffbLm4EiE11DirectStoreIffEfLi1ELi21ELi32ELi1ELb0EL9Algorithm0EEvT_T0_ll_param_0+80];
	ld.param.v2.u32 	{%r6, %r7}, [_Z15SoftmaxWarpImplI22BroadcastScaleMaskLoadIffbLm4EiE11DirectStoreIffEfLi1ELi21ELi32ELi1ELb0EL9Algorithm0EEvT_T0_ll_param_0+64];
	ld.param.v2.u32 	{%r4, %r5}, [_Z15SoftmaxWarpImplI22BroadcastScaleMaskLoadIffbLm4EiE11DirectStoreIffEfLi1ELi21ELi32ELi1ELb0EL9Algorithm0EEvT_T0_ll_param_0+56];
	ld.param.u64 	%rd17, [_Z15SoftmaxWarpImplI22BroadcastScaleMaskLoadIffbLm4EiE11DirectStoreIffEfLi1ELi21ELi32ELi1ELb0EL9Algorithm0EEvT_T0_ll_param_0+40];
	ld.param.u64 	%rd16, [_Z15SoftmaxWarpImplI22BroadcastScaleMaskLoadIffbLm4EiE11DirectStoreIffEfLi1ELi21ELi32ELi1ELb0EL9Algorithm0EEvT_T0_ll_param_0+32];
	ld.param.u64 	%rd15, [_Z15SoftmaxWarpImplI22BroadcastScaleMaskLoadIffbLm4EiE11DirectStoreIffEfLi1ELi21ELi32ELi1ELb0EL9Algorithm0EEvT_T0_ll_param_0+24];
	ld.param.u64 	%rd14, [_Z15SoftmaxWarpImplI22BroadcastScaleMaskLoadIffbLm4EiE11DirectStoreIffEfLi1ELi21ELi32ELi1ELb0EL9Algorithm0EEvT_T0_ll_param_0+16];
	ld.param.u64 	%rd13, [_Z15SoftmaxWarpImplI22BroadcastScaleMaskLoadIffbLm4EiE11DirectStoreIffEfLi1ELi21ELi32ELi1ELb0EL9Algorithm0EEvT_T0_ll_param_0+8];
	ld.param.u64 	%rd12, [_Z15SoftmaxWarpImplI22BroadcastScaleMaskLoadIffbLm4EiE11DirectStoreIffEfLi1ELi21ELi32ELi1ELb0EL9Algorithm0EEvT_T0_ll_param_0];
	ld.param.u64 	%rd24, [_Z15SoftmaxWarpImplI22BroadcastScaleMaskLoadIffbLm4EiE11DirectStoreIffEfLi1ELi21ELi32ELi1ELb0EL9Algorithm0EEvT_T0_ll_param_2];
	ld.param.u64 	%rd25, [_Z15SoftmaxWarpImplI22BroadcastScaleMaskLoadIffbLm4EiE11DirectStoreIffEfLi1ELi21ELi32ELi1ELb0EL9Algorithm0EEvT_T0_ll_param_3];
	setp.lt.s64 	%p1, %rd25, 673;
	@%p1 bra 	$L__BB566_2;
	mov.u64 	%rd26, $str;
	cvta.global.u64 	%rd27, %rd26;
	mov.u64 	%rd28, $str$1;
	cvta.global.u64 	%rd29, %rd28;
	mov.u64 	%rd30, __unnamed_552;
	cvta.global.u64 	%rd31, %rd30;
	{ // callseq 551, 0
	.param .b64 param0;
	st.param.b64 	[param0], %rd27;
	.param .b64 param1;
	st.param.b64 	[param1], %rd29;
	.param .b32 param2;
	st.param.b32 	[param2], 254;
	.param .b64 param3;
	st.param.b64 	[param3], %rd31;
	.param .b64 param4;
	st.param.b64 	[param4], 1;
	call.uni 
	__assertfail, 
	(
	param0, 
	param1, 
	param2, 
	param3, 
	param4
	);
	} // callseq 551
$L__BB566_2:
	mov.u32 	%r12, %ctaid.x;
	mov.u32 	%r13, %ntid.y;
	mov.u32 	%r14, %tid.y;
	mad.lo.s32 	%r15, %r12, %r13, %r14;
	mov.u32 	%r16, %nctaid.x;
	mul.lo.s32 	%r3, %r16, %r13;
	cvt.s64.s32 	%rd161, %r15;
	setp.le.s64 	%p2, %rd24, %rd161;
	@%p2 bra 	$L__BB566_5;
	cvta.to.global.u64 	%rd5, %rd12;
	cvta.to.global.u64 	%rd6, %rd13;
	mov.u32 	%r17, %tid.x;
	cvt.u64.u32 	%rd7, %r17;
	cvta.to.global.u64 	%rd8, %rd22;
	cvt.s64.s32 	%rd9, %r3;
$L__BB566_4:
	setp.eq.s64 	%p3, %rd17, 1;
	setp.eq.s64 	%p4, %rd16, 1;
	setp.eq.s64 	%p5, %rd15, 1;
	setp.eq.s64 	%p6, %rd14, 1;
	mad.lo.s64 	%rd32, %rd21, %rd161, %rd7;
	cvt.u32.u64 	%r18, %rd32;
	div.s32 	%r19, %r18, %r4;
	mul.lo.s32 	%r20, %r19, %r4;
	sub.s32 	%r21, %r18, %r20;
	div.s32 	%r22, %r21, %r5;
	mul.lo.s32 	%r23, %r22, %r5;
	sub.s32 	%r24, %r21, %r23;
	div.s32 	%r25, %r24, %r6;
	mul.lo.s32 	%r26, %r25, %r6;
	sub.s32 	%r27, %r24, %r26;
	selp.b32 	%r28, 0, %r19, %p6;
	selp.b32 	%r29, 0, %r22, %p5;
	selp.b32 	%r30, 0, %r25, %p4;
	selp.b32 	%r31, 0, %r27, %p3;
	mul.lo.s32 	%r32, %r8, %r28;
	mad.lo.s32 	%r33, %r9, %r29, %r32;
	mad.lo.s32 	%r34, %r10, %r30, %r33;
	mad.lo.s32 	%r35, %r11, %r31, %r34;
	shl.b64 	%rd33, %rd32, 32;
	shr.s64 	%rd34, %rd33, 30;
	add.s64 	%rd35, %rd5, %rd34;
	ld.global.f32 	%f5, [%rd35];
	cvt.s64.s32 	%rd36, %r35;
	add.s64 	%rd37, %rd6, %rd36;
	ld.global.u8 	%rs1, [%rd37];
	setp.eq.s16 	%p7, %rs1, 0;
	mul.f32 	%f6, %f5, %f4;
	selp.f32 	%f7, %f3, %f6, %p7;
	max.f32 	%f8, %f7, 0fFF800000;
	add.s64 	%rd38, %rd32, 32;
	cvt.u32.u64 	%r36, %rd38;
	div.s32 	%r37, %r36, %r4;
	mul.lo.s32 	%r38, %r37, %r4;
	sub.s32 	%r39, %r36, %r38;
	div.s32 	%r40, %r39, %r5;
	mul.lo.s32 	%r41, %r40, %r5;
	sub.s32 	%r42, %r39, %r41;
	div.s32 	%r43, %r42, %r6;
	mul.lo.s32 	%r44, %r43, %r6;
	sub.s32 	%r45, %r42, %r44;
	selp.b32 	%r46, 0, %r37, %p6;
	selp.b32 	%r47, 0, %r40, %p5;
	selp.b32 	%r48, 0, %r43, %p4;
	selp.b32 	%r49, 0, %r45, %p3;
	mul.lo.s32 	%r50, %r8, %r46;
	mad.lo.s32 	%r51, %r9, %r47, %r50;
	mad.lo.s32 	%r52, %r10, %r48, %r51;
	mad.lo.s32 	%r53, %r11, %r49, %r52;
	shl.b64 	%rd39, %rd38, 32;
	shr.s64 	%rd40, %rd39, 30;
	add.s64 	%rd41, %rd5, %rd40;
	ld.global.f32 	%f9, [%rd41];
	cvt.s64.s32 	%rd42, %r53;
	add.s64 	%rd43, %rd6, %rd42;
	ld.global.u8 	%rs2, [%rd43];
	setp.eq.s16 	%p8, %rs2, 0;
	mul.f32 	%f10, %f9, %f4;
	selp.f32 	%f11, %f3, %f10, %p8;
	max.f32 	%f12, %f8, %f11;
	add.s64 	%rd44, %rd32, 64;
	cvt.u32.u64 	%r54, %rd44;
	div.s32 	%r55, %r54, %r4;
	mul.lo.s32 	%r56, %r55, %r4;
	sub.s32 	%r57, %r54, %r56;
	div.s32 	%r58, %r57, %r5;
	mul.lo.s32 	%r59, %r58, %r5;
	sub.s32 	%r60, %r57, %r59;
	div.s32 	%r61, %r60, %r6;
	mul.lo.s32 	%r62, %r61, %r6;
	sub.s32 	%r63, %r60, %r62;
	selp.b32 	%r64, 0, %r55, %p6;
	selp.b32 	%r65, 0, %r58, %p5;
	selp.b32 	%r66, 0, %r61, %p4;
	selp.b32 	%r67, 0, %r63, %p3;
	mul.lo.s32 	%r68, %r8, %r64;
	mad.lo.s32 	%r69, %r9, %r65, %r68;
	mad.lo.s32 	%r70, %r10, %r66, %r69;
	mad.lo.s32 	%r71, %r11, %r67, %r70;
	shl.b64 	%rd45, %rd44, 32;
	shr.s64 	%rd46, %rd45, 30;
	add.s64 	%rd47, %rd5, %rd46;
	ld.global.f32 	%f13, [%rd47];
	cvt.s64.s32 	%rd48, %r71;
	add.s64 	%rd49, %rd6, %rd48;
	ld.global.u8 	%rs3, [%rd49];
	setp.eq.s16 	%p9, %rs3, 0;
	mul.f32 	%f14, %f13, %f4;
	selp.f32 	%f15, %f3, %f14, %p9;
	max.f32 	%f16, %f12, %f15;
	add.s64 	%rd50, %rd32, 96;
	cvt.u32.u64 	%r72, %rd50;
	div.s32 	%r73, %r72, %r4;
	mul.lo.s32 	%r74, %r73, %r4;
	sub.s32 	%r75, %r72, %r74;
	div.s32 	%r76, %r75, %r5;
	mul.lo.s32 	%r77, %r76, %r5;
	sub.s32 	%r78, %r75, %r77;
	div.s32 	%r79, %r78, %r6;
	mul.lo.s32 	%r80, %r79, %r6;
	sub.s32 	%r81, %r78, %r80;
	selp.b32 	%r82, 0, %r73, %p6;
	selp.b32 	%r83, 0, %r76, %p5;
	selp.b32 	%r84, 0, %r79, %p4;
	selp.b32 	%r85, 0, %r81, %p3;
	mul.lo.s32 	%r86, %r8, %r82;
	mad.lo.s32 	%r87, %r9, %r83, %r86;
	mad.lo.s32 	%r88, %r10, %r84, %r87;
	mad.lo.s32 	%r89, %r11, %r85, %r88;
	shl.b64 	%rd51, %rd50, 32;
	shr.s64 	%rd52, %rd51, 30;
	add.s64 	%rd53, %rd5, %rd52;
	ld.global.f32 	%f17, [%rd53];
	cvt.s64.s32 	%rd54, %r89;
	add.s64 	%rd55, %rd6, %rd54;
	ld.global.u8 	%rs4, [%rd55];
	setp.eq.s16 	%p10, %rs4, 0;
	mul.f32 	%f18, %f17, %f4;
	selp.f32 	%f19, %f3, %f18, %p10;
	max.f32 	%f20, %f16, %f19;
	add.s64 	%rd56, %rd32, 128;
	cvt.u32.u64 	%r90, %rd56;
	div.s32 	%r91, %r90, %r4;
	mul.lo.s32 	%r92, %r91, %r4;
	sub.s32 	%r93, %r90, %r92;
	div.s32 	%r94, %r93, %r5;
	mul.lo.s32 	%r95, %r94, %r5;
	sub.s32 	%r96, %r93, %r95;
	div.s32 	%r97, %r96, %r6;
	mul.lo.s32 	%r98, %r97, %r6;
	sub.s32 	%r99, %r96, %r98;
	selp.b32 	%r100, 0, %r91, %p6;
	selp.b32 	%r101, 0, %r94, %p5;
	selp.b32 	%r102, 0, %r97, %p4;
	selp.b32 	%r103, 0, %r99, %p3;
	mul.lo.s32 	%r104, %r8, %r100;
	mad.lo.s32 	%r105, %r9, %r101, %r104;
	mad.lo.s32 	%r106, %r10, %r102, %r105;
	mad.lo.s32 	%r107, %r11, %r103, %r106;
	shl.b64 	%rd57, %rd56, 32;
	shr.s64 	%rd58, %rd57, 30;
	add.s64 	%rd59, %rd5, %rd58;
	ld.global.f32 	%f21, [%rd59];
	cvt.s64.s32 	%rd60, %r107;
	add.s64 	%rd61, %rd6, %rd60;
	ld.global.u8 	%rs5, [%rd61];
	setp.eq.s16 	%p11, %rs5, 0;
	mul.f32 	%f22, %f21, %f4;
	selp.f32 	%f23, %f3, %f22, %p11;
	max.f32 	%f24, %f20, %f23;
	add.s64 	%rd62, %rd32, 160;
	cvt.u32.u64 	%r108, %rd62;
	div.s32 	%r109, %r108, %r4;
	mul.lo.s32 	%r110, %r109, %r4;
	sub.s32 	%r111, %r108, %r110;
	div.s32 	%r112, %r111, %r5;
	mul.lo.s32 	%r113, %r112, %r5;
	sub.s32 	%r114, %r111, %r113;
	div.s32 	%r115, %r114, %r6;
	mul.lo.s32 	%r116, %r115, %r6;
	sub.s32 	%r117, %r114, %r116;
	selp.b32 	%r118, 0, %r109, %p6;
	selp.b32 	%r119, 0, %r112, %p5;
	selp.b32 	%r120, 0, %r115, %p4;
	selp.b32 	%r121, 0, %r117, %p3;
	mul.lo.s32 	%r122, %r8, %r118;
	mad.lo.s32 	%r123, %r9, %r119, %r122;
	mad.lo.s32 	%r124, %r10, %r120, %r123;
	mad.lo.s32 	%r125, %r11, %r121, %r124;
	shl.b64 	%rd63, %rd62, 32;
	shr.s64 	%rd64, %rd63, 30;
	add.s64 	%rd65, %rd5, %rd64;
	ld.global.f32 	%f25, [%rd65];
	cvt.s64.s32 	%rd66, %r125;
	add.s64 	%rd67, %rd6, %rd66;
	ld.global.u8 	%rs6, [%rd67];
	setp.eq.s16 	%p12, %rs6, 0;
	mul.f32 	%f26, %f25, %f4;
	selp.f32 	%f27, %f3, %f26, %p12;
	max.f32 	%f28, %f24, %f27;
	add.s64 	%rd68, %rd32, 192;
	cvt.u32.u64 	%r126, %rd68;
	div.s32 	%r127, %r126, %r4;
	mul.lo.s32 	%r128, %r127, %r4;
	sub.s32 	%r129, %r126, %r128;
	div.s32 	%r130, %r129, %r5;
	mul.lo.s32 	%r131, %r130, %r5;
	sub.s32 	%r132, %r129, %r131;
	div.s32 	%r133, %r132, %r6;
	mul.lo.s32 	%r134, %r133, %r6;
	sub.s32 	%r135, %r132, %r134;
	selp.b32 	%r136, 0, %r127, %p6;
	selp.b32 	%r137, 0, %r130, %p5;
	selp.b32 	%r138, 0, %r133, %p4;
	selp.b32 	%r139, 0, %r135, %p3;
	mul.lo.s32 	%r140, %r8, %r136;
	mad.lo.s32 	%r141, %r9, %r137, %r140;
	mad.lo.s32 	%r142, %r10, %r138, %r141;
	mad.lo.s32 	%r143, %r11, %r139, %r142;
	shl.b64 	%rd69, %rd68, 32;
	shr.s64 	%rd70, %rd69, 30;
	add.s64 	%rd71, %rd5, %rd70;
	ld.global.f32 	%f29, [%rd71];
	cvt.s64.s32 	%rd72, %r143;
	add.s64 	%rd73, %rd6, %rd72;
	ld.global.u8 	%rs7, [%rd73];
	setp.eq.s16 	%p13, %rs7, 0;
	mul.f32 	%f30, %f29, %f4;
	selp.f32 	%f31, %f3, %f30, %p13;
	max.f32 	%f32, %f28, %f31;
	add.s64 	%rd74, %rd32, 224;
	cvt.u32.u64 	%r144, %rd74;
	div.s32 	%r145, %r144, %r4;
	mul.lo.s32 	%r146, %r145, %r4;
	sub.s32 	%r147, %r144, %r146;
	div.s32 	%r148, %r147, %r5;
	mul.lo.s32 	%r149, %r148, %r5;
	sub.s32 	%r150, %r147, %r149;
	div.s32 	%r151, %r150, %r6;
	mul.lo.s32 	%r152, %r151, %r6;
	sub.s32 	%r153, %r150, %r152;
	selp.b32 	%r154, 0, %r145, %p6;
	selp.b32 	%r155, 0, %r148, %p5;
	selp.b32 	%r156, 0, %r151, %p4;
	selp.b32 	%r157, 0, %r153, %p3;
	mul.lo.s32 	%r158, %r8, %r154;
	mad.lo.s32 	%r159, %r9, %r155, %r158;
	mad.lo.s32 	%r160, %r10, %r156, %r159;
	mad.lo.s32 	%r161, %r11, %r157, %r160;
	shl.b64 	%rd75, %rd74, 32;
	shr.s64 	%rd76, %rd75, 30;
	add.s64 	%rd77, %rd5, %rd76;
	ld.global.f32 	%f33, [%rd77];
	cvt.s64.s32 	%rd78, %r161;
	add.s64 	%rd79, %rd6, %rd78;
	ld.global.u8 	%rs8, [%rd79];
	setp.eq.s16 	%p14, %rs8, 0;
	mul.f32 	%f34, %f33, %f4;
	selp.f32 	%f35, %f3, %f34, %p14;
	max.f32 	%f36, %f32, %f35;
	add.s64 	%rd80, %rd32, 256;
	cvt.u32.u64 	%r162, %rd80;
	div.s32 	%r163, %r162, %r4;
	mul.lo.s32 	%r164, %r163, %r4;
	sub.s32 	%r165, %r162, %r164;
	div.s32 	%r166, %r165, %r5;
	mul.lo.s32 	%r167, %r166, %r5;
	sub.s32 	%r168, %r165, %r167;
	div.s32 	%r169, %r168, %r6;
	mul.lo.s32 	%r170, %r169, %r6;
	sub.s32 	%r171, %r168, %r170;
	selp.b32 	%r172, 0, %r163, %p6;
	selp.b32 	%r173, 0, %r166, %p5;
	selp.b32 	%r174, 0, %r169, %p4;
	selp.b32 	%r175, 0, %r171, %p3;
	mul.lo.s32 	%r176, %r8, %r172;
	mad.lo.s32 	%r177, %r9, %r173, %r176;
	mad.lo.s32 	%r178, %r10, %r174, %r177;
	mad.lo.s32 	%r179, %r11, %r175, %r178;
	shl.b64 	%rd81, %rd80, 32;
	shr.s64 	%rd82, %rd81, 30;
	add.s64 	%rd83, %rd5, %rd82;
	ld.global.f32 	%f37, [%rd83];
	cvt.s64.s32 	%rd84, %r179;
	add.s64 	%rd85, %rd6, %rd84;
	ld.global.u8 	%rs9, [%rd85];
	setp.eq.s16 	%p15, %rs9, 0;
	mul.f32 	%f38, %f37, %f4;
	selp.f32 	%f39, %f3, %f38, %p15;
	max.f32 	%f40, %f36, %f39;
	add.s64 	%rd86, %rd32, 288;
	cvt.u32.u64 	%r180, %rd86;
	div.s32 	%r181, %r180, %r4;
	mul.lo.s32 	%r182, %r181, %r4;
	sub.s32 	%r183, %r180, %r182;
	div.s32 	%r184, %r183, %r5;
	mul.lo.s32 	%r185, %r184, %r5;
	sub.s32 	%r186, %r183, %r185;
	div.s32 	%r187, %r186, %r6;
	mul.lo.s32 	%r188, %r187, %r6;
	sub.s32 	%r189, %r186, %r188;
	selp.b32 	%r190, 0, %r181, %p6;
	selp.b32 	%r191, 0, %r184, %p5;
	selp.b32 	%r192, 0, %r187, %p4;
	selp.b32 	%r193, 0, %r189, %p3;
	mul.lo.s32 	%r194, %r8, %r190;
	mad.lo.s32 	%r195, %r9, %r191, %r194;
	mad.lo.s32 	%r196, %r10, %r192, %r195;
	mad.lo.s32 	%r197, %r11, %r193, %r196;
	shl.b64 	%rd87, %rd86, 32;
	shr.s64 	%rd88, %rd87, 30;
	add.s64 	%rd89, %rd5, %rd88;
	ld.global.f32 	%f41, [%rd89];
	cvt.s64.s32 	%rd90, %r197;
	add.s64 	%rd91, %rd6, %rd90;
	ld.global.u8 	%rs10, [%rd91];
	setp.eq.s16 	%p16, %rs10, 0;
	mul.f32 	%f42, %f41, %f4;
	selp.f32 	%f43, %f3, %f42, %p16;
	max.f32 	%f44, %f40, %f43;
	add.s64 	%rd92, %rd32, 320;
	cvt.u32.u64 	%r198, %rd92;
	div.s32 	%r199, %r198, %r4;
	mul.lo.s32 	%r200, %r199, %r4;
	sub.s32 	%r201, %r198, %r200;
	div.s32 	%r202, %r201, %r5;
	mul.lo.s32 	%r203, %r202, %r5;
	sub.s32 	%r204, %r201, %r203;
	div.s32 	%r205, %r204, %r6;
	mul.lo.s32 	%r206, %r205, %r6;
	sub.s32 	%r207, %r204, %r206;
	selp.b32 	%r208, 0, %r199, %p6;
	selp.b32 	%r209, 0, %r202, %p5;
	selp.b32 	%r210, 0, %r205, %p4;
	selp.b32 	%r211, 0, %r207, %p3;
	mul.lo.s32 	%r212, %r8, %r208;
	mad.lo.s32 	%r213, %r9, %r209, %r212;
	mad.lo.s32 	%r214, %r10, %r210, %r213;
	mad.lo.s32 	%r215, %r11, %r211, %r214;
	shl.b64 	%rd93, %rd92, 32;
	shr.s64 	%rd94, %rd93, 30;
	add.s64 	%rd95, %rd5, %rd94;
	ld.global.f32 	%f45, [%rd95];
	cvt.s64.s32 	%rd96, %r215;
	add.s64 	%rd97, %rd6, %rd96;
	ld.global.u8 	%rs11, [%rd97];
	setp.eq.s16 	%p17, %rs11, 0;
	mul.f32 	%f46, %f45, %f4;
	selp.f32 	%f47, %f3, %f46, %p17;
	max.f32 	%f48, %f44, %f47;
	add.s64 	%rd98, %rd32, 352;
	cvt.u32.u64 	%r216, %rd98;
	div.s32 	%r217, %r216, %r4;
	mul.lo.s32 	%r218, %r217, %r4;
	sub.s32 	%r219, %r216, %r218;
	div.s32 	%r220, %r219, %r5;
	mul.lo.s32 	%r221, %r220, %r5;
	sub.s32 	%r222, %r219, %r221;
	div.s32 	%r223, %r222, %r6;
	mul.lo.s32 	%r224, %r223, %r6;
	sub.s32 	%r225, %r222, %r224;
	selp.b32 	%r226, 0, %r217, %p6;
	selp.b32 	%r227, 0, %r220, %p5;
	selp.b32 	%r228, 0, %r223, %p4;
	selp.b32 	%r229, 0, %r225, %p3;
	mul.lo.s32 	%r230, %r8, %r226;
	mad.lo.s32 	%r231, %r9, %r227, %r230;
	mad.lo.s32 	%r232, %r10, %r228, %r231;
	mad.lo.s32 	%r233, %r11, %r229, %r232;
	shl.b64 	%rd99, %rd98, 32;
	shr.s64 	%rd100, %rd99, 30;
	add.s64 	%rd101, %rd5, %rd100;
	ld.global.f32 	%f49, [%rd101];
	cvt.s64.s32 	%rd102, %r233;
	add.s64 	%rd103, %rd6, %rd102;
	ld.global.u8 	%rs12, [%rd103];
	setp.eq.s16 	%p18, %rs12, 0;
	mul.f32 	%f50, %f49, %f4;
	selp.f32 	%f51, %f3, %f50, %p18;
	max.f32 	%f52, %f48, %f51;
	add.s64 	%rd104, %rd32, 384;
	cvt.u32.u64 	%r234, %rd104;
	div.s32 	%r235, %r234, %r4;
	mul.lo.s32 	%r236, %r235, %r4;
	sub.s32 	%r237, %r234, %r236;
	div.s32 	%r238, %r237, %r5;
	mul.lo.s32 	%r239, %r238, %r5;
	sub.s32 	%r240, %r237, %r239;
	div.s32 	%r241, %r240, %r6;
	mul.lo.s32 	%r242, %r241, %r6;
	sub.s32 	%r243, %r240, %r242;
	selp.b32 	%r244, 0, %r235, %p6;
	selp.b32 	%r245, 0, %r238, %p5;
	selp.b32 	%r246, 0, %r241, %p4;
	selp.b32 	%r247, 0, %r243, %p3;
	mul.lo.s32 	%r248, %r8, %r244;
	mad.lo.s32 	%r249, %r9, %r245, %r248;
	mad.lo.s32 	%r250, %r10, %r246, %r249;
	mad.lo.s32 	%r251, %r11, %r247, %r250;
	shl.b64 	%rd105, %rd104, 32;
	shr.s64 	%rd106, %rd105, 30;
	add.s64 	%rd107, %rd5, %rd106;
	ld.global.f32 	%f53, [%rd107];
	cvt.s64.s32 	%rd108, %r251;
	add.s64 	%rd109, %rd6, %rd108;
	ld.global.u8 	%rs13, [%rd109];
	setp.eq.s16 	%p19, %rs13, 0;
	mul.f32 	%f54, %f53, %f4;
	selp.f32 	%f55, %f3, %f54, %p19;
	max.f32 	%f56, %f52, %f55;
	add.s64 	%rd110, %rd32, 416;
	cvt.u32.u64 	%r252, %rd110;
	div.s32 	%r253, %r252, %r4;
	mul.lo.s32 	%r254, %r253, %r4;
	sub.s32 	%r255, %r252, %r254;
	div.s32 	%r256, %r255, %r5;
	mul.lo.s32 	%r257, %r256, %r5;
	sub.s32 	%r258, %r255, %r257;
	div.s32 	%r259, %r258, %r6;
	mul.lo.s32 	%r260, %r259, %r6;
	sub.s32 	%r261, %r258, %r260;
	selp.b32 	%r262, 0, %r253, %p6;
	selp.b32 	%r263, 0, %r256, %p5;
	selp.b32 	%r264, 0, %r259, %p4;
	selp.b32 	%r265, 0, %r261, %p3;
	mul.lo.s32 	%r266, %r8, %r262;
	mad.lo.s32 	%r267, %r9, %r263, %r266;
	mad.lo.s32 	%r268, %r10, %r264, %r267;
	mad.lo.s32 	%r269, %r11, %r265, %r268;
	shl.b64 	%rd111, %rd110, 32;
	shr.s64 	%rd112, %rd111, 30;
	add.s64 	%rd113, %rd5, %rd112;
	ld.global.f32 	%f57, [%rd113];
	cvt.s64.s32 	%rd114, %r269;
	add.s64 	%rd115, %rd6, %rd114;
	ld.global.u8 	%rs14, [%rd115];
	setp.eq.s16 	%p20, %rs14, 0;
	mul.f32 	%f58, %f57, %f4;
	selp.f32 	%f59, %f3, %f58, %p20;
	max.f32 	%f60, %f56, %f59;
	add.s64 	%rd116, %rd32, 448;
	cvt.u32.u64 	%r270, %rd116;
	div.s32 	%r271, %r270, %r4;
	mul.lo.s32 	%r272, %r271, %r4;
	sub.s32 	%r273, %r270, %r272;
	div.s32 	%r274, %r273, %r5;
	mul.lo.s32 	%r275, %r274, %r5;
	sub.s32 	%r276, %r273, %r275;
	div.s32 	%r277, %r276, %r6;
	mul.lo.s32 	%r278, %r277, %r6;
	sub.s32 	%r279, %r276, %r278;
	selp.b32 	%r280, 0, %r271, %p6;
	selp.b32 	%r281, 0, %r274, %p5;
	selp.b32 	%r282, 0, %r277, %p4;
	selp.b32 	%r283, 0, %r279, %p3;
	mul.lo.s32 	%r284, %r8, %r280;
	mad.lo.s32 	%r285, %r9, %r281, %r284;
	mad.lo.s32 	%r286, %r10, %r282, %r285;
	mad.lo.s32 	%r287, %r11, %r283, %r286;
	shl.b64 	%rd117, %rd116, 32;
	shr.s64 	%rd118, %rd117, 30;
	add.s64 	%rd119, %rd5, %rd118;
	ld.global.f32 	%f61, [%rd119];
	cvt.s64.s32 	%rd120, %r287;
	add.s64 	%rd121, %rd6, %rd120;
	ld.global.u8 	%rs15, [%rd121];
	setp.eq.s16 	%p21, %rs15, 0;
	mul.f32 	%f62, %f61, %f4;
	selp.f32 	%f63, %f3, %f62, %p21;
	max.f32 	%f64, %f60, %f63;
	add.s64 	%rd122, %rd32, 480;
	cvt.u32.u64 	%r288, %rd122;
	div.s32 	%r289, %r288, %r4;
	mul.lo.s32 	%r290, %r289, %r4;
	sub.s32 	%r291, %r288, %r290;
	div.s32 	%r292, %r291, %r5;
	mul.lo.s32 	%r293, %r292, %r5;
	sub.s32 	%r294, %r291, %r293;
	div.s32 	%r295, %r294, %r6;
	mul.lo.s32 	%r296, %r295, %r6;
	sub.s32 	%r297, %r294, %r296;
	selp.b32 	%r298, 0, %r289, %p6;
	selp.b32 	%r299, 0, %r292, %p5;
	selp.b32 	%r300, 0, %r295, %p4;
	selp.b32 	%r301, 0, %r297, %p3;
	mul.lo.s32 	%r302, %r8, %r298;
	mad.lo.s32 	%r303, %r9, %r299, %r302;
	mad.lo.s32 	%r304, %r10, %r300, %r303;
	mad.lo.s32 	%r305, %r11, %r301, %r304;
	shl.b64 	%rd123, %rd122, 32;
	shr.s64 	%rd124, %rd123, 30;
	add.s64 	%rd125, %rd5, %rd124;
	ld.global.f32 	%f65, [%rd125];
	cvt.s64.s32 	%rd126, %r305;
	add.s64 	%rd127, %rd6, %rd126;
	ld.global.u8 	%rs16, [%rd127];
	setp.eq.s16 	%p22, %rs16, 0;
	mul.f32 	%f66, %f65, %f4;
	selp.f32 	%f67, %f3, %f66, %p22;
	max.f32 	%f68, %f64, %f67;
	add.s64 	%rd128, %rd32, 512;
	cvt.u32.u64 	%r306, %rd128;
	div.s32 	%r307, %r306, %r4;
	mul.lo.s32 	%r308, %r307, %r4;
	sub.s32 	%r309, %r306, %r308;
	div.s32 	%r310, %r309, %r5;
	mul.lo.s32 	%r311, %r310, %r5;
	sub.s32 	%r312, %r309, %r311;
	div.s32 	%r313, %r312, %r6;
	mul.lo.s32 	%r314, %r313, %r6;
	sub.s32 	%r315, %r312, %r314;
	selp.b32 	%r316, 0, %r307, %p6;
	selp.b32 	%r317, 0, %r310, %p5;
	selp.b32 	%r318, 0, %r313, %p4;
	selp.b32 	%r319, 0, %r315, %p3;
	mul.lo.s32 	%r320, %r8, %r316;
	mad.lo.s32 	%r321, %r9, %r317, %r320;
	mad.lo.s32 	%r322, %r10, %r318, %r321;
	mad.lo.s32 	%r323, %r11, %r319, %r322;
	shl.b64 	%rd129, %rd128, 32;
	shr.s64 	%rd130, %rd129, 30;
	add.s64 	%rd131, %rd5, %rd130;
	ld.global.f32 	%f69, [%rd131];
	cvt.s64.s32 	%rd132, %r323;
	add.s64 	%rd133, %rd6, %rd132;
	ld.global.u8 	%rs17, [%rd133];
	setp.eq.s16 	%p23, %rs17, 0;
	mul.f32 	%f70, %f69, %f4;
	selp.f32 	%f71, %f3, %f70, %p23;
	max.f32 	%f72, %f68, %f71;
	add.s64 	%rd134, %rd32, 544;
	cvt.u32.u64 	%r324, %rd134;
	div.s32 	%r325, %r324, %r4;
	mul.lo.s32 	%r326, %r325, %r4;
	sub.s32 	%r327, %r324, %r326;
	div.s32 	%r328, %r327, %r5;
	mul.lo.s32 	%r329, %r328, %r5;
	sub.s32 	%r330, %r327, %r329;
	div.s32 	%r331, %r330, %r6;
	mul.lo.s32 	%r332, %r331, %r6;
	sub.s32 	%r333, %r330, %r332;
	selp.b32 	%r334, 0, %r325, %p6;
	selp.b32 	%r335, 0, %r328, %p5;
	selp.b32 	%r336, 0, %r331, %p4;
	selp.b32 	%r337, 0, %r333, %p3;
	mul.lo.s32 	%r338, %r8, %r334;
	mad.lo.s32 	%r339, %r9, %r335, %r338;
	mad.lo.s32 	%r340, %r10, %r336, %r339;
	mad.lo.s32 	%r341, %r11, %r337, %r340;
	shl.b64 	%rd135, %rd134, 32;
	shr.s64 	%rd136, %rd135, 30;
	add.s64 	%rd137, %rd5, %rd136;
	ld.global.f32 	%f73, [%rd137];
	cvt.s64.s32 	%rd138, %r341;
	add.s64 	%rd139, %rd6, %rd138;
	ld.global.u8 	%rs18, [%rd139];
	setp.eq.s16 	%p24, %rs18, 0;
	mul.f32 	%f74, %f73, %f4;
	selp.f32 	%f75, %f3, %f74, %p24;
	max.f32 	%f76, %f72, %f75;
	add.s64 	%rd140, %rd32, 576;
	cvt.u32.u64 	%r342, %rd140;
	div.s32 	%r343, %r342, %r4;
	mul.lo.s32 	%r344, %r343, %r4;
	sub.s32 	%r345, %r342, %r344;
	div.s32 	%r346, %r345, %r5;
	mul.lo.s32 	%r347, %r346, %r5;
	sub.s32 	%r348, %r345, %r347;
	div.s32 	%r349, %r348, %r6;
	mul.lo.s32 	%r350, %r349, %r6;
	sub.s32 	%r351, %r348, %r350;
	selp.b32 	%r352, 0, %r343, %p6;
	selp.b32 	%r353, 0, %r346, %p5;
	selp.b32 	%r354, 0, %r349, %p4;
	selp.b32 	%r355, 0, %r351, %p3;
	mul.lo.s32 	%r356, %r8, %r352;
	mad.lo.s32 	%r357, %r9, %r353, %r356;
	mad.lo.s32 	%r358, %r10, %r354, %r357;
	mad.lo.s32 	%r359, %r11, %r355, %r358;
	shl.b64 	%rd141, %rd140, 32;
	shr.s64 	%rd142, %rd141, 30;
	add.s64 	%rd143, %rd5, %rd142;
	ld.global.f32 	%f77, [%rd143];
	cvt.s64.s32 	%rd144, %r359;
	add.s64 	%rd145, %rd6, %rd144;
	ld.global.u8 	%rs19, [%rd145];
	setp.eq.s16 	%p25, %rs19, 0;
	mul.f32 	%f78, %f77, %f4;
	selp.f32 	%f79, %f3, %f78, %p25;
	max.f32 	%f80, %f76, %f79;
	add.s64 	%rd146, %rd32, 608;
	cvt.u32.u64 	%r360, %rd146;
	div.s32 	%r361, %r360, %r4;
	mul.lo.s32 	%r362, %r361, %r4;
	sub.s32 	%r363, %r360, %r362;
	div.s32 	%r364, %r363, %r5;
	mul.lo.s32 	%r365, %r364, %r5;
	sub.s32 	%r366, %r363, %r365;
	div.s32 	%r367, %r366, %r6;
	mul.lo.s32 	%r368, %r367, %r6;
	sub.s32 	%r369, %r366, %r368;
	selp.b32 	%r370, 0, %r361, %p6;
	selp.b32 	%r371, 0, %r364, %p5;
	selp.b32 	%r372, 0, %r367, %p4;
	selp.b32 	%r373, 0, %r369, %p3;
	mul.lo.s32 	%r374, %r8, %r370;
	mad.lo.s32 	%r375, %r9, %r371, %r374;
	mad.lo.s32 	%r376, %r10, %r372, %r375;
	mad.lo.s32 	%r377, %r11, %r373, %r376;
	shl.b64 	%rd147, %rd146, 32;
	shr.s64 	%rd148, %rd147, 30;
	add.s64 	%rd149, %rd5, %rd148;
	ld.global.f32 	%f81, [%rd149];
	cvt.s64.s32 	%rd150, %r377;
	add.s64 	%rd151, %rd6, %rd150;
	ld.global.u8 	%rs20, [%rd151];
	setp.eq.s16 	%p26, %rs20, 0;
	mul.f32 	%f82, %f81, %f4;
	selp.f32 	%f83, %f3, %f82, %p26;
	max.f32 	%f84, %f80, %f83;
	add.s64 	%rd152, %rd32, 640;
	cvt.u32.u64 	%r378, %rd152;
	div.s32 	%r379, %r378, %r4;
	mul.lo.s32 	%r380, %r379, %r4;
	sub.s32 	%r381, %r378, %r380;
	div.s32 	%r382, %r381, %r5;
	mul.lo.s32 	%r383, %r382, %r5;
	sub.s32 	%r384, %r381, %r383;
	div.s32 	%r385, %r384, %r6;
	mul.lo.s32 	%r386, %r385, %r6;
	sub.s32 	%r387, %r384, %r386;
	selp.b32 	%r388, 0, %r379, %p6;
	selp.b32 	%r389, 0, %r382, %p5;
	selp.b32 	%r390, 0, %r385, %p4;
	selp.b32 	%r391, 0, %r387, %p3;
	mul.lo.s32 	%r392, %r8, %r388;
	mad.lo.s32 	%r393, %r9, %r389, %r392;
	mad.lo.s32 	%r394, %r10, %r390, %r393;
	mad.lo.s32 	%r395, %r11, %r391, %r394;
	shl.b64 	%rd153, %rd152, 32;
	shr.s64 	%rd154, %rd153, 30;
	add.s64 	%rd155, %rd5, %rd154;
	ld.global.f32 	%f85, [%rd155];
	cvt.s64.s32 	%rd156, %r395;
	add.s64 	%rd157, %rd6, %rd156;
	ld.global.u8 	%rs21, [%rd157];
	setp.eq.s16 	%p27, %rs21, 0;
	mul.f32 	%f86, %f85, %f4;
	selp.f32 	%f87, %f3, %f86, %p27;
	max.f32 	%f88, %f84, %f87;
	mov.b32 	%r396, %f88;
	shfl.sync.bfly.b32	%r397|%p28, %r396, 16, 31, -1;
	mov.b32 	%f89, %r397;
	max.f32 	%f90, %f88, %f89;
	mov.b32 	%r398, %f90;
	shfl.sync.bfly.b32	%r399|%p29, %r398, 8, 31, -1;
	mov.b32 	%f91, %r399;
	max.f32 	%f92, %f90, %f91;
	mov.b32 	%r400, %f92;
	shfl.sync.bfly.b32	%r401|%p30, %r400, 4, 31, -1;
	mov.b32 	%f93, %r401;
	max.f32 	%f94, %f92, %f93;
	mov.b32 	%r402, %f94;
	shfl.sync.bfly.b32	%r403|%p31, %r402, 2, 31, -1;
	mov.b32 	%f95, %r403;
	max.f32 	%f96, %f94, %f95;
	mov.b32 	%r404, %f96;
	shfl.sync.bfly.b32	%r405|%p32, %r404, 1, 31, -1;
	mov.b32 	%f97, %r405;
	max.f32 	%f98, %f96, %f97;
	sub.f32 	%f99, %f7, %f98;
	fma.rn.f32 	%f100, %f99, 0f3BBB989D, 0f3F000000;
	cvt.sat.f32.f32 	%f101, %f100;
	mov.f32 	%f102, 0f4B400001;
	mov.f32 	%f103, 0f437C0000;
	fma.rm.f32 	%f104, %f101, %f103, %f102;
	add.f32 	%f105, %f104, 0fCB40007F;
	neg.f32 	%f106, %f105;
	fma.rn.f32 	%f107, %f99, 0f3FB8AA3B, %f106;
	fma.rn.f32 	%f108, %f99, 0f32A57060, %f107;
	mov.b32 	%r406, %f104;
	shl.b32 	%r407, %r406, 23;
	mov.b32 	%f109, %r407;
	ex2.approx.ftz.f32 	%f110, %f108;
	mul.f32 	%f111, %f110, %f109;
	add.f32 	%f112, %f111, 0f00000000;
	sub.f32 	%f113, %f11, %f98;
	fma.rn.f32 	%f114, %f113, 0f3BBB989D, 0f3F000000;
	cvt.sat.f32.f32 	%f115, %f114;
	fma.rm.f32 	%f116, %f115, %f103, %f102;
	add.f32 	%f117, %f116, 0fCB40007F;
	neg.f32 	%f118, %f117;
	fma.rn.f32 	%f119, %f113, 0f3FB8AA3B, %f118;
	fma.rn.f32 	%f120, %f113, 0f32A57060, %f119;
	mov.b32 	%r408, %f116;
	shl.b32 	%r409, %r408, 23;
	mov.b32 	%f121, %r409;
	ex2.approx.ftz.f32 	%f122, %f120;
	mul.f32 	%f123, %f122, %f121;
	add.f32 	%f124, %f112, %f123;
	sub.f32 	%f125, %f15, %f98;
	fma.rn.f32 	%f126, %f125, 0f3BBB989D, 0f3F000000;
	cvt.sat.f32.f32 	%f127, %f126;
	fma.rm.f32 	%f128, %f127, %f103, %f102;
	add.f32 	%f129, %f128, 0fCB40007F;
	neg.f32 	%f130, %f129;
	fma.rn.f32 	%f131, %f125, 0f3FB8AA3B, %f130;
	fma.rn.f32 	%f132, %f125, 0f32A57060, %f131;
	mov.b32 	%r410, %f128;
	shl.b32 	%r411, %r410, 23;
	mov.b32 	%f133, %r411;
	ex2.approx.ftz.f32 	%f134, %f132;
	mul.f32 	%f135, %f134, %f133;
	add.f32 	%f136, %f124, %f135;
	sub.f32 	%f137, %f19, %f98;
	fma.rn.f32 	%f138, %f137, 0f3BBB989D, 0f3F000000;
	cvt.sat.f32.f32 	%f139, %f138;
	fma.rm.f32 	%f140, %f139, %f103, %f102;
	add.f32 	%f141, %f140, 0fCB40007F;
	neg.f32 	%f142, %f141;
	fma.rn.f32 	%f143, %f137, 0f3FB8AA3B, %f142;
	fma.rn.f32 	%f144, %f137, 0f32A57060, %f143;
	mov.b32 	%r412, %f140;
	shl.b32 	%r413, %r412, 23;
	mov.b32 	%f145, %r413;
	ex2.approx.ftz.f32 	%f146, %f144;
	mul.f32 	%f147, %f146, %f145;
	add.f32 	%f148, %f136, %f147;
	sub.f32 	%f149, %f23, %f98;
	fma.rn.f32 	%f150, %f149, 0f3BBB989D, 0f3F000000;
	cvt.sat.f32.f32 	%f151, %f150;
	fma.rm.f32 	%f152, %f151, %f103, %f102;
	add.f32 	%f153, %f152, 0fCB40007F;
	neg.f32 	%f154, %f153;
	fma.rn.f32 	%f155, %f149, 0f3FB8AA3B, %f154;
	fma.rn.f32 	%f156, %f149, 0f32A57060, %f155;
	mov.b32 	%r414, %f152;
	shl.b32 	%r415, %r414, 23;
	mov.b32 	%f157, %r415;
	ex2.approx.ftz.f32 	%f158, %f156;
	mul.f32 	%f159, %f158, %f157;
	add.f32 	%f160, %f148, %f159;
	sub.f32 	%f161, %f27, %f98;
	fma.rn.f32 	%f162, %f161, 0f3BBB989D, 0f3F000000;
	cvt.sat.f32.f32 	%f163, %f162;
	fma.rm.f32 	%f164, %f163, %f103, %f102;
	add.f32 	%f165, %f164, 0fCB40007F;
	neg.f32 	%f166, %f165;
	fma.rn.f32 	%f167, %f161, 0f3FB8AA3B, %f166;
	fma.rn.f32 	%f168, %f161, 0f32A57060, %f167;
	mov.b32 	%r416, %f164;
	shl.b32 	%r417, %r416, 23;
	mov.b32 	%f169, %r417;
	ex2.approx.ftz.f32 	%f170, %f168;
	mul.f32 	%f171, %f170, %f169;
	add.f32 	%f172, %f160, %f171;
	sub.f32 	%f173, %f31, %f98;
	fma.rn.f32 	%f174, %f173, 0f3BBB989D, 0f3F000000;
	cvt.sat.f32.f32 	%f175, %f174;
	fma.rm.f32 	%f176, %f175, %f103, %f102;
	add.f32 	%f177, %f176, 0fCB40007F;
	neg.f32 	%f178, %f177;
	fma.rn.f32 	%f179, %f173, 0f3FB8AA3B, %f178;
	fma.rn.f32 	%f180, %f173, 0f32A57060, %f179;
	mov.b32 	%r418, %f176;
	shl.b32 	%r419, %r418, 23;
	mov.b32 	%f181, %r419;
	ex2.approx.ftz.f32 	%f182, %f180;
	mul.f32 	%f183, %f182, %f181;
	add.f32 	%f184, %f172, %f183;
	sub.f32 	%f185, %f35, %f98;
	fma.rn.f32 	%f186, %f185, 0f3BBB989D, 0f3F000000;
	cvt.sat.f32.f32 	%f187, %f186;
	fma.rm.f32 	%f188, %f187, %f103, %f102;
	add.f32 	%f189, %f188, 0fCB40007F;
	neg.f32 	%f190, %f189;
	fma.rn.f32 	%f191, %f185, 0f3FB8AA3B, %f190;
	fma.rn.f32 	%f192, %f185, 0f32A57060, %f191;
	mov.b32 	%r420, %f188;
	shl.b32 	%r421, %r420, 23;
	mov.b32 	%f193, %r421;
	ex2.approx.ftz.f32 	%f194, %f192;
	mul.f32 	%f195, %f194, %f193;
	add.f32 	%f196, %f184, %f195;
	sub.f32 	%f197, %f39, %f98;
	fma.rn.f32 	%f198, %f197, 0f3BBB989D, 0f3F000000;
	cvt.sat.f32.f32 	%f199, %f198;
	fma.rm.f32 	%f200, %f199, %f103, %f102;
	add.f32 	%f201, %f200, 0fCB40007F;
	neg.f32 	%f202, %f201;
	fma.rn.f32 	%f203, %f197, 0f3FB8AA3B, %f202;
	fma.rn.f32 	%f204, %f197, 0f32A57060, %f203;
	mov.b32 	%r422, %f200;
	shl.b32 	%r423, %r422, 23;
	mov.b32 	%f205, %r423;
	ex2.approx.ftz.f32 	%f206, %f204;
	mul.f32 	%f207, %f206, %f205;
	add.f32 	%f208, %f196, %f207;
	sub.f32 	%f209, %f43, %f98;
	fma.rn.f32 	%f210, %f209, 0f3BBB989D, 0f3F000000;
	cvt.sat.f32.f32 	%f211, %f210;
	fma.rm.f32 	%f212, %f211, %f103, %f102;
	add.f32 	%f213, %f212, 0fCB40007F;
	neg.f32 	%f214, %f213;
	fma.rn.f32 	%f215, %f209, 0f3FB8AA3B, %f214;
	fma.rn.f32 	%f216, %f209, 0f32A57060, %f215;
	mov.b32 	%r424, %f212;
	shl.b32 	%r425, %r424, 23;
	mov.b32 	%f217, %r425;
	ex2.approx.ftz.f32 	%f218, %f216;
	mul.f32 	%f219, %f218, %f217;
	add.f32 	%f220, %f208, %f219;
	sub.f32 	%f221, %f47, %f98;
	fma.rn.f32 	%f222, %f221, 0f3BBB989D, 0f3F000000;
	cvt.sat.f32.f32 	%f223, %f222;
	fma.rm.f32 	%f224, %f223, %f103, %f102;
	add.f32 	%f225, %f224, 0fCB40007F;
	neg.f32 	%f226, %f225;
	fma.rn.f32 	%f227, %f221, 0f3FB8AA3B, %f226;
	fma.rn.f32 	%f228, %f221, 0f32A57060, %f227;
	mov.b32 	%r426, %f224;
	shl.b32 	%r427, %r426, 23;
	mov.b32 	%f229, %r427;
	ex2.approx.ftz.f32 	%f230, %f228;
	mul.f32 	%f231, %f230, %f229;
	add.f32 	%f232, %f220, %f231;
	sub.f32 	%f233, %f51, %f98;
	fma.rn.f32 	%f234, %f233, 0f3BBB989D, 0f3F000000;
	cvt.sat.f32.f32 	%f235, %f234;
	fma.rm.f32 	%f236, %f235, %f103, %f102;
	add.f32 	%f237, %f236, 0fCB40007F;
	neg.f32 	%f238, %f237;
	fma.rn.f32 	%f239, %f233, 0f3FB8AA3B, %f238;
	fma.rn.f32 	%f240, %f233, 0f32A57060, %f239;
	mov.b32 	%r428, %f236;
	shl.b32 	%r429, %r428, 23;
	mov.b32 	%f241, %r429;
	ex2.approx.ftz.f32 	%f242, %f240;
	mul.f32 	%f243, %f242, %f241;
	add.f32 	%f244, %f232, %f243;
	sub.f32 	%f245, %f55, %f98;
	fma.rn.f32 	%f246, %f245, 0f3BBB989D, 0f3F000000;
	cvt.sat.f32.f32 	%f247, %f246;
	fma.rm.f32 	%f248, %f247, %f103, %f102;
	add.f32 	%f249, %f248, 0fCB40007F;
	neg.f32 	%f250, %f249;
	fma.rn.f32 	%f251, %f245, 0f3FB8AA3B, %f250;
	fma.rn.f32 	%f252, %f245, 0f32A57060, %f251;
	mov.b32 	%r430, %f248;
	shl.b32 	%r431, %r430, 23;
	mov.b32 	%f253, %r431;
	ex2.approx.ftz.f32 	%f254, %f252;
	mul.f32 	%f255, %f254, %f253;
	add.f32 	%f256, %f244, %f255;
	sub.f32 	%f257, %f59, %f98;
	fma.rn.f32 	%f258, %f257, 0f3BBB989D, 0f3F000000;
	cvt.sat.f32.f32 	%f259, %f258;
	fma.rm.f32 	%f260, %f259, %f103, %f102;
	add.f32 	%f261, %f260, 0fCB40007F;
	neg.f32 	%f262, %f261;
	fma.rn.f32 	%f263, %f257, 0f3FB8AA3B, %f262;
	fma.rn.f32 	%f264, %f257, 0f32A57060, %f263;
	mov.b32 	%r432, %f260;
	shl.b32 	%r433, %r432, 23;
	mov.b32 	%f265, %r433;
	ex2.approx.ftz.f32 	%f266, %f264;
	mul.f32 	%f267, %f266, %f265;
	add.f32 	%f268, %f256, %f267;
	sub.f32 	%f269, %f63, %f98;
	fma.rn.f32 	%f270, %f269, 0f3BBB989D, 0f3F000000;
	cvt.sat.f32.f32 	%f271, %f270;
	fma.rm.f32 	%f272, %f271, %f103, %f102;
	add.f32 	%f273, %f272, 0fCB40007F;
	neg.f32 	%f274, %f273;
	fma.rn.f32 	%f275, %f269, 0f3FB8AA3B, %f274;
	fma.rn.f32 	%f276, %f269, 0f32A57060, %f275;
	mov.b32 	%r434, %f272;
	shl.b32 	%r435, %r434, 23;
	mov.b32 	%f277, %r435;
	ex2.approx.ftz.f32 	%f278, %f276;
	mul.f32 	%f279, %f278, %f277;
	add.f32 	%f280, %f268, %f279;
	sub.f32 	%f281, %f67, %f98;
	fma.rn.f32 	%f282, %f281, 0f3BBB989D, 0f3F000000;
	cvt.sat.f32.f32 	%f283, %f282;
	fma.rm.f32 	%f284, %f283, %f103, %f102;
	add.f32 	%f285, %f284, 0fCB40007F;
	neg.f32 	%f286, %f285;
	fma.rn.f32 	%f287, %f281, 0f3FB8AA3B, %f286;
	fma.rn.f32 	%f288, %f281, 0f32A57060, %f287;
	mov.b32 	%r436, %f284;
	shl.b32 	%r437, %r436, 23;
	mov.b32 	%f289, %r437;
	ex2.approx.ftz.f32 	%f290, %f288;
	mul.f32 	%f291, %f290, %f289;
	add.f32 	%f292, %f280, %f291;
	sub.f32 	%f293, %f71, %f98;
	fma.rn.f32 	%f294, %f293, 0f3BBB989D, 0f3F000000;
	cvt.sat.f32.f32 	%f295, %f294;
	fma.rm.f32 	%f296, %f295, %f103, %f102;
	add.f32 	%f297, %f296, 0fCB40007F;
	neg.f32 	%f298, %f297;
	fma.rn.f32 	%f299, %f293, 0f3FB8AA3B, %f298;
	fma.rn.f32 	%f300, %f293, 0f32A57060, %f299;
	mov.b32 	%r438, %f296;
	shl.b32 	%r439, %r438, 23;
	mov.b32 	%f301, %r439;
	ex2.approx.ftz.f32 	%f302, %f300;
	mul.f32 	%f303, %f302, %f301;
	add.f32 	%f304, %f292, %f303;
	sub.f32 	%f305, %f75, %f98;
	fma.rn.f32 	%f306, %f305, 0f3BBB989D, 0f3F000000;
	cvt.sat.f32.f32 	%f307, %f306;
	fma.rm.f32 	%f308, %f307, %f103, %f102;
	add.f32 	%f309, %f308, 0fCB40007F;
	neg.f32 	%f310, %f309;
	fma.rn.f32 	%f311, %f305, 0f3FB8AA3B, %f310;
	fma.rn.f32 	%f312, %f305, 0f32A57060, %f311;
	mov.b32 	%r440, %f308;
	shl.b32 	%r441, %r440, 23;
	mov.b32 	%f313, %r441;
	ex2.approx.ftz.f32 	%f314, %f312;
	mul.f32 	%f315, %f314, %f313;
	add.f32 	%f316, %f304, %f315;
	sub.f32 	%f317, %f79, %f98;
	fma.rn.f32 	%f318, %f317, 0f3BBB989D, 0f3F000000;
	cvt.sat.f32.f32 	%f319, %f318;
	fma.rm.f32 	%f320, %f319, %f103, %f102;
	add.f32 	%f321, %f320, 0fCB40007F;
	neg.f32 	%f322, %f321;
	fma.rn.f32 	%f323, %f317, 0f3FB8AA3B, %f322;
	fma.rn.f32 	%f324, %f317, 0f32A57060, %f323;
	mov.b32 	%r442, %f320;
	shl.b32 	%r443, %r442, 23;
	mov.b32 	%f325, %r443;
	ex2.approx.ftz.f32 	%f326, %f324;
	mul.f32 	%f327, %f326, %f325;
	add.f32 	%f328, %f316, %f327;
	sub.f32 	%f329, %f83, %f98;
	fma.rn.f32 	%f330, %f329, 0f3BBB989D, 0f3F000000;
	cvt.sat.f32.f32 	%f331, %f330;
	fma.rm.f32 	%f332, %f331, %f103, %f102;
	add.f32 	%f333, %f332, 0fCB40007F;
	neg.f32 	%f334, %f333;
	fma.rn.f32 	%f335, %f329, 0f3FB8AA3B, %f334;
	fma.rn.f32 	%f336, %f329, 0f32A57060, %f335;
	mov.b32 	%r444, %f332;
	shl.b32 	%r445, %r444, 23;
	mov.b32 	%f337, %r445;
	ex2.approx.ftz.f32 	%f338, %f336;
	mul.f32 	%f339, %f338, %f337;
	add.f32 	%f340, %f328, %f339;
	sub.f32 	%f341, %f87, %f98;
	fma.rn.f32 	%f342, %f341, 0f3BBB989D, 0f3F000000;
	cvt.sat.f32.f32 	%f343, %f342;
	fma.rm.f32 	%f344, %f343, %f103, %f102;
	add.f32 	%f345, %f344, 0fCB40007F;
	neg.f32 	%f346, %f345;
	fma.rn.f32 	%f347, %f341, 0f3FB8AA3B, %f346;
	fma.rn.f32 	%f348, %f341, 0f32A57060, %f347;
	mov.b32 	%r446, %f344;
	shl.b32 	%r447, %r446, 23;
	mov.b32 	%f349, %r447;
	ex2.approx.ftz.f32 	%f350, %f348;
	mul.f32 	%f351, %f350, %f349;
	add.f32 	%f352, %f340, %f351;
	mov.b32 	%r448, %f352;
	shfl.sync.bfly.b32	%r449|%p33, %r448, 16, 31, -1;
	mov.b32 	%f353, %r449;
	add.f32 	%f354, %f352, %f353;
	mov.b32 	%r450, %f354;
	shfl.sync.bfly.b32	%r451|%p34, %r450, 8, 31, -1;
	mov.b32 	%f355, %r451;
	add.f32 	%f356, %f354, %f355;
	mov.b32 	%r452, %f356;
	shfl.sync.bfly.b32	%r453|%p35, %r452, 4, 31, -1;
	mov.b32 	%f357, %r453;
	add.f32 	%f358, %f356, %f357;
	mov.b32 	%r454, %f358;
	shfl.sync.bfly.b32	%r455|%p36, %r454, 2, 31, -1;
	mov.b32 	%f359, %r455;
	add.f32 	%f360, %f358, %f359;
	mov.b32 	%r456, %f360;
	shfl.sync.bfly.b32	%r457|%p37, %r456, 1, 31, -1;
	mov.b32 	%f361, %r457;
	add.f32 	%f362, %f360, %f361;
	div.rn.f32 	%f363, %f111, %f362;
	div.rn.f32 	%f364, %f123, %f362;
	div.rn.f32 	%f365, %f135, %f362;
	div.rn.f32 	%f366, %f147, %f362;
	div.rn.f32 	%f367, %f159, %f362;
	div.rn.f32 	%f368, %f171, %f362;
	div.rn.f32 	%f369, %f183, %f362;
	div.rn.f32 	%f370, %f195, %f362;
	div.rn.f32 	%f371, %f207, %f362;
	div.rn.f32 	%f372, %f219, %f362;
	div.rn.f32 	%f373, %f231, %f362;
	div.rn.f32 	%f374, %f243, %f362;
	div.rn.f32 	%f375, %f255, %f362;
	div.rn.f32 	%f376, %f267, %f362;
	div.rn.f32 	%f377, %f279, %f362;
	div.rn.f32 	%f378, %f291, %f362;
	div.rn.f32 	%f379, %f303, %f362;
	div.rn.f32 	%f380, %f315, %f362;
	div.rn.f32 	%f381, %f327, %f362;
	div.rn.f32 	%f382, %f339, %f362;
	div.rn.f32 	%f383, %f351, %f362;
	mad.lo.s64 	%rd158, %rd161, %rd23, %rd7;
	shl.b64 	%rd159, %rd158, 2;
	add.s64 	%rd160, %rd8, %rd159;
	st.global.f32 	[%rd160], %f363;
	st.global.f32 	[%rd160+128], %f364;
	st.global.f32 	[%rd160+256], %f365;
	st.global.f32 	[%rd160+384], %f366;
	st.global.f32 	[%rd160+512], %f367;
	st.global.f32 	[%rd160+640], %f368;
	st.global.f32 	[%rd160+768], %f369;
	st.global.f32 	[%rd160+896], %f370;
	st.global.f32 	[%rd160+1024], %f371;
	st.global.f32 	[%rd160+1152], %f372;
	st.global.f32 	[%rd160+1280], %f373;
	st.global.f32 	[%rd160+1408], %f374;
	st.global.f32 	[%rd160+1536], %f375;
	st.global.f32 	[%rd160+1664], %f376;
	st.global.f32 	[%rd160+1792], %f377;
	st.global.f32 	[%rd160+1920], %f378;
	st.global.f32 	[%rd160+2048], %f379;
	st.global.f32 	[%rd160+2176], %f380;
	st.global.f32 	[%rd160+2304], %f381;
	st.global.f32 	[%rd160+2432], %f382;
	st.global.f32 	[%rd160+2560], %f383;
	add.s64 	%rd161, %rd161, %rd9;
	setp.lt.s64 	%p38, %rd161, %rd24;
	@%p38 bra 	$L__BB566_4;
$L__BB566_5:
	ret;

}
	// .globl	_Z15SoftmaxWarpImplI22BroadcastScaleMaskLoadIffbLm4EiE11DirectStoreIffEfLi1ELi21ELi32ELi1ELb1EL9Algorithm0EEvT_T0_ll
.visible .entry _Z15SoftmaxWarpImplI22BroadcastScaleMaskLoadIffbLm4EiE11DirectStoreIffEfLi1ELi21ELi32ELi1ELb1EL9Algorithm0EEvT_T0_ll(
	.param .align 8 .b8 _Z15SoftmaxWarpImplI22BroadcastScaleMaskLoadIffbLm4EiE11DirectStoreIffEfLi1ELi21ELi32ELi1ELb1EL9Algorithm0EEvT_T0_ll_param_0[120],
	.param .align 8 .b8 _Z15SoftmaxWarpImplI22BroadcastScaleMaskLoadIffbLm4EiE11DirectStoreIffEfLi1ELi21ELi32ELi1ELb1EL9Algorithm0EEvT_T0_ll_param_1[16],
	.param .u64 _Z15SoftmaxWarpImplI22BroadcastScaleMaskLoadIffbLm4EiE11DirectStoreIffEfLi1ELi21ELi32ELi1ELb1EL9Algorithm0EEvT_T0_ll_param_2,
	.param .u64 _Z15SoftmaxWarpImplI22BroadcastScaleMaskLoadIffbLm4EiE11DirectStoreIffEfLi1ELi21ELi32ELi1ELb1EL9Algorithm0EEvT_T0_ll_param_3
)
{
	.reg .pred 	%p<161>;
	.reg .b16 	%rs<22>;
	.reg .b32 	%r<519>;
	.reg .b32 	%f<489>;
	.reg .b64 	%rd<200>;

	ld.param.u64 	%rd39, [_Z15SoftmaxWarpImplI22BroadcastScaleMaskLoadIffbLm4EiE11DirectStoreIffEfLi1ELi21ELi32ELi1ELb1EL9Algorithm0EEvT_T0_ll_param_1+8];
	ld.param.u64 	%rd38, [_Z15SoftmaxWarpImplI22BroadcastScaleMaskLoadIffbLm4EiE11DirectStoreIffEfLi1ELi21ELi32ELi1ELb1EL9Algorithm0EEvT_T0_ll_param_1];
	ld.param.v2.f32 	{%f108, %f109}, [_Z15SoftmaxWarpImplI22BroadcastScaleMaskLoadIffbLm4EiE11DirectStoreIffEfLi1ELi21ELi32ELi1ELb1EL9Algorithm0EEvT_T0_ll_param_0+112];
	ld.param.u64 	%rd37, [_Z15SoftmaxWarpImplI22BroadcastScaleMaskLoadIffbLm4EiE11DirectStoreIffEfLi1ELi21ELi32ELi1ELb1EL9Algorithm0EEvT_T0_ll_param_0+104];
	ld.param.v2.u32 	{%r14, %r15}, [_Z15SoftmaxWarpImplI22BroadcastScaleMaskLoadIffbLm4EiE11DirectStoreIffEfLi1ELi21ELi32ELi1ELb1EL9Algorithm0EEvT_T0_ll_param_0+88];
	ld.param.v2.u32 	{%r12, %r13}, [_Z15SoftmaxWarpImplI22BroadcastScaleMaskLoadIffbLm4EiE11DirectStoreIffEfLi1ELi21ELi32ELi1ELb1EL9Algorithm0EEvT_T0_ll_param_0+80];
	ld.param.v2.u32 	{%r10, %r11}, [_Z15SoftmaxWarpImplI22BroadcastScaleMaskLoadIffbLm4EiE11DirectStoreIffEfLi1ELi21ELi32ELi1ELb1EL9Algorithm0EEvT_T0_ll_param_0+64];
	ld.param.v2.u32 	{%r8, %r9}, [_Z15SoftmaxWarpImplI22BroadcastScaleMaskLoadIffbLm4EiE11DirectStoreIffEfLi1ELi21ELi32ELi1ELb1EL9Algorithm0EEvT_T0_ll_param_0+56];
	ld.param.u64 	%rd33, [_Z15SoftmaxWarpImplI22BroadcastScaleMaskLoadIffbLm4EiE11DirectStoreIffEfLi1ELi21ELi32ELi1ELb1EL9Algorithm0EEvT_T0_ll_param_0+40];
	ld.param.u64 	%rd32, [_Z15SoftmaxWarpImplI22BroadcastScaleMaskLoadIffbLm4EiE11DirectStoreIffEfLi1ELi21ELi32ELi1ELb1EL9Algorithm0EEvT_T0_ll_param_0+32];
	ld.param.u64 	%rd31, [_Z15SoftmaxWarpImplI22BroadcastScaleMaskLoadIffbLm4EiE11DirectStoreIffEfLi1ELi21ELi32ELi1ELb1EL9Algorithm0EEvT_T0_ll_param_0+24];
	ld.param.u64 	%rd30, [_Z15SoftmaxWarpImplI22BroadcastScaleMaskLoadIffbLm4EiE11DirectStoreIffEfLi1ELi21ELi32ELi1ELb1EL9Algorithm0EEvT_T0_ll_param_0+16];
	ld.param.u64 	%rd29, [_Z15SoftmaxWarpImplI22BroadcastScaleMaskLoadIffbLm4EiE11DirectStoreIffEfLi1ELi21ELi32ELi1ELb1EL9Algorithm0EEvT_T0_ll_param_0+8];
	ld.param.u64 	%rd28, [_Z15SoftmaxWarpImplI22BroadcastScaleMaskLoadIffbLm4EiE11DirectStoreIffEfLi1ELi21ELi32ELi1ELb1EL9Algorithm0EEvT_T0_ll_param_0];
	ld.param.u64 	%rd41, [_Z15SoftmaxWarpImplI22BroadcastScaleMaskLoadIffbLm4EiE11DirectStoreIffEfLi1ELi21ELi32ELi1ELb1EL9Algorithm0EEvT_T0_ll_param_3];
	cvta.to.global.u64 	%rd1, %rd28;
	cvta.to.global.u64 	%rd2, %rd29;
	setp.lt.s64 	%p1, %rd41, 673;
	@%p1 bra 	$L__BB567_2;
	mov.u64 	%rd42, $str;
	cvta.global.u64 	%rd43, %rd42;
	mov.u64 	%rd44, $str$1;
	cvta.global.u64 	%rd45, %rd44;
	mov.u64 	%rd46, __unnamed_553;
	cvta.global.u64 	%rd47, %rd46;
	{ // callseq 552, 0
	.param .b64 param0;
	st.param.b64 	[param0], %rd43;
	.param .b64 param1;
	st.param.b64 	[param1], %rd45;
	.param .b32 param2;
	st.param.b32 	[param2], 254;
	.param .b64 param3;
	st.param.b64 	[param3], %rd47;
	.param .b64 param4;
	st.param.b64 	[param4], 1;
	call.uni 
	__assertfail, 
	(
	param0, 
	param1, 
	param2, 
	param3, 
	param4
	);
	} // callseq 552
$L__BB567_2:
	ld.param.u64 	%rd197, [_Z15SoftmaxWarpImplI22BroadcastScaleMaskLoadIffbLm4EiE11DirectStoreIffEfLi1ELi21ELi32ELi1ELb1EL9Algorithm0EEvT_T0_ll_param_2];
	mov.u32 	%r16, %ctaid.x;
	mov.u32 	%r17, %ntid.y;
	mov.u32 	%r18, %tid.y;
	mad.lo.s32 	%r19, %r16, %r17, %r18;
	cvt.s64.s32 	%rd199, %r19;
	setp.le.s64 	%p2, %rd197, %rd199;
	@%p2 bra 	$L__BB567_89;
	mov.u32 	%r20, %tid.x;
	add.s32 	%r21, %r20, 32;
	cvt.u64.u32 	%rd8, %r21;
	add.s32 	%r22, %r20, 64;
	cvt.u64.u32 	%rd9, %r22;
	add.s32 	%r23, %r20, 96;
	cvt.u64.u32 	%rd10, %r23;
	add.s32 	%r24, %r20, 384;
	cvt.u64.u32 	%rd11, %r24;
	add.s32 	%r25, %r20, 416;
	cvt.u64.u32 	%rd12, %r25;
	add.s32 	%r26, %r20, 448;
	cvt.u64.u32 	%rd13, %r26;
	add.s32 	%r27, %r20, 480;
	cvt.u64.u32 	%rd14, %r27;
	add.s32 	%r28, %r20, 512;
	cvt.u64.u32 	%rd15, %r28;
	add.s32 	%r29, %r20, 544;
	cvt.u64.u32 	%rd16, %r29;
	add.s32 	%r30, %r20, 576;
	cvt.u64.u32 	%rd17, %r30;
	add.s32 	%r31, %r20, 608;
	cvt.u64.u32 	%rd18, %r31;
	add.s32 	%r32, %r20, 640;
	cvt.u64.u32 	%rd19, %r32;
$L__BB567_4:
	cvt.u64.u32 	%rd48, %r20;
	setp.le.s64 	%p3, %rd41, %rd48;
	mul.lo.s64 	%rd21, %rd37, %rd199;
	mov.f32 	%f447, 0fFF800000;
	mov.f32 	%f450, %f447;
	@%p3 bra 	$L__BB567_6;
	setp.eq.s64 	%p4, %rd33, 1;
	setp.eq.s64 	%p5, %rd32, 1;
	setp.eq.s64 	%p6, %rd31, 1;
	setp.eq.s64 	%p7, %rd30, 1;
	add.s64 	%rd50, %rd21, %rd48;
	cvt.u32.u64 	%r35, %rd50;
	div.s32 	%r36, %r35, %r8;
	mul.lo.s32 	%r37, %r36, %r8;
	sub.s32 	%r38, %r35, %r37;
	div.s32 	%r39, %r38, %r9;
	mul.lo.s32 	%r40, %r39, %r9;
	sub.s32 	%r41, %r38, %r40;
	div.s32 	%r42, %r41, %r10;
	mul.lo.s32 	%r43, %r42, %r10;
	sub.s32 	%r44, %r41, %r43;
	selp.b32 	%r45, 0, %r36, %p7;
	selp.b32 	%r46, 0, %r39, %p6;
	selp.b32 	%r47, 0, %r42, %p5;
	selp.b32 	%r48, 0, %r44, %p4;
	mul.lo.s32 	%r49, %r12, %r45;
	mad.lo.s32 	%r50, %r13, %r46, %r49;
	mad.lo.s32 	%r51, %r14, %r47, %r50;
	mad.lo.s32 	%r52, %r15, %r48, %r51;
	shl.b64 	%rd51, %rd50, 32;
	shr.s64 	%rd52, %rd51, 30;
	add.s64 	%rd53, %rd1, %rd52;
	ld.global.f32 	%f111, [%rd53];
	cvt.s64.s32 	%rd54, %r52;
	add.s64 	%rd55, %rd2, %rd54;
	ld.global.u8 	%rs1, [%rd55];
	setp.eq.s16 	%p8, %rs1, 0;
	mul.f32 	%f112, %f111, %f109;
	selp.f32 	%f447, %f108, %f112, %p8;
	max.f32 	%f450, %f447, 0fFF800000;
$L__BB567_6:
	setp.le.s64 	%p9, %rd41, %rd8;
	mov.f32 	%f449, 0fFF800000;
	@%p9 bra 	$L__BB567_8;
	setp.eq.s64 	%p10, %rd33, 1;
	setp.eq.s64 	%p11, %rd32, 1;
	setp.eq.s64 	%p12, %rd31, 1;
	setp.eq.s64 	%p13, %rd30, 1;
	add.s64 	%rd56, %rd21, %rd8;
	cvt.u32.u64 	%r53, %rd56;
	div.s32 	%r54, %r53, %r8;
	mul.lo.s32 	%r55, %r54, %r8;
	sub.s32 	%r56, %r53, %r55;
	div.s32 	%r57, %r56, %r9;
	mul.lo.s32 	%r58, %r57, %r9;
	sub.s32 	%r59, %r56, %r58;
	div.s32 	%r60, %r59, %r10;
	mul.lo.s32 	%r61, %r60, %r10;
	sub.s32 	%r62, %r59, %r61;
	selp.b32 	%r63, 0, %r54, %p13;
	selp.b32 	%r64, 0, %r57, %p12;
	selp.b32 	%r65, 0, %r60, %p11;
	selp.b32 	%r66, 0, %r62, %p10;
	mul.lo.s32 	%r67, %r12, %r63;
	mad.lo.s32 	%r68, %r13, %r64, %r67;
	mad.lo.s32 	%r69, %r14, %r65, %r68;
	mad.lo.s32 	%r70, %r15, %r66, %r69;
	shl.b64 	%rd57, %rd56, 32;
	shr.s64 	%rd58, %rd57, 30;
	add.s64 	%rd59, %rd1, %rd58;
	ld.global.f32 	%f114, [%rd59];
	cvt.s64.s32 	%rd60, %r70;
	add.s64 	%rd61, %rd2, %rd60;
	ld.global.u8 	%rs2, [%rd61];
	setp.eq.s16 	%p14, %rs2, 0;
	mul.f32 	%f115, %f114, %f109;
	selp.f32 	%f449, %f108, %f115, %p14;
	max.f32 	%f450, %f450, %f449;
$L__BB567_8:
	setp.le.s64 	%p15, %rd41, %rd9;
	mov.f32 	%f451, 0fFF800000;
	@%p15 bra 	$L__BB567_10;
	setp.eq.s64 	%p16, %rd33, 1;
	setp.eq.s64 	%p17, %rd32, 1;
	setp.eq.s64 	%p18, %rd31, 1;
	setp.eq.s64 	%p19, %rd30, 1;
	add.s64 	%rd62, %rd21, %rd9;
	cvt.u32.u64 	%r71, %rd62;
	div.s32 	%r72, %r71, %r8;
	mul.lo.s32 	%r73, %r72, %r8;
	sub.s32 	%r74, %r71, %r73;
	div.s32 	%r75, %r74, %r9;
	mul.lo.s32 	%r76, %r75, %r9;
	sub.s32 	%r77, %r74, %r76;
	div.s32 	%r78, %r77, %r10;
	mul.lo.s32 	%r79, %r78, %r10;
	sub.s32 	%r80, %r77, %r79;
	selp.b32 	%r81, 0, %r72, %p19;
	selp.b32 	%r82, 0, %r75, %p18;
	selp.b32 	%r83, 0, %r78, %p17;
	selp.b32 	%r84, 0, %r80, %p16;
	mul.lo.s32 	%r85, %r12, %r81;
	mad.lo.s32 	%r86, %r13, %r82, %r85;
	mad.lo.s32 	%r87, %r14, %r83, %r86;
	mad.lo.s32 	%r88, %r15, %r84, %r87;
	shl.b64 	%rd63, %rd62, 32;
	shr.s64 	%rd64, %rd63, 30;
	add.s64 	%rd65, %rd1, %rd64;
	ld.global.f32 	%f117, [%rd65];
	cvt.s64.s32 	%rd66, %r88;
	add.s64 	%rd67, %rd2, %rd66;
	ld.global.u8 	%rs3, [%rd67];
	setp.eq.s16 	%p20, %rs3, 0;
	mul.f32 	%f118, %f117, %f109;
	selp.f32 	%f451, %f108, %f118, %p20;
	max.f32 	%f450, %f450, %f451;
$L__BB567_10:
	setp.le.s64 	%p21, %rd41, %rd10;
	mov.f32 	%f453, 0fFF800000;
	@%p21 bra 	$L__BB567_12;
	setp.eq.s64 	%p22, %rd33, 1;
	setp.eq.s64 	%p23, %rd32, 1;
	setp.eq.s64 	%p24, %rd31, 1;
	setp.eq.s64 	%p25, %rd30, 1;
	add.s64 	%rd68, %rd21, %rd10;
	cvt.u32.u64 	%r89, %rd68;
	div.s32 	%r90, %r89, %r8;
	mul.lo.s32 	%r91, %r90, %r8;
	sub.s32 	%r92, %r89, %r91;
	div.s32 	%r93, %r92, %r9;
	mul.lo.s32 	%r94, %r93, %r9;
	sub.s32 	%r95, %r92, %r94;
	div.s32 	%r96, %r95, %r10;
	mul.lo.s32 	%r97, %r96, %r10;
	sub.s32 	%r98, %r95, %r97;
	selp.b32 	%r99, 0, %r90, %p25;
	selp.b32 	%r100, 0, %r93, %p24;
	selp.b32 	%r101, 0, %r96, %p23;
	selp.b32 	%r102, 0, %r98, %p22;
	mul.lo.s32 	%r103, %r12, %r99;
	mad.lo.s32 	%r104, %r13, %r100, %r103;
	mad.lo.s32 	%r105, %r14, %r101, %r104;
	mad.lo.s32 	%r106, %r15, %r102, %r105;
	shl.b64 	%rd69, %rd68, 32;
	shr.s64 	%rd70, %rd69, 30;
	add.s64 	%rd71, %rd1, %rd70;
	ld.global.f32 	%f120, [%rd71];
	cvt.s64.s32 	%rd72, %r106;
	add.s64 	%rd73, %rd2, %rd72;
	ld.global.u8 	%rs4, [%rd73];
	setp.eq.s16 	%p26, %rs4, 0;
	mul.f32 	%f121, %f120, %f109;
	selp.f32 	%f453, %f108, %f121, %p26;
	max.f32 	%f450, %f450, %f453;
$L__BB567_12:
	mov.u32 	%r107, %tid.x;
	add.s32 	%r108, %r107, 128;
	cvt.u64.u32 	%rd22, %r108;
	setp.le.s64 	%p27, %rd41, %rd22;
	mov.f32 	%f455, 0fFF800000;
	@%p27 bra 	$L__BB567_14;
	setp.eq.s64 	%p28, %rd33, 1;
	setp.eq.s64 	%p29, %rd32, 1;
	setp.eq.s64 	%p30, %rd31, 1;
	setp.eq.s64 	%p31, %rd30, 1;
	add.s64 	%rd74, %rd21, %rd22;
	cvt.u32.u64 	%r109, %rd74;
	div.s32 	%r110, %r109, %r8;
	mul.lo.s32 	%r111, %r110, %r8;
	sub.s32 	%r112, %r109, %r111;
	div.s32 	%r113, %r112, %r9;
	mul.lo.s32 	%r114, %r113, %r9;
	sub.s32 	%r115, %r112, %r114;
	div.s32 	%r116, %r115, %r10;
	mul.lo.s32 	%r117, %r116, %r10;
	sub.s32 	%r118, %r115, %r117;
	selp.b32 	%r119, 0, %r110, %p31;
	selp.b32 	%r120, 0, %r113, %p30;
	selp.b32 	%r121, 0, %r116, %p29;
	selp.b32 	%r122, 0, %r118, %p28;
	mul.lo.s32 	%r123, %r12, %r119;
	mad.lo.s32 	%r124, %r13, %r120, %r123;
	mad.lo.s32 	%r125, %r14, %r121, %r124;
	mad.lo.s32 	%r126, %r15, %r122, %r125;
	shl.b64 	%rd75, %rd74, 32;
	shr.s64 	%rd76, %rd75, 30;
	add.s64 	%rd77, %rd1, %rd76;
	ld.global.f32 	%f123, [%rd77];
	cvt.s64.s32 	%rd78, %r126;
	add.s64 	%rd79, %rd2, %rd78;
	ld.global.u8 	%rs5, [%rd79];
	setp.eq.s16 	%p32, %rs5, 0;
	mul.f32 	%f124, %f123, %f109;
	selp.f32 	%f455, %f108, %f124, %p32;
	max.f32 	%f450, %f450, %f455;
$L__BB567_14:
	add.s32 	%r128, %r107, 160;
	cvt.u64.u32 	%rd23, %r128;
	setp.le.s64 	%p33, %rd41, %rd23;
	mov.f32 	%f457, 0fFF800000;
	@%p33 bra 	$L__BB567_16;
	setp.eq.s64 	%p34, %rd33, 1;
	setp.eq.s64 	%p35, %rd32, 1;
	setp.eq.s64 	%p36, %rd31, 1;
	setp.eq.s64 	%p37, %rd30, 1;
	add.s64 	%rd80, %rd21, %rd23;
	cvt.u32.u64 	%r129, %rd80;
	div.s32 	%r130, %r129, %r8;
	mul.lo.s32 	%r131, %r130, %r8;
	sub.s32 	%r132, %r129, %r131;
	div.s32 	%r133, %r132, %r9;
	mul.lo.s32 	%r134, %r133, %r9;
	sub.s32 	%r135, %r132, %r134;
	div.s32 	%r136, %r135, %r10;
	mul.lo.s32 	%r137, %r136, %r10;
	sub.s32 	%r138, %r135, %r137;
	selp.b32 	%r139, 0, %r130, %p37;
	selp.b32 	%r140, 0, %r133, %p36;
	selp.b32 	%r141, 0, %r136, %p35;
	selp.b32 	%r142, 0, %r138, %p34;
	mul.lo.s32 	%r143, %r12, %r139;
	mad.lo.s32 	%r144, %r13, %r140, %r143;
	mad.lo.s32 	%r145, %r14, %r141, %r144;
	mad.lo.s32 	%r146, %r15, %r142, %r145;
	shl.b64 	%rd81, %rd80, 32;
	shr.s64 	%rd82, %rd81, 30;
	add.s64 	%rd83, %rd1, %rd82;
	ld.global.f32 	%f126, [%rd83];
	cvt.s64.s32 	%rd84, %r146;
	add.s64 	%rd85, %rd2, %rd84;
	ld.global.u8 	%rs6, [%rd85];
	setp.eq.s16 	%p38, %rs6, 0;
	mul.f32 	%f127, %f126, %f109;
	selp.f32 	%f457, %f108, %f127, %p38;
	max.f32 	%f450, %f450, %f457;
$L__BB567_16:
	add.s32 	%r148, %r107, 192;
	cvt.u64.u32 	%rd24, %r148;
	setp.le.s64 	%p39, %rd41, %rd24;
	mov.f32 	%f459, 0fFF800000;
	@%p39 bra 	$L__BB567_18;
	setp.eq.s64 	%p40, %rd33, 1;
	setp.eq.s64 	%p41, %rd32, 1;
	setp.eq.s64 	%p42, %rd31, 1;
	setp.eq.s64 	%p43, %rd30, 1;
	add.s64 	%rd86, %rd21, %rd24;
	cvt.u32.u64 	%r149, %rd86;
	div.s32 	%r150, %r149, %r8;
	mul.lo.s32 	%r151, %r150, %r8;
	sub.s32 	%r152, %r149, %r151;
	div.s32 	%r153, %r152, %r9;
	mul.lo.s32 	%r154, %r153, %r9;
	sub.s32 	%r155, %r152, %r154;
	div.s32 	%r156, %r155, %r10;
	mul.lo.s32 	%r157, %r156, %r10;
	sub.s32 	%r158, %r155, %r157;
	selp.b32 	%r159, 0, %r150, %p43;
	selp.b32 	%r160, 0, %r153, %p42;
	selp.b32 	%r161, 0, %r156, %p41;
	selp.b32 	%r162, 0, %r158, %p40;
	mul.lo.s32 	%r163, %r12, %r159;
	mad.lo.s32 	%r164, %r13, %r160, %r163;
	mad.lo.s32 	%r165, %r14, %r161, %r164;
	mad.lo.s32 	%r166, %r15, %r162, %r165;
	shl.b64 	%rd87, %rd86, 32;
	shr.s64 	%rd88, %rd87, 30;
	add.s64 	%rd89, %rd1, %rd88;
	ld.global.f32 	%f129, [%rd89];
	cvt.s64.s32 	%rd90, %r166;
	add.s64 	%rd91, %rd2, %rd90;
	ld.global.u8 	%rs7, [%rd91];
	setp.eq.s16 	%p44, %rs7, 0;
	mul.f32 	%f130, %f129, %f109;
	selp.f32 	%f459, %f108, %f130, %p44;
	max.f32 	%f450, %f450, %f459;
$L__BB567_18:
	add.s32 	%r168, %r107, 224;
	cvt.u64.u32 	%rd25, %r168;
	setp.le.s64 	%p45, %rd41, %rd25;
	mov.f32 	%f461, 0fFF800000;
	@%p45 bra 	$L__BB567_20;
	setp.eq.s64 	%p46, %rd33, 1;
	setp.eq.s64 	%p47, %rd32, 1;
	setp.eq.s64 	%p48, %rd31, 1;
	setp.eq.s64 	%p49, %rd30, 1;
	add.s64 	%rd92, %rd21, %rd25;
	cvt.u32.u64 	%r169, %rd92;
	div.s32 	%r170, %r169, %r8;
	mul.lo.s32 	%r171, %r170, %r8;
	sub.s32 	%r172, %r169, %r171;
	div.s32 	%r173, %r172, %r9;
	mul.lo.s32 	%r174, %r173, %r9;
	sub.s32 	%r175, %r172, %r174;
	div.s32 	%r176, %r175, %r10;
	mul.lo.s32 	%r177, %r176, %r10;
	sub.s32 	%r178, %r175, %r177;
	selp.b32 	%r179, 0, %r170, %p49;
	selp.b32 	%r180, 0, %r173, %p48;
	selp.b32 	%r181, 0, %r176, %p47;
	selp.b32 	%r182, 0, %r178, %p46;
	mul.lo.s32 	%r183, %r12, %r179;
	mad.lo.s32 	%r184, %r13, %r180, %r183;
	mad.lo.s32 	%r185, %r14, %r181, %r184;
	mad.lo.s32 	%r186, %r15, %r182, %r185;
	shl.b64 	%rd93, %rd92, 32;
	shr.s64 	%rd94, %rd93, 30;
	add.s64 	%rd95, %rd1, %rd94;
	ld.global.f32 	%f132, [%rd95];
	cvt.s64.s32 	%rd96, %r186;
	add.s64 	%rd97, %rd2, %rd96;
	ld.global.u8 	%rs8, [%rd97];
	setp.eq.s16 	%p50, %rs8, 0;
	mul.f32 	%f133, %f132, %f109;
	selp.f32 	%f461, %f108, %f133, %p50;
	max.f32 	%f450, %f450, %f461;
$L__BB567_20:
	add.s32 	%r188, %r107, 256;
	cvt.u64.u32 	%rd98, %r188;
	setp.le.s64 	%p51, %rd41, %rd98;
	mov.f32 	%f463, 0fFF800000;
	@%p51 bra 	$L__BB567_22;
	setp.eq.s64 	%p52, %rd33, 1;
	setp.eq.s64 	%p53, %rd32, 1;
	setp.eq.s64 	%p54, %rd31, 1;
	setp.eq.s64 	%p55, %rd30, 1;
	add.s64 	%rd100, %rd21, %rd98;
	cvt.u32.u64 	%r191, %rd100;
	div.s32 	%r192, %r191, %r8;
	mul.lo.s32 	%r193, %r192, %r8;
	sub.s32 	%r194, %r191, %r193;
	div.s32 	%r195, %r194, %r9;
	mul.lo.s32 	%r196, %r195, %r9;
	sub.s32 	%r197, %r194, %r196;
	div.s32 	%r198, %r197, %r10;
	mul.lo.s32 	%r199, %r198, %r10;
	sub.s32 	%r200, %r197, %r199;
	selp.b32 	%r201, 0, %r192, %p55;
	selp.b32 	%r202, 0, %r195, %p54;
	selp.b32 	%r203, 0, %r198, %p53;
	selp.b32 	%r204, 0, %r200, %p52;
	mul.lo.s32 	%r205, %r12, %r201;
	mad.lo.s32 	%r206, %r13, %r202, %r205;
	mad.lo.s32 	%r207, %r14, %r203, %r206;
	mad.lo.s32 	%r208, %r15, %r204, %r207;
	shl.b64 	%rd101, %rd100, 32;
	shr.s64 	%rd102, %rd101, 30;
	add.s64 	%rd103, %rd1, %rd102;
	ld.global.f32 	%f135, [%rd103];
	cvt.s64.s32 	%rd104, %r208;
	add.s64 	%rd105, %rd2, %rd104;
	ld.global.u8 	%rs9, [%rd105];
	setp.eq.s16 	%p56, %rs9, 0;
	mul.f32 	%f136, %f135, %f109;
	selp.f32 	%f463, %f108, %f136, %p56;
	max.f32 	%f450, %f450, %f463;
$L__BB567_22:
	add.s32 	%r210, %r107, 288;
	cvt.u64.u32 	%rd106, %r210;
	setp.le.s64 	%p57, %rd41, %rd106;
	mov.f32 	%f465, 0fFF800000;
	@%p57 bra 	$L__BB567_24;
	setp.eq.s64 	%p58, %rd33, 1;
	setp.eq.s64 	%p59, %rd32, 1;
	setp.eq.s64 	%p60, %rd31, 1;
	setp.eq.s64 	%p61, %rd30, 1;
	cvt.u64.u32 	%rd107, %r210;
	add.s64 	%rd108, %rd21, %rd107;
	cvt.u32.u64 	%r213, %rd108;
	div.s32 	%r214, %r213, %r8;
	mul.lo.s32 	%r215, %r214, %r8;
	sub.s32 	%r216, %r213, %r215;
	div.s32 	%r217, %r216, %r9;
	mul.lo.s32 	%r218, %r217, %r9;
	sub.s32 	%r219, %r216, %r218;
	div.s32 	%r220, %r219, %r10;
	mul.lo.s32 	%r221, %r220, %r10;
	sub.s32 	%r222, %r219, %r221;
	selp.b32 	%r223, 0, %r214, %p61;
	selp.b32 	%r224, 0, %r217, %p60;
	selp.b32 	%r225, 0, %r220, %p59;
	selp.b32 	%r226, 0, %r222, %p58;
	mul.lo.s32 	%r227, %r12, %r223;
	mad.lo.s32 	%r228, %r13, %r224, %r227;
	mad.lo.s32 	%r229, %r14, %r225, %r228;
	mad.lo.s32 	%r230, %r15, %r226, %r229;
	shl.b64 	%rd109, %rd108, 32;
	shr.s64 	%rd110, %rd109, 30;
	add.s64 	%rd111, %rd1, %rd110;
	ld.global.f32 	%f138, [%rd111];
	cvt.s64.s32 	%rd112, %r230;
	add.s64 	%rd113, %rd2, %rd112;
	ld.global.u8 	%rs10, [%rd113];
	setp.eq.s16 	%p62, %rs10, 0;
	mul.f32 	%f139, %f138, %f109;
	selp.f32 	%f465, %f108, %f139, %p62;
	max.f32 	%f450, %f450, %f465;
$L__BB567_24:
	add.s32 	%r232, %r107, 320;
	cvt.u64.u32 	%rd114, %r232;
	setp.le.s64 	%p63, %rd41, %rd114;
	mov.f32 	%f467, 0fFF800000;
	@%p63 bra 	$L__BB567_26;
	setp.eq.s64 	%p64, %rd33, 1;
	setp.eq.s64 	%p65, %rd32, 1;
	setp.eq.s64 	%p66, %rd31, 1;
	setp.eq.s64 	%p67, %rd30, 1;
	cvt.u64.u32 	%rd115, %r232;
	add.s64 	%rd116, %rd21, %rd115;
	cvt.u32.u64 	%r235, %rd116;
	div.s32 	%r236, %r235, %r8;
	mul.lo.s32 	%r237, %r236, %r8;
	sub.s32 	%r238, %r235, %r237;
	div.s32 	%r239, %r238, %r9;
	mul.lo.s32 	%r240, %r239, %r9;
	sub.s32 	%r241, %r238, %r240;
	div.s32 	%r242, %r241, %r10;
	mul.lo.s32 	%r243, %r242, %r10;
	sub.s32 	%r244, %r241, %r243;
	selp.b32 	%r245, 0, %r236, %p67;
	selp.b32 	%r246, 0, %r239, %p66;
	selp.b32 	%r247, 0, %r242, %p65;
	selp.b32 	%r248, 0, %r244, %p64;
	mul.lo.s32 	%r249, %r12, %r245;
	mad.lo.s32 	%r250, %r13, %r246, %r249;
	mad.lo.s32 	%r251, %r14, %r247, %r250;
	mad.lo.s32 	%r252, %r15, %r248, %r251;
	shl.b64 	%rd117, %rd116, 32;
	shr.s64 	%rd118, %rd117, 30;
	add.s64 	%rd119, %rd1, %rd118;
	ld.global.f32 	%f141, [%rd119];
	cvt.s64.s32 	%rd120, %r252;
	add.s64 	%rd121, %rd2, %rd120;
	ld.global.u8 	%rs11, [%rd121];
	setp.eq.s16 	%p68, %rs11, 0;
	mul.f32 	%f142, %f141, %f109;
	selp.f32 	%f467, %f108, %f142, %p68;
	max.f32 	%f450, %f450, %f467;
$L__BB567_26:
	add.s32 	%r254, %r107, 352;
	cvt.u64.u32 	%rd122, %r254;
	setp.le.s64 	%p69, %rd41, %rd122;
	mov.f32 	%f469, 0fFF800000;
	@%p69 bra 	$L__BB567_28;
	setp.eq.s64 	%p70, %rd33, 1;
	setp.eq.s64 	%p71, %rd32, 1;
	setp.eq.s64 	%p72, %rd31, 1;
	setp.eq.s64 	%p73, %rd30, 1;
	cvt.u64.u32 	%rd123, %r254;
	add.s64 	%rd124, %rd21, %rd123;
	cvt.u32.u64 	%r257, %rd124;
	div.s32 	%r258, %r257, %r8;
	mul.lo.s32 	%r259, %r258, %r8;
	sub.s32 	%r260, %r257, %r259;
	div.s32 	%r261, %r260, %r9;
	mul.lo.s32 	%r262, %r261, %r9;
	sub.s32 	%r263, %r260, %r262;
	div.s32 	%r264, %r263, %r10;
	mul.lo.s32 	%r265, %r264, %r10;
	sub.s32 	%r266, %r263, %r265;
	selp.b32 	%r267, 0, %r258, %p73;
	selp.b32 	%r268, 0, %r261, %p72;
	selp.b32 	%r269, 0, %r264, %p71;
	selp.b32 	%r270, 0, %r266, %p70;
	mul.lo.s32 	%r271, %r12, %r267;
	mad.lo.s32 	%r272, %r13, %r268, %r271;
	mad.lo.s32 	%r273, %r14, %r269, %r272;
	mad.lo.s32 	%r274, %r15, %r270, %r273;
	shl.b64 	%rd125, %rd124, 32;
	shr.s64 	%rd126, %rd125, 30;
	add.s64 	%rd127, %rd1, %rd126;
	ld.global.f32 	%f144, [%rd127];
	cvt.s64.s32 	%rd128, %r274;
	add.s64 	%rd129, %rd2, %rd128;
	ld.global.u8 	%rs12, [%rd129];
	setp.eq.s16 	%p74, %rs12, 0;
	mul.f32 	%f145, %f144, %f109;
	selp.f32 	%f469, %f108, %f145, %p74;
	max.f32 	%f450, %f450, %f469;
$L__BB567_28:
	setp.le.s64 	%p75, %rd41, %rd11;
	mov.f32 	%f471, 0fFF800000;
	@%p75 bra 	$L__BB567_30;
	setp.eq.s64 	%p76, %rd33, 1;
	setp.eq.s64 	%p77, %rd32, 1;
	setp.eq.s64 	%p78, %rd31, 1;
	setp.eq.s64 	%p79, %rd30, 1;
	add.s64 	%rd130, %rd21, %rd11;
	cvt.u32.u64 	%r275, %rd130;
	div.s32 	%r276, %r275, %r8;
	mul.lo.s32 	%r277, %r276, %r8;
	sub.s32 	%r278, %r275, %r277;
	div.s32 	%r279, %r278, %r9;
	mul.lo.s32 	%r280, %r279, %r9;
	sub.s32 	%r281, %r278, %r280;
	div.s32 	%r282, %r281, %r10;
	mul.lo.s32 	%r283, %r282, %r10;
	sub.s32 	%r284, %r281, %r283;
	selp.b32 	%r285, 0, %r276, %p79;
	selp.b32 	%r286, 0, %r279, %p78;
	selp.b32 	%r287, 0, %r282, %p77;
	selp.b32 	%r288, 0, %r284, %p76;
	mul.lo.s32 	%r289, %r12, %r285;
	mad.lo.s32 	%r290, %r13, %r286, %r289;
	mad.lo.s32 	%r291, %r14, %r287, %r290;
	mad.lo.s32 	%r292, %r15, %r288, %r291;
	shl.b64 	%rd131, %rd130, 32;
	shr.s64 	%rd132, %rd131, 30;
	add.s64 	%rd133, %rd1, %rd132;
	ld.global.f32 	%f147, [%rd133];
	cvt.s64.s32 	%rd134, %r292;
	add.s64 	%rd135, %rd2, %rd134;
	ld.global.u8 	%rs13, [%rd135];
	setp.eq.s16 	%p80, %rs13, 0;
	mul.f32 	%f148, %f147, %f109;
	selp.f32 	%f471, %f108, %f148, %p80;
	max.f32 	%f450, %f450, %f471;
$L__BB567_30:
	setp.le.s64 	%p81, %rd41, %rd12;
	mov.f32 	%f473, 0fFF800000;
	@%p81 bra 	$L__BB567_32;
	setp.eq.s64 	%p82, %rd33, 1;
	setp.eq.s64 	%p83, %rd32, 1;
	setp.eq.s64 	%p84, %rd31, 1;
	setp.eq.s64 	%p85, %rd30, 1;
	add.s64 	%rd136, %rd21, %rd12;
	cvt.u32.u64 	%r293, %rd136;
	div.s32 	%r294, %r293, %r8;
	mul.lo.s32 	%r295, %r294, %r8;
	sub.s32 	%r296, %r293, %r295;
	div.s32 	%r297, %r296, %r9;
	mul.lo.s32 	%r298, %r297, %r9;
	sub.s32 	%r299, %r296, %r298;
	div.s32 	%r300, %r299, %r10;
	mul.lo.s32 	%r301, %r300, %r10;
	sub.s32 	%r302, %r299, %r301;
	selp.b32 	%r303, 0, %r294, %p85;
	selp.b32 	%r304, 0, %r297, %p84;
	selp.b32 	%r305, 0, %r300, %p83;
	selp.b32 	%r306, 0, %r302, %p82;
	mul.lo.s32 	%r307, %r12, %r303;
	mad.lo.s32 	%r308, %r13, %r304, %r307;
	mad.lo.s32 	%r309, %r14, %r305, %r308;
	mad.lo.s32 	%r310, %r15, %r306, %r309;
	shl.b64 	%rd137, %rd136, 32;
	shr.s64 	%rd138, %rd137, 30;
	add.s64 	%rd139, %rd1, %rd138;
	ld.global.f32 	%f150, [%rd139];
	cvt.s64.s32 	%rd140, %r310;
	add.s64 	%rd141, %rd2, %rd140;
	ld.global.u8 	%rs14, [%rd141];
	setp.eq.s16 	%p86, %rs14, 0;
	mul.f32 	%f151, %f150, %f109;
	selp.f32 	%f473, %f108, %f151, %p86;
	max.f32 	%f450, %f450, %f473;
$L__BB567_32:
	setp.le.s64 	%p87, %rd41, %rd13;
	mov.f32 	%f475, 0fFF800000;
	@%p87 bra 	$L__BB567_34;
	setp.eq.s64 	%p88, %rd33, 1;
	setp.eq.s64 	%p89, %rd32, 1;
	setp.eq.s64 	%p90, %rd31, 1;
	setp.eq.s64 	%p91, %rd30, 1;
	add.s64 	%rd142, %rd21, %rd13;
	cvt.u32.u64 	%r311, %rd142;
	div.s32 	%r312, %r311, %r8;
	mul.lo.s32 	%r313, %r312, %r8;
	sub.s32 	%r314, %r311, %r313;
	div.s32 	%r315, %r314, %r9;
	mul.lo.s32 	%r316, %r315, %r9;
	sub.s32 	%r317, %r314, %r316;
	div.s32 	%r318, %r317, %r10;
	mul.lo.s32 	%r319, %r318, %r10;
	sub.s32 	%r320, %r317, %r319;
	selp.b32 	%r321, 0, %r312, %p91;
	selp.b32 	%r322, 0, %r315, %p90;
	selp.b32 	%r323, 0, %r318, %p89;
	selp.b32 	%r324, 0, %r320, %p88;
	mul.lo.s32 	%r325, %r12, %r321;
	mad.lo.s32 	%r326, %r13, %r322, %r325;
	mad.lo.s32 	%r327, %r14, %r323, %r326;
	mad.lo.s32 	%r328, %r15, %r324, %r327;
	shl.b64 	%rd143, %rd142, 32;
	shr.s64 	%rd144, %rd143, 30;
	add.s64 	%rd145, %rd1, %rd144;
	ld.global.f32 	%f153, [%rd145];
	cvt.s64.s32 	%rd146, %r328;
	add.s64 	%rd147, %rd2, %rd146;
	ld.global.u8 	%rs15, [%rd147];
	setp.eq.s16 	%p92, %rs15, 0;
	mul.f32 	%f154, %f153, %f109;
	selp.f32 	%f475, %f108, %f154, %p92;
	max.f32 	%f450, %f450, %f475;
$L__BB567_34:
	setp.le.s64 	%p93, %rd41, %rd14;
	mov.f32 	%f477, 0fFF800000;
	@%p93 bra 	$L__BB567_36;
	setp.eq.s64 	%p94, %rd33, 1;
	setp.eq.s64 	%p95, %rd32, 1;
	setp.eq.s64 	%p96, %rd31, 1;
	setp.eq.s64 	%p97, %rd30, 1;
	add.s64 	%rd148, %rd21, %rd14;
	cvt.u32.u64 	%r329, %rd148;
	div.s32 	%r330, %r329, %r8;
	mul.lo.s32 	%r331, %r330, %r8;
	sub.s32 	%r332, %r329, %r331;
	div.s32 	%r333, %r332, %r9;
	mul.lo.s32 	%r334, %r333, %r9;
	sub.s32 	%r335, %r332, %r334;
	div.s32 	%r336, %r335, %r10;
	mul.lo.s32 	%r337, %r336, %r10;
	sub.s32 	%r338, %r335, %r337;
	selp.b32 	%r339, 0, %r330, %p97;
	selp.b32 	%r340, 0, %r333, %p96;
	selp.b32 	%r341, 0, %r336, %p95;
	selp.b32 	%r342, 0, %r338, %p94;
	mul.lo.s32 	%r343, %r12, %r339;
	mad.lo.s32 	%r344, %r13, %r340, %r343;
	mad.lo.s32 	%r345, %r14, %r341, %r344;
	mad.lo.s32 	%r346, %r15, %r342, %r345;
	shl.b64 	%rd149, %rd148, 32;
	shr.s64 	%rd150, %rd149, 30;
	add.s64 	%rd151, %rd1, %rd150;
	ld.global.f32 	%f156, [%rd151];
	cvt.s64.s32 	%rd152, %r346;
	add.s64 	%rd153, %rd2, %rd152;
	ld.global.u8 	%rs16, [%rd153];
	setp.eq.s16 	%p98, %rs16, 0;
	mul.f32 	%f157, %f156, %f109;
	selp.f32 	%f477, %f108, %f157, %p98;
	max.f32 	%f450, %f450, %f477;
$L__BB567_36:
	setp.le.s64 	%p99, %rd41, %rd15;
	mov.f32 	%f479, 0fFF800000;
	@%p99 bra 	$L__BB567_38;
	setp.eq.s64 	%p100, %rd33, 1;
	setp.eq.s64 	%p101, %rd32, 1;
	setp.eq.s64 	%p102, %rd31, 1;
	setp.eq.s64 	%p103, %rd30, 1;
	add.s64 	%rd154, %rd21, %rd15;
	cvt.u32.u64 	%r347, %rd154;
	div.s32 	%r348, %r347, %r8;
	mul.lo.s32 	%r349, %r348, %r8;
	sub.s32 	%r350, %r347, %r349;
	div.s32 	%r351, %r350, %r9;
	mul.lo.s32 	%r352, %r351, %r9;
	sub.s32 	%r353, %r350, %r352;
	div.s32 	%r354, %r353, %r10;
	mul.lo.s32 	%r355, %r354, %r10;
	sub.s32 	%r356, %r353, %r355;
	selp.b32 	%r357, 0, %r348, %p103;
	selp.b32 	%r358, 0, %r351, %p102;
	selp.b32 	%r359, 0, %r354, %p101;
	selp.b32 	%r360, 0, %r356, %p100;
	mul.lo.s32 	%r361, %r12, %r357;
	mad.lo.s32 	%r362, %r13, %r358, %r361;
	mad.lo.s32 	%r363, %r14, %r359, %r362;
	mad.lo.s32 	%r364, %r15, %r360, %r363;
	shl.b64 	%rd155, %rd154, 32;
	shr.s64 	%rd156, %rd155, 30;
	add.s64 	%rd157, %rd1, %rd156;
	ld.global.f32 	%f159, [%rd157];
	cvt.s64.s32 	%rd158, %r364;
	add.s64 	%rd159, %rd2, %rd158;
	ld.global.u8 	%rs17, [%rd159];
	setp.eq.s16 	%p104, %rs17, 0;
	mul.f32 	%f160, %f159, %f109;
	selp.f32 	%f479, %f108, %f160, %p104;
	max.f32 	%f450, %f450, %f479;
$L__BB567_38:
	setp.le.s64 	%p105, %rd41, %rd16;
	mov.f32 	%f481, 0fFF800000;
	@%p105 bra 	$L__BB567_40;
	setp.eq.s64 	%p106, %rd33, 1;
	setp.eq.s64 	%p107, %rd32, 1;
	setp.eq.s64 	%p108, %rd31, 1;
	setp.eq.s64 	%p109, %rd30, 1;
	add.s64 	%rd160, %rd21, %rd16;
	cvt.u32.u64 	%r365, %rd160;
	div.s32 	%r366, %r365, %r8;
	mul.lo.s32 	%r367, %r366, %r8;
	sub.s32 	%r368, %r365, %r367;
	div.s32 	%r369, %r368, %r9;
	mul.lo.s32 	%r370, %r369, %r9;
	sub.s32 	%r371, %r368, %r370;
	div.s32 	%r372, %r371, %r10;
	mul.lo.s32 	%r373, %r372, %r10;
	sub.s32 	%r374, %r371, %r373;
	selp.b32 	%r375, 0, %r366, %p109;
	selp.b32 	%r376, 0, %r369, %p108;
	selp.b32 	%r377, 0, %r372, %p107;
	selp.b32 	%r378, 0, %r374, %p106;
	mul.lo.s32 	%r379, %r12, %r375;
	mad.lo.s32 	%r380, %r13, %r376, %r379;
	mad.lo.s32 	%r381, %r14, %r377, %r380;
	mad.lo.s32 	%r382, %r15, %r378, %r381;
	shl.b64 	%rd161, %rd160, 32;
	shr.s64 	%rd162, %rd161, 30;
	add.s64 	%rd163, %rd1, %rd162;
	ld.global.f32 	%f162, [%rd163];
	cvt.s64.s32 	%rd164, %r382;
	add.s64 	%rd165, %rd2, %rd164;
	ld.global.u8 	%rs18, [%rd165];
	setp.eq.s16 	%p110, %rs18, 0;
	mul.f32 	%f163, %f162, %f109;
	selp.f32 	%f481, %f108, %f163, %p110;
	max.f32 	%f450, %f450, %f481;
$L__BB567_40:
	setp.le.s64 	%p111, %rd41, %rd17;
	mov.f32 	%f483, 0fFF800000;
	@%p111 bra 	$L__BB567_42;
	setp.eq.s64 	%p112, %rd33, 1;
	setp.eq.s64 	%p113, %rd32, 1;
	setp.eq.s64 	%p114, %rd31, 1;
	setp.eq.s64 	%p115, %rd30, 1;
	add.s64 	%rd166, %rd21, %rd17;
	cvt.u32.u64 	%r383, %rd166;
	div.s32 	%r384, %r383, %r8;
	mul.lo.s32 	%r385, %r384, %r8;
	sub.s32 	%r386, %r383, %r385;
	div.s32 	%r387, %r386, %r9;
	mul.lo.s32 	%r388, %r387, %r9;
	sub.s32 	%r389, %r386, %r388;
	div.s32 	%r390, %r389, %r10;
	mul.lo.s32 	%r391, %r390, %r10;
	sub.s32 	%r392, %r389, %r391;
	selp.b32 	%r393, 0, %r384, %p115;
	selp.b32 	%r394, 0, %r387, %p114;
	selp.b32 	%r395, 0, %r390, %p113;
	selp.b32 	%r396, 0, %r392, %p112;
	mul.lo.s32 	%r397, %r12, %r393;
	mad.lo.s32 	%r398, %r13, %r394, %r397;
	mad.lo.s32 	%r399, %r14, %r395, %r398;
	mad.lo.s32 	%r400, %r15, %r396, %r399;
	shl.b64 	%rd167, %rd166, 32;
	shr.s64 	%rd168, %rd167, 30;
	add.s64 	%rd169, %rd1, %rd168;
	ld.global.f32 	%f165, [%rd169];
	cvt.s64.s32 	%rd170, %r400;
	add.s64 	%rd171, %rd2, %rd170;
	ld.global.u8 	%rs19, [%rd171];
	setp.eq.s16 	%p116, %rs19, 0;
	mul.f32 	%f166, %f165, %f109;
	selp.f32 	%f483, %f108, %f166, %p116;
	max.f32 	%f450, %f450, %f483;
$L__BB567_42:
	setp.le.s64 	%p117, %rd41, %rd18;
	mov.f32 	%f485, 0fFF800000;
	@%p117 bra 	$L__BB567_44;
	setp.eq.s64 	%p118, %rd33, 1;
	setp.eq.s64 	%p119, %rd32, 1;
	setp.eq.s64 	%p120, %rd31, 1;
	setp.eq.s64 	%p121, %rd30, 1;
	add.s64 	%rd172, %rd21, %rd18;
	cvt.u32.u64 	%r401, %rd172;
	div.s32 	%r402, %r401, %r8;
	mul.lo.s32 	%r403, %r402, %r8;
	sub.s32 	%r404, %r401, %r403;
	div.s32 	%r405, %r404, %r9;
	mul.lo.s32 	%r406, %r405, %r9;
	sub.s32 	%r407, %r404, %r406;
	div.s32 	%r408, %r407, %r10;
	mul.lo.s32 	%r409, %r408, %r10;
	sub.s32 	%r410, %r407, %r409;
	selp.b32 	%r411, 0, %r402, %p121;
	selp.b32 	%r412, 0, %r405, %p120;
	selp.b32 	%r413, 0, %r408, %p119;
	selp.b32 	%r414, 0, %r410, %p118;
	mul.lo.s32 	%r415, %r12, %r411;
	mad.lo.s32 	%r416, %r13, %r412, %r415;
	mad.lo.s32 	%r417, %r14, %r413, %r416;
	mad.lo.s32 	%r418, %r15, %r414, %r417;
	shl.b64 	%rd173, %rd172, 32;
	shr.s64 	%rd174, %rd173, 30;
	add.s64 	%rd175, %rd1, %rd174;
	ld.global.f32 	%f168, [%rd175];
	cvt.s64.s32 	%rd176, %r418;
	add.s64 	%rd177, %rd2, %rd176;
	ld.global.u8 	%rs20, [%rd177];
	setp.eq.s16 	%p122, %rs20, 0;
	mul.f32 	%f169, %f168, %f109;
	selp.f32 	%f485, %f108, %f169, %p122;
	max.f32 	%f450, %f450, %f485;
$L__BB567_44:
	setp.le.s64 	%p123, %rd41, %rd19;
	mov.f32 	%f487, 0fFF800000;
	@%p123 bra 	$L__BB567_46;
	setp.eq.s64 	%p124, %rd33, 1;
	setp.eq.s64 	%p125, %rd32, 1;
	setp.eq.s64 	%p126, %rd31, 1;
	setp.eq.s64 	%p127, %rd30, 1;
	add.s64 	%rd178, %rd21, %rd19;
	cvt.u32.u64 	%r419, %rd178;
	div.s32 	%r420, %r419, %r8;
	mul.lo.s32 	%r421, %r420, %r8;
	sub.s32 	%r422, %r419, %r421;
	div.s32 	%r423, %r422, %r9;
	mul.lo.s32 	%r424, %r423, %r9;
	sub.s32 	%r425, %r422, %r424;
	div.s32 	%r426, %r425, %r10;
	mul.lo.s32 	%r427, %r426, %r10;
	sub.s32 	%r428, %r425, %r427;
	selp.b32 	%r429, 0, %r420, %p127;
	selp.b32 	%r430, 0, %r423, %p126;
	selp.b32 	%r431, 0, %r426, %p125;
	selp.b32 	%r432, 0, %r428, %p124;
	mul.lo.s32 	%r433, %r12, %r429;
	mad.lo.s32 	%r434, %r13, %r430, %r433;
	mad.lo.s32 	%r435, %r14, %r431, %r434;
	mad.lo.s32 	%r436, %r15, %r432, %r435;
	shl.b64 	%rd179, %rd178, 32;
	shr.s64 	%rd180, %rd179, 30;
	add.s64 	%rd181, %rd1, %rd180;
	ld.global.f32 	%f171, [%rd181];
	cvt.s64.s32 	%rd182, %r436;
	add.s64 	%rd183, %rd2, %rd182;
	ld.global.u8 	%rs21, [%rd183];
	setp.eq.s16 	%p128, %rs21, 0;
	mul.f32 	%f172, %f171, %f109;
	selp.f32 	%f487, %f108, %f172, %p128;
	max.f32 	%f450, %f450, %f487;
$L__BB567_46:
	mov.u32 	%r437, %tid.x;
	cvt.u64.u32 	%rd184, %r437;
	setp.le.s64 	%p129, %rd41, %rd184;
	mov.b32 	%r438, %f450;
	shfl.sync.bfly.b32	%r439|%p130, %r438, 16, 31, -1;
	mov.b32 	%f173, %r439;
	max.f32 	%f174, %f450, %f173;
	mov.b32 	%r440, %f174;
	shfl.sync.bfly.b32	%r441|%p131, %r440, 8, 31, -1;
	mov.b32 	%f175, %r441;
	max.f32 	%f176, %f174, %f175;
	mov.b32 	%r442, %f176;
	shfl.sync.bfly.b32	%r443|%p132, %r442, 4, 31, -1;
	mov.b32 	%f177, %r443;
	max.f32 	%f178, %f176, %f177;
	mov.b32 	%r444, %f178;
	shfl.sync.bfly.b32	%r445|%p133, %r444, 2, 31, -1;
	mov.b32 	%f179, %r445;
	max.f32 	%f180, %f178, %f179;
	mov.b32 	%r446, %f180;
	shfl.sync.bfly.b32	%r447|%p134, %r446, 1, 31, -1;
	mov.b32 	%f181, %r447;
	max.f32 	%f182, %f180, %f181;
	sub.f32 	%f183, %f447, %f182;
	fma.rn.f32 	%f184, %f183, 0f3BBB989D, 0f3F000000;
	cvt.sat.f32.f32 	%f185, %f184;
	mov.f32 	%f186, 0f4B400001;
	mov.f32 	%f187, 0f437C0000;
	fma.rm.f32 	%f188, %f185, %f187, %f186;
	add.f32 	%f189, %f188, 0fCB40007F;
	neg.f32 	%f190, %f189;
	fma.rn.f32 	%f191, %f183, 0f3FB8AA3B, %f190;
	fma.rn.f32 	%f192, %f183, 0f32A57060, %f191;
	mov.b32 	%r448, %f188;
	shl.b32 	%r449, %r448, 23;
	mov.b32 	%f193, %r449;
	ex2.approx.ftz.f32 	%f194, %f192;
	mul.f32 	%f195, %f194, %f193;
	add.f32 	%f196, %f195, 0f00000000;
	sub.f32 	%f197, %f449, %f182;
	fma.rn.f32 	%f198, %f197, 0f3BBB989D, 0f3F000000;
	cvt.sat.f32.f32 	%f199, %f198;
	fma.rm.f32 	%f200, %f199, %f187, %f186;
	add.f32 	%f201, %f200, 0fCB40007F;
	neg.f32 	%f202, %f201;
	fma.rn.f32 	%f203, %f197, 0f3FB8AA3B, %f202;
	fma.rn.f32 	%f204, %f197, 0f32A57060, %f203;
	mov.b32 	%r450, %f200;
	shl.b32 	%r451, %r450, 23;
	mov.b32 	%f205, %r451;
	ex2.approx.ftz.f32 	%f206, %f204;
	mul.f32 	%f207, %f206, %f205;
	add.f32 	%f208, %f196, %f207;
	sub.f32 	%f209, %f451, %f182;
	fma.rn.f32 	%f210, %f209, 0f3BBB989D, 0f3F000000;
	cvt.sat.f32.f32 	%f211, %f210;
	fma.rm.f32 	%f212, %f211, %f187, %f186;
	add.f32 	%f213, %f212, 0fCB40007F;
	neg.f32 	%f214, %f213;
	fma.rn.f32 	%f215, %f209, 0f3FB8AA3B, %f214;
	fma.rn.f32 	%f216, %f209, 0f32A57060, %f215;
	mov.b32 	%r452, %f212;
	shl.b32 	%r453, %r452, 23;
	mov.b32 	%f217, %r453;
	ex2.approx.ftz.f32 	%f218, %f216;
	mul.f32 	%f219, %f218, %f217;
	add.f32 	%f220, %f208, %f219;
	sub.f32 	%f221, %f453, %f182;
	fma.rn.f32 	%f222, %f221, 0f3BBB989D, 0f3F000000;
	cvt.sat.f32.f32 	%f223, %f222;
	fma.rm.f32 	%f224, %f223, %f187, %f186;
	add.f32 	%f225, %f224, 0fCB40007F;
	neg.f32 	%f226, %f225;
	fma.rn.f32 	%f227, %f221, 0f3FB8AA3B, %f226;
	fma.rn.f32 	%f228, %f221, 0f32A57060, %f227;
	mov.b32 	%r454, %f224;
	shl.b32 	%r455, %r454, 23;
	mov.b32 	%f229, %r455;
	ex2.approx.ftz.f32 	%f230, %f228;
	mul.f32 	%f231, %f230, %f229;
	add.f32 	%f232, %f220, %f231;
	sub.f32 	%f233, %f455, %f182;
	fma.rn.f32 	%f234, %f233, 0f3BBB989D, 0f3F000000;
	cvt.sat.f32.f32 	%f235, %f234;
	fma.rm.f32 	%f236, %f235, %f187, %f186;
	add.f32 	%f237, %f236, 0fCB40007F;
	neg.f32 	%f238, %f237;
	fma.rn.f32 	%f239, %f233, 0f3FB8AA3B, %f238;
	fma.rn.f32 	%f240, %f233, 0f32A57060, %f239;
	mov.b32 	%r456, %f236;
	shl.b32 	%r457, %r456, 23;
	mov.b32 	%f241, %r457;
	ex2.approx.ftz.f32 	%f242, %f240;
	mul.f32 	%f243, %f242, %f241;
	add.f32 	%f244, %f232, %f243;
	sub.f32 	%f245, %f457, %f182;
	fma.rn.f32 	%f246, %f245, 0f3BBB989D, 0f3F000000;
	cvt.sat.f32.f32 	%f247, %f246;
	fma.rm.f32 	%f248, %f247, %f187, %f186;
	add.f32 	%f249, %f248, 0fCB40007F;
	neg.f32 	%f250, %f249;
	fma.rn.f32 	%f251, %f245, 0f3FB8AA3B, %f250;
	fma.rn.f32 	%f252, %f245, 0f32A57060, %f251;
	mov.b32 	%r458, %f248;
	shl.b32 	%r459, %r458, 23;
	mov.b32 	%f253, %r459;
	ex2.approx.ftz.f32 	%f254, %f252;
	mul.f32 	%f255, %f254, %f253;
	add.f32 	%f256, %f244, %f255;
	sub.f32 	%f257, %f459, %f182;
	fma.rn.f32 	%f258, %f257, 0f3BBB989D, 0f3F000000;
	cvt.sat.f32.f32 	%f259, %f258;
	fma.rm.f32 	%f260, %f259, %f187, %f186;
	add.f32 	%f261, %f260, 0fCB40007F;
	neg.f32 	%f262, %f261;
	fma.rn.f32 	%f263, %f257, 0f3FB8AA3B, %f262;
	fma.rn.f32 	%f264, %f257, 0f32A57060, %f263;
	mov.b32 	%r460, %f260;
	shl.b32 	%r461, %r460, 23;
	mov.b32 	%f265, %r461;
	ex2.approx.ftz.f32 	%f266, %f264;
	mul.f32 	%f267, %f266, %f265;
	add.f32 	%f268, %f256, %f267;
	sub.f32 	%f269, %f461, %f182;
	fma.rn.f32 	%f270, %f269, 0f3BBB989D, 0f3F000000;
	cvt.sat.f32.f32 	%f271, %f270;
	fma.rm.f32 	%f272, %f271, %f187, %f186;
	add.f32 	%f273, %f272, 0fCB40007F;
	neg.f32 	%f274, %f273;
	fma.rn.f32 	%f275, %f269, 0f3FB8AA3B, %f274;
	fma.rn.f32 	%f276, %f269, 0f32A57060, %f275;
	mov.b32 	%r462, %f272;
	shl.b32 	%r463, %r462, 23;
	mov.b32 	%f277, %r463;
	ex2.approx.ftz.f32 	%f278, %f276;
	mul.f32 	%f279, %f278, %f277;
	add.f32 	%f280, %f268, %f279;
	sub.f32 	%f281, %f463, %f182;
	fma.rn.f32 	%f282, %f281, 0f3BBB989D, 0f3F000000;
	cvt.sat.f32.f32 	%f283, %f282;
	fma.rm.f32 	%f284, %f283, %f187, %f186;
	add.f32 	%f285, %f284, 0fCB40007F;
	neg.f32 	%f286, %f285;
	fma.rn.f32 	%f287, %f281, 0f3FB8AA3B, %f286;
	fma.rn.f32 	%f288, %f281, 0f32A57060, %f287;
	mov.b32 	%r464, %f284;
	shl.b32 	%r465, %r464, 23;
	mov.b32 	%f289, %r465;
	ex2.approx.ftz.f32 	%f290, %f288;
	mul.f32 	%f291, %f290, %f289;
	add.f32 	%f292, %f280, %f291;
	sub.f32 	%f293, %f465, %f182;
	fma.rn.f32 	%f294, %f293, 0f3BBB989D, 0f3F000000;
	cvt.sat.f32.f32 	%f295, %f294;
	fma.rm.f32 	%f296, %f295, %f187, %f186;
	add.f32 	%f297, %f296, 0fCB40007F;
	neg.f32 	%f298, %f297;
	fma.rn.f32 	%f299, %f293, 0f3FB8AA3B, %f298;
	fma.rn.f32 	%f300, %f293, 0f32A57060, %f299;
	mov.b32 	%r466, %f296;
	shl.b32 	%r467, %r466, 23;
	mov.b32 	%f301, %r467;
	ex2.approx.ftz.f32 	%f302, %f300;
	mul.f32 	%f303, %f302, %f301;
	add.f32 	%f304, %f292, %f303;
	sub.f32 	%f305, %f467, %f182;
	fma.rn.f32 	%f306, %f305, 0f3BBB989D, 0f3F000000;
	cvt.sat.f32.f32 	%f307, %f306;
	fma.rm.f32 	%f308, %f307, %f187, %f186;
	add.f32 	%f309, %f308, 0fCB40007F;
	neg.f32 	%f310, %f309;
	fma.rn.f32 	%f311, %f305, 0f3FB8AA3B, %f310;
	fma.rn.f32 	%f312, %f305, 0f32A57060, %f311;
	mov.b32 	%r468, %f308;
	shl.b32 	%r469, %r468, 23;
	mov.b32 	%f313, %r469;
	ex2.approx.ftz.f32 	%f314, %f312;
	mul.f32 	%f315, %f314, %f313;
	add.f32 	%f316, %f304, %f315;
	sub.f32 	%f317, %f469, %f182;
	fma.rn.f32 	%f318, %f317, 0f3BBB989D, 0f3F000000;
	cvt.sat.f32.f32 	%f319, %f318;
	fma.rm.f32 	%f320, %f319, %f187, %f186;
	add.f32 	%f321, %f320, 0fCB40007F;
	neg.f32 	%f322, %f321;
	fma.rn.f32 	%f323, %f317, 0f3FB8AA3B, %f322;
	fma.rn.f32 	%f324, %f317, 0f32A57060, %f323;
	mov.b32 	%r470, %f320;
	shl.b32 	%r471, %r470, 23;
	mov.b32 	%f325, %r471;
	ex2.approx.ftz.f32 	%f326, %f324;
	mul.f32 	%f327, %f326, %f325;
	add.f32 	%f328, %f316, %f327;
	sub.f32 	%f329, %f471, %f182;
	fma.rn.f32 	%f330, %f329, 0f3BBB989D, 0f3F000000;
	cvt.sat.f32.f32 	%f331, %f330;
	fma.rm.f32 	%f332, %f331, %f187, %f186;
	add.f32 	%f333, %f332, 0fCB40007F;
	neg.f32 	%f334, %f333;
	fma.rn.f32 	%f335, %f329, 0f3FB8AA3B, %f334;
	fma.rn.f32 	%f336, %f329, 0f32A57060, %f335;
	mov.b32 	%r472, %f332;
	shl.b32 	%r473, %r472, 23;
	mov.b32 	%f337, %r473;
	ex2.approx.ftz.f32 	%f338, %f336;
	mul.f32 	%f339, %f338, %f337;
	add.f32 	%f340, %f328, %f339;
	sub.f32 	%f341, %f473, %f182;
	fma.rn.f32 	%f342, %f341, 0f3BBB989D, 0f3F000000;
	cvt.sat.f32.f32 	%f343, %f342;
	fma.rm.f32 	%f344, %f343, %f187, %f186;
	add.f32 	%f345, %f344, 0fCB40007F;
	neg.f32 	%f346, %f345;
	fma.rn.f32 	%f347, %f341, 0f3FB8AA3B, %f346;
	fma.rn.f32 	%f348, %f341, 0f32A57060, %f347;
	mov.b32 	%r474, %f344;
	shl.b32 	%r475, %r474, 23;
	mov.b32 	%f349, %r475;
	ex2.approx.ftz.f32 	%f350, %f348;
	mul.f32 	%f351, %f350, %f349;
	add.f32 	%f352, %f340, %f351;
	sub.f32 	%f353, %f475, %f182;
	fma.rn.f32 	%f354, %f353, 0f3BBB989D, 0f3F000000;
	cvt.sat.f32.f32 	%f355, %f354;
	fma.rm.f32 	%f356, %f355, %f187, %f186;
	add.f32 	%f357, %f356, 0fCB40007F;
	neg.f32 	%f358, %f357;
	fma.rn.f32 	%f359, %f353, 0f3FB8AA3B, %f358;
	fma.rn.f32 	%f360, %f353, 0f32A57060, %f359;
	mov.b32 	%r476, %f356;
	shl.b32 	%r477, %r476, 23;
	mov.b32 	%f361, %r477;
	ex2.approx.ftz.f32 	%f362, %f360;
	mul.f32 	%f363, %f362, %f361;
	add.f32 	%f364, %f352, %f363;
	sub.f32 	%f365, %f477, %f182;
	fma.rn.f32 	%f366, %f365, 0f3BBB989D, 0f3F000000;
	cvt.sat.f32.f32 	%f367, %f366;
	fma.rm.f32 	%f368, %f367, %f187, %f186;
	add.f32 	%f369, %f368, 0fCB40007F;
	neg.f32 	%f370, %f369;
	fma.rn.f32 	%f371, %f365, 0f3FB8AA3B, %f370;
	fma.rn.f32 	%f372, %f365, 0f32A57060, %f371;
	mov.b32 	%r478, %f368;
	shl.b32 	%r479, %r478, 23;
	mov.b32 	%f373, %r479;
	ex2.approx.ftz.f32 	%f374, %f372;
	mul.f32 	%f375, %f374, %f373;
	add.f32 	%f376, %f364, %f375;
	sub.f32 	%f377, %f479, %f182;
	fma.rn.f32 	%f378, %f377, 0f3BBB989D, 0f3F000000;
	cvt.sat.f32.f32 	%f379, %f378;
	fma.rm.f32 	%f380, %f379, %f187, %f186;
	add.f32 	%f381, %f380, 0fCB40007F;
	neg.f32 	%f382, %f381;
	fma.rn.f32 	%f383, %f377, 0f3FB8AA3B, %f382;
	fma.rn.f32 	%f384, %f377, 0f32A57060, %f383;
	mov.b32 	%r480, %f380;
	shl.b32 	%r481, %r480, 23;
	mov.b32 	%f385, %r481;
	ex2.approx.ftz.f32 	%f386, %f384;
	mul.f32 	%f387, %f386, %f385;
	add.f32 	%f388, %f376, %f387;
	sub.f32 	%f389, %f481, %f182;
	fma.rn.f32 	%f390, %f389, 0f3BBB989D, 0f3F000000;
	cvt.sat.f32.f32 	%f391, %f390;
	fma.rm.f32 	%f392, %f391, %f187, %f186;
	add.f32 	%f393, %f392, 0fCB40007F;
	neg.f32 	%f394, %f393;
	fma.rn.f32 	%f395, %f389, 0f3FB8AA3B, %f394;
	fma.rn.f32 	%f396, %f389, 0f32A57060, %f395;
	mov.b32 	%r482, %f392;
	shl.b32 	%r483, %r482, 23;
	mov.b32 	%f397, %r483;
	ex2.approx.ftz.f32 	%f398, %f396;
	mul.f32 	%f399, %f398, %f397;
	add.f32 	%f400, %f388, %f399;
	sub.f32 	%f401, %f483, %f182;
	fma.rn.f32 	%f402, %f401, 0f3BBB989D, 0f3F000000;
	cvt.sat.f32.f32 	%f403, %f402;
	fma.rm.f32 	%f404, %f403, %f187, %f186;
	add.f32 	%f405, %f404, 0fCB40007F;
	neg.f32 	%f406, %f405;
	fma.rn.f32 	%f407, %f401, 0f3FB8AA3B, %f406;
	fma.rn.f32 	%f408, %f401, 0f32A57060, %f407;
	mov.b32 	%r484, %f404;
	shl.b32 	%r485, %r484, 23;
	mov.b32 	%f409, %r485;
	ex2.approx.ftz.f32 	%f410, %f408;
	mul.f32 	%f411, %f410, %f409;
	add.f32 	%f412, %f400, %f411;
	sub.f32 	%f413, %f485, %f182;
	fma.rn.f32 	%f414, %f413, 0f3BBB989D, 0f3F000000;
	cvt.sat.f32.f32 	%f415, %f414;
	fma.rm.f32 	%f416, %f415, %f187, %f186;
	add.f32 	%f417, %f416, 0fCB40007F;
	neg.f32 	%f418, %f417;
	fma.rn.f32 	%f419, %f413, 0f3FB8AA3B, %f418;
	fma.rn.f32 	%f420, %f413, 0f32A57060, %f419;
	mov.b32 	%r486, %f416;
	shl.b32 	%r487, %r486, 23;
	mov.b32 	%f421, %r487;
	ex2.approx.ftz.f32 	%f422, %f420;
	mul.f32 	%f423, %f422, %f421;
	add.f32 	%f424, %f412, %f423;
	sub.f32 	%f425, %f487, %f182;
	fma.rn.f32 	%f426, %f425, 0f3BBB989D, 0f3F000000;
	cvt.sat.f32.f32 	%f427, %f426;
	fma.rm.f32 	%f428, %f427, %f187, %f186;
	add.f32 	%f429, %f428, 0fCB40007F;
	neg.f32 	%f430, %f429;
	fma.rn.f32 	%f431, %f425, 0f3FB8AA3B, %f430;
	fma.rn.f32 	%f432, %f425, 0f32A57060, %f431;
	mov.b32 	%r488, %f428;
	shl.b32 	%r489, %r488, 23;
	mov.b32 	%f433, %r489;
	ex2.approx.ftz.f32 	%f434, %f432;
	mul.f32 	%f435, %f434, %f433;
	add.f32 	%f436, %f424, %f435;
	mov.b32 	%r490, %f436;
	shfl.sync.bfly.b32	%r491|%p135, %r490, 16, 31, -1;
	mov.b32 	%f437, %r491;
	add.f32 	%f438, %f436, %f437;
	mov.b32 	%r492, %f438;
	shfl.sync.bfly.b32	%r493|%p136, %r492, 8, 31, -1;
	mov.b32 	%f439, %r493;
	add.f32 	%f440, %f438, %f439;
	mov.b32 	%r494, %f440;
	shfl.sync.bfly.b32	%r495|%p137, %r494, 4, 31, -1;
	mov.b32 	%f441, %r495;
	add.f32 	%f442, %f440, %f441;
	mov.b32 	%r496, %f442;
	shfl.sync.bfly.b32	%r497|%p138, %r496, 2, 31, -1;
	mov.b32 	%f443, %r497;
	add.f32 	%f444, %f442, %f443;
	mov.b32 	%r498, %f444;
	shfl.sync.bfly.b32	%r499|%p139, %r498, 1, 31, -1;
	mov.b32 	%f445, %r499;
	add.f32 	%f446, %f444, %f445;
	div.rn.f32 	%f87, %f195, %f446;
	div.rn.f32 	%f88, %f207, %f446;
	div.rn.f32 	%f89, %f219, %f446;
	div.rn.f32 	%f90, %f231, %f446;
	div.rn.f32 	%f91, %f243, %f446;
	div.rn.f32 	%f92, %f255, %f446;
	div.rn.f32 	%f93, %f267, %f446;
	div.rn.f32 	%f94, %f279, %f446;
	div.rn.f32 	%f95, %f291, %f446;
	div.rn.f32 	%f96, %f303, %f446;
	div.rn.f32 	%f97, %f315, %f446;
	div.rn.f32 	%f98, %f327, %f446;
	div.rn.f32 	%f99, %f339, %f446;
	div.rn.f32 	%f100, %f351, %f446;
	div.rn.f32 	%f101, %f363, %f446;
	div.rn.f32 	%f102, %f375, %f446;
	div.rn.f32 	%f103, %f387, %f446;
	div.rn.f32 	%f104, %f399, %f446;
	div.rn.f32 	%f105, %f411, %f446;
	div.rn.f32 	%f106, %f423, %f446;
	div.rn.f32 	%f107, %f435, %f446;
	mad.lo.s64 	%rd185, %rd199, %rd39, %rd184;
	cvta.to.global.u64 	%rd186, %rd38;
	shl.b64 	%rd187, %rd185, 2;
	add.s64 	%rd26, %rd186, %rd187;
	@%p129 bra 	$L__BB567_48;
	st.global.f32 	[%rd26], %f87;
$L__BB567_48:
	setp.le.s64 	%p140, %rd41, %rd8;
	@%p140 bra 	$L__BB567_50;
	st.global.f32 	[%rd26+128], %f88;
$L__BB567_50:
	setp.le.s64 	%p141, %rd41, %rd9;
	@%p141 bra 	$L__BB567_52;
	st.global.f32 	[%rd26+256], %f89;
$L__BB567_52:
	setp.le.s64 	%p142, %rd41, %rd10;
	@%p142 bra 	$L__BB567_54;
	st.global.f32 	[%rd26+384], %f90;
$L__BB567_54:
	add.s32 	%r501, %r437, 128;
	cvt.u64.u32 	%rd188, %r501;
	setp.le.s64 	%p143, %rd41, %rd188;
	@%p143 bra 	$L__BB567_56;
	st.global.f32 	[%rd26+512], %f91;
$L__BB567_56:
	add.s32 	%r503, %r437, 160;
	cvt.u64.u32 	%rd189, %r503;
	setp.le.s64 	%p144, %rd41, %rd189;
	@%p144 bra 	$L__BB567_58;
	st.global.f32 	[%rd26+640], %f92;
$L__BB567_58:
	add.s32 	%r505, %r437, 192;
	cvt.u64.u32 	%rd190, %r505;
	setp.le.s64 	%p145, %rd41, %rd190;
	@%p145 bra 	$L__BB567_60;
	st.global.f32 	[%rd26+768], %f93;
$L__BB567_60:
	add.s32 	%r507, %r437, 224;
	cvt.u64.u32 	%rd191, %r507;
	setp.le.s64 	%p146, %rd41, %rd191;
	@%p146 bra 	$L__BB567_62;
	st.global.f32 	[%rd26+896], %f94;
$L__BB567_62:
	add.s32 	%r509, %r437, 256;
	cvt.u64.u32 	%rd192, %r509;
	setp.le.s64 	%p147, %rd41, %rd192;
	@%p147 bra 	$L__BB567_64;
	st.global.f32 	[%rd26+1024], %f95;
$L__BB567_64:
	add.s32 	%r511, %r437, 288;
	cvt.u64.u32 	%rd193, %r511;
	setp.le.s64 	%p148, %rd41, %rd193;
	@%p148 bra 	$L__BB567_66;
	st.global.f32 	[%rd26+1152], %f96;
$L__BB567_66:
	add.s32 	%r513, %r437, 320;
	cvt.u64.u32 	%rd194, %r513;
	setp.le.s64 	%p149, %rd41, %rd194;
	@%p149 bra 	$L__BB567_68;
	st.global.f32 	[%rd26+1280], %f97;
$L__BB567_68:
	add.s32 	%r515, %r437, 352;
	cvt.u64.u32 	%rd195, %r515;
	setp.le.s64 	%p150, %rd41, %rd195;
	@%p150 bra 	$L__BB567_70;
	st.global.f32 	[%rd26+1408], %f98;
$L__BB567_70:
	setp.le.s64 	%p151, %rd41, %rd11;
	@%p151 bra 	$L__BB567_72;
	st.global.f32 	[%rd26+1536], %f99;
$L__BB567_72:
	setp.le.s64 	%p152, %rd41, %rd12;
	@%p152 bra 	$L__BB567_74;
	st.global.f32 	[%rd26+1664], %f100;
$L__BB567_74:
	setp.le.s64 	%p153, %rd41, %rd13;
	@%p153 bra 	$L__BB567_76;
	st.global.f32 	[%rd26+1792], %f101;
$L__BB567_76:
	setp.le.s64 	%p154, %rd41, %rd14;
	@%p154 bra 	$L__BB567_78;
	st.global.f32 	[%rd26+1920], %f102;
$L__BB567_78:
	setp.le.s64 	%p155, %rd41, %rd15;
	@%p155 bra 	$L__BB567_80;
	st.global.f32 	[%rd26+2048], %f103;
$L__BB567_80:
	setp.le.s64 	%p156, %rd41, %rd16;
	@%p156 bra 	$L__BB567_82;
	st.global.f32 	[%rd26+2176], %f104;
$L__BB567_82:
	setp.le.s64 	%p157, %rd41, %rd17;
	@%p157 bra 	$L__BB567_84;
	st.global.f32 	[%rd26+2304], %f105;
$L__BB567_84:
	setp.le.s64 	%p158, %rd41, %rd18;
	@%p158 bra 	$L__BB567_86;
	st.global.f32 	[%rd26+2432], %f106;
$L__BB567_86:
	setp.le.s64 	%p159, %rd41, %rd19;
	@%p159 bra 	$L__BB567_88;
	st.global.f32 	[%rd26+2560], %f107;
$L__BB567_88:
	ld.param.u64 	%rd198, [_Z15SoftmaxWarpImplI22BroadcastScaleMaskLoadIffbLm4EiE11DirectStoreIffEfLi1ELi21ELi32ELi1ELb1EL9Algorithm0EEvT_T0_ll_param_2];
	mov.u32 	%r516, %nctaid.x;
	mov.u32 	%r517, %ntid.y;
	mul.lo.s32 	%r518, %r516, %r517;
	cvt.s64.s32 	%rd196, %r518;
	add.s64 	%rd199, %rd199, %rd196;
	setp.lt.s64 	%p160, %rd199, %rd198;
	@%p160 bra 	$L__BB567_4;
$L__BB567_89:
	ret;

}
	// .globl	_Z15SoftmaxWarpImplI22BroadcastScaleMaskLoadIffbLm4EiE11DirectStoreIffEfLi1ELi22ELi32ELi1ELb0EL9Algorithm0EEvT_T0_ll
.visible .entry _Z15SoftmaxWarpImplI22BroadcastScaleMaskLoadIffbLm4EiE11DirectStoreIffEfLi1ELi22ELi32ELi1ELb0EL9Algorithm0EEvT_T0_ll(
	.param .align 8 .b8 _Z15SoftmaxWarpImplI22BroadcastScaleMaskLoadIffbLm4EiE11DirectStoreIffEfLi1ELi22ELi32ELi1ELb0EL9Algorithm0EEvT_T0_ll_param_0[120],
	.param .align 8 .b8 _Z15SoftmaxWarpImplI22BroadcastScaleMaskLoadIffbLm4EiE11DirectStoreIffEfLi1ELi22ELi32ELi1ELb0EL9Algorithm0EEvT_T0_ll_param_1[16],
	.param .u64 _Z15SoftmaxWarpImplI22BroadcastScaleMaskLoadIffbLm4EiE11DirectStoreIffEfLi1ELi22ELi32ELi1ELb0EL9Algorithm0EEvT_T0_ll_param_2,
	.param .u64 _Z15SoftmaxWarpImplI22BroadcastScaleMaskLoadIffbLm4EiE11DirectStoreIffEfLi1ELi22ELi32ELi1ELb0EL9Algorithm0EEvT_T0_ll_param_3
)
{
	.reg .pred 	%p<40>;
	.reg .b16 	%rs<23>;
	.reg .b32 	%r<483>;
	.reg .b32 	%f<401>;
	.reg .b64 	%rd<171>;

	ld.param.v2.f32 	{%f3, %f4}, [_Z15SoftmaxWarpImplI22BroadcastScaleMaskLoadIffbLm4EiE11DirectStoreIffEfLi1ELi22ELi32ELi1ELb0EL9Algorithm0EEvT_T0_ll_param_0+112];
	ld.param.u64 	%rd26, [_Z15SoftmaxWarpImplI22BroadcastScaleMaskLoadIffbLm4EiE11DirectStoreIffEfLi1ELi22ELi32ELi1ELb0EL9Algorithm0EEvT_T0_ll_param_0+104];
	ld.param.v2.u32 	{%r15, %r16}, [_Z15SoftmaxWarpImplI22BroadcastScaleMaskLoadIffbLm4EiE11DirectStoreIffEfLi1ELi22ELi32ELi1ELb0EL9Algorithm0EEvT_T0_ll_param_0+88];
	ld.param.v2.u32 	{%r13, %r14}, [_Z15SoftmaxWarpImplI22BroadcastScaleMaskLoadIffbLm4EiE11DirectStoreIffEfLi1ELi22ELi32ELi1ELb0EL9Algorithm0EEvT_T0_ll_param_0+80];
	ld.param.v2.u32 	{%r11, %r12}, [_Z15SoftmaxWarpImplI22BroadcastScaleMaskLoadIffbLm4EiE11DirectStoreIffEfLi1ELi22ELi32ELi1ELb0EL9Algorithm0EEvT_T0_ll_param_0+64];
	ld.param.v2.u32 	{%r9, %r10}, [_Z15SoftmaxWarpImplI22BroadcastScaleMaskLoadIffbLm4EiE11DirectStoreIffEfLi1ELi22ELi32ELi1ELb0EL9Algorithm0EEvT_T0_ll_param_0+56];
	ld.param.u64 	%rd22, [_Z15SoftmaxWarpImplI22BroadcastScaleMaskLoadIffbLm4EiE11DirectStoreIffEfLi1ELi22ELi32ELi1ELb0EL9Algorithm0EEvT_T0_ll_param_0+40];
	ld.param.u64 	%rd21, [_Z15SoftmaxWarpImplI22BroadcastScaleMaskLoadIffbLm4EiE11DirectStoreIffEfLi1ELi22ELi32ELi1ELb0EL9Algorithm0EEvT_T0_ll_param_0+32];
	ld.param.u64 	%rd20, [_Z15SoftmaxWarpImplI22BroadcastScaleMaskLoadIffbLm4EiE11DirectStoreIffEfLi1ELi22ELi32ELi1ELb0EL9Algorithm0EEvT_T0_ll_param_0+24];
	ld.param.u64 	%rd19, [_Z15SoftmaxWarpImplI22BroadcastScaleMaskLoadIffbLm4EiE11DirectStoreIffEfLi1ELi22ELi32ELi1ELb0EL9Algorithm0EEvT_T0_ll_param_0+16];
	ld.param.u64 	%rd18, [_Z15SoftmaxWarpImplI22BroadcastScaleMaskLoadIffbLm4EiE11DirectStoreIffEfLi1ELi22ELi32ELi1ELb0EL9Algorithm0EEvT_T0_ll_param_0+8];
	ld.param.u64 	%rd17, [_Z15SoftmaxWarpImplI22BroadcastScaleMaskLoadIffbLm4EiE11DirectStoreIffEfLi1ELi22ELi32ELi1ELb0EL9Algorithm0EEvT_T0_ll_param_0];
	ld.param.u64 	%rd7, [_Z15SoftmaxWarpImplI22BroadcastScaleMaskLoadIffbLm4EiE11DirectStoreIffEfLi1ELi22ELi32ELi1ELb0EL9Algorithm0EEvT_T0_ll_param_1];
	ld.param.u64 	%rd8, [_Z15SoftmaxWarpImplI22BroadcastScaleMaskLoadIffbLm4EiE11DirectStoreIffEfLi1ELi22ELi32ELi1ELb0EL9Algorithm0EEvT_T0_ll_param_1+8];
	ld.param.u64 	%rd27, [_Z15SoftmaxWarpImplI22BroadcastScaleMaskLoadIffbLm4EiE11DirectStoreIffEfLi1ELi22ELi32ELi1ELb0EL9Algorithm0EEvT_T0_ll_param_2];
	ld.param.u64 	%rd28, [_Z15SoftmaxWarpImplI22BroadcastScaleMaskLoadIffbLm4EiE11DirectStoreIffEfLi1ELi22ELi32ELi1ELb0EL9Algorithm0EEvT_T0_ll_param_3];
	setp.lt.s64 	%p1, %rd28, 705;
	@%p1 bra 	$L__BB568_2;
	mov.u64 	%rd29, $str;
	cvta.global.u64 	%rd30, %rd29;
	mov.u64 	%rd31, $str$1;
	cvta.global.u64 	%rd32, %rd31;
	mov.u64 	%rd33, __unnamed_554;
	cvta.global.u64 	%rd34, %rd33;
	{ // callseq 553, 0
	.param .b64 param0;
	st.param.b64 	[param0], %rd30;
	.param .b64 param1;
	st.param.b64 	[param1], %rd32;
	.param .b32 param2;
	st.param.b32 	[param2], 254;
	.param .b64 param3;
	st.param.b64 	[param3], %rd34;
	.param .b64 param4;
	st.param.b64 	[param4], 1;
	call.uni 
	__assertfail, 
	(
	param0, 
	param1, 
	param2, 
	param3, 
	param4
	);
	} // callseq 553
$L__BB568_2:
	mov.u32 	%r17, %ctaid.x;
	mov.u32 	%r18, %ntid.y;
	mov.u32 	%r19, %tid.y;
	mad.lo.s32 	%r20, %r17, %r18, %r19;
	mov.u32 	%r21, %nctaid.x;
	mul.lo.s32 	%r8, %r21, %r18;
	cvt.s64.s32 	%rd170, %r20;
	setp.le.s64 	%p2, %rd27, %rd170;
	@%p2 bra 	$L__BB568_5;
	cvta.to.global.u64 	%rd10, %rd17;
	cvta.to.global.u64 	%rd11, %rd18;
	mov.u32 	%r22, %tid.x;
	cvt.u64.u32 	%rd12, %r22;
	cvta.to.global.u64 	%rd13, %rd7;
	cvt.s64.s32 	%rd14, %r8;
$L__BB568_4:
	setp.eq.s64 	%p3, %rd22, 1;
	setp.eq.s64 	%p4, %rd21, 1;
	setp.eq.s64 	%p5, %rd20, 1;
	setp.eq.s64 	%p6, %rd19, 1;
	mad.lo.s64 	%rd35, %rd26, %rd170, %rd12;
	cvt.u32.u64 	%r23, %rd35;
	div.s32 	%r24, %r23, %r9;
	mul.lo.s32 	%r25, %r24, %r9;
	sub.s32 	%r26, %r23, %r25;
	div.s32 	%r27, %r26, %r10;
	mul.lo.s32 	%r28, %r27, %r10;
	sub.s32 	%r29, %r26, %r28;
	div.s32 	%r30, %r29, %r11;
	mul.lo.s32 	%r31, %r30, %r11;
	sub.s32 	%r32, %r29, %r31;
	selp.b32 	%r33, 0, %r24, %p6;
	selp.b32 	%r34, 0, %r27, %p5;
	selp.b32 	%r35, 0, %r30, %p4;
	selp.b32 	%r36, 0, %r32, %p3;
	mul.lo.s32 	%r37, %r13, %r33;
	mad.lo.s32 	%r38, %r14, %r34, %r37;
	mad.lo.s32 	%r39, %r15, %r35, %r38;
	mad.lo.s32 	%r40, %r16, %r36, %r39;
	shl.b64 	%rd36, %rd35, 32;
	shr.s64 	%rd37, %rd36, 30;
	add.s64 	%rd38, %rd10, %rd37;
	ld.global.f32 	%f5, [%rd38];
	cvt.s64.s32 	%rd39, %r40;
	add.s64 	%rd40, %rd11, %rd39;
	ld.global.u8 	%rs1, [%rd40];
	setp.eq.s16 	%p7, %rs1, 0;
	mul.f32 	%f6, %f5, %f4;
	selp.f32 	%f7, %f3, %f6, %p7;
	max.f32 	%f8, %f7, 0fFF800000;
	add.s64 	%rd41, %rd35, 32;
	cvt.u32.u64 	%r41, %rd41;
	div.s32 	%r42, %r41, %r9;
	mul.lo.s32 	%r43, %r42, %r9;
	sub.s32 	%r44, %r41, %r43;
	div.s32 	%r45, %r44, %r10;
	mul.lo.s32 	%r46, %r45, %r10;
	sub.s32 	%r47, %r44, %r46;
	div.s32 	%r48, %r47, %r11;
	mul.lo.s32 	%r49, %r48, %r11;
	sub.s32 	%r50, %r47, %r49;
	selp.b32 	%r51, 0, %r42, %p6;
	selp.b32 	%r52, 0, %r45, %p5;
	selp.b32 	%r53, 0, %r48, %p4;
	selp.b32 	%r54, 0, %r50, %p3;
	mul.lo.s32 	%r55, %r13, %r51;
	mad.lo.s32 	%r56, %r14, %r52, %r55;
	mad.lo.s32 	%r57, %r15, %r53, %r56;
	mad.lo.s32 	%r58, %r16, %r54, %r57;
	shl.b64 	%rd42, %rd41, 32;
	shr.s64 	%rd43, %rd42, 30;
	add.s64 	%rd44, %rd10, %rd43;
	ld.global.f32 	%f9, [%rd44];
	cvt.s64.s32 	%rd45, %r58;
	add.s64 	%rd46, %rd11, %rd45;
	ld.global.u8 	%rs2, [%rd46];
	setp.eq.s16 	%p8, %rs2, 0;
	mul.f32 	%f10, %f9, %f4;
	selp.f32 	%f11, %f3, %f10, %p8;
	max.f32 	%f12, %f8, %f11;
	add.s64 	%rd47, %rd35, 64;
	cvt.u32.u64 	%r59, %rd47;
	div.s32 	%r60, %r59, %r9;
	mul.lo.s32 	%r61, %r60, %r9;
	sub.s32 	%r62, %r59, %r61;
	div.s32 	%r63, %r62, %r10;
	mul.lo.s32 	%r64, %r63, %r10;
	sub.s32 	%r65, %r62, %r64;
	div.s32 	%r66, %r65, %r11;
	mul.lo.s32 	%r67, %r66, %r11;
	sub.s32 	%r68, %r65, %r67;
	selp.b32 	%r69, 0, %r60, %p6;
	selp.b32 	%r70, 0, %r63, %p5;
	selp.b32 	%r71, 0, %r66, %p4;
	selp.b32 	%r72, 0, %r68, %p3;
	mul.lo.s32 	%r73, %r13, %r69;
	mad.lo.s32 	%r74, %r14, %r70, %r73;
	mad.lo.s32 	%r75, %r15, %r71, %r74;
	mad.lo.s32 	%r76, %r16, %r72, %r75;
	shl.b64 	%rd48, %rd47, 32;
	shr.s64 	%rd49, %rd48, 30;
	add.s64 	%rd50, %rd10, %rd49;
	ld.global.f32 	%f13, [%rd50];
	cvt.s64.s32 	%rd51, %r76;
	add.s64 	%rd52, %rd11, %rd51;
	ld.global.u8 	%rs3, [%rd52];
	setp.eq.s16 	%p9, %rs3, 0;
	mul.f32 	%f14, %f13, %f4;
	selp.f32 	%f15, %f3, %f14, %p9;
	max.f32 	%f16, %f12, %f15;
	add.s64 	%rd53, %rd35, 96;
	cvt.u32.u64 	%r77, %rd53;
	div.s32 	%r78, %r77, %r9;
	mul.lo.s32 	%r79, %r78, %r9;
	sub.s32 	%r80, %r77, %r79;
	div.s32 	%r81, %r80, %r10;
	mul.lo.s32 	%r82, %r81, %r10;
	sub.s32 	%r83, %r80, %r82;
	div.s32 	%r84, %r83, %r11;
	mul.lo.s32 	%r85, %r84, %r11;
	sub.s32 	%r86, %r83, %r85;
	selp.b32 	%r87, 0, %r78, %p6;
	selp.b32 	%r88, 0, %r81, %p5;
	selp.b32 	%r89, 0, %r84, %p4;
	selp.b32 	%r90, 0, %r86, %p3;
	mul.lo.s32 	%r91, %r13, %r87;
	mad.lo.s32 	%r92, %r14, %r88, %r91;
	mad.lo.s32 	%r93, %r15, %r89, %r92;
	mad.lo.s32 	%r94, %r16, %r90, %r93;
	shl.b64 	%rd54, %rd53, 32;
	shr.s64 	%rd55, %rd54, 30;
	add.s64 	%rd56, %rd10, %rd55;
	ld.global.f32 	%f17, [%rd56];
	cvt.s64.s32 	%rd57, %r94;
	add.s64 	%rd58, %rd11, %rd57;
	ld.global.u8 	%rs4, [%rd58];
	setp.eq.s16 	%p10, %rs4, 0;
	mul.f32 	%f18, %f17, %f4;
	selp.f32 	%f19, %f3, %f18, %p10;
	max.f32 	%f20, %f16, %f19;
	add.s64 	%rd59, %rd35, 128;
	cvt.u32.u64 	%r95, %rd59;
	div.s32 	%r96, %r95, %r9;
	mul.lo.s32 	%r97, %r96, %r9;
	sub.s32 	%r98, %r95, %r97;
	div.s32 	%r99, %r98, %r10;
	mul.lo.s32 	%r100, %r99, %r10;
	sub.s32 	%r101, %r98, %r100;
	div.s32 	%r102, %r101, %r11;
	mul.lo.s32 	%r103, %r102, %r11;
	sub.s32 	%r104, %r101, %r103;
	selp.b32 	%r105, 0, %r96, %p6;
	selp.b32 	%r106, 0, %r99, %p5;
	selp.b32 	%r107, 0, %r102, %p4;
	selp.b32 	%r108, 0, %r104, %p3;
	mul.lo.s32 	%r109, %r13, %r105;
	mad.lo.s32 	%r110, %r14, %r106, %r109;
	mad.lo.s32 	%r111, %r15, %r107, %r110;
	mad.lo.s32 	%r112, %r16, %r108, %r111;
	shl.b64 	%rd60, %rd59, 32;
	shr.s64 	%rd61, %rd60, 30;
	add.s64 	%rd62, %rd10, %rd61;
	ld.global.f32 	%f21, [%rd62];
	cvt.s64.s32 	%rd63, %r112;
	add.s64 	%rd64, %rd11, %rd63;
	ld.global.u8 	%rs5, [%rd64];
	setp.eq.s16 	%p11, %rs5, 0;
	mul.f32 	%f22, %f21, %f4;
	selp.f32 	%f23, %f3, %f22, %p11;
	max.f32 	%f24, %f20, %f23;
	add.s64 	%rd65, %rd35, 160;
	cvt.u32.u64 	%r113, %rd65;
	div.s32 	%r114, %r113, %r9;
	mul.lo.s32 	%r115, %r114, %r9;
	sub.s32 	%r116, %r113, %r115;
	div.s32 	%r117, %r116, %r10;
	mul.lo.s32 	%r118, %r117, %r10;
	sub.s32 	%r119, %r116, %r118;
	div.s32 	%r120, %r119, %r11;
	mul.lo.s32 	%r121, %r120, %r11;
	sub.s32 	%r122, %r119, %r121;
	selp.b32 	%r123, 0, %r114, %p6;
	selp.b32 	%r124, 0, %r117, %p5;
	selp.b32 	%r125, 0, %r120, %p4;
	selp.b32 	%r126, 0, %r122, %p3;
	mul.lo.s32 	%r127, %r13, %r123;
	mad.lo.s32 	%r128, %r14, %r124, %r127;
	mad.lo.s32 	%r129, %r15, %r125, %r128;
	mad.lo.s32 	%r130, %r16, %r126, %r129;
	shl.b64 	%rd66, %rd65, 32;
	shr.s64 	%rd67, %rd66, 30;
	add.s64 	%rd68, %rd10, %rd67;
	ld.global.f32 	%f25, [%rd68];
	cvt.s64.s32 	%rd69, %r130;
	add.s64 	%rd70, %rd11, %rd69;
	ld.global.u8 	%rs6, [%rd70];
	setp.eq.s16 	%p12, %rs6, 0;
	mul.f32 	%f26, %f25, %f4;
	selp.f32 	%f27, %f3, %f26, %p12;
	max.f32 	%f28, %f24, %f27;
	add.s64 	%rd71, %rd35, 192;
	cvt.u32.u64 	%r131, %rd71;
	div.s32 	%r132, %r131, %r9;
	mul.lo.s32 	%r133, %r132, %r9;
	sub.s32 	%r134, %r131, %r133;
	div.s32 	%r135, %r134, %r10;
	mul.lo.s32 	%r136, %r135, %r10;
	sub.s32 	%r137, %r134, %r136;
	div.s32 	%r138, %r137, %r11;
	mul.lo.s32 	%r139, %r138, %r11;
	sub.s32 	%r140, %r137, %r139;
	selp.b32 	%r141, 0, %r132, %p6;
	selp.b32 	%r142, 0, %r135, %p5;
	selp.b32 	%r143, 0, %r138, %p4;
	selp.b32 	%r144, 0, %r140, %p3;
	mul.lo.s32 	%r145, %r13, %r141;
	mad.lo.s32 	%r146, %r14, %r142, %r145;
	mad.lo.s32 	%r147, %r15, %r143, %r146;
	mad.lo.s32 	%r148, %r16, %r144, %r147;
	shl.b64 	%rd72, %rd71, 32;
	shr.s64 	%rd73, %rd72, 30;
	add.s64 	%rd74, %rd10, %rd73;
	ld.global.f32 	%f29, [%rd74];
	cvt.s64.s32 	%rd75, %r148;
	add.s64 	%rd76, %rd11, %rd75;
	ld.global.u8 	%rs7, [%rd76];
	setp.eq.s16 	%p13, %rs7, 0;
	mul.f32 	%f30, %f29, %f4;
	selp.f32 	%f31, %f3, %f30, %p13;
	max.f32 	%f32, %f28, %f31;
	add.s64 	%rd77, %rd35, 224;
	cvt.u32.u64 	%r149, %rd77;
	div.s32 	%r150, %r149, %r9;
	mul.lo.s32 	%r151, %r150, %r9;
	sub.s32 	%r152, %r149, %r151;
	div.s32 	%r153, %r152, %r10;
	mul.lo.s32 	%r154, %r153, %r10;
	sub.s32 	%r155, %r152, %r154;
	div.s32 	%r156, %r155, %r11;
	mul.lo.s32 	%r157, %r156, %r11;
	sub.s32 	%r158, %r155, %r157;
	selp.b32 	%r159, 0, %r150, %p6;
	selp.b32 	%r160, 0, %r153, %p5;
	selp.b32 	%r161, 0, %r156, %p4;
	selp.b32 	%r162, 0, %r158, %p3;
	mul.lo.s32 	%r163, %r13, %r159;
	mad.lo.s32 	%r164, %r14, %r160, %r163;
	mad.lo.s32 	%r165, %r15, %r161, %r164;
	mad.lo.s32 	%r166, %r16, %r162, %r165;
	shl.b64 	%rd78, %rd77, 32;
	shr.s64 	%rd79, %rd78, 30;
	add.s64 	%rd80, %rd10, %rd79;
	ld.global.f32 	%f33, [%rd80];
	cvt.s64.s32 	%rd81, %r166;
	add.s64 	%rd82, %rd11, %rd81;
	ld.global.u8 	%rs8, [%rd82];
	setp.eq.s16 	%p14, %rs8, 0;
	mul.f32 	%f34, %f33, %f4;
	selp.f32 	%f35, %f3, %f34, %p14;
	max.f32 	%f36, %f32, %f35;
	add.s64 	%rd83, %rd35, 256;
	cvt.u32.u64 	%r167, %rd83;
	div.s32 	%r168, %r167, %r9;
	mul.lo.s32 	%r169, %r168, %r9;
	sub.s32 	%r170, %r167, %r169;
	div.s32 	%r171, %r170, %r10;
	mul.lo.s32 	%r172, %r171, %r10;
	sub.s32 	%r173, %r170, %r172;
	div.s32 	%r174, %r173, %r11;
	mul.lo.s32 	%r175, %r174, %r11;
	sub.s32 	%r176, %r173, %r175;
	selp.b32 	%r177, 0, %r168, %p6;
	selp.b32 	%r178, 0, %r171, %p5;
	selp.b32 	%r179, 0, %r174, %p4;
	selp.b32 	%r180, 0, %r176, %p3;
	mul.lo.s32 	%r181, %r13, %r177;
	mad.lo.s32 	%r182, %r14, %r178, %r181;
	mad.lo.s32 	%r183, %r15, %r179, %r182;
	mad.lo.s32 	%r184, %r16, %r180, %r183;
	shl.b64 	%rd84, %rd83, 32;
	shr.s64 	%rd85, %rd84, 30;
	add.s64 	%rd86, %rd10, %rd85;
	ld.global.f32 	%f37, [%rd86];
	cvt.s64.s32 	%rd87, %r184;
	add.s64 	%rd88, %rd11, %rd87;
	ld.global.u8 	%rs9, [%rd88];
	setp.eq.s16 	%p15, %rs9, 0;
	mul.f32 	%f38, %f37, %f4;
	selp.f32 	%f39, %f3, %f38, %p15;
	max.f32 	%f40, %f36, %f39;
	add.s64 	%rd89, %rd35, 288;
	cvt.u32.u64 	%r185, %rd89;
	div.s32 	%r186, %r185, %r9;
	mul.lo.s32 	%r187, %r186, %r9;
	sub.s32 	%r188, %r185, %r187;
	div.s32 	%r189, %r188, %r10;
	mul.lo.s32 	%r190, %r189, %r10;
	sub.s32 	%r191, %r188, %r190;
	div.s32 	%r192, %r191, %r11;
	mul.lo.s32 	%r193, %r192, %r11;
	sub.s32 	%r194, %r191, %r193;
	selp.b32 	%r195, 0, %r186, %p6;
	selp.b32 	%r196, 0, %r189, %p5;
	selp.b32 	%r197, 0, %r192, %p4;
	selp.b32 	%r198, 0, %r194, %p3;
	mul.lo.s32 	%r199, %r13, %r195;
	mad.lo.s32 	%r200, %r14, %r196, %r199;
	mad.lo.s32 	%r201, %r15, %r197, %r200;
	mad.lo.s32 	%r202, %r16, %r198, %r201;
	shl.b64 	%rd90, %rd89, 32;
	shr.s64 	%rd91, %rd90, 30;
	add.s64 	%rd92, %rd10, %rd91;
	ld.global.f32 	%f41, [%rd92];
	cvt.s64.s32 	%rd93, %r202;
	add.s64 	%rd94, %rd11, %rd93;
	ld.global.u8 	%rs10, [%rd94];
	setp.eq.s16 	%p16, %rs10, 0;
	mul.f32 	%f42, %f41, %f4;
	selp.f32 	%f43, %f3, %f42, %p16;
	max.f32 	%f44, %f40, %f43;
	add.s64 	%rd95, %rd35, 320;
	cvt.u32.u64 	%r203, %rd95;
	div.s32 	%r204, %r203, %r9;
	mul.lo.s32 	%r205, %r204, %r9;
	sub.s32 	%r206, %r203, %r205;
	div.s32 	%r207, %r206, %r10;
	mul.lo.s32 	%r208, %r207, %r10;
	sub.s32 	%r209, %r206, %r208;
	div.s32 	%r210, %r209, %r11;
	mul.lo.s32 	%r211, %r210, %r11;
	sub.s32 	%r212, %r209, %r211;
	selp.b32 	%r213, 0, %r204, %p6;
	selp.b32 	%r214, 0, %r207, %p5;
	selp.b32 	%r215, 0, %r210, %p4;
	selp.b32 	%r216, 0, %r212, %p3;
	mul.lo.s32 	%r217, %r13, %r213;
	mad.lo.s32 	%r218, %r14, %r214, %r217;
	mad.lo.s32 	%r219, %r15, %r215, %r218;
	mad.lo.s32 	%r220, %r16, %r216, %r219;
	shl.b64 	%rd96, %rd95, 32;
	shr.s64 	%rd97, %rd96, 30;
	add.s64 	%rd98, %rd10, %rd97;
	ld.global.f32 	%f45, [%rd98];
	cvt.s64.s32 	%rd99, %r220;
	add.s64 	%rd100, %rd11, %rd99;
	ld.global.u8 	%rs11, [%rd100];
	setp.eq.s16 	%p17, %rs11, 0;
	mul.f32 	%f46, %f45, %f4;
	selp.f32 	%f47, %f3, %f46, %p17;
	max.f32 	%f48, %f44, %f47;
	add.s64 	%rd101, %rd35, 352;
	cvt.u32.u64 	%r221, %rd101;
	div.s32 	%r222, %r221, %r9;
	mul.lo.s32 	%r223, %r222, %r9;
	sub.s32 	%r224, %r221, %r223;
	div.s32 	%r225, %r224, %r10;
	mul.lo.s32 	%r226, %r225, %r10;
	sub.s32 	%r227, %r224, %r226;
	div.s32 	%r228, %r227, %r11;
	mul.lo.s32 	%r229, %r228, %r11;
	sub.s32 	%r230, %r227, %r229;
	selp.b32 	%r231, 0, %r222, %p6;
	selp.b32 	%r232, 0, %r225, %p5;
	selp.b32 	%r233, 0, %r228, %p4;
	selp.b32 	%r234, 0, %r230, %p3;
	mul.lo.s32 	%r235, %r13, %r231;
	mad.lo.s32 	%r236, %r14, %r232, %r235;
	mad.lo.s32 	%r237, %r15, %r233, %r236;
	mad.lo.s32 	%r238, %r16, %r234, %r237;
	shl.b64 	%rd102, %rd101, 32;
	shr.s64 	%rd103, %rd102, 30;
	add.s64 	%rd104, %rd10, %rd103;
	ld.global.f32 	%f49, [%rd104];
	cvt.s64.s32 	%rd105, %r238;
	add.s64 	%rd106, %rd11, %rd105;
	ld.global.u8 	%rs12, [%rd106];
	setp.eq.s16 	%p18, %rs12, 0;
	mul.f32 	%f50, %f49, %f4;
	selp.f32 	%f51, %f3, %f50, %p18;
	max.f32 	%f52, %f48, %f51;
	add.s64 	%rd107, %rd35, 384;
	cvt.u32.u64 	%r239, %rd107;
	div.s32 	%r240, %r239, %r9;
	mul.lo.s32 	%r241, %r240, %r9;
	sub.s32 	%r242, %r239, %r241;
	div.s32 	%r243, %r242, %r10;
	mul.lo.s32 	%r244, %r243, %r10;
	sub.s32 	%r245, %r242, %r244;
	div.s32 	%r246, %r245, %r11;
	mul.lo.s32 	%r247, %r246, %r11;
	sub.s32 	%r248, %r245, %r247;
	selp.b32 	%r249, 0, %r240, %p6;
	selp.b32 	%r250, 0, %r243, %p5;
	selp.b32 	%r251, 0, %r246, %p4;
	selp.b32 	%r252, 0, %r248, %p3;
	mul.lo.s32 	%r253, %r13, %r249;
	mad.lo.s32 	%r254, %r14, %r250, %r253;
	mad.lo.s32 	%r255, %r15, %r251, %r254;
	mad.lo.s32 	%r256, %r16, %r252, %r255;
	shl.b64 	%rd108, %rd107, 32;
	shr.s64 	%rd109, %rd108, 30;
	add.s64 	%rd110, %rd10, %rd109;
	ld.global.f32 	%f53, [%rd110];
	cvt.s64.s32 	%rd111, %r256;
	add.s64 	%rd112, %rd11, %rd111;
	ld.global.u8 	%rs13, [%rd112];
	setp.eq.s16 	%p19, %rs13, 0;
	mul.f32 	%f54, %f53, %f4;
	selp.f32 	%f55, %f3, %f54, %p19;
	max.f32 	%f56, %f52, %f55;
	add.s64 	%rd113, %rd35, 416;
	cvt.u32.u64 	%r257, %rd113;
	div.s32 	%r258, %r257, %r9;
	mul.lo.s32 	%r259, %r258, %r9;
	sub.s32 	%r260, %r257, %r259;
	div.s32 	%r261, %r260, %r10;
	mul.lo.s32 	%r262, %r261, %r10;
	sub.s32 	%r263, %r260, %r262;
	div.s32 	%r264, %r263, %r11;
	mul.lo.s32 	%r265, %r264, %r11;
	sub.s32 	%r266, %r263, %r265;
	selp.b32 	%r267, 0, %r258, %p6;
	selp.b32 	%r268, 0, %r261, %p5;
	selp.b32 	%r269, 0, %r264, %p4;
	selp.b32 	%r270, 0, %r266, %p3;
	mul.lo.s32 	%r271, %r13, %r267;
	mad.lo.s32 	%r272, %r14, %r268, %r271;
	mad.lo.s32 	%r273, %r15, %r269, %r272;
	mad.lo.s32 	%r274, %r16, %r270, %r273;
	shl.b64 	%rd114, %rd113, 32;
	shr.s64 	%rd115, %rd114, 30;
	add.s64 	%rd116, %rd10, %rd115;
	ld.global.f32 	%f57, [%rd116];
	cvt.s64.s32 	%rd117, %r274;
	add.s64 	%rd118, %rd11, %rd117;
	ld.global.u8 	%rs14, [%rd118];
	setp.eq.s16 	%p20, %rs14, 0;
	mul.f32 	%f58, %f57, %f4;
	selp.f32 	%f59, %f3, %f58, %p20;
	max.f32 	%f60, %f56, %f59;
	add.s64 	%rd119, %rd35, 448;
	cvt.u32.u64 	%r275, %rd119;
	div.s32 	%r276, %r275, %r9;
	mul.lo.s32 	%r277, %r276, %r9;
	sub.s32 	%r278, %r275, %r277;
	div.s32 	%r279, %r278, %r10;
	mul.lo.s32 	%r280, %r279, %r10;
	sub.s32 	%r281, %r278, %r280;
	div.s32 	%r282, %r281, %r11;
	mul.lo.s32 	%r283, %r282, %r11;
	sub.s32 	%r284, %r281, %r283;
	selp.b32 	%r285, 0, %r276, %p6;
	selp.b32 	%r286, 0, %r279, %p5;
	selp.b32 	%r287, 0, %r282, %p4;
	selp.b32 	%r288, 0, %r284, %p3;
	mul.lo.s32 	%r289, %r13, %r285;
	mad.lo.s32 	%r290, %r14, %r286, %r289;
	mad.lo.s32 	%r291, %r15, %r287, %r290;
	mad.lo.s32 	%r292, %r16, %r288, %r291;
	shl.b64 	%rd120, %rd119, 32;
	shr.s64 	%rd121, %rd120, 30;
	add.s64 	%rd122, %rd10, %rd121;
	ld.global.f32 	%f61, [%rd122];
	cvt.s64.s32 	%rd123, %r292;
	add.s64 	%rd124, %rd11, %rd123;
	ld.global.u8 	%rs15, [%rd124];
	setp.eq.s16 	%p21, %rs15, 0;
	mul.f32 	%f62, %f61, %f4;
	selp.f32 	%f63, %f3, %f62, %p21;
	max.f32 	%f64, %f60, %f63;
	add.s64 	%rd125, %rd35, 480;
	cvt.u32.u64 	%r293, %rd125;
	div.s32 	%r294, %r293, %r9;
	mul.lo.s32 	%r295, %r294, %r9;
	sub.s32 	%r296, %r293, %r295;
	div.s32 	%r297, %r296, %r10;
	mul.lo.s32 	%r298, %r297, %r10;
	sub.s32 	%r299, %r296, %r298;
	div.s32 	%r300, %r299, %r11;
	mul.lo.s32 	%r301, %r300, %r11;
	sub.s32 	%r302, %r299, %r301;
	selp.b32 	%r303, 0, %r294, %p6;
	selp.b32 	%r304, 0, %r297, %p5;
	selp.b32 	%r305, 0, %r300, %p4;
	selp.b32 	%r306, 0, %r302, %p3;
	mul.lo.s32 	%r307, %r13, %r303;
	mad.lo.s32 	%r308, %r14, %r304, %r307;
	mad.lo.s32 	%r309, %r15, %r305, %r308;
	mad.lo.s32 	%r310, %r16, %r306, %r309;
	shl.b64 	%rd126, %rd125, 32;
	shr.s64 	%rd127, %rd126, 30;
	add.s64 	%rd128, %rd10, %rd127;
	ld.global.f32 	%f65, [%rd128];
	cvt.s64.s32 	%rd129, %r310;
	add.s64 	%rd130, %rd11, %rd129;
	ld.global.u8 	%rs16, [%rd130];
	setp.eq.s16 	%p22, %rs16, 0;
	mul.f32 	%f66, %f65, %f4;
	selp.f32 	%f67, %f3, %f66, %p22;
	max.f32 	%f68, %f64, %f67;
	add.s64 	%rd131, %rd35, 512;
	cvt.u32.u64 	%r311, %rd131;
	div.s32 	%r312, %r311, %r9;
	mul.lo.s32 	%r313, %r312, %r9;
	sub.s32 	%r314, %r311, %r313;
	div.s32 	%r315, %r314, %r10;
	mul.lo.s32 	%r316, %r315, %r10;
	sub.s32 	%r317, %r314, %r316;
	div.s32 	%r318, %r317, %r11;
	mul.lo.s32 	%r319, %r318, %r11;
	sub.s32 	%r320, %r317, %r319;
	selp.b32 	%r321, 0, %r312, %p6;
	selp.b32 	%r322, 0, %r315, %p5;
	selp.b32 	%r323, 0, %r318, %p4;
	selp.b32 	%r324, 0, %r320, %p3;
	mul.lo.s32 	%r325, %r13, %r321;
	mad.lo.s32 	%r326, %r14, %r322, %r325;
	mad.lo.s32 	%r327, %r15, %r323, %r326;
	mad.lo.s32 	%r328, %r16, %r324, %r327;
	shl.b64 	%rd132, %rd131, 32;
	shr.s64 	%rd133, %rd132, 30;
	add.s64 	%rd134, %rd10, %rd133;
	ld.global.f32 	%f69, [%rd134];
	cvt.s64.s32 	%rd135, %r328;
	add.s64 	%rd136, %rd11, %rd135;
	ld.global.u8 	%rs17, [%rd136];
	setp.eq.s16 	%p23, %rs17, 0;
	mul.f32 	%f70, %f69, %f4;
	selp.f32 	%f71, %f3, %f70, %p23;
	max.f32 	%f72, %f68, %f71;
	add.s64 	%rd137, %rd35, 544;
	cvt.u32.u64 	%r329, %rd137;
	div.s32 	%r330, %r329, %r9;
	mul.lo.s32 	%r331, %r330, %r9;
	sub.s32 	%r332, %r329, %r331;
	div.s32 	%r333, %r332, %r10;
	mul.lo.s32 	%r334, %r333, %r10;
	sub.s32 	%r335, %r332, %r334;
	div.s32 	%r336, %r335, %r11;
	mul.lo.s32 	%r337, %r336, %r11;
	sub.s32 	%r338, %r335, %r337;
	selp.b32 	%r339, 0, %r330, %p6;
	selp.b32 	%r340, 0, %r333, %p5;
	selp.b32 	%r341, 0, %r336, %p4;
	selp.b32 	%r342, 0, %r338, %p3;
	mul.lo.s32 	%r343, %r13, %r339;
	mad.lo.s32 	%r344, %r14, %r340, %r343;
	mad.lo.s32 	%r345, %r15, %r341, %r344;
	mad.lo.s32 	%r346, %r16, %r342, %r345;
	shl.b64 	%rd138, %rd137, 32;
	shr.s64 	%rd139, %rd138, 30;
	add.s64 	%rd140, %rd10, %rd139;
	ld.global.f32 	%f73, [%rd140];
	cvt.s64.s32 	%rd141, %r346;
	add.s64 	%rd142, %rd11, %rd141;
	ld.global.u8 	%rs18, [%rd142];
	setp.eq.s16 	%p24, %rs18, 0;
	mul.f32 	%f74, %f73, %f4;
	selp.f32 	%f75, %f3, %f74, %p24;
	max.f32 	%f76, %f72, %f75;
	add.s64 	%rd143, %rd35, 576;
	cvt.u32.u64 	%r347, %rd143;
	div.s32 	%r348, %r347, %r9;
	mul.lo.s32 	%r349, %r348, %r9;
	sub.s32 	%r350, %r347, %r349;
	div.s32 	%r351, %r350, %r10;
	mul.lo.s32 	%r352, %r351, %r10;
	sub.s32 	%r353, %r350, %r352;
	div.s32 	%r354, %r353, %r11;
	mul.lo.s32 	%r355, %r354, %r11;
	sub.s32 	%r356, %r353, %r355;
	selp.b32 	%r357, 0, %r348, %p6;
	selp.b32 	%r358, 0, %r351, %p5;
	selp.b32 	%r359, 0, %r354, %p4;
	selp.b32 	%r360, 0, %r356, %p3;
	mul.lo.s32 	%r361, %r13, %r357;
	mad.lo.s32 	%r362, %r14, %r358, %r361;
	mad.lo.s32 	%r363, %r15, %r359, %r362;
	mad.lo.s32 	%r364, %r16, %r360, %r363;
	shl.b64 	%rd144, %rd143, 32;
	shr.s64 	%rd145, %rd144, 30;
	add.s64 	%rd146, %rd10, %rd145;
	ld.global.f32 	%f77, [%rd146];
	cvt.s64.s32 	%rd147, %r364;
	add.s64 	%rd148, %rd11, %rd147;
	ld.global.u8 	%rs19, [%rd148];
	setp.eq.s16 	%p25, %rs19, 0;
	mul.f32 	%f78, %f77, %f4;
	selp.f32 	%f79, %f3, %f78, %p25;
	max.f32 	%f80, %f76, %f79;
	add.s64 	%rd149, %rd35, 608;
	cvt.u32.u64 	%r365, %rd149;
	div.s32 	%r366, %r365, %r9;
	mul.lo.s32 	%r367, %r366, %r9;
	sub.s32 	%r368, %r365, %r367;
	div.s32 	%r369, %r368, %r10;
	mul.lo.s32 	%r370, %r369, %r10;
	sub.s32 	%r371, %r368, %r370;
	div.s32 	%r372, %r371, %r11;
	mul.lo.s32 	%r373, %r372, %r11;
	sub.s32 	%r374, %r371, %r373;
	selp.b32 	%r375, 0, %r366, %p6;
	selp.b32 	%r376, 0, %r369, %p5;
	selp.b32 	%r377, 0, %r372, %p4;
	selp.b32 	%r378, 0, %r374, %p3;
	mul.lo.s32 	%r379, %r13, %r375;
	mad.lo.s32 	%r380, %r14, %r376, %r379;
	mad.lo.s32 	%r381, %r15, %r377, %r380;
	mad.lo.s32 	%r382, %r16, %r378, %r381;
	shl.b64 	%rd150, %rd149, 32;
	shr.s64 	%rd151, %rd150, 30;
	add.s64 	%rd152, %rd10, %rd151;
	ld.global.f32 	%f81, [%rd152];
	cvt.s64.s32 	%rd153, %r382;
	add.s64 	%rd154, %rd11, %rd153;
	ld.global.u8 	%rs20, [%rd154];
	setp.eq.s16 	%p26, %rs20, 0;
	mul.f32 	%f82, %f81, %f4;
	selp.f32 	%f83, %f3, %f82, %p26;
	max.f32 	%f84, %f80, %f83;
	add.s64 	%rd155, %rd35, 640;
	cvt.u32.u64 	%r383, %rd155;
	div.s32 	%r384, %r383, %r9;
	mul.lo.s32 	%r385, %r384, %r9;
	sub.s32 	%r386, %r383, %r385;
	div.s32 	%r387, %r386, %r10;
	mul.lo.s32 	%r388, %r387, %r10;
	sub.s32 	%r389, %r386, %r388;
	div.s32 	%r390, %r389, %r11;
	mul.lo.s32 	%r391, %r390, %r11;
	sub.s32 	%r392, %r389, %r391;
	selp.b32 	%r393, 0, %r384, %p6;
	selp.b32 	%r394, 0, %r387, %p5;
	selp.b32 	%r395, 0, %r390, %p4;
	selp.b32 	%r396, 0, %r392, %p3;
	mul.lo.s32 	%r397, %r13, %r393;
	mad.lo.s32 	%r398, %r14, %r394, %r397;
	mad.lo.s32 	%r399, %r15, %r395, %r398;
	mad.lo.s32 	%r400, %r16, %r396, %r399;
	shl.b64 	%rd156, %rd155, 32;
	shr.s64 	%rd157, %rd156, 30;
	add.s64 	%rd158, %rd10, %rd157;
	ld.global.f32 	%f85, [%rd158];
	cvt.s64.s32 	%rd159, %r400;
	add.s64 	%rd160, %rd11, %rd159;
	ld.global.u8 	%rs21, [%rd160];
	setp.eq.s16 	%p27, %rs21, 0;
	mul.f32 	%f86, %f85, %f4;
	selp.f32 	%f87, %f3, %f86, %p27;
	max.f32 	%f88, %f84, %f87;
	add.s64 	%rd161, %rd35, 672;
	cvt.u32.u64 	%r401, %rd161;
	div.s32 	%r402, %r401, %r9;
	mul.lo.s32 	%r403, %r402, %r9;
	sub.s32 	%r404, %r401, %r403;
	div.s32 	%r405, %r404, %r10;
	mul.lo.s32 	%r406, %r405, %r10;
	sub.s32 	%r407, %r404, %r406;
	div.s32 	%r408, %r407, %r11;
	mul.lo.s32 	%r409, %r408, %r11;
	sub.s32 	%r410, %r407, %r409;
	selp.b32 	%r411, 0, %r402, %p6;
	selp.b32 	%r412, 0, %r405, %p5;
	selp.b32 	%r413, 0, %r408, %p4;
	selp.b32 	%r414, 0, %r410, %p3;
	mul.lo.s32 	%r415, %r13, %r411;
	mad.lo.s32 	%r416, %r14, %r412, %r415;
	mad.lo.s32 	%r417, %r15, %r413, %r416;
	mad.lo.s32 	%r418, %r16, %r414, %r417;
	shl.b64 	%rd162, %rd161, 32;
	shr.s64 	%rd163, %rd162, 30;
	add.s64 	%rd164, %rd10, %rd163;
	ld.global.f32 	%f89, [%rd164];
	cvt.s64.s32 	%rd165, %r418;
	add.s64 	%rd166, %rd11, %rd165;
	ld.global.u8 	%rs22, [%rd166];
	setp.eq.s16 	%p28, %rs22, 0;
	mul.f32 	%f90, %f89, %f4;
	selp.f32 	%f91, %f3, %f90, %p28;
	max.f32 	%f92, %f88, %f91;
	mov.b32 	%r419, %f92;
	shfl.sync.bfly.b32	%r420|%p29, %r419, 16, 31, -1;
	mov.b32 	%f93, %r420;
	max.f32 	%f94, %f92, %f93;
	mov.b32 	%r421, %f94;
	shfl.sync.bfly.b32	%r422|%p30, %r421, 8, 31, -1;
	mov.b32 	%f95, %r422;
	max.f32 	%f96, %f94, %f95;
	mov.b32 	%r423, %f96;
	shfl.sync.bfly.b32	%r424|%p31, %r423, 4, 31, -1;
	mov.b32 	%f97, %r424;
	max.f32 	%f98, %f96, %f97;
	mov.b32 	%r425, %f98;
	shfl.sync.bfly.b32	%r426|%p32, %r425, 2, 31, -1;
	mov.b32 	%f99, %r426;
	max.f32 	%f100, %f98, %f99;
	mov.b32 	%r427, %f100;
	shfl.sync.bfly.b32	%r428|%p33, %r427, 1, 31, -1;
	mov.b32 	%f101, %r428;
	max.f32 	%f102, %f100, %f101;
	sub.f32 	%f103, %f7, %f102;
	fma.rn.f32 	%f104, %f103, 0f3BBB989D, 0f3F000000;
	cvt.sat.f32.f32 	%f105, %f104;
	mov.f32 	%f106, 0f4B400001;
	mov.f32 	%f107, 0f437C0000;
	fma.rm.f32 	%f108, %f105, %f107, %f106;
	add.f32 	%f109, %f108, 0fCB40007F;
	neg.f32 	%f110, %f109;
	fma.rn.f32 	%f111, %f103, 0f3FB8AA3B, %f110;
	fma.rn.f32 	%f112, %f103, 0f32A57060, %f111;
	mov.b32 	%r429, %f108;
	shl.b32 	%r430, %r429, 23;
	mov.b32 	%f113, %r430;
	ex2.approx.ftz.f32 	%f114, %f112;
	mul.f32 	%f115, %f114, %f113;
	add.f32 	%f116, %f115, 0f00000000;
	sub.f32 	%f117, %f11, %f102;
	fma.rn.f32 	%f118, %f117, 0f3BBB989D, 0f3F000000;
	cvt.sat.f32.f32 	%f119, %f118;
	fma.rm.f32 	%f120, %f119, %f107, %f106;
	add.f32 	%f121, %f120, 0fCB40007F;
	neg.f32 	%f122, %f121;
	fma.rn.f32 	%f123, %f117, 0f3FB8AA3B, %f122;
	fma.rn.f32 	%f124, %f117, 0f32A57060, %f123;
	mov.b32 	%r431, %f120;
	shl.b32 	%r432, %r431, 23;
	mov.b32 	%f125, %r432;
	ex2.approx.ftz.f32 	%f126, %f124;
	mul.f32 	%f127, %f126, %f125;
	add.f32 	%f128, %f116, %f127;
	sub.f32 	%f129, %f15, %f102;
	fma.rn.f32 	%f130, %f129, 0f3BBB989D, 0f3F000000;
	cvt.sat.f32.f32 	%f131, %f130;
	fma.rm.f32 	%f132, %f131, %f107, %f106;
	add.f32 	%f133, %f132, 0fCB40007F;
	neg.f32 	%f134, %f133;
	fma.rn.f32 	%f135, %f129, 0f3FB8AA3B, %f134;
	fma.rn.f32 	%f136, %f129, 0f32A57060, %f135;
	mov.b32 	%r433, %f132;
	shl.b32 	%r434, %r433, 23;
	mov.b32 	%f137, %r434;
	ex2.approx.ftz.f32 	%f138, %f136;
	mul.f32 	%f139, %f138, %f137;
	add.f32 	%f140, %f128, %f139;
	sub.f32 	%f141, %f19, %f102;
	fma.rn.f32 	%f142, %f141, 0f3BBB989D, 0f3F000000;
	cvt.sat.f32.f32 	%f143, %f142;
	fma.rm.f32 	%f144, %f143, %f107, %f106;
	add.f32 	%f145, %f144, 0fCB40007F;
	neg.f32 	%f146, %f145;
	fma.rn.f32 	%f147, %f141, 0f3FB8AA3B, %f146;
	fma.rn.f32 	%f148, %f141, 0f32A57060, %f147;
	mov.b32 	%r435, %f144;
	shl.b32 	%r436, %r435, 23;
	mov.b32 	%f149, %r436;
	ex2.approx.ftz.f32 	%f150, %f148;
	mul.f32 	%f151, %f150, %f149;
	add.f32 	%f152, %f140, %f151;
	sub.f32 	%f153, %f23, %f102;
	fma.rn.f32 	%f154, %f153, 0f3BBB989D, 0f3F000000;
	cvt.sat.f32.f32 	%f155, %f154;
	fma.rm.f32 	%f156, %f155, %f107, %f106;
	add.f32 	%f157, %f156, 0fCB40007F;
	neg.f32 	%f158, %f157;
	fma.rn.f32 	%f159, %f153, 0f3FB8AA3B, %f158;
	fma.rn.f32 	%f160, %f153, 0f32A57060, %f159;
	mov.b32 	%r437, %f156;
	shl.b32 	%r438, %r437, 23;
	mov.b32 	%f161, %r438;
	ex2.approx.ftz.f32 	%f162, %f160;
	mul.f32 	%f163, %f162, %f161;
	add.f32 	%f164, %f152, %f163;
	sub.f32 	%f165, %f27, %f102;
	fma.rn.f32 	%f166, %f165, 0f3BBB989D, 0f3F000000;
	cvt.sat.f32.f32 	%f167, %f166;
	fma.rm.f32 	%f168, %f167, %f107, %f106;
	add.f32 	%f169, %f168, 0fCB40007F;
	neg.f32 	%f170, %f169;
	fma.rn.f32 	%f171, %f165, 0f3FB8AA3B, %f170;
	fma.rn.f32 	%f172, %f165, 0f32A57060, %f171;
	mov.b32 	%r439, %f168;
	shl.b32 	%r440, %r439, 23;
	mov.b32 	%f173, %r440;
	ex2.approx.ftz.f32 	%f174, %f172;
	mul.f32 	%f175, %f174, %f173;
	add.f32 	%f176, %f164, %f175;
	sub.f32 	%f177, %f31, %f102;
	fma.rn.f32 	%f178, %f177, 0f3BBB989D, 0f3F000000;
	cvt.sat.f32.f32 	%f179, %f178;
	fma.rm.f32 	%f180, %f179, %f107, %f106;
	add.f32 	%f181, %f180, 0fCB40007F;
	neg.f32 	%f182, %f181;
	fma.rn.f32 	%f183, %f177, 0f3FB8AA3B, %f182;
	fma.rn.f32 	%f184, %f177, 0f32A57060, %f183;
	mov.b32 	%r441, %f180;
	shl.b32 	%r442, %r441, 23;
	mov.b32 	%f185, %r442;
	ex2.approx.ftz.f32 	%f186, %f184;
	mul.f32 	%f187, %f186, %f185;
	add.f32 	%f188, %f176, %f187;
	sub.f32 	%f189, %f35, %f102;
	fma.rn.f32 	%f190, %f189, 0f3BBB989D, 0f3F000000;
	cvt.sat.f32.f32 	%f191, %f190;
	fma.rm.f32 	%f192, %f191, %f107, %f106;
	add.f32 	%f193, %f192, 0fCB40007F;
	neg.f32 	%f194, %f193;
	fma.rn.f32 	%f195, %f189, 0f3FB8AA3B, %f194;
	fma.rn.f32 	%f196, %f189, 0f32A57060, %f195;
	mov.b32 	%r443, %f192;
	shl.b32 	%r444, %r443, 23;
	mov.b32 	%f197, %r444;
	ex2.approx.ftz.f32 	%f198, %f196;
	mul.f32 	%f199, %f198, %f197;
	add.f32 	%f200, %f188, %f199;
	sub.f32 	%f201, %f39, %f102;
	fma.rn.f32 	%f202, %f201, 0f3BBB989D, 0f3F000000;
	cvt.sat.f32.f32 	%f203, %f202;
	fma.rm.f32 	%f204, %f203, %f107, %f106;
	add.f32 	%f205, %f204, 0fCB40007F;
	neg.f32 	%f206, %f205;
	fma.rn.f32 	%f207, %f201, 0f3FB8AA3B, %f206;
	fma.rn.f32 	%f208, %f201, 0f32A57060, %f207;
	mov.b32 	%r445, %f204;
	shl.b32 	%r446, %r445, 23;
	mov.b32 	%f209, %r446;
	ex2.approx.ftz.f32 	%f210, %f208;
	mul.f32 	%f211, %f210, %f209;
	add.f32 	%f212, %f200, %f211;
	sub.f32 	%f213, %f43, %f102;
	fma.rn.f32 	%f214, %f213, 0f3BBB989D, 0f3F000000;
	cvt.sat.f32.f32 	%f215, %f214;
	fma.rm.f32 	%f216, %f215, %f107, %f106;
	add.f32 	%f217, %f216, 0fCB40007F;
	neg.f32 	%f218, %f217;
	fma.rn.f32 	%f219, %f213, 0f3FB8AA3B, %f218;
	fma.rn.f32 	%f220, %f213, 0f32A57060, %f219;
	mov.b32 	%r447, %f216;
	shl.b32 	%r448, %r447, 23;
	mov.b32 	%f221, %r448;
	ex2.approx.ftz.f32 	%f222, %f220;
	mul.f32 	%f223, %f222, %f221;
	add.f32 	%f224, %f212, %f223;
	sub.f32 	%f225, %f47, %f102;
	fma.rn.f32 	%f226, %f225, 0f3BBB989D, 0f3F000000;
	cvt.sat.f32.f32 	%f227, %f226;
	fma.rm.f32 	%f228, %f227, %f107, %f106;
	add.f32 	%f229, %f228, 0fCB40007F;
	neg.f32 	%f230, %f229;
	fma.rn.f32 	%f231, %f225, 0f3FB8AA3B, %f230;
	fma.rn.f32 	%f232, %f225, 0f32A57060, %f231;
	mov.b32 	%r449, %f228;
	shl.b32 	%r450, %r449, 23;
	mov.b32 	%f233, %r450;
	ex2.approx.ftz.f32 	%f234, %f232;
	mul.f32 	%f235, %f234, %f233;
	add.f32 	%f236, %f224, %f235;
	sub.f32 	%f237, %f51, %f102;
	fma.rn.f32 	%f238, %f237, 0f3BBB989D, 0f3F000000;
	cvt.sat.f32.f32 	%f239, %f238;
	fma.rm.f32 	%f240, %f239, %f107, %f106;
	add.f32 	%f241, %f240, 0fCB40007F;
	neg.f32 	%f242, %f241;
	fma.rn.f32 	%f243, %f237, 0f3FB8AA3B, %f242;
	fma.rn.f32 	%f244, %f237, 0f32A57060, %f243;
	mov.b32 	%r451, %f240;
	shl.b32 	%r452, %r451, 23;
	mov.b32 	%f245, %r452;
	ex2.approx.ftz.f32 	%f246, %f244;
	mul.f32 	%f247, %f246, %f245;
	add.f32 	%f248, %f236, %f247;
	sub.f32 	%f249, %f55, %f102;
	fma.rn.f32 	%f250, %f249, 0f3BBB989D, 0f3F000000;
	cvt.sat.f32.f32 	%f251, %f250;
	fma.rm.f32 	%f252, %f251, %f107, %f106;
	add.f32 	%f253, %f252, 0fCB40007F;
	neg.f32 	%f254, %f253;
	fma.rn.f32 	%f255, %f249, 0f3FB8AA3B, %f254;
	fma.rn.f32 	%f256, %f249, 0f32A57060, %f255;
	mov.b32 	%r453, %f252;
	shl.b32 	%r454, %r453, 23;
	mov.b32 	%f257, %r454;
	ex2.approx.ftz.f32 	%f258, %f256;
	mul.f32 	%f259, %f258, %f257;
	add.f32 	%f260, %f248, %f259;
	sub.f32 	%f261, %f59, %f102;
	fma.rn.f32 	%f262, %f261, 0f3BBB989D, 0f3F000000;
	cvt.sat.f32.f32 	%f263, %f262;
	fma.rm.f32 	%f264, %f263, %f107, %f106;
	add.f32 	%f265, %f264, 0fCB40007F;
	neg.f32 	%f266, %f265;
	fma.rn.f32 	%f267, %f261, 0f3FB8AA3B, %f266;
	fma.rn.f32 	%f268, %f261, 0f32A57060, %f267;
	mov.b32 	%r455, %f264;
	shl.b32 	%r456, %r455, 23;
	mov.b32 	%f269, %r456;
	ex2.approx.ftz.f32 	%f270, %f268;
	mul.f32 	%f271, %f270, %f269;
	add.f32 	%f272, %f260, %f271;
	sub.f32 	%f273, %f63, %f102;
	fma.rn.f32 	%f274, %f273, 0f3BBB989D, 0f3F000000;
	cvt.sat.f32.f32 	%f275, %f274;
	fma.rm.f32 	%f276, %f275, %f107, %f106;
	add.f32 	%f277, %f276, 0fCB40007F;
	neg.f32 	%f278, %f277;
	fma.rn.f32 	%f279, %f273, 0f3FB8AA3B, %f278;
	fma.rn.f32 	%f280, %f273, 0f32A57060, %f279;
	mov.b32 	%r457, %f276;
	shl.b32 	%r458, %r457, 23;
	mov.b32 	%f281, %r458;
	ex2.approx.ftz.f32 	%f282, %f280;
	mul.f32 	%f283, %f282, %f281;
	add.f32 	%f284, %f272, %f283;
	sub.f32 	%f285, %f67, %f102;
	fma.rn.f32 	%f286, %f285, 0f3BBB989D, 0f3F000000;
	cvt.sat.f32.f32 	%f287, %f286;
	fma.rm.f32 	%f288, %f287, %f107, %f106;
	add.f32 	%f289, %f288, 0fCB40007F;
	neg.f32 	%f290, %f289;
	fma.rn.f32 	%f291, %f285, 0f3FB8AA3B, %f290;
	fma.rn.f32 	%f292, %f285, 0f32A57060, %f291;
	mov.b32 	%r459, %f288;
	shl.b32 	%r460, %r459, 23;
	mov.b32 	%f293, %r460;
	ex2.approx.ftz.f32 	%f294, %f292;
	mul.f32 	%f295, %f294, %f293;
	add.f32 	%f296, %f284, %f295;
	sub.f32 	%f297, %f71, %f102;
	fma.rn.f32 	%f298, %f297, 0f3BBB989D, 0f3F000000;
	cvt.sat.f32.f32 	%f299, %f298;
	fma.rm.f32 	%f300, %f299, %f107, %f106;
	add.f32 	%f301, %f300, 0fCB40007F;
	neg.f32 	%f302, %f301;
	fma.rn.f32 	%f303, %f297, 0f3FB8AA3B, %f302;
	fma.rn.f32 	%f304, %f297, 0f32A57060, %f303;
	mov.b32 	%r461, %f300;
	shl.b32 	%r462, %r461, 23;
	mov.b32 	%f305, %r462;
	ex2.approx.ftz.f32 	%f306, %f304;
	mul.f32 	%f307, %f306, %f305;
	add.f32 	%f308, %f296, %f307;
	sub.f32 	%f309, %f75, %f102;
	fma.rn.f32 	%f310, %f309, 0f3BBB989D, 0f3F000000;
	cvt.sat.f32.f32 	%f311, %f310;
	fma.rm.f32 	%f312, %f311, %f107, %f106;
	add.f32 	%f313, %f312, 0fCB40007F;
	neg.f32 	%f314, %f313;
	fma.rn.f32 	%f315, %f309, 0f3FB8AA3B, %f314;
	fma.rn.f32 	%f316, %f309, 0f32A57060, %f315;
	mov.b32 	%r463, %f312;
	shl.b32 	%r464, %r463, 23;
	mov.b32 	%f317, %r464;
	ex2.approx.ftz.f32 	%f318, %f316;
	mul.f32 	%f319, %f318, %f317;
	add.f32 	%f320, %f308, %f319;
	sub.f32 	%f321, %f79, %f102;
	fma.rn.f32 	%f322, %f321, 0f3BBB989D, 0f3F000000;
	cvt.sat.f32.f32 	%f323, %f322;
	fma.rm.f32 	%f324, %f323, %f107, %f106;
	add.f32 	%f325, %f324, 0fCB40007F;
	neg.f32 	%f326, %f325;
	fma.rn.f32 	%f327, %f321, 0f3FB8AA3B, %f326;
	fma.rn.f32 	%f328, %f321, 0f32A57060, %f327;
	mov.b32 	%r465, %f324;
	shl.b32 	%r466, %r465, 23;
	mov.b32 	%f329, %r466;
	ex2.approx.ftz.f32 	%f330, %f328;
	mul.f32 	%f331, %f330, %f329;
	add.f32 	%f332, %f320, %f331;
	sub.f32 	%f333, %f83, %f102;
	fma.rn.f32 	%f334, %f333, 0f3BBB989D, 0f3F000000;
	cvt.sat.f32.f32 	%f335, %f334;
	fma.rm.f32 	%f336, %f335, %f107, %f106;
	add.f32 	%f337, %f336, 0fCB40007F;
	neg.f32 	%f338, %f337;
	fma.rn.f32 	%f339, %f333, 0f3FB8AA3B, %f338;
	fma.rn.f32 	%f340, %f333, 0f32A57060, %f339;
	mov.b32 	%r467, %f336;
	shl.b32 	%r468, %r467, 23;
	mov.b32 	%f341, %r468;
	ex2.approx.ftz.f32 	%f342, %f340;
	mul.f32 	%f343, %f342, %f341;
	add.f32 	%f344, %f332, %f343;
	sub.f32 	%f345, %f87, %f102;
	fma.rn.f32 	%f346, %f345, 0f3BBB989D, 0f3F000000;
	cvt.sat.f32.f32 	%f347, %f346;
	fma.rm.f32 	%f348, %f347, %f107, %f106;
	add.f32 	%f349, %f348, 0fCB40007F;
	neg.f32 	%f350, %f349;
	fma.rn.f32 	%f351, %f345, 0f3FB8AA3B, %f350;
	fma.rn.f32 	%f352, %f345, 0f32A57060, %f351;
	mov.b32 	%r469, %f348;
	shl.b32 	%r470, %r469, 23;
	mov.b32 	%f353, %r470;
	ex2.approx.ftz.f32 	%f354, %f352;
	mul.f32 	%f355, %f354, %f353;
	add.f32 	%f356, %f344, %f355;
	sub.f32 	%f357, %f91, %f102;
	fma.rn.f32 	%f358, %f357, 0f3BBB989D, 0f3F000000;
	cvt.sat.f32.f32 	%f359, %f358;
	fma.rm.f32 	%f360, %f359, %f107, %f106;
	add.f32 	%f361, %f360, 0fCB40007F;
	neg.f32 	%f362, %f361;
	fma.rn.f32 	%f363, %f357, 0f3FB8AA3B, %f362;
	fma.rn.f32 	%f364, %f357, 0f32A57060, %f363;
	mov.b32 	%r471, %f360;
	shl.b32 	%r472, %r471, 23;
	mov.b32 	%f365, %r472;
	ex2.approx.ftz.f32 	%f366, %f364;
	mul.f32 	%f367, %f366, %f365;
	add.f32 	%f368, %f356, %f367;
	mov.b32 	%r473, %f368;
	shfl.sync.bfly.b32	%r474|%p34, %r473, 16, 31, -1;
	mov.b32 	%f369, %r474;
	add.f32 	%f370, %f368, %f369;
	mov.b32 	%r475, %f370;
	shfl.sync.bfly.b32	%r476|%p35, %r475, 8, 31, -1;
	mov.b32 	%f371, %r476;
	add.f32 	%f372, %f370, %f371;
	mov.b32 	%r477, %f372;
	shfl.sync.bfly.b32	%r478|%p36, %r477, 4, 31, -1;
	mov.b32 	%f373, %r478;
	add.f32 	%f374, %f372, %f373;
	mov.b32 	%r479, %f374;
	shfl.sync.bfly.b32	%r480|%p37, %r479, 2, 31, -1;
	mov.b32 	%f375, %r480;
	add.f32 	%f376, %f374, %f375;
	mov.b32 	%r481, %f376;
	shfl.sync.bfly.b32	%r482|%p38, %r481, 1, 31, -1;
	mov.b32 	%f377, %r482;
	add.f32 	%f378, %f376, %f377;
	div.rn.f32 	%f379, %f115, %f378;
	div.rn.f32 	%f380, %f127, %f378;
	div.rn.f32 	%f381, %f139, %f378;
	div.rn.f32 	%f382, %f151, %f378;
	div.rn.f32 	%f383, %f163, %f378;
	div.rn.f32 	%f384, %f175, %f378;
	div.rn.f32 	%f385, %f187, %f378;
	div.rn.f32 	%f386, %f199, %f378;
	div.rn.f32 	%f387, %f211, %f378;
	div.rn.f32 	%f388, %f223, %f378;
	div.rn.f32 	%f389, %f235, %f378;
	div.rn.f32 	%f390, %f247, %f378;
	div.rn.f32 	%f391, %f259, %f378;
	div.rn.f32 	%f392, %f271, %f378;
	div.rn.f32 	%f393, %f283, %f378;
	div.rn.f32 	%f394, %f295, %f378;
	div.rn.f32 	%f395, %f307, %f378;
	div.rn.f32 	%f396, %f319, %f378;
	div.rn.f32 	%f397, %f331, %f378;
	div.rn.f32 	%f398, %f343, %f378;
	div.rn.f32 	%f399, %f355, %f378;
	div.rn.f32 	%f400, %f367, %f378;
	mad.lo.s64 	%rd167, %rd170, %rd8, %rd12;
	shl.b64 	%rd168, %rd167, 2;
	add.s64 	%rd169, %rd13, %rd168;
	st.global.f32 	[%rd169], %f379;
	st.global.f32 	[%rd169+128], %f380;
	st.global.f32 	[%rd169+256], %f381;
	st.global.f32 	[%rd169+384], %f382;
	st.global.f32 	[%rd169+512], %f383;
	st.global.f32 	[%rd169+640], %f384;
	st.global.f32 	[%rd169+768], %f385;
	st.global.f32 	[%rd169+896], %f386;
	st.global.f32 	[%rd169+1024], %f387;
	st.global.f32 	[%rd169+1152], %f388;
	st.global.f32 	[%rd169+1280], %f389;
	st.global.f32 	[%rd169+1408], %f390;
	st.global.f32 	[%rd169+1536], %f391;
	st.global.f32 	[%rd169+1664], %f392;
	st.global.f32 	[%rd169+1792], %f393;
	st.global.f32 	[%rd169+1920], %f394;
	st.global.f32 	[%rd169+2048], %f395;
	st.global.f32 	[%rd169+2176], %f396;
	st.global.f32 	[%rd169+2304], %f397;
	st.global.f32 	[%rd169+2432], %f398;
	st.global.f32 	[%rd169+2560], %f399;
	st.global.f32 	[%rd169+2688], %f400;
	add.s64 	%rd170, %rd170, %rd14;
	setp.lt.s64 	%p39, %rd170, %rd27;
	@%p39 bra 	$L__BB568_4;
$L__BB568_5:
	ret;

}
	// .globl	_Z15SoftmaxWarpImplI22BroadcastScaleMaskLoadIffbLm4EiE11DirectStoreIffEfLi1ELi22ELi32ELi1ELb1EL9Algorithm0EEvT_T0_ll
.visible .entry _Z15SoftmaxWarpImplI22BroadcastScaleMaskLoadIffbLm4EiE11DirectStoreIffEfLi1ELi22ELi32ELi1ELb1EL9Algorithm0EEvT_T0_ll(
	.param .align 8 .b8 _Z15SoftmaxWarpImplI22BroadcastScaleMaskLoadIffbLm4EiE11DirectStoreIffEfLi1ELi22ELi32ELi1ELb1EL9Algorithm0EEvT_T0_ll_param_0[120],
	.param .align 8 .b8 _Z15SoftmaxWarpImplI22BroadcastScaleMaskLoadIffbLm4EiE11DirectStoreIffEfLi1ELi22ELi32ELi1ELb1EL9Algorithm0EEvT_T0_ll_param_1[16],
	.param .u64 _Z15SoftmaxWarpImplI22BroadcastScaleMaskLoadIffbLm4EiE11DirectStoreIffEfLi1ELi22ELi32ELi1ELb1EL9Algorithm0EEvT_T0_ll_param_2,
	.param .u64 _Z15SoftmaxWarpImplI22BroadcastScaleMaskLoadIffbLm4EiE11DirectStoreIffEfLi1ELi22ELi32ELi1ELb1EL9Algorithm0EEvT_T0_ll_param_3
)
{
	.reg .pred 	%p<168>;
	.reg .b16 	%rs<23>;
	.reg .b32 	%r<549>;
	.reg .b32 	%f<511>;
	.reg .b64 	%rd<211>;

	ld.param.u64 	%rd37, [_Z15SoftmaxWarpImplI22BroadcastScaleMaskLoadIffbLm4EiE11DirectStoreIffEfLi1ELi22ELi32ELi1ELb1EL9Algorithm0EEvT_T0_ll_param_1+8];
	ld.param.u64 	%rd36, [_Z15SoftmaxWarpImplI22BroadcastScaleMaskLoadIffbLm4EiE11DirectStoreIffEfLi1ELi22ELi32ELi1ELb1EL9Algorithm0EEvT_T0_ll_param_1];
	ld.param.v2.f32 	{%f113, %f114}, [_Z15SoftmaxWarpImplI22BroadcastScaleMaskLoadIffbLm4EiE11DirectStoreIffEfLi1ELi22ELi32ELi1ELb1EL9Algorithm0EEvT_T0_ll_param_0+112];
	ld.param.u64 	%rd35, [_Z15SoftmaxWarpImplI22BroadcastScaleMaskLoadIffbLm4EiE11DirectStoreIffEfLi1ELi22ELi32ELi1ELb1EL9Algorithm0EEvT_T0_ll_param_0+104];
	ld.param.v2.u32 	{%r14, %r15}, [_Z15SoftmaxWarpImplI22BroadcastScaleMaskLoadIffbLm4EiE11DirectStoreIffEfLi1ELi22ELi32ELi1ELb1EL9Algorithm0EEvT_T0_ll_param_0+88];
	ld.param.v2.u32 	{%r12, %r13}, [_Z15SoftmaxWarpImplI22BroadcastScaleMaskLoadIffbLm4EiE11DirectStoreIffEfLi1ELi22ELi32ELi1ELb1EL9Algorithm0EEvT_T0_ll_param_0+80];
	ld.param.v2.u32 	{%r10, %r11}, [_Z15SoftmaxWarpImplI22BroadcastScaleMaskLoadIffbLm4EiE11DirectStoreIffEfLi1ELi22ELi32ELi1ELb1EL9Algorithm0EEvT_T0_ll_param_0+64];
	ld.param.v2.u32 	{%r8, %r9}, [_Z15SoftmaxWarpImplI22BroadcastScaleMaskLoadIffbLm4EiE11DirectStoreIffEfLi1ELi22ELi32ELi1ELb1EL9Algorithm0EEvT_T0_ll_param_0+56];
	ld.param.u64 	%rd31, [_Z15SoftmaxWarpImplI22BroadcastScaleMaskLoadIffbLm4EiE11DirectStoreIffEfLi1ELi22ELi32ELi1ELb1EL9Algorithm0EEvT_T0_ll_param_0+40];
	ld.param.u64 	%rd30, [_Z15SoftmaxWarpImplI22BroadcastScaleMaskLoadIffbLm4EiE11DirectStoreIffEfLi1ELi22ELi32ELi1ELb1EL9Algorithm0EEvT_T0_ll_param_0+32];
	ld.param.u64 	%rd29, [_Z15SoftmaxWarpImplI22BroadcastScaleMaskLoadIffbLm4EiE11DirectStoreIffEfLi1ELi22ELi32ELi1ELb1EL9Algorithm0EEvT_T0_ll_param_0+24];
	ld.param.u64 	%rd28, [_Z15SoftmaxWarpImplI22BroadcastScaleMaskLoadIffbLm4EiE11DirectStoreIffEfLi1ELi22ELi32ELi1ELb1EL9Algorithm0EEvT_T0_ll_param_0+16];
	ld.param.u64 	%rd27, [_Z15SoftmaxWarpImplI22BroadcastScaleMaskLoadIffbLm4EiE11DirectStoreIffEfLi1ELi22ELi32ELi1ELb1EL9Algorithm0EEvT_T0_ll_param_0+8];
	ld.param.u64 	%rd26, [_Z15SoftmaxWarpImplI22BroadcastScaleMaskLoadIffbLm4EiE11DirectStoreIffEfLi1ELi22ELi32ELi1ELb1EL9Algorithm0EEvT_T0_ll_param_0];
	ld.param.u64 	%rd39, [_Z15SoftmaxWarpImplI22BroadcastScaleMaskLoadIffbLm4EiE11DirectStoreIffEfLi1ELi22ELi32ELi1ELb1EL9Algorithm0EEvT_T0_ll_param_3];
	cvta.to.global.u64 	%rd1, %rd26;
	cvta.to.global.u64 	%rd2, %rd27;
	setp.lt.s64 	%p1, %rd39, 705;
	@%p1 bra 	$L__BB569_2;
	mov.u64 	%rd40, $str;
	cvta.global.u64 	%rd41, %rd40;
	mov.u64 	%rd42, $str$1;
	cvta.global.u64 	%rd43, %rd42;
	mov.u64 	%rd44, __unnamed_555;
	cvta.global.u64 	%rd45, %rd44;
	{ // callseq 554, 0
	.param .b64 param0;
	st.param.b64 	[param0], %rd41;
	.param .b64 param1;
	st.param.b64 	[param1], %rd43;
	.param .b32 param2;
	st.param.b32 	[param2], 254;
	.param .b64 param3;
	st.param.b64 	[param3], %rd45;
	.param .b64 param4;
	st.param.b64 	[param4], 1;
	call.uni 
	__assertfail, 
	(
	param0, 
	param1, 
	param2, 
	param3, 
	param4
	);
	} // callseq 554
$L__BB569_2:
	ld.param.u64 	%rd208, [_Z15SoftmaxWarpImplI22BroadcastScaleMaskLoadIffbLm4EiE11DirectStoreIffEfLi1ELi22ELi32ELi1ELb1EL9Algorithm0EEvT_T0_ll_param_2];
	mov.u32 	%r16, %ctaid.x;
	mov.u32 	%r17, %ntid.y;
	mov.u32 	%r18, %tid.y;
	mad.lo.s32 	%r19, %r16, %r17, %r18;
	cvt.s64.s32 	%rd210, %r19;
	setp.le.s64 	%p2, %rd208, %rd210;
	@%p2 bra 	$L__BB569_93;
	mov.u32 	%r20, %tid.x;
	add.s32 	%r21, %r20, 32;
	cvt.u64.u32 	%rd8, %r21;
	add.s32 	%r22, %r20, 64;
	cvt.u64.u32 	%rd9, %r22;
	add.s32 	%r23, %r20, 128;
	cvt.u64.u32 	%rd10, %r23;
	add.s32 	%r24, %r20, 416;
	cvt.u64.u32 	%rd11, %r24;
	add.s32 	%r25, %r20, 448;
	cvt.u64.u32 	%rd12, %r25;
	add.s32 	%r26, %r20, 480;
	cvt.u64.u32 	%rd13, %r26;
	add.s32 	%r27, %r20, 512;
	cvt.u64.u32 	%rd14, %r27;
	add.s32 	%r28, %r20, 544;
	cvt.u64.u32 	%rd15, %r28;
	add.s32 	%r29, %r20, 576;
	cvt.u64.u32 	%rd16, %r29;
	add.s32 	%r30, %r20, 608;
	cvt.u64.u32 	%rd17, %r30;
	add.s32 	%r31, %r20, 640;
	cvt.u64.u32 	%rd18, %r31;
	add.s32 	%r32, %r20, 672;
	cvt.u64.u32 	%rd19, %r32;
$L__BB569_4:
	cvt.u64.u32 	%rd46, %r20;
	setp.le.s64 	%p3, %rd39, %rd46;
	mul.lo.s64 	%rd21, %rd35, %rd210;
	mov.f32 	%f467, 0fFF800000;
	mov.f32 	%f470, %f467;
	@%p3 bra 	$L__BB569_6;
	setp.eq.s64 	%p4, %rd31, 1;
	setp.eq.s64 	%p5, %rd30, 1;
	setp.eq.s64 	%p6, %rd29, 1;
	setp.eq.s64 	%p7, %rd28, 1;
	add.s64 	%rd48, %rd21, %rd46;
	cvt.u32.u64 	%r35, %rd48;
	div.s32 	%r36, %r35, %r8;
	mul.lo.s32 	%r37, %r36, %r8;
	sub.s32 	%r38, %r35, %r37;
	div.s32 	%r39, %r38, %r9;
	mul.lo.s32 	%r40, %r39, %r9;
	sub.s32 	%r41, %r38, %r40;
	div.s32 	%r42, %r41, %r10;
	mul.lo.s32 	%r43, %r42, %r10;
	sub.s32 	%r44, %r41, %r43;
	selp.b32 	%r45, 0, %r36, %p7;
	selp.b32 	%r46, 0, %r39, %p6;
	selp.b32 	%r47, 0, %r42, %p5;
	selp.b32 	%r48, 0, %r44, %p4;
	mul.lo.s32 	%r49, %r12, %r45;
	mad.lo.s32 	%r50, %r13, %r46, %r49;
	mad.lo.s32 	%r51, %r14, %r47, %r50;
	mad.lo.s32 	%r52, %r15, %r48, %r51;
	shl.b64 	%rd49, %rd48, 32;
	shr.s64 	%rd50, %rd49, 30;
	add.s64 	%rd51, %rd1, %rd50;
	ld.global.f32 	%f116, [%rd51];
	cvt.s64.s32 	%rd52, %r52;
	add.s64 	%rd53, %rd2, %rd52;
	ld.global.u8 	%rs1, [%rd53];
	setp.eq.s16 	%p8, %rs1, 0;
	mul.f32 	%f117, %f116, %f114;
	selp.f32 	%f467, %f113, %f117, %p8;
	max.f32 	%f470, %f467, 0fFF800000;
$L__BB569_6:
	setp.le.s64 	%p9, %rd39, %rd8;
	mov.f32 	%f469, 0fFF800000;
	@%p9 bra 	$L__BB569_8;
	setp.eq.s64 	%p10, %rd31, 1;
	setp.eq.s64 	%p11, %rd30, 1;
	setp.eq.s64 	%p12, %rd29, 1;
	setp.eq.s64 	%p13, %rd28, 1;
	add.s64 	%rd54, %rd21, %rd8;
	cvt.u32.u64 	%r53, %rd54;
	div.s32 	%r54, %r53, %r8;
	mul.lo.s32 	%r55, %r54, %r8;
	sub.s32 	%r56, %r53, %r55;
	div.s32 	%r57, %r56, %r9;
	mul.lo.s32 	%r58, %r57, %r9;
	sub.s32 	%r59, %r56, %r58;
	div.s32 	%r60, %r59, %r10;
	mul.lo.s32 	%r61, %r60, %r10;
	sub.s32 	%r62, %r59, %r61;
	selp.b32 	%r63, 0, %r54, %p13;
	selp.b32 	%r64, 0, %r57, %p12;
	selp.b32 	%r65, 0, %r60, %p11;
	selp.b32 	%r66, 0, %r62, %p10;
	mul.lo.s32 	%r67, %r12, %r63;
	mad.lo.s32 	%r68, %r13, %r64, %r67;
	mad.lo.s32 	%r69, %r14, %r65, %r68;
	mad.lo.s32 	%r70, %r15, %r66, %r69;
	shl.b64 	%rd55, %rd54, 32;
	shr.s64 	%rd56, %rd55, 30;
	add.s64 	%rd57, %rd1, %rd56;
	ld.global.f32 	%f119, [%rd57];
	cvt.s64.s32 	%rd58, %r70;
	add.s64 	%rd59, %rd2, %rd58;
	ld.global.u8 	%rs2, [%rd59];
	setp.eq.s16 	%p14, %rs2, 0;
	mul.f32 	%f120, %f119, %f114;
	selp.f32 	%f469, %f113, %f120, %p14;
	max.f32 	%f470, %f470, %f469;
$L__BB569_8:
	setp.le.s64 	%p15, %rd39, %rd9;
	mov.f32 	%f471, 0fFF800000;
	@%p15 bra 	$L__BB569_10;
	setp.eq.s64 	%p16, %rd31, 1;
	setp.eq.s64 	%p17, %rd30, 1;
	setp.eq.s64 	%p18, %rd29, 1;
	setp.eq.s64 	%p19, %rd28, 1;
	add.s64 	%rd60, %rd21, %rd9;
	cvt.u32.u64 	%r71, %rd60;
	div.s32 	%r72, %r71, %r8;
	mul.lo.s32 	%r73, %r72, %r8;
	sub.s32 	%r74, %r71, %r73;
	div.s32 	%r75, %r74, %r9;
	mul.lo.s32 	%r76, %r75, %r9;
	sub.s32 	%r77, %r74, %r76;
	div.s32 	%r78, %r77, %r10;
	mul.lo.s32 	%r79, %r78, %r10;
	sub.s32 	%r80, %r77, %r79;
	selp.b32 	%r81, 0, %r72, %p19;
	selp.b32 	%r82, 0, %r75, %p18;
	selp.b32 	%r83, 0, %r78, %p17;
	selp.b32 	%r84, 0, %r80, %p16;
	mul.lo.s32 	%r85, %r12, %r81;
	mad.lo.s32 	%r86, %r13, %r82, %r85;
	mad.lo.s32 	%r87, %r14, %r83, %r86;
	mad.lo.s32 	%r88, %r15, %r84, %r87;
	shl.b64 	%rd61, %rd60, 32;
	shr.s64 	%rd62, %rd61, 30;
	add.s64 	%rd63, %rd1, %rd62;
	ld.global.f32 	%f122, [%rd63];
	cvt.s64.s32 	%rd64, %r88;
	add.s64 	%rd65, %rd2, %rd64;
	ld.global.u8 	%rs3, [%rd65];
	setp.eq.s16 	%p20, %rs3, 0;
	mul.f32 	%f123, %f122, %f114;
	selp.f32 	%f471, %f113, %f123, %p20;
	max.f32 	%f470, %f470, %f471;
$L__BB569_10:
	mov.u32 	%r89, %tid.x;
	add.s32 	%r90, %r89, 96;
	cvt.u64.u32 	%rd22, %r90;
	setp.le.s64 	%p21, %rd39, %rd22;
	mov.f32 	%f473, 0fFF800000;
	@%p21 bra 	$L__BB569_12;
	setp.eq.s64 	%p22, %rd31, 1;
	setp.eq.s64 	%p23, %rd30, 1;
	setp.eq.s64 	%p24, %rd29, 1;
	setp.eq.s64 	%p25, %rd28, 1;
	add.s64 	%rd66, %rd21, %rd22;
	cvt.u32.u64 	%r91, %rd66;
	div.s32 	%r92, %r91, %r8;
	mul.lo.s32 	%r93, %r92, %r8;
	sub.s32 	%r94, %r91, %r93;
	div.s32 	%r95, %r94, %r9;
	mul.lo.s32 	%r96, %r95, %r9;
	sub.s32 	%r97, %r94, %r96;
	div.s32 	%r98, %r97, %r10;
	mul.lo.s32 	%r99, %r98, %r10;
	sub.s32 	%r100, %r97, %r99;
	selp.b32 	%r101, 0, %r92, %p25;
	selp.b32 	%r102, 0, %r95, %p24;
	selp.b32 	%r103, 0, %r98, %p23;
	selp.b32 	%r104, 0, %r100, %p22;
	mul.lo.s32 	%r105, %r12, %r101;
	mad.lo.s32 	%r106, %r13, %r102, %r105;
	mad.lo.s32 	%r107, %r14, %r103, %r106;
	mad.lo.s32 	%r108, %r15, %r104, %r107;
	shl.b64 	%rd67, %rd66, 32;
	shr.s64 	%rd68, %rd67, 30;
	add.s64 	%rd69, %rd1, %rd68;
	ld.global.f32 	%f125, [%rd69];
	cvt.s64.s32 	%rd70, %r108;
	add.s64 	%rd71, %rd2, %rd70;
	ld.global.u8 	%rs4, [%rd71];
	setp.eq.s16 	%p26, %rs4, 0;
	mul.f32 	%f126, %f125, %f114;
	selp.f32 	%f473, %f113, %f126, %p26;
	max.f32 	%f470, %f470, %f473;
$L__BB569_12:
	setp.le.s64 	%p27, %rd39, %rd10;
	mov.f32 	%f475, 0fFF800000;
	@%p27 bra 	$L__BB569_14;
	setp.eq.s64 	%p28, %rd31, 1;
	setp.eq.s64 	%p29, %rd30, 1;
	setp.eq.s64 	%p30, %rd29, 1;
	setp.eq.s64 	%p31, %rd28, 1;
	add.s64 	%rd72, %rd21, %rd10;
	cvt.u32.u64 	%r109, %rd72;
	div.s32 	%r110, %r109, %r8;
	mul.lo.s32 	%r111, %r110, %r8;
	sub.s32 	%r112, %r109, %r111;
	div.s32 	%r113, %r112, %r9;
	mul.lo.s32 	%r114, %r113, %r9;
	sub.s32 	%r115, %r112, %r114;
	div.s32 	%r116, %r115, %r10;
	mul.lo.s32 	%r117, %r116, %r10;
	sub.s32 	%r118, %r115, %r117;
	selp.b32 	%r119, 0, %r110, %p31;
	selp.b32 	%r120, 0, %r113, %p30;
	selp.b32 	%r121, 0, %r116, %p29;
	selp.b32 	%r122, 0, %r118, %p28;
	mul.lo.s32 	%r123, %r12, %r119;
	mad.lo.s32 	%r124, %r13, %r120, %r123;
	mad.lo.s32 	%r125, %r14, %r121, %r124;
	mad.lo.s32 	%r126, %r15, %r122, %r125;
	shl.b64 	%rd73, %rd72, 32;
	shr.s64 	%rd74, %rd73, 30;
	add.s64 	%rd75, %rd1, %rd74;
	ld.global.f32 	%f128, [%rd75];
	cvt.s64.s32 	%rd76, %r126;
	add.s64 	%rd77, %rd2, %rd76;
	ld.global.u8 	%rs5, [%rd77];
	setp.eq.s16 	%p32, %rs5, 0;
	mul.f32 	%f129, %f128, %f114;
	selp.f32 	%f475, %f113, %f129, %p32;
	max.f32 	%f470, %f470, %f475;
$L__BB569_14:
	add.s32 	%r128, %r89, 160;
	cvt.u64.u32 	%rd78, %r128;
	setp.le.s64 	%p33, %rd39, %rd78;
	mov.f32 	%f477, 0fFF800000;
	@%p33 bra 	$L__BB569_16;
	setp.eq.s64 	%p34, %rd31, 1;
	setp.eq.s64 	%p35, %rd30, 1;
	setp.eq.s64 	%p36, %rd29, 1;
	setp.eq.s64 	%p37, %rd28, 1;
	add.s64 	%rd80, %rd21, %rd78;
	cvt.u32.u64 	%r131, %rd80;
	div.s32 	%r132, %r131, %r8;
	mul.lo.s32 	%r133, %r132, %r8;
	sub.s32 	%r134, %r131, %r133;
	div.s32 	%r135, %r134, %r9;
	mul.lo.s32 	%r136, %r135, %r9;
	sub.s32 	%r137, %r134, %r136;
	div.s32 	%r138, %r137, %r10;
	mul.lo.s32 	%r139, %r138, %r10;
	sub.s32 	%r140, %r137, %r139;
	selp.b32 	%r141, 0, %r132, %p37;
	selp.b32 	%r142, 0, %r135, %p36;
	selp.b32 	%r143, 0, %r138, %p35;
	selp.b32 	%r144, 0, %r140, %p34;
	mul.lo.s32 	%r145, %r12, %r141;
	mad.lo.s32 	%r146, %r13, %r142, %r145;
	mad.lo.s32 	%r147, %r14, %r143, %r146;
	mad.lo.s32 	%r148, %r15, %r144, %r147;
	shl.b64 	%rd81, %rd80, 32;
	shr.s64 	%rd82, %rd81, 30;
	add.s64 	%rd83, %rd1, %rd82;
	ld.global.f32 	%f131, [%rd83];
	cvt.s64.s32 	%rd84, %r148;
	add.s64 	%rd85, %rd2, %rd84;
	ld.global.u8 	%rs6, [%rd85];
	setp.eq.s16 	%p38, %rs6, 0;
	mul.f32 	%f132, %f131, %f114;
	selp.f32 	%f477, %f113, %f132, %p38;
	max.f32 	%f470, %f470, %f477;
$L__BB569_16:
	add.s32 	%r150, %r89, 192;
	cvt.u64.u32 	%rd23, %r150;
	setp.le.s64 	%p39, %rd39, %rd23;
	mov.f32 	%f479, 0fFF800000;
	@%p39 bra 	$L__BB569_18;
	setp.eq.s64 	%p40, %rd31, 1;
	setp.eq.s64 	%p41, %rd30, 1;
	setp.eq.s64 	%p42, %rd29, 1;
	setp.eq.s64 	%p43, %rd28, 1;
	add.s64 	%rd86, %rd21, %rd23;
	cvt.u32.u64 	%r151, %rd86;
	div.s32 	%r152, %r151, %r8;
	mul.lo.s32 	%r153, %r152, %r8;
	sub.s32 	%r154, %r151, %r153;
	div.s32 	%r155, %r154, %r9;
	mul.lo.s32 	%r156, %r155, %r9;
	sub.s32 	%r157, %r154, %r156;
	div.s32 	%r158, %r157, %r10;
	mul.lo.s32 	%r159, %r158, %r10;
	sub.s32 	%r160, %r157, %r159;
	selp.b32 	%r161, 0, %r152, %p43;
	selp.b32 	%r162, 0, %r155, %p42;
	selp.b32 	%r163, 0, %r158, %p41;
	selp.b32 	%r164, 0, %r160, %p40;
	mul.lo.s32 	%r165, %r12, %r161;
	mad.lo.s32 	%r166, %r13, %r162, %r165;
	mad.lo.s32 	%r167, %r14, %r163, %r166;
	mad.lo.s32 	%r168, %r15, %r164, %r167;
	shl.b64 	%rd87, %rd86, 32;
	shr.s64 	%rd88, %rd87, 30;
	add.s64 	%rd89, %rd1, %rd88;
	ld.global.f32 	%f134, [%rd89];
	cvt.s64.s32 	%rd90, %r168;
	add.s64 	%rd91, %rd2, %rd90;
	ld.global.u8 	%rs7, [%rd91];
	setp.eq.s16 	%p44, %rs7, 0;
	mul.f32 	%f135, %f134, %f114;
	selp.f32 	%f479, %f113, %f135, %p44;
	max.f32 	%f470, %f470, %f479;
$L__BB569_18:
	add.s32 	%r170, %r89, 224;
	cvt.u64.u32 	%rd92, %r170;
	setp.le.s64 	%p45, %rd39, %rd92;
	mov.f32 	%f481, 0fFF800000;
	@%p45 bra 	$L__BB569_20;
	setp.eq.s64 	%p46, %rd31, 1;
	setp.eq.s64 	%p47, %rd30, 1;
	setp.eq.s64 	%p48, %rd29, 1;
	setp.eq.s64 	%p49, %rd28, 1;
	add.s64 	%rd94, %rd21, %rd92;
	cvt.u32.u64 	%r173, %rd94;
	div.s32 	%r174, %r173, %r8;
	mul.lo.s32 	%r175, %r174, %r8;
	sub.s32 	%r176, %r173, %r175;
	div.s32 	%r177, %r176, %r9;
	mul.lo.s32 	%r178, %r177, %r9;
	sub.s32 	%r179, %r176, %r178;
	div.s32 	%r180, %r179, %r10;
	mul.lo.s32 	%r181, %r180, %r10;
	sub.s32 	%r182, %r179, %r181;
	selp.b32 	%r183, 0, %r174, %p49;
	selp.b32 	%r184, 0, %r177, %p48;
	selp.b32 	%r185, 0, %r180, %p47;
	selp.b32 	%r186, 0, %r182, %p46;
	mul.lo.s32 	%r187, %r12, %r183;
	mad.lo.s32 	%r188, %r13, %r184, %r187;
	mad.lo.s32 	%r189, %r14, %r185, %r188;
	mad.lo.s32 	%r190, %r15, %r186, %r189;
	shl.b64 	%rd95, %rd94, 32;
	shr.s64 	%rd96, %rd95, 30;
	add.s64 	%rd97, %rd1, %rd96;
	ld.global.f32 	%f137, [%rd97];
	cvt.s64.s32 	%rd98, %r190;
	add.s64 	%rd99, %rd2, %rd98;
	ld.global.u8 	%rs8, [%rd99];
	setp.eq.s16 	%p50, %rs8, 0;
	mul.f32 	%f138, %f137, %f114;
	selp.f32 	%f481, %f113, %f138, %p50;
	max.f32 	%f470, %f470, %f481;
$L__BB569_20:
	add.s32 	%r192, %r89, 256;
	cvt.u64.u32 	%rd100, %r192;
	setp.le.s64 	%p51, %rd39, %rd100;
	mov.f32 	%f483, 0fFF800000;
	@%p51 bra 	$L__BB569_22;
	setp.eq.s64 	%p52, %rd31, 1;
	setp.eq.s64 	%p53, %rd30, 1;
	setp.eq.s64 	%p54, %rd29, 1;
	setp.eq.s64 	%p55, %rd28, 1;
	add.s64 	%rd102, %rd21, %rd100;
	cvt.u32.u64 	%r195, %rd102;
	div.s32 	%r196, %r195, %r8;
	mul.lo.s32 	%r197, %r196, %r8;
	sub.s32 	%r198, %r195, %r197;
	div.s32 	%r199, %r198, %r9;
	mul.lo.s32 	%r200, %r199, %r9;
	sub.s32 	%r201, %r198, %r200;
	div.s32 	%r202, %r201, %r10;
	mul.lo.s32 	%r203, %r202, %r10;
	sub.s32 	%r204, %r201, %r203;
	selp.b32 	%r205, 0, %r196, %p55;
	selp.b32 	%r206, 0, %r199, %p54;
	selp.b32 	%r207, 0, %r202, %p53;
	selp.b32 	%r208, 0, %r204, %p52;
	mul.lo.s32 	%r209, %r12, %r205;
	mad.lo.s32 	%r210, %r13, %r206, %r209;
	mad.lo.s32 	%r211, %r14, %r207, %r210;
	mad.lo.s32 	%r212, %r15, %r208, %r211;
	shl.b64 	%rd103, %rd102, 32;
	shr.s64 	%rd104, %rd103, 30;
	add.s64 	%rd105, %rd1, %rd104;
	ld.global.f32 	%f140, [%rd105];
	cvt.s64.s32 	%rd106, %r212;
	add.s64 	%rd107, %rd2, %rd106;
	ld.global.u8 	%rs9, [%rd107];
	setp.eq.s16 	%p56, %rs9, 0;
	mul.f32 	%f141, %f140, %f114;
	selp.f32 	%f483, %f113, %f141, %p56;
	max.f32 	%f470, %f470, %f483;
$L__BB569_22:
	add.s32 	%r214, %r89, 288;
	cvt.u64.u32 	%rd108, %r214;
	setp.le.s64 	%p57, %rd39, %rd108;
	mov.f32 	%f485, 0fFF800000;
	@%p57 bra 	$L__BB569_24;
	setp.eq.s64 	%p58, %rd31, 1;
	setp.eq.s64 	%p59, %rd30, 1;
	setp.eq.s64 	%p60, %rd29, 1;
	setp.eq.s64 	%p61, %rd28, 1;
	cvt.u64.u32 	%rd109, %r214;
	add.s64 	%rd110, %rd21, %rd109;
	cvt.u32.u64 	%r217, %rd110;
	div.s32 	%r218, %r217, %r8;
	mul.lo.s32 	%r219, %r218, %r8;
	sub.s32 	%r220, %r217, %r219;
	div.s32 	%r221, %r220, %r9;
	mul.lo.s32 	%r222, %r221, %r9;
	sub.s32 	%r223, %r220, %r222;
	div.s32 	%r224, %r223, %r10;
	mul.lo.s32 	%r225, %r224, %r10;
	sub.s32 	%r226, %r223, %r225;
	selp.b32 	%r227, 0, %r218, %p61;
	selp.b32 	%r228, 0, %r221, %p60;
	selp.b32 	%r229, 0, %r224, %p59;
	selp.b32 	%r230, 0, %r226, %p58;
	mul.lo.s32 	%r231, %r12, %r227;
	mad.lo.s32 	%r232, %r13, %r228, %r231;
	mad.lo.s32 	%r233, %r14, %r229, %r232;
	mad.lo.s32 	%r234, %r15, %r230, %r233;
	shl.b64 	%rd111, %rd110, 32;
	shr.s64 	%rd112, %rd111, 30;
	add.s64 	%rd113, %rd1, %rd112;
	ld.global.f32 	%f143, [%rd113];
	cvt.s64.s32 	%rd114, %r234;
	add.s64 	%rd115, %rd2, %rd114;
	ld.global.u8 	%rs10, [%rd115];
	setp.eq.s16 	%p62, %rs10, 0;
	mul.f32 	%f144, %f143, %f114;
	selp.f32 	%f485, %f113, %f144, %p62;
	max.f32 	%f470, %f470, %f485;
$L__BB569_24:
	add.s32 	%r236, %r89, 320;
	cvt.u64.u32 	%rd116, %r236;
	setp.le.s64 	%p63, %rd39, %rd116;
	mov.f32 	%f487, 0fFF800000;
	@%p63 bra 	$L__BB569_26;
	setp.eq.s64 	%p64, %rd31, 1;
	setp.eq.s64 	%p65, %rd30, 1;
	setp.eq.s64 	%p66, %rd29, 1;
	setp.eq.s64 	%p67, %rd28, 1;
	cvt.u64.u32 	%rd117, %r236;
	add.s64 	%rd118, %rd21, %rd117;
	cvt.u32.u64 	%r239, %rd118;
	div.s32 	%r240, %r239, %r8;
	mul.lo.s32 	%r241, %r240, %r8;
	sub.s32 	%r242, %r239, %r241;
	div.s32 	%r243, %r242, %r9;
	mul.lo.s32 	%r244, %r243, %r9;
	sub.s32 	%r245, %r242, %r244;
	div.s32 	%r246, %r245, %r10;
	mul.lo.s32 	%r247, %r246, %r10;
	sub.s32 	%r248, %r245, %r247;
	selp.b32 	%r249, 0, %r240, %p67;
	selp.b32 	%r250, 0, %r243, %p66;
	selp.b32 	%r251, 0, %r246, %p65;
	selp.b32 	%r252, 0, %r248, %p64;
	mul.lo.s32 	%r253, %r12, %r249;
	mad.lo.s32 	%r254, %r13, %r250, %r253;
	mad.lo.s32 	%r255, %r14, %r251, %r254;
	mad.lo.s32 	%r256, %r15, %r252, %r255;
	shl.b64 	%rd119, %rd118, 32;
	shr.s64 	%rd120, %rd119, 30;
	add.s64 	%rd121, %rd1, %rd120;
	ld.global.f32 	%f146, [%rd121];
	cvt.s64.s32 	%rd122, %r256;
	add.s64 	%rd123, %rd2, %rd122;
	ld.global.u8 	%rs11, [%rd123];
	setp.eq.s16 	%p68, %rs11, 0;
	mul.f32 	%f147, %f146, %f114;
	selp.f32 	%f487, %f113, %f147, %p68;
	max.f32 	%f470, %f470, %f487;
$L__BB569_26:
	add.s32 	%r258, %r89, 352;
	cvt.u64.u32 	%rd124, %r258;
	setp.le.s64 	%p69, %rd39, %rd124;
	mov.f32 	%f489, 0fFF800000;
	@%p69 bra 	$L__BB569_28;
	setp.eq.s64 	%p70, %rd31, 1;
	setp.eq.s64 	%p71, %rd30, 1;
	setp.eq.s64 	%p72, %rd29, 1;
	setp.eq.s64 	%p73, %rd28, 1;
	add.s32 	%r260, %r89, 352;
	cvt.u64.u32 	%rd125, %r260;
	add.s64 	%rd126, %rd21, %rd125;
	cvt.u32.u64 	%r261, %rd126;
	div.s32 	%r262, %r261, %r8;
	mul.lo.s32 	%r263, %r262, %r8;
	sub.s32 	%r264, %r261, %r263;
	div.s32 	%r265, %r264, %r9;
	mul.lo.s32 	%r266, %r265, %r9;
	sub.s32 	%r267, %r264, %r266;
	div.s32 	%r268, %r267, %r10;
	mul.lo.s32 	%r269, %r268, %r10;
	sub.s32 	%r270, %r267, %r269;
	selp.b32 	%r271, 0, %r262, %p73;
	selp.b32 	%r272, 0, %r265, %p72;
	selp.b32 	%r273, 0, %r268, %p71;
	selp.b32 	%r274, 0, %r270, %p70;
	mul.lo.s32 	%r275, %r12, %r271;
	mad.lo.s32 	%r276, %r13, %r272, %r275;
	mad.lo.s32 	%r277, %r14, %r273, %r276;
	mad.lo.s32 	%r278, %r15, %r274, %r277;
	shl.b64 	%rd127, %rd126, 32;
	shr.s64 	%rd128, %rd127, 30;
	add.s64 	%rd129, %rd1, %rd128;
	ld.global.f32 	%f149, [%rd129];
	cvt.s64.s32 	%rd130, %r278;
	add.s64 	%rd131, %rd2, %rd130;
	ld.global.u8 	%rs12, [%rd131];
	setp.eq.s16 	%p74, %rs12, 0;
	mul.f32 	%f150, %f149, %f114;
	selp.f32 	%f489, %f113, %f150, %p74;
	max.f32 	%f470, %f470, %f489;
$L__BB569_28:
	add.s32 	%r280, %r89, 384;
	cvt.u64.u32 	%rd132, %r280;
	setp.le.s64 	%p75, %rd39, %rd132;
	mov.f32 	%f491, 0fFF800000;
	@%p75 bra 	$L__BB569_30;
	setp.eq.s64 	%p76, %rd31, 1;
	setp.eq.s64 	%p77, %rd30, 1;
	setp.eq.s64 	%p78, %rd29, 1;
	setp.eq.s64 	%p79, %rd28, 1;
	add.s32 	%r282, %r89, 384;
	cvt.u64.u32 	%rd133, %r282;
	add.s64 	%rd134, %rd21, %rd133;
	cvt.u32.u64 	%r283, %rd134;
	div.s32 	%r284, %r283, %r8;
	mul.lo.s32 	%r285, %r284, %r8;
	sub.s32 	%r286, %r283, %r285;
	div.s32 	%r287, %r286, %r9;
	mul.lo.s32 	%r288, %r287, %r9;
	sub.s32 	%r289, %r286, %r288;
	div.s32 	%r290, %r289, %r10;
	mul.lo.s32 	%r291, %r290, %r10;
	sub.s32 	%r292, %r289, %r291;
	selp.b32 	%r293, 0, %r284, %p79;
	selp.b32 	%r294, 0, %r287, %p78;
	selp.b32 	%r295, 0, %r290, %p77;
	selp.b32 	%r296, 0, %r292, %p76;
	mul.lo.s32 	%r297, %r12, %r293;
	mad.lo.s32 	%r298, %r13, %r294, %r297;
	mad.lo.s32 	%r299, %r14, %r295, %r298;
	mad.lo.s32 	%r300, %r15, %r296, %r299;
	shl.b64 	%rd135, %rd134, 32;
	shr.s64 	%rd136, %rd135, 30;
	add.s64 	%rd137, %rd1, %rd136;
	ld.global.f32 	%f152, [%rd137];
	cvt.s64.s32 	%rd138, %r300;
	add.s64 	%rd139, %rd2, %rd138;
	ld.global.u8 	%rs13, [%rd139];
	setp.eq.s16 	%p80, %rs13, 0;
	mul.f32 	%f153, %f152, %f114;
	selp.f32 	%f491, %f113, %f153, %p80;
	max.f32 	%f470, %f470, %f491;
$L__BB569_30:
	setp.le.s64 	%p81, %rd39, %rd11;
	mov.f32 	%f493, 0fFF800000;
	@%p81 bra 	$L__BB569_32;
	setp.eq.s64 	%p82, %rd31, 1;
	setp.eq.s64 	%p83, %rd30, 1;
	setp.eq.s64 	%p84, %rd29, 1;
	setp.eq.s64 	%p85, %rd28, 1;
	add.s64 	%rd140, %rd21, %rd11;
	cvt.u32.u64 	%r301, %rd140;
	div.s32 	%r302, %r301, %r8;
	mul.lo.s32 	%r303, %r302, %r8;
	sub.s32 	%r304, %r301, %r303;
	div.s32 	%r305, %r304, %r9;
	mul.lo.s32 	%r306, %r305, %r9;
	sub.s32 	%r307, %r304, %r306;
	div.s32 	%r308, %r307, %r10;
	mul.lo.s32 	%r309, %r308, %r10;
	sub.s32 	%r310, %r307, %r309;
	selp.b32 	%r311, 0, %r302, %p85;
	selp.b32 	%r312, 0, %r305, %p84;
	selp.b32 	%r313, 0, %r308, %p83;
	selp.b32 	%r314, 0, %r310, %p82;
	mul.lo.s32 	%r315, %r12, %r311;
	mad.lo.s32 	%r316, %r13, %r312, %r315;
	mad.lo.s32 	%r317, %r14, %r313, %r316;
	mad.lo.s32 	%r318, %r15, %r314, %r317;
	shl.b64 	%rd141, %rd140, 32;
	shr.s64 	%rd142, %rd141, 30;
	add.s64 	%rd143, %rd1, %rd142;
	ld.global.f32 	%f155, [%rd143];
	cvt.s64.s32 	%rd144, %r318;
	add.s64 	%rd145, %rd2, %rd144;
	ld.global.u8 	%rs14, [%rd145];
	setp.eq.s16 	%p86, %rs14, 0;
	mul.f32 	%f156, %f155, %f114;
	selp.f32 	%f493, %f113, %f156, %p86;
	max.f32 	%f470, %f470, %f493;
$L__BB569_32:
	setp.le.s64 	%p87, %rd39, %rd12;
	mov.f32 	%f495, 0fFF800000;
	@%p87 bra 	$L__BB569_34;
	setp.eq.s64 	%p88, %rd31, 1;
	setp.eq.s64 	%p89, %rd30, 1;
	setp.eq.s64 	%p90, %rd29, 1;
	setp.eq.s64 	%p91, %rd28, 1;
	add.s64 	%rd146, %rd21, %rd12;
	cvt.u32.u64 	%r319, %rd146;
	div.s32 	%r320, %r319, %r8;
	mul.lo.s32 	%r321, %r320, %r8;
	sub.s32 	%r322, %r319, %r321;
	div.s32 	%r323, %r322, %r9;
	mul.lo.s32 	%r324, %r323, %r9;
	sub.s32 	%r325, %r322, %r324;
	div.s32 	%r326, %r325, %r10;
	mul.lo.s32 	%r327, %r326, %r10;
	sub.s32 	%r328, %r325, %r327;
	selp.b32 	%r329, 0, %r320, %p91;
	selp.b32 	%r330, 0, %r323, %p90;
	selp.b32 	%r331, 0, %r326, %p89;
	selp.b32 	%r332, 0, %r328, %p88;
	mul.lo.s32 	%r333, %r12, %r329;
	mad.lo.s32 	%r334, %r13, %r330, %r333;
	mad.lo.s32 	%r335, %r14, %r331, %r334;
	mad.lo.s32 	%r336, %r15, %r332, %r335;
	shl.b64 	%rd147, %rd146, 32;
	shr.s64 	%rd148, %rd147, 30;
	add.s64 	%rd149, %rd1, %rd148;
	ld.global.f32 	%f158, [%rd149];
	cvt.s64.s32 	%rd150, %r336;
	add.s64 	%rd151, %rd2, %rd150;
	ld.global.u8 	%rs15, [%rd151];
	setp.eq.s16 	%p92, %rs15, 0;
	mul.f32 	%f159, %f158, %f114;
	selp.f32 	%f495, %f113, %f159, %p92;
	max.f32 	%f470, %f470, %f495;
$L__BB569_34:
	setp.le.s64 	%p93, %rd39, %rd13;
	mov.f32 	%f497, 0fFF800000;
	@%p93 bra 	$L__BB569_36;
	setp.eq.s64 	%p94, %rd31, 1;
	setp.eq.s64 	%p95, %rd30, 1;
	setp.eq.s64 	%p96, %rd29, 1;
	setp.eq.s64 	%p97, %rd28, 1;
	add.s64 	%rd152, %rd21, %rd13;
	cvt.u32.u64 	%r337, %rd152;
	div.s32 	%r338, %r337, %r8;
	mul.lo.s32 	%r339, %r338, %r8;
	sub.s32 	%r340, %r337, %r339;
	div.s32 	%r341, %r340, %r9;
	mul.lo.s32 	%r342, %r341, %r9;
	sub.s32 	%r343, %r340, %r342;
	div.s32 	%r344, %r343, %r10;
	mul.lo.s32 	%r345, %r344, %r10;
	sub.s32 	%r346, %r343, %r345;
	selp.b32 	%r347, 0, %r338, %p97;
	selp.b32 	%r348, 0, %r341, %p96;
	selp.b32 	%r349, 0, %r344, %p95;
	selp.b32 	%r350, 0, %r346, %p94;
	mul.lo.s32 	%r351, %r12, %r347;
	mad.lo.s32 	%r352, %r13, %r348, %r351;
	mad.lo.s32 	%r353, %r14, %r349, %r352;
	mad.lo.s32 	%r354, %r15, %r350, %r353;
	shl.b64 	%rd153, %rd152, 32;
	shr.s64 	%rd154, %rd153, 30;
	add.s64 	%rd155, %rd1, %rd154;
	ld.global.f32 	%f161, [%rd155];
	cvt.s64.s32 	%rd156, %r354;
	add.s64 	%rd157, %rd2, %rd156;
	ld.global.u8 	%rs16, [%rd157];
	setp.eq.s16 	%p98, %rs16, 0;
	mul.f32 	%f162, %f161, %f114;
	selp.f32 	%f497, %f113, %f162, %p98;
	max.f32 	%f470, %f470, %f497;
$L__BB569_36:
	setp.le.s64 	%p99, %rd39, %rd14;
	mov.f32 	%f499, 0fFF800000;
	@%p99 bra 	$L__BB569_38;
	setp.eq.s64 	%p100, %rd31, 1;
	setp.eq.s64 	%p101, %rd30, 1;
	setp.eq.s64 	%p102, %rd29, 1;
	setp.eq.s64 	%p103, %rd28, 1;
	add.s64 	%rd158, %rd21, %rd14;
	cvt.u32.u64 	%r355, %rd158;
	div.s32 	%r356, %r355, %r8;
	mul.lo.s32 	%r357, %r356, %r8;
	sub.s32 	%r358, %r355, %r357;
	div.s32 	%r359, %r358, %r9;
	mul.lo.s32 	%r360, %r359, %r9;
	sub.s32 	%r361, %r358, %r360;
	div.s32 	%r362, %r361, %r10;
	mul.lo.s32 	%r363, %r362, %r10;
	sub.s32 	%r364, %r361, %r363;
	selp.b32 	%r365, 0, %r356, %p103;
	selp.b32 	%r366, 0, %r359, %p102;
	selp.b32 	%r367, 0, %r362, %p101;
	selp.b32 	%r368, 0, %r364, %p100;
	mul.lo.s32 	%r369, %r12, %r365;
	mad.lo.s32 	%r370, %r13, %r366, %r369;
	mad.lo.s32 	%r371, %r14, %r367, %r370;
	mad.lo.s32 	%r372, %r15, %r368, %r371;
	shl.b64 	%rd159, %rd158, 32;
	shr.s64 	%rd160, %rd159, 30;
	add.s64 	%rd161, %rd1, %rd160;
	ld.global.f32 	%f164, [%rd161];
	cvt.s64.s32 	%rd162, %r372;
	add.s64 	%rd163, %rd2, %rd162;
	ld.global.u8 	%rs17, [%rd163];
	setp.eq.s16 	%p104, %rs17, 0;
	mul.f32 	%f165, %f164, %f114;
	selp.f32 	%f499, %f113, %f165, %p104;
	max.f32 	%f470, %f470, %f499;
$L__BB569_38:
	setp.le.s64 	%p105, %rd39, %rd15;
	mov.f32 	%f501, 0fFF800000;
	@%p105 bra 	$L__BB569_40;
	setp.eq.s64 	%p106, %rd31, 1;
	setp.eq.s64 	%p107, %rd30, 1;
	setp.eq.s64 	%p108, %rd29, 1;
	setp.eq.s64 	%p109, %rd28, 1;
	add.s64 	%rd164, %rd21, %rd15;
	cvt.u32.u64 	%r373, %rd164;
	div.s32 	%r374, %r373, %r8;
	mul.lo.s32 	%r375, %r374, %r8;
	sub.s32 	%r376, %r373, %r375;
	div.s32 	%r377, %r376, %r9;
	mul.lo.s32 	%r378, %r377, %r9;
	sub.s32 	%r379, %r376, %r378;
	div.s32 	%r380, %r379, %r10;
	mul.lo.s32 	%r381, %r380, %r10;
	sub.s32 	%r382, %r379, %r381;
	selp.b32 	%r383, 0, %r374, %p109;
	selp.b32 	%r384, 0, %r377, %p108;
	selp.b32 	%r385, 0, %r380, %p107;
	selp.b32 	%r386, 0, %r382, %p106;
	mul.lo.s32 	%r387, %r12, %r383;
	mad.lo.s32 	%r388, %r13, %r384, %r387;
	mad.lo.s32 	%r389, %r14, %r385, %r388;
	mad.lo.s32 	%r390, %r15, %r386, %r389;
	shl.b64 	%rd165, %rd164, 32;
	shr.s64 	%rd166, %rd165, 30;
	add.s64 	%rd167, %rd1, %rd166;
	ld.global.f32 	%f167, [%rd167];
	cvt.s64.s32 	%rd168, %r390;
	add.s64 	%rd169, %rd2, %rd168;
	ld.global.u8 	%rs18, [%rd169];
	setp.eq.s16 	%p110, %rs18, 0;
	mul.f32 	%f168, %f167, %f114;
	selp.f32 	%f501, %f113, %f168, %p110;
	max.f32 	%f470, %f470, %f501;
$L__BB569_40:
	setp.le.s64 	%p111, %rd39, %rd16;
	mov.f32 	%f503, 0fFF800000;
	@%p111 bra 	$L__BB569_42;
	setp.eq.s64 	%p112, %rd31, 1;
	setp.eq.s64 	%p113, %rd30, 1;
	setp.eq.s64 	%p114, %rd29, 1;
	setp.eq.s64 	%p115, %rd28, 1;
	add.s64 	%rd170, %rd21, %rd16;
	cvt.u32.u64 	%r391, %rd170;
	div.s32 	%r392, %r391, %r8;
	mul.lo.s32 	%r393, %r392, %r8;
	sub.s32 	%r394, %r391, %r393;
	div.s32 	%r395, %r394, %r9;
	mul.lo.s32 	%r396, %r395, %r9;
	sub.s32 	%r397, %r394, %r396;
	div.s32 	%r398, %r397, %r10;
	mul.lo.s32 	%r399, %r398, %r10;
	sub.s32 	%r400, %r397, %r399;
	selp.b32 	%r401, 0, %r392, %p115;
	selp.b32 	%r402, 0, %r395, %p114;
	selp.b32 	%r403, 0, %r398, %p113;
	selp.b32 	%r404, 0, %r400, %p112;
	mul.lo.s32 	%r405, %r12, %r401;
	mad.lo.s32 	%r406, %r13, %r402, %r405;
	mad.lo.s32 	%r407, %r14, %r403, %r406;
	mad.lo.s32 	%r408, %r15, %r404, %r407;
	shl.b64 	%rd171, %rd170, 32;
	shr.s64 	%rd172, %rd171, 30;
	add.s64 	%rd173, %rd1, %rd172;
	ld.global.f32 	%f170, [%rd173];
	cvt.s64.s32 	%rd174, %r408;
	add.s64 	%rd175, %rd2, %rd174;
	ld.global.u8 	%rs19, [%rd175];
	setp.eq.s16 	%p116, %rs19, 0;
	mul.f32 	%f171, %f170, %f114;
	selp.f32 	%f503, %f113, %f171, %p116;
	max.f32 	%f470, %f470, %f503;
$L__BB569_42:
	setp.le.s64 	%p117, %rd39, %rd17;
	mov.f32 	%f505, 0fFF800000;
	@%p117 bra 	$L__BB569_44;
	setp.eq.s64 	%p118, %rd31, 1;
	setp.eq.s64 	%p119, %rd30, 1;
	setp.eq.s64 	%p120, %rd29, 1;
	setp.eq.s64 	%p121, %rd28, 1;
	add.s64 	%rd176, %rd21, %rd17;
	cvt.u32.u64 	%r409, %rd176;
	div.s32 	%r410, %r409, %r8;
	mul.lo.s32 	%r411, %r410, %r8;
	sub.s32 	%r412, %r409, %r411;
	div.s32 	%r413, %r412, %r9;
	mul.lo.s32 	%r414, %r413, %r9;
	sub.s32 	%r415, %r412, %r414;
	div.s32 	%r416, %r415, %r10;
	mul.lo.s32 	%r417, %r416, %r10;
	sub.s32 	%r418, %r415, %r417;
	selp.b32 	%r419, 0, %r410, %p121;
	selp.b32 	%r420, 0, %r413, %p120;
	selp.b32 	%r421, 0, %r416, %p119;
	selp.b32 	%r422, 0, %r418, %p118;
	mul.lo.s32 	%r423, %r12, %r419;
	mad.lo.s32 	%r424, %r13, %r420, %r423;
	mad.lo.s32 	%r425, %r14, %r421, %r424;
	mad.lo.s32 	%r426, %r15, %r422, %r425;
	shl.b64 	%rd177, %rd176, 32;
	shr.s64 	%rd178, %rd177, 30;
	add.s64 	%rd179, %rd1, %rd178;
	ld.global.f32 	%f173, [%rd179];
	cvt.s64.s32 	%rd180, %r426;
	add.s64 	%rd181, %rd2, %rd180;
	ld.global.u8 	%rs20, [%rd181];
	setp.eq.s16 	%p122, %rs20, 0;
	mul.f32 	%f174, %f173, %f114;
	selp.f32 	%f505, %f113, %f174, %p122;
	max.f32 	%f470, %f470, %f505;
$L__BB569_44:
	setp.le.s64 	%p123, %rd39, %rd18;
	mov.f32 	%f507, 0fFF800000;
	@%p123 bra 	$L__BB569_46;
	setp.eq.s64 	%p124, %rd31, 1;
	setp.eq.s64 	%p125, %rd30, 1;
	setp.eq.s64 	%p126, %rd29, 1;
	setp.eq.s64 	%p127, %rd28, 1;
	add.s64 	%rd182, %rd21, %rd18;
	cvt.u32.u64 	%r427, %rd182;
	div.s32 	%r428, %r427, %r8;
	mul.lo.s32 	%r429, %r428, %r8;
	sub.s32 	%r430, %r427, %r429;
	div.s32 	%r431, %r430, %r9;
	mul.lo.s32 	%r432, %r431, %r9;
	sub.s32 	%r433, %r430, %r432;
	div.s32 	%r434, %r433, %r10;
	mul.lo.s32 	%r435, %r434, %r10;
	sub.s32 	%r436, %r433, %r435;
	selp.b32 	%r437, 0, %r428, %p127;
	selp.b32 	%r438, 0, %r431, %p126;
	selp.b32 	%r439, 0, %r434, %p125;
	selp.b32 	%r440, 0, %r436, %p124;
	mul.lo.s32 	%r441, %r12, %r437;
	mad.lo.s32 	%r442, %r13, %r438, %r441;
	mad.lo.s32 	%r443, %r14, %r439, %r442;
	mad.lo.s32 	%r444, %r15, %r440, %r443;
	shl.b64 	%rd183, %rd182, 32;
	shr.s64 	%rd184, %rd183, 30;
	add.s64 	%rd185, %rd1, %rd184;
	ld.global.f32 	%f176, [%rd185];
	cvt.s64.s32 	%rd186, %r444;
	add.s64 	%rd187, %rd2, %rd186;
	ld.global.u8 	%rs21, [%rd187];
	setp.eq.s16 	%p128, %rs21, 0;
	mul.f32 	%f177, %f176, %f114;
	selp.f32 	%f507, %f113, %f177, %p128;
	max.f32 	%f470, %f470, %f507;
$L__BB569_46:
	setp.le.s64 	%p129, %rd39, %rd19;
	mov.f32 	%f509, 0fFF800000;
	@%p129 bra 	$L__BB569_48;
	setp.eq.s64 	%p130, %rd31, 1;
	setp.eq.s64 	%p131, %rd30, 1;
	setp.eq.s64 	%p132, %rd29, 1;
	setp.eq.s64 	%p133, %rd28, 1;
	add.s64 	%rd188, %rd21, %rd19;
	cvt.u32.u64 	%r445, %rd188;
	div.s32 	%r446, %r445, %r8;
	mul.lo.s32 	%r447, %r446, %r8;
	sub.s32 	%r448, %r445, %r447;
	div.s32 	%r449, %r448, %r9;
	mul.lo.s32 	%r450, %r449, %r9;
	sub.s32 	%r451, %r448, %r450;
	div.s32 	%r452, %r451, %r10;
	mul.lo.s32 	%r453, %r452, %r10;
	sub.s32 	%r454, %r451, %r453;
	selp.b32 	%r455, 0, %r446, %p133;
	selp.b32 	%r456, 0, %r449, %p132;
	selp.b32 	%r457, 0, %r452, %p131;
	selp.b32 	%r458, 0, %r454, %p130;
	mul.lo.s32 	%r459, %r12, %r455;
	mad.lo.s32 	%r460, %r13, %r456, %r459;
	mad.lo.s32 	%r461, %r14, %r457, %r460;
	mad.lo.s32 	%r462, %r15, %r458, %r461;
	shl.b64 	%rd189, %rd188, 32;
	shr.s64 	%rd190, %rd189, 30;
	add.s64 	%rd191, %rd1, %rd190;
	ld.global.f32 	%f179, [%rd191];
	cvt.s64.s32 	%rd192, %r462;
	add.s64 	%rd193, %rd2, %rd192;
	ld.global.u8 	%rs22, [%rd193];
	setp.eq.s16 	%p134, %rs22, 0;
	mul.f32 	%f180, %f179, %f114;
	selp.f32 	%f509, %f113, %f180, %p134;
	max.f32 	%f470, %f470, %f509;
$L__BB569_48:
	mov.u32 	%r463, %tid.x;
	cvt.u64.u32 	%rd194, %r463;
	setp.le.s64 	%p135, %rd39, %rd194;
	mov.b32 	%r464, %f470;
	shfl.sync.bfly.b32	%r465|%p136, %r464, 16, 31, -1;
	mov.b32 	%f181, %r465;
	max.f32 	%f182, %f470, %f181;
	mov.b32 	%r466, %f182;
	shfl.sync.bfly.b32	%r467|%p137, %r466, 8, 31, -1;
	mov.b32 	%f183, %r467;
	max.f32 	%f184, %f182, %f183;
	mov.b32 	%r468, %f184;
	shfl.sync.bfly.b32	%r469|%p138, %r468, 4, 31, -1;
	mov.b32 	%f185, %r469;
	max.f32 	%f186, %f184, %f185;
	mov.b32 	%r470, %f186;
	shfl.sync.bfly.b32	%r471|%p139, %r470, 2, 31, -1;
	mov.b32 	%f187, %r471;
	max.f32 	%f188, %f186, %f187;
	mov.b32 	%r472, %f188;
	shfl.sync.bfly.b32	%r473|%p140, %r472, 1, 31, -1;
	mov.b32 	%f189, %r473;
	max.f32 	%f190, %f188, %f189;
	sub.f32 	%f191, %f467, %f190;
	fma.rn.f32 	%f192, %f191, 0f3BBB989D, 0f3F000000;
	cvt.sat.f32.f32 	%f193, %f192;
	mov.f32 	%f194, 0f4B400001;
	mov.f32 	%f195, 0f437C0000;
	fma.rm.f32 	%f196, %f193, %f195, %f194;
	add.f32 	%f197, %f196, 0fCB40007F;
	neg.f32 	%f198, %f197;
	fma.rn.f32 	%f199, %f191, 0f3FB8AA3B, %f198;
	fma.rn.f32 	%f200, %f191, 0f32A57060, %f199;
	mov.b32 	%r474, %f196;
	shl.b32 	%r475, %r474, 23;
	mov.b32 	%f201, %r475;
	ex2.approx.ftz.f32 	%f202, %f200;
	mul.f32 	%f203, %f202, %f201;
	add.f32 	%f204, %f203, 0f00000000;
	sub.f32 	%f205, %f469, %f190;
	fma.rn.f32 	%f206, %f205, 0f3BBB989D, 0f3F000000;
	cvt.sat.f32.f32 	%f207, %f206;
	fma.rm.f32 	%f208, %f207, %f195, %f194;
	add.f32 	%f209, %f208, 0fCB40007F;
	neg.f32 	%f210, %f209;
	fma.rn.f32 	%f211, %f205, 0f3FB8AA3B, %f210;
	fma.rn.f32 	%f212, %f205, 0f32A57060, %f211;
	mov.b32 	%r476, %f208;
	shl.b32 	%r477, %r476, 23;
	mov.b32 	%f213, %r477;
	ex2.approx.ftz.f32 	%f214, %f212;
	mul.f32 	%f215, %f214, %f213;
	add.f32 	%f216, %f204, %f215;
	sub.f32 	%f217, %f471, %f190;
	fma.rn.f32 	%f218, %f217, 0f3BBB989D, 0f3F000000;
	cvt.sat.f32.f32 	%f219, %f218;
	fma.rm.f32 	%f220, %f219, %f195, %f194;
	add.f32 	%f221, %f220, 0fCB40007F;
	neg.f32 	%f222, %f221;
	fma.rn.f32 	%f223, %f217, 0f3FB8AA3B, %f222;
	fma.rn.f32 	%f224, %f217, 0f32A57060, %f223;
	mov.b32 	%r478, %f220;
	shl.b32 	%r479, %r478, 23;
	mov.b32 	%f225, %r479;
	ex2.approx.ftz.f32 	%f226, %f224;
	mul.f32 	%f227, %f226, %f225;
	add.f32 	%f228, %f216, %f227;
	sub.f32 	%f229, %f473, %f190;
	fma.rn.f32 	%f230, %f229, 0f3BBB989D, 0f3F000000;
	cvt.sat.f32.f32 	%f231, %f230;
	fma.rm.f32 	%f232, %f231, %f195, %f194;
	add.f32 	%f233, %f232, 0fCB40007F;
	neg.f32 	%f234, %f233;
	fma.rn.f32 	%f235, %f229, 0f3FB8AA3B, %f234;
	fma.rn.f32 	%f236, %f229, 0f32A57060, %f235;
	mov.b32 	%r480, %f232;
	shl.b32 	%r481, %r480, 23;
	mov.b32 	%f237, %r481;
	ex2.approx.ftz.f32 	%f238, %f236;
	mul.f32 	%f239, %f238, %f237;
	add.f32 	%f240, %f228, %f239;
	sub.f32 	%f241, %f475, %f190;
	fma.rn.f32 	%f242, %f241, 0f3BBB989D, 0f3F000000;
	cvt.sat.f32.f32 	%f243, %f242;
	fma.rm.f32 	%f244, %f243, %f195, %f194;
	add.f32 	%f245, %f244, 0fCB40007F;
	neg.f32 	%f246, %f245;
	fma.rn.f32 	%f247, %f241, 0f3FB8AA3B, %f246;
	fma.rn.f32 	%f248, %f241, 0f32A57060, %f247;
	mov.b32 	%r482, %f244;
	shl.b32 	%r483, %r482, 23;
	mov.b32 	%f249, %r483;
	ex2.approx.ftz.f32 	%f250, %f248;
	mul.f32 	%f251, %f250, %f249;
	add.f32 	%f252, %f240, %f251;
	sub.f32 	%f253, %f477, %f190;
	fma.rn.f32 	%f254, %f253, 0f3BBB989D, 0f3F000000;
	cvt.sat.f32.f32 	%f255, %f254;
	fma.rm.f32 	%f256, %f255, %f195, %f194;
	add.f32 	%f257, %f256, 0fCB40007F;
	neg.f32 	%f258, %f257;
	fma.rn.f32 	%f259, %f253, 0f3FB8AA3B, %f258;
	fma.rn.f32 	%f260, %f253, 0f32A57060, %f259;
	mov.b32 	%r484, %f256;
	shl.b32 	%r485, %r484, 23;
	mov.b32 	%f261, %r485;
	ex2.approx.ftz.f32 	%f262, %f260;
	mul.f32 	%f263, %f262, %f261;
	add.f32 	%f264, %f252, %f263;
	sub.f32 	%f265, %f479, %f190;
	fma.rn.f32 	%f266, %f265, 0f3BBB989D, 0f3F000000;
	cvt.sat.f32.f32 	%f267, %f266;
	fma.rm.f32 	%f268, %f267, %f195, %f194;
	add.f32 	%f269, %f268, 0fCB40007F;
	neg.f32 	%f270, %f269;
	fma.rn.f32 	%f271, %f265, 0f3FB8AA3B, %f270;
	fma.rn.f32 	%f272, %f265, 0f32A57060, %f271;
	mov.b32 	%r486, %f268;
	shl.b32 	%r487, %r486, 23;
	mov.b32 	%f273, %r487;
	ex2.approx.ftz.f32 	%f274, %f272;
	mul.f32 	%f275, %f274, %f273;
	add.f32 	%f276, %f264, %f275;
	sub.f32 	%f277, %f481, %f190;
	fma.rn.f32 	%f278, %f277, 0f3BBB989D, 0f3F000000;
	cvt.sat.f32.f32 	%f279, %f278;
	fma.rm.f32 	%f280, %f279, %f195, %f194;
	add.f32 	%f281, %f280, 0fCB40007F;
	neg.f32 	%f282, %f281;
	fma.rn.f32 	%f283, %f277, 0f3FB8AA3B, %f282;
	fma.rn.f32 	%f284, %f277, 0f32A57060, %f283;
	mov.b32 	%r488, %f280;
	shl.b32 	%r489, %r488, 23;
	mov.b32 	%f285, %r489;
	ex2.approx.ftz.f32 	%f286, %f284;
	mul.f32 	%f287, %f286, %f285;
	add.f32 	%f288, %f276, %f287;
	sub.f32 	%f289, %f483, %f190;
	fma.rn.f32 	%f290, %f289, 0f3BBB989D, 0f3F000000;
	cvt.sat.f32.f32 	%f291, %f290;
	fma.rm.f32 	%f292, %f291, %f195, %f194;
	add.f32 	%f293, %f292, 0fCB40007F;
	neg.f32 	%f294, %f293;
	fma.rn.f32 	%f295, %f289, 0f3FB8AA3B, %f294;
	fma.rn.f32 	%f296, %f289, 0f32A57060, %f295;
	mov.b32 	%r490, %f292;
	shl.b32 	%r491, %r490, 23;
	mov.b32 	%f297, %r491;
	ex2.approx.ftz.f32 	%f298, %f296;
	mul.f32 	%f299, %f298, %f297;
	add.f32 	%f300, %f288, %f299;
	sub.f32 	%f301, %f485, %f190;
	fma.rn.f32 	%f302, %f301, 0f3BBB989D, 0f3F000000;
	cvt.sat.f32.f32 	%f303, %f302;
	fma.rm.f32 	%f304, %f303, %f195, %f194;
	add.f32 	%f305, %f304, 0fCB40007F;
	neg.f32 	%f306, %f305;
	fma.rn.f32 	%f307, %f301, 0f3FB8AA3B, %f306;
	fma.rn.f32 	%f308, %f301, 0f32A57060, %f307;
	mov.b32 	%r492, %f304;
	shl.b32 	%r493, %r492, 23;
	mov.b32 	%f309, %r493;
	ex2.approx.ftz.f32 	%f310, %f308;
	mul.f32 	%f311, %f310, %f309;
	add.f32 	%f312, %f300, %f311;
	sub.f32 	%f313, %f487, %f190;
	fma.rn.f32 	%f314, %f313, 0f3BBB989D, 0f3F000000;
	cvt.sat.f32.f32 	%f315, %f314;
	fma.rm.f32 	%f316, %f315, %f195, %f194;
	add.f32 	%f317, %f316, 0fCB40007F;
	neg.f32 	%f318, %f317;
	fma.rn.f32 	%f319, %f313, 0f3FB8AA3B, %f318;
	fma.rn.f32 	%f320, %f313, 0f32A57060, %f319;
	mov.b32 	%r494, %f316;
	shl.b32 	%r495, %r494, 23;
	mov.b32 	%f321, %r495;
	ex2.approx.ftz.f32 	%f322, %f320;
	mul.f32 	%f323, %f322, %f321;
	add.f32 	%f324, %f312, %f323;
	sub.f32 	%f325, %f489, %f190;
	fma.rn.f32 	%f326, %f325, 0f3BBB989D, 0f3F000000;
	cvt.sat.f32.f32 	%f327, %f326;
	fma.rm.f32 	%f328, %f327, %f195, %f194;
	add.f32 	%f329, %f328, 0fCB40007F;
	neg.f32 	%f330, %f329;
	fma.rn.f32 	%f331, %f325, 0f3FB8AA3B, %f330;
	fma.rn.f32 	%f332, %f325, 0f32A57060, %f331;
	mov.b32 	%r496, %f328;
	shl.b32 	%r497, %r496, 23;
	mov.b32 	%f333, %r497;
	ex2.approx.ftz.f32 	%f334, %f332;
	mul.f32 	%f335, %f334, %f333;
	add.f32 	%f336, %f324, %f335;
	sub.f32 	%f337, %f491, %f190;
	fma.rn.f32 	%f338, %f337, 0f3BBB989D, 0f3F000000;
	cvt.sat.f32.f32 	%f339, %f338;
	fma.rm.f32 	%f340, %f339, %f195, %f194;
	add.f32 	%f341, %f340, 0fCB40007F;
	neg.f32 	%f342, %f341;
	fma.rn.f32 	%f343, %f337, 0f3FB8AA3B, %f342;
	fma.rn.f32 	%f344, %f337, 0f32A57060, %f343;
	mov.b32 	%r498, %f340;
	shl.b32 	%r499, %r498, 23;
	mov.b32 	%f345, %r499;
	ex2.approx.ftz.f32 	%f346, %f344;
	mul.f32 	%f347, %f346, %f345;
	add.f32 	%f348, %f336, %f347;
	sub.f32 	%f349, %f493, %f190;
	fma.rn.f32 	%f350, %f349, 0f3BBB989D, 0f3F000000;
	cvt.sat.f32.f32 	%f351, %f350;
	fma.rm.f32 	%f352, %f351, %f195, %f194;
	add.f32 	%f353, %f352, 0fCB40007F;
	neg.f32 	%f354, %f353;
	fma.rn.f32 	%f355, %f349, 0f3FB8AA3B, %f354;
	fma.rn.f32 	%f356, %f349, 0f32A57060, %f355;
	mov.b32 	%r500, %f352;
	shl.b32 	%r501, %r500, 23;
	mov.b32 	%f357, %r501;
	ex2.approx.ftz.f32 	%f358, %f356;
	mul.f32 	%f359, %f358, %f357;
	add.f32 	%f360, %f348, %f359;
	sub.f32 	%f361, %f495, %f190;
	fma.rn.f32 	%f362, %f361, 0f3BBB989D, 0f3F000000;
	cvt.sat.f32.f32 	%f363, %f362;
	fma.rm.f32 	%f364, %f363, %f195, %f194;
	add.f32 	%f365, %f364, 0fCB40007F;
	neg.f32 	%f366, %f365;
	fma.rn.f32 	%f367, %f361, 0f3FB8AA3B, %f366;
	fma.rn.f32 	%f368, %f361, 0f32A57060, %f367;
	mov.b32 	%r502, %f364;
	shl.b32 	%r503, %r502, 23;
	mov.b32 	%f369, %r503;
	ex2.approx.ftz.f32 	%f370, %f368;
	mul.f32 	%f371, %f370, %f369;
	add.f32 	%f372, %f360, %f371;
	sub.f32 	%f373, %f497, %f190;
	fma.rn.f32 	%f374, %f373, 0f3BBB989D, 0f3F000000;
	cvt.sat.f32.f32 	%f375, %f374;
	fma.rm.f32 	%f376, %f375, %f195, %f194;
	add.f32 	%f377, %f376, 0fCB40007F;
	neg.f32 	%f378, %f377;
	fma.rn.f32 	%f379, %f373, 0f3FB8AA3B, %f378;
	fma.rn.f32 	%f380, %f373, 0f32A57060, %f379;
	mov.b32 	%r504, %f376;
	shl.b32 	%r505, %r504, 23;
	mov.b32 	%f381, %r505;
	ex2.approx.ftz.f32 	%f382, %f380;
	mul.f32 	%f383, %f382, %f381;
	add.f32 	%f384, %f372, %f383;
	sub.f32 	%f385, %f499, %f190;
	fma.rn.f32 	%f386, %f385, 0f3BBB989D, 0f3F000000;
	cvt.sat.f32.f32 	%f387, %f386;
	fma.rm.f32 	%f388, %f387, %f195, %f194;
	add.f32 	%f389, %f388, 0fCB40007F;
	neg.f32 	%f390, %f389;
	fma.rn.f32 	%f391, %f385, 0f3FB8AA3B, %f390;
	fma.rn.f32 	%f392, %f385, 0f32A57060, %f391;
	mov.b32 	%r506, %f388;
	shl.b32 	%r507, %r506, 23;
	mov.b32 	%f393, %r507;
	ex2.approx.ftz.f32 	%f394, %f392;
	mul.f32 	%f395, %f394, %f393;
	add.f32 	%f396, %f384, %f395;
	sub.f32 	%f397, %f501, %f190;
	fma.rn.f32 	%f398, %f397, 0f3BBB989D, 0f3F000000;
	cvt.sat.f32.f32 	%f399, %f398;
	fma.rm.f32 	%f400, %f399, %f195, %f194;
	add.f32 	%f401, %f400, 0fCB40007F;
	neg.f32 	%f402, %f401;
	fma.rn.f32 	%f403, %f397, 0f3FB8AA3B, %f402;
	fma.rn.f32 	%f404, %f397, 0f32A57060, %f403;
	mov.b32 	%r508, %f400;
	shl.b32 	%r509, %r508, 23;
	mov.b32 	%f405, %r509;
	ex2.approx.ftz.f32 	%f406, %f404;
	mul.f32 	%f407, %f406, %f405;
	add.f32 	%f408, %f396, %f407;
	sub.f32 	%f409, %f503, %f190;
	fma.rn.f32 	%f410, %f409, 0f3BBB989D, 0f3F000000;
	cvt.sat.f32.f32 	%f411, %f410;
	fma.rm.f32 	%f412, %f411, %f195, %f194;
	add.f32 	%f413, %f412, 0fCB40007F;
	neg.f32 	%f414, %f413;
	fma.rn.f32 	%f415, %f409, 0f3FB8AA3B, %f414;
	fma.rn.f32 	%f416, %f409, 0f32A57060, %f415;
	mov.b32 	%r510, %f412;
	shl.b32 	%r511, %r510, 23;
	mov.b32 	%f417, %r511;
	ex2.approx.ftz.f32 	%f418, %f416;
	mul.f32 	%f419, %f418, %f417;
	add.f32 	%f420, %f408, %f419;
	sub.f32 	%f421, %f505, %f190;
	fma.rn.f32 	%f422, %f421, 0f3BBB989D, 0f3F000000;
	cvt.sat.f32.f32 	%f423, %f422;
	fma.rm.f32 	%f424, %f423, %f195, %f194;
	add.f32 	%f425, %f424, 0fCB40007F;
	neg.f32 	%f426, %f425;
	fma.rn.f32 	%f427, %f421, 0f3FB8AA3B, %f426;
	fma.rn.f32 	%f428, %f421, 0f32A57060, %f427;
	mov.b32 	%r512, %f424;
	shl.b32 	%r513, %r512, 23;
	mov.b32 	%f429, %r513;
	ex2.approx.ftz.f32 	%f430, %f428;
	mul.f32 	%f431, %f430, %f429;
	add.f32 	%f432, %f420, %f431;
	sub.f32 	%f433, %f507, %f190;
	fma.rn.f32 	%f434, %f433, 0f3BBB989D, 0f3F000000;
	cvt.sat.f32.f32 	%f435, %f434;
	fma.rm.f32 	%f436, %f435, %f195, %f194;
	add.f32 	%f437, %f436, 0fCB40007F;
	neg.f32 	%f438, %f437;
	fma.rn.f32 	%f439, %f433, 0f3FB8AA3B, %f438;
	fma.rn.f32 	%f440, %f433, 0f32A57060, %f439;
	mov.b32 	%r514, %f436;
	shl.b32 	%r515, %r514, 23;
	mov.b32 	%f441, %r515;
	ex2.approx.ftz.f32 	%f442, %f440;
	mul.f32 	%f443, %f442, %f441;
	add.f32 	%f444, %f432, %f443;
	sub.f32 	%f445, %f509, %f190;
	fma.rn.f32 	%f446, %f445, 0f3BBB989D, 0f3F000000;
	cvt.sat.f32.f32 	%f447, %f446;
	fma.rm.f32 	%f448, %f447, %f195, %f194;
	add.f32 	%f449, %f448, 0fCB40007F;
	neg.f32 	%f450, %f449;
	fma.rn.f32 	%f451, %f445, 0f3FB8AA3B, %f450;
	fma.rn.f32 	%f452, %f445, 0f32A57060, %f451;
	mov.b32 	%r516, %f448;
	shl.b32 	%r517, %r516, 23;
	mov.b32 	%f453, %r517;
	ex2.approx.ftz.f32 	%f454, %f452;
	mul.f32 	%f455, %f454, %f453;
	add.f32 	%f456, %f444, %f455;
	mov.b32 	%r518, %f456;
	shfl.sync.bfly.b32	%r519|%p141, %r518, 16, 31, -1;
	mov.b32 	%f457, %r519;
	add.f32 	%f458, %f456, %f457;
	mov.b32 	%r520, %f458;
	shfl.sync.bfly.b32	%r521|%p142, %r520, 8, 31, -1;
	mov.b32 	%f459, %r521;
	add.f32 	%f460, %f458, %f459;
	mov.b32 	%r522, %f460;
	shfl.sync.bfly.b32	%r523|%p143, %r522, 4, 31, -1;
	mov.b32 	%f461, %r523;
	add.f32 	%f462, %f460, %f461;
	mov.b32 	%r524, %f462;
	shfl.sync.bfly.b32	%r525|%p144, %r524, 2, 31, -1;
	mov.b32 	%f463, %r525;
	add.f32 	%f464, %f462, %f463;
	mov.b32 	%r526, %f464;
	shfl.sync.bfly.b32	%r527|%p145, %r526, 1, 31, -1;
	mov.b32 	%f465, %r527;
	add.f32 	%f466, %f464, %f465;
	div.rn.f32 	%f91, %f203, %f466;
	div.rn.f32 	%f92, %f215, %f466;
	div.rn.f32 	%f93, %f227, %f466;
	div.rn.f32 	%f94, %f239, %f466;
	div.rn.f32 	%f95, %f251, %f466;
	div.rn.f32 	%f96, %f263, %f466;
	div.rn.f32 	%f97, %f275, %f466;
	div.rn.f32 	%f98, %f287, %f466;
	div.rn.f32 	%f99, %f299, %f466;
	div.rn.f32 	%f100, %f311, %f466;
	div.rn.f32 	%f101, %f323, %f466;
	div.rn.f32 	%f102, %f335, %f466;
	div.rn.f32 	%f103, %f347, %f466;
	div.rn.f32 	%f104, %f359, %f466;
	div.rn.f32 	%f105, %f371, %f466;
	div.rn.f32 	%f106, %f383, %f466;
	div.rn.f32 	%f107, %f395, %f466;
	div.rn.f32 	%f108, %f407, %f466;
	div.rn.f32 	%f109, %f419, %f466;
	div.rn.f32 	%f110, %f431, %f466;
	div.rn.f32 	%f111, %f443, %f466;
	div.rn.f32 	%f112, %f455, %f466;
	mad.lo.s64 	%rd195, %rd210, %rd37, %rd194;
	cvta.to.global.u64 	%rd196, %rd36;
	shl.b64 	%rd197, %rd195, 2;
	add.s64 	%rd24, %rd196, %rd197;
	@%p135 bra 	$L__BB569_50;
	st.global.f32 	[%rd24], %f91;
$L__BB569_50:
	setp.le.s64 	%p146, %rd39, %rd8;
	@%p146 bra 	$L__BB569_52;
	st.global.f32 	[%rd24+128], %f92;
$L__BB569_52:
	setp.le.s64 	%p147, %rd39, %rd9;
	@%p147 bra 	$L__BB569_54;
	st.global.f32 	[%rd24+256], %f93;
$L__BB569_54:
	mov.u32 	%r528, %tid.x;
	add.s32 	%r529, %r528, 96;
	cvt.u64.u32 	%rd198, %r529;
	setp.le.s64 	%p148, %rd39, %rd198;
	@%p148 bra 	$L__BB569_56;
	st.global.f32 	[%rd24+384], %f94;
$L__BB569_56:
	setp.le.s64 	%p149, %rd39, %rd10;
	@%p149 bra 	$L__BB569_58;
	st.global.f32 	[%rd24+512], %f95;
$L__BB569_58:
	add.s32 	%r531, %r528, 160;
	cvt.u64.u32 	%rd199, %r531;
	setp.le.s64 	%p150, %rd39, %rd199;
	@%p150 bra 	$L__BB569_60;
	st.global.f32 	[%rd24+640], %f96;
$L__BB569_60:
	add.s32 	%r533, %r528, 192;
	cvt.u64.u32 	%rd200, %r533;
	setp.le.s64 	%p151, %rd39, %rd200;
	@%p151 bra 	$L__BB569_62;
	st.global.f32 	[%rd24+768], %f97;
$L__BB569_62:
	add.s32 	%r535, %r528, 224;
	cvt.u64.u32 	%rd201, %r535;
	setp.le.s64 	%p152, %rd39, %rd201;
	@%p152 bra 	$L__BB569_64;
	st.global.f32 	[%rd24+896], %f98;
$L__BB569_64:
	add.s32 	%r537, %r528, 256;
	cvt.u64.u32 	%rd202, %r537;
	setp.le.s64 	%p153, %rd39, %rd202;
	@%p153 bra 	$L__BB569_66;
	st.global.f32 	[%rd24+1024], %f99;
$L__BB569_66:
	add.s32 	%r539, %r528, 288;
	cvt.u64.u32 	%rd203, %r539;
	setp.le.s64 	%p154, %rd39, %rd203;
	@%p154 bra 	$L__BB569_68;
	st.global.f32 	[%rd24+1152], %f100;
$L__BB569_68:
	add.s32 	%r541, %r528, 320;
	cvt.u64.u32 	%rd204, %r541;
	setp.le.s64 	%p155, %rd39, %rd204;
	@%p155 bra 	$L__BB569_70;
	st.global.f32 	[%rd24+1280], %f101;
$L__BB569_70:
	add.s32 	%r543, %r528, 352;
	cvt.u64.u32 	%rd205, %r543;
	setp.le.s64 	%p156, %rd39, %rd205;
	@%p156 bra 	$L__BB569_72;
	st.global.f32 	[%rd24+1408], %f102;
$L__BB569_72:
	add.s32 	%r545, %r528, 384;
	cvt.u64.u32 	%rd206, %r545;
	setp.le.s64 	%p157, %rd39, %rd206;
	@%p157 bra 	$L__BB569_74;
	st.global.f32 	[%rd24+1536], %f103;
$L__BB569_74:
	setp.le.s64 	%p158, %rd39, %rd11;
	@%p158 bra 	$L__BB569_76;
	st.global.f32 	[%rd24+1664], %f104;
$L__BB569_76:
	setp.le.s64 	%p159, %rd39, %rd12;
	@%p159 bra 	$L__BB569_78;
	st.global.f32 	[%rd24+1792], %f105;
$L__BB569_78:
	setp.le.s64 	%p160, %rd39, %rd13;
	@%p160 bra 	$L__BB569_80;
	st.global.f32 	[%rd24+1920], %f106;
$L__BB569_80:
	setp.le.s64 	%p161, %rd39, %rd14;
	@%p161 bra 	$L__BB569_82;
	st.global.f32 	[%rd24+2048], %f107;
$L__BB569_82:
	setp.le.s64 	%p162, %rd39, %rd15;
	@%p162 bra 	$L__BB569_84;
	st.global.f32 	[%rd24+2176], %f108;
$L__BB569_84:
	setp.le.s64 	%p163, %rd39, %rd16;
	@%p163 bra 	$L__BB569_86;
	st.global.f32 	[%rd24+2304], %f109;
$L__BB569_86:
	setp.le.s64 	%p164, %rd39, %rd17;
	@%p164 bra 	$L__BB569_88;
	st.global.f32 	[%rd24+2432], %f110;
$L__BB569_88:
	setp.le.s64 	%p165, %rd39, %rd18;
	@%p165 bra 	$L__BB569_90;
	st.global.f32 	[%rd24+2560], %f111;
$L__BB569_90:
	setp.le.s64 	%p166, %rd39, %rd19;
	@%p166 bra 	$L__BB569_92;
	st.global.f32 	[%rd24+2688], %f112;
$L__BB569_92:
	ld.param.u64 	%rd209, [_Z15SoftmaxWarpImplI22BroadcastScaleMaskLoadIffbLm4EiE11DirectStoreIffEfLi1ELi22ELi32ELi1ELb1EL9Algorithm0EEvT_T0_ll_param_2];
	mov.u32 	%r546, %nctaid.x;
	mov.u32 	%r547, %ntid.y;
	mul.lo.s32 	%r548, %r546, %r547;
	cvt.s64.s32 	%rd207, %r548;
	add.s64 	%rd210, %rd210, %rd207;
	setp.lt.s64 	%p167, %rd210, %rd209;
	@%p167 bra 	$L__BB569_4;
$L__BB569_93:
	ret;

}
	// .globl	_Z15SoftmaxWarpImplI22BroadcastScaleMaskLoadIffbLm4EiE11DirectStoreIffEfLi1ELi23ELi32ELi1ELb0EL9Algorithm0EEvT_T0_ll
.visible .entry _Z15SoftmaxWarpImplI22BroadcastScaleMaskLoadIffbLm4EiE11DirectStoreIffEfLi1ELi23ELi32ELi1ELb0EL9Algorithm0EEvT_T0_ll(
	.param .align 8 .b8 _Z15SoftmaxWarpImplI22BroadcastScaleMaskLoadIffbLm4EiE11DirectStoreIffEfLi1ELi23ELi32ELi1ELb0EL9Algorithm0EEvT_T0_ll_param_0[120],
	.param .align 8 .b8 _Z15SoftmaxWarpImplI22BroadcastScaleMaskLoadIffbLm4EiE11DirectStoreIffEfLi1ELi23ELi32ELi1ELb0EL9Algorithm0EEvT_T0_ll_param_1[16],
	.param .u64 _Z15SoftmaxWarpImplI22BroadcastScaleMaskLoadIffbLm4EiE11DirectStoreIffEfLi1ELi23ELi32ELi1ELb0EL9Algorithm0EEvT_T0_ll_param_2,
	.param .u64 _Z15SoftmaxWarpImplI22BroadcastScaleMaskLoadIffbLm4EiE11DirectStoreIffEfLi1ELi23ELi32ELi1ELb0EL9Algorithm0EEvT_T0_ll_param_3
)
{
	.reg .pred 	%p<41>;
	.reg .b16 	%rs<24>;
	.reg .b32 	%r<503>;
	.reg .b32 	%f<418>;
	.reg .b64 	%rd<176>;

	ld.param.v2.f32 	{%f3, %f4}, [_Z15SoftmaxWarpImplI22BroadcastScaleMaskLoadIffbLm4EiE11DirectStoreIffEfLi1ELi23ELi32ELi1ELb0EL9Algorithm0EEvT_T0_ll_param_0+112];
	ld.param.u64 	%rd25, [_Z15SoftmaxWarpImplI22BroadcastScaleMaskLoadIffbLm4EiE11DirectStoreIffEfLi1ELi23ELi32ELi1ELb0EL9Algorithm0EEvT_T0_ll_param_0+104];
	ld.param.v2.u32 	{%r15, %r16}, [_Z15SoftmaxWarpImplI22BroadcastScaleMaskLoadIffbLm4EiE11DirectStoreIffEfLi1ELi23ELi32ELi1ELb0EL9Algorithm0EEvT_T0_ll_param_0+88];
	ld.param.v2.u32 	{%r13, %r14}, [_Z15SoftmaxWarpImplI22BroadcastScaleMaskLoadIffbLm4EiE11DirectStoreIffEfLi1ELi23ELi32ELi1ELb0EL9Algorithm0EEvT_T0_ll_param_0+80];
	ld.param.v2.u32 	{%r11, %r12}, [_Z15SoftmaxWarpImplI22BroadcastScaleMaskLoadIffbLm4EiE11DirectStoreIffEfLi1ELi23ELi32ELi1ELb0EL9Algorithm0EEvT_T0_ll_param_0+64];
	ld.param.v2.u32 	{%r9, %r10}, [_Z15SoftmaxWarpImplI22BroadcastScaleMaskLoadIffbLm4EiE11DirectStoreIffEfLi1ELi23ELi32ELi1ELb0EL9Algorithm0EEvT_T0_ll_param_0+56];
	ld.param.u64 	%rd21, [_Z15SoftmaxWarpImplI22BroadcastScaleMaskLoadIffbLm4EiE11DirectStoreIffEfLi1ELi23ELi32ELi1ELb0EL9Algorithm0EEvT_T0_ll_param_0+40];
	ld.param.u64 	%rd20, [_Z15SoftmaxWarpImplI22BroadcastScaleMaskLoadIffbLm4EiE11DirectStoreIffEfLi1ELi23ELi32ELi1ELb0EL9Algorithm0EEvT_T0_ll_param_0+32];
	ld.param.u64 	%rd19, [_Z15SoftmaxWarpImplI22BroadcastScaleMaskLoadIffbLm4EiE11DirectStoreIffEfLi1ELi23ELi32ELi1ELb0EL9Algorithm0EEvT_T0_ll_param_0+24];
	ld.param.u64 	%rd18, [_Z15SoftmaxWarpImplI22BroadcastScaleMaskLoadIffbLm4EiE11DirectStoreIffEfLi1ELi23ELi32ELi1ELb0EL9Algorithm0EEvT_T0_ll_param_0+16];
	ld.param.u64 	%rd17, [_Z15SoftmaxWarpImplI22BroadcastScaleMaskLoadIffbLm4EiE11DirectStoreIffEfLi1ELi23ELi32ELi1ELb0EL9Algorithm0EEvT_T0_ll_param_0+8];
	ld.param.u64 	%rd16, [_Z15SoftmaxWarpImplI22BroadcastScaleMaskLoadIffbLm4EiE11DirectStoreIffEfLi1ELi23ELi32ELi1ELb0EL9Algorithm0EEvT_T0_ll_param_0];
	ld.param.u64 	%rd6, [_Z15SoftmaxWarpImplI22BroadcastScaleMaskLoadIffbLm4EiE11DirectStoreIffEfLi1ELi23ELi32ELi1ELb0EL9Algorithm0EEvT_T0_ll_param_1];
	ld.param.u64 	%rd7, [_Z15SoftmaxWarpImplI22BroadcastScaleMaskLoadIffbLm4EiE11DirectStoreIffEfLi1ELi23ELi32ELi1ELb0EL9Algorithm0EEvT_T0_ll_param_1+8];
	ld.param.u64 	%rd26, [_Z15SoftmaxWarpImplI22BroadcastScaleMaskLoadIffbLm4EiE11DirectStoreIffEfLi1ELi23ELi32ELi1ELb0EL9Algorithm0EEvT_T0_ll_param_2];
	ld.param.u64 	%rd27, [_Z15SoftmaxWarpImplI22BroadcastScaleMaskLoadIffbLm4EiE11DirectStoreIffEfLi1ELi23ELi32ELi1ELb0EL9Algorithm0EEvT_T0_ll_param_3];
	setp.lt.s64 	%p1, %rd27, 737;
	@%p1 bra 	$L__BB570_2;
	mov.u64 	%rd28, $str;
	cvta.global.u64 	%rd29, %rd28;
	mov.u64 	%rd30, $str$1;
	cvta.global.u64 	%rd31, %rd30;
	mov.u64 	%rd32, __unnamed_556;
	cvta.global.u64 	%rd33, %rd32;
	{ // callseq 555, 0
	.param .b64 param0;
	st.param.b64 	[param0], %rd29;
	.param .b64 param1;
	st.param.b64 	[param1], %rd31;
	.param .b32 param2;
	st.param.b32 	[param2], 254;
	.param .b64 param3;
	st.param.b64 	[param3], %rd33;
	.param .b64 param4;
	st.param.b64 	[param4], 1;
	call.uni 
	__assertfail, 
	(
	param0, 
	param1, 
	param2, 
	param3, 
	param4
	);
	} // callseq 555
$L__BB570_2:
	mov.u32 	%r17, %ctaid.x;
	mov.u32 	%r18, %ntid.y;
	mov.u32 	%r19, %tid.y;
	mad.lo.s32 	%r20, %r17, %r18, %r19;
	mov.u32 	%r21, %nctaid.x;
	mul.lo.s32 	%r8, %r21, %r18;
	cvt.s64.s32 	%rd175, %r20;
	setp.le.s64 	%p2, %rd26, %rd175;
	@%p2 bra 	$L__BB570_5;
	cvta.to.global.u64 	%rd9, %rd16;
	cvta.to.global.u64 	%rd10, %rd17;
	mov.u32 	%r22, %tid.x;
	cvt.u64.u32 	%rd11, %r22;
	cvta.to.global.u64 	%rd12, %rd6;
	cvt.s64.s32 	%rd13, %r8;
$L__BB570_4:
	setp.eq.s64 	%p3, %rd21, 1;
	setp.eq.s64 	%p4, %rd20, 1;
	setp.eq.s64 	%p5, %rd19, 1;
	setp.eq.s64 	%p6, %rd18, 1;
	mad.lo.s64 	%rd34, %rd25, %rd175, %rd11;
	cvt.u32.u64 	%r23, %rd34;
	div.s32 	%r24, %r23, %r9;
	mul.lo.s32 	%r25, %r24, %r9;
	sub.s32 	%r26, %r23, %r25;
	div.s32 	%r27, %r26, %r10;
	mul.lo.s32 	%r28, %r27, %r10;
	sub.s32 	%r29, %r26, %r28;
	div.s32 	%r30, %r29, %r11;
	mul.lo.s32 	%r31, %r30, %r11;
	sub.s32 	%r32, %r29, %r31;
	selp.b32 	%r33, 0, %r24, %p6;
	selp.b32 	%r34, 0, %r27, %p5;
	selp.b32 	%r35, 0, %r30, %p4;
	selp.b32 	%r36, 0, %r32, %p3;
	mul.lo.s32 	%r37, %r13, %r33;
	mad.lo.s32 	%r38, %r14, %r34, %r37;
	mad.lo.s32 	%r39, %r15, %r35, %r38;
	mad.lo.s32 	%r40, %r16, %r36, %r39;
	shl.b64 	%rd35, %rd34, 32;
	shr.s64 	%rd36, %rd35, 30;
	add.s64 	%rd37, %rd9, %rd36;
	ld.global.f32 	%f5, [%rd37];
	cvt.s64.s32 	%rd38, %r40;
	add.s64 	%rd39, %rd10, %rd38;
	ld.global.u8 	%rs1, [%rd39];
	setp.eq.s16 	%p7, %rs1, 0;
	mul.f32 	%f6, %f5, %f4;
	selp.f32 	%f7, %f3, %f6, %p7;
	max.f32 	%f8, %f7, 0fFF800000;
	add.s64 	%rd40, %rd34, 32;
	cvt.u32.u64 	%r41, %rd40;
	div.s32 	%r42, %r41, %r9;
	mul.lo.s32 	%r43, %r42, %r9;
	sub.s32 	%r44, %r41, %r43;
	div.s32 	%r45, %r44, %r10;
	mul.lo.s32 	%r46, %r45, %r10;
	sub.s32 	%r47, %r44, %r46;
	div.s32 	%r48, %r47, %r11;
	mul.lo.s32 	%r49, %r48, %r11;
	sub.s32 	%r50, %r47, %r49;
	selp.b32 	%r51, 0, %r42, %p6;
	selp.b32 	%r52, 0, %r45, %p5;
	selp.b32 	%r53, 0, %r48, %p4;
	selp.b32 	%r54, 0, %r50, %p3;
	mul.lo.s32 	%r55, %r13, %r51;
	mad.lo.s32 	%r56, %r14, %r52, %r55;
	mad.lo.s32 	%r57, %r15, %r53, %r56;
	mad.lo.s32 	%r58, %r16, %r54, %r57;
	shl.b64 	%rd41, %rd40, 32;
	shr.s64 	%rd42, %rd41, 30;
	add.s64 	%rd43, %rd9, %rd42;
	ld.global.f32 	%f9, [%rd43];
	cvt.s64.s32 	%rd44, %r58;
	add.s64 	%rd45, %rd10, %rd44;
	ld.global.u8 	%rs2, [%rd45];
	setp.eq.s16 	%p8, %rs2, 0;
	mul.f32 	%f10, %f9, %f4;
	selp.f32 	%f11, %f3, %f10, %p8;
	max.f32 	%f12, %f8, %f11;
	add.s64 	%rd46, %rd34, 64;
	cvt.u32.u64 	%r59, %rd46;
	div.s32 	%r60, %r59, %r9;
	mul.lo.s32 	%r61, %r60, %r9;
	sub.s32 	%r62, %r59, %r61;
	div.s32 	%r63, %r62, %r10;
	mul.lo.s32 	%r64, %r63, %r10;
	sub.s32 	%r65, %r62, %r64;
	div.s32 	%r66, %r65, %r11;
	mul.lo.s32 	%r67, %r66, %r11;
	sub.s32 	%r68, %r65, %r67;
	selp.b32 	%r69, 0, %r60, %p6;
	selp.b32 	%r70, 0, %r63, %p5;
	selp.b32 	%r71, 0, %r66, %p4;
	selp.b32 	%r72, 0, %r68, %p3;
	mul.lo.s32 	%r73, %r13, %r69;
	mad.lo.s32 	%r74, %r14, %r70, %r73;
	mad.lo.s32 	%r75, %r15, %r71, %r74;
	mad.lo.s32 	%r76, %r16, %r72, %r75;
	shl.b64 	%rd47, %rd46, 32;
	shr.s64 	%rd48, %rd47, 30;
	add.s64 	%rd49, %rd9, %rd48;
	ld.global.f32 	%f13, [%rd49];
	cvt.s64.s32 	%rd50, %r76;
	add.s64 	%rd51, %rd10, %rd50;
	ld.global.u8 	%rs3, [%rd51];
	setp.eq.s16 	%p9, %rs3, 0;
	mul.f32 	%f14, %f13, %f4;
	selp.f32 	%f15, %f3, %f14, %p9;
	max.f32 	%f16, %f12, %f15;
	add.s64 	%rd52, %rd34, 96;
	cvt.u32.u64 	%r77, %rd52;
	div.s32 	%r78, %r77, %r9;
	mul.lo.s32 	%r79, %r78, %r9;
	sub.s32 	%r80, %r77, %r79;
	div.s32 	%r81, %r80, %r10;
	mul.lo.s32 	%r82, %r81, %r10;
	sub.s32 	%r83, %r80, %r82;
	div.s32 	%r84, %r83, %r11;
	mul.lo.s32 	%r85, %r84, %r11;
	sub.s32 	%r86, %r83, %r85;
	selp.b32 	%r87, 0, %r78, %p6;
	selp.b32 	%r88, 0, %r81, %p5;
	selp.b32 	%r89, 0, %r84, %p4;
	selp.b32 	%r90, 0, %r86, %p3;
	mul.lo.s32 	%r91, %r13, %r87;
	mad.lo.s32 	%r92, %r14, %r88, %r91;
	mad.lo.s32 	%r93, %r15, %r89, %r92;
	mad.lo.s32 	%r94, %r16, %r90, %r93;
	shl.b64 	%rd53, %rd52, 32;
	shr.s64 	%rd54, %rd53, 30;
	add.s64 	%rd55, %rd9, %rd54;
	ld.global.f32 	%f17, [%rd55];
	cvt.s64.s32 	%rd56, %r94;
	add.s64 	%rd57, %rd10, %rd56;
	ld.global.u8 	%rs4, [%rd57];
	setp.eq.s16 	%p10, %rs4, 0;
	mul.f32 	%f18, %f17, %f4;
	selp.f32 	%f19, %f3, %f18, %p10;
	max.f32 	%f20, %f16, %f19;
	add.s64 	%rd58, %rd34, 128;
	cvt.u32.u64 	%r95, %rd58;
	div.s32 	%r96, %r95, %r9;
	mul.lo.s32 	%r97, %r96, %r9;
	sub.s32 	%r98, %r95, %r97;
	div.s32 	%r99, %r98, %r10;
	mul.lo.s32 	%r100, %r99, %r10;
	sub.s32 	%r101, %r98, %r100;
	div.s32 	%r102, %r101, %r11;
	mul.lo.s32 	%r103, %r102, %r11;
	sub.s32 	%r104, %r101, %r103;
	selp.b32 	%r105, 0, %r96, %p6;
	selp.b32 	%r106, 0, %r99, %p5;
	selp.b32 	%r107, 0, %r102, %p4;
	selp.b32 	%r108, 0, %r104, %p3;
	mul.lo.s32 	%r109, %r13, %r105;
	mad.lo.s32 	%r110, %r14, %r106, %r109;
	mad.lo.s32 	%r111, %r15, %r107, %r110;
	mad.lo.s32 	%r112, %r16, %r108, %r111;
	shl.b64 	%rd59, %rd58, 32;
	shr.s64 	%rd60, %rd59, 30;
	add.s64 	%rd61, %rd9, %rd60;
	ld.global.f32 	%f21, [%rd61];
	cvt.s64.s32 	%rd62, %r112;
	add.s64 	%rd63, %rd10, %rd62;
	ld.global.u8 	%rs5, [%rd63];
	setp.eq.s16 	%p11, %rs5, 0;
	mul.f32 	%f22, %f21, %f4;
	selp.f32 	%f23, %f3, %f22, %p11;
	max.f32 	%f24, %f20, %f23;
	add.s64 	%rd64, %rd34, 160;
	cvt.u32.u64 	%r113, %rd64;
	div.s32 	%r114, %r113, %r9;
	mul.lo.s32 	%r115, %r114, %r9;
	sub.s32 	%r116, %r113, %r115;
	div.s32 	%r117, %r116, %r10;
	mul.lo.s32 	%r118, %r117, %r10;
	sub.s32 	%r119, %r116, %r118;
	div.s32 	%r120, %r119, %r11;
	mul.lo.s32 	%r121, %r120, %r11;
	sub.s32 	%r122, %r119, %r121;
	selp.b32 	%r123, 0, %r114, %p6;
	selp.b32 	%r124, 0, %r117, %p5;
	selp.b32 	%r125, 0, %r120, %p4;
	selp.b32 	%r126, 0, %r122, %p3;
	mul.lo.s32 	%r127, %r13, %r123;
	mad.lo.s32 	%r128, %r14, %r124, %r127;
	mad.lo.s32 	%r129, %r15, %r125, %r128;
	mad.lo.s32 	%r130, %r16, %r126, %r129;
	shl.b64 	%rd65, %rd64, 32;
	shr.s64 	%rd66, %rd65, 30;
	add.s64 	%rd67, %rd9, %rd66;
	ld.global.f32 	%f25, [%rd67];
	cvt.s64.s32 	%rd68, %r130;
	add.s64 	%rd69, %rd10, %rd68;
	ld.global.u8 	%rs6, [%rd69];
	setp.eq.s16 	%p12, %rs6, 0;
	mul.f32 	%f26, %f25, %f4;
	selp.f32 	%f27, %f3, %f26, %p12;
	max.f32 	%f28, %f24, %f27;
	add.s64 	%rd70, %rd34, 192;
	cvt.u32.u64 	%r131, %rd70;
	div.s32 	%r132, %r131, %r9;
	mul.lo.s32 	%r133, %r132, %r9;
	sub.s32 	%r134, %r131, %r133;
	div.s32 	%r135, %r134, %r10;
	mul.lo.s32 	%r136, %r135, %r10;
	sub.s32 	%r137, %r134, %r136;
	div.s32 	%r138, %r137, %r11;
	mul.lo.s32 	%r139, %r138, %r11;
	sub.s32 	%r140, %r137, %r139;
	selp.b32 	%r141, 0, %r132, %p6;
	selp.b32 	%r142, 0, %r135, %p5;
	selp.b32 	%r143, 0, %r138, %p4;
	selp.b32 	%r144, 0, %r140, %p3;
	mul.lo.s32 	%r145, %r13, %r141;
	mad.lo.s32 	%r146, %r14, %r142, %r145;
	mad.lo.s32 	%r147, %r15, %r143, %r146;
	mad.lo.s32 	%r148, %r16, %r144, %r147;
	shl.b64 	%rd71, %rd70, 32;
	shr.s64 	%rd72, %rd71, 30;
	add.s64 	%rd73, %rd9, %rd72;
	ld.global.f32 	%f29, [%rd73];
	cvt.s64.s32 	%rd74, %r148;
	add.s64 	%rd75, %rd10, %rd74;
	ld.global.u8 	%rs7, [%rd75];
	setp.eq.s16 	%p13, %rs7, 0;
	mul.f32 	%f30, %f29, %f4;
	selp.f32 	%f31, %f3, %f30, %p13;
	max.f32 	%f32, %f28, %f31;
	add.s64 	%rd76, %rd34, 224;
	cvt.u32.u64 	%r149, %rd76;
	div.s32 	%r150, %r149, %r9;
	mul.lo.s32 	%r151, %r150, %r9;
	sub.s32 	%r152, %r149, %r151;
	div.s32 	%r153, %r152, %r10;
	mul.lo.s32 	%r154, %r153, %r10;
	sub.s32 	%r155, %r152, %r154;
	div.s32 	%r156, %r155, %r11;
	mul.lo.s32 	%r157, %r156, %r11;
	sub.s32 	%r158, %r155, %r157;
	selp.b32 	%r159, 0, %r150, %p6;
	selp.b32 	%r160, 0, %r153, %p5;
	selp.b32 	%r161, 0, %r156, %p4;
	selp.b32 	%r162, 0, %r158, %p3;
	mul.lo.s32 	%r163, %r13, %r159;
	mad.lo.s32 	%r164, %r14, %r160, %r163;
	mad.lo.s32 	%r165, %r15, %r161, %r164;
	mad.lo.s32 	%r166, %r16, %r162, %r165;
	shl.b64 	%rd77, %rd76, 32;
	shr.s64 	%rd78, %rd77, 30;
	add.s64 	%rd79, %rd9, %rd78;
	ld.global.f32 	%f33, [%rd79];
	cvt.s64.s32 	%rd80, %r166;
	add.s64 	%rd81, %rd10, %rd80;
	ld.global.u8 	%rs8, [%rd81];
	setp.eq.s16 	%p14, %rs8, 0;
	mul.f32 	%f34, %f33, %f4;
	selp.f32 	%f35, %f3, %f34, %p14;
	max.f32 	%f36, %f32, %f35;
	add.s64 	%rd82, %rd34, 256;
	cvt.u32.u64 	%r167, %rd82;
	div.s32 	%r168, %r167, %r9;
	mul.lo.s32 	%r169, %r168, %r9;
	sub.s32 	%r170, %r167, %r169;
	div.s32 	%r171, %r170, %r10;
	mul.lo.s32 	%r172, %r171, %r10;
	sub.s32 	%r173, %r170, %r172;
	div.s32 	%r174, %r173, %r11;
	mul.lo.s32 	%r175, %r174, %r11;
	sub.s32 	%r176, %r173, %r175;
	selp.b32 	%r177, 0, %r168, %p6;
	selp.b32 	%r178, 0, %r171, %p5;
	selp.b32 	%r179, 0, %r174, %p4;
	selp.b32 	%r180, 0, %r176, %p3;
	mul.lo.s32 	%r181, %r13, %r177;
	mad.lo.s32 	%r182, %r14, %r178, %r181;
	mad.lo.s32 	%r183, %r15, %r179, %r182;
	mad.lo.s32 	%r184, %r16, %r180, %r183;
	shl.b64 	%rd83, %rd82, 32;
	shr.s64 	%rd84, %rd83, 30;
	add.s64 	%rd85, %rd9, %rd84;
	ld.global.f32 	%f37, [%rd85];
	cvt.s64.s32 	%rd86, %r184;
	add.s64 	%rd87, %rd10, %rd86;
	ld.global.u8 	%rs9, [%rd87];
	setp.eq.s16 	%p15, %rs9, 0;
	mul.f32 	%f38, %f37, %f4;
	selp.f32 	%f39, %f3, %f38, %p15;
	max.f32 	%f40, %f36, %f39;
	add.s64 	%rd88, %rd34, 288;
	cvt.u32.u64 	%r185, %rd88;
	div.s32 	%r186, %r185, %r9;
	mul.lo.s32 	%r187, %r186, %r9;
	sub.s32 	%r188, %r185, %r187;
	div.s32 	%r189, %r188, %r10;
	mul.lo.s32 	%r190, %r189, %r10;
	sub.s32 	%r191, %r188, %r190;
	div.s32 	%r192, %r191, %r11;
	mul.lo.s32 	%r193, %r192, %r11;
	sub.s32 	%r194, %r191, %r193;
	selp.b32 	%r195, 0, %r186, %p6;
	selp.b32 	%r196, 0, %r189, %p5;
	selp.b32 	%r197, 0, %r192, %p4;
	selp.b32 	%r198, 0, %r194, %p3;
	mul.lo.s32 	%r199, %r13, %r195;
	mad.lo.s32 	%r200, %r14, %r196, %r199;
	mad.lo.s32 	%r201, %r15, %r197, %r200;
	mad.lo.s32 	%r202, %r16, %r198, %r201;
	shl.b64 	%rd89, %rd88, 32;
	shr.s64 	%rd90, %rd89, 30;
	add.s64 	%rd91, %rd9, %rd90;
	ld.global.f32 	%f41, [%rd91];
	cvt.s64.s32 	%rd92, %r202;
	add.s64 	%rd93, %rd10, %rd92;
	ld.global.u8 	%rs10, [%rd93];
	setp.eq.s16 	%p16, %rs10, 0;
	mul.f32 	%f42, %f41, %f4;
	selp.f32 	%f43, %f3, %f42, %p16;
	max.f32 	%f44, %f40, %f43;
	add.s64 	%rd94, %rd34, 320;
	cvt.u32.u64 	%r203, %rd94;
	div.s32 	%r204, %r203, %r9;
	mul.lo.s32 	%r205, %r204, %r9;
	sub.s32 	%r206, %r203, %r205;
	div.s32 	%r207, %r206, %r10;
	mul.lo.s32 	%r208, %r207, %r10;
	sub.s32 	%r209, %r206, %r208;
	div.s32 	%r210, %r209, %r11;
	mul.lo.s32 	%r211, %r210, %r11;
	sub.s32 	%r212, %r209, %r211;
	selp.b32 	%r213, 0, %r204, %p6;
	selp.b32 	%r214, 0, %r207, %p5;
	selp.b32 	%r215, 0, %r210, %p4;
	selp.b32 	%r216, 0, %r212, %p3;
	mul.lo.s32 	%r217, %r13, %r213;
	mad.lo.s32 	%r218, %r14, %r214, %r217;
	mad.lo.s32 	%r219, %r15, %r215, %r218;
	mad.lo.s32 	%r220, %r16, %r216, %r219;
	shl.b64 	%rd95, %rd94, 32;
	shr.s64 	%rd96, %rd95, 30;
	add.s64 	%rd97, %rd9, %rd96;
	ld.global.f32 	%f45, [%rd97];
	cvt.s64.s32 	%rd98, %r220;
	add.s64 	%rd99, %rd10, %rd98;
	ld.global.u8 	%rs11, [%rd99];
	setp.eq.s16 	%p17, %rs11, 0;
	mul.f32 	%f46, %f45, %f4;
	selp.f32 	%f47, %f3, %f46, %p17;
	max.f32 	%f48, %f44, %f47;
	add.s64 	%rd100, %rd34, 352;
	cvt.u32.u64 	%r221, %rd100;
	div.s32 	%r222, %r221, %r9;
	mul.lo.s32 	%r223, %r222, %r9;
	sub.s32 	%r224, %r221, %r223;
	div.s32 	%r225, %r224, %r10;
	mul.lo.s32 	%r226, %r225, %r10;
	sub.s32 	%r227, %r224, %r226;
	div.s32 	%r228, %r227, %r11;
	mul.lo.s32 	%r229, %r228, %r11;
	sub.s32 	%r230, %r227, %r229;
	selp.b32 	%r231, 0, %r222, %p6;
	selp.b32 	%r232, 0, %r225, %p5;
	selp.b32 	%r233, 0, %r228, %p4;
	selp.b32 	%r234, 0, %r230, %p3;
	mul.lo.s32 	%r235, %r13, %r231;
	mad.lo.s32 	%r236, %r14, %r232, %r235;
	mad.lo.s32 	%r237, %r15, %r233, %r236;
	mad.lo.s32 	%r238, %r16, %r234, %r237;
	shl.b64 	%rd101, %rd100, 32;
	shr.s64 	%rd102, %rd101, 30;
	add.s64 	%rd103, %rd9, %rd102;
	ld.global.f32 	%f49, [%rd103];
	cvt.s64.s32 	%rd104, %r238;
	add.s64 	%rd105, %rd10, %rd104;
	ld.global.u8 	%rs12, [%rd105];
	setp.eq.s16 	%p18, %rs12, 0;
	mul.f32 	%f50, %f49, %f4;
	selp.f32 	%f51, %f3, %f50, %p18;
	max.f32 	%f52, %f48, %f51;
	add.s64 	%rd106, %rd34, 384;
	cvt.u32.u64 	%r239, %rd106;
	div.s32 	%r240, %r239, %r9;
	mul.lo.s32 	%r241, %r240, %r9;
	sub.s32 	%r242, %r239, %r241;
	div.s32 	%r243, %r242, %r10;
	mul.lo.s32 	%r244, %r243, %r10;
	sub.s32 	%r245, %r242, %r244;
	div.s32 	%r246, %r245, %r11;
	mul.lo.s32 	%r247, %r246, %r11;
	sub.s32 	%r248, %r245, %r247;
	selp.b32 	%r249, 0, %r240, %p6;
	selp.b32 	%r250, 0, %r243, %p5;
	selp.b32 	%r251, 0, %r246, %p4;
	selp.b32 	%r252, 0, %r248, %p3;
	mul.lo.s32 	%r253, %r13, %r249;
	mad.lo.s32 	%r254, %r14, %r250, %r253;
	mad.lo.s32 	%r255, %r15, %r251, %r254;
	mad.lo.s32 	%r256, %r16, %r252, %r255;
	shl.b64 	%rd107, %rd106, 32;
	shr.s64 	%rd108, %rd107, 30;
	add.s64 	%rd109, %rd9, %rd108;
	ld.global.f32 	%f53, [%rd109];
	cvt.s64.s32 	%rd110, %r256;
	add.s64 	%rd111, %rd10, %rd110;
	ld.global.u8 	%rs13, [%rd111];
	setp.eq.s16 	%p19, %rs13, 0;
	mul.f32 	%f54, %f53, %f4;
	selp.f32 	%f55, %f3, %f54, %p19;
	max.f32 	%f56, %f52, %f55;
	add.s64 	%rd112, %rd34, 416;
	cvt.u32.u64 	%r257, %rd112;
	div.s32 	%r258, %r257, %r9;
	mul.lo.s32 	%r259, %r258, %r9;
	sub.s32 	%r260, %r257, %r259;
	div.s32 	%r261, %r260, %r10;
	mul.lo.s32 	%r262, %r261, %r10;
	sub.s32 	%r263, %r260, %r262;
	div.s32 	%r264, %r263, %r11;
	mul.lo.s32 	%r265, %r264, %r11;
	sub.s32 	%r266, %r263, %r265;
	selp.b32 	%r267, 0, %r258, %p6;
	selp.b32 	%r268, 0, %r261, %p5;
	selp.b32 	%r269, 0, %r264, %p4;
	selp.b32 	%r270, 0, %r266, %p3;
	mul.lo.s32 	%r271, %r13, %r267;
	mad.lo.s32 	%r272, %r14, %r268, %r271;
	mad.lo.s32 	%r273, %r15, %r269, %r272;
	mad.lo.s32 	%r274, %r16, %r270, %r273;
	shl.b64 	%rd113, %rd112, 32;
	shr.s64 	%rd114, %rd113, 30;
	add.s64 	%rd115, %rd9, %rd114;
	ld.global.f32 	%f57, [%rd115];
	cvt.s64.s32 	%rd116, %r274;
	add.s64 	%rd117, %rd10, %rd116;
	ld.global.u8 	%rs14, [%rd117];
	setp.eq.s16 	%p20, %rs14, 0;
	mul.f32 	%f58, %f57, %f4;
	selp.f32 	%f59, %f3, %f58, %p20;
	max.f32 	%f60, %f56, %f59;
	add.s64 	%rd118, %rd34, 448;
	cvt.u32.u64 	%r275, %rd118;
	div.s32 	%r276, %r275, %r9;
	mul.lo.s32 	%r277, %r276, %r9;
	sub.s32 	%r278, %r275, %r277;
	div.s32 	%r279, %r278, %r10;
	mul.lo.s32 	%r280, %r279, %r10;
	sub.s32 	%r281, %r278, %r280;
	div.s32 	%r282, %r281, %r11;
	mul.lo.s32 	%r283, %r282, %r11;
	sub.s32 	%r284, %r281, %r283;
	selp.b32 	%r285, 0, %r276, %p6;
	selp.b32 	%r286, 0, %r279, %p5;
	selp.b32 	%r287, 0, %r282, %p4;
	selp.b32 	%r288, 0, %r284, %p3;
	mul.lo.s32 	%r289, %r13, %r285;
	mad.lo.s32 	%r290, %r14, %r286, %r289;
	mad.lo.s32 	%r291, %r15, %r287, %r290;
	mad.lo.s32 	%r292, %r16, %r288, %r291;
	shl.b64 	%rd119, %rd118, 32;
	shr.s64 	%rd120, %rd119, 30;
	add.s64 	%rd121, %rd9, %rd120;
	ld.global.f32 	%f61, [%rd121];
	cvt.s64.s32 	%rd122, %r292;
	add.s64 	%rd123, %rd10, %rd122;
	ld.global.u8 	%rs15, [%rd123];
	setp.eq.s16 	%p21, %rs15, 0;
	mul.f32 	%f62, %f61, %f4;
	selp.f32 	%f63, %f3, %f62, %p21;
	max.f32 	%f64, %f60, %f63;
	add.s64 	%rd124, %rd34, 480;
	cvt.u32.u64 	%r293, %rd124;
	div.s32 	%r294, %r293, %r9;
	mul.lo.s32 	%r295, %r294, %r9;
	sub.s32 	%r296, %r293, %r295;
	div.s32 	%r297, %r296, %r10;
	mul.lo.s32 	%r298, %r297, %r10;
	sub.s32 	%r299, %r296, %r298;
	div.s32 	%r300, %r299, %r11;
	mul.lo.s32 	%r301, %r300, %r11;
	sub.s32 	%r302, %r299, %r301;
	selp.b32 	%r303, 0, %r294, %p6;
	selp.b32 	%r304, 0, %r297, %p5;
	selp.b32 	%r305, 0, %r300, %p4;
	selp.b32 	%r306, 0, %r302, %p3;
	mul.lo.s32 	%r307, %r13, %r303;
	mad.lo.s32 	%r308, %r14, %r304, %r307;
	mad.lo.s32 	%r309, %r15, %r305, %r308;
	mad.lo.s32 	%r310, %r16, %r306, %r309;
	shl.b64 	%rd125, %rd124, 32;
	shr.s64 	%rd126, %rd125, 30;
	add.s64 	%rd127, %rd9, %rd126;
	ld.global.f32 	%f65, [%rd127];
	cvt.s64.s32 	%rd128, %r310;
	add.s64 	%rd129, %rd10, %rd128;
	ld.global.u8 	%rs16, [%rd129];
	setp.eq.s16 	%p22, %rs16, 0;
	mul.f32 	%f66, %f65, %f4;
	selp.f32 	%f67, %f3, %f66, %p22;
	max.f32 	%f68, %f64, %f67;
	add.s64 	%rd130, %rd34, 512;
	cvt.u32.u64 	%r311, %rd130;
	div.s32 	%r312, %r311, %r9;
	mul.lo.s32 	%r313, %r312, %r9;
	sub.s32 	%r314, %r311, %r313;
	div.s32 	%r315, %r314, %r10;
	mul.lo.s32 	%r316, %r315, %r10;
	sub.s32 	%r317, %r314, %r316;
	div.s32 	%r318, %r317, %r11;
	mul.lo.s32 	%r319, %r318, %r11;
	sub.s32 	%r320, %r317, %r319;
	selp.b32 	%r321, 0, %r312, %p6;
	selp.b32 	%r322, 0, %r315, %p5;
	selp.b32 	%r323, 0, %r318, %p4;
	selp.b32 	%r324, 0, %r320, %p3;
	mul.lo.s32 	%r325, %r13, %r321;
	mad.lo.s32 	%r326, %r14, %r322, %r325;
	mad.lo.s32 	%r327, %r15, %r323, %r326;
	mad.lo.s32 	%r328, %r16, %r324, %r327;
	shl.b64 	%rd131, %rd130, 32;
	shr.s64 	%rd132, %rd131, 30;
	add.s64 	%rd133, %rd9, %rd132;
	ld.global.f32 	%f69, [%rd133];
	cvt.s64.s32 	%rd134, %r328;
	add.s64 	%rd135, %rd10, %rd134;
	ld.global.u8 	%rs17, [%rd135];
	setp.eq.s16 	%p23, %rs17, 0;
	mul.f32 	%f70, %f69, %f4;
	selp.f32 	%f71, %f3, %f70, %p23;
	max.f32 	%f72, %f68, %f71;
	add.s64 	%rd136, %rd34, 544;
	cvt.u32.u64 	%r329, %rd136;
	div.s32 	%r330, %r329, %r9;
	mul.lo.s32 	%r331, %r330, %r9;
	sub.s32 	%r332, %r329, %r331;
	div.s32 	%r333, %r332, %r10;
	mul.lo.s32 	%r334, %r333, %r10;
	sub.s32 	%r335, %r332, %r334;
	div.s32 	%r336, %r335, %r11;
	mul.lo.s32 	%r337, %r336, %r11;
	sub.s32 	%r338, %r335, %r337;
	selp.b32 	%r339, 0, %r330, %p6;
	selp.b32 	%r340, 0, %r333, %p5;
	selp.b32 	%r341, 0, %r336, %p4;
	selp.b32 	%r342, 0, %r338, %p3;
	mul.lo.s32 	%r343, %r13, %r339;
	mad.lo.s32 	%r344, %r14, %r340, %r343;
	mad.lo.s32 	%r345, %r15, %r341, %r344;
	mad.lo.s32 	%r346, %r16, %r342, %r345;
	shl.b64 	%rd137, %rd136, 32;
	shr.s64 	%rd138, %rd137, 30;
	add.s64 	%rd139, %rd9, %rd138;
	ld.global.f32 	%f73, [%rd139];
	cvt.s64.s32 	%rd140, %r346;
	add.s64 	%rd141, %rd10, %rd140;
	ld.global.u8 	%rs18, [%rd141];
	setp.eq.s16 	%p24, %rs18, 0;
	mul.f32 	%f74, %f73, %f4;
	selp.f32 	%f75, %f3, %f74, %p24;
	max.f32 	%f76, %f72, %f75;
	add.s64 	%rd142, %rd34, 576;
	cvt.u32.u64 	%r347, %rd142;
	div.s32 	%r348, %r347, %r9;
	mul.lo.s32 	%r349, %r348, %r9;
	sub.s32 	%r350, %r347, %r349;
	div.s32 	%r351, %r350, %r10;
	mul.lo.s32 	%r352, %r351, %r10;
	sub.s32 	%r353, %r350, %r352;
	div.s32 	%r354, %r353, %r11;
	mul.lo.s32 	%r355, %r354, %r11;
	sub.s32 	%r356, %r353, %r355;
	selp.b32 	%r357, 0, %r348, %p6;
	selp.b32 	%r358, 0, %r351, %p5;
	selp.b32 	%r359, 0, %r354, %p4;
	selp.b32 	%r360, 0, %r356, %p3;
	mul.lo.s32 	%r361, %r13, %r357;
	mad.lo.s32 	%r362, %r14, %r358, %r361;
	mad.lo.s32 	%r363, %r15, %r359, %r362;
	mad.lo.s32 	%r364, %r16, %r360, %r363;
	shl.b64 	%rd143, %rd142, 32;
	shr.s64 	%rd144, %rd143, 30;
	add.s64 	%rd145, %rd9, %rd144;
	ld.global.f32 	%f77, [%rd145];
	cvt.s64.s32 	%rd146, %r364;
	add.s64 	%rd147, %rd10, %rd146;
	ld.global.u8 	%rs19, [%rd147];
	setp.eq.s16 	%p25, %rs19, 0;
	mul.f32 	%f78, %f77, %f4;
	selp.f32 	%f79, %f3, %f78, %p25;
	max.f32 	%f80, %f76, %f79;
	add.s64 	%rd148, %rd34, 608;
	cvt.u32.u64 	%r365, %rd148;
	div.s32 	%r366, %r365, %r9;
	mul.lo.s32 	%r367, %r366, %r9;
	sub.s32 	%r368, %r365, %r367;
	div.s32 	%r369, %r368, %r10;
	mul.lo.s32 	%r370, %r369, %r10;
	sub.s32 	%r371, %r368, %r370;
	div.s32 	%r372, %r371, %r11;
	mul.lo.s32 	%r373, %r372, %r11;
	sub.s32 	%r374, %r371, %r373;
	selp.b32 	%r375, 0, %r366, %p6;
	selp.b32 	%r376, 0, %r369, %p5;
	selp.b32 	%r377, 0, %r372, %p4;
	selp.b32 	%r378, 0, %r374, %p3;
	mul.lo.s32 	%r379, %r13, %r375;
	mad.lo.s32 	%r380, %r14, %r376, %r379;
	mad.lo.s32 	%r381, %r15, %r377, %r380;
	mad.lo.s32 	%r382, %r16, %r378, %r381;
	shl.b64 	%rd149, %rd148, 32;
	shr.s64 	%rd150, %rd149, 30;
	add.s64 	%rd151, %rd9, %rd150;
	ld.global.f32 	%f81, [%rd151];
	cvt.s64.s32 	%rd152, %r382;
	add.s64 	%rd153, %rd10, %rd152;
	ld.global.u8 	%rs20, [%rd153];
	setp.eq.s16 	%p26, %rs20, 0;
	mul.f32 	%f82, %f81, %f4;
	selp.f32 	%f83, %f3, %f82, %p26;
	max.f32 	%f84, %f80, %f83;
	add.s64 	%rd154, %rd34, 640;
	cvt.u32.u64 	%r383, %rd154;
	div.s32 	%r384, %r383, %r9;
	mul.lo.s32 	%r385, %r384, %r9;
	sub.s32 	%r386, %r383, %r385;
	div.s32 	%r387, %r386, %r10;
	mul.lo.s32 	%r388, %r387, %r10;
	sub.s32 	%r389, %r386, %r388;
	div.s32 	%r390, %r389, %r11;
	mul.lo.s32 	%r391, %r390, %r11;
	sub.s32 	%r392, %r389, %r391;
	selp.b32 	%r393, 0, %r384, %p6;
	selp.b32 	%r394, 0, %r387, %p5;
	selp.b32 	%r395, 0, %r390, %p4;
	selp.b32 	%r396, 0, %r392, %p3;
	mul.lo.s32 	%r397, %r13, %r393;
	mad.lo.s32 	%r398, %r14, %r394, %r397;
	mad.lo.s32 	%r399, %r15, %r395, %r398;
	mad.lo.s32 	%r400, %r16, %r396, %r399;
	shl.b64 	%rd155, %rd154, 32;
	shr.s64 	%rd156, %rd155, 30;
	add.s64 	%rd157, %rd9, %rd156;
	ld.global.f32 	%f85, [%rd157];
	cvt.s64.s32 	%rd158, %r400;
	add.s64 	%rd159, %rd10, %rd158;
	ld.global.u8 	%rs21, [%rd159];
	setp.eq.s16 	%p27, %rs21, 0;
	mul.f32 	%f86, %f85, %f4;
	selp.f32 	%f87, %f3, %f86, %p27;
	max.f32 	%f88, %f84, %f87;
	add.s64 	%rd160, %rd34, 672;
	cvt.u32.u64 	%r401, %rd160;
	div.s32 	%r402, %r401, %r9;
	mul.lo.s32 	%r403, %r402, %r9;
	sub.s32 	%r404, %r401, %r403;
	div.s32 	%r405, %r404, %r10;
	mul.lo.s32 	%r406, %r405, %r10;
	sub.s32 	%r407, %r404, %r406;
	div.s32 	%r408, %r407, %r11;
	mul.lo.s32 	%r409, %r408, %r11;
	sub.s32 	%r410, %r407, %r409;
	selp.b32 	%r411, 0, %r402, %p6;
	selp.b32 	%r412, 0, %r405, %p5;
	selp.b32 	%r413, 0, %r408, %p4;
	selp.b32 	%r414, 0, %r410, %p3;
	mul.lo.s32 	%r415, %r13, %r411;
	mad.lo.s32 	%r416, %r14, %r412, %r415;
	mad.lo.s32 	%r417, %r15, %r413, %r416;
	mad.lo.s32 	%r418, %r16, %r414, %r417;
	shl.b64 	%rd161, %rd160, 32;
	shr.s64 	%rd162, %rd161, 30;
	add.s64 	%rd163, %rd9, %rd162;
	ld.global.f32 	%f89, [%rd163];
	cvt.s64.s32 	%rd164, %r418;
	add.s64 	%rd165, %rd10, %rd164;
	ld.global.u8 	%rs22, [%rd165];
	setp.eq.s16 	%p28, %rs22, 0;
	mul.f32 	%f90, %f89, %f4;
	selp.f32 	%f91, %f3, %f90, %p28;
	max.f32 	%f92, %f88, %f91;
	add.s64 	%rd166, %rd34, 704;
	cvt.u32.u64 	%r419, %rd166;
	div.s32 	%r420, %r419, %r9;
	mul.lo.s32 	%r421, %r420, %r9;
	sub.s32 	%r422, %r419, %r421;
	div.s32 	%r423, %r422, %r10;
	mul.lo.s32 	%r424, %r423, %r10;
	sub.s32 	%r425, %r422, %r424;
	div.s32 	%r426, %r425, %r11;
	mul.lo.s32 	%r427, %r426, %r11;
	sub.s32 	%r428, %r425, %r427;
	selp.b32 	%r429, 0, %r420, %p6;
	selp.b32 	%r430, 0, %r423, %p5;
	selp.b32 	%r431, 0, %r426, %p4;
	selp.b32 	%r432, 0, %r428, %p3;
	mul.lo.s32 	%r433, %r13, %r429;
	mad.lo.s32 	%r434, %r14, %r430, %r433;
	mad.lo.s32 	%r435, %r15, %r431, %r434;
	mad.lo.s32 	%r436, %r16, %r432, %r435;
	shl.b64 	%rd167, %rd166, 32;
	shr.s64 	%rd168, %rd167, 30;
	add.s64 	%rd169, %rd9, %rd168;
	ld.global.f32 	%f93, [%rd169];
	cvt.s64.s32 	%rd170, %r436;
	add.s64 	%rd171, %rd10, %rd170;
	ld.global.u8 	%rs23, [%rd171];
	setp.eq.s16 	%p29, %rs23, 0;
	mul.f32 	%f94, %f93, %f4;
	selp.f32 	%f95, %f3, %f94, %p29;
	max.f32 	%f96, %f92, %f95;
	mov.b32 	%r437, %f96;
	shfl.sync.bfly.b32	%r438|%p30, %r437, 16, 31, -1;
	mov.b32 	%f97, %r438;
	max.f32 	%f98, %f96, %f97;
	mov.b32 	%r439, %f98;
	shfl.sync.bfly.b32	%r440|%p31, %r439, 8, 31, -1;
	mov.b32 	%f99, %r440;
	max.f32 	%f100, %f98, %f99;
	mov.b32 	%r441, %f100;
	shfl.sync.bfly.b32	%r442|%p32, %r441, 4, 31, -1;
	mov.b32 	%f101, %r442;
	max.f32 	%f102, %f100, %f101;
	mov.b32 	%r443, %f102;
	shfl.sync.bfly.b32	%r444|%p33, %r443, 2, 31, -1;
	mov.b32 	%f103, %r444;
	max.f32 	%f104, %f102, %f103;
	mov.b32 	%r445, %f104;
	shfl.sync.bfly.b32	%r446|%p34, %r445, 1, 31, -1;
	mov.b32 	%f105, %r446;
	max.f32 	%f106, %f104, %f105;
	sub.f32 	%f107, %f7, %f106;
	fma.rn.f32 	%f108, %f107, 0f3BBB989D, 0f3F000000;
	cvt.sat.f32.f32 	%f109, %f108;
	mov.f32 	%f110, 0f4B400001;
	mov.f32 	%f111, 0f437C0000;
	fma.rm.f32 	%f112, %f109, %f111, %f110;
	add.f32 	%f113, %f112, 0fCB40007F;
	neg.f32 	%f114, %f113;
	fma.rn.f32 	%f115, %f107, 0f3FB8AA3B, %f114;
	fma.rn.f32 	%f116, %f107, 0f32A57060, %f115;
	mov.b32 	%r447, %f112;
	shl.b32 	%r448, %r447, 23;
	mov.b32 	%f117, %r448;
	ex2.approx.ftz.f32 	%f118, %f116;
	mul.f32 	%f119, %f118, %f117;
	add.f32 	%f120, %f119, 0f00000000;
	sub.f32 	%f121, %f11, %f106;
	fma.rn.f32 	%f122, %f121, 0f3BBB989D, 0f3F000000;
	cvt.sat.f32.f32 	%f123, %f122;
	fma.rm.f32 	%f124, %f123, %f111, %f110;
	add.f32 	%f125, %f124, 0fCB40007F;
	neg.f32 	%f126, %f125;
	fma.rn.f32 	%f127, %f121, 0f3FB8AA3B, %f126;
	fma.rn.f32 	%f128, %f121, 0f32A57060, %f127;
	mov.b32 	%r449, %f124;
	shl.b32 	%r450, %r449, 23;
	mov.b32 	%f129, %r450;
	ex2.approx.ftz.f32 	%f130, %f128;
	mul.f32 	%f131, %f130, %f129;
	add.f32 	%f132, %f120, %f131;
	sub.f32 	%f133, %f15, %f106;
	fma.rn.f32 	%f134, %f133, 0f3BBB989D, 0f3F000000;
	cvt.sat.f32.f32 	%f135, %f134;
	fma.rm.f32 	%f136, %f135, %f111, %f110;
	add.f32 	%f137, %f136, 0fCB40007F;
	neg.f32 	%f138, %f137;
	fma.rn.f32 	%f139, %f133, 0f3FB8AA3B, %f138;
	fma.rn.f32 	%f140, %f133, 0f32A57060, %f139;
	mov.b32 	%r451, %f136;
	shl.b32 	%r452, %r451, 23;
	mov.b32 	%f141, %r452;
	ex2.approx.ftz.f32 	%f142, %f140;
	mul.f32 	%f143, %f142, %f141;
	add.f32 	%f144, %f132, %f143;
	sub.f32 	%f145, %f19, %f106;
	fma.rn.f32 	%f146, %f145, 0f3BBB989D, 0f3F000000;
	cvt.sat.f32.f32 	%f147, %f146;
	fma.rm.f32 	%f148, %f147, %f111, %f110;
	add.f32 	%f149, %f148, 0fCB40007F;
	neg.f32 	%f150, %f149;
	fma.rn.f32 	%f151, %f145, 0f3FB8AA3B, %f150;
	fma.rn.f32 	%f152, %f145, 0f32A57060, %f151;
	mov.b32 	%r453, %f148;
	shl.b32 	%r454, %r453, 23;
	mov.b32 	%f153, %r454;
	ex2.approx.ftz.f32 	%f154, %f152;
	mul.f32 	%f155, %f154, %f153;
	add.f32 	%f156, %f144, %f155;
	sub.f32 	%f157, %f23, %f106;
	fma.rn.f32 	%f158, %f157, 0f3BBB989D, 0f3F000000;
	cvt.sat.f32.f32 	%f159, %f158;
	fma.rm.f32 	%f160, %f159, %f111, %f110;
	add.f32 	%f161, %f160, 0fCB40007F;
	neg.f32 	%f162, %f161;
	fma.rn.f32 	%f163, %f157, 0f3FB8AA3B, %f162;
	fma.rn.f32 	%f164, %f157, 0f32A57060, %f163;
	mov.b32 	%r455, %f160;
	shl.b32 	%r456, %r455, 23;
	mov.b32 	%f165, %r456;
	ex2.approx.ftz.f32 	%f166, %f164;
	mul.f32 	%f167, %f166, %f165;
	add.f32 	%f168, %f156, %f167;
	sub.f32 	%f169, %f27, %f106;
	fma.rn.f32 	%f170, %f169, 0f3BBB989D, 0f3F000000;
	cvt.sat.f32.f32 	%f171, %f170;
	fma.rm.f32 	%f172, %f171, %f111, %f110;
	add.f32 	%f173, %f172, 0fCB40007F;
	neg.f32 	%f174, %f173;
	fma.rn.f32 	%f175, %f169, 0f3FB8AA3B, %f174;
	fma.rn.f32 	%f176, %f169, 0f32A57060, %f175;
	mov.b32 	%r457, %f172;
	shl.b32 	%r458, %r457, 23;
	mov.b32 	%f177, %r458;
	ex2.approx.ftz.f32 	%f178, %f176;
	mul.f32 	%f179, %f178, %f177;
	add.f32 	%f180, %f168, %f179;
	sub.f32 	%f181, %f31, %f106;
	fma.rn.f32 	%f182, %f181, 0f3BBB989D, 0f3F000000;
	cvt.sat.f32.f32 	%f183, %f182;
	fma.rm.f32 	%f184, %f183, %f111, %f110;
	add.f32 	%f185, %f184, 0fCB40007F;
	neg.f32 	%f186, %f185;
	fma.rn.f32 	%f187, %f181, 0f3FB8AA3B, %f186;
	fma.rn.f32 	%f188, %f181, 0f32A57060, %f187;
	mov.b32 	%r459, %f184;
	shl.b32 	%r460, %r459, 23;
	mov.b32 	%f189, %r460;
	ex2.approx.ftz.f32 	%f190, %f188;
	mul.f32 	%f191, %f190, %f189;
	add.f32 	%f192, %f180, %f191;
	sub.f32 	%f193, %f35, %f106;
	fma.rn.f32 	%f194, %f193, 0f3BBB989D, 0f3F000000;
	cvt.sat.f32.f32 	%f195, %f194;
	fma.rm.f32 	%f196, %f195, %f111, %f110;
	add.f32 	%f197, %f196, 0fCB40007F;
	neg.f32 	%f198, %f197;
	fma.rn.f32 	%f199, %f193, 0f3FB8AA3B, %f198;
	fma.rn.f32 	%f200, %f193, 0f32A57060, %f199;
	mov.b32 	%r461, %f196;
	shl.b32 	%r462, %r461, 23;
	mov.b32 	%f201, %r462;
	ex2.approx.ftz.f32 	%f202, %f200;
	mul.f32 	%f203, %f202, %f201;
	add.f32 	%f204, %f192, %f203;
	sub.f32 	%f205, %f39, %f106;
	fma.rn.f32 	%f206, %f205, 0f3BBB989D, 0f3F000000;
	cvt.sat.f32.f32 	%f207, %f206;
	fma.rm.f32 	%f208, %f207, %f111, %f110;
	add.f32 	%f209, %f208, 0fCB40007F;
	neg.f32 	%f210, %f209;
	fma.rn.f32 	%f211, %f205, 0f3FB8AA3B, %f210;
	fma.rn.f32 	%f212, %f205, 0f32A57060, %f211;
	mov.b32 	%r463, %f208;
	shl.b32 	%r464, %r463, 23;
	mov.b32 	%f213, %r464;
	ex2.approx.ftz.f32 	%f214, %f212;
	mul.f32 	%f215, %f214, %f213;
	add.f32 	%f216, %f204, %f215;
	sub.f32 	%f217, %f43, %f106;
	fma.rn.f32 	%f218, %f217, 0f3BBB989D, 0f3F000000;
	cvt.sat.f32.f32 	%f219, %f218;
	fma.rm.f32 	%f220, %f219, %f111, %f110;
	add.f32 	%f221, %f220, 0fCB40007F;
	neg.f32 	%f222, %f221;
	fma.rn.f32 	%f223, %f217, 0f3FB8AA3B, %f222;
	fma.rn.f32 	%f224, %f217, 0f32A57060, %f223;
	mov.b32 	%r465, %f220;
	shl.b32 	%r466, %r465, 23;
	mov.b32 	%f225, %r466;
	ex2.approx.ftz.f32 	%f226, %f224;
	mul.f32 	%f227, %f226, %f225;
	add.f32 	%f228, %f216, %f227;
	sub.f32 	%f229, %f47, %f106;
	fma.rn.f32 	%f230, %f229, 0f3BBB989D, 0f3F000000;
	cvt.sat.f32.f32 	%f231, %f230;
	fma.rm.f32 	%f232, %f231, %f111, %f110;
	add.f32 	%f233, %f232, 0fCB40007F;
	neg.f32 	%f234, %f233;
	fma.rn.f32 	%f235, %f229, 0f3FB8AA3B, %f234;
	fma.rn.f32 	%f236, %f229, 0f32A57060, %f235;
	mov.b32 	%r467, %f232;
	shl.b32 	%r468, %r467, 23;
	mov.b32 	%f237, %r468;
	ex2.approx.ftz.f32 	%f238, %f236;
	mul.f32 	%f239, %f238, %f237;
	add.f32 	%f240, %f228, %f239;
	sub.f32 	%f241, %f51, %f106;
	fma.rn.f32 	%f242, %f241, 0f3BBB989D, 0f3F000000;
	cvt.sat.f32.f32 	%f243, %f242;
	fma.rm.f32 	%f244, %f243, %f111, %f110;
	add.f32 	%f245, %f244, 0fCB40007F;
	neg.f32 	%f246, %f245;
	fma.rn.f32 	%f247, %f241, 0f3FB8AA3B, %f246;
	fma.rn.f32 	%f248, %f241, 0f32A57060, %f247;
	mov.b32 	%r469, %f244;
	shl.b32 	%r470, %r469, 23;
	mov.b32 	%f249, %r470;
	ex2.approx.ftz.f32 	%f250, %f248;
	mul.f32 	%f251, %f250, %f249;
	add.f32 	%f252, %f240, %f251;
	sub.f32 	%f253, %f55, %f106;
	fma.rn.f32 	%f254, %f253, 0f3BBB989D, 0f3F000000;
	cvt.sat.f32.f32 	%f255, %f254;
	fma.rm.f32 	%f256, %f255, %f111, %f110;
	add.f32 	%f257, %f256, 0fCB40007F;
	neg.f32 	%f258, %f257;
	fma.rn.f32 	%f259, %f253, 0f3FB8AA3B, %f258;
	fma.rn.f32 	%f260, %f253, 0f32A57060, %f259;
	mov.b32 	%r471, %f256;
	shl.b32 	%r472, %r471, 23;
	mov.b32 	%f261, %r472;
	ex2.approx.ftz.f32 	%f262, %f260;
	mul.f32 	%f263, %f262, %f261;
	add.f32 	%f264, %f252, %f263;
	sub.f32 	%f265, %f59, %f106;
	fma.rn.f32 	%f266, %f265, 0f3BBB989D, 0f3F000000;
	cvt.sat.f32.f32 	%f267, %f266;
	fma.rm.f32 	%f268, %f267, %f111, %f110;
	add.f32 	%f269, %f268, 0fCB40007F;
	neg.f32 	%f270, %f269;
	fma.rn.f32 	%f271, %f265, 0f3FB8AA3B, %f270;
	fma.rn.f32 	%f272, %f265, 0f32A57060, %f271;
	mov.b32 	%r473, %f268;
	shl.b32 	%r474, %r473, 23;
	mov.b32 	%f273, %r474;
	ex2.approx.ftz.f32 	%f274, %f272;
	mul.f32 	%f275, %f274, %f273;
	add.f32 	%f276, %f264, %f275;
	sub.f32 	%f277, %f63, %f106;
	fma.rn.f32 	%f278, %f277, 0f3BBB989D, 0f3F000000;
	cvt.sat.f32.f32 	%f279, %f278;
	fma.rm.f32 	%f280, %f279, %f111, %f110;
	add.f32 	%f281, %f280, 0fCB40007F;
	neg.f32 	%f282, %f281;
	fma.rn.f32 	%f283, %f277, 0f3FB8AA3B, %f282;
	fma.rn.f32 	%f284, %f277, 0f32A57060, %f283;
	mov.b32 	%r475, %f280;
	shl.b32 	%r476, %r475, 23;
	mov.b32 	%f285, %r476;
	ex2.approx.ftz.f32 	%f286, %f284;
	mul.f32 	%f287, %f286, %f285;
	add.f32 	%f288, %f276, %f287;
	sub.f32 	%f289, %f67, %f106;
	fma.rn.f32 	%f290, %f289, 0f3BBB989D, 0f3F000000;
	cvt.sat.f32.f32 	%f291, %f290;
	fma.rm.f32 	%f292, %f291, %f111, %f110;
	add.f32 	%f293, %f292, 0fCB40007F;
	neg.f32 	%f294, %f293;
	fma.rn.f32 	%f295, %f289, 0f3FB8AA3B, %f294;
	fma.rn.f32 	%f296, %f289, 0f32A57060, %f295;
	mov.b32 	%r477, %f292;
	shl.b32 	%r478, %r477, 23;
	mov.b32 	%f297, %r478;
	ex2.approx.ftz.f32 	%f298, %f296;
	mul.f32 	%f299, %f298, %f297;
	add.f32 	%f300, %f288, %f299;
	sub.f32 	%f301, %f71, %f106;
	fma.rn.f32 	%f302, %f301, 0f3BBB989D, 0f3F000000;
	cvt.sat.f32.f32 	%f303, %f302;
	fma.rm.f32 	%f304, %f303, %f111, %f110;
	add.f32 	%f305, %f304, 0fCB40007F;
	neg.f32 	%f306, %f305;
	fma.rn.f32 	%f307, %f301, 0f3FB8AA3B, %f306;
	fma.rn.f32 	%f308, %f301, 0f32A57060, %f307;
	mov.b32 	%r479, %f304;
	shl.b32 	%r480, %r479, 23;
	mov.b32 	%f309, %r480;
	ex2.approx.ftz.f32 	%f310, %f308;
	mul.f32 	%f311, %f310, %f309;
	add.f32 	%f312, %f300, %f311;
	sub.f32 	%f313, %f75, %f106;
	fma.rn.f32 	%f314, %f313, 0f3BBB989D, 0f3F000000;
	cvt.sat.f32.f32 	%f315, %f314;
	fma.rm.f32 	%f316, %f315, %f111, %f110;
	add.f32 	%f317, %f316, 0fCB40007F;
	neg.f32 	%f318, %f317;
	fma.rn.f32 	%f319, %f313, 0f3FB8AA3B, %f318;
	fma.rn.f32 	%f320, %f313, 0f32A57060, %f319;
	mov.b32 	%r481, %f316;
	shl.b32 	%r482, %r481, 23;
	mov.b32 	%f321, %r482;
	ex2.approx.ftz.f32 	%f322, %f320;
	mul.f32 	%f323, %f322, %f321;
	add.f32 	%f324, %f312, %f323;
	sub.f32 	%f325, %f79, %f106;
	fma.rn.f32 	%f326, %f325, 0f3BBB989D, 0f3F000000;
	cvt.sat.f32.f32 	%f327, %f326;
	fma.rm.f32 	%f328, %f327, %f111, %f110;
	add.f32 	%f329, %f328, 0fCB40007F;
	neg.f32 	%f330, %f329;
	fma.rn.f32 	%f331, %f325, 0f3FB8AA3B, %f330;
	fma.rn.f32 	%f332, %f325, 0f32A57060, %f331;
	mov.b32 	%r483, %f328;
	shl.b32 	%r484, %r483, 23;
	mov.b32 	%f333, %r484;
	ex2.approx.ftz.f32 	%f334, %f332;
	mul.f32 	%f335, %f334, %f333;
	add.f32 	%f336, %f324, %f335;
	sub.f32 	%f337, %f83, %f106;
	fma.rn.f32 	%f338, %f337, 0f3BBB989D, 0f3F000000;
	cvt.sat.f32.f32 	%f339, %f338;
	fma.rm.f32 	%f340, %f339, %f111, %f110;
	add.f32 	%f341, %f340, 0fCB40007F;
	neg.f32 	%f342, %f341;
	fma.rn.f32 	%f343, %f337, 0f3FB8AA3B, %f342;
	fma.rn.f32 	%f344, %f337, 0f32A57060, %f343;
	mov.b32 	%r485, %f340;
	shl.b32 	%r486, %r485, 23;
	mov.b32 	%f345, %r486;
	ex2.approx.ftz.f32 	%f346, %f344;
	mul.f32 	%f347, %f346, %f345;
	add.f32 	%f348, %f336, %f347;
	sub.f32 	%f349, %f87, %f106;
	fma.rn.f32 	%f350, %f349, 0f3BBB989D, 0f3F000000;
	cvt.sat.f32.f32 	%f351, %f350;
	fma.rm.f32 	%f352, %f351, %f111, %f110;
	add.f32 	%f353, %f352, 0fCB40007F;
	neg.f32 	%f354, %f353;
	fma.rn.f32 	%f355, %f349, 0f3FB8AA3B, %f354;
	fma.rn.f32 	%f356, %f349, 0f32A57060, %f355;
	mov.b32 	%r487, %f352;
	shl.b32 	%r488, %r487, 23;
	mov.b32 	%f357, %r488;
	ex2.approx.ftz.f32 	%f358, %f356;
	mul.f32 	%f359, %f358, %f357;
	add.f32 	%f360, %f348, %f359;
	sub.f32 	%f361, %f91, %f106;
	fma.rn.f32 	%f362, %f361, 0f3BBB989D, 0f3F000000;
	cvt.sat.f32.f32 	%f363, %f362;
	fma.rm.f32 	%f364, %f363, %f111, %f110;
	add.f32 	%f365, %f364, 0fCB40007F;
	neg.f32 	%f366, %f365;
	fma.rn.f32 	%f367, %f361, 0f3FB8AA3B, %f366;
	fma.rn.f32 	%f368, %f361, 0f32A57060, %f367;
	mov.b32 	%r489, %f364;
	shl.b32 	%r490, %r489, 23;
	mov.b32 	%f369, %r490;
	ex2.approx.ftz.f32 	%f370, %f368;
	mul.f32 	%f371, %f370, %f369;
	add.f32 	%f372, %f360, %f371;
	sub.f32 	%f373, %f95, %f106;
	fma.rn.f32 	%f374, %f373, 0f3BBB989D, 0f3F000000;
	cvt.sat.f32.f32 	%f375, %f374;
	fma.rm.f32 	%f376, %f375, %f111, %f110;
	add.f32 	%f377, %f376, 0fCB40007F;
	neg.f32 	%f378, %f377;
	fma.rn.f32 	%f379, %f373, 0f3FB8AA3B, %f378;
	fma.rn.f32 	%f380, %f373, 0f32A57060, %f379;
	mov.b32 	%r491, %f376;
	shl.b32 	%r492, %r491, 23;
	mov.b32 	%f381, %r492;
	ex2.approx.ftz.f32 	%f382, %f380;
	mul.f32 	%f383, %f382, %f381;
	add.f32 	%f384, %f372, %f383;
	mov.b32 	%r493, %f384;
	shfl.sync.bfly.b32	%r494|%p35, %r493, 16, 31, -1;
	mov.b32 	%f385, %r494;
	add.f32 	%f386, %f384, %f385;
	mov.b32 	%r495, %f386;
	shfl.sync.bfly.b32	%r496|%p36, %r495, 8, 31, -1;
	mov.b32 	%f387, %r496;
	add.f32 	%f388, %f386, %f387;
	mov.b32 	%r497, %f388;
	shfl.sync.bfly.b32	%r498|%p37, %r497, 4, 31, -1;
	mov.b32 	%f389, %r498;
	add.f32 	%f390, %f388, %f389;
	mov.b32 	%r499, %f390;
	shfl.sync.bfly.b32	%r500|%p38, %r499, 2, 31, -1;
	mov.b32 	%f391, %r500;
	add.f32 	%f392, %f390, %f391;
	mov.b32 	%r501, %f392;
	shfl.sync.bfly.b32	%r502|%p39, %r501, 1, 31, -1;
	mov.b32 	%f393, %r502;
	add.f32 	%f394, %f392, %f393;
	div.rn.f32 	%f395, %f119, %f394;
	div.rn.f32 	%f396, %f131, %f394;
	div.rn.f32 	%f397, %f143, %f394;
	div.rn.f32 	%f398, %f155, %f394;
	div.rn.f32 	%f399, %f167, %f394;
	div.rn.f32 	%f400, %f179, %f394;
	div.rn.f32 	%f401, %f191, %f394;
	div.rn.f32 	%f402, %f203, %f394;
	div.rn.f32 	%f403, %f215, %f394;
	div.rn.f32 	%f404, %f227, %f394;
	div.rn.f32 	%f405, %f239, %f394;
	div.rn.f32 	%f406, %f251, %f394;
	div.rn.f32 	%f407, %f263, %f394;
	div.rn.f32 	%f408, %f275, %f394;
	div.rn.f32 	%f409, %f287, %f394;
	div.rn.f32 	%f410, %f299, %f394;
	div.rn.f32 	%f411, %f311, %f394;
	div.rn.f32 	%f412, %f323, %f394;
	div.rn.f32 	%f413, %f335, %f394;
	div.rn.f32 	%f414, %f347, %f394;
	div.rn.f32 	%f415, %f359, %f394;
	div.rn.f32 	%f416, %f371, %f394;
	div.rn.f32 	%f417, %f383, %f394;
	mad.lo.s64 	%rd172, %rd175, %rd7, %rd11;
	shl.b64 	%rd173, %rd172, 2;
	add.s64 	%rd174, %rd12, %rd173;
	st.global.f32 	[%rd174], %f395;
	st.global.f32 	[%rd174+128], %f396;
	st.global.f32 	[%rd174+256], %f397;
	st.global.f32 	[%rd174+384], %f398;
	st.global.f32 	[%rd174+512], %f399;
	st.global.f32 	[%rd174+640], %f400;
	st.global.f32 	[%rd174+768], %f401;
	st.global.f32 	[%rd174+896], %f402;
	st.global.f32 	[%rd174+1024], %f403;
	st.global.f32 	[%rd174+1152], %f404;
	st.global.f32 	[%rd174+1280], %f405;
	st.global.f32 	[%rd174+1408], %f406;
	st.global.f32 	[%rd174+1536], %f407;
	st.global.f32 	[%rd174+1664], %f408;
	st.global.f32 	[%rd174+1792], %f409;
	st.global.f32 	[%rd174+1920], %f410;
	st.global.f32 	[%rd174+2048], %f411;
	st.global.f32 	[%rd174+2176], %f412;
	st.global.f32 	[%rd174+2304], %f413;
	st.global.f32 	[%rd174+2432], %f414;
	st.global.f32 	[%rd174+2560], %f415;
	st.global.f32 	[%rd174+2688], %f416;
	st.global.f32 	[%rd174+2816], %f417;
	add.s64 	%rd175, %rd175, %rd13;
	setp.lt.s64 	%p40, %rd175, %rd26;
	@%p40 bra 	$L__BB570_4;
$L__BB570_5:
	ret;

}
	// .globl	_Z15SoftmaxWarpImplI22BroadcastScaleMaskLoadIffbLm4EiE11DirectStoreIffEfLi1ELi23ELi32ELi1ELb1EL9Algorithm0EEvT_T0_ll
.visible .entry _Z15SoftmaxWarpImplI22BroadcastScaleMaskLoadIffbLm4EiE11DirectStoreIffEfLi1ELi23ELi32ELi1ELb1EL9Algorithm0EEvT_T0_ll(
	.param .align 8 .b8 _Z15SoftmaxWarpImplI22BroadcastScaleMaskLoadIffbLm4EiE11DirectStoreIffEfLi1ELi23ELi32ELi1ELb1EL9Algorithm0EEvT_T0_ll_param_0[120],
	.param .align 8 .b8 _Z15SoftmaxWarpImplI22BroadcastScaleMaskLoadIffbLm4EiE11DirectStoreIffEfLi1ELi23ELi32ELi1ELb1EL9Algorithm0EEvT_T0_ll_param_1[16],
	.param .u64 _Z15SoftmaxWarpImplI22BroadcastScaleMaskLoadIffbLm4EiE11DirectStoreIffEfLi1ELi23ELi32ELi1ELb1EL9Algorithm0EEvT_T0_ll_param_2,
	.param .u64 _Z15SoftmaxWarpImplI22BroadcastScaleMaskLoadIffbLm4EiE11DirectStoreIffEfLi1ELi23ELi32ELi1ELb1EL9Algorithm0EEvT_T0_ll_param_3
)
{
	.reg .pred 	%p<175>;
	.reg .b16 	%rs<24>;
	.reg .b32 	%r<580>;
	.reg .b32 	%f<533>;
	.reg .b64 	%rd<222>;

	ld.param.u64 	%rd36, [_Z15SoftmaxWarpImplI22BroadcastScaleMaskLoadIffbLm4EiE11DirectStoreIffEfLi1ELi23ELi32ELi1ELb1EL9Algorithm0EEvT_T0_ll_param_1+8];
	ld.param.u64 	%rd35, [_Z15SoftmaxWarpImplI22BroadcastScaleMaskLoadIffbLm4EiE11DirectStoreIffEfLi1ELi23ELi32ELi1ELb1EL9Algorithm0EEvT_T0_ll_param_1];
	ld.param.v2.f32 	{%f118, %f119}, [_Z15SoftmaxWarpImplI22BroadcastScaleMaskLoadIffbLm4EiE11DirectStoreIffEfLi1ELi23ELi32ELi1ELb1EL9Algorithm0EEvT_T0_ll_param_0+112];
	ld.param.u64 	%rd34, [_Z15SoftmaxWarpImplI22BroadcastScaleMaskLoadIffbLm4EiE11DirectStoreIffEfLi1ELi23ELi32ELi1ELb1EL9Algorithm0EEvT_T0_ll_param_0+104];
	ld.param.v2.u32 	{%r14, %r15}, [_Z15SoftmaxWarpImplI22BroadcastScaleMaskLoadIffbLm4EiE11DirectStoreIffEfLi1ELi23ELi32ELi1ELb1EL9Algorithm0EEvT_T0_ll_param_0+88];
	ld.param.v2.u32 	{%r12, %r13}, [_Z15SoftmaxWarpImplI22BroadcastScaleMaskLoadIffbLm4EiE11DirectStoreIffEfLi1ELi23ELi32ELi1ELb1EL9Algorithm0EEvT_T0_ll_param_0+80];
	ld.param.v2.u32 	{%r10, %r11}, [_Z15SoftmaxWarpImplI22BroadcastScaleMaskLoadIffbLm4EiE11DirectStoreIffEfLi1ELi23ELi32ELi1ELb1EL9Algorithm0EEvT_T0_ll_param_0+64];
	ld.param.v2.u32 	{%r8, %r9}, [_Z15SoftmaxWarpImplI22BroadcastScaleMaskLoadIffbLm4EiE11DirectStoreIffEfLi1ELi23ELi32ELi1ELb1EL9Algorithm0EEvT_T0_ll_param_0+56];
	ld.param.u64 	%rd30, [_Z15SoftmaxWarpImplI22BroadcastScaleMaskLoadIffbLm4EiE11DirectStoreIffEfLi1ELi23ELi32ELi1ELb1EL9Algorithm0EEvT_T0_ll_param_0+40];
	ld.param.u64 	%rd29, [_Z15SoftmaxWarpImplI22BroadcastScaleMaskLoadIffbLm4EiE11DirectStoreIffEfLi1ELi23ELi32ELi1ELb1EL9Algorithm0EEvT_T0_ll_param_0+32];
	ld.param.u64 	%rd28, [_Z15SoftmaxWarpImplI22BroadcastScaleMaskLoadIffbLm4EiE11DirectStoreIffEfLi1ELi23ELi32ELi1ELb1EL9Algorithm0EEvT_T0_ll_param_0+24];
	ld.param.u64 	%rd27, [_Z15SoftmaxWarpImplI22BroadcastScaleMaskLoadIffbLm4EiE11DirectStoreIffEfLi1ELi23ELi32ELi1ELb1EL9Algorithm0EEvT_T0_ll_param_0+16];
	ld.param.u64 	%rd26, [_Z15SoftmaxWarpImplI22BroadcastScaleMaskLoadIffbLm4EiE11DirectStoreIffEfLi1ELi23ELi32ELi1ELb1EL9Algorithm0EEvT_T0_ll_param_0+8];
	ld.param.u64 	%rd25, [_Z15SoftmaxWarpImplI22BroadcastScaleMaskLoadIffbLm4EiE11DirectStoreIffEfLi1ELi23ELi32ELi1ELb1EL9Algorithm0EEvT_T0_ll_param_0];
	ld.param.u64 	%rd38, [_Z15SoftmaxWarpImplI22BroadcastScaleMaskLoadIffbLm4EiE11DirectStoreIffEfLi1ELi23ELi32ELi1ELb1EL9Algorithm0EEvT_T0_ll_param_3];
	cvta.to.global.u64 	%rd1, %rd25;
	cvta.to.global.u64 	%rd2, %rd26;
	setp.lt.s64 	%p1, %rd38, 737;
	@%p1 bra 	$L__BB571_2;
	mov.u64 	%rd39, $str;
	cvta.global.u64 	%rd40, %rd39;
	mov.u64 	%rd41, $str$1;
	cvta.global.u64 	%rd42, %rd41;
	mov.u64 	%rd43, __unnamed_557;
	cvta.global.u64 	%rd44, %rd43;
	{ // callseq 556, 0
	.param .b64 param0;
	st.param.b64 	[param0], %rd40;
	.param .b64 param1;
	st.param.b64 	[param1], %rd42;
	.param .b32 param2;
	st.param.b32 	[param2], 254;
	.param .b64 param3;
	st.param.b64 	[param3], %rd44;
	.param .b64 param4;
	st.param.b64 	[param4], 1;
	call.uni 
	__assertfail, 
	(
	param0, 
	param1, 
	param2, 
	param3, 
	param4
	);
	} // callseq 556
$L__BB571_2:
	ld.param.u64 	%rd219, [_Z15SoftmaxWarpImplI22BroadcastScaleMaskLoadIffbLm4EiE11DirectStoreIffEfLi1ELi23ELi32ELi1ELb1EL9Algorithm0EEvT_T0_ll_param_2];
	mov.u32 	%r16, %ctaid.x;
	mov.u32 	%r17, %ntid.y;
	mov.u32 	%r18, %tid.y;
	mad.lo.s32 	%r19, %r16, %r17, %r18;
	cvt.s64.s32 	%rd221, %r19;
	setp.le.s64 	%p2, %rd219, %rd221;
	@%p2 bra 	$L__BB571_97;
	mov.u32 	%r20, %tid.x;
	add.s32 	%r21, %r20, 288;
	cvt.u64.u32 	%rd8, %r21;
	add.s32 	%r22, %r20, 320;
	cvt.u64.u32 	%rd9, %r22;
	add.s32 	%r23, %r20, 352;
	cvt.u64.u32 	%rd10, %r23;
	add.s32 	%r24, %r20, 384;
	cvt.u64.u32 	%rd11, %r24;
	add.s32 	%r25, %r20, 416;
	cvt.u64.u32 	%rd12, %r25;
	add.s32 	%r26, %r20, 448;
	cvt.u64.u32 	%rd13, %r26;
	add.s32 	%r27, %r20, 480;
	cvt.u64.u32 	%rd14, %r27;
	add.s32 	%r28, %r20, 512;
	cvt.u64.u32 	%rd15, %r28;
	add.s32 	%r29, %r20, 576;
	cvt.u64.u32 	%rd16, %r29;
	add.s32 	%r30, %r20, 608;
	cvt.u64.u32 	%rd17, %r30;
	add.s32 	%r31, %r20, 640;
	cvt.u64.u32 	%rd18, %r31;
$L__BB571_4:
	cvt.u64.u32 	%rd45, %r20;
	setp.le.s64 	%p3, %rd38, %rd45;
	mul.lo.s64 	%rd20, %rd34, %rd221;
	mov.f32 	%f487, 0fFF800000;
	mov.f32 	%f490, %f487;
	@%p3 bra 	$L__BB571_6;
	setp.eq.s64 	%p4, %rd30, 1;
	setp.eq.s64 	%p5, %rd29, 1;
	setp.eq.s64 	%p6, %rd28, 1;
	setp.eq.s64 	%p7, %rd27, 1;
	add.s64 	%rd47, %rd20, %rd45;
	cvt.u32.u64 	%r34, %rd47;
	div.s32 	%r35, %r34, %r8;
	mul.lo.s32 	%r36, %r35, %r8;
	sub.s32 	%r37, %r34, %r36;
	div.s32 	%r38, %r37, %r9;
	mul.lo.s32 	%r39, %r38, %r9;
	sub.s32 	%r40, %r37, %r39;
	div.s32 	%r41, %r40, %r10;
	mul.lo.s32 	%r42, %r41, %r10;
	sub.s32 	%r43, %r40, %r42;
	selp.b32 	%r44, 0, %r35, %p7;
	selp.b32 	%r45, 0, %r38, %p6;
	selp.b32 	%r46, 0, %r41, %p5;
	selp.b32 	%r47, 0, %r43, %p4;
	mul.lo.s32 	%r48, %r12, %r44;
	mad.lo.s32 	%r49, %r13, %r45, %r48;
	mad.lo.s32 	%r50, %r14, %r46, %r49;
	mad.lo.s32 	%r51, %r15, %r47, %r50;
	shl.b64 	%rd48, %rd47, 32;
	shr.s64 	%rd49, %rd48, 30;
	add.s64 	%rd50, %rd1, %rd49;
	ld.global.f32 	%f121, [%rd50];
	cvt.s64.s32 	%rd51, %r51;
	add.s64 	%rd52, %rd2, %rd51;
	ld.global.u8 	%rs1, [%rd52];
	setp.eq.s16 	%p8, %rs1, 0;
	mul.f32 	%f122, %f121, %f119;
	selp.f32 	%f487, %f118, %f122, %p8;
	max.f32 	%f490, %f487, 0fFF800000;
$L__BB571_6:
	mov.u32 	%r52, %tid.x;
	add.s32 	%r53, %r52, 32;
	cvt.u64.u32 	%rd21, %r53;
	setp.le.s64 	%p9, %rd38, %rd21;
	mov.f32 	%f489, 0fFF800000;
	@%p9 bra 	$L__BB571_8;
	setp.eq.s64 	%p10, %rd30, 1;
	setp.eq.s64 	%p11, %rd29, 1;
	setp.eq.s64 	%p12, %rd28, 1;
	setp.eq.s64 	%p13, %rd27, 1;
	add.s64 	%rd53, %rd20, %rd21;
	cvt.u32.u64 	%r54, %rd53;
	div.s32 	%r55, %r54, %r8;
	mul.lo.s32 	%r56, %r55, %r8;
	sub.s32 	%r57, %r54, %r56;
	div.s32 	%r58, %r57, %r9;
	mul.lo.s32 	%r59, %r58, %r9;
	sub.s32 	%r60, %r57, %r59;
	div.s32 	%r61, %r60, %r10;
	mul.lo.s32 	%r62, %r61, %r10;
	sub.s32 	%r63, %r60, %r62;
	selp.b32 	%r64, 0, %r55, %p13;
	selp.b32 	%r65, 0, %r58, %p12;
	selp.b32 	%r66, 0, %r61, %p11;
	selp.b32 	%r67, 0, %r63, %p10;
	mul.lo.s32 	%r68, %r12, %r64;
	mad.lo.s32 	%r69, %r13, %r65, %r68;
	mad.lo.s32 	%r70, %r14, %r66, %r69;
	mad.lo.s32 	%r71, %r15, %r67, %r70;
	shl.b64 	%rd54, %rd53, 32;
	shr.s64 	%rd55, %rd54, 30;
	add.s64 	%rd56, %rd1, %rd55;
	ld.global.f32 	%f124, [%rd56];
	cvt.s64.s32 	%rd57, %r71;
	add.s64 	%rd58, %rd2, %rd57;
	ld.global.u8 	%rs2, [%rd58];
	setp.eq.s16 	%p14, %rs2, 0;
	mul.f32 	%f125, %f124, %f119;
	selp.f32 	%f489, %f118, %f125, %p14;
	max.f32 	%f490, %f490, %f489;
$L__BB571_8:
	add.s32 	%r73, %r52, 64;
	cvt.u64.u32 	%rd22, %r73;
	setp.le.s64 	%p15, %rd38, %rd22;
	mov.f32 	%f491, 0fFF800000;
	@%p15 bra 	$L__BB571_10;
	setp.eq.s64 	%p16, %rd30, 1;
	setp.eq.s64 	%p17, %rd29, 1;
	setp.eq.s64 	%p18, %rd28, 1;
	setp.eq.s64 	%p19, %rd27, 1;
	add.s64 	%rd59, %rd20, %rd22;
	cvt.u32.u64 	%r74, %rd59;
	div.s32 	%r75, %r74, %r8;
	mul.lo.s32 	%r76, %r75, %r8;
	sub.s32 	%r77, %r74, %r76;
	div.s32 	%r78, %r77, %r9;
	mul.lo.s32 	%r79, %r78, %r9;
	sub.s32 	%r80, %r77, %r79;
	div.s32 	%r81, %r80, %r10;
	mul.lo.s32 	%r82, %r81, %r10;
	sub.s32 	%r83, %r80, %r82;
	selp.b32 	%r84, 0, %r75, %p19;
	selp.b32 	%r85, 0, %r78, %p18;
	selp.b32 	%r86, 0, %r81, %p17;
	selp.b32 	%r87, 0, %r83, %p16;
	mul.lo.s32 	%r88, %r12, %r84;
	mad.lo.s32 	%r89, %r13, %r85, %r88;
	mad.lo.s32 	%r90, %r14, %r86, %r89;
	mad.lo.s32 	%r91, %r15, %r87, %r90;
	shl.b64 	%rd60, %rd59, 32;
	shr.s64 	%rd61, %rd60, 30;
	add.s64 	%rd62, %rd1, %rd61;
	ld.global.f32 	%f127, [%rd62];
	cvt.s64.s32 	%rd63, %r91;
	add.s64 	%rd64, %rd2, %rd63;
	ld.global.u8 	%rs3, [%rd64];
	setp.eq.s16 	%p20, %rs3, 0;
	mul.f32 	%f128, %f127, %f119;
	selp.f32 	%f491, %f118, %f128, %p20;
	max.f32 	%f490, %f490, %f491;
$L__BB571_10:
	add.s32 	%r93, %r52, 96;
	cvt.u64.u32 	%rd65, %r93;
	setp.le.s64 	%p21, %rd38, %rd65;
	mov.f32 	%f493, 0fFF800000;
	@%p21 bra 	$L__BB571_12;
	setp.eq.s64 	%p22, %rd30, 1;
	setp.eq.s64 	%p23, %rd29, 1;
	setp.eq.s64 	%p24, %rd28, 1;
	setp.eq.s64 	%p25, %rd27, 1;
	add.s64 	%rd67, %rd20, %rd65;
	cvt.u32.u64 	%r96, %rd67;
	div.s32 	%r97, %r96, %r8;
	mul.lo.s32 	%r98, %r97, %r8;
	sub.s32 	%r99, %r96, %r98;
	div.s32 	%r100, %r99, %r9;
	mul.lo.s32 	%r101, %r100, %r9;
	sub.s32 	%r102, %r99, %r101;
	div.s32 	%r103, %r102, %r10;
	mul.lo.s32 	%r104, %r103, %r10;
	sub.s32 	%r105, %r102, %r104;
	selp.b32 	%r106, 0, %r97, %p25;
	selp.b32 	%r107, 0, %r100, %p24;
	selp.b32 	%r108, 0, %r103, %p23;
	selp.b32 	%r109, 0, %r105, %p22;
	mul.lo.s32 	%r110, %r12, %r106;
	mad.lo.s32 	%r111, %r13, %r107, %r110;
	mad.lo.s32 	%r112, %r14, %r108, %r111;
	mad.lo.s32 	%r113, %r15, %r109, %r112;
	shl.b64 	%rd68, %rd67, 32;
	shr.s64 	%rd69, %rd68, 30;
	add.s64 	%rd70, %rd1, %rd69;
	ld.global.f32 	%f130, [%rd70];
	cvt.s64.s32 	%rd71, %r113;
	add.s64 	%rd72, %rd2, %rd71;
	ld.global.u8 	%rs4, [%rd72];
	setp.eq.s16 	%p26, %rs4, 0;
	mul.f32 	%f131, %f130, %f119;
	selp.f32 	%f493, %f118, %f131, %p26;
	max.f32 	%f490, %f490, %f493;
$L__BB571_12:
	add.s32 	%r115, %r52, 128;
	cvt.u64.u32 	%rd73, %r115;
	setp.le.s64 	%p27, %rd38, %rd73;
	mov.f32 	%f495, 0fFF800000;
	@%p27 bra 	$L__BB571_14;
	setp.eq.s64 	%p28, %rd30, 1;
	setp.eq.s64 	%p29, %rd29, 1;
	setp.eq.s64 	%p30, %rd28, 1;
	setp.eq.s64 	%p31, %rd27, 1;
	add.s64 	%rd75, %rd20, %rd73;
	cvt.u32.u64 	%r118, %rd75;
	div.s32 	%r119, %r118, %r8;
	mul.lo.s32 	%r120, %r119, %r8;
	sub.s32 	%r121, %r118, %r120;
	div.s32 	%r122, %r121, %r9;
	mul.lo.s32 	%r123, %r122, %r9;
	sub.s32 	%r124, %r121, %r123;
	div.s32 	%r125, %r124, %r10;
	mul.lo.s32 	%r126, %r125, %r10;
	sub.s32 	%r127, %r124, %r126;
	selp.b32 	%r128, 0, %r119, %p31;
	selp.b32 	%r129, 0, %r122, %p30;
	selp.b32 	%r130, 0, %r125, %p29;
	selp.b32 	%r131, 0, %r127, %p28;
	mul.lo.s32 	%r132, %r12, %r128;
	mad.lo.s32 	%r133, %r13, %r129, %r132;
	mad.lo.s32 	%r134, %r14, %r130, %r133;
	mad.lo.s32 	%r135, %r15, %r131, %r134;
	shl.b64 	%rd76, %rd75, 32;
	shr.s64 	%rd77, %rd76, 30;
	add.s64 	%rd78, %rd1, %rd77;
	ld.global.f32 	%f133, [%rd78];
	cvt.s64.s32 	%rd79, %r135;
	add.s64 	%rd80, %rd2, %rd79;
	ld.global.u8 	%rs5, [%rd80];
	setp.eq.s16 	%p32, %rs5, 0;
	mul.f32 	%f134, %f133, %f119;
	selp.f32 	%f495, %f118, %f134, %p32;
	max.f32 	%f490, %f490, %f495;
$L__BB571_14:
	add.s32 	%r137, %r52, 160;
	cvt.u64.u32 	%rd81, %r137;
	setp.le.s64 	%p33, %rd38, %rd81;
	mov.f32 	%f497, 0fFF800000;
	@%p33 bra 	$L__BB571_16;
	setp.eq.s64 	%p34, %rd30, 1;
	setp.eq.s64 	%p35, %rd29, 1;
	setp.eq.s64 	%p36, %rd28, 1;
	setp.eq.s64 	%p37, %rd27, 1;
	add.s64 	%rd83, %rd20, %rd81;
	cvt.u32.u64 	%r140, %rd83;
	div.s32 	%r141, %r140, %r8;
	mul.lo.s32 	%r142, %r141, %r8;
	sub.s32 	%r143, %r140, %r142;
	div.s32 	%r144, %r143, %r9;
	mul.lo.s32 	%r145, %r144, %r9;
	sub.s32 	%r146, %r143, %r145;
	div.s32 	%r147, %r146, %r10;
	mul.lo.s32 	%r148, %r147, %r10;
	sub.s32 	%r149, %r146, %r148;
	selp.b32 	%r150, 0, %r141, %p37;
	selp.b32 	%r151, 0, %r144, %p36;
	selp.b32 	%r152, 0, %r147, %p35;
	selp.b32 	%r153, 0, %r149, %p34;
	mul.lo.s32 	%r154, %r12, %r150;
	mad.lo.s32 	%r155, %r13, %r151, %r154;
	mad.lo.s32 	%r156, %r14, %r152, %r155;
	mad.lo.s32 	%r157, %r15, %r153, %r156;
	shl.b64 	%rd84, %rd83, 32;
	shr.s64 	%rd85, %rd84, 30;
	add.s64 	%rd86, %rd1, %rd85;
	ld.global.f32 	%f136, [%rd86];
	cvt.s64.s32 	%rd87, %r157;
	add.s64 	%rd88, %rd2, %rd87;
	ld.global.u8 	%rs6, [%rd88];
	setp.eq.s16 	%p38, %rs6, 0;
	mul.f32 	%f137, %f136, %f119;
	selp.f32 	%f497, %f118, %f137, %p38;
	max.f32 	%f490, %f490, %f497;
$L__BB571_16:
	add.s32 	%r159, %r52, 192;
	cvt.u64.u32 	%rd89, %r159;
	setp.le.s64 	%p39, %rd38, %rd89;
	mov.f32 	%f499, 0fFF800000;
	@%p39 bra 	$L__BB571_18;
	setp.eq.s64 	%p40, %rd30, 1;
	setp.eq.s64 	%p41, %rd29, 1;
	setp.eq.s64 	%p42, %rd28, 1;
	setp.eq.s64 	%p43, %rd27, 1;
	add.s64 	%rd91, %rd20, %rd89;
	cvt.u32.u64 	%r162, %rd91;
	div.s32 	%r163, %r162, %r8;
	mul.lo.s32 	%r164, %r163, %r8;
	sub.s32 	%r165, %r162, %r164;
	div.s32 	%r166, %r165, %r9;
	mul.lo.s32 	%r167, %r166, %r9;
	sub.s32 	%r168, %r165, %r167;
	div.s32 	%r169, %r168, %r10;
	mul.lo.s32 	%r170, %r169, %r10;
	sub.s32 	%r171, %r168, %r170;
	selp.b32 	%r172, 0, %r163, %p43;
	selp.b32 	%r173, 0, %r166, %p42;
	selp.b32 	%r174, 0, %r169, %p41;
	selp.b32 	%r175, 0, %r171, %p40;
	mul.lo.s32 	%r176, %r12, %r172;
	mad.lo.s32 	%r177, %r13, %r173, %r176;
	mad.lo.s32 	%r178, %r14, %r174, %r177;
	mad.lo.s32 	%r179, %r15, %r175, %r178;
	shl.b64 	%rd92, %rd91, 32;
	shr.s64 	%rd93, %rd92, 30;
	add.s64 	%rd94, %rd1, %rd93;
	ld.global.f32 	%f139, [%rd94];
	cvt.s64.s32 	%rd95, %r179;
	add.s64 	%rd96, %rd2, %rd95;
	ld.global.u8 	%rs7, [%rd96];
	setp.eq.s16 	%p44, %rs7, 0;
	mul.f32 	%f140, %f139, %f119;
	selp.f32 	%f499, %f118, %f140, %p44;
	max.f32 	%f490, %f490, %f499;
$L__BB571_18:
	add.s32 	%r181, %r52, 224;
	cvt.u64.u32 	%rd97, %r181;
	setp.le.s64 	%p45, %rd38, %rd97;
	mov.f32 	%f501, 0fFF800000;
	@%p45 bra 	$L__BB571_20;
	setp.eq.s64 	%p46, %rd30, 1;
	setp.eq.s64 	%p47, %rd29, 1;
	setp.eq.s64 	%p48, %rd28, 1;
	setp.eq.s64 	%p49, %rd27, 1;
	add.s64 	%rd99, %rd20, %rd97;
	cvt.u32.u64 	%r184, %rd99;
	div.s32 	%r185, %r184, %r8;
	mul.lo.s32 	%r186, %r185, %r8;
	sub.s32 	%r187, %r184, %r186;
	div.s32 	%r188, %r187, %r9;
	mul.lo.s32 	%r189, %r188, %r9;
	sub.s32 	%r190, %r187, %r189;
	div.s32 	%r191, %r190, %r10;
	mul.lo.s32 	%r192, %r191, %r10;
	sub.s32 	%r193, %r190, %r192;
	selp.b32 	%r194, 0, %r185, %p49;
	selp.b32 	%r195, 0, %r188, %p48;
	selp.b32 	%r196, 0, %r191, %p47;
	selp.b32 	%r197, 0, %r193, %p46;
	mul.lo.s32 	%r198, %r12, %r194;
	mad.lo.s32 	%r199, %r13, %r195, %r198;
	mad.lo.s32 	%r200, %r14, %r196, %r199;
	mad.lo.s32 	%r201, %r15, %r197, %r200;
	shl.b64 	%rd100, %rd99, 32;
	shr.s64 	%rd101, %rd100, 30;
	add.s64 	%rd102, %rd1, %rd101;
	ld.global.f32 	%f142, [%rd102];
	cvt.s64.s32 	%rd103, %r201;
	add.s64 	%rd104, %rd2, %rd103;
	ld.global.u8 	%rs8, [%rd104];
	setp.eq.s16 	%p50, %rs8, 0;
	mul.f32 	%f143, %f142, %f119;
	selp.f32 	%f501, %f118, %f143, %p50;
	max.f32 	%f490, %f490, %f501;
$L__BB571_20:
	add.s32 	%r203, %r52, 256;
	cvt.u64.u32 	%rd105, %r203;
	setp.le.s64 	%p51, %rd38, %rd105;
	mov.f32 	%f503, 0fFF800000;
	@%p51 bra 	$L__BB571_22;
	setp.eq.s64 	%p52, %rd30, 1;
	setp.eq.s64 	%p53, %rd29, 1;
	setp.eq.s64 	%p54, %rd28, 1;
	setp.eq.s64 	%p55, %rd27, 1;
	add.s64 	%rd107, %rd20, %rd105;
	cvt.u32.u64 	%r206, %rd107;
	div.s32 	%r207, %r206, %r8;
	mul.lo.s32 	%r208, %r207, %r8;
	sub.s32 	%r209, %r206, %r208;
	div.s32 	%r210, %r209, %r9;
	mul.lo.s32 	%r211, %r210, %r9;
	sub.s32 	%r212, %r209, %r211;
	div.s32 	%r213, %r212, %r10;
	mul.lo.s32 	%r214, %r213, %r10;
	sub.s32 	%r215, %r212, %r214;
	selp.b32 	%r216, 0, %r207, %p55;
	selp.b32 	%r217, 0, %r210, %p54;
	selp.b32 	%r218, 0, %r213, %p53;
	selp.b32 	%r219, 0, %r215, %p52;
	mul.lo.s32 	%r220, %r12, %r216;
	mad.lo.s32 	%r221, %r13, %r217, %r220;
	mad.lo.s32 	%r222, %r14, %r218, %r221;
	mad.lo.s32 	%r223, %r15, %r219, %r222;
	shl.b64 	%rd108, %rd107, 32;
	shr.s64 	%rd109, %rd108, 30;
	add.s64 	%rd110, %rd1, %rd109;
	ld.global.f32 	%f145, [%rd110];
	cvt.s64.s32 	%rd111, %r223;
	add.s64 	%rd112, %rd2, %rd111;
	ld.global.u8 	%rs9, [%rd112];
	setp.eq.s16 	%p56, %rs9, 0;
	mul.f32 	%f146, %f145, %f119;
	selp.f32 	%f503, %f118, %f146, %p56;
	max.f32 	%f490, %f490, %f503;
$L__BB571_22:
	setp.le.s64 	%p57, %rd38, %rd8;
	mov.f32 	%f505, 0fFF800000;
	@%p57 bra 	$L__BB571_24;
	setp.eq.s64 	%p58, %rd30, 1;
	setp.eq.s64 	%p59, %rd29, 1;
	setp.eq.s64 	%p60, %rd28, 1;
	setp.eq.s64 	%p61, %rd27, 1;
	add.s64 	%rd113, %rd20, %rd8;
	cvt.u32.u64 	%r224, %rd113;
	div.s32 	%r225, %r224, %r8;
	mul.lo.s32 	%r226, %r225, %r8;
	sub.s32 	%r227, %r224, %r226;
	div.s32 	%r228, %r227, %r9;
	mul.lo.s32 	%r229, %r228, %r9;
	sub.s32 	%r230, %r227, %r229;
	div.s32 	%r231, %r230, %r10;
	mul.lo.s32 	%r232, %r231, %r10;
	sub.s32 	%r233, %r230, %r232;
	selp.b32 	%r234, 0, %r225, %p61;
	selp.b32 	%r235, 0, %r228, %p60;
	selp.b32 	%r236, 0, %r231, %p59;
	selp.b32 	%r237, 0, %r233, %p58;
	mul.lo.s32 	%r238, %r12, %r234;
	mad.lo.s32 	%r239, %r13, %r235, %r238;
	mad.lo.s32 	%r240, %r14, %r236, %r239;
	mad.lo.s32 	%r241, %r15, %r237, %r240;
	shl.b64 	%rd114, %rd113, 32;
	shr.s64 	%rd115, %rd114, 30;
	add.s64 	%rd116, %rd1, %rd115;
	ld.global.f32 	%f148, [%rd116];
	cvt.s64.s32 	%rd117, %r241;
	add.s64 	%rd118, %rd2, %rd117;
	ld.global.u8 	%rs10, [%rd118];
	setp.eq.s16 	%p62, %rs10, 0;
	mul.f32 	%f149, %f148, %f119;
	selp.f32 	%f505, %f118, %f149, %p62;
	max.f32 	%f490, %f490, %f505;
$L__BB571_24:
	setp.le.s64 	%p63, %rd38, %rd9;
	mov.f32 	%f507, 0fFF800000;
	@%p63 bra 	$L__BB571_26;
	setp.eq.s64 	%p64, %rd30, 1;
	setp.eq.s64 	%p65, %rd29, 1;
	setp.eq.s64 	%p66, %rd28, 1;
	setp.eq.s64 	%p67, %rd27, 1;
	add.s64 	%rd119, %rd20, %rd9;
	cvt.u32.u64 	%r242, %rd119;
	div.s32 	%r243, %r242, %r8;
	mul.lo.s32 	%r244, %r243, %r8;
	sub.s32 	%r245, %r242, %r244;
	div.s32 	%r246, %r245, %r9;
	mul.lo.s32 	%r247, %r246, %r9;
	sub.s32 	%r248, %r245, %r247;
	div.s32 	%r249, %r248, %r10;
	mul.lo.s32 	%r250, %r249, %r10;
	sub.s32 	%r251, %r248, %r250;
	selp.b32 	%r252, 0, %r243, %p67;
	selp.b32 	%r253, 0, %r246, %p66;
	selp.b32 	%r254, 0, %r249, %p65;
	selp.b32 	%r255, 0, %r251, %p64;
	mul.lo.s32 	%r256, %r12, %r252;
	mad.lo.s32 	%r257, %r13, %r253, %r256;
	mad.lo.s32 	%r258, %r14, %r254, %r257;
	mad.lo.s32 	%r259, %r15, %r255, %r258;
	shl.b64 	%rd120, %rd119, 32;
	shr.s64 	%rd121, %rd120, 30;
	add.s64 	%rd122, %rd1, %rd121;
	ld.global.f32 	%f151, [%rd122];
	cvt.s64.s32 	%rd123, %r259;
	add.s64 	%rd124, %rd2, %rd123;
	ld.global.u8 	%rs11, [%rd124];
	setp.eq.s16 	%p68, %rs11, 0;
	mul.f32 	%f152, %f151, %f119;
	selp.f32 	%f507, %f118, %f152, %p68;
	max.f32 	%f490, %f490, %f507;
$L__BB571_26:
	setp.le.s64 	%p69, %rd38, %rd10;
	mov.f32 	%f509, 0fFF800000;
	@%p69 bra 	$L__BB571_28;
	setp.eq.s64 	%p70, %rd30, 1;
	setp.eq.s64 	%p71, %rd29, 1;
	setp.eq.s64 	%p72, %rd28, 1;
	setp.eq.s64 	%p73, %rd27, 1;
	add.s64 	%rd125, %rd20, %rd10;
	cvt.u32.u64 	%r260, %rd125;
	div.s32 	%r261, %r260, %r8;
	mul.lo.s32 	%r262, %r261, %r8;
	sub.s32 	%r263, %r260, %r262;
	div.s32 	%r264, %r263, %r9;
	mul.lo.s32 	%r265, %r264, %r9;
	sub.s32 	%r266, %r263, %r265;
	div.s32 	%r267, %r266, %r10;
	mul.lo.s32 	%r268, %r267, %r10;
	sub.s32 	%r269, %r266, %r268;
	selp.b32 	%r270, 0, %r261, %p73;
	selp.b32 	%r271, 0, %r264, %p72;
	selp.b32 	%r272, 0, %r267, %p71;
	selp.b32 	%r273, 0, %r269, %p70;
	mul.lo.s32 	%r274, %r12, %r270;
	mad.lo.s32 	%r275, %r13, %r271, %r274;
	mad.lo.s32 	%r276, %r14, %r272, %r275;
	mad.lo.s32 	%r277, %r15, %r273, %r276;
	shl.b64 	%rd126, %rd125, 32;
	shr.s64 	%rd127, %rd126, 30;
	add.s64 	%rd128, %rd1, %rd127;
	ld.global.f32 	%f154, [%rd128];
	cvt.s64.s32 	%rd129, %r277;
	add.s64 	%rd130, %rd2, %rd129;
	ld.global.u8 	%rs12, [%rd130];
	setp.eq.s16 	%p74, %rs12, 0;
	mul.f32 	%f155, %f154, %f119;
	selp.f32 	%f509, %f118, %f155, %p74;
	max.f32 	%f490, %f490, %f509;
$L__BB571_28:
	setp.le.s64 	%p75, %rd38, %rd11;
	mov.f32 	%f511, 0fFF800000;
	@%p75 bra 	$L__BB571_30;
	setp.eq.s64 	%p76, %rd30, 1;
	setp.eq.s64 	%p77, %rd29, 1;
	setp.eq.s64 	%p78, %rd28, 1;
	setp.eq.s64 	%p79, %rd27, 1;
	add.s64 	%rd131, %rd20, %rd11;
	cvt.u32.u64 	%r278, %rd131;
	div.s32 	%r279, %r278, %r8;
	mul.lo.s32 	%r280, %r279, %r8;
	sub.s32 	%r281, %r278, %r280;
	div.s32 	%r282, %r281, %r9;
	mul.lo.s32 	%r283, %r282, %r9;
	sub.s32 	%r284, %r281, %r283;
	div.s32 	%r285, %r284, %r10;
	mul.lo.s32 	%r286, %r285, %r10;
	sub.s32 	%r287, %r284, %r286;
	selp.b32 	%r288, 0, %r279, %p79;
	selp.b32 	%r289, 0, %r282, %p78;
	selp.b32 	%r290, 0, %r285, %p77;
	selp.b32 	%r291, 0, %r287, %p76;
	mul.lo.s32 	%r292, %r12, %r288;
	mad.lo.s32 	%r293, %r13, %r289, %r292;
	mad.lo.s32 	%r294, %r14, %r290, %r293;
	mad.lo.s32 	%r295, %r15, %r291, %r294;
	shl.b64 	%rd132, %rd131, 32;
	shr.s64 	%rd133, %rd132, 30;
	add.s64 	%rd134, %rd1, %rd133;
	ld.global.f32 	%f157, [%rd134];
	cvt.s64.s32 	%rd135, %r295;
	add.s64 	%rd136, %rd2, %rd135;
	ld.global.u8 	%rs13, [%rd136];
	setp.eq.s16 	%p80, %rs13, 0;
	mul.f32 	%f158, %f157, %f119;
	selp.f32 	%f511, %f118, %f158, %p80;
	max.f32 	%f490, %f490, %f511;
$L__BB571_30:
	setp.le.s64 	%p81, %rd38, %rd12;
	mov.f32 	%f513, 0fFF800000;
	@%p81 bra 	$L__BB571_32;
	setp.eq.s64 	%p82, %rd30, 1;
	setp.eq.s64 	%p83, %rd29, 1;
	setp.eq.s64 	%p84, %rd28, 1;
	setp.eq.s64 	%p85, %rd27, 1;
	add.s64 	%rd137, %rd20, %rd12;
	cvt.u32.u64 	%r296, %rd137;
	div.s32 	%r297, %r296, %r8;
	mul.lo.s32 	%r298, %r297, %r8;
	sub.s32 	%r299, %r296, %r298;
	div.s32 	%r300, %r299, %r9;
	mul.lo.s32 	%r301, %r300, %r9;
	sub.s32 	%r302, %r299, %r301;
	div.s32 	%r303, %r302, %r10;
	mul.lo.s32 	%r304, %r303, %r10;
	sub.s32 	%r305, %r302, %r304;
	selp.b32 	%r306, 0, %r297, %p85;
	selp.b32 	%r307, 0, %r300, %p84;
	selp.b32 	%r308, 0, %r303, %p83;
	selp.b32 	%r309, 0, %r305, %p82;
	mul.lo.s32 	%r310, %r12, %r306;
	mad.lo.s32 	%r311, %r13, %r307, %r310;
	mad.lo.s32 	%r312, %r14, %r308, %r311;
	mad.lo.s32 	%r313, %r15, %r309, %r312;
	shl.b64 	%rd138, %rd137, 32;
	shr.s64 	%rd139, %rd138, 30;
	add.s64 	%rd140, %rd1, %rd139;
	ld.global.f32 	%f160, [%rd140];
	cvt.s64.s32 	%rd141, %r313;
	add.s64 	%rd142, %rd2, %rd141;
	ld.global.u8 	%rs14, [%rd142];
	setp.eq.s16 	%p86, %rs14, 0;
	mul.f32 	%f161, %f160, %f119;
	selp.f32 	%f513, %f118, %f161, %p86;
	max.f32 	%f490, %f490, %f513;
$L__BB571_32:
	setp.le.s64 	%p87, %rd38, %rd13;
	mov.f32 	%f515, 0fFF800000;
	@%p87 bra 	$L__BB571_34;
	setp.eq.s64 	%p88, %rd30, 1;
	setp.eq.s64 	%p89, %rd29, 1;
	setp.eq.s64 	%p90, %rd28, 1;
	setp.eq.s64 	%p91, %rd27, 1;
	add.s64 	%rd143, %rd20, %rd13;
	cvt.u32.u64 	%r314, %rd143;
	div.s32 	%r315, %r314, %r8;
	mul.lo.s32 	%r316, %r315, %r8;
	sub.s32 	%r317, %r314, %r316;
	div.s32 	%r318, %r317, %r9;
	mul.lo.s32 	%r319, %r318, %r9;
	sub.s32 	%r320, %r317, %r319;
	div.s32 	%r321, %r320, %r10;
	mul.lo.s32 	%r322, %r321, %r10;
	sub.s32 	%r323, %r320, %r322;
	selp.b32 	%r324, 0, %r315, %p91;
	selp.b32 	%r325, 0, %r318, %p90;
	selp.b32 	%r326, 0, %r321, %p89;
	selp.b32 	%r327, 0, %r323, %p88;
	mul.lo.s32 	%r328, %r12, %r324;
	mad.lo.s32 	%r329, %r13, %r325, %r328;
	mad.lo.s32 	%r330, %r14, %r326, %r329;
	mad.lo.s32 	%r331, %r15, %r327, %r330;
	shl.b64 	%rd144, %rd143, 32;
	shr.s64 	%rd145, %rd144, 30;
	add.s64 	%rd146, %rd1, %rd145;
	ld.global.f32 	%f163, [%rd146];
	cvt.s64.s32 	%rd147, %r331;
	add.s64 	%rd148, %rd2, %rd147;
	ld.global.u8 	%rs15, [%rd148];
	setp.eq.s16 	%p92, %rs15, 0;
	mul.f32 	%f164, %f163, %f119;
	selp.f32 	%f515, %f118, %f164, %p92;
	max.f32 	%f490, %f490, %f515;
$L__BB571_34:
	setp.le.s64 	%p93, %rd38, %rd14;
	mov.f32 	%f517, 0fFF800000;
	@%p93 bra 	$L__BB571_36;
	setp.eq.s64 	%p94, %rd30, 1;
	setp.eq.s64 	%p95, %rd29, 1;
	setp.eq.s64 	%p96, %rd28, 1;
	setp.eq.s64 	%p97, %rd27, 1;
	add.s64 	%rd149, %rd20, %rd14;
	cvt.u32.u64 	%r332, %rd149;
	div.s32 	%r333, %r332, %r8;
	mul.lo.s32 	%r334, %r333, %r8;
	sub.s32 	%r335, %r332, %r334;
	div.s32 	%r336, %r335, %r9;
	mul.lo.s32 	%r337, %r336, %r9;
	sub.s32 	%r338, %r335, %r337;
	div.s32 	%r339, %r338, %r10;
	mul.lo.s32 	%r340, %r339, %r10;
	sub.s32 	%r341, %r338, %r340;
	selp.b32 	%r342, 0, %r333, %p97;
	selp.b32 	%r343, 0, %r336, %p96;
	selp.b32 	%r344, 0, %r339, %p95;
	selp.b32 	%r345, 0, %r341, %p94;
	mul.lo.s32 	%r346, %r12, %r342;
	mad.lo.s32 	%r347, %r13, %r343, %r346;
	mad.lo.s32 	%r348, %r14, %r344, %r347;
	mad.lo.s32 	%r349, %r15, %r345, %r348;
	shl.b64 	%rd150, %rd149, 32;
	shr.s64 	%rd151, %rd150, 30;
	add.s64 	%rd152, %rd1, %rd151;
	ld.global.f32 	%f166, [%rd152];
	cvt.s64.s32 	%rd153, %r349;
	add.s64 	%rd154, %rd2, %rd153;
	ld.global.u8 	%rs16, [%rd154];
	setp.eq.s16 	%p98, %rs16, 0;
	mul.f32 	%f167, %f166, %f119;
	selp.f32 	%f517, %f118, %f167, %p98;
	max.f32 	%f490, %f490, %f517;
$L__BB571_36:
	setp.le.s64 	%p99, %rd38, %rd15;
	mov.f32 	%f519, 0fFF800000;
	@%p99 bra 	$L__BB571_38;
	setp.eq.s64 	%p100, %rd30, 1;
	setp.eq.s64 	%p101, %rd29, 1;
	setp.eq.s64 	%p102, %rd28, 1;
	setp.eq.s64 	%p103, %rd27, 1;
	add.s64 	%rd155, %rd20, %rd15;
	cvt.u32.u64 	%r350, %rd155;
	div.s32 	%r351, %r350, %r8;
	mul.lo.s32 	%r352, %r351, %r8;
	sub.s32 	%r353, %r350, %r352;
	div.s32 	%r354, %r353, %r9;
	mul.lo.s32 	%r355, %r354, %r9;
	sub.s32 	%r356, %r353, %r355;
	div.s32 	%r357, %r356, %r10;
	mul.lo.s32 	%r358, %r357, %r10;
	sub.s32 	%r359, %r356, %r358;
	selp.b32 	%r360, 0, %r351, %p103;
	selp.b32 	%r361, 0, %r354, %p102;
	selp.b32 	%r362, 0, %r357, %p101;
	selp.b32 	%r363, 0, %r359, %p100;
	mul.lo.s32 	%r364, %r12, %r360;
	mad.lo.s32 	%r365, %r13, %r361, %r364;
	mad.lo.s32 	%r366, %r14, %r362, %r365;
	mad.lo.s32 	%r367, %r15, %r363, %r366;
	shl.b64 	%rd156, %rd155, 32;
	shr.s64 	%rd157, %rd156, 30;
	add.s64 	%rd158, %rd1, %rd157;
	ld.global.f32 	%f169, [%rd158];
	cvt.s64.s32 	%rd159, %r367;
	add.s64 	%rd160, %rd2, %rd159;
	ld.global.u8 	%rs17, [%rd160];
	setp.eq.s16 	%p104, %rs17, 0;
	mul.f32 	%f170, %f169, %f119;
	selp.f32 	%f519, %f118, %f170, %p104;
	max.f32 	%f490, %f490, %f519;
$L__BB571_38:
	mov.u32 	%r368, %tid.x;
	add.s32 	%r369, %r368, 544;
	cvt.u64.u32 	%rd161, %r369;
	setp.le.s64 	%p105, %rd38, %rd161;
	mov.f32 	%f521, 0fFF800000;
	@%p105 bra 	$L__BB571_40;
	setp.eq.s64 	%p106, %rd30, 1;
	setp.eq.s64 	%p107, %rd29, 1;
	setp.eq.s64 	%p108, %rd28, 1;
	setp.eq.s64 	%p109, %rd27, 1;
	mov.u32 	%r370, %tid.x;
	add.s32 	%r371, %r370, 544;
	cvt.u64.u32 	%rd162, %r371;
	add.s64 	%rd163, %rd20, %rd162;
	cvt.u32.u64 	%r372, %rd163;
	div.s32 	%r373, %r372, %r8;
	mul.lo.s32 	%r374, %r373, %r8;
	sub.s32 	%r375, %r372, %r374;
	div.s32 	%r376, %r375, %r9;
	mul.lo.s32 	%r377, %r376, %r9;
	sub.s32 	%r378, %r375, %r377;
	div.s32 	%r379, %r378, %r10;
	mul.lo.s32 	%r380, %r379, %r10;
	sub.s32 	%r381, %r378, %r380;
	selp.b32 	%r382, 0, %r373, %p109;
	selp.b32 	%r383, 0, %r376, %p108;
	selp.b32 	%r384, 0, %r379, %p107;
	selp.b32 	%r385, 0, %r381, %p106;
	mul.lo.s32 	%r386, %r12, %r382;
	mad.lo.s32 	%r387, %r13, %r383, %r386;
	mad.lo.s32 	%r388, %r14, %r384, %r387;
	mad.lo.s32 	%r389, %r15, %r385, %r388;
	shl.b64 	%rd164, %rd163, 32;
	shr.s64 	%rd165, %rd164, 30;
	add.s64 	%rd166, %rd1, %rd165;
	ld.global.f32 	%f172, [%rd166];
	cvt.s64.s32 	%rd167, %r389;
	add.s64 	%rd168, %rd2, %rd167;
	ld.global.u8 	%rs18, [%rd168];
	setp.eq.s16 	%p110, %rs18, 0;
	mul.f32 	%f173, %f172, %f119;
	selp.f32 	%f521, %f118, %f173, %p110;
	max.f32 	%f490, %f490, %f521;
$L__BB571_40:
	setp.le.s64 	%p111, %rd38, %rd16;
	mov.f32 	%f523, 0fFF800000;
	@%p111 bra 	$L__BB571_42;
	setp.eq.s64 	%p112, %rd30, 1;
	setp.eq.s64 	%p113, %rd29, 1;
	setp.eq.s64 	%p114, %rd28, 1;
	setp.eq.s64 	%p115, %rd27, 1;
	add.s64 	%rd169, %rd20, %rd16;
	cvt.u32.u64 	%r390, %rd169;
	div.s32 	%r391, %r390, %r8;
	mul.lo.s32 	%r392, %r391, %r8;
	sub.s32 	%r393, %r390, %r392;
	div.s32 	%r394, %r393, %r9;
	mul.lo.s32 	%r395, %r394, %r9;
	sub.s32 	%r396, %r393, %r395;
	div.s32 	%r397, %r396, %r10;
	mul.lo.s32 	%r398, %r397, %r10;
	sub.s32 	%r399, %r396, %r398;
	selp.b32 	%r400, 0, %r391, %p115;
	selp.b32 	%r401, 0, %r394, %p114;
	selp.b32 	%r402, 0, %r397, %p113;
	selp.b32 	%r403, 0, %r399, %p112;
	mul.lo.s32 	%r404, %r12, %r400;
	mad.lo.s32 	%r405, %r13, %r401, %r404;
	mad.lo.s32 	%r406, %r14, %r402, %r405;
	mad.lo.s32 	%r407, %r15, %r403, %r406;
	shl.b64 	%rd170, %rd169, 32;
	shr.s64 	%rd171, %rd170, 30;
	add.s64 	%rd172, %rd1, %rd171;
	ld.global.f32 	%f175, [%rd172];
	cvt.s64.s32 	%rd173, %r407;
	add.s64 	%rd174, %rd2, %rd173;
	ld.global.u8 	%rs19, [%rd174];
	setp.eq.s16 	%p116, %rs19, 0;
	mul.f32 	%f176, %f175, %f119;
	selp.f32 	%f523, %f118, %f176, %p116;
	max.f32 	%f490, %f490, %f523;
$L__BB571_42:
	setp.le.s64 	%p117, %rd38, %rd17;
	mov.f32 	%f525, 0fFF800000;
	@%p117 bra 	$L__BB571_44;
	setp.eq.s64 	%p118, %rd30, 1;
	setp.eq.s64 	%p119, %rd29, 1;
	setp.eq.s64 	%p120, %rd28, 1;
	setp.eq.s64 	%p121, %rd27, 1;
	add.s64 	%rd175, %rd20, %rd17;
	cvt.u32.u64 	%r408, %rd175;
	div.s32 	%r409, %r408, %r8;
	mul.lo.s32 	%r410, %r409, %r8;
	sub.s32 	%r411, %r408, %r410;
	div.s32 	%r412, %r411, %r9;
	mul.lo.s32 	%r413, %r412, %r9;
	sub.s32 	%r414, %r411, %r413;
	div.s32 	%r415, %r414, %r10;
	mul.lo.s32 	%r416, %r415, %r10;
	sub.s32 	%r417, %r414, %r416;
	selp.b32 	%r418, 0, %r409, %p121;
	selp.b32 	%r419, 0, %r412, %p120;
	selp.b32 	%r420, 0, %r415, %p119;
	selp.b32 	%r421, 0, %r417, %p118;
	mul.lo.s32 	%r422, %r12, %r418;
	mad.lo.s32 	%r423, %r13, %r419, %r422;
	mad.lo.s32 	%r424, %r14, %r420, %r423;
	mad.lo.s32 	%r425, %r15, %r421, %r424;
	shl.b64 	%rd176, %rd175, 32;
	shr.s64 	%rd177, %rd176, 30;
	add.s64 	%rd178, %rd1, %rd177;
	ld.global.f32 	%f178, [%rd178];
	cvt.s64.s32 	%rd179, %r425;
	add.s64 	%rd180, %rd2, %rd179;
	ld.global.u8 	%rs20, [%rd180];
	setp.eq.s16 	%p122, %rs20, 0;
	mul.f32 	%f179, %f178, %f119;
	selp.f32 	%f525, %f118, %f179, %p122;
	max.f32 	%f490, %f490, %f525;
$L__BB571_44:
	setp.le.s64 	%p123, %rd38, %rd18;
	mov.f32 	%f527, 0fFF800000;
	@%p123 bra 	$L__BB571_46;
	setp.eq.s64 	%p124, %rd30, 1;
	setp.eq.s64 	%p125, %rd29, 1;
	setp.eq.s64 	%p126, %rd28, 1;
	setp.eq.s64 	%p127, %rd27, 1;
	add.s64 	%rd181, %rd20, %rd18;
	cvt.u32.u64 	%r426, %rd181;
	div.s32 	%r427, %r426, %r8;
	mul.lo.s32 	%r428, %r427, %r8;
	sub.s32 	%r429, %r426, %r428;
	div.s32 	%r430, %r429, %r9;
	mul.lo.s32 	%r431, %r430, %r9;
	sub.s32 	%r432, %r429, %r431;
	div.s32 	%r433, %r432, %r10;
	mul.lo.s32 	%r434, %r433, %r10;
	sub.s32 	%r435, %r432, %r434;
	selp.b32 	%r436, 0, %r427, %p127;
	selp.b32 	%r437, 0, %r430, %p126;
	selp.b32 	%r438, 0, %r433, %p125;
	selp.b32 	%r439, 0, %r435, %p124;
	mul.lo.s32 	%r440, %r12, %r436;
	mad.lo.s32 	%r441, %r13, %r437, %r440;
	mad.lo.s32 	%r442, %r14, %r438, %r441;
	mad.lo.s32 	%r443, %r15, %r439, %r442;
	shl.b64 	%rd182, %rd181, 32;
	shr.s64 	%rd183, %rd182, 30;
	add.s64 	%rd184, %rd1, %rd183;
	ld.global.f32 	%f181, [%rd184];
	cvt.s64.s32 	%rd185, %r443;
	add.s64 	%rd186, %rd2, %rd185;
	ld.global.u8 	%rs21, [%rd186];
	setp.eq.s16 	%p128, %rs21, 0;
	mul.f32 	%f182, %f181, %f119;
	selp.f32 	%f527, %f118, %f182, %p128;
	max.f32 	%f490, %f490, %f527;
$L__BB571_46:
	mov.u32 	%r444, %tid.x;
	add.s32 	%r445, %r444, 672;
	cvt.u64.u32 	%rd187, %r445;
	setp.le.s64 	%p129, %rd38, %rd187;
	mov.f32 	%f529, 0fFF800000;
	@%p129 bra 	$L__BB571_48;
	setp.eq.s64 	%p130, %rd30, 1;
	setp.eq.s64 	%p131, %rd29, 1;
	setp.eq.s64 	%p132, %rd28, 1;
	setp.eq.s64 	%p133, %rd27, 1;
	mov.u32 	%r446, %tid.x;
	add.s32 	%r447, %r446, 672;
	cvt.u64.u32 	%rd188, %r447;
	add.s64 	%rd189, %rd20, %rd188;
	cvt.u32.u64 	%r448, %rd189;
	div.s32 	%r449, %r448, %r8;
	mul.lo.s32 	%r450, %r449, %r8;
	sub.s32 	%r451, %r448, %r450;
	div.s32 	%r452, %r451, %r9;
	mul.lo.s32 	%r453, %r452, %r9;
	sub.s32 	%r454, %r451, %r453;
	div.s32 	%r455, %r454, %r10;
	mul.lo.s32 	%r456, %r455, %r10;
	sub.s32 	%r457, %r454, %r456;
	selp.b32 	%r458, 0, %r449, %p133;
	selp.b32 	%r459, 0, %r452, %p132;
	selp.b32 	%r460, 0, %r455, %p131;
	selp.b32 	%r461, 0, %r457, %p130;
	mul.lo.s32 	%r462, %r12, %r458;
	mad.lo.s32 	%r463, %r13, %r459, %r462;
	mad.lo.s32 	%r464, %r14, %r460, %r463;
	mad.lo.s32 	%r465, %r15, %r461, %r464;
	shl.b64 	%rd190, %rd189, 32;
	shr.s64 	%rd191, %rd190, 30;
	add.s64 	%rd192, %rd1, %rd191;
	ld.global.f32 	%f184, [%rd192];
	cvt.s64.s32 	%rd193, %r465;
	add.s64 	%rd194, %rd2, %rd193;
	ld.global.u8 	%rs22, [%rd194];
	setp.eq.s16 	%p134, %rs22, 0;
	mul.f32 	%f185, %f184, %f119;
	selp.f32 	%f529, %f118, %f185, %p134;
	max.f32 	%f490, %f490, %f529;
$L__BB571_48:
	mov.u32 	%r466, %tid.x;
	add.s32 	%r467, %r466, 704;
	cvt.u64.u32 	%rd195, %r467;
	setp.le.s64 	%p135, %rd38, %rd195;
	mov.f32 	%f531, 0fFF800000;
	@%p135 bra 	$L__BB571_50;
	setp.eq.s64 	%p136, %rd30, 1;
	setp.eq.s64 	%p137, %rd29, 1;
	setp.eq.s64 	%p138, %rd28, 1;
	setp.eq.s64 	%p139, %rd27, 1;
	mov.u32 	%r468, %tid.x;
	add.s32 	%r469, %r468, 704;
	cvt.u64.u32 	%rd196, %r469;
	add.s64 	%rd197, %rd20, %rd196;
	cvt.u32.u64 	%r470, %rd197;
	div.s32 	%r471, %r470, %r8;
	mul.lo.s32 	%r472, %r471, %r8;
	sub.s32 	%r473, %r470, %r472;
	div.s32 	%r474, %r473, %r9;
	mul.lo.s32 	%r475, %r474, %r9;
	sub.s32 	%r476, %r473, %r475;
	div.s32 	%r477, %r476, %r10;
	mul.lo.s32 	%r478, %r477, %r10;
	sub.s32 	%r479, %r476, %r478;
	selp.b32 	%r480, 0, %r471, %p139;
	selp.b32 	%r481, 0, %r474, %p138;
	selp.b32 	%r482, 0, %r477, %p137;
	selp.b32 	%r483, 0, %r479, %p136;
	mul.lo.s32 	%r484, %r12, %r480;
	mad.lo.s32 	%r485, %r13, %r481, %r484;
	mad.lo.s32 	%r486, %r14, %r482, %r485;
	mad.lo.s32 	%r487, %r15, %r483, %r486;
	shl.b64 	%rd198, %rd197, 32;
	shr.s64 	%rd199, %rd198, 30;
	add.s64 	%rd200, %rd1, %rd199;
	ld.global.f32 	%f187, [%rd200];
	cvt.s64.s32 	%rd201, %r487;
	add.s64 	%rd202, %rd2, %rd201;
	ld.global.u8 	%rs23, [%rd202];
	setp.eq.s16 	%p140, %rs23, 0;
	mul.f32 	%f188, %f187, %f119;
	selp.f32 	%f531, %f118, %f188, %p140;
	max.f32 	%f490, %f490, %f531;
$L__BB571_50:
	mov.u32 	%r488, %tid.x;
	cvt.u64.u32 	%rd203, %r488;
	setp.le.s64 	%p141, %rd38, %rd203;
	mov.b32 	%r489, %f490;
	shfl.sync.bfly.b32	%r490|%p142, %r489, 16, 31, -1;
	mov.b32 	%f189, %r490;
	max.f32 	%f190, %f490, %f189;
	mov.b32 	%r491, %f190;
	shfl.sync.bfly.b32	%r492|%p143, %r491, 8, 31, -1;
	mov.b32 	%f191, %r492;
	max.f32 	%f192, %f190, %f191;
	mov.b32 	%r493, %f192;
	shfl.sync.bfly.b32	%r494|%p144, %r493, 4, 31, -1;
	mov.b32 	%f193, %r494;
	max.f32 	%f194, %f192, %f193;
	mov.b32 	%r495, %f194;
	shfl.sync.bfly.b32	%r496|%p145, %r495, 2, 31, -1;
	mov.b32 	%f195, %r496;
	max.f32 	%f196, %f194, %f195;
	mov.b32 	%r497, %f196;
	shfl.sync.bfly.b32	%r498|%p146, %r497, 1, 31, -1;
	mov.b32 	%f197, %r498;
	max.f32 	%f198, %f196, %f197;
	sub.f32 	%f199, %f487, %f198;
	fma.rn.f32 	%f200, %f199, 0f3BBB989D, 0f3F000000;
	cvt.sat.f32.f32 	%f201, %f200;
	mov.f32 	%f202, 0f4B400001;
	mov.f32 	%f203, 0f437C0000;
	fma.rm.f32 	%f204, %f201, %f203, %f202;
	add.f32 	%f205, %f204, 0fCB40007F;
	neg.f32 	%f206, %f205;
	fma.rn.f32 	%f207, %f199, 0f3FB8AA3B, %f206;
	fma.rn.f32 	%f208, %f199, 0f32A57060, %f207;
	mov.b32 	%r499, %f204;
	shl.b32 	%r500, %r499, 23;
	mov.b32 	%f209, %r500;
	ex2.approx.ftz.f32 	%f210, %f208;
	mul.f32 	%f211, %f210, %f209;
	add.f32 	%f212, %f211, 0f00000000;
	sub.f32 	%f213, %f489, %f198;
	fma.rn.f32 	%f214, %f213, 0f3BBB989D, 0f3F000000;
	cvt.sat.f32.f32 	%f215, %f214;
	fma.rm.f32 	%f216, %f215, %f203, %f202;
	add.f32 	%f217, %f216, 0fCB40007F;
	neg.f32 	%f218, %f217;
	fma.rn.f32 	%f219, %f213, 0f3FB8AA3B, %f218;
	fma.rn.f32 	%f220, %f213, 0f32A57060, %f219;
	mov.b32 	%r501, %f216;
	shl.b32 	%r502, %r501, 23;
	mov.b32 	%f221, %r502;
	ex2.approx.ftz.f32 	%f222, %f220;
	mul.f32 	%f223, %f222, %f221;
	add.f32 	%f224, %f212, %f223;
	sub.f32 	%f225, %f491, %f198;
	fma.rn.f32 	%f226, %f225, 0f3BBB989D, 0f3F000000;
	cvt.sat.f32.f32 	%f227, %f226;
	fma.rm.f32 	%f228, %f227, %f203, %f202;
	add.f32 	%f229, %f228, 0fCB40007F;
	neg.f32 	%f230, %f229;
	fma.rn.f32 	%f231, %f225, 0f3FB8AA3B, %f230;
	fma.rn.f32 	%f232, %f225, 0f32A57060, %f231;
	mov.b32 	%r503, %f228;
	shl.b32 	%r504, %r503, 23;
	mov.b32 	%f233, %r504;
	ex2.approx.ftz.f32 	%f234, %f232;
	mul.f32 	%f235, %f234, %f233;
	add.f32 	%f236, %f224, %f235;
	sub.f32 	%f237, %f493, %f198;
	fma.rn.f32 	%f238, %f237, 0f3BBB989D, 0f3F000000;
	cvt.sat.f32.f32 	%f239, %f238;
	fma.rm.f32 	%f240, %f239, %f203, %f202;
	add.f32 	%f241, %f240, 0fCB40007F;
	neg.f32 	%f242, %f241;
	fma.rn.f32 	%f243, %f237, 0f3FB8AA3B, %f242;
	fma.rn.f32 	%f244, %f237, 0f32A57060, %f243;
	mov.b32 	%r505, %f240;
	shl.b32 	%r506, %r505, 23;
	mov.b32 	%f245, %r506;
	ex2.approx.ftz.f32 	%f246, %f244;
	mul.f32 	%f247, %f246, %f245;
	add.f32 	%f248, %f236, %f247;
	sub.f32 	%f249, %f495, %f198;
	fma.rn.f32 	%f250, %f249, 0f3BBB989D, 0f3F000000;
	cvt.sat.f32.f32 	%f251, %f250;
	fma.rm.f32 	%f252, %f251, %f203, %f202;
	add.f32 	%f253, %f252, 0fCB40007F;
	neg.f32 	%f254, %f253;
	fma.rn.f32 	%f255, %f249, 0f3FB8AA3B, %f254;
	fma.rn.f32 	%f256, %f249, 0f32A57060, %f255;
	mov.b32 	%r507, %f252;
	shl.b32 	%r508, %r507, 23;
	mov.b32 	%f257, %r508;
	ex2.approx.ftz.f32 	%f258, %f256;
	mul.f32 	%f259, %f258, %f257;
	add.f32 	%f260, %f248, %f259;
	sub.f32 	%f261, %f497, %f198;
	fma.rn.f32 	%f262, %f261, 0f3BBB989D, 0f3F000000;
	cvt.sat.f32.f32 	%f263, %f262;
	fma.rm.f32 	%f264, %f263, %f203, %f202;
	add.f32 	%f265, %f264, 0fCB40007F;
	neg.f32 	%f266, %f265;
	fma.rn.f32 	%f267, %f261, 0f3FB8AA3B, %f266;
	fma.rn.f32 	%f268, %f261, 0f32A57060, %f267;
	mov.b32 	%r509, %f264;
	shl.b32 	%r510, %r509, 23;
	mov.b32 	%f269, %r510;
	ex2.approx.ftz.f32 	%f270, %f268;
	mul.f32 	%f271, %f270, %f269;
	add.f32 	%f272, %f260, %f271;
	sub.f32 	%f273, %f499, %f198;
	fma.rn.f32 	%f274, %f273, 0f3BBB989D, 0f3F000000;
	cvt.sat.f32.f32 	%f275, %f274;
	fma.rm.f32 	%f276, %f275, %f203, %f202;
	add.f32 	%f277, %f276, 0fCB40007F;
	neg.f32 	%f278, %f277;
	fma.rn.f32 	%f279, %f273, 0f3FB8AA3B, %f278;
	fma.rn.f32 	%f280, %f273, 0f32A57060, %f279;
	mov.b32 	%r511, %f276;
	shl.b32 	%r512, %r511, 23;
	mov.b32 	%f281, %r512;
	ex2.approx.ftz.f32 	%f282, %f280;
	mul.f32 	%f283, %f282, %f281;
	add.f32 	%f284, %f272, %f283;
	sub.f32 	%f285, %f501, %f198;
	fma.rn.f32 	%f286, %f285, 0f3BBB989D, 0f3F000000;
	cvt.sat.f32.f32 	%f287, %f286;
	fma.rm.f32 	%f288, %f287, %f203, %f202;
	add.f32 	%f289, %f288, 0fCB40007F;
	neg.f32 	%f290, %f289;
	fma.rn.f32 	%f291, %f285, 0f3FB8AA3B, %f290;
	fma.rn.f32 	%f292, %f285, 0f32A57060, %f291;
	mov.b32 	%r513, %f288;
	shl.b32 	%r514, %r513, 23;
	mov.b32 	%f293, %r514;
	ex2.approx.ftz.f32 	%f294, %f292;
	mul.f32 	%f295, %f294, %f293;
	add.f32 	%f296, %f284, %f295;
	sub.f32 	%f297, %f503, %f198;
	fma.rn.f32 	%f298, %f297, 0f3BBB989D, 0f3F000000;
	cvt.sat.f32.f32 	%f299, %f298;
	fma.rm.f32 	%f300, %f299, %f203, %f202;
	add.f32 	%f301, %f300, 0fCB40007F;
	neg.f32 	%f302, %f301;
	fma.rn.f32 	%f303, %f297, 0f3FB8AA3B, %f302;
	fma.rn.f32 	%f304, %f297, 0f32A57060, %f303;
	mov.b32 	%r515, %f300;
	shl.b32 	%r516, %r515, 23;
	mov.b32 	%f305, %r516;
	ex2.approx.ftz.f32 	%f306, %f304;
	mul.f32 	%f307, %f306, %f305;
	add.f32 	%f308, %f296, %f307;
	sub.f32 	%f309, %f505, %f198;
	fma.rn.f32 	%f310, %f309, 0f3BBB989D, 0f3F000000;
	cvt.sat.f32.f32 	%f311, %f310;
	fma.rm.f32 	%f312, %f311, %f203, %f202;
	add.f32 	%f313, %f312, 0fCB40007F;
	neg.f32 	%f314, %f313;
	fma.rn.f32 	%f315, %f309, 0f3FB8AA3B, %f314;
	fma.rn.f32 	%f316, %f309, 0f32A57060, %f315;
	mov.b32 	%r517, %f312;
	shl.b32 	%r518, %r517, 23;
	mov.b32 	%f317, %r518;
	ex2.approx.ftz.f32 	%f318, %f316;
	mul.f32 	%f319, %f318, %f317;
	add.f32 	%f320, %f308, %f319;
	sub.f32 	%f321, %f507, %f198;
	fma.rn.f32 	%f322, %f321, 0f3BBB989D, 0f3F000000;
	cvt.sat.f32.f32 	%f323, %f322;
	fma.rm.f32 	%f324, %f323, %f203, %f202;
	add.f32 	%f325, %f324, 0fCB40007F;
	neg.f32 	%f326, %f325;
	fma.rn.f32 	%f327, %f321, 0f3FB8AA3B, %f326;
	fma.rn.f32 	%f328, %f321, 0f32A57060, %f327;
	mov.b32 	%r519, %f324;
	shl.b32 	%r520, %r519, 23;
	mov.b32 	%f329, %r520;
	ex2.approx.ftz.f32 	%f330, %f328;
	mul.f32 	%f331, %f330, %f329;
	add.f32 	%f332, %f320, %f331;
	sub.f32 	%f333, %f509, %f198;
	fma.rn.f32 	%f334, %f333, 0f3BBB989D, 0f3F000000;
	cvt.sat.f32.f32 	%f335, %f334;
	fma.rm.f32 	%f336, %f335, %f203, %f202;
	add.f32 	%f337, %f336, 0fCB40007F;
	neg.f32 	%f338, %f337;
	fma.rn.f32 	%f339, %f333, 0f3FB8AA3B, %f338;
	fma.rn.f32 	%f340, %f333, 0f32A57060, %f339;
	mov.b32 	%r521, %f336;
	shl.b32 	%r522, %r521, 23;
	mov.b32 	%f341, %r522;
	ex2.approx.ftz.f32 	%f342, %f340;
	mul.f32 	%f343, %f342, %f341;
	add.f32 	%f344, %f332, %f343;
	sub.f32 	%f345, %f511, %f198;
	fma.rn.f32 	%f346, %f345, 0f3BBB989D, 0f3F000000;
	cvt.sat.f32.f32 	%f347, %f346;
	fma.rm.f32 	%f348, %f347, %f203, %f202;
	add.f32 	%f349, %f348, 0fCB40007F;
	neg.f32 	%f350, %f349;
	fma.rn.f32 	%f351, %f345, 0f3FB8AA3B, %f350;
	fma.rn.f32 	%f352, %f345, 0f32A57060, %f351;
	mov.b32 	%r523, %f348;
	shl.b32 	%r524, %r523, 23;
	mov.b32 	%f353, %r524;
	ex2.approx.ftz.f32 	%f354, %f352;
	mul.f32 	%f355, %f354, %f353;
	add.f32 	%f356, %f344, %f355;
	sub.f32 	%f357, %f513, %f198;
	fma.rn.f32 	%f358, %f357, 0f3BBB989D, 0f3F000000;
	cvt.sat.f32.f32 	%f359, %f358;
	fma.rm.f32 	%f360, %f359, %f203, %f202;
	add.f32 	%f361, %f360, 0fCB40007F;
	neg.f32 	%f362, %f361;
	fma.rn.f32 	%f363, %f357, 0f3FB8AA3B, %f362;
	fma.rn.f32 	%f364, %f357, 0f32A57060, %f363;
	mov.b32 	%r525, %f360;
	shl.b32 	%r526, %r525, 23;
	mov.b32 	%f365, %r526;
	ex2.approx.ftz.f32 	%f366, %f364;
	mul.f32 	%f367, %f366, %f365;
	add.f32 	%f368, %f356, %f367;
	sub.f32 	%f369, %f515, %f198;
	fma.rn.f32 	%f370, %f369, 0f3BBB989D, 0f3F000000;
	cvt.sat.f32.f32 	%f371, %f370;
	fma.rm.f32 	%f372, %f371, %f203, %f202;
	add.f32 	%f373, %f372, 0fCB40007F;
	neg.f32 	%f374, %f373;
	fma.rn.f32 	%f375, %f369, 0f3FB8AA3B, %f374;
	fma.rn.f32 	%f376, %f369, 0f32A57060, %f375;
	mov.b32 	%r527, %f372;
	shl.b32 	%r528, %r527, 23;
	mov.b32 	%f377, %r528;
	ex2.approx.ftz.f32 	%f378, %f376;
	mul.f32 	%f379, %f378, %f377;
	add.f32 	%f380, %f368, %f379;
	sub.f32 	%f381, %f517, %f198;
	fma.rn.f32 	%f382, %f381, 0f3BBB989D, 0f3F000000;
	cvt.sat.f32.f32 	%f383, %f382;
	fma.rm.f32 	%f384, %f383, %f203, %f202;
	add.f32 	%f385, %f384, 0fCB40007F;
	neg.f32 	%f386, %f385;
	fma.rn.f32 	%f387, %f381, 0f3FB8AA3B, %f386;
	fma.rn.f32 	%f388, %f381, 0f32A57060, %f387;
	mov.b32 	%r529, %f384;
	shl.b32 	%r530, %r529, 23;
	mov.b32 	%f389, %r530;
	ex2.approx.ftz.f32 	%f390, %f388;
	mul.f32 	%f391, %f390, %f389;
	add.f32 	%f392, %f380, %f391;
	sub.f32 	%f393, %f519, %f198;
	fma.rn.f32 	%f394, %f393, 0f3BBB989D, 0f3F000000;
	cvt.sat.f32.f32 	%f395, %f394;
	fma.rm.f32 	%f396, %f395, %f203, %f202;
	add.f32 	%f397, %f396, 0fCB40007F;
	neg.f32 	%f398, %f397;
	fma.rn.f32 	%f399, %f393, 0f3FB8AA3B, %f398;
	fma.rn.f32 	%f400, %f393, 0f32A57060, %f399;
	mov.b32 	%r531, %f396;
	shl.b32 	%r532, %r531, 23;
	mov.b32 	%f401, %r532;
	ex2.approx.ftz.f32 	%f402, %f400;
	mul.f32 	%f403, %f402, %f401;
	add.f32 	%f404, %f392, %f403;
	sub.f32 	%f405, %f521, %f198;
	fma.rn.f32 	%f406, %f405, 0f3BBB989D, 0f3F000000;
	cvt.sat.f32.f32 	%f407, %f406;
	fma.rm.f32 	%f408, %f407, %f203, %f202;
	add.f32 	%f409, %f408, 0fCB40007F;
	neg.f32 	%f410, %f409;
	fma.rn.f32 	%f411, %f405, 0f3FB8AA3B, %f410;
	fma.rn.f32 	%f412, %f405, 0f32A57060, %f411;
	mov.b32 	%r533, %f408;
	shl.b32 	%r534, %r533, 23;
	mov.b32 	%f413, %r534;
	ex2.approx.ftz.f32 	%f414, %f412;
	mul.f32 	%f415, %f414, %f413;
	add.f32 	%f416, %f404, %f415;
	sub.f32 	%f417, %f523, %f198;
	fma.rn.f32 	%f418, %f417, 0f3BBB989D, 0f3F000000;
	cvt.sat.f32.f32 	%f419, %f418;
	fma.rm.f32 	%f420, %f419, %f203, %f202;
	add.f32 	%f421, %f420, 0fCB40007F;
	neg.f32 	%f422, %f421;
	fma.rn.f32 	%f423, %f417, 0f3FB8AA3B, %f422;
	fma.rn.f32 	%f424, %f417, 0f32A57060, %f423;
	mov.b32 	%r535, %f420;
	shl.b32 	%r536, %r535, 23;
	mov.b32 	%f425, %r536;
	ex2.approx.ftz.f32 	%f426, %f424;
	mul.f32 	%f427, %f426, %f425;
	add.f32 	%f428, %f416, %f427;
	sub.f32 	%f429, %f525, %f198;
	fma.rn.f32 	%f430, %f429, 0f3BBB989D, 0f3F000000;
	cvt.sat.f32.f32 	%f431, %f430;
	fma.rm.f32 	%f432, %f431, %f203, %f202;
	add.f32 	%f433, %f432, 0fCB40007F;
	neg.f32 	%f434, %f433;
	fma.rn.f32 	%f435, %f429, 0f3FB8AA3B, %f434;
	fma.rn.f32 	%f436, %f429, 0f32A57060, %f435;
	mov.b32 	%r537, %f432;
	shl.b32 	%r538, %r537, 23;
	mov.b32 	%f437, %r538;
	ex2.approx.ftz.f32 	%f438, %f436;
	mul.f32 	%f439, %f438, %f437;
	add.f32 	%f440, %f428, %f439;
	sub.f32 	%f441, %f527, %f198;
	fma.rn.f32 	%f442, %f441, 0f3BBB989D, 0f3F000000;
	cvt.sat.f32.f32 	%f443, %f442;
	fma.rm.f32 	%f444, %f443, %f203, %f202;
	add.f32 	%f445, %f444, 0fCB40007F;
	neg.f32 	%f446, %f445;
	fma.rn.f32 	%f447, %f441, 0f3FB8AA3B, %f446;
	fma.rn.f32 	%f448, %f441, 0f32A57060, %f447;
	mov.b32 	%r539, %f444;
	shl.b32 	%r540, %r539, 23;
	mov.b32 	%f449, %r540;
	ex2.approx.ftz.f32 	%f450, %f448;
	mul.f32 	%f451, %f450, %f449;
	add.f32 	%f452, %f440, %f451;
	sub.f32 	%f453, %f529, %f198;
	fma.rn.f32 	%f454, %f453, 0f3BBB989D, 0f3F000000;
	cvt.sat.f32.f32 	%f455, %f454;
	fma.rm.f32 	%f456, %f455, %f203, %f202;
	add.f32 	%f457, %f456, 0fCB40007F;
	neg.f32 	%f458, %f457;
	fma.rn.f32 	%f459, %f453, 0f3FB8AA3B, %f458;
	fma.rn.f32 	%f460, %f453, 0f32A57060, %f459;
	mov.b32 	%r541, %f456;
	shl.b32 	%r542, %r541, 23;
	mov.b32 	%f461, %r542;
	ex2.approx.ftz.f32 	%f462, %f460;
	mul.f32 	%f463, %f462, %f461;
	add.f32 	%f464, %f452, %f463;
	sub.f32 	%f465, %f531, %f198;
	fma.rn.f32 	%f466, %f465, 0f3BBB989D, 0f3F000000;
	cvt.sat.f32.f32 	%f467, %f466;
	fma.rm.f32 	%f468, %f467, %f203, %f202;
	add.f32 	%f469, %f468, 0fCB40007F;
	neg.f32 	%f470, %f469;
	fma.rn.f32 	%f471, %f465, 0f3FB8AA3B, %f470;
	fma.rn.f32 	%f472, %f465, 0f32A57060, %f471;
	mov.b32 	%r543, %f468;
	shl.b32 	%r544, %r543, 23;
	mov.b32 	%f473, %r544;
	ex2.approx.ftz.f32 	%f474, %f472;
	mul.f32 	%f475, %f474, %f473;
	add.f32 	%f476, %f464, %f475;
	mov.b32 	%r545, %f476;
	shfl.sync.bfly.b32	%r546|%p147, %r545, 16, 31, -1;
	mov.b32 	%f477, %r546;
	add.f32 	%f478, %f476, %f477;
	mov.b32 	%r547, %f478;
	shfl.sync.bfly.b32	%r548|%p148, %r547, 8, 31, -1;
	mov.b32 	%f479, %r548;
	add.f32 	%f480, %f478, %f479;
	mov.b32 	%r549, %f480;
	shfl.sync.bfly.b32	%r550|%p149, %r549, 4, 31, -1;
	mov.b32 	%f481, %r550;
	add.f32 	%f482, %f480, %f481;
	mov.b32 	%r551, %f482;
	shfl.sync.bfly.b32	%r552|%p150, %r551, 2, 31, -1;
	mov.b32 	%f483, %r552;
	add.f32 	%f484, %f482, %f483;
	mov.b32 	%r553, %f484;
	shfl.sync.bfly.b32	%r554|%p151, %r553, 1, 31, -1;
	mov.b32 	%f485, %r554;
	add.f32 	%f486, %f484, %f485;
	div.rn.f32 	%f95, %f211, %f486;
	div.rn.f32 	%f96, %f223, %f486;
	div.rn.f32 	%f97, %f235, %f486;
	div.rn.f32 	%f98, %f247, %f486;
	div.rn.f32 	%f99, %f259, %f486;
	div.rn.f32 	%f100, %f271, %f486;
	div.rn.f32 	%f101, %f283, %f486;
	div.rn.f32 	%f102, %f295, %f486;
	div.rn.f32 	%f103, %f307, %f486;
	div.rn.f32 	%f104, %f319, %f486;
	div.rn.f32 	%f105, %f331, %f486;
	div.rn.f32 	%f106, %f343, %f486;
	div.rn.f32 	%f107, %f355, %f486;
	div.rn.f32 	%f108, %f367, %f486;
	div.rn.f32 	%f109, %f379, %f486;
	div.rn.f32 	%f110, %f391, %f486;
	div.rn.f32 	%f111, %f403, %f486;
	div.rn.f32 	%f112, %f415, %f486;
	div.rn.f32 	%f113, %f427, %f486;
	div.rn.f32 	%f114, %f439, %f486;
	div.rn.f32 	%f115, %f451, %f486;
	div.rn.f32 	%f116, %f463, %f486;
	div.rn.f32 	%f117, %f475, %f486;
	mad.lo.s64 	%rd204, %rd221, %rd36, %rd203;
	cvta.to.global.u64 	%rd205, %rd35;
	shl.b64 	%rd206, %rd204, 2;
	add.s64 	%rd23, %rd205, %rd206;
	@%p141 bra 	$L__BB571_52;
	st.global.f32 	[%rd23], %f95;
$L__BB571_52:
	mov.u32 	%r555, %tid.x;
	add.s32 	%r556, %r555, 32;
	cvt.u64.u32 	%rd207, %r556;
	setp.le.s64 	%p152, %rd38, %rd207;
	@%p152 bra 	$L__BB571_54;
	st.global.f32 	[%rd23+128], %f96;
$L__BB571_54:
	mov.u32 	%r557, %tid.x;
	add.s32 	%r558, %r557, 64;
	cvt.u64.u32 	%rd208, %r558;
	setp.le.s64 	%p153, %rd38, %rd208;
	@%p153 bra 	$L__BB571_56;
	st.global.f32 	[%rd23+256], %f97;
$L__BB571_56:
	add.s32 	%r560, %r557, 96;
	cvt.u64.u32 	%rd209, %r560;
	setp.le.s64 	%p154, %rd38, %rd209;
	@%p154 bra 	$L__BB571_58;
	st.global.f32 	[%rd23+384], %f98;
$L__BB571_58:
	add.s32 	%r562, %r557, 128;
	cvt.u64.u32 	%rd210, %r562;
	setp.le.s64 	%p155, %rd38, %rd210;
	@%p155 bra 	$L__BB571_60;
	st.global.f32 	[%rd23+512], %f99;
$L__BB571_60:
	add.s32 	%r564, %r557, 160;
	cvt.u64.u32 	%rd211, %r564;
	setp.le.s64 	%p156, %rd38, %rd211;
	@%p156 bra 	$L__BB571_62;
	st.global.f32 	[%rd23+640], %f100;
$L__BB571_62:
	add.s32 	%r566, %r557, 192;
	cvt.u64.u32 	%rd212, %r566;
	setp.le.s64 	%p157, %rd38, %rd212;
	@%p157 bra 	$L__BB571_64;
	st.global.f32 	[%rd23+768], %f101;
$L__BB571_64:
	add.s32 	%r568, %r557, 224;
	cvt.u64.u32 	%rd213, %r568;
	setp.le.s64 	%p158, %rd38, %rd213;
	@%p158 bra 	$L__BB571_66;
	st.global.f32 	[%rd23+896], %f102;
$L__BB571_66:
	add.s32 	%r570, %r557, 256;
	cvt.u64.u32 	%rd214, %r570;
	setp.le.s64 	%p159, %rd38, %rd214;
	@%p159 bra 	$L__BB571_68;
	st.global.f32 	[%rd23+1024], %f103;
$L__BB571_68:
	setp.le.s64 	%p160, %rd38, %rd8;
	@%p160 bra 	$L__BB571_70;
	st.global.f32 	[%rd23+1152], %f104;
$L__BB571_70:
	setp.le.s64 	%p161, %rd38, %rd9;
	@%p161 bra 	$L__BB571_72;
	st.global.f32 	[%rd23+1280], %f105;
$L__BB571_72:
	setp.le.s64 	%p162, %rd38, %rd10;
	@%p162 bra 	$L__BB571_74;
	st.global.f32 	[%rd23+1408], %f106;
$L__BB571_74:
	setp.le.s64 	%p163, %rd38, %rd11;
	@%p163 bra 	$L__BB571_76;
	st.global.f32 	[%rd23+1536], %f107;
$L__BB571_76:
	setp.le.s64 	%p164, %rd38, %rd12;
	@%p164 bra 	$L__BB571_78;
	st.global.f32 	[%rd23+1664], %f108;
$L__BB571_78:
	setp.le.s64 	%p165, %rd38, %rd13;
	@%p165 bra 	$L__BB571_80;
	st.global.f32 	[%rd23+1792], %f109;
$L__BB571_80:
	setp.le.s64 	%p166, %rd38, %rd14;
	@%p166 bra 	$L__BB571_82;
	st.global.f32 	[%rd23+1920], %f110;
$L__BB571_82:
	setp.le.s64 	%p167, %rd38, %rd15;
	@%p167 bra 	$L__BB571_84;
	st.global.f32 	[%rd23+2048], %f111;
$L__BB571_84:
	add.s32 	%r572, %r557, 544;
	cvt.u64.u32 	%rd215, %r572;
	setp.le.s64 	%p168, %rd38, %rd215;
	@%p168 bra 	$L__BB571_86;
	st.global.f32 	[%rd23+2176], %f112;
$L__BB571_86:
	setp.le.s64 	%p169, %rd38, %rd16;
	@%p169 bra 	$L__BB571_88;
	st.global.f32 	[%rd23+2304], %f113;
$L__BB571_88:
	setp.le.s64 	%p170, %rd38, %rd17;
	@%p170 bra 	$L__BB571_90;
	st.global.f32 	[%rd23+2432], %f114;
$L__BB571_90:
	setp.le.s64 	%p171, %rd38, %rd18;
	@%p171 bra 	$L__BB571_92;
	st.global.f32 	[%rd23+2560], %f115;
$L__BB571_92:
	add.s32 	%r574, %r557, 672;
	cvt.u64.u32 	%rd216, %r574;
	setp.le.s64 	%p172, %rd38, %rd216;
	@%p172 bra 	$L__BB571_94;
	st.global.f32 	[%rd23+2688], %f116;
$L__BB571_94:
	add.s32 	%r576, %r557, 704;
	cvt.u64.u32 	%rd217, %r576;
	setp.le.s64 	%p173, %rd38, %rd217;
	@%p173 bra 	$L__BB571_96;
	st.global.f32 	[%rd23+2816], %f117;
$L__BB571_96:
	ld.param.u64 	%rd220, [_Z15SoftmaxWarpImplI22BroadcastScaleMaskLoadIffbLm4EiE11DirectStoreIffEfLi1ELi23ELi32ELi1ELb1EL9Algorithm0EEvT_T0_ll_param_2];
	mov.u32 	%r577, %nctaid.x;
	mov.u32 	%r578, %ntid.y;
	mul.lo.s32 	%r579, %r577, %r578;
	cvt.s64.s32 	%rd218, %r579;
	add.s64 	%rd221, %rd221, %rd218;
	setp.lt.s64 	%p174, %rd221, %rd220;
	@%p174 bra 	$L__BB571_4;
$L__BB571_97:
	ret;

}
	// .globl	_Z15SoftmaxWarpImplI22BroadcastScaleMaskLoadIffbLm4EiE11DirectStoreIffEfLi1ELi24ELi32ELi1ELb0EL9Algorithm0EEvT_T0_ll
.visible .entry _Z15SoftmaxWarpImplI22BroadcastScaleMaskLoadIffbLm4EiE11DirectStoreIffEfLi1ELi24ELi32ELi1ELb0EL9Algorithm0EEvT_T0_ll(
	.param .align 8 .b8 _Z15SoftmaxWarpImplI22BroadcastScaleMaskLoadIffbLm4EiE11DirectStoreIffEfLi1ELi24ELi32ELi1ELb0EL9Algorithm0EEvT_T0_ll_param_0[120],
	.param .align 8 .b8 _Z15SoftmaxWarpImplI22BroadcastScaleMaskLoadIffbLm4EiE11DirectStoreIffEfLi1ELi24ELi32ELi1ELb0EL9Algorithm0EEvT_T0_ll_param_1[16],
	.param .u64 _Z15SoftmaxWarpImplI22BroadcastScaleMaskLoadIffbLm4EiE11DirectStoreIffEfLi1ELi24ELi32ELi1ELb0EL9Algorithm0EEvT_T0_ll_param_2,
	.param .u64 _Z15SoftmaxWarpImplI22BroadcastScaleMaskLoadIffbLm4EiE11DirectStoreIffEfLi1ELi24ELi32ELi1ELb0EL9Algorithm0EEvT_T0_ll_param_3
)
{
	.reg .pred 	%p<42>;
	.reg .b16 	%rs<25>;
	.reg .b32 	%r<523>;
	.reg .b32 	%f<435>;
	.reg .b64 	%rd<182>;

	ld.param.v2.f32 	{%f3, %f4}, [_Z15SoftmaxWarpImplI22BroadcastScaleMaskLoadIffbLm4EiE11DirectStoreIffEfLi1ELi24ELi32ELi1ELb0EL9Algorithm0EEvT_T0_ll_param_0+112];
	ld.param.u64 	%rd25, [_Z15SoftmaxWarpImplI22BroadcastScaleMaskLoadIffbLm4EiE11DirectStoreIffEfLi1ELi24ELi32ELi1ELb0EL9Algorithm0EEvT_T0_ll_param_0+104];
	ld.param.v2.u32 	{%r15, %r16}, [_Z15SoftmaxWarpImplI22BroadcastScaleMaskLoadIffbLm4EiE11DirectStoreIffEfLi1ELi24ELi32ELi1ELb0EL9Algorithm0EEvT_T0_ll_param_0+88];
	ld.param.v2.u32 	{%r13, %r14}, [_Z15SoftmaxWarpImplI22BroadcastScaleMaskLoadIffbLm4EiE11DirectStoreIffEfLi1ELi24ELi32ELi1ELb0EL9Algorithm0EEvT_T0_ll_param_0+80];
	ld.param.v2.u32 	{%r11, %r12}, [_Z15SoftmaxWarpImplI22BroadcastScaleMaskLoadIffbLm4EiE11DirectStoreIffEfLi1ELi24ELi32ELi1ELb0EL9Algorithm0EEvT_T0_ll_param_0+64];
	ld.param.v2.u32 	{%r9, %r10}, [_Z15SoftmaxWarpImplI22BroadcastScaleMaskLoadIffbLm4EiE11DirectStoreIffEfLi1ELi24ELi32ELi1ELb0EL9Algorithm0EEvT_T0_ll_param_0+56];
	ld.param.u64 	%rd21, [_Z15SoftmaxWarpImplI22BroadcastScaleMaskLoadIffbLm4EiE11DirectStoreIffEfLi1ELi24ELi32ELi1ELb0EL9Algorithm0EEvT_T0_ll_param_0+40];
	ld.param.u64 	%rd20, [_Z15SoftmaxWarpImplI22BroadcastScaleMaskLoadIffbLm4EiE11DirectStoreIffEfLi1ELi24ELi32ELi1ELb0EL9Algorithm0EEvT_T0_ll_param_0+32];
	ld.param.u64 	%rd19, [_Z15SoftmaxWarpImplI22BroadcastScaleMaskLoadIffbLm4EiE11DirectStoreIffEfLi1ELi24ELi32ELi1ELb0EL9Algorithm0EEvT_T0_ll_param_0+24];
	ld.param.u64 	%rd18, [_Z15SoftmaxWarpImplI22BroadcastScaleMaskLoadIffbLm4EiE11DirectStoreIffEfLi1ELi24ELi32ELi1ELb0EL9Algorithm0EEvT_T0_ll_param_0+16];
	ld.param.u64 	%rd17, [_Z15SoftmaxWarpImplI22BroadcastScaleMaskLoadIffbLm4EiE11DirectStoreIffEfLi1ELi24ELi32ELi1ELb0EL9Algorithm0EEvT_T0_ll_param_0+8];
	ld.param.u64 	%rd16, [_Z15SoftmaxWarpImplI22BroadcastScaleMaskLoadIffbLm4EiE11DirectStoreIffEfLi1ELi24ELi32ELi1ELb0EL9Algorithm0EEvT_T0_ll_param_0];
	ld.param.u64 	%rd6, [_Z15SoftmaxWarpImplI22BroadcastScaleMaskLoadIffbLm4EiE11DirectStoreIffEfLi1ELi24ELi32ELi1ELb0EL9Algorithm0EEvT_T0_ll_param_1];
	ld.param.u64 	%rd7, [_Z15SoftmaxWarpImplI22BroadcastScaleMaskLoadIffbLm4EiE11DirectStoreIffEfLi1ELi24ELi32ELi1ELb0EL9Algorithm0EEvT_T0_ll_param_1+8];
	ld.param.u64 	%rd26, [_Z15SoftmaxWarpImplI22BroadcastScaleMaskLoadIffbLm4EiE11DirectStoreIffEfLi1ELi24ELi32ELi1ELb0EL9Algorithm0EEvT_T0_ll_param_2];
	ld.param.u64 	%rd27, [_Z15SoftmaxWarpImplI22BroadcastScaleMaskLoadIffbLm4EiE11DirectStoreIffEfLi1ELi24ELi32ELi1ELb0EL9Algorithm0EEvT_T0_ll_param_3];
	setp.lt.s64 	%p1, %rd27, 769;
	@%p1 bra 	$L__BB572_2;
	mov.u64 	%rd28, $str;
	cvta.global.u64 	%rd29, %rd28;
	mov.u64 	%rd30, $str$1;
	cvta.global.u64 	%rd31, %rd30;
	mov.u64 	%rd32, __unnamed_558;
	cvta.global.u64 	%rd33, %rd32;
	{ // callseq 557, 0
	.param .b64 param0;
	st.param.b64 	[param0], %rd29;
	.param .b64 param1;
	st.param.b64 	[param1], %rd31;
	.param .b32 param2;
	st.param.b32 	[param2], 254;
	.param .b64 param3;
	st.param.b64 	[param3], %rd33;
	.param .b64 param4;
	st.param.b64 	[param4], 1;
	call.uni 
	__assertfail, 
	(
	param0, 
	param1, 
	param2, 
	param3, 
	param4
	);
	} // callseq 557
$L__BB572_2:
	mov.u32 	%r17, %ctaid.x;
	mov.u32 	%r18, %ntid.y;
	mov.u32 	%r19, %tid.y;
	mad.lo.s32 	%r20, %r17, %r18, %r19;
	mov.u32 	%r21, %nctaid.x;
	mul.lo.s32 	%r8, %r21, %r18;
	cvt.s64.s32 	%rd181, %r20;
	setp.le.s64 	%p2, %rd26, %rd181;
	@%p2 bra 	$L__BB572_5;
	cvta.to.global.u64 	%rd9, %rd16;
	cvta.to.global.u64 	%rd10, %rd17;
	mov.u32 	%r22, %tid.x;
	cvt.u64.u32 	%rd11, %r22;
	cvta.to.global.u64 	%rd12, %rd6;
	cvt.s64.s32 	%rd13, %r8;
$L__BB572_4:
	setp.eq.s64 	%p3, %rd21, 1;
	setp.eq.s64 	%p4, %rd20, 1;
	setp.eq.s64 	%p5, %rd19, 1;
	setp.eq.s64 	%p6, %rd18, 1;
	mad.lo.s64 	%rd34, %rd25, %rd181, %rd11;
	cvt.u32.u64 	%r23, %rd34;
	div.s32 	%r24, %r23, %r9;
	mul.lo.s32 	%r25, %r24, %r9;
	sub.s32 	%r26, %r23, %r25;
	div.s32 	%r27, %r26, %r10;
	mul.lo.s32 	%r28, %r27, %r10;
	sub.s32 	%r29, %r26, %r28;
	div.s32 	%r30, %r29, %r11;
	mul.lo.s32 	%r31, %r30, %r11;
	sub.s32 	%r32, %r29, %r31;
	selp.b32 	%r33, 0, %r24, %p6;
	selp.b32 	%r34, 0, %r27, %p5;
	selp.b32 	%r35, 0, %r30, %p4;
	selp.b32 	%r36, 0, %r32, %p3;
	mul.lo.s32 	%r37, %r13, %r33;
	mad.lo.s32 	%r38, %r14, %r34, %r37;
	mad.lo.s32 	%r39, %r15, %r35, %r38;
	mad.lo.s32 	%r40, %r16, %r36, %r39;
	shl.b64 	%rd35, %rd34, 32;
	shr.s64 	%rd36, %rd35, 30;
	add.s64 	%rd37, %rd9, %rd36;
	ld.global.f32 	%f5, [%rd37];
	cvt.s64.s32 	%rd38, %r40;
	add.s64 	%rd39, %rd10, %rd38;
	ld.global.u8 	%rs1, [%rd39];
	setp.eq.s16 	%p7, %rs1, 0;
	mul.f32 	%f6, %f5, %f4;
	selp.f32 	%f7, %f3, %f6, %p7;
	max.f32 	%f8, %f7, 0fFF800000;
	add.s64 	%rd40, %rd34, 32;
	cvt.u32.u64 	%r41, %rd40;
	div.s32 	%r42, %r41, %r9;
	mul.lo.s32 	%r43, %r42, %r9;
	sub.s32 	%r44, %r41, %r43;
	div.s32 	%r45, %r44, %r10;
	mul.lo.s32 	%r46, %r45, %r10;
	sub.s32 	%r47, %r44, %r46;
	div.s32 	%r48, %r47, %r11;
	mul.lo.s32 	%r49, %r48, %r11;
	sub.s32 	%r50, %r47, %r49;
	selp.b32 	%r51, 0, %r42, %p6;
	selp.b32 	%r52, 0, %r45, %p5;
	selp.b32 	%r53, 0, %r48, %p4;
	selp.b32 	%r54, 0, %r50, %p3;
	mul.lo.s32 	%r55, %r13, %r51;
	mad.lo.s32 	%r56, %r14, %r52, %r55;
	mad.lo.s32 	%r57, %r15, %r53, %r56;
	mad.lo.s32 	%r58, %r16, %r54, %r57;
	shl.b64 	%rd41, %rd40, 32;
	shr.s64 	%rd42, %rd41, 30;
	add.s64 	%rd43, %rd9, %rd42;
	ld.global.f32 	%f9, [%rd43];
	cvt.s64.s32 	%rd44, %r58;
	add.s64 	%rd45, %rd10, %rd44;
	ld.global.u8 	%rs2, [%rd45];
	setp.eq.s16 	%p8, %rs2, 0;
	mul.f32 	%f10, %f9, %f4;
	selp.f32 	%f11, %f3, %f10, %p8;
	max.f32 	%f12, %f8, %f11;
	add.s64 	%rd46, %rd34, 64;
	cvt.u32.u64 	%r59, %rd46;
	div.s32 	%r60, %r59, %r9;
	mul.lo.s32 	%r61, %r60, %r9;
	sub.s32 	%r62, %r59, %r61;
	div.s32 	%r63, %r62, %r10;
	mul.lo.s32 	%r64, %r63, %r10;
	sub.s32 	%r65, %r62, %r64;
	div.s32 	%r66, %r65, %r11;
	mul.lo.s32 	%r67, %r66, %r11;
	sub.s32 	%r68, %r65, %r67;
	selp.b32 	%r69, 0, %r60, %p6;
	selp.b32 	%r70, 0, %r63, %p5;
	selp.b32 	%r71, 0, %r66, %p4;
	selp.b32 	%r72, 0, %r68, %p3;
	mul.lo.s32 	%r73, %r13, %r69;
	mad.lo.s32 	%r74, %r14, %r70, %r73;
	mad.lo.s32 	%r75, %r15, %r71, %r74;
	mad.lo.s32 	%r76, %r16, %r72, %r75;
	shl.b64 	%rd47, %rd46, 32;
	shr.s64 	%rd48, %rd47, 30;
	add.s64 	%rd49, %rd9, %rd48;
	ld.global.f32 	%f13, [%rd49];
	cvt.s64.s32 	%rd50, %r76;
	add.s64 	%rd51, %rd10, %rd50;
	ld.global.u8 	%rs3, [%rd51];
	setp.eq.s16 	%p9, %rs3, 0;
	mul.f32 	%f14, %f13, %f4;
	selp.f32 	%f15, %f3, %f14, %p9;
	max.f32 	%f16, %f12, %f15;
	add.s64 	%rd52, %rd34, 96;
	cvt.u32.u64 	%r77, %rd52;
	div.s32 	%r78, %r77, %r9;
	mul.lo.s32 	%r79, %r78, %r9;
	sub.s32 	%r80, %r77, %r79;
	div.s32 	%r81, %r80, %r10;
	mul.lo.s32 	%r82, %r81, %r10;
	sub.s32 	%r83, %r80, %r82;
	div.s32 	%r84, %r83, %r11;
	mul.lo.s32 	%r85, %r84, %r11;
	sub.s32 	%r86, %r83, %r85;
	selp.b32 	%r87, 0, %r78, %p6;
	selp.b32 	%r88, 0, %r81, %p5;
	selp.b32 	%r89, 0, %r84, %p4;
	selp.b32 	%r90, 0, %r86, %p3;
	mul.lo.s32 	%r91, %r13, %r87;
	mad.lo.s32 	%r92, %r14, %r88, %r91;
	mad.lo.s32 	%r93, %r15, %r89, %r92;
	mad.lo.s32 	%r94, %r16, %r90, %r93;
	shl.b64 	%rd53, %rd52, 32;
	shr.s64 	%rd54, %rd53, 30;
	add.s64 	%rd55, %rd9, %rd54;
	ld.global.f32 	%f17, [%rd55];
	cvt.s64.s32 	%rd56, %r94;
	add.s64 	%rd57, %rd10, %rd56;
	ld.global.u8 	%rs4, [%rd57];
	setp.eq.s16 	%p10, %rs4, 0;
	mul.f32 	%f18, %f17, %f4;
	selp.f32 	%f19, %f3, %f18, %p10;
	max.f32 	%f20, %f16, %f19;
	add.s64 	%rd58, %rd34, 128;
	cvt.u32.u64 	%r95, %rd58;
	div.s32 	%r96, %r95, %r9;
	mul.lo.s32 	%r97, %r96, %r9;
	sub.s32 	%r98, %r95, %r97;
	div.s32 	%r99, %r98, %r10;
	mul.lo.s32 	%r100, %r99, %r10;
	sub.s32 	%r101, %r98, %r100;
	div.s32 	%r102, %r101, %r11;
	mul.lo.s32 	%r103, %r102, %r11;
	sub.s32 	%r104, %r101, %r103;
	selp.b32 	%r105, 0, %r96, %p6;
	selp.b32 	%r106, 0, %r99, %p5;
	selp.b32 	%r107, 0, %r102, %p4;
	selp.b32 	%r108, 0, %r104, %p3;
	mul.lo.s32 	%r109, %r13, %r105;
	mad.lo.s32 	%r110, %r14, %r106, %r109;
	mad.lo.s32 	%r111, %r15, %r107, %r110;
	mad.lo.s32 	%r112, %r16, %r108, %r111;
	shl.b64 	%rd59, %rd58, 32;
	shr.s64 	%rd60, %rd59, 30;
	add.s64 	%rd61, %rd9, %rd60;
	ld.global.f32 	%f21, [%rd61];
	cvt.s64.s32 	%rd62, %r112;
	add.s64 	%rd63, %rd10, %rd62;
	ld.global.u8 	%rs5, [%rd63];
	setp.eq.s16 	%p11, %rs5, 0;
	mul.f32 	%f22, %f21, %f4;
	selp.f32 	%f23, %f3, %f22, %p11;
	max.f32 	%f24, %f20, %f23;
	add.s64 	%rd64, %rd34, 160;
	cvt.u32.u64 	%r113, %rd64;
	div.s32 	%r114, %r113, %r9;
	mul.lo.s32 	%r115, %r114, %r9;
	sub.s32 	%r116, %r113, %r115;
	div.s32 	%r117, %r116, %r10;
	mul.lo.s32 	%r118, %r117, %r10;
	sub.s32 	%r119, %r116, %r118;
	div.s32 	%r120, %r119, %r11;
	mul.lo.s32 	%r121, %r120, %r11;
	sub.s32 	%r122, %r119, %r121;
	selp.b32 	%r123, 0, %r114, %p6;
	selp.b32 	%r124, 0, %r117, %p5;
	selp.b32 	%r125, 0, %r120, %p4;
	selp.b32 	%r126, 0, %r122, %p3;
	mul.lo.s32 	%r127, %r13, %r123;
	mad.lo.s32 	%r128, %r14, %r124, %r127;
	mad.lo.s32 	%r129, %r15, %r125, %r128;
	mad.lo.s32 	%r130, %r16, %r126, %r129;
	shl.b64 	%rd65, %rd64, 32;
	shr.s64 	%rd66, %rd65, 30;
	add.s64 	%rd67, %rd9, %rd66;
	ld.global.f32 	%f25, [%rd67];
	cvt.s64.s32 	%rd68, %r130;
	add.s64 	%rd69, %rd10, %rd68;
	ld.global.u8 	%rs6, [%rd69];
	setp.eq.s16 	%p12, %rs6, 0;
	mul.f32 	%f26, %f25, %f4;
	selp.f32 	%f27, %f3, %f26, %p12;
	max.f32 	%f28, %f24, %f27;
	add.s64 	%rd70, %rd34, 192;
	cvt.u32.u64 	%r131, %rd70;
	div.s32 	%r132, %r131, %r9;
	mul.lo.s32 	%r133, %r132, %r9;
	sub.s32 	%r134, %r131, %r133;
	div.s32 	%r135, %r134, %r10;
	mul.lo.s32 	%r136, %r135, %r10;
	sub.s32 	%r137, %r134, %r136;
	div.s32 	%r138, %r137, %r11;
	mul.lo.s32 	%r139, %r138, %r11;
	sub.s32 	%r140, %r137, %r139;
	selp.b32 	%r141, 0, %r132, %p6;
	selp.b32 	%r142, 0, %r135, %p5;
	selp.b32 	%r143, 0, %r138, %p4;
	selp.b32 	%r144, 0, %r140, %p3;
	mul.lo.s32 	%r145, %r13, %r141;
	mad.lo.s32 	%r146, %r14, %r142, %r145;
	mad.lo.s32 	%r147, %r15, %r143, %r146;
	mad.lo.s32 	%r148, %r16, %r144, %r147;
	shl.b64 	%rd71, %rd70, 32;
	shr.s64 	%rd72, %rd71, 30;
	add.s64 	%rd73, %rd9, %rd72;
	ld.global.f32 	%f29, [%rd73];
	cvt.s64.s32 	%rd74, %r148;
	add.s64 	%rd75, %rd10, %rd74;
	ld.global.u8 	%rs7, [%rd75];
	setp.eq.s16 	%p13, %rs7, 0;
	mul.f32 	%f30, %f29, %f4;
	selp.f32 	%f31, %f3, %f30, %p13;
	max.f32 	%f32, %f28, %f31;
	add.s64 	%rd76, %rd34, 224;
	cvt.u32.u64 	%r149, %rd76;
	div.s32 	%r150, %r149, %r9;
	mul.lo.s32 	%r151, %r150, %r9;
	sub.s32 	%r152, %r149, %r151;
	div.s32 	%r153, %r152, %r10;
	mul.lo.s32 	%r154, %r153, %r10;
	sub.s32 	%r155, %r152, %r154;
	div.s32 	%r156, %r155, %r11;
	mul.lo.s32 	%r157, %r156, %r11;
	sub.s32 	%r158, %r155, %r157;
	selp.b32 	%r159, 0, %r150, %p6;
	selp.b32 	%r160, 0, %r153, %p5;
	selp.b32 	%r161, 0, %r156, %p4;
	selp.b32 	%r162, 0, %r158, %p3;
	mul.lo.s32 	%r163, %r13, %r159;
	mad.lo.s32 	%r164, %r14, %r160, %r163;
	mad.lo.s32 	%r165, %r15, %r161, %r164;
	mad.lo.s32 	%r166, %r16, %r162, %r165;
	shl.b64 	%rd77, %rd76, 32;
	shr.s64 	%rd78, %rd77, 30;
	add.s64 	%rd79, %rd9, %rd78;
	ld.global.f32 	%f33, [%rd79];
	cvt.s64.s32 	%rd80, %r166;
	add.s64 	%rd81, %rd10, %rd80;
	ld.global.u8 	%rs8, [%rd81];
	setp.eq.s16 	%p14, %rs8, 0;
	mul.f32 	%f34, %f33, %f4;
	selp.f32 	%f35, %f3, %f34, %p14;
	max.f32 	%f36, %f32, %f35;
	add.s64 	%rd82, %rd34, 256;
	cvt.u32.u64 	%r167, %rd82;
	div.s32 	%r168, %r167, %r9;
	mul.lo.s32 	%r169, %r168, %r9;
	sub.s32 	%r170, %r167, %r169;
	div.s32 	%r171, %r170, %r10;
	mul.lo.s32 	%r172, %r171, %r10;
	sub.s32 	%r173, %r170, %r172;
	div.s32 	%r174, %r173, %r11;
	mul.lo.s32 	%r175, %r174, %r11;
	sub.s32 	%r176, %r173, %r175;
	selp.b32 	%r177, 0, %r168, %p6;
	selp.b32 	%r178, 0, %r171, %p5;
	selp.b32 	%r179, 0, %r174, %p4;
	selp.b32 	%r180, 0, %r176, %p3;
	mul.lo.s32 	%r181, %r13, %r177;
	mad.lo.s32 	%r182, %r14, %r178, %r181;
	mad.lo.s32 	%r183, %r15, %r179, %r182;
	mad.lo.s32 	%r184, %r16, %r180, %r183;
	shl.b64 	%rd83, %rd82, 32;
	shr.s64 	%rd84, %rd83, 30;
	add.s64 	%rd85, %rd9, %rd84;
	ld.global.f32 	%f37, [%rd85];
	cvt.s64.s32 	%rd86, %r184;
	add.s64 	%rd87, %rd10, %rd86;
	ld.global.u8 	%rs9, [%rd87];
	setp.eq.s16 	%p15, %rs9, 0;
	mul.f32 	%f38, %f37, %f4;
	selp.f32 	%f39, %f3, %f38, %p15;
	max.f32 	%f40, %f36, %f39;
	add.s64 	%rd88, %rd34, 288;
	cvt.u32.u64 	%r185, %rd88;
	div.s32 	%r186, %r185, %r9;
	mul.lo.s32 	%r187, %r186, %r9;
	sub.s32 	%r188, %r185, %r187;
	div.s32 	%r189, %r188, %r10;
	mul.lo.s32 	%r190, %r189, %r10;
	sub.s32 	%r191, %r188, %r190;
	div.s32 	%r192, %r191, %r11;
	mul.lo.s32 	%r193, %r192, %r11;
	sub.s32 	%r194, %r191, %r193;
	selp.b32 	%r195, 0, %r186, %p6;
	selp.b32 	%r196, 0, %r189, %p5;
	selp.b32 	%r197, 0, %r192, %p4;
	selp.b32 	%r198, 0, %r194, %p3;
	mul.lo.s32 	%r199, %r13, %r195;
	mad.lo.s32 	%r200, %r14, %r196, %r199;
	mad.lo.s32 	%r201, %r15, %r197, %r200;
	mad.lo.s32 	%r202, %r16, %r198, %r201;
	shl.b64 	%rd89, %rd88, 32;
	shr.s64 	%rd90, %rd89, 30;
	add.s64 	%rd91, %rd9, %rd90;
	ld.global.f32 	%f41, [%rd91];
	cvt.s64.s32 	%rd92, %r202;
	add.s64 	%rd93, %rd10, %rd92;
	ld.global.u8 	%rs10, [%rd93];
	setp.eq.s16 	%p16, %rs10, 0;
	mul.f32 	%f42, %f41, %f4;
	selp.f32 	%f43, %f3, %f42, %p16;
	max.f32 	%f44, %f40, %f43;
	add.s64 	%rd94, %rd34, 320;
	cvt.u32.u64 	%r203, %rd94;
	div.s32 	%r204, %r203, %r9;
	mul.lo.s32 	%r205, %r204, %r9;
	sub.s32 	%r206, %r203, %r205;
	div.s32 	%r207, %r206, %r10;
	mul.lo.s32 	%r208, %r207, %r10;
	sub.s32 	%r209, %r206, %r208;
	div.s32 	%r210, %r209, %r11;
	mul.lo.s32 	%r211, %r210, %r11;
	sub.s32 	%r212, %r209, %r211;
	selp.b32 	%r213, 0, %r204, %p6;
	selp.b32 	%r214, 0, %r207, %p5;
	selp.b32 	%r215, 0, %r210, %p4;
	selp.b32 	%r216, 0, %r212, %p3;
	mul.lo.s32 	%r217, %r13, %r213;
	mad.lo.s32 	%r218, %r14, %r214, %r217;
	mad.lo.s32 	%r219, %r15, %r215, %r218;
	mad.lo.s32 	%r220, %r16, %r216, %r219;
	shl.b64 	%rd95, %rd94, 32;
	shr.s64 	%rd96, %rd95, 30;
	add.s64 	%rd97, %rd9, %rd96;
	ld.global.f32 	%f45, [%rd97];
	cvt.s64.s32 	%rd98, %r220;
	add.s64 	%rd99, %rd10, %rd98;
	ld.global.u8 	%rs11, [%rd99];
	setp.eq.s16 	%p17, %rs11, 0;
	mul.f32 	%f46, %f45, %f4;
	selp.f32 	%f47, %f3, %f46, %p17;
	max.f32 	%f48, %f44, %f47;
	add.s64 	%rd100, %rd34, 352;
	cvt.u32.u64 	%r221, %rd100;
	div.s32 	%r222, %r221, %r9;
	mul.lo.s32 	%r223, %r222, %r9;
	sub.s32 	%r224, %r221, %r223;
	div.s32 	%r225, %r224, %r10;
	mul.lo.s32 	%r226, %r225, %r10;
	sub.s32 	%r227, %r224, %r226;
	div.s32 	%r228, %r227, %r11;
	mul.lo.s32 	%r229, %r228, %r11;
	sub.s32 	%r230, %r227, %r229;
	selp.b32 	%r231, 0, %r222, %p6;
	selp.b32 	%r232, 0, %r225, %p5;
	selp.b32 	%r233, 0, %r228, %p4;
	selp.b32 	%r234, 0, %r230, %p3;
	mul.lo.s32 	%r235, %r13, %r231;
	mad.lo.s32 	%r236, %r14, %r232, %r235;
	mad.lo.s32 	%r237, %r15, %r233, %r236;
	mad.lo.s32 	%r238, %r16, %r234, %r237;
	shl.b64 	%rd101, %rd100, 32;
	shr.s64 	%rd102, %rd101, 30;
	add.s64 	%rd103, %rd9, %rd102;
	ld.global.f32 	%f49, [%rd103];
	cvt.s64.s32 	%rd104, %r238;
	add.s64 	%rd105, %rd10, %rd104;
	ld.global.u8 	%rs12, [%rd105];
	setp.eq.s16 	%p18, %rs12, 0;
	mul.f32 	%f50, %f49, %f4;
	selp.f32 	%f51, %f3, %f50, %p18;
	max.f32 	%f52, %f48, %f51;
	add.s64 	%rd106, %rd34, 384;
	cvt.u32.u64 	%r239, %rd106;
	div.s32 	%r240, %r239, %r9;
	mul.lo.s32 	%r241, %r240, %r9;
	sub.s32 	%r242, %r239, %r241;
	div.s32 	%r243, %r242, %r10;
	mul.lo.s32 	%r244, %r243, %r10;
	sub.s32 	%r245, %r242, %r244;
	div.s32 	%r246, %r245, %r11;
	mul.lo.s32 	%r247, %r246, %r11;
	sub.s32 	%r248, %r245, %r247;
	selp.b32 	%r249, 0, %r240, %p6;
	selp.b32 	%r250, 0, %r243, %p5;
	selp.b32 	%r251, 0, %r246, %p4;
	selp.b32 	%r252, 0, %r248, %p3;
	mul.lo.s32 	%r253, %r13, %r249;
	mad.lo.s32 	%r254, %r14, %r250, %r253;
	mad.lo.s32 	%r255, %r15, %r251, %r254;
	mad.lo.s32 	%r256, %r16, %r252, %r255;
	shl.b64 	%rd107, %rd106, 32;
	shr.s64 	%rd108, %rd107, 30;
	add.s64 	%rd109, %rd9, %rd108;
	ld.global.f32 	%f53, [%rd109];
	cvt.s64.s32 	%rd110, %r256;
	add.s64 	%rd111, %rd10, %rd110;
	ld.global.u8 	%rs13, [%rd111];
	setp.eq.s16 	%p19, %rs13, 0;
	mul.f32 	%f54, %f53, %f4;
	selp.f32 	%f55, %f3, %f54, %p19;
	max.f32 	%f56, %f52, %f55;
	add.s64 	%rd112, %rd34, 416;
	cvt.u32.u64 	%r257, %rd112;
	div.s32 	%r258, %r257, %r9;
	mul.lo.s32 	%r259, %r258, %r9;
	sub.s32 	%r260, %r257, %r259;
	div.s32 	%r261, %r260, %r10;
	mul.lo.s32 	%r262, %r261, %r10;
	sub.s32 	%r263, %r260, %r262;
	div.s32 	%r264, %r263, %r11;
	mul.lo.s32 	%r265, %r264, %r11;
	sub.s32 	%r266, %r263, %r265;
	selp.b32 	%r267, 0, %r258, %p6;
	selp.b32 	%r268, 0, %r261, %p5;
	selp.b32 	%r269, 0, %r264, %p4;
	selp.b32 	%r270, 0, %r266, %p3;
	mul.lo.s32 	%r271, %r13, %r267;
	mad.lo.s32 	%r272, %r14, %r268, %r271;
	mad.lo.s32 	%r273, %r15, %r269, %r272;
	mad.lo.s32 	%r274, %r16, %r270, %r273;
	shl.b64 	%rd113, %rd112, 32;
	shr.s64 	%rd114, %rd113, 30;
	add.s64 	%rd115, %rd9, %rd114;
	ld.global.f32 	%f57, [%rd115];
	cvt.s64.s32 	%rd116, %r274;
	add.s64 	%rd117, %rd10, %rd116;
	ld.global.u8 	%rs14, [%rd117];
	setp.eq.s16 	%p20, %rs14, 0;
	mul.f32 	%f58, %f57, %f4;
	selp.f32 	%f59, %f3, %f58, %p20;
	max.f32 	%f60, %f56, %f59;
	add.s64 	%rd118, %rd34, 448;
	cvt.u32.u64 	%r275, %rd118;
	div.s32 	%r276, %r275, %r9;
	mul.lo.s32 	%r277, %r276, %r9;
	sub.s32 	%r278, %r275, %r277;
	div.s32 	%r279, %r278, %r10;
	mul.lo.s32 	%r280, %r279, %r10;
	sub.s32 	%r281, %r278, %r280;
	div.s32 	%r282, %r281, %r11;
	mul.lo.s32 	%r283, %r282, %r11;
	sub.s32 	%r284, %r281, %r283;
	selp.b32 	%r285, 0, %r276, %p6;
	selp.b32 	%r286, 0, %r279, %p5;
	selp.b32 	%r287, 0, %r282, %p4;
	selp.b32 	%r288, 0, %r284, %p3;
	mul.lo.s32 	%r289, %r13, %r285;
	mad.lo.s32 	%r290, %r14, %r286, %r289;
	mad.lo.s32 	%r291, %r15, %r287, %r290;
	mad.lo.s32 	%r292, %r16, %r288, %r291;
	shl.b64 	%rd119, %rd118, 32;
	shr.s64 	%rd120, %rd119, 30;
	add.s64 	%rd121, %rd9, %rd120;
	ld.global.f32 	%f61, [%rd121];
	cvt.s64.s32 	%rd122, %r292;
	add.s64 	%rd123, %rd10, %rd122;
	ld.global.u8 	%rs15, [%rd123];
	setp.eq.s16 	%p21, %rs15, 0;
	mul.f32 	%f62, %f61, %f4;
	selp.f32 	%f63, %f3, %f62, %p21;
	max.f32 	%f64, %f60, %f63;
	add.s64 	%rd124, %rd34, 480;
	cvt.u32.u64 	%r293, %rd124;
	div.s32 	%r294, %r293, %r9;
	mul.lo.s32 	%r295, %r294, %r9;
	sub.s32 	%r296, %r293, %r295;
	div.s32 	%r297, %r296, %r10;
	mul.lo.s32 	%r298, %r297, %r10;
	sub.s32 	%r299, %r296, %r298;
	div.s32 	%r300, %r299, %r11;
	mul.lo.s32 	%r301, %r300, %r11;
	sub.s32 	%r302, %r299, %r301;
	selp.b32 	%r303, 0, %r294, %p6;
	selp.b32 	%r304, 0, %r297, %p5;
	selp.b32 	%r305, 0, %r300, %p4;
	selp.b32 	%r306, 0, %r302, %p3;
	mul.lo.s32 	%r307, %r13, %r303;
	mad.lo.s32 	%r308, %r14, %r304, %r307;
	mad.lo.s32 	%r309, %r15, %r305, %r308;
	mad.lo.s32 	%r310, %r16, %r306, %r309;
	shl.b64 	%rd125, %rd124, 32;
	shr.s64 	%rd126, %rd125, 30;
	add.s64 	%rd127, %rd9, %rd126;
	ld.global.f32 	%f65, [%rd127];
	cvt.s64.s32 	%rd128, %r310;
	add.s64 	%rd129, %rd10, %rd128;
	ld.global.u8 	%rs16, [%rd129];
	setp.eq.s16 	%p22, %rs16, 0;
	mul.f32 	%f66, %f65, %f4;
	selp.f32 	%f67, %f3, %f66, %p22;
	max.f32 	%f68, %f64, %f67;
	add.s64 	%rd130, %rd34, 512;
	cvt.u32.u64 	%r311, %rd130;
	div.s32 	%r312, %r311, %r9;
	mul.lo.s32 	%r313, %r312, %r9;
	sub.s32 	%r314, %r311, %r313;
	div.s32 	%r315, %r314, %r10;
	mul.lo.s32 	%r316, %r315, %r10;
	sub.s32 	%r317, %r314, %r316;
	div.s32 	%r318, %r317, %r11;
	mul.lo.s32 	%r319, %r318, %r11;
	sub.s32 	%r320, %r317, %r319;
	selp.b32 	%r321, 0, %r312, %p6;
	selp.b32 	%r322, 0, %r315, %p5;
	selp.b32 	%r323, 0, %r318, %p4;
	selp.b32 	%r324, 0, %r320, %p3;
	mul.lo.s32 	%r325, %r13, %r321;
	mad.lo.s32 	%r326, %r14, %r322, %r325;
	mad.lo.s32 	%r327, %r15, %r323, %r326;
	mad.lo.s32 	%r328, %r16, %r324, %r327;
	shl.b64 	%rd131, %rd130, 32;
	shr.s64 	%rd132, %rd131, 30;
	add.s64 	%rd133, %rd9, %rd132;
	ld.global.f32 	%f69, [%rd133];
	cvt.s64.s32 	%rd134, %r328;
	add.s64 	%rd135, %rd10, %rd134;
	ld.global.u8 	%rs17, [%rd135];
	setp.eq.s16 	%p23, %rs17, 0;
	mul.f32 	%f70, %f69, %f4;
	selp.f32 	%f71, %f3, %f70, %p23;
	max.f32 	%f72, %f68, %f71;
	add.s64 	%rd136, %rd34, 544;
	cvt.u32.u64 	%r329, %rd136;
	div.s32 	%r330, %r329, %r9;
	mul.lo.s32 	%r331, %r330, %r9;
	sub.s32 	%r332, %r329, %r331;
	div.s32 	%r333, %r332, %r10;
	mul.lo.s32 	%r334, %r333, %r10;
	sub.s32 	%r335, %r332, %r334;
	div.s32 	%r336, %r335, %r11;
	mul.lo.s32 	%r337, %r336, %r11;
	sub.s32 	%r338, %r335, %r337;
	selp.b32 	%r339, 0, %r330, %p6;
	selp.b32 	%r340, 0, %r333, %p5;
	selp.b32 	%r341, 0, %r336, %p4;
	selp.b32 	%r342, 0, %r338, %p3;
	mul.lo.s32 	%r343, %r13, %r339;
	mad.lo.s32 	%r344, %r14, %r340, %r343;
	mad.lo.s32 	%r345, %r15, %r341, %r344;
	mad.lo.s32 	%r346, %r16, %r342, %r345;
	shl.b64 	%rd137, %rd136, 32;
	shr.s64 	%rd138, %rd137, 30;
	add.s64 	%rd139, %rd9, %rd138;
	ld.global.f32 	%f73, [%rd139];
	cvt.s64.s32 	%rd140, %r346;
	add.s64 	%rd141, %rd10, %rd140;
	ld.global.u8 	%rs18, [%rd141];
	setp.eq.s16 	%p24, %rs18, 0;
	mul.f32 	%f74, %f73, %f4;
	selp.f32 	%f75, %f3, %f74, %p24;
	max.f32 	%f76, %f72, %f75;
	add.s64 	%rd142, %rd34, 576;
	cvt.u32.u64 	%r347, %rd142;
	div.s32 	%r348, %r347, %r9;
	mul.lo.s32 	%r349, %r348, %r9;
	sub.s32 	%r350, %r347, %r349;
	div.s32 	%r351, %r350, %r10;
	mul.lo.s32 	%r352, %r351, %r10;
	sub.s32 	%r353, %r350, %r352;
	div.s32 	%r354, %r353, %r11;
	mul.lo.s32 	%r355, %r354, %r11;
	sub.s32 	%r356, %r353, %r355;
	selp.b32 	%r357, 0, %r348, %p6;
	selp.b32 	%r358, 0, %r351, %p5;
	selp.b32 	%r359, 0, %r354, %p4;
	selp.b32 	%r360, 0, %r356, %p3;
	mul.lo.s32 	%r361, %r13, %r357;
	mad.lo.s32 	%r362, %r14, %r358, %r361;
	mad.lo.s32 	%r363, %r15, %r359, %r362;
	mad.lo.s32 	%r364, %r16, %r360, %r363;
	shl.b64 	%rd143, %rd142, 32;
	shr.s64 	%rd144, %rd143, 30;
	add.s64 	%rd145, %rd9, %rd144;
	ld.global.f32 	%f77, [%rd145];
	cvt.s64.s32 	%rd146, %r364;
	add.s64 	%rd147, %rd10, %rd146;
	ld.global.u8 	%rs19, [%rd147];
	setp.eq.s16 	%p25, %rs19, 0;
	mul.f32 	%f78, %f77, %f4;
	selp.f32 	%f79, %f3, %f78, %p25;
	max.f32 	%f80, %f76, %f79;
	add.s64 	%rd148, %rd34, 608;
	cvt.u32.u64 	%r365, %rd148;
	div.s32 	%r366, %r365, %r9;
	mul.lo.s32 	%r367, %r366, %r9;
	sub.s32 	%r368, %r365, %r367;
	div.s32 	%r369, %r368, %r10;
	mul.lo.s32 	%r370, %r369, %r10;
	sub.s32 	%r371, %r368, %r370;
	div.s32 	%r372, %r371, %r11;
	mul.lo.s32 	%r373, %r372, %r11;
	sub.s32 	%r374, %r371, %r373;
	selp.b32 	%r375, 0, %r366, %p6;
	selp.b32 	%r376, 0, %r369, %p5;
	selp.b32 	%r377, 0, %r372, %p4;
	selp.b32 	%r378, 0, %r374, %p3;
	mul.lo.s32 	%r379, %r13, %r375;
	mad.lo.s32 	%r380, %r14, %r376, %r379;
	mad.lo.s32 	%r381, %r15, %r377, %r380;
	mad.lo.s32 	%r382, %r16, %r378, %r381;
	shl.b64 	%rd149, %rd148, 32;
	shr.s64 	%rd150, %rd149, 30;
	add.s64 	%rd151, %rd9, %rd150;
	ld.global.f32 	%f81, [%rd151];
	cvt.s64.s32 	%rd152, %r382;
	add.s64 	%rd153, %rd10, %rd152;
	ld.global.u8 	%rs20, [%rd153];
	setp.eq.s16 	%p26, %rs20, 0;
	mul.f32 	%f82, %f81, %f4;
	selp.f32 	%f83, %f3, %f82, %p26;
	max.f32 	%f84, %f80, %f83;
	add.s64 	%rd154, %rd34, 640;
	cvt.u32.u64 	%r383, %rd154;
	div.s32 	%r384, %r383, %r9;
	mul.lo.s32 	%r385, %r384, %r9;
	sub.s32 	%r386, %r383, %r385;
	div.s32 	%r387, %r386, %r10;
	mul.lo.s32 	%r388, %r387, %r10;
	sub.s32 	%r389, %r386, %r388;
	div.s32 	%r390, %r389, %r11;
	mul.lo.s32 	%r391, %r390, %r11;
	sub.s32 	%r392, %r389, %r391;
	selp.b32 	%r393, 0, %r384, %p6;
	selp.b32 	%r394, 0, %r387, %p5;
	selp.b32 	%r395, 0, %r390, %p4;
	selp.b32 	%r396, 0, %r392, %p3;
	mul.lo.s32 	%r397, %r13, %r393;
	mad.lo.s32 	%r398, %r14, %r394, %r397;
	mad.lo.s32 	%r399, %r15, %r395, %r398;
	mad.lo.s32 	%r400, %r16, %r396, %r399;
	shl.b64 	%rd155, %rd154, 32;
	shr.s64 	%rd156, %rd155, 30;
	add.s64 	%rd157, %rd9, %rd156;
	ld.global.f32 	%f85, [%rd157];
	cvt.s64.s32 	%rd158, %r400;
	add.s64 	%rd159, %rd10, %rd158;
	ld.global.u8 	%rs21, [%rd159];
	setp.eq.s16 	%p27, %rs21, 0;
	mul.f32 	%f86, %f85, %f4;
	selp.f32 	%f87, %f3, %f86, %p27;
	max.f32 	%f88, %f84, %f87;
	add.s64 	%rd160, %rd34, 672;
	cvt.u32.u64 	%r401, %rd160;
	div.s32 	%r402, %r401, %r9;
	mul.lo.s32 	%r403, %r402, %r9;
	sub.s32 	%r404, %r401, %r403;
	div.s32 	%r405, %r404, %r10;
	mul.lo.s32 	%r406, %r405, %r10;
	sub.s32 	%r407, %r404, %r406;
	div.s32 	%r408, %r407, %r11;
	mul.lo.s32 	%r409, %r408, %r11;
	sub.s32 	%r410, %r407, %r409;
	selp.b32 	%r411, 0, %r402, %p6;
	selp.b32 	%r412, 0, %r405, %p5;
	selp.b32 	%r413, 0, %r408, %p4;
	selp.b32 	%r414, 0, %r410, %p3;
	mul.lo.s32 	%r415, %r13, %r411;
	mad.lo.s32 	%r416, %r14, %r412, %r415;
	mad.lo.s32 	%r417, %r15, %r413, %r416;
	mad.lo.s32 	%r418, %r16, %r414, %r417;
	shl.b64 	%rd161, %rd160, 32;
	shr.s64 	%rd162, %rd161, 30;
	add.s64 	%rd163, %rd9, %rd162;
	ld.global.f32 	%f89, [%rd163];
	cvt.s64.s32 	%rd164, %r418;
	add.s64 	%rd165, %rd10, %rd164;
	ld.global.u8 	%rs22, [%rd165];
	setp.eq.s16 	%p28, %rs22, 0;
	mul.f32 	%f90, %f89, %f4;
	selp.f32 	%f91, %f3, %f90, %p28;
	max.f32 	%f92, %f88, %f91;
	add.s64 	%rd166, %rd34, 704;
	cvt.u32.u64 	%r419, %rd166;
	div.s32 	%r420, %r419, %r9;
	mul.lo.s32 	%r421, %r420, %r9;
	sub.s32 	%r422, %r419, %r421;
	div.s32 	%r423, %r422, %r10;
	mul.lo.s32 	%r424, %r423, %r10;
	sub.s32 	%r425, %r422, %r424;
	div.s32 	%r426, %r425, %r11;
	mul.lo.s32 	%r427, %r426, %r11;
	sub.s32 	%r428, %r425, %r427;
	selp.b32 	%r429, 0, %r420, %p6;
	selp.b32 	%r430, 0, %r423, %p5;
	selp.b32 	%r431, 0, %r426, %p4;
	selp.b32 	%r432, 0, %r428, %p3;
	mul.lo.s32 	%r433, %r13, %r429;
	mad.lo.s32 	%r434, %r14, %r430, %r433;
	mad.lo.s32 	%r435, %r15, %r431, %r434;
	mad.lo.s32 	%r436, %r16, %r432, %r435;
	shl.b64 	%rd167, %rd166, 32;
	shr.s64 	%rd168, %rd167, 30;
	add.s64 	%rd169, %rd9, %rd168;
	ld.global.f32 	%f93, [%rd169];
	cvt.s64.s32 	%rd170, %r436;
	add.s64 	%rd171, %rd10, %rd170;
	ld.global.u8 	%rs23, [%rd171];
	setp.eq.s16 	%p29, %rs23, 0;
	mul.f32 	%f94, %f93, %f4;
	selp.f32 	%f95, %f3, %f94, %p29;
	max.f32 	%f96, %f92, %f95;
	add.s64 	%rd172, %rd34, 736;
	cvt.u32.u64 	%r437, %rd172;
	div.s32 	%r438, %r437, %r9;
	mul.lo.s32 	%r439, %r438, %r9;
	sub.s32 	%r440, %r437, %r439;
	div.s32 	%r441, %r440, %r10;
	mul.lo.s32 	%r442, %r441, %r10;
	sub.s32 	%r443, %r440, %r442;
	div.s32 	%r444, %r443, %r11;
	mul.lo.s32 	%r445, %r444, %r11;
	sub.s32 	%r446, %r443, %r445;
	selp.b32 	%r447, 0, %r438, %p6;
	selp.b32 	%r448, 0, %r441, %p5;
	selp.b32 	%r449, 0, %r444, %p4;
	selp.b32 	%r450, 0, %r446, %p3;
	mul.lo.s32 	%r451, %r13, %r447;
	mad.lo.s32 	%r452, %r14, %r448, %r451;
	mad.lo.s32 	%r453, %r15, %r449, %r452;
	mad.lo.s32 	%r454, %r16, %r450, %r453;
	shl.b64 	%rd173, %rd172, 32;
	shr.s64 	%rd174, %rd173, 30;
	add.s64 	%rd175, %rd9, %rd174;
	ld.global.f32 	%f97, [%rd175];
	cvt.s64.s32 	%rd176, %r454;
	add.s64 	%rd177, %rd10, %rd176;
	ld.global.u8 	%rs24, [%rd177];
	setp.eq.s16 	%p30, %rs24, 0;
	mul.f32 	%f98, %f97, %f4;
	selp.f32 	%f99, %f3, %f98, %p30;
	max.f32 	%f100, %f96, %f99;
	mov.b32 	%r455, %f100;
	shfl.sync.bfly.b32	%r456|%p31, %r455, 16, 31, -1;
	mov.b32 	%f101, %r456;
	max.f32 	%f102, %f100, %f101;
	mov.b32 	%r457, %f102;
	shfl.sync.bfly.b32	%r458|%p32, %r457, 8, 31, -1;
	mov.b32 	%f103, %r458;
	max.f32 	%f104, %f102, %f103;
	mov.b32 	%r459, %f104;
	shfl.sync.bfly.b32	%r460|%p33, %r459, 4, 31, -1;
	mov.b32 	%f105, %r460;
	max.f32 	%f106, %f104, %f105;
	mov.b32 	%r461, %f106;
	shfl.sync.bfly.b32	%r462|%p34, %r461, 2, 31, -1;
	mov.b32 	%f107, %r462;
	max.f32 	%f108, %f106, %f107;
	mov.b32 	%r463, %f108;
	shfl.sync.bfly.b32	%r464|%p35, %r463, 1, 31, -1;
	mov.b32 	%f109, %r464;
	max.f32 	%f110, %f108, %f109;
	sub.f32 	%f111, %f7, %f110;
	fma.rn.f32 	%f112, %f111, 0f3BBB989D, 0f3F000000;
	cvt.sat.f32.f32 	%f113, %f112;
	mov.f32 	%f114, 0f4B400001;
	mov.f32 	%f115, 0f437C0000;
	fma.rm.f32 	%f116, %f113, %f115, %f114;
	add.f32 	%f117, %f116, 0fCB40007F;
	neg.f32 	%f118, %f117;
	fma.rn.f32 	%f119, %f111, 0f3FB8AA3B, %f118;
	fma.rn.f32 	%f120, %f111, 0f32A57060, %f119;
	mov.b32 	%r465, %f116;
	shl.b32 	%r466, %r465, 23;
	mov.b32 	%f121, %r466;
	ex2.approx.ftz.f32 	%f122, %f120;
	mul.f32 	%f123, %f122, %f121;
	add.f32 	%f124, %f123, 0f00000000;
	sub.f32 	%f125, %f11, %f110;
	fma.rn.f32 	%f126, %f125, 0f3BBB989D, 0f3F000000;
	cvt.sat.f32.f32 	%f127, %f126;
	fma.rm.f32 	%f128, %f127, %f115, %f114;
	add.f32 	%f129, %f128, 0fCB40007F;
	neg.f32 	%f130, %f129;
	fma.rn.f32 	%f131, %f125, 0f3FB8AA3B, %f130;
	fma.rn.f32 	%f132, %f125, 0f32A57060, %f131;
	mov.b32 	%r467, %f128;
	shl.b32 	%r468, %r467, 23;
	mov.b32 	%f133, %r468;
	ex2.approx.ftz.f32 	%f134, %f132;
	mul.f32 	%f135, %f134, %f133;
	add.f32 	%f136, %f124, %f135;
	sub.f32 	%f137, %f15, %f110;
	fma.rn.f32 	%f138, %f137, 0f3BBB989D, 0f3F000000;
	cvt.sat.f32.f32 	%f139, %f138;
	fma.rm.f32 	%f140, %f139, %f115, %f114;
	add.f32 	%f141, %f140, 0fCB40007F;
	neg.f32 	%f142, %f141;
	fma.rn.f32 	%f143, %f137, 0f3FB8AA3B, %f142;
	fma.rn.f32 	%f144, %f137, 0f32A57060, %f143;
	mov.b32 	%r469, %f140;
	shl.b32 	%r470, %r469, 23;
	mov.b32 	%f145, %r470;
	ex2.approx.ftz.f32 	%f146, %f144;
	mul.f32 	%f147, %f146, %f145;
	add.f32 	%f148, %f136, %f147;
	sub.f32 	%f149, %f19, %f110;
	fma.rn.f32 	%f150, %f149, 0f3BBB989D, 0f3F000000;
	cvt.sat.f32.f32 	%f151, %f150;
	fma.rm.f32 	%f152, %f151, %f115, %f114;
	add.f32 	%f153, %f152, 0fCB40007F;
	neg.f32 	%f154, %f153;
	fma.rn.f32 	%f155, %f149, 0f3FB8AA3B, %f154;
	fma.rn.f32 	%f156, %f149, 0f32A57060, %f155;
	mov.b32 	%r471, %f152;
	shl.b32 	%r472, %r471, 23;
	mov.b32 	%f157, %r472;
	ex2.approx.ftz.f32 	%f158, %f156;
	mul.f32 	%f159, %f158, %f157;
	add.f32 	%f160, %f148, %f159;
	sub.f32 	%f161, %f23, %f110;
	fma.rn.f32 	%f162, %f161, 0f3BBB989D, 0f3F000000;
	cvt.sat.f32.f32 	%f163, %f162;
	fma.rm.f32 	%f164, %f163, %f115, %f114;
	add.f32 	%f165, %f164, 0fCB40007F;
	neg.f32 	%f166, %f165;
	fma.rn.f32 	%f167, %f161, 0f3FB8AA3B, %f166;
	fma.rn.f32 	%f168, %f161, 0f32A57060, %f167;
	mov.b32 	%r473, %f164;
	shl.b32 	%r474, %r473, 23;
	mov.b32 	%f169, %r474;
	ex2.approx.ftz.f32 	%f170, %f168;
	mul.f32 	%f171, %f170, %f169;
	add.f32 	%f172, %f160, %f171;
	sub.f32 	%f173, %f27, %f110;
	fma.rn.f32 	%f174, %f173, 0f3BBB989D, 0f3F000000;
	cvt.sat.f32.f32 	%f175, %f174;
	fma.rm.f32 	%f176, %f175, %f115, %f114;
	add.f32 	%f177, %f176, 0fCB40007F;
	neg.f32 	%f178, %f177;
	fma.rn.f32 	%f179, %f173, 0f3FB8AA3B, %f178;
	fma.rn.f32 	%f180, %f173, 0f32A57060, %f179;
	mov.b32 	%r475, %f176;
	shl.b32 	%r476, %r475, 23;
	mov.b32 	%f181, %r476;
	ex2.approx.ftz.f32 	%f182, %f180;
	mul.f32 	%f183, %f182, %f181;
	add.f32 	%f184, %f172, %f183;
	sub.f32 	%f185, %f31, %f110;
	fma.rn.f32 	%f186, %f185, 0f3BBB989D, 0f3F000000;
	cvt.sat.f32.f32 	%f187, %f186;
	fma.rm.f32 	%f188, %f187, %f115, %f114;
	add.f32 	%f189, %f188, 0fCB40007F;
	neg.f32 	%f190, %f189;
	fma.rn.f32 	%f191, %f185, 0f3FB8AA3B, %f190;
	fma.rn.f32 	%f192, %f185, 0f32A57060, %f191;
	mov.b32 	%r477, %f188;
	shl.b32 	%r478, %r477, 23;
	mov.b32 	%f193, %r478;
	ex2.approx.ftz.f32 	%f194, %f192;
	mul.f32 	%f195, %f194, %f193;
	add.f32 	%f196, %f184, %f195;
	sub.f32 	%f197, %f35, %f110;
	fma.rn.f32 	%f198, %f197, 0f3BBB989D, 0f3F000000;
	cvt.sat.f32.f32 	%f199, %f198;
	fma.rm.f32 	%f200, %f199, %f115, %f114;
	add.f32 	%f201, %f200, 0fCB40007F;
	neg.f32 	%f202, %f201;
	fma.rn.f32 	%f203, %f197, 0f3FB8AA3B, %f202;
	fma.rn.f32 	%f204, %f197, 0f32A57060, %f203;
	mov.b32 	%r479, %f200;
	shl.b32 	%r480, %r479, 23;
	mov.b32 	%f205, %r480;
	ex2.approx.ftz.f32 	%f206, %f204;
	mul.f32 	%f207, %f206, %f205;
	add.f32 	%f208, %f196, %f207;
	sub.f32 	%f209, %f39, %f110;
	fma.rn.f32 	%f210, %f209, 0f3BBB989D, 0f3F000000;
	cvt.sat.f32.f32 	%f211, %f210;
	fma.rm.f32 	%f212, %f211, %f115, %f114;
	add.f32 	%f213, %f212, 0fCB40007F;
	neg.f32 	%f214, %f213;
	fma.rn.f32 	%f215, %f209, 0f3FB8AA3B, %f214;
	fma.rn.f32 	%f216, %f209, 0f32A57060, %f215;
	mov.b32 	%r481, %f212;
	shl.b32 	%r482, %r481, 23;
	mov.b32 	%f217, %r482;
	ex2.approx.ftz.f32 	%f218, %f216;
	mul.f32 	%f219, %f218, %f217;
	add.f32 	%f220, %f208, %f219;
	sub.f32 	%f221, %f43, %f110;
	fma.rn.f32 	%f222, %f221, 0f3BBB989D, 0f3F000000;
	cvt.sat.f32.f32 	%f223, %f222;
	fma.rm.f32 	%f224, %f223, %f115, %f114;
	add.f32 	%f225, %f224, 0fCB40007F;
	neg.f32 	%f226, %f225;
	fma.rn.f32 	%f227, %f221, 0f3FB8AA3B, %f226;
	fma.rn.f32 	%f228, %f221, 0f32A57060, %f227;
	mov.b32 	%r483, %f224;
	shl.b32 	%r484, %r483, 23;
	mov.b32 	%f229, %r484;
	ex2.approx.ftz.f32 	%f230, %f228;
	mul.f32 	%f231, %f230, %f229;
	add.f32 	%f232, %f220, %f231;
	sub.f32 	%f233, %f47, %f110;
	fma.rn.f32 	%f234, %f233, 0f3BBB989D, 0f3F000000;
	cvt.sat.f32.f32 	%f235, %f234;
	fma.rm.f32 	%f236, %f235, %f115, %f114;
	add.f32 	%f237, %f236, 0fCB40007F;
	neg.f32 	%f238, %f237;
	fma.rn.f32 	%f239, %f233, 0f3FB8AA3B, %f238;
	fma.rn.f32 	%f240, %f233, 0f32A57060, %f239;
	mov.b32 	%r485, %f236;
	shl.b32 	%r486, %r485, 23;
	mov.b32 	%f241, %r486;
	ex2.approx.ftz.f32 	%f242, %f240;
	mul.f32 	%f243, %f242, %f241;
	add.f32 	%f244, %f232, %f243;
	sub.f32 	%f245, %f51, %f110;
	fma.rn.f32 	%f246, %f245, 0f3BBB989D, 0f3F000000;
	cvt.sat.f32.f32 	%f247, %f246;
	fma.rm.f32 	%f248, %f247, %f115, %f114;
	add.f32 	%f249, %f248, 0fCB40007F;
	neg.f32 	%f250, %f249;
	fma.rn.f32 	%f251, %f245, 0f3FB8AA3B, %f250;
	fma.rn.f32 	%f252, %f245, 0f32A57060, %f251;
	mov.b32 	%r487, %f248;
	shl.b32 	%r488, %r487, 23;
	mov.b32 	%f253, %r488;
	ex2.approx.ftz.f32 	%f254, %f252;
	mul.f32 	%f255, %f254, %f253;
	add.f32 	%f256, %f244, %f255;
	sub.f32 	%f257, %f55, %f110;
	fma.rn.f32 	%f258, %f257, 0f3BBB989D, 0f3F000000;
	cvt.sat.f32.f32 	%f259, %f258;
	fma.rm.f32 	%f260, %f259, %f115, %f114;
	add.f32 	%f261, %f260, 0fCB40007F;
	neg.f32 	%f262, %f261;
	fma.rn.f32 	%f263, %f257, 0f3FB8AA3B, %f262;
	fma.rn.f32 	%f264, %f257, 0f32A57060, %f263;
	mov.b32 	%r489, %f260;
	shl.b32 	%r490, %r489, 23;
	mov.b32 	%f265, %r490;
	ex2.approx.ftz.f32 	%f266, %f264;
	mul.f32 	%f267, %f266, %f265;
	add.f32 	%f268, %f256, %f267;
	sub.f32 	%f269, %f59, %f110;
	fma.rn.f32 	%f270, %f269, 0f3BBB989D, 0f3F000000;
	cvt.sat.f32.f32 	%f271, %f270;
	fma.rm.f32 	%f272, %f271, %f115, %f114;
	add.f32 	%f273, %f272, 0fCB40007F;
	neg.f32 	%f274, %f273;
	fma.rn.f32 	%f275, %f269, 0f3FB8AA3B, %f274;
	fma.rn.f32 	%f276, %f269, 0f32A57060, %f275;
	mov.b32 	%r491, %f272;
	shl.b32 	%r492, %r491, 23;
	mov.b32 	%f277, %r492;
	ex2.approx.ftz.f32 	%f278, %f276;
	mul.f32 	%f279, %f278, %f277;
	add.f32 	%f280, %f268, %f279;
	sub.f32 	%f281, %f63, %f110;
	fma.rn.f32 	%f282, %f281, 0f3BBB989D, 0f3F000000;
	cvt.sat.f32.f32 	%f283, %f282;
	fma.rm.f32 	%f284, %f283, %f115, %f114;
	add.f32 	%f285, %f284, 0fCB40007F;
	neg.f32 	%f286, %f285;
	fma.rn.f32 	%f287, %f281, 0f3FB8AA3B, %f286;
	fma.rn.f32 	%f288, %f281, 0f32A57060, %f287;
	mov.b32 	%r493, %f284;
	shl.b32 	%r494, %r493, 23;
	mov.b32 	%f289, %r494;
	ex2.approx.ftz.f32 	%f290, %f288;
	mul.f32 	%f291, %f290, %f289;
	add.f32 	%f292, %f280, %f291;
	sub.f32 	%f293, %f67, %f110;
	fma.rn.f32 	%f294, %f293, 0f3BBB989D, 0f3F000000;
	cvt.sat.f32.f32 	%f295, %f294;
	fma.rm.f32 	%f296, %f295, %f115, %f114;
	add.f32 	%f297, %f296, 0fCB40007F;
	neg.f32 	%f298, %f297;
	fma.rn.f32 	%f299, %f293, 0f3FB8AA3B, %f298;
	fma.rn.f32 	%f300, %f293, 0f32A57060, %f299;
	mov.b32 	%r495, %f296;
	shl.b32 	%r496, %r495, 23;
	mov.b32 	%f301, %r496;
	ex2.approx.ftz.f32 	%f302, %f300;
	mul.f32 	%f303, %f302, %f301;
	add.f32 	%f304, %f292, %f303;
	sub.f32 	%f305, %f71, %f110;
	fma.rn.f32 	%f306, %f305, 0f3BBB989D, 0f3F000000;
	cvt.sat.f32.f32 	%f307, %f306;
	fma.rm.f32 	%f308, %f307, %f115, %f114;
	add.f32 	%f309, %f308, 0fCB40007F;
	neg.f32 	%f310, %f309;
	fma.rn.f32 	%f311, %f305, 0f3FB8AA3B, %f310;
	fma.rn.f32 	%f312, %f305, 0f32A57060, %f311;
	mov.b32 	%r497, %f308;
	shl.b32 	%r498, %r497, 23;
	mov.b32 	%f313, %r498;
	ex2.approx.ftz.f32 	%f314, %f312;
	mul.f32 	%f315, %f314, %f313;
	add.f32 	%f316, %f304, %f315;
	sub.f32 	%f317, %f75, %f110;
	fma.rn.f32 	%f318, %f317, 0f3BBB989D, 0f3F000000;
	cvt.sat.f32.f32 	%f319, %f318;
	fma.rm.f32 	%f320, %f319, %f115, %f114;
	add.f32 	%f321, %f320, 0fCB40007F;
	neg.f32 	%f322, %f321;
	fma.rn.f32 	%f323, %f317, 0f3FB8AA3B, %f322;
	fma.rn.f32 	%f324, %f317, 0f32A57060, %f323;
	mov.b32 	%r499, %f320;
	shl.b32 	%r500, %r499, 23;
	mov.b32 	%f325, %r500;
	ex2.approx.ftz.f32 	%f326, %f324;
	mul.f32 	%f327, %f326, %f325;
	add.f32 	%f328, %f316, %f327;
	sub.f32 	%f329, %f79, %f110;
	fma.rn.f32 	%f330, %f329, 0f3BBB989D, 0f3F000000;
	cvt.sat.f32.f32 	%f331, %f330;
	fma.rm.f32 	%f332, %f331, %f115, %f114;
	add.f32 	%f333, %f332, 0fCB40007F;
	neg.f32 	%f334, %f333;
	fma.rn.f32 	%f335, %f329, 0f3FB8AA3B, %f334;
	fma.rn.f32 	%f336, %f329, 0f32A57060, %f335;
	mov.b32 	%r501, %f332;
	shl.b32 	%r502, %r501, 23;
	mov.b32 	%f337, %r502;
	ex2.approx.ftz.f32 	%f338, %f336;
	mul.f32 	%f339, %f338, %f337;
	add.f32 	%f340, %f328, %f339;
	sub.f32 	%f341, %f83, %f110;
	fma.rn.f32 	%f342, %f341, 0f3BBB989D, 0f3F000000;
	cvt.sat.f32.f32 	%f343, %f342;
	fma.rm.f32 	%f344, %f343, %f115, %f114;
	add.f32 	%f345, %f344, 0fCB40007F;
	neg.f32 	%f346, %f345;
	fma.rn.f32 	%f347, %f341, 0f3FB8AA3B, %f346;
	fma.rn.f32 	%f348, %f341, 0f32A57060, %f347;
	mov.b32 	%r503, %f344;
	shl.b32 	%r504, %r503, 23;
	mov.b32 	%f349, %r504;
	ex2.approx.ftz.f32 	%f350, %f348;
	mul.f32 	%f351, %f350, %f349;
	add.f32 	%f352, %f340, %f351;
	sub.f32 	%f353, %f87, %f110;
	fma.rn.f32 	%f354, %f353, 0f3BBB989D, 0f3F000000;
	cvt.sat.f32.f32 	%f355, %f354;
	fma.rm.f32 	%f356, %f355, %f115, %f114;
	add.f32 	%f357, %f356, 0fCB40007F;
	neg.f32 	%f358, %f357;
	fma.rn.f32 	%f359, %f353, 0f3FB8AA3B, %f358;
	fma.rn.f32 	%f360, %f353, 0f32A57060, %f359;
	mov.b32 	%r505, %f356;
	shl.b32 	%r506, %r505, 23;
	mov.b32 	%f361, %r506;
	ex2.approx.ftz.f32 	%f362, %f360;
	mul.f32 	%f363, %f362, %f361;
	add.f32 	%f364, %f352, %f363;
	sub.f32 	%f365, %f91, %f110;
	fma.rn.f32 	%f366, %f365, 0f3BBB989D, 0f3F000000;
	cvt.sat.f32.f32 	%f367, %f366;
	fma.rm.f32 	%f368, %f367, %f115, %f114;
	add.f32 	%f369, %f368, 0fCB40007F;
	neg.f32 	%f370, %f369;
	fma.rn.f32 	%f371, %f365, 0f3FB8AA3B, %f370;
	fma.rn.f32 	%f372, %f365, 0f32A57060, %f371;
	mov.b32 	%r507, %f368;
	shl.b32 	%r508, %r507, 23;
	mov.b32 	%f373, %r508;
	ex2.approx.ftz.f32 	%f374, %f372;
	mul.f32 	%f375, %f374, %f373;
	add.f32 	%f376, %f364, %f375;
	sub.f32 	%f377, %f95, %f110;
	fma.rn.f32 	%f378, %f377, 0f3BBB989D, 0f3F000000;
	cvt.sat.f32.f32 	%f379, %f378;
	fma.rm.f32 	%f380, %f379, %f115, %f114;
	add.f32 	%f381, %f380, 0fCB40007F;
	neg.f32 	%f382, %f381;
	fma.rn.f32 	%f383, %f377, 0f3FB8AA3B, %f382;
	fma.rn.f32 	%f384, %f377, 0f32A57060, %f383;
	mov.b32 	%r509, %f380;
	shl.b32 	%r510, %r509, 23;
	mov.b32 	%f385, %r510;
	ex2.approx.ftz.f32 	%f386, %f384;
	mul.f32 	%f387, %f386, %f385;
	add.f32 	%f388, %f376, %f387;
	sub.f32 	%f389, %f99, %f110;
	fma.rn.f32 	%f390, %f389, 0f3BBB989D, 0f3F000000;
	cvt.sat.f32.f32 	%f391, %f390;
	fma.rm.f32 	%f392, %f391, %f115, %f114;
	add.f32 	%f393, %f392, 0fCB40007F;
	neg.f32 	%f394, %f393;
	fma.rn.f32 	%f395, %f389, 0f3FB8AA3B, %f394;
	fma.rn.f32 	%f396, %f389, 0f32A57060, %f395;
	mov.b32 	%r511, %f392;
	shl.b32 	%r512, %r511, 23;
	mov.b32 	%f397, %r512;
	ex2.approx.ftz.f32 	%f398, %f396;
	mul.f32 	%f399, %f398, %f397;
	add.f32 	%f400, %f388, %f399;
	mov.b32 	%r513, %f400;
	shfl.sync.bfly.b32	%r514|%p36, %r513, 16, 31, -1;
	mov.b32 	%f401, %r514;
	add.f32 	%f402, %f400, %f401;
	mov.b32 	%r515, %f402;
	shfl.sync.bfly.b32	%r516|%p37, %r515, 8, 31, -1;
	mov.b32 	%f403, %r516;
	add.f32 	%f404, %f402, %f403;
	mov.b32 	%r517, %f404;
	shfl.sync.bfly.b32	%r518|%p38, %r517, 4, 31, -1;
	mov.b32 	%f405, %r518;
	add.f32 	%f406, %f404, %f405;
	mov.b32 	%r519, %f406;
	shfl.sync.bfly.b32	%r520|%p39, %r519, 2, 31, -1;
	mov.b32 	%f407, %r520;
	add.f32 	%f408, %f406, %f407;
	mov.b32 	%r521, %f408;
	shfl.sync.bfly.b32	%r522|%p40, %r521, 1, 31, -1;
	mov.b32 	%f409, %r522;
	add.f32 	%f410, %f408, %f409;
	div.rn.f32 	%f411, %f123, %f410;
	div.rn.f32 	%f412, %f135, %f410;
	div.rn.f32 	%f413, %f147, %f410;
	div.rn.f32 	%f414, %f159, %f410;
	div.rn.f32 	%f415, %f171, %f410;
	div.rn.f32 	%f416, %f183, %f410;
	div.rn.f32 	%f417, %f195, %f410;
	div.rn.f32 	%f418, %f207, %f410;
	div.rn.f32 	%f419, %f219, %f410;
	div.rn.f32 	%f420, %f231, %f410;
	div.rn.f32 	%f421, %f243, %f410;
	div.rn.f32 	%f422, %f255, %f410;
	div.rn.f32 	%f423, %f267, %f410;
	div.rn.f32 	%f424, %f279, %f410;
	div.rn.f32 	%f425, %f291, %f410;
	div.rn.f32 	%f426, %f303, %f410;
	div.rn.f32 	%f427, %f315, %f410;
	div.rn.f32 	%f428, %f327, %f410;
	div.rn.f32 	%f429, %f339, %f410;
	div.rn.f32 	%f430, %f351, %f410;
	div.rn.f32 	%f431, %f363, %f410;
	div.rn.f32 	%f432, %f375, %f410;
	div.rn.f32 	%f433, %f387, %f410;
	div.rn.f32 	%f434, %f399, %f410;
	mad.lo.s64 	%rd178, %rd181, %rd7, %rd11;
	shl.b64 	%rd179, %rd178, 2;
	add.s64 	%rd180, %rd12, %rd179;
	st.global.f32 	[%rd180], %f411;
	st.global.f32 	[%rd180+128], %f412;
	st.global.f32 	[%rd180+256], %f413;
	st.global.f32 	[%rd180+384], %f414;
	st.global.f32 	[%rd180+512], %f415;
	st.global.f32 	[%rd180+640], %f416;
	st.global.f32 	[%rd180+768], %f417;
	st.global.f32 	[%rd180+896], %f418;
	st.global.f32 	[%rd180+1024], %f419;
	st.global.f32 	[%rd180+1152], %f420;
	st.global.f32 	[%rd180+1280], %f421;
	st.global.f32 	[%rd180+1408], %f422;
	st.global.f32 	[%rd180+1536], %f423;
	st.global.f32 	[%rd180+1664], %f424;
	st.global.f32 	[%rd180+1792], %f425;
	st.global.f32 	[%rd180+1920], %f426;
	st.global.f32 	[%rd180+2048], %f427;
	st.global.f32 	[%rd180+2176], %f428;
	st.global.f32 	[%rd180+2304], %f429;
	st.global.f32 	[%rd180+2432], %f430;
	st.global.f32 	[%rd180+2560], %f431;
	st.global.f32 	[%rd180+2688], %f432;
	st.global.f32 	[%rd180+2816], %f433;
	st.global.f32 	[%rd180+2944], %f434;
	add.s64 	%rd181, %rd181, %rd13;
	setp.lt.s64 	%p41, %rd181, %rd26;
	@%p41 bra 	$L__BB572_4;
$L__BB572_5:
	ret;

}
	// .globl	_Z15SoftmaxWarpImplI22BroadcastScaleMaskLoadIffbLm4EiE11DirectStoreIffEfLi1ELi24ELi32ELi1ELb1EL9Algorithm0EEvT_T0_ll
.visible .entry _Z15SoftmaxWarpImplI22BroadcastScaleMaskLoadIffbLm4EiE11DirectStoreIffEfLi1ELi24ELi32ELi1ELb1EL9Algorithm0EEvT_T0_ll(
	.param .align 8 .b8 _Z15SoftmaxWarpImplI22BroadcastScaleMaskLoadIffbLm4EiE11DirectStoreIffEfLi1ELi24ELi32ELi1ELb1EL9Algorithm0EEvT_T0_ll_param_0[120],
	.param .align 8 .b8 _Z15SoftmaxWarpImplI22BroadcastScaleMaskLoadIffbLm4EiE11DirectStoreIffEfLi1ELi24ELi32ELi1ELb1EL9Algorithm0EEvT_T0_ll_param_1[16],
	.param .u64 _Z15SoftmaxWarpImplI22BroadcastScaleMaskLoadIffbLm4EiE11DirectStoreIffEfLi1ELi24ELi32ELi1ELb1EL9Algorithm0EEvT_T0_ll_param_2,
	.param .u64 _Z15SoftmaxWarpImplI22BroadcastScaleMaskLoadIffbLm4EiE11DirectStoreIffEfLi1ELi24ELi32ELi1ELb1EL9Algorithm0EEvT_T0_ll_param_3
)
{
	.reg .pred 	%p<182>;
	.reg .b16 	%rs<25>;
	.reg .b32 	%r<606>;
	.reg .b32 	%f<555>;
	.reg .b64 	%rd<231>;

	ld.param.u64 	%rd36, [_Z15SoftmaxWarpImplI22BroadcastScaleMaskLoadIffbLm4EiE11DirectStoreIffEfLi1ELi24ELi32ELi1ELb1EL9Algorithm0EEvT_T0_ll_param_1+8];
	ld.param.u64 	%rd35, [_Z15SoftmaxWarpImplI22BroadcastScaleMaskLoadIffbLm4EiE11DirectStoreIffEfLi1ELi24ELi32ELi1ELb1EL9Algorithm0EEvT_T0_ll_param_1];
	ld.param.v2.f32 	{%f123, %f124}, [_Z15SoftmaxWarpImplI22BroadcastScaleMaskLoadIffbLm4EiE11DirectStoreIffEfLi1ELi24ELi32ELi1ELb1EL9Algorithm0EEvT_T0_ll_param_0+112];
	ld.param.u64 	%rd34, [_Z15SoftmaxWarpImplI22BroadcastScaleMaskLoadIffbLm4EiE11DirectStoreIffEfLi1ELi24ELi32ELi1ELb1EL9Algorithm0EEvT_T0_ll_param_0+104];
	ld.param.v2.u32 	{%r14, %r15}, [_Z15SoftmaxWarpImplI22BroadcastScaleMaskLoadIffbLm4EiE11DirectStoreIffEfLi1ELi24ELi32ELi1ELb1EL9Algorithm0EEvT_T0_ll_param_0+88];
	ld.param.v2.u32 	{%r12, %r13}, [_Z15SoftmaxWarpImplI22BroadcastScaleMaskLoadIffbLm4EiE11DirectStoreIffEfLi1ELi24ELi32ELi1ELb1EL9Algorithm0EEvT_T0_ll_param_0+80];
	ld.param.v2.u32 	{%r10, %r11}, [_Z15SoftmaxWarpImplI22BroadcastScaleMaskLoadIffbLm4EiE11DirectStoreIffEfLi1ELi24ELi32ELi1ELb1EL9Algorithm0EEvT_T0_ll_param_0+64];
	ld.param.v2.u32 	{%r8, %r9}, [_Z15SoftmaxWarpImplI22BroadcastScaleMaskLoadIffbLm4EiE11DirectStoreIffEfLi1ELi24ELi32ELi1ELb1EL9Algorithm0EEvT_T0_ll_param_0+56];
	ld.param.u64 	%rd30, [_Z15SoftmaxWarpImplI22BroadcastScaleMaskLoadIffbLm4EiE11DirectStoreIffEfLi1ELi24ELi32ELi1ELb1EL9Algorithm0EEvT_T0_ll_param_0+40];
	ld.param.u64 	%rd29, [_Z15SoftmaxWarpImplI22BroadcastScaleMaskLoadIffbLm4EiE11DirectStoreIffEfLi1ELi24ELi32ELi1ELb1EL9Algorithm0EEvT_T0_ll_param_0+32];
	ld.param.u64 	%rd28, [_Z15SoftmaxWarpImplI22BroadcastScaleMaskLoadIffbLm4EiE11DirectStoreIffEfLi1ELi24ELi32ELi1ELb1EL9Algorithm0EEvT_T0_ll_param_0+24];
	ld.param.u64 	%rd27, [_Z15SoftmaxWarpImplI22BroadcastScaleMaskLoadIffbLm4EiE11DirectStoreIffEfLi1ELi24ELi32ELi1ELb1EL9Algorithm0EEvT_T0_ll_param_0+16];
	ld.param.u64 	%rd26, [_Z15SoftmaxWarpImplI22BroadcastScaleMaskLoadIffbLm4EiE11DirectStoreIffEfLi1ELi24ELi32ELi1ELb1EL9Algorithm0EEvT_T0_ll_param_0+8];
	ld.param.u64 	%rd25, [_Z15SoftmaxWarpImplI22BroadcastScaleMaskLoadIffbLm4EiE11DirectStoreIffEfLi1ELi24ELi32ELi1ELb1EL9Algorithm0EEvT_T0_ll_param_0];
	ld.param.u64 	%rd38, [_Z15SoftmaxWarpImplI22BroadcastScaleMaskLoadIffbLm4EiE11DirectStoreIffEfLi1ELi24ELi32ELi1ELb1EL9Algorithm0EEvT_T0_ll_param_3];
	cvta.to.global.u64 	%rd1, %rd25;
	cvta.to.global.u64 	%rd2, %rd26;
	setp.lt.s64 	%p1, %rd38, 769;
	@%p1 bra 	$L__BB573_2;
	mov.u64 	%rd39, $str;
	cvta.global.u64 	%rd40, %rd39;
	mov.u64 	%rd41, $str$1;
	cvta.global.u64 	%rd42, %rd41;
	mov.u64 	%rd43, __unnamed_559;
	cvta.global.u64 	%rd44, %rd43;
	{ // callseq 558, 0
	.param .b64 param0;
	st.param.b64 	[param0], %rd40;
	.param .b64 param1;
	st.param.b64 	[param1], %rd42;
	.param .b32 param2;
	st.param.b32 	[param2], 254;
	.param .b64 param3;
	st.param.b64 	[param3], %rd44;
	.param .b64 param4;
	st.param.b64 	[param4], 1;
	call.uni 
	__assertfail, 
	(
	param0, 
	param1, 
	param2, 
	param3, 
	param4
	);
	} // callseq 558
$L__BB573_2:
	ld.param.u64 	%rd228, [_Z15SoftmaxWarpImplI22BroadcastScaleMaskLoadIffbLm4EiE11DirectStoreIffEfLi1ELi24ELi32ELi1ELb1EL9Algorithm0EEvT_T0_ll_param_2];
	mov.u32 	%r16, %ctaid.x;
	mov.u32 	%r17, %ntid.y;
	mov.u32 	%r18, %tid.y;
	mad.lo.s32 	%r19, %r16, %r17, %r18;
	cvt.s64.s32 	%rd230, %r19;
	setp.le.s64 	%p2, %rd228, %rd230;
	@%p2 bra 	$L__BB573_101;
	mov.u32 	%r20, %tid.x;
	add.s32 	%r21, %r20, 288;
	cvt.u64.u32 	%rd8, %r21;
	add.s32 	%r22, %r20, 320;
	cvt.u64.u32 	%rd9, %r22;
	add.s32 	%r23, %r20, 352;
	cvt.u64.u32 	%rd10, %r23;
	add.s32 	%r24, %r20, 384;
	cvt.u64.u32 	%rd11, %r24;
	add.s32 	%r25, %r20, 416;
	cvt.u64.u32 	%rd12, %r25;
	add.s32 	%r26, %r20, 448;
	cvt.u64.u32 	%rd13, %r26;
	add.s32 	%r27, %r20, 480;
	cvt.u64.u32 	%rd14, %r27;
	add.s32 	%r28, %r20, 512;
	cvt.u64.u32 	%rd15, %r28;
	add.s32 	%r29, %r20, 576;
	cvt.u64.u32 	%rd16, %r29;
	add.s32 	%r30, %r20, 608;
	cvt.u64.u32 	%rd17, %r30;
	add.s32 	%r31, %r20, 640;
	cvt.u64.u32 	%rd18, %r31;
$L__BB573_4:
	cvt.u64.u32 	%rd45, %r20;
	setp.le.s64 	%p3, %rd38, %rd45;
	mul.lo.s64 	%rd20, %rd34, %rd230;
	mov.f32 	%f507, 0fFF800000;
	mov.f32 	%f510, %f507;
	@%p3 bra 	$L__BB573_6;
	setp.eq.s64 	%p4, %rd30, 1;
	setp.eq.s64 	%p5, %rd29, 1;
	setp.eq.s64 	%p6, %rd28, 1;
	setp.eq.s64 	%p7, %rd27, 1;
	add.s64 	%rd47, %rd20, %rd45;
	cvt.u32.u64 	%r34, %rd47;
	div.s32 	%r35, %r34, %r8;
	mul.lo.s32 	%r36, %r35, %r8;
	sub.s32 	%r37, %r34, %r36;
	div.s32 	%r38, %r37, %r9;
	mul.lo.s32 	%r39, %r38, %r9;
	sub.s32 	%r40, %r37, %r39;
	div.s32 	%r41, %r40, %r10;
	mul.lo.s32 	%r42, %r41, %r10;
	sub.s32 	%r43, %r40, %r42;
	selp.b32 	%r44, 0, %r35, %p7;
	selp.b32 	%r45, 0, %r38, %p6;
	selp.b32 	%r46, 0, %r41, %p5;
	selp.b32 	%r47, 0, %r43, %p4;
	mul.lo.s32 	%r48, %r12, %r44;
	mad.lo.s32 	%r49, %r13, %r45, %r48;
	mad.lo.s32 	%r50, %r14, %r46, %r49;
	mad.lo.s32 	%r51, %r15, %r47, %r50;
	shl.b64 	%rd48, %rd47, 32;
	shr.s64 	%rd49, %rd48, 30;
	add.s64 	%rd50, %rd1, %rd49;
	ld.global.f32 	%f126, [%rd50];
	cvt.s64.s32 	%rd51, %r51;
	add.s64 	%rd52, %rd2, %rd51;
	ld.global.u8 	%rs1, [%rd52];
	setp.eq.s16 	%p8, %rs1, 0;
	mul.f32 	%f127, %f126, %f124;
	selp.f32 	%f507, %f123, %f127, %p8;
	max.f32 	%f510, %f507, 0fFF800000;
$L__BB573_6:
	mov.u32 	%r52, %tid.x;
	add.s32 	%r53, %r52, 32;
	cvt.u64.u32 	%rd21, %r53;
	setp.le.s64 	%p9, %rd38, %rd21;
	mov.f32 	%f509, 0fFF800000;
	@%p9 bra 	$L__BB573_8;
	setp.eq.s64 	%p10, %rd30, 1;
	setp.eq.s64 	%p11, %rd29, 1;
	setp.eq.s64 	%p12, %rd28, 1;
	setp.eq.s64 	%p13, %rd27, 1;
	add.s64 	%rd53, %rd20, %rd21;
	cvt.u32.u64 	%r54, %rd53;
	div.s32 	%r55, %r54, %r8;
	mul.lo.s32 	%r56, %r55, %r8;
	sub.s32 	%r57, %r54, %r56;
	div.s32 	%r58, %r57, %r9;
	mul.lo.s32 	%r59, %r58, %r9;
	sub.s32 	%r60, %r57, %r59;
	div.s32 	%r61, %r60, %r10;
	mul.lo.s32 	%r62, %r61, %r10;
	sub.s32 	%r63, %r60, %r62;
	selp.b32 	%r64, 0, %r55, %p13;
	selp.b32 	%r65, 0, %r58, %p12;
	selp.b32 	%r66, 0, %r61, %p11;
	selp.b32 	%r67, 0, %r63, %p10;
	mul.lo.s32 	%r68, %r12, %r64;
	mad.lo.s32 	%r69, %r13, %r65, %r68;
	mad.lo.s32 	%r70, %r14, %r66, %r69;
	mad.lo.s32 	%r71, %r15, %r67, %r70;
	shl.b64 	%rd54, %rd53, 32;
	shr.s64 	%rd55, %rd54, 30;
	add.s64 	%rd56, %rd1, %rd55;
	ld.global.f32 	%f129, [%rd56];
	cvt.s64.s32 	%rd57, %r71;
	add.s64 	%rd58, %rd2, %rd57;
	ld.global.u8 	%rs2, [%rd58];
	setp.eq.s16 	%p14, %rs2, 0;
	mul.f32 	%f130, %f129, %f124;
	selp.f32 	%f509, %f123, %f130, %p14;
	max.f32 	%f510, %f510, %f509;
$L__BB573_8:
	add.s32 	%r73, %r52, 64;
	cvt.u64.u32 	%rd22, %r73;
	setp.le.s64 	%p15, %rd38, %rd22;
	mov.f32 	%f511, 0fFF800000;
	@%p15 bra 	$L__BB573_10;
	setp.eq.s64 	%p16, %rd30, 1;
	setp.eq.s64 	%p17, %rd29, 1;
	setp.eq.s64 	%p18, %rd28, 1;
	setp.eq.s64 	%p19, %rd27, 1;
	add.s64 	%rd59, %rd20, %rd22;
	cvt.u32.u64 	%r74, %rd59;
	div.s32 	%r75, %r74, %r8;
	mul.lo.s32 	%r76, %r75, %r8;
	sub.s32 	%r77, %r74, %r76;
	div.s32 	%r78, %r77, %r9;
	mul.lo.s32 	%r79, %r78, %r9;
	sub.s32 	%r80, %r77, %r79;
	div.s32 	%r81, %r80, %r10;
	mul.lo.s32 	%r82, %r81, %r10;
	sub.s32 	%r83, %r80, %r82;
	selp.b32 	%r84, 0, %r75, %p19;
	selp.b32 	%r85, 0, %r78, %p18;
	selp.b32 	%r86, 0, %r81, %p17;
	selp.b32 	%r87, 0, %r83, %p16;
	mul.lo.s32 	%r88, %r12, %r84;
	mad.lo.s32 	%r89, %r13, %r85, %r88;
	mad.lo.s32 	%r90, %r14, %r86, %r89;
	mad.lo.s32 	%r91, %r15, %r87, %r90;
	shl.b64 	%rd60, %rd59, 32;
	shr.s64 	%rd61, %rd60, 30;
	add.s64 	%rd62, %rd1, %rd61;
	ld.global.f32 	%f132, [%rd62];
	cvt.s64.s32 	%rd63, %r91;
	add.s64 	%rd64, %rd2, %rd63;
	ld.global.u8 	%rs3, [%rd64];
	setp.eq.s16 	%p20, %rs3, 0;
	mul.f32 	%f133, %f132, %f124;
	selp.f32 	%f511, %f123, %f133, %p20;
	max.f32 	%f510, %f510, %f511;
$L__BB573_10:
	add.s32 	%r93, %r52, 96;
	cvt.u64.u32 	%rd65, %r93;
	setp.le.s64 	%p21, %rd38, %rd65;
	mov.f32 	%f513, 0fFF800000;
	@%p21 bra 	$L__BB573_12;
	setp.eq.s64 	%p22, %rd30, 1;
	setp.eq.s64 	%p23, %rd29, 1;
	setp.eq.s64 	%p24, %rd28, 1;
	setp.eq.s64 	%p25, %rd27, 1;
	add.s64 	%rd67, %rd20, %rd65;
	cvt.u32.u64 	%r96, %rd67;
	div.s32 	%r97, %r96, %r8;
	mul.lo.s32 	%r98, %r97, %r8;
	sub.s32 	%r99, %r96, %r98;
	div.s32 	%r100, %r99, %r9;
	mul.lo.s32 	%r101, %r100, %r9;
	sub.s32 	%r102, %r99, %r101;
	div.s32 	%r103, %r102, %r10;
	mul.lo.s32 	%r104, %r103, %r10;
	sub.s32 	%r105, %r102, %r104;
	selp.b32 	%r106, 0, %r97, %p25;
	selp.b32 	%r107, 0, %r100, %p24;
	selp.b32 	%r108, 0, %r103, %p23;
	selp.b32 	%r109, 0, %r105, %p22;
	mul.lo.s32 	%r110, %r12, %r106;
	mad.lo.s32 	%r111, %r13, %r107, %r110;
	mad.lo.s32 	%r112, %r14, %r108, %r111;
	mad.lo.s32 	%r113, %r15, %r109, %r112;
	shl.b64 	%rd68, %rd67, 32;
	shr.s64 	%rd69, %rd68, 30;
	add.s64 	%rd70, %rd1, %rd69;
	ld.global.f32 	%f135, [%rd70];
	cvt.s64.s32 	%rd71, %r113;
	add.s64 	%rd72, %rd2, %rd71;
	ld.global.u8 	%rs4, [%rd72];
	setp.eq.s16 	%p26, %rs4, 0;
	mul.f32 	%f136, %f135, %f124;
	selp.f32 	%f513, %f123, %f136, %p26;
	max.f32 	%f510, %f510, %f513;
$L__BB573_12:
	add.s32 	%r115, %r52, 128;
	cvt.u64.u32 	%rd73, %r115;
	setp.le.s64 	%p27, %rd38, %rd73;
	mov.f32 	%f515, 0fFF800000;
	@%p27 bra 	$L__BB573_14;
	setp.eq.s64 	%p28, %rd30, 1;
	setp.eq.s64 	%p29, %rd29, 1;
	setp.eq.s64 	%p30, %rd28, 1;
	setp.eq.s64 	%p31, %rd27, 1;
	add.s64 	%rd75, %rd20, %rd73;
	cvt.u32.u64 	%r118, %rd75;
	div.s32 	%r119, %r118, %r8;
	mul.lo.s32 	%r120, %r119, %r8;
	sub.s32 	%r121, %r118, %r120;
	div.s32 	%r122, %r121, %r9;
	mul.lo.s32 	%r123, %r122, %r9;
	sub.s32 	%r124, %r121, %r123;
	div.s32 	%r125, %r124, %r10;
	mul.lo.s32 	%r126, %r125, %r10;
	sub.s32 	%r127, %r124, %r126;
	selp.b32 	%r128, 0, %r119, %p31;
	selp.b32 	%r129, 0, %r122, %p30;
	selp.b32 	%r130, 0, %r125, %p29;
	selp.b32 	%r131, 0, %r127, %p28;
	mul.lo.s32 	%r132, %r12, %r128;
	mad.lo.s32 	%r133, %r13, %r129, %r132;
	mad.lo.s32 	%r134, %r14, %r130, %r133;
	mad.lo.s32 	%r135, %r15, %r131, %r134;
	shl.b64 	%rd76, %rd75, 32;
	shr.s64 	%rd77, %rd76, 30;
	add.s64 	%rd78, %rd1, %rd77;
	ld.global.f32 	%f138, [%rd78];
	cvt.s64.s32 	%rd79, %r135;
	add.s64 	%rd80, %rd2, %rd79;
	ld.global.u8 	%rs5, [%rd80];
	setp.eq.s16 	%p32, %rs5, 0;
	mul.f32 	%f139, %f138, %f124;
	selp.f32 	%f515, %f123, %f139, %p32;
	max.f32 	%f510, %f510, %f515;
$L__BB573_14:
	add.s32 	%r137, %r52, 160;
	cvt.u64.u32 	%rd81, %r137;
	setp.le.s64 	%p33, %rd38, %rd81;
	mov.f32 	%f517, 0fFF800000;
	@%p33 bra 	$L__BB573_16;
	setp.eq.s64 	%p34, %rd30, 1;
	setp.eq.s64 	%p35, %rd29, 1;
	setp.eq.s64 	%p36, %rd28, 1;
	setp.eq.s64 	%p37, %rd27, 1;
	add.s64 	%rd83, %rd20, %rd81;
	cvt.u32.u64 	%r140, %rd83;
	div.s32 	%r141, %r140, %r8;
	mul.lo.s32 	%r142, %r141, %r8;
	sub.s32 	%r143, %r140, %r142;
	div.s32 	%r144, %r143, %r9;
	mul.lo.s32 	%r145, %r144, %r9;
	sub.s32 	%r146, %r143, %r145;
	div.s32 	%r147, %r146, %r10;
	mul.lo.s32 	%r148, %r147, %r10;
	sub.s32 	%r149, %r146, %r148;
	selp.b32 	%r150, 0, %r141, %p37;
	selp.b32 	%r151, 0, %r144, %p36;
	selp.b32 	%r152, 0, %r147, %p35;
	selp.b32 	%r153, 0, %r149, %p34;
	mul.lo.s32 	%r154, %r12, %r150;
	mad.lo.s32 	%r155, %r13, %r151, %r154;
	mad.lo.s32 	%r156, %r14, %r152, %r155;
	mad.lo.s32 	%r157, %r15, %r153, %r156;
	shl.b64 	%rd84, %rd83, 32;
	shr.s64 	%rd85, %rd84, 30;
	add.s64 	%rd86, %rd1, %rd85;
	ld.global.f32 	%f141, [%rd86];
	cvt.s64.s32 	%rd87, %r157;
	add.s64 	%rd88, %rd2, %rd87;
	ld.global.u8 	%rs6, [%rd88];
	setp.eq.s16 	%p38, %rs6, 0;
	mul.f32 	%f142, %f141, %f124;
	selp.f32 	%f517, %f123, %f142, %p38;
	max.f32 	%f510, %f510, %f517;
$L__BB573_16:
	add.s32 	%r159, %r52, 192;
	cvt.u64.u32 	%rd89, %r159;
	setp.le.s64 	%p39, %rd38, %rd89;
	mov.f32 	%f519, 0fFF800000;
	@%p39 bra 	$L__BB573_18;
	setp.eq.s64 	%p40, %rd30, 1;
	setp.eq.s64 	%p41, %rd29, 1;
	setp.eq.s64 	%p42, %rd28, 1;
	setp.eq.s64 	%p43, %rd27, 1;
	add.s64 	%rd91, %rd20, %rd89;
	cvt.u32.u64 	%r162, %rd91;
	div.s32 	%r163, %r162, %r8;
	mul.lo.s32 	%r164, %r163, %r8;
	sub.s32 	%r165, %r162, %r164;
	div.s32 	%r166, %r165, %r9;
	mul.lo.s32 	%r167, %r166, %r9;
	sub.s32 	%r168, %r165, %r167;
	div.s32 	%r169, %r168, %r10;
	mul.lo.s32 	%r170, %r169, %r10;
	sub.s32 	%r171, %r168, %r170;
	selp.b32 	%r172, 0, %r163, %p43;
	selp.b32 	%r173, 0, %r166, %p42;
	selp.b32 	%r174, 0, %r169, %p41;
	selp.b32 	%r175, 0, %r171, %p40;
	mul.lo.s32 	%r176, %r12, %r172;
	mad.lo.s32 	%r177, %r13, %r173, %r176;
	mad.lo.s32 	%r178, %r14, %r174, %r177;
	mad.lo.s32 	%r179, %r15, %r175, %r178;
	shl.b64 	%rd92, %rd91, 32;
	shr.s64 	%rd93, %rd92, 30;
	add.s64 	%rd94, %rd1, %rd93;
	ld.global.f32 	%f144, [%rd94];
	cvt.s64.s32 	%rd95, %r179;
	add.s64 	%rd96, %rd2, %rd95;
	ld.global.u8 	%rs7, [%rd96];
	setp.eq.s16 	%p44, %rs7, 0;
	mul.f32 	%f145, %f144, %f124;
	selp.f32 	%f519, %f123, %f145, %p44;
	max.f32 	%f510, %f510, %f519;
$L__BB573_18:
	add.s32 	%r181, %r52, 224;
	cvt.u64.u32 	%rd97, %r181;
	setp.le.s64 	%p45, %rd38, %rd97;
	mov.f32 	%f521, 0fFF800000;
	@%p45 bra 	$L__BB573_20;
	setp.eq.s64 	%p46, %rd30, 1;
	setp.eq.s64 	%p47, %rd29, 1;
	setp.eq.s64 	%p48, %rd28, 1;
	setp.eq.s64 	%p49, %rd27, 1;
	add.s64 	%rd99, %rd20, %rd97;
	cvt.u32.u64 	%r184, %rd99;
	div.s32 	%r185, %r184, %r8;
	mul.lo.s32 	%r186, %r185, %r8;
	sub.s32 	%r187, %r184, %r186;
	div.s32 	%r188, %r187, %r9;
	mul.lo.s32 	%r189, %r188, %r9;
	sub.s32 	%r190, %r187, %r189;
	div.s32 	%r191, %r190, %r10;
	mul.lo.s32 	%r192, %r191, %r10;
	sub.s32 	%r193, %r190, %r192;
	selp.b32 	%r194, 0, %r185, %p49;
	selp.b32 	%r195, 0, %r188, %p48;
	selp.b32 	%r196, 0, %r191, %p47;
	selp.b32 	%r197, 0, %r193, %p46;
	mul.lo.s32 	%r198, %r12, %r194;
	mad.lo.s32 	%r199, %r13, %r195, %r198;
	mad.lo.s32 	%r200, %r14, %r196, %r199;
	mad.lo.s32 	%r201, %r15, %r197, %r200;
	shl.b64 	%rd100, %rd99, 32;
	shr.s64 	%rd101, %rd100, 30;
	add.s64 	%rd102, %rd1, %rd101;
	ld.global.f32 	%f147, [%rd102];
	cvt.s64.s32 	%rd103, %r201;
	add.s64 	%rd104, %rd2, %rd103;
	ld.global.u8 	%rs8, [%rd104];
	setp.eq.s16 	%p50, %rs8, 0;
	mul.f32 	%f148, %f147, %f124;
	selp.f32 	%f521, %f123, %f148, %p50;
	max.f32 	%f510, %f510, %f521;
$L__BB573_20:
	add.s32 	%r203, %r52, 256;
	cvt.u64.u32 	%rd105, %r203;
	setp.le.s64 	%p51, %rd38, %rd105;
	mov.f32 	%f523, 0fFF800000;
	@%p51 bra 	$L__BB573_22;
	setp.eq.s64 	%p52, %rd30, 1;
	setp.eq.s64 	%p53, %rd29, 1;
	setp.eq.s64 	%p54, %rd28, 1;
	setp.eq.s64 	%p55, %rd27, 1;
	add.s64 	%rd107, %rd20, %rd105;
	cvt.u32.u64 	%r206, %rd107;
	div.s32 	%r207, %r206, %r8;
	mul.lo.s32 	%r208, %r207, %r8;
	sub.s32 	%r209, %r206, %r208;
	div.s32 	%r210, %r209, %r9;
	mul.lo.s32 	%r211, %r210, %r9;
	sub.s32 	%r212, %r209, %r211;
	div.s32 	%r213, %r212, %r10;
	mul.lo.s32 	%r214, %r213, %r10;
	sub.s32 	%r215, %r212, %r214;
	selp.b32 	%r216, 0, %r207, %p55;
	selp.b32 	%r217, 0, %r210, %p54;
	selp.b32 	%r218, 0, %r213, %p53;
	selp.b32 	%r219, 0, %r215, %p52;
	mul.lo.s32 	%r220, %r12, %r216;
	mad.lo.s32 	%r221, %r13, %r217, %r220;
	mad.lo.s32 	%r222, %r14, %r218, %r221;
	mad.lo.s32 	%r223, %r15, %r219, %r222;
	shl.b64 	%rd108, %rd107, 32;
	shr.s64 	%rd109, %rd108, 30;
	add.s64 	%rd110, %rd1, %rd109;
	ld.global.f32 	%f150, [%rd110];
	cvt.s64.s32 	%rd111, %r223;
	add.s64 	%rd112, %rd2, %rd111;
	ld.global.u8 	%rs9, [%rd112];
	setp.eq.s16 	%p56, %rs9, 0;
	mul.f32 	%f151, %f150, %f124;
	selp.f32 	%f523, %f123, %f151, %p56;
	max.f32 	%f510, %f510, %f523;
$L__BB573_22:
	setp.le.s64 	%p57, %rd38, %rd8;
	mov.f32 	%f525, 0fFF800000;
	@%p57 bra 	$L__BB573_24;
	setp.eq.s64 	%p58, %rd30, 1;
	setp.eq.s64 	%p59, %rd29, 1;
	setp.eq.s64 	%p60, %rd28, 1;
	setp.eq.s64 	%p61, %rd27, 1;
	add.s64 	%rd113, %rd20, %rd8;
	cvt.u32.u64 	%r224, %rd113;
	div.s32 	%r225, %r224, %r8;
	mul.lo.s32 	%r226, %r225, %r8;
	sub.s32 	%r227, %r224, %r226;
	div.s32 	%r228, %r227, %r9;
	mul.lo.s32 	%r229, %r228, %r9;
	sub.s32 	%r230, %r227, %r229;
	div.s32 	%r231, %r230, %r10;
	mul.lo.s32 	%r232, %r231, %r10;
	sub.s32 	%r233, %r230, %r232;
	selp.b32 	%r234, 0, %r225, %p61;
	selp.b32 	%r235, 0, %r228, %p60;
	selp.b32 	%r236, 0, %r231, %p59;
	selp.b32 	%r237, 0, %r233, %p58;
	mul.lo.s32 	%r238, %r12, %r234;
	mad.lo.s32 	%r239, %r13, %r235, %r238;
	mad.lo.s32 	%r240, %r14, %r236, %r239;
	mad.lo.s32 	%r241, %r15, %r237, %r240;
	shl.b64 	%rd114, %rd113, 32;
	shr.s64 	%rd115, %rd114, 30;
	add.s64 	%rd116, %rd1, %rd115;
	ld.global.f32 	%f153, [%rd116];
	cvt.s64.s32 	%rd117, %r241;
	add.s64 	%rd118, %rd2, %rd117;
	ld.global.u8 	%rs10, [%rd118];
	setp.eq.s16 	%p62, %rs10, 0;
	mul.f32 	%f154, %f153, %f124;
	selp.f32 	%f525, %f123, %f154, %p62;
	max.f32 	%f510, %f510, %f525;
$L__BB573_24:
	setp.le.s64 	%p63, %rd38, %rd9;
	mov.f32 	%f527, 0fFF800000;
	@%p63 bra 	$L__BB573_26;
	setp.eq.s64 	%p64, %rd30, 1;
	setp.eq.s64 	%p65, %rd29, 1;
	setp.eq.s64 	%p66, %rd28, 1;
	setp.eq.s64 	%p67, %rd27, 1;
	add.s64 	%rd119, %rd20, %rd9;
	cvt.u32.u64 	%r242, %rd119;
	div.s32 	%r243, %r242, %r8;
	mul.lo.s32 	%r244, %r243, %r8;
	sub.s32 	%r245, %r242, %r244;
	div.s32 	%r246, %r245, %r9;
	mul.lo.s32 	%r247, %r246, %r9;
	sub.s32 	%r248, %r245, %r247;
	div.s32 	%r249, %r248, %r10;
	mul.lo.s32 	%r250, %r249, %r10;
	sub.s32 	%r251, %r248, %r250;
	selp.b32 	%r252, 0, %r243, %p67;
	selp.b32 	%r253, 0, %r246, %p66;
	selp.b32 	%r254, 0, %r249, %p65;
	selp.b32 	%r255, 0, %r251, %p64;
	mul.lo.s32 	%r256, %r12, %r252;
	mad.lo.s32 	%r257, %r13, %r253, %r256;
	mad.lo.s32 	%r258, %r14, %r254, %r257;
	mad.lo.s32 	%r259, %r15, %r255, %r258;
	shl.b64 	%rd120, %rd119, 32;
	shr.s64 	%rd121, %rd120, 30;
	add.s64 	%rd122, %rd1, %rd121;
	ld.global.f32 	%f156, [%rd122];
	cvt.s64.s32 	%rd123, %r259;
	add.s64 	%rd124, %rd2, %rd123;
	ld.global.u8 	%rs11, [%rd124];
	setp.eq.s16 	%p68, %rs11, 0;
	mul.f32 	%f157, %f156, %f124;
	selp.f32 	%f527, %f123, %f157, %p68;
	max.f32 	%f510, %f510, %f527;
$L__BB573_26:
	setp.le.s64 	%p69, %rd38, %rd10;
	mov.f32 	%f529, 0fFF800000;
	@%p69 bra 	$L__BB573_28;
	setp.eq.s64 	%p70, %rd30, 1;
	setp.eq.s64 	%p71, %rd29, 1;
	setp.eq.s64 	%p72, %rd28, 1;
	setp.eq.s64 	%p73, %rd27, 1;
	add.s64 	%rd125, %rd20, %rd10;
	cvt.u32.u64 	%r260, %rd125;
	div.s32 	%r261, %r260, %r8;
	mul.lo.s32 	%r262, %r261, %r8;
	sub.s32 	%r263, %r260, %r262;
	div.s32 	%r264, %r263, %r9;
	mul.lo.s32 	%r265, %r264, %r9;
	sub.s32 	%r266, %r263, %r265;
	div.s32 	%r267, %r266, %r10;
	mul.lo.s32 	%r268, %r267, %r10;
	sub.s32 	%r269, %r266, %r268;
	selp.b32 	%r270, 0, %r261, %p73;
	selp.b32 	%r271, 0, %r264, %p72;
	selp.b32 	%r272, 0, %r267, %p71;
	selp.b32 	%r273, 0, %r269, %p70;
	mul.lo.s32 	%r274, %r12, %r270;
	mad.lo.s32 	%r275, %r13, %r271, %r274;
	mad.lo.s32 	%r276, %r14, %r272, %r275;
	mad.lo.s32 	%r277, %r15, %r273, %r276;
	shl.b64 	%rd126, %rd125, 32;
	shr.s64 	%rd127, %rd126, 30;
	add.s64 	%rd128, %rd1, %rd127;
	ld.global.f32 	%f159, [%rd128];
	cvt.s64.s32 	%rd129, %r277;
	add.s64 	%rd130, %rd2, %rd129;
	ld.global.u8 	%rs12, [%rd130];
	setp.eq.s16 	%p74, %rs12, 0;
	mul.f32 	%f160, %f159, %f124;
	selp.f32 	%f529, %f123, %f160, %p74;
	max.f32 	%f510, %f510, %f529;
$L__BB573_28:
	setp.le.s64 	%p75, %rd38, %rd11;
	mov.f32 	%f531, 0fFF800000;
	@%p75 bra 	$L__BB573_30;
	setp.eq.s64 	%p76, %rd30, 1;
	setp.eq.s64 	%p77, %rd29, 1;
	setp.eq.s64 	%p78, %rd28, 1;
	setp.eq.s64 	%p79, %rd27, 1;
	add.s64 	%rd131, %rd20, %rd11;
	cvt.u32.u64 	%r278, %rd131;
	div.s32 	%r279, %r278, %r8;
	mul.lo.s32 	%r280, %r279, %r8;
	sub.s32 	%r281, %r278, %r280;
	div.s32 	%r282, %r281, %r9;
	mul.lo.s32 	%r283, %r282, %r9;
	sub.s32 	%r284, %r281, %r283;
	div.s32 	%r285, %r284, %r10;
	mul.lo.s32 	%r286, %r285, %r10;
	sub.s32 	%r287, %r284, %r286;
	selp.b32 	%r288, 0, %r279, %p79;
	selp.b32 	%r289, 0, %r282, %p78;
	selp.b32 	%r290, 0, %r285, %p77;
	selp.b32 	%r291, 0, %r287, %p76;
	mul.lo.s32 	%r292, %r12, %r288;
	mad.lo.s32 	%r293, %r13, %r289, %r292;
	mad.lo.s32 	%r294, %r14, %r290, %r293;
	mad.lo.s32 	%r295, %r15, %r291, %r294;
	shl.b64 	%rd132, %rd131, 32;
	shr.s64 	%rd133, %rd132, 30;
	add.s64 	%rd134, %rd1, %rd133;
	ld.global.f32 	%f162, [%rd134];
	cvt.s64.s32 	%rd135, %r295;
	add.s64 	%rd136, %rd2, %rd135;
	ld.global.u8 	%rs13, [%rd136];
	setp.eq.s16 	%p80, %rs13, 0;
	mul.f32 	%f163, %f162, %f124;
	selp.f32 	%f531, %f123, %f163, %p80;
	max.f32 	%f510, %f510, %f531;
$L__BB573_30:
	setp.le.s64 	%p81, %rd38, %rd12;
	mov.f32 	%f533, 0fFF800000;
	@%p81 bra 	$L__BB573_32;
	setp.eq.s64 	%p82, %rd30, 1;
	setp.eq.s64 	%p83, %rd29, 1;
	setp.eq.s64 	%p84, %rd28, 1;
	setp.eq.s64 	%p85, %rd27, 1;
	add.s64 	%rd137, %rd20, %rd12;
	cvt.u32.u64 	%r296, %rd137;
	div.s32 	%r297, %r296, %r8;
	mul.lo.s32 	%r298, %r297, %r8;
	sub.s32 	%r299, %r296, %r298;
	div.s32 	%r300, %r299, %r9;
	mul.lo.s32 	%r301, %r300, %r9;
	sub.s32 	%r302, %r299, %r301;
	div.s32 	%r303, %r302, %r10;
	mul.lo.s32 	%r304, %r303, %r10;
	sub.s32 	%r305, %r302, %r304;
	selp.b32 	%r306, 0, %r297, %p85;
	selp.b32 	%r307, 0, %r300, %p84;
	selp.b32 	%r308, 0, %r303, %p83;
	selp.b32 	%r309, 0, %r305, %p82;
	mul.lo.s32 	%r310, %r12, %r306;
	mad.lo.s32 	%r311, %r13, %r307, %r310;
	mad.lo.s32 	%r312, %r14, %r308, %r311;
	mad.lo.s32 	%r313, %r15, %r309, %r312;
	shl.b64 	%rd138, %rd137, 32;
	shr.s64 	%rd139, %rd138, 30;
	add.s64 	%rd140, %rd1, %rd139;
	ld.global.f32 	%f165, [%rd140];
	cvt.s64.s32 	%rd141, %r313;
	add.s64 	%rd142, %rd2, %rd141;
	ld.global.u8 	%rs14, [%rd142];
	setp.eq.s16 	%p86, %rs14, 0;
	mul.f32 	%f166, %f165, %f124;
	selp.f32 	%f533, %f123, %f166, %p86;
	max.f32 	%f510, %f510, %f533;
$L__BB573_32:
	setp.le.s64 	%p87, %rd38, %rd13;
	mov.f32 	%f535, 0fFF800000;
	@%p87 bra 	$L__BB573_34;
	setp.eq.s64 	%p88, %rd30, 1;
	setp.eq.s64 	%p89, %rd29, 1;
	setp.eq.s64 	%p90, %rd28, 1;
	setp.eq.s64 	%p91, %rd27, 1;
	add.s64 	%rd143, %rd20, %rd13;
	cvt.u32.u64 	%r314, %rd143;
	div.s32 	%r315, %r314, %r8;
	mul.lo.s32 	%r316, %r315, %r8;
	sub.s32 	%r317, %r314, %r316;
	div.s32 	%r318, %r317, %r9;
	mul.lo.s32 	%r319, %r318, %r9;
	sub.s32 	%r320, %r317, %r319;
	div.s32 	%r321, %r320, %r10;
	mul.lo.s32 	%r322, %r321, %r10;
	sub.s32 	%r323, %r320, %r322;
	selp.b32 	%r324, 0, %r315, %p91;
	selp.b32 	%r325, 0, %r318, %p90;
	selp.b32 	%r326, 0, %r321, %p89;
	selp.b32 	%r327, 0, %r323, %p88;
	mul.lo.s32 	%r328, %r12, %r324;
	mad.lo.s32 	%r329, %r13, %r325, %r328;
	mad.lo.s32 	%r330, %r14, %r326, %r329;
	mad.lo.s32 	%r331, %r15, %r327, %r330;
	shl.b64 	%rd144, %rd143, 32;
	shr.s64 	%rd145, %rd144, 30;
	add.s64 	%rd146, %rd1, %rd145;
	ld.global.f32 	%f168, [%rd146];
	cvt.s64.s32 	%rd147, %r331;
	add.s64 	%rd148, %rd2, %rd147;
	ld.global.u8 	%rs15, [%rd148];
	setp.eq.s16 	%p92, %rs15, 0;
	mul.f32 	%f169, %f168, %f124;
	selp.f32 	%f535, %f123, %f169, %p92;
	max.f32 	%f510, %f510, %f535;
$L__BB573_34:
	setp.le.s64 	%p93, %rd38, %rd14;
	mov.f32 	%f537, 0fFF800000;
	@%p93 bra 	$L__BB573_36;
	setp.eq.s64 	%p94, %rd30, 1;
	setp.eq.s64 	%p95, %rd29, 1;
	setp.eq.s64 	%p96, %rd28, 1;
	setp.eq.s64 	%p97, %rd27, 1;
	add.s64 	%rd149, %rd20, %rd14;
	cvt.u32.u64 	%r332, %rd149;
	div.s32 	%r333, %r332, %r8;
	mul.lo.s32 	%r334, %r333, %r8;
	sub.s32 	%r335, %r332, %r334;
	div.s32 	%r336, %r335, %r9;
	mul.lo.s32 	%r337, %r336, %r9;
	sub.s32 	%r338, %r335, %r337;
	div.s32 	%r339, %r338, %r10;
	mul.lo.s32 	%r340, %r339, %r10;
	sub.s32 	%r341, %r338, %r340;
	selp.b32 	%r342, 0, %r333, %p97;
	selp.b32 	%r343, 0, %r336, %p96;
	selp.b32 	%r344, 0, %r339, %p95;
	selp.b32 	%r345, 0, %r341, %p94;
	mul.lo.s32 	%r346, %r12, %r342;
	mad.lo.s32 	%r347, %r13, %r343, %r346;
	mad.lo.s32 	%r348, %r14, %r344, %r347;
	mad.lo.s32 	%r349, %r15, %r345, %r348;
	shl.b64 	%rd150, %rd149, 32;
	shr.s64 	%rd151, %rd150, 30;
	add.s64 	%rd152, %rd1, %rd151;
	ld.global.f32 	%f171, [%rd152];
	cvt.s64.s32 	%rd153, %r349;
	add.s64 	%rd154, %rd2, %rd153;
	ld.global.u8 	%rs16, [%rd154];
	setp.eq.s16 	%p98, %rs16, 0;
	mul.f32 	%f172, %f171, %f124;
	selp.f32 	%f537, %f123, %f172, %p98;
	max.f32 	%f510, %f510, %f537;
$L__BB573_36:
	setp.le.s64 	%p99, %rd38, %rd15;
	mov.f32 	%f539, 0fFF800000;
	@%p99 bra 	$L__BB573_38;
	setp.eq.s64 	%p100, %rd30, 1;
	setp.eq.s64 	%p101, %rd29, 1;
	setp.eq.s64 	%p102, %rd28, 1;
	setp.eq.s64 	%p103, %rd27, 1;
	add.s64 	%rd155, %rd20, %rd15;
	cvt.u32.u64 	%r350, %rd155;
	div.s32 	%r351, %r350, %r8;
	mul.lo.s32 	%r352, %r351, %r8;
	sub.s32 	%r353, %r350, %r352;
	div.s32 	%r354, %r353, %r9;
	mul.lo.s32 	%r355, %r354, %r9;
	sub.s32 	%r356, %r353, %r355;
	div.s32 	%r357, %r356, %r10;
	mul.lo.s32 	%r358, %r357, %r10;
	sub.s32 	%r359, %r356, %r358;
	selp.b32 	%r360, 0, %r351, %p103;
	selp.b32 	%r361, 0, %r354, %p102;
	selp.b32 	%r362, 0, %r357, %p101;
	selp.b32 	%r363, 0, %r359, %p100;
	mul.lo.s32 	%r364, %r12, %r360;
	mad.lo.s32 	%r365, %r13, %r361, %r364;
	mad.lo.s32 	%r366, %r14, %r362, %r365;
	mad.lo.s32 	%r367, %r15, %r363, %r366;
	shl.b64 	%rd156, %rd155, 32;
	shr.s64 	%rd157, %rd156, 30;
	add.s64 	%rd158, %rd1, %rd157;
	ld.global.f32 	%f174, [%rd158];
	cvt.s64.s32 	%rd159, %r367;
	add.s64 	%rd160, %rd2, %rd159;
	ld.global.u8 	%rs17, [%rd160];
	setp.eq.s16 	%p104, %rs17, 0;
	mul.f32 	%f175, %f174, %f124;
	selp.f32 	%f539, %f123, %f175, %p104;
	max.f32 	%f510, %f510, %f539;
$L__BB573_38:
	mov.u32 	%r368, %tid.x;
	add.s32 	%r369, %r368, 544;
	cvt.u64.u32 	%rd161, %r369;
	setp.le.s64 	%p105, %rd38, %rd161;
	mov.f32 	%f541, 0fFF800000;
	@%p105 bra 	$L__BB573_40;
	setp.eq.s64 	%p106, %rd30, 1;
	setp.eq.s64 	%p107, %rd29, 1;
	setp.eq.s64 	%p108, %rd28, 1;
	setp.eq.s64 	%p109, %rd27, 1;
	mov.u32 	%r370, %tid.x;
	add.s32 	%r371, %r370, 544;
	cvt.u64.u32 	%rd162, %r371;
	add.s64 	%rd163, %rd20, %rd162;
	cvt.u32.u64 	%r372, %rd163;
	div.s32 	%r373, %r372, %r8;
	mul.lo.s32 	%r374, %r373, %r8;
	sub.s32 	%r375, %r372, %r374;
	div.s32 	%r376, %r375, %r9;
	mul.lo.s32 	%r377, %r376, %r9;
	sub.s32 	%r378, %r375, %r377;
	div.s32 	%r379, %r378, %r10;
	mul.lo.s32 	%r380, %r379, %r10;
	sub.s32 	%r381, %r378, %r380;
	selp.b32 	%r382, 0, %r373, %p109;
	selp.b32 	%r383, 0, %r376, %p108;
	selp.b32 	%r384, 0, %r379, %p107;
	selp.b32 	%r385, 0, %r381, %p106;
	mul.lo.s32 	%r386, %r12, %r382;
	mad.lo.s32 	%r387, %r13, %r383, %r386;
	mad.lo.s32 	%r388, %r14, %r384, %r387;
	mad.lo.s32 	%r389, %r15, %r385, %r388;
	shl.b64 	%rd164, %rd163, 32;
	shr.s64 	%rd165, %rd164, 30;
	add.s64 	%rd166, %rd1, %rd165;
	ld.global.f32 	%f177, [%rd166];
	cvt.s64.s32 	%rd167, %r389;
	add.s64 	%rd168, %rd2, %rd167;
	ld.global.u8 	%rs18, [%rd168];
	setp.eq.s16 	%p110, %rs18, 0;
	mul.f32 	%f178, %f177, %f124;
	selp.f32 	%f541, %f123, %f178, %p110;
	max.f32 	%f510, %f510, %f541;
$L__BB573_40:
	setp.le.s64 	%p111, %rd38, %rd16;
	mov.f32 	%f543, 0fFF800000;
	@%p111 bra 	$L__BB573_42;
	setp.eq.s64 	%p112, %rd30, 1;
	setp.eq.s64 	%p113, %rd29, 1;
	setp.eq.s64 	%p114, %rd28, 1;
	setp.eq.s64 	%p115, %rd27, 1;
	add.s64 	%rd169, %rd20, %rd16;
	cvt.u32.u64 	%r390, %rd169;
	div.s32 	%r391, %r390, %r8;
	mul.lo.s32 	%r392, %r391, %r8;
	sub.s32 	%r393, %r390, %r392;
	div.s32 	%r394, %r393, %r9;
	mul.lo.s32 	%r395, %r394, %r9;
	sub.s32 	%r396, %r393, %r395;
	div.s32 	%r397, %r396, %r10;
	mul.lo.s32 	%r398, %r397, %r10;
	sub.s32 	%r399, %r396, %r398;
	selp.b32 	%r400, 0, %r391, %p115;
	selp.b32 	%r401, 0, %r394, %p114;
	selp.b32 	%r402, 0, %r397, %p113;
	selp.b32 	%r403, 0, %r399, %p112;
	mul.lo.s32 	%r404, %r12, %r400;
	mad.lo.s32 	%r405, %r13, %r401, %r404;
	mad.lo.s32 	%r406, %r14, %r402, %r405;
	mad.lo.s32 	%r407, %r15, %r403, %r406;
	shl.b64 	%rd170, %rd169, 32;
	shr.s64 	%rd171, %rd170, 30;
	add.s64 	%rd172, %rd1, %rd171;
	ld.global.f32 	%f180, [%rd172];
	cvt.s64.s32 	%rd173, %r407;
	add.s64 	%rd174, %rd2, %rd173;
	ld.global.u8 	%rs19, [%rd174];
	setp.eq.s16 	%p116, %rs19, 0;
	mul.f32 	%f181, %f180, %f124;
	selp.f32 	%f543, %f123, %f181, %p116;
	max.f32 	%f510, %f510, %f543;
$L__BB573_42:
	setp.le.s64 	%p117, %rd38, %rd17;
	mov.f32 	%f545, 0fFF800000;
	@%p117 bra 	$L__BB573_44;
	setp.eq.s64 	%p118, %rd30, 1;
	setp.eq.s64 	%p119, %rd29, 1;
	setp.eq.s64 	%p120, %rd28, 1;
	setp.eq.s64 	%p121, %rd27, 1;
	add.s64 	%rd175, %rd20, %rd17;
	cvt.u32.u64 	%r408, %rd175;
	div.s32 	%r409, %r408, %r8;
	mul.lo.s32 	%r410, %r409, %r8;
	sub.s32 	%r411, %r408, %r410;
	div.s32 	%r412, %r411, %r9;
	mul.lo.s32 	%r413, %r412, %r9;
	sub.s32 	%r414, %r411, %r413;
	div.s32 	%r415, %r414, %r10;
	mul.lo.s32 	%r416, %r415, %r10;
	sub.s32 	%r417, %r414, %r416;
	selp.b32 	%r418, 0, %r409, %p121;
	selp.b32 	%r419, 0, %r412, %p120;
	selp.b32 	%r420, 0, %r415, %p119;
	selp.b32 	%r421, 0, %r417, %p118;
	mul.lo.s32 	%r422, %r12, %r418;
	mad.lo.s32 	%r423, %r13, %r419, %r422;
	mad.lo.s32 	%r424, %r14, %r420, %r423;
	mad.lo.s32 	%r425, %r15, %r421, %r424;
	shl.b64 	%rd176, %rd175, 32;
	shr.s64 	%rd177, %rd176, 30;
	add.s64 	%rd178, %rd1, %rd177;
	ld.global.f32 	%f183, [%rd178];
	cvt.s64.s32 	%rd179, %r425;
	add.s64 	%rd180, %rd2, %rd179;
	ld.global.u8 	%rs20, [%rd180];
	setp.eq.s16 	%p122, %rs20, 0;
	mul.f32 	%f184, %f183, %f124;
	selp.f32 	%f545, %f123, %f184, %p122;
	max.f32 	%f510, %f510, %f545;
$L__BB573_44:
	setp.le.s64 	%p123, %rd38, %rd18;
	mov.f32 	%f547, 0fFF800000;
	@%p123 bra 	$L__BB573_46;
	setp.eq.s64 	%p124, %rd30, 1;
	setp.eq.s64 	%p125, %rd29, 1;
	setp.eq.s64 	%p126, %rd28, 1;
	setp.eq.s64 	%p127, %rd27, 1;
	add.s64 	%rd181, %rd20, %rd18;
	cvt.u32.u64 	%r426, %rd181;
	div.s32 	%r427, %r426, %r8;
	mul.lo.s32 	%r428, %r427, %r8;
	sub.s32 	%r429, %r426, %r428;
	div.s32 	%r430, %r429, %r9;
	mul.lo.s32 	%r431, %r430, %r9;
	sub.s32 	%r432, %r429, %r431;
	div.s32 	%r433, %r432, %r10;
	mul.lo.s32 	%r434, %r433, %r10;
	sub.s32 	%r435, %r432, %r434;
	selp.b32 	%r436, 0, %r427, %p127;
	selp.b32 	%r437, 0, %r430, %p126;
	selp.b32 	%r438, 0, %r433, %p125;
	selp.b32 	%r439, 0, %r435, %p124;
	mul.lo.s32 	%r440, %r12, %r436;
	mad.lo.s32 	%r441, %r13, %r437, %r440;
	mad.lo.s32 	%r442, %r14, %r438, %r441;
	mad.lo.s32 	%r443, %r15, %r439, %r442;
	shl.b64 	%rd182, %rd181, 32;
	shr.s64 	%rd183, %rd182, 30;
	add.s64 	%rd184, %rd1, %rd183;
	ld.global.f32 	%f186, [%rd184];
	cvt.s64.s32 	%rd185, %r443;
	add.s64 	%rd186, %rd2, %rd185;
	ld.global.u8 	%rs21, [%rd186];
	setp.eq.s16 	%p128, %rs21, 0;
	mul.f32 	%f187, %f186, %f124;
	selp.f32 	%f547, %f123, %f187, %p128;
	max.f32 	%f510, %f510, %f547;
$L__BB573_46:
	mov.u32 	%r444, %tid.x;
	add.s32 	%r445, %r444, 672;
	cvt.u64.u32 	%rd187, %r445;
	setp.le.s64 	%p129, %rd38, %rd187;
	mov.f32 	%f549, 0fFF800000;
	@%p129 bra 	$L__BB573_48;
	setp.eq.s64 	%p130, %rd30, 1;
	setp.eq.s64 	%p131, %rd29, 1;
	setp.eq.s64 	%p132, %rd28, 1;
	setp.eq.s64 	%p133, %rd27, 1;
	mov.u32 	%r446, %tid.x;
	add.s32 	%r447, %r446, 672;
	cvt.u64.u32 	%rd188, %r447;
	add.s64 	%rd189, %rd20, %rd188;
	cvt.u32.u64 	%r448, %rd189;
	div.s32 	%r449, %r448, %r8;
	mul.lo.s32 	%r450, %r449, %r8;
	sub.s32 	%r451, %r448, %r450;
	div.s32 	%r452, %r451, %r9;
	mul.lo.s32 	%r453, %r452, %r9;
	sub.s32 	%r454, %r451, %r453;
	div.s32 	%r455, %r454, %r10;
	mul.lo.s32 	%r456, %r455, %r10;
	sub.s32 	%r457, %r454, %r456;
	selp.b32 	%r458, 0, %r449, %p133;
	selp.b32 	%r459, 0, %r452, %p132;
	selp.b32 	%r460, 0, %r455, %p131;
	selp.b32 	%r461, 0, %r457, %p130;
	mul.lo.s32 	%r462, %r12, %r458;
	mad.lo.s32 	%r463, %r13, %r459, %r462;
	mad.lo.s32 	%r464, %r14, %r460, %r463;
	mad.lo.s32 	%r465, %r15, %r461, %r464;
	shl.b64 	%rd190, %rd189, 32;
	shr.s64 	%rd191, %rd190, 30;
	add.s64 	%rd192, %rd1, %rd191;
	ld.global.f32 	%f189, [%rd192];
	cvt.s64.s32 	%rd193, %r465;
	add.s64 	%rd194, %rd2, %rd193;
	ld.global.u8 	%rs22, [%rd194];
	setp.eq.s16 	%p134, %rs22, 0;
	mul.f32 	%f190, %f189, %f124;
	selp.f32 	%f549, %f123, %f190, %p134;
	max.f32 	%f510, %f510, %f549;
$L__BB573_48:
	mov.u32 	%r466, %tid.x;
	add.s32 	%r467, %r466, 704;
	cvt.u64.u32 	%rd195, %r467;
	setp.le.s64 	%p135, %rd38, %rd195;
	mov.f32 	%f551, 0fFF800000;
	@%p135 bra 	$L__BB573_50;
	setp.eq.s64 	%p136, %rd30, 1;
	setp.eq.s64 	%p137, %rd29, 1;
	setp.eq.s64 	%p138, %rd28, 1;
	setp.eq.s64 	%p139, %rd27, 1;
	mov.u32 	%r468, %tid.x;
	add.s32 	%r469, %r468, 704;
	cvt.u64.u32 	%rd196, %r469;
	add.s64 	%rd197, %rd20, %rd196;
	cvt.u32.u64 	%r470, %rd197;
	div.s32 	%r471, %r470, %r8;
	mul.lo.s32 	%r472, %r471, %r8;
	sub.s32 	%r473, %r470, %r472;
	div.s32 	%r474, %r473, %r9;
	mul.lo.s32 	%r475, %r474, %r9;
	sub.s32 	%r476, %r473, %r475;
	div.s32 	%r477, %r476, %r10;
	mul.lo.s32 	%r478, %r477, %r10;
	sub.s32 	%r479, %r476, %r478;
	selp.b32 	%r480, 0, %r471, %p139;
	selp.b32 	%r481, 0, %r474, %p138;
	selp.b32 	%r482, 0, %r477, %p137;
	selp.b32 	%r483, 0, %r479, %p136;
	mul.lo.s32 	%r484, %r12, %r480;
	mad.lo.s32 	%r485, %r13, %r481, %r484;
	mad.lo.s32 	%r486, %r14, %r482, %r485;
	mad.lo.s32 	%r487, %r15, %r483, %r486;
	shl.b64 	%rd198, %rd197, 32;
	shr.s64 	%rd199, %rd198, 30;
	add.s64 	%rd200, %rd1, %rd199;
	ld.global.f32 	%f192, [%rd200];
	cvt.s64.s32 	%rd201, %r487;
	add.s64 	%rd202, %rd2, %rd201;
	ld.global.u8 	%rs23, [%rd202];
	setp.eq.s16 	%p140, %rs23, 0;
	mul.f32 	%f193, %f192, %f124;
	selp.f32 	%f551, %f123, %f193, %p140;
	max.f32 	%f510, %f510, %f551;
$L__BB573_50:
	mov.u32 	%r488, %tid.x;
	add.s32 	%r489, %r488, 736;
	cvt.u64.u32 	%rd203, %r489;
	setp.le.s64 	%p141, %rd38, %rd203;
	mov.f32 	%f553, 0fFF800000;
	@%p141 bra 	$L__BB573_52;
	setp.eq.s64 	%p142, %rd30, 1;
	setp.eq.s64 	%p143, %rd29, 1;
	setp.eq.s64 	%p144, %rd28, 1;
	setp.eq.s64 	%p145, %rd27, 1;
	mov.u32 	%r490, %tid.x;
	add.s32 	%r491, %r490, 736;
	cvt.u64.u32 	%rd204, %r491;
	add.s64 	%rd205, %rd20, %rd204;
	cvt.u32.u64 	%r492, %rd205;
	div.s32 	%r493, %r492, %r8;
	mul.lo.s32 	%r494, %r493, %r8;
	sub.s32 	%r495, %r492, %r494;
	div.s32 	%r496, %r495, %r9;
	mul.lo.s32 	%r497, %r496, %r9;
	sub.s32 	%r498, %r495, %r497;
	div.s32 	%r499, %r498, %r10;
	mul.lo.s32 	%r500, %r499, %r10;
	sub.s32 	%r501, %r498, %r500;
	selp.b32 	%r502, 0, %r493, %p145;
	selp.b32 	%r503, 0, %r496, %p144;
	selp.b32 	%r504, 0, %r499, %p143;
	selp.b32 	%r505, 0, %r501, %p142;
	mul.lo.s32 	%r506, %r12, %r502;
	mad.lo.s32 	%r507, %r13, %r503, %r506;
	mad.lo.s32 	%r508, %r14, %r504, %r507;
	mad.lo.s32 	%r509, %r15, %r505, %r508;
	shl.b64 	%rd206, %rd205, 32;
	shr.s64 	%rd207, %rd206, 30;
	add.s64 	%rd208, %rd1, %rd207;
	ld.global.f32 	%f195, [%rd208];
	cvt.s64.s32 	%rd209, %r509;
	add.s64 	%rd210, %rd2, %rd209;
	ld.global.u8 	%rs24, [%rd210];
	setp.eq.s16 	%p146, %rs24, 0;
	mul.f32 	%f196, %f195, %f124;
	selp.f32 	%f553, %f123, %f196, %p146;
	max.f32 	%f510, %f510, %f553;
$L__BB573_52:
	mov.u32 	%r510, %tid.x;
	cvt.u64.u32 	%rd211, %r510;
	setp.le.s64 	%p147, %rd38, %rd211;
	mov.b32 	%r511, %f510;
	shfl.sync.bfly.b32	%r512|%p148, %r511, 16, 31, -1;
	mov.b32 	%f197, %r512;
	max.f32 	%f198, %f510, %f197;
	mov.b32 	%r513, %f198;
	shfl.sync.bfly.b32	%r514|%p149, %r513, 8, 31, -1;
	mov.b32 	%f199, %r514;
	max.f32 	%f200, %f198, %f199;
	mov.b32 	%r515, %f200;
	shfl.sync.bfly.b32	%r516|%p150, %r515, 4, 31, -1;
	mov.b32 	%f201, %r516;
	max.f32 	%f202, %f200, %f201;
	mov.b32 	%r517, %f202;
	shfl.sync.bfly.b32	%r518|%p151, %r517, 2, 31, -1;
	mov.b32 	%f203, %r518;
	max.f32 	%f204, %f202, %f203;
	mov.b32 	%r519, %f204;
	shfl.sync.bfly.b32	%r520|%p152, %r519, 1, 31, -1;
	mov.b32 	%f205, %r520;
	max.f32 	%f206, %f204, %f205;
	sub.f32 	%f207, %f507, %f206;
	fma.rn.f32 	%f208, %f207, 0f3BBB989D, 0f3F000000;
	cvt.sat.f32.f32 	%f209, %f208;
	mov.f32 	%f210, 0f4B400001;
	mov.f32 	%f211, 0f437C0000;
	fma.rm.f32 	%f212, %f209, %f211, %f210;
	add.f32 	%f213, %f212, 0fCB40007F;
	neg.f32 	%f214, %f213;
	fma.rn.f32 	%f215, %f207, 0f3FB8AA3B, %f214;
	fma.rn.f32 	%f216, %f207, 0f32A57060, %f215;
	mov.b32 	%r521, %f212;
	shl.b32 	%r522, %r521, 23;
	mov.b32 	%f217, %r522;
	ex2.approx.ftz.f32 	%f218, %f216;
	mul.f32 	%f219, %f218, %f217;
	add.f32 	%f220, %f219, 0f00000000;
	sub.f32 	%f221, %f509, %f206;
	fma.rn.f32 	%f222, %f221, 0f3BBB989D, 0f3F000000;
	cvt.sat.f32.f32 	%f223, %f222;
	fma.rm.f32 	%f224, %f223, %f211, %f210;
	add.f32 	%f225, %f224, 0fCB40007F;
	neg.f32 	%f226, %f225;
	fma.rn.f32 	%f227, %f221, 0f3FB8AA3B, %f226;
	fma.rn.f32 	%f228, %f221, 0f32A57060, %f227;
	mov.b32 	%r523, %f224;
	shl.b32 	%r524, %r523, 23;
	mov.b32 	%f229, %r524;
	ex2.approx.ftz.f32 	%f230, %f228;
	mul.f32 	%f231, %f230, %f229;
	add.f32 	%f232, %f220, %f231;
	sub.f32 	%f233, %f511, %f206;
	fma.rn.f32 	%f234, %f233, 0f3BBB989D, 0f3F000000;
	cvt.sat.f32.f32 	%f235, %f234;
	fma.rm.f32 	%f236, %f235, %f211, %f210;
	add.f32 	%f237, %f236, 0fCB40007F;
	neg.f32 	%f238, %f237;
	fma.rn.f32 	%f239, %f233, 0f3FB8AA3B, %f238;
	fma.rn.f32 	%f240, %f233, 0f32A57060, %f239;
	mov.b32 	%r525, %f236;
	shl.b32 	%r526, %r525, 23;
	mov.b32 	%f241, %r526;
	ex2.approx.ftz.f32 	%f242, %f240;
	mul.f32 	%f243, %f242, %f241;
	add.f32 	%f244, %f232, %f243;
	sub.f32 	%f245, %f513, %f206;
	fma.rn.f32 	%f246, %f245, 0f3BBB989D, 0f3F000000;
	cvt.sat.f32.f32 	%f247, %f246;
	fma.rm.f32 	%f248, %f247, %f211, %f210;
	add.f32 	%f249, %f248, 0fCB40007F;
	neg.f32 	%f250, %f249;
	fma.rn.f32 	%f251, %f245, 0f3FB8AA3B, %f250;
	fma.rn.f32 	%f252, %f245, 0f32A57060, %f251;
	mov.b32 	%r527, %f248;
	shl.b32 	%r528, %r527, 23;
	mov.b32 	%f253, %r528;
	ex2.approx.ftz.f32 	%f254, %f252;
	mul.f32 	%f255, %f254, %f253;
	add.f32 	%f256, %f244, %f255;
	sub.f32 	%f257, %f515, %f206;
	fma.rn.f32 	%f258, %f257, 0f3BBB989D, 0f3F000000;
	cvt.sat.f32.f32 	%f259, %f258;
	fma.rm.f32 	%f260, %f259, %f211, %f210;
	add.f32 	%f261, %f260, 0fCB40007F;
	neg.f32 	%f262, %f261;
	fma.rn.f32 	%f263, %f257, 0f3FB8AA3B, %f262;
	fma.rn.f32 	%f264, %f257, 0f32A57060, %f263;
	mov.b32 	%r529, %f260;
	shl.b32 	%r530, %r529, 23;
	mov.b32 	%f265, %r530;
	ex2.approx.ftz.f32 	%f266, %f264;
	mul.f32 	%f267, %f266, %f265;
	add.f32 	%f268, %f256, %f267;
	sub.f32 	%f269, %f517, %f206;
	fma.rn.f32 	%f270, %f269, 0f3BBB989D, 0f3F000000;
	cvt.sat.f32.f32 	%f271, %f270;
	fma.rm.f32 	%f272, %f271, %f211, %f210;
	add.f32 	%f273, %f272, 0fCB40007F;
	neg.f32 	%f274, %f273;
	fma.rn.f32 	%f275, %f269, 0f3FB8AA3B, %f274;
	fma.rn.f32 	%f276, %f269, 0f32A57060, %f275;
	mov.b32 	%r531, %f272;
	shl.b32 	%r532, %r531, 23;
	mov.b32 	%f277, %r532;
	ex2.approx.ftz.f32 	%f278, %f276;
	mul.f32 	%f279, %f278, %f277;
	add.f32 	%f280, %f268, %f279;
	sub.f32 	%f281, %f519, %f206;
	fma.rn.f32 	%f282, %f281, 0f3BBB989D, 0f3F000000;
	cvt.sat.f32.f32 	%f283, %f282;
	fma.rm.f32 	%f284, %f283, %f211, %f210;
	add.f32 	%f285, %f284, 0fCB40007F;
	neg.f32 	%f286, %f285;
	fma.rn.f32 	%f287, %f281, 0f3FB8AA3B, %f286;
	fma.rn.f32 	%f288, %f281, 0f32A57060, %f287;
	mov.b32 	%r533, %f284;
	shl.b32 	%r534, %r533, 23;
	mov.b32 	%f289, %r534;
	ex2.approx.ftz.f32 	%f290, %f288;
	mul.f32 	%f291, %f290, %f289;
	add.f32 	%f292, %f280, %f291;
	sub.f32 	%f293, %f521, %f206;
	fma.rn.f32 	%f294, %f293, 0f3BBB989D, 0f3F000000;
	cvt.sat.f32.f32 	%f295, %f294;
	fma.rm.f32 	%f296, %f295, %f211, %f210;
	add.f32 	%f297, %f296, 0fCB40007F;
	neg.f32 	%f298, %f297;
	fma.rn.f32 	%f299, %f293, 0f3FB8AA3B, %f298;
	fma.rn.f32 	%f300, %f293, 0f32A57060, %f299;
	mov.b32 	%r535, %f296;
	shl.b32 	%r536, %r535, 23;
	mov.b32 	%f301, %r536;
	ex2.approx.ftz.f32 	%f302, %f300;
	mul.f32 	%f303, %f302, %f301;
	add.f32 	%f304, %f292, %f303;
	sub.f32 	%f305, %f523, %f206;
	fma.rn.f32 	%f306, %f305, 0f3BBB989D, 0f3F000000;
	cvt.sat.f32.f32 	%f307, %f306;
	fma.rm.f32 	%f308, %f307, %f211, %f210;
	add.f32 	%f309, %f308, 0fCB40007F;
	neg.f32 	%f310, %f309;
	fma.rn.f32 	%f311, %f305, 0f3FB8AA3B, %f310;
	fma.rn.f32 	%f312, %f305, 0f32A57060, %f311;
	mov.b32 	%r537, %f308;
	shl.b32 	%r538, %r537, 23;
	mov.b32 	%f313, %r538;
	ex2.approx.ftz.f32 	%f314, %f312;
	mul.f32 	%f315, %f314, %f313;
	add.f32 	%f316, %f304, %f315;
	sub.f32 	%f317, %f525, %f206;
	fma.rn.f32 	%f318, %f317, 0f3BBB989D, 0f3F000000;
	cvt.sat.f32.f32 	%f319, %f318;
	fma.rm.f32 	%f320, %f319, %f211, %f210;
	add.f32 	%f321, %f320, 0fCB40007F;
	neg.f32 	%f322, %f321;
	fma.rn.f32 	%f323, %f317, 0f3FB8AA3B, %f322;
	fma.rn.f32 	%f324, %f317, 0f32A57060, %f323;
	mov.b32 	%r539, %f320;
	shl.b32 	%r540, %r539, 23;
	mov.b32 	%f325, %r540;
	ex2.approx.ftz.f32 	%f326, %f324;
	mul.f32 	%f327, %f326, %f325;
	add.f32 	%f328, %f316, %f327;
	sub.f32 	%f329, %f527, %f206;
	fma.rn.f32 	%f330, %f329, 0f3BBB989D, 0f3F000000;
	cvt.sat.f32.f32 	%f331, %f330;
	fma.rm.f32 	%f332, %f331, %f211, %f210;
	add.f32 	%f333, %f332, 0fCB40007F;
	neg.f32 	%f334, %f333;
	fma.rn.f32 	%f335, %f329, 0f3FB8AA3B, %f334;
	fma.rn.f32 	%f336, %f329, 0f32A57060, %f335;
	mov.b32 	%r541, %f332;
	shl.b32 	%r542, %r541, 23;
	mov.b32 	%f337, %r542;
	ex2.approx.ftz.f32 	%f338, %f336;
	mul.f32 	%f339, %f338, %f337;
	add.f32 	%f340, %f328, %f339;
	sub.f32 	%f341, %f529, %f206;
	fma.rn.f32 	%f342, %f341, 0f3BBB989D, 0f3F000000;
	cvt.sat.f32.f32 	%f343, %f342;
	fma.rm.f32 	%f344, %f343, %f211, %f210;
	add.f32 	%f345, %f344, 0fCB40007F;
	neg.f32 	%f346, %f345;
	fma.rn.f32 	%f347, %f341, 0f3FB8AA3B, %f346;
	fma.rn.f32 	%f348, %f341, 0f32A57060, %f347;
	mov.b32 	%r543, %f344;
	shl.b32 	%r544, %r543, 23;
	mov.b32 	%f349, %r544;
	ex2.approx.ftz.f32 	%f350, %f348;
	mul.f32 	%f351, %f350, %f349;
	add.f32 	%f352, %f340, %f351;
	sub.f32 	%f353, %f531, %f206;
	fma.rn.f32 	%f354, %f353, 0f3BBB989D, 0f3F000000;
	cvt.sat.f32.f32 	%f355, %f354;
	fma.rm.f32 	%f356, %f355, %f211, %f210;
	add.f32 	%f357, %f356, 0fCB40007F;
	neg.f32 	%f358, %f357;
	fma.rn.f32 	%f359, %f353, 0f3FB8AA3B, %f358;
	fma.rn.f32 	%f360, %f353, 0f32A57060, %f359;
	mov.b32 	%r545, %f356;
	shl.b32 	%r546, %r545, 23;
	mov.b32 	%f361, %r546;
	ex2.approx.ftz.f32 	%f362, %f360;
	mul.f32 	%f363, %f362, %f361;
	add.f32 	%f364, %f352, %f363;
	sub.f32 	%f365, %f533, %f206;
	fma.rn.f32 	%f366, %f365, 0f3BBB989D, 0f3F000000;
	cvt.sat.f32.f32 	%f367, %f366;
	fma.rm.f32 	%f368, %f367, %f211, %f210;
	add.f32 	%f369, %f368, 0fCB40007F;
	neg.f32 	%f370, %f369;
	fma.rn.f32 	%f371, %f365, 0f3FB8AA3B, %f370;
	fma.rn.f32 	%f372, %f365, 0f32A57060, %f371;
	mov.b32 	%r547, %f368;
	shl.b32 	%r548, %r547, 23;
	mov.b32 	%f373, %r548;
	ex2.approx.ftz.f32 	%f374, %f372;
	mul.f32 	%f375, %f374, %f373;
	add.f32 	%f376, %f364, %f375;
	sub.f32 	%f377, %f535, %f206;
	fma.rn.f32 	%f378, %f377, 0f3BBB989D, 0f3F000000;
	cvt.sat.f32.f32 	%f379, %f378;
	fma.rm.f32 	%f380, %f379, %f211, %f210;
	add.f32 	%f381, %f380, 0fCB40007F;
	neg.f32 	%f382, %f381;
	fma.rn.f32 	%f383, %f377, 0f3FB8AA3B, %f382;
	fma.rn.f32 	%f384, %f377, 0f32A57060, %f383;
	mov.b32 	%r549, %f380;
	shl.b32 	%r550, %r549, 23;
	mov.b32 	%f385, %r550;
	ex2.approx.ftz.f32 	%f386, %f384;
	mul.f32 	%f387, %f386, %f385;
	add.f32 	%f388, %f376, %f387;
	sub.f32 	%f389, %f537, %f206;
	fma.rn.f32 	%f390, %f389, 0f3BBB989D, 0f3F000000;
	cvt.sat.f32.f32 	%f391, %f390;
	fma.rm.f32 	%f392, %f391, %f211, %f210;
	add.f32 	%f393, %f392, 0fCB40007F;
	neg.f32 	%f394, %f393;
	fma.rn.f32 	%f395, %f389, 0f3FB8AA3B, %f394;
	fma.rn.f32 	%f396, %f389, 0f32A57060, %f395;
	mov.b32 	%r551, %f392;
	shl.b32 	%r552, %r551, 23;
	mov.b32 	%f397, %r552;
	ex2.approx.ftz.f32 	%f398, %f396;
	mul.f32 	%f399, %f398, %f397;
	add.f32 	%f400, %f388, %f399;
	sub.f32 	%f401, %f539, %f206;
	fma.rn.f32 	%f402, %f401, 0f3BBB989D, 0f3F000000;
	cvt.sat.f32.f32 	%f403, %f402;
	fma.rm.f32 	%f404, %f403, %f211, %f210;
	add.f32 	%f405, %f404, 0fCB40007F;
	neg.f32 	%f406, %f405;
	fma.rn.f32 	%f407, %f401, 0f3FB8AA3B, %f406;
	fma.rn.f32 	%f408, %f401, 0f32A57060, %f407;
	mov.b32 	%r553, %f404;
	shl.b32 	%r554, %r553, 23;
	mov.b32 	%f409, %r554;
	ex2.approx.ftz.f32 	%f410, %f408;
	mul.f32 	%f411, %f410, %f409;
	add.f32 	%f412, %f400, %f411;
	sub.f32 	%f413, %f541, %f206;
	fma.rn.f32 	%f414, %f413, 0f3BBB989D, 0f3F000000;
	cvt.sat.f32.f32 	%f415, %f414;
	fma.rm.f32 	%f416, %f415, %f211, %f210;
	add.f32 	%f417, %f416, 0fCB40007F;
	neg.f32 	%f418, %f417;
	fma.rn.f32 	%f419, %f413, 0f3FB8AA3B, %f418;
	fma.rn.f32 	%f420, %f413, 0f32A57060, %f419;
	mov.b32 	%r555, %f416;
	shl.b32 	%r556, %r555, 23;
	mov.b32 	%f421, %r556;
	ex2.approx.ftz.f32 	%f422, %f420;
	mul.f32 	%f423, %f422, %f421;
	add.f32 	%f424, %f412, %f423;
	sub.f32 	%f425, %f543, %f206;
	fma.rn.f32 	%f426, %f425, 0f3BBB989D, 0f3F000000;
	cvt.sat.f32.f32 	%f427, %f426;
	fma.rm.f32 	%f428, %f427, %f211, %f210;
	add.f32 	%f429, %f428, 0fCB40007F;
	neg.f32 	%f430, %f429;
	fma.rn.f32 	%f431, %f425, 0f3FB8AA3B, %f430;
	fma.rn.f32 	%f432, %f425, 0f32A57060, %f431;
	mov.b32 	%r557, %f428;
	shl.b32 	%r558, %r557, 23;
	mov.b32 	%f433, %r558;
	ex2.approx.ftz.f32 	%f434, %f432;
	mul.f32 	%f435, %f434, %f433;
	add.f32 	%f436, %f424, %f435;
	sub.f32 	%f437, %f545, %f206;
	fma.rn.f32 	%f438, %f437, 0f3BBB989D, 0f3F000000;
	cvt.sat.f32.f32 	%f439, %f438;
	fma.rm.f32 	%f440, %f439, %f211, %f210;
	add.f32 	%f441, %f440, 0fCB40007F;
	neg.f32 	%f442, %f441;
	fma.rn.f32 	%f443, %f437, 0f3FB8AA3B, %f442;
	fma.rn.f32 	%f444, %f437, 0f32A57060, %f443;
	mov.b32 	%r559, %f440;
	shl.b32 	%r560, %r559, 23;
	mov.b32 	%f445, %r560;
	ex2.approx.ftz.f32 	%f446, %f444;
	mul.f32 	%f447, %f446, %f445;
	add.f32 	%f448, %f436, %f447;
	sub.f32 	%f449, %f547, %f206;
	fma.rn.f32 	%f450, %f449, 0f3BBB989D, 0f3F000000;
	cvt.sat.f32.f32 	%f451, %f450;
	fma.rm.f32 	%f452, %f451, %f211, %f210;
	add.f32 	%f453, %f452, 0fCB40007F;
	neg.f32 	%f454, %f453;
	fma.rn.f32 	%f455, %f449, 0f3FB8AA3B, %f454;
	fma.rn.f32 	%f456, %f449, 0f32A57060, %f455;
	mov.b32 	%r561, %f452;
	shl.b32 	%r562, %r561, 23;
	mov.b32 	%f457, %r562;
	ex2.approx.ftz.f32 	%f458, %f456;
	mul.f32 	%f459, %f458, %f457;
	add.f32 	%f460, %f448, %f459;
	sub.f32 	%f461, %f549, %f206;
	fma.rn.f32 	%f462, %f461, 0f3BBB989D, 0f3F000000;
	cvt.sat.f32.f32 	%f463, %f462;
	fma.rm.f32 	%f464, %f463, %f211, %f210;
	add.f32 	%f465, %f464, 0fCB40007F;
	neg.f32 	%f466, %f465;
	fma.rn.f32 	%f467, %f461, 0f3FB8AA3B, %f466;
	fma.rn.f32 	%f468, %f461, 0f32A57060, %f467;
	mov.b32 	%r563, %f464;
	shl.b32 	%r564, %r563, 23;
	mov.b32 	%f469, %r564;
	ex2.approx.ftz.f32 	%f470, %f468;
	mul.f32 	%f471, %f470, %f469;
	add.f32 	%f472, %f460, %f471;
	sub.f32 	%f473, %f551, %f206;
	fma.rn.f32 	%f474, %f473, 0f3BBB989D, 0f3F000000;
	cvt.sat.f32.f32 	%f475, %f474;
	fma.rm.f32 	%f476, %f475, %f211, %f210;
	add.f32 	%f477, %f476, 0fCB40007F;
	neg.f32 	%f478, %f477;
	fma.rn.f32 	%f479, %f473, 0f3FB8AA3B, %f478;
	fma.rn.f32 	%f480, %f473, 0f32A57060, %f479;
	mov.b32 	%r565, %f476;
	shl.b32 	%r566, %r565, 23;
	mov.b32 	%f481, %r566;
	ex2.approx.ftz.f32 	%f482, %f480;
	mul.f32 	%f483, %f482, %f481;
	add.f32 	%f484, %f472, %f483;
	sub.f32 	%f485, %f553, %f206;
	fma.rn.f32 	%f486, %f485, 0f3BBB989D, 0f3F000000;
	cvt.sat.f32.f32 	%f487, %f486;
	fma.rm.f32 	%f488, %f487, %f211, %f210;
	add.f32 	%f489, %f488, 0fCB40007F;
	neg.f32 	%f490, %f489;
	fma.rn.f32 	%f491, %f485, 0f3FB8AA3B, %f490;
	fma.rn.f32 	%f492, %f485, 0f32A57060, %f491;
	mov.b32 	%r567, %f488;
	shl.b32 	%r568, %r567, 23;
	mov.b32 	%f493, %r568;
	ex2.approx.ftz.f32 	%f494, %f492;
	mul.f32 	%f495, %f494, %f493;
	add.f32 	%f496, %f484, %f495;
	mov.b32 	%r569, %f496;
	shfl.sync.bfly.b32	%r570|%p153, %r569, 16, 31, -1;
	mov.b32 	%f497, %r570;
	add.f32 	%f498, %f496, %f497;
	mov.b32 	%r571, %f498;
	shfl.sync.bfly.b32	%r572|%p154, %r571, 8, 31, -1;
	mov.b32 	%f499, %r572;
	add.f32 	%f500, %f498, %f499;
	mov.b32 	%r573, %f500;
	shfl.sync.bfly.b32	%r574|%p155, %r573, 4, 31, -1;
	mov.b32 	%f501, %r574;
	add.f32 	%f502, %f500, %f501;
	mov.b32 	%r575, %f502;
	shfl.sync.bfly.b32	%r576|%p156, %r575, 2, 31, -1;
	mov.b32 	%f503, %r576;
	add.f32 	%f504, %f502, %f503;
	mov.b32 	%r577, %f504;
	shfl.sync.bfly.b32	%r578|%p157, %r577, 1, 31, -1;
	mov.b32 	%f505, %r578;
	add.f32 	%f506, %f504, %f505;
	div.rn.f32 	%f99, %f219, %f506;
	div.rn.f32 	%f100, %f231, %f506;
	div.rn.f32 	%f101, %f243, %f506;
	div.rn.f32 	%f102, %f255, %f506;
	div.rn.f32 	%f103, %f267, %f506;
	div.rn.f32 	%f104, %f279, %f506;
	div.rn.f32 	%f105, %f291, %f506;
	div.rn.f32 	%f106, %f303, %f506;
	div.rn.f32 	%f107, %f315, %f506;
	div.rn.f32 	%f108, %f327, %f506;
	div.rn.f32 	%f109, %f339, %f506;
	div.rn.f32 	%f110, %f351, %f506;
	div.rn.f32 	%f111, %f363, %f506;
	div.rn.f32 	%f112, %f375, %f506;
	div.rn.f32 	%f113, %f387, %f506;
	div.rn.f32 	%f114, %f399, %f506;
	div.rn.f32 	%f115, %f411, %f506;
	div.rn.f32 	%f116, %f423, %f506;
	div.rn.f32 	%f117, %f435, %f506;
	div.rn.f32 	%f118, %f447, %f506;
	div.rn.f32 	%f119, %f459, %f506;
	div.rn.f32 	%f120, %f471, %f506;
	div.rn.f32 	%f121, %f483, %f506;
	div.rn.f32 	%f122, %f495, %f506;
	mad.lo.s64 	%rd212, %rd230, %rd36, %rd211;
	cvta.to.global.u64 	%rd213, %rd35;
	shl.b64 	%rd214, %rd212, 2;
	add.s64 	%rd23, %rd213, %rd214;
	@%p147 bra 	$L__BB573_54;
	st.global.f32 	[%rd23], %f99;
$L__BB573_54:
	mov.u32 	%r579, %tid.x;
	add.s32 	%r580, %r579, 32;
	cvt.u64.u32 	%rd215, %r580;
	setp.le.s64 	%p158, %rd38, %rd215;
	@%p158 bra 	$L__BB573_56;
	st.global.f32 	[%rd23+128], %f100;
$L__BB573_56:
	mov.u32 	%r581, %tid.x;
	add.s32 	%r582, %r581, 64;
	cvt.u64.u32 	%rd216, %r582;
	setp.le.s64 	%p159, %rd38, %rd216;
	@%p159 bra 	$L__BB573_58;
	st.global.f32 	[%rd23+256], %f101;
$L__BB573_58:
	mov.u32 	%r583, %tid.x;
	add.s32 	%r584, %r583, 96;
	cvt.u64.u32 	%rd217, %r584;
	setp.le.s64 	%p160, %rd38, %rd217;
	@%p160 bra 	$L__BB573_60;
	st.global.f32 	[%rd23+384], %f102;
$L__BB573_60:
	add.s32 	%r586, %r583, 128;
	cvt.u64.u32 	%rd218, %r586;
	setp.le.s64 	%p161, %rd38, %rd218;
	@%p161 bra 	$L__BB573_62;
	st.global.f32 	[%rd23+512], %f103;
$L__BB573_62:
	add.s32 	%r588, %r583, 160;
	cvt.u64.u32 	%rd219, %r588;
	setp.le.s64 	%p162, %rd38, %rd219;
	@%p162 bra 	$L__BB573_64;
	st.global.f32 	[%rd23+640], %f104;
$L__BB573_64:
	add.s32 	%r590, %r583, 192;
	cvt.u64.u32 	%rd220, %r590;
	setp.le.s64 	%p163, %rd38, %rd220;
	@%p163 bra 	$L__BB573_66;
	st.global.f32 	[%rd23+768], %f105;
$L__BB573_66:
	add.s32 	%r592, %r583, 224;
	cvt.u64.u32 	%rd221, %r592;
	setp.le.s64 	%p164, %rd38, %rd221;
	@%p164 bra 	$L__BB573_68;
	st.global.f32 	[%rd23+896], %f106;
$L__BB573_68:
	add.s32 	%r594, %r583, 256;
	cvt.u64.u32 	%rd222, %r594;
	setp.le.s64 	%p165, %rd38, %rd222;
	@%p165 bra 	$L__BB573_70;
	st.global.f32 	[%rd23+1024], %f107;
$L__BB573_70:
	setp.le.s64 	%p166, %rd38, %rd8;
	@%p166 bra 	$L__BB573_72;
	st.global.f32 	[%rd23+1152], %f108;
$L__BB573_72:
	setp.le.s64 	%p167, %rd38, %rd9;
	@%p167 bra 	$L__BB573_74;
	st.global.f32 	[%rd23+1280], %f109;
$L__BB573_74:
	setp.le.s64 	%p168, %rd38, %rd10;
	@%p168 bra 	$L__BB573_76;
	st.global.f32 	[%rd23+1408], %f110;
$L__BB573_76:
	setp.le.s64 	%p169, %rd38, %rd11;
	@%p169 bra 	$L__BB573_78;
	st.global.f32 	[%rd23+1536], %f111;
$L__BB573_78:
	setp.le.s64 	%p170, %rd38, %rd12;
	@%p170 bra 	$L__BB573_80;
	st.global.f32 	[%rd23+1664], %f112;
$L__BB573_80:
	setp.le.s64 	%p171, %rd38, %rd13;
	@%p171 bra 	$L__BB573_82;
	st.global.f32 	[%rd23+1792], %f113;
$L__BB573_82:
	setp.le.s64 	%p172, %rd38, %rd14;
	@%p172 bra 	$L__BB573_84;
	st.global.f32 	[%rd23+1920], %f114;
$L__BB573_84:
	setp.le.s64 	%p173, %rd38, %rd15;
	@%p173 bra 	$L__BB573_86;
	st.global.f32 	[%rd23+2048], %f115;
$L__BB573_86:
	add.s32 	%r596, %r583, 544;
	cvt.u64.u32 	%rd223, %r596;
	setp.le.s64 	%p174, %rd38, %rd223;
	@%p174 bra 	$L__BB573_88;
	st.global.f32 	[%rd23+2176], %f116;
$L__BB573_88:
	setp.le.s64 	%p175, %rd38, %rd16;
	@%p175 bra 	$L__BB573_90;
	st.global.f32 	[%rd23+2304], %f117;
$L__BB573_90:
	setp.le.s64 	%p176, %rd38, %rd17;
	@%p176 bra 	$L__BB573_92;
	st.global.f32 	[%rd23+2432], %f118;
$L__BB573_92:
	setp.le.s64 	%p177, %rd38, %rd18;
	@%p177 bra 	$L__BB573_94;
	st.global.f32 	[%rd23+2560], %f119;
$L__BB573_94:
	add.s32 	%r598, %r583, 672;
	cvt.u64.u32 	%rd224, %r598;
	setp.le.s64 	%p178, %rd38, %rd224;
	@%p178 bra 	$L__BB573_96;
	st.global.f32 	[%rd23+2688], %f120;
$L__BB573_96:
	add.s32 	%r600, %r583, 704;
	cvt.u64.u32 	%rd225, %r600;
	setp.le.s64 	%p179, %rd38, %rd225;
	@%p179 bra 	$L__BB573_98;
	st.global.f32 	[%rd23+2816], %f121;
$L__BB573_98:
	add.s32 	%r602, %r583, 736;
	cvt.u64.u32 	%rd226, %r602;
	setp.le.s64 	%p180, %rd38, %rd226;
	@%p180 bra 	$L__BB573_100;
	st.global.f32 	[%rd23+2944], %f122;
$L__BB573_100:
	ld.param.u64 	%rd229, [_Z15SoftmaxWarpImplI22BroadcastScaleMaskLoadIffbLm4EiE11DirectStoreIffEfLi1ELi24ELi32ELi1ELb1EL9Algorithm0EEvT_T0_ll_param_2];
	mov.u32 	%r603, %nctaid.x;
	mov.u32 	%r604, %ntid.y;
	mul.lo.s32 	%r605, %r603, %r604;
	cvt.s64.s32 	%rd227, %r605;
	add.s64 	%rd230, %rd230, %rd227;
	setp.lt.s64 	%p181, %rd230, %rd229;
	@%p181 bra 	$L__BB573_4;
$L__BB573_101:
	ret;

}
	// .globl	_Z15SoftmaxWarpImplI22BroadcastScaleMaskLoadIffbLm4EiE11DirectStoreIffEfLi1ELi25ELi32ELi1ELb0EL9Algorithm0EEvT_T0_ll
.visible .entry _Z15SoftmaxWarpImplI22BroadcastScaleMaskLoadIffbLm4EiE11DirectStoreIffEfLi1ELi25ELi32ELi1ELb0EL9Algorithm0EEvT_T0_ll(
	.param .align 8 .b8 _Z15SoftmaxWarpImplI22BroadcastScaleMaskLoadIffbLm4EiE11DirectStoreIffEfLi1ELi25ELi32ELi1ELb0EL9Algorithm0EEvT_T0_ll_param_0[120],
	.param .align 8 .b8 _Z15SoftmaxWarpImplI22BroadcastScaleMaskLoadIffbLm4EiE11DirectStoreIffEfLi1ELi25ELi32ELi1ELb0EL9Algorithm0EEvT_T0_ll_param_1[16],
	.param .u64 _Z15SoftmaxWarpImplI22BroadcastScaleMaskLoadIffbLm4EiE11DirectStoreIffEfLi1ELi25ELi32ELi1ELb0EL9Algorithm0EEvT_T0_ll_param_2,
	.param .u64 _Z15SoftmaxWarpImplI22BroadcastScaleMaskLoadIffbLm4EiE11DirectStoreIffEfLi1ELi25ELi32ELi1ELb0EL9Algorithm0EEvT_T0_ll_param_3
)
{
	.reg .pred 	%p<43>;
	.reg .b16 	%rs<26>;
	.reg .b32 	%r<543>;
	.reg .b32 	%f<452>;
	.reg .b64 	%rd<187>;

	ld.param.v2.f32 	{%f3, %f4}, [_Z15SoftmaxWarpImplI22BroadcastScaleMaskLoadIffbLm4EiE11DirectStoreIffEfLi1ELi25ELi32ELi1ELb0EL9Algorithm0EEvT_T0_ll_param_0+112];
	ld.param.u64 	%rd24, [_Z15SoftmaxWarpImplI22BroadcastScaleMaskLoadIffbLm4EiE11DirectStoreIffEfLi1ELi25ELi32ELi1ELb0EL9Algorithm0EEvT_T0_ll_param_0+104];
	ld.param.v2.u32 	{%r15, %r16}, [_Z15SoftmaxWarpImplI22BroadcastScaleMaskLoadIffbLm4EiE11DirectStoreIffEfLi1ELi25ELi32ELi1ELb0EL9Algorithm0EEvT_T0_ll_param_0+88];
	ld.param.v2.u32 	{%r13, %r14}, [_Z15SoftmaxWarpImplI22BroadcastScaleMaskLoadIffbLm4EiE11DirectStoreIffEfLi1ELi25ELi32ELi1ELb0EL9Algorithm0EEvT_T0_ll_param_0+80];
	ld.param.v2.u32 	{%r11, %r12}, [_Z15SoftmaxWarpImplI22BroadcastScaleMaskLoadIffbLm4EiE11DirectStoreIffEfLi1ELi25ELi32ELi1ELb0EL9Algorithm0EEvT_T0_ll_param_0+64];
	ld.param.v2.u32 	{%r9, %r10}, [_Z15SoftmaxWarpImplI22BroadcastScaleMaskLoadIffbLm4EiE11DirectStoreIffEfLi1ELi25ELi32ELi1ELb0EL9Algorithm0EEvT_T0_ll_param_0+56];
	ld.param.u64 	%rd20, [_Z15SoftmaxWarpImplI22BroadcastScaleMaskLoadIffbLm4EiE11DirectStoreIffEfLi1ELi25ELi32ELi1ELb0EL9Algorithm0EEvT_T0_ll_param_0+40];
	ld.param.u64 	%rd19, [_Z15SoftmaxWarpImplI22BroadcastScaleMaskLoadIffbLm4EiE11DirectStoreIffEfLi1ELi25ELi32ELi1ELb0EL9Algorithm0EEvT_T0_ll_param_0+32];
	ld.param.u64 	%rd18, [_Z15SoftmaxWarpImplI22BroadcastScaleMaskLoadIffbLm4EiE11DirectStoreIffEfLi1ELi25ELi32ELi1ELb0EL9Algorithm0EEvT_T0_ll_param_0+24];
	ld.param.u64 	%rd17, [_Z15SoftmaxWarpImplI22BroadcastScaleMaskLoadIffbLm4EiE11DirectStoreIffEfLi1ELi25ELi32ELi1ELb0EL9Algorithm0EEvT_T0_ll_param_0+16];
	ld.param.u64 	%rd16, [_Z15SoftmaxWarpImplI22BroadcastScaleMaskLoadIffbLm4EiE11DirectStoreIffEfLi1ELi25ELi32ELi1ELb0EL9Algorithm0EEvT_T0_ll_param_0+8];
	ld.param.u64 	%rd15, [_Z15SoftmaxWarpImplI22BroadcastScaleMaskLoadIffbLm4EiE11DirectStoreIffEfLi1ELi25ELi32ELi1ELb0EL9Algorithm0EEvT_T0_ll_param_0];
	ld.param.u64 	%rd5, [_Z15SoftmaxWarpImplI22BroadcastScaleMaskLoadIffbLm4EiE11DirectStoreIffEfLi1ELi25ELi32ELi1ELb0EL9Algorithm0EEvT_T0_ll_param_1];
	ld.param.u64 	%rd6, [_Z15SoftmaxWarpImplI22BroadcastScaleMaskLoadIffbLm4EiE11DirectStoreIffEfLi1ELi25ELi32ELi1ELb0EL9Algorithm0EEvT_T0_ll_param_1+8];
	ld.param.u64 	%rd25, [_Z15SoftmaxWarpImplI22BroadcastScaleMaskLoadIffbLm4EiE11DirectStoreIffEfLi1ELi25ELi32ELi1ELb0EL9Algorithm0EEvT_T0_ll_param_2];
	ld.param.u64 	%rd26, [_Z15SoftmaxWarpImplI22BroadcastScaleMaskLoadIffbLm4EiE11DirectStoreIffEfLi1ELi25ELi32ELi1ELb0EL9Algorithm0EEvT_T0_ll_param_3];
	setp.lt.s64 	%p1, %rd26, 801;
	@%p1 bra 	$L__BB574_2;
	mov.u64 	%rd27, $str;
	cvta.global.u64 	%rd28, %rd27;
	mov.u64 	%rd29, $str$1;
	cvta.global.u64 	%rd30, %rd29;
	mov.u64 	%rd31, __unnamed_560;
	cvta.global.u64 	%rd32, %rd31;
	{ // callseq 559, 0
	.param .b64 param0;
	st.param.b64 	[param0], %rd28;
	.param .b64 param1;
	st.param.b64 	[param1], %rd30;
	.param .b32 param2;
	st.param.b32 	[param2], 254;
	.param .b64 param3;
	st.param.b64 	[param3], %rd32;
	.param .b64 param4;
	st.param.b64 	[param4], 1;
	call.uni 
	__assertfail, 
	(
	param0, 
	param1, 
	param2, 
	param3, 
	param4
	);
	} // callseq 559
$L__BB574_2:
	mov.u32 	%r17, %ctaid.x;
	mov.u32 	%r18, %ntid.y;
	mov.u32 	%r19, %tid.y;
	mad.lo.s32 	%r20, %r17, %r18, %r19;
	mov.u32 	%r21, %nctaid.x;
	mul.lo.s32 	%r8, %r21, %r18;
	cvt.s64.s32 	%rd186, %r20;
	setp.le.s64 	%p2, %rd25, %rd186;
	@%p2 bra 	$L__BB574_5;
	cvta.to.global.u64 	%rd8, %rd15;
	cvta.to.global.u64 	%rd9, %rd16;
	mov.u32 	%r22, %tid.x;
	cvt.u64.u32 	%rd10, %r22;
	cvta.to.global.u64 	%rd11, %rd5;
	cvt.s64.s32 	%rd12, %r8;
$L__BB574_4:
	setp.eq.s64 	%p3, %rd20, 1;
	setp.eq.s64 	%p4, %rd19, 1;
	setp.eq.s64 	%p5, %rd18, 1;
	setp.eq.s64 	%p6, %rd17, 1;
	mad.lo.s64 	%rd33, %rd24, %rd186, %rd10;
	cvt.u32.u64 	%r23, %rd33;
	div.s32 	%r24, %r23, %r9;
	mul.lo.s32 	%r25, %r24, %r9;
	sub.s32 	%r26, %r23, %r25;
	div.s32 	%r27, %r26, %r10;
	mul.lo.s32 	%r28, %r27, %r10;
	sub.s32 	%r29, %r26, %r28;
	div.s32 	%r30, %r29, %r11;
	mul.lo.s32 	%r31, %r30, %r11;
	sub.s32 	%r32, %r29, %r31;
	selp.b32 	%r33, 0, %r24, %p6;
	selp.b32 	%r34, 0, %r27, %p5;
	selp.b32 	%r35, 0, %r30, %p4;
	selp.b32 	%r36, 0, %r32, %p3;
	mul.lo.s32 	%r37, %r13, %r33;
	mad.lo.s32 	%r38, %r14, %r34, %r37;
	mad.lo.s32 	%r39, %r15, %r35, %r38;
	mad.lo.s32 	%r40, %r16, %r36, %r39;
	shl.b64 	%rd34, %rd33, 32;
	shr.s64 	%rd35, %rd34, 30;
	add.s64 	%rd36, %rd8, %rd35;
	ld.global.f32 	%f5, [%rd36];
	cvt.s64.s32 	%rd37, %r40;
	add.s64 	%rd38, %rd9, %rd37;
	ld.global.u8 	%rs1, [%rd38];
	setp.eq.s16 	%p7, %rs1, 0;
	mul.f32 	%f6, %f5, %f4;
	selp.f32 	%f7, %f3, %f6, %p7;
	max.f32 	%f8, %f7, 0fFF800000;
	add.s64 	%rd39, %rd33, 32;
	cvt.u32.u64 	%r41, %rd39;
	div.s32 	%r42, %r41, %r9;
	mul.lo.s32 	%r43, %r42, %r9;
	sub.s32 	%r44, %r41, %r43;
	div.s32 	%r45, %r44, %r10;
	mul.lo.s32 	%r46, %r45, %r10;
	sub.s32 	%r47, %r44, %r46;
	div.s32 	%r48, %r47, %r11;
	mul.lo.s32 	%r49, %r48, %r11;
	sub.s32 	%r50, %r47, %r49;
	selp.b32 	%r51, 0, %r42, %p6;
	selp.b32 	%r52, 0, %r45, %p5;
	selp.b32 	%r53, 0, %r48, %p4;
	selp.b32 	%r54, 0, %r50, %p3;
	mul.lo.s32 	%r55, %r13, %r51;
	mad.lo.s32 	%r56, %r14, %r52, %r55;
	mad.lo.s32 	%r57, %r15, %r53, %r56;
	mad.lo.s32 	%r58, %r16, %r54, %r57;
	shl.b64 	%rd40, %rd39, 32;
	shr.s64 	%rd41, %rd40, 30;
	add.s64 	%rd42, %rd8, %rd41;
	ld.global.f32 	%f9, [%rd42];
	cvt.s64.s32 	%rd43, %r58;
	add.s64 	%rd44, %rd9, %rd43;
	ld.global.u8 	%rs2, [%rd44];
	setp.eq.s16 	%p8, %rs2, 0;
	mul.f32 	%f10, %f9, %f4;
	selp.f32 	%f11, %f3, %f10, %p8;
	max.f32 	%f12, %f8, %f11;
	add.s64 	%rd45, %rd33, 64;
	cvt.u32.u64 	%r59, %rd45;
	div.s32 	%r60, %r59, %r9;
	mul.lo.s32 	%r61, %r60, %r9;
	sub.s32 	%r62, %r59, %r61;
	div.s32 	%r63, %r62, %r10;
	mul.lo.s32 	%r64, %r63, %r10;
	sub.s32 	%r65, %r62, %r64;
	div.s32 	%r66, %r65, %r11;
	mul.lo.s32 	%r67, %r66, %r11;
	sub.s32 	%r68, %r65, %r67;
	selp.b32 	%r69, 0, %r60, %p6;
	selp.b32 	%r70, 0, %r63, %p5;
	selp.b32 	%r71, 0, %r66, %p4;
	selp.b32 	%r72, 0, %r68, %p3;
	mul.lo.s32 	%r73, %r13, %r69;
	mad.lo.s32 	%r74, %r14, %r70, %r73;
	mad.lo.s32 	%r75, %r15, %r71, %r74;
	mad.lo.s32 	%r76, %r16, %r72, %r75;
	shl.b64 	%rd46, %rd45, 32;
	shr.s64 	%rd47, %rd46, 30;
	add.s64 	%rd48, %rd8, %rd47;
	ld.global.f32 	%f13, [%rd48];
	cvt.s64.s32 	%rd49, %r76;
	add.s64 	%rd50, %rd9, %rd49;
	ld.global.u8 	%rs3, [%rd50];
	setp.eq.s16 	%p9, %rs3, 0;
	mul.f32 	%f14, %f13, %f4;
	selp.f32 	%f15, %f3, %f14, %p9;
	max.f32 	%f16, %f12, %f15;
	add.s64 	%rd51, %rd33, 96;
	cvt.u32.u64 	%r77, %rd51;
	div.s32 	%r78, %r77, %r9;
	mul.lo.s32 	%r79, %r78, %r9;
	sub.s32 	%r80, %r77, %r79;
	div.s32 	%r81, %r80, %r10;
	mul.lo.s32 	%r82, %r81, %r10;
	sub.s32 	%r83, %r80, %r82;
	div.s32 	%r84, %r83, %r11;
	mul.lo.s32 	%r85, %r84, %r11;
	sub.s32 	%r86, %r83, %r85;
	selp.b32 	%r87, 0, %r78, %p6;
	selp.b32 	%r88, 0, %r81, %p5;
	selp.b32 	%r89, 0, %r84, %p4;
	selp.b32 	%r90, 0, %r86, %p3;
	mul.lo.s32 	%r91, %r13, %r87;
	mad.lo.s32 	%r92, %r14, %r88, %r91;
	mad.lo.s32 	%r93, %r15, %r89, %r92;
	mad.lo.s32 	%r94, %r16, %r90, %r93;
	shl.b64 	%rd52, %rd51, 32;
	shr.s64 	%rd53, %rd52, 30;
	add.s64 	%rd54, %rd8, %rd53;
	ld.global.f32 	%f17, [%rd54];
	cvt.s64.s32 	%rd55, %r94;
	add.s64 	%rd56, %rd9, %rd55;
	ld.global.u8 	%rs4, [%rd56];
	setp.eq.s16 	%p10, %rs4, 0;
	mul.f32 	%f18, %f17, %f4;
	selp.f32 	%f19, %f3, %f18, %p10;
	max.f32 	%f20, %f16, %f19;
	add.s64 	%rd57, %rd33, 128;
	cvt.u32.u64 	%r95, %rd57;
	div.s32 	%r96, %r95, %r9;
	mul.lo.s32 	%r97, %r96, %r9;
	sub.s32 	%r98, %r95, %r97;
	div.s32 	%r99, %r98, %r10;
	mul.lo.s32 	%r100, %r99, %r10;
	sub.s32 	%r101, %r98, %r100;
	div.s32 	%r102, %r101, %r11;
	mul.lo.s32 	%r103, %r102, %r11;
	sub.s32 	%r104, %r101, %r103;
	selp.b32 	%r105, 0, %r96, %p6;
	selp.b32 	%r106, 0, %r99, %p5;
	selp.b32 	%r107, 0, %r102, %p4;
	selp.b32 	%r108, 0, %r104, %p3;
	mul.lo.s32 	%r109, %r13, %r105;
	mad.lo.s32 	%r110, %r14, %r106, %r109;
	mad.lo.s32 	%r111, %r15, %r107, %r110;
	mad.lo.s32 	%r112, %r16, %r108, %r111;
	shl.b64 	%rd58, %rd57, 32;
	shr.s64 	%rd59, %rd58, 30;
	add.s64 	%rd60, %rd8, %rd59;
	ld.global.f32 	%f21, [%rd60];
	cvt.s64.s32 	%rd61, %r112;
	add.s64 	%rd62, %rd9, %rd61;
	ld.global.u8 	%rs5, [%rd62];
	setp.eq.s16 	%p11, %rs5, 0;
	mul.f32 	%f22, %f21, %f4;
	selp.f32 	%f23, %f3, %f22, %p11;
	max.f32 	%f24, %f20, %f23;
	add.s64 	%rd63, %rd33, 160;
	cvt.u32.u64 	%r113, %rd63;
	div.s32 	%r114, %r113, %r9;
	mul.lo.s32 	%r115, %r114, %r9;
	sub.s32 	%r116, %r113, %r115;
	div.s32 	%r117, %r116, %r10;
	mul.lo.s32 	%r118, %r117, %r10;
	sub.s32 	%r119, %r116, %r118;
	div.s32 	%r120, %r119, %r11;
	mul.lo.s32 	%r121, %r120, %r11;
	sub.s32 	%r122, %r119, %r121;
	selp.b32 	%r123, 0, %r114, %p6;
	selp.b32 	%r124, 0, %r117, %p5;
	selp.b32 	%r125, 0, %r120, %p4;
	selp.b32 	%r126, 0, %r122, %p3;
	mul.lo.s32 	%r127, %r13, %r123;
	mad.lo.s32 	%r128, %r14, %r124, %r127;
	mad.lo.s32 	%r129, %r15, %r125, %r128;
	mad.lo.s32 	%r130, %r16, %r126, %r129;
	shl.b64 	%rd64, %rd63, 32;
	shr.s64 	%rd65, %rd64, 30;
	add.s64 	%rd66, %rd8, %rd65;
	ld.global.f32 	%f25, [%rd66];
	cvt.s64.s32 	%rd67, %r130;
	add.s64 	%rd68, %rd9, %rd67;
	ld.global.u8 	%rs6, [%rd68];
	setp.eq.s16 	%p12, %rs6, 0;
	mul.f32 	%f26, %f25, %f4;
	selp.f32 	%f27, %f3, %f26, %p12;
	max.f32 	%f28, %f24, %f27;
	add.s64 	%rd69, %rd33, 192;
	cvt.u32.u64 	%r131, %rd69;
	div.s32 	%r132, %r131, %r9;
	mul.lo.s32 	%r133, %r132, %r9;
	sub.s32 	%r134, %r131, %r133;
	div.s32 	%r135, %r134, %r10;
	mul.lo.s32 	%r136, %r135, %r10;
	sub.s32 	%r137, %r134, %r136;
	div.s32 	%r138, %r137, %r11;
	mul.lo.s32 	%r139, %r138, %r11;
	sub.s32 	%r140, %r137, %r139;
	selp.b32 	%r141, 0, %r132, %p6;
	selp.b32 	%r142, 0, %r135, %p5;
	selp.b32 	%r143, 0, %r138, %p4;
	selp.b32 	%r144, 0, %r140, %p3;
	mul.lo.s32 	%r145, %r13, %r141;
	mad.lo.s32 	%r146, %r14, %r142, %r145;
	mad.lo.s32 	%r147, %r15, %r143, %r146;
	mad.lo.s32 	%r148, %r16, %r144, %r147;
	shl.b64 	%rd70, %rd69, 32;
	shr.s64 	%rd71, %rd70, 30;
	add.s64 	%rd72, %rd8, %rd71;
	ld.global.f32 	%f29, [%rd72];
	cvt.s64.s32 	%rd73, %r148;
	add.s64 	%rd74, %rd9, %rd73;
	ld.global.u8 	%rs7, [%rd74];
	setp.eq.s16 	%p13, %rs7, 0;
	mul.f32 	%f30, %f29, %f4;
	selp.f32 	%f31, %f3, %f30, %p13;
	max.f32 	%f32, %f28, %f31;
	add.s64 	%rd75, %rd33, 224;
	cvt.u32.u64 	%r149, %rd75;
	div.s32 	%r150, %r149, %r9;
	mul.lo.s32 	%r151, %r150, %r9;
	sub.s32 	%r152, %r149, %r151;
	div.s32 	%r153, %r152, %r10;
	mul.lo.s32 	%r154, %r153, %r10;
	sub.s32 	%r155, %r152, %r154;
	div.s32 	%r156, %r155, %r11;
	mul.lo.s32 	%r157, %r156, %r11;
	sub.s32 	%r158, %r155, %r157;
	selp.b32 	%r159, 0, %r150, %p6;
	selp.b32 	%r160, 0, %r153, %p5;
	selp.b32 	%r161, 0, %r156, %p4;
	selp.b32 	%r162, 0, %r158, %p3;
	mul.lo.s32 	%r163, %r13, %r159;
	mad.lo.s32 	%r164, %r14, %r160, %r163;
	mad.lo.s32 	%r165, %r15, %r161, %r164;
	mad.lo.s32 	%r166, %r16, %r162, %r165;
	shl.b64 	%rd76, %rd75, 32;
	shr.s64 	%rd77, %rd76, 30;
	add.s64 	%rd78, %rd8, %rd77;
	ld.global.f32 	%f33, [%rd78];
	cvt.s64.s32 	%rd79, %r166;
	add.s64 	%rd80, %rd9, %rd79;
	ld.global.u8 	%rs8, [%rd80];
	setp.eq.s16 	%p14, %rs8, 0;
	mul.f32 	%f34, %f33, %f4;
	selp.f32 	%f35, %f3, %f34, %p14;
	max.f32 	%f36, %f32, %f35;
	add.s64 	%rd81, %rd33, 256;
	cvt.u32.u64 	%r167, %rd81;
	div.s32 	%r168, %r167, %r9;
	mul.lo.s32 	%r169, %r168, %r9;
	sub.s32 	%r170, %r167, %r169;
	div.s32 	%r171, %r170, %r10;
	mul.lo.s32 	%r172, %r171, %r10;
	sub.s32 	%r173, %r170, %r172;
	div.s32 	%r174, %r173, %r11;
	mul.lo.s32 	%r175, %r174, %r11;
	sub.s32 	%r176, %r173, %r175;
	selp.b32 	%r177, 0, %r168, %p6;
	selp.b32 	%r178, 0, %r171, %p5;
	selp.b32 	%r179, 0, %r174, %p4;
	selp.b32 	%r180, 0, %r176, %p3;
	mul.lo.s32 	%r181, %r13, %r177;
	mad.lo.s32 	%r182, %r14, %r178, %r181;
	mad.lo.s32 	%r183, %r15, %r179, %r182;
	mad.lo.s32 	%r184, %r16, %r180, %r183;
	shl.b64 	%rd82, %rd81, 32;
	shr.s64 	%rd83, %rd82, 30;
	add.s64 	%rd84, %rd8, %rd83;
	ld.global.f32 	%f37, [%rd84];
	cvt.s64.s32 	%rd85, %r184;
	add.s64 	%rd86, %rd9, %rd85;
	ld.global.u8 	%rs9, [%rd86];
	setp.eq.s16 	%p15, %rs9, 0;
	mul.f32 	%f38, %f37, %f4;
	selp.f32 	%f39, %f3, %f38, %p15;
	max.f32 	%f40, %f36, %f39;
	add.s64 	%rd87, %rd33, 288;
	cvt.u32.u64 	%r185, %rd87;
	div.s32 	%r186, %r185, %r9;
	mul.lo.s32 	%r187, %r186, %r9;
	sub.s32 	%r188, %r185, %r187;
	div.s32 	%r189, %r188, %r10;
	mul.lo.s32 	%r190, %r189, %r10;
	sub.s32 	%r191, %r188, %r190;
	div.s32 	%r192, %r191, %r11;
	mul.lo.s32 	%r193, %r192, %r11;
	sub.s32 	%r194, %r191, %r193;
	selp.b32 	%r195, 0, %r186, %p6;
	selp.b32 	%r196, 0, %r189, %p5;
	selp.b32 	%r197, 0, %r192, %p4;
	selp.b32 	%r198, 0, %r194, %p3;
	mul.lo.s32 	%r199, %r13, %r195;
	mad.lo.s32 	%r200, %r14, %r196, %r199;
	mad.lo.s32 	%r201, %r15, %r197, %r200;
	mad.lo.s32 	%r202, %r16, %r198, %r201;
	shl.b64 	%rd88, %rd87, 32;
	shr.s64 	%rd89, %rd88, 30;
	add.s64 	%rd90, %rd8, %rd89;
	ld.global.f32 	%f41, [%rd90];
	cvt.s64.s32 	%rd91, %r202;
	add.s64 	%rd92, %rd9, %rd91;
	ld.global.u8 	%rs10, [%rd92];
	setp.eq.s16 	%p16, %rs10, 0;
	mul.f32 	%f42, %f41, %f4;
	selp.f32 	%f43, %f3, %f42, %p16;
	max.f32 	%f44, %f40, %f43;
	add.s64 	%rd93, %rd33, 320;
	cvt.u32.u64 	%r203, %rd93;
	div.s32 	%r204, %r203, %r9;
	mul.lo.s32 	%r205, %r204, %r9;
	sub.s32 	%r206, %r203, %r205;
	div.s32 	%r207, %r206, %r10;
	mul.lo.s32 	%r208, %r207, %r10;
	sub.s32 	%r209, %r206, %r208;
	div.s32 	%r210, %r209, %r11;
	mul.lo.s32 	%r211, %r210, %r11;
	sub.s32 	%r212, %r209, %r211;
	selp.b32 	%r213, 0, %r204, %p6;
	selp.b32 	%r214, 0, %r207, %p5;
	selp.b32 	%r215, 0, %r210, %p4;
	selp.b32 	%r216, 0, %r212, %p3;
	mul.lo.s32 	%r217, %r13, %r213;
	mad.lo.s32 	%r218, %r14, %r214, %r217;
	mad.lo.s32 	%r219, %r15, %r215, %r218;
	mad.lo.s32 	%r220, %r16, %r216, %r219;
	shl.b64 	%rd94, %rd93, 32;
	shr.s64 	%rd95, %rd94, 30;
	add.s64 	%rd96, %rd8, %rd95;
	ld.global.f32 	%f45, [%rd96];
	cvt.s64.s32 	%rd97, %r220;
	add.s64 	%rd98, %rd9, %rd97;
	ld.global.u8 	%rs11, [%rd98];
	setp.eq.s16 	%p17, %rs11, 0;
	mul.f32 	%f46, %f45, %f4;
	selp.f32 	%f47, %f3, %f46, %p17;
	max.f32 	%f48, %f44, %f47;
	add.s64 	%rd99, %rd33, 352;
	cvt.u32.u64 	%r221, %rd99;
	div.s32 	%r222, %r221, %r9;
	mul.lo.s32 	%r223, %r222, %r9;
	sub.s32 	%r224, %r221, %r223;
	div.s32 	%r225, %r224, %r10;
	mul.lo.s32 	%r226, %r225, %r10;
	sub.s32 	%r227, %r224, %r226;
	div.s32 	%r228, %r227, %r11;
	mul.lo.s32 	%r229, %r228, %r11;
	sub.s32 	%r230, %r227, %r229;
	selp.b32 	%r231, 0, %r222, %p6;
	selp.b32 	%r232, 0, %r225, %p5;
	selp.b32 	%r233, 0, %r228, %p4;
	selp.b32 	%r234, 0, %r230, %p3;
	mul.lo.s32 	%r235, %r13, %r231;
	mad.lo.s32 	%r236, %r14, %r232, %r235;
	mad.lo.s32 	%r237, %r15, %r233, %r236;
	mad.lo.s32 	%r238, %r16, %r234, %r237;
	shl.b64 	%rd100, %rd99, 32;
	shr.s64 	%rd101, %rd100, 30;
	add.s64 	%rd102, %rd8, %rd101;
	ld.global.f32 	%f49, [%rd102];
	cvt.s64.s32 	%rd103, %r238;
	add.s64 	%rd104, %rd9, %rd103;
	ld.global.u8 	%rs12, [%rd104];
	setp.eq.s16 	%p18, %rs12, 0;
	mul.f32 	%f50, %f49, %f4;
	selp.f32 	%f51, %f3, %f50, %p18;
	max.f32 	%f52, %f48, %f51;
	add.s64 	%rd105, %rd33, 384;
	cvt.u32.u64 	%r239, %rd105;
	div.s32 	%r240, %r239, %r9;
	mul.lo.s32 	%r241, %r240, %r9;
	sub.s32 	%r242, %r239, %r241;
	div.s32 	%r243, %r242, %r10;
	mul.lo.s32 	%r244, %r243, %r10;
	sub.s32 	%r245, %r242, %r244;
	div.s32 	%r246, %r245, %r11;
	mul.lo.s32 	%r247, %r246, %r11;
	sub.s32 	%r248, %r245, %r247;
	selp.b32 	%r249, 0, %r240, %p6;
	selp.b32 	%r250, 0, %r243, %p5;
	selp.b32 	%r251, 0, %r246, %p4;
	selp.b32 	%r252, 0, %r248, %p3;
	mul.lo.s32 	%r253, %r13, %r249;
	mad.lo.s32 	%r254, %r14, %r250, %r253;
	mad.lo.s32 	%r255, %r15, %r251, %r254;
	mad.lo.s32 	%r256, %r16, %r252, %r255;
	shl.b64 	%rd106, %rd105, 32;
	shr.s64 	%rd107, %rd106, 30;
	add.s64 	%rd108, %rd8, %rd107;
	ld.global.f32 	%f53, [%rd108];
	cvt.s64.s32 	%rd109, %r256;
	add.s64 	%rd110, %rd9, %rd109;
	ld.global.u8 	%rs13, [%rd110];
	setp.eq.s16 	%p19, %rs13, 0;
	mul.f32 	%f54, %f53, %f4;
	selp.f32 	%f55, %f3, %f54, %p19;
	max.f32 	%f56, %f52, %f55;
	add.s64 	%rd111, %rd33, 416;
	cvt.u32.u64 	%r257, %rd111;
	div.s32 	%r258, %r257, %r9;
	mul.lo.s32 	%r259, %r258, %r9;
	sub.s32 	%r260, %r257, %r259;
	div.s32 	%r261, %r260, %r10;
	mul.lo.s32 	%r262, %r261, %r10;
	sub.s32 	%r263, %r260, %r262;
	div.s32 	%r264, %r263, %r11;
	mul.lo.s32 	%r265, %r264, %r11;
	sub.s32 	%r266, %r263, %r265;
	selp.b32 	%r267, 0, %r258, %p6;
	selp.b32 	%r268, 0, %r261, %p5;
	selp.b32 	%r269, 0, %r264, %p4;
	selp.b32 	%r270, 0, %r266, %p3;
	mul.lo.s32 	%r271, %r13, %r267;
	mad.lo.s32 	%r272, %r14, %r268, %r271;
	mad.lo.s32 	%r273, %r15, %r269, %r272;
	mad.lo.s32 	%r274, %r16, %r270, %r273;
	shl.b64 	%rd112, %rd111, 32;
	shr.s64 	%rd113, %rd112, 30;
	add.s64 	%rd114, %rd8, %rd113;
	ld.global.f32 	%f57, [%rd114];
	cvt.s64.s32 	%rd115, %r274;
	add.s64 	%rd116, %rd9, %rd115;
	ld.global.u8 	%rs14, [%rd116];
	setp.eq.s16 	%p20, %rs14, 0;
	mul.f32 	%f58, %f57, %f4;
	selp.f32 	%f59, %f3, %f58, %p20;
	max.f32 	%f60, %f56, %f59;
	add.s64 	%rd117, %rd33, 448;
	cvt.u32.u64 	%r275, %rd117;
	div.s32 	%r276, %r275, %r9;
	mul.lo.s32 	%r277, %r276, %r9;
	sub.s32 	%r278, %r275, %r277;
	div.s32 	%r279, %r278, %r10;
	mul.lo.s32 	%r280, %r279, %r10;
	sub.s32 	%r281, %r278, %r280;
	div.s32 	%r282, %r281, %r11;
	mul.lo.s32 	%r283, %r282, %r11;
	sub.s32 	%r284, %r281, %r283;
	selp.b32 	%r285, 0, %r276, %p6;
	selp.b32 	%r286, 0, %r279, %p5;
	selp.b32 	%r287, 0, %r282, %p4;
	selp.b32 	%r288, 0, %r284, %p3;
	mul.lo.s32 	%r289, %r13, %r285;
	mad.lo.s32 	%r290, %r14, %r286, %r289;
	mad.lo.s32 	%r291, %r15, %r287, %r290;
	mad.lo.s32 	%r292, %r16, %r288, %r291;
	shl.b64 	%rd118, %rd117, 32;
	shr.s64 	%rd119, %rd118, 30;
	add.s64 	%rd120, %rd8, %rd119;
	ld.global.f32 	%f61, [%rd120];
	cvt.s64.s32 	%rd121, %r292;
	add.s64 	%rd122, %rd9, %rd121;
	ld.global.u8 	%rs15, [%rd122];
	setp.eq.s16 	%p21, %rs15, 0;
	mul.f32 	%f62, %f61, %f4;
	selp.f32 	%f63, %f3, %f62, %p21;
	max.f32 	%f64, %f60, %f63;
	add.s64 	%rd123, %rd33, 480;
	cvt.u32.u64 	%r293, %rd123;
	div.s32 	%r294, %r293, %r9;
	mul.lo.s32 	%r295, %r294, %r9;
	sub.s32 	%r296, %r293, %r295;
	div.s32 	%r297, %r296, %r10;
	mul.lo.s32 	%r298, %r297, %r10;
	sub.s32 	%r299, %r296, %r298;
	div.s32 	%r300, %r299, %r11;
	mul.lo.s32 	%r301, %r300, %r11;
	sub.s32 	%r302, %r299, %r301;
	selp.b32 	%r303, 0, %r294, %p6;
	selp.b32 	%r304, 0, %r297, %p5;
	selp.b32 	%r305, 0, %r300, %p4;
	selp.b32 	%r306, 0, %r302, %p3;
	mul.lo.s32 	%r307, %r13, %r303;
	mad.lo.s32 	%r308, %r14, %r304, %r307;
	mad.lo.s32 	%r309, %r15, %r305, %r308;
	mad.lo.s32 	%r310, %r16, %r306, %r309;
	shl.b64 	%rd124, %rd123, 32;
	shr.s64 	%rd125, %rd124, 30;
	add.s64 	%rd126, %rd8, %rd125;
	ld.global.f32 	%f65, [%rd126];
	cvt.s64.s32 	%rd127, %r310;
	add.s64 	%rd128, %rd9, %rd127;
	ld.global.u8 	%rs16, [%rd128];
	setp.eq.s16 	%p22, %rs16, 0;
	mul.f32 	%f66, %f65, %f4;
	selp.f32 	%f67, %f3, %f66, %p22;
	max.f32 	%f68, %f64, %f67;
	add.s64 	%rd129, %rd33, 512;
	cvt.u32.u64 	%r311, %rd129;
	div.s32 	%r312, %r311, %r9;
	mul.lo.s32 	%r313, %r312, %r9;
	sub.s32 	%r314, %r311, %r313;
	div.s32 	%r315, %r314, %r10;
	mul.lo.s32 	%r316, %r315, %r10;
	sub.s32 	%r317, %r314, %r316;
	div.s32 	%r318, %r317, %r11;
	mul.lo.s32 	%r319, %r318, %r11;
	sub.s32 	%r320, %r317, %r319;
	selp.b32 	%r321, 0, %r312, %p6;
	selp.b32 	%r322, 0, %r315, %p5;
	selp.b32 	%r323, 0, %r318, %p4;
	selp.b32 	%r324, 0, %r320, %p3;
	mul.lo.s32 	%r325, %r13, %r321;
	mad.lo.s32 	%r326, %r14, %r322, %r325;
	mad.lo.s32 	%r327, %r15, %r323, %r326;
	mad.lo.s32 	%r328, %r16, %r324, %r327;
	shl.b64 	%rd130, %rd129, 32;
	shr.s64 	%rd131, %rd130, 30;
	add.s64 	%rd132, %rd8, %rd131;
	ld.global.f32 	%f69, [%rd132];
	cvt.s64.s32 	%rd133, %r328;
	add.s64 	%rd134, %rd9, %rd133;
	ld.global.u8 	%rs17, [%rd134];
	setp.eq.s16 	%p23, %rs17, 0;
	mul.f32 	%f70, %f69, %f4;
	selp.f32 	%f71, %f3, %f70, %p23;
	max.f32 	%f72, %f68, %f71;
	add.s64 	%rd135, %rd33, 544;
	cvt.u32.u64 	%r329, %rd135;
	div.s32 	%r330, %r329, %r9;
	mul.lo.s32 	%r331, %r330, %r9;
	sub.s32 	%r332, %r329, %r331;
	div.s32 	%r333, %r332, %r10;
	mul.lo.s32 	%r334, %r333, %r10;
	sub.s32 	%r335, %r332, %r334;
	div.s32 	%r336, %r335, %r11;
	mul.lo.s32 	%r337, %r336, %r11;
	sub.s32 	%r338, %r335, %r337;
	selp.b32 	%r339, 0, %r330, %p6;
	selp.b32 	%r340, 0, %r333, %p5;
	selp.b32 	%r341, 0, %r336, %p4;
	selp.b32 	%r342, 0, %r338, %p3;
	mul.lo.s32 	%r343, %r13, %r339;
	mad.lo.s32 	%r344, %r14, %r340, %r343;
	mad.lo.s32 	%r345, %r15, %r341, %r344;
	mad.lo.s32 	%r346, %r16, %r342, %r345;
	shl.b64 	%rd136, %rd135, 32;
	shr.s64 	%rd137, %rd136, 30;
	add.s64 	%rd138, %rd8, %rd137;
	ld.global.f32 	%f73, [%rd138];
	cvt.s64.s32 	%rd139, %r346;
	add.s64 	%rd140, %rd9, %rd139;
	ld.global.u8 	%rs18, [%rd140];
	setp.eq.s16 	%p24, %rs18, 0;
	mul.f32 	%f74, %f73, %f4;
	selp.f32 	%f75, %f3, %f74, %p24;
	max.f32 	%f76, %f72, %f75;
	add.s64 	%rd141, %rd33, 576;
	cvt.u32.u64 	%r347, %rd141;
	div.s32 	%r348, %r347, %r9;
	mul.lo.s32 	%r349, %r348, %r9;
	sub.s32 	%r350, %r347, %r349;
	div.s32 	%r351, %r350, %r10;
	mul.lo.s32 	%r352, %r351, %r10;
	sub.s32 	%r353, %r350, %r352;
	div.s32 	%r354, %r353, %r11;
	mul.lo.s32 	%r355, %r354, %r11;
	sub.s32 	%r356, %r353, %r355;
	selp.b32 	%r357, 0, %r348, %p6;
	selp.b32 	%r358, 0, %r351, %p5;
	selp.b32 	%r359, 0, %r354, %p4;
	selp.b32 	%r360, 0, %r356, %p3;
	mul.lo.s32 	%r361, %r13, %r357;
	mad.lo.s32 	%r362, %r14, %r358, %r361;
	mad.lo.s32 	%r363, %r15, %r359, %r362;
	mad.lo.s32 	%r364, %r16, %r360, %r363;
	shl.b64 	%rd142, %rd141, 32;
	shr.s64 	%rd143, %rd142, 30;
	add.s64 	%rd144, %rd8, %rd143;
	ld.global.f32 	%f77, [%rd144];
	cvt.s64.s32 	%rd145, %r364;
	add.s64 	%rd146, %rd9, %rd145;
	ld.global.u8 	%rs19, [%rd146];
	setp.eq.s16 	%p25, %rs19, 0;
	mul.f32 	%f78, %f77, %f4;
	selp.f32 	%f79, %f3, %f78, %p25;
	max.f32 	%f80, %f76, %f79;
	add.s64 	%rd147, %rd33, 608;
	cvt.u32.u64 	%r365, %rd147;
	div.s32 	%r366, %r365, %r9;
	mul.lo.s32 	%r367, %r366, %r9;
	sub.s32 	%r368, %r365, %r367;
	div.s32 	%r369, %r368, %r10;
	mul.lo.s32 	%r370, %r369, %r10;
	sub.s32 	%r371, %r368, %r370;
	div.s32 	%r372, %r371, %r11;
	mul.lo.s32 	%r373, %r372, %r11;
	sub.s32 	%r374, %r371, %r373;
	selp.b32 	%r375, 0, %r366, %p6;
	selp.b32 	%r376, 0, %r369, %p5;
	selp.b32 	%r377, 0, %r372, %p4;
	selp.b32 	%r378, 0, %r374, %p3;
	mul.lo.s32 	%r379, %r13, %r375;
	mad.lo.s32 	%r380, %r14, %r376, %r379;
	mad.lo.s32 	%r381, %r15, %r377, %r380;
	mad.lo.s32 	%r382, %r16, %r378, %r381;
	shl.b64 	%rd148, %rd147, 32;
	shr.s64 	%rd149, %rd148, 30;
	add.s64 	%rd150, %rd8, %rd149;
	ld.global.f32 	%f81, [%rd150];
	cvt.s64.s32 	%rd151, %r382;
	add.s64 	%rd152, %rd9, %rd151;
	ld.global.u8 	%rs20, [%rd152];
	setp.eq.s16 	%p26, %rs20, 0;
	mul.f32 	%f82, %f81, %f4;
	selp.f32 	%f83, %f3, %f82, %p26;
	max.f32 	%f84, %f80, %f83;
	add.s64 	%rd153, %rd33, 640;
	cvt.u32.u64 	%r383, %rd153;
	div.s32 	%r384, %r383, %r9;
	mul.lo.s32 	%r385, %r384, %r9;
	sub.s32 	%r386, %r383, %r385;
	div.s32 	%r387, %r386, %r10;
	mul.lo.s32 	%r388, %r387, %r10;
	sub.s32 	%r389, %r386, %r388;
	div.s32 	%r390, %r389, %r11;
	mul.lo.s32 	%r391, %r390, %r11;
	sub.s32 	%r392, %r389, %r391;
	selp.b32 	%r393, 0, %r384, %p6;
	selp.b32 	%r394, 0, %r387, %p5;
	selp.b32 	%r395, 0, %r390, %p4;
	selp.b32 	%r396, 0, %r392, %p3;
	mul.lo.s32 	%r397, %r13, %r393;
	mad.lo.s32 	%r398, %r14, %r394, %r397;
	mad.lo.s32 	%r399, %r15, %r395, %r398;
	mad.lo.s32 	%r400, %r16, %r396, %r399;
	shl.b64 	%rd154, %rd153, 32;
	shr.s64 	%rd155, %rd154, 30;
	add.s64 	%rd156, %rd8, %rd155;
	ld.global.f32 	%f85, [%rd156];
	cvt.s64.s32 	%rd157, %r400;
	add.s64 	%rd158, %rd9, %rd157;
	ld.global.u8 	%rs21, [%rd158];
	setp.eq.s16 	%p27, %rs21, 0;
	mul.f32 	%f86, %f85, %f4;
	selp.f32 	%f87, %f3, %f86, %p27;
	max.f32 	%f88, %f84, %f87;
	add.s64 	%rd159, %rd33, 672;
	cvt.u32.u64 	%r401, %rd159;
	div.s32 	%r402, %r401, %r9;
	mul.lo.s32 	%r403, %r402, %r9;
	sub.s32 	%r404, %r401, %r403;
	div.s32 	%r405, %r404, %r10;
	mul.lo.s32 	%r406, %r405, %r10;
	sub.s32 	%r407, %r404, %r406;
	div.s32 	%r408, %r407, %r11;
	mul.lo.s32 	%r409, %r408, %r11;
	sub.s32 	%r410, %r407, %r409;
	selp.b32 	%r411, 0, %r402, %p6;
	selp.b32 	%r412, 0, %r405, %p5;
	selp.b32 	%r413, 0, %r408, %p4;
	selp.b32 	%r414, 0, %r410, %p3;
	mul.lo.s32 	%r415, %r13, %r411;
	mad.lo.s32 	%r416, %r14, %r412, %r415;
	mad.lo.s32 	%r417, %r15, %r413, %r416;
	mad.lo.s32 	%r418, %r16, %r414, %r417;
	shl.b64 	%rd160, %rd159, 32;
	shr.s64 	%rd161, %rd160, 30;
	add.s64 	%rd162, %rd8, %rd161;
	ld.global.f32 	%f89, [%rd162];
	cvt.s64.s32 	%rd163, %r418;
	add.s64 	%rd164, %rd9, %rd163;
	ld.global.u8 	%rs22, [%rd164];
	setp.eq.s16 	%p28, %rs22, 0;
	mul.f32 	%f90, %f89, %f4;
	selp.f32 	%f91, %f3, %f90, %p28;
	max.f32 	%f92, %f88, %f91;
	add.s64 	%rd165, %rd33, 704;
	cvt.u32.u64 	%r419, %rd165;
	div.s32 	%r420, %r419, %r9;
	mul.lo.s32 	%r421, %r420, %r9;
	sub.s32 	%r422, %r419, %r421;
	div.s32 	%r423, %r422, %r10;
	mul.lo.s32 	%r424, %r423, %r10;
	sub.s32 	%r425, %r422, %r424;
	div.s32 	%r426, %r425, %r11;
	mul.lo.s32 	%r427, %r426, %r11;
	sub.s32 	%r428, %r425, %r427;
	selp.b32 	%r429, 0, %r420, %p6;
	selp.b32 	%r430, 0, %r423, %p5;
	selp.b32 	%r431, 0, %r426, %p4;
	selp.b32 	%r432, 0, %r428, %p3;
	mul.lo.s32 	%r433, %r13, %r429;
	mad.lo.s32 	%r434, %r14, %r430, %r433;
	mad.lo.s32 	%r435, %r15, %r431, %r434;
	mad.lo.s32 	%r436, %r16, %r432, %r435;
	shl.b64 	%rd166, %rd165, 32;
	shr.s64 	%rd167, %rd166, 30;
	add.s64 	%rd168, %rd8, %rd167;
	ld.global.f32 	%f93, [%rd168];
	cvt.s64.s32 	%rd169, %r436;
	add.s64 	%rd170, %rd9, %rd169;
	ld.global.u8 	%rs23, [%rd170];
	setp.eq.s16 	%p29, %rs23, 0;
	mul.f32 	%f94, %f93, %f4;
	selp.f32 	%f95, %f3, %f94, %p29;
	max.f32 	%f96, %f92, %f95;
	add.s64 	%rd171, %rd33, 736;
	cvt.u32.u64 	%r437, %rd171;
	div.s32 	%r438, %r437, %r9;
	mul.lo.s32 	%r439, %r438, %r9;
	sub.s32 	%r440, %r437, %r439;
	div.s32 	%r441, %r440, %r10;
	mul.lo.s32 	%r442, %r441, %r10;
	sub.s32 	%r443, %r440, %r442;
	div.s32 	%r444, %r443, %r11;
	mul.lo.s32 	%r445, %r444, %r11;
	sub.s32 	%r446, %r443, %r445;
	selp.b32 	%r447, 0, %r438, %p6;
	selp.b32 	%r448, 0, %r441, %p5;
	selp.b32 	%r449, 0, %r444, %p4;
	selp.b32 	%r450, 0, %r446, %p3;
	mul.lo.s32 	%r451, %r13, %r447;
	mad.lo.s32 	%r452, %r14, %r448, %r451;
	mad.lo.s32 	%r453, %r15, %r449, %r452;
	mad.lo.s32 	%r454, %r16, %r450, %r453;
	shl.b64 	%rd172, %rd171, 32;
	shr.s64 	%rd173, %rd172, 30;
	add.s64 	%rd174, %rd8, %rd173;
	ld.global.f32 	%f97, [%rd174];
	cvt.s64.s32 	%rd175, %r454;
	add.s64 	%rd176, %rd9, %rd175;
	ld.global.u8 	%rs24, [%rd176];
	setp.eq.s16 	%p30, %rs24, 0;
	mul.f32 	%f98, %f97, %f4;
	selp.f32 	%f99, %f3, %f98, %p30;
	max.f32 	%f100, %f96, %f99;
	add.s64 	%rd177, %rd33, 768;
	cvt.u32.u64 	%r455, %rd177;
	div.s32 	%r456, %r455, %r9;
	mul.lo.s32 	%r457, %r456, %r9;
	sub.s32 	%r458, %r455, %r457;
	div.s32 	%r459, %r458, %r10;
	mul.lo.s32 	%r460, %r459, %r10;
	sub.s32 	%r461, %r458, %r460;
	div.s32 	%r462, %r461, %r11;
	mul.lo.s32 	%r463, %r462, %r11;
	sub.s32 	%r464, %r461, %r463;
	selp.b32 	%r465, 0, %r456, %p6;
	selp.b32 	%r466, 0, %r459, %p5;
	selp.b32 	%r467, 0, %r462, %p4;
	selp.b32 	%r468, 0, %r464, %p3;
	mul.lo.s32 	%r469, %r13, %r465;
	mad.lo.s32 	%r470, %r14, %r466, %r469;
	mad.lo.s32 	%r471, %r15, %r467, %r470;
	mad.lo.s32 	%r472, %r16, %r468, %r471;
	shl.b64 	%rd178, %rd177, 32;
	shr.s64 	%rd179, %rd178, 30;
	add.s64 	%rd180, %rd8, %rd179;
	ld.global.f32 	%f101, [%rd180];
	cvt.s64.s32 	%rd181, %r472;
	add.s64 	%rd182, %rd9, %rd181;
	ld.global.u8 	%rs25, [%rd182];
	setp.eq.s16 	%p31, %rs25, 0;
	mul.f32 	%f102, %f101, %f4;
	selp.f32 	%f103, %f3, %f102, %p31;
	max.f32 	%f104, %f100, %f103;
	mov.b32 	%r473, %f104;
	shfl.sync.bfly.b32	%r474|%p32, %r473, 16, 31, -1;
	mov.b32 	%f105, %r474;
	max.f32 	%f106, %f104, %f105;
	mov.b32 	%r475, %f106;
	shfl.sync.bfly.b32	%r476|%p33, %r475, 8, 31, -1;
	mov.b32 	%f107, %r476;
	max.f32 	%f108, %f106, %f107;
	mov.b32 	%r477, %f108;
	shfl.sync.bfly.b32	%r478|%p34, %r477, 4, 31, -1;
	mov.b32 	%f109, %r478;
	max.f32 	%f110, %f108, %f109;
	mov.b32 	%r479, %f110;
	shfl.sync.bfly.b32	%r480|%p35, %r479, 2, 31, -1;
	mov.b32 	%f111, %r480;
	max.f32 	%f112, %f110, %f111;
	mov.b32 	%r481, %f112;
	shfl.sync.bfly.b32	%r482|%p36, %r481, 1, 31, -1;
	mov.b32 	%f113, %r482;
	max.f32 	%f114, %f112, %f113;
	sub.f32 	%f115, %f7, %f114;
	fma.rn.f32 	%f116, %f115, 0f3BBB989D, 0f3F000000;
	cvt.sat.f32.f32 	%f117, %f116;
	mov.f32 	%f118, 0f4B400001;
	mov.f32 	%f119, 0f437C0000;
	fma.rm.f32 	%f120, %f117, %f119, %f118;
	add.f32 	%f121, %f120, 0fCB40007F;
	neg.f32 	%f122, %f121;
	fma.rn.f32 	%f123, %f115, 0f3FB8AA3B, %f122;
	fma.rn.f32 	%f124, %f115, 0f32A57060, %f123;
	mov.b32 	%r483, %f120;
	shl.b32 	%r484, %r483, 23;
	mov.b32 	%f125, %r484;
	ex2.approx.ftz.f32 	%f126, %f124;
	mul.f32 	%f127, %f126, %f125;
	add.f32 	%f128, %f127, 0f00000000;
	sub.f32 	%f129, %f11, %f114;
	fma.rn.f32 	%f130, %f129, 0f3BBB989D, 0f3F000000;
	cvt.sat.f32.f32 	%f131, %f130;
	fma.rm.f32 	%f132, %f131, %f119, %f118;
	add.f32 	%f133, %f132, 0fCB40007F;
	neg.f32 	%f134, %f133;
	fma.rn.f32 	%f135, %f129, 0f3FB8AA3B, %f134;
	fma.rn.f32 	%f136, %f129, 0f32A57060, %f135;
	mov.b32 	%r485, %f132;
	shl.b32 	%r486, %r485, 23;
	mov.b32 	%f137, %r486;
	ex2.approx.ftz.f32 	%f138, %f136;
	mul.f32 	%f139, %f138, %f137;
	add.f32 	%f140, %f128, %f139;
	sub.f32 	%f141, %f15, %f114;
	fma.rn.f32 	%f142, %f141, 0f3BBB989D, 0f3F000000;
	cvt.sat.f32.f32 	%f143, %f142;
	fma.rm.f32 	%f144, %f143, %f119, %f118;
	add.f32 	%f145, %f144, 0fCB40007F;
	neg.f32 	%f146, %f145;
	fma.rn.f32 	%f147, %f141, 0f3FB8AA3B, %f146;
	fma.rn.f32 	%f148, %f141, 0f32A57060, %f147;
	mov.b32 	%r487, %f144;
	shl.b32 	%r488, %r487, 23;
	mov.b32 	%f149, %r488;
	ex2.approx.ftz.f32 	%f150, %f148;
	mul.f32 	%f151, %f150, %f149;
	add.f32 	%f152, %f140, %f151;
	sub.f32 	%f153, %f19, %f114;
	fma.rn.f32 	%f154, %f153, 0f3BBB989D, 0f3F000000;
	cvt.sat.f32.f32 	%f155, %f154;
	fma.rm.f32 	%f156, %f155, %f119, %f118;
	add.f32 	%f157, %f156, 0fCB40007F;
	neg.f32 	%f158, %f157;
	fma.rn.f32 	%f159, %f153, 0f3FB8AA3B, %f158;
	fma.rn.f32 	%f160, %f153, 0f32A57060, %f159;
	mov.b32 	%r489, %f156;
	shl.b32 	%r490, %r489, 23;
	mov.b32 	%f161, %r490;
	ex2.approx.ftz.f32 	%f162, %f160;
	mul.f32 	%f163, %f162, %f161;
	add.f32 	%f164, %f152, %f163;
	sub.f32 	%f165, %f23, %f114;
	fma.rn.f32 	%f166, %f165, 0f3BBB989D, 0f3F000000;
	cvt.sat.f32.f32 	%f167, %f166;
	fma.rm.f32 	%f168, %f167, %f119, %f118;
	add.f32 	%f169, %f168, 0fCB40007F;
	neg.f32 	%f170, %f169;
	fma.rn.f32 	%f171, %f165, 0f3FB8AA3B, %f170;
	fma.rn.f32 	%f172, %f165, 0f32A57060, %f171;
	mov.b32 	%r491, %f168;
	shl.b32 	%r492, %r491, 23;
	mov.b32 	%f173, %r492;
	ex2.approx.ftz.f32 	%f174, %f172;
	mul.f32 	%f175, %f174, %f173;
	add.f32 	%f176, %f164, %f175;
	sub.f32 	%f177, %f27, %f114;
	fma.rn.f32 	%f178, %f177, 0f3BBB989D, 0f3F000000;
	cvt.sat.f32.f32 	%f179, %f178;
	fma.rm.f32 	%f180, %f179, %f119, %f118;
	add.f32 	%f181, %f180, 0fCB40007F;
	neg.f32 	%f182, %f181;
	fma.rn.f32 	%f183, %f177, 0f3FB8AA3B, %f182;
	fma.rn.f32 	%f184, %f177, 0f32A57060, %f183;
	mov.b32 	%r493, %f180;
	shl.b32 	%r494, %r493, 23;
	mov.b32 	%f185, %r494;
	ex2.approx.ftz.f32 	%f186, %f184;
	mul.f32 	%f187, %f186, %f185;
	add.f32 	%f188, %f176, %f187;
	sub.f32 	%f189, %f31, %f114;
	fma.rn.f32 	%f190, %f189, 0f3BBB989D, 0f3F000000;
	cvt.sat.f32.f32 	%f191, %f190;
	fma.rm.f32 	%f192, %f191, %f119, %f118;
	add.f32 	%f193, %f192, 0fCB40007F;
	neg.f32 	%f194, %f193;
	fma.rn.f32 	%f195, %f189, 0f3FB8AA3B, %f194;
	fma.rn.f32 	%f196, %f189, 0f32A57060, %f195;
	mov.b32 	%r495, %f192;
	shl.b32 	%r496, %r495, 23;
	mov.b32 	%f197, %r496;
	ex2.approx.ftz.f32 	%f198, %f196;
	mul.f32 	%f199, %f198, %f197;
	add.f32 	%f200, %f188, %f199;
	sub.f32 	%f201, %f35, %f114;
	fma.rn.f32 	%f202, %f201, 0f3BBB989D, 0f3F000000;
	cvt.sat.f32.f32 	%f203, %f202;
	fma.rm.f32 	%f204, %f203, %f119, %f118;
	add.f32 	%f205, %f204, 0fCB40007F;
	neg.f32 	%f206, %f205;
	fma.rn.f32 	%f207, %f201, 0f3FB8AA3B, %f206;
	fma.rn.f32 	%f208, %f201, 0f32A57060, %f207;
	mov.b32 	%r497, %f204;
	shl.b32 	%r498, %r497, 23;
	mov.b32 	%f209, %r498;
	ex2.approx.ftz.f32 	%f210, %f208;
	mul.f32 	%f211, %f210, %f209;
	add.f32 	%f212, %f200, %f211;
	sub.f32 	%f213, %f39, %f114;
	fma.rn.f32 	%f214, %f213, 0f3BBB989D, 0f3F000000;
	cvt.sat.f32.f32 	%f215, %f214;
	fma.rm.f32 	%f216, %f215, %f119, %f118;
	add.f32 	%f217, %f216, 0fCB40007F;
	neg.f32 	%f218, %f217;
	fma.rn.f32 	%f219, %f213, 0f3FB8AA3B, %f218;
	fma.rn.f32 	%f220, %f213, 0f32A57060, %f219;
	mov.b32 	%r499, %f216;
	shl.b32 	%r500, %r499, 23;
	mov.b32 	%f221, %r500;
	ex2.approx.ftz.f32 	%f222, %f220;
	mul.f32 	%f223, %f222, %f221;
	add.f32 	%f224, %f212, %f223;
	sub.f32 	%f225, %f43, %f114;
	fma.rn.f32 	%f226, %f225, 0f3BBB989D, 0f3F000000;
	cvt.sat.f32.f32 	%f227, %f226;
	fma.rm.f32 	%f228, %f227, %f119, %f118;
	add.f32 	%f229, %f228, 0fCB40007F;
	neg.f32 	%f230, %f229;
	fma.rn.f32 	%f231, %f225, 0f3FB8AA3B, %f230;
	fma.rn.f32 	%f232, %f225, 0f32A57060, %f231;
	mov.b32 	%r501, %f228;
	shl.b32 	%r502, %r501, 23;
	mov.b32 	%f233, %r502;
	ex2.approx.ftz.f32 	%f234, %f232;
	mul.f32 	%f235, %f234, %f233;
	add.f32 	%f236, %f224, %f235;
	sub.f32 	%f237, %f47, %f114;
	fma.rn.f32 	%f238, %f237, 0f3BBB989D, 0f3F000000;
	cvt.sat.f32.f32 	%f239, %f238;
	fma.rm.f32 	%f240, %f239, %f119, %f118;
	add.f32 	%f241, %f240, 0fCB40007F;
	neg.f32 	%f242, %f241;
	fma.rn.f32 	%f243, %f237, 0f3FB8AA3B, %f242;
	fma.rn.f32 	%f244, %f237, 0f32A57060, %f243;
	mov.b32 	%r503, %f240;
	shl.b32 	%r504, %r503, 23;
	mov.b32 	%f245, %r504;
	ex2.approx.ftz.f32 	%f246, %f244;
	mul.f32 	%f247, %f246, %f245;
	add.f32 	%f248, %f236, %f247;
	sub.f32 	%f249, %f51, %f114;
	fma.rn.f32 	%f250, %f249, 0f3BBB989D, 0f3F000000;
	cvt.sat.f32.f32 	%f251, %f250;
	fma.rm.f32 	%f252, %f251, %f119, %f118;
	add.f32 	%f253, %f252, 0fCB40007F;
	neg.f32 	%f254, %f253;
	fma.rn.f32 	%f255, %f249, 0f3FB8AA3B, %f254;
	fma.rn.f32 	%f256, %f249, 0f32A57060, %f255;
	mov.b32 	%r505, %f252;
	shl.b32 	%r506, %r505, 23;
	mov.b32 	%f257, %r506;
	ex2.approx.ftz.f32 	%f258, %f256;
	mul.f32 	%f259, %f258, %f257;
	add.f32 	%f260, %f248, %f259;
	sub.f32 	%f261, %f55, %f114;
	fma.rn.f32 	%f262, %f261, 0f3BBB989D, 0f3F000000;
	cvt.sat.f32.f32 	%f263, %f262;
	fma.rm.f32 	%f264, %f263, %f119, %f118;
	add.f32 	%f265, %f264, 0fCB40007F;
	neg.f32 	%f266, %f265;
	fma.rn.f32 	%f267, %f261, 0f3FB8AA3B, %f266;
	fma.rn.f32 	%f268, %f261, 0f32A57060, %f267;
	mov.b32 	%r507, %f264;
	shl.b32 	%r508, %r507, 23;
	mov.b32 	%f269, %r508;
	ex2.approx.ftz.f32 	%f270, %f268;
	mul.f32 	%f271, %f270, %f269;
	add.f32 	%f272, %f260, %f271;
	sub.f32 	%f273, %f59, %f114;
	fma.rn.f32 	%f274, %f273, 0f3BBB989D, 0f3F000000;
	cvt.sat.f32.f32 	%f275, %f274;
	fma.rm.f32 	%f276, %f275, %f119, %f118;
	add.f32 	%f277, %f276, 0fCB40007F;
	neg.f32 	%f278, %f277;
	fma.rn.f32 	%f279, %f273, 0f3FB8AA3B, %f278;
	fma.rn.f32 	%f280, %f273, 0f32A57060, %f279;
	mov.b32 	%r509, %f276;
	shl.b32 	%r510, %r509, 23;
	mov.b32 	%f281, %r510;
	ex2.approx.ftz.f32 	%f282, %f280;
	mul.f32 	%f283, %f282, %f281;
	add.f32 	%f284, %f272, %f283;
	sub.f32 	%f285, %f63, %f114;
	fma.rn.f32 	%f286, %f285, 0f3BBB989D, 0f3F000000;
	cvt.sat.f32.f32 	%f287, %f286;
	fma.rm.f32 	%f288, %f287, %f119, %f118;
	add.f32 	%f289, %f288, 0fCB40007F;
	neg.f32 	%f290, %f289;
	fma.rn.f32 	%f291, %f285, 0f3FB8AA3B, %f290;
	fma.rn.f32 	%f292, %f285, 0f32A57060, %f291;
	mov.b32 	%r511, %f288;
	shl.b32 	%r512, %r511, 23;
	mov.b32 	%f293, %r512;
	ex2.approx.ftz.f32 	%f294, %f292;
	mul.f32 	%f295, %f294, %f293;
	add.f32 	%f296, %f284, %f295;
	sub.f32 	%f297, %f67, %f114;
	fma.rn.f32 	%f298, %f297, 0f3BBB989D, 0f3F000000;
	cvt.sat.f32.f32 	%f299, %f298;
	fma.rm.f32 	%f300, %f299, %f119, %f118;
	add.f32 	%f301, %f300, 0fCB40007F;
	neg.f32 	%f302, %f301;
	fma.rn.f32 	%f303, %f297, 0f3FB8AA3B, %f302;
	fma.rn.f32 	%f304, %f297, 0f32A57060, %f303;
	mov.b32 	%r513, %f300;
	shl.b32 	%r514, %r513, 23;
	mov.b32 	%f305, %r514;
	ex2.approx.ftz.f32 	%f306, %f304;
	mul.f32 	%f307, %f306, %f305;
	add.f32 	%f308, %f296, %f307;
	sub.f32 	%f309, %f71, %f114;
	fma.rn.f32 	%f310, %f309, 0f3BBB989D, 0f3F000000;
	cvt.sat.f32.f32 	%f311, %f310;
	fma.rm.f32 	%f312, %f311, %f119, %f118;
	add.f32 	%f313, %f312, 0fCB40007F;
	neg.f32 	%f314, %f313;
	fma.rn.f32 	%f315, %f309, 0f3FB8AA3B, %f314;
	fma.rn.f32 	%f316, %f309, 0f32A57060, %f315;
	mov.b32 	%r515, %f312;
	shl.b32 	%r516, %r515, 23;
	mov.b32 	%f317, %r516;
	ex2.approx.ftz.f32 	%f318, %f316;
	mul.f32 	%f319, %f318, %f317;
	add.f32 	%f320, %f308, %f319;
	sub.f32 	%f321, %f75, %f114;
	fma.rn.f32 	%f322, %f321, 0f3BBB989D, 0f3F000000;
	cvt.sat.f32.f32 	%f323, %f322;
	fma.rm.f32 	%f324, %f323, %f119, %f118;
	add.f32 	%f325, %f324, 0fCB40007F;
	neg.f32 	%f326, %f325;
	fma.rn.f32 	%f327, %f321, 0f3FB8AA3B, %f326;
	fma.rn.f32 	%f328, %f321, 0f32A57060, %f327;
	mov.b32 	%r517, %f324;
	shl.b32 	%r518, %r517, 23;
	mov.b32 	%f329, %r518;
	ex2.approx.ftz.f32 	%f330, %f328;
	mul.f32 	%f331, %f330, %f329;
	add.f32 	%f332, %f320, %f331;
	sub.f32 	%f333, %f79, %f114;
	fma.rn.f32 	%f334, %f333, 0f3BBB989D, 0f3F000000;
	cvt.sat.f32.f32 	%f335, %f334;
	fma.rm.f32 	%f336, %f335, %f119, %f118;
	add.f32 	%f337, %f336, 0fCB40007F;
	neg.f32 	%f338, %f337;
	fma.rn.f32 	%f339, %f333, 0f3FB8AA3B, %f338;
	fma.rn.f32 	%f340, %f333, 0f32A57060, %f339;
	mov.b32 	%r519, %f336;
	shl.b32 	%r520, %r519, 23;
	mov.b32 	%f341, %r520;
	ex2.approx.ftz.f32 	%f342, %f340;
	mul.f32 	%f343, %f342, %f341;
	add.f32 	%f344, %f332, %f343;
	sub.f32 	%f345, %f83, %f114;
	fma.rn.f32 	%f346, %f345, 0f3BBB989D, 0f3F000000;
	cvt.sat.f32.f32 	%f347, %f346;
	fma.rm.f32 	%f348, %f347, %f119, %f118;
	add.f32 	%f349, %f348, 0fCB40007F;
	neg.f32 	%f350, %f349;
	fma.rn.f32 	%f351, %f345, 0f3FB8AA3B, %f350;
	fma.rn.f32 	%f352, %f345, 0f32A57060, %f351;
	mov.b32 	%r521, %f348;
	shl.b32 	%r522, %r521, 23;
	mov.b32 	%f353, %r522;
	ex2.approx.ftz.f32 	%f354, %f352;
	mul.f32 	%f355, %f354, %f353;
	add.f32 	%f356, %f344, %f355;
	sub.f32 	%f357, %f87, %f114;
	fma.rn.f32 	%f358, %f357, 0f3BBB989D, 0f3F000000;
	cvt.sat.f32.f32 	%f359, %f358;
	fma.rm.f32 	%f360, %f359, %f119, %f118;
	add.f32 	%f361, %f360, 0fCB40007F;
	neg.f32 	%f362, %f361;
	fma.rn.f32 	%f363, %f357, 0f3FB8AA3B, %f362;
	fma.rn.f32 	%f364, %f357, 0f32A57060, %f363;
	mov.b32 	%r523, %f360;
	shl.b32 	%r524, %r523, 23;
	mov.b32 	%f365, %r524;
	ex2.approx.ftz.f32 	%f366, %f364;
	mul.f32 	%f367, %f366, %f365;
	add.f32 	%f368, %f356, %f367;
	sub.f32 	%f369, %f91, %f114;
	fma.rn.f32 	%f370, %f369, 0f3BBB989D, 0f3F000000;
	cvt.sat.f32.f32 	%f371, %f370;
	fma.rm.f32 	%f372, %f371, %f119, %f118;
	add.f32 	%f373, %f372, 0fCB40007F;
	neg.f32 	%f374, %f373;
	fma.rn.f32 	%f375, %f369, 0f3FB8AA3B, %f374;
	fma.rn.f32 	%f376, %f369, 0f32A57060, %f375;
	mov.b32 	%r525, %f372;
	shl.b32 	%r526, %r525, 23;
	mov.b32 	%f377, %r526;
	ex2.approx.ftz.f32 	%f378, %f376;
	mul.f32 	%f379, %f378, %f377;
	add.f32 	%f380, %f368, %f379;
	sub.f32 	%f381, %f95, %f114;
	fma.rn.f32 	%f382, %f381, 0f3BBB989D, 0f3F000000;
	cvt.sat.f32.f32 	%f383, %f382;
	fma.rm.f32 	%f384, %f383, %f119, %f118;
	add.f32 	%f385, %f384, 0fCB40007F;
	neg.f32 	%f386, %f385;
	fma.rn.f32 	%f387, %f381, 0f3FB8AA3B, %f386;
	fma.rn.f32 	%f388, %f381, 0f32A57060, %f387;
	mov.b32 	%r527, %f384;
	shl.b32 	%r528, %r527, 23;
	mov.b32 	%f389, %r528;
	ex2.approx.ftz.f32 	%f390, %f388;
	mul.f32 	%f391, %f390, %f389;
	add.f32 	%f392, %f380, %f391;
	sub.f32 	%f393, %f99, %f114;
	fma.rn.f32 	%f394, %f393, 0f3BBB989D, 0f3F000000;
	cvt.sat.f32.f32 	%f395, %f394;
	fma.rm.f32 	%f396, %f395, %f119, %f118;
	add.f32 	%f397, %f396, 0fCB40007F;
	neg.f32 	%f398, %f397;
	fma.rn.f32 	%f399, %f393, 0f3FB8AA3B, %f398;
	fma.rn.f32 	%f400, %f393, 0f32A57060, %f399;
	mov.b32 	%r529, %f396;
	shl.b32 	%r530, %r529, 23;
	mov.b32 	%f401, %r530;
	ex2.approx.ftz.f32 	%f402, %f400;
	mul.f32 	%f403, %f402, %f401;
	add.f32 	%f404, %f392, %f403;
	sub.f32 	%f405, %f103, %f114;
	fma.rn.f32 	%f406, %f405, 0f3BBB989D, 0f3F000000;
	cvt.sat.f32.f32 	%f407, %f406;
	fma.rm.f32 	%f408, %f407, %f119, %f118;
	add.f32 	%f409, %f408, 0fCB40007F;
	neg.f32 	%f410, %f409;
	fma.rn.f32 	%f411, %f405, 0f3FB8AA3B, %f410;
	fma.rn.f32 	%f412, %f405, 0f32A57060, %f411;
	mov.b32 	%r531, %f408;
	shl.b32 	%r532, %r531, 23;
	mov.b32 	%f413, %r532;
	ex2.approx.ftz.f32 	%f414, %f412;
	mul.f32 	%f415, %f414, %f413;
	add.f32 	%f416, %f404, %f415;
	mov.b32 	%r533, %f416;
	shfl.sync.bfly.b32	%r534|%p37, %r533, 16, 31, -1;
	mov.b32 	%f417, %r534;
	add.f32 	%f418, %f416, %f417;
	mov.b32 	%r535, %f418;
	shfl.sync.bfly.b32	%r536|%p38, %r535, 8, 31, -1;
	mov.b32 	%f419, %r536;
	add.f32 	%f420, %f418, %f419;
	mov.b32 	%r537, %f420;
	shfl.sync.bfly.b32	%r538|%p39, %r537, 4, 31, -1;
	mov.b32 	%f421, %r538;
	add.f32 	%f422, %f420, %f421;
	mov.b32 	%r539, %f422;
	shfl.sync.bfly.b32	%r540|%p40, %r539, 2, 31, -1;
	mov.b32 	%f423, %r540;
	add.f32 	%f424, %f422, %f423;
	mov.b32 	%r541, %f424;
	shfl.sync.bfly.b32	%r542|%p41, %r541, 1, 31, -1;
	mov.b32 	%f425, %r542;
	add.f32 	%f426, %f424, %f425;
	div.rn.f32 	%f427, %f127, %f426;
	div.rn.f32 	%f428, %f139, %f426;
	div.rn.f32 	%f429, %f151, %f426;
	div.rn.f32 	%f430, %f163, %f426;
	div.rn.f32 	%f431, %f175, %f426;
	div.rn.f32 	%f432, %f187, %f426;
	div.rn.f32 	%f433, %f199, %f426;
	div.rn.f32 	%f434, %f211, %f426;
	div.rn.f32 	%f435, %f223, %f426;
	div.rn.f32 	%f436, %f235, %f426;
	div.rn.f32 	%f437, %f247, %f426;
	div.rn.f32 	%f438, %f259, %f426;
	div.rn.f32 	%f439, %f271, %f426;
	div.rn.f32 	%f440, %f283, %f426;
	div.rn.f32 	%f441, %f295, %f426;
	div.rn.f32 	%f442, %f307, %f426;
	div.rn.f32 	%f443, %f319, %f426;
	div.rn.f32 	%f444, %f331, %f426;
	div.rn.f32 	%f445, %f343, %f426;
	div.rn.f32 	%f446, %f355, %f426;
	div.rn.f32 	%f447, %f367, %f426;
	div.rn.f32 	%f448, %f379, %f426;
	div.rn.f32 	%f449, %f391, %f426;
	div.rn.f32 	%f450, %f403, %f426;
	div.rn.f32 	%f451, %f415, %f426;
	mad.lo.s64 	%rd183, %rd186, %rd6, %rd10;
	shl.b64 	%rd184, %rd183, 2;
	add.s64 	%rd185, %rd11, %rd184;
	st.global.f32 	[%rd185], %f427;
	st.global.f32 	[%rd185+128], %f428;
	st.global.f32 	[%rd185+256], %f429;
	st.global.f32 	[%rd185+384], %f430;
	st.global.f32 	[%rd185+512], %f431;
	st.global.f32 	[%rd185+640], %f432;
	st.global.f32 	[%rd185+768], %f433;
	st.global.f32 	[%rd185+896], %f434;
	st.global.f32 	[%rd185+1024], %f435;
	st.global.f32 	[%rd185+1152], %f436;
	st.global.f32 	[%rd185+1280], %f437;
	st.global.f32 	[%rd185+1408], %f438;
	st.global.f32 	[%rd185+1536], %f439;
	st.global.f32 	[%rd185+1664], %f440;
	st.global.f32 	[%rd185+1792], %f441;
	st.global.f32 	[%rd185+1920], %f442;
	st.global.f32 	[%rd185+2048], %f443;
	st.global.f32 	[%rd185+2176], %f444;
	st.global.f32 	[%rd185+2304], %f445;
	st.global.f32 	[%rd185+2432], %f446;
	st.global.f32 	[%rd185+2560], %f447;
	st.global.f32 	[%rd185+2688], %f448;
	st.global.f32 	[%rd185+2816], %f449;
	st.global.f32 	[%rd185+2944], %f450;
	st.global.f32 	[%rd185+3072], %f451;
	add.s64 	%rd186, %rd186, %rd12;
	setp.lt.s64 	%p42, %rd186, %rd25;
	@%p42 bra 	$L__BB574_4;
$L__BB574_5:
	ret;

}
	// .globl	_Z15SoftmaxWarpImplI22BroadcastScaleMaskLoadIffbLm4EiE11DirectStoreIffEfLi1ELi25ELi32ELi1ELb1EL9Algorithm0EEvT_T0_ll
.visible .entry _Z15SoftmaxWarpImplI22BroadcastScaleMaskLoadIffbLm4EiE11DirectStoreIffEfLi1ELi25ELi32ELi1ELb1EL9Algorithm0EEvT_T0_ll(
	.param .align 8 .b8 _Z15SoftmaxWarpImplI22BroadcastScaleMaskLoadIffbLm4EiE11DirectStoreIffEfLi1ELi25ELi32ELi1ELb1EL9Algorithm0EEvT_T0_ll_param_0[120],
	.param .align 8 .b8 _Z15SoftmaxWarpImplI22BroadcastScaleMaskLoadIffbLm4EiE11DirectStoreIffEfLi1ELi25ELi32ELi1ELb1EL9Algorithm0EEvT_T0_ll_param_1[16],
	.param .u64 _Z15SoftmaxWarpImplI22BroadcastScaleMaskLoadIffbLm4EiE11DirectStoreIffEfLi1ELi25ELi32ELi1ELb1EL9Algorithm0EEvT_T0_ll_param_2,
	.param .u64 _Z15SoftmaxWarpImplI22BroadcastScaleMaskLoadIffbLm4EiE11DirectStoreIffEfLi1ELi25ELi32ELi1ELb1EL9Algorithm0EEvT_T0_ll_param_3
)
{
	.reg .pred 	%p<189>;
	.reg .b16 	%rs<26>;
	.reg .b32 	%r<639>;
	.reg .b32 	%f<577>;
	.reg .b64 	%rd<243>;

	ld.param.u64 	%rd34, [_Z15SoftmaxWarpImplI22BroadcastScaleMaskLoadIffbLm4EiE11DirectStoreIffEfLi1ELi25ELi32ELi1ELb1EL9Algorithm0EEvT_T0_ll_param_1+8];
	ld.param.u64 	%rd33, [_Z15SoftmaxWarpImplI22BroadcastScaleMaskLoadIffbLm4EiE11DirectStoreIffEfLi1ELi25ELi32ELi1ELb1EL9Algorithm0EEvT_T0_ll_param_1];
	ld.param.v2.f32 	{%f128, %f129}, [_Z15SoftmaxWarpImplI22BroadcastScaleMaskLoadIffbLm4EiE11DirectStoreIffEfLi1ELi25ELi32ELi1ELb1EL9Algorithm0EEvT_T0_ll_param_0+112];
	ld.param.u64 	%rd32, [_Z15SoftmaxWarpImplI22BroadcastScaleMaskLoadIffbLm4EiE11DirectStoreIffEfLi1ELi25ELi32ELi1ELb1EL9Algorithm0EEvT_T0_ll_param_0+104];
	ld.param.v2.u32 	{%r14, %r15}, [_Z15SoftmaxWarpImplI22BroadcastScaleMaskLoadIffbLm4EiE11DirectStoreIffEfLi1ELi25ELi32ELi1ELb1EL9Algorithm0EEvT_T0_ll_param_0+88];
	ld.param.v2.u32 	{%r12, %r13}, [_Z15SoftmaxWarpImplI22BroadcastScaleMaskLoadIffbLm4EiE11DirectStoreIffEfLi1ELi25ELi32ELi1ELb1EL9Algorithm0EEvT_T0_ll_param_0+80];
	ld.param.v2.u32 	{%r10, %r11}, [_Z15SoftmaxWarpImplI22BroadcastScaleMaskLoadIffbLm4EiE11DirectStoreIffEfLi1ELi25ELi32ELi1ELb1EL9Algorithm0EEvT_T0_ll_param_0+64];
	ld.param.v2.u32 	{%r8, %r9}, [_Z15SoftmaxWarpImplI22BroadcastScaleMaskLoadIffbLm4EiE11DirectStoreIffEfLi1ELi25ELi32ELi1ELb1EL9Algorithm0EEvT_T0_ll_param_0+56];
	ld.param.u64 	%rd28, [_Z15SoftmaxWarpImplI22BroadcastScaleMaskLoadIffbLm4EiE11DirectStoreIffEfLi1ELi25ELi32ELi1ELb1EL9Algorithm0EEvT_T0_ll_param_0+40];
	ld.param.u64 	%rd27, [_Z15SoftmaxWarpImplI22BroadcastScaleMaskLoadIffbLm4EiE11DirectStoreIffEfLi1ELi25ELi32ELi1ELb1EL9Algorithm0EEvT_T0_ll_param_0+32];
	ld.param.u64 	%rd26, [_Z15SoftmaxWarpImplI22BroadcastScaleMaskLoadIffbLm4EiE11DirectStoreIffEfLi1ELi25ELi32ELi1ELb1EL9Algorithm0EEvT_T0_ll_param_0+24];
	ld.param.u64 	%rd25, [_Z15SoftmaxWarpImplI22BroadcastScaleMaskLoadIffbLm4EiE11DirectStoreIffEfLi1ELi25ELi32ELi1ELb1EL9Algorithm0EEvT_T0_ll_param_0+16];
	ld.param.u64 	%rd24, [_Z15SoftmaxWarpImplI22BroadcastScaleMaskLoadIffbLm4EiE11DirectStoreIffEfLi1ELi25ELi32ELi1ELb1EL9Algorithm0EEvT_T0_ll_param_0+8];
	ld.param.u64 	%rd23, [_Z15SoftmaxWarpImplI22BroadcastScaleMaskLoadIffbLm4EiE11DirectStoreIffEfLi1ELi25ELi32ELi1ELb1EL9Algorithm0EEvT_T0_ll_param_0];
	ld.param.u64 	%rd36, [_Z15SoftmaxWarpImplI22BroadcastScaleMaskLoadIffbLm4EiE11DirectStoreIffEfLi1ELi25ELi32ELi1ELb1EL9Algorithm0EEvT_T0_ll_param_3];
	cvta.to.global.u64 	%rd1, %rd23;
	cvta.to.global.u64 	%rd2, %rd24;
	setp.lt.s64 	%p1, %rd36, 801;
	@%p1 bra 	$L__BB575_2;
	mov.u64 	%rd37, $str;
	cvta.global.u64 	%rd38, %rd37;
	mov.u64 	%rd39, $str$1;
	cvta.global.u64 	%rd40, %rd39;
	mov.u64 	%rd41, __unnamed_561;
	cvta.global.u64 	%rd42, %rd41;
	{ // callseq 560, 0
	.param .b64 param0;
	st.param.b64 	[param0], %rd38;
	.param .b64 param1;
	st.param.b64 	[param1], %rd40;
	.param .b32 param2;
	st.param.b32 	[param2], 254;
	.param .b64 param3;
	st.param.b64 	[param3], %rd42;
	.param .b64 param4;
	st.param.b64 	[param4], 1;
	call.uni 
	__assertfail, 
	(
	param0, 
	param1, 
	param2, 
	param3, 
	param4
	);
	} // callseq 560
$L__BB575_2:
	ld.param.u64 	%rd240, [_Z15SoftmaxWarpImplI22BroadcastScaleMaskLoadIffbLm4EiE11DirectStoreIffEfLi1ELi25ELi32ELi1ELb1EL9Algorithm0EEvT_T0_ll_param_2];
	mov.u32 	%r16, %ctaid.x;
	mov.u32 	%r17, %ntid.y;
	mov.u32 	%r18, %tid.y;
	mad.lo.s32 	%r19, %r16, %r17, %r18;
	cvt.s64.s32 	%rd242, %r19;
	setp.le.s64 	%p2, %rd240, %rd242;
	@%p2 bra 	$L__BB575_105;
	mov.u32 	%r20, %tid.x;
	add.s32 	%r21, %r20, 288;
	cvt.u64.u32 	%rd8, %r21;
	add.s32 	%r22, %r20, 320;
	cvt.u64.u32 	%rd9, %r22;
	add.s32 	%r23, %r20, 352;
	cvt.u64.u32 	%rd10, %r23;
	add.s32 	%r24, %r20, 384;
	cvt.u64.u32 	%rd11, %r24;
	add.s32 	%r25, %r20, 416;
	cvt.u64.u32 	%rd12, %r25;
	add.s32 	%r26, %r20, 448;
	cvt.u64.u32 	%rd13, %r26;
	add.s32 	%r27, %r20, 480;
	cvt.u64.u32 	%rd14, %r27;
	add.s32 	%r28, %r20, 512;
	cvt.u64.u32 	%rd15, %r28;
	add.s32 	%r29, %r20, 576;
	cvt.u64.u32 	%rd16, %r29;
	add.s32 	%r30, %r20, 640;
	cvt.u64.u32 	%rd17, %r30;
$L__BB575_4:
	cvt.u64.u32 	%rd43, %r20;
	setp.le.s64 	%p3, %rd36, %rd43;
	mul.lo.s64 	%rd19, %rd32, %rd242;
	mov.f32 	%f527, 0fFF800000;
	mov.f32 	%f530, %f527;
	@%p3 bra 	$L__BB575_6;
	setp.eq.s64 	%p4, %rd28, 1;
	setp.eq.s64 	%p5, %rd27, 1;
	setp.eq.s64 	%p6, %rd26, 1;
	setp.eq.s64 	%p7, %rd25, 1;
	add.s64 	%rd45, %rd19, %rd43;
	cvt.u32.u64 	%r33, %rd45;
	div.s32 	%r34, %r33, %r8;
	mul.lo.s32 	%r35, %r34, %r8;
	sub.s32 	%r36, %r33, %r35;
	div.s32 	%r37, %r36, %r9;
	mul.lo.s32 	%r38, %r37, %r9;
	sub.s32 	%r39, %r36, %r38;
	div.s32 	%r40, %r39, %r10;
	mul.lo.s32 	%r41, %r40, %r10;
	sub.s32 	%r42, %r39, %r41;
	selp.b32 	%r43, 0, %r34, %p7;
	selp.b32 	%r44, 0, %r37, %p6;
	selp.b32 	%r45, 0, %r40, %p5;
	selp.b32 	%r46, 0, %r42, %p4;
	mul.lo.s32 	%r47, %r12, %r43;
	mad.lo.s32 	%r48, %r13, %r44, %r47;
	mad.lo.s32 	%r49, %r14, %r45, %r48;
	mad.lo.s32 	%r50, %r15, %r46, %r49;
	shl.b64 	%rd46, %rd45, 32;
	shr.s64 	%rd47, %rd46, 30;
	add.s64 	%rd48, %rd1, %rd47;
	ld.global.f32 	%f131, [%rd48];
	cvt.s64.s32 	%rd49, %r50;
	add.s64 	%rd50, %rd2, %rd49;
	ld.global.u8 	%rs1, [%rd50];
	setp.eq.s16 	%p8, %rs1, 0;
	mul.f32 	%f132, %f131, %f129;
	selp.f32 	%f527, %f128, %f132, %p8;
	max.f32 	%f530, %f527, 0fFF800000;
$L__BB575_6:
	mov.u32 	%r51, %tid.x;
	add.s32 	%r52, %r51, 32;
	cvt.u64.u32 	%rd20, %r52;
	setp.le.s64 	%p9, %rd36, %rd20;
	mov.f32 	%f529, 0fFF800000;
	@%p9 bra 	$L__BB575_8;
	setp.eq.s64 	%p10, %rd28, 1;
	setp.eq.s64 	%p11, %rd27, 1;
	setp.eq.s64 	%p12, %rd26, 1;
	setp.eq.s64 	%p13, %rd25, 1;
	add.s64 	%rd51, %rd19, %rd20;
	cvt.u32.u64 	%r53, %rd51;
	div.s32 	%r54, %r53, %r8;
	mul.lo.s32 	%r55, %r54, %r8;
	sub.s32 	%r56, %r53, %r55;
	div.s32 	%r57, %r56, %r9;
	mul.lo.s32 	%r58, %r57, %r9;
	sub.s32 	%r59, %r56, %r58;
	div.s32 	%r60, %r59, %r10;
	mul.lo.s32 	%r61, %r60, %r10;
	sub.s32 	%r62, %r59, %r61;
	selp.b32 	%r63, 0, %r54, %p13;
	selp.b32 	%r64, 0, %r57, %p12;
	selp.b32 	%r65, 0, %r60, %p11;
	selp.b32 	%r66, 0, %r62, %p10;
	mul.lo.s32 	%r67, %r12, %r63;
	mad.lo.s32 	%r68, %r13, %r64, %r67;
	mad.lo.s32 	%r69, %r14, %r65, %r68;
	mad.lo.s32 	%r70, %r15, %r66, %r69;
	shl.b64 	%rd52, %rd51, 32;
	shr.s64 	%rd53, %rd52, 30;
	add.s64 	%rd54, %rd1, %rd53;
	ld.global.f32 	%f134, [%rd54];
	cvt.s64.s32 	%rd55, %r70;
	add.s64 	%rd56, %rd2, %rd55;
	ld.global.u8 	%rs2, [%rd56];
	setp.eq.s16 	%p14, %rs2, 0;
	mul.f32 	%f135, %f134, %f129;
	selp.f32 	%f529, %f128, %f135, %p14;
	max.f32 	%f530, %f530, %f529;
$L__BB575_8:
	add.s32 	%r72, %r51, 64;
	cvt.u64.u32 	%rd57, %r72;
	setp.le.s64 	%p15, %rd36, %rd57;
	mov.f32 	%f531, 0fFF800000;
	@%p15 bra 	$L__BB575_10;
	setp.eq.s64 	%p16, %rd28, 1;
	setp.eq.s64 	%p17, %rd27, 1;
	setp.eq.s64 	%p18, %rd26, 1;
	setp.eq.s64 	%p19, %rd25, 1;
	add.s64 	%rd59, %rd19, %rd57;
	cvt.u32.u64 	%r75, %rd59;
	div.s32 	%r76, %r75, %r8;
	mul.lo.s32 	%r77, %r76, %r8;
	sub.s32 	%r78, %r75, %r77;
	div.s32 	%r79, %r78, %r9;
	mul.lo.s32 	%r80, %r79, %r9;
	sub.s32 	%r81, %r78, %r80;
	div.s32 	%r82, %r81, %r10;
	mul.lo.s32 	%r83, %r82, %r10;
	sub.s32 	%r84, %r81, %r83;
	selp.b32 	%r85, 0, %r76, %p19;
	selp.b32 	%r86, 0, %r79, %p18;
	selp.b32 	%r87, 0, %r82, %p17;
	selp.b32 	%r88, 0, %r84, %p16;
	mul.lo.s32 	%r89, %r12, %r85;
	mad.lo.s32 	%r90, %r13, %r86, %r89;
	mad.lo.s32 	%r91, %r14, %r87, %r90;
	mad.lo.s32 	%r92, %r15, %r88, %r91;
	shl.b64 	%rd60, %rd59, 32;
	shr.s64 	%rd61, %rd60, 30;
	add.s64 	%rd62, %rd1, %rd61;
	ld.global.f32 	%f137, [%rd62];
	cvt.s64.s32 	%rd63, %r92;
	add.s64 	%rd64, %rd2, %rd63;
	ld.global.u8 	%rs3, [%rd64];
	setp.eq.s16 	%p20, %rs3, 0;
	mul.f32 	%f138, %f137, %f129;
	selp.f32 	%f531, %f128, %f138, %p20;
	max.f32 	%f530, %f530, %f531;
$L__BB575_10:
	add.s32 	%r94, %r51, 96;
	cvt.u64.u32 	%rd65, %r94;
	setp.le.s64 	%p21, %rd36, %rd65;
	mov.f32 	%f533, 0fFF800000;
	@%p21 bra 	$L__BB575_12;
	setp.eq.s64 	%p22, %rd28, 1;
	setp.eq.s64 	%p23, %rd27, 1;
	setp.eq.s64 	%p24, %rd26, 1;
	setp.eq.s64 	%p25, %rd25, 1;
	add.s64 	%rd67, %rd19, %rd65;
	cvt.u32.u64 	%r97, %rd67;
	div.s32 	%r98, %r97, %r8;
	mul.lo.s32 	%r99, %r98, %r8;
	sub.s32 	%r100, %r97, %r99;
	div.s32 	%r101, %r100, %r9;
	mul.lo.s32 	%r102, %r101, %r9;
	sub.s32 	%r103, %r100, %r102;
	div.s32 	%r104, %r103, %r10;
	mul.lo.s32 	%r105, %r104, %r10;
	sub.s32 	%r106, %r103, %r105;
	selp.b32 	%r107, 0, %r98, %p25;
	selp.b32 	%r108, 0, %r101, %p24;
	selp.b32 	%r109, 0, %r104, %p23;
	selp.b32 	%r110, 0, %r106, %p22;
	mul.lo.s32 	%r111, %r12, %r107;
	mad.lo.s32 	%r112, %r13, %r108, %r111;
	mad.lo.s32 	%r113, %r14, %r109, %r112;
	mad.lo.s32 	%r114, %r15, %r110, %r113;
	shl.b64 	%rd68, %rd67, 32;
	shr.s64 	%rd69, %rd68, 30;
	add.s64 	%rd70, %rd1, %rd69;
	ld.global.f32 	%f140, [%rd70];
	cvt.s64.s32 	%rd71, %r114;
	add.s64 	%rd72, %rd2, %rd71;
	ld.global.u8 	%rs4, [%rd72];
	setp.eq.s16 	%p26, %rs4, 0;
	mul.f32 	%f141, %f140, %f129;
	selp.f32 	%f533, %f128, %f141, %p26;
	max.f32 	%f530, %f530, %f533;
$L__BB575_12:
	add.s32 	%r116, %r51, 128;
	cvt.u64.u32 	%rd73, %r116;
	setp.le.s64 	%p27, %rd36, %rd73;
	mov.f32 	%f535, 0fFF800000;
	@%p27 bra 	$L__BB575_14;
	setp.eq.s64 	%p28, %rd28, 1;
	setp.eq.s64 	%p29, %rd27, 1;
	setp.eq.s64 	%p30, %rd26, 1;
	setp.eq.s64 	%p31, %rd25, 1;
	add.s64 	%rd75, %rd19, %rd73;
	cvt.u32.u64 	%r119, %rd75;
	div.s32 	%r120, %r119, %r8;
	mul.lo.s32 	%r121, %r120, %r8;
	sub.s32 	%r122, %r119, %r121;
	div.s32 	%r123, %r122, %r9;
	mul.lo.s32 	%r124, %r123, %r9;
	sub.s32 	%r125, %r122, %r124;
	div.s32 	%r126, %r125, %r10;
	mul.lo.s32 	%r127, %r126, %r10;
	sub.s32 	%r128, %r125, %r127;
	selp.b32 	%r129, 0, %r120, %p31;
	selp.b32 	%r130, 0, %r123, %p30;
	selp.b32 	%r131, 0, %r126, %p29;
	selp.b32 	%r132, 0, %r128, %p28;
	mul.lo.s32 	%r133, %r12, %r129;
	mad.lo.s32 	%r134, %r13, %r130, %r133;
	mad.lo.s32 	%r135, %r14, %r131, %r134;
	mad.lo.s32 	%r136, %r15, %r132, %r135;
	shl.b64 	%rd76, %rd75, 32;
	shr.s64 	%rd77, %rd76, 30;
	add.s64 	%rd78, %rd1, %rd77;
	ld.global.f32 	%f143, [%rd78];
	cvt.s64.s32 	%rd79, %r136;
	add.s64 	%rd80, %rd2, %rd79;
	ld.global.u8 	%rs5, [%rd80];
	setp.eq.s16 	%p32, %rs5, 0;
	mul.f32 	%f144, %f143, %f129;
	selp.f32 	%f535, %f128, %f144, %p32;
	max.f32 	%f530, %f530, %f535;
$L__BB575_14:
	add.s32 	%r138, %r51, 160;
	cvt.u64.u32 	%rd81, %r138;
	setp.le.s64 	%p33, %rd36, %rd81;
	mov.f32 	%f537, 0fFF800000;
	@%p33 bra 	$L__BB575_16;
	setp.eq.s64 	%p34, %rd28, 1;
	setp.eq.s64 	%p35, %rd27, 1;
	setp.eq.s64 	%p36, %rd26, 1;
	setp.eq.s64 	%p37, %rd25, 1;
	add.s64 	%rd83, %rd19, %rd81;
	cvt.u32.u64 	%r141, %rd83;
	div.s32 	%r142, %r141, %r8;
	mul.lo.s32 	%r143, %r142, %r8;
	sub.s32 	%r144, %r141, %r143;
	div.s32 	%r145, %r144, %r9;
	mul.lo.s32 	%r146, %r145, %r9;
	sub.s32 	%r147, %r144, %r146;
	div.s32 	%r148, %r147, %r10;
	mul.lo.s32 	%r149, %r148, %r10;
	sub.s32 	%r150, %r147, %r149;
	selp.b32 	%r151, 0, %r142, %p37;
	selp.b32 	%r152, 0, %r145, %p36;
	selp.b32 	%r153, 0, %r148, %p35;
	selp.b32 	%r154, 0, %r150, %p34;
	mul.lo.s32 	%r155, %r12, %r151;
	mad.lo.s32 	%r156, %r13, %r152, %r155;
	mad.lo.s32 	%r157, %r14, %r153, %r156;
	mad.lo.s32 	%r158, %r15, %r154, %r157;
	shl.b64 	%rd84, %rd83, 32;
	shr.s64 	%rd85, %rd84, 30;
	add.s64 	%rd86, %rd1, %rd85;
	ld.global.f32 	%f146, [%rd86];
	cvt.s64.s32 	%rd87, %r158;
	add.s64 	%rd88, %rd2, %rd87;
	ld.global.u8 	%rs6, [%rd88];
	setp.eq.s16 	%p38, %rs6, 0;
	mul.f32 	%f147, %f146, %f129;
	selp.f32 	%f537, %f128, %f147, %p38;
	max.f32 	%f530, %f530, %f537;
$L__BB575_16:
	add.s32 	%r160, %r51, 192;
	cvt.u64.u32 	%rd89, %r160;
	setp.le.s64 	%p39, %rd36, %rd89;
	mov.f32 	%f539, 0fFF800000;
	@%p39 bra 	$L__BB575_18;
	setp.eq.s64 	%p40, %rd28, 1;
	setp.eq.s64 	%p41, %rd27, 1;
	setp.eq.s64 	%p42, %rd26, 1;
	setp.eq.s64 	%p43, %rd25, 1;
	add.s64 	%rd91, %rd19, %rd89;
	cvt.u32.u64 	%r163, %rd91;
	div.s32 	%r164, %r163, %r8;
	mul.lo.s32 	%r165, %r164, %r8;
	sub.s32 	%r166, %r163, %r165;
	div.s32 	%r167, %r166, %r9;
	mul.lo.s32 	%r168, %r167, %r9;
	sub.s32 	%r169, %r166, %r168;
	div.s32 	%r170, %r169, %r10;
	mul.lo.s32 	%r171, %r170, %r10;
	sub.s32 	%r172, %r169, %r171;
	selp.b32 	%r173, 0, %r164, %p43;
	selp.b32 	%r174, 0, %r167, %p42;
	selp.b32 	%r175, 0, %r170, %p41;
	selp.b32 	%r176, 0, %r172, %p40;
	mul.lo.s32 	%r177, %r12, %r173;
	mad.lo.s32 	%r178, %r13, %r174, %r177;
	mad.lo.s32 	%r179, %r14, %r175, %r178;
	mad.lo.s32 	%r180, %r15, %r176, %r179;
	shl.b64 	%rd92, %rd91, 32;
	shr.s64 	%rd93, %rd92, 30;
	add.s64 	%rd94, %rd1, %rd93;
	ld.global.f32 	%f149, [%rd94];
	cvt.s64.s32 	%rd95, %r180;
	add.s64 	%rd96, %rd2, %rd95;
	ld.global.u8 	%rs7, [%rd96];
	setp.eq.s16 	%p44, %rs7, 0;
	mul.f32 	%f150, %f149, %f129;
	selp.f32 	%f539, %f128, %f150, %p44;
	max.f32 	%f530, %f530, %f539;
$L__BB575_18:
	add.s32 	%r182, %r51, 224;
	cvt.u64.u32 	%rd97, %r182;
	setp.le.s64 	%p45, %rd36, %rd97;
	mov.f32 	%f541, 0fFF800000;
	@%p45 bra 	$L__BB575_20;
	setp.eq.s64 	%p46, %rd28, 1;
	setp.eq.s64 	%p47, %rd27, 1;
	setp.eq.s64 	%p48, %rd26, 1;
	setp.eq.s64 	%p49, %rd25, 1;
	add.s64 	%rd99, %rd19, %rd97;
	cvt.u32.u64 	%r185, %rd99;
	div.s32 	%r186, %r185, %r8;
	mul.lo.s32 	%r187, %r186, %r8;
	sub.s32 	%r188, %r185, %r187;
	div.s32 	%r189, %r188, %r9;
	mul.lo.s32 	%r190, %r189, %r9;
	sub.s32 	%r191, %r188, %r190;
	div.s32 	%r192, %r191, %r10;
	mul.lo.s32 	%r193, %r192, %r10;
	sub.s32 	%r194, %r191, %r193;
	selp.b32 	%r195, 0, %r186, %p49;
	selp.b32 	%r196, 0, %r189, %p48;
	selp.b32 	%r197, 0, %r192, %p47;
	selp.b32 	%r198, 0, %r194, %p46;
	mul.lo.s32 	%r199, %r12, %r195;
	mad.lo.s32 	%r200, %r13, %r196, %r199;
	mad.lo.s32 	%r201, %r14, %r197, %r200;
	mad.lo.s32 	%r202, %r15, %r198, %r201;
	shl.b64 	%rd100, %rd99, 32;
	shr.s64 	%rd101, %rd100, 30;
	add.s64 	%rd102, %rd1, %rd101;
	ld.global.f32 	%f152, [%rd102];
	cvt.s64.s32 	%rd103, %r202;
	add.s64 	%rd104, %rd2, %rd103;
	ld.global.u8 	%rs8, [%rd104];
	setp.eq.s16 	%p50, %rs8, 0;
	mul.f32 	%f153, %f152, %f129;
	selp.f32 	%f541, %f128, %f153, %p50;
	max.f32 	%f530, %f530, %f541;
$L__BB575_20:
	add.s32 	%r204, %r51, 256;
	cvt.u64.u32 	%rd105, %r204;
	setp.le.s64 	%p51, %rd36, %rd105;
	mov.f32 	%f543, 0fFF800000;
	@%p51 bra 	$L__BB575_22;
	setp.eq.s64 	%p52, %rd28, 1;
	setp.eq.s64 	%p53, %rd27, 1;
	setp.eq.s64 	%p54, %rd26, 1;
	setp.eq.s64 	%p55, %rd25, 1;
	add.s64 	%rd107, %rd19, %rd105;
	cvt.u32.u64 	%r207, %rd107;
	div.s32 	%r208, %r207, %r8;
	mul.lo.s32 	%r209, %r208, %r8;
	sub.s32 	%r210, %r207, %r209;
	div.s32 	%r211, %r210, %r9;
	mul.lo.s32 	%r212, %r211, %r9;
	sub.s32 	%r213, %r210, %r212;
	div.s32 	%r214, %r213, %r10;
	mul.lo.s32 	%r215, %r214, %r10;
	sub.s32 	%r216, %r213, %r215;
	selp.b32 	%r217, 0, %r208, %p55;
	selp.b32 	%r218, 0, %r211, %p54;
	selp.b32 	%r219, 0, %r214, %p53;
	selp.b32 	%r220, 0, %r216, %p52;
	mul.lo.s32 	%r221, %r12, %r217;
	mad.lo.s32 	%r222, %r13, %r218, %r221;
	mad.lo.s32 	%r223, %r14, %r219, %r222;
	mad.lo.s32 	%r224, %r15, %r220, %r223;
	shl.b64 	%rd108, %rd107, 32;
	shr.s64 	%rd109, %rd108, 30;
	add.s64 	%rd110, %rd1, %rd109;
	ld.global.f32 	%f155, [%rd110];
	cvt.s64.s32 	%rd111, %r224;
	add.s64 	%rd112, %rd2, %rd111;
	ld.global.u8 	%rs9, [%rd112];
	setp.eq.s16 	%p56, %rs9, 0;
	mul.f32 	%f156, %f155, %f129;
	selp.f32 	%f543, %f128, %f156, %p56;
	max.f32 	%f530, %f530, %f543;
$L__BB575_22:
	setp.le.s64 	%p57, %rd36, %rd8;
	mov.f32 	%f545, 0fFF800000;
	@%p57 bra 	$L__BB575_24;
	setp.eq.s64 	%p58, %rd28, 1;
	setp.eq.s64 	%p59, %rd27, 1;
	setp.eq.s64 	%p60, %rd26, 1;
	setp.eq.s64 	%p61, %rd25, 1;
	add.s64 	%rd113, %rd19, %rd8;
	cvt.u32.u64 	%r225, %rd113;
	div.s32 	%r226, %r225, %r8;
	mul.lo.s32 	%r227, %r226, %r8;
	sub.s32 	%r228, %r225, %r227;
	div.s32 	%r229, %r228, %r9;
	mul.lo.s32 	%r230, %r229, %r9;
	sub.s32 	%r231, %r228, %r230;
	div.s32 	%r232, %r231, %r10;
	mul.lo.s32 	%r233, %r232, %r10;
	sub.s32 	%r234, %r231, %r233;
	selp.b32 	%r235, 0, %r226, %p61;
	selp.b32 	%r236, 0, %r229, %p60;
	selp.b32 	%r237, 0, %r232, %p59;
	selp.b32 	%r238, 0, %r234, %p58;
	mul.lo.s32 	%r239, %r12, %r235;
	mad.lo.s32 	%r240, %r13, %r236, %r239;
	mad.lo.s32 	%r241, %r14, %r237, %r240;
	mad.lo.s32 	%r242, %r15, %r238, %r241;
	shl.b64 	%rd114, %rd113, 32;
	shr.s64 	%rd115, %rd114, 30;
	add.s64 	%rd116, %rd1, %rd115;
	ld.global.f32 	%f158, [%rd116];
	cvt.s64.s32 	%rd117, %r242;
	add.s64 	%rd118, %rd2, %rd117;
	ld.global.u8 	%rs10, [%rd118];
	setp.eq.s16 	%p62, %rs10, 0;
	mul.f32 	%f159, %f158, %f129;
	selp.f32 	%f545, %f128, %f159, %p62;
	max.f32 	%f530, %f530, %f545;
$L__BB575_24:
	setp.le.s64 	%p63, %rd36, %rd9;
	mov.f32 	%f547, 0fFF800000;
	@%p63 bra 	$L__BB575_26;
	setp.eq.s64 	%p64, %rd28, 1;
	setp.eq.s64 	%p65, %rd27, 1;
	setp.eq.s64 	%p66, %rd26, 1;
	setp.eq.s64 	%p67, %rd25, 1;
	add.s64 	%rd119, %rd19, %rd9;
	cvt.u32.u64 	%r243, %rd119;
	div.s32 	%r244, %r243, %r8;
	mul.lo.s32 	%r245, %r244, %r8;
	sub.s32 	%r246, %r243, %r245;
	div.s32 	%r247, %r246, %r9;
	mul.lo.s32 	%r248, %r247, %r9;
	sub.s32 	%r249, %r246, %r248;
	div.s32 	%r250, %r249, %r10;
	mul.lo.s32 	%r251, %r250, %r10;
	sub.s32 	%r252, %r249, %r251;
	selp.b32 	%r253, 0, %r244, %p67;
	selp.b32 	%r254, 0, %r247, %p66;
	selp.b32 	%r255, 0, %r250, %p65;
	selp.b32 	%r256, 0, %r252, %p64;
	mul.lo.s32 	%r257, %r12, %r253;
	mad.lo.s32 	%r258, %r13, %r254, %r257;
	mad.lo.s32 	%r259, %r14, %r255, %r258;
	mad.lo.s32 	%r260, %r15, %r256, %r259;
	shl.b64 	%rd120, %rd119, 32;
	shr.s64 	%rd121, %rd120, 30;
	add.s64 	%rd122, %rd1, %rd121;
	ld.global.f32 	%f161, [%rd122];
	cvt.s64.s32 	%rd123, %r260;
	add.s64 	%rd124, %rd2, %rd123;
	ld.global.u8 	%rs11, [%rd124];
	setp.eq.s16 	%p68, %rs11, 0;
	mul.f32 	%f162, %f161, %f129;
	selp.f32 	%f547, %f128, %f162, %p68;
	max.f32 	%f530, %f530, %f547;
$L__BB575_26:
	setp.le.s64 	%p69, %rd36, %rd10;
	mov.f32 	%f549, 0fFF800000;
	@%p69 bra 	$L__BB575_28;
	setp.eq.s64 	%p70, %rd28, 1;
	setp.eq.s64 	%p71, %rd27, 1;
	setp.eq.s64 	%p72, %rd26, 1;
	setp.eq.s64 	%p73, %rd25, 1;
	add.s64 	%rd125, %rd19, %rd10;
	cvt.u32.u64 	%r261, %rd125;
	div.s32 	%r262, %r261, %r8;
	mul.lo.s32 	%r263, %r262, %r8;
	sub.s32 	%r264, %r261, %r263;
	div.s32 	%r265, %r264, %r9;
	mul.lo.s32 	%r266, %r265, %r9;
	sub.s32 	%r267, %r264, %r266;
	div.s32 	%r268, %r267, %r10;
	mul.lo.s32 	%r269, %r268, %r10;
	sub.s32 	%r270, %r267, %r269;
	selp.b32 	%r271, 0, %r262, %p73;
	selp.b32 	%r272, 0, %r265, %p72;
	selp.b32 	%r273, 0, %r268, %p71;
	selp.b32 	%r274, 0, %r270, %p70;
	mul.lo.s32 	%r275, %r12, %r271;
	mad.lo.s32 	%r276, %r13, %r272, %r275;
	mad.lo.s32 	%r277, %r14, %r273, %r276;
	mad.lo.s32 	%r278, %r15, %r274, %r277;
	shl.b64 	%rd126, %rd125, 32;
	shr.s64 	%rd127, %rd126, 30;
	add.s64 	%rd128, %rd1, %rd127;
	ld.global.f32 	%f164, [%rd128];
	cvt.s64.s32 	%rd129, %r278;
	add.s64 	%rd130, %rd2, %rd129;
	ld.global.u8 	%rs12, [%rd130];
	setp.eq.s16 	%p74, %rs12, 0;
	mul.f32 	%f165, %f164, %f129;
	selp.f32 	%f549, %f128, %f165, %p74;
	max.f32 	%f530, %f530, %f549;
$L__BB575_28:
	setp.le.s64 	%p75, %rd36, %rd11;
	mov.f32 	%f551, 0fFF800000;
	@%p75 bra 	$L__BB575_30;
	setp.eq.s64 	%p76, %rd28, 1;
	setp.eq.s64 	%p77, %rd27, 1;
	setp.eq.s64 	%p78, %rd26, 1;
	setp.eq.s64 	%p79, %rd25, 1;
	add.s64 	%rd131, %rd19, %rd11;
	cvt.u32.u64 	%r279, %rd131;
	div.s32 	%r280, %r279, %r8;
	mul.lo.s32 	%r281, %r280, %r8;
	sub.s32 	%r282, %r279, %r281;
	div.s32 	%r283, %r282, %r9;
	mul.lo.s32 	%r284, %r283, %r9;
	sub.s32 	%r285, %r282, %r284;
	div.s32 	%r286, %r285, %r10;
	mul.lo.s32 	%r287, %r286, %r10;
	sub.s32 	%r288, %r285, %r287;
	selp.b32 	%r289, 0, %r280, %p79;
	selp.b32 	%r290, 0, %r283, %p78;
	selp.b32 	%r291, 0, %r286, %p77;
	selp.b32 	%r292, 0, %r288, %p76;
	mul.lo.s32 	%r293, %r12, %r289;
	mad.lo.s32 	%r294, %r13, %r290, %r293;
	mad.lo.s32 	%r295, %r14, %r291, %r294;
	mad.lo.s32 	%r296, %r15, %r292, %r295;
	shl.b64 	%rd132, %rd131, 32;
	shr.s64 	%rd133, %rd132, 30;
	add.s64 	%rd134, %rd1, %rd133;
	ld.global.f32 	%f167, [%rd134];
	cvt.s64.s32 	%rd135, %r296;
	add.s64 	%rd136, %rd2, %rd135;
	ld.global.u8 	%rs13, [%rd136];
	setp.eq.s16 	%p80, %rs13, 0;
	mul.f32 	%f168, %f167, %f129;
	selp.f32 	%f551, %f128, %f168, %p80;
	max.f32 	%f530, %f530, %f551;
$L__BB575_30:
	setp.le.s64 	%p81, %rd36, %rd12;
	mov.f32 	%f553, 0fFF800000;
	@%p81 bra 	$L__BB575_32;
	setp.eq.s64 	%p82, %rd28, 1;
	setp.eq.s64 	%p83, %rd27, 1;
	setp.eq.s64 	%p84, %rd26, 1;
	setp.eq.s64 	%p85, %rd25, 1;
	add.s64 	%rd137, %rd19, %rd12;
	cvt.u32.u64 	%r297, %rd137;
	div.s32 	%r298, %r297, %r8;
	mul.lo.s32 	%r299, %r298, %r8;
	sub.s32 	%r300, %r297, %r299;
	div.s32 	%r301, %r300, %r9;
	mul.lo.s32 	%r302, %r301, %r9;
	sub.s32 	%r303, %r300, %r302;
	div.s32 	%r304, %r303, %r10;
	mul.lo.s32 	%r305, %r304, %r10;
	sub.s32 	%r306, %r303, %r305;
	selp.b32 	%r307, 0, %r298, %p85;
	selp.b32 	%r308, 0, %r301, %p84;
	selp.b32 	%r309, 0, %r304, %p83;
	selp.b32 	%r310, 0, %r306, %p82;
	mul.lo.s32 	%r311, %r12, %r307;
	mad.lo.s32 	%r312, %r13, %r308, %r311;
	mad.lo.s32 	%r313, %r14, %r309, %r312;
	mad.lo.s32 	%r314, %r15, %r310, %r313;
	shl.b64 	%rd138, %rd137, 32;
	shr.s64 	%rd139, %rd138, 30;
	add.s64 	%rd140, %rd1, %rd139;
	ld.global.f32 	%f170, [%rd140];
	cvt.s64.s32 	%rd141, %r314;
	add.s64 	%rd142, %rd2, %rd141;
	ld.global.u8 	%rs14, [%rd142];
	setp.eq.s16 	%p86, %rs14, 0;
	mul.f32 	%f171, %f170, %f129;
	selp.f32 	%f553, %f128, %f171, %p86;
	max.f32 	%f530, %f530, %f553;
$L__BB575_32:
	setp.le.s64 	%p87, %rd36, %rd13;
	mov.f32 	%f555, 0fFF800000;
	@%p87 bra 	$L__BB575_34;
	setp.eq.s64 	%p88, %rd28, 1;
	setp.eq.s64 	%p89, %rd27, 1;
	setp.eq.s64 	%p90, %rd26, 1;
	setp.eq.s64 	%p91, %rd25, 1;
	add.s64 	%rd143, %rd19, %rd13;
	cvt.u32.u64 	%r315, %rd143;
	div.s32 	%r316, %r315, %r8;
	mul.lo.s32 	%r317, %r316, %r8;
	sub.s32 	%r318, %r315, %r317;
	div.s32 	%r319, %r318, %r9;
	mul.lo.s32 	%r320, %r319, %r9;
	sub.s32 	%r321, %r318, %r320;
	div.s32 	%r322, %r321, %r10;
	mul.lo.s32 	%r323, %r322, %r10;
	sub.s32 	%r324, %r321, %r323;
	selp.b32 	%r325, 0, %r316, %p91;
	selp.b32 	%r326, 0, %r319, %p90;
	selp.b32 	%r327, 0, %r322, %p89;
	selp.b32 	%r328, 0, %r324, %p88;
	mul.lo.s32 	%r329, %r12, %r325;
	mad.lo.s32 	%r330, %r13, %r326, %r329;
	mad.lo.s32 	%r331, %r14, %r327, %r330;
	mad.lo.s32 	%r332, %r15, %r328, %r331;
	shl.b64 	%rd144, %rd143, 32;
	shr.s64 	%rd145, %rd144, 30;
	add.s64 	%rd146, %rd1, %rd145;
	ld.global.f32 	%f173, [%rd146];
	cvt.s64.s32 	%rd147, %r332;
	add.s64 	%rd148, %rd2, %rd147;
	ld.global.u8 	%rs15, [%rd148];
	setp.eq.s16 	%p92, %rs15, 0;
	mul.f32 	%f174, %f173, %f129;
	selp.f32 	%f555, %f128, %f174, %p92;
	max.f32 	%f530, %f530, %f555;
$L__BB575_34:
	setp.le.s64 	%p93, %rd36, %rd14;
	mov.f32 	%f557, 0fFF800000;
	@%p93 bra 	$L__BB575_36;
	setp.eq.s64 	%p94, %rd28, 1;
	setp.eq.s64 	%p95, %rd27, 1;
	setp.eq.s64 	%p96, %rd26, 1;
	setp.eq.s64 	%p97, %rd25, 1;
	add.s64 	%rd149, %rd19, %rd14;
	cvt.u32.u64 	%r333, %rd149;
	div.s32 	%r334, %r333, %r8;
	mul.lo.s32 	%r335, %r334, %r8;
	sub.s32 	%r336, %r333, %r335;
	div.s32 	%r337, %r336, %r9;
	mul.lo.s32 	%r338, %r337, %r9;
	sub.s32 	%r339, %r336, %r338;
	div.s32 	%r340, %r339, %r10;
	mul.lo.s32 	%r341, %r340, %r10;
	sub.s32 	%r342, %r339, %r341;
	selp.b32 	%r343, 0, %r334, %p97;
	selp.b32 	%r344, 0, %r337, %p96;
	selp.b32 	%r345, 0, %r340, %p95;
	selp.b32 	%r346, 0, %r342, %p94;
	mul.lo.s32 	%r347, %r12, %r343;
	mad.lo.s32 	%r348, %r13, %r344, %r347;
	mad.lo.s32 	%r349, %r14, %r345, %r348;
	mad.lo.s32 	%r350, %r15, %r346, %r349;
	shl.b64 	%rd150, %rd149, 32;
	shr.s64 	%rd151, %rd150, 30;
	add.s64 	%rd152, %rd1, %rd151;
	ld.global.f32 	%f176, [%rd152];
	cvt.s64.s32 	%rd153, %r350;
	add.s64 	%rd154, %rd2, %rd153;
	ld.global.u8 	%rs16, [%rd154];
	setp.eq.s16 	%p98, %rs16, 0;
	mul.f32 	%f177, %f176, %f129;
	selp.f32 	%f557, %f128, %f177, %p98;
	max.f32 	%f530, %f530, %f557;
$L__BB575_36:
	setp.le.s64 	%p99, %rd36, %rd15;
	mov.f32 	%f559, 0fFF800000;
	@%p99 bra 	$L__BB575_38;
	setp.eq.s64 	%p100, %rd28, 1;
	setp.eq.s64 	%p101, %rd27, 1;
	setp.eq.s64 	%p102, %rd26, 1;
	setp.eq.s64 	%p103, %rd25, 1;
	add.s64 	%rd155, %rd19, %rd15;
	cvt.u32.u64 	%r351, %rd155;
	div.s32 	%r352, %r351, %r8;
	mul.lo.s32 	%r353, %r352, %r8;
	sub.s32 	%r354, %r351, %r353;
	div.s32 	%r355, %r354, %r9;
	mul.lo.s32 	%r356, %r355, %r9;
	sub.s32 	%r357, %r354, %r356;
	div.s32 	%r358, %r357, %r10;
	mul.lo.s32 	%r359, %r358, %r10;
	sub.s32 	%r360, %r357, %r359;
	selp.b32 	%r361, 0, %r352, %p103;
	selp.b32 	%r362, 0, %r355, %p102;
	selp.b32 	%r363, 0, %r358, %p101;
	selp.b32 	%r364, 0, %r360, %p100;
	mul.lo.s32 	%r365, %r12, %r361;
	mad.lo.s32 	%r366, %r13, %r362, %r365;
	mad.lo.s32 	%r367, %r14, %r363, %r366;
	mad.lo.s32 	%r368, %r15, %r364, %r367;
	shl.b64 	%rd156, %rd155, 32;
	shr.s64 	%rd157, %rd156, 30;
	add.s64 	%rd158, %rd1, %rd157;
	ld.global.f32 	%f179, [%rd158];
	cvt.s64.s32 	%rd159, %r368;
	add.s64 	%rd160, %rd2, %rd159;
	ld.global.u8 	%rs17, [%rd160];
	setp.eq.s16 	%p104, %rs17, 0;
	mul.f32 	%f180, %f179, %f129;
	selp.f32 	%f559, %f128, %f180, %p104;
	max.f32 	%f530, %f530, %f559;
$L__BB575_38:
	add.s32 	%r370, %r51, 544;
	cvt.u64.u32 	%rd161, %r370;
	setp.le.s64 	%p105, %rd36, %rd161;
	mov.f32 	%f561, 0fFF800000;
	@%p105 bra 	$L__BB575_40;
	setp.eq.s64 	%p106, %rd28, 1;
	setp.eq.s64 	%p107, %rd27, 1;
	setp.eq.s64 	%p108, %rd26, 1;
	setp.eq.s64 	%p109, %rd25, 1;
	mov.u32 	%r371, %tid.x;
	add.s32 	%r372, %r371, 544;
	cvt.u64.u32 	%rd162, %r372;
	add.s64 	%rd163, %rd19, %rd162;
	cvt.u32.u64 	%r373, %rd163;
	div.s32 	%r374, %r373, %r8;
	mul.lo.s32 	%r375, %r374, %r8;
	sub.s32 	%r376, %r373, %r375;
	div.s32 	%r377, %r376, %r9;
	mul.lo.s32 	%r378, %r377, %r9;
	sub.s32 	%r379, %r376, %r378;
	div.s32 	%r380, %r379, %r10;
	mul.lo.s32 	%r381, %r380, %r10;
	sub.s32 	%r382, %r379, %r381;
	selp.b32 	%r383, 0, %r374, %p109;
	selp.b32 	%r384, 0, %r377, %p108;
	selp.b32 	%r385, 0, %r380, %p107;
	selp.b32 	%r386, 0, %r382, %p106;
	mul.lo.s32 	%r387, %r12, %r383;
	mad.lo.s32 	%r388, %r13, %r384, %r387;
	mad.lo.s32 	%r389, %r14, %r385, %r388;
	mad.lo.s32 	%r390, %r15, %r386, %r389;
	shl.b64 	%rd164, %rd163, 32;
	shr.s64 	%rd165, %rd164, 30;
	add.s64 	%rd166, %rd1, %rd165;
	ld.global.f32 	%f182, [%rd166];
	cvt.s64.s32 	%rd167, %r390;
	add.s64 	%rd168, %rd2, %rd167;
	ld.global.u8 	%rs18, [%rd168];
	setp.eq.s16 	%p110, %rs18, 0;
	mul.f32 	%f183, %f182, %f129;
	selp.f32 	%f561, %f128, %f183, %p110;
	max.f32 	%f530, %f530, %f561;
$L__BB575_40:
	setp.le.s64 	%p111, %rd36, %rd16;
	mov.f32 	%f563, 0fFF800000;
	@%p111 bra 	$L__BB575_42;
	setp.eq.s64 	%p112, %rd28, 1;
	setp.eq.s64 	%p113, %rd27, 1;
	setp.eq.s64 	%p114, %rd26, 1;
	setp.eq.s64 	%p115, %rd25, 1;
	add.s64 	%rd169, %rd19, %rd16;
	cvt.u32.u64 	%r391, %rd169;
	div.s32 	%r392, %r391, %r8;
	mul.lo.s32 	%r393, %r392, %r8;
	sub.s32 	%r394, %r391, %r393;
	div.s32 	%r395, %r394, %r9;
	mul.lo.s32 	%r396, %r395, %r9;
	sub.s32 	%r397, %r394, %r396;
	div.s32 	%r398, %r397, %r10;
	mul.lo.s32 	%r399, %r398, %r10;
	sub.s32 	%r400, %r397, %r399;
	selp.b32 	%r401, 0, %r392, %p115;
	selp.b32 	%r402, 0, %r395, %p114;
	selp.b32 	%r403, 0, %r398, %p113;
	selp.b32 	%r404, 0, %r400, %p112;
	mul.lo.s32 	%r405, %r12, %r401;
	mad.lo.s32 	%r406, %r13, %r402, %r405;
	mad.lo.s32 	%r407, %r14, %r403, %r406;
	mad.lo.s32 	%r408, %r15, %r404, %r407;
	shl.b64 	%rd170, %rd169, 32;
	shr.s64 	%rd171, %rd170, 30;
	add.s64 	%rd172, %rd1, %rd171;
	ld.global.f32 	%f185, [%rd172];
	cvt.s64.s32 	%rd173, %r408;
	add.s64 	%rd174, %rd2, %rd173;
	ld.global.u8 	%rs19, [%rd174];
	setp.eq.s16 	%p116, %rs19, 0;
	mul.f32 	%f186, %f185, %f129;
	selp.f32 	%f563, %f128, %f186, %p116;
	max.f32 	%f530, %f530, %f563;
$L__BB575_42:
	mov.u32 	%r409, %tid.x;
	add.s32 	%r410, %r409, 608;
	cvt.u64.u32 	%rd175, %r410;
	setp.le.s64 	%p117, %rd36, %rd175;
	mov.f32 	%f565, 0fFF800000;
	@%p117 bra 	$L__BB575_44;
	setp.eq.s64 	%p118, %rd28, 1;
	setp.eq.s64 	%p119, %rd27, 1;
	setp.eq.s64 	%p120, %rd26, 1;
	setp.eq.s64 	%p121, %rd25, 1;
	mov.u32 	%r411, %tid.x;
	add.s32 	%r412, %r411, 608;
	cvt.u64.u32 	%rd176, %r412;
	add.s64 	%rd177, %rd19, %rd176;
	cvt.u32.u64 	%r413, %rd177;
	div.s32 	%r414, %r413, %r8;
	mul.lo.s32 	%r415, %r414, %r8;
	sub.s32 	%r416, %r413, %r415;
	div.s32 	%r417, %r416, %r9;
	mul.lo.s32 	%r418, %r417, %r9;
	sub.s32 	%r419, %r416, %r418;
	div.s32 	%r420, %r419, %r10;
	mul.lo.s32 	%r421, %r420, %r10;
	sub.s32 	%r422, %r419, %r421;
	selp.b32 	%r423, 0, %r414, %p121;
	selp.b32 	%r424, 0, %r417, %p120;
	selp.b32 	%r425, 0, %r420, %p119;
	selp.b32 	%r426, 0, %r422, %p118;
	mul.lo.s32 	%r427, %r12, %r423;
	mad.lo.s32 	%r428, %r13, %r424, %r427;
	mad.lo.s32 	%r429, %r14, %r425, %r428;
	mad.lo.s32 	%r430, %r15, %r426, %r429;
	shl.b64 	%rd178, %rd177, 32;
	shr.s64 	%rd179, %rd178, 30;
	add.s64 	%rd180, %rd1, %rd179;
	ld.global.f32 	%f188, [%rd180];
	cvt.s64.s32 	%rd181, %r430;
	add.s64 	%rd182, %rd2, %rd181;
	ld.global.u8 	%rs20, [%rd182];
	setp.eq.s16 	%p122, %rs20, 0;
	mul.f32 	%f189, %f188, %f129;
	selp.f32 	%f565, %f128, %f189, %p122;
	max.f32 	%f530, %f530, %f565;
$L__BB575_44:
	setp.le.s64 	%p123, %rd36, %rd17;
	mov.f32 	%f567, 0fFF800000;
	@%p123 bra 	$L__BB575_46;
	setp.eq.s64 	%p124, %rd28, 1;
	setp.eq.s64 	%p125, %rd27, 1;
	setp.eq.s64 	%p126, %rd26, 1;
	setp.eq.s64 	%p127, %rd25, 1;
	add.s64 	%rd183, %rd19, %rd17;
	cvt.u32.u64 	%r431, %rd183;
	div.s32 	%r432, %r431, %r8;
	mul.lo.s32 	%r433, %r432, %r8;
	sub.s32 	%r434, %r431, %r433;
	div.s32 	%r435, %r434, %r9;
	mul.lo.s32 	%r436, %r435, %r9;
	sub.s32 	%r437, %r434, %r436;
	div.s32 	%r438, %r437, %r10;
	mul.lo.s32 	%r439, %r438, %r10;
	sub.s32 	%r440, %r437, %r439;
	selp.b32 	%r441, 0, %r432, %p127;
	selp.b32 	%r442, 0, %r435, %p126;
	selp.b32 	%r443, 0, %r438, %p125;
	selp.b32 	%r444, 0, %r440, %p124;
	mul.lo.s32 	%r445, %r12, %r441;
	mad.lo.s32 	%r446, %r13, %r442, %r445;
	mad.lo.s32 	%r447, %r14, %r443, %r446;
	mad.lo.s32 	%r448, %r15, %r444, %r447;
	shl.b64 	%rd184, %rd183, 32;
	shr.s64 	%rd185, %rd184, 30;
	add.s64 	%rd186, %rd1, %rd185;
	ld.global.f32 	%f191, [%rd186];
	cvt.s64.s32 	%rd187, %r448;
	add.s64 	%rd188, %rd2, %rd187;
	ld.global.u8 	%rs21, [%rd188];
	setp.eq.s16 	%p128, %rs21, 0;
	mul.f32 	%f192, %f191, %f129;
	selp.f32 	%f567, %f128, %f192, %p128;
	max.f32 	%f530, %f530, %f567;
$L__BB575_46:
	mov.u32 	%r449, %tid.x;
	add.s32 	%r450, %r449, 672;
	cvt.u64.u32 	%rd189, %r450;
	setp.le.s64 	%p129, %rd36, %rd189;
	mov.f32 	%f569, 0fFF800000;
	@%p129 bra 	$L__BB575_48;
	setp.eq.s64 	%p130, %rd28, 1;
	setp.eq.s64 	%p131, %rd27, 1;
	setp.eq.s64 	%p132, %rd26, 1;
	setp.eq.s64 	%p133, %rd25, 1;
	mov.u32 	%r451, %tid.x;
	add.s32 	%r452, %r451, 672;
	cvt.u64.u32 	%rd190, %r452;
	add.s64 	%rd191, %rd19, %rd190;
	cvt.u32.u64 	%r453, %rd191;
	div.s32 	%r454, %r453, %r8;
	mul.lo.s32 	%r455, %r454, %r8;
	sub.s32 	%r456, %r453, %r455;
	div.s32 	%r457, %r456, %r9;
	mul.lo.s32 	%r458, %r457, %r9;
	sub.s32 	%r459, %r456, %r458;
	div.s32 	%r460, %r459, %r10;
	mul.lo.s32 	%r461, %r460, %r10;
	sub.s32 	%r462, %r459, %r461;
	selp.b32 	%r463, 0, %r454, %p133;
	selp.b32 	%r464, 0, %r457, %p132;
	selp.b32 	%r465, 0, %r460, %p131;
	selp.b32 	%r466, 0, %r462, %p130;
	mul.lo.s32 	%r467, %r12, %r463;
	mad.lo.s32 	%r468, %r13, %r464, %r467;
	mad.lo.s32 	%r469, %r14, %r465, %r468;
	mad.lo.s32 	%r470, %r15, %r466, %r469;
	shl.b64 	%rd192, %rd191, 32;
	shr.s64 	%rd193, %rd192, 30;
	add.s64 	%rd194, %rd1, %rd193;
	ld.global.f32 	%f194, [%rd194];
	cvt.s64.s32 	%rd195, %r470;
	add.s64 	%rd196, %rd2, %rd195;
	ld.global.u8 	%rs22, [%rd196];
	setp.eq.s16 	%p134, %rs22, 0;
	mul.f32 	%f195, %f194, %f129;
	selp.f32 	%f569, %f128, %f195, %p134;
	max.f32 	%f530, %f530, %f569;
$L__BB575_48:
	mov.u32 	%r471, %tid.x;
	add.s32 	%r472, %r471, 704;
	cvt.u64.u32 	%rd197, %r472;
	setp.le.s64 	%p135, %rd36, %rd197;
	mov.f32 	%f571, 0fFF800000;
	@%p135 bra 	$L__BB575_50;
	setp.eq.s64 	%p136, %rd28, 1;
	setp.eq.s64 	%p137, %rd27, 1;
	setp.eq.s64 	%p138, %rd26, 1;
	setp.eq.s64 	%p139, %rd25, 1;
	mov.u32 	%r473, %tid.x;
	add.s32 	%r474, %r473, 704;
	cvt.u64.u32 	%rd198, %r474;
	add.s64 	%rd199, %rd19, %rd198;
	cvt.u32.u64 	%r475, %rd199;
	div.s32 	%r476, %r475, %r8;
	mul.lo.s32 	%r477, %r476, %r8;
	sub.s32 	%r478, %r475, %r477;
	div.s32 	%r479, %r478, %r9;
	mul.lo.s32 	%r480, %r479, %r9;
	sub.s32 	%r481, %r478, %r480;
	div.s32 	%r482, %r481, %r10;
	mul.lo.s32 	%r483, %r482, %r10;
	sub.s32 	%r484, %r481, %r483;
	selp.b32 	%r485, 0, %r476, %p139;
	selp.b32 	%r486, 0, %r479, %p138;
	selp.b32 	%r487, 0, %r482, %p137;
	selp.b32 	%r488, 0, %r484, %p136;
	mul.lo.s32 	%r489, %r12, %r485;
	mad.lo.s32 	%r490, %r13, %r486, %r489;
	mad.lo.s32 	%r491, %r14, %r487, %r490;
	mad.lo.s32 	%r492, %r15, %r488, %r491;
	shl.b64 	%rd200, %rd199, 32;
	shr.s64 	%rd201, %rd200, 30;
	add.s64 	%rd202, %rd1, %rd201;
	ld.global.f32 	%f197, [%rd202];
	cvt.s64.s32 	%rd203, %r492;
	add.s64 	%rd204, %rd2, %rd203;
	ld.global.u8 	%rs23, [%rd204];
	setp.eq.s16 	%p140, %rs23, 0;
	mul.f32 	%f198, %f197, %f129;
	selp.f32 	%f571, %f128, %f198, %p140;
	max.f32 	%f530, %f530, %f571;
$L__BB575_50:
	mov.u32 	%r493, %tid.x;
	add.s32 	%r494, %r493, 736;
	cvt.u64.u32 	%rd205, %r494;
	setp.le.s64 	%p141, %rd36, %rd205;
	mov.f32 	%f573, 0fFF800000;
	@%p141 bra 	$L__BB575_52;
	setp.eq.s64 	%p142, %rd28, 1;
	setp.eq.s64 	%p143, %rd27, 1;
	setp.eq.s64 	%p144, %rd26, 1;
	setp.eq.s64 	%p145, %rd25, 1;
	mov.u32 	%r495, %tid.x;
	add.s32 	%r496, %r495, 736;
	cvt.u64.u32 	%rd206, %r496;
	add.s64 	%rd207, %rd19, %rd206;
	cvt.u32.u64 	%r497, %rd207;
	div.s32 	%r498, %r497, %r8;
	mul.lo.s32 	%r499, %r498, %r8;
	sub.s32 	%r500, %r497, %r499;
	div.s32 	%r501, %r500, %r9;
	mul.lo.s32 	%r502, %r501, %r9;
	sub.s32 	%r503, %r500, %r502;
	div.s32 	%r504, %r503, %r10;
	mul.lo.s32 	%r505, %r504, %r10;
	sub.s32 	%r506, %r503, %r505;
	selp.b32 	%r507, 0, %r498, %p145;
	selp.b32 	%r508, 0, %r501, %p144;
	selp.b32 	%r509, 0, %r504, %p143;
	selp.b32 	%r510, 0, %r506, %p142;
	mul.lo.s32 	%r511, %r12, %r507;
	mad.lo.s32 	%r512, %r13, %r508, %r511;
	mad.lo.s32 	%r513, %r14, %r509, %r512;
	mad.lo.s32 	%r514, %r15, %r510, %r513;
	shl.b64 	%rd208, %rd207, 32;
	shr.s64 	%rd209, %rd208, 30;
	add.s64 	%rd210, %rd1, %rd209;
	ld.global.f32 	%f200, [%rd210];
	cvt.s64.s32 	%rd211, %r514;
	add.s64 	%rd212, %rd2, %rd211;
	ld.global.u8 	%rs24, [%rd212];
	setp.eq.s16 	%p146, %rs24, 0;
	mul.f32 	%f201, %f200, %f129;
	selp.f32 	%f573, %f128, %f201, %p146;
	max.f32 	%f530, %f530, %f573;
$L__BB575_52:
	mov.u32 	%r515, %tid.x;
	add.s32 	%r516, %r515, 768;
	cvt.u64.u32 	%rd213, %r516;
	setp.le.s64 	%p147, %rd36, %rd213;
	mov.f32 	%f575, 0fFF800000;
	@%p147 bra 	$L__BB575_54;
	setp.eq.s64 	%p148, %rd28, 1;
	setp.eq.s64 	%p149, %rd27, 1;
	setp.eq.s64 	%p150, %rd26, 1;
	setp.eq.s64 	%p151, %rd25, 1;
	mov.u32 	%r517, %tid.x;
	add.s32 	%r518, %r517, 768;
	cvt.u64.u32 	%rd214, %r518;
	add.s64 	%rd215, %rd19, %rd214;
	cvt.u32.u64 	%r519, %rd215;
	div.s32 	%r520, %r519, %r8;
	mul.lo.s32 	%r521, %r520, %r8;
	sub.s32 	%r522, %r519, %r521;
	div.s32 	%r523, %r522, %r9;
	mul.lo.s32 	%r524, %r523, %r9;
	sub.s32 	%r525, %r522, %r524;
	div.s32 	%r526, %r525, %r10;
	mul.lo.s32 	%r527, %r526, %r10;
	sub.s32 	%r528, %r525, %r527;
	selp.b32 	%r529, 0, %r520, %p151;
	selp.b32 	%r530, 0, %r523, %p150;
	selp.b32 	%r531, 0, %r526, %p149;
	selp.b32 	%r532, 0, %r528, %p148;
	mul.lo.s32 	%r533, %r12, %r529;
	mad.lo.s32 	%r534, %r13, %r530, %r533;
	mad.lo.s32 	%r535, %r14, %r531, %r534;
	mad.lo.s32 	%r536, %r15, %r532, %r535;
	shl.b64 	%rd216, %rd215, 32;
	shr.s64 	%rd217, %rd216, 30;
	add.s64 	%rd218, %rd1, %rd217;
	ld.global.f32 	%f203, [%rd218];
	cvt.s64.s32 	%rd219, %r536;
	add.s64 	%rd220, %rd2, %rd219;
	ld.global.u8 	%rs25, [%rd220];
	setp.eq.s16 	%p152, %rs25, 0;
	mul.f32 	%f204, %f203, %f129;
	selp.f32 	%f575, %f128, %f204, %p152;
	max.f32 	%f530, %f530, %f575;
$L__BB575_54:
	mov.u32 	%r537, %tid.x;
	cvt.u64.u32 	%rd221, %r537;
	setp.le.s64 	%p153, %rd36, %rd221;
	mov.b32 	%r538, %f530;
	shfl.sync.bfly.b32	%r539|%p154, %r538, 16, 31, -1;
	mov.b32 	%f205, %r539;
	max.f32 	%f206, %f530, %f205;
	mov.b32 	%r540, %f206;
	shfl.sync.bfly.b32	%r541|%p155, %r540, 8, 31, -1;
	mov.b32 	%f207, %r541;
	max.f32 	%f208, %f206, %f207;
	mov.b32 	%r542, %f208;
	shfl.sync.bfly.b32	%r543|%p156, %r542, 4, 31, -1;
	mov.b32 	%f209, %r543;
	max.f32 	%f210, %f208, %f209;
	mov.b32 	%r544, %f210;
	shfl.sync.bfly.b32	%r545|%p157, %r544, 2, 31, -1;
	mov.b32 	%f211, %r545;
	max.f32 	%f212, %f210, %f211;
	mov.b32 	%r546, %f212;
	shfl.sync.bfly.b32	%r547|%p158, %r546, 1, 31, -1;
	mov.b32 	%f213, %r547;
	max.f32 	%f214, %f212, %f213;
	sub.f32 	%f215, %f527, %f214;
	fma.rn.f32 	%f216, %f215, 0f3BBB989D, 0f3F000000;
	cvt.sat.f32.f32 	%f217, %f216;
	mov.f32 	%f218, 0f4B400001;
	mov.f32 	%f219, 0f437C0000;
	fma.rm.f32 	%f220, %f217, %f219, %f218;
	add.f32 	%f221, %f220, 0fCB40007F;
	neg.f32 	%f222, %f221;
	fma.rn.f32 	%f223, %f215, 0f3FB8AA3B, %f222;
	fma.rn.f32 	%f224, %f215, 0f32A57060, %f223;
	mov.b32 	%r548, %f220;
	shl.b32 	%r549, %r548, 23;
	mov.b32 	%f225, %r549;
	ex2.approx.ftz.f32 	%f226, %f224;
	mul.f32 	%f227, %f226, %f225;
	add.f32 	%f228, %f227, 0f00000000;
	sub.f32 	%f229, %f529, %f214;
	fma.rn.f32 	%f230, %f229, 0f3BBB989D, 0f3F000000;
	cvt.sat.f32.f32 	%f231, %f230;
	fma.rm.f32 	%f232, %f231, %f219, %f218;
	add.f32 	%f233, %f232, 0fCB40007F;
	neg.f32 	%f234, %f233;
	fma.rn.f32 	%f235, %f229, 0f3FB8AA3B, %f234;
	fma.rn.f32 	%f236, %f229, 0f32A57060, %f235;
	mov.b32 	%r550, %f232;
	shl.b32 	%r551, %r550, 23;
	mov.b32 	%f237, %r551;
	ex2.approx.ftz.f32 	%f238, %f236;
	mul.f32 	%f239, %f238, %f237;
	add.f32 	%f240, %f228, %f239;
	sub.f32 	%f241, %f531, %f214;
	fma.rn.f32 	%f242, %f241, 0f3BBB989D, 0f3F000000;
	cvt.sat.f32.f32 	%f243, %f242;
	fma.rm.f32 	%f244, %f243, %f219, %f218;
	add.f32 	%f245, %f244, 0fCB40007F;
	neg.f32 	%f246, %f245;
	fma.rn.f32 	%f247, %f241, 0f3FB8AA3B, %f246;
	fma.rn.f32 	%f248, %f241, 0f32A57060, %f247;
	mov.b32 	%r552, %f244;
	shl.b32 	%r553, %r552, 23;
	mov.b32 	%f249, %r553;
	ex2.approx.ftz.f32 	%f250, %f248;
	mul.f32 	%f251, %f250, %f249;
	add.f32 	%f252, %f240, %f251;
	sub.f32 	%f253, %f533, %f214;
	fma.rn.f32 	%f254, %f253, 0f3BBB989D, 0f3F000000;
	cvt.sat.f32.f32 	%f255, %f254;
	fma.rm.f32 	%f256, %f255, %f219, %f218;
	add.f32 	%f257, %f256, 0fCB40007F;
	neg.f32 	%f258, %f257;
	fma.rn.f32 	%f259, %f253, 0f3FB8AA3B, %f258;
	fma.rn.f32 	%f260, %f253, 0f32A57060, %f259;
	mov.b32 	%r554, %f256;
	shl.b32 	%r555, %r554, 23;
	mov.b32 	%f261, %r555;
	ex2.approx.ftz.f32 	%f262, %f260;
	mul.f32 	%f263, %f262, %f261;
	add.f32 	%f264, %f252, %f263;
	sub.f32 	%f265, %f535, %f214;
	fma.rn.f32 	%f266, %f265, 0f3BBB989D, 0f3F000000;
	cvt.sat.f32.f32 	%f267, %f266;
	fma.rm.f32 	%f268, %f267, %f219, %f218;
	add.f32 	%f269, %f268, 0fCB40007F;
	neg.f32 	%f270, %f269;
	fma.rn.f32 	%f271, %f265, 0f3FB8AA3B, %f270;
	fma.rn.f32 	%f272, %f265, 0f32A57060, %f271;
	mov.b32 	%r556, %f268;
	shl.b32 	%r557, %r556, 23;
	mov.b32 	%f273, %r557;
	ex2.approx.ftz.f32 	%f274, %f272;
	mul.f32 	%f275, %f274, %f273;
	add.f32 	%f276, %f264, %f275;
	sub.f32 	%f277, %f537, %f214;
	fma.rn.f32 	%f278, %f277, 0f3BBB989D, 0f3F000000;
	cvt.sat.f32.f32 	%f279, %f278;
	fma.rm.f32 	%f280, %f279, %f219, %f218;
	add.f32 	%f281, %f280, 0fCB40007F;
	neg.f32 	%f282, %f281;
	fma.rn.f32 	%f283, %f277, 0f3FB8AA3B, %f282;
	fma.rn.f32 	%f284, %f277, 0f32A57060, %f283;
	mov.b32 	%r558, %f280;
	shl.b32 	%r559, %r558, 23;
	mov.b32 	%f285, %r559;
	ex2.approx.ftz.f32 	%f286, %f284;
	mul.f32 	%f287, %f286, %f285;
	add.f32 	%f288, %f276, %f287;
	sub.f32 	%f289, %f539, %f214;
	fma.rn.f32 	%f290, %f289, 0f3BBB989D, 0f3F000000;
	cvt.sat.f32.f32 	%f291, %f290;
	fma.rm.f32 	%f292, %f291, %f219, %f218;
	add.f32 	%f293, %f292, 0fCB40007F;
	neg.f32 	%f294, %f293;
	fma.rn.f32 	%f295, %f289, 0f3FB8AA3B, %f294;
	fma.rn.f32 	%f296, %f289, 0f32A57060, %f295;
	mov.b32 	%r560, %f292;
	shl.b32 	%r561, %r560, 23;
	mov.b32 	%f297, %r561;
	ex2.approx.ftz.f32 	%f298, %f296;
	mul.f32 	%f299, %f298, %f297;
	add.f32 	%f300, %f288, %f299;
	sub.f32 	%f301, %f541, %f214;
	fma.rn.f32 	%f302, %f301, 0f3BBB989D, 0f3F000000;
	cvt.sat.f32.f32 	%f303, %f302;
	fma.rm.f32 	%f304, %f303, %f219, %f218;
	add.f32 	%f305, %f304, 0fCB40007F;
	neg.f32 	%f306, %f305;
	fma.rn.f32 	%f307, %f301, 0f3FB8AA3B, %f306;
	fma.rn.f32 	%f308, %f301, 0f32A57060, %f307;
	mov.b32 	%r562, %f304;
	shl.b32 	%r563, %r562, 23;
	mov.b32 	%f309, %r563;
	ex2.approx.ftz.f32 	%f310, %f308;
	mul.f32 	%f311, %f310, %f309;
	add.f32 	%f312, %f300, %f311;
	sub.f32 	%f313, %f543, %f214;
	fma.rn.f32 	%f314, %f313, 0f3BBB989D, 0f3F000000;
	cvt.sat.f32.f32 	%f315, %f314;
	fma.rm.f32 	%f316, %f315, %f219, %f218;
	add.f32 	%f317, %f316, 0fCB40007F;
	neg.f32 	%f318, %f317;
	fma.rn.f32 	%f319, %f313, 0f3FB8AA3B, %f318;
	fma.rn.f32 	%f320, %f313, 0f32A57060, %f319;
	mov.b32 	%r564, %f316;
	shl.b32 	%r565, %r564, 23;
	mov.b32 	%f321, %r565;
	ex2.approx.ftz.f32 	%f322, %f320;
	mul.f32 	%f323, %f322, %f321;
	add.f32 	%f324, %f312, %f323;
	sub.f32 	%f325, %f545, %f214;
	fma.rn.f32 	%f326, %f325, 0f3BBB989D, 0f3F000000;
	cvt.sat.f32.f32 	%f327, %f326;
	fma.rm.f32 	%f328, %f327, %f219, %f218;
	add.f32 	%f329, %f328, 0fCB40007F;
	neg.f32 	%f330, %f329;
	fma.rn.f32 	%f331, %f325, 0f3FB8AA3B, %f330;
	fma.rn.f32 	%f332, %f325, 0f32A57060, %f331;
	mov.b32 	%r566, %f328;
	shl.b32 	%r567, %r566, 23;
	mov.b32 	%f333, %r567;
	ex2.approx.ftz.f32 	%f334, %f332;
	mul.f32 	%f335, %f334, %f333;
	add.f32 	%f336, %f324, %f335;
	sub.f32 	%f337, %f547, %f214;
	fma.rn.f32 	%f338, %f337, 0f3BBB989D, 0f3F000000;
	cvt.sat.f32.f32 	%f339, %f338;
	fma.rm.f32 	%f340, %f339, %f219, %f218;
	add.f32 	%f341, %f340, 0fCB40007F;
	neg.f32 	%f342, %f341;
	fma.rn.f32 	%f343, %f337, 0f3FB8AA3B, %f342;
	fma.rn.f32 	%f344, %f337, 0f32A57060, %f343;
	mov.b32 	%r568, %f340;
	shl.b32 	%r569, %r568, 23;
	mov.b32 	%f345, %r569;
	ex2.approx.ftz.f32 	%f346, %f344;
	mul.f32 	%f347, %f346, %f345;
	add.f32 	%f348, %f336, %f347;
	sub.f32 	%f349, %f549, %f214;
	fma.rn.f32 	%f350, %f349, 0f3BBB989D, 0f3F000000;
	cvt.sat.f32.f32 	%f351, %f350;
	fma.rm.f32 	%f352, %f351, %f219, %f218;
	add.f32 	%f353, %f352, 0fCB40007F;
	neg.f32 	%f354, %f353;
	fma.rn.f32 	%f355, %f349, 0f3FB8AA3B, %f354;
	fma.rn.f32 	%f356, %f349, 0f32A57060, %f355;
	mov.b32 	%r570, %f352;
	shl.b32 	%r571, %r570, 23;
	mov.b32 	%f357, %r571;
	ex2.approx.ftz.f32 	%f358, %f356;
	mul.f32 	%f359, %f358, %f357;
	add.f32 	%f360, %f348, %f359;
	sub.f32 	%f361, %f551, %f214;
	fma.rn.f32 	%f362, %f361, 0f3BBB989D, 0f3F000000;
	cvt.sat.f32.f32 	%f363, %f362;
	fma.rm.f32 	%f364, %f363, %f219, %f218;
	add.f32 	%f365, %f364, 0fCB40007F;
	neg.f32 	%f366, %f365;
	fma.rn.f32 	%f367, %f361, 0f3FB8AA3B, %f366;
	fma.rn.f32 	%f368, %f361, 0f32A57060, %f367;
	mov.b32 	%r572, %f364;
	shl.b32 	%r573, %r572, 23;
	mov.b32 	%f369, %r573;
	ex2.approx.ftz.f32 	%f370, %f368;
	mul.f32 	%f371, %f370, %f369;
	add.f32 	%f372, %f360, %f371;
	sub.f32 	%f373, %f553, %f214;
	fma.rn.f32 	%f374, %f373, 0f3BBB989D, 0f3F000000;
	cvt.sat.f32.f32 	%f375, %f374;
	fma.rm.f32 	%f376, %f375, %f219, %f218;
	add.f32 	%f377, %f376, 0fCB40007F;
	neg.f32 	%f378, %f377;
	fma.rn.f32 	%f379, %f373, 0f3FB8AA3B, %f378;
	fma.rn.f32 	%f380, %f373, 0f32A57060, %f379;
	mov.b32 	%r574, %f376;
	shl.b32 	%r575, %r574, 23;
	mov.b32 	%f381, %r575;
	ex2.approx.ftz.f32 	%f382, %f380;
	mul.f32 	%f383, %f382, %f381;
	add.f32 	%f384, %f372, %f383;
	sub.f32 	%f385, %f555, %f214;
	fma.rn.f32 	%f386, %f385, 0f3BBB989D, 0f3F000000;
	cvt.sat.f32.f32 	%f387, %f386;
	fma.rm.f32 	%f388, %f387, %f219, %f218;
	add.f32 	%f389, %f388, 0fCB40007F;
	neg.f32 	%f390, %f389;
	fma.rn.f32 	%f391, %f385, 0f3FB8AA3B, %f390;
	fma.rn.f32 	%f392, %f385, 0f32A57060, %f391;
	mov.b32 	%r576, %f388;
	shl.b32 	%r577, %r576, 23;
	mov.b32 	%f393, %r577;
	ex2.approx.ftz.f32 	%f394, %f392;
	mul.f32 	%f395, %f394, %f393;
	add.f32 	%f396, %f384, %f395;
	sub.f32 	%f397, %f557, %f214;
	fma.rn.f32 	%f398, %f397, 0f3BBB989D, 0f3F000000;
	cvt.sat.f32.f32 	%f399, %f398;
	fma.rm.f32 	%f400, %f399, %f219, %f218;
	add.f32 	%f401, %f400, 0fCB40007F;
	neg.f32 	%f402, %f401;
	fma.rn.f32 	%f403, %f397, 0f3FB8AA3B, %f402;
	fma.rn.f32 	%f404, %f397, 0f32A57060, %f403;
	mov.b32 	%r578, %f400;
	shl.b32 	%r579, %r578, 23;
	mov.b32 	%f405, %r579;
	ex2.approx.ftz.f32 	%f406, %f404;
	mul.f32 	%f407, %f406, %f405;
	add.f32 	%f408, %f396, %f407;
	sub.f32 	%f409, %f559, %f214;
	fma.rn.f32 	%f410, %f409, 0f3BBB989D, 0f3F000000;
	cvt.sat.f32.f32 	%f411, %f410;
	fma.rm.f32 	%f412, %f411, %f219, %f218;
	add.f32 	%f413, %f412, 0fCB40007F;
	neg.f32 	%f414, %f413;
	fma.rn.f32 	%f415, %f409, 0f3FB8AA3B, %f414;
	fma.rn.f32 	%f416, %f409, 0f32A57060, %f415;
	mov.b32 	%r580, %f412;
	shl.b32 	%r581, %r580, 23;
	mov.b32 	%f417, %r581;
	ex2.approx.ftz.f32 	%f418, %f416;
	mul.f32 	%f419, %f418, %f417;
	add.f32 	%f420, %f408, %f419;
	sub.f32 	%f421, %f561, %f214;
	fma.rn.f32 	%f422, %f421, 0f3BBB989D, 0f3F000000;
	cvt.sat.f32.f32 	%f423, %f422;
	fma.rm.f32 	%f424, %f423, %f219, %f218;
	add.f32 	%f425, %f424, 0fCB40007F;
	neg.f32 	%f426, %f425;
	fma.rn.f32 	%f427, %f421, 0f3FB8AA3B, %f426;
	fma.rn.f32 	%f428, %f421, 0f32A57060, %f427;
	mov.b32 	%r582, %f424;
	shl.b32 	%r583, %r582, 23;
	mov.b32 	%f429, %r583;
	ex2.approx.ftz.f32 	%f430, %f428;
	mul.f32 	%f431, %f430, %f429;
	add.f32 	%f432, %f420, %f431;
	sub.f32 	%f433, %f563, %f214;
	fma.rn.f32 	%f434, %f433, 0f3BBB989D, 0f3F000000;
	cvt.sat.f32.f32 	%f435, %f434;
	fma.rm.f32 	%f436, %f435, %f219, %f218;
	add.f32 	%f437, %f436, 0fCB40007F;
	neg.f32 	%f438, %f437;
	fma.rn.f32 	%f439, %f433, 0f3FB8AA3B, %f438;
	fma.rn.f32 	%f440, %f433, 0f32A57060, %f439;
	mov.b32 	%r584, %f436;
	shl.b32 	%r585, %r584, 23;
	mov.b32 	%f441, %r585;
	ex2.approx.ftz.f32 	%f442, %f440;
	mul.f32 	%f443, %f442, %f441;
	add.f32 	%f444, %f432, %f443;
	sub.f32 	%f445, %f565, %f214;
	fma.rn.f32 	%f446, %f445, 0f3BBB989D, 0f3F000000;
	cvt.sat.f32.f32 	%f447, %f446;
	fma.rm.f32 	%f448, %f447, %f219, %f218;
	add.f32 	%f449, %f448, 0fCB40007F;
	neg.f32 	%f450, %f449;
	fma.rn.f32 	%f451, %f445, 0f3FB8AA3B, %f450;
	fma.rn.f32 	%f452, %f445, 0f32A57060, %f451;
	mov.b32 	%r586, %f448;
	shl.b32 	%r587, %r586, 23;
	mov.b32 	%f453, %r587;
	ex2.approx.ftz.f32 	%f454, %f452;
	mul.f32 	%f455, %f454, %f453;
	add.f32 	%f456, %f444, %f455;
	sub.f32 	%f457, %f567, %f214;
	fma.rn.f32 	%f458, %f457, 0f3BBB989D, 0f3F000000;
	cvt.sat.f32.f32 	%f459, %f458;
	fma.rm.f32 	%f460, %f459, %f219, %f218;
	add.f32 	%f461, %f460, 0fCB40007F;
	neg.f32 	%f462, %f461;
	fma.rn.f32 	%f463, %f457, 0f3FB8AA3B, %f462;
	fma.rn.f32 	%f464, %f457, 0f32A57060, %f463;
	mov.b32 	%r588, %f460;
	shl.b32 	%r589, %r588, 23;
	mov.b32 	%f465, %r589;
	ex2.approx.ftz.f32 	%f466, %f464;
	mul.f32 	%f467, %f466, %f465;
	add.f32 	%f468, %f456, %f467;
	sub.f32 	%f469, %f569, %f214;
	fma.rn.f32 	%f470, %f469, 0f3BBB989D, 0f3F000000;
	cvt.sat.f32.f32 	%f471, %f470;
	fma.rm.f32 	%f472, %f471, %f219, %f218;
	add.f32 	%f473, %f472, 0fCB40007F;
	neg.f32 	%f474, %f473;
	fma.rn.f32 	%f475, %f469, 0f3FB8AA3B, %f474;
	fma.rn.f32 	%f476, %f469, 0f32A57060, %f475;
	mov.b32 	%r590, %f472;
	shl.b32 	%r591, %r590, 23;
	mov.b32 	%f477, %r591;
	ex2.approx.ftz.f32 	%f478, %f476;
	mul.f32 	%f479, %f478, %f477;
	add.f32 	%f480, %f468, %f479;
	sub.f32 	%f481, %f571, %f214;
	fma.rn.f32 	%f482, %f481, 0f3BBB989D, 0f3F000000;
	cvt.sat.f32.f32 	%f483, %f482;
	fma.rm.f32 	%f484, %f483, %f219, %f218;
	add.f32 	%f485, %f484, 0fCB40007F;
	neg.f32 	%f486, %f485;
	fma.rn.f32 	%f487, %f481, 0f3FB8AA3B, %f486;
	fma.rn.f32 	%f488, %f481, 0f32A57060, %f487;
	mov.b32 	%r592, %f484;
	shl.b32 	%r593, %r592, 23;
	mov.b32 	%f489, %r593;
	ex2.approx.ftz.f32 	%f490, %f488;
	mul.f32 	%f491, %f490, %f489;
	add.f32 	%f492, %f480, %f491;
	sub.f32 	%f493, %f573, %f214;
	fma.rn.f32 	%f494, %f493, 0f3BBB989D, 0f3F000000;
	cvt.sat.f32.f32 	%f495, %f494;
	fma.rm.f32 	%f496, %f495, %f219, %f218;
	add.f32 	%f497, %f496, 0fCB40007F;
	neg.f32 	%f498, %f497;
	fma.rn.f32 	%f499, %f493, 0f3FB8AA3B, %f498;
	fma.rn.f32 	%f500, %f493, 0f32A57060, %f499;
	mov.b32 	%r594, %f496;
	shl.b32 	%r595, %r594, 23;
	mov.b32 	%f501, %r595;
	ex2.approx.ftz.f32 	%f502, %f500;
	mul.f32 	%f503, %f502, %f501;
	add.f32 	%f504, %f492, %f503;
	sub.f32 	%f505, %f575, %f214;
	fma.rn.f32 	%f506, %f505, 0f3BBB989D, 0f3F000000;
	cvt.sat.f32.f32 	%f507, %f506;
	fma.rm.f32 	%f508, %f507, %f219, %f218;
	add.f32 	%f509, %f508, 0fCB40007F;
	neg.f32 	%f510, %f509;
	fma.rn.f32 	%f511, %f505, 0f3FB8AA3B, %f510;
	fma.rn.f32 	%f512, %f505, 0f32A57060, %f511;
	mov.b32 	%r596, %f508;
	shl.b32 	%r597, %r596, 23;
	mov.b32 	%f513, %r597;
	ex2.approx.ftz.f32 	%f514, %f512;
	mul.f32 	%f515, %f514, %f513;
	add.f32 	%f516, %f504, %f515;
	mov.b32 	%r598, %f516;
	shfl.sync.bfly.b32	%r599|%p159, %r598, 16, 31, -1;
	mov.b32 	%f517, %r599;
	add.f32 	%f518, %f516, %f517;
	mov.b32 	%r600, %f518;
	shfl.sync.bfly.b32	%r601|%p160, %r600, 8, 31, -1;
	mov.b32 	%f519, %r601;
	add.f32 	%f520, %f518, %f519;
	mov.b32 	%r602, %f520;
	shfl.sync.bfly.b32	%r603|%p161, %r602, 4, 31, -1;
	mov.b32 	%f521, %r603;
	add.f32 	%f522, %f520, %f521;
	mov.b32 	%r604, %f522;
	shfl.sync.bfly.b32	%r605|%p162, %r604, 2, 31, -1;
	mov.b32 	%f523, %r605;
	add.f32 	%f524, %f522, %f523;
	mov.b32 	%r606, %f524;
	shfl.sync.bfly.b32	%r607|%p163, %r606, 1, 31, -1;
	mov.b32 	%f525, %r607;
	add.f32 	%f526, %f524, %f525;
	div.rn.f32 	%f103, %f227, %f526;
	div.rn.f32 	%f104, %f239, %f526;
	div.rn.f32 	%f105, %f251, %f526;
	div.rn.f32 	%f106, %f263, %f526;
	div.rn.f32 	%f107, %f275, %f526;
	div.rn.f32 	%f108, %f287, %f526;
	div.rn.f32 	%f109, %f299, %f526;
	div.rn.f32 	%f110, %f311, %f526;
	div.rn.f32 	%f111, %f323, %f526;
	div.rn.f32 	%f112, %f335, %f526;
	div.rn.f32 	%f113, %f347, %f526;
	div.rn.f32 	%f114, %f359, %f526;
	div.rn.f32 	%f115, %f371, %f526;
	div.rn.f32 	%f116, %f383, %f526;
	div.rn.f32 	%f117, %f395, %f526;
	div.rn.f32 	%f118, %f407, %f526;
	div.rn.f32 	%f119, %f419, %f526;
	div.rn.f32 	%f120, %f431, %f526;
	div.rn.f32 	%f121, %f443, %f526;
	div.rn.f32 	%f122, %f455, %f526;
	div.rn.f32 	%f123, %f467, %f526;
	div.rn.f32 	%f124, %f479, %f526;
	div.rn.f32 	%f125, %f491, %f526;
	div.rn.f32 	%f126, %f503, %f526;
	div.rn.f32 	%f127, %f515, %f526;
	mad.lo.s64 	%rd222, %rd242, %rd34, %rd221;
	cvta.to.global.u64 	%rd223, %rd33;
	shl.b64 	%rd224, %rd222, 2;
	add.s64 	%rd21, %rd223, %rd224;
	@%p153 bra 	$L__BB575_56;
	st.global.f32 	[%rd21], %f103;
$L__BB575_56:
	mov.u32 	%r608, %tid.x;
	add.s32 	%r609, %r608, 32;
	cvt.u64.u32 	%rd225, %r609;
	setp.le.s64 	%p164, %rd36, %rd225;
	@%p164 bra 	$L__BB575_58;
	st.global.f32 	[%rd21+128], %f104;
$L__BB575_58:
	mov.u32 	%r610, %tid.x;
	add.s32 	%r611, %r610, 64;
	cvt.u64.u32 	%rd226, %r611;
	setp.le.s64 	%p165, %rd36, %rd226;
	@%p165 bra 	$L__BB575_60;
	st.global.f32 	[%rd21+256], %f105;
$L__BB575_60:
	add.s32 	%r613, %r610, 96;
	cvt.u64.u32 	%rd227, %r613;
	setp.le.s64 	%p166, %rd36, %rd227;
	@%p166 bra 	$L__BB575_62;
	st.global.f32 	[%rd21+384], %f106;
$L__BB575_62:
	add.s32 	%r615, %r610, 128;
	cvt.u64.u32 	%rd228, %r615;
	setp.le.s64 	%p167, %rd36, %rd228;
	@%p167 bra 	$L__BB575_64;
	st.global.f32 	[%rd21+512], %f107;
$L__BB575_64:
	add.s32 	%r617, %r610, 160;
	cvt.u64.u32 	%rd229, %r617;
	setp.le.s64 	%p168, %rd36, %rd229;
	@%p168 bra 	$L__BB575_66;
	st.global.f32 	[%rd21+640], %f108;
$L__BB575_66:
	add.s32 	%r619, %r610, 192;
	cvt.u64.u32 	%rd230, %r619;
	setp.le.s64 	%p169, %rd36, %rd230;
	@%p169 bra 	$L__BB575_68;
	st.global.f32 	[%rd21+768], %f109;
$L__BB575_68:
	add.s32 	%r621, %r610, 224;
	cvt.u64.u32 	%rd231, %r621;
	setp.le.s64 	%p170, %rd36, %rd231;
	@%p170 bra 	$L__BB575_70;
	st.global.f32 	[%rd21+896], %f110;
$L__BB575_70:
	add.s32 	%r623, %r610, 256;
	cvt.u64.u32 	%rd232, %r623;
	setp.le.s64 	%p171, %rd36, %rd232;
	@%p171 bra 	$L__BB575_72;
	st.global.f32 	[%rd21+1024], %f111;
$L__BB575_72:
	setp.le.s64 	%p172, %rd36, %rd8;
	@%p172 bra 	$L__BB575_74;
	st.global.f32 	[%rd21+1152], %f112;
$L__BB575_74:
	setp.le.s64 	%p173, %rd36, %rd9;
	@%p173 bra 	$L__BB575_76;
	st.global.f32 	[%rd21+1280], %f113;
$L__BB575_76:
	setp.le.s64 	%p174, %rd36, %rd10;
	@%p174 bra 	$L__BB575_78;
	st.global.f32 	[%rd21+1408], %f114;
$L__BB575_78:
	setp.le.s64 	%p175, %rd36, %rd11;
	@%p175 bra 	$L__BB575_80;
	st.global.f32 	[%rd21+1536], %f115;
$L__BB575_80:
	setp.le.s64 	%p176, %rd36, %rd12;
	@%p176 bra 	$L__BB575_82;
	st.global.f32 	[%rd21+1664], %f116;
$L__BB575_82:
	setp.le.s64 	%p177, %rd36, %rd13;
	@%p177 bra 	$L__BB575_84;
	st.global.f32 	[%rd21+1792], %f117;
$L__BB575_84:
	setp.le.s64 	%p178, %rd36, %rd14;
	@%p178 bra 	$L__BB575_86;
	st.global.f32 	[%rd21+1920], %f118;
$L__BB575_86:
	setp.le.s64 	%p179, %rd36, %rd15;
	@%p179 bra 	$L__BB575_88;
	st.global.f32 	[%rd21+2048], %f119;
$L__BB575_88:
	add.s32 	%r625, %r610, 544;
	cvt.u64.u32 	%rd233, %r625;
	setp.le.s64 	%p180, %rd36, %rd233;
	@%p180 bra 	$L__BB575_90;
	st.global.f32 	[%rd21+2176], %f120;
$L__BB575_90:
	setp.le.s64 	%p181, %rd36, %rd16;
	@%p181 bra 	$L__BB575_92;
	st.global.f32 	[%rd21+2304], %f121;
$L__BB575_92:
	add.s32 	%r627, %r610, 608;
	cvt.u64.u32 	%rd234, %r627;
	setp.le.s64 	%p182, %rd36, %rd234;
	@%p182 bra 	$L__BB575_94;
	st.global.f32 	[%rd21+2432], %f122;
$L__BB575_94:
	setp.le.s64 	%p183, %rd36, %rd17;
	@%p183 bra 	$L__BB575_96;
	st.global.f32 	[%rd21+2560], %f123;
$L__BB575_96:
	add.s32 	%r629, %r610, 672;
	cvt.u64.u32 	%rd235, %r629;
	setp.le.s64 	%p184, %rd36, %rd235;
	@%p184 bra 	$L__BB575_98;
	st.global.f32 	[%rd21+2688], %f124;
$L__BB575_98:
	add.s32 	%r631, %r610, 704;
	cvt.u64.u32 	%rd236, %r631;
	setp.le.s64 	%p185, %rd36, %rd236;
	@%p185 bra 	$L__BB575_100;
	st.global.f32 	[%rd21+2816], %f125;
$L__BB575_100:
	add.s32 	%r633, %r610, 736;
	cvt.u64.u32 	%rd237, %r633;
	setp.le.s64 	%p186, %rd36, %rd237;
	@%p186 bra 	$L__BB575_102;
	st.global.f32 	[%rd21+2944], %f126;
$L__BB575_102:
	add.s32 	%r635, %r610, 768;
	cvt.u64.u32 	%rd238, %r635;
	setp.le.s64 	%p187, %rd36, %rd238;
	@%p187 bra 	$L__BB575_104;
	st.global.f32 	[%rd21+3072], %f127;
$L__BB575_104:
	ld.param.u64 	%rd241, [_Z15SoftmaxWarpImplI22BroadcastScaleMaskLoadIffbLm4EiE11DirectStoreIffEfLi1ELi25ELi32ELi1ELb1EL9Algorithm0EEvT_T0_ll_param_2];
	mov.u32 	%r636, %nctaid.x;
	mov.u32 	%r637, %ntid.y;
	mul.lo.s32 	%r638, %r636, %r637;
	cvt.s64.s32 	%rd239, %r638;
	add.s64 	%rd242, %rd242, %rd239;
	setp.lt.s64 	%p188, %rd242, %rd241;
	@%p188 bra 	$L__BB575_4;
$L__BB575_105:
	ret;

}
	// .globl	_Z15SoftmaxWarpImplI22BroadcastScaleMaskLoadIffbLm4EiE11DirectStoreIffEfLi1ELi26ELi32ELi1ELb0EL9Algorithm0EEvT_T0_ll
.visible .entry _Z15SoftmaxWarpImplI22BroadcastScaleMaskLoadIffbLm4EiE11DirectStoreIffEfLi1ELi26ELi32ELi1ELb0EL9Algorithm0EEvT_T0_ll(
	.param .align 8 .b8 _Z15SoftmaxWarpImplI22BroadcastScaleMaskLoadIffbLm4EiE11DirectStoreIffEfLi1ELi26ELi32ELi1ELb0EL9Algorithm0EEvT_T0_ll_param_0[120],
	.param .align 8 .b8 _Z15SoftmaxWarpImplI22BroadcastScaleMaskLoadIffbLm4EiE11DirectStoreIffEfLi1ELi26ELi32ELi1ELb0EL9Algorithm0EEvT_T0_ll_param_1[16],
	.param .u64 _Z15SoftmaxWarpImplI22BroadcastScaleMaskLoadIffbLm4EiE11DirectStoreIffEfLi1ELi26ELi32ELi1ELb0EL9Algorithm0EEvT_T0_ll_param_2,
	.param .u64 _Z15SoftmaxWarpImplI22BroadcastScaleMaskLoadIffbLm4EiE11DirectStoreIffEfLi1ELi26ELi32ELi1ELb0EL9Algorithm0EEvT_T0_ll_param_3
)
{
	.reg .pred 	%p<44>;
	.reg .b16 	%rs<27>;
	.reg .b32 	%r<563>;
	.reg .b32 	%f<469>;
	.reg .b64 	%rd<193>;

	ld.param.v2.f32 	{%f3, %f4}, [_Z15SoftmaxWarpImplI22BroadcastScaleMaskLoadIffbLm4EiE11DirectStoreIffEfLi1ELi26ELi32ELi1ELb0EL9Algorithm0EEvT_T0_ll_param_0+112];
	ld.param.u64 	%rd24, [_Z15SoftmaxWarpImplI22BroadcastScaleMaskLoadIffbLm4EiE11DirectStoreIffEfLi1ELi26ELi32ELi1ELb0EL9Algorithm0EEvT_T0_ll_param_0+104];
	ld.param.v2.u32 	{%r15, %r16}, [_Z15SoftmaxWarpImplI22BroadcastScaleMaskLoadIffbLm4EiE11DirectStoreIffEfLi1ELi26ELi32ELi1ELb0EL9Algorithm0EEvT_T0_ll_param_0+88];
	ld.param.v2.u32 	{%r13, %r14}, [_Z15SoftmaxWarpImplI22BroadcastScaleMaskLoadIffbLm4EiE11DirectStoreIffEfLi1ELi26ELi32ELi1ELb0EL9Algorithm0EEvT_T0_ll_param_0+80];
	ld.param.v2.u32 	{%r11, %r12}, [_Z15SoftmaxWarpImplI22BroadcastScaleMaskLoadIffbLm4EiE11DirectStoreIffEfLi1ELi26ELi32ELi1ELb0EL9Algorithm0EEvT_T0_ll_param_0+64];
	ld.param.v2.u32 	{%r9, %r10}, [_Z15SoftmaxWarpImplI22BroadcastScaleMaskLoadIffbLm4EiE11DirectStoreIffEfLi1ELi26ELi32ELi1ELb0EL9Algorithm0EEvT_T0_ll_param_0+56];
	ld.param.u64 	%rd20, [_Z15SoftmaxWarpImplI22BroadcastScaleMaskLoadIffbLm4EiE11DirectStoreIffEfLi1ELi26ELi32ELi1ELb0EL9Algorithm0EEvT_T0_ll_param_0+40];
	ld.param.u64 	%rd19, [_Z15SoftmaxWarpImplI22BroadcastScaleMaskLoadIffbLm4EiE11DirectStoreIffEfLi1ELi26ELi32ELi1ELb0EL9Algorithm0EEvT_T0_ll_param_0+32];
	ld.param.u64 	%rd18, [_Z15SoftmaxWarpImplI22BroadcastScaleMaskLoadIffbLm4EiE11DirectStoreIffEfLi1ELi26ELi32ELi1ELb0EL9Algorithm0EEvT_T0_ll_param_0+24];
	ld.param.u64 	%rd17, [_Z15SoftmaxWarpImplI22BroadcastScaleMaskLoadIffbLm4EiE11DirectStoreIffEfLi1ELi26ELi32ELi1ELb0EL9Algorithm0EEvT_T0_ll_param_0+16];
	ld.param.u64 	%rd16, [_Z15SoftmaxWarpImplI22BroadcastScaleMaskLoadIffbLm4EiE11DirectStoreIffEfLi1ELi26ELi32ELi1ELb0EL9Algorithm0EEvT_T0_ll_param_0+8];
	ld.param.u64 	%rd15, [_Z15SoftmaxWarpImplI22BroadcastScaleMaskLoadIffbLm4EiE11DirectStoreIffEfLi1ELi26ELi32ELi1ELb0EL9Algorithm0EEvT_T0_ll_param_0];
	ld.param.u64 	%rd5, [_Z15SoftmaxWarpImplI22BroadcastScaleMaskLoadIffbLm4EiE11DirectStoreIffEfLi1ELi26ELi32ELi1ELb0EL9Algorithm0EEvT_T0_ll_param_1];
	ld.param.u64 	%rd6, [_Z15SoftmaxWarpImplI22BroadcastScaleMaskLoadIffbLm4EiE11DirectStoreIffEfLi1ELi26ELi32ELi1ELb0EL9Algorithm0EEvT_T0_ll_param_1+8];
	ld.param.u64 	%rd25, [_Z15SoftmaxWarpImplI22BroadcastScaleMaskLoadIffbLm4EiE11DirectStoreIffEfLi1ELi26ELi32ELi1ELb0EL9Algorithm0EEvT_T0_ll_param_2];
	ld.param.u64 	%rd26, [_Z15SoftmaxWarpImplI22BroadcastScaleMaskLoadIffbLm4EiE11DirectStoreIffEfLi1ELi26ELi32ELi1ELb0EL9Algorithm0EEvT_T0_ll_param_3];
	setp.lt.s64 	%p1, %rd26, 833;
	@%p1 bra 	$L__BB576_2;
	mov.u64 	%rd27, $str;
	cvta.global.u64 	%rd28, %rd27;
	mov.u64 	%rd29, $str$1;
	cvta.global.u64 	%rd30, %rd29;
	mov.u64 	%rd31, __unnamed_562;
	cvta.global.u64 	%rd32, %rd31;
	{ // callseq 561, 0
	.param .b64 param0;
	st.param.b64 	[param0], %rd28;
	.param .b64 param1;
	st.param.b64 	[param1], %rd30;
	.param .b32 param2;
	st.param.b32 	[param2], 254;
	.param .b64 param3;
	st.param.b64 	[param3], %rd32;
	.param .b64 param4;
	st.param.b64 	[param4], 1;
	call.uni 
	__assertfail, 
	(
	param0, 
	param1, 
	param2, 
	param3, 
	param4
	);
	} // callseq 561
$L__BB576_2:
	mov.u32 	%r17, %ctaid.x;
	mov.u32 	%r18, %ntid.y;
	mov.u32 	%r19, %tid.y;
	mad.lo.s32 	%r20, %r17, %r18, %r19;
	mov.u32 	%r21, %nctaid.x;
	mul.lo.s32 	%r8, %r21, %r18;
	cvt.s64.s32 	%rd192, %r20;
	setp.le.s64 	%p2, %rd25, %rd192;
	@%p2 bra 	$L__BB576_5;
	cvta.to.global.u64 	%rd8, %rd15;
	cvta.to.global.u64 	%rd9, %rd16;
	mov.u32 	%r22, %tid.x;
	cvt.u64.u32 	%rd10, %r22;
	cvta.to.global.u64 	%rd11, %rd5;
	cvt.s64.s32 	%rd12, %r8;
$L__BB576_4:
	setp.eq.s64 	%p3, %rd20, 1;
	setp.eq.s64 	%p4, %rd19, 1;
	setp.eq.s64 	%p5, %rd18, 1;
	setp.eq.s64 	%p6, %rd17, 1;
	mad.lo.s64 	%rd33, %rd24, %rd192, %rd10;
	cvt.u32.u64 	%r23, %rd33;
	div.s32 	%r24, %r23, %r9;
	mul.lo.s32 	%r25, %r24, %r9;
	sub.s32 	%r26, %r23, %r25;
	div.s32 	%r27, %r26, %r10;
	mul.lo.s32 	%r28, %r27, %r10;
	sub.s32 	%r29, %r26, %r28;
	div.s32 	%r30, %r29, %r11;
	mul.lo.s32 	%r31, %r30, %r11;
	sub.s32 	%r32, %r29, %r31;
	selp.b32 	%r33, 0, %r24, %p6;
	selp.b32 	%r34, 0, %r27, %p5;
	selp.b32 	%r35, 0, %r30, %p4;
	selp.b32 	%r36, 0, %r32, %p3;
	mul.lo.s32 	%r37, %r13, %r33;
	mad.lo.s32 	%r38, %r14, %r34, %r37;
	mad.lo.s32 	%r39, %r15, %r35, %r38;
	mad.lo.s32 	%r40, %r16, %r36, %r39;
	shl.b64 	%rd34, %rd33, 32;
	shr.s64 	%rd35, %rd34, 30;
	add.s64 	%rd36, %rd8, %rd35;
	ld.global.f32 	%f5, [%rd36];
	cvt.s64.s32 	%rd37, %r40;
	add.s64 	%rd38, %rd9, %rd37;
	ld.global.u8 	%rs1, [%rd38];
	setp.eq.s16 	%p7, %rs1, 0;
	mul.f32 	%f6, %f5, %f4;
	selp.f32 	%f7, %f3, %f6, %p7;
	max.f32 	%f8, %f7, 0fFF800000;
	add.s64 	%rd39, %rd33, 32;
	cvt.u32.u64 	%r41, %rd39;
	div.s32 	%r42, %r41, %r9;
	mul.lo.s32 	%r43, %r42, %r9;
	sub.s32 	%r44, %r41, %r43;
	div.s32 	%r45, %r44, %r10;
	mul.lo.s32 	%r46, %r45, %r10;
	sub.s32 	%r47, %r44, %r46;
	div.s32 	%r48, %r47, %r11;
	mul.lo.s32 	%r49, %r48, %r11;
	sub.s32 	%r50, %r47, %r49;
	selp.b32 	%r51, 0, %r42, %p6;
	selp.b32 	%r52, 0, %r45, %p5;
	selp.b32 	%r53, 0, %r48, %p4;
	selp.b32 	%r54, 0, %r50, %p3;
	mul.lo.s32 	%r55, %r13, %r51;
	mad.lo.s32 	%r56, %r14, %r52, %r55;
	mad.lo.s32 	%r57, %r15, %r53, %r56;
	mad.lo.s32 	%r58, %r16, %r54, %r57;
	shl.b64 	%rd40, %rd39, 32;
	shr.s64 	%rd41, %rd40, 30;
	add.s64 	%rd42, %rd8, %rd41;
	ld.global.f32 	%f9, [%rd42];
	cvt.s64.s32 	%rd43, %r58;
	add.s64 	%rd44, %rd9, %rd43;
	ld.global.u8 	%rs2, [%rd44];
	setp.eq.s16 	%p8, %rs2, 0;
	mul.f32 	%f10, %f9, %f4;
	selp.f32 	%f11, %f3, %f10, %p8;
	max.f32 	%f12, %f8, %f11;
	add.s64 	%rd45, %rd33, 64;
	cvt.u32.u64 	%r59, %rd45;
	div.s32 	%r60, %r59, %r9;
	mul.lo.s32 	%r61, %r60, %r9;
	sub.s32 	%r62, %r59, %r61;
	div.s32 	%r63, %r62, %r10;
	mul.lo.s32 	%r64, %r63, %r10;
	sub.s32 	%r65, %r62, %r64;
	div.s32 	%r66, %r65, %r11;
	mul.lo.s32 	%r67, %r66, %r11;
	sub.s32 	%r68, %r65, %r67;
	selp.b32 	%r69, 0, %r60, %p6;
	selp.b32 	%r70, 0, %r63, %p5;
	selp.b32 	%r71, 0, %r66, %p4;
	selp.b32 	%r72, 0, %r68, %p3;
	mul.lo.s32 	%r73, %r13, %r69;
	mad.lo.s32 	%r74, %r14, %r70, %r73;
	mad.lo.s32 	%r75, %r15, %r71, %r74;
	mad.lo.s32 	%r76, %r16, %r72, %r75;
	shl.b64 	%rd46, %rd45, 32;
	shr.s64 	%rd47, %rd46, 30;
	add.s64 	%rd48, %rd8, %rd47;
	ld.global.f32 	%f13, [%rd48];
	cvt.s64.s32 	%rd49, %r76;
	add.s64 	%rd50, %rd9, %rd49;
	ld.global.u8 	%rs3, [%rd50];
	setp.eq.s16 	%p9, %rs3, 0;
	mul.f32 	%f14, %f13, %f4;
	selp.f32 	%f15, %f3, %f14, %p9;
	max.f32 	%f16, %f12, %f15;
	add.s64 	%rd51, %rd33, 96;
	cvt.u32.u64 	%r77, %rd51;
	div.s32 	%r78, %r77, %r9;
	mul.lo.s32 	%r79, %r78, %r9;
	sub.s32 	%r80, %r77, %r79;
	div.s32 	%r81, %r80, %r10;
	mul.lo.s32 	%r82, %r81, %r10;
	sub.s32 	%r83, %r80, %r82;
	div.s32 	%r84, %r83, %r11;
	mul.lo.s32 	%r85, %r84, %r11;
	sub.s32 	%r86, %r83, %r85;
	selp.b32 	%r87, 0, %r78, %p6;
	selp.b32 	%r88, 0, %r81, %p5;
	selp.b32 	%r89, 0, %r84, %p4;
	selp.b32 	%r90, 0, %r86, %p3;
	mul.lo.s32 	%r91, %r13, %r87;
	mad.lo.s32 	%r92, %r14, %r88, %r91;
	mad.lo.s32 	%r93, %r15, %r89, %r92;
	mad.lo.s32 	%r94, %r16, %r90, %r93;
	shl.b64 	%rd52, %rd51, 32;
	shr.s64 	%rd53, %rd52, 30;
	add.s64 	%rd54, %rd8, %rd53;
	ld.global.f32 	%f17, [%rd54];
	cvt.s64.s32 	%rd55, %r94;
	add.s64 	%rd56, %rd9, %rd55;
	ld.global.u8 	%rs4, [%rd56];
	setp.eq.s16 	%p10, %rs4, 0;
	mul.f32 	%f18, %f17, %f4;
	selp.f32 	%f19, %f3, %f18, %p10;
	max.f32 	%f20, %f16, %f19;
	add.s64 	%rd57, %rd33, 128;
	cvt.u32.u64 	%r95, %rd57;
	div.s32 	%r96, %r95, %r9;
	mul.lo.s32 	%r97, %r96, %r9;
	sub.s32 	%r98, %r95, %r97;
	div.s32 	%r99, %r98, %r10;
	mul.lo.s32 	%r100, %r99, %r10;
	sub.s32 	%r101, %r98, %r100;
	div.s32 	%r102, %r101, %r11;
	mul.lo.s32 	%r103, %r102, %r11;
	sub.s32 	%r104, %r101, %r103;
	selp.b32 	%r105, 0, %r96, %p6;
	selp.b32 	%r106, 0, %r99, %p5;
	selp.b32 	%r107, 0, %r102, %p4;
	selp.b32 	%r108, 0, %r104, %p3;
	mul.lo.s32 	%r109, %r13, %r105;
	mad.lo.s32 	%r110, %r14, %r106, %r109;
	mad.lo.s32 	%r111, %r15, %r107, %r110;
	mad.lo.s32 	%r112, %r16, %r108, %r111;
	shl.b64 	%rd58, %rd57, 32;
	shr.s64 	%rd59, %rd58, 30;
	add.s64 	%rd60, %rd8, %rd59;
	ld.global.f32 	%f21, [%rd60];
	cvt.s64.s32 	%rd61, %r112;
	add.s64 	%rd62, %rd9, %rd61;
	ld.global.u8 	%rs5, [%rd62];
	setp.eq.s16 	%p11, %rs5, 0;
	mul.f32 	%f22, %f21, %f4;
	selp.f32 	%f23, %f3, %f22, %p11;
	max.f32 	%f24, %f20, %f23;
	add.s64 	%rd63, %rd33, 160;
	cvt.u32.u64 	%r113, %rd63;
	div.s32 	%r114, %r113, %r9;
	mul.lo.s32 	%r115, %r114, %r9;
	sub.s32 	%r116, %r113, %r115;
	div.s32 	%r117, %r116, %r10;
	mul.lo.s32 	%r118, %r117, %r10;
	sub.s32 	%r119, %r116, %r118;
	div.s32 	%r120, %r119, %r11;
	mul.lo.s32 	%r121, %r120, %r11;
	sub.s32 	%r122, %r119, %r121;
	selp.b32 	%r123, 0, %r114, %p6;
	selp.b32 	%r124, 0, %r117, %p5;
	selp.b32 	%r125, 0, %r120, %p4;
	selp.b32 	%r126, 0, %r122, %p3;
	mul.lo.s32 	%r127, %r13, %r123;
	mad.lo.s32 	%r128, %r14, %r124, %r127;
	mad.lo.s32 	%r129, %r15, %r125, %r128;
	mad.lo.s32 	%r130, %r16, %r126, %r129;
	shl.b64 	%rd64, %rd63, 32;
	shr.s64 	%rd65, %rd64, 30;
	add.s64 	%rd66, %rd8, %rd65;
	ld.global.f32 	%f25, [%rd66];
	cvt.s64.s32 	%rd67, %r130;
	add.s64 	%rd68, %rd9, %rd67;
	ld.global.u8 	%rs6, [%rd68];
	setp.eq.s16 	%p12, %rs6, 0;
	mul.f32 	%f26, %f25, %f4;
	selp.f32 	%f27, %f3, %f26, %p12;
	max.f32 	%f28, %f24, %f27;
	add.s64 	%rd69, %rd33, 192;
	cvt.u32.u64 	%r131, %rd69;
	div.s32 	%r132, %r131, %r9;
	mul.lo.s32 	%r133, %r132, %r9;
	sub.s32 	%r134, %r131, %r133;
	div.s32 	%r135, %r134, %r10;
	mul.lo.s32 	%r136, %r135, %r10;
	sub.s32 	%r137, %r134, %r136;
	div.s32 	%r138, %r137, %r11;
	mul.lo.s32 	%r139, %r138, %r11;
	sub.s32 	%r140, %r137, %r139;
	selp.b32 	%r141, 0, %r132, %p6;
	selp.b32 	%r142, 0, %r135, %p5;
	selp.b32 	%r143, 0, %r138, %p4;
	selp.b32 	%r144, 0, %r140, %p3;
	mul.lo.s32 	%r145, %r13, %r141;
	mad.lo.s32 	%r146, %r14, %r142, %r145;
	mad.lo.s32 	%r147, %r15, %r143, %r146;
	mad.lo.s32 	%r148, %r16, %r144, %r147;
	shl.b64 	%rd70, %rd69, 32;
	shr.s64 	%rd71, %rd70, 30;
	add.s64 	%rd72, %rd8, %rd71;
	ld.global.f32 	%f29, [%rd72];
	cvt.s64.s32 	%rd73, %r148;
	add.s64 	%rd74, %rd9, %rd73;
	ld.global.u8 	%rs7, [%rd74];
	setp.eq.s16 	%p13, %rs7, 0;
	mul.f32 	%f30, %f29, %f4;
	selp.f32 	%f31, %f3, %f30, %p13;
	max.f32 	%f32, %f28, %f31;
	add.s64 	%rd75, %rd33, 224;
	cvt.u32.u64 	%r149, %rd75;
	div.s32 	%r150, %r149, %r9;
	mul.lo.s32 	%r151, %r150, %r9;
	sub.s32 	%r152, %r149, %r151;
	div.s32 	%r153, %r152, %r10;
	mul.lo.s32 	%r154, %r153, %r10;
	sub.s32 	%r155, %r152, %r154;
	div.s32 	%r156, %r155, %r11;
	mul.lo.s32 	%r157, %r156, %r11;
	sub.s32 	%r158, %r155, %r157;
	selp.b32 	%r159, 0, %r150, %p6;
	selp.b32 	%r160, 0, %r153, %p5;
	selp.b32 	%r161, 0, %r156, %p4;
	selp.b32 	%r162, 0, %r158, %p3;
	mul.lo.s32 	%r163, %r13, %r159;
	mad.lo.s32 	%r164, %r14, %r160, %r163;
	mad.lo.s32 	%r165, %r15, %r161, %r164;
	mad.lo.s32 	%r166, %r16, %r162, %r165;
	shl.b64 	%rd76, %rd75, 32;
	shr.s64 	%rd77, %rd76, 30;
	add.s64 	%rd78, %rd8, %rd77;
	ld.global.f32 	%f33, [%rd78];
	cvt.s64.s32 	%rd79, %r166;
	add.s64 	%rd80, %rd9, %rd79;
	ld.global.u8 	%rs8, [%rd80];
	setp.eq.s16 	%p14, %rs8, 0;
	mul.f32 	%f34, %f33, %f4;
	selp.f32 	%f35, %f3, %f34, %p14;
	max.f32 	%f36, %f32, %f35;
	add.s64 	%rd81, %rd33, 256;
	cvt.u32.u64 	%r167, %rd81;
	div.s32 	%r168, %r167, %r9;
	mul.lo.s32 	%r169, %r168, %r9;
	sub.s32 	%r170, %r167, %r169;
	div.s32 	%r171, %r170, %r10;
	mul.lo.s32 	%r172, %r171, %r10;
	sub.s32 	%r173, %r170, %r172;
	div.s32 	%r174, %r173, %r11;
	mul.lo.s32 	%r175, %r174, %r11;
	sub.s32 	%r176, %r173, %r175;
	selp.b32 	%r177, 0, %r168, %p6;
	selp.b32 	%r178, 0, %r171, %p5;
	selp.b32 	%r179, 0, %r174, %p4;
	selp.b32 	%r180, 0, %r176, %p3;
	mul.lo.s32 	%r181, %r13, %r177;
	mad.lo.s32 	%r182, %r14, %r178, %r181;
	mad.lo.s32 	%r183, %r15, %r179, %r182;
	mad.lo.s32 	%r184, %r16, %r180, %r183;
	shl.b64 	%rd82, %rd81, 32;
	shr.s64 	%rd83, %rd82, 30;
	add.s64 	%rd84, %rd8, %rd83;
	ld.global.f32 	%f37, [%rd84];
	cvt.s64.s32 	%rd85, %r184;
	add.s64 	%rd86, %rd9, %rd85;
	ld.global.u8 	%rs9, [%rd86];
	setp.eq.s16 	%p15, %rs9, 0;
	mul.f32 	%f38, %f37, %f4;
	selp.f32 	%f39, %f3, %f38, %p15;
	max.f32 	%f40, %f36, %f39;
	add.s64 	%rd87, %rd33, 288;
	cvt.u32.u64 	%r185, %rd87;
	div.s32 	%r186, %r185, %r9;
	mul.lo.s32 	%r187, %r186, %r9;
	sub.s32 	%r188, %r185, %r187;
	div.s32 	%r189, %r188, %r10;
	mul.lo.s32 	%r190, %r189, %r10;
	sub.s32 	%r191, %r188, %r190;
	div.s32 	%r192, %r191, %r11;
	mul.lo.s32 	%r193, %r192, %r11;
	sub.s32 	%r194, %r191, %r193;
	selp.b32 	%r195, 0, %r186, %p6;
	selp.b32 	%r196, 0, %r189, %p5;
	selp.b32 	%r197, 0, %r192, %p4;
	selp.b32 	%r198, 0, %r194, %p3;
	mul.lo.s32 	%r199, %r13, %r195;
	mad.lo.s32 	%r200, %r14, %r196, %r199;
	mad.lo.s32 	%r201, %r15, %r197, %r200;
	mad.lo.s32 	%r202, %r16, %r198, %r201;
	shl.b64 	%rd88, %rd87, 32;
	shr.s64 	%rd89, %rd88, 30;
	add.s64 	%rd90, %rd8, %rd89;
	ld.global.f32 	%f41, [%rd90];
	cvt.s64.s32 	%rd91, %r202;
	add.s64 	%rd92, %rd9, %rd91;
	ld.global.u8 	%rs10, [%rd92];
	setp.eq.s16 	%p16, %rs10, 0;
	mul.f32 	%f42, %f41, %f4;
	selp.f32 	%f43, %f3, %f42, %p16;
	max.f32 	%f44, %f40, %f43;
	add.s64 	%rd93, %rd33, 320;
	cvt.u32.u64 	%r203, %rd93;
	div.s32 	%r204, %r203, %r9;
	mul.lo.s32 	%r205, %r204, %r9;
	sub.s32 	%r206, %r203, %r205;
	div.s32 	%r207, %r206, %r10;
	mul.lo.s32 	%r208, %r207, %r10;
	sub.s32 	%r209, %r206, %r208;
	div.s32 	%r210, %r209, %r11;
	mul.lo.s32 	%r211, %r210, %r11;
	sub.s32 	%r212, %r209, %r211;
	selp.b32 	%r213, 0, %r204, %p6;
	selp.b32 	%r214, 0, %r207, %p5;
	selp.b32 	%r215, 0, %r210, %p4;
	selp.b32 	%r216, 0, %r212, %p3;
	mul.lo.s32 	%r217, %r13, %r213;
	mad.lo.s32 	%r218, %r14, %r214, %r217;
	mad.lo.s32 	%r219, %r15, %r215, %r218;
	mad.lo.s32 	%r220, %r16, %r216, %r219;
	shl.b64 	%rd94, %rd93, 32;
	shr.s64 	%rd95, %rd94, 30;
	add.s64 	%rd96, %rd8, %rd95;
	ld.global.f32 	%f45, [%rd96];
	cvt.s64.s32 	%rd97, %r220;
	add.s64 	%rd98, %rd9, %rd97;
	ld.global.u8 	%rs11, [%rd98];
	setp.eq.s16 	%p17, %rs11, 0;
	mul.f32 	%f46, %f45, %f4;
	selp.f32 	%f47, %f3, %f46, %p17;
	max.f32 	%f48, %f44, %f47;
	add.s64 	%rd99, %rd33, 352;
	cvt.u32.u64 	%r221, %rd99;
	div.s32 	%r222, %r221, %r9;
	mul.lo.s32 	%r223, %r222, %r9;
	sub.s32 	%r224, %r221, %r223;
	div.s32 	%r225, %r224, %r10;
	mul.lo.s32 	%r226, %r225, %r10;
	sub.s32 	%r227, %r224, %r226;
	div.s32 	%r228, %r227, %r11;
	mul.lo.s32 	%r229, %r228, %r11;
	sub.s32 	%r230, %r227, %r229;
	selp.b32 	%r231, 0, %r222, %p6;
	selp.b32 	%r232, 0, %r225, %p5;
	selp.b32 	%r233, 0, %r228, %p4;
	selp.b32 	%r234, 0, %r230, %p3;
	mul.lo.s32 	%r235, %r13, %r231;
	mad.lo.s32 	%r236, %r14, %r232, %r235;
	mad.lo.s32 	%r237, %r15, %r233, %r236;
	mad.lo.s32 	%r238, %r16, %r234, %r237;
	shl.b64 	%rd100, %rd99, 32;
	shr.s64 	%rd101, %rd100, 30;
	add.s64 	%rd102, %rd8, %rd101;
	ld.global.f32 	%f49, [%rd102];
	cvt.s64.s32 	%rd103, %r238;
	add.s64 	%rd104, %rd9, %rd103;
	ld.global.u8 	%rs12, [%rd104];
	setp.eq.s16 	%p18, %rs12, 0;
	mul.f32 	%f50, %f49, %f4;
	selp.f32 	%f51, %f3, %f50, %p18;
	max.f32 	%f52, %f48, %f51;
	add.s64 	%rd105, %rd33, 384;
	cvt.u32.u64 	%r239, %rd105;
	div.s32 	%r240, %r239, %r9;
	mul.lo.s32 	%r241, %r240, %r9;
	sub.s32 	%r242, %r239, %r241;
	div.s32 	%r243, %r242, %r10;
	mul.lo.s32 	%r244, %r243, %r10;
	sub.s32 	%r245, %r242, %r244;
	div.s32 	%r246, %r245, %r11;
	mul.lo.s32 	%r247, %r246, %r11;
	sub.s32 	%r248, %r245, %r247;
	selp.b32 	%r249, 0, %r240, %p6;
	selp.b32 	%r250, 0, %r243, %p5;
	selp.b32 	%r251, 0, %r246, %p4;
	selp.b32 	%r252, 0, %r248, %p3;
	mul.lo.s32 	%r253, %r13, %r249;
	mad.lo.s32 	%r254, %r14, %r250, %r253;
	mad.lo.s32 	%r255, %r15, %r251, %r254;
	mad.lo.s32 	%r256, %r16, %r252, %r255;
	shl.b64 	%rd106, %rd105, 32;
	shr.s64 	%rd107, %rd106, 30;
	add.s64 	%rd108, %rd8, %rd107;
	ld.global.f32 	%f53, [%rd108];
	cvt.s64.s32 	%rd109, %r256;
	add.s64 	%rd110, %rd9, %rd109;
	ld.global.u8 	%rs13, [%rd110];
	setp.eq.s16 	%p19, %rs13, 0;
	mul.f32 	%f54, %f53, %f4;
	selp.f32 	%f55, %f3, %f54, %p19;
	max.f32 	%f56, %f52, %f55;
	add.s64 	%rd111, %rd33, 416;
	cvt.u32.u64 	%r257, %rd111;
	div.s32 	%r258, %r257, %r9;
	mul.lo.s32 	%r259, %r258, %r9;
	sub.s32 	%r260, %r257, %r259;
	div.s32 	%r261, %r260, %r10;
	mul.lo.s32 	%r262, %r261, %r10;
	sub.s32 	%r263, %r260, %r262;
	div.s32 	%r264, %r263, %r11;
	mul.lo.s32 	%r265, %r264, %r11;
	sub.s32 	%r266, %r263, %r265;
	selp.b32 	%r267, 0, %r258, %p6;
	selp.b32 	%r268, 0, %r261, %p5;
	selp.b32 	%r269, 0, %r264, %p4;
	selp.b32 	%r270, 0, %r266, %p3;
	mul.lo.s32 	%r271, %r13, %r267;
	mad.lo.s32 	%r272, %r14, %r268, %r271;
	mad.lo.s32 	%r273, %r15, %r269, %r272;
	mad.lo.s32 	%r274, %r16, %r270, %r273;
	shl.b64 	%rd112, %rd111, 32;
	shr.s64 	%rd113, %rd112, 30;
	add.s64 	%rd114, %rd8, %rd113;
	ld.global.f32 	%f57, [%rd114];
	cvt.s64.s32 	%rd115, %r274;
	add.s64 	%rd116, %rd9, %rd115;
	ld.global.u8 	%rs14, [%rd116];
	setp.eq.s16 	%p20, %rs14, 0;
	mul.f32 	%f58, %f57, %f4;
	selp.f32 	%f59, %f3, %f58, %p20;
	max.f32 	%f60, %f56, %f59;
	add.s64 	%rd117, %rd33, 448;
	cvt.u32.u64 	%r275, %rd117;
	div.s32 	%r276, %r275, %r9;
	mul.lo.s32 	%r277, %r276, %r9;
	sub.s32 	%r278, %r275, %r277;
	div.s32 	%r279, %r278, %r10;
	mul.lo.s32 	%r280, %r279, %r10;
	sub.s32 	%r281, %r278, %r280;
	div.s32 	%r282, %r281, %r11;
	mul.lo.s32 	%r283, %r282, %r11;
	sub.s32 	%r284, %r281, %r283;
	selp.b32 	%r285, 0, %r276, %p6;
	selp.b32 	%r286, 0, %r279, %p5;
	selp.b32 	%r287, 0, %r282, %p4;
	selp.b32 	%r288, 0, %r284, %p3;
	mul.lo.s32 	%r289, %r13, %r285;
	mad.lo.s32 	%r290, %r14, %r286, %r289;
	mad.lo.s32 	%r291, %r15, %r287, %r290;
	mad.lo.s32 	%r292, %r16, %r288, %r291;
	shl.b64 	%rd118, %rd117, 32;
	shr.s64 	%rd119, %rd118, 30;
	add.s64 	%rd120, %rd8, %rd119;
	ld.global.f32 	%f61, [%rd120];
	cvt.s64.s32 	%rd121, %r292;
	add.s64 	%rd122, %rd9, %rd121;
	ld.global.u8 	%rs15, [%rd122];
	setp.eq.s16 	%p21, %rs15, 0;
	mul.f32 	%f62, %f61, %f4;
	selp.f32 	%f63, %f3, %f62, %p21;
	max.f32 	%f64, %f60, %f63;
	add.s64 	%rd123, %rd33, 480;
	cvt.u32.u64 	%r293, %rd123;
	div.s32 	%r294, %r293, %r9;
	mul.lo.s32 	%r295, %r294, %r9;
	sub.s32 	%r296, %r293, %r295;
	div.s32 	%r297, %r296, %r10;
	mul.lo.s32 	%r298, %r297, %r10;
	sub.s32 	%r299, %r296, %r298;
	div.s32 	%r300, %r299, %r11;
	mul.lo.s32 	%r301, %r300, %r11;
	sub.s32 	%r302, %r299, %r301;
	selp.b32 	%r303, 0, %r294, %p6;
	selp.b32 	%r304, 0, %r297, %p5;
	selp.b32 	%r305, 0, %r300, %p4;
	selp.b32 	%r306, 0, %r302, %p3;
	mul.lo.s32 	%r307, %r13, %r303;
	mad.lo.s32 	%r308, %r14, %r304, %r307;
	mad.lo.s32 	%r309, %r15, %r305, %r308;
	mad.lo.s32 	%r310, %r16, %r306, %r309;
	shl.b64 	%rd124, %rd123, 32;
	shr.s64 	%rd125, %rd124, 30;
	add.s64 	%rd126, %rd8, %rd125;
	ld.global.f32 	%f65, [%rd126];
	cvt.s64.s32 	%rd127, %r310;
	add.s64 	%rd128, %rd9, %rd127;
	ld.global.u8 	%rs16, [%rd128];
	setp.eq.s16 	%p22, %rs16, 0;
	mul.f32 	%f66, %f65, %f4;
	selp.f32 	%f67, %f3, %f66, %p22;
	max.f32 	%f68, %f64, %f67;
	add.s64 	%rd129, %rd33, 512;
	cvt.u32.u64 	%r311, %rd129;
	div.s32 	%r312, %r311, %r9;
	mul.lo.s32 	%r313, %r312, %r9;
	sub.s32 	%r314, %r311, %r313;
	div.s32 	%r315, %r314, %r10;
	mul.lo.s32 	%r316, %r315, %r10;
	sub.s32 	%r317, %r314, %r316;
	div.s32 	%r318, %r317, %r11;
	mul.lo.s32 	%r319, %r318, %r11;
	sub.s32 	%r320, %r317, %r319;
	selp.b32 	%r321, 0, %r312, %p6;
	selp.b32 	%r322, 0, %r315, %p5;
	selp.b32 	%r323, 0, %r318, %p4;
	selp.b32 	%r324, 0, %r320, %p3;
	mul.lo.s32 	%r325, %r13, %r321;
	mad.lo.s32 	%r326, %r14, %r322, %r325;
	mad.lo.s32 	%r327, %r15, %r323, %r326;
	mad.lo.s32 	%r328, %r16, %r324, %r327;
	shl.b64 	%rd130, %rd129, 32;
	shr.s64 	%rd131, %rd130, 30;
	add.s64 	%rd132, %rd8, %rd131;
	ld.global.f32 	%f69, [%rd132];
	cvt.s64.s32 	%rd133, %r328;
	add.s64 	%rd134, %rd9, %rd133;
	ld.global.u8 	%rs17, [%rd134];
	setp.eq.s16 	%p23, %rs17, 0;
	mul.f32 	%f70, %f69, %f4;
	selp.f32 	%f71, %f3, %f70, %p23;
	max.f32 	%f72, %f68, %f71;
	add.s64 	%rd135, %rd33, 544;
	cvt.u32.u64 	%r329, %rd135;
	div.s32 	%r330, %r329, %r9;
	mul.lo.s32 	%r331, %r330, %r9;
	sub.s32 	%r332, %r329, %r331;
	div.s32 	%r333, %r332, %r10;
	mul.lo.s32 	%r334, %r333, %r10;
	sub.s32 	%r335, %r332, %r334;
	div.s32 	%r336, %r335, %r11;
	mul.lo.s32 	%r337, %r336, %r11;
	sub.s32 	%r338, %r335, %r337;
	selp.b32 	%r339, 0, %r330, %p6;
	selp.b32 	%r340, 0, %r333, %p5;
	selp.b32 	%r341, 0, %r336, %p4;
	selp.b32 	%r342, 0, %r338, %p3;
	mul.lo.s32 	%r343, %r13, %r339;
	mad.lo.s32 	%r344, %r14, %r340, %r343;
	mad.lo.s32 	%r345, %r15, %r341, %r344;
	mad.lo.s32 	%r346, %r16, %r342, %r345;
	shl.b64 	%rd136, %rd135, 32;
	shr.s64 	%rd137, %rd136, 30;
	add.s64 	%rd138, %rd8, %rd137;
	ld.global.f32 	%f73, [%rd138];
	cvt.s64.s32 	%rd139, %r346;
	add.s64 	%rd140, %rd9, %rd139;
	ld.global.u8 	%rs18, [%rd140];
	setp.eq.s16 	%p24, %rs18, 0;
	mul.f32 	%f74, %f73, %f4;
	selp.f32 	%f75, %f3, %f74, %p24;
	max.f32 	%f76, %f72, %f75;
	add.s64 	%rd141, %rd33, 576;
	cvt.u32.u64 	%r347, %rd141;
	div.s32 	%r348, %r347, %r9;
	mul.lo.s32 	%r349, %r348, %r9;
	sub.s32 	%r350, %r347, %r349;
	div.s32 	%r351, %r350, %r10;
	mul.lo.s32 	%r352, %r351, %r10;
	sub.s32 	%r353, %r350, %r352;
	div.s32 	%r354, %r353, %r11;
	mul.lo.s32 	%r355, %r354, %r11;
	sub.s32 	%r356, %r353, %r355;
	selp.b32 	%r357, 0, %r348, %p6;
	selp.b32 	%r358, 0, %r351, %p5;
	selp.b32 	%r359, 0, %r354, %p4;
	selp.b32 	%r360, 0, %r356, %p3;
	mul.lo.s32 	%r361, %r13, %r357;
	mad.lo.s32 	%r362, %r14, %r358, %r361;
	mad.lo.s32 	%r363, %r15, %r359, %r362;
	mad.lo.s32 	%r364, %r16, %r360, %r363;
	shl.b64 	%rd142, %rd141, 32;
	shr.s64 	%rd143, %rd142, 30;
	add.s64 	%rd144, %rd8, %rd143;
	ld.global.f32 	%f77, [%rd144];
	cvt.s64.s32 	%rd145, %r364;
	add.s64 	%rd146, %rd9, %rd145;
	ld.global.u8 	%rs19, [%rd146];
	setp.eq.s16 	%p25, %rs19, 0;
	mul.f32 	%f78, %f77, %f4;
	selp.f32 	%f79, %f3, %f78, %p25;
	max.f32 	%f80, %f76, %f79;
	add.s64 	%rd147, %rd33, 608;
	cvt.u32.u64 	%r365, %rd147;
	div.s32 	%r366, %r365, %r9;
	mul.lo.s32 	%r367, %r366, %r9;
	sub.s32 	%r368, %r365, %r367;
	div.s32 	%r369, %r368, %r10;
	mul.lo.s32 	%r370, %r369, %r10;
	sub.s32 	%r371, %r368, %r370;
	div.s32 	%r372, %r371, %r11;
	mul.lo.s32 	%r373, %r372, %r11;
	sub.s32 	%r374, %r371, %r373;
	selp.b32 	%r375, 0, %r366, %p6;
	selp.b32 	%r376, 0, %r369, %p5;
	selp.b32 	%r377, 0, %r372, %p4;
	selp.b32 	%r378, 0, %r374, %p3;
	mul.lo.s32 	%r379, %r13, %r375;
	mad.lo.s32 	%r380, %r14, %r376, %r379;
	mad.lo.s32 	%r381, %r15, %r377, %r380;
	mad.lo.s32 	%r382, %r16, %r378, %r381;
	shl.b64 	%rd148, %rd147, 32;
	shr.s64 	%rd149, %rd148, 30;
	add.s64 	%rd150, %rd8, %rd149;
	ld.global.f32 	%f81, [%rd150];
	cvt.s64.s32 	%rd151, %r382;
	add.s64 	%rd152, %rd9, %rd151;
	ld.global.u8 	%rs20, [%rd152];
	setp.eq.s16 	%p26, %rs20, 0;
	mul.f32 	%f82, %f81, %f4;
	selp.f32 	%f83, %f3, %f82, %p26;
	max.f32 	%f84, %f80, %f83;
	add.s64 	%rd153, %rd33, 640;
	cvt.u32.u64 	%r383, %rd153;
	div.s32 	%r384, %r383, %r9;
	mul.lo.s32 	%r385, %r384, %r9;
	sub.s32 	%r386, %r383, %r385;
	div.s32 	%r387, %r386, %r10;
	mul.lo.s32 	%r388, %r387, %r10;
	sub.s32 	%r389, %r386, %r388;
	div.s32 	%r390, %r389, %r11;
	mul.lo.s32 	%r391, %r390, %r11;
	sub.s32 	%r392, %r389, %r391;
	selp.b32 	%r393, 0, %r384, %p6;
	selp.b32 	%r394, 0, %r387, %p5;
	selp.b32 	%r395, 0, %r390, %p4;
	selp.b32 	%r396, 0, %r392, %p3;
	mul.lo.s32 	%r397, %r13, %r393;
	mad.lo.s32 	%r398, %r14, %r394, %r397;
	mad.lo.s32 	%r399, %r15, %r395, %r398;
	mad.lo.s32 	%r400, %r16, %r396, %r399;
	shl.b64 	%rd154, %rd153, 32;
	shr.s64 	%rd155, %rd154, 30;
	add.s64 	%rd156, %rd8, %rd155;
	ld.global.f32 	%f85, [%rd156];
	cvt.s64.s32 	%rd157, %r400;
	add.s64 	%rd158, %rd9, %rd157;
	ld.global.u8 	%rs21, [%rd158];
	setp.eq.s16 	%p27, %rs21, 0;
	mul.f32 	%f86, %f85, %f4;
	selp.f32 	%f87, %f3, %f86, %p27;
	max.f32 	%f88, %f84, %f87;
	add.s64 	%rd159, %rd33, 672;
	cvt.u32.u64 	%r401, %rd159;
	div.s32 	%r402, %r401, %r9;
	mul.lo.s32 	%r403, %r402, %r9;
	sub.s32 	%r404, %r401, %r403;
	div.s32 	%r405, %r404, %r10;
	mul.lo.s32 	%r406, %r405, %r10;
	sub.s32 	%r407, %r404, %r406;
	div.s32 	%r408, %r407, %r11;
	mul.lo.s32 	%r409, %r408, %r11;
	sub.s32 	%r410, %r407, %r409;
	selp.b32 	%r411, 0, %r402, %p6;
	selp.b32 	%r412, 0, %r405, %p5;
	selp.b32 	%r413, 0, %r408, %p4;
	selp.b32 	%r414, 0, %r410, %p3;
	mul.lo.s32 	%r415, %r13, %r411;
	mad.lo.s32 	%r416, %r14, %r412, %r415;
	mad.lo.s32 	%r417, %r15, %r413, %r416;
	mad.lo.s32 	%r418, %r16, %r414, %r417;
	shl.b64 	%rd160, %rd159, 32;
	shr.s64 	%rd161, %rd160, 30;
	add.s64 	%rd162, %rd8, %rd161;
	ld.global.f32 	%f89, [%rd162];
	cvt.s64.s32 	%rd163, %r418;
	add.s64 	%rd164, %rd9, %rd163;
	ld.global.u8 	%rs22, [%rd164];
	setp.eq.s16 	%p28, %rs22, 0;
	mul.f32 	%f90, %f89, %f4;
	selp.f32 	%f91, %f3, %f90, %p28;
	max.f32 	%f92, %f88, %f91;
	add.s64 	%rd165, %rd33, 704;
	cvt.u32.u64 	%r419, %rd165;
	div.s32 	%r420, %r419, %r9;
	mul.lo.s32 	%r421, %r420, %r9;
	sub.s32 	%r422, %r419, %r421;
	div.s32 	%r423, %r422, %r10;
	mul.lo.s32 	%r424, %r423, %r10;
	sub.s32 	%r425, %r422, %r424;
	div.s32 	%r426, %r425, %r11;
	mul.lo.s32 	%r427, %r426, %r11;
	sub.s32 	%r428, %r425, %r427;
	selp.b32 	%r429, 0, %r420, %p6;
	selp.b32 	%r430, 0, %r423, %p5;
	selp.b32 	%r431, 0, %r426, %p4;
	selp.b32 	%r432, 0, %r428, %p3;
	mul.lo.s32 	%r433, %r13, %r429;
	mad.lo.s32 	%r434, %r14, %r430, %r433;
	mad.lo.s32 	%r435, %r15, %r431, %r434;
	mad.lo.s32 	%r436, %r16, %r432, %r435;
	shl.b64 	%rd166, %rd165, 32;
	shr.s64 	%rd167, %rd166, 30;
	add.s64 	%rd168, %rd8, %rd167;
	ld.global.f32 	%f93, [%rd168];
	cvt.s64.s32 	%rd169, %r436;
	add.s64 	%rd170, %rd9, %rd169;
	ld.global.u8 	%rs23, [%rd170];
	setp.eq.s16 	%p29, %rs23, 0;
	mul.f32 	%f94, %f93, %f4;
	selp.f32 	%f95, %f3, %f94, %p29;
	max.f32 	%f96, %f92, %f95;
	add.s64 	%rd171, %rd33, 736;
	cvt.u32.u64 	%r437, %rd171;
	div.s32 	%r438, %r437, %r9;
	mul.lo.s32 	%r439, %r438, %r9;
	sub.s32 	%r440, %r437, %r439;
	div.s32 	%r441, %r440, %r10;
	mul.lo.s32 	%r442, %r441, %r10;
	sub.s32 	%r443, %r440, %r442;
	div.s32 	%r444, %r443, %r11;
	mul.lo.s32 	%r445, %r444, %r11;
	sub.s32 	%r446, %r443, %r445;
	selp.b32 	%r447, 0, %r438, %p6;
	selp.b32 	%r448, 0, %r441, %p5;
	selp.b32 	%r449, 0, %r444, %p4;
	selp.b32 	%r450, 0, %r446, %p3;
	mul.lo.s32 	%r451, %r13, %r447;
	mad.lo.s32 	%r452, %r14, %r448, %r451;
	mad.lo.s32 	%r453, %r15, %r449, %r452;
	mad.lo.s32 	%r454, %r16, %r450, %r453;
	shl.b64 	%rd172, %rd171, 32;
	shr.s64 	%rd173, %rd172, 30;
	add.s64 	%rd174, %rd8, %rd173;
	ld.global.f32 	%f97, [%rd174];
	cvt.s64.s32 	%rd175, %r454;
	add.s64 	%rd176, %rd9, %rd175;
	ld.global.u8 	%rs24, [%rd176];
	setp.eq.s16 	%p30, %rs24, 0;
	mul.f32 	%f98, %f97, %f4;
	selp.f32 	%f99, %f3, %f98, %p30;
	max.f32 	%f100, %f96, %f99;
	add.s64 	%rd177, %rd33, 768;
	cvt.u32.u64 	%r455, %rd177;
	div.s32 	%r456, %r455, %r9;
	mul.lo.s32 	%r457, %r456, %r9;
	sub.s32 	%r458, %r455, %r457;
	div.s32 	%r459, %r458, %r10;
	mul.lo.s32 	%r460, %r459, %r10;
	sub.s32 	%r461, %r458, %r460;
	div.s32 	%r462, %r461, %r11;
	mul.lo.s32 	%r463, %r462, %r11;
	sub.s32 	%r464, %r461, %r463;
	selp.b32 	%r465, 0, %r456, %p6;
	selp.b32 	%r466, 0, %r459, %p5;
	selp.b32 	%r467, 0, %r462, %p4;
	selp.b32 	%r468, 0, %r464, %p3;
	mul.lo.s32 	%r469, %r13, %r465;
	mad.lo.s32 	%r470, %r14, %r466, %r469;
	mad.lo.s32 	%r471, %r15, %r467, %r470;
	mad.lo.s32 	%r472, %r16, %r468, %r471;
	shl.b64 	%rd178, %rd177, 32;
	shr.s64 	%rd179, %rd178, 30;
	add.s64 	%rd180, %rd8, %rd179;
	ld.global.f32 	%f101, [%rd180];
	cvt.s64.s32 	%rd181, %r472;
	add.s64 	%rd182, %rd9, %rd181;
	ld.global.u8 	%rs25, [%rd182];
	setp.eq.s16 	%p31, %rs25, 0;
	mul.f32 	%f102, %f101, %f4;
	selp.f32 	%f103, %f3, %f102, %p31;
	max.f32 	%f104, %f100, %f103;
	add.s64 	%rd183, %rd33, 800;
	cvt.u32.u64 	%r473, %rd183;
	div.s32 	%r474, %r473, %r9;
	mul.lo.s32 	%r475, %r474, %r9;
	sub.s32 	%r476, %r473, %r475;
	div.s32 	%r477, %r476, %r10;
	mul.lo.s32 	%r478, %r477, %r10;
	sub.s32 	%r479, %r476, %r478;
	div.s32 	%r480, %r479, %r11;
	mul.lo.s32 	%r481, %r480, %r11;
	sub.s32 	%r482, %r479, %r481;
	selp.b32 	%r483, 0, %r474, %p6;
	selp.b32 	%r484, 0, %r477, %p5;
	selp.b32 	%r485, 0, %r480, %p4;
	selp.b32 	%r486, 0, %r482, %p3;
	mul.lo.s32 	%r487, %r13, %r483;
	mad.lo.s32 	%r488, %r14, %r484, %r487;
	mad.lo.s32 	%r489, %r15, %r485, %r488;
	mad.lo.s32 	%r490, %r16, %r486, %r489;
	shl.b64 	%rd184, %rd183, 32;
	shr.s64 	%rd185, %rd184, 30;
	add.s64 	%rd186, %rd8, %rd185;
	ld.global.f32 	%f105, [%rd186];
	cvt.s64.s32 	%rd187, %r490;
	add.s64 	%rd188, %rd9, %rd187;
	ld.global.u8 	%rs26, [%rd188];
	setp.eq.s16 	%p32, %rs26, 0;
	mul.f32 	%f106, %f105, %f4;
	selp.f32 	%f107, %f3, %f106, %p32;
	max.f32 	%f108, %f104, %f107;
	mov.b32 	%r491, %f108;
	shfl.sync.bfly.b32	%r492|%p33, %r491, 16, 31, -1;
	mov.b32 	%f109, %r492;
	max.f32 	%f110, %f108, %f109;
	mov.b32 	%r493, %f110;
	shfl.sync.bfly.b32	%r494|%p34, %r493, 8, 31, -1;
	mov.b32 	%f111, %r494;
	max.f32 	%f112, %f110, %f111;
	mov.b32 	%r495, %f112;
	shfl.sync.bfly.b32	%r496|%p35, %r495, 4, 31, -1;
	mov.b32 	%f113, %r496;
	max.f32 	%f114, %f112, %f113;
	mov.b32 	%r497, %f114;
	shfl.sync.bfly.b32	%r498|%p36, %r497, 2, 31, -1;
	mov.b32 	%f115, %r498;
	max.f32 	%f116, %f114, %f115;
	mov.b32 	%r499, %f116;
	shfl.sync.bfly.b32	%r500|%p37, %r499, 1, 31, -1;
	mov.b32 	%f117, %r500;
	max.f32 	%f118, %f116, %f117;
	sub.f32 	%f119, %f7, %f118;
	fma.rn.f32 	%f120, %f119, 0f3BBB989D, 0f3F000000;
	cvt.sat.f32.f32 	%f121, %f120;
	mov.f32 	%f122, 0f4B400001;
	mov.f32 	%f123, 0f437C0000;
	fma.rm.f32 	%f124, %f121, %f123, %f122;
	add.f32 	%f125, %f124, 0fCB40007F;
	neg.f32 	%f126, %f125;
	fma.rn.f32 	%f127, %f119, 0f3FB8AA3B, %f126;
	fma.rn.f32 	%f128, %f119, 0f32A57060, %f127;
	mov.b32 	%r501, %f124;
	shl.b32 	%r502, %r501, 23;
	mov.b32 	%f129, %r502;
	ex2.approx.ftz.f32 	%f130, %f128;
	mul.f32 	%f131, %f130, %f129;
	add.f32 	%f132, %f131, 0f00000000;
	sub.f32 	%f133, %f11, %f118;
	fma.rn.f32 	%f134, %f133, 0f3BBB989D, 0f3F000000;
	cvt.sat.f32.f32 	%f135, %f134;
	fma.rm.f32 	%f136, %f135, %f123, %f122;
	add.f32 	%f137, %f136, 0fCB40007F;
	neg.f32 	%f138, %f137;
	fma.rn.f32 	%f139, %f133, 0f3FB8AA3B, %f138;
	fma.rn.f32 	%f140, %f133, 0f32A57060, %f139;
	mov.b32 	%r503, %f136;
	shl.b32 	%r504, %r503, 23;
	mov.b32 	%f141, %r504;
	ex2.approx.ftz.f32 	%f142, %f140;
	mul.f32 	%f143, %f142, %f141;
	add.f32 	%f144, %f132, %f143;
	sub.f32 	%f145, %f15, %f118;
	fma.rn.f32 	%f146, %f145, 0f3BBB989D, 0f3F000000;
	cvt.sat.f32.f32 	%f147, %f146;
	fma.rm.f32 	%f148, %f147, %f123, %f122;
	add.f32 	%f149, %f148, 0fCB40007F;
	neg.f32 	%f150, %f149;
	fma.rn.f32 	%f151, %f145, 0f3FB8AA3B, %f150;
	fma.rn.f32 	%f152, %f145, 0f32A57060, %f151;
	mov.b32 	%r505, %f148;
	shl.b32 	%r506, %r505, 23;
	mov.b32 	%f153, %r506;
	ex2.approx.ftz.f32 	%f154, %f152;
	mul.f32 	%f155, %f154, %f153;
	add.f32 	%f156, %f144, %f155;
	sub.f32 	%f157, %f19, %f118;
	fma.rn.f32 	%f158, %f157, 0f3BBB989D, 0f3F000000;
	cvt.sat.f32.f32 	%f159, %f158;
	fma.rm.f32 	%f160, %f159, %f123, %f122;
	add.f32 	%f161, %f160, 0fCB40007F;
	neg.f32 	%f162, %f161;
	fma.rn.f32 	%f163, %f157, 0f3FB8AA3B, %f162;
	fma.rn.f32 	%f164, %f157, 0f32A57060, %f163;
	mov.b32 	%r507, %f160;
	shl.b32 	%r508, %r507, 23;
	mov.b32 	%f165, %r508;
	ex2.approx.ftz.f32 	%f166, %f164;
	mul.f32 	%f167, %f166, %f165;
	add.f32 	%f168, %f156, %f167;
	sub.f32 	%f169, %f23, %f118;
	fma.rn.f32 	%f170, %f169, 0f3BBB989D, 0f3F000000;
	cvt.sat.f32.f32 	%f171, %f170;
	fma.rm.f32 	%f172, %f171, %f123, %f122;
	add.f32 	%f173, %f172, 0fCB40007F;
	neg.f32 	%f174, %f173;
	fma.rn.f32 	%f175, %f169, 0f3FB8AA3B, %f174;
	fma.rn.f32 	%f176, %f169, 0f32A57060, %f175;
	mov.b32 	%r509, %f172;
	shl.b32 	%r510, %r509, 23;
	mov.b32 	%f177, %r510;
	ex2.approx.ftz.f32 	%f178, %f176;
	mul.f32 	%f179, %f178, %f177;
	add.f32 	%f180, %f168, %f179;
	sub.f32 	%f181, %f27, %f118;
	fma.rn.f32 	%f182, %f181, 0f3BBB989D, 0f3F000000;
	cvt.sat.f32.f32 	%f183, %f182;
	fma.rm.f32 	%f184, %f183, %f123, %f122;
	add.f32 	%f185, %f184, 0fCB40007F;
	neg.f32 	%f186, %f185;
	fma.rn.f32 	%f187, %f181, 0f3FB8AA3B, %f186;
	fma.rn.f32 	%f188, %f181, 0f32A57060, %f187;
	mov.b32 	%r511, %f184;
	shl.b32 	%r512, %r511, 23;
	mov.b32 	%f189, %r512;
	ex2.approx.ftz.f32 	%f190, %f188;
	mul.f32 	%f191, %f190, %f189;
	add.f32 	%f192, %f180, %f191;
	sub.f32 	%f193, %f31, %f118;
	fma.rn.f32 	%f194, %f193, 0f3BBB989D, 0f3F000000;
	cvt.sat.f32.f32 	%f195, %f194;
	fma.rm.f32 	%f196, %f195, %f123, %f122;
	add.f32 	%f197, %f196, 0fCB40007F;
	neg.f32 	%f198, %f197;
	fma.rn.f32 	%f199, %f193, 0f3FB8AA3B, %f198;
	fma.rn.f32 	%f200, %f193, 0f32A57060, %f199;
	mov.b32 	%r513, %f196;
	shl.b32 	%r514, %r513, 23;
	mov.b32 	%f201, %r514;
	ex2.approx.ftz.f32 	%f202, %f200;
	mul.f32 	%f203, %f202, %f201;
	add.f32 	%f204, %f192, %f203;
	sub.f32 	%f205, %f35, %f118;
	fma.rn.f32 	%f206, %f205, 0f3BBB989D, 0f3F000000;
	cvt.sat.f32.f32 	%f207, %f206;
	fma.rm.f32 	%f208, %f207, %f123, %f122;
	add.f32 	%f209, %f208, 0fCB40007F;
	neg.f32 	%f210, %f209;
	fma.rn.f32 	%f211, %f205, 0f3FB8AA3B, %f210;
	fma.rn.f32 	%f212, %f205, 0f32A57060, %f211;
	mov.b32 	%r515, %f208;
	shl.b32 	%r516, %r515, 23;
	mov.b32 	%f213, %r516;
	ex2.approx.ftz.f32 	%f214, %f212;
	mul.f32 	%f215, %f214, %f213;
	add.f32 	%f216, %f204, %f215;
	sub.f32 	%f217, %f39, %f118;
	fma.rn.f32 	%f218, %f217, 0f3BBB989D, 0f3F000000;
	cvt.sat.f32.f32 	%f219, %f218;
	fma.rm.f32 	%f220, %f219, %f123, %f122;
	add.f32 	%f221, %f220, 0fCB40007F;
	neg.f32 	%f222, %f221;
	fma.rn.f32 	%f223, %f217, 0f3FB8AA3B, %f222;
	fma.rn.f32 	%f224, %f217, 0f32A57060, %f223;
	mov.b32 	%r517, %f220;
	shl.b32 	%r518, %r517, 23;
	mov.b32 	%f225, %r518;
	ex2.approx.ftz.f32 	%f226, %f224;
	mul.f32 	%f227, %f226, %f225;
	add.f32 	%f228, %f216, %f227;
	sub.f32 	%f229, %f43, %f118;
	fma.rn.f32 	%f230, %f229, 0f3BBB989D, 0f3F000000;
	cvt.sat.f32.f32 	%f231, %f230;
	fma.rm.f32 	%f232, %f231, %f123, %f122;
	add.f32 	%f233, %f232, 0fCB40007F;
	neg.f32 	%f234, %f233;
	fma.rn.f32 	%f235, %f229, 0f3FB8AA3B, %f234;
	fma.rn.f32 	%f236, %f229, 0f32A57060, %f235;
	mov.b32 	%r519, %f232;
	shl.b32 	%r520, %r519, 23;
	mov.b32 	%f237, %r520;
	ex2.approx.ftz.f32 	%f238, %f236;
	mul.f32 	%f239, %f238, %f237;
	add.f32 	%f240, %f228, %f239;
	sub.f32 	%f241, %f47, %f118;
	fma.rn.f32 	%f242, %f241, 0f3BBB989D, 0f3F000000;
	cvt.sat.f32.f32 	%f243, %f242;
	fma.rm.f32 	%f244, %f243, %f123, %f122;
	add.f32 	%f245, %f244, 0fCB40007F;
	neg.f32 	%f246, %f245;
	fma.rn.f32 	%f247, %f241, 0f3FB8AA3B, %f246;
	fma.rn.f32 	%f248, %f241, 0f32A57060, %f247;
	mov.b32 	%r521, %f244;
	shl.b32 	%r522, %r521, 23;
	mov.b32 	%f249, %r522;
	ex2.approx.ftz.f32 	%f250, %f248;
	mul.f32 	%f251, %f250, %f249;
	add.f32 	%f252, %f240, %f251;
	sub.f32 	%f253, %f51, %f118;
	fma.rn.f32 	%f254, %f253, 0f3BBB989D, 0f3F000000;
	cvt.sat.f32.f32 	%f255, %f254;
	fma.rm.f32 	%f256, %f255, %f123, %f122;
	add.f32 	%f257, %f256, 0fCB40007F;
	neg.f32 	%f258, %f257;
	fma.rn.f32 	%f259, %f253, 0f3FB8AA3B, %f258;
	fma.rn.f32 	%f260, %f253, 0f32A57060, %f259;
	mov.b32 	%r523, %f256;
	shl.b32 	%r524, %r523, 23;
	mov.b32 	%f261, %r524;
	ex2.approx.ftz.f32 	%f262, %f260;
	mul.f32 	%f263, %f262, %f261;
	add.f32 	%f264, %f252, %f263;
	sub.f32 	%f265, %f55, %f118;
	fma.rn.f32 	%f266, %f265, 0f3BBB989D, 0f3F000000;
	cvt.sat.f32.f32 	%f267, %f266;
	fma.rm.f32 	%f268, %f267, %f123, %f122;
	add.f32 	%f269, %f268, 0fCB40007F;
	neg.f32 	%f270, %f269;
	fma.rn.f32 	%f271, %f265, 0f3FB8AA3B, %f270;
	fma.rn.f32 	%f272, %f265, 0f32A57060, %f271;
	mov.b32 	%r525, %f268;
	shl.b32 	%r526, %r525, 23;
	mov.b32 	%f273, %r526;
	ex2.approx.ftz.f32 	%f274, %f272;
	mul.f32 	%f275, %f274, %f273;
	add.f32 	%f276, %f264, %f275;
	sub.f32 	%f277, %f59, %f118;
	fma.rn.f32 	%f278, %f277, 0f3BBB989D, 0f3F000000;
	cvt.sat.f32.f32 	%f279, %f278;
	fma.rm.f32 	%f280, %f279, %f123, %f122;
	add.f32 	%f281, %f280, 0fCB40007F;
	neg.f32 	%f282, %f281;
	fma.rn.f32 	%f283, %f277, 0f3FB8AA3B, %f282;
	fma.rn.f32 	%f284, %f277, 0f32A57060, %f283;
	mov.b32 	%r527, %f280;
	shl.b32 	%r528, %r527, 23;
	mov.b32 	%f285, %r528;
	ex2.approx.ftz.f32 	%f286, %f284;
	mul.f32 	%f287, %f286, %f285;
	add.f32 	%f288, %f276, %f287;
	sub.f32 	%f289, %f63, %f118;
	fma.rn.f32 	%f290, %f289, 0f3BBB989D, 0f3F000000;
	cvt.sat.f32.f32 	%f291, %f290;
	fma.rm.f32 	%f292, %f291, %f123, %f122;
	add.f32 	%f293, %f292, 0fCB40007F;
	neg.f32 	%f294, %f293;
	fma.rn.f32 	%f295, %f289, 0f3FB8AA3B, %f294;
	fma.rn.f32 	%f296, %f289, 0f32A57060, %f295;
	mov.b32 	%r529, %f292;
	shl.b32 	%r530, %r529, 23;
	mov.b32 	%f297, %r530;
	ex2.approx.ftz.f32 	%f298, %f296;
	mul.f32 	%f299, %f298, %f297;
	add.f32 	%f300, %f288, %f299;
	sub.f32 	%f301, %f67, %f118;
	fma.rn.f32 	%f302, %f301, 0f3BBB989D, 0f3F000000;
	cvt.sat.f32.f32 	%f303, %f302;
	fma.rm.f32 	%f304, %f303, %f123, %f122;
	add.f32 	%f305, %f304, 0fCB40007F;
	neg.f32 	%f306, %f305;
	fma.rn.f32 	%f307, %f301, 0f3FB8AA3B, %f306;
	fma.rn.f32 	%f308, %f301, 0f32A57060, %f307;
	mov.b32 	%r531, %f304;
	shl.b32 	%r532, %r531, 23;
	mov.b32 	%f309, %r532;
	ex2.approx.ftz.f32 	%f310, %f308;
	mul.f32 	%f311, %f310, %f309;
	add.f32 	%f312, %f300, %f311;
	sub.f32 	%f313, %f71, %f118;
	fma.rn.f32 	%f314, %f313, 0f3BBB989D, 0f3F000000;
	cvt.sat.f32.f32 	%f315, %f314;
	fma.rm.f32 	%f316, %f315, %f123, %f122;
	add.f32 	%f317, %f316, 0fCB40007F;
	neg.f32 	%f318, %f317;
	fma.rn.f32 	%f319, %f313, 0f3FB8AA3B, %f318;
	fma.rn.f32 	%f320, %f313, 0f32A57060, %f319;
	mov.b32 	%r533, %f316;
	shl.b32 	%r534, %r533, 23;
	mov.b32 	%f321, %r534;
	ex2.approx.ftz.f32 	%f322, %f320;
	mul.f32 	%f323, %f322, %f321;
	add.f32 	%f324, %f312, %f323;
	sub.f32 	%f325, %f75, %f118;
	fma.rn.f32 	%f326, %f325, 0f3BBB989D, 0f3F000000;
	cvt.sat.f32.f32 	%f327, %f326;
	fma.rm.f32 	%f328, %f327, %f123, %f122;
	add.f32 	%f329, %f328, 0fCB40007F;
	neg.f32 	%f330, %f329;
	fma.rn.f32 	%f331, %f325, 0f3FB8AA3B, %f330;
	fma.rn.f32 	%f332, %f325, 0f32A57060, %f331;
	mov.b32 	%r535, %f328;
	shl.b32 	%r536, %r535, 23;
	mov.b32 	%f333, %r536;
	ex2.approx.ftz.f32 	%f334, %f332;
	mul.f32 	%f335, %f334, %f333;
	add.f32 	%f336, %f324, %f335;
	sub.f32 	%f337, %f79, %f118;
	fma.rn.f32 	%f338, %f337, 0f3BBB989D, 0f3F000000;
	cvt.sat.f32.f32 	%f339, %f338;
	fma.rm.f32 	%f340, %f339, %f123, %f122;
	add.f32 	%f341, %f340, 0fCB40007F;
	neg.f32 	%f342, %f341;
	fma.rn.f32 	%f343, %f337, 0f3FB8AA3B, %f342;
	fma.rn.f32 	%f344, %f337, 0f32A57060, %f343;
	mov.b32 	%r537, %f340;
	shl.b32 	%r538, %r537, 23;
	mov.b32 	%f345, %r538;
	ex2.approx.ftz.f32 	%f346, %f344;
	mul.f32 	%f347, %f346, %f345;
	add.f32 	%f348, %f336, %f347;
	sub.f32 	%f349, %f83, %f118;
	fma.rn.f32 	%f350, %f349, 0f3BBB989D, 0f3F000000;
	cvt.sat.f32.f32 	%f351, %f350;
	fma.rm.f32 	%f352, %f351, %f123, %f122;
	add.f32 	%f353, %f352, 0fCB40007F;
	neg.f32 	%f354, %f353;
	fma.rn.f32 	%f355, %f349, 0f3FB8AA3B, %f354;
	fma.rn.f32 	%f356, %f349, 0f32A57060, %f355;
	mov.b32 	%r539, %f352;
	shl.b32 	%r540, %r539, 23;
	mov.b32 	%f357, %r540;
	ex2.approx.ftz.f32 	%f358, %f356;
	mul.f32 	%f359, %f358, %f357;
	add.f32 	%f360, %f348, %f359;
	sub.f32 	%f361, %f87, %f118;
	fma.rn.f32 	%f362, %f361, 0f3BBB989D, 0f3F000000;
	cvt.sat.f32.f32 	%f363, %f362;
	fma.rm.f32 	%f364, %f363, %f123, %f122;
	add.f32 	%f365, %f364, 0fCB40007F;
	neg.f32 	%f366, %f365;
	fma.rn.f32 	%f367, %f361, 0f3FB8AA3B, %f366;
	fma.rn.f32 	%f368, %f361, 0f32A57060, %f367;
	mov.b32 	%r541, %f364;
	shl.b32 	%r542, %r541, 23;
	mov.b32 	%f369, %r542;
	ex2.approx.ftz.f32 	%f370, %f368;
	mul.f32 	%f371, %f370, %f369;
	add.f32 	%f372, %f360, %f371;
	sub.f32 	%f373, %f91, %f118;
	fma.rn.f32 	%f374, %f373, 0f3BBB989D, 0f3F000000;
	cvt.sat.f32.f32 	%f375, %f374;
	fma.rm.f32 	%f376, %f375, %f123, %f122;
	add.f32 	%f377, %f376, 0fCB40007F;
	neg.f32 	%f378, %f377;
	fma.rn.f32 	%f379, %f373, 0f3FB8AA3B, %f378;
	fma.rn.f32 	%f380, %f373, 0f32A57060, %f379;
	mov.b32 	%r543, %f376;
	shl.b32 	%r544, %r543, 23;
	mov.b32 	%f381, %r544;
	ex2.approx.ftz.f32 	%f382, %f380;
	mul.f32 	%f383, %f382, %f381;
	add.f32 	%f384, %f372, %f383;
	sub.f32 	%f385, %f95, %f118;
	fma.rn.f32 	%f386, %f385, 0f3BBB989D, 0f3F000000;
	cvt.sat.f32.f32 	%f387, %f386;
	fma.rm.f32 	%f388, %f387, %f123, %f122;
	add.f32 	%f389, %f388, 0fCB40007F;
	neg.f32 	%f390, %f389;
	fma.rn.f32 	%f391, %f385, 0f3FB8AA3B, %f390;
	fma.rn.f32 	%f392, %f385, 0f32A57060, %f391;
	mov.b32 	%r545, %f388;
	shl.b32 	%r546, %r545, 23;
	mov.b32 	%f393, %r546;
	ex2.approx.ftz.f32 	%f394, %f392;
	mul.f32 	%f395, %f394, %f393;
	add.f32 	%f396, %f384, %f395;
	sub.f32 	%f397, %f99, %f118;
	fma.rn.f32 	%f398, %f397, 0f3BBB989D, 0f3F000000;
	cvt.sat.f32.f32 	%f399, %f398;
	fma.rm.f32 	%f400, %f399, %f123, %f122;
	add.f32 	%f401, %f400, 0fCB40007F;
	neg.f32 	%f402, %f401;
	fma.rn.f32 	%f403, %f397, 0f3FB8AA3B, %f402;
	fma.rn.f32 	%f404, %f397, 0f32A57060, %f403;
	mov.b32 	%r547, %f400;
	shl.b32 	%r548, %r547, 23;
	mov.b32 	%f405, %r548;
	ex2.approx.ftz.f32 	%f406, %f404;
	mul.f32 	%f407, %f406, %f405;
	add.f32 	%f408, %f396, %f407;
	sub.f32 	%f409, %f103, %f118;
	fma.rn.f32 	%f410, %f409, 0f3BBB989D, 0f3F000000;
	cvt.sat.f32.f32 	%f411, %f410;
	fma.rm.f32 	%f412, %f411, %f123, %f122;
	add.f32 	%f413, %f412, 0fCB40007F;
	neg.f32 	%f414, %f413;
	fma.rn.f32 	%f415, %f409, 0f3FB8AA3B, %f414;
	fma.rn.f32 	%f416, %f409, 0f32A57060, %f415;
	mov.b32 	%r549, %f412;
	shl.b32 	%r550, %r549, 23;
	mov.b32 	%f417, %r550;
	ex2.approx.ftz.f32 	%f418, %f416;
	mul.f32 	%f419, %f418, %f417;
	add.f32 	%f420, %f408, %f419;
	sub.f32 	%f421, %f107, %f118;
	fma.rn.f32 	%f422, %f421, 0f3BBB989D, 0f3F000000;
	cvt.sat.f32.f32 	%f423, %f422;
	fma.rm.f32 	%f424, %f423, %f123, %f122;
	add.f32 	%f425, %f424, 0fCB40007F;
	neg.f32 	%f426, %f425;
	fma.rn.f32 	%f427, %f421, 0f3FB8AA3B, %f426;
	fma.rn.f32 	%f428, %f421, 0f32A57060, %f427;
	mov.b32 	%r551, %f424;
	shl.b32 	%r552, %r551, 23;
	mov.b32 	%f429, %r552;
	ex2.approx.ftz.f32 	%f430, %f428;
	mul.f32 	%f431, %f430, %f429;
	add.f32 	%f432, %f420, %f431;
	mov.b32 	%r553, %f432;
	shfl.sync.bfly.b32	%r554|%p38, %r553, 16, 31, -1;
	mov.b32 	%f433, %r554;
	add.f32 	%f434, %f432, %f433;
	mov.b32 	%r555, %f434;
	shfl.sync.bfly.b32	%r556|%p39, %r555, 8, 31, -1;
	mov.b32 	%f435, %r556;
	add.f32 	%f436, %f434, %f435;
	mov.b32 	%r557, %f436;
	shfl.sync.bfly.b32	%r558|%p40, %r557, 4, 31, -1;
	mov.b32 	%f437, %r558;
	add.f32 	%f438, %f436, %f437;
	mov.b32 	%r559, %f438;
	shfl.sync.bfly.b32	%r560|%p41, %r559, 2, 31, -1;
	mov.b32 	%f439, %r560;
	add.f32 	%f440, %f438, %f439;
	mov.b32 	%r561, %f440;
	shfl.sync.bfly.b32	%r562|%p42, %r561, 1, 31, -1;
	mov.b32 	%f441, %r562;
	add.f32 	%f442, %f440, %f441;
	div.rn.f32 	%f443, %f131, %f442;
	div.rn.f32 	%f444, %f143, %f442;
	div.rn.f32 	%f445, %f155, %f442;
	div.rn.f32 	%f446, %f167, %f442;
	div.rn.f32 	%f447, %f179, %f442;
	div.rn.f32 	%f448, %f191, %f442;
	div.rn.f32 	%f449, %f203, %f442;
	div.rn.f32 	%f450, %f215, %f442;
	div.rn.f32 	%f451, %f227, %f442;
	div.rn.f32 	%f452, %f239, %f442;
	div.rn.f32 	%f453, %f251, %f442;
	div.rn.f32 	%f454, %f263, %f442;
	div.rn.f32 	%f455, %f275, %f442;
	div.rn.f32 	%f456, %f287, %f442;
	div.rn.f32 	%f457, %f299, %f442;
	div.rn.f32 	%f458, %f311, %f442;
	div.rn.f32 	%f459, %f323, %f442;
	div.rn.f32 	%f460, %f335, %f442;
	div.rn.f32 	%f461, %f347, %f442;
	div.rn.f32 	%f462, %f359, %f442;
	div.rn.f32 	%f463, %f371, %f442;
	div.rn.f32 	%f464, %f383, %f442;
	div.rn.f32 	%f465, %f395, %f442;
	div.rn.f32 	%f466, %f407, %f442;
	div.rn.f32 	%f467, %f419, %f442;
	div.rn.f32 	%f468, %f431, %f442;
	mad.lo.s64 	%rd189, %rd192, %rd6, %rd10;
	shl.b64 	%rd190, %rd189, 2;
	add.s64 	%rd191, %rd11, %rd190;
	st.global.f32 	[%rd191], %f443;
	st.global.f32 	[%rd191+128], %f444;
	st.global.f32 	[%rd191+256], %f445;
	st.global.f32 	[%rd191+384], %f446;
	st.global.f32 	[%rd191+512], %f447;
	st.global.f32 	[%rd191+640], %f448;
	st.global.f32 	[%rd191+768], %f449;
	st.global.f32 	[%rd191+896], %f450;
	st.global.f32 	[%rd191+1024], %f451;
	st.global.f32 	[%rd191+1152], %f452;
	st.global.f32 	[%rd191+1280], %f453;
	st.global.f32 	[%rd191+1408], %f454;
	st.global.f32 	[%rd191+1536], %f455;
	st.global.f32 	[%rd191+1664], %f456;
	st.global.f32 	[%rd191+1792], %f457;
	st.global.f32 	[%rd191+1920], %f458;
	st.global.f32 	[%rd191+2048], %f459;
	st.global.f32 	[%rd191+2176], %f460;
	st.global.f32 	[%rd191+2304], %f461;
	st.global.f32 	[%rd191+2432], %f462;
	st.global.f32 	[%rd191+2560], %f463;
	st.global.f32 	[%rd191+2688], %f464;
	st.global.f32 	[%rd191+2816], %f465;
	st.global.f32 	[%rd191+2944], %f466;
	st.global.f32 	[%rd191+3072], %f467;
	st.global.f32 	[%rd191+3200], %f468;
	add.s64 	%rd192, %rd192, %rd12;
	setp.lt.s64 	%p43, %rd192, %rd25;
	@%p43 bra 	$L__BB576_4;
$L__BB576_5:
	ret;

}
	// .globl	_Z15SoftmaxWarpImplI22BroadcastScaleMaskLoadIffbLm4EiE11DirectStoreIffEfLi1ELi26ELi32ELi1ELb1EL9Algorithm0EEvT_T0_ll
.visible .entry _Z15SoftmaxWarpImplI22BroadcastScaleMaskLoadIffbLm4EiE11DirectStoreIffEfLi1ELi26ELi32ELi1ELb1EL9Algorithm0EEvT_T0_ll(
	.param .align 8 .b8 _Z15SoftmaxWarpImplI22BroadcastScaleMaskLoadIffbLm4EiE11DirectStoreIffEfLi1ELi26ELi32ELi1ELb1EL9Algorithm0EEvT_T0_ll_param_0[120],
	.param .align 8 .b8 _Z15SoftmaxWarpImplI22BroadcastScaleMaskLoadIffbLm4EiE11DirectStoreIffEfLi1ELi26ELi32ELi1ELb1EL9Algorithm0EEvT_T0_ll_param_1[16],
	.param .u64 _Z15SoftmaxWarpImplI22BroadcastScaleMaskLoadIffbLm4EiE11DirectStoreIffEfLi1ELi26ELi32ELi1ELb1EL9Algorithm0EEvT_T0_ll_param_2,
	.param .u64 _Z15SoftmaxWarpImplI22BroadcastScaleMaskLoadIffbLm4EiE11DirectStoreIffEfLi1ELi26ELi32ELi1ELb1EL9Algorithm0EEvT_T0_ll_param_3
)
{
	.reg .pred 	%p<196>;
	.reg .b16 	%rs<27>;
	.reg .b32 	%r<667>;
	.reg .b32 	%f<599>;
	.reg .b64 	%rd<253>;

	ld.param.u64 	%rd33, [_Z15SoftmaxWarpImplI22BroadcastScaleMaskLoadIffbLm4EiE11DirectStoreIffEfLi1ELi26ELi32ELi1ELb1EL9Algorithm0EEvT_T0_ll_param_1+8];
	ld.param.u64 	%rd32, [_Z15SoftmaxWarpImplI22BroadcastScaleMaskLoadIffbLm4EiE11DirectStoreIffEfLi1ELi26ELi32ELi1ELb1EL9Algorithm0EEvT_T0_ll_param_1];
	ld.param.v2.f32 	{%f133, %f134}, [_Z15SoftmaxWarpImplI22BroadcastScaleMaskLoadIffbLm4EiE11DirectStoreIffEfLi1ELi26ELi32ELi1ELb1EL9Algorithm0EEvT_T0_ll_param_0+112];
	ld.param.u64 	%rd31, [_Z15SoftmaxWarpImplI22BroadcastScaleMaskLoadIffbLm4EiE11DirectStoreIffEfLi1ELi26ELi32ELi1ELb1EL9Algorithm0EEvT_T0_ll_param_0+104];
	ld.param.v2.u32 	{%r14, %r15}, [_Z15SoftmaxWarpImplI22BroadcastScaleMaskLoadIffbLm4EiE11DirectStoreIffEfLi1ELi26ELi32ELi1ELb1EL9Algorithm0EEvT_T0_ll_param_0+88];
	ld.param.v2.u32 	{%r12, %r13}, [_Z15SoftmaxWarpImplI22BroadcastScaleMaskLoadIffbLm4EiE11DirectStoreIffEfLi1ELi26ELi32ELi1ELb1EL9Algorithm0EEvT_T0_ll_param_0+80];
	ld.param.v2.u32 	{%r10, %r11}, [_Z15SoftmaxWarpImplI22BroadcastScaleMaskLoadIffbLm4EiE11DirectStoreIffEfLi1ELi26ELi32ELi1ELb1EL9Algorithm0EEvT_T0_ll_param_0+64];
	ld.param.v2.u32 	{%r8, %r9}, [_Z15SoftmaxWarpImplI22BroadcastScaleMaskLoadIffbLm4EiE11DirectStoreIffEfLi1ELi26ELi32ELi1ELb1EL9Algorithm0EEvT_T0_ll_param_0+56];
	ld.param.u64 	%rd27, [_Z15SoftmaxWarpImplI22BroadcastScaleMaskLoadIffbLm4EiE11DirectStoreIffEfLi1ELi26ELi32ELi1ELb1EL9Algorithm0EEvT_T0_ll_param_0+40];
	ld.param.u64 	%rd26, [_Z15SoftmaxWarpImplI22BroadcastScaleMaskLoadIffbLm4EiE11DirectStoreIffEfLi1ELi26ELi32ELi1ELb1EL9Algorithm0EEvT_T0_ll_param_0+32];
	ld.param.u64 	%rd25, [_Z15SoftmaxWarpImplI22BroadcastScaleMaskLoadIffbLm4EiE11DirectStoreIffEfLi1ELi26ELi32ELi1ELb1EL9Algorithm0EEvT_T0_ll_param_0+24];
	ld.param.u64 	%rd24, [_Z15SoftmaxWarpImplI22BroadcastScaleMaskLoadIffbLm4EiE11DirectStoreIffEfLi1ELi26ELi32ELi1ELb1EL9Algorithm0EEvT_T0_ll_param_0+16];
	ld.param.u64 	%rd23, [_Z15SoftmaxWarpImplI22BroadcastScaleMaskLoadIffbLm4EiE11DirectStoreIffEfLi1ELi26ELi32ELi1ELb1EL9Algorithm0EEvT_T0_ll_param_0+8];
	ld.param.u64 	%rd22, [_Z15SoftmaxWarpImplI22BroadcastScaleMaskLoadIffbLm4EiE11DirectStoreIffEfLi1ELi26ELi32ELi1ELb1EL9Algorithm0EEvT_T0_ll_param_0];
	ld.param.u64 	%rd35, [_Z15SoftmaxWarpImplI22BroadcastScaleMaskLoadIffbLm4EiE11DirectStoreIffEfLi1ELi26ELi32ELi1ELb1EL9Algorithm0EEvT_T0_ll_param_3];
	cvta.to.global.u64 	%rd1, %rd22;
	cvta.to.global.u64 	%rd2, %rd23;
	setp.lt.s64 	%p1, %rd35, 833;
	@%p1 bra 	$L__BB577_2;
	mov.u64 	%rd36, $str;
	cvta.global.u64 	%rd37, %rd36;
	mov.u64 	%rd38, $str$1;
	cvta.global.u64 	%rd39, %rd38;
	mov.u64 	%rd40, __unnamed_563;
	cvta.global.u64 	%rd41, %rd40;
	{ // callseq 562, 0
	.param .b64 param0;
	st.param.b64 	[param0], %rd37;
	.param .b64 param1;
	st.param.b64 	[param1], %rd39;
	.param .b32 param2;
	st.param.b32 	[param2], 254;
	.param .b64 param3;
	st.param.b64 	[param3], %rd41;
	.param .b64 param4;
	st.param.b64 	[param4], 1;
	call.uni 
	__assertfail, 
	(
	param0, 
	param1, 
	param2, 
	param3, 
	param4
	);
	} // callseq 562
$L__BB577_2:
	ld.param.u64 	%rd250, [_Z15SoftmaxWarpImplI22BroadcastScaleMaskLoadIffbLm4EiE11DirectStoreIffEfLi1ELi26ELi32ELi1ELb1EL9Algorithm0EEvT_T0_ll_param_2];
	mov.u32 	%r16, %ctaid.x;
	mov.u32 	%r17, %ntid.y;
	mov.u32 	%r18, %tid.y;
	mad.lo.s32 	%r19, %r16, %r17, %r18;
	cvt.s64.s32 	%rd252, %r19;
	setp.le.s64 	%p2, %rd250, %rd252;
	@%p2 bra 	$L__BB577_109;
	mov.u32 	%r20, %tid.x;
	add.s32 	%r21, %r20, 288;
	cvt.u64.u32 	%rd8, %r21;
	add.s32 	%r22, %r20, 320;
	cvt.u64.u32 	%rd9, %r22;
	add.s32 	%r23, %r20, 352;
	cvt.u64.u32 	%rd10, %r23;
	add.s32 	%r24, %r20, 384;
	cvt.u64.u32 	%rd11, %r24;
	add.s32 	%r25, %r20, 416;
	cvt.u64.u32 	%rd12, %r25;
	add.s32 	%r26, %r20, 448;
	cvt.u64.u32 	%rd13, %r26;
	add.s32 	%r27, %r20, 480;
	cvt.u64.u32 	%rd14, %r27;
	add.s32 	%r28, %r20, 512;
	cvt.u64.u32 	%rd15, %r28;
	add.s32 	%r29, %r20, 576;
	cvt.u64.u32 	%rd16, %r29;
	add.s32 	%r30, %r20, 640;
	cvt.u64.u32 	%rd17, %r30;
$L__BB577_4:
	cvt.u64.u32 	%rd42, %r20;
	setp.le.s64 	%p3, %rd35, %rd42;
	mul.lo.s64 	%rd19, %rd31, %rd252;
	mov.f32 	%f547, 0fFF800000;
	mov.f32 	%f550, %f547;
	@%p3 bra 	$L__BB577_6;
	setp.eq.s64 	%p4, %rd27, 1;
	setp.eq.s64 	%p5, %rd26, 1;
	setp.eq.s64 	%p6, %rd25, 1;
	setp.eq.s64 	%p7, %rd24, 1;
	add.s64 	%rd44, %rd19, %rd42;
	cvt.u32.u64 	%r33, %rd44;
	div.s32 	%r34, %r33, %r8;
	mul.lo.s32 	%r35, %r34, %r8;
	sub.s32 	%r36, %r33, %r35;
	div.s32 	%r37, %r36, %r9;
	mul.lo.s32 	%r38, %r37, %r9;
	sub.s32 	%r39, %r36, %r38;
	div.s32 	%r40, %r39, %r10;
	mul.lo.s32 	%r41, %r40, %r10;
	sub.s32 	%r42, %r39, %r41;
	selp.b32 	%r43, 0, %r34, %p7;
	selp.b32 	%r44, 0, %r37, %p6;
	selp.b32 	%r45, 0, %r40, %p5;
	selp.b32 	%r46, 0, %r42, %p4;
	mul.lo.s32 	%r47, %r12, %r43;
	mad.lo.s32 	%r48, %r13, %r44, %r47;
	mad.lo.s32 	%r49, %r14, %r45, %r48;
	mad.lo.s32 	%r50, %r15, %r46, %r49;
	shl.b64 	%rd45, %rd44, 32;
	shr.s64 	%rd46, %rd45, 30;
	add.s64 	%rd47, %rd1, %rd46;
	ld.global.f32 	%f136, [%rd47];
	cvt.s64.s32 	%rd48, %r50;
	add.s64 	%rd49, %rd2, %rd48;
	ld.global.u8 	%rs1, [%rd49];
	setp.eq.s16 	%p8, %rs1, 0;
	mul.f32 	%f137, %f136, %f134;
	selp.f32 	%f547, %f133, %f137, %p8;
	max.f32 	%f550, %f547, 0fFF800000;
$L__BB577_6:
	mov.u32 	%r51, %tid.x;
	add.s32 	%r52, %r51, 32;
	cvt.u64.u32 	%rd50, %r52;
	setp.le.s64 	%p9, %rd35, %rd50;
	mov.f32 	%f549, 0fFF800000;
	@%p9 bra 	$L__BB577_8;
	setp.eq.s64 	%p10, %rd27, 1;
	setp.eq.s64 	%p11, %rd26, 1;
	setp.eq.s64 	%p12, %rd25, 1;
	setp.eq.s64 	%p13, %rd24, 1;
	add.s64 	%rd52, %rd19, %rd50;
	cvt.u32.u64 	%r55, %rd52;
	div.s32 	%r56, %r55, %r8;
	mul.lo.s32 	%r57, %r56, %r8;
	sub.s32 	%r58, %r55, %r57;
	div.s32 	%r59, %r58, %r9;
	mul.lo.s32 	%r60, %r59, %r9;
	sub.s32 	%r61, %r58, %r60;
	div.s32 	%r62, %r61, %r10;
	mul.lo.s32 	%r63, %r62, %r10;
	sub.s32 	%r64, %r61, %r63;
	selp.b32 	%r65, 0, %r56, %p13;
	selp.b32 	%r66, 0, %r59, %p12;
	selp.b32 	%r67, 0, %r62, %p11;
	selp.b32 	%r68, 0, %r64, %p10;
	mul.lo.s32 	%r69, %r12, %r65;
	mad.lo.s32 	%r70, %r13, %r66, %r69;
	mad.lo.s32 	%r71, %r14, %r67, %r70;
	mad.lo.s32 	%r72, %r15, %r68, %r71;
	shl.b64 	%rd53, %rd52, 32;
	shr.s64 	%rd54, %rd53, 30;
	add.s64 	%rd55, %rd1, %rd54;
	ld.global.f32 	%f139, [%rd55];
	cvt.s64.s32 	%rd56, %r72;
	add.s64 	%rd57, %rd2, %rd56;
	ld.global.u8 	%rs2, [%rd57];
	setp.eq.s16 	%p14, %rs2, 0;
	mul.f32 	%f140, %f139, %f134;
	selp.f32 	%f549, %f133, %f140, %p14;
	max.f32 	%f550, %f550, %f549;
$L__BB577_8:
	add.s32 	%r74, %r51, 64;
	cvt.u64.u32 	%rd58, %r74;
	setp.le.s64 	%p15, %rd35, %rd58;
	mov.f32 	%f551, 0fFF800000;
	@%p15 bra 	$L__BB577_10;
	setp.eq.s64 	%p16, %rd27, 1;
	setp.eq.s64 	%p17, %rd26, 1;
	setp.eq.s64 	%p18, %rd25, 1;
	setp.eq.s64 	%p19, %rd24, 1;
	add.s64 	%rd60, %rd19, %rd58;
	cvt.u32.u64 	%r77, %rd60;
	div.s32 	%r78, %r77, %r8;
	mul.lo.s32 	%r79, %r78, %r8;
	sub.s32 	%r80, %r77, %r79;
	div.s32 	%r81, %r80, %r9;
	mul.lo.s32 	%r82, %r81, %r9;
	sub.s32 	%r83, %r80, %r82;
	div.s32 	%r84, %r83, %r10;
	mul.lo.s32 	%r85, %r84, %r10;
	sub.s32 	%r86, %r83, %r85;
	selp.b32 	%r87, 0, %r78, %p19;
	selp.b32 	%r88, 0, %r81, %p18;
	selp.b32 	%r89, 0, %r84, %p17;
	selp.b32 	%r90, 0, %r86, %p16;
	mul.lo.s32 	%r91, %r12, %r87;
	mad.lo.s32 	%r92, %r13, %r88, %r91;
	mad.lo.s32 	%r93, %r14, %r89, %r92;
	mad.lo.s32 	%r94, %r15, %r90, %r93;
	shl.b64 	%rd61, %rd60, 32;
	shr.s64 	%rd62, %rd61, 30;
	add.s64 	%rd63, %rd1, %rd62;
	ld.global.f32 	%f142, [%rd63];
	cvt.s64.s32 	%rd64, %r94;
	add.s64 	%rd65, %rd2, %rd64;
	ld.global.u8 	%rs3, [%rd65];
	setp.eq.s16 	%p20, %rs3, 0;
	mul.f32 	%f143, %f142, %f134;
	selp.f32 	%f551, %f133, %f143, %p20;
	max.f32 	%f550, %f550, %f551;
$L__BB577_10:
	add.s32 	%r96, %r51, 96;
	cvt.u64.u32 	%rd66, %r96;
	setp.le.s64 	%p21, %rd35, %rd66;
	mov.f32 	%f553, 0fFF800000;
	@%p21 bra 	$L__BB577_12;
	setp.eq.s64 	%p22, %rd27, 1;
	setp.eq.s64 	%p23, %rd26, 1;
	setp.eq.s64 	%p24, %rd25, 1;
	setp.eq.s64 	%p25, %rd24, 1;
	add.s64 	%rd68, %rd19, %rd66;
	cvt.u32.u64 	%r99, %rd68;
	div.s32 	%r100, %r99, %r8;
	mul.lo.s32 	%r101, %r100, %r8;
	sub.s32 	%r102, %r99, %r101;
	div.s32 	%r103, %r102, %r9;
	mul.lo.s32 	%r104, %r103, %r9;
	sub.s32 	%r105, %r102, %r104;
	div.s32 	%r106, %r105, %r10;
	mul.lo.s32 	%r107, %r106, %r10;
	sub.s32 	%r108, %r105, %r107;
	selp.b32 	%r109, 0, %r100, %p25;
	selp.b32 	%r110, 0, %r103, %p24;
	selp.b32 	%r111, 0, %r106, %p23;
	selp.b32 	%r112, 0, %r108, %p22;
	mul.lo.s32 	%r113, %r12, %r109;
	mad.lo.s32 	%r114, %r13, %r110, %r113;
	mad.lo.s32 	%r115, %r14, %r111, %r114;
	mad.lo.s32 	%r116, %r15, %r112, %r115;
	shl.b64 	%rd69, %rd68, 32;
	shr.s64 	%rd70, %rd69, 30;
	add.s64 	%rd71, %rd1, %rd70;
	ld.global.f32 	%f145, [%rd71];
	cvt.s64.s32 	%rd72, %r116;
	add.s64 	%rd73, %rd2, %rd72;
	ld.global.u8 	%rs4, [%rd73];
	setp.eq.s16 	%p26, %rs4, 0;
	mul.f32 	%f146, %f145, %f134;
	selp.f32 	%f553, %f133, %f146, %p26;
	max.f32 	%f550, %f550, %f553;
$L__BB577_12:
	add.s32 	%r118, %r51, 128;
	cvt.u64.u32 	%rd74, %r118;
	setp.le.s64 	%p27, %rd35, %rd74;
	mov.f32 	%f555, 0fFF800000;
	@%p27 bra 	$L__BB577_14;
	setp.eq.s64 	%p28, %rd27, 1;
	setp.eq.s64 	%p29, %rd26, 1;
	setp.eq.s64 	%p30, %rd25, 1;
	setp.eq.s64 	%p31, %rd24, 1;
	add.s64 	%rd76, %rd19, %rd74;
	cvt.u32.u64 	%r121, %rd76;
	div.s32 	%r122, %r121, %r8;
	mul.lo.s32 	%r123, %r122, %r8;
	sub.s32 	%r124, %r121, %r123;
	div.s32 	%r125, %r124, %r9;
	mul.lo.s32 	%r126, %r125, %r9;
	sub.s32 	%r127, %r124, %r126;
	div.s32 	%r128, %r127, %r10;
	mul.lo.s32 	%r129, %r128, %r10;
	sub.s32 	%r130, %r127, %r129;
	selp.b32 	%r131, 0, %r122, %p31;
	selp.b32 	%r132, 0, %r125, %p30;
	selp.b32 	%r133, 0, %r128, %p29;
	selp.b32 	%r134, 0, %r130, %p28;
	mul.lo.s32 	%r135, %r12, %r131;
	mad.lo.s32 	%r136, %r13, %r132, %r135;
	mad.lo.s32 	%r137, %r14, %r133, %r136;
	mad.lo.s32 	%r138, %r15, %r134, %r137;
	shl.b64 	%rd77, %rd76, 32;
	shr.s64 	%rd78, %rd77, 30;
	add.s64 	%rd79, %rd1, %rd78;
	ld.global.f32 	%f148, [%rd79];
	cvt.s64.s32 	%rd80, %r138;
	add.s64 	%rd81, %rd2, %rd80;
	ld.global.u8 	%rs5, [%rd81];
	setp.eq.s16 	%p32, %rs5, 0;
	mul.f32 	%f149, %f148, %f134;
	selp.f32 	%f555, %f133, %f149, %p32;
	max.f32 	%f550, %f550, %f555;
$L__BB577_14:
	add.s32 	%r140, %r51, 160;
	cvt.u64.u32 	%rd82, %r140;
	setp.le.s64 	%p33, %rd35, %rd82;
	mov.f32 	%f557, 0fFF800000;
	@%p33 bra 	$L__BB577_16;
	setp.eq.s64 	%p34, %rd27, 1;
	setp.eq.s64 	%p35, %rd26, 1;
	setp.eq.s64 	%p36, %rd25, 1;
	setp.eq.s64 	%p37, %rd24, 1;
	add.s64 	%rd84, %rd19, %rd82;
	cvt.u32.u64 	%r143, %rd84;
	div.s32 	%r144, %r143, %r8;
	mul.lo.s32 	%r145, %r144, %r8;
	sub.s32 	%r146, %r143, %r145;
	div.s32 	%r147, %r146, %r9;
	mul.lo.s32 	%r148, %r147, %r9;
	sub.s32 	%r149, %r146, %r148;
	div.s32 	%r150, %r149, %r10;
	mul.lo.s32 	%r151, %r150, %r10;
	sub.s32 	%r152, %r149, %r151;
	selp.b32 	%r153, 0, %r144, %p37;
	selp.b32 	%r154, 0, %r147, %p36;
	selp.b32 	%r155, 0, %r150, %p35;
	selp.b32 	%r156, 0, %r152, %p34;
	mul.lo.s32 	%r157, %r12, %r153;
	mad.lo.s32 	%r158, %r13, %r154, %r157;
	mad.lo.s32 	%r159, %r14, %r155, %r158;
	mad.lo.s32 	%r160, %r15, %r156, %r159;
	shl.b64 	%rd85, %rd84, 32;
	shr.s64 	%rd86, %rd85, 30;
	add.s64 	%rd87, %rd1, %rd86;
	ld.global.f32 	%f151, [%rd87];
	cvt.s64.s32 	%rd88, %r160;
	add.s64 	%rd89, %rd2, %rd88;
	ld.global.u8 	%rs6, [%rd89];
	setp.eq.s16 	%p38, %rs6, 0;
	mul.f32 	%f152, %f151, %f134;
	selp.f32 	%f557, %f133, %f152, %p38;
	max.f32 	%f550, %f550, %f557;
$L__BB577_16:
	add.s32 	%r162, %r51, 192;
	cvt.u64.u32 	%rd90, %r162;
	setp.le.s64 	%p39, %rd35, %rd90;
	mov.f32 	%f559, 0fFF800000;
	@%p39 bra 	$L__BB577_18;
	setp.eq.s64 	%p40, %rd27, 1;
	setp.eq.s64 	%p41, %rd26, 1;
	setp.eq.s64 	%p42, %rd25, 1;
	setp.eq.s64 	%p43, %rd24, 1;
	add.s64 	%rd92, %rd19, %rd90;
	cvt.u32.u64 	%r165, %rd92;
	div.s32 	%r166, %r165, %r8;
	mul.lo.s32 	%r167, %r166, %r8;
	sub.s32 	%r168, %r165, %r167;
	div.s32 	%r169, %r168, %r9;
	mul.lo.s32 	%r170, %r169, %r9;
	sub.s32 	%r171, %r168, %r170;
	div.s32 	%r172, %r171, %r10;
	mul.lo.s32 	%r173, %r172, %r10;
	sub.s32 	%r174, %r171, %r173;
	selp.b32 	%r175, 0, %r166, %p43;
	selp.b32 	%r176, 0, %r169, %p42;
	selp.b32 	%r177, 0, %r172, %p41;
	selp.b32 	%r178, 0, %r174, %p40;
	mul.lo.s32 	%r179, %r12, %r175;
	mad.lo.s32 	%r180, %r13, %r176, %r179;
	mad.lo.s32 	%r181, %r14, %r177, %r180;
	mad.lo.s32 	%r182, %r15, %r178, %r181;
	shl.b64 	%rd93, %rd92, 32;
	shr.s64 	%rd94, %rd93, 30;
	add.s64 	%rd95, %rd1, %rd94;
	ld.global.f32 	%f154, [%rd95];
	cvt.s64.s32 	%rd96, %r182;
	add.s64 	%rd97, %rd2, %rd96;
	ld.global.u8 	%rs7, [%rd97];
	setp.eq.s16 	%p44, %rs7, 0;
	mul.f32 	%f155, %f154, %f134;
	selp.f32 	%f559, %f133, %f155, %p44;
	max.f32 	%f550, %f550, %f559;
$L__BB577_18:
	add.s32 	%r184, %r51, 224;
	cvt.u64.u32 	%rd98, %r184;
	setp.le.s64 	%p45, %rd35, %rd98;
	mov.f32 	%f561, 0fFF800000;
	@%p45 bra 	$L__BB577_20;
	setp.eq.s64 	%p46, %rd27, 1;
	setp.eq.s64 	%p47, %rd26, 1;
	setp.eq.s64 	%p48, %rd25, 1;
	setp.eq.s64 	%p49, %rd24, 1;
	add.s64 	%rd100, %rd19, %rd98;
	cvt.u32.u64 	%r187, %rd100;
	div.s32 	%r188, %r187, %r8;
	mul.lo.s32 	%r189, %r188, %r8;
	sub.s32 	%r190, %r187, %r189;
	div.s32 	%r191, %r190, %r9;
	mul.lo.s32 	%r192, %r191, %r9;
	sub.s32 	%r193, %r190, %r192;
	div.s32 	%r194, %r193, %r10;
	mul.lo.s32 	%r195, %r194, %r10;
	sub.s32 	%r196, %r193, %r195;
	selp.b32 	%r197, 0, %r188, %p49;
	selp.b32 	%r198, 0, %r191, %p48;
	selp.b32 	%r199, 0, %r194, %p47;
	selp.b32 	%r200, 0, %r196, %p46;
	mul.lo.s32 	%r201, %r12, %r197;
	mad.lo.s32 	%r202, %r13, %r198, %r201;
	mad.lo.s32 	%r203, %r14, %r199, %r202;
	mad.lo.s32 	%r204, %r15, %r200, %r203;
	shl.b64 	%rd101, %rd100, 32;
	shr.s64 	%rd102, %rd101, 30;
	add.s64 	%rd103, %rd1, %rd102;
	ld.global.f32 	%f157, [%rd103];
	cvt.s64.s32 	%rd104, %r204;
	add.s64 	%rd105, %rd2, %rd104;
	ld.global.u8 	%rs8, [%rd105];
	setp.eq.s16 	%p50, %rs8, 0;
	mul.f32 	%f158, %f157, %f134;
	selp.f32 	%f561, %f133, %f158, %p50;
	max.f32 	%f550, %f550, %f561;
$L__BB577_20:
	add.s32 	%r206, %r51, 256;
	cvt.u64.u32 	%rd106, %r206;
	setp.le.s64 	%p51, %rd35, %rd106;
	mov.f32 	%f563, 0fFF800000;
	@%p51 bra 	$L__BB577_22;
	setp.eq.s64 	%p52, %rd27, 1;
	setp.eq.s64 	%p53, %rd26, 1;
	setp.eq.s64 	%p54, %rd25, 1;
	setp.eq.s64 	%p55, %rd24, 1;
	add.s64 	%rd108, %rd19, %rd106;
	cvt.u32.u64 	%r209, %rd108;
	div.s32 	%r210, %r209, %r8;
	mul.lo.s32 	%r211, %r210, %r8;
	sub.s32 	%r212, %r209, %r211;
	div.s32 	%r213, %r212, %r9;
	mul.lo.s32 	%r214, %r213, %r9;
	sub.s32 	%r215, %r212, %r214;
	div.s32 	%r216, %r215, %r10;
	mul.lo.s32 	%r217, %r216, %r10;
	sub.s32 	%r218, %r215, %r217;
	selp.b32 	%r219, 0, %r210, %p55;
	selp.b32 	%r220, 0, %r213, %p54;
	selp.b32 	%r221, 0, %r216, %p53;
	selp.b32 	%r222, 0, %r218, %p52;
	mul.lo.s32 	%r223, %r12, %r219;
	mad.lo.s32 	%r224, %r13, %r220, %r223;
	mad.lo.s32 	%r225, %r14, %r221, %r224;
	mad.lo.s32 	%r226, %r15, %r222, %r225;
	shl.b64 	%rd109, %rd108, 32;
	shr.s64 	%rd110, %rd109, 30;
	add.s64 	%rd111, %rd1, %rd110;
	ld.global.f32 	%f160, [%rd111];
	cvt.s64.s32 	%rd112, %r226;
	add.s64 	%rd113, %rd2, %rd112;
	ld.global.u8 	%rs9, [%rd113];
	setp.eq.s16 	%p56, %rs9, 0;
	mul.f32 	%f161, %f160, %f134;
	selp.f32 	%f563, %f133, %f161, %p56;
	max.f32 	%f550, %f550, %f563;
$L__BB577_22:
	setp.le.s64 	%p57, %rd35, %rd8;
	mov.f32 	%f565, 0fFF800000;
	@%p57 bra 	$L__BB577_24;
	setp.eq.s64 	%p58, %rd27, 1;
	setp.eq.s64 	%p59, %rd26, 1;
	setp.eq.s64 	%p60, %rd25, 1;
	setp.eq.s64 	%p61, %rd24, 1;
	add.s64 	%rd114, %rd19, %rd8;
	cvt.u32.u64 	%r227, %rd114;
	div.s32 	%r228, %r227, %r8;
	mul.lo.s32 	%r229, %r228, %r8;
	sub.s32 	%r230, %r227, %r229;
	div.s32 	%r231, %r230, %r9;
	mul.lo.s32 	%r232, %r231, %r9;
	sub.s32 	%r233, %r230, %r232;
	div.s32 	%r234, %r233, %r10;
	mul.lo.s32 	%r235, %r234, %r10;
	sub.s32 	%r236, %r233, %r235;
	selp.b32 	%r237, 0, %r228, %p61;
	selp.b32 	%r238, 0, %r231, %p60;
	selp.b32 	%r239, 0, %r234, %p59;
	selp.b32 	%r240, 0, %r236, %p58;
	mul.lo.s32 	%r241, %r12, %r237;
	mad.lo.s32 	%r242, %r13, %r238, %r241;
	mad.lo.s32 	%r243, %r14, %r239, %r242;
	mad.lo.s32 	%r244, %r15, %r240, %r243;
	shl.b64 	%rd115, %rd114, 32;
	shr.s64 	%rd116, %rd115, 30;
	add.s64 	%rd117, %rd1, %rd116;
	ld.global.f32 	%f163, [%rd117];
	cvt.s64.s32 	%rd118, %r244;
	add.s64 	%rd119, %rd2, %rd118;
	ld.global.u8 	%rs10, [%rd119];
	setp.eq.s16 	%p62, %rs10, 0;
	mul.f32 	%f164, %f163, %f134;
	selp.f32 	%f565, %f133, %f164, %p62;
	max.f32 	%f550, %f550, %f565;
$L__BB577_24:
	setp.le.s64 	%p63, %rd35, %rd9;
	mov.f32 	%f567, 0fFF800000;
	@%p63 bra 	$L__BB577_26;
	setp.eq.s64 	%p64, %rd27, 1;
	setp.eq.s64 	%p65, %rd26, 1;
	setp.eq.s64 	%p66, %rd25, 1;
	setp.eq.s64 	%p67, %rd24, 1;
	add.s64 	%rd120, %rd19, %rd9;
	cvt.u32.u64 	%r245, %rd120;
	div.s32 	%r246, %r245, %r8;
	mul.lo.s32 	%r247, %r246, %r8;
	sub.s32 	%r248, %r245, %r247;
	div.s32 	%r249, %r248, %r9;
	mul.lo.s32 	%r250, %r249, %r9;
	sub.s32 	%r251, %r248, %r250;
	div.s32 	%r252, %r251, %r10;
	mul.lo.s32 	%r253, %r252, %r10;
	sub.s32 	%r254, %r251, %r253;
	selp.b32 	%r255, 0, %r246, %p67;
	selp.b32 	%r256, 0, %r249, %p66;
	selp.b32 	%r257, 0, %r252, %p65;
	selp.b32 	%r258, 0, %r254, %p64;
	mul.lo.s32 	%r259, %r12, %r255;
	mad.lo.s32 	%r260, %r13, %r256, %r259;
	mad.lo.s32 	%r261, %r14, %r257, %r260;
	mad.lo.s32 	%r262, %r15, %r258, %r261;
	shl.b64 	%rd121, %rd120, 32;
	shr.s64 	%rd122, %rd121, 30;
	add.s64 	%rd123, %rd1, %rd122;
	ld.global.f32 	%f166, [%rd123];
	cvt.s64.s32 	%rd124, %r262;
	add.s64 	%rd125, %rd2, %rd124;
	ld.global.u8 	%rs11, [%rd125];
	setp.eq.s16 	%p68, %rs11, 0;
	mul.f32 	%f167, %f166, %f134;
	selp.f32 	%f567, %f133, %f167, %p68;
	max.f32 	%f550, %f550, %f567;
$L__BB577_26:
	setp.le.s64 	%p69, %rd35, %rd10;
	mov.f32 	%f569, 0fFF800000;
	@%p69 bra 	$L__BB577_28;
	setp.eq.s64 	%p70, %rd27, 1;
	setp.eq.s64 	%p71, %rd26, 1;
	setp.eq.s64 	%p72, %rd25, 1;
	setp.eq.s64 	%p73, %rd24, 1;
	add.s64 	%rd126, %rd19, %rd10;
	cvt.u32.u64 	%r263, %rd126;
	div.s32 	%r264, %r263, %r8;
	mul.lo.s32 	%r265, %r264, %r8;
	sub.s32 	%r266, %r263, %r265;
	div.s32 	%r267, %r266, %r9;
	mul.lo.s32 	%r268, %r267, %r9;
	sub.s32 	%r269, %r266, %r268;
	div.s32 	%r270, %r269, %r10;
	mul.lo.s32 	%r271, %r270, %r10;
	sub.s32 	%r272, %r269, %r271;
	selp.b32 	%r273, 0, %r264, %p73;
	selp.b32 	%r274, 0, %r267, %p72;
	selp.b32 	%r275, 0, %r270, %p71;
	selp.b32 	%r276, 0, %r272, %p70;
	mul.lo.s32 	%r277, %r12, %r273;
	mad.lo.s32 	%r278, %r13, %r274, %r277;
	mad.lo.s32 	%r279, %r14, %r275, %r278;
	mad.lo.s32 	%r280, %r15, %r276, %r279;
	shl.b64 	%rd127, %rd126, 32;
	shr.s64 	%rd128, %rd127, 30;
	add.s64 	%rd129, %rd1, %rd128;
	ld.global.f32 	%f169, [%rd129];
	cvt.s64.s32 	%rd130, %r280;
	add.s64 	%rd131, %rd2, %rd130;
	ld.global.u8 	%rs12, [%rd131];
	setp.eq.s16 	%p74, %rs12, 0;
	mul.f32 	%f170, %f169, %f134;
	selp.f32 	%f569, %f133, %f170, %p74;
	max.f32 	%f550, %f550, %f569;
$L__BB577_28:
	setp.le.s64 	%p75, %rd35, %rd11;
	mov.f32 	%f571, 0fFF800000;
	@%p75 bra 	$L__BB577_30;
	setp.eq.s64 	%p76, %rd27, 1;
	setp.eq.s64 	%p77, %rd26, 1;
	setp.eq.s64 	%p78, %rd25, 1;
	setp.eq.s64 	%p79, %rd24, 1;
	add.s64 	%rd132, %rd19, %rd11;
	cvt.u32.u64 	%r281, %rd132;
	div.s32 	%r282, %r281, %r8;
	mul.lo.s32 	%r283, %r282, %r8;
	sub.s32 	%r284, %r281, %r283;
	div.s32 	%r285, %r284, %r9;
	mul.lo.s32 	%r286, %r285, %r9;
	sub.s32 	%r287, %r284, %r286;
	div.s32 	%r288, %r287, %r10;
	mul.lo.s32 	%r289, %r288, %r10;
	sub.s32 	%r290, %r287, %r289;
	selp.b32 	%r291, 0, %r282, %p79;
	selp.b32 	%r292, 0, %r285, %p78;
	selp.b32 	%r293, 0, %r288, %p77;
	selp.b32 	%r294, 0, %r290, %p76;
	mul.lo.s32 	%r295, %r12, %r291;
	mad.lo.s32 	%r296, %r13, %r292, %r295;
	mad.lo.s32 	%r297, %r14, %r293, %r296;
	mad.lo.s32 	%r298, %r15, %r294, %r297;
	shl.b64 	%rd133, %rd132, 32;
	shr.s64 	%rd134, %rd133, 30;
	add.s64 	%rd135, %rd1, %rd134;
	ld.global.f32 	%f172, [%rd135];
	cvt.s64.s32 	%rd136, %r298;
	add.s64 	%rd137, %rd2, %rd136;
	ld.global.u8 	%rs13, [%rd137];
	setp.eq.s16 	%p80, %rs13, 0;
	mul.f32 	%f173, %f172, %f134;
	selp.f32 	%f571, %f133, %f173, %p80;
	max.f32 	%f550, %f550, %f571;
$L__BB577_30:
	setp.le.s64 	%p81, %rd35, %rd12;
	mov.f32 	%f573, 0fFF800000;
	@%p81 bra 	$L__BB577_32;
	setp.eq.s64 	%p82, %rd27, 1;
	setp.eq.s64 	%p83, %rd26, 1;
	setp.eq.s64 	%p84, %rd25, 1;
	setp.eq.s64 	%p85, %rd24, 1;
	add.s64 	%rd138, %rd19, %rd12;
	cvt.u32.u64 	%r299, %rd138;
	div.s32 	%r300, %r299, %r8;
	mul.lo.s32 	%r301, %r300, %r8;
	sub.s32 	%r302, %r299, %r301;
	div.s32 	%r303, %r302, %r9;
	mul.lo.s32 	%r304, %r303, %r9;
	sub.s32 	%r305, %r302, %r304;
	div.s32 	%r306, %r305, %r10;
	mul.lo.s32 	%r307, %r306, %r10;
	sub.s32 	%r308, %r305, %r307;
	selp.b32 	%r309, 0, %r300, %p85;
	selp.b32 	%r310, 0, %r303, %p84;
	selp.b32 	%r311, 0, %r306, %p83;
	selp.b32 	%r312, 0, %r308, %p82;
	mul.lo.s32 	%r313, %r12, %r309;
	mad.lo.s32 	%r314, %r13, %r310, %r313;
	mad.lo.s32 	%r315, %r14, %r311, %r314;
	mad.lo.s32 	%r316, %r15, %r312, %r315;
	shl.b64 	%rd139, %rd138, 32;
	shr.s64 	%rd140, %rd139, 30;
	add.s64 	%rd141, %rd1, %rd140;
	ld.global.f32 	%f175, [%rd141];
	cvt.s64.s32 	%rd142, %r316;
	add.s64 	%rd143, %rd2, %rd142;
	ld.global.u8 	%rs14, [%rd143];
	setp.eq.s16 	%p86, %rs14, 0;
	mul.f32 	%f176, %f175, %f134;
	selp.f32 	%f573, %f133, %f176, %p86;
	max.f32 	%f550, %f550, %f573;
$L__BB577_32:
	setp.le.s64 	%p87, %rd35, %rd13;
	mov.f32 	%f575, 0fFF800000;
	@%p87 bra 	$L__BB577_34;
	setp.eq.s64 	%p88, %rd27, 1;
	setp.eq.s64 	%p89, %rd26, 1;
	setp.eq.s64 	%p90, %rd25, 1;
	setp.eq.s64 	%p91, %rd24, 1;
	add.s64 	%rd144, %rd19, %rd13;
	cvt.u32.u64 	%r317, %rd144;
	div.s32 	%r318, %r317, %r8;
	mul.lo.s32 	%r319, %r318, %r8;
	sub.s32 	%r320, %r317, %r319;
	div.s32 	%r321, %r320, %r9;
	mul.lo.s32 	%r322, %r321, %r9;
	sub.s32 	%r323, %r320, %r322;
	div.s32 	%r324, %r323, %r10;
	mul.lo.s32 	%r325, %r324, %r10;
	sub.s32 	%r326, %r323, %r325;
	selp.b32 	%r327, 0, %r318, %p91;
	selp.b32 	%r328, 0, %r321, %p90;
	selp.b32 	%r329, 0, %r324, %p89;
	selp.b32 	%r330, 0, %r326, %p88;
	mul.lo.s32 	%r331, %r12, %r327;
	mad.lo.s32 	%r332, %r13, %r328, %r331;
	mad.lo.s32 	%r333, %r14, %r329, %r332;
	mad.lo.s32 	%r334, %r15, %r330, %r333;
	shl.b64 	%rd145, %rd144, 32;
	shr.s64 	%rd146, %rd145, 30;
	add.s64 	%rd147, %rd1, %rd146;
	ld.global.f32 	%f178, [%rd147];
	cvt.s64.s32 	%rd148, %r334;
	add.s64 	%rd149, %rd2, %rd148;
	ld.global.u8 	%rs15, [%rd149];
	setp.eq.s16 	%p92, %rs15, 0;
	mul.f32 	%f179, %f178, %f134;
	selp.f32 	%f575, %f133, %f179, %p92;
	max.f32 	%f550, %f550, %f575;
$L__BB577_34:
	setp.le.s64 	%p93, %rd35, %rd14;
	mov.f32 	%f577, 0fFF800000;
	@%p93 bra 	$L__BB577_36;
	setp.eq.s64 	%p94, %rd27, 1;
	setp.eq.s64 	%p95, %rd26, 1;
	setp.eq.s64 	%p96, %rd25, 1;
	setp.eq.s64 	%p97, %rd24, 1;
	add.s64 	%rd150, %rd19, %rd14;
	cvt.u32.u64 	%r335, %rd150;
	div.s32 	%r336, %r335, %r8;
	mul.lo.s32 	%r337, %r336, %r8;
	sub.s32 	%r338, %r335, %r337;
	div.s32 	%r339, %r338, %r9;
	mul.lo.s32 	%r340, %r339, %r9;
	sub.s32 	%r341, %r338, %r340;
	div.s32 	%r342, %r341, %r10;
	mul.lo.s32 	%r343, %r342, %r10;
	sub.s32 	%r344, %r341, %r343;
	selp.b32 	%r345, 0, %r336, %p97;
	selp.b32 	%r346, 0, %r339, %p96;
	selp.b32 	%r347, 0, %r342, %p95;
	selp.b32 	%r348, 0, %r344, %p94;
	mul.lo.s32 	%r349, %r12, %r345;
	mad.lo.s32 	%r350, %r13, %r346, %r349;
	mad.lo.s32 	%r351, %r14, %r347, %r350;
	mad.lo.s32 	%r352, %r15, %r348, %r351;
	shl.b64 	%rd151, %rd150, 32;
	shr.s64 	%rd152, %rd151, 30;
	add.s64 	%rd153, %rd1, %rd152;
	ld.global.f32 	%f181, [%rd153];
	cvt.s64.s32 	%rd154, %r352;
	add.s64 	%rd155, %rd2, %rd154;
	ld.global.u8 	%rs16, [%rd155];
	setp.eq.s16 	%p98, %rs16, 0;
	mul.f32 	%f182, %f181, %f134;
	selp.f32 	%f577, %f133, %f182, %p98;
	max.f32 	%f550, %f550, %f577;
$L__BB577_36:
	setp.le.s64 	%p99, %rd35, %rd15;
	mov.f32 	%f579, 0fFF800000;
	@%p99 bra 	$L__BB577_38;
	setp.eq.s64 	%p100, %rd27, 1;
	setp.eq.s64 	%p101, %rd26, 1;
	setp.eq.s64 	%p102, %rd25, 1;
	setp.eq.s64 	%p103, %rd24, 1;
	add.s64 	%rd156, %rd19, %rd15;
	cvt.u32.u64 	%r353, %rd156;
	div.s32 	%r354, %r353, %r8;
	mul.lo.s32 	%r355, %r354, %r8;
	sub.s32 	%r356, %r353, %r355;
	div.s32 	%r357, %r356, %r9;
	mul.lo.s32 	%r358, %r357, %r9;
	sub.s32 	%r359, %r356, %r358;
	div.s32 	%r360, %r359, %r10;
	mul.lo.s32 	%r361, %r360, %r10;
	sub.s32 	%r362, %r359, %r361;
	selp.b32 	%r363, 0, %r354, %p103;
	selp.b32 	%r364, 0, %r357, %p102;
	selp.b32 	%r365, 0, %r360, %p101;
	selp.b32 	%r366, 0, %r362, %p100;
	mul.lo.s32 	%r367, %r12, %r363;
	mad.lo.s32 	%r368, %r13, %r364, %r367;
	mad.lo.s32 	%r369, %r14, %r365, %r368;
	mad.lo.s32 	%r370, %r15, %r366, %r369;
	shl.b64 	%rd157, %rd156, 32;
	shr.s64 	%rd158, %rd157, 30;
	add.s64 	%rd159, %rd1, %rd158;
	ld.global.f32 	%f184, [%rd159];
	cvt.s64.s32 	%rd160, %r370;
	add.s64 	%rd161, %rd2, %rd160;
	ld.global.u8 	%rs17, [%rd161];
	setp.eq.s16 	%p104, %rs17, 0;
	mul.f32 	%f185, %f184, %f134;
	selp.f32 	%f579, %f133, %f185, %p104;
	max.f32 	%f550, %f550, %f579;
$L__BB577_38:
	add.s32 	%r372, %r51, 544;
	cvt.u64.u32 	%rd162, %r372;
	setp.le.s64 	%p105, %rd35, %rd162;
	mov.f32 	%f581, 0fFF800000;
	@%p105 bra 	$L__BB577_40;
	setp.eq.s64 	%p106, %rd27, 1;
	setp.eq.s64 	%p107, %rd26, 1;
	setp.eq.s64 	%p108, %rd25, 1;
	setp.eq.s64 	%p109, %rd24, 1;
	mov.u32 	%r373, %tid.x;
	add.s32 	%r374, %r373, 544;
	cvt.u64.u32 	%rd163, %r374;
	add.s64 	%rd164, %rd19, %rd163;
	cvt.u32.u64 	%r375, %rd164;
	div.s32 	%r376, %r375, %r8;
	mul.lo.s32 	%r377, %r376, %r8;
	sub.s32 	%r378, %r375, %r377;
	div.s32 	%r379, %r378, %r9;
	mul.lo.s32 	%r380, %r379, %r9;
	sub.s32 	%r381, %r378, %r380;
	div.s32 	%r382, %r381, %r10;
	mul.lo.s32 	%r383, %r382, %r10;
	sub.s32 	%r384, %r381, %r383;
	selp.b32 	%r385, 0, %r376, %p109;
	selp.b32 	%r386, 0, %r379, %p108;
	selp.b32 	%r387, 0, %r382, %p107;
	selp.b32 	%r388, 0, %r384, %p106;
	mul.lo.s32 	%r389, %r12, %r385;
	mad.lo.s32 	%r390, %r13, %r386, %r389;
	mad.lo.s32 	%r391, %r14, %r387, %r390;
	mad.lo.s32 	%r392, %r15, %r388, %r391;
	shl.b64 	%rd165, %rd164, 32;
	shr.s64 	%rd166, %rd165, 30;
	add.s64 	%rd167, %rd1, %rd166;
	ld.global.f32 	%f187, [%rd167];
	cvt.s64.s32 	%rd168, %r392;
	add.s64 	%rd169, %rd2, %rd168;
	ld.global.u8 	%rs18, [%rd169];
	setp.eq.s16 	%p110, %rs18, 0;
	mul.f32 	%f188, %f187, %f134;
	selp.f32 	%f581, %f133, %f188, %p110;
	max.f32 	%f550, %f550, %f581;
$L__BB577_40:
	setp.le.s64 	%p111, %rd35, %rd16;
	mov.f32 	%f583, 0fFF800000;
	@%p111 bra 	$L__BB577_42;
	setp.eq.s64 	%p112, %rd27, 1;
	setp.eq.s64 	%p113, %rd26, 1;
	setp.eq.s64 	%p114, %rd25, 1;
	setp.eq.s64 	%p115, %rd24, 1;
	add.s64 	%rd170, %rd19, %rd16;
	cvt.u32.u64 	%r393, %rd170;
	div.s32 	%r394, %r393, %r8;
	mul.lo.s32 	%r395, %r394, %r8;
	sub.s32 	%r396, %r393, %r395;
	div.s32 	%r397, %r396, %r9;
	mul.lo.s32 	%r398, %r397, %r9;
	sub.s32 	%r399, %r396, %r398;
	div.s32 	%r400, %r399, %r10;
	mul.lo.s32 	%r401, %r400, %r10;
	sub.s32 	%r402, %r399, %r401;
	selp.b32 	%r403, 0, %r394, %p115;
	selp.b32 	%r404, 0, %r397, %p114;
	selp.b32 	%r405, 0, %r400, %p113;
	selp.b32 	%r406, 0, %r402, %p112;
	mul.lo.s32 	%r407, %r12, %r403;
	mad.lo.s32 	%r408, %r13, %r404, %r407;
	mad.lo.s32 	%r409, %r14, %r405, %r408;
	mad.lo.s32 	%r410, %r15, %r406, %r409;
	shl.b64 	%rd171, %rd170, 32;
	shr.s64 	%rd172, %rd171, 30;
	add.s64 	%rd173, %rd1, %rd172;
	ld.global.f32 	%f190, [%rd173];
	cvt.s64.s32 	%rd174, %r410;
	add.s64 	%rd175, %rd2, %rd174;
	ld.global.u8 	%rs19, [%rd175];
	setp.eq.s16 	%p116, %rs19, 0;
	mul.f32 	%f191, %f190, %f134;
	selp.f32 	%f583, %f133, %f191, %p116;
	max.f32 	%f550, %f550, %f583;
$L__BB577_42:
	mov.u32 	%r411, %tid.x;
	add.s32 	%r412, %r411, 608;
	cvt.u64.u32 	%rd176, %r412;
	setp.le.s64 	%p117, %rd35, %rd176;
	mov.f32 	%f585, 0fFF800000;
	@%p117 bra 	$L__BB577_44;
	setp.eq.s64 	%p118, %rd27, 1;
	setp.eq.s64 	%p119, %rd26, 1;
	setp.eq.s64 	%p120, %rd25, 1;
	setp.eq.s64 	%p121, %rd24, 1;
	mov.u32 	%r413, %tid.x;
	add.s32 	%r414, %r413, 608;
	cvt.u64.u32 	%rd177, %r414;
	add.s64 	%rd178, %rd19, %rd177;
	cvt.u32.u64 	%r415, %rd178;
	div.s32 	%r416, %r415, %r8;
	mul.lo.s32 	%r417, %r416, %r8;
	sub.s32 	%r418, %r415, %r417;
	div.s32 	%r419, %r418, %r9;
	mul.lo.s32 	%r420, %r419, %r9;
	sub.s32 	%r421, %r418, %r420;
	div.s32 	%r422, %r421, %r10;
	mul.lo.s32 	%r423, %r422, %r10;
	sub.s32 	%r424, %r421, %r423;
	selp.b32 	%r425, 0, %r416, %p121;
	selp.b32 	%r426, 0, %r419, %p120;
	selp.b32 	%r427, 0, %r422, %p119;
	selp.b32 	%r428, 0, %r424, %p118;
	mul.lo.s32 	%r429, %r12, %r425;
	mad.lo.s32 	%r430, %r13, %r426, %r429;
	mad.lo.s32 	%r431, %r14, %r427, %r430;
	mad.lo.s32 	%r432, %r15, %r428, %r431;
	shl.b64 	%rd179, %rd178, 32;
	shr.s64 	%rd180, %rd179, 30;
	add.s64 	%rd181, %rd1, %rd180;
	ld.global.f32 	%f193, [%rd181];
	cvt.s64.s32 	%rd182, %r432;
	add.s64 	%rd183, %rd2, %rd182;
	ld.global.u8 	%rs20, [%rd183];
	setp.eq.s16 	%p122, %rs20, 0;
	mul.f32 	%f194, %f193, %f134;
	selp.f32 	%f585, %f133, %f194, %p122;
	max.f32 	%f550, %f550, %f585;
$L__BB577_44:
	setp.le.s64 	%p123, %rd35, %rd17;
	mov.f32 	%f587, 0fFF800000;
	@%p123 bra 	$L__BB577_46;
	setp.eq.s64 	%p124, %rd27, 1;
	setp.eq.s64 	%p125, %rd26, 1;
	setp.eq.s64 	%p126, %rd25, 1;
	setp.eq.s64 	%p127, %rd24, 1;
	add.s64 	%rd184, %rd19, %rd17;
	cvt.u32.u64 	%r433, %rd184;
	div.s32 	%r434, %r433, %r8;
	mul.lo.s32 	%r435, %r434, %r8;
	sub.s32 	%r436, %r433, %r435;
	div.s32 	%r437, %r436, %r9;
	mul.lo.s32 	%r438, %r437, %r9;
	sub.s32 	%r439, %r436, %r438;
	div.s32 	%r440, %r439, %r10;
	mul.lo.s32 	%r441, %r440, %r10;
	sub.s32 	%r442, %r439, %r441;
	selp.b32 	%r443, 0, %r434, %p127;
	selp.b32 	%r444, 0, %r437, %p126;
	selp.b32 	%r445, 0, %r440, %p125;
	selp.b32 	%r446, 0, %r442, %p124;
	mul.lo.s32 	%r447, %r12, %r443;
	mad.lo.s32 	%r448, %r13, %r444, %r447;
	mad.lo.s32 	%r449, %r14, %r445, %r448;
	mad.lo.s32 	%r450, %r15, %r446, %r449;
	shl.b64 	%rd185, %rd184, 32;
	shr.s64 	%rd186, %rd185, 30;
	add.s64 	%rd187, %rd1, %rd186;
	ld.global.f32 	%f196, [%rd187];
	cvt.s64.s32 	%rd188, %r450;
	add.s64 	%rd189, %rd2, %rd188;
	ld.global.u8 	%rs21, [%rd189];
	setp.eq.s16 	%p128, %rs21, 0;
	mul.f32 	%f197, %f196, %f134;
	selp.f32 	%f587, %f133, %f197, %p128;
	max.f32 	%f550, %f550, %f587;
$L__BB577_46:
	mov.u32 	%r451, %tid.x;
	add.s32 	%r452, %r451, 672;
	cvt.u64.u32 	%rd190, %r452;
	setp.le.s64 	%p129, %rd35, %rd190;
	mov.f32 	%f589, 0fFF800000;
	@%p129 bra 	$L__BB577_48;
	setp.eq.s64 	%p130, %rd27, 1;
	setp.eq.s64 	%p131, %rd26, 1;
	setp.eq.s64 	%p132, %rd25, 1;
	setp.eq.s64 	%p133, %rd24, 1;
	mov.u32 	%r453, %tid.x;
	add.s32 	%r454, %r453, 672;
	cvt.u64.u32 	%rd191, %r454;
	add.s64 	%rd192, %rd19, %rd191;
	cvt.u32.u64 	%r455, %rd192;
	div.s32 	%r456, %r455, %r8;
	mul.lo.s32 	%r457, %r456, %r8;
	sub.s32 	%r458, %r455, %r457;
	div.s32 	%r459, %r458, %r9;
	mul.lo.s32 	%r460, %r459, %r9;
	sub.s32 	%r461, %r458, %r460;
	div.s32 	%r462, %r461, %r10;
	mul.lo.s32 	%r463, %r462, %r10;
	sub.s32 	%r464, %r461, %r463;
	selp.b32 	%r465, 0, %r456, %p133;
	selp.b32 	%r466, 0, %r459, %p132;
	selp.b32 	%r467, 0, %r462, %p131;
	selp.b32 	%r468, 0, %r464, %p130;
	mul.lo.s32 	%r469, %r12, %r465;
	mad.lo.s32 	%r470, %r13, %r466, %r469;
	mad.lo.s32 	%r471, %r14, %r467, %r470;
	mad.lo.s32 	%r472, %r15, %r468, %r471;
	shl.b64 	%rd193, %rd192, 32;
	shr.s64 	%rd194, %rd193, 30;
	add.s64 	%rd195, %rd1, %rd194;
	ld.global.f32 	%f199, [%rd195];
	cvt.s64.s32 	%rd196, %r472;
	add.s64 	%rd197, %rd2, %rd196;
	ld.global.u8 	%rs22, [%rd197];
	setp.eq.s16 	%p134, %rs22, 0;
	mul.f32 	%f200, %f199, %f134;
	selp.f32 	%f589, %f133, %f200, %p134;
	max.f32 	%f550, %f550, %f589;
$L__BB577_48:
	mov.u32 	%r473, %tid.x;
	add.s32 	%r474, %r473, 704;
	cvt.u64.u32 	%rd198, %r474;
	setp.le.s64 	%p135, %rd35, %rd198;
	mov.f32 	%f591, 0fFF800000;
	@%p135 bra 	$L__BB577_50;
	setp.eq.s64 	%p136, %rd27, 1;
	setp.eq.s64 	%p137, %rd26, 1;
	setp.eq.s64 	%p138, %rd25, 1;
	setp.eq.s64 	%p139, %rd24, 1;
	mov.u32 	%r475, %tid.x;
	add.s32 	%r476, %r475, 704;
	cvt.u64.u32 	%rd199, %r476;
	add.s64 	%rd200, %rd19, %rd199;
	cvt.u32.u64 	%r477, %rd200;
	div.s32 	%r478, %r477, %r8;
	mul.lo.s32 	%r479, %r478, %r8;
	sub.s32 	%r480, %r477, %r479;
	div.s32 	%r481, %r480, %r9;
	mul.lo.s32 	%r482, %r481, %r9;
	sub.s32 	%r483, %r480, %r482;
	div.s32 	%r484, %r483, %r10;
	mul.lo.s32 	%r485, %r484, %r10;
	sub.s32 	%r486, %r483, %r485;
	selp.b32 	%r487, 0, %r478, %p139;
	selp.b32 	%r488, 0, %r481, %p138;
	selp.b32 	%r489, 0, %r484, %p137;
	selp.b32 	%r490, 0, %r486, %p136;
	mul.lo.s32 	%r491, %r12, %r487;
	mad.lo.s32 	%r492, %r13, %r488, %r491;
	mad.lo.s32 	%r493, %r14, %r489, %r492;
	mad.lo.s32 	%r494, %r15, %r490, %r493;
	shl.b64 	%rd201, %rd200, 32;
	shr.s64 	%rd202, %rd201, 30;
	add.s64 	%rd203, %rd1, %rd202;
	ld.global.f32 	%f202, [%rd203];
	cvt.s64.s32 	%rd204, %r494;
	add.s64 	%rd205, %rd2, %rd204;
	ld.global.u8 	%rs23, [%rd205];
	setp.eq.s16 	%p140, %rs23, 0;
	mul.f32 	%f203, %f202, %f134;
	selp.f32 	%f591, %f133, %f203, %p140;
	max.f32 	%f550, %f550, %f591;
$L__BB577_50:
	mov.u32 	%r495, %tid.x;
	add.s32 	%r496, %r495, 736;
	cvt.u64.u32 	%rd206, %r496;
	setp.le.s64 	%p141, %rd35, %rd206;
	mov.f32 	%f593, 0fFF800000;
	@%p141 bra 	$L__BB577_52;
	setp.eq.s64 	%p142, %rd27, 1;
	setp.eq.s64 	%p143, %rd26, 1;
	setp.eq.s64 	%p144, %rd25, 1;
	setp.eq.s64 	%p145, %rd24, 1;
	mov.u32 	%r497, %tid.x;
	add.s32 	%r498, %r497, 736;
	cvt.u64.u32 	%rd207, %r498;
	add.s64 	%rd208, %rd19, %rd207;
	cvt.u32.u64 	%r499, %rd208;
	div.s32 	%r500, %r499, %r8;
	mul.lo.s32 	%r501, %r500, %r8;
	sub.s32 	%r502, %r499, %r501;
	div.s32 	%r503, %r502, %r9;
	mul.lo.s32 	%r504, %r503, %r9;
	sub.s32 	%r505, %r502, %r504;
	div.s32 	%r506, %r505, %r10;
	mul.lo.s32 	%r507, %r506, %r10;
	sub.s32 	%r508, %r505, %r507;
	selp.b32 	%r509, 0, %r500, %p145;
	selp.b32 	%r510, 0, %r503, %p144;
	selp.b32 	%r511, 0, %r506, %p143;
	selp.b32 	%r512, 0, %r508, %p142;
	mul.lo.s32 	%r513, %r12, %r509;
	mad.lo.s32 	%r514, %r13, %r510, %r513;
	mad.lo.s32 	%r515, %r14, %r511, %r514;
	mad.lo.s32 	%r516, %r15, %r512, %r515;
	shl.b64 	%rd209, %rd208, 32;
	shr.s64 	%rd210, %rd209, 30;
	add.s64 	%rd211, %rd1, %rd210;
	ld.global.f32 	%f205, [%rd211];
	cvt.s64.s32 	%rd212, %r516;
	add.s64 	%rd213, %rd2, %rd212;
	ld.global.u8 	%rs24, [%rd213];
	setp.eq.s16 	%p146, %rs24, 0;
	mul.f32 	%f206, %f205, %f134;
	selp.f32 	%f593, %f133, %f206, %p146;
	max.f32 	%f550, %f550, %f593;
$L__BB577_52:
	mov.u32 	%r517, %tid.x;
	add.s32 	%r518, %r517, 768;
	cvt.u64.u32 	%rd214, %r518;
	setp.le.s64 	%p147, %rd35, %rd214;
	mov.f32 	%f595, 0fFF800000;
	@%p147 bra 	$L__BB577_54;
	setp.eq.s64 	%p148, %rd27, 1;
	setp.eq.s64 	%p149, %rd26, 1;
	setp.eq.s64 	%p150, %rd25, 1;
	setp.eq.s64 	%p151, %rd24, 1;
	mov.u32 	%r519, %tid.x;
	add.s32 	%r520, %r519, 768;
	cvt.u64.u32 	%rd215, %r520;
	add.s64 	%rd216, %rd19, %rd215;
	cvt.u32.u64 	%r521, %rd216;
	div.s32 	%r522, %r521, %r8;
	mul.lo.s32 	%r523, %r522, %r8;
	sub.s32 	%r524, %r521, %r523;
	div.s32 	%r525, %r524, %r9;
	mul.lo.s32 	%r526, %r525, %r9;
	sub.s32 	%r527, %r524, %r526;
	div.s32 	%r528, %r527, %r10;
	mul.lo.s32 	%r529, %r528, %r10;
	sub.s32 	%r530, %r527, %r529;
	selp.b32 	%r531, 0, %r522, %p151;
	selp.b32 	%r532, 0, %r525, %p150;
	selp.b32 	%r533, 0, %r528, %p149;
	selp.b32 	%r534, 0, %r530, %p148;
	mul.lo.s32 	%r535, %r12, %r531;
	mad.lo.s32 	%r536, %r13, %r532, %r535;
	mad.lo.s32 	%r537, %r14, %r533, %r536;
	mad.lo.s32 	%r538, %r15, %r534, %r537;
	shl.b64 	%rd217, %rd216, 32;
	shr.s64 	%rd218, %rd217, 30;
	add.s64 	%rd219, %rd1, %rd218;
	ld.global.f32 	%f208, [%rd219];
	cvt.s64.s32 	%rd220, %r538;
	add.s64 	%rd221, %rd2, %rd220;
	ld.global.u8 	%rs25, [%rd221];
	setp.eq.s16 	%p152, %rs25, 0;
	mul.f32 	%f209, %f208, %f134;
	selp.f32 	%f595, %f133, %f209, %p152;
	max.f32 	%f550, %f550, %f595;
$L__BB577_54:
	mov.u32 	%r539, %tid.x;
	add.s32 	%r540, %r539, 800;
	cvt.u64.u32 	%rd222, %r540;
	setp.le.s64 	%p153, %rd35, %rd222;
	mov.f32 	%f597, 0fFF800000;
	@%p153 bra 	$L__BB577_56;
	setp.eq.s64 	%p154, %rd27, 1;
	setp.eq.s64 	%p155, %rd26, 1;
	setp.eq.s64 	%p156, %rd25, 1;
	setp.eq.s64 	%p157, %rd24, 1;
	mov.u32 	%r541, %tid.x;
	add.s32 	%r542, %r541, 800;
	cvt.u64.u32 	%rd223, %r542;
	add.s64 	%rd224, %rd19, %rd223;
	cvt.u32.u64 	%r543, %rd224;
	div.s32 	%r544, %r543, %r8;
	mul.lo.s32 	%r545, %r544, %r8;
	sub.s32 	%r546, %r543, %r545;
	div.s32 	%r547, %r546, %r9;
	mul.lo.s32 	%r548, %r547, %r9;
	sub.s32 	%r549, %r546, %r548;
	div.s32 	%r550, %r549, %r10;
	mul.lo.s32 	%r551, %r550, %r10;
	sub.s32 	%r552, %r549, %r551;
	selp.b32 	%r553, 0, %r544, %p157;
	selp.b32 	%r554, 0, %r547, %p156;
	selp.b32 	%r555, 0, %r550, %p155;
	selp.b32 	%r556, 0, %r552, %p154;
	mul.lo.s32 	%r557, %r12, %r553;
	mad.lo.s32 	%r558, %r13, %r554, %r557;
	mad.lo.s32 	%r559, %r14, %r555, %r558;
	mad.lo.s32 	%r560, %r15, %r556, %r559;
	shl.b64 	%rd225, %rd224, 32;
	shr.s64 	%rd226, %rd225, 30;
	add.s64 	%rd227, %rd1, %rd226;
	ld.global.f32 	%f211, [%rd227];
	cvt.s64.s32 	%rd228, %r560;
	add.s64 	%rd229, %rd2, %rd228;
	ld.global.u8 	%rs26, [%rd229];
	setp.eq.s16 	%p158, %rs26, 0;
	mul.f32 	%f212, %f211, %f134;
	selp.f32 	%f597, %f133, %f212, %p158;
	max.f32 	%f550, %f550, %f597;
$L__BB577_56:
	mov.u32 	%r561, %tid.x;
	cvt.u64.u32 	%rd230, %r561;
	setp.le.s64 	%p159, %rd35, %rd230;
	mov.b32 	%r562, %f550;
	shfl.sync.bfly.b32	%r563|%p160, %r562, 16, 31, -1;
	mov.b32 	%f213, %r563;
	max.f32 	%f214, %f550, %f213;
	mov.b32 	%r564, %f214;
	shfl.sync.bfly.b32	%r565|%p161, %r564, 8, 31, -1;
	mov.b32 	%f215, %r565;
	max.f32 	%f216, %f214, %f215;
	mov.b32 	%r566, %f216;
	shfl.sync.bfly.b32	%r567|%p162, %r566, 4, 31, -1;
	mov.b32 	%f217, %r567;
	max.f32 	%f218, %f216, %f217;
	mov.b32 	%r568, %f218;
	shfl.sync.bfly.b32	%r569|%p163, %r568, 2, 31, -1;
	mov.b32 	%f219, %r569;
	max.f32 	%f220, %f218, %f219;
	mov.b32 	%r570, %f220;
	shfl.sync.bfly.b32	%r571|%p164, %r570, 1, 31, -1;
	mov.b32 	%f221, %r571;
	max.f32 	%f222, %f220, %f221;
	sub.f32 	%f223, %f547, %f222;
	fma.rn.f32 	%f224, %f223, 0f3BBB989D, 0f3F000000;
	cvt.sat.f32.f32 	%f225, %f224;
	mov.f32 	%f226, 0f4B400001;
	mov.f32 	%f227, 0f437C0000;
	fma.rm.f32 	%f228, %f225, %f227, %f226;
	add.f32 	%f229, %f228, 0fCB40007F;
	neg.f32 	%f230, %f229;
	fma.rn.f32 	%f231, %f223, 0f3FB8AA3B, %f230;
	fma.rn.f32 	%f232, %f223, 0f32A57060, %f231;
	mov.b32 	%r572, %f228;
	shl.b32 	%r573, %r572, 23;
	mov.b32 	%f233, %r573;
	ex2.approx.ftz.f32 	%f234, %f232;
	mul.f32 	%f235, %f234, %f233;
	add.f32 	%f236, %f235, 0f00000000;
	sub.f32 	%f237, %f549, %f222;
	fma.rn.f32 	%f238, %f237, 0f3BBB989D, 0f3F000000;
	cvt.sat.f32.f32 	%f239, %f238;
	fma.rm.f32 	%f240, %f239, %f227, %f226;
	add.f32 	%f241, %f240, 0fCB40007F;
	neg.f32 	%f242, %f241;
	fma.rn.f32 	%f243, %f237, 0f3FB8AA3B, %f242;
	fma.rn.f32 	%f244, %f237, 0f32A57060, %f243;
	mov.b32 	%r574, %f240;
	shl.b32 	%r575, %r574, 23;
	mov.b32 	%f245, %r575;
	ex2.approx.ftz.f32 	%f246, %f244;
	mul.f32 	%f247, %f246, %f245;
	add.f32 	%f248, %f236, %f247;
	sub.f32 	%f249, %f551, %f222;
	fma.rn.f32 	%f250, %f249, 0f3BBB989D, 0f3F000000;
	cvt.sat.f32.f32 	%f251, %f250;
	fma.rm.f32 	%f252, %f251, %f227, %f226;
	add.f32 	%f253, %f252, 0fCB40007F;
	neg.f32 	%f254, %f253;
	fma.rn.f32 	%f255, %f249, 0f3FB8AA3B, %f254;
	fma.rn.f32 	%f256, %f249, 0f32A57060, %f255;
	mov.b32 	%r576, %f252;
	shl.b32 	%r577, %r576, 23;
	mov.b32 	%f257, %r577;
	ex2.approx.ftz.f32 	%f258, %f256;
	mul.f32 	%f259, %f258, %f257;
	add.f32 	%f260, %f248, %f259;
	sub.f32 	%f261, %f553, %f222;
	fma.rn.f32 	%f262, %f261, 0f3BBB989D, 0f3F000000;
	cvt.sat.f32.f32 	%f263, %f262;
	fma.rm.f32 	%f264, %f263, %f227, %f226;
	add.f32 	%f265, %f264, 0fCB40007F;
	neg.f32 	%f266, %f265;
	fma.rn.f32 	%f267, %f261, 0f3FB8AA3B, %f266;
	fma.rn.f32 	%f268, %f261, 0f32A57060, %f267;
	mov.b32 	%r578, %f264;
	shl.b32 	%r579, %r578, 23;
	mov.b32 	%f269, %r579;
	ex2.approx.ftz.f32 	%f270, %f268;
	mul.f32 	%f271, %f270, %f269;
	add.f32 	%f272, %f260, %f271;
	sub.f32 	%f273, %f555, %f222;
	fma.rn.f32 	%f274, %f273, 0f3BBB989D, 0f3F000000;
	cvt.sat.f32.f32 	%f275, %f274;
	fma.rm.f32 	%f276, %f275, %f227, %f226;
	add.f32 	%f277, %f276, 0fCB40007F;
	neg.f32 	%f278, %f277;
	fma.rn.f32 	%f279, %f273, 0f3FB8AA3B, %f278;
	fma.rn.f32 	%f280, %f273, 0f32A57060, %f279;
	mov.b32 	%r580, %f276;
	shl.b32 	%r581, %r580, 23;
	mov.b32 	%f281, %r581;
	ex2.approx.ftz.f32 	%f282, %f280;
	mul.f32 	%f283, %f282, %f281;
	add.f32 	%f284, %f272, %f283;
	sub.f32 	%f285, %f557, %f222;
	fma.rn.f32 	%f286, %f285, 0f3BBB989D, 0f3F000000;
	cvt.sat.f32.f32 	%f287, %f286;
	fma.rm.f32 	%f288, %f287, %f227, %f226;
	add.f32 	%f289, %f288, 0fCB40007F;
	neg.f32 	%f290, %f289;
	fma.rn.f32 	%f291, %f285, 0f3FB8AA3B, %f290;
	fma.rn.f32 	%f292, %f285, 0f32A57060, %f291;
	mov.b32 	%r582, %f288;
	shl.b32 	%r583, %r582, 23;
	mov.b32 	%f293, %r583;
	ex2.approx.ftz.f32 	%f294, %f292;
	mul.f32 	%f295, %f294, %f293;
	add.f32 	%f296, %f284, %f295;
	sub.f32 	%f297, %f559, %f222;
	fma.rn.f32 	%f298, %f297, 0f3BBB989D, 0f3F000000;
	cvt.sat.f32.f32 	%f299, %f298;
	fma.rm.f32 	%f300, %f299, %f227, %f226;
	add.f32 	%f301, %f300, 0fCB40007F;
	neg.f32 	%f302, %f301;
	fma.rn.f32 	%f303, %f297, 0f3FB8AA3B, %f302;
	fma.rn.f32 	%f304, %f297, 0f32A57060, %f303;
	mov.b32 	%r584, %f300;
	shl.b32 	%r585, %r584, 23;
	mov.b32 	%f305, %r585;
	ex2.approx.ftz.f32 	%f306, %f304;
	mul.f32 	%f307, %f306, %f305;
	add.f32 	%f308, %f296, %f307;
	sub.f32 	%f309, %f561, %f222;
	fma.rn.f32 	%f310, %f309, 0f3BBB989D, 0f3F000000;
	cvt.sat.f32.f32 	%f311, %f310;
	fma.rm.f32 	%f312, %f311, %f227, %f226;
	add.f32 	%f313, %f312, 0fCB40007F;
	neg.f32 	%f314, %f313;
	fma.rn.f32 	%f315, %f309, 0f3FB8AA3B, %f314;
	fma.rn.f32 	%f316, %f309, 0f32A57060, %f315;
	mov.b32 	%r586, %f312;
	shl.b32 	%r587, %r586, 23;
	mov.b32 	%f317, %r587;
	ex2.approx.ftz.f32 	%f318, %f316;
	mul.f32 	%f319, %f318, %f317;
	add.f32 	%f320, %f308, %f319;
	sub.f32 	%f321, %f563, %f222;
	fma.rn.f32 	%f322, %f321, 0f3BBB989D, 0f3F000000;
	cvt.sat.f32.f32 	%f323, %f322;
	fma.rm.f32 	%f324, %f323, %f227, %f226;
	add.f32 	%f325, %f324, 0fCB40007F;
	neg.f32 	%f326, %f325;
	fma.rn.f32 	%f327, %f321, 0f3FB8AA3B, %f326;
	fma.rn.f32 	%f328, %f321, 0f32A57060, %f327;
	mov.b32 	%r588, %f324;
	shl.b32 	%r589, %r588, 23;
	mov.b32 	%f329, %r589;
	ex2.approx.ftz.f32 	%f330, %f328;
	mul.f32 	%f331, %f330, %f329;
	add.f32 	%f332, %f320, %f331;
	sub.f32 	%f333, %f565, %f222;
	fma.rn.f32 	%f334, %f333, 0f3BBB989D, 0f3F000000;
	cvt.sat.f32.f32 	%f335, %f334;
	fma.rm.f32 	%f336, %f335, %f227, %f226;
	add.f32 	%f337, %f336, 0fCB40007F;
	neg.f32 	%f338, %f337;
	fma.rn.f32 	%f339, %f333, 0f3FB8AA3B, %f338;
	fma.rn.f32 	%f340, %f333, 0f32A57060, %f339;
	mov.b32 	%r590, %f336;
	shl.b32 	%r591, %r590, 23;
	mov.b32 	%f341, %r591;
	ex2.approx.ftz.f32 	%f342, %f340;
	mul.f32 	%f343, %f342, %f341;
	add.f32 	%f344, %f332, %f343;
	sub.f32 	%f345, %f567, %f222;
	fma.rn.f32 	%f346, %f345, 0f3BBB989D, 0f3F000000;
	cvt.sat.f32.f32 	%f347, %f346;
	fma.rm.f32 	%f348, %f347, %f227, %f226;
	add.f32 	%f349, %f348, 0fCB40007F;
	neg.f32 	%f350, %f349;
	fma.rn.f32 	%f351, %f345, 0f3FB8AA3B, %f350;
	fma.rn.f32 	%f352, %f345, 0f32A57060, %f351;
	mov.b32 	%r592, %f348;
	shl.b32 	%r593, %r592, 23;
	mov.b32 	%f353, %r593;
	ex2.approx.ftz.f32 	%f354, %f352;
	mul.f32 	%f355, %f354, %f353;
	add.f32 	%f356, %f344, %f355;
	sub.f32 	%f357, %f569, %f222;
	fma.rn.f32 	%f358, %f357, 0f3BBB989D, 0f3F000000;
	cvt.sat.f32.f32 	%f359, %f358;
	fma.rm.f32 	%f360, %f359, %f227, %f226;
	add.f32 	%f361, %f360, 0fCB40007F;
	neg.f32 	%f362, %f361;
	fma.rn.f32 	%f363, %f357, 0f3FB8AA3B, %f362;
	fma.rn.f32 	%f364, %f357, 0f32A57060, %f363;
	mov.b32 	%r594, %f360;
	shl.b32 	%r595, %r594, 23;
	mov.b32 	%f365, %r595;
	ex2.approx.ftz.f32 	%f366, %f364;
	mul.f32 	%f367, %f366, %f365;
	add.f32 	%f368, %f356, %f367;
	sub.f32 	%f369, %f571, %f222;
	fma.rn.f32 	%f370, %f369, 0f3BBB989D, 0f3F000000;
	cvt.sat.f32.f32 	%f371, %f370;
	fma.rm.f32 	%f372, %f371, %f227, %f226;
	add.f32 	%f373, %f372, 0fCB40007F;
	neg.f32 	%f374, %f373;
	fma.rn.f32 	%f375, %f369, 0f3FB8AA3B, %f374;
	fma.rn.f32 	%f376, %f369, 0f32A57060, %f375;
	mov.b32 	%r596, %f372;
	shl.b32 	%r597, %r596, 23;
	mov.b32 	%f377, %r597;
	ex2.approx.ftz.f32 	%f378, %f376;
	mul.f32 	%f379, %f378, %f377;
	add.f32 	%f380, %f368, %f379;
	sub.f32 	%f381, %f573, %f222;
	fma.rn.f32 	%f382, %f381, 0f3BBB989D, 0f3F000000;
	cvt.sat.f32.f32 	%f383, %f382;
	fma.rm.f32 	%f384, %f383, %f227, %f226;
	add.f32 	%f385, %f384, 0fCB40007F;
	neg.f32 	%f386, %f385;
	fma.rn.f32 	%f387, %f381, 0f3FB8AA3B, %f386;
	fma.rn.f32 	%f388, %f381, 0f32A57060, %f387;
	mov.b32 	%r598, %f384;
	shl.b32 	%r599, %r598, 23;
	mov.b32 	%f389, %r599;
	ex2.approx.ftz.f32 	%f390, %f388;
	mul.f32 	%f391, %f390, %f389;
	add.f32 	%f392, %f380, %f391;
	sub.f32 	%f393, %f575, %f222;
	fma.rn.f32 	%f394, %f393, 0f3BBB989D, 0f3F000000;
	cvt.sat.f32.f32 	%f395, %f394;
	fma.rm.f32 	%f396, %f395, %f227, %f226;
	add.f32 	%f397, %f396, 0fCB40007F;
	neg.f32 	%f398, %f397;
	fma.rn.f32 	%f399, %f393, 0f3FB8AA3B, %f398;
	fma.rn.f32 	%f400, %f393, 0f32A57060, %f399;
	mov.b32 	%r600, %f396;
	shl.b32 	%r601, %r600, 23;
	mov.b32 	%f401, %r601;
	ex2.approx.ftz.f32 	%f402, %f400;
	mul.f32 	%f403, %f402, %f401;
	add.f32 	%f404, %f392, %f403;
	sub.f32 	%f405, %f577, %f222;
	fma.rn.f32 	%f406, %f405, 0f3BBB989D, 0f3F000000;
	cvt.sat.f32.f32 	%f407, %f406;
	fma.rm.f32 	%f408, %f407, %f227, %f226;
	add.f32 	%f409, %f408, 0fCB40007F;
	neg.f32 	%f410, %f409;
	fma.rn.f32 	%f411, %f405, 0f3FB8AA3B, %f410;
	fma.rn.f32 	%f412, %f405, 0f32A57060, %f411;
	mov.b32 	%r602, %f408;
	shl.b32 	%r603, %r602, 23;
	mov.b32 	%f413, %r603;
	ex2.approx.ftz.f32 	%f414, %f412;
	mul.f32 	%f415, %f414, %f413;
	add.f32 	%f416, %f404, %f415;
	sub.f32 	%f417, %f579, %f222;
	fma.rn.f32 	%f418, %f417, 0f3BBB989D, 0f3F000000;
	cvt.sat.f32.f32 	%f419, %f418;
	fma.rm.f32 	%f420, %f419, %f227, %f226;
	add.f32 	%f421, %f420, 0fCB40007F;
	neg.f32 	%f422, %f421;
	fma.rn.f32 	%f423, %f417, 0f3FB8AA3B, %f422;
	fma.rn.f32 	%f424, %f417, 0f32A57060, %f423;
	mov.b32 	%r604, %f420;
	shl.b32 	%r605, %r604, 23;
	mov.b32 	%f425, %r605;
	ex2.approx.ftz.f32 	%f426, %f424;
	mul.f32 	%f427, %f426, %f425;
	add.f32 	%f428, %f416, %f427;
	sub.f32 	%f429, %f581, %f222;
	fma.rn.f32 	%f430, %f429, 0f3BBB989D, 0f3F000000;
	cvt.sat.f32.f32 	%f431, %f430;
	fma.rm.f32 	%f432, %f431, %f227, %f226;
	add.f32 	%f433, %f432, 0fCB40007F;
	neg.f32 	%f434, %f433;
	fma.rn.f32 	%f435, %f429, 0f3FB8AA3B, %f434;
	fma.rn.f32 	%f436, %f429, 0f32A57060, %f435;
	mov.b32 	%r606, %f432;
	shl.b32 	%r607, %r606, 23;
	mov.b32 	%f437, %r607;
	ex2.approx.ftz.f32 	%f438, %f436;
	mul.f32 	%f439, %f438, %f437;
	add.f32 	%f440, %f428, %f439;
	sub.f32 	%f441, %f583, %f222;
	fma.rn.f32 	%f442, %f441, 0f3BBB989D, 0f3F000000;
	cvt.sat.f32.f32 	%f443, %f442;
	fma.rm.f32 	%f444, %f443, %f227, %f226;
	add.f32 	%f445, %f444, 0fCB40007F;
	neg.f32 	%f446, %f445;
	fma.rn.f32 	%f447, %f441, 0f3FB8AA3B, %f446;
	fma.rn.f32 	%f448, %f441, 0f32A57060, %f447;
	mov.b32 	%r608, %f444;
	shl.b32 	%r609, %r608, 23;
	mov.b32 	%f449, %r609;
	ex2.approx.ftz.f32 	%f450, %f448;
	mul.f32 	%f451, %f450, %f449;
	add.f32 	%f452, %f440, %f451;
	sub.f32 	%f453, %f585, %f222;
	fma.rn.f32 	%f454, %f453, 0f3BBB989D, 0f3F000000;
	cvt.sat.f32.f32 	%f455, %f454;
	fma.rm.f32 	%f456, %f455, %f227, %f226;
	add.f32 	%f457, %f456, 0fCB40007F;
	neg.f32 	%f458, %f457;
	fma.rn.f32 	%f459, %f453, 0f3FB8AA3B, %f458;
	fma.rn.f32 	%f460, %f453, 0f32A57060, %f459;
	mov.b32 	%r610, %f456;
	shl.b32 	%r611, %r610, 23;
	mov.b32 	%f461, %r611;
	ex2.approx.ftz.f32 	%f462, %f460;
	mul.f32 	%f463, %f462, %f461;
	add.f32 	%f464, %f452, %f463;
	sub.f32 	%f465, %f587, %f222;
	fma.rn.f32 	%f466, %f465, 0f3BBB989D, 0f3F000000;
	cvt.sat.f32.f32 	%f467, %f466;
	fma.rm.f32 	%f468, %f467, %f227, %f226;
	add.f32 	%f469, %f468, 0fCB40007F;
	neg.f32 	%f470, %f469;
	fma.rn.f32 	%f471, %f465, 0f3FB8AA3B, %f470;
	fma.rn.f32 	%f472, %f465, 0f32A57060, %f471;
	mov.b32 	%r612, %f468;
	shl.b32 	%r613, %r612, 23;
	mov.b32 	%f473, %r613;
	ex2.approx.ftz.f32 	%f474, %f472;
	mul.f32 	%f475, %f474, %f473;
	add.f32 	%f476, %f464, %f475;
	sub.f32 	%f477, %f589, %f222;
	fma.rn.f32 	%f478, %f477, 0f3BBB989D, 0f3F000000;
	cvt.sat.f32.f32 	%f479, %f478;
	fma.rm.f32 	%f480, %f479, %f227, %f226;
	add.f32 	%f481, %f480, 0fCB40007F;
	neg.f32 	%f482, %f481;
	fma.rn.f32 	%f483, %f477, 0f3FB8AA3B, %f482;
	fma.rn.f32 	%f484, %f477, 0f32A57060, %f483;
	mov.b32 	%r614, %f480;
	shl.b32 	%r615, %r614, 23;
	mov.b32 	%f485, %r615;
	ex2.approx.ftz.f32 	%f486, %f484;
	mul.f32 	%f487, %f486, %f485;
	add.f32 	%f488, %f476, %f487;
	sub.f32 	%f489, %f591, %f222;
	fma.rn.f32 	%f490, %f489, 0f3BBB989D, 0f3F000000;
	cvt.sat.f32.f32 	%f491, %f490;
	fma.rm.f32 	%f492, %f491, %f227, %f226;
	add.f32 	%f493, %f492, 0fCB40007F;
	neg.f32 	%f494, %f493;
	fma.rn.f32 	%f495, %f489, 0f3FB8AA3B, %f494;
	fma.rn.f32 	%f496, %f489, 0f32A57060, %f495;
	mov.b32 	%r616, %f492;
	shl.b32 	%r617, %r616, 23;
	mov.b32 	%f497, %r617;
	ex2.approx.ftz.f32 	%f498, %f496;
	mul.f32 	%f499, %f498, %f497;
	add.f32 	%f500, %f488, %f499;
	sub.f32 	%f501, %f593, %f222;
	fma.rn.f32 	%f502, %f501, 0f3BBB989D, 0f3F000000;
	cvt.sat.f32.f32 	%f503, %f502;
	fma.rm.f32 	%f504, %f503, %f227, %f226;
	add.f32 	%f505, %f504, 0fCB40007F;
	neg.f32 	%f506, %f505;
	fma.rn.f32 	%f507, %f501, 0f3FB8AA3B, %f506;
	fma.rn.f32 	%f508, %f501, 0f32A57060, %f507;
	mov.b32 	%r618, %f504;
	shl.b32 	%r619, %r618, 23;
	mov.b32 	%f509, %r619;
	ex2.approx.ftz.f32 	%f510, %f508;
	mul.f32 	%f511, %f510, %f509;
	add.f32 	%f512, %f500, %f511;
	sub.f32 	%f513, %f595, %f222;
	fma.rn.f32 	%f514, %f513, 0f3BBB989D, 0f3F000000;
	cvt.sat.f32.f32 	%f515, %f514;
	fma.rm.f32 	%f516, %f515, %f227, %f226;
	add.f32 	%f517, %f516, 0fCB40007F;
	neg.f32 	%f518, %f517;
	fma.rn.f32 	%f519, %f513, 0f3FB8AA3B, %f518;
	fma.rn.f32 	%f520, %f513, 0f32A57060, %f519;
	mov.b32 	%r620, %f516;
	shl.b32 	%r621, %r620, 23;
	mov.b32 	%f521, %r621;
	ex2.approx.ftz.f32 	%f522, %f520;
	mul.f32 	%f523, %f522, %f521;
	add.f32 	%f524, %f512, %f523;
	sub.f32 	%f525, %f597, %f222;
	fma.rn.f32 	%f526, %f525, 0f3BBB989D, 0f3F000000;
	cvt.sat.f32.f32 	%f527, %f526;
	fma.rm.f32 	%f528, %f527, %f227, %f226;
	add.f32 	%f529, %f528, 0fCB40007F;
	neg.f32 	%f530, %f529;
	fma.rn.f32 	%f531, %f525, 0f3FB8AA3B, %f530;
	fma.rn.f32 	%f532, %f525, 0f32A57060, %f531;
	mov.b32 	%r622, %f528;
	shl.b32 	%r623, %r622, 23;
	mov.b32 	%f533, %r623;
	ex2.approx.ftz.f32 	%f534, %f532;
	mul.f32 	%f535, %f534, %f533;
	add.f32 	%f536, %f524, %f535;
	mov.b32 	%r624, %f536;
	shfl.sync.bfly.b32	%r625|%p165, %r624, 16, 31, -1;
	mov.b32 	%f537, %r625;
	add.f32 	%f538, %f536, %f537;
	mov.b32 	%r626, %f538;
	shfl.sync.bfly.b32	%r627|%p166, %r626, 8, 31, -1;
	mov.b32 	%f539, %r627;
	add.f32 	%f540, %f538, %f539;
	mov.b32 	%r628, %f540;
	shfl.sync.bfly.b32	%r629|%p167, %r628, 4, 31, -1;
	mov.b32 	%f541, %r629;
	add.f32 	%f542, %f540, %f541;
	mov.b32 	%r630, %f542;
	shfl.sync.bfly.b32	%r631|%p168, %r630, 2, 31, -1;
	mov.b32 	%f543, %r631;
	add.f32 	%f544, %f542, %f543;
	mov.b32 	%r632, %f544;
	shfl.sync.bfly.b32	%r633|%p169, %r632, 1, 31, -1;
	mov.b32 	%f545, %r633;
	add.f32 	%f546, %f544, %f545;
	div.rn.f32 	%f107, %f235, %f546;
	div.rn.f32 	%f108, %f247, %f546;
	div.rn.f32 	%f109, %f259, %f546;
	div.rn.f32 	%f110, %f271, %f546;
	div.rn.f32 	%f111, %f283, %f546;
	div.rn.f32 	%f112, %f295, %f546;
	div.rn.f32 	%f113, %f307, %f546;
	div.rn.f32 	%f114, %f319, %f546;
	div.rn.f32 	%f115, %f331, %f546;
	div.rn.f32 	%f116, %f343, %f546;
	div.rn.f32 	%f117, %f355, %f546;
	div.rn.f32 	%f118, %f367, %f546;
	div.rn.f32 	%f119, %f379, %f546;
	div.rn.f32 	%f120, %f391, %f546;
	div.rn.f32 	%f121, %f403, %f546;
	div.rn.f32 	%f122, %f415, %f546;
	div.rn.f32 	%f123, %f427, %f546;
	div.rn.f32 	%f124, %f439, %f546;
	div.rn.f32 	%f125, %f451, %f546;
	div.rn.f32 	%f126, %f463, %f546;
	div.rn.f32 	%f127, %f475, %f546;
	div.rn.f32 	%f128, %f487, %f546;
	div.rn.f32 	%f129, %f499, %f546;
	div.rn.f32 	%f130, %f511, %f546;
	div.rn.f32 	%f131, %f523, %f546;
	div.rn.f32 	%f132, %f535, %f546;
	mad.lo.s64 	%rd231, %rd252, %rd33, %rd230;
	cvta.to.global.u64 	%rd232, %rd32;
	shl.b64 	%rd233, %rd231, 2;
	add.s64 	%rd20, %rd232, %rd233;
	@%p159 bra 	$L__BB577_58;
	st.global.f32 	[%rd20], %f107;
$L__BB577_58:
	mov.u32 	%r634, %tid.x;
	add.s32 	%r635, %r634, 32;
	cvt.u64.u32 	%rd234, %r635;
	setp.le.s64 	%p170, %rd35, %rd234;
	@%p170 bra 	$L__BB577_60;
	st.global.f32 	[%rd20+128], %f108;
$L__BB577_60:
	mov.u32 	%r636, %tid.x;
	add.s32 	%r637, %r636, 64;
	cvt.u64.u32 	%rd235, %r637;
	setp.le.s64 	%p171, %rd35, %rd235;
	@%p171 bra 	$L__BB577_62;
	st.global.f32 	[%rd20+256], %f109;
$L__BB577_62:
	mov.u32 	%r638, %tid.x;
	add.s32 	%r639, %r638, 96;
	cvt.u64.u32 	%rd236, %r639;
	setp.le.s64 	%p172, %rd35, %rd236;
	@%p172 bra 	$L__BB577_64;
	st.global.f32 	[%rd20+384], %f110;
$L__BB577_64:
	add.s32 	%r641, %r638, 128;
	cvt.u64.u32 	%rd237, %r641;
	setp.le.s64 	%p173, %rd35, %rd237;
	@%p173 bra 	$L__BB577_66;
	st.global.f32 	[%rd20+512], %f111;
$L__BB577_66:
	add.s32 	%r643, %r638, 160;
	cvt.u64.u32 	%rd238, %r643;
	setp.le.s64 	%p174, %rd35, %rd238;
	@%p174 bra 	$L__BB577_68;
	st.global.f32 	[%rd20+640], %f112;
$L__BB577_68:
	add.s32 	%r645, %r638, 192;
	cvt.u64.u32 	%rd239, %r645;
	setp.le.s64 	%p175, %rd35, %rd239;
	@%p175 bra 	$L__BB577_70;
	st.global.f32 	[%rd20+768], %f113;
$L__BB577_70:
	add.s32 	%r647, %r638, 224;
	cvt.u64.u32 	%rd240, %r647;
	setp.le.s64 	%p176, %rd35, %rd240;
	@%p176 bra 	$L__BB577_72;
	st.global.f32 	[%rd20+896], %f114;
$L__BB577_72:
	add.s32 	%r649, %r638, 256;
	cvt.u64.u32 	%rd241, %r649;
	setp.le.s64 	%p177, %rd35, %rd241;
	@%p177 bra 	$L__BB577_74;
	st.global.f32 	[%rd20+1024], %f115;
$L__BB577_74:
	setp.le.s64 	%p178, %rd35, %rd8;
	@%p178 bra 	$L__BB577_76;
	st.global.f32 	[%rd20+1152], %f116;
$L__BB577_76:
	setp.le.s64 	%p179, %rd35, %rd9;
	@%p179 bra 	$L__BB577_78;
	st.global.f32 	[%rd20+1280], %f117;
$L__BB577_78:
	setp.le.s64 	%p180, %rd35, %rd10;
	@%p180 bra 	$L__BB577_80;
	st.global.f32 	[%rd20+1408], %f118;
$L__BB577_80:
	setp.le.s64 	%p181, %rd35, %rd11;
	@%p181 bra 	$L__BB577_82;
	st.global.f32 	[%rd20+1536], %f119;
$L__BB577_82:
	setp.le.s64 	%p182, %rd35, %rd12;
	@%p182 bra 	$L__BB577_84;
	st.global.f32 	[%rd20+1664], %f120;
$L__BB577_84:
	setp.le.s64 	%p183, %rd35, %rd13;
	@%p183 bra 	$L__BB577_86;
	st.global.f32 	[%rd20+1792], %f121;
$L__BB577_86:
	setp.le.s64 	%p184, %rd35, %rd14;
	@%p184 bra 	$L__BB577_88;
	st.global.f32 	[%rd20+1920], %f122;
$L__BB577_88:
	setp.le.s64 	%p185, %rd35, %rd15;
	@%p185 bra 	$L__BB577_90;
	st.global.f32 	[%rd20+2048], %f123;
$L__BB577_90:
	add.s32 	%r651, %r638, 544;
	cvt.u64.u32 	%rd242, %r651;
	setp.le.s64 	%p186, %rd35, %rd242;
	@%p186 bra 	$L__BB577_92;
	st.global.f32 	[%rd20+2176], %f124;
$L__BB577_92:
	setp.le.s64 	%p187, %rd35, %rd16;
	@%p187 bra 	$L__BB577_94;
	st.global.f32 	[%rd20+2304], %f125;
$L__BB577_94:
	add.s32 	%r653, %r638, 608;
	cvt.u64.u32 	%rd243, %r653;
	setp.le.s64 	%p188, %rd35, %rd243;
	@%p188 bra 	$L__BB577_96;
	st.global.f32 	[%rd20+2432], %f126;
$L__BB577_96:
	setp.le.s64 	%p189, %rd35, %rd17;
	@%p189 bra 	$L__BB577_98;
	st.global.f32 	[%rd20+2560], %f127;
$L__BB577_98:
	add.s32 	%r655, %r638, 672;
	cvt.u64.u32 	%rd244, %r655;
	setp.le.s64 	%p190, %rd35, %rd244;
	@%p190 bra 	$L__BB577_100;
	st.global.f32 	[%rd20+2688], %f128;
$L__BB577_100:
	add.s32 	%r657, %r638, 704;
	cvt.u64.u32 	%rd245, %r657;
	setp.le.s64 	%p191, %rd35, %rd245;
	@%p191 bra 	$L__BB577_102;
	st.global.f32 	[%rd20+2816], %f129;
$L__BB577_102:
	add.s32 	%r659, %r638, 736;
	cvt.u64.u32 	%rd246, %r659;
	setp.le.s64 	%p192, %rd35, %rd246;
	@%p192 bra 	$L__BB577_104;
	st.global.f32 	[%rd20+2944], %f130;
$L__BB577_104:
	add.s32 	%r661, %r638, 768;
	cvt.u64.u32 	%rd247, %r661;
	setp.le.s64 	%p193, %rd35, %rd247;
	@%p193 bra 	$L__BB577_106;
	st.global.f32 	[%rd20+3072], %f131;
$L__BB577_106:
	add.s32 	%r663, %r638, 800;
	cvt.u64.u32 	%rd248, %r663;
	setp.le.s64 	%p194, %rd35, %rd248;
	@%p194 bra 	$L__BB577_108;
	st.global.f32 	[%rd20+3200], %f132;
$L__BB577_108:
	ld.param.u64 	%rd251, [_Z15SoftmaxWarpImplI22BroadcastScaleMaskLoadIffbLm4EiE11DirectStoreIffEfLi1ELi26ELi32ELi1ELb1EL9Algorithm0EEvT_T0_ll_param_2];
	mov.u32 	%r664, %nctaid.x;
	mov.u32 	%r665, %ntid.y;
	mul.lo.s32 	%r666, %r664, %r665;
	cvt.s64.s32 	%rd249, %r666;
	add.s64 	%rd252, %rd252, %rd249;
	setp.lt.s64 	%p195, %rd252, %rd251;
	@%p195 bra 	$L__BB577_4;
$L__BB577_109:
	ret;

}
	// .globl	_Z15SoftmaxWarpImplI22BroadcastScaleMaskLoadIffbLm4EiE11DirectStoreIffEfLi1ELi27ELi32ELi1ELb0EL9Algorithm0EEvT_T0_ll
.visible .entry _Z15SoftmaxWarpImplI22BroadcastScaleMaskLoadIffbLm4EiE11DirectStoreIffEfLi1ELi27ELi32ELi1ELb0EL9Algorithm0EEvT_T0_ll(
	.param .align 8 .b8 _Z15SoftmaxWarpImplI22BroadcastScaleMaskLoadIffbLm4EiE11DirectStoreIffEfLi1ELi27ELi32ELi1ELb0EL9Algorithm0EEvT_T0_ll_param_0[120],
	.param .align 8 .b8 _Z15SoftmaxWarpImplI22BroadcastScaleMaskLoadIffbLm4EiE11DirectStoreIffEfLi1ELi27ELi32ELi1ELb0EL9Algorithm0EEvT_T0_ll_param_1[16],
	.param .u64 _Z15SoftmaxWarpImplI22BroadcastScaleMaskLoadIffbLm4EiE11DirectStoreIffEfLi1ELi27ELi32ELi1ELb0EL9Algorithm0EEvT_T0_ll_param_2,
	.param .u64 _Z15SoftmaxWarpImplI22BroadcastScaleMaskLoadIffbLm4EiE11DirectStoreIffEfLi1ELi27ELi32ELi1ELb0EL9Algorithm0EEvT_T0_ll_param_3
)
{
	.reg .pred 	%p<45>;
	.reg .b16 	%rs<28>;
	.reg .b32 	%r<583>;
	.reg .b32 	%f<486>;
	.reg .b64 	%rd<198>;

	ld.param.v2.f32 	{%f3, %f4}, [_Z15SoftmaxWarpImplI22BroadcastScaleMaskLoadIffbLm4EiE11DirectStoreIffEfLi1ELi27ELi32ELi1ELb0EL9Algorithm0EEvT_T0_ll_param_0+112];
	ld.param.u64 	%rd23, [_Z15SoftmaxWarpImplI22BroadcastScaleMaskLoadIffbLm4EiE11DirectStoreIffEfLi1ELi27ELi32ELi1ELb0EL9Algorithm0EEvT_T0_ll_param_0+104];
	ld.param.v2.u32 	{%r15, %r16}, [_Z15SoftmaxWarpImplI22BroadcastScaleMaskLoadIffbLm4EiE11DirectStoreIffEfLi1ELi27ELi32ELi1ELb0EL9Algorithm0EEvT_T0_ll_param_0+88];
	ld.param.v2.u32 	{%r13, %r14}, [_Z15SoftmaxWarpImplI22BroadcastScaleMaskLoadIffbLm4EiE11DirectStoreIffEfLi1ELi27ELi32ELi1ELb0EL9Algorithm0EEvT_T0_ll_param_0+80];
	ld.param.v2.u32 	{%r11, %r12}, [_Z15SoftmaxWarpImplI22BroadcastScaleMaskLoadIffbLm4EiE11DirectStoreIffEfLi1ELi27ELi32ELi1ELb0EL9Algorithm0EEvT_T0_ll_param_0+64];
	ld.param.v2.u32 	{%r9, %r10}, [_Z15SoftmaxWarpImplI22BroadcastScaleMaskLoadIffbLm4EiE11DirectStoreIffEfLi1ELi27ELi32ELi1ELb0EL9Algorithm0EEvT_T0_ll_param_0+56];
	ld.param.u64 	%rd19, [_Z15SoftmaxWarpImplI22BroadcastScaleMaskLoadIffbLm4EiE11DirectStoreIffEfLi1ELi27ELi32ELi1ELb0EL9Algorithm0EEvT_T0_ll_param_0+40];
	ld.param.u64 	%rd18, [_Z15SoftmaxWarpImplI22BroadcastScaleMaskLoadIffbLm4EiE11DirectStoreIffEfLi1ELi27ELi32ELi1ELb0EL9Algorithm0EEvT_T0_ll_param_0+32];
	ld.param.u64 	%rd17, [_Z15SoftmaxWarpImplI22BroadcastScaleMaskLoadIffbLm4EiE11DirectStoreIffEfLi1ELi27ELi32ELi1ELb0EL9Algorithm0EEvT_T0_ll_param_0+24];
	ld.param.u64 	%rd16, [_Z15SoftmaxWarpImplI22BroadcastScaleMaskLoadIffbLm4EiE11DirectStoreIffEfLi1ELi27ELi32ELi1ELb0EL9Algorithm0EEvT_T0_ll_param_0+16];
	ld.param.u64 	%rd15, [_Z15SoftmaxWarpImplI22BroadcastScaleMaskLoadIffbLm4EiE11DirectStoreIffEfLi1ELi27ELi32ELi1ELb0EL9Algorithm0EEvT_T0_ll_param_0+8];
	ld.param.u64 	%rd14, [_Z15SoftmaxWarpImplI22BroadcastScaleMaskLoadIffbLm4EiE11DirectStoreIffEfLi1ELi27ELi32ELi1ELb0EL9Algorithm0EEvT_T0_ll_param_0];
	ld.param.u64 	%rd4, [_Z15SoftmaxWarpImplI22BroadcastScaleMaskLoadIffbLm4EiE11DirectStoreIffEfLi1ELi27ELi32ELi1ELb0EL9Algorithm0EEvT_T0_ll_param_1];
	ld.param.u64 	%rd5, [_Z15SoftmaxWarpImplI22BroadcastScaleMaskLoadIffbLm4EiE11DirectStoreIffEfLi1ELi27ELi32ELi1ELb0EL9Algorithm0EEvT_T0_ll_param_1+8];
	ld.param.u64 	%rd24, [_Z15SoftmaxWarpImplI22BroadcastScaleMaskLoadIffbLm4EiE11DirectStoreIffEfLi1ELi27ELi32ELi1ELb0EL9Algorithm0EEvT_T0_ll_param_2];
	ld.param.u64 	%rd25, [_Z15SoftmaxWarpImplI22BroadcastScaleMaskLoadIffbLm4EiE11DirectStoreIffEfLi1ELi27ELi32ELi1ELb0EL9Algorithm0EEvT_T0_ll_param_3];
	setp.lt.s64 	%p1, %rd25, 865;
	@%p1 bra 	$L__BB578_2;
	mov.u64 	%rd26, $str;
	cvta.global.u64 	%rd27, %rd26;
	mov.u64 	%rd28, $str$1;
	cvta.global.u64 	%rd29, %rd28;
	mov.u64 	%rd30, __unnamed_564;
	cvta.global.u64 	%rd31, %rd30;
	{ // callseq 563, 0
	.param .b64 param0;
	st.param.b64 	[param0], %rd27;
	.param .b64 param1;
	st.param.b64 	[param1], %rd29;
	.param .b32 param2;
	st.param.b32 	[param2], 254;
	.param .b64 param3;
	st.param.b64 	[param3], %rd31;
	.param .b64 param4;
	st.param.b64 	[param4], 1;
	call.uni 
	__assertfail, 
	(
	param0, 
	param1, 
	param2, 
	param3, 
	param4
	);
	} // callseq 563
$L__BB578_2:
	mov.u32 	%r17, %ctaid.x;
	mov.u32 	%r18, %ntid.y;
	mov.u32 	%r19, %tid.y;
	mad.lo.s32 	%r20, %r17, %r18, %r19;
	mov.u32 	%r21, %nctaid.x;
	mul.lo.s32 	%r8, %r21, %r18;
	cvt.s64.s32 	%rd197, %r20;
	setp.le.s64 	%p2, %rd24, %rd197;
	@%p2 bra 	$L__BB578_5;
	cvta.to.global.u64 	%rd7, %rd14;
	cvta.to.global.u64 	%rd8, %rd15;
	mov.u32 	%r22, %tid.x;
	cvt.u64.u32 	%rd9, %r22;
	cvta.to.global.u64 	%rd10, %rd4;
	cvt.s64.s32 	%rd11, %r8;
$L__BB578_4:
	setp.eq.s64 	%p3, %rd19, 1;
	setp.eq.s64 	%p4, %rd18, 1;
	setp.eq.s64 	%p5, %rd17, 1;
	setp.eq.s64 	%p6, %rd16, 1;
	mad.lo.s64 	%rd32, %rd23, %rd197, %rd9;
	cvt.u32.u64 	%r23, %rd32;
	div.s32 	%r24, %r23, %r9;
	mul.lo.s32 	%r25, %r24, %r9;
	sub.s32 	%r26, %r23, %r25;
	div.s32 	%r27, %r26, %r10;
	mul.lo.s32 	%r28, %r27, %r10;
	sub.s32 	%r29, %r26, %r28;
	div.s32 	%r30, %r29, %r11;
	mul.lo.s32 	%r31, %r30, %r11;
	sub.s32 	%r32, %r29, %r31;
	selp.b32 	%r33, 0, %r24, %p6;
	selp.b32 	%r34, 0, %r27, %p5;
	selp.b32 	%r35, 0, %r30, %p4;
	selp.b32 	%r36, 0, %r32, %p3;
	mul.lo.s32 	%r37, %r13, %r33;
	mad.lo.s32 	%r38, %r14, %r34, %r37;
	mad.lo.s32 	%r39, %r15, %r35, %r38;
	mad.lo.s32 	%r40, %r16, %r36, %r39;
	shl.b64 	%rd33, %rd32, 32;
	shr.s64 	%rd34, %rd33, 30;
	add.s64 	%rd35, %rd7, %rd34;
	ld.global.f32 	%f5, [%rd35];
	cvt.s64.s32 	%rd36, %r40;
	add.s64 	%rd37, %rd8, %rd36;
	ld.global.u8 	%rs1, [%rd37];
	setp.eq.s16 	%p7, %rs1, 0;
	mul.f32 	%f6, %f5, %f4;
	selp.f32 	%f7, %f3, %f6, %p7;
	max.f32 	%f8, %f7, 0fFF800000;
	add.s64 	%rd38, %rd32, 32;
	cvt.u32.u64 	%r41, %rd38;
	div.s32 	%r42, %r41, %r9;
	mul.lo.s32 	%r43, %r42, %r9;
	sub.s32 	%r44, %r41, %r43;
	div.s32 	%r45, %r44, %r10;
	mul.lo.s32 	%r46, %r45, %r10;
	sub.s32 	%r47, %r44, %r46;
	div.s32 	%r48, %r47, %r11;
	mul.lo.s32 	%r49, %r48, %r11;
	sub.s32 	%r50, %r47, %r49;
	selp.b32 	%r51, 0, %r42, %p6;
	selp.b32 	%r52, 0, %r45, %p5;
	selp.b32 	%r53, 0, %r48, %p4;
	selp.b32 	%r54, 0, %r50, %p3;
	mul.lo.s32 	%r55, %r13, %r51;
	mad.lo.s32 	%r56, %r14, %r52, %r55;
	mad.lo.s32 	%r57, %r15, %r53, %r56;
	mad.lo.s32 	%r58, %r16, %r54, %r57;
	shl.b64 	%rd39, %rd38, 32;
	shr.s64 	%rd40, %rd39, 30;
	add.s64 	%rd41, %rd7, %rd40;
	ld.global.f32 	%f9, [%rd41];
	cvt.s64.s32 	%rd42, %r58;
	add.s64 	%rd43, %rd8, %rd42;
	ld.global.u8 	%rs2, [%rd43];
	setp.eq.s16 	%p8, %rs2, 0;
	mul.f32 	%f10, %f9, %f4;
	selp.f32 	%f11, %f3, %f10, %p8;
	max.f32 	%f12, %f8, %f11;
	add.s64 	%rd44, %rd32, 64;
	cvt.u32.u64 	%r59, %rd44;
	div.s32 	%r60, %r59, %r9;
	mul.lo.s32 	%r61, %r60, %r9;
	sub.s32 	%r62, %r59, %r61;
	div.s32 	%r63, %r62, %r10;
	mul.lo.s32 	%r64, %r63, %r10;
	sub.s32 	%r65, %r62, %r64;
	div.s32 	%r66, %r65, %r11;
	mul.lo.s32 	%r67, %r66, %r11;
	sub.s32 	%r68, %r65, %r67;
	selp.b32 	%r69, 0, %r60, %p6;
	selp.b32 	%r70, 0, %r63, %p5;
	selp.b32 	%r71, 0, %r66, %p4;
	selp.b32 	%r72, 0, %r68, %p3;
	mul.lo.s32 	%r73, %r13, %r69;
	mad.lo.s32 	%r74, %r14, %r70, %r73;
	mad.lo.s32 	%r75, %r15, %r71, %r74;
	mad.lo.s32 	%r76, %r16, %r72, %r75;
	shl.b64 	%rd45, %rd44, 32;
	shr.s64 	%rd46, %rd45, 30;
	add.s64 	%rd47, %rd7, %rd46;
	ld.global.f32 	%f13, [%rd47];
	cvt.s64.s32 	%rd48, %r76;
	add.s64 	%rd49, %rd8, %rd48;
	ld.global.u8 	%rs3, [%rd49];
	setp.eq.s16 	%p9, %rs3, 0;
	mul.f32 	%f14, %f13, %f4;
	selp.f32 	%f15, %f3, %f14, %p9;
	max.f32 	%f16, %f12, %f15;
	add.s64 	%rd50, %rd32, 96;
	cvt.u32.u64 	%r77, %rd50;
	div.s32 	%r78, %r77, %r9;
	mul.lo.s32 	%r79, %r78, %r9;
	sub.s32 	%r80, %r77, %r79;
	div.s32 	%r81, %r80, %r10;
	mul.lo.s32 	%r82, %r81, %r10;
	sub.s32 	%r83, %r80, %r82;
	div.s32 	%r84, %r83, %r11;
	mul.lo.s32 	%r85, %r84, %r11;
	sub.s32 	%r86, %r83, %r85;
	selp.b32 	%r87, 0, %r78, %p6;
	selp.b32 	%r88, 0, %r81, %p5;
	selp.b32 	%r89, 0, %r84, %p4;
	selp.b32 	%r90, 0, %r86, %p3;
	mul.lo.s32 	%r91, %r13, %r87;
	mad.lo.s32 	%r92, %r14, %r88, %r91;
	mad.lo.s32 	%r93, %r15, %r89, %r92;
	mad.lo.s32 	%r94, %r16, %r90, %r93;
	shl.b64 	%rd51, %rd50, 32;
	shr.s64 	%rd52, %rd51, 30;
	add.s64 	%rd53, %rd7, %rd52;
	ld.global.f32 	%f17, [%rd53];
	cvt.s64.s32 	%rd54, %r94;
	add.s64 	%rd55, %rd8, %rd54;
	ld.global.u8 	%rs4, [%rd55];
	setp.eq.s16 	%p10, %rs4, 0;
	mul.f32 	%f18, %f17, %f4;
	selp.f32 	%f19, %f3, %f18, %p10;
	max.f32 	%f20, %f16, %f19;
	add.s64 	%rd56, %rd32, 128;
	cvt.u32.u64 	%r95, %rd56;
	div.s32 	%r96, %r95, %r9;
	mul.lo.s32 	%r97, %r96, %r9;
	sub.s32 	%r98, %r95, %r97;
	div.s32 	%r99, %r98, %r10;
	mul.lo.s32 	%r100, %r99, %r10;
	sub.s32 	%r101, %r98, %r100;
	div.s32 	%r102, %r101, %r11;
	mul.lo.s32 	%r103, %r102, %r11;
	sub.s32 	%r104, %r101, %r103;
	selp.b32 	%r105, 0, %r96, %p6;
	selp.b32 	%r106, 0, %r99, %p5;
	selp.b32 	%r107, 0, %r102, %p4;
	selp.b32 	%r108, 0, %r104, %p3;
	mul.lo.s32 	%r109, %r13, %r105;
	mad.lo.s32 	%r110, %r14, %r106, %r109;
	mad.lo.s32 	%r111, %r15, %r107, %r110;
	mad.lo.s32 	%r112, %r16, %r108, %r111;
	shl.b64 	%rd57, %rd56, 32;
	shr.s64 	%rd58, %rd57, 30;
	add.s64 	%rd59, %rd7, %rd58;
	ld.global.f32 	%f21, [%rd59];
	cvt.s64.s32 	%rd60, %r112;
	add.s64 	%rd61, %rd8, %rd60;
	ld.global.u8 	%rs5, [%rd61];
	setp.eq.s16 	%p11, %rs5, 0;
	mul.f32 	%f22, %f21, %f4;
	selp.f32 	%f23, %f3, %f22, %p11;
	max.f32 	%f24, %f20, %f23;
	add.s64 	%rd62, %rd32, 160;
	cvt.u32.u64 	%r113, %rd62;
	div.s32 	%r114, %r113, %r9;
	mul.lo.s32 	%r115, %r114, %r9;
	sub.s32 	%r116, %r113, %r115;
	div.s32 	%r117, %r116, %r10;
	mul.lo.s32 	%r118, %r117, %r10;
	sub.s32 	%r119, %r116, %r118;
	div.s32 	%r120, %r119, %r11;
	mul.lo.s32 	%r121, %r120, %r11;
	sub.s32 	%r122, %r119, %r121;
	selp.b32 	%r123, 0, %r114, %p6;
	selp.b32 	%r124, 0, %r117, %p5;
	selp.b32 	%r125, 0, %r120, %p4;
	selp.b32 	%r126, 0, %r122, %p3;
	mul.lo.s32 	%r127, %r13, %r123;
	mad.lo.s32 	%r128, %r14, %r124, %r127;
	mad.lo.s32 	%r129, %r15, %r125, %r128;
	mad.lo.s32 	%r130, %r16, %r126, %r129;
	shl.b64 	%rd63, %rd62, 32;
	shr.s64 	%rd64, %rd63, 30;
	add.s64 	%rd65, %rd7, %rd64;
	ld.global.f32 	%f25, [%rd65];
	cvt.s64.s32 	%rd66, %r130;
	add.s64 	%rd67, %rd8, %rd66;
	ld.global.u8 	%rs6, [%rd67];
	setp.eq.s16 	%p12, %rs6, 0;
	mul.f32 	%f26, %f25, %f4;
	selp.f32 	%f27, %f3, %f26, %p12;
	max.f32 	%f28, %f24, %f27;
	add.s64 	%rd68, %rd32, 192;
	cvt.u32.u64 	%r131, %rd68;
	div.s32 	%r132, %r131, %r9;
	mul.lo.s32 	%r133, %r132, %r9;
	sub.s32 	%r134, %r131, %r133;
	div.s32 	%r135, %r134, %r10;
	mul.lo.s32 	%r136, %r135, %r10;
	sub.s32 	%r137, %r134, %r136;
	div.s32 	%r138, %r137, %r11;
	mul.lo.s32 	%r139, %r138, %r11;
	sub.s32 	%r140, %r137, %r139;
	selp.b32 	%r141, 0, %r132, %p6;
	selp.b32 	%r142, 0, %r135, %p5;
	selp.b32 	%r143, 0, %r138, %p4;
	selp.b32 	%r144, 0, %r140, %p3;
	mul.lo.s32 	%r145, %r13, %r141;
	mad.lo.s32 	%r146, %r14, %r142, %r145;
	mad.lo.s32 	%r147, %r15, %r143, %r146;
	mad.lo.s32 	%r148, %r16, %r144, %r147;
	shl.b64 	%rd69, %rd68, 32;
	shr.s64 	%rd70, %rd69, 30;
	add.s64 	%rd71, %rd7, %rd70;
	ld.global.f32 	%f29, [%rd71];
	cvt.s64.s32 	%rd72, %r148;
	add.s64 	%rd73, %rd8, %rd72;
	ld.global.u8 	%rs7, [%rd73];
	setp.eq.s16 	%p13, %rs7, 0;
	mul.f32 	%f30, %f29, %f4;
	selp.f32 	%f31, %f3, %f30, %p13;
	max.f32 	%f32, %f28, %f31;
	add.s64 	%rd74, %rd32, 224;
	cvt.u32.u64 	%r149, %rd74;
	div.s32 	%r150, %r149, %r9;
	mul.lo.s32 	%r151, %r150, %r9;
	sub.s32 	%r152, %r149, %r151;
	div.s32 	%r153, %r152, %r10;
	mul.lo.s32 	%r154, %r153, %r10;
	sub.s32 	%r155, %r152, %r154;
	div.s32 	%r156, %r155, %r11;
	mul.lo.s32 	%r157, %r156, %r11;
	sub.s32 	%r158, %r155, %r157;
	selp.b32 	%r159, 0, %r150, %p6;
	selp.b32 	%r160, 0, %r153, %p5;
	selp.b32 	%r161, 0, %r156, %p4;
	selp.b32 	%r162, 0, %r158, %p3;
	mul.lo.s32 	%r163, %r13, %r159;
	mad.lo.s32 	%r164, %r14, %r160, %r163;
	mad.lo.s32 	%r165, %r15, %r161, %r164;
	mad.lo.s32 	%r166, %r16, %r162, %r165;
	shl.b64 	%rd75, %rd74, 32;
	shr.s64 	%rd76, %rd75, 30;
	add.s64 	%rd77, %rd7, %rd76;
	ld.global.f32 	%f33, [%rd77];
	cvt.s64.s32 	%rd78, %r166;
	add.s64 	%rd79, %rd8, %rd78;
	ld.global.u8 	%rs8, [%rd79];
	setp.eq.s16 	%p14, %rs8, 0;
	mul.f32 	%f34, %f33, %f4;
	selp.f32 	%f35, %f3, %f34, %p14;
	max.f32 	%f36, %f32, %f35;
	add.s64 	%rd80, %rd32, 256;
	cvt.u32.u64 	%r167, %rd80;
	div.s32 	%r168, %r167, %r9;
	mul.lo.s32 	%r169, %r168, %r9;
	sub.s32 	%r170, %r167, %r169;
	div.s32 	%r171, %r170, %r10;
	mul.lo.s32 	%r172, %r171, %r10;
	sub.s32 	%r173, %r170, %r172;
	div.s32 	%r174, %r173, %r11;
	mul.lo.s32 	%r175, %r174, %r11;
	sub.s32 	%r176, %r173, %r175;
	selp.b32 	%r177, 0, %r168, %p6;
	selp.b32 	%r178, 0, %r171, %p5;
	selp.b32 	%r179, 0, %r174, %p4;
	selp.b32 	%r180, 0, %r176, %p3;
	mul.lo.s32 	%r181, %r13, %r177;
	mad.lo.s32 	%r182, %r14, %r178, %r181;
	mad.lo.s32 	%r183, %r15, %r179, %r182;
	mad.lo.s32 	%r184, %r16, %r180, %r183;
	shl.b64 	%rd81, %rd80, 32;
	shr.s64 	%rd82, %rd81, 30;
	add.s64 	%rd83, %rd7, %rd82;
	ld.global.f32 	%f37, [%rd83];
	cvt.s64.s32 	%rd84, %r184;
	add.s64 	%rd85, %rd8, %rd84;
	ld.global.u8 	%rs9, [%rd85];
	setp.eq.s16 	%p15, %rs9, 0;
	mul.f32 	%f38, %f37, %f4;
	selp.f32 	%f39, %f3, %f38, %p15;
	max.f32 	%f40, %f36, %f39;
	add.s64 	%rd86, %rd32, 288;
	cvt.u32.u64 	%r185, %rd86;
	div.s32 	%r186, %r185, %r9;
	mul.lo.s32 	%r187, %r186, %r9;
	sub.s32 	%r188, %r185, %r187;
	div.s32 	%r189, %r188, %r10;
	mul.lo.s32 	%r190, %r189, %r10;
	sub.s32 	%r191, %r188, %r190;
	div.s32 	%r192, %r191, %r11;
	mul.lo.s32 	%r193, %r192, %r11;
	sub.s32 	%r194, %r191, %r193;
	selp.b32 	%r195, 0, %r186, %p6;
	selp.b32 	%r196, 0, %r189, %p5;
	selp.b32 	%r197, 0, %r192, %p4;
	selp.b32 	%r198, 0, %r194, %p3;
	mul.lo.s32 	%r199, %r13, %r195;
	mad.lo.s32 	%r200, %r14, %r196, %r199;
	mad.lo.s32 	%r201, %r15, %r197, %r200;
	mad.lo.s32 	%r202, %r16, %r198, %r201;
	shl.b64 	%rd87, %rd86, 32;
	shr.s64 	%rd88, %rd87, 30;
	add.s64 	%rd89, %rd7, %rd88;
	ld.global.f32 	%f41, [%rd89];
	cvt.s64.s32 	%rd90, %r202;
	add.s64 	%rd91, %rd8, %rd90;
	ld.global.u8 	%rs10, [%rd91];
	setp.eq.s16 	%p16, %rs10, 0;
	mul.f32 	%f42, %f41, %f4;
	selp.f32 	%f43, %f3, %f42, %p16;
	max.f32 	%f44, %f40, %f43;
	add.s64 	%rd92, %rd32, 320;
	cvt.u32.u64 	%r203, %rd92;
	div.s32 	%r204, %r203, %r9;
	mul.lo.s32 	%r205, %r204, %r9;
	sub.s32 	%r206, %r203, %r205;
	div.s32 	%r207, %r206, %r10;
	mul.lo.s32 	%r208, %r207, %r10;
	sub.s32 	%r209, %r206, %r208;
	div.s32 	%r210, %r209, %r11;
	mul.lo.s32 	%r211, %r210, %r11;
	sub.s32 	%r212, %r209, %r211;
	selp.b32 	%r213, 0, %r204, %p6;
	selp.b32 	%r214, 0, %r207, %p5;
	selp.b32 	%r215, 0, %r210, %p4;
	selp.b32 	%r216, 0, %r212, %p3;
	mul.lo.s32 	%r217, %r13, %r213;
	mad.lo.s32 	%r218, %r14, %r214, %r217;
	mad.lo.s32 	%r219, %r15, %r215, %r218;
	mad.lo.s32 	%r220, %r16, %r216, %r219;
	shl.b64 	%rd93, %rd92, 32;
	shr.s64 	%rd94, %rd93, 30;
	add.s64 	%rd95, %rd7, %rd94;
	ld.global.f32 	%f45, [%rd95];
	cvt.s64.s32 	%rd96, %r220;
	add.s64 	%rd97, %rd8, %rd96;
	ld.global.u8 	%rs11, [%rd97];
	setp.eq.s16 	%p17, %rs11, 0;
	mul.f32 	%f46, %f45, %f4;
	selp.f32 	%f47, %f3, %f46, %p17;
	max.f32 	%f48, %f44, %f47;
	add.s64 	%rd98, %rd32, 352;
	cvt.u32.u64 	%r221, %rd98;
	div.s32 	%r222, %r221, %r9;
	mul.lo.s32 	%r223, %r222, %r9;
	sub.s32 	%r224, %r221, %r223;
	div.s32 	%r225, %r224, %r10;
	mul.lo.s32 	%r226, %r225, %r10;
	sub.s32 	%r227, %r224, %r226;
	div.s32 	%r228, %r227, %r11;
	mul.lo.s32 	%r229, %r228, %r11;
	sub.s32 	%r230, %r227, %r229;
	selp.b32 	%r231, 0, %r222, %p6;
	selp.b32 	%r232, 0, %r225, %p5;
	selp.b32 	%r233, 0, %r228, %p4;
	selp.b32 	%r234, 0, %r230, %p3;
	mul.lo.s32 	%r235, %r13, %r231;
	mad.lo.s32 	%r236, %r14, %r232, %r235;
	mad.lo.s32 	%r237, %r15, %r233, %r236;
	mad.lo.s32 	%r238, %r16, %r234, %r237;
	shl.b64 	%rd99, %rd98, 32;
	shr.s64 	%rd100, %rd99, 30;
	add.s64 	%rd101, %rd7, %rd100;
	ld.global.f32 	%f49, [%rd101];
	cvt.s64.s32 	%rd102, %r238;
	add.s64 	%rd103, %rd8, %rd102;
	ld.global.u8 	%rs12, [%rd103];
	setp.eq.s16 	%p18, %rs12, 0;
	mul.f32 	%f50, %f49, %f4;
	selp.f32 	%f51, %f3, %f50, %p18;
	max.f32 	%f52, %f48, %f51;
	add.s64 	%rd104, %rd32, 384;
	cvt.u32.u64 	%r239, %rd104;
	div.s32 	%r240, %r239, %r9;
	mul.lo.s32 	%r241, %r240, %r9;
	sub.s32 	%r242, %r239, %r241;
	div.s32 	%r243, %r242, %r10;
	mul.lo.s32 	%r244, %r243, %r10;
	sub.s32 	%r245, %r242, %r244;
	div.s32 	%r246, %r245, %r11;
	mul.lo.s32 	%r247, %r246, %r11;
	sub.s32 	%r248, %r245, %r247;
	selp.b32 	%r249, 0, %r240, %p6;
	selp.b32 	%r250, 0, %r243, %p5;
	selp.b32 	%r251, 0, %r246, %p4;
	selp.b32 	%r252, 0, %r248, %p3;
	mul.lo.s32 	%r253, %r13, %r249;
	mad.lo.s32 	%r254, %r14, %r250, %r253;
	mad.lo.s32 	%r255, %r15, %r251, %r254;
	mad.lo.s32 	%r256, %r16, %r252, %r255;
	shl.b64 	%rd105, %rd104, 32;
	shr.s64 	%rd106, %rd105, 30;
	add.s64 	%rd107, %rd7, %rd106;
	ld.global.f32 	%f53, [%rd107];
	cvt.s64.s32 	%rd108, %r256;
	add.s64 	%rd109, %rd8, %rd108;
	ld.global.u8 	%rs13, [%rd109];
	setp.eq.s16 	%p19, %rs13, 0;
	mul.f32 	%f54, %f53, %f4;
	selp.f32 	%f55, %f3, %f54, %p19;
	max.f32 	%f56, %f52, %f55;
	add.s64 	%rd110, %rd32, 416;
	cvt.u32.u64 	%r257, %rd110;
	div.s32 	%r258, %r257, %r9;
	mul.lo.s32 	%r259, %r258, %r9;
	sub.s32 	%r260, %r257, %r259;
	div.s32 	%r261, %r260, %r10;
	mul.lo.s32 	%r262, %r261, %r10;
	sub.s32 	%r263, %r260, %r262;
	div.s32 	%r264, %r263, %r11;
	mul.lo.s32 	%r265, %r264, %r11;
	sub.s32 	%r266, %r263, %r265;
	selp.b32 	%r267, 0, %r258, %p6;
	selp.b32 	%r268, 0, %r261, %p5;
	selp.b32 	%r269, 0, %r264, %p4;
	selp.b32 	%r270, 0, %r266, %p3;
	mul.lo.s32 	%r271, %r13, %r267;
	mad.lo.s32 	%r272, %r14, %r268, %r271;
	mad.lo.s32 	%r273, %r15, %r269, %r272;
	mad.lo.s32 	%r274, %r16, %r270, %r273;
	shl.b64 	%rd111, %rd110, 32;
	shr.s64 	%rd112, %rd111, 30;
	add.s64 	%rd113, %rd7, %rd112;
	ld.global.f32 	%f57, [%rd113];
	cvt.s64.s32 	%rd114, %r274;
	add.s64 	%rd115, %rd8, %rd114;
	ld.global.u8 	%rs14, [%rd115];
	setp.eq.s16 	%p20, %rs14, 0;
	mul.f32 	%f58, %f57, %f4;
	selp.f32 	%f59, %f3, %f58, %p20;
	max.f32 	%f60, %f56, %f59;
	add.s64 	%rd116, %rd32, 448;
	cvt.u32.u64 	%r275, %rd116;
	div.s32 	%r276, %r275, %r9;
	mul.lo.s32 	%r277, %r276, %r9;
	sub.s32 	%r278, %r275, %r277;
	div.s32 	%r279, %r278, %r10;
	mul.lo.s32 	%r280, %r279, %r10;
	sub.s32 	%r281, %r278, %r280;
	div.s32 	%r282, %r281, %r11;
	mul.lo.s32 	%r283, %r282, %r11;
	sub.s32 	%r284, %r281, %r283;
	selp.b32 	%r285, 0, %r276, %p6;
	selp.b32 	%r286, 0, %r279, %p5;
	selp.b32 	%r287, 0, %r282, %p4;
	selp.b32 	%r288, 0, %r284, %p3;
	mul.lo.s32 	%r289, %r13, %r285;
	mad.lo.s32 	%r290, %r14, %r286, %r289;
	mad.lo.s32 	%r291, %r15, %r287, %r290;
	mad.lo.s32 	%r292, %r16, %r288, %r291;
	shl.b64 	%rd117, %rd116, 32;
	shr.s64 	%rd118, %rd117, 30;
	add.s64 	%rd119, %rd7, %rd118;
	ld.global.f32 	%f61, [%rd119];
	cvt.s64.s32 	%rd120, %r292;
	add.s64 	%rd121, %rd8, %rd120;
	ld.global.u8 	%rs15, [%rd121];
	setp.eq.s16 	%p21, %rs15, 0;
	mul.f32 	%f62, %f61, %f4;
	selp.f32 	%f63, %f3, %f62, %p21;
	max.f32 	%f64, %f60, %f63;
	add.s64 	%rd122, %rd32, 480;
	cvt.u32.u64 	%r293, %rd122;
	div.s32 	%r294, %r293, %r9;
	mul.lo.s32 	%r295, %r294, %r9;
	sub.s32 	%r296, %r293, %r295;
	div.s32 	%r297, %r296, %r10;
	mul.lo.s32 	%r298, %r297, %r10;
	sub.s32 	%r299, %r296, %r298;
	div.s32 	%r300, %r299, %r11;
	mul.lo.s32 	%r301, %r300, %r11;
	sub.s32 	%r302, %r299, %r301;
	selp.b32 	%r303, 0, %r294, %p6;
	selp.b32 	%r304, 0, %r297, %p5;
	selp.b32 	%r305, 0, %r300, %p4;
	selp.b32 	%r306, 0, %r302, %p3;
	mul.lo.s32 	%r307, %r13, %r303;
	mad.lo.s32 	%r308, %r14, %r304, %r307;
	mad.lo.s32 	%r309, %r15, %r305, %r308;
	mad.lo.s32 	%r310, %r16, %r306, %r309;
	shl.b64 	%rd123, %rd122, 32;
	shr.s64 	%rd124, %rd123, 30;
	add.s64 	%rd125, %rd7, %rd124;
	ld.global.f32 	%f65, [%rd125];
	cvt.s64.s32 	%rd126, %r310;
	add.s64 	%rd127, %rd8, %rd126;
	ld.global.u8 	%rs16, [%rd127];
	setp.eq.s16 	%p22, %rs16, 0;
	mul.f32 	%f66, %f65, %f4;
	selp.f32 	%f67, %f3, %f66, %p22;
	max.f32 	%f68, %f64, %f67;
	add.s64 	%rd128, %rd32, 512;
	cvt.u32.u64 	%r311, %rd128;
	div.s32 	%r312, %r311, %r9;
	mul.lo.s32 	%r313, %r312, %r9;
	sub.s32 	%r314, %r311, %r313;
	div.s32 	%r315, %r314, %r10;
	mul.lo.s32 	%r316, %r315, %r10;
	sub.s32 	%r317, %r314, %r316;
	div.s32 	%r318, %r317, %r11;
	mul.lo.s32 	%r319, %r318, %r11;
	sub.s32 	%r320, %r317, %r319;
	selp.b32 	%r321, 0, %r312, %p6;
	selp.b32 	%r322, 0, %r315, %p5;
	selp.b32 	%r323, 0, %r318, %p4;
	selp.b32 	%r324, 0, %r320, %p3;
	mul.lo.s32 	%r325, %r13, %r321;
	mad.lo.s32 	%r326, %r14, %r322, %r325;
	mad.lo.s32 	%r327, %r15, %r323, %r326;
	mad.lo.s32 	%r328, %r16, %r324, %r327;
	shl.b64 	%rd129, %rd128, 32;
	shr.s64 	%rd130, %rd129, 30;
	add.s64 	%rd131, %rd7, %rd130;
	ld.global.f32 	%f69, [%rd131];
	cvt.s64.s32 	%rd132, %r328;
	add.s64 	%rd133, %rd8, %rd132;
	ld.global.u8 	%rs17, [%rd133];
	setp.eq.s16 	%p23, %rs17, 0;
	mul.f32 	%f70, %f69, %f4;
	selp.f32 	%f71, %f3, %f70, %p23;
	max.f32 	%f72, %f68, %f71;
	add.s64 	%rd134, %rd32, 544;
	cvt.u32.u64 	%r329, %rd134;
	div.s32 	%r330, %r329, %r9;
	mul.lo.s32 	%r331, %r330, %r9;
	sub.s32 	%r332, %r329, %r331;
	div.s32 	%r333, %r332, %r10;
	mul.lo.s32 	%r334, %r333, %r10;
	sub.s32 	%r335, %r332, %r334;
	div.s32 	%r336, %r335, %r11;
	mul.lo.s32 	%r337, %r336, %r11;
	sub.s32 	%r338, %r335, %r337;
	selp.b32 	%r339, 0, %r330, %p6;
	selp.b32 	%r340, 0, %r333, %p5;
	selp.b32 	%r341, 0, %r336, %p4;
	selp.b32 	%r342, 0, %r338, %p3;
	mul.lo.s32 	%r343, %r13, %r339;
	mad.lo.s32 	%r344, %r14, %r340, %r343;
	mad.lo.s32 	%r345, %r15, %r341, %r344;
	mad.lo.s32 	%r346, %r16, %r342, %r345;
	shl.b64 	%rd135, %rd134, 32;
	shr.s64 	%rd136, %rd135, 30;
	add.s64 	%rd137, %rd7, %rd136;
	ld.global.f32 	%f73, [%rd137];
	cvt.s64.s32 	%rd138, %r346;
	add.s64 	%rd139, %rd8, %rd138;
	ld.global.u8 	%rs18, [%rd139];
	setp.eq.s16 	%p24, %rs18, 0;
	mul.f32 	%f74, %f73, %f4;
	selp.f32 	%f75, %f3, %f74, %p24;
	max.f32 	%f76, %f72, %f75;
	add.s64 	%rd140, %rd32, 576;
	cvt.u32.u64 	%r347, %rd140;
	div.s32 	%r348, %r347, %r9;
	mul.lo.s32 	%r349, %r348, %r9;
	sub.s32 	%r350, %r347, %r349;
	div.s32 	%r351, %r350, %r10;
	mul.lo.s32 	%r352, %r351, %r10;
	sub.s32 	%r353, %r350, %r352;
	div.s32 	%r354, %r353, %r11;
	mul.lo.s32 	%r355, %r354, %r11;
	sub.s32 	%r356, %r353, %r355;
	selp.b32 	%r357, 0, %r348, %p6;
	selp.b32 	%r358, 0, %r351, %p5;
	selp.b32 	%r359, 0, %r354, %p4;
	selp.b32 	%r360, 0, %r356, %p3;
	mul.lo.s32 	%r361, %r13, %r357;
	mad.lo.s32 	%r362, %r14, %r358, %r361;
	mad.lo.s32 	%r363, %r15, %r359, %r362;
	mad.lo.s32 	%r364, %r16, %r360, %r363;
	shl.b64 	%rd141, %rd140, 32;
	shr.s64 	%rd142, %rd141, 30;
	add.s64 	%rd143, %rd7, %rd142;
	ld.global.f32 	%f77, [%rd143];
	cvt.s64.s32 	%rd144, %r364;
	add.s64 	%rd145, %rd8, %rd144;
	ld.global.u8 	%rs19, [%rd145];
	setp.eq.s16 	%p25, %rs19, 0;
	mul.f32 	%f78, %f77, %f4;
	selp.f32 	%f79, %f3, %f78, %p25;
	max.f32 	%f80, %f76, %f79;
	add.s64 	%rd146, %rd32, 608;
	cvt.u32.u64 	%r365, %rd146;
	div.s32 	%r366, %r365, %r9;
	mul.lo.s32 	%r367, %r366, %r9;
	sub.s32 	%r368, %r365, %r367;
	div.s32 	%r369, %r368, %r10;
	mul.lo.s32 	%r370, %r369, %r10;
	sub.s32 	%r371, %r368, %r370;
	div.s32 	%r372, %r371, %r11;
	mul.lo.s32 	%r373, %r372, %r11;
	sub.s32 	%r374, %r371, %r373;
	selp.b32 	%r375, 0, %r366, %p6;
	selp.b32 	%r376, 0, %r369, %p5;
	selp.b32 	%r377, 0, %r372, %p4;
	selp.b32 	%r378, 0, %r374, %p3;
	mul.lo.s32 	%r379, %r13, %r375;
	mad.lo.s32 	%r380, %r14, %r376, %r379;
	mad.lo.s32 	%r381, %r15, %r377, %r380;
	mad.lo.s32 	%r382, %r16, %r378, %r381;
	shl.b64 	%rd147, %rd146, 32;
	shr.s64 	%rd148, %rd147, 30;
	add.s64 	%rd149, %rd7, %rd148;
	ld.global.f32 	%f81, [%rd149];
	cvt.s64.s32 	%rd150, %r382;
	add.s64 	%rd151, %rd8, %rd150;
	ld.global.u8 	%rs20, [%rd151];
	setp.eq.s16 	%p26, %rs20, 0;
	mul.f32 	%f82, %f81, %f4;
	selp.f32 	%f83, %f3, %f82, %p26;
	max.f32 	%f84, %f80, %f83;
	add.s64 	%rd152, %rd32, 640;
	cvt.u32.u64 	%r383, %rd152;
	div.s32 	%r384, %r383, %r9;
	mul.lo.s32 	%r385, %r384, %r9;
	sub.s32 	%r386, %r383, %r385;
	div.s32 	%r387, %r386, %r10;
	mul.lo.s32 	%r388, %r387, %r10;
	sub.s32 	%r389, %r386, %r388;
	div.s32 	%r390, %r389, %r11;
	mul.lo.s32 	%r391, %r390, %r11;
	sub.s32 	%r392, %r389, %r391;
	selp.b32 	%r393, 0, %r384, %p6;
	selp.b32 	%r394, 0, %r387, %p5;
	selp.b32 	%r395, 0, %r390, %p4;
	selp.b32 	%r396, 0, %r392, %p3;
	mul.lo.s32 	%r397, %r13, %r393;
	mad.lo.s32 	%r398, %r14, %r394, %r397;
	mad.lo.s32 	%r399, %r15, %r395, %r398;
	mad.lo.s32 	%r400, %r16, %r396, %r399;
	shl.b64 	%rd153, %rd152, 32;
	shr.s64 	%rd154, %rd153, 30;
	add.s64 	%rd155, %rd7, %rd154;
	ld.global.f32 	%f85, [%rd155];
	cvt.s64.s32 	%rd156, %r400;
	add.s64 	%rd157, %rd8, %rd156;
	ld.global.u8 	%rs21, [%rd157];
	setp.eq.s16 	%p27, %rs21, 0;
	mul.f32 	%f86, %f85, %f4;
	selp.f32 	%f87, %f3, %f86, %p27;
	max.f32 	%f88, %f84, %f87;
	add.s64 	%rd158, %rd32, 672;
	cvt.u32.u64 	%r401, %rd158;
	div.s32 	%r402, %r401, %r9;
	mul.lo.s32 	%r403, %r402, %r9;
	sub.s32 	%r404, %r401, %r403;
	div.s32 	%r405, %r404, %r10;
	mul.lo.s32 	%r406, %r405, %r10;
	sub.s32 	%r407, %r404, %r406;
	div.s32 	%r408, %r407, %r11;
	mul.lo.s32 	%r409, %r408, %r11;
	sub.s32 	%r410, %r407, %r409;
	selp.b32 	%r411, 0, %r402, %p6;
	selp.b32 	%r412, 0, %r405, %p5;
	selp.b32 	%r413, 0, %r408, %p4;
	selp.b32 	%r414, 0, %r410, %p3;
	mul.lo.s32 	%r415, %r13, %r411;
	mad.lo.s32 	%r416, %r14, %r412, %r415;
	mad.lo.s32 	%r417, %r15, %r413, %r416;
	mad.lo.s32 	%r418, %r16, %r414, %r417;
	shl.b64 	%rd159, %rd158, 32;
	shr.s64 	%rd160, %rd159, 30;
	add.s64 	%rd161, %rd7, %rd160;
	ld.global.f32 	%f89, [%rd161];
	cvt.s64.s32 	%rd162, %r418;
	add.s64 	%rd163, %rd8, %rd162;
	ld.global.u8 	%rs22, [%rd163];
	setp.eq.s16 	%p28, %rs22, 0;
	mul.f32 	%f90, %f89, %f4;
	selp.f32 	%f91, %f3, %f90, %p28;
	max.f32 	%f92, %f88, %f91;
	add.s64 	%rd164, %rd32, 704;
	cvt.u32.u64 	%r419, %rd164;
	div.s32 	%r420, %r419, %r9;
	mul.lo.s32 	%r421, %r420, %r9;
	sub.s32 	%r422, %r419, %r421;
	div.s32 	%r423, %r422, %r10;
	mul.lo.s32 	%r424, %r423, %r10;
	sub.s32 	%r425, %r422, %r424;
	div.s32 	%r426, %r425, %r11;
	mul.lo.s32 	%r427, %r426, %r11;
	sub.s32 	%r428, %r425, %r427;
	selp.b32 	%r429, 0, %r420, %p6;
	selp.b32 	%r430, 0, %r423, %p5;
	selp.b32 	%r431, 0, %r426, %p4;
	selp.b32 	%r432, 0, %r428, %p3;
	mul.lo.s32 	%r433, %r13, %r429;
	mad.lo.s32 	%r434, %r14, %r430, %r433;
	mad.lo.s32 	%r435, %r15, %r431, %r434;
	mad.lo.s32 	%r436, %r16, %r432, %r435;
	shl.b64 	%rd165, %rd164, 32;
	shr.s64 	%rd166, %rd165, 30;
	add.s64 	%rd167, %rd7, %rd166;
	ld.global.f32 	%f93, [%rd167];
	cvt.s64.s32 	%rd168, %r436;
	add.s64 	%rd169, %rd8, %rd168;
	ld.global.u8 	%rs23, [%rd169];
	setp.eq.s16 	%p29, %rs23, 0;
	mul.f32 	%f94, %f93, %f4;
	selp.f32 	%f95, %f3, %f94, %p29;
	max.f32 	%f96, %f92, %f95;
	add.s64 	%rd170, %rd32, 736;
	cvt.u32.u64 	%r437, %rd170;
	div.s32 	%r438, %r437, %r9;
	mul.lo.s32 	%r439, %r438, %r9;
	sub.s32 	%r440, %r437, %r439;
	div.s32 	%r441, %r440, %r10;
	mul.lo.s32 	%r442, %r441, %r10;
	sub.s32 	%r443, %r440, %r442;
	div.s32 	%r444, %r443, %r11;
	mul.lo.s32 	%r445, %r444, %r11;
	sub.s32 	%r446, %r443, %r445;
	selp.b32 	%r447, 0, %r438, %p6;
	selp.b32 	%r448, 0, %r441, %p5;
	selp.b32 	%r449, 0, %r444, %p4;
	selp.b32 	%r450, 0, %r446, %p3;
	mul.lo.s32 	%r451, %r13, %r447;
	mad.lo.s32 	%r452, %r14, %r448, %r451;
	mad.lo.s32 	%r453, %r15, %r449, %r452;
	mad.lo.s32 	%r454, %r16, %r450, %r453;
	shl.b64 	%rd171, %rd170, 32;
	shr.s64 	%rd172, %rd171, 30;
	add.s64 	%rd173, %rd7, %rd172;
	ld.global.f32 	%f97, [%rd173];
	cvt.s64.s32 	%rd174, %r454;
	add.s64 	%rd175, %rd8, %rd174;
	ld.global.u8 	%rs24, [%rd175];
	setp.eq.s16 	%p30, %rs24, 0;
	mul.f32 	%f98, %f97, %f4;
	selp.f32 	%f99, %f3, %f98, %p30;
	max.f32 	%f100, %f96, %f99;
	add.s64 	%rd176, %rd32, 768;
	cvt.u32.u64 	%r455, %rd176;
	div.s32 	%r456, %r455, %r9;
	mul.lo.s32 	%r457, %r456, %r9;
	sub.s32 	%r458, %r455, %r457;
	div.s32 	%r459, %r458, %r10;
	mul.lo.s32 	%r460, %r459, %r10;
	sub.s32 	%r461, %r458, %r460;
	div.s32 	%r462, %r461, %r11;
	mul.lo.s32 	%r463, %r462, %r11;
	sub.s32 	%r464, %r461, %r463;
	selp.b32 	%r465, 0, %r456, %p6;
	selp.b32 	%r466, 0, %r459, %p5;
	selp.b32 	%r467, 0, %r462, %p4;
	selp.b32 	%r468, 0, %r464, %p3;
	mul.lo.s32 	%r469, %r13, %r465;
	mad.lo.s32 	%r470, %r14, %r466, %r469;
	mad.lo.s32 	%r471, %r15, %r467, %r470;
	mad.lo.s32 	%r472, %r16, %r468, %r471;
	shl.b64 	%rd177, %rd176, 32;
	shr.s64 	%rd178, %rd177, 30;
	add.s64 	%rd179, %rd7, %rd178;
	ld.global.f32 	%f101, [%rd179];
	cvt.s64.s32 	%rd180, %r472;
	add.s64 	%rd181, %rd8, %rd180;
	ld.global.u8 	%rs25, [%rd181];
	setp.eq.s16 	%p31, %rs25, 0;
	mul.f32 	%f102, %f101, %f4;
	selp.f32 	%f103, %f3, %f102, %p31;
	max.f32 	%f104, %f100, %f103;
	add.s64 	%rd182, %rd32, 800;
	cvt.u32.u64 	%r473, %rd182;
	div.s32 	%r474, %r473, %r9;
	mul.lo.s32 	%r475, %r474, %r9;
	sub.s32 	%r476, %r473, %r475;
	div.s32 	%r477, %r476, %r10;
	mul.lo.s32 	%r478, %r477, %r10;
	sub.s32 	%r479, %r476, %r478;
	div.s32 	%r480, %r479, %r11;
	mul.lo.s32 	%r481, %r480, %r11;
	sub.s32 	%r482, %r479, %r481;
	selp.b32 	%r483, 0, %r474, %p6;
	selp.b32 	%r484, 0, %r477, %p5;
	selp.b32 	%r485, 0, %r480, %p4;
	selp.b32 	%r486, 0, %r482, %p3;
	mul.lo.s32 	%r487, %r13, %r483;
	mad.lo.s32 	%r488, %r14, %r484, %r487;
	mad.lo.s32 	%r489, %r15, %r485, %r488;
	mad.lo.s32 	%r490, %r16, %r486, %r489;
	shl.b64 	%rd183, %rd182, 32;
	shr.s64 	%rd184, %rd183, 30;
	add.s64 	%rd185, %rd7, %rd184;
	ld.global.f32 	%f105, [%rd185];
	cvt.s64.s32 	%rd186, %r490;
	add.s64 	%rd187, %rd8, %rd186;
	ld.global.u8 	%rs26, [%rd187];
	setp.eq.s16 	%p32, %rs26, 0;
	mul.f32 	%f106, %f105, %f4;
	selp.f32 	%f107, %f3, %f106, %p32;
	max.f32 	%f108, %f104, %f107;
	add.s64 	%rd188, %rd32, 832;
	cvt.u32.u64 	%r491, %rd188;
	div.s32 	%r492, %r491, %r9;
	mul.lo.s32 	%r493, %r492, %r9;
	sub.s32 	%r494, %r491, %r493;
	div.s32 	%r495, %r494, %r10;
	mul.lo.s32 	%r496, %r495, %r10;
	sub.s32 	%r497, %r494, %r496;
	div.s32 	%r498, %r497, %r11;
	mul.lo.s32 	%r499, %r498, %r11;
	sub.s32 	%r500, %r497, %r499;
	selp.b32 	%r501, 0, %r492, %p6;
	selp.b32 	%r502, 0, %r495, %p5;
	selp.b32 	%r503, 0, %r498, %p4;
	selp.b32 	%r504, 0, %r500, %p3;
	mul.lo.s32 	%r505, %r13, %r501;
	mad.lo.s32 	%r506, %r14, %r502, %r505;
	mad.lo.s32 	%r507, %r15, %r503, %r506;
	mad.lo.s32 	%r508, %r16, %r504, %r507;
	shl.b64 	%rd189, %rd188, 32;
	shr.s64 	%rd190, %rd189, 30;
	add.s64 	%rd191, %rd7, %rd190;
	ld.global.f32 	%f109, [%rd191];
	cvt.s64.s32 	%rd192, %r508;
	add.s64 	%rd193, %rd8, %rd192;
	ld.global.u8 	%rs27, [%rd193];
	setp.eq.s16 	%p33, %rs27, 0;
	mul.f32 	%f110, %f109, %f4;
	selp.f32 	%f111, %f3, %f110, %p33;
	max.f32 	%f112, %f108, %f111;
	mov.b32 	%r509, %f112;
	shfl.sync.bfly.b32	%r510|%p34, %r509, 16, 31, -1;
	mov.b32 	%f113, %r510;
	max.f32 	%f114, %f112, %f113;
	mov.b32 	%r511, %f114;
	shfl.sync.bfly.b32	%r512|%p35, %r511, 8, 31, -1;
	mov.b32 	%f115, %r512;
	max.f32 	%f116, %f114, %f115;
	mov.b32 	%r513, %f116;
	shfl.sync.bfly.b32	%r514|%p36, %r513, 4, 31, -1;
	mov.b32 	%f117, %r514;
	max.f32 	%f118, %f116, %f117;
	mov.b32 	%r515, %f118;
	shfl.sync.bfly.b32	%r516|%p37, %r515, 2, 31, -1;
	mov.b32 	%f119, %r516;
	max.f32 	%f120, %f118, %f119;
	mov.b32 	%r517, %f120;
	shfl.sync.bfly.b32	%r518|%p38, %r517, 1, 31, -1;
	mov.b32 	%f121, %r518;
	max.f32 	%f122, %f120, %f121;
	sub.f32 	%f123, %f7, %f122;
	fma.rn.f32 	%f124, %f123, 0f3BBB989D, 0f3F000000;
	cvt.sat.f32.f32 	%f125, %f124;
	mov.f32 	%f126, 0f4B400001;
	mov.f32 	%f127, 0f437C0000;
	fma.rm.f32 	%f128, %f125, %f127, %f126;
	add.f32 	%f129, %f128, 0fCB40007F;
	neg.f32 	%f130, %f129;
	fma.rn.f32 	%f131, %f123, 0f3FB8AA3B, %f130;
	fma.rn.f32 	%f132, %f123, 0f32A57060, %f131;
	mov.b32 	%r519, %f128;
	shl.b32 	%r520, %r519, 23;
	mov.b32 	%f133, %r520;
	ex2.approx.ftz.f32 	%f134, %f132;
	mul.f32 	%f135, %f134, %f133;
	add.f32 	%f136, %f135, 0f00000000;
	sub.f32 	%f137, %f11, %f122;
	fma.rn.f32 	%f138, %f137, 0f3BBB989D, 0f3F000000;
	cvt.sat.f32.f32 	%f139, %f138;
	fma.rm.f32 	%f140, %f139, %f127, %f126;
	add.f32 	%f141, %f140, 0fCB40007F;
	neg.f32 	%f142, %f141;
	fma.rn.f32 	%f143, %f137, 0f3FB8AA3B, %f142;
	fma.rn.f32 	%f144, %f137, 0f32A57060, %f143;
	mov.b32 	%r521, %f140;
	shl.b32 	%r522, %r521, 23;
	mov.b32 	%f145, %r522;
	ex2.approx.ftz.f32 	%f146, %f144;
	mul.f32 	%f147, %f146, %f145;
	add.f32 	%f148, %f136, %f147;
	sub.f32 	%f149, %f15, %f122;
	fma.rn.f32 	%f150, %f149, 0f3BBB989D, 0f3F000000;
	cvt.sat.f32.f32 	%f151, %f150;
	fma.rm.f32 	%f152, %f151, %f127, %f126;
	add.f32 	%f153, %f152, 0fCB40007F;
	neg.f32 	%f154, %f153;
	fma.rn.f32 	%f155, %f149, 0f3FB8AA3B, %f154;
	fma.rn.f32 	%f156, %f149, 0f32A57060, %f155;
	mov.b32 	%r523, %f152;
	shl.b32 	%r524, %r523, 23;
	mov.b32 	%f157, %r524;
	ex2.approx.ftz.f32 	%f158, %f156;
	mul.f32 	%f159, %f158, %f157;
	add.f32 	%f160, %f148, %f159;
	sub.f32 	%f161, %f19, %f122;
	fma.rn.f32 	%f162, %f161, 0f3BBB989D, 0f3F000000;
	cvt.sat.f32.f32 	%f163, %f162;
	fma.rm.f32 	%f164, %f163, %f127, %f126;
	add.f32 	%f165, %f164, 0fCB40007F;
	neg.f32 	%f166, %f165;
	fma.rn.f32 	%f167, %f161, 0f3FB8AA3B, %f166;
	fma.rn.f32 	%f168, %f161, 0f32A57060, %f167;
	mov.b32 	%r525, %f164;
	shl.b32 	%r526, %r525, 23;
	mov.b32 	%f169, %r526;
	ex2.approx.ftz.f32 	%f170, %f168;
	mul.f32 	%f171, %f170, %f169;
	add.f32 	%f172, %f160, %f171;
	sub.f32 	%f173, %f23, %f122;
	fma.rn.f32 	%f174, %f173, 0f3BBB989D, 0f3F000000;
	cvt.sat.f32.f32 	%f175, %f174;
	fma.rm.f32 	%f176, %f175, %f127, %f126;
	add.f32 	%f177, %f176, 0fCB40007F;
	neg.f32 	%f178, %f177;
	fma.rn.f32 	%f179, %f173, 0f3FB8AA3B, %f178;
	fma.rn.f32 	%f180, %f173, 0f32A57060, %f179;
	mov.b32 	%r527, %f176;
	shl.b32 	%r528, %r527, 23;
	mov.b32 	%f181, %r528;
	ex2.approx.ftz.f32 	%f182, %f180;
	mul.f32 	%f183, %f182, %f181;
	add.f32 	%f184, %f172, %f183;
	sub.f32 	%f185, %f27, %f122;
	fma.rn.f32 	%f186, %f185, 0f3BBB989D, 0f3F000000;
	cvt.sat.f32.f32 	%f187, %f186;
	fma.rm.f32 	%f188, %f187, %f127, %f126;
	add.f32 	%f189, %f188, 0fCB40007F;
	neg.f32 	%f190, %f189;
	fma.rn.f32 	%f191, %f185, 0f3FB8AA3B, %f190;
	fma.rn.f32 	%f192, %f185, 0f32A57060, %f191;
	mov.b32 	%r529, %f188;
	shl.b32 	%r530, %r529, 23;
	mov.b32 	%f193, %r530;
	ex2.approx.ftz.f32 	%f194, %f192;
	mul.f32 	%f195, %f194, %f193;
	add.f32 	%f196, %f184, %f195;
	sub.f32 	%f197, %f31, %f122;
	fma.rn.f32 	%f198, %f197, 0f3BBB989D, 0f3F000000;
	cvt.sat.f32.f32 	%f199, %f198;
	fma.rm.f32 	%f200, %f199, %f127, %f126;
	add.f32 	%f201, %f200, 0fCB40007F;
	neg.f32 	%f202, %f201;
	fma.rn.f32 	%f203, %f197, 0f3FB8AA3B, %f202;
	fma.rn.f32 	%f204, %f197, 0f32A57060, %f203;
	mov.b32 	%r531, %f200;
	shl.b32 	%r532, %r531, 23;
	mov.b32 	%f205, %r532;
	ex2.approx.ftz.f32 	%f206, %f204;
	mul.f32 	%f207, %f206, %f205;
	add.f32 	%f208, %f196, %f207;
	sub.f32 	%f209, %f35, %f122;
	fma.rn.f32 	%f210, %f209, 0f3BBB989D, 0f3F000000;
	cvt.sat.f32.f32 	%f211, %f210;
	fma.rm.f32 	%f212, %f211, %f127, %f126;
	add.f32 	%f213, %f212, 0fCB40007F;
	neg.f32 	%f214, %f213;
	fma.rn.f32 	%f215, %f209, 0f3FB8AA3B, %f214;
	fma.rn.f32 	%f216, %f209, 0f32A57060, %f215;
	mov.b32 	%r533, %f212;
	shl.b32 	%r534, %r533, 23;
	mov.b32 	%f217, %r534;
	ex2.approx.ftz.f32 	%f218, %f216;
	mul.f32 	%f219, %f218, %f217;
	add.f32 	%f220, %f208, %f219;
	sub.f32 	%f221, %f39, %f122;
	fma.rn.f32 	%f222, %f221, 0f3BBB989D, 0f3F000000;
	cvt.sat.f32.f32 	%f223, %f222;
	fma.rm.f32 	%f224, %f223, %f127, %f126;
	add.f32 	%f225, %f224, 0fCB40007F;
	neg.f32 	%f226, %f225;
	fma.rn.f32 	%f227, %f221, 0f3FB8AA3B, %f226;
	fma.rn.f32 	%f228, %f221, 0f32A57060, %f227;
	mov.b32 	%r535, %f224;
	shl.b32 	%r536, %r535, 23;
	mov.b32 	%f229, %r536;
	ex2.approx.ftz.f32 	%f230, %f228;
	mul.f32 	%f231, %f230, %f229;
	add.f32 	%f232, %f220, %f231;
	sub.f32 	%f233, %f43, %f122;
	fma.rn.f32 	%f234, %f233, 0f3BBB989D, 0f3F000000;
	cvt.sat.f32.f32 	%f235, %f234;
	fma.rm.f32 	%f236, %f235, %f127, %f126;
	add.f32 	%f237, %f236, 0fCB40007F;
	neg.f32 	%f238, %f237;
	fma.rn.f32 	%f239, %f233, 0f3FB8AA3B, %f238;
	fma.rn.f32 	%f240, %f233, 0f32A57060, %f239;
	mov.b32 	%r537, %f236;
	shl.b32 	%r538, %r537, 23;
	mov.b32 	%f241, %r538;
	ex2.approx.ftz.f32 	%f242, %f240;
	mul.f32 	%f243, %f242, %f241;
	add.f32 	%f244, %f232, %f243;
	sub.f32 	%f245, %f47, %f122;
	fma.rn.f32 	%f246, %f245, 0f3BBB989D, 0f3F000000;
	cvt.sat.f32.f32 	%f247, %f246;
	fma.rm.f32 	%f248, %f247, %f127, %f126;
	add.f32 	%f249, %f248, 0fCB40007F;
	neg.f32 	%f250, %f249;
	fma.rn.f32 	%f251, %f245, 0f3FB8AA3B, %f250;
	fma.rn.f32 	%f252, %f245, 0f32A57060, %f251;
	mov.b32 	%r539, %f248;
	shl.b32 	%r540, %r539, 23;
	mov.b32 	%f253, %r540;
	ex2.approx.ftz.f32 	%f254, %f252;
	mul.f32 	%f255, %f254, %f253;
	add.f32 	%f256, %f244, %f255;
	sub.f32 	%f257, %f51, %f122;
	fma.rn.f32 	%f258, %f257, 0f3BBB989D, 0f3F000000;
	cvt.sat.f32.f32 	%f259, %f258;
	fma.rm.f32 	%f260, %f259, %f127, %f126;
	add.f32 	%f261, %f260, 0fCB40007F;
	neg.f32 	%f262, %f261;
	fma.rn.f32 	%f263, %f257, 0f3FB8AA3B, %f262;
	fma.rn.f32 	%f264, %f257, 0f32A57060, %f263;
	mov.b32 	%r541, %f260;
	shl.b32 	%r542, %r541, 23;
	mov.b32 	%f265, %r542;
	ex2.approx.ftz.f32 	%f266, %f264;
	mul.f32 	%f267, %f266, %f265;
	add.f32 	%f268, %f256, %f267;
	sub.f32 	%f269, %f55, %f122;
	fma.rn.f32 	%f270, %f269, 0f3BBB989D, 0f3F000000;
	cvt.sat.f32.f32 	%f271, %f270;
	fma.rm.f32 	%f272, %f271, %f127, %f126;
	add.f32 	%f273, %f272, 0fCB40007F;
	neg.f32 	%f274, %f273;
	fma.rn.f32 	%f275, %f269, 0f3FB8AA3B, %f274;
	fma.rn.f32 	%f276, %f269, 0f32A57060, %f275;
	mov.b32 	%r543, %f272;
	shl.b32 	%r544, %r543, 23;
	mov.b32 	%f277, %r544;
	ex2.approx.ftz.f32 	%f278, %f276;
	mul.f32 	%f279, %f278, %f277;
	add.f32 	%f280, %f268, %f279;
	sub.f32 	%f281, %f59, %f122;
	fma.rn.f32 	%f282, %f281, 0f3BBB989D, 0f3F000000;
	cvt.sat.f32.f32 	%f283, %f282;
	fma.rm.f32 	%f284, %f283, %f127, %f126;
	add.f32 	%f285, %f284, 0fCB40007F;
	neg.f32 	%f286, %f285;
	fma.rn.f32 	%f287, %f281, 0f3FB8AA3B, %f286;
	fma.rn.f32 	%f288, %f281, 0f32A57060, %f287;
	mov.b32 	%r545, %f284;
	shl.b32 	%r546, %r545, 23;
	mov.b32 	%f289, %r546;
	ex2.approx.ftz.f32 	%f290, %f288;
	mul.f32 	%f291, %f290, %f289;
	add.f32 	%f292, %f280, %f291;
	sub.f32 	%f293, %f63, %f122;
	fma.rn.f32 	%f294, %f293, 0f3BBB989D, 0f3F000000;
	cvt.sat.f32.f32 	%f295, %f294;
	fma.rm.f32 	%f296, %f295, %f127, %f126;
	add.f32 	%f297, %f296, 0fCB40007F;
	neg.f32 	%f298, %f297;
	fma.rn.f32 	%f299, %f293, 0f3FB8AA3B, %f298;
	fma.rn.f32 	%f300, %f293, 0f32A57060, %f299;
	mov.b32 	%r547, %f296;
	shl.b32 	%r548, %r547, 23;
	mov.b32 	%f301, %r548;
	ex2.approx.ftz.f32 	%f302, %f300;
	mul.f32 	%f303, %f302, %f301;
	add.f32 	%f304, %f292, %f303;
	sub.f32 	%f305, %f67, %f122;
	fma.rn.f32 	%f306, %f305, 0f3BBB989D, 0f3F000000;
	cvt.sat.f32.f32 	%f307, %f306;
	fma.rm.f32 	%f308, %f307, %f127, %f126;
	add.f32 	%f309, %f308, 0fCB40007F;
	neg.f32 	%f310, %f309;
	fma.rn.f32 	%f311, %f305, 0f3FB8AA3B, %f310;
	fma.rn.f32 	%f312, %f305, 0f32A57060, %f311;
	mov.b32 	%r549, %f308;
	shl.b32 	%r550, %r549, 23;
	mov.b32 	%f313, %r550;
	ex2.approx.ftz.f32 	%f314, %f312;
	mul.f32 	%f315, %f314, %f313;
	add.f32 	%f316, %f304, %f315;
	sub.f32 	%f317, %f71, %f122;
	fma.rn.f32 	%f318, %f317, 0f3BBB989D, 0f3F000000;
	cvt.sat.f32.f32 	%f319, %f318;
	fma.rm.f32 	%f320, %f319, %f127, %f126;
	add.f32 	%f321, %f320, 0fCB40007F;
	neg.f32 	%f322, %f321;
	fma.rn.f32 	%f323, %f317, 0f3FB8AA3B, %f322;
	fma.rn.f32 	%f324, %f317, 0f32A57060, %f323;
	mov.b32 	%r551, %f320;
	shl.b32 	%r552, %r551, 23;
	mov.b32 	%f325, %r552;
	ex2.approx.ftz.f32 	%f326, %f324;
	mul.f32 	%f327, %f326, %f325;
	add.f32 	%f328, %f316, %f327;
	sub.f32 	%f329, %f75, %f122;
	fma.rn.f32 	%f330, %f329, 0f3BBB989D, 0f3F000000;
	cvt.sat.f32.f32 	%f331, %f330;
	fma.rm.f32 	%f332, %f331, %f127, %f126;
	add.f32 	%f333, %f332, 0fCB40007F;
	neg.f32 	%f334, %f333;
	fma.rn.f32 	%f335, %f329, 0f3FB8AA3B, %f334;
	fma.rn.f32 	%f336, %f329, 0f32A57060, %f335;
	mov.b32 	%r553, %f332;
	shl.b32 	%r554, %r553, 23;
	mov.b32 	%f337, %r554;
	ex2.approx.ftz.f32 	%f338, %f336;
	mul.f32 	%f339, %f338, %f337;
	add.f32 	%f340, %f328, %f339;
	sub.f32 	%f341, %f79, %f122;
	fma.rn.f32 	%f342, %f341, 0f3BBB989D, 0f3F000000;
	cvt.sat.f32.f32 	%f343, %f342;
	fma.rm.f32 	%f344, %f343, %f127, %f126;
	add.f32 	%f345, %f344, 0fCB40007F;
	neg.f32 	%f346, %f345;
	fma.rn.f32 	%f347, %f341, 0f3FB8AA3B, %f346;
	fma.rn.f32 	%f348, %f341, 0f32A57060, %f347;
	mov.b32 	%r555, %f344;
	shl.b32 	%r556, %r555, 23;
	mov.b32 	%f349, %r556;
	ex2.approx.ftz.f32 	%f350, %f348;
	mul.f32 	%f351, %f350, %f349;
	add.f32 	%f352, %f340, %f351;
	sub.f32 	%f353, %f83, %f122;
	fma.rn.f32 	%f354, %f353, 0f3BBB989D, 0f3F000000;
	cvt.sat.f32.f32 	%f355, %f354;
	fma.rm.f32 	%f356, %f355, %f127, %f126;
	add.f32 	%f357, %f356, 0fCB40007F;
	neg.f32 	%f358, %f357;
	fma.rn.f32 	%f359, %f353, 0f3FB8AA3B, %f358;
	fma.rn.f32 	%f360, %f353, 0f32A57060, %f359;
	mov.b32 	%r557, %f356;
	shl.b32 	%r558, %r557, 23;
	mov.b32 	%f361, %r558;
	ex2.approx.ftz.f32 	%f362, %f360;
	mul.f32 	%f363, %f362, %f361;
	add.f32 	%f364, %f352, %f363;
	sub.f32 	%f365, %f87, %f122;
	fma.rn.f32 	%f366, %f365, 0f3BBB989D, 0f3F000000;
	cvt.sat.f32.f32 	%f367, %f366;
	fma.rm.f32 	%f368, %f367, %f127, %f126;
	add.f32 	%f369, %f368, 0fCB40007F;
	neg.f32 	%f370, %f369;
	fma.rn.f32 	%f371, %f365, 0f3FB8AA3B, %f370;
	fma.rn.f32 	%f372, %f365, 0f32A57060, %f371;
	mov.b32 	%r559, %f368;
	shl.b32 	%r560, %r559, 23;
	mov.b32 	%f373, %r560;
	ex2.approx.ftz.f32 	%f374, %f372;
	mul.f32 	%f375, %f374, %f373;
	add.f32 	%f376, %f364, %f375;
	sub.f32 	%f377, %f91, %f122;
	fma.rn.f32 	%f378, %f377, 0f3BBB989D, 0f3F000000;
	cvt.sat.f32.f32 	%f379, %f378;
	fma.rm.f32 	%f380, %f379, %f127, %f126;
	add.f32 	%f381, %f380, 0fCB40007F;
	neg.f32 	%f382, %f381;
	fma.rn.f32 	%f383, %f377, 0f3FB8AA3B, %f382;
	fma.rn.f32 	%f384, %f377, 0f32A57060, %f383;
	mov.b32 	%r561, %f380;
	shl.b32 	%r562, %r561, 23;
	mov.b32 	%f385, %r562;
	ex2.approx.ftz.f32 	%f386, %f384;
	mul.f32 	%f387, %f386, %f385;
	add.f32 	%f388, %f376, %f387;
	sub.f32 	%f389, %f95, %f122;
	fma.rn.f32 	%f390, %f389, 0f3BBB989D, 0f3F000000;
	cvt.sat.f32.f32 	%f391, %f390;
	fma.rm.f32 	%f392, %f391, %f127, %f126;
	add.f32 	%f393, %f392, 0fCB40007F;
	neg.f32 	%f394, %f393;
	fma.rn.f32 	%f395, %f389, 0f3FB8AA3B, %f394;
	fma.rn.f32 	%f396, %f389, 0f32A57060, %f395;
	mov.b32 	%r563, %f392;
	shl.b32 	%r564, %r563, 23;
	mov.b32 	%f397, %r564;
	ex2.approx.ftz.f32 	%f398, %f396;
	mul.f32 	%f399, %f398, %f397;
	add.f32 	%f400, %f388, %f399;
	sub.f32 	%f401, %f99, %f122;
	fma.rn.f32 	%f402, %f401, 0f3BBB989D, 0f3F000000;
	cvt.sat.f32.f32 	%f403, %f402;
	fma.rm.f32 	%f404, %f403, %f127, %f126;
	add.f32 	%f405, %f404, 0fCB40007F;
	neg.f32 	%f406, %f405;
	fma.rn.f32 	%f407, %f401, 0f3FB8AA3B, %f406;
	fma.rn.f32 	%f408, %f401, 0f32A57060, %f407;
	mov.b32 	%r565, %f404;
	shl.b32 	%r566, %r565, 23;
	mov.b32 	%f409, %r566;
	ex2.approx.ftz.f32 	%f410, %f408;
	mul.f32 	%f411, %f410, %f409;
	add.f32 	%f412, %f400, %f411;
	sub.f32 	%f413, %f103, %f122;
	fma.rn.f32 	%f414, %f413, 0f3BBB989D, 0f3F000000;
	cvt.sat.f32.f32 	%f415, %f414;
	fma.rm.f32 	%f416, %f415, %f127, %f126;
	add.f32 	%f417, %f416, 0fCB40007F;
	neg.f32 	%f418, %f417;
	fma.rn.f32 	%f419, %f413, 0f3FB8AA3B, %f418;
	fma.rn.f32 	%f420, %f413, 0f32A57060, %f419;
	mov.b32 	%r567, %f416;
	shl.b32 	%r568, %r567, 23;
	mov.b32 	%f421, %r568;
	ex2.approx.ftz.f32 	%f422, %f420;
	mul.f32 	%f423, %f422, %f421;
	add.f32 	%f424, %f412, %f423;
	sub.f32 	%f425, %f107, %f122;
	fma.rn.f32 	%f426, %f425, 0f3BBB989D, 0f3F000000;
	cvt.sat.f32.f32 	%f427, %f426;
	fma.rm.f32 	%f428, %f427, %f127, %f126;
	add.f32 	%f429, %f428, 0fCB40007F;
	neg.f32 	%f430, %f429;
	fma.rn.f32 	%f431, %f425, 0f3FB8AA3B, %f430;
	fma.rn.f32 	%f432, %f425, 0f32A57060, %f431;
	mov.b32 	%r569, %f428;
	shl.b32 	%r570, %r569, 23;
	mov.b32 	%f433, %r570;
	ex2.approx.ftz.f32 	%f434, %f432;
	mul.f32 	%f435, %f434, %f433;
	add.f32 	%f436, %f424, %f435;
	sub.f32 	%f437, %f111, %f122;
	fma.rn.f32 	%f438, %f437, 0f3BBB989D, 0f3F000000;
	cvt.sat.f32.f32 	%f439, %f438;
	fma.rm.f32 	%f440, %f439, %f127, %f126;
	add.f32 	%f441, %f440, 0fCB40007F;
	neg.f32 	%f442, %f441;
	fma.rn.f32 	%f443, %f437, 0f3FB8AA3B, %f442;
	fma.rn.f32 	%f444, %f437, 0f32A57060, %f443;
	mov.b32 	%r571, %f440;
	shl.b32 	%r572, %r571, 23;
	mov.b32 	%f445, %r572;
	ex2.approx.ftz.f32 	%f446, %f444;
	mul.f32 	%f447, %f446, %f445;
	add.f32 	%f448, %f436, %f447;
	mov.b32 	%r573, %f448;
	shfl.sync.bfly.b32	%r574|%p39, %r573, 16, 31, -1;
	mov.b32 	%f449, %r574;
	add.f32 	%f450, %f448, %f449;
	mov.b32 	%r575, %f450;
	shfl.sync.bfly.b32	%r576|%p40, %r575, 8, 31, -1;
	mov.b32 	%f451, %r576;
	add.f32 	%f452, %f450, %f451;
	mov.b32 	%r577, %f452;
	shfl.sync.bfly.b32	%r578|%p41, %r577, 4, 31, -1;
	mov.b32 	%f453, %r578;
	add.f32 	%f454, %f452, %f453;
	mov.b32 	%r579, %f454;
	shfl.sync.bfly.b32	%r580|%p42, %r579, 2, 31, -1;
	mov.b32 	%f455, %r580;
	add.f32 	%f456, %f454, %f455;
	mov.b32 	%r581, %f456;
	shfl.sync.bfly.b32	%r582|%p43, %r581, 1, 31, -1;
	mov.b32 	%f457, %r582;
	add.f32 	%f458, %f456, %f457;
	div.rn.f32 	%f459, %f135, %f458;
	div.rn.f32 	%f460, %f147, %f458;
	div.rn.f32 	%f461, %f159, %f458;
	div.rn.f32 	%f462, %f171, %f458;
	div.rn.f32 	%f463, %f183, %f458;
	div.rn.f32 	%f464, %f195, %f458;
	div.rn.f32 	%f465, %f207, %f458;
	div.rn.f32 	%f466, %f219, %f458;
	div.rn.f32 	%f467, %f231, %f458;
	div.rn.f32 	%f468, %f243, %f458;
	div.rn.f32 	%f469, %f255, %f458;
	div.rn.f32 	%f470, %f267, %f458;
	div.rn.f32 	%f471, %f279, %f458;
	div.rn.f32 	%f472, %f291, %f458;
	div.rn.f32 	%f473, %f303, %f458;
	div.rn.f32 	%f474, %f315, %f458;
	div.rn.f32 	%f475, %f327, %f458;
	div.rn.f32 	%f476, %f339, %f458;
	div.rn.f32 	%f477, %f351, %f458;
	div.rn.f32 	%f478, %f363, %f458;
	div.rn.f32 	%f479, %f375, %f458;
	div.rn.f32 	%f480, %f387, %f458;
	div.rn.f32 	%f481, %f399, %f458;
	div.rn.f32 	%f482, %f411, %f458;
	div.rn.f32 	%f483, %f423, %f458;
	div.rn.f32 	%f484, %f435, %f458;
	div.rn.f32 	%f485, %f447, %f458;
	mad.lo.s64 	%rd194, %rd197, %rd5, %rd9;
	shl.b64 	%rd195, %rd194, 2;
	add.s64 	%rd196, %rd10, %rd195;
	st.global.f32 	[%rd196], %f459;
	st.global.f32 	[%rd196+128], %f460;
	st.global.f32 	[%rd196+256], %f461;
	st.global.f32 	[%rd196+384], %f462;
	st.global.f32 	[%rd196+512], %f463;
	st.global.f32 	[%rd196+640], %f464;
	st.global.f32 	[%rd196+768], %f465;
	st.global.f32 	[%rd196+896], %f466;
	st.global.f32 	[%rd196+1024], %f467;
	st.global.f32 	[%rd196+1152], %f468;
	st.global.f32 	[%rd196+1280], %f469;
	st.global.f32 	[%rd196+1408], %f470;
	st.global.f32 	[%rd196+1536], %f471;
	st.global.f32 	[%rd196+1664], %f472;
	st.global.f32 	[%rd196+1792], %f473;
	st.global.f32 	[%rd196+1920], %f474;
	st.global.f32 	[%rd196+2048], %f475;
	st.global.f32 	[%rd196+2176], %f476;
	st.global.f32 	[%rd196+2304], %f477;
	st.global.f32 	[%rd196+2432], %f478;
	st.global.f32 	[%rd196+2560], %f479;
	st.global.f32 	[%rd196+2688], %f480;
	st.global.f32 	[%rd196+2816], %f481;
	st.global.f32 	[%rd196+2944], %f482;
	st.global.f32 	[%rd196+3072], %f483;
	st.global.f32 	[%rd196+3200], %f484;
	st.global.f32 	[%rd196+3328], %f485;
	add.s64 	%rd197, %rd197, %rd11;
	setp.lt.s64 	%p44, %rd197, %rd24;
	@%p44 bra 	$L__BB578_4;
$L__BB578_5:
	ret;

}
	// .globl	_Z15SoftmaxWarpImplI22BroadcastScaleMaskLoadIffbLm4EiE11DirectStoreIffEfLi1ELi27ELi32ELi1ELb1EL9Algorithm0EEvT_T0_ll
.visible .entry _Z15SoftmaxWarpImplI22BroadcastScaleMaskLoadIffbLm4EiE11DirectStoreIffEfLi1ELi27ELi32ELi1ELb1EL9Algorithm0EEvT_T0_ll(
	.param .align 8 .b8 _Z15SoftmaxWarpImplI22BroadcastScaleMaskLoadIffbLm4EiE11DirectStoreIffEfLi1ELi27ELi32ELi1ELb1EL9Algorithm0EEvT_T0_ll_param_0[120],
	.param .align 8 .b8 _Z15SoftmaxWarpImplI22BroadcastScaleMaskLoadIffbLm4EiE11DirectStoreIffEfLi1ELi27ELi32ELi1ELb1EL9Algorithm0EEvT_T0_ll_param_1[16],
	.param .u64 _Z15SoftmaxWarpImplI22BroadcastScaleMaskLoadIffbLm4EiE11DirectStoreIffEfLi1ELi27ELi32ELi1ELb1EL9Algorithm0EEvT_T0_ll_param_2,
	.param .u64 _Z15SoftmaxWarpImplI22BroadcastScaleMaskLoadIffbLm4EiE11DirectStoreIffEfLi1ELi27ELi32ELi1ELb1EL9Algorithm0EEvT_T0_ll_param_3
)
{
	.reg .pred 	%p<203>;
	.reg .b16 	%rs<28>;
	.reg .b32 	%r<710>;
	.reg .b32 	%f<621>;
	.reg .b64 	%rd<268>;

	ld.param.u64 	%rd32, [_Z15SoftmaxWarpImplI22BroadcastScaleMaskLoadIffbLm4EiE11DirectStoreIffEfLi1ELi27ELi32ELi1ELb1EL9Algorithm0EEvT_T0_ll_param_1+8];
	ld.param.u64 	%rd31, [_Z15SoftmaxWarpImplI22BroadcastScaleMaskLoadIffbLm4EiE11DirectStoreIffEfLi1ELi27ELi32ELi1ELb1EL9Algorithm0EEvT_T0_ll_param_1];
	ld.param.v2.f32 	{%f138, %f139}, [_Z15SoftmaxWarpImplI22BroadcastScaleMaskLoadIffbLm4EiE11DirectStoreIffEfLi1ELi27ELi32ELi1ELb1EL9Algorithm0EEvT_T0_ll_param_0+112];
	ld.param.u64 	%rd30, [_Z15SoftmaxWarpImplI22BroadcastScaleMaskLoadIffbLm4EiE11DirectStoreIffEfLi1ELi27ELi32ELi1ELb1EL9Algorithm0EEvT_T0_ll_param_0+104];
	ld.param.v2.u32 	{%r14, %r15}, [_Z15SoftmaxWarpImplI22BroadcastScaleMaskLoadIffbLm4EiE11DirectStoreIffEfLi1ELi27ELi32ELi1ELb1EL9Algorithm0EEvT_T0_ll_param_0+88];
	ld.param.v2.u32 	{%r12, %r13}, [_Z15SoftmaxWarpImplI22BroadcastScaleMaskLoadIffbLm4EiE11DirectStoreIffEfLi1ELi27ELi32ELi1ELb1EL9Algorithm0EEvT_T0_ll_param_0+80];
	ld.param.v2.u32 	{%r10, %r11}, [_Z15SoftmaxWarpImplI22BroadcastScaleMaskLoadIffbLm4EiE11DirectStoreIffEfLi1ELi27ELi32ELi1ELb1EL9Algorithm0EEvT_T0_ll_param_0+64];
	ld.param.v2.u32 	{%r8, %r9}, [_Z15SoftmaxWarpImplI22BroadcastScaleMaskLoadIffbLm4EiE11DirectStoreIffEfLi1ELi27ELi32ELi1ELb1EL9Algorithm0EEvT_T0_ll_param_0+56];
	ld.param.u64 	%rd26, [_Z15SoftmaxWarpImplI22BroadcastScaleMaskLoadIffbLm4EiE11DirectStoreIffEfLi1ELi27ELi32ELi1ELb1EL9Algorithm0EEvT_T0_ll_param_0+40];
	ld.param.u64 	%rd25, [_Z15SoftmaxWarpImplI22BroadcastScaleMaskLoadIffbLm4EiE11DirectStoreIffEfLi1ELi27ELi32ELi1ELb1EL9Algorithm0EEvT_T0_ll_param_0+32];
	ld.param.u64 	%rd24, [_Z15SoftmaxWarpImplI22BroadcastScaleMaskLoadIffbLm4EiE11DirectStoreIffEfLi1ELi27ELi32ELi1ELb1EL9Algorithm0EEvT_T0_ll_param_0+24];
	ld.param.u64 	%rd23, [_Z15SoftmaxWarpImplI22BroadcastScaleMaskLoadIffbLm4EiE11DirectStoreIffEfLi1ELi27ELi32ELi1ELb1EL9Algorithm0EEvT_T0_ll_param_0+16];
	ld.param.u64 	%rd22, [_Z15SoftmaxWarpImplI22BroadcastScaleMaskLoadIffbLm4EiE11DirectStoreIffEfLi1ELi27ELi32ELi1ELb1EL9Algorithm0EEvT_T0_ll_param_0+8];
	ld.param.u64 	%rd21, [_Z15SoftmaxWarpImplI22BroadcastScaleMaskLoadIffbLm4EiE11DirectStoreIffEfLi1ELi27ELi32ELi1ELb1EL9Algorithm0EEvT_T0_ll_param_0];
	ld.param.u64 	%rd34, [_Z15SoftmaxWarpImplI22BroadcastScaleMaskLoadIffbLm4EiE11DirectStoreIffEfLi1ELi27ELi32ELi1ELb1EL9Algorithm0EEvT_T0_ll_param_3];
	cvta.to.global.u64 	%rd1, %rd21;
	cvta.to.global.u64 	%rd2, %rd22;
	setp.lt.s64 	%p1, %rd34, 865;
	@%p1 bra 	$L__BB579_2;
	mov.u64 	%rd35, $str;
	cvta.global.u64 	%rd36, %rd35;
	mov.u64 	%rd37, $str$1;
	cvta.global.u64 	%rd38, %rd37;
	mov.u64 	%rd39, __unnamed_565;
	cvta.global.u64 	%rd40, %rd39;
	{ // callseq 564, 0
	.param .b64 param0;
	st.param.b64 	[param0], %rd36;
	.param .b64 param1;
	st.param.b64 	[param1], %rd38;
	.param .b32 param2;
	st.param.b32 	[param2], 254;
	.param .b64 param3;
	st.param.b64 	[param3], %rd40;
	.param .b64 param4;
	st.param.b64 	[param4], 1;
	call.uni 
	__assertfail, 
	(
	param0, 
	param1, 
	param2, 
	param3, 
	param4
	);
	} // callseq 564
$L__BB579_2:
	ld.param.u64 	%rd265, [_Z15SoftmaxWarpImplI22BroadcastScaleMaskLoadIffbLm4EiE11DirectStoreIffEfLi1ELi27ELi32ELi1ELb1EL9Algorithm0EEvT_T0_ll_param_2];
	mov.u32 	%r16, %ctaid.x;
	mov.u32 	%r17, %ntid.y;
	mov.u32 	%r18, %tid.y;
	mad.lo.s32 	%r19, %r16, %r17, %r18;
	cvt.s64.s32 	%rd267, %r19;
	setp.le.s64 	%p2, %rd265, %rd267;
	@%p2 bra 	$L__BB579_113;
	mov.u32 	%r20, %tid.x;
	add.s32 	%r21, %r20, 320;
	cvt.u64.u32 	%rd7, %r21;
	add.s32 	%r22, %r20, 352;
	cvt.u64.u32 	%rd8, %r22;
	add.s32 	%r23, %r20, 384;
	cvt.u64.u32 	%rd9, %r23;
	add.s32 	%r24, %r20, 448;
	cvt.u64.u32 	%rd10, %r24;
	add.s32 	%r25, %r20, 512;
	cvt.u64.u32 	%rd11, %r25;
$L__BB579_4:
	cvt.u64.u32 	%rd41, %r20;
	setp.le.s64 	%p3, %rd34, %rd41;
	mul.lo.s64 	%rd14, %rd30, %rd267;
	mov.f32 	%f567, 0fFF800000;
	mov.f32 	%f570, %f567;
	@%p3 bra 	$L__BB579_6;
	setp.eq.s64 	%p4, %rd26, 1;
	setp.eq.s64 	%p5, %rd25, 1;
	setp.eq.s64 	%p6, %rd24, 1;
	setp.eq.s64 	%p7, %rd23, 1;
	add.s64 	%rd43, %rd14, %rd41;
	cvt.u32.u64 	%r28, %rd43;
	div.s32 	%r29, %r28, %r8;
	mul.lo.s32 	%r30, %r29, %r8;
	sub.s32 	%r31, %r28, %r30;
	div.s32 	%r32, %r31, %r9;
	mul.lo.s32 	%r33, %r32, %r9;
	sub.s32 	%r34, %r31, %r33;
	div.s32 	%r35, %r34, %r10;
	mul.lo.s32 	%r36, %r35, %r10;
	sub.s32 	%r37, %r34, %r36;
	selp.b32 	%r38, 0, %r29, %p7;
	selp.b32 	%r39, 0, %r32, %p6;
	selp.b32 	%r40, 0, %r35, %p5;
	selp.b32 	%r41, 0, %r37, %p4;
	mul.lo.s32 	%r42, %r12, %r38;
	mad.lo.s32 	%r43, %r13, %r39, %r42;
	mad.lo.s32 	%r44, %r14, %r40, %r43;
	mad.lo.s32 	%r45, %r15, %r41, %r44;
	shl.b64 	%rd44, %rd43, 32;
	shr.s64 	%rd45, %rd44, 30;
	add.s64 	%rd46, %rd1, %rd45;
	ld.global.f32 	%f141, [%rd46];
	cvt.s64.s32 	%rd47, %r45;
	add.s64 	%rd48, %rd2, %rd47;
	ld.global.u8 	%rs1, [%rd48];
	setp.eq.s16 	%p8, %rs1, 0;
	mul.f32 	%f142, %f141, %f139;
	selp.f32 	%f567, %f138, %f142, %p8;
	max.f32 	%f570, %f567, 0fFF800000;
$L__BB579_6:
	mov.u32 	%r46, %tid.x;
	add.s32 	%r47, %r46, 32;
	cvt.u64.u32 	%rd49, %r47;
	setp.le.s64 	%p9, %rd34, %rd49;
	mov.f32 	%f569, 0fFF800000;
	@%p9 bra 	$L__BB579_8;
	setp.eq.s64 	%p10, %rd26, 1;
	setp.eq.s64 	%p11, %rd25, 1;
	setp.eq.s64 	%p12, %rd24, 1;
	setp.eq.s64 	%p13, %rd23, 1;
	add.s64 	%rd51, %rd14, %rd49;
	cvt.u32.u64 	%r50, %rd51;
	div.s32 	%r51, %r50, %r8;
	mul.lo.s32 	%r52, %r51, %r8;
	sub.s32 	%r53, %r50, %r52;
	div.s32 	%r54, %r53, %r9;
	mul.lo.s32 	%r55, %r54, %r9;
	sub.s32 	%r56, %r53, %r55;
	div.s32 	%r57, %r56, %r10;
	mul.lo.s32 	%r58, %r57, %r10;
	sub.s32 	%r59, %r56, %r58;
	selp.b32 	%r60, 0, %r51, %p13;
	selp.b32 	%r61, 0, %r54, %p12;
	selp.b32 	%r62, 0, %r57, %p11;
	selp.b32 	%r63, 0, %r59, %p10;
	mul.lo.s32 	%r64, %r12, %r60;
	mad.lo.s32 	%r65, %r13, %r61, %r64;
	mad.lo.s32 	%r66, %r14, %r62, %r65;
	mad.lo.s32 	%r67, %r15, %r63, %r66;
	shl.b64 	%rd52, %rd51, 32;
	shr.s64 	%rd53, %rd52, 30;
	add.s64 	%rd54, %rd1, %rd53;
	ld.global.f32 	%f144, [%rd54];
	cvt.s64.s32 	%rd55, %r67;
	add.s64 	%rd56, %rd2, %rd55;
	ld.global.u8 	%rs2, [%rd56];
	setp.eq.s16 	%p14, %rs2, 0;
	mul.f32 	%f145, %f144, %f139;
	selp.f32 	%f569, %f138, %f145, %p14;
	max.f32 	%f570, %f570, %f569;
$L__BB579_8:
	add.s32 	%r69, %r46, 64;
	cvt.u64.u32 	%rd57, %r69;
	setp.le.s64 	%p15, %rd34, %rd57;
	mov.f32 	%f571, 0fFF800000;
	@%p15 bra 	$L__BB579_10;
	setp.eq.s64 	%p16, %rd26, 1;
	setp.eq.s64 	%p17, %rd25, 1;
	setp.eq.s64 	%p18, %rd24, 1;
	setp.eq.s64 	%p19, %rd23, 1;
	add.s64 	%rd59, %rd14, %rd57;
	cvt.u32.u64 	%r72, %rd59;
	div.s32 	%r73, %r72, %r8;
	mul.lo.s32 	%r74, %r73, %r8;
	sub.s32 	%r75, %r72, %r74;
	div.s32 	%r76, %r75, %r9;
	mul.lo.s32 	%r77, %r76, %r9;
	sub.s32 	%r78, %r75, %r77;
	div.s32 	%r79, %r78, %r10;
	mul.lo.s32 	%r80, %r79, %r10;
	sub.s32 	%r81, %r78, %r80;
	selp.b32 	%r82, 0, %r73, %p19;
	selp.b32 	%r83, 0, %r76, %p18;
	selp.b32 	%r84, 0, %r79, %p17;
	selp.b32 	%r85, 0, %r81, %p16;
	mul.lo.s32 	%r86, %r12, %r82;
	mad.lo.s32 	%r87, %r13, %r83, %r86;
	mad.lo.s32 	%r88, %r14, %r84, %r87;
	mad.lo.s32 	%r89, %r15, %r85, %r88;
	shl.b64 	%rd60, %rd59, 32;
	shr.s64 	%rd61, %rd60, 30;
	add.s64 	%rd62, %rd1, %rd61;
	ld.global.f32 	%f147, [%rd62];
	cvt.s64.s32 	%rd63, %r89;
	add.s64 	%rd64, %rd2, %rd63;
	ld.global.u8 	%rs3, [%rd64];
	setp.eq.s16 	%p20, %rs3, 0;
	mul.f32 	%f148, %f147, %f139;
	selp.f32 	%f571, %f138, %f148, %p20;
	max.f32 	%f570, %f570, %f571;
$L__BB579_10:
	add.s32 	%r91, %r46, 96;
	cvt.u64.u32 	%rd65, %r91;
	setp.le.s64 	%p21, %rd34, %rd65;
	mov.f32 	%f573, 0fFF800000;
	@%p21 bra 	$L__BB579_12;
	setp.eq.s64 	%p22, %rd26, 1;
	setp.eq.s64 	%p23, %rd25, 1;
	setp.eq.s64 	%p24, %rd24, 1;
	setp.eq.s64 	%p25, %rd23, 1;
	add.s64 	%rd67, %rd14, %rd65;
	cvt.u32.u64 	%r94, %rd67;
	div.s32 	%r95, %r94, %r8;
	mul.lo.s32 	%r96, %r95, %r8;
	sub.s32 	%r97, %r94, %r96;
	div.s32 	%r98, %r97, %r9;
	mul.lo.s32 	%r99, %r98, %r9;
	sub.s32 	%r100, %r97, %r99;
	div.s32 	%r101, %r100, %r10;
	mul.lo.s32 	%r102, %r101, %r10;
	sub.s32 	%r103, %r100, %r102;
	selp.b32 	%r104, 0, %r95, %p25;
	selp.b32 	%r105, 0, %r98, %p24;
	selp.b32 	%r106, 0, %r101, %p23;
	selp.b32 	%r107, 0, %r103, %p22;
	mul.lo.s32 	%r108, %r12, %r104;
	mad.lo.s32 	%r109, %r13, %r105, %r108;
	mad.lo.s32 	%r110, %r14, %r106, %r109;
	mad.lo.s32 	%r111, %r15, %r107, %r110;
	shl.b64 	%rd68, %rd67, 32;
	shr.s64 	%rd69, %rd68, 30;
	add.s64 	%rd70, %rd1, %rd69;
	ld.global.f32 	%f150, [%rd70];
	cvt.s64.s32 	%rd71, %r111;
	add.s64 	%rd72, %rd2, %rd71;
	ld.global.u8 	%rs4, [%rd72];
	setp.eq.s16 	%p26, %rs4, 0;
	mul.f32 	%f151, %f150, %f139;
	selp.f32 	%f573, %f138, %f151, %p26;
	max.f32 	%f570, %f570, %f573;
$L__BB579_12:
	add.s32 	%r113, %r46, 128;
	cvt.u64.u32 	%rd73, %r113;
	setp.le.s64 	%p27, %rd34, %rd73;
	mov.f32 	%f575, 0fFF800000;
	@%p27 bra 	$L__BB579_14;
	setp.eq.s64 	%p28, %rd26, 1;
	setp.eq.s64 	%p29, %rd25, 1;
	setp.eq.s64 	%p30, %rd24, 1;
	setp.eq.s64 	%p31, %rd23, 1;
	add.s64 	%rd75, %rd14, %rd73;
	cvt.u32.u64 	%r116, %rd75;
	div.s32 	%r117, %r116, %r8;
	mul.lo.s32 	%r118, %r117, %r8;
	sub.s32 	%r119, %r116, %r118;
	div.s32 	%r120, %r119, %r9;
	mul.lo.s32 	%r121, %r120, %r9;
	sub.s32 	%r122, %r119, %r121;
	div.s32 	%r123, %r122, %r10;
	mul.lo.s32 	%r124, %r123, %r10;
	sub.s32 	%r125, %r122, %r124;
	selp.b32 	%r126, 0, %r117, %p31;
	selp.b32 	%r127, 0, %r120, %p30;
	selp.b32 	%r128, 0, %r123, %p29;
	selp.b32 	%r129, 0, %r125, %p28;
	mul.lo.s32 	%r130, %r12, %r126;
	mad.lo.s32 	%r131, %r13, %r127, %r130;
	mad.lo.s32 	%r132, %r14, %r128, %r131;
	mad.lo.s32 	%r133, %r15, %r129, %r132;
	shl.b64 	%rd76, %rd75, 32;
	shr.s64 	%rd77, %rd76, 30;
	add.s64 	%rd78, %rd1, %rd77;
	ld.global.f32 	%f153, [%rd78];
	cvt.s64.s32 	%rd79, %r133;
	add.s64 	%rd80, %rd2, %rd79;
	ld.global.u8 	%rs5, [%rd80];
	setp.eq.s16 	%p32, %rs5, 0;
	mul.f32 	%f154, %f153, %f139;
	selp.f32 	%f575, %f138, %f154, %p32;
	max.f32 	%f570, %f570, %f575;
$L__BB579_14:
	add.s32 	%r135, %r46, 160;
	cvt.u64.u32 	%rd81, %r135;
	setp.le.s64 	%p33, %rd34, %rd81;
	mov.f32 	%f577, 0fFF800000;
	@%p33 bra 	$L__BB579_16;
	setp.eq.s64 	%p34, %rd26, 1;
	setp.eq.s64 	%p35, %rd25, 1;
	setp.eq.s64 	%p36, %rd24, 1;
	setp.eq.s64 	%p37, %rd23, 1;
	add.s64 	%rd83, %rd14, %rd81;
	cvt.u32.u64 	%r138, %rd83;
	div.s32 	%r139, %r138, %r8;
	mul.lo.s32 	%r140, %r139, %r8;
	sub.s32 	%r141, %r138, %r140;
	div.s32 	%r142, %r141, %r9;
	mul.lo.s32 	%r143, %r142, %r9;
	sub.s32 	%r144, %r141, %r143;
	div.s32 	%r145, %r144, %r10;
	mul.lo.s32 	%r146, %r145, %r10;
	sub.s32 	%r147, %r144, %r146;
	selp.b32 	%r148, 0, %r139, %p37;
	selp.b32 	%r149, 0, %r142, %p36;
	selp.b32 	%r150, 0, %r145, %p35;
	selp.b32 	%r151, 0, %r147, %p34;
	mul.lo.s32 	%r152, %r12, %r148;
	mad.lo.s32 	%r153, %r13, %r149, %r152;
	mad.lo.s32 	%r154, %r14, %r150, %r153;
	mad.lo.s32 	%r155, %r15, %r151, %r154;
	shl.b64 	%rd84, %rd83, 32;
	shr.s64 	%rd85, %rd84, 30;
	add.s64 	%rd86, %rd1, %rd85;
	ld.global.f32 	%f156, [%rd86];
	cvt.s64.s32 	%rd87, %r155;
	add.s64 	%rd88, %rd2, %rd87;
	ld.global.u8 	%rs6, [%rd88];
	setp.eq.s16 	%p38, %rs6, 0;
	mul.f32 	%f157, %f156, %f139;
	selp.f32 	%f577, %f138, %f157, %p38;
	max.f32 	%f570, %f570, %f577;
$L__BB579_16:
	add.s32 	%r157, %r46, 192;
	cvt.u64.u32 	%rd89, %r157;
	setp.le.s64 	%p39, %rd34, %rd89;
	mov.f32 	%f579, 0fFF800000;
	@%p39 bra 	$L__BB579_18;
	setp.eq.s64 	%p40, %rd26, 1;
	setp.eq.s64 	%p41, %rd25, 1;
	setp.eq.s64 	%p42, %rd24, 1;
	setp.eq.s64 	%p43, %rd23, 1;
	add.s64 	%rd91, %rd14, %rd89;
	cvt.u32.u64 	%r160, %rd91;
	div.s32 	%r161, %r160, %r8;
	mul.lo.s32 	%r162, %r161, %r8;
	sub.s32 	%r163, %r160, %r162;
	div.s32 	%r164, %r163, %r9;
	mul.lo.s32 	%r165, %r164, %r9;
	sub.s32 	%r166, %r163, %r165;
	div.s32 	%r167, %r166, %r10;
	mul.lo.s32 	%r168, %r167, %r10;
	sub.s32 	%r169, %r166, %r168;
	selp.b32 	%r170, 0, %r161, %p43;
	selp.b32 	%r171, 0, %r164, %p42;
	selp.b32 	%r172, 0, %r167, %p41;
	selp.b32 	%r173, 0, %r169, %p40;
	mul.lo.s32 	%r174, %r12, %r170;
	mad.lo.s32 	%r175, %r13, %r171, %r174;
	mad.lo.s32 	%r176, %r14, %r172, %r175;
	mad.lo.s32 	%r177, %r15, %r173, %r176;
	shl.b64 	%rd92, %rd91, 32;
	shr.s64 	%rd93, %rd92, 30;
	add.s64 	%rd94, %rd1, %rd93;
	ld.global.f32 	%f159, [%rd94];
	cvt.s64.s32 	%rd95, %r177;
	add.s64 	%rd96, %rd2, %rd95;
	ld.global.u8 	%rs7, [%rd96];
	setp.eq.s16 	%p44, %rs7, 0;
	mul.f32 	%f160, %f159, %f139;
	selp.f32 	%f579, %f138, %f160, %p44;
	max.f32 	%f570, %f570, %f579;
$L__BB579_18:
	add.s32 	%r179, %r46, 224;
	cvt.u64.u32 	%rd97, %r179;
	setp.le.s64 	%p45, %rd34, %rd97;
	mov.f32 	%f581, 0fFF800000;
	@%p45 bra 	$L__BB579_20;
	setp.eq.s64 	%p46, %rd26, 1;
	setp.eq.s64 	%p47, %rd25, 1;
	setp.eq.s64 	%p48, %rd24, 1;
	setp.eq.s64 	%p49, %rd23, 1;
	cvt.u64.u32 	%rd98, %r179;
	add.s64 	%rd99, %rd14, %rd98;
	cvt.u32.u64 	%r182, %rd99;
	div.s32 	%r183, %r182, %r8;
	mul.lo.s32 	%r184, %r183, %r8;
	sub.s32 	%r185, %r182, %r184;
	div.s32 	%r186, %r185, %r9;
	mul.lo.s32 	%r187, %r186, %r9;
	sub.s32 	%r188, %r185, %r187;
	div.s32 	%r189, %r188, %r10;
	mul.lo.s32 	%r190, %r189, %r10;
	sub.s32 	%r191, %r188, %r190;
	selp.b32 	%r192, 0, %r183, %p49;
	selp.b32 	%r193, 0, %r186, %p48;
	selp.b32 	%r194, 0, %r189, %p47;
	selp.b32 	%r195, 0, %r191, %p46;
	mul.lo.s32 	%r196, %r12, %r192;
	mad.lo.s32 	%r197, %r13, %r193, %r196;
	mad.lo.s32 	%r198, %r14, %r194, %r197;
	mad.lo.s32 	%r199, %r15, %r195, %r198;
	shl.b64 	%rd100, %rd99, 32;
	shr.s64 	%rd101, %rd100, 30;
	add.s64 	%rd102, %rd1, %rd101;
	ld.global.f32 	%f162, [%rd102];
	cvt.s64.s32 	%rd103, %r199;
	add.s64 	%rd104, %rd2, %rd103;
	ld.global.u8 	%rs8, [%rd104];
	setp.eq.s16 	%p50, %rs8, 0;
	mul.f32 	%f163, %f162, %f139;
	selp.f32 	%f581, %f138, %f163, %p50;
	max.f32 	%f570, %f570, %f581;
$L__BB579_20:
	add.s32 	%r201, %r46, 256;
	cvt.u64.u32 	%rd105, %r201;
	setp.le.s64 	%p51, %rd34, %rd105;
	mov.f32 	%f583, 0fFF800000;
	@%p51 bra 	$L__BB579_22;
	setp.eq.s64 	%p52, %rd26, 1;
	setp.eq.s64 	%p53, %rd25, 1;
	setp.eq.s64 	%p54, %rd24, 1;
	setp.eq.s64 	%p55, %rd23, 1;
	cvt.u64.u32 	%rd106, %r201;
	add.s64 	%rd107, %rd14, %rd106;
	cvt.u32.u64 	%r204, %rd107;
	div.s32 	%r205, %r204, %r8;
	mul.lo.s32 	%r206, %r205, %r8;
	sub.s32 	%r207, %r204, %r206;
	div.s32 	%r208, %r207, %r9;
	mul.lo.s32 	%r209, %r208, %r9;
	sub.s32 	%r210, %r207, %r209;
	div.s32 	%r211, %r210, %r10;
	mul.lo.s32 	%r212, %r211, %r10;
	sub.s32 	%r213, %r210, %r212;
	selp.b32 	%r214, 0, %r205, %p55;
	selp.b32 	%r215, 0, %r208, %p54;
	selp.b32 	%r216, 0, %r211, %p53;
	selp.b32 	%r217, 0, %r213, %p52;
	mul.lo.s32 	%r218, %r12, %r214;
	mad.lo.s32 	%r219, %r13, %r215, %r218;
	mad.lo.s32 	%r220, %r14, %r216, %r219;
	mad.lo.s32 	%r221, %r15, %r217, %r220;
	shl.b64 	%rd108, %rd107, 32;
	shr.s64 	%rd109, %rd108, 30;
	add.s64 	%rd110, %rd1, %rd109;
	ld.global.f32 	%f165, [%rd110];
	cvt.s64.s32 	%rd111, %r221;
	add.s64 	%rd112, %rd2, %rd111;
	ld.global.u8 	%rs9, [%rd112];
	setp.eq.s16 	%p56, %rs9, 0;
	mul.f32 	%f166, %f165, %f139;
	selp.f32 	%f583, %f138, %f166, %p56;
	max.f32 	%f570, %f570, %f583;
$L__BB579_22:
	add.s32 	%r223, %r46, 288;
	cvt.u64.u32 	%rd15, %r223;
	setp.le.s64 	%p57, %rd34, %rd15;
	mov.f32 	%f585, 0fFF800000;
	@%p57 bra 	$L__BB579_24;
	setp.eq.s64 	%p58, %rd26, 1;
	setp.eq.s64 	%p59, %rd25, 1;
	setp.eq.s64 	%p60, %rd24, 1;
	setp.eq.s64 	%p61, %rd23, 1;
	add.s64 	%rd113, %rd14, %rd15;
	cvt.u32.u64 	%r224, %rd113;
	div.s32 	%r225, %r224, %r8;
	mul.lo.s32 	%r226, %r225, %r8;
	sub.s32 	%r227, %r224, %r226;
	div.s32 	%r228, %r227, %r9;
	mul.lo.s32 	%r229, %r228, %r9;
	sub.s32 	%r230, %r227, %r229;
	div.s32 	%r231, %r230, %r10;
	mul.lo.s32 	%r232, %r231, %r10;
	sub.s32 	%r233, %r230, %r232;
	selp.b32 	%r234, 0, %r225, %p61;
	selp.b32 	%r235, 0, %r228, %p60;
	selp.b32 	%r236, 0, %r231, %p59;
	selp.b32 	%r237, 0, %r233, %p58;
	mul.lo.s32 	%r238, %r12, %r234;
	mad.lo.s32 	%r239, %r13, %r235, %r238;
	mad.lo.s32 	%r240, %r14, %r236, %r239;
	mad.lo.s32 	%r241, %r15, %r237, %r240;
	shl.b64 	%rd114, %rd113, 32;
	shr.s64 	%rd115, %rd114, 30;
	add.s64 	%rd116, %rd1, %rd115;
	ld.global.f32 	%f168, [%rd116];
	cvt.s64.s32 	%rd117, %r241;
	add.s64 	%rd118, %rd2, %rd117;
	ld.global.u8 	%rs10, [%rd118];
	setp.eq.s16 	%p62, %rs10, 0;
	mul.f32 	%f169, %f168, %f139;
	selp.f32 	%f585, %f138, %f169, %p62;
	max.f32 	%f570, %f570, %f585;
$L__BB579_24:
	setp.le.s64 	%p63, %rd34, %rd7;
	mov.f32 	%f587, 0fFF800000;
	@%p63 bra 	$L__BB579_26;
	setp.eq.s64 	%p64, %rd26, 1;
	setp.eq.s64 	%p65, %rd25, 1;
	setp.eq.s64 	%p66, %rd24, 1;
	setp.eq.s64 	%p67, %rd23, 1;
	add.s64 	%rd119, %rd14, %rd7;
	cvt.u32.u64 	%r242, %rd119;
	div.s32 	%r243, %r242, %r8;
	mul.lo.s32 	%r244, %r243, %r8;
	sub.s32 	%r245, %r242, %r244;
	div.s32 	%r246, %r245, %r9;
	mul.lo.s32 	%r247, %r246, %r9;
	sub.s32 	%r248, %r245, %r247;
	div.s32 	%r249, %r248, %r10;
	mul.lo.s32 	%r250, %r249, %r10;
	sub.s32 	%r251, %r248, %r250;
	selp.b32 	%r252, 0, %r243, %p67;
	selp.b32 	%r253, 0, %r246, %p66;
	selp.b32 	%r254, 0, %r249, %p65;
	selp.b32 	%r255, 0, %r251, %p64;
	mul.lo.s32 	%r256, %r12, %r252;
	mad.lo.s32 	%r257, %r13, %r253, %r256;
	mad.lo.s32 	%r258, %r14, %r254, %r257;
	mad.lo.s32 	%r259, %r15, %r255, %r258;
	shl.b64 	%rd120, %rd119, 32;
	shr.s64 	%rd121, %rd120, 30;
	add.s64 	%rd122, %rd1, %rd121;
	ld.global.f32 	%f171, [%rd122];
	cvt.s64.s32 	%rd123, %r259;
	add.s64 	%rd124, %rd2, %rd123;
	ld.global.u8 	%rs11, [%rd124];
	setp.eq.s16 	%p68, %rs11, 0;
	mul.f32 	%f172, %f171, %f139;
	selp.f32 	%f587, %f138, %f172, %p68;
	max.f32 	%f570, %f570, %f587;
$L__BB579_26:
	setp.le.s64 	%p69, %rd34, %rd8;
	mov.f32 	%f589, 0fFF800000;
	@%p69 bra 	$L__BB579_28;
	setp.eq.s64 	%p70, %rd26, 1;
	setp.eq.s64 	%p71, %rd25, 1;
	setp.eq.s64 	%p72, %rd24, 1;
	setp.eq.s64 	%p73, %rd23, 1;
	add.s64 	%rd125, %rd14, %rd8;
	cvt.u32.u64 	%r260, %rd125;
	div.s32 	%r261, %r260, %r8;
	mul.lo.s32 	%r262, %r261, %r8;
	sub.s32 	%r263, %r260, %r262;
	div.s32 	%r264, %r263, %r9;
	mul.lo.s32 	%r265, %r264, %r9;
	sub.s32 	%r266, %r263, %r265;
	div.s32 	%r267, %r266, %r10;
	mul.lo.s32 	%r268, %r267, %r10;
	sub.s32 	%r269, %r266, %r268;
	selp.b32 	%r270, 0, %r261, %p73;
	selp.b32 	%r271, 0, %r264, %p72;
	selp.b32 	%r272, 0, %r267, %p71;
	selp.b32 	%r273, 0, %r269, %p70;
	mul.lo.s32 	%r274, %r12, %r270;
	mad.lo.s32 	%r275, %r13, %r271, %r274;
	mad.lo.s32 	%r276, %r14, %r272, %r275;
	mad.lo.s32 	%r277, %r15, %r273, %r276;
	shl.b64 	%rd126, %rd125, 32;
	shr.s64 	%rd127, %rd126, 30;
	add.s64 	%rd128, %rd1, %rd127;
	ld.global.f32 	%f174, [%rd128];
	cvt.s64.s32 	%rd129, %r277;
	add.s64 	%rd130, %rd2, %rd129;
	ld.global.u8 	%rs12, [%rd130];
	setp.eq.s16 	%p74, %rs12, 0;
	mul.f32 	%f175, %f174, %f139;
	selp.f32 	%f589, %f138, %f175, %p74;
	max.f32 	%f570, %f570, %f589;
$L__BB579_28:
	setp.le.s64 	%p75, %rd34, %rd9;
	mov.f32 	%f591, 0fFF800000;
	@%p75 bra 	$L__BB579_30;
	setp.eq.s64 	%p76, %rd26, 1;
	setp.eq.s64 	%p77, %rd25, 1;
	setp.eq.s64 	%p78, %rd24, 1;
	setp.eq.s64 	%p79, %rd23, 1;
	add.s64 	%rd131, %rd14, %rd9;
	cvt.u32.u64 	%r278, %rd131;
	div.s32 	%r279, %r278, %r8;
	mul.lo.s32 	%r280, %r279, %r8;
	sub.s32 	%r281, %r278, %r280;
	div.s32 	%r282, %r281, %r9;
	mul.lo.s32 	%r283, %r282, %r9;
	sub.s32 	%r284, %r281, %r283;
	div.s32 	%r285, %r284, %r10;
	mul.lo.s32 	%r286, %r285, %r10;
	sub.s32 	%r287, %r284, %r286;
	selp.b32 	%r288, 0, %r279, %p79;
	selp.b32 	%r289, 0, %r282, %p78;
	selp.b32 	%r290, 0, %r285, %p77;
	selp.b32 	%r291, 0, %r287, %p76;
	mul.lo.s32 	%r292, %r12, %r288;
	mad.lo.s32 	%r293, %r13, %r289, %r292;
	mad.lo.s32 	%r294, %r14, %r290, %r293;
	mad.lo.s32 	%r295, %r15, %r291, %r294;
	shl.b64 	%rd132, %rd131, 32;
	shr.s64 	%rd133, %rd132, 30;
	add.s64 	%rd134, %rd1, %rd133;
	ld.global.f32 	%f177, [%rd134];
	cvt.s64.s32 	%rd135, %r295;
	add.s64 	%rd136, %rd2, %rd135;
	ld.global.u8 	%rs13, [%rd136];
	setp.eq.s16 	%p80, %rs13, 0;
	mul.f32 	%f178, %f177, %f139;
	selp.f32 	%f591, %f138, %f178, %p80;
	max.f32 	%f570, %f570, %f591;
$L__BB579_30:
	mov.u32 	%r296, %tid.x;
	add.s32 	%r297, %r296, 416;
	cvt.u64.u32 	%rd16, %r297;
	setp.le.s64 	%p81, %rd34, %rd16;
	mov.f32 	%f593, 0fFF800000;
	@%p81 bra 	$L__BB579_32;
	setp.eq.s64 	%p82, %rd26, 1;
	setp.eq.s64 	%p83, %rd25, 1;
	setp.eq.s64 	%p84, %rd24, 1;
	setp.eq.s64 	%p85, %rd23, 1;
	add.s64 	%rd137, %rd14, %rd16;
	cvt.u32.u64 	%r298, %rd137;
	div.s32 	%r299, %r298, %r8;
	mul.lo.s32 	%r300, %r299, %r8;
	sub.s32 	%r301, %r298, %r300;
	div.s32 	%r302, %r301, %r9;
	mul.lo.s32 	%r303, %r302, %r9;
	sub.s32 	%r304, %r301, %r303;
	div.s32 	%r305, %r304, %r10;
	mul.lo.s32 	%r306, %r305, %r10;
	sub.s32 	%r307, %r304, %r306;
	selp.b32 	%r308, 0, %r299, %p85;
	selp.b32 	%r309, 0, %r302, %p84;
	selp.b32 	%r310, 0, %r305, %p83;
	selp.b32 	%r311, 0, %r307, %p82;
	mul.lo.s32 	%r312, %r12, %r308;
	mad.lo.s32 	%r313, %r13, %r309, %r312;
	mad.lo.s32 	%r314, %r14, %r310, %r313;
	mad.lo.s32 	%r315, %r15, %r311, %r314;
	shl.b64 	%rd138, %rd137, 32;
	shr.s64 	%rd139, %rd138, 30;
	add.s64 	%rd140, %rd1, %rd139;
	ld.global.f32 	%f180, [%rd140];
	cvt.s64.s32 	%rd141, %r315;
	add.s64 	%rd142, %rd2, %rd141;
	ld.global.u8 	%rs14, [%rd142];
	setp.eq.s16 	%p86, %rs14, 0;
	mul.f32 	%f181, %f180, %f139;
	selp.f32 	%f593, %f138, %f181, %p86;
	max.f32 	%f570, %f570, %f593;
$L__BB579_32:
	setp.le.s64 	%p87, %rd34, %rd10;
	mov.f32 	%f595, 0fFF800000;
	@%p87 bra 	$L__BB579_34;
	setp.eq.s64 	%p88, %rd26, 1;
	setp.eq.s64 	%p89, %rd25, 1;
	setp.eq.s64 	%p90, %rd24, 1;
	setp.eq.s64 	%p91, %rd23, 1;
	add.s64 	%rd143, %rd14, %rd10;
	cvt.u32.u64 	%r316, %rd143;
	div.s32 	%r317, %r316, %r8;
	mul.lo.s32 	%r318, %r317, %r8;
	sub.s32 	%r319, %r316, %r318;
	div.s32 	%r320, %r319, %r9;
	mul.lo.s32 	%r321, %r320, %r9;
	sub.s32 	%r322, %r319, %r321;
	div.s32 	%r323, %r322, %r10;
	mul.lo.s32 	%r324, %r323, %r10;
	sub.s32 	%r325, %r322, %r324;
	selp.b32 	%r326, 0, %r317, %p91;
	selp.b32 	%r327, 0, %r320, %p90;
	selp.b32 	%r328, 0, %r323, %p89;
	selp.b32 	%r329, 0, %r325, %p88;
	mul.lo.s32 	%r330, %r12, %r326;
	mad.lo.s32 	%r331, %r13, %r327, %r330;
	mad.lo.s32 	%r332, %r14, %r328, %r331;
	mad.lo.s32 	%r333, %r15, %r329, %r332;
	shl.b64 	%rd144, %rd143, 32;
	shr.s64 	%rd145, %rd144, 30;
	add.s64 	%rd146, %rd1, %rd145;
	ld.global.f32 	%f183, [%rd146];
	cvt.s64.s32 	%rd147, %r333;
	add.s64 	%rd148, %rd2, %rd147;
	ld.global.u8 	%rs15, [%rd148];
	setp.eq.s16 	%p92, %rs15, 0;
	mul.f32 	%f184, %f183, %f139;
	selp.f32 	%f595, %f138, %f184, %p92;
	max.f32 	%f570, %f570, %f595;
$L__BB579_34:
	mov.u32 	%r334, %tid.x;
	add.s32 	%r335, %r334, 480;
	cvt.u64.u32 	%rd17, %r335;
	setp.le.s64 	%p93, %rd34, %rd17;
	mov.f32 	%f597, 0fFF800000;
	@%p93 bra 	$L__BB579_36;
	setp.eq.s64 	%p94, %rd26, 1;
	setp.eq.s64 	%p95, %rd25, 1;
	setp.eq.s64 	%p96, %rd24, 1;
	setp.eq.s64 	%p97, %rd23, 1;
	add.s64 	%rd149, %rd14, %rd17;
	cvt.u32.u64 	%r336, %rd149;
	div.s32 	%r337, %r336, %r8;
	mul.lo.s32 	%r338, %r337, %r8;
	sub.s32 	%r339, %r336, %r338;
	div.s32 	%r340, %r339, %r9;
	mul.lo.s32 	%r341, %r340, %r9;
	sub.s32 	%r342, %r339, %r341;
	div.s32 	%r343, %r342, %r10;
	mul.lo.s32 	%r344, %r343, %r10;
	sub.s32 	%r345, %r342, %r344;
	selp.b32 	%r346, 0, %r337, %p97;
	selp.b32 	%r347, 0, %r340, %p96;
	selp.b32 	%r348, 0, %r343, %p95;
	selp.b32 	%r349, 0, %r345, %p94;
	mul.lo.s32 	%r350, %r12, %r346;
	mad.lo.s32 	%r351, %r13, %r347, %r350;
	mad.lo.s32 	%r352, %r14, %r348, %r351;
	mad.lo.s32 	%r353, %r15, %r349, %r352;
	shl.b64 	%rd150, %rd149, 32;
	shr.s64 	%rd151, %rd150, 30;
	add.s64 	%rd152, %rd1, %rd151;
	ld.global.f32 	%f186, [%rd152];
	cvt.s64.s32 	%rd153, %r353;
	add.s64 	%rd154, %rd2, %rd153;
	ld.global.u8 	%rs16, [%rd154];
	setp.eq.s16 	%p98, %rs16, 0;
	mul.f32 	%f187, %f186, %f139;
	selp.f32 	%f597, %f138, %f187, %p98;
	max.f32 	%f570, %f570, %f597;
$L__BB579_36:
	setp.le.s64 	%p99, %rd34, %rd11;
	mov.f32 	%f599, 0fFF800000;
	@%p99 bra 	$L__BB579_38;
	setp.eq.s64 	%p100, %rd26, 1;
	setp.eq.s64 	%p101, %rd25, 1;
	setp.eq.s64 	%p102, %rd24, 1;
	setp.eq.s64 	%p103, %rd23, 1;
	add.s64 	%rd155, %rd14, %rd11;
	cvt.u32.u64 	%r354, %rd155;
	div.s32 	%r355, %r354, %r8;
	mul.lo.s32 	%r356, %r355, %r8;
	sub.s32 	%r357, %r354, %r356;
	div.s32 	%r358, %r357, %r9;
	mul.lo.s32 	%r359, %r358, %r9;
	sub.s32 	%r360, %r357, %r359;
	div.s32 	%r361, %r360, %r10;
	mul.lo.s32 	%r362, %r361, %r10;
	sub.s32 	%r363, %r360, %r362;
	selp.b32 	%r364, 0, %r355, %p103;
	selp.b32 	%r365, 0, %r358, %p102;
	selp.b32 	%r366, 0, %r361, %p101;
	selp.b32 	%r367, 0, %r363, %p100;
	mul.lo.s32 	%r368, %r12, %r364;
	mad.lo.s32 	%r369, %r13, %r365, %r368;
	mad.lo.s32 	%r370, %r14, %r366, %r369;
	mad.lo.s32 	%r371, %r15, %r367, %r370;
	shl.b64 	%rd156, %rd155, 32;
	shr.s64 	%rd157, %rd156, 30;
	add.s64 	%rd158, %rd1, %rd157;
	ld.global.f32 	%f189, [%rd158];
	cvt.s64.s32 	%rd159, %r371;
	add.s64 	%rd160, %rd2, %rd159;
	ld.global.u8 	%rs17, [%rd160];
	setp.eq.s16 	%p104, %rs17, 0;
	mul.f32 	%f190, %f189, %f139;
	selp.f32 	%f599, %f138, %f190, %p104;
	max.f32 	%f570, %f570, %f599;
$L__BB579_38:
	mov.u32 	%r372, %tid.x;
	add.s32 	%r373, %r372, 544;
	cvt.u64.u32 	%rd161, %r373;
	setp.le.s64 	%p105, %rd34, %rd161;
	mov.f32 	%f601, 0fFF800000;
	@%p105 bra 	$L__BB579_40;
	setp.eq.s64 	%p106, %rd26, 1;
	setp.eq.s64 	%p107, %rd25, 1;
	setp.eq.s64 	%p108, %rd24, 1;
	setp.eq.s64 	%p109, %rd23, 1;
	mov.u32 	%r374, %tid.x;
	add.s32 	%r375, %r374, 544;
	cvt.u64.u32 	%rd162, %r375;
	add.s64 	%rd163, %rd14, %rd162;
	cvt.u32.u64 	%r376, %rd163;
	div.s32 	%r377, %r376, %r8;
	mul.lo.s32 	%r378, %r377, %r8;
	sub.s32 	%r379, %r376, %r378;
	div.s32 	%r380, %r379, %r9;
	mul.lo.s32 	%r381, %r380, %r9;
	sub.s32 	%r382, %r379, %r381;
	div.s32 	%r383, %r382, %r10;
	mul.lo.s32 	%r384, %r383, %r10;
	sub.s32 	%r385, %r382, %r384;
	selp.b32 	%r386, 0, %r377, %p109;
	selp.b32 	%r387, 0, %r380, %p108;
	selp.b32 	%r388, 0, %r383, %p107;
	selp.b32 	%r389, 0, %r385, %p106;
	mul.lo.s32 	%r390, %r12, %r386;
	mad.lo.s32 	%r391, %r13, %r387, %r390;
	mad.lo.s32 	%r392, %r14, %r388, %r391;
	mad.lo.s32 	%r393, %r15, %r389, %r392;
	shl.b64 	%rd164, %rd163, 32;
	shr.s64 	%rd165, %rd164, 30;
	add.s64 	%rd166, %rd1, %rd165;
	ld.global.f32 	%f192, [%rd166];
	cvt.s64.s32 	%rd167, %r393;
	add.s64 	%rd168, %rd2, %rd167;
	ld.global.u8 	%rs18, [%rd168];
	setp.eq.s16 	%p110, %rs18, 0;
	mul.f32 	%f193, %f192, %f139;
	selp.f32 	%f601, %f138, %f193, %p110;
	max.f32 	%f570, %f570, %f601;
$L__BB579_40:
	mov.u32 	%r394, %tid.x;
	add.s32 	%r395, %r394, 576;
	cvt.u64.u32 	%rd18, %r395;
	setp.le.s64 	%p111, %rd34, %rd18;
	mov.f32 	%f603, 0fFF800000;
	@%p111 bra 	$L__BB579_42;
	setp.eq.s64 	%p112, %rd26, 1;
	setp.eq.s64 	%p113, %rd25, 1;
	setp.eq.s64 	%p114, %rd24, 1;
	setp.eq.s64 	%p115, %rd23, 1;
	add.s64 	%rd169, %rd14, %rd18;
	cvt.u32.u64 	%r396, %rd169;
	div.s32 	%r397, %r396, %r8;
	mul.lo.s32 	%r398, %r397, %r8;
	sub.s32 	%r399, %r396, %r398;
	div.s32 	%r400, %r399, %r9;
	mul.lo.s32 	%r401, %r400, %r9;
	sub.s32 	%r402, %r399, %r401;
	div.s32 	%r403, %r402, %r10;
	mul.lo.s32 	%r404, %r403, %r10;
	sub.s32 	%r405, %r402, %r404;
	selp.b32 	%r406, 0, %r397, %p115;
	selp.b32 	%r407, 0, %r400, %p114;
	selp.b32 	%r408, 0, %r403, %p113;
	selp.b32 	%r409, 0, %r405, %p112;
	mul.lo.s32 	%r410, %r12, %r406;
	mad.lo.s32 	%r411, %r13, %r407, %r410;
	mad.lo.s32 	%r412, %r14, %r408, %r411;
	mad.lo.s32 	%r413, %r15, %r409, %r412;
	shl.b64 	%rd170, %rd169, 32;
	shr.s64 	%rd171, %rd170, 30;
	add.s64 	%rd172, %rd1, %rd171;
	ld.global.f32 	%f195, [%rd172];
	cvt.s64.s32 	%rd173, %r413;
	add.s64 	%rd174, %rd2, %rd173;
	ld.global.u8 	%rs19, [%rd174];
	setp.eq.s16 	%p116, %rs19, 0;
	mul.f32 	%f196, %f195, %f139;
	selp.f32 	%f603, %f138, %f196, %p116;
	max.f32 	%f570, %f570, %f603;
$L__BB579_42:
	mov.u32 	%r414, %tid.x;
	add.s32 	%r415, %r414, 608;
	cvt.u64.u32 	%rd175, %r415;
	setp.le.s64 	%p117, %rd34, %rd175;
	mov.f32 	%f605, 0fFF800000;
	@%p117 bra 	$L__BB579_44;
	setp.eq.s64 	%p118, %rd26, 1;
	setp.eq.s64 	%p119, %rd25, 1;
	setp.eq.s64 	%p120, %rd24, 1;
	setp.eq.s64 	%p121, %rd23, 1;
	mov.u32 	%r416, %tid.x;
	add.s32 	%r417, %r416, 608;
	cvt.u64.u32 	%rd176, %r417;
	add.s64 	%rd177, %rd14, %rd176;
	cvt.u32.u64 	%r418, %rd177;
	div.s32 	%r419, %r418, %r8;
	mul.lo.s32 	%r420, %r419, %r8;
	sub.s32 	%r421, %r418, %r420;
	div.s32 	%r422, %r421, %r9;
	mul.lo.s32 	%r423, %r422, %r9;
	sub.s32 	%r424, %r421, %r423;
	div.s32 	%r425, %r424, %r10;
	mul.lo.s32 	%r426, %r425, %r10;
	sub.s32 	%r427, %r424, %r426;
	selp.b32 	%r428, 0, %r419, %p121;
	selp.b32 	%r429, 0, %r422, %p120;
	selp.b32 	%r430, 0, %r425, %p119;
	selp.b32 	%r431, 0, %r427, %p118;
	mul.lo.s32 	%r432, %r12, %r428;
	mad.lo.s32 	%r433, %r13, %r429, %r432;
	mad.lo.s32 	%r434, %r14, %r430, %r433;
	mad.lo.s32 	%r435, %r15, %r431, %r434;
	shl.b64 	%rd178, %rd177, 32;
	shr.s64 	%rd179, %rd178, 30;
	add.s64 	%rd180, %rd1, %rd179;
	ld.global.f32 	%f198, [%rd180];
	cvt.s64.s32 	%rd181, %r435;
	add.s64 	%rd182, %rd2, %rd181;
	ld.global.u8 	%rs20, [%rd182];
	setp.eq.s16 	%p122, %rs20, 0;
	mul.f32 	%f199, %f198, %f139;
	selp.f32 	%f605, %f138, %f199, %p122;
	max.f32 	%f570, %f570, %f605;
$L__BB579_44:
	mov.u32 	%r436, %tid.x;
	add.s32 	%r437, %r436, 640;
	cvt.u64.u32 	%rd183, %r437;
	setp.le.s64 	%p123, %rd34, %rd183;
	mov.f32 	%f607, 0fFF800000;
	@%p123 bra 	$L__BB579_46;
	setp.eq.s64 	%p124, %rd26, 1;
	setp.eq.s64 	%p125, %rd25, 1;
	setp.eq.s64 	%p126, %rd24, 1;
	setp.eq.s64 	%p127, %rd23, 1;
	mov.u32 	%r438, %tid.x;
	add.s32 	%r439, %r438, 640;
	cvt.u64.u32 	%rd184, %r439;
	add.s64 	%rd185, %rd14, %rd184;
	cvt.u32.u64 	%r440, %rd185;
	div.s32 	%r441, %r440, %r8;
	mul.lo.s32 	%r442, %r441, %r8;
	sub.s32 	%r443, %r440, %r442;
	div.s32 	%r444, %r443, %r9;
	mul.lo.s32 	%r445, %r444, %r9;
	sub.s32 	%r446, %r443, %r445;
	div.s32 	%r447, %r446, %r10;
	mul.lo.s32 	%r448, %r447, %r10;
	sub.s32 	%r449, %r446, %r448;
	selp.b32 	%r450, 0, %r441, %p127;
	selp.b32 	%r451, 0, %r444, %p126;
	selp.b32 	%r452, 0, %r447, %p125;
	selp.b32 	%r453, 0, %r449, %p124;
	mul.lo.s32 	%r454, %r12, %r450;
	mad.lo.s32 	%r455, %r13, %r451, %r454;
	mad.lo.s32 	%r456, %r14, %r452, %r455;
	mad.lo.s32 	%r457, %r15, %r453, %r456;
	shl.b64 	%rd186, %rd185, 32;
	shr.s64 	%rd187, %rd186, 30;
	add.s64 	%rd188, %rd1, %rd187;
	ld.global.f32 	%f201, [%rd188];
	cvt.s64.s32 	%rd189, %r457;
	add.s64 	%rd190, %rd2, %rd189;
	ld.global.u8 	%rs21, [%rd190];
	setp.eq.s16 	%p128, %rs21, 0;
	mul.f32 	%f202, %f201, %f139;
	selp.f32 	%f607, %f138, %f202, %p128;
	max.f32 	%f570, %f570, %f607;
$L__BB579_46:
	mov.u32 	%r458, %tid.x;
	add.s32 	%r459, %r458, 672;
	cvt.u64.u32 	%rd191, %r459;
	setp.le.s64 	%p129, %rd34, %rd191;
	mov.f32 	%f609, 0fFF800000;
	@%p129 bra 	$L__BB579_48;
	setp.eq.s64 	%p130, %rd26, 1;
	setp.eq.s64 	%p131, %rd25, 1;
	setp.eq.s64 	%p132, %rd24, 1;
	setp.eq.s64 	%p133, %rd23, 1;
	mov.u32 	%r460, %tid.x;
	add.s32 	%r461, %r460, 672;
	cvt.u64.u32 	%rd192, %r461;
	add.s64 	%rd193, %rd14, %rd192;
	cvt.u32.u64 	%r462, %rd193;
	div.s32 	%r463, %r462, %r8;
	mul.lo.s32 	%r464, %r463, %r8;
	sub.s32 	%r465, %r462, %r464;
	div.s32 	%r466, %r465, %r9;
	mul.lo.s32 	%r467, %r466, %r9;
	sub.s32 	%r468, %r465, %r467;
	div.s32 	%r469, %r468, %r10;
	mul.lo.s32 	%r470, %r469, %r10;
	sub.s32 	%r471, %r468, %r470;
	selp.b32 	%r472, 0, %r463, %p133;
	selp.b32 	%r473, 0, %r466, %p132;
	selp.b32 	%r474, 0, %r469, %p131;
	selp.b32 	%r475, 0, %r471, %p130;
	mul.lo.s32 	%r476, %r12, %r472;
	mad.lo.s32 	%r477, %r13, %r473, %r476;
	mad.lo.s32 	%r478, %r14, %r474, %r477;
	mad.lo.s32 	%r479, %r15, %r475, %r478;
	shl.b64 	%rd194, %rd193, 32;
	shr.s64 	%rd195, %rd194, 30;
	add.s64 	%rd196, %rd1, %rd195;
	ld.global.f32 	%f204, [%rd196];
	cvt.s64.s32 	%rd197, %r479;
	add.s64 	%rd198, %rd2, %rd197;
	ld.global.u8 	%rs22, [%rd198];
	setp.eq.s16 	%p134, %rs22, 0;
	mul.f32 	%f205, %f204, %f139;
	selp.f32 	%f609, %f138, %f205, %p134;
	max.f32 	%f570, %f570, %f609;
$L__BB579_48:
	mov.u32 	%r480, %tid.x;
	add.s32 	%r481, %r480, 704;
	cvt.u64.u32 	%rd199, %r481;
	setp.le.s64 	%p135, %rd34, %rd199;
	mov.f32 	%f611, 0fFF800000;
	@%p135 bra 	$L__BB579_50;
	setp.eq.s64 	%p136, %rd26, 1;
	setp.eq.s64 	%p137, %rd25, 1;
	setp.eq.s64 	%p138, %rd24, 1;
	setp.eq.s64 	%p139, %rd23, 1;
	mov.u32 	%r482, %tid.x;
	add.s32 	%r483, %r482, 704;
	cvt.u64.u32 	%rd200, %r483;
	add.s64 	%rd201, %rd14, %rd200;
	cvt.u32.u64 	%r484, %rd201;
	div.s32 	%r485, %r484, %r8;
	mul.lo.s32 	%r486, %r485, %r8;
	sub.s32 	%r487, %r484, %r486;
	div.s32 	%r488, %r487, %r9;
	mul.lo.s32 	%r489, %r488, %r9;
	sub.s32 	%r490, %r487, %r489;
	div.s32 	%r491, %r490, %r10;
	mul.lo.s32 	%r492, %r491, %r10;
	sub.s32 	%r493, %r490, %r492;
	selp.b32 	%r494, 0, %r485, %p139;
	selp.b32 	%r495, 0, %r488, %p138;
	selp.b32 	%r496, 0, %r491, %p137;
	selp.b32 	%r497, 0, %r493, %p136;
	mul.lo.s32 	%r498, %r12, %r494;
	mad.lo.s32 	%r499, %r13, %r495, %r498;
	mad.lo.s32 	%r500, %r14, %r496, %r499;
	mad.lo.s32 	%r501, %r15, %r497, %r500;
	shl.b64 	%rd202, %rd201, 32;
	shr.s64 	%rd203, %rd202, 30;
	add.s64 	%rd204, %rd1, %rd203;
	ld.global.f32 	%f207, [%rd204];
	cvt.s64.s32 	%rd205, %r501;
	add.s64 	%rd206, %rd2, %rd205;
	ld.global.u8 	%rs23, [%rd206];
	setp.eq.s16 	%p140, %rs23, 0;
	mul.f32 	%f208, %f207, %f139;
	selp.f32 	%f611, %f138, %f208, %p140;
	max.f32 	%f570, %f570, %f611;
$L__BB579_50:
	mov.u32 	%r502, %tid.x;
	add.s32 	%r503, %r502, 736;
	cvt.u64.u32 	%rd207, %r503;
	setp.le.s64 	%p141, %rd34, %rd207;
	mov.f32 	%f613, 0fFF800000;
	@%p141 bra 	$L__BB579_52;
	setp.eq.s64 	%p142, %rd26, 1;
	setp.eq.s64 	%p143, %rd25, 1;
	setp.eq.s64 	%p144, %rd24, 1;
	setp.eq.s64 	%p145, %rd23, 1;
	mov.u32 	%r504, %tid.x;
	add.s32 	%r505, %r504, 736;
	cvt.u64.u32 	%rd208, %r505;
	add.s64 	%rd209, %rd14, %rd208;
	cvt.u32.u64 	%r506, %rd209;
	div.s32 	%r507, %r506, %r8;
	mul.lo.s32 	%r508, %r507, %r8;
	sub.s32 	%r509, %r506, %r508;
	div.s32 	%r510, %r509, %r9;
	mul.lo.s32 	%r511, %r510, %r9;
	sub.s32 	%r512, %r509, %r511;
	div.s32 	%r513, %r512, %r10;
	mul.lo.s32 	%r514, %r513, %r10;
	sub.s32 	%r515, %r512, %r514;
	selp.b32 	%r516, 0, %r507, %p145;
	selp.b32 	%r517, 0, %r510, %p144;
	selp.b32 	%r518, 0, %r513, %p143;
	selp.b32 	%r519, 0, %r515, %p142;
	mul.lo.s32 	%r520, %r12, %r516;
	mad.lo.s32 	%r521, %r13, %r517, %r520;
	mad.lo.s32 	%r522, %r14, %r518, %r521;
	mad.lo.s32 	%r523, %r15, %r519, %r522;
	shl.b64 	%rd210, %rd209, 32;
	shr.s64 	%rd211, %rd210, 30;
	add.s64 	%rd212, %rd1, %rd211;
	ld.global.f32 	%f210, [%rd212];
	cvt.s64.s32 	%rd213, %r523;
	add.s64 	%rd214, %rd2, %rd213;
	ld.global.u8 	%rs24, [%rd214];
	setp.eq.s16 	%p146, %rs24, 0;
	mul.f32 	%f211, %f210, %f139;
	selp.f32 	%f613, %f138, %f211, %p146;
	max.f32 	%f570, %f570, %f613;
$L__BB579_52:
	mov.u32 	%r524, %tid.x;
	add.s32 	%r525, %r524, 768;
	cvt.u64.u32 	%rd215, %r525;
	setp.le.s64 	%p147, %rd34, %rd215;
	mov.f32 	%f615, 0fFF800000;
	@%p147 bra 	$L__BB579_54;
	setp.eq.s64 	%p148, %rd26, 1;
	setp.eq.s64 	%p149, %rd25, 1;
	setp.eq.s64 	%p150, %rd24, 1;
	setp.eq.s64 	%p151, %rd23, 1;
	mov.u32 	%r526, %tid.x;
	add.s32 	%r527, %r526, 768;
	cvt.u64.u32 	%rd216, %r527;
	add.s64 	%rd217, %rd14, %rd216;
	cvt.u32.u64 	%r528, %rd217;
	div.s32 	%r529, %r528, %r8;
	mul.lo.s32 	%r530, %r529, %r8;
	sub.s32 	%r531, %r528, %r530;
	div.s32 	%r532, %r531, %r9;
	mul.lo.s32 	%r533, %r532, %r9;
	sub.s32 	%r534, %r531, %r533;
	div.s32 	%r535, %r534, %r10;
	mul.lo.s32 	%r536, %r535, %r10;
	sub.s32 	%r537, %r534, %r536;
	selp.b32 	%r538, 0, %r529, %p151;
	selp.b32 	%r539, 0, %r532, %p150;
	selp.b32 	%r540, 0, %r535, %p149;
	selp.b32 	%r541, 0, %r537, %p148;
	mul.lo.s32 	%r542, %r12, %r538;
	mad.lo.s32 	%r543, %r13, %r539, %r542;
	mad.lo.s32 	%r544, %r14, %r540, %r543;
	mad.lo.s32 	%r545, %r15, %r541, %r544;
	shl.b64 	%rd218, %rd217, 32;
	shr.s64 	%rd219, %rd218, 30;
	add.s64 	%rd220, %rd1, %rd219;
	ld.global.f32 	%f213, [%rd220];
	cvt.s64.s32 	%rd221, %r545;
	add.s64 	%rd222, %rd2, %rd221;
	ld.global.u8 	%rs25, [%rd222];
	setp.eq.s16 	%p152, %rs25, 0;
	mul.f32 	%f214, %f213, %f139;
	selp.f32 	%f615, %f138, %f214, %p152;
	max.f32 	%f570, %f570, %f615;
$L__BB579_54:
	mov.u32 	%r546, %tid.x;
	add.s32 	%r547, %r546, 800;
	cvt.u64.u32 	%rd223, %r547;
	setp.le.s64 	%p153, %rd34, %rd223;
	mov.f32 	%f617, 0fFF800000;
	@%p153 bra 	$L__BB579_56;
	setp.eq.s64 	%p154, %rd26, 1;
	setp.eq.s64 	%p155, %rd25, 1;
	setp.eq.s64 	%p156, %rd24, 1;
	setp.eq.s64 	%p157, %rd23, 1;
	mov.u32 	%r548, %tid.x;
	add.s32 	%r549, %r548, 800;
	cvt.u64.u32 	%rd224, %r549;
	add.s64 	%rd225, %rd14, %rd224;
	cvt.u32.u64 	%r550, %rd225;
	div.s32 	%r551, %r550, %r8;
	mul.lo.s32 	%r552, %r551, %r8;
	sub.s32 	%r553, %r550, %r552;
	div.s32 	%r554, %r553, %r9;
	mul.lo.s32 	%r555, %r554, %r9;
	sub.s32 	%r556, %r553, %r555;
	div.s32 	%r557, %r556, %r10;
	mul.lo.s32 	%r558, %r557, %r10;
	sub.s32 	%r559, %r556, %r558;
	selp.b32 	%r560, 0, %r551, %p157;
	selp.b32 	%r561, 0, %r554, %p156;
	selp.b32 	%r562, 0, %r557, %p155;
	selp.b32 	%r563, 0, %r559, %p154;
	mul.lo.s32 	%r564, %r12, %r560;
	mad.lo.s32 	%r565, %r13, %r561, %r564;
	mad.lo.s32 	%r566, %r14, %r562, %r565;
	mad.lo.s32 	%r567, %r15, %r563, %r566;
	shl.b64 	%rd226, %rd225, 32;
	shr.s64 	%rd227, %rd226, 30;
	add.s64 	%rd228, %rd1, %rd227;
	ld.global.f32 	%f216, [%rd228];
	cvt.s64.s32 	%rd229, %r567;
	add.s64 	%rd230, %rd2, %rd229;
	ld.global.u8 	%rs26, [%rd230];
	setp.eq.s16 	%p158, %rs26, 0;
	mul.f32 	%f217, %f216, %f139;
	selp.f32 	%f617, %f138, %f217, %p158;
	max.f32 	%f570, %f570, %f617;
$L__BB579_56:
	mov.u32 	%r568, %tid.x;
	add.s32 	%r569, %r568, 832;
	cvt.u64.u32 	%rd231, %r569;
	setp.le.s64 	%p159, %rd34, %rd231;
	mov.f32 	%f619, 0fFF800000;
	@%p159 bra 	$L__BB579_58;
	setp.eq.s64 	%p160, %rd26, 1;
	setp.eq.s64 	%p161, %rd25, 1;
	setp.eq.s64 	%p162, %rd24, 1;
	setp.eq.s64 	%p163, %rd23, 1;
	mov.u32 	%r570, %tid.x;
	add.s32 	%r571, %r570, 832;
	cvt.u64.u32 	%rd232, %r571;
	add.s64 	%rd233, %rd14, %rd232;
	cvt.u32.u64 	%r572, %rd233;
	div.s32 	%r573, %r572, %r8;
	mul.lo.s32 	%r574, %r573, %r8;
	sub.s32 	%r575, %r572, %r574;
	div.s32 	%r576, %r575, %r9;
	mul.lo.s32 	%r577, %r576, %r9;
	sub.s32 	%r578, %r575, %r577;
	div.s32 	%r579, %r578, %r10;
	mul.lo.s32 	%r580, %r579, %r10;
	sub.s32 	%r581, %r578, %r580;
	selp.b32 	%r582, 0, %r573, %p163;
	selp.b32 	%r583, 0, %r576, %p162;
	selp.b32 	%r584, 0, %r579, %p161;
	selp.b32 	%r585, 0, %r581, %p160;
	mul.lo.s32 	%r586, %r12, %r582;
	mad.lo.s32 	%r587, %r13, %r583, %r586;
	mad.lo.s32 	%r588, %r14, %r584, %r587;
	mad.lo.s32 	%r589, %r15, %r585, %r588;
	shl.b64 	%rd234, %rd233, 32;
	shr.s64 	%rd235, %rd234, 30;
	add.s64 	%rd236, %rd1, %rd235;
	ld.global.f32 	%f219, [%rd236];
	cvt.s64.s32 	%rd237, %r589;
	add.s64 	%rd238, %rd2, %rd237;
	ld.global.u8 	%rs27, [%rd238];
	setp.eq.s16 	%p164, %rs27, 0;
	mul.f32 	%f220, %f219, %f139;
	selp.f32 	%f619, %f138, %f220, %p164;
	max.f32 	%f570, %f570, %f619;
$L__BB579_58:
	mov.u32 	%r590, %tid.x;
	cvt.u64.u32 	%rd239, %r590;
	setp.le.s64 	%p165, %rd34, %rd239;
	mov.b32 	%r591, %f570;
	shfl.sync.bfly.b32	%r592|%p166, %r591, 16, 31, -1;
	mov.b32 	%f221, %r592;
	max.f32 	%f222, %f570, %f221;
	mov.b32 	%r593, %f222;
	shfl.sync.bfly.b32	%r594|%p167, %r593, 8, 31, -1;
	mov.b32 	%f223, %r594;
	max.f32 	%f224, %f222, %f223;
	mov.b32 	%r595, %f224;
	shfl.sync.bfly.b32	%r596|%p168, %r595, 4, 31, -1;
	mov.b32 	%f225, %r596;
	max.f32 	%f226, %f224, %f225;
	mov.b32 	%r597, %f226;
	shfl.sync.bfly.b32	%r598|%p169, %r597, 2, 31, -1;
	mov.b32 	%f227, %r598;
	max.f32 	%f228, %f226, %f227;
	mov.b32 	%r599, %f228;
	shfl.sync.bfly.b32	%r600|%p170, %r599, 1, 31, -1;
	mov.b32 	%f229, %r600;
	max.f32 	%f230, %f228, %f229;
	sub.f32 	%f231, %f567, %f230;
	fma.rn.f32 	%f232, %f231, 0f3BBB989D, 0f3F000000;
	cvt.sat.f32.f32 	%f233, %f232;
	mov.f32 	%f234, 0f4B400001;
	mov.f32 	%f235, 0f437C0000;
	fma.rm.f32 	%f236, %f233, %f235, %f234;
	add.f32 	%f237, %f236, 0fCB40007F;
	neg.f32 	%f238, %f237;
	fma.rn.f32 	%f239, %f231, 0f3FB8AA3B, %f238;
	fma.rn.f32 	%f240, %f231, 0f32A57060, %f239;
	mov.b32 	%r601, %f236;
	shl.b32 	%r602, %r601, 23;
	mov.b32 	%f241, %r602;
	ex2.approx.ftz.f32 	%f242, %f240;
	mul.f32 	%f243, %f242, %f241;
	add.f32 	%f244, %f243, 0f00000000;
	sub.f32 	%f245, %f569, %f230;
	fma.rn.f32 	%f246, %f245, 0f3BBB989D, 0f3F000000;
	cvt.sat.f32.f32 	%f247, %f246;
	fma.rm.f32 	%f248, %f247, %f235, %f234;
	add.f32 	%f249, %f248, 0fCB40007F;
	neg.f32 	%f250, %f249;
	fma.rn.f32 	%f251, %f245, 0f3FB8AA3B, %f250;
	fma.rn.f32 	%f252, %f245, 0f32A57060, %f251;
	mov.b32 	%r603, %f248;
	shl.b32 	%r604, %r603, 23;
	mov.b32 	%f253, %r604;
	ex2.approx.ftz.f32 	%f254, %f252;
	mul.f32 	%f255, %f254, %f253;
	add.f32 	%f256, %f244, %f255;
	sub.f32 	%f257, %f571, %f230;
	fma.rn.f32 	%f258, %f257, 0f3BBB989D, 0f3F000000;
	cvt.sat.f32.f32 	%f259, %f258;
	fma.rm.f32 	%f260, %f259, %f235, %f234;
	add.f32 	%f261, %f260, 0fCB40007F;
	neg.f32 	%f262, %f261;
	fma.rn.f32 	%f263, %f257, 0f3FB8AA3B, %f262;
	fma.rn.f32 	%f264, %f257, 0f32A57060, %f263;
	mov.b32 	%r605, %f260;
	shl.b32 	%r606, %r605, 23;
	mov.b32 	%f265, %r606;
	ex2.approx.ftz.f32 	%f266, %f264;
	mul.f32 	%f267, %f266, %f265;
	add.f32 	%f268, %f256, %f267;
	sub.f32 	%f269, %f573, %f230;
	fma.rn.f32 	%f270, %f269, 0f3BBB989D, 0f3F000000;
	cvt.sat.f32.f32 	%f271, %f270;
	fma.rm.f32 	%f272, %f271, %f235, %f234;
	add.f32 	%f273, %f272, 0fCB40007F;
	neg.f32 	%f274, %f273;
	fma.rn.f32 	%f275, %f269, 0f3FB8AA3B, %f274;
	fma.rn.f32 	%f276, %f269, 0f32A57060, %f275;
	mov.b32 	%r607, %f272;
	shl.b32 	%r608, %r607, 23;
	mov.b32 	%f277, %r608;
	ex2.approx.ftz.f32 	%f278, %f276;
	mul.f32 	%f279, %f278, %f277;
	add.f32 	%f280, %f268, %f279;
	sub.f32 	%f281, %f575, %f230;
	fma.rn.f32 	%f282, %f281, 0f3BBB989D, 0f3F000000;
	cvt.sat.f32.f32 	%f283, %f282;
	fma.rm.f32 	%f284, %f283, %f235, %f234;
	add.f32 	%f285, %f284, 0fCB40007F;
	neg.f32 	%f286, %f285;
	fma.rn.f32 	%f287, %f281, 0f3FB8AA3B, %f286;
	fma.rn.f32 	%f288, %f281, 0f32A57060, %f287;
	mov.b32 	%r609, %f284;
	shl.b32 	%r610, %r609, 23;
	mov.b32 	%f289, %r610;
	ex2.approx.ftz.f32 	%f290, %f288;
	mul.f32 	%f291, %f290, %f289;
	add.f32 	%f292, %f280, %f291;
	sub.f32 	%f293, %f577, %f230;
	fma.rn.f32 	%f294, %f293, 0f3BBB989D, 0f3F000000;
	cvt.sat.f32.f32 	%f295, %f294;
	fma.rm.f32 	%f296, %f295, %f235, %f234;
	add.f32 	%f297, %f296, 0fCB40007F;
	neg.f32 	%f298, %f297;
	fma.rn.f32 	%f299, %f293, 0f3FB8AA3B, %f298;
	fma.rn.f32 	%f300, %f293, 0f32A57060, %f299;
	mov.b32 	%r611, %f296;
	shl.b32 	%r612, %r611, 23;
	mov.b32 	%f301, %r612;
	ex2.approx.ftz.f32 	%f302, %f300;
	mul.f32 	%f303, %f302, %f301;
	add.f32 	%f304, %f292, %f303;
	sub.f32 	%f305, %f579, %f230;
	fma.rn.f32 	%f306, %f305, 0f3BBB989D, 0f3F000000;
	cvt.sat.f32.f32 	%f307, %f306;
	fma.rm.f32 	%f308, %f307, %f235, %f234;
	add.f32 	%f309, %f308, 0fCB40007F;
	neg.f32 	%f310, %f309;
	fma.rn.f32 	%f311, %f305, 0f3FB8AA3B, %f310;
	fma.rn.f32 	%f312, %f305, 0f32A57060, %f311;
	mov.b32 	%r613, %f308;
	shl.b32 	%r614, %r613, 23;
	mov.b32 	%f313, %r614;
	ex2.approx.ftz.f32 	%f314, %f312;
	mul.f32 	%f315, %f314, %f313;
	add.f32 	%f316, %f304, %f315;
	sub.f32 	%f317, %f581, %f230;
	fma.rn.f32 	%f318, %f317, 0f3BBB989D, 0f3F000000;
	cvt.sat.f32.f32 	%f319, %f318;
	fma.rm.f32 	%f320, %f319, %f235, %f234;
	add.f32 	%f321, %f320, 0fCB40007F;
	neg.f32 	%f322, %f321;
	fma.rn.f32 	%f323, %f317, 0f3FB8AA3B, %f322;
	fma.rn.f32 	%f324, %f317, 0f32A57060, %f323;
	mov.b32 	%r615, %f320;
	shl.b32 	%r616, %r615, 23;
	mov.b32 	%f325, %r616;
	ex2.approx.ftz.f32 	%f326, %f324;
	mul.f32 	%f327, %f326, %f325;
	add.f32 	%f328, %f316, %f327;
	sub.f32 	%f329, %f583, %f230;
	fma.rn.f32 	%f330, %f329, 0f3BBB989D, 0f3F000000;
	cvt.sat.f32.f32 	%f331, %f330;
	fma.rm.f32 	%f332, %f331, %f235, %f234;
	add.f32 	%f333, %f332, 0fCB40007F;
	neg.f32 	%f334, %f333;
	fma.rn.f32 	%f335, %f329, 0f3FB8AA3B, %f334;
	fma.rn.f32 	%f336, %f329, 0f32A57060, %f335;
	mov.b32 	%r617, %f332;
	shl.b32 	%r618, %r617, 23;
	mov.b32 	%f337, %r618;
	ex2.approx.ftz.f32 	%f338, %f336;
	mul.f32 	%f339, %f338, %f337;
	add.f32 	%f340, %f328, %f339;
	sub.f32 	%f341, %f585, %f230;
	fma.rn.f32 	%f342, %f341, 0f3BBB989D, 0f3F000000;
	cvt.sat.f32.f32 	%f343, %f342;
	fma.rm.f32 	%f344, %f343, %f235, %f234;
	add.f32 	%f345, %f344, 0fCB40007F;
	neg.f32 	%f346, %f345;
	fma.rn.f32 	%f347, %f341, 0f3FB8AA3B, %f346;
	fma.rn.f32 	%f348, %f341, 0f32A57060, %f347;
	mov.b32 	%r619, %f344;
	shl.b32 	%r620, %r619, 23;
	mov.b32 	%f349, %r620;
	ex2.approx.ftz.f32 	%f350, %f348;
	mul.f32 	%f351, %f350, %f349;
	add.f32 	%f352, %f340, %f351;
	sub.f32 	%f353, %f587, %f230;
	fma.rn.f32 	%f354, %f353, 0f3BBB989D, 0f3F000000;
	cvt.sat.f32.f32 	%f355, %f354;
	fma.rm.f32 	%f356, %f355, %f235, %f234;
	add.f32 	%f357, %f356, 0fCB40007F;
	neg.f32 	%f358, %f357;
	fma.rn.f32 	%f359, %f353, 0f3FB8AA3B, %f358;
	fma.rn.f32 	%f360, %f353, 0f32A57060, %f359;
	mov.b32 	%r621, %f356;
	shl.b32 	%r622, %r621, 23;
	mov.b32 	%f361, %r622;
	ex2.approx.ftz.f32 	%f362, %f360;
	mul.f32 	%f363, %f362, %f361;
	add.f32 	%f364, %f352, %f363;
	sub.f32 	%f365, %f589, %f230;
	fma.rn.f32 	%f366, %f365, 0f3BBB989D, 0f3F000000;
	cvt.sat.f32.f32 	%f367, %f366;
	fma.rm.f32 	%f368, %f367, %f235, %f234;
	add.f32 	%f369, %f368, 0fCB40007F;
	neg.f32 	%f370, %f369;
	fma.rn.f32 	%f371, %f365, 0f3FB8AA3B, %f370;
	fma.rn.f32 	%f372, %f365, 0f32A57060, %f371;
	mov.b32 	%r623, %f368;
	shl.b32 	%r624, %r623, 23;
	mov.b32 	%f373, %r624;
	ex2.approx.ftz.f32 	%f374, %f372;
	mul.f32 	%f375, %f374, %f373;
	add.f32 	%f376, %f364, %f375;
	sub.f32 	%f377, %f591, %f230;
	fma.rn.f32 	%f378, %f377, 0f3BBB989D, 0f3F000000;
	cvt.sat.f32.f32 	%f379, %f378;
	fma.rm.f32 	%f380, %f379, %f235, %f234;
	add.f32 	%f381, %f380, 0fCB40007F;
	neg.f32 	%f382, %f381;
	fma.rn.f32 	%f383, %f377, 0f3FB8AA3B, %f382;
	fma.rn.f32 	%f384, %f377, 0f32A57060, %f383;
	mov.b32 	%r625, %f380;
	shl.b32 	%r626, %r625, 23;
	mov.b32 	%f385, %r626;
	ex2.approx.ftz.f32 	%f386, %f384;
	mul.f32 	%f387, %f386, %f385;
	add.f32 	%f388, %f376, %f387;
	sub.f32 	%f389, %f593, %f230;
	fma.rn.f32 	%f390, %f389, 0f3BBB989D, 0f3F000000;
	cvt.sat.f32.f32 	%f391, %f390;
	fma.rm.f32 	%f392, %f391, %f235, %f234;
	add.f32 	%f393, %f392, 0fCB40007F;
	neg.f32 	%f394, %f393;
	fma.rn.f32 	%f395, %f389, 0f3FB8AA3B, %f394;
	fma.rn.f32 	%f396, %f389, 0f32A57060, %f395;
	mov.b32 	%r627, %f392;
	shl.b32 	%r628, %r627, 23;
	mov.b32 	%f397, %r628;
	ex2.approx.ftz.f32 	%f398, %f396;
	mul.f32 	%f399, %f398, %f397;
	add.f32 	%f400, %f388, %f399;
	sub.f32 	%f401, %f595, %f230;
	fma.rn.f32 	%f402, %f401, 0f3BBB989D, 0f3F000000;
	cvt.sat.f32.f32 	%f403, %f402;
	fma.rm.f32 	%f404, %f403, %f235, %f234;
	add.f32 	%f405, %f404, 0fCB40007F;
	neg.f32 	%f406, %f405;
	fma.rn.f32 	%f407, %f401, 0f3FB8AA3B, %f406;
	fma.rn.f32 	%f408, %f401, 0f32A57060, %f407;
	mov.b32 	%r629, %f404;
	shl.b32 	%r630, %r629, 23;
	mov.b32 	%f409, %r630;
	ex2.approx.ftz.f32 	%f410, %f408;
	mul.f32 	%f411, %f410, %f409;
	add.f32 	%f412, %f400, %f411;
	sub.f32 	%f413, %f597, %f230;
	fma.rn.f32 	%f414, %f413, 0f3BBB989D, 0f3F000000;
	cvt.sat.f32.f32 	%f415, %f414;
	fma.rm.f32 	%f416, %f415, %f235, %f234;
	add.f32 	%f417, %f416, 0fCB40007F;
	neg.f32 	%f418, %f417;
	fma.rn.f32 	%f419, %f413, 0f3FB8AA3B, %f418;
	fma.rn.f32 	%f420, %f413, 0f32A57060, %f419;
	mov.b32 	%r631, %f416;
	shl.b32 	%r632, %r631, 23;
	mov.b32 	%f421, %r632;
	ex2.approx.ftz.f32 	%f422, %f420;
	mul.f32 	%f423, %f422, %f421;
	add.f32 	%f424, %f412, %f423;
	sub.f32 	%f425, %f599, %f230;
	fma.rn.f32 	%f426, %f425, 0f3BBB989D, 0f3F000000;
	cvt.sat.f32.f32 	%f427, %f426;
	fma.rm.f32 	%f428, %f427, %f235, %f234;
	add.f32 	%f429, %f428, 0fCB40007F;
	neg.f32 	%f430, %f429;
	fma.rn.f32 	%f431, %f425, 0f3FB8AA3B, %f430;
	fma.rn.f32 	%f432, %f425, 0f32A57060, %f431;
	mov.b32 	%r633, %f428;
	shl.b32 	%r634, %r633, 23;
	mov.b32 	%f433, %r634;
	ex2.approx.ftz.f32 	%f434, %f432;
	mul.f32 	%f435, %f434, %f433;
	add.f32 	%f436, %f424, %f435;
	sub.f32 	%f437, %f601, %f230;
	fma.rn.f32 	%f438, %f437, 0f3BBB989D, 0f3F000000;
	cvt.sat.f32.f32 	%f439, %f438;
	fma.rm.f32 	%f440, %f439, %f235, %f234;
	add.f32 	%f441, %f440, 0fCB40007F;
	neg.f32 	%f442, %f441;
	fma.rn.f32 	%f443, %f437, 0f3FB8AA3B, %f442;
	fma.rn.f32 	%f444, %f437, 0f32A57060, %f443;
	mov.b32 	%r635, %f440;
	shl.b32 	%r636, %r635, 23;
	mov.b32 	%f445, %r636;
	ex2.approx.ftz.f32 	%f446, %f444;
	mul.f32 	%f447, %f446, %f445;
	add.f32 	%f448, %f436, %f447;
	sub.f32 	%f449, %f603, %f230;
	fma.rn.f32 	%f450, %f449, 0f3BBB989D, 0f3F000000;
	cvt.sat.f32.f32 	%f451, %f450;
	fma.rm.f32 	%f452, %f451, %f235, %f234;
	add.f32 	%f453, %f452, 0fCB40007F;
	neg.f32 	%f454, %f453;
	fma.rn.f32 	%f455, %f449, 0f3FB8AA3B, %f454;
	fma.rn.f32 	%f456, %f449, 0f32A57060, %f455;
	mov.b32 	%r637, %f452;
	shl.b32 	%r638, %r637, 23;
	mov.b32 	%f457, %r638;
	ex2.approx.ftz.f32 	%f458, %f456;
	mul.f32 	%f459, %f458, %f457;
	add.f32 	%f460, %f448, %f459;
	sub.f32 	%f461, %f605, %f230;
	fma.rn.f32 	%f462, %f461, 0f3BBB989D, 0f3F000000;
	cvt.sat.f32.f32 	%f463, %f462;
	fma.rm.f32 	%f464, %f463, %f235, %f234;
	add.f32 	%f465, %f464, 0fCB40007F;
	neg.f32 	%f466, %f465;
	fma.rn.f32 	%f467, %f461, 0f3FB8AA3B, %f466;
	fma.rn.f32 	%f468, %f461, 0f32A57060, %f467;
	mov.b32 	%r639, %f464;
	shl.b32 	%r640, %r639, 23;
	mov.b32 	%f469, %r640;
	ex2.approx.ftz.f32 	%f470, %f468;
	mul.f32 	%f471, %f470, %f469;
	add.f32 	%f472, %f460, %f471;
	sub.f32 	%f473, %f607, %f230;
	fma.rn.f32 	%f474, %f473, 0f3BBB989D, 0f3F000000;
	cvt.sat.f32.f32 	%f475, %f474;
	fma.rm.f32 	%f476, %f475, %f235, %f234;
	add.f32 	%f477, %f476, 0fCB40007F;
	neg.f32 	%f478, %f477;
	fma.rn.f32 	%f479, %f473, 0f3FB8AA3B, %f478;
	fma.rn.f32 	%f480, %f473, 0f32A57060, %f479;
	mov.b32 	%r641, %f476;
	shl.b32 	%r642, %r641, 23;
	mov.b32 	%f481, %r642;
	ex2.approx.ftz.f32 	%f482, %f480;
	mul.f32 	%f483, %f482, %f481;
	add.f32 	%f484, %f472, %f483;
	sub.f32 	%f485, %f609, %f230;
	fma.rn.f32 	%f486, %f485, 0f3BBB989D, 0f3F000000;
	cvt.sat.f32.f32 	%f487, %f486;
	fma.rm.f32 	%f488, %f487, %f235, %f234;
	add.f32 	%f489, %f488, 0fCB40007F;
	neg.f32 	%f490, %f489;
	fma.rn.f32 	%f491, %f485, 0f3FB8AA3B, %f490;
	fma.rn.f32 	%f492, %f485, 0f32A57060, %f491;
	mov.b32 	%r643, %f488;
	shl.b32 	%r644, %r643, 23;
	mov.b32 	%f493, %r644;
	ex2.approx.ftz.f32 	%f494, %f492;
	mul.f32 	%f495, %f494, %f493;
	add.f32 	%f496, %f484, %f495;
	sub.f32 	%f497, %f611, %f230;
	fma.rn.f32 	%f498, %f497, 0f3BBB989D, 0f3F000000;
	cvt.sat.f32.f32 	%f499, %f498;
	fma.rm.f32 	%f500, %f499, %f235, %f234;
	add.f32 	%f501, %f500, 0fCB40007F;
	neg.f32 	%f502, %f501;
	fma.rn.f32 	%f503, %f497, 0f3FB8AA3B, %f502;
	fma.rn.f32 	%f504, %f497, 0f32A57060, %f503;
	mov.b32 	%r645, %f500;
	shl.b32 	%r646, %r645, 23;
	mov.b32 	%f505, %r646;
	ex2.approx.ftz.f32 	%f506, %f504;
	mul.f32 	%f507, %f506, %f505;
	add.f32 	%f508, %f496, %f507;
	sub.f32 	%f509, %f613, %f230;
	fma.rn.f32 	%f510, %f509, 0f3BBB989D, 0f3F000000;
	cvt.sat.f32.f32 	%f511, %f510;
	fma.rm.f32 	%f512, %f511, %f235, %f234;
	add.f32 	%f513, %f512, 0fCB40007F;
	neg.f32 	%f514, %f513;
	fma.rn.f32 	%f515, %f509, 0f3FB8AA3B, %f514;
	fma.rn.f32 	%f516, %f509, 0f32A57060, %f515;
	mov.b32 	%r647, %f512;
	shl.b32 	%r648, %r647, 23;
	mov.b32 	%f517, %r648;
	ex2.approx.ftz.f32 	%f518, %f516;
	mul.f32 	%f519, %f518, %f517;
	add.f32 	%f520, %f508, %f519;
	sub.f32 	%f521, %f615, %f230;
	fma.rn.f32 	%f522, %f521, 0f3BBB989D, 0f3F000000;
	cvt.sat.f32.f32 	%f523, %f522;
	fma.rm.f32 	%f524, %f523, %f235, %f234;
	add.f32 	%f525, %f524, 0fCB40007F;
	neg.f32 	%f526, %f525;
	fma.rn.f32 	%f527, %f521, 0f3FB8AA3B, %f526;
	fma.rn.f32 	%f528, %f521, 0f32A57060, %f527;
	mov.b32 	%r649, %f524;
	shl.b32 	%r650, %r649, 23;
	mov.b32 	%f529, %r650;
	ex2.approx.ftz.f32 	%f530, %f528;
	mul.f32 	%f531, %f530, %f529;
	add.f32 	%f532, %f520, %f531;
	sub.f32 	%f533, %f617, %f230;
	fma.rn.f32 	%f534, %f533, 0f3BBB989D, 0f3F000000;
	cvt.sat.f32.f32 	%f535, %f534;
	fma.rm.f32 	%f536, %f535, %f235, %f234;
	add.f32 	%f537, %f536, 0fCB40007F;
	neg.f32 	%f538, %f537;
	fma.rn.f32 	%f539, %f533, 0f3FB8AA3B, %f538;
	fma.rn.f32 	%f540, %f533, 0f32A57060, %f539;
	mov.b32 	%r651, %f536;
	shl.b32 	%r652, %r651, 23;
	mov.b32 	%f541, %r652;
	ex2.approx.ftz.f32 	%f542, %f540;
	mul.f32 	%f543, %f542, %f541;
	add.f32 	%f544, %f532, %f543;
	sub.f32 	%f545, %f619, %f230;
	fma.rn.f32 	%f546, %f545, 0f3BBB989D, 0f3F000000;
	cvt.sat.f32.f32 	%f547, %f546;
	fma.rm.f32 	%f548, %f547, %f235, %f234;
	add.f32 	%f549, %f548, 0fCB40007F;
	neg.f32 	%f550, %f549;
	fma.rn.f32 	%f551, %f545, 0f3FB8AA3B, %f550;
	fma.rn.f32 	%f552, %f545, 0f32A57060, %f551;
	mov.b32 	%r653, %f548;
	shl.b32 	%r654, %r653, 23;
	mov.b32 	%f553, %r654;
	ex2.approx.ftz.f32 	%f554, %f552;
	mul.f32 	%f555, %f554, %f553;
	add.f32 	%f556, %f544, %f555;
	mov.b32 	%r655, %f556;
	shfl.sync.bfly.b32	%r656|%p171, %r655, 16, 31, -1;
	mov.b32 	%f557, %r656;
	add.f32 	%f558, %f556, %f557;
	mov.b32 	%r657, %f558;
	shfl.sync.bfly.b32	%r658|%p172, %r657, 8, 31, -1;
	mov.b32 	%f559, %r658;
	add.f32 	%f560, %f558, %f559;
	mov.b32 	%r659, %f560;
	shfl.sync.bfly.b32	%r660|%p173, %r659, 4, 31, -1;
	mov.b32 	%f561, %r660;
	add.f32 	%f562, %f560, %f561;
	mov.b32 	%r661, %f562;
	shfl.sync.bfly.b32	%r662|%p174, %r661, 2, 31, -1;
	mov.b32 	%f563, %r662;
	add.f32 	%f564, %f562, %f563;
	mov.b32 	%r663, %f564;
	shfl.sync.bfly.b32	%r664|%p175, %r663, 1, 31, -1;
	mov.b32 	%f565, %r664;
	add.f32 	%f566, %f564, %f565;
	div.rn.f32 	%f111, %f243, %f566;
	div.rn.f32 	%f112, %f255, %f566;
	div.rn.f32 	%f113, %f267, %f566;
	div.rn.f32 	%f114, %f279, %f566;
	div.rn.f32 	%f115, %f291, %f566;
	div.rn.f32 	%f116, %f303, %f566;
	div.rn.f32 	%f117, %f315, %f566;
	div.rn.f32 	%f118, %f327, %f566;
	div.rn.f32 	%f119, %f339, %f566;
	div.rn.f32 	%f120, %f351, %f566;
	div.rn.f32 	%f121, %f363, %f566;
	div.rn.f32 	%f122, %f375, %f566;
	div.rn.f32 	%f123, %f387, %f566;
	div.rn.f32 	%f124, %f399, %f566;
	div.rn.f32 	%f125, %f411, %f566;
	div.rn.f32 	%f126, %f423, %f566;
	div.rn.f32 	%f127, %f435, %f566;
	div.rn.f32 	%f128, %f447, %f566;
	div.rn.f32 	%f129, %f459, %f566;
	div.rn.f32 	%f130, %f471, %f566;
	div.rn.f32 	%f131, %f483, %f566;
	div.rn.f32 	%f132, %f495, %f566;
	div.rn.f32 	%f133, %f507, %f566;
	div.rn.f32 	%f134, %f519, %f566;
	div.rn.f32 	%f135, %f531, %f566;
	div.rn.f32 	%f136, %f543, %f566;
	div.rn.f32 	%f137, %f555, %f566;
	mad.lo.s64 	%rd240, %rd267, %rd32, %rd239;
	cvta.to.global.u64 	%rd241, %rd31;
	shl.b64 	%rd242, %rd240, 2;
	add.s64 	%rd19, %rd241, %rd242;
	@%p165 bra 	$L__BB579_60;
	st.global.f32 	[%rd19], %f111;
$L__BB579_60:
	mov.u32 	%r665, %tid.x;
	add.s32 	%r666, %r665, 32;
	cvt.u64.u32 	%rd243, %r666;
	setp.le.s64 	%p176, %rd34, %rd243;
	@%p176 bra 	$L__BB579_62;
	st.global.f32 	[%rd19+128], %f112;
$L__BB579_62:
	mov.u32 	%r667, %tid.x;
	add.s32 	%r668, %r667, 64;
	cvt.u64.u32 	%rd244, %r668;
	setp.le.s64 	%p177, %rd34, %rd244;
	@%p177 bra 	$L__BB579_64;
	st.global.f32 	[%rd19+256], %f113;
$L__BB579_64:
	mov.u32 	%r669, %tid.x;
	add.s32 	%r670, %r669, 96;
	cvt.u64.u32 	%rd245, %r670;
	setp.le.s64 	%p178, %rd34, %rd245;
	@%p178 bra 	$L__BB579_66;
	st.global.f32 	[%rd19+384], %f114;
$L__BB579_66:
	mov.u32 	%r671, %tid.x;
	add.s32 	%r672, %r671, 128;
	cvt.u64.u32 	%rd246, %r672;
	setp.le.s64 	%p179, %rd34, %rd246;
	@%p179 bra 	$L__BB579_68;
	st.global.f32 	[%rd19+512], %f115;
$L__BB579_68:
	mov.u32 	%r673, %tid.x;
	add.s32 	%r674, %r673, 160;
	cvt.u64.u32 	%rd247, %r674;
	setp.le.s64 	%p180, %rd34, %rd247;
	@%p180 bra 	$L__BB579_70;
	st.global.f32 	[%rd19+640], %f116;
$L__BB579_70:
	mov.u32 	%r675, %tid.x;
	add.s32 	%r676, %r675, 192;
	cvt.u64.u32 	%rd248, %r676;
	setp.le.s64 	%p181, %rd34, %rd248;
	@%p181 bra 	$L__BB579_72;
	st.global.f32 	[%rd19+768], %f117;
$L__BB579_72:
	mov.u32 	%r677, %tid.x;
	add.s32 	%r678, %r677, 224;
	cvt.u64.u32 	%rd249, %r678;
	setp.le.s64 	%p182, %rd34, %rd249;
	@%p182 bra 	$L__BB579_74;
	st.global.f32 	[%rd19+896], %f118;
$L__BB579_74:
	mov.u32 	%r679, %tid.x;
	add.s32 	%r680, %r679, 256;
	cvt.u64.u32 	%rd250, %r680;
	setp.le.s64 	%p183, %rd34, %rd250;
	@%p183 bra 	$L__BB579_76;
	st.global.f32 	[%rd19+1024], %f119;
$L__BB579_76:
	mov.u32 	%r681, %tid.x;
	add.s32 	%r682, %r681, 288;
	cvt.u64.u32 	%rd251, %r682;
	setp.le.s64 	%p184, %rd34, %rd251;
	@%p184 bra 	$L__BB579_78;
	st.global.f32 	[%rd19+1152], %f120;
$L__BB579_78:
	setp.le.s64 	%p185, %rd34, %rd7;
	@%p185 bra 	$L__BB579_80;
	st.global.f32 	[%rd19+1280], %f121;
$L__BB579_80:
	setp.le.s64 	%p186, %rd34, %rd8;
	@%p186 bra 	$L__BB579_82;
	st.global.f32 	[%rd19+1408], %f122;
$L__BB579_82:
	setp.le.s64 	%p187, %rd34, %rd9;
	@%p187 bra 	$L__BB579_84;
	st.global.f32 	[%rd19+1536], %f123;
$L__BB579_84:
	add.s32 	%r684, %r681, 416;
	cvt.u64.u32 	%rd252, %r684;
	setp.le.s64 	%p188, %rd34, %rd252;
	@%p188 bra 	$L__BB579_86;
	st.global.f32 	[%rd19+1664], %f124;
$L__BB579_86:
	setp.le.s64 	%p189, %rd34, %rd10;
	@%p189 bra 	$L__BB579_88;
	st.global.f32 	[%rd19+1792], %f125;
$L__BB579_88:
	add.s32 	%r686, %r681, 480;
	cvt.u64.u32 	%rd253, %r686;
	setp.le.s64 	%p190, %rd34, %rd253;
	@%p190 bra 	$L__BB579_90;
	st.global.f32 	[%rd19+1920], %f126;
$L__BB579_90:
	setp.le.s64 	%p191, %rd34, %rd11;
	@%p191 bra 	$L__BB579_92;
	st.global.f32 	[%rd19+2048], %f127;
$L__BB579_92:
	add.s32 	%r688, %r681, 544;
	cvt.u64.u32 	%rd254, %r688;
	setp.le.s64 	%p192, %rd34, %rd254;
	@%p192 bra 	$L__BB579_94;
	st.global.f32 	[%rd19+2176], %f128;
$L__BB579_94:
	add.s32 	%r690, %r681, 576;
	cvt.u64.u32 	%rd255, %r690;
	setp.le.s64 	%p193, %rd34, %rd255;
	@%p193 bra 	$L__BB579_96;
	st.global.f32 	[%rd19+2304], %f129;
$L__BB579_96:
	add.s32 	%r692, %r681, 608;
	cvt.u64.u32 	%rd256, %r692;
	setp.le.s64 	%p194, %rd34, %rd256;
	@%p194 bra 	$L__BB579_98;
	st.global.f32 	[%rd19+2432], %f130;
$L__BB579_98:
	add.s32 	%r694, %r681, 640;
	cvt.u64.u32 	%rd257, %r694;
	setp.le.s64 	%p195, %rd34, %rd257;
	@%p195 bra 	$L__BB579_100;
	st.global.f32 	[%rd19+2560], %f131;
$L__BB579_100:
	add.s32 	%r696, %r681, 672;
	cvt.u64.u32 	%rd258, %r696;
	setp.le.s64 	%p196, %rd34, %rd258;
	@%p196 bra 	$L__BB579_102;
	st.global.f32 	[%rd19+2688], %f132;
$L__BB579_102:
	add.s32 	%r698, %r681, 704;
	cvt.u64.u32 	%rd259, %r698;
	setp.le.s64 	%p197, %rd34, %rd259;
	@%p197 bra 	$L__BB579_104;
	st.global.f32 	[%rd19+2816], %f133;
$L__BB579_104:
	add.s32 	%r700, %r681, 736;
	cvt.u64.u32 	%rd260, %r700;
	setp.le.s64 	%p198, %rd34, %rd260;
	@%p198 bra 	$L__BB579_106;
	st.global.f32 	[%rd19+2944], %f134;
$L__BB579_106:
	add.s32 	%r702, %r681, 768;
	cvt.u64.u32 	%rd261, %r702;
	setp.le.s64 	%p199, %rd34, %rd261;
	@%p199 bra 	$L__BB579_108;
	st.global.f32 	[%rd19+3072], %f135;
$L__BB579_108:
	add.s32 	%r704, %r681, 800;
	cvt.u64.u32 	%rd262, %r704;
	setp.le.s64 	%p200, %rd34, %rd262;
	@%p200 bra 	$L__BB579_110;
	st.global.f32 	[%rd19+3200], %f136;
$L__BB579_110:
	add.s32 	%r706, %r681, 832;
	cvt.u64.u32 	%rd263, %r706;
	setp.le.s64 	%p201, %rd34, %rd263;
	@%p201 bra 	$L__BB579_112;
	st.global.f32 	[%rd19+3328], %f137;
$L__BB579_112:
	ld.param.u64 	%rd266, [_Z15SoftmaxWarpImplI22BroadcastScaleMaskLoadIffbLm4EiE11DirectStoreIffEfLi1ELi27ELi32ELi1ELb1EL9Algorithm0EEvT_T0_ll_param_2];
	mov.u32 	%r707, %nctaid.x;
	mov.u32 	%r708, %ntid.y;
	mul.lo.s32 	%r709, %r707, %r708;
	cvt.s64.s32 	%rd264, %r709;
	add.s64 	%rd267, %rd267, %rd264;
	setp.lt.s64 	%p202, %rd267, %rd266;
	@%p202 bra 	$L__BB579_4;
$L__BB579_113:
	ret;

}
	// .globl	_Z15SoftmaxWarpImplI22BroadcastScaleMaskLoadIffbLm4EiE11DirectStoreIffEfLi1ELi28ELi32ELi1ELb0EL9Algorithm0EEvT_T0_ll
.visible .entry _Z15SoftmaxWarpImplI22BroadcastScaleMaskLoadIffbLm4EiE11DirectStoreIffEfLi1ELi28ELi32ELi1ELb0EL9Algorithm0EEvT_T0_ll(
	.param .align 8 .b8 _Z15SoftmaxWarpImplI22BroadcastScaleMaskLoadIffbLm4EiE11DirectStoreIffEfLi1ELi28ELi32ELi1ELb0EL9Algorithm0EEvT_T0_ll_param_0[120],
	.param .align 8 .b8 _Z15SoftmaxWarpImplI22BroadcastScaleMaskLoadIffbLm4EiE11DirectStoreIffEfLi1ELi28ELi32ELi1ELb0EL9Algorithm0EEvT_T0_ll_param_1[16],
	.param .u64 _Z15SoftmaxWarpImplI22BroadcastScaleMaskLoadIffbLm4EiE11DirectStoreIffEfLi1ELi28ELi32ELi1ELb0EL9Algorithm0EEvT_T0_ll_param_2,
	.param .u64 _Z15SoftmaxWarpImplI22BroadcastScaleMaskLoadIffbLm4EiE11DirectStoreIffEfLi1ELi28ELi32ELi1ELb0EL9Algorithm0EEvT_T0_ll_param_3
)
{
	.reg .pred 	%p<46>;
	.reg .b16 	%rs<29>;
	.reg .b32 	%r<603>;
	.reg .b32 	%f<503>;
	.reg .b64 	%rd<204>;

	ld.param.v2.f32 	{%f3, %f4}, [_Z15SoftmaxWarpImplI22BroadcastScaleMaskLoadIffbLm4EiE11DirectStoreIffEfLi1ELi28ELi32ELi1ELb0EL9Algorithm0EEvT_T0_ll_param_0+112];
	ld.param.u64 	%rd23, [_Z15SoftmaxWarpImplI22BroadcastScaleMaskLoadIffbLm4EiE11DirectStoreIffEfLi1ELi28ELi32ELi1ELb0EL9Algorithm0EEvT_T0_ll_param_0+104];
	ld.param.v2.u32 	{%r15, %r16}, [_Z15SoftmaxWarpImplI22BroadcastScaleMaskLoadIffbLm4EiE11DirectStoreIffEfLi1ELi28ELi32ELi1ELb0EL9Algorithm0EEvT_T0_ll_param_0+88];
	ld.param.v2.u32 	{%r13, %r14}, [_Z15SoftmaxWarpImplI22BroadcastScaleMaskLoadIffbLm4EiE11DirectStoreIffEfLi1ELi28ELi32ELi1ELb0EL9Algorithm0EEvT_T0_ll_param_0+80];
	ld.param.v2.u32 	{%r11, %r12}, [_Z15SoftmaxWarpImplI22BroadcastScaleMaskLoadIffbLm4EiE11DirectStoreIffEfLi1ELi28ELi32ELi1ELb0EL9Algorithm0EEvT_T0_ll_param_0+64];
	ld.param.v2.u32 	{%r9, %r10}, [_Z15SoftmaxWarpImplI22BroadcastScaleMaskLoadIffbLm4EiE11DirectStoreIffEfLi1ELi28ELi32ELi1ELb0EL9Algorithm0EEvT_T0_ll_param_0+56];
	ld.param.u64 	%rd19, [_Z15SoftmaxWarpImplI22BroadcastScaleMaskLoadIffbLm4EiE11DirectStoreIffEfLi1ELi28ELi32ELi1ELb0EL9Algorithm0EEvT_T0_ll_param_0+40];
	ld.param.u64 	%rd18, [_Z15SoftmaxWarpImplI22BroadcastScaleMaskLoadIffbLm4EiE11DirectStoreIffEfLi1ELi28ELi32ELi1ELb0EL9Algorithm0EEvT_T0_ll_param_0+32];
	ld.param.u64 	%rd17, [_Z15SoftmaxWarpImplI22BroadcastScaleMaskLoadIffbLm4EiE11DirectStoreIffEfLi1ELi28ELi32ELi1ELb0EL9Algorithm0EEvT_T0_ll_param_0+24];
	ld.param.u64 	%rd16, [_Z15SoftmaxWarpImplI22BroadcastScaleMaskLoadIffbLm4EiE11DirectStoreIffEfLi1ELi28ELi32ELi1ELb0EL9Algorithm0EEvT_T0_ll_param_0+16];
	ld.param.u64 	%rd15, [_Z15SoftmaxWarpImplI22BroadcastScaleMaskLoadIffbLm4EiE11DirectStoreIffEfLi1ELi28ELi32ELi1ELb0EL9Algorithm0EEvT_T0_ll_param_0+8];
	ld.param.u64 	%rd14, [_Z15SoftmaxWarpImplI22BroadcastScaleMaskLoadIffbLm4EiE11DirectStoreIffEfLi1ELi28ELi32ELi1ELb0EL9Algorithm0EEvT_T0_ll_param_0];
	ld.param.u64 	%rd4, [_Z15SoftmaxWarpImplI22BroadcastScaleMaskLoadIffbLm4EiE11DirectStoreIffEfLi1ELi28ELi32ELi1ELb0EL9Algorithm0EEvT_T0_ll_param_1];
	ld.param.u64 	%rd5, [_Z15SoftmaxWarpImplI22BroadcastScaleMaskLoadIffbLm4EiE11DirectStoreIffEfLi1ELi28ELi32ELi1ELb0EL9Algorithm0EEvT_T0_ll_param_1+8];
	ld.param.u64 	%rd24, [_Z15SoftmaxWarpImplI22BroadcastScaleMaskLoadIffbLm4EiE11DirectStoreIffEfLi1ELi28ELi32ELi1ELb0EL9Algorithm0EEvT_T0_ll_param_2];
	ld.param.u64 	%rd25, [_Z15SoftmaxWarpImplI22BroadcastScaleMaskLoadIffbLm4EiE11DirectStoreIffEfLi1ELi28ELi32ELi1ELb0EL9Algorithm0EEvT_T0_ll_param_3];
	setp.lt.s64 	%p1, %rd25, 897;
	@%p1 bra 	$L__BB580_2;
	mov.u64 	%rd26, $str;
	cvta.global.u64 	%rd27, %rd26;
	mov.u64 	%rd28, $str$1;
	cvta.global.u64 	%rd29, %rd28;
	mov.u64 	%rd30, __unnamed_566;
	cvta.global.u64 	%rd31, %rd30;
	{ // callseq 565, 0
	.param .b64 param0;
	st.param.b64 	[param0], %rd27;
	.param .b64 param1;
	st.param.b64 	[param1], %rd29;
	.param .b32 param2;
	st.param.b32 	[param2], 254;
	.param .b64 param3;
	st.param.b64 	[param3], %rd31;
	.param .b64 param4;
	st.param.b64 	[param4], 1;
	call.uni 
	__assertfail, 
	(
	param0, 
	param1, 
	param2, 
	param3, 
	param4
	);
	} // callseq 565
$L__BB580_2:
	mov.u32 	%r17, %ctaid.x;
	mov.u32 	%r18, %ntid.y;
	mov.u32 	%r19, %tid.y;
	mad.lo.s32 	%r20, %r17, %r18, %r19;
	mov.u32 	%r21, %nctaid.x;
	mul.lo.s32 	%r8, %r21, %r18;
	cvt.s64.s32 	%rd203, %r20;
	setp.le.s64 	%p2, %rd24, %rd203;
	@%p2 bra 	$L__BB580_5;
	cvta.to.global.u64 	%rd7, %rd14;
	cvta.to.global.u64 	%rd8, %rd15;
	mov.u32 	%r22, %tid.x;
	cvt.u64.u32 	%rd9, %r22;
	cvta.to.global.u64 	%rd10, %rd4;
	cvt.s64.s32 	%rd11, %r8;
$L__BB580_4:
	setp.eq.s64 	%p3, %rd19, 1;
	setp.eq.s64 	%p4, %rd18, 1;
	setp.eq.s64 	%p5, %rd17, 1;
	setp.eq.s64 	%p6, %rd16, 1;
	mad.lo.s64 	%rd32, %rd23, %rd203, %rd9;
	cvt.u32.u64 	%r23, %rd32;
	div.s32 	%r24, %r23, %r9;
	mul.lo.s32 	%r25, %r24, %r9;
	sub.s32 	%r26, %r23, %r25;
	div.s32 	%r27, %r26, %r10;
	mul.lo.s32 	%r28, %r27, %r10;
	sub.s32 	%r29, %r26, %r28;
	div.s32 	%r30, %r29, %r11;
	mul.lo.s32 	%r31, %r30, %r11;
	sub.s32 	%r32, %r29, %r31;
	selp.b32 	%r33, 0, %r24, %p6;
	selp.b32 	%r34, 0, %r27, %p5;
	selp.b32 	%r35, 0, %r30, %p4;
	selp.b32 	%r36, 0, %r32, %p3;
	mul.lo.s32 	%r37, %r13, %r33;
	mad.lo.s32 	%r38, %r14, %r34, %r37;
	mad.lo.s32 	%r39, %r15, %r35, %r38;
	mad.lo.s32 	%r40, %r16, %r36, %r39;
	shl.b64 	%rd33, %rd32, 32;
	shr.s64 	%rd34, %rd33, 30;
	add.s64 	%rd35, %rd7, %rd34;
	ld.global.f32 	%f5, [%rd35];
	cvt.s64.s32 	%rd36, %r40;
	add.s64 	%rd37, %rd8, %rd36;
	ld.global.u8 	%rs1, [%rd37];
	setp.eq.s16 	%p7, %rs1, 0;
	mul.f32 	%f6, %f5, %f4;
	selp.f32 	%f7, %f3, %f6, %p7;
	max.f32 	%f8, %f7, 0fFF800000;
	add.s64 	%rd38, %rd32, 32;
	cvt.u32.u64 	%r41, %rd38;
	div.s32 	%r42, %r41, %r9;
	mul.lo.s32 	%r43, %r42, %r9;
	sub.s32 	%r44, %r41, %r43;
	div.s32 	%r45, %r44, %r10;
	mul.lo.s32 	%r46, %r45, %r10;
	sub.s32 	%r47, %r44, %r46;
	div.s32 	%r48, %r47, %r11;
	mul.lo.s32 	%r49, %r48, %r11;
	sub.s32 	%r50, %r47, %r49;
	selp.b32 	%r51, 0, %r42, %p6;
	selp.b32 	%r52, 0, %r45, %p5;
	selp.b32 	%r53, 0, %r48, %p4;
	selp.b32 	%r54, 0, %r50, %p3;
	mul.lo.s32 	%r55, %r13, %r51;
	mad.lo.s32 	%r56, %r14, %r52, %r55;
	mad.lo.s32 	%r57, %r15, %r53, %r56;
	mad.lo.s32 	%r58, %r16, %r54, %r57;
	shl.b64 	%rd39, %rd38, 32;
	shr.s64 	%rd40, %rd39, 30;
	add.s64 	%rd41, %rd7, %rd40;
	ld.global.f32 	%f9, [%rd41];
	cvt.s64.s32 	%rd42, %r58;
	add.s64 	%rd43, %rd8, %rd42;
	ld.global.u8 	%rs2, [%rd43];
	setp.eq.s16 	%p8, %rs2, 0;
	mul.f32 	%f10, %f9, %f4;
	selp.f32 	%f11, %f3, %f10, %p8;
	max.f32 	%f12, %f8, %f11;
	add.s64 	%rd44, %rd32, 64;
	cvt.u32.u64 	%r59, %rd44;
	div.s32 	%r60, %r59, %r9;
	mul.lo.s32 	%r61, %r60, %r9;
	sub.s32 	%r62, %r59, %r61;
	div.s32 	%r63, %r62, %r10;
	mul.lo.s32 	%r64, %r63, %r10;
	sub.s32 	%r65, %r62, %r64;
	div.s32 	%r66, %r65, %r11;
	mul.lo.s32 	%r67, %r66, %r11;
	sub.s32 	%r68, %r65, %r67;
	selp.b32 	%r69, 0, %r60, %p6;
	selp.b32 	%r70, 0, %r63, %p5;
	selp.b32 	%r71, 0, %r66, %p4;
	selp.b32 	%r72, 0, %r68, %p3;
	mul.lo.s32 	%r73, %r13, %r69;
	mad.lo.s32 	%r74, %r14, %r70, %r73;
	mad.lo.s32 	%r75, %r15, %r71, %r74;
	mad.lo.s32 	%r76, %r16, %r72, %r75;
	shl.b64 	%rd45, %rd44, 32;
	shr.s64 	%rd46, %rd45, 30;
	add.s64 	%rd47, %rd7, %rd46;
	ld.global.f32 	%f13, [%rd47];
	cvt.s64.s32 	%rd48, %r76;
	add.s64 	%rd49, %rd8, %rd48;
	ld.global.u8 	%rs3, [%rd49];
	setp.eq.s16 	%p9, %rs3, 0;
	mul.f32 	%f14, %f13, %f4;
	selp.f32 	%f15, %f3, %f14, %p9;
	max.f32 	%f16, %f12, %f15;
	add.s64 	%rd50, %rd32, 96;
	cvt.u32.u64 	%r77, %rd50;
	div.s32 	%r78, %r77, %r9;
	mul.lo.s32 	%r79, %r78, %r9;
	sub.s32 	%r80, %r77, %r79;
	div.s32 	%r81, %r80, %r10;
	mul.lo.s32 	%r82, %r81, %r10;
	sub.s32 	%r83, %r80, %r82;
	div.s32 	%r84, %r83, %r11;
	mul.lo.s32 	%r85, %r84, %r11;
	sub.s32 	%r86, %r83, %r85;
	selp.b32 	%r87, 0, %r78, %p6;
	selp.b32 	%r88, 0, %r81, %p5;
	selp.b32 	%r89, 0, %r84, %p4;
	selp.b32 	%r90, 0, %r86, %p3;
	mul.lo.s32 	%r91, %r13, %r87;
	mad.lo.s32 	%r92, %r14, %r88, %r91;
	mad.lo.s32 	%r93, %r15, %r89, %r92;
	mad.lo.s32 	%r94, %r16, %r90, %r93;
	shl.b64 	%rd51, %rd50, 32;
	shr.s64 	%rd52, %rd51, 30;
	add.s64 	%rd53, %rd7, %rd52;
	ld.global.f32 	%f17, [%rd53];
	cvt.s64.s32 	%rd54, %r94;
	add.s64 	%rd55, %rd8, %rd54;
	ld.global.u8 	%rs4, [%rd55];
	setp.eq.s16 	%p10, %rs4, 0;
	mul.f32 	%f18, %f17, %f4;
	selp.f32 	%f19, %f3, %f18, %p10;
	max.f32 	%f20, %f16, %f19;
	add.s64 	%rd56, %rd32, 128;
	cvt.u32.u64 	%r95, %rd56;
	div.s32 	%r96, %r95, %r9;
	mul.lo.s32 	%r97, %r96, %r9;
	sub.s32 	%r98, %r95, %r97;
	div.s32 	%r99, %r98, %r10;
	mul.lo.s32 	%r100, %r99, %r10;
	sub.s32 	%r101, %r98, %r100;
	div.s32 	%r102, %r101, %r11;
	mul.lo.s32 	%r103, %r102, %r11;
	sub.s32 	%r104, %r101, %r103;
	selp.b32 	%r105, 0, %r96, %p6;
	selp.b32 	%r106, 0, %r99, %p5;
	selp.b32 	%r107, 0, %r102, %p4;
	selp.b32 	%r108, 0, %r104, %p3;
	mul.lo.s32 	%r109, %r13, %r105;
	mad.lo.s32 	%r110, %r14, %r106, %r109;
	mad.lo.s32 	%r111, %r15, %r107, %r110;
	mad.lo.s32 	%r112, %r16, %r108, %r111;
	shl.b64 	%rd57, %rd56, 32;
	shr.s64 	%rd58, %rd57, 30;
	add.s64 	%rd59, %rd7, %rd58;
	ld.global.f32 	%f21, [%rd59];
	cvt.s64.s32 	%rd60, %r112;
	add.s64 	%rd61, %rd8, %rd60;
	ld.global.u8 	%rs5, [%rd61];
	setp.eq.s16 	%p11, %rs5, 0;
	mul.f32 	%f22, %f21, %f4;
	selp.f32 	%f23, %f3, %f22, %p11;
	max.f32 	%f24, %f20, %f23;
	add.s64 	%rd62, %rd32, 160;
	cvt.u32.u64 	%r113, %rd62;
	div.s32 	%r114, %r113, %r9;
	mul.lo.s32 	%r115, %r114, %r9;
	sub.s32 	%r116, %r113, %r115;
	div.s32 	%r117, %r116, %r10;
	mul.lo.s32 	%r118, %r117, %r10;
	sub.s32 	%r119, %r116, %r118;
	div.s32 	%r120, %r119, %r11;
	mul.lo.s32 	%r121, %r120, %r11;
	sub.s32 	%r122, %r119, %r121;
	selp.b32 	%r123, 0, %r114, %p6;
	selp.b32 	%r124, 0, %r117, %p5;
	selp.b32 	%r125, 0, %r120, %p4;
	selp.b32 	%r126, 0, %r122, %p3;
	mul.lo.s32 	%r127, %r13, %r123;
	mad.lo.s32 	%r128, %r14, %r124, %r127;
	mad.lo.s32 	%r129, %r15, %r125, %r128;
	mad.lo.s32 	%r130, %r16, %r126, %r129;
	shl.b64 	%rd63, %rd62, 32;
	shr.s64 	%rd64, %rd63, 30;
	add.s64 	%rd65, %rd7, %rd64;
	ld.global.f32 	%f25, [%rd65];
	cvt.s64.s32 	%rd66, %r130;
	add.s64 	%rd67, %rd8, %rd66;
	ld.global.u8 	%rs6, [%rd67];
	setp.eq.s16 	%p12, %rs6, 0;
	mul.f32 	%f26, %f25, %f4;
	selp.f32 	%f27, %f3, %f26, %p12;
	max.f32 	%f28, %f24, %f27;
	add.s64 	%rd68, %rd32, 192;
	cvt.u32.u64 	%r131, %rd68;
	div.s32 	%r132, %r131, %r9;
	mul.lo.s32 	%r133, %r132, %r9;
	sub.s32 	%r134, %r131, %r133;
	div.s32 	%r135, %r134, %r10;
	mul.lo.s32 	%r136, %r135, %r10;
	sub.s32 	%r137, %r134, %r136;
	div.s32 	%r138, %r137, %r11;
	mul.lo.s32 	%r139, %r138, %r11;
	sub.s32 	%r140, %r137, %r139;
	selp.b32 	%r141, 0, %r132, %p6;
	selp.b32 	%r142, 0, %r135, %p5;
	selp.b32 	%r143, 0, %r138, %p4;
	selp.b32 	%r144, 0, %r140, %p3;
	mul.lo.s32 	%r145, %r13, %r141;
	mad.lo.s32 	%r146, %r14, %r142, %r145;
	mad.lo.s32 	%r147, %r15, %r143, %r146;
	mad.lo.s32 	%r148, %r16, %r144, %r147;
	shl.b64 	%rd69, %rd68, 32;
	shr.s64 	%rd70, %rd69, 30;
	add.s64 	%rd71, %rd7, %rd70;
	ld.global.f32 	%f29, [%rd71];
	cvt.s64.s32 	%rd72, %r148;
	add.s64 	%rd73, %rd8, %rd72;
	ld.global.u8 	%rs7, [%rd73];
	setp.eq.s16 	%p13, %rs7, 0;
	mul.f32 	%f30, %f29, %f4;
	selp.f32 	%f31, %f3, %f30, %p13;
	max.f32 	%f32, %f28, %f31;
	add.s64 	%rd74, %rd32, 224;
	cvt.u32.u64 	%r149, %rd74;
	div.s32 	%r150, %r149, %r9;
	mul.lo.s32 	%r151, %r150, %r9;
	sub.s32 	%r152, %r149, %r151;
	div.s32 	%r153, %r152, %r10;
	mul.lo.s32 	%r154, %r153, %r10;
	sub.s32 	%r155, %r152, %r154;
	div.s32 	%r156, %r155, %r11;
	mul.lo.s32 	%r157, %r156, %r11;
	sub.s32 	%r158, %r155, %r157;
	selp.b32 	%r159, 0, %r150, %p6;
	selp.b32 	%r160, 0, %r153, %p5;
	selp.b32 	%r161, 0, %r156, %p4;
	selp.b32 	%r162, 0, %r158, %p3;
	mul.lo.s32 	%r163, %r13, %r159;
	mad.lo.s32 	%r164, %r14, %r160, %r163;
	mad.lo.s32 	%r165, %r15, %r161, %r164;
	mad.lo.s32 	%r166, %r16, %r162, %r165;
	shl.b64 	%rd75, %rd74, 32;
	shr.s64 	%rd76, %rd75, 30;
	add.s64 	%rd77, %rd7, %rd76;
	ld.global.f32 	%f33, [%rd77];
	cvt.s64.s32 	%rd78, %r166;
	add.s64 	%rd79, %rd8, %rd78;
	ld.global.u8 	%rs8, [%rd79];
	setp.eq.s16 	%p14, %rs8, 0;
	mul.f32 	%f34, %f33, %f4;
	selp.f32 	%f35, %f3, %f34, %p14;
	max.f32 	%f36, %f32, %f35;
	add.s64 	%rd80, %rd32, 256;
	cvt.u32.u64 	%r167, %rd80;
	div.s32 	%r168, %r167, %r9;
	mul.lo.s32 	%r169, %r168, %r9;
	sub.s32 	%r170, %r167, %r169;
	div.s32 	%r171, %r170, %r10;
	mul.lo.s32 	%r172, %r171, %r10;
	sub.s32 	%r173, %r170, %r172;
	div.s32 	%r174, %r173, %r11;
	mul.lo.s32 	%r175, %r174, %r11;
	sub.s32 	%r176, %r173, %r175;
	selp.b32 	%r177, 0, %r168, %p6;
	selp.b32 	%r178, 0, %r171, %p5;
	selp.b32 	%r179, 0, %r174, %p4;
	selp.b32 	%r180, 0, %r176, %p3;
	mul.lo.s32 	%r181, %r13, %r177;
	mad.lo.s32 	%r182, %r14, %r178, %r181;
	mad.lo.s32 	%r183, %r15, %r179, %r182;
	mad.lo.s32 	%r184, %r16, %r180, %r183;
	shl.b64 	%rd81, %rd80, 32;
	shr.s64 	%rd82, %rd81, 30;
	add.s64 	%rd83, %rd7, %rd82;
	ld.global.f32 	%f37, [%rd83];
	cvt.s64.s32 	%rd84, %r184;
	add.s64 	%rd85, %rd8, %rd84;
	ld.global.u8 	%rs9, [%rd85];
	setp.eq.s16 	%p15, %rs9, 0;
	mul.f32 	%f38, %f37, %f4;
	selp.f32 	%f39, %f3, %f38, %p15;
	max.f32 	%f40, %f36, %f39;
	add.s64 	%rd86, %rd32, 288;
	cvt.u32.u64 	%r185, %rd86;
	div.s32 	%r186, %r185, %r9;
	mul.lo.s32 	%r187, %r186, %r9;
	sub.s32 	%r188, %r185, %r187;
	div.s32 	%r189, %r188, %r10;
	mul.lo.s32 	%r190, %r189, %r10;
	sub.s32 	%r191, %r188, %r190;
	div.s32 	%r192, %r191, %r11;
	mul.lo.s32 	%r193, %r192, %r11;
	sub.s32 	%r194, %r191, %r193;
	selp.b32 	%r195, 0, %r186, %p6;
	selp.b32 	%r196, 0, %r189, %p5;
	selp.b32 	%r197, 0, %r192, %p4;
	selp.b32 	%r198, 0, %r194, %p3;
	mul.lo.s32 	%r199, %r13, %r195;
	mad.lo.s32 	%r200, %r14, %r196, %r199;
	mad.lo.s32 	%r201, %r15, %r197, %r200;
	mad.lo.s32 	%r202, %r16, %r198, %r201;
	shl.b64 	%rd87, %rd86, 32;
	shr.s64 	%rd88, %rd87, 30;
	add.s64 	%rd89, %rd7, %rd88;
	ld.global.f32 	%f41, [%rd89];
	cvt.s64.s32 	%rd90, %r202;
	add.s64 	%rd91, %rd8, %rd90;
	ld.global.u8 	%rs10, [%rd91];
	setp.eq.s16 	%p16, %rs10, 0;
	mul.f32 	%f42, %f41, %f4;
	selp.f32 	%f43, %f3, %f42, %p16;
	max.f32 	%f44, %f40, %f43;
	add.s64 	%rd92, %rd32, 320;
	cvt.u32.u64 	%r203, %rd92;
	div.s32 	%r204, %r203, %r9;
	mul.lo.s32 	%r205, %r204, %r9;
	sub.s32 	%r206, %r203, %r205;
	div.s32 	%r207, %r206, %r10;
	mul.lo.s32 	%r208, %r207, %r10;
	sub.s32 	%r209, %r206, %r208;
	div.s32 	%r210, %r209, %r11;
	mul.lo.s32 	%r211, %r210, %r11;
	sub.s32 	%r212, %r209, %r211;
	selp.b32 	%r213, 0, %r204, %p6;
	selp.b32 	%r214, 0, %r207, %p5;
	selp.b32 	%r215, 0, %r210, %p4;
	selp.b32 	%r216, 0, %r212, %p3;
	mul.lo.s32 	%r217, %r13, %r213;
	mad.lo.s32 	%r218, %r14, %r214, %r217;
	mad.lo.s32 	%r219, %r15, %r215, %r218;
	mad.lo.s32 	%r220, %r16, %r216, %r219;
	shl.b64 	%rd93, %rd92, 32;
	shr.s64 	%rd94, %rd93, 30;
	add.s64 	%rd95, %rd7, %rd94;
	ld.global.f32 	%f45, [%rd95];
	cvt.s64.s32 	%rd96, %r220;
	add.s64 	%rd97, %rd8, %rd96;
	ld.global.u8 	%rs11, [%rd97];
	setp.eq.s16 	%p17, %rs11, 0;
	mul.f32 	%f46, %f45, %f4;
	selp.f32 	%f47, %f3, %f46, %p17;
	max.f32 	%f48, %f44, %f47;
	add.s64 	%rd98, %rd32, 352;
	cvt.u32.u64 	%r221, %rd98;
	div.s32 	%r222, %r221, %r9;
	mul.lo.s32 	%r223, %r222, %r9;
	sub.s32 	%r224, %r221, %r223;
	div.s32 	%r225, %r224, %r10;
	mul.lo.s32 	%r226, %r225, %r10;
	sub.s32 	%r227, %r224, %r226;
	div.s32 	%r228, %r227, %r11;
	mul.lo.s32 	%r229, %r228, %r11;
	sub.s32 	%r230, %r227, %r229;
	selp.b32 	%r231, 0, %r222, %p6;
	selp.b32 	%r232, 0, %r225, %p5;
	selp.b32 	%r233, 0, %r228, %p4;
	selp.b32 	%r234, 0, %r230, %p3;
	mul.lo.s32 	%r235, %r13, %r231;
	mad.lo.s32 	%r236, %r14, %r232, %r235;
	mad.lo.s32 	%r237, %r15, %r233, %r236;
	mad.lo.s32 	%r238, %r16, %r234, %r237;
	shl.b64 	%rd99, %rd98, 32;
	shr.s64 	%rd100, %rd99, 30;
	add.s64 	%rd101, %rd7, %rd100;
	ld.global.f32 	%f49, [%rd101];
	cvt.s64.s32 	%rd102, %r238;
	add.s64 	%rd103, %rd8, %rd102;
	ld.global.u8 	%rs12, [%rd103];
	setp.eq.s16 	%p18, %rs12, 0;
	mul.f32 	%f50, %f49, %f4;
	selp.f32 	%f51, %f3, %f50, %p18;
	max.f32 	%f52, %f48, %f51;
	add.s64 	%rd104, %rd32, 384;
	cvt.u32.u64 	%r239, %rd104;
	div.s32 	%r240, %r239, %r9;
	mul.lo.s32 	%r241, %r240, %r9;
	sub.s32 	%r242, %r239, %r241;
	div.s32 	%r243, %r242, %r10;
	mul.lo.s32 	%r244, %r243, %r10;
	sub.s32 	%r245, %r242, %r244;
	div.s32 	%r246, %r245, %r11;
	mul.lo.s32 	%r247, %r246, %r11;
	sub.s32 	%r248, %r245, %r247;
	selp.b32 	%r249, 0, %r240, %p6;
	selp.b32 	%r250, 0, %r243, %p5;
	selp.b32 	%r251, 0, %r246, %p4;
	selp.b32 	%r252, 0, %r248, %p3;
	mul.lo.s32 	%r253, %r13, %r249;
	mad.lo.s32 	%r254, %r14, %r250, %r253;
	mad.lo.s32 	%r255, %r15, %r251, %r254;
	mad.lo.s32 	%r256, %r16, %r252, %r255;
	shl.b64 	%rd105, %rd104, 32;
	shr.s64 	%rd106, %rd105, 30;
	add.s64 	%rd107, %rd7, %rd106;
	ld.global.f32 	%f53, [%rd107];
	cvt.s64.s32 	%rd108, %r256;
	add.s64 	%rd109, %rd8, %rd108;
	ld.global.u8 	%rs13, [%rd109];
	setp.eq.s16 	%p19, %rs13, 0;
	mul.f32 	%f54, %f53, %f4;
	selp.f32 	%f55, %f3, %f54, %p19;
	max.f32 	%f56, %f52, %f55;
	add.s64 	%rd110, %rd32, 416;
	cvt.u32.u64 	%r257, %rd110;
	div.s32 	%r258, %r257, %r9;
	mul.lo.s32 	%r259, %r258, %r9;
	sub.s32 	%r260, %r257, %r259;
	div.s32 	%r261, %r260, %r10;
	mul.lo.s32 	%r262, %r261, %r10;
	sub.s32 	%r263, %r260, %r262;
	div.s32 	%r264, %r263, %r11;
	mul.lo.s32 	%r265, %r264, %r11;
	sub.s32 	%r266, %r263, %r265;
	selp.b32 	%r267, 0, %r258, %p6;
	selp.b32 	%r268, 0, %r261, %p5;
	selp.b32 	%r269, 0, %r264, %p4;
	selp.b32 	%r270, 0, %r266, %p3;
	mul.lo.s32 	%r271, %r13, %r267;
	mad.lo.s32 	%r272, %r14, %r268, %r271;
	mad.lo.s32 	%r273, %r15, %r269, %r272;
	mad.lo.s32 	%r274, %r16, %r270, %r273;
	shl.b64 	%rd111, %rd110, 32;
	shr.s64 	%rd112, %rd111, 30;
	add.s64 	%rd113, %rd7, %rd112;
	ld.global.f32 	%f57, [%rd113];
	cvt.s64.s32 	%rd114, %r274;
	add.s64 	%rd115, %rd8, %rd114;
	ld.global.u8 	%rs14, [%rd115];
	setp.eq.s16 	%p20, %rs14, 0;
	mul.f32 	%f58, %f57, %f4;
	selp.f32 	%f59, %f3, %f58, %p20;
	max.f32 	%f60, %f56, %f59;
	add.s64 	%rd116, %rd32, 448;
	cvt.u32.u64 	%r275, %rd116;
	div.s32 	%r276, %r275, %r9;
	mul.lo.s32 	%r277, %r276, %r9;
	sub.s32 	%r278, %r275, %r277;
	div.s32 	%r279, %r278, %r10;
	mul.lo.s32 	%r280, %r279, %r10;
	sub.s32 	%r281, %r278, %r280;
	div.s32 	%r282, %r281, %r11;
	mul.lo.s32 	%r283, %r282, %r11;
	sub.s32 	%r284, %r281, %r283;
	selp.b32 	%r285, 0, %r276, %p6;
	selp.b32 	%r286, 0, %r279, %p5;
	selp.b32 	%r287, 0, %r282, %p4;
	selp.b32 	%r288, 0, %r284, %p3;
	mul.lo.s32 	%r289, %r13, %r285;
	mad.lo.s32 	%r290, %r14, %r286, %r289;
	mad.lo.s32 	%r291, %r15, %r287, %r290;
	mad.lo.s32 	%r292, %r16, %r288, %r291;
	shl.b64 	%rd117, %rd116, 32;
	shr.s64 	%rd118, %rd117, 30;
	add.s64 	%rd119, %rd7, %rd118;
	ld.global.f32 	%f61, [%rd119];
	cvt.s64.s32 	%rd120, %r292;
	add.s64 	%rd121, %rd8, %rd120;
	ld.global.u8 	%rs15, [%rd121];
	setp.eq.s16 	%p21, %rs15, 0;
	mul.f32 	%f62, %f61, %f4;
	selp.f32 	%f63, %f3, %f62, %p21;
	max.f32 	%f64, %f60, %f63;
	add.s64 	%rd122, %rd32, 480;
	cvt.u32.u64 	%r293, %rd122;
	div.s32 	%r294, %r293, %r9;
	mul.lo.s32 	%r295, %r294, %r9;
	sub.s32 	%r296, %r293, %r295;
	div.s32 	%r297, %r296, %r10;
	mul.lo.s32 	%r298, %r297, %r10;
	sub.s32 	%r299, %r296, %r298;
	div.s32 	%r300, %r299, %r11;
	mul.lo.s32 	%r301, %r300, %r11;
	sub.s32 	%r302, %r299, %r301;
	selp.b32 	%r303, 0, %r294, %p6;
	selp.b32 	%r304, 0, %r297, %p5;
	selp.b32 	%r305, 0, %r300, %p4;
	selp.b32 	%r306, 0, %r302, %p3;
	mul.lo.s32 	%r307, %r13, %r303;
	mad.lo.s32 	%r308, %r14, %r304, %r307;
	mad.lo.s32 	%r309, %r15, %r305, %r308;
	mad.lo.s32 	%r310, %r16, %r306, %r309;
	shl.b64 	%rd123, %rd122, 32;
	shr.s64 	%rd124, %rd123, 30;
	add.s64 	%rd125, %rd7, %rd124;
	ld.global.f32 	%f65, [%rd125];
	cvt.s64.s32 	%rd126, %r310;
	add.s64 	%rd127, %rd8, %rd126;
	ld.global.u8 	%rs16, [%rd127];
	setp.eq.s16 	%p22, %rs16, 0;
	mul.f32 	%f66, %f65, %f4;
	selp.f32 	%f67, %f3, %f66, %p22;
	max.f32 	%f68, %f64, %f67;
	add.s64 	%rd128, %rd32, 512;
	cvt.u32.u64 	%r311, %rd128;
	div.s32 	%r312, %r311, %r9;
	mul.lo.s32 	%r313, %r312, %r9;
	sub.s32 	%r314, %r311, %r313;
	div.s32 	%r315, %r314, %r10;
	mul.lo.s32 	%r316, %r315, %r10;
	sub.s32 	%r317, %r314, %r316;
	div.s32 	%r318, %r317, %r11;
	mul.lo.s32 	%r319, %r318, %r11;
	sub.s32 	%r320, %r317, %r319;
	selp.b32 	%r321, 0, %r312, %p6;
	selp.b32 	%r322, 0, %r315, %p5;
	selp.b32 	%r323, 0, %r318, %p4;
	selp.b32 	%r324, 0, %r320, %p3;
	mul.lo.s32 	%r325, %r13, %r321;
	mad.lo.s32 	%r326, %r14, %r322, %r325;
	mad.lo.s32 	%r327, %r15, %r323, %r326;
	mad.lo.s32 	%r328, %r16, %r324, %r327;
	shl.b64 	%rd129, %rd128, 32;
	shr.s64 	%rd130, %rd129, 30;
	add.s64 	%rd131, %rd7, %rd130;
	ld.global.f32 	%f69, [%rd131];
	cvt.s64.s32 	%rd132, %r328;
	add.s64 	%rd133, %rd8, %rd132;
	ld.global.u8 	%rs17, [%rd133];
	setp.eq.s16 	%p23, %rs17, 0;
	mul.f32 	%f70, %f69, %f4;
	selp.f32 	%f71, %f3, %f70, %p23;
	max.f32 	%f72, %f68, %f71;
	add.s64 	%rd134, %rd32, 544;
	cvt.u32.u64 	%r329, %rd134;
	div.s32 	%r330, %r329, %r9;
	mul.lo.s32 	%r331, %r330, %r9;
	sub.s32 	%r332, %r329, %r331;
	div.s32 	%r333, %r332, %r10;
	mul.lo.s32 	%r334, %r333, %r10;
	sub.s32 	%r335, %r332, %r334;
	div.s32 	%r336, %r335, %r11;
	mul.lo.s32 	%r337, %r336, %r11;
	sub.s32 	%r338, %r335, %r337;
	selp.b32 	%r339, 0, %r330, %p6;
	selp.b32 	%r340, 0, %r333, %p5;
	selp.b32 	%r341, 0, %r336, %p4;
	selp.b32 	%r342, 0, %r338, %p3;
	mul.lo.s32 	%r343, %r13, %r339;
	mad.lo.s32 	%r344, %r14, %r340, %r343;
	mad.lo.s32 	%r345, %r15, %r341, %r344;
	mad.lo.s32 	%r346, %r16, %r342, %r345;
	shl.b64 	%rd135, %rd134, 32;
	shr.s64 	%rd136, %rd135, 30;
	add.s64 	%rd137, %rd7, %rd136;
	ld.global.f32 	%f73, [%rd137];
	cvt.s64.s32 	%rd138, %r346;
	add.s64 	%rd139, %rd8, %rd138;
	ld.global.u8 	%rs18, [%rd139];
	setp.eq.s16 	%p24, %rs18, 0;
	mul.f32 	%f74, %f73, %f4;
	selp.f32 	%f75, %f3, %f74, %p24;
	max.f32 	%f76, %f72, %f75;
	add.s64 	%rd140, %rd32, 576;
	cvt.u32.u64 	%r347, %rd140;
	div.s32 	%r348, %r347, %r9;
	mul.lo.s32 	%r349, %r348, %r9;
	sub.s32 	%r350, %r347, %r349;
	div.s32 	%r351, %r350, %r10;
	mul.lo.s32 	%r352, %r351, %r10;
	sub.s32 	%r353, %r350, %r352;
	div.s32 	%r354, %r353, %r11;
	mul.lo.s32 	%r355, %r354, %r11;
	sub.s32 	%r356, %r353, %r355;
	selp.b32 	%r357, 0, %r348, %p6;
	selp.b32 	%r358, 0, %r351, %p5;
	selp.b32 	%r359, 0, %r354, %p4;
	selp.b32 	%r360, 0, %r356, %p3;
	mul.lo.s32 	%r361, %r13, %r357;
	mad.lo.s32 	%r362, %r14, %r358, %r361;
	mad.lo.s32 	%r363, %r15, %r359, %r362;
	mad.lo.s32 	%r364, %r16, %r360, %r363;
	shl.b64 	%rd141, %rd140, 32;
	shr.s64 	%rd142, %rd141, 30;
	add.s64 	%rd143, %rd7, %rd142;
	ld.global.f32 	%f77, [%rd143];
	cvt.s64.s32 	%rd144, %r364;
	add.s64 	%rd145, %rd8, %rd144;
	ld.global.u8 	%rs19, [%rd145];
	setp.eq.s16 	%p25, %rs19, 0;
	mul.f32 	%f78, %f77, %f4;
	selp.f32 	%f79, %f3, %f78, %p25;
	max.f32 	%f80, %f76, %f79;
	add.s64 	%rd146, %rd32, 608;
	cvt.u32.u64 	%r365, %rd146;
	div.s32 	%r366, %r365, %r9;
	mul.lo.s32 	%r367, %r366, %r9;
	sub.s32 	%r368, %r365, %r367;
	div.s32 	%r369, %r368, %r10;
	mul.lo.s32 	%r370, %r369, %r10;
	sub.s32 	%r371, %r368, %r370;
	div.s32 	%r372, %r371, %r11;
	mul.lo.s32 	%r373, %r372, %r11;
	sub.s32 	%r374, %r371, %r373;
	selp.b32 	%r375, 0, %r366, %p6;
	selp.b32 	%r376, 0, %r369, %p5;
	selp.b32 	%r377, 0, %r372, %p4;
	selp.b32 	%r378, 0, %r374, %p3;
	mul.lo.s32 	%r379, %r13, %r375;
	mad.lo.s32 	%r380, %r14, %r376, %r379;
	mad.lo.s32 	%r381, %r15, %r377, %r380;
	mad.lo.s32 	%r382, %r16, %r378, %r381;
	shl.b64 	%rd147, %rd146, 32;
	shr.s64 	%rd148, %rd147, 30;
	add.s64 	%rd149, %rd7, %rd148;
	ld.global.f32 	%f81, [%rd149];
	cvt.s64.s32 	%rd150, %r382;
	add.s64 	%rd151, %rd8, %rd150;
	ld.global.u8 	%rs20, [%rd151];
	setp.eq.s16 	%p26, %rs20, 0;
	mul.f32 	%f82, %f81, %f4;
	selp.f32 	%f83, %f3, %f82, %p26;
	max.f32 	%f84, %f80, %f83;
	add.s64 	%rd152, %rd32, 640;
	cvt.u32.u64 	%r383, %rd152;
	div.s32 	%r384, %r383, %r9;
	mul.lo.s32 	%r385, %r384, %r9;
	sub.s32 	%r386, %r383, %r385;
	div.s32 	%r387, %r386, %r10;
	mul.lo.s32 	%r388, %r387, %r10;
	sub.s32 	%r389, %r386, %r388;
	div.s32 	%r390, %r389, %r11;
	mul.lo.s32 	%r391, %r390, %r11;
	sub.s32 	%r392, %r389, %r391;
	selp.b32 	%r393, 0, %r384, %p6;
	selp.b32 	%r394, 0, %r387, %p5;
	selp.b32 	%r395, 0, %r390, %p4;
	selp.b32 	%r396, 0, %r392, %p3;
	mul.lo.s32 	%r397, %r13, %r393;
	mad.lo.s32 	%r398, %r14, %r394, %r397;
	mad.lo.s32 	%r399, %r15, %r395, %r398;
	mad.lo.s32 	%r400, %r16, %r396, %r399;
	shl.b64 	%rd153, %rd152, 32;
	shr.s64 	%rd154, %rd153, 30;
	add.s64 	%rd155, %rd7, %rd154;
	ld.global.f32 	%f85, [%rd155];
	cvt.s64.s32 	%rd156, %r400;
	add.s64 	%rd157, %rd8, %rd156;
	ld.global.u8 	%rs21, [%rd157];
	setp.eq.s16 	%p27, %rs21, 0;
	mul.f32 	%f86, %f85, %f4;
	selp.f32 	%f87, %f3, %f86, %p27;
	max.f32 	%f88, %f84, %f87;
	add.s64 	%rd158, %rd32, 672;
	cvt.u32.u64 	%r401, %rd158;
	div.s32 	%r402, %r401, %r9;
	mul.lo.s32 	%r403, %r402, %r9;
	sub.s32 	%r404, %r401, %r403;
	div.s32 	%r405, %r404, %r10;
	mul.lo.s32 	%r406, %r405, %r10;
	sub.s32 	%r407, %r404, %r406;
	div.s32 	%r408, %r407, %r11;
	mul.lo.s32 	%r409, %r408, %r11;
	sub.s32 	%r410, %r407, %r409;
	selp.b32 	%r411, 0, %r402, %p6;
	selp.b32 	%r412, 0, %r405, %p5;
	selp.b32 	%r413, 0, %r408, %p4;
	selp.b32 	%r414, 0, %r410, %p3;
	mul.lo.s32 	%r415, %r13, %r411;
	mad.lo.s32 	%r416, %r14, %r412, %r415;
	mad.lo.s32 	%r417, %r15, %r413, %r416;
	mad.lo.s32 	%r418, %r16, %r414, %r417;
	shl.b64 	%rd159, %rd158, 32;
	shr.s64 	%rd160, %rd159, 30;
	add.s64 	%rd161, %rd7, %rd160;
	ld.global.f32 	%f89, [%rd161];
	cvt.s64.s32 	%rd162, %r418;
	add.s64 	%rd163, %rd8, %rd162;
	ld.global.u8 	%rs22, [%rd163];
	setp.eq.s16 	%p28, %rs22, 0;
	mul.f32 	%f90, %f89, %f4;
	selp.f32 	%f91, %f3, %f90, %p28;
	max.f32 	%f92, %f88, %f91;
	add.s64 	%rd164, %rd32, 704;
	cvt.u32.u64 	%r419, %rd164;
	div.s32 	%r420, %r419, %r9;
	mul.lo.s32 	%r421, %r420, %r9;
	sub.s32 	%r422, %r419, %r421;
	div.s32 	%r423, %r422, %r10;
	mul.lo.s32 	%r424, %r423, %r10;
	sub.s32 	%r425, %r422, %r424;
	div.s32 	%r426, %r425, %r11;
	mul.lo.s32 	%r427, %r426, %r11;
	sub.s32 	%r428, %r425, %r427;
	selp.b32 	%r429, 0, %r420, %p6;
	selp.b32 	%r430, 0, %r423, %p5;
	selp.b32 	%r431, 0, %r426, %p4;
	selp.b32 	%r432, 0, %r428, %p3;
	mul.lo.s32 	%r433, %r13, %r429;
	mad.lo.s32 	%r434, %r14, %r430, %r433;
	mad.lo.s32 	%r435, %r15, %r431, %r434;
	mad.lo.s32 	%r436, %r16, %r432, %r435;
	shl.b64 	%rd165, %rd164, 32;
	shr.s64 	%rd166, %rd165, 30;
	add.s64 	%rd167, %rd7, %rd166;
	ld.global.f32 	%f93, [%rd167];
	cvt.s64.s32 	%rd168, %r436;
	add.s64 	%rd169, %rd8, %rd168;
	ld.global.u8 	%rs23, [%rd169];
	setp.eq.s16 	%p29, %rs23, 0;
	mul.f32 	%f94, %f93, %f4;
	selp.f32 	%f95, %f3, %f94, %p29;
	max.f32 	%f96, %f92, %f95;
	add.s64 	%rd170, %rd32, 736;
	cvt.u32.u64 	%r437, %rd170;
	div.s32 	%r438, %r437, %r9;
	mul.lo.s32 	%r439, %r438, %r9;
	sub.s32 	%r440, %r437, %r439;
	div.s32 	%r441, %r440, %r10;
	mul.lo.s32 	%r442, %r441, %r10;
	sub.s32 	%r443, %r440, %r442;
	div.s32 	%r444, %r443, %r11;
	mul.lo.s32 	%r445, %r444, %r11;
	sub.s32 	%r446, %r443, %r445;
	selp.b32 	%r447, 0, %r438, %p6;
	selp.b32 	%r448, 0, %r441, %p5;
	selp.b32 	%r449, 0, %r444, %p4;
	selp.b32 	%r450, 0, %r446, %p3;
	mul.lo.s32 	%r451, %r13, %r447;
	mad.lo.s32 	%r452, %r14, %r448, %r451;
	mad.lo.s32 	%r453, %r15, %r449, %r452;
	mad.lo.s32 	%r454, %r16, %r450, %r453;
	shl.b64 	%rd171, %rd170, 32;
	shr.s64 	%rd172, %rd171, 30;
	add.s64 	%rd173, %rd7, %rd172;
	ld.global.f32 	%f97, [%rd173];
	cvt.s64.s32 	%rd174, %r454;
	add.s64 	%rd175, %rd8, %rd174;
	ld.global.u8 	%rs24, [%rd175];
	setp.eq.s16 	%p30, %rs24, 0;
	mul.f32 	%f98, %f97, %f4;
	selp.f32 	%f99, %f3, %f98, %p30;
	max.f32 	%f100, %f96, %f99;
	add.s64 	%rd176, %rd32, 768;
	cvt.u32.u64 	%r455, %rd176;
	div.s32 	%r456, %r455, %r9;
	mul.lo.s32 	%r457, %r456, %r9;
	sub.s32 	%r458, %r455, %r457;
	div.s32 	%r459, %r458, %r10;
	mul.lo.s32 	%r460, %r459, %r10;
	sub.s32 	%r461, %r458, %r460;
	div.s32 	%r462, %r461, %r11;
	mul.lo.s32 	%r463, %r462, %r11;
	sub.s32 	%r464, %r461, %r463;
	selp.b32 	%r465, 0, %r456, %p6;
	selp.b32 	%r466, 0, %r459, %p5;
	selp.b32 	%r467, 0, %r462, %p4;
	selp.b32 	%r468, 0, %r464, %p3;
	mul.lo.s32 	%r469, %r13, %r465;
	mad.lo.s32 	%r470, %r14, %r466, %r469;
	mad.lo.s32 	%r471, %r15, %r467, %r470;
	mad.lo.s32 	%r472, %r16, %r468, %r471;
	shl.b64 	%rd177, %rd176, 32;
	shr.s64 	%rd178, %rd177, 30;
	add.s64 	%rd179, %rd7, %rd178;
	ld.global.f32 	%f101, [%rd179];
	cvt.s64.s32 	%rd180, %r472;
	add.s64 	%rd181, %rd8, %rd180;
	ld.global.u8 	%rs25, [%rd181];
	setp.eq.s16 	%p31, %rs25, 0;
	mul.f32 	%f102, %f101, %f4;
	selp.f32 	%f103, %f3, %f102, %p31;
	max.f32 	%f104, %f100, %f103;
	add.s64 	%rd182, %rd32, 800;
	cvt.u32.u64 	%r473, %rd182;
	div.s32 	%r474, %r473, %r9;
	mul.lo.s32 	%r475, %r474, %r9;
	sub.s32 	%r476, %r473, %r475;
	div.s32 	%r477, %r476, %r10;
	mul.lo.s32 	%r478, %r477, %r10;
	sub.s32 	%r479, %r476, %r478;
	div.s32 	%r480, %r479, %r11;
	mul.lo.s32 	%r481, %r480, %r11;
	sub.s32 	%r482, %r479, %r481;
	selp.b32 	%r483, 0, %r474, %p6;
	selp.b32 	%r484, 0, %r477, %p5;
	selp.b32 	%r485, 0, %r480, %p4;
	selp.b32 	%r486, 0, %r482, %p3;
	mul.lo.s32 	%r487, %r13, %r483;
	mad.lo.s32 	%r488, %r14, %r484, %r487;
	mad.lo.s32 	%r489, %r15, %r485, %r488;
	mad.lo.s32 	%r490, %r16, %r486, %r489;
	shl.b64 	%rd183, %rd182, 32;
	shr.s64 	%rd184, %rd183, 30;
	add.s64 	%rd185, %rd7, %rd184;
	ld.global.f32 	%f105, [%rd185];
	cvt.s64.s32 	%rd186, %r490;
	add.s64 	%rd187, %rd8, %rd186;
	ld.global.u8 	%rs26, [%rd187];
	setp.eq.s16 	%p32, %rs26, 0;
	mul.f32 	%f106, %f105, %f4;
	selp.f32 	%f107, %f3, %f106, %p32;
	max.f32 	%f108, %f104, %f107;
	add.s64 	%rd188, %rd32, 832;
	cvt.u32.u64 	%r491, %rd188;
	div.s32 	%r492, %r491, %r9;
	mul.lo.s32 	%r493, %r492, %r9;
	sub.s32 	%r494, %r491, %r493;
	div.s32 	%r495, %r494, %r10;
	mul.lo.s32 	%r496, %r495, %r10;
	sub.s32 	%r497, %r494, %r496;
	div.s32 	%r498, %r497, %r11;
	mul.lo.s32 	%r499, %r498, %r11;
	sub.s32 	%r500, %r497, %r499;
	selp.b32 	%r501, 0, %r492, %p6;
	selp.b32 	%r502, 0, %r495, %p5;
	selp.b32 	%r503, 0, %r498, %p4;
	selp.b32 	%r504, 0, %r500, %p3;
	mul.lo.s32 	%r505, %r13, %r501;
	mad.lo.s32 	%r506, %r14, %r502, %r505;
	mad.lo.s32 	%r507, %r15, %r503, %r506;
	mad.lo.s32 	%r508, %r16, %r504, %r507;
	shl.b64 	%rd189, %rd188, 32;
	shr.s64 	%rd190, %rd189, 30;
	add.s64 	%rd191, %rd7, %rd190;
	ld.global.f32 	%f109, [%rd191];
	cvt.s64.s32 	%rd192, %r508;
	add.s64 	%rd193, %rd8, %rd192;
	ld.global.u8 	%rs27, [%rd193];
	setp.eq.s16 	%p33, %rs27, 0;
	mul.f32 	%f110, %f109, %f4;
	selp.f32 	%f111, %f3, %f110, %p33;
	max.f32 	%f112, %f108, %f111;
	add.s64 	%rd194, %rd32, 864;
	cvt.u32.u64 	%r509, %rd194;
	div.s32 	%r510, %r509, %r9;
	mul.lo.s32 	%r511, %r510, %r9;
	sub.s32 	%r512, %r509, %r511;
	div.s32 	%r513, %r512, %r10;
	mul.lo.s32 	%r514, %r513, %r10;
	sub.s32 	%r515, %r512, %r514;
	div.s32 	%r516, %r515, %r11;
	mul.lo.s32 	%r517, %r516, %r11;
	sub.s32 	%r518, %r515, %r517;
	selp.b32 	%r519, 0, %r510, %p6;
	selp.b32 	%r520, 0, %r513, %p5;
	selp.b32 	%r521, 0, %r516, %p4;
	selp.b32 	%r522, 0, %r518, %p3;
	mul.lo.s32 	%r523, %r13, %r519;
	mad.lo.s32 	%r524, %r14, %r520, %r523;
	mad.lo.s32 	%r525, %r15, %r521, %r524;
	mad.lo.s32 	%r526, %r16, %r522, %r525;
	shl.b64 	%rd195, %rd194, 32;
	shr.s64 	%rd196, %rd195, 30;
	add.s64 	%rd197, %rd7, %rd196;
	ld.global.f32 	%f113, [%rd197];
	cvt.s64.s32 	%rd198, %r526;
	add.s64 	%rd199, %rd8, %rd198;
	ld.global.u8 	%rs28, [%rd199];
	setp.eq.s16 	%p34, %rs28, 0;
	mul.f32 	%f114, %f113, %f4;
	selp.f32 	%f115, %f3, %f114, %p34;
	max.f32 	%f116, %f112, %f115;
	mov.b32 	%r527, %f116;
	shfl.sync.bfly.b32	%r528|%p35, %r527, 16, 31, -1;
	mov.b32 	%f117, %r528;
	max.f32 	%f118, %f116, %f117;
	mov.b32 	%r529, %f118;
	shfl.sync.bfly.b32	%r530|%p36, %r529, 8, 31, -1;
	mov.b32 	%f119, %r530;
	max.f32 	%f120, %f118, %f119;
	mov.b32 	%r531, %f120;
	shfl.sync.bfly.b32	%r532|%p37, %r531, 4, 31, -1;
	mov.b32 	%f121, %r532;
	max.f32 	%f122, %f120, %f121;
	mov.b32 	%r533, %f122;
	shfl.sync.bfly.b32	%r534|%p38, %r533, 2, 31, -1;
	mov.b32 	%f123, %r534;
	max.f32 	%f124, %f122, %f123;
	mov.b32 	%r535, %f124;
	shfl.sync.bfly.b32	%r536|%p39, %r535, 1, 31, -1;
	mov.b32 	%f125, %r536;
	max.f32 	%f126, %f124, %f125;
	sub.f32 	%f127, %f7, %f126;
	fma.rn.f32 	%f128, %f127, 0f3BBB989D, 0f3F000000;
	cvt.sat.f32.f32 	%f129, %f128;
	mov.f32 	%f130, 0f4B400001;
	mov.f32 	%f131, 0f437C0000;
	fma.rm.f32 	%f132, %f129, %f131, %f130;
	add.f32 	%f133, %f132, 0fCB40007F;
	neg.f32 	%f134, %f133;
	fma.rn.f32 	%f135, %f127, 0f3FB8AA3B, %f134;
	fma.rn.f32 	%f136, %f127, 0f32A57060, %f135;
	mov.b32 	%r537, %f132;
	shl.b32 	%r538, %r537, 23;
	mov.b32 	%f137, %r538;
	ex2.approx.ftz.f32 	%f138, %f136;
	mul.f32 	%f139, %f138, %f137;
	add.f32 	%f140, %f139, 0f00000000;
	sub.f32 	%f141, %f11, %f126;
	fma.rn.f32 	%f142, %f141, 0f3BBB989D, 0f3F000000;
	cvt.sat.f32.f32 	%f143, %f142;
	fma.rm.f32 	%f144, %f143, %f131, %f130;
	add.f32 	%f145, %f144, 0fCB40007F;
	neg.f32 	%f146, %f145;
	fma.rn.f32 	%f147, %f141, 0f3FB8AA3B, %f146;
	fma.rn.f32 	%f148, %f141, 0f32A57060, %f147;
	mov.b32 	%r539, %f144;
	shl.b32 	%r540, %r539, 23;
	mov.b32 	%f149, %r540;
	ex2.approx.ftz.f32 	%f150, %f148;
	mul.f32 	%f151, %f150, %f149;
	add.f32 	%f152, %f140, %f151;
	sub.f32 	%f153, %f15, %f126;
	fma.rn.f32 	%f154, %f153, 0f3BBB989D, 0f3F000000;
	cvt.sat.f32.f32 	%f155, %f154;
	fma.rm.f32 	%f156, %f155, %f131, %f130;
	add.f32 	%f157, %f156, 0fCB40007F;
	neg.f32 	%f158, %f157;
	fma.rn.f32 	%f159, %f153, 0f3FB8AA3B, %f158;
	fma.rn.f32 	%f160, %f153, 0f32A57060, %f159;
	mov.b32 	%r541, %f156;
	shl.b32 	%r542, %r541, 23;
	mov.b32 	%f161, %r542;
	ex2.approx.ftz.f32 	%f162, %f160;
	mul.f32 	%f163, %f162, %f161;
	add.f32 	%f164, %f152, %f163;
	sub.f32 	%f165, %f19, %f126;
	fma.rn.f32 	%f166, %f165, 0f3BBB989D, 0f3F000000;
	cvt.sat.f32.f32 	%f167, %f166;
	fma.rm.f32 	%f168, %f167, %f131, %f130;
	add.f32 	%f169, %f168, 0fCB40007F;
	neg.f32 	%f170, %f169;
	fma.rn.f32 	%f171, %f165, 0f3FB8AA3B, %f170;
	fma.rn.f32 	%f172, %f165, 0f32A57060, %f171;
	mov.b32 	%r543, %f168;
	shl.b32 	%r544, %r543, 23;
	mov.b32 	%f173, %r544;
	ex2.approx.ftz.f32 	%f174, %f172;
	mul.f32 	%f175, %f174, %f173;
	add.f32 	%f176, %f164, %f175;
	sub.f32 	%f177, %f23, %f126;
	fma.rn.f32 	%f178, %f177, 0f3BBB989D, 0f3F000000;
	cvt.sat.f32.f32 	%f179, %f178;
	fma.rm.f32 	%f180, %f179, %f131, %f130;
	add.f32 	%f181, %f180, 0fCB40007F;
	neg.f32 	%f182, %f181;
	fma.rn.f32 	%f183, %f177, 0f3FB8AA3B, %f182;
	fma.rn.f32 	%f184, %f177, 0f32A57060, %f183;
	mov.b32 	%r545, %f180;
	shl.b32 	%r546, %r545, 23;
	mov.b32 	%f185, %r546;
	ex2.approx.ftz.f32 	%f186, %f184;
	mul.f32 	%f187, %f186, %f185;
	add.f32 	%f188, %f176, %f187;
	sub.f32 	%f189, %f27, %f126;
	fma.rn.f32 	%f190, %f189, 0f3BBB989D, 0f3F000000;
	cvt.sat.f32.f32 	%f191, %f190;
	fma.rm.f32 	%f192, %f191, %f131, %f130;
	add.f32 	%f193, %f192, 0fCB40007F;
	neg.f32 	%f194, %f193;
	fma.rn.f32 	%f195, %f189, 0f3FB8AA3B, %f194;
	fma.rn.f32 	%f196, %f189, 0f32A57060, %f195;
	mov.b32 	%r547, %f192;
	shl.b32 	%r548, %r547, 23;
	mov.b32 	%f197, %r548;
	ex2.approx.ftz.f32 	%f198, %f196;
	mul.f32 	%f199, %f198, %f197;
	add.f32 	%f200, %f188, %f199;
	sub.f32 	%f201, %f31, %f126;
	fma.rn.f32 	%f202, %f201, 0f3BBB989D, 0f3F000000;
	cvt.sat.f32.f32 	%f203, %f202;
	fma.rm.f32 	%f204, %f203, %f131, %f130;
	add.f32 	%f205, %f204, 0fCB40007F;
	neg.f32 	%f206, %f205;
	fma.rn.f32 	%f207, %f201, 0f3FB8AA3B, %f206;
	fma.rn.f32 	%f208, %f201, 0f32A57060, %f207;
	mov.b32 	%r549, %f204;
	shl.b32 	%r550, %r549, 23;
	mov.b32 	%f209, %r550;
	ex2.approx.ftz.f32 	%f210, %f208;
	mul.f32 	%f211, %f210, %f209;
	add.f32 	%f212, %f200, %f211;
	sub.f32 	%f213, %f35, %f126;
	fma.rn.f32 	%f214, %f213, 0f3BBB989D, 0f3F000000;
	cvt.sat.f32.f32 	%f215, %f214;
	fma.rm.f32 	%f216, %f215, %f131, %f130;
	add.f32 	%f217, %f216, 0fCB40007F;
	neg.f32 	%f218, %f217;
	fma.rn.f32 	%f219, %f213, 0f3FB8AA3B, %f218;
	fma.rn.f32 	%f220, %f213, 0f32A57060, %f219;
	mov.b32 	%r551, %f216;
	shl.b32 	%r552, %r551, 23;
	mov.b32 	%f221, %r552;
	ex2.approx.ftz.f32 	%f222, %f220;
	mul.f32 	%f223, %f222, %f221;
	add.f32 	%f224, %f212, %f223;
	sub.f32 	%f225, %f39, %f126;
	fma.rn.f32 	%f226, %f225, 0f3BBB989D, 0f3F000000;
	cvt.sat.f32.f32 	%f227, %f226;
	fma.rm.f32 	%f228, %f227, %f131, %f130;
	add.f32 	%f229, %f228, 0fCB40007F;
	neg.f32 	%f230, %f229;
	fma.rn.f32 	%f231, %f225, 0f3FB8AA3B, %f230;
	fma.rn.f32 	%f232, %f225, 0f32A57060, %f231;
	mov.b32 	%r553, %f228;
	shl.b32 	%r554, %r553, 23;
	mov.b32 	%f233, %r554;
	ex2.approx.ftz.f32 	%f234, %f232;
	mul.f32 	%f235, %f234, %f233;
	add.f32 	%f236, %f224, %f235;
	sub.f32 	%f237, %f43, %f126;
	fma.rn.f32 	%f238, %f237, 0f3BBB989D, 0f3F000000;
	cvt.sat.f32.f32 	%f239, %f238;
	fma.rm.f32 	%f240, %f239, %f131, %f130;
	add.f32 	%f241, %f240, 0fCB40007F;
	neg.f32 	%f242, %f241;
	fma.rn.f32 	%f243, %f237, 0f3FB8AA3B, %f242;
	fma.rn.f32 	%f244, %f237, 0f32A57060, %f243;
	mov.b32 	%r555, %f240;
	shl.b32 	%r556, %r555, 23;
	mov.b32 	%f245, %r556;
	ex2.approx.ftz.f32 	%f246, %f244;
	mul.f32 	%f247, %f246, %f245;
	add.f32 	%f248, %f236, %f247;
	sub.f32 	%f249, %f47, %f126;
	fma.rn.f32 	%f250, %f249, 0f3BBB989D, 0f3F000000;
	cvt.sat.f32.f32 	%f251, %f250;
	fma.rm.f32 	%f252, %f251, %f131, %f130;
	add.f32 	%f253, %f252, 0fCB40007F;
	neg.f32 	%f254, %f253;
	fma.rn.f32 	%f255, %f249, 0f3FB8AA3B, %f254;
	fma.rn.f32 	%f256, %f249, 0f32A57060, %f255;
	mov.b32 	%r557, %f252;
	shl.b32 	%r558, %r557, 23;
	mov.b32 	%f257, %r558;
	ex2.approx.ftz.f32 	%f258, %f256;
	mul.f32 	%f259, %f258, %f257;
	add.f32 	%f260, %f248, %f259;
	sub.f32 	%f261, %f51, %f126;
	fma.rn.f32 	%f262, %f261, 0f3BBB989D, 0f3F000000;
	cvt.sat.f32.f32 	%f263, %f262;
	fma.rm.f32 	%f264, %f263, %f131, %f130;
	add.f32 	%f265, %f264, 0fCB40007F;
	neg.f32 	%f266, %f265;
	fma.rn.f32 	%f267, %f261, 0f3FB8AA3B, %f266;
	fma.rn.f32 	%f268, %f261, 0f32A57060, %f267;
	mov.b32 	%r559, %f264;
	shl.b32 	%r560, %r559, 23;
	mov.b32 	%f269, %r560;
	ex2.approx.ftz.f32 	%f270, %f268;
	mul.f32 	%f271, %f270, %f269;
	add.f32 	%f272, %f260, %f271;
	sub.f32 	%f273, %f55, %f126;
	fma.rn.f32 	%f274, %f273, 0f3BBB989D, 0f3F000000;
	cvt.sat.f32.f32 	%f275, %f274;
	fma.rm.f32 	%f276, %f275, %f131, %f130;
	add.f32 	%f277, %f276, 0fCB40007F;
	neg.f32 	%f278, %f277;
	fma.rn.f32 	%f279, %f273, 0f3FB8AA3B, %f278;
	fma.rn.f32 	%f280, %f273, 0f32A57060, %f279;
	mov.b32 	%r561, %f276;
	shl.b32 	%r562, %r561, 23;
	mov.b32 	%f281, %r562;
	ex2.approx.ftz.f32 	%f282, %f280;
	mul.f32 	%f283, %f282, %f281;
	add.f32 	%f284, %f272, %f283;
	sub.f32 	%f285, %f59, %f126;
	fma.rn.f32 	%f286, %f285, 0f3BBB989D, 0f3F000000;
	cvt.sat.f32.f32 	%f287, %f286;
	fma.rm.f32 	%f288, %f287, %f131, %f130;
	add.f32 	%f289, %f288, 0fCB40007F;
	neg.f32 	%f290, %f289;
	fma.rn.f32 	%f291, %f285, 0f3FB8AA3B, %f290;
	fma.rn.f32 	%f292, %f285, 0f32A57060, %f291;
	mov.b32 	%r563, %f288;
	shl.b32 	%r564, %r563, 23;
	mov.b32 	%f293, %r564;
	ex2.approx.ftz.f32 	%f294, %f292;
	mul.f32 	%f295, %f294, %f293;
	add.f32 	%f296, %f284, %f295;
	sub.f32 	%f297, %f63, %f126;
	fma.rn.f32 	%f298, %f297, 0f3BBB989D, 0f3F000000;
	cvt.sat.f32.f32 	%f299, %f298;
	fma.rm.f32 	%f300, %f299, %f131, %f130;
	add.f32 	%f301, %f300, 0fCB40007F;
	neg.f32 	%f302, %f301;
	fma.rn.f32 	%f303, %f297, 0f3FB8AA3B, %f302;
	fma.rn.f32 	%f304, %f297, 0f32A57060, %f303;
	mov.b32 	%r565, %f300;
	shl.b32 	%r566, %r565, 23;
	mov.b32 	%f305, %r566;
	ex2.approx.ftz.f32 	%f306, %f304;
	mul.f32 	%f307, %f306, %f305;
	add.f32 	%f308, %f296, %f307;
	sub.f32 	%f309, %f67, %f126;
	fma.rn.f32 	%f310, %f309, 0f3BBB989D, 0f3F000000;
	cvt.sat.f32.f32 	%f311, %f310;
	fma.rm.f32 	%f312, %f311, %f131, %f130;
	add.f32 	%f313, %f312, 0fCB40007F;
	neg.f32 	%f314, %f313;
	fma.rn.f32 	%f315, %f309, 0f3FB8AA3B, %f314;
	fma.rn.f32 	%f316, %f309, 0f32A57060, %f315;
	mov.b32 	%r567, %f312;
	shl.b32 	%r568, %r567, 23;
	mov.b32 	%f317, %r568;
	ex2.approx.ftz.f32 	%f318, %f316;
	mul.f32 	%f319, %f318, %f317;
	add.f32 	%f320, %f308, %f319;
	sub.f32 	%f321, %f71, %f126;
	fma.rn.f32 	%f322, %f321, 0f3BBB989D, 0f3F000000;
	cvt.sat.f32.f32 	%f323, %f322;
	fma.rm.f32 	%f324, %f323, %f131, %f130;
	add.f32 	%f325, %f324, 0fCB40007F;
	neg.f32 	%f326, %f325;
	fma.rn.f32 	%f327, %f321, 0f3FB8AA3B, %f326;
	fma.rn.f32 	%f328, %f321, 0f32A57060, %f327;
	mov.b32 	%r569, %f324;
	shl.b32 	%r570, %r569, 23;
	mov.b32 	%f329, %r570;
	ex2.approx.ftz.f32 	%f330, %f328;
	mul.f32 	%f331, %f330, %f329;
	add.f32 	%f332, %f320, %f331;
	sub.f32 	%f333, %f75, %f126;
	fma.rn.f32 	%f334, %f333, 0f3BBB989D, 0f3F000000;
	cvt.sat.f32.f32 	%f335, %f334;
	fma.rm.f32 	%f336, %f335, %f131, %f130;
	add.f32 	%f337, %f336, 0fCB40007F;
	neg.f32 	%f338, %f337;
	fma.rn.f32 	%f339, %f333, 0f3FB8AA3B, %f338;
	fma.rn.f32 	%f340, %f333, 0f32A57060, %f339;
	mov.b32 	%r571, %f336;
	shl.b32 	%r572, %r571, 23;
	mov.b32 	%f341, %r572;
	ex2.approx.ftz.f32 	%f342, %f340;
	mul.f32 	%f343, %f342, %f341;
	add.f32 	%f344, %f332, %f343;
	sub.f32 	%f345, %f79, %f126;
	fma.rn.f32 	%f346, %f345, 0f3BBB989D, 0f3F000000;
	cvt.sat.f32.f32 	%f347, %f346;
	fma.rm.f32 	%f348, %f347, %f131, %f130;
	add.f32 	%f349, %f348, 0fCB40007F;
	neg.f32 	%f350, %f349;
	fma.rn.f32 	%f351, %f345, 0f3FB8AA3B, %f350;
	fma.rn.f32 	%f352, %f345, 0f32A57060, %f351;
	mov.b32 	%r573, %f348;
	shl.b32 	%r574, %r573, 23;
	mov.b32 	%f353, %r574;
	ex2.approx.ftz.f32 	%f354, %f352;
	mul.f32 	%f355, %f354, %f353;
	add.f32 	%f356, %f344, %f355;
	sub.f32 	%f357, %f83, %f126;
	fma.rn.f32 	%f358, %f357, 0f3BBB989D, 0f3F000000;
	cvt.sat.f32.f32 	%f359, %f358;
	fma.rm.f32 	%f360, %f359, %f131, %f130;
	add.f32 	%f361, %f360, 0fCB40007F;
	neg.f32 	%f362, %f361;
	fma.rn.f32 	%f363, %f357, 0f3FB8AA3B, %f362;
	fma.rn.f32 	%f364, %f357, 0f32A57060, %f363;
	mov.b32 	%r575, %f360;
	shl.b32 	%r576, %r575, 23;
	mov.b32 	%f365, %r576;
	ex2.approx.ftz.f32 	%f366, %f364;
	mul.f32 	%f367, %f366, %f365;
	add.f32 	%f368, %f356, %f367;
	sub.f32 	%f369, %f87, %f126;
	fma.rn.f32 	%f370, %f369, 0f3BBB989D, 0f3F000000;
	cvt.sat.f32.f32 	%f371, %f370;
	fma.rm.f32 	%f372, %f371, %f131, %f130;
	add.f32 	%f373, %f372, 0fCB40007F;
	neg.f32 	%f374, %f373;
	fma.rn.f32 	%f375, %f369, 0f3FB8AA3B, %f374;
	fma.rn.f32 	%f376, %f369, 0f32A57060, %f375;
	mov.b32 	%r577, %f372;
	shl.b32 	%r578, %r577, 23;
	mov.b32 	%f377, %r578;
	ex2.approx.ftz.f32 	%f378, %f376;
	mul.f32 	%f379, %f378, %f377;
	add.f32 	%f380, %f368, %f379;
	sub.f32 	%f381, %f91, %f126;
	fma.rn.f32 	%f382, %f381, 0f3BBB989D, 0f3F000000;
	cvt.sat.f32.f32 	%f383, %f382;
	fma.rm.f32 	%f384, %f383, %f131, %f130;
	add.f32 	%f385, %f384, 0fCB40007F;
	neg.f32 	%f386, %f385;
	fma.rn.f32 	%f387, %f381, 0f3FB8AA3B, %f386;
	fma.rn.f32 	%f388, %f381, 0f32A57060, %f387;
	mov.b32 	%r579, %f384;
	shl.b32 	%r580, %r579, 23;
	mov.b32 	%f389, %r580;
	ex2.approx.ftz.f32 	%f390, %f388;
	mul.f32 	%f391, %f390, %f389;
	add.f32 	%f392, %f380, %f391;
	sub.f32 	%f393, %f95, %f126;
	fma.rn.f32 	%f394, %f393, 0f3BBB989D, 0f3F000000;
	cvt.sat.f32.f32 	%f395, %f394;
	fma.rm.f32 	%f396, %f395, %f131, %f130;
	add.f32 	%f397, %f396, 0fCB40007F;
	neg.f32 	%f398, %f397;
	fma.rn.f32 	%f399, %f393, 0f3FB8AA3B, %f398;
	fma.rn.f32 	%f400, %f393, 0f32A57060, %f399;
	mov.b32 	%r581, %f396;
	shl.b32 	%r582, %r581, 23;
	mov.b32 	%f401, %r582;
	ex2.approx.ftz.f32 	%f402, %f400;
	mul.f32 	%f403, %f402, %f401;
	add.f32 	%f404, %f392, %f403;
	sub.f32 	%f405, %f99, %f126;
	fma.rn.f32 	%f406, %f405, 0f3BBB989D, 0f3F000000;
	cvt.sat.f32.f32 	%f407, %f406;
	fma.rm.f32 	%f408, %f407, %f131, %f130;
	add.f32 	%f409, %f408, 0fCB40007F;
	neg.f32 	%f410, %f409;
	fma.rn.f32 	%f411, %f405, 0f3FB8AA3B, %f410;
	fma.rn.f32 	%f412, %f405, 0f32A57060, %f411;
	mov.b32 	%r583, %f408;
	shl.b32 	%r584, %r583, 23;
	mov.b32 	%f413, %r584;
	ex2.approx.ftz.f32 	%f414, %f412;
	mul.f32 	%f415, %f414, %f413;
	add.f32 	%f416, %f404, %f415;
	sub.f32 	%f417, %f103, %f126;
	fma.rn.f32 	%f418, %f417, 0f3BBB989D, 0f3F000000;
	cvt.sat.f32.f32 	%f419, %f418;
	fma.rm.f32 	%f420, %f419, %f131, %f130;
	add.f32 	%f421, %f420, 0fCB40007F;
	neg.f32 	%f422, %f421;
	fma.rn.f32 	%f423, %f417, 0f3FB8AA3B, %f422;
	fma.rn.f32 	%f424, %f417, 0f32A57060, %f423;
	mov.b32 	%r585, %f420;
	shl.b32 	%r586, %r585, 23;
	mov.b32 	%f425, %r586;
	ex2.approx.ftz.f32 	%f426, %f424;
	mul.f32 	%f427, %f426, %f425;
	add.f32 	%f428, %f416, %f427;
	sub.f32 	%f429, %f107, %f126;
	fma.rn.f32 	%f430, %f429, 0f3BBB989D, 0f3F000000;
	cvt.sat.f32.f32 	%f431, %f430;
	fma.rm.f32 	%f432, %f431, %f131, %f130;
	add.f32 	%f433, %f432, 0fCB40007F;
	neg.f32 	%f434, %f433;
	fma.rn.f32 	%f435, %f429, 0f3FB8AA3B, %f434;
	fma.rn.f32 	%f436, %f429, 0f32A57060, %f435;
	mov.b32 	%r587, %f432;
	shl.b32 	%r588, %r587, 23;
	mov.b32 	%f437, %r588;
	ex2.approx.ftz.f32 	%f438, %f436;
	mul.f32 	%f439, %f438, %f437;
	add.f32 	%f440, %f428, %f439;
	sub.f32 	%f441, %f111, %f126;
	fma.rn.f32 	%f442, %f441, 0f3BBB989D, 0f3F000000;
	cvt.sat.f32.f32 	%f443, %f442;
	fma.rm.f32 	%f444, %f443, %f131, %f130;
	add.f32 	%f445, %f444, 0fCB40007F;
	neg.f32 	%f446, %f445;
	fma.rn.f32 	%f447, %f441, 0f3FB8AA3B, %f446;
	fma.rn.f32 	%f448, %f441, 0f32A57060, %f447;
	mov.b32 	%r589, %f444;
	shl.b32 	%r590, %r589, 23;
	mov.b32 	%f449, %r590;
	ex2.approx.ftz.f32 	%f450, %f448;
	mul.f32 	%f451, %f450, %f449;
	add.f32 	%f452, %f440, %f451;
	sub.f32 	%f453, %f115, %f126;
	fma.rn.f32 	%f454, %f453, 0f3BBB989D, 0f3F000000;
	cvt.sat.f32.f32 	%f455, %f454;
	fma.rm.f32 	%f456, %f455, %f131, %f130;
	add.f32 	%f457, %f456, 0fCB40007F;
	neg.f32 	%f458, %f457;
	fma.rn.f32 	%f459, %f453, 0f3FB8AA3B, %f458;
	fma.rn.f32 	%f460, %f453, 0f32A57060, %f459;
	mov.b32 	%r591, %f456;
	shl.b32 	%r592, %r591, 23;
	mov.b32 	%f461, %r592;
	ex2.approx.ftz.f32 	%f462, %f460;
	mul.f32 	%f463, %f462, %f461;
	add.f32 	%f464, %f452, %f463;
	mov.b32 	%r593, %f464;
	shfl.sync.bfly.b32	%r594|%p40, %r593, 16, 31, -1;
	mov.b32 	%f465, %r594;
	add.f32 	%f466, %f464, %f465;
	mov.b32 	%r595, %f466;
	shfl.sync.bfly.b32	%r596|%p41, %r595, 8, 31, -1;
	mov.b32 	%f467, %r596;
	add.f32 	%f468, %f466, %f467;
	mov.b32 	%r597, %f468;
	shfl.sync.bfly.b32	%r598|%p42, %r597, 4, 31, -1;
	mov.b32 	%f469, %r598;
	add.f32 	%f470, %f468, %f469;
	mov.b32 	%r599, %f470;
	shfl.sync.bfly.b32	%r600|%p43, %r599, 2, 31, -1;
	mov.b32 	%f471, %r600;
	add.f32 	%f472, %f470, %f471;
	mov.b32 	%r601, %f472;
	shfl.sync.bfly.b32	%r602|%p44, %r601, 1, 31, -1;
	mov.b32 	%f473, %r602;
	add.f32 	%f474, %f472, %f473;
	div.rn.f32 	%f475, %f139, %f474;
	div.rn.f32 	%f476, %f151, %f474;
	div.rn.f32 	%f477, %f163, %f474;
	div.rn.f32 	%f478, %f175, %f474;
	div.rn.f32 	%f479, %f187, %f474;
	div.rn.f32 	%f480, %f199, %f474;
	div.rn.f32 	%f481, %f211, %f474;
	div.rn.f32 	%f482, %f223, %f474;
	div.rn.f32 	%f483, %f235, %f474;
	div.rn.f32 	%f484, %f247, %f474;
	div.rn.f32 	%f485, %f259, %f474;
	div.rn.f32 	%f486, %f271, %f474;
	div.rn.f32 	%f487, %f283, %f474;
	div.rn.f32 	%f488, %f295, %f474;
	div.rn.f32 	%f489, %f307, %f474;
	div.rn.f32 	%f490, %f319, %f474;
	div.rn.f32 	%f491, %f331, %f474;
	div.rn.f32 	%f492, %f343, %f474;
	div.rn.f32 	%f493, %f355, %f474;
	div.rn.f32 	%f494, %f367, %f474;
	div.rn.f32 	%f495, %f379, %f474;
	div.rn.f32 	%f496, %f391, %f474;
	div.rn.f32 	%f497, %f403, %f474;
	div.rn.f32 	%f498, %f415, %f474;
	div.rn.f32 	%f499, %f427, %f474;
	div.rn.f32 	%f500, %f439, %f474;
	div.rn.f32 	%f501, %f451, %f474;
	div.rn.f32 	%f502, %f463, %f474;
	mad.lo.s64 	%rd200, %rd203, %rd5, %rd9;
	shl.b64 	%rd201, %rd200, 2;
	add.s64 	%rd202, %rd10, %rd201;
	st.global.f32 	[%rd202], %f475;
	st.global.f32 	[%rd202+128], %f476;
	st.global.f32 	[%rd202+256], %f477;
	st.global.f32 	[%rd202+384], %f478;
	st.global.f32 	[%rd202+512], %f479;
	st.global.f32 	[%rd202+640], %f480;
	st.global.f32 	[%rd202+768], %f481;
	st.global.f32 	[%rd202+896], %f482;
	st.global.f32 	[%rd202+1024], %f483;
	st.global.f32 	[%rd202+1152], %f484;
	st.global.f32 	[%rd202+1280], %f485;
	st.global.f32 	[%rd202+1408], %f486;
	st.global.f32 	[%rd202+1536], %f487;
	st.global.f32 	[%rd202+1664], %f488;
	st.global.f32 	[%rd202+1792], %f489;
	st.global.f32 	[%rd202+1920], %f490;
	st.global.f32 	[%rd202+2048], %f491;
	st.global.f32 	[%rd202+2176], %f492;
	st.global.f32 	[%rd202+2304], %f493;
	st.global.f32 	[%rd202+2432], %f494;
	st.global.f32 	[%rd202+2560], %f495;
	st.global.f32 	[%rd202+2688], %f496;
	st.global.f32 	[%rd202+2816], %f497;
	st.global.f32 	[%rd202+2944], %f498;
	st.global.f32 	[%rd202+3072], %f499;
	st.global.f32 	[%rd202+3200], %f500;
	st.global.f32 	[%rd202+3328], %f501;
	st.global.f32 	[%rd202+3456], %f502;
	add.s64 	%rd203, %rd203, %rd11;
	setp.lt.s64 	%p45, %rd203, %rd24;
	@%p45 bra 	$L__BB580_4;
$L__BB580_5:
	ret;

}
	// .globl	_Z15SoftmaxWarpImplI22BroadcastScaleMaskLoadIffbLm4EiE11DirectStoreIffEfLi1ELi28ELi32ELi1ELb1EL9Algorithm0EEvT_T0_ll
.visible .entry _Z15SoftmaxWarpImplI22BroadcastScaleMaskLoadIffbLm4EiE11DirectStoreIffEfLi1ELi28ELi32ELi1ELb1EL9Algorithm0EEvT_T0_ll(
	.param .align 8 .b8 _Z15SoftmaxWarpImplI22BroadcastScaleMaskLoadIffbLm4EiE11DirectStoreIffEfLi1ELi28ELi32ELi1ELb1EL9Algorithm0EEvT_T0_ll_param_0[120],
	.param .align 8 .b8 _Z15SoftmaxWarpImplI22BroadcastScaleMaskLoadIffbLm4EiE11DirectStoreIffEfLi1ELi28ELi32ELi1ELb1EL9Algorithm0EEvT_T0_ll_param_1[16],
	.param .u64 _Z15SoftmaxWarpImplI22BroadcastScaleMaskLoadIffbLm4EiE11DirectStoreIffEfLi1ELi28ELi32ELi1ELb1EL9Algorithm0EEvT_T0_ll_param_2,
	.param .u64 _Z15SoftmaxWarpImplI22BroadcastScaleMaskLoadIffbLm4EiE11DirectStoreIffEfLi1ELi28ELi32ELi1ELb1EL9Algorithm0EEvT_T0_ll_param_3
)
{
	.reg .pred 	%p<210>;
	.reg .b16 	%rs<29>;
	.reg .b32 	%r<736>;
	.reg .b32 	%f<643>;
	.reg .b64 	%rd<277>;

	ld.param.u64 	%rd32, [_Z15SoftmaxWarpImplI22BroadcastScaleMaskLoadIffbLm4EiE11DirectStoreIffEfLi1ELi28ELi32ELi1ELb1EL9Algorithm0EEvT_T0_ll_param_1+8];
	ld.param.u64 	%rd31, [_Z15SoftmaxWarpImplI22BroadcastScaleMaskLoadIffbLm4EiE11DirectStoreIffEfLi1ELi28ELi32ELi1ELb1EL9Algorithm0EEvT_T0_ll_param_1];
	ld.param.v2.f32 	{%f143, %f144}, [_Z15SoftmaxWarpImplI22BroadcastScaleMaskLoadIffbLm4EiE11DirectStoreIffEfLi1ELi28ELi32ELi1ELb1EL9Algorithm0EEvT_T0_ll_param_0+112];
	ld.param.u64 	%rd30, [_Z15SoftmaxWarpImplI22BroadcastScaleMaskLoadIffbLm4EiE11DirectStoreIffEfLi1ELi28ELi32ELi1ELb1EL9Algorithm0EEvT_T0_ll_param_0+104];
	ld.param.v2.u32 	{%r14, %r15}, [_Z15SoftmaxWarpImplI22BroadcastScaleMaskLoadIffbLm4EiE11DirectStoreIffEfLi1ELi28ELi32ELi1ELb1EL9Algorithm0EEvT_T0_ll_param_0+88];
	ld.param.v2.u32 	{%r12, %r13}, [_Z15SoftmaxWarpImplI22BroadcastScaleMaskLoadIffbLm4EiE11DirectStoreIffEfLi1ELi28ELi32ELi1ELb1EL9Algorithm0EEvT_T0_ll_param_0+80];
	ld.param.v2.u32 	{%r10, %r11}, [_Z15SoftmaxWarpImplI22BroadcastScaleMaskLoadIffbLm4EiE11DirectStoreIffEfLi1ELi28ELi32ELi1ELb1EL9Algorithm0EEvT_T0_ll_param_0+64];
	ld.param.v2.u32 	{%r8, %r9}, [_Z15SoftmaxWarpImplI22BroadcastScaleMaskLoadIffbLm4EiE11DirectStoreIffEfLi1ELi28ELi32ELi1ELb1EL9Algorithm0EEvT_T0_ll_param_0+56];
	ld.param.u64 	%rd26, [_Z15SoftmaxWarpImplI22BroadcastScaleMaskLoadIffbLm4EiE11DirectStoreIffEfLi1ELi28ELi32ELi1ELb1EL9Algorithm0EEvT_T0_ll_param_0+40];
	ld.param.u64 	%rd25, [_Z15SoftmaxWarpImplI22BroadcastScaleMaskLoadIffbLm4EiE11DirectStoreIffEfLi1ELi28ELi32ELi1ELb1EL9Algorithm0EEvT_T0_ll_param_0+32];
	ld.param.u64 	%rd24, [_Z15SoftmaxWarpImplI22BroadcastScaleMaskLoadIffbLm4EiE11DirectStoreIffEfLi1ELi28ELi32ELi1ELb1EL9Algorithm0EEvT_T0_ll_param_0+24];
	ld.param.u64 	%rd23, [_Z15SoftmaxWarpImplI22BroadcastScaleMaskLoadIffbLm4EiE11DirectStoreIffEfLi1ELi28ELi32ELi1ELb1EL9Algorithm0EEvT_T0_ll_param_0+16];
	ld.param.u64 	%rd22, [_Z15SoftmaxWarpImplI22BroadcastScaleMaskLoadIffbLm4EiE11DirectStoreIffEfLi1ELi28ELi32ELi1ELb1EL9Algorithm0EEvT_T0_ll_param_0+8];
	ld.param.u64 	%rd21, [_Z15SoftmaxWarpImplI22BroadcastScaleMaskLoadIffbLm4EiE11DirectStoreIffEfLi1ELi28ELi32ELi1ELb1EL9Algorithm0EEvT_T0_ll_param_0];
	ld.param.u64 	%rd34, [_Z15SoftmaxWarpImplI22BroadcastScaleMaskLoadIffbLm4EiE11DirectStoreIffEfLi1ELi28ELi32ELi1ELb1EL9Algorithm0EEvT_T0_ll_param_3];
	cvta.to.global.u64 	%rd1, %rd21;
	cvta.to.global.u64 	%rd2, %rd22;
	setp.lt.s64 	%p1, %rd34, 897;
	@%p1 bra 	$L__BB581_2;
	mov.u64 	%rd35, $str;
	cvta.global.u64 	%rd36, %rd35;
	mov.u64 	%rd37, $str$1;
	cvta.global.u64 	%rd38, %rd37;
	mov.u64 	%rd39, __unnamed_567;
	cvta.global.u64 	%rd40, %rd39;
	{ // callseq 566, 0
	.param .b64 param0;
	st.param.b64 	[param0], %rd36;
	.param .b64 param1;
	st.param.b64 	[param1], %rd38;
	.param .b32 param2;
	st.param.b32 	[param2], 254;
	.param .b64 param3;
	st.param.b64 	[param3], %rd40;
	.param .b64 param4;
	st.param.b64 	[param4], 1;
	call.uni 
	__assertfail, 
	(
	param0, 
	param1, 
	param2, 
	param3, 
	param4
	);
	} // callseq 566
$L__BB581_2:
	ld.param.u64 	%rd274, [_Z15SoftmaxWarpImplI22BroadcastScaleMaskLoadIffbLm4EiE11DirectStoreIffEfLi1ELi28ELi32ELi1ELb1EL9Algorithm0EEvT_T0_ll_param_2];
	mov.u32 	%r16, %ctaid.x;
	mov.u32 	%r17, %ntid.y;
	mov.u32 	%r18, %tid.y;
	mad.lo.s32 	%r19, %r16, %r17, %r18;
	cvt.s64.s32 	%rd276, %r19;
	setp.le.s64 	%p2, %rd274, %rd276;
	@%p2 bra 	$L__BB581_117;
	mov.u32 	%r20, %tid.x;
	add.s32 	%r21, %r20, 320;
	cvt.u64.u32 	%rd6, %r21;
	add.s32 	%r22, %r20, 352;
	cvt.u64.u32 	%rd7, %r22;
	add.s32 	%r23, %r20, 384;
	cvt.u64.u32 	%rd8, %r23;
	add.s32 	%r24, %r20, 448;
	cvt.u64.u32 	%rd9, %r24;
	add.s32 	%r25, %r20, 512;
	cvt.u64.u32 	%rd10, %r25;
$L__BB581_4:
	cvt.u64.u32 	%rd41, %r20;
	setp.le.s64 	%p3, %rd34, %rd41;
	mul.lo.s64 	%rd14, %rd30, %rd276;
	mov.f32 	%f587, 0fFF800000;
	mov.f32 	%f590, %f587;
	@%p3 bra 	$L__BB581_6;
	setp.eq.s64 	%p4, %rd26, 1;
	setp.eq.s64 	%p5, %rd25, 1;
	setp.eq.s64 	%p6, %rd24, 1;
	setp.eq.s64 	%p7, %rd23, 1;
	add.s64 	%rd43, %rd14, %rd41;
	cvt.u32.u64 	%r28, %rd43;
	div.s32 	%r29, %r28, %r8;
	mul.lo.s32 	%r30, %r29, %r8;
	sub.s32 	%r31, %r28, %r30;
	div.s32 	%r32, %r31, %r9;
	mul.lo.s32 	%r33, %r32, %r9;
	sub.s32 	%r34, %r31, %r33;
	div.s32 	%r35, %r34, %r10;
	mul.lo.s32 	%r36, %r35, %r10;
	sub.s32 	%r37, %r34, %r36;
	selp.b32 	%r38, 0, %r29, %p7;
	selp.b32 	%r39, 0, %r32, %p6;
	selp.b32 	%r40, 0, %r35, %p5;
	selp.b32 	%r41, 0, %r37, %p4;
	mul.lo.s32 	%r42, %r12, %r38;
	mad.lo.s32 	%r43, %r13, %r39, %r42;
	mad.lo.s32 	%r44, %r14, %r40, %r43;
	mad.lo.s32 	%r45, %r15, %r41, %r44;
	shl.b64 	%rd44, %rd43, 32;
	shr.s64 	%rd45, %rd44, 30;
	add.s64 	%rd46, %rd1, %rd45;
	ld.global.f32 	%f146, [%rd46];
	cvt.s64.s32 	%rd47, %r45;
	add.s64 	%rd48, %rd2, %rd47;
	ld.global.u8 	%rs1, [%rd48];
	setp.eq.s16 	%p8, %rs1, 0;
	mul.f32 	%f147, %f146, %f144;
	selp.f32 	%f587, %f143, %f147, %p8;
	max.f32 	%f590, %f587, 0fFF800000;
$L__BB581_6:
	mov.u32 	%r46, %tid.x;
	add.s32 	%r47, %r46, 32;
	cvt.u64.u32 	%rd49, %r47;
	setp.le.s64 	%p9, %rd34, %rd49;
	mov.f32 	%f589, 0fFF800000;
	@%p9 bra 	$L__BB581_8;
	setp.eq.s64 	%p10, %rd26, 1;
	setp.eq.s64 	%p11, %rd25, 1;
	setp.eq.s64 	%p12, %rd24, 1;
	setp.eq.s64 	%p13, %rd23, 1;
	add.s64 	%rd51, %rd14, %rd49;
	cvt.u32.u64 	%r50, %rd51;
	div.s32 	%r51, %r50, %r8;
	mul.lo.s32 	%r52, %r51, %r8;
	sub.s32 	%r53, %r50, %r52;
	div.s32 	%r54, %r53, %r9;
	mul.lo.s32 	%r55, %r54, %r9;
	sub.s32 	%r56, %r53, %r55;
	div.s32 	%r57, %r56, %r10;
	mul.lo.s32 	%r58, %r57, %r10;
	sub.s32 	%r59, %r56, %r58;
	selp.b32 	%r60, 0, %r51, %p13;
	selp.b32 	%r61, 0, %r54, %p12;
	selp.b32 	%r62, 0, %r57, %p11;
	selp.b32 	%r63, 0, %r59, %p10;
	mul.lo.s32 	%r64, %r12, %r60;
	mad.lo.s32 	%r65, %r13, %r61, %r64;
	mad.lo.s32 	%r66, %r14, %r62, %r65;
	mad.lo.s32 	%r67, %r15, %r63, %r66;
	shl.b64 	%rd52, %rd51, 32;
	shr.s64 	%rd53, %rd52, 30;
	add.s64 	%rd54, %rd1, %rd53;
	ld.global.f32 	%f149, [%rd54];
	cvt.s64.s32 	%rd55, %r67;
	add.s64 	%rd56, %rd2, %rd55;
	ld.global.u8 	%rs2, [%rd56];
	setp.eq.s16 	%p14, %rs2, 0;
	mul.f32 	%f150, %f149, %f144;
	selp.f32 	%f589, %f143, %f150, %p14;
	max.f32 	%f590, %f590, %f589;
$L__BB581_8:
	add.s32 	%r69, %r46, 64;
	cvt.u64.u32 	%rd57, %r69;
	setp.le.s64 	%p15, %rd34, %rd57;
	mov.f32 	%f591, 0fFF800000;
	@%p15 bra 	$L__BB581_10;
	setp.eq.s64 	%p16, %rd26, 1;
	setp.eq.s64 	%p17, %rd25, 1;
	setp.eq.s64 	%p18, %rd24, 1;
	setp.eq.s64 	%p19, %rd23, 1;
	add.s64 	%rd59, %rd14, %rd57;
	cvt.u32.u64 	%r72, %rd59;
	div.s32 	%r73, %r72, %r8;
	mul.lo.s32 	%r74, %r73, %r8;
	sub.s32 	%r75, %r72, %r74;
	div.s32 	%r76, %r75, %r9;
	mul.lo.s32 	%r77, %r76, %r9;
	sub.s32 	%r78, %r75, %r77;
	div.s32 	%r79, %r78, %r10;
	mul.lo.s32 	%r80, %r79, %r10;
	sub.s32 	%r81, %r78, %r80;
	selp.b32 	%r82, 0, %r73, %p19;
	selp.b32 	%r83, 0, %r76, %p18;
	selp.b32 	%r84, 0, %r79, %p17;
	selp.b32 	%r85, 0, %r81, %p16;
	mul.lo.s32 	%r86, %r12, %r82;
	mad.lo.s32 	%r87, %r13, %r83, %r86;
	mad.lo.s32 	%r88, %r14, %r84, %r87;
	mad.lo.s32 	%r89, %r15, %r85, %r88;
	shl.b64 	%rd60, %rd59, 32;
	shr.s64 	%rd61, %rd60, 30;
	add.s64 	%rd62, %rd1, %rd61;
	ld.global.f32 	%f152, [%rd62];
	cvt.s64.s32 	%rd63, %r89;
	add.s64 	%rd64, %rd2, %rd63;
	ld.global.u8 	%rs3, [%rd64];
	setp.eq.s16 	%p20, %rs3, 0;
	mul.f32 	%f153, %f152, %f144;
	selp.f32 	%f591, %f143, %f153, %p20;
	max.f32 	%f590, %f590, %f591;
$L__BB581_10:
	add.s32 	%r91, %r46, 96;
	cvt.u64.u32 	%rd65, %r91;
	setp.le.s64 	%p21, %rd34, %rd65;
	mov.f32 	%f593, 0fFF800000;
	@%p21 bra 	$L__BB581_12;
	setp.eq.s64 	%p22, %rd26, 1;
	setp.eq.s64 	%p23, %rd25, 1;
	setp.eq.s64 	%p24, %rd24, 1;
	setp.eq.s64 	%p25, %rd23, 1;
	add.s64 	%rd67, %rd14, %rd65;
	cvt.u32.u64 	%r94, %rd67;
	div.s32 	%r95, %r94, %r8;
	mul.lo.s32 	%r96, %r95, %r8;
	sub.s32 	%r97, %r94, %r96;
	div.s32 	%r98, %r97, %r9;
	mul.lo.s32 	%r99, %r98, %r9;
	sub.s32 	%r100, %r97, %r99;
	div.s32 	%r101, %r100, %r10;
	mul.lo.s32 	%r102, %r101, %r10;
	sub.s32 	%r103, %r100, %r102;
	selp.b32 	%r104, 0, %r95, %p25;
	selp.b32 	%r105, 0, %r98, %p24;
	selp.b32 	%r106, 0, %r101, %p23;
	selp.b32 	%r107, 0, %r103, %p22;
	mul.lo.s32 	%r108, %r12, %r104;
	mad.lo.s32 	%r109, %r13, %r105, %r108;
	mad.lo.s32 	%r110, %r14, %r106, %r109;
	mad.lo.s32 	%r111, %r15, %r107, %r110;
	shl.b64 	%rd68, %rd67, 32;
	shr.s64 	%rd69, %rd68, 30;
	add.s64 	%rd70, %rd1, %rd69;
	ld.global.f32 	%f155, [%rd70];
	cvt.s64.s32 	%rd71, %r111;
	add.s64 	%rd72, %rd2, %rd71;
	ld.global.u8 	%rs4, [%rd72];
	setp.eq.s16 	%p26, %rs4, 0;
	mul.f32 	%f156, %f155, %f144;
	selp.f32 	%f593, %f143, %f156, %p26;
	max.f32 	%f590, %f590, %f593;
$L__BB581_12:
	add.s32 	%r113, %r46, 128;
	cvt.u64.u32 	%rd73, %r113;
	setp.le.s64 	%p27, %rd34, %rd73;
	mov.f32 	%f595, 0fFF800000;
	@%p27 bra 	$L__BB581_14;
	setp.eq.s64 	%p28, %rd26, 1;
	setp.eq.s64 	%p29, %rd25, 1;
	setp.eq.s64 	%p30, %rd24, 1;
	setp.eq.s64 	%p31, %rd23, 1;
	add.s64 	%rd75, %rd14, %rd73;
	cvt.u32.u64 	%r116, %rd75;
	div.s32 	%r117, %r116, %r8;
	mul.lo.s32 	%r118, %r117, %r8;
	sub.s32 	%r119, %r116, %r118;
	div.s32 	%r120, %r119, %r9;
	mul.lo.s32 	%r121, %r120, %r9;
	sub.s32 	%r122, %r119, %r121;
	div.s32 	%r123, %r122, %r10;
	mul.lo.s32 	%r124, %r123, %r10;
	sub.s32 	%r125, %r122, %r124;
	selp.b32 	%r126, 0, %r117, %p31;
	selp.b32 	%r127, 0, %r120, %p30;
	selp.b32 	%r128, 0, %r123, %p29;
	selp.b32 	%r129, 0, %r125, %p28;
	mul.lo.s32 	%r130, %r12, %r126;
	mad.lo.s32 	%r131, %r13, %r127, %r130;
	mad.lo.s32 	%r132, %r14, %r128, %r131;
	mad.lo.s32 	%r133, %r15, %r129, %r132;
	shl.b64 	%rd76, %rd75, 32;
	shr.s64 	%rd77, %rd76, 30;
	add.s64 	%rd78, %rd1, %rd77;
	ld.global.f32 	%f158, [%rd78];
	cvt.s64.s32 	%rd79, %r133;
	add.s64 	%rd80, %rd2, %rd79;
	ld.global.u8 	%rs5, [%rd80];
	setp.eq.s16 	%p32, %rs5, 0;
	mul.f32 	%f159, %f158, %f144;
	selp.f32 	%f595, %f143, %f159, %p32;
	max.f32 	%f590, %f590, %f595;
$L__BB581_14:
	add.s32 	%r135, %r46, 160;
	cvt.u64.u32 	%rd81, %r135;
	setp.le.s64 	%p33, %rd34, %rd81;
	mov.f32 	%f597, 0fFF800000;
	@%p33 bra 	$L__BB581_16;
	setp.eq.s64 	%p34, %rd26, 1;
	setp.eq.s64 	%p35, %rd25, 1;
	setp.eq.s64 	%p36, %rd24, 1;
	setp.eq.s64 	%p37, %rd23, 1;
	add.s64 	%rd83, %rd14, %rd81;
	cvt.u32.u64 	%r138, %rd83;
	div.s32 	%r139, %r138, %r8;
	mul.lo.s32 	%r140, %r139, %r8;
	sub.s32 	%r141, %r138, %r140;
	div.s32 	%r142, %r141, %r9;
	mul.lo.s32 	%r143, %r142, %r9;
	sub.s32 	%r144, %r141, %r143;
	div.s32 	%r145, %r144, %r10;
	mul.lo.s32 	%r146, %r145, %r10;
	sub.s32 	%r147, %r144, %r146;
	selp.b32 	%r148, 0, %r139, %p37;
	selp.b32 	%r149, 0, %r142, %p36;
	selp.b32 	%r150, 0, %r145, %p35;
	selp.b32 	%r151, 0, %r147, %p34;
	mul.lo.s32 	%r152, %r12, %r148;
	mad.lo.s32 	%r153, %r13, %r149, %r152;
	mad.lo.s32 	%r154, %r14, %r150, %r153;
	mad.lo.s32 	%r155, %r15, %r151, %r154;
	shl.b64 	%rd84, %rd83, 32;
	shr.s64 	%rd85, %rd84, 30;
	add.s64 	%rd86, %rd1, %rd85;
	ld.global.f32 	%f161, [%rd86];
	cvt.s64.s32 	%rd87, %r155;
	add.s64 	%rd88, %rd2, %rd87;
	ld.global.u8 	%rs6, [%rd88];
	setp.eq.s16 	%p38, %rs6, 0;
	mul.f32 	%f162, %f161, %f144;
	selp.f32 	%f597, %f143, %f162, %p38;
	max.f32 	%f590, %f590, %f597;
$L__BB581_16:
	add.s32 	%r157, %r46, 192;
	cvt.u64.u32 	%rd89, %r157;
	setp.le.s64 	%p39, %rd34, %rd89;
	mov.f32 	%f599, 0fFF800000;
	@%p39 bra 	$L__BB581_18;
	setp.eq.s64 	%p40, %rd26, 1;
	setp.eq.s64 	%p41, %rd25, 1;
	setp.eq.s64 	%p42, %rd24, 1;
	setp.eq.s64 	%p43, %rd23, 1;
	add.s64 	%rd91, %rd14, %rd89;
	cvt.u32.u64 	%r160, %rd91;
	div.s32 	%r161, %r160, %r8;
	mul.lo.s32 	%r162, %r161, %r8;
	sub.s32 	%r163, %r160, %r162;
	div.s32 	%r164, %r163, %r9;
	mul.lo.s32 	%r165, %r164, %r9;
	sub.s32 	%r166, %r163, %r165;
	div.s32 	%r167, %r166, %r10;
	mul.lo.s32 	%r168, %r167, %r10;
	sub.s32 	%r169, %r166, %r168;
	selp.b32 	%r170, 0, %r161, %p43;
	selp.b32 	%r171, 0, %r164, %p42;
	selp.b32 	%r172, 0, %r167, %p41;
	selp.b32 	%r173, 0, %r169, %p40;
	mul.lo.s32 	%r174, %r12, %r170;
	mad.lo.s32 	%r175, %r13, %r171, %r174;
	mad.lo.s32 	%r176, %r14, %r172, %r175;
	mad.lo.s32 	%r177, %r15, %r173, %r176;
	shl.b64 	%rd92, %rd91, 32;
	shr.s64 	%rd93, %rd92, 30;
	add.s64 	%rd94, %rd1, %rd93;
	ld.global.f32 	%f164, [%rd94];
	cvt.s64.s32 	%rd95, %r177;
	add.s64 	%rd96, %rd2, %rd95;
	ld.global.u8 	%rs7, [%rd96];
	setp.eq.s16 	%p44, %rs7, 0;
	mul.f32 	%f165, %f164, %f144;
	selp.f32 	%f599, %f143, %f165, %p44;
	max.f32 	%f590, %f590, %f599;
$L__BB581_18:
	add.s32 	%r179, %r46, 224;
	cvt.u64.u32 	%rd97, %r179;
	setp.le.s64 	%p45, %rd34, %rd97;
	mov.f32 	%f601, 0fFF800000;
	@%p45 bra 	$L__BB581_20;
	setp.eq.s64 	%p46, %rd26, 1;
	setp.eq.s64 	%p47, %rd25, 1;
	setp.eq.s64 	%p48, %rd24, 1;
	setp.eq.s64 	%p49, %rd23, 1;
	cvt.u64.u32 	%rd98, %r179;
	add.s64 	%rd99, %rd14, %rd98;
	cvt.u32.u64 	%r182, %rd99;
	div.s32 	%r183, %r182, %r8;
	mul.lo.s32 	%r184, %r183, %r8;
	sub.s32 	%r185, %r182, %r184;
	div.s32 	%r186, %r185, %r9;
	mul.lo.s32 	%r187, %r186, %r9;
	sub.s32 	%r188, %r185, %r187;
	div.s32 	%r189, %r188, %r10;
	mul.lo.s32 	%r190, %r189, %r10;
	sub.s32 	%r191, %r188, %r190;
	selp.b32 	%r192, 0, %r183, %p49;
	selp.b32 	%r193, 0, %r186, %p48;
	selp.b32 	%r194, 0, %r189, %p47;
	selp.b32 	%r195, 0, %r191, %p46;
	mul.lo.s32 	%r196, %r12, %r192;
	mad.lo.s32 	%r197, %r13, %r193, %r196;
	mad.lo.s32 	%r198, %r14, %r194, %r197;
	mad.lo.s32 	%r199, %r15, %r195, %r198;
	shl.b64 	%rd100, %rd99, 32;
	shr.s64 	%rd101, %rd100, 30;
	add.s64 	%rd102, %rd1, %rd101;
	ld.global.f32 	%f167, [%rd102];
	cvt.s64.s32 	%rd103, %r199;
	add.s64 	%rd104, %rd2, %rd103;
	ld.global.u8 	%rs8, [%rd104];
	setp.eq.s16 	%p50, %rs8, 0;
	mul.f32 	%f168, %f167, %f144;
	selp.f32 	%f601, %f143, %f168, %p50;
	max.f32 	%f590, %f590, %f601;
$L__BB581_20:
	add.s32 	%r201, %r46, 256;
	cvt.u64.u32 	%rd105, %r201;
	setp.le.s64 	%p51, %rd34, %rd105;
	mov.f32 	%f603, 0fFF800000;
	@%p51 bra 	$L__BB581_22;
	setp.eq.s64 	%p52, %rd26, 1;
	setp.eq.s64 	%p53, %rd25, 1;
	setp.eq.s64 	%p54, %rd24, 1;
	setp.eq.s64 	%p55, %rd23, 1;
	cvt.u64.u32 	%rd106, %r201;
	add.s64 	%rd107, %rd14, %rd106;
	cvt.u32.u64 	%r204, %rd107;
	div.s32 	%r205, %r204, %r8;
	mul.lo.s32 	%r206, %r205, %r8;
	sub.s32 	%r207, %r204, %r206;
	div.s32 	%r208, %r207, %r9;
	mul.lo.s32 	%r209, %r208, %r9;
	sub.s32 	%r210, %r207, %r209;
	div.s32 	%r211, %r210, %r10;
	mul.lo.s32 	%r212, %r211, %r10;
	sub.s32 	%r213, %r210, %r212;
	selp.b32 	%r214, 0, %r205, %p55;
	selp.b32 	%r215, 0, %r208, %p54;
	selp.b32 	%r216, 0, %r211, %p53;
	selp.b32 	%r217, 0, %r213, %p52;
	mul.lo.s32 	%r218, %r12, %r214;
	mad.lo.s32 	%r219, %r13, %r215, %r218;
	mad.lo.s32 	%r220, %r14, %r216, %r219;
	mad.lo.s32 	%r221, %r15, %r217, %r220;
	shl.b64 	%rd108, %rd107, 32;
	shr.s64 	%rd109, %rd108, 30;
	add.s64 	%rd110, %rd1, %rd109;
	ld.global.f32 	%f170, [%rd110];
	cvt.s64.s32 	%rd111, %r221;
	add.s64 	%rd112, %rd2, %rd111;
	ld.global.u8 	%rs9, [%rd112];
	setp.eq.s16 	%p56, %rs9, 0;
	mul.f32 	%f171, %f170, %f144;
	selp.f32 	%f603, %f143, %f171, %p56;
	max.f32 	%f590, %f590, %f603;
$L__BB581_22:
	add.s32 	%r223, %r46, 288;
	cvt.u64.u32 	%rd15, %r223;
	setp.le.s64 	%p57, %rd34, %rd15;
	mov.f32 	%f605, 0fFF800000;
	@%p57 bra 	$L__BB581_24;
	setp.eq.s64 	%p58, %rd26, 1;
	setp.eq.s64 	%p59, %rd25, 1;
	setp.eq.s64 	%p60, %rd24, 1;
	setp.eq.s64 	%p61, %rd23, 1;
	add.s64 	%rd113, %rd14, %rd15;
	cvt.u32.u64 	%r224, %rd113;
	div.s32 	%r225, %r224, %r8;
	mul.lo.s32 	%r226, %r225, %r8;
	sub.s32 	%r227, %r224, %r226;
	div.s32 	%r228, %r227, %r9;
	mul.lo.s32 	%r229, %r228, %r9;
	sub.s32 	%r230, %r227, %r229;
	div.s32 	%r231, %r230, %r10;
	mul.lo.s32 	%r232, %r231, %r10;
	sub.s32 	%r233, %r230, %r232;
	selp.b32 	%r234, 0, %r225, %p61;
	selp.b32 	%r235, 0, %r228, %p60;
	selp.b32 	%r236, 0, %r231, %p59;
	selp.b32 	%r237, 0, %r233, %p58;
	mul.lo.s32 	%r238, %r12, %r234;
	mad.lo.s32 	%r239, %r13, %r235, %r238;
	mad.lo.s32 	%r240, %r14, %r236, %r239;
	mad.lo.s32 	%r241, %r15, %r237, %r240;
	shl.b64 	%rd114, %rd113, 32;
	shr.s64 	%rd115, %rd114, 30;
	add.s64 	%rd116, %rd1, %rd115;
	ld.global.f32 	%f173, [%rd116];
	cvt.s64.s32 	%rd117, %r241;
	add.s64 	%rd118, %rd2, %rd117;
	ld.global.u8 	%rs10, [%rd118];
	setp.eq.s16 	%p62, %rs10, 0;
	mul.f32 	%f174, %f173, %f144;
	selp.f32 	%f605, %f143, %f174, %p62;
	max.f32 	%f590, %f590, %f605;
$L__BB581_24:
	setp.le.s64 	%p63, %rd34, %rd6;
	mov.f32 	%f607, 0fFF800000;
	@%p63 bra 	$L__BB581_26;
	setp.eq.s64 	%p64, %rd26, 1;
	setp.eq.s64 	%p65, %rd25, 1;
	setp.eq.s64 	%p66, %rd24, 1;
	setp.eq.s64 	%p67, %rd23, 1;
	add.s64 	%rd119, %rd14, %rd6;
	cvt.u32.u64 	%r242, %rd119;
	div.s32 	%r243, %r242, %r8;
	mul.lo.s32 	%r244, %r243, %r8;
	sub.s32 	%r245, %r242, %r244;
	div.s32 	%r246, %r245, %r9;
	mul.lo.s32 	%r247, %r246, %r9;
	sub.s32 	%r248, %r245, %r247;
	div.s32 	%r249, %r248, %r10;
	mul.lo.s32 	%r250, %r249, %r10;
	sub.s32 	%r251, %r248, %r250;
	selp.b32 	%r252, 0, %r243, %p67;
	selp.b32 	%r253, 0, %r246, %p66;
	selp.b32 	%r254, 0, %r249, %p65;
	selp.b32 	%r255, 0, %r251, %p64;
	mul.lo.s32 	%r256, %r12, %r252;
	mad.lo.s32 	%r257, %r13, %r253, %r256;
	mad.lo.s32 	%r258, %r14, %r254, %r257;
	mad.lo.s32 	%r259, %r15, %r255, %r258;
	shl.b64 	%rd120, %rd119, 32;
	shr.s64 	%rd121, %rd120, 30;
	add.s64 	%rd122, %rd1, %rd121;
	ld.global.f32 	%f176, [%rd122];
	cvt.s64.s32 	%rd123, %r259;
	add.s64 	%rd124, %rd2, %rd123;
	ld.global.u8 	%rs11, [%rd124];
	setp.eq.s16 	%p68, %rs11, 0;
	mul.f32 	%f177, %f176, %f144;
	selp.f32 	%f607, %f143, %f177, %p68;
	max.f32 	%f590, %f590, %f607;
$L__BB581_26:
	setp.le.s64 	%p69, %rd34, %rd7;
	mov.f32 	%f609, 0fFF800000;
	@%p69 bra 	$L__BB581_28;
	setp.eq.s64 	%p70, %rd26, 1;
	setp.eq.s64 	%p71, %rd25, 1;
	setp.eq.s64 	%p72, %rd24, 1;
	setp.eq.s64 	%p73, %rd23, 1;
	add.s64 	%rd125, %rd14, %rd7;
	cvt.u32.u64 	%r260, %rd125;
	div.s32 	%r261, %r260, %r8;
	mul.lo.s32 	%r262, %r261, %r8;
	sub.s32 	%r263, %r260, %r262;
	div.s32 	%r264, %r263, %r9;
	mul.lo.s32 	%r265, %r264, %r9;
	sub.s32 	%r266, %r263, %r265;
	div.s32 	%r267, %r266, %r10;
	mul.lo.s32 	%r268, %r267, %r10;
	sub.s32 	%r269, %r266, %r268;
	selp.b32 	%r270, 0, %r261, %p73;
	selp.b32 	%r271, 0, %r264, %p72;
	selp.b32 	%r272, 0, %r267, %p71;
	selp.b32 	%r273, 0, %r269, %p70;
	mul.lo.s32 	%r274, %r12, %r270;
	mad.lo.s32 	%r275, %r13, %r271, %r274;
	mad.lo.s32 	%r276, %r14, %r272, %r275;
	mad.lo.s32 	%r277, %r15, %r273, %r276;
	shl.b64 	%rd126, %rd125, 32;
	shr.s64 	%rd127, %rd126, 30;
	add.s64 	%rd128, %rd1, %rd127;
	ld.global.f32 	%f179, [%rd128];
	cvt.s64.s32 	%rd129, %r277;
	add.s64 	%rd130, %rd2, %rd129;
	ld.global.u8 	%rs12, [%rd130];
	setp.eq.s16 	%p74, %rs12, 0;
	mul.f32 	%f180, %f179, %f144;
	selp.f32 	%f609, %f143, %f180, %p74;
	max.f32 	%f590, %f590, %f609;
$L__BB581_28:
	setp.le.s64 	%p75, %rd34, %rd8;
	mov.f32 	%f611, 0fFF800000;
	@%p75 bra 	$L__BB581_30;
	setp.eq.s64 	%p76, %rd26, 1;
	setp.eq.s64 	%p77, %rd25, 1;
	setp.eq.s64 	%p78, %rd24, 1;
	setp.eq.s64 	%p79, %rd23, 1;
	add.s64 	%rd131, %rd14, %rd8;
	cvt.u32.u64 	%r278, %rd131;
	div.s32 	%r279, %r278, %r8;
	mul.lo.s32 	%r280, %r279, %r8;
	sub.s32 	%r281, %r278, %r280;
	div.s32 	%r282, %r281, %r9;
	mul.lo.s32 	%r283, %r282, %r9;
	sub.s32 	%r284, %r281, %r283;
	div.s32 	%r285, %r284, %r10;
	mul.lo.s32 	%r286, %r285, %r10;
	sub.s32 	%r287, %r284, %r286;
	selp.b32 	%r288, 0, %r279, %p79;
	selp.b32 	%r289, 0, %r282, %p78;
	selp.b32 	%r290, 0, %r285, %p77;
	selp.b32 	%r291, 0, %r287, %p76;
	mul.lo.s32 	%r292, %r12, %r288;
	mad.lo.s32 	%r293, %r13, %r289, %r292;
	mad.lo.s32 	%r294, %r14, %r290, %r293;
	mad.lo.s32 	%r295, %r15, %r291, %r294;
	shl.b64 	%rd132, %rd131, 32;
	shr.s64 	%rd133, %rd132, 30;
	add.s64 	%rd134, %rd1, %rd133;
	ld.global.f32 	%f182, [%rd134];
	cvt.s64.s32 	%rd135, %r295;
	add.s64 	%rd136, %rd2, %rd135;
	ld.global.u8 	%rs13, [%rd136];
	setp.eq.s16 	%p80, %rs13, 0;
	mul.f32 	%f183, %f182, %f144;
	selp.f32 	%f611, %f143, %f183, %p80;
	max.f32 	%f590, %f590, %f611;
$L__BB581_30:
	mov.u32 	%r296, %tid.x;
	add.s32 	%r297, %r296, 416;
	cvt.u64.u32 	%rd16, %r297;
	setp.le.s64 	%p81, %rd34, %rd16;
	mov.f32 	%f613, 0fFF800000;
	@%p81 bra 	$L__BB581_32;
	setp.eq.s64 	%p82, %rd26, 1;
	setp.eq.s64 	%p83, %rd25, 1;
	setp.eq.s64 	%p84, %rd24, 1;
	setp.eq.s64 	%p85, %rd23, 1;
	add.s64 	%rd137, %rd14, %rd16;
	cvt.u32.u64 	%r298, %rd137;
	div.s32 	%r299, %r298, %r8;
	mul.lo.s32 	%r300, %r299, %r8;
	sub.s32 	%r301, %r298, %r300;
	div.s32 	%r302, %r301, %r9;
	mul.lo.s32 	%r303, %r302, %r9;
	sub.s32 	%r304, %r301, %r303;
	div.s32 	%r305, %r304, %r10;
	mul.lo.s32 	%r306, %r305, %r10;
	sub.s32 	%r307, %r304, %r306;
	selp.b32 	%r308, 0, %r299, %p85;
	selp.b32 	%r309, 0, %r302, %p84;
	selp.b32 	%r310, 0, %r305, %p83;
	selp.b32 	%r311, 0, %r307, %p82;
	mul.lo.s32 	%r312, %r12, %r308;
	mad.lo.s32 	%r313, %r13, %r309, %r312;
	mad.lo.s32 	%r314, %r14, %r310, %r313;
	mad.lo.s32 	%r315, %r15, %r311, %r314;
	shl.b64 	%rd138, %rd137, 32;
	shr.s64 	%rd139, %rd138, 30;
	add.s64 	%rd140, %rd1, %rd139;
	ld.global.f32 	%f185, [%rd140];
	cvt.s64.s32 	%rd141, %r315;
	add.s64 	%rd142, %rd2, %rd141;
	ld.global.u8 	%rs14, [%rd142];
	setp.eq.s16 	%p86, %rs14, 0;
	mul.f32 	%f186, %f185, %f144;
	selp.f32 	%f613, %f143, %f186, %p86;
	max.f32 	%f590, %f590, %f613;
$L__BB581_32:
	setp.le.s64 	%p87, %rd34, %rd9;
	mov.f32 	%f615, 0fFF800000;
	@%p87 bra 	$L__BB581_34;
	setp.eq.s64 	%p88, %rd26, 1;
	setp.eq.s64 	%p89, %rd25, 1;
	setp.eq.s64 	%p90, %rd24, 1;
	setp.eq.s64 	%p91, %rd23, 1;
	add.s64 	%rd143, %rd14, %rd9;
	cvt.u32.u64 	%r316, %rd143;
	div.s32 	%r317, %r316, %r8;
	mul.lo.s32 	%r318, %r317, %r8;
	sub.s32 	%r319, %r316, %r318;
	div.s32 	%r320, %r319, %r9;
	mul.lo.s32 	%r321, %r320, %r9;
	sub.s32 	%r322, %r319, %r321;
	div.s32 	%r323, %r322, %r10;
	mul.lo.s32 	%r324, %r323, %r10;
	sub.s32 	%r325, %r322, %r324;
	selp.b32 	%r326, 0, %r317, %p91;
	selp.b32 	%r327, 0, %r320, %p90;
	selp.b32 	%r328, 0, %r323, %p89;
	selp.b32 	%r329, 0, %r325, %p88;
	mul.lo.s32 	%r330, %r12, %r326;
	mad.lo.s32 	%r331, %r13, %r327, %r330;
	mad.lo.s32 	%r332, %r14, %r328, %r331;
	mad.lo.s32 	%r333, %r15, %r329, %r332;
	shl.b64 	%rd144, %rd143, 32;
	shr.s64 	%rd145, %rd144, 30;
	add.s64 	%rd146, %rd1, %rd145;
	ld.global.f32 	%f188, [%rd146];
	cvt.s64.s32 	%rd147, %r333;
	add.s64 	%rd148, %rd2, %rd147;
	ld.global.u8 	%rs15, [%rd148];
	setp.eq.s16 	%p92, %rs15, 0;
	mul.f32 	%f189, %f188, %f144;
	selp.f32 	%f615, %f143, %f189, %p92;
	max.f32 	%f590, %f590, %f615;
$L__BB581_34:
	mov.u32 	%r334, %tid.x;
	add.s32 	%r335, %r334, 480;
	cvt.u64.u32 	%rd17, %r335;
	setp.le.s64 	%p93, %rd34, %rd17;
	mov.f32 	%f617, 0fFF800000;
	@%p93 bra 	$L__BB581_36;
	setp.eq.s64 	%p94, %rd26, 1;
	setp.eq.s64 	%p95, %rd25, 1;
	setp.eq.s64 	%p96, %rd24, 1;
	setp.eq.s64 	%p97, %rd23, 1;
	add.s64 	%rd149, %rd14, %rd17;
	cvt.u32.u64 	%r336, %rd149;
	div.s32 	%r337, %r336, %r8;
	mul.lo.s32 	%r338, %r337, %r8;
	sub.s32 	%r339, %r336, %r338;
	div.s32 	%r340, %r339, %r9;
	mul.lo.s32 	%r341, %r340, %r9;
	sub.s32 	%r342, %r339, %r341;
	div.s32 	%r343, %r342, %r10;
	mul.lo.s32 	%r344, %r343, %r10;
	sub.s32 	%r345, %r342, %r344;
	selp.b32 	%r346, 0, %r337, %p97;
	selp.b32 	%r347, 0, %r340, %p96;
	selp.b32 	%r348, 0, %r343, %p95;
	selp.b32 	%r349, 0, %r345, %p94;
	mul.lo.s32 	%r350, %r12, %r346;
	mad.lo.s32 	%r351, %r13, %r347, %r350;
	mad.lo.s32 	%r352, %r14, %r348, %r351;
	mad.lo.s32 	%r353, %r15, %r349, %r352;
	shl.b64 	%rd150, %rd149, 32;
	shr.s64 	%rd151, %rd150, 30;
	add.s64 	%rd152, %rd1, %rd151;
	ld.global.f32 	%f191, [%rd152];
	cvt.s64.s32 	%rd153, %r353;
	add.s64 	%rd154, %rd2, %rd153;
	ld.global.u8 	%rs16, [%rd154];
	setp.eq.s16 	%p98, %rs16, 0;
	mul.f32 	%f192, %f191, %f144;
	selp.f32 	%f617, %f143, %f192, %p98;
	max.f32 	%f590, %f590, %f617;
$L__BB581_36:
	setp.le.s64 	%p99, %rd34, %rd10;
	mov.f32 	%f619, 0fFF800000;
	@%p99 bra 	$L__BB581_38;
	setp.eq.s64 	%p100, %rd26, 1;
	setp.eq.s64 	%p101, %rd25, 1;
	setp.eq.s64 	%p102, %rd24, 1;
	setp.eq.s64 	%p103, %rd23, 1;
	add.s64 	%rd155, %rd14, %rd10;
	cvt.u32.u64 	%r354, %rd155;
	div.s32 	%r355, %r354, %r8;
	mul.lo.s32 	%r356, %r355, %r8;
	sub.s32 	%r357, %r354, %r356;
	div.s32 	%r358, %r357, %r9;
	mul.lo.s32 	%r359, %r358, %r9;
	sub.s32 	%r360, %r357, %r359;
	div.s32 	%r361, %r360, %r10;
	mul.lo.s32 	%r362, %r361, %r10;
	sub.s32 	%r363, %r360, %r362;
	selp.b32 	%r364, 0, %r355, %p103;
	selp.b32 	%r365, 0, %r358, %p102;
	selp.b32 	%r366, 0, %r361, %p101;
	selp.b32 	%r367, 0, %r363, %p100;
	mul.lo.s32 	%r368, %r12, %r364;
	mad.lo.s32 	%r369, %r13, %r365, %r368;
	mad.lo.s32 	%r370, %r14, %r366, %r369;
	mad.lo.s32 	%r371, %r15, %r367, %r370;
	shl.b64 	%rd156, %rd155, 32;
	shr.s64 	%rd157, %rd156, 30;
	add.s64 	%rd158, %rd1, %rd157;
	ld.global.f32 	%f194, [%rd158];
	cvt.s64.s32 	%rd159, %r371;
	add.s64 	%rd160, %rd2, %rd159;
	ld.global.u8 	%rs17, [%rd160];
	setp.eq.s16 	%p104, %rs17, 0;
	mul.f32 	%f195, %f194, %f144;
	selp.f32 	%f619, %f143, %f195, %p104;
	max.f32 	%f590, %f590, %f619;
$L__BB581_38:
	mov.u32 	%r372, %tid.x;
	add.s32 	%r373, %r372, 544;
	cvt.u64.u32 	%rd161, %r373;
	setp.le.s64 	%p105, %rd34, %rd161;
	mov.f32 	%f621, 0fFF800000;
	@%p105 bra 	$L__BB581_40;
	setp.eq.s64 	%p106, %rd26, 1;
	setp.eq.s64 	%p107, %rd25, 1;
	setp.eq.s64 	%p108, %rd24, 1;
	setp.eq.s64 	%p109, %rd23, 1;
	mov.u32 	%r374, %tid.x;
	add.s32 	%r375, %r374, 544;
	cvt.u64.u32 	%rd162, %r375;
	add.s64 	%rd163, %rd14, %rd162;
	cvt.u32.u64 	%r376, %rd163;
	div.s32 	%r377, %r376, %r8;
	mul.lo.s32 	%r378, %r377, %r8;
	sub.s32 	%r379, %r376, %r378;
	div.s32 	%r380, %r379, %r9;
	mul.lo.s32 	%r381, %r380, %r9;
	sub.s32 	%r382, %r379, %r381;
	div.s32 	%r383, %r382, %r10;
	mul.lo.s32 	%r384, %r383, %r10;
	sub.s32 	%r385, %r382, %r384;
	selp.b32 	%r386, 0, %r377, %p109;
	selp.b32 	%r387, 0, %r380, %p108;
	selp.b32 	%r388, 0, %r383, %p107;
	selp.b32 	%r389, 0, %r385, %p106;
	mul.lo.s32 	%r390, %r12, %r386;
	mad.lo.s32 	%r391, %r13, %r387, %r390;
	mad.lo.s32 	%r392, %r14, %r388, %r391;
	mad.lo.s32 	%r393, %r15, %r389, %r392;
	shl.b64 	%rd164, %rd163, 32;
	shr.s64 	%rd165, %rd164, 30;
	add.s64 	%rd166, %rd1, %rd165;
	ld.global.f32 	%f197, [%rd166];
	cvt.s64.s32 	%rd167, %r393;
	add.s64 	%rd168, %rd2, %rd167;
	ld.global.u8 	%rs18, [%rd168];
	setp.eq.s16 	%p110, %rs18, 0;
	mul.f32 	%f198, %f197, %f144;
	selp.f32 	%f621, %f143, %f198, %p110;
	max.f32 	%f590, %f590, %f621;
$L__BB581_40:
	mov.u32 	%r394, %tid.x;
	add.s32 	%r395, %r394, 576;
	cvt.u64.u32 	%rd18, %r395;
	setp.le.s64 	%p111, %rd34, %rd18;
	mov.f32 	%f623, 0fFF800000;
	@%p111 bra 	$L__BB581_42;
	setp.eq.s64 	%p112, %rd26, 1;
	setp.eq.s64 	%p113, %rd25, 1;
	setp.eq.s64 	%p114, %rd24, 1;
	setp.eq.s64 	%p115, %rd23, 1;
	add.s64 	%rd169, %rd14, %rd18;
	cvt.u32.u64 	%r396, %rd169;
	div.s32 	%r397, %r396, %r8;
	mul.lo.s32 	%r398, %r397, %r8;
	sub.s32 	%r399, %r396, %r398;
	div.s32 	%r400, %r399, %r9;
	mul.lo.s32 	%r401, %r400, %r9;
	sub.s32 	%r402, %r399, %r401;
	div.s32 	%r403, %r402, %r10;
	mul.lo.s32 	%r404, %r403, %r10;
	sub.s32 	%r405, %r402, %r404;
	selp.b32 	%r406, 0, %r397, %p115;
	selp.b32 	%r407, 0, %r400, %p114;
	selp.b32 	%r408, 0, %r403, %p113;
	selp.b32 	%r409, 0, %r405, %p112;
	mul.lo.s32 	%r410, %r12, %r406;
	mad.lo.s32 	%r411, %r13, %r407, %r410;
	mad.lo.s32 	%r412, %r14, %r408, %r411;
	mad.lo.s32 	%r413, %r15, %r409, %r412;
	shl.b64 	%rd170, %rd169, 32;
	shr.s64 	%rd171, %rd170, 30;
	add.s64 	%rd172, %rd1, %rd171;
	ld.global.f32 	%f200, [%rd172];
	cvt.s64.s32 	%rd173, %r413;
	add.s64 	%rd174, %rd2, %rd173;
	ld.global.u8 	%rs19, [%rd174];
	setp.eq.s16 	%p116, %rs19, 0;
	mul.f32 	%f201, %f200, %f144;
	selp.f32 	%f623, %f143, %f201, %p116;
	max.f32 	%f590, %f590, %f623;
$L__BB581_42:
	mov.u32 	%r414, %tid.x;
	add.s32 	%r415, %r414, 608;
	cvt.u64.u32 	%rd175, %r415;
	setp.le.s64 	%p117, %rd34, %rd175;
	mov.f32 	%f625, 0fFF800000;
	@%p117 bra 	$L__BB581_44;
	setp.eq.s64 	%p118, %rd26, 1;
	setp.eq.s64 	%p119, %rd25, 1;
	setp.eq.s64 	%p120, %rd24, 1;
	setp.eq.s64 	%p121, %rd23, 1;
	mov.u32 	%r416, %tid.x;
	add.s32 	%r417, %r416, 608;
	cvt.u64.u32 	%rd176, %r417;
	add.s64 	%rd177, %rd14, %rd176;
	cvt.u32.u64 	%r418, %rd177;
	div.s32 	%r419, %r418, %r8;
	mul.lo.s32 	%r420, %r419, %r8;
	sub.s32 	%r421, %r418, %r420;
	div.s32 	%r422, %r421, %r9;
	mul.lo.s32 	%r423, %r422, %r9;
	sub.s32 	%r424, %r421, %r423;
	div.s32 	%r425, %r424, %r10;
	mul.lo.s32 	%r426, %r425, %r10;
	sub.s32 	%r427, %r424, %r426;
	selp.b32 	%r428, 0, %r419, %p121;
	selp.b32 	%r429, 0, %r422, %p120;
	selp.b32 	%r430, 0, %r425, %p119;
	selp.b32 	%r431, 0, %r427, %p118;
	mul.lo.s32 	%r432, %r12, %r428;
	mad.lo.s32 	%r433, %r13, %r429, %r432;
	mad.lo.s32 	%r434, %r14, %r430, %r433;
	mad.lo.s32 	%r435, %r15, %r431, %r434;
	shl.b64 	%rd178, %rd177, 32;
	shr.s64 	%rd179, %rd178, 30;
	add.s64 	%rd180, %rd1, %rd179;
	ld.global.f32 	%f203, [%rd180];
	cvt.s64.s32 	%rd181, %r435;
	add.s64 	%rd182, %rd2, %rd181;
	ld.global.u8 	%rs20, [%rd182];
	setp.eq.s16 	%p122, %rs20, 0;
	mul.f32 	%f204, %f203, %f144;
	selp.f32 	%f625, %f143, %f204, %p122;
	max.f32 	%f590, %f590, %f625;
$L__BB581_44:
	mov.u32 	%r436, %tid.x;
	add.s32 	%r437, %r436, 640;
	cvt.u64.u32 	%rd183, %r437;
	setp.le.s64 	%p123, %rd34, %rd183;
	mov.f32 	%f627, 0fFF800000;
	@%p123 bra 	$L__BB581_46;
	setp.eq.s64 	%p124, %rd26, 1;
	setp.eq.s64 	%p125, %rd25, 1;
	setp.eq.s64 	%p126, %rd24, 1;
	setp.eq.s64 	%p127, %rd23, 1;
	mov.u32 	%r438, %tid.x;
	add.s32 	%r439, %r438, 640;
	cvt.u64.u32 	%rd184, %r439;
	add.s64 	%rd185, %rd14, %rd184;
	cvt.u32.u64 	%r440, %rd185;
	div.s32 	%r441, %r440, %r8;
	mul.lo.s32 	%r442, %r441, %r8;
	sub.s32 	%r443, %r440, %r442;
	div.s32 	%r444, %r443, %r9;
	mul.lo.s32 	%r445, %r444, %r9;
	sub.s32 	%r446, %r443, %r445;
	div.s32 	%r447, %r446, %r10;
	mul.lo.s32 	%r448, %r447, %r10;
	sub.s32 	%r449, %r446, %r448;
	selp.b32 	%r450, 0, %r441, %p127;
	selp.b32 	%r451, 0, %r444, %p126;
	selp.b32 	%r452, 0, %r447, %p125;
	selp.b32 	%r453, 0, %r449, %p124;
	mul.lo.s32 	%r454, %r12, %r450;
	mad.lo.s32 	%r455, %r13, %r451, %r454;
	mad.lo.s32 	%r456, %r14, %r452, %r455;
	mad.lo.s32 	%r457, %r15, %r453, %r456;
	shl.b64 	%rd186, %rd185, 32;
	shr.s64 	%rd187, %rd186, 30;
	add.s64 	%rd188, %rd1, %rd187;
	ld.global.f32 	%f206, [%rd188];
	cvt.s64.s32 	%rd189, %r457;
	add.s64 	%rd190, %rd2, %rd189;
	ld.global.u8 	%rs21, [%rd190];
	setp.eq.s16 	%p128, %rs21, 0;
	mul.f32 	%f207, %f206, %f144;
	selp.f32 	%f627, %f143, %f207, %p128;
	max.f32 	%f590, %f590, %f627;
$L__BB581_46:
	mov.u32 	%r458, %tid.x;
	add.s32 	%r459, %r458, 672;
	cvt.u64.u32 	%rd191, %r459;
	setp.le.s64 	%p129, %rd34, %rd191;
	mov.f32 	%f629, 0fFF800000;
	@%p129 bra 	$L__BB581_48;
	setp.eq.s64 	%p130, %rd26, 1;
	setp.eq.s64 	%p131, %rd25, 1;
	setp.eq.s64 	%p132, %rd24, 1;
	setp.eq.s64 	%p133, %rd23, 1;
	mov.u32 	%r460, %tid.x;
	add.s32 	%r461, %r460, 672;
	cvt.u64.u32 	%rd192, %r461;
	add.s64 	%rd193, %rd14, %rd192;
	cvt.u32.u64 	%r462, %rd193;
	div.s32 	%r463, %r462, %r8;
	mul.lo.s32 	%r464, %r463, %r8;
	sub.s32 	%r465, %r462, %r464;
	div.s32 	%r466, %r465, %r9;
	mul.lo.s32 	%r467, %r466, %r9;
	sub.s32 	%r468, %r465, %r467;
	div.s32 	%r469, %r468, %r10;
	mul.lo.s32 	%r470, %r469, %r10;
	sub.s32 	%r471, %r468, %r470;
	selp.b32 	%r472, 0, %r463, %p133;
	selp.b32 	%r473, 0, %r466, %p132;
	selp.b32 	%r474, 0, %r469, %p131;
	selp.b32 	%r475, 0, %r471, %p130;
	mul.lo.s32 	%r476, %r12, %r472;
	mad.lo.s32 	%r477, %r13, %r473, %r476;
	mad.lo.s32 	%r478, %r14, %r474, %r477;
	mad.lo.s32 	%r479, %r15, %r475, %r478;
	shl.b64 	%rd194, %rd193, 32;
	shr.s64 	%rd195, %rd194, 30;
	add.s64 	%rd196, %rd1, %rd195;
	ld.global.f32 	%f209, [%rd196];
	cvt.s64.s32 	%rd197, %r479;
	add.s64 	%rd198, %rd2, %rd197;
	ld.global.u8 	%rs22, [%rd198];
	setp.eq.s16 	%p134, %rs22, 0;
	mul.f32 	%f210, %f209, %f144;
	selp.f32 	%f629, %f143, %f210, %p134;
	max.f32 	%f590, %f590, %f629;
$L__BB581_48:
	mov.u32 	%r480, %tid.x;
	add.s32 	%r481, %r480, 704;
	cvt.u64.u32 	%rd199, %r481;
	setp.le.s64 	%p135, %rd34, %rd199;
	mov.f32 	%f631, 0fFF800000;
	@%p135 bra 	$L__BB581_50;
	setp.eq.s64 	%p136, %rd26, 1;
	setp.eq.s64 	%p137, %rd25, 1;
	setp.eq.s64 	%p138, %rd24, 1;
	setp.eq.s64 	%p139, %rd23, 1;
	mov.u32 	%r482, %tid.x;
	add.s32 	%r483, %r482, 704;
	cvt.u64.u32 	%rd200, %r483;
	add.s64 	%rd201, %rd14, %rd200;
	cvt.u32.u64 	%r484, %rd201;
	div.s32 	%r485, %r484, %r8;
	mul.lo.s32 	%r486, %r485, %r8;
	sub.s32 	%r487, %r484, %r486;
	div.s32 	%r488, %r487, %r9;
	mul.lo.s32 	%r489, %r488, %r9;
	sub.s32 	%r490, %r487, %r489;
	div.s32 	%r491, %r490, %r10;
	mul.lo.s32 	%r492, %r491, %r10;
	sub.s32 	%r493, %r490, %r492;
	selp.b32 	%r494, 0, %r485, %p139;
	selp.b32 	%r495, 0, %r488, %p138;
	selp.b32 	%r496, 0, %r491, %p137;
	selp.b32 	%r497, 0, %r493, %p136;
	mul.lo.s32 	%r498, %r12, %r494;
	mad.lo.s32 	%r499, %r13, %r495, %r498;
	mad.lo.s32 	%r500, %r14, %r496, %r499;
	mad.lo.s32 	%r501, %r15, %r497, %r500;
	shl.b64 	%rd202, %rd201, 32;
	shr.s64 	%rd203, %rd202, 30;
	add.s64 	%rd204, %rd1, %rd203;
	ld.global.f32 	%f212, [%rd204];
	cvt.s64.s32 	%rd205, %r501;
	add.s64 	%rd206, %rd2, %rd205;
	ld.global.u8 	%rs23, [%rd206];
	setp.eq.s16 	%p140, %rs23, 0;
	mul.f32 	%f213, %f212, %f144;
	selp.f32 	%f631, %f143, %f213, %p140;
	max.f32 	%f590, %f590, %f631;
$L__BB581_50:
	mov.u32 	%r502, %tid.x;
	add.s32 	%r503, %r502, 736;
	cvt.u64.u32 	%rd207, %r503;
	setp.le.s64 	%p141, %rd34, %rd207;
	mov.f32 	%f633, 0fFF800000;
	@%p141 bra 	$L__BB581_52;
	setp.eq.s64 	%p142, %rd26, 1;
	setp.eq.s64 	%p143, %rd25, 1;
	setp.eq.s64 	%p144, %rd24, 1;
	setp.eq.s64 	%p145, %rd23, 1;
	mov.u32 	%r504, %tid.x;
	add.s32 	%r505, %r504, 736;
	cvt.u64.u32 	%rd208, %r505;
	add.s64 	%rd209, %rd14, %rd208;
	cvt.u32.u64 	%r506, %rd209;
	div.s32 	%r507, %r506, %r8;
	mul.lo.s32 	%r508, %r507, %r8;
	sub.s32 	%r509, %r506, %r508;
	div.s32 	%r510, %r509, %r9;
	mul.lo.s32 	%r511, %r510, %r9;
	sub.s32 	%r512, %r509, %r511;
	div.s32 	%r513, %r512, %r10;
	mul.lo.s32 	%r514, %r513, %r10;
	sub.s32 	%r515, %r512, %r514;
	selp.b32 	%r516, 0, %r507, %p145;
	selp.b32 	%r517, 0, %r510, %p144;
	selp.b32 	%r518, 0, %r513, %p143;
	selp.b32 	%r519, 0, %r515, %p142;
	mul.lo.s32 	%r520, %r12, %r516;
	mad.lo.s32 	%r521, %r13, %r517, %r520;
	mad.lo.s32 	%r522, %r14, %r518, %r521;
	mad.lo.s32 	%r523, %r15, %r519, %r522;
	shl.b64 	%rd210, %rd209, 32;
	shr.s64 	%rd211, %rd210, 30;
	add.s64 	%rd212, %rd1, %rd211;
	ld.global.f32 	%f215, [%rd212];
	cvt.s64.s32 	%rd213, %r523;
	add.s64 	%rd214, %rd2, %rd213;
	ld.global.u8 	%rs24, [%rd214];
	setp.eq.s16 	%p146, %rs24, 0;
	mul.f32 	%f216, %f215, %f144;
	selp.f32 	%f633, %f143, %f216, %p146;
	max.f32 	%f590, %f590, %f633;
$L__BB581_52:
	mov.u32 	%r524, %tid.x;
	add.s32 	%r525, %r524, 768;
	cvt.u64.u32 	%rd215, %r525;
	setp.le.s64 	%p147, %rd34, %rd215;
	mov.f32 	%f635, 0fFF800000;
	@%p147 bra 	$L__BB581_54;
	setp.eq.s64 	%p148, %rd26, 1;
	setp.eq.s64 	%p149, %rd25, 1;
	setp.eq.s64 	%p150, %rd24, 1;
	setp.eq.s64 	%p151, %rd23, 1;
	mov.u32 	%r526, %tid.x;
	add.s32 	%r527, %r526, 768;
	cvt.u64.u32 	%rd216, %r527;
	add.s64 	%rd217, %rd14, %rd216;
	cvt.u32.u64 	%r528, %rd217;
	div.s32 	%r529, %r528, %r8;
	mul.lo.s32 	%r530, %r529, %r8;
	sub.s32 	%r531, %r528, %r530;
	div.s32 	%r532, %r531, %r9;
	mul.lo.s32 	%r533, %r532, %r9;
	sub.s32 	%r534, %r531, %r533;
	div.s32 	%r535, %r534, %r10;
	mul.lo.s32 	%r536, %r535, %r10;
	sub.s32 	%r537, %r534, %r536;
	selp.b32 	%r538, 0, %r529, %p151;
	selp.b32 	%r539, 0, %r532, %p150;
	selp.b32 	%r540, 0, %r535, %p149;
	selp.b32 	%r541, 0, %r537, %p148;
	mul.lo.s32 	%r542, %r12, %r538;
	mad.lo.s32 	%r543, %r13, %r539, %r542;
	mad.lo.s32 	%r544, %r14, %r540, %r543;
	mad.lo.s32 	%r545, %r15, %r541, %r544;
	shl.b64 	%rd218, %rd217, 32;
	shr.s64 	%rd219, %rd218, 30;
	add.s64 	%rd220, %rd1, %rd219;
	ld.global.f32 	%f218, [%rd220];
	cvt.s64.s32 	%rd221, %r545;
	add.s64 	%rd222, %rd2, %rd221;
	ld.global.u8 	%rs25, [%rd222];
	setp.eq.s16 	%p152, %rs25, 0;
	mul.f32 	%f219, %f218, %f144;
	selp.f32 	%f635, %f143, %f219, %p152;
	max.f32 	%f590, %f590, %f635;
$L__BB581_54:
	mov.u32 	%r546, %tid.x;
	add.s32 	%r547, %r546, 800;
	cvt.u64.u32 	%rd223, %r547;
	setp.le.s64 	%p153, %rd34, %rd223;
	mov.f32 	%f637, 0fFF800000;
	@%p153 bra 	$L__BB581_56;
	setp.eq.s64 	%p154, %rd26, 1;
	setp.eq.s64 	%p155, %rd25, 1;
	setp.eq.s64 	%p156, %rd24, 1;
	setp.eq.s64 	%p157, %rd23, 1;
	mov.u32 	%r548, %tid.x;
	add.s32 	%r549, %r548, 800;
	cvt.u64.u32 	%rd224, %r549;
	add.s64 	%rd225, %rd14, %rd224;
	cvt.u32.u64 	%r550, %rd225;
	div.s32 	%r551, %r550, %r8;
	mul.lo.s32 	%r552, %r551, %r8;
	sub.s32 	%r553, %r550, %r552;
	div.s32 	%r554, %r553, %r9;
	mul.lo.s32 	%r555, %r554, %r9;
	sub.s32 	%r556, %r553, %r555;
	div.s32 	%r557, %r556, %r10;
	mul.lo.s32 	%r558, %r557, %r10;
	sub.s32 	%r559, %r556, %r558;
	selp.b32 	%r560, 0, %r551, %p157;
	selp.b32 	%r561, 0, %r554, %p156;
	selp.b32 	%r562, 0, %r557, %p155;
	selp.b32 	%r563, 0, %r559, %p154;
	mul.lo.s32 	%r564, %r12, %r560;
	mad.lo.s32 	%r565, %r13, %r561, %r564;
	mad.lo.s32 	%r566, %r14, %r562, %r565;
	mad.lo.s32 	%r567, %r15, %r563, %r566;
	shl.b64 	%rd226, %rd225, 32;
	shr.s64 	%rd227, %rd226, 30;
	add.s64 	%rd228, %rd1, %rd227;
	ld.global.f32 	%f221, [%rd228];
	cvt.s64.s32 	%rd229, %r567;
	add.s64 	%rd230, %rd2, %rd229;
	ld.global.u8 	%rs26, [%rd230];
	setp.eq.s16 	%p158, %rs26, 0;
	mul.f32 	%f222, %f221, %f144;
	selp.f32 	%f637, %f143, %f222, %p158;
	max.f32 	%f590, %f590, %f637;
$L__BB581_56:
	mov.u32 	%r568, %tid.x;
	add.s32 	%r569, %r568, 832;
	cvt.u64.u32 	%rd231, %r569;
	setp.le.s64 	%p159, %rd34, %rd231;
	mov.f32 	%f639, 0fFF800000;
	@%p159 bra 	$L__BB581_58;
	setp.eq.s64 	%p160, %rd26, 1;
	setp.eq.s64 	%p161, %rd25, 1;
	setp.eq.s64 	%p162, %rd24, 1;
	setp.eq.s64 	%p163, %rd23, 1;
	mov.u32 	%r570, %tid.x;
	add.s32 	%r571, %r570, 832;
	cvt.u64.u32 	%rd232, %r571;
	add.s64 	%rd233, %rd14, %rd232;
	cvt.u32.u64 	%r572, %rd233;
	div.s32 	%r573, %r572, %r8;
	mul.lo.s32 	%r574, %r573, %r8;
	sub.s32 	%r575, %r572, %r574;
	div.s32 	%r576, %r575, %r9;
	mul.lo.s32 	%r577, %r576, %r9;
	sub.s32 	%r578, %r575, %r577;
	div.s32 	%r579, %r578, %r10;
	mul.lo.s32 	%r580, %r579, %r10;
	sub.s32 	%r581, %r578, %r580;
	selp.b32 	%r582, 0, %r573, %p163;
	selp.b32 	%r583, 0, %r576, %p162;
	selp.b32 	%r584, 0, %r579, %p161;
	selp.b32 	%r585, 0, %r581, %p160;
	mul.lo.s32 	%r586, %r12, %r582;
	mad.lo.s32 	%r587, %r13, %r583, %r586;
	mad.lo.s32 	%r588, %r14, %r584, %r587;
	mad.lo.s32 	%r589, %r15, %r585, %r588;
	shl.b64 	%rd234, %rd233, 32;
	shr.s64 	%rd235, %rd234, 30;
	add.s64 	%rd236, %rd1, %rd235;
	ld.global.f32 	%f224, [%rd236];
	cvt.s64.s32 	%rd237, %r589;
	add.s64 	%rd238, %rd2, %rd237;
	ld.global.u8 	%rs27, [%rd238];
	setp.eq.s16 	%p164, %rs27, 0;
	mul.f32 	%f225, %f224, %f144;
	selp.f32 	%f639, %f143, %f225, %p164;
	max.f32 	%f590, %f590, %f639;
$L__BB581_58:
	mov.u32 	%r590, %tid.x;
	add.s32 	%r591, %r590, 864;
	cvt.u64.u32 	%rd239, %r591;
	setp.le.s64 	%p165, %rd34, %rd239;
	mov.f32 	%f641, 0fFF800000;
	@%p165 bra 	$L__BB581_60;
	setp.eq.s64 	%p166, %rd26, 1;
	setp.eq.s64 	%p167, %rd25, 1;
	setp.eq.s64 	%p168, %rd24, 1;
	setp.eq.s64 	%p169, %rd23, 1;
	mov.u32 	%r592, %tid.x;
	add.s32 	%r593, %r592, 864;
	cvt.u64.u32 	%rd240, %r593;
	add.s64 	%rd241, %rd14, %rd240;
	cvt.u32.u64 	%r594, %rd241;
	div.s32 	%r595, %r594, %r8;
	mul.lo.s32 	%r596, %r595, %r8;
	sub.s32 	%r597, %r594, %r596;
	div.s32 	%r598, %r597, %r9;
	mul.lo.s32 	%r599, %r598, %r9;
	sub.s32 	%r600, %r597, %r599;
	div.s32 	%r601, %r600, %r10;
	mul.lo.s32 	%r602, %r601, %r10;
	sub.s32 	%r603, %r600, %r602;
	selp.b32 	%r604, 0, %r595, %p169;
	selp.b32 	%r605, 0, %r598, %p168;
	selp.b32 	%r606, 0, %r601, %p167;
	selp.b32 	%r607, 0, %r603, %p166;
	mul.lo.s32 	%r608, %r12, %r604;
	mad.lo.s32 	%r609, %r13, %r605, %r608;
	mad.lo.s32 	%r610, %r14, %r606, %r609;
	mad.lo.s32 	%r611, %r15, %r607, %r610;
	shl.b64 	%rd242, %rd241, 32;
	shr.s64 	%rd243, %rd242, 30;
	add.s64 	%rd244, %rd1, %rd243;
	ld.global.f32 	%f227, [%rd244];
	cvt.s64.s32 	%rd245, %r611;
	add.s64 	%rd246, %rd2, %rd245;
	ld.global.u8 	%rs28, [%rd246];
	setp.eq.s16 	%p170, %rs28, 0;
	mul.f32 	%f228, %f227, %f144;
	selp.f32 	%f641, %f143, %f228, %p170;
	max.f32 	%f590, %f590, %f641;
$L__BB581_60:
	mov.u32 	%r612, %tid.x;
	cvt.u64.u32 	%rd247, %r612;
	setp.le.s64 	%p171, %rd34, %rd247;
	mov.b32 	%r613, %f590;
	shfl.sync.bfly.b32	%r614|%p172, %r613, 16, 31, -1;
	mov.b32 	%f229, %r614;
	max.f32 	%f230, %f590, %f229;
	mov.b32 	%r615, %f230;
	shfl.sync.bfly.b32	%r616|%p173, %r615, 8, 31, -1;
	mov.b32 	%f231, %r616;
	max.f32 	%f232, %f230, %f231;
	mov.b32 	%r617, %f232;
	shfl.sync.bfly.b32	%r618|%p174, %r617, 4, 31, -1;
	mov.b32 	%f233, %r618;
	max.f32 	%f234, %f232, %f233;
	mov.b32 	%r619, %f234;
	shfl.sync.bfly.b32	%r620|%p175, %r619, 2, 31, -1;
	mov.b32 	%f235, %r620;
	max.f32 	%f236, %f234, %f235;
	mov.b32 	%r621, %f236;
	shfl.sync.bfly.b32	%r622|%p176, %r621, 1, 31, -1;
	mov.b32 	%f237, %r622;
	max.f32 	%f238, %f236, %f237;
	sub.f32 	%f239, %f587, %f238;
	fma.rn.f32 	%f240, %f239, 0f3BBB989D, 0f3F000000;
	cvt.sat.f32.f32 	%f241, %f240;
	mov.f32 	%f242, 0f4B400001;
	mov.f32 	%f243, 0f437C0000;
	fma.rm.f32 	%f244, %f241, %f243, %f242;
	add.f32 	%f245, %f244, 0fCB40007F;
	neg.f32 	%f246, %f245;
	fma.rn.f32 	%f247, %f239, 0f3FB8AA3B, %f246;
	fma.rn.f32 	%f248, %f239, 0f32A57060, %f247;
	mov.b32 	%r623, %f244;
	shl.b32 	%r624, %r623, 23;
	mov.b32 	%f249, %r624;
	ex2.approx.ftz.f32 	%f250, %f248;
	mul.f32 	%f251, %f250, %f249;
	add.f32 	%f252, %f251, 0f00000000;
	sub.f32 	%f253, %f589, %f238;
	fma.rn.f32 	%f254, %f253, 0f3BBB989D, 0f3F000000;
	cvt.sat.f32.f32 	%f255, %f254;
	fma.rm.f32 	%f256, %f255, %f243, %f242;
	add.f32 	%f257, %f256, 0fCB40007F;
	neg.f32 	%f258, %f257;
	fma.rn.f32 	%f259, %f253, 0f3FB8AA3B, %f258;
	fma.rn.f32 	%f260, %f253, 0f32A57060, %f259;
	mov.b32 	%r625, %f256;
	shl.b32 	%r626, %r625, 23;
	mov.b32 	%f261, %r626;
	ex2.approx.ftz.f32 	%f262, %f260;
	mul.f32 	%f263, %f262, %f261;
	add.f32 	%f264, %f252, %f263;
	sub.f32 	%f265, %f591, %f238;
	fma.rn.f32 	%f266, %f265, 0f3BBB989D, 0f3F000000;
	cvt.sat.f32.f32 	%f267, %f266;
	fma.rm.f32 	%f268, %f267, %f243, %f242;
	add.f32 	%f269, %f268, 0fCB40007F;
	neg.f32 	%f270, %f269;
	fma.rn.f32 	%f271, %f265, 0f3FB8AA3B, %f270;
	fma.rn.f32 	%f272, %f265, 0f32A57060, %f271;
	mov.b32 	%r627, %f268;
	shl.b32 	%r628, %r627, 23;
	mov.b32 	%f273, %r628;
	ex2.approx.ftz.f32 	%f274, %f272;
	mul.f32 	%f275, %f274, %f273;
	add.f32 	%f276, %f264, %f275;
	sub.f32 	%f277, %f593, %f238;
	fma.rn.f32 	%f278, %f277, 0f3BBB989D, 0f3F000000;
	cvt.sat.f32.f32 	%f279, %f278;
	fma.rm.f32 	%f280, %f279, %f243, %f242;
	add.f32 	%f281, %f280, 0fCB40007F;
	neg.f32 	%f282, %f281;
	fma.rn.f32 	%f283, %f277, 0f3FB8AA3B, %f282;
	fma.rn.f32 	%f284, %f277, 0f32A57060, %f283;
	mov.b32 	%r629, %f280;
	shl.b32 	%r630, %r629, 23;
	mov.b32 	%f285, %r630;
	ex2.approx.ftz.f32 	%f286, %f284;
	mul.f32 	%f287, %f286, %f285;
	add.f32 	%f288, %f276, %f287;
	sub.f32 	%f289, %f595, %f238;
	fma.rn.f32 	%f290, %f289, 0f3BBB989D, 0f3F000000;
	cvt.sat.f32.f32 	%f291, %f290;
	fma.rm.f32 	%f292, %f291, %f243, %f242;
	add.f32 	%f293, %f292, 0fCB40007F;
	neg.f32 	%f294, %f293;
	fma.rn.f32 	%f295, %f289, 0f3FB8AA3B, %f294;
	fma.rn.f32 	%f296, %f289, 0f32A57060, %f295;
	mov.b32 	%r631, %f292;
	shl.b32 	%r632, %r631, 23;
	mov.b32 	%f297, %r632;
	ex2.approx.ftz.f32 	%f298, %f296;
	mul.f32 	%f299, %f298, %f297;
	add.f32 	%f300, %f288, %f299;
	sub.f32 	%f301, %f597, %f238;
	fma.rn.f32 	%f302, %f301, 0f3BBB989D, 0f3F000000;
	cvt.sat.f32.f32 	%f303, %f302;
	fma.rm.f32 	%f304, %f303, %f243, %f242;
	add.f32 	%f305, %f304, 0fCB40007F;
	neg.f32 	%f306, %f305;
	fma.rn.f32 	%f307, %f301, 0f3FB8AA3B, %f306;
	fma.rn.f32 	%f308, %f301, 0f32A57060, %f307;
	mov.b32 	%r633, %f304;
	shl.b32 	%r634, %r633, 23;
	mov.b32 	%f309, %r634;
	ex2.approx.ftz.f32 	%f310, %f308;
	mul.f32 	%f311, %f310, %f309;
	add.f32 	%f312, %f300, %f311;
	sub.f32 	%f313, %f599, %f238;
	fma.rn.f32 	%f314, %f313, 0f3BBB989D, 0f3F000000;
	cvt.sat.f32.f32 	%f315, %f314;
	fma.rm.f32 	%f316, %f315, %f243, %f242;
	add.f32 	%f317, %f316, 0fCB40007F;
	neg.f32 	%f318, %f317;
	fma.rn.f32 	%f319, %f313, 0f3FB8AA3B, %f318;
	fma.rn.f32 	%f320, %f313, 0f32A57060, %f319;
	mov.b32 	%r635, %f316;
	shl.b32 	%r636, %r635, 23;
	mov.b32 	%f321, %r636;
	ex2.approx.ftz.f32 	%f322, %f320;
	mul.f32 	%f323, %f322, %f321;
	add.f32 	%f324, %f312, %f323;
	sub.f32 	%f325, %f601, %f238;
	fma.rn.f32 	%f326, %f325, 0f3BBB989D, 0f3F000000;
	cvt.sat.f32.f32 	%f327, %f326;
	fma.rm.f32 	%f328, %f327, %f243, %f242;
	add.f32 	%f329, %f328, 0fCB40007F;
	neg.f32 	%f330, %f329;
	fma.rn.f32 	%f331, %f325, 0f3FB8AA3B, %f330;
	fma.rn.f32 	%f332, %f325, 0f32A57060, %f331;
	mov.b32 	%r637, %f328;
	shl.b32 	%r638, %r637, 23;
	mov.b32 	%f333, %r638;
	ex2.approx.ftz.f32 	%f334, %f332;
	mul.f32 	%f335, %f334, %f333;
	add.f32 	%f336, %f324, %f335;
	sub.f32 	%f337, %f603, %f238;
	fma.rn.f32 	%f338, %f337, 0f3BBB989D, 0f3F000000;
	cvt.sat.f32.f32 	%f339, %f338;
	fma.rm.f32 	%f340, %f339, %f243, %f242;
	add.f32 	%f341, %f340, 0fCB40007F;
	neg.f32 	%f342, %f341;
	fma.rn.f32 	%f343, %f337, 0f3FB8AA3B, %f342;
	fma.rn.f32 	%f344, %f337, 0f32A57060, %f343;
	mov.b32 	%r639, %f340;
	shl.b32 	%r640, %r639, 23;
	mov.b32 	%f345, %r640;
	ex2.approx.ftz.f32 	%f346, %f344;
	mul.f32 	%f347, %f346, %f345;
	add.f32 	%f348, %f336, %f347;
	sub.f32 	%f349, %f605, %f238;
	fma.rn.f32 	%f350, %f349, 0f3BBB989D, 0f3F000000;
	cvt.sat.f32.f32 	%f351, %f350;
	fma.rm.f32 	%f352, %f351, %f243, %f242;
	add.f32 	%f353, %f352, 0fCB40007F;
	neg.f32 	%f354, %f353;
	fma.rn.f32 	%f355, %f349, 0f3FB8AA3B, %f354;
	fma.rn.f32 	%f356, %f349, 0f32A57060, %f355;
	mov.b32 	%r641, %f352;
	shl.b32 	%r642, %r641, 23;
	mov.b32 	%f357, %r642;
	ex2.approx.ftz.f32 	%f358, %f356;
	mul.f32 	%f359, %f358, %f357;
	add.f32 	%f360, %f348, %f359;
	sub.f32 	%f361, %f607, %f238;
	fma.rn.f32 	%f362, %f361, 0f3BBB989D, 0f3F000000;
	cvt.sat.f32.f32 	%f363, %f362;
	fma.rm.f32 	%f364, %f363, %f243, %f242;
	add.f32 	%f365, %f364, 0fCB40007F;
	neg.f32 	%f366, %f365;
	fma.rn.f32 	%f367, %f361, 0f3FB8AA3B, %f366;
	fma.rn.f32 	%f368, %f361, 0f32A57060, %f367;
	mov.b32 	%r643, %f364;
	shl.b32 	%r644, %r643, 23;
	mov.b32 	%f369, %r644;
	ex2.approx.ftz.f32 	%f370, %f368;
	mul.f32 	%f371, %f370, %f369;
	add.f32 	%f372, %f360, %f371;
	sub.f32 	%f373, %f609, %f238;
	fma.rn.f32 	%f374, %f373, 0f3BBB989D, 0f3F000000;
	cvt.sat.f32.f32 	%f375, %f374;
	fma.rm.f32 	%f376, %f375, %f243, %f242;
	add.f32 	%f377, %f376, 0fCB40007F;
	neg.f32 	%f378, %f377;
	fma.rn.f32 	%f379, %f373, 0f3FB8AA3B, %f378;
	fma.rn.f32 	%f380, %f373, 0f32A57060, %f379;
	mov.b32 	%r645, %f376;
	shl.b32 	%r646, %r645, 23;
	mov.b32 	%f381, %r646;
	ex2.approx.ftz.f32 	%f382, %f380;
	mul.f32 	%f383, %f382, %f381;
	add.f32 	%f384, %f372, %f383;
	sub.f32 	%f385, %f611, %f238;
	fma.rn.f32 	%f386, %f385, 0f3BBB989D, 0f3F000000;
	cvt.sat.f32.f32 	%f387, %f386;
	fma.rm.f32 	%f388, %f387, %f243, %f242;
	add.f32 	%f389, %f388, 0fCB40007F;
	neg.f32 	%f390, %f389;
	fma.rn.f32 	%f391, %f385, 0f3FB8AA3B, %f390;
	fma.rn.f32 	%f392, %f385, 0f32A57060, %f391;
	mov.b32 	%r647, %f388;
	shl.b32 	%r648, %r647, 23;
	mov.b32 	%f393, %r648;
	ex2.approx.ftz.f32 	%f394, %f392;
	mul.f32 	%f395, %f394, %f393;
	add.f32 	%f396, %f384, %f395;
	sub.f32 	%f397, %f613, %f238;
	fma.rn.f32 	%f398, %f397, 0f3BBB989D, 0f3F000000;
	cvt.sat.f32.f32 	%f399, %f398;
	fma.rm.f32 	%f400, %f399, %f243, %f242;
	add.f32 	%f401, %f400, 0fCB40007F;
	neg.f32 	%f402, %f401;
	fma.rn.f32 	%f403, %f397, 0f3FB8AA3B, %f402;
	fma.rn.f32 	%f404, %f397, 0f32A57060, %f403;
	mov.b32 	%r649, %f400;
	shl.b32 	%r650, %r649, 23;
	mov.b32 	%f405, %r650;
	ex2.approx.ftz.f32 	%f406, %f404;
	mul.f32 	%f407, %f406, %f405;
	add.f32 	%f408, %f396, %f407;
	sub.f32 	%f409, %f615, %f238;
	fma.rn.f32 	%f410, %f409, 0f3BBB989D, 0f3F000000;
	cvt.sat.f32.f32 	%f411, %f410;
	fma.rm.f32 	%f412, %f411, %f243, %f242;
	add.f32 	%f413, %f412, 0fCB40007F;
	neg.f32 	%f414, %f413;
	fma.rn.f32 	%f415, %f409, 0f3FB8AA3B, %f414;
	fma.rn.f32 	%f416, %f409, 0f32A57060, %f415;
	mov.b32 	%r651, %f412;
	shl.b32 	%r652, %r651, 23;
	mov.b32 	%f417, %r652;
	ex2.approx.ftz.f32 	%f418, %f416;
	mul.f32 	%f419, %f418, %f417;
	add.f32 	%f420, %f408, %f419;
	sub.f32 	%f421, %f617, %f238;
	fma.rn.f32 	%f422, %f421, 0f3BBB989D, 0f3F000000;
	cvt.sat.f32.f32 	%f423, %f422;
	fma.rm.f32 	%f424, %f423, %f243, %f242;
	add.f32 	%f425, %f424, 0fCB40007F;
	neg.f32 	%f426, %f425;
	fma.rn.f32 	%f427, %f421, 0f3FB8AA3B, %f426;
	fma.rn.f32 	%f428, %f421, 0f32A57060, %f427;
	mov.b32 	%r653, %f424;
	shl.b32 	%r654, %r653, 23;
	mov.b32 	%f429, %r654;
	ex2.approx.ftz.f32 	%f430, %f428;
	mul.f32 	%f431, %f430, %f429;
	add.f32 	%f432, %f420, %f431;
	sub.f32 	%f433, %f619, %f238;
	fma.rn.f32 	%f434, %f433, 0f3BBB989D, 0f3F000000;
	cvt.sat.f32.f32 	%f435, %f434;
	fma.rm.f32 	%f436, %f435, %f243, %f242;
	add.f32 	%f437, %f436, 0fCB40007F;
	neg.f32 	%f438, %f437;
	fma.rn.f32 	%f439, %f433, 0f3FB8AA3B, %f438;
	fma.rn.f32 	%f440, %f433, 0f32A57060, %f439;
	mov.b32 	%r655, %f436;
	shl.b32 	%r656, %r655, 23;
	mov.b32 	%f441, %r656;
	ex2.approx.ftz.f32 	%f442, %f440;
	mul.f32 	%f443, %f442, %f441;
	add.f32 	%f444, %f432, %f443;
	sub.f32 	%f445, %f621, %f238;
	fma.rn.f32 	%f446, %f445, 0f3BBB989D, 0f3F000000;
	cvt.sat.f32.f32 	%f447, %f446;
	fma.rm.f32 	%f448, %f447, %f243, %f242;
	add.f32 	%f449, %f448, 0fCB40007F;
	neg.f32 	%f450, %f449;
	fma.rn.f32 	%f451, %f445, 0f3FB8AA3B, %f450;
	fma.rn.f32 	%f452, %f445, 0f32A57060, %f451;
	mov.b32 	%r657, %f448;
	shl.b32 	%r658, %r657, 23;
	mov.b32 	%f453, %r658;
	ex2.approx.ftz.f32 	%f454, %f452;
	mul.f32 	%f455, %f454, %f453;
	add.f32 	%f456, %f444, %f455;
	sub.f32 	%f457, %f623, %f238;
	fma.rn.f32 	%f458, %f457, 0f3BBB989D, 0f3F000000;
	cvt.sat.f32.f32 	%f459, %f458;
	fma.rm.f32 	%f460, %f459, %f243, %f242;
	add.f32 	%f461, %f460, 0fCB40007F;
	neg.f32 	%f462, %f461;
	fma.rn.f32 	%f463, %f457, 0f3FB8AA3B, %f462;
	fma.rn.f32 	%f464, %f457, 0f32A57060, %f463;
	mov.b32 	%r659, %f460;
	shl.b32 	%r660, %r659, 23;
	mov.b32 	%f465, %r660;
	ex2.approx.ftz.f32 	%f466, %f464;
	mul.f32 	%f467, %f466, %f465;
	add.f32 	%f468, %f456, %f467;
	sub.f32 	%f469, %f625, %f238;
	fma.rn.f32 	%f470, %f469, 0f3BBB989D, 0f3F000000;
	cvt.sat.f32.f32 	%f471, %f470;
	fma.rm.f32 	%f472, %f471, %f243, %f242;
	add.f32 	%f473, %f472, 0fCB40007F;
	neg.f32 	%f474, %f473;
	fma.rn.f32 	%f475, %f469, 0f3FB8AA3B, %f474;
	fma.rn.f32 	%f476, %f469, 0f32A57060, %f475;
	mov.b32 	%r661, %f472;
	shl.b32 	%r662, %r661, 23;
	mov.b32 	%f477, %r662;
	ex2.approx.ftz.f32 	%f478, %f476;
	mul.f32 	%f479, %f478, %f477;
	add.f32 	%f480, %f468, %f479;
	sub.f32 	%f481, %f627, %f238;
	fma.rn.f32 	%f482, %f481, 0f3BBB989D, 0f3F000000;
	cvt.sat.f32.f32 	%f483, %f482;
	fma.rm.f32 	%f484, %f483, %f243, %f242;
	add.f32 	%f485, %f484, 0fCB40007F;
	neg.f32 	%f486, %f485;
	fma.rn.f32 	%f487, %f481, 0f3FB8AA3B, %f486;
	fma.rn.f32 	%f488, %f481, 0f32A57060, %f487;
	mov.b32 	%r663, %f484;
	shl.b32 	%r664, %r663, 23;
	mov.b32 	%f489, %r664;
	ex2.approx.ftz.f32 	%f490, %f488;
	mul.f32 	%f491, %f490, %f489;
	add.f32 	%f492, %f480, %f491;
	sub.f32 	%f493, %f629, %f238;
	fma.rn.f32 	%f494, %f493, 0f3BBB989D, 0f3F000000;
	cvt.sat.f32.f32 	%f495, %f494;
	fma.rm.f32 	%f496, %f495, %f243, %f242;
	add.f32 	%f497, %f496, 0fCB40007F;
	neg.f32 	%f498, %f497;
	fma.rn.f32 	%f499, %f493, 0f3FB8AA3B, %f498;
	fma.rn.f32 	%f500, %f493, 0f32A57060, %f499;
	mov.b32 	%r665, %f496;
	shl.b32 	%r666, %r665, 23;
	mov.b32 	%f501, %r666;
	ex2.approx.ftz.f32 	%f502, %f500;
	mul.f32 	%f503, %f502, %f501;
	add.f32 	%f504, %f492, %f503;
	sub.f32 	%f505, %f631, %f238;
	fma.rn.f32 	%f506, %f505, 0f3BBB989D, 0f3F000000;
	cvt.sat.f32.f32 	%f507, %f506;
	fma.rm.f32 	%f508, %f507, %f243, %f242;
	add.f32 	%f509, %f508, 0fCB40007F;
	neg.f32 	%f510, %f509;
	fma.rn.f32 	%f511, %f505, 0f3FB8AA3B, %f510;
	fma.rn.f32 	%f512, %f505, 0f32A57060, %f511;
	mov.b32 	%r667, %f508;
	shl.b32 	%r668, %r667, 23;
	mov.b32 	%f513, %r668;
	ex2.approx.ftz.f32 	%f514, %f512;
	mul.f32 	%f515, %f514, %f513;
	add.f32 	%f516, %f504, %f515;
	sub.f32 	%f517, %f633, %f238;
	fma.rn.f32 	%f518, %f517, 0f3BBB989D, 0f3F000000;
	cvt.sat.f32.f32 	%f519, %f518;
	fma.rm.f32 	%f520, %f519, %f243, %f242;
	add.f32 	%f521, %f520, 0fCB40007F;
	neg.f32 	%f522, %f521;
	fma.rn.f32 	%f523, %f517, 0f3FB8AA3B, %f522;
	fma.rn.f32 	%f524, %f517, 0f32A57060, %f523;
	mov.b32 	%r669, %f520;
	shl.b32 	%r670, %r669, 23;
	mov.b32 	%f525, %r670;
	ex2.approx.ftz.f32 	%f526, %f524;
	mul.f32 	%f527, %f526, %f525;
	add.f32 	%f528, %f516, %f527;
	sub.f32 	%f529, %f635, %f238;
	fma.rn.f32 	%f530, %f529, 0f3BBB989D, 0f3F000000;
	cvt.sat.f32.f32 	%f531, %f530;
	fma.rm.f32 	%f532, %f531, %f243, %f242;
	add.f32 	%f533, %f532, 0fCB40007F;
	neg.f32 	%f534, %f533;
	fma.rn.f32 	%f535, %f529, 0f3FB8AA3B, %f534;
	fma.rn.f32 	%f536, %f529, 0f32A57060, %f535;
	mov.b32 	%r671, %f532;
	shl.b32 	%r672, %r671, 23;
	mov.b32 	%f537, %r672;
	ex2.approx.ftz.f32 	%f538, %f536;
	mul.f32 	%f539, %f538, %f537;
	add.f32 	%f540, %f528, %f539;
	sub.f32 	%f541, %f637, %f238;
	fma.rn.f32 	%f542, %f541, 0f3BBB989D, 0f3F000000;
	cvt.sat.f32.f32 	%f543, %f542;
	fma.rm.f32 	%f544, %f543, %f243, %f242;
	add.f32 	%f545, %f544, 0fCB40007F;
	neg.f32 	%f546, %f545;
	fma.rn.f32 	%f547, %f541, 0f3FB8AA3B, %f546;
	fma.rn.f32 	%f548, %f541, 0f32A57060, %f547;
	mov.b32 	%r673, %f544;
	shl.b32 	%r674, %r673, 23;
	mov.b32 	%f549, %r674;
	ex2.approx.ftz.f32 	%f550, %f548;
	mul.f32 	%f551, %f550, %f549;
	add.f32 	%f552, %f540, %f551;
	sub.f32 	%f553, %f639, %f238;
	fma.rn.f32 	%f554, %f553, 0f3BBB989D, 0f3F000000;
	cvt.sat.f32.f32 	%f555, %f554;
	fma.rm.f32 	%f556, %f555, %f243, %f242;
	add.f32 	%f557, %f556, 0fCB40007F;
	neg.f32 	%f558, %f557;
	fma.rn.f32 	%f559, %f553, 0f3FB8AA3B, %f558;
	fma.rn.f32 	%f560, %f553, 0f32A57060, %f559;
	mov.b32 	%r675, %f556;
	shl.b32 	%r676, %r675, 23;
	mov.b32 	%f561, %r676;
	ex2.approx.ftz.f32 	%f562, %f560;
	mul.f32 	%f563, %f562, %f561;
	add.f32 	%f564, %f552, %f563;
	sub.f32 	%f565, %f641, %f238;
	fma.rn.f32 	%f566, %f565, 0f3BBB989D, 0f3F000000;
	cvt.sat.f32.f32 	%f567, %f566;
	fma.rm.f32 	%f568, %f567, %f243, %f242;
	add.f32 	%f569, %f568, 0fCB40007F;
	neg.f32 	%f570, %f569;
	fma.rn.f32 	%f571, %f565, 0f3FB8AA3B, %f570;
	fma.rn.f32 	%f572, %f565, 0f32A57060, %f571;
	mov.b32 	%r677, %f568;
	shl.b32 	%r678, %r677, 23;
	mov.b32 	%f573, %r678;
	ex2.approx.ftz.f32 	%f574, %f572;
	mul.f32 	%f575, %f574, %f573;
	add.f32 	%f576, %f564, %f575;
	mov.b32 	%r679, %f576;
	shfl.sync.bfly.b32	%r680|%p177, %r679, 16, 31, -1;
	mov.b32 	%f577, %r680;
	add.f32 	%f578, %f576, %f577;
	mov.b32 	%r681, %f578;
	shfl.sync.bfly.b32	%r682|%p178, %r681, 8, 31, -1;
	mov.b32 	%f579, %r682;
	add.f32 	%f580, %f578, %f579;
	mov.b32 	%r683, %f580;
	shfl.sync.bfly.b32	%r684|%p179, %r683, 4, 31, -1;
	mov.b32 	%f581, %r684;
	add.f32 	%f582, %f580, %f581;
	mov.b32 	%r685, %f582;
	shfl.sync.bfly.b32	%r686|%p180, %r685, 2, 31, -1;
	mov.b32 	%f583, %r686;
	add.f32 	%f584, %f582, %f583;
	mov.b32 	%r687, %f584;
	shfl.sync.bfly.b32	%r688|%p181, %r687, 1, 31, -1;
	mov.b32 	%f585, %r688;
	add.f32 	%f586, %f584, %f585;
	div.rn.f32 	%f115, %f251, %f586;
	div.rn.f32 	%f116, %f263, %f586;
	div.rn.f32 	%f117, %f275, %f586;
	div.rn.f32 	%f118, %f287, %f586;
	div.rn.f32 	%f119, %f299, %f586;
	div.rn.f32 	%f120, %f311, %f586;
	div.rn.f32 	%f121, %f323, %f586;
	div.rn.f32 	%f122, %f335, %f586;
	div.rn.f32 	%f123, %f347, %f586;
	div.rn.f32 	%f124, %f359, %f586;
	div.rn.f32 	%f125, %f371, %f586;
	div.rn.f32 	%f126, %f383, %f586;
	div.rn.f32 	%f127, %f395, %f586;
	div.rn.f32 	%f128, %f407, %f586;
	div.rn.f32 	%f129, %f419, %f586;
	div.rn.f32 	%f130, %f431, %f586;
	div.rn.f32 	%f131, %f443, %f586;
	div.rn.f32 	%f132, %f455, %f586;
	div.rn.f32 	%f133, %f467, %f586;
	div.rn.f32 	%f134, %f479, %f586;
	div.rn.f32 	%f135, %f491, %f586;
	div.rn.f32 	%f136, %f503, %f586;
	div.rn.f32 	%f137, %f515, %f586;
	div.rn.f32 	%f138, %f527, %f586;
	div.rn.f32 	%f139, %f539, %f586;
	div.rn.f32 	%f140, %f551, %f586;
	div.rn.f32 	%f141, %f563, %f586;
	div.rn.f32 	%f142, %f575, %f586;
	mad.lo.s64 	%rd248, %rd276, %rd32, %rd247;
	cvta.to.global.u64 	%rd249, %rd31;
	shl.b64 	%rd250, %rd248, 2;
	add.s64 	%rd19, %rd249, %rd250;
	@%p171 bra 	$L__BB581_62;
	st.global.f32 	[%rd19], %f115;
$L__BB581_62:
	mov.u32 	%r689, %tid.x;
	add.s32 	%r690, %r689, 32;
	cvt.u64.u32 	%rd251, %r690;
	setp.le.s64 	%p182, %rd34, %rd251;
	@%p182 bra 	$L__BB581_64;
	st.global.f32 	[%rd19+128], %f116;
$L__BB581_64:
	mov.u32 	%r691, %tid.x;
	add.s32 	%r692, %r691, 64;
	cvt.u64.u32 	%rd252, %r692;
	setp.le.s64 	%p183, %rd34, %rd252;
	@%p183 bra 	$L__BB581_66;
	st.global.f32 	[%rd19+256], %f117;
$L__BB581_66:
	mov.u32 	%r693, %tid.x;
	add.s32 	%r694, %r693, 96;
	cvt.u64.u32 	%rd253, %r694;
	setp.le.s64 	%p184, %rd34, %rd253;
	@%p184 bra 	$L__BB581_68;
	st.global.f32 	[%rd19+384], %f118;
$L__BB581_68:
	mov.u32 	%r695, %tid.x;
	add.s32 	%r696, %r695, 128;
	cvt.u64.u32 	%rd254, %r696;
	setp.le.s64 	%p185, %rd34, %rd254;
	@%p185 bra 	$L__BB581_70;
	st.global.f32 	[%rd19+512], %f119;
$L__BB581_70:
	mov.u32 	%r697, %tid.x;
	add.s32 	%r698, %r697, 160;
	cvt.u64.u32 	%rd255, %r698;
	setp.le.s64 	%p186, %rd34, %rd255;
	@%p186 bra 	$L__BB581_72;
	st.global.f32 	[%rd19+640], %f120;
$L__BB581_72:
	mov.u32 	%r699, %tid.x;
	add.s32 	%r700, %r699, 192;
	cvt.u64.u32 	%rd256, %r700;
	setp.le.s64 	%p187, %rd34, %rd256;
	@%p187 bra 	$L__BB581_74;
	st.global.f32 	[%rd19+768], %f121;
$L__BB581_74:
	mov.u32 	%r701, %tid.x;
	add.s32 	%r702, %r701, 224;
	cvt.u64.u32 	%rd257, %r702;
	setp.le.s64 	%p188, %rd34, %rd257;
	@%p188 bra 	$L__BB581_76;
	st.global.f32 	[%rd19+896], %f122;
$L__BB581_76:
	mov.u32 	%r703, %tid.x;
	add.s32 	%r704, %r703, 256;
	cvt.u64.u32 	%rd258, %r704;
	setp.le.s64 	%p189, %rd34, %rd258;
	@%p189 bra 	$L__BB581_78;
	st.global.f32 	[%rd19+1024], %f123;
$L__BB581_78:
	mov.u32 	%r705, %tid.x;
	add.s32 	%r706, %r705, 288;
	cvt.u64.u32 	%rd259, %r706;
	setp.le.s64 	%p190, %rd34, %rd259;
	@%p190 bra 	$L__BB581_80;
	st.global.f32 	[%rd19+1152], %f124;
$L__BB581_80:
	setp.le.s64 	%p191, %rd34, %rd6;
	@%p191 bra 	$L__BB581_82;
	st.global.f32 	[%rd19+1280], %f125;
$L__BB581_82:
	setp.le.s64 	%p192, %rd34, %rd7;
	@%p192 bra 	$L__BB581_84;
	st.global.f32 	[%rd19+1408], %f126;
$L__BB581_84:
	setp.le.s64 	%p193, %rd34, %rd8;
	@%p193 bra 	$L__BB581_86;
	st.global.f32 	[%rd19+1536], %f127;
$L__BB581_86:
	add.s32 	%r708, %r705, 416;
	cvt.u64.u32 	%rd260, %r708;
	setp.le.s64 	%p194, %rd34, %rd260;
	@%p194 bra 	$L__BB581_88;
	st.global.f32 	[%rd19+1664], %f128;
$L__BB581_88:
	setp.le.s64 	%p195, %rd34, %rd9;
	@%p195 bra 	$L__BB581_90;
	st.global.f32 	[%rd19+1792], %f129;
$L__BB581_90:
	add.s32 	%r710, %r705, 480;
	cvt.u64.u32 	%rd261, %r710;
	setp.le.s64 	%p196, %rd34, %rd261;
	@%p196 bra 	$L__BB581_92;
	st.global.f32 	[%rd19+1920], %f130;
$L__BB581_92:
	setp.le.s64 	%p197, %rd34, %rd10;
	@%p197 bra 	$L__BB581_94;
	st.global.f32 	[%rd19+2048], %f131;
$L__BB581_94:
	add.s32 	%r712, %r705, 544;
	cvt.u64.u32 	%rd262, %r712;
	setp.le.s64 	%p198, %rd34, %rd262;
	@%p198 bra 	$L__BB581_96;
	st.global.f32 	[%rd19+2176], %f132;
$L__BB581_96:
	add.s32 	%r714, %r705, 576;
	cvt.u64.u32 	%rd263, %r714;
	setp.le.s64 	%p199, %rd34, %rd263;
	@%p199 bra 	$L__BB581_98;
	st.global.f32 	[%rd19+2304], %f133;
$L__BB581_98:
	add.s32 	%r716, %r705, 608;
	cvt.u64.u32 	%rd264, %r716;
	setp.le.s64 	%p200, %rd34, %rd264;
	@%p200 bra 	$L__BB581_100;
	st.global.f32 	[%rd19+2432], %f134;
$L__BB581_100:
	add.s32 	%r718, %r705, 640;
	cvt.u64.u32 	%rd265, %r718;
	setp.le.s64 	%p201, %rd34, %rd265;
	@%p201 bra 	$L__BB581_102;
	st.global.f32 	[%rd19+2560], %f135;
$L__BB581_102:
	add.s32 	%r720, %r705, 672;
	cvt.u64.u32 	%rd266, %r720;
	setp.le.s64 	%p202, %rd34, %rd266;
	@%p202 bra 	$L__BB581_104;
	st.global.f32 	[%rd19+2688], %f136;
$L__BB581_104:
	add.s32 	%r722, %r705, 704;
	cvt.u64.u32 	%rd267, %r722;
	setp.le.s64 	%p203, %rd34, %rd267;
	@%p203 bra 	$L__BB581_106;
	st.global.f32 	[%rd19+2816], %f137;
$L__BB581_106:
	add.s32 	%r724, %r705, 736;
	cvt.u64.u32 	%rd268, %r724;
	setp.le.s64 	%p204, %rd34, %rd268;
	@%p204 bra 	$L__BB581_108;
	st.global.f32 	[%rd19+2944], %f138;
$L__BB581_108:
	add.s32 	%r726, %r705, 768;
	cvt.u64.u32 	%rd269, %r726;
	setp.le.s64 	%p205, %rd34, %rd269;
	@%p205 bra 	$L__BB581_110;
	st.global.f32 	[%rd19+3072], %f139;
$L__BB581_110:
	add.s32 	%r728, %r705, 800;
	cvt.u64.u32 	%rd270, %r728;
	setp.le.s64 	%p206, %rd34, %rd270;
	@%p206 bra 	$L__BB581_112;
	st.global.f32 	[%rd19+3200], %f140;
$L__BB581_112:
	add.s32 	%r730, %r705, 832;
	cvt.u64.u32 	%rd271, %r730;
	setp.le.s64 	%p207, %rd34, %rd271;
	@%p207 bra 	$L__BB581_114;
	st.global.f32 	[%rd19+3328], %f141;
$L__BB581_114:
	add.s32 	%r732, %r705, 864;
	cvt.u64.u32 	%rd272, %r732;
	setp.le.s64 	%p208, %rd34, %rd272;
	@%p208 bra 	$L__BB581_116;
	st.global.f32 	[%rd19+3456], %f142;
$L__BB581_116:
	ld.param.u64 	%rd275, [_Z15SoftmaxWarpImplI22BroadcastScaleMaskLoadIffbLm4EiE11DirectStoreIffEfLi1ELi28ELi32ELi1ELb1EL9Algorithm0EEvT_T0_ll_param_2];
	mov.u32 	%r733, %nctaid.x;
	mov.u32 	%r734, %ntid.y;
	mul.lo.s32 	%r735, %r733, %r734;
	cvt.s64.s32 	%rd273, %r735;
	add.s64 	%rd276, %rd276, %rd273;
	setp.lt.s64 	%p209, %rd276, %rd275;
	@%p209 bra 	$L__BB581_4;
$L__BB581_117:
	ret;

}
	// .globl	_Z15SoftmaxWarpImplI22BroadcastScaleMaskLoadIffbLm4EiE11DirectStoreIffEfLi1ELi29ELi32ELi1ELb0EL9Algorithm0EEvT_T0_ll
.visible .entry _Z15SoftmaxWarpImplI22BroadcastScaleMaskLoadIffbLm4EiE11DirectStoreIffEfLi1ELi29ELi32ELi1ELb0EL9Algorithm0EEvT_T0_ll(
	.param .align 8 .b8 _Z15SoftmaxWarpImplI22BroadcastScaleMaskLoadIffbLm4EiE11DirectStoreIffEfLi1ELi29ELi32ELi1ELb0EL9Algorithm0EEvT_T0_ll_param_0[120],
	.param .align 8 .b8 _Z15SoftmaxWarpImplI22BroadcastScaleMaskLoadIffbLm4EiE11DirectStoreIffEfLi1ELi29ELi32ELi1ELb0EL9Algorithm0EEvT_T0_ll_param_1[16],
	.param .u64 _Z15SoftmaxWarpImplI22BroadcastScaleMaskLoadIffbLm4EiE11DirectStoreIffEfLi1ELi29ELi32ELi1ELb0EL9Algorithm0EEvT_T0_ll_param_2,
	.param .u64 _Z15SoftmaxWarpImplI22BroadcastScaleMaskLoadIffbLm4EiE11DirectStoreIffEfLi1ELi29ELi32ELi1ELb0EL9Algorithm0EEvT_T0_ll_param_3
)
{
	.reg .pred 	%p<47>;
	.reg .b16 	%rs<30>;
	.reg .b32 	%r<623>;
	.reg .b32 	%f<520>;
	.reg .b64 	%rd<209>;

	ld.param.v2.f32 	{%f3, %f4}, [_Z15SoftmaxWarpImplI22BroadcastScaleMaskLoadIffbLm4EiE11DirectStoreIffEfLi1ELi29ELi32ELi1ELb0EL9Algorithm0EEvT_T0_ll_param_0+112];
	ld.param.u64 	%rd22, [_Z15SoftmaxWarpImplI22BroadcastScaleMaskLoadIffbLm4EiE11DirectStoreIffEfLi1ELi29ELi32ELi1ELb0EL9Algorithm0EEvT_T0_ll_param_0+104];
	ld.param.v2.u32 	{%r15, %r16}, [_Z15SoftmaxWarpImplI22BroadcastScaleMaskLoadIffbLm4EiE11DirectStoreIffEfLi1ELi29ELi32ELi1ELb0EL9Algorithm0EEvT_T0_ll_param_0+88];
	ld.param.v2.u32 	{%r13, %r14}, [_Z15SoftmaxWarpImplI22BroadcastScaleMaskLoadIffbLm4EiE11DirectStoreIffEfLi1ELi29ELi32ELi1ELb0EL9Algorithm0EEvT_T0_ll_param_0+80];
	ld.param.v2.u32 	{%r11, %r12}, [_Z15SoftmaxWarpImplI22BroadcastScaleMaskLoadIffbLm4EiE11DirectStoreIffEfLi1ELi29ELi32ELi1ELb0EL9Algorithm0EEvT_T0_ll_param_0+64];
	ld.param.v2.u32 	{%r9, %r10}, [_Z15SoftmaxWarpImplI22BroadcastScaleMaskLoadIffbLm4EiE11DirectStoreIffEfLi1ELi29ELi32ELi1ELb0EL9Algorithm0EEvT_T0_ll_param_0+56];
	ld.param.u64 	%rd18, [_Z15SoftmaxWarpImplI22BroadcastScaleMaskLoadIffbLm4EiE11DirectStoreIffEfLi1ELi29ELi32ELi1ELb0EL9Algorithm0EEvT_T0_ll_param_0+40];
	ld.param.u64 	%rd17, [_Z15SoftmaxWarpImplI22BroadcastScaleMaskLoadIffbLm4EiE11DirectStoreIffEfLi1ELi29ELi32ELi1ELb0EL9Algorithm0EEvT_T0_ll_param_0+32];
	ld.param.u64 	%rd16, [_Z15SoftmaxWarpImplI22BroadcastScaleMaskLoadIffbLm4EiE11DirectStoreIffEfLi1ELi29ELi32ELi1ELb0EL9Algorithm0EEvT_T0_ll_param_0+24];
	ld.param.u64 	%rd15, [_Z15SoftmaxWarpImplI22BroadcastScaleMaskLoadIffbLm4EiE11DirectStoreIffEfLi1ELi29ELi32ELi1ELb0EL9Algorithm0EEvT_T0_ll_param_0+16];
	ld.param.u64 	%rd14, [_Z15SoftmaxWarpImplI22BroadcastScaleMaskLoadIffbLm4EiE11DirectStoreIffEfLi1ELi29ELi32ELi1ELb0EL9Algorithm0EEvT_T0_ll_param_0+8];
	ld.param.u64 	%rd13, [_Z15SoftmaxWarpImplI22BroadcastScaleMaskLoadIffbLm4EiE11DirectStoreIffEfLi1ELi29ELi32ELi1ELb0EL9Algorithm0EEvT_T0_ll_param_0];
	ld.param.u64 	%rd3, [_Z15SoftmaxWarpImplI22BroadcastScaleMaskLoadIffbLm4EiE11DirectStoreIffEfLi1ELi29ELi32ELi1ELb0EL9Algorithm0EEvT_T0_ll_param_1];
	ld.param.u64 	%rd4, [_Z15SoftmaxWarpImplI22BroadcastScaleMaskLoadIffbLm4EiE11DirectStoreIffEfLi1ELi29ELi32ELi1ELb0EL9Algorithm0EEvT_T0_ll_param_1+8];
	ld.param.u64 	%rd23, [_Z15SoftmaxWarpImplI22BroadcastScaleMaskLoadIffbLm4EiE11DirectStoreIffEfLi1ELi29ELi32ELi1ELb0EL9Algorithm0EEvT_T0_ll_param_2];
	ld.param.u64 	%rd24, [_Z15SoftmaxWarpImplI22BroadcastScaleMaskLoadIffbLm4EiE11DirectStoreIffEfLi1ELi29ELi32ELi1ELb0EL9Algorithm0EEvT_T0_ll_param_3];
	setp.lt.s64 	%p1, %rd24, 929;
	@%p1 bra 	$L__BB582_2;
	mov.u64 	%rd25, $str;
	cvta.global.u64 	%rd26, %rd25;
	mov.u64 	%rd27, $str$1;
	cvta.global.u64 	%rd28, %rd27;
	mov.u64 	%rd29, __unnamed_568;
	cvta.global.u64 	%rd30, %rd29;
	{ // callseq 567, 0
	.param .b64 param0;
	st.param.b64 	[param0], %rd26;
	.param .b64 param1;
	st.param.b64 	[param1], %rd28;
	.param .b32 param2;
	st.param.b32 	[param2], 254;
	.param .b64 param3;
	st.param.b64 	[param3], %rd30;
	.param .b64 param4;
	st.param.b64 	[param4], 1;
	call.uni 
	__assertfail, 
	(
	param0, 
	param1, 
	param2, 
	param3, 
	param4
	);
	} // callseq 567
$L__BB582_2:
	mov.u32 	%r17, %ctaid.x;
	mov.u32 	%r18, %ntid.y;
	mov.u32 	%r19, %tid.y;
	mad.lo.s32 	%r20, %r17, %r18, %r19;
	mov.u32 	%r21, %nctaid.x;
	mul.lo.s32 	%r8, %r21, %r18;
	cvt.s64.s32 	%rd208, %r20;
	setp.le.s64 	%p2, %rd23, %rd208;
	@%p2 bra 	$L__BB582_5;
	cvta.to.global.u64 	%rd6, %rd13;
	cvta.to.global.u64 	%rd7, %rd14;
	mov.u32 	%r22, %tid.x;
	cvt.u64.u32 	%rd8, %r22;
	cvta.to.global.u64 	%rd9, %rd3;
	cvt.s64.s32 	%rd10, %r8;
$L__BB582_4:
	setp.eq.s64 	%p3, %rd18, 1;
	setp.eq.s64 	%p4, %rd17, 1;
	setp.eq.s64 	%p5, %rd16, 1;
	setp.eq.s64 	%p6, %rd15, 1;
	mad.lo.s64 	%rd31, %rd22, %rd208, %rd8;
	cvt.u32.u64 	%r23, %rd31;
	div.s32 	%r24, %r23, %r9;
	mul.lo.s32 	%r25, %r24, %r9;
	sub.s32 	%r26, %r23, %r25;
	div.s32 	%r27, %r26, %r10;
	mul.lo.s32 	%r28, %r27, %r10;
	sub.s32 	%r29, %r26, %r28;
	div.s32 	%r30, %r29, %r11;
	mul.lo.s32 	%r31, %r30, %r11;
	sub.s32 	%r32, %r29, %r31;
	selp.b32 	%r33, 0, %r24, %p6;
	selp.b32 	%r34, 0, %r27, %p5;
	selp.b32 	%r35, 0, %r30, %p4;
	selp.b32 	%r36, 0, %r32, %p3;
	mul.lo.s32 	%r37, %r13, %r33;
	mad.lo.s32 	%r38, %r14, %r34, %r37;
	mad.lo.s32 	%r39, %r15, %r35, %r38;
	mad.lo.s32 	%r40, %r16, %r36, %r39;
	shl.b64 	%rd32, %rd31, 32;
	shr.s64 	%rd33, %rd32, 30;
	add.s64 	%rd34, %rd6, %rd33;
	ld.global.f32 	%f5, [%rd34];
	cvt.s64.s32 	%rd35, %r40;
	add.s64 	%rd36, %rd7, %rd35;
	ld.global.u8 	%rs1, [%rd36];
	setp.eq.s16 	%p7, %rs1, 0;
	mul.f32 	%f6, %f5, %f4;
	selp.f32 	%f7, %f3, %f6, %p7;
	max.f32 	%f8, %f7, 0fFF800000;
	add.s64 	%rd37, %rd31, 32;
	cvt.u32.u64 	%r41, %rd37;
	div.s32 	%r42, %r41, %r9;
	mul.lo.s32 	%r43, %r42, %r9;
	sub.s32 	%r44, %r41, %r43;
	div.s32 	%r45, %r44, %r10;
	mul.lo.s32 	%r46, %r45, %r10;
	sub.s32 	%r47, %r44, %r46;
	div.s32 	%r48, %r47, %r11;
	mul.lo.s32 	%r49, %r48, %r11;
	sub.s32 	%r50, %r47, %r49;
	selp.b32 	%r51, 0, %r42, %p6;
	selp.b32 	%r52, 0, %r45, %p5;
	selp.b32 	%r53, 0, %r48, %p4;
	selp.b32 	%r54, 0, %r50, %p3;
	mul.lo.s32 	%r55, %r13, %r51;
	mad.lo.s32 	%r56, %r14, %r52, %r55;
	mad.lo.s32 	%r57, %r15, %r53, %r56;
	mad.lo.s32 	%r58, %r16, %r54, %r57;
	shl.b64 	%rd38, %rd37, 32;
	shr.s64 	%rd39, %rd38, 30;
	add.s64 	%rd40, %rd6, %rd39;
	ld.global.f32 	%f9, [%rd40];
	cvt.s64.s32 	%rd41, %r58;
	add.s64 	%rd42, %rd7, %rd41;
	ld.global.u8 	%rs2, [%rd42];
	setp.eq.s16 	%p8, %rs2, 0;
	mul.f32 	%f10, %f9, %f4;
	selp.f32 	%f11, %f3, %f10, %p8;
	max.f32 	%f12, %f8, %f11;
	add.s64 	%rd43, %rd31, 64;
	cvt.u32.u64 	%r59, %rd43;
	div.s32 	%r60, %r59, %r9;
	mul.lo.s32 	%r61, %r60, %r9;
	sub.s32 	%r62, %r59, %r61;
	div.s32 	%r63, %r62, %r10;
	mul.lo.s32 	%r64, %r63, %r10;
	sub.s32 	%r65, %r62, %r64;
	div.s32 	%r66, %r65, %r11;
	mul.lo.s32 	%r67, %r66, %r11;
	sub.s32 	%r68, %r65, %r67;
	selp.b32 	%r69, 0, %r60, %p6;
	selp.b32 	%r70, 0, %r63, %p5;
	selp.b32 	%r71, 0, %r66, %p4;
	selp.b32 	%r72, 0, %r68, %p3;
	mul.lo.s32 	%r73, %r13, %r69;
	mad.lo.s32 	%r74, %r14, %r70, %r73;
	mad.lo.s32 	%r75, %r15, %r71, %r74;
	mad.lo.s32 	%r76, %r16, %r72, %r75;
	shl.b64 	%rd44, %rd43, 32;
	shr.s64 	%rd45, %rd44, 30;
	add.s64 	%rd46, %rd6, %rd45;
	ld.global.f32 	%f13, [%rd46];
	cvt.s64.s32 	%rd47, %r76;
	add.s64 	%rd48, %rd7, %rd47;
	ld.global.u8 	%rs3, [%rd48];
	setp.eq.s16 	%p9, %rs3, 0;
	mul.f32 	%f14, %f13, %f4;
	selp.f32 	%f15, %f3, %f14, %p9;
	max.f32 	%f16, %f12, %f15;
	add.s64 	%rd49, %rd31, 96;
	cvt.u32.u64 	%r77, %rd49;
	div.s32 	%r78, %r77, %r9;
	mul.lo.s32 	%r79, %r78, %r9;
	sub.s32 	%r80, %r77, %r79;
	div.s32 	%r81, %r80, %r10;
	mul.lo.s32 	%r82, %r81, %r10;
	sub.s32 	%r83, %r80, %r82;
	div.s32 	%r84, %r83, %r11;
	mul.lo.s32 	%r85, %r84, %r11;
	sub.s32 	%r86, %r83, %r85;
	selp.b32 	%r87, 0, %r78, %p6;
	selp.b32 	%r88, 0, %r81, %p5;
	selp.b32 	%r89, 0, %r84, %p4;
	selp.b32 	%r90, 0, %r86, %p3;
	mul.lo.s32 	%r91, %r13, %r87;
	mad.lo.s32 	%r92, %r14, %r88, %r91;
	mad.lo.s32 	%r93, %r15, %r89, %r92;
	mad.lo.s32 	%r94, %r16, %r90, %r93;
	shl.b64 	%rd50, %rd49, 32;
	shr.s64 	%rd51, %rd50, 30;
	add.s64 	%rd52, %rd6, %rd51;
	ld.global.f32 	%f17, [%rd52];
	cvt.s64.s32 	%rd53, %r94;
	add.s64 	%rd54, %rd7, %rd53;
	ld.global.u8 	%rs4, [%rd54];
	setp.eq.s16 	%p10, %rs4, 0;
	mul.f32 	%f18, %f17, %f4;
	selp.f32 	%f19, %f3, %f18, %p10;
	max.f32 	%f20, %f16, %f19;
	add.s64 	%rd55, %rd31, 128;
	cvt.u32.u64 	%r95, %rd55;
	div.s32 	%r96, %r95, %r9;
	mul.lo.s32 	%r97, %r96, %r9;
	sub.s32 	%r98, %r95, %r97;
	div.s32 	%r99, %r98, %r10;
	mul.lo.s32 	%r100, %r99, %r10;
	sub.s32 	%r101, %r98, %r100;
	div.s32 	%r102, %r101, %r11;
	mul.lo.s32 	%r103, %r102, %r11;
	sub.s32 	%r104, %r101, %r103;
	selp.b32 	%r105, 0, %r96, %p6;
	selp.b32 	%r106, 0, %r99, %p5;
	selp.b32 	%r107, 0, %r102, %p4;
	selp.b32 	%r108, 0, %r104, %p3;
	mul.lo.s32 	%r109, %r13, %r105;
	mad.lo.s32 	%r110, %r14, %r106, %r109;
	mad.lo.s32 	%r111, %r15, %r107, %r110;
	mad.lo.s32 	%r112, %r16, %r108, %r111;
	shl.b64 	%rd56, %rd55, 32;
	shr.s64 	%rd57, %rd56, 30;
	add.s64 	%rd58, %rd6, %rd57;
	ld.global.f32 	%f21, [%rd58];
	cvt.s64.s32 	%rd59, %r112;
	add.s64 	%rd60, %rd7, %rd59;
	ld.global.u8 	%rs5, [%rd60];
	setp.eq.s16 	%p11, %rs5, 0;
	mul.f32 	%f22, %f21, %f4;
	selp.f32 	%f23, %f3, %f22, %p11;
	max.f32 	%f24, %f20, %f23;
	add.s64 	%rd61, %rd31, 160;
	cvt.u32.u64 	%r113, %rd61;
	div.s32 	%r114, %r113, %r9;
	mul.lo.s32 	%r115, %r114, %r9;
	sub.s32 	%r116, %r113, %r115;
	div.s32 	%r117, %r116, %r10;
	mul.lo.s32 	%r118, %r117, %r10;
	sub.s32 	%r119, %r116, %r118;
	div.s32 	%r120, %r119, %r11;
	mul.lo.s32 	%r121, %r120, %r11;
	sub.s32 	%r122, %r119, %r121;
	selp.b32 	%r123, 0, %r114, %p6;
	selp.b32 	%r124, 0, %r117, %p5;
	selp.b32 	%r125, 0, %r120, %p4;
	selp.b32 	%r126, 0, %r122, %p3;
	mul.lo.s32 	%r127, %r13, %r123;
	mad.lo.s32 	%r128, %r14, %r124, %r127;
	mad.lo.s32 	%r129, %r15, %r125, %r128;
	mad.lo.s32 	%r130, %r16, %r126, %r129;
	shl.b64 	%rd62, %rd61, 32;
	shr.s64 	%rd63, %rd62, 30;
	add.s64 	%rd64, %rd6, %rd63;
	ld.global.f32 	%f25, [%rd64];
	cvt.s64.s32 	%rd65, %r130;
	add.s64 	%rd66, %rd7, %rd65;
	ld.global.u8 	%rs6, [%rd66];
	setp.eq.s16 	%p12, %rs6, 0;
	mul.f32 	%f26, %f25, %f4;
	selp.f32 	%f27, %f3, %f26, %p12;
	max.f32 	%f28, %f24, %f27;
	add.s64 	%rd67, %rd31, 192;
	cvt.u32.u64 	%r131, %rd67;
	div.s32 	%r132, %r131, %r9;
	mul.lo.s32 	%r133, %r132, %r9;
	sub.s32 	%r134, %r131, %r133;
	div.s32 	%r135, %r134, %r10;
	mul.lo.s32 	%r136, %r135, %r10;
	sub.s32 	%r137, %r134, %r136;
	div.s32 	%r138, %r137, %r11;
	mul.lo.s32 	%r139, %r138, %r11;
	sub.s32 	%r140, %r137, %r139;
	selp.b32 	%r141, 0, %r132, %p6;
	selp.b32 	%r142, 0, %r135, %p5;
	selp.b32 	%r143, 0, %r138, %p4;
	selp.b32 	%r144, 0, %r140, %p3;
	mul.lo.s32 	%r145, %r13, %r141;
	mad.lo.s32 	%r146, %r14, %r142, %r145;
	mad.lo.s32 	%r147, %r15, %r143, %r146;
	mad.lo.s32 	%r148, %r16, %r144, %r147;
	shl.b64 	%rd68, %rd67, 32;
	shr.s64 	%rd69, %rd68, 30;
	add.s64 	%rd70, %rd6, %rd69;
	ld.global.f32 	%f29, [%rd70];
	cvt.s64.s32 	%rd71, %r148;
	add.s64 	%rd72, %rd7, %rd71;
	ld.global.u8 	%rs7, [%rd72];
	setp.eq.s16 	%p13, %rs7, 0;
	mul.f32 	%f30, %f29, %f4;
	selp.f32 	%f31, %f3, %f30, %p13;
	max.f32 	%f32, %f28, %f31;
	add.s64 	%rd73, %rd31, 224;
	cvt.u32.u64 	%r149, %rd73;
	div.s32 	%r150, %r149, %r9;
	mul.lo.s32 	%r151, %r150, %r9;
	sub.s32 	%r152, %r149, %r151;
	div.s32 	%r153, %r152, %r10;
	mul.lo.s32 	%r154, %r153, %r10;
	sub.s32 	%r155, %r152, %r154;
	div.s32 	%r156, %r155, %r11;
	mul.lo.s32 	%r157, %r156, %r11;
	sub.s32 	%r158, %r155, %r157;
	selp.b32 	%r159, 0, %r150, %p6;
	selp.b32 	%r160, 0, %r153, %p5;
	selp.b32 	%r161, 0, %r156, %p4;
	selp.b32 	%r162, 0, %r158, %p3;
	mul.lo.s32 	%r163, %r13, %r159;
	mad.lo.s32 	%r164, %r14, %r160, %r163;
	mad.lo.s32 	%r165, %r15, %r161, %r164;
	mad.lo.s32 	%r166, %r16, %r162, %r165;
	shl.b64 	%rd74, %rd73, 32;
	shr.s64 	%rd75, %rd74, 30;
	add.s64 	%rd76, %rd6, %rd75;
	ld.global.f32 	%f33, [%rd76];
	cvt.s64.s32 	%rd77, %r166;
	add.s64 	%rd78, %rd7, %rd77;
	ld.global.u8 	%rs8, [%rd78];
	setp.eq.s16 	%p14, %rs8, 0;
	mul.f32 	%f34, %f33, %f4;
	selp.f32 	%f35, %f3, %f34, %p14;
	max.f32 	%f36, %f32, %f35;
	add.s64 	%rd79, %rd31, 256;
	cvt.u32.u64 	%r167, %rd79;
	div.s32 	%r168, %r167, %r9;
	mul.lo.s32 	%r169, %r168, %r9;
	sub.s32 	%r170, %r167, %r169;
	div.s32 	%r171, %r170, %r10;
	mul.lo.s32 	%r172, %r171, %r10;
	sub.s32 	%r173, %r170, %r172;
	div.s32 	%r174, %r173, %r11;
	mul.lo.s32 	%r175, %r174, %r11;
	sub.s32 	%r176, %r173, %r175;
	selp.b32 	%r177, 0, %r168, %p6;
	selp.b32 	%r178, 0, %r171, %p5;
	selp.b32 	%r179, 0, %r174, %p4;
	selp.b32 	%r180, 0, %r176, %p3;
	mul.lo.s32 	%r181, %r13, %r177;
	mad.lo.s32 	%r182, %r14, %r178, %r181;
	mad.lo.s32 	%r183, %r15, %r179, %r182;
	mad.lo.s32 	%r184, %r16, %r180, %r183;
	shl.b64 	%rd80, %rd79, 32;
	shr.s64 	%rd81, %rd80, 30;
	add.s64 	%rd82, %rd6, %rd81;
	ld.global.f32 	%f37, [%rd82];
	cvt.s64.s32 	%rd83, %r184;
	add.s64 	%rd84, %rd7, %rd83;
	ld.global.u8 	%rs9, [%rd84];
	setp.eq.s16 	%p15, %rs9, 0;
	mul.f32 	%f38, %f37, %f4;
	selp.f32 	%f39, %f3, %f38, %p15;
	max.f32 	%f40, %f36, %f39;
	add.s64 	%rd85, %rd31, 288;
	cvt.u32.u64 	%r185, %rd85;
	div.s32 	%r186, %r185, %r9;
	mul.lo.s32 	%r187, %r186, %r9;
	sub.s32 	%r188, %r185, %r187;
	div.s32 	%r189, %r188, %r10;
	mul.lo.s32 	%r190, %r189, %r10;
	sub.s32 	%r191, %r188, %r190;
	div.s32 	%r192, %r191, %r11;
	mul.lo.s32 	%r193, %r192, %r11;
	sub.s32 	%r194, %r191, %r193;
	selp.b32 	%r195, 0, %r186, %p6;
	selp.b32 	%r196, 0, %r189, %p5;
	selp.b32 	%r197, 0, %r192, %p4;
	selp.b32 	%r198, 0, %r194, %p3;
	mul.lo.s32 	%r199, %r13, %r195;
	mad.lo.s32 	%r200, %r14, %r196, %r199;
	mad.lo.s32 	%r201, %r15, %r197, %r200;
	mad.lo.s32 	%r202, %r16, %r198, %r201;
	shl.b64 	%rd86, %rd85, 32;
	shr.s64 	%rd87, %rd86, 30;
	add.s64 	%rd88, %rd6, %rd87;
	ld.global.f32 	%f41, [%rd88];
	cvt.s64.s32 	%rd89, %r202;
	add.s64 	%rd90, %rd7, %rd89;
	ld.global.u8 	%rs10, [%rd90];
	setp.eq.s16 	%p16, %rs10, 0;
	mul.f32 	%f42, %f41, %f4;
	selp.f32 	%f43, %f3, %f42, %p16;
	max.f32 	%f44, %f40, %f43;
	add.s64 	%rd91, %rd31, 320;
	cvt.u32.u64 	%r203, %rd91;
	div.s32 	%r204, %r203, %r9;
	mul.lo.s32 	%r205, %r204, %r9;
	sub.s32 	%r206, %r203, %r205;
	div.s32 	%r207, %r206, %r10;
	mul.lo.s32 	%r208, %r207, %r10;
	sub.s32 	%r209, %r206, %r208;
	div.s32 	%r210, %r209, %r11;
	mul.lo.s32 	%r211, %r210, %r11;
	sub.s32 	%r212, %r209, %r211;
	selp.b32 	%r213, 0, %r204, %p6;
	selp.b32 	%r214, 0, %r207, %p5;
	selp.b32 	%r215, 0, %r210, %p4;
	selp.b32 	%r216, 0, %r212, %p3;
	mul.lo.s32 	%r217, %r13, %r213;
	mad.lo.s32 	%r218, %r14, %r214, %r217;
	mad.lo.s32 	%r219, %r15, %r215, %r218;
	mad.lo.s32 	%r220, %r16, %r216, %r219;
	shl.b64 	%rd92, %rd91, 32;
	shr.s64 	%rd93, %rd92, 30;
	add.s64 	%rd94, %rd6, %rd93;
	ld.global.f32 	%f45, [%rd94];
	cvt.s64.s32 	%rd95, %r220;
	add.s64 	%rd96, %rd7, %rd95;
	ld.global.u8 	%rs11, [%rd96];
	setp.eq.s16 	%p17, %rs11, 0;
	mul.f32 	%f46, %f45, %f4;
	selp.f32 	%f47, %f3, %f46, %p17;
	max.f32 	%f48, %f44, %f47;
	add.s64 	%rd97, %rd31, 352;
	cvt.u32.u64 	%r221, %rd97;
	div.s32 	%r222, %r221, %r9;
	mul.lo.s32 	%r223, %r222, %r9;
	sub.s32 	%r224, %r221, %r223;
	div.s32 	%r225, %r224, %r10;
	mul.lo.s32 	%r226, %r225, %r10;
	sub.s32 	%r227, %r224, %r226;
	div.s32 	%r228, %r227, %r11;
	mul.lo.s32 	%r229, %r228, %r11;
	sub.s32 	%r230, %r227, %r229;
	selp.b32 	%r231, 0, %r222, %p6;
	selp.b32 	%r232, 0, %r225, %p5;
	selp.b32 	%r233, 0, %r228, %p4;
	selp.b32 	%r234, 0, %r230, %p3;
	mul.lo.s32 	%r235, %r13, %r231;
	mad.lo.s32 	%r236, %r14, %r232, %r235;
	mad.lo.s32 	%r237, %r15, %r233, %r236;
	mad.lo.s32 	%r238, %r16, %r234, %r237;
	shl.b64 	%rd98, %rd97, 32;
	shr.s64 	%rd99, %rd98, 30;
	add.s64 	%rd100, %rd6, %rd99;
	ld.global.f32 	%f49, [%rd100];
	cvt.s64.s32 	%rd101, %r238;
	add.s64 	%rd102, %rd7, %rd101;
	ld.global.u8 	%rs12, [%rd102];
	setp.eq.s16 	%p18, %rs12, 0;
	mul.f32 	%f50, %f49, %f4;
	selp.f32 	%f51, %f3, %f50, %p18;
	max.f32 	%f52, %f48, %f51;
	add.s64 	%rd103, %rd31, 384;
	cvt.u32.u64 	%r239, %rd103;
	div.s32 	%r240, %r239, %r9;
	mul.lo.s32 	%r241, %r240, %r9;
	sub.s32 	%r242, %r239, %r241;
	div.s32 	%r243, %r242, %r10;
	mul.lo.s32 	%r244, %r243, %r10;
	sub.s32 	%r245, %r242, %r244;
	div.s32 	%r246, %r245, %r11;
	mul.lo.s32 	%r247, %r246, %r11;
	sub.s32 	%r248, %r245, %r247;
	selp.b32 	%r249, 0, %r240, %p6;
	selp.b32 	%r250, 0, %r243, %p5;
	selp.b32 	%r251, 0, %r246, %p4;
	selp.b32 	%r252, 0, %r248, %p3;
	mul.lo.s32 	%r253, %r13, %r249;
	mad.lo.s32 	%r254, %r14, %r250, %r253;
	mad.lo.s32 	%r255, %r15, %r251, %r254;
	mad.lo.s32 	%r256, %r16, %r252, %r255;
	shl.b64 	%rd104, %rd103, 32;
	shr.s64 	%rd105, %rd104, 30;
	add.s64 	%rd106, %rd6, %rd105;
	ld.global.f32 	%f53, [%rd106];
	cvt.s64.s32 	%rd107, %r256;
	add.s64 	%rd108, %rd7, %rd107;
	ld.global.u8 	%rs13, [%rd108];
	setp.eq.s16 	%p19, %rs13, 0;
	mul.f32 	%f54, %f53, %f4;
	selp.f32 	%f55, %f3, %f54, %p19;
	max.f32 	%f56, %f52, %f55;
	add.s64 	%rd109, %rd31, 416;
	cvt.u32.u64 	%r257, %rd109;
	div.s32 	%r258, %r257, %r9;
	mul.lo.s32 	%r259, %r258, %r9;
	sub.s32 	%r260, %r257, %r259;
	div.s32 	%r261, %r260, %r10;
	mul.lo.s32 	%r262, %r261, %r10;
	sub.s32 	%r263, %r260, %r262;
	div.s32 	%r264, %r263, %r11;
	mul.lo.s32 	%r265, %r264, %r11;
	sub.s32 	%r266, %r263, %r265;
	selp.b32 	%r267, 0, %r258, %p6;
	selp.b32 	%r268, 0, %r261, %p5;
	selp.b32 	%r269, 0, %r264, %p4;
	selp.b32 	%r270, 0, %r266, %p3;
	mul.lo.s32 	%r271, %r13, %r267;
	mad.lo.s32 	%r272, %r14, %r268, %r271;
	mad.lo.s32 	%r273, %r15, %r269, %r272;
	mad.lo.s32 	%r274, %r16, %r270, %r273;
	shl.b64 	%rd110, %rd109, 32;
	shr.s64 	%rd111, %rd110, 30;
	add.s64 	%rd112, %rd6, %rd111;
	ld.global.f32 	%f57, [%rd112];
	cvt.s64.s32 	%rd113, %r274;
	add.s64 	%rd114, %rd7, %rd113;
	ld.global.u8 	%rs14, [%rd114];
	setp.eq.s16 	%p20, %rs14, 0;
	mul.f32 	%f58, %f57, %f4;
	selp.f32 	%f59, %f3, %f58, %p20;
	max.f32 	%f60, %f56, %f59;
	add.s64 	%rd115, %rd31, 448;
	cvt.u32.u64 	%r275, %rd115;
	div.s32 	%r276, %r275, %r9;
	mul.lo.s32 	%r277, %r276, %r9;
	sub.s32 	%r278, %r275, %r277;
	div.s32 	%r279, %r278, %r10;
	mul.lo.s32 	%r280, %r279, %r10;
	sub.s32 	%r281, %r278, %r280;
	div.s32 	%r282, %r281, %r11;
	mul.lo.s32 	%r283, %r282, %r11;
	sub.s32 	%r284, %r281, %r283;
	selp.b32 	%r285, 0, %r276, %p6;
	selp.b32 	%r286, 0, %r279, %p5;
	selp.b32 	%r287, 0, %r282, %p4;
	selp.b32 	%r288, 0, %r284, %p3;
	mul.lo.s32 	%r289, %r13, %r285;
	mad.lo.s32 	%r290, %r14, %r286, %r289;
	mad.lo.s32 	%r291, %r15, %r287, %r290;
	mad.lo.s32 	%r292, %r16, %r288, %r291;
	shl.b64 	%rd116, %rd115, 32;
	shr.s64 	%rd117, %rd116, 30;
	add.s64 	%rd118, %rd6, %rd117;
	ld.global.f32 	%f61, [%rd118];
	cvt.s64.s32 	%rd119, %r292;
	add.s64 	%rd120, %rd7, %rd119;
	ld.global.u8 	%rs15, [%rd120];
	setp.eq.s16 	%p21, %rs15, 0;
	mul.f32 	%f62, %f61, %f4;
	selp.f32 	%f63, %f3, %f62, %p21;
	max.f32 	%f64, %f60, %f63;
	add.s64 	%rd121, %rd31, 480;
	cvt.u32.u64 	%r293, %rd121;
	div.s32 	%r294, %r293, %r9;
	mul.lo.s32 	%r295, %r294, %r9;
	sub.s32 	%r296, %r293, %r295;
	div.s32 	%r297, %r296, %r10;
	mul.lo.s32 	%r298, %r297, %r10;
	sub.s32 	%r299, %r296, %r298;
	div.s32 	%r300, %r299, %r11;
	mul.lo.s32 	%r301, %r300, %r11;
	sub.s32 	%r302, %r299, %r301;
	selp.b32 	%r303, 0, %r294, %p6;
	selp.b32 	%r304, 0, %r297, %p5;
	selp.b32 	%r305, 0, %r300, %p4;
	selp.b32 	%r306, 0, %r302, %p3;
	mul.lo.s32 	%r307, %r13, %r303;
	mad.lo.s32 	%r308, %r14, %r304, %r307;
	mad.lo.s32 	%r309, %r15, %r305, %r308;
	mad.lo.s32 	%r310, %r16, %r306, %r309;
	shl.b64 	%rd122, %rd121, 32;
	shr.s64 	%rd123, %rd122, 30;
	add.s64 	%rd124, %rd6, %rd123;
	ld.global.f32 	%f65, [%rd124];
	cvt.s64.s32 	%rd125, %r310;
	add.s64 	%rd126, %rd7, %rd125;
	ld.global.u8 	%rs16, [%rd126];
	setp.eq.s16 	%p22, %rs16, 0;
	mul.f32 	%f66, %f65, %f4;
	selp.f32 	%f67, %f3, %f66, %p22;
	max.f32 	%f68, %f64, %f67;
	add.s64 	%rd127, %rd31, 512;
	cvt.u32.u64 	%r311, %rd127;
	div.s32 	%r312, %r311, %r9;
	mul.lo.s32 	%r313, %r312, %r9;
	sub.s32 	%r314, %r311, %r313;
	div.s32 	%r315, %r314, %r10;
	mul.lo.s32 	%r316, %r315, %r10;
	sub.s32 	%r317, %r314, %r316;
	div.s32 	%r318, %r317, %r11;
	mul.lo.s32 	%r319, %r318, %r11;
	sub.s32 	%r320, %r317, %r319;
	selp.b32 	%r321, 0, %r312, %p6;
	selp.b32 	%r322, 0, %r315, %p5;
	selp.b32 	%r323, 0, %r318, %p4;
	selp.b32 	%r324, 0, %r320, %p3;
	mul.lo.s32 	%r325, %r13, %r321;
	mad.lo.s32 	%r326, %r14, %r322, %r325;
	mad.lo.s32 	%r327, %r15, %r323, %r326;
	mad.lo.s32 	%r328, %r16, %r324, %r327;
	shl.b64 	%rd128, %rd127, 32;
	shr.s64 	%rd129, %rd128, 30;
	add.s64 	%rd130, %rd6, %rd129;
	ld.global.f32 	%f69, [%rd130];
	cvt.s64.s32 	%rd131, %r328;
	add.s64 	%rd132, %rd7, %rd131;
	ld.global.u8 	%rs17, [%rd132];
	setp.eq.s16 	%p23, %rs17, 0;
	mul.f32 	%f70, %f69, %f4;
	selp.f32 	%f71, %f3, %f70, %p23;
	max.f32 	%f72, %f68, %f71;
	add.s64 	%rd133, %rd31, 544;
	cvt.u32.u64 	%r329, %rd133;
	div.s32 	%r330, %r329, %r9;
	mul.lo.s32 	%r331, %r330, %r9;
	sub.s32 	%r332, %r329, %r331;
	div.s32 	%r333, %r332, %r10;
	mul.lo.s32 	%r334, %r333, %r10;
	sub.s32 	%r335, %r332, %r334;
	div.s32 	%r336, %r335, %r11;
	mul.lo.s32 	%r337, %r336, %r11;
	sub.s32 	%r338, %r335, %r337;
	selp.b32 	%r339, 0, %r330, %p6;
	selp.b32 	%r340, 0, %r333, %p5;
	selp.b32 	%r341, 0, %r336, %p4;
	selp.b32 	%r342, 0, %r338, %p3;
	mul.lo.s32 	%r343, %r13, %r339;
	mad.lo.s32 	%r344, %r14, %r340, %r343;
	mad.lo.s32 	%r345, %r15, %r341, %r344;
	mad.lo.s32 	%r346, %r16, %r342, %r345;
	shl.b64 	%rd134, %rd133, 32;
	shr.s64 	%rd135, %rd134, 30;
	add.s64 	%rd136, %rd6, %rd135;
	ld.global.f32 	%f73, [%rd136];
	cvt.s64.s32 	%rd137, %r346;
	add.s64 	%rd138, %rd7, %rd137;
	ld.global.u8 	%rs18, [%rd138];
	setp.eq.s16 	%p24, %rs18, 0;
	mul.f32 	%f74, %f73, %f4;
	selp.f32 	%f75, %f3, %f74, %p24;
	max.f32 	%f76, %f72, %f75;
	add.s64 	%rd139, %rd31, 576;
	cvt.u32.u64 	%r347, %rd139;
	div.s32 	%r348, %r347, %r9;
	mul.lo.s32 	%r349, %r348, %r9;
	sub.s32 	%r350, %r347, %r349;
	div.s32 	%r351, %r350, %r10;
	mul.lo.s32 	%r352, %r351, %r10;
	sub.s32 	%r353, %r350, %r352;
	div.s32 	%r354, %r353, %r11;
	mul.lo.s32 	%r355, %r354, %r11;
	sub.s32 	%r356, %r353, %r355;
	selp.b32 	%r357, 0, %r348, %p6;
	selp.b32 	%r358, 0, %r351, %p5;
	selp.b32 	%r359, 0, %r354, %p4;
	selp.b32 	%r360, 0, %r356, %p3;
	mul.lo.s32 	%r361, %r13, %r357;
	mad.lo.s32 	%r362, %r14, %r358, %r361;
	mad.lo.s32 	%r363, %r15, %r359, %r362;
	mad.lo.s32 	%r364, %r16, %r360, %r363;
	shl.b64 	%rd140, %rd139, 32;
	shr.s64 	%rd141, %rd140, 30;
	add.s64 	%rd142, %rd6, %rd141;
	ld.global.f32 	%f77, [%rd142];
	cvt.s64.s32 	%rd143, %r364;
	add.s64 	%rd144, %rd7, %rd143;
	ld.global.u8 	%rs19, [%rd144];
	setp.eq.s16 	%p25, %rs19, 0;
	mul.f32 	%f78, %f77, %f4;
	selp.f32 	%f79, %f3, %f78, %p25;
	max.f32 	%f80, %f76, %f79;
	add.s64 	%rd145, %rd31, 608;
	cvt.u32.u64 	%r365, %rd145;
	div.s32 	%r366, %r365, %r9;
	mul.lo.s32 	%r367, %r366, %r9;
	sub.s32 	%r368, %r365, %r367;
	div.s32 	%r369, %r368, %r10;
	mul.lo.s32 	%r370, %r369, %r10;
	sub.s32 	%r371, %r368, %r370;
	div.s32 	%r372, %r371, %r11;
	mul.lo.s32 	%r373, %r372, %r11;
	sub.s32 	%r374, %r371, %r373;
	selp.b32 	%r375, 0, %r366, %p6;
	selp.b32 	%r376, 0, %r369, %p5;
	selp.b32 	%r377, 0, %r372, %p4;
	selp.b32 	%r378, 0, %r374, %p3;
	mul.lo.s32 	%r379, %r13, %r375;
	mad.lo.s32 	%r380, %r14, %r376, %r379;
	mad.lo.s32 	%r381, %r15, %r377, %r380;
	mad.lo.s32 	%r382, %r16, %r378, %r381;
	shl.b64 	%rd146, %rd145, 32;
	shr.s64 	%rd147, %rd146, 30;
	add.s64 	%rd148, %rd6, %rd147;
	ld.global.f32 	%f81, [%rd148];
	cvt.s64.s32 	%rd149, %r382;
	add.s64 	%rd150, %rd7, %rd149;
	ld.global.u8 	%rs20, [%rd150];
	setp.eq.s16 	%p26, %rs20, 0;
	mul.f32 	%f82, %f81, %f4;
	selp.f32 	%f83, %f3, %f82, %p26;
	max.f32 	%f84, %f80, %f83;
	add.s64 	%rd151, %rd31, 640;
	cvt.u32.u64 	%r383, %rd151;
	div.s32 	%r384, %r383, %r9;
	mul.lo.s32 	%r385, %r384, %r9;
	sub.s32 	%r386, %r383, %r385;
	div.s32 	%r387, %r386, %r10;
	mul.lo.s32 	%r388, %r387, %r10;
	sub.s32 	%r389, %r386, %r388;
	div.s32 	%r390, %r389, %r11;
	mul.lo.s32 	%r391, %r390, %r11;
	sub.s32 	%r392, %r389, %r391;
	selp.b32 	%r393, 0, %r384, %p6;
	selp.b32 	%r394, 0, %r387, %p5;
	selp.b32 	%r395, 0, %r390, %p4;
	selp.b32 	%r396, 0, %r392, %p3;
	mul.lo.s32 	%r397, %r13, %r393;
	mad.lo.s32 	%r398, %r14, %r394, %r397;
	mad.lo.s32 	%r399, %r15, %r395, %r398;
	mad.lo.s32 	%r400, %r16, %r396, %r399;
	shl.b64 	%rd152, %rd151, 32;
	shr.s64 	%rd153, %rd152, 30;
	add.s64 	%rd154, %rd6, %rd153;
	ld.global.f32 	%f85, [%rd154];
	cvt.s64.s32 	%rd155, %r400;
	add.s64 	%rd156, %rd7, %rd155;
	ld.global.u8 	%rs21, [%rd156];
	setp.eq.s16 	%p27, %rs21, 0;
	mul.f32 	%f86, %f85, %f4;
	selp.f32 	%f87, %f3, %f86, %p27;
	max.f32 	%f88, %f84, %f87;
	add.s64 	%rd157, %rd31, 672;
	cvt.u32.u64 	%r401, %rd157;
	div.s32 	%r402, %r401, %r9;
	mul.lo.s32 	%r403, %r402, %r9;
	sub.s32 	%r404, %r401, %r403;
	div.s32 	%r405, %r404, %r10;
	mul.lo.s32 	%r406, %r405, %r10;
	sub.s32 	%r407, %r404, %r406;
	div.s32 	%r408, %r407, %r11;
	mul.lo.s32 	%r409, %r408, %r11;
	sub.s32 	%r410, %r407, %r409;
	selp.b32 	%r411, 0, %r402, %p6;
	selp.b32 	%r412, 0, %r405, %p5;
	selp.b32 	%r413, 0, %r408, %p4;
	selp.b32 	%r414, 0, %r410, %p3;
	mul.lo.s32 	%r415, %r13, %r411;
	mad.lo.s32 	%r416, %r14, %r412, %r415;
	mad.lo.s32 	%r417, %r15, %r413, %r416;
	mad.lo.s32 	%r418, %r16, %r414, %r417;
	shl.b64 	%rd158, %rd157, 32;
	shr.s64 	%rd159, %rd158, 30;
	add.s64 	%rd160, %rd6, %rd159;
	ld.global.f32 	%f89, [%rd160];
	cvt.s64.s32 	%rd161, %r418;
	add.s64 	%rd162, %rd7, %rd161;
	ld.global.u8 	%rs22, [%rd162];
	setp.eq.s16 	%p28, %rs22, 0;
	mul.f32 	%f90, %f89, %f4;
	selp.f32 	%f91, %f3, %f90, %p28;
	max.f32 	%f92, %f88, %f91;
	add.s64 	%rd163, %rd31, 704;
	cvt.u32.u64 	%r419, %rd163;
	div.s32 	%r420, %r419, %r9;
	mul.lo.s32 	%r421, %r420, %r9;
	sub.s32 	%r422, %r419, %r421;
	div.s32 	%r423, %r422, %r10;
	mul.lo.s32 	%r424, %r423, %r10;
	sub.s32 	%r425, %r422, %r424;
	div.s32 	%r426, %r425, %r11;
	mul.lo.s32 	%r427, %r426, %r11;
	sub.s32 	%r428, %r425, %r427;
	selp.b32 	%r429, 0, %r420, %p6;
	selp.b32 	%r430, 0, %r423, %p5;
	selp.b32 	%r431, 0, %r426, %p4;
	selp.b32 	%r432, 0, %r428, %p3;
	mul.lo.s32 	%r433, %r13, %r429;
	mad.lo.s32 	%r434, %r14, %r430, %r433;
	mad.lo.s32 	%r435, %r15, %r431, %r434;
	mad.lo.s32 	%r436, %r16, %r432, %r435;
	shl.b64 	%rd164, %rd163, 32;
	shr.s64 	%rd165, %rd164, 30;
	add.s64 	%rd166, %rd6, %rd165;
	ld.global.f32 	%f93, [%rd166];
	cvt.s64.s32 	%rd167, %r436;
	add.s64 	%rd168, %rd7, %rd167;
	ld.global.u8 	%rs23, [%rd168];
	setp.eq.s16 	%p29, %rs23, 0;
	mul.f32 	%f94, %f93, %f4;
	selp.f32 	%f95, %f3, %f94, %p29;
	max.f32 	%f96, %f92, %f95;
	add.s64 	%rd169, %rd31, 736;
	cvt.u32.u64 	%r437, %rd169;
	div.s32 	%r438, %r437, %r9;
	mul.lo.s32 	%r439, %r438, %r9;
	sub.s32 	%r440, %r437, %r439;
	div.s32 	%r441, %r440, %r10;
	mul.lo.s32 	%r442, %r441, %r10;
	sub.s32 	%r443, %r440, %r442;
	div.s32 	%r444, %r443, %r11;
	mul.lo.s32 	%r445, %r444, %r11;
	sub.s32 	%r446, %r443, %r445;
	selp.b32 	%r447, 0, %r438, %p6;
	selp.b32 	%r448, 0, %r441, %p5;
	selp.b32 	%r449, 0, %r444, %p4;
	selp.b32 	%r450, 0, %r446, %p3;
	mul.lo.s32 	%r451, %r13, %r447;
	mad.lo.s32 	%r452, %r14, %r448, %r451;
	mad.lo.s32 	%r453, %r15, %r449, %r452;
	mad.lo.s32 	%r454, %r16, %r450, %r453;
	shl.b64 	%rd170, %rd169, 32;
	shr.s64 	%rd171, %rd170, 30;
	add.s64 	%rd172, %rd6, %rd171;
	ld.global.f32 	%f97, [%rd172];
	cvt.s64.s32 	%rd173, %r454;
	add.s64 	%rd174, %rd7, %rd173;
	ld.global.u8 	%rs24, [%rd174];
	setp.eq.s16 	%p30, %rs24, 0;
	mul.f32 	%f98, %f97, %f4;
	selp.f32 	%f99, %f3, %f98, %p30;
	max.f32 	%f100, %f96, %f99;
	add.s64 	%rd175, %rd31, 768;
	cvt.u32.u64 	%r455, %rd175;
	div.s32 	%r456, %r455, %r9;
	mul.lo.s32 	%r457, %r456, %r9;
	sub.s32 	%r458, %r455, %r457;
	div.s32 	%r459, %r458, %r10;
	mul.lo.s32 	%r460, %r459, %r10;
	sub.s32 	%r461, %r458, %r460;
	div.s32 	%r462, %r461, %r11;
	mul.lo.s32 	%r463, %r462, %r11;
	sub.s32 	%r464, %r461, %r463;
	selp.b32 	%r465, 0, %r456, %p6;
	selp.b32 	%r466, 0, %r459, %p5;
	selp.b32 	%r467, 0, %r462, %p4;
	selp.b32 	%r468, 0, %r464, %p3;
	mul.lo.s32 	%r469, %r13, %r465;
	mad.lo.s32 	%r470, %r14, %r466, %r469;
	mad.lo.s32 	%r471, %r15, %r467, %r470;
	mad.lo.s32 	%r472, %r16, %r468, %r471;
	shl.b64 	%rd176, %rd175, 32;
	shr.s64 	%rd177, %rd176, 30;
	add.s64 	%rd178, %rd6, %rd177;
	ld.global.f32 	%f101, [%rd178];
	cvt.s64.s32 	%rd179, %r472;
	add.s64 	%rd180, %rd7, %rd179;
	ld.global.u8 	%rs25, [%rd180];
	setp.eq.s16 	%p31, %rs25, 0;
	mul.f32 	%f102, %f101, %f4;
	selp.f32 	%f103, %f3, %f102, %p31;
	max.f32 	%f104, %f100, %f103;
	add.s64 	%rd181, %rd31, 800;
	cvt.u32.u64 	%r473, %rd181;
	div.s32 	%r474, %r473, %r9;
	mul.lo.s32 	%r475, %r474, %r9;
	sub.s32 	%r476, %r473, %r475;
	div.s32 	%r477, %r476, %r10;
	mul.lo.s32 	%r478, %r477, %r10;
	sub.s32 	%r479, %r476, %r478;
	div.s32 	%r480, %r479, %r11;
	mul.lo.s32 	%r481, %r480, %r11;
	sub.s32 	%r482, %r479, %r481;
	selp.b32 	%r483, 0, %r474, %p6;
	selp.b32 	%r484, 0, %r477, %p5;
	selp.b32 	%r485, 0, %r480, %p4;
	selp.b32 	%r486, 0, %r482, %p3;
	mul.lo.s32 	%r487, %r13, %r483;
	mad.lo.s32 	%r488, %r14, %r484, %r487;
	mad.lo.s32 	%r489, %r15, %r485, %r488;
	mad.lo.s32 	%r490, %r16, %r486, %r489;
	shl.b64 	%rd182, %rd181, 32;
	shr.s64 	%rd183, %rd182, 30;
	add.s64 	%rd184, %rd6, %rd183;
	ld.global.f32 	%f105, [%rd184];
	cvt.s64.s32 	%rd185, %r490;
	add.s64 	%rd186, %rd7, %rd185;
	ld.global.u8 	%rs26, [%rd186];
	setp.eq.s16 	%p32, %rs26, 0;
	mul.f32 	%f106, %f105, %f4;
	selp.f32 	%f107, %f3, %f106, %p32;
	max.f32 	%f108, %f104, %f107;
	add.s64 	%rd187, %rd31, 832;
	cvt.u32.u64 	%r491, %rd187;
	div.s32 	%r492, %r491, %r9;
	mul.lo.s32 	%r493, %r492, %r9;
	sub.s32 	%r494, %r491, %r493;
	div.s32 	%r495, %r494, %r10;
	mul.lo.s32 	%r496, %r495, %r10;
	sub.s32 	%r497, %r494, %r496;
	div.s32 	%r498, %r497, %r11;
	mul.lo.s32 	%r499, %r498, %r11;
	sub.s32 	%r500, %r497, %r499;
	selp.b32 	%r501, 0, %r492, %p6;
	selp.b32 	%r502, 0, %r495, %p5;
	selp.b32 	%r503, 0, %r498, %p4;
	selp.b32 	%r504, 0, %r500, %p3;
	mul.lo.s32 	%r505, %r13, %r501;
	mad.lo.s32 	%r506, %r14, %r502, %r505;
	mad.lo.s32 	%r507, %r15, %r503, %r506;
	mad.lo.s32 	%r508, %r16, %r504, %r507;
	shl.b64 	%rd188, %rd187, 32;
	shr.s64 	%rd189, %rd188, 30;
	add.s64 	%rd190, %rd6, %rd189;
	ld.global.f32 	%f109, [%rd190];
	cvt.s64.s32 	%rd191, %r508;
	add.s64 	%rd192, %rd7, %rd191;
	ld.global.u8 	%rs27, [%rd192];
	setp.eq.s16 	%p33, %rs27, 0;
	mul.f32 	%f110, %f109, %f4;
	selp.f32 	%f111, %f3, %f110, %p33;
	max.f32 	%f112, %f108, %f111;
	add.s64 	%rd193, %rd31, 864;
	cvt.u32.u64 	%r509, %rd193;
	div.s32 	%r510, %r509, %r9;
	mul.lo.s32 	%r511, %r510, %r9;
	sub.s32 	%r512, %r509, %r511;
	div.s32 	%r513, %r512, %r10;
	mul.lo.s32 	%r514, %r513, %r10;
	sub.s32 	%r515, %r512, %r514;
	div.s32 	%r516, %r515, %r11;
	mul.lo.s32 	%r517, %r516, %r11;
	sub.s32 	%r518, %r515, %r517;
	selp.b32 	%r519, 0, %r510, %p6;
	selp.b32 	%r520, 0, %r513, %p5;
	selp.b32 	%r521, 0, %r516, %p4;
	selp.b32 	%r522, 0, %r518, %p3;
	mul.lo.s32 	%r523, %r13, %r519;
	mad.lo.s32 	%r524, %r14, %r520, %r523;
	mad.lo.s32 	%r525, %r15, %r521, %r524;
	mad.lo.s32 	%r526, %r16, %r522, %r525;
	shl.b64 	%rd194, %rd193, 32;
	shr.s64 	%rd195, %rd194, 30;
	add.s64 	%rd196, %rd6, %rd195;
	ld.global.f32 	%f113, [%rd196];
	cvt.s64.s32 	%rd197, %r526;
	add.s64 	%rd198, %rd7, %rd197;
	ld.global.u8 	%rs28, [%rd198];
	setp.eq.s16 	%p34, %rs28, 0;
	mul.f32 	%f114, %f113, %f4;
	selp.f32 	%f115, %f3, %f114, %p34;
	max.f32 	%f116, %f112, %f115;
	add.s64 	%rd199, %rd31, 896;
	cvt.u32.u64 	%r527, %rd199;
	div.s32 	%r528, %r527, %r9;
	mul.lo.s32 	%r529, %r528, %r9;
	sub.s32 	%r530, %r527, %r529;
	div.s32 	%r531, %r530, %r10;
	mul.lo.s32 	%r532, %r531, %r10;
	sub.s32 	%r533, %r530, %r532;
	div.s32 	%r534, %r533, %r11;
	mul.lo.s32 	%r535, %r534, %r11;
	sub.s32 	%r536, %r533, %r535;
	selp.b32 	%r537, 0, %r528, %p6;
	selp.b32 	%r538, 0, %r531, %p5;
	selp.b32 	%r539, 0, %r534, %p4;
	selp.b32 	%r540, 0, %r536, %p3;
	mul.lo.s32 	%r541, %r13, %r537;
	mad.lo.s32 	%r542, %r14, %r538, %r541;
	mad.lo.s32 	%r543, %r15, %r539, %r542;
	mad.lo.s32 	%r544, %r16, %r540, %r543;
	shl.b64 	%rd200, %rd199, 32;
	shr.s64 	%rd201, %rd200, 30;
	add.s64 	%rd202, %rd6, %rd201;
	ld.global.f32 	%f117, [%rd202];
	cvt.s64.s32 	%rd203, %r544;
	add.s64 	%rd204, %rd7, %rd203;
	ld.global.u8 	%rs29, [%rd204];
	setp.eq.s16 	%p35, %rs29, 0;
	mul.f32 	%f118, %f117, %f4;
	selp.f32 	%f119, %f3, %f118, %p35;
	max.f32 	%f120, %f116, %f119;
	mov.b32 	%r545, %f120;
	shfl.sync.bfly.b32	%r546|%p36, %r545, 16, 31, -1;
	mov.b32 	%f121, %r546;
	max.f32 	%f122, %f120, %f121;
	mov.b32 	%r547, %f122;
	shfl.sync.bfly.b32	%r548|%p37, %r547, 8, 31, -1;
	mov.b32 	%f123, %r548;
	max.f32 	%f124, %f122, %f123;
	mov.b32 	%r549, %f124;
	shfl.sync.bfly.b32	%r550|%p38, %r549, 4, 31, -1;
	mov.b32 	%f125, %r550;
	max.f32 	%f126, %f124, %f125;
	mov.b32 	%r551, %f126;
	shfl.sync.bfly.b32	%r552|%p39, %r551, 2, 31, -1;
	mov.b32 	%f127, %r552;
	max.f32 	%f128, %f126, %f127;
	mov.b32 	%r553, %f128;
	shfl.sync.bfly.b32	%r554|%p40, %r553, 1, 31, -1;
	mov.b32 	%f129, %r554;
	max.f32 	%f130, %f128, %f129;
	sub.f32 	%f131, %f7, %f130;
	fma.rn.f32 	%f132, %f131, 0f3BBB989D, 0f3F000000;
	cvt.sat.f32.f32 	%f133, %f132;
	mov.f32 	%f134, 0f4B400001;
	mov.f32 	%f135, 0f437C0000;
	fma.rm.f32 	%f136, %f133, %f135, %f134;
	add.f32 	%f137, %f136, 0fCB40007F;
	neg.f32 	%f138, %f137;
	fma.rn.f32 	%f139, %f131, 0f3FB8AA3B, %f138;
	fma.rn.f32 	%f140, %f131, 0f32A57060, %f139;
	mov.b32 	%r555, %f136;
	shl.b32 	%r556, %r555, 23;
	mov.b32 	%f141, %r556;
	ex2.approx.ftz.f32 	%f142, %f140;
	mul.f32 	%f143, %f142, %f141;
	add.f32 	%f144, %f143, 0f00000000;
	sub.f32 	%f145, %f11, %f130;
	fma.rn.f32 	%f146, %f145, 0f3BBB989D, 0f3F000000;
	cvt.sat.f32.f32 	%f147, %f146;
	fma.rm.f32 	%f148, %f147, %f135, %f134;
	add.f32 	%f149, %f148, 0fCB40007F;
	neg.f32 	%f150, %f149;
	fma.rn.f32 	%f151, %f145, 0f3FB8AA3B, %f150;
	fma.rn.f32 	%f152, %f145, 0f32A57060, %f151;
	mov.b32 	%r557, %f148;
	shl.b32 	%r558, %r557, 23;
	mov.b32 	%f153, %r558;
	ex2.approx.ftz.f32 	%f154, %f152;
	mul.f32 	%f155, %f154, %f153;
	add.f32 	%f156, %f144, %f155;
	sub.f32 	%f157, %f15, %f130;
	fma.rn.f32 	%f158, %f157, 0f3BBB989D, 0f3F000000;
	cvt.sat.f32.f32 	%f159, %f158;
	fma.rm.f32 	%f160, %f159, %f135, %f134;
	add.f32 	%f161, %f160, 0fCB40007F;
	neg.f32 	%f162, %f161;
	fma.rn.f32 	%f163, %f157, 0f3FB8AA3B, %f162;
	fma.rn.f32 	%f164, %f157, 0f32A57060, %f163;
	mov.b32 	%r559, %f160;
	shl.b32 	%r560, %r559, 23;
	mov.b32 	%f165, %r560;
	ex2.approx.ftz.f32 	%f166, %f164;
	mul.f32 	%f167, %f166, %f165;
	add.f32 	%f168, %f156, %f167;
	sub.f32 	%f169, %f19, %f130;
	fma.rn.f32 	%f170, %f169, 0f3BBB989D, 0f3F000000;
	cvt.sat.f32.f32 	%f171, %f170;
	fma.rm.f32 	%f172, %f171, %f135, %f134;
	add.f32 	%f173, %f172, 0fCB40007F;
	neg.f32 	%f174, %f173;
	fma.rn.f32 	%f175, %f169, 0f3FB8AA3B, %f174;
	fma.rn.f32 	%f176, %f169, 0f32A57060, %f175;
	mov.b32 	%r561, %f172;
	shl.b32 	%r562, %r561, 23;
	mov.b32 	%f177, %r562;
	ex2.approx.ftz.f32 	%f178, %f176;
	mul.f32 	%f179, %f178, %f177;
	add.f32 	%f180, %f168, %f179;
	sub.f32 	%f181, %f23, %f130;
	fma.rn.f32 	%f182, %f181, 0f3BBB989D, 0f3F000000;
	cvt.sat.f32.f32 	%f183, %f182;
	fma.rm.f32 	%f184, %f183, %f135, %f134;
	add.f32 	%f185, %f184, 0fCB40007F;
	neg.f32 	%f186, %f185;
	fma.rn.f32 	%f187, %f181, 0f3FB8AA3B, %f186;
	fma.rn.f32 	%f188, %f181, 0f32A57060, %f187;
	mov.b32 	%r563, %f184;
	shl.b32 	%r564, %r563, 23;
	mov.b32 	%f189, %r564;
	ex2.approx.ftz.f32 	%f190, %f188;
	mul.f32 	%f191, %f190, %f189;
	add.f32 	%f192, %f180, %f191;
	sub.f32 	%f193, %f27, %f130;
	fma.rn.f32 	%f194, %f193, 0f3BBB989D, 0f3F000000;
	cvt.sat.f32.f32 	%f195, %f194;
	fma.rm.f32 	%f196, %f195, %f135, %f134;
	add.f32 	%f197, %f196, 0fCB40007F;
	neg.f32 	%f198, %f197;
	fma.rn.f32 	%f199, %f193, 0f3FB8AA3B, %f198;
	fma.rn.f32 	%f200, %f193, 0f32A57060, %f199;
	mov.b32 	%r565, %f196;
	shl.b32 	%r566, %r565, 23;
	mov.b32 	%f201, %r566;
	ex2.approx.ftz.f32 	%f202, %f200;
	mul.f32 	%f203, %f202, %f201;
	add.f32 	%f204, %f192, %f203;
	sub.f32 	%f205, %f31, %f130;
	fma.rn.f32 	%f206, %f205, 0f3BBB989D, 0f3F000000;
	cvt.sat.f32.f32 	%f207, %f206;
	fma.rm.f32 	%f208, %f207, %f135, %f134;
	add.f32 	%f209, %f208, 0fCB40007F;
	neg.f32 	%f210, %f209;
	fma.rn.f32 	%f211, %f205, 0f3FB8AA3B, %f210;
	fma.rn.f32 	%f212, %f205, 0f32A57060, %f211;
	mov.b32 	%r567, %f208;
	shl.b32 	%r568, %r567, 23;
	mov.b32 	%f213, %r568;
	ex2.approx.ftz.f32 	%f214, %f212;
	mul.f32 	%f215, %f214, %f213;
	add.f32 	%f216, %f204, %f215;
	sub.f32 	%f217, %f35, %f130;
	fma.rn.f32 	%f218, %f217, 0f3BBB989D, 0f3F000000;
	cvt.sat.f32.f32 	%f219, %f218;
	fma.rm.f32 	%f220, %f219, %f135, %f134;
	add.f32 	%f221, %f220, 0fCB40007F;
	neg.f32 	%f222, %f221;
	fma.rn.f32 	%f223, %f217, 0f3FB8AA3B, %f222;
	fma.rn.f32 	%f224, %f217, 0f32A57060, %f223;
	mov.b32 	%r569, %f220;
	shl.b32 	%r570, %r569, 23;
	mov.b32 	%f225, %r570;
	ex2.approx.ftz.f32 	%f226, %f224;
	mul.f32 	%f227, %f226, %f225;
	add.f32 	%f228, %f216, %f227;
	sub.f32 	%f229, %f39, %f130;
	fma.rn.f32 	%f230, %f229, 0f3BBB989D, 0f3F000000;
	cvt.sat.f32.f32 	%f231, %f230;
	fma.rm.f32 	%f232, %f231, %f135, %f134;
	add.f32 	%f233, %f232, 0fCB40007F;
	neg.f32 	%f234, %f233;
	fma.rn.f32 	%f235, %f229, 0f3FB8AA3B, %f234;
	fma.rn.f32 	%f236, %f229, 0f32A57060, %f235;
	mov.b32 	%r571, %f232;
	shl.b32 	%r572, %r571, 23;
	mov.b32 	%f237, %r572;
	ex2.approx.ftz.f32 	%f238, %f236;
	mul.f32 	%f239, %f238, %f237;
	add.f32 	%f240, %f228, %f239;
	sub.f32 	%f241, %f43, %f130;
	fma.rn.f32 	%f242, %f241, 0f3BBB989D, 0f3F000000;
	cvt.sat.f32.f32 	%f243, %f242;
	fma.rm.f32 	%f244, %f243, %f135, %f134;
	add.f32 	%f245, %f244, 0fCB40007F;
	neg.f32 	%f246, %f245;
	fma.rn.f32 	%f247, %f241, 0f3FB8AA3B, %f246;
	fma.rn.f32 	%f248, %f241, 0f32A57060, %f247;
	mov.b32 	%r573, %f244;
	shl.b32 	%r574, %r573, 23;
	mov.b32 	%f249, %r574;
	ex2.approx.ftz.f32 	%f250, %f248;
	mul.f32 	%f251, %f250, %f249;
	add.f32 	%f252, %f240, %f251;
	sub.f32 	%f253, %f47, %f130;
	fma.rn.f32 	%f254, %f253, 0f3BBB989D, 0f3F000000;
	cvt.sat.f32.f32 	%f255, %f254;
	fma.rm.f32 	%f256, %f255, %f135, %f134;
	add.f32 	%f257, %f256, 0fCB40007F;
	neg.f32 	%f258, %f257;
	fma.rn.f32 	%f259, %f253, 0f3FB8AA3B, %f258;
	fma.rn.f32 	%f260, %f253, 0f32A57060, %f259;
	mov.b32 	%r575, %f256;
	shl.b32 	%r576, %r575, 23;
	mov.b32 	%f261, %r576;
	ex2.approx.ftz.f32 	%f262, %f260;
	mul.f32 	%f263, %f262, %f261;
	add.f32 	%f264, %f252, %f263;
	sub.f32 	%f265, %f51, %f130;
	fma.rn.f32 	%f266, %f265, 0f3BBB989D, 0f3F000000;
	cvt.sat.f32.f32 	%f267, %f266;
	fma.rm.f32 	%f268, %f267, %f135, %f134;
	add.f32 	%f269, %f268, 0fCB40007F;
	neg.f32 	%f270, %f269;
	fma.rn.f32 	%f271, %f265, 0f3FB8AA3B, %f270;
	fma.rn.f32 	%f272, %f265, 0f32A57060, %f271;
	mov.b32 	%r577, %f268;
	shl.b32 	%r578, %r577, 23;
	mov.b32 	%f273, %r578;
	ex2.approx.ftz.f32 	%f274, %f272;
	mul.f32 	%f275, %f274, %f273;
	add.f32 	%f276, %f264, %f275;
	sub.f32 	%f277, %f55, %f130;
	fma.rn.f32 	%f278, %f277, 0f3BBB989D, 0f3F000000;
	cvt.sat.f32.f32 	%f279, %f278;
	fma.rm.f32 	%f280, %f279, %f135, %f134;
	add.f32 	%f281, %f280, 0fCB40007F;
	neg.f32 	%f282, %f281;
	fma.rn.f32 	%f283, %f277, 0f3FB8AA3B, %f282;
	fma.rn.f32 	%f284, %f277, 0f32A57060, %f283;
	mov.b32 	%r579, %f280;
	shl.b32 	%r580, %r579, 23;
	mov.b32 	%f285, %r580;
	ex2.approx.ftz.f32 	%f286, %f284;
	mul.f32 	%f287, %f286, %f285;
	add.f32 	%f288, %f276, %f287;
	sub.f32 	%f289, %f59, %f130;
	fma.rn.f32 	%f290, %f289, 0f3BBB989D, 0f3F000000;
	cvt.sat.f32.f32 	%f291, %f290;
	fma.rm.f32 	%f292, %f291, %f135, %f134;
	add.f32 	%f293, %f292, 0fCB40007F;
	neg.f32 	%f294, %f293;
	fma.rn.f32 	%f295, %f289, 0f3FB8AA3B, %f294;
	fma.rn.f32 	%f296, %f289, 0f32A57060, %f295;
	mov.b32 	%r581, %f292;
	shl.b32 	%r582, %r581, 23;
	mov.b32 	%f297, %r582;
	ex2.approx.ftz.f32 	%f298, %f296;
	mul.f32 	%f299, %f298, %f297;
	add.f32 	%f300, %f288, %f299;
	sub.f32 	%f301, %f63, %f130;
	fma.rn.f32 	%f302, %f301, 0f3BBB989D, 0f3F000000;
	cvt.sat.f32.f32 	%f303, %f302;
	fma.rm.f32 	%f304, %f303, %f135, %f134;
	add.f32 	%f305, %f304, 0fCB40007F;
	neg.f32 	%f306, %f305;
	fma.rn.f32 	%f307, %f301, 0f3FB8AA3B, %f306;
	fma.rn.f32 	%f308, %f301, 0f32A57060, %f307;
	mov.b32 	%r583, %f304;
	shl.b32 	%r584, %r583, 23;
	mov.b32 	%f309, %r584;
	ex2.approx.ftz.f32 	%f310, %f308;
	mul.f32 	%f311, %f310, %f309;
	add.f32 	%f312, %f300, %f311;
	sub.f32 	%f313, %f67, %f130;
	fma.rn.f32 	%f314, %f313, 0f3BBB989D, 0f3F000000;
	cvt.sat.f32.f32 	%f315, %f314;
	fma.rm.f32 	%f316, %f315, %f135, %f134;
	add.f32 	%f317, %f316, 0fCB40007F;
	neg.f32 	%f318, %f317;
	fma.rn.f32 	%f319, %f313, 0f3FB8AA3B, %f318;
	fma.rn.f32 	%f320, %f313, 0f32A57060, %f319;
	mov.b32 	%r585, %f316;
	shl.b32 	%r586, %r585, 23;
	mov.b32 	%f321, %r586;
	ex2.approx.ftz.f32 	%f322, %f320;
	mul.f32 	%f323, %f322, %f321;
	add.f32 	%f324, %f312, %f323;
	sub.f32 	%f325, %f71, %f130;
	fma.rn.f32 	%f326, %f325, 0f3BBB989D, 0f3F000000;
	cvt.sat.f32.f32 	%f327, %f326;
	fma.rm.f32 	%f328, %f327, %f135, %f134;
	add.f32 	%f329, %f328, 0fCB40007F;
	neg.f32 	%f330, %f329;
	fma.rn.f32 	%f331, %f325, 0f3FB8AA3B, %f330;
	fma.rn.f32 	%f332, %f325, 0f32A57060, %f331;
	mov.b32 	%r587, %f328;
	shl.b32 	%r588, %r587, 23;
	mov.b32 	%f333, %r588;
	ex2.approx.ftz.f32 	%f334, %f332;
	mul.f32 	%f335, %f334, %f333;
	add.f32 	%f336, %f324, %f335;
	sub.f32 	%f337, %f75, %f130;
	fma.rn.f32 	%f338, %f337, 0f3BBB989D, 0f3F000000;
	cvt.sat.f32.f32 	%f339, %f338;
	fma.rm.f32 	%f340, %f339, %f135, %f134;
	add.f32 	%f341, %f340, 0fCB40007F;
	neg.f32 	%f342, %f341;
	fma.rn.f32 	%f343, %f337, 0f3FB8AA3B, %f342;
	fma.rn.f32 	%f344, %f337, 0f32A57060, %f343;
	mov.b32 	%r589, %f340;
	shl.b32 	%r590, %r589, 23;
	mov.b32 	%f345, %r590;
	ex2.approx.ftz.f32 	%f346, %f344;
	mul.f32 	%f347, %f346, %f345;
	add.f32 	%f348, %f336, %f347;
	sub.f32 	%f349, %f79, %f130;
	fma.rn.f32 	%f350, %f349, 0f3BBB989D, 0f3F000000;
	cvt.sat.f32.f32 	%f351, %f350;
	fma.rm.f32 	%f352, %f351, %f135, %f134;
	add.f32 	%f353, %f352, 0fCB40007F;
	neg.f32 	%f354, %f353;
	fma.rn.f32 	%f355, %f349, 0f3FB8AA3B, %f354;
	fma.rn.f32 	%f356, %f349, 0f32A57060, %f355;
	mov.b32 	%r591, %f352;
	shl.b32 	%r592, %r591, 23;
	mov.b32 	%f357, %r592;
	ex2.approx.ftz.f32 	%f358, %f356;
	mul.f32 	%f359, %f358, %f357;
	add.f32 	%f360, %f348, %f359;
	sub.f32 	%f361, %f83, %f130;
	fma.rn.f32 	%f362, %f361, 0f3BBB989D, 0f3F000000;
	cvt.sat.f32.f32 	%f363, %f362;
	fma.rm.f32 	%f364, %f363, %f135, %f134;
	add.f32 	%f365, %f364, 0fCB40007F;
	neg.f32 	%f366, %f365;
	fma.rn.f32 	%f367, %f361, 0f3FB8AA3B, %f366;
	fma.rn.f32 	%f368, %f361, 0f32A57060, %f367;
	mov.b32 	%r593, %f364;
	shl.b32 	%r594, %r593, 23;
	mov.b32 	%f369, %r594;
	ex2.approx.ftz.f32 	%f370, %f368;
	mul.f32 	%f371, %f370, %f369;
	add.f32 	%f372, %f360, %f371;
	sub.f32 	%f373, %f87, %f130;
	fma.rn.f32 	%f374, %f373, 0f3BBB989D, 0f3F000000;
	cvt.sat.f32.f32 	%f375, %f374;
	fma.rm.f32 	%f376, %f375, %f135, %f134;
	add.f32 	%f377, %f376, 0fCB40007F;
	neg.f32 	%f378, %f377;
	fma.rn.f32 	%f379, %f373, 0f3FB8AA3B, %f378;
	fma.rn.f32 	%f380, %f373, 0f32A57060, %f379;
	mov.b32 	%r595, %f376;
	shl.b32 	%r596, %r595, 23;
	mov.b32 	%f381, %r596;
	ex2.approx.ftz.f32 	%f382, %f380;
	mul.f32 	%f383, %f382, %f381;
	add.f32 	%f384, %f372, %f383;
	sub.f32 	%f385, %f91, %f130;
	fma.rn.f32 	%f386, %f385, 0f3BBB989D, 0f3F000000;
	cvt.sat.f32.f32 	%f387, %f386;
	fma.rm.f32 	%f388, %f387, %f135, %f134;
	add.f32 	%f389, %f388, 0fCB40007F;
	neg.f32 	%f390, %f389;
	fma.rn.f32 	%f391, %f385, 0f3FB8AA3B, %f390;
	fma.rn.f32 	%f392, %f385, 0f32A57060, %f391;
	mov.b32 	%r597, %f388;
	shl.b32 	%r598, %r597, 23;
	mov.b32 	%f393, %r598;
	ex2.approx.ftz.f32 	%f394, %f392;
	mul.f32 	%f395, %f394, %f393;
	add.f32 	%f396, %f384, %f395;
	sub.f32 	%f397, %f95, %f130;
	fma.rn.f32 	%f398, %f397, 0f3BBB989D, 0f3F000000;
	cvt.sat.f32.f32 	%f399, %f398;
	fma.rm.f32 	%f400, %f399, %f135, %f134;
	add.f32 	%f401, %f400, 0fCB40007F;
	neg.f32 	%f402, %f401;
	fma.rn.f32 	%f403, %f397, 0f3FB8AA3B, %f402;
	fma.rn.f32 	%f404, %f397, 0f32A57060, %f403;
	mov.b32 	%r599, %f400;
	shl.b32 	%r600, %r599, 23;
	mov.b32 	%f405, %r600;
	ex2.approx.ftz.f32 	%f406, %f404;
	mul.f32 	%f407, %f406, %f405;
	add.f32 	%f408, %f396, %f407;
	sub.f32 	%f409, %f99, %f130;
	fma.rn.f32 	%f410, %f409, 0f3BBB989D, 0f3F000000;
	cvt.sat.f32.f32 	%f411, %f410;
	fma.rm.f32 	%f412, %f411, %f135, %f134;
	add.f32 	%f413, %f412, 0fCB40007F;
	neg.f32 	%f414, %f413;
	fma.rn.f32 	%f415, %f409, 0f3FB8AA3B, %f414;
	fma.rn.f32 	%f416, %f409, 0f32A57060, %f415;
	mov.b32 	%r601, %f412;
	shl.b32 	%r602, %r601, 23;
	mov.b32 	%f417, %r602;
	ex2.approx.ftz.f32 	%f418, %f416;
	mul.f32 	%f419, %f418, %f417;
	add.f32 	%f420, %f408, %f419;
	sub.f32 	%f421, %f103, %f130;
	fma.rn.f32 	%f422, %f421, 0f3BBB989D, 0f3F000000;
	cvt.sat.f32.f32 	%f423, %f422;
	fma.rm.f32 	%f424, %f423, %f135, %f134;
	add.f32 	%f425, %f424, 0fCB40007F;
	neg.f32 	%f426, %f425;
	fma.rn.f32 	%f427, %f421, 0f3FB8AA3B, %f426;
	fma.rn.f32 	%f428, %f421, 0f32A57060, %f427;
	mov.b32 	%r603, %f424;
	shl.b32 	%r604, %r603, 23;
	mov.b32 	%f429, %r604;
	ex2.approx.ftz.f32 	%f430, %f428;
	mul.f32 	%f431, %f430, %f429;
	add.f32 	%f432, %f420, %f431;
	sub.f32 	%f433, %f107, %f130;
	fma.rn.f32 	%f434, %f433, 0f3BBB989D, 0f3F000000;
	cvt.sat.f32.f32 	%f435, %f434;
	fma.rm.f32 	%f436, %f435, %f135, %f134;
	add.f32 	%f437, %f436, 0fCB40007F;
	neg.f32 	%f438, %f437;
	fma.rn.f32 	%f439, %f433, 0f3FB8AA3B, %f438;
	fma.rn.f32 	%f440, %f433, 0f32A57060, %f439;
	mov.b32 	%r605, %f436;
	shl.b32 	%r606, %r605, 23;
	mov.b32 	%f441, %r606;
	ex2.approx.ftz.f32 	%f442, %f440;
	mul.f32 	%f443, %f442, %f441;
	add.f32 	%f444, %f432, %f443;
	sub.f32 	%f445, %f111, %f130;
	fma.rn.f32 	%f446, %f445, 0f3BBB989D, 0f3F000000;
	cvt.sat.f32.f32 	%f447, %f446;
	fma.rm.f32 	%f448, %f447, %f135, %f134;
	add.f32 	%f449, %f448, 0fCB40007F;
	neg.f32 	%f450, %f449;
	fma.rn.f32 	%f451, %f445, 0f3FB8AA3B, %f450;
	fma.rn.f32 	%f452, %f445, 0f32A57060, %f451;
	mov.b32 	%r607, %f448;
	shl.b32 	%r608, %r607, 23;
	mov.b32 	%f453, %r608;
	ex2.approx.ftz.f32 	%f454, %f452;
	mul.f32 	%f455, %f454, %f453;
	add.f32 	%f456, %f444, %f455;
	sub.f32 	%f457, %f115, %f130;
	fma.rn.f32 	%f458, %f457, 0f3BBB989D, 0f3F000000;
	cvt.sat.f32.f32 	%f459, %f458;
	fma.rm.f32 	%f460, %f459, %f135, %f134;
	add.f32 	%f461, %f460, 0fCB40007F;
	neg.f32 	%f462, %f461;
	fma.rn.f32 	%f463, %f457, 0f3FB8AA3B, %f462;
	fma.rn.f32 	%f464, %f457, 0f32A57060, %f463;
	mov.b32 	%r609, %f460;
	shl.b32 	%r610, %r609, 23;
	mov.b32 	%f465, %r610;
	ex2.approx.ftz.f32 	%f466, %f464;
	mul.f32 	%f467, %f466, %f465;
	add.f32 	%f468, %f456, %f467;
	sub.f32 	%f469, %f119, %f130;
	fma.rn.f32 	%f470, %f469, 0f3BBB989D, 0f3F000000;
	cvt.sat.f32.f32 	%f471, %f470;
	fma.rm.f32 	%f472, %f471, %f135, %f134;
	add.f32 	%f473, %f472, 0fCB40007F;
	neg.f32 	%f474, %f473;
	fma.rn.f32 	%f475, %f469, 0f3FB8AA3B, %f474;
	fma.rn.f32 	%f476, %f469, 0f32A57060, %f475;
	mov.b32 	%r611, %f472;
	shl.b32 	%r612, %r611, 23;
	mov.b32 	%f477, %r612;
	ex2.approx.ftz.f32 	%f478, %f476;
	mul.f32 	%f479, %f478, %f477;
	add.f32 	%f480, %f468, %f479;
	mov.b32 	%r613, %f480;
	shfl.sync.bfly.b32	%r614|%p41, %r613, 16, 31, -1;
	mov.b32 	%f481, %r614;
	add.f32 	%f482, %f480, %f481;
	mov.b32 	%r615, %f482;
	shfl.sync.bfly.b32	%r616|%p42, %r615, 8, 31, -1;
	mov.b32 	%f483, %r616;
	add.f32 	%f484, %f482, %f483;
	mov.b32 	%r617, %f484;
	shfl.sync.bfly.b32	%r618|%p43, %r617, 4, 31, -1;
	mov.b32 	%f485, %r618;
	add.f32 	%f486, %f484, %f485;
	mov.b32 	%r619, %f486;
	shfl.sync.bfly.b32	%r620|%p44, %r619, 2, 31, -1;
	mov.b32 	%f487, %r620;
	add.f32 	%f488, %f486, %f487;
	mov.b32 	%r621, %f488;
	shfl.sync.bfly.b32	%r622|%p45, %r621, 1, 31, -1;
	mov.b32 	%f489, %r622;
	add.f32 	%f490, %f488, %f489;
	div.rn.f32 	%f491, %f143, %f490;
	div.rn.f32 	%f492, %f155, %f490;
	div.rn.f32 	%f493, %f167, %f490;
	div.rn.f32 	%f494, %f179, %f490;
	div.rn.f32 	%f495, %f191, %f490;
	div.rn.f32 	%f496, %f203, %f490;
	div.rn.f32 	%f497, %f215, %f490;
	div.rn.f32 	%f498, %f227, %f490;
	div.rn.f32 	%f499, %f239, %f490;
	div.rn.f32 	%f500, %f251, %f490;
	div.rn.f32 	%f501, %f263, %f490;
	div.rn.f32 	%f502, %f275, %f490;
	div.rn.f32 	%f503, %f287, %f490;
	div.rn.f32 	%f504, %f299, %f490;
	div.rn.f32 	%f505, %f311, %f490;
	div.rn.f32 	%f506, %f323, %f490;
	div.rn.f32 	%f507, %f335, %f490;
	div.rn.f32 	%f508, %f347, %f490;
	div.rn.f32 	%f509, %f359, %f490;
	div.rn.f32 	%f510, %f371, %f490;
	div.rn.f32 	%f511, %f383, %f490;
	div.rn.f32 	%f512, %f395, %f490;
	div.rn.f32 	%f513, %f407, %f490;
	div.rn.f32 	%f514, %f419, %f490;
	div.rn.f32 	%f515, %f431, %f490;
	div.rn.f32 	%f516, %f443, %f490;
	div.rn.f32 	%f517, %f455, %f490;
	div.rn.f32 	%f518, %f467, %f490;
	div.rn.f32 	%f519, %f479, %f490;
	mad.lo.s64 	%rd205, %rd208, %rd4, %rd8;
	shl.b64 	%rd206, %rd205, 2;
	add.s64 	%rd207, %rd9, %rd206;
	st.global.f32 	[%rd207], %f491;
	st.global.f32 	[%rd207+128], %f492;
	st.global.f32 	[%rd207+256], %f493;
	st.global.f32 	[%rd207+384], %f494;
	st.global.f32 	[%rd207+512], %f495;
	st.global.f32 	[%rd207+640], %f496;
	st.global.f32 	[%rd207+768], %f497;
	st.global.f32 	[%rd207+896], %f498;
	st.global.f32 	[%rd207+1024], %f499;
	st.global.f32 	[%rd207+1152], %f500;
	st.global.f32 	[%rd207+1280], %f501;
	st.global.f32 	[%rd207+1408], %f502;
	st.global.f32 	[%rd207+1536], %f503;
	st.global.f32 	[%rd207+1664], %f504;
	st.global.f32 	[%rd207+1792], %f505;
	st.global.f32 	[%rd207+1920], %f506;
	st.global.f32 	[%rd207+2048], %f507;
	st.global.f32 	[%rd207+2176], %f508;
	st.global.f32 	[%rd207+2304], %f509;
	st.global.f32 	[%rd207+2432], %f510;
	st.global.f32 	[%rd207+2560], %f511;
	st.global.f32 	[%rd207+2688], %f512;
	st.global.f32 	[%rd207+2816], %f513;
	st.global.f32 	[%rd207+2944], %f514;
	st.global.f32 	[%rd207+3072], %f515;
	st.global.f32 	[%rd207+3200], %f516;
	st.global.f32 	[%rd207+3328], %f517;
	st.global.f32 	[%rd207+3456], %f518;
	st.global.f32 	[%rd207+3584], %f519;
	add.s64 	%rd208, %rd208, %rd10;
	setp.lt.s64 	%p46, %rd208, %rd23;
	@%p46 bra 	$L__BB582_4;
$L__BB582_5:
	ret;

}
	// .globl	_Z15SoftmaxWarpImplI22BroadcastScaleMaskLoadIffbLm4EiE11DirectStoreIffEfLi1ELi29ELi32ELi1ELb1EL9Algorithm0EEvT_T0_ll
.visible .entry _Z15SoftmaxWarpImplI22BroadcastScaleMaskLoadIffbLm4EiE11DirectStoreIffEfLi1ELi29ELi32ELi1ELb1EL9Algorithm0EEvT_T0_ll(
	.param .align 8 .b8 _Z15SoftmaxWarpImplI22BroadcastScaleMaskLoadIffbLm4EiE11DirectStoreIffEfLi1ELi29ELi32ELi1ELb1EL9Algorithm0EEvT_T0_ll_param_0[120],
	.param .align 8 .b8 _Z15SoftmaxWarpImplI22BroadcastScaleMaskLoadIffbLm4EiE11DirectStoreIffEfLi1ELi29ELi32ELi1ELb1EL9Algorithm0EEvT_T0_ll_param_1[16],
	.param .u64 _Z15SoftmaxWarpImplI22BroadcastScaleMaskLoadIffbLm4EiE11DirectStoreIffEfLi1ELi29ELi32ELi1ELb1EL9Algorithm0EEvT_T0_ll_param_2,
	.param .u64 _Z15SoftmaxWarpImplI22BroadcastScaleMaskLoadIffbLm4EiE11DirectStoreIffEfLi1ELi29ELi32ELi1ELb1EL9Algorithm0EEvT_T0_ll_param_3
)
{
	.reg .pred 	%p<217>;
	.reg .b16 	%rs<30>;
	.reg .b32 	%r<651>;
	.reg .b32 	%f<665>;
	.reg .b64 	%rd<241>;

	ld.param.u64 	%rd55, [_Z15SoftmaxWarpImplI22BroadcastScaleMaskLoadIffbLm4EiE11DirectStoreIffEfLi1ELi29ELi32ELi1ELb1EL9Algorithm0EEvT_T0_ll_param_1+8];
	ld.param.u64 	%rd54, [_Z15SoftmaxWarpImplI22BroadcastScaleMaskLoadIffbLm4EiE11DirectStoreIffEfLi1ELi29ELi32ELi1ELb1EL9Algorithm0EEvT_T0_ll_param_1];
	ld.param.v2.f32 	{%f148, %f149}, [_Z15SoftmaxWarpImplI22BroadcastScaleMaskLoadIffbLm4EiE11DirectStoreIffEfLi1ELi29ELi32ELi1ELb1EL9Algorithm0EEvT_T0_ll_param_0+112];
	ld.param.u64 	%rd53, [_Z15SoftmaxWarpImplI22BroadcastScaleMaskLoadIffbLm4EiE11DirectStoreIffEfLi1ELi29ELi32ELi1ELb1EL9Algorithm0EEvT_T0_ll_param_0+104];
	ld.param.v2.u32 	{%r15, %r16}, [_Z15SoftmaxWarpImplI22BroadcastScaleMaskLoadIffbLm4EiE11DirectStoreIffEfLi1ELi29ELi32ELi1ELb1EL9Algorithm0EEvT_T0_ll_param_0+88];
	ld.param.v2.u32 	{%r13, %r14}, [_Z15SoftmaxWarpImplI22BroadcastScaleMaskLoadIffbLm4EiE11DirectStoreIffEfLi1ELi29ELi32ELi1ELb1EL9Algorithm0EEvT_T0_ll_param_0+80];
	ld.param.v2.u32 	{%r11, %r12}, [_Z15SoftmaxWarpImplI22BroadcastScaleMaskLoadIffbLm4EiE11DirectStoreIffEfLi1ELi29ELi32ELi1ELb1EL9Algorithm0EEvT_T0_ll_param_0+64];
	ld.param.v2.u32 	{%r9, %r10}, [_Z15SoftmaxWarpImplI22BroadcastScaleMaskLoadIffbLm4EiE11DirectStoreIffEfLi1ELi29ELi32ELi1ELb1EL9Algorithm0EEvT_T0_ll_param_0+56];
	ld.param.u64 	%rd49, [_Z15SoftmaxWarpImplI22BroadcastScaleMaskLoadIffbLm4EiE11DirectStoreIffEfLi1ELi29ELi32ELi1ELb1EL9Algorithm0EEvT_T0_ll_param_0+40];
	ld.param.u64 	%rd48, [_Z15SoftmaxWarpImplI22BroadcastScaleMaskLoadIffbLm4EiE11DirectStoreIffEfLi1ELi29ELi32ELi1ELb1EL9Algorithm0EEvT_T0_ll_param_0+32];
	ld.param.u64 	%rd47, [_Z15SoftmaxWarpImplI22BroadcastScaleMaskLoadIffbLm4EiE11DirectStoreIffEfLi1ELi29ELi32ELi1ELb1EL9Algorithm0EEvT_T0_ll_param_0+24];
	ld.param.u64 	%rd46, [_Z15SoftmaxWarpImplI22BroadcastScaleMaskLoadIffbLm4EiE11DirectStoreIffEfLi1ELi29ELi32ELi1ELb1EL9Algorithm0EEvT_T0_ll_param_0+16];
	ld.param.u64 	%rd45, [_Z15SoftmaxWarpImplI22BroadcastScaleMaskLoadIffbLm4EiE11DirectStoreIffEfLi1ELi29ELi32ELi1ELb1EL9Algorithm0EEvT_T0_ll_param_0+8];
	ld.param.u64 	%rd44, [_Z15SoftmaxWarpImplI22BroadcastScaleMaskLoadIffbLm4EiE11DirectStoreIffEfLi1ELi29ELi32ELi1ELb1EL9Algorithm0EEvT_T0_ll_param_0];
	ld.param.u64 	%rd56, [_Z15SoftmaxWarpImplI22BroadcastScaleMaskLoadIffbLm4EiE11DirectStoreIffEfLi1ELi29ELi32ELi1ELb1EL9Algorithm0EEvT_T0_ll_param_2];
	ld.param.u64 	%rd57, [_Z15SoftmaxWarpImplI22BroadcastScaleMaskLoadIffbLm4EiE11DirectStoreIffEfLi1ELi29ELi32ELi1ELb1EL9Algorithm0EEvT_T0_ll_param_3];
	cvta.to.global.u64 	%rd1, %rd44;
	cvta.to.global.u64 	%rd2, %rd45;
	setp.lt.s64 	%p1, %rd57, 929;
	@%p1 bra 	$L__BB583_2;
	mov.u64 	%rd58, $str;
	cvta.global.u64 	%rd59, %rd58;
	mov.u64 	%rd60, $str$1;
	cvta.global.u64 	%rd61, %rd60;
	mov.u64 	%rd62, __unnamed_569;
	cvta.global.u64 	%rd63, %rd62;
	{ // callseq 568, 0
	.param .b64 param0;
	st.param.b64 	[param0], %rd59;
	.param .b64 param1;
	st.param.b64 	[param1], %rd61;
	.param .b32 param2;
	st.param.b32 	[param2], 254;
	.param .b64 param3;
	st.param.b64 	[param3], %rd63;
	.param .b64 param4;
	st.param.b64 	[param4], 1;
	call.uni 
	__assertfail, 
	(
	param0, 
	param1, 
	param2, 
	param3, 
	param4
	);
	} // callseq 568
$L__BB583_2:
	mov.u32 	%r17, %ctaid.x;
	mov.u32 	%r18, %ntid.y;
	mov.u32 	%r19, %tid.y;
	mad.lo.s32 	%r20, %r17, %r18, %r19;
	mov.u32 	%r21, %nctaid.x;
	mul.lo.s32 	%r8, %r21, %r18;
	cvt.s64.s32 	%rd240, %r20;
	setp.le.s64 	%p2, %rd56, %rd240;
	@%p2 bra 	$L__BB583_121;
	mov.u32 	%r22, %tid.x;
	cvt.u64.u32 	%rd9, %r22;
	add.s32 	%r23, %r22, 32;
	cvt.u64.u32 	%rd10, %r23;
	add.s32 	%r24, %r22, 64;
	cvt.u64.u32 	%rd11, %r24;
	add.s32 	%r25, %r22, 96;
	cvt.u64.u32 	%rd12, %r25;
	add.s32 	%r26, %r22, 128;
	cvt.u64.u32 	%rd13, %r26;
	add.s32 	%r27, %r22, 160;
	cvt.u64.u32 	%rd14, %r27;
	add.s32 	%r28, %r22, 192;
	cvt.u64.u32 	%rd15, %r28;
	add.s32 	%r29, %r22, 224;
	cvt.u64.u32 	%rd16, %r29;
	add.s32 	%r30, %r22, 256;
	cvt.u64.u32 	%rd17, %r30;
	add.s32 	%r31, %r22, 288;
	cvt.u64.u32 	%rd18, %r31;
	add.s32 	%r32, %r22, 320;
	cvt.u64.u32 	%rd19, %r32;
	add.s32 	%r33, %r22, 352;
	cvt.u64.u32 	%rd20, %r33;
	add.s32 	%r34, %r22, 384;
	cvt.u64.u32 	%rd21, %r34;
	add.s32 	%r35, %r22, 416;
	cvt.u64.u32 	%rd22, %r35;
	add.s32 	%r36, %r22, 448;
	cvt.u64.u32 	%rd23, %r36;
	add.s32 	%r37, %r22, 480;
	cvt.u64.u32 	%rd24, %r37;
	add.s32 	%r38, %r22, 512;
	cvt.u64.u32 	%rd25, %r38;
	add.s32 	%r39, %r22, 544;
	cvt.u64.u32 	%rd26, %r39;
	add.s32 	%r40, %r22, 576;
	cvt.u64.u32 	%rd27, %r40;
	add.s32 	%r41, %r22, 608;
	cvt.u64.u32 	%rd28, %r41;
	add.s32 	%r42, %r22, 640;
	cvt.u64.u32 	%rd29, %r42;
	add.s32 	%r43, %r22, 672;
	cvt.u64.u32 	%rd30, %r43;
	add.s32 	%r44, %r22, 704;
	cvt.u64.u32 	%rd31, %r44;
	add.s32 	%r45, %r22, 736;
	cvt.u64.u32 	%rd32, %r45;
	add.s32 	%r46, %r22, 768;
	cvt.u64.u32 	%rd33, %r46;
	add.s32 	%r47, %r22, 800;
	cvt.u64.u32 	%rd34, %r47;
	add.s32 	%r48, %r22, 832;
	cvt.u64.u32 	%rd35, %r48;
	add.s32 	%r49, %r22, 864;
	cvt.u64.u32 	%rd36, %r49;
	add.s32 	%r50, %r22, 896;
	cvt.u64.u32 	%rd37, %r50;
	cvta.to.global.u64 	%rd38, %rd54;
	cvt.s64.s32 	%rd39, %r8;
$L__BB583_4:
	setp.le.s64 	%p3, %rd57, %rd9;
	mul.lo.s64 	%rd41, %rd53, %rd240;
	mov.f32 	%f607, 0fFF800000;
	mov.f32 	%f610, %f607;
	@%p3 bra 	$L__BB583_6;
	setp.eq.s64 	%p4, %rd49, 1;
	setp.eq.s64 	%p5, %rd48, 1;
	setp.eq.s64 	%p6, %rd47, 1;
	setp.eq.s64 	%p7, %rd46, 1;
	add.s64 	%rd64, %rd41, %rd9;
	cvt.u32.u64 	%r51, %rd64;
	div.s32 	%r52, %r51, %r9;
	mul.lo.s32 	%r53, %r52, %r9;
	sub.s32 	%r54, %r51, %r53;
	div.s32 	%r55, %r54, %r10;
	mul.lo.s32 	%r56, %r55, %r10;
	sub.s32 	%r57, %r54, %r56;
	div.s32 	%r58, %r57, %r11;
	mul.lo.s32 	%r59, %r58, %r11;
	sub.s32 	%r60, %r57, %r59;
	selp.b32 	%r61, 0, %r52, %p7;
	selp.b32 	%r62, 0, %r55, %p6;
	selp.b32 	%r63, 0, %r58, %p5;
	selp.b32 	%r64, 0, %r60, %p4;
	mul.lo.s32 	%r65, %r13, %r61;
	mad.lo.s32 	%r66, %r14, %r62, %r65;
	mad.lo.s32 	%r67, %r15, %r63, %r66;
	mad.lo.s32 	%r68, %r16, %r64, %r67;
	shl.b64 	%rd65, %rd64, 32;
	shr.s64 	%rd66, %rd65, 30;
	add.s64 	%rd67, %rd1, %rd66;
	ld.global.f32 	%f151, [%rd67];
	cvt.s64.s32 	%rd68, %r68;
	add.s64 	%rd69, %rd2, %rd68;
	ld.global.u8 	%rs1, [%rd69];
	setp.eq.s16 	%p8, %rs1, 0;
	mul.f32 	%f152, %f151, %f149;
	selp.f32 	%f607, %f148, %f152, %p8;
	max.f32 	%f610, %f607, 0fFF800000;
$L__BB583_6:
	setp.le.s64 	%p9, %rd57, %rd10;
	mov.f32 	%f609, 0fFF800000;
	@%p9 bra 	$L__BB583_8;
	setp.eq.s64 	%p10, %rd49, 1;
	setp.eq.s64 	%p11, %rd48, 1;
	setp.eq.s64 	%p12, %rd47, 1;
	setp.eq.s64 	%p13, %rd46, 1;
	add.s64 	%rd70, %rd41, %rd10;
	cvt.u32.u64 	%r69, %rd70;
	div.s32 	%r70, %r69, %r9;
	mul.lo.s32 	%r71, %r70, %r9;
	sub.s32 	%r72, %r69, %r71;
	div.s32 	%r73, %r72, %r10;
	mul.lo.s32 	%r74, %r73, %r10;
	sub.s32 	%r75, %r72, %r74;
	div.s32 	%r76, %r75, %r11;
	mul.lo.s32 	%r77, %r76, %r11;
	sub.s32 	%r78, %r75, %r77;
	selp.b32 	%r79, 0, %r70, %p13;
	selp.b32 	%r80, 0, %r73, %p12;
	selp.b32 	%r81, 0, %r76, %p11;
	selp.b32 	%r82, 0, %r78, %p10;
	mul.lo.s32 	%r83, %r13, %r79;
	mad.lo.s32 	%r84, %r14, %r80, %r83;
	mad.lo.s32 	%r85, %r15, %r81, %r84;
	mad.lo.s32 	%r86, %r16, %r82, %r85;
	shl.b64 	%rd71, %rd70, 32;
	shr.s64 	%rd72, %rd71, 30;
	add.s64 	%rd73, %rd1, %rd72;
	ld.global.f32 	%f154, [%rd73];
	cvt.s64.s32 	%rd74, %r86;
	add.s64 	%rd75, %rd2, %rd74;
	ld.global.u8 	%rs2, [%rd75];
	setp.eq.s16 	%p14, %rs2, 0;
	mul.f32 	%f155, %f154, %f149;
	selp.f32 	%f609, %f148, %f155, %p14;
	max.f32 	%f610, %f610, %f609;
$L__BB583_8:
	setp.le.s64 	%p15, %rd57, %rd11;
	mov.f32 	%f611, 0fFF800000;
	@%p15 bra 	$L__BB583_10;
	setp.eq.s64 	%p16, %rd49, 1;
	setp.eq.s64 	%p17, %rd48, 1;
	setp.eq.s64 	%p18, %rd47, 1;
	setp.eq.s64 	%p19, %rd46, 1;
	add.s64 	%rd76, %rd41, %rd11;
	cvt.u32.u64 	%r87, %rd76;
	div.s32 	%r88, %r87, %r9;
	mul.lo.s32 	%r89, %r88, %r9;
	sub.s32 	%r90, %r87, %r89;
	div.s32 	%r91, %r90, %r10;
	mul.lo.s32 	%r92, %r91, %r10;
	sub.s32 	%r93, %r90, %r92;
	div.s32 	%r94, %r93, %r11;
	mul.lo.s32 	%r95, %r94, %r11;
	sub.s32 	%r96, %r93, %r95;
	selp.b32 	%r97, 0, %r88, %p19;
	selp.b32 	%r98, 0, %r91, %p18;
	selp.b32 	%r99, 0, %r94, %p17;
	selp.b32 	%r100, 0, %r96, %p16;
	mul.lo.s32 	%r101, %r13, %r97;
	mad.lo.s32 	%r102, %r14, %r98, %r101;
	mad.lo.s32 	%r103, %r15, %r99, %r102;
	mad.lo.s32 	%r104, %r16, %r100, %r103;
	shl.b64 	%rd77, %rd76, 32;
	shr.s64 	%rd78, %rd77, 30;
	add.s64 	%rd79, %rd1, %rd78;
	ld.global.f32 	%f157, [%rd79];
	cvt.s64.s32 	%rd80, %r104;
	add.s64 	%rd81, %rd2, %rd80;
	ld.global.u8 	%rs3, [%rd81];
	setp.eq.s16 	%p20, %rs3, 0;
	mul.f32 	%f158, %f157, %f149;
	selp.f32 	%f611, %f148, %f158, %p20;
	max.f32 	%f610, %f610, %f611;
$L__BB583_10:
	setp.le.s64 	%p21, %rd57, %rd12;
	mov.f32 	%f613, 0fFF800000;
	@%p21 bra 	$L__BB583_12;
	setp.eq.s64 	%p22, %rd49, 1;
	setp.eq.s64 	%p23, %rd48, 1;
	setp.eq.s64 	%p24, %rd47, 1;
	setp.eq.s64 	%p25, %rd46, 1;
	add.s64 	%rd82, %rd41, %rd12;
	cvt.u32.u64 	%r105, %rd82;
	div.s32 	%r106, %r105, %r9;
	mul.lo.s32 	%r107, %r106, %r9;
	sub.s32 	%r108, %r105, %r107;
	div.s32 	%r109, %r108, %r10;
	mul.lo.s32 	%r110, %r109, %r10;
	sub.s32 	%r111, %r108, %r110;
	div.s32 	%r112, %r111, %r11;
	mul.lo.s32 	%r113, %r112, %r11;
	sub.s32 	%r114, %r111, %r113;
	selp.b32 	%r115, 0, %r106, %p25;
	selp.b32 	%r116, 0, %r109, %p24;
	selp.b32 	%r117, 0, %r112, %p23;
	selp.b32 	%r118, 0, %r114, %p22;
	mul.lo.s32 	%r119, %r13, %r115;
	mad.lo.s32 	%r120, %r14, %r116, %r119;
	mad.lo.s32 	%r121, %r15, %r117, %r120;
	mad.lo.s32 	%r122, %r16, %r118, %r121;
	shl.b64 	%rd83, %rd82, 32;
	shr.s64 	%rd84, %rd83, 30;
	add.s64 	%rd85, %rd1, %rd84;
	ld.global.f32 	%f160, [%rd85];
	cvt.s64.s32 	%rd86, %r122;
	add.s64 	%rd87, %rd2, %rd86;
	ld.global.u8 	%rs4, [%rd87];
	setp.eq.s16 	%p26, %rs4, 0;
	mul.f32 	%f161, %f160, %f149;
	selp.f32 	%f613, %f148, %f161, %p26;
	max.f32 	%f610, %f610, %f613;
$L__BB583_12:
	setp.le.s64 	%p27, %rd57, %rd13;
	mov.f32 	%f615, 0fFF800000;
	@%p27 bra 	$L__BB583_14;
	setp.eq.s64 	%p28, %rd49, 1;
	setp.eq.s64 	%p29, %rd48, 1;
	setp.eq.s64 	%p30, %rd47, 1;
	setp.eq.s64 	%p31, %rd46, 1;
	add.s64 	%rd88, %rd41, %rd13;
	cvt.u32.u64 	%r123, %rd88;
	div.s32 	%r124, %r123, %r9;
	mul.lo.s32 	%r125, %r124, %r9;
	sub.s32 	%r126, %r123, %r125;
	div.s32 	%r127, %r126, %r10;
	mul.lo.s32 	%r128, %r127, %r10;
	sub.s32 	%r129, %r126, %r128;
	div.s32 	%r130, %r129, %r11;
	mul.lo.s32 	%r131, %r130, %r11;
	sub.s32 	%r132, %r129, %r131;
	selp.b32 	%r133, 0, %r124, %p31;
	selp.b32 	%r134, 0, %r127, %p30;
	selp.b32 	%r135, 0, %r130, %p29;
	selp.b32 	%r136, 0, %r132, %p28;
	mul.lo.s32 	%r137, %r13, %r133;
	mad.lo.s32 	%r138, %r14, %r134, %r137;
	mad.lo.s32 	%r139, %r15, %r135, %r138;
	mad.lo.s32 	%r140, %r16, %r136, %r139;
	shl.b64 	%rd89, %rd88, 32;
	shr.s64 	%rd90, %rd89, 30;
	add.s64 	%rd91, %rd1, %rd90;
	ld.global.f32 	%f163, [%rd91];
	cvt.s64.s32 	%rd92, %r140;
	add.s64 	%rd93, %rd2, %rd92;
	ld.global.u8 	%rs5, [%rd93];
	setp.eq.s16 	%p32, %rs5, 0;
	mul.f32 	%f164, %f163, %f149;
	selp.f32 	%f615, %f148, %f164, %p32;
	max.f32 	%f610, %f610, %f615;
$L__BB583_14:
	setp.le.s64 	%p33, %rd57, %rd14;
	mov.f32 	%f617, 0fFF800000;
	@%p33 bra 	$L__BB583_16;
	setp.eq.s64 	%p34, %rd49, 1;
	setp.eq.s64 	%p35, %rd48, 1;
	setp.eq.s64 	%p36, %rd47, 1;
	setp.eq.s64 	%p37, %rd46, 1;
	add.s64 	%rd94, %rd41, %rd14;
	cvt.u32.u64 	%r141, %rd94;
	div.s32 	%r142, %r141, %r9;
	mul.lo.s32 	%r143, %r142, %r9;
	sub.s32 	%r144, %r141, %r143;
	div.s32 	%r145, %r144, %r10;
	mul.lo.s32 	%r146, %r145, %r10;
	sub.s32 	%r147, %r144, %r146;
	div.s32 	%r148, %r147, %r11;
	mul.lo.s32 	%r149, %r148, %r11;
	sub.s32 	%r150, %r147, %r149;
	selp.b32 	%r151, 0, %r142, %p37;
	selp.b32 	%r152, 0, %r145, %p36;
	selp.b32 	%r153, 0, %r148, %p35;
	selp.b32 	%r154, 0, %r150, %p34;
	mul.lo.s32 	%r155, %r13, %r151;
	mad.lo.s32 	%r156, %r14, %r152, %r155;
	mad.lo.s32 	%r157, %r15, %r153, %r156;
	mad.lo.s32 	%r158, %r16, %r154, %r157;
	shl.b64 	%rd95, %rd94, 32;
	shr.s64 	%rd96, %rd95, 30;
	add.s64 	%rd97, %rd1, %rd96;
	ld.global.f32 	%f166, [%rd97];
	cvt.s64.s32 	%rd98, %r158;
	add.s64 	%rd99, %rd2, %rd98;
	ld.global.u8 	%rs6, [%rd99];
	setp.eq.s16 	%p38, %rs6, 0;
	mul.f32 	%f167, %f166, %f149;
	selp.f32 	%f617, %f148, %f167, %p38;
	max.f32 	%f610, %f610, %f617;
$L__BB583_16:
	setp.le.s64 	%p39, %rd57, %rd15;
	mov.f32 	%f619, 0fFF800000;
	@%p39 bra 	$L__BB583_18;
	setp.eq.s64 	%p40, %rd49, 1;
	setp.eq.s64 	%p41, %rd48, 1;
	setp.eq.s64 	%p42, %rd47, 1;
	setp.eq.s64 	%p43, %rd46, 1;
	add.s64 	%rd100, %rd41, %rd15;
	cvt.u32.u64 	%r159, %rd100;
	div.s32 	%r160, %r159, %r9;
	mul.lo.s32 	%r161, %r160, %r9;
	sub.s32 	%r162, %r159, %r161;
	div.s32 	%r163, %r162, %r10;
	mul.lo.s32 	%r164, %r163, %r10;
	sub.s32 	%r165, %r162, %r164;
	div.s32 	%r166, %r165, %r11;
	mul.lo.s32 	%r167, %r166, %r11;
	sub.s32 	%r168, %r165, %r167;
	selp.b32 	%r169, 0, %r160, %p43;
	selp.b32 	%r170, 0, %r163, %p42;
	selp.b32 	%r171, 0, %r166, %p41;
	selp.b32 	%r172, 0, %r168, %p40;
	mul.lo.s32 	%r173, %r13, %r169;
	mad.lo.s32 	%r174, %r14, %r170, %r173;
	mad.lo.s32 	%r175, %r15, %r171, %r174;
	mad.lo.s32 	%r176, %r16, %r172, %r175;
	shl.b64 	%rd101, %rd100, 32;
	shr.s64 	%rd102, %rd101, 30;
	add.s64 	%rd103, %rd1, %rd102;
	ld.global.f32 	%f169, [%rd103];
	cvt.s64.s32 	%rd104, %r176;
	add.s64 	%rd105, %rd2, %rd104;
	ld.global.u8 	%rs7, [%rd105];
	setp.eq.s16 	%p44, %rs7, 0;
	mul.f32 	%f170, %f169, %f149;
	selp.f32 	%f619, %f148, %f170, %p44;
	max.f32 	%f610, %f610, %f619;
$L__BB583_18:
	setp.le.s64 	%p45, %rd57, %rd16;
	mov.f32 	%f621, 0fFF800000;
	@%p45 bra 	$L__BB583_20;
	setp.eq.s64 	%p46, %rd49, 1;
	setp.eq.s64 	%p47, %rd48, 1;
	setp.eq.s64 	%p48, %rd47, 1;
	setp.eq.s64 	%p49, %rd46, 1;
	add.s64 	%rd106, %rd41, %rd16;
	cvt.u32.u64 	%r177, %rd106;
	div.s32 	%r178, %r177, %r9;
	mul.lo.s32 	%r179, %r178, %r9;
	sub.s32 	%r180, %r177, %r179;
	div.s32 	%r181, %r180, %r10;
	mul.lo.s32 	%r182, %r181, %r10;
	sub.s32 	%r183, %r180, %r182;
	div.s32 	%r184, %r183, %r11;
	mul.lo.s32 	%r185, %r184, %r11;
	sub.s32 	%r186, %r183, %r185;
	selp.b32 	%r187, 0, %r178, %p49;
	selp.b32 	%r188, 0, %r181, %p48;
	selp.b32 	%r189, 0, %r184, %p47;
	selp.b32 	%r190, 0, %r186, %p46;
	mul.lo.s32 	%r191, %r13, %r187;
	mad.lo.s32 	%r192, %r14, %r188, %r191;
	mad.lo.s32 	%r193, %r15, %r189, %r192;
	mad.lo.s32 	%r194, %r16, %r190, %r193;
	shl.b64 	%rd107, %rd106, 32;
	shr.s64 	%rd108, %rd107, 30;
	add.s64 	%rd109, %rd1, %rd108;
	ld.global.f32 	%f172, [%rd109];
	cvt.s64.s32 	%rd110, %r194;
	add.s64 	%rd111, %rd2, %rd110;
	ld.global.u8 	%rs8, [%rd111];
	setp.eq.s16 	%p50, %rs8, 0;
	mul.f32 	%f173, %f172, %f149;
	selp.f32 	%f621, %f148, %f173, %p50;
	max.f32 	%f610, %f610, %f621;
$L__BB583_20:
	setp.le.s64 	%p51, %rd57, %rd17;
	mov.f32 	%f623, 0fFF800000;
	@%p51 bra 	$L__BB583_22;
	setp.eq.s64 	%p52, %rd49, 1;
	setp.eq.s64 	%p53, %rd48, 1;
	setp.eq.s64 	%p54, %rd47, 1;
	setp.eq.s64 	%p55, %rd46, 1;
	add.s64 	%rd112, %rd41, %rd17;
	cvt.u32.u64 	%r195, %rd112;
	div.s32 	%r196, %r195, %r9;
	mul.lo.s32 	%r197, %r196, %r9;
	sub.s32 	%r198, %r195, %r197;
	div.s32 	%r199, %r198, %r10;
	mul.lo.s32 	%r200, %r199, %r10;
	sub.s32 	%r201, %r198, %r200;
	div.s32 	%r202, %r201, %r11;
	mul.lo.s32 	%r203, %r202, %r11;
	sub.s32 	%r204, %r201, %r203;
	selp.b32 	%r205, 0, %r196, %p55;
	selp.b32 	%r206, 0, %r199, %p54;
	selp.b32 	%r207, 0, %r202, %p53;
	selp.b32 	%r208, 0, %r204, %p52;
	mul.lo.s32 	%r209, %r13, %r205;
	mad.lo.s32 	%r210, %r14, %r206, %r209;
	mad.lo.s32 	%r211, %r15, %r207, %r210;
	mad.lo.s32 	%r212, %r16, %r208, %r211;
	shl.b64 	%rd113, %rd112, 32;
	shr.s64 	%rd114, %rd113, 30;
	add.s64 	%rd115, %rd1, %rd114;
	ld.global.f32 	%f175, [%rd115];
	cvt.s64.s32 	%rd116, %r212;
	add.s64 	%rd117, %rd2, %rd116;
	ld.global.u8 	%rs9, [%rd117];
	setp.eq.s16 	%p56, %rs9, 0;
	mul.f32 	%f176, %f175, %f149;
	selp.f32 	%f623, %f148, %f176, %p56;
	max.f32 	%f610, %f610, %f623;
$L__BB583_22:
	setp.le.s64 	%p57, %rd57, %rd18;
	mov.f32 	%f625, 0fFF800000;
	@%p57 bra 	$L__BB583_24;
	setp.eq.s64 	%p58, %rd49, 1;
	setp.eq.s64 	%p59, %rd48, 1;
	setp.eq.s64 	%p60, %rd47, 1;
	setp.eq.s64 	%p61, %rd46, 1;
	add.s64 	%rd118, %rd41, %rd18;
	cvt.u32.u64 	%r213, %rd118;
	div.s32 	%r214, %r213, %r9;
	mul.lo.s32 	%r215, %r214, %r9;
	sub.s32 	%r216, %r213, %r215;
	div.s32 	%r217, %r216, %r10;
	mul.lo.s32 	%r218, %r217, %r10;
	sub.s32 	%r219, %r216, %r218;
	div.s32 	%r220, %r219, %r11;
	mul.lo.s32 	%r221, %r220, %r11;
	sub.s32 	%r222, %r219, %r221;
	selp.b32 	%r223, 0, %r214, %p61;
	selp.b32 	%r224, 0, %r217, %p60;
	selp.b32 	%r225, 0, %r220, %p59;
	selp.b32 	%r226, 0, %r222, %p58;
	mul.lo.s32 	%r227, %r13, %r223;
	mad.lo.s32 	%r228, %r14, %r224, %r227;
	mad.lo.s32 	%r229, %r15, %r225, %r228;
	mad.lo.s32 	%r230, %r16, %r226, %r229;
	shl.b64 	%rd119, %rd118, 32;
	shr.s64 	%rd120, %rd119, 30;
	add.s64 	%rd121, %rd1, %rd120;
	ld.global.f32 	%f178, [%rd121];
	cvt.s64.s32 	%rd122, %r230;
	add.s64 	%rd123, %rd2, %rd122;
	ld.global.u8 	%rs10, [%rd123];
	setp.eq.s16 	%p62, %rs10, 0;
	mul.f32 	%f179, %f178, %f149;
	selp.f32 	%f625, %f148, %f179, %p62;
	max.f32 	%f610, %f610, %f625;
$L__BB583_24:
	setp.le.s64 	%p63, %rd57, %rd19;
	mov.f32 	%f627, 0fFF800000;
	@%p63 bra 	$L__BB583_26;
	setp.eq.s64 	%p64, %rd49, 1;
	setp.eq.s64 	%p65, %rd48, 1;
	setp.eq.s64 	%p66, %rd47, 1;
	setp.eq.s64 	%p67, %rd46, 1;
	add.s64 	%rd124, %rd41, %rd19;
	cvt.u32.u64 	%r231, %rd124;
	div.s32 	%r232, %r231, %r9;
	mul.lo.s32 	%r233, %r232, %r9;
	sub.s32 	%r234, %r231, %r233;
	div.s32 	%r235, %r234, %r10;
	mul.lo.s32 	%r236, %r235, %r10;
	sub.s32 	%r237, %r234, %r236;
	div.s32 	%r238, %r237, %r11;
	mul.lo.s32 	%r239, %r238, %r11;
	sub.s32 	%r240, %r237, %r239;
	selp.b32 	%r241, 0, %r232, %p67;
	selp.b32 	%r242, 0, %r235, %p66;
	selp.b32 	%r243, 0, %r238, %p65;
	selp.b32 	%r244, 0, %r240, %p64;
	mul.lo.s32 	%r245, %r13, %r241;
	mad.lo.s32 	%r246, %r14, %r242, %r245;
	mad.lo.s32 	%r247, %r15, %r243, %r246;
	mad.lo.s32 	%r248, %r16, %r244, %r247;
	shl.b64 	%rd125, %rd124, 32;
	shr.s64 	%rd126, %rd125, 30;
	add.s64 	%rd127, %rd1, %rd126;
	ld.global.f32 	%f181, [%rd127];
	cvt.s64.s32 	%rd128, %r248;
	add.s64 	%rd129, %rd2, %rd128;
	ld.global.u8 	%rs11, [%rd129];
	setp.eq.s16 	%p68, %rs11, 0;
	mul.f32 	%f182, %f181, %f149;
	selp.f32 	%f627, %f148, %f182, %p68;
	max.f32 	%f610, %f610, %f627;
$L__BB583_26:
	setp.le.s64 	%p69, %rd57, %rd20;
	mov.f32 	%f629, 0fFF800000;
	@%p69 bra 	$L__BB583_28;
	setp.eq.s64 	%p70, %rd49, 1;
	setp.eq.s64 	%p71, %rd48, 1;
	setp.eq.s64 	%p72, %rd47, 1;
	setp.eq.s64 	%p73, %rd46, 1;
	add.s64 	%rd130, %rd41, %rd20;
	cvt.u32.u64 	%r249, %rd130;
	div.s32 	%r250, %r249, %r9;
	mul.lo.s32 	%r251, %r250, %r9;
	sub.s32 	%r252, %r249, %r251;
	div.s32 	%r253, %r252, %r10;
	mul.lo.s32 	%r254, %r253, %r10;
	sub.s32 	%r255, %r252, %r254;
	div.s32 	%r256, %r255, %r11;
	mul.lo.s32 	%r257, %r256, %r11;
	sub.s32 	%r258, %r255, %r257;
	selp.b32 	%r259, 0, %r250, %p73;
	selp.b32 	%r260, 0, %r253, %p72;
	selp.b32 	%r261, 0, %r256, %p71;
	selp.b32 	%r262, 0, %r258, %p70;
	mul.lo.s32 	%r263, %r13, %r259;
	mad.lo.s32 	%r264, %r14, %r260, %r263;
	mad.lo.s32 	%r265, %r15, %r261, %r264;
	mad.lo.s32 	%r266, %r16, %r262, %r265;
	shl.b64 	%rd131, %rd130, 32;
	shr.s64 	%rd132, %rd131, 30;
	add.s64 	%rd133, %rd1, %rd132;
	ld.global.f32 	%f184, [%rd133];
	cvt.s64.s32 	%rd134, %r266;
	add.s64 	%rd135, %rd2, %rd134;
	ld.global.u8 	%rs12, [%rd135];
	setp.eq.s16 	%p74, %rs12, 0;
	mul.f32 	%f185, %f184, %f149;
	selp.f32 	%f629, %f148, %f185, %p74;
	max.f32 	%f610, %f610, %f629;
$L__BB583_28:
	setp.le.s64 	%p75, %rd57, %rd21;
	mov.f32 	%f631, 0fFF800000;
	@%p75 bra 	$L__BB583_30;
	setp.eq.s64 	%p76, %rd49, 1;
	setp.eq.s64 	%p77, %rd48, 1;
	setp.eq.s64 	%p78, %rd47, 1;
	setp.eq.s64 	%p79, %rd46, 1;
	add.s64 	%rd136, %rd41, %rd21;
	cvt.u32.u64 	%r267, %rd136;
	div.s32 	%r268, %r267, %r9;
	mul.lo.s32 	%r269, %r268, %r9;
	sub.s32 	%r270, %r267, %r269;
	div.s32 	%r271, %r270, %r10;
	mul.lo.s32 	%r272, %r271, %r10;
	sub.s32 	%r273, %r270, %r272;
	div.s32 	%r274, %r273, %r11;
	mul.lo.s32 	%r275, %r274, %r11;
	sub.s32 	%r276, %r273, %r275;
	selp.b32 	%r277, 0, %r268, %p79;
	selp.b32 	%r278, 0, %r271, %p78;
	selp.b32 	%r279, 0, %r274, %p77;
	selp.b32 	%r280, 0, %r276, %p76;
	mul.lo.s32 	%r281, %r13, %r277;
	mad.lo.s32 	%r282, %r14, %r278, %r281;
	mad.lo.s32 	%r283, %r15, %r279, %r282;
	mad.lo.s32 	%r284, %r16, %r280, %r283;
	shl.b64 	%rd137, %rd136, 32;
	shr.s64 	%rd138, %rd137, 30;
	add.s64 	%rd139, %rd1, %rd138;
	ld.global.f32 	%f187, [%rd139];
	cvt.s64.s32 	%rd140, %r284;
	add.s64 	%rd141, %rd2, %rd140;
	ld.global.u8 	%rs13, [%rd141];
	setp.eq.s16 	%p80, %rs13, 0;
	mul.f32 	%f188, %f187, %f149;
	selp.f32 	%f631, %f148, %f188, %p80;
	max.f32 	%f610, %f610, %f631;
$L__BB583_30:
	setp.le.s64 	%p81, %rd57, %rd22;
	mov.f32 	%f633, 0fFF800000;
	@%p81 bra 	$L__BB583_32;
	setp.eq.s64 	%p82, %rd49, 1;
	setp.eq.s64 	%p83, %rd48, 1;
	setp.eq.s64 	%p84, %rd47, 1;
	setp.eq.s64 	%p85, %rd46, 1;
	add.s64 	%rd142, %rd41, %rd22;
	cvt.u32.u64 	%r285, %rd142;
	div.s32 	%r286, %r285, %r9;
	mul.lo.s32 	%r287, %r286, %r9;
	sub.s32 	%r288, %r285, %r287;
	div.s32 	%r289, %r288, %r10;
	mul.lo.s32 	%r290, %r289, %r10;
	sub.s32 	%r291, %r288, %r290;
	div.s32 	%r292, %r291, %r11;
	mul.lo.s32 	%r293, %r292, %r11;
	sub.s32 	%r294, %r291, %r293;
	selp.b32 	%r295, 0, %r286, %p85;
	selp.b32 	%r296, 0, %r289, %p84;
	selp.b32 	%r297, 0, %r292, %p83;
	selp.b32 	%r298, 0, %r294, %p82;
	mul.lo.s32 	%r299, %r13, %r295;
	mad.lo.s32 	%r300, %r14, %r296, %r299;
	mad.lo.s32 	%r301, %r15, %r297, %r300;
	mad.lo.s32 	%r302, %r16, %r298, %r301;
	shl.b64 	%rd143, %rd142, 32;
	shr.s64 	%rd144, %rd143, 30;
	add.s64 	%rd145, %rd1, %rd144;
	ld.global.f32 	%f190, [%rd145];
	cvt.s64.s32 	%rd146, %r302;
	add.s64 	%rd147, %rd2, %rd146;
	ld.global.u8 	%rs14, [%rd147];
	setp.eq.s16 	%p86, %rs14, 0;
	mul.f32 	%f191, %f190, %f149;
	selp.f32 	%f633, %f148, %f191, %p86;
	max.f32 	%f610, %f610, %f633;
$L__BB583_32:
	setp.le.s64 	%p87, %rd57, %rd23;
	mov.f32 	%f635, 0fFF800000;
	@%p87 bra 	$L__BB583_34;
	setp.eq.s64 	%p88, %rd49, 1;
	setp.eq.s64 	%p89, %rd48, 1;
	setp.eq.s64 	%p90, %rd47, 1;
	setp.eq.s64 	%p91, %rd46, 1;
	add.s64 	%rd148, %rd41, %rd23;
	cvt.u32.u64 	%r303, %rd148;
	div.s32 	%r304, %r303, %r9;
	mul.lo.s32 	%r305, %r304, %r9;
	sub.s32 	%r306, %r303, %r305;
	div.s32 	%r307, %r306, %r10;
	mul.lo.s32 	%r308, %r307, %r10;
	sub.s32 	%r309, %r306, %r308;
	div.s32 	%r310, %r309, %r11;
	mul.lo.s32 	%r311, %r310, %r11;
	sub.s32 	%r312, %r309, %r311;
	selp.b32 	%r313, 0, %r304, %p91;
	selp.b32 	%r314, 0, %r307, %p90;
	selp.b32 	%r315, 0, %r310, %p89;
	selp.b32 	%r316, 0, %r312, %p88;
	mul.lo.s32 	%r317, %r13, %r313;
	mad.lo.s32 	%r318, %r14, %r314, %r317;
	mad.lo.s32 	%r319, %r15, %r315, %r318;
	mad.lo.s32 	%r320, %r16, %r316, %r319;
	shl.b64 	%rd149, %rd148, 32;
	shr.s64 	%rd150, %rd149, 30;
	add.s64 	%rd151, %rd1, %rd150;
	ld.global.f32 	%f193, [%rd151];
	cvt.s64.s32 	%rd152, %r320;
	add.s64 	%rd153, %rd2, %rd152;
	ld.global.u8 	%rs15, [%rd153];
	setp.eq.s16 	%p92, %rs15, 0;
	mul.f32 	%f194, %f193, %f149;
	selp.f32 	%f635, %f148, %f194, %p92;
	max.f32 	%f610, %f610, %f635;
$L__BB583_34:
	setp.le.s64 	%p93, %rd57, %rd24;
	mov.f32 	%f637, 0fFF800000;
	@%p93 bra 	$L__BB583_36;
	setp.eq.s64 	%p94, %rd49, 1;
	setp.eq.s64 	%p95, %rd48, 1;
	setp.eq.s64 	%p96, %rd47, 1;
	setp.eq.s64 	%p97, %rd46, 1;
	add.s64 	%rd154, %rd41, %rd24;
	cvt.u32.u64 	%r321, %rd154;
	div.s32 	%r322, %r321, %r9;
	mul.lo.s32 	%r323, %r322, %r9;
	sub.s32 	%r324, %r321, %r323;
	div.s32 	%r325, %r324, %r10;
	mul.lo.s32 	%r326, %r325, %r10;
	sub.s32 	%r327, %r324, %r326;
	div.s32 	%r328, %r327, %r11;
	mul.lo.s32 	%r329, %r328, %r11;
	sub.s32 	%r330, %r327, %r329;
	selp.b32 	%r331, 0, %r322, %p97;
	selp.b32 	%r332, 0, %r325, %p96;
	selp.b32 	%r333, 0, %r328, %p95;
	selp.b32 	%r334, 0, %r330, %p94;
	mul.lo.s32 	%r335, %r13, %r331;
	mad.lo.s32 	%r336, %r14, %r332, %r335;
	mad.lo.s32 	%r337, %r15, %r333, %r336;
	mad.lo.s32 	%r338, %r16, %r334, %r337;
	shl.b64 	%rd155, %rd154, 32;
	shr.s64 	%rd156, %rd155, 30;
	add.s64 	%rd157, %rd1, %rd156;
	ld.global.f32 	%f196, [%rd157];
	cvt.s64.s32 	%rd158, %r338;
	add.s64 	%rd159, %rd2, %rd158;
	ld.global.u8 	%rs16, [%rd159];
	setp.eq.s16 	%p98, %rs16, 0;
	mul.f32 	%f197, %f196, %f149;
	selp.f32 	%f637, %f148, %f197, %p98;
	max.f32 	%f610, %f610, %f637;
$L__BB583_36:
	setp.le.s64 	%p99, %rd57, %rd25;
	mov.f32 	%f639, 0fFF800000;
	@%p99 bra 	$L__BB583_38;
	setp.eq.s64 	%p100, %rd49, 1;
	setp.eq.s64 	%p101, %rd48, 1;
	setp.eq.s64 	%p102, %rd47, 1;
	setp.eq.s64 	%p103, %rd46, 1;
	add.s64 	%rd160, %rd41, %rd25;
	cvt.u32.u64 	%r339, %rd160;
	div.s32 	%r340, %r339, %r9;
	mul.lo.s32 	%r341, %r340, %r9;
	sub.s32 	%r342, %r339, %r341;
	div.s32 	%r343, %r342, %r10;
	mul.lo.s32 	%r344, %r343, %r10;
	sub.s32 	%r345, %r342, %r344;
	div.s32 	%r346, %r345, %r11;
	mul.lo.s32 	%r347, %r346, %r11;
	sub.s32 	%r348, %r345, %r347;
	selp.b32 	%r349, 0, %r340, %p103;
	selp.b32 	%r350, 0, %r343, %p102;
	selp.b32 	%r351, 0, %r346, %p101;
	selp.b32 	%r352, 0, %r348, %p100;
	mul.lo.s32 	%r353, %r13, %r349;
	mad.lo.s32 	%r354, %r14, %r350, %r353;
	mad.lo.s32 	%r355, %r15, %r351, %r354;
	mad.lo.s32 	%r356, %r16, %r352, %r355;
	shl.b64 	%rd161, %rd160, 32;
	shr.s64 	%rd162, %rd161, 30;
	add.s64 	%rd163, %rd1, %rd162;
	ld.global.f32 	%f199, [%rd163];
	cvt.s64.s32 	%rd164, %r356;
	add.s64 	%rd165, %rd2, %rd164;
	ld.global.u8 	%rs17, [%rd165];
	setp.eq.s16 	%p104, %rs17, 0;
	mul.f32 	%f200, %f199, %f149;
	selp.f32 	%f639, %f148, %f200, %p104;
	max.f32 	%f610, %f610, %f639;
$L__BB583_38:
	setp.le.s64 	%p105, %rd57, %rd26;
	mov.f32 	%f641, 0fFF800000;
	@%p105 bra 	$L__BB583_40;
	setp.eq.s64 	%p106, %rd49, 1;
	setp.eq.s64 	%p107, %rd48, 1;
	setp.eq.s64 	%p108, %rd47, 1;
	setp.eq.s64 	%p109, %rd46, 1;
	add.s64 	%rd166, %rd41, %rd26;
	cvt.u32.u64 	%r357, %rd166;
	div.s32 	%r358, %r357, %r9;
	mul.lo.s32 	%r359, %r358, %r9;
	sub.s32 	%r360, %r357, %r359;
	div.s32 	%r361, %r360, %r10;
	mul.lo.s32 	%r362, %r361, %r10;
	sub.s32 	%r363, %r360, %r362;
	div.s32 	%r364, %r363, %r11;
	mul.lo.s32 	%r365, %r364, %r11;
	sub.s32 	%r366, %r363, %r365;
	selp.b32 	%r367, 0, %r358, %p109;
	selp.b32 	%r368, 0, %r361, %p108;
	selp.b32 	%r369, 0, %r364, %p107;
	selp.b32 	%r370, 0, %r366, %p106;
	mul.lo.s32 	%r371, %r13, %r367;
	mad.lo.s32 	%r372, %r14, %r368, %r371;
	mad.lo.s32 	%r373, %r15, %r369, %r372;
	mad.lo.s32 	%r374, %r16, %r370, %r373;
	shl.b64 	%rd167, %rd166, 32;
	shr.s64 	%rd168, %rd167, 30;
	add.s64 	%rd169, %rd1, %rd168;
	ld.global.f32 	%f202, [%rd169];
	cvt.s64.s32 	%rd170, %r374;
	add.s64 	%rd171, %rd2, %rd170;
	ld.global.u8 	%rs18, [%rd171];
	setp.eq.s16 	%p110, %rs18, 0;
	mul.f32 	%f203, %f202, %f149;
	selp.f32 	%f641, %f148, %f203, %p110;
	max.f32 	%f610, %f610, %f641;
$L__BB583_40:
	setp.le.s64 	%p111, %rd57, %rd27;
	mov.f32 	%f643, 0fFF800000;
	@%p111 bra 	$L__BB583_42;
	setp.eq.s64 	%p112, %rd49, 1;
	setp.eq.s64 	%p113, %rd48, 1;
	setp.eq.s64 	%p114, %rd47, 1;
	setp.eq.s64 	%p115, %rd46, 1;
	add.s64 	%rd172, %rd41, %rd27;
	cvt.u32.u64 	%r375, %rd172;
	div.s32 	%r376, %r375, %r9;
	mul.lo.s32 	%r377, %r376, %r9;
	sub.s32 	%r378, %r375, %r377;
	div.s32 	%r379, %r378, %r10;
	mul.lo.s32 	%r380, %r379, %r10;
	sub.s32 	%r381, %r378, %r380;
	div.s32 	%r382, %r381, %r11;
	mul.lo.s32 	%r383, %r382, %r11;
	sub.s32 	%r384, %r381, %r383;
	selp.b32 	%r385, 0, %r376, %p115;
	selp.b32 	%r386, 0, %r379, %p114;
	selp.b32 	%r387, 0, %r382, %p113;
	selp.b32 	%r388, 0, %r384, %p112;
	mul.lo.s32 	%r389, %r13, %r385;
	mad.lo.s32 	%r390, %r14, %r386, %r389;
	mad.lo.s32 	%r391, %r15, %r387, %r390;
	mad.lo.s32 	%r392, %r16, %r388, %r391;
	shl.b64 	%rd173, %rd172, 32;
	shr.s64 	%rd174, %rd173, 30;
	add.s64 	%rd175, %rd1, %rd174;
	ld.global.f32 	%f205, [%rd175];
	cvt.s64.s32 	%rd176, %r392;
	add.s64 	%rd177, %rd2, %rd176;
	ld.global.u8 	%rs19, [%rd177];
	setp.eq.s16 	%p116, %rs19, 0;
	mul.f32 	%f206, %f205, %f149;
	selp.f32 	%f643, %f148, %f206, %p116;
	max.f32 	%f610, %f610, %f643;
$L__BB583_42:
	setp.le.s64 	%p117, %rd57, %rd28;
	mov.f32 	%f645, 0fFF800000;
	@%p117 bra 	$L__BB583_44;
	setp.eq.s64 	%p118, %rd49, 1;
	setp.eq.s64 	%p119, %rd48, 1;
	setp.eq.s64 	%p120, %rd47, 1;
	setp.eq.s64 	%p121, %rd46, 1;
	add.s64 	%rd178, %rd41, %rd28;
	cvt.u32.u64 	%r393, %rd178;
	div.s32 	%r394, %r393, %r9;
	mul.lo.s32 	%r395, %r394, %r9;
	sub.s32 	%r396, %r393, %r395;
	div.s32 	%r397, %r396, %r10;
	mul.lo.s32 	%r398, %r397, %r10;
	sub.s32 	%r399, %r396, %r398;
	div.s32 	%r400, %r399, %r11;
	mul.lo.s32 	%r401, %r400, %r11;
	sub.s32 	%r402, %r399, %r401;
	selp.b32 	%r403, 0, %r394, %p121;
	selp.b32 	%r404, 0, %r397, %p120;
	selp.b32 	%r405, 0, %r400, %p119;
	selp.b32 	%r406, 0, %r402, %p118;
	mul.lo.s32 	%r407, %r13, %r403;
	mad.lo.s32 	%r408, %r14, %r404, %r407;
	mad.lo.s32 	%r409, %r15, %r405, %r408;
	mad.lo.s32 	%r410, %r16, %r406, %r409;
	shl.b64 	%rd179, %rd178, 32;
	shr.s64 	%rd180, %rd179, 30;
	add.s64 	%rd181, %rd1, %rd180;
	ld.global.f32 	%f208, [%rd181];
	cvt.s64.s32 	%rd182, %r410;
	add.s64 	%rd183, %rd2, %rd182;
	ld.global.u8 	%rs20, [%rd183];
	setp.eq.s16 	%p122, %rs20, 0;
	mul.f32 	%f209, %f208, %f149;
	selp.f32 	%f645, %f148, %f209, %p122;
	max.f32 	%f610, %f610, %f645;
$L__BB583_44:
	setp.le.s64 	%p123, %rd57, %rd29;
	mov.f32 	%f647, 0fFF800000;
	@%p123 bra 	$L__BB583_46;
	setp.eq.s64 	%p124, %rd49, 1;
	setp.eq.s64 	%p125, %rd48, 1;
	setp.eq.s64 	%p126, %rd47, 1;
	setp.eq.s64 	%p127, %rd46, 1;
	add.s64 	%rd184, %rd41, %rd29;
	cvt.u32.u64 	%r411, %rd184;
	div.s32 	%r412, %r411, %r9;
	mul.lo.s32 	%r413, %r412, %r9;
	sub.s32 	%r414, %r411, %r413;
	div.s32 	%r415, %r414, %r10;
	mul.lo.s32 	%r416, %r415, %r10;
	sub.s32 	%r417, %r414, %r416;
	div.s32 	%r418, %r417, %r11;
	mul.lo.s32 	%r419, %r418, %r11;
	sub.s32 	%r420, %r417, %r419;
	selp.b32 	%r421, 0, %r412, %p127;
	selp.b32 	%r422, 0, %r415, %p126;
	selp.b32 	%r423, 0, %r418, %p125;
	selp.b32 	%r424, 0, %r420, %p124;
	mul.lo.s32 	%r425, %r13, %r421;
	mad.lo.s32 	%r426, %r14, %r422, %r425;
	mad.lo.s32 	%r427, %r15, %r423, %r426;
	mad.lo.s32 	%r428, %r16, %r424, %r427;
	shl.b64 	%rd185, %rd184, 32;
	shr.s64 	%rd186, %rd185, 30;
	add.s64 	%rd187, %rd1, %rd186;
	ld.global.f32 	%f211, [%rd187];
	cvt.s64.s32 	%rd188, %r428;
	add.s64 	%rd189, %rd2, %rd188;
	ld.global.u8 	%rs21, [%rd189];
	setp.eq.s16 	%p128, %rs21, 0;
	mul.f32 	%f212, %f211, %f149;
	selp.f32 	%f647, %f148, %f212, %p128;
	max.f32 	%f610, %f610, %f647;
$L__BB583_46:
	setp.le.s64 	%p129, %rd57, %rd30;
	mov.f32 	%f649, 0fFF800000;
	@%p129 bra 	$L__BB583_48;
	setp.eq.s64 	%p130, %rd49, 1;
	setp.eq.s64 	%p131, %rd48, 1;
	setp.eq.s64 	%p132, %rd47, 1;
	setp.eq.s64 	%p133, %rd46, 1;
	add.s64 	%rd190, %rd41, %rd30;
	cvt.u32.u64 	%r429, %rd190;
	div.s32 	%r430, %r429, %r9;
	mul.lo.s32 	%r431, %r430, %r9;
	sub.s32 	%r432, %r429, %r431;
	div.s32 	%r433, %r432, %r10;
	mul.lo.s32 	%r434, %r433, %r10;
	sub.s32 	%r435, %r432, %r434;
	div.s32 	%r436, %r435, %r11;
	mul.lo.s32 	%r437, %r436, %r11;
	sub.s32 	%r438, %r435, %r437;
	selp.b32 	%r439, 0, %r430, %p133;
	selp.b32 	%r440, 0, %r433, %p132;
	selp.b32 	%r441, 0, %r436, %p131;
	selp.b32 	%r442, 0, %r438, %p130;
	mul.lo.s32 	%r443, %r13, %r439;
	mad.lo.s32 	%r444, %r14, %r440, %r443;
	mad.lo.s32 	%r445, %r15, %r441, %r444;
	mad.lo.s32 	%r446, %r16, %r442, %r445;
	shl.b64 	%rd191, %rd190, 32;
	shr.s64 	%rd192, %rd191, 30;
	add.s64 	%rd193, %rd1, %rd192;
	ld.global.f32 	%f214, [%rd193];
	cvt.s64.s32 	%rd194, %r446;
	add.s64 	%rd195, %rd2, %rd194;
	ld.global.u8 	%rs22, [%rd195];
	setp.eq.s16 	%p134, %rs22, 0;
	mul.f32 	%f215, %f214, %f149;
	selp.f32 	%f649, %f148, %f215, %p134;
	max.f32 	%f610, %f610, %f649;
$L__BB583_48:
	setp.le.s64 	%p135, %rd57, %rd31;
	mov.f32 	%f651, 0fFF800000;
	@%p135 bra 	$L__BB583_50;
	setp.eq.s64 	%p136, %rd49, 1;
	setp.eq.s64 	%p137, %rd48, 1;
	setp.eq.s64 	%p138, %rd47, 1;
	setp.eq.s64 	%p139, %rd46, 1;
	add.s64 	%rd196, %rd41, %rd31;
	cvt.u32.u64 	%r447, %rd196;
	div.s32 	%r448, %r447, %r9;
	mul.lo.s32 	%r449, %r448, %r9;
	sub.s32 	%r450, %r447, %r449;
	div.s32 	%r451, %r450, %r10;
	mul.lo.s32 	%r452, %r451, %r10;
	sub.s32 	%r453, %r450, %r452;
	div.s32 	%r454, %r453, %r11;
	mul.lo.s32 	%r455, %r454, %r11;
	sub.s32 	%r456, %r453, %r455;
	selp.b32 	%r457, 0, %r448, %p139;
	selp.b32 	%r458, 0, %r451, %p138;
	selp.b32 	%r459, 0, %r454, %p137;
	selp.b32 	%r460, 0, %r456, %p136;
	mul.lo.s32 	%r461, %r13, %r457;
	mad.lo.s32 	%r462, %r14, %r458, %r461;
	mad.lo.s32 	%r463, %r15, %r459, %r462;
	mad.lo.s32 	%r464, %r16, %r460, %r463;
	shl.b64 	%rd197, %rd196, 32;
	shr.s64 	%rd198, %rd197, 30;
	add.s64 	%rd199, %rd1, %rd198;
	ld.global.f32 	%f217, [%rd199];
	cvt.s64.s32 	%rd200, %r464;
	add.s64 	%rd201, %rd2, %rd200;
	ld.global.u8 	%rs23, [%rd201];
	setp.eq.s16 	%p140, %rs23, 0;
	mul.f32 	%f218, %f217, %f149;
	selp.f32 	%f651, %f148, %f218, %p140;
	max.f32 	%f610, %f610, %f651;
$L__BB583_50:
	setp.le.s64 	%p141, %rd57, %rd32;
	mov.f32 	%f653, 0fFF800000;
	@%p141 bra 	$L__BB583_52;
	setp.eq.s64 	%p142, %rd49, 1;
	setp.eq.s64 	%p143, %rd48, 1;
	setp.eq.s64 	%p144, %rd47, 1;
	setp.eq.s64 	%p145, %rd46, 1;
	add.s64 	%rd202, %rd41, %rd32;
	cvt.u32.u64 	%r465, %rd202;
	div.s32 	%r466, %r465, %r9;
	mul.lo.s32 	%r467, %r466, %r9;
	sub.s32 	%r468, %r465, %r467;
	div.s32 	%r469, %r468, %r10;
	mul.lo.s32 	%r470, %r469, %r10;
	sub.s32 	%r471, %r468, %r470;
	div.s32 	%r472, %r471, %r11;
	mul.lo.s32 	%r473, %r472, %r11;
	sub.s32 	%r474, %r471, %r473;
	selp.b32 	%r475, 0, %r466, %p145;
	selp.b32 	%r476, 0, %r469, %p144;
	selp.b32 	%r477, 0, %r472, %p143;
	selp.b32 	%r478, 0, %r474, %p142;
	mul.lo.s32 	%r479, %r13, %r475;
	mad.lo.s32 	%r480, %r14, %r476, %r479;
	mad.lo.s32 	%r481, %r15, %r477, %r480;
	mad.lo.s32 	%r482, %r16, %r478, %r481;
	shl.b64 	%rd203, %rd202, 32;
	shr.s64 	%rd204, %rd203, 30;
	add.s64 	%rd205, %rd1, %rd204;
	ld.global.f32 	%f220, [%rd205];
	cvt.s64.s32 	%rd206, %r482;
	add.s64 	%rd207, %rd2, %rd206;
	ld.global.u8 	%rs24, [%rd207];
	setp.eq.s16 	%p146, %rs24, 0;
	mul.f32 	%f221, %f220, %f149;
	selp.f32 	%f653, %f148, %f221, %p146;
	max.f32 	%f610, %f610, %f653;
$L__BB583_52:
	setp.le.s64 	%p147, %rd57, %rd33;
	mov.f32 	%f655, 0fFF800000;
	@%p147 bra 	$L__BB583_54;
	setp.eq.s64 	%p148, %rd49, 1;
	setp.eq.s64 	%p149, %rd48, 1;
	setp.eq.s64 	%p150, %rd47, 1;
	setp.eq.s64 	%p151, %rd46, 1;
	add.s64 	%rd208, %rd41, %rd33;
	cvt.u32.u64 	%r483, %rd208;
	div.s32 	%r484, %r483, %r9;
	mul.lo.s32 	%r485, %r484, %r9;
	sub.s32 	%r486, %r483, %r485;
	div.s32 	%r487, %r486, %r10;
	mul.lo.s32 	%r488, %r487, %r10;
	sub.s32 	%r489, %r486, %r488;
	div.s32 	%r490, %r489, %r11;
	mul.lo.s32 	%r491, %r490, %r11;
	sub.s32 	%r492, %r489, %r491;
	selp.b32 	%r493, 0, %r484, %p151;
	selp.b32 	%r494, 0, %r487, %p150;
	selp.b32 	%r495, 0, %r490, %p149;
	selp.b32 	%r496, 0, %r492, %p148;
	mul.lo.s32 	%r497, %r13, %r493;
	mad.lo.s32 	%r498, %r14, %r494, %r497;
	mad.lo.s32 	%r499, %r15, %r495, %r498;
	mad.lo.s32 	%r500, %r16, %r496, %r499;
	shl.b64 	%rd209, %rd208, 32;
	shr.s64 	%rd210, %rd209, 30;
	add.s64 	%rd211, %rd1, %rd210;
	ld.global.f32 	%f223, [%rd211];
	cvt.s64.s32 	%rd212, %r500;
	add.s64 	%rd213, %rd2, %rd212;
	ld.global.u8 	%rs25, [%rd213];
	setp.eq.s16 	%p152, %rs25, 0;
	mul.f32 	%f224, %f223, %f149;
	selp.f32 	%f655, %f148, %f224, %p152;
	max.f32 	%f610, %f610, %f655;
$L__BB583_54:
	setp.le.s64 	%p153, %rd57, %rd34;
	mov.f32 	%f657, 0fFF800000;
	@%p153 bra 	$L__BB583_56;
	setp.eq.s64 	%p154, %rd49, 1;
	setp.eq.s64 	%p155, %rd48, 1;
	setp.eq.s64 	%p156, %rd47, 1;
	setp.eq.s64 	%p157, %rd46, 1;
	add.s64 	%rd214, %rd41, %rd34;
	cvt.u32.u64 	%r501, %rd214;
	div.s32 	%r502, %r501, %r9;
	mul.lo.s32 	%r503, %r502, %r9;
	sub.s32 	%r504, %r501, %r503;
	div.s32 	%r505, %r504, %r10;
	mul.lo.s32 	%r506, %r505, %r10;
	sub.s32 	%r507, %r504, %r506;
	div.s32 	%r508, %r507, %r11;
	mul.lo.s32 	%r509, %r508, %r11;
	sub.s32 	%r510, %r507, %r509;
	selp.b32 	%r511, 0, %r502, %p157;
	selp.b32 	%r512, 0, %r505, %p156;
	selp.b32 	%r513, 0, %r508, %p155;
	selp.b32 	%r514, 0, %r510, %p154;
	mul.lo.s32 	%r515, %r13, %r511;
	mad.lo.s32 	%r516, %r14, %r512, %r515;
	mad.lo.s32 	%r517, %r15, %r513, %r516;
	mad.lo.s32 	%r518, %r16, %r514, %r517;
	shl.b64 	%rd215, %rd214, 32;
	shr.s64 	%rd216, %rd215, 30;
	add.s64 	%rd217, %rd1, %rd216;
	ld.global.f32 	%f226, [%rd217];
	cvt.s64.s32 	%rd218, %r518;
	add.s64 	%rd219, %rd2, %rd218;
	ld.global.u8 	%rs26, [%rd219];
	setp.eq.s16 	%p158, %rs26, 0;
	mul.f32 	%f227, %f226, %f149;
	selp.f32 	%f657, %f148, %f227, %p158;
	max.f32 	%f610, %f610, %f657;
$L__BB583_56:
	setp.le.s64 	%p159, %rd57, %rd35;
	mov.f32 	%f659, 0fFF800000;
	@%p159 bra 	$L__BB583_58;
	setp.eq.s64 	%p160, %rd49, 1;
	setp.eq.s64 	%p161, %rd48, 1;
	setp.eq.s64 	%p162, %rd47, 1;
	setp.eq.s64 	%p163, %rd46, 1;
	add.s64 	%rd220, %rd41, %rd35;
	cvt.u32.u64 	%r519, %rd220;
	div.s32 	%r520, %r519, %r9;
	mul.lo.s32 	%r521, %r520, %r9;
	sub.s32 	%r522, %r519, %r521;
	div.s32 	%r523, %r522, %r10;
	mul.lo.s32 	%r524, %r523, %r10;
	sub.s32 	%r525, %r522, %r524;
	div.s32 	%r526, %r525, %r11;
	mul.lo.s32 	%r527, %r526, %r11;
	sub.s32 	%r528, %r525, %r527;
	selp.b32 	%r529, 0, %r520, %p163;
	selp.b32 	%r530, 0, %r523, %p162;
	selp.b32 	%r531, 0, %r526, %p161;
	selp.b32 	%r532, 0, %r528, %p160;
	mul.lo.s32 	%r533, %r13, %r529;
	mad.lo.s32 	%r534, %r14, %r530, %r533;
	mad.lo.s32 	%r535, %r15, %r531, %r534;
	mad.lo.s32 	%r536, %r16, %r532, %r535;
	shl.b64 	%rd221, %rd220, 32;
	shr.s64 	%rd222, %rd221, 30;
	add.s64 	%rd223, %rd1, %rd222;
	ld.global.f32 	%f229, [%rd223];
	cvt.s64.s32 	%rd224, %r536;
	add.s64 	%rd225, %rd2, %rd224;
	ld.global.u8 	%rs27, [%rd225];
	setp.eq.s16 	%p164, %rs27, 0;
	mul.f32 	%f230, %f229, %f149;
	selp.f32 	%f659, %f148, %f230, %p164;
	max.f32 	%f610, %f610, %f659;
$L__BB583_58:
	setp.le.s64 	%p165, %rd57, %rd36;
	mov.f32 	%f661, 0fFF800000;
	@%p165 bra 	$L__BB583_60;
	setp.eq.s64 	%p166, %rd49, 1;
	setp.eq.s64 	%p167, %rd48, 1;
	setp.eq.s64 	%p168, %rd47, 1;
	setp.eq.s64 	%p169, %rd46, 1;
	add.s64 	%rd226, %rd41, %rd36;
	cvt.u32.u64 	%r537, %rd226;
	div.s32 	%r538, %r537, %r9;
	mul.lo.s32 	%r539, %r538, %r9;
	sub.s32 	%r540, %r537, %r539;
	div.s32 	%r541, %r540, %r10;
	mul.lo.s32 	%r542, %r541, %r10;
	sub.s32 	%r543, %r540, %r542;
	div.s32 	%r544, %r543, %r11;
	mul.lo.s32 	%r545, %r544, %r11;
	sub.s32 	%r546, %r543, %r545;
	selp.b32 	%r547, 0, %r538, %p169;
	selp.b32 	%r548, 0, %r541, %p168;
	selp.b32 	%r549, 0, %r544, %p167;
	selp.b32 	%r550, 0, %r546, %p166;
	mul.lo.s32 	%r551, %r13, %r547;
	mad.lo.s32 	%r552, %r14, %r548, %r551;
	mad.lo.s32 	%r553, %r15, %r549, %r552;
	mad.lo.s32 	%r554, %r16, %r550, %r553;
	shl.b64 	%rd227, %rd226, 32;
	shr.s64 	%rd228, %rd227, 30;
	add.s64 	%rd229, %rd1, %rd228;
	ld.global.f32 	%f232, [%rd229];
	cvt.s64.s32 	%rd230, %r554;
	add.s64 	%rd231, %rd2, %rd230;
	ld.global.u8 	%rs28, [%rd231];
	setp.eq.s16 	%p170, %rs28, 0;
	mul.f32 	%f233, %f232, %f149;
	selp.f32 	%f661, %f148, %f233, %p170;
	max.f32 	%f610, %f610, %f661;
$L__BB583_60:
	setp.le.s64 	%p171, %rd57, %rd37;
	mov.f32 	%f663, 0fFF800000;
	@%p171 bra 	$L__BB583_62;
	setp.eq.s64 	%p172, %rd49, 1;
	setp.eq.s64 	%p173, %rd48, 1;
	setp.eq.s64 	%p174, %rd47, 1;
	setp.eq.s64 	%p175, %rd46, 1;
	add.s64 	%rd232, %rd41, %rd37;
	cvt.u32.u64 	%r555, %rd232;
	div.s32 	%r556, %r555, %r9;
	mul.lo.s32 	%r557, %r556, %r9;
	sub.s32 	%r558, %r555, %r557;
	div.s32 	%r559, %r558, %r10;
	mul.lo.s32 	%r560, %r559, %r10;
	sub.s32 	%r561, %r558, %r560;
	div.s32 	%r562, %r561, %r11;
	mul.lo.s32 	%r563, %r562, %r11;
	sub.s32 	%r564, %r561, %r563;
	selp.b32 	%r565, 0, %r556, %p175;
	selp.b32 	%r566, 0, %r559, %p174;
	selp.b32 	%r567, 0, %r562, %p173;
	selp.b32 	%r568, 0, %r564, %p172;
	mul.lo.s32 	%r569, %r13, %r565;
	mad.lo.s32 	%r570, %r14, %r566, %r569;
	mad.lo.s32 	%r571, %r15, %r567, %r570;
	mad.lo.s32 	%r572, %r16, %r568, %r571;
	shl.b64 	%rd233, %rd232, 32;
	shr.s64 	%rd234, %rd233, 30;
	add.s64 	%rd235, %rd1, %rd234;
	ld.global.f32 	%f235, [%rd235];
	cvt.s64.s32 	%rd236, %r572;
	add.s64 	%rd237, %rd2, %rd236;
	ld.global.u8 	%rs29, [%rd237];
	setp.eq.s16 	%p176, %rs29, 0;
	mul.f32 	%f236, %f235, %f149;
	selp.f32 	%f663, %f148, %f236, %p176;
	max.f32 	%f610, %f610, %f663;
$L__BB583_62:
	setp.le.s64 	%p177, %rd57, %rd9;
	mov.b32 	%r573, %f610;
	shfl.sync.bfly.b32	%r574|%p178, %r573, 16, 31, -1;
	mov.b32 	%f237, %r574;
	max.f32 	%f238, %f610, %f237;
	mov.b32 	%r575, %f238;
	shfl.sync.bfly.b32	%r576|%p179, %r575, 8, 31, -1;
	mov.b32 	%f239, %r576;
	max.f32 	%f240, %f238, %f239;
	mov.b32 	%r577, %f240;
	shfl.sync.bfly.b32	%r578|%p180, %r577, 4, 31, -1;
	mov.b32 	%f241, %r578;
	max.f32 	%f242, %f240, %f241;
	mov.b32 	%r579, %f242;
	shfl.sync.bfly.b32	%r580|%p181, %r579, 2, 31, -1;
	mov.b32 	%f243, %r580;
	max.f32 	%f244, %f242, %f243;
	mov.b32 	%r581, %f244;
	shfl.sync.bfly.b32	%r582|%p182, %r581, 1, 31, -1;
	mov.b32 	%f245, %r582;
	max.f32 	%f246, %f244, %f245;
	sub.f32 	%f247, %f607, %f246;
	fma.rn.f32 	%f248, %f247, 0f3BBB989D, 0f3F000000;
	cvt.sat.f32.f32 	%f249, %f248;
	mov.f32 	%f250, 0f4B400001;
	mov.f32 	%f251, 0f437C0000;
	fma.rm.f32 	%f252, %f249, %f251, %f250;
	add.f32 	%f253, %f252, 0fCB40007F;
	neg.f32 	%f254, %f253;
	fma.rn.f32 	%f255, %f247, 0f3FB8AA3B, %f254;
	fma.rn.f32 	%f256, %f247, 0f32A57060, %f255;
	mov.b32 	%r583, %f252;
	shl.b32 	%r584, %r583, 23;
	mov.b32 	%f257, %r584;
	ex2.approx.ftz.f32 	%f258, %f256;
	mul.f32 	%f259, %f258, %f257;
	add.f32 	%f260, %f259, 0f00000000;
	sub.f32 	%f261, %f609, %f246;
	fma.rn.f32 	%f262, %f261, 0f3BBB989D, 0f3F000000;
	cvt.sat.f32.f32 	%f263, %f262;
	fma.rm.f32 	%f264, %f263, %f251, %f250;
	add.f32 	%f265, %f264, 0fCB40007F;
	neg.f32 	%f266, %f265;
	fma.rn.f32 	%f267, %f261, 0f3FB8AA3B, %f266;
	fma.rn.f32 	%f268, %f261, 0f32A57060, %f267;
	mov.b32 	%r585, %f264;
	shl.b32 	%r586, %r585, 23;
	mov.b32 	%f269, %r586;
	ex2.approx.ftz.f32 	%f270, %f268;
	mul.f32 	%f271, %f270, %f269;
	add.f32 	%f272, %f260, %f271;
	sub.f32 	%f273, %f611, %f246;
	fma.rn.f32 	%f274, %f273, 0f3BBB989D, 0f3F000000;
	cvt.sat.f32.f32 	%f275, %f274;
	fma.rm.f32 	%f276, %f275, %f251, %f250;
	add.f32 	%f277, %f276, 0fCB40007F;
	neg.f32 	%f278, %f277;
	fma.rn.f32 	%f279, %f273, 0f3FB8AA3B, %f278;
	fma.rn.f32 	%f280, %f273, 0f32A57060, %f279;
	mov.b32 	%r587, %f276;
	shl.b32 	%r588, %r587, 23;
	mov.b32 	%f281, %r588;
	ex2.approx.ftz.f32 	%f282, %f280;
	mul.f32 	%f283, %f282, %f281;
	add.f32 	%f284, %f272, %f283;
	sub.f32 	%f285, %f613, %f246;
	fma.rn.f32 	%f286, %f285, 0f3BBB989D, 0f3F000000;
	cvt.sat.f32.f32 	%f287, %f286;
	fma.rm.f32 	%f288, %f287, %f251, %f250;
	add.f32 	%f289, %f288, 0fCB40007F;
	neg.f32 	%f290, %f289;
	fma.rn.f32 	%f291, %f285, 0f3FB8AA3B, %f290;
	fma.rn.f32 	%f292, %f285, 0f32A57060, %f291;
	mov.b32 	%r589, %f288;
	shl.b32 	%r590, %r589, 23;
	mov.b32 	%f293, %r590;
	ex2.approx.ftz.f32 	%f294, %f292;
	mul.f32 	%f295, %f294, %f293;
	add.f32 	%f296, %f284, %f295;
	sub.f32 	%f297, %f615, %f246;
	fma.rn.f32 	%f298, %f297, 0f3BBB989D, 0f3F000000;
	cvt.sat.f32.f32 	%f299, %f298;
	fma.rm.f32 	%f300, %f299, %f251, %f250;
	add.f32 	%f301, %f300, 0fCB40007F;
	neg.f32 	%f302, %f301;
	fma.rn.f32 	%f303, %f297, 0f3FB8AA3B, %f302;
	fma.rn.f32 	%f304, %f297, 0f32A57060, %f303;
	mov.b32 	%r591, %f300;
	shl.b32 	%r592, %r591, 23;
	mov.b32 	%f305, %r592;
	ex2.approx.ftz.f32 	%f306, %f304;
	mul.f32 	%f307, %f306, %f305;
	add.f32 	%f308, %f296, %f307;
	sub.f32 	%f309, %f617, %f246;
	fma.rn.f32 	%f310, %f309, 0f3BBB989D, 0f3F000000;
	cvt.sat.f32.f32 	%f311, %f310;
	fma.rm.f32 	%f312, %f311, %f251, %f250;
	add.f32 	%f313, %f312, 0fCB40007F;
	neg.f32 	%f314, %f313;
	fma.rn.f32 	%f315, %f309, 0f3FB8AA3B, %f314;
	fma.rn.f32 	%f316, %f309, 0f32A57060, %f315;
	mov.b32 	%r593, %f312;
	shl.b32 	%r594, %r593, 23;
	mov.b32 	%f317, %r594;
	ex2.approx.ftz.f32 	%f318, %f316;
	mul.f32 	%f319, %f318, %f317;
	add.f32 	%f320, %f308, %f319;
	sub.f32 	%f321, %f619, %f246;
	fma.rn.f32 	%f322, %f321, 0f3BBB989D, 0f3F000000;
	cvt.sat.f32.f32 	%f323, %f322;
	fma.rm.f32 	%f324, %f323, %f251, %f250;
	add.f32 	%f325, %f324, 0fCB40007F;
	neg.f32 	%f326, %f325;
	fma.rn.f32 	%f327, %f321, 0f3FB8AA3B, %f326;
	fma.rn.f32 	%f328, %f321, 0f32A57060, %f327;
	mov.b32 	%r595, %f324;
	shl.b32 	%r596, %r595, 23;
	mov.b32 	%f329, %r596;
	ex2.approx.ftz.f32 	%f330, %f328;
	mul.f32 	%f331, %f330, %f329;
	add.f32 	%f332, %f320, %f331;
	sub.f32 	%f333, %f621, %f246;
	fma.rn.f32 	%f334, %f333, 0f3BBB989D, 0f3F000000;
	cvt.sat.f32.f32 	%f335, %f334;
	fma.rm.f32 	%f336, %f335, %f251, %f250;
	add.f32 	%f337, %f336, 0fCB40007F;
	neg.f32 	%f338, %f337;
	fma.rn.f32 	%f339, %f333, 0f3FB8AA3B, %f338;
	fma.rn.f32 	%f340, %f333, 0f32A57060, %f339;
	mov.b32 	%r597, %f336;
	shl.b32 	%r598, %r597, 23;
	mov.b32 	%f341, %r598;
	ex2.approx.ftz.f32 	%f342, %f340;
	mul.f32 	%f343, %f342, %f341;
	add.f32 	%f344, %f332, %f343;
	sub.f32 	%f345, %f623, %f246;
	fma.rn.f32 	%f346, %f345, 0f3BBB989D, 0f3F000000;
	cvt.sat.f32.f32 	%f347, %f346;
	fma.rm.f32 	%f348, %f347, %f251, %f250;
	add.f32 	%f349, %f348, 0fCB40007F;
	neg.f32 	%f350, %f349;
	fma.rn.f32 	%f351, %f345, 0f3FB8AA3B, %f350;
	fma.rn.f32 	%f352, %f345, 0f32A57060, %f351;
	mov.b32 	%r599, %f348;
	shl.b32 	%r600, %r599, 23;
	mov.b32 	%f353, %r600;
	ex2.approx.ftz.f32 	%f354, %f352;
	mul.f32 	%f355, %f354, %f353;
	add.f32 	%f356, %f344, %f355;
	sub.f32 	%f357, %f625, %f246;
	fma.rn.f32 	%f358, %f357, 0f3BBB989D, 0f3F000000;
	cvt.sat.f32.f32 	%f359, %f358;
	fma.rm.f32 	%f360, %f359, %f251, %f250;
	add.f32 	%f361, %f360, 0fCB40007F;
	neg.f32 	%f362, %f361;
	fma.rn.f32 	%f363, %f357, 0f3FB8AA3B, %f362;
	fma.rn.f32 	%f364, %f357, 0f32A57060, %f363;
	mov.b32 	%r601, %f360;
	shl.b32 	%r602, %r601, 23;
	mov.b32 	%f365, %r602;
	ex2.approx.ftz.f32 	%f366, %f364;
	mul.f32 	%f367, %f366, %f365;
	add.f32 	%f368, %f356, %f367;
	sub.f32 	%f369, %f627, %f246;
	fma.rn.f32 	%f370, %f369, 0f3BBB989D, 0f3F000000;
	cvt.sat.f32.f32 	%f371, %f370;
	fma.rm.f32 	%f372, %f371, %f251, %f250;
	add.f32 	%f373, %f372, 0fCB40007F;
	neg.f32 	%f374, %f373;
	fma.rn.f32 	%f375, %f369, 0f3FB8AA3B, %f374;
	fma.rn.f32 	%f376, %f369, 0f32A57060, %f375;
	mov.b32 	%r603, %f372;
	shl.b32 	%r604, %r603, 23;
	mov.b32 	%f377, %r604;
	ex2.approx.ftz.f32 	%f378, %f376;
	mul.f32 	%f379, %f378, %f377;
	add.f32 	%f380, %f368, %f379;
	sub.f32 	%f381, %f629, %f246;
	fma.rn.f32 	%f382, %f381, 0f3BBB989D, 0f3F000000;
	cvt.sat.f32.f32 	%f383, %f382;
	fma.rm.f32 	%f384, %f383, %f251, %f250;
	add.f32 	%f385, %f384, 0fCB40007F;
	neg.f32 	%f386, %f385;
	fma.rn.f32 	%f387, %f381, 0f3FB8AA3B, %f386;
	fma.rn.f32 	%f388, %f381, 0f32A57060, %f387;
	mov.b32 	%r605, %f384;
	shl.b32 	%r606, %r605, 23;
	mov.b32 	%f389, %r606;
	ex2.approx.ftz.f32 	%f390, %f388;
	mul.f32 	%f391, %f390, %f389;
	add.f32 	%f392, %f380, %f391;
	sub.f32 	%f393, %f631, %f246;
	fma.rn.f32 	%f394, %f393, 0f3BBB989D, 0f3F000000;
	cvt.sat.f32.f32 	%f395, %f394;
	fma.rm.f32 	%f396, %f395, %f251, %f250;
	add.f32 	%f397, %f396, 0fCB40007F;
	neg.f32 	%f398, %f397;
	fma.rn.f32 	%f399, %f393, 0f3FB8AA3B, %f398;
	fma.rn.f32 	%f400, %f393, 0f32A57060, %f399;
	mov.b32 	%r607, %f396;
	shl.b32 	%r608, %r607, 23;
	mov.b32 	%f401, %r608;
	ex2.approx.ftz.f32 	%f402, %f400;
	mul.f32 	%f403, %f402, %f401;
	add.f32 	%f404, %f392, %f403;
	sub.f32 	%f405, %f633, %f246;
	fma.rn.f32 	%f406, %f405, 0f3BBB989D, 0f3F000000;
	cvt.sat.f32.f32 	%f407, %f406;
	fma.rm.f32 	%f408, %f407, %f251, %f250;
	add.f32 	%f409, %f408, 0fCB40007F;
	neg.f32 	%f410, %f409;
	fma.rn.f32 	%f411, %f405, 0f3FB8AA3B, %f410;
	fma.rn.f32 	%f412, %f405, 0f32A57060, %f411;
	mov.b32 	%r609, %f408;
	shl.b32 	%r610, %r609, 23;
	mov.b32 	%f413, %r610;
	ex2.approx.ftz.f32 	%f414, %f412;
	mul.f32 	%f415, %f414, %f413;
	add.f32 	%f416, %f404, %f415;
	sub.f32 	%f417, %f635, %f246;
	fma.rn.f32 	%f418, %f417, 0f3BBB989D, 0f3F000000;
	cvt.sat.f32.f32 	%f419, %f418;
	fma.rm.f32 	%f420, %f419, %f251, %f250;
	add.f32 	%f421, %f420, 0fCB40007F;
	neg.f32 	%f422, %f421;
	fma.rn.f32 	%f423, %f417, 0f3FB8AA3B, %f422;
	fma.rn.f32 	%f424, %f417, 0f32A57060, %f423;
	mov.b32 	%r611, %f420;
	shl.b32 	%r612, %r611, 23;
	mov.b32 	%f425, %r612;
	ex2.approx.ftz.f32 	%f426, %f424;
	mul.f32 	%f427, %f426, %f425;
	add.f32 	%f428, %f416, %f427;
	sub.f32 	%f429, %f637, %f246;
	fma.rn.f32 	%f430, %f429, 0f3BBB989D, 0f3F000000;
	cvt.sat.f32.f32 	%f431, %f430;
	fma.rm.f32 	%f432, %f431, %f251, %f250;
	add.f32 	%f433, %f432, 0fCB40007F;
	neg.f32 	%f434, %f433;
	fma.rn.f32 	%f435, %f429, 0f3FB8AA3B, %f434;
	fma.rn.f32 	%f436, %f429, 0f32A57060, %f435;
	mov.b32 	%r613, %f432;
	shl.b32 	%r614, %r613, 23;
	mov.b32 	%f437, %r614;
	ex2.approx.ftz.f32 	%f438, %f436;
	mul.f32 	%f439, %f438, %f437;
	add.f32 	%f440, %f428, %f439;
	sub.f32 	%f441, %f639, %f246;
	fma.rn.f32 	%f442, %f441, 0f3BBB989D, 0f3F000000;
	cvt.sat.f32.f32 	%f443, %f442;
	fma.rm.f32 	%f444, %f443, %f251, %f250;
	add.f32 	%f445, %f444, 0fCB40007F;
	neg.f32 	%f446, %f445;
	fma.rn.f32 	%f447, %f441, 0f3FB8AA3B, %f446;
	fma.rn.f32 	%f448, %f441, 0f32A57060, %f447;
	mov.b32 	%r615, %f444;
	shl.b32 	%r616, %r615, 23;
	mov.b32 	%f449, %r616;
	ex2.approx.ftz.f32 	%f450, %f448;
	mul.f32 	%f451, %f450, %f449;
	add.f32 	%f452, %f440, %f451;
	sub.f32 	%f453, %f641, %f246;
	fma.rn.f32 	%f454, %f453, 0f3BBB989D, 0f3F000000;
	cvt.sat.f32.f32 	%f455, %f454;
	fma.rm.f32 	%f456, %f455, %f251, %f250;
	add.f32 	%f457, %f456, 0fCB40007F;
	neg.f32 	%f458, %f457;
	fma.rn.f32 	%f459, %f453, 0f3FB8AA3B, %f458;
	fma.rn.f32 	%f460, %f453, 0f32A57060, %f459;
	mov.b32 	%r617, %f456;
	shl.b32 	%r618, %r617, 23;
	mov.b32 	%f461, %r618;
	ex2.approx.ftz.f32 	%f462, %f460;
	mul.f32 	%f463, %f462, %f461;
	add.f32 	%f464, %f452, %f463;
	sub.f32 	%f465, %f643, %f246;
	fma.rn.f32 	%f466, %f465, 0f3BBB989D, 0f3F000000;
	cvt.sat.f32.f32 	%f467, %f466;
	fma.rm.f32 	%f468, %f467, %f251, %f250;
	add.f32 	%f469, %f468, 0fCB40007F;
	neg.f32 	%f470, %f469;
	fma.rn.f32 	%f471, %f465, 0f3FB8AA3B, %f470;
	fma.rn.f32 	%f472, %f465, 0f32A57060, %f471;
	mov.b32 	%r619, %f468;
	shl.b32 	%r620, %r619, 23;
	mov.b32 	%f473, %r620;
	ex2.approx.ftz.f32 	%f474, %f472;
	mul.f32 	%f475, %f474, %f473;
	add.f32 	%f476, %f464, %f475;
	sub.f32 	%f477, %f645, %f246;
	fma.rn.f32 	%f478, %f477, 0f3BBB989D, 0f3F000000;
	cvt.sat.f32.f32 	%f479, %f478;
	fma.rm.f32 	%f480, %f479, %f251, %f250;
	add.f32 	%f481, %f480, 0fCB40007F;
	neg.f32 	%f482, %f481;
	fma.rn.f32 	%f483, %f477, 0f3FB8AA3B, %f482;
	fma.rn.f32 	%f484, %f477, 0f32A57060, %f483;
	mov.b32 	%r621, %f480;
	shl.b32 	%r622, %r621, 23;
	mov.b32 	%f485, %r622;
	ex2.approx.ftz.f32 	%f486, %f484;
	mul.f32 	%f487, %f486, %f485;
	add.f32 	%f488, %f476, %f487;
	sub.f32 	%f489, %f647, %f246;
	fma.rn.f32 	%f490, %f489, 0f3BBB989D, 0f3F000000;
	cvt.sat.f32.f32 	%f491, %f490;
	fma.rm.f32 	%f492, %f491, %f251, %f250;
	add.f32 	%f493, %f492, 0fCB40007F;
	neg.f32 	%f494, %f493;
	fma.rn.f32 	%f495, %f489, 0f3FB8AA3B, %f494;
	fma.rn.f32 	%f496, %f489, 0f32A57060, %f495;
	mov.b32 	%r623, %f492;
	shl.b32 	%r624, %r623, 23;
	mov.b32 	%f497, %r624;
	ex2.approx.ftz.f32 	%f498, %f496;
	mul.f32 	%f499, %f498, %f497;
	add.f32 	%f500, %f488, %f499;
	sub.f32 	%f501, %f649, %f246;
	fma.rn.f32 	%f502, %f501, 0f3BBB989D, 0f3F000000;
	cvt.sat.f32.f32 	%f503, %f502;
	fma.rm.f32 	%f504, %f503, %f251, %f250;
	add.f32 	%f505, %f504, 0fCB40007F;
	neg.f32 	%f506, %f505;
	fma.rn.f32 	%f507, %f501, 0f3FB8AA3B, %f506;
	fma.rn.f32 	%f508, %f501, 0f32A57060, %f507;
	mov.b32 	%r625, %f504;
	shl.b32 	%r626, %r625, 23;
	mov.b32 	%f509, %r626;
	ex2.approx.ftz.f32 	%f510, %f508;
	mul.f32 	%f511, %f510, %f509;
	add.f32 	%f512, %f500, %f511;
	sub.f32 	%f513, %f651, %f246;
	fma.rn.f32 	%f514, %f513, 0f3BBB989D, 0f3F000000;
	cvt.sat.f32.f32 	%f515, %f514;
	fma.rm.f32 	%f516, %f515, %f251, %f250;
	add.f32 	%f517, %f516, 0fCB40007F;
	neg.f32 	%f518, %f517;
	fma.rn.f32 	%f519, %f513, 0f3FB8AA3B, %f518;
	fma.rn.f32 	%f520, %f513, 0f32A57060, %f519;
	mov.b32 	%r627, %f516;
	shl.b32 	%r628, %r627, 23;
	mov.b32 	%f521, %r628;
	ex2.approx.ftz.f32 	%f522, %f520;
	mul.f32 	%f523, %f522, %f521;
	add.f32 	%f524, %f512, %f523;
	sub.f32 	%f525, %f653, %f246;
	fma.rn.f32 	%f526, %f525, 0f3BBB989D, 0f3F000000;
	cvt.sat.f32.f32 	%f527, %f526;
	fma.rm.f32 	%f528, %f527, %f251, %f250;
	add.f32 	%f529, %f528, 0fCB40007F;
	neg.f32 	%f530, %f529;
	fma.rn.f32 	%f531, %f525, 0f3FB8AA3B, %f530;
	fma.rn.f32 	%f532, %f525, 0f32A57060, %f531;
	mov.b32 	%r629, %f528;
	shl.b32 	%r630, %r629, 23;
	mov.b32 	%f533, %r630;
	ex2.approx.ftz.f32 	%f534, %f532;
	mul.f32 	%f535, %f534, %f533;
	add.f32 	%f536, %f524, %f535;
	sub.f32 	%f537, %f655, %f246;
	fma.rn.f32 	%f538, %f537, 0f3BBB989D, 0f3F000000;
	cvt.sat.f32.f32 	%f539, %f538;
	fma.rm.f32 	%f540, %f539, %f251, %f250;
	add.f32 	%f541, %f540, 0fCB40007F;
	neg.f32 	%f542, %f541;
	fma.rn.f32 	%f543, %f537, 0f3FB8AA3B, %f542;
	fma.rn.f32 	%f544, %f537, 0f32A57060, %f543;
	mov.b32 	%r631, %f540;
	shl.b32 	%r632, %r631, 23;
	mov.b32 	%f545, %r632;
	ex2.approx.ftz.f32 	%f546, %f544;
	mul.f32 	%f547, %f546, %f545;
	add.f32 	%f548, %f536, %f547;
	sub.f32 	%f549, %f657, %f246;
	fma.rn.f32 	%f550, %f549, 0f3BBB989D, 0f3F000000;
	cvt.sat.f32.f32 	%f551, %f550;
	fma.rm.f32 	%f552, %f551, %f251, %f250;
	add.f32 	%f553, %f552, 0fCB40007F;
	neg.f32 	%f554, %f553;
	fma.rn.f32 	%f555, %f549, 0f3FB8AA3B, %f554;
	fma.rn.f32 	%f556, %f549, 0f32A57060, %f555;
	mov.b32 	%r633, %f552;
	shl.b32 	%r634, %r633, 23;
	mov.b32 	%f557, %r634;
	ex2.approx.ftz.f32 	%f558, %f556;
	mul.f32 	%f559, %f558, %f557;
	add.f32 	%f560, %f548, %f559;
	sub.f32 	%f561, %f659, %f246;
	fma.rn.f32 	%f562, %f561, 0f3BBB989D, 0f3F000000;
	cvt.sat.f32.f32 	%f563, %f562;
	fma.rm.f32 	%f564, %f563, %f251, %f250;
	add.f32 	%f565, %f564, 0fCB40007F;
	neg.f32 	%f566, %f565;
	fma.rn.f32 	%f567, %f561, 0f3FB8AA3B, %f566;
	fma.rn.f32 	%f568, %f561, 0f32A57060, %f567;
	mov.b32 	%r635, %f564;
	shl.b32 	%r636, %r635, 23;
	mov.b32 	%f569, %r636;
	ex2.approx.ftz.f32 	%f570, %f568;
	mul.f32 	%f571, %f570, %f569;
	add.f32 	%f572, %f560, %f571;
	sub.f32 	%f573, %f661, %f246;
	fma.rn.f32 	%f574, %f573, 0f3BBB989D, 0f3F000000;
	cvt.sat.f32.f32 	%f575, %f574;
	fma.rm.f32 	%f576, %f575, %f251, %f250;
	add.f32 	%f577, %f576, 0fCB40007F;
	neg.f32 	%f578, %f577;
	fma.rn.f32 	%f579, %f573, 0f3FB8AA3B, %f578;
	fma.rn.f32 	%f580, %f573, 0f32A57060, %f579;
	mov.b32 	%r637, %f576;
	shl.b32 	%r638, %r637, 23;
	mov.b32 	%f581, %r638;
	ex2.approx.ftz.f32 	%f582, %f580;
	mul.f32 	%f583, %f582, %f581;
	add.f32 	%f584, %f572, %f583;
	sub.f32 	%f585, %f663, %f246;
	fma.rn.f32 	%f586, %f585, 0f3BBB989D, 0f3F000000;
	cvt.sat.f32.f32 	%f587, %f586;
	fma.rm.f32 	%f588, %f587, %f251, %f250;
	add.f32 	%f589, %f588, 0fCB40007F;
	neg.f32 	%f590, %f589;
	fma.rn.f32 	%f591, %f585, 0f3FB8AA3B, %f590;
	fma.rn.f32 	%f592, %f585, 0f32A57060, %f591;
	mov.b32 	%r639, %f588;
	shl.b32 	%r640, %r639, 23;
	mov.b32 	%f593, %r640;
	ex2.approx.ftz.f32 	%f594, %f592;
	mul.f32 	%f595, %f594, %f593;
	add.f32 	%f596, %f584, %f595;
	mov.b32 	%r641, %f596;
	shfl.sync.bfly.b32	%r642|%p183, %r641, 16, 31, -1;
	mov.b32 	%f597, %r642;
	add.f32 	%f598, %f596, %f597;
	mov.b32 	%r643, %f598;
	shfl.sync.bfly.b32	%r644|%p184, %r643, 8, 31, -1;
	mov.b32 	%f599, %r644;
	add.f32 	%f600, %f598, %f599;
	mov.b32 	%r645, %f600;
	shfl.sync.bfly.b32	%r646|%p185, %r645, 4, 31, -1;
	mov.b32 	%f601, %r646;
	add.f32 	%f602, %f600, %f601;
	mov.b32 	%r647, %f602;
	shfl.sync.bfly.b32	%r648|%p186, %r647, 2, 31, -1;
	mov.b32 	%f603, %r648;
	add.f32 	%f604, %f602, %f603;
	mov.b32 	%r649, %f604;
	shfl.sync.bfly.b32	%r650|%p187, %r649, 1, 31, -1;
	mov.b32 	%f605, %r650;
	add.f32 	%f606, %f604, %f605;
	div.rn.f32 	%f119, %f259, %f606;
	div.rn.f32 	%f120, %f271, %f606;
	div.rn.f32 	%f121, %f283, %f606;
	div.rn.f32 	%f122, %f295, %f606;
	div.rn.f32 	%f123, %f307, %f606;
	div.rn.f32 	%f124, %f319, %f606;
	div.rn.f32 	%f125, %f331, %f606;
	div.rn.f32 	%f126, %f343, %f606;
	div.rn.f32 	%f127, %f355, %f606;
	div.rn.f32 	%f128, %f367, %f606;
	div.rn.f32 	%f129, %f379, %f606;
	div.rn.f32 	%f130, %f391, %f606;
	div.rn.f32 	%f131, %f403, %f606;
	div.rn.f32 	%f132, %f415, %f606;
	div.rn.f32 	%f133, %f427, %f606;
	div.rn.f32 	%f134, %f439, %f606;
	div.rn.f32 	%f135, %f451, %f606;
	div.rn.f32 	%f136, %f463, %f606;
	div.rn.f32 	%f137, %f475, %f606;
	div.rn.f32 	%f138, %f487, %f606;
	div.rn.f32 	%f139, %f499, %f606;
	div.rn.f32 	%f140, %f511, %f606;
	div.rn.f32 	%f141, %f523, %f606;
	div.rn.f32 	%f142, %f535, %f606;
	div.rn.f32 	%f143, %f547, %f606;
	div.rn.f32 	%f144, %f559, %f606;
	div.rn.f32 	%f145, %f571, %f606;
	div.rn.f32 	%f146, %f583, %f606;
	div.rn.f32 	%f147, %f595, %f606;
	mad.lo.s64 	%rd238, %rd240, %rd55, %rd9;
	shl.b64 	%rd239, %rd238, 2;
	add.s64 	%rd42, %rd38, %rd239;
	@%p177 bra 	$L__BB583_64;
	st.global.f32 	[%rd42], %f119;
$L__BB583_64:
	setp.le.s64 	%p188, %rd57, %rd10;
	@%p188 bra 	$L__BB583_66;
	st.global.f32 	[%rd42+128], %f120;
$L__BB583_66:
	setp.le.s64 	%p189, %rd57, %rd11;
	@%p189 bra 	$L__BB583_68;
	st.global.f32 	[%rd42+256], %f121;
$L__BB583_68:
	setp.le.s64 	%p190, %rd57, %rd12;
	@%p190 bra 	$L__BB583_70;
	st.global.f32 	[%rd42+384], %f122;
$L__BB583_70:
	setp.le.s64 	%p191, %rd57, %rd13;
	@%p191 bra 	$L__BB583_72;
	st.global.f32 	[%rd42+512], %f123;
$L__BB583_72:
	setp.le.s64 	%p192, %rd57, %rd14;
	@%p192 bra 	$L__BB583_74;
	st.global.f32 	[%rd42+640], %f124;
$L__BB583_74:
	setp.le.s64 	%p193, %rd57, %rd15;
	@%p193 bra 	$L__BB583_76;
	st.global.f32 	[%rd42+768], %f125;
$L__BB583_76:
	setp.le.s64 	%p194, %rd57, %rd16;
	@%p194 bra 	$L__BB583_78;
	st.global.f32 	[%rd42+896], %f126;
$L__BB583_78:
	setp.le.s64 	%p195, %rd57, %rd17;
	@%p195 bra 	$L__BB583_80;
	st.global.f32 	[%rd42+1024], %f127;
$L__BB583_80:
	setp.le.s64 	%p196, %rd57, %rd18;
	@%p196 bra 	$L__BB583_82;
	st.global.f32 	[%rd42+1152], %f128;
$L__BB583_82:
	setp.le.s64 	%p197, %rd57, %rd19;
	@%p197 bra 	$L__BB583_84;
	st.global.f32 	[%rd42+1280], %f129;
$L__BB583_84:
	setp.le.s64 	%p198, %rd57, %rd20;
	@%p198 bra 	$L__BB583_86;
	st.global.f32 	[%rd42+1408], %f130;
$L__BB583_86:
	setp.le.s64 	%p199, %rd57, %rd21;
	@%p199 bra 	$L__BB583_88;
	st.global.f32 	[%rd42+1536], %f131;
$L__BB583_88:
	setp.le.s64 	%p200, %rd57, %rd22;
	@%p200 bra 	$L__BB583_90;
	st.global.f32 	[%rd42+1664], %f132;
$L__BB583_90:
	setp.le.s64 	%p201, %rd57, %rd23;
	@%p201 bra 	$L__BB583_92;
	st.global.f32 	[%rd42+1792], %f133;
$L__BB583_92:
	setp.le.s64 	%p202, %rd57, %rd24;
	@%p202 bra 	$L__BB583_94;
	st.global.f32 	[%rd42+1920], %f134;
$L__BB583_94:
	setp.le.s64 	%p203, %rd57, %rd25;
	@%p203 bra 	$L__BB583_96;
	st.global.f32 	[%rd42+2048], %f135;
$L__BB583_96:
	setp.le.s64 	%p204, %rd57, %rd26;
	@%p204 bra 	$L__BB583_98;
	st.global.f32 	[%rd42+2176], %f136;
$L__BB583_98:
	setp.le.s64 	%p205, %rd57, %rd27;
	@%p205 bra 	$L__BB583_100;
	st.global.f32 	[%rd42+2304], %f137;
$L__BB583_100:
	setp.le.s64 	%p206, %rd57, %rd28;
	@%p206 bra 	$L__BB583_102;
	st.global.f32 	[%rd42+2432], %f138;
$L__BB583_102:
	setp.le.s64 	%p207, %rd57, %rd29;
	@%p207 bra 	$L__BB583_104;
	st.global.f32 	[%rd42+2560], %f139;
$L__BB583_104:
	setp.le.s64 	%p208, %rd57, %rd30;
	@%p208 bra 	$L__BB583_106;
	st.global.f32 	[%rd42+2688], %f140;
$L__BB583_106:
	setp.le.s64 	%p209, %rd57, %rd31;
	@%p209 bra 	$L__BB583_108;
	st.global.f32 	[%rd42+2816], %f141;
$L__BB583_108:
	setp.le.s64 	%p210, %rd57, %rd32;
	@%p210 bra 	$L__BB583_110;
	st.global.f32 	[%rd42+2944], %f142;
$L__BB583_110:
	setp.le.s64 	%p211, %rd57, %rd33;
	@%p211 bra 	$L__BB583_112;
	st.global.f32 	[%rd42+3072], %f143;
$L__BB583_112:
	setp.le.s64 	%p212, %rd57, %rd34;
	@%p212 bra 	$L__BB583_114;
	st.global.f32 	[%rd42+3200], %f144;
$L__BB583_114:
	setp.le.s64 	%p213, %rd57, %rd35;
	@%p213 bra 	$L__BB583_116;
	st.global.f32 	[%rd42+3328], %f145;
$L__BB583_116:
	setp.le.s64 	%p214, %rd57, %rd36;
	@%p214 bra 	$L__BB583_118;
	st.global.f32 	[%rd42+3456], %f146;
$L__BB583_118:
	setp.le.s64 	%p215, %rd57, %rd37;
	@%p215 bra 	$L__BB583_120;
	st.global.f32 	[%rd42+3584], %f147;
$L__BB583_120:
	add.s64 	%rd240, %rd240, %rd39;
	setp.lt.s64 	%p216, %rd240, %rd56;
	@%p216 bra 	$L__BB583_4;
$L__BB583_121:
	ret;

}
	// .globl	_Z15SoftmaxWarpImplI22BroadcastScaleMaskLoadIffbLm4EiE11DirectStoreIffEfLi1ELi30ELi32ELi1ELb0EL9Algorithm0EEvT_T0_ll
.visible .entry _Z15SoftmaxWarpImplI22BroadcastScaleMaskLoadIffbLm4EiE11DirectStoreIffEfLi1ELi30ELi32ELi1ELb0EL9Algorithm0EEvT_T0_ll(
	.param .align 8 .b8 _Z15SoftmaxWarpImplI22BroadcastScaleMaskLoadIffbLm4EiE11DirectStoreIffEfLi1ELi30ELi32ELi1ELb0EL9Algorithm0EEvT_T0_ll_param_0[120],
	.param .align 8 .b8 _Z15SoftmaxWarpImplI22BroadcastScaleMaskLoadIffbLm4EiE11DirectStoreIffEfLi1ELi30ELi32ELi1ELb0EL9Algorithm0EEvT_T0_ll_param_1[16],
	.param .u64 _Z15SoftmaxWarpImplI22BroadcastScaleMaskLoadIffbLm4EiE11DirectStoreIffEfLi1ELi30ELi32ELi1ELb0EL9Algorithm0EEvT_T0_ll_param_2,
	.param .u64 _Z15SoftmaxWarpImplI22BroadcastScaleMaskLoadIffbLm4EiE11DirectStoreIffEfLi1ELi30ELi32ELi1ELb0EL9Algorithm0EEvT_T0_ll_param_3
)
{
	.reg .pred 	%p<48>;
	.reg .b16 	%rs<31>;
	.reg .b32 	%r<643>;
	.reg .b32 	%f<537>;
	.reg .b64 	%rd<215>;

	ld.param.v2.f32 	{%f3, %f4}, [_Z15SoftmaxWarpImplI22BroadcastScaleMaskLoadIffbLm4EiE11DirectStoreIffEfLi1ELi30ELi32ELi1ELb0EL9Algorithm0EEvT_T0_ll_param_0+112];
	ld.param.u64 	%rd22, [_Z15SoftmaxWarpImplI22BroadcastScaleMaskLoadIffbLm4EiE11DirectStoreIffEfLi1ELi30ELi32ELi1ELb0EL9Algorithm0EEvT_T0_ll_param_0+104];
	ld.param.v2.u32 	{%r15, %r16}, [_Z15SoftmaxWarpImplI22BroadcastScaleMaskLoadIffbLm4EiE11DirectStoreIffEfLi1ELi30ELi32ELi1ELb0EL9Algorithm0EEvT_T0_ll_param_0+88];
	ld.param.v2.u32 	{%r13, %r14}, [_Z15SoftmaxWarpImplI22BroadcastScaleMaskLoadIffbLm4EiE11DirectStoreIffEfLi1ELi30ELi32ELi1ELb0EL9Algorithm0EEvT_T0_ll_param_0+80];
	ld.param.v2.u32 	{%r11, %r12}, [_Z15SoftmaxWarpImplI22BroadcastScaleMaskLoadIffbLm4EiE11DirectStoreIffEfLi1ELi30ELi32ELi1ELb0EL9Algorithm0EEvT_T0_ll_param_0+64];
	ld.param.v2.u32 	{%r9, %r10}, [_Z15SoftmaxWarpImplI22BroadcastScaleMaskLoadIffbLm4EiE11DirectStoreIffEfLi1ELi30ELi32ELi1ELb0EL9Algorithm0EEvT_T0_ll_param_0+56];
	ld.param.u64 	%rd18, [_Z15SoftmaxWarpImplI22BroadcastScaleMaskLoadIffbLm4EiE11DirectStoreIffEfLi1ELi30ELi32ELi1ELb0EL9Algorithm0EEvT_T0_ll_param_0+40];
	ld.param.u64 	%rd17, [_Z15SoftmaxWarpImplI22BroadcastScaleMaskLoadIffbLm4EiE11DirectStoreIffEfLi1ELi30ELi32ELi1ELb0EL9Algorithm0EEvT_T0_ll_param_0+32];
	ld.param.u64 	%rd16, [_Z15SoftmaxWarpImplI22BroadcastScaleMaskLoadIffbLm4EiE11DirectStoreIffEfLi1ELi30ELi32ELi1ELb0EL9Algorithm0EEvT_T0_ll_param_0+24];
	ld.param.u64 	%rd15, [_Z15SoftmaxWarpImplI22BroadcastScaleMaskLoadIffbLm4EiE11DirectStoreIffEfLi1ELi30ELi32ELi1ELb0EL9Algorithm0EEvT_T0_ll_param_0+16];
	ld.param.u64 	%rd14, [_Z15SoftmaxWarpImplI22BroadcastScaleMaskLoadIffbLm4EiE11DirectStoreIffEfLi1ELi30ELi32ELi1ELb0EL9Algorithm0EEvT_T0_ll_param_0+8];
	ld.param.u64 	%rd13, [_Z15SoftmaxWarpImplI22BroadcastScaleMaskLoadIffbLm4EiE11DirectStoreIffEfLi1ELi30ELi32ELi1ELb0EL9Algorithm0EEvT_T0_ll_param_0];
	ld.param.u64 	%rd3, [_Z15SoftmaxWarpImplI22BroadcastScaleMaskLoadIffbLm4EiE11DirectStoreIffEfLi1ELi30ELi32ELi1ELb0EL9Algorithm0EEvT_T0_ll_param_1];
	ld.param.u64 	%rd4, [_Z15SoftmaxWarpImplI22BroadcastScaleMaskLoadIffbLm4EiE11DirectStoreIffEfLi1ELi30ELi32ELi1ELb0EL9Algorithm0EEvT_T0_ll_param_1+8];
	ld.param.u64 	%rd23, [_Z15SoftmaxWarpImplI22BroadcastScaleMaskLoadIffbLm4EiE11DirectStoreIffEfLi1ELi30ELi32ELi1ELb0EL9Algorithm0EEvT_T0_ll_param_2];
	ld.param.u64 	%rd24, [_Z15SoftmaxWarpImplI22BroadcastScaleMaskLoadIffbLm4EiE11DirectStoreIffEfLi1ELi30ELi32ELi1ELb0EL9Algorithm0EEvT_T0_ll_param_3];
	setp.lt.s64 	%p1, %rd24, 961;
	@%p1 bra 	$L__BB584_2;
	mov.u64 	%rd25, $str;
	cvta.global.u64 	%rd26, %rd25;
	mov.u64 	%rd27, $str$1;
	cvta.global.u64 	%rd28, %rd27;
	mov.u64 	%rd29, __unnamed_570;
	cvta.global.u64 	%rd30, %rd29;
	{ // callseq 569, 0
	.param .b64 param0;
	st.param.b64 	[param0], %rd26;
	.param .b64 param1;
	st.param.b64 	[param1], %rd28;
	.param .b32 param2;
	st.param.b32 	[param2], 254;
	.param .b64 param3;
	st.param.b64 	[param3], %rd30;
	.param .b64 param4;
	st.param.b64 	[param4], 1;
	call.uni 
	__assertfail, 
	(
	param0, 
	param1, 
	param2, 
	param3, 
	param4
	);
	} // callseq 569
$L__BB584_2:
	mov.u32 	%r17, %ctaid.x;
	mov.u32 	%r18, %ntid.y;
	mov.u32 	%r19, %tid.y;
	mad.lo.s32 	%r20, %r17, %r18, %r19;
	mov.u32 	%r21, %nctaid.x;
	mul.lo.s32 	%r8, %r21, %r18;
	cvt.s64.s32 	%rd214, %r20;
	setp.le.s64 	%p2, %rd23, %rd214;
	@%p2 bra 	$L__BB584_5;
	cvta.to.global.u64 	%rd6, %rd13;
	cvta.to.global.u64 	%rd7, %rd14;
	mov.u32 	%r22, %tid.x;
	cvt.u64.u32 	%rd8, %r22;
	cvta.to.global.u64 	%rd9, %rd3;
	cvt.s64.s32 	%rd10, %r8;
$L__BB584_4:
	setp.eq.s64 	%p3, %rd18, 1;
	setp.eq.s64 	%p4, %rd17, 1;
	setp.eq.s64 	%p5, %rd16, 1;
	setp.eq.s64 	%p6, %rd15, 1;
	mad.lo.s64 	%rd31, %rd22, %rd214, %rd8;
	cvt.u32.u64 	%r23, %rd31;
	div.s32 	%r24, %r23, %r9;
	mul.lo.s32 	%r25, %r24, %r9;
	sub.s32 	%r26, %r23, %r25;
	div.s32 	%r27, %r26, %r10;
	mul.lo.s32 	%r28, %r27, %r10;
	sub.s32 	%r29, %r26, %r28;
	div.s32 	%r30, %r29, %r11;
	mul.lo.s32 	%r31, %r30, %r11;
	sub.s32 	%r32, %r29, %r31;
	selp.b32 	%r33, 0, %r24, %p6;
	selp.b32 	%r34, 0, %r27, %p5;
	selp.b32 	%r35, 0, %r30, %p4;
	selp.b32 	%r36, 0, %r32, %p3;
	mul.lo.s32 	%r37, %r13, %r33;
	mad.lo.s32 	%r38, %r14, %r34, %r37;
	mad.lo.s32 	%r39, %r15, %r35, %r38;
	mad.lo.s32 	%r40, %r16, %r36, %r39;
	shl.b64 	%rd32, %rd31, 32;
	shr.s64 	%rd33, %rd32, 30;
	add.s64 	%rd34, %rd6, %rd33;
	ld.global.f32 	%f5, [%rd34];
	cvt.s64.s32 	%rd35, %r40;
	add.s64 	%rd36, %rd7, %rd35;
	ld.global.u8 	%rs1, [%rd36];
	setp.eq.s16 	%p7, %rs1, 0;
	mul.f32 	%f6, %f5, %f4;
	selp.f32 	%f7, %f3, %f6, %p7;
	max.f32 	%f8, %f7, 0fFF800000;
	add.s64 	%rd37, %rd31, 32;
	cvt.u32.u64 	%r41, %rd37;
	div.s32 	%r42, %r41, %r9;
	mul.lo.s32 	%r43, %r42, %r9;
	sub.s32 	%r44, %r41, %r43;
	div.s32 	%r45, %r44, %r10;
	mul.lo.s32 	%r46, %r45, %r10;
	sub.s32 	%r47, %r44, %r46;
	div.s32 	%r48, %r47, %r11;
	mul.lo.s32 	%r49, %r48, %r11;
	sub.s32 	%r50, %r47, %r49;
	selp.b32 	%r51, 0, %r42, %p6;
	selp.b32 	%r52, 0, %r45, %p5;
	selp.b32 	%r53, 0, %r48, %p4;
	selp.b32 	%r54, 0, %r50, %p3;
	mul.lo.s32 	%r55, %r13, %r51;
	mad.lo.s32 	%r56, %r14, %r52, %r55;
	mad.lo.s32 	%r57, %r15, %r53, %r56;
	mad.lo.s32 	%r58, %r16, %r54, %r57;
	shl.b64 	%rd38, %rd37, 32;
	shr.s64 	%rd39, %rd38, 30;
	add.s64 	%rd40, %rd6, %rd39;
	ld.global.f32 	%f9, [%rd40];
	cvt.s64.s32 	%rd41, %r58;
	add.s64 	%rd42, %rd7, %rd41;
	ld.global.u8 	%rs2, [%rd42];
	setp.eq.s16 	%p8, %rs2, 0;
	mul.f32 	%f10, %f9, %f4;
	selp.f32 	%f11, %f3, %f10, %p8;
	max.f32 	%f12, %f8, %f11;
	add.s64 	%rd43, %rd31, 64;
	cvt.u32.u64 	%r59, %rd43;
	div.s32 	%r60, %r59, %r9;
	mul.lo.s32 	%r61, %r60, %r9;
	sub.s32 	%r62, %r59, %r61;
	div.s32 	%r63, %r62, %r10;
	mul.lo.s32 	%r64, %r63, %r10;
	sub.s32 	%r65, %r62, %r64;
	div.s32 	%r66, %r65, %r11;
	mul.lo.s32 	%r67, %r66, %r11;
	sub.s32 	%r68, %r65, %r67;
	selp.b32 	%r69, 0, %r60, %p6;
	selp.b32 	%r70, 0, %r63, %p5;
	selp.b32 	%r71, 0, %r66, %p4;
	selp.b32 	%r72, 0, %r68, %p3;
	mul.lo.s32 	%r73, %r13, %r69;
	mad.lo.s32 	%r74, %r14, %r70, %r73;
	mad.lo.s32 	%r75, %r15, %r71, %r74;
	mad.lo.s32 	%r76, %r16, %r72, %r75;
	shl.b64 	%rd44, %rd43, 32;
	shr.s64 	%rd45, %rd44, 30;
	add.s64 	%rd46, %rd6, %rd45;
	ld.global.f32 	%f13, [%rd46];
	cvt.s64.s32 	%rd47, %r76;
	add.s64 	%rd48, %rd7, %rd47;
	ld.global.u8 	%rs3, [%rd48];
	setp.eq.s16 	%p9, %rs3, 0;
	mul.f32 	%f14, %f13, %f4;
	selp.f32 	%f15, %f3, %f14, %p9;
	max.f32 	%f16, %f12, %f15;
	add.s64 	%rd49, %rd31, 96;
	cvt.u32.u64 	%r77, %rd49;
	div.s32 	%r78, %r77, %r9;
	mul.lo.s32 	%r79, %r78, %r9;
	sub.s32 	%r80, %r77, %r79;
	div.s32 	%r81, %r80, %r10;
	mul.lo.s32 	%r82, %r81, %r10;
	sub.s32 	%r83, %r80, %r82;
	div.s32 	%r84, %r83, %r11;
	mul.lo.s32 	%r85, %r84, %r11;
	sub.s32 	%r86, %r83, %r85;
	selp.b32 	%r87, 0, %r78, %p6;
	selp.b32 	%r88, 0, %r81, %p5;
	selp.b32 	%r89, 0, %r84, %p4;
	selp.b32 	%r90, 0, %r86, %p3;
	mul.lo.s32 	%r91, %r13, %r87;
	mad.lo.s32 	%r92, %r14, %r88, %r91;
	mad.lo.s32 	%r93, %r15, %r89, %r92;
	mad.lo.s32 	%r94, %r16, %r90, %r93;
	shl.b64 	%rd50, %rd49, 32;
	shr.s64 	%rd51, %rd50, 30;
	add.s64 	%rd52, %rd6, %rd51;
	ld.global.f32 	%f17, [%rd52];
	cvt.s64.s32 	%rd53, %r94;
	add.s64 	%rd54, %rd7, %rd53;
	ld.global.u8 	%rs4, [%rd54];
	setp.eq.s16 	%p10, %rs4, 0;
	mul.f32 	%f18, %f17, %f4;
	selp.f32 	%f19, %f3, %f18, %p10;
	max.f32 	%f20, %f16, %f19;
	add.s64 	%rd55, %rd31, 128;
	cvt.u32.u64 	%r95, %rd55;
	div.s32 	%r96, %r95, %r9;
	mul.lo.s32 	%r97, %r96, %r9;
	sub.s32 	%r98, %r95, %r97;
	div.s32 	%r99, %r98, %r10;
	mul.lo.s32 	%r100, %r99, %r10;
	sub.s32 	%r101, %r98, %r100;
	div.s32 	%r102, %r101, %r11;
	mul.lo.s32 	%r103, %r102, %r11;
	sub.s32 	%r104, %r101, %r103;
	selp.b32 	%r105, 0, %r96, %p6;
	selp.b32 	%r106, 0, %r99, %p5;
	selp.b32 	%r107, 0, %r102, %p4;
	selp.b32 	%r108, 0, %r104, %p3;
	mul.lo.s32 	%r109, %r13, %r105;
	mad.lo.s32 	%r110, %r14, %r106, %r109;
	mad.lo.s32 	%r111, %r15, %r107, %r110;
	mad.lo.s32 	%r112, %r16, %r108, %r111;
	shl.b64 	%rd56, %rd55, 32;
	shr.s64 	%rd57, %rd56, 30;
	add.s64 	%rd58, %rd6, %rd57;
	ld.global.f32 	%f21, [%rd58];
	cvt.s64.s32 	%rd59, %r112;
	add.s64 	%rd60, %rd7, %rd59;
	ld.global.u8 	%rs5, [%rd60];
	setp.eq.s16 	%p11, %rs5, 0;
	mul.f32 	%f22, %f21, %f4;
	selp.f32 	%f23, %f3, %f22, %p11;
	max.f32 	%f24, %f20, %f23;
	add.s64 	%rd61, %rd31, 160;
	cvt.u32.u64 	%r113, %rd61;
	div.s32 	%r114, %r113, %r9;
	mul.lo.s32 	%r115, %r114, %r9;
	sub.s32 	%r116, %r113, %r115;
	div.s32 	%r117, %r116, %r10;
	mul.lo.s32 	%r118, %r117, %r10;
	sub.s32 	%r119, %r116, %r118;
	div.s32 	%r120, %r119, %r11;
	mul.lo.s32 	%r121, %r120, %r11;
	sub.s32 	%r122, %r119, %r121;
	selp.b32 	%r123, 0, %r114, %p6;
	selp.b32 	%r124, 0, %r117, %p5;
	selp.b32 	%r125, 0, %r120, %p4;
	selp.b32 	%r126, 0, %r122, %p3;
	mul.lo.s32 	%r127, %r13, %r123;
	mad.lo.s32 	%r128, %r14, %r124, %r127;
	mad.lo.s32 	%r129, %r15, %r125, %r128;
	mad.lo.s32 	%r130, %r16, %r126, %r129;
	shl.b64 	%rd62, %rd61, 32;
	shr.s64 	%rd63, %rd62, 30;
	add.s64 	%rd64, %rd6, %rd63;
	ld.global.f32 	%f25, [%rd64];
	cvt.s64.s32 	%rd65, %r130;
	add.s64 	%rd66, %rd7, %rd65;
	ld.global.u8 	%rs6, [%rd66];
	setp.eq.s16 	%p12, %rs6, 0;
	mul.f32 	%f26, %f25, %f4;
	selp.f32 	%f27, %f3, %f26, %p12;
	max.f32 	%f28, %f24, %f27;
	add.s64 	%rd67, %rd31, 192;
	cvt.u32.u64 	%r131, %rd67;
	div.s32 	%r132, %r131, %r9;
	mul.lo.s32 	%r133, %r132, %r9;
	sub.s32 	%r134, %r131, %r133;
	div.s32 	%r135, %r134, %r10;
	mul.lo.s32 	%r136, %r135, %r10;
	sub.s32 	%r137, %r134, %r136;
	div.s32 	%r138, %r137, %r11;
	mul.lo.s32 	%r139, %r138, %r11;
	sub.s32 	%r140, %r137, %r139;
	selp.b32 	%r141, 0, %r132, %p6;
	selp.b32 	%r142, 0, %r135, %p5;
	selp.b32 	%r143, 0, %r138, %p4;
	selp.b32 	%r144, 0, %r140, %p3;
	mul.lo.s32 	%r145, %r13, %r141;
	mad.lo.s32 	%r146, %r14, %r142, %r145;
	mad.lo.s32 	%r147, %r15, %r143, %r146;
	mad.lo.s32 	%r148, %r16, %r144, %r147;
	shl.b64 	%rd68, %rd67, 32;
	shr.s64 	%rd69, %rd68, 30;
	add.s64 	%rd70, %rd6, %rd69;
	ld.global.f32 	%f29, [%rd70];
	cvt.s64.s32 	%rd71, %r148;
	add.s64 	%rd72, %rd7, %rd71;
	ld.global.u8 	%rs7, [%rd72];
	setp.eq.s16 	%p13, %rs7, 0;
	mul.f32 	%f30, %f29, %f4;
	selp.f32 	%f31, %f3, %f30, %p13;
	max.f32 	%f32, %f28, %f31;
	add.s64 	%rd73, %rd31, 224;
	cvt.u32.u64 	%r149, %rd73;
	div.s32 	%r150, %r149, %r9;
	mul.lo.s32 	%r151, %r150, %r9;
	sub.s32 	%r152, %r149, %r151;
	div.s32 	%r153, %r152, %r10;
	mul.lo.s32 	%r154, %r153, %r10;
	sub.s32 	%r155, %r152, %r154;
	div.s32 	%r156, %r155, %r11;
	mul.lo.s32 	%r157, %r156, %r11;
	sub.s32 	%r158, %r155, %r157;
	selp.b32 	%r159, 0, %r150, %p6;
	selp.b32 	%r160, 0, %r153, %p5;
	selp.b32 	%r161, 0, %r156, %p4;
	selp.b32 	%r162, 0, %r158, %p3;
	mul.lo.s32 	%r163, %r13, %r159;
	mad.lo.s32 	%r164, %r14, %r160, %r163;
	mad.lo.s32 	%r165, %r15, %r161, %r164;
	mad.lo.s32 	%r166, %r16, %r162, %r165;
	shl.b64 	%rd74, %rd73, 32;
	shr.s64 	%rd75, %rd74, 30;
	add.s64 	%rd76, %rd6, %rd75;
	ld.global.f32 	%f33, [%rd76];
	cvt.s64.s32 	%rd77, %r166;
	add.s64 	%rd78, %rd7, %rd77;
	ld.global.u8 	%rs8, [%rd78];
	setp.eq.s16 	%p14, %rs8, 0;
	mul.f32 	%f34, %f33, %f4;
	selp.f32 	%f35, %f3, %f34, %p14;
	max.f32 	%f36, %f32, %f35;
	add.s64 	%rd79, %rd31, 256;
	cvt.u32.u64 	%r167, %rd79;
	div.s32 	%r168, %r167, %r9;
	mul.lo.s32 	%r169, %r168, %r9;
	sub.s32 	%r170, %r167, %r169;
	div.s32 	%r171, %r170, %r10;
	mul.lo.s32 	%r172, %r171, %r10;
	sub.s32 	%r173, %r170, %r172;
	div.s32 	%r174, %r173, %r11;
	mul.lo.s32 	%r175, %r174, %r11;
	sub.s32 	%r176, %r173, %r175;
	selp.b32 	%r177, 0, %r168, %p6;
	selp.b32 	%r178, 0, %r171, %p5;
	selp.b32 	%r179, 0, %r174, %p4;
	selp.b32 	%r180, 0, %r176, %p3;
	mul.lo.s32 	%r181, %r13, %r177;
	mad.lo.s32 	%r182, %r14, %r178, %r181;
	mad.lo.s32 	%r183, %r15, %r179, %r182;
	mad.lo.s32 	%r184, %r16, %r180, %r183;
	shl.b64 	%rd80, %rd79, 32;
	shr.s64 	%rd81, %rd80, 30;
	add.s64 	%rd82, %rd6, %rd81;
	ld.global.f32 	%f37, [%rd82];
	cvt.s64.s32 	%rd83, %r184;
	add.s64 	%rd84, %rd7, %rd83;
	ld.global.u8 	%rs9, [%rd84];
	setp.eq.s16 	%p15, %rs9, 0;
	mul.f32 	%f38, %f37, %f4;
	selp.f32 	%f39, %f3, %f38, %p15;
	max.f32 	%f40, %f36, %f39;
	add.s64 	%rd85, %rd31, 288;
	cvt.u32.u64 	%r185, %rd85;
	div.s32 	%r186, %r185, %r9;
	mul.lo.s32 	%r187, %r186, %r9;
	sub.s32 	%r188, %r185, %r187;
	div.s32 	%r189, %r188, %r10;
	mul.lo.s32 	%r190, %r189, %r10;
	sub.s32 	%r191, %r188, %r190;
	div.s32 	%r192, %r191, %r11;
	mul.lo.s32 	%r193, %r192, %r11;
	sub.s32 	%r194, %r191, %r193;
	selp.b32 	%r195, 0, %r186, %p6;
	selp.b32 	%r196, 0, %r189, %p5;
	selp.b32 	%r197, 0, %r192, %p4;
	selp.b32 	%r198, 0, %r194, %p3;
	mul.lo.s32 	%r199, %r13, %r195;
	mad.lo.s32 	%r200, %r14, %r196, %r199;
	mad.lo.s32 	%r201, %r15, %r197, %r200;
	mad.lo.s32 	%r202, %r16, %r198, %r201;
	shl.b64 	%rd86, %rd85, 32;
	shr.s64 	%rd87, %rd86, 30;
	add.s64 	%rd88, %rd6, %rd87;
	ld.global.f32 	%f41, [%rd88];
	cvt.s64.s32 	%rd89, %r202;
	add.s64 	%rd90, %rd7, %rd89;
	ld.global.u8 	%rs10, [%rd90];
	setp.eq.s16 	%p16, %rs10, 0;
	mul.f32 	%f42, %f41, %f4;
	selp.f32 	%f43, %f3, %f42, %p16;
	max.f32 	%f44, %f40, %f43;
	add.s64 	%rd91, %rd31, 320;
	cvt.u32.u64 	%r203, %rd91;
	div.s32 	%r204, %r203, %r9;
	mul.lo.s32 	%r205, %r204, %r9;
	sub.s32 	%r206, %r203, %r205;
	div.s32 	%r207, %r206, %r10;
	mul.lo.s32 	%r208, %r207, %r10;
	sub.s32 	%r209, %r206, %r208;
	div.s32 	%r210, %r209, %r11;
	mul.lo.s32 	%r211, %r210, %r11;
	sub.s32 	%r212, %r209, %r211;
	selp.b32 	%r213, 0, %r204, %p6;
	selp.b32 	%r214, 0, %r207, %p5;
	selp.b32 	%r215, 0, %r210, %p4;
	selp.b32 	%r216, 0, %r212, %p3;
	mul.lo.s32 	%r217, %r13, %r213;
	mad.lo.s32 	%r218, %r14, %r214, %r217;
	mad.lo.s32 	%r219, %r15, %r215, %r218;
	mad.lo.s32 	%r220, %r16, %r216, %r219;
	shl.b64 	%rd92, %rd91, 32;
	shr.s64 	%rd93, %rd92, 30;
	add.s64 	%rd94, %rd6, %rd93;
	ld.global.f32 	%f45, [%rd94];
	cvt.s64.s32 	%rd95, %r220;
	add.s64 	%rd96, %rd7, %rd95;
	ld.global.u8 	%rs11, [%rd96];
	setp.eq.s16 	%p17, %rs11, 0;
	mul.f32 	%f46, %f45, %f4;
	selp.f32 	%f47, %f3, %f46, %p17;
	max.f32 	%f48, %f44, %f47;
	add.s64 	%rd97, %rd31, 352;
	cvt.u32.u64 	%r221, %rd97;
	div.s32 	%r222, %r221, %r9;
	mul.lo.s32 	%r223, %r222, %r9;
	sub.s32 	%r224, %r221, %r223;
	div.s32 	%r225, %r224, %r10;
	mul.lo.s32 	%r226, %r225, %r10;
	sub.s32 	%r227, %r224, %r226;
	div.s32 	%r228, %r227, %r11;
	mul.lo.s32 	%r229, %r228, %r11;
	sub.s32 	%r230, %r227, %r229;
	selp.b32 	%r231, 0, %r222, %p6;
	selp.b32 	%r232, 0, %r225, %p5;
	selp.b32 	%r233, 0, %r228, %p4;
	selp.b32 	%r234, 0, %r230, %p3;
	mul.lo.s32 	%r235, %r13, %r231;
	mad.lo.s32 	%r236, %r14, %r232, %r235;
	mad.lo.s32 	%r237, %r15, %r233, %r236;
	mad.lo.s32 	%r238, %r16, %r234, %r237;
	shl.b64 	%rd98, %rd97, 32;
	shr.s64 	%rd99, %rd98, 30;
	add.s64 	%rd100, %rd6, %rd99;
	ld.global.f32 	%f49, [%rd100];
	cvt.s64.s32 	%rd101, %r238;
	add.s64 	%rd102, %rd7, %rd101;
	ld.global.u8 	%rs12, [%rd102];
	setp.eq.s16 	%p18, %rs12, 0;
	mul.f32 	%f50, %f49, %f4;
	selp.f32 	%f51, %f3, %f50, %p18;
	max.f32 	%f52, %f48, %f51;
	add.s64 	%rd103, %rd31, 384;
	cvt.u32.u64 	%r239, %rd103;
	div.s32 	%r240, %r239, %r9;
	mul.lo.s32 	%r241, %r240, %r9;
	sub.s32 	%r242, %r239, %r241;
	div.s32 	%r243, %r242, %r10;
	mul.lo.s32 	%r244, %r243, %r10;
	sub.s32 	%r245, %r242, %r244;
	div.s32 	%r246, %r245, %r11;
	mul.lo.s32 	%r247, %r246, %r11;
	sub.s32 	%r248, %r245, %r247;
	selp.b32 	%r249, 0, %r240, %p6;
	selp.b32 	%r250, 0, %r243, %p5;
	selp.b32 	%r251, 0, %r246, %p4;
	selp.b32 	%r252, 0, %r248, %p3;
	mul.lo.s32 	%r253, %r13, %r249;
	mad.lo.s32 	%r254, %r14, %r250, %r253;
	mad.lo.s32 	%r255, %r15, %r251, %r254;
	mad.lo.s32 	%r256, %r16, %r252, %r255;
	shl.b64 	%rd104, %rd103, 32;
	shr.s64 	%rd105, %rd104, 30;
	add.s64 	%rd106, %rd6, %rd105;
	ld.global.f32 	%f53, [%rd106];
	cvt.s64.s32 	%rd107, %r256;
	add.s64 	%rd108, %rd7, %rd107;
	ld.global.u8 	%rs13, [%rd108];
	setp.eq.s16 	%p19, %rs13, 0;
	mul.f32 	%f54, %f53, %f4;
	selp.f32 	%f55, %f3, %f54, %p19;
	max.f32 	%f56, %f52, %f55;
	add.s64 	%rd109, %rd31, 416;
	cvt.u32.u64 	%r257, %rd109;
	div.s32 	%r258, %r257, %r9;
	mul.lo.s32 	%r259, %r258, %r9;
	sub.s32 	%r260, %r257, %r259;
	div.s32 	%r261, %r260, %r10;
	mul.lo.s32 	%r262, %r261, %r10;
	sub.s32 	%r263, %r260, %r262;
	div.s32 	%r264, %r263, %r11;
	mul.lo.s32 	%r265, %r264, %r11;
	sub.s32 	%r266, %r263, %r265;
	selp.b32 	%r267, 0, %r258, %p6;
	selp.b32 	%r268, 0, %r261, %p5;
	selp.b32 	%r269, 0, %r264, %p4;
	selp.b32 	%r270, 0, %r266, %p3;
	mul.lo.s32 	%r271, %r13, %r267;
	mad.lo.s32 	%r272, %r14, %r268, %r271;
	mad.lo.s32 	%r273, %r15, %r269, %r272;
	mad.lo.s32 	%r274, %r16, %r270, %r273;
	shl.b64 	%rd110, %rd109, 32;
	shr.s64 	%rd111, %rd110, 30;
	add.s64 	%rd112, %rd6, %rd111;
	ld.global.f32 	%f57, [%rd112];
	cvt.s64.s32 	%rd113, %r274;
	add.s64 	%rd114, %rd7, %rd113;
	ld.global.u8 	%rs14, [%rd114];
	setp.eq.s16 	%p20, %rs14, 0;
	mul.f32 	%f58, %f57, %f4;
	selp.f32 	%f59, %f3, %f58, %p20;
	max.f32 	%f60, %f56, %f59;
	add.s64 	%rd115, %rd31, 448;
	cvt.u32.u64 	%r275, %rd115;
	div.s32 	%r276, %r275, %r9;
	mul.lo.s32 	%r277, %r276, %r9;
	sub.s32 	%r278, %r275, %r277;
	div.s32 	%r279, %r278, %r10;
	mul.lo.s32 	%r280, %r279, %r10;
	sub.s32 	%r281, %r278, %r280;
	div.s32 	%r282, %r281, %r11;
	mul.lo.s32 	%r283, %r282, %r11;
	sub.s32 	%r284, %r281, %r283;
	selp.b32 	%r285, 0, %r276, %p6;
	selp.b32 	%r286, 0, %r279, %p5;
	selp.b32 	%r287, 0, %r282, %p4;
	selp.b32 	%r288, 0, %r284, %p3;
	mul.lo.s32 	%r289, %r13, %r285;
	mad.lo.s32 	%r290, %r14, %r286, %r289;
	mad.lo.s32 	%r291, %r15, %r287, %r290;
	mad.lo.s32 	%r292, %r16, %r288, %r291;
	shl.b64 	%rd116, %rd115, 32;
	shr.s64 	%rd117, %rd116, 30;
	add.s64 	%rd118, %rd6, %rd117;
	ld.global.f32 	%f61, [%rd118];
	cvt.s64.s32 	%rd119, %r292;
	add.s64 	%rd120, %rd7, %rd119;
	ld.global.u8 	%rs15, [%rd120];
	setp.eq.s16 	%p21, %rs15, 0;
	mul.f32 	%f62, %f61, %f4;
	selp.f32 	%f63, %f3, %f62, %p21;
	max.f32 	%f64, %f60, %f63;
	add.s64 	%rd121, %rd31, 480;
	cvt.u32.u64 	%r293, %rd121;
	div.s32 	%r294, %r293, %r9;
	mul.lo.s32 	%r295, %r294, %r9;
	sub.s32 	%r296, %r293, %r295;
	div.s32 	%r297, %r296, %r10;
	mul.lo.s32 	%r298, %r297, %r10;
	sub.s32 	%r299, %r296, %r298;
	div.s32 	%r300, %r299, %r11;
	mul.lo.s32 	%r301, %r300, %r11;
	sub.s32 	%r302, %r299, %r301;
	selp.b32 	%r303, 0, %r294, %p6;
	selp.b32 	%r304, 0, %r297, %p5;
	selp.b32 	%r305, 0, %r300, %p4;
	selp.b32 	%r306, 0, %r302, %p3;
	mul.lo.s32 	%r307, %r13, %r303;
	mad.lo.s32 	%r308, %r14, %r304, %r307;
	mad.lo.s32 	%r309, %r15, %r305, %r308;
	mad.lo.s32 	%r310, %r16, %r306, %r309;
	shl.b64 	%rd122, %rd121, 32;
	shr.s64 	%rd123, %rd122, 30;
	add.s64 	%rd124, %rd6, %rd123;
	ld.global.f32 	%f65, [%rd124];
	cvt.s64.s32 	%rd125, %r310;
	add.s64 	%rd126, %rd7, %rd125;
	ld.global.u8 	%rs16, [%rd126];
	setp.eq.s16 	%p22, %rs16, 0;
	mul.f32 	%f66, %f65, %f4;
	selp.f32 	%f67, %f3, %f66, %p22;
	max.f32 	%f68, %f64, %f67;
	add.s64 	%rd127, %rd31, 512;
	cvt.u32.u64 	%r311, %rd127;
	div.s32 	%r312, %r311, %r9;
	mul.lo.s32 	%r313, %r312, %r9;
	sub.s32 	%r314, %r311, %r313;
	div.s32 	%r315, %r314, %r10;
	mul.lo.s32 	%r316, %r315, %r10;
	sub.s32 	%r317, %r314, %r316;
	div.s32 	%r318, %r317, %r11;
	mul.lo.s32 	%r319, %r318, %r11;
	sub.s32 	%r320, %r317, %r319;
	selp.b32 	%r321, 0, %r312, %p6;
	selp.b32 	%r322, 0, %r315, %p5;
	selp.b32 	%r323, 0, %r318, %p4;
	selp.b32 	%r324, 0, %r320, %p3;
	mul.lo.s32 	%r325, %r13, %r321;
	mad.lo.s32 	%r326, %r14, %r322, %r325;
	mad.lo.s32 	%r327, %r15, %r323, %r326;
	mad.lo.s32 	%r328, %r16, %r324, %r327;
	shl.b64 	%rd128, %rd127, 32;
	shr.s64 	%rd129, %rd128, 30;
	add.s64 	%rd130, %rd6, %rd129;
	ld.global.f32 	%f69, [%rd130];
	cvt.s64.s32 	%rd131, %r328;
	add.s64 	%rd132, %rd7, %rd131;
	ld.global.u8 	%rs17, [%rd132];
	setp.eq.s16 	%p23, %rs17, 0;
	mul.f32 	%f70, %f69, %f4;
	selp.f32 	%f71, %f3, %f70, %p23;
	max.f32 	%f72, %f68, %f71;
	add.s64 	%rd133, %rd31, 544;
	cvt.u32.u64 	%r329, %rd133;
	div.s32 	%r330, %r329, %r9;
	mul.lo.s32 	%r331, %r330, %r9;
	sub.s32 	%r332, %r329, %r331;
	div.s32 	%r333, %r332, %r10;
	mul.lo.s32 	%r334, %r333, %r10;
	sub.s32 	%r335, %r332, %r334;
	div.s32 	%r336, %r335, %r11;
	mul.lo.s32 	%r337, %r336, %r11;
	sub.s32 	%r338, %r335, %r337;
	selp.b32 	%r339, 0, %r330, %p6;
	selp.b32 	%r340, 0, %r333, %p5;
	selp.b32 	%r341, 0, %r336, %p4;
	selp.b32 	%r342, 0, %r338, %p3;
	mul.lo.s32 	%r343, %r13, %r339;
	mad.lo.s32 	%r344, %r14, %r340, %r343;
	mad.lo.s32 	%r345, %r15, %r341, %r344;
	mad.lo.s32 	%r346, %r16, %r342, %r345;
	shl.b64 	%rd134, %rd133, 32;
	shr.s64 	%rd135, %rd134, 30;
	add.s64 	%rd136, %rd6, %rd135;
	ld.global.f32 	%f73, [%rd136];
	cvt.s64.s32 	%rd137, %r346;
	add.s64 	%rd138, %rd7, %rd137;
	ld.global.u8 	%rs18, [%rd138];
	setp.eq.s16 	%p24, %rs18, 0;
	mul.f32 	%f74, %f73, %f4;
	selp.f32 	%f75, %f3, %f74, %p24;
	max.f32 	%f76, %f72, %f75;
	add.s64 	%rd139, %rd31, 576;
	cvt.u32.u64 	%r347, %rd139;
	div.s32 	%r348, %r347, %r9;
	mul.lo.s32 	%r349, %r348, %r9;
	sub.s32 	%r350, %r347, %r349;
	div.s32 	%r351, %r350, %r10;
	mul.lo.s32 	%r352, %r351, %r10;
	sub.s32 	%r353, %r350, %r352;
	div.s32 	%r354, %r353, %r11;
	mul.lo.s32 	%r355, %r354, %r11;
	sub.s32 	%r356, %r353, %r355;
	selp.b32 	%r357, 0, %r348, %p6;
	selp.b32 	%r358, 0, %r351, %p5;
	selp.b32 	%r359, 0, %r354, %p4;
	selp.b32 	%r360, 0, %r356, %p3;
	mul.lo.s32 	%r361, %r13, %r357;
	mad.lo.s32 	%r362, %r14, %r358, %r361;
	mad.lo.s32 	%r363, %r15, %r359, %r362;
	mad.lo.s32 	%r364, %r16, %r360, %r363;
	shl.b64 	%rd140, %rd139, 32;
	shr.s64 	%rd141, %rd140, 30;
	add.s64 	%rd142, %rd6, %rd141;
	ld.global.f32 	%f77, [%rd142];
	cvt.s64.s32 	%rd143, %r364;
	add.s64 	%rd144, %rd7, %rd143;
	ld.global.u8 	%rs19, [%rd144];
	setp.eq.s16 	%p25, %rs19, 0;
	mul.f32 	%f78, %f77, %f4;
	selp.f32 	%f79, %f3, %f78, %p25;
	max.f32 	%f80, %f76, %f79;
	add.s64 	%rd145, %rd31, 608;
	cvt.u32.u64 	%r365, %rd145;
	div.s32 	%r366, %r365, %r9;
	mul.lo.s32 	%r367, %r366, %r9;
	sub.s32 	%r368, %r365, %r367;
	div.s32 	%r369, %r368, %r10;
	mul.lo.s32 	%r370, %r369, %r10;
	sub.s32 	%r371, %r368, %r370;
	div.s32 	%r372, %r371, %r11;
	mul.lo.s32 	%r373, %r372, %r11;
	sub.s32 	%r374, %r371, %r373;
	selp.b32 	%r375, 0, %r366, %p6;
	selp.b32 	%r376, 0, %r369, %p5;
	selp.b32 	%r377, 0, %r372, %p4;
	selp.b32 	%r378, 0, %r374, %p3;
	mul.lo.s32 	%r379, %r13, %r375;
	mad.lo.s32 	%r380, %r14, %r376, %r379;
	mad.lo.s32 	%r381, %r15, %r377, %r380;
	mad.lo.s32 	%r382, %r16, %r378, %r381;
	shl.b64 	%rd146, %rd145, 32;
	shr.s64 	%rd147, %rd146, 30;
	add.s64 	%rd148, %rd6, %rd147;
	ld.global.f32 	%f81, [%rd148];
	cvt.s64.s32 	%rd149, %r382;
	add.s64 	%rd150, %rd7, %rd149;
	ld.global.u8 	%rs20, [%rd150];
	setp.eq.s16 	%p26, %rs20, 0;
	mul.f32 	%f82, %f81, %f4;
	selp.f32 	%f83, %f3, %f82, %p26;
	max.f32 	%f84, %f80, %f83;
	add.s64 	%rd151, %rd31, 640;
	cvt.u32.u64 	%r383, %rd151;
	div.s32 	%r384, %r383, %r9;
	mul.lo.s32 	%r385, %r384, %r9;
	sub.s32 	%r386, %r383, %r385;
	div.s32 	%r387, %r386, %r10;
	mul.lo.s32 	%r388, %r387, %r10;
	sub.s32 	%r389, %r386, %r388;
	div.s32 	%r390, %r389, %r11;
	mul.lo.s32 	%r391, %r390, %r11;
	sub.s32 	%r392, %r389, %r391;
	selp.b32 	%r393, 0, %r384, %p6;
	selp.b32 	%r394, 0, %r387, %p5;
	selp.b32 	%r395, 0, %r390, %p4;
	selp.b32 	%r396, 0, %r392, %p3;
	mul.lo.s32 	%r397, %r13, %r393;
	mad.lo.s32 	%r398, %r14, %r394, %r397;
	mad.lo.s32 	%r399, %r15, %r395, %r398;
	mad.lo.s32 	%r400, %r16, %r396, %r399;
	shl.b64 	%rd152, %rd151, 32;
	shr.s64 	%rd153, %rd152, 30;
	add.s64 	%rd154, %rd6, %rd153;
	ld.global.f32 	%f85, [%rd154];
	cvt.s64.s32 	%rd155, %r400;
	add.s64 	%rd156, %rd7, %rd155;
	ld.global.u8 	%rs21, [%rd156];
	setp.eq.s16 	%p27, %rs21, 0;
	mul.f32 	%f86, %f85, %f4;
	selp.f32 	%f87, %f3, %f86, %p27;
	max.f32 	%f88, %f84, %f87;
	add.s64 	%rd157, %rd31, 672;
	cvt.u32.u64 	%r401, %rd157;
	div.s32 	%r402, %r401, %r9;
	mul.lo.s32 	%r403, %r402, %r9;
	sub.s32 	%r404, %r401, %r403;
	div.s32 	%r405, %r404, %r10;
	mul.lo.s32 	%r406, %r405, %r10;
	sub.s32 	%r407, %r404, %r406;
	div.s32 	%r408, %r407, %r11;
	mul.lo.s32 	%r409, %r408, %r11;
	sub.s32 	%r410, %r407, %r409;
	selp.b32 	%r411, 0, %r402, %p6;
	selp.b32 	%r412, 0, %r405, %p5;
	selp.b32 	%r413, 0, %r408, %p4;
	selp.b32 	%r414, 0, %r410, %p3;
	mul.lo.s32 	%r415, %r13, %r411;
	mad.lo.s32 	%r416, %r14, %r412, %r415;
	mad.lo.s32 	%r417, %r15, %r413, %r416;
	mad.lo.s32 	%r418, %r16, %r414, %r417;
	shl.b64 	%rd158, %rd157, 32;
	shr.s64 	%rd159, %rd158, 30;
	add.s64 	%rd160, %rd6, %rd159;
	ld.global.f32 	%f89, [%rd160];
	cvt.s64.s32 	%rd161, %r418;
	add.s64 	%rd162, %rd7, %rd161;
	ld.global.u8 	%rs22, [%rd162];
	setp.eq.s16 	%p28, %rs22, 0;
	mul.f32 	%f90, %f89, %f4;
	selp.f32 	%f91, %f3, %f90, %p28;
	max.f32 	%f92, %f88, %f91;
	add.s64 	%rd163, %rd31, 704;
	cvt.u32.u64 	%r419, %rd163;
	div.s32 	%r420, %r419, %r9;
	mul.lo.s32 	%r421, %r420, %r9;
	sub.s32 	%r422, %r419, %r421;
	div.s32 	%r423, %r422, %r10;
	mul.lo.s32 	%r424, %r423, %r10;
	sub.s32 	%r425, %r422, %r424;
	div.s32 	%r426, %r425, %r11;
	mul.lo.s32 	%r427, %r426, %r11;
	sub.s32 	%r428, %r425, %r427;
	selp.b32 	%r429, 0, %r420, %p6;
	selp.b32 	%r430, 0, %r423, %p5;
	selp.b32 	%r431, 0, %r426, %p4;
	selp.b32 	%r432, 0, %r428, %p3;
	mul.lo.s32 	%r433, %r13, %r429;
	mad.lo.s32 	%r434, %r14, %r430, %r433;
	mad.lo.s32 	%r435, %r15, %r431, %r434;
	mad.lo.s32 	%r436, %r16, %r432, %r435;
	shl.b64 	%rd164, %rd163, 32;
	shr.s64 	%rd165, %rd164, 30;
	add.s64 	%rd166, %rd6, %rd165;
	ld.global.f32 	%f93, [%rd166];
	cvt.s64.s32 	%rd167, %r436;
	add.s64 	%rd168, %rd7, %rd167;
	ld.global.u8 	%rs23, [%rd168];
	setp.eq.s16 	%p29, %rs23, 0;
	mul.f32 	%f94, %f93, %f4;
	selp.f32 	%f95, %f3, %f94, %p29;
	max.f32 	%f96, %f92, %f95;
	add.s64 	%rd169, %rd31, 736;
	cvt.u32.u64 	%r437, %rd169;
	div.s32 	%r438, %r437, %r9;
	mul.lo.s32 	%r439, %r438, %r9;
	sub.s32 	%r440, %r437, %r439;
	div.s32 	%r441, %r440, %r10;
	mul.lo.s32 	%r442, %r441, %r10;
	sub.s32 	%r443, %r440, %r442;
	div.s32 	%r444, %r443, %r11;
	mul.lo.s32 	%r445, %r444, %r11;
	sub.s32 	%r446, %r443, %r445;
	selp.b32 	%r447, 0, %r438, %p6;
	selp.b32 	%r448, 0, %r441, %p5;
	selp.b32 	%r449, 0, %r444, %p4;
	selp.b32 	%r450, 0, %r446, %p3;
	mul.lo.s32 	%r451, %r13, %r447;
	mad.lo.s32 	%r452, %r14, %r448, %r451;
	mad.lo.s32 	%r453, %r15, %r449, %r452;
	mad.lo.s32 	%r454, %r16, %r450, %r453;
	shl.b64 	%rd170, %rd169, 32;
	shr.s64 	%rd171, %rd170, 30;
	add.s64 	%rd172, %rd6, %rd171;
	ld.global.f32 	%f97, [%rd172];
	cvt.s64.s32 	%rd173, %r454;
	add.s64 	%rd174, %rd7, %rd173;
	ld.global.u8 	%rs24, [%rd174];
	setp.eq.s16 	%p30, %rs24, 0;
	mul.f32 	%f98, %f97, %f4;
	selp.f32 	%f99, %f3, %f98, %p30;
	max.f32 	%f100, %f96, %f99;
	add.s64 	%rd175, %rd31, 768;
	cvt.u32.u64 	%r455, %rd175;
	div.s32 	%r456, %r455, %r9;
	mul.lo.s32 	%r457, %r456, %r9;
	sub.s32 	%r458, %r455, %r457;
	div.s32 	%r459, %r458, %r10;
	mul.lo.s32 	%r460, %r459, %r10;
	sub.s32 	%r461, %r458, %r460;
	div.s32 	%r462, %r461, %r11;
	mul.lo.s32 	%r463, %r462, %r11;
	sub.s32 	%r464, %r461, %r463;
	selp.b32 	%r465, 0, %r456, %p6;
	selp.b32 	%r466, 0, %r459, %p5;
	selp.b32 	%r467, 0, %r462, %p4;
	selp.b32 	%r468, 0, %r464, %p3;
	mul.lo.s32 	%r469, %r13, %r465;
	mad.lo.s32 	%r470, %r14, %r466, %r469;
	mad.lo.s32 	%r471, %r15, %r467, %r470;
	mad.lo.s32 	%r472, %r16, %r468, %r471;
	shl.b64 	%rd176, %rd175, 32;
	shr.s64 	%rd177, %rd176, 30;
	add.s64 	%rd178, %rd6, %rd177;
	ld.global.f32 	%f101, [%rd178];
	cvt.s64.s32 	%rd179, %r472;
	add.s64 	%rd180, %rd7, %rd179;
	ld.global.u8 	%rs25, [%rd180];
	setp.eq.s16 	%p31, %rs25, 0;
	mul.f32 	%f102, %f101, %f4;
	selp.f32 	%f103, %f3, %f102, %p31;
	max.f32 	%f104, %f100, %f103;
	add.s64 	%rd181, %rd31, 800;
	cvt.u32.u64 	%r473, %rd181;
	div.s32 	%r474, %r473, %r9;
	mul.lo.s32 	%r475, %r474, %r9;
	sub.s32 	%r476, %r473, %r475;
	div.s32 	%r477, %r476, %r10;
	mul.lo.s32 	%r478, %r477, %r10;
	sub.s32 	%r479, %r476, %r478;
	div.s32 	%r480, %r479, %r11;
	mul.lo.s32 	%r481, %r480, %r11;
	sub.s32 	%r482, %r479, %r481;
	selp.b32 	%r483, 0, %r474, %p6;
	selp.b32 	%r484, 0, %r477, %p5;
	selp.b32 	%r485, 0, %r480, %p4;
	selp.b32 	%r486, 0, %r482, %p3;
	mul.lo.s32 	%r487, %r13, %r483;
	mad.lo.s32 	%r488, %r14, %r484, %r487;
	mad.lo.s32 	%r489, %r15, %r485, %r488;
	mad.lo.s32 	%r490, %r16, %r486, %r489;
	shl.b64 	%rd182, %rd181, 32;
	shr.s64 	%rd183, %rd182, 30;
	add.s64 	%rd184, %rd6, %rd183;
	ld.global.f32 	%f105, [%rd184];
	cvt.s64.s32 	%rd185, %r490;
	add.s64 	%rd186, %rd7, %rd185;
	ld.global.u8 	%rs26, [%rd186];
	setp.eq.s16 	%p32, %rs26, 0;
	mul.f32 	%f106, %f105, %f4;
	selp.f32 	%f107, %f3, %f106, %p32;
	max.f32 	%f108, %f104, %f107;
	add.s64 	%rd187, %rd31, 832;
	cvt.u32.u64 	%r491, %rd187;
	div.s32 	%r492, %r491, %r9;
	mul.lo.s32 	%r493, %r492, %r9;
	sub.s32 	%r494, %r491, %r493;
	div.s32 	%r495, %r494, %r10;
	mul.lo.s32 	%r496, %r495, %r10;
	sub.s32 	%r497, %r494, %r496;
	div.s32 	%r498, %r497, %r11;
	mul.lo.s32 	%r499, %r498, %r11;
	sub.s32 	%r500, %r497, %r499;
	selp.b32 	%r501, 0, %r492, %p6;
	selp.b32 	%r502, 0, %r495, %p5;
	selp.b32 	%r503, 0, %r498, %p4;
	selp.b32 	%r504, 0, %r500, %p3;
	mul.lo.s32 	%r505, %r13, %r501;
	mad.lo.s32 	%r506, %r14, %r502, %r505;
	mad.lo.s32 	%r507, %r15, %r503, %r506;
	mad.lo.s32 	%r508, %r16, %r504, %r507;
	shl.b64 	%rd188, %rd187, 32;
	shr.s64 	%rd189, %rd188, 30;
	add.s64 	%rd190, %rd6, %rd189;
	ld.global.f32 	%f109, [%rd190];
	cvt.s64.s32 	%rd191, %r508;
	add.s64 	%rd192, %rd7, %rd191;
	ld.global.u8 	%rs27, [%rd192];
	setp.eq.s16 	%p33, %rs27, 0;
	mul.f32 	%f110, %f109, %f4;
	selp.f32 	%f111, %f3, %f110, %p33;
	max.f32 	%f112, %f108, %f111;
	add.s64 	%rd193, %rd31, 864;
	cvt.u32.u64 	%r509, %rd193;
	div.s32 	%r510, %r509, %r9;
	mul.lo.s32 	%r511, %r510, %r9;
	sub.s32 	%r512, %r509, %r511;
	div.s32 	%r513, %r512, %r10;
	mul.lo.s32 	%r514, %r513, %r10;
	sub.s32 	%r515, %r512, %r514;
	div.s32 	%r516, %r515, %r11;
	mul.lo.s32 	%r517, %r516, %r11;
	sub.s32 	%r518, %r515, %r517;
	selp.b32 	%r519, 0, %r510, %p6;
	selp.b32 	%r520, 0, %r513, %p5;
	selp.b32 	%r521, 0, %r516, %p4;
	selp.b32 	%r522, 0, %r518, %p3;
	mul.lo.s32 	%r523, %r13, %r519;
	mad.lo.s32 	%r524, %r14, %r520, %r523;
	mad.lo.s32 	%r525, %r15, %r521, %r524;
	mad.lo.s32 	%r526, %r16, %r522, %r525;
	shl.b64 	%rd194, %rd193, 32;
	shr.s64 	%rd195, %rd194, 30;
	add.s64 	%rd196, %rd6, %rd195;
	ld.global.f32 	%f113, [%rd196];
	cvt.s64.s32 	%rd197, %r526;
	add.s64 	%rd198, %rd7, %rd197;
	ld.global.u8 	%rs28, [%rd198];
	setp.eq.s16 	%p34, %rs28, 0;
	mul.f32 	%f114, %f113, %f4;
	selp.f32 	%f115, %f3, %f114, %p34;
	max.f32 	%f116, %f112, %f115;
	add.s64 	%rd199, %rd31, 896;
	cvt.u32.u64 	%r527, %rd199;
	div.s32 	%r528, %r527, %r9;
	mul.lo.s32 	%r529, %r528, %r9;
	sub.s32 	%r530, %r527, %r529;
	div.s32 	%r531, %r530, %r10;
	mul.lo.s32 	%r532, %r531, %r10;
	sub.s32 	%r533, %r530, %r532;
	div.s32 	%r534, %r533, %r11;
	mul.lo.s32 	%r535, %r534, %r11;
	sub.s32 	%r536, %r533, %r535;
	selp.b32 	%r537, 0, %r528, %p6;
	selp.b32 	%r538, 0, %r531, %p5;
	selp.b32 	%r539, 0, %r534, %p4;
	selp.b32 	%r540, 0, %r536, %p3;
	mul.lo.s32 	%r541, %r13, %r537;
	mad.lo.s32 	%r542, %r14, %r538, %r541;
	mad.lo.s32 	%r543, %r15, %r539, %r542;
	mad.lo.s32 	%r544, %r16, %r540, %r543;
	shl.b64 	%rd200, %rd199, 32;
	shr.s64 	%rd201, %rd200, 30;
	add.s64 	%rd202, %rd6, %rd201;
	ld.global.f32 	%f117, [%rd202];
	cvt.s64.s32 	%rd203, %r544;
	add.s64 	%rd204, %rd7, %rd203;
	ld.global.u8 	%rs29, [%rd204];
	setp.eq.s16 	%p35, %rs29, 0;
	mul.f32 	%f118, %f117, %f4;
	selp.f32 	%f119, %f3, %f118, %p35;
	max.f32 	%f120, %f116, %f119;
	add.s64 	%rd205, %rd31, 928;
	cvt.u32.u64 	%r545, %rd205;
	div.s32 	%r546, %r545, %r9;
	mul.lo.s32 	%r547, %r546, %r9;
	sub.s32 	%r548, %r545, %r547;
	div.s32 	%r549, %r548, %r10;
	mul.lo.s32 	%r550, %r549, %r10;
	sub.s32 	%r551, %r548, %r550;
	div.s32 	%r552, %r551, %r11;
	mul.lo.s32 	%r553, %r552, %r11;
	sub.s32 	%r554, %r551, %r553;
	selp.b32 	%r555, 0, %r546, %p6;
	selp.b32 	%r556, 0, %r549, %p5;
	selp.b32 	%r557, 0, %r552, %p4;
	selp.b32 	%r558, 0, %r554, %p3;
	mul.lo.s32 	%r559, %r13, %r555;
	mad.lo.s32 	%r560, %r14, %r556, %r559;
	mad.lo.s32 	%r561, %r15, %r557, %r560;
	mad.lo.s32 	%r562, %r16, %r558, %r561;
	shl.b64 	%rd206, %rd205, 32;
	shr.s64 	%rd207, %rd206, 30;
	add.s64 	%rd208, %rd6, %rd207;
	ld.global.f32 	%f121, [%rd208];
	cvt.s64.s32 	%rd209, %r562;
	add.s64 	%rd210, %rd7, %rd209;
	ld.global.u8 	%rs30, [%rd210];
	setp.eq.s16 	%p36, %rs30, 0;
	mul.f32 	%f122, %f121, %f4;
	selp.f32 	%f123, %f3, %f122, %p36;
	max.f32 	%f124, %f120, %f123;
	mov.b32 	%r563, %f124;
	shfl.sync.bfly.b32	%r564|%p37, %r563, 16, 31, -1;
	mov.b32 	%f125, %r564;
	max.f32 	%f126, %f124, %f125;
	mov.b32 	%r565, %f126;
	shfl.sync.bfly.b32	%r566|%p38, %r565, 8, 31, -1;
	mov.b32 	%f127, %r566;
	max.f32 	%f128, %f126, %f127;
	mov.b32 	%r567, %f128;
	shfl.sync.bfly.b32	%r568|%p39, %r567, 4, 31, -1;
	mov.b32 	%f129, %r568;
	max.f32 	%f130, %f128, %f129;
	mov.b32 	%r569, %f130;
	shfl.sync.bfly.b32	%r570|%p40, %r569, 2, 31, -1;
	mov.b32 	%f131, %r570;
	max.f32 	%f132, %f130, %f131;
	mov.b32 	%r571, %f132;
	shfl.sync.bfly.b32	%r572|%p41, %r571, 1, 31, -1;
	mov.b32 	%f133, %r572;
	max.f32 	%f134, %f132, %f133;
	sub.f32 	%f135, %f7, %f134;
	fma.rn.f32 	%f136, %f135, 0f3BBB989D, 0f3F000000;
	cvt.sat.f32.f32 	%f137, %f136;
	mov.f32 	%f138, 0f4B400001;
	mov.f32 	%f139, 0f437C0000;
	fma.rm.f32 	%f140, %f137, %f139, %f138;
	add.f32 	%f141, %f140, 0fCB40007F;
	neg.f32 	%f142, %f141;
	fma.rn.f32 	%f143, %f135, 0f3FB8AA3B, %f142;
	fma.rn.f32 	%f144, %f135, 0f32A57060, %f143;
	mov.b32 	%r573, %f140;
	shl.b32 	%r574, %r573, 23;
	mov.b32 	%f145, %r574;
	ex2.approx.ftz.f32 	%f146, %f144;
	mul.f32 	%f147, %f146, %f145;
	add.f32 	%f148, %f147, 0f00000000;
	sub.f32 	%f149, %f11, %f134;
	fma.rn.f32 	%f150, %f149, 0f3BBB989D, 0f3F000000;
	cvt.sat.f32.f32 	%f151, %f150;
	fma.rm.f32 	%f152, %f151, %f139, %f138;
	add.f32 	%f153, %f152, 0fCB40007F;
	neg.f32 	%f154, %f153;
	fma.rn.f32 	%f155, %f149, 0f3FB8AA3B, %f154;
	fma.rn.f32 	%f156, %f149, 0f32A57060, %f155;
	mov.b32 	%r575, %f152;
	shl.b32 	%r576, %r575, 23;
	mov.b32 	%f157, %r576;
	ex2.approx.ftz.f32 	%f158, %f156;
	mul.f32 	%f159, %f158, %f157;
	add.f32 	%f160, %f148, %f159;
	sub.f32 	%f161, %f15, %f134;
	fma.rn.f32 	%f162, %f161, 0f3BBB989D, 0f3F000000;
	cvt.sat.f32.f32 	%f163, %f162;
	fma.rm.f32 	%f164, %f163, %f139, %f138;
	add.f32 	%f165, %f164, 0fCB40007F;
	neg.f32 	%f166, %f165;
	fma.rn.f32 	%f167, %f161, 0f3FB8AA3B, %f166;
	fma.rn.f32 	%f168, %f161, 0f32A57060, %f167;
	mov.b32 	%r577, %f164;
	shl.b32 	%r578, %r577, 23;
	mov.b32 	%f169, %r578;
	ex2.approx.ftz.f32 	%f170, %f168;
	mul.f32 	%f171, %f170, %f169;
	add.f32 	%f172, %f160, %f171;
	sub.f32 	%f173, %f19, %f134;
	fma.rn.f32 	%f174, %f173, 0f3BBB989D, 0f3F000000;
	cvt.sat.f32.f32 	%f175, %f174;
	fma.rm.f32 	%f176, %f175, %f139, %f138;
	add.f32 	%f177, %f176, 0fCB40007F;
	neg.f32 	%f178, %f177;
	fma.rn.f32 	%f179, %f173, 0f3FB8AA3B, %f178;
	fma.rn.f32 	%f180, %f173, 0f32A57060, %f179;
	mov.b32 	%r579, %f176;
	shl.b32 	%r580, %r579, 23;
	mov.b32 	%f181, %r580;
	ex2.approx.ftz.f32 	%f182, %f180;
	mul.f32 	%f183, %f182, %f181;
	add.f32 	%f184, %f172, %f183;
	sub.f32 	%f185, %f23, %f134;
	fma.rn.f32 	%f186, %f185, 0f3BBB989D, 0f3F000000;
	cvt.sat.f32.f32 	%f187, %f186;
	fma.rm.f32 	%f188, %f187, %f139, %f138;
	add.f32 	%f189, %f188, 0fCB40007F;
	neg.f32 	%f190, %f189;
	fma.rn.f32 	%f191, %f185, 0f3FB8AA3B, %f190;
	fma.rn.f32 	%f192, %f185, 0f32A57060, %f191;
	mov.b32 	%r581, %f188;
	shl.b32 	%r582, %r581, 23;
	mov.b32 	%f193, %r582;
	ex2.approx.ftz.f32 	%f194, %f192;
	mul.f32 	%f195, %f194, %f193;
	add.f32 	%f196, %f184, %f195;
	sub.f32 	%f197, %f27, %f134;
	fma.rn.f32 	%f198, %f197, 0f3BBB989D, 0f3F000000;
	cvt.sat.f32.f32 	%f199, %f198;
	fma.rm.f32 	%f200, %f199, %f139, %f138;
	add.f32 	%f201, %f200, 0fCB40007F;
	neg.f32 	%f202, %f201;
	fma.rn.f32 	%f203, %f197, 0f3FB8AA3B, %f202;
	fma.rn.f32 	%f204, %f197, 0f32A57060, %f203;
	mov.b32 	%r583, %f200;
	shl.b32 	%r584, %r583, 23;
	mov.b32 	%f205, %r584;
	ex2.approx.ftz.f32 	%f206, %f204;
	mul.f32 	%f207, %f206, %f205;
	add.f32 	%f208, %f196, %f207;
	sub.f32 	%f209, %f31, %f134;
	fma.rn.f32 	%f210, %f209, 0f3BBB989D, 0f3F000000;
	cvt.sat.f32.f32 	%f211, %f210;
	fma.rm.f32 	%f212, %f211, %f139, %f138;
	add.f32 	%f213, %f212, 0fCB40007F;
	neg.f32 	%f214, %f213;
	fma.rn.f32 	%f215, %f209, 0f3FB8AA3B, %f214;
	fma.rn.f32 	%f216, %f209, 0f32A57060, %f215;
	mov.b32 	%r585, %f212;
	shl.b32 	%r586, %r585, 23;
	mov.b32 	%f217, %r586;
	ex2.approx.ftz.f32 	%f218, %f216;
	mul.f32 	%f219, %f218, %f217;
	add.f32 	%f220, %f208, %f219;
	sub.f32 	%f221, %f35, %f134;
	fma.rn.f32 	%f222, %f221, 0f3BBB989D, 0f3F000000;
	cvt.sat.f32.f32 	%f223, %f222;
	fma.rm.f32 	%f224, %f223, %f139, %f138;
	add.f32 	%f225, %f224, 0fCB40007F;
	neg.f32 	%f226, %f225;
	fma.rn.f32 	%f227, %f221, 0f3FB8AA3B, %f226;
	fma.rn.f32 	%f228, %f221, 0f32A57060, %f227;
	mov.b32 	%r587, %f224;
	shl.b32 	%r588, %r587, 23;
	mov.b32 	%f229, %r588;
	ex2.approx.ftz.f32 	%f230, %f228;
	mul.f32 	%f231, %f230, %f229;
	add.f32 	%f232, %f220, %f231;
	sub.f32 	%f233, %f39, %f134;
	fma.rn.f32 	%f234, %f233, 0f3BBB989D, 0f3F000000;
	cvt.sat.f32.f32 	%f235, %f234;
	fma.rm.f32 	%f236, %f235, %f139, %f138;
	add.f32 	%f237, %f236, 0fCB40007F;
	neg.f32 	%f238, %f237;
	fma.rn.f32 	%f239, %f233, 0f3FB8AA3B, %f238;
	fma.rn.f32 	%f240, %f233, 0f32A57060, %f239;
	mov.b32 	%r589, %f236;
	shl.b32 	%r590, %r589, 23;
	mov.b32 	%f241, %r590;
	ex2.approx.ftz.f32 	%f242, %f240;
	mul.f32 	%f243, %f242, %f241;
	add.f32 	%f244, %f232, %f243;
	sub.f32 	%f245, %f43, %f134;
	fma.rn.f32 	%f246, %f245, 0f3BBB989D, 0f3F000000;
	cvt.sat.f32.f32 	%f247, %f246;
	fma.rm.f32 	%f248, %f247, %f139, %f138;
	add.f32 	%f249, %f248, 0fCB40007F;
	neg.f32 	%f250, %f249;
	fma.rn.f32 	%f251, %f245, 0f3FB8AA3B, %f250;
	fma.rn.f32 	%f252, %f245, 0f32A57060, %f251;
	mov.b32 	%r591, %f248;
	shl.b32 	%r592, %r591, 23;
	mov.b32 	%f253, %r592;
	ex2.approx.ftz.f32 	%f254, %f252;
	mul.f32 	%f255, %f254, %f253;
	add.f32 	%f256, %f244, %f255;
	sub.f32 	%f257, %f47, %f134;
	fma.rn.f32 	%f258, %f257, 0f3BBB989D, 0f3F000000;
	cvt.sat.f32.f32 	%f259, %f258;
	fma.rm.f32 	%f260, %f259, %f139, %f138;
	add.f32 	%f261, %f260, 0fCB40007F;
	neg.f32 	%f262, %f261;
	fma.rn.f32 	%f263, %f257, 0f3FB8AA3B, %f262;
	fma.rn.f32 	%f264, %f257, 0f32A57060, %f263;
	mov.b32 	%r593, %f260;
	shl.b32 	%r594, %r593, 23;
	mov.b32 	%f265, %r594;
	ex2.approx.ftz.f32 	%f266, %f264;
	mul.f32 	%f267, %f266, %f265;
	add.f32 	%f268, %f256, %f267;
	sub.f32 	%f269, %f51, %f134;
	fma.rn.f32 	%f270, %f269, 0f3BBB989D, 0f3F000000;
	cvt.sat.f32.f32 	%f271, %f270;
	fma.rm.f32 	%f272, %f271, %f139, %f138;
	add.f32 	%f273, %f272, 0fCB40007F;
	neg.f32 	%f274, %f273;
	fma.rn.f32 	%f275, %f269, 0f3FB8AA3B, %f274;
	fma.rn.f32 	%f276, %f269, 0f32A57060, %f275;
	mov.b32 	%r595, %f272;
	shl.b32 	%r596, %r595, 23;
	mov.b32 	%f277, %r596;
	ex2.approx.ftz.f32 	%f278, %f276;
	mul.f32 	%f279, %f278, %f277;
	add.f32 	%f280, %f268, %f279;
	sub.f32 	%f281, %f55, %f134;
	fma.rn.f32 	%f282, %f281, 0f3BBB989D, 0f3F000000;
	cvt.sat.f32.f32 	%f283, %f282;
	fma.rm.f32 	%f284, %f283, %f139, %f138;
	add.f32 	%f285, %f284, 0fCB40007F;
	neg.f32 	%f286, %f285;
	fma.rn.f32 	%f287, %f281, 0f3FB8AA3B, %f286;
	fma.rn.f32 	%f288, %f281, 0f32A57060, %f287;
	mov.b32 	%r597, %f284;
	shl.b32 	%r598, %r597, 23;
	mov.b32 	%f289, %r598;
	ex2.approx.ftz.f32 	%f290, %f288;
	mul.f32 	%f291, %f290, %f289;
	add.f32 	%f292, %f280, %f291;
	sub.f32 	%f293, %f59, %f134;
	fma.rn.f32 	%f294, %f293, 0f3BBB989D, 0f3F000000;
	cvt.sat.f32.f32 	%f295, %f294;
	fma.rm.f32 	%f296, %f295, %f139, %f138;
	add.f32 	%f297, %f296, 0fCB40007F;
	neg.f32 	%f298, %f297;
	fma.rn.f32 	%f299, %f293, 0f3FB8AA3B, %f298;
	fma.rn.f32 	%f300, %f293, 0f32A57060, %f299;
	mov.b32 	%r599, %f296;
	shl.b32 	%r600, %r599, 23;
	mov.b32 	%f301, %r600;
	ex2.approx.ftz.f32 	%f302, %f300;
	mul.f32 	%f303, %f302, %f301;
	add.f32 	%f304, %f292, %f303;
	sub.f32 	%f305, %f63, %f134;
	fma.rn.f32 	%f306, %f305, 0f3BBB989D, 0f3F000000;
	cvt.sat.f32.f32 	%f307, %f306;
	fma.rm.f32 	%f308, %f307, %f139, %f138;
	add.f32 	%f309, %f308, 0fCB40007F;
	neg.f32 	%f310, %f309;
	fma.rn.f32 	%f311, %f305, 0f3FB8AA3B, %f310;
	fma.rn.f32 	%f312, %f305, 0f32A57060, %f311;
	mov.b32 	%r601, %f308;
	shl.b32 	%r602, %r601, 23;
	mov.b32 	%f313, %r602;
	ex2.approx.ftz.f32 	%f314, %f312;
	mul.f32 	%f315, %f314, %f313;
	add.f32 	%f316, %f304, %f315;
	sub.f32 	%f317, %f67, %f134;
	fma.rn.f32 	%f318, %f317, 0f3BBB989D, 0f3F000000;
	cvt.sat.f32.f32 	%f319, %f318;
	fma.rm.f32 	%f320, %f319, %f139, %f138;
	add.f32 	%f321, %f320, 0fCB40007F;
	neg.f32 	%f322, %f321;
	fma.rn.f32 	%f323, %f317, 0f3FB8AA3B, %f322;
	fma.rn.f32 	%f324, %f317, 0f32A57060, %f323;
	mov.b32 	%r603, %f320;
	shl.b32 	%r604, %r603, 23;
	mov.b32 	%f325, %r604;
	ex2.approx.ftz.f32 	%f326, %f324;
	mul.f32 	%f327, %f326, %f325;
	add.f32 	%f328, %f316, %f327;
	sub.f32 	%f329, %f71, %f134;
	fma.rn.f32 	%f330, %f329, 0f3BBB989D, 0f3F000000;
	cvt.sat.f32.f32 	%f331, %f330;
	fma.rm.f32 	%f332, %f331, %f139, %f138;
	add.f32 	%f333, %f332, 0fCB40007F;
	neg.f32 	%f334, %f333;
	fma.rn.f32 	%f335, %f329, 0f3FB8AA3B, %f334;
	fma.rn.f32 	%f336, %f329, 0f32A57060, %f335;
	mov.b32 	%r605, %f332;
	shl.b32 	%r606, %r605, 23;
	mov.b32 	%f337, %r606;
	ex2.approx.ftz.f32 	%f338, %f336;
	mul.f32 	%f339, %f338, %f337;
	add.f32 	%f340, %f328, %f339;
	sub.f32 	%f341, %f75, %f134;
	fma.rn.f32 	%f342, %f341, 0f3BBB989D, 0f3F000000;
	cvt.sat.f32.f32 	%f343, %f342;
	fma.rm.f32 	%f344, %f343, %f139, %f138;
	add.f32 	%f345, %f344, 0fCB40007F;
	neg.f32 	%f346, %f345;
	fma.rn.f32 	%f347, %f341, 0f3FB8AA3B, %f346;
	fma.rn.f32 	%f348, %f341, 0f32A57060, %f347;
	mov.b32 	%r607, %f344;
	shl.b32 	%r608, %r607, 23;
	mov.b32 	%f349, %r608;
	ex2.approx.ftz.f32 	%f350, %f348;
	mul.f32 	%f351, %f350, %f349;
	add.f32 	%f352, %f340, %f351;
	sub.f32 	%f353, %f79, %f134;
	fma.rn.f32 	%f354, %f353, 0f3BBB989D, 0f3F000000;
	cvt.sat.f32.f32 	%f355, %f354;
	fma.rm.f32 	%f356, %f355, %f139, %f138;
	add.f32 	%f357, %f356, 0fCB40007F;
	neg.f32 	%f358, %f357;
	fma.rn.f32 	%f359, %f353, 0f3FB8AA3B, %f358;
	fma.rn.f32 	%f360, %f353, 0f32A57060, %f359;
	mov.b32 	%r609, %f356;
	shl.b32 	%r610, %r609, 23;
	mov.b32 	%f361, %r610;
	ex2.approx.ftz.f32 	%f362, %f360;
	mul.f32 	%f363, %f362, %f361;
	add.f32 	%f364, %f352, %f363;
	sub.f32 	%f365, %f83, %f134;
	fma.rn.f32 	%f366, %f365, 0f3BBB989D, 0f3F000000;
	cvt.sat.f32.f32 	%f367, %f366;
	fma.rm.f32 	%f368, %f367, %f139, %f138;
	add.f32 	%f369, %f368, 0fCB40007F;
	neg.f32 	%f370, %f369;
	fma.rn.f32 	%f371, %f365, 0f3FB8AA3B, %f370;
	fma.rn.f32 	%f372, %f365, 0f32A57060, %f371;
	mov.b32 	%r611, %f368;
	shl.b32 	%r612, %r611, 23;
	mov.b32 	%f373, %r612;
	ex2.approx.ftz.f32 	%f374, %f372;
	mul.f32 	%f375, %f374, %f373;
	add.f32 	%f376, %f364, %f375;
	sub.f32 	%f377, %f87, %f134;
	fma.rn.f32 	%f378, %f377, 0f3BBB989D, 0f3F000000;
	cvt.sat.f32.f32 	%f379, %f378;
	fma.rm.f32 	%f380, %f379, %f139, %f138;
	add.f32 	%f381, %f380, 0fCB40007F;
	neg.f32 	%f382, %f381;
	fma.rn.f32 	%f383, %f377, 0f3FB8AA3B, %f382;
	fma.rn.f32 	%f384, %f377, 0f32A57060, %f383;
	mov.b32 	%r613, %f380;
	shl.b32 	%r614, %r613, 23;
	mov.b32 	%f385, %r614;
	ex2.approx.ftz.f32 	%f386, %f384;
	mul.f32 	%f387, %f386, %f385;
	add.f32 	%f388, %f376, %f387;
	sub.f32 	%f389, %f91, %f134;
	fma.rn.f32 	%f390, %f389, 0f3BBB989D, 0f3F000000;
	cvt.sat.f32.f32 	%f391, %f390;
	fma.rm.f32 	%f392, %f391, %f139, %f138;
	add.f32 	%f393, %f392, 0fCB40007F;
	neg.f32 	%f394, %f393;
	fma.rn.f32 	%f395, %f389, 0f3FB8AA3B, %f394;
	fma.rn.f32 	%f396, %f389, 0f32A57060, %f395;
	mov.b32 	%r615, %f392;
	shl.b32 	%r616, %r615, 23;
	mov.b32 	%f397, %r616;
	ex2.approx.ftz.f32 	%f398, %f396;
	mul.f32 	%f399, %f398, %f397;
	add.f32 	%f400, %f388, %f399;
	sub.f32 	%f401, %f95, %f134;
	fma.rn.f32 	%f402, %f401, 0f3BBB989D, 0f3F000000;
	cvt.sat.f32.f32 	%f403, %f402;
	fma.rm.f32 	%f404, %f403, %f139, %f138;
	add.f32 	%f405, %f404, 0fCB40007F;
	neg.f32 	%f406, %f405;
	fma.rn.f32 	%f407, %f401, 0f3FB8AA3B, %f406;
	fma.rn.f32 	%f408, %f401, 0f32A57060, %f407;
	mov.b32 	%r617, %f404;
	shl.b32 	%r618, %r617, 23;
	mov.b32 	%f409, %r618;
	ex2.approx.ftz.f32 	%f410, %f408;
	mul.f32 	%f411, %f410, %f409;
	add.f32 	%f412, %f400, %f411;
	sub.f32 	%f413, %f99, %f134;
	fma.rn.f32 	%f414, %f413, 0f3BBB989D, 0f3F000000;
	cvt.sat.f32.f32 	%f415, %f414;
	fma.rm.f32 	%f416, %f415, %f139, %f138;
	add.f32 	%f417, %f416, 0fCB40007F;
	neg.f32 	%f418, %f417;
	fma.rn.f32 	%f419, %f413, 0f3FB8AA3B, %f418;
	fma.rn.f32 	%f420, %f413, 0f32A57060, %f419;
	mov.b32 	%r619, %f416;
	shl.b32 	%r620, %r619, 23;
	mov.b32 	%f421, %r620;
	ex2.approx.ftz.f32 	%f422, %f420;
	mul.f32 	%f423, %f422, %f421;
	add.f32 	%f424, %f412, %f423;
	sub.f32 	%f425, %f103, %f134;
	fma.rn.f32 	%f426, %f425, 0f3BBB989D, 0f3F000000;
	cvt.sat.f32.f32 	%f427, %f426;
	fma.rm.f32 	%f428, %f427, %f139, %f138;
	add.f32 	%f429, %f428, 0fCB40007F;
	neg.f32 	%f430, %f429;
	fma.rn.f32 	%f431, %f425, 0f3FB8AA3B, %f430;
	fma.rn.f32 	%f432, %f425, 0f32A57060, %f431;
	mov.b32 	%r621, %f428;
	shl.b32 	%r622, %r621, 23;
	mov.b32 	%f433, %r622;
	ex2.approx.ftz.f32 	%f434, %f432;
	mul.f32 	%f435, %f434, %f433;
	add.f32 	%f436, %f424, %f435;
	sub.f32 	%f437, %f107, %f134;
	fma.rn.f32 	%f438, %f437, 0f3BBB989D, 0f3F000000;
	cvt.sat.f32.f32 	%f439, %f438;
	fma.rm.f32 	%f440, %f439, %f139, %f138;
	add.f32 	%f441, %f440, 0fCB40007F;
	neg.f32 	%f442, %f441;
	fma.rn.f32 	%f443, %f437, 0f3FB8AA3B, %f442;
	fma.rn.f32 	%f444, %f437, 0f32A57060, %f443;
	mov.b32 	%r623, %f440;
	shl.b32 	%r624, %r623, 23;
	mov.b32 	%f445, %r624;
	ex2.approx.ftz.f32 	%f446, %f444;
	mul.f32 	%f447, %f446, %f445;
	add.f32 	%f448, %f436, %f447;
	sub.f32 	%f449, %f111, %f134;
	fma.rn.f32 	%f450, %f449, 0f3BBB989D, 0f3F000000;
	cvt.sat.f32.f32 	%f451, %f450;
	fma.rm.f32 	%f452, %f451, %f139, %f138;
	add.f32 	%f453, %f452, 0fCB40007F;
	neg.f32 	%f454, %f453;
	fma.rn.f32 	%f455, %f449, 0f3FB8AA3B, %f454;
	fma.rn.f32 	%f456, %f449, 0f32A57060, %f455;
	mov.b32 	%r625, %f452;
	shl.b32 	%r626, %r625, 23;
	mov.b32 	%f457, %r626;
	ex2.approx.ftz.f32 	%f458, %f456;
	mul.f32 	%f459, %f458, %f457;
	add.f32 	%f460, %f448, %f459;
	sub.f32 	%f461, %f115, %f134;
	fma.rn.f32 	%f462, %f461, 0f3BBB989D, 0f3F000000;
	cvt.sat.f32.f32 	%f463, %f462;
	fma.rm.f32 	%f464, %f463, %f139, %f138;
	add.f32 	%f465, %f464, 0fCB40007F;
	neg.f32 	%f466, %f465;
	fma.rn.f32 	%f467, %f461, 0f3FB8AA3B, %f466;
	fma.rn.f32 	%f468, %f461, 0f32A57060, %f467;
	mov.b32 	%r627, %f464;
	shl.b32 	%r628, %r627, 23;
	mov.b32 	%f469, %r628;
	ex2.approx.ftz.f32 	%f470, %f468;
	mul.f32 	%f471, %f470, %f469;
	add.f32 	%f472, %f460, %f471;
	sub.f32 	%f473, %f119, %f134;
	fma.rn.f32 	%f474, %f473, 0f3BBB989D, 0f3F000000;
	cvt.sat.f32.f32 	%f475, %f474;
	fma.rm.f32 	%f476, %f475, %f139, %f138;
	add.f32 	%f477, %f476, 0fCB40007F;
	neg.f32 	%f478, %f477;
	fma.rn.f32 	%f479, %f473, 0f3FB8AA3B, %f478;
	fma.rn.f32 	%f480, %f473, 0f32A57060, %f479;
	mov.b32 	%r629, %f476;
	shl.b32 	%r630, %r629, 23;
	mov.b32 	%f481, %r630;
	ex2.approx.ftz.f32 	%f482, %f480;
	mul.f32 	%f483, %f482, %f481;
	add.f32 	%f484, %f472, %f483;
	sub.f32 	%f485, %f123, %f134;
	fma.rn.f32 	%f486, %f485, 0f3BBB989D, 0f3F000000;
	cvt.sat.f32.f32 	%f487, %f486;
	fma.rm.f32 	%f488, %f487, %f139, %f138;
	add.f32 	%f489, %f488, 0fCB40007F;
	neg.f32 	%f490, %f489;
	fma.rn.f32 	%f491, %f485, 0f3FB8AA3B, %f490;
	fma.rn.f32 	%f492, %f485, 0f32A57060, %f491;
	mov.b32 	%r631, %f488;
	shl.b32 	%r632, %r631, 23;
	mov.b32 	%f493, %r632;
	ex2.approx.ftz.f32 	%f494, %f492;
	mul.f32 	%f495, %f494, %f493;
	add.f32 	%f496, %f484, %f495;
	mov.b32 	%r633, %f496;
	shfl.sync.bfly.b32	%r634|%p42, %r633, 16, 31, -1;
	mov.b32 	%f497, %r634;
	add.f32 	%f498, %f496, %f497;
	mov.b32 	%r635, %f498;
	shfl.sync.bfly.b32	%r636|%p43, %r635, 8, 31, -1;
	mov.b32 	%f499, %r636;
	add.f32 	%f500, %f498, %f499;
	mov.b32 	%r637, %f500;
	shfl.sync.bfly.b32	%r638|%p44, %r637, 4, 31, -1;
	mov.b32 	%f501, %r638;
	add.f32 	%f502, %f500, %f501;
	mov.b32 	%r639, %f502;
	shfl.sync.bfly.b32	%r640|%p45, %r639, 2, 31, -1;
	mov.b32 	%f503, %r640;
	add.f32 	%f504, %f502, %f503;
	mov.b32 	%r641, %f504;
	shfl.sync.bfly.b32	%r642|%p46, %r641, 1, 31, -1;
	mov.b32 	%f505, %r642;
	add.f32 	%f506, %f504, %f505;
	div.rn.f32 	%f507, %f147, %f506;
	div.rn.f32 	%f508, %f159, %f506;
	div.rn.f32 	%f509, %f171, %f506;
	div.rn.f32 	%f510, %f183, %f506;
	div.rn.f32 	%f511, %f195, %f506;
	div.rn.f32 	%f512, %f207, %f506;
	div.rn.f32 	%f513, %f219, %f506;
	div.rn.f32 	%f514, %f231, %f506;
	div.rn.f32 	%f515, %f243, %f506;
	div.rn.f32 	%f516, %f255, %f506;
	div.rn.f32 	%f517, %f267, %f506;
	div.rn.f32 	%f518, %f279, %f506;
	div.rn.f32 	%f519, %f291, %f506;
	div.rn.f32 	%f520, %f303, %f506;
	div.rn.f32 	%f521, %f315, %f506;
	div.rn.f32 	%f522, %f327, %f506;
	div.rn.f32 	%f523, %f339, %f506;
	div.rn.f32 	%f524, %f351, %f506;
	div.rn.f32 	%f525, %f363, %f506;
	div.rn.f32 	%f526, %f375, %f506;
	div.rn.f32 	%f527, %f387, %f506;
	div.rn.f32 	%f528, %f399, %f506;
	div.rn.f32 	%f529, %f411, %f506;
	div.rn.f32 	%f530, %f423, %f506;
	div.rn.f32 	%f531, %f435, %f506;
	div.rn.f32 	%f532, %f447, %f506;
	div.rn.f32 	%f533, %f459, %f506;
	div.rn.f32 	%f534, %f471, %f506;
	div.rn.f32 	%f535, %f483, %f506;
	div.rn.f32 	%f536, %f495, %f506;
	mad.lo.s64 	%rd211, %rd214, %rd4, %rd8;
	shl.b64 	%rd212, %rd211, 2;
	add.s64 	%rd213, %rd9, %rd212;
	st.global.f32 	[%rd213], %f507;
	st.global.f32 	[%rd213+128], %f508;
	st.global.f32 	[%rd213+256], %f509;
	st.global.f32 	[%rd213+384], %f510;
	st.global.f32 	[%rd213+512], %f511;
	st.global.f32 	[%rd213+640], %f512;
	st.global.f32 	[%rd213+768], %f513;
	st.global.f32 	[%rd213+896], %f514;
	st.global.f32 	[%rd213+1024], %f515;
	st.global.f32 	[%rd213+1152], %f516;
	st.global.f32 	[%rd213+1280], %f517;
	st.global.f32 	[%rd213+1408], %f518;
	st.global.f32 	[%rd213+1536], %f519;
	st.global.f32 	[%rd213+1664], %f520;
	st.global.f32 	[%rd213+1792], %f521;
	st.global.f32 	[%rd213+1920], %f522;
	st.global.f32 	[%rd213+2048], %f523;
	st.global.f32 	[%rd213+2176], %f524;
	st.global.f32 	[%rd213+2304], %f525;
	st.global.f32 	[%rd213+2432], %f526;
	st.global.f32 	[%rd213+2560], %f527;
	st.global.f32 	[%rd213+2688], %f528;
	st.global.f32 	[%rd213+2816], %f529;
	st.global.f32 	[%rd213+2944], %f530;
	st.global.f32 	[%rd213+3072], %f531;
	st.global.f32 	[%rd213+3200], %f532;
	st.global.f32 	[%rd213+3328], %f533;
	st.global.f32 	[%rd213+3456], %f534;
	st.global.f32 	[%rd213+3584], %f535;
	st.global.f32 	[%rd213+3712], %f536;
	add.s64 	%rd214, %rd214, %rd10;
	setp.lt.s64 	%p47, %rd214, %rd23;
	@%p47 bra 	$L__BB584_4;
$L__BB584_5:
	ret;

}
	// .globl	_Z15SoftmaxWarpImplI22BroadcastScaleMaskLoadIffbLm4EiE11DirectStoreIffEfLi1ELi30ELi32ELi1ELb1EL9Algorithm0EEvT_T0_ll
.visible .entry _Z15SoftmaxWarpImplI22BroadcastScaleMaskLoadIffbLm4EiE11DirectStoreIffEfLi1ELi30ELi32ELi1ELb1EL9Algorithm0EEvT_T0_ll(
	.param .align 8 .b8 _Z15SoftmaxWarpImplI22BroadcastScaleMaskLoadIffbLm4EiE11DirectStoreIffEfLi1ELi30ELi32ELi1ELb1EL9Algorithm0EEvT_T0_ll_param_0[120],
	.param .align 8 .b8 _Z15SoftmaxWarpImplI22BroadcastScaleMaskLoadIffbLm4EiE11DirectStoreIffEfLi1ELi30ELi32ELi1ELb1EL9Algorithm0EEvT_T0_ll_param_1[16],
	.param .u64 _Z15SoftmaxWarpImplI22BroadcastScaleMaskLoadIffbLm4EiE11DirectStoreIffEfLi1ELi30ELi32ELi1ELb1EL9Algorithm0EEvT_T0_ll_param_2,
	.param .u64 _Z15SoftmaxWarpImplI22BroadcastScaleMaskLoadIffbLm4EiE11DirectStoreIffEfLi1ELi30ELi32ELi1ELb1EL9Algorithm0EEvT_T0_ll_param_3
)
{
	.reg .pred 	%p<224>;
	.reg .b16 	%rs<31>;
	.reg .b32 	%r<672>;
	.reg .b32 	%f<687>;
	.reg .b64 	%rd<247>;

	ld.param.u64 	%rd54, [_Z15SoftmaxWarpImplI22BroadcastScaleMaskLoadIffbLm4EiE11DirectStoreIffEfLi1ELi30ELi32ELi1ELb1EL9Algorithm0EEvT_T0_ll_param_1+8];
	ld.param.u64 	%rd53, [_Z15SoftmaxWarpImplI22BroadcastScaleMaskLoadIffbLm4EiE11DirectStoreIffEfLi1ELi30ELi32ELi1ELb1EL9Algorithm0EEvT_T0_ll_param_1];
	ld.param.v2.f32 	{%f153, %f154}, [_Z15SoftmaxWarpImplI22BroadcastScaleMaskLoadIffbLm4EiE11DirectStoreIffEfLi1ELi30ELi32ELi1ELb1EL9Algorithm0EEvT_T0_ll_param_0+112];
	ld.param.u64 	%rd52, [_Z15SoftmaxWarpImplI22BroadcastScaleMaskLoadIffbLm4EiE11DirectStoreIffEfLi1ELi30ELi32ELi1ELb1EL9Algorithm0EEvT_T0_ll_param_0+104];
	ld.param.v2.u32 	{%r15, %r16}, [_Z15SoftmaxWarpImplI22BroadcastScaleMaskLoadIffbLm4EiE11DirectStoreIffEfLi1ELi30ELi32ELi1ELb1EL9Algorithm0EEvT_T0_ll_param_0+88];
	ld.param.v2.u32 	{%r13, %r14}, [_Z15SoftmaxWarpImplI22BroadcastScaleMaskLoadIffbLm4EiE11DirectStoreIffEfLi1ELi30ELi32ELi1ELb1EL9Algorithm0EEvT_T0_ll_param_0+80];
	ld.param.v2.u32 	{%r11, %r12}, [_Z15SoftmaxWarpImplI22BroadcastScaleMaskLoadIffbLm4EiE11DirectStoreIffEfLi1ELi30ELi32ELi1ELb1EL9Algorithm0EEvT_T0_ll_param_0+64];
	ld.param.v2.u32 	{%r9, %r10}, [_Z15SoftmaxWarpImplI22BroadcastScaleMaskLoadIffbLm4EiE11DirectStoreIffEfLi1ELi30ELi32ELi1ELb1EL9Algorithm0EEvT_T0_ll_param_0+56];
	ld.param.u64 	%rd48, [_Z15SoftmaxWarpImplI22BroadcastScaleMaskLoadIffbLm4EiE11DirectStoreIffEfLi1ELi30ELi32ELi1ELb1EL9Algorithm0EEvT_T0_ll_param_0+40];
	ld.param.u64 	%rd47, [_Z15SoftmaxWarpImplI22BroadcastScaleMaskLoadIffbLm4EiE11DirectStoreIffEfLi1ELi30ELi32ELi1ELb1EL9Algorithm0EEvT_T0_ll_param_0+32];
	ld.param.u64 	%rd46, [_Z15SoftmaxWarpImplI22BroadcastScaleMaskLoadIffbLm4EiE11DirectStoreIffEfLi1ELi30ELi32ELi1ELb1EL9Algorithm0EEvT_T0_ll_param_0+24];
	ld.param.u64 	%rd45, [_Z15SoftmaxWarpImplI22BroadcastScaleMaskLoadIffbLm4EiE11DirectStoreIffEfLi1ELi30ELi32ELi1ELb1EL9Algorithm0EEvT_T0_ll_param_0+16];
	ld.param.u64 	%rd44, [_Z15SoftmaxWarpImplI22BroadcastScaleMaskLoadIffbLm4EiE11DirectStoreIffEfLi1ELi30ELi32ELi1ELb1EL9Algorithm0EEvT_T0_ll_param_0+8];
	ld.param.u64 	%rd43, [_Z15SoftmaxWarpImplI22BroadcastScaleMaskLoadIffbLm4EiE11DirectStoreIffEfLi1ELi30ELi32ELi1ELb1EL9Algorithm0EEvT_T0_ll_param_0];
	ld.param.u64 	%rd55, [_Z15SoftmaxWarpImplI22BroadcastScaleMaskLoadIffbLm4EiE11DirectStoreIffEfLi1ELi30ELi32ELi1ELb1EL9Algorithm0EEvT_T0_ll_param_2];
	ld.param.u64 	%rd56, [_Z15SoftmaxWarpImplI22BroadcastScaleMaskLoadIffbLm4EiE11DirectStoreIffEfLi1ELi30ELi32ELi1ELb1EL9Algorithm0EEvT_T0_ll_param_3];
	cvta.to.global.u64 	%rd1, %rd43;
	cvta.to.global.u64 	%rd2, %rd44;
	setp.lt.s64 	%p1, %rd56, 961;
	@%p1 bra 	$L__BB585_2;
	mov.u64 	%rd57, $str;
	cvta.global.u64 	%rd58, %rd57;
	mov.u64 	%rd59, $str$1;
	cvta.global.u64 	%rd60, %rd59;
	mov.u64 	%rd61, __unnamed_571;
	cvta.global.u64 	%rd62, %rd61;
	{ // callseq 570, 0
	.param .b64 param0;
	st.param.b64 	[param0], %rd58;
	.param .b64 param1;
	st.param.b64 	[param1], %rd60;
	.param .b32 param2;
	st.param.b32 	[param2], 254;
	.param .b64 param3;
	st.param.b64 	[param3], %rd62;
	.param .b64 param4;
	st.param.b64 	[param4], 1;
	call.uni 
	__assertfail, 
	(
	param0, 
	param1, 
	param2, 
	param3, 
	param4
	);
	} // callseq 570
$L__BB585_2:
	mov.u32 	%r17, %ctaid.x;
	mov.u32 	%r18, %ntid.y;
	mov.u32 	%r19, %tid.y;
	mad.lo.s32 	%r20, %r17, %r18, %r19;
	mov.u32 	%r21, %nctaid.x;
	mul.lo.s32 	%r8, %r21, %r18;
	cvt.s64.s32 	%rd246, %r20;
	setp.le.s64 	%p2, %rd55, %rd246;
	@%p2 bra 	$L__BB585_125;
	mov.u32 	%r22, %tid.x;
	cvt.u64.u32 	%rd8, %r22;
	add.s32 	%r23, %r22, 32;
	cvt.u64.u32 	%rd9, %r23;
	add.s32 	%r24, %r22, 64;
	cvt.u64.u32 	%rd10, %r24;
	add.s32 	%r25, %r22, 96;
	cvt.u64.u32 	%rd11, %r25;
	add.s32 	%r26, %r22, 128;
	cvt.u64.u32 	%rd12, %r26;
	add.s32 	%r27, %r22, 160;
	cvt.u64.u32 	%rd13, %r27;
	add.s32 	%r28, %r22, 192;
	cvt.u64.u32 	%rd14, %r28;
	add.s32 	%r29, %r22, 224;
	cvt.u64.u32 	%rd15, %r29;
	add.s32 	%r30, %r22, 256;
	cvt.u64.u32 	%rd16, %r30;
	add.s32 	%r31, %r22, 288;
	cvt.u64.u32 	%rd17, %r31;
	add.s32 	%r32, %r22, 320;
	cvt.u64.u32 	%rd18, %r32;
	add.s32 	%r33, %r22, 352;
	cvt.u64.u32 	%rd19, %r33;
	add.s32 	%r34, %r22, 384;
	cvt.u64.u32 	%rd20, %r34;
	add.s32 	%r35, %r22, 416;
	cvt.u64.u32 	%rd21, %r35;
	add.s32 	%r36, %r22, 448;
	cvt.u64.u32 	%rd22, %r36;
	add.s32 	%r37, %r22, 480;
	cvt.u64.u32 	%rd23, %r37;
	add.s32 	%r38, %r22, 512;
	cvt.u64.u32 	%rd24, %r38;
	add.s32 	%r39, %r22, 544;
	cvt.u64.u32 	%rd25, %r39;
	add.s32 	%r40, %r22, 576;
	cvt.u64.u32 	%rd26, %r40;
	add.s32 	%r41, %r22, 608;
	cvt.u64.u32 	%rd27, %r41;
	add.s32 	%r42, %r22, 640;
	cvt.u64.u32 	%rd28, %r42;
	add.s32 	%r43, %r22, 672;
	cvt.u64.u32 	%rd29, %r43;
	add.s32 	%r44, %r22, 704;
	cvt.u64.u32 	%rd30, %r44;
	add.s32 	%r45, %r22, 736;
	cvt.u64.u32 	%rd31, %r45;
	add.s32 	%r46, %r22, 768;
	cvt.u64.u32 	%rd32, %r46;
	add.s32 	%r47, %r22, 800;
	cvt.u64.u32 	%rd33, %r47;
	add.s32 	%r48, %r22, 832;
	cvt.u64.u32 	%rd34, %r48;
	add.s32 	%r49, %r22, 864;
	cvt.u64.u32 	%rd35, %r49;
	add.s32 	%r50, %r22, 896;
	cvt.u64.u32 	%rd36, %r50;
	add.s32 	%r51, %r22, 928;
	cvt.u64.u32 	%rd37, %r51;
	cvt.s64.s32 	%rd38, %r8;
$L__BB585_4:
	setp.le.s64 	%p3, %rd56, %rd8;
	mul.lo.s64 	%rd40, %rd52, %rd246;
	mov.f32 	%f627, 0fFF800000;
	mov.f32 	%f630, %f627;
	@%p3 bra 	$L__BB585_6;
	setp.eq.s64 	%p4, %rd48, 1;
	setp.eq.s64 	%p5, %rd47, 1;
	setp.eq.s64 	%p6, %rd46, 1;
	setp.eq.s64 	%p7, %rd45, 1;
	add.s64 	%rd63, %rd40, %rd8;
	cvt.u32.u64 	%r52, %rd63;
	div.s32 	%r53, %r52, %r9;
	mul.lo.s32 	%r54, %r53, %r9;
	sub.s32 	%r55, %r52, %r54;
	div.s32 	%r56, %r55, %r10;
	mul.lo.s32 	%r57, %r56, %r10;
	sub.s32 	%r58, %r55, %r57;
	div.s32 	%r59, %r58, %r11;
	mul.lo.s32 	%r60, %r59, %r11;
	sub.s32 	%r61, %r58, %r60;
	selp.b32 	%r62, 0, %r53, %p7;
	selp.b32 	%r63, 0, %r56, %p6;
	selp.b32 	%r64, 0, %r59, %p5;
	selp.b32 	%r65, 0, %r61, %p4;
	mul.lo.s32 	%r66, %r13, %r62;
	mad.lo.s32 	%r67, %r14, %r63, %r66;
	mad.lo.s32 	%r68, %r15, %r64, %r67;
	mad.lo.s32 	%r69, %r16, %r65, %r68;
	shl.b64 	%rd64, %rd63, 32;
	shr.s64 	%rd65, %rd64, 30;
	add.s64 	%rd66, %rd1, %rd65;
	ld.global.f32 	%f156, [%rd66];
	cvt.s64.s32 	%rd67, %r69;
	add.s64 	%rd68, %rd2, %rd67;
	ld.global.u8 	%rs1, [%rd68];
	setp.eq.s16 	%p8, %rs1, 0;
	mul.f32 	%f157, %f156, %f154;
	selp.f32 	%f627, %f153, %f157, %p8;
	max.f32 	%f630, %f627, 0fFF800000;
$L__BB585_6:
	setp.le.s64 	%p9, %rd56, %rd9;
	mov.f32 	%f629, 0fFF800000;
	@%p9 bra 	$L__BB585_8;
	setp.eq.s64 	%p10, %rd48, 1;
	setp.eq.s64 	%p11, %rd47, 1;
	setp.eq.s64 	%p12, %rd46, 1;
	setp.eq.s64 	%p13, %rd45, 1;
	add.s64 	%rd69, %rd40, %rd9;
	cvt.u32.u64 	%r70, %rd69;
	div.s32 	%r71, %r70, %r9;
	mul.lo.s32 	%r72, %r71, %r9;
	sub.s32 	%r73, %r70, %r72;
	div.s32 	%r74, %r73, %r10;
	mul.lo.s32 	%r75, %r74, %r10;
	sub.s32 	%r76, %r73, %r75;
	div.s32 	%r77, %r76, %r11;
	mul.lo.s32 	%r78, %r77, %r11;
	sub.s32 	%r79, %r76, %r78;
	selp.b32 	%r80, 0, %r71, %p13;
	selp.b32 	%r81, 0, %r74, %p12;
	selp.b32 	%r82, 0, %r77, %p11;
	selp.b32 	%r83, 0, %r79, %p10;
	mul.lo.s32 	%r84, %r13, %r80;
	mad.lo.s32 	%r85, %r14, %r81, %r84;
	mad.lo.s32 	%r86, %r15, %r82, %r85;
	mad.lo.s32 	%r87, %r16, %r83, %r86;
	shl.b64 	%rd70, %rd69, 32;
	shr.s64 	%rd71, %rd70, 30;
	add.s64 	%rd72, %rd1, %rd71;
	ld.global.f32 	%f159, [%rd72];
	cvt.s64.s32 	%rd73, %r87;
	add.s64 	%rd74, %rd2, %rd73;
	ld.global.u8 	%rs2, [%rd74];
	setp.eq.s16 	%p14, %rs2, 0;
	mul.f32 	%f160, %f159, %f154;
	selp.f32 	%f629, %f153, %f160, %p14;
	max.f32 	%f630, %f630, %f629;
$L__BB585_8:
	setp.le.s64 	%p15, %rd56, %rd10;
	mov.f32 	%f631, 0fFF800000;
	@%p15 bra 	$L__BB585_10;
	setp.eq.s64 	%p16, %rd48, 1;
	setp.eq.s64 	%p17, %rd47, 1;
	setp.eq.s64 	%p18, %rd46, 1;
	setp.eq.s64 	%p19, %rd45, 1;
	add.s64 	%rd75, %rd40, %rd10;
	cvt.u32.u64 	%r88, %rd75;
	div.s32 	%r89, %r88, %r9;
	mul.lo.s32 	%r90, %r89, %r9;
	sub.s32 	%r91, %r88, %r90;
	div.s32 	%r92, %r91, %r10;
	mul.lo.s32 	%r93, %r92, %r10;
	sub.s32 	%r94, %r91, %r93;
	div.s32 	%r95, %r94, %r11;
	mul.lo.s32 	%r96, %r95, %r11;
	sub.s32 	%r97, %r94, %r96;
	selp.b32 	%r98, 0, %r89, %p19;
	selp.b32 	%r99, 0, %r92, %p18;
	selp.b32 	%r100, 0, %r95, %p17;
	selp.b32 	%r101, 0, %r97, %p16;
	mul.lo.s32 	%r102, %r13, %r98;
	mad.lo.s32 	%r103, %r14, %r99, %r102;
	mad.lo.s32 	%r104, %r15, %r100, %r103;
	mad.lo.s32 	%r105, %r16, %r101, %r104;
	shl.b64 	%rd76, %rd75, 32;
	shr.s64 	%rd77, %rd76, 30;
	add.s64 	%rd78, %rd1, %rd77;
	ld.global.f32 	%f162, [%rd78];
	cvt.s64.s32 	%rd79, %r105;
	add.s64 	%rd80, %rd2, %rd79;
	ld.global.u8 	%rs3, [%rd80];
	setp.eq.s16 	%p20, %rs3, 0;
	mul.f32 	%f163, %f162, %f154;
	selp.f32 	%f631, %f153, %f163, %p20;
	max.f32 	%f630, %f630, %f631;
$L__BB585_10:
	setp.le.s64 	%p21, %rd56, %rd11;
	mov.f32 	%f633, 0fFF800000;
	@%p21 bra 	$L__BB585_12;
	setp.eq.s64 	%p22, %rd48, 1;
	setp.eq.s64 	%p23, %rd47, 1;
	setp.eq.s64 	%p24, %rd46, 1;
	setp.eq.s64 	%p25, %rd45, 1;
	add.s64 	%rd81, %rd40, %rd11;
	cvt.u32.u64 	%r106, %rd81;
	div.s32 	%r107, %r106, %r9;
	mul.lo.s32 	%r108, %r107, %r9;
	sub.s32 	%r109, %r106, %r108;
	div.s32 	%r110, %r109, %r10;
	mul.lo.s32 	%r111, %r110, %r10;
	sub.s32 	%r112, %r109, %r111;
	div.s32 	%r113, %r112, %r11;
	mul.lo.s32 	%r114, %r113, %r11;
	sub.s32 	%r115, %r112, %r114;
	selp.b32 	%r116, 0, %r107, %p25;
	selp.b32 	%r117, 0, %r110, %p24;
	selp.b32 	%r118, 0, %r113, %p23;
	selp.b32 	%r119, 0, %r115, %p22;
	mul.lo.s32 	%r120, %r13, %r116;
	mad.lo.s32 	%r121, %r14, %r117, %r120;
	mad.lo.s32 	%r122, %r15, %r118, %r121;
	mad.lo.s32 	%r123, %r16, %r119, %r122;
	shl.b64 	%rd82, %rd81, 32;
	shr.s64 	%rd83, %rd82, 30;
	add.s64 	%rd84, %rd1, %rd83;
	ld.global.f32 	%f165, [%rd84];
	cvt.s64.s32 	%rd85, %r123;
	add.s64 	%rd86, %rd2, %rd85;
	ld.global.u8 	%rs4, [%rd86];
	setp.eq.s16 	%p26, %rs4, 0;
	mul.f32 	%f166, %f165, %f154;
	selp.f32 	%f633, %f153, %f166, %p26;
	max.f32 	%f630, %f630, %f633;
$L__BB585_12:
	setp.le.s64 	%p27, %rd56, %rd12;
	mov.f32 	%f635, 0fFF800000;
	@%p27 bra 	$L__BB585_14;
	setp.eq.s64 	%p28, %rd48, 1;
	setp.eq.s64 	%p29, %rd47, 1;
	setp.eq.s64 	%p30, %rd46, 1;
	setp.eq.s64 	%p31, %rd45, 1;
	add.s64 	%rd87, %rd40, %rd12;
	cvt.u32.u64 	%r124, %rd87;
	div.s32 	%r125, %r124, %r9;
	mul.lo.s32 	%r126, %r125, %r9;
	sub.s32 	%r127, %r124, %r126;
	div.s32 	%r128, %r127, %r10;
	mul.lo.s32 	%r129, %r128, %r10;
	sub.s32 	%r130, %r127, %r129;
	div.s32 	%r131, %r130, %r11;
	mul.lo.s32 	%r132, %r131, %r11;
	sub.s32 	%r133, %r130, %r132;
	selp.b32 	%r134, 0, %r125, %p31;
	selp.b32 	%r135, 0, %r128, %p30;
	selp.b32 	%r136, 0, %r131, %p29;
	selp.b32 	%r137, 0, %r133, %p28;
	mul.lo.s32 	%r138, %r13, %r134;
	mad.lo.s32 	%r139, %r14, %r135, %r138;
	mad.lo.s32 	%r140, %r15, %r136, %r139;
	mad.lo.s32 	%r141, %r16, %r137, %r140;
	shl.b64 	%rd88, %rd87, 32;
	shr.s64 	%rd89, %rd88, 30;
	add.s64 	%rd90, %rd1, %rd89;
	ld.global.f32 	%f168, [%rd90];
	cvt.s64.s32 	%rd91, %r141;
	add.s64 	%rd92, %rd2, %rd91;
	ld.global.u8 	%rs5, [%rd92];
	setp.eq.s16 	%p32, %rs5, 0;
	mul.f32 	%f169, %f168, %f154;
	selp.f32 	%f635, %f153, %f169, %p32;
	max.f32 	%f630, %f630, %f635;
$L__BB585_14:
	setp.le.s64 	%p33, %rd56, %rd13;
	mov.f32 	%f637, 0fFF800000;
	@%p33 bra 	$L__BB585_16;
	setp.eq.s64 	%p34, %rd48, 1;
	setp.eq.s64 	%p35, %rd47, 1;
	setp.eq.s64 	%p36, %rd46, 1;
	setp.eq.s64 	%p37, %rd45, 1;
	add.s64 	%rd93, %rd40, %rd13;
	cvt.u32.u64 	%r142, %rd93;
	div.s32 	%r143, %r142, %r9;
	mul.lo.s32 	%r144, %r143, %r9;
	sub.s32 	%r145, %r142, %r144;
	div.s32 	%r146, %r145, %r10;
	mul.lo.s32 	%r147, %r146, %r10;
	sub.s32 	%r148, %r145, %r147;
	div.s32 	%r149, %r148, %r11;
	mul.lo.s32 	%r150, %r149, %r11;
	sub.s32 	%r151, %r148, %r150;
	selp.b32 	%r152, 0, %r143, %p37;
	selp.b32 	%r153, 0, %r146, %p36;
	selp.b32 	%r154, 0, %r149, %p35;
	selp.b32 	%r155, 0, %r151, %p34;
	mul.lo.s32 	%r156, %r13, %r152;
	mad.lo.s32 	%r157, %r14, %r153, %r156;
	mad.lo.s32 	%r158, %r15, %r154, %r157;
	mad.lo.s32 	%r159, %r16, %r155, %r158;
	shl.b64 	%rd94, %rd93, 32;
	shr.s64 	%rd95, %rd94, 30;
	add.s64 	%rd96, %rd1, %rd95;
	ld.global.f32 	%f171, [%rd96];
	cvt.s64.s32 	%rd97, %r159;
	add.s64 	%rd98, %rd2, %rd97;
	ld.global.u8 	%rs6, [%rd98];
	setp.eq.s16 	%p38, %rs6, 0;
	mul.f32 	%f172, %f171, %f154;
	selp.f32 	%f637, %f153, %f172, %p38;
	max.f32 	%f630, %f630, %f637;
$L__BB585_16:
	setp.le.s64 	%p39, %rd56, %rd14;
	mov.f32 	%f639, 0fFF800000;
	@%p39 bra 	$L__BB585_18;
	setp.eq.s64 	%p40, %rd48, 1;
	setp.eq.s64 	%p41, %rd47, 1;
	setp.eq.s64 	%p42, %rd46, 1;
	setp.eq.s64 	%p43, %rd45, 1;
	add.s64 	%rd99, %rd40, %rd14;
	cvt.u32.u64 	%r160, %rd99;
	div.s32 	%r161, %r160, %r9;
	mul.lo.s32 	%r162, %r161, %r9;
	sub.s32 	%r163, %r160, %r162;
	div.s32 	%r164, %r163, %r10;
	mul.lo.s32 	%r165, %r164, %r10;
	sub.s32 	%r166, %r163, %r165;
	div.s32 	%r167, %r166, %r11;
	mul.lo.s32 	%r168, %r167, %r11;
	sub.s32 	%r169, %r166, %r168;
	selp.b32 	%r170, 0, %r161, %p43;
	selp.b32 	%r171, 0, %r164, %p42;
	selp.b32 	%r172, 0, %r167, %p41;
	selp.b32 	%r173, 0, %r169, %p40;
	mul.lo.s32 	%r174, %r13, %r170;
	mad.lo.s32 	%r175, %r14, %r171, %r174;
	mad.lo.s32 	%r176, %r15, %r172, %r175;
	mad.lo.s32 	%r177, %r16, %r173, %r176;
	shl.b64 	%rd100, %rd99, 32;
	shr.s64 	%rd101, %rd100, 30;
	add.s64 	%rd102, %rd1, %rd101;
	ld.global.f32 	%f174, [%rd102];
	cvt.s64.s32 	%rd103, %r177;
	add.s64 	%rd104, %rd2, %rd103;
	ld.global.u8 	%rs7, [%rd104];
	setp.eq.s16 	%p44, %rs7, 0;
	mul.f32 	%f175, %f174, %f154;
	selp.f32 	%f639, %f153, %f175, %p44;
	max.f32 	%f630, %f630, %f639;
$L__BB585_18:
	setp.le.s64 	%p45, %rd56, %rd15;
	mov.f32 	%f641, 0fFF800000;
	@%p45 bra 	$L__BB585_20;
	setp.eq.s64 	%p46, %rd48, 1;
	setp.eq.s64 	%p47, %rd47, 1;
	setp.eq.s64 	%p48, %rd46, 1;
	setp.eq.s64 	%p49, %rd45, 1;
	add.s64 	%rd105, %rd40, %rd15;
	cvt.u32.u64 	%r178, %rd105;
	div.s32 	%r179, %r178, %r9;
	mul.lo.s32 	%r180, %r179, %r9;
	sub.s32 	%r181, %r178, %r180;
	div.s32 	%r182, %r181, %r10;
	mul.lo.s32 	%r183, %r182, %r10;
	sub.s32 	%r184, %r181, %r183;
	div.s32 	%r185, %r184, %r11;
	mul.lo.s32 	%r186, %r185, %r11;
	sub.s32 	%r187, %r184, %r186;
	selp.b32 	%r188, 0, %r179, %p49;
	selp.b32 	%r189, 0, %r182, %p48;
	selp.b32 	%r190, 0, %r185, %p47;
	selp.b32 	%r191, 0, %r187, %p46;
	mul.lo.s32 	%r192, %r13, %r188;
	mad.lo.s32 	%r193, %r14, %r189, %r192;
	mad.lo.s32 	%r194, %r15, %r190, %r193;
	mad.lo.s32 	%r195, %r16, %r191, %r194;
	shl.b64 	%rd106, %rd105, 32;
	shr.s64 	%rd107, %rd106, 30;
	add.s64 	%rd108, %rd1, %rd107;
	ld.global.f32 	%f177, [%rd108];
	cvt.s64.s32 	%rd109, %r195;
	add.s64 	%rd110, %rd2, %rd109;
	ld.global.u8 	%rs8, [%rd110];
	setp.eq.s16 	%p50, %rs8, 0;
	mul.f32 	%f178, %f177, %f154;
	selp.f32 	%f641, %f153, %f178, %p50;
	max.f32 	%f630, %f630, %f641;
$L__BB585_20:
	setp.le.s64 	%p51, %rd56, %rd16;
	mov.f32 	%f643, 0fFF800000;
	@%p51 bra 	$L__BB585_22;
	setp.eq.s64 	%p52, %rd48, 1;
	setp.eq.s64 	%p53, %rd47, 1;
	setp.eq.s64 	%p54, %rd46, 1;
	setp.eq.s64 	%p55, %rd45, 1;
	add.s64 	%rd111, %rd40, %rd16;
	cvt.u32.u64 	%r196, %rd111;
	div.s32 	%r197, %r196, %r9;
	mul.lo.s32 	%r198, %r197, %r9;
	sub.s32 	%r199, %r196, %r198;
	div.s32 	%r200, %r199, %r10;
	mul.lo.s32 	%r201, %r200, %r10;
	sub.s32 	%r202, %r199, %r201;
	div.s32 	%r203, %r202, %r11;
	mul.lo.s32 	%r204, %r203, %r11;
	sub.s32 	%r205, %r202, %r204;
	selp.b32 	%r206, 0, %r197, %p55;
	selp.b32 	%r207, 0, %r200, %p54;
	selp.b32 	%r208, 0, %r203, %p53;
	selp.b32 	%r209, 0, %r205, %p52;
	mul.lo.s32 	%r210, %r13, %r206;
	mad.lo.s32 	%r211, %r14, %r207, %r210;
	mad.lo.s32 	%r212, %r15, %r208, %r211;
	mad.lo.s32 	%r213, %r16, %r209, %r212;
	shl.b64 	%rd112, %rd111, 32;
	shr.s64 	%rd113, %rd112, 30;
	add.s64 	%rd114, %rd1, %rd113;
	ld.global.f32 	%f180, [%rd114];
	cvt.s64.s32 	%rd115, %r213;
	add.s64 	%rd116, %rd2, %rd115;
	ld.global.u8 	%rs9, [%rd116];
	setp.eq.s16 	%p56, %rs9, 0;
	mul.f32 	%f181, %f180, %f154;
	selp.f32 	%f643, %f153, %f181, %p56;
	max.f32 	%f630, %f630, %f643;
$L__BB585_22:
	setp.le.s64 	%p57, %rd56, %rd17;
	mov.f32 	%f645, 0fFF800000;
	@%p57 bra 	$L__BB585_24;
	setp.eq.s64 	%p58, %rd48, 1;
	setp.eq.s64 	%p59, %rd47, 1;
	setp.eq.s64 	%p60, %rd46, 1;
	setp.eq.s64 	%p61, %rd45, 1;
	add.s64 	%rd117, %rd40, %rd17;
	cvt.u32.u64 	%r214, %rd117;
	div.s32 	%r215, %r214, %r9;
	mul.lo.s32 	%r216, %r215, %r9;
	sub.s32 	%r217, %r214, %r216;
	div.s32 	%r218, %r217, %r10;
	mul.lo.s32 	%r219, %r218, %r10;
	sub.s32 	%r220, %r217, %r219;
	div.s32 	%r221, %r220, %r11;
	mul.lo.s32 	%r222, %r221, %r11;
	sub.s32 	%r223, %r220, %r222;
	selp.b32 	%r224, 0, %r215, %p61;
	selp.b32 	%r225, 0, %r218, %p60;
	selp.b32 	%r226, 0, %r221, %p59;
	selp.b32 	%r227, 0, %r223, %p58;
	mul.lo.s32 	%r228, %r13, %r224;
	mad.lo.s32 	%r229, %r14, %r225, %r228;
	mad.lo.s32 	%r230, %r15, %r226, %r229;
	mad.lo.s32 	%r231, %r16, %r227, %r230;
	shl.b64 	%rd118, %rd117, 32;
	shr.s64 	%rd119, %rd118, 30;
	add.s64 	%rd120, %rd1, %rd119;
	ld.global.f32 	%f183, [%rd120];
	cvt.s64.s32 	%rd121, %r231;
	add.s64 	%rd122, %rd2, %rd121;
	ld.global.u8 	%rs10, [%rd122];
	setp.eq.s16 	%p62, %rs10, 0;
	mul.f32 	%f184, %f183, %f154;
	selp.f32 	%f645, %f153, %f184, %p62;
	max.f32 	%f630, %f630, %f645;
$L__BB585_24:
	setp.le.s64 	%p63, %rd56, %rd18;
	mov.f32 	%f647, 0fFF800000;
	@%p63 bra 	$L__BB585_26;
	setp.eq.s64 	%p64, %rd48, 1;
	setp.eq.s64 	%p65, %rd47, 1;
	setp.eq.s64 	%p66, %rd46, 1;
	setp.eq.s64 	%p67, %rd45, 1;
	add.s64 	%rd123, %rd40, %rd18;
	cvt.u32.u64 	%r232, %rd123;
	div.s32 	%r233, %r232, %r9;
	mul.lo.s32 	%r234, %r233, %r9;
	sub.s32 	%r235, %r232, %r234;
	div.s32 	%r236, %r235, %r10;
	mul.lo.s32 	%r237, %r236, %r10;
	sub.s32 	%r238, %r235, %r237;
	div.s32 	%r239, %r238, %r11;
	mul.lo.s32 	%r240, %r239, %r11;
	sub.s32 	%r241, %r238, %r240;
	selp.b32 	%r242, 0, %r233, %p67;
	selp.b32 	%r243, 0, %r236, %p66;
	selp.b32 	%r244, 0, %r239, %p65;
	selp.b32 	%r245, 0, %r241, %p64;
	mul.lo.s32 	%r246, %r13, %r242;
	mad.lo.s32 	%r247, %r14, %r243, %r246;
	mad.lo.s32 	%r248, %r15, %r244, %r247;
	mad.lo.s32 	%r249, %r16, %r245, %r248;
	shl.b64 	%rd124, %rd123, 32;
	shr.s64 	%rd125, %rd124, 30;
	add.s64 	%rd126, %rd1, %rd125;
	ld.global.f32 	%f186, [%rd126];
	cvt.s64.s32 	%rd127, %r249;
	add.s64 	%rd128, %rd2, %rd127;
	ld.global.u8 	%rs11, [%rd128];
	setp.eq.s16 	%p68, %rs11, 0;
	mul.f32 	%f187, %f186, %f154;
	selp.f32 	%f647, %f153, %f187, %p68;
	max.f32 	%f630, %f630, %f647;
$L__BB585_26:
	setp.le.s64 	%p69, %rd56, %rd19;
	mov.f32 	%f649, 0fFF800000;
	@%p69 bra 	$L__BB585_28;
	setp.eq.s64 	%p70, %rd48, 1;
	setp.eq.s64 	%p71, %rd47, 1;
	setp.eq.s64 	%p72, %rd46, 1;
	setp.eq.s64 	%p73, %rd45, 1;
	add.s64 	%rd129, %rd40, %rd19;
	cvt.u32.u64 	%r250, %rd129;
	div.s32 	%r251, %r250, %r9;
	mul.lo.s32 	%r252, %r251, %r9;
	sub.s32 	%r253, %r250, %r252;
	div.s32 	%r254, %r253, %r10;
	mul.lo.s32 	%r255, %r254, %r10;
	sub.s32 	%r256, %r253, %r255;
	div.s32 	%r257, %r256, %r11;
	mul.lo.s32 	%r258, %r257, %r11;
	sub.s32 	%r259, %r256, %r258;
	selp.b32 	%r260, 0, %r251, %p73;
	selp.b32 	%r261, 0, %r254, %p72;
	selp.b32 	%r262, 0, %r257, %p71;
	selp.b32 	%r263, 0, %r259, %p70;
	mul.lo.s32 	%r264, %r13, %r260;
	mad.lo.s32 	%r265, %r14, %r261, %r264;
	mad.lo.s32 	%r266, %r15, %r262, %r265;
	mad.lo.s32 	%r267, %r16, %r263, %r266;
	shl.b64 	%rd130, %rd129, 32;
	shr.s64 	%rd131, %rd130, 30;
	add.s64 	%rd132, %rd1, %rd131;
	ld.global.f32 	%f189, [%rd132];
	cvt.s64.s32 	%rd133, %r267;
	add.s64 	%rd134, %rd2, %rd133;
	ld.global.u8 	%rs12, [%rd134];
	setp.eq.s16 	%p74, %rs12, 0;
	mul.f32 	%f190, %f189, %f154;
	selp.f32 	%f649, %f153, %f190, %p74;
	max.f32 	%f630, %f630, %f649;
$L__BB585_28:
	setp.le.s64 	%p75, %rd56, %rd20;
	mov.f32 	%f651, 0fFF800000;
	@%p75 bra 	$L__BB585_30;
	setp.eq.s64 	%p76, %rd48, 1;
	setp.eq.s64 	%p77, %rd47, 1;
	setp.eq.s64 	%p78, %rd46, 1;
	setp.eq.s64 	%p79, %rd45, 1;
	add.s64 	%rd135, %rd40, %rd20;
	cvt.u32.u64 	%r268, %rd135;
	div.s32 	%r269, %r268, %r9;
	mul.lo.s32 	%r270, %r269, %r9;
	sub.s32 	%r271, %r268, %r270;
	div.s32 	%r272, %r271, %r10;
	mul.lo.s32 	%r273, %r272, %r10;
	sub.s32 	%r274, %r271, %r273;
	div.s32 	%r275, %r274, %r11;
	mul.lo.s32 	%r276, %r275, %r11;
	sub.s32 	%r277, %r274, %r276;
	selp.b32 	%r278, 0, %r269, %p79;
	selp.b32 	%r279, 0, %r272, %p78;
	selp.b32 	%r280, 0, %r275, %p77;
	selp.b32 	%r281, 0, %r277, %p76;
	mul.lo.s32 	%r282, %r13, %r278;
	mad.lo.s32 	%r283, %r14, %r279, %r282;
	mad.lo.s32 	%r284, %r15, %r280, %r283;
	mad.lo.s32 	%r285, %r16, %r281, %r284;
	shl.b64 	%rd136, %rd135, 32;
	shr.s64 	%rd137, %rd136, 30;
	add.s64 	%rd138, %rd1, %rd137;
	ld.global.f32 	%f192, [%rd138];
	cvt.s64.s32 	%rd139, %r285;
	add.s64 	%rd140, %rd2, %rd139;
	ld.global.u8 	%rs13, [%rd140];
	setp.eq.s16 	%p80, %rs13, 0;
	mul.f32 	%f193, %f192, %f154;
	selp.f32 	%f651, %f153, %f193, %p80;
	max.f32 	%f630, %f630, %f651;
$L__BB585_30:
	setp.le.s64 	%p81, %rd56, %rd21;
	mov.f32 	%f653, 0fFF800000;
	@%p81 bra 	$L__BB585_32;
	setp.eq.s64 	%p82, %rd48, 1;
	setp.eq.s64 	%p83, %rd47, 1;
	setp.eq.s64 	%p84, %rd46, 1;
	setp.eq.s64 	%p85, %rd45, 1;
	add.s64 	%rd141, %rd40, %rd21;
	cvt.u32.u64 	%r286, %rd141;
	div.s32 	%r287, %r286, %r9;
	mul.lo.s32 	%r288, %r287, %r9;
	sub.s32 	%r289, %r286, %r288;
	div.s32 	%r290, %r289, %r10;
	mul.lo.s32 	%r291, %r290, %r10;
	sub.s32 	%r292, %r289, %r291;
	div.s32 	%r293, %r292, %r11;
	mul.lo.s32 	%r294, %r293, %r11;
	sub.s32 	%r295, %r292, %r294;
	selp.b32 	%r296, 0, %r287, %p85;
	selp.b32 	%r297, 0, %r290, %p84;
	selp.b32 	%r298, 0, %r293, %p83;
	selp.b32 	%r299, 0, %r295, %p82;
	mul.lo.s32 	%r300, %r13, %r296;
	mad.lo.s32 	%r301, %r14, %r297, %r300;
	mad.lo.s32 	%r302, %r15, %r298, %r301;
	mad.lo.s32 	%r303, %r16, %r299, %r302;
	shl.b64 	%rd142, %rd141, 32;
	shr.s64 	%rd143, %rd142, 30;
	add.s64 	%rd144, %rd1, %rd143;
	ld.global.f32 	%f195, [%rd144];
	cvt.s64.s32 	%rd145, %r303;
	add.s64 	%rd146, %rd2, %rd145;
	ld.global.u8 	%rs14, [%rd146];
	setp.eq.s16 	%p86, %rs14, 0;
	mul.f32 	%f196, %f195, %f154;
	selp.f32 	%f653, %f153, %f196, %p86;
	max.f32 	%f630, %f630, %f653;
$L__BB585_32:
	setp.le.s64 	%p87, %rd56, %rd22;
	mov.f32 	%f655, 0fFF800000;
	@%p87 bra 	$L__BB585_34;
	setp.eq.s64 	%p88, %rd48, 1;
	setp.eq.s64 	%p89, %rd47, 1;
	setp.eq.s64 	%p90, %rd46, 1;
	setp.eq.s64 	%p91, %rd45, 1;
	add.s64 	%rd147, %rd40, %rd22;
	cvt.u32.u64 	%r304, %rd147;
	div.s32 	%r305, %r304, %r9;
	mul.lo.s32 	%r306, %r305, %r9;
	sub.s32 	%r307, %r304, %r306;
	div.s32 	%r308, %r307, %r10;
	mul.lo.s32 	%r309, %r308, %r10;
	sub.s32 	%r310, %r307, %r309;
	div.s32 	%r311, %r310, %r11;
	mul.lo.s32 	%r312, %r311, %r11;
	sub.s32 	%r313, %r310, %r312;
	selp.b32 	%r314, 0, %r305, %p91;
	selp.b32 	%r315, 0, %r308, %p90;
	selp.b32 	%r316, 0, %r311, %p89;
	selp.b32 	%r317, 0, %r313, %p88;
	mul.lo.s32 	%r318, %r13, %r314;
	mad.lo.s32 	%r319, %r14, %r315, %r318;
	mad.lo.s32 	%r320, %r15, %r316, %r319;
	mad.lo.s32 	%r321, %r16, %r317, %r320;
	shl.b64 	%rd148, %rd147, 32;
	shr.s64 	%rd149, %rd148, 30;
	add.s64 	%rd150, %rd1, %rd149;
	ld.global.f32 	%f198, [%rd150];
	cvt.s64.s32 	%rd151, %r321;
	add.s64 	%rd152, %rd2, %rd151;
	ld.global.u8 	%rs15, [%rd152];
	setp.eq.s16 	%p92, %rs15, 0;
	mul.f32 	%f199, %f198, %f154;
	selp.f32 	%f655, %f153, %f199, %p92;
	max.f32 	%f630, %f630, %f655;
$L__BB585_34:
	setp.le.s64 	%p93, %rd56, %rd23;
	mov.f32 	%f657, 0fFF800000;
	@%p93 bra 	$L__BB585_36;
	setp.eq.s64 	%p94, %rd48, 1;
	setp.eq.s64 	%p95, %rd47, 1;
	setp.eq.s64 	%p96, %rd46, 1;
	setp.eq.s64 	%p97, %rd45, 1;
	add.s64 	%rd153, %rd40, %rd23;
	cvt.u32.u64 	%r322, %rd153;
	div.s32 	%r323, %r322, %r9;
	mul.lo.s32 	%r324, %r323, %r9;
	sub.s32 	%r325, %r322, %r324;
	div.s32 	%r326, %r325, %r10;
	mul.lo.s32 	%r327, %r326, %r10;
	sub.s32 	%r328, %r325, %r327;
	div.s32 	%r329, %r328, %r11;
	mul.lo.s32 	%r330, %r329, %r11;
	sub.s32 	%r331, %r328, %r330;
	selp.b32 	%r332, 0, %r323, %p97;
	selp.b32 	%r333, 0, %r326, %p96;
	selp.b32 	%r334, 0, %r329, %p95;
	selp.b32 	%r335, 0, %r331, %p94;
	mul.lo.s32 	%r336, %r13, %r332;
	mad.lo.s32 	%r337, %r14, %r333, %r336;
	mad.lo.s32 	%r338, %r15, %r334, %r337;
	mad.lo.s32 	%r339, %r16, %r335, %r338;
	shl.b64 	%rd154, %rd153, 32;
	shr.s64 	%rd155, %rd154, 30;
	add.s64 	%rd156, %rd1, %rd155;
	ld.global.f32 	%f201, [%rd156];
	cvt.s64.s32 	%rd157, %r339;
	add.s64 	%rd158, %rd2, %rd157;
	ld.global.u8 	%rs16, [%rd158];
	setp.eq.s16 	%p98, %rs16, 0;
	mul.f32 	%f202, %f201, %f154;
	selp.f32 	%f657, %f153, %f202, %p98;
	max.f32 	%f630, %f630, %f657;
$L__BB585_36:
	setp.le.s64 	%p99, %rd56, %rd24;
	mov.f32 	%f659, 0fFF800000;
	@%p99 bra 	$L__BB585_38;
	setp.eq.s64 	%p100, %rd48, 1;
	setp.eq.s64 	%p101, %rd47, 1;
	setp.eq.s64 	%p102, %rd46, 1;
	setp.eq.s64 	%p103, %rd45, 1;
	add.s64 	%rd159, %rd40, %rd24;
	cvt.u32.u64 	%r340, %rd159;
	div.s32 	%r341, %r340, %r9;
	mul.lo.s32 	%r342, %r341, %r9;
	sub.s32 	%r343, %r340, %r342;
	div.s32 	%r344, %r343, %r10;
	mul.lo.s32 	%r345, %r344, %r10;
	sub.s32 	%r346, %r343, %r345;
	div.s32 	%r347, %r346, %r11;
	mul.lo.s32 	%r348, %r347, %r11;
	sub.s32 	%r349, %r346, %r348;
	selp.b32 	%r350, 0, %r341, %p103;
	selp.b32 	%r351, 0, %r344, %p102;
	selp.b32 	%r352, 0, %r347, %p101;
	selp.b32 	%r353, 0, %r349, %p100;
	mul.lo.s32 	%r354, %r13, %r350;
	mad.lo.s32 	%r355, %r14, %r351, %r354;
	mad.lo.s32 	%r356, %r15, %r352, %r355;
	mad.lo.s32 	%r357, %r16, %r353, %r356;
	shl.b64 	%rd160, %rd159, 32;
	shr.s64 	%rd161, %rd160, 30;
	add.s64 	%rd162, %rd1, %rd161;
	ld.global.f32 	%f204, [%rd162];
	cvt.s64.s32 	%rd163, %r357;
	add.s64 	%rd164, %rd2, %rd163;
	ld.global.u8 	%rs17, [%rd164];
	setp.eq.s16 	%p104, %rs17, 0;
	mul.f32 	%f205, %f204, %f154;
	selp.f32 	%f659, %f153, %f205, %p104;
	max.f32 	%f630, %f630, %f659;
$L__BB585_38:
	setp.le.s64 	%p105, %rd56, %rd25;
	mov.f32 	%f661, 0fFF800000;
	@%p105 bra 	$L__BB585_40;
	setp.eq.s64 	%p106, %rd48, 1;
	setp.eq.s64 	%p107, %rd47, 1;
	setp.eq.s64 	%p108, %rd46, 1;
	setp.eq.s64 	%p109, %rd45, 1;
	add.s64 	%rd165, %rd40, %rd25;
	cvt.u32.u64 	%r358, %rd165;
	div.s32 	%r359, %r358, %r9;
	mul.lo.s32 	%r360, %r359, %r9;
	sub.s32 	%r361, %r358, %r360;
	div.s32 	%r362, %r361, %r10;
	mul.lo.s32 	%r363, %r362, %r10;
	sub.s32 	%r364, %r361, %r363;
	div.s32 	%r365, %r364, %r11;
	mul.lo.s32 	%r366, %r365, %r11;
	sub.s32 	%r367, %r364, %r366;
	selp.b32 	%r368, 0, %r359, %p109;
	selp.b32 	%r369, 0, %r362, %p108;
	selp.b32 	%r370, 0, %r365, %p107;
	selp.b32 	%r371, 0, %r367, %p106;
	mul.lo.s32 	%r372, %r13, %r368;
	mad.lo.s32 	%r373, %r14, %r369, %r372;
	mad.lo.s32 	%r374, %r15, %r370, %r373;
	mad.lo.s32 	%r375, %r16, %r371, %r374;
	shl.b64 	%rd166, %rd165, 32;
	shr.s64 	%rd167, %rd166, 30;
	add.s64 	%rd168, %rd1, %rd167;
	ld.global.f32 	%f207, [%rd168];
	cvt.s64.s32 	%rd169, %r375;
	add.s64 	%rd170, %rd2, %rd169;
	ld.global.u8 	%rs18, [%rd170];
	setp.eq.s16 	%p110, %rs18, 0;
	mul.f32 	%f208, %f207, %f154;
	selp.f32 	%f661, %f153, %f208, %p110;
	max.f32 	%f630, %f630, %f661;
$L__BB585_40:
	setp.le.s64 	%p111, %rd56, %rd26;
	mov.f32 	%f663, 0fFF800000;
	@%p111 bra 	$L__BB585_42;
	setp.eq.s64 	%p112, %rd48, 1;
	setp.eq.s64 	%p113, %rd47, 1;
	setp.eq.s64 	%p114, %rd46, 1;
	setp.eq.s64 	%p115, %rd45, 1;
	add.s64 	%rd171, %rd40, %rd26;
	cvt.u32.u64 	%r376, %rd171;
	div.s32 	%r377, %r376, %r9;
	mul.lo.s32 	%r378, %r377, %r9;
	sub.s32 	%r379, %r376, %r378;
	div.s32 	%r380, %r379, %r10;
	mul.lo.s32 	%r381, %r380, %r10;
	sub.s32 	%r382, %r379, %r381;
	div.s32 	%r383, %r382, %r11;
	mul.lo.s32 	%r384, %r383, %r11;
	sub.s32 	%r385, %r382, %r384;
	selp.b32 	%r386, 0, %r377, %p115;
	selp.b32 	%r387, 0, %r380, %p114;
	selp.b32 	%r388, 0, %r383, %p113;
	selp.b32 	%r389, 0, %r385, %p112;
	mul.lo.s32 	%r390, %r13, %r386;
	mad.lo.s32 	%r391, %r14, %r387, %r390;
	mad.lo.s32 	%r392, %r15, %r388, %r391;
	mad.lo.s32 	%r393, %r16, %r389, %r392;
	shl.b64 	%rd172, %rd171, 32;
	shr.s64 	%rd173, %rd172, 30;
	add.s64 	%rd174, %rd1, %rd173;
	ld.global.f32 	%f210, [%rd174];
	cvt.s64.s32 	%rd175, %r393;
	add.s64 	%rd176, %rd2, %rd175;
	ld.global.u8 	%rs19, [%rd176];
	setp.eq.s16 	%p116, %rs19, 0;
	mul.f32 	%f211, %f210, %f154;
	selp.f32 	%f663, %f153, %f211, %p116;
	max.f32 	%f630, %f630, %f663;
$L__BB585_42:
	setp.le.s64 	%p117, %rd56, %rd27;
	mov.f32 	%f665, 0fFF800000;
	@%p117 bra 	$L__BB585_44;
	setp.eq.s64 	%p118, %rd48, 1;
	setp.eq.s64 	%p119, %rd47, 1;
	setp.eq.s64 	%p120, %rd46, 1;
	setp.eq.s64 	%p121, %rd45, 1;
	add.s64 	%rd177, %rd40, %rd27;
	cvt.u32.u64 	%r394, %rd177;
	div.s32 	%r395, %r394, %r9;
	mul.lo.s32 	%r396, %r395, %r9;
	sub.s32 	%r397, %r394, %r396;
	div.s32 	%r398, %r397, %r10;
	mul.lo.s32 	%r399, %r398, %r10;
	sub.s32 	%r400, %r397, %r399;
	div.s32 	%r401, %r400, %r11;
	mul.lo.s32 	%r402, %r401, %r11;
	sub.s32 	%r403, %r400, %r402;
	selp.b32 	%r404, 0, %r395, %p121;
	selp.b32 	%r405, 0, %r398, %p120;
	selp.b32 	%r406, 0, %r401, %p119;
	selp.b32 	%r407, 0, %r403, %p118;
	mul.lo.s32 	%r408, %r13, %r404;
	mad.lo.s32 	%r409, %r14, %r405, %r408;
	mad.lo.s32 	%r410, %r15, %r406, %r409;
	mad.lo.s32 	%r411, %r16, %r407, %r410;
	shl.b64 	%rd178, %rd177, 32;
	shr.s64 	%rd179, %rd178, 30;
	add.s64 	%rd180, %rd1, %rd179;
	ld.global.f32 	%f213, [%rd180];
	cvt.s64.s32 	%rd181, %r411;
	add.s64 	%rd182, %rd2, %rd181;
	ld.global.u8 	%rs20, [%rd182];
	setp.eq.s16 	%p122, %rs20, 0;
	mul.f32 	%f214, %f213, %f154;
	selp.f32 	%f665, %f153, %f214, %p122;
	max.f32 	%f630, %f630, %f665;
$L__BB585_44:
	setp.le.s64 	%p123, %rd56, %rd28;
	mov.f32 	%f667, 0fFF800000;
	@%p123 bra 	$L__BB585_46;
	setp.eq.s64 	%p124, %rd48, 1;
	setp.eq.s64 	%p125, %rd47, 1;
	setp.eq.s64 	%p126, %rd46, 1;
	setp.eq.s64 	%p127, %rd45, 1;
	add.s64 	%rd183, %rd40, %rd28;
	cvt.u32.u64 	%r412, %rd183;
	div.s32 	%r413, %r412, %r9;
	mul.lo.s32 	%r414, %r413, %r9;
	sub.s32 	%r415, %r412, %r414;
	div.s32 	%r416, %r415, %r10;
	mul.lo.s32 	%r417, %r416, %r10;
	sub.s32 	%r418, %r415, %r417;
	div.s32 	%r419, %r418, %r11;
	mul.lo.s32 	%r420, %r419, %r11;
	sub.s32 	%r421, %r418, %r420;
	selp.b32 	%r422, 0, %r413, %p127;
	selp.b32 	%r423, 0, %r416, %p126;
	selp.b32 	%r424, 0, %r419, %p125;
	selp.b32 	%r425, 0, %r421, %p124;
	mul.lo.s32 	%r426, %r13, %r422;
	mad.lo.s32 	%r427, %r14, %r423, %r426;
	mad.lo.s32 	%r428, %r15, %r424, %r427;
	mad.lo.s32 	%r429, %r16, %r425, %r428;
	shl.b64 	%rd184, %rd183, 32;
	shr.s64 	%rd185, %rd184, 30;
	add.s64 	%rd186, %rd1, %rd185;
	ld.global.f32 	%f216, [%rd186];
	cvt.s64.s32 	%rd187, %r429;
	add.s64 	%rd188, %rd2, %rd187;
	ld.global.u8 	%rs21, [%rd188];
	setp.eq.s16 	%p128, %rs21, 0;
	mul.f32 	%f217, %f216, %f154;
	selp.f32 	%f667, %f153, %f217, %p128;
	max.f32 	%f630, %f630, %f667;
$L__BB585_46:
	setp.le.s64 	%p129, %rd56, %rd29;
	mov.f32 	%f669, 0fFF800000;
	@%p129 bra 	$L__BB585_48;
	setp.eq.s64 	%p130, %rd48, 1;
	setp.eq.s64 	%p131, %rd47, 1;
	setp.eq.s64 	%p132, %rd46, 1;
	setp.eq.s64 	%p133, %rd45, 1;
	add.s64 	%rd189, %rd40, %rd29;
	cvt.u32.u64 	%r430, %rd189;
	div.s32 	%r431, %r430, %r9;
	mul.lo.s32 	%r432, %r431, %r9;
	sub.s32 	%r433, %r430, %r432;
	div.s32 	%r434, %r433, %r10;
	mul.lo.s32 	%r435, %r434, %r10;
	sub.s32 	%r436, %r433, %r435;
	div.s32 	%r437, %r436, %r11;
	mul.lo.s32 	%r438, %r437, %r11;
	sub.s32 	%r439, %r436, %r438;
	selp.b32 	%r440, 0, %r431, %p133;
	selp.b32 	%r441, 0, %r434, %p132;
	selp.b32 	%r442, 0, %r437, %p131;
	selp.b32 	%r443, 0, %r439, %p130;
	mul.lo.s32 	%r444, %r13, %r440;
	mad.lo.s32 	%r445, %r14, %r441, %r444;
	mad.lo.s32 	%r446, %r15, %r442, %r445;
	mad.lo.s32 	%r447, %r16, %r443, %r446;
	shl.b64 	%rd190, %rd189, 32;
	shr.s64 	%rd191, %rd190, 30;
	add.s64 	%rd192, %rd1, %rd191;
	ld.global.f32 	%f219, [%rd192];
	cvt.s64.s32 	%rd193, %r447;
	add.s64 	%rd194, %rd2, %rd193;
	ld.global.u8 	%rs22, [%rd194];
	setp.eq.s16 	%p134, %rs22, 0;
	mul.f32 	%f220, %f219, %f154;
	selp.f32 	%f669, %f153, %f220, %p134;
	max.f32 	%f630, %f630, %f669;
$L__BB585_48:
	setp.le.s64 	%p135, %rd56, %rd30;
	mov.f32 	%f671, 0fFF800000;
	@%p135 bra 	$L__BB585_50;
	setp.eq.s64 	%p136, %rd48, 1;
	setp.eq.s64 	%p137, %rd47, 1;
	setp.eq.s64 	%p138, %rd46, 1;
	setp.eq.s64 	%p139, %rd45, 1;
	add.s64 	%rd195, %rd40, %rd30;
	cvt.u32.u64 	%r448, %rd195;
	div.s32 	%r449, %r448, %r9;
	mul.lo.s32 	%r450, %r449, %r9;
	sub.s32 	%r451, %r448, %r450;
	div.s32 	%r452, %r451, %r10;
	mul.lo.s32 	%r453, %r452, %r10;
	sub.s32 	%r454, %r451, %r453;
	div.s32 	%r455, %r454, %r11;
	mul.lo.s32 	%r456, %r455, %r11;
	sub.s32 	%r457, %r454, %r456;
	selp.b32 	%r458, 0, %r449, %p139;
	selp.b32 	%r459, 0, %r452, %p138;
	selp.b32 	%r460, 0, %r455, %p137;
	selp.b32 	%r461, 0, %r457, %p136;
	mul.lo.s32 	%r462, %r13, %r458;
	mad.lo.s32 	%r463, %r14, %r459, %r462;
	mad.lo.s32 	%r464, %r15, %r460, %r463;
	mad.lo.s32 	%r465, %r16, %r461, %r464;
	shl.b64 	%rd196, %rd195, 32;
	shr.s64 	%rd197, %rd196, 30;
	add.s64 	%rd198, %rd1, %rd197;
	ld.global.f32 	%f222, [%rd198];
	cvt.s64.s32 	%rd199, %r465;
	add.s64 	%rd200, %rd2, %rd199;
	ld.global.u8 	%rs23, [%rd200];
	setp.eq.s16 	%p140, %rs23, 0;
	mul.f32 	%f223, %f222, %f154;
	selp.f32 	%f671, %f153, %f223, %p140;
	max.f32 	%f630, %f630, %f671;
$L__BB585_50:
	setp.le.s64 	%p141, %rd56, %rd31;
	mov.f32 	%f673, 0fFF800000;
	@%p141 bra 	$L__BB585_52;
	setp.eq.s64 	%p142, %rd48, 1;
	setp.eq.s64 	%p143, %rd47, 1;
	setp.eq.s64 	%p144, %rd46, 1;
	setp.eq.s64 	%p145, %rd45, 1;
	add.s64 	%rd201, %rd40, %rd31;
	cvt.u32.u64 	%r466, %rd201;
	div.s32 	%r467, %r466, %r9;
	mul.lo.s32 	%r468, %r467, %r9;
	sub.s32 	%r469, %r466, %r468;
	div.s32 	%r470, %r469, %r10;
	mul.lo.s32 	%r471, %r470, %r10;
	sub.s32 	%r472, %r469, %r471;
	div.s32 	%r473, %r472, %r11;
	mul.lo.s32 	%r474, %r473, %r11;
	sub.s32 	%r475, %r472, %r474;
	selp.b32 	%r476, 0, %r467, %p145;
	selp.b32 	%r477, 0, %r470, %p144;
	selp.b32 	%r478, 0, %r473, %p143;
	selp.b32 	%r479, 0, %r475, %p142;
	mul.lo.s32 	%r480, %r13, %r476;
	mad.lo.s32 	%r481, %r14, %r477, %r480;
	mad.lo.s32 	%r482, %r15, %r478, %r481;
	mad.lo.s32 	%r483, %r16, %r479, %r482;
	shl.b64 	%rd202, %rd201, 32;
	shr.s64 	%rd203, %rd202, 30;
	add.s64 	%rd204, %rd1, %rd203;
	ld.global.f32 	%f225, [%rd204];
	cvt.s64.s32 	%rd205, %r483;
	add.s64 	%rd206, %rd2, %rd205;
	ld.global.u8 	%rs24, [%rd206];
	setp.eq.s16 	%p146, %rs24, 0;
	mul.f32 	%f226, %f225, %f154;
	selp.f32 	%f673, %f153, %f226, %p146;
	max.f32 	%f630, %f630, %f673;
$L__BB585_52:
	setp.le.s64 	%p147, %rd56, %rd32;
	mov.f32 	%f675, 0fFF800000;
	@%p147 bra 	$L__BB585_54;
	setp.eq.s64 	%p148, %rd48, 1;
	setp.eq.s64 	%p149, %rd47, 1;
	setp.eq.s64 	%p150, %rd46, 1;
	setp.eq.s64 	%p151, %rd45, 1;
	add.s64 	%rd207, %rd40, %rd32;
	cvt.u32.u64 	%r484, %rd207;
	div.s32 	%r485, %r484, %r9;
	mul.lo.s32 	%r486, %r485, %r9;
	sub.s32 	%r487, %r484, %r486;
	div.s32 	%r488, %r487, %r10;
	mul.lo.s32 	%r489, %r488, %r10;
	sub.s32 	%r490, %r487, %r489;
	div.s32 	%r491, %r490, %r11;
	mul.lo.s32 	%r492, %r491, %r11;
	sub.s32 	%r493, %r490, %r492;
	selp.b32 	%r494, 0, %r485, %p151;
	selp.b32 	%r495, 0, %r488, %p150;
	selp.b32 	%r496, 0, %r491, %p149;
	selp.b32 	%r497, 0, %r493, %p148;
	mul.lo.s32 	%r498, %r13, %r494;
	mad.lo.s32 	%r499, %r14, %r495, %r498;
	mad.lo.s32 	%r500, %r15, %r496, %r499;
	mad.lo.s32 	%r501, %r16, %r497, %r500;
	shl.b64 	%rd208, %rd207, 32;
	shr.s64 	%rd209, %rd208, 30;
	add.s64 	%rd210, %rd1, %rd209;
	ld.global.f32 	%f228, [%rd210];
	cvt.s64.s32 	%rd211, %r501;
	add.s64 	%rd212, %rd2, %rd211;
	ld.global.u8 	%rs25, [%rd212];
	setp.eq.s16 	%p152, %rs25, 0;
	mul.f32 	%f229, %f228, %f154;
	selp.f32 	%f675, %f153, %f229, %p152;
	max.f32 	%f630, %f630, %f675;
$L__BB585_54:
	setp.le.s64 	%p153, %rd56, %rd33;
	mov.f32 	%f677, 0fFF800000;
	@%p153 bra 	$L__BB585_56;
	setp.eq.s64 	%p154, %rd48, 1;
	setp.eq.s64 	%p155, %rd47, 1;
	setp.eq.s64 	%p156, %rd46, 1;
	setp.eq.s64 	%p157, %rd45, 1;
	add.s64 	%rd213, %rd40, %rd33;
	cvt.u32.u64 	%r502, %rd213;
	div.s32 	%r503, %r502, %r9;
	mul.lo.s32 	%r504, %r503, %r9;
	sub.s32 	%r505, %r502, %r504;
	div.s32 	%r506, %r505, %r10;
	mul.lo.s32 	%r507, %r506, %r10;
	sub.s32 	%r508, %r505, %r507;
	div.s32 	%r509, %r508, %r11;
	mul.lo.s32 	%r510, %r509, %r11;
	sub.s32 	%r511, %r508, %r510;
	selp.b32 	%r512, 0, %r503, %p157;
	selp.b32 	%r513, 0, %r506, %p156;
	selp.b32 	%r514, 0, %r509, %p155;
	selp.b32 	%r515, 0, %r511, %p154;
	mul.lo.s32 	%r516, %r13, %r512;
	mad.lo.s32 	%r517, %r14, %r513, %r516;
	mad.lo.s32 	%r518, %r15, %r514, %r517;
	mad.lo.s32 	%r519, %r16, %r515, %r518;
	shl.b64 	%rd214, %rd213, 32;
	shr.s64 	%rd215, %rd214, 30;
	add.s64 	%rd216, %rd1, %rd215;
	ld.global.f32 	%f231, [%rd216];
	cvt.s64.s32 	%rd217, %r519;
	add.s64 	%rd218, %rd2, %rd217;
	ld.global.u8 	%rs26, [%rd218];
	setp.eq.s16 	%p158, %rs26, 0;
	mul.f32 	%f232, %f231, %f154;
	selp.f32 	%f677, %f153, %f232, %p158;
	max.f32 	%f630, %f630, %f677;
$L__BB585_56:
	setp.le.s64 	%p159, %rd56, %rd34;
	mov.f32 	%f679, 0fFF800000;
	@%p159 bra 	$L__BB585_58;
	setp.eq.s64 	%p160, %rd48, 1;
	setp.eq.s64 	%p161, %rd47, 1;
	setp.eq.s64 	%p162, %rd46, 1;
	setp.eq.s64 	%p163, %rd45, 1;
	add.s64 	%rd219, %rd40, %rd34;
	cvt.u32.u64 	%r520, %rd219;
	div.s32 	%r521, %r520, %r9;
	mul.lo.s32 	%r522, %r521, %r9;
	sub.s32 	%r523, %r520, %r522;
	div.s32 	%r524, %r523, %r10;
	mul.lo.s32 	%r525, %r524, %r10;
	sub.s32 	%r526, %r523, %r525;
	div.s32 	%r527, %r526, %r11;
	mul.lo.s32 	%r528, %r527, %r11;
	sub.s32 	%r529, %r526, %r528;
	selp.b32 	%r530, 0, %r521, %p163;
	selp.b32 	%r531, 0, %r524, %p162;
	selp.b32 	%r532, 0, %r527, %p161;
	selp.b32 	%r533, 0, %r529, %p160;
	mul.lo.s32 	%r534, %r13, %r530;
	mad.lo.s32 	%r535, %r14, %r531, %r534;
	mad.lo.s32 	%r536, %r15, %r532, %r535;
	mad.lo.s32 	%r537, %r16, %r533, %r536;
	shl.b64 	%rd220, %rd219, 32;
	shr.s64 	%rd221, %rd220, 30;
	add.s64 	%rd222, %rd1, %rd221;
	ld.global.f32 	%f234, [%rd222];
	cvt.s64.s32 	%rd223, %r537;
	add.s64 	%rd224, %rd2, %rd223;
	ld.global.u8 	%rs27, [%rd224];
	setp.eq.s16 	%p164, %rs27, 0;
	mul.f32 	%f235, %f234, %f154;
	selp.f32 	%f679, %f153, %f235, %p164;
	max.f32 	%f630, %f630, %f679;
$L__BB585_58:
	setp.le.s64 	%p165, %rd56, %rd35;
	mov.f32 	%f681, 0fFF800000;
	@%p165 bra 	$L__BB585_60;
	setp.eq.s64 	%p166, %rd48, 1;
	setp.eq.s64 	%p167, %rd47, 1;
	setp.eq.s64 	%p168, %rd46, 1;
	setp.eq.s64 	%p169, %rd45, 1;
	add.s64 	%rd225, %rd40, %rd35;
	cvt.u32.u64 	%r538, %rd225;
	div.s32 	%r539, %r538, %r9;
	mul.lo.s32 	%r540, %r539, %r9;
	sub.s32 	%r541, %r538, %r540;
	div.s32 	%r542, %r541, %r10;
	mul.lo.s32 	%r543, %r542, %r10;
	sub.s32 	%r544, %r541, %r543;
	div.s32 	%r545, %r544, %r11;
	mul.lo.s32 	%r546, %r545, %r11;
	sub.s32 	%r547, %r544, %r546;
	selp.b32 	%r548, 0, %r539, %p169;
	selp.b32 	%r549, 0, %r542, %p168;
	selp.b32 	%r550, 0, %r545, %p167;
	selp.b32 	%r551, 0, %r547, %p166;
	mul.lo.s32 	%r552, %r13, %r548;
	mad.lo.s32 	%r553, %r14, %r549, %r552;
	mad.lo.s32 	%r554, %r15, %r550, %r553;
	mad.lo.s32 	%r555, %r16, %r551, %r554;
	shl.b64 	%rd226, %rd225, 32;
	shr.s64 	%rd227, %rd226, 30;
	add.s64 	%rd228, %rd1, %rd227;
	ld.global.f32 	%f237, [%rd228];
	cvt.s64.s32 	%rd229, %r555;
	add.s64 	%rd230, %rd2, %rd229;
	ld.global.u8 	%rs28, [%rd230];
	setp.eq.s16 	%p170, %rs28, 0;
	mul.f32 	%f238, %f237, %f154;
	selp.f32 	%f681, %f153, %f238, %p170;
	max.f32 	%f630, %f630, %f681;
$L__BB585_60:
	setp.le.s64 	%p171, %rd56, %rd36;
	mov.f32 	%f683, 0fFF800000;
	@%p171 bra 	$L__BB585_62;
	setp.eq.s64 	%p172, %rd48, 1;
	setp.eq.s64 	%p173, %rd47, 1;
	setp.eq.s64 	%p174, %rd46, 1;
	setp.eq.s64 	%p175, %rd45, 1;
	add.s64 	%rd231, %rd40, %rd36;
	cvt.u32.u64 	%r556, %rd231;
	div.s32 	%r557, %r556, %r9;
	mul.lo.s32 	%r558, %r557, %r9;
	sub.s32 	%r559, %r556, %r558;
	div.s32 	%r560, %r559, %r10;
	mul.lo.s32 	%r561, %r560, %r10;
	sub.s32 	%r562, %r559, %r561;
	div.s32 	%r563, %r562, %r11;
	mul.lo.s32 	%r564, %r563, %r11;
	sub.s32 	%r565, %r562, %r564;
	selp.b32 	%r566, 0, %r557, %p175;
	selp.b32 	%r567, 0, %r560, %p174;
	selp.b32 	%r568, 0, %r563, %p173;
	selp.b32 	%r569, 0, %r565, %p172;
	mul.lo.s32 	%r570, %r13, %r566;
	mad.lo.s32 	%r571, %r14, %r567, %r570;
	mad.lo.s32 	%r572, %r15, %r568, %r571;
	mad.lo.s32 	%r573, %r16, %r569, %r572;
	shl.b64 	%rd232, %rd231, 32;
	shr.s64 	%rd233, %rd232, 30;
	add.s64 	%rd234, %rd1, %rd233;
	ld.global.f32 	%f240, [%rd234];
	cvt.s64.s32 	%rd235, %r573;
	add.s64 	%rd236, %rd2, %rd235;
	ld.global.u8 	%rs29, [%rd236];
	setp.eq.s16 	%p176, %rs29, 0;
	mul.f32 	%f241, %f240, %f154;
	selp.f32 	%f683, %f153, %f241, %p176;
	max.f32 	%f630, %f630, %f683;
$L__BB585_62:
	setp.le.s64 	%p177, %rd56, %rd37;
	mov.f32 	%f685, 0fFF800000;
	@%p177 bra 	$L__BB585_64;
	setp.eq.s64 	%p178, %rd48, 1;
	setp.eq.s64 	%p179, %rd47, 1;
	setp.eq.s64 	%p180, %rd46, 1;
	setp.eq.s64 	%p181, %rd45, 1;
	add.s64 	%rd237, %rd40, %rd37;
	cvt.u32.u64 	%r574, %rd237;
	div.s32 	%r575, %r574, %r9;
	mul.lo.s32 	%r576, %r575, %r9;
	sub.s32 	%r577, %r574, %r576;
	div.s32 	%r578, %r577, %r10;
	mul.lo.s32 	%r579, %r578, %r10;
	sub.s32 	%r580, %r577, %r579;
	div.s32 	%r581, %r580, %r11;
	mul.lo.s32 	%r582, %r581, %r11;
	sub.s32 	%r583, %r580, %r582;
	selp.b32 	%r584, 0, %r575, %p181;
	selp.b32 	%r585, 0, %r578, %p180;
	selp.b32 	%r586, 0, %r581, %p179;
	selp.b32 	%r587, 0, %r583, %p178;
	mul.lo.s32 	%r588, %r13, %r584;
	mad.lo.s32 	%r589, %r14, %r585, %r588;
	mad.lo.s32 	%r590, %r15, %r586, %r589;
	mad.lo.s32 	%r591, %r16, %r587, %r590;
	shl.b64 	%rd238, %rd237, 32;
	shr.s64 	%rd239, %rd238, 30;
	add.s64 	%rd240, %rd1, %rd239;
	ld.global.f32 	%f243, [%rd240];
	cvt.s64.s32 	%rd241, %r591;
	add.s64 	%rd242, %rd2, %rd241;
	ld.global.u8 	%rs30, [%rd242];
	setp.eq.s16 	%p182, %rs30, 0;
	mul.f32 	%f244, %f243, %f154;
	selp.f32 	%f685, %f153, %f244, %p182;
	max.f32 	%f630, %f630, %f685;
$L__BB585_64:
	setp.le.s64 	%p183, %rd56, %rd8;
	mov.b32 	%r592, %f630;
	shfl.sync.bfly.b32	%r593|%p184, %r592, 16, 31, -1;
	mov.b32 	%f245, %r593;
	max.f32 	%f246, %f630, %f245;
	mov.b32 	%r594, %f246;
	shfl.sync.bfly.b32	%r595|%p185, %r594, 8, 31, -1;
	mov.b32 	%f247, %r595;
	max.f32 	%f248, %f246, %f247;
	mov.b32 	%r596, %f248;
	shfl.sync.bfly.b32	%r597|%p186, %r596, 4, 31, -1;
	mov.b32 	%f249, %r597;
	max.f32 	%f250, %f248, %f249;
	mov.b32 	%r598, %f250;
	shfl.sync.bfly.b32	%r599|%p187, %r598, 2, 31, -1;
	mov.b32 	%f251, %r599;
	max.f32 	%f252, %f250, %f251;
	mov.b32 	%r600, %f252;
	shfl.sync.bfly.b32	%r601|%p188, %r600, 1, 31, -1;
	mov.b32 	%f253, %r601;
	max.f32 	%f254, %f252, %f253;
	sub.f32 	%f255, %f627, %f254;
	fma.rn.f32 	%f256, %f255, 0f3BBB989D, 0f3F000000;
	cvt.sat.f32.f32 	%f257, %f256;
	mov.f32 	%f258, 0f4B400001;
	mov.f32 	%f259, 0f437C0000;
	fma.rm.f32 	%f260, %f257, %f259, %f258;
	add.f32 	%f261, %f260, 0fCB40007F;
	neg.f32 	%f262, %f261;
	fma.rn.f32 	%f263, %f255, 0f3FB8AA3B, %f262;
	fma.rn.f32 	%f264, %f255, 0f32A57060, %f263;
	mov.b32 	%r602, %f260;
	shl.b32 	%r603, %r602, 23;
	mov.b32 	%f265, %r603;
	ex2.approx.ftz.f32 	%f266, %f264;
	mul.f32 	%f267, %f266, %f265;
	add.f32 	%f268, %f267, 0f00000000;
	sub.f32 	%f269, %f629, %f254;
	fma.rn.f32 	%f270, %f269, 0f3BBB989D, 0f3F000000;
	cvt.sat.f32.f32 	%f271, %f270;
	fma.rm.f32 	%f272, %f271, %f259, %f258;
	add.f32 	%f273, %f272, 0fCB40007F;
	neg.f32 	%f274, %f273;
	fma.rn.f32 	%f275, %f269, 0f3FB8AA3B, %f274;
	fma.rn.f32 	%f276, %f269, 0f32A57060, %f275;
	mov.b32 	%r604, %f272;
	shl.b32 	%r605, %r604, 23;
	mov.b32 	%f277, %r605;
	ex2.approx.ftz.f32 	%f278, %f276;
	mul.f32 	%f279, %f278, %f277;
	add.f32 	%f280, %f268, %f279;
	sub.f32 	%f281, %f631, %f254;
	fma.rn.f32 	%f282, %f281, 0f3BBB989D, 0f3F000000;
	cvt.sat.f32.f32 	%f283, %f282;
	fma.rm.f32 	%f284, %f283, %f259, %f258;
	add.f32 	%f285, %f284, 0fCB40007F;
	neg.f32 	%f286, %f285;
	fma.rn.f32 	%f287, %f281, 0f3FB8AA3B, %f286;
	fma.rn.f32 	%f288, %f281, 0f32A57060, %f287;
	mov.b32 	%r606, %f284;
	shl.b32 	%r607, %r606, 23;
	mov.b32 	%f289, %r607;
	ex2.approx.ftz.f32 	%f290, %f288;
	mul.f32 	%f291, %f290, %f289;
	add.f32 	%f292, %f280, %f291;
	sub.f32 	%f293, %f633, %f254;
	fma.rn.f32 	%f294, %f293, 0f3BBB989D, 0f3F000000;
	cvt.sat.f32.f32 	%f295, %f294;
	fma.rm.f32 	%f296, %f295, %f259, %f258;
	add.f32 	%f297, %f296, 0fCB40007F;
	neg.f32 	%f298, %f297;
	fma.rn.f32 	%f299, %f293, 0f3FB8AA3B, %f298;
	fma.rn.f32 	%f300, %f293, 0f32A57060, %f299;
	mov.b32 	%r608, %f296;
	shl.b32 	%r609, %r608, 23;
	mov.b32 	%f301, %r609;
	ex2.approx.ftz.f32 	%f302, %f300;
	mul.f32 	%f303, %f302, %f301;
	add.f32 	%f304, %f292, %f303;
	sub.f32 	%f305, %f635, %f254;
	fma.rn.f32 	%f306, %f305, 0f3BBB989D, 0f3F000000;
	cvt.sat.f32.f32 	%f307, %f306;
	fma.rm.f32 	%f308, %f307, %f259, %f258;
	add.f32 	%f309, %f308, 0fCB40007F;
	neg.f32 	%f310, %f309;
	fma.rn.f32 	%f311, %f305, 0f3FB8AA3B, %f310;
	fma.rn.f32 	%f312, %f305, 0f32A57060, %f311;
	mov.b32 	%r610, %f308;
	shl.b32 	%r611, %r610, 23;
	mov.b32 	%f313, %r611;
	ex2.approx.ftz.f32 	%f314, %f312;
	mul.f32 	%f315, %f314, %f313;
	add.f32 	%f316, %f304, %f315;
	sub.f32 	%f317, %f637, %f254;
	fma.rn.f32 	%f318, %f317, 0f3BBB989D, 0f3F000000;
	cvt.sat.f32.f32 	%f319, %f318;
	fma.rm.f32 	%f320, %f319, %f259, %f258;
	add.f32 	%f321, %f320, 0fCB40007F;
	neg.f32 	%f322, %f321;
	fma.rn.f32 	%f323, %f317, 0f3FB8AA3B, %f322;
	fma.rn.f32 	%f324, %f317, 0f32A57060, %f323;
	mov.b32 	%r612, %f320;
	shl.b32 	%r613, %r612, 23;
	mov.b32 	%f325, %r613;
	ex2.approx.ftz.f32 	%f326, %f324;
	mul.f32 	%f327, %f326, %f325;
	add.f32 	%f328, %f316, %f327;
	sub.f32 	%f329, %f639, %f254;
	fma.rn.f32 	%f330, %f329, 0f3BBB989D, 0f3F000000;
	cvt.sat.f32.f32 	%f331, %f330;
	fma.rm.f32 	%f332, %f331, %f259, %f258;
	add.f32 	%f333, %f332, 0fCB40007F;
	neg.f32 	%f334, %f333;
	fma.rn.f32 	%f335, %f329, 0f3FB8AA3B, %f334;
	fma.rn.f32 	%f336, %f329, 0f32A57060, %f335;
	mov.b32 	%r614, %f332;
	shl.b32 	%r615, %r614, 23;
	mov.b32 	%f337, %r615;
	ex2.approx.ftz.f32 	%f338, %f336;
	mul.f32 	%f339, %f338, %f337;
	add.f32 	%f340, %f328, %f339;
	sub.f32 	%f341, %f641, %f254;
	fma.rn.f32 	%f342, %f341, 0f3BBB989D, 0f3F000000;
	cvt.sat.f32.f32 	%f343, %f342;
	fma.rm.f32 	%f344, %f343, %f259, %f258;
	add.f32 	%f345, %f344, 0fCB40007F;
	neg.f32 	%f346, %f345;
	fma.rn.f32 	%f347, %f341, 0f3FB8AA3B, %f346;
	fma.rn.f32 	%f348, %f341, 0f32A57060, %f347;
	mov.b32 	%r616, %f344;
	shl.b32 	%r617, %r616, 23;
	mov.b32 	%f349, %r617;
	ex2.approx.ftz.f32 	%f350, %f348;
	mul.f32 	%f351, %f350, %f349;
	add.f32 	%f352, %f340, %f351;
	sub.f32 	%f353, %f643, %f254;
	fma.rn.f32 	%f354, %f353, 0f3BBB989D, 0f3F000000;
	cvt.sat.f32.f32 	%f355, %f354;
	fma.rm.f32 	%f356, %f355, %f259, %f258;
	add.f32 	%f357, %f356, 0fCB40007F;
	neg.f32 	%f358, %f357;
	fma.rn.f32 	%f359, %f353, 0f3FB8AA3B, %f358;
	fma.rn.f32 	%f360, %f353, 0f32A57060, %f359;
	mov.b32 	%r618, %f356;
	shl.b32 	%r619, %r618, 23;
	mov.b32 	%f361, %r619;
	ex2.approx.ftz.f32 	%f362, %f360;
	mul.f32 	%f363, %f362, %f361;
	add.f32 	%f364, %f352, %f363;
	sub.f32 	%f365, %f645, %f254;
	fma.rn.f32 	%f366, %f365, 0f3BBB989D, 0f3F000000;
	cvt.sat.f32.f32 	%f367, %f366;
	fma.rm.f32 	%f368, %f367, %f259, %f258;
	add.f32 	%f369, %f368, 0fCB40007F;
	neg.f32 	%f370, %f369;
	fma.rn.f32 	%f371, %f365, 0f3FB8AA3B, %f370;
	fma.rn.f32 	%f372, %f365, 0f32A57060, %f371;
	mov.b32 	%r620, %f368;
	shl.b32 	%r621, %r620, 23;
	mov.b32 	%f373, %r621;
	ex2.approx.ftz.f32 	%f374, %f372;
	mul.f32 	%f375, %f374, %f373;
	add.f32 	%f376, %f364, %f375;
	sub.f32 	%f377, %f647, %f254;
	fma.rn.f32 	%f378, %f377, 0f3BBB989D, 0f3F000000;
	cvt.sat.f32.f32 	%f379, %f378;
	fma.rm.f32 	%f380, %f379, %f259, %f258;
	add.f32 	%f381, %f380, 0fCB40007F;
	neg.f32 	%f382, %f381;
	fma.rn.f32 	%f383, %f377, 0f3FB8AA3B, %f382;
	fma.rn.f32 	%f384, %f377, 0f32A57060, %f383;
	mov.b32 	%r622, %f380;
	shl.b32 	%r623, %r622, 23;
	mov.b32 	%f385, %r623;
	ex2.approx.ftz.f32 	%f386, %f384;
	mul.f32 	%f387, %f386, %f385;
	add.f32 	%f388, %f376, %f387;
	sub.f32 	%f389, %f649, %f254;
	fma.rn.f32 	%f390, %f389, 0f3BBB989D, 0f3F000000;
	cvt.sat.f32.f32 	%f391, %f390;
	fma.rm.f32 	%f392, %f391, %f259, %f258;
	add.f32 	%f393, %f392, 0fCB40007F;
	neg.f32 	%f394, %f393;
	fma.rn.f32 	%f395, %f389, 0f3FB8AA3B, %f394;
	fma.rn.f32 	%f396, %f389, 0f32A57060, %f395;
	mov.b32 	%r624, %f392;
	shl.b32 	%r625, %r624, 23;
	mov.b32 	%f397, %r625;
	ex2.approx.ftz.f32 	%f398, %f396;
	mul.f32 	%f399, %f398, %f397;
	add.f32 	%f400, %f388, %f399;
	sub.f32 	%f401, %f651, %f254;
	fma.rn.f32 	%f402, %f401, 0f3BBB989D, 0f3F000000;
	cvt.sat.f32.f32 	%f403, %f402;
	fma.rm.f32 	%f404, %f403, %f259, %f258;
	add.f32 	%f405, %f404, 0fCB40007F;
	neg.f32 	%f406, %f405;
	fma.rn.f32 	%f407, %f401, 0f3FB8AA3B, %f406;
	fma.rn.f32 	%f408, %f401, 0f32A57060, %f407;
	mov.b32 	%r626, %f404;
	shl.b32 	%r627, %r626, 23;
	mov.b32 	%f409, %r627;
	ex2.approx.ftz.f32 	%f410, %f408;
	mul.f32 	%f411, %f410, %f409;
	add.f32 	%f412, %f400, %f411;
	sub.f32 	%f413, %f653, %f254;
	fma.rn.f32 	%f414, %f413, 0f3BBB989D, 0f3F000000;
	cvt.sat.f32.f32 	%f415, %f414;
	fma.rm.f32 	%f416, %f415, %f259, %f258;
	add.f32 	%f417, %f416, 0fCB40007F;
	neg.f32 	%f418, %f417;
	fma.rn.f32 	%f419, %f413, 0f3FB8AA3B, %f418;
	fma.rn.f32 	%f420, %f413, 0f32A57060, %f419;
	mov.b32 	%r628, %f416;
	shl.b32 	%r629, %r628, 23;
	mov.b32 	%f421, %r629;
	ex2.approx.ftz.f32 	%f422, %f420;
	mul.f32 	%f423, %f422, %f421;
	add.f32 	%f424, %f412, %f423;
	sub.f32 	%f425, %f655, %f254;
	fma.rn.f32 	%f426, %f425, 0f3BBB989D, 0f3F000000;
	cvt.sat.f32.f32 	%f427, %f426;
	fma.rm.f32 	%f428, %f427, %f259, %f258;
	add.f32 	%f429, %f428, 0fCB40007F;
	neg.f32 	%f430, %f429;
	fma.rn.f32 	%f431, %f425, 0f3FB8AA3B, %f430;
	fma.rn.f32 	%f432, %f425, 0f32A57060, %f431;
	mov.b32 	%r630, %f428;
	shl.b32 	%r631, %r630, 23;
	mov.b32 	%f433, %r631;
	ex2.approx.ftz.f32 	%f434, %f432;
	mul.f32 	%f435, %f434, %f433;
	add.f32 	%f436, %f424, %f435;
	sub.f32 	%f437, %f657, %f254;
	fma.rn.f32 	%f438, %f437, 0f3BBB989D, 0f3F000000;
	cvt.sat.f32.f32 	%f439, %f438;
	fma.rm.f32 	%f440, %f439, %f259, %f258;
	add.f32 	%f441, %f440, 0fCB40007F;
	neg.f32 	%f442, %f441;
	fma.rn.f32 	%f443, %f437, 0f3FB8AA3B, %f442;
	fma.rn.f32 	%f444, %f437, 0f32A57060, %f443;
	mov.b32 	%r632, %f440;
	shl.b32 	%r633, %r632, 23;
	mov.b32 	%f445, %r633;
	ex2.approx.ftz.f32 	%f446, %f444;
	mul.f32 	%f447, %f446, %f445;
	add.f32 	%f448, %f436, %f447;
	sub.f32 	%f449, %f659, %f254;
	fma.rn.f32 	%f450, %f449, 0f3BBB989D, 0f3F000000;
	cvt.sat.f32.f32 	%f451, %f450;
	fma.rm.f32 	%f452, %f451, %f259, %f258;
	add.f32 	%f453, %f452, 0fCB40007F;
	neg.f32 	%f454, %f453;
	fma.rn.f32 	%f455, %f449, 0f3FB8AA3B, %f454;
	fma.rn.f32 	%f456, %f449, 0f32A57060, %f455;
	mov.b32 	%r634, %f452;
	shl.b32 	%r635, %r634, 23;
	mov.b32 	%f457, %r635;
	ex2.approx.ftz.f32 	%f458, %f456;
	mul.f32 	%f459, %f458, %f457;
	add.f32 	%f460, %f448, %f459;
	sub.f32 	%f461, %f661, %f254;
	fma.rn.f32 	%f462, %f461, 0f3BBB989D, 0f3F000000;
	cvt.sat.f32.f32 	%f463, %f462;
	fma.rm.f32 	%f464, %f463, %f259, %f258;
	add.f32 	%f465, %f464, 0fCB40007F;
	neg.f32 	%f466, %f465;
	fma.rn.f32 	%f467, %f461, 0f3FB8AA3B, %f466;
	fma.rn.f32 	%f468, %f461, 0f32A57060, %f467;
	mov.b32 	%r636, %f464;
	shl.b32 	%r637, %r636, 23;
	mov.b32 	%f469, %r637;
	ex2.approx.ftz.f32 	%f470, %f468;
	mul.f32 	%f471, %f470, %f469;
	add.f32 	%f472, %f460, %f471;
	sub.f32 	%f473, %f663, %f254;
	fma.rn.f32 	%f474, %f473, 0f3BBB989D, 0f3F000000;
	cvt.sat.f32.f32 	%f475, %f474;
	fma.rm.f32 	%f476, %f475, %f259, %f258;
	add.f32 	%f477, %f476, 0fCB40007F;
	neg.f32 	%f478, %f477;
	fma.rn.f32 	%f479, %f473, 0f3FB8AA3B, %f478;
	fma.rn.f32 	%f480, %f473, 0f32A57060, %f479;
	mov.b32 	%r638, %f476;
	shl.b32 	%r639, %r638, 23;
	mov.b32 	%f481, %r639;
	ex2.approx.ftz.f32 	%f482, %f480;
	mul.f32 	%f483, %f482, %f481;
	add.f32 	%f484, %f472, %f483;
	sub.f32 	%f485, %f665, %f254;
	fma.rn.f32 	%f486, %f485, 0f3BBB989D, 0f3F000000;
	cvt.sat.f32.f32 	%f487, %f486;
	fma.rm.f32 	%f488, %f487, %f259, %f258;
	add.f32 	%f489, %f488, 0fCB40007F;
	neg.f32 	%f490, %f489;
	fma.rn.f32 	%f491, %f485, 0f3FB8AA3B, %f490;
	fma.rn.f32 	%f492, %f485, 0f32A57060, %f491;
	mov.b32 	%r640, %f488;
	shl.b32 	%r641, %r640, 23;
	mov.b32 	%f493, %r641;
	ex2.approx.ftz.f32 	%f494, %f492;
	mul.f32 	%f495, %f494, %f493;
	add.f32 	%f496, %f484, %f495;
	sub.f32 	%f497, %f667, %f254;
	fma.rn.f32 	%f498, %f497, 0f3BBB989D, 0f3F000000;
	cvt.sat.f32.f32 	%f499, %f498;
	fma.rm.f32 	%f500, %f499, %f259, %f258;
	add.f32 	%f501, %f500, 0fCB40007F;
	neg.f32 	%f502, %f501;
	fma.rn.f32 	%f503, %f497, 0f3FB8AA3B, %f502;
	fma.rn.f32 	%f504, %f497, 0f32A57060, %f503;
	mov.b32 	%r642, %f500;
	shl.b32 	%r643, %r642, 23;
	mov.b32 	%f505, %r643;
	ex2.approx.ftz.f32 	%f506, %f504;
	mul.f32 	%f507, %f506, %f505;
	add.f32 	%f508, %f496, %f507;
	sub.f32 	%f509, %f669, %f254;
	fma.rn.f32 	%f510, %f509, 0f3BBB989D, 0f3F000000;
	cvt.sat.f32.f32 	%f511, %f510;
	fma.rm.f32 	%f512, %f511, %f259, %f258;
	add.f32 	%f513, %f512, 0fCB40007F;
	neg.f32 	%f514, %f513;
	fma.rn.f32 	%f515, %f509, 0f3FB8AA3B, %f514;
	fma.rn.f32 	%f516, %f509, 0f32A57060, %f515;
	mov.b32 	%r644, %f512;
	shl.b32 	%r645, %r644, 23;
	mov.b32 	%f517, %r645;
	ex2.approx.ftz.f32 	%f518, %f516;
	mul.f32 	%f519, %f518, %f517;
	add.f32 	%f520, %f508, %f519;
	sub.f32 	%f521, %f671, %f254;
	fma.rn.f32 	%f522, %f521, 0f3BBB989D, 0f3F000000;
	cvt.sat.f32.f32 	%f523, %f522;
	fma.rm.f32 	%f524, %f523, %f259, %f258;
	add.f32 	%f525, %f524, 0fCB40007F;
	neg.f32 	%f526, %f525;
	fma.rn.f32 	%f527, %f521, 0f3FB8AA3B, %f526;
	fma.rn.f32 	%f528, %f521, 0f32A57060, %f527;
	mov.b32 	%r646, %f524;
	shl.b32 	%r647, %r646, 23;
	mov.b32 	%f529, %r647;
	ex2.approx.ftz.f32 	%f530, %f528;
	mul.f32 	%f531, %f530, %f529;
	add.f32 	%f532, %f520, %f531;
	sub.f32 	%f533, %f673, %f254;
	fma.rn.f32 	%f534, %f533, 0f3BBB989D, 0f3F000000;
	cvt.sat.f32.f32 	%f535, %f534;
	fma.rm.f32 	%f536, %f535, %f259, %f258;
	add.f32 	%f537, %f536, 0fCB40007F;
	neg.f32 	%f538, %f537;
	fma.rn.f32 	%f539, %f533, 0f3FB8AA3B, %f538;
	fma.rn.f32 	%f540, %f533, 0f32A57060, %f539;
	mov.b32 	%r648, %f536;
	shl.b32 	%r649, %r648, 23;
	mov.b32 	%f541, %r649;
	ex2.approx.ftz.f32 	%f542, %f540;
	mul.f32 	%f543, %f542, %f541;
	add.f32 	%f544, %f532, %f543;
	sub.f32 	%f545, %f675, %f254;
	fma.rn.f32 	%f546, %f545, 0f3BBB989D, 0f3F000000;
	cvt.sat.f32.f32 	%f547, %f546;
	fma.rm.f32 	%f548, %f547, %f259, %f258;
	add.f32 	%f549, %f548, 0fCB40007F;
	neg.f32 	%f550, %f549;
	fma.rn.f32 	%f551, %f545, 0f3FB8AA3B, %f550;
	fma.rn.f32 	%f552, %f545, 0f32A57060, %f551;
	mov.b32 	%r650, %f548;
	shl.b32 	%r651, %r650, 23;
	mov.b32 	%f553, %r651;
	ex2.approx.ftz.f32 	%f554, %f552;
	mul.f32 	%f555, %f554, %f553;
	add.f32 	%f556, %f544, %f555;
	sub.f32 	%f557, %f677, %f254;
	fma.rn.f32 	%f558, %f557, 0f3BBB989D, 0f3F000000;
	cvt.sat.f32.f32 	%f559, %f558;
	fma.rm.f32 	%f560, %f559, %f259, %f258;
	add.f32 	%f561, %f560, 0fCB40007F;
	neg.f32 	%f562, %f561;
	fma.rn.f32 	%f563, %f557, 0f3FB8AA3B, %f562;
	fma.rn.f32 	%f564, %f557, 0f32A57060, %f563;
	mov.b32 	%r652, %f560;
	shl.b32 	%r653, %r652, 23;
	mov.b32 	%f565, %r653;
	ex2.approx.ftz.f32 	%f566, %f564;
	mul.f32 	%f567, %f566, %f565;
	add.f32 	%f568, %f556, %f567;
	sub.f32 	%f569, %f679, %f254;
	fma.rn.f32 	%f570, %f569, 0f3BBB989D, 0f3F000000;
	cvt.sat.f32.f32 	%f571, %f570;
	fma.rm.f32 	%f572, %f571, %f259, %f258;
	add.f32 	%f573, %f572, 0fCB40007F;
	neg.f32 	%f574, %f573;
	fma.rn.f32 	%f575, %f569, 0f3FB8AA3B, %f574;
	fma.rn.f32 	%f576, %f569, 0f32A57060, %f575;
	mov.b32 	%r654, %f572;
	shl.b32 	%r655, %r654, 23;
	mov.b32 	%f577, %r655;
	ex2.approx.ftz.f32 	%f578, %f576;
	mul.f32 	%f579, %f578, %f577;
	add.f32 	%f580, %f568, %f579;
	sub.f32 	%f581, %f681, %f254;
	fma.rn.f32 	%f582, %f581, 0f3BBB989D, 0f3F000000;
	cvt.sat.f32.f32 	%f583, %f582;
	fma.rm.f32 	%f584, %f583, %f259, %f258;
	add.f32 	%f585, %f584, 0fCB40007F;
	neg.f32 	%f586, %f585;
	fma.rn.f32 	%f587, %f581, 0f3FB8AA3B, %f586;
	fma.rn.f32 	%f588, %f581, 0f32A57060, %f587;
	mov.b32 	%r656, %f584;
	shl.b32 	%r657, %r656, 23;
	mov.b32 	%f589, %r657;
	ex2.approx.ftz.f32 	%f590, %f588;
	mul.f32 	%f591, %f590, %f589;
	add.f32 	%f592, %f580, %f591;
	sub.f32 	%f593, %f683, %f254;
	fma.rn.f32 	%f594, %f593, 0f3BBB989D, 0f3F000000;
	cvt.sat.f32.f32 	%f595, %f594;
	fma.rm.f32 	%f596, %f595, %f259, %f258;
	add.f32 	%f597, %f596, 0fCB40007F;
	neg.f32 	%f598, %f597;
	fma.rn.f32 	%f599, %f593, 0f3FB8AA3B, %f598;
	fma.rn.f32 	%f600, %f593, 0f32A57060, %f599;
	mov.b32 	%r658, %f596;
	shl.b32 	%r659, %r658, 23;
	mov.b32 	%f601, %r659;
	ex2.approx.ftz.f32 	%f602, %f600;
	mul.f32 	%f603, %f602, %f601;
	add.f32 	%f604, %f592, %f603;
	sub.f32 	%f605, %f685, %f254;
	fma.rn.f32 	%f606, %f605, 0f3BBB989D, 0f3F000000;
	cvt.sat.f32.f32 	%f607, %f606;
	fma.rm.f32 	%f608, %f607, %f259, %f258;
	add.f32 	%f609, %f608, 0fCB40007F;
	neg.f32 	%f610, %f609;
	fma.rn.f32 	%f611, %f605, 0f3FB8AA3B, %f610;
	fma.rn.f32 	%f612, %f605, 0f32A57060, %f611;
	mov.b32 	%r660, %f608;
	shl.b32 	%r661, %r660, 23;
	mov.b32 	%f613, %r661;
	ex2.approx.ftz.f32 	%f614, %f612;
	mul.f32 	%f615, %f614, %f613;
	add.f32 	%f616, %f604, %f615;
	mov.b32 	%r662, %f616;
	shfl.sync.bfly.b32	%r663|%p189, %r662, 16, 31, -1;
	mov.b32 	%f617, %r663;
	add.f32 	%f618, %f616, %f617;
	mov.b32 	%r664, %f618;
	shfl.sync.bfly.b32	%r665|%p190, %r664, 8, 31, -1;
	mov.b32 	%f619, %r665;
	add.f32 	%f620, %f618, %f619;
	mov.b32 	%r666, %f620;
	shfl.sync.bfly.b32	%r667|%p191, %r666, 4, 31, -1;
	mov.b32 	%f621, %r667;
	add.f32 	%f622, %f620, %f621;
	mov.b32 	%r668, %f622;
	shfl.sync.bfly.b32	%r669|%p192, %r668, 2, 31, -1;
	mov.b32 	%f623, %r669;
	add.f32 	%f624, %f622, %f623;
	mov.b32 	%r670, %f624;
	shfl.sync.bfly.b32	%r671|%p193, %r670, 1, 31, -1;
	mov.b32 	%f625, %r671;
	add.f32 	%f626, %f624, %f625;
	div.rn.f32 	%f123, %f267, %f626;
	div.rn.f32 	%f124, %f279, %f626;
	div.rn.f32 	%f125, %f291, %f626;
	div.rn.f32 	%f126, %f303, %f626;
	div.rn.f32 	%f127, %f315, %f626;
	div.rn.f32 	%f128, %f327, %f626;
	div.rn.f32 	%f129, %f339, %f626;
	div.rn.f32 	%f130, %f351, %f626;
	div.rn.f32 	%f131, %f363, %f626;
	div.rn.f32 	%f132, %f375, %f626;
	div.rn.f32 	%f133, %f387, %f626;
	div.rn.f32 	%f134, %f399, %f626;
	div.rn.f32 	%f135, %f411, %f626;
	div.rn.f32 	%f136, %f423, %f626;
	div.rn.f32 	%f137, %f435, %f626;
	div.rn.f32 	%f138, %f447, %f626;
	div.rn.f32 	%f139, %f459, %f626;
	div.rn.f32 	%f140, %f471, %f626;
	div.rn.f32 	%f141, %f483, %f626;
	div.rn.f32 	%f142, %f495, %f626;
	div.rn.f32 	%f143, %f507, %f626;
	div.rn.f32 	%f144, %f519, %f626;
	div.rn.f32 	%f145, %f531, %f626;
	div.rn.f32 	%f146, %f543, %f626;
	div.rn.f32 	%f147, %f555, %f626;
	div.rn.f32 	%f148, %f567, %f626;
	div.rn.f32 	%f149, %f579, %f626;
	div.rn.f32 	%f150, %f591, %f626;
	div.rn.f32 	%f151, %f603, %f626;
	div.rn.f32 	%f152, %f615, %f626;
	mad.lo.s64 	%rd243, %rd246, %rd54, %rd8;
	cvta.to.global.u64 	%rd244, %rd53;
	shl.b64 	%rd245, %rd243, 2;
	add.s64 	%rd41, %rd244, %rd245;
	@%p183 bra 	$L__BB585_66;
	st.global.f32 	[%rd41], %f123;
$L__BB585_66:
	setp.le.s64 	%p194, %rd56, %rd9;
	@%p194 bra 	$L__BB585_68;
	st.global.f32 	[%rd41+128], %f124;
$L__BB585_68:
	setp.le.s64 	%p195, %rd56, %rd10;
	@%p195 bra 	$L__BB585_70;
	st.global.f32 	[%rd41+256], %f125;
$L__BB585_70:
	setp.le.s64 	%p196, %rd56, %rd11;
	@%p196 bra 	$L__BB585_72;
	st.global.f32 	[%rd41+384], %f126;
$L__BB585_72:
	setp.le.s64 	%p197, %rd56, %rd12;
	@%p197 bra 	$L__BB585_74;
	st.global.f32 	[%rd41+512], %f127;
$L__BB585_74:
	setp.le.s64 	%p198, %rd56, %rd13;
	@%p198 bra 	$L__BB585_76;
	st.global.f32 	[%rd41+640], %f128;
$L__BB585_76:
	setp.le.s64 	%p199, %rd56, %rd14;
	@%p199 bra 	$L__BB585_78;
	st.global.f32 	[%rd41+768], %f129;
$L__BB585_78:
	setp.le.s64 	%p200, %rd56, %rd15;
	@%p200 bra 	$L__BB585_80;
	st.global.f32 	[%rd41+896], %f130;
$L__BB585_80:
	setp.le.s64 	%p201, %rd56, %rd16;
	@%p201 bra 	$L__BB585_82;
	st.global.f32 	[%rd41+1024], %f131;
$L__BB585_82:
	setp.le.s64 	%p202, %rd56, %rd17;
	@%p202 bra 	$L__BB585_84;
	st.global.f32 	[%rd41+1152], %f132;
$L__BB585_84:
	setp.le.s64 	%p203, %rd56, %rd18;
	@%p203 bra 	$L__BB585_86;
	st.global.f32 	[%rd41+1280], %f133;
$L__BB585_86:
	setp.le.s64 	%p204, %rd56, %rd19;
	@%p204 bra 	$L__BB585_88;
	st.global.f32 	[%rd41+1408], %f134;
$L__BB585_88:
	setp.le.s64 	%p205, %rd56, %rd20;
	@%p205 bra 	$L__BB585_90;
	st.global.f32 	[%rd41+1536], %f135;
$L__BB585_90:
	setp.le.s64 	%p206, %rd56, %rd21;
	@%p206 bra 	$L__BB585_92;
	st.global.f32 	[%rd41+1664], %f136;
$L__BB585_92:
	setp.le.s64 	%p207, %rd56, %rd22;
	@%p207 bra 	$L__BB585_94;
	st.global.f32 	[%rd41+1792], %f137;
$L__BB585_94:
	setp.le.s64 	%p208, %rd56, %rd23;
	@%p208 bra 	$L__BB585_96;
	st.global.f32 	[%rd41+1920], %f138;
$L__BB585_96:
	setp.le.s64 	%p209, %rd56, %rd24;
	@%p209 bra 	$L__BB585_98;
	st.global.f32 	[%rd41+2048], %f139;
$L__BB585_98:
	setp.le.s64 	%p210, %rd56, %rd25;
	@%p210 bra 	$L__BB585_100;
	st.global.f32 	[%rd41+2176], %f140;
$L__BB585_100:
	setp.le.s64 	%p211, %rd56, %rd26;
	@%p211 bra 	$L__BB585_102;
	st.global.f32 	[%rd41+2304], %f141;
$L__BB585_102:
	setp.le.s64 	%p212, %rd56, %rd27;
	@%p212 bra 	$L__BB585_104;
	st.global.f32 	[%rd41+2432], %f142;
$L__BB585_104:
	setp.le.s64 	%p213, %rd56, %rd28;
	@%p213 bra 	$L__BB585_106;
	st.global.f32 	[%rd41+2560], %f143;
$L__BB585_106:
	setp.le.s64 	%p214, %rd56, %rd29;
	@%p214 bra 	$L__BB585_108;
	st.global.f32 	[%rd41+2688], %f144;
$L__BB585_108:
	setp.le.s64 	%p215, %rd56, %rd30;
	@%p215 bra 	$L__BB585_110;
	st.global.f32 	[%rd41+2816], %f145;
$L__BB585_110:
	setp.le.s64 	%p216, %rd56, %rd31;
	@%p216 bra 	$L__BB585_112;
	st.global.f32 	[%rd41+2944], %f146;
$L__BB585_112:
	setp.le.s64 	%p217, %rd56, %rd32;
	@%p217 bra 	$L__BB585_114;
	st.global.f32 	[%rd41+3072], %f147;
$L__BB585_114:
	setp.le.s64 	%p218, %rd56, %rd33;
	@%p218 bra 	$L__BB585_116;
	st.global.f32 	[%rd41+3200], %f148;
$L__BB585_116:
	setp.le.s64 	%p219, %rd56, %rd34;
	@%p219 bra 	$L__BB585_118;
	st.global.f32 	[%rd41+3328], %f149;
$L__BB585_118:
	setp.le.s64 	%p220, %rd56, %rd35;
	@%p220 bra 	$L__BB585_120;
	st.global.f32 	[%rd41+3456], %f150;
$L__BB585_120:
	setp.le.s64 	%p221, %rd56, %rd36;
	@%p221 bra 	$L__BB585_122;
	st.global.f32 	[%rd41+3584], %f151;
$L__BB585_122:
	setp.le.s64 	%p222, %rd56, %rd37;
	@%p222 bra 	$L__BB585_124;
	st.global.f32 	[%rd41+3712], %f152;
$L__BB585_124:
	add.s64 	%rd246, %rd246, %rd38;
	setp.lt.s64 	%p223, %rd246, %rd55;
	@%p223 bra 	$L__BB585_4;
$L__BB585_125:
	ret;

}
	// .globl	_Z15SoftmaxWarpImplI22BroadcastScaleMaskLoadIffbLm4EiE11DirectStoreIffEfLi1ELi31ELi32ELi1ELb0EL9Algorithm0EEvT_T0_ll
.visible .entry _Z15SoftmaxWarpImplI22BroadcastScaleMaskLoadIffbLm4EiE11DirectStoreIffEfLi1ELi31ELi32ELi1ELb0EL9Algorithm0EEvT_T0_ll(
	.param .align 8 .b8 _Z15SoftmaxWarpImplI22BroadcastScaleMaskLoadIffbLm4EiE11DirectStoreIffEfLi1ELi31ELi32ELi1ELb0EL9Algorithm0EEvT_T0_ll_param_0[120],
	.param .align 8 .b8 _Z15SoftmaxWarpImplI22BroadcastScaleMaskLoadIffbLm4EiE11DirectStoreIffEfLi1ELi31ELi32ELi1ELb0EL9Algorithm0EEvT_T0_ll_param_1[16],
	.param .u64 _Z15SoftmaxWarpImplI22BroadcastScaleMaskLoadIffbLm4EiE11DirectStoreIffEfLi1ELi31ELi32ELi1ELb0EL9Algorithm0EEvT_T0_ll_param_2,
	.param .u64 _Z15SoftmaxWarpImplI22BroadcastScaleMaskLoadIffbLm4EiE11DirectStoreIffEfLi1ELi31ELi32ELi1ELb0EL9Algorithm0EEvT_T0_ll_param_3
)
{
	.reg .pred 	%p<49>;
	.reg .b16 	%rs<32>;
	.reg .b32 	%r<663>;
	.reg .b32 	%f<554>;
	.reg .b64 	%rd<222>;

	ld.param.u64 	%rd23, [_Z15SoftmaxWarpImplI22BroadcastScaleMaskLoadIffbLm4EiE11DirectStoreIffEfLi1ELi31ELi32ELi1ELb0EL9Algorithm0EEvT_T0_ll_param_1+8];
	ld.param.u64 	%rd22, [_Z15SoftmaxWarpImplI22BroadcastScaleMaskLoadIffbLm4EiE11DirectStoreIffEfLi1ELi31ELi32ELi1ELb0EL9Algorithm0EEvT_T0_ll_param_1];
	ld.param.v2.f32 	{%f3, %f4}, [_Z15SoftmaxWarpImplI22BroadcastScaleMaskLoadIffbLm4EiE11DirectStoreIffEfLi1ELi31ELi32ELi1ELb0EL9Algorithm0EEvT_T0_ll_param_0+112];
	ld.param.u64 	%rd21, [_Z15SoftmaxWarpImplI22BroadcastScaleMaskLoadIffbLm4EiE11DirectStoreIffEfLi1ELi31ELi32ELi1ELb0EL9Algorithm0EEvT_T0_ll_param_0+104];
	ld.param.v2.u32 	{%r15, %r16}, [_Z15SoftmaxWarpImplI22BroadcastScaleMaskLoadIffbLm4EiE11DirectStoreIffEfLi1ELi31ELi32ELi1ELb0EL9Algorithm0EEvT_T0_ll_param_0+88];
	ld.param.v2.u32 	{%r13, %r14}, [_Z15SoftmaxWarpImplI22BroadcastScaleMaskLoadIffbLm4EiE11DirectStoreIffEfLi1ELi31ELi32ELi1ELb0EL9Algorithm0EEvT_T0_ll_param_0+80];
	ld.param.v2.u32 	{%r11, %r12}, [_Z15SoftmaxWarpImplI22BroadcastScaleMaskLoadIffbLm4EiE11DirectStoreIffEfLi1ELi31ELi32ELi1ELb0EL9Algorithm0EEvT_T0_ll_param_0+64];
	ld.param.v2.u32 	{%r9, %r10}, [_Z15SoftmaxWarpImplI22BroadcastScaleMaskLoadIffbLm4EiE11DirectStoreIffEfLi1ELi31ELi32ELi1ELb0EL9Algorithm0EEvT_T0_ll_param_0+56];
	ld.param.u64 	%rd17, [_Z15SoftmaxWarpImplI22BroadcastScaleMaskLoadIffbLm4EiE11DirectStoreIffEfLi1ELi31ELi32ELi1ELb0EL9Algorithm0EEvT_T0_ll_param_0+40];
	ld.param.u64 	%rd16, [_Z15SoftmaxWarpImplI22BroadcastScaleMaskLoadIffbLm4EiE11DirectStoreIffEfLi1ELi31ELi32ELi1ELb0EL9Algorithm0EEvT_T0_ll_param_0+32];
	ld.param.u64 	%rd15, [_Z15SoftmaxWarpImplI22BroadcastScaleMaskLoadIffbLm4EiE11DirectStoreIffEfLi1ELi31ELi32ELi1ELb0EL9Algorithm0EEvT_T0_ll_param_0+24];
	ld.param.u64 	%rd14, [_Z15SoftmaxWarpImplI22BroadcastScaleMaskLoadIffbLm4EiE11DirectStoreIffEfLi1ELi31ELi32ELi1ELb0EL9Algorithm0EEvT_T0_ll_param_0+16];
	ld.param.u64 	%rd13, [_Z15SoftmaxWarpImplI22BroadcastScaleMaskLoadIffbLm4EiE11DirectStoreIffEfLi1ELi31ELi32ELi1ELb0EL9Algorithm0EEvT_T0_ll_param_0+8];
	ld.param.u64 	%rd12, [_Z15SoftmaxWarpImplI22BroadcastScaleMaskLoadIffbLm4EiE11DirectStoreIffEfLi1ELi31ELi32ELi1ELb0EL9Algorithm0EEvT_T0_ll_param_0];
	ld.param.u64 	%rd24, [_Z15SoftmaxWarpImplI22BroadcastScaleMaskLoadIffbLm4EiE11DirectStoreIffEfLi1ELi31ELi32ELi1ELb0EL9Algorithm0EEvT_T0_ll_param_2];
	ld.param.u64 	%rd25, [_Z15SoftmaxWarpImplI22BroadcastScaleMaskLoadIffbLm4EiE11DirectStoreIffEfLi1ELi31ELi32ELi1ELb0EL9Algorithm0EEvT_T0_ll_param_3];
	setp.lt.s64 	%p1, %rd25, 993;
	@%p1 bra 	$L__BB586_2;
	mov.u64 	%rd26, $str;
	cvta.global.u64 	%rd27, %rd26;
	mov.u64 	%rd28, $str$1;
	cvta.global.u64 	%rd29, %rd28;
	mov.u64 	%rd30, __unnamed_572;
	cvta.global.u64 	%rd31, %rd30;
	{ // callseq 571, 0
	.param .b64 param0;
	st.param.b64 	[param0], %rd27;
	.param .b64 param1;
	st.param.b64 	[param1], %rd29;
	.param .b32 param2;
	st.param.b32 	[param2], 254;
	.param .b64 param3;
	st.param.b64 	[param3], %rd31;
	.param .b64 param4;
	st.param.b64 	[param4], 1;
	call.uni 
	__assertfail, 
	(
	param0, 
	param1, 
	param2, 
	param3, 
	param4
	);
	} // callseq 571
$L__BB586_2:
	mov.u32 	%r17, %ctaid.x;
	mov.u32 	%r18, %ntid.y;
	mov.u32 	%r19, %tid.y;
	mad.lo.s32 	%r20, %r17, %r18, %r19;
	mov.u32 	%r21, %nctaid.x;
	mul.lo.s32 	%r8, %r21, %r18;
	cvt.s64.s32 	%rd221, %r20;
	setp.le.s64 	%p2, %rd24, %rd221;
	@%p2 bra 	$L__BB586_5;
	cvta.to.global.u64 	%rd5, %rd12;
	cvta.to.global.u64 	%rd6, %rd13;
	mov.u32 	%r22, %tid.x;
	cvt.u64.u32 	%rd7, %r22;
	cvta.to.global.u64 	%rd8, %rd22;
	cvt.s64.s32 	%rd9, %r8;
$L__BB586_4:
	setp.eq.s64 	%p3, %rd17, 1;
	setp.eq.s64 	%p4, %rd16, 1;
	setp.eq.s64 	%p5, %rd15, 1;
	setp.eq.s64 	%p6, %rd14, 1;
	mad.lo.s64 	%rd32, %rd21, %rd221, %rd7;
	cvt.u32.u64 	%r23, %rd32;
	div.s32 	%r24, %r23, %r9;
	mul.lo.s32 	%r25, %r24, %r9;
	sub.s32 	%r26, %r23, %r25;
	div.s32 	%r27, %r26, %r10;
	mul.lo.s32 	%r28, %r27, %r10;
	sub.s32 	%r29, %r26, %r28;
	div.s32 	%r30, %r29, %r11;
	mul.lo.s32 	%r31, %r30, %r11;
	sub.s32 	%r32, %r29, %r31;
	selp.b32 	%r33, 0, %r24, %p6;
	selp.b32 	%r34, 0, %r27, %p5;
	selp.b32 	%r35, 0, %r30, %p4;
	selp.b32 	%r36, 0, %r32, %p3;
	mul.lo.s32 	%r37, %r13, %r33;
	mad.lo.s32 	%r38, %r14, %r34, %r37;
	mad.lo.s32 	%r39, %r15, %r35, %r38;
	mad.lo.s32 	%r40, %r16, %r36, %r39;
	shl.b64 	%rd33, %rd32, 32;
	shr.s64 	%rd34, %rd33, 30;
	add.s64 	%rd35, %rd5, %rd34;
	ld.global.f32 	%f5, [%rd35];
	cvt.s64.s32 	%rd36, %r40;
	add.s64 	%rd37, %rd6, %rd36;
	ld.global.u8 	%rs1, [%rd37];
	setp.eq.s16 	%p7, %rs1, 0;
	mul.f32 	%f6, %f5, %f4;
	selp.f32 	%f7, %f3, %f6, %p7;
	max.f32 	%f8, %f7, 0fFF800000;
	add.s64 	%rd38, %rd32, 32;
	cvt.u32.u64 	%r41, %rd38;
	div.s32 	%r42, %r41, %r9;
	mul.lo.s32 	%r43, %r42, %r9;
	sub.s32 	%r44, %r41, %r43;
	div.s32 	%r45, %r44, %r10;
	mul.lo.s32 	%r46, %r45, %r10;
	sub.s32 	%r47, %r44, %r46;
	div.s32 	%r48, %r47, %r11;
	mul.lo.s32 	%r49, %r48, %r11;
	sub.s32 	%r50, %r47, %r49;
	selp.b32 	%r51, 0, %r42, %p6;
	selp.b32 	%r52, 0, %r45, %p5;
	selp.b32 	%r53, 0, %r48, %p4;
	selp.b32 	%r54, 0, %r50, %p3;
	mul.lo.s32 	%r55, %r13, %r51;
	mad.lo.s32 	%r56, %r14, %r52, %r55;
	mad.lo.s32 	%r57, %r15, %r53, %r56;
	mad.lo.s32 	%r58, %r16, %r54, %r57;
	shl.b64 	%rd39, %rd38, 32;
	shr.s64 	%rd40, %rd39, 30;
	add.s64 	%rd41, %rd5, %rd40;
	ld.global.f32 	%f9, [%rd41];
	cvt.s64.s32 	%rd42, %r58;
	add.s64 	%rd43, %rd6, %rd42;
	ld.global.u8 	%rs2, [%rd43];
	setp.eq.s16 	%p8, %rs2, 0;
	mul.f32 	%f10, %f9, %f4;
	selp.f32 	%f11, %f3, %f10, %p8;
	max.f32 	%f12, %f8, %f11;
	add.s64 	%rd44, %rd32, 64;
	cvt.u32.u64 	%r59, %rd44;
	div.s32 	%r60, %r59, %r9;
	mul.lo.s32 	%r61, %r60, %r9;
	sub.s32 	%r62, %r59, %r61;
	div.s32 	%r63, %r62, %r10;
	mul.lo.s32 	%r64, %r63, %r10;
	sub.s32 	%r65, %r62, %r64;
	div.s32 	%r66, %r65, %r11;
	mul.lo.s32 	%r67, %r66, %r11;
	sub.s32 	%r68, %r65, %r67;
	selp.b32 	%r69, 0, %r60, %p6;
	selp.b32 	%r70, 0, %r63, %p5;
	selp.b32 	%r71, 0, %r66, %p4;
	selp.b32 	%r72, 0, %r68, %p3;
	mul.lo.s32 	%r73, %r13, %r69;
	mad.lo.s32 	%r74, %r14, %r70, %r73;
	mad.lo.s32 	%r75, %r15, %r71, %r74;
	mad.lo.s32 	%r76, %r16, %r72, %r75;
	shl.b64 	%rd45, %rd44, 32;
	shr.s64 	%rd46, %rd45, 30;
	add.s64 	%rd47, %rd5, %rd46;
	ld.global.f32 	%f13, [%rd47];
	cvt.s64.s32 	%rd48, %r76;
	add.s64 	%rd49, %rd6, %rd48;
	ld.global.u8 	%rs3, [%rd49];
	setp.eq.s16 	%p9, %rs3, 0;
	mul.f32 	%f14, %f13, %f4;
	selp.f32 	%f15, %f3, %f14, %p9;
	max.f32 	%f16, %f12, %f15;
	add.s64 	%rd50, %rd32, 96;
	cvt.u32.u64 	%r77, %rd50;
	div.s32 	%r78, %r77, %r9;
	mul.lo.s32 	%r79, %r78, %r9;
	sub.s32 	%r80, %r77, %r79;
	div.s32 	%r81, %r80, %r10;
	mul.lo.s32 	%r82, %r81, %r10;
	sub.s32 	%r83, %r80, %r82;
	div.s32 	%r84, %r83, %r11;
	mul.lo.s32 	%r85, %r84, %r11;
	sub.s32 	%r86, %r83, %r85;
	selp.b32 	%r87, 0, %r78, %p6;
	selp.b32 	%r88, 0, %r81, %p5;
	selp.b32 	%r89, 0, %r84, %p4;
	selp.b32 	%r90, 0, %r86, %p3;
	mul.lo.s32 	%r91, %r13, %r87;
	mad.lo.s32 	%r92, %r14, %r88, %r91;
	mad.lo.s32 	%r93, %r15, %r89, %r92;
	mad.lo.s32 	%r94, %r16, %r90, %r93;
	shl.b64 	%rd51, %rd50, 32;
	shr.s64 	%rd52, %rd51, 30;
	add.s64 	%rd53, %rd5, %rd52;
	ld.global.f32 	%f17, [%rd53];
	cvt.s64.s32 	%rd54, %r94;
	add.s64 	%rd55, %rd6, %rd54;
	ld.global.u8 	%rs4, [%rd55];
	setp.eq.s16 	%p10, %rs4, 0;
	mul.f32 	%f18, %f17, %f4;
	selp.f32 	%f19, %f3, %f18, %p10;
	max.f32 	%f20, %f16, %f19;
	add.s64 	%rd56, %rd32, 128;
	cvt.u32.u64 	%r95, %rd56;
	div.s32 	%r96, %r95, %r9;
	mul.lo.s32 	%r97, %r96, %r9;
	sub.s32 	%r98, %r95, %r97;
	div.s32 	%r99, %r98, %r10;
	mul.lo.s32 	%r100, %r99, %r10;
	sub.s32 	%r101, %r98, %r100;
	div.s32 	%r102, %r101, %r11;
	mul.lo.s32 	%r103, %r102, %r11;
	sub.s32 	%r104, %r101, %r103;
	selp.b32 	%r105, 0, %r96, %p6;
	selp.b32 	%r106, 0, %r99, %p5;
	selp.b32 	%r107, 0, %r102, %p4;
	selp.b32 	%r108, 0, %r104, %p3;
	mul.lo.s32 	%r109, %r13, %r105;
	mad.lo.s32 	%r110, %r14, %r106, %r109;
	mad.lo.s32 	%r111, %r15, %r107, %r110;
	mad.lo.s32 	%r112, %r16, %r108, %r111;
	shl.b64 	%rd57, %rd56, 32;
	shr.s64 	%rd58, %rd57, 30;
	add.s64 	%rd59, %rd5, %rd58;
	ld.global.f32 	%f21, [%rd59];
	cvt.s64.s32 	%rd60, %r112;
	add.s64 	%rd61, %rd6, %rd60;
	ld.global.u8 	%rs5, [%rd61];
	setp.eq.s16 	%p11, %rs5, 0;
	mul.f32 	%f22, %f21, %f4;
	selp.f32 	%f23, %f3, %f22, %p11;
	max.f32 	%f24, %f20, %f23;
	add.s64 	%rd62, %rd32, 160;
	cvt.u32.u64 	%r113, %rd62;
	div.s32 	%r114, %r113, %r9;
	mul.lo.s32 	%r115, %r114, %r9;
	sub.s32 	%r116, %r113, %r115;
	div.s32 	%r117, %r116, %r10;
	mul.lo.s32 	%r118, %r117, %r10;
	sub.s32 	%r119, %r116, %r118;
	div.s32 	%r120, %r119, %r11;
	mul.lo.s32 	%r121, %r120, %r11;
	sub.s32 	%r122, %r119, %r121;
	selp.b32 	%r123, 0, %r114, %p6;
	selp.b32 	%r124, 0, %r117, %p5;
	selp.b32 	%r125, 0, %r120, %p4;
	selp.b32 	%r126, 0, %r122, %p3;
	mul.lo.s32 	%r127, %r13, %r123;
	mad.lo.s32 	%r128, %r14, %r124, %r127;
	mad.lo.s32 	%r129, %r15, %r125, %r128;
	mad.lo.s32 	%r130, %r16, %r126, %r129;
	shl.b64 	%rd63, %rd62, 32;
	shr.s64 	%rd64, %rd63, 30;
	add.s64 	%rd65, %rd5, %rd64;
	ld.global.f32 	%f25, [%rd65];
	cvt.s64.s32 	%rd66, %r130;
	add.s64 	%rd67, %rd6, %rd66;
	ld.global.u8 	%rs6, [%rd67];
	setp.eq.s16 	%p12, %rs6, 0;
	mul.f32 	%f26, %f25, %f4;
	selp.f32 	%f27, %f3, %f26, %p12;
	max.f32 	%f28, %f24, %f27;
	add.s64 	%rd68, %rd32, 192;
	cvt.u32.u64 	%r131, %rd68;
	div.s32 	%r132, %r131, %r9;
	mul.lo.s32 	%r133, %r132, %r9;
	sub.s32 	%r134, %r131, %r133;
	div.s32 	%r135, %r134, %r10;
	mul.lo.s32 	%r136, %r135, %r10;
	sub.s32 	%r137, %r134, %r136;
	div.s32 	%r138, %r137, %r11;
	mul.lo.s32 	%r139, %r138, %r11;
	sub.s32 	%r140, %r137, %r139;
	selp.b32 	%r141, 0, %r132, %p6;
	selp.b32 	%r142, 0, %r135, %p5;
	selp.b32 	%r143, 0, %r138, %p4;
	selp.b32 	%r144, 0, %r140, %p3;
	mul.lo.s32 	%r145, %r13, %r141;
	mad.lo.s32 	%r146, %r14, %r142, %r145;
	mad.lo.s32 	%r147, %r15, %r143, %r146;
	mad.lo.s32 	%r148, %r16, %r144, %r147;
	shl.b64 	%rd69, %rd68, 32;
	shr.s64 	%rd70, %rd69, 30;
	add.s64 	%rd71, %rd5, %rd70;
	ld.global.f32 	%f29, [%rd71];
	cvt.s64.s32 	%rd72, %r148;
	add.s64 	%rd73, %rd6, %rd72;
	ld.global.u8 	%rs7, [%rd73];
	setp.eq.s16 	%p13, %rs7, 0;
	mul.f32 	%f30, %f29, %f4;
	selp.f32 	%f31, %f3, %f30, %p13;
	max.f32 	%f32, %f28, %f31;
	add.s64 	%rd74, %rd32, 224;
	cvt.u32.u64 	%r149, %rd74;
	div.s32 	%r150, %r149, %r9;
	mul.lo.s32 	%r151, %r150, %r9;
	sub.s32 	%r152, %r149, %r151;
	div.s32 	%r153, %r152, %r10;
	mul.lo.s32 	%r154, %r153, %r10;
	sub.s32 	%r155, %r152, %r154;
	div.s32 	%r156, %r155, %r11;
	mul.lo.s32 	%r157, %r156, %r11;
	sub.s32 	%r158, %r155, %r157;
	selp.b32 	%r159, 0, %r150, %p6;
	selp.b32 	%r160, 0, %r153, %p5;
	selp.b32 	%r161, 0, %r156, %p4;
	selp.b32 	%r162, 0, %r158, %p3;
	mul.lo.s32 	%r163, %r13, %r159;
	mad.lo.s32 	%r164, %r14, %r160, %r163;
	mad.lo.s32 	%r165, %r15, %r161, %r164;
	mad.lo.s32 	%r166, %r16, %r162, %r165;
	shl.b64 	%rd75, %rd74, 32;
	shr.s64 	%rd76, %rd75, 30;
	add.s64 	%rd77, %rd5, %rd76;
	ld.global.f32 	%f33, [%rd77];
	cvt.s64.s32 	%rd78, %r166;
	add.s64 	%rd79, %rd6, %rd78;
	ld.global.u8 	%rs8, [%rd79];
	setp.eq.s16 	%p14, %rs8, 0;
	mul.f32 	%f34, %f33, %f4;
	selp.f32 	%f35, %f3, %f34, %p14;
	max.f32 	%f36, %f32, %f35;
	add.s64 	%rd80, %rd32, 256;
	cvt.u32.u64 	%r167, %rd80;
	div.s32 	%r168, %r167, %r9;
	mul.lo.s32 	%r169, %r168, %r9;
	sub.s32 	%r170, %r167, %r169;
	div.s32 	%r171, %r170, %r10;
	mul.lo.s32 	%r172, %r171, %r10;
	sub.s32 	%r173, %r170, %r172;
	div.s32 	%r174, %r173, %r11;
	mul.lo.s32 	%r175, %r174, %r11;
	sub.s32 	%r176, %r173, %r175;
	selp.b32 	%r177, 0, %r168, %p6;
	selp.b32 	%r178, 0, %r171, %p5;
	selp.b32 	%r179, 0, %r174, %p4;
	selp.b32 	%r180, 0, %r176, %p3;
	mul.lo.s32 	%r181, %r13, %r177;
	mad.lo.s32 	%r182, %r14, %r178, %r181;
	mad.lo.s32 	%r183, %r15, %r179, %r182;
	mad.lo.s32 	%r184, %r16, %r180, %r183;
	shl.b64 	%rd81, %rd80, 32;
	shr.s64 	%rd82, %rd81, 30;
	add.s64 	%rd83, %rd5, %rd82;
	ld.global.f32 	%f37, [%rd83];
	cvt.s64.s32 	%rd84, %r184;
	add.s64 	%rd85, %rd6, %rd84;
	ld.global.u8 	%rs9, [%rd85];
	setp.eq.s16 	%p15, %rs9, 0;
	mul.f32 	%f38, %f37, %f4;
	selp.f32 	%f39, %f3, %f38, %p15;
	max.f32 	%f40, %f36, %f39;
	add.s64 	%rd86, %rd32, 288;
	cvt.u32.u64 	%r185, %rd86;
	div.s32 	%r186, %r185, %r9;
	mul.lo.s32 	%r187, %r186, %r9;
	sub.s32 	%r188, %r185, %r187;
	div.s32 	%r189, %r188, %r10;
	mul.lo.s32 	%r190, %r189, %r10;
	sub.s32 	%r191, %r188, %r190;
	div.s32 	%r192, %r191, %r11;
	mul.lo.s32 	%r193, %r192, %r11;
	sub.s32 	%r194, %r191, %r193;
	selp.b32 	%r195, 0, %r186, %p6;
	selp.b32 	%r196, 0, %r189, %p5;
	selp.b32 	%r197, 0, %r192, %p4;
	selp.b32 	%r198, 0, %r194, %p3;
	mul.lo.s32 	%r199, %r13, %r195;
	mad.lo.s32 	%r200, %r14, %r196, %r199;
	mad.lo.s32 	%r201, %r15, %r197, %r200;
	mad.lo.s32 	%r202, %r16, %r198, %r201;
	shl.b64 	%rd87, %rd86, 32;
	shr.s64 	%rd88, %rd87, 30;
	add.s64 	%rd89, %rd5, %rd88;
	ld.global.f32 	%f41, [%rd89];
	cvt.s64.s32 	%rd90, %r202;
	add.s64 	%rd91, %rd6, %rd90;
	ld.global.u8 	%rs10, [%rd91];
	setp.eq.s16 	%p16, %rs10, 0;
	mul.f32 	%f42, %f41, %f4;
	selp.f32 	%f43, %f3, %f42, %p16;
	max.f32 	%f44, %f40, %f43;
	add.s64 	%rd92, %rd32, 320;
	cvt.u32.u64 	%r203, %rd92;
	div.s32 	%r204, %r203, %r9;
	mul.lo.s32 	%r205, %r204, %r9;
	sub.s32 	%r206, %r203, %r205;
	div.s32 	%r207, %r206, %r10;
	mul.lo.s32 	%r208, %r207, %r10;
	sub.s32 	%r209, %r206, %r208;
	div.s32 	%r210, %r209, %r11;
	mul.lo.s32 	%r211, %r210, %r11;
	sub.s32 	%r212, %r209, %r211;
	selp.b32 	%r213, 0, %r204, %p6;
	selp.b32 	%r214, 0, %r207, %p5;
	selp.b32 	%r215, 0, %r210, %p4;
	selp.b32 	%r216, 0, %r212, %p3;
	mul.lo.s32 	%r217, %r13, %r213;
	mad.lo.s32 	%r218, %r14, %r214, %r217;
	mad.lo.s32 	%r219, %r15, %r215, %r218;
	mad.lo.s32 	%r220, %r16, %r216, %r219;
	shl.b64 	%rd93, %rd92, 32;
	shr.s64 	%rd94, %rd93, 30;
	add.s64 	%rd95, %rd5, %rd94;
	ld.global.f32 	%f45, [%rd95];
	cvt.s64.s32 	%rd96, %r220;
	add.s64 	%rd97, %rd6, %rd96;
	ld.global.u8 	%rs11, [%rd97];
	setp.eq.s16 	%p17, %rs11, 0;
	mul.f32 	%f46, %f45, %f4;
	selp.f32 	%f47, %f3, %f46, %p17;
	max.f32 	%f48, %f44, %f47;
	add.s64 	%rd98, %rd32, 352;
	cvt.u32.u64 	%r221, %rd98;
	div.s32 	%r222, %r221, %r9;
	mul.lo.s32 	%r223, %r222, %r9;
	sub.s32 	%r224, %r221, %r223;
	div.s32 	%r225, %r224, %r10;
	mul.lo.s32 	%r226, %r225, %r10;
	sub.s32 	%r227, %r224, %r226;
	div.s32 	%r228, %r227, %r11;
	mul.lo.s32 	%r229, %r228, %r11;
	sub.s32 	%r230, %r227, %r229;
	selp.b32 	%r231, 0, %r222, %p6;
	selp.b32 	%r232, 0, %r225, %p5;
	selp.b32 	%r233, 0, %r228, %p4;
	selp.b32 	%r234, 0, %r230, %p3;
	mul.lo.s32 	%r235, %r13, %r231;
	mad.lo.s32 	%r236, %r14, %r232, %r235;
	mad.lo.s32 	%r237, %r15, %r233, %r236;
	mad.lo.s32 	%r238, %r16, %r234, %r237;
	shl.b64 	%rd99, %rd98, 32;
	shr.s64 	%rd100, %rd99, 30;
	add.s64 	%rd101, %rd5, %rd100;
	ld.global.f32 	%f49, [%rd101];
	cvt.s64.s32 	%rd102, %r238;
	add.s64 	%rd103, %rd6, %rd102;
	ld.global.u8 	%rs12, [%rd103];
	setp.eq.s16 	%p18, %rs12, 0;
	mul.f32 	%f50, %f49, %f4;
	selp.f32 	%f51, %f3, %f50, %p18;
	max.f32 	%f52, %f48, %f51;
	add.s64 	%rd104, %rd32, 384;
	cvt.u32.u64 	%r239, %rd104;
	div.s32 	%r240, %r239, %r9;
	mul.lo.s32 	%r241, %r240, %r9;
	sub.s32 	%r242, %r239, %r241;
	div.s32 	%r243, %r242, %r10;
	mul.lo.s32 	%r244, %r243, %r10;
	sub.s32 	%r245, %r242, %r244;
	div.s32 	%r246, %r245, %r11;
	mul.lo.s32 	%r247, %r246, %r11;
	sub.s32 	%r248, %r245, %r247;
	selp.b32 	%r249, 0, %r240, %p6;
	selp.b32 	%r250, 0, %r243, %p5;
	selp.b32 	%r251, 0, %r246, %p4;
	selp.b32 	%r252, 0, %r248, %p3;
	mul.lo.s32 	%r253, %r13, %r249;
	mad.lo.s32 	%r254, %r14, %r250, %r253;
	mad.lo.s32 	%r255, %r15, %r251, %r254;
	mad.lo.s32 	%r256, %r16, %r252, %r255;
	shl.b64 	%rd105, %rd104, 32;
	shr.s64 	%rd106, %rd105, 30;
	add.s64 	%rd107, %rd5, %rd106;
	ld.global.f32 	%f53, [%rd107];
	cvt.s64.s32 	%rd108, %r256;
	add.s64 	%rd109, %rd6, %rd108;
	ld.global.u8 	%rs13, [%rd109];
	setp.eq.s16 	%p19, %rs13, 0;
	mul.f32 	%f54, %f53, %f4;
	selp.f32 	%f55, %f3, %f54, %p19;
	max.f32 	%f56, %f52, %f55;
	add.s64 	%rd110, %rd32, 416;
	cvt.u32.u64 	%r257, %rd110;
	div.s32 	%r258, %r257, %r9;
	mul.lo.s32 	%r259, %r258, %r9;
	sub.s32 	%r260, %r257, %r259;
	div.s32 	%r261, %r260, %r10;
	mul.lo.s32 	%r262, %r261, %r10;
	sub.s32 	%r263, %r260, %r262;
	div.s32 	%r264, %r263, %r11;
	mul.lo.s32 	%r265, %r264, %r11;
	sub.s32 	%r266, %r263, %r265;
	selp.b32 	%r267, 0, %r258, %p6;
	selp.b32 	%r268, 0, %r261, %p5;
	selp.b32 	%r269, 0, %r264, %p4;
	selp.b32 	%r270, 0, %r266, %p3;
	mul.lo.s32 	%r271, %r13, %r267;
	mad.lo.s32 	%r272, %r14, %r268, %r271;
	mad.lo.s32 	%r273, %r15, %r269, %r272;
	mad.lo.s32 	%r274, %r16, %r270, %r273;
	shl.b64 	%rd111, %rd110, 32;
	shr.s64 	%rd112, %rd111, 30;
	add.s64 	%rd113, %rd5, %rd112;
	ld.global.f32 	%f57, [%rd113];
	cvt.s64.s32 	%rd114, %r274;
	add.s64 	%rd115, %rd6, %rd114;
	ld.global.u8 	%rs14, [%rd115];
	setp.eq.s16 	%p20, %rs14, 0;
	mul.f32 	%f58, %f57, %f4;
	selp.f32 	%f59, %f3, %f58, %p20;
	max.f32 	%f60, %f56, %f59;
	add.s64 	%rd116, %rd32, 448;
	cvt.u32.u64 	%r275, %rd116;
	div.s32 	%r276, %r275, %r9;
	mul.lo.s32 	%r277, %r276, %r9;
	sub.s32 	%r278, %r275, %r277;
	div.s32 	%r279, %r278, %r10;
	mul.lo.s32 	%r280, %r279, %r10;
	sub.s32 	%r281, %r278, %r280;
	div.s32 	%r282, %r281, %r11;
	mul.lo.s32 	%r283, %r282, %r11;
	sub.s32 	%r284, %r281, %r283;
	selp.b32 	%r285, 0, %r276, %p6;
	selp.b32 	%r286, 0, %r279, %p5;
	selp.b32 	%r287, 0, %r282, %p4;
	selp.b32 	%r288, 0, %r284, %p3;
	mul.lo.s32 	%r289, %r13, %r285;
	mad.lo.s32 	%r290, %r14, %r286, %r289;
	mad.lo.s32 	%r291, %r15, %r287, %r290;
	mad.lo.s32 	%r292, %r16, %r288, %r291;
	shl.b64 	%rd117, %rd116, 32;
	shr.s64 	%rd118, %rd117, 30;
	add.s64 	%rd119, %rd5, %rd118;
	ld.global.f32 	%f61, [%rd119];
	cvt.s64.s32 	%rd120, %r292;
	add.s64 	%rd121, %rd6, %rd120;
	ld.global.u8 	%rs15, [%rd121];
	setp.eq.s16 	%p21, %rs15, 0;
	mul.f32 	%f62, %f61, %f4;
	selp.f32 	%f63, %f3, %f62, %p21;
	max.f32 	%f64, %f60, %f63;
	add.s64 	%rd122, %rd32, 480;
	cvt.u32.u64 	%r293, %rd122;
	div.s32 	%r294, %r293, %r9;
	mul.lo.s32 	%r295, %r294, %r9;
	sub.s32 	%r296, %r293, %r295;
	div.s32 	%r297, %r296, %r10;
	mul.lo.s32 	%r298, %r297, %r10;
	sub.s32 	%r299, %r296, %r298;
	div.s32 	%r300, %r299, %r11;
	mul.lo.s32 	%r301, %r300, %r11;
	sub.s32 	%r302, %r299, %r301;
	selp.b32 	%r303, 0, %r294, %p6;
	selp.b32 	%r304, 0, %r297, %p5;
	selp.b32 	%r305, 0, %r300, %p4;
	selp.b32 	%r306, 0, %r302, %p3;
	mul.lo.s32 	%r307, %r13, %r303;
	mad.lo.s32 	%r308, %r14, %r304, %r307;
	mad.lo.s32 	%r309, %r15, %r305, %r308;
	mad.lo.s32 	%r310, %r16, %r306, %r309;
	shl.b64 	%rd123, %rd122, 32;
	shr.s64 	%rd124, %rd123, 30;
	add.s64 	%rd125, %rd5, %rd124;
	ld.global.f32 	%f65, [%rd125];
	cvt.s64.s32 	%rd126, %r310;
	add.s64 	%rd127, %rd6, %rd126;
	ld.global.u8 	%rs16, [%rd127];
	setp.eq.s16 	%p22, %rs16, 0;
	mul.f32 	%f66, %f65, %f4;
	selp.f32 	%f67, %f3, %f66, %p22;
	max.f32 	%f68, %f64, %f67;
	add.s64 	%rd128, %rd32, 512;
	cvt.u32.u64 	%r311, %rd128;
	div.s32 	%r312, %r311, %r9;
	mul.lo.s32 	%r313, %r312, %r9;
	sub.s32 	%r314, %r311, %r313;
	div.s32 	%r315, %r314, %r10;
	mul.lo.s32 	%r316, %r315, %r10;
	sub.s32 	%r317, %r314, %r316;
	div.s32 	%r318, %r317, %r11;
	mul.lo.s32 	%r319, %r318, %r11;
	sub.s32 	%r320, %r317, %r319;
	selp.b32 	%r321, 0, %r312, %p6;
	selp.b32 	%r322, 0, %r315, %p5;
	selp.b32 	%r323, 0, %r318, %p4;
	selp.b32 	%r324, 0, %r320, %p3;
	mul.lo.s32 	%r325, %r13, %r321;
	mad.lo.s32 	%r326, %r14, %r322, %r325;
	mad.lo.s32 	%r327, %r15, %r323, %r326;
	mad.lo.s32 	%r328, %r16, %r324, %r327;
	shl.b64 	%rd129, %rd128, 32;
	shr.s64 	%rd130, %rd129, 30;
	add.s64 	%rd131, %rd5, %rd130;
	ld.global.f32 	%f69, [%rd131];
	cvt.s64.s32 	%rd132, %r328;
	add.s64 	%rd133, %rd6, %rd132;
	ld.global.u8 	%rs17, [%rd133];
	setp.eq.s16 	%p23, %rs17, 0;
	mul.f32 	%f70, %f69, %f4;
	selp.f32 	%f71, %f3, %f70, %p23;
	max.f32 	%f72, %f68, %f71;
	add.s64 	%rd134, %rd32, 544;
	cvt.u32.u64 	%r329, %rd134;
	div.s32 	%r330, %r329, %r9;
	mul.lo.s32 	%r331, %r330, %r9;
	sub.s32 	%r332, %r329, %r331;
	div.s32 	%r333, %r332, %r10;
	mul.lo.s32 	%r334, %r333, %r10;
	sub.s32 	%r335, %r332, %r334;
	div.s32 	%r336, %r335, %r11;
	mul.lo.s32 	%r337, %r336, %r11;
	sub.s32 	%r338, %r335, %r337;
	selp.b32 	%r339, 0, %r330, %p6;
	selp.b32 	%r340, 0, %r333, %p5;
	selp.b32 	%r341, 0, %r336, %p4;
	selp.b32 	%r342, 0, %r338, %p3;
	mul.lo.s32 	%r343, %r13, %r339;
	mad.lo.s32 	%r344, %r14, %r340, %r343;
	mad.lo.s32 	%r345, %r15, %r341, %r344;
	mad.lo.s32 	%r346, %r16, %r342, %r345;
	shl.b64 	%rd135, %rd134, 32;
	shr.s64 	%rd136, %rd135, 30;
	add.s64 	%rd137, %rd5, %rd136;
	ld.global.f32 	%f73, [%rd137];
	cvt.s64.s32 	%rd138, %r346;
	add.s64 	%rd139, %rd6, %rd138;
	ld.global.u8 	%rs18, [%rd139];
	setp.eq.s16 	%p24, %rs18, 0;
	mul.f32 	%f74, %f73, %f4;
	selp.f32 	%f75, %f3, %f74, %p24;
	max.f32 	%f76, %f72, %f75;
	add.s64 	%rd140, %rd32, 576;
	cvt.u32.u64 	%r347, %rd140;
	div.s32 	%r348, %r347, %r9;
	mul.lo.s32 	%r349, %r348, %r9;
	sub.s32 	%r350, %r347, %r349;
	div.s32 	%r351, %r350, %r10;
	mul.lo.s32 	%r352, %r351, %r10;
	sub.s32 	%r353, %r350, %r352;
	div.s32 	%r354, %r353, %r11;
	mul.lo.s32 	%r355, %r354, %r11;
	sub.s32 	%r356, %r353, %r355;
	selp.b32 	%r357, 0, %r348, %p6;
	selp.b32 	%r358, 0, %r351, %p5;
	selp.b32 	%r359, 0, %r354, %p4;
	selp.b32 	%r360, 0, %r356, %p3;
	mul.lo.s32 	%r361, %r13, %r357;
	mad.lo.s32 	%r362, %r14, %r358, %r361;
	mad.lo.s32 	%r363, %r15, %r359, %r362;
	mad.lo.s32 	%r364, %r16, %r360, %r363;
	shl.b64 	%rd141, %rd140, 32;
	shr.s64 	%rd142, %rd141, 30;
	add.s64 	%rd143, %rd5, %rd142;
	ld.global.f32 	%f77, [%rd143];
	cvt.s64.s32 	%rd144, %r364;
	add.s64 	%rd145, %rd6, %rd144;
	ld.global.u8 	%rs19, [%rd145];
	setp.eq.s16 	%p25, %rs19, 0;
	mul.f32 	%f78, %f77, %f4;
	selp.f32 	%f79, %f3, %f78, %p25;
	max.f32 	%f80, %f76, %f79;
	add.s64 	%rd146, %rd32, 608;
	cvt.u32.u64 	%r365, %rd146;
	div.s32 	%r366, %r365, %r9;
	mul.lo.s32 	%r367, %r366, %r9;
	sub.s32 	%r368, %r365, %r367;
	div.s32 	%r369, %r368, %r10;
	mul.lo.s32 	%r370, %r369, %r10;
	sub.s32 	%r371, %r368, %r370;
	div.s32 	%r372, %r371, %r11;
	mul.lo.s32 	%r373, %r372, %r11;
	sub.s32 	%r374, %r371, %r373;
	selp.b32 	%r375, 0, %r366, %p6;
	selp.b32 	%r376, 0, %r369, %p5;
	selp.b32 	%r377, 0, %r372, %p4;
	selp.b32 	%r378, 0, %r374, %p3;
	mul.lo.s32 	%r379, %r13, %r375;
	mad.lo.s32 	%r380, %r14, %r376, %r379;
	mad.lo.s32 	%r381, %r15, %r377, %r380;
	mad.lo.s32 	%r382, %r16, %r378, %r381;
	shl.b64 	%rd147, %rd146, 32;
	shr.s64 	%rd148, %rd147, 30;
	add.s64 	%rd149, %rd5, %rd148;
	ld.global.f32 	%f81, [%rd149];
	cvt.s64.s32 	%rd150, %r382;
	add.s64 	%rd151, %rd6, %rd150;
	ld.global.u8 	%rs20, [%rd151];
	setp.eq.s16 	%p26, %rs20, 0;
	mul.f32 	%f82, %f81, %f4;
	selp.f32 	%f83, %f3, %f82, %p26;
	max.f32 	%f84, %f80, %f83;
	add.s64 	%rd152, %rd32, 640;
	cvt.u32.u64 	%r383, %rd152;
	div.s32 	%r384, %r383, %r9;
	mul.lo.s32 	%r385, %r384, %r9;
	sub.s32 	%r386, %r383, %r385;
	div.s32 	%r387, %r386, %r10;
	mul.lo.s32 	%r388, %r387, %r10;
	sub.s32 	%r389, %r386, %r388;
	div.s32 	%r390, %r389, %r11;
	mul.lo.s32 	%r391, %r390, %r11;
	sub.s32 	%r392, %r389, %r391;
	selp.b32 	%r393, 0, %r384, %p6;
	selp.b32 	%r394, 0, %r387, %p5;
	selp.b32 	%r395, 0, %r390, %p4;
	selp.b32 	%r396, 0, %r392, %p3;
	mul.lo.s32 	%r397, %r13, %r393;
	mad.lo.s32 	%r398, %r14, %r394, %r397;
	mad.lo.s32 	%r399, %r15, %r395, %r398;
	mad.lo.s32 	%r400, %r16, %r396, %r399;
	shl.b64 	%rd153, %rd152, 32;
	shr.s64 	%rd154, %rd153, 30;
	add.s64 	%rd155, %rd5, %rd154;
	ld.global.f32 	%f85, [%rd155];
	cvt.s64.s32 	%rd156, %r400;
	add.s64 	%rd157, %rd6, %rd156;
	ld.global.u8 	%rs21, [%rd157];
	setp.eq.s16 	%p27, %rs21, 0;
	mul.f32 	%f86, %f85, %f4;
	selp.f32 	%f87, %f3, %f86, %p27;
	max.f32 	%f88, %f84, %f87;
	add.s64 	%rd158, %rd32, 672;
	cvt.u32.u64 	%r401, %rd158;
	div.s32 	%r402, %r401, %r9;
	mul.lo.s32 	%r403, %r402, %r9;
	sub.s32 	%r404, %r401, %r403;
	div.s32 	%r405, %r404, %r10;
	mul.lo.s32 	%r406, %r405, %r10;
	sub.s32 	%r407, %r404, %r406;
	div.s32 	%r408, %r407, %r11;
	mul.lo.s32 	%r409, %r408, %r11;
	sub.s32 	%r410, %r407, %r409;
	selp.b32 	%r411, 0, %r402, %p6;
	selp.b32 	%r412, 0, %r405, %p5;
	selp.b32 	%r413, 0, %r408, %p4;
	selp.b32 	%r414, 0, %r410, %p3;
	mul.lo.s32 	%r415, %r13, %r411;
	mad.lo.s32 	%r416, %r14, %r412, %r415;
	mad.lo.s32 	%r417, %r15, %r413, %r416;
	mad.lo.s32 	%r418, %r16, %r414, %r417;
	shl.b64 	%rd159, %rd158, 32;
	shr.s64 	%rd160, %rd159, 30;
	add.s64 	%rd161, %rd5, %rd160;
	ld.global.f32 	%f89, [%rd161];
	cvt.s64.s32 	%rd162, %r418;
	add.s64 	%rd163, %rd6, %rd162;
	ld.global.u8 	%rs22, [%rd163];
	setp.eq.s16 	%p28, %rs22, 0;
	mul.f32 	%f90, %f89, %f4;
	selp.f32 	%f91, %f3, %f90, %p28;
	max.f32 	%f92, %f88, %f91;
	add.s64 	%rd164, %rd32, 704;
	cvt.u32.u64 	%r419, %rd164;
	div.s32 	%r420, %r419, %r9;
	mul.lo.s32 	%r421, %r420, %r9;
	sub.s32 	%r422, %r419, %r421;
	div.s32 	%r423, %r422, %r10;
	mul.lo.s32 	%r424, %r423, %r10;
	sub.s32 	%r425, %r422, %r424;
	div.s32 	%r426, %r425, %r11;
	mul.lo.s32 	%r427, %r426, %r11;
	sub.s32 	%r428, %r425, %r427;
	selp.b32 	%r429, 0, %r420, %p6;
	selp.b32 	%r430, 0, %r423, %p5;
	selp.b32 	%r431, 0, %r426, %p4;
	selp.b32 	%r432, 0, %r428, %p3;
	mul.lo.s32 	%r433, %r13, %r429;
	mad.lo.s32 	%r434, %r14, %r430, %r433;
	mad.lo.s32 	%r435, %r15, %r431, %r434;
	mad.lo.s32 	%r436, %r16, %r432, %r435;
	shl.b64 	%rd165, %rd164, 32;
	shr.s64 	%rd166, %rd165, 30;
	add.s64 	%rd167, %rd5, %rd166;
	ld.global.f32 	%f93, [%rd167];
	cvt.s64.s32 	%rd168, %r436;
	add.s64 	%rd169, %rd6, %rd168;
	ld.global.u8 	%rs23, [%rd169];
	setp.eq.s16 	%p29, %rs23, 0;
	mul.f32 	%f94, %f93, %f4;
	selp.f32 	%f95, %f3, %f94, %p29;
	max.f32 	%f96, %f92, %f95;
	add.s64 	%rd170, %rd32, 736;
	cvt.u32.u64 	%r437, %rd170;
	div.s32 	%r438, %r437, %r9;
	mul.lo.s32 	%r439, %r438, %r9;
	sub.s32 	%r440, %r437, %r439;
	div.s32 	%r441, %r440, %r10;
	mul.lo.s32 	%r442, %r441, %r10;
	sub.s32 	%r443, %r440, %r442;
	div.s32 	%r444, %r443, %r11;
	mul.lo.s32 	%r445, %r444, %r11;
	sub.s32 	%r446, %r443, %r445;
	selp.b32 	%r447, 0, %r438, %p6;
	selp.b32 	%r448, 0, %r441, %p5;
	selp.b32 	%r449, 0, %r444, %p4;
	selp.b32 	%r450, 0, %r446, %p3;
	mul.lo.s32 	%r451, %r13, %r447;
	mad.lo.s32 	%r452, %r14, %r448, %r451;
	mad.lo.s32 	%r453, %r15, %r449, %r452;
	mad.lo.s32 	%r454, %r16, %r450, %r453;
	shl.b64 	%rd171, %rd170, 32;
	shr.s64 	%rd172, %rd171, 30;
	add.s64 	%rd173, %rd5, %rd172;
	ld.global.f32 	%f97, [%rd173];
	cvt.s64.s32 	%rd174, %r454;
	add.s64 	%rd175, %rd6, %rd174;
	ld.global.u8 	%rs24, [%rd175];
	setp.eq.s16 	%p30, %rs24, 0;
	mul.f32 	%f98, %f97, %f4;
	selp.f32 	%f99, %f3, %f98, %p30;
	max.f32 	%f100, %f96, %f99;
	add.s64 	%rd176, %rd32, 768;
	cvt.u32.u64 	%r455, %rd176;
	div.s32 	%r456, %r455, %r9;
	mul.lo.s32 	%r457, %r456, %r9;
	sub.s32 	%r458, %r455, %r457;
	div.s32 	%r459, %r458, %r10;
	mul.lo.s32 	%r460, %r459, %r10;
	sub.s32 	%r461, %r458, %r460;
	div.s32 	%r462, %r461, %r11;
	mul.lo.s32 	%r463, %r462, %r11;
	sub.s32 	%r464, %r461, %r463;
	selp.b32 	%r465, 0, %r456, %p6;
	selp.b32 	%r466, 0, %r459, %p5;
	selp.b32 	%r467, 0, %r462, %p4;
	selp.b32 	%r468, 0, %r464, %p3;
	mul.lo.s32 	%r469, %r13, %r465;
	mad.lo.s32 	%r470, %r14, %r466, %r469;
	mad.lo.s32 	%r471, %r15, %r467, %r470;
	mad.lo.s32 	%r472, %r16, %r468, %r471;
	shl.b64 	%rd177, %rd176, 32;
	shr.s64 	%rd178, %rd177, 30;
	add.s64 	%rd179, %rd5, %rd178;
	ld.global.f32 	%f101, [%rd179];
	cvt.s64.s32 	%rd180, %r472;
	add.s64 	%rd181, %rd6, %rd180;
	ld.global.u8 	%rs25, [%rd181];
	setp.eq.s16 	%p31, %rs25, 0;
	mul.f32 	%f102, %f101, %f4;
	selp.f32 	%f103, %f3, %f102, %p31;
	max.f32 	%f104, %f100, %f103;
	add.s64 	%rd182, %rd32, 800;
	cvt.u32.u64 	%r473, %rd182;
	div.s32 	%r474, %r473, %r9;
	mul.lo.s32 	%r475, %r474, %r9;
	sub.s32 	%r476, %r473, %r475;
	div.s32 	%r477, %r476, %r10;
	mul.lo.s32 	%r478, %r477, %r10;
	sub.s32 	%r479, %r476, %r478;
	div.s32 	%r480, %r479, %r11;
	mul.lo.s32 	%r481, %r480, %r11;
	sub.s32 	%r482, %r479, %r481;
	selp.b32 	%r483, 0, %r474, %p6;
	selp.b32 	%r484, 0, %r477, %p5;
	selp.b32 	%r485, 0, %r480, %p4;
	selp.b32 	%r486, 0, %r482, %p3;
	mul.lo.s32 	%r487, %r13, %r483;
	mad.lo.s32 	%r488, %r14, %r484, %r487;
	mad.lo.s32 	%r489, %r15, %r485, %r488;
	mad.lo.s32 	%r490, %r16, %r486, %r489;
	shl.b64 	%rd183, %rd182, 32;
	shr.s64 	%rd184, %rd183, 30;
	add.s64 	%rd185, %rd5, %rd184;
	ld.global.f32 	%f105, [%rd185];
	cvt.s64.s32 	%rd186, %r490;
	add.s64 	%rd187, %rd6, %rd186;
	ld.global.u8 	%rs26, [%rd187];
	setp.eq.s16 	%p32, %rs26, 0;
	mul.f32 	%f106, %f105, %f4;
	selp.f32 	%f107, %f3, %f106, %p32;
	max.f32 	%f108, %f104, %f107;
	add.s64 	%rd188, %rd32, 832;
	cvt.u32.u64 	%r491, %rd188;
	div.s32 	%r492, %r491, %r9;
	mul.lo.s32 	%r493, %r492, %r9;
	sub.s32 	%r494, %r491, %r493;
	div.s32 	%r495, %r494, %r10;
	mul.lo.s32 	%r496, %r495, %r10;
	sub.s32 	%r497, %r494, %r496;
	div.s32 	%r498, %r497, %r11;
	mul.lo.s32 	%r499, %r498, %r11;
	sub.s32 	%r500, %r497, %r499;
	selp.b32 	%r501, 0, %r492, %p6;
	selp.b32 	%r502, 0, %r495, %p5;
	selp.b32 	%r503, 0, %r498, %p4;
	selp.b32 	%r504, 0, %r500, %p3;
	mul.lo.s32 	%r505, %r13, %r501;
	mad.lo.s32 	%r506, %r14, %r502, %r505;
	mad.lo.s32 	%r507, %r15, %r503, %r506;
	mad.lo.s32 	%r508, %r16, %r504, %r507;
	shl.b64 	%rd189, %rd188, 32;
	shr.s64 	%rd190, %rd189, 30;
	add.s64 	%rd191, %rd5, %rd190;
	ld.global.f32 	%f109, [%rd191];
	cvt.s64.s32 	%rd192, %r508;
	add.s64 	%rd193, %rd6, %rd192;
	ld.global.u8 	%rs27, [%rd193];
	setp.eq.s16 	%p33, %rs27, 0;
	mul.f32 	%f110, %f109, %f4;
	selp.f32 	%f111, %f3, %f110, %p33;
	max.f32 	%f112, %f108, %f111;
	add.s64 	%rd194, %rd32, 864;
	cvt.u32.u64 	%r509, %rd194;
	div.s32 	%r510, %r509, %r9;
	mul.lo.s32 	%r511, %r510, %r9;
	sub.s32 	%r512, %r509, %r511;
	div.s32 	%r513, %r512, %r10;
	mul.lo.s32 	%r514, %r513, %r10;
	sub.s32 	%r515, %r512, %r514;
	div.s32 	%r516, %r515, %r11;
	mul.lo.s32 	%r517, %r516, %r11;
	sub.s32 	%r518, %r515, %r517;
	selp.b32 	%r519, 0, %r510, %p6;
	selp.b32 	%r520, 0, %r513, %p5;
	selp.b32 	%r521, 0, %r516, %p4;
	selp.b32 	%r522, 0, %r518, %p3;
	mul.lo.s32 	%r523, %r13, %r519;
	mad.lo.s32 	%r524, %r14, %r520, %r523;
	mad.lo.s32 	%r525, %r15, %r521, %r524;
	mad.lo.s32 	%r526, %r16, %r522, %r525;
	shl.b64 	%rd195, %rd194, 32;
	shr.s64 	%rd196, %rd195, 30;
	add.s64 	%rd197, %rd5, %rd196;
	ld.global.f32 	%f113, [%rd197];
	cvt.s64.s32 	%rd198, %r526;
	add.s64 	%rd199, %rd6, %rd198;
	ld.global.u8 	%rs28, [%rd199];
	setp.eq.s16 	%p34, %rs28, 0;
	mul.f32 	%f114, %f113, %f4;
	selp.f32 	%f115, %f3, %f114, %p34;
	max.f32 	%f116, %f112, %f115;
	add.s64 	%rd200, %rd32, 896;
	cvt.u32.u64 	%r527, %rd200;
	div.s32 	%r528, %r527, %r9;
	mul.lo.s32 	%r529, %r528, %r9;
	sub.s32 	%r530, %r527, %r529;
	div.s32 	%r531, %r530, %r10;
	mul.lo.s32 	%r532, %r531, %r10;
	sub.s32 	%r533, %r530, %r532;
	div.s32 	%r534, %r533, %r11;
	mul.lo.s32 	%r535, %r534, %r11;
	sub.s32 	%r536, %r533, %r535;
	selp.b32 	%r537, 0, %r528, %p6;
	selp.b32 	%r538, 0, %r531, %p5;
	selp.b32 	%r539, 0, %r534, %p4;
	selp.b32 	%r540, 0, %r536, %p3;
	mul.lo.s32 	%r541, %r13, %r537;
	mad.lo.s32 	%r542, %r14, %r538, %r541;
	mad.lo.s32 	%r543, %r15, %r539, %r542;
	mad.lo.s32 	%r544, %r16, %r540, %r543;
	shl.b64 	%rd201, %rd200, 32;
	shr.s64 	%rd202, %rd201, 30;
	add.s64 	%rd203, %rd5, %rd202;
	ld.global.f32 	%f117, [%rd203];
	cvt.s64.s32 	%rd204, %r544;
	add.s64 	%rd205, %rd6, %rd204;
	ld.global.u8 	%rs29, [%rd205];
	setp.eq.s16 	%p35, %rs29, 0;
	mul.f32 	%f118, %f117, %f4;
	selp.f32 	%f119, %f3, %f118, %p35;
	max.f32 	%f120, %f116, %f119;
	add.s64 	%rd206, %rd32, 928;
	cvt.u32.u64 	%r545, %rd206;
	div.s32 	%r546, %r545, %r9;
	mul.lo.s32 	%r547, %r546, %r9;
	sub.s32 	%r548, %r545, %r547;
	div.s32 	%r549, %r548, %r10;
	mul.lo.s32 	%r550, %r549, %r10;
	sub.s32 	%r551, %r548, %r550;
	div.s32 	%r552, %r551, %r11;
	mul.lo.s32 	%r553, %r552, %r11;
	sub.s32 	%r554, %r551, %r553;
	selp.b32 	%r555, 0, %r546, %p6;
	selp.b32 	%r556, 0, %r549, %p5;
	selp.b32 	%r557, 0, %r552, %p4;
	selp.b32 	%r558, 0, %r554, %p3;
	mul.lo.s32 	%r559, %r13, %r555;
	mad.lo.s32 	%r560, %r14, %r556, %r559;
	mad.lo.s32 	%r561, %r15, %r557, %r560;
	mad.lo.s32 	%r562, %r16, %r558, %r561;
	shl.b64 	%rd207, %rd206, 32;
	shr.s64 	%rd208, %rd207, 30;
	add.s64 	%rd209, %rd5, %rd208;
	ld.global.f32 	%f121, [%rd209];
	cvt.s64.s32 	%rd210, %r562;
	add.s64 	%rd211, %rd6, %rd210;
	ld.global.u8 	%rs30, [%rd211];
	setp.eq.s16 	%p36, %rs30, 0;
	mul.f32 	%f122, %f121, %f4;
	selp.f32 	%f123, %f3, %f122, %p36;
	max.f32 	%f124, %f120, %f123;
	add.s64 	%rd212, %rd32, 960;
	cvt.u32.u64 	%r563, %rd212;
	div.s32 	%r564, %r563, %r9;
	mul.lo.s32 	%r565, %r564, %r9;
	sub.s32 	%r566, %r563, %r565;
	div.s32 	%r567, %r566, %r10;
	mul.lo.s32 	%r568, %r567, %r10;
	sub.s32 	%r569, %r566, %r568;
	div.s32 	%r570, %r569, %r11;
	mul.lo.s32 	%r571, %r570, %r11;
	sub.s32 	%r572, %r569, %r571;
	selp.b32 	%r573, 0, %r564, %p6;
	selp.b32 	%r574, 0, %r567, %p5;
	selp.b32 	%r575, 0, %r570, %p4;
	selp.b32 	%r576, 0, %r572, %p3;
	mul.lo.s32 	%r577, %r13, %r573;
	mad.lo.s32 	%r578, %r14, %r574, %r577;
	mad.lo.s32 	%r579, %r15, %r575, %r578;
	mad.lo.s32 	%r580, %r16, %r576, %r579;
	shl.b64 	%rd213, %rd212, 32;
	shr.s64 	%rd214, %rd213, 30;
	add.s64 	%rd215, %rd5, %rd214;
	ld.global.f32 	%f125, [%rd215];
	cvt.s64.s32 	%rd216, %r580;
	add.s64 	%rd217, %rd6, %rd216;
	ld.global.u8 	%rs31, [%rd217];
	setp.eq.s16 	%p37, %rs31, 0;
	mul.f32 	%f126, %f125, %f4;
	selp.f32 	%f127, %f3, %f126, %p37;
	max.f32 	%f128, %f124, %f127;
	mov.b32 	%r581, %f128;
	shfl.sync.bfly.b32	%r582|%p38, %r581, 16, 31, -1;
	mov.b32 	%f129, %r582;
	max.f32 	%f130, %f128, %f129;
	mov.b32 	%r583, %f130;
	shfl.sync.bfly.b32	%r584|%p39, %r583, 8, 31, -1;
	mov.b32 	%f131, %r584;
	max.f32 	%f132, %f130, %f131;
	mov.b32 	%r585, %f132;
	shfl.sync.bfly.b32	%r586|%p40, %r585, 4, 31, -1;
	mov.b32 	%f133, %r586;
	max.f32 	%f134, %f132, %f133;
	mov.b32 	%r587, %f134;
	shfl.sync.bfly.b32	%r588|%p41, %r587, 2, 31, -1;
	mov.b32 	%f135, %r588;
	max.f32 	%f136, %f134, %f135;
	mov.b32 	%r589, %f136;
	shfl.sync.bfly.b32	%r590|%p42, %r589, 1, 31, -1;
	mov.b32 	%f137, %r590;
	max.f32 	%f138, %f136, %f137;
	sub.f32 	%f139, %f7, %f138;
	fma.rn.f32 	%f140, %f139, 0f3BBB989D, 0f3F000000;
	cvt.sat.f32.f32 	%f141, %f140;
	mov.f32 	%f142, 0f4B400001;
	mov.f32 	%f143, 0f437C0000;
	fma.rm.f32 	%f144, %f141, %f143, %f142;
	add.f32 	%f145, %f144, 0fCB40007F;
	neg.f32 	%f146, %f145;
	fma.rn.f32 	%f147, %f139, 0f3FB8AA3B, %f146;
	fma.rn.f32 	%f148, %f139, 0f32A57060, %f147;
	mov.b32 	%r591, %f144;
	shl.b32 	%r592, %r591, 23;
	mov.b32 	%f149, %r592;
	ex2.approx.ftz.f32 	%f150, %f148;
	mul.f32 	%f151, %f150, %f149;
	add.f32 	%f152, %f151, 0f00000000;
	sub.f32 	%f153, %f11, %f138;
	fma.rn.f32 	%f154, %f153, 0f3BBB989D, 0f3F000000;
	cvt.sat.f32.f32 	%f155, %f154;
	fma.rm.f32 	%f156, %f155, %f143, %f142;
	add.f32 	%f157, %f156, 0fCB40007F;
	neg.f32 	%f158, %f157;
	fma.rn.f32 	%f159, %f153, 0f3FB8AA3B, %f158;
	fma.rn.f32 	%f160, %f153, 0f32A57060, %f159;
	mov.b32 	%r593, %f156;
	shl.b32 	%r594, %r593, 23;
	mov.b32 	%f161, %r594;
	ex2.approx.ftz.f32 	%f162, %f160;
	mul.f32 	%f163, %f162, %f161;
	add.f32 	%f164, %f152, %f163;
	sub.f32 	%f165, %f15, %f138;
	fma.rn.f32 	%f166, %f165, 0f3BBB989D, 0f3F000000;
	cvt.sat.f32.f32 	%f167, %f166;
	fma.rm.f32 	%f168, %f167, %f143, %f142;
	add.f32 	%f169, %f168, 0fCB40007F;
	neg.f32 	%f170, %f169;
	fma.rn.f32 	%f171, %f165, 0f3FB8AA3B, %f170;
	fma.rn.f32 	%f172, %f165, 0f32A57060, %f171;
	mov.b32 	%r595, %f168;
	shl.b32 	%r596, %r595, 23;
	mov.b32 	%f173, %r596;
	ex2.approx.ftz.f32 	%f174, %f172;
	mul.f32 	%f175, %f174, %f173;
	add.f32 	%f176, %f164, %f175;
	sub.f32 	%f177, %f19, %f138;
	fma.rn.f32 	%f178, %f177, 0f3BBB989D, 0f3F000000;
	cvt.sat.f32.f32 	%f179, %f178;
	fma.rm.f32 	%f180, %f179, %f143, %f142;
	add.f32 	%f181, %f180, 0fCB40007F;
	neg.f32 	%f182, %f181;
	fma.rn.f32 	%f183, %f177, 0f3FB8AA3B, %f182;
	fma.rn.f32 	%f184, %f177, 0f32A57060, %f183;
	mov.b32 	%r597, %f180;
	shl.b32 	%r598, %r597, 23;
	mov.b32 	%f185, %r598;
	ex2.approx.ftz.f32 	%f186, %f184;
	mul.f32 	%f187, %f186, %f185;
	add.f32 	%f188, %f176, %f187;
	sub.f32 	%f189, %f23, %f138;
	fma.rn.f32 	%f190, %f189, 0f3BBB989D, 0f3F000000;
	cvt.sat.f32.f32 	%f191, %f190;
	fma.rm.f32 	%f192, %f191, %f143, %f142;
	add.f32 	%f193, %f192, 0fCB40007F;
	neg.f32 	%f194, %f193;
	fma.rn.f32 	%f195, %f189, 0f3FB8AA3B, %f194;
	fma.rn.f32 	%f196, %f189, 0f32A57060, %f195;
	mov.b32 	%r599, %f192;
	shl.b32 	%r600, %r599, 23;
	mov.b32 	%f197, %r600;
	ex2.approx.ftz.f32 	%f198, %f196;
	mul.f32 	%f199, %f198, %f197;
	add.f32 	%f200, %f188, %f199;
	sub.f32 	%f201, %f27, %f138;
	fma.rn.f32 	%f202, %f201, 0f3BBB989D, 0f3F000000;
	cvt.sat.f32.f32 	%f203, %f202;
	fma.rm.f32 	%f204, %f203, %f143, %f142;
	add.f32 	%f205, %f204, 0fCB40007F;
	neg.f32 	%f206, %f205;
	fma.rn.f32 	%f207, %f201, 0f3FB8AA3B, %f206;
	fma.rn.f32 	%f208, %f201, 0f32A57060, %f207;
	mov.b32 	%r601, %f204;
	shl.b32 	%r602, %r601, 23;
	mov.b32 	%f209, %r602;
	ex2.approx.ftz.f32 	%f210, %f208;
	mul.f32 	%f211, %f210, %f209;
	add.f32 	%f212, %f200, %f211;
	sub.f32 	%f213, %f31, %f138;
	fma.rn.f32 	%f214, %f213, 0f3BBB989D, 0f3F000000;
	cvt.sat.f32.f32 	%f215, %f214;
	fma.rm.f32 	%f216, %f215, %f143, %f142;
	add.f32 	%f217, %f216, 0fCB40007F;
	neg.f32 	%f218, %f217;
	fma.rn.f32 	%f219, %f213, 0f3FB8AA3B, %f218;
	fma.rn.f32 	%f220, %f213, 0f32A57060, %f219;
	mov.b32 	%r603, %f216;
	shl.b32 	%r604, %r603, 23;
	mov.b32 	%f221, %r604;
	ex2.approx.ftz.f32 	%f222, %f220;
	mul.f32 	%f223, %f222, %f221;
	add.f32 	%f224, %f212, %f223;
	sub.f32 	%f225, %f35, %f138;
	fma.rn.f32 	%f226, %f225, 0f3BBB989D, 0f3F000000;
	cvt.sat.f32.f32 	%f227, %f226;
	fma.rm.f32 	%f228, %f227, %f143, %f142;
	add.f32 	%f229, %f228, 0fCB40007F;
	neg.f32 	%f230, %f229;
	fma.rn.f32 	%f231, %f225, 0f3FB8AA3B, %f230;
	fma.rn.f32 	%f232, %f225, 0f32A57060, %f231;
	mov.b32 	%r605, %f228;
	shl.b32 	%r606, %r605, 23;
	mov.b32 	%f233, %r606;
	ex2.approx.ftz.f32 	%f234, %f232;
	mul.f32 	%f235, %f234, %f233;
	add.f32 	%f236, %f224, %f235;
	sub.f32 	%f237, %f39, %f138;
	fma.rn.f32 	%f238, %f237, 0f3BBB989D, 0f3F000000;
	cvt.sat.f32.f32 	%f239, %f238;
	fma.rm.f32 	%f240, %f239, %f143, %f142;
	add.f32 	%f241, %f240, 0fCB40007F;
	neg.f32 	%f242, %f241;
	fma.rn.f32 	%f243, %f237, 0f3FB8AA3B, %f242;
	fma.rn.f32 	%f244, %f237, 0f32A57060, %f243;
	mov.b32 	%r607, %f240;
	shl.b32 	%r608, %r607, 23;
	mov.b32 	%f245, %r608;
	ex2.approx.ftz.f32 	%f246, %f244;
	mul.f32 	%f247, %f246, %f245;
	add.f32 	%f248, %f236, %f247;
	sub.f32 	%f249, %f43, %f138;
	fma.rn.f32 	%f250, %f249, 0f3BBB989D, 0f3F000000;
	cvt.sat.f32.f32 	%f251, %f250;
	fma.rm.f32 	%f252, %f251, %f143, %f142;
	add.f32 	%f253, %f252, 0fCB40007F;
	neg.f32 	%f254, %f253;
	fma.rn.f32 	%f255, %f249, 0f3FB8AA3B, %f254;
	fma.rn.f32 	%f256, %f249, 0f32A57060, %f255;
	mov.b32 	%r609, %f252;
	shl.b32 	%r610, %r609, 23;
	mov.b32 	%f257, %r610;
	ex2.approx.ftz.f32 	%f258, %f256;
	mul.f32 	%f259, %f258, %f257;
	add.f32 	%f260, %f248, %f259;
	sub.f32 	%f261, %f47, %f138;
	fma.rn.f32 	%f262, %f261, 0f3BBB989D, 0f3F000000;
	cvt.sat.f32.f32 	%f263, %f262;
	fma.rm.f32 	%f264, %f263, %f143, %f142;
	add.f32 	%f265, %f264, 0fCB40007F;
	neg.f32 	%f266, %f265;
	fma.rn.f32 	%f267, %f261, 0f3FB8AA3B, %f266;
	fma.rn.f32 	%f268, %f261, 0f32A57060, %f267;
	mov.b32 	%r611, %f264;
	shl.b32 	%r612, %r611, 23;
	mov.b32 	%f269, %r612;
	ex2.approx.ftz.f32 	%f270, %f268;
	mul.f32 	%f271, %f270, %f269;
	add.f32 	%f272, %f260, %f271;
	sub.f32 	%f273, %f51, %f138;
	fma.rn.f32 	%f274, %f273, 0f3BBB989D, 0f3F000000;
	cvt.sat.f32.f32 	%f275, %f274;
	fma.rm.f32 	%f276, %f275, %f143, %f142;
	add.f32 	%f277, %f276, 0fCB40007F;
	neg.f32 	%f278, %f277;
	fma.rn.f32 	%f279, %f273, 0f3FB8AA3B, %f278;
	fma.rn.f32 	%f280, %f273, 0f32A57060, %f279;
	mov.b32 	%r613, %f276;
	shl.b32 	%r614, %r613, 23;
	mov.b32 	%f281, %r614;
	ex2.approx.ftz.f32 	%f282, %f280;
	mul.f32 	%f283, %f282, %f281;
	add.f32 	%f284, %f272, %f283;
	sub.f32 	%f285, %f55, %f138;
	fma.rn.f32 	%f286, %f285, 0f3BBB989D, 0f3F000000;
	cvt.sat.f32.f32 	%f287, %f286;
	fma.rm.f32 	%f288, %f287, %f143, %f142;
	add.f32 	%f289, %f288, 0fCB40007F;
	neg.f32 	%f290, %f289;
	fma.rn.f32 	%f291, %f285, 0f3FB8AA3B, %f290;
	fma.rn.f32 	%f292, %f285, 0f32A57060, %f291;
	mov.b32 	%r615, %f288;
	shl.b32 	%r616, %r615, 23;
	mov.b32 	%f293, %r616;
	ex2.approx.ftz.f32 	%f294, %f292;
	mul.f32 	%f295, %f294, %f293;
	add.f32 	%f296, %f284, %f295;
	sub.f32 	%f297, %f59, %f138;
	fma.rn.f32 	%f298, %f297, 0f3BBB989D, 0f3F000000;
	cvt.sat.f32.f32 	%f299, %f298;
	fma.rm.f32 	%f300, %f299, %f143, %f142;
	add.f32 	%f301, %f300, 0fCB40007F;
	neg.f32 	%f302, %f301;
	fma.rn.f32 	%f303, %f297, 0f3FB8AA3B, %f302;
	fma.rn.f32 	%f304, %f297, 0f32A57060, %f303;
	mov.b32 	%r617, %f300;
	shl.b32 	%r618, %r617, 23;
	mov.b32 	%f305, %r618;
	ex2.approx.ftz.f32 	%f306, %f304;
	mul.f32 	%f307, %f306, %f305;
	add.f32 	%f308, %f296, %f307;
	sub.f32 	%f309, %f63, %f138;
	fma.rn.f32 	%f310, %f309, 0f3BBB989D, 0f3F000000;
	cvt.sat.f32.f32 	%f311, %f310;
	fma.rm.f32 	%f312, %f311, %f143, %f142;
	add.f32 	%f313, %f312, 0fCB40007F;
	neg.f32 	%f314, %f313;
	fma.rn.f32 	%f315, %f309, 0f3FB8AA3B, %f314;
	fma.rn.f32 	%f316, %f309, 0f32A57060, %f315;
	mov.b32 	%r619, %f312;
	shl.b32 	%r620, %r619, 23;
	mov.b32 	%f317, %r620;
	ex2.approx.ftz.f32 	%f318, %f316;
	mul.f32 	%f319, %f318, %f317;
	add.f32 	%f320, %f308, %f319;
	sub.f32 	%f321, %f67, %f138;
	fma.rn.f32 	%f322, %f321, 0f3BBB989D, 0f3F000000;
	cvt.sat.f32.f32 	%f323, %f322;
	fma.rm.f32 	%f324, %f323, %f143, %f142;
	add.f32 	%f325, %f324, 0fCB40007F;
	neg.f32 	%f326, %f325;
	fma.rn.f32 	%f327, %f321, 0f3FB8AA3B, %f326;
	fma.rn.f32 	%f328, %f321, 0f32A57060, %f327;
	mov.b32 	%r621, %f324;
	shl.b32 	%r622, %r621, 23;
	mov.b32 	%f329, %r622;
	ex2.approx.ftz.f32 	%f330, %f328;
	mul.f32 	%f331, %f330, %f329;
	add.f32 	%f332, %f320, %f331;
	sub.f32 	%f333, %f71, %f138;
	fma.rn.f32 	%f334, %f333, 0f3BBB989D, 0f3F000000;
	cvt.sat.f32.f32 	%f335, %f334;
	fma.rm.f32 	%f336, %f335, %f143, %f142;
	add.f32 	%f337, %f336, 0fCB40007F;
	neg.f32 	%f338, %f337;
	fma.rn.f32 	%f339, %f333, 0f3FB8AA3B, %f338;
	fma.rn.f32 	%f340, %f333, 0f32A57060, %f339;
	mov.b32 	%r623, %f336;
	shl.b32 	%r624, %r623, 23;
	mov.b32 	%f341, %r624;
	ex2.approx.ftz.f32 	%f342, %f340;
	mul.f32 	%f343, %f342, %f341;
	add.f32 	%f344, %f332, %f343;
	sub.f32 	%f345, %f75, %f138;
	fma.rn.f32 	%f346, %f345, 0f3BBB989D, 0f3F000000;
	cvt.sat.f32.f32 	%f347, %f346;
	fma.rm.f32 	%f348, %f347, %f143, %f142;
	add.f32 	%f349, %f348, 0fCB40007F;
	neg.f32 	%f350, %f349;
	fma.rn.f32 	%f351, %f345, 0f3FB8AA3B, %f350;
	fma.rn.f32 	%f352, %f345, 0f32A57060, %f351;
	mov.b32 	%r625, %f348;
	shl.b32 	%r626, %r625, 23;
	mov.b32 	%f353, %r626;
	ex2.approx.ftz.f32 	%f354, %f352;
	mul.f32 	%f355, %f354, %f353;
	add.f32 	%f356, %f344, %f355;
	sub.f32 	%f357, %f79, %f138;
	fma.rn.f32 	%f358, %f357, 0f3BBB989D, 0f3F000000;
	cvt.sat.f32.f32 	%f359, %f358;
	fma.rm.f32 	%f360, %f359, %f143, %f142;
	add.f32 	%f361, %f360, 0fCB40007F;
	neg.f32 	%f362, %f361;
	fma.rn.f32 	%f363, %f357, 0f3FB8AA3B, %f362;
	fma.rn.f32 	%f364, %f357, 0f32A57060, %f363;
	mov.b32 	%r627, %f360;
	shl.b32 	%r628, %r627, 23;
	mov.b32 	%f365, %r628;
	ex2.approx.ftz.f32 	%f366, %f364;
	mul.f32 	%f367, %f366, %f365;
	add.f32 	%f368, %f356, %f367;
	sub.f32 	%f369, %f83, %f138;
	fma.rn.f32 	%f370, %f369, 0f3BBB989D, 0f3F000000;
	cvt.sat.f32.f32 	%f371, %f370;
	fma.rm.f32 	%f372, %f371, %f143, %f142;
	add.f32 	%f373, %f372, 0fCB40007F;
	neg.f32 	%f374, %f373;
	fma.rn.f32 	%f375, %f369, 0f3FB8AA3B, %f374;
	fma.rn.f32 	%f376, %f369, 0f32A57060, %f375;
	mov.b32 	%r629, %f372;
	shl.b32 	%r630, %r629, 23;
	mov.b32 	%f377, %r630;
	ex2.approx.ftz.f32 	%f378, %f376;
	mul.f32 	%f379, %f378, %f377;
	add.f32 	%f380, %f368, %f379;
	sub.f32 	%f381, %f87, %f138;
	fma.rn.f32 	%f382, %f381, 0f3BBB989D, 0f3F000000;
	cvt.sat.f32.f32 	%f383, %f382;
	fma.rm.f32 	%f384, %f383, %f143, %f142;
	add.f32 	%f385, %f384, 0fCB40007F;
	neg.f32 	%f386, %f385;
	fma.rn.f32 	%f387, %f381, 0f3FB8AA3B, %f386;
	fma.rn.f32 	%f388, %f381, 0f32A57060, %f387;
	mov.b32 	%r631, %f384;
	shl.b32 	%r632, %r631, 23;
	mov.b32 	%f389, %r632;
	ex2.approx.ftz.f32 	%f390, %f388;
	mul.f32 	%f391, %f390, %f389;
	add.f32 	%f392, %f380, %f391;
	sub.f32 	%f393, %f91, %f138;
	fma.rn.f32 	%f394, %f393, 0f3BBB989D, 0f3F000000;
	cvt.sat.f32.f32 	%f395, %f394;
	fma.rm.f32 	%f396, %f395, %f143, %f142;
	add.f32 	%f397, %f396, 0fCB40007F;
	neg.f32 	%f398, %f397;
	fma.rn.f32 	%f399, %f393, 0f3FB8AA3B, %f398;
	fma.rn.f32 	%f400, %f393, 0f32A57060, %f399;
	mov.b32 	%r633, %f396;
	shl.b32 	%r634, %r633, 23;
	mov.b32 	%f401, %r634;
	ex2.approx.ftz.f32 	%f402, %f400;
	mul.f32 	%f403, %f402, %f401;
	add.f32 	%f404, %f392, %f403;
	sub.f32 	%f405, %f95, %f138;
	fma.rn.f32 	%f406, %f405, 0f3BBB989D, 0f3F000000;
	cvt.sat.f32.f32 	%f407, %f406;
	fma.rm.f32 	%f408, %f407, %f143, %f142;
	add.f32 	%f409, %f408, 0fCB40007F;
	neg.f32 	%f410, %f409;
	fma.rn.f32 	%f411, %f405, 0f3FB8AA3B, %f410;
	fma.rn.f32 	%f412, %f405, 0f32A57060, %f411;
	mov.b32 	%r635, %f408;
	shl.b32 	%r636, %r635, 23;
	mov.b32 	%f413, %r636;
	ex2.approx.ftz.f32 	%f414, %f412;
	mul.f32 	%f415, %f414, %f413;
	add.f32 	%f416, %f404, %f415;
	sub.f32 	%f417, %f99, %f138;
	fma.rn.f32 	%f418, %f417, 0f3BBB989D, 0f3F000000;
	cvt.sat.f32.f32 	%f419, %f418;
	fma.rm.f32 	%f420, %f419, %f143, %f142;
	add.f32 	%f421, %f420, 0fCB40007F;
	neg.f32 	%f422, %f421;
	fma.rn.f32 	%f423, %f417, 0f3FB8AA3B, %f422;
	fma.rn.f32 	%f424, %f417, 0f32A57060, %f423;
	mov.b32 	%r637, %f420;
	shl.b32 	%r638, %r637, 23;
	mov.b32 	%f425, %r638;
	ex2.approx.ftz.f32 	%f426, %f424;
	mul.f32 	%f427, %f426, %f425;
	add.f32 	%f428, %f416, %f427;
	sub.f32 	%f429, %f103, %f138;
	fma.rn.f32 	%f430, %f429, 0f3BBB989D, 0f3F000000;
	cvt.sat.f32.f32 	%f431, %f430;
	fma.rm.f32 	%f432, %f431, %f143, %f142;
	add.f32 	%f433, %f432, 0fCB40007F;
	neg.f32 	%f434, %f433;
	fma.rn.f32 	%f435, %f429, 0f3FB8AA3B, %f434;
	fma.rn.f32 	%f436, %f429, 0f32A57060, %f435;
	mov.b32 	%r639, %f432;
	shl.b32 	%r640, %r639, 23;
	mov.b32 	%f437, %r640;
	ex2.approx.ftz.f32 	%f438, %f436;
	mul.f32 	%f439, %f438, %f437;
	add.f32 	%f440, %f428, %f439;
	sub.f32 	%f441, %f107, %f138;
	fma.rn.f32 	%f442, %f441, 0f3BBB989D, 0f3F000000;
	cvt.sat.f32.f32 	%f443, %f442;
	fma.rm.f32 	%f444, %f443, %f143, %f142;
	add.f32 	%f445, %f444, 0fCB40007F;
	neg.f32 	%f446, %f445;
	fma.rn.f32 	%f447, %f441, 0f3FB8AA3B, %f446;
	fma.rn.f32 	%f448, %f441, 0f32A57060, %f447;
	mov.b32 	%r641, %f444;
	shl.b32 	%r642, %r641, 23;
	mov.b32 	%f449, %r642;
	ex2.approx.ftz.f32 	%f450, %f448;
	mul.f32 	%f451, %f450, %f449;
	add.f32 	%f452, %f440, %f451;
	sub.f32 	%f453, %f111, %f138;
	fma.rn.f32 	%f454, %f453, 0f3BBB989D, 0f3F000000;
	cvt.sat.f32.f32 	%f455, %f454;
	fma.rm.f32 	%f456, %f455, %f143, %f142;
	add.f32 	%f457, %f456, 0fCB40007F;
	neg.f32 	%f458, %f457;
	fma.rn.f32 	%f459, %f453, 0f3FB8AA3B, %f458;
	fma.rn.f32 	%f460, %f453, 0f32A57060, %f459;
	mov.b32 	%r643, %f456;
	shl.b32 	%r644, %r643, 23;
	mov.b32 	%f461, %r644;
	ex2.approx.ftz.f32 	%f462, %f460;
	mul.f32 	%f463, %f462, %f461;
	add.f32 	%f464, %f452, %f463;
	sub.f32 	%f465, %f115, %f138;
	fma.rn.f32 	%f466, %f465, 0f3BBB989D, 0f3F000000;
	cvt.sat.f32.f32 	%f467, %f466;
	fma.rm.f32 	%f468, %f467, %f143, %f142;
	add.f32 	%f469, %f468, 0fCB40007F;
	neg.f32 	%f470, %f469;
	fma.rn.f32 	%f471, %f465, 0f3FB8AA3B, %f470;
	fma.rn.f32 	%f472, %f465, 0f32A57060, %f471;
	mov.b32 	%r645, %f468;
	shl.b32 	%r646, %r645, 23;
	mov.b32 	%f473, %r646;
	ex2.approx.ftz.f32 	%f474, %f472;
	mul.f32 	%f475, %f474, %f473;
	add.f32 	%f476, %f464, %f475;
	sub.f32 	%f477, %f119, %f138;
	fma.rn.f32 	%f478, %f477, 0f3BBB989D, 0f3F000000;
	cvt.sat.f32.f32 	%f479, %f478;
	fma.rm.f32 	%f480, %f479, %f143, %f142;
	add.f32 	%f481, %f480, 0fCB40007F;
	neg.f32 	%f482, %f481;
	fma.rn.f32 	%f483, %f477, 0f3FB8AA3B, %f482;
	fma.rn.f32 	%f484, %f477, 0f32A57060, %f483;
	mov.b32 	%r647, %f480;
	shl.b32 	%r648, %r647, 23;
	mov.b32 	%f485, %r648;
	ex2.approx.ftz.f32 	%f486, %f484;
	mul.f32 	%f487, %f486, %f485;
	add.f32 	%f488, %f476, %f487;
	sub.f32 	%f489, %f123, %f138;
	fma.rn.f32 	%f490, %f489, 0f3BBB989D, 0f3F000000;
	cvt.sat.f32.f32 	%f491, %f490;
	fma.rm.f32 	%f492, %f491, %f143, %f142;
	add.f32 	%f493, %f492, 0fCB40007F;
	neg.f32 	%f494, %f493;
	fma.rn.f32 	%f495, %f489, 0f3FB8AA3B, %f494;
	fma.rn.f32 	%f496, %f489, 0f32A57060, %f495;
	mov.b32 	%r649, %f492;
	shl.b32 	%r650, %r649, 23;
	mov.b32 	%f497, %r650;
	ex2.approx.ftz.f32 	%f498, %f496;
	mul.f32 	%f499, %f498, %f497;
	add.f32 	%f500, %f488, %f499;
	sub.f32 	%f501, %f127, %f138;
	fma.rn.f32 	%f502, %f501, 0f3BBB989D, 0f3F000000;
	cvt.sat.f32.f32 	%f503, %f502;
	fma.rm.f32 	%f504, %f503, %f143, %f142;
	add.f32 	%f505, %f504, 0fCB40007F;
	neg.f32 	%f506, %f505;
	fma.rn.f32 	%f507, %f501, 0f3FB8AA3B, %f506;
	fma.rn.f32 	%f508, %f501, 0f32A57060, %f507;
	mov.b32 	%r651, %f504;
	shl.b32 	%r652, %r651, 23;
	mov.b32 	%f509, %r652;
	ex2.approx.ftz.f32 	%f510, %f508;
	mul.f32 	%f511, %f510, %f509;
	add.f32 	%f512, %f500, %f511;
	mov.b32 	%r653, %f512;
	shfl.sync.bfly.b32	%r654|%p43, %r653, 16, 31, -1;
	mov.b32 	%f513, %r654;
	add.f32 	%f514, %f512, %f513;
	mov.b32 	%r655, %f514;
	shfl.sync.bfly.b32	%r656|%p44, %r655, 8, 31, -1;
	mov.b32 	%f515, %r656;
	add.f32 	%f516, %f514, %f515;
	mov.b32 	%r657, %f516;
	shfl.sync.bfly.b32	%r658|%p45, %r657, 4, 31, -1;
	mov.b32 	%f517, %r658;
	add.f32 	%f518, %f516, %f517;
	mov.b32 	%r659, %f518;
	shfl.sync.bfly.b32	%r660|%p46, %r659, 2, 31, -1;
	mov.b32 	%f519, %r660;
	add.f32 	%f520, %f518, %f519;
	mov.b32 	%r661, %f520;
	shfl.sync.bfly.b32	%r662|%p47, %r661, 1, 31, -1;
	mov.b32 	%f521, %r662;
	add.f32 	%f522, %f520, %f521;
	div.rn.f32 	%f523, %f151, %f522;
	div.rn.f32 	%f524, %f163, %f522;
	div.rn.f32 	%f525, %f175, %f522;
	div.rn.f32 	%f526, %f187, %f522;
	div.rn.f32 	%f527, %f199, %f522;
	div.rn.f32 	%f528, %f211, %f522;
	div.rn.f32 	%f529, %f223, %f522;
	div.rn.f32 	%f530, %f235, %f522;
	div.rn.f32 	%f531, %f247, %f522;
	div.rn.f32 	%f532, %f259, %f522;
	div.rn.f32 	%f533, %f271, %f522;
	div.rn.f32 	%f534, %f283, %f522;
	div.rn.f32 	%f535, %f295, %f522;
	div.rn.f32 	%f536, %f307, %f522;
	div.rn.f32 	%f537, %f319, %f522;
	div.rn.f32 	%f538, %f331, %f522;
	div.rn.f32 	%f539, %f343, %f522;
	div.rn.f32 	%f540, %f355, %f522;
	div.rn.f32 	%f541, %f367, %f522;
	div.rn.f32 	%f542, %f379, %f522;
	div.rn.f32 	%f543, %f391, %f522;
	div.rn.f32 	%f544, %f403, %f522;
	div.rn.f32 	%f545, %f415, %f522;
	div.rn.f32 	%f546, %f427, %f522;
	div.rn.f32 	%f547, %f439, %f522;
	div.rn.f32 	%f548, %f451, %f522;
	div.rn.f32 	%f549, %f463, %f522;
	div.rn.f32 	%f550, %f475, %f522;
	div.rn.f32 	%f551, %f487, %f522;
	div.rn.f32 	%f552, %f499, %f522;
	div.rn.f32 	%f553, %f511, %f522;
	mad.lo.s64 	%rd218, %rd221, %rd23, %rd7;
	shl.b64 	%rd219, %rd218, 2;
	add.s64 	%rd220, %rd8, %rd219;
	st.global.f32 	[%rd220], %f523;
	st.global.f32 	[%rd220+128], %f524;
	st.global.f32 	[%rd220+256], %f525;
	st.global.f32 	[%rd220+384], %f526;
	st.global.f32 	[%rd220+512], %f527;
	st.global.f32 	[%rd220+640], %f528;
	st.global.f32 	[%rd220+768], %f529;
	st.global.f32 	[%rd220+896], %f530;
	st.global.f32 	[%rd220+1024], %f531;
	st.global.f32 	[%rd220+1152], %f532;
	st.global.f32 	[%rd220+1280], %f533;
	st.global.f32 	[%rd220+1408], %f534;
	st.global.f32 	[%rd220+1536], %f535;
	st.global.f32 	[%rd220+1664], %f536;
	st.global.f32 	[%rd220+1792], %f537;
	st.global.f32 	[%rd220+1920], %f538;
	st.global.f32 	[%rd220+2048], %f539;
	st.global.f32 	[%rd220+2176], %f540;
	st.global.f32 	[%rd220+2304], %f541;
	st.global.f32 	[%rd220+2432], %f542;
	st.global.f32 	[%rd220+2560], %f543;
	st.global.f32 	[%rd220+2688], %f544;
	st.global.f32 	[%rd220+2816], %f545;
	st.global.f32 	[%rd220+2944], %f546;
	st.global.f32 	[%rd220+3072], %f547;
	st.global.f32 	[%rd220+3200], %f548;
	st.global.f32 	[%rd220+3328], %f549;
	st.global.f32 	[%rd220+3456], %f550;
	st.global.f32 	[%rd220+3584], %f551;
	st.global.f32 	[%rd220+3712], %f552;
	st.global.f32 	[%rd220+3840], %f553;
	add.s64 	%rd221, %rd221, %rd9;
	setp.lt.s64 	%p48, %rd221, %rd24;
	@%p48 bra 	$L__BB586_4;
$L__BB586_5:
	ret;

}
	// .globl	_Z15SoftmaxWarpImplI22BroadcastScaleMaskLoadIffbLm4EiE11DirectStoreIffEfLi1ELi31ELi32ELi1ELb1EL9Algorithm0EEvT_T0_ll
.visible .entry _Z15SoftmaxWarpImplI22BroadcastScaleMaskLoadIffbLm4EiE11DirectStoreIffEfLi1ELi31ELi32ELi1ELb1EL9Algorithm0EEvT_T0_ll(
	.param .align 8 .b8 _Z15SoftmaxWarpImplI22BroadcastScaleMaskLoadIffbLm4EiE11DirectStoreIffEfLi1ELi31ELi32ELi1ELb1EL9Algorithm0EEvT_T0_ll_param_0[120],
	.param .align 8 .b8 _Z15SoftmaxWarpImplI22BroadcastScaleMaskLoadIffbLm4EiE11DirectStoreIffEfLi1ELi31ELi32ELi1ELb1EL9Algorithm0EEvT_T0_ll_param_1[16],
	.param .u64 _Z15SoftmaxWarpImplI22BroadcastScaleMaskLoadIffbLm4EiE11DirectStoreIffEfLi1ELi31ELi32ELi1ELb1EL9Algorithm0EEvT_T0_ll_param_2,
	.param .u64 _Z15SoftmaxWarpImplI22BroadcastScaleMaskLoadIffbLm4EiE11DirectStoreIffEfLi1ELi31ELi32ELi1ELb1EL9Algorithm0EEvT_T0_ll_param_3
)
{
	.reg .pred 	%p<231>;
	.reg .b16 	%rs<32>;
	.reg .b32 	%r<694>;
	.reg .b32 	%f<709>;
	.reg .b64 	%rd<256>;

	ld.param.u64 	%rd54, [_Z15SoftmaxWarpImplI22BroadcastScaleMaskLoadIffbLm4EiE11DirectStoreIffEfLi1ELi31ELi32ELi1ELb1EL9Algorithm0EEvT_T0_ll_param_1+8];
	ld.param.u64 	%rd53, [_Z15SoftmaxWarpImplI22BroadcastScaleMaskLoadIffbLm4EiE11DirectStoreIffEfLi1ELi31ELi32ELi1ELb1EL9Algorithm0EEvT_T0_ll_param_1];
	ld.param.v2.f32 	{%f158, %f159}, [_Z15SoftmaxWarpImplI22BroadcastScaleMaskLoadIffbLm4EiE11DirectStoreIffEfLi1ELi31ELi32ELi1ELb1EL9Algorithm0EEvT_T0_ll_param_0+112];
	ld.param.u64 	%rd52, [_Z15SoftmaxWarpImplI22BroadcastScaleMaskLoadIffbLm4EiE11DirectStoreIffEfLi1ELi31ELi32ELi1ELb1EL9Algorithm0EEvT_T0_ll_param_0+104];
	ld.param.v2.u32 	{%r14, %r15}, [_Z15SoftmaxWarpImplI22BroadcastScaleMaskLoadIffbLm4EiE11DirectStoreIffEfLi1ELi31ELi32ELi1ELb1EL9Algorithm0EEvT_T0_ll_param_0+88];
	ld.param.v2.u32 	{%r12, %r13}, [_Z15SoftmaxWarpImplI22BroadcastScaleMaskLoadIffbLm4EiE11DirectStoreIffEfLi1ELi31ELi32ELi1ELb1EL9Algorithm0EEvT_T0_ll_param_0+80];
	ld.param.v2.u32 	{%r10, %r11}, [_Z15SoftmaxWarpImplI22BroadcastScaleMaskLoadIffbLm4EiE11DirectStoreIffEfLi1ELi31ELi32ELi1ELb1EL9Algorithm0EEvT_T0_ll_param_0+64];
	ld.param.v2.u32 	{%r8, %r9}, [_Z15SoftmaxWarpImplI22BroadcastScaleMaskLoadIffbLm4EiE11DirectStoreIffEfLi1ELi31ELi32ELi1ELb1EL9Algorithm0EEvT_T0_ll_param_0+56];
	ld.param.u64 	%rd48, [_Z15SoftmaxWarpImplI22BroadcastScaleMaskLoadIffbLm4EiE11DirectStoreIffEfLi1ELi31ELi32ELi1ELb1EL9Algorithm0EEvT_T0_ll_param_0+40];
	ld.param.u64 	%rd47, [_Z15SoftmaxWarpImplI22BroadcastScaleMaskLoadIffbLm4EiE11DirectStoreIffEfLi1ELi31ELi32ELi1ELb1EL9Algorithm0EEvT_T0_ll_param_0+32];
	ld.param.u64 	%rd46, [_Z15SoftmaxWarpImplI22BroadcastScaleMaskLoadIffbLm4EiE11DirectStoreIffEfLi1ELi31ELi32ELi1ELb1EL9Algorithm0EEvT_T0_ll_param_0+24];
	ld.param.u64 	%rd45, [_Z15SoftmaxWarpImplI22BroadcastScaleMaskLoadIffbLm4EiE11DirectStoreIffEfLi1ELi31ELi32ELi1ELb1EL9Algorithm0EEvT_T0_ll_param_0+16];
	ld.param.u64 	%rd44, [_Z15SoftmaxWarpImplI22BroadcastScaleMaskLoadIffbLm4EiE11DirectStoreIffEfLi1ELi31ELi32ELi1ELb1EL9Algorithm0EEvT_T0_ll_param_0+8];
	ld.param.u64 	%rd43, [_Z15SoftmaxWarpImplI22BroadcastScaleMaskLoadIffbLm4EiE11DirectStoreIffEfLi1ELi31ELi32ELi1ELb1EL9Algorithm0EEvT_T0_ll_param_0];
	ld.param.u64 	%rd56, [_Z15SoftmaxWarpImplI22BroadcastScaleMaskLoadIffbLm4EiE11DirectStoreIffEfLi1ELi31ELi32ELi1ELb1EL9Algorithm0EEvT_T0_ll_param_3];
	cvta.to.global.u64 	%rd1, %rd43;
	cvta.to.global.u64 	%rd2, %rd44;
	setp.lt.s64 	%p1, %rd56, 993;
	@%p1 bra 	$L__BB587_2;
	mov.u64 	%rd57, $str;
	cvta.global.u64 	%rd58, %rd57;
	mov.u64 	%rd59, $str$1;
	cvta.global.u64 	%rd60, %rd59;
	mov.u64 	%rd61, __unnamed_573;
	cvta.global.u64 	%rd62, %rd61;
	{ // callseq 572, 0
	.param .b64 param0;
	st.param.b64 	[param0], %rd58;
	.param .b64 param1;
	st.param.b64 	[param1], %rd60;
	.param .b32 param2;
	st.param.b32 	[param2], 254;
	.param .b64 param3;
	st.param.b64 	[param3], %rd62;
	.param .b64 param4;
	st.param.b64 	[param4], 1;
	call.uni 
	__assertfail, 
	(
	param0, 
	param1, 
	param2, 
	param3, 
	param4
	);
	} // callseq 572
$L__BB587_2:
	ld.param.u64 	%rd253, [_Z15SoftmaxWarpImplI22BroadcastScaleMaskLoadIffbLm4EiE11DirectStoreIffEfLi1ELi31ELi32ELi1ELb1EL9Algorithm0EEvT_T0_ll_param_2];
	mov.u32 	%r16, %ctaid.x;
	mov.u32 	%r17, %ntid.y;
	mov.u32 	%r18, %tid.y;
	mad.lo.s32 	%r19, %r16, %r17, %r18;
	cvt.s64.s32 	%rd255, %r19;
	setp.le.s64 	%p2, %rd253, %rd255;
	@%p2 bra 	$L__BB587_129;
	mov.u32 	%r20, %tid.x;
	cvt.u64.u32 	%rd8, %r20;
	add.s32 	%r21, %r20, 32;
	cvt.u64.u32 	%rd9, %r21;
	add.s32 	%r22, %r20, 64;
	cvt.u64.u32 	%rd10, %r22;
	add.s32 	%r23, %r20, 96;
	cvt.u64.u32 	%rd11, %r23;
	add.s32 	%r24, %r20, 128;
	cvt.u64.u32 	%rd12, %r24;
	add.s32 	%r25, %r20, 160;
	cvt.u64.u32 	%rd13, %r25;
	add.s32 	%r26, %r20, 192;
	cvt.u64.u32 	%rd14, %r26;
	add.s32 	%r27, %r20, 224;
	cvt.u64.u32 	%rd15, %r27;
	add.s32 	%r28, %r20, 256;
	cvt.u64.u32 	%rd16, %r28;
	add.s32 	%r29, %r20, 288;
	cvt.u64.u32 	%rd17, %r29;
	add.s32 	%r30, %r20, 320;
	cvt.u64.u32 	%rd18, %r30;
	add.s32 	%r31, %r20, 352;
	cvt.u64.u32 	%rd19, %r31;
	add.s32 	%r32, %r20, 384;
	cvt.u64.u32 	%rd20, %r32;
	add.s32 	%r33, %r20, 416;
	cvt.u64.u32 	%rd21, %r33;
	add.s32 	%r34, %r20, 448;
	cvt.u64.u32 	%rd22, %r34;
	add.s32 	%r35, %r20, 480;
	cvt.u64.u32 	%rd23, %r35;
	add.s32 	%r36, %r20, 512;
	cvt.u64.u32 	%rd24, %r36;
	add.s32 	%r37, %r20, 544;
	cvt.u64.u32 	%rd25, %r37;
	add.s32 	%r38, %r20, 576;
	cvt.u64.u32 	%rd26, %r38;
	add.s32 	%r39, %r20, 608;
	cvt.u64.u32 	%rd27, %r39;
	add.s32 	%r40, %r20, 640;
	cvt.u64.u32 	%rd28, %r40;
	add.s32 	%r41, %r20, 672;
	cvt.u64.u32 	%rd29, %r41;
	add.s32 	%r42, %r20, 704;
	cvt.u64.u32 	%rd30, %r42;
	add.s32 	%r43, %r20, 736;
	cvt.u64.u32 	%rd31, %r43;
	add.s32 	%r44, %r20, 768;
	cvt.u64.u32 	%rd32, %r44;
	add.s32 	%r45, %r20, 800;
	cvt.u64.u32 	%rd33, %r45;
	add.s32 	%r46, %r20, 832;
	cvt.u64.u32 	%rd34, %r46;
	add.s32 	%r47, %r20, 864;
	cvt.u64.u32 	%rd35, %r47;
	add.s32 	%r48, %r20, 896;
	cvt.u64.u32 	%rd36, %r48;
	add.s32 	%r49, %r20, 928;
	cvt.u64.u32 	%rd37, %r49;
	add.s32 	%r50, %r20, 960;
	cvt.u64.u32 	%rd38, %r50;
$L__BB587_4:
	setp.le.s64 	%p3, %rd56, %rd8;
	mul.lo.s64 	%rd40, %rd52, %rd255;
	mov.f32 	%f647, 0fFF800000;
	mov.f32 	%f650, %f647;
	@%p3 bra 	$L__BB587_6;
	setp.eq.s64 	%p4, %rd48, 1;
	setp.eq.s64 	%p5, %rd47, 1;
	setp.eq.s64 	%p6, %rd46, 1;
	setp.eq.s64 	%p7, %rd45, 1;
	add.s64 	%rd63, %rd40, %rd8;
	cvt.u32.u64 	%r51, %rd63;
	div.s32 	%r52, %r51, %r8;
	mul.lo.s32 	%r53, %r52, %r8;
	sub.s32 	%r54, %r51, %r53;
	div.s32 	%r55, %r54, %r9;
	mul.lo.s32 	%r56, %r55, %r9;
	sub.s32 	%r57, %r54, %r56;
	div.s32 	%r58, %r57, %r10;
	mul.lo.s32 	%r59, %r58, %r10;
	sub.s32 	%r60, %r57, %r59;
	selp.b32 	%r61, 0, %r52, %p7;
	selp.b32 	%r62, 0, %r55, %p6;
	selp.b32 	%r63, 0, %r58, %p5;
	selp.b32 	%r64, 0, %r60, %p4;
	mul.lo.s32 	%r65, %r12, %r61;
	mad.lo.s32 	%r66, %r13, %r62, %r65;
	mad.lo.s32 	%r67, %r14, %r63, %r66;
	mad.lo.s32 	%r68, %r15, %r64, %r67;
	shl.b64 	%rd64, %rd63, 32;
	shr.s64 	%rd65, %rd64, 30;
	add.s64 	%rd66, %rd1, %rd65;
	ld.global.f32 	%f161, [%rd66];
	cvt.s64.s32 	%rd67, %r68;
	add.s64 	%rd68, %rd2, %rd67;
	ld.global.u8 	%rs1, [%rd68];
	setp.eq.s16 	%p8, %rs1, 0;
	mul.f32 	%f162, %f161, %f159;
	selp.f32 	%f647, %f158, %f162, %p8;
	max.f32 	%f650, %f647, 0fFF800000;
$L__BB587_6:
	setp.le.s64 	%p9, %rd56, %rd9;
	mov.f32 	%f649, 0fFF800000;
	@%p9 bra 	$L__BB587_8;
	setp.eq.s64 	%p10, %rd48, 1;
	setp.eq.s64 	%p11, %rd47, 1;
	setp.eq.s64 	%p12, %rd46, 1;
	setp.eq.s64 	%p13, %rd45, 1;
	add.s64 	%rd69, %rd40, %rd9;
	cvt.u32.u64 	%r69, %rd69;
	div.s32 	%r70, %r69, %r8;
	mul.lo.s32 	%r71, %r70, %r8;
	sub.s32 	%r72, %r69, %r71;
	div.s32 	%r73, %r72, %r9;
	mul.lo.s32 	%r74, %r73, %r9;
	sub.s32 	%r75, %r72, %r74;
	div.s32 	%r76, %r75, %r10;
	mul.lo.s32 	%r77, %r76, %r10;
	sub.s32 	%r78, %r75, %r77;
	selp.b32 	%r79, 0, %r70, %p13;
	selp.b32 	%r80, 0, %r73, %p12;
	selp.b32 	%r81, 0, %r76, %p11;
	selp.b32 	%r82, 0, %r78, %p10;
	mul.lo.s32 	%r83, %r12, %r79;
	mad.lo.s32 	%r84, %r13, %r80, %r83;
	mad.lo.s32 	%r85, %r14, %r81, %r84;
	mad.lo.s32 	%r86, %r15, %r82, %r85;
	shl.b64 	%rd70, %rd69, 32;
	shr.s64 	%rd71, %rd70, 30;
	add.s64 	%rd72, %rd1, %rd71;
	ld.global.f32 	%f164, [%rd72];
	cvt.s64.s32 	%rd73, %r86;
	add.s64 	%rd74, %rd2, %rd73;
	ld.global.u8 	%rs2, [%rd74];
	setp.eq.s16 	%p14, %rs2, 0;
	mul.f32 	%f165, %f164, %f159;
	selp.f32 	%f649, %f158, %f165, %p14;
	max.f32 	%f650, %f650, %f649;
$L__BB587_8:
	setp.le.s64 	%p15, %rd56, %rd10;
	mov.f32 	%f651, 0fFF800000;
	@%p15 bra 	$L__BB587_10;
	setp.eq.s64 	%p16, %rd48, 1;
	setp.eq.s64 	%p17, %rd47, 1;
	setp.eq.s64 	%p18, %rd46, 1;
	setp.eq.s64 	%p19, %rd45, 1;
	add.s64 	%rd75, %rd40, %rd10;
	cvt.u32.u64 	%r87, %rd75;
	div.s32 	%r88, %r87, %r8;
	mul.lo.s32 	%r89, %r88, %r8;
	sub.s32 	%r90, %r87, %r89;
	div.s32 	%r91, %r90, %r9;
	mul.lo.s32 	%r92, %r91, %r9;
	sub.s32 	%r93, %r90, %r92;
	div.s32 	%r94, %r93, %r10;
	mul.lo.s32 	%r95, %r94, %r10;
	sub.s32 	%r96, %r93, %r95;
	selp.b32 	%r97, 0, %r88, %p19;
	selp.b32 	%r98, 0, %r91, %p18;
	selp.b32 	%r99, 0, %r94, %p17;
	selp.b32 	%r100, 0, %r96, %p16;
	mul.lo.s32 	%r101, %r12, %r97;
	mad.lo.s32 	%r102, %r13, %r98, %r101;
	mad.lo.s32 	%r103, %r14, %r99, %r102;
	mad.lo.s32 	%r104, %r15, %r100, %r103;
	shl.b64 	%rd76, %rd75, 32;
	shr.s64 	%rd77, %rd76, 30;
	add.s64 	%rd78, %rd1, %rd77;
	ld.global.f32 	%f167, [%rd78];
	cvt.s64.s32 	%rd79, %r104;
	add.s64 	%rd80, %rd2, %rd79;
	ld.global.u8 	%rs3, [%rd80];
	setp.eq.s16 	%p20, %rs3, 0;
	mul.f32 	%f168, %f167, %f159;
	selp.f32 	%f651, %f158, %f168, %p20;
	max.f32 	%f650, %f650, %f651;
$L__BB587_10:
	setp.le.s64 	%p21, %rd56, %rd11;
	mov.f32 	%f653, 0fFF800000;
	@%p21 bra 	$L__BB587_12;
	setp.eq.s64 	%p22, %rd48, 1;
	setp.eq.s64 	%p23, %rd47, 1;
	setp.eq.s64 	%p24, %rd46, 1;
	setp.eq.s64 	%p25, %rd45, 1;
	add.s64 	%rd81, %rd40, %rd11;
	cvt.u32.u64 	%r105, %rd81;
	div.s32 	%r106, %r105, %r8;
	mul.lo.s32 	%r107, %r106, %r8;
	sub.s32 	%r108, %r105, %r107;
	div.s32 	%r109, %r108, %r9;
	mul.lo.s32 	%r110, %r109, %r9;
	sub.s32 	%r111, %r108, %r110;
	div.s32 	%r112, %r111, %r10;
	mul.lo.s32 	%r113, %r112, %r10;
	sub.s32 	%r114, %r111, %r113;
	selp.b32 	%r115, 0, %r106, %p25;
	selp.b32 	%r116, 0, %r109, %p24;
	selp.b32 	%r117, 0, %r112, %p23;
	selp.b32 	%r118, 0, %r114, %p22;
	mul.lo.s32 	%r119, %r12, %r115;
	mad.lo.s32 	%r120, %r13, %r116, %r119;
	mad.lo.s32 	%r121, %r14, %r117, %r120;
	mad.lo.s32 	%r122, %r15, %r118, %r121;
	shl.b64 	%rd82, %rd81, 32;
	shr.s64 	%rd83, %rd82, 30;
	add.s64 	%rd84, %rd1, %rd83;
	ld.global.f32 	%f170, [%rd84];
	cvt.s64.s32 	%rd85, %r122;
	add.s64 	%rd86, %rd2, %rd85;
	ld.global.u8 	%rs4, [%rd86];
	setp.eq.s16 	%p26, %rs4, 0;
	mul.f32 	%f171, %f170, %f159;
	selp.f32 	%f653, %f158, %f171, %p26;
	max.f32 	%f650, %f650, %f653;
$L__BB587_12:
	setp.le.s64 	%p27, %rd56, %rd12;
	mov.f32 	%f655, 0fFF800000;
	@%p27 bra 	$L__BB587_14;
	setp.eq.s64 	%p28, %rd48, 1;
	setp.eq.s64 	%p29, %rd47, 1;
	setp.eq.s64 	%p30, %rd46, 1;
	setp.eq.s64 	%p31, %rd45, 1;
	add.s64 	%rd87, %rd40, %rd12;
	cvt.u32.u64 	%r123, %rd87;
	div.s32 	%r124, %r123, %r8;
	mul.lo.s32 	%r125, %r124, %r8;
	sub.s32 	%r126, %r123, %r125;
	div.s32 	%r127, %r126, %r9;
	mul.lo.s32 	%r128, %r127, %r9;
	sub.s32 	%r129, %r126, %r128;
	div.s32 	%r130, %r129, %r10;
	mul.lo.s32 	%r131, %r130, %r10;
	sub.s32 	%r132, %r129, %r131;
	selp.b32 	%r133, 0, %r124, %p31;
	selp.b32 	%r134, 0, %r127, %p30;
	selp.b32 	%r135, 0, %r130, %p29;
	selp.b32 	%r136, 0, %r132, %p28;
	mul.lo.s32 	%r137, %r12, %r133;
	mad.lo.s32 	%r138, %r13, %r134, %r137;
	mad.lo.s32 	%r139, %r14, %r135, %r138;
	mad.lo.s32 	%r140, %r15, %r136, %r139;
	shl.b64 	%rd88, %rd87, 32;
	shr.s64 	%rd89, %rd88, 30;
	add.s64 	%rd90, %rd1, %rd89;
	ld.global.f32 	%f173, [%rd90];
	cvt.s64.s32 	%rd91, %r140;
	add.s64 	%rd92, %rd2, %rd91;
	ld.global.u8 	%rs5, [%rd92];
	setp.eq.s16 	%p32, %rs5, 0;
	mul.f32 	%f174, %f173, %f159;
	selp.f32 	%f655, %f158, %f174, %p32;
	max.f32 	%f650, %f650, %f655;
$L__BB587_14:
	setp.le.s64 	%p33, %rd56, %rd13;
	mov.f32 	%f657, 0fFF800000;
	@%p33 bra 	$L__BB587_16;
	setp.eq.s64 	%p34, %rd48, 1;
	setp.eq.s64 	%p35, %rd47, 1;
	setp.eq.s64 	%p36, %rd46, 1;
	setp.eq.s64 	%p37, %rd45, 1;
	add.s64 	%rd93, %rd40, %rd13;
	cvt.u32.u64 	%r141, %rd93;
	div.s32 	%r142, %r141, %r8;
	mul.lo.s32 	%r143, %r142, %r8;
	sub.s32 	%r144, %r141, %r143;
	div.s32 	%r145, %r144, %r9;
	mul.lo.s32 	%r146, %r145, %r9;
	sub.s32 	%r147, %r144, %r146;
	div.s32 	%r148, %r147, %r10;
	mul.lo.s32 	%r149, %r148, %r10;
	sub.s32 	%r150, %r147, %r149;
	selp.b32 	%r151, 0, %r142, %p37;
	selp.b32 	%r152, 0, %r145, %p36;
	selp.b32 	%r153, 0, %r148, %p35;
	selp.b32 	%r154, 0, %r150, %p34;
	mul.lo.s32 	%r155, %r12, %r151;
	mad.lo.s32 	%r156, %r13, %r152, %r155;
	mad.lo.s32 	%r157, %r14, %r153, %r156;
	mad.lo.s32 	%r158, %r15, %r154, %r157;
	shl.b64 	%rd94, %rd93, 32;
	shr.s64 	%rd95, %rd94, 30;
	add.s64 	%rd96, %rd1, %rd95;
	ld.global.f32 	%f176, [%rd96];
	cvt.s64.s32 	%rd97, %r158;
	add.s64 	%rd98, %rd2, %rd97;
	ld.global.u8 	%rs6, [%rd98];
	setp.eq.s16 	%p38, %rs6, 0;
	mul.f32 	%f177, %f176, %f159;
	selp.f32 	%f657, %f158, %f177, %p38;
	max.f32 	%f650, %f650, %f657;
$L__BB587_16:
	setp.le.s64 	%p39, %rd56, %rd14;
	mov.f32 	%f659, 0fFF800000;
	@%p39 bra 	$L__BB587_18;
	setp.eq.s64 	%p40, %rd48, 1;
	setp.eq.s64 	%p41, %rd47, 1;
	setp.eq.s64 	%p42, %rd46, 1;
	setp.eq.s64 	%p43, %rd45, 1;
	add.s64 	%rd99, %rd40, %rd14;
	cvt.u32.u64 	%r159, %rd99;
	div.s32 	%r160, %r159, %r8;
	mul.lo.s32 	%r161, %r160, %r8;
	sub.s32 	%r162, %r159, %r161;
	div.s32 	%r163, %r162, %r9;
	mul.lo.s32 	%r164, %r163, %r9;
	sub.s32 	%r165, %r162, %r164;
	div.s32 	%r166, %r165, %r10;
	mul.lo.s32 	%r167, %r166, %r10;
	sub.s32 	%r168, %r165, %r167;
	selp.b32 	%r169, 0, %r160, %p43;
	selp.b32 	%r170, 0, %r163, %p42;
	selp.b32 	%r171, 0, %r166, %p41;
	selp.b32 	%r172, 0, %r168, %p40;
	mul.lo.s32 	%r173, %r12, %r169;
	mad.lo.s32 	%r174, %r13, %r170, %r173;
	mad.lo.s32 	%r175, %r14, %r171, %r174;
	mad.lo.s32 	%r176, %r15, %r172, %r175;
	shl.b64 	%rd100, %rd99, 32;
	shr.s64 	%rd101, %rd100, 30;
	add.s64 	%rd102, %rd1, %rd101;
	ld.global.f32 	%f179, [%rd102];
	cvt.s64.s32 	%rd103, %r176;
	add.s64 	%rd104, %rd2, %rd103;
	ld.global.u8 	%rs7, [%rd104];
	setp.eq.s16 	%p44, %rs7, 0;
	mul.f32 	%f180, %f179, %f159;
	selp.f32 	%f659, %f158, %f180, %p44;
	max.f32 	%f650, %f650, %f659;
$L__BB587_18:
	setp.le.s64 	%p45, %rd56, %rd15;
	mov.f32 	%f661, 0fFF800000;
	@%p45 bra 	$L__BB587_20;
	setp.eq.s64 	%p46, %rd48, 1;
	setp.eq.s64 	%p47, %rd47, 1;
	setp.eq.s64 	%p48, %rd46, 1;
	setp.eq.s64 	%p49, %rd45, 1;
	add.s64 	%rd105, %rd40, %rd15;
	cvt.u32.u64 	%r177, %rd105;
	div.s32 	%r178, %r177, %r8;
	mul.lo.s32 	%r179, %r178, %r8;
	sub.s32 	%r180, %r177, %r179;
	div.s32 	%r181, %r180, %r9;
	mul.lo.s32 	%r182, %r181, %r9;
	sub.s32 	%r183, %r180, %r182;
	div.s32 	%r184, %r183, %r10;
	mul.lo.s32 	%r185, %r184, %r10;
	sub.s32 	%r186, %r183, %r185;
	selp.b32 	%r187, 0, %r178, %p49;
	selp.b32 	%r188, 0, %r181, %p48;
	selp.b32 	%r189, 0, %r184, %p47;
	selp.b32 	%r190, 0, %r186, %p46;
	mul.lo.s32 	%r191, %r12, %r187;
	mad.lo.s32 	%r192, %r13, %r188, %r191;
	mad.lo.s32 	%r193, %r14, %r189, %r192;
	mad.lo.s32 	%r194, %r15, %r190, %r193;
	shl.b64 	%rd106, %rd105, 32;
	shr.s64 	%rd107, %rd106, 30;
	add.s64 	%rd108, %rd1, %rd107;
	ld.global.f32 	%f182, [%rd108];
	cvt.s64.s32 	%rd109, %r194;
	add.s64 	%rd110, %rd2, %rd109;
	ld.global.u8 	%rs8, [%rd110];
	setp.eq.s16 	%p50, %rs8, 0;
	mul.f32 	%f183, %f182, %f159;
	selp.f32 	%f661, %f158, %f183, %p50;
	max.f32 	%f650, %f650, %f661;
$L__BB587_20:
	setp.le.s64 	%p51, %rd56, %rd16;
	mov.f32 	%f663, 0fFF800000;
	@%p51 bra 	$L__BB587_22;
	setp.eq.s64 	%p52, %rd48, 1;
	setp.eq.s64 	%p53, %rd47, 1;
	setp.eq.s64 	%p54, %rd46, 1;
	setp.eq.s64 	%p55, %rd45, 1;
	add.s64 	%rd111, %rd40, %rd16;
	cvt.u32.u64 	%r195, %rd111;
	div.s32 	%r196, %r195, %r8;
	mul.lo.s32 	%r197, %r196, %r8;
	sub.s32 	%r198, %r195, %r197;
	div.s32 	%r199, %r198, %r9;
	mul.lo.s32 	%r200, %r199, %r9;
	sub.s32 	%r201, %r198, %r200;
	div.s32 	%r202, %r201, %r10;
	mul.lo.s32 	%r203, %r202, %r10;
	sub.s32 	%r204, %r201, %r203;
	selp.b32 	%r205, 0, %r196, %p55;
	selp.b32 	%r206, 0, %r199, %p54;
	selp.b32 	%r207, 0, %r202, %p53;
	selp.b32 	%r208, 0, %r204, %p52;
	mul.lo.s32 	%r209, %r12, %r205;
	mad.lo.s32 	%r210, %r13, %r206, %r209;
	mad.lo.s32 	%r211, %r14, %r207, %r210;
	mad.lo.s32 	%r212, %r15, %r208, %r211;
	shl.b64 	%rd112, %rd111, 32;
	shr.s64 	%rd113, %rd112, 30;
	add.s64 	%rd114, %rd1, %rd113;
	ld.global.f32 	%f185, [%rd114];
	cvt.s64.s32 	%rd115, %r212;
	add.s64 	%rd116, %rd2, %rd115;
	ld.global.u8 	%rs9, [%rd116];
	setp.eq.s16 	%p56, %rs9, 0;
	mul.f32 	%f186, %f185, %f159;
	selp.f32 	%f663, %f158, %f186, %p56;
	max.f32 	%f650, %f650, %f663;
$L__BB587_22:
	setp.le.s64 	%p57, %rd56, %rd17;
	mov.f32 	%f665, 0fFF800000;
	@%p57 bra 	$L__BB587_24;
	setp.eq.s64 	%p58, %rd48, 1;
	setp.eq.s64 	%p59, %rd47, 1;
	setp.eq.s64 	%p60, %rd46, 1;
	setp.eq.s64 	%p61, %rd45, 1;
	add.s64 	%rd117, %rd40, %rd17;
	cvt.u32.u64 	%r213, %rd117;
	div.s32 	%r214, %r213, %r8;
	mul.lo.s32 	%r215, %r214, %r8;
	sub.s32 	%r216, %r213, %r215;
	div.s32 	%r217, %r216, %r9;
	mul.lo.s32 	%r218, %r217, %r9;
	sub.s32 	%r219, %r216, %r218;
	div.s32 	%r220, %r219, %r10;
	mul.lo.s32 	%r221, %r220, %r10;
	sub.s32 	%r222, %r219, %r221;
	selp.b32 	%r223, 0, %r214, %p61;
	selp.b32 	%r224, 0, %r217, %p60;
	selp.b32 	%r225, 0, %r220, %p59;
	selp.b32 	%r226, 0, %r222, %p58;
	mul.lo.s32 	%r227, %r12, %r223;
	mad.lo.s32 	%r228, %r13, %r224, %r227;
	mad.lo.s32 	%r229, %r14, %r225, %r228;
	mad.lo.s32 	%r230, %r15, %r226, %r229;
	shl.b64 	%rd118, %rd117, 32;
	shr.s64 	%rd119, %rd118, 30;
	add.s64 	%rd120, %rd1, %rd119;
	ld.global.f32 	%f188, [%rd120];
	cvt.s64.s32 	%rd121, %r230;
	add.s64 	%rd122, %rd2, %rd121;
	ld.global.u8 	%rs10, [%rd122];
	setp.eq.s16 	%p62, %rs10, 0;
	mul.f32 	%f189, %f188, %f159;
	selp.f32 	%f665, %f158, %f189, %p62;
	max.f32 	%f650, %f650, %f665;
$L__BB587_24:
	setp.le.s64 	%p63, %rd56, %rd18;
	mov.f32 	%f667, 0fFF800000;
	@%p63 bra 	$L__BB587_26;
	setp.eq.s64 	%p64, %rd48, 1;
	setp.eq.s64 	%p65, %rd47, 1;
	setp.eq.s64 	%p66, %rd46, 1;
	setp.eq.s64 	%p67, %rd45, 1;
	add.s64 	%rd123, %rd40, %rd18;
	cvt.u32.u64 	%r231, %rd123;
	div.s32 	%r232, %r231, %r8;
	mul.lo.s32 	%r233, %r232, %r8;
	sub.s32 	%r234, %r231, %r233;
	div.s32 	%r235, %r234, %r9;
	mul.lo.s32 	%r236, %r235, %r9;
	sub.s32 	%r237, %r234, %r236;
	div.s32 	%r238, %r237, %r10;
	mul.lo.s32 	%r239, %r238, %r10;
	sub.s32 	%r240, %r237, %r239;
	selp.b32 	%r241, 0, %r232, %p67;
	selp.b32 	%r242, 0, %r235, %p66;
	selp.b32 	%r243, 0, %r238, %p65;
	selp.b32 	%r244, 0, %r240, %p64;
	mul.lo.s32 	%r245, %r12, %r241;
	mad.lo.s32 	%r246, %r13, %r242, %r245;
	mad.lo.s32 	%r247, %r14, %r243, %r246;
	mad.lo.s32 	%r248, %r15, %r244, %r247;
	shl.b64 	%rd124, %rd123, 32;
	shr.s64 	%rd125, %rd124, 30;
	add.s64 	%rd126, %rd1, %rd125;
	ld.global.f32 	%f191, [%rd126];
	cvt.s64.s32 	%rd127, %r248;
	add.s64 	%rd128, %rd2, %rd127;
	ld.global.u8 	%rs11, [%rd128];
	setp.eq.s16 	%p68, %rs11, 0;
	mul.f32 	%f192, %f191, %f159;
	selp.f32 	%f667, %f158, %f192, %p68;
	max.f32 	%f650, %f650, %f667;
$L__BB587_26:
	setp.le.s64 	%p69, %rd56, %rd19;
	mov.f32 	%f669, 0fFF800000;
	@%p69 bra 	$L__BB587_28;
	setp.eq.s64 	%p70, %rd48, 1;
	setp.eq.s64 	%p71, %rd47, 1;
	setp.eq.s64 	%p72, %rd46, 1;
	setp.eq.s64 	%p73, %rd45, 1;
	add.s64 	%rd129, %rd40, %rd19;
	cvt.u32.u64 	%r249, %rd129;
	div.s32 	%r250, %r249, %r8;
	mul.lo.s32 	%r251, %r250, %r8;
	sub.s32 	%r252, %r249, %r251;
	div.s32 	%r253, %r252, %r9;
	mul.lo.s32 	%r254, %r253, %r9;
	sub.s32 	%r255, %r252, %r254;
	div.s32 	%r256, %r255, %r10;
	mul.lo.s32 	%r257, %r256, %r10;
	sub.s32 	%r258, %r255, %r257;
	selp.b32 	%r259, 0, %r250, %p73;
	selp.b32 	%r260, 0, %r253, %p72;
	selp.b32 	%r261, 0, %r256, %p71;
	selp.b32 	%r262, 0, %r258, %p70;
	mul.lo.s32 	%r263, %r12, %r259;
	mad.lo.s32 	%r264, %r13, %r260, %r263;
	mad.lo.s32 	%r265, %r14, %r261, %r264;
	mad.lo.s32 	%r266, %r15, %r262, %r265;
	shl.b64 	%rd130, %rd129, 32;
	shr.s64 	%rd131, %rd130, 30;
	add.s64 	%rd132, %rd1, %rd131;
	ld.global.f32 	%f194, [%rd132];
	cvt.s64.s32 	%rd133, %r266;
	add.s64 	%rd134, %rd2, %rd133;
	ld.global.u8 	%rs12, [%rd134];
	setp.eq.s16 	%p74, %rs12, 0;
	mul.f32 	%f195, %f194, %f159;
	selp.f32 	%f669, %f158, %f195, %p74;
	max.f32 	%f650, %f650, %f669;
$L__BB587_28:
	setp.le.s64 	%p75, %rd56, %rd20;
	mov.f32 	%f671, 0fFF800000;
	@%p75 bra 	$L__BB587_30;
	setp.eq.s64 	%p76, %rd48, 1;
	setp.eq.s64 	%p77, %rd47, 1;
	setp.eq.s64 	%p78, %rd46, 1;
	setp.eq.s64 	%p79, %rd45, 1;
	add.s64 	%rd135, %rd40, %rd20;
	cvt.u32.u64 	%r267, %rd135;
	div.s32 	%r268, %r267, %r8;
	mul.lo.s32 	%r269, %r268, %r8;
	sub.s32 	%r270, %r267, %r269;
	div.s32 	%r271, %r270, %r9;
	mul.lo.s32 	%r272, %r271, %r9;
	sub.s32 	%r273, %r270, %r272;
	div.s32 	%r274, %r273, %r10;
	mul.lo.s32 	%r275, %r274, %r10;
	sub.s32 	%r276, %r273, %r275;
	selp.b32 	%r277, 0, %r268, %p79;
	selp.b32 	%r278, 0, %r271, %p78;
	selp.b32 	%r279, 0, %r274, %p77;
	selp.b32 	%r280, 0, %r276, %p76;
	mul.lo.s32 	%r281, %r12, %r277;
	mad.lo.s32 	%r282, %r13, %r278, %r281;
	mad.lo.s32 	%r283, %r14, %r279, %r282;
	mad.lo.s32 	%r284, %r15, %r280, %r283;
	shl.b64 	%rd136, %rd135, 32;
	shr.s64 	%rd137, %rd136, 30;
	add.s64 	%rd138, %rd1, %rd137;
	ld.global.f32 	%f197, [%rd138];
	cvt.s64.s32 	%rd139, %r284;
	add.s64 	%rd140, %rd2, %rd139;
	ld.global.u8 	%rs13, [%rd140];
	setp.eq.s16 	%p80, %rs13, 0;
	mul.f32 	%f198, %f197, %f159;
	selp.f32 	%f671, %f158, %f198, %p80;
	max.f32 	%f650, %f650, %f671;
$L__BB587_30:
	setp.le.s64 	%p81, %rd56, %rd21;
	mov.f32 	%f673, 0fFF800000;
	@%p81 bra 	$L__BB587_32;
	setp.eq.s64 	%p82, %rd48, 1;
	setp.eq.s64 	%p83, %rd47, 1;
	setp.eq.s64 	%p84, %rd46, 1;
	setp.eq.s64 	%p85, %rd45, 1;
	add.s64 	%rd141, %rd40, %rd21;
	cvt.u32.u64 	%r285, %rd141;
	div.s32 	%r286, %r285, %r8;
	mul.lo.s32 	%r287, %r286, %r8;
	sub.s32 	%r288, %r285, %r287;
	div.s32 	%r289, %r288, %r9;
	mul.lo.s32 	%r290, %r289, %r9;
	sub.s32 	%r291, %r288, %r290;
	div.s32 	%r292, %r291, %r10;
	mul.lo.s32 	%r293, %r292, %r10;
	sub.s32 	%r294, %r291, %r293;
	selp.b32 	%r295, 0, %r286, %p85;
	selp.b32 	%r296, 0, %r289, %p84;
	selp.b32 	%r297, 0, %r292, %p83;
	selp.b32 	%r298, 0, %r294, %p82;
	mul.lo.s32 	%r299, %r12, %r295;
	mad.lo.s32 	%r300, %r13, %r296, %r299;
	mad.lo.s32 	%r301, %r14, %r297, %r300;
	mad.lo.s32 	%r302, %r15, %r298, %r301;
	shl.b64 	%rd142, %rd141, 32;
	shr.s64 	%rd143, %rd142, 30;
	add.s64 	%rd144, %rd1, %rd143;
	ld.global.f32 	%f200, [%rd144];
	cvt.s64.s32 	%rd145, %r302;
	add.s64 	%rd146, %rd2, %rd145;
	ld.global.u8 	%rs14, [%rd146];
	setp.eq.s16 	%p86, %rs14, 0;
	mul.f32 	%f201, %f200, %f159;
	selp.f32 	%f673, %f158, %f201, %p86;
	max.f32 	%f650, %f650, %f673;
$L__BB587_32:
	setp.le.s64 	%p87, %rd56, %rd22;
	mov.f32 	%f675, 0fFF800000;
	@%p87 bra 	$L__BB587_34;
	setp.eq.s64 	%p88, %rd48, 1;
	setp.eq.s64 	%p89, %rd47, 1;
	setp.eq.s64 	%p90, %rd46, 1;
	setp.eq.s64 	%p91, %rd45, 1;
	add.s64 	%rd147, %rd40, %rd22;
	cvt.u32.u64 	%r303, %rd147;
	div.s32 	%r304, %r303, %r8;
	mul.lo.s32 	%r305, %r304, %r8;
	sub.s32 	%r306, %r303, %r305;
	div.s32 	%r307, %r306, %r9;
	mul.lo.s32 	%r308, %r307, %r9;
	sub.s32 	%r309, %r306, %r308;
	div.s32 	%r310, %r309, %r10;
	mul.lo.s32 	%r311, %r310, %r10;
	sub.s32 	%r312, %r309, %r311;
	selp.b32 	%r313, 0, %r304, %p91;
	selp.b32 	%r314, 0, %r307, %p90;
	selp.b32 	%r315, 0, %r310, %p89;
	selp.b32 	%r316, 0, %r312, %p88;
	mul.lo.s32 	%r317, %r12, %r313;
	mad.lo.s32 	%r318, %r13, %r314, %r317;
	mad.lo.s32 	%r319, %r14, %r315, %r318;
	mad.lo.s32 	%r320, %r15, %r316, %r319;
	shl.b64 	%rd148, %rd147, 32;
	shr.s64 	%rd149, %rd148, 30;
	add.s64 	%rd150, %rd1, %rd149;
	ld.global.f32 	%f203, [%rd150];
	cvt.s64.s32 	%rd151, %r320;
	add.s64 	%rd152, %rd2, %rd151;
	ld.global.u8 	%rs15, [%rd152];
	setp.eq.s16 	%p92, %rs15, 0;
	mul.f32 	%f204, %f203, %f159;
	selp.f32 	%f675, %f158, %f204, %p92;
	max.f32 	%f650, %f650, %f675;
$L__BB587_34:
	setp.le.s64 	%p93, %rd56, %rd23;
	mov.f32 	%f677, 0fFF800000;
	@%p93 bra 	$L__BB587_36;
	setp.eq.s64 	%p94, %rd48, 1;
	setp.eq.s64 	%p95, %rd47, 1;
	setp.eq.s64 	%p96, %rd46, 1;
	setp.eq.s64 	%p97, %rd45, 1;
	add.s64 	%rd153, %rd40, %rd23;
	cvt.u32.u64 	%r321, %rd153;
	div.s32 	%r322, %r321, %r8;
	mul.lo.s32 	%r323, %r322, %r8;
	sub.s32 	%r324, %r321, %r323;
	div.s32 	%r325, %r324, %r9;
	mul.lo.s32 	%r326, %r325, %r9;
	sub.s32 	%r327, %r324, %r326;
	div.s32 	%r328, %r327, %r10;
	mul.lo.s32 	%r329, %r328, %r10;
	sub.s32 	%r330, %r327, %r329;
	selp.b32 	%r331, 0, %r322, %p97;
	selp.b32 	%r332, 0, %r325, %p96;
	selp.b32 	%r333, 0, %r328, %p95;
	selp.b32 	%r334, 0, %r330, %p94;
	mul.lo.s32 	%r335, %r12, %r331;
	mad.lo.s32 	%r336, %r13, %r332, %r335;
	mad.lo.s32 	%r337, %r14, %r333, %r336;
	mad.lo.s32 	%r338, %r15, %r334, %r337;
	shl.b64 	%rd154, %rd153, 32;
	shr.s64 	%rd155, %rd154, 30;
	add.s64 	%rd156, %rd1, %rd155;
	ld.global.f32 	%f206, [%rd156];
	cvt.s64.s32 	%rd157, %r338;
	add.s64 	%rd158, %rd2, %rd157;
	ld.global.u8 	%rs16, [%rd158];
	setp.eq.s16 	%p98, %rs16, 0;
	mul.f32 	%f207, %f206, %f159;
	selp.f32 	%f677, %f158, %f207, %p98;
	max.f32 	%f650, %f650, %f677;
$L__BB587_36:
	setp.le.s64 	%p99, %rd56, %rd24;
	mov.f32 	%f679, 0fFF800000;
	@%p99 bra 	$L__BB587_38;
	setp.eq.s64 	%p100, %rd48, 1;
	setp.eq.s64 	%p101, %rd47, 1;
	setp.eq.s64 	%p102, %rd46, 1;
	setp.eq.s64 	%p103, %rd45, 1;
	add.s64 	%rd159, %rd40, %rd24;
	cvt.u32.u64 	%r339, %rd159;
	div.s32 	%r340, %r339, %r8;
	mul.lo.s32 	%r341, %r340, %r8;
	sub.s32 	%r342, %r339, %r341;
	div.s32 	%r343, %r342, %r9;
	mul.lo.s32 	%r344, %r343, %r9;
	sub.s32 	%r345, %r342, %r344;
	div.s32 	%r346, %r345, %r10;
	mul.lo.s32 	%r347, %r346, %r10;
	sub.s32 	%r348, %r345, %r347;
	selp.b32 	%r349, 0, %r340, %p103;
	selp.b32 	%r350, 0, %r343, %p102;
	selp.b32 	%r351, 0, %r346, %p101;
	selp.b32 	%r352, 0, %r348, %p100;
	mul.lo.s32 	%r353, %r12, %r349;
	mad.lo.s32 	%r354, %r13, %r350, %r353;
	mad.lo.s32 	%r355, %r14, %r351, %r354;
	mad.lo.s32 	%r356, %r15, %r352, %r355;
	shl.b64 	%rd160, %rd159, 32;
	shr.s64 	%rd161, %rd160, 30;
	add.s64 	%rd162, %rd1, %rd161;
	ld.global.f32 	%f209, [%rd162];
	cvt.s64.s32 	%rd163, %r356;
	add.s64 	%rd164, %rd2, %rd163;
	ld.global.u8 	%rs17, [%rd164];
	setp.eq.s16 	%p104, %rs17, 0;
	mul.f32 	%f210, %f209, %f159;
	selp.f32 	%f679, %f158, %f210, %p104;
	max.f32 	%f650, %f650, %f679;
$L__BB587_38:
	setp.le.s64 	%p105, %rd56, %rd25;
	mov.f32 	%f681, 0fFF800000;
	@%p105 bra 	$L__BB587_40;
	setp.eq.s64 	%p106, %rd48, 1;
	setp.eq.s64 	%p107, %rd47, 1;
	setp.eq.s64 	%p108, %rd46, 1;
	setp.eq.s64 	%p109, %rd45, 1;
	add.s64 	%rd165, %rd40, %rd25;
	cvt.u32.u64 	%r357, %rd165;
	div.s32 	%r358, %r357, %r8;
	mul.lo.s32 	%r359, %r358, %r8;
	sub.s32 	%r360, %r357, %r359;
	div.s32 	%r361, %r360, %r9;
	mul.lo.s32 	%r362, %r361, %r9;
	sub.s32 	%r363, %r360, %r362;
	div.s32 	%r364, %r363, %r10;
	mul.lo.s32 	%r365, %r364, %r10;
	sub.s32 	%r366, %r363, %r365;
	selp.b32 	%r367, 0, %r358, %p109;
	selp.b32 	%r368, 0, %r361, %p108;
	selp.b32 	%r369, 0, %r364, %p107;
	selp.b32 	%r370, 0, %r366, %p106;
	mul.lo.s32 	%r371, %r12, %r367;
	mad.lo.s32 	%r372, %r13, %r368, %r371;
	mad.lo.s32 	%r373, %r14, %r369, %r372;
	mad.lo.s32 	%r374, %r15, %r370, %r373;
	shl.b64 	%rd166, %rd165, 32;
	shr.s64 	%rd167, %rd166, 30;
	add.s64 	%rd168, %rd1, %rd167;
	ld.global.f32 	%f212, [%rd168];
	cvt.s64.s32 	%rd169, %r374;
	add.s64 	%rd170, %rd2, %rd169;
	ld.global.u8 	%rs18, [%rd170];
	setp.eq.s16 	%p110, %rs18, 0;
	mul.f32 	%f213, %f212, %f159;
	selp.f32 	%f681, %f158, %f213, %p110;
	max.f32 	%f650, %f650, %f681;
$L__BB587_40:
	setp.le.s64 	%p111, %rd56, %rd26;
	mov.f32 	%f683, 0fFF800000;
	@%p111 bra 	$L__BB587_42;
	setp.eq.s64 	%p112, %rd48, 1;
	setp.eq.s64 	%p113, %rd47, 1;
	setp.eq.s64 	%p114, %rd46, 1;
	setp.eq.s64 	%p115, %rd45, 1;
	add.s64 	%rd171, %rd40, %rd26;
	cvt.u32.u64 	%r375, %rd171;
	div.s32 	%r376, %r375, %r8;
	mul.lo.s32 	%r377, %r376, %r8;
	sub.s32 	%r378, %r375, %r377;
	div.s32 	%r379, %r378, %r9;
	mul.lo.s32 	%r380, %r379, %r9;
	sub.s32 	%r381, %r378, %r380;
	div.s32 	%r382, %r381, %r10;
	mul.lo.s32 	%r383, %r382, %r10;
	sub.s32 	%r384, %r381, %r383;
	selp.b32 	%r385, 0, %r376, %p115;
	selp.b32 	%r386, 0, %r379, %p114;
	selp.b32 	%r387, 0, %r382, %p113;
	selp.b32 	%r388, 0, %r384, %p112;
	mul.lo.s32 	%r389, %r12, %r385;
	mad.lo.s32 	%r390, %r13, %r386, %r389;
	mad.lo.s32 	%r391, %r14, %r387, %r390;
	mad.lo.s32 	%r392, %r15, %r388, %r391;
	shl.b64 	%rd172, %rd171, 32;
	shr.s64 	%rd173, %rd172, 30;
	add.s64 	%rd174, %rd1, %rd173;
	ld.global.f32 	%f215, [%rd174];
	cvt.s64.s32 	%rd175, %r392;
	add.s64 	%rd176, %rd2, %rd175;
	ld.global.u8 	%rs19, [%rd176];
	setp.eq.s16 	%p116, %rs19, 0;
	mul.f32 	%f216, %f215, %f159;
	selp.f32 	%f683, %f158, %f216, %p116;
	max.f32 	%f650, %f650, %f683;
$L__BB587_42:
	setp.le.s64 	%p117, %rd56, %rd27;
	mov.f32 	%f685, 0fFF800000;
	@%p117 bra 	$L__BB587_44;
	setp.eq.s64 	%p118, %rd48, 1;
	setp.eq.s64 	%p119, %rd47, 1;
	setp.eq.s64 	%p120, %rd46, 1;
	setp.eq.s64 	%p121, %rd45, 1;
	add.s64 	%rd177, %rd40, %rd27;
	cvt.u32.u64 	%r393, %rd177;
	div.s32 	%r394, %r393, %r8;
	mul.lo.s32 	%r395, %r394, %r8;
	sub.s32 	%r396, %r393, %r395;
	div.s32 	%r397, %r396, %r9;
	mul.lo.s32 	%r398, %r397, %r9;
	sub.s32 	%r399, %r396, %r398;
	div.s32 	%r400, %r399, %r10;
	mul.lo.s32 	%r401, %r400, %r10;
	sub.s32 	%r402, %r399, %r401;
	selp.b32 	%r403, 0, %r394, %p121;
	selp.b32 	%r404, 0, %r397, %p120;
	selp.b32 	%r405, 0, %r400, %p119;
	selp.b32 	%r406, 0, %r402, %p118;
	mul.lo.s32 	%r407, %r12, %r403;
	mad.lo.s32 	%r408, %r13, %r404, %r407;
	mad.lo.s32 	%r409, %r14, %r405, %r408;
	mad.lo.s32 	%r410, %r15, %r406, %r409;
	shl.b64 	%rd178, %rd177, 32;
	shr.s64 	%rd179, %rd178, 30;
	add.s64 	%rd180, %rd1, %rd179;
	ld.global.f32 	%f218, [%rd180];
	cvt.s64.s32 	%rd181, %r410;
	add.s64 	%rd182, %rd2, %rd181;
	ld.global.u8 	%rs20, [%rd182];
	setp.eq.s16 	%p122, %rs20, 0;
	mul.f32 	%f219, %f218, %f159;
	selp.f32 	%f685, %f158, %f219, %p122;
	max.f32 	%f650, %f650, %f685;
$L__BB587_44:
	setp.le.s64 	%p123, %rd56, %rd28;
	mov.f32 	%f687, 0fFF800000;
	@%p123 bra 	$L__BB587_46;
	setp.eq.s64 	%p124, %rd48, 1;
	setp.eq.s64 	%p125, %rd47, 1;
	setp.eq.s64 	%p126, %rd46, 1;
	setp.eq.s64 	%p127, %rd45, 1;
	add.s64 	%rd183, %rd40, %rd28;
	cvt.u32.u64 	%r411, %rd183;
	div.s32 	%r412, %r411, %r8;
	mul.lo.s32 	%r413, %r412, %r8;
	sub.s32 	%r414, %r411, %r413;
	div.s32 	%r415, %r414, %r9;
	mul.lo.s32 	%r416, %r415, %r9;
	sub.s32 	%r417, %r414, %r416;
	div.s32 	%r418, %r417, %r10;
	mul.lo.s32 	%r419, %r418, %r10;
	sub.s32 	%r420, %r417, %r419;
	selp.b32 	%r421, 0, %r412, %p127;
	selp.b32 	%r422, 0, %r415, %p126;
	selp.b32 	%r423, 0, %r418, %p125;
	selp.b32 	%r424, 0, %r420, %p124;
	mul.lo.s32 	%r425, %r12, %r421;
	mad.lo.s32 	%r426, %r13, %r422, %r425;
	mad.lo.s32 	%r427, %r14, %r423, %r426;
	mad.lo.s32 	%r428, %r15, %r424, %r427;
	shl.b64 	%rd184, %rd183, 32;
	shr.s64 	%rd185, %rd184, 30;
	add.s64 	%rd186, %rd1, %rd185;
	ld.global.f32 	%f221, [%rd186];
	cvt.s64.s32 	%rd187, %r428;
	add.s64 	%rd188, %rd2, %rd187;
	ld.global.u8 	%rs21, [%rd188];
	setp.eq.s16 	%p128, %rs21, 0;
	mul.f32 	%f222, %f221, %f159;
	selp.f32 	%f687, %f158, %f222, %p128;
	max.f32 	%f650, %f650, %f687;
$L__BB587_46:
	setp.le.s64 	%p129, %rd56, %rd29;
	mov.f32 	%f689, 0fFF800000;
	@%p129 bra 	$L__BB587_48;
	setp.eq.s64 	%p130, %rd48, 1;
	setp.eq.s64 	%p131, %rd47, 1;
	setp.eq.s64 	%p132, %rd46, 1;
	setp.eq.s64 	%p133, %rd45, 1;
	add.s64 	%rd189, %rd40, %rd29;
	cvt.u32.u64 	%r429, %rd189;
	div.s32 	%r430, %r429, %r8;
	mul.lo.s32 	%r431, %r430, %r8;
	sub.s32 	%r432, %r429, %r431;
	div.s32 	%r433, %r432, %r9;
	mul.lo.s32 	%r434, %r433, %r9;
	sub.s32 	%r435, %r432, %r434;
	div.s32 	%r436, %r435, %r10;
	mul.lo.s32 	%r437, %r436, %r10;
	sub.s32 	%r438, %r435, %r437;
	selp.b32 	%r439, 0, %r430, %p133;
	selp.b32 	%r440, 0, %r433, %p132;
	selp.b32 	%r441, 0, %r436, %p131;
	selp.b32 	%r442, 0, %r438, %p130;
	mul.lo.s32 	%r443, %r12, %r439;
	mad.lo.s32 	%r444, %r13, %r440, %r443;
	mad.lo.s32 	%r445, %r14, %r441, %r444;
	mad.lo.s32 	%r446, %r15, %r442, %r445;
	shl.b64 	%rd190, %rd189, 32;
	shr.s64 	%rd191, %rd190, 30;
	add.s64 	%rd192, %rd1, %rd191;
	ld.global.f32 	%f224, [%rd192];
	cvt.s64.s32 	%rd193, %r446;
	add.s64 	%rd194, %rd2, %rd193;
	ld.global.u8 	%rs22, [%rd194];
	setp.eq.s16 	%p134, %rs22, 0;
	mul.f32 	%f225, %f224, %f159;
	selp.f32 	%f689, %f158, %f225, %p134;
	max.f32 	%f650, %f650, %f689;
$L__BB587_48:
	setp.le.s64 	%p135, %rd56, %rd30;
	mov.f32 	%f691, 0fFF800000;
	@%p135 bra 	$L__BB587_50;
	setp.eq.s64 	%p136, %rd48, 1;
	setp.eq.s64 	%p137, %rd47, 1;
	setp.eq.s64 	%p138, %rd46, 1;
	setp.eq.s64 	%p139, %rd45, 1;
	add.s64 	%rd195, %rd40, %rd30;
	cvt.u32.u64 	%r447, %rd195;
	div.s32 	%r448, %r447, %r8;
	mul.lo.s32 	%r449, %r448, %r8;
	sub.s32 	%r450, %r447, %r449;
	div.s32 	%r451, %r450, %r9;
	mul.lo.s32 	%r452, %r451, %r9;
	sub.s32 	%r453, %r450, %r452;
	div.s32 	%r454, %r453, %r10;
	mul.lo.s32 	%r455, %r454, %r10;
	sub.s32 	%r456, %r453, %r455;
	selp.b32 	%r457, 0, %r448, %p139;
	selp.b32 	%r458, 0, %r451, %p138;
	selp.b32 	%r459, 0, %r454, %p137;
	selp.b32 	%r460, 0, %r456, %p136;
	mul.lo.s32 	%r461, %r12, %r457;
	mad.lo.s32 	%r462, %r13, %r458, %r461;
	mad.lo.s32 	%r463, %r14, %r459, %r462;
	mad.lo.s32 	%r464, %r15, %r460, %r463;
	shl.b64 	%rd196, %rd195, 32;
	shr.s64 	%rd197, %rd196, 30;
	add.s64 	%rd198, %rd1, %rd197;
	ld.global.f32 	%f227, [%rd198];
	cvt.s64.s32 	%rd199, %r464;
	add.s64 	%rd200, %rd2, %rd199;
	ld.global.u8 	%rs23, [%rd200];
	setp.eq.s16 	%p140, %rs23, 0;
	mul.f32 	%f228, %f227, %f159;
	selp.f32 	%f691, %f158, %f228, %p140;
	max.f32 	%f650, %f650, %f691;
$L__BB587_50:
	setp.le.s64 	%p141, %rd56, %rd31;
	mov.f32 	%f693, 0fFF800000;
	@%p141 bra 	$L__BB587_52;
	setp.eq.s64 	%p142, %rd48, 1;
	setp.eq.s64 	%p143, %rd47, 1;
	setp.eq.s64 	%p144, %rd46, 1;
	setp.eq.s64 	%p145, %rd45, 1;
	add.s64 	%rd201, %rd40, %rd31;
	cvt.u32.u64 	%r465, %rd201;
	div.s32 	%r466, %r465, %r8;
	mul.lo.s32 	%r467, %r466, %r8;
	sub.s32 	%r468, %r465, %r467;
	div.s32 	%r469, %r468, %r9;
	mul.lo.s32 	%r470, %r469, %r9;
	sub.s32 	%r471, %r468, %r470;
	div.s32 	%r472, %r471, %r10;
	mul.lo.s32 	%r473, %r472, %r10;
	sub.s32 	%r474, %r471, %r473;
	selp.b32 	%r475, 0, %r466, %p145;
	selp.b32 	%r476, 0, %r469, %p144;
	selp.b32 	%r477, 0, %r472, %p143;
	selp.b32 	%r478, 0, %r474, %p142;
	mul.lo.s32 	%r479, %r12, %r475;
	mad.lo.s32 	%r480, %r13, %r476, %r479;
	mad.lo.s32 	%r481, %r14, %r477, %r480;
	mad.lo.s32 	%r482, %r15, %r478, %r481;
	shl.b64 	%rd202, %rd201, 32;
	shr.s64 	%rd203, %rd202, 30;
	add.s64 	%rd204, %rd1, %rd203;
	ld.global.f32 	%f230, [%rd204];
	cvt.s64.s32 	%rd205, %r482;
	add.s64 	%rd206, %rd2, %rd205;
	ld.global.u8 	%rs24, [%rd206];
	setp.eq.s16 	%p146, %rs24, 0;
	mul.f32 	%f231, %f230, %f159;
	selp.f32 	%f693, %f158, %f231, %p146;
	max.f32 	%f650, %f650, %f693;
$L__BB587_52:
	setp.le.s64 	%p147, %rd56, %rd32;
	mov.f32 	%f695, 0fFF800000;
	@%p147 bra 	$L__BB587_54;
	setp.eq.s64 	%p148, %rd48, 1;
	setp.eq.s64 	%p149, %rd47, 1;
	setp.eq.s64 	%p150, %rd46, 1;
	setp.eq.s64 	%p151, %rd45, 1;
	add.s64 	%rd207, %rd40, %rd32;
	cvt.u32.u64 	%r483, %rd207;
	div.s32 	%r484, %r483, %r8;
	mul.lo.s32 	%r485, %r484, %r8;
	sub.s32 	%r486, %r483, %r485;
	div.s32 	%r487, %r486, %r9;
	mul.lo.s32 	%r488, %r487, %r9;
	sub.s32 	%r489, %r486, %r488;
	div.s32 	%r490, %r489, %r10;
	mul.lo.s32 	%r491, %r490, %r10;
	sub.s32 	%r492, %r489, %r491;
	selp.b32 	%r493, 0, %r484, %p151;
	selp.b32 	%r494, 0, %r487, %p150;
	selp.b32 	%r495, 0, %r490, %p149;
	selp.b32 	%r496, 0, %r492, %p148;
	mul.lo.s32 	%r497, %r12, %r493;
	mad.lo.s32 	%r498, %r13, %r494, %r497;
	mad.lo.s32 	%r499, %r14, %r495, %r498;
	mad.lo.s32 	%r500, %r15, %r496, %r499;
	shl.b64 	%rd208, %rd207, 32;
	shr.s64 	%rd209, %rd208, 30;
	add.s64 	%rd210, %rd1, %rd209;
	ld.global.f32 	%f233, [%rd210];
	cvt.s64.s32 	%rd211, %r500;
	add.s64 	%rd212, %rd2, %rd211;
	ld.global.u8 	%rs25, [%rd212];
	setp.eq.s16 	%p152, %rs25, 0;
	mul.f32 	%f234, %f233, %f159;
	selp.f32 	%f695, %f158, %f234, %p152;
	max.f32 	%f650, %f650, %f695;
$L__BB587_54:
	setp.le.s64 	%p153, %rd56, %rd33;
	mov.f32 	%f697, 0fFF800000;
	@%p153 bra 	$L__BB587_56;
	setp.eq.s64 	%p154, %rd48, 1;
	setp.eq.s64 	%p155, %rd47, 1;
	setp.eq.s64 	%p156, %rd46, 1;
	setp.eq.s64 	%p157, %rd45, 1;
	add.s64 	%rd213, %rd40, %rd33;
	cvt.u32.u64 	%r501, %rd213;
	div.s32 	%r502, %r501, %r8;
	mul.lo.s32 	%r503, %r502, %r8;
	sub.s32 	%r504, %r501, %r503;
	div.s32 	%r505, %r504, %r9;
	mul.lo.s32 	%r506, %r505, %r9;
	sub.s32 	%r507, %r504, %r506;
	div.s32 	%r508, %r507, %r10;
	mul.lo.s32 	%r509, %r508, %r10;
	sub.s32 	%r510, %r507, %r509;
	selp.b32 	%r511, 0, %r502, %p157;
	selp.b32 	%r512, 0, %r505, %p156;
	selp.b32 	%r513, 0, %r508, %p155;
	selp.b32 	%r514, 0, %r510, %p154;
	mul.lo.s32 	%r515, %r12, %r511;
	mad.lo.s32 	%r516, %r13, %r512, %r515;
	mad.lo.s32 	%r517, %r14, %r513, %r516;
	mad.lo.s32 	%r518, %r15, %r514, %r517;
	shl.b64 	%rd214, %rd213, 32;
	shr.s64 	%rd215, %rd214, 30;
	add.s64 	%rd216, %rd1, %rd215;
	ld.global.f32 	%f236, [%rd216];
	cvt.s64.s32 	%rd217, %r518;
	add.s64 	%rd218, %rd2, %rd217;
	ld.global.u8 	%rs26, [%rd218];
	setp.eq.s16 	%p158, %rs26, 0;
	mul.f32 	%f237, %f236, %f159;
	selp.f32 	%f697, %f158, %f237, %p158;
	max.f32 	%f650, %f650, %f697;
$L__BB587_56:
	setp.le.s64 	%p159, %rd56, %rd34;
	mov.f32 	%f699, 0fFF800000;
	@%p159 bra 	$L__BB587_58;
	setp.eq.s64 	%p160, %rd48, 1;
	setp.eq.s64 	%p161, %rd47, 1;
	setp.eq.s64 	%p162, %rd46, 1;
	setp.eq.s64 	%p163, %rd45, 1;
	add.s64 	%rd219, %rd40, %rd34;
	cvt.u32.u64 	%r519, %rd219;
	div.s32 	%r520, %r519, %r8;
	mul.lo.s32 	%r521, %r520, %r8;
	sub.s32 	%r522, %r519, %r521;
	div.s32 	%r523, %r522, %r9;
	mul.lo.s32 	%r524, %r523, %r9;
	sub.s32 	%r525, %r522, %r524;
	div.s32 	%r526, %r525, %r10;
	mul.lo.s32 	%r527, %r526, %r10;
	sub.s32 	%r528, %r525, %r527;
	selp.b32 	%r529, 0, %r520, %p163;
	selp.b32 	%r530, 0, %r523, %p162;
	selp.b32 	%r531, 0, %r526, %p161;
	selp.b32 	%r532, 0, %r528, %p160;
	mul.lo.s32 	%r533, %r12, %r529;
	mad.lo.s32 	%r534, %r13, %r530, %r533;
	mad.lo.s32 	%r535, %r14, %r531, %r534;
	mad.lo.s32 	%r536, %r15, %r532, %r535;
	shl.b64 	%rd220, %rd219, 32;
	shr.s64 	%rd221, %rd220, 30;
	add.s64 	%rd222, %rd1, %rd221;
	ld.global.f32 	%f239, [%rd222];
	cvt.s64.s32 	%rd223, %r536;
	add.s64 	%rd224, %rd2, %rd223;
	ld.global.u8 	%rs27, [%rd224];
	setp.eq.s16 	%p164, %rs27, 0;
	mul.f32 	%f240, %f239, %f159;
	selp.f32 	%f699, %f158, %f240, %p164;
	max.f32 	%f650, %f650, %f699;
$L__BB587_58:
	setp.le.s64 	%p165, %rd56, %rd35;
	mov.f32 	%f701, 0fFF800000;
	@%p165 bra 	$L__BB587_60;
	setp.eq.s64 	%p166, %rd48, 1;
	setp.eq.s64 	%p167, %rd47, 1;
	setp.eq.s64 	%p168, %rd46, 1;
	setp.eq.s64 	%p169, %rd45, 1;
	add.s64 	%rd225, %rd40, %rd35;
	cvt.u32.u64 	%r537, %rd225;
	div.s32 	%r538, %r537, %r8;
	mul.lo.s32 	%r539, %r538, %r8;
	sub.s32 	%r540, %r537, %r539;
	div.s32 	%r541, %r540, %r9;
	mul.lo.s32 	%r542, %r541, %r9;
	sub.s32 	%r543, %r540, %r542;
	div.s32 	%r544, %r543, %r10;
	mul.lo.s32 	%r545, %r544, %r10;
	sub.s32 	%r546, %r543, %r545;
	selp.b32 	%r547, 0, %r538, %p169;
	selp.b32 	%r548, 0, %r541, %p168;
	selp.b32 	%r549, 0, %r544, %p167;
	selp.b32 	%r550, 0, %r546, %p166;
	mul.lo.s32 	%r551, %r12, %r547;
	mad.lo.s32 	%r552, %r13, %r548, %r551;
	mad.lo.s32 	%r553, %r14, %r549, %r552;
	mad.lo.s32 	%r554, %r15, %r550, %r553;
	shl.b64 	%rd226, %rd225, 32;
	shr.s64 	%rd227, %rd226, 30;
	add.s64 	%rd228, %rd1, %rd227;
	ld.global.f32 	%f242, [%rd228];
	cvt.s64.s32 	%rd229, %r554;
	add.s64 	%rd230, %rd2, %rd229;
	ld.global.u8 	%rs28, [%rd230];
	setp.eq.s16 	%p170, %rs28, 0;
	mul.f32 	%f243, %f242, %f159;
	selp.f32 	%f701, %f158, %f243, %p170;
	max.f32 	%f650, %f650, %f701;
$L__BB587_60:
	setp.le.s64 	%p171, %rd56, %rd36;
	mov.f32 	%f703, 0fFF800000;
	@%p171 bra 	$L__BB587_62;
	setp.eq.s64 	%p172, %rd48, 1;
	setp.eq.s64 	%p173, %rd47, 1;
	setp.eq.s64 	%p174, %rd46, 1;
	setp.eq.s64 	%p175, %rd45, 1;
	add.s64 	%rd231, %rd40, %rd36;
	cvt.u32.u64 	%r555, %rd231;
	div.s32 	%r556, %r555, %r8;
	mul.lo.s32 	%r557, %r556, %r8;
	sub.s32 	%r558, %r555, %r557;
	div.s32 	%r559, %r558, %r9;
	mul.lo.s32 	%r560, %r559, %r9;
	sub.s32 	%r561, %r558, %r560;
	div.s32 	%r562, %r561, %r10;
	mul.lo.s32 	%r563, %r562, %r10;
	sub.s32 	%r564, %r561, %r563;
	selp.b32 	%r565, 0, %r556, %p175;
	selp.b32 	%r566, 0, %r559, %p174;
	selp.b32 	%r567, 0, %r562, %p173;
	selp.b32 	%r568, 0, %r564, %p172;
	mul.lo.s32 	%r569, %r12, %r565;
	mad.lo.s32 	%r570, %r13, %r566, %r569;
	mad.lo.s32 	%r571, %r14, %r567, %r570;
	mad.lo.s32 	%r572, %r15, %r568, %r571;
	shl.b64 	%rd232, %rd231, 32;
	shr.s64 	%rd233, %rd232, 30;
	add.s64 	%rd234, %rd1, %rd233;
	ld.global.f32 	%f245, [%rd234];
	cvt.s64.s32 	%rd235, %r572;
	add.s64 	%rd236, %rd2, %rd235;
	ld.global.u8 	%rs29, [%rd236];
	setp.eq.s16 	%p176, %rs29, 0;
	mul.f32 	%f246, %f245, %f159;
	selp.f32 	%f703, %f158, %f246, %p176;
	max.f32 	%f650, %f650, %f703;
$L__BB587_62:
	setp.le.s64 	%p177, %rd56, %rd37;
	mov.f32 	%f705, 0fFF800000;
	@%p177 bra 	$L__BB587_64;
	setp.eq.s64 	%p178, %rd48, 1;
	setp.eq.s64 	%p179, %rd47, 1;
	setp.eq.s64 	%p180, %rd46, 1;
	setp.eq.s64 	%p181, %rd45, 1;
	add.s64 	%rd237, %rd40, %rd37;
	cvt.u32.u64 	%r573, %rd237;
	div.s32 	%r574, %r573, %r8;
	mul.lo.s32 	%r575, %r574, %r8;
	sub.s32 	%r576, %r573, %r575;
	div.s32 	%r577, %r576, %r9;
	mul.lo.s32 	%r578, %r577, %r9;
	sub.s32 	%r579, %r576, %r578;
	div.s32 	%r580, %r579, %r10;
	mul.lo.s32 	%r581, %r580, %r10;
	sub.s32 	%r582, %r579, %r581;
	selp.b32 	%r583, 0, %r574, %p181;
	selp.b32 	%r584, 0, %r577, %p180;
	selp.b32 	%r585, 0, %r580, %p179;
	selp.b32 	%r586, 0, %r582, %p178;
	mul.lo.s32 	%r587, %r12, %r583;
	mad.lo.s32 	%r588, %r13, %r584, %r587;
	mad.lo.s32 	%r589, %r14, %r585, %r588;
	mad.lo.s32 	%r590, %r15, %r586, %r589;
	shl.b64 	%rd238, %rd237, 32;
	shr.s64 	%rd239, %rd238, 30;
	add.s64 	%rd240, %rd1, %rd239;
	ld.global.f32 	%f248, [%rd240];
	cvt.s64.s32 	%rd241, %r590;
	add.s64 	%rd242, %rd2, %rd241;
	ld.global.u8 	%rs30, [%rd242];
	setp.eq.s16 	%p182, %rs30, 0;
	mul.f32 	%f249, %f248, %f159;
	selp.f32 	%f705, %f158, %f249, %p182;
	max.f32 	%f650, %f650, %f705;
$L__BB587_64:
	setp.le.s64 	%p183, %rd56, %rd38;
	mov.f32 	%f707, 0fFF800000;
	@%p183 bra 	$L__BB587_66;
	setp.eq.s64 	%p184, %rd48, 1;
	setp.eq.s64 	%p185, %rd47, 1;
	setp.eq.s64 	%p186, %rd46, 1;
	setp.eq.s64 	%p187, %rd45, 1;
	add.s64 	%rd243, %rd40, %rd38;
	cvt.u32.u64 	%r591, %rd243;
	div.s32 	%r592, %r591, %r8;
	mul.lo.s32 	%r593, %r592, %r8;
	sub.s32 	%r594, %r591, %r593;
	div.s32 	%r595, %r594, %r9;
	mul.lo.s32 	%r596, %r595, %r9;
	sub.s32 	%r597, %r594, %r596;
	div.s32 	%r598, %r597, %r10;
	mul.lo.s32 	%r599, %r598, %r10;
	sub.s32 	%r600, %r597, %r599;
	selp.b32 	%r601, 0, %r592, %p187;
	selp.b32 	%r602, 0, %r595, %p186;
	selp.b32 	%r603, 0, %r598, %p185;
	selp.b32 	%r604, 0, %r600, %p184;
	mul.lo.s32 	%r605, %r12, %r601;
	mad.lo.s32 	%r606, %r13, %r602, %r605;
	mad.lo.s32 	%r607, %r14, %r603, %r606;
	mad.lo.s32 	%r608, %r15, %r604, %r607;
	shl.b64 	%rd244, %rd243, 32;
	shr.s64 	%rd245, %rd244, 30;
	add.s64 	%rd246, %rd1, %rd245;
	ld.global.f32 	%f251, [%rd246];
	cvt.s64.s32 	%rd247, %r608;
	add.s64 	%rd248, %rd2, %rd247;
	ld.global.u8 	%rs31, [%rd248];
	setp.eq.s16 	%p188, %rs31, 0;
	mul.f32 	%f252, %f251, %f159;
	selp.f32 	%f707, %f158, %f252, %p188;
	max.f32 	%f650, %f650, %f707;
$L__BB587_66:
	setp.le.s64 	%p189, %rd56, %rd8;
	mov.b32 	%r609, %f650;
	shfl.sync.bfly.b32	%r610|%p190, %r609, 16, 31, -1;
	mov.b32 	%f253, %r610;
	max.f32 	%f254, %f650, %f253;
	mov.b32 	%r611, %f254;
	shfl.sync.bfly.b32	%r612|%p191, %r611, 8, 31, -1;
	mov.b32 	%f255, %r612;
	max.f32 	%f256, %f254, %f255;
	mov.b32 	%r613, %f256;
	shfl.sync.bfly.b32	%r614|%p192, %r613, 4, 31, -1;
	mov.b32 	%f257, %r614;
	max.f32 	%f258, %f256, %f257;
	mov.b32 	%r615, %f258;
	shfl.sync.bfly.b32	%r616|%p193, %r615, 2, 31, -1;
	mov.b32 	%f259, %r616;
	max.f32 	%f260, %f258, %f259;
	mov.b32 	%r617, %f260;
	shfl.sync.bfly.b32	%r618|%p194, %r617, 1, 31, -1;
	mov.b32 	%f261, %r618;
	max.f32 	%f262, %f260, %f261;
	sub.f32 	%f263, %f647, %f262;
	fma.rn.f32 	%f264, %f263, 0f3BBB989D, 0f3F000000;
	cvt.sat.f32.f32 	%f265, %f264;
	mov.f32 	%f266, 0f4B400001;
	mov.f32 	%f267, 0f437C0000;
	fma.rm.f32 	%f268, %f265, %f267, %f266;
	add.f32 	%f269, %f268, 0fCB40007F;
	neg.f32 	%f270, %f269;
	fma.rn.f32 	%f271, %f263, 0f3FB8AA3B, %f270;
	fma.rn.f32 	%f272, %f263, 0f32A57060, %f271;
	mov.b32 	%r619, %f268;
	shl.b32 	%r620, %r619, 23;
	mov.b32 	%f273, %r620;
	ex2.approx.ftz.f32 	%f274, %f272;
	mul.f32 	%f275, %f274, %f273;
	add.f32 	%f276, %f275, 0f00000000;
	sub.f32 	%f277, %f649, %f262;
	fma.rn.f32 	%f278, %f277, 0f3BBB989D, 0f3F000000;
	cvt.sat.f32.f32 	%f279, %f278;
	fma.rm.f32 	%f280, %f279, %f267, %f266;
	add.f32 	%f281, %f280, 0fCB40007F;
	neg.f32 	%f282, %f281;
	fma.rn.f32 	%f283, %f277, 0f3FB8AA3B, %f282;
	fma.rn.f32 	%f284, %f277, 0f32A57060, %f283;
	mov.b32 	%r621, %f280;
	shl.b32 	%r622, %r621, 23;
	mov.b32 	%f285, %r622;
	ex2.approx.ftz.f32 	%f286, %f284;
	mul.f32 	%f287, %f286, %f285;
	add.f32 	%f288, %f276, %f287;
	sub.f32 	%f289, %f651, %f262;
	fma.rn.f32 	%f290, %f289, 0f3BBB989D, 0f3F000000;
	cvt.sat.f32.f32 	%f291, %f290;
	fma.rm.f32 	%f292, %f291, %f267, %f266;
	add.f32 	%f293, %f292, 0fCB40007F;
	neg.f32 	%f294, %f293;
	fma.rn.f32 	%f295, %f289, 0f3FB8AA3B, %f294;
	fma.rn.f32 	%f296, %f289, 0f32A57060, %f295;
	mov.b32 	%r623, %f292;
	shl.b32 	%r624, %r623, 23;
	mov.b32 	%f297, %r624;
	ex2.approx.ftz.f32 	%f298, %f296;
	mul.f32 	%f299, %f298, %f297;
	add.f32 	%f300, %f288, %f299;
	sub.f32 	%f301, %f653, %f262;
	fma.rn.f32 	%f302, %f301, 0f3BBB989D, 0f3F000000;
	cvt.sat.f32.f32 	%f303, %f302;
	fma.rm.f32 	%f304, %f303, %f267, %f266;
	add.f32 	%f305, %f304, 0fCB40007F;
	neg.f32 	%f306, %f305;
	fma.rn.f32 	%f307, %f301, 0f3FB8AA3B, %f306;
	fma.rn.f32 	%f308, %f301, 0f32A57060, %f307;
	mov.b32 	%r625, %f304;
	shl.b32 	%r626, %r625, 23;
	mov.b32 	%f309, %r626;
	ex2.approx.ftz.f32 	%f310, %f308;
	mul.f32 	%f311, %f310, %f309;
	add.f32 	%f312, %f300, %f311;
	sub.f32 	%f313, %f655, %f262;
	fma.rn.f32 	%f314, %f313, 0f3BBB989D, 0f3F000000;
	cvt.sat.f32.f32 	%f315, %f314;
	fma.rm.f32 	%f316, %f315, %f267, %f266;
	add.f32 	%f317, %f316, 0fCB40007F;
	neg.f32 	%f318, %f317;
	fma.rn.f32 	%f319, %f313, 0f3FB8AA3B, %f318;
	fma.rn.f32 	%f320, %f313, 0f32A57060, %f319;
	mov.b32 	%r627, %f316;
	shl.b32 	%r628, %r627, 23;
	mov.b32 	%f321, %r628;
	ex2.approx.ftz.f32 	%f322, %f320;
	mul.f32 	%f323, %f322, %f321;
	add.f32 	%f324, %f312, %f323;
	sub.f32 	%f325, %f657, %f262;
	fma.rn.f32 	%f326, %f325, 0f3BBB989D, 0f3F000000;
	cvt.sat.f32.f32 	%f327, %f326;
	fma.rm.f32 	%f328, %f327, %f267, %f266;
	add.f32 	%f329, %f328, 0fCB40007F;
	neg.f32 	%f330, %f329;
	fma.rn.f32 	%f331, %f325, 0f3FB8AA3B, %f330;
	fma.rn.f32 	%f332, %f325, 0f32A57060, %f331;
	mov.b32 	%r629, %f328;
	shl.b32 	%r630, %r629, 23;
	mov.b32 	%f333, %r630;
	ex2.approx.ftz.f32 	%f334, %f332;
	mul.f32 	%f335, %f334, %f333;
	add.f32 	%f336, %f324, %f335;
	sub.f32 	%f337, %f659, %f262;
	fma.rn.f32 	%f338, %f337, 0f3BBB989D, 0f3F000000;
	cvt.sat.f32.f32 	%f339, %f338;
	fma.rm.f32 	%f340, %f339, %f267, %f266;
	add.f32 	%f341, %f340, 0fCB40007F;
	neg.f32 	%f342, %f341;
	fma.rn.f32 	%f343, %f337, 0f3FB8AA3B, %f342;
	fma.rn.f32 	%f344, %f337, 0f32A57060, %f343;
	mov.b32 	%r631, %f340;
	shl.b32 	%r632, %r631, 23;
	mov.b32 	%f345, %r632;
	ex2.approx.ftz.f32 	%f346, %f344;
	mul.f32 	%f347, %f346, %f345;
	add.f32 	%f348, %f336, %f347;
	sub.f32 	%f349, %f661, %f262;
	fma.rn.f32 	%f350, %f349, 0f3BBB989D, 0f3F000000;
	cvt.sat.f32.f32 	%f351, %f350;
	fma.rm.f32 	%f352, %f351, %f267, %f266;
	add.f32 	%f353, %f352, 0fCB40007F;
	neg.f32 	%f354, %f353;
	fma.rn.f32 	%f355, %f349, 0f3FB8AA3B, %f354;
	fma.rn.f32 	%f356, %f349, 0f32A57060, %f355;
	mov.b32 	%r633, %f352;
	shl.b32 	%r634, %r633, 23;
	mov.b32 	%f357, %r634;
	ex2.approx.ftz.f32 	%f358, %f356;
	mul.f32 	%f359, %f358, %f357;
	add.f32 	%f360, %f348, %f359;
	sub.f32 	%f361, %f663, %f262;
	fma.rn.f32 	%f362, %f361, 0f3BBB989D, 0f3F000000;
	cvt.sat.f32.f32 	%f363, %f362;
	fma.rm.f32 	%f364, %f363, %f267, %f266;
	add.f32 	%f365, %f364, 0fCB40007F;
	neg.f32 	%f366, %f365;
	fma.rn.f32 	%f367, %f361, 0f3FB8AA3B, %f366;
	fma.rn.f32 	%f368, %f361, 0f32A57060, %f367;
	mov.b32 	%r635, %f364;
	shl.b32 	%r636, %r635, 23;
	mov.b32 	%f369, %r636;
	ex2.approx.ftz.f32 	%f370, %f368;
	mul.f32 	%f371, %f370, %f369;
	add.f32 	%f372, %f360, %f371;
	sub.f32 	%f373, %f665, %f262;
	fma.rn.f32 	%f374, %f373, 0f3BBB989D, 0f3F000000;
	cvt.sat.f32.f32 	%f375, %f374;
	fma.rm.f32 	%f376, %f375, %f267, %f266;
	add.f32 	%f377, %f376, 0fCB40007F;
	neg.f32 	%f378, %f377;
	fma.rn.f32 	%f379, %f373, 0f3FB8AA3B, %f378;
	fma.rn.f32 	%f380, %f373, 0f32A57060, %f379;
	mov.b32 	%r637, %f376;
	shl.b32 	%r638, %r637, 23;
	mov.b32 	%f381, %r638;
	ex2.approx.ftz.f32 	%f382, %f380;
	mul.f32 	%f383, %f382, %f381;
	add.f32 	%f384, %f372, %f383;
	sub.f32 	%f385, %f667, %f262;
	fma.rn.f32 	%f386, %f385, 0f3BBB989D, 0f3F000000;
	cvt.sat.f32.f32 	%f387, %f386;
	fma.rm.f32 	%f388, %f387, %f267, %f266;
	add.f32 	%f389, %f388, 0fCB40007F;
	neg.f32 	%f390, %f389;
	fma.rn.f32 	%f391, %f385, 0f3FB8AA3B, %f390;
	fma.rn.f32 	%f392, %f385, 0f32A57060, %f391;
	mov.b32 	%r639, %f388;
	shl.b32 	%r640, %r639, 23;
	mov.b32 	%f393, %r640;
	ex2.approx.ftz.f32 	%f394, %f392;
	mul.f32 	%f395, %f394, %f393;
	add.f32 	%f396, %f384, %f395;
	sub.f32 	%f397, %f669, %f262;
	fma.rn.f32 	%f398, %f397, 0f3BBB989D, 0f3F000000;
	cvt.sat.f32.f32 	%f399, %f398;
	fma.rm.f32 	%f400, %f399, %f267, %f266;
	add.f32 	%f401, %f400, 0fCB40007F;
	neg.f32 	%f402, %f401;
	fma.rn.f32 	%f403, %f397, 0f3FB8AA3B, %f402;
	fma.rn.f32 	%f404, %f397, 0f32A57060, %f403;
	mov.b32 	%r641, %f400;
	shl.b32 	%r642, %r641, 23;
	mov.b32 	%f405, %r642;
	ex2.approx.ftz.f32 	%f406, %f404;
	mul.f32 	%f407, %f406, %f405;
	add.f32 	%f408, %f396, %f407;
	sub.f32 	%f409, %f671, %f262;
	fma.rn.f32 	%f410, %f409, 0f3BBB989D, 0f3F000000;
	cvt.sat.f32.f32 	%f411, %f410;
	fma.rm.f32 	%f412, %f411, %f267, %f266;
	add.f32 	%f413, %f412, 0fCB40007F;
	neg.f32 	%f414, %f413;
	fma.rn.f32 	%f415, %f409, 0f3FB8AA3B, %f414;
	fma.rn.f32 	%f416, %f409, 0f32A57060, %f415;
	mov.b32 	%r643, %f412;
	shl.b32 	%r644, %r643, 23;
	mov.b32 	%f417, %r644;
	ex2.approx.ftz.f32 	%f418, %f416;
	mul.f32 	%f419, %f418, %f417;
	add.f32 	%f420, %f408, %f419;
	sub.f32 	%f421, %f673, %f262;
	fma.rn.f32 	%f422, %f421, 0f3BBB989D, 0f3F000000;
	cvt.sat.f32.f32 	%f423, %f422;
	fma.rm.f32 	%f424, %f423, %f267, %f266;
	add.f32 	%f425, %f424, 0fCB40007F;
	neg.f32 	%f426, %f425;
	fma.rn.f32 	%f427, %f421, 0f3FB8AA3B, %f426;
	fma.rn.f32 	%f428, %f421, 0f32A57060, %f427;
	mov.b32 	%r645, %f424;
	shl.b32 	%r646, %r645, 23;
	mov.b32 	%f429, %r646;
	ex2.approx.ftz.f32 	%f430, %f428;
	mul.f32 	%f431, %f430, %f429;
	add.f32 	%f432, %f420, %f431;
	sub.f32 	%f433, %f675, %f262;
	fma.rn.f32 	%f434, %f433, 0f3BBB989D, 0f3F000000;
	cvt.sat.f32.f32 	%f435, %f434;
	fma.rm.f32 	%f436, %f435, %f267, %f266;
	add.f32 	%f437, %f436, 0fCB40007F;
	neg.f32 	%f438, %f437;
	fma.rn.f32 	%f439, %f433, 0f3FB8AA3B, %f438;
	fma.rn.f32 	%f440, %f433, 0f32A57060, %f439;
	mov.b32 	%r647, %f436;
	shl.b32 	%r648, %r647, 23;
	mov.b32 	%f441, %r648;
	ex2.approx.ftz.f32 	%f442, %f440;
	mul.f32 	%f443, %f442, %f441;
	add.f32 	%f444, %f432, %f443;
	sub.f32 	%f445, %f677, %f262;
	fma.rn.f32 	%f446, %f445, 0f3BBB989D, 0f3F000000;
	cvt.sat.f32.f32 	%f447, %f446;
	fma.rm.f32 	%f448, %f447, %f267, %f266;
	add.f32 	%f449, %f448, 0fCB40007F;
	neg.f32 	%f450, %f449;
	fma.rn.f32 	%f451, %f445, 0f3FB8AA3B, %f450;
	fma.rn.f32 	%f452, %f445, 0f32A57060, %f451;
	mov.b32 	%r649, %f448;
	shl.b32 	%r650, %r649, 23;
	mov.b32 	%f453, %r650;
	ex2.approx.ftz.f32 	%f454, %f452;
	mul.f32 	%f455, %f454, %f453;
	add.f32 	%f456, %f444, %f455;
	sub.f32 	%f457, %f679, %f262;
	fma.rn.f32 	%f458, %f457, 0f3BBB989D, 0f3F000000;
	cvt.sat.f32.f32 	%f459, %f458;
	fma.rm.f32 	%f460, %f459, %f267, %f266;
	add.f32 	%f461, %f460, 0fCB40007F;
	neg.f32 	%f462, %f461;
	fma.rn.f32 	%f463, %f457, 0f3FB8AA3B, %f462;
	fma.rn.f32 	%f464, %f457, 0f32A57060, %f463;
	mov.b32 	%r651, %f460;
	shl.b32 	%r652, %r651, 23;
	mov.b32 	%f465, %r652;
	ex2.approx.ftz.f32 	%f466, %f464;
	mul.f32 	%f467, %f466, %f465;
	add.f32 	%f468, %f456, %f467;
	sub.f32 	%f469, %f681, %f262;
	fma.rn.f32 	%f470, %f469, 0f3BBB989D, 0f3F000000;
	cvt.sat.f32.f32 	%f471, %f470;
	fma.rm.f32 	%f472, %f471, %f267, %f266;
	add.f32 	%f473, %f472, 0fCB40007F;
	neg.f32 	%f474, %f473;
	fma.rn.f32 	%f475, %f469, 0f3FB8AA3B, %f474;
	fma.rn.f32 	%f476, %f469, 0f32A57060, %f475;
	mov.b32 	%r653, %f472;
	shl.b32 	%r654, %r653, 23;
	mov.b32 	%f477, %r654;
	ex2.approx.ftz.f32 	%f478, %f476;
	mul.f32 	%f479, %f478, %f477;
	add.f32 	%f480, %f468, %f479;
	sub.f32 	%f481, %f683, %f262;
	fma.rn.f32 	%f482, %f481, 0f3BBB989D, 0f3F000000;
	cvt.sat.f32.f32 	%f483, %f482;
	fma.rm.f32 	%f484, %f483, %f267, %f266;
	add.f32 	%f485, %f484, 0fCB40007F;
	neg.f32 	%f486, %f485;
	fma.rn.f32 	%f487, %f481, 0f3FB8AA3B, %f486;
	fma.rn.f32 	%f488, %f481, 0f32A57060, %f487;
	mov.b32 	%r655, %f484;
	shl.b32 	%r656, %r655, 23;
	mov.b32 	%f489, %r656;
	ex2.approx.ftz.f32 	%f490, %f488;
	mul.f32 	%f491, %f490, %f489;
	add.f32 	%f492, %f480, %f491;
	sub.f32 	%f493, %f685, %f262;
	fma.rn.f32 	%f494, %f493, 0f3BBB989D, 0f3F000000;
	cvt.sat.f32.f32 	%f495, %f494;
	fma.rm.f32 	%f496, %f495, %f267, %f266;
	add.f32 	%f497, %f496, 0fCB40007F;
	neg.f32 	%f498, %f497;
	fma.rn.f32 	%f499, %f493, 0f3FB8AA3B, %f498;
	fma.rn.f32 	%f500, %f493, 0f32A57060, %f499;
	mov.b32 	%r657, %f496;
	shl.b32 	%r658, %r657, 23;
	mov.b32 	%f501, %r658;
	ex2.approx.ftz.f32 	%f502, %f500;
	mul.f32 	%f503, %f502, %f501;
	add.f32 	%f504, %f492, %f503;
	sub.f32 	%f505, %f687, %f262;
	fma.rn.f32 	%f506, %f505, 0f3BBB989D, 0f3F000000;
	cvt.sat.f32.f32 	%f507, %f506;
	fma.rm.f32 	%f508, %f507, %f267, %f266;
	add.f32 	%f509, %f508, 0fCB40007F;
	neg.f32 	%f510, %f509;
	fma.rn.f32 	%f511, %f505, 0f3FB8AA3B, %f510;
	fma.rn.f32 	%f512, %f505, 0f32A57060, %f511;
	mov.b32 	%r659, %f508;
	shl.b32 	%r660, %r659, 23;
	mov.b32 	%f513, %r660;
	ex2.approx.ftz.f32 	%f514, %f512;
	mul.f32 	%f515, %f514, %f513;
	add.f32 	%f516, %f504, %f515;
	sub.f32 	%f517, %f689, %f262;
	fma.rn.f32 	%f518, %f517, 0f3BBB989D, 0f3F000000;
	cvt.sat.f32.f32 	%f519, %f518;
	fma.rm.f32 	%f520, %f519, %f267, %f266;
	add.f32 	%f521, %f520, 0fCB40007F;
	neg.f32 	%f522, %f521;
	fma.rn.f32 	%f523, %f517, 0f3FB8AA3B, %f522;
	fma.rn.f32 	%f524, %f517, 0f32A57060, %f523;
	mov.b32 	%r661, %f520;
	shl.b32 	%r662, %r661, 23;
	mov.b32 	%f525, %r662;
	ex2.approx.ftz.f32 	%f526, %f524;
	mul.f32 	%f527, %f526, %f525;
	add.f32 	%f528, %f516, %f527;
	sub.f32 	%f529, %f691, %f262;
	fma.rn.f32 	%f530, %f529, 0f3BBB989D, 0f3F000000;
	cvt.sat.f32.f32 	%f531, %f530;
	fma.rm.f32 	%f532, %f531, %f267, %f266;
	add.f32 	%f533, %f532, 0fCB40007F;
	neg.f32 	%f534, %f533;
	fma.rn.f32 	%f535, %f529, 0f3FB8AA3B, %f534;
	fma.rn.f32 	%f536, %f529, 0f32A57060, %f535;
	mov.b32 	%r663, %f532;
	shl.b32 	%r664, %r663, 23;
	mov.b32 	%f537, %r664;
	ex2.approx.ftz.f32 	%f538, %f536;
	mul.f32 	%f539, %f538, %f537;
	add.f32 	%f540, %f528, %f539;
	sub.f32 	%f541, %f693, %f262;
	fma.rn.f32 	%f542, %f541, 0f3BBB989D, 0f3F000000;
	cvt.sat.f32.f32 	%f543, %f542;
	fma.rm.f32 	%f544, %f543, %f267, %f266;
	add.f32 	%f545, %f544, 0fCB40007F;
	neg.f32 	%f546, %f545;
	fma.rn.f32 	%f547, %f541, 0f3FB8AA3B, %f546;
	fma.rn.f32 	%f548, %f541, 0f32A57060, %f547;
	mov.b32 	%r665, %f544;
	shl.b32 	%r666, %r665, 23;
	mov.b32 	%f549, %r666;
	ex2.approx.ftz.f32 	%f550, %f548;
	mul.f32 	%f551, %f550, %f549;
	add.f32 	%f552, %f540, %f551;
	sub.f32 	%f553, %f695, %f262;
	fma.rn.f32 	%f554, %f553, 0f3BBB989D, 0f3F000000;
	cvt.sat.f32.f32 	%f555, %f554;
	fma.rm.f32 	%f556, %f555, %f267, %f266;
	add.f32 	%f557, %f556, 0fCB40007F;
	neg.f32 	%f558, %f557;
	fma.rn.f32 	%f559, %f553, 0f3FB8AA3B, %f558;
	fma.rn.f32 	%f560, %f553, 0f32A57060, %f559;
	mov.b32 	%r667, %f556;
	shl.b32 	%r668, %r667, 23;
	mov.b32 	%f561, %r668;
	ex2.approx.ftz.f32 	%f562, %f560;
	mul.f32 	%f563, %f562, %f561;
	add.f32 	%f564, %f552, %f563;
	sub.f32 	%f565, %f697, %f262;
	fma.rn.f32 	%f566, %f565, 0f3BBB989D, 0f3F000000;
	cvt.sat.f32.f32 	%f567, %f566;
	fma.rm.f32 	%f568, %f567, %f267, %f266;
	add.f32 	%f569, %f568, 0fCB40007F;
	neg.f32 	%f570, %f569;
	fma.rn.f32 	%f571, %f565, 0f3FB8AA3B, %f570;
	fma.rn.f32 	%f572, %f565, 0f32A57060, %f571;
	mov.b32 	%r669, %f568;
	shl.b32 	%r670, %r669, 23;
	mov.b32 	%f573, %r670;
	ex2.approx.ftz.f32 	%f574, %f572;
	mul.f32 	%f575, %f574, %f573;
	add.f32 	%f576, %f564, %f575;
	sub.f32 	%f577, %f699, %f262;
	fma.rn.f32 	%f578, %f577, 0f3BBB989D, 0f3F000000;
	cvt.sat.f32.f32 	%f579, %f578;
	fma.rm.f32 	%f580, %f579, %f267, %f266;
	add.f32 	%f581, %f580, 0fCB40007F;
	neg.f32 	%f582, %f581;
	fma.rn.f32 	%f583, %f577, 0f3FB8AA3B, %f582;
	fma.rn.f32 	%f584, %f577, 0f32A57060, %f583;
	mov.b32 	%r671, %f580;
	shl.b32 	%r672, %r671, 23;
	mov.b32 	%f585, %r672;
	ex2.approx.ftz.f32 	%f586, %f584;
	mul.f32 	%f587, %f586, %f585;
	add.f32 	%f588, %f576, %f587;
	sub.f32 	%f589, %f701, %f262;
	fma.rn.f32 	%f590, %f589, 0f3BBB989D, 0f3F000000;
	cvt.sat.f32.f32 	%f591, %f590;
	fma.rm.f32 	%f592, %f591, %f267, %f266;
	add.f32 	%f593, %f592, 0fCB40007F;
	neg.f32 	%f594, %f593;
	fma.rn.f32 	%f595, %f589, 0f3FB8AA3B, %f594;
	fma.rn.f32 	%f596, %f589, 0f32A57060, %f595;
	mov.b32 	%r673, %f592;
	shl.b32 	%r674, %r673, 23;
	mov.b32 	%f597, %r674;
	ex2.approx.ftz.f32 	%f598, %f596;
	mul.f32 	%f599, %f598, %f597;
	add.f32 	%f600, %f588, %f599;
	sub.f32 	%f601, %f703, %f262;
	fma.rn.f32 	%f602, %f601, 0f3BBB989D, 0f3F000000;
	cvt.sat.f32.f32 	%f603, %f602;
	fma.rm.f32 	%f604, %f603, %f267, %f266;
	add.f32 	%f605, %f604, 0fCB40007F;
	neg.f32 	%f606, %f605;
	fma.rn.f32 	%f607, %f601, 0f3FB8AA3B, %f606;
	fma.rn.f32 	%f608, %f601, 0f32A57060, %f607;
	mov.b32 	%r675, %f604;
	shl.b32 	%r676, %r675, 23;
	mov.b32 	%f609, %r676;
	ex2.approx.ftz.f32 	%f610, %f608;
	mul.f32 	%f611, %f610, %f609;
	add.f32 	%f612, %f600, %f611;
	sub.f32 	%f613, %f705, %f262;
	fma.rn.f32 	%f614, %f613, 0f3BBB989D, 0f3F000000;
	cvt.sat.f32.f32 	%f615, %f614;
	fma.rm.f32 	%f616, %f615, %f267, %f266;
	add.f32 	%f617, %f616, 0fCB40007F;
	neg.f32 	%f618, %f617;
	fma.rn.f32 	%f619, %f613, 0f3FB8AA3B, %f618;
	fma.rn.f32 	%f620, %f613, 0f32A57060, %f619;
	mov.b32 	%r677, %f616;
	shl.b32 	%r678, %r677, 23;
	mov.b32 	%f621, %r678;
	ex2.approx.ftz.f32 	%f622, %f620;
	mul.f32 	%f623, %f622, %f621;
	add.f32 	%f624, %f612, %f623;
	sub.f32 	%f625, %f707, %f262;
	fma.rn.f32 	%f626, %f625, 0f3BBB989D, 0f3F000000;
	cvt.sat.f32.f32 	%f627, %f626;
	fma.rm.f32 	%f628, %f627, %f267, %f266;
	add.f32 	%f629, %f628, 0fCB40007F;
	neg.f32 	%f630, %f629;
	fma.rn.f32 	%f631, %f625, 0f3FB8AA3B, %f630;
	fma.rn.f32 	%f632, %f625, 0f32A57060, %f631;
	mov.b32 	%r679, %f628;
	shl.b32 	%r680, %r679, 23;
	mov.b32 	%f633, %r680;
	ex2.approx.ftz.f32 	%f634, %f632;
	mul.f32 	%f635, %f634, %f633;
	add.f32 	%f636, %f624, %f635;
	mov.b32 	%r681, %f636;
	shfl.sync.bfly.b32	%r682|%p195, %r681, 16, 31, -1;
	mov.b32 	%f637, %r682;
	add.f32 	%f638, %f636, %f637;
	mov.b32 	%r683, %f638;
	shfl.sync.bfly.b32	%r684|%p196, %r683, 8, 31, -1;
	mov.b32 	%f639, %r684;
	add.f32 	%f640, %f638, %f639;
	mov.b32 	%r685, %f640;
	shfl.sync.bfly.b32	%r686|%p197, %r685, 4, 31, -1;
	mov.b32 	%f641, %r686;
	add.f32 	%f642, %f640, %f641;
	mov.b32 	%r687, %f642;
	shfl.sync.bfly.b32	%r688|%p198, %r687, 2, 31, -1;
	mov.b32 	%f643, %r688;
	add.f32 	%f644, %f642, %f643;
	mov.b32 	%r689, %f644;
	shfl.sync.bfly.b32	%r690|%p199, %r689, 1, 31, -1;
	mov.b32 	%f645, %r690;
	add.f32 	%f646, %f644, %f645;
	div.rn.f32 	%f127, %f275, %f646;
	div.rn.f32 	%f128, %f287, %f646;
	div.rn.f32 	%f129, %f299, %f646;
	div.rn.f32 	%f130, %f311, %f646;
	div.rn.f32 	%f131, %f323, %f646;
	div.rn.f32 	%f132, %f335, %f646;
	div.rn.f32 	%f133, %f347, %f646;
	div.rn.f32 	%f134, %f359, %f646;
	div.rn.f32 	%f135, %f371, %f646;
	div.rn.f32 	%f136, %f383, %f646;
	div.rn.f32 	%f137, %f395, %f646;
	div.rn.f32 	%f138, %f407, %f646;
	div.rn.f32 	%f139, %f419, %f646;
	div.rn.f32 	%f140, %f431, %f646;
	div.rn.f32 	%f141, %f443, %f646;
	div.rn.f32 	%f142, %f455, %f646;
	div.rn.f32 	%f143, %f467, %f646;
	div.rn.f32 	%f144, %f479, %f646;
	div.rn.f32 	%f145, %f491, %f646;
	div.rn.f32 	%f146, %f503, %f646;
	div.rn.f32 	%f147, %f515, %f646;
	div.rn.f32 	%f148, %f527, %f646;
	div.rn.f32 	%f149, %f539, %f646;
	div.rn.f32 	%f150, %f551, %f646;
	div.rn.f32 	%f151, %f563, %f646;
	div.rn.f32 	%f152, %f575, %f646;
	div.rn.f32 	%f153, %f587, %f646;
	div.rn.f32 	%f154, %f599, %f646;
	div.rn.f32 	%f155, %f611, %f646;
	div.rn.f32 	%f156, %f623, %f646;
	div.rn.f32 	%f157, %f635, %f646;
	mad.lo.s64 	%rd249, %rd255, %rd54, %rd8;
	cvta.to.global.u64 	%rd250, %rd53;
	shl.b64 	%rd251, %rd249, 2;
	add.s64 	%rd41, %rd250, %rd251;
	@%p189 bra 	$L__BB587_68;
	st.global.f32 	[%rd41], %f127;
$L__BB587_68:
	setp.le.s64 	%p200, %rd56, %rd9;
	@%p200 bra 	$L__BB587_70;
	st.global.f32 	[%rd41+128], %f128;
$L__BB587_70:
	setp.le.s64 	%p201, %rd56, %rd10;
	@%p201 bra 	$L__BB587_72;
	st.global.f32 	[%rd41+256], %f129;
$L__BB587_72:
	setp.le.s64 	%p202, %rd56, %rd11;
	@%p202 bra 	$L__BB587_74;
	st.global.f32 	[%rd41+384], %f130;
$L__BB587_74:
	setp.le.s64 	%p203, %rd56, %rd12;
	@%p203 bra 	$L__BB587_76;
	st.global.f32 	[%rd41+512], %f131;
$L__BB587_76:
	setp.le.s64 	%p204, %rd56, %rd13;
	@%p204 bra 	$L__BB587_78;
	st.global.f32 	[%rd41+640], %f132;
$L__BB587_78:
	setp.le.s64 	%p205, %rd56, %rd14;
	@%p205 bra 	$L__BB587_80;
	st.global.f32 	[%rd41+768], %f133;
$L__BB587_80:
	setp.le.s64 	%p206, %rd56, %rd15;
	@%p206 bra 	$L__BB587_82;
	st.global.f32 	[%rd41+896], %f134;
$L__BB587_82:
	setp.le.s64 	%p207, %rd56, %rd16;
	@%p207 bra 	$L__BB587_84;
	st.global.f32 	[%rd41+1024], %f135;
$L__BB587_84:
	setp.le.s64 	%p208, %rd56, %rd17;
	@%p208 bra 	$L__BB587_86;
	st.global.f32 	[%rd41+1152], %f136;
$L__BB587_86:
	setp.le.s64 	%p209, %rd56, %rd18;
	@%p209 bra 	$L__BB587_88;
	st.global.f32 	[%rd41+1280], %f137;
$L__BB587_88:
	setp.le.s64 	%p210, %rd56, %rd19;
	@%p210 bra 	$L__BB587_90;
	st.global.f32 	[%rd41+1408], %f138;
$L__BB587_90:
	setp.le.s64 	%p211, %rd56, %rd20;
	@%p211 bra 	$L__BB587_92;
	st.global.f32 	[%rd41+1536], %f139;
$L__BB587_92:
	setp.le.s64 	%p212, %rd56, %rd21;
	@%p212 bra 	$L__BB587_94;
	st.global.f32 	[%rd41+1664], %f140;
$L__BB587_94:
	setp.le.s64 	%p213, %rd56, %rd22;
	@%p213 bra 	$L__BB587_96;
	st.global.f32 	[%rd41+1792], %f141;
$L__BB587_96:
	setp.le.s64 	%p214, %rd56, %rd23;
	@%p214 bra 	$L__BB587_98;
	st.global.f32 	[%rd41+1920], %f142;
$L__BB587_98:
	setp.le.s64 	%p215, %rd56, %rd24;
	@%p215 bra 	$L__BB587_100;
	st.global.f32 	[%rd41+2048], %f143;
$L__BB587_100:
	setp.le.s64 	%p216, %rd56, %rd25;
	@%p216 bra 	$L__BB587_102;
	st.global.f32 	[%rd41+2176], %f144;
$L__BB587_102:
	setp.le.s64 	%p217, %rd56, %rd26;
	@%p217 bra 	$L__BB587_104;
	st.global.f32 	[%rd41+2304], %f145;
$L__BB587_104:
	setp.le.s64 	%p218, %rd56, %rd27;
	@%p218 bra 	$L__BB587_106;
	st.global.f32 	[%rd41+2432], %f146;
$L__BB587_106:
	setp.le.s64 	%p219, %rd56, %rd28;
	@%p219 bra 	$L__BB587_108;
	st.global.f32 	[%rd41+2560], %f147;
$L__BB587_108:
	setp.le.s64 	%p220, %rd56, %rd29;
	@%p220 bra 	$L__BB587_110;
	st.global.f32 	[%rd41+2688], %f148;
$L__BB587_110:
	setp.le.s64 	%p221, %rd56, %rd30;
	@%p221 bra 	$L__BB587_112;
	st.global.f32 	[%rd41+2816], %f149;
$L__BB587_112:
	setp.le.s64 	%p222, %rd56, %rd31;
	@%p222 bra 	$L__BB587_114;
	st.global.f32 	[%rd41+2944], %f150;
$L__BB587_114:
	setp.le.s64 	%p223, %rd56, %rd32;
	@%p223 bra 	$L__BB587_116;
	st.global.f32 	[%rd41+3072], %f151;
$L__BB587_116:
	setp.le.s64 	%p224, %rd56, %rd33;
	@%p224 bra 	$L__BB587_118;
	st.global.f32 	[%rd41+3200], %f152;
$L__BB587_118:
	setp.le.s64 	%p225, %rd56, %rd34;
	@%p225 bra 	$L__BB587_120;
	st.global.f32 	[%rd41+3328], %f153;
$L__BB587_120:
	setp.le.s64 	%p226, %rd56, %rd35;
	@%p226 bra 	$L__BB587_122;
	st.global.f32 	[%rd41+3456], %f154;
$L__BB587_122:
	setp.le.s64 	%p227, %rd56, %rd36;
	@%p227 bra 	$L__BB587_124;
	st.global.f32 	[%rd41+3584], %f155;
$L__BB587_124:
	setp.le.s64 	%p228, %rd56, %rd37;
	@%p228 bra 	$L__BB587_126;
	st.global.f32 	[%rd41+3712], %f156;
$L__BB587_126:
	setp.le.s64 	%p229, %rd56, %rd38;
	@%p229 bra 	$L__BB587_128;
	st.global.f32 	[%rd41+3840], %f157;
$L__BB587_128:
	ld.param.u64 	%rd254, [_Z15SoftmaxWarpImplI22BroadcastScaleMaskLoadIffbLm4EiE11DirectStoreIffEfLi1ELi31ELi32ELi1ELb1EL9Algorithm0EEvT_T0_ll_param_2];
	mov.u32 	%r691, %nctaid.x;
	mov.u32 	%r692, %ntid.y;
	mul.lo.s32 	%r693, %r691, %r692;
	cvt.s64.s32 	%rd252, %r693;
	add.s64 	%rd255, %rd255, %rd252;
	setp.lt.s64 	%p230, %rd255, %rd254;
	@%p230 bra 	$L__BB587_4;
$L__BB587_129:
	ret;

}
	// .globl	_Z15SoftmaxWarpImplI22BroadcastScaleMaskLoadIffbLm4EiE11DirectStoreIffEfLi1ELi32ELi32ELi1ELb0EL9Algorithm0EEvT_T0_ll
.visible .entry _Z15SoftmaxWarpImplI22BroadcastScaleMaskLoadIffbLm4EiE11DirectStoreIffEfLi1ELi32ELi32ELi1ELb0EL9Algorithm0EEvT_T0_ll(
	.param .align 8 .b8 _Z15SoftmaxWarpImplI22BroadcastScaleMaskLoadIffbLm4EiE11DirectStoreIffEfLi1ELi32ELi32ELi1ELb0EL9Algorithm0EEvT_T0_ll_param_0[120],
	.param .align 8 .b8 _Z15SoftmaxWarpImplI22BroadcastScaleMaskLoadIffbLm4EiE11DirectStoreIffEfLi1ELi32ELi32ELi1ELb0EL9Algorithm0EEvT_T0_ll_param_1[16],
	.param .u64 _Z15SoftmaxWarpImplI22BroadcastScaleMaskLoadIffbLm4EiE11DirectStoreIffEfLi1ELi32ELi32ELi1ELb0EL9Algorithm0EEvT_T0_ll_param_2,
	.param .u64 _Z15SoftmaxWarpImplI22BroadcastScaleMaskLoadIffbLm4EiE11DirectStoreIffEfLi1ELi32ELi32ELi1ELb0EL9Algorithm0EEvT_T0_ll_param_3
)
{
	.reg .pred 	%p<50>;
	.reg .b16 	%rs<33>;
	.reg .b32 	%r<683>;
	.reg .b32 	%f<571>;
	.reg .b64 	%rd<228>;

	ld.param.u64 	%rd23, [_Z15SoftmaxWarpImplI22BroadcastScaleMaskLoadIffbLm4EiE11DirectStoreIffEfLi1ELi32ELi32ELi1ELb0EL9Algorithm0EEvT_T0_ll_param_1+8];
	ld.param.u64 	%rd22, [_Z15SoftmaxWarpImplI22BroadcastScaleMaskLoadIffbLm4EiE11DirectStoreIffEfLi1ELi32ELi32ELi1ELb0EL9Algorithm0EEvT_T0_ll_param_1];
	ld.param.v2.f32 	{%f3, %f4}, [_Z15SoftmaxWarpImplI22BroadcastScaleMaskLoadIffbLm4EiE11DirectStoreIffEfLi1ELi32ELi32ELi1ELb0EL9Algorithm0EEvT_T0_ll_param_0+112];
	ld.param.u64 	%rd21, [_Z15SoftmaxWarpImplI22BroadcastScaleMaskLoadIffbLm4EiE11DirectStoreIffEfLi1ELi32ELi32ELi1ELb0EL9Algorithm0EEvT_T0_ll_param_0+104];
	ld.param.v2.u32 	{%r15, %r16}, [_Z15SoftmaxWarpImplI22BroadcastScaleMaskLoadIffbLm4EiE11DirectStoreIffEfLi1ELi32ELi32ELi1ELb0EL9Algorithm0EEvT_T0_ll_param_0+88];
	ld.param.v2.u32 	{%r13, %r14}, [_Z15SoftmaxWarpImplI22BroadcastScaleMaskLoadIffbLm4EiE11DirectStoreIffEfLi1ELi32ELi32ELi1ELb0EL9Algorithm0EEvT_T0_ll_param_0+80];
	ld.param.v2.u32 	{%r11, %r12}, [_Z15SoftmaxWarpImplI22BroadcastScaleMaskLoadIffbLm4EiE11DirectStoreIffEfLi1ELi32ELi32ELi1ELb0EL9Algorithm0EEvT_T0_ll_param_0+64];
	ld.param.v2.u32 	{%r9, %r10}, [_Z15SoftmaxWarpImplI22BroadcastScaleMaskLoadIffbLm4EiE11DirectStoreIffEfLi1ELi32ELi32ELi1ELb0EL9Algorithm0EEvT_T0_ll_param_0+56];
	ld.param.u64 	%rd17, [_Z15SoftmaxWarpImplI22BroadcastScaleMaskLoadIffbLm4EiE11DirectStoreIffEfLi1ELi32ELi32ELi1ELb0EL9Algorithm0EEvT_T0_ll_param_0+40];
	ld.param.u64 	%rd16, [_Z15SoftmaxWarpImplI22BroadcastScaleMaskLoadIffbLm4EiE11DirectStoreIffEfLi1ELi32ELi32ELi1ELb0EL9Algorithm0EEvT_T0_ll_param_0+32];
	ld.param.u64 	%rd15, [_Z15SoftmaxWarpImplI22BroadcastScaleMaskLoadIffbLm4EiE11DirectStoreIffEfLi1ELi32ELi32ELi1ELb0EL9Algorithm0EEvT_T0_ll_param_0+24];
	ld.param.u64 	%rd14, [_Z15SoftmaxWarpImplI22BroadcastScaleMaskLoadIffbLm4EiE11DirectStoreIffEfLi1ELi32ELi32ELi1ELb0EL9Algorithm0EEvT_T0_ll_param_0+16];
	ld.param.u64 	%rd13, [_Z15SoftmaxWarpImplI22BroadcastScaleMaskLoadIffbLm4EiE11DirectStoreIffEfLi1ELi32ELi32ELi1ELb0EL9Algorithm0EEvT_T0_ll_param_0+8];
	ld.param.u64 	%rd12, [_Z15SoftmaxWarpImplI22BroadcastScaleMaskLoadIffbLm4EiE11DirectStoreIffEfLi1ELi32ELi32ELi1ELb0EL9Algorithm0EEvT_T0_ll_param_0];
	ld.param.u64 	%rd24, [_Z15SoftmaxWarpImplI22BroadcastScaleMaskLoadIffbLm4EiE11DirectStoreIffEfLi1ELi32ELi32ELi1ELb0EL9Algorithm0EEvT_T0_ll_param_2];
	ld.param.u64 	%rd25, [_Z15SoftmaxWarpImplI22BroadcastScaleMaskLoadIffbLm4EiE11DirectStoreIffEfLi1ELi32ELi32ELi1ELb0EL9Algorithm0EEvT_T0_ll_param_3];
	setp.lt.s64 	%p1, %rd25, 1025;
	@%p1 bra 	$L__BB588_2;
	mov.u64 	%rd26, $str;
	cvta.global.u64 	%rd27, %rd26;
	mov.u64 	%rd28, $str$1;
	cvta.global.u64 	%rd29, %rd28;
	mov.u64 	%rd30, __unnamed_574;
	cvta.global.u64 	%rd31, %rd30;
	{ // callseq 573, 0
	.param .b64 param0;
	st.param.b64 	[param0], %rd27;
	.param .b64 param1;
	st.param.b64 	[param1], %rd29;
	.param .b32 param2;
	st.param.b32 	[param2], 254;
	.param .b64 param3;
	st.param.b64 	[param3], %rd31;
	.param .b64 param4;
	st.param.b64 	[param4], 1;
	call.uni 
	__assertfail, 
	(
	param0, 
	param1, 
	param2, 
	param3, 
	param4
	);
	} // callseq 573
$L__BB588_2:
	mov.u32 	%r17, %ctaid.x;
	mov.u32 	%r18, %ntid.y;
	mov.u32 	%r19, %tid.y;
	mad.lo.s32 	%r20, %r17, %r18, %r19;
	mov.u32 	%r21, %nctaid.x;
	mul.lo.s32 	%r8, %r21, %r18;
	cvt.s64.s32 	%rd227, %r20;
	setp.le.s64 	%p2, %rd24, %rd227;
	@%p2 bra 	$L__BB588_5;
	cvta.to.global.u64 	%rd5, %rd12;
	cvta.to.global.u64 	%rd6, %rd13;
	mov.u32 	%r22, %tid.x;
	cvt.u64.u32 	%rd7, %r22;
	cvta.to.global.u64 	%rd8, %rd22;
	cvt.s64.s32 	%rd9, %r8;
$L__BB588_4:
	setp.eq.s64 	%p3, %rd17, 1;
	setp.eq.s64 	%p4, %rd16, 1;
	setp.eq.s64 	%p5, %rd15, 1;
	setp.eq.s64 	%p6, %rd14, 1;
	mad.lo.s64 	%rd32, %rd21, %rd227, %rd7;
	cvt.u32.u64 	%r23, %rd32;
	div.s32 	%r24, %r23, %r9;
	mul.lo.s32 	%r25, %r24, %r9;
	sub.s32 	%r26, %r23, %r25;
	div.s32 	%r27, %r26, %r10;
	mul.lo.s32 	%r28, %r27, %r10;
	sub.s32 	%r29, %r26, %r28;
	div.s32 	%r30, %r29, %r11;
	mul.lo.s32 	%r31, %r30, %r11;
	sub.s32 	%r32, %r29, %r31;
	selp.b32 	%r33, 0, %r24, %p6;
	selp.b32 	%r34, 0, %r27, %p5;
	selp.b32 	%r35, 0, %r30, %p4;
	selp.b32 	%r36, 0, %r32, %p3;
	mul.lo.s32 	%r37, %r13, %r33;
	mad.lo.s32 	%r38, %r14, %r34, %r37;
	mad.lo.s32 	%r39, %r15, %r35, %r38;
	mad.lo.s32 	%r40, %r16, %r36, %r39;
	shl.b64 	%rd33, %rd32, 32;
	shr.s64 	%rd34, %rd33, 30;
	add.s64 	%rd35, %rd5, %rd34;
	ld.global.f32 	%f5, [%rd35];
	cvt.s64.s32 	%rd36, %r40;
	add.s64 	%rd37, %rd6, %rd36;
	ld.global.u8 	%rs1, [%rd37];
	setp.eq.s16 	%p7, %rs1, 0;
	mul.f32 	%f6, %f5, %f4;
	selp.f32 	%f7, %f3, %f6, %p7;
	max.f32 	%f8, %f7, 0fFF800000;
	add.s64 	%rd38, %rd32, 32;
	cvt.u32.u64 	%r41, %rd38;
	div.s32 	%r42, %r41, %r9;
	mul.lo.s32 	%r43, %r42, %r9;
	sub.s32 	%r44, %r41, %r43;
	div.s32 	%r45, %r44, %r10;
	mul.lo.s32 	%r46, %r45, %r10;
	sub.s32 	%r47, %r44, %r46;
	div.s32 	%r48, %r47, %r11;
	mul.lo.s32 	%r49, %r48, %r11;
	sub.s32 	%r50, %r47, %r49;
	selp.b32 	%r51, 0, %r42, %p6;
	selp.b32 	%r52, 0, %r45, %p5;
	selp.b32 	%r53, 0, %r48, %p4;
	selp.b32 	%r54, 0, %r50, %p3;
	mul.lo.s32 	%r55, %r13, %r51;
	mad.lo.s32 	%r56, %r14, %r52, %r55;
	mad.lo.s32 	%r57, %r15, %r53, %r56;
	mad.lo.s32 	%r58, %r16, %r54, %r57;
	shl.b64 	%rd39, %rd38, 32;
	shr.s64 	%rd40, %rd39, 30;
	add.s64 	%rd41, %rd5, %rd40;
	ld.global.f32 	%f9, [%rd41];
	cvt.s64.s32 	%rd42, %r58;
	add.s64 	%rd43, %rd6, %rd42;
	ld.global.u8 	%rs2, [%rd43];
	setp.eq.s16 	%p8, %rs2, 0;
	mul.f32 	%f10, %f9, %f4;
	selp.f32 	%f11, %f3, %f10, %p8;
	max.f32 	%f12, %f8, %f11;
	add.s64 	%rd44, %rd32, 64;
	cvt.u32.u64 	%r59, %rd44;
	div.s32 	%r60, %r59, %r9;
	mul.lo.s32 	%r61, %r60, %r9;
	sub.s32 	%r62, %r59, %r61;
	div.s32 	%r63, %r62, %r10;
	mul.lo.s32 	%r64, %r63, %r10;
	sub.s32 	%r65, %r62, %r64;
	div.s32 	%r66, %r65, %r11;
	mul.lo.s32 	%r67, %r66, %r11;
	sub.s32 	%r68, %r65, %r67;
	selp.b32 	%r69, 0, %r60, %p6;
	selp.b32 	%r70, 0, %r63, %p5;
	selp.b32 	%r71, 0, %r66, %p4;
	selp.b32 	%r72, 0, %r68, %p3;
	mul.lo.s32 	%r73, %r13, %r69;
	mad.lo.s32 	%r74, %r14, %r70, %r73;
	mad.lo.s32 	%r75, %r15, %r71, %r74;
	mad.lo.s32 	%r76, %r16, %r72, %r75;
	shl.b64 	%rd45, %rd44, 32;
	shr.s64 	%rd46, %rd45, 30;
	add.s64 	%rd47, %rd5, %rd46;
	ld.global.f32 	%f13, [%rd47];
	cvt.s64.s32 	%rd48, %r76;
	add.s64 	%rd49, %rd6, %rd48;
	ld.global.u8 	%rs3, [%rd49];
	setp.eq.s16 	%p9, %rs3, 0;
	mul.f32 	%f14, %f13, %f4;
	selp.f32 	%f15, %f3, %f14, %p9;
	max.f32 	%f16, %f12, %f15;
	add.s64 	%rd50, %rd32, 96;
	cvt.u32.u64 	%r77, %rd50;
	div.s32 	%r78, %r77, %r9;
	mul.lo.s32 	%r79, %r78, %r9;
	sub.s32 	%r80, %r77, %r79;
	div.s32 	%r81, %r80, %r10;
	mul.lo.s32 	%r82, %r81, %r10;
	sub.s32 	%r83, %r80, %r82;
	div.s32 	%r84, %r83, %r11;
	mul.lo.s32 	%r85, %r84, %r11;
	sub.s32 	%r86, %r83, %r85;
	selp.b32 	%r87, 0, %r78, %p6;
	selp.b32 	%r88, 0, %r81, %p5;
	selp.b32 	%r89, 0, %r84, %p4;
	selp.b32 	%r90, 0, %r86, %p3;
	mul.lo.s32 	%r91, %r13, %r87;
	mad.lo.s32 	%r92, %r14, %r88, %r91;
	mad.lo.s32 	%r93, %r15, %r89, %r92;
	mad.lo.s32 	%r94, %r16, %r90, %r93;
	shl.b64 	%rd51, %rd50, 32;
	shr.s64 	%rd52, %rd51, 30;
	add.s64 	%rd53, %rd5, %rd52;
	ld.global.f32 	%f17, [%rd53];
	cvt.s64.s32 	%rd54, %r94;
	add.s64 	%rd55, %rd6, %rd54;
	ld.global.u8 	%rs4, [%rd55];
	setp.eq.s16 	%p10, %rs4, 0;
	mul.f32 	%f18, %f17, %f4;
	selp.f32 	%f19, %f3, %f18, %p10;
	max.f32 	%f20, %f16, %f19;
	add.s64 	%rd56, %rd32, 128;
	cvt.u32.u64 	%r95, %rd56;
	div.s32 	%r96, %r95, %r9;
	mul.lo.s32 	%r97, %r96, %r9;
	sub.s32 	%r98, %r95, %r97;
	div.s32 	%r99, %r98, %r10;
	mul.lo.s32 	%r100, %r99, %r10;
	sub.s32 	%r101, %r98, %r100;
	div.s32 	%r102, %r101, %r11;
	mul.lo.s32 	%r103, %r102, %r11;
	sub.s32 	%r104, %r101, %r103;
	selp.b32 	%r105, 0, %r96, %p6;
	selp.b32 	%r106, 0, %r99, %p5;
	selp.b32 	%r107, 0, %r102, %p4;
	selp.b32 	%r108, 0, %r104, %p3;
	mul.lo.s32 	%r109, %r13, %r105;
	mad.lo.s32 	%r110, %r14, %r106, %r109;
	mad.lo.s32 	%r111, %r15, %r107, %r110;
	mad.lo.s32 	%r112, %r16, %r108, %r111;
	shl.b64 	%rd57, %rd56, 32;
	shr.s64 	%rd58, %rd57, 30;
	add.s64 	%rd59, %rd5, %rd58;
	ld.global.f32 	%f21, [%rd59];
	cvt.s64.s32 	%rd60, %r112;
	add.s64 	%rd61, %rd6, %rd60;
	ld.global.u8 	%rs5, [%rd61];
	setp.eq.s16 	%p11, %rs5, 0;
	mul.f32 	%f22, %f21, %f4;
	selp.f32 	%f23, %f3, %f22, %p11;
	max.f32 	%f24, %f20, %f23;
	add.s64 	%rd62, %rd32, 160;
	cvt.u32.u64 	%r113, %rd62;
	div.s32 	%r114, %r113, %r9;
	mul.lo.s32 	%r115, %r114, %r9;
	sub.s32 	%r116, %r113, %r115;
	div.s32 	%r117, %r116, %r10;
	mul.lo.s32 	%r118, %r117, %r10;
	sub.s32 	%r119, %r116, %r118;
	div.s32 	%r120, %r119, %r11;
	mul.lo.s32 	%r121, %r120, %r11;
	sub.s32 	%r122, %r119, %r121;
	selp.b32 	%r123, 0, %r114, %p6;
	selp.b32 	%r124, 0, %r117, %p5;
	selp.b32 	%r125, 0, %r120, %p4;
	selp.b32 	%r126, 0, %r122, %p3;
	mul.lo.s32 	%r127, %r13, %r123;
	mad.lo.s32 	%r128, %r14, %r124, %r127;
	mad.lo.s32 	%r129, %r15, %r125, %r128;
	mad.lo.s32 	%r130, %r16, %r126, %r129;
	shl.b64 	%rd63, %rd62, 32;
	shr.s64 	%rd64, %rd63, 30;
	add.s64 	%rd65, %rd5, %rd64;
	ld.global.f32 	%f25, [%rd65];
	cvt.s64.s32 	%rd66, %r130;
	add.s64 	%rd67, %rd6, %rd66;
	ld.global.u8 	%rs6, [%rd67];
	setp.eq.s16 	%p12, %rs6, 0;
	mul.f32 	%f26, %f25, %f4;
	selp.f32 	%f27, %f3, %f26, %p12;
	max.f32 	%f28, %f24, %f27;
	add.s64 	%rd68, %rd32, 192;
	cvt.u32.u64 	%r131, %rd68;
	div.s32 	%r132, %r131, %r9;
	mul.lo.s32 	%r133, %r132, %r9;
	sub.s32 	%r134, %r131, %r133;
	div.s32 	%r135, %r134, %r10;
	mul.lo.s32 	%r136, %r135, %r10;
	sub.s32 	%r137, %r134, %r136;
	div.s32 	%r138, %r137, %r11;
	mul.lo.s32 	%r139, %r138, %r11;
	sub.s32 	%r140, %r137, %r139;
	selp.b32 	%r141, 0, %r132, %p6;
	selp.b32 	%r142, 0, %r135, %p5;
	selp.b32 	%r143, 0, %r138, %p4;
	selp.b32 	%r144, 0, %r140, %p3;
	mul.lo.s32 	%r145, %r13, %r141;
	mad.lo.s32 	%r146, %r14, %r142, %r145;
	mad.lo.s32 	%r147, %r15, %r143, %r146;
	mad.lo.s32 	%r148, %r16, %r144, %r147;
	shl.b64 	%rd69, %rd68, 32;
	shr.s64 	%rd70, %rd69, 30;
	add.s64 	%rd71, %rd5, %rd70;
	ld.global.f32 	%f29, [%rd71];
	cvt.s64.s32 	%rd72, %r148;
	add.s64 	%rd73, %rd6, %rd72;
	ld.global.u8 	%rs7, [%rd73];
	setp.eq.s16 	%p13, %rs7, 0;
	mul.f32 	%f30, %f29, %f4;
	selp.f32 	%f31, %f3, %f30, %p13;
	max.f32 	%f32, %f28, %f31;
	add.s64 	%rd74, %rd32, 224;
	cvt.u32.u64 	%r149, %rd74;
	div.s32 	%r150, %r149, %r9;
	mul.lo.s32 	%r151, %r150, %r9;
	sub.s32 	%r152, %r149, %r151;
	div.s32 	%r153, %r152, %r10;
	mul.lo.s32 	%r154, %r153, %r10;
	sub.s32 	%r155, %r152, %r154;
	div.s32 	%r156, %r155, %r11;
	mul.lo.s32 	%r157, %r156, %r11;
	sub.s32 	%r158, %r155, %r157;
	selp.b32 	%r159, 0, %r150, %p6;
	selp.b32 	%r160, 0, %r153, %p5;
	selp.b32 	%r161, 0, %r156, %p4;
	selp.b32 	%r162, 0, %r158, %p3;
	mul.lo.s32 	%r163, %r13, %r159;
	mad.lo.s32 	%r164, %r14, %r160, %r163;
	mad.lo.s32 	%r165, %r15, %r161, %r164;
	mad.lo.s32 	%r166, %r16, %r162, %r165;
	shl.b64 	%rd75, %rd74, 32;
	shr.s64 	%rd76, %rd75, 30;
	add.s64 	%rd77, %rd5, %rd76;
	ld.global.f32 	%f33, [%rd77];
	cvt.s64.s32 	%rd78, %r166;
	add.s64 	%rd79, %rd6, %rd78;
	ld.global.u8 	%rs8, [%rd79];
	setp.eq.s16 	%p14, %rs8, 0;
	mul.f32 	%f34, %f33, %f4;
	selp.f32 	%f35, %f3, %f34, %p14;
	max.f32 	%f36, %f32, %f35;
	add.s64 	%rd80, %rd32, 256;
	cvt.u32.u64 	%r167, %rd80;
	div.s32 	%r168, %r167, %r9;
	mul.lo.s32 	%r169, %r168, %r9;
	sub.s32 	%r170, %r167, %r169;
	div.s32 	%r171, %r170, %r10;
	mul.lo.s32 	%r172, %r171, %r10;
	sub.s32 	%r173, %r170, %r172;
	div.s32 	%r174, %r173, %r11;
	mul.lo.s32 	%r175, %r174, %r11;
	sub.s32 	%r176, %r173, %r175;
	selp.b32 	%r177, 0, %r168, %p6;
	selp.b32 	%r178, 0, %r171, %p5;
	selp.b32 	%r179, 0, %r174, %p4;
	selp.b32 	%r180, 0, %r176, %p3;
	mul.lo.s32 	%r181, %r13, %r177;
	mad.lo.s32 	%r182, %r14, %r178, %r181;
	mad.lo.s32 	%r183, %r15, %r179, %r182;
	mad.lo.s32 	%r184, %r16, %r180, %r183;
	shl.b64 	%rd81, %rd80, 32;
	shr.s64 	%rd82, %rd81, 30;
	add.s64 	%rd83, %rd5, %rd82;
	ld.global.f32 	%f37, [%rd83];
	cvt.s64.s32 	%rd84, %r184;
	add.s64 	%rd85, %rd6, %rd84;
	ld.global.u8 	%rs9, [%rd85];
	setp.eq.s16 	%p15, %rs9, 0;
	mul.f32 	%f38, %f37, %f4;
	selp.f32 	%f39, %f3, %f38, %p15;
	max.f32 	%f40, %f36, %f39;
	add.s64 	%rd86, %rd32, 288;
	cvt.u32.u64 	%r185, %rd86;
	div.s32 	%r186, %r185, %r9;
	mul.lo.s32 	%r187, %r186, %r9;
	sub.s32 	%r188, %r185, %r187;
	div.s32 	%r189, %r188, %r10;
	mul.lo.s32 	%r190, %r189, %r10;
	sub.s32 	%r191, %r188, %r190;
	div.s32 	%r192, %r191, %r11;
	mul.lo.s32 	%r193, %r192, %r11;
	sub.s32 	%r194, %r191, %r193;
	selp.b32 	%r195, 0, %r186, %p6;
	selp.b32 	%r196, 0, %r189, %p5;
	selp.b32 	%r197, 0, %r192, %p4;
	selp.b32 	%r198, 0, %r194, %p3;
	mul.lo.s32 	%r199, %r13, %r195;
	mad.lo.s32 	%r200, %r14, %r196, %r199;
	mad.lo.s32 	%r201, %r15, %r197, %r200;
	mad.lo.s32 	%r202, %r16, %r198, %r201;
	shl.b64 	%rd87, %rd86, 32;
	shr.s64 	%rd88, %rd87, 30;
	add.s64 	%rd89, %rd5, %rd88;
	ld.global.f32 	%f41, [%rd89];
	cvt.s64.s32 	%rd90, %r202;
	add.s64 	%rd91, %rd6, %rd90;
	ld.global.u8 	%rs10, [%rd91];
	setp.eq.s16 	%p16, %rs10, 0;
	mul.f32 	%f42, %f41, %f4;
	selp.f32 	%f43, %f3, %f42, %p16;
	max.f32 	%f44, %f40, %f43;
	add.s64 	%rd92, %rd32, 320;
	cvt.u32.u64 	%r203, %rd92;
	div.s32 	%r204, %r203, %r9;
	mul.lo.s32 	%r205, %r204, %r9;
	sub.s32 	%r206, %r203, %r205;
	div.s32 	%r207, %r206, %r10;
	mul.lo.s32 	%r208, %r207, %r10;
	sub.s32 	%r209, %r206, %r208;
	div.s32 	%r210, %r209, %r11;
	mul.lo.s32 	%r211, %r210, %r11;
	sub.s32 	%r212, %r209, %r211;
	selp.b32 	%r213, 0, %r204, %p6;
	selp.b32 	%r214, 0, %r207, %p5;
	selp.b32 	%r215, 0, %r210, %p4;
	selp.b32 	%r216, 0, %r212, %p3;
	mul.lo.s32 	%r217, %r13, %r213;
	mad.lo.s32 	%r218, %r14, %r214, %r217;
	mad.lo.s32 	%r219, %r15, %r215, %r218;
	mad.lo.s32 	%r220, %r16, %r216, %r219;
	shl.b64 	%rd93, %rd92, 32;
	shr.s64 	%rd94, %rd93, 30;
	add.s64 	%rd95, %rd5, %rd94;
	ld.global.f32 	%f45, [%rd95];
	cvt.s64.s32 	%rd96, %r220;
	add.s64 	%rd97, %rd6, %rd96;
	ld.global.u8 	%rs11, [%rd97];
	setp.eq.s16 	%p17, %rs11, 0;
	mul.f32 	%f46, %f45, %f4;
	selp.f32 	%f47, %f3, %f46, %p17;
	max.f32 	%f48, %f44, %f47;
	add.s64 	%rd98, %rd32, 352;
	cvt.u32.u64 	%r221, %rd98;
	div.s32 	%r222, %r221, %r9;
	mul.lo.s32 	%r223, %r222, %r9;
	sub.s32 	%r224, %r221, %r223;
	div.s32 	%r225, %r224, %r10;
	mul.lo.s32 	%r226, %r225, %r10;
	sub.s32 	%r227, %r224, %r226;
	div.s32 	%r228, %r227, %r11;
	mul.lo.s32 	%r229, %r228, %r11;
	sub.s32 	%r230, %r227, %r229;
	selp.b32 	%r231, 0, %r222, %p6;
	selp.b32 	%r232, 0, %r225, %p5;
	selp.b32 	%r233, 0, %r228, %p4;
	selp.b32 	%r234, 0, %r230, %p3;
	mul.lo.s32 	%r235, %r13, %r231;
	mad.lo.s32 	%r236, %r14, %r232, %r235;
	mad.lo.s32 	%r237, %r15, %r233, %r236;
	mad.lo.s32 	%r238, %r16, %r234, %r237;
	shl.b64 	%rd99, %rd98, 32;
	shr.s64 	%rd100, %rd99, 30;
	add.s64 	%rd101, %rd5, %rd100;
	ld.global.f32 	%f49, [%rd101];
	cvt.s64.s32 	%rd102, %r238;
	add.s64 	%rd103, %rd6, %rd102;
	ld.global.u8 	%rs12, [%rd103];
	setp.eq.s16 	%p18, %rs12, 0;
	mul.f32 	%f50, %f49, %f4;
	selp.f32 	%f51, %f3, %f50, %p18;
	max.f32 	%f52, %f48, %f51;
	add.s64 	%rd104, %rd32, 384;
	cvt.u32.u64 	%r239, %rd104;
	div.s32 	%r240, %r239, %r9;
	mul.lo.s32 	%r241, %r240, %r9;
	sub.s32 	%r242, %r239, %r241;
	div.s32 	%r243, %r242, %r10;
	mul.lo.s32 	%r244, %r243, %r10;
	sub.s32 	%r245, %r242, %r244;
	div.s32 	%r246, %r245, %r11;
	mul.lo.s32 	%r247, %r246, %r11;
	sub.s32 	%r248, %r245, %r247;
	selp.b32 	%r249, 0, %r240, %p6;
	selp.b32 	%r250, 0, %r243, %p5;
	selp.b32 	%r251, 0, %r246, %p4;
	selp.b32 	%r252, 0, %r248, %p3;
	mul.lo.s32 	%r253, %r13, %r249;
	mad.lo.s32 	%r254, %r14, %r250, %r253;
	mad.lo.s32 	%r255, %r15, %r251, %r254;
	mad.lo.s32 	%r256, %r16, %r252, %r255;
	shl.b64 	%rd105, %rd104, 32;
	shr.s64 	%rd106, %rd105, 30;
	add.s64 	%rd107, %rd5, %rd106;
	ld.global.f32 	%f53, [%rd107];
	cvt.s64.s32 	%rd108, %r256;
	add.s64 	%rd109, %rd6, %rd108;
	ld.global.u8 	%rs13, [%rd109];
	setp.eq.s16 	%p19, %rs13, 0;
	mul.f32 	%f54, %f53, %f4;
	selp.f32 	%f55, %f3, %f54, %p19;
	max.f32 	%f56, %f52, %f55;
	add.s64 	%rd110, %rd32, 416;
	cvt.u32.u64 	%r257, %rd110;
	div.s32 	%r258, %r257, %r9;
	mul.lo.s32 	%r259, %r258, %r9;
	sub.s32 	%r260, %r257, %r259;
	div.s32 	%r261, %r260, %r10;
	mul.lo.s32 	%r262, %r261, %r10;
	sub.s32 	%r263, %r260, %r262;
	div.s32 	%r264, %r263, %r11;
	mul.lo.s32 	%r265, %r264, %r11;
	sub.s32 	%r266, %r263, %r265;
	selp.b32 	%r267, 0, %r258, %p6;
	selp.b32 	%r268, 0, %r261, %p5;
	selp.b32 	%r269, 0, %r264, %p4;
	selp.b32 	%r270, 0, %r266, %p3;
	mul.lo.s32 	%r271, %r13, %r267;
	mad.lo.s32 	%r272, %r14, %r268, %r271;
	mad.lo.s32 	%r273, %r15, %r269, %r272;
	mad.lo.s32 	%r274, %r16, %r270, %r273;
	shl.b64 	%rd111, %rd110, 32;
	shr.s64 	%rd112, %rd111, 30;
	add.s64 	%rd113, %rd5, %rd112;
	ld.global.f32 	%f57, [%rd113];
	cvt.s64.s32 	%rd114, %r274;
	add.s64 	%rd115, %rd6, %rd114;
	ld.global.u8 	%rs14, [%rd115];
	setp.eq.s16 	%p20, %rs14, 0;
	mul.f32 	%f58, %f57, %f4;
	selp.f32 	%f59, %f3, %f58, %p20;
	max.f32 	%f60, %f56, %f59;
	add.s64 	%rd116, %rd32, 448;
	cvt.u32.u64 	%r275, %rd116;
	div.s32 	%r276, %r275, %r9;
	mul.lo.s32 	%r277, %r276, %r9;
	sub.s32 	%r278, %r275, %r277;
	div.s32 	%r279, %r278, %r10;
	mul.lo.s32 	%r280, %r279, %r10;
	sub.s32 	%r281, %r278, %r280;
	div.s32 	%r282, %r281, %r11;
	mul.lo.s32 	%r283, %r282, %r11;
	sub.s32 	%r284, %r281, %r283;
	selp.b32 	%r285, 0, %r276, %p6;
	selp.b32 	%r286, 0, %r279, %p5;
	selp.b32 	%r287, 0, %r282, %p4;
	selp.b32 	%r288, 0, %r284, %p3;
	mul.lo.s32 	%r289, %r13, %r285;
	mad.lo.s32 	%r290, %r14, %r286, %r289;
	mad.lo.s32 	%r291, %r15, %r287, %r290;
	mad.lo.s32 	%r292, %r16, %r288, %r291;
	shl.b64 	%rd117, %rd116, 32;
	shr.s64 	%rd118, %rd117, 30;
	add.s64 	%rd119, %rd5, %rd118;
	ld.global.f32 	%f61, [%rd119];
	cvt.s64.s32 	%rd120, %r292;
	add.s64 	%rd121, %rd6, %rd120;
	ld.global.u8 	%rs15, [%rd121];
	setp.eq.s16 	%p21, %rs15, 0;
	mul.f32 	%f62, %f61, %f4;
	selp.f32 	%f63, %f3, %f62, %p21;
	max.f32 	%f64, %f60, %f63;
	add.s64 	%rd122, %rd32, 480;
	cvt.u32.u64 	%r293, %rd122;
	div.s32 	%r294, %r293, %r9;
	mul.lo.s32 	%r295, %r294, %r9;
	sub.s32 	%r296, %r293, %r295;
	div.s32 	%r297, %r296, %r10;
	mul.lo.s32 	%r298, %r297, %r10;
	sub.s32 	%r299, %r296, %r298;
	div.s32 	%r300, %r299, %r11;
	mul.lo.s32 	%r301, %r300, %r11;
	sub.s32 	%r302, %r299, %r301;
	selp.b32 	%r303, 0, %r294, %p6;
	selp.b32 	%r304, 0, %r297, %p5;
	selp.b32 	%r305, 0, %r300, %p4;
	selp.b32 	%r306, 0, %r302, %p3;
	mul.lo.s32 	%r307, %r13, %r303;
	mad.lo.s32 	%r308, %r14, %r304, %r307;
	mad.lo.s32 	%r309, %r15, %r305, %r308;
	mad.lo.s32 	%r310, %r16, %r306, %r309;
	shl.b64 	%rd123, %rd122, 32;
	shr.s64 	%rd124, %rd123, 30;
	add.s64 	%rd125, %rd5, %rd124;
	ld.global.f32 	%f65, [%rd125];
	cvt.s64.s32 	%rd126, %r310;
	add.s64 	%rd127, %rd6, %rd126;
	ld.global.u8 	%rs16, [%rd127];
	setp.eq.s16 	%p22, %rs16, 0;
	mul.f32 	%f66, %f65, %f4;
	selp.f32 	%f67, %f3, %f66, %p22;
	max.f32 	%f68, %f64, %f67;
	add.s64 	%rd128, %rd32, 512;
	cvt.u32.u64 	%r311, %rd128;
	div.s32 	%r312, %r311, %r9;
	mul.lo.s32 	%r313, %r312, %r9;
	sub.s32 	%r314, %r311, %r313;
	div.s32 	%r315, %r314, %r10;
	mul.lo.s32 	%r316, %r315, %r10;
	sub.s32 	%r317, %r314, %r316;
	div.s32 	%r318, %r317, %r11;
	mul.lo.s32 	%r319, %r318, %r11;
	sub.s32 	%r320, %r317, %r319;
	selp.b32 	%r321, 0, %r312, %p6;
	selp.b32 	%r322, 0, %r315, %p5;
	selp.b32 	%r323, 0, %r318, %p4;
	selp.b32 	%r324, 0, %r320, %p3;
	mul.lo.s32 	%r325, %r13, %r321;
	mad.lo.s32 	%r326, %r14, %r322, %r325;
	mad.lo.s32 	%r327, %r15, %r323, %r326;
	mad.lo.s32 	%r328, %r16, %r324, %r327;
	shl.b64 	%rd129, %rd128, 32;
	shr.s64 	%rd130, %rd129, 30;
	add.s64 	%rd131, %rd5, %rd130;
	ld.global.f32 	%f69, [%rd131];
	cvt.s64.s32 	%rd132, %r328;
	add.s64 	%rd133, %rd6, %rd132;
	ld.global.u8 	%rs17, [%rd133];
	setp.eq.s16 	%p23, %rs17, 0;
	mul.f32 	%f70, %f69, %f4;
	selp.f32 	%f71, %f3, %f70, %p23;
	max.f32 	%f72, %f68, %f71;
	add.s64 	%rd134, %rd32, 544;
	cvt.u32.u64 	%r329, %rd134;
	div.s32 	%r330, %r329, %r9;
	mul.lo.s32 	%r331, %r330, %r9;
	sub.s32 	%r332, %r329, %r331;
	div.s32 	%r333, %r332, %r10;
	mul.lo.s32 	%r334, %r333, %r10;
	sub.s32 	%r335, %r332, %r334;
	div.s32 	%r336, %r335, %r11;
	mul.lo.s32 	%r337, %r336, %r11;
	sub.s32 	%r338, %r335, %r337;
	selp.b32 	%r339, 0, %r330, %p6;
	selp.b32 	%r340, 0, %r333, %p5;
	selp.b32 	%r341, 0, %r336, %p4;
	selp.b32 	%r342, 0, %r338, %p3;
	mul.lo.s32 	%r343, %r13, %r339;
	mad.lo.s32 	%r344, %r14, %r340, %r343;
	mad.lo.s32 	%r345, %r15, %r341, %r344;
	mad.lo.s32 	%r346, %r16, %r342, %r345;
	shl.b64 	%rd135, %rd134, 32;
	shr.s64 	%rd136, %rd135, 30;
	add.s64 	%rd137, %rd5, %rd136;
	ld.global.f32 	%f73, [%rd137];
	cvt.s64.s32 	%rd138, %r346;
	add.s64 	%rd139, %rd6, %rd138;
	ld.global.u8 	%rs18, [%rd139];
	setp.eq.s16 	%p24, %rs18, 0;
	mul.f32 	%f74, %f73, %f4;
	selp.f32 	%f75, %f3, %f74, %p24;
	max.f32 	%f76, %f72, %f75;
	add.s64 	%rd140, %rd32, 576;
	cvt.u32.u64 	%r347, %rd140;
	div.s32 	%r348, %r347, %r9;
	mul.lo.s32 	%r349, %r348, %r9;
	sub.s32 	%r350, %r347, %r349;
	div.s32 	%r351, %r350, %r10;
	mul.lo.s32 	%r352, %r351, %r10;
	sub.s32 	%r353, %r350, %r352;
	div.s32 	%r354, %r353, %r11;
	mul.lo.s32 	%r355, %r354, %r11;
	sub.s32 	%r356, %r353, %r355;
	selp.b32 	%r357, 0, %r348, %p6;
	selp.b32 	%r358, 0, %r351, %p5;
	selp.b32 	%r359, 0, %r354, %p4;
	selp.b32 	%r360, 0, %r356, %p3;
	mul.lo.s32 	%r361, %r13, %r357;
	mad.lo.s32 	%r362, %r14, %r358, %r361;
	mad.lo.s32 	%r363, %r15, %r359, %r362;
	mad.lo.s32 	%r364, %r16, %r360, %r363;
	shl.b64 	%rd141, %rd140, 32;
	shr.s64 	%rd142, %rd141, 30;
	add.s64 	%rd143, %rd5, %rd142;
	ld.global.f32 	%f77, [%rd143];
	cvt.s64.s32 	%rd144, %r364;
	add.s64 	%rd145, %rd6, %rd144;
	ld.global.u8 	%rs19, [%rd145];
	setp.eq.s16 	%p25, %rs19, 0;
	mul.f32 	%f78, %f77, %f4;
	selp.f32 	%f79, %f3, %f78, %p25;
	max.f32 	%f80, %f76, %f79;
	add.s64 	%rd146, %rd32, 608;
	cvt.u32.u64 	%r365, %rd146;
	div.s32 	%r366, %r365, %r9;
	mul.lo.s32 	%r367, %r366, %r9;
	sub.s32 	%r368, %r365, %r367;
	div.s32 	%r369, %r368, %r10;
	mul.lo.s32 	%r370, %r369, %r10;
	sub.s32 	%r371, %r368, %r370;
	div.s32 	%r372, %r371, %r11;
	mul.lo.s32 	%r373, %r372, %r11;
	sub.s32 	%r374, %r371, %r373;
	selp.b32 	%r375, 0, %r366, %p6;
	selp.b32 	%r376, 0, %r369, %p5;
	selp.b32 	%r377, 0, %r372, %p4;
	selp.b32 	%r378, 0, %r374, %p3;
	mul.lo.s32 	%r379, %r13, %r375;
	mad.lo.s32 	%r380, %r14, %r376, %r379;
	mad.lo.s32 	%r381, %r15, %r377, %r380;
	mad.lo.s32 	%r382, %r16, %r378, %r381;
	shl.b64 	%rd147, %rd146, 32;
	shr.s64 	%rd148, %rd147, 30;
	add.s64 	%rd149, %rd5, %rd148;
	ld.global.f32 	%f81, [%rd149];
	cvt.s64.s32 	%rd150, %r382;
	add.s64 	%rd151, %rd6, %rd150;
	ld.global.u8 	%rs20, [%rd151];
	setp.eq.s16 	%p26, %rs20, 0;
	mul.f32 	%f82, %f81, %f4;
	selp.f32 	%f83, %f3, %f82, %p26;
	max.f32 	%f84, %f80, %f83;
	add.s64 	%rd152, %rd32, 640;
	cvt.u32.u64 	%r383, %rd152;
	div.s32 	%r384, %r383, %r9;
	mul.lo.s32 	%r385, %r384, %r9;
	sub.s32 	%r386, %r383, %r385;
	div.s32 	%r387, %r386, %r10;
	mul.lo.s32 	%r388, %r387, %r10;
	sub.s32 	%r389, %r386, %r388;
	div.s32 	%r390, %r389, %r11;
	mul.lo.s32 	%r391, %r390, %r11;
	sub.s32 	%r392, %r389, %r391;
	selp.b32 	%r393, 0, %r384, %p6;
	selp.b32 	%r394, 0, %r387, %p5;
	selp.b32 	%r395, 0, %r390, %p4;
	selp.b32 	%r396, 0, %r392, %p3;
	mul.lo.s32 	%r397, %r13, %r393;
	mad.lo.s32 	%r398, %r14, %r394, %r397;
	mad.lo.s32 	%r399, %r15, %r395, %r398;
	mad.lo.s32 	%r400, %r16, %r396, %r399;
	shl.b64 	%rd153, %rd152, 32;
	shr.s64 	%rd154, %rd153, 30;
	add.s64 	%rd155, %rd5, %rd154;
	ld.global.f32 	%f85, [%rd155];
	cvt.s64.s32 	%rd156, %r400;
	add.s64 	%rd157, %rd6, %rd156;
	ld.global.u8 	%rs21, [%rd157];
	setp.eq.s16 	%p27, %rs21, 0;
	mul.f32 	%f86, %f85, %f4;
	selp.f32 	%f87, %f3, %f86, %p27;
	max.f32 	%f88, %f84, %f87;
	add.s64 	%rd158, %rd32, 672;
	cvt.u32.u64 	%r401, %rd158;
	div.s32 	%r402, %r401, %r9;
	mul.lo.s32 	%r403, %r402, %r9;
	sub.s32 	%r404, %r401, %r403;
	div.s32 	%r405, %r404, %r10;
	mul.lo.s32 	%r406, %r405, %r10;
	sub.s32 	%r407, %r404, %r406;
	div.s32 	%r408, %r407, %r11;
	mul.lo.s32 	%r409, %r408, %r11;
	sub.s32 	%r410, %r407, %r409;
	selp.b32 	%r411, 0, %r402, %p6;
	selp.b32 	%r412, 0, %r405, %p5;
	selp.b32 	%r413, 0, %r408, %p4;
	selp.b32 	%r414, 0, %r410, %p3;
	mul.lo.s32 	%r415, %r13, %r411;
	mad.lo.s32 	%r416, %r14, %r412, %r415;
	mad.lo.s32 	%r417, %r15, %r413, %r416;
	mad.lo.s32 	%r418, %r16, %r414, %r417;
	shl.b64 	%rd159, %rd158, 32;
	shr.s64 	%rd160, %rd159, 30;
	add.s64 	%rd161, %rd5, %rd160;
	ld.global.f32 	%f89, [%rd161];
	cvt.s64.s32 	%rd162, %r418;
	add.s64 	%rd163, %rd6, %rd162;
	ld.global.u8 	%rs22, [%rd163];
	setp.eq.s16 	%p28, %rs22, 0;
	mul.f32 	%f90, %f89, %f4;
	selp.f32 	%f91, %f3, %f90, %p28;
	max.f32 	%f92, %f88, %f91;
	add.s64 	%rd164, %rd32, 704;
	cvt.u32.u64 	%r419, %rd164;
	div.s32 	%r420, %r419, %r9;
	mul.lo.s32 	%r421, %r420, %r9;
	sub.s32 	%r422, %r419, %r421;
	div.s32 	%r423, %r422, %r10;
	mul.lo.s32 	%r424, %r423, %r10;
	sub.s32 	%r425, %r422, %r424;
	div.s32 	%r426, %r425, %r11;
	mul.lo.s32 	%r427, %r426, %r11;
	sub.s32 	%r428, %r425, %r427;
	selp.b32 	%r429, 0, %r420, %p6;
	selp.b32 	%r430, 0, %r423, %p5;
	selp.b32 	%r431, 0, %r426, %p4;
	selp.b32 	%r432, 0, %r428, %p3;
	mul.lo.s32 	%r433, %r13, %r429;
	mad.lo.s32 	%r434, %r14, %r430, %r433;
	mad.lo.s32 	%r435, %r15, %r431, %r434;
	mad.lo.s32 	%r436, %r16, %r432, %r435;
	shl.b64 	%rd165, %rd164, 32;
	shr.s64 	%rd166, %rd165, 30;
	add.s64 	%rd167, %rd5, %rd166;
	ld.global.f32 	%f93, [%rd167];
	cvt.s64.s32 	%rd168, %r436;
	add.s64 	%rd169, %rd6, %rd168;
	ld.global.u8 	%rs23, [%rd169];
	setp.eq.s16 	%p29, %rs23, 0;
	mul.f32 	%f94, %f93, %f4;
	selp.f32 	%f95, %f3, %f94, %p29;
	max.f32 	%f96, %f92, %f95;
	add.s64 	%rd170, %rd32, 736;
	cvt.u32.u64 	%r437, %rd170;
	div.s32 	%r438, %r437, %r9;
	mul.lo.s32 	%r439, %r438, %r9;
	sub.s32 	%r440, %r437, %r439;
	div.s32 	%r441, %r440, %r10;
	mul.lo.s32 	%r442, %r441, %r10;
	sub.s32 	%r443, %r440, %r442;
	div.s32 	%r444, %r443, %r11;
	mul.lo.s32 	%r445, %r444, %r11;
	sub.s32 	%r446, %r443, %r445;
	selp.b32 	%r447, 0, %r438, %p6;
	selp.b32 	%r448, 0, %r441, %p5;
	selp.b32 	%r449, 0, %r444, %p4;
	selp.b32 	%r450, 0, %r446, %p3;
	mul.lo.s32 	%r451, %r13, %r447;
	mad.lo.s32 	%r452, %r14, %r448, %r451;
	mad.lo.s32 	%r453, %r15, %r449, %r452;
	mad.lo.s32 	%r454, %r16, %r450, %r453;
	shl.b64 	%rd171, %rd170, 32;
	shr.s64 	%rd172, %rd171, 30;
	add.s64 	%rd173, %rd5, %rd172;
	ld.global.f32 	%f97, [%rd173];
	cvt.s64.s32 	%rd174, %r454;
	add.s64 	%rd175, %rd6, %rd174;
	ld.global.u8 	%rs24, [%rd175];
	setp.eq.s16 	%p30, %rs24, 0;
	mul.f32 	%f98, %f97, %f4;
	selp.f32 	%f99, %f3, %f98, %p30;
	max.f32 	%f100, %f96, %f99;
	add.s64 	%rd176, %rd32, 768;
	cvt.u32.u64 	%r455, %rd176;
	div.s32 	%r456, %r455, %r9;
	mul.lo.s32 	%r457, %r456, %r9;
	sub.s32 	%r458, %r455, %r457;
	div.s32 	%r459, %r458, %r10;
	mul.lo.s32 	%r460, %r459, %r10;
	sub.s32 	%r461, %r458, %r460;
	div.s32 	%r462, %r461, %r11;
	mul.lo.s32 	%r463, %r462, %r11;
	sub.s32 	%r464, %r461, %r463;
	selp.b32 	%r465, 0, %r456, %p6;
	selp.b32 	%r466, 0, %r459, %p5;
	selp.b32 	%r467, 0, %r462, %p4;
	selp.b32 	%r468, 0, %r464, %p3;
	mul.lo.s32 	%r469, %r13, %r465;
	mad.lo.s32 	%r470, %r14, %r466, %r469;
	mad.lo.s32 	%r471, %r15, %r467, %r470;
	mad.lo.s32 	%r472, %r16, %r468, %r471;
	shl.b64 	%rd177, %rd176, 32;
	shr.s64 	%rd178, %rd177, 30;
	add.s64 	%rd179, %rd5, %rd178;
	ld.global.f32 	%f101, [%rd179];
	cvt.s64.s32 	%rd180, %r472;
	add.s64 	%rd181, %rd6, %rd180;
	ld.global.u8 	%rs25, [%rd181];
	setp.eq.s16 	%p31, %rs25, 0;
	mul.f32 	%f102, %f101, %f4;
	selp.f32 	%f103, %f3, %f102, %p31;
	max.f32 	%f104, %f100, %f103;
	add.s64 	%rd182, %rd32, 800;
	cvt.u32.u64 	%r473, %rd182;
	div.s32 	%r474, %r473, %r9;
	mul.lo.s32 	%r475, %r474, %r9;
	sub.s32 	%r476, %r473, %r475;
	div.s32 	%r477, %r476, %r10;
	mul.lo.s32 	%r478, %r477, %r10;
	sub.s32 	%r479, %r476, %r478;
	div.s32 	%r480, %r479, %r11;
	mul.lo.s32 	%r481, %r480, %r11;
	sub.s32 	%r482, %r479, %r481;
	selp.b32 	%r483, 0, %r474, %p6;
	selp.b32 	%r484, 0, %r477, %p5;
	selp.b32 	%r485, 0, %r480, %p4;
	selp.b32 	%r486, 0, %r482, %p3;
	mul.lo.s32 	%r487, %r13, %r483;
	mad.lo.s32 	%r488, %r14, %r484, %r487;
	mad.lo.s32 	%r489, %r15, %r485, %r488;
	mad.lo.s32 	%r490, %r16, %r486, %r489;
	shl.b64 	%rd183, %rd182, 32;
	shr.s64 	%rd184, %rd183, 30;
	add.s64 	%rd185, %rd5, %rd184;
	ld.global.f32 	%f105, [%rd185];
	cvt.s64.s32 	%rd186, %r490;
	add.s64 	%rd187, %rd6, %rd186;
	ld.global.u8 	%rs26, [%rd187];
	setp.eq.s16 	%p32, %rs26, 0;
	mul.f32 	%f106, %f105, %f4;
	selp.f32 	%f107, %f3, %f106, %p32;
	max.f32 	%f108, %f104, %f107;
	add.s64 	%rd188, %rd32, 832;
	cvt.u32.u64 	%r491, %rd188;
	div.s32 	%r492, %r491, %r9;
	mul.lo.s32 	%r493, %r492, %r9;
	sub.s32 	%r494, %r491, %r493;
	div.s32 	%r495, %r494, %r10;
	mul.lo.s32 	%r496, %r495, %r10;
	sub.s32 	%r497, %r494, %r496;
	div.s32 	%r498, %r497, %r11;
	mul.lo.s32 	%r499, %r498, %r11;
	sub.s32 	%r500, %r497, %r499;
	selp.b32 	%r501, 0, %r492, %p6;
	selp.b32 	%r502, 0, %r495, %p5;
	selp.b32 	%r503, 0, %r498, %p4;
	selp.b32 	%r504, 0, %r500, %p3;
	mul.lo.s32 	%r505, %r13, %r501;
	mad.lo.s32 	%r506, %r14, %r502, %r505;
	mad.lo.s32 	%r507, %r15, %r503, %r506;
	mad.lo.s32 	%r508, %r16, %r504, %r507;
	shl.b64 	%rd189, %rd188, 32;
	shr.s64 	%rd190, %rd189, 30;
	add.s64 	%rd191, %rd5, %rd190;
	ld.global.f32 	%f109, [%rd191];
	cvt.s64.s32 	%rd192, %r508;
	add.s64 	%rd193, %rd6, %rd192;
	ld.global.u8 	%rs27, [%rd193];
	setp.eq.s16 	%p33, %rs27, 0;
	mul.f32 	%f110, %f109, %f4;
	selp.f32 	%f111, %f3, %f110, %p33;
	max.f32 	%f112, %f108, %f111;
	add.s64 	%rd194, %rd32, 864;
	cvt.u32.u64 	%r509, %rd194;
	div.s32 	%r510, %r509, %r9;
	mul.lo.s32 	%r511, %r510, %r9;
	sub.s32 	%r512, %r509, %r511;
	div.s32 	%r513, %r512, %r10;
	mul.lo.s32 	%r514, %r513, %r10;
	sub.s32 	%r515, %r512, %r514;
	div.s32 	%r516, %r515, %r11;
	mul.lo.s32 	%r517, %r516, %r11;
	sub.s32 	%r518, %r515, %r517;
	selp.b32 	%r519, 0, %r510, %p6;
	selp.b32 	%r520, 0, %r513, %p5;
	selp.b32 	%r521, 0, %r516, %p4;
	selp.b32 	%r522, 0, %r518, %p3;
	mul.lo.s32 	%r523, %r13, %r519;
	mad.lo.s32 	%r524, %r14, %r520, %r523;
	mad.lo.s32 	%r525, %r15, %r521, %r524;
	mad.lo.s32 	%r526, %r16, %r522, %r525;
	shl.b64 	%rd195, %rd194, 32;
	shr.s64 	%rd196, %rd195, 30;
	add.s64 	%rd197, %rd5, %rd196;
	ld.global.f32 	%f113, [%rd197];
	cvt.s64.s32 	%rd198, %r526;
	add.s64 	%rd199, %rd6, %rd198;
	ld.global.u8 	%rs28, [%rd199];
	setp.eq.s16 	%p34, %rs28, 0;
	mul.f32 	%f114, %f113, %f4;
	selp.f32 	%f115, %f3, %f114, %p34;
	max.f32 	%f116, %f112, %f115;
	add.s64 	%rd200, %rd32, 896;
	cvt.u32.u64 	%r527, %rd200;
	div.s32 	%r528, %r527, %r9;
	mul.lo.s32 	%r529, %r528, %r9;
	sub.s32 	%r530, %r527, %r529;
	div.s32 	%r531, %r530, %r10;
	mul.lo.s32 	%r532, %r531, %r10;
	sub.s32 	%r533, %r530, %r532;
	div.s32 	%r534, %r533, %r11;
	mul.lo.s32 	%r535, %r534, %r11;
	sub.s32 	%r536, %r533, %r535;
	selp.b32 	%r537, 0, %r528, %p6;
	selp.b32 	%r538, 0, %r531, %p5;
	selp.b32 	%r539, 0, %r534, %p4;
	selp.b32 	%r540, 0, %r536, %p3;
	mul.lo.s32 	%r541, %r13, %r537;
	mad.lo.s32 	%r542, %r14, %r538, %r541;
	mad.lo.s32 	%r543, %r15, %r539, %r542;
	mad.lo.s32 	%r544, %r16, %r540, %r543;
	shl.b64 	%rd201, %rd200, 32;
	shr.s64 	%rd202, %rd201, 30;
	add.s64 	%rd203, %rd5, %rd202;
	ld.global.f32 	%f117, [%rd203];
	cvt.s64.s32 	%rd204, %r544;
	add.s64 	%rd205, %rd6, %rd204;
	ld.global.u8 	%rs29, [%rd205];
	setp.eq.s16 	%p35, %rs29, 0;
	mul.f32 	%f118, %f117, %f4;
	selp.f32 	%f119, %f3, %f118, %p35;
	max.f32 	%f120, %f116, %f119;
	add.s64 	%rd206, %rd32, 928;
	cvt.u32.u64 	%r545, %rd206;
	div.s32 	%r546, %r545, %r9;
	mul.lo.s32 	%r547, %r546, %r9;
	sub.s32 	%r548, %r545, %r547;
	div.s32 	%r549, %r548, %r10;
	mul.lo.s32 	%r550, %r549, %r10;
	sub.s32 	%r551, %r548, %r550;
	div.s32 	%r552, %r551, %r11;
	mul.lo.s32 	%r553, %r552, %r11;
	sub.s32 	%r554, %r551, %r553;
	selp.b32 	%r555, 0, %r546, %p6;
	selp.b32 	%r556, 0, %r549, %p5;
	selp.b32 	%r557, 0, %r552, %p4;
	selp.b32 	%r558, 0, %r554, %p3;
	mul.lo.s32 	%r559, %r13, %r555;
	mad.lo.s32 	%r560, %r14, %r556, %r559;
	mad.lo.s32 	%r561, %r15, %r557, %r560;
	mad.lo.s32 	%r562, %r16, %r558, %r561;
	shl.b64 	%rd207, %rd206, 32;
	shr.s64 	%rd208, %rd207, 30;
	add.s64 	%rd209, %rd5, %rd208;
	ld.global.f32 	%f121, [%rd209];
	cvt.s64.s32 	%rd210, %r562;
	add.s64 	%rd211, %rd6, %rd210;
	ld.global.u8 	%rs30, [%rd211];
	setp.eq.s16 	%p36, %rs30, 0;
	mul.f32 	%f122, %f121, %f4;
	selp.f32 	%f123, %f3, %f122, %p36;
	max.f32 	%f124, %f120, %f123;
	add.s64 	%rd212, %rd32, 960;
	cvt.u32.u64 	%r563, %rd212;
	div.s32 	%r564, %r563, %r9;
	mul.lo.s32 	%r565, %r564, %r9;
	sub.s32 	%r566, %r563, %r565;
	div.s32 	%r567, %r566, %r10;
	mul.lo.s32 	%r568, %r567, %r10;
	sub.s32 	%r569, %r566, %r568;
	div.s32 	%r570, %r569, %r11;
	mul.lo.s32 	%r571, %r570, %r11;
	sub.s32 	%r572, %r569, %r571;
	selp.b32 	%r573, 0, %r564, %p6;
	selp.b32 	%r574, 0, %r567, %p5;
	selp.b32 	%r575, 0, %r570, %p4;
	selp.b32 	%r576, 0, %r572, %p3;
	mul.lo.s32 	%r577, %r13, %r573;
	mad.lo.s32 	%r578, %r14, %r574, %r577;
	mad.lo.s32 	%r579, %r15, %r575, %r578;
	mad.lo.s32 	%r580, %r16, %r576, %r579;
	shl.b64 	%rd213, %rd212, 32;
	shr.s64 	%rd214, %rd213, 30;
	add.s64 	%rd215, %rd5, %rd214;
	ld.global.f32 	%f125, [%rd215];
	cvt.s64.s32 	%rd216, %r580;
	add.s64 	%rd217, %rd6, %rd216;
	ld.global.u8 	%rs31, [%rd217];
	setp.eq.s16 	%p37, %rs31, 0;
	mul.f32 	%f126, %f125, %f4;
	selp.f32 	%f127, %f3, %f126, %p37;
	max.f32 	%f128, %f124, %f127;
	add.s64 	%rd218, %rd32, 992;
	cvt.u32.u64 	%r581, %rd218;
	div.s32 	%r582, %r581, %r9;
	mul.lo.s32 	%r583, %r582, %r9;
	sub.s32 	%r584, %r581, %r583;
	div.s32 	%r585, %r584, %r10;
	mul.lo.s32 	%r586, %r585, %r10;
	sub.s32 	%r587, %r584, %r586;
	div.s32 	%r588, %r587, %r11;
	mul.lo.s32 	%r589, %r588, %r11;
	sub.s32 	%r590, %r587, %r589;
	selp.b32 	%r591, 0, %r582, %p6;
	selp.b32 	%r592, 0, %r585, %p5;
	selp.b32 	%r593, 0, %r588, %p4;
	selp.b32 	%r594, 0, %r590, %p3;
	mul.lo.s32 	%r595, %r13, %r591;
	mad.lo.s32 	%r596, %r14, %r592, %r595;
	mad.lo.s32 	%r597, %r15, %r593, %r596;
	mad.lo.s32 	%r598, %r16, %r594, %r597;
	shl.b64 	%rd219, %rd218, 32;
	shr.s64 	%rd220, %rd219, 30;
	add.s64 	%rd221, %rd5, %rd220;
	ld.global.f32 	%f129, [%rd221];
	cvt.s64.s32 	%rd222, %r598;
	add.s64 	%rd223, %rd6, %rd222;
	ld.global.u8 	%rs32, [%rd223];
	setp.eq.s16 	%p38, %rs32, 0;
	mul.f32 	%f130, %f129, %f4;
	selp.f32 	%f131, %f3, %f130, %p38;
	max.f32 	%f132, %f128, %f131;
	mov.b32 	%r599, %f132;
	shfl.sync.bfly.b32	%r600|%p39, %r599, 16, 31, -1;
	mov.b32 	%f133, %r600;
	max.f32 	%f134, %f132, %f133;
	mov.b32 	%r601, %f134;
	shfl.sync.bfly.b32	%r602|%p40, %r601, 8, 31, -1;
	mov.b32 	%f135, %r602;
	max.f32 	%f136, %f134, %f135;
	mov.b32 	%r603, %f136;
	shfl.sync.bfly.b32	%r604|%p41, %r603, 4, 31, -1;
	mov.b32 	%f137, %r604;
	max.f32 	%f138, %f136, %f137;
	mov.b32 	%r605, %f138;
	shfl.sync.bfly.b32	%r606|%p42, %r605, 2, 31, -1;
	mov.b32 	%f139, %r606;
	max.f32 	%f140, %f138, %f139;
	mov.b32 	%r607, %f140;
	shfl.sync.bfly.b32	%r608|%p43, %r607, 1, 31, -1;
	mov.b32 	%f141, %r608;
	max.f32 	%f142, %f140, %f141;
	sub.f32 	%f143, %f7, %f142;
	fma.rn.f32 	%f144, %f143, 0f3BBB989D, 0f3F000000;
	cvt.sat.f32.f32 	%f145, %f144;
	mov.f32 	%f146, 0f4B400001;
	mov.f32 	%f147, 0f437C0000;
	fma.rm.f32 	%f148, %f145, %f147, %f146;
	add.f32 	%f149, %f148, 0fCB40007F;
	neg.f32 	%f150, %f149;
	fma.rn.f32 	%f151, %f143, 0f3FB8AA3B, %f150;
	fma.rn.f32 	%f152, %f143, 0f32A57060, %f151;
	mov.b32 	%r609, %f148;
	shl.b32 	%r610, %r609, 23;
	mov.b32 	%f153, %r610;
	ex2.approx.ftz.f32 	%f154, %f152;
	mul.f32 	%f155, %f154, %f153;
	add.f32 	%f156, %f155, 0f00000000;
	sub.f32 	%f157, %f11, %f142;
	fma.rn.f32 	%f158, %f157, 0f3BBB989D, 0f3F000000;
	cvt.sat.f32.f32 	%f159, %f158;
	fma.rm.f32 	%f160, %f159, %f147, %f146;
	add.f32 	%f161, %f160, 0fCB40007F;
	neg.f32 	%f162, %f161;
	fma.rn.f32 	%f163, %f157, 0f3FB8AA3B, %f162;
	fma.rn.f32 	%f164, %f157, 0f32A57060, %f163;
	mov.b32 	%r611, %f160;
	shl.b32 	%r612, %r611, 23;
	mov.b32 	%f165, %r612;
	ex2.approx.ftz.f32 	%f166, %f164;
	mul.f32 	%f167, %f166, %f165;
	add.f32 	%f168, %f156, %f167;
	sub.f32 	%f169, %f15, %f142;
	fma.rn.f32 	%f170, %f169, 0f3BBB989D, 0f3F000000;
	cvt.sat.f32.f32 	%f171, %f170;
	fma.rm.f32 	%f172, %f171, %f147, %f146;
	add.f32 	%f173, %f172, 0fCB40007F;
	neg.f32 	%f174, %f173;
	fma.rn.f32 	%f175, %f169, 0f3FB8AA3B, %f174;
	fma.rn.f32 	%f176, %f169, 0f32A57060, %f175;
	mov.b32 	%r613, %f172;
	shl.b32 	%r614, %r613, 23;
	mov.b32 	%f177, %r614;
	ex2.approx.ftz.f32 	%f178, %f176;
	mul.f32 	%f179, %f178, %f177;
	add.f32 	%f180, %f168, %f179;
	sub.f32 	%f181, %f19, %f142;
	fma.rn.f32 	%f182, %f181, 0f3BBB989D, 0f3F000000;
	cvt.sat.f32.f32 	%f183, %f182;
	fma.rm.f32 	%f184, %f183, %f147, %f146;
	add.f32 	%f185, %f184, 0fCB40007F;
	neg.f32 	%f186, %f185;
	fma.rn.f32 	%f187, %f181, 0f3FB8AA3B, %f186;
	fma.rn.f32 	%f188, %f181, 0f32A57060, %f187;
	mov.b32 	%r615, %f184;
	shl.b32 	%r616, %r615, 23;
	mov.b32 	%f189, %r616;
	ex2.approx.ftz.f32 	%f190, %f188;
	mul.f32 	%f191, %f190, %f189;
	add.f32 	%f192, %f180, %f191;
	sub.f32 	%f193, %f23, %f142;
	fma.rn.f32 	%f194, %f193, 0f3BBB989D, 0f3F000000;
	cvt.sat.f32.f32 	%f195, %f194;
	fma.rm.f32 	%f196, %f195, %f147, %f146;
	add.f32 	%f197, %f196, 0fCB40007F;
	neg.f32 	%f198, %f197;
	fma.rn.f32 	%f199, %f193, 0f3FB8AA3B, %f198;
	fma.rn.f32 	%f200, %f193, 0f32A57060, %f199;
	mov.b32 	%r617, %f196;
	shl.b32 	%r618, %r617, 23;
	mov.b32 	%f201, %r618;
	ex2.approx.ftz.f32 	%f202, %f200;
	mul.f32 	%f203, %f202, %f201;
	add.f32 	%f204, %f192, %f203;
	sub.f32 	%f205, %f27, %f142;
	fma.rn.f32 	%f206, %f205, 0f3BBB989D, 0f3F000000;
	cvt.sat.f32.f32 	%f207, %f206;
	fma.rm.f32 	%f208, %f207, %f147, %f146;
	add.f32 	%f209, %f208, 0fCB40007F;
	neg.f32 	%f210, %f209;
	fma.rn.f32 	%f211, %f205, 0f3FB8AA3B, %f210;
	fma.rn.f32 	%f212, %f205, 0f32A57060, %f211;
	mov.b32 	%r619, %f208;
	shl.b32 	%r620, %r619, 23;
	mov.b32 	%f213, %r620;
	ex2.approx.ftz.f32 	%f214, %f212;
	mul.f32 	%f215, %f214, %f213;
	add.f32 	%f216, %f204, %f215;
	sub.f32 	%f217, %f31, %f142;
	fma.rn.f32 	%f218, %f217, 0f3BBB989D, 0f3F000000;
	cvt.sat.f32.f32 	%f219, %f218;
	fma.rm.f32 	%f220, %f219, %f147, %f146;
	add.f32 	%f221, %f220, 0fCB40007F;
	neg.f32 	%f222, %f221;
	fma.rn.f32 	%f223, %f217, 0f3FB8AA3B, %f222;
	fma.rn.f32 	%f224, %f217, 0f32A57060, %f223;
	mov.b32 	%r621, %f220;
	shl.b32 	%r622, %r621, 23;
	mov.b32 	%f225, %r622;
	ex2.approx.ftz.f32 	%f226, %f224;
	mul.f32 	%f227, %f226, %f225;
	add.f32 	%f228, %f216, %f227;
	sub.f32 	%f229, %f35, %f142;
	fma.rn.f32 	%f230, %f229, 0f3BBB989D, 0f3F000000;
	cvt.sat.f32.f32 	%f231, %f230;
	fma.rm.f32 	%f232, %f231, %f147, %f146;
	add.f32 	%f233, %f232, 0fCB40007F;
	neg.f32 	%f234, %f233;
	fma.rn.f32 	%f235, %f229, 0f3FB8AA3B, %f234;
	fma.rn.f32 	%f236, %f229, 0f32A57060, %f235;
	mov.b32 	%r623, %f232;
	shl.b32 	%r624, %r623, 23;
	mov.b32 	%f237, %r624;
	ex2.approx.ftz.f32 	%f238, %f236;
	mul.f32 	%f239, %f238, %f237;
	add.f32 	%f240, %f228, %f239;
	sub.f32 	%f241, %f39, %f142;
	fma.rn.f32 	%f242, %f241, 0f3BBB989D, 0f3F000000;
	cvt.sat.f32.f32 	%f243, %f242;
	fma.rm.f32 	%f244, %f243, %f147, %f146;
	add.f32 	%f245, %f244, 0fCB40007F;
	neg.f32 	%f246, %f245;
	fma.rn.f32 	%f247, %f241, 0f3FB8AA3B, %f246;
	fma.rn.f32 	%f248, %f241, 0f32A57060, %f247;
	mov.b32 	%r625, %f244;
	shl.b32 	%r626, %r625, 23;
	mov.b32 	%f249, %r626;
	ex2.approx.ftz.f32 	%f250, %f248;
	mul.f32 	%f251, %f250, %f249;
	add.f32 	%f252, %f240, %f251;
	sub.f32 	%f253, %f43, %f142;
	fma.rn.f32 	%f254, %f253, 0f3BBB989D, 0f3F000000;
	cvt.sat.f32.f32 	%f255, %f254;
	fma.rm.f32 	%f256, %f255, %f147, %f146;
	add.f32 	%f257, %f256, 0fCB40007F;
	neg.f32 	%f258, %f257;
	fma.rn.f32 	%f259, %f253, 0f3FB8AA3B, %f258;
	fma.rn.f32 	%f260, %f253, 0f32A57060, %f259;
	mov.b32 	%r627, %f256;
	shl.b32 	%r628, %r627, 23;
	mov.b32 	%f261, %r628;
	ex2.approx.ftz.f32 	%f262, %f260;
	mul.f32 	%f263, %f262, %f261;
	add.f32 	%f264, %f252, %f263;
	sub.f32 	%f265, %f47, %f142;
	fma.rn.f32 	%f266, %f265, 0f3BBB989D, 0f3F000000;
	cvt.sat.f32.f32 	%f267, %f266;
	fma.rm.f32 	%f268, %f267, %f147, %f146;
	add.f32 	%f269, %f268, 0fCB40007F;
	neg.f32 	%f270, %f269;
	fma.rn.f32 	%f271, %f265, 0f3FB8AA3B, %f270;
	fma.rn.f32 	%f272, %f265, 0f32A57060, %f271;
	mov.b32 	%r629, %f268;
	shl.b32 	%r630, %r629, 23;
	mov.b32 	%f273, %r630;
	ex2.approx.ftz.f32 	%f274, %f272;
	mul.f32 	%f275, %f274, %f273;
	add.f32 	%f276, %f264, %f275;
	sub.f32 	%f277, %f51, %f142;
	fma.rn.f32 	%f278, %f277, 0f3BBB989D, 0f3F000000;
	cvt.sat.f32.f32 	%f279, %f278;
	fma.rm.f32 	%f280, %f279, %f147, %f146;
	add.f32 	%f281, %f280, 0fCB40007F;
	neg.f32 	%f282, %f281;
	fma.rn.f32 	%f283, %f277, 0f3FB8AA3B, %f282;
	fma.rn.f32 	%f284, %f277, 0f32A57060, %f283;
	mov.b32 	%r631, %f280;
	shl.b32 	%r632, %r631, 23;
	mov.b32 	%f285, %r632;
	ex2.approx.ftz.f32 	%f286, %f284;
	mul.f32 	%f287, %f286, %f285;
	add.f32 	%f288, %f276, %f287;
	sub.f32 	%f289, %f55, %f142;
	fma.rn.f32 	%f290, %f289, 0f3BBB989D, 0f3F000000;
	cvt.sat.f32.f32 	%f291, %f290;
	fma.rm.f32 	%f292, %f291, %f147, %f146;
	add.f32 	%f293, %f292, 0fCB40007F;
	neg.f32 	%f294, %f293;
	fma.rn.f32 	%f295, %f289, 0f3FB8AA3B, %f294;
	fma.rn.f32 	%f296, %f289, 0f32A57060, %f295;
	mov.b32 	%r633, %f292;
	shl.b32 	%r634, %r633, 23;
	mov.b32 	%f297, %r634;
	ex2.approx.ftz.f32 	%f298, %f296;
	mul.f32 	%f299, %f298, %f297;
	add.f32 	%f300, %f288, %f299;
	sub.f32 	%f301, %f59, %f142;
	fma.rn.f32 	%f302, %f301, 0f3BBB989D, 0f3F000000;
	cvt.sat.f32.f32 	%f303, %f302;
	fma.rm.f32 	%f304, %f303, %f147, %f146;
	add.f32 	%f305, %f304, 0fCB40007F;
	neg.f32 	%f306, %f305;
	fma.rn.f32 	%f307, %f301, 0f3FB8AA3B, %f306;
	fma.rn.f32 	%f308, %f301, 0f32A57060, %f307;
	mov.b32 	%r635, %f304;
	shl.b32 	%r636, %r635, 23;
	mov.b32 	%f309, %r636;
	ex2.approx.ftz.f32 	%f310, %f308;
	mul.f32 	%f311, %f310, %f309;
	add.f32 	%f312, %f300, %f311;
	sub.f32 	%f313, %f63, %f142;
	fma.rn.f32 	%f314, %f313, 0f3BBB989D, 0f3F000000;
	cvt.sat.f32.f32 	%f315, %f314;
	fma.rm.f32 	%f316, %f315, %f147, %f146;
	add.f32 	%f317, %f316, 0fCB40007F;
	neg.f32 	%f318, %f317;
	fma.rn.f32 	%f319, %f313, 0f3FB8AA3B, %f318;
	fma.rn.f32 	%f320, %f313, 0f32A57060, %f319;
	mov.b32 	%r637, %f316;
	shl.b32 	%r638, %r637, 23;
	mov.b32 	%f321, %r638;
	ex2.approx.ftz.f32 	%f322, %f320;
	mul.f32 	%f323, %f322, %f321;
	add.f32 	%f324, %f312, %f323;
	sub.f32 	%f325, %f67, %f142;
	fma.rn.f32 	%f326, %f325, 0f3BBB989D, 0f3F000000;
	cvt.sat.f32.f32 	%f327, %f326;
	fma.rm.f32 	%f328, %f327, %f147, %f146;
	add.f32 	%f329, %f328, 0fCB40007F;
	neg.f32 	%f330, %f329;
	fma.rn.f32 	%f331, %f325, 0f3FB8AA3B, %f330;
	fma.rn.f32 	%f332, %f325, 0f32A57060, %f331;
	mov.b32 	%r639, %f328;
	shl.b32 	%r640, %r639, 23;
	mov.b32 	%f333, %r640;
	ex2.approx.ftz.f32 	%f334, %f332;
	mul.f32 	%f335, %f334, %f333;
	add.f32 	%f336, %f324, %f335;
	sub.f32 	%f337, %f71, %f142;
	fma.rn.f32 	%f338, %f337, 0f3BBB989D, 0f3F000000;
	cvt.sat.f32.f32 	%f339, %f338;
	fma.rm.f32 	%f340, %f339, %f147, %f146;
	add.f32 	%f341, %f340, 0fCB40007F;
	neg.f32 	%f342, %f341;
	fma.rn.f32 	%f343, %f337, 0f3FB8AA3B, %f342;
	fma.rn.f32 	%f344, %f337, 0f32A57060, %f343;
	mov.b32 	%r641, %f340;
	shl.b32 	%r642, %r641, 23;
	mov.b32 	%f345, %r642;
	ex2.approx.ftz.f32 	%f346, %f344;
	mul.f32 	%f347, %f346, %f345;
	add.f32 	%f348, %f336, %f347;
	sub.f32 	%f349, %f75, %f142;
	fma.rn.f32 	%f350, %f349, 0f3BBB989D, 0f3F000000;
	cvt.sat.f32.f32 	%f351, %f350;
	fma.rm.f32 	%f352, %f351, %f147, %f146;
	add.f32 	%f353, %f352, 0fCB40007F;
	neg.f32 	%f354, %f353;
	fma.rn.f32 	%f355, %f349, 0f3FB8AA3B, %f354;
	fma.rn.f32 	%f356, %f349, 0f32A57060, %f355;
	mov.b32 	%r643, %f352;
	shl.b32 	%r644, %r643, 23;
	mov.b32 	%f357, %r644;
	ex2.approx.ftz.f32 	%f358, %f356;
	mul.f32 	%f359, %f358, %f357;
	add.f32 	%f360, %f348, %f359;
	sub.f32 	%f361, %f79, %f142;
	fma.rn.f32 	%f362, %f361, 0f3BBB989D, 0f3F000000;
	cvt.sat.f32.f32 	%f363, %f362;
	fma.rm.f32 	%f364, %f363, %f147, %f146;
	add.f32 	%f365, %f364, 0fCB40007F;
	neg.f32 	%f366, %f365;
	fma.rn.f32 	%f367, %f361, 0f3FB8AA3B, %f366;
	fma.rn.f32 	%f368, %f361, 0f32A57060, %f367;
	mov.b32 	%r645, %f364;
	shl.b32 	%r646, %r645, 23;
	mov.b32 	%f369, %r646;
	ex2.approx.ftz.f32 	%f370, %f368;
	mul.f32 	%f371, %f370, %f369;
	add.f32 	%f372, %f360, %f371;
	sub.f32 	%f373, %f83, %f142;
	fma.rn.f32 	%f374, %f373, 0f3BBB989D, 0f3F000000;
	cvt.sat.f32.f32 	%f375, %f374;
	fma.rm.f32 	%f376, %f375, %f147, %f146;
	add.f32 	%f377, %f376, 0fCB40007F;
	neg.f32 	%f378, %f377;
	fma.rn.f32 	%f379, %f373, 0f3FB8AA3B, %f378;
	fma.rn.f32 	%f380, %f373, 0f32A57060, %f379;
	mov.b32 	%r647, %f376;
	shl.b32 	%r648, %r647, 23;
	mov.b32 	%f381, %r648;
	ex2.approx.ftz.f32 	%f382, %f380;
	mul.f32 	%f383, %f382, %f381;
	add.f32 	%f384, %f372, %f383;
	sub.f32 	%f385, %f87, %f142;
	fma.rn.f32 	%f386, %f385, 0f3BBB989D, 0f3F000000;
	cvt.sat.f32.f32 	%f387, %f386;
	fma.rm.f32 	%f388, %f387, %f147, %f146;
	add.f32 	%f389, %f388, 0fCB40007F;
	neg.f32 	%f390, %f389;
	fma.rn.f32 	%f391, %f385, 0f3FB8AA3B, %f390;
	fma.rn.f32 	%f392, %f385, 0f32A57060, %f391;
	mov.b32 	%r649, %f388;
	shl.b32 	%r650, %r649, 23;
	mov.b32 	%f393, %r650;
	ex2.approx.ftz.f32 	%f394, %f392;
	mul.f32 	%f395, %f394, %f393;
	add.f32 	%f396, %f384, %f395;
	sub.f32 	%f397, %f91, %f142;
	fma.rn.f32 	%f398, %f397, 0f3BBB989D, 0f3F000000;
	cvt.sat.f32.f32 	%f399, %f398;
	fma.rm.f32 	%f400, %f399, %f147, %f146;
	add.f32 	%f401, %f400, 0fCB40007F;
	neg.f32 	%f402, %f401;
	fma.rn.f32 	%f403, %f397, 0f3FB8AA3B, %f402;
	fma.rn.f32 	%f404, %f397, 0f32A57060, %f403;
	mov.b32 	%r651, %f400;
	shl.b32 	%r652, %r651, 23;
	mov.b32 	%f405, %r652;
	ex2.approx.ftz.f32 	%f406, %f404;
	mul.f32 	%f407, %f406, %f405;
	add.f32 	%f408, %f396, %f407;
	sub.f32 	%f409, %f95, %f142;
	fma.rn.f32 	%f410, %f409, 0f3BBB989D, 0f3F000000;
	cvt.sat.f32.f32 	%f411, %f410;
	fma.rm.f32 	%f412, %f411, %f147, %f146;
	add.f32 	%f413, %f412, 0fCB40007F;
	neg.f32 	%f414, %f413;
	fma.rn.f32 	%f415, %f409, 0f3FB8AA3B, %f414;
	fma.rn.f32 	%f416, %f409, 0f32A57060, %f415;
	mov.b32 	%r653, %f412;
	shl.b32 	%r654, %r653, 23;
	mov.b32 	%f417, %r654;
	ex2.approx.ftz.f32 	%f418, %f416;
	mul.f32 	%f419, %f418, %f417;
	add.f32 	%f420, %f408, %f419;
	sub.f32 	%f421, %f99, %f142;
	fma.rn.f32 	%f422, %f421, 0f3BBB989D, 0f3F000000;
	cvt.sat.f32.f32 	%f423, %f422;
	fma.rm.f32 	%f424, %f423, %f147, %f146;
	add.f32 	%f425, %f424, 0fCB40007F;
	neg.f32 	%f426, %f425;
	fma.rn.f32 	%f427, %f421, 0f3FB8AA3B, %f426;
	fma.rn.f32 	%f428, %f421, 0f32A57060, %f427;
	mov.b32 	%r655, %f424;
	shl.b32 	%r656, %r655, 23;
	mov.b32 	%f429, %r656;
	ex2.approx.ftz.f32 	%f430, %f428;
	mul.f32 	%f431, %f430, %f429;
	add.f32 	%f432, %f420, %f431;
	sub.f32 	%f433, %f103, %f142;
	fma.rn.f32 	%f434, %f433, 0f3BBB989D, 0f3F000000;
	cvt.sat.f32.f32 	%f435, %f434;
	fma.rm.f32 	%f436, %f435, %f147, %f146;
	add.f32 	%f437, %f436, 0fCB40007F;
	neg.f32 	%f438, %f437;
	fma.rn.f32 	%f439, %f433, 0f3FB8AA3B, %f438;
	fma.rn.f32 	%f440, %f433, 0f32A57060, %f439;
	mov.b32 	%r657, %f436;
	shl.b32 	%r658, %r657, 23;
	mov.b32 	%f441, %r658;
	ex2.approx.ftz.f32 	%f442, %f440;
	mul.f32 	%f443, %f442, %f441;
	add.f32 	%f444, %f432, %f443;
	sub.f32 	%f445, %f107, %f142;
	fma.rn.f32 	%f446, %f445, 0f3BBB989D, 0f3F000000;
	cvt.sat.f32.f32 	%f447, %f446;
	fma.rm.f32 	%f448, %f447, %f147, %f146;
	add.f32 	%f449, %f448, 0fCB40007F;
	neg.f32 	%f450, %f449;
	fma.rn.f32 	%f451, %f445, 0f3FB8AA3B, %f450;
	fma.rn.f32 	%f452, %f445, 0f32A57060, %f451;
	mov.b32 	%r659, %f448;
	shl.b32 	%r660, %r659, 23;
	mov.b32 	%f453, %r660;
	ex2.approx.ftz.f32 	%f454, %f452;
	mul.f32 	%f455, %f454, %f453;
	add.f32 	%f456, %f444, %f455;
	sub.f32 	%f457, %f111, %f142;
	fma.rn.f32 	%f458, %f457, 0f3BBB989D, 0f3F000000;
	cvt.sat.f32.f32 	%f459, %f458;
	fma.rm.f32 	%f460, %f459, %f147, %f146;
	add.f32 	%f461, %f460, 0fCB40007F;
	neg.f32 	%f462, %f461;
	fma.rn.f32 	%f463, %f457, 0f3FB8AA3B, %f462;
	fma.rn.f32 	%f464, %f457, 0f32A57060, %f463;
	mov.b32 	%r661, %f460;
	shl.b32 	%r662, %r661, 23;
	mov.b32 	%f465, %r662;
	ex2.approx.ftz.f32 	%f466, %f464;
	mul.f32 	%f467, %f466, %f465;
	add.f32 	%f468, %f456, %f467;
	sub.f32 	%f469, %f115, %f142;
	fma.rn.f32 	%f470, %f469, 0f3BBB989D, 0f3F000000;
	cvt.sat.f32.f32 	%f471, %f470;
	fma.rm.f32 	%f472, %f471, %f147, %f146;
	add.f32 	%f473, %f472, 0fCB40007F;
	neg.f32 	%f474, %f473;
	fma.rn.f32 	%f475, %f469, 0f3FB8AA3B, %f474;
	fma.rn.f32 	%f476, %f469, 0f32A57060, %f475;
	mov.b32 	%r663, %f472;
	shl.b32 	%r664, %r663, 23;
	mov.b32 	%f477, %r664;
	ex2.approx.ftz.f32 	%f478, %f476;
	mul.f32 	%f479, %f478, %f477;
	add.f32 	%f480, %f468, %f479;
	sub.f32 	%f481, %f119, %f142;
	fma.rn.f32 	%f482, %f481, 0f3BBB989D, 0f3F000000;
	cvt.sat.f32.f32 	%f483, %f482;
	fma.rm.f32 	%f484, %f483, %f147, %f146;
	add.f32 	%f485, %f484, 0fCB40007F;
	neg.f32 	%f486, %f485;
	fma.rn.f32 	%f487, %f481, 0f3FB8AA3B, %f486;
	fma.rn.f32 	%f488, %f481, 0f32A57060, %f487;
	mov.b32 	%r665, %f484;
	shl.b32 	%r666, %r665, 23;
	mov.b32 	%f489, %r666;
	ex2.approx.ftz.f32 	%f490, %f488;
	mul.f32 	%f491, %f490, %f489;
	add.f32 	%f492, %f480, %f491;
	sub.f32 	%f493, %f123, %f142;
	fma.rn.f32 	%f494, %f493, 0f3BBB989D, 0f3F000000;
	cvt.sat.f32.f32 	%f495, %f494;
	fma.rm.f32 	%f496, %f495, %f147, %f146;
	add.f32 	%f497, %f496, 0fCB40007F;
	neg.f32 	%f498, %f497;
	fma.rn.f32 	%f499, %f493, 0f3FB8AA3B, %f498;
	fma.rn.f32 	%f500, %f493, 0f32A57060, %f499;
	mov.b32 	%r667, %f496;
	shl.b32 	%r668, %r667, 23;
	mov.b32 	%f501, %r668;
	ex2.approx.ftz.f32 	%f502, %f500;
	mul.f32 	%f503, %f502, %f501;
	add.f32 	%f504, %f492, %f503;
	sub.f32 	%f505, %f127, %f142;
	fma.rn.f32 	%f506, %f505, 0f3BBB989D, 0f3F000000;
	cvt.sat.f32.f32 	%f507, %f506;
	fma.rm.f32 	%f508, %f507, %f147, %f146;
	add.f32 	%f509, %f508, 0fCB40007F;
	neg.f32 	%f510, %f509;
	fma.rn.f32 	%f511, %f505, 0f3FB8AA3B, %f510;
	fma.rn.f32 	%f512, %f505, 0f32A57060, %f511;
	mov.b32 	%r669, %f508;
	shl.b32 	%r670, %r669, 23;
	mov.b32 	%f513, %r670;
	ex2.approx.ftz.f32 	%f514, %f512;
	mul.f32 	%f515, %f514, %f513;
	add.f32 	%f516, %f504, %f515;
	sub.f32 	%f517, %f131, %f142;
	fma.rn.f32 	%f518, %f517, 0f3BBB989D, 0f3F000000;
	cvt.sat.f32.f32 	%f519, %f518;
	fma.rm.f32 	%f520, %f519, %f147, %f146;
	add.f32 	%f521, %f520, 0fCB40007F;
	neg.f32 	%f522, %f521;
	fma.rn.f32 	%f523, %f517, 0f3FB8AA3B, %f522;
	fma.rn.f32 	%f524, %f517, 0f32A57060, %f523;
	mov.b32 	%r671, %f520;
	shl.b32 	%r672, %r671, 23;
	mov.b32 	%f525, %r672;
	ex2.approx.ftz.f32 	%f526, %f524;
	mul.f32 	%f527, %f526, %f525;
	add.f32 	%f528, %f516, %f527;
	mov.b32 	%r673, %f528;
	shfl.sync.bfly.b32	%r674|%p44, %r673, 16, 31, -1;
	mov.b32 	%f529, %r674;
	add.f32 	%f530, %f528, %f529;
	mov.b32 	%r675, %f530;
	shfl.sync.bfly.b32	%r676|%p45, %r675, 8, 31, -1;
	mov.b32 	%f531, %r676;
	add.f32 	%f532, %f530, %f531;
	mov.b32 	%r677, %f532;
	shfl.sync.bfly.b32	%r678|%p46, %r677, 4, 31, -1;
	mov.b32 	%f533, %r678;
	add.f32 	%f534, %f532, %f533;
	mov.b32 	%r679, %f534;
	shfl.sync.bfly.b32	%r680|%p47, %r679, 2, 31, -1;
	mov.b32 	%f535, %r680;
	add.f32 	%f536, %f534, %f535;
	mov.b32 	%r681, %f536;
	shfl.sync.bfly.b32	%r682|%p48, %r681, 1, 31, -1;
	mov.b32 	%f537, %r682;
	add.f32 	%f538, %f536, %f537;
	div.rn.f32 	%f539, %f155, %f538;
	div.rn.f32 	%f540, %f167, %f538;
	div.rn.f32 	%f541, %f179, %f538;
	div.rn.f32 	%f542, %f191, %f538;
	div.rn.f32 	%f543, %f203, %f538;
	div.rn.f32 	%f544, %f215, %f538;
	div.rn.f32 	%f545, %f227, %f538;
	div.rn.f32 	%f546, %f239, %f538;
	div.rn.f32 	%f547, %f251, %f538;
	div.rn.f32 	%f548, %f263, %f538;
	div.rn.f32 	%f549, %f275, %f538;
	div.rn.f32 	%f550, %f287, %f538;
	div.rn.f32 	%f551, %f299, %f538;
	div.rn.f32 	%f552, %f311, %f538;
	div.rn.f32 	%f553, %f323, %f538;
	div.rn.f32 	%f554, %f335, %f538;
	div.rn.f32 	%f555, %f347, %f538;
	div.rn.f32 	%f556, %f359, %f538;
	div.rn.f32 	%f557, %f371, %f538;
	div.rn.f32 	%f558, %f383, %f538;
	div.rn.f32 	%f559, %f395, %f538;
	div.rn.f32 	%f560, %f407, %f538;
	div.rn.f32 	%f561, %f419, %f538;
	div.rn.f32 	%f562, %f431, %f538;
	div.rn.f32 	%f563, %f443, %f538;
	div.rn.f32 	%f564, %f455, %f538;
	div.rn.f32 	%f565, %f467, %f538;
	div.rn.f32 	%f566, %f479, %f538;
	div.rn.f32 	%f567, %f491, %f538;
	div.rn.f32 	%f568, %f503, %f538;
	div.rn.f32 	%f569, %f515, %f538;
	div.rn.f32 	%f570, %f527, %f538;
	mad.lo.s64 	%rd224, %rd227, %rd23, %rd7;
	shl.b64 	%rd225, %rd224, 2;
	add.s64 	%rd226, %rd8, %rd225;
	st.global.f32 	[%rd226], %f539;
	st.global.f32 	[%rd226+128], %f540;
	st.global.f32 	[%rd226+256], %f541;
	st.global.f32 	[%rd226+384], %f542;
	st.global.f32 	[%rd226+512], %f543;
	st.global.f32 	[%rd226+640], %f544;
	st.global.f32 	[%rd226+768], %f545;
	st.global.f32 	[%rd226+896], %f546;
	st.global.f32 	[%rd226+1024], %f547;
	st.global.f32 	[%rd226+1152], %f548;
	st.global.f32 	[%rd226+1280], %f549;
	st.global.f32 	[%rd226+1408], %f550;
	st.global.f32 	[%rd226+1536], %f551;
	st.global.f32 	[%rd226+1664], %f552;
	st.global.f32 	[%rd226+1792], %f553;
	st.global.f32 	[%rd226+1920], %f554;
	st.global.f32 	[%rd226+2048], %f555;
	st.global.f32 	[%rd226+2176], %f556;
	st.global.f32 	[%rd226+2304], %f557;
	st.global.f32 	[%rd226+2432], %f558;
	st.global.f32 	[%rd226+2560], %f559;
	st.global.f32 	[%rd226+2688], %f560;
	st.global.f32 	[%rd226+2816], %f561;
	st.global.f32 	[%rd226+2944], %f562;
	st.global.f32 	[%rd226+3072], %f563;
	st.global.f32 	[%rd226+3200], %f564;
	st.global.f32 	[%rd226+3328], %f565;
	st.global.f32 	[%rd226+3456], %f566;
	st.global.f32 	[%rd226+3584], %f567;
	st.global.f32 	[%rd226+3712], %f568;
	st.global.f32 	[%rd226+3840], %f569;
	st.global.f32 	[%rd226+3968], %f570;
	add.s64 	%rd227, %rd227, %rd9;
	setp.lt.s64 	%p49, %rd227, %rd24;
	@%p49 bra 	$L__BB588_4;
$L__BB588_5:
	ret;

}
	// .globl	_Z15SoftmaxWarpImplI22BroadcastScaleMaskLoadIffbLm4EiE11DirectStoreIffEfLi1ELi32ELi32ELi1ELb1EL9Algorithm0EEvT_T0_ll
.visible .entry _Z15SoftmaxWarpImplI22BroadcastScaleMaskLoadIffbLm4EiE11DirectStoreIffEfLi1ELi32ELi32ELi1ELb1EL9Algorithm0EEvT_T0_ll(
	.param .align 8 .b8 _Z15SoftmaxWarpImplI22BroadcastScaleMaskLoadIffbLm4EiE11DirectStoreIffEfLi1ELi32ELi32ELi1ELb1EL9Algorithm0EEvT_T0_ll_param_0[120],
	.param .align 8 .b8 _Z15SoftmaxWarpImplI22BroadcastScaleMaskLoadIffbLm4EiE11DirectStoreIffEfLi1ELi32ELi32ELi1ELb1EL9Algorithm0EEvT_T0_ll_param_1[16],
	.param .u64 _Z15SoftmaxWarpImplI22BroadcastScaleMaskLoadIffbLm4EiE11DirectStoreIffEfLi1ELi32ELi32ELi1ELb1EL9Algorithm0EEvT_T0_ll_param_2,
	.param .u64 _Z15SoftmaxWarpImplI22BroadcastScaleMaskLoadIffbLm4EiE11DirectStoreIffEfLi1ELi32ELi32ELi1ELb1EL9Algorithm0EEvT_T0_ll_param_3
)
{
	.reg .pred 	%p<238>;
	.reg .b16 	%rs<33>;
	.reg .b32 	%r<717>;
	.reg .b32 	%f<731>;
	.reg .b64 	%rd<264>;

	ld.param.u64 	%rd55, [_Z15SoftmaxWarpImplI22BroadcastScaleMaskLoadIffbLm4EiE11DirectStoreIffEfLi1ELi32ELi32ELi1ELb1EL9Algorithm0EEvT_T0_ll_param_1+8];
	ld.param.u64 	%rd54, [_Z15SoftmaxWarpImplI22BroadcastScaleMaskLoadIffbLm4EiE11DirectStoreIffEfLi1ELi32ELi32ELi1ELb1EL9Algorithm0EEvT_T0_ll_param_1];
	ld.param.v2.f32 	{%f163, %f164}, [_Z15SoftmaxWarpImplI22BroadcastScaleMaskLoadIffbLm4EiE11DirectStoreIffEfLi1ELi32ELi32ELi1ELb1EL9Algorithm0EEvT_T0_ll_param_0+112];
	ld.param.u64 	%rd53, [_Z15SoftmaxWarpImplI22BroadcastScaleMaskLoadIffbLm4EiE11DirectStoreIffEfLi1ELi32ELi32ELi1ELb1EL9Algorithm0EEvT_T0_ll_param_0+104];
	ld.param.v2.u32 	{%r14, %r15}, [_Z15SoftmaxWarpImplI22BroadcastScaleMaskLoadIffbLm4EiE11DirectStoreIffEfLi1ELi32ELi32ELi1ELb1EL9Algorithm0EEvT_T0_ll_param_0+88];
	ld.param.v2.u32 	{%r12, %r13}, [_Z15SoftmaxWarpImplI22BroadcastScaleMaskLoadIffbLm4EiE11DirectStoreIffEfLi1ELi32ELi32ELi1ELb1EL9Algorithm0EEvT_T0_ll_param_0+80];
	ld.param.v2.u32 	{%r10, %r11}, [_Z15SoftmaxWarpImplI22BroadcastScaleMaskLoadIffbLm4EiE11DirectStoreIffEfLi1ELi32ELi32ELi1ELb1EL9Algorithm0EEvT_T0_ll_param_0+64];
	ld.param.v2.u32 	{%r8, %r9}, [_Z15SoftmaxWarpImplI22BroadcastScaleMaskLoadIffbLm4EiE11DirectStoreIffEfLi1ELi32ELi32ELi1ELb1EL9Algorithm0EEvT_T0_ll_param_0+56];
	ld.param.u64 	%rd49, [_Z15SoftmaxWarpImplI22BroadcastScaleMaskLoadIffbLm4EiE11DirectStoreIffEfLi1ELi32ELi32ELi1ELb1EL9Algorithm0EEvT_T0_ll_param_0+40];
	ld.param.u64 	%rd48, [_Z15SoftmaxWarpImplI22BroadcastScaleMaskLoadIffbLm4EiE11DirectStoreIffEfLi1ELi32ELi32ELi1ELb1EL9Algorithm0EEvT_T0_ll_param_0+32];
	ld.param.u64 	%rd47, [_Z15SoftmaxWarpImplI22BroadcastScaleMaskLoadIffbLm4EiE11DirectStoreIffEfLi1ELi32ELi32ELi1ELb1EL9Algorithm0EEvT_T0_ll_param_0+24];
	ld.param.u64 	%rd46, [_Z15SoftmaxWarpImplI22BroadcastScaleMaskLoadIffbLm4EiE11DirectStoreIffEfLi1ELi32ELi32ELi1ELb1EL9Algorithm0EEvT_T0_ll_param_0+16];
	ld.param.u64 	%rd45, [_Z15SoftmaxWarpImplI22BroadcastScaleMaskLoadIffbLm4EiE11DirectStoreIffEfLi1ELi32ELi32ELi1ELb1EL9Algorithm0EEvT_T0_ll_param_0+8];
	ld.param.u64 	%rd44, [_Z15SoftmaxWarpImplI22BroadcastScaleMaskLoadIffbLm4EiE11DirectStoreIffEfLi1ELi32ELi32ELi1ELb1EL9Algorithm0EEvT_T0_ll_param_0];
	ld.param.u64 	%rd57, [_Z15SoftmaxWarpImplI22BroadcastScaleMaskLoadIffbLm4EiE11DirectStoreIffEfLi1ELi32ELi32ELi1ELb1EL9Algorithm0EEvT_T0_ll_param_3];
	cvta.to.global.u64 	%rd1, %rd44;
	cvta.to.global.u64 	%rd2, %rd45;
	setp.lt.s64 	%p1, %rd57, 1025;
	@%p1 bra 	$L__BB589_2;
	mov.u64 	%rd58, $str;
	cvta.global.u64 	%rd59, %rd58;
	mov.u64 	%rd60, $str$1;
	cvta.global.u64 	%rd61, %rd60;
	mov.u64 	%rd62, __unnamed_575;
	cvta.global.u64 	%rd63, %rd62;
	{ // callseq 574, 0
	.param .b64 param0;
	st.param.b64 	[param0], %rd59;
	.param .b64 param1;
	st.param.b64 	[param1], %rd61;
	.param .b32 param2;
	st.param.b32 	[param2], 254;
	.param .b64 param3;
	st.param.b64 	[param3], %rd63;
	.param .b64 param4;
	st.param.b64 	[param4], 1;
	call.uni 
	__assertfail, 
	(
	param0, 
	param1, 
	param2, 
	param3, 
	param4
	);
	} // callseq 574
$L__BB589_2:
	ld.param.u64 	%rd261, [_Z15SoftmaxWarpImplI22BroadcastScaleMaskLoadIffbLm4EiE11DirectStoreIffEfLi1ELi32ELi32ELi1ELb1EL9Algorithm0EEvT_T0_ll_param_2];
	mov.u32 	%r16, %ctaid.x;
	mov.u32 	%r17, %ntid.y;
	mov.u32 	%r18, %tid.y;
	mad.lo.s32 	%r19, %r16, %r17, %r18;
	cvt.s64.s32 	%rd263, %r19;
	setp.le.s64 	%p2, %rd261, %rd263;
	@%p2 bra 	$L__BB589_133;
	mov.u32 	%r20, %tid.x;
	add.s32 	%r21, %r20, 32;
	cvt.u64.u32 	%rd8, %r21;
	add.s32 	%r22, %r20, 64;
	cvt.u64.u32 	%rd9, %r22;
	add.s32 	%r23, %r20, 96;
	cvt.u64.u32 	%rd10, %r23;
	add.s32 	%r24, %r20, 128;
	cvt.u64.u32 	%rd11, %r24;
	add.s32 	%r25, %r20, 160;
	cvt.u64.u32 	%rd12, %r25;
	add.s32 	%r26, %r20, 192;
	cvt.u64.u32 	%rd13, %r26;
	add.s32 	%r27, %r20, 224;
	cvt.u64.u32 	%rd14, %r27;
	add.s32 	%r28, %r20, 256;
	cvt.u64.u32 	%rd15, %r28;
	add.s32 	%r29, %r20, 288;
	cvt.u64.u32 	%rd16, %r29;
	add.s32 	%r30, %r20, 320;
	cvt.u64.u32 	%rd17, %r30;
	add.s32 	%r31, %r20, 352;
	cvt.u64.u32 	%rd18, %r31;
	add.s32 	%r32, %r20, 384;
	cvt.u64.u32 	%rd19, %r32;
	add.s32 	%r33, %r20, 416;
	cvt.u64.u32 	%rd20, %r33;
	add.s32 	%r34, %r20, 448;
	cvt.u64.u32 	%rd21, %r34;
	add.s32 	%r35, %r20, 480;
	cvt.u64.u32 	%rd22, %r35;
	add.s32 	%r36, %r20, 512;
	cvt.u64.u32 	%rd23, %r36;
	add.s32 	%r37, %r20, 544;
	cvt.u64.u32 	%rd24, %r37;
	add.s32 	%r38, %r20, 576;
	cvt.u64.u32 	%rd25, %r38;
	add.s32 	%r39, %r20, 608;
	cvt.u64.u32 	%rd26, %r39;
	add.s32 	%r40, %r20, 640;
	cvt.u64.u32 	%rd27, %r40;
	add.s32 	%r41, %r20, 672;
	cvt.u64.u32 	%rd28, %r41;
	add.s32 	%r42, %r20, 704;
	cvt.u64.u32 	%rd29, %r42;
	add.s32 	%r43, %r20, 736;
	cvt.u64.u32 	%rd30, %r43;
	add.s32 	%r44, %r20, 768;
	cvt.u64.u32 	%rd31, %r44;
	add.s32 	%r45, %r20, 800;
	cvt.u64.u32 	%rd32, %r45;
	add.s32 	%r46, %r20, 832;
	cvt.u64.u32 	%rd33, %r46;
	add.s32 	%r47, %r20, 864;
	cvt.u64.u32 	%rd34, %r47;
	add.s32 	%r48, %r20, 896;
	cvt.u64.u32 	%rd35, %r48;
	add.s32 	%r49, %r20, 928;
	cvt.u64.u32 	%rd36, %r49;
	add.s32 	%r50, %r20, 960;
	cvt.u64.u32 	%rd37, %r50;
	add.s32 	%r51, %r20, 992;
	cvt.u64.u32 	%rd38, %r51;
$L__BB589_4:
	cvt.u64.u32 	%rd40, %r20;
	setp.le.s64 	%p3, %rd57, %rd40;
	mul.lo.s64 	%rd41, %rd53, %rd263;
	mov.f32 	%f667, 0fFF800000;
	mov.f32 	%f670, %f667;
	@%p3 bra 	$L__BB589_6;
	setp.eq.s64 	%p4, %rd49, 1;
	setp.eq.s64 	%p5, %rd48, 1;
	setp.eq.s64 	%p6, %rd47, 1;
	setp.eq.s64 	%p7, %rd46, 1;
	add.s64 	%rd64, %rd41, %rd40;
	cvt.u32.u64 	%r53, %rd64;
	div.s32 	%r54, %r53, %r8;
	mul.lo.s32 	%r55, %r54, %r8;
	sub.s32 	%r56, %r53, %r55;
	div.s32 	%r57, %r56, %r9;
	mul.lo.s32 	%r58, %r57, %r9;
	sub.s32 	%r59, %r56, %r58;
	div.s32 	%r60, %r59, %r10;
	mul.lo.s32 	%r61, %r60, %r10;
	sub.s32 	%r62, %r59, %r61;
	selp.b32 	%r63, 0, %r54, %p7;
	selp.b32 	%r64, 0, %r57, %p6;
	selp.b32 	%r65, 0, %r60, %p5;
	selp.b32 	%r66, 0, %r62, %p4;
	mul.lo.s32 	%r67, %r12, %r63;
	mad.lo.s32 	%r68, %r13, %r64, %r67;
	mad.lo.s32 	%r69, %r14, %r65, %r68;
	mad.lo.s32 	%r70, %r15, %r66, %r69;
	shl.b64 	%rd65, %rd64, 32;
	shr.s64 	%rd66, %rd65, 30;
	add.s64 	%rd67, %rd1, %rd66;
	ld.global.f32 	%f166, [%rd67];
	cvt.s64.s32 	%rd68, %r70;
	add.s64 	%rd69, %rd2, %rd68;
	ld.global.u8 	%rs1, [%rd69];
	setp.eq.s16 	%p8, %rs1, 0;
	mul.f32 	%f167, %f166, %f164;
	selp.f32 	%f667, %f163, %f167, %p8;
	max.f32 	%f670, %f667, 0fFF800000;
$L__BB589_6:
	setp.le.s64 	%p9, %rd57, %rd8;
	mov.f32 	%f669, 0fFF800000;
	@%p9 bra 	$L__BB589_8;
	setp.eq.s64 	%p10, %rd49, 1;
	setp.eq.s64 	%p11, %rd48, 1;
	setp.eq.s64 	%p12, %rd47, 1;
	setp.eq.s64 	%p13, %rd46, 1;
	add.s64 	%rd70, %rd41, %rd8;
	cvt.u32.u64 	%r71, %rd70;
	div.s32 	%r72, %r71, %r8;
	mul.lo.s32 	%r73, %r72, %r8;
	sub.s32 	%r74, %r71, %r73;
	div.s32 	%r75, %r74, %r9;
	mul.lo.s32 	%r76, %r75, %r9;
	sub.s32 	%r77, %r74, %r76;
	div.s32 	%r78, %r77, %r10;
	mul.lo.s32 	%r79, %r78, %r10;
	sub.s32 	%r80, %r77, %r79;
	selp.b32 	%r81, 0, %r72, %p13;
	selp.b32 	%r82, 0, %r75, %p12;
	selp.b32 	%r83, 0, %r78, %p11;
	selp.b32 	%r84, 0, %r80, %p10;
	mul.lo.s32 	%r85, %r12, %r81;
	mad.lo.s32 	%r86, %r13, %r82, %r85;
	mad.lo.s32 	%r87, %r14, %r83, %r86;
	mad.lo.s32 	%r88, %r15, %r84, %r87;
	shl.b64 	%rd71, %rd70, 32;
	shr.s64 	%rd72, %rd71, 30;
	add.s64 	%rd73, %rd1, %rd72;
	ld.global.f32 	%f169, [%rd73];
	cvt.s64.s32 	%rd74, %r88;
	add.s64 	%rd75, %rd2, %rd74;
	ld.global.u8 	%rs2, [%rd75];
	setp.eq.s16 	%p14, %rs2, 0;
	mul.f32 	%f170, %f169, %f164;
	selp.f32 	%f669, %f163, %f170, %p14;
	max.f32 	%f670, %f670, %f669;
$L__BB589_8:
	setp.le.s64 	%p15, %rd57, %rd9;
	mov.f32 	%f671, 0fFF800000;
	@%p15 bra 	$L__BB589_10;
	setp.eq.s64 	%p16, %rd49, 1;
	setp.eq.s64 	%p17, %rd48, 1;
	setp.eq.s64 	%p18, %rd47, 1;
	setp.eq.s64 	%p19, %rd46, 1;
	add.s64 	%rd76, %rd41, %rd9;
	cvt.u32.u64 	%r89, %rd76;
	div.s32 	%r90, %r89, %r8;
	mul.lo.s32 	%r91, %r90, %r8;
	sub.s32 	%r92, %r89, %r91;
	div.s32 	%r93, %r92, %r9;
	mul.lo.s32 	%r94, %r93, %r9;
	sub.s32 	%r95, %r92, %r94;
	div.s32 	%r96, %r95, %r10;
	mul.lo.s32 	%r97, %r96, %r10;
	sub.s32 	%r98, %r95, %r97;
	selp.b32 	%r99, 0, %r90, %p19;
	selp.b32 	%r100, 0, %r93, %p18;
	selp.b32 	%r101, 0, %r96, %p17;
	selp.b32 	%r102, 0, %r98, %p16;
	mul.lo.s32 	%r103, %r12, %r99;
	mad.lo.s32 	%r104, %r13, %r100, %r103;
	mad.lo.s32 	%r105, %r14, %r101, %r104;
	mad.lo.s32 	%r106, %r15, %r102, %r105;
	shl.b64 	%rd77, %rd76, 32;
	shr.s64 	%rd78, %rd77, 30;
	add.s64 	%rd79, %rd1, %rd78;
	ld.global.f32 	%f172, [%rd79];
	cvt.s64.s32 	%rd80, %r106;
	add.s64 	%rd81, %rd2, %rd80;
	ld.global.u8 	%rs3, [%rd81];
	setp.eq.s16 	%p20, %rs3, 0;
	mul.f32 	%f173, %f172, %f164;
	selp.f32 	%f671, %f163, %f173, %p20;
	max.f32 	%f670, %f670, %f671;
$L__BB589_10:
	setp.le.s64 	%p21, %rd57, %rd10;
	mov.f32 	%f673, 0fFF800000;
	@%p21 bra 	$L__BB589_12;
	setp.eq.s64 	%p22, %rd49, 1;
	setp.eq.s64 	%p23, %rd48, 1;
	setp.eq.s64 	%p24, %rd47, 1;
	setp.eq.s64 	%p25, %rd46, 1;
	add.s64 	%rd82, %rd41, %rd10;
	cvt.u32.u64 	%r107, %rd82;
	div.s32 	%r108, %r107, %r8;
	mul.lo.s32 	%r109, %r108, %r8;
	sub.s32 	%r110, %r107, %r109;
	div.s32 	%r111, %r110, %r9;
	mul.lo.s32 	%r112, %r111, %r9;
	sub.s32 	%r113, %r110, %r112;
	div.s32 	%r114, %r113, %r10;
	mul.lo.s32 	%r115, %r114, %r10;
	sub.s32 	%r116, %r113, %r115;
	selp.b32 	%r117, 0, %r108, %p25;
	selp.b32 	%r118, 0, %r111, %p24;
	selp.b32 	%r119, 0, %r114, %p23;
	selp.b32 	%r120, 0, %r116, %p22;
	mul.lo.s32 	%r121, %r12, %r117;
	mad.lo.s32 	%r122, %r13, %r118, %r121;
	mad.lo.s32 	%r123, %r14, %r119, %r122;
	mad.lo.s32 	%r124, %r15, %r120, %r123;
	shl.b64 	%rd83, %rd82, 32;
	shr.s64 	%rd84, %rd83, 30;
	add.s64 	%rd85, %rd1, %rd84;
	ld.global.f32 	%f175, [%rd85];
	cvt.s64.s32 	%rd86, %r124;
	add.s64 	%rd87, %rd2, %rd86;
	ld.global.u8 	%rs4, [%rd87];
	setp.eq.s16 	%p26, %rs4, 0;
	mul.f32 	%f176, %f175, %f164;
	selp.f32 	%f673, %f163, %f176, %p26;
	max.f32 	%f670, %f670, %f673;
$L__BB589_12:
	setp.le.s64 	%p27, %rd57, %rd11;
	mov.f32 	%f675, 0fFF800000;
	@%p27 bra 	$L__BB589_14;
	setp.eq.s64 	%p28, %rd49, 1;
	setp.eq.s64 	%p29, %rd48, 1;
	setp.eq.s64 	%p30, %rd47, 1;
	setp.eq.s64 	%p31, %rd46, 1;
	add.s64 	%rd88, %rd41, %rd11;
	cvt.u32.u64 	%r125, %rd88;
	div.s32 	%r126, %r125, %r8;
	mul.lo.s32 	%r127, %r126, %r8;
	sub.s32 	%r128, %r125, %r127;
	div.s32 	%r129, %r128, %r9;
	mul.lo.s32 	%r130, %r129, %r9;
	sub.s32 	%r131, %r128, %r130;
	div.s32 	%r132, %r131, %r10;
	mul.lo.s32 	%r133, %r132, %r10;
	sub.s32 	%r134, %r131, %r133;
	selp.b32 	%r135, 0, %r126, %p31;
	selp.b32 	%r136, 0, %r129, %p30;
	selp.b32 	%r137, 0, %r132, %p29;
	selp.b32 	%r138, 0, %r134, %p28;
	mul.lo.s32 	%r139, %r12, %r135;
	mad.lo.s32 	%r140, %r13, %r136, %r139;
	mad.lo.s32 	%r141, %r14, %r137, %r140;
	mad.lo.s32 	%r142, %r15, %r138, %r141;
	shl.b64 	%rd89, %rd88, 32;
	shr.s64 	%rd90, %rd89, 30;
	add.s64 	%rd91, %rd1, %rd90;
	ld.global.f32 	%f178, [%rd91];
	cvt.s64.s32 	%rd92, %r142;
	add.s64 	%rd93, %rd2, %rd92;
	ld.global.u8 	%rs5, [%rd93];
	setp.eq.s16 	%p32, %rs5, 0;
	mul.f32 	%f179, %f178, %f164;
	selp.f32 	%f675, %f163, %f179, %p32;
	max.f32 	%f670, %f670, %f675;
$L__BB589_14:
	setp.le.s64 	%p33, %rd57, %rd12;
	mov.f32 	%f677, 0fFF800000;
	@%p33 bra 	$L__BB589_16;
	setp.eq.s64 	%p34, %rd49, 1;
	setp.eq.s64 	%p35, %rd48, 1;
	setp.eq.s64 	%p36, %rd47, 1;
	setp.eq.s64 	%p37, %rd46, 1;
	add.s64 	%rd94, %rd41, %rd12;
	cvt.u32.u64 	%r143, %rd94;
	div.s32 	%r144, %r143, %r8;
	mul.lo.s32 	%r145, %r144, %r8;
	sub.s32 	%r146, %r143, %r145;
	div.s32 	%r147, %r146, %r9;
	mul.lo.s32 	%r148, %r147, %r9;
	sub.s32 	%r149, %r146, %r148;
	div.s32 	%r150, %r149, %r10;
	mul.lo.s32 	%r151, %r150, %r10;
	sub.s32 	%r152, %r149, %r151;
	selp.b32 	%r153, 0, %r144, %p37;
	selp.b32 	%r154, 0, %r147, %p36;
	selp.b32 	%r155, 0, %r150, %p35;
	selp.b32 	%r156, 0, %r152, %p34;
	mul.lo.s32 	%r157, %r12, %r153;
	mad.lo.s32 	%r158, %r13, %r154, %r157;
	mad.lo.s32 	%r159, %r14, %r155, %r158;
	mad.lo.s32 	%r160, %r15, %r156, %r159;
	shl.b64 	%rd95, %rd94, 32;
	shr.s64 	%rd96, %rd95, 30;
	add.s64 	%rd97, %rd1, %rd96;
	ld.global.f32 	%f181, [%rd97];
	cvt.s64.s32 	%rd98, %r160;
	add.s64 	%rd99, %rd2, %rd98;
	ld.global.u8 	%rs6, [%rd99];
	setp.eq.s16 	%p38, %rs6, 0;
	mul.f32 	%f182, %f181, %f164;
	selp.f32 	%f677, %f163, %f182, %p38;
	max.f32 	%f670, %f670, %f677;
$L__BB589_16:
	setp.le.s64 	%p39, %rd57, %rd13;
	mov.f32 	%f679, 0fFF800000;
	@%p39 bra 	$L__BB589_18;
	setp.eq.s64 	%p40, %rd49, 1;
	setp.eq.s64 	%p41, %rd48, 1;
	setp.eq.s64 	%p42, %rd47, 1;
	setp.eq.s64 	%p43, %rd46, 1;
	add.s64 	%rd100, %rd41, %rd13;
	cvt.u32.u64 	%r161, %rd100;
	div.s32 	%r162, %r161, %r8;
	mul.lo.s32 	%r163, %r162, %r8;
	sub.s32 	%r164, %r161, %r163;
	div.s32 	%r165, %r164, %r9;
	mul.lo.s32 	%r166, %r165, %r9;
	sub.s32 	%r167, %r164, %r166;
	div.s32 	%r168, %r167, %r10;
	mul.lo.s32 	%r169, %r168, %r10;
	sub.s32 	%r170, %r167, %r169;
	selp.b32 	%r171, 0, %r162, %p43;
	selp.b32 	%r172, 0, %r165, %p42;
	selp.b32 	%r173, 0, %r168, %p41;
	selp.b32 	%r174, 0, %r170, %p40;
	mul.lo.s32 	%r175, %r12, %r171;
	mad.lo.s32 	%r176, %r13, %r172, %r175;
	mad.lo.s32 	%r177, %r14, %r173, %r176;
	mad.lo.s32 	%r178, %r15, %r174, %r177;
	shl.b64 	%rd101, %rd100, 32;
	shr.s64 	%rd102, %rd101, 30;
	add.s64 	%rd103, %rd1, %rd102;
	ld.global.f32 	%f184, [%rd103];
	cvt.s64.s32 	%rd104, %r178;
	add.s64 	%rd105, %rd2, %rd104;
	ld.global.u8 	%rs7, [%rd105];
	setp.eq.s16 	%p44, %rs7, 0;
	mul.f32 	%f185, %f184, %f164;
	selp.f32 	%f679, %f163, %f185, %p44;
	max.f32 	%f670, %f670, %f679;
$L__BB589_18:
	setp.le.s64 	%p45, %rd57, %rd14;
	mov.f32 	%f681, 0fFF800000;
	@%p45 bra 	$L__BB589_20;
	setp.eq.s64 	%p46, %rd49, 1;
	setp.eq.s64 	%p47, %rd48, 1;
	setp.eq.s64 	%p48, %rd47, 1;
	setp.eq.s64 	%p49, %rd46, 1;
	add.s64 	%rd106, %rd41, %rd14;
	cvt.u32.u64 	%r179, %rd106;
	div.s32 	%r180, %r179, %r8;
	mul.lo.s32 	%r181, %r180, %r8;
	sub.s32 	%r182, %r179, %r181;
	div.s32 	%r183, %r182, %r9;
	mul.lo.s32 	%r184, %r183, %r9;
	sub.s32 	%r185, %r182, %r184;
	div.s32 	%r186, %r185, %r10;
	mul.lo.s32 	%r187, %r186, %r10;
	sub.s32 	%r188, %r185, %r187;
	selp.b32 	%r189, 0, %r180, %p49;
	selp.b32 	%r190, 0, %r183, %p48;
	selp.b32 	%r191, 0, %r186, %p47;
	selp.b32 	%r192, 0, %r188, %p46;
	mul.lo.s32 	%r193, %r12, %r189;
	mad.lo.s32 	%r194, %r13, %r190, %r193;
	mad.lo.s32 	%r195, %r14, %r191, %r194;
	mad.lo.s32 	%r196, %r15, %r192, %r195;
	shl.b64 	%rd107, %rd106, 32;
	shr.s64 	%rd108, %rd107, 30;
	add.s64 	%rd109, %rd1, %rd108;
	ld.global.f32 	%f187, [%rd109];
	cvt.s64.s32 	%rd110, %r196;
	add.s64 	%rd111, %rd2, %rd110;
	ld.global.u8 	%rs8, [%rd111];
	setp.eq.s16 	%p50, %rs8, 0;
	mul.f32 	%f188, %f187, %f164;
	selp.f32 	%f681, %f163, %f188, %p50;
	max.f32 	%f670, %f670, %f681;
$L__BB589_20:
	setp.le.s64 	%p51, %rd57, %rd15;
	mov.f32 	%f683, 0fFF800000;
	@%p51 bra 	$L__BB589_22;
	setp.eq.s64 	%p52, %rd49, 1;
	setp.eq.s64 	%p53, %rd48, 1;
	setp.eq.s64 	%p54, %rd47, 1;
	setp.eq.s64 	%p55, %rd46, 1;
	add.s64 	%rd112, %rd41, %rd15;
	cvt.u32.u64 	%r197, %rd112;
	div.s32 	%r198, %r197, %r8;
	mul.lo.s32 	%r199, %r198, %r8;
	sub.s32 	%r200, %r197, %r199;
	div.s32 	%r201, %r200, %r9;
	mul.lo.s32 	%r202, %r201, %r9;
	sub.s32 	%r203, %r200, %r202;
	div.s32 	%r204, %r203, %r10;
	mul.lo.s32 	%r205, %r204, %r10;
	sub.s32 	%r206, %r203, %r205;
	selp.b32 	%r207, 0, %r198, %p55;
	selp.b32 	%r208, 0, %r201, %p54;
	selp.b32 	%r209, 0, %r204, %p53;
	selp.b32 	%r210, 0, %r206, %p52;
	mul.lo.s32 	%r211, %r12, %r207;
	mad.lo.s32 	%r212, %r13, %r208, %r211;
	mad.lo.s32 	%r213, %r14, %r209, %r212;
	mad.lo.s32 	%r214, %r15, %r210, %r213;
	shl.b64 	%rd113, %rd112, 32;
	shr.s64 	%rd114, %rd113, 30;
	add.s64 	%rd115, %rd1, %rd114;
	ld.global.f32 	%f190, [%rd115];
	cvt.s64.s32 	%rd116, %r214;
	add.s64 	%rd117, %rd2, %rd116;
	ld.global.u8 	%rs9, [%rd117];
	setp.eq.s16 	%p56, %rs9, 0;
	mul.f32 	%f191, %f190, %f164;
	selp.f32 	%f683, %f163, %f191, %p56;
	max.f32 	%f670, %f670, %f683;
$L__BB589_22:
	setp.le.s64 	%p57, %rd57, %rd16;
	mov.f32 	%f685, 0fFF800000;
	@%p57 bra 	$L__BB589_24;
	setp.eq.s64 	%p58, %rd49, 1;
	setp.eq.s64 	%p59, %rd48, 1;
	setp.eq.s64 	%p60, %rd47, 1;
	setp.eq.s64 	%p61, %rd46, 1;
	add.s64 	%rd118, %rd41, %rd16;
	cvt.u32.u64 	%r215, %rd118;
	div.s32 	%r216, %r215, %r8;
	mul.lo.s32 	%r217, %r216, %r8;
	sub.s32 	%r218, %r215, %r217;
	div.s32 	%r219, %r218, %r9;
	mul.lo.s32 	%r220, %r219, %r9;
	sub.s32 	%r221, %r218, %r220;
	div.s32 	%r222, %r221, %r10;
	mul.lo.s32 	%r223, %r222, %r10;
	sub.s32 	%r224, %r221, %r223;
	selp.b32 	%r225, 0, %r216, %p61;
	selp.b32 	%r226, 0, %r219, %p60;
	selp.b32 	%r227, 0, %r222, %p59;
	selp.b32 	%r228, 0, %r224, %p58;
	mul.lo.s32 	%r229, %r12, %r225;
	mad.lo.s32 	%r230, %r13, %r226, %r229;
	mad.lo.s32 	%r231, %r14, %r227, %r230;
	mad.lo.s32 	%r232, %r15, %r228, %r231;
	shl.b64 	%rd119, %rd118, 32;
	shr.s64 	%rd120, %rd119, 30;
	add.s64 	%rd121, %rd1, %rd120;
	ld.global.f32 	%f193, [%rd121];
	cvt.s64.s32 	%rd122, %r232;
	add.s64 	%rd123, %rd2, %rd122;
	ld.global.u8 	%rs10, [%rd123];
	setp.eq.s16 	%p62, %rs10, 0;
	mul.f32 	%f194, %f193, %f164;
	selp.f32 	%f685, %f163, %f194, %p62;
	max.f32 	%f670, %f670, %f685;
$L__BB589_24:
	setp.le.s64 	%p63, %rd57, %rd17;
	mov.f32 	%f687, 0fFF800000;
	@%p63 bra 	$L__BB589_26;
	setp.eq.s64 	%p64, %rd49, 1;
	setp.eq.s64 	%p65, %rd48, 1;
	setp.eq.s64 	%p66, %rd47, 1;
	setp.eq.s64 	%p67, %rd46, 1;
	add.s64 	%rd124, %rd41, %rd17;
	cvt.u32.u64 	%r233, %rd124;
	div.s32 	%r234, %r233, %r8;
	mul.lo.s32 	%r235, %r234, %r8;
	sub.s32 	%r236, %r233, %r235;
	div.s32 	%r237, %r236, %r9;
	mul.lo.s32 	%r238, %r237, %r9;
	sub.s32 	%r239, %r236, %r238;
	div.s32 	%r240, %r239, %r10;
	mul.lo.s32 	%r241, %r240, %r10;
	sub.s32 	%r242, %r239, %r241;
	selp.b32 	%r243, 0, %r234, %p67;
	selp.b32 	%r244, 0, %r237, %p66;
	selp.b32 	%r245, 0, %r240, %p65;
	selp.b32 	%r246, 0, %r242, %p64;
	mul.lo.s32 	%r247, %r12, %r243;
	mad.lo.s32 	%r248, %r13, %r244, %r247;
	mad.lo.s32 	%r249, %r14, %r245, %r248;
	mad.lo.s32 	%r250, %r15, %r246, %r249;
	shl.b64 	%rd125, %rd124, 32;
	shr.s64 	%rd126, %rd125, 30;
	add.s64 	%rd127, %rd1, %rd126;
	ld.global.f32 	%f196, [%rd127];
	cvt.s64.s32 	%rd128, %r250;
	add.s64 	%rd129, %rd2, %rd128;
	ld.global.u8 	%rs11, [%rd129];
	setp.eq.s16 	%p68, %rs11, 0;
	mul.f32 	%f197, %f196, %f164;
	selp.f32 	%f687, %f163, %f197, %p68;
	max.f32 	%f670, %f670, %f687;
$L__BB589_26:
	setp.le.s64 	%p69, %rd57, %rd18;
	mov.f32 	%f689, 0fFF800000;
	@%p69 bra 	$L__BB589_28;
	setp.eq.s64 	%p70, %rd49, 1;
	setp.eq.s64 	%p71, %rd48, 1;
	setp.eq.s64 	%p72, %rd47, 1;
	setp.eq.s64 	%p73, %rd46, 1;
	add.s64 	%rd130, %rd41, %rd18;
	cvt.u32.u64 	%r251, %rd130;
	div.s32 	%r252, %r251, %r8;
	mul.lo.s32 	%r253, %r252, %r8;
	sub.s32 	%r254, %r251, %r253;
	div.s32 	%r255, %r254, %r9;
	mul.lo.s32 	%r256, %r255, %r9;
	sub.s32 	%r257, %r254, %r256;
	div.s32 	%r258, %r257, %r10;
	mul.lo.s32 	%r259, %r258, %r10;
	sub.s32 	%r260, %r257, %r259;
	selp.b32 	%r261, 0, %r252, %p73;
	selp.b32 	%r262, 0, %r255, %p72;
	selp.b32 	%r263, 0, %r258, %p71;
	selp.b32 	%r264, 0, %r260, %p70;
	mul.lo.s32 	%r265, %r12, %r261;
	mad.lo.s32 	%r266, %r13, %r262, %r265;
	mad.lo.s32 	%r267, %r14, %r263, %r266;
	mad.lo.s32 	%r268, %r15, %r264, %r267;
	shl.b64 	%rd131, %rd130, 32;
	shr.s64 	%rd132, %rd131, 30;
	add.s64 	%rd133, %rd1, %rd132;
	ld.global.f32 	%f199, [%rd133];
	cvt.s64.s32 	%rd134, %r268;
	add.s64 	%rd135, %rd2, %rd134;
	ld.global.u8 	%rs12, [%rd135];
	setp.eq.s16 	%p74, %rs12, 0;
	mul.f32 	%f200, %f199, %f164;
	selp.f32 	%f689, %f163, %f200, %p74;
	max.f32 	%f670, %f670, %f689;
$L__BB589_28:
	setp.le.s64 	%p75, %rd57, %rd19;
	mov.f32 	%f691, 0fFF800000;
	@%p75 bra 	$L__BB589_30;
	setp.eq.s64 	%p76, %rd49, 1;
	setp.eq.s64 	%p77, %rd48, 1;
	setp.eq.s64 	%p78, %rd47, 1;
	setp.eq.s64 	%p79, %rd46, 1;
	add.s64 	%rd136, %rd41, %rd19;
	cvt.u32.u64 	%r269, %rd136;
	div.s32 	%r270, %r269, %r8;
	mul.lo.s32 	%r271, %r270, %r8;
	sub.s32 	%r272, %r269, %r271;
	div.s32 	%r273, %r272, %r9;
	mul.lo.s32 	%r274, %r273, %r9;
	sub.s32 	%r275, %r272, %r274;
	div.s32 	%r276, %r275, %r10;
	mul.lo.s32 	%r277, %r276, %r10;
	sub.s32 	%r278, %r275, %r277;
	selp.b32 	%r279, 0, %r270, %p79;
	selp.b32 	%r280, 0, %r273, %p78;
	selp.b32 	%r281, 0, %r276, %p77;
	selp.b32 	%r282, 0, %r278, %p76;
	mul.lo.s32 	%r283, %r12, %r279;
	mad.lo.s32 	%r284, %r13, %r280, %r283;
	mad.lo.s32 	%r285, %r14, %r281, %r284;
	mad.lo.s32 	%r286, %r15, %r282, %r285;
	shl.b64 	%rd137, %rd136, 32;
	shr.s64 	%rd138, %rd137, 30;
	add.s64 	%rd139, %rd1, %rd138;
	ld.global.f32 	%f202, [%rd139];
	cvt.s64.s32 	%rd140, %r286;
	add.s64 	%rd141, %rd2, %rd140;
	ld.global.u8 	%rs13, [%rd141];
	setp.eq.s16 	%p80, %rs13, 0;
	mul.f32 	%f203, %f202, %f164;
	selp.f32 	%f691, %f163, %f203, %p80;
	max.f32 	%f670, %f670, %f691;
$L__BB589_30:
	setp.le.s64 	%p81, %rd57, %rd20;
	mov.f32 	%f693, 0fFF800000;
	@%p81 bra 	$L__BB589_32;
	setp.eq.s64 	%p82, %rd49, 1;
	setp.eq.s64 	%p83, %rd48, 1;
	setp.eq.s64 	%p84, %rd47, 1;
	setp.eq.s64 	%p85, %rd46, 1;
	add.s64 	%rd142, %rd41, %rd20;
	cvt.u32.u64 	%r287, %rd142;
	div.s32 	%r288, %r287, %r8;
	mul.lo.s32 	%r289, %r288, %r8;
	sub.s32 	%r290, %r287, %r289;
	div.s32 	%r291, %r290, %r9;
	mul.lo.s32 	%r292, %r291, %r9;
	sub.s32 	%r293, %r290, %r292;
	div.s32 	%r294, %r293, %r10;
	mul.lo.s32 	%r295, %r294, %r10;
	sub.s32 	%r296, %r293, %r295;
	selp.b32 	%r297, 0, %r288, %p85;
	selp.b32 	%r298, 0, %r291, %p84;
	selp.b32 	%r299, 0, %r294, %p83;
	selp.b32 	%r300, 0, %r296, %p82;
	mul.lo.s32 	%r301, %r12, %r297;
	mad.lo.s32 	%r302, %r13, %r298, %r301;
	mad.lo.s32 	%r303, %r14, %r299, %r302;
	mad.lo.s32 	%r304, %r15, %r300, %r303;
	shl.b64 	%rd143, %rd142, 32;
	shr.s64 	%rd144, %rd143, 30;
	add.s64 	%rd145, %rd1, %rd144;
	ld.global.f32 	%f205, [%rd145];
	cvt.s64.s32 	%rd146, %r304;
	add.s64 	%rd147, %rd2, %rd146;
	ld.global.u8 	%rs14, [%rd147];
	setp.eq.s16 	%p86, %rs14, 0;
	mul.f32 	%f206, %f205, %f164;
	selp.f32 	%f693, %f163, %f206, %p86;
	max.f32 	%f670, %f670, %f693;
$L__BB589_32:
	setp.le.s64 	%p87, %rd57, %rd21;
	mov.f32 	%f695, 0fFF800000;
	@%p87 bra 	$L__BB589_34;
	setp.eq.s64 	%p88, %rd49, 1;
	setp.eq.s64 	%p89, %rd48, 1;
	setp.eq.s64 	%p90, %rd47, 1;
	setp.eq.s64 	%p91, %rd46, 1;
	add.s64 	%rd148, %rd41, %rd21;
	cvt.u32.u64 	%r305, %rd148;
	div.s32 	%r306, %r305, %r8;
	mul.lo.s32 	%r307, %r306, %r8;
	sub.s32 	%r308, %r305, %r307;
	div.s32 	%r309, %r308, %r9;
	mul.lo.s32 	%r310, %r309, %r9;
	sub.s32 	%r311, %r308, %r310;
	div.s32 	%r312, %r311, %r10;
	mul.lo.s32 	%r313, %r312, %r10;
	sub.s32 	%r314, %r311, %r313;
	selp.b32 	%r315, 0, %r306, %p91;
	selp.b32 	%r316, 0, %r309, %p90;
	selp.b32 	%r317, 0, %r312, %p89;
	selp.b32 	%r318, 0, %r314, %p88;
	mul.lo.s32 	%r319, %r12, %r315;
	mad.lo.s32 	%r320, %r13, %r316, %r319;
	mad.lo.s32 	%r321, %r14, %r317, %r320;
	mad.lo.s32 	%r322, %r15, %r318, %r321;
	shl.b64 	%rd149, %rd148, 32;
	shr.s64 	%rd150, %rd149, 30;
	add.s64 	%rd151, %rd1, %rd150;
	ld.global.f32 	%f208, [%rd151];
	cvt.s64.s32 	%rd152, %r322;
	add.s64 	%rd153, %rd2, %rd152;
	ld.global.u8 	%rs15, [%rd153];
	setp.eq.s16 	%p92, %rs15, 0;
	mul.f32 	%f209, %f208, %f164;
	selp.f32 	%f695, %f163, %f209, %p92;
	max.f32 	%f670, %f670, %f695;
$L__BB589_34:
	setp.le.s64 	%p93, %rd57, %rd22;
	mov.f32 	%f697, 0fFF800000;
	@%p93 bra 	$L__BB589_36;
	setp.eq.s64 	%p94, %rd49, 1;
	setp.eq.s64 	%p95, %rd48, 1;
	setp.eq.s64 	%p96, %rd47, 1;
	setp.eq.s64 	%p97, %rd46, 1;
	add.s64 	%rd154, %rd41, %rd22;
	cvt.u32.u64 	%r323, %rd154;
	div.s32 	%r324, %r323, %r8;
	mul.lo.s32 	%r325, %r324, %r8;
	sub.s32 	%r326, %r323, %r325;
	div.s32 	%r327, %r326, %r9;
	mul.lo.s32 	%r328, %r327, %r9;
	sub.s32 	%r329, %r326, %r328;
	div.s32 	%r330, %r329, %r10;
	mul.lo.s32 	%r331, %r330, %r10;
	sub.s32 	%r332, %r329, %r331;
	selp.b32 	%r333, 0, %r324, %p97;
	selp.b32 	%r334, 0, %r327, %p96;
	selp.b32 	%r335, 0, %r330, %p95;
	selp.b32 	%r336, 0, %r332, %p94;
	mul.lo.s32 	%r337, %r12, %r333;
	mad.lo.s32 	%r338, %r13, %r334, %r337;
	mad.lo.s32 	%r339, %r14, %r335, %r338;
	mad.lo.s32 	%r340, %r15, %r336, %r339;
	shl.b64 	%rd155, %rd154, 32;
	shr.s64 	%rd156, %rd155, 30;
	add.s64 	%rd157, %rd1, %rd156;
	ld.global.f32 	%f211, [%rd157];
	cvt.s64.s32 	%rd158, %r340;
	add.s64 	%rd159, %rd2, %rd158;
	ld.global.u8 	%rs16, [%rd159];
	setp.eq.s16 	%p98, %rs16, 0;
	mul.f32 	%f212, %f211, %f164;
	selp.f32 	%f697, %f163, %f212, %p98;
	max.f32 	%f670, %f670, %f697;
$L__BB589_36:
	setp.le.s64 	%p99, %rd57, %rd23;
	mov.f32 	%f699, 0fFF800000;
	@%p99 bra 	$L__BB589_38;
	setp.eq.s64 	%p100, %rd49, 1;
	setp.eq.s64 	%p101, %rd48, 1;
	setp.eq.s64 	%p102, %rd47, 1;
	setp.eq.s64 	%p103, %rd46, 1;
	add.s64 	%rd160, %rd41, %rd23;
	cvt.u32.u64 	%r341, %rd160;
	div.s32 	%r342, %r341, %r8;
	mul.lo.s32 	%r343, %r342, %r8;
	sub.s32 	%r344, %r341, %r343;
	div.s32 	%r345, %r344, %r9;
	mul.lo.s32 	%r346, %r345, %r9;
	sub.s32 	%r347, %r344, %r346;
	div.s32 	%r348, %r347, %r10;
	mul.lo.s32 	%r349, %r348, %r10;
	sub.s32 	%r350, %r347, %r349;
	selp.b32 	%r351, 0, %r342, %p103;
	selp.b32 	%r352, 0, %r345, %p102;
	selp.b32 	%r353, 0, %r348, %p101;
	selp.b32 	%r354, 0, %r350, %p100;
	mul.lo.s32 	%r355, %r12, %r351;
	mad.lo.s32 	%r356, %r13, %r352, %r355;
	mad.lo.s32 	%r357, %r14, %r353, %r356;
	mad.lo.s32 	%r358, %r15, %r354, %r357;
	shl.b64 	%rd161, %rd160, 32;
	shr.s64 	%rd162, %rd161, 30;
	add.s64 	%rd163, %rd1, %rd162;
	ld.global.f32 	%f214, [%rd163];
	cvt.s64.s32 	%rd164, %r358;
	add.s64 	%rd165, %rd2, %rd164;
	ld.global.u8 	%rs17, [%rd165];
	setp.eq.s16 	%p104, %rs17, 0;
	mul.f32 	%f215, %f214, %f164;
	selp.f32 	%f699, %f163, %f215, %p104;
	max.f32 	%f670, %f670, %f699;
$L__BB589_38:
	setp.le.s64 	%p105, %rd57, %rd24;
	mov.f32 	%f701, 0fFF800000;
	@%p105 bra 	$L__BB589_40;
	setp.eq.s64 	%p106, %rd49, 1;
	setp.eq.s64 	%p107, %rd48, 1;
	setp.eq.s64 	%p108, %rd47, 1;
	setp.eq.s64 	%p109, %rd46, 1;
	add.s64 	%rd166, %rd41, %rd24;
	cvt.u32.u64 	%r359, %rd166;
	div.s32 	%r360, %r359, %r8;
	mul.lo.s32 	%r361, %r360, %r8;
	sub.s32 	%r362, %r359, %r361;
	div.s32 	%r363, %r362, %r9;
	mul.lo.s32 	%r364, %r363, %r9;
	sub.s32 	%r365, %r362, %r364;
	div.s32 	%r366, %r365, %r10;
	mul.lo.s32 	%r367, %r366, %r10;
	sub.s32 	%r368, %r365, %r367;
	selp.b32 	%r369, 0, %r360, %p109;
	selp.b32 	%r370, 0, %r363, %p108;
	selp.b32 	%r371, 0, %r366, %p107;
	selp.b32 	%r372, 0, %r368, %p106;
	mul.lo.s32 	%r373, %r12, %r369;
	mad.lo.s32 	%r374, %r13, %r370, %r373;
	mad.lo.s32 	%r375, %r14, %r371, %r374;
	mad.lo.s32 	%r376, %r15, %r372, %r375;
	shl.b64 	%rd167, %rd166, 32;
	shr.s64 	%rd168, %rd167, 30;
	add.s64 	%rd169, %rd1, %rd168;
	ld.global.f32 	%f217, [%rd169];
	cvt.s64.s32 	%rd170, %r376;
	add.s64 	%rd171, %rd2, %rd170;
	ld.global.u8 	%rs18, [%rd171];
	setp.eq.s16 	%p110, %rs18, 0;
	mul.f32 	%f218, %f217, %f164;
	selp.f32 	%f701, %f163, %f218, %p110;
	max.f32 	%f670, %f670, %f701;
$L__BB589_40:
	setp.le.s64 	%p111, %rd57, %rd25;
	mov.f32 	%f703, 0fFF800000;
	@%p111 bra 	$L__BB589_42;
	setp.eq.s64 	%p112, %rd49, 1;
	setp.eq.s64 	%p113, %rd48, 1;
	setp.eq.s64 	%p114, %rd47, 1;
	setp.eq.s64 	%p115, %rd46, 1;
	add.s64 	%rd172, %rd41, %rd25;
	cvt.u32.u64 	%r377, %rd172;
	div.s32 	%r378, %r377, %r8;
	mul.lo.s32 	%r379, %r378, %r8;
	sub.s32 	%r380, %r377, %r379;
	div.s32 	%r381, %r380, %r9;
	mul.lo.s32 	%r382, %r381, %r9;
	sub.s32 	%r383, %r380, %r382;
	div.s32 	%r384, %r383, %r10;
	mul.lo.s32 	%r385, %r384, %r10;
	sub.s32 	%r386, %r383, %r385;
	selp.b32 	%r387, 0, %r378, %p115;
	selp.b32 	%r388, 0, %r381, %p114;
	selp.b32 	%r389, 0, %r384, %p113;
	selp.b32 	%r390, 0, %r386, %p112;
	mul.lo.s32 	%r391, %r12, %r387;
	mad.lo.s32 	%r392, %r13, %r388, %r391;
	mad.lo.s32 	%r393, %r14, %r389, %r392;
	mad.lo.s32 	%r394, %r15, %r390, %r393;
	shl.b64 	%rd173, %rd172, 32;
	shr.s64 	%rd174, %rd173, 30;
	add.s64 	%rd175, %rd1, %rd174;
	ld.global.f32 	%f220, [%rd175];
	cvt.s64.s32 	%rd176, %r394;
	add.s64 	%rd177, %rd2, %rd176;
	ld.global.u8 	%rs19, [%rd177];
	setp.eq.s16 	%p116, %rs19, 0;
	mul.f32 	%f221, %f220, %f164;
	selp.f32 	%f703, %f163, %f221, %p116;
	max.f32 	%f670, %f670, %f703;
$L__BB589_42:
	setp.le.s64 	%p117, %rd57, %rd26;
	mov.f32 	%f705, 0fFF800000;
	@%p117 bra 	$L__BB589_44;
	setp.eq.s64 	%p118, %rd49, 1;
	setp.eq.s64 	%p119, %rd48, 1;
	setp.eq.s64 	%p120, %rd47, 1;
	setp.eq.s64 	%p121, %rd46, 1;
	add.s64 	%rd178, %rd41, %rd26;
	cvt.u32.u64 	%r395, %rd178;
	div.s32 	%r396, %r395, %r8;
	mul.lo.s32 	%r397, %r396, %r8;
	sub.s32 	%r398, %r395, %r397;
	div.s32 	%r399, %r398, %r9;
	mul.lo.s32 	%r400, %r399, %r9;
	sub.s32 	%r401, %r398, %r400;
	div.s32 	%r402, %r401, %r10;
	mul.lo.s32 	%r403, %r402, %r10;
	sub.s32 	%r404, %r401, %r403;
	selp.b32 	%r405, 0, %r396, %p121;
	selp.b32 	%r406, 0, %r399, %p120;
	selp.b32 	%r407, 0, %r402, %p119;
	selp.b32 	%r408, 0, %r404, %p118;
	mul.lo.s32 	%r409, %r12, %r405;
	mad.lo.s32 	%r410, %r13, %r406, %r409;
	mad.lo.s32 	%r411, %r14, %r407, %r410;
	mad.lo.s32 	%r412, %r15, %r408, %r411;
	shl.b64 	%rd179, %rd178, 32;
	shr.s64 	%rd180, %rd179, 30;
	add.s64 	%rd181, %rd1, %rd180;
	ld.global.f32 	%f223, [%rd181];
	cvt.s64.s32 	%rd182, %r412;
	add.s64 	%rd183, %rd2, %rd182;
	ld.global.u8 	%rs20, [%rd183];
	setp.eq.s16 	%p122, %rs20, 0;
	mul.f32 	%f224, %f223, %f164;
	selp.f32 	%f705, %f163, %f224, %p122;
	max.f32 	%f670, %f670, %f705;
$L__BB589_44:
	setp.le.s64 	%p123, %rd57, %rd27;
	mov.f32 	%f707, 0fFF800000;
	@%p123 bra 	$L__BB589_46;
	setp.eq.s64 	%p124, %rd49, 1;
	setp.eq.s64 	%p125, %rd48, 1;
	setp.eq.s64 	%p126, %rd47, 1;
	setp.eq.s64 	%p127, %rd46, 1;
	add.s64 	%rd184, %rd41, %rd27;
	cvt.u32.u64 	%r413, %rd184;
	div.s32 	%r414, %r413, %r8;
	mul.lo.s32 	%r415, %r414, %r8;
	sub.s32 	%r416, %r413, %r415;
	div.s32 	%r417, %r416, %r9;
	mul.lo.s32 	%r418, %r417, %r9;
	sub.s32 	%r419, %r416, %r418;
	div.s32 	%r420, %r419, %r10;
	mul.lo.s32 	%r421, %r420, %r10;
	sub.s32 	%r422, %r419, %r421;
	selp.b32 	%r423, 0, %r414, %p127;
	selp.b32 	%r424, 0, %r417, %p126;
	selp.b32 	%r425, 0, %r420, %p125;
	selp.b32 	%r426, 0, %r422, %p124;
	mul.lo.s32 	%r427, %r12, %r423;
	mad.lo.s32 	%r428, %r13, %r424, %r427;
	mad.lo.s32 	%r429, %r14, %r425, %r428;
	mad.lo.s32 	%r430, %r15, %r426, %r429;
	shl.b64 	%rd185, %rd184, 32;
	shr.s64 	%rd186, %rd185, 30;
	add.s64 	%rd187, %rd1, %rd186;
	ld.global.f32 	%f226, [%rd187];
	cvt.s64.s32 	%rd188, %r430;
	add.s64 	%rd189, %rd2, %rd188;
	ld.global.u8 	%rs21, [%rd189];
	setp.eq.s16 	%p128, %rs21, 0;
	mul.f32 	%f227, %f226, %f164;
	selp.f32 	%f707, %f163, %f227, %p128;
	max.f32 	%f670, %f670, %f707;
$L__BB589_46:
	setp.le.s64 	%p129, %rd57, %rd28;
	mov.f32 	%f709, 0fFF800000;
	@%p129 bra 	$L__BB589_48;
	setp.eq.s64 	%p130, %rd49, 1;
	setp.eq.s64 	%p131, %rd48, 1;
	setp.eq.s64 	%p132, %rd47, 1;
	setp.eq.s64 	%p133, %rd46, 1;
	add.s64 	%rd190, %rd41, %rd28;
	cvt.u32.u64 	%r431, %rd190;
	div.s32 	%r432, %r431, %r8;
	mul.lo.s32 	%r433, %r432, %r8;
	sub.s32 	%r434, %r431, %r433;
	div.s32 	%r435, %r434, %r9;
	mul.lo.s32 	%r436, %r435, %r9;
	sub.s32 	%r437, %r434, %r436;
	div.s32 	%r438, %r437, %r10;
	mul.lo.s32 	%r439, %r438, %r10;
	sub.s32 	%r440, %r437, %r439;
	selp.b32 	%r441, 0, %r432, %p133;
	selp.b32 	%r442, 0, %r435, %p132;
	selp.b32 	%r443, 0, %r438, %p131;
	selp.b32 	%r444, 0, %r440, %p130;
	mul.lo.s32 	%r445, %r12, %r441;
	mad.lo.s32 	%r446, %r13, %r442, %r445;
	mad.lo.s32 	%r447, %r14, %r443, %r446;
	mad.lo.s32 	%r448, %r15, %r444, %r447;
	shl.b64 	%rd191, %rd190, 32;
	shr.s64 	%rd192, %rd191, 30;
	add.s64 	%rd193, %rd1, %rd192;
	ld.global.f32 	%f229, [%rd193];
	cvt.s64.s32 	%rd194, %r448;
	add.s64 	%rd195, %rd2, %rd194;
	ld.global.u8 	%rs22, [%rd195];
	setp.eq.s16 	%p134, %rs22, 0;
	mul.f32 	%f230, %f229, %f164;
	selp.f32 	%f709, %f163, %f230, %p134;
	max.f32 	%f670, %f670, %f709;
$L__BB589_48:
	setp.le.s64 	%p135, %rd57, %rd29;
	mov.f32 	%f711, 0fFF800000;
	@%p135 bra 	$L__BB589_50;
	setp.eq.s64 	%p136, %rd49, 1;
	setp.eq.s64 	%p137, %rd48, 1;
	setp.eq.s64 	%p138, %rd47, 1;
	setp.eq.s64 	%p139, %rd46, 1;
	add.s64 	%rd196, %rd41, %rd29;
	cvt.u32.u64 	%r449, %rd196;
	div.s32 	%r450, %r449, %r8;
	mul.lo.s32 	%r451, %r450, %r8;
	sub.s32 	%r452, %r449, %r451;
	div.s32 	%r453, %r452, %r9;
	mul.lo.s32 	%r454, %r453, %r9;
	sub.s32 	%r455, %r452, %r454;
	div.s32 	%r456, %r455, %r10;
	mul.lo.s32 	%r457, %r456, %r10;
	sub.s32 	%r458, %r455, %r457;
	selp.b32 	%r459, 0, %r450, %p139;
	selp.b32 	%r460, 0, %r453, %p138;
	selp.b32 	%r461, 0, %r456, %p137;
	selp.b32 	%r462, 0, %r458, %p136;
	mul.lo.s32 	%r463, %r12, %r459;
	mad.lo.s32 	%r464, %r13, %r460, %r463;
	mad.lo.s32 	%r465, %r14, %r461, %r464;
	mad.lo.s32 	%r466, %r15, %r462, %r465;
	shl.b64 	%rd197, %rd196, 32;
	shr.s64 	%rd198, %rd197, 30;
	add.s64 	%rd199, %rd1, %rd198;
	ld.global.f32 	%f232, [%rd199];
	cvt.s64.s32 	%rd200, %r466;
	add.s64 	%rd201, %rd2, %rd200;
	ld.global.u8 	%rs23, [%rd201];
	setp.eq.s16 	%p140, %rs23, 0;
	mul.f32 	%f233, %f232, %f164;
	selp.f32 	%f711, %f163, %f233, %p140;
	max.f32 	%f670, %f670, %f711;
$L__BB589_50:
	setp.le.s64 	%p141, %rd57, %rd30;
	mov.f32 	%f713, 0fFF800000;
	@%p141 bra 	$L__BB589_52;
	setp.eq.s64 	%p142, %rd49, 1;
	setp.eq.s64 	%p143, %rd48, 1;
	setp.eq.s64 	%p144, %rd47, 1;
	setp.eq.s64 	%p145, %rd46, 1;
	add.s64 	%rd202, %rd41, %rd30;
	cvt.u32.u64 	%r467, %rd202;
	div.s32 	%r468, %r467, %r8;
	mul.lo.s32 	%r469, %r468, %r8;
	sub.s32 	%r470, %r467, %r469;
	div.s32 	%r471, %r470, %r9;
	mul.lo.s32 	%r472, %r471, %r9;
	sub.s32 	%r473, %r470, %r472;
	div.s32 	%r474, %r473, %r10;
	mul.lo.s32 	%r475, %r474, %r10;
	sub.s32 	%r476, %r473, %r475;
	selp.b32 	%r477, 0, %r468, %p145;
	selp.b32 	%r478, 0, %r471, %p144;
	selp.b32 	%r479, 0, %r474, %p143;
	selp.b32 	%r480, 0, %r476, %p142;
	mul.lo.s32 	%r481, %r12, %r477;
	mad.lo.s32 	%r482, %r13, %r478, %r481;
	mad.lo.s32 	%r483, %r14, %r479, %r482;
	mad.lo.s32 	%r484, %r15, %r480, %r483;
	shl.b64 	%rd203, %rd202, 32;
	shr.s64 	%rd204, %rd203, 30;
	add.s64 	%rd205, %rd1, %rd204;
	ld.global.f32 	%f235, [%rd205];
	cvt.s64.s32 	%rd206, %r484;
	add.s64 	%rd207, %rd2, %rd206;
	ld.global.u8 	%rs24, [%rd207];
	setp.eq.s16 	%p146, %rs24, 0;
	mul.f32 	%f236, %f235, %f164;
	selp.f32 	%f713, %f163, %f236, %p146;
	max.f32 	%f670, %f670, %f713;
$L__BB589_52:
	setp.le.s64 	%p147, %rd57, %rd31;
	mov.f32 	%f715, 0fFF800000;
	@%p147 bra 	$L__BB589_54;
	setp.eq.s64 	%p148, %rd49, 1;
	setp.eq.s64 	%p149, %rd48, 1;
	setp.eq.s64 	%p150, %rd47, 1;
	setp.eq.s64 	%p151, %rd46, 1;
	add.s64 	%rd208, %rd41, %rd31;
	cvt.u32.u64 	%r485, %rd208;
	div.s32 	%r486, %r485, %r8;
	mul.lo.s32 	%r487, %r486, %r8;
	sub.s32 	%r488, %r485, %r487;
	div.s32 	%r489, %r488, %r9;
	mul.lo.s32 	%r490, %r489, %r9;
	sub.s32 	%r491, %r488, %r490;
	div.s32 	%r492, %r491, %r10;
	mul.lo.s32 	%r493, %r492, %r10;
	sub.s32 	%r494, %r491, %r493;
	selp.b32 	%r495, 0, %r486, %p151;
	selp.b32 	%r496, 0, %r489, %p150;
	selp.b32 	%r497, 0, %r492, %p149;
	selp.b32 	%r498, 0, %r494, %p148;
	mul.lo.s32 	%r499, %r12, %r495;
	mad.lo.s32 	%r500, %r13, %r496, %r499;
	mad.lo.s32 	%r501, %r14, %r497, %r500;
	mad.lo.s32 	%r502, %r15, %r498, %r501;
	shl.b64 	%rd209, %rd208, 32;
	shr.s64 	%rd210, %rd209, 30;
	add.s64 	%rd211, %rd1, %rd210;
	ld.global.f32 	%f238, [%rd211];
	cvt.s64.s32 	%rd212, %r502;
	add.s64 	%rd213, %rd2, %rd212;
	ld.global.u8 	%rs25, [%rd213];
	setp.eq.s16 	%p152, %rs25, 0;
	mul.f32 	%f239, %f238, %f164;
	selp.f32 	%f715, %f163, %f239, %p152;
	max.f32 	%f670, %f670, %f715;
$L__BB589_54:
	setp.le.s64 	%p153, %rd57, %rd32;
	mov.f32 	%f717, 0fFF800000;
	@%p153 bra 	$L__BB589_56;
	setp.eq.s64 	%p154, %rd49, 1;
	setp.eq.s64 	%p155, %rd48, 1;
	setp.eq.s64 	%p156, %rd47, 1;
	setp.eq.s64 	%p157, %rd46, 1;
	add.s64 	%rd214, %rd41, %rd32;
	cvt.u32.u64 	%r503, %rd214;
	div.s32 	%r504, %r503, %r8;
	mul.lo.s32 	%r505, %r504, %r8;
	sub.s32 	%r506, %r503, %r505;
	div.s32 	%r507, %r506, %r9;
	mul.lo.s32 	%r508, %r507, %r9;
	sub.s32 	%r509, %r506, %r508;
	div.s32 	%r510, %r509, %r10;
	mul.lo.s32 	%r511, %r510, %r10;
	sub.s32 	%r512, %r509, %r511;
	selp.b32 	%r513, 0, %r504, %p157;
	selp.b32 	%r514, 0, %r507, %p156;
	selp.b32 	%r515, 0, %r510, %p155;
	selp.b32 	%r516, 0, %r512, %p154;
	mul.lo.s32 	%r517, %r12, %r513;
	mad.lo.s32 	%r518, %r13, %r514, %r517;
	mad.lo.s32 	%r519, %r14, %r515, %r518;
	mad.lo.s32 	%r520, %r15, %r516, %r519;
	shl.b64 	%rd215, %rd214, 32;
	shr.s64 	%rd216, %rd215, 30;
	add.s64 	%rd217, %rd1, %rd216;
	ld.global.f32 	%f241, [%rd217];
	cvt.s64.s32 	%rd218, %r520;
	add.s64 	%rd219, %rd2, %rd218;
	ld.global.u8 	%rs26, [%rd219];
	setp.eq.s16 	%p158, %rs26, 0;
	mul.f32 	%f242, %f241, %f164;
	selp.f32 	%f717, %f163, %f242, %p158;
	max.f32 	%f670, %f670, %f717;
$L__BB589_56:
	setp.le.s64 	%p159, %rd57, %rd33;
	mov.f32 	%f719, 0fFF800000;
	@%p159 bra 	$L__BB589_58;
	setp.eq.s64 	%p160, %rd49, 1;
	setp.eq.s64 	%p161, %rd48, 1;
	setp.eq.s64 	%p162, %rd47, 1;
	setp.eq.s64 	%p163, %rd46, 1;
	add.s64 	%rd220, %rd41, %rd33;
	cvt.u32.u64 	%r521, %rd220;
	div.s32 	%r522, %r521, %r8;
	mul.lo.s32 	%r523, %r522, %r8;
	sub.s32 	%r524, %r521, %r523;
	div.s32 	%r525, %r524, %r9;
	mul.lo.s32 	%r526, %r525, %r9;
	sub.s32 	%r527, %r524, %r526;
	div.s32 	%r528, %r527, %r10;
	mul.lo.s32 	%r529, %r528, %r10;
	sub.s32 	%r530, %r527, %r529;
	selp.b32 	%r531, 0, %r522, %p163;
	selp.b32 	%r532, 0, %r525, %p162;
	selp.b32 	%r533, 0, %r528, %p161;
	selp.b32 	%r534, 0, %r530, %p160;
	mul.lo.s32 	%r535, %r12, %r531;
	mad.lo.s32 	%r536, %r13, %r532, %r535;
	mad.lo.s32 	%r537, %r14, %r533, %r536;
	mad.lo.s32 	%r538, %r15, %r534, %r537;
	shl.b64 	%rd221, %rd220, 32;
	shr.s64 	%rd222, %rd221, 30;
	add.s64 	%rd223, %rd1, %rd222;
	ld.global.f32 	%f244, [%rd223];
	cvt.s64.s32 	%rd224, %r538;
	add.s64 	%rd225, %rd2, %rd224;
	ld.global.u8 	%rs27, [%rd225];
	setp.eq.s16 	%p164, %rs27, 0;
	mul.f32 	%f245, %f244, %f164;
	selp.f32 	%f719, %f163, %f245, %p164;
	max.f32 	%f670, %f670, %f719;
$L__BB589_58:
	setp.le.s64 	%p165, %rd57, %rd34;
	mov.f32 	%f721, 0fFF800000;
	@%p165 bra 	$L__BB589_60;
	setp.eq.s64 	%p166, %rd49, 1;
	setp.eq.s64 	%p167, %rd48, 1;
	setp.eq.s64 	%p168, %rd47, 1;
	setp.eq.s64 	%p169, %rd46, 1;
	add.s64 	%rd226, %rd41, %rd34;
	cvt.u32.u64 	%r539, %rd226;
	div.s32 	%r540, %r539, %r8;
	mul.lo.s32 	%r541, %r540, %r8;
	sub.s32 	%r542, %r539, %r541;
	div.s32 	%r543, %r542, %r9;
	mul.lo.s32 	%r544, %r543, %r9;
	sub.s32 	%r545, %r542, %r544;
	div.s32 	%r546, %r545, %r10;
	mul.lo.s32 	%r547, %r546, %r10;
	sub.s32 	%r548, %r545, %r547;
	selp.b32 	%r549, 0, %r540, %p169;
	selp.b32 	%r550, 0, %r543, %p168;
	selp.b32 	%r551, 0, %r546, %p167;
	selp.b32 	%r552, 0, %r548, %p166;
	mul.lo.s32 	%r553, %r12, %r549;
	mad.lo.s32 	%r554, %r13, %r550, %r553;
	mad.lo.s32 	%r555, %r14, %r551, %r554;
	mad.lo.s32 	%r556, %r15, %r552, %r555;
	shl.b64 	%rd227, %rd226, 32;
	shr.s64 	%rd228, %rd227, 30;
	add.s64 	%rd229, %rd1, %rd228;
	ld.global.f32 	%f247, [%rd229];
	cvt.s64.s32 	%rd230, %r556;
	add.s64 	%rd231, %rd2, %rd230;
	ld.global.u8 	%rs28, [%rd231];
	setp.eq.s16 	%p170, %rs28, 0;
	mul.f32 	%f248, %f247, %f164;
	selp.f32 	%f721, %f163, %f248, %p170;
	max.f32 	%f670, %f670, %f721;
$L__BB589_60:
	setp.le.s64 	%p171, %rd57, %rd35;
	mov.f32 	%f723, 0fFF800000;
	@%p171 bra 	$L__BB589_62;
	setp.eq.s64 	%p172, %rd49, 1;
	setp.eq.s64 	%p173, %rd48, 1;
	setp.eq.s64 	%p174, %rd47, 1;
	setp.eq.s64 	%p175, %rd46, 1;
	add.s64 	%rd232, %rd41, %rd35;
	cvt.u32.u64 	%r557, %rd232;
	div.s32 	%r558, %r557, %r8;
	mul.lo.s32 	%r559, %r558, %r8;
	sub.s32 	%r560, %r557, %r559;
	div.s32 	%r561, %r560, %r9;
	mul.lo.s32 	%r562, %r561, %r9;
	sub.s32 	%r563, %r560, %r562;
	div.s32 	%r564, %r563, %r10;
	mul.lo.s32 	%r565, %r564, %r10;
	sub.s32 	%r566, %r563, %r565;
	selp.b32 	%r567, 0, %r558, %p175;
	selp.b32 	%r568, 0, %r561, %p174;
	selp.b32 	%r569, 0, %r564, %p173;
	selp.b32 	%r570, 0, %r566, %p172;
	mul.lo.s32 	%r571, %r12, %r567;
	mad.lo.s32 	%r572, %r13, %r568, %r571;
	mad.lo.s32 	%r573, %r14, %r569, %r572;
	mad.lo.s32 	%r574, %r15, %r570, %r573;
	shl.b64 	%rd233, %rd232, 32;
	shr.s64 	%rd234, %rd233, 30;
	add.s64 	%rd235, %rd1, %rd234;
	ld.global.f32 	%f250, [%rd235];
	cvt.s64.s32 	%rd236, %r574;
	add.s64 	%rd237, %rd2, %rd236;
	ld.global.u8 	%rs29, [%rd237];
	setp.eq.s16 	%p176, %rs29, 0;
	mul.f32 	%f251, %f250, %f164;
	selp.f32 	%f723, %f163, %f251, %p176;
	max.f32 	%f670, %f670, %f723;
$L__BB589_62:
	setp.le.s64 	%p177, %rd57, %rd36;
	mov.f32 	%f725, 0fFF800000;
	@%p177 bra 	$L__BB589_64;
	setp.eq.s64 	%p178, %rd49, 1;
	setp.eq.s64 	%p179, %rd48, 1;
	setp.eq.s64 	%p180, %rd47, 1;
	setp.eq.s64 	%p181, %rd46, 1;
	add.s64 	%rd238, %rd41, %rd36;
	cvt.u32.u64 	%r575, %rd238;
	div.s32 	%r576, %r575, %r8;
	mul.lo.s32 	%r577, %r576, %r8;
	sub.s32 	%r578, %r575, %r577;
	div.s32 	%r579, %r578, %r9;
	mul.lo.s32 	%r580, %r579, %r9;
	sub.s32 	%r581, %r578, %r580;
	div.s32 	%r582, %r581, %r10;
	mul.lo.s32 	%r583, %r582, %r10;
	sub.s32 	%r584, %r581, %r583;
	selp.b32 	%r585, 0, %r576, %p181;
	selp.b32 	%r586, 0, %r579, %p180;
	selp.b32 	%r587, 0, %r582, %p179;
	selp.b32 	%r588, 0, %r584, %p178;
	mul.lo.s32 	%r589, %r12, %r585;
	mad.lo.s32 	%r590, %r13, %r586, %r589;
	mad.lo.s32 	%r591, %r14, %r587, %r590;
	mad.lo.s32 	%r592, %r15, %r588, %r591;
	shl.b64 	%rd239, %rd238, 32;
	shr.s64 	%rd240, %rd239, 30;
	add.s64 	%rd241, %rd1, %rd240;
	ld.global.f32 	%f253, [%rd241];
	cvt.s64.s32 	%rd242, %r592;
	add.s64 	%rd243, %rd2, %rd242;
	ld.global.u8 	%rs30, [%rd243];
	setp.eq.s16 	%p182, %rs30, 0;
	mul.f32 	%f254, %f253, %f164;
	selp.f32 	%f725, %f163, %f254, %p182;
	max.f32 	%f670, %f670, %f725;
$L__BB589_64:
	setp.le.s64 	%p183, %rd57, %rd37;
	mov.f32 	%f727, 0fFF800000;
	@%p183 bra 	$L__BB589_66;
	setp.eq.s64 	%p184, %rd49, 1;
	setp.eq.s64 	%p185, %rd48, 1;
	setp.eq.s64 	%p186, %rd47, 1;
	setp.eq.s64 	%p187, %rd46, 1;
	add.s64 	%rd244, %rd41, %rd37;
	cvt.u32.u64 	%r593, %rd244;
	div.s32 	%r594, %r593, %r8;
	mul.lo.s32 	%r595, %r594, %r8;
	sub.s32 	%r596, %r593, %r595;
	div.s32 	%r597, %r596, %r9;
	mul.lo.s32 	%r598, %r597, %r9;
	sub.s32 	%r599, %r596, %r598;
	div.s32 	%r600, %r599, %r10;
	mul.lo.s32 	%r601, %r600, %r10;
	sub.s32 	%r602, %r599, %r601;
	selp.b32 	%r603, 0, %r594, %p187;
	selp.b32 	%r604, 0, %r597, %p186;
	selp.b32 	%r605, 0, %r600, %p185;
	selp.b32 	%r606, 0, %r602, %p184;
	mul.lo.s32 	%r607, %r12, %r603;
	mad.lo.s32 	%r608, %r13, %r604, %r607;
	mad.lo.s32 	%r609, %r14, %r605, %r608;
	mad.lo.s32 	%r610, %r15, %r606, %r609;
	shl.b64 	%rd245, %rd244, 32;
	shr.s64 	%rd246, %rd245, 30;
	add.s64 	%rd247, %rd1, %rd246;
	ld.global.f32 	%f256, [%rd247];
	cvt.s64.s32 	%rd248, %r610;
	add.s64 	%rd249, %rd2, %rd248;
	ld.global.u8 	%rs31, [%rd249];
	setp.eq.s16 	%p188, %rs31, 0;
	mul.f32 	%f257, %f256, %f164;
	selp.f32 	%f727, %f163, %f257, %p188;
	max.f32 	%f670, %f670, %f727;
$L__BB589_66:
	setp.le.s64 	%p189, %rd57, %rd38;
	mov.f32 	%f729, 0fFF800000;
	@%p189 bra 	$L__BB589_68;
	setp.eq.s64 	%p190, %rd49, 1;
	setp.eq.s64 	%p191, %rd48, 1;
	setp.eq.s64 	%p192, %rd47, 1;
	setp.eq.s64 	%p193, %rd46, 1;
	add.s64 	%rd250, %rd41, %rd38;
	cvt.u32.u64 	%r611, %rd250;
	div.s32 	%r612, %r611, %r8;
	mul.lo.s32 	%r613, %r612, %r8;
	sub.s32 	%r614, %r611, %r613;
	div.s32 	%r615, %r614, %r9;
	mul.lo.s32 	%r616, %r615, %r9;
	sub.s32 	%r617, %r614, %r616;
	div.s32 	%r618, %r617, %r10;
	mul.lo.s32 	%r619, %r618, %r10;
	sub.s32 	%r620, %r617, %r619;
	selp.b32 	%r621, 0, %r612, %p193;
	selp.b32 	%r622, 0, %r615, %p192;
	selp.b32 	%r623, 0, %r618, %p191;
	selp.b32 	%r624, 0, %r620, %p190;
	mul.lo.s32 	%r625, %r12, %r621;
	mad.lo.s32 	%r626, %r13, %r622, %r625;
	mad.lo.s32 	%r627, %r14, %r623, %r626;
	mad.lo.s32 	%r628, %r15, %r624, %r627;
	shl.b64 	%rd251, %rd250, 32;
	shr.s64 	%rd252, %rd251, 30;
	add.s64 	%rd253, %rd1, %rd252;
	ld.global.f32 	%f259, [%rd253];
	cvt.s64.s32 	%rd254, %r628;
	add.s64 	%rd255, %rd2, %rd254;
	ld.global.u8 	%rs32, [%rd255];
	setp.eq.s16 	%p194, %rs32, 0;
	mul.f32 	%f260, %f259, %f164;
	selp.f32 	%f729, %f163, %f260, %p194;
	max.f32 	%f670, %f670, %f729;
$L__BB589_68:
	mov.u32 	%r629, %tid.x;
	cvt.u64.u32 	%rd256, %r629;
	setp.le.s64 	%p195, %rd57, %rd256;
	mov.b32 	%r630, %f670;
	shfl.sync.bfly.b32	%r631|%p196, %r630, 16, 31, -1;
	mov.b32 	%f261, %r631;
	max.f32 	%f262, %f670, %f261;
	mov.b32 	%r632, %f262;
	shfl.sync.bfly.b32	%r633|%p197, %r632, 8, 31, -1;
	mov.b32 	%f263, %r633;
	max.f32 	%f264, %f262, %f263;
	mov.b32 	%r634, %f264;
	shfl.sync.bfly.b32	%r635|%p198, %r634, 4, 31, -1;
	mov.b32 	%f265, %r635;
	max.f32 	%f266, %f264, %f265;
	mov.b32 	%r636, %f266;
	shfl.sync.bfly.b32	%r637|%p199, %r636, 2, 31, -1;
	mov.b32 	%f267, %r637;
	max.f32 	%f268, %f266, %f267;
	mov.b32 	%r638, %f268;
	shfl.sync.bfly.b32	%r639|%p200, %r638, 1, 31, -1;
	mov.b32 	%f269, %r639;
	max.f32 	%f270, %f268, %f269;
	sub.f32 	%f271, %f667, %f270;
	fma.rn.f32 	%f272, %f271, 0f3BBB989D, 0f3F000000;
	cvt.sat.f32.f32 	%f273, %f272;
	mov.f32 	%f274, 0f4B400001;
	mov.f32 	%f275, 0f437C0000;
	fma.rm.f32 	%f276, %f273, %f275, %f274;
	add.f32 	%f277, %f276, 0fCB40007F;
	neg.f32 	%f278, %f277;
	fma.rn.f32 	%f279, %f271, 0f3FB8AA3B, %f278;
	fma.rn.f32 	%f280, %f271, 0f32A57060, %f279;
	mov.b32 	%r640, %f276;
	shl.b32 	%r641, %r640, 23;
	mov.b32 	%f281, %r641;
	ex2.approx.ftz.f32 	%f282, %f280;
	mul.f32 	%f283, %f282, %f281;
	add.f32 	%f284, %f283, 0f00000000;
	sub.f32 	%f285, %f669, %f270;
	fma.rn.f32 	%f286, %f285, 0f3BBB989D, 0f3F000000;
	cvt.sat.f32.f32 	%f287, %f286;
	fma.rm.f32 	%f288, %f287, %f275, %f274;
	add.f32 	%f289, %f288, 0fCB40007F;
	neg.f32 	%f290, %f289;
	fma.rn.f32 	%f291, %f285, 0f3FB8AA3B, %f290;
	fma.rn.f32 	%f292, %f285, 0f32A57060, %f291;
	mov.b32 	%r642, %f288;
	shl.b32 	%r643, %r642, 23;
	mov.b32 	%f293, %r643;
	ex2.approx.ftz.f32 	%f294, %f292;
	mul.f32 	%f295, %f294, %f293;
	add.f32 	%f296, %f284, %f295;
	sub.f32 	%f297, %f671, %f270;
	fma.rn.f32 	%f298, %f297, 0f3BBB989D, 0f3F000000;
	cvt.sat.f32.f32 	%f299, %f298;
	fma.rm.f32 	%f300, %f299, %f275, %f274;
	add.f32 	%f301, %f300, 0fCB40007F;
	neg.f32 	%f302, %f301;
	fma.rn.f32 	%f303, %f297, 0f3FB8AA3B, %f302;
	fma.rn.f32 	%f304, %f297, 0f32A57060, %f303;
	mov.b32 	%r644, %f300;
	shl.b32 	%r645, %r644, 23;
	mov.b32 	%f305, %r645;
	ex2.approx.ftz.f32 	%f306, %f304;
	mul.f32 	%f307, %f306, %f305;
	add.f32 	%f308, %f296, %f307;
	sub.f32 	%f309, %f673, %f270;
	fma.rn.f32 	%f310, %f309, 0f3BBB989D, 0f3F000000;
	cvt.sat.f32.f32 	%f311, %f310;
	fma.rm.f32 	%f312, %f311, %f275, %f274;
	add.f32 	%f313, %f312, 0fCB40007F;
	neg.f32 	%f314, %f313;
	fma.rn.f32 	%f315, %f309, 0f3FB8AA3B, %f314;
	fma.rn.f32 	%f316, %f309, 0f32A57060, %f315;
	mov.b32 	%r646, %f312;
	shl.b32 	%r647, %r646, 23;
	mov.b32 	%f317, %r647;
	ex2.approx.ftz.f32 	%f318, %f316;
	mul.f32 	%f319, %f318, %f317;
	add.f32 	%f320, %f308, %f319;
	sub.f32 	%f321, %f675, %f270;
	fma.rn.f32 	%f322, %f321, 0f3BBB989D, 0f3F000000;
	cvt.sat.f32.f32 	%f323, %f322;
	fma.rm.f32 	%f324, %f323, %f275, %f274;
	add.f32 	%f325, %f324, 0fCB40007F;
	neg.f32 	%f326, %f325;
	fma.rn.f32 	%f327, %f321, 0f3FB8AA3B, %f326;
	fma.rn.f32 	%f328, %f321, 0f32A57060, %f327;
	mov.b32 	%r648, %f324;
	shl.b32 	%r649, %r648, 23;
	mov.b32 	%f329, %r649;
	ex2.approx.ftz.f32 	%f330, %f328;
	mul.f32 	%f331, %f330, %f329;
	add.f32 	%f332, %f320, %f331;
	sub.f32 	%f333, %f677, %f270;
	fma.rn.f32 	%f334, %f333, 0f3BBB989D, 0f3F000000;
	cvt.sat.f32.f32 	%f335, %f334;
	fma.rm.f32 	%f336, %f335, %f275, %f274;
	add.f32 	%f337, %f336, 0fCB40007F;
	neg.f32 	%f338, %f337;
	fma.rn.f32 	%f339, %f333, 0f3FB8AA3B, %f338;
	fma.rn.f32 	%f340, %f333, 0f32A57060, %f339;
	mov.b32 	%r650, %f336;
	shl.b32 	%r651, %r650, 23;
	mov.b32 	%f341, %r651;
	ex2.approx.ftz.f32 	%f342, %f340;
	mul.f32 	%f343, %f342, %f341;
	add.f32 	%f344, %f332, %f343;
	sub.f32 	%f345, %f679, %f270;
	fma.rn.f32 	%f346, %f345, 0f3BBB989D, 0f3F000000;
	cvt.sat.f32.f32 	%f347, %f346;
	fma.rm.f32 	%f348, %f347, %f275, %f274;
	add.f32 	%f349, %f348, 0fCB40007F;
	neg.f32 	%f350, %f349;
	fma.rn.f32 	%f351, %f345, 0f3FB8AA3B, %f350;
	fma.rn.f32 	%f352, %f345, 0f32A57060, %f351;
	mov.b32 	%r652, %f348;
	shl.b32 	%r653, %r652, 23;
	mov.b32 	%f353, %r653;
	ex2.approx.ftz.f32 	%f354, %f352;
	mul.f32 	%f355, %f354, %f353;
	add.f32 	%f356, %f344, %f355;
	sub.f32 	%f357, %f681, %f270;
	fma.rn.f32 	%f358, %f357, 0f3BBB989D, 0f3F000000;
	cvt.sat.f32.f32 	%f359, %f358;
	fma.rm.f32 	%f360, %f359, %f275, %f274;
	add.f32 	%f361, %f360, 0fCB40007F;
	neg.f32 	%f362, %f361;
	fma.rn.f32 	%f363, %f357, 0f3FB8AA3B, %f362;
	fma.rn.f32 	%f364, %f357, 0f32A57060, %f363;
	mov.b32 	%r654, %f360;
	shl.b32 	%r655, %r654, 23;
	mov.b32 	%f365, %r655;
	ex2.approx.ftz.f32 	%f366, %f364;
	mul.f32 	%f367, %f366, %f365;
	add.f32 	%f368, %f356, %f367;
	sub.f32 	%f369, %f683, %f270;
	fma.rn.f32 	%f370, %f369, 0f3BBB989D, 0f3F000000;
	cvt.sat.f32.f32 	%f371, %f370;
	fma.rm.f32 	%f372, %f371, %f275, %f274;
	add.f32 	%f373, %f372, 0fCB40007F;
	neg.f32 	%f374, %f373;
	fma.rn.f32 	%f375, %f369, 0f3FB8AA3B, %f374;
	fma.rn.f32 	%f376, %f369, 0f32A57060, %f375;
	mov.b32 	%r656, %f372;
	shl.b32 	%r657, %r656, 23;
	mov.b32 	%f377, %r657;
	ex2.approx.ftz.f32 	%f378, %f376;
	mul.f32 	%f379, %f378, %f377;
	add.f32 	%f380, %f368, %f379;
	sub.f32 	%f381, %f685, %f270;
	fma.rn.f32 	%f382, %f381, 0f3BBB989D, 0f3F000000;
	cvt.sat.f32.f32 	%f383, %f382;
	fma.rm.f32 	%f384, %f383, %f275, %f274;
	add.f32 	%f385, %f384, 0fCB40007F;
	neg.f32 	%f386, %f385;
	fma.rn.f32 	%f387, %f381, 0f3FB8AA3B, %f386;
	fma.rn.f32 	%f388, %f381, 0f32A57060, %f387;
	mov.b32 	%r658, %f384;
	shl.b32 	%r659, %r658, 23;
	mov.b32 	%f389, %r659;
	ex2.approx.ftz.f32 	%f390, %f388;
	mul.f32 	%f391, %f390, %f389;
	add.f32 	%f392, %f380, %f391;
	sub.f32 	%f393, %f687, %f270;
	fma.rn.f32 	%f394, %f393, 0f3BBB989D, 0f3F000000;
	cvt.sat.f32.f32 	%f395, %f394;
	fma.rm.f32 	%f396, %f395, %f275, %f274;
	add.f32 	%f397, %f396, 0fCB40007F;
	neg.f32 	%f398, %f397;
	fma.rn.f32 	%f399, %f393, 0f3FB8AA3B, %f398;
	fma.rn.f32 	%f400, %f393, 0f32A57060, %f399;
	mov.b32 	%r660, %f396;
	shl.b32 	%r661, %r660, 23;
	mov.b32 	%f401, %r661;
	ex2.approx.ftz.f32 	%f402, %f400;
	mul.f32 	%f403, %f402, %f401;
	add.f32 	%f404, %f392, %f403;
	sub.f32 	%f405, %f689, %f270;
	fma.rn.f32 	%f406, %f405, 0f3BBB989D, 0f3F000000;
	cvt.sat.f32.f32 	%f407, %f406;
	fma.rm.f32 	%f408, %f407, %f275, %f274;
	add.f32 	%f409, %f408, 0fCB40007F;
	neg.f32 	%f410, %f409;
	fma.rn.f32 	%f411, %f405, 0f3FB8AA3B, %f410;
	fma.rn.f32 	%f412, %f405, 0f32A57060, %f411;
	mov.b32 	%r662, %f408;
	shl.b32 	%r663, %r662, 23;
	mov.b32 	%f413, %r663;
	ex2.approx.ftz.f32 	%f414, %f412;
	mul.f32 	%f415, %f414, %f413;
	add.f32 	%f416, %f404, %f415;
	sub.f32 	%f417, %f691, %f270;
	fma.rn.f32 	%f418, %f417, 0f3BBB989D, 0f3F000000;
	cvt.sat.f32.f32 	%f419, %f418;
	fma.rm.f32 	%f420, %f419, %f275, %f274;
	add.f32 	%f421, %f420, 0fCB40007F;
	neg.f32 	%f422, %f421;
	fma.rn.f32 	%f423, %f417, 0f3FB8AA3B, %f422;
	fma.rn.f32 	%f424, %f417, 0f32A57060, %f423;
	mov.b32 	%r664, %f420;
	shl.b32 	%r665, %r664, 23;
	mov.b32 	%f425, %r665;
	ex2.approx.ftz.f32 	%f426, %f424;
	mul.f32 	%f427, %f426, %f425;
	add.f32 	%f428, %f416, %f427;
	sub.f32 	%f429, %f693, %f270;
	fma.rn.f32 	%f430, %f429, 0f3BBB989D, 0f3F000000;
	cvt.sat.f32.f32 	%f431, %f430;
	fma.rm.f32 	%f432, %f431, %f275, %f274;
	add.f32 	%f433, %f432, 0fCB40007F;
	neg.f32 	%f434, %f433;
	fma.rn.f32 	%f435, %f429, 0f3FB8AA3B, %f434;
	fma.rn.f32 	%f436, %f429, 0f32A57060, %f435;
	mov.b32 	%r666, %f432;
	shl.b32 	%r667, %r666, 23;
	mov.b32 	%f437, %r667;
	ex2.approx.ftz.f32 	%f438, %f436;
	mul.f32 	%f439, %f438, %f437;
	add.f32 	%f440, %f428, %f439;
	sub.f32 	%f441, %f695, %f270;
	fma.rn.f32 	%f442, %f441, 0f3BBB989D, 0f3F000000;
	cvt.sat.f32.f32 	%f443, %f442;
	fma.rm.f32 	%f444, %f443, %f275, %f274;
	add.f32 	%f445, %f444, 0fCB40007F;
	neg.f32 	%f446, %f445;
	fma.rn.f32 	%f447, %f441, 0f3FB8AA3B, %f446;
	fma.rn.f32 	%f448, %f441, 0f32A57060, %f447;
	mov.b32 	%r668, %f444;
	shl.b32 	%r669, %r668, 23;
	mov.b32 	%f449, %r669;
	ex2.approx.ftz.f32 	%f450, %f448;
	mul.f32 	%f451, %f450, %f449;
	add.f32 	%f452, %f440, %f451;
	sub.f32 	%f453, %f697, %f270;
	fma.rn.f32 	%f454, %f453, 0f3BBB989D, 0f3F000000;
	cvt.sat.f32.f32 	%f455, %f454;
	fma.rm.f32 	%f456, %f455, %f275, %f274;
	add.f32 	%f457, %f456, 0fCB40007F;
	neg.f32 	%f458, %f457;
	fma.rn.f32 	%f459, %f453, 0f3FB8AA3B, %f458;
	fma.rn.f32 	%f460, %f453, 0f32A57060, %f459;
	mov.b32 	%r670, %f456;
	shl.b32 	%r671, %r670, 23;
	mov.b32 	%f461, %r671;
	ex2.approx.ftz.f32 	%f462, %f460;
	mul.f32 	%f463, %f462, %f461;
	add.f32 	%f464, %f452, %f463;
	sub.f32 	%f465, %f699, %f270;
	fma.rn.f32 	%f466, %f465, 0f3BBB989D, 0f3F000000;
	cvt.sat.f32.f32 	%f467, %f466;
	fma.rm.f32 	%f468, %f467, %f275, %f274;
	add.f32 	%f469, %f468, 0fCB40007F;
	neg.f32 	%f470, %f469;
	fma.rn.f32 	%f471, %f465, 0f3FB8AA3B, %f470;
	fma.rn.f32 	%f472, %f465, 0f32A57060, %f471;
	mov.b32 	%r672, %f468;
	shl.b32 	%r673, %r672, 23;
	mov.b32 	%f473, %r673;
	ex2.approx.ftz.f32 	%f474, %f472;
	mul.f32 	%f475, %f474, %f473;
	add.f32 	%f476, %f464, %f475;
	sub.f32 	%f477, %f701, %f270;
	fma.rn.f32 	%f478, %f477, 0f3BBB989D, 0f3F000000;
	cvt.sat.f32.f32 	%f479, %f478;
	fma.rm.f32 	%f480, %f479, %f275, %f274;
	add.f32 	%f481, %f480, 0fCB40007F;
	neg.f32 	%f482, %f481;
	fma.rn.f32 	%f483, %f477, 0f3FB8AA3B, %f482;
	fma.rn.f32 	%f484, %f477, 0f32A57060, %f483;
	mov.b32 	%r674, %f480;
	shl.b32 	%r675, %r674, 23;
	mov.b32 	%f485, %r675;
	ex2.approx.ftz.f32 	%f486, %f484;
	mul.f32 	%f487, %f486, %f485;
	add.f32 	%f488, %f476, %f487;
	sub.f32 	%f489, %f703, %f270;
	fma.rn.f32 	%f490, %f489, 0f3BBB989D, 0f3F000000;
	cvt.sat.f32.f32 	%f491, %f490;
	fma.rm.f32 	%f492, %f491, %f275, %f274;
	add.f32 	%f493, %f492, 0fCB40007F;
	neg.f32 	%f494, %f493;
	fma.rn.f32 	%f495, %f489, 0f3FB8AA3B, %f494;
	fma.rn.f32 	%f496, %f489, 0f32A57060, %f495;
	mov.b32 	%r676, %f492;
	shl.b32 	%r677, %r676, 23;
	mov.b32 	%f497, %r677;
	ex2.approx.ftz.f32 	%f498, %f496;
	mul.f32 	%f499, %f498, %f497;
	add.f32 	%f500, %f488, %f499;
	sub.f32 	%f501, %f705, %f270;
	fma.rn.f32 	%f502, %f501, 0f3BBB989D, 0f3F000000;
	cvt.sat.f32.f32 	%f503, %f502;
	fma.rm.f32 	%f504, %f503, %f275, %f274;
	add.f32 	%f505, %f504, 0fCB40007F;
	neg.f32 	%f506, %f505;
	fma.rn.f32 	%f507, %f501, 0f3FB8AA3B, %f506;
	fma.rn.f32 	%f508, %f501, 0f32A57060, %f507;
	mov.b32 	%r678, %f504;
	shl.b32 	%r679, %r678, 23;
	mov.b32 	%f509, %r679;
	ex2.approx.ftz.f32 	%f510, %f508;
	mul.f32 	%f511, %f510, %f509;
	add.f32 	%f512, %f500, %f511;
	sub.f32 	%f513, %f707, %f270;
	fma.rn.f32 	%f514, %f513, 0f3BBB989D, 0f3F000000;
	cvt.sat.f32.f32 	%f515, %f514;
	fma.rm.f32 	%f516, %f515, %f275, %f274;
	add.f32 	%f517, %f516, 0fCB40007F;
	neg.f32 	%f518, %f517;
	fma.rn.f32 	%f519, %f513, 0f3FB8AA3B, %f518;
	fma.rn.f32 	%f520, %f513, 0f32A57060, %f519;
	mov.b32 	%r680, %f516;
	shl.b32 	%r681, %r680, 23;
	mov.b32 	%f521, %r681;
	ex2.approx.ftz.f32 	%f522, %f520;
	mul.f32 	%f523, %f522, %f521;
	add.f32 	%f524, %f512, %f523;
	sub.f32 	%f525, %f709, %f270;
	fma.rn.f32 	%f526, %f525, 0f3BBB989D, 0f3F000000;
	cvt.sat.f32.f32 	%f527, %f526;
	fma.rm.f32 	%f528, %f527, %f275, %f274;
	add.f32 	%f529, %f528, 0fCB40007F;
	neg.f32 	%f530, %f529;
	fma.rn.f32 	%f531, %f525, 0f3FB8AA3B, %f530;
	fma.rn.f32 	%f532, %f525, 0f32A57060, %f531;
	mov.b32 	%r682, %f528;
	shl.b32 	%r683, %r682, 23;
	mov.b32 	%f533, %r683;
	ex2.approx.ftz.f32 	%f534, %f532;
	mul.f32 	%f535, %f534, %f533;
	add.f32 	%f536, %f524, %f535;
	sub.f32 	%f537, %f711, %f270;
	fma.rn.f32 	%f538, %f537, 0f3BBB989D, 0f3F000000;
	cvt.sat.f32.f32 	%f539, %f538;
	fma.rm.f32 	%f540, %f539, %f275, %f274;
	add.f32 	%f541, %f540, 0fCB40007F;
	neg.f32 	%f542, %f541;
	fma.rn.f32 	%f543, %f537, 0f3FB8AA3B, %f542;
	fma.rn.f32 	%f544, %f537, 0f32A57060, %f543;
	mov.b32 	%r684, %f540;
	shl.b32 	%r685, %r684, 23;
	mov.b32 	%f545, %r685;
	ex2.approx.ftz.f32 	%f546, %f544;
	mul.f32 	%f547, %f546, %f545;
	add.f32 	%f548, %f536, %f547;
	sub.f32 	%f549, %f713, %f270;
	fma.rn.f32 	%f550, %f549, 0f3BBB989D, 0f3F000000;
	cvt.sat.f32.f32 	%f551, %f550;
	fma.rm.f32 	%f552, %f551, %f275, %f274;
	add.f32 	%f553, %f552, 0fCB40007F;
	neg.f32 	%f554, %f553;
	fma.rn.f32 	%f555, %f549, 0f3FB8AA3B, %f554;
	fma.rn.f32 	%f556, %f549, 0f32A57060, %f555;
	mov.b32 	%r686, %f552;
	shl.b32 	%r687, %r686, 23;
	mov.b32 	%f557, %r687;
	ex2.approx.ftz.f32 	%f558, %f556;
	mul.f32 	%f559, %f558, %f557;
	add.f32 	%f560, %f548, %f559;
	sub.f32 	%f561, %f715, %f270;
	fma.rn.f32 	%f562, %f561, 0f3BBB989D, 0f3F000000;
	cvt.sat.f32.f32 	%f563, %f562;
	fma.rm.f32 	%f564, %f563, %f275, %f274;
	add.f32 	%f565, %f564, 0fCB40007F;
	neg.f32 	%f566, %f565;
	fma.rn.f32 	%f567, %f561, 0f3FB8AA3B, %f566;
	fma.rn.f32 	%f568, %f561, 0f32A57060, %f567;
	mov.b32 	%r688, %f564;
	shl.b32 	%r689, %r688, 23;
	mov.b32 	%f569, %r689;
	ex2.approx.ftz.f32 	%f570, %f568;
	mul.f32 	%f571, %f570, %f569;
	add.f32 	%f572, %f560, %f571;
	sub.f32 	%f573, %f717, %f270;
	fma.rn.f32 	%f574, %f573, 0f3BBB989D, 0f3F000000;
	cvt.sat.f32.f32 	%f575, %f574;
	fma.rm.f32 	%f576, %f575, %f275, %f274;
	add.f32 	%f577, %f576, 0fCB40007F;
	neg.f32 	%f578, %f577;
	fma.rn.f32 	%f579, %f573, 0f3FB8AA3B, %f578;
	fma.rn.f32 	%f580, %f573, 0f32A57060, %f579;
	mov.b32 	%r690, %f576;
	shl.b32 	%r691, %r690, 23;
	mov.b32 	%f581, %r691;
	ex2.approx.ftz.f32 	%f582, %f580;
	mul.f32 	%f583, %f582, %f581;
	add.f32 	%f584, %f572, %f583;
	sub.f32 	%f585, %f719, %f270;
	fma.rn.f32 	%f586, %f585, 0f3BBB989D, 0f3F000000;
	cvt.sat.f32.f32 	%f587, %f586;
	fma.rm.f32 	%f588, %f587, %f275, %f274;
	add.f32 	%f589, %f588, 0fCB40007F;
	neg.f32 	%f590, %f589;
	fma.rn.f32 	%f591, %f585, 0f3FB8AA3B, %f590;
	fma.rn.f32 	%f592, %f585, 0f32A57060, %f591;
	mov.b32 	%r692, %f588;
	shl.b32 	%r693, %r692, 23;
	mov.b32 	%f593, %r693;
	ex2.approx.ftz.f32 	%f594, %f592;
	mul.f32 	%f595, %f594, %f593;
	add.f32 	%f596, %f584, %f595;
	sub.f32 	%f597, %f721, %f270;
	fma.rn.f32 	%f598, %f597, 0f3BBB989D, 0f3F000000;
	cvt.sat.f32.f32 	%f599, %f598;
	fma.rm.f32 	%f600, %f599, %f275, %f274;
	add.f32 	%f601, %f600, 0fCB40007F;
	neg.f32 	%f602, %f601;
	fma.rn.f32 	%f603, %f597, 0f3FB8AA3B, %f602;
	fma.rn.f32 	%f604, %f597, 0f32A57060, %f603;
	mov.b32 	%r694, %f600;
	shl.b32 	%r695, %r694, 23;
	mov.b32 	%f605, %r695;
	ex2.approx.ftz.f32 	%f606, %f604;
	mul.f32 	%f607, %f606, %f605;
	add.f32 	%f608, %f596, %f607;
	sub.f32 	%f609, %f723, %f270;
	fma.rn.f32 	%f610, %f609, 0f3BBB989D, 0f3F000000;
	cvt.sat.f32.f32 	%f611, %f610;
	fma.rm.f32 	%f612, %f611, %f275, %f274;
	add.f32 	%f613, %f612, 0fCB40007F;
	neg.f32 	%f614, %f613;
	fma.rn.f32 	%f615, %f609, 0f3FB8AA3B, %f614;
	fma.rn.f32 	%f616, %f609, 0f32A57060, %f615;
	mov.b32 	%r696, %f612;
	shl.b32 	%r697, %r696, 23;
	mov.b32 	%f617, %r697;
	ex2.approx.ftz.f32 	%f618, %f616;
	mul.f32 	%f619, %f618, %f617;
	add.f32 	%f620, %f608, %f619;
	sub.f32 	%f621, %f725, %f270;
	fma.rn.f32 	%f622, %f621, 0f3BBB989D, 0f3F000000;
	cvt.sat.f32.f32 	%f623, %f622;
	fma.rm.f32 	%f624, %f623, %f275, %f274;
	add.f32 	%f625, %f624, 0fCB40007F;
	neg.f32 	%f626, %f625;
	fma.rn.f32 	%f627, %f621, 0f3FB8AA3B, %f626;
	fma.rn.f32 	%f628, %f621, 0f32A57060, %f627;
	mov.b32 	%r698, %f624;
	shl.b32 	%r699, %r698, 23;
	mov.b32 	%f629, %r699;
	ex2.approx.ftz.f32 	%f630, %f628;
	mul.f32 	%f631, %f630, %f629;
	add.f32 	%f632, %f620, %f631;
	sub.f32 	%f633, %f727, %f270;
	fma.rn.f32 	%f634, %f633, 0f3BBB989D, 0f3F000000;
	cvt.sat.f32.f32 	%f635, %f634;
	fma.rm.f32 	%f636, %f635, %f275, %f274;
	add.f32 	%f637, %f636, 0fCB40007F;
	neg.f32 	%f638, %f637;
	fma.rn.f32 	%f639, %f633, 0f3FB8AA3B, %f638;
	fma.rn.f32 	%f640, %f633, 0f32A57060, %f639;
	mov.b32 	%r700, %f636;
	shl.b32 	%r701, %r700, 23;
	mov.b32 	%f641, %r701;
	ex2.approx.ftz.f32 	%f642, %f640;
	mul.f32 	%f643, %f642, %f641;
	add.f32 	%f644, %f632, %f643;
	sub.f32 	%f645, %f729, %f270;
	fma.rn.f32 	%f646, %f645, 0f3BBB989D, 0f3F000000;
	cvt.sat.f32.f32 	%f647, %f646;
	fma.rm.f32 	%f648, %f647, %f275, %f274;
	add.f32 	%f649, %f648, 0fCB40007F;
	neg.f32 	%f650, %f649;
	fma.rn.f32 	%f651, %f645, 0f3FB8AA3B, %f650;
	fma.rn.f32 	%f652, %f645, 0f32A57060, %f651;
	mov.b32 	%r702, %f648;
	shl.b32 	%r703, %r702, 23;
	mov.b32 	%f653, %r703;
	ex2.approx.ftz.f32 	%f654, %f652;
	mul.f32 	%f655, %f654, %f653;
	add.f32 	%f656, %f644, %f655;
	mov.b32 	%r704, %f656;
	shfl.sync.bfly.b32	%r705|%p201, %r704, 16, 31, -1;
	mov.b32 	%f657, %r705;
	add.f32 	%f658, %f656, %f657;
	mov.b32 	%r706, %f658;
	shfl.sync.bfly.b32	%r707|%p202, %r706, 8, 31, -1;
	mov.b32 	%f659, %r707;
	add.f32 	%f660, %f658, %f659;
	mov.b32 	%r708, %f660;
	shfl.sync.bfly.b32	%r709|%p203, %r708, 4, 31, -1;
	mov.b32 	%f661, %r709;
	add.f32 	%f662, %f660, %f661;
	mov.b32 	%r710, %f662;
	shfl.sync.bfly.b32	%r711|%p204, %r710, 2, 31, -1;
	mov.b32 	%f663, %r711;
	add.f32 	%f664, %f662, %f663;
	mov.b32 	%r712, %f664;
	shfl.sync.bfly.b32	%r713|%p205, %r712, 1, 31, -1;
	mov.b32 	%f665, %r713;
	add.f32 	%f666, %f664, %f665;
	div.rn.f32 	%f131, %f283, %f666;
	div.rn.f32 	%f132, %f295, %f666;
	div.rn.f32 	%f133, %f307, %f666;
	div.rn.f32 	%f134, %f319, %f666;
	div.rn.f32 	%f135, %f331, %f666;
	div.rn.f32 	%f136, %f343, %f666;
	div.rn.f32 	%f137, %f355, %f666;
	div.rn.f32 	%f138, %f367, %f666;
	div.rn.f32 	%f139, %f379, %f666;
	div.rn.f32 	%f140, %f391, %f666;
	div.rn.f32 	%f141, %f403, %f666;
	div.rn.f32 	%f142, %f415, %f666;
	div.rn.f32 	%f143, %f427, %f666;
	div.rn.f32 	%f144, %f439, %f666;
	div.rn.f32 	%f145, %f451, %f666;
	div.rn.f32 	%f146, %f463, %f666;
	div.rn.f32 	%f147, %f475, %f666;
	div.rn.f32 	%f148, %f487, %f666;
	div.rn.f32 	%f149, %f499, %f666;
	div.rn.f32 	%f150, %f511, %f666;
	div.rn.f32 	%f151, %f523, %f666;
	div.rn.f32 	%f152, %f535, %f666;
	div.rn.f32 	%f153, %f547, %f666;
	div.rn.f32 	%f154, %f559, %f666;
	div.rn.f32 	%f155, %f571, %f666;
	div.rn.f32 	%f156, %f583, %f666;
	div.rn.f32 	%f157, %f595, %f666;
	div.rn.f32 	%f158, %f607, %f666;
	div.rn.f32 	%f159, %f619, %f666;
	div.rn.f32 	%f160, %f631, %f666;
	div.rn.f32 	%f161, %f643, %f666;
	div.rn.f32 	%f162, %f655, %f666;
	mad.lo.s64 	%rd257, %rd263, %rd55, %rd256;
	cvta.to.global.u64 	%rd258, %rd54;
	shl.b64 	%rd259, %rd257, 2;
	add.s64 	%rd42, %rd258, %rd259;
	@%p195 bra 	$L__BB589_70;
	st.global.f32 	[%rd42], %f131;
$L__BB589_70:
	setp.le.s64 	%p206, %rd57, %rd8;
	@%p206 bra 	$L__BB589_72;
	st.global.f32 	[%rd42+128], %f132;
$L__BB589_72:
	setp.le.s64 	%p207, %rd57, %rd9;
	@%p207 bra 	$L__BB589_74;
	st.global.f32 	[%rd42+256], %f133;
$L__BB589_74:
	setp.le.s64 	%p208, %rd57, %rd10;
	@%p208 bra 	$L__BB589_76;
	st.global.f32 	[%rd42+384], %f134;
$L__BB589_76:
	setp.le.s64 	%p209, %rd57, %rd11;
	@%p209 bra 	$L__BB589_78;
	st.global.f32 	[%rd42+512], %f135;
$L__BB589_78:
	setp.le.s64 	%p210, %rd57, %rd12;
	@%p210 bra 	$L__BB589_80;
	st.global.f32 	[%rd42+640], %f136;
$L__BB589_80:
	setp.le.s64 	%p211, %rd57, %rd13;
	@%p211 bra 	$L__BB589_82;
	st.global.f32 	[%rd42+768], %f137;
$L__BB589_82:
	setp.le.s64 	%p212, %rd57, %rd14;
	@%p212 bra 	$L__BB589_84;
	st.global.f32 	[%rd42+896], %f138;
$L__BB589_84:
	setp.le.s64 	%p213, %rd57, %rd15;
	@%p213 bra 	$L__BB589_86;
	st.global.f32 	[%rd42+1024], %f139;
$L__BB589_86:
	setp.le.s64 	%p214, %rd57, %rd16;
	@%p214 bra 	$L__BB589_88;
	st.global.f32 	[%rd42+1152], %f140;
$L__BB589_88:
	setp.le.s64 	%p215, %rd57, %rd17;
	@%p215 bra 	$L__BB589_90;
	st.global.f32 	[%rd42+1280], %f141;
$L__BB589_90:
	setp.le.s64 	%p216, %rd57, %rd18;
	@%p216 bra 	$L__BB589_92;
	st.global.f32 	[%rd42+1408], %f142;
$L__BB589_92:
	setp.le.s64 	%p217, %rd57, %rd19;
	@%p217 bra 	$L__BB589_94;
	st.global.f32 	[%rd42+1536], %f143;
$L__BB589_94:
	setp.le.s64 	%p218, %rd57, %rd20;
	@%p218 bra 	$L__BB589_96;
	st.global.f32 	[%rd42+1664], %f144;
$L__BB589_96:
	setp.le.s64 	%p219, %rd57, %rd21;
	@%p219 bra 	$L__BB589_98;
	st.global.f32 	[%rd42+1792], %f145;
$L__BB589_98:
	setp.le.s64 	%p220, %rd57, %rd22;
	@%p220 bra 	$L__BB589_100;
	st.global.f32 	[%rd42+1920], %f146;
$L__BB589_100:
	setp.le.s64 	%p221, %rd57, %rd23;
	@%p221 bra 	$L__BB589_102;
	st.global.f32 	[%rd42+2048], %f147;
$L__BB589_102:
	setp.le.s64 	%p222, %rd57, %rd24;
	@%p222 bra 	$L__BB589_104;
	st.global.f32 	[%rd42+2176], %f148;
$L__BB589_104:
	setp.le.s64 	%p223, %rd57, %rd25;
	@%p223 bra 	$L__BB589_106;
	st.global.f32 	[%rd42+2304], %f149;
$L__BB589_106:
	setp.le.s64 	%p224, %rd57, %rd26;
	@%p224 bra 	$L__BB589_108;
	st.global.f32 	[%rd42+2432], %f150;
$L__BB589_108:
	setp.le.s64 	%p225, %rd57, %rd27;
	@%p225 bra 	$L__BB589_110;
	st.global.f32 	[%rd42+2560], %f151;
$L__BB589_110:
	setp.le.s64 	%p226, %rd57, %rd28;
	@%p226 bra 	$L__BB589_112;
	st.global.f32 	[%rd42+2688], %f152;
$L__BB589_112:
	setp.le.s64 	%p227, %rd57, %rd29;
	@%p227 bra 	$L__BB589_114;
	st.global.f32 	[%rd42+2816], %f153;
$L__BB589_114:
	setp.le.s64 	%p228, %rd57, %rd30;
	@%p228 bra 	$L__BB589_116;
	st.global.f32 	[%rd42+2944], %f154;
$L__BB589_116:
	setp.le.s64 	%p229, %rd57, %rd31;
	@%p229 bra 	$L__BB589_118;
	st.global.f32 	[%rd42+3072], %f155;
$L__BB589_118:
	setp.le.s64 	%p230, %rd57, %rd32;
	@%p230 bra 	$L__BB589_120;
	st.global.f32 	[%rd42+3200], %f156;
$L__BB589_120:
	setp.le.s64 	%p231, %rd57, %rd33;
	@%p231 bra 	$L__BB589_122;
	st.global.f32 	[%rd42+3328], %f157;
$L__BB589_122:
	setp.le.s64 	%p232, %rd57, %rd34;
	@%p232 bra 	$L__BB589_124;
	st.global.f32 	[%rd42+3456], %f158;
$L__BB589_124:
	setp.le.s64 	%p233, %rd57, %rd35;
	@%p233 bra 	$L__BB589_126;
	st.global.f32 	[%rd42+3584], %f159;
$L__BB589_126:
	setp.le.s64 	%p234, %rd57, %rd36;
	@%p234 bra 	$L__BB589_128;
	st.global.f32 	[%rd42+3712], %f160;
$L__BB589_128:
	setp.le.s64 	%p235, %rd57, %rd37;
	@%p235 bra 	$L__BB589_130;
	st.global.f32 	[%rd42+3840], %f161;
$L__BB589_130:
	setp.le.s64 	%p236, %rd57, %rd38;
	@%p236 bra 	$L__BB589_132;
	st.global.f32 	[%rd42+3968], %f162;
$L__BB589_132:
	ld.param.u64 	%rd262, [_Z15SoftmaxWarpImplI22BroadcastScaleMaskLoadIffbLm4EiE11DirectStoreIffEfLi1ELi32ELi32ELi1ELb1EL9Algorithm0EEvT_T0_ll_param_2];
	mov.u32 	%r714, %nctaid.x;
	mov.u32 	%r715, %ntid.y;
	mul.lo.s32 	%r716, %r714, %r715;
	cvt.s64.s32 	%rd260, %r716;
	add.s64 	%rd263, %rd263, %rd260;
	setp.lt.s64 	%p237, %rd263, %rd262;
	@%p237 bra 	$L__BB589_4;
$L__BB589_133:
	ret;

}
	// .globl	_Z20SoftmaxBlockSMemImplI22BroadcastScaleMaskLoadIffbLm4EiE11DirectStoreIffEfLi2ELi128EL9Algorithm0EEvT_T0_ll
.visible .entry _Z20SoftmaxBlockSMemImplI22BroadcastScaleMaskLoadIffbLm4EiE11DirectStoreIffEfLi2ELi128EL9Algorithm0EEvT_T0_ll(
	.param .align 8 .b8 _Z20SoftmaxBlockSMemImplI22BroadcastScaleMaskLoadIffbLm4EiE11DirectStoreIffEfLi2ELi128EL9Algorithm0EEvT_T0_ll_param_0[120],
	.param .align 8 .b8 _Z20SoftmaxBlockSMemImplI22BroadcastScaleMaskLoadIffbLm4EiE11DirectStoreIffEfLi2ELi128EL9Algorithm0EEvT_T0_ll_param_1[16],
	.param .u64 _Z20SoftmaxBlockSMemImplI22BroadcastScaleMaskLoadIffbLm4EiE11DirectStoreIffEfLi2ELi128EL9Algorithm0EEvT_T0_ll_param_2,
	.param .u64 _Z20SoftmaxBlockSMemImplI22BroadcastScaleMaskLoadIffbLm4EiE11DirectStoreIffEfLi2ELi128EL9Algorithm0EEvT_T0_ll_param_3
)
{
	.reg .pred 	%p<58>;
	.reg .b16 	%rs<7>;
	.reg .b32 	%r<217>;
	.reg .b32 	%f<226>;
	.reg .b64 	%rd<101>;

	ld.param.u64 	%rd32, [_Z20SoftmaxBlockSMemImplI22BroadcastScaleMaskLoadIffbLm4EiE11DirectStoreIffEfLi2ELi128EL9Algorithm0EEvT_T0_ll_param_1+8];
	ld.param.v2.f32 	{%f34, %f35}, [_Z20SoftmaxBlockSMemImplI22BroadcastScaleMaskLoadIffbLm4EiE11DirectStoreIffEfLi2ELi128EL9Algorithm0EEvT_T0_ll_param_0+112];
	ld.param.u64 	%rd30, [_Z20SoftmaxBlockSMemImplI22BroadcastScaleMaskLoadIffbLm4EiE11DirectStoreIffEfLi2ELi128EL9Algorithm0EEvT_T0_ll_param_0+104];
	ld.param.v2.u32 	{%r42, %r43}, [_Z20SoftmaxBlockSMemImplI22BroadcastScaleMaskLoadIffbLm4EiE11DirectStoreIffEfLi2ELi128EL9Algorithm0EEvT_T0_ll_param_0+88];
	ld.param.v2.u32 	{%r40, %r41}, [_Z20SoftmaxBlockSMemImplI22BroadcastScaleMaskLoadIffbLm4EiE11DirectStoreIffEfLi2ELi128EL9Algorithm0EEvT_T0_ll_param_0+80];
	ld.param.v2.u32 	{%r38, %r39}, [_Z20SoftmaxBlockSMemImplI22BroadcastScaleMaskLoadIffbLm4EiE11DirectStoreIffEfLi2ELi128EL9Algorithm0EEvT_T0_ll_param_0+64];
	ld.param.v2.u32 	{%r36, %r37}, [_Z20SoftmaxBlockSMemImplI22BroadcastScaleMaskLoadIffbLm4EiE11DirectStoreIffEfLi2ELi128EL9Algorithm0EEvT_T0_ll_param_0+56];
	ld.param.u64 	%rd26, [_Z20SoftmaxBlockSMemImplI22BroadcastScaleMaskLoadIffbLm4EiE11DirectStoreIffEfLi2ELi128EL9Algorithm0EEvT_T0_ll_param_0+40];
	ld.param.u64 	%rd25, [_Z20SoftmaxBlockSMemImplI22BroadcastScaleMaskLoadIffbLm4EiE11DirectStoreIffEfLi2ELi128EL9Algorithm0EEvT_T0_ll_param_0+32];
	ld.param.u64 	%rd24, [_Z20SoftmaxBlockSMemImplI22BroadcastScaleMaskLoadIffbLm4EiE11DirectStoreIffEfLi2ELi128EL9Algorithm0EEvT_T0_ll_param_0+24];
	ld.param.u64 	%rd23, [_Z20SoftmaxBlockSMemImplI22BroadcastScaleMaskLoadIffbLm4EiE11DirectStoreIffEfLi2ELi128EL9Algorithm0EEvT_T0_ll_param_0+16];
	ld.param.u64 	%rd31, [_Z20SoftmaxBlockSMemImplI22BroadcastScaleMaskLoadIffbLm4EiE11DirectStoreIffEfLi2ELi128EL9Algorithm0EEvT_T0_ll_param_1];
	ld.param.u64 	%rd22, [_Z20SoftmaxBlockSMemImplI22BroadcastScaleMaskLoadIffbLm4EiE11DirectStoreIffEfLi2ELi128EL9Algorithm0EEvT_T0_ll_param_0+8];
	ld.param.u64 	%rd21, [_Z20SoftmaxBlockSMemImplI22BroadcastScaleMaskLoadIffbLm4EiE11DirectStoreIffEfLi2ELi128EL9Algorithm0EEvT_T0_ll_param_0];
	ld.param.u64 	%rd33, [_Z20SoftmaxBlockSMemImplI22BroadcastScaleMaskLoadIffbLm4EiE11DirectStoreIffEfLi2ELi128EL9Algorithm0EEvT_T0_ll_param_2];
	ld.param.u64 	%rd34, [_Z20SoftmaxBlockSMemImplI22BroadcastScaleMaskLoadIffbLm4EiE11DirectStoreIffEfLi2ELi128EL9Algorithm0EEvT_T0_ll_param_3];
	cvta.to.global.u64 	%rd1, %rd21;
	cvta.to.global.u64 	%rd2, %rd22;
	cvta.to.global.u64 	%rd7, %rd31;
	mov.u32 	%r8, %tid.x;
	and.b64  	%rd35, %rd34, 1;
	setp.eq.b64 	%p2, %rd35, 1;
	not.pred 	%p3, %p2;
	@%p3 bra 	$L__BB590_2;
	mov.u64 	%rd36, $str$2;
	cvta.global.u64 	%rd37, %rd36;
	mov.u64 	%rd38, $str$1;
	cvta.global.u64 	%rd39, %rd38;
	mov.u64 	%rd40, __unnamed_576;
	cvta.global.u64 	%rd41, %rd40;
	{ // callseq 575, 0
	.param .b64 param0;
	st.param.b64 	[param0], %rd37;
	.param .b64 param1;
	st.param.b64 	[param1], %rd39;
	.param .b32 param2;
	st.param.b32 	[param2], 553;
	.param .b64 param3;
	st.param.b64 	[param3], %rd41;
	.param .b64 param4;
	st.param.b64 	[param4], 1;
	call.uni 
	__assertfail, 
	(
	param0, 
	param1, 
	param2, 
	param3, 
	param4
	);
	} // callseq 575
$L__BB590_2:
	shr.u64 	%rd42, %rd34, 63;
	add.s64 	%rd43, %rd34, %rd42;
	shr.u64 	%rd44, %rd43, 1;
	cvt.u32.u64 	%r9, %rd44;
	mov.u32 	%r44, %ctaid.x;
	cvt.u64.u32 	%rd100, %r44;
	setp.le.s64 	%p4, %rd33, %rd100;
	@%p4 bra 	$L__BB590_39;
	// begin inline asm
	mov.u32 %r45, %laneid;
	// end inline asm
	cvt.u64.u32 	%rd9, %r8;
	shr.u32 	%r46, %r8, 3;
	and.b32  	%r47, %r46, 124;
	mov.u32 	%r48, _ZZ14BlockAllReduceI5SumOpfLi128EET0_S1_E12temp_storage;
	add.s32 	%r49, %r48, %r47;
	add.s32 	%r11, %r49, 4;
	mov.u32 	%r50, %nctaid.x;
	cvt.u64.u32 	%rd10, %r50;
	not.b32 	%r51, %r8;
	add.s32 	%r12, %r51, %r9;
	not.b64 	%rd45, %rd9;
	add.s64 	%rd11, %rd34, %rd45;
	shl.b32 	%r52, %r8, 1;
	shl.b32 	%r53, %r8, 2;
	mov.u32 	%r54, shared_buf;
	add.s32 	%r13, %r54, %r53;
	shl.b32 	%r14, %r9, 2;
	add.s32 	%r15, %r13, %r14;
	add.s32 	%r16, %r8, 128;
	and.b64  	%rd12, %rd11, 384;
	and.b32  	%r17, %r12, 384;
	cvt.u64.u32 	%rd13, %r52;
$L__BB590_4:
	setp.ge.s32 	%p5, %r8, %r9;
	mov.f32 	%f220, 0fFF800000;
	@%p5 bra 	$L__BB590_15;
	and.b32  	%r55, %r12, 128;
	setp.ne.s32 	%p6, %r55, 0;
	cvt.u32.u64 	%r56, %rd100;
	cvt.u32.u64 	%r57, %rd30;
	mul.lo.s32 	%r18, %r57, %r56;
	mov.f32 	%f220, 0fFF800000;
	mov.u32 	%r212, %r8;
	@%p6 bra 	$L__BB590_9;
	cvt.u32.u64 	%r58, %rd13;
	setp.eq.s64 	%p7, %rd26, 1;
	setp.eq.s64 	%p8, %rd25, 1;
	setp.eq.s64 	%p9, %rd24, 1;
	setp.eq.s64 	%p10, %rd23, 1;
	add.s32 	%r59, %r58, %r18;
	div.s32 	%r60, %r59, %r36;
	mul.lo.s32 	%r61, %r60, %r36;
	sub.s32 	%r62, %r59, %r61;
	div.s32 	%r63, %r62, %r37;
	mul.lo.s32 	%r64, %r63, %r37;
	sub.s32 	%r65, %r62, %r64;
	div.s32 	%r66, %r65, %r38;
	mul.lo.s32 	%r67, %r66, %r38;
	sub.s32 	%r68, %r65, %r67;
	selp.b32 	%r69, 0, %r60, %p10;
	selp.b32 	%r70, 0, %r63, %p9;
	selp.b32 	%r71, 0, %r66, %p8;
	selp.b32 	%r72, 0, %r68, %p7;
	mul.lo.s32 	%r73, %r40, %r69;
	mad.lo.s32 	%r74, %r41, %r70, %r73;
	mad.lo.s32 	%r75, %r42, %r71, %r74;
	mad.lo.s32 	%r76, %r43, %r72, %r75;
	shr.u32 	%r77, %r59, 31;
	add.s32 	%r78, %r59, %r77;
	shr.s32 	%r79, %r78, 1;
	mul.wide.s32 	%rd46, %r79, 8;
	add.s64 	%rd15, %rd1, %rd46;
	ld.global.f32 	%f39, [%rd15];
	shr.u32 	%r80, %r76, 31;
	add.s32 	%r81, %r76, %r80;
	shr.s32 	%r82, %r81, 1;
	mul.wide.s32 	%rd47, %r82, 2;
	add.s64 	%rd48, %rd2, %rd47;
	ld.global.v2.u8 	{%rs1, %rs2}, [%rd48];
	setp.eq.s16 	%p11, %rs1, 0;
	mul.f32 	%f40, %f39, %f35;
	selp.f32 	%f3, %f34, %f40, %p11;
	setp.eq.s16 	%p12, %rs2, 0;
	mov.f32 	%f214, %f34;
	@%p12 bra 	$L__BB590_8;
	ld.global.f32 	%f41, [%rd15+4];
	mul.f32 	%f214, %f41, %f35;
$L__BB590_8:
	st.shared.f32 	[%r13], %f3;
	max.f32 	%f42, %f3, 0fFF800000;
	st.shared.f32 	[%r15], %f214;
	max.f32 	%f220, %f42, %f214;
	mov.u32 	%r212, %r16;
$L__BB590_9:
	setp.lt.u32 	%p13, %r12, 128;
	@%p13 bra 	$L__BB590_15;
$L__BB590_10:
	setp.eq.s64 	%p14, %rd26, 1;
	setp.eq.s64 	%p15, %rd25, 1;
	setp.eq.s64 	%p16, %rd24, 1;
	setp.eq.s64 	%p17, %rd23, 1;
	shl.b32 	%r83, %r212, 1;
	add.s32 	%r21, %r83, %r18;
	div.s32 	%r84, %r21, %r36;
	mul.lo.s32 	%r85, %r84, %r36;
	sub.s32 	%r86, %r21, %r85;
	div.s32 	%r87, %r86, %r37;
	mul.lo.s32 	%r88, %r87, %r37;
	sub.s32 	%r89, %r86, %r88;
	div.s32 	%r90, %r89, %r38;
	mul.lo.s32 	%r91, %r90, %r38;
	sub.s32 	%r92, %r89, %r91;
	selp.b32 	%r93, 0, %r84, %p17;
	selp.b32 	%r94, 0, %r87, %p16;
	selp.b32 	%r95, 0, %r90, %p15;
	selp.b32 	%r96, 0, %r92, %p14;
	mul.lo.s32 	%r97, %r40, %r93;
	mad.lo.s32 	%r98, %r41, %r94, %r97;
	mad.lo.s32 	%r99, %r42, %r95, %r98;
	mad.lo.s32 	%r100, %r43, %r96, %r99;
	shr.u32 	%r101, %r21, 31;
	add.s32 	%r102, %r21, %r101;
	shr.s32 	%r103, %r102, 1;
	mul.wide.s32 	%rd49, %r103, 8;
	add.s64 	%rd16, %rd1, %rd49;
	ld.global.f32 	%f43, [%rd16];
	shr.u32 	%r104, %r100, 31;
	add.s32 	%r105, %r100, %r104;
	shr.s32 	%r106, %r105, 1;
	mul.wide.s32 	%rd50, %r106, 2;
	add.s64 	%rd51, %rd2, %rd50;
	ld.global.v2.u8 	{%rs3, %rs4}, [%rd51];
	setp.eq.s16 	%p18, %rs3, 0;
	mul.f32 	%f44, %f43, %f35;
	selp.f32 	%f10, %f34, %f44, %p18;
	setp.eq.s16 	%p19, %rs4, 0;
	mov.f32 	%f218, %f34;
	@%p19 bra 	$L__BB590_12;
	ld.global.f32 	%f45, [%rd16+4];
	mul.f32 	%f218, %f45, %f35;
$L__BB590_12:
	shl.b32 	%r107, %r212, 2;
	mov.u32 	%r108, shared_buf;
	add.s32 	%r22, %r108, %r107;
	st.shared.f32 	[%r22], %f10;
	max.f32 	%f46, %f220, %f10;
	add.s32 	%r23, %r22, %r14;
	st.shared.f32 	[%r23], %f218;
	max.f32 	%f13, %f46, %f218;
	add.s32 	%r109, %r21, 256;
	div.s32 	%r110, %r109, %r36;
	mul.lo.s32 	%r111, %r110, %r36;
	sub.s32 	%r112, %r109, %r111;
	div.s32 	%r113, %r112, %r37;
	mul.lo.s32 	%r114, %r113, %r37;
	sub.s32 	%r115, %r112, %r114;
	div.s32 	%r116, %r115, %r38;
	mul.lo.s32 	%r117, %r116, %r38;
	sub.s32 	%r118, %r115, %r117;
	selp.b32 	%r119, 0, %r110, %p17;
	selp.b32 	%r120, 0, %r113, %p16;
	selp.b32 	%r121, 0, %r116, %p15;
	selp.b32 	%r122, 0, %r118, %p14;
	mul.lo.s32 	%r123, %r40, %r119;
	mad.lo.s32 	%r124, %r41, %r120, %r123;
	mad.lo.s32 	%r125, %r42, %r121, %r124;
	mad.lo.s32 	%r126, %r43, %r122, %r125;
	shr.u32 	%r127, %r109, 31;
	add.s32 	%r128, %r109, %r127;
	shr.s32 	%r129, %r128, 1;
	mul.wide.s32 	%rd52, %r129, 8;
	add.s64 	%rd17, %rd1, %rd52;
	ld.global.f32 	%f47, [%rd17];
	shr.u32 	%r130, %r126, 31;
	add.s32 	%r131, %r126, %r130;
	shr.s32 	%r132, %r131, 1;
	mul.wide.s32 	%rd53, %r132, 2;
	add.s64 	%rd54, %rd2, %rd53;
	ld.global.v2.u8 	{%rs5, %rs6}, [%rd54];
	setp.eq.s16 	%p24, %rs5, 0;
	mul.f32 	%f48, %f47, %f35;
	selp.f32 	%f14, %f34, %f48, %p24;
	setp.eq.s16 	%p25, %rs6, 0;
	mov.f32 	%f219, %f34;
	@%p25 bra 	$L__BB590_14;
	ld.global.f32 	%f49, [%rd17+4];
	mul.f32 	%f219, %f49, %f35;
$L__BB590_14:
	st.shared.f32 	[%r22+512], %f14;
	max.f32 	%f50, %f13, %f14;
	st.shared.f32 	[%r23+512], %f219;
	max.f32 	%f220, %f50, %f219;
	add.s32 	%r212, %r212, 256;
	setp.lt.s32 	%p26, %r212, %r9;
	@%p26 bra 	$L__BB590_10;
$L__BB590_15:
	setp.gt.s32 	%p28, %r45, 15;
	setp.gt.s32 	%p29, %r45, 23;
	setp.gt.s32 	%p30, %r45, 27;
	setp.gt.s32 	%p31, %r45, 29;
	setp.gt.s32 	%p32, %r45, 30;
	mov.b32 	%r134, %f220;
	mov.b32 	%r135, 1;
	mov.b32 	%r156, 31;
	mov.b32 	%r157, -1;
	// begin inline asm
	shfl.sync.down.b32 %r133, %r134, %r135, %r156, %r157;
	// end inline asm
	mov.b32 	%f51, %r133;
	max.f32 	%f52, %f220, %f51;
	selp.f32 	%f53, %f220, %f52, %p32;
	mov.b32 	%r139, %f53;
	mov.b32 	%r140, 2;
	// begin inline asm
	shfl.sync.down.b32 %r138, %r139, %r140, %r156, %r157;
	// end inline asm
	mov.b32 	%f54, %r138;
	max.f32 	%f55, %f53, %f54;
	selp.f32 	%f56, %f53, %f55, %p31;
	mov.b32 	%r144, %f56;
	mov.b32 	%r145, 4;
	// begin inline asm
	shfl.sync.down.b32 %r143, %r144, %r145, %r156, %r157;
	// end inline asm
	mov.b32 	%f57, %r143;
	max.f32 	%f58, %f56, %f57;
	selp.f32 	%f59, %f56, %f58, %p30;
	mov.b32 	%r149, %f59;
	mov.b32 	%r150, 8;
	// begin inline asm
	shfl.sync.down.b32 %r148, %r149, %r150, %r156, %r157;
	// end inline asm
	mov.b32 	%f60, %r148;
	max.f32 	%f19, %f59, %f60;
	selp.f32 	%f221, %f59, %f19, %p29;
	mov.b32 	%r154, %f221;
	mov.b32 	%r155, 16;
	// begin inline asm
	shfl.sync.down.b32 %r153, %r154, %r155, %r156, %r157;
	// end inline asm
	mov.pred 	%p57, 0;
	@%p28 bra 	$L__BB590_18;
	setp.ne.s32 	%p34, %r45, 0;
	mov.b32 	%f61, %r153;
	max.f32 	%f221, %f19, %f61;
	@%p34 bra 	$L__BB590_18;
	shr.u32 	%r158, %r8, 3;
	and.b32  	%r159, %r158, 124;
	mov.u32 	%r160, _ZZ14BlockAllReduceI5MaxOpfLi128EET0_S1_E12temp_storage;
	add.s32 	%r161, %r160, %r159;
	st.shared.f32 	[%r161+4], %f221;
	mov.pred 	%p57, -1;
$L__BB590_18:
	setp.ne.s32 	%p36, %r8, 0;
	bar.sync 	0;
	@%p36 bra 	$L__BB590_20;
	ld.shared.f32 	%f62, [_ZZ14BlockAllReduceI5MaxOpfLi128EET0_S1_E12temp_storage+8];
	max.f32 	%f63, %f221, %f62;
	ld.shared.f32 	%f64, [_ZZ14BlockAllReduceI5MaxOpfLi128EET0_S1_E12temp_storage+12];
	max.f32 	%f65, %f63, %f64;
	ld.shared.f32 	%f66, [_ZZ14BlockAllReduceI5MaxOpfLi128EET0_S1_E12temp_storage+16];
	max.f32 	%f67, %f65, %f66;
	st.shared.f32 	[_ZZ14BlockAllReduceI5MaxOpfLi128EET0_S1_E16result_broadcast], %f67;
$L__BB590_20:
	setp.le.s64 	%p37, %rd34, %rd9;
	bar.sync 	0;
	mov.f32 	%f225, 0f00000000;
	ld.shared.f32 	%f23, [_ZZ14BlockAllReduceI5MaxOpfLi128EET0_S1_E16result_broadcast];
	@%p37 bra 	$L__BB590_27;
	setp.eq.s64 	%p38, %rd12, 384;
	mov.f32 	%f225, 0f00000000;
	mov.u32 	%r213, %r8;
	@%p38 bra 	$L__BB590_25;
	setp.eq.s64 	%p39, %rd12, 0;
	ld.shared.f32 	%f71, [%r13];
	sub.f32 	%f72, %f71, %f23;
	fma.rn.f32 	%f73, %f72, 0f3BBB989D, 0f3F000000;
	cvt.sat.f32.f32 	%f74, %f73;
	mov.f32 	%f75, 0f4B400001;
	mov.f32 	%f76, 0f437C0000;
	fma.rm.f32 	%f77, %f74, %f76, %f75;
	add.f32 	%f78, %f77, 0fCB40007F;
	neg.f32 	%f79, %f78;
	fma.rn.f32 	%f80, %f72, 0f3FB8AA3B, %f79;
	fma.rn.f32 	%f81, %f72, 0f32A57060, %f80;
	mov.b32 	%r162, %f77;
	shl.b32 	%r163, %r162, 23;
	mov.b32 	%f82, %r163;
	ex2.approx.ftz.f32 	%f83, %f81;
	mul.f32 	%f84, %f83, %f82;
	st.shared.f32 	[%r13], %f84;
	add.f32 	%f225, %f84, 0f00000000;
	mov.u32 	%r213, %r16;
	@%p39 bra 	$L__BB590_25;
	add.s32 	%r213, %r8, 256;
	setp.eq.s64 	%p40, %rd12, 128;
	ld.shared.f32 	%f85, [%r13+512];
	sub.f32 	%f86, %f85, %f23;
	fma.rn.f32 	%f87, %f86, 0f3BBB989D, 0f3F000000;
	cvt.sat.f32.f32 	%f88, %f87;
	mov.f32 	%f89, 0f4B400001;
	mov.f32 	%f90, 0f437C0000;
	fma.rm.f32 	%f91, %f88, %f90, %f89;
	add.f32 	%f92, %f91, 0fCB40007F;
	neg.f32 	%f93, %f92;
	fma.rn.f32 	%f94, %f86, 0f3FB8AA3B, %f93;
	fma.rn.f32 	%f95, %f86, 0f32A57060, %f94;
	mov.b32 	%r164, %f91;
	shl.b32 	%r165, %r164, 23;
	mov.b32 	%f96, %r165;
	ex2.approx.ftz.f32 	%f97, %f95;
	mul.f32 	%f98, %f97, %f96;
	st.shared.f32 	[%r13+512], %f98;
	add.f32 	%f225, %f225, %f98;
	@%p40 bra 	$L__BB590_25;
	add.s32 	%r213, %r8, 384;
	ld.shared.f32 	%f99, [%r13+1024];
	sub.f32 	%f100, %f99, %f23;
	fma.rn.f32 	%f101, %f100, 0f3BBB989D, 0f3F000000;
	cvt.sat.f32.f32 	%f102, %f101;
	mov.f32 	%f103, 0f4B400001;
	mov.f32 	%f104, 0f437C0000;
	fma.rm.f32 	%f105, %f102, %f104, %f103;
	add.f32 	%f106, %f105, 0fCB40007F;
	neg.f32 	%f107, %f106;
	fma.rn.f32 	%f108, %f100, 0f3FB8AA3B, %f107;
	fma.rn.f32 	%f109, %f100, 0f32A57060, %f108;
	mov.b32 	%r166, %f105;
	shl.b32 	%r167, %r166, 23;
	mov.b32 	%f110, %r167;
	ex2.approx.ftz.f32 	%f111, %f109;
	mul.f32 	%f112, %f111, %f110;
	st.shared.f32 	[%r13+1024], %f112;
	add.f32 	%f225, %f225, %f112;
$L__BB590_25:
	setp.lt.u64 	%p41, %rd11, 384;
	@%p41 bra 	$L__BB590_27;
$L__BB590_26:
	shl.b32 	%r168, %r213, 2;
	mov.u32 	%r169, shared_buf;
	add.s32 	%r170, %r169, %r168;
	ld.shared.f32 	%f113, [%r170];
	sub.f32 	%f114, %f113, %f23;
	fma.rn.f32 	%f115, %f114, 0f3BBB989D, 0f3F000000;
	cvt.sat.f32.f32 	%f116, %f115;
	mov.f32 	%f117, 0f4B400001;
	mov.f32 	%f118, 0f437C0000;
	fma.rm.f32 	%f119, %f116, %f118, %f117;
	add.f32 	%f120, %f119, 0fCB40007F;
	neg.f32 	%f121, %f120;
	fma.rn.f32 	%f122, %f114, 0f3FB8AA3B, %f121;
	fma.rn.f32 	%f123, %f114, 0f32A57060, %f122;
	mov.b32 	%r171, %f119;
	shl.b32 	%r172, %r171, 23;
	mov.b32 	%f124, %r172;
	ex2.approx.ftz.f32 	%f125, %f123;
	mul.f32 	%f126, %f125, %f124;
	st.shared.f32 	[%r170], %f126;
	add.f32 	%f127, %f225, %f126;
	ld.shared.f32 	%f128, [%r170+512];
	sub.f32 	%f129, %f128, %f23;
	fma.rn.f32 	%f130, %f129, 0f3BBB989D, 0f3F000000;
	cvt.sat.f32.f32 	%f131, %f130;
	fma.rm.f32 	%f132, %f131, %f118, %f117;
	add.f32 	%f133, %f132, 0fCB40007F;
	neg.f32 	%f134, %f133;
	fma.rn.f32 	%f135, %f129, 0f3FB8AA3B, %f134;
	fma.rn.f32 	%f136, %f129, 0f32A57060, %f135;
	mov.b32 	%r173, %f132;
	shl.b32 	%r174, %r173, 23;
	mov.b32 	%f137, %r174;
	ex2.approx.ftz.f32 	%f138, %f136;
	mul.f32 	%f139, %f138, %f137;
	st.shared.f32 	[%r170+512], %f139;
	add.f32 	%f140, %f127, %f139;
	ld.shared.f32 	%f141, [%r170+1024];
	sub.f32 	%f142, %f141, %f23;
	fma.rn.f32 	%f143, %f142, 0f3BBB989D, 0f3F000000;
	cvt.sat.f32.f32 	%f144, %f143;
	fma.rm.f32 	%f145, %f144, %f118, %f117;
	add.f32 	%f146, %f145, 0fCB40007F;
	neg.f32 	%f147, %f146;
	fma.rn.f32 	%f148, %f142, 0f3FB8AA3B, %f147;
	fma.rn.f32 	%f149, %f142, 0f32A57060, %f148;
	mov.b32 	%r175, %f145;
	shl.b32 	%r176, %r175, 23;
	mov.b32 	%f150, %r176;
	ex2.approx.ftz.f32 	%f151, %f149;
	mul.f32 	%f152, %f151, %f150;
	st.shared.f32 	[%r170+1024], %f152;
	add.f32 	%f153, %f140, %f152;
	ld.shared.f32 	%f154, [%r170+1536];
	sub.f32 	%f155, %f154, %f23;
	fma.rn.f32 	%f156, %f155, 0f3BBB989D, 0f3F000000;
	cvt.sat.f32.f32 	%f157, %f156;
	fma.rm.f32 	%f158, %f157, %f118, %f117;
	add.f32 	%f159, %f158, 0fCB40007F;
	neg.f32 	%f160, %f159;
	fma.rn.f32 	%f161, %f155, 0f3FB8AA3B, %f160;
	fma.rn.f32 	%f162, %f155, 0f32A57060, %f161;
	mov.b32 	%r177, %f158;
	shl.b32 	%r178, %r177, 23;
	mov.b32 	%f163, %r178;
	ex2.approx.ftz.f32 	%f164, %f162;
	mul.f32 	%f165, %f164, %f163;
	st.shared.f32 	[%r170+1536], %f165;
	add.f32 	%f225, %f153, %f165;
	add.s32 	%r213, %r213, 512;
	cvt.u64.u32 	%rd55, %r213;
	setp.gt.u64 	%p42, %rd34, %rd55;
	@%p42 bra 	$L__BB590_26;
$L__BB590_27:
	mov.b32 	%r180, %f225;
	mov.b32 	%r181, 1;
	mov.b32 	%r202, 31;
	mov.b32 	%r203, -1;
	// begin inline asm
	shfl.sync.down.b32 %r179, %r180, %r181, %r202, %r203;
	// end inline asm
	mov.b32 	%f166, %r179;
	add.f32 	%f167, %f225, %f166;
	selp.f32 	%f168, %f225, %f167, %p32;
	mov.b32 	%r185, %f168;
	mov.b32 	%r186, 2;
	// begin inline asm
	shfl.sync.down.b32 %r184, %r185, %r186, %r202, %r203;
	// end inline asm
	mov.b32 	%f169, %r184;
	add.f32 	%f170, %f168, %f169;
	selp.f32 	%f171, %f168, %f170, %p31;
	mov.b32 	%r190, %f171;
	mov.b32 	%r191, 4;
	// begin inline asm
	shfl.sync.down.b32 %r189, %r190, %r191, %r202, %r203;
	// end inline asm
	mov.b32 	%f172, %r189;
	add.f32 	%f173, %f171, %f172;
	selp.f32 	%f174, %f171, %f173, %p30;
	mov.b32 	%r195, %f174;
	mov.b32 	%r196, 8;
	// begin inline asm
	shfl.sync.down.b32 %r194, %r195, %r196, %r202, %r203;
	// end inline asm
	mov.b32 	%f175, %r194;
	add.f32 	%f176, %f174, %f175;
	selp.f32 	%f177, %f174, %f176, %p29;
	mov.b32 	%r200, %f177;
	mov.b32 	%r201, 16;
	// begin inline asm
	shfl.sync.down.b32 %r199, %r200, %r201, %r202, %r203;
	// end inline asm
	mov.b32 	%f178, %r199;
	add.f32 	%f179, %f177, %f178;
	selp.f32 	%f32, %f177, %f179, %p28;
	not.pred 	%p48, %p57;
	@%p48 bra 	$L__BB590_29;
	st.shared.f32 	[%r11], %f32;
$L__BB590_29:
	setp.ne.s32 	%p49, %r8, 0;
	bar.sync 	0;
	@%p49 bra 	$L__BB590_31;
	ld.shared.f32 	%f180, [_ZZ14BlockAllReduceI5SumOpfLi128EET0_S1_E12temp_storage+8];
	add.f32 	%f181, %f32, %f180;
	ld.shared.f32 	%f182, [_ZZ14BlockAllReduceI5SumOpfLi128EET0_S1_E12temp_storage+12];
	add.f32 	%f183, %f181, %f182;
	ld.shared.f32 	%f184, [_ZZ14BlockAllReduceI5SumOpfLi128EET0_S1_E12temp_storage+16];
	add.f32 	%f185, %f183, %f184;
	st.shared.f32 	[_ZZ14BlockAllReduceI5SumOpfLi128EET0_S1_E16result_broadcast], %f185;
$L__BB590_31:
	setp.ge.s32 	%p50, %r8, %r9;
	bar.sync 	0;
	ld.shared.f32 	%f33, [_ZZ14BlockAllReduceI5SumOpfLi128EET0_S1_E16result_broadcast];
	@%p50 bra 	$L__BB590_38;
	setp.eq.s32 	%p51, %r17, 384;
	mul.lo.s64 	%rd18, %rd100, %rd32;
	mov.u32 	%r215, %r8;
	@%p51 bra 	$L__BB590_36;
	setp.eq.s32 	%p52, %r17, 0;
	ld.shared.f32 	%f186, [%r13];
	div.rn.f32 	%f187, %f186, %f33;
	ld.shared.f32 	%f188, [%r15];
	div.rn.f32 	%f189, %f188, %f33;
	add.s64 	%rd19, %rd18, %rd13;
	shr.u64 	%rd56, %rd19, 63;
	add.s64 	%rd57, %rd19, %rd56;
	shl.b64 	%rd58, %rd57, 2;
	and.b64  	%rd59, %rd58, -8;
	add.s64 	%rd60, %rd7, %rd59;
	st.global.v2.f32 	[%rd60], {%f187, %f189};
	mov.u32 	%r215, %r16;
	@%p52 bra 	$L__BB590_36;
	add.s32 	%r215, %r8, 256;
	setp.eq.s32 	%p53, %r17, 128;
	ld.shared.f32 	%f190, [%r13+512];
	div.rn.f32 	%f191, %f190, %f33;
	ld.shared.f32 	%f192, [%r15+512];
	div.rn.f32 	%f193, %f192, %f33;
	add.s64 	%rd61, %rd19, 256;
	shr.u64 	%rd62, %rd61, 63;
	add.s64 	%rd63, %rd61, %rd62;
	shl.b64 	%rd64, %rd63, 2;
	and.b64  	%rd65, %rd64, -8;
	add.s64 	%rd66, %rd7, %rd65;
	st.global.v2.f32 	[%rd66], {%f191, %f193};
	@%p53 bra 	$L__BB590_36;
	add.s32 	%r215, %r8, 384;
	ld.shared.f32 	%f194, [%r13+1024];
	div.rn.f32 	%f195, %f194, %f33;
	ld.shared.f32 	%f196, [%r15+1024];
	div.rn.f32 	%f197, %f196, %f33;
	add.s64 	%rd67, %rd19, 512;
	shr.u64 	%rd68, %rd67, 63;
	add.s64 	%rd69, %rd67, %rd68;
	shl.b64 	%rd70, %rd69, 2;
	and.b64  	%rd71, %rd70, -8;
	add.s64 	%rd72, %rd7, %rd71;
	st.global.v2.f32 	[%rd72], {%f195, %f197};
$L__BB590_36:
	setp.lt.u32 	%p54, %r12, 384;
	@%p54 bra 	$L__BB590_38;
$L__BB590_37:
	shl.b32 	%r204, %r215, 2;
	mov.u32 	%r205, shared_buf;
	add.s32 	%r206, %r205, %r204;
	ld.shared.f32 	%f198, [%r206];
	div.rn.f32 	%f199, %f198, %f33;
	add.s32 	%r207, %r206, %r14;
	ld.shared.f32 	%f200, [%r207];
	div.rn.f32 	%f201, %f200, %f33;
	shl.b32 	%r208, %r215, 1;
	cvt.u64.u32 	%rd73, %r208;
	add.s64 	%rd74, %rd18, %rd73;
	shr.u64 	%rd75, %rd74, 63;
	add.s64 	%rd76, %rd74, %rd75;
	shl.b64 	%rd77, %rd76, 2;
	and.b64  	%rd78, %rd77, -8;
	add.s64 	%rd79, %rd7, %rd78;
	st.global.v2.f32 	[%rd79], {%f199, %f201};
	ld.shared.f32 	%f202, [%r206+512];
	div.rn.f32 	%f203, %f202, %f33;
	ld.shared.f32 	%f204, [%r207+512];
	div.rn.f32 	%f205, %f204, %f33;
	add.s64 	%rd80, %rd74, 256;
	shr.u64 	%rd81, %rd80, 63;
	add.s64 	%rd82, %rd80, %rd81;
	shl.b64 	%rd83, %rd82, 2;
	and.b64  	%rd84, %rd83, -8;
	add.s64 	%rd85, %rd7, %rd84;
	st.global.v2.f32 	[%rd85], {%f203, %f205};
	ld.shared.f32 	%f206, [%r206+1024];
	div.rn.f32 	%f207, %f206, %f33;
	ld.shared.f32 	%f208, [%r207+1024];
	div.rn.f32 	%f209, %f208, %f33;
	add.s32 	%r209, %r208, 512;
	cvt.u64.u32 	%rd86, %r209;
	add.s64 	%rd87, %rd18, %rd86;
	shr.u64 	%rd88, %rd87, 63;
	add.s64 	%rd89, %rd87, %rd88;
	shl.b64 	%rd90, %rd89, 2;
	and.b64  	%rd91, %rd90, -8;
	add.s64 	%rd92, %rd7, %rd91;
	st.global.v2.f32 	[%rd92], {%f207, %f209};
	ld.shared.f32 	%f210, [%r206+1536];
	div.rn.f32 	%f211, %f210, %f33;
	ld.shared.f32 	%f212, [%r207+1536];
	div.rn.f32 	%f213, %f212, %f33;
	add.s32 	%r210, %r208, 768;
	cvt.u64.u32 	%rd93, %r210;
	add.s64 	%rd94, %rd18, %rd93;
	shr.u64 	%rd95, %rd94, 63;
	add.s64 	%rd96, %rd94, %rd95;
	shl.b64 	%rd97, %rd96, 2;
	and.b64  	%rd98, %rd97, -8;
	add.s64 	%rd99, %rd7, %rd98;
	st.global.v2.f32 	[%rd99], {%f211, %f213};
	add.s32 	%r215, %r215, 512;
	setp.lt.s32 	%p55, %r215, %r9;
	@%p55 bra 	$L__BB590_37;
$L__BB590_38:
	add.s64 	%rd100, %rd100, %rd10;
	setp.lt.s64 	%p56, %rd100, %rd33;
	@%p56 bra 	$L__BB590_4;
$L__BB590_39:
	ret;

}
	// .globl	_Z20SoftmaxBlockSMemImplI22BroadcastScaleMaskLoadIffbLm4EiE11DirectStoreIffEfLi2ELi1024EL9Algorithm0EEvT_T0_ll
.visible .entry _Z20SoftmaxBlockSMemImplI22BroadcastScaleMaskLoadIffbLm4EiE11DirectStoreIffEfLi2ELi1024EL9Algorithm0EEvT_T0_ll(
	.param .align 8 .b8 _Z20SoftmaxBlockSMemImplI22BroadcastScaleMaskLoadIffbLm4EiE11DirectStoreIffEfLi2ELi1024EL9Algorithm0EEvT_T0_ll_param_0[120],
	.param .align 8 .b8 _Z20SoftmaxBlockSMemImplI22BroadcastScaleMaskLoadIffbLm4EiE11DirectStoreIffEfLi2ELi1024EL9Algorithm0EEvT_T0_ll_param_1[16],
	.param .u64 _Z20SoftmaxBlockSMemImplI22BroadcastScaleMaskLoadIffbLm4EiE11DirectStoreIffEfLi2ELi1024EL9Algorithm0EEvT_T0_ll_param_2,
	.param .u64 _Z20SoftmaxBlockSMemImplI22BroadcastScaleMaskLoadIffbLm4EiE11DirectStoreIffEfLi2ELi1024EL9Algorithm0EEvT_T0_ll_param_3
)
{
	.reg .pred 	%p<58>;
	.reg .b16 	%rs<7>;
	.reg .b32 	%r<214>;
	.reg .b32 	%f<338>;
	.reg .b64 	%rd<99>;

	ld.param.u64 	%rd32, [_Z20SoftmaxBlockSMemImplI22BroadcastScaleMaskLoadIffbLm4EiE11DirectStoreIffEfLi2ELi1024EL9Algorithm0EEvT_T0_ll_param_1+8];
	ld.param.v2.f32 	{%f34, %f35}, [_Z20SoftmaxBlockSMemImplI22BroadcastScaleMaskLoadIffbLm4EiE11DirectStoreIffEfLi2ELi1024EL9Algorithm0EEvT_T0_ll_param_0+112];
	ld.param.u64 	%rd30, [_Z20SoftmaxBlockSMemImplI22BroadcastScaleMaskLoadIffbLm4EiE11DirectStoreIffEfLi2ELi1024EL9Algorithm0EEvT_T0_ll_param_0+104];
	ld.param.v2.u32 	{%r41, %r42}, [_Z20SoftmaxBlockSMemImplI22BroadcastScaleMaskLoadIffbLm4EiE11DirectStoreIffEfLi2ELi1024EL9Algorithm0EEvT_T0_ll_param_0+88];
	ld.param.v2.u32 	{%r39, %r40}, [_Z20SoftmaxBlockSMemImplI22BroadcastScaleMaskLoadIffbLm4EiE11DirectStoreIffEfLi2ELi1024EL9Algorithm0EEvT_T0_ll_param_0+80];
	ld.param.v2.u32 	{%r37, %r38}, [_Z20SoftmaxBlockSMemImplI22BroadcastScaleMaskLoadIffbLm4EiE11DirectStoreIffEfLi2ELi1024EL9Algorithm0EEvT_T0_ll_param_0+64];
	ld.param.v2.u32 	{%r35, %r36}, [_Z20SoftmaxBlockSMemImplI22BroadcastScaleMaskLoadIffbLm4EiE11DirectStoreIffEfLi2ELi1024EL9Algorithm0EEvT_T0_ll_param_0+56];
	ld.param.u64 	%rd26, [_Z20SoftmaxBlockSMemImplI22BroadcastScaleMaskLoadIffbLm4EiE11DirectStoreIffEfLi2ELi1024EL9Algorithm0EEvT_T0_ll_param_0+40];
	ld.param.u64 	%rd25, [_Z20SoftmaxBlockSMemImplI22BroadcastScaleMaskLoadIffbLm4EiE11DirectStoreIffEfLi2ELi1024EL9Algorithm0EEvT_T0_ll_param_0+32];
	ld.param.u64 	%rd24, [_Z20SoftmaxBlockSMemImplI22BroadcastScaleMaskLoadIffbLm4EiE11DirectStoreIffEfLi2ELi1024EL9Algorithm0EEvT_T0_ll_param_0+24];
	ld.param.u64 	%rd23, [_Z20SoftmaxBlockSMemImplI22BroadcastScaleMaskLoadIffbLm4EiE11DirectStoreIffEfLi2ELi1024EL9Algorithm0EEvT_T0_ll_param_0+16];
	ld.param.u64 	%rd31, [_Z20SoftmaxBlockSMemImplI22BroadcastScaleMaskLoadIffbLm4EiE11DirectStoreIffEfLi2ELi1024EL9Algorithm0EEvT_T0_ll_param_1];
	ld.param.u64 	%rd22, [_Z20SoftmaxBlockSMemImplI22BroadcastScaleMaskLoadIffbLm4EiE11DirectStoreIffEfLi2ELi1024EL9Algorithm0EEvT_T0_ll_param_0+8];
	ld.param.u64 	%rd21, [_Z20SoftmaxBlockSMemImplI22BroadcastScaleMaskLoadIffbLm4EiE11DirectStoreIffEfLi2ELi1024EL9Algorithm0EEvT_T0_ll_param_0];
	ld.param.u64 	%rd33, [_Z20SoftmaxBlockSMemImplI22BroadcastScaleMaskLoadIffbLm4EiE11DirectStoreIffEfLi2ELi1024EL9Algorithm0EEvT_T0_ll_param_2];
	ld.param.u64 	%rd34, [_Z20SoftmaxBlockSMemImplI22BroadcastScaleMaskLoadIffbLm4EiE11DirectStoreIffEfLi2ELi1024EL9Algorithm0EEvT_T0_ll_param_3];
	cvta.to.global.u64 	%rd1, %rd21;
	cvta.to.global.u64 	%rd2, %rd22;
	cvta.to.global.u64 	%rd7, %rd31;
	mov.u32 	%r8, %tid.x;
	and.b64  	%rd35, %rd34, 1;
	setp.eq.b64 	%p2, %rd35, 1;
	not.pred 	%p3, %p2;
	@%p3 bra 	$L__BB591_2;
	mov.u64 	%rd36, $str$2;
	cvta.global.u64 	%rd37, %rd36;
	mov.u64 	%rd38, $str$1;
	cvta.global.u64 	%rd39, %rd38;
	mov.u64 	%rd40, __unnamed_577;
	cvta.global.u64 	%rd41, %rd40;
	{ // callseq 576, 0
	.param .b64 param0;
	st.param.b64 	[param0], %rd37;
	.param .b64 param1;
	st.param.b64 	[param1], %rd39;
	.param .b32 param2;
	st.param.b32 	[param2], 553;
	.param .b64 param3;
	st.param.b64 	[param3], %rd41;
	.param .b64 param4;
	st.param.b64 	[param4], 1;
	call.uni 
	__assertfail, 
	(
	param0, 
	param1, 
	param2, 
	param3, 
	param4
	);
	} // callseq 576
$L__BB591_2:
	shr.u64 	%rd42, %rd34, 63;
	add.s64 	%rd43, %rd34, %rd42;
	shr.u64 	%rd44, %rd43, 1;
	cvt.u32.u64 	%r9, %rd44;
	mov.u32 	%r43, %ctaid.x;
	cvt.u64.u32 	%rd98, %r43;
	setp.le.s64 	%p4, %rd33, %rd98;
	@%p4 bra 	$L__BB591_39;
	// begin inline asm
	mov.u32 %r44, %laneid;
	// end inline asm
	cvt.u64.u32 	%rd9, %r8;
	shr.u32 	%r45, %r8, 3;
	and.b32  	%r46, %r45, 124;
	mov.u32 	%r47, _ZZ14BlockAllReduceI5SumOpfLi1024EET0_S1_E12temp_storage;
	add.s32 	%r48, %r47, %r46;
	add.s32 	%r11, %r48, 32;
	mov.u32 	%r49, %nctaid.x;
	cvt.u64.u32 	%rd10, %r49;
	not.b32 	%r50, %r8;
	add.s32 	%r12, %r50, %r9;
	not.b64 	%rd45, %rd9;
	add.s64 	%rd11, %rd34, %rd45;
	shl.b32 	%r51, %r8, 1;
	shl.b32 	%r52, %r8, 2;
	mov.u32 	%r53, shared_buf;
	add.s32 	%r13, %r53, %r52;
	shl.b32 	%r14, %r9, 2;
	add.s32 	%r15, %r13, %r14;
	or.b32  	%r16, %r8, 1024;
	and.b64  	%rd12, %rd11, 3072;
	or.b32  	%r17, %r8, 3072;
	and.b32  	%r18, %r12, 3072;
	cvt.u64.u32 	%rd13, %r51;
$L__BB591_4:
	setp.ge.s32 	%p5, %r8, %r9;
	mov.f32 	%f332, 0fFF800000;
	@%p5 bra 	$L__BB591_15;
	and.b32  	%r54, %r12, 1024;
	setp.ne.s32 	%p6, %r54, 0;
	cvt.u32.u64 	%r55, %rd98;
	cvt.u32.u64 	%r56, %rd30;
	mul.lo.s32 	%r19, %r56, %r55;
	mov.f32 	%f332, 0fFF800000;
	mov.u32 	%r209, %r8;
	@%p6 bra 	$L__BB591_9;
	cvt.u32.u64 	%r57, %rd13;
	setp.eq.s64 	%p7, %rd26, 1;
	setp.eq.s64 	%p8, %rd25, 1;
	setp.eq.s64 	%p9, %rd24, 1;
	setp.eq.s64 	%p10, %rd23, 1;
	add.s32 	%r58, %r57, %r19;
	div.s32 	%r59, %r58, %r35;
	mul.lo.s32 	%r60, %r59, %r35;
	sub.s32 	%r61, %r58, %r60;
	div.s32 	%r62, %r61, %r36;
	mul.lo.s32 	%r63, %r62, %r36;
	sub.s32 	%r64, %r61, %r63;
	div.s32 	%r65, %r64, %r37;
	mul.lo.s32 	%r66, %r65, %r37;
	sub.s32 	%r67, %r64, %r66;
	selp.b32 	%r68, 0, %r59, %p10;
	selp.b32 	%r69, 0, %r62, %p9;
	selp.b32 	%r70, 0, %r65, %p8;
	selp.b32 	%r71, 0, %r67, %p7;
	mul.lo.s32 	%r72, %r39, %r68;
	mad.lo.s32 	%r73, %r40, %r69, %r72;
	mad.lo.s32 	%r74, %r41, %r70, %r73;
	mad.lo.s32 	%r75, %r42, %r71, %r74;
	shr.u32 	%r76, %r58, 31;
	add.s32 	%r77, %r58, %r76;
	shr.s32 	%r78, %r77, 1;
	mul.wide.s32 	%rd46, %r78, 8;
	add.s64 	%rd15, %rd1, %rd46;
	ld.global.f32 	%f39, [%rd15];
	shr.u32 	%r79, %r75, 31;
	add.s32 	%r80, %r75, %r79;
	shr.s32 	%r81, %r80, 1;
	mul.wide.s32 	%rd47, %r81, 2;
	add.s64 	%rd48, %rd2, %rd47;
	ld.global.v2.u8 	{%rs1, %rs2}, [%rd48];
	setp.eq.s16 	%p11, %rs1, 0;
	mul.f32 	%f40, %f39, %f35;
	selp.f32 	%f3, %f34, %f40, %p11;
	setp.eq.s16 	%p12, %rs2, 0;
	mov.f32 	%f326, %f34;
	@%p12 bra 	$L__BB591_8;
	ld.global.f32 	%f41, [%rd15+4];
	mul.f32 	%f326, %f41, %f35;
$L__BB591_8:
	st.shared.f32 	[%r13], %f3;
	max.f32 	%f42, %f3, 0fFF800000;
	st.shared.f32 	[%r15], %f326;
	max.f32 	%f332, %f42, %f326;
	mov.u32 	%r209, %r16;
$L__BB591_9:
	setp.lt.u32 	%p13, %r12, 1024;
	@%p13 bra 	$L__BB591_15;
$L__BB591_10:
	setp.eq.s64 	%p14, %rd26, 1;
	setp.eq.s64 	%p15, %rd25, 1;
	setp.eq.s64 	%p16, %rd24, 1;
	setp.eq.s64 	%p17, %rd23, 1;
	shl.b32 	%r82, %r209, 1;
	add.s32 	%r22, %r82, %r19;
	div.s32 	%r83, %r22, %r35;
	mul.lo.s32 	%r84, %r83, %r35;
	sub.s32 	%r85, %r22, %r84;
	div.s32 	%r86, %r85, %r36;
	mul.lo.s32 	%r87, %r86, %r36;
	sub.s32 	%r88, %r85, %r87;
	div.s32 	%r89, %r88, %r37;
	mul.lo.s32 	%r90, %r89, %r37;
	sub.s32 	%r91, %r88, %r90;
	selp.b32 	%r92, 0, %r83, %p17;
	selp.b32 	%r93, 0, %r86, %p16;
	selp.b32 	%r94, 0, %r89, %p15;
	selp.b32 	%r95, 0, %r91, %p14;
	mul.lo.s32 	%r96, %r39, %r92;
	mad.lo.s32 	%r97, %r40, %r93, %r96;
	mad.lo.s32 	%r98, %r41, %r94, %r97;
	mad.lo.s32 	%r99, %r42, %r95, %r98;
	shr.u32 	%r100, %r22, 31;
	add.s32 	%r101, %r22, %r100;
	shr.s32 	%r102, %r101, 1;
	mul.wide.s32 	%rd49, %r102, 8;
	add.s64 	%rd16, %rd1, %rd49;
	ld.global.f32 	%f43, [%rd16];
	shr.u32 	%r103, %r99, 31;
	add.s32 	%r104, %r99, %r103;
	shr.s32 	%r105, %r104, 1;
	mul.wide.s32 	%rd50, %r105, 2;
	add.s64 	%rd51, %rd2, %rd50;
	ld.global.v2.u8 	{%rs3, %rs4}, [%rd51];
	setp.eq.s16 	%p18, %rs3, 0;
	mul.f32 	%f44, %f43, %f35;
	selp.f32 	%f10, %f34, %f44, %p18;
	setp.eq.s16 	%p19, %rs4, 0;
	mov.f32 	%f330, %f34;
	@%p19 bra 	$L__BB591_12;
	ld.global.f32 	%f45, [%rd16+4];
	mul.f32 	%f330, %f45, %f35;
$L__BB591_12:
	shl.b32 	%r106, %r209, 2;
	mov.u32 	%r107, shared_buf;
	add.s32 	%r23, %r107, %r106;
	st.shared.f32 	[%r23], %f10;
	max.f32 	%f46, %f332, %f10;
	add.s32 	%r24, %r23, %r14;
	st.shared.f32 	[%r24], %f330;
	max.f32 	%f13, %f46, %f330;
	add.s32 	%r108, %r22, 2048;
	div.s32 	%r109, %r108, %r35;
	mul.lo.s32 	%r110, %r109, %r35;
	sub.s32 	%r111, %r108, %r110;
	div.s32 	%r112, %r111, %r36;
	mul.lo.s32 	%r113, %r112, %r36;
	sub.s32 	%r114, %r111, %r113;
	div.s32 	%r115, %r114, %r37;
	mul.lo.s32 	%r116, %r115, %r37;
	sub.s32 	%r117, %r114, %r116;
	selp.b32 	%r118, 0, %r109, %p17;
	selp.b32 	%r119, 0, %r112, %p16;
	selp.b32 	%r120, 0, %r115, %p15;
	selp.b32 	%r121, 0, %r117, %p14;
	mul.lo.s32 	%r122, %r39, %r118;
	mad.lo.s32 	%r123, %r40, %r119, %r122;
	mad.lo.s32 	%r124, %r41, %r120, %r123;
	mad.lo.s32 	%r125, %r42, %r121, %r124;
	shr.u32 	%r126, %r108, 31;
	add.s32 	%r127, %r108, %r126;
	shr.s32 	%r128, %r127, 1;
	mul.wide.s32 	%rd52, %r128, 8;
	add.s64 	%rd17, %rd1, %rd52;
	ld.global.f32 	%f47, [%rd17];
	shr.u32 	%r129, %r125, 31;
	add.s32 	%r130, %r125, %r129;
	shr.s32 	%r131, %r130, 1;
	mul.wide.s32 	%rd53, %r131, 2;
	add.s64 	%rd54, %rd2, %rd53;
	ld.global.v2.u8 	{%rs5, %rs6}, [%rd54];
	setp.eq.s16 	%p24, %rs5, 0;
	mul.f32 	%f48, %f47, %f35;
	selp.f32 	%f14, %f34, %f48, %p24;
	setp.eq.s16 	%p25, %rs6, 0;
	mov.f32 	%f331, %f34;
	@%p25 bra 	$L__BB591_14;
	ld.global.f32 	%f49, [%rd17+4];
	mul.f32 	%f331, %f49, %f35;
$L__BB591_14:
	st.shared.f32 	[%r23+4096], %f14;
	max.f32 	%f50, %f13, %f14;
	st.shared.f32 	[%r24+4096], %f331;
	max.f32 	%f332, %f50, %f331;
	add.s32 	%r209, %r209, 2048;
	setp.lt.s32 	%p26, %r209, %r9;
	@%p26 bra 	$L__BB591_10;
$L__BB591_15:
	setp.gt.s32 	%p28, %r44, 15;
	setp.gt.s32 	%p29, %r44, 23;
	setp.gt.s32 	%p30, %r44, 27;
	setp.gt.s32 	%p31, %r44, 29;
	setp.gt.s32 	%p32, %r44, 30;
	mov.b32 	%r133, %f332;
	mov.b32 	%r134, 1;
	mov.b32 	%r155, 31;
	mov.b32 	%r156, -1;
	// begin inline asm
	shfl.sync.down.b32 %r132, %r133, %r134, %r155, %r156;
	// end inline asm
	mov.b32 	%f51, %r132;
	max.f32 	%f52, %f332, %f51;
	selp.f32 	%f53, %f332, %f52, %p32;
	mov.b32 	%r138, %f53;
	mov.b32 	%r139, 2;
	// begin inline asm
	shfl.sync.down.b32 %r137, %r138, %r139, %r155, %r156;
	// end inline asm
	mov.b32 	%f54, %r137;
	max.f32 	%f55, %f53, %f54;
	selp.f32 	%f56, %f53, %f55, %p31;
	mov.b32 	%r143, %f56;
	mov.b32 	%r144, 4;
	// begin inline asm
	shfl.sync.down.b32 %r142, %r143, %r144, %r155, %r156;
	// end inline asm
	mov.b32 	%f57, %r142;
	max.f32 	%f58, %f56, %f57;
	selp.f32 	%f59, %f56, %f58, %p30;
	mov.b32 	%r148, %f59;
	mov.b32 	%r149, 8;
	// begin inline asm
	shfl.sync.down.b32 %r147, %r148, %r149, %r155, %r156;
	// end inline asm
	mov.b32 	%f60, %r147;
	max.f32 	%f19, %f59, %f60;
	selp.f32 	%f333, %f59, %f19, %p29;
	mov.b32 	%r153, %f333;
	mov.b32 	%r154, 16;
	// begin inline asm
	shfl.sync.down.b32 %r152, %r153, %r154, %r155, %r156;
	// end inline asm
	mov.pred 	%p57, 0;
	@%p28 bra 	$L__BB591_18;
	setp.ne.s32 	%p34, %r44, 0;
	mov.b32 	%f61, %r152;
	max.f32 	%f333, %f19, %f61;
	@%p34 bra 	$L__BB591_18;
	shr.u32 	%r157, %r8, 3;
	and.b32  	%r158, %r157, 124;
	mov.u32 	%r159, _ZZ14BlockAllReduceI5MaxOpfLi1024EET0_S1_E12temp_storage;
	add.s32 	%r160, %r159, %r158;
	st.shared.f32 	[%r160+32], %f333;
	mov.pred 	%p57, -1;
$L__BB591_18:
	setp.ne.s32 	%p36, %r8, 0;
	bar.sync 	0;
	@%p36 bra 	$L__BB591_20;
	ld.shared.f32 	%f62, [_ZZ14BlockAllReduceI5MaxOpfLi1024EET0_S1_E12temp_storage+36];
	max.f32 	%f63, %f333, %f62;
	ld.shared.f32 	%f64, [_ZZ14BlockAllReduceI5MaxOpfLi1024EET0_S1_E12temp_storage+40];
	max.f32 	%f65, %f63, %f64;
	ld.shared.f32 	%f66, [_ZZ14BlockAllReduceI5MaxOpfLi1024EET0_S1_E12temp_storage+44];
	max.f32 	%f67, %f65, %f66;
	ld.shared.f32 	%f68, [_ZZ14BlockAllReduceI5MaxOpfLi1024EET0_S1_E12temp_storage+48];
	max.f32 	%f69, %f67, %f68;
	ld.shared.f32 	%f70, [_ZZ14BlockAllReduceI5MaxOpfLi1024EET0_S1_E12temp_storage+52];
	max.f32 	%f71, %f69, %f70;
	ld.shared.f32 	%f72, [_ZZ14BlockAllReduceI5MaxOpfLi1024EET0_S1_E12temp_storage+56];
	max.f32 	%f73, %f71, %f72;
	ld.shared.f32 	%f74, [_ZZ14BlockAllReduceI5MaxOpfLi1024EET0_S1_E12temp_storage+60];
	max.f32 	%f75, %f73, %f74;
	ld.shared.f32 	%f76, [_ZZ14BlockAllReduceI5MaxOpfLi1024EET0_S1_E12temp_storage+64];
	max.f32 	%f77, %f75, %f76;
	ld.shared.f32 	%f78, [_ZZ14BlockAllReduceI5MaxOpfLi1024EET0_S1_E12temp_storage+68];
	max.f32 	%f79, %f77, %f78;
	ld.shared.f32 	%f80, [_ZZ14BlockAllReduceI5MaxOpfLi1024EET0_S1_E12temp_storage+72];
	max.f32 	%f81, %f79, %f80;
	ld.shared.f32 	%f82, [_ZZ14BlockAllReduceI5MaxOpfLi1024EET0_S1_E12temp_storage+76];
	max.f32 	%f83, %f81, %f82;
	ld.shared.f32 	%f84, [_ZZ14BlockAllReduceI5MaxOpfLi1024EET0_S1_E12temp_storage+80];
	max.f32 	%f85, %f83, %f84;
	ld.shared.f32 	%f86, [_ZZ14BlockAllReduceI5MaxOpfLi1024EET0_S1_E12temp_storage+84];
	max.f32 	%f87, %f85, %f86;
	ld.shared.f32 	%f88, [_ZZ14BlockAllReduceI5MaxOpfLi1024EET0_S1_E12temp_storage+88];
	max.f32 	%f89, %f87, %f88;
	ld.shared.f32 	%f90, [_ZZ14BlockAllReduceI5MaxOpfLi1024EET0_S1_E12temp_storage+92];
	max.f32 	%f91, %f89, %f90;
	ld.shared.f32 	%f92, [_ZZ14BlockAllReduceI5MaxOpfLi1024EET0_S1_E12temp_storage+96];
	max.f32 	%f93, %f91, %f92;
	ld.shared.f32 	%f94, [_ZZ14BlockAllReduceI5MaxOpfLi1024EET0_S1_E12temp_storage+100];
	max.f32 	%f95, %f93, %f94;
	ld.shared.f32 	%f96, [_ZZ14BlockAllReduceI5MaxOpfLi1024EET0_S1_E12temp_storage+104];
	max.f32 	%f97, %f95, %f96;
	ld.shared.f32 	%f98, [_ZZ14BlockAllReduceI5MaxOpfLi1024EET0_S1_E12temp_storage+108];
	max.f32 	%f99, %f97, %f98;
	ld.shared.f32 	%f100, [_ZZ14BlockAllReduceI5MaxOpfLi1024EET0_S1_E12temp_storage+112];
	max.f32 	%f101, %f99, %f100;
	ld.shared.f32 	%f102, [_ZZ14BlockAllReduceI5MaxOpfLi1024EET0_S1_E12temp_storage+116];
	max.f32 	%f103, %f101, %f102;
	ld.shared.f32 	%f104, [_ZZ14BlockAllReduceI5MaxOpfLi1024EET0_S1_E12temp_storage+120];
	max.f32 	%f105, %f103, %f104;
	ld.shared.f32 	%f106, [_ZZ14BlockAllReduceI5MaxOpfLi1024EET0_S1_E12temp_storage+124];
	max.f32 	%f107, %f105, %f106;
	ld.shared.f32 	%f108, [_ZZ14BlockAllReduceI5MaxOpfLi1024EET0_S1_E12temp_storage+128];
	max.f32 	%f109, %f107, %f108;
	ld.shared.f32 	%f110, [_ZZ14BlockAllReduceI5MaxOpfLi1024EET0_S1_E12temp_storage+132];
	max.f32 	%f111, %f109, %f110;
	ld.shared.f32 	%f112, [_ZZ14BlockAllReduceI5MaxOpfLi1024EET0_S1_E12temp_storage+136];
	max.f32 	%f113, %f111, %f112;
	ld.shared.f32 	%f114, [_ZZ14BlockAllReduceI5MaxOpfLi1024EET0_S1_E12temp_storage+140];
	max.f32 	%f115, %f113, %f114;
	ld.shared.f32 	%f116, [_ZZ14BlockAllReduceI5MaxOpfLi1024EET0_S1_E12temp_storage+144];
	max.f32 	%f117, %f115, %f116;
	ld.shared.f32 	%f118, [_ZZ14BlockAllReduceI5MaxOpfLi1024EET0_S1_E12temp_storage+148];
	max.f32 	%f119, %f117, %f118;
	ld.shared.f32 	%f120, [_ZZ14BlockAllReduceI5MaxOpfLi1024EET0_S1_E12temp_storage+152];
	max.f32 	%f121, %f119, %f120;
	ld.shared.f32 	%f122, [_ZZ14BlockAllReduceI5MaxOpfLi1024EET0_S1_E12temp_storage+156];
	max.f32 	%f123, %f121, %f122;
	st.shared.f32 	[_ZZ14BlockAllReduceI5MaxOpfLi1024EET0_S1_E16result_broadcast], %f123;
$L__BB591_20:
	setp.le.s64 	%p37, %rd34, %rd9;
	bar.sync 	0;
	mov.f32 	%f337, 0f00000000;
	ld.shared.f32 	%f23, [_ZZ14BlockAllReduceI5MaxOpfLi1024EET0_S1_E16result_broadcast];
	@%p37 bra 	$L__BB591_27;
	setp.eq.s64 	%p38, %rd12, 3072;
	mov.f32 	%f337, 0f00000000;
	mov.u32 	%r210, %r8;
	@%p38 bra 	$L__BB591_25;
	setp.eq.s64 	%p39, %rd12, 0;
	ld.shared.f32 	%f127, [%r13];
	sub.f32 	%f128, %f127, %f23;
	fma.rn.f32 	%f129, %f128, 0f3BBB989D, 0f3F000000;
	cvt.sat.f32.f32 	%f130, %f129;
	mov.f32 	%f131, 0f4B400001;
	mov.f32 	%f132, 0f437C0000;
	fma.rm.f32 	%f133, %f130, %f132, %f131;
	add.f32 	%f134, %f133, 0fCB40007F;
	neg.f32 	%f135, %f134;
	fma.rn.f32 	%f136, %f128, 0f3FB8AA3B, %f135;
	fma.rn.f32 	%f137, %f128, 0f32A57060, %f136;
	mov.b32 	%r161, %f133;
	shl.b32 	%r162, %r161, 23;
	mov.b32 	%f138, %r162;
	ex2.approx.ftz.f32 	%f139, %f137;
	mul.f32 	%f140, %f139, %f138;
	st.shared.f32 	[%r13], %f140;
	add.f32 	%f337, %f140, 0f00000000;
	mov.u32 	%r210, %r16;
	@%p39 bra 	$L__BB591_25;
	or.b32  	%r210, %r8, 2048;
	setp.eq.s64 	%p40, %rd12, 1024;
	ld.shared.f32 	%f141, [%r13+4096];
	sub.f32 	%f142, %f141, %f23;
	fma.rn.f32 	%f143, %f142, 0f3BBB989D, 0f3F000000;
	cvt.sat.f32.f32 	%f144, %f143;
	mov.f32 	%f145, 0f4B400001;
	mov.f32 	%f146, 0f437C0000;
	fma.rm.f32 	%f147, %f144, %f146, %f145;
	add.f32 	%f148, %f147, 0fCB40007F;
	neg.f32 	%f149, %f148;
	fma.rn.f32 	%f150, %f142, 0f3FB8AA3B, %f149;
	fma.rn.f32 	%f151, %f142, 0f32A57060, %f150;
	mov.b32 	%r163, %f147;
	shl.b32 	%r164, %r163, 23;
	mov.b32 	%f152, %r164;
	ex2.approx.ftz.f32 	%f153, %f151;
	mul.f32 	%f154, %f153, %f152;
	st.shared.f32 	[%r13+4096], %f154;
	add.f32 	%f337, %f337, %f154;
	@%p40 bra 	$L__BB591_25;
	ld.shared.f32 	%f155, [%r13+8192];
	sub.f32 	%f156, %f155, %f23;
	fma.rn.f32 	%f157, %f156, 0f3BBB989D, 0f3F000000;
	cvt.sat.f32.f32 	%f158, %f157;
	mov.f32 	%f159, 0f4B400001;
	mov.f32 	%f160, 0f437C0000;
	fma.rm.f32 	%f161, %f158, %f160, %f159;
	add.f32 	%f162, %f161, 0fCB40007F;
	neg.f32 	%f163, %f162;
	fma.rn.f32 	%f164, %f156, 0f3FB8AA3B, %f163;
	fma.rn.f32 	%f165, %f156, 0f32A57060, %f164;
	mov.b32 	%r165, %f161;
	shl.b32 	%r166, %r165, 23;
	mov.b32 	%f166, %r166;
	ex2.approx.ftz.f32 	%f167, %f165;
	mul.f32 	%f168, %f167, %f166;
	st.shared.f32 	[%r13+8192], %f168;
	add.f32 	%f337, %f337, %f168;
	mov.u32 	%r210, %r17;
$L__BB591_25:
	setp.lt.u64 	%p41, %rd11, 3072;
	@%p41 bra 	$L__BB591_27;
$L__BB591_26:
	shl.b32 	%r167, %r210, 2;
	mov.u32 	%r168, shared_buf;
	add.s32 	%r169, %r168, %r167;
	ld.shared.f32 	%f169, [%r169];
	sub.f32 	%f170, %f169, %f23;
	fma.rn.f32 	%f171, %f170, 0f3BBB989D, 0f3F000000;
	cvt.sat.f32.f32 	%f172, %f171;
	mov.f32 	%f173, 0f4B400001;
	mov.f32 	%f174, 0f437C0000;
	fma.rm.f32 	%f175, %f172, %f174, %f173;
	add.f32 	%f176, %f175, 0fCB40007F;
	neg.f32 	%f177, %f176;
	fma.rn.f32 	%f178, %f170, 0f3FB8AA3B, %f177;
	fma.rn.f32 	%f179, %f170, 0f32A57060, %f178;
	mov.b32 	%r170, %f175;
	shl.b32 	%r171, %r170, 23;
	mov.b32 	%f180, %r171;
	ex2.approx.ftz.f32 	%f181, %f179;
	mul.f32 	%f182, %f181, %f180;
	st.shared.f32 	[%r169], %f182;
	add.f32 	%f183, %f337, %f182;
	ld.shared.f32 	%f184, [%r169+4096];
	sub.f32 	%f185, %f184, %f23;
	fma.rn.f32 	%f186, %f185, 0f3BBB989D, 0f3F000000;
	cvt.sat.f32.f32 	%f187, %f186;
	fma.rm.f32 	%f188, %f187, %f174, %f173;
	add.f32 	%f189, %f188, 0fCB40007F;
	neg.f32 	%f190, %f189;
	fma.rn.f32 	%f191, %f185, 0f3FB8AA3B, %f190;
	fma.rn.f32 	%f192, %f185, 0f32A57060, %f191;
	mov.b32 	%r172, %f188;
	shl.b32 	%r173, %r172, 23;
	mov.b32 	%f193, %r173;
	ex2.approx.ftz.f32 	%f194, %f192;
	mul.f32 	%f195, %f194, %f193;
	st.shared.f32 	[%r169+4096], %f195;
	add.f32 	%f196, %f183, %f195;
	ld.shared.f32 	%f197, [%r169+8192];
	sub.f32 	%f198, %f197, %f23;
	fma.rn.f32 	%f199, %f198, 0f3BBB989D, 0f3F000000;
	cvt.sat.f32.f32 	%f200, %f199;
	fma.rm.f32 	%f201, %f200, %f174, %f173;
	add.f32 	%f202, %f201, 0fCB40007F;
	neg.f32 	%f203, %f202;
	fma.rn.f32 	%f204, %f198, 0f3FB8AA3B, %f203;
	fma.rn.f32 	%f205, %f198, 0f32A57060, %f204;
	mov.b32 	%r174, %f201;
	shl.b32 	%r175, %r174, 23;
	mov.b32 	%f206, %r175;
	ex2.approx.ftz.f32 	%f207, %f205;
	mul.f32 	%f208, %f207, %f206;
	st.shared.f32 	[%r169+8192], %f208;
	add.f32 	%f209, %f196, %f208;
	ld.shared.f32 	%f210, [%r169+12288];
	sub.f32 	%f211, %f210, %f23;
	fma.rn.f32 	%f212, %f211, 0f3BBB989D, 0f3F000000;
	cvt.sat.f32.f32 	%f213, %f212;
	fma.rm.f32 	%f214, %f213, %f174, %f173;
	add.f32 	%f215, %f214, 0fCB40007F;
	neg.f32 	%f216, %f215;
	fma.rn.f32 	%f217, %f211, 0f3FB8AA3B, %f216;
	fma.rn.f32 	%f218, %f211, 0f32A57060, %f217;
	mov.b32 	%r176, %f214;
	shl.b32 	%r177, %r176, 23;
	mov.b32 	%f219, %r177;
	ex2.approx.ftz.f32 	%f220, %f218;
	mul.f32 	%f221, %f220, %f219;
	st.shared.f32 	[%r169+12288], %f221;
	add.f32 	%f337, %f209, %f221;
	add.s32 	%r210, %r210, 4096;
	cvt.u64.u32 	%rd55, %r210;
	setp.gt.u64 	%p42, %rd34, %rd55;
	@%p42 bra 	$L__BB591_26;
$L__BB591_27:
	mov.b32 	%r179, %f337;
	mov.b32 	%r180, 1;
	mov.b32 	%r201, 31;
	mov.b32 	%r202, -1;
	// begin inline asm
	shfl.sync.down.b32 %r178, %r179, %r180, %r201, %r202;
	// end inline asm
	mov.b32 	%f222, %r178;
	add.f32 	%f223, %f337, %f222;
	selp.f32 	%f224, %f337, %f223, %p32;
	mov.b32 	%r184, %f224;
	mov.b32 	%r185, 2;
	// begin inline asm
	shfl.sync.down.b32 %r183, %r184, %r185, %r201, %r202;
	// end inline asm
	mov.b32 	%f225, %r183;
	add.f32 	%f226, %f224, %f225;
	selp.f32 	%f227, %f224, %f226, %p31;
	mov.b32 	%r189, %f227;
	mov.b32 	%r190, 4;
	// begin inline asm
	shfl.sync.down.b32 %r188, %r189, %r190, %r201, %r202;
	// end inline asm
	mov.b32 	%f228, %r188;
	add.f32 	%f229, %f227, %f228;
	selp.f32 	%f230, %f227, %f229, %p30;
	mov.b32 	%r194, %f230;
	mov.b32 	%r195, 8;
	// begin inline asm
	shfl.sync.down.b32 %r193, %r194, %r195, %r201, %r202;
	// end inline asm
	mov.b32 	%f231, %r193;
	add.f32 	%f232, %f230, %f231;
	selp.f32 	%f233, %f230, %f232, %p29;
	mov.b32 	%r199, %f233;
	mov.b32 	%r200, 16;
	// begin inline asm
	shfl.sync.down.b32 %r198, %r199, %r200, %r201, %r202;
	// end inline asm
	mov.b32 	%f234, %r198;
	add.f32 	%f235, %f233, %f234;
	selp.f32 	%f32, %f233, %f235, %p28;
	not.pred 	%p48, %p57;
	@%p48 bra 	$L__BB591_29;
	st.shared.f32 	[%r11], %f32;
$L__BB591_29:
	setp.ne.s32 	%p49, %r8, 0;
	bar.sync 	0;
	@%p49 bra 	$L__BB591_31;
	ld.shared.f32 	%f236, [_ZZ14BlockAllReduceI5SumOpfLi1024EET0_S1_E12temp_storage+36];
	add.f32 	%f237, %f32, %f236;
	ld.shared.f32 	%f238, [_ZZ14BlockAllReduceI5SumOpfLi1024EET0_S1_E12temp_storage+40];
	add.f32 	%f239, %f237, %f238;
	ld.shared.f32 	%f240, [_ZZ14BlockAllReduceI5SumOpfLi1024EET0_S1_E12temp_storage+44];
	add.f32 	%f241, %f239, %f240;
	ld.shared.f32 	%f242, [_ZZ14BlockAllReduceI5SumOpfLi1024EET0_S1_E12temp_storage+48];
	add.f32 	%f243, %f241, %f242;
	ld.shared.f32 	%f244, [_ZZ14BlockAllReduceI5SumOpfLi1024EET0_S1_E12temp_storage+52];
	add.f32 	%f245, %f243, %f244;
	ld.shared.f32 	%f246, [_ZZ14BlockAllReduceI5SumOpfLi1024EET0_S1_E12temp_storage+56];
	add.f32 	%f247, %f245, %f246;
	ld.shared.f32 	%f248, [_ZZ14BlockAllReduceI5SumOpfLi1024EET0_S1_E12temp_storage+60];
	add.f32 	%f249, %f247, %f248;
	ld.shared.f32 	%f250, [_ZZ14BlockAllReduceI5SumOpfLi1024EET0_S1_E12temp_storage+64];
	add.f32 	%f251, %f249, %f250;
	ld.shared.f32 	%f252, [_ZZ14BlockAllReduceI5SumOpfLi1024EET0_S1_E12temp_storage+68];
	add.f32 	%f253, %f251, %f252;
	ld.shared.f32 	%f254, [_ZZ14BlockAllReduceI5SumOpfLi1024EET0_S1_E12temp_storage+72];
	add.f32 	%f255, %f253, %f254;
	ld.shared.f32 	%f256, [_ZZ14BlockAllReduceI5SumOpfLi1024EET0_S1_E12temp_storage+76];
	add.f32 	%f257, %f255, %f256;
	ld.shared.f32 	%f258, [_ZZ14BlockAllReduceI5SumOpfLi1024EET0_S1_E12temp_storage+80];
	add.f32 	%f259, %f257, %f258;
	ld.shared.f32 	%f260, [_ZZ14BlockAllReduceI5SumOpfLi1024EET0_S1_E12temp_storage+84];
	add.f32 	%f261, %f259, %f260;
	ld.shared.f32 	%f262, [_ZZ14BlockAllReduceI5SumOpfLi1024EET0_S1_E12temp_storage+88];
	add.f32 	%f263, %f261, %f262;
	ld.shared.f32 	%f264, [_ZZ14BlockAllReduceI5SumOpfLi1024EET0_S1_E12temp_storage+92];
	add.f32 	%f265, %f263, %f264;
	ld.shared.f32 	%f266, [_ZZ14BlockAllReduceI5SumOpfLi1024EET0_S1_E12temp_storage+96];
	add.f32 	%f267, %f265, %f266;
	ld.shared.f32 	%f268, [_ZZ14BlockAllReduceI5SumOpfLi1024EET0_S1_E12temp_storage+100];
	add.f32 	%f269, %f267, %f268;
	ld.shared.f32 	%f270, [_ZZ14BlockAllReduceI5SumOpfLi1024EET0_S1_E12temp_storage+104];
	add.f32 	%f271, %f269, %f270;
	ld.shared.f32 	%f272, [_ZZ14BlockAllReduceI5SumOpfLi1024EET0_S1_E12temp_storage+108];
	add.f32 	%f273, %f271, %f272;
	ld.shared.f32 	%f274, [_ZZ14BlockAllReduceI5SumOpfLi1024EET0_S1_E12temp_storage+112];
	add.f32 	%f275, %f273, %f274;
	ld.shared.f32 	%f276, [_ZZ14BlockAllReduceI5SumOpfLi1024EET0_S1_E12temp_storage+116];
	add.f32 	%f277, %f275, %f276;
	ld.shared.f32 	%f278, [_ZZ14BlockAllReduceI5SumOpfLi1024EET0_S1_E12temp_storage+120];
	add.f32 	%f279, %f277, %f278;
	ld.shared.f32 	%f280, [_ZZ14BlockAllReduceI5SumOpfLi1024EET0_S1_E12temp_storage+124];
	add.f32 	%f281, %f279, %f280;
	ld.shared.f32 	%f282, [_ZZ14BlockAllReduceI5SumOpfLi1024EET0_S1_E12temp_storage+128];
	add.f32 	%f283, %f281, %f282;
	ld.shared.f32 	%f284, [_ZZ14BlockAllReduceI5SumOpfLi1024EET0_S1_E12temp_storage+132];
	add.f32 	%f285, %f283, %f284;
	ld.shared.f32 	%f286, [_ZZ14BlockAllReduceI5SumOpfLi1024EET0_S1_E12temp_storage+136];
	add.f32 	%f287, %f285, %f286;
	ld.shared.f32 	%f288, [_ZZ14BlockAllReduceI5SumOpfLi1024EET0_S1_E12temp_storage+140];
	add.f32 	%f289, %f287, %f288;
	ld.shared.f32 	%f290, [_ZZ14BlockAllReduceI5SumOpfLi1024EET0_S1_E12temp_storage+144];
	add.f32 	%f291, %f289, %f290;
	ld.shared.f32 	%f292, [_ZZ14BlockAllReduceI5SumOpfLi1024EET0_S1_E12temp_storage+148];
	add.f32 	%f293, %f291, %f292;
	ld.shared.f32 	%f294, [_ZZ14BlockAllReduceI5SumOpfLi1024EET0_S1_E12temp_storage+152];
	add.f32 	%f295, %f293, %f294;
	ld.shared.f32 	%f296, [_ZZ14BlockAllReduceI5SumOpfLi1024EET0_S1_E12temp_storage+156];
	add.f32 	%f297, %f295, %f296;
	st.shared.f32 	[_ZZ14BlockAllReduceI5SumOpfLi1024EET0_S1_E16result_broadcast], %f297;
$L__BB591_31:
	setp.ge.s32 	%p50, %r8, %r9;
	bar.sync 	0;
	ld.shared.f32 	%f33, [_ZZ14BlockAllReduceI5SumOpfLi1024EET0_S1_E16result_broadcast];
	@%p50 bra 	$L__BB591_38;
	setp.eq.s32 	%p51, %r18, 3072;
	mul.lo.s64 	%rd18, %rd98, %rd32;
	mov.u32 	%r212, %r8;
	@%p51 bra 	$L__BB591_36;
	setp.eq.s32 	%p52, %r18, 0;
	ld.shared.f32 	%f298, [%r13];
	div.rn.f32 	%f299, %f298, %f33;
	ld.shared.f32 	%f300, [%r15];
	div.rn.f32 	%f301, %f300, %f33;
	add.s64 	%rd19, %rd18, %rd13;
	shr.u64 	%rd56, %rd19, 63;
	add.s64 	%rd57, %rd19, %rd56;
	shl.b64 	%rd58, %rd57, 2;
	and.b64  	%rd59, %rd58, -8;
	add.s64 	%rd60, %rd7, %rd59;
	st.global.v2.f32 	[%rd60], {%f299, %f301};
	mov.u32 	%r212, %r16;
	@%p52 bra 	$L__BB591_36;
	or.b32  	%r212, %r8, 2048;
	setp.eq.s32 	%p53, %r18, 1024;
	ld.shared.f32 	%f302, [%r13+4096];
	div.rn.f32 	%f303, %f302, %f33;
	ld.shared.f32 	%f304, [%r15+4096];
	div.rn.f32 	%f305, %f304, %f33;
	add.s64 	%rd61, %rd19, 2048;
	shr.u64 	%rd62, %rd61, 63;
	add.s64 	%rd63, %rd61, %rd62;
	shl.b64 	%rd64, %rd63, 2;
	and.b64  	%rd65, %rd64, -8;
	add.s64 	%rd66, %rd7, %rd65;
	st.global.v2.f32 	[%rd66], {%f303, %f305};
	@%p53 bra 	$L__BB591_36;
	ld.shared.f32 	%f306, [%r13+8192];
	div.rn.f32 	%f307, %f306, %f33;
	ld.shared.f32 	%f308, [%r15+8192];
	div.rn.f32 	%f309, %f308, %f33;
	add.s64 	%rd67, %rd19, 4096;
	shr.u64 	%rd68, %rd67, 63;
	add.s64 	%rd69, %rd67, %rd68;
	shl.b64 	%rd70, %rd69, 2;
	and.b64  	%rd71, %rd70, -8;
	add.s64 	%rd72, %rd7, %rd71;
	st.global.v2.f32 	[%rd72], {%f307, %f309};
	mov.u32 	%r212, %r17;
$L__BB591_36:
	setp.lt.u32 	%p54, %r12, 3072;
	@%p54 bra 	$L__BB591_38;
$L__BB591_37:
	shl.b32 	%r203, %r212, 2;
	mov.u32 	%r204, shared_buf;
	add.s32 	%r205, %r204, %r203;
	ld.shared.f32 	%f310, [%r205];
	div.rn.f32 	%f311, %f310, %f33;
	add.s32 	%r206, %r205, %r14;
	ld.shared.f32 	%f312, [%r206];
	div.rn.f32 	%f313, %f312, %f33;
	shl.b32 	%r207, %r212, 1;
	cvt.u64.u32 	%rd73, %r207;
	add.s64 	%rd74, %rd18, %rd73;
	shr.u64 	%rd75, %rd74, 63;
	add.s64 	%rd76, %rd74, %rd75;
	shl.b64 	%rd77, %rd76, 2;
	and.b64  	%rd78, %rd77, -8;
	add.s64 	%rd79, %rd7, %rd78;
	st.global.v2.f32 	[%rd79], {%f311, %f313};
	ld.shared.f32 	%f314, [%r205+4096];
	div.rn.f32 	%f315, %f314, %f33;
	ld.shared.f32 	%f316, [%r206+4096];
	div.rn.f32 	%f317, %f316, %f33;
	add.s64 	%rd80, %rd74, 2048;
	shr.u64 	%rd81, %rd80, 63;
	add.s64 	%rd82, %rd80, %rd81;
	shl.b64 	%rd83, %rd82, 2;
	and.b64  	%rd84, %rd83, -8;
	add.s64 	%rd85, %rd7, %rd84;
	st.global.v2.f32 	[%rd85], {%f315, %f317};
	ld.shared.f32 	%f318, [%r205+8192];
	div.rn.f32 	%f319, %f318, %f33;
	ld.shared.f32 	%f320, [%r206+8192];
	div.rn.f32 	%f321, %f320, %f33;
	add.s64 	%rd86, %rd74, 4096;
	shr.u64 	%rd87, %rd86, 63;
	add.s64 	%rd88, %rd86, %rd87;
	shl.b64 	%rd89, %rd88, 2;
	and.b64  	%rd90, %rd89, -8;
	add.s64 	%rd91, %rd7, %rd90;
	st.global.v2.f32 	[%rd91], {%f319, %f321};
	ld.shared.f32 	%f322, [%r205+12288];
	div.rn.f32 	%f323, %f322, %f33;
	ld.shared.f32 	%f324, [%r206+12288];
	div.rn.f32 	%f325, %f324, %f33;
	add.s64 	%rd92, %rd74, 6144;
	shr.u64 	%rd93, %rd92, 63;
	add.s64 	%rd94, %rd92, %rd93;
	shl.b64 	%rd95, %rd94, 2;
	and.b64  	%rd96, %rd95, -8;
	add.s64 	%rd97, %rd7, %rd96;
	st.global.v2.f32 	[%rd97], {%f323, %f325};
	add.s32 	%r212, %r212, 4096;
	setp.lt.s32 	%p55, %r212, %r9;
	@%p55 bra 	$L__BB591_37;
$L__BB591_38:
	add.s64 	%rd98, %rd98, %rd10;
	setp.lt.s64 	%p56, %rd98, %rd33;
	@%p56 bra 	$L__BB591_4;
$L__BB591_39:
	ret;

}
	// .globl	_Z20SoftmaxBlockSMemImplI22BroadcastScaleMaskLoadIffbLm4EiE11DirectStoreIffEfLi2ELi512EL9Algorithm0EEvT_T0_ll
.visible .entry _Z20SoftmaxBlockSMemImplI22BroadcastScaleMaskLoadIffbLm4EiE11DirectStoreIffEfLi2ELi512EL9Algorithm0EEvT_T0_ll(
	.param .align 8 .b8 _Z20SoftmaxBlockSMemImplI22BroadcastScaleMaskLoadIffbLm4EiE11DirectStoreIffEfLi2ELi512EL9Algorithm0EEvT_T0_ll_param_0[120],
	.param .align 8 .b8 _Z20SoftmaxBlockSMemImplI22BroadcastScaleMaskLoadIffbLm4EiE11DirectStoreIffEfLi2ELi512EL9Algorithm0EEvT_T0_ll_param_1[16],
	.param .u64 _Z20SoftmaxBlockSMemImplI22BroadcastScaleMaskLoadIffbLm4EiE11DirectStoreIffEfLi2ELi512EL9Algorithm0EEvT_T0_ll_param_2,
	.param .u64 _Z20SoftmaxBlockSMemImplI22BroadcastScaleMaskLoadIffbLm4EiE11DirectStoreIffEfLi2ELi512EL9Algorithm0EEvT_T0_ll_param_3
)
{
	.reg .pred 	%p<58>;
	.reg .b16 	%rs<7>;
	.reg .b32 	%r<214>;
	.reg .b32 	%f<274>;
	.reg .b64 	%rd<99>;

	ld.param.u64 	%rd32, [_Z20SoftmaxBlockSMemImplI22BroadcastScaleMaskLoadIffbLm4EiE11DirectStoreIffEfLi2ELi512EL9Algorithm0EEvT_T0_ll_param_1+8];
	ld.param.v2.f32 	{%f34, %f35}, [_Z20SoftmaxBlockSMemImplI22BroadcastScaleMaskLoadIffbLm4EiE11DirectStoreIffEfLi2ELi512EL9Algorithm0EEvT_T0_ll_param_0+112];
	ld.param.u64 	%rd30, [_Z20SoftmaxBlockSMemImplI22BroadcastScaleMaskLoadIffbLm4EiE11DirectStoreIffEfLi2ELi512EL9Algorithm0EEvT_T0_ll_param_0+104];
	ld.param.v2.u32 	{%r41, %r42}, [_Z20SoftmaxBlockSMemImplI22BroadcastScaleMaskLoadIffbLm4EiE11DirectStoreIffEfLi2ELi512EL9Algorithm0EEvT_T0_ll_param_0+88];
	ld.param.v2.u32 	{%r39, %r40}, [_Z20SoftmaxBlockSMemImplI22BroadcastScaleMaskLoadIffbLm4EiE11DirectStoreIffEfLi2ELi512EL9Algorithm0EEvT_T0_ll_param_0+80];
	ld.param.v2.u32 	{%r37, %r38}, [_Z20SoftmaxBlockSMemImplI22BroadcastScaleMaskLoadIffbLm4EiE11DirectStoreIffEfLi2ELi512EL9Algorithm0EEvT_T0_ll_param_0+64];
	ld.param.v2.u32 	{%r35, %r36}, [_Z20SoftmaxBlockSMemImplI22BroadcastScaleMaskLoadIffbLm4EiE11DirectStoreIffEfLi2ELi512EL9Algorithm0EEvT_T0_ll_param_0+56];
	ld.param.u64 	%rd26, [_Z20SoftmaxBlockSMemImplI22BroadcastScaleMaskLoadIffbLm4EiE11DirectStoreIffEfLi2ELi512EL9Algorithm0EEvT_T0_ll_param_0+40];
	ld.param.u64 	%rd25, [_Z20SoftmaxBlockSMemImplI22BroadcastScaleMaskLoadIffbLm4EiE11DirectStoreIffEfLi2ELi512EL9Algorithm0EEvT_T0_ll_param_0+32];
	ld.param.u64 	%rd24, [_Z20SoftmaxBlockSMemImplI22BroadcastScaleMaskLoadIffbLm4EiE11DirectStoreIffEfLi2ELi512EL9Algorithm0EEvT_T0_ll_param_0+24];
	ld.param.u64 	%rd23, [_Z20SoftmaxBlockSMemImplI22BroadcastScaleMaskLoadIffbLm4EiE11DirectStoreIffEfLi2ELi512EL9Algorithm0EEvT_T0_ll_param_0+16];
	ld.param.u64 	%rd31, [_Z20SoftmaxBlockSMemImplI22BroadcastScaleMaskLoadIffbLm4EiE11DirectStoreIffEfLi2ELi512EL9Algorithm0EEvT_T0_ll_param_1];
	ld.param.u64 	%rd22, [_Z20SoftmaxBlockSMemImplI22BroadcastScaleMaskLoadIffbLm4EiE11DirectStoreIffEfLi2ELi512EL9Algorithm0EEvT_T0_ll_param_0+8];
	ld.param.u64 	%rd21, [_Z20SoftmaxBlockSMemImplI22BroadcastScaleMaskLoadIffbLm4EiE11DirectStoreIffEfLi2ELi512EL9Algorithm0EEvT_T0_ll_param_0];
	ld.param.u64 	%rd33, [_Z20SoftmaxBlockSMemImplI22BroadcastScaleMaskLoadIffbLm4EiE11DirectStoreIffEfLi2ELi512EL9Algorithm0EEvT_T0_ll_param_2];
	ld.param.u64 	%rd34, [_Z20SoftmaxBlockSMemImplI22BroadcastScaleMaskLoadIffbLm4EiE11DirectStoreIffEfLi2ELi512EL9Algorithm0EEvT_T0_ll_param_3];
	cvta.to.global.u64 	%rd1, %rd21;
	cvta.to.global.u64 	%rd2, %rd22;
	cvta.to.global.u64 	%rd7, %rd31;
	mov.u32 	%r8, %tid.x;
	and.b64  	%rd35, %rd34, 1;
	setp.eq.b64 	%p2, %rd35, 1;
	not.pred 	%p3, %p2;
	@%p3 bra 	$L__BB592_2;
	mov.u64 	%rd36, $str$2;
	cvta.global.u64 	%rd37, %rd36;
	mov.u64 	%rd38, $str$1;
	cvta.global.u64 	%rd39, %rd38;
	mov.u64 	%rd40, __unnamed_578;
	cvta.global.u64 	%rd41, %rd40;
	{ // callseq 577, 0
	.param .b64 param0;
	st.param.b64 	[param0], %rd37;
	.param .b64 param1;
	st.param.b64 	[param1], %rd39;
	.param .b32 param2;
	st.param.b32 	[param2], 553;
	.param .b64 param3;
	st.param.b64 	[param3], %rd41;
	.param .b64 param4;
	st.param.b64 	[param4], 1;
	call.uni 
	__assertfail, 
	(
	param0, 
	param1, 
	param2, 
	param3, 
	param4
	);
	} // callseq 577
$L__BB592_2:
	shr.u64 	%rd42, %rd34, 63;
	add.s64 	%rd43, %rd34, %rd42;
	shr.u64 	%rd44, %rd43, 1;
	cvt.u32.u64 	%r9, %rd44;
	mov.u32 	%r43, %ctaid.x;
	cvt.u64.u32 	%rd98, %r43;
	setp.le.s64 	%p4, %rd33, %rd98;
	@%p4 bra 	$L__BB592_39;
	// begin inline asm
	mov.u32 %r44, %laneid;
	// end inline asm
	cvt.u64.u32 	%rd9, %r8;
	shr.u32 	%r45, %r8, 3;
	and.b32  	%r46, %r45, 124;
	mov.u32 	%r47, _ZZ14BlockAllReduceI5SumOpfLi512EET0_S1_E12temp_storage;
	add.s32 	%r48, %r47, %r46;
	add.s32 	%r11, %r48, 16;
	mov.u32 	%r49, %nctaid.x;
	cvt.u64.u32 	%rd10, %r49;
	not.b32 	%r50, %r8;
	add.s32 	%r12, %r50, %r9;
	not.b64 	%rd45, %rd9;
	add.s64 	%rd11, %rd34, %rd45;
	shl.b32 	%r51, %r8, 1;
	shl.b32 	%r52, %r8, 2;
	mov.u32 	%r53, shared_buf;
	add.s32 	%r13, %r53, %r52;
	shl.b32 	%r14, %r9, 2;
	add.s32 	%r15, %r13, %r14;
	add.s32 	%r16, %r8, 512;
	and.b64  	%rd12, %rd11, 1536;
	add.s32 	%r17, %r8, 1536;
	and.b32  	%r18, %r12, 1536;
	cvt.u64.u32 	%rd13, %r51;
$L__BB592_4:
	setp.ge.s32 	%p5, %r8, %r9;
	mov.f32 	%f268, 0fFF800000;
	@%p5 bra 	$L__BB592_15;
	and.b32  	%r54, %r12, 512;
	setp.ne.s32 	%p6, %r54, 0;
	cvt.u32.u64 	%r55, %rd98;
	cvt.u32.u64 	%r56, %rd30;
	mul.lo.s32 	%r19, %r56, %r55;
	mov.f32 	%f268, 0fFF800000;
	mov.u32 	%r209, %r8;
	@%p6 bra 	$L__BB592_9;
	cvt.u32.u64 	%r57, %rd13;
	setp.eq.s64 	%p7, %rd26, 1;
	setp.eq.s64 	%p8, %rd25, 1;
	setp.eq.s64 	%p9, %rd24, 1;
	setp.eq.s64 	%p10, %rd23, 1;
	add.s32 	%r58, %r57, %r19;
	div.s32 	%r59, %r58, %r35;
	mul.lo.s32 	%r60, %r59, %r35;
	sub.s32 	%r61, %r58, %r60;
	div.s32 	%r62, %r61, %r36;
	mul.lo.s32 	%r63, %r62, %r36;
	sub.s32 	%r64, %r61, %r63;
	div.s32 	%r65, %r64, %r37;
	mul.lo.s32 	%r66, %r65, %r37;
	sub.s32 	%r67, %r64, %r66;
	selp.b32 	%r68, 0, %r59, %p10;
	selp.b32 	%r69, 0, %r62, %p9;
	selp.b32 	%r70, 0, %r65, %p8;
	selp.b32 	%r71, 0, %r67, %p7;
	mul.lo.s32 	%r72, %r39, %r68;
	mad.lo.s32 	%r73, %r40, %r69, %r72;
	mad.lo.s32 	%r74, %r41, %r70, %r73;
	mad.lo.s32 	%r75, %r42, %r71, %r74;
	shr.u32 	%r76, %r58, 31;
	add.s32 	%r77, %r58, %r76;
	shr.s32 	%r78, %r77, 1;
	mul.wide.s32 	%rd46, %r78, 8;
	add.s64 	%rd15, %rd1, %rd46;
	ld.global.f32 	%f39, [%rd15];
	shr.u32 	%r79, %r75, 31;
	add.s32 	%r80, %r75, %r79;
	shr.s32 	%r81, %r80, 1;
	mul.wide.s32 	%rd47, %r81, 2;
	add.s64 	%rd48, %rd2, %rd47;
	ld.global.v2.u8 	{%rs1, %rs2}, [%rd48];
	setp.eq.s16 	%p11, %rs1, 0;
	mul.f32 	%f40, %f39, %f35;
	selp.f32 	%f3, %f34, %f40, %p11;
	setp.eq.s16 	%p12, %rs2, 0;
	mov.f32 	%f262, %f34;
	@%p12 bra 	$L__BB592_8;
	ld.global.f32 	%f41, [%rd15+4];
	mul.f32 	%f262, %f41, %f35;
$L__BB592_8:
	st.shared.f32 	[%r13], %f3;
	max.f32 	%f42, %f3, 0fFF800000;
	st.shared.f32 	[%r15], %f262;
	max.f32 	%f268, %f42, %f262;
	mov.u32 	%r209, %r16;
$L__BB592_9:
	setp.lt.u32 	%p13, %r12, 512;
	@%p13 bra 	$L__BB592_15;
$L__BB592_10:
	setp.eq.s64 	%p14, %rd26, 1;
	setp.eq.s64 	%p15, %rd25, 1;
	setp.eq.s64 	%p16, %rd24, 1;
	setp.eq.s64 	%p17, %rd23, 1;
	shl.b32 	%r82, %r209, 1;
	add.s32 	%r22, %r82, %r19;
	div.s32 	%r83, %r22, %r35;
	mul.lo.s32 	%r84, %r83, %r35;
	sub.s32 	%r85, %r22, %r84;
	div.s32 	%r86, %r85, %r36;
	mul.lo.s32 	%r87, %r86, %r36;
	sub.s32 	%r88, %r85, %r87;
	div.s32 	%r89, %r88, %r37;
	mul.lo.s32 	%r90, %r89, %r37;
	sub.s32 	%r91, %r88, %r90;
	selp.b32 	%r92, 0, %r83, %p17;
	selp.b32 	%r93, 0, %r86, %p16;
	selp.b32 	%r94, 0, %r89, %p15;
	selp.b32 	%r95, 0, %r91, %p14;
	mul.lo.s32 	%r96, %r39, %r92;
	mad.lo.s32 	%r97, %r40, %r93, %r96;
	mad.lo.s32 	%r98, %r41, %r94, %r97;
	mad.lo.s32 	%r99, %r42, %r95, %r98;
	shr.u32 	%r100, %r22, 31;
	add.s32 	%r101, %r22, %r100;
	shr.s32 	%r102, %r101, 1;
	mul.wide.s32 	%rd49, %r102, 8;
	add.s64 	%rd16, %rd1, %rd49;
	ld.global.f32 	%f43, [%rd16];
	shr.u32 	%r103, %r99, 31;
	add.s32 	%r104, %r99, %r103;
	shr.s32 	%r105, %r104, 1;
	mul.wide.s32 	%rd50, %r105, 2;
	add.s64 	%rd51, %rd2, %rd50;
	ld.global.v2.u8 	{%rs3, %rs4}, [%rd51];
	setp.eq.s16 	%p18, %rs3, 0;
	mul.f32 	%f44, %f43, %f35;
	selp.f32 	%f10, %f34, %f44, %p18;
	setp.eq.s16 	%p19, %rs4, 0;
	mov.f32 	%f266, %f34;
	@%p19 bra 	$L__BB592_12;
	ld.global.f32 	%f45, [%rd16+4];
	mul.f32 	%f266, %f45, %f35;
$L__BB592_12:
	shl.b32 	%r106, %r209, 2;
	mov.u32 	%r107, shared_buf;
	add.s32 	%r23, %r107, %r106;
	st.shared.f32 	[%r23], %f10;
	max.f32 	%f46, %f268, %f10;
	add.s32 	%r24, %r23, %r14;
	st.shared.f32 	[%r24], %f266;
	max.f32 	%f13, %f46, %f266;
	add.s32 	%r108, %r22, 1024;
	div.s32 	%r109, %r108, %r35;
	mul.lo.s32 	%r110, %r109, %r35;
	sub.s32 	%r111, %r108, %r110;
	div.s32 	%r112, %r111, %r36;
	mul.lo.s32 	%r113, %r112, %r36;
	sub.s32 	%r114, %r111, %r113;
	div.s32 	%r115, %r114, %r37;
	mul.lo.s32 	%r116, %r115, %r37;
	sub.s32 	%r117, %r114, %r116;
	selp.b32 	%r118, 0, %r109, %p17;
	selp.b32 	%r119, 0, %r112, %p16;
	selp.b32 	%r120, 0, %r115, %p15;
	selp.b32 	%r121, 0, %r117, %p14;
	mul.lo.s32 	%r122, %r39, %r118;
	mad.lo.s32 	%r123, %r40, %r119, %r122;
	mad.lo.s32 	%r124, %r41, %r120, %r123;
	mad.lo.s32 	%r125, %r42, %r121, %r124;
	shr.u32 	%r126, %r108, 31;
	add.s32 	%r127, %r108, %r126;
	shr.s32 	%r128, %r127, 1;
	mul.wide.s32 	%rd52, %r128, 8;
	add.s64 	%rd17, %rd1, %rd52;
	ld.global.f32 	%f47, [%rd17];
	shr.u32 	%r129, %r125, 31;
	add.s32 	%r130, %r125, %r129;
	shr.s32 	%r131, %r130, 1;
	mul.wide.s32 	%rd53, %r131, 2;
	add.s64 	%rd54, %rd2, %rd53;
	ld.global.v2.u8 	{%rs5, %rs6}, [%rd54];
	setp.eq.s16 	%p24, %rs5, 0;
	mul.f32 	%f48, %f47, %f35;
	selp.f32 	%f14, %f34, %f48, %p24;
	setp.eq.s16 	%p25, %rs6, 0;
	mov.f32 	%f267, %f34;
	@%p25 bra 	$L__BB592_14;
	ld.global.f32 	%f49, [%rd17+4];
	mul.f32 	%f267, %f49, %f35;
$L__BB592_14:
	st.shared.f32 	[%r23+2048], %f14;
	max.f32 	%f50, %f13, %f14;
	st.shared.f32 	[%r24+2048], %f267;
	max.f32 	%f268, %f50, %f267;
	add.s32 	%r209, %r209, 1024;
	setp.lt.s32 	%p26, %r209, %r9;
	@%p26 bra 	$L__BB592_10;
$L__BB592_15:
	setp.gt.s32 	%p28, %r44, 15;
	setp.gt.s32 	%p29, %r44, 23;
	setp.gt.s32 	%p30, %r44, 27;
	setp.gt.s32 	%p31, %r44, 29;
	setp.gt.s32 	%p32, %r44, 30;
	mov.b32 	%r133, %f268;
	mov.b32 	%r134, 1;
	mov.b32 	%r155, 31;
	mov.b32 	%r156, -1;
	// begin inline asm
	shfl.sync.down.b32 %r132, %r133, %r134, %r155, %r156;
	// end inline asm
	mov.b32 	%f51, %r132;
	max.f32 	%f52, %f268, %f51;
	selp.f32 	%f53, %f268, %f52, %p32;
	mov.b32 	%r138, %f53;
	mov.b32 	%r139, 2;
	// begin inline asm
	shfl.sync.down.b32 %r137, %r138, %r139, %r155, %r156;
	// end inline asm
	mov.b32 	%f54, %r137;
	max.f32 	%f55, %f53, %f54;
	selp.f32 	%f56, %f53, %f55, %p31;
	mov.b32 	%r143, %f56;
	mov.b32 	%r144, 4;
	// begin inline asm
	shfl.sync.down.b32 %r142, %r143, %r144, %r155, %r156;
	// end inline asm
	mov.b32 	%f57, %r142;
	max.f32 	%f58, %f56, %f57;
	selp.f32 	%f59, %f56, %f58, %p30;
	mov.b32 	%r148, %f59;
	mov.b32 	%r149, 8;
	// begin inline asm
	shfl.sync.down.b32 %r147, %r148, %r149, %r155, %r156;
	// end inline asm
	mov.b32 	%f60, %r147;
	max.f32 	%f19, %f59, %f60;
	selp.f32 	%f269, %f59, %f19, %p29;
	mov.b32 	%r153, %f269;
	mov.b32 	%r154, 16;
	// begin inline asm
	shfl.sync.down.b32 %r152, %r153, %r154, %r155, %r156;
	// end inline asm
	mov.pred 	%p57, 0;
	@%p28 bra 	$L__BB592_18;
	setp.ne.s32 	%p34, %r44, 0;
	mov.b32 	%f61, %r152;
	max.f32 	%f269, %f19, %f61;
	@%p34 bra 	$L__BB592_18;
	shr.u32 	%r157, %r8, 3;
	and.b32  	%r158, %r157, 124;
	mov.u32 	%r159, _ZZ14BlockAllReduceI5MaxOpfLi512EET0_S1_E12temp_storage;
	add.s32 	%r160, %r159, %r158;
	st.shared.f32 	[%r160+16], %f269;
	mov.pred 	%p57, -1;
$L__BB592_18:
	setp.ne.s32 	%p36, %r8, 0;
	bar.sync 	0;
	@%p36 bra 	$L__BB592_20;
	ld.shared.f32 	%f62, [_ZZ14BlockAllReduceI5MaxOpfLi512EET0_S1_E12temp_storage+20];
	max.f32 	%f63, %f269, %f62;
	ld.shared.f32 	%f64, [_ZZ14BlockAllReduceI5MaxOpfLi512EET0_S1_E12temp_storage+24];
	max.f32 	%f65, %f63, %f64;
	ld.shared.f32 	%f66, [_ZZ14BlockAllReduceI5MaxOpfLi512EET0_S1_E12temp_storage+28];
	max.f32 	%f67, %f65, %f66;
	ld.shared.f32 	%f68, [_ZZ14BlockAllReduceI5MaxOpfLi512EET0_S1_E12temp_storage+32];
	max.f32 	%f69, %f67, %f68;
	ld.shared.f32 	%f70, [_ZZ14BlockAllReduceI5MaxOpfLi512EET0_S1_E12temp_storage+36];
	max.f32 	%f71, %f69, %f70;
	ld.shared.f32 	%f72, [_ZZ14BlockAllReduceI5MaxOpfLi512EET0_S1_E12temp_storage+40];
	max.f32 	%f73, %f71, %f72;
	ld.shared.f32 	%f74, [_ZZ14BlockAllReduceI5MaxOpfLi512EET0_S1_E12temp_storage+44];
	max.f32 	%f75, %f73, %f74;
	ld.shared.f32 	%f76, [_ZZ14BlockAllReduceI5MaxOpfLi512EET0_S1_E12temp_storage+48];
	max.f32 	%f77, %f75, %f76;
	ld.shared.f32 	%f78, [_ZZ14BlockAllReduceI5MaxOpfLi512EET0_S1_E12temp_storage+52];
	max.f32 	%f79, %f77, %f78;
	ld.shared.f32 	%f80, [_ZZ14BlockAllReduceI5MaxOpfLi512EET0_S1_E12temp_storage+56];
	max.f32 	%f81, %f79, %f80;
	ld.shared.f32 	%f82, [_ZZ14BlockAllReduceI5MaxOpfLi512EET0_S1_E12temp_storage+60];
	max.f32 	%f83, %f81, %f82;
	ld.shared.f32 	%f84, [_ZZ14BlockAllReduceI5MaxOpfLi512EET0_S1_E12temp_storage+64];
	max.f32 	%f85, %f83, %f84;
	ld.shared.f32 	%f86, [_ZZ14BlockAllReduceI5MaxOpfLi512EET0_S1_E12temp_storage+68];
	max.f32 	%f87, %f85, %f86;
	ld.shared.f32 	%f88, [_ZZ14BlockAllReduceI5MaxOpfLi512EET0_S1_E12temp_storage+72];
	max.f32 	%f89, %f87, %f88;
	ld.shared.f32 	%f90, [_ZZ14BlockAllReduceI5MaxOpfLi512EET0_S1_E12temp_storage+76];
	max.f32 	%f91, %f89, %f90;
	st.shared.f32 	[_ZZ14BlockAllReduceI5MaxOpfLi512EET0_S1_E16result_broadcast], %f91;
$L__BB592_20:
	setp.le.s64 	%p37, %rd34, %rd9;
	bar.sync 	0;
	mov.f32 	%f273, 0f00000000;
	ld.shared.f32 	%f23, [_ZZ14BlockAllReduceI5MaxOpfLi512EET0_S1_E16result_broadcast];
	@%p37 bra 	$L__BB592_27;
	setp.eq.s64 	%p38, %rd12, 1536;
	mov.f32 	%f273, 0f00000000;
	mov.u32 	%r210, %r8;
	@%p38 bra 	$L__BB592_25;
	setp.eq.s64 	%p39, %rd12, 0;
	ld.shared.f32 	%f95, [%r13];
	sub.f32 	%f96, %f95, %f23;
	fma.rn.f32 	%f97, %f96, 0f3BBB989D, 0f3F000000;
	cvt.sat.f32.f32 	%f98, %f97;
	mov.f32 	%f99, 0f4B400001;
	mov.f32 	%f100, 0f437C0000;
	fma.rm.f32 	%f101, %f98, %f100, %f99;
	add.f32 	%f102, %f101, 0fCB40007F;
	neg.f32 	%f103, %f102;
	fma.rn.f32 	%f104, %f96, 0f3FB8AA3B, %f103;
	fma.rn.f32 	%f105, %f96, 0f32A57060, %f104;
	mov.b32 	%r161, %f101;
	shl.b32 	%r162, %r161, 23;
	mov.b32 	%f106, %r162;
	ex2.approx.ftz.f32 	%f107, %f105;
	mul.f32 	%f108, %f107, %f106;
	st.shared.f32 	[%r13], %f108;
	add.f32 	%f273, %f108, 0f00000000;
	mov.u32 	%r210, %r16;
	@%p39 bra 	$L__BB592_25;
	or.b32  	%r210, %r8, 1024;
	setp.eq.s64 	%p40, %rd12, 512;
	ld.shared.f32 	%f109, [%r13+2048];
	sub.f32 	%f110, %f109, %f23;
	fma.rn.f32 	%f111, %f110, 0f3BBB989D, 0f3F000000;
	cvt.sat.f32.f32 	%f112, %f111;
	mov.f32 	%f113, 0f4B400001;
	mov.f32 	%f114, 0f437C0000;
	fma.rm.f32 	%f115, %f112, %f114, %f113;
	add.f32 	%f116, %f115, 0fCB40007F;
	neg.f32 	%f117, %f116;
	fma.rn.f32 	%f118, %f110, 0f3FB8AA3B, %f117;
	fma.rn.f32 	%f119, %f110, 0f32A57060, %f118;
	mov.b32 	%r163, %f115;
	shl.b32 	%r164, %r163, 23;
	mov.b32 	%f120, %r164;
	ex2.approx.ftz.f32 	%f121, %f119;
	mul.f32 	%f122, %f121, %f120;
	st.shared.f32 	[%r13+2048], %f122;
	add.f32 	%f273, %f273, %f122;
	@%p40 bra 	$L__BB592_25;
	ld.shared.f32 	%f123, [%r13+4096];
	sub.f32 	%f124, %f123, %f23;
	fma.rn.f32 	%f125, %f124, 0f3BBB989D, 0f3F000000;
	cvt.sat.f32.f32 	%f126, %f125;
	mov.f32 	%f127, 0f4B400001;
	mov.f32 	%f128, 0f437C0000;
	fma.rm.f32 	%f129, %f126, %f128, %f127;
	add.f32 	%f130, %f129, 0fCB40007F;
	neg.f32 	%f131, %f130;
	fma.rn.f32 	%f132, %f124, 0f3FB8AA3B, %f131;
	fma.rn.f32 	%f133, %f124, 0f32A57060, %f132;
	mov.b32 	%r165, %f129;
	shl.b32 	%r166, %r165, 23;
	mov.b32 	%f134, %r166;
	ex2.approx.ftz.f32 	%f135, %f133;
	mul.f32 	%f136, %f135, %f134;
	st.shared.f32 	[%r13+4096], %f136;
	add.f32 	%f273, %f273, %f136;
	mov.u32 	%r210, %r17;
$L__BB592_25:
	setp.lt.u64 	%p41, %rd11, 1536;
	@%p41 bra 	$L__BB592_27;
$L__BB592_26:
	shl.b32 	%r167, %r210, 2;
	mov.u32 	%r168, shared_buf;
	add.s32 	%r169, %r168, %r167;
	ld.shared.f32 	%f137, [%r169];
	sub.f32 	%f138, %f137, %f23;
	fma.rn.f32 	%f139, %f138, 0f3BBB989D, 0f3F000000;
	cvt.sat.f32.f32 	%f140, %f139;
	mov.f32 	%f141, 0f4B400001;
	mov.f32 	%f142, 0f437C0000;
	fma.rm.f32 	%f143, %f140, %f142, %f141;
	add.f32 	%f144, %f143, 0fCB40007F;
	neg.f32 	%f145, %f144;
	fma.rn.f32 	%f146, %f138, 0f3FB8AA3B, %f145;
	fma.rn.f32 	%f147, %f138, 0f32A57060, %f146;
	mov.b32 	%r170, %f143;
	shl.b32 	%r171, %r170, 23;
	mov.b32 	%f148, %r171;
	ex2.approx.ftz.f32 	%f149, %f147;
	mul.f32 	%f150, %f149, %f148;
	st.shared.f32 	[%r169], %f150;
	add.f32 	%f151, %f273, %f150;
	ld.shared.f32 	%f152, [%r169+2048];
	sub.f32 	%f153, %f152, %f23;
	fma.rn.f32 	%f154, %f153, 0f3BBB989D, 0f3F000000;
	cvt.sat.f32.f32 	%f155, %f154;
	fma.rm.f32 	%f156, %f155, %f142, %f141;
	add.f32 	%f157, %f156, 0fCB40007F;
	neg.f32 	%f158, %f157;
	fma.rn.f32 	%f159, %f153, 0f3FB8AA3B, %f158;
	fma.rn.f32 	%f160, %f153, 0f32A57060, %f159;
	mov.b32 	%r172, %f156;
	shl.b32 	%r173, %r172, 23;
	mov.b32 	%f161, %r173;
	ex2.approx.ftz.f32 	%f162, %f160;
	mul.f32 	%f163, %f162, %f161;
	st.shared.f32 	[%r169+2048], %f163;
	add.f32 	%f164, %f151, %f163;
	ld.shared.f32 	%f165, [%r169+4096];
	sub.f32 	%f166, %f165, %f23;
	fma.rn.f32 	%f167, %f166, 0f3BBB989D, 0f3F000000;
	cvt.sat.f32.f32 	%f168, %f167;
	fma.rm.f32 	%f169, %f168, %f142, %f141;
	add.f32 	%f170, %f169, 0fCB40007F;
	neg.f32 	%f171, %f170;
	fma.rn.f32 	%f172, %f166, 0f3FB8AA3B, %f171;
	fma.rn.f32 	%f173, %f166, 0f32A57060, %f172;
	mov.b32 	%r174, %f169;
	shl.b32 	%r175, %r174, 23;
	mov.b32 	%f174, %r175;
	ex2.approx.ftz.f32 	%f175, %f173;
	mul.f32 	%f176, %f175, %f174;
	st.shared.f32 	[%r169+4096], %f176;
	add.f32 	%f177, %f164, %f176;
	ld.shared.f32 	%f178, [%r169+6144];
	sub.f32 	%f179, %f178, %f23;
	fma.rn.f32 	%f180, %f179, 0f3BBB989D, 0f3F000000;
	cvt.sat.f32.f32 	%f181, %f180;
	fma.rm.f32 	%f182, %f181, %f142, %f141;
	add.f32 	%f183, %f182, 0fCB40007F;
	neg.f32 	%f184, %f183;
	fma.rn.f32 	%f185, %f179, 0f3FB8AA3B, %f184;
	fma.rn.f32 	%f186, %f179, 0f32A57060, %f185;
	mov.b32 	%r176, %f182;
	shl.b32 	%r177, %r176, 23;
	mov.b32 	%f187, %r177;
	ex2.approx.ftz.f32 	%f188, %f186;
	mul.f32 	%f189, %f188, %f187;
	st.shared.f32 	[%r169+6144], %f189;
	add.f32 	%f273, %f177, %f189;
	add.s32 	%r210, %r210, 2048;
	cvt.u64.u32 	%rd55, %r210;
	setp.gt.u64 	%p42, %rd34, %rd55;
	@%p42 bra 	$L__BB592_26;
$L__BB592_27:
	mov.b32 	%r179, %f273;
	mov.b32 	%r180, 1;
	mov.b32 	%r201, 31;
	mov.b32 	%r202, -1;
	// begin inline asm
	shfl.sync.down.b32 %r178, %r179, %r180, %r201, %r202;
	// end inline asm
	mov.b32 	%f190, %r178;
	add.f32 	%f191, %f273, %f190;
	selp.f32 	%f192, %f273, %f191, %p32;
	mov.b32 	%r184, %f192;
	mov.b32 	%r185, 2;
	// begin inline asm
	shfl.sync.down.b32 %r183, %r184, %r185, %r201, %r202;
	// end inline asm
	mov.b32 	%f193, %r183;
	add.f32 	%f194, %f192, %f193;
	selp.f32 	%f195, %f192, %f194, %p31;
	mov.b32 	%r189, %f195;
	mov.b32 	%r190, 4;
	// begin inline asm
	shfl.sync.down.b32 %r188, %r189, %r190, %r201, %r202;
	// end inline asm
	mov.b32 	%f196, %r188;
	add.f32 	%f197, %f195, %f196;
	selp.f32 	%f198, %f195, %f197, %p30;
	mov.b32 	%r194, %f198;
	mov.b32 	%r195, 8;
	// begin inline asm
	shfl.sync.down.b32 %r193, %r194, %r195, %r201, %r202;
	// end inline asm
	mov.b32 	%f199, %r193;
	add.f32 	%f200, %f198, %f199;
	selp.f32 	%f201, %f198, %f200, %p29;
	mov.b32 	%r199, %f201;
	mov.b32 	%r200, 16;
	// begin inline asm
	shfl.sync.down.b32 %r198, %r199, %r200, %r201, %r202;
	// end inline asm
	mov.b32 	%f202, %r198;
	add.f32 	%f203, %f201, %f202;
	selp.f32 	%f32, %f201, %f203, %p28;
	not.pred 	%p48, %p57;
	@%p48 bra 	$L__BB592_29;
	st.shared.f32 	[%r11], %f32;
$L__BB592_29:
	setp.ne.s32 	%p49, %r8, 0;
	bar.sync 	0;
	@%p49 bra 	$L__BB592_31;
	ld.shared.f32 	%f204, [_ZZ14BlockAllReduceI5SumOpfLi512EET0_S1_E12temp_storage+20];
	add.f32 	%f205, %f32, %f204;
	ld.shared.f32 	%f206, [_ZZ14BlockAllReduceI5SumOpfLi512EET0_S1_E12temp_storage+24];
	add.f32 	%f207, %f205, %f206;
	ld.shared.f32 	%f208, [_ZZ14BlockAllReduceI5SumOpfLi512EET0_S1_E12temp_storage+28];
	add.f32 	%f209, %f207, %f208;
	ld.shared.f32 	%f210, [_ZZ14BlockAllReduceI5SumOpfLi512EET0_S1_E12temp_storage+32];
	add.f32 	%f211, %f209, %f210;
	ld.shared.f32 	%f212, [_ZZ14BlockAllReduceI5SumOpfLi512EET0_S1_E12temp_storage+36];
	add.f32 	%f213, %f211, %f212;
	ld.shared.f32 	%f214, [_ZZ14BlockAllReduceI5SumOpfLi512EET0_S1_E12temp_storage+40];
	add.f32 	%f215, %f213, %f214;
	ld.shared.f32 	%f216, [_ZZ14BlockAllReduceI5SumOpfLi512EET0_S1_E12temp_storage+44];
	add.f32 	%f217, %f215, %f216;
	ld.shared.f32 	%f218, [_ZZ14BlockAllReduceI5SumOpfLi512EET0_S1_E12temp_storage+48];
	add.f32 	%f219, %f217, %f218;
	ld.shared.f32 	%f220, [_ZZ14BlockAllReduceI5SumOpfLi512EET0_S1_E12temp_storage+52];
	add.f32 	%f221, %f219, %f220;
	ld.shared.f32 	%f222, [_ZZ14BlockAllReduceI5SumOpfLi512EET0_S1_E12temp_storage+56];
	add.f32 	%f223, %f221, %f222;
	ld.shared.f32 	%f224, [_ZZ14BlockAllReduceI5SumOpfLi512EET0_S1_E12temp_storage+60];
	add.f32 	%f225, %f223, %f224;
	ld.shared.f32 	%f226, [_ZZ14BlockAllReduceI5SumOpfLi512EET0_S1_E12temp_storage+64];
	add.f32 	%f227, %f225, %f226;
	ld.shared.f32 	%f228, [_ZZ14BlockAllReduceI5SumOpfLi512EET0_S1_E12temp_storage+68];
	add.f32 	%f229, %f227, %f228;
	ld.shared.f32 	%f230, [_ZZ14BlockAllReduceI5SumOpfLi512EET0_S1_E12temp_storage+72];
	add.f32 	%f231, %f229, %f230;
	ld.shared.f32 	%f232, [_ZZ14BlockAllReduceI5SumOpfLi512EET0_S1_E12temp_storage+76];
	add.f32 	%f233, %f231, %f232;
	st.shared.f32 	[_ZZ14BlockAllReduceI5SumOpfLi512EET0_S1_E16result_broadcast], %f233;
$L__BB592_31:
	setp.ge.s32 	%p50, %r8, %r9;
	bar.sync 	0;
	ld.shared.f32 	%f33, [_ZZ14BlockAllReduceI5SumOpfLi512EET0_S1_E16result_broadcast];
	@%p50 bra 	$L__BB592_38;
	setp.eq.s32 	%p51, %r18, 1536;
	mul.lo.s64 	%rd18, %rd98, %rd32;
	mov.u32 	%r212, %r8;
	@%p51 bra 	$L__BB592_36;
	setp.eq.s32 	%p52, %r18, 0;
	ld.shared.f32 	%f234, [%r13];
	div.rn.f32 	%f235, %f234, %f33;
	ld.shared.f32 	%f236, [%r15];
	div.rn.f32 	%f237, %f236, %f33;
	add.s64 	%rd19, %rd18, %rd13;
	shr.u64 	%rd56, %rd19, 63;
	add.s64 	%rd57, %rd19, %rd56;
	shl.b64 	%rd58, %rd57, 2;
	and.b64  	%rd59, %rd58, -8;
	add.s64 	%rd60, %rd7, %rd59;
	st.global.v2.f32 	[%rd60], {%f235, %f237};
	mov.u32 	%r212, %r16;
	@%p52 bra 	$L__BB592_36;
	or.b32  	%r212, %r8, 1024;
	setp.eq.s32 	%p53, %r18, 512;
	ld.shared.f32 	%f238, [%r13+2048];
	div.rn.f32 	%f239, %f238, %f33;
	ld.shared.f32 	%f240, [%r15+2048];
	div.rn.f32 	%f241, %f240, %f33;
	add.s64 	%rd61, %rd19, 1024;
	shr.u64 	%rd62, %rd61, 63;
	add.s64 	%rd63, %rd61, %rd62;
	shl.b64 	%rd64, %rd63, 2;
	and.b64  	%rd65, %rd64, -8;
	add.s64 	%rd66, %rd7, %rd65;
	st.global.v2.f32 	[%rd66], {%f239, %f241};
	@%p53 bra 	$L__BB592_36;
	ld.shared.f32 	%f242, [%r13+4096];
	div.rn.f32 	%f243, %f242, %f33;
	ld.shared.f32 	%f244, [%r15+4096];
	div.rn.f32 	%f245, %f244, %f33;
	add.s64 	%rd67, %rd19, 2048;
	shr.u64 	%rd68, %rd67, 63;
	add.s64 	%rd69, %rd67, %rd68;
	shl.b64 	%rd70, %rd69, 2;
	and.b64  	%rd71, %rd70, -8;
	add.s64 	%rd72, %rd7, %rd71;
	st.global.v2.f32 	[%rd72], {%f243, %f245};
	mov.u32 	%r212, %r17;
$L__BB592_36:
	setp.lt.u32 	%p54, %r12, 1536;
	@%p54 bra 	$L__BB592_38;
$L__BB592_37:
	shl.b32 	%r203, %r212, 2;
	mov.u32 	%r204, shared_buf;
	add.s32 	%r205, %r204, %r203;
	ld.shared.f32 	%f246, [%r205];
	div.rn.f32 	%f247, %f246, %f33;
	add.s32 	%r206, %r205, %r14;
	ld.shared.f32 	%f248, [%r206];
	div.rn.f32 	%f249, %f248, %f33;
	shl.b32 	%r207, %r212, 1;
	cvt.u64.u32 	%rd73, %r207;
	add.s64 	%rd74, %rd18, %rd73;
	shr.u64 	%rd75, %rd74, 63;
	add.s64 	%rd76, %rd74, %rd75;
	shl.b64 	%rd77, %rd76, 2;
	and.b64  	%rd78, %rd77, -8;
	add.s64 	%rd79, %rd7, %rd78;
	st.global.v2.f32 	[%rd79], {%f247, %f249};
	ld.shared.f32 	%f250, [%r205+2048];
	div.rn.f32 	%f251, %f250, %f33;
	ld.shared.f32 	%f252, [%r206+2048];
	div.rn.f32 	%f253, %f252, %f33;
	add.s64 	%rd80, %rd74, 1024;
	shr.u64 	%rd81, %rd80, 63;
	add.s64 	%rd82, %rd80, %rd81;
	shl.b64 	%rd83, %rd82, 2;
	and.b64  	%rd84, %rd83, -8;
	add.s64 	%rd85, %rd7, %rd84;
	st.global.v2.f32 	[%rd85], {%f251, %f253};
	ld.shared.f32 	%f254, [%r205+4096];
	div.rn.f32 	%f255, %f254, %f33;
	ld.shared.f32 	%f256, [%r206+4096];
	div.rn.f32 	%f257, %f256, %f33;
	add.s64 	%rd86, %rd74, 2048;
	shr.u64 	%rd87, %rd86, 63;
	add.s64 	%rd88, %rd86, %rd87;
	shl.b64 	%rd89, %rd88, 2;
	and.b64  	%rd90, %rd89, -8;
	add.s64 	%rd91, %rd7, %rd90;
	st.global.v2.f32 	[%rd91], {%f255, %f257};
	ld.shared.f32 	%f258, [%r205+6144];
	div.rn.f32 	%f259, %f258, %f33;
	ld.shared.f32 	%f260, [%r206+6144];
	div.rn.f32 	%f261, %f260, %f33;
	add.s64 	%rd92, %rd74, 3072;
	shr.u64 	%rd93, %rd92, 63;
	add.s64 	%rd94, %rd92, %rd93;
	shl.b64 	%rd95, %rd94, 2;
	and.b64  	%rd96, %rd95, -8;
	add.s64 	%rd97, %rd7, %rd96;
	st.global.v2.f32 	[%rd97], {%f259, %f261};
	add.s32 	%r212, %r212, 2048;
	setp.lt.s32 	%p55, %r212, %r9;
	@%p55 bra 	$L__BB592_37;
$L__BB592_38:
	add.s64 	%rd98, %rd98, %rd10;
	setp.lt.s64 	%p56, %rd98, %rd33;
	@%p56 bra 	$L__BB592_4;
$L__BB592_39:
	ret;

}
	// .globl	_Z20SoftmaxBlockSMemImplI22BroadcastScaleMaskLoadIffbLm4EiE11DirectStoreIffEfLi2ELi256EL9Algorithm0EEvT_T0_ll
.visible .entry _Z20SoftmaxBlockSMemImplI22BroadcastScaleMaskLoadIffbLm4EiE11DirectStoreIffEfLi2ELi256EL9Algorithm0EEvT_T0_ll(
	.param .align 8 .b8 _Z20SoftmaxBlockSMemImplI22BroadcastScaleMaskLoadIffbLm4EiE11DirectStoreIffEfLi2ELi256EL9Algorithm0EEvT_T0_ll_param_0[120],
	.param .align 8 .b8 _Z20SoftmaxBlockSMemImplI22BroadcastScaleMaskLoadIffbLm4EiE11DirectStoreIffEfLi2ELi256EL9Algorithm0EEvT_T0_ll_param_1[16],
	.param .u64 _Z20SoftmaxBlockSMemImplI22BroadcastScaleMaskLoadIffbLm4EiE11DirectStoreIffEfLi2ELi256EL9Algorithm0EEvT_T0_ll_param_2,
	.param .u64 _Z20SoftmaxBlockSMemImplI22BroadcastScaleMaskLoadIffbLm4EiE11DirectStoreIffEfLi2ELi256EL9Algorithm0EEvT_T0_ll_param_3
)
{
	.reg .pred 	%p<58>;
	.reg .b16 	%rs<7>;
	.reg .b32 	%r<217>;
	.reg .b32 	%f<242>;
	.reg .b64 	%rd<101>;

	ld.param.u64 	%rd32, [_Z20SoftmaxBlockSMemImplI22BroadcastScaleMaskLoadIffbLm4EiE11DirectStoreIffEfLi2ELi256EL9Algorithm0EEvT_T0_ll_param_1+8];
	ld.param.v2.f32 	{%f34, %f35}, [_Z20SoftmaxBlockSMemImplI22BroadcastScaleMaskLoadIffbLm4EiE11DirectStoreIffEfLi2ELi256EL9Algorithm0EEvT_T0_ll_param_0+112];
	ld.param.u64 	%rd30, [_Z20SoftmaxBlockSMemImplI22BroadcastScaleMaskLoadIffbLm4EiE11DirectStoreIffEfLi2ELi256EL9Algorithm0EEvT_T0_ll_param_0+104];
	ld.param.v2.u32 	{%r42, %r43}, [_Z20SoftmaxBlockSMemImplI22BroadcastScaleMaskLoadIffbLm4EiE11DirectStoreIffEfLi2ELi256EL9Algorithm0EEvT_T0_ll_param_0+88];
	ld.param.v2.u32 	{%r40, %r41}, [_Z20SoftmaxBlockSMemImplI22BroadcastScaleMaskLoadIffbLm4EiE11DirectStoreIffEfLi2ELi256EL9Algorithm0EEvT_T0_ll_param_0+80];
	ld.param.v2.u32 	{%r38, %r39}, [_Z20SoftmaxBlockSMemImplI22BroadcastScaleMaskLoadIffbLm4EiE11DirectStoreIffEfLi2ELi256EL9Algorithm0EEvT_T0_ll_param_0+64];
	ld.param.v2.u32 	{%r36, %r37}, [_Z20SoftmaxBlockSMemImplI22BroadcastScaleMaskLoadIffbLm4EiE11DirectStoreIffEfLi2ELi256EL9Algorithm0EEvT_T0_ll_param_0+56];
	ld.param.u64 	%rd26, [_Z20SoftmaxBlockSMemImplI22BroadcastScaleMaskLoadIffbLm4EiE11DirectStoreIffEfLi2ELi256EL9Algorithm0EEvT_T0_ll_param_0+40];
	ld.param.u64 	%rd25, [_Z20SoftmaxBlockSMemImplI22BroadcastScaleMaskLoadIffbLm4EiE11DirectStoreIffEfLi2ELi256EL9Algorithm0EEvT_T0_ll_param_0+32];
	ld.param.u64 	%rd24, [_Z20SoftmaxBlockSMemImplI22BroadcastScaleMaskLoadIffbLm4EiE11DirectStoreIffEfLi2ELi256EL9Algorithm0EEvT_T0_ll_param_0+24];
	ld.param.u64 	%rd23, [_Z20SoftmaxBlockSMemImplI22BroadcastScaleMaskLoadIffbLm4EiE11DirectStoreIffEfLi2ELi256EL9Algorithm0EEvT_T0_ll_param_0+16];
	ld.param.u64 	%rd31, [_Z20SoftmaxBlockSMemImplI22BroadcastScaleMaskLoadIffbLm4EiE11DirectStoreIffEfLi2ELi256EL9Algorithm0EEvT_T0_ll_param_1];
	ld.param.u64 	%rd22, [_Z20SoftmaxBlockSMemImplI22BroadcastScaleMaskLoadIffbLm4EiE11DirectStoreIffEfLi2ELi256EL9Algorithm0EEvT_T0_ll_param_0+8];
	ld.param.u64 	%rd21, [_Z20SoftmaxBlockSMemImplI22BroadcastScaleMaskLoadIffbLm4EiE11DirectStoreIffEfLi2ELi256EL9Algorithm0EEvT_T0_ll_param_0];
	ld.param.u64 	%rd33, [_Z20SoftmaxBlockSMemImplI22BroadcastScaleMaskLoadIffbLm4EiE11DirectStoreIffEfLi2ELi256EL9Algorithm0EEvT_T0_ll_param_2];
	ld.param.u64 	%rd34, [_Z20SoftmaxBlockSMemImplI22BroadcastScaleMaskLoadIffbLm4EiE11DirectStoreIffEfLi2ELi256EL9Algorithm0EEvT_T0_ll_param_3];
	cvta.to.global.u64 	%rd1, %rd21;
	cvta.to.global.u64 	%rd2, %rd22;
	cvta.to.global.u64 	%rd7, %rd31;
	mov.u32 	%r8, %tid.x;
	and.b64  	%rd35, %rd34, 1;
	setp.eq.b64 	%p2, %rd35, 1;
	not.pred 	%p3, %p2;
	@%p3 bra 	$L__BB593_2;
	mov.u64 	%rd36, $str$2;
	cvta.global.u64 	%rd37, %rd36;
	mov.u64 	%rd38, $str$1;
	cvta.global.u64 	%rd39, %rd38;
	mov.u64 	%rd40, __unnamed_579;
	cvta.global.u64 	%rd41, %rd40;
	{ // callseq 578, 0
	.param .b64 param0;
	st.param.b64 	[param0], %rd37;
	.param .b64 param1;
	st.param.b64 	[param1], %rd39;
	.param .b32 param2;
	st.param.b32 	[param2], 553;
	.param .b64 param3;
	st.param.b64 	[param3], %rd41;
	.param .b64 param4;
	st.param.b64 	[param4], 1;
	call.uni 
	__assertfail, 
	(
	param0, 
	param1, 
	param2, 
	param3, 
	param4
	);
	} // callseq 578
$L__BB593_2:
	shr.u64 	%rd42, %rd34, 63;
	add.s64 	%rd43, %rd34, %rd42;
	shr.u64 	%rd44, %rd43, 1;
	cvt.u32.u64 	%r9, %rd44;
	mov.u32 	%r44, %ctaid.x;
	cvt.u64.u32 	%rd100, %r44;
	setp.le.s64 	%p4, %rd33, %rd100;
	@%p4 bra 	$L__BB593_39;
	// begin inline asm
	mov.u32 %r45, %laneid;
	// end inline asm
	cvt.u64.u32 	%rd9, %r8;
	shr.u32 	%r46, %r8, 3;
	and.b32  	%r47, %r46, 124;
	mov.u32 	%r48, _ZZ14BlockAllReduceI5SumOpfLi256EET0_S1_E12temp_storage;
	add.s32 	%r49, %r48, %r47;
	add.s32 	%r11, %r49, 8;
	mov.u32 	%r50, %nctaid.x;
	cvt.u64.u32 	%rd10, %r50;
	not.b32 	%r51, %r8;
	add.s32 	%r12, %r51, %r9;
	not.b64 	%rd45, %rd9;
	add.s64 	%rd11, %rd34, %rd45;
	shl.b32 	%r52, %r8, 1;
	shl.b32 	%r53, %r8, 2;
	mov.u32 	%r54, shared_buf;
	add.s32 	%r13, %r54, %r53;
	shl.b32 	%r14, %r9, 2;
	add.s32 	%r15, %r13, %r14;
	add.s32 	%r16, %r8, 256;
	and.b64  	%rd12, %rd11, 768;
	and.b32  	%r17, %r12, 768;
	cvt.u64.u32 	%rd13, %r52;
$L__BB593_4:
	setp.ge.s32 	%p5, %r8, %r9;
	mov.f32 	%f236, 0fFF800000;
	@%p5 bra 	$L__BB593_15;
	and.b32  	%r55, %r12, 256;
	setp.ne.s32 	%p6, %r55, 0;
	cvt.u32.u64 	%r56, %rd100;
	cvt.u32.u64 	%r57, %rd30;
	mul.lo.s32 	%r18, %r57, %r56;
	mov.f32 	%f236, 0fFF800000;
	mov.u32 	%r212, %r8;
	@%p6 bra 	$L__BB593_9;
	cvt.u32.u64 	%r58, %rd13;
	setp.eq.s64 	%p7, %rd26, 1;
	setp.eq.s64 	%p8, %rd25, 1;
	setp.eq.s64 	%p9, %rd24, 1;
	setp.eq.s64 	%p10, %rd23, 1;
	add.s32 	%r59, %r58, %r18;
	div.s32 	%r60, %r59, %r36;
	mul.lo.s32 	%r61, %r60, %r36;
	sub.s32 	%r62, %r59, %r61;
	div.s32 	%r63, %r62, %r37;
	mul.lo.s32 	%r64, %r63, %r37;
	sub.s32 	%r65, %r62, %r64;
	div.s32 	%r66, %r65, %r38;
	mul.lo.s32 	%r67, %r66, %r38;
	sub.s32 	%r68, %r65, %r67;
	selp.b32 	%r69, 0, %r60, %p10;
	selp.b32 	%r70, 0, %r63, %p9;
	selp.b32 	%r71, 0, %r66, %p8;
	selp.b32 	%r72, 0, %r68, %p7;
	mul.lo.s32 	%r73, %r40, %r69;
	mad.lo.s32 	%r74, %r41, %r70, %r73;
	mad.lo.s32 	%r75, %r42, %r71, %r74;
	mad.lo.s32 	%r76, %r43, %r72, %r75;
	shr.u32 	%r77, %r59, 31;
	add.s32 	%r78, %r59, %r77;
	shr.s32 	%r79, %r78, 1;
	mul.wide.s32 	%rd46, %r79, 8;
	add.s64 	%rd15, %rd1, %rd46;
	ld.global.f32 	%f39, [%rd15];
	shr.u32 	%r80, %r76, 31;
	add.s32 	%r81, %r76, %r80;
	shr.s32 	%r82, %r81, 1;
	mul.wide.s32 	%rd47, %r82, 2;
	add.s64 	%rd48, %rd2, %rd47;
	ld.global.v2.u8 	{%rs1, %rs2}, [%rd48];
	setp.eq.s16 	%p11, %rs1, 0;
	mul.f32 	%f40, %f39, %f35;
	selp.f32 	%f3, %f34, %f40, %p11;
	setp.eq.s16 	%p12, %rs2, 0;
	mov.f32 	%f230, %f34;
	@%p12 bra 	$L__BB593_8;
	ld.global.f32 	%f41, [%rd15+4];
	mul.f32 	%f230, %f41, %f35;
$L__BB593_8:
	st.shared.f32 	[%r13], %f3;
	max.f32 	%f42, %f3, 0fFF800000;
	st.shared.f32 	[%r15], %f230;
	max.f32 	%f236, %f42, %f230;
	mov.u32 	%r212, %r16;
$L__BB593_9:
	setp.lt.u32 	%p13, %r12, 256;
	@%p13 bra 	$L__BB593_15;
$L__BB593_10:
	setp.eq.s64 	%p14, %rd26, 1;
	setp.eq.s64 	%p15, %rd25, 1;
	setp.eq.s64 	%p16, %rd24, 1;
	setp.eq.s64 	%p17, %rd23, 1;
	shl.b32 	%r83, %r212, 1;
	add.s32 	%r21, %r83, %r18;
	div.s32 	%r84, %r21, %r36;
	mul.lo.s32 	%r85, %r84, %r36;
	sub.s32 	%r86, %r21, %r85;
	div.s32 	%r87, %r86, %r37;
	mul.lo.s32 	%r88, %r87, %r37;
	sub.s32 	%r89, %r86, %r88;
	div.s32 	%r90, %r89, %r38;
	mul.lo.s32 	%r91, %r90, %r38;
	sub.s32 	%r92, %r89, %r91;
	selp.b32 	%r93, 0, %r84, %p17;
	selp.b32 	%r94, 0, %r87, %p16;
	selp.b32 	%r95, 0, %r90, %p15;
	selp.b32 	%r96, 0, %r92, %p14;
	mul.lo.s32 	%r97, %r40, %r93;
	mad.lo.s32 	%r98, %r41, %r94, %r97;
	mad.lo.s32 	%r99, %r42, %r95, %r98;
	mad.lo.s32 	%r100, %r43, %r96, %r99;
	shr.u32 	%r101, %r21, 31;
	add.s32 	%r102, %r21, %r101;
	shr.s32 	%r103, %r102, 1;
	mul.wide.s32 	%rd49, %r103, 8;
	add.s64 	%rd16, %rd1, %rd49;
	ld.global.f32 	%f43, [%rd16];
	shr.u32 	%r104, %r100, 31;
	add.s32 	%r105, %r100, %r104;
	shr.s32 	%r106, %r105, 1;
	mul.wide.s32 	%rd50, %r106, 2;
	add.s64 	%rd51, %rd2, %rd50;
	ld.global.v2.u8 	{%rs3, %rs4}, [%rd51];
	setp.eq.s16 	%p18, %rs3, 0;
	mul.f32 	%f44, %f43, %f35;
	selp.f32 	%f10, %f34, %f44, %p18;
	setp.eq.s16 	%p19, %rs4, 0;
	mov.f32 	%f234, %f34;
	@%p19 bra 	$L__BB593_12;
	ld.global.f32 	%f45, [%rd16+4];
	mul.f32 	%f234, %f45, %f35;
$L__BB593_12:
	shl.b32 	%r107, %r212, 2;
	mov.u32 	%r108, shared_buf;
	add.s32 	%r22, %r108, %r107;
	st.shared.f32 	[%r22], %f10;
	max.f32 	%f46, %f236, %f10;
	add.s32 	%r23, %r22, %r14;
	st.shared.f32 	[%r23], %f234;
	max.f32 	%f13, %f46, %f234;
	add.s32 	%r109, %r21, 512;
	div.s32 	%r110, %r109, %r36;
	mul.lo.s32 	%r111, %r110, %r36;
	sub.s32 	%r112, %r109, %r111;
	div.s32 	%r113, %r112, %r37;
	mul.lo.s32 	%r114, %r113, %r37;
	sub.s32 	%r115, %r112, %r114;
	div.s32 	%r116, %r115, %r38;
	mul.lo.s32 	%r117, %r116, %r38;
	sub.s32 	%r118, %r115, %r117;
	selp.b32 	%r119, 0, %r110, %p17;
	selp.b32 	%r120, 0, %r113, %p16;
	selp.b32 	%r121, 0, %r116, %p15;
	selp.b32 	%r122, 0, %r118, %p14;
	mul.lo.s32 	%r123, %r40, %r119;
	mad.lo.s32 	%r124, %r41, %r120, %r123;
	mad.lo.s32 	%r125, %r42, %r121, %r124;
	mad.lo.s32 	%r126, %r43, %r122, %r125;
	shr.u32 	%r127, %r109, 31;
	add.s32 	%r128, %r109, %r127;
	shr.s32 	%r129, %r128, 1;
	mul.wide.s32 	%rd52, %r129, 8;
	add.s64 	%rd17, %rd1, %rd52;
	ld.global.f32 	%f47, [%rd17];
	shr.u32 	%r130, %r126, 31;
	add.s32 	%r131, %r126, %r130;
	shr.s32 	%r132, %r131, 1;
	mul.wide.s32 	%rd53, %r132, 2;
	add.s64 	%rd54, %rd2, %rd53;
	ld.global.v2.u8 	{%rs5, %rs6}, [%rd54];
	setp.eq.s16 	%p24, %rs5, 0;
	mul.f32 	%f48, %f47, %f35;
	selp.f32 	%f14, %f34, %f48, %p24;
	setp.eq.s16 	%p25, %rs6, 0;
	mov.f32 	%f235, %f34;
	@%p25 bra 	$L__BB593_14;
	ld.global.f32 	%f49, [%rd17+4];
	mul.f32 	%f235, %f49, %f35;
$L__BB593_14:
	st.shared.f32 	[%r22+1024], %f14;
	max.f32 	%f50, %f13, %f14;
	st.shared.f32 	[%r23+1024], %f235;
	max.f32 	%f236, %f50, %f235;
	add.s32 	%r212, %r212, 512;
	setp.lt.s32 	%p26, %r212, %r9;
	@%p26 bra 	$L__BB593_10;
$L__BB593_15:
	setp.gt.s32 	%p28, %r45, 15;
	setp.gt.s32 	%p29, %r45, 23;
	setp.gt.s32 	%p30, %r45, 27;
	setp.gt.s32 	%p31, %r45, 29;
	setp.gt.s32 	%p32, %r45, 30;
	mov.b32 	%r134, %f236;
	mov.b32 	%r135, 1;
	mov.b32 	%r156, 31;
	mov.b32 	%r157, -1;
	// begin inline asm
	shfl.sync.down.b32 %r133, %r134, %r135, %r156, %r157;
	// end inline asm
	mov.b32 	%f51, %r133;
	max.f32 	%f52, %f236, %f51;
	selp.f32 	%f53, %f236, %f52, %p32;
	mov.b32 	%r139, %f53;
	mov.b32 	%r140, 2;
	// begin inline asm
	shfl.sync.down.b32 %r138, %r139, %r140, %r156, %r157;
	// end inline asm
	mov.b32 	%f54, %r138;
	max.f32 	%f55, %f53, %f54;
	selp.f32 	%f56, %f53, %f55, %p31;
	mov.b32 	%r144, %f56;
	mov.b32 	%r145, 4;
	// begin inline asm
	shfl.sync.down.b32 %r143, %r144, %r145, %r156, %r157;
	// end inline asm
	mov.b32 	%f57, %r143;
	max.f32 	%f58, %f56, %f57;
	selp.f32 	%f59, %f56, %f58, %p30;
	mov.b32 	%r149, %f59;
	mov.b32 	%r150, 8;
	// begin inline asm
	shfl.sync.down.b32 %r148, %r149, %r150, %r156, %r157;
	// end inline asm
	mov.b32 	%f60, %r148;
	max.f32 	%f19, %f59, %f60;
	selp.f32 	%f237, %f59, %f19, %p29;
	mov.b32 	%r154, %f237;
	mov.b32 	%r155, 16;
	// begin inline asm
	shfl.sync.down.b32 %r153, %r154, %r155, %r156, %r157;
	// end inline asm
	mov.pred 	%p57, 0;
	@%p28 bra 	$L__BB593_18;
	setp.ne.s32 	%p34, %r45, 0;
	mov.b32 	%f61, %r153;
	max.f32 	%f237, %f19, %f61;
	@%p34 bra 	$L__BB593_18;
	shr.u32 	%r158, %r8, 3;
	and.b32  	%r159, %r158, 124;
	mov.u32 	%r160, _ZZ14BlockAllReduceI5MaxOpfLi256EET0_S1_E12temp_storage;
	add.s32 	%r161, %r160, %r159;
	st.shared.f32 	[%r161+8], %f237;
	mov.pred 	%p57, -1;
$L__BB593_18:
	setp.ne.s32 	%p36, %r8, 0;
	bar.sync 	0;
	@%p36 bra 	$L__BB593_20;
	ld.shared.f32 	%f62, [_ZZ14BlockAllReduceI5MaxOpfLi256EET0_S1_E12temp_storage+12];
	max.f32 	%f63, %f237, %f62;
	ld.shared.f32 	%f64, [_ZZ14BlockAllReduceI5MaxOpfLi256EET0_S1_E12temp_storage+16];
	max.f32 	%f65, %f63, %f64;
	ld.shared.f32 	%f66, [_ZZ14BlockAllReduceI5MaxOpfLi256EET0_S1_E12temp_storage+20];
	max.f32 	%f67, %f65, %f66;
	ld.shared.f32 	%f68, [_ZZ14BlockAllReduceI5MaxOpfLi256EET0_S1_E12temp_storage+24];
	max.f32 	%f69, %f67, %f68;
	ld.shared.f32 	%f70, [_ZZ14BlockAllReduceI5MaxOpfLi256EET0_S1_E12temp_storage+28];
	max.f32 	%f71, %f69, %f70;
	ld.shared.f32 	%f72, [_ZZ14BlockAllReduceI5MaxOpfLi256EET0_S1_E12temp_storage+32];
	max.f32 	%f73, %f71, %f72;
	ld.shared.f32 	%f74, [_ZZ14BlockAllReduceI5MaxOpfLi256EET0_S1_E12temp_storage+36];
	max.f32 	%f75, %f73, %f74;
	st.shared.f32 	[_ZZ14BlockAllReduceI5MaxOpfLi256EET0_S1_E16result_broadcast], %f75;
$L__BB593_20:
	setp.le.s64 	%p37, %rd34, %rd9;
	bar.sync 	0;
	mov.f32 	%f241, 0f00000000;
	ld.shared.f32 	%f23, [_ZZ14BlockAllReduceI5MaxOpfLi256EET0_S1_E16result_broadcast];
	@%p37 bra 	$L__BB593_27;
	setp.eq.s64 	%p38, %rd12, 768;
	mov.f32 	%f241, 0f00000000;
	mov.u32 	%r213, %r8;
	@%p38 bra 	$L__BB593_25;
	setp.eq.s64 	%p39, %rd12, 0;
	ld.shared.f32 	%f79, [%r13];
	sub.f32 	%f80, %f79, %f23;
	fma.rn.f32 	%f81, %f80, 0f3BBB989D, 0f3F000000;
	cvt.sat.f32.f32 	%f82, %f81;
	mov.f32 	%f83, 0f4B400001;
	mov.f32 	%f84, 0f437C0000;
	fma.rm.f32 	%f85, %f82, %f84, %f83;
	add.f32 	%f86, %f85, 0fCB40007F;
	neg.f32 	%f87, %f86;
	fma.rn.f32 	%f88, %f80, 0f3FB8AA3B, %f87;
	fma.rn.f32 	%f89, %f80, 0f32A57060, %f88;
	mov.b32 	%r162, %f85;
	shl.b32 	%r163, %r162, 23;
	mov.b32 	%f90, %r163;
	ex2.approx.ftz.f32 	%f91, %f89;
	mul.f32 	%f92, %f91, %f90;
	st.shared.f32 	[%r13], %f92;
	add.f32 	%f241, %f92, 0f00000000;
	mov.u32 	%r213, %r16;
	@%p39 bra 	$L__BB593_25;
	add.s32 	%r213, %r8, 512;
	setp.eq.s64 	%p40, %rd12, 256;
	ld.shared.f32 	%f93, [%r13+1024];
	sub.f32 	%f94, %f93, %f23;
	fma.rn.f32 	%f95, %f94, 0f3BBB989D, 0f3F000000;
	cvt.sat.f32.f32 	%f96, %f95;
	mov.f32 	%f97, 0f4B400001;
	mov.f32 	%f98, 0f437C0000;
	fma.rm.f32 	%f99, %f96, %f98, %f97;
	add.f32 	%f100, %f99, 0fCB40007F;
	neg.f32 	%f101, %f100;
	fma.rn.f32 	%f102, %f94, 0f3FB8AA3B, %f101;
	fma.rn.f32 	%f103, %f94, 0f32A57060, %f102;
	mov.b32 	%r164, %f99;
	shl.b32 	%r165, %r164, 23;
	mov.b32 	%f104, %r165;
	ex2.approx.ftz.f32 	%f105, %f103;
	mul.f32 	%f106, %f105, %f104;
	st.shared.f32 	[%r13+1024], %f106;
	add.f32 	%f241, %f241, %f106;
	@%p40 bra 	$L__BB593_25;
	add.s32 	%r213, %r8, 768;
	ld.shared.f32 	%f107, [%r13+2048];
	sub.f32 	%f108, %f107, %f23;
	fma.rn.f32 	%f109, %f108, 0f3BBB989D, 0f3F000000;
	cvt.sat.f32.f32 	%f110, %f109;
	mov.f32 	%f111, 0f4B400001;
	mov.f32 	%f112, 0f437C0000;
	fma.rm.f32 	%f113, %f110, %f112, %f111;
	add.f32 	%f114, %f113, 0fCB40007F;
	neg.f32 	%f115, %f114;
	fma.rn.f32 	%f116, %f108, 0f3FB8AA3B, %f115;
	fma.rn.f32 	%f117, %f108, 0f32A57060, %f116;
	mov.b32 	%r166, %f113;
	shl.b32 	%r167, %r166, 23;
	mov.b32 	%f118, %r167;
	ex2.approx.ftz.f32 	%f119, %f117;
	mul.f32 	%f120, %f119, %f118;
	st.shared.f32 	[%r13+2048], %f120;
	add.f32 	%f241, %f241, %f120;
$L__BB593_25:
	setp.lt.u64 	%p41, %rd11, 768;
	@%p41 bra 	$L__BB593_27;
$L__BB593_26:
	shl.b32 	%r168, %r213, 2;
	mov.u32 	%r169, shared_buf;
	add.s32 	%r170, %r169, %r168;
	ld.shared.f32 	%f121, [%r170];
	sub.f32 	%f122, %f121, %f23;
	fma.rn.f32 	%f123, %f122, 0f3BBB989D, 0f3F000000;
	cvt.sat.f32.f32 	%f124, %f123;
	mov.f32 	%f125, 0f4B400001;
	mov.f32 	%f126, 0f437C0000;
	fma.rm.f32 	%f127, %f124, %f126, %f125;
	add.f32 	%f128, %f127, 0fCB40007F;
	neg.f32 	%f129, %f128;
	fma.rn.f32 	%f130, %f122, 0f3FB8AA3B, %f129;
	fma.rn.f32 	%f131, %f122, 0f32A57060, %f130;
	mov.b32 	%r171, %f127;
	shl.b32 	%r172, %r171, 23;
	mov.b32 	%f132, %r172;
	ex2.approx.ftz.f32 	%f133, %f131;
	mul.f32 	%f134, %f133, %f132;
	st.shared.f32 	[%r170], %f134;
	add.f32 	%f135, %f241, %f134;
	ld.shared.f32 	%f136, [%r170+1024];
	sub.f32 	%f137, %f136, %f23;
	fma.rn.f32 	%f138, %f137, 0f3BBB989D, 0f3F000000;
	cvt.sat.f32.f32 	%f139, %f138;
	fma.rm.f32 	%f140, %f139, %f126, %f125;
	add.f32 	%f141, %f140, 0fCB40007F;
	neg.f32 	%f142, %f141;
	fma.rn.f32 	%f143, %f137, 0f3FB8AA3B, %f142;
	fma.rn.f32 	%f144, %f137, 0f32A57060, %f143;
	mov.b32 	%r173, %f140;
	shl.b32 	%r174, %r173, 23;
	mov.b32 	%f145, %r174;
	ex2.approx.ftz.f32 	%f146, %f144;
	mul.f32 	%f147, %f146, %f145;
	st.shared.f32 	[%r170+1024], %f147;
	add.f32 	%f148, %f135, %f147;
	ld.shared.f32 	%f149, [%r170+2048];
	sub.f32 	%f150, %f149, %f23;
	fma.rn.f32 	%f151, %f150, 0f3BBB989D, 0f3F000000;
	cvt.sat.f32.f32 	%f152, %f151;
	fma.rm.f32 	%f153, %f152, %f126, %f125;
	add.f32 	%f154, %f153, 0fCB40007F;
	neg.f32 	%f155, %f154;
	fma.rn.f32 	%f156, %f150, 0f3FB8AA3B, %f155;
	fma.rn.f32 	%f157, %f150, 0f32A57060, %f156;
	mov.b32 	%r175, %f153;
	shl.b32 	%r176, %r175, 23;
	mov.b32 	%f158, %r176;
	ex2.approx.ftz.f32 	%f159, %f157;
	mul.f32 	%f160, %f159, %f158;
	st.shared.f32 	[%r170+2048], %f160;
	add.f32 	%f161, %f148, %f160;
	ld.shared.f32 	%f162, [%r170+3072];
	sub.f32 	%f163, %f162, %f23;
	fma.rn.f32 	%f164, %f163, 0f3BBB989D, 0f3F000000;
	cvt.sat.f32.f32 	%f165, %f164;
	fma.rm.f32 	%f166, %f165, %f126, %f125;
	add.f32 	%f167, %f166, 0fCB40007F;
	neg.f32 	%f168, %f167;
	fma.rn.f32 	%f169, %f163, 0f3FB8AA3B, %f168;
	fma.rn.f32 	%f170, %f163, 0f32A57060, %f169;
	mov.b32 	%r177, %f166;
	shl.b32 	%r178, %r177, 23;
	mov.b32 	%f171, %r178;
	ex2.approx.ftz.f32 	%f172, %f170;
	mul.f32 	%f173, %f172, %f171;
	st.shared.f32 	[%r170+3072], %f173;
	add.f32 	%f241, %f161, %f173;
	add.s32 	%r213, %r213, 1024;
	cvt.u64.u32 	%rd55, %r213;
	setp.gt.u64 	%p42, %rd34, %rd55;
	@%p42 bra 	$L__BB593_26;
$L__BB593_27:
	mov.b32 	%r180, %f241;
	mov.b32 	%r181, 1;
	mov.b32 	%r202, 31;
	mov.b32 	%r203, -1;
	// begin inline asm
	shfl.sync.down.b32 %r179, %r180, %r181, %r202, %r203;
	// end inline asm
	mov.b32 	%f174, %r179;
	add.f32 	%f175, %f241, %f174;
	selp.f32 	%f176, %f241, %f175, %p32;
	mov.b32 	%r185, %f176;
	mov.b32 	%r186, 2;
	// begin inline asm
	shfl.sync.down.b32 %r184, %r185, %r186, %r202, %r203;
	// end inline asm
	mov.b32 	%f177, %r184;
	add.f32 	%f178, %f176, %f177;
	selp.f32 	%f179, %f176, %f178, %p31;
	mov.b32 	%r190, %f179;
	mov.b32 	%r191, 4;
	// begin inline asm
	shfl.sync.down.b32 %r189, %r190, %r191, %r202, %r203;
	// end inline asm
	mov.b32 	%f180, %r189;
	add.f32 	%f181, %f179, %f180;
	selp.f32 	%f182, %f179, %f181, %p30;
	mov.b32 	%r195, %f182;
	mov.b32 	%r196, 8;
	// begin inline asm
	shfl.sync.down.b32 %r194, %r195, %r196, %r202, %r203;
	// end inline asm
	mov.b32 	%f183, %r194;
	add.f32 	%f184, %f182, %f183;
	selp.f32 	%f185, %f182, %f184, %p29;
	mov.b32 	%r200, %f185;
	mov.b32 	%r201, 16;
	// begin inline asm
	shfl.sync.down.b32 %r199, %r200, %r201, %r202, %r203;
	// end inline asm
	mov.b32 	%f186, %r199;
	add.f32 	%f187, %f185, %f186;
	selp.f32 	%f32, %f185, %f187, %p28;
	not.pred 	%p48, %p57;
	@%p48 bra 	$L__BB593_29;
	st.shared.f32 	[%r11], %f32;
$L__BB593_29:
	setp.ne.s32 	%p49, %r8, 0;
	bar.sync 	0;
	@%p49 bra 	$L__BB593_31;
	ld.shared.f32 	%f188, [_ZZ14BlockAllReduceI5SumOpfLi256EET0_S1_E12temp_storage+12];
	add.f32 	%f189, %f32, %f188;
	ld.shared.f32 	%f190, [_ZZ14BlockAllReduceI5SumOpfLi256EET0_S1_E12temp_storage+16];
	add.f32 	%f191, %f189, %f190;
	ld.shared.f32 	%f192, [_ZZ14BlockAllReduceI5SumOpfLi256EET0_S1_E12temp_storage+20];
	add.f32 	%f193, %f191, %f192;
	ld.shared.f32 	%f194, [_ZZ14BlockAllReduceI5SumOpfLi256EET0_S1_E12temp_storage+24];
	add.f32 	%f195, %f193, %f194;
	ld.shared.f32 	%f196, [_ZZ14BlockAllReduceI5SumOpfLi256EET0_S1_E12temp_storage+28];
	add.f32 	%f197, %f195, %f196;
	ld.shared.f32 	%f198, [_ZZ14BlockAllReduceI5SumOpfLi256EET0_S1_E12temp_storage+32];
	add.f32 	%f199, %f197, %f198;
	ld.shared.f32 	%f200, [_ZZ14BlockAllReduceI5SumOpfLi256EET0_S1_E12temp_storage+36];
	add.f32 	%f201, %f199, %f200;
	st.shared.f32 	[_ZZ14BlockAllReduceI5SumOpfLi256EET0_S1_E16result_broadcast], %f201;
$L__BB593_31:
	setp.ge.s32 	%p50, %r8, %r9;
	bar.sync 	0;
	ld.shared.f32 	%f33, [_ZZ14BlockAllReduceI5SumOpfLi256EET0_S1_E16result_broadcast];
	@%p50 bra 	$L__BB593_38;
	setp.eq.s32 	%p51, %r17, 768;
	mul.lo.s64 	%rd18, %rd100, %rd32;
	mov.u32 	%r215, %r8;
	@%p51 bra 	$L__BB593_36;
	setp.eq.s32 	%p52, %r17, 0;
	ld.shared.f32 	%f202, [%r13];
	div.rn.f32 	%f203, %f202, %f33;
	ld.shared.f32 	%f204, [%r15];
	div.rn.f32 	%f205, %f204, %f33;
	add.s64 	%rd19, %rd18, %rd13;
	shr.u64 	%rd56, %rd19, 63;
	add.s64 	%rd57, %rd19, %rd56;
	shl.b64 	%rd58, %rd57, 2;
	and.b64  	%rd59, %rd58, -8;
	add.s64 	%rd60, %rd7, %rd59;
	st.global.v2.f32 	[%rd60], {%f203, %f205};
	mov.u32 	%r215, %r16;
	@%p52 bra 	$L__BB593_36;
	add.s32 	%r215, %r8, 512;
	setp.eq.s32 	%p53, %r17, 256;
	ld.shared.f32 	%f206, [%r13+1024];
	div.rn.f32 	%f207, %f206, %f33;
	ld.shared.f32 	%f208, [%r15+1024];
	div.rn.f32 	%f209, %f208, %f33;
	add.s64 	%rd61, %rd19, 512;
	shr.u64 	%rd62, %rd61, 63;
	add.s64 	%rd63, %rd61, %rd62;
	shl.b64 	%rd64, %rd63, 2;
	and.b64  	%rd65, %rd64, -8;
	add.s64 	%rd66, %rd7, %rd65;
	st.global.v2.f32 	[%rd66], {%f207, %f209};
	@%p53 bra 	$L__BB593_36;
	add.s32 	%r215, %r8, 768;
	ld.shared.f32 	%f210, [%r13+2048];
	div.rn.f32 	%f211, %f210, %f33;
	ld.shared.f32 	%f212, [%r15+2048];
	div.rn.f32 	%f213, %f212, %f33;
	add.s64 	%rd67, %rd19, 1024;
	shr.u64 	%rd68, %rd67, 63;
	add.s64 	%rd69, %rd67, %rd68;
	shl.b64 	%rd70, %rd69, 2;
	and.b64  	%rd71, %rd70, -8;
	add.s64 	%rd72, %rd7, %rd71;
	st.global.v2.f32 	[%rd72], {%f211, %f213};
$L__BB593_36:
	setp.lt.u32 	%p54, %r12, 768;
	@%p54 bra 	$L__BB593_38;
$L__BB593_37:
	shl.b32 	%r204, %r215, 2;
	mov.u32 	%r205, shared_buf;
	add.s32 	%r206, %r205, %r204;
	ld.shared.f32 	%f214, [%r206];
	div.rn.f32 	%f215, %f214, %f33;
	add.s32 	%r207, %r206, %r14;
	ld.shared.f32 	%f216, [%r207];
	div.rn.f32 	%f217, %f216, %f33;
	shl.b32 	%r208, %r215, 1;
	cvt.u64.u32 	%rd73, %r208;
	add.s64 	%rd74, %rd18, %rd73;
	shr.u64 	%rd75, %rd74, 63;
	add.s64 	%rd76, %rd74, %rd75;
	shl.b64 	%rd77, %rd76, 2;
	and.b64  	%rd78, %rd77, -8;
	add.s64 	%rd79, %rd7, %rd78;
	st.global.v2.f32 	[%rd79], {%f215, %f217};
	ld.shared.f32 	%f218, [%r206+1024];
	div.rn.f32 	%f219, %f218, %f33;
	ld.shared.f32 	%f220, [%r207+1024];
	div.rn.f32 	%f221, %f220, %f33;
	add.s64 	%rd80, %rd74, 512;
	shr.u64 	%rd81, %rd80, 63;
	add.s64 	%rd82, %rd80, %rd81;
	shl.b64 	%rd83, %rd82, 2;
	and.b64  	%rd84, %rd83, -8;
	add.s64 	%rd85, %rd7, %rd84;
	st.global.v2.f32 	[%rd85], {%f219, %f221};
	ld.shared.f32 	%f222, [%r206+2048];
	div.rn.f32 	%f223, %f222, %f33;
	ld.shared.f32 	%f224, [%r207+2048];
	div.rn.f32 	%f225, %f224, %f33;
	add.s32 	%r209, %r208, 1024;
	cvt.u64.u32 	%rd86, %r209;
	add.s64 	%rd87, %rd18, %rd86;
	shr.u64 	%rd88, %rd87, 63;
	add.s64 	%rd89, %rd87, %rd88;
	shl.b64 	%rd90, %rd89, 2;
	and.b64  	%rd91, %rd90, -8;
	add.s64 	%rd92, %rd7, %rd91;
	st.global.v2.f32 	[%rd92], {%f223, %f225};
	ld.shared.f32 	%f226, [%r206+3072];
	div.rn.f32 	%f227, %f226, %f33;
	ld.shared.f32 	%f228, [%r207+3072];
	div.rn.f32 	%f229, %f228, %f33;
	add.s32 	%r210, %r208, 1536;
	cvt.u64.u32 	%rd93, %r210;
	add.s64 	%rd94, %rd18, %rd93;
	shr.u64 	%rd95, %rd94, 63;
	add.s64 	%rd96, %rd94, %rd95;
	shl.b64 	%rd97, %rd96, 2;
	and.b64  	%rd98, %rd97, -8;
	add.s64 	%rd99, %rd7, %rd98;
	st.global.v2.f32 	[%rd99], {%f227, %f229};
	add.s32 	%r215, %r215, 1024;
	setp.lt.s32 	%p55, %r215, %r9;
	@%p55 bra 	$L__BB593_37;
$L__BB593_38:
	add.s64 	%rd100, %rd100, %rd10;
	setp.lt.s64 	%p56, %rd100, %rd33;
	@%p56 bra 	$L__BB593_4;
$L__BB593_39:
	ret;

}
	// .globl	_Z20SoftmaxBlockSMemImplI22BroadcastScaleMaskLoadIffbLm4EiE11DirectStoreIffEfLi1ELi128EL9Algorithm0EEvT_T0_ll
.visible .entry _Z20SoftmaxBlockSMemImplI22BroadcastScaleMaskLoadIffbLm4EiE11DirectStoreIffEfLi1ELi128EL9Algorithm0EEvT_T0_ll(
	.param .align 8 .b8 _Z20SoftmaxBlockSMemImplI22BroadcastScaleMaskLoadIffbLm4EiE11DirectStoreIffEfLi1ELi128EL9Algorithm0EEvT_T0_ll_param_0[120],
	.param .align 8 .b8 _Z20SoftmaxBlockSMemImplI22BroadcastScaleMaskLoadIffbLm4EiE11DirectStoreIffEfLi1ELi128EL9Algorithm0EEvT_T0_ll_param_1[16],
	.param .u64 _Z20SoftmaxBlockSMemImplI22BroadcastScaleMaskLoadIffbLm4EiE11DirectStoreIffEfLi1ELi128EL9Algorithm0EEvT_T0_ll_param_2,
	.param .u64 _Z20SoftmaxBlockSMemImplI22BroadcastScaleMaskLoadIffbLm4EiE11DirectStoreIffEfLi1ELi128EL9Algorithm0EEvT_T0_ll_param_3
)
{
	.reg .pred 	%p<49>;
	.reg .b16 	%rs<4>;
	.reg .b32 	%r<198>;
	.reg .b32 	%f<197>;
	.reg .b64 	%rd<64>;

	ld.param.u64 	%rd33, [_Z20SoftmaxBlockSMemImplI22BroadcastScaleMaskLoadIffbLm4EiE11DirectStoreIffEfLi1ELi128EL9Algorithm0EEvT_T0_ll_param_1+8];
	ld.param.v2.f32 	{%f24, %f25}, [_Z20SoftmaxBlockSMemImplI22BroadcastScaleMaskLoadIffbLm4EiE11DirectStoreIffEfLi1ELi128EL9Algorithm0EEvT_T0_ll_param_0+112];
	ld.param.u64 	%rd31, [_Z20SoftmaxBlockSMemImplI22BroadcastScaleMaskLoadIffbLm4EiE11DirectStoreIffEfLi1ELi128EL9Algorithm0EEvT_T0_ll_param_0+104];
	ld.param.v2.u32 	{%r42, %r43}, [_Z20SoftmaxBlockSMemImplI22BroadcastScaleMaskLoadIffbLm4EiE11DirectStoreIffEfLi1ELi128EL9Algorithm0EEvT_T0_ll_param_0+88];
	ld.param.v2.u32 	{%r40, %r41}, [_Z20SoftmaxBlockSMemImplI22BroadcastScaleMaskLoadIffbLm4EiE11DirectStoreIffEfLi1ELi128EL9Algorithm0EEvT_T0_ll_param_0+80];
	ld.param.v2.u32 	{%r38, %r39}, [_Z20SoftmaxBlockSMemImplI22BroadcastScaleMaskLoadIffbLm4EiE11DirectStoreIffEfLi1ELi128EL9Algorithm0EEvT_T0_ll_param_0+64];
	ld.param.v2.u32 	{%r36, %r37}, [_Z20SoftmaxBlockSMemImplI22BroadcastScaleMaskLoadIffbLm4EiE11DirectStoreIffEfLi1ELi128EL9Algorithm0EEvT_T0_ll_param_0+56];
	ld.param.u64 	%rd27, [_Z20SoftmaxBlockSMemImplI22BroadcastScaleMaskLoadIffbLm4EiE11DirectStoreIffEfLi1ELi128EL9Algorithm0EEvT_T0_ll_param_0+40];
	ld.param.u64 	%rd26, [_Z20SoftmaxBlockSMemImplI22BroadcastScaleMaskLoadIffbLm4EiE11DirectStoreIffEfLi1ELi128EL9Algorithm0EEvT_T0_ll_param_0+32];
	ld.param.u64 	%rd25, [_Z20SoftmaxBlockSMemImplI22BroadcastScaleMaskLoadIffbLm4EiE11DirectStoreIffEfLi1ELi128EL9Algorithm0EEvT_T0_ll_param_0+24];
	ld.param.u64 	%rd24, [_Z20SoftmaxBlockSMemImplI22BroadcastScaleMaskLoadIffbLm4EiE11DirectStoreIffEfLi1ELi128EL9Algorithm0EEvT_T0_ll_param_0+16];
	ld.param.u64 	%rd32, [_Z20SoftmaxBlockSMemImplI22BroadcastScaleMaskLoadIffbLm4EiE11DirectStoreIffEfLi1ELi128EL9Algorithm0EEvT_T0_ll_param_1];
	ld.param.u64 	%rd23, [_Z20SoftmaxBlockSMemImplI22BroadcastScaleMaskLoadIffbLm4EiE11DirectStoreIffEfLi1ELi128EL9Algorithm0EEvT_T0_ll_param_0+8];
	ld.param.u64 	%rd22, [_Z20SoftmaxBlockSMemImplI22BroadcastScaleMaskLoadIffbLm4EiE11DirectStoreIffEfLi1ELi128EL9Algorithm0EEvT_T0_ll_param_0];
	ld.param.u64 	%rd34, [_Z20SoftmaxBlockSMemImplI22BroadcastScaleMaskLoadIffbLm4EiE11DirectStoreIffEfLi1ELi128EL9Algorithm0EEvT_T0_ll_param_2];
	ld.param.u64 	%rd35, [_Z20SoftmaxBlockSMemImplI22BroadcastScaleMaskLoadIffbLm4EiE11DirectStoreIffEfLi1ELi128EL9Algorithm0EEvT_T0_ll_param_3];
	cvta.to.global.u64 	%rd1, %rd22;
	cvta.to.global.u64 	%rd2, %rd23;
	cvta.to.global.u64 	%rd3, %rd32;
	mov.u32 	%r8, %tid.x;
	cvt.u32.u64 	%r9, %rd35;
	mov.u32 	%r44, %ctaid.x;
	cvt.u64.u32 	%rd62, %r44;
	setp.le.s64 	%p2, %rd34, %rd62;
	@%p2 bra 	$L__BB594_32;
	// begin inline asm
	mov.u32 %r45, %laneid;
	// end inline asm
	shr.u32 	%r46, %r8, 3;
	and.b32  	%r47, %r46, 124;
	mov.u32 	%r48, _ZZ14BlockAllReduceI5MaxOpfLi128EET0_S1_E12temp_storage;
	add.s32 	%r49, %r48, %r47;
	add.s32 	%r11, %r49, 4;
	cvt.u64.u32 	%rd9, %r8;
	mov.u32 	%r50, _ZZ14BlockAllReduceI5SumOpfLi128EET0_S1_E12temp_storage;
	add.s32 	%r51, %r50, %r47;
	add.s32 	%r12, %r51, 4;
	mov.u32 	%r52, %nctaid.x;
	cvt.u64.u32 	%rd10, %r52;
	not.b32 	%r53, %r8;
	add.s32 	%r13, %r53, %r9;
	not.b64 	%rd36, %rd9;
	add.s64 	%rd11, %rd35, %rd36;
	shl.b32 	%r54, %r8, 2;
	mov.u32 	%r55, shared_buf;
	add.s32 	%r14, %r55, %r54;
	add.s32 	%r15, %r8, 128;
	and.b64  	%rd12, %rd11, 384;
	add.s32 	%r16, %r8, 256;
	add.s32 	%r17, %r8, 384;
	and.b32  	%r18, %r13, 384;
$L__BB594_2:
	setp.ge.s32 	%p3, %r8, %r9;
	mov.f32 	%f191, 0fFF800000;
	@%p3 bra 	$L__BB594_8;
	and.b32  	%r56, %r13, 128;
	setp.ne.s32 	%p4, %r56, 0;
	mul.lo.s64 	%rd14, %rd31, %rd62;
	mov.f32 	%f191, 0fFF800000;
	mov.u32 	%r190, %r8;
	@%p4 bra 	$L__BB594_5;
	setp.eq.s64 	%p5, %rd27, 1;
	setp.eq.s64 	%p6, %rd26, 1;
	setp.eq.s64 	%p7, %rd25, 1;
	setp.eq.s64 	%p8, %rd24, 1;
	add.s64 	%rd37, %rd14, %rd9;
	cvt.u32.u64 	%r57, %rd37;
	div.s32 	%r58, %r57, %r36;
	mul.lo.s32 	%r59, %r58, %r36;
	sub.s32 	%r60, %r57, %r59;
	div.s32 	%r61, %r60, %r37;
	mul.lo.s32 	%r62, %r61, %r37;
	sub.s32 	%r63, %r60, %r62;
	div.s32 	%r64, %r63, %r38;
	mul.lo.s32 	%r65, %r64, %r38;
	sub.s32 	%r66, %r63, %r65;
	selp.b32 	%r67, 0, %r58, %p8;
	selp.b32 	%r68, 0, %r61, %p7;
	selp.b32 	%r69, 0, %r64, %p6;
	selp.b32 	%r70, 0, %r66, %p5;
	mul.lo.s32 	%r71, %r40, %r67;
	mad.lo.s32 	%r72, %r41, %r68, %r71;
	mad.lo.s32 	%r73, %r42, %r69, %r72;
	mad.lo.s32 	%r74, %r43, %r70, %r73;
	shl.b64 	%rd38, %rd37, 32;
	shr.s64 	%rd39, %rd38, 30;
	add.s64 	%rd40, %rd1, %rd39;
	ld.global.f32 	%f29, [%rd40];
	cvt.s64.s32 	%rd41, %r74;
	add.s64 	%rd42, %rd2, %rd41;
	ld.global.u8 	%rs1, [%rd42];
	setp.eq.s16 	%p9, %rs1, 0;
	mul.f32 	%f30, %f29, %f25;
	selp.f32 	%f31, %f24, %f30, %p9;
	st.shared.f32 	[%r14], %f31;
	max.f32 	%f191, %f31, 0fFF800000;
	mov.u32 	%r190, %r15;
$L__BB594_5:
	setp.lt.u32 	%p10, %r13, 128;
	@%p10 bra 	$L__BB594_8;
	add.s32 	%r193, %r190, 128;
	cvt.u32.u64 	%r75, %rd14;
	add.s32 	%r192, %r190, %r75;
	cvt.u64.u32 	%rd43, %r190;
	shl.b64 	%rd15, %rd43, 32;
	shl.b64 	%rd63, %rd14, 32;
	shl.b32 	%r76, %r190, 2;
	mov.u32 	%r77, shared_buf;
	add.s32 	%r78, %r77, %r76;
	add.s32 	%r191, %r78, 512;
$L__BB594_7:
	setp.eq.s64 	%p11, %rd27, 1;
	setp.eq.s64 	%p12, %rd26, 1;
	setp.eq.s64 	%p13, %rd25, 1;
	setp.eq.s64 	%p14, %rd24, 1;
	div.s32 	%r79, %r192, %r36;
	neg.s32 	%r80, %r36;
	mul.lo.s32 	%r81, %r80, %r79;
	add.s32 	%r82, %r192, %r81;
	div.s32 	%r83, %r82, %r37;
	mul.lo.s32 	%r84, %r83, %r37;
	sub.s32 	%r85, %r81, %r84;
	add.s32 	%r86, %r192, %r85;
	div.s32 	%r87, %r86, %r38;
	mul.lo.s32 	%r88, %r87, %r38;
	sub.s32 	%r89, %r85, %r88;
	add.s32 	%r90, %r192, %r89;
	selp.b32 	%r91, 0, %r79, %p14;
	selp.b32 	%r92, 0, %r83, %p13;
	selp.b32 	%r93, 0, %r87, %p12;
	selp.b32 	%r94, 0, %r90, %p11;
	mul.lo.s32 	%r95, %r40, %r91;
	mad.lo.s32 	%r96, %r41, %r92, %r95;
	mad.lo.s32 	%r97, %r42, %r93, %r96;
	mad.lo.s32 	%r98, %r43, %r94, %r97;
	add.s64 	%rd45, %rd15, %rd63;
	shr.s64 	%rd46, %rd45, 30;
	add.s64 	%rd47, %rd1, %rd46;
	ld.global.f32 	%f32, [%rd47];
	cvt.s64.s32 	%rd48, %r98;
	add.s64 	%rd49, %rd2, %rd48;
	ld.global.u8 	%rs2, [%rd49];
	setp.eq.s16 	%p15, %rs2, 0;
	mul.f32 	%f33, %f32, %f25;
	selp.f32 	%f34, %f24, %f33, %p15;
	st.shared.f32 	[%r191+-512], %f34;
	max.f32 	%f35, %f191, %f34;
	add.s32 	%r99, %r192, 128;
	div.s32 	%r100, %r99, %r36;
	mul.lo.s32 	%r101, %r80, %r100;
	add.s32 	%r102, %r99, %r101;
	div.s32 	%r103, %r102, %r37;
	mul.lo.s32 	%r104, %r103, %r37;
	sub.s32 	%r105, %r101, %r104;
	add.s32 	%r106, %r99, %r105;
	div.s32 	%r107, %r106, %r38;
	mul.lo.s32 	%r108, %r107, %r38;
	sub.s32 	%r109, %r105, %r108;
	add.s32 	%r110, %r99, %r109;
	selp.b32 	%r111, 0, %r100, %p14;
	selp.b32 	%r112, 0, %r103, %p13;
	selp.b32 	%r113, 0, %r107, %p12;
	selp.b32 	%r114, 0, %r110, %p11;
	mul.lo.s32 	%r115, %r40, %r111;
	mad.lo.s32 	%r116, %r41, %r112, %r115;
	mad.lo.s32 	%r117, %r42, %r113, %r116;
	mad.lo.s32 	%r118, %r43, %r114, %r117;
	add.s64 	%rd50, %rd45, 549755813888;
	shr.s64 	%rd51, %rd50, 30;
	add.s64 	%rd52, %rd1, %rd51;
	ld.global.f32 	%f36, [%rd52];
	cvt.s64.s32 	%rd53, %r118;
	add.s64 	%rd54, %rd2, %rd53;
	ld.global.u8 	%rs3, [%rd54];
	setp.eq.s16 	%p16, %rs3, 0;
	mul.f32 	%f37, %f36, %f25;
	selp.f32 	%f38, %f24, %f37, %p16;
	st.shared.f32 	[%r191], %f38;
	max.f32 	%f191, %f35, %f38;
	add.s32 	%r26, %r193, 256;
	add.s32 	%r119, %r193, 128;
	add.s32 	%r192, %r192, 256;
	add.s64 	%rd63, %rd63, 1099511627776;
	add.s32 	%r191, %r191, 1024;
	setp.lt.s32 	%p17, %r119, %r9;
	mov.u32 	%r193, %r26;
	@%p17 bra 	$L__BB594_7;
$L__BB594_8:
	setp.gt.s32 	%p19, %r45, 15;
	setp.gt.s32 	%p20, %r45, 23;
	setp.gt.s32 	%p21, %r45, 27;
	setp.gt.s32 	%p22, %r45, 29;
	setp.gt.s32 	%p23, %r45, 30;
	mov.b32 	%r121, %f191;
	mov.b32 	%r122, 1;
	mov.b32 	%r143, 31;
	mov.b32 	%r144, -1;
	// begin inline asm
	shfl.sync.down.b32 %r120, %r121, %r122, %r143, %r144;
	// end inline asm
	mov.b32 	%f39, %r120;
	max.f32 	%f40, %f191, %f39;
	selp.f32 	%f41, %f191, %f40, %p23;
	mov.b32 	%r126, %f41;
	mov.b32 	%r127, 2;
	// begin inline asm
	shfl.sync.down.b32 %r125, %r126, %r127, %r143, %r144;
	// end inline asm
	mov.b32 	%f42, %r125;
	max.f32 	%f43, %f41, %f42;
	selp.f32 	%f44, %f41, %f43, %p22;
	mov.b32 	%r131, %f44;
	mov.b32 	%r132, 4;
	// begin inline asm
	shfl.sync.down.b32 %r130, %r131, %r132, %r143, %r144;
	// end inline asm
	mov.b32 	%f45, %r130;
	max.f32 	%f46, %f44, %f45;
	selp.f32 	%f47, %f44, %f46, %p21;
	mov.b32 	%r136, %f47;
	mov.b32 	%r137, 8;
	// begin inline asm
	shfl.sync.down.b32 %r135, %r136, %r137, %r143, %r144;
	// end inline asm
	mov.b32 	%f48, %r135;
	max.f32 	%f9, %f47, %f48;
	selp.f32 	%f192, %f47, %f9, %p20;
	mov.b32 	%r141, %f192;
	mov.b32 	%r142, 16;
	// begin inline asm
	shfl.sync.down.b32 %r140, %r141, %r142, %r143, %r144;
	// end inline asm
	mov.pred 	%p48, 0;
	@%p19 bra 	$L__BB594_11;
	setp.ne.s32 	%p25, %r45, 0;
	mov.b32 	%f49, %r140;
	max.f32 	%f192, %f9, %f49;
	@%p25 bra 	$L__BB594_11;
	st.shared.f32 	[%r11], %f192;
	mov.pred 	%p48, -1;
$L__BB594_11:
	setp.ne.s32 	%p27, %r8, 0;
	bar.sync 	0;
	@%p27 bra 	$L__BB594_13;
	ld.shared.f32 	%f50, [_ZZ14BlockAllReduceI5MaxOpfLi128EET0_S1_E12temp_storage+8];
	max.f32 	%f51, %f192, %f50;
	ld.shared.f32 	%f52, [_ZZ14BlockAllReduceI5MaxOpfLi128EET0_S1_E12temp_storage+12];
	max.f32 	%f53, %f51, %f52;
	ld.shared.f32 	%f54, [_ZZ14BlockAllReduceI5MaxOpfLi128EET0_S1_E12temp_storage+16];
	max.f32 	%f55, %f53, %f54;
	st.shared.f32 	[_ZZ14BlockAllReduceI5MaxOpfLi128EET0_S1_E16result_broadcast], %f55;
$L__BB594_13:
	setp.le.s64 	%p28, %rd35, %rd9;
	bar.sync 	0;
	mov.f32 	%f196, 0f00000000;
	ld.shared.f32 	%f13, [_ZZ14BlockAllReduceI5MaxOpfLi128EET0_S1_E16result_broadcast];
	@%p28 bra 	$L__BB594_20;
	setp.eq.s64 	%p29, %rd12, 384;
	mov.f32 	%f196, 0f00000000;
	mov.u32 	%r194, %r8;
	@%p29 bra 	$L__BB594_18;
	setp.eq.s64 	%p30, %rd12, 0;
	ld.shared.f32 	%f59, [%r14];
	sub.f32 	%f60, %f59, %f13;
	fma.rn.f32 	%f61, %f60, 0f3BBB989D, 0f3F000000;
	cvt.sat.f32.f32 	%f62, %f61;
	mov.f32 	%f63, 0f4B400001;
	mov.f32 	%f64, 0f437C0000;
	fma.rm.f32 	%f65, %f62, %f64, %f63;
	add.f32 	%f66, %f65, 0fCB40007F;
	neg.f32 	%f67, %f66;
	fma.rn.f32 	%f68, %f60, 0f3FB8AA3B, %f67;
	fma.rn.f32 	%f69, %f60, 0f32A57060, %f68;
	mov.b32 	%r145, %f65;
	shl.b32 	%r146, %r145, 23;
	mov.b32 	%f70, %r146;
	ex2.approx.ftz.f32 	%f71, %f69;
	mul.f32 	%f72, %f71, %f70;
	st.shared.f32 	[%r14], %f72;
	add.f32 	%f196, %f72, 0f00000000;
	mov.u32 	%r194, %r15;
	@%p30 bra 	$L__BB594_18;
	setp.eq.s64 	%p31, %rd12, 128;
	ld.shared.f32 	%f73, [%r14+512];
	sub.f32 	%f74, %f73, %f13;
	fma.rn.f32 	%f75, %f74, 0f3BBB989D, 0f3F000000;
	cvt.sat.f32.f32 	%f76, %f75;
	mov.f32 	%f77, 0f4B400001;
	mov.f32 	%f78, 0f437C0000;
	fma.rm.f32 	%f79, %f76, %f78, %f77;
	add.f32 	%f80, %f79, 0fCB40007F;
	neg.f32 	%f81, %f80;
	fma.rn.f32 	%f82, %f74, 0f3FB8AA3B, %f81;
	fma.rn.f32 	%f83, %f74, 0f32A57060, %f82;
	mov.b32 	%r147, %f79;
	shl.b32 	%r148, %r147, 23;
	mov.b32 	%f84, %r148;
	ex2.approx.ftz.f32 	%f85, %f83;
	mul.f32 	%f86, %f85, %f84;
	st.shared.f32 	[%r14+512], %f86;
	add.f32 	%f196, %f196, %f86;
	mov.u32 	%r194, %r16;
	@%p31 bra 	$L__BB594_18;
	ld.shared.f32 	%f87, [%r14+1024];
	sub.f32 	%f88, %f87, %f13;
	fma.rn.f32 	%f89, %f88, 0f3BBB989D, 0f3F000000;
	cvt.sat.f32.f32 	%f90, %f89;
	mov.f32 	%f91, 0f4B400001;
	mov.f32 	%f92, 0f437C0000;
	fma.rm.f32 	%f93, %f90, %f92, %f91;
	add.f32 	%f94, %f93, 0fCB40007F;
	neg.f32 	%f95, %f94;
	fma.rn.f32 	%f96, %f88, 0f3FB8AA3B, %f95;
	fma.rn.f32 	%f97, %f88, 0f32A57060, %f96;
	mov.b32 	%r149, %f93;
	shl.b32 	%r150, %r149, 23;
	mov.b32 	%f98, %r150;
	ex2.approx.ftz.f32 	%f99, %f97;
	mul.f32 	%f100, %f99, %f98;
	st.shared.f32 	[%r14+1024], %f100;
	add.f32 	%f196, %f196, %f100;
	mov.u32 	%r194, %r17;
$L__BB594_18:
	setp.lt.u64 	%p32, %rd11, 384;
	@%p32 bra 	$L__BB594_20;
$L__BB594_19:
	shl.b32 	%r151, %r194, 2;
	mov.u32 	%r152, shared_buf;
	add.s32 	%r153, %r152, %r151;
	ld.shared.f32 	%f101, [%r153];
	sub.f32 	%f102, %f101, %f13;
	fma.rn.f32 	%f103, %f102, 0f3BBB989D, 0f3F000000;
	cvt.sat.f32.f32 	%f104, %f103;
	mov.f32 	%f105, 0f4B400001;
	mov.f32 	%f106, 0f437C0000;
	fma.rm.f32 	%f107, %f104, %f106, %f105;
	add.f32 	%f108, %f107, 0fCB40007F;
	neg.f32 	%f109, %f108;
	fma.rn.f32 	%f110, %f102, 0f3FB8AA3B, %f109;
	fma.rn.f32 	%f111, %f102, 0f32A57060, %f110;
	mov.b32 	%r154, %f107;
	shl.b32 	%r155, %r154, 23;
	mov.b32 	%f112, %r155;
	ex2.approx.ftz.f32 	%f113, %f111;
	mul.f32 	%f114, %f113, %f112;
	st.shared.f32 	[%r153], %f114;
	add.f32 	%f115, %f196, %f114;
	ld.shared.f32 	%f116, [%r153+512];
	sub.f32 	%f117, %f116, %f13;
	fma.rn.f32 	%f118, %f117, 0f3BBB989D, 0f3F000000;
	cvt.sat.f32.f32 	%f119, %f118;
	fma.rm.f32 	%f120, %f119, %f106, %f105;
	add.f32 	%f121, %f120, 0fCB40007F;
	neg.f32 	%f122, %f121;
	fma.rn.f32 	%f123, %f117, 0f3FB8AA3B, %f122;
	fma.rn.f32 	%f124, %f117, 0f32A57060, %f123;
	mov.b32 	%r156, %f120;
	shl.b32 	%r157, %r156, 23;
	mov.b32 	%f125, %r157;
	ex2.approx.ftz.f32 	%f126, %f124;
	mul.f32 	%f127, %f126, %f125;
	st.shared.f32 	[%r153+512], %f127;
	add.f32 	%f128, %f115, %f127;
	ld.shared.f32 	%f129, [%r153+1024];
	sub.f32 	%f130, %f129, %f13;
	fma.rn.f32 	%f131, %f130, 0f3BBB989D, 0f3F000000;
	cvt.sat.f32.f32 	%f132, %f131;
	fma.rm.f32 	%f133, %f132, %f106, %f105;
	add.f32 	%f134, %f133, 0fCB40007F;
	neg.f32 	%f135, %f134;
	fma.rn.f32 	%f136, %f130, 0f3FB8AA3B, %f135;
	fma.rn.f32 	%f137, %f130, 0f32A57060, %f136;
	mov.b32 	%r158, %f133;
	shl.b32 	%r159, %r158, 23;
	mov.b32 	%f138, %r159;
	ex2.approx.ftz.f32 	%f139, %f137;
	mul.f32 	%f140, %f139, %f138;
	st.shared.f32 	[%r153+1024], %f140;
	add.f32 	%f141, %f128, %f140;
	ld.shared.f32 	%f142, [%r153+1536];
	sub.f32 	%f143, %f142, %f13;
	fma.rn.f32 	%f144, %f143, 0f3BBB989D, 0f3F000000;
	cvt.sat.f32.f32 	%f145, %f144;
	fma.rm.f32 	%f146, %f145, %f106, %f105;
	add.f32 	%f147, %f146, 0fCB40007F;
	neg.f32 	%f148, %f147;
	fma.rn.f32 	%f149, %f143, 0f3FB8AA3B, %f148;
	fma.rn.f32 	%f150, %f143, 0f32A57060, %f149;
	mov.b32 	%r160, %f146;
	shl.b32 	%r161, %r160, 23;
	mov.b32 	%f151, %r161;
	ex2.approx.ftz.f32 	%f152, %f150;
	mul.f32 	%f153, %f152, %f151;
	st.shared.f32 	[%r153+1536], %f153;
	add.f32 	%f196, %f141, %f153;
	add.s32 	%r194, %r194, 512;
	cvt.u64.u32 	%rd55, %r194;
	setp.gt.u64 	%p33, %rd35, %rd55;
	@%p33 bra 	$L__BB594_19;
$L__BB594_20:
	mov.b32 	%r163, %f196;
	mov.b32 	%r164, 1;
	mov.b32 	%r185, 31;
	mov.b32 	%r186, -1;
	// begin inline asm
	shfl.sync.down.b32 %r162, %r163, %r164, %r185, %r186;
	// end inline asm
	mov.b32 	%f154, %r162;
	add.f32 	%f155, %f196, %f154;
	selp.f32 	%f156, %f196, %f155, %p23;
	mov.b32 	%r168, %f156;
	mov.b32 	%r169, 2;
	// begin inline asm
	shfl.sync.down.b32 %r167, %r168, %r169, %r185, %r186;
	// end inline asm
	mov.b32 	%f157, %r167;
	add.f32 	%f158, %f156, %f157;
	selp.f32 	%f159, %f156, %f158, %p22;
	mov.b32 	%r173, %f159;
	mov.b32 	%r174, 4;
	// begin inline asm
	shfl.sync.down.b32 %r172, %r173, %r174, %r185, %r186;
	// end inline asm
	mov.b32 	%f160, %r172;
	add.f32 	%f161, %f159, %f160;
	selp.f32 	%f162, %f159, %f161, %p21;
	mov.b32 	%r178, %f162;
	mov.b32 	%r179, 8;
	// begin inline asm
	shfl.sync.down.b32 %r177, %r178, %r179, %r185, %r186;
	// end inline asm
	mov.b32 	%f163, %r177;
	add.f32 	%f164, %f162, %f163;
	selp.f32 	%f165, %f162, %f164, %p20;
	mov.b32 	%r183, %f165;
	mov.b32 	%r184, 16;
	// begin inline asm
	shfl.sync.down.b32 %r182, %r183, %r184, %r185, %r186;
	// end inline asm
	mov.b32 	%f166, %r182;
	add.f32 	%f167, %f165, %f166;
	selp.f32 	%f22, %f165, %f167, %p19;
	not.pred 	%p39, %p48;
	@%p39 bra 	$L__BB594_22;
	st.shared.f32 	[%r12], %f22;
$L__BB594_22:
	setp.ne.s32 	%p40, %r8, 0;
	bar.sync 	0;
	@%p40 bra 	$L__BB594_24;
	ld.shared.f32 	%f168, [_ZZ14BlockAllReduceI5SumOpfLi128EET0_S1_E12temp_storage+8];
	add.f32 	%f169, %f22, %f168;
	ld.shared.f32 	%f170, [_ZZ14BlockAllReduceI5SumOpfLi128EET0_S1_E12temp_storage+12];
	add.f32 	%f171, %f169, %f170;
	ld.shared.f32 	%f172, [_ZZ14BlockAllReduceI5SumOpfLi128EET0_S1_E12temp_storage+16];
	add.f32 	%f173, %f171, %f172;
	st.shared.f32 	[_ZZ14BlockAllReduceI5SumOpfLi128EET0_S1_E16result_broadcast], %f173;
$L__BB594_24:
	setp.ge.s32 	%p41, %r8, %r9;
	bar.sync 	0;
	ld.shared.f32 	%f23, [_ZZ14BlockAllReduceI5SumOpfLi128EET0_S1_E16result_broadcast];
	@%p41 bra 	$L__BB594_31;
	setp.eq.s32 	%p42, %r18, 384;
	mul.lo.s64 	%rd19, %rd62, %rd33;
	mov.u32 	%r196, %r8;
	@%p42 bra 	$L__BB594_29;
	setp.eq.s32 	%p43, %r18, 0;
	ld.shared.f32 	%f174, [%r14];
	div.rn.f32 	%f175, %f174, %f23;
	add.s64 	%rd56, %rd19, %rd9;
	shl.b64 	%rd57, %rd56, 2;
	add.s64 	%rd20, %rd3, %rd57;
	st.global.f32 	[%rd20], %f175;
	mov.u32 	%r196, %r15;
	@%p43 bra 	$L__BB594_29;
	setp.eq.s32 	%p44, %r18, 128;
	ld.shared.f32 	%f176, [%r14+512];
	div.rn.f32 	%f177, %f176, %f23;
	st.global.f32 	[%rd20+512], %f177;
	mov.u32 	%r196, %r16;
	@%p44 bra 	$L__BB594_29;
	ld.shared.f32 	%f178, [%r14+1024];
	div.rn.f32 	%f179, %f178, %f23;
	st.global.f32 	[%rd20+1024], %f179;
	mov.u32 	%r196, %r17;
$L__BB594_29:
	setp.lt.u32 	%p45, %r13, 384;
	@%p45 bra 	$L__BB594_31;
$L__BB594_30:
	shl.b32 	%r187, %r196, 2;
	mov.u32 	%r188, shared_buf;
	add.s32 	%r189, %r188, %r187;
	ld.shared.f32 	%f180, [%r189];
	div.rn.f32 	%f181, %f180, %f23;
	cvt.u64.u32 	%rd58, %r196;
	add.s64 	%rd59, %rd19, %rd58;
	shl.b64 	%rd60, %rd59, 2;
	add.s64 	%rd61, %rd3, %rd60;
	st.global.f32 	[%rd61], %f181;
	ld.shared.f32 	%f182, [%r189+512];
	div.rn.f32 	%f183, %f182, %f23;
	st.global.f32 	[%rd61+512], %f183;
	ld.shared.f32 	%f184, [%r189+1024];
	div.rn.f32 	%f185, %f184, %f23;
	st.global.f32 	[%rd61+1024], %f185;
	ld.shared.f32 	%f186, [%r189+1536];
	div.rn.f32 	%f187, %f186, %f23;
	st.global.f32 	[%rd61+1536], %f187;
	add.s32 	%r196, %r196, 512;
	setp.lt.s32 	%p46, %r196, %r9;
	@%p46 bra 	$L__BB594_30;
$L__BB594_31:
	add.s64 	%rd62, %rd62, %rd10;
	setp.lt.s64 	%p47, %rd62, %rd34;
	@%p47 bra 	$L__BB594_2;
$L__BB594_32:
	ret;

}
	// .globl	_Z20SoftmaxBlockSMemImplI22BroadcastScaleMaskLoadIffbLm4EiE11DirectStoreIffEfLi1ELi1024EL9Algorithm0EEvT_T0_ll
.visible .entry _Z20SoftmaxBlockSMemImplI22BroadcastScaleMaskLoadIffbLm4EiE11DirectStoreIffEfLi1ELi1024EL9Algorithm0EEvT_T0_ll(
	.param .align 8 .b8 _Z20SoftmaxBlockSMemImplI22BroadcastScaleMaskLoadIffbLm4EiE11DirectStoreIffEfLi1ELi1024EL9Algorithm0EEvT_T0_ll_param_0[120],
	.param .align 8 .b8 _Z20SoftmaxBlockSMemImplI22BroadcastScaleMaskLoadIffbLm4EiE11DirectStoreIffEfLi1ELi1024EL9Algorithm0EEvT_T0_ll_param_1[16],
	.param .u64 _Z20SoftmaxBlockSMemImplI22BroadcastScaleMaskLoadIffbLm4EiE11DirectStoreIffEfLi1ELi1024EL9Algorithm0EEvT_T0_ll_param_2,
	.param .u64 _Z20SoftmaxBlockSMemImplI22BroadcastScaleMaskLoadIffbLm4EiE11DirectStoreIffEfLi1ELi1024EL9Algorithm0EEvT_T0_ll_param_3
)
{
	.reg .pred 	%p<49>;
	.reg .b16 	%rs<4>;
	.reg .b32 	%r<198>;
	.reg .b32 	%f<309>;
	.reg .b64 	%rd<64>;

	ld.param.u64 	%rd33, [_Z20SoftmaxBlockSMemImplI22BroadcastScaleMaskLoadIffbLm4EiE11DirectStoreIffEfLi1ELi1024EL9Algorithm0EEvT_T0_ll_param_1+8];
	ld.param.v2.f32 	{%f24, %f25}, [_Z20SoftmaxBlockSMemImplI22BroadcastScaleMaskLoadIffbLm4EiE11DirectStoreIffEfLi1ELi1024EL9Algorithm0EEvT_T0_ll_param_0+112];
	ld.param.u64 	%rd31, [_Z20SoftmaxBlockSMemImplI22BroadcastScaleMaskLoadIffbLm4EiE11DirectStoreIffEfLi1ELi1024EL9Algorithm0EEvT_T0_ll_param_0+104];
	ld.param.v2.u32 	{%r42, %r43}, [_Z20SoftmaxBlockSMemImplI22BroadcastScaleMaskLoadIffbLm4EiE11DirectStoreIffEfLi1ELi1024EL9Algorithm0EEvT_T0_ll_param_0+88];
	ld.param.v2.u32 	{%r40, %r41}, [_Z20SoftmaxBlockSMemImplI22BroadcastScaleMaskLoadIffbLm4EiE11DirectStoreIffEfLi1ELi1024EL9Algorithm0EEvT_T0_ll_param_0+80];
	ld.param.v2.u32 	{%r38, %r39}, [_Z20SoftmaxBlockSMemImplI22BroadcastScaleMaskLoadIffbLm4EiE11DirectStoreIffEfLi1ELi1024EL9Algorithm0EEvT_T0_ll_param_0+64];
	ld.param.v2.u32 	{%r36, %r37}, [_Z20SoftmaxBlockSMemImplI22BroadcastScaleMaskLoadIffbLm4EiE11DirectStoreIffEfLi1ELi1024EL9Algorithm0EEvT_T0_ll_param_0+56];
	ld.param.u64 	%rd27, [_Z20SoftmaxBlockSMemImplI22BroadcastScaleMaskLoadIffbLm4EiE11DirectStoreIffEfLi1ELi1024EL9Algorithm0EEvT_T0_ll_param_0+40];
	ld.param.u64 	%rd26, [_Z20SoftmaxBlockSMemImplI22BroadcastScaleMaskLoadIffbLm4EiE11DirectStoreIffEfLi1ELi1024EL9Algorithm0EEvT_T0_ll_param_0+32];
	ld.param.u64 	%rd25, [_Z20SoftmaxBlockSMemImplI22BroadcastScaleMaskLoadIffbLm4EiE11DirectStoreIffEfLi1ELi1024EL9Algorithm0EEvT_T0_ll_param_0+24];
	ld.param.u64 	%rd24, [_Z20SoftmaxBlockSMemImplI22BroadcastScaleMaskLoadIffbLm4EiE11DirectStoreIffEfLi1ELi1024EL9Algorithm0EEvT_T0_ll_param_0+16];
	ld.param.u64 	%rd32, [_Z20SoftmaxBlockSMemImplI22BroadcastScaleMaskLoadIffbLm4EiE11DirectStoreIffEfLi1ELi1024EL9Algorithm0EEvT_T0_ll_param_1];
	ld.param.u64 	%rd23, [_Z20SoftmaxBlockSMemImplI22BroadcastScaleMaskLoadIffbLm4EiE11DirectStoreIffEfLi1ELi1024EL9Algorithm0EEvT_T0_ll_param_0+8];
	ld.param.u64 	%rd22, [_Z20SoftmaxBlockSMemImplI22BroadcastScaleMaskLoadIffbLm4EiE11DirectStoreIffEfLi1ELi1024EL9Algorithm0EEvT_T0_ll_param_0];
	ld.param.u64 	%rd34, [_Z20SoftmaxBlockSMemImplI22BroadcastScaleMaskLoadIffbLm4EiE11DirectStoreIffEfLi1ELi1024EL9Algorithm0EEvT_T0_ll_param_2];
	ld.param.u64 	%rd35, [_Z20SoftmaxBlockSMemImplI22BroadcastScaleMaskLoadIffbLm4EiE11DirectStoreIffEfLi1ELi1024EL9Algorithm0EEvT_T0_ll_param_3];
	cvta.to.global.u64 	%rd1, %rd22;
	cvta.to.global.u64 	%rd2, %rd23;
	cvta.to.global.u64 	%rd3, %rd32;
	mov.u32 	%r8, %tid.x;
	cvt.u32.u64 	%r9, %rd35;
	mov.u32 	%r44, %ctaid.x;
	cvt.u64.u32 	%rd62, %r44;
	setp.le.s64 	%p2, %rd34, %rd62;
	@%p2 bra 	$L__BB595_32;
	// begin inline asm
	mov.u32 %r45, %laneid;
	// end inline asm
	shr.u32 	%r46, %r8, 3;
	and.b32  	%r47, %r46, 124;
	mov.u32 	%r48, _ZZ14BlockAllReduceI5MaxOpfLi1024EET0_S1_E12temp_storage;
	add.s32 	%r49, %r48, %r47;
	add.s32 	%r11, %r49, 32;
	cvt.u64.u32 	%rd9, %r8;
	mov.u32 	%r50, _ZZ14BlockAllReduceI5SumOpfLi1024EET0_S1_E12temp_storage;
	add.s32 	%r51, %r50, %r47;
	add.s32 	%r12, %r51, 32;
	mov.u32 	%r52, %nctaid.x;
	cvt.u64.u32 	%rd10, %r52;
	not.b32 	%r53, %r8;
	add.s32 	%r13, %r53, %r9;
	not.b64 	%rd36, %rd9;
	add.s64 	%rd11, %rd35, %rd36;
	shl.b32 	%r54, %r8, 2;
	mov.u32 	%r55, shared_buf;
	add.s32 	%r14, %r55, %r54;
	or.b32  	%r15, %r8, 1024;
	and.b64  	%rd12, %rd11, 3072;
	or.b32  	%r16, %r8, 2048;
	or.b32  	%r17, %r8, 3072;
	and.b32  	%r18, %r13, 3072;
$L__BB595_2:
	setp.ge.s32 	%p3, %r8, %r9;
	mov.f32 	%f303, 0fFF800000;
	@%p3 bra 	$L__BB595_8;
	and.b32  	%r56, %r13, 1024;
	setp.ne.s32 	%p4, %r56, 0;
	mul.lo.s64 	%rd14, %rd31, %rd62;
	mov.f32 	%f303, 0fFF800000;
	mov.u32 	%r190, %r8;
	@%p4 bra 	$L__BB595_5;
	setp.eq.s64 	%p5, %rd27, 1;
	setp.eq.s64 	%p6, %rd26, 1;
	setp.eq.s64 	%p7, %rd25, 1;
	setp.eq.s64 	%p8, %rd24, 1;
	add.s64 	%rd37, %rd14, %rd9;
	cvt.u32.u64 	%r57, %rd37;
	div.s32 	%r58, %r57, %r36;
	mul.lo.s32 	%r59, %r58, %r36;
	sub.s32 	%r60, %r57, %r59;
	div.s32 	%r61, %r60, %r37;
	mul.lo.s32 	%r62, %r61, %r37;
	sub.s32 	%r63, %r60, %r62;
	div.s32 	%r64, %r63, %r38;
	mul.lo.s32 	%r65, %r64, %r38;
	sub.s32 	%r66, %r63, %r65;
	selp.b32 	%r67, 0, %r58, %p8;
	selp.b32 	%r68, 0, %r61, %p7;
	selp.b32 	%r69, 0, %r64, %p6;
	selp.b32 	%r70, 0, %r66, %p5;
	mul.lo.s32 	%r71, %r40, %r67;
	mad.lo.s32 	%r72, %r41, %r68, %r71;
	mad.lo.s32 	%r73, %r42, %r69, %r72;
	mad.lo.s32 	%r74, %r43, %r70, %r73;
	shl.b64 	%rd38, %rd37, 32;
	shr.s64 	%rd39, %rd38, 30;
	add.s64 	%rd40, %rd1, %rd39;
	ld.global.f32 	%f29, [%rd40];
	cvt.s64.s32 	%rd41, %r74;
	add.s64 	%rd42, %rd2, %rd41;
	ld.global.u8 	%rs1, [%rd42];
	setp.eq.s16 	%p9, %rs1, 0;
	mul.f32 	%f30, %f29, %f25;
	selp.f32 	%f31, %f24, %f30, %p9;
	st.shared.f32 	[%r14], %f31;
	max.f32 	%f303, %f31, 0fFF800000;
	mov.u32 	%r190, %r15;
$L__BB595_5:
	setp.lt.u32 	%p10, %r13, 1024;
	@%p10 bra 	$L__BB595_8;
	add.s32 	%r193, %r190, 1024;
	cvt.u32.u64 	%r75, %rd14;
	add.s32 	%r192, %r190, %r75;
	cvt.u64.u32 	%rd43, %r190;
	shl.b64 	%rd15, %rd43, 32;
	shl.b64 	%rd63, %rd14, 32;
	shl.b32 	%r76, %r190, 2;
	mov.u32 	%r77, shared_buf;
	add.s32 	%r78, %r77, %r76;
	add.s32 	%r191, %r78, 4096;
$L__BB595_7:
	setp.eq.s64 	%p11, %rd27, 1;
	setp.eq.s64 	%p12, %rd26, 1;
	setp.eq.s64 	%p13, %rd25, 1;
	setp.eq.s64 	%p14, %rd24, 1;
	div.s32 	%r79, %r192, %r36;
	neg.s32 	%r80, %r36;
	mul.lo.s32 	%r81, %r80, %r79;
	add.s32 	%r82, %r192, %r81;
	div.s32 	%r83, %r82, %r37;
	mul.lo.s32 	%r84, %r83, %r37;
	sub.s32 	%r85, %r81, %r84;
	add.s32 	%r86, %r192, %r85;
	div.s32 	%r87, %r86, %r38;
	mul.lo.s32 	%r88, %r87, %r38;
	sub.s32 	%r89, %r85, %r88;
	add.s32 	%r90, %r192, %r89;
	selp.b32 	%r91, 0, %r79, %p14;
	selp.b32 	%r92, 0, %r83, %p13;
	selp.b32 	%r93, 0, %r87, %p12;
	selp.b32 	%r94, 0, %r90, %p11;
	mul.lo.s32 	%r95, %r40, %r91;
	mad.lo.s32 	%r96, %r41, %r92, %r95;
	mad.lo.s32 	%r97, %r42, %r93, %r96;
	mad.lo.s32 	%r98, %r43, %r94, %r97;
	add.s64 	%rd45, %rd15, %rd63;
	shr.s64 	%rd46, %rd45, 30;
	add.s64 	%rd47, %rd1, %rd46;
	ld.global.f32 	%f32, [%rd47];
	cvt.s64.s32 	%rd48, %r98;
	add.s64 	%rd49, %rd2, %rd48;
	ld.global.u8 	%rs2, [%rd49];
	setp.eq.s16 	%p15, %rs2, 0;
	mul.f32 	%f33, %f32, %f25;
	selp.f32 	%f34, %f24, %f33, %p15;
	st.shared.f32 	[%r191+-4096], %f34;
	max.f32 	%f35, %f303, %f34;
	add.s32 	%r99, %r192, 1024;
	div.s32 	%r100, %r99, %r36;
	mul.lo.s32 	%r101, %r80, %r100;
	add.s32 	%r102, %r99, %r101;
	div.s32 	%r103, %r102, %r37;
	mul.lo.s32 	%r104, %r103, %r37;
	sub.s32 	%r105, %r101, %r104;
	add.s32 	%r106, %r99, %r105;
	div.s32 	%r107, %r106, %r38;
	mul.lo.s32 	%r108, %r107, %r38;
	sub.s32 	%r109, %r105, %r108;
	add.s32 	%r110, %r99, %r109;
	selp.b32 	%r111, 0, %r100, %p14;
	selp.b32 	%r112, 0, %r103, %p13;
	selp.b32 	%r113, 0, %r107, %p12;
	selp.b32 	%r114, 0, %r110, %p11;
	mul.lo.s32 	%r115, %r40, %r111;
	mad.lo.s32 	%r116, %r41, %r112, %r115;
	mad.lo.s32 	%r117, %r42, %r113, %r116;
	mad.lo.s32 	%r118, %r43, %r114, %r117;
	add.s64 	%rd50, %rd45, 4398046511104;
	shr.s64 	%rd51, %rd50, 30;
	add.s64 	%rd52, %rd1, %rd51;
	ld.global.f32 	%f36, [%rd52];
	cvt.s64.s32 	%rd53, %r118;
	add.s64 	%rd54, %rd2, %rd53;
	ld.global.u8 	%rs3, [%rd54];
	setp.eq.s16 	%p16, %rs3, 0;
	mul.f32 	%f37, %f36, %f25;
	selp.f32 	%f38, %f24, %f37, %p16;
	st.shared.f32 	[%r191], %f38;
	max.f32 	%f303, %f35, %f38;
	add.s32 	%r26, %r193, 2048;
	add.s32 	%r119, %r193, 1024;
	add.s32 	%r192, %r192, 2048;
	add.s64 	%rd63, %rd63, 8796093022208;
	add.s32 	%r191, %r191, 8192;
	setp.lt.s32 	%p17, %r119, %r9;
	mov.u32 	%r193, %r26;
	@%p17 bra 	$L__BB595_7;
$L__BB595_8:
	setp.gt.s32 	%p19, %r45, 15;
	setp.gt.s32 	%p20, %r45, 23;
	setp.gt.s32 	%p21, %r45, 27;
	setp.gt.s32 	%p22, %r45, 29;
	setp.gt.s32 	%p23, %r45, 30;
	mov.b32 	%r121, %f303;
	mov.b32 	%r122, 1;
	mov.b32 	%r143, 31;
	mov.b32 	%r144, -1;
	// begin inline asm
	shfl.sync.down.b32 %r120, %r121, %r122, %r143, %r144;
	// end inline asm
	mov.b32 	%f39, %r120;
	max.f32 	%f40, %f303, %f39;
	selp.f32 	%f41, %f303, %f40, %p23;
	mov.b32 	%r126, %f41;
	mov.b32 	%r127, 2;
	// begin inline asm
	shfl.sync.down.b32 %r125, %r126, %r127, %r143, %r144;
	// end inline asm
	mov.b32 	%f42, %r125;
	max.f32 	%f43, %f41, %f42;
	selp.f32 	%f44, %f41, %f43, %p22;
	mov.b32 	%r131, %f44;
	mov.b32 	%r132, 4;
	// begin inline asm
	shfl.sync.down.b32 %r130, %r131, %r132, %r143, %r144;
	// end inline asm
	mov.b32 	%f45, %r130;
	max.f32 	%f46, %f44, %f45;
	selp.f32 	%f47, %f44, %f46, %p21;
	mov.b32 	%r136, %f47;
	mov.b32 	%r137, 8;
	// begin inline asm
	shfl.sync.down.b32 %r135, %r136, %r137, %r143, %r144;
	// end inline asm
	mov.b32 	%f48, %r135;
	max.f32 	%f9, %f47, %f48;
	selp.f32 	%f304, %f47, %f9, %p20;
	mov.b32 	%r141, %f304;
	mov.b32 	%r142, 16;
	// begin inline asm
	shfl.sync.down.b32 %r140, %r141, %r142, %r143, %r144;
	// end inline asm
	mov.pred 	%p48, 0;
	@%p19 bra 	$L__BB595_11;
	setp.ne.s32 	%p25, %r45, 0;
	mov.b32 	%f49, %r140;
	max.f32 	%f304, %f9, %f49;
	@%p25 bra 	$L__BB595_11;
	st.shared.f32 	[%r11], %f304;
	mov.pred 	%p48, -1;
$L__BB595_11:
	setp.ne.s32 	%p27, %r8, 0;
	bar.sync 	0;
	@%p27 bra 	$L__BB595_13;
	ld.shared.f32 	%f50, [_ZZ14BlockAllReduceI5MaxOpfLi1024EET0_S1_E12temp_storage+36];
	max.f32 	%f51, %f304, %f50;
	ld.shared.f32 	%f52, [_ZZ14BlockAllReduceI5MaxOpfLi1024EET0_S1_E12temp_storage+40];
	max.f32 	%f53, %f51, %f52;
	ld.shared.f32 	%f54, [_ZZ14BlockAllReduceI5MaxOpfLi1024EET0_S1_E12temp_storage+44];
	max.f32 	%f55, %f53, %f54;
	ld.shared.f32 	%f56, [_ZZ14BlockAllReduceI5MaxOpfLi1024EET0_S1_E12temp_storage+48];
	max.f32 	%f57, %f55, %f56;
	ld.shared.f32 	%f58, [_ZZ14BlockAllReduceI5MaxOpfLi1024EET0_S1_E12temp_storage+52];
	max.f32 	%f59, %f57, %f58;
	ld.shared.f32 	%f60, [_ZZ14BlockAllReduceI5MaxOpfLi1024EET0_S1_E12temp_storage+56];
	max.f32 	%f61, %f59, %f60;
	ld.shared.f32 	%f62, [_ZZ14BlockAllReduceI5MaxOpfLi1024EET0_S1_E12temp_storage+60];
	max.f32 	%f63, %f61, %f62;
	ld.shared.f32 	%f64, [_ZZ14BlockAllReduceI5MaxOpfLi1024EET0_S1_E12temp_storage+64];
	max.f32 	%f65, %f63, %f64;
	ld.shared.f32 	%f66, [_ZZ14BlockAllReduceI5MaxOpfLi1024EET0_S1_E12temp_storage+68];
	max.f32 	%f67, %f65, %f66;
	ld.shared.f32 	%f68, [_ZZ14BlockAllReduceI5MaxOpfLi1024EET0_S1_E12temp_storage+72];
	max.f32 	%f69, %f67, %f68;
	ld.shared.f32 	%f70, [_ZZ14BlockAllReduceI5MaxOpfLi1024EET0_S1_E12temp_storage+76];
	max.f32 	%f71, %f69, %f70;
	ld.shared.f32 	%f72, [_ZZ14BlockAllReduceI5MaxOpfLi1024EET0_S1_E12temp_storage+80];
	max.f32 	%f73, %f71, %f72;
	ld.shared.f32 	%f74, [_ZZ14BlockAllReduceI5MaxOpfLi1024EET0_S1_E12temp_storage+84];
	max.f32 	%f75, %f73, %f74;
	ld.shared.f32 	%f76, [_ZZ14BlockAllReduceI5MaxOpfLi1024EET0_S1_E12temp_storage+88];
	max.f32 	%f77, %f75, %f76;
	ld.shared.f32 	%f78, [_ZZ14BlockAllReduceI5MaxOpfLi1024EET0_S1_E12temp_storage+92];
	max.f32 	%f79, %f77, %f78;
	ld.shared.f32 	%f80, [_ZZ14BlockAllReduceI5MaxOpfLi1024EET0_S1_E12temp_storage+96];
	max.f32 	%f81, %f79, %f80;
	ld.shared.f32 	%f82, [_ZZ14BlockAllReduceI5MaxOpfLi1024EET0_S1_E12temp_storage+100];
	max.f32 	%f83, %f81, %f82;
	ld.shared.f32 	%f84, [_ZZ14BlockAllReduceI5MaxOpfLi1024EET0_S1_E12temp_storage+104];
	max.f32 	%f85, %f83, %f84;
	ld.shared.f32 	%f86, [_ZZ14BlockAllReduceI5MaxOpfLi1024EET0_S1_E12temp_storage+108];
	max.f32 	%f87, %f85, %f86;
	ld.shared.f32 	%f88, [_ZZ14BlockAllReduceI5MaxOpfLi1024EET0_S1_E12temp_storage+112];
	max.f32 	%f89, %f87, %f88;
	ld.shared.f32 	%f90, [_ZZ14BlockAllReduceI5MaxOpfLi1024EET0_S1_E12temp_storage+116];
	max.f32 	%f91, %f89, %f90;
	ld.shared.f32 	%f92, [_ZZ14BlockAllReduceI5MaxOpfLi1024EET0_S1_E12temp_storage+120];
	max.f32 	%f93, %f91, %f92;
	ld.shared.f32 	%f94, [_ZZ14BlockAllReduceI5MaxOpfLi1024EET0_S1_E12temp_storage+124];
	max.f32 	%f95, %f93, %f94;
	ld.shared.f32 	%f96, [_ZZ14BlockAllReduceI5MaxOpfLi1024EET0_S1_E12temp_storage+128];
	max.f32 	%f97, %f95, %f96;
	ld.shared.f32 	%f98, [_ZZ14BlockAllReduceI5MaxOpfLi1024EET0_S1_E12temp_storage+132];
	max.f32 	%f99, %f97, %f98;
	ld.shared.f32 	%f100, [_ZZ14BlockAllReduceI5MaxOpfLi1024EET0_S1_E12temp_storage+136];
	max.f32 	%f101, %f99, %f100;
	ld.shared.f32 	%f102, [_ZZ14BlockAllReduceI5MaxOpfLi1024EET0_S1_E12temp_storage+140];
	max.f32 	%f103, %f101, %f102;
	ld.shared.f32 	%f104, [_ZZ14BlockAllReduceI5MaxOpfLi1024EET0_S1_E12temp_storage+144];
	max.f32 	%f105, %f103, %f104;
	ld.shared.f32 	%f106, [_ZZ14BlockAllReduceI5MaxOpfLi1024EET0_S1_E12temp_storage+148];
	max.f32 	%f107, %f105, %f106;
	ld.shared.f32 	%f108, [_ZZ14BlockAllReduceI5MaxOpfLi1024EET0_S1_E12temp_storage+152];
	max.f32 	%f109, %f107, %f108;
	ld.shared.f32 	%f110, [_ZZ14BlockAllReduceI5MaxOpfLi1024EET0_S1_E12temp_storage+156];
	max.f32 	%f111, %f109, %f110;
	st.shared.f32 	[_ZZ14BlockAllReduceI5MaxOpfLi1024EET0_S1_E16result_broadcast], %f111;
$L__BB595_13:
	setp.le.s64 	%p28, %rd35, %rd9;
	bar.sync 	0;
	mov.f32 	%f308, 0f00000000;
	ld.shared.f32 	%f13, [_ZZ14BlockAllReduceI5MaxOpfLi1024EET0_S1_E16result_broadcast];
	@%p28 bra 	$L__BB595_20;
	setp.eq.s64 	%p29, %rd12, 3072;
	mov.f32 	%f308, 0f00000000;
	mov.u32 	%r194, %r8;
	@%p29 bra 	$L__BB595_18;
	setp.eq.s64 	%p30, %rd12, 0;
	ld.shared.f32 	%f115, [%r14];
	sub.f32 	%f116, %f115, %f13;
	fma.rn.f32 	%f117, %f116, 0f3BBB989D, 0f3F000000;
	cvt.sat.f32.f32 	%f118, %f117;
	mov.f32 	%f119, 0f4B400001;
	mov.f32 	%f120, 0f437C0000;
	fma.rm.f32 	%f121, %f118, %f120, %f119;
	add.f32 	%f122, %f121, 0fCB40007F;
	neg.f32 	%f123, %f122;
	fma.rn.f32 	%f124, %f116, 0f3FB8AA3B, %f123;
	fma.rn.f32 	%f125, %f116, 0f32A57060, %f124;
	mov.b32 	%r145, %f121;
	shl.b32 	%r146, %r145, 23;
	mov.b32 	%f126, %r146;
	ex2.approx.ftz.f32 	%f127, %f125;
	mul.f32 	%f128, %f127, %f126;
	st.shared.f32 	[%r14], %f128;
	add.f32 	%f308, %f128, 0f00000000;
	mov.u32 	%r194, %r15;
	@%p30 bra 	$L__BB595_18;
	setp.eq.s64 	%p31, %rd12, 1024;
	ld.shared.f32 	%f129, [%r14+4096];
	sub.f32 	%f130, %f129, %f13;
	fma.rn.f32 	%f131, %f130, 0f3BBB989D, 0f3F000000;
	cvt.sat.f32.f32 	%f132, %f131;
	mov.f32 	%f133, 0f4B400001;
	mov.f32 	%f134, 0f437C0000;
	fma.rm.f32 	%f135, %f132, %f134, %f133;
	add.f32 	%f136, %f135, 0fCB40007F;
	neg.f32 	%f137, %f136;
	fma.rn.f32 	%f138, %f130, 0f3FB8AA3B, %f137;
	fma.rn.f32 	%f139, %f130, 0f32A57060, %f138;
	mov.b32 	%r147, %f135;
	shl.b32 	%r148, %r147, 23;
	mov.b32 	%f140, %r148;
	ex2.approx.ftz.f32 	%f141, %f139;
	mul.f32 	%f142, %f141, %f140;
	st.shared.f32 	[%r14+4096], %f142;
	add.f32 	%f308, %f308, %f142;
	mov.u32 	%r194, %r16;
	@%p31 bra 	$L__BB595_18;
	ld.shared.f32 	%f143, [%r14+8192];
	sub.f32 	%f144, %f143, %f13;
	fma.rn.f32 	%f145, %f144, 0f3BBB989D, 0f3F000000;
	cvt.sat.f32.f32 	%f146, %f145;
	mov.f32 	%f147, 0f4B400001;
	mov.f32 	%f148, 0f437C0000;
	fma.rm.f32 	%f149, %f146, %f148, %f147;
	add.f32 	%f150, %f149, 0fCB40007F;
	neg.f32 	%f151, %f150;
	fma.rn.f32 	%f152, %f144, 0f3FB8AA3B, %f151;
	fma.rn.f32 	%f153, %f144, 0f32A57060, %f152;
	mov.b32 	%r149, %f149;
	shl.b32 	%r150, %r149, 23;
	mov.b32 	%f154, %r150;
	ex2.approx.ftz.f32 	%f155, %f153;
	mul.f32 	%f156, %f155, %f154;
	st.shared.f32 	[%r14+8192], %f156;
	add.f32 	%f308, %f308, %f156;
	mov.u32 	%r194, %r17;
$L__BB595_18:
	setp.lt.u64 	%p32, %rd11, 3072;
	@%p32 bra 	$L__BB595_20;
$L__BB595_19:
	shl.b32 	%r151, %r194, 2;
	mov.u32 	%r152, shared_buf;
	add.s32 	%r153, %r152, %r151;
	ld.shared.f32 	%f157, [%r153];
	sub.f32 	%f158, %f157, %f13;
	fma.rn.f32 	%f159, %f158, 0f3BBB989D, 0f3F000000;
	cvt.sat.f32.f32 	%f160, %f159;
	mov.f32 	%f161, 0f4B400001;
	mov.f32 	%f162, 0f437C0000;
	fma.rm.f32 	%f163, %f160, %f162, %f161;
	add.f32 	%f164, %f163, 0fCB40007F;
	neg.f32 	%f165, %f164;
	fma.rn.f32 	%f166, %f158, 0f3FB8AA3B, %f165;
	fma.rn.f32 	%f167, %f158, 0f32A57060, %f166;
	mov.b32 	%r154, %f163;
	shl.b32 	%r155, %r154, 23;
	mov.b32 	%f168, %r155;
	ex2.approx.ftz.f32 	%f169, %f167;
	mul.f32 	%f170, %f169, %f168;
	st.shared.f32 	[%r153], %f170;
	add.f32 	%f171, %f308, %f170;
	ld.shared.f32 	%f172, [%r153+4096];
	sub.f32 	%f173, %f172, %f13;
	fma.rn.f32 	%f174, %f173, 0f3BBB989D, 0f3F000000;
	cvt.sat.f32.f32 	%f175, %f174;
	fma.rm.f32 	%f176, %f175, %f162, %f161;
	add.f32 	%f177, %f176, 0fCB40007F;
	neg.f32 	%f178, %f177;
	fma.rn.f32 	%f179, %f173, 0f3FB8AA3B, %f178;
	fma.rn.f32 	%f180, %f173, 0f32A57060, %f179;
	mov.b32 	%r156, %f176;
	shl.b32 	%r157, %r156, 23;
	mov.b32 	%f181, %r157;
	ex2.approx.ftz.f32 	%f182, %f180;
	mul.f32 	%f183, %f182, %f181;
	st.shared.f32 	[%r153+4096], %f183;
	add.f32 	%f184, %f171, %f183;
	ld.shared.f32 	%f185, [%r153+8192];
	sub.f32 	%f186, %f185, %f13;
	fma.rn.f32 	%f187, %f186, 0f3BBB989D, 0f3F000000;
	cvt.sat.f32.f32 	%f188, %f187;
	fma.rm.f32 	%f189, %f188, %f162, %f161;
	add.f32 	%f190, %f189, 0fCB40007F;
	neg.f32 	%f191, %f190;
	fma.rn.f32 	%f192, %f186, 0f3FB8AA3B, %f191;
	fma.rn.f32 	%f193, %f186, 0f32A57060, %f192;
	mov.b32 	%r158, %f189;
	shl.b32 	%r159, %r158, 23;
	mov.b32 	%f194, %r159;
	ex2.approx.ftz.f32 	%f195, %f193;
	mul.f32 	%f196, %f195, %f194;
	st.shared.f32 	[%r153+8192], %f196;
	add.f32 	%f197, %f184, %f196;
	ld.shared.f32 	%f198, [%r153+12288];
	sub.f32 	%f199, %f198, %f13;
	fma.rn.f32 	%f200, %f199, 0f3BBB989D, 0f3F000000;
	cvt.sat.f32.f32 	%f201, %f200;
	fma.rm.f32 	%f202, %f201, %f162, %f161;
	add.f32 	%f203, %f202, 0fCB40007F;
	neg.f32 	%f204, %f203;
	fma.rn.f32 	%f205, %f199, 0f3FB8AA3B, %f204;
	fma.rn.f32 	%f206, %f199, 0f32A57060, %f205;
	mov.b32 	%r160, %f202;
	shl.b32 	%r161, %r160, 23;
	mov.b32 	%f207, %r161;
	ex2.approx.ftz.f32 	%f208, %f206;
	mul.f32 	%f209, %f208, %f207;
	st.shared.f32 	[%r153+12288], %f209;
	add.f32 	%f308, %f197, %f209;
	add.s32 	%r194, %r194, 4096;
	cvt.u64.u32 	%rd55, %r194;
	setp.gt.u64 	%p33, %rd35, %rd55;
	@%p33 bra 	$L__BB595_19;
$L__BB595_20:
	mov.b32 	%r163, %f308;
	mov.b32 	%r164, 1;
	mov.b32 	%r185, 31;
	mov.b32 	%r186, -1;
	// begin inline asm
	shfl.sync.down.b32 %r162, %r163, %r164, %r185, %r186;
	// end inline asm
	mov.b32 	%f210, %r162;
	add.f32 	%f211, %f308, %f210;
	selp.f32 	%f212, %f308, %f211, %p23;
	mov.b32 	%r168, %f212;
	mov.b32 	%r169, 2;
	// begin inline asm
	shfl.sync.down.b32 %r167, %r168, %r169, %r185, %r186;
	// end inline asm
	mov.b32 	%f213, %r167;
	add.f32 	%f214, %f212, %f213;
	selp.f32 	%f215, %f212, %f214, %p22;
	mov.b32 	%r173, %f215;
	mov.b32 	%r174, 4;
	// begin inline asm
	shfl.sync.down.b32 %r172, %r173, %r174, %r185, %r186;
	// end inline asm
	mov.b32 	%f216, %r172;
	add.f32 	%f217, %f215, %f216;
	selp.f32 	%f218, %f215, %f217, %p21;
	mov.b32 	%r178, %f218;
	mov.b32 	%r179, 8;
	// begin inline asm
	shfl.sync.down.b32 %r177, %r178, %r179, %r185, %r186;
	// end inline asm
	mov.b32 	%f219, %r177;
	add.f32 	%f220, %f218, %f219;
	selp.f32 	%f221, %f218, %f220, %p20;
	mov.b32 	%r183, %f221;
	mov.b32 	%r184, 16;
	// begin inline asm
	shfl.sync.down.b32 %r182, %r183, %r184, %r185, %r186;
	// end inline asm
	mov.b32 	%f222, %r182;
	add.f32 	%f223, %f221, %f222;
	selp.f32 	%f22, %f221, %f223, %p19;
	not.pred 	%p39, %p48;
	@%p39 bra 	$L__BB595_22;
	st.shared.f32 	[%r12], %f22;
$L__BB595_22:
	setp.ne.s32 	%p40, %r8, 0;
	bar.sync 	0;
	@%p40 bra 	$L__BB595_24;
	ld.shared.f32 	%f224, [_ZZ14BlockAllReduceI5SumOpfLi1024EET0_S1_E12temp_storage+36];
	add.f32 	%f225, %f22, %f224;
	ld.shared.f32 	%f226, [_ZZ14BlockAllReduceI5SumOpfLi1024EET0_S1_E12temp_storage+40];
	add.f32 	%f227, %f225, %f226;
	ld.shared.f32 	%f228, [_ZZ14BlockAllReduceI5SumOpfLi1024EET0_S1_E12temp_storage+44];
	add.f32 	%f229, %f227, %f228;
	ld.shared.f32 	%f230, [_ZZ14BlockAllReduceI5SumOpfLi1024EET0_S1_E12temp_storage+48];
	add.f32 	%f231, %f229, %f230;
	ld.shared.f32 	%f232, [_ZZ14BlockAllReduceI5SumOpfLi1024EET0_S1_E12temp_storage+52];
	add.f32 	%f233, %f231, %f232;
	ld.shared.f32 	%f234, [_ZZ14BlockAllReduceI5SumOpfLi1024EET0_S1_E12temp_storage+56];
	add.f32 	%f235, %f233, %f234;
	ld.shared.f32 	%f236, [_ZZ14BlockAllReduceI5SumOpfLi1024EET0_S1_E12temp_storage+60];
	add.f32 	%f237, %f235, %f236;
	ld.shared.f32 	%f238, [_ZZ14BlockAllReduceI5SumOpfLi1024EET0_S1_E12temp_storage+64];
	add.f32 	%f239, %f237, %f238;
	ld.shared.f32 	%f240, [_ZZ14BlockAllReduceI5SumOpfLi1024EET0_S1_E12temp_storage+68];
	add.f32 	%f241, %f239, %f240;
	ld.shared.f32 	%f242, [_ZZ14BlockAllReduceI5SumOpfLi1024EET0_S1_E12temp_storage+72];
	add.f32 	%f243, %f241, %f242;
	ld.shared.f32 	%f244, [_ZZ14BlockAllReduceI5SumOpfLi1024EET0_S1_E12temp_storage+76];
	add.f32 	%f245, %f243, %f244;
	ld.shared.f32 	%f246, [_ZZ14BlockAllReduceI5SumOpfLi1024EET0_S1_E12temp_storage+80];
	add.f32 	%f247, %f245, %f246;
	ld.shared.f32 	%f248, [_ZZ14BlockAllReduceI5SumOpfLi1024EET0_S1_E12temp_storage+84];
	add.f32 	%f249, %f247, %f248;
	ld.shared.f32 	%f250, [_ZZ14BlockAllReduceI5SumOpfLi1024EET0_S1_E12temp_storage+88];
	add.f32 	%f251, %f249, %f250;
	ld.shared.f32 	%f252, [_ZZ14BlockAllReduceI5SumOpfLi1024EET0_S1_E12temp_storage+92];
	add.f32 	%f253, %f251, %f252;
	ld.shared.f32 	%f254, [_ZZ14BlockAllReduceI5SumOpfLi1024EET0_S1_E12temp_storage+96];
	add.f32 	%f255, %f253, %f254;
	ld.shared.f32 	%f256, [_ZZ14BlockAllReduceI5SumOpfLi1024EET0_S1_E12temp_storage+100];
	add.f32 	%f257, %f255, %f256;
	ld.shared.f32 	%f258, [_ZZ14BlockAllReduceI5SumOpfLi1024EET0_S1_E12temp_storage+104];
	add.f32 	%f259, %f257, %f258;
	ld.shared.f32 	%f260, [_ZZ14BlockAllReduceI5SumOpfLi1024EET0_S1_E12temp_storage+108];
	add.f32 	%f261, %f259, %f260;
	ld.shared.f32 	%f262, [_ZZ14BlockAllReduceI5SumOpfLi1024EET0_S1_E12temp_storage+112];
	add.f32 	%f263, %f261, %f262;
	ld.shared.f32 	%f264, [_ZZ14BlockAllReduceI5SumOpfLi1024EET0_S1_E12temp_storage+116];
	add.f32 	%f265, %f263, %f264;
	ld.shared.f32 	%f266, [_ZZ14BlockAllReduceI5SumOpfLi1024EET0_S1_E12temp_storage+120];
	add.f32 	%f267, %f265, %f266;
	ld.shared.f32 	%f268, [_ZZ14BlockAllReduceI5SumOpfLi1024EET0_S1_E12temp_storage+124];
	add.f32 	%f269, %f267, %f268;
	ld.shared.f32 	%f270, [_ZZ14BlockAllReduceI5SumOpfLi1024EET0_S1_E12temp_storage+128];
	add.f32 	%f271, %f269, %f270;
	ld.shared.f32 	%f272, [_ZZ14BlockAllReduceI5SumOpfLi1024EET0_S1_E12temp_storage+132];
	add.f32 	%f273, %f271, %f272;
	ld.shared.f32 	%f274, [_ZZ14BlockAllReduceI5SumOpfLi1024EET0_S1_E12temp_storage+136];
	add.f32 	%f275, %f273, %f274;
	ld.shared.f32 	%f276, [_ZZ14BlockAllReduceI5SumOpfLi1024EET0_S1_E12temp_storage+140];
	add.f32 	%f277, %f275, %f276;
	ld.shared.f32 	%f278, [_ZZ14BlockAllReduceI5SumOpfLi1024EET0_S1_E12temp_storage+144];
	add.f32 	%f279, %f277, %f278;
	ld.shared.f32 	%f280, [_ZZ14BlockAllReduceI5SumOpfLi1024EET0_S1_E12temp_storage+148];
	add.f32 	%f281, %f279, %f280;
	ld.shared.f32 	%f282, [_ZZ14BlockAllReduceI5SumOpfLi1024EET0_S1_E12temp_storage+152];
	add.f32 	%f283, %f281, %f282;
	ld.shared.f32 	%f284, [_ZZ14BlockAllReduceI5SumOpfLi1024EET0_S1_E12temp_storage+156];
	add.f32 	%f285, %f283, %f284;
	st.shared.f32 	[_ZZ14BlockAllReduceI5SumOpfLi1024EET0_S1_E16result_broadcast], %f285;
$L__BB595_24:
	setp.ge.s32 	%p41, %r8, %r9;
	bar.sync 	0;
	ld.shared.f32 	%f23, [_ZZ14BlockAllReduceI5SumOpfLi1024EET0_S1_E16result_broadcast];
	@%p41 bra 	$L__BB595_31;
	setp.eq.s32 	%p42, %r18, 3072;
	mul.lo.s64 	%rd19, %rd62, %rd33;
	mov.u32 	%r196, %r8;
	@%p42 bra 	$L__BB595_29;
	setp.eq.s32 	%p43, %r18, 0;
	ld.shared.f32 	%f286, [%r14];
	div.rn.f32 	%f287, %f286, %f23;
	add.s64 	%rd56, %rd19, %rd9;
	shl.b64 	%rd57, %rd56, 2;
	add.s64 	%rd20, %rd3, %rd57;
	st.global.f32 	[%rd20], %f287;
	mov.u32 	%r196, %r15;
	@%p43 bra 	$L__BB595_29;
	setp.eq.s32 	%p44, %r18, 1024;
	ld.shared.f32 	%f288, [%r14+4096];
	div.rn.f32 	%f289, %f288, %f23;
	st.global.f32 	[%rd20+4096], %f289;
	mov.u32 	%r196, %r16;
	@%p44 bra 	$L__BB595_29;
	ld.shared.f32 	%f290, [%r14+8192];
	div.rn.f32 	%f291, %f290, %f23;
	st.global.f32 	[%rd20+8192], %f291;
	mov.u32 	%r196, %r17;
$L__BB595_29:
	setp.lt.u32 	%p45, %r13, 3072;
	@%p45 bra 	$L__BB595_31;
$L__BB595_30:
	shl.b32 	%r187, %r196, 2;
	mov.u32 	%r188, shared_buf;
	add.s32 	%r189, %r188, %r187;
	ld.shared.f32 	%f292, [%r189];
	div.rn.f32 	%f293, %f292, %f23;
	cvt.u64.u32 	%rd58, %r196;
	add.s64 	%rd59, %rd19, %rd58;
	shl.b64 	%rd60, %rd59, 2;
	add.s64 	%rd61, %rd3, %rd60;
	st.global.f32 	[%rd61], %f293;
	ld.shared.f32 	%f294, [%r189+4096];
	div.rn.f32 	%f295, %f294, %f23;
	st.global.f32 	[%rd61+4096], %f295;
	ld.shared.f32 	%f296, [%r189+8192];
	div.rn.f32 	%f297, %f296, %f23;
	st.global.f32 	[%rd61+8192], %f297;
	ld.shared.f32 	%f298, [%r189+12288];
	div.rn.f32 	%f299, %f298, %f23;
	st.global.f32 	[%rd61+12288], %f299;
	add.s32 	%r196, %r196, 4096;
	setp.lt.s32 	%p46, %r196, %r9;
	@%p46 bra 	$L__BB595_30;
$L__BB595_31:
	add.s64 	%rd62, %rd62, %rd10;
	setp.lt.s64 	%p47, %rd62, %rd34;
	@%p47 bra 	$L__BB595_2;
$L__BB595_32:
	ret;

}
	// .globl	_Z20SoftmaxBlockSMemImplI22BroadcastScaleMaskLoadIffbLm4EiE11DirectStoreIffEfLi1ELi512EL9Algorithm0EEvT_T0_ll
.visible .entry _Z20SoftmaxBlockSMemImplI22BroadcastScaleMaskLoadIffbLm4EiE11DirectStoreIffEfLi1ELi512EL9Algorithm0EEvT_T0_ll(
	.param .align 8 .b8 _Z20SoftmaxBlockSMemImplI22BroadcastScaleMaskLoadIffbLm4EiE11DirectStoreIffEfLi1ELi512EL9Algorithm0EEvT_T0_ll_param_0[120],
	.param .align 8 .b8 _Z20SoftmaxBlockSMemImplI22BroadcastScaleMaskLoadIffbLm4EiE11DirectStoreIffEfLi1ELi512EL9Algorithm0EEvT_T0_ll_param_1[16],
	.param .u64 _Z20SoftmaxBlockSMemImplI22BroadcastScaleMaskLoadIffbLm4EiE11DirectStoreIffEfLi1ELi512EL9Algorithm0EEvT_T0_ll_param_2,
	.param .u64 _Z20SoftmaxBlockSMemImplI22BroadcastScaleMaskLoadIffbLm4EiE11DirectStoreIffEfLi1ELi512EL9Algorithm0EEvT_T0_ll_param_3
)
{
	.reg .pred 	%p<49>;
	.reg .b16 	%rs<4>;
	.reg .b32 	%r<198>;
	.reg .b32 	%f<245>;
	.reg .b64 	%rd<64>;

	ld.param.u64 	%rd33, [_Z20SoftmaxBlockSMemImplI22BroadcastScaleMaskLoadIffbLm4EiE11DirectStoreIffEfLi1ELi512EL9Algorithm0EEvT_T0_ll_param_1+8];
	ld.param.v2.f32 	{%f24, %f25}, [_Z20SoftmaxBlockSMemImplI22BroadcastScaleMaskLoadIffbLm4EiE11DirectStoreIffEfLi1ELi512EL9Algorithm0EEvT_T0_ll_param_0+112];
	ld.param.u64 	%rd31, [_Z20SoftmaxBlockSMemImplI22BroadcastScaleMaskLoadIffbLm4EiE11DirectStoreIffEfLi1ELi512EL9Algorithm0EEvT_T0_ll_param_0+104];
	ld.param.v2.u32 	{%r42, %r43}, [_Z20SoftmaxBlockSMemImplI22BroadcastScaleMaskLoadIffbLm4EiE11DirectStoreIffEfLi1ELi512EL9Algorithm0EEvT_T0_ll_param_0+88];
	ld.param.v2.u32 	{%r40, %r41}, [_Z20SoftmaxBlockSMemImplI22BroadcastScaleMaskLoadIffbLm4EiE11DirectStoreIffEfLi1ELi512EL9Algorithm0EEvT_T0_ll_param_0+80];
	ld.param.v2.u32 	{%r38, %r39}, [_Z20SoftmaxBlockSMemImplI22BroadcastScaleMaskLoadIffbLm4EiE11DirectStoreIffEfLi1ELi512EL9Algorithm0EEvT_T0_ll_param_0+64];
	ld.param.v2.u32 	{%r36, %r37}, [_Z20SoftmaxBlockSMemImplI22BroadcastScaleMaskLoadIffbLm4EiE11DirectStoreIffEfLi1ELi512EL9Algorithm0EEvT_T0_ll_param_0+56];
	ld.param.u64 	%rd27, [_Z20SoftmaxBlockSMemImplI22BroadcastScaleMaskLoadIffbLm4EiE11DirectStoreIffEfLi1ELi512EL9Algorithm0EEvT_T0_ll_param_0+40];
	ld.param.u64 	%rd26, [_Z20SoftmaxBlockSMemImplI22BroadcastScaleMaskLoadIffbLm4EiE11DirectStoreIffEfLi1ELi512EL9Algorithm0EEvT_T0_ll_param_0+32];
	ld.param.u64 	%rd25, [_Z20SoftmaxBlockSMemImplI22BroadcastScaleMaskLoadIffbLm4EiE11DirectStoreIffEfLi1ELi512EL9Algorithm0EEvT_T0_ll_param_0+24];
	ld.param.u64 	%rd24, [_Z20SoftmaxBlockSMemImplI22BroadcastScaleMaskLoadIffbLm4EiE11DirectStoreIffEfLi1ELi512EL9Algorithm0EEvT_T0_ll_param_0+16];
	ld.param.u64 	%rd32, [_Z20SoftmaxBlockSMemImplI22BroadcastScaleMaskLoadIffbLm4EiE11DirectStoreIffEfLi1ELi512EL9Algorithm0EEvT_T0_ll_param_1];
	ld.param.u64 	%rd23, [_Z20SoftmaxBlockSMemImplI22BroadcastScaleMaskLoadIffbLm4EiE11DirectStoreIffEfLi1ELi512EL9Algorithm0EEvT_T0_ll_param_0+8];
	ld.param.u64 	%rd22, [_Z20SoftmaxBlockSMemImplI22BroadcastScaleMaskLoadIffbLm4EiE11DirectStoreIffEfLi1ELi512EL9Algorithm0EEvT_T0_ll_param_0];
	ld.param.u64 	%rd34, [_Z20SoftmaxBlockSMemImplI22BroadcastScaleMaskLoadIffbLm4EiE11DirectStoreIffEfLi1ELi512EL9Algorithm0EEvT_T0_ll_param_2];
	ld.param.u64 	%rd35, [_Z20SoftmaxBlockSMemImplI22BroadcastScaleMaskLoadIffbLm4EiE11DirectStoreIffEfLi1ELi512EL9Algorithm0EEvT_T0_ll_param_3];
	cvta.to.global.u64 	%rd1, %rd22;
	cvta.to.global.u64 	%rd2, %rd23;
	cvta.to.global.u64 	%rd3, %rd32;
	mov.u32 	%r8, %tid.x;
	cvt.u32.u64 	%r9, %rd35;
	mov.u32 	%r44, %ctaid.x;
	cvt.u64.u32 	%rd62, %r44;
	setp.le.s64 	%p2, %rd34, %rd62;
	@%p2 bra 	$L__BB596_32;
	// begin inline asm
	mov.u32 %r45, %laneid;
	// end inline asm
	shr.u32 	%r46, %r8, 3;
	and.b32  	%r47, %r46, 124;
	mov.u32 	%r48, _ZZ14BlockAllReduceI5MaxOpfLi512EET0_S1_E12temp_storage;
	add.s32 	%r49, %r48, %r47;
	add.s32 	%r11, %r49, 16;
	cvt.u64.u32 	%rd9, %r8;
	mov.u32 	%r50, _ZZ14BlockAllReduceI5SumOpfLi512EET0_S1_E12temp_storage;
	add.s32 	%r51, %r50, %r47;
	add.s32 	%r12, %r51, 16;
	mov.u32 	%r52, %nctaid.x;
	cvt.u64.u32 	%rd10, %r52;
	not.b32 	%r53, %r8;
	add.s32 	%r13, %r53, %r9;
	not.b64 	%rd36, %rd9;
	add.s64 	%rd11, %rd35, %rd36;
	shl.b32 	%r54, %r8, 2;
	mov.u32 	%r55, shared_buf;
	add.s32 	%r14, %r55, %r54;
	add.s32 	%r15, %r8, 512;
	and.b64  	%rd12, %rd11, 1536;
	or.b32  	%r16, %r8, 1024;
	add.s32 	%r17, %r8, 1536;
	and.b32  	%r18, %r13, 1536;
$L__BB596_2:
	setp.ge.s32 	%p3, %r8, %r9;
	mov.f32 	%f239, 0fFF800000;
	@%p3 bra 	$L__BB596_8;
	and.b32  	%r56, %r13, 512;
	setp.ne.s32 	%p4, %r56, 0;
	mul.lo.s64 	%rd14, %rd31, %rd62;
	mov.f32 	%f239, 0fFF800000;
	mov.u32 	%r190, %r8;
	@%p4 bra 	$L__BB596_5;
	setp.eq.s64 	%p5, %rd27, 1;
	setp.eq.s64 	%p6, %rd26, 1;
	setp.eq.s64 	%p7, %rd25, 1;
	setp.eq.s64 	%p8, %rd24, 1;
	add.s64 	%rd37, %rd14, %rd9;
	cvt.u32.u64 	%r57, %rd37;
	div.s32 	%r58, %r57, %r36;
	mul.lo.s32 	%r59, %r58, %r36;
	sub.s32 	%r60, %r57, %r59;
	div.s32 	%r61, %r60, %r37;
	mul.lo.s32 	%r62, %r61, %r37;
	sub.s32 	%r63, %r60, %r62;
	div.s32 	%r64, %r63, %r38;
	mul.lo.s32 	%r65, %r64, %r38;
	sub.s32 	%r66, %r63, %r65;
	selp.b32 	%r67, 0, %r58, %p8;
	selp.b32 	%r68, 0, %r61, %p7;
	selp.b32 	%r69, 0, %r64, %p6;
	selp.b32 	%r70, 0, %r66, %p5;
	mul.lo.s32 	%r71, %r40, %r67;
	mad.lo.s32 	%r72, %r41, %r68, %r71;
	mad.lo.s32 	%r73, %r42, %r69, %r72;
	mad.lo.s32 	%r74, %r43, %r70, %r73;
	shl.b64 	%rd38, %rd37, 32;
	shr.s64 	%rd39, %rd38, 30;
	add.s64 	%rd40, %rd1, %rd39;
	ld.global.f32 	%f29, [%rd40];
	cvt.s64.s32 	%rd41, %r74;
	add.s64 	%rd42, %rd2, %rd41;
	ld.global.u8 	%rs1, [%rd42];
	setp.eq.s16 	%p9, %rs1, 0;
	mul.f32 	%f30, %f29, %f25;
	selp.f32 	%f31, %f24, %f30, %p9;
	st.shared.f32 	[%r14], %f31;
	max.f32 	%f239, %f31, 0fFF800000;
	mov.u32 	%r190, %r15;
$L__BB596_5:
	setp.lt.u32 	%p10, %r13, 512;
	@%p10 bra 	$L__BB596_8;
	add.s32 	%r193, %r190, 512;
	cvt.u32.u64 	%r75, %rd14;
	add.s32 	%r192, %r190, %r75;
	cvt.u64.u32 	%rd43, %r190;
	shl.b64 	%rd15, %rd43, 32;
	shl.b64 	%rd63, %rd14, 32;
	shl.b32 	%r76, %r190, 2;
	mov.u32 	%r77, shared_buf;
	add.s32 	%r78, %r77, %r76;
	add.s32 	%r191, %r78, 2048;
$L__BB596_7:
	setp.eq.s64 	%p11, %rd27, 1;
	setp.eq.s64 	%p12, %rd26, 1;
	setp.eq.s64 	%p13, %rd25, 1;
	setp.eq.s64 	%p14, %rd24, 1;
	div.s32 	%r79, %r192, %r36;
	neg.s32 	%r80, %r36;
	mul.lo.s32 	%r81, %r80, %r79;
	add.s32 	%r82, %r192, %r81;
	div.s32 	%r83, %r82, %r37;
	mul.lo.s32 	%r84, %r83, %r37;
	sub.s32 	%r85, %r81, %r84;
	add.s32 	%r86, %r192, %r85;
	div.s32 	%r87, %r86, %r38;
	mul.lo.s32 	%r88, %r87, %r38;
	sub.s32 	%r89, %r85, %r88;
	add.s32 	%r90, %r192, %r89;
	selp.b32 	%r91, 0, %r79, %p14;
	selp.b32 	%r92, 0, %r83, %p13;
	selp.b32 	%r93, 0, %r87, %p12;
	selp.b32 	%r94, 0, %r90, %p11;
	mul.lo.s32 	%r95, %r40, %r91;
	mad.lo.s32 	%r96, %r41, %r92, %r95;
	mad.lo.s32 	%r97, %r42, %r93, %r96;
	mad.lo.s32 	%r98, %r43, %r94, %r97;
	add.s64 	%rd45, %rd15, %rd63;
	shr.s64 	%rd46, %rd45, 30;
	add.s64 	%rd47, %rd1, %rd46;
	ld.global.f32 	%f32, [%rd47];
	cvt.s64.s32 	%rd48, %r98;
	add.s64 	%rd49, %rd2, %rd48;
	ld.global.u8 	%rs2, [%rd49];
	setp.eq.s16 	%p15, %rs2, 0;
	mul.f32 	%f33, %f32, %f25;
	selp.f32 	%f34, %f24, %f33, %p15;
	st.shared.f32 	[%r191+-2048], %f34;
	max.f32 	%f35, %f239, %f34;
	add.s32 	%r99, %r192, 512;
	div.s32 	%r100, %r99, %r36;
	mul.lo.s32 	%r101, %r80, %r100;
	add.s32 	%r102, %r99, %r101;
	div.s32 	%r103, %r102, %r37;
	mul.lo.s32 	%r104, %r103, %r37;
	sub.s32 	%r105, %r101, %r104;
	add.s32 	%r106, %r99, %r105;
	div.s32 	%r107, %r106, %r38;
	mul.lo.s32 	%r108, %r107, %r38;
	sub.s32 	%r109, %r105, %r108;
	add.s32 	%r110, %r99, %r109;
	selp.b32 	%r111, 0, %r100, %p14;
	selp.b32 	%r112, 0, %r103, %p13;
	selp.b32 	%r113, 0, %r107, %p12;
	selp.b32 	%r114, 0, %r110, %p11;
	mul.lo.s32 	%r115, %r40, %r111;
	mad.lo.s32 	%r116, %r41, %r112, %r115;
	mad.lo.s32 	%r117, %r42, %r113, %r116;
	mad.lo.s32 	%r118, %r43, %r114, %r117;
	add.s64 	%rd50, %rd45, 2199023255552;
	shr.s64 	%rd51, %rd50, 30;
	add.s64 	%rd52, %rd1, %rd51;
	ld.global.f32 	%f36, [%rd52];
	cvt.s64.s32 	%rd53, %r118;
	add.s64 	%rd54, %rd2, %rd53;
	ld.global.u8 	%rs3, [%rd54];
	setp.eq.s16 	%p16, %rs3, 0;
	mul.f32 	%f37, %f36, %f25;
	selp.f32 	%f38, %f24, %f37, %p16;
	st.shared.f32 	[%r191], %f38;
	max.f32 	%f239, %f35, %f38;
	add.s32 	%r26, %r193, 1024;
	add.s32 	%r119, %r193, 512;
	add.s32 	%r192, %r192, 1024;
	add.s64 	%rd63, %rd63, 4398046511104;
	add.s32 	%r191, %r191, 4096;
	setp.lt.s32 	%p17, %r119, %r9;
	mov.u32 	%r193, %r26;
	@%p17 bra 	$L__BB596_7;
$L__BB596_8:
	setp.gt.s32 	%p19, %r45, 15;
	setp.gt.s32 	%p20, %r45, 23;
	setp.gt.s32 	%p21, %r45, 27;
	setp.gt.s32 	%p22, %r45, 29;
	setp.gt.s32 	%p23, %r45, 30;
	mov.b32 	%r121, %f239;
	mov.b32 	%r122, 1;
	mov.b32 	%r143, 31;
	mov.b32 	%r144, -1;
	// begin inline asm
	shfl.sync.down.b32 %r120, %r121, %r122, %r143, %r144;
	// end inline asm
	mov.b32 	%f39, %r120;
	max.f32 	%f40, %f239, %f39;
	selp.f32 	%f41, %f239, %f40, %p23;
	mov.b32 	%r126, %f41;
	mov.b32 	%r127, 2;
	// begin inline asm
	shfl.sync.down.b32 %r125, %r126, %r127, %r143, %r144;
	// end inline asm
	mov.b32 	%f42, %r125;
	max.f32 	%f43, %f41, %f42;
	selp.f32 	%f44, %f41, %f43, %p22;
	mov.b32 	%r131, %f44;
	mov.b32 	%r132, 4;
	// begin inline asm
	shfl.sync.down.b32 %r130, %r131, %r132, %r143, %r144;
	// end inline asm
	mov.b32 	%f45, %r130;
	max.f32 	%f46, %f44, %f45;
	selp.f32 	%f47, %f44, %f46, %p21;
	mov.b32 	%r136, %f47;
	mov.b32 	%r137, 8;
	// begin inline asm
	shfl.sync.down.b32 %r135, %r136, %r137, %r143, %r144;
	// end inline asm
	mov.b32 	%f48, %r135;
	max.f32 	%f9, %f47, %f48;
	selp.f32 	%f240, %f47, %f9, %p20;
	mov.b32 	%r141, %f240;
	mov.b32 	%r142, 16;
	// begin inline asm
	shfl.sync.down.b32 %r140, %r141, %r142, %r143, %r144;
	// end inline asm
	mov.pred 	%p48, 0;
	@%p19 bra 	$L__BB596_11;
	setp.ne.s32 	%p25, %r45, 0;
	mov.b32 	%f49, %r140;
	max.f32 	%f240, %f9, %f49;
	@%p25 bra 	$L__BB596_11;
	st.shared.f32 	[%r11], %f240;
	mov.pred 	%p48, -1;
$L__BB596_11:
	setp.ne.s32 	%p27, %r8, 0;
	bar.sync 	0;
	@%p27 bra 	$L__BB596_13;
	ld.shared.f32 	%f50, [_ZZ14BlockAllReduceI5MaxOpfLi512EET0_S1_E12temp_storage+20];
	max.f32 	%f51, %f240, %f50;
	ld.shared.f32 	%f52, [_ZZ14BlockAllReduceI5MaxOpfLi512EET0_S1_E12temp_storage+24];
	max.f32 	%f53, %f51, %f52;
	ld.shared.f32 	%f54, [_ZZ14BlockAllReduceI5MaxOpfLi512EET0_S1_E12temp_storage+28];
	max.f32 	%f55, %f53, %f54;
	ld.shared.f32 	%f56, [_ZZ14BlockAllReduceI5MaxOpfLi512EET0_S1_E12temp_storage+32];
	max.f32 	%f57, %f55, %f56;
	ld.shared.f32 	%f58, [_ZZ14BlockAllReduceI5MaxOpfLi512EET0_S1_E12temp_storage+36];
	max.f32 	%f59, %f57, %f58;
	ld.shared.f32 	%f60, [_ZZ14BlockAllReduceI5MaxOpfLi512EET0_S1_E12temp_storage+40];
	max.f32 	%f61, %f59, %f60;
	ld.shared.f32 	%f62, [_ZZ14BlockAllReduceI5MaxOpfLi512EET0_S1_E12temp_storage+44];
	max.f32 	%f63, %f61, %f62;
	ld.shared.f32 	%f64, [_ZZ14BlockAllReduceI5MaxOpfLi512EET0_S1_E12temp_storage+48];
	max.f32 	%f65, %f63, %f64;
	ld.shared.f32 	%f66, [_ZZ14BlockAllReduceI5MaxOpfLi512EET0_S1_E12temp_storage+52];
	max.f32 	%f67, %f65, %f66;
	ld.shared.f32 	%f68, [_ZZ14BlockAllReduceI5MaxOpfLi512EET0_S1_E12temp_storage+56];
	max.f32 	%f69, %f67, %f68;
	ld.shared.f32 	%f70, [_ZZ14BlockAllReduceI5MaxOpfLi512EET0_S1_E12temp_storage+60];
	max.f32 	%f71, %f69, %f70;
	ld.shared.f32 	%f72, [_ZZ14BlockAllReduceI5MaxOpfLi512EET0_S1_E12temp_storage+64];
	max.f32 	%f73, %f71, %f72;
	ld.shared.f32 	%f74, [_ZZ14BlockAllReduceI5MaxOpfLi512EET0_S1_E12temp_storage+68];
	max.f32 	%f75, %f73, %f74;
	ld.shared.f32 	%f76, [_ZZ14BlockAllReduceI5MaxOpfLi512EET0_S1_E12temp_storage+72];
	max.f32 	%f77, %f75, %f76;
	ld.shared.f32 	%f78, [_ZZ14BlockAllReduceI5MaxOpfLi512EET0_S1_E12temp_storage+76];
	max.f32 	%f79, %f77, %f78;
	st.shared.f32 	[_ZZ14BlockAllReduceI5MaxOpfLi512EET0_S1_E16result_broadcast], %f79;
$L__BB596_13:
	setp.le.s64 	%p28, %rd35, %rd9;
	bar.sync 	0;
	mov.f32 	%f244, 0f00000000;
	ld.shared.f32 	%f13, [_ZZ14BlockAllReduceI5MaxOpfLi512EET0_S1_E16result_broadcast];
	@%p28 bra 	$L__BB596_20;
	setp.eq.s64 	%p29, %rd12, 1536;
	mov.f32 	%f244, 0f00000000;
	mov.u32 	%r194, %r8;
	@%p29 bra 	$L__BB596_18;
	setp.eq.s64 	%p30, %rd12, 0;
	ld.shared.f32 	%f83, [%r14];
	sub.f32 	%f84, %f83, %f13;
	fma.rn.f32 	%f85, %f84, 0f3BBB989D, 0f3F000000;
	cvt.sat.f32.f32 	%f86, %f85;
	mov.f32 	%f87, 0f4B400001;
	mov.f32 	%f88, 0f437C0000;
	fma.rm.f32 	%f89, %f86, %f88, %f87;
	add.f32 	%f90, %f89, 0fCB40007F;
	neg.f32 	%f91, %f90;
	fma.rn.f32 	%f92, %f84, 0f3FB8AA3B, %f91;
	fma.rn.f32 	%f93, %f84, 0f32A57060, %f92;
	mov.b32 	%r145, %f89;
	shl.b32 	%r146, %r145, 23;
	mov.b32 	%f94, %r146;
	ex2.approx.ftz.f32 	%f95, %f93;
	mul.f32 	%f96, %f95, %f94;
	st.shared.f32 	[%r14], %f96;
	add.f32 	%f244, %f96, 0f00000000;
	mov.u32 	%r194, %r15;
	@%p30 bra 	$L__BB596_18;
	setp.eq.s64 	%p31, %rd12, 512;
	ld.shared.f32 	%f97, [%r14+2048];
	sub.f32 	%f98, %f97, %f13;
	fma.rn.f32 	%f99, %f98, 0f3BBB989D, 0f3F000000;
	cvt.sat.f32.f32 	%f100, %f99;
	mov.f32 	%f101, 0f4B400001;
	mov.f32 	%f102, 0f437C0000;
	fma.rm.f32 	%f103, %f100, %f102, %f101;
	add.f32 	%f104, %f103, 0fCB40007F;
	neg.f32 	%f105, %f104;
	fma.rn.f32 	%f106, %f98, 0f3FB8AA3B, %f105;
	fma.rn.f32 	%f107, %f98, 0f32A57060, %f106;
	mov.b32 	%r147, %f103;
	shl.b32 	%r148, %r147, 23;
	mov.b32 	%f108, %r148;
	ex2.approx.ftz.f32 	%f109, %f107;
	mul.f32 	%f110, %f109, %f108;
	st.shared.f32 	[%r14+2048], %f110;
	add.f32 	%f244, %f244, %f110;
	mov.u32 	%r194, %r16;
	@%p31 bra 	$L__BB596_18;
	ld.shared.f32 	%f111, [%r14+4096];
	sub.f32 	%f112, %f111, %f13;
	fma.rn.f32 	%f113, %f112, 0f3BBB989D, 0f3F000000;
	cvt.sat.f32.f32 	%f114, %f113;
	mov.f32 	%f115, 0f4B400001;
	mov.f32 	%f116, 0f437C0000;
	fma.rm.f32 	%f117, %f114, %f116, %f115;
	add.f32 	%f118, %f117, 0fCB40007F;
	neg.f32 	%f119, %f118;
	fma.rn.f32 	%f120, %f112, 0f3FB8AA3B, %f119;
	fma.rn.f32 	%f121, %f112, 0f32A57060, %f120;
	mov.b32 	%r149, %f117;
	shl.b32 	%r150, %r149, 23;
	mov.b32 	%f122, %r150;
	ex2.approx.ftz.f32 	%f123, %f121;
	mul.f32 	%f124, %f123, %f122;
	st.shared.f32 	[%r14+4096], %f124;
	add.f32 	%f244, %f244, %f124;
	mov.u32 	%r194, %r17;
$L__BB596_18:
	setp.lt.u64 	%p32, %rd11, 1536;
	@%p32 bra 	$L__BB596_20;
$L__BB596_19:
	shl.b32 	%r151, %r194, 2;
	mov.u32 	%r152, shared_buf;
	add.s32 	%r153, %r152, %r151;
	ld.shared.f32 	%f125, [%r153];
	sub.f32 	%f126, %f125, %f13;
	fma.rn.f32 	%f127, %f126, 0f3BBB989D, 0f3F000000;
	cvt.sat.f32.f32 	%f128, %f127;
	mov.f32 	%f129, 0f4B400001;
	mov.f32 	%f130, 0f437C0000;
	fma.rm.f32 	%f131, %f128, %f130, %f129;
	add.f32 	%f132, %f131, 0fCB40007F;
	neg.f32 	%f133, %f132;
	fma.rn.f32 	%f134, %f126, 0f3FB8AA3B, %f133;
	fma.rn.f32 	%f135, %f126, 0f32A57060, %f134;
	mov.b32 	%r154, %f131;
	shl.b32 	%r155, %r154, 23;
	mov.b32 	%f136, %r155;
	ex2.approx.ftz.f32 	%f137, %f135;
	mul.f32 	%f138, %f137, %f136;
	st.shared.f32 	[%r153], %f138;
	add.f32 	%f139, %f244, %f138;
	ld.shared.f32 	%f140, [%r153+2048];
	sub.f32 	%f141, %f140, %f13;
	fma.rn.f32 	%f142, %f141, 0f3BBB989D, 0f3F000000;
	cvt.sat.f32.f32 	%f143, %f142;
	fma.rm.f32 	%f144, %f143, %f130, %f129;
	add.f32 	%f145, %f144, 0fCB40007F;
	neg.f32 	%f146, %f145;
	fma.rn.f32 	%f147, %f141, 0f3FB8AA3B, %f146;
	fma.rn.f32 	%f148, %f141, 0f32A57060, %f147;
	mov.b32 	%r156, %f144;
	shl.b32 	%r157, %r156, 23;
	mov.b32 	%f149, %r157;
	ex2.approx.ftz.f32 	%f150, %f148;
	mul.f32 	%f151, %f150, %f149;
	st.shared.f32 	[%r153+2048], %f151;
	add.f32 	%f152, %f139, %f151;
	ld.shared.f32 	%f153, [%r153+4096];
	sub.f32 	%f154, %f153, %f13;
	fma.rn.f32 	%f155, %f154, 0f3BBB989D, 0f3F000000;
	cvt.sat.f32.f32 	%f156, %f155;
	fma.rm.f32 	%f157, %f156, %f130, %f129;
	add.f32 	%f158, %f157, 0fCB40007F;
	neg.f32 	%f159, %f158;
	fma.rn.f32 	%f160, %f154, 0f3FB8AA3B, %f159;
	fma.rn.f32 	%f161, %f154, 0f32A57060, %f160;
	mov.b32 	%r158, %f157;
	shl.b32 	%r159, %r158, 23;
	mov.b32 	%f162, %r159;
	ex2.approx.ftz.f32 	%f163, %f161;
	mul.f32 	%f164, %f163, %f162;
	st.shared.f32 	[%r153+4096], %f164;
	add.f32 	%f165, %f152, %f164;
	ld.shared.f32 	%f166, [%r153+6144];
	sub.f32 	%f167, %f166, %f13;
	fma.rn.f32 	%f168, %f167, 0f3BBB989D, 0f3F000000;
	cvt.sat.f32.f32 	%f169, %f168;
	fma.rm.f32 	%f170, %f169, %f130, %f129;
	add.f32 	%f171, %f170, 0fCB40007F;
	neg.f32 	%f172, %f171;
	fma.rn.f32 	%f173, %f167, 0f3FB8AA3B, %f172;
	fma.rn.f32 	%f174, %f167, 0f32A57060, %f173;
	mov.b32 	%r160, %f170;
	shl.b32 	%r161, %r160, 23;
	mov.b32 	%f175, %r161;
	ex2.approx.ftz.f32 	%f176, %f174;
	mul.f32 	%f177, %f176, %f175;
	st.shared.f32 	[%r153+6144], %f177;
	add.f32 	%f244, %f165, %f177;
	add.s32 	%r194, %r194, 2048;
	cvt.u64.u32 	%rd55, %r194;
	setp.gt.u64 	%p33, %rd35, %rd55;
	@%p33 bra 	$L__BB596_19;
$L__BB596_20:
	mov.b32 	%r163, %f244;
	mov.b32 	%r164, 1;
	mov.b32 	%r185, 31;
	mov.b32 	%r186, -1;
	// begin inline asm
	shfl.sync.down.b32 %r162, %r163, %r164, %r185, %r186;
	// end inline asm
	mov.b32 	%f178, %r162;
	add.f32 	%f179, %f244, %f178;
	selp.f32 	%f180, %f244, %f179, %p23;
	mov.b32 	%r168, %f180;
	mov.b32 	%r169, 2;
	// begin inline asm
	shfl.sync.down.b32 %r167, %r168, %r169, %r185, %r186;
	// end inline asm
	mov.b32 	%f181, %r167;
	add.f32 	%f182, %f180, %f181;
	selp.f32 	%f183, %f180, %f182, %p22;
	mov.b32 	%r173, %f183;
	mov.b32 	%r174, 4;
	// begin inline asm
	shfl.sync.down.b32 %r172, %r173, %r174, %r185, %r186;
	// end inline asm
	mov.b32 	%f184, %r172;
	add.f32 	%f185, %f183, %f184;
	selp.f32 	%f186, %f183, %f185, %p21;
	mov.b32 	%r178, %f186;
	mov.b32 	%r179, 8;
	// begin inline asm
	shfl.sync.down.b32 %r177, %r178, %r179, %r185, %r186;
	// end inline asm
	mov.b32 	%f187, %r177;
	add.f32 	%f188, %f186, %f187;
	selp.f32 	%f189, %f186, %f188, %p20;
	mov.b32 	%r183, %f189;
	mov.b32 	%r184, 16;
	// begin inline asm
	shfl.sync.down.b32 %r182, %r183, %r184, %r185, %r186;
	// end inline asm
	mov.b32 	%f190, %r182;
	add.f32 	%f191, %f189, %f190;
	selp.f32 	%f22, %f189, %f191, %p19;
	not.pred 	%p39, %p48;
	@%p39 bra 	$L__BB596_22;
	st.shared.f32 	[%r12], %f22;
$L__BB596_22:
	setp.ne.s32 	%p40, %r8, 0;
	bar.sync 	0;
	@%p40 bra 	$L__BB596_24;
	ld.shared.f32 	%f192, [_ZZ14BlockAllReduceI5SumOpfLi512EET0_S1_E12temp_storage+20];
	add.f32 	%f193, %f22, %f192;
	ld.shared.f32 	%f194, [_ZZ14BlockAllReduceI5SumOpfLi512EET0_S1_E12temp_storage+24];
	add.f32 	%f195, %f193, %f194;
	ld.shared.f32 	%f196, [_ZZ14BlockAllReduceI5SumOpfLi512EET0_S1_E12temp_storage+28];
	add.f32 	%f197, %f195, %f196;
	ld.shared.f32 	%f198, [_ZZ14BlockAllReduceI5SumOpfLi512EET0_S1_E12temp_storage+32];
	add.f32 	%f199, %f197, %f198;
	ld.shared.f32 	%f200, [_ZZ14BlockAllReduceI5SumOpfLi512EET0_S1_E12temp_storage+36];
	add.f32 	%f201, %f199, %f200;
	ld.shared.f32 	%f202, [_ZZ14BlockAllReduceI5SumOpfLi512EET0_S1_E12temp_storage+40];
	add.f32 	%f203, %f201, %f202;
	ld.shared.f32 	%f204, [_ZZ14BlockAllReduceI5SumOpfLi512EET0_S1_E12temp_storage+44];
	add.f32 	%f205, %f203, %f204;
	ld.shared.f32 	%f206, [_ZZ14BlockAllReduceI5SumOpfLi512EET0_S1_E12temp_storage+48];
	add.f32 	%f207, %f205, %f206;
	ld.shared.f32 	%f208, [_ZZ14BlockAllReduceI5SumOpfLi512EET0_S1_E12temp_storage+52];
	add.f32 	%f209, %f207, %f208;
	ld.shared.f32 	%f210, [_ZZ14BlockAllReduceI5SumOpfLi512EET0_S1_E12temp_storage+56];
	add.f32 	%f211, %f209, %f210;
	ld.shared.f32 	%f212, [_ZZ14BlockAllReduceI5SumOpfLi512EET0_S1_E12temp_storage+60];
	add.f32 	%f213, %f211, %f212;
	ld.shared.f32 	%f214, [_ZZ14BlockAllReduceI5SumOpfLi512EET0_S1_E12temp_storage+64];
	add.f32 	%f215, %f213, %f214;
	ld.shared.f32 	%f216, [_ZZ14BlockAllReduceI5SumOpfLi512EET0_S1_E12temp_storage+68];
	add.f32 	%f217, %f215, %f216;
	ld.shared.f32 	%f218, [_ZZ14BlockAllReduceI5SumOpfLi512EET0_S1_E12temp_storage+72];
	add.f32 	%f219, %f217, %f218;
	ld.shared.f32 	%f220, [_ZZ14BlockAllReduceI5SumOpfLi512EET0_S1_E12temp_storage+76];
	add.f32 	%f221, %f219, %f220;
	st.shared.f32 	[_ZZ14BlockAllReduceI5SumOpfLi512EET0_S1_E16result_broadcast], %f221;
$L__BB596_24:
	setp.ge.s32 	%p41, %r8, %r9;
	bar.sync 	0;
	ld.shared.f32 	%f23, [_ZZ14BlockAllReduceI5SumOpfLi512EET0_S1_E16result_broadcast];
	@%p41 bra 	$L__BB596_31;
	setp.eq.s32 	%p42, %r18, 1536;
	mul.lo.s64 	%rd19, %rd62, %rd33;
	mov.u32 	%r196, %r8;
	@%p42 bra 	$L__BB596_29;
	setp.eq.s32 	%p43, %r18, 0;
	ld.shared.f32 	%f222, [%r14];
	div.rn.f32 	%f223, %f222, %f23;
	add.s64 	%rd56, %rd19, %rd9;
	shl.b64 	%rd57, %rd56, 2;
	add.s64 	%rd20, %rd3, %rd57;
	st.global.f32 	[%rd20], %f223;
	mov.u32 	%r196, %r15;
	@%p43 bra 	$L__BB596_29;
	setp.eq.s32 	%p44, %r18, 512;
	ld.shared.f32 	%f224, [%r14+2048];
	div.rn.f32 	%f225, %f224, %f23;
	st.global.f32 	[%rd20+2048], %f225;
	mov.u32 	%r196, %r16;
	@%p44 bra 	$L__BB596_29;
	ld.shared.f32 	%f226, [%r14+4096];
	div.rn.f32 	%f227, %f226, %f23;
	st.global.f32 	[%rd20+4096], %f227;
	mov.u32 	%r196, %r17;
$L__BB596_29:
	setp.lt.u32 	%p45, %r13, 1536;
	@%p45 bra 	$L__BB596_31;
$L__BB596_30:
	shl.b32 	%r187, %r196, 2;
	mov.u32 	%r188, shared_buf;
	add.s32 	%r189, %r188, %r187;
	ld.shared.f32 	%f228, [%r189];
	div.rn.f32 	%f229, %f228, %f23;
	cvt.u64.u32 	%rd58, %r196;
	add.s64 	%rd59, %rd19, %rd58;
	shl.b64 	%rd60, %rd59, 2;
	add.s64 	%rd61, %rd3, %rd60;
	st.global.f32 	[%rd61], %f229;
	ld.shared.f32 	%f230, [%r189+2048];
	div.rn.f32 	%f231, %f230, %f23;
	st.global.f32 	[%rd61+2048], %f231;
	ld.shared.f32 	%f232, [%r189+4096];
	div.rn.f32 	%f233, %f232, %f23;
	st.global.f32 	[%rd61+4096], %f233;
	ld.shared.f32 	%f234, [%r189+6144];
	div.rn.f32 	%f235, %f234, %f23;
	st.global.f32 	[%rd61+6144], %f235;
	add.s32 	%r196, %r196, 2048;
	setp.lt.s32 	%p46, %r196, %r9;
	@%p46 bra 	$L__BB596_30;
$L__BB596_31:
	add.s64 	%rd62, %rd62, %rd10;
	setp.lt.s64 	%p47, %rd62, %rd34;
	@%p47 bra 	$L__BB596_2;
$L__BB596_32:
	ret;

}
	// .globl	_Z20SoftmaxBlockSMemImplI22BroadcastScaleMaskLoadIffbLm4EiE11DirectStoreIffEfLi1ELi256EL9Algorithm0EEvT_T0_ll
.visible .entry _Z20SoftmaxBlockSMemImplI22BroadcastScaleMaskLoadIffbLm4EiE11DirectStoreIffEfLi1ELi256EL9Algorithm0EEvT_T0_ll(
	.param .align 8 .b8 _Z20SoftmaxBlockSMemImplI22BroadcastScaleMaskLoadIffbLm4EiE11DirectStoreIffEfLi1ELi256EL9Algorithm0EEvT_T0_ll_param_0[120],
	.param .align 8 .b8 _Z20SoftmaxBlockSMemImplI22BroadcastScaleMaskLoadIffbLm4EiE11DirectStoreIffEfLi1ELi256EL9Algorithm0EEvT_T0_ll_param_1[16],
	.param .u64 _Z20SoftmaxBlockSMemImplI22BroadcastScaleMaskLoadIffbLm4EiE11DirectStoreIffEfLi1ELi256EL9Algorithm0EEvT_T0_ll_param_2,
	.param .u64 _Z20SoftmaxBlockSMemImplI22BroadcastScaleMaskLoadIffbLm4EiE11DirectStoreIffEfLi1ELi256EL9Algorithm0EEvT_T0_ll_param_3
)
{
	.reg .pred 	%p<49>;
	.reg .b16 	%rs<4>;
	.reg .b32 	%r<198>;
	.reg .b32 	%f<213>;
	.reg .b64 	%rd<64>;

	ld.param.u64 	%rd33, [_Z20SoftmaxBlockSMemImplI22BroadcastScaleMaskLoadIffbLm4EiE11DirectStoreIffEfLi1ELi256EL9Algorithm0EEvT_T0_ll_param_1+8];
	ld.param.v2.f32 	{%f24, %f25}, [_Z20SoftmaxBlockSMemImplI22BroadcastScaleMaskLoadIffbLm4EiE11DirectStoreIffEfLi1ELi256EL9Algorithm0EEvT_T0_ll_param_0+112];
	ld.param.u64 	%rd31, [_Z20SoftmaxBlockSMemImplI22BroadcastScaleMaskLoadIffbLm4EiE11DirectStoreIffEfLi1ELi256EL9Algorithm0EEvT_T0_ll_param_0+104];
	ld.param.v2.u32 	{%r42, %r43}, [_Z20SoftmaxBlockSMemImplI22BroadcastScaleMaskLoadIffbLm4EiE11DirectStoreIffEfLi1ELi256EL9Algorithm0EEvT_T0_ll_param_0+88];
	ld.param.v2.u32 	{%r40, %r41}, [_Z20SoftmaxBlockSMemImplI22BroadcastScaleMaskLoadIffbLm4EiE11DirectStoreIffEfLi1ELi256EL9Algorithm0EEvT_T0_ll_param_0+80];
	ld.param.v2.u32 	{%r38, %r39}, [_Z20SoftmaxBlockSMemImplI22BroadcastScaleMaskLoadIffbLm4EiE11DirectStoreIffEfLi1ELi256EL9Algorithm0EEvT_T0_ll_param_0+64];
	ld.param.v2.u32 	{%r36, %r37}, [_Z20SoftmaxBlockSMemImplI22BroadcastScaleMaskLoadIffbLm4EiE11DirectStoreIffEfLi1ELi256EL9Algorithm0EEvT_T0_ll_param_0+56];
	ld.param.u64 	%rd27, [_Z20SoftmaxBlockSMemImplI22BroadcastScaleMaskLoadIffbLm4EiE11DirectStoreIffEfLi1ELi256EL9Algorithm0EEvT_T0_ll_param_0+40];
	ld.param.u64 	%rd26, [_Z20SoftmaxBlockSMemImplI22BroadcastScaleMaskLoadIffbLm4EiE11DirectStoreIffEfLi1ELi256EL9Algorithm0EEvT_T0_ll_param_0+32];
	ld.param.u64 	%rd25, [_Z20SoftmaxBlockSMemImplI22BroadcastScaleMaskLoadIffbLm4EiE11DirectStoreIffEfLi1ELi256EL9Algorithm0EEvT_T0_ll_param_0+24];
	ld.param.u64 	%rd24, [_Z20SoftmaxBlockSMemImplI22BroadcastScaleMaskLoadIffbLm4EiE11DirectStoreIffEfLi1ELi256EL9Algorithm0EEvT_T0_ll_param_0+16];
	ld.param.u64 	%rd32, [_Z20SoftmaxBlockSMemImplI22BroadcastScaleMaskLoadIffbLm4EiE11DirectStoreIffEfLi1ELi256EL9Algorithm0EEvT_T0_ll_param_1];
	ld.param.u64 	%rd23, [_Z20SoftmaxBlockSMemImplI22BroadcastScaleMaskLoadIffbLm4EiE11DirectStoreIffEfLi1ELi256EL9Algorithm0EEvT_T0_ll_param_0+8];
	ld.param.u64 	%rd22, [_Z20SoftmaxBlockSMemImplI22BroadcastScaleMaskLoadIffbLm4EiE11DirectStoreIffEfLi1ELi256EL9Algorithm0EEvT_T0_ll_param_0];
	ld.param.u64 	%rd34, [_Z20SoftmaxBlockSMemImplI22BroadcastScaleMaskLoadIffbLm4EiE11DirectStoreIffEfLi1ELi256EL9Algorithm0EEvT_T0_ll_param_2];
	ld.param.u64 	%rd35, [_Z20SoftmaxBlockSMemImplI22BroadcastScaleMaskLoadIffbLm4EiE11DirectStoreIffEfLi1ELi256EL9Algorithm0EEvT_T0_ll_param_3];
	cvta.to.global.u64 	%rd1, %rd22;
	cvta.to.global.u64 	%rd2, %rd23;
	cvta.to.global.u64 	%rd3, %rd32;
	mov.u32 	%r8, %tid.x;
	cvt.u32.u64 	%r9, %rd35;
	mov.u32 	%r44, %ctaid.x;
	cvt.u64.u32 	%rd62, %r44;
	setp.le.s64 	%p2, %rd34, %rd62;
	@%p2 bra 	$L__BB597_32;
	// begin inline asm
	mov.u32 %r45, %laneid;
	// end inline asm
	shr.u32 	%r46, %r8, 3;
	and.b32  	%r47, %r46, 124;
	mov.u32 	%r48, _ZZ14BlockAllReduceI5MaxOpfLi256EET0_S1_E12temp_storage;
	add.s32 	%r49, %r48, %r47;
	add.s32 	%r11, %r49, 8;
	cvt.u64.u32 	%rd9, %r8;
	mov.u32 	%r50, _ZZ14BlockAllReduceI5SumOpfLi256EET0_S1_E12temp_storage;
	add.s32 	%r51, %r50, %r47;
	add.s32 	%r12, %r51, 8;
	mov.u32 	%r52, %nctaid.x;
	cvt.u64.u32 	%rd10, %r52;
	not.b32 	%r53, %r8;
	add.s32 	%r13, %r53, %r9;
	not.b64 	%rd36, %rd9;
	add.s64 	%rd11, %rd35, %rd36;
	shl.b32 	%r54, %r8, 2;
	mov.u32 	%r55, shared_buf;
	add.s32 	%r14, %r55, %r54;
	add.s32 	%r15, %r8, 256;
	and.b64  	%rd12, %rd11, 768;
	add.s32 	%r16, %r8, 512;
	add.s32 	%r17, %r8, 768;
	and.b32  	%r18, %r13, 768;
$L__BB597_2:
	setp.ge.s32 	%p3, %r8, %r9;
	mov.f32 	%f207, 0fFF800000;
	@%p3 bra 	$L__BB597_8;
	and.b32  	%r56, %r13, 256;
	setp.ne.s32 	%p4, %r56, 0;
	mul.lo.s64 	%rd14, %rd31, %rd62;
	mov.f32 	%f207, 0fFF800000;
	mov.u32 	%r190, %r8;
	@%p4 bra 	$L__BB597_5;
	setp.eq.s64 	%p5, %rd27, 1;
	setp.eq.s64 	%p6, %rd26, 1;
	setp.eq.s64 	%p7, %rd25, 1;
	setp.eq.s64 	%p8, %rd24, 1;
	add.s64 	%rd37, %rd14, %rd9;
	cvt.u32.u64 	%r57, %rd37;
	div.s32 	%r58, %r57, %r36;
	mul.lo.s32 	%r59, %r58, %r36;
	sub.s32 	%r60, %r57, %r59;
	div.s32 	%r61, %r60, %r37;
	mul.lo.s32 	%r62, %r61, %r37;
	sub.s32 	%r63, %r60, %r62;
	div.s32 	%r64, %r63, %r38;
	mul.lo.s32 	%r65, %r64, %r38;
	sub.s32 	%r66, %r63, %r65;
	selp.b32 	%r67, 0, %r58, %p8;
	selp.b32 	%r68, 0, %r61, %p7;
	selp.b32 	%r69, 0, %r64, %p6;
	selp.b32 	%r70, 0, %r66, %p5;
	mul.lo.s32 	%r71, %r40, %r67;
	mad.lo.s32 	%r72, %r41, %r68, %r71;
	mad.lo.s32 	%r73, %r42, %r69, %r72;
	mad.lo.s32 	%r74, %r43, %r70, %r73;
	shl.b64 	%rd38, %rd37, 32;
	shr.s64 	%rd39, %rd38, 30;
	add.s64 	%rd40, %rd1, %rd39;
	ld.global.f32 	%f29, [%rd40];
	cvt.s64.s32 	%rd41, %r74;
	add.s64 	%rd42, %rd2, %rd41;
	ld.global.u8 	%rs1, [%rd42];
	setp.eq.s16 	%p9, %rs1, 0;
	mul.f32 	%f30, %f29, %f25;
	selp.f32 	%f31, %f24, %f30, %p9;
	st.shared.f32 	[%r14], %f31;
	max.f32 	%f207, %f31, 0fFF800000;
	mov.u32 	%r190, %r15;
$L__BB597_5:
	setp.lt.u32 	%p10, %r13, 256;
	@%p10 bra 	$L__BB597_8;
	add.s32 	%r193, %r190, 256;
	cvt.u32.u64 	%r75, %rd14;
	add.s32 	%r192, %r190, %r75;
	cvt.u64.u32 	%rd43, %r190;
	shl.b64 	%rd15, %rd43, 32;
	shl.b64 	%rd63, %rd14, 32;
	shl.b32 	%r76, %r190, 2;
	mov.u32 	%r77, shared_buf;
	add.s32 	%r78, %r77, %r76;
	add.s32 	%r191, %r78, 1024;
$L__BB597_7:
	setp.eq.s64 	%p11, %rd27, 1;
	setp.eq.s64 	%p12, %rd26, 1;
	setp.eq.s64 	%p13, %rd25, 1;
	setp.eq.s64 	%p14, %rd24, 1;
	div.s32 	%r79, %r192, %r36;
	neg.s32 	%r80, %r36;
	mul.lo.s32 	%r81, %r80, %r79;
	add.s32 	%r82, %r192, %r81;
	div.s32 	%r83, %r82, %r37;
	mul.lo.s32 	%r84, %r83, %r37;
	sub.s32 	%r85, %r81, %r84;
	add.s32 	%r86, %r192, %r85;
	div.s32 	%r87, %r86, %r38;
	mul.lo.s32 	%r88, %r87, %r38;
	sub.s32 	%r89, %r85, %r88;
	add.s32 	%r90, %r192, %r89;
	selp.b32 	%r91, 0, %r79, %p14;
	selp.b32 	%r92, 0, %r83, %p13;
	selp.b32 	%r93, 0, %r87, %p12;
	selp.b32 	%r94, 0, %r90, %p11;
	mul.lo.s32 	%r95, %r40, %r91;
	mad.lo.s32 	%r96, %r41, %r92, %r95;
	mad.lo.s32 	%r97, %r42, %r93, %r96;
	mad.lo.s32 	%r98, %r43, %r94, %r97;
	add.s64 	%rd45, %rd15, %rd63;
	shr.s64 	%rd46, %rd45, 30;
	add.s64 	%rd47, %rd1, %rd46;
	ld.global.f32 	%f32, [%rd47];
	cvt.s64.s32 	%rd48, %r98;
	add.s64 	%rd49, %rd2, %rd48;
	ld.global.u8 	%rs2, [%rd49];
	setp.eq.s16 	%p15, %rs2, 0;
	mul.f32 	%f33, %f32, %f25;
	selp.f32 	%f34, %f24, %f33, %p15;
	st.shared.f32 	[%r191+-1024], %f34;
	max.f32 	%f35, %f207, %f34;
	add.s32 	%r99, %r192, 256;
	div.s32 	%r100, %r99, %r36;
	mul.lo.s32 	%r101, %r80, %r100;
	add.s32 	%r102, %r99, %r101;
	div.s32 	%r103, %r102, %r37;
	mul.lo.s32 	%r104, %r103, %r37;
	sub.s32 	%r105, %r101, %r104;
	add.s32 	%r106, %r99, %r105;
	div.s32 	%r107, %r106, %r38;
	mul.lo.s32 	%r108, %r107, %r38;
	sub.s32 	%r109, %r105, %r108;
	add.s32 	%r110, %r99, %r109;
	selp.b32 	%r111, 0, %r100, %p14;
	selp.b32 	%r112, 0, %r103, %p13;
	selp.b32 	%r113, 0, %r107, %p12;
	selp.b32 	%r114, 0, %r110, %p11;
	mul.lo.s32 	%r115, %r40, %r111;
	mad.lo.s32 	%r116, %r41, %r112, %r115;
	mad.lo.s32 	%r117, %r42, %r113, %r116;
	mad.lo.s32 	%r118, %r43, %r114, %r117;
	add.s64 	%rd50, %rd45, 1099511627776;
	shr.s64 	%rd51, %rd50, 30;
	add.s64 	%rd52, %rd1, %rd51;
	ld.global.f32 	%f36, [%rd52];
	cvt.s64.s32 	%rd53, %r118;
	add.s64 	%rd54, %rd2, %rd53;
	ld.global.u8 	%rs3, [%rd54];
	setp.eq.s16 	%p16, %rs3, 0;
	mul.f32 	%f37, %f36, %f25;
	selp.f32 	%f38, %f24, %f37, %p16;
	st.shared.f32 	[%r191], %f38;
	max.f32 	%f207, %f35, %f38;
	add.s32 	%r26, %r193, 512;
	add.s32 	%r119, %r193, 256;
	add.s32 	%r192, %r192, 512;
	add.s64 	%rd63, %rd63, 2199023255552;
	add.s32 	%r191, %r191, 2048;
	setp.lt.s32 	%p17, %r119, %r9;
	mov.u32 	%r193, %r26;
	@%p17 bra 	$L__BB597_7;
$L__BB597_8:
	setp.gt.s32 	%p19, %r45, 15;
	setp.gt.s32 	%p20, %r45, 23;
	setp.gt.s32 	%p21, %r45, 27;
	setp.gt.s32 	%p22, %r45, 29;
	setp.gt.s32 	%p23, %r45, 30;
	mov.b32 	%r121, %f207;
	mov.b32 	%r122, 1;
	mov.b32 	%r143, 31;
	mov.b32 	%r144, -1;
	// begin inline asm
	shfl.sync.down.b32 %r120, %r121, %r122, %r143, %r144;
	// end inline asm
	mov.b32 	%f39, %r120;
	max.f32 	%f40, %f207, %f39;
	selp.f32 	%f41, %f207, %f40, %p23;
	mov.b32 	%r126, %f41;
	mov.b32 	%r127, 2;
	// begin inline asm
	shfl.sync.down.b32 %r125, %r126, %r127, %r143, %r144;
	// end inline asm
	mov.b32 	%f42, %r125;
	max.f32 	%f43, %f41, %f42;
	selp.f32 	%f44, %f41, %f43, %p22;
	mov.b32 	%r131, %f44;
	mov.b32 	%r132, 4;
	// begin inline asm
	shfl.sync.down.b32 %r130, %r131, %r132, %r143, %r144;
	// end inline asm
	mov.b32 	%f45, %r130;
	max.f32 	%f46, %f44, %f45;
	selp.f32 	%f47, %f44, %f46, %p21;
	mov.b32 	%r136, %f47;
	mov.b32 	%r137, 8;
	// begin inline asm
	shfl.sync.down.b32 %r135, %r136, %r137, %r143, %r144;
	// end inline asm
	mov.b32 	%f48, %r135;
	max.f32 	%f9, %f47, %f48;
	selp.f32 	%f208, %f47, %f9, %p20;
	mov.b32 	%r141, %f208;
	mov.b32 	%r142, 16;
	// begin inline asm
	shfl.sync.down.b32 %r140, %r141, %r142, %r143, %r144;
	// end inline asm
	mov.pred 	%p48, 0;
	@%p19 bra 	$L__BB597_11;
	setp.ne.s32 	%p25, %r45, 0;
	mov.b32 	%f49, %r140;
	max.f32 	%f208, %f9, %f49;
	@%p25 bra 	$L__BB597_11;
	st.shared.f32 	[%r11], %f208;
	mov.pred 	%p48, -1;
$L__BB597_11:
	setp.ne.s32 	%p27, %r8, 0;
	bar.sync 	0;
	@%p27 bra 	$L__BB597_13;
	ld.shared.f32 	%f50, [_ZZ14BlockAllReduceI5MaxOpfLi256EET0_S1_E12temp_storage+12];
	max.f32 	%f51, %f208, %f50;
	ld.shared.f32 	%f52, [_ZZ14BlockAllReduceI5MaxOpfLi256EET0_S1_E12temp_storage+16];
	max.f32 	%f53, %f51, %f52;
	ld.shared.f32 	%f54, [_ZZ14BlockAllReduceI5MaxOpfLi256EET0_S1_E12temp_storage+20];
	max.f32 	%f55, %f53, %f54;
	ld.shared.f32 	%f56, [_ZZ14BlockAllReduceI5MaxOpfLi256EET0_S1_E12temp_storage+24];
	max.f32 	%f57, %f55, %f56;
	ld.shared.f32 	%f58, [_ZZ14BlockAllReduceI5MaxOpfLi256EET0_S1_E12temp_storage+28];
	max.f32 	%f59, %f57, %f58;
	ld.shared.f32 	%f60, [_ZZ14BlockAllReduceI5MaxOpfLi256EET0_S1_E12temp_storage+32];
	max.f32 	%f61, %f59, %f60;
	ld.shared.f32 	%f62, [_ZZ14BlockAllReduceI5MaxOpfLi256EET0_S1_E12temp_storage+36];
	max.f32 	%f63, %f61, %f62;
	st.shared.f32 	[_ZZ14BlockAllReduceI5MaxOpfLi256EET0_S1_E16result_broadcast], %f63;
$L__BB597_13:
	setp.le.s64 	%p28, %rd35, %rd9;
	bar.sync 	0;
	mov.f32 	%f212, 0f00000000;
	ld.shared.f32 	%f13, [_ZZ14BlockAllReduceI5MaxOpfLi256EET0_S1_E16result_broadcast];
	@%p28 bra 	$L__BB597_20;
	setp.eq.s64 	%p29, %rd12, 768;
	mov.f32 	%f212, 0f00000000;
	mov.u32 	%r194, %r8;
	@%p29 bra 	$L__BB597_18;
	setp.eq.s64 	%p30, %rd12, 0;
	ld.shared.f32 	%f67, [%r14];
	sub.f32 	%f68, %f67, %f13;
	fma.rn.f32 	%f69, %f68, 0f3BBB989D, 0f3F000000;
	cvt.sat.f32.f32 	%f70, %f69;
	mov.f32 	%f71, 0f4B400001;
	mov.f32 	%f72, 0f437C0000;
	fma.rm.f32 	%f73, %f70, %f72, %f71;
	add.f32 	%f74, %f73, 0fCB40007F;
	neg.f32 	%f75, %f74;
	fma.rn.f32 	%f76, %f68, 0f3FB8AA3B, %f75;
	fma.rn.f32 	%f77, %f68, 0f32A57060, %f76;
	mov.b32 	%r145, %f73;
	shl.b32 	%r146, %r145, 23;
	mov.b32 	%f78, %r146;
	ex2.approx.ftz.f32 	%f79, %f77;
	mul.f32 	%f80, %f79, %f78;
	st.shared.f32 	[%r14], %f80;
	add.f32 	%f212, %f80, 0f00000000;
	mov.u32 	%r194, %r15;
	@%p30 bra 	$L__BB597_18;
	setp.eq.s64 	%p31, %rd12, 256;
	ld.shared.f32 	%f81, [%r14+1024];
	sub.f32 	%f82, %f81, %f13;
	fma.rn.f32 	%f83, %f82, 0f3BBB989D, 0f3F000000;
	cvt.sat.f32.f32 	%f84, %f83;
	mov.f32 	%f85, 0f4B400001;
	mov.f32 	%f86, 0f437C0000;
	fma.rm.f32 	%f87, %f84, %f86, %f85;
	add.f32 	%f88, %f87, 0fCB40007F;
	neg.f32 	%f89, %f88;
	fma.rn.f32 	%f90, %f82, 0f3FB8AA3B, %f89;
	fma.rn.f32 	%f91, %f82, 0f32A57060, %f90;
	mov.b32 	%r147, %f87;
	shl.b32 	%r148, %r147, 23;
	mov.b32 	%f92, %r148;
	ex2.approx.ftz.f32 	%f93, %f91;
	mul.f32 	%f94, %f93, %f92;
	st.shared.f32 	[%r14+1024], %f94;
	add.f32 	%f212, %f212, %f94;
	mov.u32 	%r194, %r16;
	@%p31 bra 	$L__BB597_18;
	ld.shared.f32 	%f95, [%r14+2048];
	sub.f32 	%f96, %f95, %f13;
	fma.rn.f32 	%f97, %f96, 0f3BBB989D, 0f3F000000;
	cvt.sat.f32.f32 	%f98, %f97;
	mov.f32 	%f99, 0f4B400001;
	mov.f32 	%f100, 0f437C0000;
	fma.rm.f32 	%f101, %f98, %f100, %f99;
	add.f32 	%f102, %f101, 0fCB40007F;
	neg.f32 	%f103, %f102;
	fma.rn.f32 	%f104, %f96, 0f3FB8AA3B, %f103;
	fma.rn.f32 	%f105, %f96, 0f32A57060, %f104;
	mov.b32 	%r149, %f101;
	shl.b32 	%r150, %r149, 23;
	mov.b32 	%f106, %r150;
	ex2.approx.ftz.f32 	%f107, %f105;
	mul.f32 	%f108, %f107, %f106;
	st.shared.f32 	[%r14+2048], %f108;
	add.f32 	%f212, %f212, %f108;
	mov.u32 	%r194, %r17;
$L__BB597_18:
	setp.lt.u64 	%p32, %rd11, 768;
	@%p32 bra 	$L__BB597_20;
$L__BB597_19:
	shl.b32 	%r151, %r194, 2;
	mov.u32 	%r152, shared_buf;
	add.s32 	%r153, %r152, %r151;
	ld.shared.f32 	%f109, [%r153];
	sub.f32 	%f110, %f109, %f13;
	fma.rn.f32 	%f111, %f110, 0f3BBB989D, 0f3F000000;
	cvt.sat.f32.f32 	%f112, %f111;
	mov.f32 	%f113, 0f4B400001;
	mov.f32 	%f114, 0f437C0000;
	fma.rm.f32 	%f115, %f112, %f114, %f113;
	add.f32 	%f116, %f115, 0fCB40007F;
	neg.f32 	%f117, %f116;
	fma.rn.f32 	%f118, %f110, 0f3FB8AA3B, %f117;
	fma.rn.f32 	%f119, %f110, 0f32A57060, %f118;
	mov.b32 	%r154, %f115;
	shl.b32 	%r155, %r154, 23;
	mov.b32 	%f120, %r155;
	ex2.approx.ftz.f32 	%f121, %f119;
	mul.f32 	%f122, %f121, %f120;
	st.shared.f32 	[%r153], %f122;
	add.f32 	%f123, %f212, %f122;
	ld.shared.f32 	%f124, [%r153+1024];
	sub.f32 	%f125, %f124, %f13;
	fma.rn.f32 	%f126, %f125, 0f3BBB989D, 0f3F000000;
	cvt.sat.f32.f32 	%f127, %f126;
	fma.rm.f32 	%f128, %f127, %f114, %f113;
	add.f32 	%f129, %f128, 0fCB40007F;
	neg.f32 	%f130, %f129;
	fma.rn.f32 	%f131, %f125, 0f3FB8AA3B, %f130;
	fma.rn.f32 	%f132, %f125, 0f32A57060, %f131;
	mov.b32 	%r156, %f128;
	shl.b32 	%r157, %r156, 23;
	mov.b32 	%f133, %r157;
	ex2.approx.ftz.f32 	%f134, %f132;
	mul.f32 	%f135, %f134, %f133;
	st.shared.f32 	[%r153+1024], %f135;
	add.f32 	%f136, %f123, %f135;
	ld.shared.f32 	%f137, [%r153+2048];
	sub.f32 	%f138, %f137, %f13;
	fma.rn.f32 	%f139, %f138, 0f3BBB989D, 0f3F000000;
	cvt.sat.f32.f32 	%f140, %f139;
	fma.rm.f32 	%f141, %f140, %f114, %f113;
	add.f32 	%f142, %f141, 0fCB40007F;
	neg.f32 	%f143, %f142;
	fma.rn.f32 	%f144, %f138, 0f3FB8AA3B, %f143;
	fma.rn.f32 	%f145, %f138, 0f32A57060, %f144;
	mov.b32 	%r158, %f141;
	shl.b32 	%r159, %r158, 23;
	mov.b32 	%f146, %r159;
	ex2.approx.ftz.f32 	%f147, %f145;
	mul.f32 	%f148, %f147, %f146;
	st.shared.f32 	[%r153+2048], %f148;
	add.f32 	%f149, %f136, %f148;
	ld.shared.f32 	%f150, [%r153+3072];
	sub.f32 	%f151, %f150, %f13;
	fma.rn.f32 	%f152, %f151, 0f3BBB989D, 0f3F000000;
	cvt.sat.f32.f32 	%f153, %f152;
	fma.rm.f32 	%f154, %f153, %f114, %f113;
	add.f32 	%f155, %f154, 0fCB40007F;
	neg.f32 	%f156, %f155;
	fma.rn.f32 	%f157, %f151, 0f3FB8AA3B, %f156;
	fma.rn.f32 	%f158, %f151, 0f32A57060, %f157;
	mov.b32 	%r160, %f154;
	shl.b32 	%r161, %r160, 23;
	mov.b32 	%f159, %r161;
	ex2.approx.ftz.f32 	%f160, %f158;
	mul.f32 	%f161, %f160, %f159;
	st.shared.f32 	[%r153+3072], %f161;
	add.f32 	%f212, %f149, %f161;
	add.s32 	%r194, %r194, 1024;
	cvt.u64.u32 	%rd55, %r194;
	setp.gt.u64 	%p33, %rd35, %rd55;
	@%p33 bra 	$L__BB597_19;
$L__BB597_20:
	mov.b32 	%r163, %f212;
	mov.b32 	%r164, 1;
	mov.b32 	%r185, 31;
	mov.b32 	%r186, -1;
	// begin inline asm
	shfl.sync.down.b32 %r162, %r163, %r164, %r185, %r186;
	// end inline asm
	mov.b32 	%f162, %r162;
	add.f32 	%f163, %f212, %f162;
	selp.f32 	%f164, %f212, %f163, %p23;
	mov.b32 	%r168, %f164;
	mov.b32 	%r169, 2;
	// begin inline asm
	shfl.sync.down.b32 %r167, %r168, %r169, %r185, %r186;
	// end inline asm
	mov.b32 	%f165, %r167;
	add.f32 	%f166, %f164, %f165;
	selp.f32 	%f167, %f164, %f166, %p22;
	mov.b32 	%r173, %f167;
	mov.b32 	%r174, 4;
	// begin inline asm
	shfl.sync.down.b32 %r172, %r173, %r174, %r185, %r186;
	// end inline asm
	mov.b32 	%f168, %r172;
	add.f32 	%f169, %f167, %f168;
	selp.f32 	%f170, %f167, %f169, %p21;
	mov.b32 	%r178, %f170;
	mov.b32 	%r179, 8;
	// begin inline asm
	shfl.sync.down.b32 %r177, %r178, %r179, %r185, %r186;
	// end inline asm
	mov.b32 	%f171, %r177;
	add.f32 	%f172, %f170, %f171;
	selp.f32 	%f173, %f170, %f172, %p20;
	mov.b32 	%r183, %f173;
	mov.b32 	%r184, 16;
	// begin inline asm
	shfl.sync.down.b32 %r182, %r183, %r184, %r185, %r186;
	// end inline asm
	mov.b32 	%f174, %r182;
	add.f32 	%f175, %f173, %f174;
	selp.f32 	%f22, %f173, %f175, %p19;
	not.pred 	%p39, %p48;
	@%p39 bra 	$L__BB597_22;
	st.shared.f32 	[%r12], %f22;
$L__BB597_22:
	setp.ne.s32 	%p40, %r8, 0;
	bar.sync 	0;
	@%p40 bra 	$L__BB597_24;
	ld.shared.f32 	%f176, [_ZZ14BlockAllReduceI5SumOpfLi256EET0_S1_E12temp_storage+12];
	add.f32 	%f177, %f22, %f176;
	ld.shared.f32 	%f178, [_ZZ14BlockAllReduceI5SumOpfLi256EET0_S1_E12temp_storage+16];
	add.f32 	%f179, %f177, %f178;
	ld.shared.f32 	%f180, [_ZZ14BlockAllReduceI5SumOpfLi256EET0_S1_E12temp_storage+20];
	add.f32 	%f181, %f179, %f180;
	ld.shared.f32 	%f182, [_ZZ14BlockAllReduceI5SumOpfLi256EET0_S1_E12temp_storage+24];
	add.f32 	%f183, %f181, %f182;
	ld.shared.f32 	%f184, [_ZZ14BlockAllReduceI5SumOpfLi256EET0_S1_E12temp_storage+28];
	add.f32 	%f185, %f183, %f184;
	ld.shared.f32 	%f186, [_ZZ14BlockAllReduceI5SumOpfLi256EET0_S1_E12temp_storage+32];
	add.f32 	%f187, %f185, %f186;
	ld.shared.f32 	%f188, [_ZZ14BlockAllReduceI5SumOpfLi256EET0_S1_E12temp_storage+36];
	add.f32 	%f189, %f187, %f188;
	st.shared.f32 	[_ZZ14BlockAllReduceI5SumOpfLi256EET0_S1_E16result_broadcast], %f189;
$L__BB597_24:
	setp.ge.s32 	%p41, %r8, %r9;
	bar.sync 	0;
	ld.shared.f32 	%f23, [_ZZ14BlockAllReduceI5SumOpfLi256EET0_S1_E16result_broadcast];
	@%p41 bra 	$L__BB597_31;
	setp.eq.s32 	%p42, %r18, 768;
	mul.lo.s64 	%rd19, %rd62, %rd33;
	mov.u32 	%r196, %r8;
	@%p42 bra 	$L__BB597_29;
	setp.eq.s32 	%p43, %r18, 0;
	ld.shared.f32 	%f190, [%r14];
	div.rn.f32 	%f191, %f190, %f23;
	add.s64 	%rd56, %rd19, %rd9;
	shl.b64 	%rd57, %rd56, 2;
	add.s64 	%rd20, %rd3, %rd57;
	st.global.f32 	[%rd20], %f191;
	mov.u32 	%r196, %r15;
	@%p43 bra 	$L__BB597_29;
	setp.eq.s32 	%p44, %r18, 256;
	ld.shared.f32 	%f192, [%r14+1024];
	div.rn.f32 	%f193, %f192, %f23;
	st.global.f32 	[%rd20+1024], %f193;
	mov.u32 	%r196, %r16;
	@%p44 bra 	$L__BB597_29;
	ld.shared.f32 	%f194, [%r14+2048];
	div.rn.f32 	%f195, %f194, %f23;
	st.global.f32 	[%rd20+2048], %f195;
	mov.u32 	%r196, %r17;
$L__BB597_29:
	setp.lt.u32 	%p45, %r13, 768;
	@%p45 bra 	$L__BB597_31;
$L__BB597_30:
	shl.b32 	%r187, %r196, 2;
	mov.u32 	%r188, shared_buf;
	add.s32 	%r189, %r188, %r187;
	ld.shared.f32 	%f196, [%r189];
	div.rn.f32 	%f197, %f196, %f23;
	cvt.u64.u32 	%rd58, %r196;
	add.s64 	%rd59, %rd19, %rd58;
	shl.b64 	%rd60, %rd59, 2;
	add.s64 	%rd61, %rd3, %rd60;
	st.global.f32 	[%rd61], %f197;
	ld.shared.f32 	%f198, [%r189+1024];
	div.rn.f32 	%f199, %f198, %f23;
	st.global.f32 	[%rd61+1024], %f199;
	ld.shared.f32 	%f200, [%r189+2048];
	div.rn.f32 	%f201, %f200, %f23;
	st.global.f32 	[%rd61+2048], %f201;
	ld.shared.f32 	%f202, [%r189+3072];
	div.rn.f32 	%f203, %f202, %f23;
	st.global.f32 	[%rd61+3072], %f203;
	add.s32 	%r196, %r196, 1024;
	setp.lt.s32 	%p46, %r196, %r9;
	@%p46 bra 	$L__BB597_30;
$L__BB597_31:
	add.s64 	%rd62, %rd62, %rd10;
	setp.lt.s64 	%p47, %rd62, %rd34;
	@%p47 bra 	$L__BB597_2;
$L__BB597_32:
	ret;

}
	// .globl	_Z24SoftmaxBlockUncachedImplI22BroadcastScaleMaskLoadIffbLm4EiE11DirectStoreIffEfLi2ELi1024EL9Algorithm0EEvT_T0_ll
.visible .entry _Z24SoftmaxBlockUncachedImplI22BroadcastScaleMaskLoadIffbLm4EiE11DirectStoreIffEfLi2ELi1024EL9Algorithm0EEvT_T0_ll(
	.param .align 8 .b8 _Z24SoftmaxBlockUncachedImplI22BroadcastScaleMaskLoadIffbLm4EiE11DirectStoreIffEfLi2ELi1024EL9Algorithm0EEvT_T0_ll_param_0[120],
	.param .align 8 .b8 _Z24SoftmaxBlockUncachedImplI22BroadcastScaleMaskLoadIffbLm4EiE11DirectStoreIffEfLi2ELi1024EL9Algorithm0EEvT_T0_ll_param_1[16],
	.param .u64 _Z24SoftmaxBlockUncachedImplI22BroadcastScaleMaskLoadIffbLm4EiE11DirectStoreIffEfLi2ELi1024EL9Algorithm0EEvT_T0_ll_param_2,
	.param .u64 _Z24SoftmaxBlockUncachedImplI22BroadcastScaleMaskLoadIffbLm4EiE11DirectStoreIffEfLi2ELi1024EL9Algorithm0EEvT_T0_ll_param_3
)
{
	.reg .pred 	%p<62>;
	.reg .b16 	%rs<11>;
	.reg .b32 	%r<229>;
	.reg .b32 	%f<268>;
	.reg .b64 	%rd<57>;

	ld.param.u64 	%rd18, [_Z24SoftmaxBlockUncachedImplI22BroadcastScaleMaskLoadIffbLm4EiE11DirectStoreIffEfLi2ELi1024EL9Algorithm0EEvT_T0_ll_param_1+8];
	ld.param.u64 	%rd17, [_Z24SoftmaxBlockUncachedImplI22BroadcastScaleMaskLoadIffbLm4EiE11DirectStoreIffEfLi2ELi1024EL9Algorithm0EEvT_T0_ll_param_1];
	ld.param.u64 	%rd3, [_Z24SoftmaxBlockUncachedImplI22BroadcastScaleMaskLoadIffbLm4EiE11DirectStoreIffEfLi2ELi1024EL9Algorithm0EEvT_T0_ll_param_0+40];
	ld.param.u64 	%rd4, [_Z24SoftmaxBlockUncachedImplI22BroadcastScaleMaskLoadIffbLm4EiE11DirectStoreIffEfLi2ELi1024EL9Algorithm0EEvT_T0_ll_param_0+32];
	ld.param.u64 	%rd5, [_Z24SoftmaxBlockUncachedImplI22BroadcastScaleMaskLoadIffbLm4EiE11DirectStoreIffEfLi2ELi1024EL9Algorithm0EEvT_T0_ll_param_0+24];
	ld.param.u64 	%rd6, [_Z24SoftmaxBlockUncachedImplI22BroadcastScaleMaskLoadIffbLm4EiE11DirectStoreIffEfLi2ELi1024EL9Algorithm0EEvT_T0_ll_param_0+16];
	ld.param.v2.u32 	{%r1, %r2}, [_Z24SoftmaxBlockUncachedImplI22BroadcastScaleMaskLoadIffbLm4EiE11DirectStoreIffEfLi2ELi1024EL9Algorithm0EEvT_T0_ll_param_0+56];
	ld.param.u32 	%r3, [_Z24SoftmaxBlockUncachedImplI22BroadcastScaleMaskLoadIffbLm4EiE11DirectStoreIffEfLi2ELi1024EL9Algorithm0EEvT_T0_ll_param_0+64];
	ld.param.v2.u32 	{%r4, %r5}, [_Z24SoftmaxBlockUncachedImplI22BroadcastScaleMaskLoadIffbLm4EiE11DirectStoreIffEfLi2ELi1024EL9Algorithm0EEvT_T0_ll_param_0+80];
	ld.param.v2.u32 	{%r6, %r7}, [_Z24SoftmaxBlockUncachedImplI22BroadcastScaleMaskLoadIffbLm4EiE11DirectStoreIffEfLi2ELi1024EL9Algorithm0EEvT_T0_ll_param_0+88];
	ld.param.u64 	%rd7, [_Z24SoftmaxBlockUncachedImplI22BroadcastScaleMaskLoadIffbLm4EiE11DirectStoreIffEfLi2ELi1024EL9Algorithm0EEvT_T0_ll_param_0+104];
	ld.param.v2.f32 	{%f1, %f2}, [_Z24SoftmaxBlockUncachedImplI22BroadcastScaleMaskLoadIffbLm4EiE11DirectStoreIffEfLi2ELi1024EL9Algorithm0EEvT_T0_ll_param_0+112];
	ld.param.u64 	%rd21, [_Z24SoftmaxBlockUncachedImplI22BroadcastScaleMaskLoadIffbLm4EiE11DirectStoreIffEfLi2ELi1024EL9Algorithm0EEvT_T0_ll_param_0+8];
	ld.param.u64 	%rd22, [_Z24SoftmaxBlockUncachedImplI22BroadcastScaleMaskLoadIffbLm4EiE11DirectStoreIffEfLi2ELi1024EL9Algorithm0EEvT_T0_ll_param_0];
	ld.param.u64 	%rd19, [_Z24SoftmaxBlockUncachedImplI22BroadcastScaleMaskLoadIffbLm4EiE11DirectStoreIffEfLi2ELi1024EL9Algorithm0EEvT_T0_ll_param_2];
	ld.param.u64 	%rd20, [_Z24SoftmaxBlockUncachedImplI22BroadcastScaleMaskLoadIffbLm4EiE11DirectStoreIffEfLi2ELi1024EL9Algorithm0EEvT_T0_ll_param_3];
	cvta.to.global.u64 	%rd1, %rd22;
	cvta.to.global.u64 	%rd2, %rd21;
	mov.u32 	%r8, %tid.x;
	and.b64  	%rd23, %rd20, 1;
	setp.eq.b64 	%p2, %rd23, 1;
	not.pred 	%p3, %p2;
	@%p3 bra 	$L__BB598_2;
	mov.u64 	%rd24, $str$2;
	cvta.global.u64 	%rd25, %rd24;
	mov.u64 	%rd26, $str$1;
	cvta.global.u64 	%rd27, %rd26;
	mov.u64 	%rd28, __unnamed_580;
	cvta.global.u64 	%rd29, %rd28;
	{ // callseq 579, 0
	.param .b64 param0;
	st.param.b64 	[param0], %rd25;
	.param .b64 param1;
	st.param.b64 	[param1], %rd27;
	.param .b32 param2;
	st.param.b32 	[param2], 732;
	.param .b64 param3;
	st.param.b64 	[param3], %rd29;
	.param .b64 param4;
	st.param.b64 	[param4], 1;
	call.uni 
	__assertfail, 
	(
	param0, 
	param1, 
	param2, 
	param3, 
	param4
	);
	} // callseq 579
$L__BB598_2:
	shr.u64 	%rd30, %rd20, 63;
	add.s64 	%rd31, %rd20, %rd30;
	shr.u64 	%rd32, %rd31, 1;
	cvt.u32.u64 	%r9, %rd32;
	mov.u32 	%r28, %ctaid.x;
	cvt.u64.u32 	%rd56, %r28;
	setp.le.s64 	%p4, %rd19, %rd56;
	@%p4 bra 	$L__BB598_35;
	// begin inline asm
	mov.u32 %r29, %laneid;
	// end inline asm
	shr.u32 	%r30, %r8, 3;
	and.b32  	%r31, %r30, 124;
	mov.u32 	%r32, _ZZ14BlockAllReduceI5MaxOpfLi1024EET0_S1_E12temp_storage;
	add.s32 	%r33, %r32, %r31;
	add.s32 	%r11, %r33, 32;
	mov.u32 	%r34, _ZZ14BlockAllReduceI5SumOpfLi1024EET0_S1_E12temp_storage;
	add.s32 	%r35, %r34, %r31;
	add.s32 	%r12, %r35, 32;
	mov.u32 	%r36, %nctaid.x;
	cvt.u64.u32 	%rd9, %r36;
	not.b32 	%r37, %r8;
	add.s32 	%r13, %r37, %r9;
$L__BB598_4:
	setp.ge.s32 	%p5, %r8, %r9;
	mov.f32 	%f262, 0fFF800000;
	@%p5 bra 	$L__BB598_15;
	and.b32  	%r38, %r13, 1024;
	setp.ne.s32 	%p6, %r38, 0;
	cvt.u32.u64 	%r39, %rd56;
	cvt.u32.u64 	%r40, %rd7;
	mul.lo.s32 	%r14, %r40, %r39;
	mov.f32 	%f262, 0fFF800000;
	mov.u32 	%r226, %r8;
	@%p6 bra 	$L__BB598_9;
	setp.eq.s64 	%p7, %rd3, 1;
	setp.eq.s64 	%p8, %rd4, 1;
	setp.eq.s64 	%p9, %rd5, 1;
	setp.eq.s64 	%p10, %rd6, 1;
	shl.b32 	%r41, %r8, 1;
	add.s32 	%r42, %r41, %r14;
	div.s32 	%r43, %r42, %r1;
	mul.lo.s32 	%r44, %r43, %r1;
	sub.s32 	%r45, %r42, %r44;
	div.s32 	%r46, %r45, %r2;
	mul.lo.s32 	%r47, %r46, %r2;
	sub.s32 	%r48, %r45, %r47;
	div.s32 	%r49, %r48, %r3;
	mul.lo.s32 	%r50, %r49, %r3;
	sub.s32 	%r51, %r48, %r50;
	selp.b32 	%r52, 0, %r43, %p10;
	selp.b32 	%r53, 0, %r46, %p9;
	selp.b32 	%r54, 0, %r49, %p8;
	selp.b32 	%r55, 0, %r51, %p7;
	mul.lo.s32 	%r56, %r4, %r52;
	mad.lo.s32 	%r57, %r5, %r53, %r56;
	mad.lo.s32 	%r58, %r6, %r54, %r57;
	mad.lo.s32 	%r59, %r7, %r55, %r58;
	shr.u32 	%r60, %r42, 31;
	add.s32 	%r61, %r42, %r60;
	shr.s32 	%r62, %r61, 1;
	mul.wide.s32 	%rd33, %r62, 8;
	add.s64 	%rd11, %rd1, %rd33;
	ld.global.f32 	%f38, [%rd11];
	shr.u32 	%r63, %r59, 31;
	add.s32 	%r64, %r59, %r63;
	shr.s32 	%r65, %r64, 1;
	mul.wide.s32 	%rd34, %r65, 2;
	add.s64 	%rd35, %rd2, %rd34;
	ld.global.v2.u8 	{%rs1, %rs2}, [%rd35];
	setp.eq.s16 	%p11, %rs1, 0;
	mul.f32 	%f39, %f38, %f2;
	selp.f32 	%f3, %f1, %f39, %p11;
	setp.eq.s16 	%p12, %rs2, 0;
	mov.f32 	%f256, %f1;
	@%p12 bra 	$L__BB598_8;
	ld.global.f32 	%f40, [%rd11+4];
	mul.f32 	%f256, %f40, %f2;
$L__BB598_8:
	or.b32  	%r226, %r8, 1024;
	max.f32 	%f41, %f3, 0fFF800000;
	max.f32 	%f262, %f41, %f256;
$L__BB598_9:
	setp.lt.u32 	%p13, %r13, 1024;
	@%p13 bra 	$L__BB598_15;
$L__BB598_10:
	setp.eq.s64 	%p14, %rd3, 1;
	setp.eq.s64 	%p15, %rd4, 1;
	setp.eq.s64 	%p16, %rd5, 1;
	setp.eq.s64 	%p17, %rd6, 1;
	shl.b32 	%r66, %r226, 1;
	add.s32 	%r18, %r66, %r14;
	div.s32 	%r67, %r18, %r1;
	mul.lo.s32 	%r68, %r67, %r1;
	sub.s32 	%r69, %r18, %r68;
	div.s32 	%r70, %r69, %r2;
	mul.lo.s32 	%r71, %r70, %r2;
	sub.s32 	%r72, %r69, %r71;
	div.s32 	%r73, %r72, %r3;
	mul.lo.s32 	%r74, %r73, %r3;
	sub.s32 	%r75, %r72, %r74;
	selp.b32 	%r76, 0, %r67, %p17;
	selp.b32 	%r77, 0, %r70, %p16;
	selp.b32 	%r78, 0, %r73, %p15;
	selp.b32 	%r79, 0, %r75, %p14;
	mul.lo.s32 	%r80, %r4, %r76;
	mad.lo.s32 	%r81, %r5, %r77, %r80;
	mad.lo.s32 	%r82, %r6, %r78, %r81;
	mad.lo.s32 	%r83, %r7, %r79, %r82;
	shr.u32 	%r84, %r18, 31;
	add.s32 	%r85, %r18, %r84;
	shr.s32 	%r86, %r85, 1;
	mul.wide.s32 	%rd36, %r86, 8;
	add.s64 	%rd12, %rd1, %rd36;
	ld.global.f32 	%f42, [%rd12];
	shr.u32 	%r87, %r83, 31;
	add.s32 	%r88, %r83, %r87;
	shr.s32 	%r89, %r88, 1;
	mul.wide.s32 	%rd37, %r89, 2;
	add.s64 	%rd38, %rd2, %rd37;
	ld.global.v2.u8 	{%rs3, %rs4}, [%rd38];
	setp.eq.s16 	%p18, %rs3, 0;
	mul.f32 	%f43, %f42, %f2;
	selp.f32 	%f10, %f1, %f43, %p18;
	setp.eq.s16 	%p19, %rs4, 0;
	mov.f32 	%f260, %f1;
	@%p19 bra 	$L__BB598_12;
	ld.global.f32 	%f44, [%rd12+4];
	mul.f32 	%f260, %f44, %f2;
$L__BB598_12:
	max.f32 	%f45, %f262, %f10;
	max.f32 	%f13, %f45, %f260;
	add.s32 	%r90, %r18, 2048;
	div.s32 	%r91, %r90, %r1;
	mul.lo.s32 	%r92, %r91, %r1;
	sub.s32 	%r93, %r90, %r92;
	div.s32 	%r94, %r93, %r2;
	mul.lo.s32 	%r95, %r94, %r2;
	sub.s32 	%r96, %r93, %r95;
	div.s32 	%r97, %r96, %r3;
	mul.lo.s32 	%r98, %r97, %r3;
	sub.s32 	%r99, %r96, %r98;
	selp.b32 	%r100, 0, %r91, %p17;
	selp.b32 	%r101, 0, %r94, %p16;
	selp.b32 	%r102, 0, %r97, %p15;
	selp.b32 	%r103, 0, %r99, %p14;
	mul.lo.s32 	%r104, %r4, %r100;
	mad.lo.s32 	%r105, %r5, %r101, %r104;
	mad.lo.s32 	%r106, %r6, %r102, %r105;
	mad.lo.s32 	%r107, %r7, %r103, %r106;
	shr.u32 	%r108, %r90, 31;
	add.s32 	%r109, %r90, %r108;
	shr.s32 	%r110, %r109, 1;
	mul.wide.s32 	%rd39, %r110, 8;
	add.s64 	%rd13, %rd1, %rd39;
	ld.global.f32 	%f46, [%rd13];
	shr.u32 	%r111, %r107, 31;
	add.s32 	%r112, %r107, %r111;
	shr.s32 	%r113, %r112, 1;
	mul.wide.s32 	%rd40, %r113, 2;
	add.s64 	%rd41, %rd2, %rd40;
	ld.global.v2.u8 	{%rs5, %rs6}, [%rd41];
	setp.eq.s16 	%p24, %rs5, 0;
	mul.f32 	%f47, %f46, %f2;
	selp.f32 	%f14, %f1, %f47, %p24;
	setp.eq.s16 	%p25, %rs6, 0;
	mov.f32 	%f261, %f1;
	@%p25 bra 	$L__BB598_14;
	ld.global.f32 	%f48, [%rd13+4];
	mul.f32 	%f261, %f48, %f2;
$L__BB598_14:
	max.f32 	%f49, %f13, %f14;
	max.f32 	%f262, %f49, %f261;
	add.s32 	%r226, %r226, 2048;
	setp.lt.s32 	%p26, %r226, %r9;
	@%p26 bra 	$L__BB598_10;
$L__BB598_15:
	setp.gt.s32 	%p28, %r29, 15;
	setp.gt.s32 	%p29, %r29, 23;
	setp.gt.s32 	%p30, %r29, 27;
	setp.gt.s32 	%p31, %r29, 29;
	setp.gt.s32 	%p32, %r29, 30;
	mov.b32 	%r115, %f262;
	mov.b32 	%r116, 1;
	mov.b32 	%r137, 31;
	mov.b32 	%r138, -1;
	// begin inline asm
	shfl.sync.down.b32 %r114, %r115, %r116, %r137, %r138;
	// end inline asm
	mov.b32 	%f50, %r114;
	max.f32 	%f51, %f262, %f50;
	selp.f32 	%f52, %f262, %f51, %p32;
	mov.b32 	%r120, %f52;
	mov.b32 	%r121, 2;
	// begin inline asm
	shfl.sync.down.b32 %r119, %r120, %r121, %r137, %r138;
	// end inline asm
	mov.b32 	%f53, %r119;
	max.f32 	%f54, %f52, %f53;
	selp.f32 	%f55, %f52, %f54, %p31;
	mov.b32 	%r125, %f55;
	mov.b32 	%r126, 4;
	// begin inline asm
	shfl.sync.down.b32 %r124, %r125, %r126, %r137, %r138;
	// end inline asm
	mov.b32 	%f56, %r124;
	max.f32 	%f57, %f55, %f56;
	selp.f32 	%f58, %f55, %f57, %p30;
	mov.b32 	%r130, %f58;
	mov.b32 	%r131, 8;
	// begin inline asm
	shfl.sync.down.b32 %r129, %r130, %r131, %r137, %r138;
	// end inline asm
	mov.b32 	%f59, %r129;
	max.f32 	%f19, %f58, %f59;
	selp.f32 	%f263, %f58, %f19, %p29;
	mov.b32 	%r135, %f263;
	mov.b32 	%r136, 16;
	// begin inline asm
	shfl.sync.down.b32 %r134, %r135, %r136, %r137, %r138;
	// end inline asm
	mov.pred 	%p61, 0;
	@%p28 bra 	$L__BB598_18;
	setp.ne.s32 	%p34, %r29, 0;
	mov.b32 	%f60, %r134;
	max.f32 	%f263, %f19, %f60;
	@%p34 bra 	$L__BB598_18;
	st.shared.f32 	[%r11], %f263;
	mov.pred 	%p61, -1;
$L__BB598_18:
	setp.ne.s32 	%p36, %r8, 0;
	bar.sync 	0;
	@%p36 bra 	$L__BB598_20;
	ld.shared.f32 	%f61, [_ZZ14BlockAllReduceI5MaxOpfLi1024EET0_S1_E12temp_storage+36];
	max.f32 	%f62, %f263, %f61;
	ld.shared.f32 	%f63, [_ZZ14BlockAllReduceI5MaxOpfLi1024EET0_S1_E12temp_storage+40];
	max.f32 	%f64, %f62, %f63;
	ld.shared.f32 	%f65, [_ZZ14BlockAllReduceI5MaxOpfLi1024EET0_S1_E12temp_storage+44];
	max.f32 	%f66, %f64, %f65;
	ld.shared.f32 	%f67, [_ZZ14BlockAllReduceI5MaxOpfLi1024EET0_S1_E12temp_storage+48];
	max.f32 	%f68, %f66, %f67;
	ld.shared.f32 	%f69, [_ZZ14BlockAllReduceI5MaxOpfLi1024EET0_S1_E12temp_storage+52];
	max.f32 	%f70, %f68, %f69;
	ld.shared.f32 	%f71, [_ZZ14BlockAllReduceI5MaxOpfLi1024EET0_S1_E12temp_storage+56];
	max.f32 	%f72, %f70, %f71;
	ld.shared.f32 	%f73, [_ZZ14BlockAllReduceI5MaxOpfLi1024EET0_S1_E12temp_storage+60];
	max.f32 	%f74, %f72, %f73;
	ld.shared.f32 	%f75, [_ZZ14BlockAllReduceI5MaxOpfLi1024EET0_S1_E12temp_storage+64];
	max.f32 	%f76, %f74, %f75;
	ld.shared.f32 	%f77, [_ZZ14BlockAllReduceI5MaxOpfLi1024EET0_S1_E12temp_storage+68];
	max.f32 	%f78, %f76, %f77;
	ld.shared.f32 	%f79, [_ZZ14BlockAllReduceI5MaxOpfLi1024EET0_S1_E12temp_storage+72];
	max.f32 	%f80, %f78, %f79;
	ld.shared.f32 	%f81, [_ZZ14BlockAllReduceI5MaxOpfLi1024EET0_S1_E12temp_storage+76];
	max.f32 	%f82, %f80, %f81;
	ld.shared.f32 	%f83, [_ZZ14BlockAllReduceI5MaxOpfLi1024EET0_S1_E12temp_storage+80];
	max.f32 	%f84, %f82, %f83;
	ld.shared.f32 	%f85, [_ZZ14BlockAllReduceI5MaxOpfLi1024EET0_S1_E12temp_storage+84];
	max.f32 	%f86, %f84, %f85;
	ld.shared.f32 	%f87, [_ZZ14BlockAllReduceI5MaxOpfLi1024EET0_S1_E12temp_storage+88];
	max.f32 	%f88, %f86, %f87;
	ld.shared.f32 	%f89, [_ZZ14BlockAllReduceI5MaxOpfLi1024EET0_S1_E12temp_storage+92];
	max.f32 	%f90, %f88, %f89;
	ld.shared.f32 	%f91, [_ZZ14BlockAllReduceI5MaxOpfLi1024EET0_S1_E12temp_storage+96];
	max.f32 	%f92, %f90, %f91;
	ld.shared.f32 	%f93, [_ZZ14BlockAllReduceI5MaxOpfLi1024EET0_S1_E12temp_storage+100];
	max.f32 	%f94, %f92, %f93;
	ld.shared.f32 	%f95, [_ZZ14BlockAllReduceI5MaxOpfLi1024EET0_S1_E12temp_storage+104];
	max.f32 	%f96, %f94, %f95;
	ld.shared.f32 	%f97, [_ZZ14BlockAllReduceI5MaxOpfLi1024EET0_S1_E12temp_storage+108];
	max.f32 	%f98, %f96, %f97;
	ld.shared.f32 	%f99, [_ZZ14BlockAllReduceI5MaxOpfLi1024EET0_S1_E12temp_storage+112];
	max.f32 	%f100, %f98, %f99;
	ld.shared.f32 	%f101, [_ZZ14BlockAllReduceI5MaxOpfLi1024EET0_S1_E12temp_storage+116];
	max.f32 	%f102, %f100, %f101;
	ld.shared.f32 	%f103, [_ZZ14BlockAllReduceI5MaxOpfLi1024EET0_S1_E12temp_storage+120];
	max.f32 	%f104, %f102, %f103;
	ld.shared.f32 	%f105, [_ZZ14BlockAllReduceI5MaxOpfLi1024EET0_S1_E12temp_storage+124];
	max.f32 	%f106, %f104, %f105;
	ld.shared.f32 	%f107, [_ZZ14BlockAllReduceI5MaxOpfLi1024EET0_S1_E12temp_storage+128];
	max.f32 	%f108, %f106, %f107;
	ld.shared.f32 	%f109, [_ZZ14BlockAllReduceI5MaxOpfLi1024EET0_S1_E12temp_storage+132];
	max.f32 	%f110, %f108, %f109;
	ld.shared.f32 	%f111, [_ZZ14BlockAllReduceI5MaxOpfLi1024EET0_S1_E12temp_storage+136];
	max.f32 	%f112, %f110, %f111;
	ld.shared.f32 	%f113, [_ZZ14BlockAllReduceI5MaxOpfLi1024EET0_S1_E12temp_storage+140];
	max.f32 	%f114, %f112, %f113;
	ld.shared.f32 	%f115, [_ZZ14BlockAllReduceI5MaxOpfLi1024EET0_S1_E12temp_storage+144];
	max.f32 	%f116, %f114, %f115;
	ld.shared.f32 	%f117, [_ZZ14BlockAllReduceI5MaxOpfLi1024EET0_S1_E12temp_storage+148];
	max.f32 	%f118, %f116, %f117;
	ld.shared.f32 	%f119, [_ZZ14BlockAllReduceI5MaxOpfLi1024EET0_S1_E12temp_storage+152];
	max.f32 	%f120, %f118, %f119;
	ld.shared.f32 	%f121, [_ZZ14BlockAllReduceI5MaxOpfLi1024EET0_S1_E12temp_storage+156];
	max.f32 	%f122, %f120, %f121;
	st.shared.f32 	[_ZZ14BlockAllReduceI5MaxOpfLi1024EET0_S1_E16result_broadcast], %f122;
$L__BB598_20:
	bar.sync 	0;
	mov.f32 	%f266, 0f00000000;
	ld.shared.f32 	%f23, [_ZZ14BlockAllReduceI5MaxOpfLi1024EET0_S1_E16result_broadcast];
	@%p5 bra 	$L__BB598_25;
	cvt.u32.u64 	%r139, %rd56;
	cvt.u32.u64 	%r140, %rd7;
	mul.lo.s32 	%r21, %r140, %r139;
	mov.f32 	%f266, 0f00000000;
	mov.u32 	%r227, %r8;
$L__BB598_22:
	setp.eq.s64 	%p38, %rd3, 1;
	setp.eq.s64 	%p39, %rd4, 1;
	setp.eq.s64 	%p40, %rd5, 1;
	setp.eq.s64 	%p41, %rd6, 1;
	shl.b32 	%r141, %r227, 1;
	add.s32 	%r142, %r141, %r21;
	div.s32 	%r143, %r142, %r1;
	mul.lo.s32 	%r144, %r143, %r1;
	sub.s32 	%r145, %r142, %r144;
	div.s32 	%r146, %r145, %r2;
	mul.lo.s32 	%r147, %r146, %r2;
	sub.s32 	%r148, %r145, %r147;
	div.s32 	%r149, %r148, %r3;
	mul.lo.s32 	%r150, %r149, %r3;
	sub.s32 	%r151, %r148, %r150;
	selp.b32 	%r152, 0, %r143, %p41;
	selp.b32 	%r153, 0, %r146, %p40;
	selp.b32 	%r154, 0, %r149, %p39;
	selp.b32 	%r155, 0, %r151, %p38;
	mul.lo.s32 	%r156, %r4, %r152;
	mad.lo.s32 	%r157, %r5, %r153, %r156;
	mad.lo.s32 	%r158, %r6, %r154, %r157;
	mad.lo.s32 	%r159, %r7, %r155, %r158;
	shr.u32 	%r160, %r142, 31;
	add.s32 	%r161, %r142, %r160;
	shr.s32 	%r162, %r161, 1;
	mul.wide.s32 	%rd42, %r162, 8;
	add.s64 	%rd14, %rd1, %rd42;
	ld.global.f32 	%f125, [%rd14];
	shr.u32 	%r163, %r159, 31;
	add.s32 	%r164, %r159, %r163;
	shr.s32 	%r165, %r164, 1;
	mul.wide.s32 	%rd43, %r165, 2;
	add.s64 	%rd44, %rd2, %rd43;
	ld.global.v2.u8 	{%rs7, %rs8}, [%rd44];
	setp.eq.s16 	%p42, %rs7, 0;
	mul.f32 	%f126, %f125, %f2;
	selp.f32 	%f25, %f1, %f126, %p42;
	setp.eq.s16 	%p43, %rs8, 0;
	mov.f32 	%f265, %f1;
	@%p43 bra 	$L__BB598_24;
	ld.global.f32 	%f127, [%rd14+4];
	mul.f32 	%f265, %f127, %f2;
$L__BB598_24:
	sub.f32 	%f128, %f25, %f23;
	fma.rn.f32 	%f129, %f128, 0f3BBB989D, 0f3F000000;
	cvt.sat.f32.f32 	%f130, %f129;
	mov.f32 	%f131, 0f4B400001;
	mov.f32 	%f132, 0f437C0000;
	fma.rm.f32 	%f133, %f130, %f132, %f131;
	add.f32 	%f134, %f133, 0fCB40007F;
	neg.f32 	%f135, %f134;
	fma.rn.f32 	%f136, %f128, 0f3FB8AA3B, %f135;
	fma.rn.f32 	%f137, %f128, 0f32A57060, %f136;
	mov.b32 	%r166, %f133;
	shl.b32 	%r167, %r166, 23;
	mov.b32 	%f138, %r167;
	ex2.approx.ftz.f32 	%f139, %f137;
	fma.rn.f32 	%f140, %f139, %f138, %f266;
	sub.f32 	%f141, %f265, %f23;
	fma.rn.f32 	%f142, %f141, 0f3BBB989D, 0f3F000000;
	cvt.sat.f32.f32 	%f143, %f142;
	fma.rm.f32 	%f144, %f143, %f132, %f131;
	add.f32 	%f145, %f144, 0fCB40007F;
	neg.f32 	%f146, %f145;
	fma.rn.f32 	%f147, %f141, 0f3FB8AA3B, %f146;
	fma.rn.f32 	%f148, %f141, 0f32A57060, %f147;
	mov.b32 	%r168, %f144;
	shl.b32 	%r169, %r168, 23;
	mov.b32 	%f149, %r169;
	ex2.approx.ftz.f32 	%f150, %f148;
	fma.rn.f32 	%f266, %f150, %f149, %f140;
	add.s32 	%r227, %r227, 1024;
	setp.lt.s32 	%p44, %r227, %r9;
	@%p44 bra 	$L__BB598_22;
$L__BB598_25:
	mov.b32 	%r171, %f266;
	mov.b32 	%r172, 1;
	mov.b32 	%r193, 31;
	mov.b32 	%r194, -1;
	// begin inline asm
	shfl.sync.down.b32 %r170, %r171, %r172, %r193, %r194;
	// end inline asm
	mov.b32 	%f151, %r170;
	add.f32 	%f152, %f266, %f151;
	selp.f32 	%f153, %f266, %f152, %p32;
	mov.b32 	%r176, %f153;
	mov.b32 	%r177, 2;
	// begin inline asm
	shfl.sync.down.b32 %r175, %r176, %r177, %r193, %r194;
	// end inline asm
	mov.b32 	%f154, %r175;
	add.f32 	%f155, %f153, %f154;
	selp.f32 	%f156, %f153, %f155, %p31;
	mov.b32 	%r181, %f156;
	mov.b32 	%r182, 4;
	// begin inline asm
	shfl.sync.down.b32 %r180, %r181, %r182, %r193, %r194;
	// end inline asm
	mov.b32 	%f157, %r180;
	add.f32 	%f158, %f156, %f157;
	selp.f32 	%f159, %f156, %f158, %p30;
	mov.b32 	%r186, %f159;
	mov.b32 	%r187, 8;
	// begin inline asm
	shfl.sync.down.b32 %r185, %r186, %r187, %r193, %r194;
	// end inline asm
	mov.b32 	%f160, %r185;
	add.f32 	%f161, %f159, %f160;
	selp.f32 	%f162, %f159, %f161, %p29;
	mov.b32 	%r191, %f162;
	mov.b32 	%r192, 16;
	// begin inline asm
	shfl.sync.down.b32 %r190, %r191, %r192, %r193, %r194;
	// end inline asm
	mov.b32 	%f163, %r190;
	add.f32 	%f164, %f162, %f163;
	selp.f32 	%f30, %f162, %f164, %p28;
	not.pred 	%p50, %p61;
	@%p50 bra 	$L__BB598_27;
	st.shared.f32 	[%r12], %f30;
$L__BB598_27:
	setp.ne.s32 	%p51, %r8, 0;
	bar.sync 	0;
	@%p51 bra 	$L__BB598_29;
	ld.shared.f32 	%f165, [_ZZ14BlockAllReduceI5SumOpfLi1024EET0_S1_E12temp_storage+36];
	add.f32 	%f166, %f30, %f165;
	ld.shared.f32 	%f167, [_ZZ14BlockAllReduceI5SumOpfLi1024EET0_S1_E12temp_storage+40];
	add.f32 	%f168, %f166, %f167;
	ld.shared.f32 	%f169, [_ZZ14BlockAllReduceI5SumOpfLi1024EET0_S1_E12temp_storage+44];
	add.f32 	%f170, %f168, %f169;
	ld.shared.f32 	%f171, [_ZZ14BlockAllReduceI5SumOpfLi1024EET0_S1_E12temp_storage+48];
	add.f32 	%f172, %f170, %f171;
	ld.shared.f32 	%f173, [_ZZ14BlockAllReduceI5SumOpfLi1024EET0_S1_E12temp_storage+52];
	add.f32 	%f174, %f172, %f173;
	ld.shared.f32 	%f175, [_ZZ14BlockAllReduceI5SumOpfLi1024EET0_S1_E12temp_storage+56];
	add.f32 	%f176, %f174, %f175;
	ld.shared.f32 	%f177, [_ZZ14BlockAllReduceI5SumOpfLi1024EET0_S1_E12temp_storage+60];
	add.f32 	%f178, %f176, %f177;
	ld.shared.f32 	%f179, [_ZZ14BlockAllReduceI5SumOpfLi1024EET0_S1_E12temp_storage+64];
	add.f32 	%f180, %f178, %f179;
	ld.shared.f32 	%f181, [_ZZ14BlockAllReduceI5SumOpfLi1024EET0_S1_E12temp_storage+68];
	add.f32 	%f182, %f180, %f181;
	ld.shared.f32 	%f183, [_ZZ14BlockAllReduceI5SumOpfLi1024EET0_S1_E12temp_storage+72];
	add.f32 	%f184, %f182, %f183;
	ld.shared.f32 	%f185, [_ZZ14BlockAllReduceI5SumOpfLi1024EET0_S1_E12temp_storage+76];
	add.f32 	%f186, %f184, %f185;
	ld.shared.f32 	%f187, [_ZZ14BlockAllReduceI5SumOpfLi1024EET0_S1_E12temp_storage+80];
	add.f32 	%f188, %f186, %f187;
	ld.shared.f32 	%f189, [_ZZ14BlockAllReduceI5SumOpfLi1024EET0_S1_E12temp_storage+84];
	add.f32 	%f190, %f188, %f189;
	ld.shared.f32 	%f191, [_ZZ14BlockAllReduceI5SumOpfLi1024EET0_S1_E12temp_storage+88];
	add.f32 	%f192, %f190, %f191;
	ld.shared.f32 	%f193, [_ZZ14BlockAllReduceI5SumOpfLi1024EET0_S1_E12temp_storage+92];
	add.f32 	%f194, %f192, %f193;
	ld.shared.f32 	%f195, [_ZZ14BlockAllReduceI5SumOpfLi1024EET0_S1_E12temp_storage+96];
	add.f32 	%f196, %f194, %f195;
	ld.shared.f32 	%f197, [_ZZ14BlockAllReduceI5SumOpfLi1024EET0_S1_E12temp_storage+100];
	add.f32 	%f198, %f196, %f197;
	ld.shared.f32 	%f199, [_ZZ14BlockAllReduceI5SumOpfLi1024EET0_S1_E12temp_storage+104];
	add.f32 	%f200, %f198, %f199;
	ld.shared.f32 	%f201, [_ZZ14BlockAllReduceI5SumOpfLi1024EET0_S1_E12temp_storage+108];
	add.f32 	%f202, %f200, %f201;
	ld.shared.f32 	%f203, [_ZZ14BlockAllReduceI5SumOpfLi1024EET0_S1_E12temp_storage+112];
	add.f32 	%f204, %f202, %f203;
	ld.shared.f32 	%f205, [_ZZ14BlockAllReduceI5SumOpfLi1024EET0_S1_E12temp_storage+116];
	add.f32 	%f206, %f204, %f205;
	ld.shared.f32 	%f207, [_ZZ14BlockAllReduceI5SumOpfLi1024EET0_S1_E12temp_storage+120];
	add.f32 	%f208, %f206, %f207;
	ld.shared.f32 	%f209, [_ZZ14BlockAllReduceI5SumOpfLi1024EET0_S1_E12temp_storage+124];
	add.f32 	%f210, %f208, %f209;
	ld.shared.f32 	%f211, [_ZZ14BlockAllReduceI5SumOpfLi1024EET0_S1_E12temp_storage+128];
	add.f32 	%f212, %f210, %f211;
	ld.shared.f32 	%f213, [_ZZ14BlockAllReduceI5SumOpfLi1024EET0_S1_E12temp_storage+132];
	add.f32 	%f214, %f212, %f213;
	ld.shared.f32 	%f215, [_ZZ14BlockAllReduceI5SumOpfLi1024EET0_S1_E12temp_storage+136];
	add.f32 	%f216, %f214, %f215;
	ld.shared.f32 	%f217, [_ZZ14BlockAllReduceI5SumOpfLi1024EET0_S1_E12temp_storage+140];
	add.f32 	%f218, %f216, %f217;
	ld.shared.f32 	%f219, [_ZZ14BlockAllReduceI5SumOpfLi1024EET0_S1_E12temp_storage+144];
	add.f32 	%f220, %f218, %f219;
	ld.shared.f32 	%f221, [_ZZ14BlockAllReduceI5SumOpfLi1024EET0_S1_E12temp_storage+148];
	add.f32 	%f222, %f220, %f221;
	ld.shared.f32 	%f223, [_ZZ14BlockAllReduceI5SumOpfLi1024EET0_S1_E12temp_storage+152];
	add.f32 	%f224, %f222, %f223;
	ld.shared.f32 	%f225, [_ZZ14BlockAllReduceI5SumOpfLi1024EET0_S1_E12temp_storage+156];
	add.f32 	%f226, %f224, %f225;
	st.shared.f32 	[_ZZ14BlockAllReduceI5SumOpfLi1024EET0_S1_E16result_broadcast], %f226;
$L__BB598_29:
	setp.ge.s32 	%p52, %r8, %r9;
	bar.sync 	0;
	@%p52 bra 	$L__BB598_34;
	ld.shared.f32 	%f31, [_ZZ14BlockAllReduceI5SumOpfLi1024EET0_S1_E16result_broadcast];
	cvt.u32.u64 	%r195, %rd56;
	cvt.u32.u64 	%r196, %rd7;
	mul.lo.s32 	%r24, %r196, %r195;
	mov.u32 	%r228, %r8;
$L__BB598_31:
	setp.eq.s64 	%p53, %rd3, 1;
	setp.eq.s64 	%p54, %rd4, 1;
	setp.eq.s64 	%p55, %rd5, 1;
	setp.eq.s64 	%p56, %rd6, 1;
	shl.b32 	%r26, %r228, 1;
	add.s32 	%r197, %r26, %r24;
	div.s32 	%r198, %r197, %r1;
	mul.lo.s32 	%r199, %r198, %r1;
	sub.s32 	%r200, %r197, %r199;
	div.s32 	%r201, %r200, %r2;
	mul.lo.s32 	%r202, %r201, %r2;
	sub.s32 	%r203, %r200, %r202;
	div.s32 	%r204, %r203, %r3;
	mul.lo.s32 	%r205, %r204, %r3;
	sub.s32 	%r206, %r203, %r205;
	selp.b32 	%r207, 0, %r198, %p56;
	selp.b32 	%r208, 0, %r201, %p55;
	selp.b32 	%r209, 0, %r204, %p54;
	selp.b32 	%r210, 0, %r206, %p53;
	mul.lo.s32 	%r211, %r4, %r207;
	mad.lo.s32 	%r212, %r5, %r208, %r211;
	mad.lo.s32 	%r213, %r6, %r209, %r212;
	mad.lo.s32 	%r214, %r7, %r210, %r213;
	shr.u32 	%r215, %r197, 31;
	add.s32 	%r216, %r197, %r215;
	shr.s32 	%r217, %r216, 1;
	mul.wide.s32 	%rd45, %r217, 8;
	add.s64 	%rd15, %rd1, %rd45;
	ld.global.f32 	%f227, [%rd15];
	shr.u32 	%r218, %r214, 31;
	add.s32 	%r219, %r214, %r218;
	shr.s32 	%r220, %r219, 1;
	mul.wide.s32 	%rd46, %r220, 2;
	add.s64 	%rd47, %rd2, %rd46;
	ld.global.v2.u8 	{%rs9, %rs10}, [%rd47];
	setp.eq.s16 	%p57, %rs9, 0;
	mul.f32 	%f228, %f227, %f2;
	selp.f32 	%f32, %f1, %f228, %p57;
	setp.eq.s16 	%p58, %rs10, 0;
	mov.f32 	%f267, %f1;
	@%p58 bra 	$L__BB598_33;
	ld.global.f32 	%f229, [%rd15+4];
	mul.f32 	%f267, %f229, %f2;
$L__BB598_33:
	sub.f32 	%f230, %f32, %f23;
	fma.rn.f32 	%f231, %f230, 0f3BBB989D, 0f3F000000;
	cvt.sat.f32.f32 	%f232, %f231;
	mov.f32 	%f233, 0f4B400001;
	mov.f32 	%f234, 0f437C0000;
	fma.rm.f32 	%f235, %f232, %f234, %f233;
	add.f32 	%f236, %f235, 0fCB40007F;
	neg.f32 	%f237, %f236;
	fma.rn.f32 	%f238, %f230, 0f3FB8AA3B, %f237;
	fma.rn.f32 	%f239, %f230, 0f32A57060, %f238;
	mov.b32 	%r221, %f235;
	shl.b32 	%r222, %r221, 23;
	mov.b32 	%f240, %r222;
	ex2.approx.ftz.f32 	%f241, %f239;
	mul.f32 	%f242, %f241, %f240;
	div.rn.f32 	%f243, %f242, %f31;
	sub.f32 	%f244, %f267, %f23;
	fma.rn.f32 	%f245, %f244, 0f3BBB989D, 0f3F000000;
	cvt.sat.f32.f32 	%f246, %f245;
	fma.rm.f32 	%f247, %f246, %f234, %f233;
	add.f32 	%f248, %f247, 0fCB40007F;
	neg.f32 	%f249, %f248;
	fma.rn.f32 	%f250, %f244, 0f3FB8AA3B, %f249;
	fma.rn.f32 	%f251, %f244, 0f32A57060, %f250;
	mov.b32 	%r223, %f247;
	shl.b32 	%r224, %r223, 23;
	mov.b32 	%f252, %r224;
	ex2.approx.ftz.f32 	%f253, %f251;
	mul.f32 	%f254, %f253, %f252;
	div.rn.f32 	%f255, %f254, %f31;
	cvt.u64.u32 	%rd48, %r26;
	mad.lo.s64 	%rd49, %rd56, %rd18, %rd48;
	shr.u64 	%rd50, %rd49, 63;
	add.s64 	%rd51, %rd49, %rd50;
	cvta.to.global.u64 	%rd52, %rd17;
	shl.b64 	%rd53, %rd51, 2;
	and.b64  	%rd54, %rd53, -8;
	add.s64 	%rd55, %rd52, %rd54;
	st.global.v2.f32 	[%rd55], {%f243, %f255};
	add.s32 	%r228, %r228, 1024;
	setp.lt.s32 	%p59, %r228, %r9;
	@%p59 bra 	$L__BB598_31;
$L__BB598_34:
	add.s64 	%rd56, %rd56, %rd9;
	setp.lt.s64 	%p60, %rd56, %rd19;
	@%p60 bra 	$L__BB598_4;
$L__BB598_35:
	ret;

}
	// .globl	_Z24SoftmaxBlockUncachedImplI22BroadcastScaleMaskLoadIffbLm4EiE11DirectStoreIffEfLi1ELi1024EL9Algorithm0EEvT_T0_ll
.visible .entry _Z24SoftmaxBlockUncachedImplI22BroadcastScaleMaskLoadIffbLm4EiE11DirectStoreIffEfLi1ELi1024EL9Algorithm0EEvT_T0_ll(
	.param .align 8 .b8 _Z24SoftmaxBlockUncachedImplI22BroadcastScaleMaskLoadIffbLm4EiE11DirectStoreIffEfLi1ELi1024EL9Algorithm0EEvT_T0_ll_param_0[120],
	.param .align 8 .b8 _Z24SoftmaxBlockUncachedImplI22BroadcastScaleMaskLoadIffbLm4EiE11DirectStoreIffEfLi1ELi1024EL9Algorithm0EEvT_T0_ll_param_1[16],
	.param .u64 _Z24SoftmaxBlockUncachedImplI22BroadcastScaleMaskLoadIffbLm4EiE11DirectStoreIffEfLi1ELi1024EL9Algorithm0EEvT_T0_ll_param_2,
	.param .u64 _Z24SoftmaxBlockUncachedImplI22BroadcastScaleMaskLoadIffbLm4EiE11DirectStoreIffEfLi1ELi1024EL9Algorithm0EEvT_T0_ll_param_3
)
{
	.reg .pred 	%p<67>;
	.reg .b16 	%rs<10>;
	.reg .b32 	%r<285>;
	.reg .b32 	%f<291>;
	.reg .b64 	%rd<95>;

	ld.param.u64 	%rd25, [_Z24SoftmaxBlockUncachedImplI22BroadcastScaleMaskLoadIffbLm4EiE11DirectStoreIffEfLi1ELi1024EL9Algorithm0EEvT_T0_ll_param_1+8];
	ld.param.u64 	%rd24, [_Z24SoftmaxBlockUncachedImplI22BroadcastScaleMaskLoadIffbLm4EiE11DirectStoreIffEfLi1ELi1024EL9Algorithm0EEvT_T0_ll_param_1];
	ld.param.v2.f32 	{%f22, %f23}, [_Z24SoftmaxBlockUncachedImplI22BroadcastScaleMaskLoadIffbLm4EiE11DirectStoreIffEfLi1ELi1024EL9Algorithm0EEvT_T0_ll_param_0+112];
	ld.param.u64 	%rd23, [_Z24SoftmaxBlockUncachedImplI22BroadcastScaleMaskLoadIffbLm4EiE11DirectStoreIffEfLi1ELi1024EL9Algorithm0EEvT_T0_ll_param_0+104];
	ld.param.v2.u32 	{%r34, %r35}, [_Z24SoftmaxBlockUncachedImplI22BroadcastScaleMaskLoadIffbLm4EiE11DirectStoreIffEfLi1ELi1024EL9Algorithm0EEvT_T0_ll_param_0+88];
	ld.param.v2.u32 	{%r32, %r33}, [_Z24SoftmaxBlockUncachedImplI22BroadcastScaleMaskLoadIffbLm4EiE11DirectStoreIffEfLi1ELi1024EL9Algorithm0EEvT_T0_ll_param_0+80];
	ld.param.v2.u32 	{%r30, %r31}, [_Z24SoftmaxBlockUncachedImplI22BroadcastScaleMaskLoadIffbLm4EiE11DirectStoreIffEfLi1ELi1024EL9Algorithm0EEvT_T0_ll_param_0+64];
	ld.param.v2.u32 	{%r28, %r29}, [_Z24SoftmaxBlockUncachedImplI22BroadcastScaleMaskLoadIffbLm4EiE11DirectStoreIffEfLi1ELi1024EL9Algorithm0EEvT_T0_ll_param_0+56];
	ld.param.u64 	%rd19, [_Z24SoftmaxBlockUncachedImplI22BroadcastScaleMaskLoadIffbLm4EiE11DirectStoreIffEfLi1ELi1024EL9Algorithm0EEvT_T0_ll_param_0+40];
	ld.param.u64 	%rd18, [_Z24SoftmaxBlockUncachedImplI22BroadcastScaleMaskLoadIffbLm4EiE11DirectStoreIffEfLi1ELi1024EL9Algorithm0EEvT_T0_ll_param_0+32];
	ld.param.u64 	%rd17, [_Z24SoftmaxBlockUncachedImplI22BroadcastScaleMaskLoadIffbLm4EiE11DirectStoreIffEfLi1ELi1024EL9Algorithm0EEvT_T0_ll_param_0+24];
	ld.param.u64 	%rd16, [_Z24SoftmaxBlockUncachedImplI22BroadcastScaleMaskLoadIffbLm4EiE11DirectStoreIffEfLi1ELi1024EL9Algorithm0EEvT_T0_ll_param_0+16];
	ld.param.u64 	%rd15, [_Z24SoftmaxBlockUncachedImplI22BroadcastScaleMaskLoadIffbLm4EiE11DirectStoreIffEfLi1ELi1024EL9Algorithm0EEvT_T0_ll_param_0+8];
	ld.param.u64 	%rd14, [_Z24SoftmaxBlockUncachedImplI22BroadcastScaleMaskLoadIffbLm4EiE11DirectStoreIffEfLi1ELi1024EL9Algorithm0EEvT_T0_ll_param_0];
	ld.param.u64 	%rd26, [_Z24SoftmaxBlockUncachedImplI22BroadcastScaleMaskLoadIffbLm4EiE11DirectStoreIffEfLi1ELi1024EL9Algorithm0EEvT_T0_ll_param_2];
	ld.param.u32 	%r9, [_Z24SoftmaxBlockUncachedImplI22BroadcastScaleMaskLoadIffbLm4EiE11DirectStoreIffEfLi1ELi1024EL9Algorithm0EEvT_T0_ll_param_3];
	cvta.to.global.u64 	%rd1, %rd14;
	cvta.to.global.u64 	%rd2, %rd15;
	mov.u32 	%r8, %tid.x;
	mov.u32 	%r36, %ctaid.x;
	cvt.u64.u32 	%rd93, %r36;
	setp.le.s64 	%p2, %rd26, %rd93;
	@%p2 bra 	$L__BB599_28;
	// begin inline asm
	mov.u32 %r37, %laneid;
	// end inline asm
	not.b32 	%r38, %r8;
	add.s32 	%r11, %r38, %r9;
	and.b32  	%r12, %r11, 1024;
	cvt.u64.u32 	%rd8, %r8;
	or.b32  	%r13, %r8, 1024;
$L__BB599_2:
	setp.ge.s32 	%p3, %r8, %r9;
	mov.f32 	%f285, 0fFF800000;
	@%p3 bra 	$L__BB599_8;
	setp.ne.s32 	%p4, %r12, 0;
	mov.f32 	%f285, 0fFF800000;
	mov.u32 	%r278, %r8;
	@%p4 bra 	$L__BB599_5;
	setp.eq.s64 	%p5, %rd19, 1;
	setp.eq.s64 	%p6, %rd18, 1;
	setp.eq.s64 	%p7, %rd17, 1;
	setp.eq.s64 	%p8, %rd16, 1;
	mad.lo.s64 	%rd27, %rd23, %rd93, %rd8;
	cvt.u32.u64 	%r39, %rd27;
	div.s32 	%r40, %r39, %r28;
	mul.lo.s32 	%r41, %r40, %r28;
	sub.s32 	%r42, %r39, %r41;
	div.s32 	%r43, %r42, %r29;
	mul.lo.s32 	%r44, %r43, %r29;
	sub.s32 	%r45, %r42, %r44;
	div.s32 	%r46, %r45, %r30;
	mul.lo.s32 	%r47, %r46, %r30;
	sub.s32 	%r48, %r45, %r47;
	selp.b32 	%r49, 0, %r40, %p8;
	selp.b32 	%r50, 0, %r43, %p7;
	selp.b32 	%r51, 0, %r46, %p6;
	selp.b32 	%r52, 0, %r48, %p5;
	mul.lo.s32 	%r53, %r32, %r49;
	mad.lo.s32 	%r54, %r33, %r50, %r53;
	mad.lo.s32 	%r55, %r34, %r51, %r54;
	mad.lo.s32 	%r56, %r35, %r52, %r55;
	shl.b64 	%rd28, %rd27, 32;
	shr.s64 	%rd29, %rd28, 30;
	add.s64 	%rd30, %rd1, %rd29;
	ld.global.f32 	%f27, [%rd30];
	cvt.s64.s32 	%rd31, %r56;
	add.s64 	%rd32, %rd2, %rd31;
	ld.global.u8 	%rs1, [%rd32];
	setp.eq.s16 	%p9, %rs1, 0;
	mul.f32 	%f28, %f27, %f23;
	selp.f32 	%f29, %f22, %f28, %p9;
	max.f32 	%f285, %f29, 0fFF800000;
	mov.u32 	%r278, %r13;
$L__BB599_5:
	setp.lt.u32 	%p10, %r11, 1024;
	@%p10 bra 	$L__BB599_8;
	add.s32 	%r280, %r278, 1024;
	mul.lo.s64 	%rd33, %rd23, %rd93;
	cvt.u32.u64 	%r57, %rd33;
	add.s32 	%r279, %r278, %r57;
	shl.b64 	%rd94, %rd33, 32;
$L__BB599_7:
	setp.eq.s64 	%p11, %rd19, 1;
	setp.eq.s64 	%p12, %rd18, 1;
	setp.eq.s64 	%p13, %rd17, 1;
	setp.eq.s64 	%p14, %rd16, 1;
	div.s32 	%r58, %r279, %r28;
	neg.s32 	%r59, %r28;
	mul.lo.s32 	%r60, %r59, %r58;
	add.s32 	%r61, %r279, %r60;
	div.s32 	%r62, %r61, %r29;
	mul.lo.s32 	%r63, %r62, %r29;
	sub.s32 	%r64, %r60, %r63;
	add.s32 	%r65, %r279, %r64;
	div.s32 	%r66, %r65, %r30;
	mul.lo.s32 	%r67, %r66, %r30;
	sub.s32 	%r68, %r64, %r67;
	add.s32 	%r69, %r279, %r68;
	selp.b32 	%r70, 0, %r58, %p14;
	selp.b32 	%r71, 0, %r62, %p13;
	selp.b32 	%r72, 0, %r66, %p12;
	selp.b32 	%r73, 0, %r69, %p11;
	mul.lo.s32 	%r74, %r32, %r70;
	mad.lo.s32 	%r75, %r33, %r71, %r74;
	mad.lo.s32 	%r76, %r34, %r72, %r75;
	mad.lo.s32 	%r77, %r35, %r73, %r76;
	cvt.u64.u32 	%rd34, %r278;
	shl.b64 	%rd35, %rd34, 32;
	add.s64 	%rd36, %rd35, %rd94;
	shr.s64 	%rd37, %rd36, 30;
	add.s64 	%rd38, %rd1, %rd37;
	ld.global.f32 	%f30, [%rd38];
	cvt.s64.s32 	%rd39, %r77;
	add.s64 	%rd40, %rd2, %rd39;
	ld.global.u8 	%rs2, [%rd40];
	setp.eq.s16 	%p15, %rs2, 0;
	mul.f32 	%f31, %f30, %f23;
	selp.f32 	%f32, %f22, %f31, %p15;
	max.f32 	%f33, %f285, %f32;
	add.s32 	%r78, %r279, 1024;
	div.s32 	%r79, %r78, %r28;
	mul.lo.s32 	%r80, %r59, %r79;
	add.s32 	%r81, %r78, %r80;
	div.s32 	%r82, %r81, %r29;
	mul.lo.s32 	%r83, %r82, %r29;
	sub.s32 	%r84, %r80, %r83;
	add.s32 	%r85, %r78, %r84;
	div.s32 	%r86, %r85, %r30;
	mul.lo.s32 	%r87, %r86, %r30;
	sub.s32 	%r88, %r84, %r87;
	add.s32 	%r89, %r78, %r88;
	selp.b32 	%r90, 0, %r79, %p14;
	selp.b32 	%r91, 0, %r82, %p13;
	selp.b32 	%r92, 0, %r86, %p12;
	selp.b32 	%r93, 0, %r89, %p11;
	mul.lo.s32 	%r94, %r32, %r90;
	mad.lo.s32 	%r95, %r33, %r91, %r94;
	mad.lo.s32 	%r96, %r34, %r92, %r95;
	mad.lo.s32 	%r97, %r35, %r93, %r96;
	add.s64 	%rd41, %rd36, 4398046511104;
	shr.s64 	%rd42, %rd41, 30;
	add.s64 	%rd43, %rd1, %rd42;
	ld.global.f32 	%f34, [%rd43];
	cvt.s64.s32 	%rd44, %r97;
	add.s64 	%rd45, %rd2, %rd44;
	ld.global.u8 	%rs3, [%rd45];
	setp.eq.s16 	%p16, %rs3, 0;
	mul.f32 	%f35, %f34, %f23;
	selp.f32 	%f36, %f22, %f35, %p16;
	max.f32 	%f285, %f33, %f36;
	add.s32 	%r19, %r280, 2048;
	add.s32 	%r98, %r280, 1024;
	add.s32 	%r279, %r279, 2048;
	add.s64 	%rd94, %rd94, 8796093022208;
	setp.lt.s32 	%p17, %r98, %r9;
	mov.u32 	%r280, %r19;
	@%p17 bra 	$L__BB599_7;
$L__BB599_8:
	setp.gt.s32 	%p19, %r37, 15;
	setp.gt.s32 	%p20, %r37, 23;
	setp.gt.s32 	%p21, %r37, 27;
	setp.gt.s32 	%p22, %r37, 29;
	setp.gt.s32 	%p23, %r37, 30;
	mov.b32 	%r100, %f285;
	mov.b32 	%r101, 1;
	mov.b32 	%r122, 31;
	mov.b32 	%r123, -1;
	// begin inline asm
	shfl.sync.down.b32 %r99, %r100, %r101, %r122, %r123;
	// end inline asm
	mov.b32 	%f37, %r99;
	max.f32 	%f38, %f285, %f37;
	selp.f32 	%f39, %f285, %f38, %p23;
	mov.b32 	%r105, %f39;
	mov.b32 	%r106, 2;
	// begin inline asm
	shfl.sync.down.b32 %r104, %r105, %r106, %r122, %r123;
	// end inline asm
	mov.b32 	%f40, %r104;
	max.f32 	%f41, %f39, %f40;
	selp.f32 	%f42, %f39, %f41, %p22;
	mov.b32 	%r110, %f42;
	mov.b32 	%r111, 4;
	// begin inline asm
	shfl.sync.down.b32 %r109, %r110, %r111, %r122, %r123;
	// end inline asm
	mov.b32 	%f43, %r109;
	max.f32 	%f44, %f42, %f43;
	selp.f32 	%f45, %f42, %f44, %p21;
	mov.b32 	%r115, %f45;
	mov.b32 	%r116, 8;
	// begin inline asm
	shfl.sync.down.b32 %r114, %r115, %r116, %r122, %r123;
	// end inline asm
	mov.b32 	%f46, %r114;
	max.f32 	%f9, %f45, %f46;
	selp.f32 	%f286, %f45, %f9, %p20;
	mov.b32 	%r120, %f286;
	mov.b32 	%r121, 16;
	// begin inline asm
	shfl.sync.down.b32 %r119, %r120, %r121, %r122, %r123;
	// end inline asm
	mov.pred 	%p66, 0;
	@%p19 bra 	$L__BB599_11;
	setp.ne.s32 	%p25, %r37, 0;
	mov.b32 	%f47, %r119;
	max.f32 	%f286, %f9, %f47;
	@%p25 bra 	$L__BB599_11;
	shr.u32 	%r124, %r8, 3;
	and.b32  	%r125, %r124, 124;
	mov.u32 	%r126, _ZZ14BlockAllReduceI5MaxOpfLi1024EET0_S1_E12temp_storage;
	add.s32 	%r127, %r126, %r125;
	st.shared.f32 	[%r127+32], %f286;
	mov.pred 	%p66, -1;
$L__BB599_11:
	setp.ne.s32 	%p27, %r8, 0;
	bar.sync 	0;
	@%p27 bra 	$L__BB599_13;
	ld.shared.f32 	%f48, [_ZZ14BlockAllReduceI5MaxOpfLi1024EET0_S1_E12temp_storage+36];
	max.f32 	%f49, %f286, %f48;
	ld.shared.f32 	%f50, [_ZZ14BlockAllReduceI5MaxOpfLi1024EET0_S1_E12temp_storage+40];
	max.f32 	%f51, %f49, %f50;
	ld.shared.f32 	%f52, [_ZZ14BlockAllReduceI5MaxOpfLi1024EET0_S1_E12temp_storage+44];
	max.f32 	%f53, %f51, %f52;
	ld.shared.f32 	%f54, [_ZZ14BlockAllReduceI5MaxOpfLi1024EET0_S1_E12temp_storage+48];
	max.f32 	%f55, %f53, %f54;
	ld.shared.f32 	%f56, [_ZZ14BlockAllReduceI5MaxOpfLi1024EET0_S1_E12temp_storage+52];
	max.f32 	%f57, %f55, %f56;
	ld.shared.f32 	%f58, [_ZZ14BlockAllReduceI5MaxOpfLi1024EET0_S1_E12temp_storage+56];
	max.f32 	%f59, %f57, %f58;
	ld.shared.f32 	%f60, [_ZZ14BlockAllReduceI5MaxOpfLi1024EET0_S1_E12temp_storage+60];
	max.f32 	%f61, %f59, %f60;
	ld.shared.f32 	%f62, [_ZZ14BlockAllReduceI5MaxOpfLi1024EET0_S1_E12temp_storage+64];
	max.f32 	%f63, %f61, %f62;
	ld.shared.f32 	%f64, [_ZZ14BlockAllReduceI5MaxOpfLi1024EET0_S1_E12temp_storage+68];
	max.f32 	%f65, %f63, %f64;
	ld.shared.f32 	%f66, [_ZZ14BlockAllReduceI5MaxOpfLi1024EET0_S1_E12temp_storage+72];
	max.f32 	%f67, %f65, %f66;
	ld.shared.f32 	%f68, [_ZZ14BlockAllReduceI5MaxOpfLi1024EET0_S1_E12temp_storage+76];
	max.f32 	%f69, %f67, %f68;
	ld.shared.f32 	%f70, [_ZZ14BlockAllReduceI5MaxOpfLi1024EET0_S1_E12temp_storage+80];
	max.f32 	%f71, %f69, %f70;
	ld.shared.f32 	%f72, [_ZZ14BlockAllReduceI5MaxOpfLi1024EET0_S1_E12temp_storage+84];
	max.f32 	%f73, %f71, %f72;
	ld.shared.f32 	%f74, [_ZZ14BlockAllReduceI5MaxOpfLi1024EET0_S1_E12temp_storage+88];
	max.f32 	%f75, %f73, %f74;
	ld.shared.f32 	%f76, [_ZZ14BlockAllReduceI5MaxOpfLi1024EET0_S1_E12temp_storage+92];
	max.f32 	%f77, %f75, %f76;
	ld.shared.f32 	%f78, [_ZZ14BlockAllReduceI5MaxOpfLi1024EET0_S1_E12temp_storage+96];
	max.f32 	%f79, %f77, %f78;
	ld.shared.f32 	%f80, [_ZZ14BlockAllReduceI5MaxOpfLi1024EET0_S1_E12temp_storage+100];
	max.f32 	%f81, %f79, %f80;
	ld.shared.f32 	%f82, [_ZZ14BlockAllReduceI5MaxOpfLi1024EET0_S1_E12temp_storage+104];
	max.f32 	%f83, %f81, %f82;
	ld.shared.f32 	%f84, [_ZZ14BlockAllReduceI5MaxOpfLi1024EET0_S1_E12temp_storage+108];
	max.f32 	%f85, %f83, %f84;
	ld.shared.f32 	%f86, [_ZZ14BlockAllReduceI5MaxOpfLi1024EET0_S1_E12temp_storage+112];
	max.f32 	%f87, %f85, %f86;
	ld.shared.f32 	%f88, [_ZZ14BlockAllReduceI5MaxOpfLi1024EET0_S1_E12temp_storage+116];
	max.f32 	%f89, %f87, %f88;
	ld.shared.f32 	%f90, [_ZZ14BlockAllReduceI5MaxOpfLi1024EET0_S1_E12temp_storage+120];
	max.f32 	%f91, %f89, %f90;
	ld.shared.f32 	%f92, [_ZZ14BlockAllReduceI5MaxOpfLi1024EET0_S1_E12temp_storage+124];
	max.f32 	%f93, %f91, %f92;
	ld.shared.f32 	%f94, [_ZZ14BlockAllReduceI5MaxOpfLi1024EET0_S1_E12temp_storage+128];
	max.f32 	%f95, %f93, %f94;
	ld.shared.f32 	%f96, [_ZZ14BlockAllReduceI5MaxOpfLi1024EET0_S1_E12temp_storage+132];
	max.f32 	%f97, %f95, %f96;
	ld.shared.f32 	%f98, [_ZZ14BlockAllReduceI5MaxOpfLi1024EET0_S1_E12temp_storage+136];
	max.f32 	%f99, %f97, %f98;
	ld.shared.f32 	%f100, [_ZZ14BlockAllReduceI5MaxOpfLi1024EET0_S1_E12temp_storage+140];
	max.f32 	%f101, %f99, %f100;
	ld.shared.f32 	%f102, [_ZZ14BlockAllReduceI5MaxOpfLi1024EET0_S1_E12temp_storage+144];
	max.f32 	%f103, %f101, %f102;
	ld.shared.f32 	%f104, [_ZZ14BlockAllReduceI5MaxOpfLi1024EET0_S1_E12temp_storage+148];
	max.f32 	%f105, %f103, %f104;
	ld.shared.f32 	%f106, [_ZZ14BlockAllReduceI5MaxOpfLi1024EET0_S1_E12temp_storage+152];
	max.f32 	%f107, %f105, %f106;
	ld.shared.f32 	%f108, [_ZZ14BlockAllReduceI5MaxOpfLi1024EET0_S1_E12temp_storage+156];
	max.f32 	%f109, %f107, %f108;
	st.shared.f32 	[_ZZ14BlockAllReduceI5MaxOpfLi1024EET0_S1_E16result_broadcast], %f109;
$L__BB599_13:
	bar.sync 	0;
	mov.f32 	%f290, 0f00000000;
	ld.shared.f32 	%f13, [_ZZ14BlockAllReduceI5MaxOpfLi1024EET0_S1_E16result_broadcast];
	@%p3 bra 	$L__BB599_18;
	setp.ne.s32 	%p29, %r12, 0;
	mov.f32 	%f290, 0f00000000;
	mov.u32 	%r282, %r8;
	@%p29 bra 	$L__BB599_16;
	setp.eq.s64 	%p30, %rd19, 1;
	setp.eq.s64 	%p31, %rd18, 1;
	setp.eq.s64 	%p32, %rd17, 1;
	setp.eq.s64 	%p33, %rd16, 1;
	mad.lo.s64 	%rd46, %rd23, %rd93, %rd8;
	cvt.u32.u64 	%r128, %rd46;
	div.s32 	%r129, %r128, %r28;
	mul.lo.s32 	%r130, %r129, %r28;
	sub.s32 	%r131, %r128, %r130;
	div.s32 	%r132, %r131, %r29;
	mul.lo.s32 	%r133, %r132, %r29;
	sub.s32 	%r134, %r131, %r133;
	div.s32 	%r135, %r134, %r30;
	mul.lo.s32 	%r136, %r135, %r30;
	sub.s32 	%r137, %r134, %r136;
	selp.b32 	%r138, 0, %r129, %p33;
	selp.b32 	%r139, 0, %r132, %p32;
	selp.b32 	%r140, 0, %r135, %p31;
	selp.b32 	%r141, 0, %r137, %p30;
	mul.lo.s32 	%r142, %r32, %r138;
	mad.lo.s32 	%r143, %r33, %r139, %r142;
	mad.lo.s32 	%r144, %r34, %r140, %r143;
	mad.lo.s32 	%r145, %r35, %r141, %r144;
	shl.b64 	%rd47, %rd46, 32;
	shr.s64 	%rd48, %rd47, 30;
	add.s64 	%rd49, %rd1, %rd48;
	ld.global.f32 	%f113, [%rd49];
	cvt.s64.s32 	%rd50, %r145;
	add.s64 	%rd51, %rd2, %rd50;
	ld.global.u8 	%rs4, [%rd51];
	setp.eq.s16 	%p34, %rs4, 0;
	mul.f32 	%f114, %f113, %f23;
	selp.f32 	%f115, %f22, %f114, %p34;
	sub.f32 	%f116, %f115, %f13;
	fma.rn.f32 	%f117, %f116, 0f3BBB989D, 0f3F000000;
	cvt.sat.f32.f32 	%f118, %f117;
	mov.f32 	%f119, 0f4B400001;
	mov.f32 	%f120, 0f437C0000;
	fma.rm.f32 	%f121, %f118, %f120, %f119;
	add.f32 	%f122, %f121, 0fCB40007F;
	neg.f32 	%f123, %f122;
	fma.rn.f32 	%f124, %f116, 0f3FB8AA3B, %f123;
	fma.rn.f32 	%f125, %f116, 0f32A57060, %f124;
	mov.b32 	%r146, %f121;
	shl.b32 	%r147, %r146, 23;
	mov.b32 	%f126, %r147;
	ex2.approx.ftz.f32 	%f127, %f125;
	fma.rn.f32 	%f290, %f127, %f126, 0f00000000;
	mov.u32 	%r282, %r13;
$L__BB599_16:
	setp.lt.u32 	%p35, %r11, 1024;
	@%p35 bra 	$L__BB599_18;
$L__BB599_17:
	setp.eq.s64 	%p36, %rd19, 1;
	setp.eq.s64 	%p37, %rd18, 1;
	setp.eq.s64 	%p38, %rd17, 1;
	setp.eq.s64 	%p39, %rd16, 1;
	cvt.u64.u32 	%rd52, %r282;
	mad.lo.s64 	%rd53, %rd23, %rd93, %rd52;
	cvt.u32.u64 	%r148, %rd53;
	div.s32 	%r149, %r148, %r28;
	mul.lo.s32 	%r150, %r149, %r28;
	sub.s32 	%r151, %r148, %r150;
	div.s32 	%r152, %r151, %r29;
	mul.lo.s32 	%r153, %r152, %r29;
	sub.s32 	%r154, %r151, %r153;
	div.s32 	%r155, %r154, %r30;
	mul.lo.s32 	%r156, %r155, %r30;
	sub.s32 	%r157, %r154, %r156;
	selp.b32 	%r158, 0, %r149, %p39;
	selp.b32 	%r159, 0, %r152, %p38;
	selp.b32 	%r160, 0, %r155, %p37;
	selp.b32 	%r161, 0, %r157, %p36;
	mul.lo.s32 	%r162, %r32, %r158;
	mad.lo.s32 	%r163, %r33, %r159, %r162;
	mad.lo.s32 	%r164, %r34, %r160, %r163;
	mad.lo.s32 	%r165, %r35, %r161, %r164;
	shl.b64 	%rd54, %rd53, 32;
	shr.s64 	%rd55, %rd54, 30;
	add.s64 	%rd56, %rd1, %rd55;
	ld.global.f32 	%f128, [%rd56];
	cvt.s64.s32 	%rd57, %r165;
	add.s64 	%rd58, %rd2, %rd57;
	ld.global.u8 	%rs5, [%rd58];
	setp.eq.s16 	%p40, %rs5, 0;
	mul.f32 	%f129, %f128, %f23;
	selp.f32 	%f130, %f22, %f129, %p40;
	sub.f32 	%f131, %f130, %f13;
	fma.rn.f32 	%f132, %f131, 0f3BBB989D, 0f3F000000;
	cvt.sat.f32.f32 	%f133, %f132;
	mov.f32 	%f134, 0f4B400001;
	mov.f32 	%f135, 0f437C0000;
	fma.rm.f32 	%f136, %f133, %f135, %f134;
	add.f32 	%f137, %f136, 0fCB40007F;
	neg.f32 	%f138, %f137;
	fma.rn.f32 	%f139, %f131, 0f3FB8AA3B, %f138;
	fma.rn.f32 	%f140, %f131, 0f32A57060, %f139;
	mov.b32 	%r166, %f136;
	shl.b32 	%r167, %r166, 23;
	mov.b32 	%f141, %r167;
	ex2.approx.ftz.f32 	%f142, %f140;
	fma.rn.f32 	%f143, %f142, %f141, %f290;
	add.s64 	%rd59, %rd53, 1024;
	cvt.u32.u64 	%r168, %rd59;
	div.s32 	%r169, %r168, %r28;
	mul.lo.s32 	%r170, %r169, %r28;
	sub.s32 	%r171, %r168, %r170;
	div.s32 	%r172, %r171, %r29;
	mul.lo.s32 	%r173, %r172, %r29;
	sub.s32 	%r174, %r171, %r173;
	div.s32 	%r175, %r174, %r30;
	mul.lo.s32 	%r176, %r175, %r30;
	sub.s32 	%r177, %r174, %r176;
	selp.b32 	%r178, 0, %r169, %p39;
	selp.b32 	%r179, 0, %r172, %p38;
	selp.b32 	%r180, 0, %r175, %p37;
	selp.b32 	%r181, 0, %r177, %p36;
	mul.lo.s32 	%r182, %r32, %r178;
	mad.lo.s32 	%r183, %r33, %r179, %r182;
	mad.lo.s32 	%r184, %r34, %r180, %r183;
	mad.lo.s32 	%r185, %r35, %r181, %r184;
	shl.b64 	%rd60, %rd59, 32;
	shr.s64 	%rd61, %rd60, 30;
	add.s64 	%rd62, %rd1, %rd61;
	ld.global.f32 	%f144, [%rd62];
	cvt.s64.s32 	%rd63, %r185;
	add.s64 	%rd64, %rd2, %rd63;
	ld.global.u8 	%rs6, [%rd64];
	setp.eq.s16 	%p41, %rs6, 0;
	mul.f32 	%f145, %f144, %f23;
	selp.f32 	%f146, %f22, %f145, %p41;
	sub.f32 	%f147, %f146, %f13;
	fma.rn.f32 	%f148, %f147, 0f3BBB989D, 0f3F000000;
	cvt.sat.f32.f32 	%f149, %f148;
	fma.rm.f32 	%f150, %f149, %f135, %f134;
	add.f32 	%f151, %f150, 0fCB40007F;
	neg.f32 	%f152, %f151;
	fma.rn.f32 	%f153, %f147, 0f3FB8AA3B, %f152;
	fma.rn.f32 	%f154, %f147, 0f32A57060, %f153;
	mov.b32 	%r186, %f150;
	shl.b32 	%r187, %r186, 23;
	mov.b32 	%f155, %r187;
	ex2.approx.ftz.f32 	%f156, %f154;
	fma.rn.f32 	%f290, %f156, %f155, %f143;
	add.s32 	%r282, %r282, 2048;
	setp.lt.s32 	%p42, %r282, %r9;
	@%p42 bra 	$L__BB599_17;
$L__BB599_18:
	mov.b32 	%r189, %f290;
	mov.b32 	%r190, 1;
	mov.b32 	%r211, 31;
	mov.b32 	%r212, -1;
	// begin inline asm
	shfl.sync.down.b32 %r188, %r189, %r190, %r211, %r212;
	// end inline asm
	mov.b32 	%f157, %r188;
	add.f32 	%f158, %f290, %f157;
	selp.f32 	%f159, %f290, %f158, %p23;
	mov.b32 	%r194, %f159;
	mov.b32 	%r195, 2;
	// begin inline asm
	shfl.sync.down.b32 %r193, %r194, %r195, %r211, %r212;
	// end inline asm
	mov.b32 	%f160, %r193;
	add.f32 	%f161, %f159, %f160;
	selp.f32 	%f162, %f159, %f161, %p22;
	mov.b32 	%r199, %f162;
	mov.b32 	%r200, 4;
	// begin inline asm
	shfl.sync.down.b32 %r198, %r199, %r200, %r211, %r212;
	// end inline asm
	mov.b32 	%f163, %r198;
	add.f32 	%f164, %f162, %f163;
	selp.f32 	%f165, %f162, %f164, %p21;
	mov.b32 	%r204, %f165;
	mov.b32 	%r205, 8;
	// begin inline asm
	shfl.sync.down.b32 %r203, %r204, %r205, %r211, %r212;
	// end inline asm
	mov.b32 	%f166, %r203;
	add.f32 	%f167, %f165, %f166;
	selp.f32 	%f168, %f165, %f167, %p20;
	mov.b32 	%r209, %f168;
	mov.b32 	%r210, 16;
	// begin inline asm
	shfl.sync.down.b32 %r208, %r209, %r210, %r211, %r212;
	// end inline asm
	mov.b32 	%f169, %r208;
	add.f32 	%f170, %f168, %f169;
	selp.f32 	%f20, %f168, %f170, %p19;
	not.pred 	%p48, %p66;
	@%p48 bra 	$L__BB599_20;
	shr.u32 	%r213, %r8, 3;
	and.b32  	%r214, %r213, 124;
	mov.u32 	%r215, _ZZ14BlockAllReduceI5SumOpfLi1024EET0_S1_E12temp_storage;
	add.s32 	%r216, %r215, %r214;
	st.shared.f32 	[%r216+32], %f20;
$L__BB599_20:
	setp.ne.s32 	%p49, %r8, 0;
	bar.sync 	0;
	@%p49 bra 	$L__BB599_22;
	ld.shared.f32 	%f171, [_ZZ14BlockAllReduceI5SumOpfLi1024EET0_S1_E12temp_storage+36];
	add.f32 	%f172, %f20, %f171;
	ld.shared.f32 	%f173, [_ZZ14BlockAllReduceI5SumOpfLi1024EET0_S1_E12temp_storage+40];
	add.f32 	%f174, %f172, %f173;
	ld.shared.f32 	%f175, [_ZZ14BlockAllReduceI5SumOpfLi1024EET0_S1_E12temp_storage+44];
	add.f32 	%f176, %f174, %f175;
	ld.shared.f32 	%f177, [_ZZ14BlockAllReduceI5SumOpfLi1024EET0_S1_E12temp_storage+48];
	add.f32 	%f178, %f176, %f177;
	ld.shared.f32 	%f179, [_ZZ14BlockAllReduceI5SumOpfLi1024EET0_S1_E12temp_storage+52];
	add.f32 	%f180, %f178, %f179;
	ld.shared.f32 	%f181, [_ZZ14BlockAllReduceI5SumOpfLi1024EET0_S1_E12temp_storage+56];
	add.f32 	%f182, %f180, %f181;
	ld.shared.f32 	%f183, [_ZZ14BlockAllReduceI5SumOpfLi1024EET0_S1_E12temp_storage+60];
	add.f32 	%f184, %f182, %f183;
	ld.shared.f32 	%f185, [_ZZ14BlockAllReduceI5SumOpfLi1024EET0_S1_E12temp_storage+64];
	add.f32 	%f186, %f184, %f185;
	ld.shared.f32 	%f187, [_ZZ14BlockAllReduceI5SumOpfLi1024EET0_S1_E12temp_storage+68];
	add.f32 	%f188, %f186, %f187;
	ld.shared.f32 	%f189, [_ZZ14BlockAllReduceI5SumOpfLi1024EET0_S1_E12temp_storage+72];
	add.f32 	%f190, %f188, %f189;
	ld.shared.f32 	%f191, [_ZZ14BlockAllReduceI5SumOpfLi1024EET0_S1_E12temp_storage+76];
	add.f32 	%f192, %f190, %f191;
	ld.shared.f32 	%f193, [_ZZ14BlockAllReduceI5SumOpfLi1024EET0_S1_E12temp_storage+80];
	add.f32 	%f194, %f192, %f193;
	ld.shared.f32 	%f195, [_ZZ14BlockAllReduceI5SumOpfLi1024EET0_S1_E12temp_storage+84];
	add.f32 	%f196, %f194, %f195;
	ld.shared.f32 	%f197, [_ZZ14BlockAllReduceI5SumOpfLi1024EET0_S1_E12temp_storage+88];
	add.f32 	%f198, %f196, %f197;
	ld.shared.f32 	%f199, [_ZZ14BlockAllReduceI5SumOpfLi1024EET0_S1_E12temp_storage+92];
	add.f32 	%f200, %f198, %f199;
	ld.shared.f32 	%f201, [_ZZ14BlockAllReduceI5SumOpfLi1024EET0_S1_E12temp_storage+96];
	add.f32 	%f202, %f200, %f201;
	ld.shared.f32 	%f203, [_ZZ14BlockAllReduceI5SumOpfLi1024EET0_S1_E12temp_storage+100];
	add.f32 	%f204, %f202, %f203;
	ld.shared.f32 	%f205, [_ZZ14BlockAllReduceI5SumOpfLi1024EET0_S1_E12temp_storage+104];
	add.f32 	%f206, %f204, %f205;
	ld.shared.f32 	%f207, [_ZZ14BlockAllReduceI5SumOpfLi1024EET0_S1_E12temp_storage+108];
	add.f32 	%f208, %f206, %f207;
	ld.shared.f32 	%f209, [_ZZ14BlockAllReduceI5SumOpfLi1024EET0_S1_E12temp_storage+112];
	add.f32 	%f210, %f208, %f209;
	ld.shared.f32 	%f211, [_ZZ14BlockAllReduceI5SumOpfLi1024EET0_S1_E12temp_storage+116];
	add.f32 	%f212, %f210, %f211;
	ld.shared.f32 	%f213, [_ZZ14BlockAllReduceI5SumOpfLi1024EET0_S1_E12temp_storage+120];
	add.f32 	%f214, %f212, %f213;
	ld.shared.f32 	%f215, [_ZZ14BlockAllReduceI5SumOpfLi1024EET0_S1_E12temp_storage+124];
	add.f32 	%f216, %f214, %f215;
	ld.shared.f32 	%f217, [_ZZ14BlockAllReduceI5SumOpfLi1024EET0_S1_E12temp_storage+128];
	add.f32 	%f218, %f216, %f217;
	ld.shared.f32 	%f219, [_ZZ14BlockAllReduceI5SumOpfLi1024EET0_S1_E12temp_storage+132];
	add.f32 	%f220, %f218, %f219;
	ld.shared.f32 	%f221, [_ZZ14BlockAllReduceI5SumOpfLi1024EET0_S1_E12temp_storage+136];
	add.f32 	%f222, %f220, %f221;
	ld.shared.f32 	%f223, [_ZZ14BlockAllReduceI5SumOpfLi1024EET0_S1_E12temp_storage+140];
	add.f32 	%f224, %f222, %f223;
	ld.shared.f32 	%f225, [_ZZ14BlockAllReduceI5SumOpfLi1024EET0_S1_E12temp_storage+144];
	add.f32 	%f226, %f224, %f225;
	ld.shared.f32 	%f227, [_ZZ14BlockAllReduceI5SumOpfLi1024EET0_S1_E12temp_storage+148];
	add.f32 	%f228, %f226, %f227;
	ld.shared.f32 	%f229, [_ZZ14BlockAllReduceI5SumOpfLi1024EET0_S1_E12temp_storage+152];
	add.f32 	%f230, %f228, %f229;
	ld.shared.f32 	%f231, [_ZZ14BlockAllReduceI5SumOpfLi1024EET0_S1_E12temp_storage+156];
	add.f32 	%f232, %f230, %f231;
	st.shared.f32 	[_ZZ14BlockAllReduceI5SumOpfLi1024EET0_S1_E16result_broadcast], %f232;
$L__BB599_22:
	setp.ge.s32 	%p50, %r8, %r9;
	bar.sync 	0;
	ld.shared.f32 	%f21, [_ZZ14BlockAllReduceI5SumOpfLi1024EET0_S1_E16result_broadcast];
	@%p50 bra 	$L__BB599_27;
	setp.ne.s32 	%p51, %r12, 0;
	mov.u32 	%r284, %r8;
	@%p51 bra 	$L__BB599_25;
	setp.eq.s64 	%p52, %rd19, 1;
	setp.eq.s64 	%p53, %rd18, 1;
	setp.eq.s64 	%p54, %rd17, 1;
	setp.eq.s64 	%p55, %rd16, 1;
	mad.lo.s64 	%rd65, %rd23, %rd93, %rd8;
	cvt.u32.u64 	%r217, %rd65;
	div.s32 	%r218, %r217, %r28;
	mul.lo.s32 	%r219, %r218, %r28;
	sub.s32 	%r220, %r217, %r219;
	div.s32 	%r221, %r220, %r29;
	mul.lo.s32 	%r222, %r221, %r29;
	sub.s32 	%r223, %r220, %r222;
	div.s32 	%r224, %r223, %r30;
	mul.lo.s32 	%r225, %r224, %r30;
	sub.s32 	%r226, %r223, %r225;
	selp.b32 	%r227, 0, %r218, %p55;
	selp.b32 	%r228, 0, %r221, %p54;
	selp.b32 	%r229, 0, %r224, %p53;
	selp.b32 	%r230, 0, %r226, %p52;
	mul.lo.s32 	%r231, %r32, %r227;
	mad.lo.s32 	%r232, %r33, %r228, %r231;
	mad.lo.s32 	%r233, %r34, %r229, %r232;
	mad.lo.s32 	%r234, %r35, %r230, %r233;
	shl.b64 	%rd66, %rd65, 32;
	shr.s64 	%rd67, %rd66, 30;
	add.s64 	%rd68, %rd1, %rd67;
	ld.global.f32 	%f233, [%rd68];
	cvt.s64.s32 	%rd69, %r234;
	add.s64 	%rd70, %rd2, %rd69;
	ld.global.u8 	%rs7, [%rd70];
	setp.eq.s16 	%p56, %rs7, 0;
	mul.f32 	%f234, %f233, %f23;
	selp.f32 	%f235, %f22, %f234, %p56;
	sub.f32 	%f236, %f235, %f13;
	fma.rn.f32 	%f237, %f236, 0f3BBB989D, 0f3F000000;
	cvt.sat.f32.f32 	%f238, %f237;
	mov.f32 	%f239, 0f4B400001;
	mov.f32 	%f240, 0f437C0000;
	fma.rm.f32 	%f241, %f238, %f240, %f239;
	add.f32 	%f242, %f241, 0fCB40007F;
	neg.f32 	%f243, %f242;
	fma.rn.f32 	%f244, %f236, 0f3FB8AA3B, %f243;
	fma.rn.f32 	%f245, %f236, 0f32A57060, %f244;
	mov.b32 	%r235, %f241;
	shl.b32 	%r236, %r235, 23;
	mov.b32 	%f246, %r236;
	ex2.approx.ftz.f32 	%f247, %f245;
	mul.f32 	%f248, %f247, %f246;
	div.rn.f32 	%f249, %f248, %f21;
	mad.lo.s64 	%rd71, %rd93, %rd25, %rd8;
	cvta.to.global.u64 	%rd72, %rd24;
	shl.b64 	%rd73, %rd71, 2;
	add.s64 	%rd74, %rd72, %rd73;
	st.global.f32 	[%rd74], %f249;
	mov.u32 	%r284, %r13;
$L__BB599_25:
	setp.lt.u32 	%p57, %r11, 1024;
	@%p57 bra 	$L__BB599_27;
$L__BB599_26:
	setp.eq.s64 	%p58, %rd19, 1;
	setp.eq.s64 	%p59, %rd18, 1;
	setp.eq.s64 	%p60, %rd17, 1;
	setp.eq.s64 	%p61, %rd16, 1;
	cvt.u64.u32 	%rd75, %r284;
	mad.lo.s64 	%rd76, %rd23, %rd93, %rd75;
	cvt.u32.u64 	%r237, %rd76;
	div.s32 	%r238, %r237, %r28;
	mul.lo.s32 	%r239, %r238, %r28;
	sub.s32 	%r240, %r237, %r239;
	div.s32 	%r241, %r240, %r29;
	mul.lo.s32 	%r242, %r241, %r29;
	sub.s32 	%r243, %r240, %r242;
	div.s32 	%r244, %r243, %r30;
	mul.lo.s32 	%r245, %r244, %r30;
	sub.s32 	%r246, %r243, %r245;
	selp.b32 	%r247, 0, %r238, %p61;
	selp.b32 	%r248, 0, %r241, %p60;
	selp.b32 	%r249, 0, %r244, %p59;
	selp.b32 	%r250, 0, %r246, %p58;
	mul.lo.s32 	%r251, %r32, %r247;
	mad.lo.s32 	%r252, %r33, %r248, %r251;
	mad.lo.s32 	%r253, %r34, %r249, %r252;
	mad.lo.s32 	%r254, %r35, %r250, %r253;
	shl.b64 	%rd77, %rd76, 32;
	shr.s64 	%rd78, %rd77, 30;
	add.s64 	%rd79, %rd1, %rd78;
	ld.global.f32 	%f250, [%rd79];
	cvt.s64.s32 	%rd80, %r254;
	add.s64 	%rd81, %rd2, %rd80;
	ld.global.u8 	%rs8, [%rd81];
	setp.eq.s16 	%p62, %rs8, 0;
	mul.f32 	%f251, %f250, %f23;
	selp.f32 	%f252, %f22, %f251, %p62;
	sub.f32 	%f253, %f252, %f13;
	fma.rn.f32 	%f254, %f253, 0f3BBB989D, 0f3F000000;
	cvt.sat.f32.f32 	%f255, %f254;
	mov.f32 	%f256, 0f4B400001;
	mov.f32 	%f257, 0f437C0000;
	fma.rm.f32 	%f258, %f255, %f257, %f256;
	add.f32 	%f259, %f258, 0fCB40007F;
	neg.f32 	%f260, %f259;
	fma.rn.f32 	%f261, %f253, 0f3FB8AA3B, %f260;
	fma.rn.f32 	%f262, %f253, 0f32A57060, %f261;
	mov.b32 	%r255, %f258;
	shl.b32 	%r256, %r255, 23;
	mov.b32 	%f263, %r256;
	ex2.approx.ftz.f32 	%f264, %f262;
	mul.f32 	%f265, %f264, %f263;
	div.rn.f32 	%f266, %f265, %f21;
	mad.lo.s64 	%rd82, %rd93, %rd25, %rd75;
	cvta.to.global.u64 	%rd83, %rd24;
	shl.b64 	%rd84, %rd82, 2;
	add.s64 	%rd85, %rd83, %rd84;
	st.global.f32 	[%rd85], %f266;
	add.s64 	%rd86, %rd76, 1024;
	cvt.u32.u64 	%r257, %rd86;
	div.s32 	%r258, %r257, %r28;
	mul.lo.s32 	%r259, %r258, %r28;
	sub.s32 	%r260, %r257, %r259;
	div.s32 	%r261, %r260, %r29;
	mul.lo.s32 	%r262, %r261, %r29;
	sub.s32 	%r263, %r260, %r262;
	div.s32 	%r264, %r263, %r30;
	mul.lo.s32 	%r265, %r264, %r30;
	sub.s32 	%r266, %r263, %r265;
	selp.b32 	%r267, 0, %r258, %p61;
	selp.b32 	%r268, 0, %r261, %p60;
	selp.b32 	%r269, 0, %r264, %p59;
	selp.b32 	%r270, 0, %r266, %p58;
	mul.lo.s32 	%r271, %r32, %r267;
	mad.lo.s32 	%r272, %r33, %r268, %r271;
	mad.lo.s32 	%r273, %r34, %r269, %r272;
	mad.lo.s32 	%r274, %r35, %r270, %r273;
	shl.b64 	%rd87, %rd86, 32;
	shr.s64 	%rd88, %rd87, 30;
	add.s64 	%rd89, %rd1, %rd88;
	ld.global.f32 	%f267, [%rd89];
	cvt.s64.s32 	%rd90, %r274;
	add.s64 	%rd91, %rd2, %rd90;
	ld.global.u8 	%rs9, [%rd91];
	setp.eq.s16 	%p63, %rs9, 0;
	mul.f32 	%f268, %f267, %f23;
	selp.f32 	%f269, %f22, %f268, %p63;
	sub.f32 	%f270, %f269, %f13;
	fma.rn.f32 	%f271, %f270, 0f3BBB989D, 0f3F000000;
	cvt.sat.f32.f32 	%f272, %f271;
	fma.rm.f32 	%f273, %f272, %f257, %f256;
	add.f32 	%f274, %f273, 0fCB40007F;
	neg.f32 	%f275, %f274;
	fma.rn.f32 	%f276, %f270, 0f3FB8AA3B, %f275;
	fma.rn.f32 	%f277, %f270, 0f32A57060, %f276;
	mov.b32 	%r275, %f273;
	shl.b32 	%r276, %r275, 23;
	mov.b32 	%f278, %r276;
	ex2.approx.ftz.f32 	%f279, %f277;
	mul.f32 	%f280, %f279, %f278;
	div.rn.f32 	%f281, %f280, %f21;
	st.global.f32 	[%rd85+4096], %f281;
	add.s32 	%r284, %r284, 2048;
	setp.lt.s32 	%p64, %r284, %r9;
	@%p64 bra 	$L__BB599_26;
$L__BB599_27:
	mov.u32 	%r277, %nctaid.x;
	cvt.u64.u32 	%rd92, %r277;
	add.s64 	%rd93, %rd93, %rd92;
	setp.lt.s64 	%p65, %rd93, %rd26;
	@%p65 bra 	$L__BB599_2;
$L__BB599_28:
	ret;

}
	// .globl	_ZN3cub18CUB_300001_SM_10006detail11EmptyKernelIvEEvv
.visible .entry _ZN3cub18CUB_300001_SM_10006detail11EmptyKernelIvEEvv()
{


	ret;

}


// ===== COMPILED SASS (sm_100) =====

	.target	sm_100

	.elftype	@"ET_EXEC"


//--------------------- .note.nv.tkinfo           --------------------------
	.section	.note.nv.tkinfo,"",@"SHT_NOTE"
	.sectionflags	@"SHF_NOTE_NV_TKINFO"
	.tkinfo
        /*0018*/ 	.word	0x00000002
        /*0030*/ 	.string	""
        /*0030*/ 	.string	"ptxas"
        /*0030*/ 	.string	"Cuda compilation tools, release 13.0, V13.0.88"
        /*0030*/ 	.string	"Build cuda_13.0.r13.0/compiler.36424714_0"
        /*0030*/ 	.string	"-arch sm_100 -m 64 "



//--------------------- .note.nv.cuinfo           --------------------------
	.section	.note.nv.cuinfo,"",@"SHT_NOTE"
	.sectionflags	@"SHF_NOTE_NV_CUINFO"
        /*0018*/ 	.short	0x0002
        /*001a*/ 	.short	0x0064
        /*001c*/ 	.short	0x0082
	.zero		2


//--------------------- .nv.info                  --------------------------
	.section	.nv.info,"",@"SHT_CUDA_INFO"
	.align	4


	//----- nvinfo : EIATTR_REGCOUNT
	.align		4
        /*0000*/ 	.byte	0x04, 0x2f
        /*0002*/ 	.short	(.L_624 - .L_623)
	.align		4
.L_623:
        /*0004*/ 	.word	index@(_Z15SoftmaxWarpImplI24ElementwiseScaleMaskLoadIffbE11DirectStoreIffEfLi2ELi2ELi1ELi2ELb0EL9Algorithm0EEvT_T0_ll)
        /*0008*/ 	.word	0x0000001b


	//----- nvinfo : EIATTR_FRAME_SIZE
	.align		4
.L_624:
        /*000c*/ 	.byte	0x04, 0x11
        /*000e*/ 	.short	(.L_626 - .L_625)
	.align		4
.L_625:
        /*0010*/ 	.word	index@($__internal_631_$__cuda_sm3x_div_rn_noftz_f32_slowpath)
        /*0014*/ 	.word	0x00000000


	//----- nvinfo : EIATTR_FRAME_SIZE
	.align		4
.L_626:
        /*0018*/ 	.byte	0x04, 0x11
        /*001a*/ 	.short	(.L_628 - .L_627)
	.align		4
.L_627:
        /*001c*/ 	.word	index@(_Z15SoftmaxWarpImplI24ElementwiseScaleMaskLoadIffbE11DirectStoreIffEfLi2ELi2ELi1ELi2ELb0EL9Algorithm0EEvT_T0_ll)
        /*0020*/ 	.word	0x00000000


	//----- nvinfo : EIATTR_REGCOUNT
	.align		4
.L_628:
        /*0024*/ 	.byte	0x04, 0x2f
        /*0026*/ 	.short	(.L_630 - .L_629)
	.align		4
.L_629:
        /*0028*/ 	.word	index@(_Z15SoftmaxWarpImplI24ElementwiseScaleMaskLoadIffbE11DirectStoreIffEfLi2ELi2ELi1ELi2ELb1EL9Algorithm0EEvT_T0_ll)
        /*002c*/ 	.word	0x0000001d


	//----- nvinfo : EIATTR_FRAME_SIZE
	.align		4
.L_630:
        /*0030*/ 	.byte	0x04, 0x11
        /*0032*/ 	.short	(.L_632 - .L_631)
	.align		4
.L_631:
        /*0034*/ 	.word	index@($__internal_630_$__cuda_sm3x_div_rn_noftz_f32_slowpath)
        /*0038*/ 	.word	0x00000000


	//----- nvinfo : EIATTR_FRAME_SIZE
	.align		4
.L_632:
        /*003c*/ 	.byte	0x04, 0x11
        /*003e*/ 	.short	(.L_634 - .L_633)
	.align		4
.L_633:
        /*0040*/ 	.word	index@(_Z15SoftmaxWarpImplI24ElementwiseScaleMaskLoadIffbE11DirectStoreIffEfLi2ELi2ELi1ELi2ELb1EL9Algorithm0EEvT_T0_ll)
        /*0044*/ 	.word	0x00000000


	//----- nvinfo : EIATTR_REGCOUNT
	.align		4
.L_634:
        /*0048*/ 	.byte	0x04, 0x2f
        /*004a*/ 	.short	(.L_636 - .L_635)
	.align		4
.L_635:
        /*004c*/ 	.word	index@(_Z15SoftmaxWarpImplI24ElementwiseScaleMaskLoadIffbE11DirectStoreIffEfLi2ELi2ELi1ELi1ELb0EL9Algorithm0EEvT_T0_ll)
        /*0050*/ 	.word	0x0000001c


	//----- nvinfo : EIATTR_FRAME_SIZE
	.align		4
.L_636:
        /*0054*/ 	.byte	0x04, 0x11
        /*0056*/ 	.short	(.L_638 - .L_637)
	.align		4
.L_637:
        /*0058*/ 	.word	index@($__internal_629_$__cuda_sm3x_div_rn_noftz_f32_slowpath)
        /*005c*/ 	.word	0x00000000


	//----- nvinfo : EIATTR_FRAME_SIZE
	.align		4
.L_638:
        /*0060*/ 	.byte	0x04, 0x11
        /*0062*/ 	.short	(.L_640 - .L_639)
	.align		4
.L_639:
        /*0064*/ 	.word	index@($__internal_628_$__cuda_sm20_div_u64)
        /*0068*/ 	.word	0x00000000


	//----- nvinfo : EIATTR_FRAME_SIZE
	.align		4
.L_640:
        /*006c*/ 	.byte	0x04, 0x11
        /*006e*/ 	.short	(.L_642 - .L_641)
	.align		4
.L_641:
        /*0070*/ 	.word	index@(_Z15SoftmaxWarpImplI24ElementwiseScaleMaskLoadIffbE11DirectStoreIffEfLi2ELi2ELi1ELi1ELb0EL9Algorithm0EEvT_T0_ll)
        /*0074*/ 	.word	0x00000000


	//----- nvinfo : EIATTR_REGCOUNT
	.align		4
.L_642:
        /*0078*/ 	.byte	0x04, 0x2f
        /*007a*/ 	.short	(.L_644 - .L_643)
	.align		4
.L_643:
        /*007c*/ 	.word	index@(_Z15SoftmaxWarpImplI24ElementwiseScaleMaskLoadIffbE11DirectStoreIffEfLi2ELi2ELi1ELi1ELb1EL9Algorithm0EEvT_T0_ll)
        /*0080*/ 	.word	0x0000001d


	//----- nvinfo : EIATTR_FRAME_SIZE
	.align		4
.L_644:
        /*0084*/ 	.byte	0x04, 0x11
        /*0086*/ 	.short	(.L_646 - .L_645)
	.align		4
.L_645:
        /*0088*/ 	.word	index@($__internal_627_$__cuda_sm3x_div_rn_noftz_f32_slowpath)
        /*008c*/ 	.word	0x00000000


	//----- nvinfo : EIATTR_FRAME_SIZE
	.align		4
.L_646:
        /*0090*/ 	.byte	0x04, 0x11
        /*0092*/ 	.short	(.L_648 - .L_647)
	.align		4
.L_647:
        /*0094*/ 	.word	index@($__internal_626_$__cuda_sm20_div_u64)
        /*0098*/ 	.word	0x00000000


	//----- nvinfo : EIATTR_FRAME_SIZE
	.align		4
.L_648:
        /*009c*/ 	.byte	0x04, 0x11
        /*009e*/ 	.short	(.L_650 - .L_649)
	.align		4
.L_649:
        /*00a0*/ 	.word	index@(_Z15SoftmaxWarpImplI24ElementwiseScaleMaskLoadIffbE11DirectStoreIffEfLi2ELi2ELi1ELi1ELb1EL9Algorithm0EEvT_T0_ll)
        /*00a4*/ 	.word	0x00000000


	//----- nvinfo : EIATTR_REGCOUNT
	.align		4
.L_650:
        /*00a8*/ 	.byte	0x04, 0x2f
        /*00aa*/ 	.short	(.L_652 - .L_651)
	.align		4
.L_651:
        /*00ac*/ 	.word	index@(_Z15SoftmaxWarpImplI24ElementwiseScaleMaskLoadIffbE11DirectStoreIffEfLi2ELi2ELi2ELi2ELb0EL9Algorithm0EEvT_T0_ll)
        /*00b0*/ 	.word	0x0000001f


	//----- nvinfo : EIATTR_FRAME_SIZE
	.align		4
.L_652:
        /*00b4*/ 	.byte	0x04, 0x11
        /*00b6*/ 	.short	(.L_654 - .L_653)
	.align		4
.L_653:
        /*00b8*/ 	.word	index@($__internal_625_$__cuda_sm3x_div_rn_noftz_f32_slowpath)
        /*00bc*/ 	.word	0x00000000


	//----- nvinfo : EIATTR_FRAME_SIZE
	.align		4
.L_654:
        /*00c0*/ 	.byte	0x04, 0x11
        /*00c2*/ 	.short	(.L_656 - .L_655)
	.align		4
.L_655:
        /*00c4*/ 	.word	index@(_Z15SoftmaxWarpImplI24ElementwiseScaleMaskLoadIffbE11DirectStoreIffEfLi2ELi2ELi2ELi2ELb0EL9Algorithm0EEvT_T0_ll)
        /*00c8*/ 	.word	0x00000000


	//----- nvinfo : EIATTR_REGCOUNT
	.align		4
.L_656:
        /*00cc*/ 	.byte	0x04, 0x2f
        /*00ce*/ 	.short	(.L_658 - .L_657)
	.align		4
.L_657:
        /*00d0*/ 	.word	index@(_Z15SoftmaxWarpImplI24ElementwiseScaleMaskLoadIffbE11DirectStoreIffEfLi2ELi2ELi2ELi2ELb1EL9Algorithm0EEvT_T0_ll)
        /*00d4*/ 	.word	0x0000001d


	//----- nvinfo : EIATTR_FRAME_SIZE
	.align		4
.L_658:
        /*00d8*/ 	.byte	0x04, 0x11
        /*00da*/ 	.short	(.L_660 - .L_659)
	.align		4
.L_659:
        /*00dc*/ 	.word	index@($__internal_624_$__cuda_sm3x_div_rn_noftz_f32_slowpath)
        /*00e0*/ 	.word	0x00000000


	//----- nvinfo : EIATTR_FRAME_SIZE
	.align		4
.L_660:
        /*00e4*/ 	.byte	0x04, 0x11
        /*00e6*/ 	.short	(.L_662 - .L_661)
	.align		4
.L_661:
        /*00e8*/ 	.word	index@(_Z15SoftmaxWarpImplI24ElementwiseScaleMaskLoadIffbE11DirectStoreIffEfLi2ELi2ELi2ELi2ELb1EL9Algorithm0EEvT_T0_ll)
        /*00ec*/ 	.word	0x00000000


	//----- nvinfo : EIATTR_REGCOUNT
	.align		4
.L_662:
        /*00f0*/ 	.byte	0x04, 0x2f
        /*00f2*/ 	.short	(.L_664 - .L_663)
	.align		4
.L_663:
        /*00f4*/ 	.word	index@(_Z15SoftmaxWarpImplI24ElementwiseScaleMaskLoadIffbE11DirectStoreIffEfLi2ELi2ELi2ELi1ELb0EL9Algorithm0EEvT_T0_ll)
        /*00f8*/ 	.word	0x0000001c


	//----- nvinfo : EIATTR_FRAME_SIZE
	.align		4
.L_664:
        /*00fc*/ 	.byte	0x04, 0x11
        /*00fe*/ 	.short	(.L_666 - .L_665)
	.align		4
.L_665:
        /*0100*/ 	.word	index@($__internal_623_$__cuda_sm3x_div_rn_noftz_f32_slowpath)
        /*0104*/ 	.word	0x00000000


	//----- nvinfo : EIATTR_FRAME_SIZE
	.align		4
.L_666:
        /*0108*/ 	.byte	0x04, 0x11
        /*010a*/ 	.short	(.L_668 - .L_667)
	.align		4
.L_667:
        /*010c*/ 	.word	index@($__internal_622_$__cuda_sm20_div_u64)
        /*0110*/ 	.word	0x00000000


	//----- nvinfo : EIATTR_FRAME_SIZE
	.align		4
.L_668:
        /*0114*/ 	.byte	0x04, 0x11
        /*0116*/ 	.short	(.L_670 - .L_669)
	.align		4
.L_669:
        /*0118*/ 	.word	index@(_Z15SoftmaxWarpImplI24ElementwiseScaleMaskLoadIffbE11DirectStoreIffEfLi2ELi2ELi2ELi1ELb0EL9Algorithm0EEvT_T0_ll)
        /*011c*/ 	.word	0x00000000


	//----- nvinfo : EIATTR_REGCOUNT
	.align		4
.L_670:
        /*0120*/ 	.byte	0x04, 0x2f
        /*0122*/ 	.short	(.L_672 - .L_671)
	.align		4
.L_671:
        /*0124*/ 	.word	index@(_Z15SoftmaxWarpImplI24ElementwiseScaleMaskLoadIffbE11DirectStoreIffEfLi2ELi2ELi2ELi1ELb1EL9Algorithm0EEvT_T0_ll)
        /*0128*/ 	.word	0x0000001e


	//----- nvinfo : EIATTR_FRAME_SIZE
	.align		4
.L_672:
        /*012c*/ 	.byte	0x04, 0x11
        /*012e*/ 	.short	(.L_674 - .L_673)
	.align		4
.L_673:
        /*0130*/ 	.word	index@($__internal_621_$__cuda_sm3x_div_rn_noftz_f32_slowpath)
        /*0134*/ 	.word	0x00000000


	//----- nvinfo : EIATTR_FRAME_SIZE
	.align		4
.L_674:
        /*0138*/ 	.byte	0x04, 0x11
        /*013a*/ 	.short	(.L_676 - .L_675)
	.align		4
.L_675:
        /*013c*/ 	.word	index@($__internal_620_$__cuda_sm20_div_u64)
        /*0140*/ 	.word	0x00000000


	//----- nvinfo : EIATTR_FRAME_SIZE
	.align		4
.L_676:
        /*0144*/ 	.byte	0x04, 0x11
        /*0146*/ 	.short	(.L_678 - .L_677)
	.align		4
.L_677:
        /*0148*/ 	.word	index@(_Z15SoftmaxWarpImplI24ElementwiseScaleMaskLoadIffbE11DirectStoreIffEfLi2ELi2ELi2ELi1ELb1EL9Algorithm0EEvT_T0_ll)
        /*014c*/ 	.word	0x00000000


	//----- nvinfo : EIATTR_REGCOUNT
	.align		4
.L_678:
        /*0150*/ 	.byte	0x04, 0x2f
        /*0152*/ 	.short	(.L_680 - .L_679)
	.align		4
.L_679:
        /*0154*/ 	.word	index@(_Z15SoftmaxWarpImplI24ElementwiseScaleMaskLoadIffbE11DirectStoreIffEfLi2ELi2ELi4ELi2ELb0EL9Algorithm0EEvT_T0_ll)
        /*0158*/ 	.word	0x0000001d


	//----- nvinfo : EIATTR_FRAME_SIZE
	.align		4
.L_680:
        /*015c*/ 	.byte	0x04, 0x11
        /*015e*/ 	.short	(.L_682 - .L_681)
	.align		4
.L_681:
        /*0160*/ 	.word	index@($__internal_619_$__cuda_sm3x_div_rn_noftz_f32_slowpath)
        /*0164*/ 	.word	0x00000000


	//----- nvinfo : EIATTR_FRAME_SIZE
	.align		4
.L_682:
        /*0168*/ 	.byte	0x04, 0x11
        /*016a*/ 	.short	(.L_684 - .L_683)
	.align		4
.L_683:
        /*016c*/ 	.word	index@(_Z15SoftmaxWarpImplI24ElementwiseScaleMaskLoadIffbE11DirectStoreIffEfLi2ELi2ELi4ELi2ELb0EL9Algorithm0EEvT_T0_ll)
        /*0170*/ 	.word	0x00000000


	//----- nvinfo : EIATTR_REGCOUNT
	.align		4
.L_684:
        /*0174*/ 	.byte	0x04, 0x2f
        /*0176*/ 	.short	(.L_686 - .L_685)
	.align		4
.L_685:
        /*0178*/ 	.word	index@(_Z15SoftmaxWarpImplI24ElementwiseScaleMaskLoadIffbE11DirectStoreIffEfLi2ELi2ELi4ELi2ELb1EL9Algorithm0EEvT_T0_ll)
        /*017c*/ 	.word	0x0000001d


	//----- nvinfo : EIATTR_FRAME_SIZE
	.align		4
.L_686:
        /*0180*/ 	.byte	0x04, 0x11
        /*0182*/ 	.short	(.L_688 - .L_687)
	.align		4
.L_687:
        /*0184*/ 	.word	index@($__internal_618_$__cuda_sm3x_div_rn_noftz_f32_slowpath)
        /*0188*/ 	.word	0x00000000


	//----- nvinfo : EIATTR_FRAME_SIZE
	.align		4
.L_688:
        /*018c*/ 	.byte	0x04, 0x11
        /*018e*/ 	.short	(.L_690 - .L_689)
	.align		4
.L_689:
        /*0190*/ 	.word	index@(_Z15SoftmaxWarpImplI24ElementwiseScaleMaskLoadIffbE11DirectStoreIffEfLi2ELi2ELi4ELi2ELb1EL9Algorithm0EEvT_T0_ll)
        /*0194*/ 	.word	0x00000000


	//----- nvinfo : EIATTR_REGCOUNT
	.align		4
.L_690:
        /*0198*/ 	.byte	0x04, 0x2f
        /*019a*/ 	.short	(.L_692 - .L_691)
	.align		4
.L_691:
        /*019c*/ 	.word	index@(_Z15SoftmaxWarpImplI24ElementwiseScaleMaskLoadIffbE11DirectStoreIffEfLi2ELi2ELi4ELi1ELb0EL9Algorithm0EEvT_T0_ll)
        /*01a0*/ 	.word	0x00000018


	//----- nvinfo : EIATTR_FRAME_SIZE
	.align		4
.L_692:
        /*01a4*/ 	.byte	0x04, 0x11
        /*01a6*/ 	.short	(.L_694 - .L_693)
	.align		4
.L_693:
        /*01a8*/ 	.word	index@($__internal_617_$__cuda_sm3x_div_rn_noftz_f32_slowpath)
        /*01ac*/ 	.word	0x00000000


	//----- nvinfo : EIATTR_FRAME_SIZE
	.align		4
.L_694:
        /*01b0*/ 	.byte	0x04, 0x11
        /*01b2*/ 	.short	(.L_696 - .L_695)
	.align		4
.L_695:
        /*01b4*/ 	.word	index@(_Z15SoftmaxWarpImplI24ElementwiseScaleMaskLoadIffbE11DirectStoreIffEfLi2ELi2ELi4ELi1ELb0EL9Algorithm0EEvT_T0_ll)
        /*01b8*/ 	.word	0x00000000


	//----- nvinfo : EIATTR_REGCOUNT
	.align		4
.L_696:
        /*01bc*/ 	.byte	0x04, 0x2f
        /*01be*/ 	.short	(.L_698 - .L_697)
	.align		4
.L_697:
        /*01c0*/ 	.word	index@(_Z15SoftmaxWarpImplI24ElementwiseScaleMaskLoadIffbE11DirectStoreIffEfLi2ELi2ELi4ELi1ELb1EL9Algorithm0EEvT_T0_ll)
        /*01c4*/ 	.word	0x00000018


	//----- nvinfo : EIATTR_FRAME_SIZE
	.align		4
.L_698:
        /*01c8*/ 	.byte	0x04, 0x11
        /*01ca*/ 	.short	(.L_700 - .L_699)
	.align		4
.L_699:
        /*01cc*/ 	.word	index@($__internal_616_$__cuda_sm3x_div_rn_noftz_f32_slowpath)
        /*01d0*/ 	.word	0x00000000


	//----- nvinfo : EIATTR_FRAME_SIZE
	.align		4
.L_700:
        /*01d4*/ 	.byte	0x04, 0x11
        /*01d6*/ 	.short	(.L_702 - .L_701)
	.align		4
.L_701:
        /*01d8*/ 	.word	index@(_Z15SoftmaxWarpImplI24ElementwiseScaleMaskLoadIffbE11DirectStoreIffEfLi2ELi2ELi4ELi1ELb1EL9Algorithm0EEvT_T0_ll)
        /*01dc*/ 	.word	0x00000000


	//----- nvinfo : EIATTR_REGCOUNT
	.align		4
.L_702:
        /*01e0*/ 	.byte	0x04, 0x2f
        /*01e2*/ 	.short	(.L_704 - .L_703)
	.align		4
.L_703:
        /*01e4*/ 	.word	index@(_Z15SoftmaxWarpImplI24ElementwiseScaleMaskLoadIffbE11DirectStoreIffEfLi2ELi2ELi8ELi2ELb0EL9Algorithm0EEvT_T0_ll)
        /*01e8*/ 	.word	0x0000001e


	//----- nvinfo : EIATTR_FRAME_SIZE
	.align		4
.L_704:
        /*01ec*/ 	.byte	0x04, 0x11
        /*01ee*/ 	.short	(.L_706 - .L_705)
	.align		4
.L_705:
        /*01f0*/ 	.word	index@($__internal_615_$__cuda_sm3x_div_rn_noftz_f32_slowpath)
        /*01f4*/ 	.word	0x00000000


	//----- nvinfo : EIATTR_FRAME_SIZE
	.align		4
.L_706:
        /*01f8*/ 	.byte	0x04, 0x11
        /*01fa*/ 	.short	(.L_708 - .L_707)
	.align		4
.L_707:
        /*01fc*/ 	.word	index@(_Z15SoftmaxWarpImplI24ElementwiseScaleMaskLoadIffbE11DirectStoreIffEfLi2ELi2ELi8ELi2ELb0EL9Algorithm0EEvT_T0_ll)
        /*0200*/ 	.word	0x00000000


	//----- nvinfo : EIATTR_REGCOUNT
	.align		4
.L_708:
        /*0204*/ 	.byte	0x04, 0x2f
        /*0206*/ 	.short	(.L_710 - .L_709)
	.align		4
.L_709:
        /*0208*/ 	.word	index@(_Z15SoftmaxWarpImplI24ElementwiseScaleMaskLoadIffbE11DirectStoreIffEfLi2ELi2ELi8ELi2ELb1EL9Algorithm0EEvT_T0_ll)
        /*020c*/ 	.word	0x0000001d


	//----- nvinfo : EIATTR_FRAME_SIZE
	.align		4
.L_710:
        /*0210*/ 	.byte	0x04, 0x11
        /*0212*/ 	.short	(.L_712 - .L_711)
	.align		4
.L_711:
        /*0214*/ 	.word	index@($__internal_614_$__cuda_sm3x_div_rn_noftz_f32_slowpath)
        /*0218*/ 	.word	0x00000000


	//----- nvinfo : EIATTR_FRAME_SIZE
	.align		4
.L_712:
        /*021c*/ 	.byte	0x04, 0x11
        /*021e*/ 	.short	(.L_714 - .L_713)
	.align		4
.L_713:
        /*0220*/ 	.word	index@(_Z15SoftmaxWarpImplI24ElementwiseScaleMaskLoadIffbE11DirectStoreIffEfLi2ELi2ELi8ELi2ELb1EL9Algorithm0EEvT_T0_ll)
        /*0224*/ 	.word	0x00000000


	//----- nvinfo : EIATTR_REGCOUNT
	.align		4
.L_714:
        /*0228*/ 	.byte	0x04, 0x2f
        /*022a*/ 	.short	(.L_716 - .L_715)
	.align		4
.L_715:
        /*022c*/ 	.word	index@(_Z15SoftmaxWarpImplI24ElementwiseScaleMaskLoadIffbE11DirectStoreIffEfLi2ELi2ELi8ELi1ELb0EL9Algorithm0EEvT_T0_ll)
        /*0230*/ 	.word	0x00000018


	//----- nvinfo : EIATTR_FRAME_SIZE
	.align		4
.L_716:
        /*0234*/ 	.byte	0x04, 0x11
        /*0236*/ 	.short	(.L_718 - .L_717)
	.align		4
.L_717:
        /*0238*/ 	.word	index@($__internal_613_$__cuda_sm3x_div_rn_noftz_f32_slowpath)
        /*023c*/ 	.word	0x00000000


	//----- nvinfo : EIATTR_FRAME_SIZE
	.align		4
.L_718:
        /*0240*/ 	.byte	0x04, 0x11
        /*0242*/ 	.short	(.L_720 - .L_719)
	.align		4
.L_719:
        /*0244*/ 	.word	index@(_Z15SoftmaxWarpImplI24ElementwiseScaleMaskLoadIffbE11DirectStoreIffEfLi2ELi2ELi8ELi1ELb0EL9Algorithm0EEvT_T0_ll)
        /*0248*/ 	.word	0x00000000


	//----- nvinfo : EIATTR_REGCOUNT
	.align		4
.L_720:
        /*024c*/ 	.byte	0x04, 0x2f
        /*024e*/ 	.short	(.L_722 - .L_721)
	.align		4
.L_721:
        /*0250*/ 	.word	index@(_Z15SoftmaxWarpImplI24ElementwiseScaleMaskLoadIffbE11DirectStoreIffEfLi2ELi2ELi8ELi1ELb1EL9Algorithm0EEvT_T0_ll)
        /*0254*/ 	.word	0x00000018


	//----- nvinfo : EIATTR_FRAME_SIZE
	.align		4
.L_722:
        /*0258*/ 	.byte	0x04, 0x11
        /*025a*/ 	.short	(.L_724 - .L_723)
	.align		4
.L_723:
        /*025c*/ 	.word	index@($__internal_612_$__cuda_sm3x_div_rn_noftz_f32_slowpath)
        /*0260*/ 	.word	0x00000000


	//----- nvinfo : EIATTR_FRAME_SIZE
	.align		4
.L_724:
        /*0264*/ 	.byte	0x04, 0x11
        /*0266*/ 	.short	(.L_726 - .L_725)
	.align		4
.L_725:
        /*0268*/ 	.word	index@(_Z15SoftmaxWarpImplI24ElementwiseScaleMaskLoadIffbE11DirectStoreIffEfLi2ELi2ELi8ELi1ELb1EL9Algorithm0EEvT_T0_ll)
        /*026c*/ 	.word	0x00000000


	//----- nvinfo : EIATTR_REGCOUNT
	.align		4
.L_726:
        /*0270*/ 	.byte	0x04, 0x2f
        /*0272*/ 	.short	(.L_728 - .L_727)
	.align		4
.L_727:
        /*0274*/ 	.word	index@(_Z15SoftmaxWarpImplI24ElementwiseScaleMaskLoadIffbE11DirectStoreIffEfLi2ELi2ELi16ELi2ELb0EL9Algorithm0EEvT_T0_ll)
        /*0278*/ 	.word	0x0000001c


	//----- nvinfo : EIATTR_FRAME_SIZE
	.align		4
.L_728:
        /*027c*/ 	.byte	0x04, 0x11
        /*027e*/ 	.short	(.L_730 - .L_729)
	.align		4
.L_729:
        /*0280*/ 	.word	index@($__internal_611_$__cuda_sm3x_div_rn_noftz_f32_slowpath)
        /*0284*/ 	.word	0x00000000


	//----- nvinfo : EIATTR_FRAME_SIZE
	.align		4
.L_730:
        /*0288*/ 	.byte	0x04, 0x11
        /*028a*/ 	.short	(.L_732 - .L_731)
	.align		4
.L_731:
        /*028c*/ 	.word	index@(_Z15SoftmaxWarpImplI24ElementwiseScaleMaskLoadIffbE11DirectStoreIffEfLi2ELi2ELi16ELi2ELb0EL9Algorithm0EEvT_T0_ll)
        /*0290*/ 	.word	0x00000000


	//----- nvinfo : EIATTR_REGCOUNT
	.align		4
.L_732:
        /*0294*/ 	.byte	0x04, 0x2f
        /*0296*/ 	.short	(.L_734 - .L_733)
	.align		4
.L_733:
        /*0298*/ 	.word	index@(_Z15SoftmaxWarpImplI24ElementwiseScaleMaskLoadIffbE11DirectStoreIffEfLi2ELi2ELi16ELi2ELb1EL9Algorithm0EEvT_T0_ll)
        /*029c*/ 	.word	0x00000020


	//----- nvinfo : EIATTR_FRAME_SIZE
	.align		4
.L_734:
        /*02a0*/ 	.byte	0x04, 0x11
        /*02a2*/ 	.short	(.L_736 - .L_735)
	.align		4
.L_735:
        /*02a4*/ 	.word	index@($__internal_610_$__cuda_sm3x_div_rn_noftz_f32_slowpath)
        /*02a8*/ 	.word	0x00000000


	//----- nvinfo : EIATTR_FRAME_SIZE
	.align		4
.L_736:
        /*02ac*/ 	.byte	0x04, 0x11
        /*02ae*/ 	.short	(.L_738 - .L_737)
	.align		4
.L_737:
        /*02b0*/ 	.word	index@(_Z15SoftmaxWarpImplI24ElementwiseScaleMaskLoadIffbE11DirectStoreIffEfLi2ELi2ELi16ELi2ELb1EL9Algorithm0EEvT_T0_ll)
        /*02b4*/ 	.word	0x00000000


	//----- nvinfo : EIATTR_REGCOUNT
	.align		4
.L_738:
        /*02b8*/ 	.byte	0x04, 0x2f
        /*02ba*/ 	.short	(.L_740 - .L_739)
	.align		4
.L_739:
        /*02bc*/ 	.word	index@(_Z15SoftmaxWarpImplI24ElementwiseScaleMaskLoadIffbE11DirectStoreIffEfLi2ELi2ELi16ELi1ELb0EL9Algorithm0EEvT_T0_ll)
        /*02c0*/ 	.word	0x00000018


	//----- nvinfo : EIATTR_FRAME_SIZE
	.align		4
.L_740:
        /*02c4*/ 	.byte	0x04, 0x11
        /*02c6*/ 	.short	(.L_742 - .L_741)
	.align		4
.L_741:
        /*02c8*/ 	.word	index@($__internal_609_$__cuda_sm3x_div_rn_noftz_f32_slowpath)
        /*02cc*/ 	.word	0x00000000


	//----- nvinfo : EIATTR_FRAME_SIZE
	.align		4
.L_742:
        /*02d0*/ 	.byte	0x04, 0x11
        /*02d2*/ 	.short	(.L_744 - .L_743)
	.align		4
.L_743:
        /*02d4*/ 	.word	index@(_Z15SoftmaxWarpImplI24ElementwiseScaleMaskLoadIffbE11DirectStoreIffEfLi2ELi2ELi16ELi1ELb0EL9Algorithm0EEvT_T0_ll)
        /*02d8*/ 	.word	0x00000000


	//----- nvinfo : EIATTR_REGCOUNT
	.align		4
.L_744:
        /*02dc*/ 	.byte	0x04, 0x2f
        /*02de*/ 	.short	(.L_746 - .L_745)
	.align		4
.L_745:
        /*02e0*/ 	.word	index@(_Z15SoftmaxWarpImplI24ElementwiseScaleMaskLoadIffbE11DirectStoreIffEfLi2ELi2ELi16ELi1ELb1EL9Algorithm0EEvT_T0_ll)
        /*02e4*/ 	.word	0x00000018


	//----- nvinfo : EIATTR_FRAME_SIZE
	.align		4
.L_746:
        /*02e8*/ 	.byte	0x04, 0x11
        /*02ea*/ 	.short	(.L_748 - .L_747)
	.align		4
.L_747:
        /*02ec*/ 	.word	index@($__internal_608_$__cuda_sm3x_div_rn_noftz_f32_slowpath)
        /*02f0*/ 	.word	0x00000000


	//----- nvinfo : EIATTR_FRAME_SIZE
	.align		4
.L_748:
        /*02f4*/ 	.byte	0x04, 0x11
        /*02f6*/ 	.short	(.L_750 - .L_749)
	.align		4
.L_749:
        /*02f8*/ 	.word	index@(_Z15SoftmaxWarpImplI24ElementwiseScaleMaskLoadIffbE11DirectStoreIffEfLi2ELi2ELi16ELi1ELb1EL9Algorithm0EEvT_T0_ll)
        /*02fc*/ 	.word	0x00000000


	//----- nvinfo : EIATTR_REGCOUNT
	.align		4
.L_750:
        /*0300*/ 	.byte	0x04, 0x2f
        /*0302*/ 	.short	(.L_752 - .L_751)
	.align		4
.L_751:
        /*0304*/ 	.word	index@(_Z15SoftmaxWarpImplI24ElementwiseScaleMaskLoadIffbE11DirectStoreIffEfLi2ELi2ELi32ELi2ELb0EL9Algorithm0EEvT_T0_ll)
        /*0308*/ 	.word	0x0000001c


	//----- nvinfo : EIATTR_FRAME_SIZE
	.align		4
.L_752:
        /*030c*/ 	.byte	0x04, 0x11
        /*030e*/ 	.short	(.L_754 - .L_753)
	.align		4
.L_753:
        /*0310*/ 	.word	index@($__internal_607_$__cuda_sm3x_div_rn_noftz_f32_slowpath)
        /*0314*/ 	.word	0x00000000


	//----- nvinfo : EIATTR_FRAME_SIZE
	.align		4
.L_754:
        /*0318*/ 	.byte	0x04, 0x11
        /*031a*/ 	.short	(.L_756 - .L_755)
	.align		4
.L_755:
        /*031c*/ 	.word	index@(_Z15SoftmaxWarpImplI24ElementwiseScaleMaskLoadIffbE11DirectStoreIffEfLi2ELi2ELi32ELi2ELb0EL9Algorithm0EEvT_T0_ll)
        /*0320*/ 	.word	0x00000000


	//----- nvinfo : EIATTR_REGCOUNT
	.align		4
.L_756:
        /*0324*/ 	.byte	0x04, 0x2f
        /*0326*/ 	.short	(.L_758 - .L_757)
	.align		4
.L_757:
        /*0328*/ 	.word	index@(_Z15SoftmaxWarpImplI24ElementwiseScaleMaskLoadIffbE11DirectStoreIffEfLi2ELi2ELi32ELi2ELb1EL9Algorithm0EEvT_T0_ll)
        /*032c*/ 	.word	0x0000001f


	//----- nvinfo : EIATTR_FRAME_SIZE
	.align		4
.L_758:
        /*0330*/ 	.byte	0x04, 0x11
        /*0332*/ 	.short	(.L_760 - .L_759)
	.align		4
.L_759:
        /*0334*/ 	.word	index@($__internal_606_$__cuda_sm3x_div_rn_noftz_f32_slowpath)
        /*0338*/ 	.word	0x00000000


	//----- nvinfo : EIATTR_FRAME_SIZE
	.align		4
.L_760:
        /*033c*/ 	.byte	0x04, 0x11
        /*033e*/ 	.short	(.L_762 - .L_761)
	.align		4
.L_761:
        /*0340*/ 	.word	index@(_Z15SoftmaxWarpImplI24ElementwiseScaleMaskLoadIffbE11DirectStoreIffEfLi2ELi2ELi32ELi2ELb1EL9Algorithm0EEvT_T0_ll)
        /*0344*/ 	.word	0x00000000


	//----- nvinfo : EIATTR_REGCOUNT
	.align		4
.L_762:
        /*0348*/ 	.byte	0x04, 0x2f
        /*034a*/ 	.short	(.L_764 - .L_763)
	.align		4
.L_763:
        /*034c*/ 	.word	index@(_Z15SoftmaxWarpImplI24ElementwiseScaleMaskLoadIffbE11DirectStoreIffEfLi2ELi2ELi32ELi1ELb0EL9Algorithm0EEvT_T0_ll)
        /*0350*/ 	.word	0x00000018


	//----- nvinfo : EIATTR_FRAME_SIZE
	.align		4
.L_764:
        /*0354*/ 	.byte	0x04, 0x11
        /*0356*/ 	.short	(.L_766 - .L_765)
	.align		4
.L_765:
        /*0358*/ 	.word	index@($__internal_605_$__cuda_sm3x_div_rn_noftz_f32_slowpath)
        /*035c*/ 	.word	0x00000000


	//----- nvinfo : EIATTR_FRAME_SIZE
	.align		4
.L_766:
        /*0360*/ 	.byte	0x04, 0x11
        /*0362*/ 	.short	(.L_768 - .L_767)
	.align		4
.L_767:
        /*0364*/ 	.word	index@(_Z15SoftmaxWarpImplI24ElementwiseScaleMaskLoadIffbE11DirectStoreIffEfLi2ELi2ELi32ELi1ELb0EL9Algorithm0EEvT_T0_ll)
        /*0368*/ 	.word	0x00000000


	//----- nvinfo : EIATTR_REGCOUNT
	.align		4
.L_768:
        /*036c*/ 	.byte	0x04, 0x2f
        /*036e*/ 	.short	(.L_770 - .L_769)
	.align		4
.L_769:
        /*0370*/ 	.word	index@(_Z15SoftmaxWarpImplI24ElementwiseScaleMaskLoadIffbE11DirectStoreIffEfLi2ELi2ELi32ELi1ELb1EL9Algorithm0EEvT_T0_ll)
        /*0374*/ 	.word	0x00000018


	//----- nvinfo : EIATTR_FRAME_SIZE
	.align		4
.L_770:
        /*0378*/ 	.byte	0x04, 0x11
        /*037a*/ 	.short	(.L_772 - .L_771)
	.align		4
.L_771:
        /*037c*/ 	.word	index@($__internal_604_$__cuda_sm3x_div_rn_noftz_f32_slowpath)
        /*0380*/ 	.word	0x00000000


	//----- nvinfo : EIATTR_FRAME_SIZE
	.align		4
.L_772:
        /*0384*/ 	.byte	0x04, 0x11
        /*0386*/ 	.short	(.L_774 - .L_773)
	.align		4
.L_773:
        /*0388*/ 	.word	index@(_Z15SoftmaxWarpImplI24ElementwiseScaleMaskLoadIffbE11DirectStoreIffEfLi2ELi2ELi32ELi1ELb1EL9Algorithm0EEvT_T0_ll)
        /*038c*/ 	.word	0x00000000


	//----- nvinfo : EIATTR_REGCOUNT
	.align		4
.L_774:
        /*0390*/ 	.byte	0x04, 0x2f
        /*0392*/ 	.short	(.L_776 - .L_775)
	.align		4
.L_775:
        /*0394*/ 	.word	index@(_Z15SoftmaxWarpImplI24ElementwiseScaleMaskLoadIffbE11DirectStoreIffEfLi2ELi4ELi32ELi1ELb0EL9Algorithm0EEvT_T0_ll)
        /*0398*/ 	.word	0x0000001b


	//----- nvinfo : EIATTR_FRAME_SIZE
	.align		4
.L_776:
        /*039c*/ 	.byte	0x04, 0x11
        /*039e*/ 	.short	(.L_778 - .L_777)
	.align		4
.L_777:
        /*03a0*/ 	.word	index@($__internal_603_$__cuda_sm3x_div_rn_noftz_f32_slowpath)
        /*03a4*/ 	.word	0x00000000


	//----- nvinfo : EIATTR_FRAME_SIZE
	.align		4
.L_778:
        /*03a8*/ 	.byte	0x04, 0x11
        /*03aa*/ 	.short	(.L_780 - .L_779)
	.align		4
.L_779:
        /*03ac*/ 	.word	index@(_Z15SoftmaxWarpImplI24ElementwiseScaleMaskLoadIffbE11DirectStoreIffEfLi2ELi4ELi32ELi1ELb0EL9Algorithm0EEvT_T0_ll)
        /*03b0*/ 	.word	0x00000000


	//----- nvinfo : EIATTR_REGCOUNT
	.align		4
.L_780:
        /*03b4*/ 	.byte	0x04, 0x2f
        /*03b6*/ 	.short	(.L_782 - .L_781)
	.align		4
.L_781:
        /*03b8*/ 	.word	index@(_Z15SoftmaxWarpImplI24ElementwiseScaleMaskLoadIffbE11DirectStoreIffEfLi2ELi4ELi32ELi1ELb1EL9Algorithm0EEvT_T0_ll)
        /*03bc*/ 	.word	0x0000001d


	//----- nvinfo : EIATTR_FRAME_SIZE
	.align		4
.L_782:
        /*03c0*/ 	.byte	0x04, 0x11
        /*03c2*/ 	.short	(.L_784 - .L_783)
	.align		4
.L_783:
        /*03c4*/ 	.word	index@($__internal_602_$__cuda_sm3x_div_rn_noftz_f32_slowpath)
        /*03c8*/ 	.word	0x00000000


	//----- nvinfo : EIATTR_FRAME_SIZE
	.align		4
.L_784:
        /*03cc*/ 	.byte	0x04, 0x11
        /*03ce*/ 	.short	(.L_786 - .L_785)
	.align		4
.L_785:
        /*03d0*/ 	.word	index@(_Z15SoftmaxWarpImplI24ElementwiseScaleMaskLoadIffbE11DirectStoreIffEfLi2ELi4ELi32ELi1ELb1EL9Algorithm0EEvT_T0_ll)
        /*03d4*/ 	.word	0x00000000


	//----- nvinfo : EIATTR_REGCOUNT
	.align		4
.L_786:
        /*03d8*/ 	.byte	0x04, 0x2f
        /*03da*/ 	.short	(.L_788 - .L_787)
	.align		4
.L_787:
        /*03dc*/ 	.word	index@(_Z15SoftmaxWarpImplI24ElementwiseScaleMaskLoadIffbE11DirectStoreIffEfLi2ELi6ELi32ELi1ELb0EL9Algorithm0EEvT_T0_ll)
        /*03e0*/ 	.word	0x0000001f


	//----- nvinfo : EIATTR_FRAME_SIZE
	.align		4
.L_788:
        /*03e4*/ 	.byte	0x04, 0x11
        /*03e6*/ 	.short	(.L_790 - .L_789)
	.align		4
.L_789:
        /*03e8*/ 	.word	index@($__internal_601_$__cuda_sm3x_div_rn_noftz_f32_slowpath)
        /*03ec*/ 	.word	0x00000000


	//----- nvinfo : EIATTR_FRAME_SIZE
	.align		4
.L_790:
        /*03f0*/ 	.byte	0x04, 0x11
        /*03f2*/ 	.short	(.L_792 - .L_791)
	.align		4
.L_791:
        /*03f4*/ 	.word	index@(_Z15SoftmaxWarpImplI24ElementwiseScaleMaskLoadIffbE11DirectStoreIffEfLi2ELi6ELi32ELi1ELb0EL9Algorithm0EEvT_T0_ll)
        /*03f8*/ 	.word	0x00000000


	//----- nvinfo : EIATTR_REGCOUNT
	.align		4
.L_792:
        /*03fc*/ 	.byte	0x04, 0x2f
        /*03fe*/ 	.short	(.L_794 - .L_793)
	.align		4
.L_793:
        /*0400*/ 	.word	index@(_Z15SoftmaxWarpImplI24ElementwiseScaleMaskLoadIffbE11DirectStoreIffEfLi2ELi6ELi32ELi1ELb1EL9Algorithm0EEvT_T0_ll)
        /*0404*/ 	.word	0x00000021


	//----- nvinfo : EIATTR_FRAME_SIZE
	.align		4
.L_794:
        /*0408*/ 	.byte	0x04, 0x11
        /*040a*/ 	.short	(.L_796 - .L_795)
	.align		4
.L_795:
        /*040c*/ 	.word	index@($__internal_600_$__cuda_sm3x_div_rn_noftz_f32_slowpath)
        /*0410*/ 	.word	0x00000000


	//----- nvinfo : EIATTR_FRAME_SIZE
	.align		4
.L_796:
        /*0414*/ 	.byte	0x04, 0x11
        /*0416*/ 	.short	(.L_798 - .L_797)
	.align		4
.L_797:
        /*0418*/ 	.word	index@(_Z15SoftmaxWarpImplI24ElementwiseScaleMaskLoadIffbE11DirectStoreIffEfLi2ELi6ELi32ELi1ELb1EL9Algorithm0EEvT_T0_ll)
        /*041c*/ 	.word	0x00000000


	//----- nvinfo : EIATTR_REGCOUNT
	.align		4
.L_798:
        /*0420*/ 	.byte	0x04, 0x2f
        /*0422*/ 	.short	(.L_800 - .L_799)
	.align		4
.L_799:
        /*0424*/ 	.word	index@(_Z15SoftmaxWarpImplI24ElementwiseScaleMaskLoadIffbE11DirectStoreIffEfLi2ELi8ELi32ELi1ELb0EL9Algorithm0EEvT_T0_ll)
        /*0428*/ 	.word	0x00000027


	//----- nvinfo : EIATTR_FRAME_SIZE
	.align		4
.L_800:
        /*042c*/ 	.byte	0x04, 0x11
        /*042e*/ 	.short	(.L_802 - .L_801)
	.align		4
.L_801:
        /*0430*/ 	.word	index@($__internal_599_$__cuda_sm3x_div_rn_noftz_f32_slowpath)
        /*0434*/ 	.word	0x00000000


	//----- nvinfo : EIATTR_FRAME_SIZE
	.align		4
.L_802:
        /*0438*/ 	.byte	0x04, 0x11
        /*043a*/ 	.short	(.L_804 - .L_803)
	.align		4
.L_803:
        /*043c*/ 	.word	index@(_Z15SoftmaxWarpImplI24ElementwiseScaleMaskLoadIffbE11DirectStoreIffEfLi2ELi8ELi32ELi1ELb0EL9Algorithm0EEvT_T0_ll)
        /*0440*/ 	.word	0x00000000


	//----- nvinfo : EIATTR_REGCOUNT
	.align		4
.L_804:
        /*0444*/ 	.byte	0x04, 0x2f
        /*0446*/ 	.short	(.L_806 - .L_805)
	.align		4
.L_805:
        /*0448*/ 	.word	index@(_Z15SoftmaxWarpImplI24ElementwiseScaleMaskLoadIffbE11DirectStoreIffEfLi2ELi8ELi32ELi1ELb1EL9Algorithm0EEvT_T0_ll)
        /*044c*/ 	.word	0x00000021


	//----- nvinfo : EIATTR_FRAME_SIZE
	.align		4
.L_806:
        /*0450*/ 	.byte	0x04, 0x11
        /*0452*/ 	.short	(.L_808 - .L_807)
	.align		4
.L_807:
        /*0454*/ 	.word	index@($__internal_598_$__cuda_sm3x_div_rn_noftz_f32_slowpath)
        /*0458*/ 	.word	0x00000000


	//----- nvinfo : EIATTR_FRAME_SIZE
	.align		4
.L_808:
        /*045c*/ 	.byte	0x04, 0x11
        /*045e*/ 	.short	(.L_810 - .L_809)
	.align		4
.L_809:
        /*0460*/ 	.word	index@(_Z15SoftmaxWarpImplI24ElementwiseScaleMaskLoadIffbE11DirectStoreIffEfLi2ELi8ELi32ELi1ELb1EL9Algorithm0EEvT_T0_ll)
        /*0464*/ 	.word	0x00000000


	//----- nvinfo : EIATTR_REGCOUNT
	.align		4
.L_810:
        /*0468*/ 	.byte	0x04, 0x2f
        /*046a*/ 	.short	(.L_812 - .L_811)
	.align		4
.L_811:
        /*046c*/ 	.word	index@(_Z15SoftmaxWarpImplI24ElementwiseScaleMaskLoadIffbE11DirectStoreIffEfLi2ELi10ELi32ELi1ELb0EL9Algorithm0EEvT_T0_ll)
        /*0470*/ 	.word	0x00000027


	//----- nvinfo : EIATTR_FRAME_SIZE
	.align		4
.L_812:
        /*0474*/ 	.byte	0x04, 0x11
        /*0476*/ 	.short	(.L_814 - .L_813)
	.align		4
.L_813:
        /*0478*/ 	.word	index@($__internal_597_$__cuda_sm3x_div_rn_noftz_f32_slowpath)
        /*047c*/ 	.word	0x00000000


	//----- nvinfo : EIATTR_FRAME_SIZE
	.align		4
.L_814:
        /*0480*/ 	.byte	0x04, 0x11
        /*0482*/ 	.short	(.L_816 - .L_815)
	.align		4
.L_815:
        /*0484*/ 	.word	index@(_Z15SoftmaxWarpImplI24ElementwiseScaleMaskLoadIffbE11DirectStoreIffEfLi2ELi10ELi32ELi1ELb0EL9Algorithm0EEvT_T0_ll)
        /*0488*/ 	.word	0x00000000


	//----- nvinfo : EIATTR_REGCOUNT
	.align		4
.L_816:
        /*048c*/ 	.byte	0x04, 0x2f
        /*048e*/ 	.short	(.L_818 - .L_817)
	.align		4
.L_817:
        /*0490*/ 	.word	index@(_Z15SoftmaxWarpImplI24ElementwiseScaleMaskLoadIffbE11DirectStoreIffEfLi2ELi10ELi32ELi1ELb1EL9Algorithm0EEvT_T0_ll)
        /*0494*/ 	.word	0x00000025


	//----- nvinfo : EIATTR_FRAME_SIZE
	.align		4
.L_818:
        /*0498*/ 	.byte	0x04, 0x11
        /*049a*/ 	.short	(.L_820 - .L_819)
	.align		4
.L_819:
        /*049c*/ 	.word	index@($__internal_596_$__cuda_sm3x_div_rn_noftz_f32_slowpath)
        /*04a0*/ 	.word	0x00000000


	//----- nvinfo : EIATTR_FRAME_SIZE
	.align		4
.L_820:
        /*04a4*/ 	.byte	0x04, 0x11
        /*04a6*/ 	.short	(.L_822 - .L_821)
	.align		4
.L_821:
        /*04a8*/ 	.word	index@(_Z15SoftmaxWarpImplI24ElementwiseScaleMaskLoadIffbE11DirectStoreIffEfLi2ELi10ELi32ELi1ELb1EL9Algorithm0EEvT_T0_ll)
        /*04ac*/ 	.word	0x00000000


	//----- nvinfo : EIATTR_REGCOUNT
	.align		4
.L_822:
        /*04b0*/ 	.byte	0x04, 0x2f
        /*04b2*/ 	.short	(.L_824 - .L_823)
	.align		4
.L_823:
        /*04b4*/ 	.word	index@(_Z15SoftmaxWarpImplI24ElementwiseScaleMaskLoadIffbE11DirectStoreIffEfLi2ELi12ELi32ELi1ELb0EL9Algorithm0EEvT_T0_ll)
        /*04b8*/ 	.word	0x0000002b


	//----- nvinfo : EIATTR_FRAME_SIZE
	.align		4
.L_824:
        /*04bc*/ 	.byte	0x04, 0x11
        /*04be*/ 	.short	(.L_826 - .L_825)
	.align		4
.L_825:
        /*04c0*/ 	.word	index@($__internal_595_$__cuda_sm3x_div_rn_noftz_f32_slowpath)
        /*04c4*/ 	.word	0x00000000


	//----- nvinfo : EIATTR_FRAME_SIZE
	.align		4
.L_826:
        /*04c8*/ 	.byte	0x04, 0x11
        /*04ca*/ 	.short	(.L_828 - .L_827)
	.align		4
.L_827:
        /*04cc*/ 	.word	index@(_Z15SoftmaxWarpImplI24ElementwiseScaleMaskLoadIffbE11DirectStoreIffEfLi2ELi12ELi32ELi1ELb0EL9Algorithm0EEvT_T0_ll)
        /*04d0*/ 	.word	0x00000000


	//----- nvinfo : EIATTR_REGCOUNT
	.align		4
.L_828:
        /*04d4*/ 	.byte	0x04, 0x2f
        /*04d6*/ 	.short	(.L_830 - .L_829)
	.align		4
.L_829:
        /*04d8*/ 	.word	index@(_Z15SoftmaxWarpImplI24ElementwiseScaleMaskLoadIffbE11DirectStoreIffEfLi2ELi12ELi32ELi1ELb1EL9Algorithm0EEvT_T0_ll)
        /*04dc*/ 	.word	0x0000002f


	//----- nvinfo : EIATTR_FRAME_SIZE
	.align		4
.L_830:
        /*04e0*/ 	.byte	0x04, 0x11
        /*04e2*/ 	.short	(.L_832 - .L_831)
	.align		4
.L_831:
        /*04e4*/ 	.word	index@($__internal_594_$__cuda_sm3x_div_rn_noftz_f32_slowpath)
        /*04e8*/ 	.word	0x00000000


	//----- nvinfo : EIATTR_FRAME_SIZE
	.align		4
.L_832:
        /*04ec*/ 	.byte	0x04, 0x11
        /*04ee*/ 	.short	(.L_834 - .L_833)
	.align		4
.L_833:
        /*04f0*/ 	.word	index@(_Z15SoftmaxWarpImplI24ElementwiseScaleMaskLoadIffbE11DirectStoreIffEfLi2ELi12ELi32ELi1ELb1EL9Algorithm0EEvT_T0_ll)
        /*04f4*/ 	.word	0x00000000


	//----- nvinfo : EIATTR_REGCOUNT
	.align		4
.L_834:
        /*04f8*/ 	.byte	0x04, 0x2f
        /*04fa*/ 	.short	(.L_836 - .L_835)
	.align		4
.L_835:
        /*04fc*/ 	.word	index@(_Z15SoftmaxWarpImplI24ElementwiseScaleMaskLoadIffbE11DirectStoreIffEfLi2ELi14ELi32ELi1ELb0EL9Algorithm0EEvT_T0_ll)
        /*0500*/ 	.word	0x0000002b


	//----- nvinfo : EIATTR_FRAME_SIZE
	.align		4
.L_836:
        /*0504*/ 	.byte	0x04, 0x11
        /*0506*/ 	.short	(.L_838 - .L_837)
	.align		4
.L_837:
        /*0508*/ 	.word	index@($__internal_593_$__cuda_sm3x_div_rn_noftz_f32_slowpath)
        /*050c*/ 	.word	0x00000000


	//----- nvinfo : EIATTR_FRAME_SIZE
	.align		4
.L_838:
        /*0510*/ 	.byte	0x04, 0x11
        /*0512*/ 	.short	(.L_840 - .L_839)
	.align		4
.L_839:
        /*0514*/ 	.word	index@(_Z15SoftmaxWarpImplI24ElementwiseScaleMaskLoadIffbE11DirectStoreIffEfLi2ELi14ELi32ELi1ELb0EL9Algorithm0EEvT_T0_ll)
        /*0518*/ 	.word	0x00000000


	//----- nvinfo : EIATTR_REGCOUNT
	.align		4
.L_840:
        /*051c*/ 	.byte	0x04, 0x2f
        /*051e*/ 	.short	(.L_842 - .L_841)
	.align		4
.L_841:
        /*0520*/ 	.word	index@(_Z15SoftmaxWarpImplI24ElementwiseScaleMaskLoadIffbE11DirectStoreIffEfLi2ELi14ELi32ELi1ELb1EL9Algorithm0EEvT_T0_ll)
        /*0524*/ 	.word	0x00000033


	//----- nvinfo : EIATTR_FRAME_SIZE
	.align		4
.L_842:
        /*0528*/ 	.byte	0x04, 0x11
        /*052a*/ 	.short	(.L_844 - .L_843)
	.align		4
.L_843:
        /*052c*/ 	.word	index@($__internal_592_$__cuda_sm3x_div_rn_noftz_f32_slowpath)
        /*0530*/ 	.word	0x00000000


	//----- nvinfo : EIATTR_FRAME_SIZE
	.align		4
.L_844:
        /*0534*/ 	.byte	0x04, 0x11
        /*0536*/ 	.short	(.L_846 - .L_845)
	.align		4
.L_845:
        /*0538*/ 	.word	index@(_Z15SoftmaxWarpImplI24ElementwiseScaleMaskLoadIffbE11DirectStoreIffEfLi2ELi14ELi32ELi1ELb1EL9Algorithm0EEvT_T0_ll)
        /*053c*/ 	.word	0x00000000


	//----- nvinfo : EIATTR_REGCOUNT
	.align		4
.L_846:
        /*0540*/ 	.byte	0x04, 0x2f
        /*0542*/ 	.short	(.L_848 - .L_847)
	.align		4
.L_847:
        /*0544*/ 	.word	index@(_Z15SoftmaxWarpImplI24ElementwiseScaleMaskLoadIffbE11DirectStoreIffEfLi2ELi16ELi32ELi1ELb0EL9Algorithm0EEvT_T0_ll)
        /*0548*/ 	.word	0x00000037


	//----- nvinfo : EIATTR_FRAME_SIZE
	.align		4
.L_848:
        /*054c*/ 	.byte	0x04, 0x11
        /*054e*/ 	.short	(.L_850 - .L_849)
	.align		4
.L_849:
        /*0550*/ 	.word	index@($__internal_591_$__cuda_sm3x_div_rn_noftz_f32_slowpath)
        /*0554*/ 	.word	0x00000000


	//----- nvinfo : EIATTR_FRAME_SIZE
	.align		4
.L_850:
        /*0558*/ 	.byte	0x04, 0x11
        /*055a*/ 	.short	(.L_852 - .L_851)
	.align		4
.L_851:
        /*055c*/ 	.word	index@(_Z15SoftmaxWarpImplI24ElementwiseScaleMaskLoadIffbE11DirectStoreIffEfLi2ELi16ELi32ELi1ELb0EL9Algorithm0EEvT_T0_ll)
        /*0560*/ 	.word	0x00000000


	//----- nvinfo : EIATTR_REGCOUNT
	.align		4
.L_852:
        /*0564*/ 	.byte	0x04, 0x2f
        /*0566*/ 	.short	(.L_854 - .L_853)
	.align		4
.L_853:
        /*0568*/ 	.word	index@(_Z15SoftmaxWarpImplI24ElementwiseScaleMaskLoadIffbE11DirectStoreIffEfLi2ELi16ELi32ELi1ELb1EL9Algorithm0EEvT_T0_ll)
        /*056c*/ 	.word	0x00000039


	//----- nvinfo : EIATTR_FRAME_SIZE
	.align		4
.L_854:
        /*0570*/ 	.byte	0x04, 0x11
        /*0572*/ 	.short	(.L_856 - .L_855)
	.align		4
.L_855:
        /*0574*/ 	.word	index@($__internal_590_$__cuda_sm3x_div_rn_noftz_f32_slowpath)
        /*0578*/ 	.word	0x00000000


	//----- nvinfo : EIATTR_FRAME_SIZE
	.align		4
.L_856:
        /*057c*/ 	.byte	0x04, 0x11
        /*057e*/ 	.short	(.L_858 - .L_857)
	.align		4
.L_857:
        /*0580*/ 	.word	index@(_Z15SoftmaxWarpImplI24ElementwiseScaleMaskLoadIffbE11DirectStoreIffEfLi2ELi16ELi32ELi1ELb1EL9Algorithm0EEvT_T0_ll)
        /*0584*/ 	.word	0x00000000


	//----- nvinfo : EIATTR_REGCOUNT
	.align		4
.L_858:
        /*0588*/ 	.byte	0x04, 0x2f
        /*058a*/ 	.short	(.L_860 - .L_859)
	.align		4
.L_859:
        /*058c*/ 	.word	index@(_Z15SoftmaxWarpImplI24ElementwiseScaleMaskLoadIffbE11DirectStoreIffEfLi2ELi18ELi32ELi1ELb0EL9Algorithm0EEvT_T0_ll)
        /*0590*/ 	.word	0x00000037


	//----- nvinfo : EIATTR_FRAME_SIZE
	.align		4
.L_860:
        /*0594*/ 	.byte	0x04, 0x11
        /*0596*/ 	.short	(.L_862 - .L_861)
	.align		4
.L_861:
        /*0598*/ 	.word	index@($__internal_589_$__cuda_sm3x_div_rn_noftz_f32_slowpath)
        /*059c*/ 	.word	0x00000000


	//----- nvinfo : EIATTR_FRAME_SIZE
	.align		4
.L_862:
        /*05a0*/ 	.byte	0x04, 0x11
        /*05a2*/ 	.short	(.L_864 - .L_863)
	.align		4
.L_863:
        /*05a4*/ 	.word	index@(_Z15SoftmaxWarpImplI24ElementwiseScaleMaskLoadIffbE11DirectStoreIffEfLi2ELi18ELi32ELi1ELb0EL9Algorithm0EEvT_T0_ll)
        /*05a8*/ 	.word	0x00000000


	//----- nvinfo : EIATTR_REGCOUNT
	.align		4
.L_864:
        /*05ac*/ 	.byte	0x04, 0x2f
        /*05ae*/ 	.short	(.L_866 - .L_865)
	.align		4
.L_865:
        /*05b0*/ 	.word	index@(_Z15SoftmaxWarpImplI24ElementwiseScaleMaskLoadIffbE11DirectStoreIffEfLi2ELi18ELi32ELi1ELb1EL9Algorithm0EEvT_T0_ll)
        /*05b4*/ 	.word	0x0000003d


	//----- nvinfo : EIATTR_FRAME_SIZE
	.align		4
.L_866:
        /*05b8*/ 	.byte	0x04, 0x11
        /*05ba*/ 	.short	(.L_868 - .L_867)
	.align		4
.L_867:
        /*05bc*/ 	.word	index@($__internal_588_$__cuda_sm3x_div_rn_noftz_f32_slowpath)
        /*05c0*/ 	.word	0x00000000


	//----- nvinfo : EIATTR_FRAME_SIZE
	.align		4
.L_868:
        /*05c4*/ 	.byte	0x04, 0x11
        /*05c6*/ 	.short	(.L_870 - .L_869)
	.align		4
.L_869:
        /*05c8*/ 	.word	index@(_Z15SoftmaxWarpImplI24ElementwiseScaleMaskLoadIffbE11DirectStoreIffEfLi2ELi18ELi32ELi1ELb1EL9Algorithm0EEvT_T0_ll)
        /*05cc*/ 	.word	0x00000000


	//----- nvinfo : EIATTR_REGCOUNT
	.align		4
.L_870:
        /*05d0*/ 	.byte	0x04, 0x2f
        /*05d2*/ 	.short	(.L_872 - .L_871)
	.align		4
.L_871:
        /*05d4*/ 	.word	index@(_Z15SoftmaxWarpImplI24ElementwiseScaleMaskLoadIffbE11DirectStoreIffEfLi2ELi20ELi32ELi1ELb0EL9Algorithm0EEvT_T0_ll)
        /*05d8*/ 	.word	0x00000037


	//----- nvinfo : EIATTR_FRAME_SIZE
	.align		4
.L_872:
        /*05dc*/ 	.byte	0x04, 0x11
        /*05de*/ 	.short	(.L_874 - .L_873)
	.align		4
.L_873:
        /*05e0*/ 	.word	index@($__internal_587_$__cuda_sm3x_div_rn_noftz_f32_slowpath)
        /*05e4*/ 	.word	0x00000000


	//----- nvinfo : EIATTR_FRAME_SIZE
	.align		4
.L_874:
        /*05e8*/ 	.byte	0x04, 0x11
        /*05ea*/ 	.short	(.L_876 - .L_875)
	.align		4
.L_875:
        /*05ec*/ 	.word	index@(_Z15SoftmaxWarpImplI24ElementwiseScaleMaskLoadIffbE11DirectStoreIffEfLi2ELi20ELi32ELi1ELb0EL9Algorithm0EEvT_T0_ll)
        /*05f0*/ 	.word	0x00000000


	//----- nvinfo : EIATTR_REGCOUNT
	.align		4
.L_876:
        /*05f4*/ 	.byte	0x04, 0x2f
        /*05f6*/ 	.short	(.L_878 - .L_877)
	.align		4
.L_877:
        /*05f8*/ 	.word	index@(_Z15SoftmaxWarpImplI24ElementwiseScaleMaskLoadIffbE11DirectStoreIffEfLi2ELi20ELi32ELi1ELb1EL9Algorithm0EEvT_T0_ll)
        /*05fc*/ 	.word	0x00000043


	//----- nvinfo : EIATTR_FRAME_SIZE
	.align		4
.L_878:
        /*0600*/ 	.byte	0x04, 0x11
        /*0602*/ 	.short	(.L_880 - .L_879)
	.align		4
.L_879:
        /*0604*/ 	.word	index@($__internal_586_$__cuda_sm3x_div_rn_noftz_f32_slowpath)
        /*0608*/ 	.word	0x00000000


	//----- nvinfo : EIATTR_FRAME_SIZE
	.align		4
.L_880:
        /*060c*/ 	.byte	0x04, 0x11
        /*060e*/ 	.short	(.L_882 - .L_881)
	.align		4
.L_881:
        /*0610*/ 	.word	index@(_Z15SoftmaxWarpImplI24ElementwiseScaleMaskLoadIffbE11DirectStoreIffEfLi2ELi20ELi32ELi1ELb1EL9Algorithm0EEvT_T0_ll)
        /*0614*/ 	.word	0x00000000


	//----- nvinfo : EIATTR_REGCOUNT
	.align		4
.L_882:
        /*0618*/ 	.byte	0x04, 0x2f
        /*061a*/ 	.short	(.L_884 - .L_883)
	.align		4
.L_883:
        /*061c*/ 	.word	index@(_Z15SoftmaxWarpImplI24ElementwiseScaleMaskLoadIffbE11DirectStoreIffEfLi2ELi22ELi32ELi1ELb0EL9Algorithm0EEvT_T0_ll)
        /*0620*/ 	.word	0x0000003f


	//----- nvinfo : EIATTR_FRAME_SIZE
	.align		4
.L_884:
        /*0624*/ 	.byte	0x04, 0x11
        /*0626*/ 	.short	(.L_886 - .L_885)
	.align		4
.L_885:
        /*0628*/ 	.word	index@($__internal_585_$__cuda_sm3x_div_rn_noftz_f32_slowpath)
        /*062c*/ 	.word	0x00000000


	//----- nvinfo : EIATTR_FRAME_SIZE
	.align		4
.L_886:
        /*0630*/ 	.byte	0x04, 0x11
        /*0632*/ 	.short	(.L_888 - .L_887)
	.align		4
.L_887:
        /*0634*/ 	.word	index@(_Z15SoftmaxWarpImplI24ElementwiseScaleMaskLoadIffbE11DirectStoreIffEfLi2ELi22ELi32ELi1ELb0EL9Algorithm0EEvT_T0_ll)
        /*0638*/ 	.word	0x00000000


	//----- nvinfo : EIATTR_REGCOUNT
	.align		4
.L_888:
        /*063c*/ 	.byte	0x04, 0x2f
        /*063e*/ 	.short	(.L_890 - .L_889)
	.align		4
.L_889:
        /*0640*/ 	.word	index@(_Z15SoftmaxWarpImplI24ElementwiseScaleMaskLoadIffbE11DirectStoreIffEfLi2ELi22ELi32ELi1ELb1EL9Algorithm0EEvT_T0_ll)
        /*0644*/ 	.word	0x00000047


	//----- nvinfo : EIATTR_FRAME_SIZE
	.align		4
.L_890:
        /*0648*/ 	.byte	0x04, 0x11
        /*064a*/ 	.short	(.L_892 - .L_891)
	.align		4
.L_891:
        /*064c*/ 	.word	index@($__internal_584_$__cuda_sm3x_div_rn_noftz_f32_slowpath)
        /*0650*/ 	.word	0x00000000


	//----- nvinfo : EIATTR_FRAME_SIZE
	.align		4
.L_892:
        /*0654*/ 	.byte	0x04, 0x11
        /*0656*/ 	.short	(.L_894 - .L_893)
	.align		4
.L_893:
        /*0658*/ 	.word	index@(_Z15SoftmaxWarpImplI24ElementwiseScaleMaskLoadIffbE11DirectStoreIffEfLi2ELi22ELi32ELi1ELb1EL9Algorithm0EEvT_T0_ll)
        /*065c*/ 	.word	0x00000000


	//----- nvinfo : EIATTR_REGCOUNT
	.align		4
.L_894:
        /*0660*/ 	.byte	0x04, 0x2f
        /*0662*/ 	.short	(.L_896 - .L_895)
	.align		4
.L_895:
        /*0664*/ 	.word	index@(_Z15SoftmaxWarpImplI24ElementwiseScaleMaskLoadIffbE11DirectStoreIffEfLi2ELi24ELi32ELi1ELb0EL9Algorithm0EEvT_T0_ll)
        /*0668*/ 	.word	0x00000041


	//----- nvinfo : EIATTR_FRAME_SIZE
	.align		4
.L_896:
        /*066c*/ 	.byte	0x04, 0x11
        /*066e*/ 	.short	(.L_898 - .L_897)
	.align		4
.L_897:
        /*0670*/ 	.word	index@($__internal_583_$__cuda_sm3x_div_rn_noftz_f32_slowpath)
        /*0674*/ 	.word	0x00000000


	//----- nvinfo : EIATTR_FRAME_SIZE
	.align		4
.L_898:
        /*0678*/ 	.byte	0x04, 0x11
        /*067a*/ 	.short	(.L_900 - .L_899)
	.align		4
.L_899:
        /*067c*/ 	.word	index@(_Z15SoftmaxWarpImplI24ElementwiseScaleMaskLoadIffbE11DirectStoreIffEfLi2ELi24ELi32ELi1ELb0EL9Algorithm0EEvT_T0_ll)
        /*0680*/ 	.word	0x00000000


	//----- nvinfo : EIATTR_REGCOUNT
	.align		4
.L_900:
        /*0684*/ 	.byte	0x04, 0x2f
        /*0686*/ 	.short	(.L_902 - .L_901)
	.align		4
.L_901:
        /*0688*/ 	.word	index@(_Z15SoftmaxWarpImplI24ElementwiseScaleMaskLoadIffbE11DirectStoreIffEfLi2ELi24ELi32ELi1ELb1EL9Algorithm0EEvT_T0_ll)
        /*068c*/ 	.word	0x0000004b


	//----- nvinfo : EIATTR_FRAME_SIZE
	.align		4
.L_902:
        /*0690*/ 	.byte	0x04, 0x11
        /*0692*/ 	.short	(.L_904 - .L_903)
	.align		4
.L_903:
        /*0694*/ 	.word	index@($__internal_582_$__cuda_sm3x_div_rn_noftz_f32_slowpath)
        /*0698*/ 	.word	0x00000000


	//----- nvinfo : EIATTR_FRAME_SIZE
	.align		4
.L_904:
        /*069c*/ 	.byte	0x04, 0x11
        /*069e*/ 	.short	(.L_906 - .L_905)
	.align		4
.L_905:
        /*06a0*/ 	.word	index@(_Z15SoftmaxWarpImplI24ElementwiseScaleMaskLoadIffbE11DirectStoreIffEfLi2ELi24ELi32ELi1ELb1EL9Algorithm0EEvT_T0_ll)
        /*06a4*/ 	.word	0x00000000


	//----- nvinfo : EIATTR_REGCOUNT
	.align		4
.L_906:
        /*06a8*/ 	.byte	0x04, 0x2f
        /*06aa*/ 	.short	(.L_908 - .L_907)
	.align		4
.L_907:
        /*06ac*/ 	.word	index@(_Z15SoftmaxWarpImplI24ElementwiseScaleMaskLoadIffbE11DirectStoreIffEfLi2ELi26ELi32ELi1ELb0EL9Algorithm0EEvT_T0_ll)
        /*06b0*/ 	.word	0x00000048


	//----- nvinfo : EIATTR_FRAME_SIZE
	.align		4
.L_908:
        /*06b4*/ 	.byte	0x04, 0x11
        /*06b6*/ 	.short	(.L_910 - .L_909)
	.align		4
.L_909:
        /*06b8*/ 	.word	index@($__internal_581_$__cuda_sm3x_div_rn_noftz_f32_slowpath)
        /*06bc*/ 	.word	0x00000000


	//----- nvinfo : EIATTR_FRAME_SIZE
	.align		4
.L_910:
        /*06c0*/ 	.byte	0x04, 0x11
        /*06c2*/ 	.short	(.L_912 - .L_911)
	.align		4
.L_911:
        /*06c4*/ 	.word	index@(_Z15SoftmaxWarpImplI24ElementwiseScaleMaskLoadIffbE11DirectStoreIffEfLi2ELi26ELi32ELi1ELb0EL9Algorithm0EEvT_T0_ll)
        /*06c8*/ 	.word	0x00000000


	//----- nvinfo : EIATTR_REGCOUNT
	.align		4
.L_912:
        /*06cc*/ 	.byte	0x04, 0x2f
        /*06ce*/ 	.short	(.L_914 - .L_913)
	.align		4
.L_913:
        /*06d0*/ 	.word	index@(_Z15SoftmaxWarpImplI24ElementwiseScaleMaskLoadIffbE11DirectStoreIffEfLi2ELi26ELi32ELi1ELb1EL9Algorithm0EEvT_T0_ll)
        /*06d4*/ 	.word	0x00000055


	//----- nvinfo : EIATTR_FRAME_SIZE
	.align		4
.L_914:
        /*06d8*/ 	.byte	0x04, 0x11
        /*06da*/ 	.short	(.L_916 - .L_915)
	.align		4
.L_915:
        /*06dc*/ 	.word	index@($__internal_580_$__cuda_sm3x_div_rn_noftz_f32_slowpath)
        /*06e0*/ 	.word	0x00000000


	//----- nvinfo : EIATTR_FRAME_SIZE
	.align		4
.L_916:
        /*06e4*/ 	.byte	0x04, 0x11
        /*06e6*/ 	.short	(.L_918 - .L_917)
	.align		4
.L_917:
        /*06e8*/ 	.word	index@(_Z15SoftmaxWarpImplI24ElementwiseScaleMaskLoadIffbE11DirectStoreIffEfLi2ELi26ELi32ELi1ELb1EL9Algorithm0EEvT_T0_ll)
        /*06ec*/ 	.word	0x00000000


	//----- nvinfo : EIATTR_REGCOUNT
	.align		4
.L_918:
        /*06f0*/ 	.byte	0x04, 0x2f
        /*06f2*/ 	.short	(.L_920 - .L_919)
	.align		4
.L_919:
        /*06f4*/ 	.word	index@(_Z15SoftmaxWarpImplI24ElementwiseScaleMaskLoadIffbE11DirectStoreIffEfLi2ELi28ELi32ELi1ELb0EL9Algorithm0EEvT_T0_ll)
        /*06f8*/ 	.word	0x0000004d


	//----- nvinfo : EIATTR_FRAME_SIZE
	.align		4
.L_920:
        /*06fc*/ 	.byte	0x04, 0x11
        /*06fe*/ 	.short	(.L_922 - .L_921)
	.align		4
.L_921:
        /*0700*/ 	.word	index@($__internal_579_$__cuda_sm3x_div_rn_noftz_f32_slowpath)
        /*0704*/ 	.word	0x00000000


	//----- nvinfo : EIATTR_FRAME_SIZE
	.align		4
.L_922:
        /*0708*/ 	.byte	0x04, 0x11
        /*070a*/ 	.short	(.L_924 - .L_923)
	.align		4
.L_923:
        /*070c*/ 	.word	index@(_Z15SoftmaxWarpImplI24ElementwiseScaleMaskLoadIffbE11DirectStoreIffEfLi2ELi28ELi32ELi1ELb0EL9Algorithm0EEvT_T0_ll)
        /*0710*/ 	.word	0x00000000


	//----- nvinfo : EIATTR_REGCOUNT
	.align		4
.L_924:
        /*0714*/ 	.byte	0x04, 0x2f
        /*0716*/ 	.short	(.L_926 - .L_925)
	.align		4
.L_925:
        /*0718*/ 	.word	index@(_Z15SoftmaxWarpImplI24ElementwiseScaleMaskLoadIffbE11DirectStoreIffEfLi2ELi28ELi32ELi1ELb1EL9Algorithm0EEvT_T0_ll)
        /*071c*/ 	.word	0x00000058


	//----- nvinfo : EIATTR_FRAME_SIZE
	.align		4
.L_926:
        /*0720*/ 	.byte	0x04, 0x11
        /*0722*/ 	.short	(.L_928 - .L_927)
	.align		4
.L_927:
        /*0724*/ 	.word	index@($__internal_578_$__cuda_sm3x_div_rn_noftz_f32_slowpath)
        /*0728*/ 	.word	0x00000000


	//----- nvinfo : EIATTR_FRAME_SIZE
	.align		4
.L_928:
        /*072c*/ 	.byte	0x04, 0x11
        /*072e*/ 	.short	(.L_930 - .L_929)
	.align		4
.L_929:
        /*0730*/ 	.word	index@(_Z15SoftmaxWarpImplI24ElementwiseScaleMaskLoadIffbE11DirectStoreIffEfLi2ELi28ELi32ELi1ELb1EL9Algorithm0EEvT_T0_ll)
        /*0734*/ 	.word	0x00000000


	//----- nvinfo : EIATTR_REGCOUNT
	.align		4
.L_930:
        /*0738*/ 	.byte	0x04, 0x2f
        /*073a*/ 	.short	(.L_932 - .L_931)
	.align		4
.L_931:
        /*073c*/ 	.word	index@(_Z15SoftmaxWarpImplI24ElementwiseScaleMaskLoadIffbE11DirectStoreIffEfLi2ELi30ELi32ELi1ELb0EL9Algorithm0EEvT_T0_ll)
        /*0740*/ 	.word	0x00000050


	//----- nvinfo : EIATTR_FRAME_SIZE
	.align		4
.L_932:
        /*0744*/ 	.byte	0x04, 0x11
        /*0746*/ 	.short	(.L_934 - .L_933)
	.align		4
.L_933:
        /*0748*/ 	.word	index@($__internal_577_$__cuda_sm3x_div_rn_noftz_f32_slowpath)
        /*074c*/ 	.word	0x00000000


	//----- nvinfo : EIATTR_FRAME_SIZE
	.align		4
.L_934:
        /*0750*/ 	.byte	0x04, 0x11
        /*0752*/ 	.short	(.L_936 - .L_935)
	.align		4
.L_935:
        /*0754*/ 	.word	index@(_Z15SoftmaxWarpImplI24ElementwiseScaleMaskLoadIffbE11DirectStoreIffEfLi2ELi30ELi32ELi1ELb0EL9Algorithm0EEvT_T0_ll)
        /*0758*/ 	.word	0x00000000


	//----- nvinfo : EIATTR_REGCOUNT
	.align		4
.L_936:
        /*075c*/ 	.byte	0x04, 0x2f
        /*075e*/ 	.short	(.L_938 - .L_937)
	.align		4
.L_937:
        /*0760*/ 	.word	index@(_Z15SoftmaxWarpImplI24ElementwiseScaleMaskLoadIffbE11DirectStoreIffEfLi2ELi30ELi32ELi1ELb1EL9Algorithm0EEvT_T0_ll)
        /*0764*/ 	.word	0x00000060


	//----- nvinfo : EIATTR_FRAME_SIZE
	.align		4
.L_938:
        /*0768*/ 	.byte	0x04, 0x11
        /*076a*/ 	.short	(.L_940 - .L_939)
	.align		4
.L_939:
        /*076c*/ 	.word	index@($__internal_576_$__cuda_sm3x_div_rn_noftz_f32_slowpath)
        /*0770*/ 	.word	0x00000000


	//----- nvinfo : EIATTR_FRAME_SIZE
	.align		4
.L_940:
        /*0774*/ 	.byte	0x04, 0x11
        /*0776*/ 	.short	(.L_942 - .L_941)
	.align		4
.L_941:
        /*0778*/ 	.word	index@(_Z15SoftmaxWarpImplI24ElementwiseScaleMaskLoadIffbE11DirectStoreIffEfLi2ELi30ELi32ELi1ELb1EL9Algorithm0EEvT_T0_ll)
        /*077c*/ 	.word	0x00000000


	//----- nvinfo : EIATTR_REGCOUNT
	.align		4
.L_942:
        /*0780*/ 	.byte	0x04, 0x2f
        /*0782*/ 	.short	(.L_944 - .L_943)
	.align		4
.L_943:
        /*0784*/ 	.word	index@(_Z15SoftmaxWarpImplI24ElementwiseScaleMaskLoadIffbE11DirectStoreIffEfLi2ELi32ELi32ELi1ELb0EL9Algorithm0EEvT_T0_ll)
        /*0788*/ 	.word	0x0000004d


	//----- nvinfo : EIATTR_FRAME_SIZE
	.align		4
.L_944:
        /*078c*/ 	.byte	0x04, 0x11
        /*078e*/ 	.short	(.L_946 - .L_945)
	.align		4
.L_945:
        /*0790*/ 	.word	index@($__internal_575_$__cuda_sm3x_div_rn_noftz_f32_slowpath)
        /*0794*/ 	.word	0x00000000


	//----- nvinfo : EIATTR_FRAME_SIZE
	.align		4
.L_946:
        /*0798*/ 	.byte	0x04, 0x11
        /*079a*/ 	.short	(.L_948 - .L_947)
	.align		4
.L_947:
        /*079c*/ 	.word	index@(_Z15SoftmaxWarpImplI24ElementwiseScaleMaskLoadIffbE11DirectStoreIffEfLi2ELi32ELi32ELi1ELb0EL9Algorithm0EEvT_T0_ll)
        /*07a0*/ 	.word	0x00000000


	//----- nvinfo : EIATTR_REGCOUNT
	.align		4
.L_948:
        /*07a4*/ 	.byte	0x04, 0x2f
        /*07a6*/ 	.short	(.L_950 - .L_949)
	.align		4
.L_949:
        /*07a8*/ 	.word	index@(_Z15SoftmaxWarpImplI24ElementwiseScaleMaskLoadIffbE11DirectStoreIffEfLi2ELi32ELi32ELi1ELb1EL9Algorithm0EEvT_T0_ll)
        /*07ac*/ 	.word	0x0000005f


	//----- nvinfo : EIATTR_FRAME_SIZE
	.align		4
.L_950:
        /*07b0*/ 	.byte	0x04, 0x11
        /*07b2*/ 	.short	(.L_952 - .L_951)
	.align		4
.L_951:
        /*07b4*/ 	.word	index@($__internal_574_$__cuda_sm3x_div_rn_noftz_f32_slowpath)
        /*07b8*/ 	.word	0x00000000


	//----- nvinfo : EIATTR_FRAME_SIZE
	.align		4
.L_952:
        /*07bc*/ 	.byte	0x04, 0x11
        /*07be*/ 	.short	(.L_954 - .L_953)
	.align		4
.L_953:
        /*07c0*/ 	.word	index@(_Z15SoftmaxWarpImplI24ElementwiseScaleMaskLoadIffbE11DirectStoreIffEfLi2ELi32ELi32ELi1ELb1EL9Algorithm0EEvT_T0_ll)
        /*07c4*/ 	.word	0x00000000


	//----- nvinfo : EIATTR_REGCOUNT
	.align		4
.L_954:
        /*07c8*/ 	.byte	0x04, 0x2f
        /*07ca*/ 	.short	(.L_956 - .L_955)
	.align		4
.L_955:
        /*07cc*/ 	.word	index@(_Z15SoftmaxWarpImplI24ElementwiseScaleMaskLoadIffbE11DirectStoreIffEfLi1ELi1ELi1ELi2ELb0EL9Algorithm0EEvT_T0_ll)
        /*07d0*/ 	.word	0x00000020


	//----- nvinfo : EIATTR_FRAME_SIZE
	.align		4
.L_956:
        /*07d4*/ 	.byte	0x04, 0x11
        /*07d6*/ 	.short	(.L_958 - .L_957)
	.align		4
.L_957:
        /*07d8*/ 	.word	index@($__internal_573_$__cuda_sm3x_div_rn_noftz_f32_slowpath)
        /*07dc*/ 	.word	0x00000000


	//----- nvinfo : EIATTR_FRAME_SIZE
	.align		4
.L_958:
        /*07e0*/ 	.byte	0x04, 0x11
        /*07e2*/ 	.short	(.L_960 - .L_959)
	.align		4
.L_959:
        /*07e4*/ 	.word	index@($__internal_572_$__cuda_sm20_div_u64)
        /*07e8*/ 	.word	0x00000000


	//----- nvinfo : EIATTR_FRAME_SIZE
	.align		4
.L_960:
        /*07ec*/ 	.byte	0x04, 0x11
        /*07ee*/ 	.short	(.L_962 - .L_961)
	.align		4
.L_961:
        /*07f0*/ 	.word	index@(_Z15SoftmaxWarpImplI24ElementwiseScaleMaskLoadIffbE11DirectStoreIffEfLi1ELi1ELi1ELi2ELb0EL9Algorithm0EEvT_T0_ll)
        /*07f4*/ 	.word	0x00000000


	//----- nvinfo : EIATTR_REGCOUNT
	.align		4
.L_962:
        /*07f8*/ 	.byte	0x04, 0x2f
        /*07fa*/ 	.short	(.L_964 - .L_963)
	.align		4
.L_963:
        /*07fc*/ 	.word	index@(_Z15SoftmaxWarpImplI24ElementwiseScaleMaskLoadIffbE11DirectStoreIffEfLi1ELi1ELi1ELi2ELb1EL9Algorithm0EEvT_T0_ll)
        /*0800*/ 	.word	0x0000001e


	//----- nvinfo : EIATTR_FRAME_SIZE
	.align		4
.L_964:
        /*0804*/ 	.byte	0x04, 0x11
        /*0806*/ 	.short	(.L_966 - .L_965)
	.align		4
.L_965:
        /*0808*/ 	.word	index@($__internal_571_$__cuda_sm3x_div_rn_noftz_f32_slowpath)
        /*080c*/ 	.word	0x00000000


	//----- nvinfo : EIATTR_FRAME_SIZE
	.align		4
.L_966:
        /*0810*/ 	.byte	0x04, 0x11
        /*0812*/ 	.short	(.L_968 - .L_967)
	.align		4
.L_967:
        /*0814*/ 	.word	index@($__internal_570_$__cuda_sm20_div_u64)
        /*0818*/ 	.word	0x00000000


	//----- nvinfo : EIATTR_FRAME_SIZE
	.align		4
.L_968:
        /*081c*/ 	.byte	0x04, 0x11
        /*081e*/ 	.short	(.L_970 - .L_969)
	.align		4
.L_969:
        /*0820*/ 	.word	index@(_Z15SoftmaxWarpImplI24ElementwiseScaleMaskLoadIffbE11DirectStoreIffEfLi1ELi1ELi1ELi2ELb1EL9Algorithm0EEvT_T0_ll)
        /*0824*/ 	.word	0x00000000


	//----- nvinfo : EIATTR_REGCOUNT
	.align		4
.L_970:
        /*0828*/ 	.byte	0x04, 0x2f
        /*082a*/ 	.short	(.L_972 - .L_971)
	.align		4
.L_971:
        /*082c*/ 	.word	index@(_Z15SoftmaxWarpImplI24ElementwiseScaleMaskLoadIffbE11DirectStoreIffEfLi1ELi1ELi1ELi1ELb0EL9Algorithm0EEvT_T0_ll)
        /*0830*/ 	.word	0x00000022


	//----- nvinfo : EIATTR_FRAME_SIZE
	.align		4
.L_972:
        /*0834*/ 	.byte	0x04, 0x11
        /*0836*/ 	.short	(.L_974 - .L_973)
	.align		4
.L_973:
        /*0838*/ 	.word	index@($__internal_569_$__cuda_sm3x_div_rn_noftz_f32_slowpath)
        /*083c*/ 	.word	0x00000000


	//----- nvinfo : EIATTR_FRAME_SIZE
	.align		4
.L_974:
        /*0840*/ 	.byte	0x04, 0x11
        /*0842*/ 	.short	(.L_976 - .L_975)
	.align		4
.L_975:
        /*0844*/ 	.word	index@($__internal_568_$__cuda_sm20_div_u64)
        /*0848*/ 	.word	0x00000000


	//----- nvinfo : EIATTR_FRAME_SIZE
	.align		4
.L_976:
        /*084c*/ 	.byte	0x04, 0x11
        /*084e*/ 	.short	(.L_978 - .L_977)
	.align		4
.L_977:
        /*0850*/ 	.word	index@(_Z15SoftmaxWarpImplI24ElementwiseScaleMaskLoadIffbE11DirectStoreIffEfLi1ELi1ELi1ELi1ELb0EL9Algorithm0EEvT_T0_ll)
        /*0854*/ 	.word	0x00000000


	//----- nvinfo : EIATTR_REGCOUNT
	.align		4
.L_978:
        /*0858*/ 	.byte	0x04, 0x2f
        /*085a*/ 	.short	(.L_980 - .L_979)
	.align		4
.L_979:
        /*085c*/ 	.word	index@(_Z15SoftmaxWarpImplI24ElementwiseScaleMaskLoadIffbE11DirectStoreIffEfLi1ELi1ELi1ELi1ELb1EL9Algorithm0EEvT_T0_ll)
        /*0860*/ 	.word	0x00000025


	//----- nvinfo : EIATTR_FRAME_SIZE
	.align		4
.L_980:
        /*0864*/ 	.byte	0x04, 0x11
        /*0866*/ 	.short	(.L_982 - .L_981)
	.align		4
.L_981:
        /*0868*/ 	.word	index@($__internal_567_$__cuda_sm3x_div_rn_noftz_f32_slowpath)
        /*086c*/ 	.word	0x00000000


	//----- nvinfo : EIATTR_FRAME_SIZE
	.align		4
.L_982:
        /*0870*/ 	.byte	0x04, 0x11
        /*0872*/ 	.short	(.L_984 - .L_983)
	.align		4
.L_983:
        /*0874*/ 	.word	index@($__internal_566_$__cuda_sm20_div_u64)
        /*0878*/ 	.word	0x00000000


	//----- nvinfo : EIATTR_FRAME_SIZE
	.align		4
.L_984:
        /*087c*/ 	.byte	0x04, 0x11
        /*087e*/ 	.short	(.L_986 - .L_985)
	.align		4
.L_985:
        /*0880*/ 	.word	index@(_Z15SoftmaxWarpImplI24ElementwiseScaleMaskLoadIffbE11DirectStoreIffEfLi1ELi1ELi1ELi1ELb1EL9Algorithm0EEvT_T0_ll)
        /*0884*/ 	.word	0x00000000


	//----- nvinfo : EIATTR_REGCOUNT
	.align		4
.L_986:
        /*0888*/ 	.byte	0x04, 0x2f
        /*088a*/ 	.short	(.L_988 - .L_987)
	.align		4
.L_987:
        /*088c*/ 	.word	index@(_Z15SoftmaxWarpImplI24ElementwiseScaleMaskLoadIffbE11DirectStoreIffEfLi1ELi1ELi2ELi2ELb0EL9Algorithm0EEvT_T0_ll)
        /*0890*/ 	.word	0x0000001a


	//----- nvinfo : EIATTR_FRAME_SIZE
	.align		4
.L_988:
        /*0894*/ 	.byte	0x04, 0x11
        /*0896*/ 	.short	(.L_990 - .L_989)
	.align		4
.L_989:
        /*0898*/ 	.word	index@($__internal_565_$__cuda_sm3x_div_rn_noftz_f32_slowpath)
        /*089c*/ 	.word	0x00000000


	//----- nvinfo : EIATTR_FRAME_SIZE
	.align		4
.L_990:
        /*08a0*/ 	.byte	0x04, 0x11
        /*08a2*/ 	.short	(.L_992 - .L_991)
	.align		4
.L_991:
        /*08a4*/ 	.word	index@(_Z15SoftmaxWarpImplI24ElementwiseScaleMaskLoadIffbE11DirectStoreIffEfLi1ELi1ELi2ELi2ELb0EL9Algorithm0EEvT_T0_ll)
        /*08a8*/ 	.word	0x00000000


	//----- nvinfo : EIATTR_REGCOUNT
	.align		4
.L_992:
        /*08ac*/ 	.byte	0x04, 0x2f
        /*08ae*/ 	.short	(.L_994 - .L_993)
	.align		4
.L_993:
        /*08b0*/ 	.word	index@(_Z15SoftmaxWarpImplI24ElementwiseScaleMaskLoadIffbE11DirectStoreIffEfLi1ELi1ELi2ELi2ELb1EL9Algorithm0EEvT_T0_ll)
        /*08b4*/ 	.word	0x0000001a


	//----- nvinfo : EIATTR_FRAME_SIZE
	.align		4
.L_994:
        /*08b8*/ 	.byte	0x04, 0x11
        /*08ba*/ 	.short	(.L_996 - .L_995)
	.align		4
.L_995:
        /*08bc*/ 	.word	index@($__internal_564_$__cuda_sm3x_div_rn_noftz_f32_slowpath)
        /*08c0*/ 	.word	0x00000000


	//----- nvinfo : EIATTR_FRAME_SIZE
	.align		4
.L_996:
        /*08c4*/ 	.byte	0x04, 0x11
        /*08c6*/ 	.short	(.L_998 - .L_997)
	.align		4
.L_997:
        /*08c8*/ 	.word	index@(_Z15SoftmaxWarpImplI24ElementwiseScaleMaskLoadIffbE11DirectStoreIffEfLi1ELi1ELi2ELi2ELb1EL9Algorithm0EEvT_T0_ll)
        /*08cc*/ 	.word	0x00000000


	//----- nvinfo : EIATTR_REGCOUNT
	.align		4
.L_998:
        /*08d0*/ 	.byte	0x04, 0x2f
        /*08d2*/ 	.short	(.L_1000 - .L_999)
	.align		4
.L_999:
        /*08d4*/ 	.word	index@(_Z15SoftmaxWarpImplI24ElementwiseScaleMaskLoadIffbE11DirectStoreIffEfLi1ELi1ELi2ELi1ELb0EL9Algorithm0EEvT_T0_ll)
        /*08d8*/ 	.word	0x00000018


	//----- nvinfo : EIATTR_FRAME_SIZE
	.align		4
.L_1000:
        /*08dc*/ 	.byte	0x04, 0x11
        /*08de*/ 	.short	(.L_1002 - .L_1001)
	.align		4
.L_1001:
        /*08e0*/ 	.word	index@($__internal_563_$__cuda_sm3x_div_rn_noftz_f32_slowpath)
        /*08e4*/ 	.word	0x00000000


	//----- nvinfo : EIATTR_FRAME_SIZE
	.align		4
.L_1002:
        /*08e8*/ 	.byte	0x04, 0x11
        /*08ea*/ 	.short	(.L_1004 - .L_1003)
	.align		4
.L_1003:
        /*08ec*/ 	.word	index@(_Z15SoftmaxWarpImplI24ElementwiseScaleMaskLoadIffbE11DirectStoreIffEfLi1ELi1ELi2ELi1ELb0EL9Algorithm0EEvT_T0_ll)
        /*08f0*/ 	.word	0x00000000


	//----- nvinfo : EIATTR_REGCOUNT
	.align		4
.L_1004:
        /*08f4*/ 	.byte	0x04, 0x2f
        /*08f6*/ 	.short	(.L_1006 - .L_1005)
	.align		4
.L_1005:
        /*08f8*/ 	.word	index@(_Z15SoftmaxWarpImplI24ElementwiseScaleMaskLoadIffbE11DirectStoreIffEfLi1ELi1ELi2ELi1ELb1EL9Algorithm0EEvT_T0_ll)
        /*08fc*/ 	.word	0x00000018


	//----- nvinfo : EIATTR_FRAME_SIZE
	.align		4
.L_1006:
        /*0900*/ 	.byte	0x04, 0x11
        /*0902*/ 	.short	(.L_1008 - .L_1007)
	.align		4
.L_1007:
        /*0904*/ 	.word	index@($__internal_562_$__cuda_sm3x_div_rn_noftz_f32_slowpath)
        /*0908*/ 	.word	0x00000000


	//----- nvinfo : EIATTR_FRAME_SIZE
	.align		4
.L_1008:
        /*090c*/ 	.byte	0x04, 0x11
        /*090e*/ 	.short	(.L_1010 - .L_1009)
	.align		4
.L_1009:
        /*0910*/ 	.word	index@(_Z15SoftmaxWarpImplI24ElementwiseScaleMaskLoadIffbE11DirectStoreIffEfLi1ELi1ELi2ELi1ELb1EL9Algorithm0EEvT_T0_ll)
        /*0914*/ 	.word	0x00000000


	//----- nvinfo : EIATTR_REGCOUNT
	.align		4
.L_1010:
        /*0918*/ 	.byte	0x04, 0x2f
        /*091a*/ 	.short	(.L_1012 - .L_1011)
	.align		4
.L_1011:
        /*091c*/ 	.word	index@(_Z15SoftmaxWarpImplI24ElementwiseScaleMaskLoadIffbE11DirectStoreIffEfLi1ELi1ELi4ELi2ELb0EL9Algorithm0EEvT_T0_ll)
        /*0920*/ 	.word	0x0000001a


	//----- nvinfo : EIATTR_FRAME_SIZE
	.align		4
.L_1012:
        /*0924*/ 	.byte	0x04, 0x11
        /*0926*/ 	.short	(.L_1014 - .L_1013)
	.align		4
.L_1013:
        /*0928*/ 	.word	index@($__internal_561_$__cuda_sm3x_div_rn_noftz_f32_slowpath)
        /*092c*/ 	.word	0x00000000


	//----- nvinfo : EIATTR_FRAME_SIZE
	.align		4
.L_1014:
        /*0930*/ 	.byte	0x04, 0x11
        /*0932*/ 	.short	(.L_1016 - .L_1015)
	.align		4
.L_1015:
        /*0934*/ 	.word	index@(_Z15SoftmaxWarpImplI24ElementwiseScaleMaskLoadIffbE11DirectStoreIffEfLi1ELi1ELi4ELi2ELb0EL9Algorithm0EEvT_T0_ll)
        /*0938*/ 	.word	0x00000000


	//----- nvinfo : EIATTR_REGCOUNT
	.align		4
.L_1016:
        /*093c*/ 	.byte	0x04, 0x2f
        /*093e*/ 	.short	(.L_1018 - .L_1017)
	.align		4
.L_1017:
        /*0940*/ 	.word	index@(_Z15SoftmaxWarpImplI24ElementwiseScaleMaskLoadIffbE11DirectStoreIffEfLi1ELi1ELi4ELi2ELb1EL9Algorithm0EEvT_T0_ll)
        /*0944*/ 	.word	0x0000001c


	//----- nvinfo : EIATTR_FRAME_SIZE
	.align		4
.L_1018:
        /*0948*/ 	.byte	0x04, 0x11
        /*094a*/ 	.short	(.L_1020 - .L_1019)
	.align		4
.L_1019:
        /*094c*/ 	.word	index@($__internal_560_$__cuda_sm3x_div_rn_noftz_f32_slowpath)
        /*0950*/ 	.word	0x00000000


	//----- nvinfo : EIATTR_FRAME_SIZE
	.align		4
.L_1020:
        /*0954*/ 	.byte	0x04, 0x11
        /*0956*/ 	.short	(.L_1022 - .L_1021)
	.align		4
.L_1021:
        /*0958*/ 	.word	index@(_Z15SoftmaxWarpImplI24ElementwiseScaleMaskLoadIffbE11DirectStoreIffEfLi1ELi1ELi4ELi2ELb1EL9Algorithm0EEvT_T0_ll)
        /*095c*/ 	.word	0x00000000


	//----- nvinfo : EIATTR_REGCOUNT
	.align		4
.L_1022:
        /*0960*/ 	.byte	0x04, 0x2f
        /*0962*/ 	.short	(.L_1024 - .L_1023)
	.align		4
.L_1023:
        /*0964*/ 	.word	index@(_Z15SoftmaxWarpImplI24ElementwiseScaleMaskLoadIffbE11DirectStoreIffEfLi1ELi1ELi4ELi1ELb0EL9Algorithm0EEvT_T0_ll)
        /*0968*/ 	.word	0x0000001a


	//----- nvinfo : EIATTR_FRAME_SIZE
	.align		4
.L_1024:
        /*096c*/ 	.byte	0x04, 0x11
        /*096e*/ 	.short	(.L_1026 - .L_1025)
	.align		4
.L_1025:
        /*0970*/ 	.word	index@($__internal_559_$__cuda_sm3x_div_rn_noftz_f32_slowpath)
        /*0974*/ 	.word	0x00000000


	//----- nvinfo : EIATTR_FRAME_SIZE
	.align		4
.L_1026:
        /*0978*/ 	.byte	0x04, 0x11
        /*097a*/ 	.short	(.L_1028 - .L_1027)
	.align		4
.L_1027:
        /*097c*/ 	.word	index@($__internal_558_$__cuda_sm20_div_u64)
        /*0980*/ 	.word	0x00000000


	//----- nvinfo : EIATTR_FRAME_SIZE
	.align		4
.L_1028:
        /*0984*/ 	.byte	0x04, 0x11
        /*0986*/ 	.short	(.L_1030 - .L_1029)
	.align		4
.L_1029:
        /*0988*/ 	.word	index@(_Z15SoftmaxWarpImplI24ElementwiseScaleMaskLoadIffbE11DirectStoreIffEfLi1ELi1ELi4ELi1ELb0EL9Algorithm0EEvT_T0_ll)
        /*098c*/ 	.word	0x00000000


	//----- nvinfo : EIATTR_REGCOUNT
	.align		4
.L_1030:
        /*0990*/ 	.byte	0x04, 0x2f
        /*0992*/ 	.short	(.L_1032 - .L_1031)
	.align		4
.L_1031:
        /*0994*/ 	.word	index@(_Z15SoftmaxWarpImplI24ElementwiseScaleMaskLoadIffbE11DirectStoreIffEfLi1ELi1ELi4ELi1ELb1EL9Algorithm0EEvT_T0_ll)
        /*0998*/ 	.word	0x0000001b


	//----- nvinfo : EIATTR_FRAME_SIZE
	.align		4
.L_1032:
        /*099c*/ 	.byte	0x04, 0x11
        /*099e*/ 	.short	(.L_1034 - .L_1033)
	.align		4
.L_1033:
        /*09a0*/ 	.word	index@($__internal_557_$__cuda_sm3x_div_rn_noftz_f32_slowpath)
        /*09a4*/ 	.word	0x00000000


	//----- nvinfo : EIATTR_FRAME_SIZE
	.align		4
.L_1034:
        /*09a8*/ 	.byte	0x04, 0x11
        /*09aa*/ 	.short	(.L_1036 - .L_1035)
	.align		4
.L_1035:
        /*09ac*/ 	.word	index@($__internal_556_$__cuda_sm20_div_u64)
        /*09b0*/ 	.word	0x00000000


	//----- nvinfo : EIATTR_FRAME_SIZE
	.align		4
.L_1036:
        /*09b4*/ 	.byte	0x04, 0x11
        /*09b6*/ 	.short	(.L_1038 - .L_1037)
	.align		4
.L_1037:
        /*09b8*/ 	.word	index@(_Z15SoftmaxWarpImplI24ElementwiseScaleMaskLoadIffbE11DirectStoreIffEfLi1ELi1ELi4ELi1ELb1EL9Algorithm0EEvT_T0_ll)
        /*09bc*/ 	.word	0x00000000


	//----- nvinfo : EIATTR_REGCOUNT
	.align		4
.L_1038:
        /*09c0*/ 	.byte	0x04, 0x2f
        /*09c2*/ 	.short	(.L_1040 - .L_1039)
	.align		4
.L_1039:
        /*09c4*/ 	.word	index@(_Z15SoftmaxWarpImplI24ElementwiseScaleMaskLoadIffbE11DirectStoreIffEfLi1ELi1ELi8ELi2ELb0EL9Algorithm0EEvT_T0_ll)
        /*09c8*/ 	.word	0x0000001c


	//----- nvinfo : EIATTR_FRAME_SIZE
	.align		4
.L_1040:
        /*09cc*/ 	.byte	0x04, 0x11
        /*09ce*/ 	.short	(.L_1042 - .L_1041)
	.align		4
.L_1041:
        /*09d0*/ 	.word	index@($__internal_555_$__cuda_sm3x_div_rn_noftz_f32_slowpath)
        /*09d4*/ 	.word	0x00000000


	//----- nvinfo : EIATTR_FRAME_SIZE
	.align		4
.L_1042:
        /*09d8*/ 	.byte	0x04, 0x11
        /*09da*/ 	.short	(.L_1044 - .L_1043)
	.align		4
.L_1043:
        /*09dc*/ 	.word	index@(_Z15SoftmaxWarpImplI24ElementwiseScaleMaskLoadIffbE11DirectStoreIffEfLi1ELi1ELi8ELi2ELb0EL9Algorithm0EEvT_T0_ll)
        /*09e0*/ 	.word	0x00000000


	//----- nvinfo : EIATTR_REGCOUNT
	.align		4
.L_1044:
        /*09e4*/ 	.byte	0x04, 0x2f
        /*09e6*/ 	.short	(.L_1046 - .L_1045)
	.align		4
.L_1045:
        /*09e8*/ 	.word	index@(_Z15SoftmaxWarpImplI24ElementwiseScaleMaskLoadIffbE11DirectStoreIffEfLi1ELi1ELi8ELi2ELb1EL9Algorithm0EEvT_T0_ll)
        /*09ec*/ 	.word	0x0000001b


	//----- nvinfo : EIATTR_FRAME_SIZE
	.align		4
.L_1046:
        /*09f0*/ 	.byte	0x04, 0x11
        /*09f2*/ 	.short	(.L_1048 - .L_1047)
	.align		4
.L_1047:
        /*09f4*/ 	.word	index@($__internal_554_$__cuda_sm3x_div_rn_noftz_f32_slowpath)
        /*09f8*/ 	.word	0x00000000


	//----- nvinfo : EIATTR_FRAME_SIZE
	.align		4
.L_1048:
        /*09fc*/ 	.byte	0x04, 0x11
        /*09fe*/ 	.short	(.L_1050 - .L_1049)
	.align		4
.L_1049:
        /*0a00*/ 	.word	index@(_Z15SoftmaxWarpImplI24ElementwiseScaleMaskLoadIffbE11DirectStoreIffEfLi1ELi1ELi8ELi2ELb1EL9Algorithm0EEvT_T0_ll)
        /*0a04*/ 	.word	0x00000000


	//----- nvinfo : EIATTR_REGCOUNT
	.align		4
.L_1050:
        /*0a08*/ 	.byte	0x04, 0x2f
        /*0a0a*/ 	.short	(.L_1052 - .L_1051)
	.align		4
.L_1051:
        /*0a0c*/ 	.word	index@(_Z15SoftmaxWarpImplI24ElementwiseScaleMaskLoadIffbE11DirectStoreIffEfLi1ELi1ELi8ELi1ELb0EL9Algorithm0EEvT_T0_ll)
        /*0a10*/ 	.word	0x0000001c


	//----- nvinfo : EIATTR_FRAME_SIZE
	.align		4
.L_1052:
        /*0a14*/ 	.byte	0x04, 0x11
        /*0a16*/ 	.short	(.L_1054 - .L_1053)
	.align		4
.L_1053:
        /*0a18*/ 	.word	index@($__internal_553_$__cuda_sm3x_div_rn_noftz_f32_slowpath)
        /*0a1c*/ 	.word	0x00000000


	//----- nvinfo : EIATTR_FRAME_SIZE
	.align		4
.L_1054:
        /*0a20*/ 	.byte	0x04, 0x11
        /*0a22*/ 	.short	(.L_1056 - .L_1055)
	.align		4
.L_1055:
        /*0a24*/ 	.word	index@($__internal_552_$__cuda_sm20_div_u64)
        /*0a28*/ 	.word	0x00000000


	//----- nvinfo : EIATTR_FRAME_SIZE
	.align		4
.L_1056:
        /*0a2c*/ 	.byte	0x04, 0x11
        /*0a2e*/ 	.short	(.L_1058 - .L_1057)
	.align		4
.L_1057:
        /*0a30*/ 	.word	index@(_Z15SoftmaxWarpImplI24ElementwiseScaleMaskLoadIffbE11DirectStoreIffEfLi1ELi1ELi8ELi1ELb0EL9Algorithm0EEvT_T0_ll)
        /*0a34*/ 	.word	0x00000000


	//----- nvinfo : EIATTR_REGCOUNT
	.align		4
.L_1058:
        /*0a38*/ 	.byte	0x04, 0x2f
        /*0a3a*/ 	.short	(.L_1060 - .L_1059)
	.align		4
.L_1059:
        /*0a3c*/ 	.word	index@(_Z15SoftmaxWarpImplI24ElementwiseScaleMaskLoadIffbE11DirectStoreIffEfLi1ELi1ELi8ELi1ELb1EL9Algorithm0EEvT_T0_ll)
        /*0a40*/ 	.word	0x0000001b


	//----- nvinfo : EIATTR_FRAME_SIZE
	.align		4
.L_1060:
        /*0a44*/ 	.byte	0x04, 0x11
        /*0a46*/ 	.short	(.L_1062 - .L_1061)
	.align		4
.L_1061:
        /*0a48*/ 	.word	index@($__internal_551_$__cuda_sm3x_div_rn_noftz_f32_slowpath)
        /*0a4c*/ 	.word	0x00000000


	//----- nvinfo : EIATTR_FRAME_SIZE
	.align		4
.L_1062:
        /*0a50*/ 	.byte	0x04, 0x11
        /*0a52*/ 	.short	(.L_1064 - .L_1063)
	.align		4
.L_1063:
        /*0a54*/ 	.word	index@($__internal_550_$__cuda_sm20_div_u64)
        /*0a58*/ 	.word	0x00000000


	//----- nvinfo : EIATTR_FRAME_SIZE
	.align		4
.L_1064:
        /*0a5c*/ 	.byte	0x04, 0x11
        /*0a5e*/ 	.short	(.L_1066 - .L_1065)
	.align		4
.L_1065:
        /*0a60*/ 	.word	index@(_Z15SoftmaxWarpImplI24ElementwiseScaleMaskLoadIffbE11DirectStoreIffEfLi1ELi1ELi8ELi1ELb1EL9Algorithm0EEvT_T0_ll)
        /*0a64*/ 	.word	0x00000000


	//----- nvinfo : EIATTR_REGCOUNT
	.align		4
.L_1066:
        /*0a68*/ 	.byte	0x04, 0x2f
        /*0a6a*/ 	.short	(.L_1068 - .L_1067)
	.align		4
.L_1067:
        /*0a6c*/ 	.word	index@(_Z15SoftmaxWarpImplI24ElementwiseScaleMaskLoadIffbE11DirectStoreIffEfLi1ELi1ELi16ELi2ELb0EL9Algorithm0EEvT_T0_ll)
        /*0a70*/ 	.word	0x0000001a


	//----- nvinfo : EIATTR_FRAME_SIZE
	.align		4
.L_1068:
        /*0a74*/ 	.byte	0x04, 0x11
        /*0a76*/ 	.short	(.L_1070 - .L_1069)
	.align		4
.L_1069:
        /*0a78*/ 	.word	index@($__internal_549_$__cuda_sm3x_div_rn_noftz_f32_slowpath)
        /*0a7c*/ 	.word	0x00000000


	//----- nvinfo : EIATTR_FRAME_SIZE
	.align		4
.L_1070:
        /*0a80*/ 	.byte	0x04, 0x11
        /*0a82*/ 	.short	(.L_1072 - .L_1071)
	.align		4
.L_1071:
        /*0a84*/ 	.word	index@(_Z15SoftmaxWarpImplI24ElementwiseScaleMaskLoadIffbE11DirectStoreIffEfLi1ELi1ELi16ELi2ELb0EL9Algorithm0EEvT_T0_ll)
        /*0a88*/ 	.word	0x00000000


	//----- nvinfo : EIATTR_REGCOUNT
	.align		4
.L_1072:
        /*0a8c*/ 	.byte	0x04, 0x2f
        /*0a8e*/ 	.short	(.L_1074 - .L_1073)
	.align		4
.L_1073:
        /*0a90*/ 	.word	index@(_Z15SoftmaxWarpImplI24ElementwiseScaleMaskLoadIffbE11DirectStoreIffEfLi1ELi1ELi16ELi2ELb1EL9Algorithm0EEvT_T0_ll)
        /*0a94*/ 	.word	0x0000001d


	//----- nvinfo : EIATTR_FRAME_SIZE
	.align		4
.L_1074:
        /*0a98*/ 	.byte	0x04, 0x11
        /*0a9a*/ 	.short	(.L_1076 - .L_1075)
	.align		4
.L_1075:
        /*0a9c*/ 	.word	index@($__internal_548_$__cuda_sm3x_div_rn_noftz_f32_slowpath)
        /*0aa0*/ 	.word	0x00000000


	//----- nvinfo : EIATTR_FRAME_SIZE
	.align		4
.L_1076:
        /*0aa4*/ 	.byte	0x04, 0x11
        /*0aa6*/ 	.short	(.L_1078 - .L_1077)
	.align		4
.L_1077:
        /*0aa8*/ 	.word	index@(_Z15SoftmaxWarpImplI24ElementwiseScaleMaskLoadIffbE11DirectStoreIffEfLi1ELi1ELi16ELi2ELb1EL9Algorithm0EEvT_T0_ll)
        /*0aac*/ 	.word	0x00000000


	//----- nvinfo : EIATTR_REGCOUNT
	.align		4
.L_1078:
        /*0ab0*/ 	.byte	0x04, 0x2f
        /*0ab2*/ 	.short	(.L_1080 - .L_1079)
	.align		4
.L_1079:
        /*0ab4*/ 	.word	index@(_Z15SoftmaxWarpImplI24ElementwiseScaleMaskLoadIffbE11DirectStoreIffEfLi1ELi1ELi16ELi1ELb0EL9Algorithm0EEvT_T0_ll)
        /*0ab8*/ 	.word	0x0000001a


	//----- nvinfo : EIATTR_FRAME_SIZE
	.align		4
.L_1080:
        /*0abc*/ 	.byte	0x04, 0x11
        /*0abe*/ 	.short	(.L_1082 - .L_1081)
	.align		4
.L_1081:
        /*0ac0*/ 	.word	index@($__internal_547_$__cuda_sm3x_div_rn_noftz_f32_slowpath)
        /*0ac4*/ 	.word	0x00000000


	//----- nvinfo : EIATTR_FRAME_SIZE
	.align		4
.L_1082:
        /*0ac8*/ 	.byte	0x04, 0x11
        /*0aca*/ 	.short	(.L_1084 - .L_1083)
	.align		4
.L_1083:
        /*0acc*/ 	.word	index@($__internal_546_$__cuda_sm20_div_u64)
        /*0ad0*/ 	.word	0x00000000


	//----- nvinfo : EIATTR_FRAME_SIZE
	.align		4
.L_1084:
        /*0ad4*/ 	.byte	0x04, 0x11
        /*0ad6*/ 	.short	(.L_1086 - .L_1085)
	.align		4
.L_1085:
        /*0ad8*/ 	.word	index@(_Z15SoftmaxWarpImplI24ElementwiseScaleMaskLoadIffbE11DirectStoreIffEfLi1ELi1ELi16ELi1ELb0EL9Algorithm0EEvT_T0_ll)
        /*0adc*/ 	.word	0x00000000


	//----- nvinfo : EIATTR_REGCOUNT
	.align		4
.L_1086:
        /*0ae0*/ 	.byte	0x04, 0x2f
        /*0ae2*/ 	.short	(.L_1088 - .L_1087)
	.align		4
.L_1087:
        /*0ae4*/ 	.word	index@(_Z15SoftmaxWarpImplI24ElementwiseScaleMaskLoadIffbE11DirectStoreIffEfLi1ELi1ELi16ELi1ELb1EL9Algorithm0EEvT_T0_ll)
        /*0ae8*/ 	.word	0x0000001c


	//----- nvinfo : EIATTR_FRAME_SIZE
	.align		4
.L_1088:
        /*0aec*/ 	.byte	0x04, 0x11
        /*0aee*/ 	.short	(.L_1090 - .L_1089)
	.align		4
.L_1089:
        /*0af0*/ 	.word	index@($__internal_545_$__cuda_sm3x_div_rn_noftz_f32_slowpath)
        /*0af4*/ 	.word	0x00000000


	//----- nvinfo : EIATTR_FRAME_SIZE
	.align		4
.L_1090:
        /*0af8*/ 	.byte	0x04, 0x11
        /*0afa*/ 	.short	(.L_1092 - .L_1091)
	.align		4
.L_1091:
        /*0afc*/ 	.word	index@($__internal_544_$__cuda_sm20_div_u64)
        /*0b00*/ 	.word	0x00000000


	//----- nvinfo : EIATTR_FRAME_SIZE
	.align		4
.L_1092:
        /*0b04*/ 	.byte	0x04, 0x11
        /*0b06*/ 	.short	(.L_1094 - .L_1093)
	.align		4
.L_1093:
        /*0b08*/ 	.word	index@(_Z15SoftmaxWarpImplI24ElementwiseScaleMaskLoadIffbE11DirectStoreIffEfLi1ELi1ELi16ELi1ELb1EL9Algorithm0EEvT_T0_ll)
        /*0b0c*/ 	.word	0x00000000


	//----- nvinfo : EIATTR_REGCOUNT
	.align		4
.L_1094:
        /*0b10*/ 	.byte	0x04, 0x2f
        /*0b12*/ 	.short	(.L_1096 - .L_1095)
	.align		4
.L_1095:
        /*0b14*/ 	.word	index@(_Z15SoftmaxWarpImplI24ElementwiseScaleMaskLoadIffbE11DirectStoreIffEfLi1ELi1ELi32ELi2ELb0EL9Algorithm0EEvT_T0_ll)
        /*0b18*/ 	.word	0x0000001c


	//----- nvinfo : EIATTR_FRAME_SIZE
	.align		4
.L_1096:
        /*0b1c*/ 	.byte	0x04, 0x11
        /*0b1e*/ 	.short	(.L_1098 - .L_1097)
	.align		4
.L_1097:
        /*0b20*/ 	.word	index@($__internal_543_$__cuda_sm3x_div_rn_noftz_f32_slowpath)
        /*0b24*/ 	.word	0x00000000


	//----- nvinfo : EIATTR_FRAME_SIZE
	.align		4
.L_1098:
        /*0b28*/ 	.byte	0x04, 0x11
        /*0b2a*/ 	.short	(.L_1100 - .L_1099)
	.align		4
.L_1099:
        /*0b2c*/ 	.word	index@(_Z15SoftmaxWarpImplI24ElementwiseScaleMaskLoadIffbE11DirectStoreIffEfLi1ELi1ELi32ELi2ELb0EL9Algorithm0EEvT_T0_ll)
        /*0b30*/ 	.word	0x00000000


	//----- nvinfo : EIATTR_REGCOUNT
	.align		4
.L_1100:
        /*0b34*/ 	.byte	0x04, 0x2f
        /*0b36*/ 	.short	(.L_1102 - .L_1101)
	.align		4
.L_1101:
        /*0b38*/ 	.word	index@(_Z15SoftmaxWarpImplI24ElementwiseScaleMaskLoadIffbE11DirectStoreIffEfLi1ELi1ELi32ELi2ELb1EL9Algorithm0EEvT_T0_ll)
        /*0b3c*/ 	.word	0x0000001e


	//----- nvinfo : EIATTR_FRAME_SIZE
	.align		4
.L_1102:
        /*0b40*/ 	.byte	0x04, 0x11
        /*0b42*/ 	.short	(.L_1104 - .L_1103)
	.align		4
.L_1103:
        /*0b44*/ 	.word	index@($__internal_542_$__cuda_sm3x_div_rn_noftz_f32_slowpath)
        /*0b48*/ 	.word	0x00000000


	//----- nvinfo : EIATTR_FRAME_SIZE
	.align		4
.L_1104:
        /*0b4c*/ 	.byte	0x04, 0x11
        /*0b4e*/ 	.short	(.L_1106 - .L_1105)
	.align		4
.L_1105:
        /*0b50*/ 	.word	index@(_Z15SoftmaxWarpImplI24ElementwiseScaleMaskLoadIffbE11DirectStoreIffEfLi1ELi1ELi32ELi2ELb1EL9Algorithm0EEvT_T0_ll)
        /*0b54*/ 	.word	0x00000000


	//----- nvinfo : EIATTR_REGCOUNT
	.align		4
.L_1106:
        /*0b58*/ 	.byte	0x04, 0x2f
        /*0b5a*/ 	.short	(.L_1108 - .L_1107)
	.align		4
.L_1107:
        /*0b5c*/ 	.word	index@(_Z15SoftmaxWarpImplI24ElementwiseScaleMaskLoadIffbE11DirectStoreIffEfLi1ELi1ELi32ELi1ELb0EL9Algorithm0EEvT_T0_ll)
        /*0b60*/ 	.word	0x0000001c


	//----- nvinfo : EIATTR_FRAME_SIZE
	.align		4
.L_1108:
        /*0b64*/ 	.byte	0x04, 0x11
        /*0b66*/ 	.short	(.L_1110 - .L_1109)
	.align		4
.L_1109:
        /*0b68*/ 	.word	index@($__internal_541_$__cuda_sm3x_div_rn_noftz_f32_slowpath)
        /*0b6c*/ 	.word	0x00000000


	//----- nvinfo : EIATTR_FRAME_SIZE
	.align		4
.L_1110:
        /*0b70*/ 	.byte	0x04, 0x11
        /*0b72*/ 	.short	(.L_1112 - .L_1111)
	.align		4
.L_1111:
        /*0b74*/ 	.word	index@($__internal_540_$__cuda_sm20_div_u64)
        /*0b78*/ 	.word	0x00000000


	//----- nvinfo : EIATTR_FRAME_SIZE
	.align		4
.L_1112:
        /*0b7c*/ 	.byte	0x04, 0x11
        /*0b7e*/ 	.short	(.L_1114 - .L_1113)
	.align		4
.L_1113:
        /*0b80*/ 	.word	index@(_Z15SoftmaxWarpImplI24ElementwiseScaleMaskLoadIffbE11DirectStoreIffEfLi1ELi1ELi32ELi1ELb0EL9Algorithm0EEvT_T0_ll)
        /*0b84*/ 	.word	0x00000000


	//----- nvinfo : EIATTR_REGCOUNT
	.align		4
.L_1114:
        /*0b88*/ 	.byte	0x04, 0x2f
        /*0b8a*/ 	.short	(.L_1116 - .L_1115)
	.align		4
.L_1115:
        /*0b8c*/ 	.word	index@(_Z15SoftmaxWarpImplI24ElementwiseScaleMaskLoadIffbE11DirectStoreIffEfLi1ELi1ELi32ELi1ELb1EL9Algorithm0EEvT_T0_ll)
        /*0b90*/ 	.word	0x0000001c


	//----- nvinfo : EIATTR_FRAME_SIZE
	.align		4
.L_1116:
        /*0b94*/ 	.byte	0x04, 0x11
        /*0b96*/ 	.short	(.L_1118 - .L_1117)
	.align		4
.L_1117:
        /*0b98*/ 	.word	index@($__internal_539_$__cuda_sm3x_div_rn_noftz_f32_slowpath)
        /*0b9c*/ 	.word	0x00000000


	//----- nvinfo : EIATTR_FRAME_SIZE
	.align		4
.L_1118:
        /*0ba0*/ 	.byte	0x04, 0x11
        /*0ba2*/ 	.short	(.L_1120 - .L_1119)
	.align		4
.L_1119:
        /*0ba4*/ 	.word	index@($__internal_538_$__cuda_sm20_div_u64)
        /*0ba8*/ 	.word	0x00000000


	//----- nvinfo : EIATTR_FRAME_SIZE
	.align		4
.L_1120:
        /*0bac*/ 	.byte	0x04, 0x11
        /*0bae*/ 	.short	(.L_1122 - .L_1121)
	.align		4
.L_1121:
        /*0bb0*/ 	.word	index@(_Z15SoftmaxWarpImplI24ElementwiseScaleMaskLoadIffbE11DirectStoreIffEfLi1ELi1ELi32ELi1ELb1EL9Algorithm0EEvT_T0_ll)
        /*0bb4*/ 	.word	0x00000000


	//----- nvinfo : EIATTR_REGCOUNT
	.align		4
.L_1122:
        /*0bb8*/ 	.byte	0x04, 0x2f
        /*0bba*/ 	.short	(.L_1124 - .L_1123)
	.align		4
.L_1123:
        /*0bbc*/ 	.word	index@(_Z15SoftmaxWarpImplI24ElementwiseScaleMaskLoadIffbE11DirectStoreIffEfLi1ELi2ELi32ELi1ELb0EL9Algorithm0EEvT_T0_ll)
        /*0bc0*/ 	.word	0x00000018


	//----- nvinfo : EIATTR_FRAME_SIZE
	.align		4
.L_1124:
        /*0bc4*/ 	.byte	0x04, 0x11
        /*0bc6*/ 	.short	(.L_1126 - .L_1125)
	.align		4
.L_1125:
        /*0bc8*/ 	.word	index@($__internal_537_$__cuda_sm3x_div_rn_noftz_f32_slowpath)
        /*0bcc*/ 	.word	0x00000000


	//----- nvinfo : EIATTR_FRAME_SIZE
	.align		4
.L_1126:
        /*0bd0*/ 	.byte	0x04, 0x11
        /*0bd2*/ 	.short	(.L_1128 - .L_1127)
	.align		4
.L_1127:
        /*0bd4*/ 	.word	index@(_Z15SoftmaxWarpImplI24ElementwiseScaleMaskLoadIffbE11DirectStoreIffEfLi1ELi2ELi32ELi1ELb0EL9Algorithm0EEvT_T0_ll)
        /*0bd8*/ 	.word	0x00000000


	//----- nvinfo : EIATTR_REGCOUNT
	.align		4
.L_1128:
        /*0bdc*/ 	.byte	0x04, 0x2f
        /*0bde*/ 	.short	(.L_1130 - .L_1129)
	.align		4
.L_1129:
        /*0be0*/ 	.word	index@(_Z15SoftmaxWarpImplI24ElementwiseScaleMaskLoadIffbE11DirectStoreIffEfLi1ELi2ELi32ELi1ELb1EL9Algorithm0EEvT_T0_ll)
        /*0be4*/ 	.word	0x0000001b


	//----- nvinfo : EIATTR_FRAME_SIZE
	.align		4
.L_1130:
        /*0be8*/ 	.byte	0x04, 0x11
        /*0bea*/ 	.short	(.L_1132 - .L_1131)
	.align		4
.L_1131:
        /*0bec*/ 	.word	index@($__internal_536_$__cuda_sm3x_div_rn_noftz_f32_slowpath)
        /*0bf0*/ 	.word	0x00000000


	//----- nvinfo : EIATTR_FRAME_SIZE
	.align		4
.L_1132:
        /*0bf4*/ 	.byte	0x04, 0x11
        /*0bf6*/ 	.short	(.L_1134 - .L_1133)
	.align		4
.L_1133:
        /*0bf8*/ 	.word	index@(_Z15SoftmaxWarpImplI24ElementwiseScaleMaskLoadIffbE11DirectStoreIffEfLi1ELi2ELi32ELi1ELb1EL9Algorithm0EEvT_T0_ll)
        /*0bfc*/ 	.word	0x00000000


	//----- nvinfo : EIATTR_REGCOUNT
	.align		4
.L_1134:
        /*0c00*/ 	.byte	0x04, 0x2f
        /*0c02*/ 	.short	(.L_1136 - .L_1135)
	.align		4
.L_1135:
        /*0c04*/ 	.word	index@(_Z15SoftmaxWarpImplI24ElementwiseScaleMaskLoadIffbE11DirectStoreIffEfLi1ELi3ELi32ELi1ELb0EL9Algorithm0EEvT_T0_ll)
        /*0c08*/ 	.word	0x00000019


	//----- nvinfo : EIATTR_FRAME_SIZE
	.align		4
.L_1136:
        /*0c0c*/ 	.byte	0x04, 0x11
        /*0c0e*/ 	.short	(.L_1138 - .L_1137)
	.align		4
.L_1137:
        /*0c10*/ 	.word	index@($__internal_535_$__cuda_sm3x_div_rn_noftz_f32_slowpath)
        /*0c14*/ 	.word	0x00000000


	//----- nvinfo : EIATTR_FRAME_SIZE
	.align		4
.L_1138:
        /*0c18*/ 	.byte	0x04, 0x11
        /*0c1a*/ 	.short	(.L_1140 - .L_1139)
	.align		4
.L_1139:
        /*0c1c*/ 	.word	index@(_Z15SoftmaxWarpImplI24ElementwiseScaleMaskLoadIffbE11DirectStoreIffEfLi1ELi3ELi32ELi1ELb0EL9Algorithm0EEvT_T0_ll)
        /*0c20*/ 	.word	0x00000000


	//----- nvinfo : EIATTR_REGCOUNT
	.align		4
.L_1140:
        /*0c24*/ 	.byte	0x04, 0x2f
        /*0c26*/ 	.short	(.L_1142 - .L_1141)
	.align		4
.L_1141:
        /*0c28*/ 	.word	index@(_Z15SoftmaxWarpImplI24ElementwiseScaleMaskLoadIffbE11DirectStoreIffEfLi1ELi3ELi32ELi1ELb1EL9Algorithm0EEvT_T0_ll)
        /*0c2c*/ 	.word	0x0000001a


	//----- nvinfo : EIATTR_FRAME_SIZE
	.align		4
.L_1142:
        /*0c30*/ 	.byte	0x04, 0x11
        /*0c32*/ 	.short	(.L_1144 - .L_1143)
	.align		4
.L_1143:
        /*0c34*/ 	.word	index@($__internal_534_$__cuda_sm3x_div_rn_noftz_f32_slowpath)
        /*0c38*/ 	.word	0x00000000


	//----- nvinfo : EIATTR_FRAME_SIZE
	.align		4
.L_1144:
        /*0c3c*/ 	.byte	0x04, 0x11
        /*0c3e*/ 	.short	(.L_1146 - .L_1145)
	.align		4
.L_1145:
        /*0c40*/ 	.word	index@(_Z15SoftmaxWarpImplI24ElementwiseScaleMaskLoadIffbE11DirectStoreIffEfLi1ELi3ELi32ELi1ELb1EL9Algorithm0EEvT_T0_ll)
        /*0c44*/ 	.word	0x00000000


	//----- nvinfo : EIATTR_REGCOUNT
	.align		4
.L_1146:
        /*0c48*/ 	.byte	0x04, 0x2f
        /*0c4a*/ 	.short	(.L_1148 - .L_1147)
	.align		4
.L_1147:
        /*0c4c*/ 	.word	index@(_Z15SoftmaxWarpImplI24ElementwiseScaleMaskLoadIffbE11DirectStoreIffEfLi1ELi4ELi32ELi1ELb0EL9Algorithm0EEvT_T0_ll)
        /*0c50*/ 	.word	0x00000019


	//----- nvinfo : EIATTR_FRAME_SIZE
	.align		4
.L_1148:
        /*0c54*/ 	.byte	0x04, 0x11
        /*0c56*/ 	.short	(.L_1150 - .L_1149)
	.align		4
.L_1149:
        /*0c58*/ 	.word	index@($__internal_533_$__cuda_sm3x_div_rn_noftz_f32_slowpath)
        /*0c5c*/ 	.word	0x00000000


	//----- nvinfo : EIATTR_FRAME_SIZE
	.align		4
.L_1150:
        /*0c60*/ 	.byte	0x04, 0x11
        /*0c62*/ 	.short	(.L_1152 - .L_1151)
	.align		4
.L_1151:
        /*0c64*/ 	.word	index@(_Z15SoftmaxWarpImplI24ElementwiseScaleMaskLoadIffbE11DirectStoreIffEfLi1ELi4ELi32ELi1ELb0EL9Algorithm0EEvT_T0_ll)
        /*0c68*/ 	.word	0x00000000


	//----- nvinfo : EIATTR_REGCOUNT
	.align		4
.L_1152:
        /*0c6c*/ 	.byte	0x04, 0x2f
        /*0c6e*/ 	.short	(.L_1154 - .L_1153)
	.align		4
.L_1153:
        /*0c70*/ 	.word	index@(_Z15SoftmaxWarpImplI24ElementwiseScaleMaskLoadIffbE11DirectStoreIffEfLi1ELi4ELi32ELi1ELb1EL9Algorithm0EEvT_T0_ll)
        /*0c74*/ 	.word	0x0000001d


	//----- nvinfo : EIATTR_FRAME_SIZE
	.align		4
.L_1154:
        /*0c78*/ 	.byte	0x04, 0x11
        /*0c7a*/ 	.short	(.L_1156 - .L_1155)
	.align		4
.L_1155:
        /*0c7c*/ 	.word	index@($__internal_532_$__cuda_sm3x_div_rn_noftz_f32_slowpath)
        /*0c80*/ 	.word	0x00000000


	//----- nvinfo : EIATTR_FRAME_SIZE
	.align		4
.L_1156:
        /*0c84*/ 	.byte	0x04, 0x11
        /*0c86*/ 	.short	(.L_1158 - .L_1157)
	.align		4
.L_1157:
        /*0c88*/ 	.word	index@(_Z15SoftmaxWarpImplI24ElementwiseScaleMaskLoadIffbE11DirectStoreIffEfLi1ELi4ELi32ELi1ELb1EL9Algorithm0EEvT_T0_ll)
        /*0c8c*/ 	.word	0x00000000


	//----- nvinfo : EIATTR_REGCOUNT
	.align		4
.L_1158:
        /*0c90*/ 	.byte	0x04, 0x2f
        /*0c92*/ 	.short	(.L_1160 - .L_1159)
	.align		4
.L_1159:
        /*0c94*/ 	.word	index@(_Z15SoftmaxWarpImplI24ElementwiseScaleMaskLoadIffbE11DirectStoreIffEfLi1ELi5ELi32ELi1ELb0EL9Algorithm0EEvT_T0_ll)
        /*0c98*/ 	.word	0x0000001a


	//----- nvinfo : EIATTR_FRAME_SIZE
	.align		4
.L_1160:
        /*0c9c*/ 	.byte	0x04, 0x11
        /*0c9e*/ 	.short	(.L_1162 - .L_1161)
	.align		4
.L_1161:
        /*0ca0*/ 	.word	index@($__internal_531_$__cuda_sm3x_div_rn_noftz_f32_slowpath)
        /*0ca4*/ 	.word	0x00000000


	//----- nvinfo : EIATTR_FRAME_SIZE
	.align		4
.L_1162:
        /*0ca8*/ 	.byte	0x04, 0x11
        /*0caa*/ 	.short	(.L_1164 - .L_1163)
	.align		4
.L_1163:
        /*0cac*/ 	.word	index@(_Z15SoftmaxWarpImplI24ElementwiseScaleMaskLoadIffbE11DirectStoreIffEfLi1ELi5ELi32ELi1ELb0EL9Algorithm0EEvT_T0_ll)
        /*0cb0*/ 	.word	0x00000000


	//----- nvinfo : EIATTR_REGCOUNT
	.align		4
.L_1164:
        /*0cb4*/ 	.byte	0x04, 0x2f
        /*0cb6*/ 	.short	(.L_1166 - .L_1165)
	.align		4
.L_1165:
        /*0cb8*/ 	.word	index@(_Z15SoftmaxWarpImplI24ElementwiseScaleMaskLoadIffbE11DirectStoreIffEfLi1ELi5ELi32ELi1ELb1EL9Algorithm0EEvT_T0_ll)
        /*0cbc*/ 	.word	0x00000020


	//----- nvinfo : EIATTR_FRAME_SIZE
	.align		4
.L_1166:
        /*0cc0*/ 	.byte	0x04, 0x11
        /*0cc2*/ 	.short	(.L_1168 - .L_1167)
	.align		4
.L_1167:
        /*0cc4*/ 	.word	index@($__internal_530_$__cuda_sm3x_div_rn_noftz_f32_slowpath)
        /*0cc8*/ 	.word	0x00000000


	//----- nvinfo : EIATTR_FRAME_SIZE
	.align		4
.L_1168:
        /*0ccc*/ 	.byte	0x04, 0x11
        /*0cce*/ 	.short	(.L_1170 - .L_1169)
	.align		4
.L_1169:
        /*0cd0*/ 	.word	index@(_Z15SoftmaxWarpImplI24ElementwiseScaleMaskLoadIffbE11DirectStoreIffEfLi1ELi5ELi32ELi1ELb1EL9Algorithm0EEvT_T0_ll)
        /*0cd4*/ 	.word	0x00000000


	//----- nvinfo : EIATTR_REGCOUNT
	.align		4
.L_1170:
        /*0cd8*/ 	.byte	0x04, 0x2f
        /*0cda*/ 	.short	(.L_1172 - .L_1171)
	.align		4
.L_1171:
        /*0cdc*/ 	.word	index@(_Z15SoftmaxWarpImplI24ElementwiseScaleMaskLoadIffbE11DirectStoreIffEfLi1ELi6ELi32ELi1ELb0EL9Algorithm0EEvT_T0_ll)
        /*0ce0*/ 	.word	0x0000001d


	//----- nvinfo : EIATTR_FRAME_SIZE
	.align		4
.L_1172:
        /*0ce4*/ 	.byte	0x04, 0x11
        /*0ce6*/ 	.short	(.L_1174 - .L_1173)
	.align		4
.L_1173:
        /*0ce8*/ 	.word	index@($__internal_529_$__cuda_sm3x_div_rn_noftz_f32_slowpath)
        /*0cec*/ 	.word	0x00000000


	//----- nvinfo : EIATTR_FRAME_SIZE
	.align		4
.L_1174:
        /*0cf0*/ 	.byte	0x04, 0x11
        /*0cf2*/ 	.short	(.L_1176 - .L_1175)
	.align		4
.L_1175:
        /*0cf4*/ 	.word	index@(_Z15SoftmaxWarpImplI24ElementwiseScaleMaskLoadIffbE11DirectStoreIffEfLi1ELi6ELi32ELi1ELb0EL9Algorithm0EEvT_T0_ll)
        /*0cf8*/ 	.word	0x00000000


	//----- nvinfo : EIATTR_REGCOUNT
	.align		4
.L_1176:
        /*0cfc*/ 	.byte	0x04, 0x2f
        /*0cfe*/ 	.short	(.L_1178 - .L_1177)
	.align		4
.L_1177:
        /*0d00*/ 	.word	index@(_Z15SoftmaxWarpImplI24ElementwiseScaleMaskLoadIffbE11DirectStoreIffEfLi1ELi6ELi32ELi1ELb1EL9Algorithm0EEvT_T0_ll)
        /*0d04*/ 	.word	0x00000022


	//----- nvinfo : EIATTR_FRAME_SIZE
	.align		4
.L_1178:
        /*0d08*/ 	.byte	0x04, 0x11
        /*0d0a*/ 	.short	(.L_1180 - .L_1179)
	.align		4
.L_1179:
        /*0d0c*/ 	.word	index@($__internal_528_$__cuda_sm3x_div_rn_noftz_f32_slowpath)
        /*0d10*/ 	.word	0x00000000


	//----- nvinfo : EIATTR_FRAME_SIZE
	.align		4
.L_1180:
        /*0d14*/ 	.byte	0x04, 0x11
        /*0d16*/ 	.short	(.L_1182 - .L_1181)
	.align		4
.L_1181:
        /*0d18*/ 	.word	index@(_Z15SoftmaxWarpImplI24ElementwiseScaleMaskLoadIffbE11DirectStoreIffEfLi1ELi6ELi32ELi1ELb1EL9Algorithm0EEvT_T0_ll)
        /*0d1c*/ 	.word	0x00000000


	//----- nvinfo : EIATTR_REGCOUNT
	.align		4
.L_1182:
        /*0d20*/ 	.byte	0x04, 0x2f
        /*0d22*/ 	.short	(.L_1184 - .L_1183)
	.align		4
.L_1183:
        /*0d24*/ 	.word	index@(_Z15SoftmaxWarpImplI24ElementwiseScaleMaskLoadIffbE11DirectStoreIffEfLi1ELi7ELi32ELi1ELb0EL9Algorithm0EEvT_T0_ll)
        /*0d28*/ 	.word	0x0000001e


	//----- nvinfo : EIATTR_FRAME_SIZE
	.align		4
.L_1184:
        /*0d2c*/ 	.byte	0x04, 0x11
        /*0d2e*/ 	.short	(.L_1186 - .L_1185)
	.align		4
.L_1185:
        /*0d30*/ 	.word	index@($__internal_527_$__cuda_sm3x_div_rn_noftz_f32_slowpath)
        /*0d34*/ 	.word	0x00000000


	//----- nvinfo : EIATTR_FRAME_SIZE
	.align		4
.L_1186:
        /*0d38*/ 	.byte	0x04, 0x11
        /*0d3a*/ 	.short	(.L_1188 - .L_1187)
	.align		4
.L_1187:
        /*0d3c*/ 	.word	index@(_Z15SoftmaxWarpImplI24ElementwiseScaleMaskLoadIffbE11DirectStoreIffEfLi1ELi7ELi32ELi1ELb0EL9Algorithm0EEvT_T0_ll)
        /*0d40*/ 	.word	0x00000000


	//----- nvinfo : EIATTR_REGCOUNT
	.align		4
.L_1188:
        /*0d44*/ 	.byte	0x04, 0x2f
        /*0d46*/ 	.short	(.L_1190 - .L_1189)
	.align		4
.L_1189:
        /*0d48*/ 	.word	index@(_Z15SoftmaxWarpImplI24ElementwiseScaleMaskLoadIffbE11DirectStoreIffEfLi1ELi7ELi32ELi1ELb1EL9Algorithm0EEvT_T0_ll)
        /*0d4c*/ 	.word	0x00000028


	//----- nvinfo : EIATTR_FRAME_SIZE
	.align		4
.L_1190:
        /*0d50*/ 	.byte	0x04, 0x11
        /*0d52*/ 	.short	(.L_1192 - .L_1191)
	.align		4
.L_1191:
        /*0d54*/ 	.word	index@($__internal_526_$__cuda_sm3x_div_rn_noftz_f32_slowpath)
        /*0d58*/ 	.word	0x00000000


	//----- nvinfo : EIATTR_FRAME_SIZE
	.align		4
.L_1192:
        /*0d5c*/ 	.byte	0x04, 0x11
        /*0d5e*/ 	.short	(.L_1194 - .L_1193)
	.align		4
.L_1193:
        /*0d60*/ 	.word	index@(_Z15SoftmaxWarpImplI24ElementwiseScaleMaskLoadIffbE11DirectStoreIffEfLi1ELi7ELi32ELi1ELb1EL9Algorithm0EEvT_T0_ll)
        /*0d64*/ 	.word	0x00000000


	//----- nvinfo : EIATTR_REGCOUNT
	.align		4
.L_1194:
        /*0d68*/ 	.byte	0x04, 0x2f
        /*0d6a*/ 	.short	(.L_1196 - .L_1195)
	.align		4
.L_1195:
        /*0d6c*/ 	.word	index@(_Z15SoftmaxWarpImplI24ElementwiseScaleMaskLoadIffbE11DirectStoreIffEfLi1ELi8ELi32ELi1ELb0EL9Algorithm0EEvT_T0_ll)
        /*0d70*/ 	.word	0x00000021


	//----- nvinfo : EIATTR_FRAME_SIZE
	.align		4
.L_1196:
        /*0d74*/ 	.byte	0x04, 0x11
        /*0d76*/ 	.short	(.L_1198 - .L_1197)
	.align		4
.L_1197:
        /*0d78*/ 	.word	index@($__internal_525_$__cuda_sm3x_div_rn_noftz_f32_slowpath)
        /*0d7c*/ 	.word	0x00000000


	//----- nvinfo : EIATTR_FRAME_SIZE
	.align		4
.L_1198:
        /*0d80*/ 	.byte	0x04, 0x11
        /*0d82*/ 	.short	(.L_1200 - .L_1199)
	.align		4
.L_1199:
        /*0d84*/ 	.word	index@(_Z15SoftmaxWarpImplI24ElementwiseScaleMaskLoadIffbE11DirectStoreIffEfLi1ELi8ELi32ELi1ELb0EL9Algorithm0EEvT_T0_ll)
        /*0d88*/ 	.word	0x00000000


	//----- nvinfo : EIATTR_REGCOUNT
	.align		4
.L_1200:
        /*0d8c*/ 	.byte	0x04, 0x2f
        /*0d8e*/ 	.short	(.L_1202 - .L_1201)
	.align		4
.L_1201:
        /*0d90*/ 	.word	index@(_Z15SoftmaxWarpImplI24ElementwiseScaleMaskLoadIffbE11DirectStoreIffEfLi1ELi8ELi32ELi1ELb1EL9Algorithm0EEvT_T0_ll)
        /*0d94*/ 	.word	0x00000029


	//----- nvinfo : EIATTR_FRAME_SIZE
	.align		4
.L_1202:
        /*0d98*/ 	.byte	0x04, 0x11
        /*0d9a*/ 	.short	(.L_1204 - .L_1203)
	.align		4
.L_1203:
        /*0d9c*/ 	.word	index@($__internal_524_$__cuda_sm3x_div_rn_noftz_f32_slowpath)
        /*0da0*/ 	.word	0x00000000


	//----- nvinfo : EIATTR_FRAME_SIZE
	.align		4
.L_1204:
        /*0da4*/ 	.byte	0x04, 0x11
        /*0da6*/ 	.short	(.L_1206 - .L_1205)
	.align		4
.L_1205:
        /*0da8*/ 	.word	index@(_Z15SoftmaxWarpImplI24ElementwiseScaleMaskLoadIffbE11DirectStoreIffEfLi1ELi8ELi32ELi1ELb1EL9Algorithm0EEvT_T0_ll)
        /*0dac*/ 	.word	0x00000000


	//----- nvinfo : EIATTR_REGCOUNT
	.align		4
.L_1206:
        /*0db0*/ 	.byte	0x04, 0x2f
        /*0db2*/ 	.short	(.L_1208 - .L_1207)
	.align		4
.L_1207:
        /*0db4*/ 	.word	index@(_Z15SoftmaxWarpImplI24ElementwiseScaleMaskLoadIffbE11DirectStoreIffEfLi1ELi9ELi32ELi1ELb0EL9Algorithm0EEvT_T0_ll)
        /*0db8*/ 	.word	0x00000023


	//----- nvinfo : EIATTR_FRAME_SIZE
	.align		4
.L_1208:
        /*0dbc*/ 	.byte	0x04, 0x11
        /*0dbe*/ 	.short	(.L_1210 - .L_1209)
	.align		4
.L_1209:
        /*0dc0*/ 	.word	index@($__internal_523_$__cuda_sm3x_div_rn_noftz_f32_slowpath)
        /*0dc4*/ 	.word	0x00000000


	//----- nvinfo : EIATTR_FRAME_SIZE
	.align		4
.L_1210:
        /*0dc8*/ 	.byte	0x04, 0x11
        /*0dca*/ 	.short	(.L_1212 - .L_1211)
	.align		4
.L_1211:
        /*0dcc*/ 	.word	index@(_Z15SoftmaxWarpImplI24ElementwiseScaleMaskLoadIffbE11DirectStoreIffEfLi1ELi9ELi32ELi1ELb0EL9Algorithm0EEvT_T0_ll)
        /*0dd0*/ 	.word	0x00000000


	//----- nvinfo : EIATTR_REGCOUNT
	.align		4
.L_1212:
        /*0dd4*/ 	.byte	0x04, 0x2f
        /*0dd6*/ 	.short	(.L_1214 - .L_1213)
	.align		4
.L_1213:
        /*0dd8*/ 	.word	index@(_Z15SoftmaxWarpImplI24ElementwiseScaleMaskLoadIffbE11DirectStoreIffEfLi1ELi9ELi32ELi1ELb1EL9Algorithm0EEvT_T0_ll)
        /*0ddc*/ 	.word	0x0000002c


	//----- nvinfo : EIATTR_FRAME_SIZE
	.align		4
.L_1214:
        /*0de0*/ 	.byte	0x04, 0x11
        /*0de2*/ 	.short	(.L_1216 - .L_1215)
	.align		4
.L_1215:
        /*0de4*/ 	.word	index@($__internal_522_$__cuda_sm3x_div_rn_noftz_f32_slowpath)
        /*0de8*/ 	.word	0x00000000


	//----- nvinfo : EIATTR_FRAME_SIZE
	.align		4
.L_1216:
        /*0dec*/ 	.byte	0x04, 0x11
        /*0dee*/ 	.short	(.L_1218 - .L_1217)
	.align		4
.L_1217:
        /*0df0*/ 	.word	index@(_Z15SoftmaxWarpImplI24ElementwiseScaleMaskLoadIffbE11DirectStoreIffEfLi1ELi9ELi32ELi1ELb1EL9Algorithm0EEvT_T0_ll)
        /*0df4*/ 	.word	0x00000000


	//----- nvinfo : EIATTR_REGCOUNT
	.align		4
.L_1218:
        /*0df8*/ 	.byte	0x04, 0x2f
        /*0dfa*/ 	.short	(.L_1220 - .L_1219)
	.align		4
.L_1219:
        /*0dfc*/ 	.word	index@(_Z15SoftmaxWarpImplI24ElementwiseScaleMaskLoadIffbE11DirectStoreIffEfLi1ELi10ELi32ELi1ELb0EL9Algorithm0EEvT_T0_ll)
        /*0e00*/ 	.word	0x00000024


	//----- nvinfo : EIATTR_FRAME_SIZE
	.align		4
.L_1220:
        /*0e04*/ 	.byte	0x04, 0x11
        /*0e06*/ 	.short	(.L_1222 - .L_1221)
	.align		4
.L_1221:
        /*0e08*/ 	.word	index@($__internal_521_$__cuda_sm3x_div_rn_noftz_f32_slowpath)
        /*0e0c*/ 	.word	0x00000000


	//----- nvinfo : EIATTR_FRAME_SIZE
	.align		4
.L_1222:
        /*0e10*/ 	.byte	0x04, 0x11
        /*0e12*/ 	.short	(.L_1224 - .L_1223)
	.align		4
.L_1223:
        /*0e14*/ 	.word	index@(_Z15SoftmaxWarpImplI24ElementwiseScaleMaskLoadIffbE11DirectStoreIffEfLi1ELi10ELi32ELi1ELb0EL9Algorithm0EEvT_T0_ll)
        /*0e18*/ 	.word	0x00000000


	//----- nvinfo : EIATTR_REGCOUNT
	.align		4
.L_1224:
        /*0e1c*/ 	.byte	0x04, 0x2f
        /*0e1e*/ 	.short	(.L_1226 - .L_1225)
	.align		4
.L_1225:
        /*0e20*/ 	.word	index@(_Z15SoftmaxWarpImplI24ElementwiseScaleMaskLoadIffbE11DirectStoreIffEfLi1ELi10ELi32ELi1ELb1EL9Algorithm0EEvT_T0_ll)
        /*0e24*/ 	.word	0x00000030


	//----- nvinfo : EIATTR_FRAME_SIZE
	.align		4
.L_1226:
        /*0e28*/ 	.byte	0x04, 0x11
        /*0e2a*/ 	.short	(.L_1228 - .L_1227)
	.align		4
.L_1227:
        /*0e2c*/ 	.word	index@($__internal_520_$__cuda_sm3x_div_rn_noftz_f32_slowpath)
        /*0e30*/ 	.word	0x00000000


	//----- nvinfo : EIATTR_FRAME_SIZE
	.align		4
.L_1228:
        /*0e34*/ 	.byte	0x04, 0x11
        /*0e36*/ 	.short	(.L_1230 - .L_1229)
	.align		4
.L_1229:
        /*0e38*/ 	.word	index@(_Z15SoftmaxWarpImplI24ElementwiseScaleMaskLoadIffbE11DirectStoreIffEfLi1ELi10ELi32ELi1ELb1EL9Algorithm0EEvT_T0_ll)
        /*0e3c*/ 	.word	0x00000000


	//----- nvinfo : EIATTR_REGCOUNT
	.align		4
.L_1230:
        /*0e40*/ 	.byte	0x04, 0x2f
        /*0e42*/ 	.short	(.L_1232 - .L_1231)
	.align		4
.L_1231:
        /*0e44*/ 	.word	index@(_Z15SoftmaxWarpImplI24ElementwiseScaleMaskLoadIffbE11DirectStoreIffEfLi1ELi11ELi32ELi1ELb0EL9Algorithm0EEvT_T0_ll)
        /*0e48*/ 	.word	0x00000023


	//----- nvinfo : EIATTR_FRAME_SIZE
	.align		4
.L_1232:
        /*0e4c*/ 	.byte	0x04, 0x11
        /*0e4e*/ 	.short	(.L_1234 - .L_1233)
	.align		4
.L_1233:
        /*0e50*/ 	.word	index@($__internal_519_$__cuda_sm3x_div_rn_noftz_f32_slowpath)
        /*0e54*/ 	.word	0x00000000


	//----- nvinfo : EIATTR_FRAME_SIZE
	.align		4
.L_1234:
        /*0e58*/ 	.byte	0x04, 0x11
        /*0e5a*/ 	.short	(.L_1236 - .L_1235)
	.align		4
.L_1235:
        /*0e5c*/ 	.word	index@(_Z15SoftmaxWarpImplI24ElementwiseScaleMaskLoadIffbE11DirectStoreIffEfLi1ELi11ELi32ELi1ELb0EL9Algorithm0EEvT_T0_ll)
        /*0e60*/ 	.word	0x00000000


	//----- nvinfo : EIATTR_REGCOUNT
	.align		4
.L_1236:
        /*0e64*/ 	.byte	0x04, 0x2f
        /*0e66*/ 	.short	(.L_1238 - .L_1237)
	.align		4
.L_1237:
        /*0e68*/ 	.word	index@(_Z15SoftmaxWarpImplI24ElementwiseScaleMaskLoadIffbE11DirectStoreIffEfLi1ELi11ELi32ELi1ELb1EL9Algorithm0EEvT_T0_ll)
        /*0e6c*/ 	.word	0x00000034


	//----- nvinfo : EIATTR_FRAME_SIZE
	.align		4
.L_1238:
        /*0e70*/ 	.byte	0x04, 0x11
        /*0e72*/ 	.short	(.L_1240 - .L_1239)
	.align		4
.L_1239:
        /*0e74*/ 	.word	index@($__internal_518_$__cuda_sm3x_div_rn_noftz_f32_slowpath)
        /*0e78*/ 	.word	0x00000000


	//----- nvinfo : EIATTR_FRAME_SIZE
	.align		4
.L_1240:
        /*0e7c*/ 	.byte	0x04, 0x11
        /*0e7e*/ 	.short	(.L_1242 - .L_1241)
	.align		4
.L_1241:
        /*0e80*/ 	.word	index@(_Z15SoftmaxWarpImplI24ElementwiseScaleMaskLoadIffbE11DirectStoreIffEfLi1ELi11ELi32ELi1ELb1EL9Algorithm0EEvT_T0_ll)
        /*0e84*/ 	.word	0x00000000


	//----- nvinfo : EIATTR_REGCOUNT
	.align		4
.L_1242:
        /*0e88*/ 	.byte	0x04, 0x2f
        /*0e8a*/ 	.short	(.L_1244 - .L_1243)
	.align		4
.L_1243:
        /*0e8c*/ 	.word	index@(_Z15SoftmaxWarpImplI24ElementwiseScaleMaskLoadIffbE11DirectStoreIffEfLi1ELi12ELi32ELi1ELb0EL9Algorithm0EEvT_T0_ll)
        /*0e90*/ 	.word	0x00000027


	//----- nvinfo : EIATTR_FRAME_SIZE
	.align		4
.L_1244:
        /*0e94*/ 	.byte	0x04, 0x11
        /*0e96*/ 	.short	(.L_1246 - .L_1245)
	.align		4
.L_1245:
        /*0e98*/ 	.word	index@($__internal_517_$__cuda_sm3x_div_rn_noftz_f32_slowpath)
        /*0e9c*/ 	.word	0x00000000


	//----- nvinfo : EIATTR_FRAME_SIZE
	.align		4
.L_1246:
        /*0ea0*/ 	.byte	0x04, 0x11
        /*0ea2*/ 	.short	(.L_1248 - .L_1247)
	.align		4
.L_1247:
        /*0ea4*/ 	.word	index@(_Z15SoftmaxWarpImplI24ElementwiseScaleMaskLoadIffbE11DirectStoreIffEfLi1ELi12ELi32ELi1ELb0EL9Algorithm0EEvT_T0_ll)
        /*0ea8*/ 	.word	0x00000000


	//----- nvinfo : EIATTR_REGCOUNT
	.align		4
.L_1248:
        /*0eac*/ 	.byte	0x04, 0x2f
        /*0eae*/ 	.short	(.L_1250 - .L_1249)
	.align		4
.L_1249:
        /*0eb0*/ 	.word	index@(_Z15SoftmaxWarpImplI24ElementwiseScaleMaskLoadIffbE11DirectStoreIffEfLi1ELi12ELi32ELi1ELb1EL9Algorithm0EEvT_T0_ll)
        /*0eb4*/ 	.word	0x00000038


	//----- nvinfo : EIATTR_FRAME_SIZE
	.align		4
.L_1250:
        /*0eb8*/ 	.byte	0x04, 0x11
        /*0eba*/ 	.short	(.L_1252 - .L_1251)
	.align		4
.L_1251:
        /*0ebc*/ 	.word	index@($__internal_516_$__cuda_sm3x_div_rn_noftz_f32_slowpath)
        /*0ec0*/ 	.word	0x00000000


	//----- nvinfo : EIATTR_FRAME_SIZE
	.align		4
.L_1252:
        /*0ec4*/ 	.byte	0x04, 0x11
        /*0ec6*/ 	.short	(.L_1254 - .L_1253)
	.align		4
.L_1253:
        /*0ec8*/ 	.word	index@(_Z15SoftmaxWarpImplI24ElementwiseScaleMaskLoadIffbE11DirectStoreIffEfLi1ELi12ELi32ELi1ELb1EL9Algorithm0EEvT_T0_ll)
        /*0ecc*/ 	.word	0x00000000


	//----- nvinfo : EIATTR_REGCOUNT
	.align		4
.L_1254:
        /*0ed0*/ 	.byte	0x04, 0x2f
        /*0ed2*/ 	.short	(.L_1256 - .L_1255)
	.align		4
.L_1255:
        /*0ed4*/ 	.word	index@(_Z15SoftmaxWarpImplI24ElementwiseScaleMaskLoadIffbE11DirectStoreIffEfLi1ELi13ELi32ELi1ELb0EL9Algorithm0EEvT_T0_ll)
        /*0ed8*/ 	.word	0x0000002b


	//----- nvinfo : EIATTR_FRAME_SIZE
	.align		4
.L_1256:
        /*0edc*/ 	.byte	0x04, 0x11
        /*0ede*/ 	.short	(.L_1258 - .L_1257)
	.align		4
.L_1257:
        /*0ee0*/ 	.word	index@($__internal_515_$__cuda_sm3x_div_rn_noftz_f32_slowpath)
        /*0ee4*/ 	.word	0x00000000


	//----- nvinfo : EIATTR_FRAME_SIZE
	.align		4
.L_1258:
        /*0ee8*/ 	.byte	0x04, 0x11
        /*0eea*/ 	.short	(.L_1260 - .L_1259)
	.align		4
.L_1259:
        /*0eec*/ 	.word	index@(_Z15SoftmaxWarpImplI24ElementwiseScaleMaskLoadIffbE11DirectStoreIffEfLi1ELi13ELi32ELi1ELb0EL9Algorithm0EEvT_T0_ll)
        /*0ef0*/ 	.word	0x00000000


	//----- nvinfo : EIATTR_REGCOUNT
	.align		4
.L_1260:
        /*0ef4*/ 	.byte	0x04, 0x2f
        /*0ef6*/ 	.short	(.L_1262 - .L_1261)
	.align		4
.L_1261:
        /*0ef8*/ 	.word	index@(_Z15SoftmaxWarpImplI24ElementwiseScaleMaskLoadIffbE11DirectStoreIffEfLi1ELi13ELi32ELi1ELb1EL9Algorithm0EEvT_T0_ll)
        /*0efc*/ 	.word	0x00000038


	//----- nvinfo : EIATTR_FRAME_SIZE
	.align		4
.L_1262:
        /*0f00*/ 	.byte	0x04, 0x11
        /*0f02*/ 	.short	(.L_1264 - .L_1263)
	.align		4
.L_1263:
        /*0f04*/ 	.word	index@($__internal_514_$__cuda_sm3x_div_rn_noftz_f32_slowpath)
        /*0f08*/ 	.word	0x00000000


	//----- nvinfo : EIATTR_FRAME_SIZE
	.align		4
.L_1264:
        /*0f0c*/ 	.byte	0x04, 0x11
        /*0f0e*/ 	.short	(.L_1266 - .L_1265)
	.align		4
.L_1265:
        /*0f10*/ 	.word	index@(_Z15SoftmaxWarpImplI24ElementwiseScaleMaskLoadIffbE11DirectStoreIffEfLi1ELi13ELi32ELi1ELb1EL9Algorithm0EEvT_T0_ll)
        /*0f14*/ 	.word	0x00000000


	//----- nvinfo : EIATTR_REGCOUNT
	.align		4
.L_1266:
        /*0f18*/ 	.byte	0x04, 0x2f
        /*0f1a*/ 	.short	(.L_1268 - .L_1267)
	.align		4
.L_1267:
        /*0f1c*/ 	.word	index@(_Z15SoftmaxWarpImplI24ElementwiseScaleMaskLoadIffbE11DirectStoreIffEfLi1ELi14ELi32ELi1ELb0EL9Algorithm0EEvT_T0_ll)
        /*0f20*/ 	.word	0x0000002b


	//----- nvinfo : EIATTR_FRAME_SIZE
	.align		4
.L_1268:
        /*0f24*/ 	.byte	0x04, 0x11
        /*0f26*/ 	.short	(.L_1270 - .L_1269)
	.align		4
.L_1269:
        /*0f28*/ 	.word	index@($__internal_513_$__cuda_sm3x_div_rn_noftz_f32_slowpath)
        /*0f2c*/ 	.word	0x00000000


	//----- nvinfo : EIATTR_FRAME_SIZE
	.align		4
.L_1270:
        /*0f30*/ 	.byte	0x04, 0x11
        /*0f32*/ 	.short	(.L_1272 - .L_1271)
	.align		4
.L_1271:
        /*0f34*/ 	.word	index@(_Z15SoftmaxWarpImplI24ElementwiseScaleMaskLoadIffbE11DirectStoreIffEfLi1ELi14ELi32ELi1ELb0EL9Algorithm0EEvT_T0_ll)
        /*0f38*/ 	.word	0x00000000


	//----- nvinfo : EIATTR_REGCOUNT
	.align		4
.L_1272:
        /*0f3c*/ 	.byte	0x04, 0x2f
        /*0f3e*/ 	.short	(.L_1274 - .L_1273)
	.align		4
.L_1273:
        /*0f40*/ 	.word	index@(_Z15SoftmaxWarpImplI24ElementwiseScaleMaskLoadIffbE11DirectStoreIffEfLi1ELi14ELi32ELi1ELb1EL9Algorithm0EEvT_T0_ll)
        /*0f44*/ 	.word	0x00000040


	//----- nvinfo : EIATTR_FRAME_SIZE
	.align		4
.L_1274:
        /*0f48*/ 	.byte	0x04, 0x11
        /*0f4a*/ 	.short	(.L_1276 - .L_1275)
	.align		4
.L_1275:
        /*0f4c*/ 	.word	index@($__internal_512_$__cuda_sm3x_div_rn_noftz_f32_slowpath)
        /*0f50*/ 	.word	0x00000000


	//----- nvinfo : EIATTR_FRAME_SIZE
	.align		4
.L_1276:
        /*0f54*/ 	.byte	0x04, 0x11
        /*0f56*/ 	.short	(.L_1278 - .L_1277)
	.align		4
.L_1277:
        /*0f58*/ 	.word	index@(_Z15SoftmaxWarpImplI24ElementwiseScaleMaskLoadIffbE11DirectStoreIffEfLi1ELi14ELi32ELi1ELb1EL9Algorithm0EEvT_T0_ll)
        /*0f5c*/ 	.word	0x00000000


	//----- nvinfo : EIATTR_REGCOUNT
	.align		4
.L_1278:
        /*0f60*/ 	.byte	0x04, 0x2f
        /*0f62*/ 	.short	(.L_1280 - .L_1279)
	.align		4
.L_1279:
        /*0f64*/ 	.word	index@(_Z15SoftmaxWarpImplI24ElementwiseScaleMaskLoadIffbE11DirectStoreIffEfLi1ELi15ELi32ELi1ELb0EL9Algorithm0EEvT_T0_ll)
        /*0f68*/ 	.word	0x0000002b


	//----- nvinfo : EIATTR_FRAME_SIZE
	.align		4
.L_1280:
        /*0f6c*/ 	.byte	0x04, 0x11
        /*0f6e*/ 	.short	(.L_1282 - .L_1281)
	.align		4
.L_1281:
        /*0f70*/ 	.word	index@($__internal_511_$__cuda_sm3x_div_rn_noftz_f32_slowpath)
        /*0f74*/ 	.word	0x00000000


	//----- nvinfo : EIATTR_FRAME_SIZE
	.align		4
.L_1282:
        /*0f78*/ 	.byte	0x04, 0x11
        /*0f7a*/ 	.short	(.L_1284 - .L_1283)
	.align		4
.L_1283:
        /*0f7c*/ 	.word	index@(_Z15SoftmaxWarpImplI24ElementwiseScaleMaskLoadIffbE11DirectStoreIffEfLi1ELi15ELi32ELi1ELb0EL9Algorithm0EEvT_T0_ll)
        /*0f80*/ 	.word	0x00000000


	//----- nvinfo : EIATTR_REGCOUNT
	.align		4
.L_1284:
        /*0f84*/ 	.byte	0x04, 0x2f
        /*0f86*/ 	.short	(.L_1286 - .L_1285)
	.align		4
.L_1285:
        /*0f88*/ 	.word	index@(_Z15SoftmaxWarpImplI24ElementwiseScaleMaskLoadIffbE11DirectStoreIffEfLi1ELi15ELi32ELi1ELb1EL9Algorithm0EEvT_T0_ll)
        /*0f8c*/ 	.word	0x00000040


	//----- nvinfo : EIATTR_FRAME_SIZE
	.align		4
.L_1286:
        /*0f90*/ 	.byte	0x04, 0x11
        /*0f92*/ 	.short	(.L_1288 - .L_1287)
	.align		4
.L_1287:
        /*0f94*/ 	.word	index@($__internal_510_$__cuda_sm3x_div_rn_noftz_f32_slowpath)
        /*0f98*/ 	.word	0x00000000


	//----- nvinfo : EIATTR_FRAME_SIZE
	.align		4
.L_1288:
        /*0f9c*/ 	.byte	0x04, 0x11
        /*0f9e*/ 	.short	(.L_1290 - .L_1289)
	.align		4
.L_1289:
        /*0fa0*/ 	.word	index@(_Z15SoftmaxWarpImplI24ElementwiseScaleMaskLoadIffbE11DirectStoreIffEfLi1ELi15ELi32ELi1ELb1EL9Algorithm0EEvT_T0_ll)
        /*0fa4*/ 	.word	0x00000000


	//----- nvinfo : EIATTR_REGCOUNT
	.align		4
.L_1290:
        /*0fa8*/ 	.byte	0x04, 0x2f
        /*0faa*/ 	.short	(.L_1292 - .L_1291)
	.align		4
.L_1291:
        /*0fac*/ 	.word	index@(_Z15SoftmaxWarpImplI24ElementwiseScaleMaskLoadIffbE11DirectStoreIffEfLi1ELi16ELi32ELi1ELb0EL9Algorithm0EEvT_T0_ll)
        /*0fb0*/ 	.word	0x0000002f


	//----- nvinfo : EIATTR_FRAME_SIZE
	.align		4
.L_1292:
        /*0fb4*/ 	.byte	0x04, 0x11
        /*0fb6*/ 	.short	(.L_1294 - .L_1293)
	.align		4
.L_1293:
        /*0fb8*/ 	.word	index@($__internal_509_$__cuda_sm3x_div_rn_noftz_f32_slowpath)
        /*0fbc*/ 	.word	0x00000000


	//----- nvinfo : EIATTR_FRAME_SIZE
	.align		4
.L_1294:
        /*0fc0*/ 	.byte	0x04, 0x11
        /*0fc2*/ 	.short	(.L_1296 - .L_1295)
	.align		4
.L_1295:
        /*0fc4*/ 	.word	index@(_Z15SoftmaxWarpImplI24ElementwiseScaleMaskLoadIffbE11DirectStoreIffEfLi1ELi16ELi32ELi1ELb0EL9Algorithm0EEvT_T0_ll)
        /*0fc8*/ 	.word	0x00000000


	//----- nvinfo : EIATTR_REGCOUNT
	.align		4
.L_1296:
        /*0fcc*/ 	.byte	0x04, 0x2f
        /*0fce*/ 	.short	(.L_1298 - .L_1297)
	.align		4
.L_1297:
        /*0fd0*/ 	.word	index@(_Z15SoftmaxWarpImplI24ElementwiseScaleMaskLoadIffbE11DirectStoreIffEfLi1ELi16ELi32ELi1ELb1EL9Algorithm0EEvT_T0_ll)
        /*0fd4*/ 	.word	0x00000046


	//----- nvinfo : EIATTR_FRAME_SIZE
	.align		4
.L_1298:
        /*0fd8*/ 	.byte	0x04, 0x11
        /*0fda*/ 	.short	(.L_1300 - .L_1299)
	.align		4
.L_1299:
        /*0fdc*/ 	.word	index@($__internal_508_$__cuda_sm3x_div_rn_noftz_f32_slowpath)
        /*0fe0*/ 	.word	0x00000000


	//----- nvinfo : EIATTR_FRAME_SIZE
	.align		4
.L_1300:
        /*0fe4*/ 	.byte	0x04, 0x11
        /*0fe6*/ 	.short	(.L_1302 - .L_1301)
	.align		4
.L_1301:
        /*0fe8*/ 	.word	index@(_Z15SoftmaxWarpImplI24ElementwiseScaleMaskLoadIffbE11DirectStoreIffEfLi1ELi16ELi32ELi1ELb1EL9Algorithm0EEvT_T0_ll)
        /*0fec*/ 	.word	0x00000000


	//----- nvinfo : EIATTR_REGCOUNT
	.align		4
.L_1302:
        /*0ff0*/ 	.byte	0x04, 0x2f
        /*0ff2*/ 	.short	(.L_1304 - .L_1303)
	.align		4
.L_1303:
        /*0ff4*/ 	.word	index@(_Z15SoftmaxWarpImplI24ElementwiseScaleMaskLoadIffbE11DirectStoreIffEfLi1ELi17ELi32ELi1ELb0EL9Algorithm0EEvT_T0_ll)
        /*0ff8*/ 	.word	0x00000037


	//----- nvinfo : EIATTR_FRAME_SIZE
	.align		4
.L_1304:
        /*0ffc*/ 	.byte	0x04, 0x11
        /*0ffe*/ 	.short	(.L_1306 - .L_1305)
	.align		4
.L_1305:
        /*1000*/ 	.word	index@($__internal_507_$__cuda_sm3x_div_rn_noftz_f32_slowpath)
        /*1004*/ 	.word	0x00000000


	//----- nvinfo : EIATTR_FRAME_SIZE
	.align		4
.L_1306:
        /*1008*/ 	.byte	0x04, 0x11
        /*100a*/ 	.short	(.L_1308 - .L_1307)
	.align		4
.L_1307:
        /*100c*/ 	.word	index@(_Z15SoftmaxWarpImplI24ElementwiseScaleMaskLoadIffbE11DirectStoreIffEfLi1ELi17ELi32ELi1ELb0EL9Algorithm0EEvT_T0_ll)
        /*1010*/ 	.word	0x00000000


	//----- nvinfo : EIATTR_REGCOUNT
	.align		4
.L_1308:
        /*1014*/ 	.byte	0x04, 0x2f
        /*1016*/ 	.short	(.L_1310 - .L_1309)
	.align		4
.L_1309:
        /*1018*/ 	.word	index@(_Z15SoftmaxWarpImplI24ElementwiseScaleMaskLoadIffbE11DirectStoreIffEfLi1ELi17ELi32ELi1ELb1EL9Algorithm0EEvT_T0_ll)
        /*101c*/ 	.word	0x00000046


	//----- nvinfo : EIATTR_FRAME_SIZE
	.align		4
.L_1310:
        /*1020*/ 	.byte	0x04, 0x11
        /*1022*/ 	.short	(.L_1312 - .L_1311)
	.align		4
.L_1311:
        /*1024*/ 	.word	index@($__internal_506_$__cuda_sm3x_div_rn_noftz_f32_slowpath)
        /*1028*/ 	.word	0x00000000


	//----- nvinfo : EIATTR_FRAME_SIZE
	.align		4
.L_1312:
        /*102c*/ 	.byte	0x04, 0x11
        /*102e*/ 	.short	(.L_1314 - .L_1313)
	.align		4
.L_1313:
        /*1030*/ 	.word	index@(_Z15SoftmaxWarpImplI24ElementwiseScaleMaskLoadIffbE11DirectStoreIffEfLi1ELi17ELi32ELi1ELb1EL9Algorithm0EEvT_T0_ll)
        /*1034*/ 	.word	0x00000000


	//----- nvinfo : EIATTR_REGCOUNT
	.align		4
.L_1314:
        /*1038*/ 	.byte	0x04, 0x2f
        /*103a*/ 	.short	(.L_1316 - .L_1315)
	.align		4
.L_1315:
        /*103c*/ 	.word	index@(_Z15SoftmaxWarpImplI24ElementwiseScaleMaskLoadIffbE11DirectStoreIffEfLi1ELi18ELi32ELi1ELb0EL9Algorithm0EEvT_T0_ll)
        /*1040*/ 	.word	0x00000035


	//----- nvinfo : EIATTR_FRAME_SIZE
	.align		4
.L_1316:
        /*1044*/ 	.byte	0x04, 0x11
        /*1046*/ 	.short	(.L_1318 - .L_1317)
	.align		4
.L_1317:
        /*1048*/ 	.word	index@($__internal_505_$__cuda_sm3x_div_rn_noftz_f32_slowpath)
        /*104c*/ 	.word	0x00000000


	//----- nvinfo : EIATTR_FRAME_SIZE
	.align		4
.L_1318:
        /*1050*/ 	.byte	0x04, 0x11
        /*1052*/ 	.short	(.L_1320 - .L_1319)
	.align		4
.L_1319:
        /*1054*/ 	.word	index@(_Z15SoftmaxWarpImplI24ElementwiseScaleMaskLoadIffbE11DirectStoreIffEfLi1ELi18ELi32ELi1ELb0EL9Algorithm0EEvT_T0_ll)
        /*1058*/ 	.word	0x00000000


	//----- nvinfo : EIATTR_REGCOUNT
	.align		4
.L_1320:
        /*105c*/ 	.byte	0x04, 0x2f
        /*105e*/ 	.short	(.L_1322 - .L_1321)
	.align		4
.L_1321:
        /*1060*/ 	.word	index@(_Z15SoftmaxWarpImplI24ElementwiseScaleMaskLoadIffbE11DirectStoreIffEfLi1ELi18ELi32ELi1ELb1EL9Algorithm0EEvT_T0_ll)
        /*1064*/ 	.word	0x00000048


	//----- nvinfo : EIATTR_FRAME_SIZE
	.align		4
.L_1322:
        /*1068*/ 	.byte	0x04, 0x11
        /*106a*/ 	.short	(.L_1324 - .L_1323)
	.align		4
.L_1323:
        /*106c*/ 	.word	index@($__internal_504_$__cuda_sm3x_div_rn_noftz_f32_slowpath)
        /*1070*/ 	.word	0x00000000


	//----- nvinfo : EIATTR_FRAME_SIZE
	.align		4
.L_1324:
        /*1074*/ 	.byte	0x04, 0x11
        /*1076*/ 	.short	(.L_1326 - .L_1325)
	.align		4
.L_1325:
        /*1078*/ 	.word	index@(_Z15SoftmaxWarpImplI24ElementwiseScaleMaskLoadIffbE11DirectStoreIffEfLi1ELi18ELi32ELi1ELb1EL9Algorithm0EEvT_T0_ll)
        /*107c*/ 	.word	0x00000000


	//----- nvinfo : EIATTR_REGCOUNT
	.align		4
.L_1326:
        /*1080*/ 	.byte	0x04, 0x2f
        /*1082*/ 	.short	(.L_1328 - .L_1327)
	.align		4
.L_1327:
        /*1084*/ 	.word	index@(_Z15SoftmaxWarpImplI24ElementwiseScaleMaskLoadIffbE11DirectStoreIffEfLi1ELi19ELi32ELi1ELb0EL9Algorithm0EEvT_T0_ll)
        /*1088*/ 	.word	0x00000037


	//----- nvinfo : EIATTR_FRAME_SIZE
	.align		4
.L_1328:
        /*108c*/ 	.byte	0x04, 0x11
        /*108e*/ 	.short	(.L_1330 - .L_1329)
	.align		4
.L_1329:
        /*1090*/ 	.word	index@($__internal_503_$__cuda_sm3x_div_rn_noftz_f32_slowpath)
        /*1094*/ 	.word	0x00000000


	//----- nvinfo : EIATTR_FRAME_SIZE
	.align		4
.L_1330:
        /*1098*/ 	.byte	0x04, 0x11
        /*109a*/ 	.short	(.L_1332 - .L_1331)
	.align		4
.L_1331:
        /*109c*/ 	.word	index@(_Z15SoftmaxWarpImplI24ElementwiseScaleMaskLoadIffbE11DirectStoreIffEfLi1ELi19ELi32ELi1ELb0EL9Algorithm0EEvT_T0_ll)
        /*10a0*/ 	.word	0x00000000


	//----- nvinfo : EIATTR_REGCOUNT
	.align		4
.L_1332:
        /*10a4*/ 	.byte	0x04, 0x2f
        /*10a6*/ 	.short	(.L_1334 - .L_1333)
	.align		4
.L_1333:
        /*10a8*/ 	.word	index@(_Z15SoftmaxWarpImplI24ElementwiseScaleMaskLoadIffbE11DirectStoreIffEfLi1ELi19ELi32ELi1ELb1EL9Algorithm0EEvT_T0_ll)
        /*10ac*/ 	.word	0x0000004e


	//----- nvinfo : EIATTR_FRAME_SIZE
	.align		4
.L_1334:
        /*10b0*/ 	.byte	0x04, 0x11
        /*10b2*/ 	.short	(.L_1336 - .L_1335)
	.align		4
.L_1335:
        /*10b4*/ 	.word	index@($__internal_502_$__cuda_sm3x_div_rn_noftz_f32_slowpath)
        /*10b8*/ 	.word	0x00000000


	//----- nvinfo : EIATTR_FRAME_SIZE
	.align		4
.L_1336:
        /*10bc*/ 	.byte	0x04, 0x11
        /*10be*/ 	.short	(.L_1338 - .L_1337)
	.align		4
.L_1337:
        /*10c0*/ 	.word	index@(_Z15SoftmaxWarpImplI24ElementwiseScaleMaskLoadIffbE11DirectStoreIffEfLi1ELi19ELi32ELi1ELb1EL9Algorithm0EEvT_T0_ll)
        /*10c4*/ 	.word	0x00000000


	//----- nvinfo : EIATTR_REGCOUNT
	.align		4
.L_1338:
        /*10c8*/ 	.byte	0x04, 0x2f
        /*10ca*/ 	.short	(.L_1340 - .L_1339)
	.align		4
.L_1339:
        /*10cc*/ 	.word	index@(_Z15SoftmaxWarpImplI24ElementwiseScaleMaskLoadIffbE11DirectStoreIffEfLi1ELi20ELi32ELi1ELb0EL9Algorithm0EEvT_T0_ll)
        /*10d0*/ 	.word	0x00000037


	//----- nvinfo : EIATTR_FRAME_SIZE
	.align		4
.L_1340:
        /*10d4*/ 	.byte	0x04, 0x11
        /*10d6*/ 	.short	(.L_1342 - .L_1341)
	.align		4
.L_1341:
        /*10d8*/ 	.word	index@($__internal_501_$__cuda_sm3x_div_rn_noftz_f32_slowpath)
        /*10dc*/ 	.word	0x00000000


	//----- nvinfo : EIATTR_FRAME_SIZE
	.align		4
.L_1342:
        /*10e0*/ 	.byte	0x04, 0x11
        /*10e2*/ 	.short	(.L_1344 - .L_1343)
	.align		4
.L_1343:
        /*10e4*/ 	.word	index@(_Z15SoftmaxWarpImplI24ElementwiseScaleMaskLoadIffbE11DirectStoreIffEfLi1ELi20ELi32ELi1ELb0EL9Algorithm0EEvT_T0_ll)
        /*10e8*/ 	.word	0x00000000


	//----- nvinfo : EIATTR_REGCOUNT
	.align		4
.L_1344:
        /*10ec*/ 	.byte	0x04, 0x2f
        /*10ee*/ 	.short	(.L_1346 - .L_1345)
	.align		4
.L_1345:
        /*10f0*/ 	.word	index@(_Z15SoftmaxWarpImplI24ElementwiseScaleMaskLoadIffbE11DirectStoreIffEfLi1ELi20ELi32ELi1ELb1EL9Algorithm0EEvT_T0_ll)
        /*10f4*/ 	.word	0x00000050


	//----- nvinfo : EIATTR_FRAME_SIZE
	.align		4
.L_1346:
        /*10f8*/ 	.byte	0x04, 0x11
        /*10fa*/ 	.short	(.L_1348 - .L_1347)
	.align		4
.L_1347:
        /*10fc*/ 	.word	index@($__internal_500_$__cuda_sm3x_div_rn_noftz_f32_slowpath)
        /*1100*/ 	.word	0x00000000


	//----- nvinfo : EIATTR_FRAME_SIZE
	.align		4
.L_1348:
        /*1104*/ 	.byte	0x04, 0x11
        /*1106*/ 	.short	(.L_1350 - .L_1349)
	.align		4
.L_1349:
        /*1108*/ 	.word	index@(_Z15SoftmaxWarpImplI24ElementwiseScaleMaskLoadIffbE11DirectStoreIffEfLi1ELi20ELi32ELi1ELb1EL9Algorithm0EEvT_T0_ll)
        /*110c*/ 	.word	0x00000000


	//----- nvinfo : EIATTR_REGCOUNT
	.align		4
.L_1350:
        /*1110*/ 	.byte	0x04, 0x2f
        /*1112*/ 	.short	(.L_1352 - .L_1351)
	.align		4
.L_1351:
        /*1114*/ 	.word	index@(_Z15SoftmaxWarpImplI24ElementwiseScaleMaskLoadIffbE11DirectStoreIffEfLi1ELi21ELi32ELi1ELb0EL9Algorithm0EEvT_T0_ll)
        /*1118*/ 	.word	0x00000039


	//----- nvinfo : EIATTR_FRAME_SIZE
	.align		4
.L_1352:
        /*111c*/ 	.byte	0x04, 0x11
        /*111e*/ 	.short	(.L_1354 - .L_1353)
	.align		4
.L_1353:
        /*1120*/ 	.word	index@($__internal_499_$__cuda_sm3x_div_rn_noftz_f32_slowpath)
        /*1124*/ 	.word	0x00000000


	//----- nvinfo : EIATTR_FRAME_SIZE
	.align		4
.L_1354:
        /*1128*/ 	.byte	0x04, 0x11
        /*112a*/ 	.short	(.L_1356 - .L_1355)
	.align		4
.L_1355:
        /*112c*/ 	.word	index@(_Z15SoftmaxWarpImplI24ElementwiseScaleMaskLoadIffbE11DirectStoreIffEfLi1ELi21ELi32ELi1ELb0EL9Algorithm0EEvT_T0_ll)
        /*1130*/ 	.word	0x00000000


	//----- nvinfo : EIATTR_REGCOUNT
	.align		4
.L_1356:
        /*1134*/ 	.byte	0x04, 0x2f
        /*1136*/ 	.short	(.L_1358 - .L_1357)
	.align		4
.L_1357:
        /*1138*/ 	.word	index@(_Z15SoftmaxWarpImplI24ElementwiseScaleMaskLoadIffbE11DirectStoreIffEfLi1ELi21ELi32ELi1ELb1EL9Algorithm0EEvT_T0_ll)
        /*113c*/ 	.word	0x00000050


	//----- nvinfo : EIATTR_FRAME_SIZE
	.align		4
.L_1358:
        /*1140*/ 	.byte	0x04, 0x11
        /*1142*/ 	.short	(.L_1360 - .L_1359)
	.align		4
.L_1359:
        /*1144*/ 	.word	index@($__internal_498_$__cuda_sm3x_div_rn_noftz_f32_slowpath)
        /*1148*/ 	.word	0x00000000


	//----- nvinfo : EIATTR_FRAME_SIZE
	.align		4
.L_1360:
        /*114c*/ 	.byte	0x04, 0x11
        /*114e*/ 	.short	(.L_1362 - .L_1361)
	.align		4
.L_1361:
        /*1150*/ 	.word	index@(_Z15SoftmaxWarpImplI24ElementwiseScaleMaskLoadIffbE11DirectStoreIffEfLi1ELi21ELi32ELi1ELb1EL9Algorithm0EEvT_T0_ll)
        /*1154*/ 	.word	0x00000000


	//----- nvinfo : EIATTR_REGCOUNT
	.align		4
.L_1362:
        /*1158*/ 	.byte	0x04, 0x2f
        /*115a*/ 	.short	(.L_1364 - .L_1363)
	.align		4
.L_1363:
        /*115c*/ 	.word	index@(_Z15SoftmaxWarpImplI24ElementwiseScaleMaskLoadIffbE11DirectStoreIffEfLi1ELi22ELi32ELi1ELb0EL9Algorithm0EEvT_T0_ll)
        /*1160*/ 	.word	0x0000003d


	//----- nvinfo : EIATTR_FRAME_SIZE
	.align		4
.L_1364:
        /*1164*/ 	.byte	0x04, 0x11
        /*1166*/ 	.short	(.L_1366 - .L_1365)
	.align		4
.L_1365:
        /*1168*/ 	.word	index@($__internal_497_$__cuda_sm3x_div_rn_noftz_f32_slowpath)
        /*116c*/ 	.word	0x00000000


	//----- nvinfo : EIATTR_FRAME_SIZE
	.align		4
.L_1366:
        /*1170*/ 	.byte	0x04, 0x11
        /*1172*/ 	.short	(.L_1368 - .L_1367)
	.align		4
.L_1367:
        /*1174*/ 	.word	index@(_Z15SoftmaxWarpImplI24ElementwiseScaleMaskLoadIffbE11DirectStoreIffEfLi1ELi22ELi32ELi1ELb0EL9Algorithm0EEvT_T0_ll)
        /*1178*/ 	.word	0x00000000


	//----- nvinfo : EIATTR_REGCOUNT
	.align		4
.L_1368:
        /*117c*/ 	.byte	0x04, 0x2f
        /*117e*/ 	.short	(.L_1370 - .L_1369)
	.align		4
.L_1369:
        /*1180*/ 	.word	index@(_Z15SoftmaxWarpImplI24ElementwiseScaleMaskLoadIffbE11DirectStoreIffEfLi1ELi22ELi32ELi1ELb1EL9Algorithm0EEvT_T0_ll)
        /*1184*/ 	.word	0x0000005a


	//----- nvinfo : EIATTR_FRAME_SIZE
	.align		4
.L_1370:
        /*1188*/ 	.byte	0x04, 0x11
        /*118a*/ 	.short	(.L_1372 - .L_1371)
	.align		4
.L_1371:
        /*118c*/ 	.word	index@($__internal_496_$__cuda_sm3x_div_rn_noftz_f32_slowpath)
        /*1190*/ 	.word	0x00000000


	//----- nvinfo : EIATTR_FRAME_SIZE
	.align		4
.L_1372:
        /*1194*/ 	.byte	0x04, 0x11
        /*1196*/ 	.short	(.L_1374 - .L_1373)
	.align		4
.L_1373:
        /*1198*/ 	.word	index@(_Z15SoftmaxWarpImplI24ElementwiseScaleMaskLoadIffbE11DirectStoreIffEfLi1ELi22ELi32ELi1ELb1EL9Algorithm0EEvT_T0_ll)
        /*119c*/ 	.word	0x00000000


	//----- nvinfo : EIATTR_REGCOUNT
	.align		4
.L_1374:
        /*11a0*/ 	.byte	0x04, 0x2f
        /*11a2*/ 	.short	(.L_1376 - .L_1375)
	.align		4
.L_1375:
        /*11a4*/ 	.word	index@(_Z15SoftmaxWarpImplI24ElementwiseScaleMaskLoadIffbE11DirectStoreIffEfLi1ELi23ELi32ELi1ELb0EL9Algorithm0EEvT_T0_ll)
        /*11a8*/ 	.word	0x0000003f


	//----- nvinfo : EIATTR_FRAME_SIZE
	.align		4
.L_1376:
        /*11ac*/ 	.byte	0x04, 0x11
        /*11ae*/ 	.short	(.L_1378 - .L_1377)
	.align		4
.L_1377:
        /*11b0*/ 	.word	index@($__internal_495_$__cuda_sm3x_div_rn_noftz_f32_slowpath)
        /*11b4*/ 	.word	0x00000000


	//----- nvinfo : EIATTR_FRAME_SIZE
	.align		4
.L_1378:
        /*11b8*/ 	.byte	0x04, 0x11
        /*11ba*/ 	.short	(.L_1380 - .L_1379)
	.align		4
.L_1379:
        /*11bc*/ 	.word	index@(_Z15SoftmaxWarpImplI24ElementwiseScaleMaskLoadIffbE11DirectStoreIffEfLi1ELi23ELi32ELi1ELb0EL9Algorithm0EEvT_T0_ll)
        /*11c0*/ 	.word	0x00000000


	//----- nvinfo : EIATTR_REGCOUNT
	.align		4
.L_1380:
        /*11c4*/ 	.byte	0x04, 0x2f
        /*11c6*/ 	.short	(.L_1382 - .L_1381)
	.align		4
.L_1381:
        /*11c8*/ 	.word	index@(_Z15SoftmaxWarpImplI24ElementwiseScaleMaskLoadIffbE11DirectStoreIffEfLi1ELi23ELi32ELi1ELb1EL9Algorithm0EEvT_T0_ll)
        /*11cc*/ 	.word	0x0000005c


	//----- nvinfo : EIATTR_FRAME_SIZE
	.align		4
.L_1382:
        /*11d0*/ 	.byte	0x04, 0x11
        /*11d2*/ 	.short	(.L_1384 - .L_1383)
	.align		4
.L_1383:
        /*11d4*/ 	.word	index@($__internal_494_$__cuda_sm3x_div_rn_noftz_f32_slowpath)
        /*11d8*/ 	.word	0x00000000


	//----- nvinfo : EIATTR_FRAME_SIZE
	.align		4
.L_1384:
        /*11dc*/ 	.byte	0x04, 0x11
        /*11de*/ 	.short	(.L_1386 - .L_1385)
	.align		4
.L_1385:
        /*11e0*/ 	.word	index@(_Z15SoftmaxWarpImplI24ElementwiseScaleMaskLoadIffbE11DirectStoreIffEfLi1ELi23ELi32ELi1ELb1EL9Algorithm0EEvT_T0_ll)
        /*11e4*/ 	.word	0x00000000


	//----- nvinfo : EIATTR_REGCOUNT
	.align		4
.L_1386:
        /*11e8*/ 	.byte	0x04, 0x2f
        /*11ea*/ 	.short	(.L_1388 - .L_1387)
	.align		4
.L_1387:
        /*11ec*/ 	.word	index@(_Z15SoftmaxWarpImplI24ElementwiseScaleMaskLoadIffbE11DirectStoreIffEfLi1ELi24ELi32ELi1ELb0EL9Algorithm0EEvT_T0_ll)
        /*11f0*/ 	.word	0x0000003f


	//----- nvinfo : EIATTR_FRAME_SIZE
	.align		4
.L_1388:
        /*11f4*/ 	.byte	0x04, 0x11
        /*11f6*/ 	.short	(.L_1390 - .L_1389)
	.align		4
.L_1389:
        /*11f8*/ 	.word	index@($__internal_493_$__cuda_sm3x_div_rn_noftz_f32_slowpath)
        /*11fc*/ 	.word	0x00000000


	//----- nvinfo : EIATTR_FRAME_SIZE
	.align		4
.L_1390:
        /*1200*/ 	.byte	0x04, 0x11
        /*1202*/ 	.short	(.L_1392 - .L_1391)
	.align		4
.L_1391:
        /*1204*/ 	.word	index@(_Z15SoftmaxWarpImplI24ElementwiseScaleMaskLoadIffbE11DirectStoreIffEfLi1ELi24ELi32ELi1ELb0EL9Algorithm0EEvT_T0_ll)
        /*1208*/ 	.word	0x00000000


	//----- nvinfo : EIATTR_REGCOUNT
	.align		4
.L_1392:
        /*120c*/ 	.byte	0x04, 0x2f
        /*120e*/ 	.short	(.L_1394 - .L_1393)
	.align		4
.L_1393:
        /*1210*/ 	.word	index@(_Z15SoftmaxWarpImplI24ElementwiseScaleMaskLoadIffbE11DirectStoreIffEfLi1ELi24ELi32ELi1ELb1EL9Algorithm0EEvT_T0_ll)
        /*1214*/ 	.word	0x0000005c


	//----- nvinfo : EIATTR_FRAME_SIZE
	.align		4
.L_1394:
        /*1218*/ 	.byte	0x04, 0x11
        /*121a*/ 	.short	(.L_1396 - .L_1395)
	.align		4
.L_1395:
        /*121c*/ 	.word	index@($__internal_492_$__cuda_sm3x_div_rn_noftz_f32_slowpath)
        /*1220*/ 	.word	0x00000000


	//----- nvinfo : EIATTR_FRAME_SIZE
	.align		4
.L_1396:
        /*1224*/ 	.byte	0x04, 0x11
        /*1226*/ 	.short	(.L_1398 - .L_1397)
	.align		4
.L_1397:
        /*1228*/ 	.word	index@(_Z15SoftmaxWarpImplI24ElementwiseScaleMaskLoadIffbE11DirectStoreIffEfLi1ELi24ELi32ELi1ELb1EL9Algorithm0EEvT_T0_ll)
        /*122c*/ 	.word	0x00000000


	//----- nvinfo : EIATTR_REGCOUNT
	.align		4
.L_1398:
        /*1230*/ 	.byte	0x04, 0x2f
        /*1232*/ 	.short	(.L_1400 - .L_1399)
	.align		4
.L_1399:
        /*1234*/ 	.word	index@(_Z15SoftmaxWarpImplI24ElementwiseScaleMaskLoadIffbE11DirectStoreIffEfLi1ELi25ELi32ELi1ELb0EL9Algorithm0EEvT_T0_ll)
        /*1238*/ 	.word	0x0000003f


	//----- nvinfo : EIATTR_FRAME_SIZE
	.align		4
.L_1400:
        /*123c*/ 	.byte	0x04, 0x11
        /*123e*/ 	.short	(.L_1402 - .L_1401)
	.align		4
.L_1401:
        /*1240*/ 	.word	index@($__internal_491_$__cuda_sm3x_div_rn_noftz_f32_slowpath)
        /*1244*/ 	.word	0x00000000


	//----- nvinfo : EIATTR_FRAME_SIZE
	.align		4
.L_1402:
        /*1248*/ 	.byte	0x04, 0x11
        /*124a*/ 	.short	(.L_1404 - .L_1403)
	.align		4
.L_1403:
        /*124c*/ 	.word	index@(_Z15SoftmaxWarpImplI24ElementwiseScaleMaskLoadIffbE11DirectStoreIffEfLi1ELi25ELi32ELi1ELb0EL9Algorithm0EEvT_T0_ll)
        /*1250*/ 	.word	0x00000000


	//----- nvinfo : EIATTR_REGCOUNT
	.align		4
.L_1404:
        /*1254*/ 	.byte	0x04, 0x2f
        /*1256*/ 	.short	(.L_1406 - .L_1405)
	.align		4
.L_1405:
        /*1258*/ 	.word	index@(_Z15SoftmaxWarpImplI24ElementwiseScaleMaskLoadIffbE11DirectStoreIffEfLi1ELi25ELi32ELi1ELb1EL9Algorithm0EEvT_T0_ll)
        /*125c*/ 	.word	0x0000005e


	//----- nvinfo : EIATTR_FRAME_SIZE
	.align		4
.L_1406:
        /*1260*/ 	.byte	0x04, 0x11
        /*1262*/ 	.short	(.L_1408 - .L_1407)
	.align		4
.L_1407:
        /*1264*/ 	.word	index@($__internal_490_$__cuda_sm3x_div_rn_noftz_f32_slowpath)
        /*1268*/ 	.word	0x00000000


	//----- nvinfo : EIATTR_FRAME_SIZE
	.align		4
.L_1408:
        /*126c*/ 	.byte	0x04, 0x11
        /*126e*/ 	.short	(.L_1410 - .L_1409)
	.align		4
.L_1409:
        /*1270*/ 	.word	index@(_Z15SoftmaxWarpImplI24ElementwiseScaleMaskLoadIffbE11DirectStoreIffEfLi1ELi25ELi32ELi1ELb1EL9Algorithm0EEvT_T0_ll)
        /*1274*/ 	.word	0x00000000


	//----- nvinfo : EIATTR_REGCOUNT
	.align		4
.L_1410:
        /*1278*/ 	.byte	0x04, 0x2f
        /*127a*/ 	.short	(.L_1412 - .L_1411)
	.align		4
.L_1411:
        /*127c*/ 	.word	index@(_Z15SoftmaxWarpImplI24ElementwiseScaleMaskLoadIffbE11DirectStoreIffEfLi1ELi26ELi32ELi1ELb0EL9Algorithm0EEvT_T0_ll)
        /*1280*/ 	.word	0x00000045


	//----- nvinfo : EIATTR_FRAME_SIZE
	.align		4
.L_1412:
        /*1284*/ 	.byte	0x04, 0x11
        /*1286*/ 	.short	(.L_1414 - .L_1413)
	.align		4
.L_1413:
        /*1288*/ 	.word	index@($__internal_489_$__cuda_sm3x_div_rn_noftz_f32_slowpath)
        /*128c*/ 	.word	0x00000000


	//----- nvinfo : EIATTR_FRAME_SIZE
	.align		4
.L_1414:
        /*1290*/ 	.byte	0x04, 0x11
        /*1292*/ 	.short	(.L_1416 - .L_1415)
	.align		4
.L_1415:
        /*1294*/ 	.word	index@(_Z15SoftmaxWarpImplI24ElementwiseScaleMaskLoadIffbE11DirectStoreIffEfLi1ELi26ELi32ELi1ELb0EL9Algorithm0EEvT_T0_ll)
        /*1298*/ 	.word	0x00000000


	//----- nvinfo : EIATTR_REGCOUNT
	.align		4
.L_1416:
        /*129c*/ 	.byte	0x04, 0x2f
        /*129e*/ 	.short	(.L_1418 - .L_1417)
	.align		4
.L_1417:
        /*12a0*/ 	.word	index@(_Z15SoftmaxWarpImplI24ElementwiseScaleMaskLoadIffbE11DirectStoreIffEfLi1ELi26ELi32ELi1ELb1EL9Algorithm0EEvT_T0_ll)
        /*12a4*/ 	.word	0x0000005e


	//----- nvinfo : EIATTR_FRAME_SIZE
	.align		4
.L_1418:
        /*12a8*/ 	.byte	0x04, 0x11
        /*12aa*/ 	.short	(.L_1420 - .L_1419)
	.align		4
.L_1419:
        /*12ac*/ 	.word	index@($__internal_488_$__cuda_sm3x_div_rn_noftz_f32_slowpath)
        /*12b0*/ 	.word	0x00000000


	//----- nvinfo : EIATTR_FRAME_SIZE
	.align		4
.L_1420:
        /*12b4*/ 	.byte	0x04, 0x11
        /*12b6*/ 	.short	(.L_1422 - .L_1421)
	.align		4
.L_1421:
        /*12b8*/ 	.word	index@(_Z15SoftmaxWarpImplI24ElementwiseScaleMaskLoadIffbE11DirectStoreIffEfLi1ELi26ELi32ELi1ELb1EL9Algorithm0EEvT_T0_ll)
        /*12bc*/ 	.word	0x00000000


	//----- nvinfo : EIATTR_REGCOUNT
	.align		4
.L_1422:
        /*12c0*/ 	.byte	0x04, 0x2f
        /*12c2*/ 	.short	(.L_1424 - .L_1423)
	.align		4
.L_1423:
        /*12c4*/ 	.word	index@(_Z15SoftmaxWarpImplI24ElementwiseScaleMaskLoadIffbE11DirectStoreIffEfLi1ELi27ELi32ELi1ELb0EL9Algorithm0EEvT_T0_ll)
        /*12c8*/ 	.word	0x00000046


	//----- nvinfo : EIATTR_FRAME_SIZE
	.align		4
.L_1424:
        /*12cc*/ 	.byte	0x04, 0x11
        /*12ce*/ 	.short	(.L_1426 - .L_1425)
	.align		4
.L_1425:
        /*12d0*/ 	.word	index@($__internal_487_$__cuda_sm3x_div_rn_noftz_f32_slowpath)
        /*12d4*/ 	.word	0x00000000


	//----- nvinfo : EIATTR_FRAME_SIZE
	.align		4
.L_1426:
        /*12d8*/ 	.byte	0x04, 0x11
        /*12da*/ 	.short	(.L_1428 - .L_1427)
	.align		4
.L_1427:
        /*12dc*/ 	.word	index@(_Z15SoftmaxWarpImplI24ElementwiseScaleMaskLoadIffbE11DirectStoreIffEfLi1ELi27ELi32ELi1ELb0EL9Algorithm0EEvT_T0_ll)
        /*12e0*/ 	.word	0x00000000


	//----- nvinfo : EIATTR_REGCOUNT
	.align		4
.L_1428:
        /*12e4*/ 	.byte	0x04, 0x2f
        /*12e6*/ 	.short	(.L_1430 - .L_1429)
	.align		4
.L_1429:
        /*12e8*/ 	.word	index@(_Z15SoftmaxWarpImplI24ElementwiseScaleMaskLoadIffbE11DirectStoreIffEfLi1ELi27ELi32ELi1ELb1EL9Algorithm0EEvT_T0_ll)
        /*12ec*/ 	.word	0x00000060


	//----- nvinfo : EIATTR_FRAME_SIZE
	.align		4
.L_1430:
        /*12f0*/ 	.byte	0x04, 0x11
        /*12f2*/ 	.short	(.L_1432 - .L_1431)
	.align		4
.L_1431:
        /*12f4*/ 	.word	index@($__internal_486_$__cuda_sm3x_div_rn_noftz_f32_slowpath)
        /*12f8*/ 	.word	0x00000000


	//----- nvinfo : EIATTR_FRAME_SIZE
	.align		4
.L_1432:
        /*12fc*/ 	.byte	0x04, 0x11
        /*12fe*/ 	.short	(.L_1434 - .L_1433)
	.align		4
.L_1433:
        /*1300*/ 	.word	index@(_Z15SoftmaxWarpImplI24ElementwiseScaleMaskLoadIffbE11DirectStoreIffEfLi1ELi27ELi32ELi1ELb1EL9Algorithm0EEvT_T0_ll)
        /*1304*/ 	.word	0x00000000


	//----- nvinfo : EIATTR_REGCOUNT
	.align		4
.L_1434:
        /*1308*/ 	.byte	0x04, 0x2f
        /*130a*/ 	.short	(.L_1436 - .L_1435)
	.align		4
.L_1435:
        /*130c*/ 	.word	index@(_Z15SoftmaxWarpImplI24ElementwiseScaleMaskLoadIffbE11DirectStoreIffEfLi1ELi28ELi32ELi1ELb0EL9Algorithm0EEvT_T0_ll)
        /*1310*/ 	.word	0x00000049


	//----- nvinfo : EIATTR_FRAME_SIZE
	.align		4
.L_1436:
        /*1314*/ 	.byte	0x04, 0x11
        /*1316*/ 	.short	(.L_1438 - .L_1437)
	.align		4
.L_1437:
        /*1318*/ 	.word	index@($__internal_485_$__cuda_sm3x_div_rn_noftz_f32_slowpath)
        /*131c*/ 	.word	0x00000000


	//----- nvinfo : EIATTR_FRAME_SIZE
	.align		4
.L_1438:
        /*1320*/ 	.byte	0x04, 0x11
        /*1322*/ 	.short	(.L_1440 - .L_1439)
	.align		4
.L_1439:
        /*1324*/ 	.word	index@(_Z15SoftmaxWarpImplI24ElementwiseScaleMaskLoadIffbE11DirectStoreIffEfLi1ELi28ELi32ELi1ELb0EL9Algorithm0EEvT_T0_ll)
        /*1328*/ 	.word	0x00000000


	//----- nvinfo : EIATTR_REGCOUNT
	.align		4
.L_1440:
        /*132c*/ 	.byte	0x04, 0x2f
        /*132e*/ 	.short	(.L_1442 - .L_1441)
	.align		4
.L_1441:
        /*1330*/ 	.word	index@(_Z15SoftmaxWarpImplI24ElementwiseScaleMaskLoadIffbE11DirectStoreIffEfLi1ELi28ELi32ELi1ELb1EL9Algorithm0EEvT_T0_ll)
        /*1334*/ 	.word	0x00000060


	//----- nvinfo : EIATTR_FRAME_SIZE
	.align		4
.L_1442:
        /*1338*/ 	.byte	0x04, 0x11
        /*133a*/ 	.short	(.L_1444 - .L_1443)
	.align		4
.L_1443:
        /*133c*/ 	.word	index@($__internal_484_$__cuda_sm3x_div_rn_noftz_f32_slowpath)
        /*1340*/ 	.word	0x00000000


	//----- nvinfo : EIATTR_FRAME_SIZE
	.align		4
.L_1444:
        /*1344*/ 	.byte	0x04, 0x11
        /*1346*/ 	.short	(.L_1446 - .L_1445)
	.align		4
.L_1445:
        /*1348*/ 	.word	index@(_Z15SoftmaxWarpImplI24ElementwiseScaleMaskLoadIffbE11DirectStoreIffEfLi1ELi28ELi32ELi1ELb1EL9Algorithm0EEvT_T0_ll)
        /*134c*/ 	.word	0x00000000


	//----- nvinfo : EIATTR_REGCOUNT
	.align		4
.L_1446:
        /*1350*/ 	.byte	0x04, 0x2f
        /*1352*/ 	.short	(.L_1448 - .L_1447)
	.align		4
.L_1447:
        /*1354*/ 	.word	index@(_Z15SoftmaxWarpImplI24ElementwiseScaleMaskLoadIffbE11DirectStoreIffEfLi1ELi29ELi32ELi1ELb0EL9Algorithm0EEvT_T0_ll)
        /*1358*/ 	.word	0x0000004d


	//----- nvinfo : EIATTR_FRAME_SIZE
	.align		4
.L_1448:
        /*135c*/ 	.byte	0x04, 0x11
        /*135e*/ 	.short	(.L_1450 - .L_1449)
	.align		4
.L_1449:
        /*1360*/ 	.word	index@($__internal_483_$__cuda_sm3x_div_rn_noftz_f32_slowpath)
        /*1364*/ 	.word	0x00000000


	//----- nvinfo : EIATTR_FRAME_SIZE
	.align		4
.L_1450:
        /*1368*/ 	.byte	0x04, 0x11
        /*136a*/ 	.short	(.L_1452 - .L_1451)
	.align		4
.L_1451:
        /*136c*/ 	.word	index@(_Z15SoftmaxWarpImplI24ElementwiseScaleMaskLoadIffbE11DirectStoreIffEfLi1ELi29ELi32ELi1ELb0EL9Algorithm0EEvT_T0_ll)
        /*1370*/ 	.word	0x00000000


	//----- nvinfo : EIATTR_REGCOUNT
	.align		4
.L_1452:
        /*1374*/ 	.byte	0x04, 0x2f
        /*1376*/ 	.short	(.L_1454 - .L_1453)
	.align		4
.L_1453:
        /*1378*/ 	.word	index@(_Z15SoftmaxWarpImplI24ElementwiseScaleMaskLoadIffbE11DirectStoreIffEfLi1ELi29ELi32ELi1ELb1EL9Algorithm0EEvT_T0_ll)
        /*137c*/ 	.word	0x00000060


	//----- nvinfo : EIATTR_FRAME_SIZE
	.align		4
.L_1454:
        /*1380*/ 	.byte	0x04, 0x11
        /*1382*/ 	.short	(.L_1456 - .L_1455)
	.align		4
.L_1455:
        /*1384*/ 	.word	index@($__internal_482_$__cuda_sm3x_div_rn_noftz_f32_slowpath)
        /*1388*/ 	.word	0x00000000


	//----- nvinfo : EIATTR_FRAME_SIZE
	.align		4
.L_1456:
        /*138c*/ 	.byte	0x04, 0x11
        /*138e*/ 	.short	(.L_1458 - .L_1457)
	.align		4
.L_1457:
        /*1390*/ 	.word	index@(_Z15SoftmaxWarpImplI24ElementwiseScaleMaskLoadIffbE11DirectStoreIffEfLi1ELi29ELi32ELi1ELb1EL9Algorithm0EEvT_T0_ll)
        /*1394*/ 	.word	0x00000000


	//----- nvinfo : EIATTR_REGCOUNT
	.align		4
.L_1458:
        /*1398*/ 	.byte	0x04, 0x2f
        /*139a*/ 	.short	(.L_1460 - .L_1459)
	.align		4
.L_1459:
        /*139c*/ 	.word	index@(_Z15SoftmaxWarpImplI24ElementwiseScaleMaskLoadIffbE11DirectStoreIffEfLi1ELi30ELi32ELi1ELb0EL9Algorithm0EEvT_T0_ll)
        /*13a0*/ 	.word	0x0000004f


	//----- nvinfo : EIATTR_FRAME_SIZE
	.align		4
.L_1460:
        /*13a4*/ 	.byte	0x04, 0x11
        /*13a6*/ 	.short	(.L_1462 - .L_1461)
	.align		4
.L_1461:
        /*13a8*/ 	.word	index@($__internal_481_$__cuda_sm3x_div_rn_noftz_f32_slowpath)
        /*13ac*/ 	.word	0x00000000


	//----- nvinfo : EIATTR_FRAME_SIZE
	.align		4
.L_1462:
        /*13b0*/ 	.byte	0x04, 0x11
        /*13b2*/ 	.short	(.L_1464 - .L_1463)
	.align		4
.L_1463:
        /*13b4*/ 	.word	index@(_Z15SoftmaxWarpImplI24ElementwiseScaleMaskLoadIffbE11DirectStoreIffEfLi1ELi30ELi32ELi1ELb0EL9Algorithm0EEvT_T0_ll)
        /*13b8*/ 	.word	0x00000000


	//----- nvinfo : EIATTR_REGCOUNT
	.align		4
.L_1464:
        /*13bc*/ 	.byte	0x04, 0x2f
        /*13be*/ 	.short	(.L_1466 - .L_1465)
	.align		4
.L_1465:
        /*13c0*/ 	.word	index@(_Z15SoftmaxWarpImplI24ElementwiseScaleMaskLoadIffbE11DirectStoreIffEfLi1ELi30ELi32ELi1ELb1EL9Algorithm0EEvT_T0_ll)
        /*13c4*/ 	.word	0x00000060


	//----- nvinfo : EIATTR_FRAME_SIZE
	.align		4
.L_1466:
        /*13c8*/ 	.byte	0x04, 0x11
        /*13ca*/ 	.short	(.L_1468 - .L_1467)
	.align		4
.L_1467:
        /*13cc*/ 	.word	index@($__internal_480_$__cuda_sm3x_div_rn_noftz_f32_slowpath)
        /*13d0*/ 	.word	0x00000000


	//----- nvinfo : EIATTR_FRAME_SIZE
	.align		4
.L_1468:
        /*13d4*/ 	.byte	0x04, 0x11
        /*13d6*/ 	.short	(.L_1470 - .L_1469)
	.align		4
.L_1469:
        /*13d8*/ 	.word	index@(_Z15SoftmaxWarpImplI24ElementwiseScaleMaskLoadIffbE11DirectStoreIffEfLi1ELi30ELi32ELi1ELb1EL9Algorithm0EEvT_T0_ll)
        /*13dc*/ 	.word	0x00000000


	//----- nvinfo : EIATTR_REGCOUNT
	.align		4
.L_1470:
        /*13e0*/ 	.byte	0x04, 0x2f
        /*13e2*/ 	.short	(.L_1472 - .L_1471)
	.align		4
.L_1471:
        /*13e4*/ 	.word	index@(_Z15SoftmaxWarpImplI24ElementwiseScaleMaskLoadIffbE11DirectStoreIffEfLi1ELi31ELi32ELi1ELb0EL9Algorithm0EEvT_T0_ll)
        /*13e8*/ 	.word	0x0000004f


	//----- nvinfo : EIATTR_FRAME_SIZE
	.align		4
.L_1472:
        /*13ec*/ 	.byte	0x04, 0x11
        /*13ee*/ 	.short	(.L_1474 - .L_1473)
	.align		4
.L_1473:
        /*13f0*/ 	.word	index@($__internal_479_$__cuda_sm3x_div_rn_noftz_f32_slowpath)
        /*13f4*/ 	.word	0x00000000


	//----- nvinfo : EIATTR_FRAME_SIZE
	.align		4
.L_1474:
        /*13f8*/ 	.byte	0x04, 0x11
        /*13fa*/ 	.short	(.L_1476 - .L_1475)
	.align		4
.L_1475:
        /*13fc*/ 	.word	index@(_Z15SoftmaxWarpImplI24ElementwiseScaleMaskLoadIffbE11DirectStoreIffEfLi1ELi31ELi32ELi1ELb0EL9Algorithm0EEvT_T0_ll)
        /*1400*/ 	.word	0x00000000


	//----- nvinfo : EIATTR_REGCOUNT
	.align		4
.L_1476:
        /*1404*/ 	.byte	0x04, 0x2f
        /*1406*/ 	.short	(.L_1478 - .L_1477)
	.align		4
.L_1477:
        /*1408*/ 	.word	index@(_Z15SoftmaxWarpImplI24ElementwiseScaleMaskLoadIffbE11DirectStoreIffEfLi1ELi31ELi32ELi1ELb1EL9Algorithm0EEvT_T0_ll)
        /*140c*/ 	.word	0x00000060


	//----- nvinfo : EIATTR_FRAME_SIZE
	.align		4
.L_1478:
        /*1410*/ 	.byte	0x04, 0x11
        /*1412*/ 	.short	(.L_1480 - .L_1479)
	.align		4
.L_1479:
        /*1414*/ 	.word	index@($__internal_478_$__cuda_sm3x_div_rn_noftz_f32_slowpath)
        /*1418*/ 	.word	0x00000000


	//----- nvinfo : EIATTR_FRAME_SIZE
	.align		4
.L_1480:
        /*141c*/ 	.byte	0x04, 0x11
        /*141e*/ 	.short	(.L_1482 - .L_1481)
	.align		4
.L_1481:
        /*1420*/ 	.word	index@(_Z15SoftmaxWarpImplI24ElementwiseScaleMaskLoadIffbE11DirectStoreIffEfLi1ELi31ELi32ELi1ELb1EL9Algorithm0EEvT_T0_ll)
        /*1424*/ 	.word	0x00000000


	//----- nvinfo : EIATTR_REGCOUNT
	.align		4
.L_1482:
        /*1428*/ 	.byte	0x04, 0x2f
        /*142a*/ 	.short	(.L_1484 - .L_1483)
	.align		4
.L_1483:
        /*142c*/ 	.word	index@(_Z15SoftmaxWarpImplI24ElementwiseScaleMaskLoadIffbE11DirectStoreIffEfLi1ELi32ELi32ELi1ELb0EL9Algorithm0EEvT_T0_ll)
        /*1430*/ 	.word	0x0000004d


	//----- nvinfo : EIATTR_FRAME_SIZE
	.align		4
.L_1484:
        /*1434*/ 	.byte	0x04, 0x11
        /*1436*/ 	.short	(.L_1486 - .L_1485)
	.align		4
.L_1485:
        /*1438*/ 	.word	index@($__internal_477_$__cuda_sm3x_div_rn_noftz_f32_slowpath)
        /*143c*/ 	.word	0x00000000


	//----- nvinfo : EIATTR_FRAME_SIZE
	.align		4
.L_1486:
        /*1440*/ 	.byte	0x04, 0x11
        /*1442*/ 	.short	(.L_1488 - .L_1487)
	.align		4
.L_1487:
        /*1444*/ 	.word	index@(_Z15SoftmaxWarpImplI24ElementwiseScaleMaskLoadIffbE11DirectStoreIffEfLi1ELi32ELi32ELi1ELb0EL9Algorithm0EEvT_T0_ll)
        /*1448*/ 	.word	0x00000000


	//----- nvinfo : EIATTR_REGCOUNT
	.align		4
.L_1488:
        /*144c*/ 	.byte	0x04, 0x2f
        /*144e*/ 	.short	(.L_1490 - .L_1489)
	.align		4
.L_1489:
        /*1450*/ 	.word	index@(_Z15SoftmaxWarpImplI24ElementwiseScaleMaskLoadIffbE11DirectStoreIffEfLi1ELi32ELi32ELi1ELb1EL9Algorithm0EEvT_T0_ll)
        /*1454*/ 	.word	0x00000060


	//----- nvinfo : EIATTR_FRAME_SIZE
	.align		4
.L_1490:
        /*1458*/ 	.byte	0x04, 0x11
        /*145a*/ 	.short	(.L_1492 - .L_1491)
	.align		4
.L_1491:
        /*145c*/ 	.word	index@($__internal_476_$__cuda_sm3x_div_rn_noftz_f32_slowpath)
        /*1460*/ 	.word	0x00000000


	//----- nvinfo : EIATTR_FRAME_SIZE
	.align		4
.L_1492:
        /*1464*/ 	.byte	0x04, 0x11
        /*1466*/ 	.short	(.L_1494 - .L_1493)
	.align		4
.L_1493:
        /*1468*/ 	.word	index@(_Z15SoftmaxWarpImplI24ElementwiseScaleMaskLoadIffbE11DirectStoreIffEfLi1ELi32ELi32ELi1ELb1EL9Algorithm0EEvT_T0_ll)
        /*146c*/ 	.word	0x00000000


	//----- nvinfo : EIATTR_REGCOUNT
	.align		4
.L_1494:
        /*1470*/ 	.byte	0x04, 0x2f
        /*1472*/ 	.short	(.L_1496 - .L_1495)
	.align		4
.L_1495:
        /*1474*/ 	.word	index@(_Z20SoftmaxBlockSMemImplI24ElementwiseScaleMaskLoadIffbE11DirectStoreIffEfLi2ELi128EL9Algorithm0EEvT_T0_ll)
        /*1478*/ 	.word	0x0000002f


	//----- nvinfo : EIATTR_FRAME_SIZE
	.align		4
.L_1496:
        /*147c*/ 	.byte	0x04, 0x11
        /*147e*/ 	.short	(.L_1498 - .L_1497)
	.align		4
.L_1497:
        /*1480*/ 	.word	index@($__internal_475_$__cuda_sm3x_div_rn_noftz_f32_slowpath)
        /*1484*/ 	.word	0x00000000


	//----- nvinfo : EIATTR_FRAME_SIZE
	.align		4
.L_1498:
        /*1488*/ 	.byte	0x04, 0x11
        /*148a*/ 	.short	(.L_1500 - .L_1499)
	.align		4
.L_1499:
        /*148c*/ 	.word	index@(_Z20SoftmaxBlockSMemImplI24ElementwiseScaleMaskLoadIffbE11DirectStoreIffEfLi2ELi128EL9Algorithm0EEvT_T0_ll)
        /*1490*/ 	.word	0x00000000


	//----- nvinfo : EIATTR_REGCOUNT
	.align		4
.L_1500:
        /*1494*/ 	.byte	0x04, 0x2f
        /*1496*/ 	.short	(.L_1502 - .L_1501)
	.align		4
.L_1501:
        /*1498*/ 	.word	index@(_Z20SoftmaxBlockSMemImplI24ElementwiseScaleMaskLoadIffbE11DirectStoreIffEfLi2ELi1024EL9Algorithm0EEvT_T0_ll)
        /*149c*/ 	.word	0x0000002d


	//----- nvinfo : EIATTR_FRAME_SIZE
	.align		4
.L_1502:
        /*14a0*/ 	.byte	0x04, 0x11
        /*14a2*/ 	.short	(.L_1504 - .L_1503)
	.align		4
.L_1503:
        /*14a4*/ 	.word	index@($__internal_474_$__cuda_sm3x_div_rn_noftz_f32_slowpath)
        /*14a8*/ 	.word	0x00000000


	//----- nvinfo : EIATTR_FRAME_SIZE
	.align		4
.L_1504:
        /*14ac*/ 	.byte	0x04, 0x11
        /*14ae*/ 	.short	(.L_1506 - .L_1505)
	.align		4
.L_1505:
        /*14b0*/ 	.word	index@(_Z20SoftmaxBlockSMemImplI24ElementwiseScaleMaskLoadIffbE11DirectStoreIffEfLi2ELi1024EL9Algorithm0EEvT_T0_ll)
        /*14b4*/ 	.word	0x00000000


	//----- nvinfo : EIATTR_REGCOUNT
	.align		4
.L_1506:
        /*14b8*/ 	.byte	0x04, 0x2f
        /*14ba*/ 	.short	(.L_1508 - .L_1507)
	.align		4
.L_1507:
        /*14bc*/ 	.word	index@(_Z20SoftmaxBlockSMemImplI24ElementwiseScaleMaskLoadIffbE11DirectStoreIffEfLi2ELi512EL9Algorithm0EEvT_T0_ll)
        /*14c0*/ 	.word	0x0000002b


	//----- nvinfo : EIATTR_FRAME_SIZE
	.align		4
.L_1508:
        /*14c4*/ 	.byte	0x04, 0x11
        /*14c6*/ 	.short	(.L_1510 - .L_1509)
	.align		4
.L_1509:
        /*14c8*/ 	.word	index@($__internal_473_$__cuda_sm3x_div_rn_noftz_f32_slowpath)
        /*14cc*/ 	.word	0x00000000


	//----- nvinfo : EIATTR_FRAME_SIZE
	.align		4
.L_1510:
        /*14d0*/ 	.byte	0x04, 0x11
        /*14d2*/ 	.short	(.L_1512 - .L_1511)
	.align		4
.L_1511:
        /*14d4*/ 	.word	index@(_Z20SoftmaxBlockSMemImplI24ElementwiseScaleMaskLoadIffbE11DirectStoreIffEfLi2ELi512EL9Algorithm0EEvT_T0_ll)
        /*14d8*/ 	.word	0x00000000


	//----- nvinfo : EIATTR_REGCOUNT
	.align		4
.L_1512:
        /*14dc*/ 	.byte	0x04, 0x2f
        /*14de*/ 	.short	(.L_1514 - .L_1513)
	.align		4
.L_1513:
        /*14e0*/ 	.word	index@(_Z20SoftmaxBlockSMemImplI24ElementwiseScaleMaskLoadIffbE11DirectStoreIffEfLi2ELi256EL9Algorithm0EEvT_T0_ll)
        /*14e4*/ 	.word	0x0000002f


	//----- nvinfo : EIATTR_FRAME_SIZE
	.align		4
.L_1514:
        /*14e8*/ 	.byte	0x04, 0x11
        /*14ea*/ 	.short	(.L_1516 - .L_1515)
	.align		4
.L_1515:
        /*14ec*/ 	.word	index@($__internal_472_$__cuda_sm3x_div_rn_noftz_f32_slowpath)
        /*14f0*/ 	.word	0x00000000


	//----- nvinfo : EIATTR_FRAME_SIZE
	.align		4
.L_1516:
        /*14f4*/ 	.byte	0x04, 0x11
        /*14f6*/ 	.short	(.L_1518 - .L_1517)
	.align		4
.L_1517:
        /*14f8*/ 	.word	index@(_Z20SoftmaxBlockSMemImplI24ElementwiseScaleMaskLoadIffbE11DirectStoreIffEfLi2ELi256EL9Algorithm0EEvT_T0_ll)
        /*14fc*/ 	.word	0x00000000


	//----- nvinfo : EIATTR_REGCOUNT
	.align		4
.L_1518:
        /*1500*/ 	.byte	0x04, 0x2f
        /*1502*/ 	.short	(.L_1520 - .L_1519)
	.align		4
.L_1519:
        /*1504*/ 	.word	index@(_Z20SoftmaxBlockSMemImplI24ElementwiseScaleMaskLoadIffbE11DirectStoreIffEfLi1ELi128EL9Algorithm0EEvT_T0_ll)
        /*1508*/ 	.word	0x00000020


	//----- nvinfo : EIATTR_FRAME_SIZE
	.align		4
.L_1520:
        /*150c*/ 	.byte	0x04, 0x11
        /*150e*/ 	.short	(.L_1522 - .L_1521)
	.align		4
.L_1521:
        /*1510*/ 	.word	index@($__internal_471_$__cuda_sm3x_div_rn_noftz_f32_slowpath)
        /*1514*/ 	.word	0x00000000


	//----- nvinfo : EIATTR_FRAME_SIZE
	.align		4
.L_1522:
        /*1518*/ 	.byte	0x04, 0x11
        /*151a*/ 	.short	(.L_1524 - .L_1523)
	.align		4
.L_1523:
        /*151c*/ 	.word	index@(_Z20SoftmaxBlockSMemImplI24ElementwiseScaleMaskLoadIffbE11DirectStoreIffEfLi1ELi128EL9Algorithm0EEvT_T0_ll)
        /*1520*/ 	.word	0x00000000


	//----- nvinfo : EIATTR_REGCOUNT
	.align		4
.L_1524:
        /*1524*/ 	.byte	0x04, 0x2f
        /*1526*/ 	.short	(.L_1526 - .L_1525)
	.align		4
.L_1525:
        /*1528*/ 	.word	index@(_Z20SoftmaxBlockSMemImplI24ElementwiseScaleMaskLoadIffbE11DirectStoreIffEfLi1ELi1024EL9Algorithm0EEvT_T0_ll)
        /*152c*/ 	.word	0x00000020


	//----- nvinfo : EIATTR_FRAME_SIZE
	.align		4
.L_1526:
        /*1530*/ 	.byte	0x04, 0x11
        /*1532*/ 	.short	(.L_1528 - .L_1527)
	.align		4
.L_1527:
        /*1534*/ 	.word	index@($__internal_470_$__cuda_sm3x_div_rn_noftz_f32_slowpath)
        /*1538*/ 	.word	0x00000000


	//----- nvinfo : EIATTR_FRAME_SIZE
	.align		4
.L_1528:
        /*153c*/ 	.byte	0x04, 0x11
        /*153e*/ 	.short	(.L_1530 - .L_1529)
	.align		4
.L_1529:
        /*1540*/ 	.word	index@(_Z20SoftmaxBlockSMemImplI24ElementwiseScaleMaskLoadIffbE11DirectStoreIffEfLi1ELi1024EL9Algorithm0EEvT_T0_ll)
        /*1544*/ 	.word	0x00000000


	//----- nvinfo : EIATTR_REGCOUNT
	.align		4
.L_1530:
        /*1548*/ 	.byte	0x04, 0x2f
        /*154a*/ 	.short	(.L_1532 - .L_1531)
	.align		4
.L_1531:
        /*154c*/ 	.word	index@(_Z20SoftmaxBlockSMemImplI24ElementwiseScaleMaskLoadIffbE11DirectStoreIffEfLi1ELi512EL9Algorithm0EEvT_T0_ll)
        /*1550*/ 	.word	0x00000020


	//----- nvinfo : EIATTR_FRAME_SIZE
	.align		4
.L_1532:
        /*1554*/ 	.byte	0x04, 0x11
        /*1556*/ 	.short	(.L_1534 - .L_1533)
	.align		4
.L_1533:
        /*1558*/ 	.word	index@($__internal_469_$__cuda_sm3x_div_rn_noftz_f32_slowpath)
        /*155c*/ 	.word	0x00000000


	//----- nvinfo : EIATTR_FRAME_SIZE
	.align		4
.L_1534:
        /*1560*/ 	.byte	0x04, 0x11
        /*1562*/ 	.short	(.L_1536 - .L_1535)
	.align		4
.L_1535:
        /*1564*/ 	.word	index@(_Z20SoftmaxBlockSMemImplI24ElementwiseScaleMaskLoadIffbE11DirectStoreIffEfLi1ELi512EL9Algorithm0EEvT_T0_ll)
        /*1568*/ 	.word	0x00000000


	//----- nvinfo : EIATTR_REGCOUNT
	.align		4
.L_1536:
        /*156c*/ 	.byte	0x04, 0x2f
        /*156e*/ 	.short	(.L_1538 - .L_1537)
	.align		4
.L_1537:
        /*1570*/ 	.word	index@(_Z20SoftmaxBlockSMemImplI24ElementwiseScaleMaskLoadIffbE11DirectStoreIffEfLi1ELi256EL9Algorithm0EEvT_T0_ll)
        /*1574*/ 	.word	0x00000020


	//----- nvinfo : EIATTR_FRAME_SIZE
	.align		4
.L_1538:
        /*1578*/ 	.byte	0x04, 0x11
        /*157a*/ 	.short	(.L_1540 - .L_1539)
	.align		4
.L_1539:
        /*157c*/ 	.word	index@($__internal_468_$__cuda_sm3x_div_rn_noftz_f32_slowpath)
        /*1580*/ 	.word	0x00000000


	//----- nvinfo : EIATTR_FRAME_SIZE
	.align		4
.L_1540:
        /*1584*/ 	.byte	0x04, 0x11
        /*1586*/ 	.short	(.L_1542 - .L_1541)
	.align		4
.L_1541:
        /*1588*/ 	.word	index@(_Z20SoftmaxBlockSMemImplI24ElementwiseScaleMaskLoadIffbE11DirectStoreIffEfLi1ELi256EL9Algorithm0EEvT_T0_ll)
        /*158c*/ 	.word	0x00000000


	//----- nvinfo : EIATTR_REGCOUNT
	.align		4
.L_1542:
        /*1590*/ 	.byte	0x04, 0x2f
        /*1592*/ 	.short	(.L_1544 - .L_1543)
	.align		4
.L_1543:
        /*1594*/ 	.word	index@(_Z24SoftmaxBlockUncachedImplI24ElementwiseScaleMaskLoadIffbE11DirectStoreIffEfLi2ELi1024EL9Algorithm0EEvT_T0_ll)
        /*1598*/ 	.word	0x00000026


	//----- nvinfo : EIATTR_FRAME_SIZE
	.align		4
.L_1544:
        /*159c*/ 	.byte	0x04, 0x11
        /*159e*/ 	.short	(.L_1546 - .L_1545)
	.align		4
.L_1545:
        /*15a0*/ 	.word	index@($__internal_467_$__cuda_sm3x_div_rn_noftz_f32_slowpath)
        /*15a4*/ 	.word	0x00000000


	//----- nvinfo : EIATTR_FRAME_SIZE
	.align		4
.L_1546:
        /*15a8*/ 	.byte	0x04, 0x11
        /*15aa*/ 	.short	(.L_1548 - .L_1547)
	.align		4
.L_1547:
        /*15ac*/ 	.word	index@(_Z24SoftmaxBlockUncachedImplI24ElementwiseScaleMaskLoadIffbE11DirectStoreIffEfLi2ELi1024EL9Algorithm0EEvT_T0_ll)
        /*15b0*/ 	.word	0x00000000


	//----- nvinfo : EIATTR_REGCOUNT
	.align		4
.L_1548:
        /*15b4*/ 	.byte	0x04, 0x2f
        /*15b6*/ 	.short	(.L_1550 - .L_1549)
	.align		4
.L_1549:
        /*15b8*/ 	.word	index@(_Z24SoftmaxBlockUncachedImplI24ElementwiseScaleMaskLoadIffbE11DirectStoreIffEfLi1ELi1024EL9Algorithm0EEvT_T0_ll)
        /*15bc*/ 	.word	0x00000020


	//----- nvinfo : EIATTR_FRAME_SIZE
	.align		4
.L_1550:
        /*15c0*/ 	.byte	0x04, 0x11
        /*15c2*/ 	.short	(.L_1552 - .L_1551)
	.align		4
.L_1551:
        /*15c4*/ 	.word	index@($__internal_466_$__cuda_sm3x_div_rn_noftz_f32_slowpath)
        /*15c8*/ 	.word	0x00000000


	//----- nvinfo : EIATTR_FRAME_SIZE
	.align		4
.L_1552:
        /*15cc*/ 	.byte	0x04, 0x11
        /*15ce*/ 	.short	(.L_1554 - .L_1553)
	.align		4
.L_1553:
        /*15d0*/ 	.word	index@(_Z24SoftmaxBlockUncachedImplI24ElementwiseScaleMaskLoadIffbE11DirectStoreIffEfLi1ELi1024EL9Algorithm0EEvT_T0_ll)
        /*15d4*/ 	.word	0x00000000


	//----- nvinfo : EIATTR_REGCOUNT
	.align		4
.L_1554:
        /*15d8*/ 	.byte	0x04, 0x2f
        /*15da*/ 	.short	(.L_1556 - .L_1555)
	.align		4
.L_1555:
        /*15dc*/ 	.word	index@(_Z15SoftmaxWarpImplI22BroadcastScaleMaskLoadIffbLm2EiE11DirectStoreIffEfLi2ELi2ELi1ELi2ELb0EL9Algorithm0EEvT_T0_ll)
        /*15e0*/ 	.word	0x00000021


	//----- nvinfo : EIATTR_FRAME_SIZE
	.align		4
.L_1556:
        /*15e4*/ 	.byte	0x04, 0x11
        /*15e6*/ 	.short	(.L_1558 - .L_1557)
	.align		4
.L_1557:
        /*15e8*/ 	.word	index@($__internal_465_$__cuda_sm3x_div_rn_noftz_f32_slowpath)
        /*15ec*/ 	.word	0x00000000


	//----- nvinfo : EIATTR_FRAME_SIZE
	.align		4
.L_1558:
        /*15f0*/ 	.byte	0x04, 0x11
        /*15f2*/ 	.short	(.L_1560 - .L_1559)
	.align		4
.L_1559:
        /*15f4*/ 	.word	index@(_Z15SoftmaxWarpImplI22BroadcastScaleMaskLoadIffbLm2EiE11DirectStoreIffEfLi2ELi2ELi1ELi2ELb0EL9Algorithm0EEvT_T0_ll)
        /*15f8*/ 	.word	0x00000000


	//----- nvinfo : EIATTR_REGCOUNT
	.align		4
.L_1560:
        /*15fc*/ 	.byte	0x04, 0x2f
        /*15fe*/ 	.short	(.L_1562 - .L_1561)
	.align		4
.L_1561:
        /*1600*/ 	.word	index@(_Z15SoftmaxWarpImplI22BroadcastScaleMaskLoadIffbLm2EiE11DirectStoreIffEfLi2ELi2ELi1ELi2ELb1EL9Algorithm0EEvT_T0_ll)
        /*1604*/ 	.word	0x00000020


	//----- nvinfo : EIATTR_FRAME_SIZE
	.align		4
.L_1562:
        /*1608*/ 	.byte	0x04, 0x11
        /*160a*/ 	.short	(.L_1564 - .L_1563)
	.align		4
.L_1563:
        /*160c*/ 	.word	index@($__internal_464_$__cuda_sm3x_div_rn_noftz_f32_slowpath)
        /*1610*/ 	.word	0x00000000


	//----- nvinfo : EIATTR_FRAME_SIZE
	.align		4
.L_1564:
        /*1614*/ 	.byte	0x04, 0x11
        /*1616*/ 	.short	(.L_1566 - .L_1565)
	.align		4
.L_1565:
        /*1618*/ 	.word	index@(_Z15SoftmaxWarpImplI22BroadcastScaleMaskLoadIffbLm2EiE11DirectStoreIffEfLi2ELi2ELi1ELi2ELb1EL9Algorithm0EEvT_T0_ll)
        /*161c*/ 	.word	0x00000000


	//----- nvinfo : EIATTR_REGCOUNT
	.align		4
.L_1566:
        /*1620*/ 	.byte	0x04, 0x2f
        /*1622*/ 	.short	(.L_1568 - .L_1567)
	.align		4
.L_1567:
        /*1624*/ 	.word	index@(_Z15SoftmaxWarpImplI22BroadcastScaleMaskLoadIffbLm2EiE11DirectStoreIffEfLi2ELi2ELi1ELi1ELb0EL9Algorithm0EEvT_T0_ll)
        /*1628*/ 	.word	0x0000001f


	//----- nvinfo : EIATTR_FRAME_SIZE
	.align		4
.L_1568:
        /*162c*/ 	.byte	0x04, 0x11
        /*162e*/ 	.short	(.L_1570 - .L_1569)
	.align		4
.L_1569:
        /*1630*/ 	.word	index@($__internal_463_$__cuda_sm3x_div_rn_noftz_f32_slowpath)
        /*1634*/ 	.word	0x00000000


	//----- nvinfo : EIATTR_FRAME_SIZE
	.align		4
.L_1570:
        /*1638*/ 	.byte	0x04, 0x11
        /*163a*/ 	.short	(.L_1572 - .L_1571)
	.align		4
.L_1571:
        /*163c*/ 	.word	index@(_Z15SoftmaxWarpImplI22BroadcastScaleMaskLoadIffbLm2EiE11DirectStoreIffEfLi2ELi2ELi1ELi1ELb0EL9Algorithm0EEvT_T0_ll)
        /*1640*/ 	.word	0x00000000


	//----- nvinfo : EIATTR_REGCOUNT
	.align		4
.L_1572:
        /*1644*/ 	.byte	0x04, 0x2f
        /*1646*/ 	.short	(.L_1574 - .L_1573)
	.align		4
.L_1573:
        /*1648*/ 	.word	index@(_Z15SoftmaxWarpImplI22BroadcastScaleMaskLoadIffbLm2EiE11DirectStoreIffEfLi2ELi2ELi1ELi1ELb1EL9Algorithm0EEvT_T0_ll)
        /*164c*/ 	.word	0x0000001f


	//----- nvinfo : EIATTR_FRAME_SIZE
	.align		4
.L_1574:
        /*1650*/ 	.byte	0x04, 0x11
        /*1652*/ 	.short	(.L_1576 - .L_1575)
	.align		4
.L_1575:
        /*1654*/ 	.word	index@($__internal_462_$__cuda_sm3x_div_rn_noftz_f32_slowpath)
        /*1658*/ 	.word	0x00000000


	//----- nvinfo : EIATTR_FRAME_SIZE
	.align		4
.L_1576:
        /*165c*/ 	.byte	0x04, 0x11
        /*165e*/ 	.short	(.L_1578 - .L_1577)
	.align		4
.L_1577:
        /*1660*/ 	.word	index@(_Z15SoftmaxWarpImplI22BroadcastScaleMaskLoadIffbLm2EiE11DirectStoreIffEfLi2ELi2ELi1ELi1ELb1EL9Algorithm0EEvT_T0_ll)
        /*1664*/ 	.word	0x00000000


	//----- nvinfo : EIATTR_REGCOUNT
	.align		4
.L_1578:
        /*1668*/ 	.byte	0x04, 0x2f
        /*166a*/ 	.short	(.L_1580 - .L_1579)
	.align		4
.L_1579:
        /*166c*/ 	.word	index@(_Z15SoftmaxWarpImplI22BroadcastScaleMaskLoadIffbLm2EiE11DirectStoreIffEfLi2ELi2ELi2ELi2ELb0EL9Algorithm0EEvT_T0_ll)
        /*1670*/ 	.word	0x00000021


	//----- nvinfo : EIATTR_FRAME_SIZE
	.align		4
.L_1580:
        /*1674*/ 	.byte	0x04, 0x11
        /*1676*/ 	.short	(.L_1582 - .L_1581)
	.align		4
.L_1581:
        /*1678*/ 	.word	index@($__internal_461_$__cuda_sm3x_div_rn_noftz_f32_slowpath)
        /*167c*/ 	.word	0x00000000


	//----- nvinfo : EIATTR_FRAME_SIZE
	.align		4
.L_1582:
        /*1680*/ 	.byte	0x04, 0x11
        /*1682*/ 	.short	(.L_1584 - .L_1583)
	.align		4
.L_1583:
        /*1684*/ 	.word	index@(_Z15SoftmaxWarpImplI22BroadcastScaleMaskLoadIffbLm2EiE11DirectStoreIffEfLi2ELi2ELi2ELi2ELb0EL9Algorithm0EEvT_T0_ll)
        /*1688*/ 	.word	0x00000000


	//----- nvinfo : EIATTR_REGCOUNT
	.align		4
.L_1584:
        /*168c*/ 	.byte	0x04, 0x2f
        /*168e*/ 	.short	(.L_1586 - .L_1585)
	.align		4
.L_1585:
        /*1690*/ 	.word	index@(_Z15SoftmaxWarpImplI22BroadcastScaleMaskLoadIffbLm2EiE11DirectStoreIffEfLi2ELi2ELi2ELi2ELb1EL9Algorithm0EEvT_T0_ll)
        /*1694*/ 	.word	0x00000020


	//----- nvinfo : EIATTR_FRAME_SIZE
	.align		4
.L_1586:
        /*1698*/ 	.byte	0x04, 0x11
        /*169a*/ 	.short	(.L_1588 - .L_1587)
	.align		4
.L_1587:
        /*169c*/ 	.word	index@($__internal_460_$__cuda_sm3x_div_rn_noftz_f32_slowpath)
        /*16a0*/ 	.word	0x00000000


	//----- nvinfo : EIATTR_FRAME_SIZE
	.align		4
.L_1588:
        /*16a4*/ 	.byte	0x04, 0x11
        /*16a6*/ 	.short	(.L_1590 - .L_1589)
	.align		4
.L_1589:
        /*16a8*/ 	.word	index@(_Z15SoftmaxWarpImplI22BroadcastScaleMaskLoadIffbLm2EiE11DirectStoreIffEfLi2ELi2ELi2ELi2ELb1EL9Algorithm0EEvT_T0_ll)
        /*16ac*/ 	.word	0x00000000


	//----- nvinfo : EIATTR_REGCOUNT
	.align		4
.L_1590:
        /*16b0*/ 	.byte	0x04, 0x2f
        /*16b2*/ 	.short	(.L_1592 - .L_1591)
	.align		4
.L_1591:
        /*16b4*/ 	.word	index@(_Z15SoftmaxWarpImplI22BroadcastScaleMaskLoadIffbLm2EiE11DirectStoreIffEfLi2ELi2ELi2ELi1ELb0EL9Algorithm0EEvT_T0_ll)
        /*16b8*/ 	.word	0x0000001f


	//----- nvinfo : EIATTR_FRAME_SIZE
	.align		4
.L_1592:
        /*16bc*/ 	.byte	0x04, 0x11
        /*16be*/ 	.short	(.L_1594 - .L_1593)
	.align		4
.L_1593:
        /*16c0*/ 	.word	index@($__internal_459_$__cuda_sm3x_div_rn_noftz_f32_slowpath)
        /*16c4*/ 	.word	0x00000000


	//----- nvinfo : EIATTR_FRAME_SIZE
	.align		4
.L_1594:
        /*16c8*/ 	.byte	0x04, 0x11
        /*16ca*/ 	.short	(.L_1596 - .L_1595)
	.align		4
.L_1595:
        /*16cc*/ 	.word	index@(_Z15SoftmaxWarpImplI22BroadcastScaleMaskLoadIffbLm2EiE11DirectStoreIffEfLi2ELi2ELi2ELi1ELb0EL9Algorithm0EEvT_T0_ll)
        /*16d0*/ 	.word	0x00000000


	//----- nvinfo : EIATTR_REGCOUNT
	.align		4
.L_1596:
        /*16d4*/ 	.byte	0x04, 0x2f
        /*16d6*/ 	.short	(.L_1598 - .L_1597)
	.align		4
.L_1597:
        /*16d8*/ 	.word	index@(_Z15SoftmaxWarpImplI22BroadcastScaleMaskLoadIffbLm2EiE11DirectStoreIffEfLi2ELi2ELi2ELi1ELb1EL9Algorithm0EEvT_T0_ll)
        /*16dc*/ 	.word	0x0000001f


	//----- nvinfo : EIATTR_FRAME_SIZE
	.align		4
.L_1598:
        /*16e0*/ 	.byte	0x04, 0x11
        /*16e2*/ 	.short	(.L_1600 - .L_1599)
	.align		4
.L_1599:
        /*16e4*/ 	.word	index@($__internal_458_$__cuda_sm3x_div_rn_noftz_f32_slowpath)
        /*16e8*/ 	.word	0x00000000


	//----- nvinfo : EIATTR_FRAME_SIZE
	.align		4
.L_1600:
        /*16ec*/ 	.byte	0x04, 0x11
        /*16ee*/ 	.short	(.L_1602 - .L_1601)
	.align		4
.L_1601:
        /*16f0*/ 	.word	index@(_Z15SoftmaxWarpImplI22BroadcastScaleMaskLoadIffbLm2EiE11DirectStoreIffEfLi2ELi2ELi2ELi1ELb1EL9Algorithm0EEvT_T0_ll)
        /*16f4*/ 	.word	0x00000000


	//----- nvinfo : EIATTR_REGCOUNT
	.align		4
.L_1602:
        /*16f8*/ 	.byte	0x04, 0x2f
        /*16fa*/ 	.short	(.L_1604 - .L_1603)
	.align		4
.L_1603:
        /*16fc*/ 	.word	index@(_Z15SoftmaxWarpImplI22BroadcastScaleMaskLoadIffbLm2EiE11DirectStoreIffEfLi2ELi2ELi4ELi2ELb0EL9Algorithm0EEvT_T0_ll)
        /*1700*/ 	.word	0x00000021


	//----- nvinfo : EIATTR_FRAME_SIZE
	.align		4
.L_1604:
        /*1704*/ 	.byte	0x04, 0x11
        /*1706*/ 	.short	(.L_1606 - .L_1605)
	.align		4
.L_1605:
        /*1708*/ 	.word	index@($__internal_457_$__cuda_sm3x_div_rn_noftz_f32_slowpath)
        /*170c*/ 	.word	0x00000000


	//----- nvinfo : EIATTR_FRAME_SIZE
	.align		4
.L_1606:
        /*1710*/ 	.byte	0x04, 0x11
        /*1712*/ 	.short	(.L_1608 - .L_1607)
	.align		4
.L_1607:
        /*1714*/ 	.word	index@(_Z15SoftmaxWarpImplI22BroadcastScaleMaskLoadIffbLm2EiE11DirectStoreIffEfLi2ELi2ELi4ELi2ELb0EL9Algorithm0EEvT_T0_ll)
        /*1718*/ 	.word	0x00000000


	//----- nvinfo : EIATTR_REGCOUNT
	.align		4
.L_1608:
        /*171c*/ 	.byte	0x04, 0x2f
        /*171e*/ 	.short	(.L_1610 - .L_1609)
	.align		4
.L_1609:
        /*1720*/ 	.word	index@(_Z15SoftmaxWarpImplI22BroadcastScaleMaskLoadIffbLm2EiE11DirectStoreIffEfLi2ELi2ELi4ELi2ELb1EL9Algorithm0EEvT_T0_ll)
        /*1724*/ 	.word	0x00000022


	//----- nvinfo : EIATTR_FRAME_SIZE
	.align		4
.L_1610:
        /*1728*/ 	.byte	0x04, 0x11
        /*172a*/ 	.short	(.L_1612 - .L_1611)
	.align		4
.L_1611:
        /*172c*/ 	.word	index@($__internal_456_$__cuda_sm3x_div_rn_noftz_f32_slowpath)
        /*1730*/ 	.word	0x00000000


	//----- nvinfo : EIATTR_FRAME_SIZE
	.align		4
.L_1612:
        /*1734*/ 	.byte	0x04, 0x11
        /*1736*/ 	.short	(.L_1614 - .L_1613)
	.align		4
.L_1613:
        /*1738*/ 	.word	index@(_Z15SoftmaxWarpImplI22BroadcastScaleMaskLoadIffbLm2EiE11DirectStoreIffEfLi2ELi2ELi4ELi2ELb1EL9Algorithm0EEvT_T0_ll)
        /*173c*/ 	.word	0x00000000


	//----- nvinfo : EIATTR_REGCOUNT
	.align		4
.L_1614:
        /*1740*/ 	.byte	0x04, 0x2f
        /*1742*/ 	.short	(.L_1616 - .L_1615)
	.align		4
.L_1615:
        /*1744*/ 	.word	index@(_Z15SoftmaxWarpImplI22BroadcastScaleMaskLoadIffbLm2EiE11DirectStoreIffEfLi2ELi2ELi4ELi1ELb0EL9Algorithm0EEvT_T0_ll)
        /*1748*/ 	.word	0x0000001f


	//----- nvinfo : EIATTR_FRAME_SIZE
	.align		4
.L_1616:
        /*174c*/ 	.byte	0x04, 0x11
        /*174e*/ 	.short	(.L_1618 - .L_1617)
	.align		4
.L_1617:
        /*1750*/ 	.word	index@($__internal_455_$__cuda_sm3x_div_rn_noftz_f32_slowpath)
        /*1754*/ 	.word	0x00000000


	//----- nvinfo : EIATTR_FRAME_SIZE
	.align		4
.L_1618:
        /*1758*/ 	.byte	0x04, 0x11
        /*175a*/ 	.short	(.L_1620 - .L_1619)
	.align		4
.L_1619:
        /*175c*/ 	.word	index@(_Z15SoftmaxWarpImplI22BroadcastScaleMaskLoadIffbLm2EiE11DirectStoreIffEfLi2ELi2ELi4ELi1ELb0EL9Algorithm0EEvT_T0_ll)
        /*1760*/ 	.word	0x00000000


	//----- nvinfo : EIATTR_REGCOUNT
	.align		4
.L_1620:
        /*1764*/ 	.byte	0x04, 0x2f
        /*1766*/ 	.short	(.L_1622 - .L_1621)
	.align		4
.L_1621:
        /*1768*/ 	.word	index@(_Z15SoftmaxWarpImplI22BroadcastScaleMaskLoadIffbLm2EiE11DirectStoreIffEfLi2ELi2ELi4ELi1ELb1EL9Algorithm0EEvT_T0_ll)
        /*176c*/ 	.word	0x0000001f


	//----- nvinfo : EIATTR_FRAME_SIZE
	.align		4
.L_1622:
        /*1770*/ 	.byte	0x04, 0x11
        /*1772*/ 	.short	(.L_1624 - .L_1623)
	.align		4
.L_1623:
        /*1774*/ 	.word	index@($__internal_454_$__cuda_sm3x_div_rn_noftz_f32_slowpath)
        /*1778*/ 	.word	0x00000000


	//----- nvinfo : EIATTR_FRAME_SIZE
	.align		4
.L_1624:
        /*177c*/ 	.byte	0x04, 0x11
        /*177e*/ 	.short	(.L_1626 - .L_1625)
	.align		4
.L_1625:
        /*1780*/ 	.word	index@(_Z15SoftmaxWarpImplI22BroadcastScaleMaskLoadIffbLm2EiE11DirectStoreIffEfLi2ELi2ELi4ELi1ELb1EL9Algorithm0EEvT_T0_ll)
        /*1784*/ 	.word	0x00000000


	//----- nvinfo : EIATTR_REGCOUNT
	.align		4
.L_1626:
        /*1788*/ 	.byte	0x04, 0x2f
        /*178a*/ 	.short	(.L_1628 - .L_1627)
	.align		4
.L_1627:
        /*178c*/ 	.word	index@(_Z15SoftmaxWarpImplI22BroadcastScaleMaskLoadIffbLm2EiE11DirectStoreIffEfLi2ELi2ELi8ELi2ELb0EL9Algorithm0EEvT_T0_ll)
        /*1790*/ 	.word	0x00000021


	//----- nvinfo : EIATTR_FRAME_SIZE
	.align		4
.L_1628:
        /*1794*/ 	.byte	0x04, 0x11
        /*1796*/ 	.short	(.L_1630 - .L_1629)
	.align		4
.L_1629:
        /*1798*/ 	.word	index@($__internal_453_$__cuda_sm3x_div_rn_noftz_f32_slowpath)
        /*179c*/ 	.word	0x00000000


	//----- nvinfo : EIATTR_FRAME_SIZE
	.align		4
.L_1630:
        /*17a0*/ 	.byte	0x04, 0x11
        /*17a2*/ 	.short	(.L_1632 - .L_1631)
	.align		4
.L_1631:
        /*17a4*/ 	.word	index@(_Z15SoftmaxWarpImplI22BroadcastScaleMaskLoadIffbLm2EiE11DirectStoreIffEfLi2ELi2ELi8ELi2ELb0EL9Algorithm0EEvT_T0_ll)
        /*17a8*/ 	.word	0x00000000


	//----- nvinfo : EIATTR_REGCOUNT
	.align		4
.L_1632:
        /*17ac*/ 	.byte	0x04, 0x2f
        /*17ae*/ 	.short	(.L_1634 - .L_1633)
	.align		4
.L_1633:
        /*17b0*/ 	.word	index@(_Z15SoftmaxWarpImplI22BroadcastScaleMaskLoadIffbLm2EiE11DirectStoreIffEfLi2ELi2ELi8ELi2ELb1EL9Algorithm0EEvT_T0_ll)
        /*17b4*/ 	.word	0x00000022


	//----- nvinfo : EIATTR_FRAME_SIZE
	.align		4
.L_1634:
        /*17b8*/ 	.byte	0x04, 0x11
        /*17ba*/ 	.short	(.L_1636 - .L_1635)
	.align		4
.L_1635:
        /*17bc*/ 	.word	index@($__internal_452_$__cuda_sm3x_div_rn_noftz_f32_slowpath)
        /*17c0*/ 	.word	0x00000000


	//----- nvinfo : EIATTR_FRAME_SIZE
	.align		4
.L_1636:
        /*17c4*/ 	.byte	0x04, 0x11
        /*17c6*/ 	.short	(.L_1638 - .L_1637)
	.align		4
.L_1637:
        /*17c8*/ 	.word	index@(_Z15SoftmaxWarpImplI22BroadcastScaleMaskLoadIffbLm2EiE11DirectStoreIffEfLi2ELi2ELi8ELi2ELb1EL9Algorithm0EEvT_T0_ll)
        /*17cc*/ 	.word	0x00000000


	//----- nvinfo : EIATTR_REGCOUNT
	.align		4
.L_1638:
        /*17d0*/ 	.byte	0x04, 0x2f
        /*17d2*/ 	.short	(.L_1640 - .L_1639)
	.align		4
.L_1639:
        /*17d4*/ 	.word	index@(_Z15SoftmaxWarpImplI22BroadcastScaleMaskLoadIffbLm2EiE11DirectStoreIffEfLi2ELi2ELi8ELi1ELb0EL9Algorithm0EEvT_T0_ll)
        /*17d8*/ 	.word	0x0000001f


	//----- nvinfo : EIATTR_FRAME_SIZE
	.align		4
.L_1640:
        /*17dc*/ 	.byte	0x04, 0x11
        /*17de*/ 	.short	(.L_1642 - .L_1641)
	.align		4
.L_1641:
        /*17e0*/ 	.word	index@($__internal_451_$__cuda_sm3x_div_rn_noftz_f32_slowpath)
        /*17e4*/ 	.word	0x00000000


	//----- nvinfo : EIATTR_FRAME_SIZE
	.align		4
.L_1642:
        /*17e8*/ 	.byte	0x04, 0x11
        /*17ea*/ 	.short	(.L_1644 - .L_1643)
	.align		4
.L_1643:
        /*17ec*/ 	.word	index@(_Z15SoftmaxWarpImplI22BroadcastScaleMaskLoadIffbLm2EiE11DirectStoreIffEfLi2ELi2ELi8ELi1ELb0EL9Algorithm0EEvT_T0_ll)
        /*17f0*/ 	.word	0x00000000


	//----- nvinfo : EIATTR_REGCOUNT
	.align		4
.L_1644:
        /*17f4*/ 	.byte	0x04, 0x2f
        /*17f6*/ 	.short	(.L_1646 - .L_1645)
	.align		4
.L_1645:
        /*17f8*/ 	.word	index@(_Z15SoftmaxWarpImplI22BroadcastScaleMaskLoadIffbLm2EiE11DirectStoreIffEfLi2ELi2ELi8ELi1ELb1EL9Algorithm0EEvT_T0_ll)
        /*17fc*/ 	.word	0x0000001f


	//----- nvinfo : EIATTR_FRAME_SIZE
	.align		4
.L_1646:
        /*1800*/ 	.byte	0x04, 0x11
        /*1802*/ 	.short	(.L_1648 - .L_1647)
	.align		4
.L_1647:
        /*1804*/ 	.word	index@($__internal_450_$__cuda_sm3x_div_rn_noftz_f32_slowpath)
        /*1808*/ 	.word	0x00000000


	//----- nvinfo : EIATTR_FRAME_SIZE
	.align		4
.L_1648:
        /*180c*/ 	.byte	0x04, 0x11
        /*180e*/ 	.short	(.L_1650 - .L_1649)
	.align		4
.L_1649:
        /*1810*/ 	.word	index@(_Z15SoftmaxWarpImplI22BroadcastScaleMaskLoadIffbLm2EiE11DirectStoreIffEfLi2ELi2ELi8ELi1ELb1EL9Algorithm0EEvT_T0_ll)
        /*1814*/ 	.word	0x00000000


	//----- nvinfo : EIATTR_REGCOUNT
	.align		4
.L_1650:
        /*1818*/ 	.byte	0x04, 0x2f
        /*181a*/ 	.short	(.L_1652 - .L_1651)
	.align		4
.L_1651:
        /*181c*/ 	.word	index@(_Z15SoftmaxWarpImplI22BroadcastScaleMaskLoadIffbLm2EiE11DirectStoreIffEfLi2ELi2ELi16ELi2ELb0EL9Algorithm0EEvT_T0_ll)
        /*1820*/ 	.word	0x00000022


	//----- nvinfo : EIATTR_FRAME_SIZE
	.align		4
.L_1652:
        /*1824*/ 	.byte	0x04, 0x11
        /*1826*/ 	.short	(.L_1654 - .L_1653)
	.align		4
.L_1653:
        /*1828*/ 	.word	index@($__internal_449_$__cuda_sm3x_div_rn_noftz_f32_slowpath)
        /*182c*/ 	.word	0x00000000


	//----- nvinfo : EIATTR_FRAME_SIZE
	.align		4
.L_1654:
        /*1830*/ 	.byte	0x04, 0x11
        /*1832*/ 	.short	(.L_1656 - .L_1655)
	.align		4
.L_1655:
        /*1834*/ 	.word	index@(_Z15SoftmaxWarpImplI22BroadcastScaleMaskLoadIffbLm2EiE11DirectStoreIffEfLi2ELi2ELi16ELi2ELb0EL9Algorithm0EEvT_T0_ll)
        /*1838*/ 	.word	0x00000000


	//----- nvinfo : EIATTR_REGCOUNT
	.align		4
.L_1656:
        /*183c*/ 	.byte	0x04, 0x2f
        /*183e*/ 	.short	(.L_1658 - .L_1657)
	.align		4
.L_1657:
        /*1840*/ 	.word	index@(_Z15SoftmaxWarpImplI22BroadcastScaleMaskLoadIffbLm2EiE11DirectStoreIffEfLi2ELi2ELi16ELi2ELb1EL9Algorithm0EEvT_T0_ll)
        /*1844*/ 	.word	0x00000022


	//----- nvinfo : EIATTR_FRAME_SIZE
	.align		4
.L_1658:
        /*1848*/ 	.byte	0x04, 0x11
        /*184a*/ 	.short	(.L_1660 - .L_1659)
	.align		4
.L_1659:
        /*184c*/ 	.word	index@($__internal_448_$__cuda_sm3x_div_rn_noftz_f32_slowpath)
        /*1850*/ 	.word	0x00000000


	//----- nvinfo : EIATTR_FRAME_SIZE
	.align		4
.L_1660:
        /*1854*/ 	.byte	0x04, 0x11
        /*1856*/ 	.short	(.L_1662 - .L_1661)
	.align		4
.L_1661:
        /*1858*/ 	.word	index@(_Z15SoftmaxWarpImplI22BroadcastScaleMaskLoadIffbLm2EiE11DirectStoreIffEfLi2ELi2ELi16ELi2ELb1EL9Algorithm0EEvT_T0_ll)
        /*185c*/ 	.word	0x00000000


	//----- nvinfo : EIATTR_REGCOUNT
	.align		4
.L_1662:
        /*1860*/ 	.byte	0x04, 0x2f
        /*1862*/ 	.short	(.L_1664 - .L_1663)
	.align		4
.L_1663:
        /*1864*/ 	.word	index@(_Z15SoftmaxWarpImplI22BroadcastScaleMaskLoadIffbLm2EiE11DirectStoreIffEfLi2ELi2ELi16ELi1ELb0EL9Algorithm0EEvT_T0_ll)
        /*1868*/ 	.word	0x0000001f


	//----- nvinfo : EIATTR_FRAME_SIZE
	.align		4
.L_1664:
        /*186c*/ 	.byte	0x04, 0x11
        /*186e*/ 	.short	(.L_1666 - .L_1665)
	.align		4
.L_1665:
        /*1870*/ 	.word	index@($__internal_447_$__cuda_sm3x_div_rn_noftz_f32_slowpath)
        /*1874*/ 	.word	0x00000000


	//----- nvinfo : EIATTR_FRAME_SIZE
	.align		4
.L_1666:
        /*1878*/ 	.byte	0x04, 0x11
        /*187a*/ 	.short	(.L_1668 - .L_1667)
	.align		4
.L_1667:
        /*187c*/ 	.word	index@(_Z15SoftmaxWarpImplI22BroadcastScaleMaskLoadIffbLm2EiE11DirectStoreIffEfLi2ELi2ELi16ELi1ELb0EL9Algorithm0EEvT_T0_ll)
        /*1880*/ 	.word	0x00000000


	//----- nvinfo : EIATTR_REGCOUNT
	.align		4
.L_1668:
        /*1884*/ 	.byte	0x04, 0x2f
        /*1886*/ 	.short	(.L_1670 - .L_1669)
	.align		4
.L_1669:
        /*1888*/ 	.word	index@(_Z15SoftmaxWarpImplI22BroadcastScaleMaskLoadIffbLm2EiE11DirectStoreIffEfLi2ELi2ELi16ELi1ELb1EL9Algorithm0EEvT_T0_ll)
        /*188c*/ 	.word	0x0000001f


	//----- nvinfo : EIATTR_FRAME_SIZE
	.align		4
.L_1670:
        /*1890*/ 	.byte	0x04, 0x11
        /*1892*/ 	.short	(.L_1672 - .L_1671)
	.align		4
.L_1671:
        /*1894*/ 	.word	index@($__internal_446_$__cuda_sm3x_div_rn_noftz_f32_slowpath)
        /*1898*/ 	.word	0x00000000


	//----- nvinfo : EIATTR_FRAME_SIZE
	.align		4
.L_1672:
        /*189c*/ 	.byte	0x04, 0x11
        /*189e*/ 	.short	(.L_1674 - .L_1673)
	.align		4
.L_1673:
        /*18a0*/ 	.word	index@(_Z15SoftmaxWarpImplI22BroadcastScaleMaskLoadIffbLm2EiE11DirectStoreIffEfLi2ELi2ELi16ELi1ELb1EL9Algorithm0EEvT_T0_ll)
        /*18a4*/ 	.word	0x00000000


	//----- nvinfo : EIATTR_REGCOUNT
	.align		4
.L_1674:
        /*18a8*/ 	.byte	0x04, 0x2f
        /*18aa*/ 	.short	(.L_1676 - .L_1675)
	.align		4
.L_1675:
        /*18ac*/ 	.word	index@(_Z15SoftmaxWarpImplI22BroadcastScaleMaskLoadIffbLm2EiE11DirectStoreIffEfLi2ELi2ELi32ELi2ELb0EL9Algorithm0EEvT_T0_ll)
        /*18b0*/ 	.word	0x00000022


	//----- nvinfo : EIATTR_FRAME_SIZE
	.align		4
.L_1676:
        /*18b4*/ 	.byte	0x04, 0x11
        /*18b6*/ 	.short	(.L_1678 - .L_1677)
	.align		4
.L_1677:
        /*18b8*/ 	.word	index@($__internal_445_$__cuda_sm3x_div_rn_noftz_f32_slowpath)
        /*18bc*/ 	.word	0x00000000


	//----- nvinfo : EIATTR_FRAME_SIZE
	.align		4
.L_1678:
        /*18c0*/ 	.byte	0x04, 0x11
        /*18c2*/ 	.short	(.L_1680 - .L_1679)
	.align		4
.L_1679:
        /*18c4*/ 	.word	index@(_Z15SoftmaxWarpImplI22BroadcastScaleMaskLoadIffbLm2EiE11DirectStoreIffEfLi2ELi2ELi32ELi2ELb0EL9Algorithm0EEvT_T0_ll)
        /*18c8*/ 	.word	0x00000000


	//----- nvinfo : EIATTR_REGCOUNT
	.align		4
.L_1680:
        /*18cc*/ 	.byte	0x04, 0x2f
        /*18ce*/ 	.short	(.L_1682 - .L_1681)
	.align		4
.L_1681:
        /*18d0*/ 	.word	index@(_Z15SoftmaxWarpImplI22BroadcastScaleMaskLoadIffbLm2EiE11DirectStoreIffEfLi2ELi2ELi32ELi2ELb1EL9Algorithm0EEvT_T0_ll)
        /*18d4*/ 	.word	0x00000022


	//----- nvinfo : EIATTR_FRAME_SIZE
	.align		4
.L_1682:
        /*18d8*/ 	.byte	0x04, 0x11
        /*18da*/ 	.short	(.L_1684 - .L_1683)
	.align		4
.L_1683:
        /*18dc*/ 	.word	index@($__internal_444_$__cuda_sm3x_div_rn_noftz_f32_slowpath)
        /*18e0*/ 	.word	0x00000000


	//----- nvinfo : EIATTR_FRAME_SIZE
	.align		4
.L_1684:
        /*18e4*/ 	.byte	0x04, 0x11
        /*18e6*/ 	.short	(.L_1686 - .L_1685)
	.align		4
.L_1685:
        /*18e8*/ 	.word	index@(_Z15SoftmaxWarpImplI22BroadcastScaleMaskLoadIffbLm2EiE11DirectStoreIffEfLi2ELi2ELi32ELi2ELb1EL9Algorithm0EEvT_T0_ll)
        /*18ec*/ 	.word	0x00000000


	//----- nvinfo : EIATTR_REGCOUNT
	.align		4
.L_1686:
        /*18f0*/ 	.byte	0x04, 0x2f
        /*18f2*/ 	.short	(.L_1688 - .L_1687)
	.align		4
.L_1687:
        /*18f4*/ 	.word	index@(_Z15SoftmaxWarpImplI22BroadcastScaleMaskLoadIffbLm2EiE11DirectStoreIffEfLi2ELi2ELi32ELi1ELb0EL9Algorithm0EEvT_T0_ll)
        /*18f8*/ 	.word	0x0000001f


	//----- nvinfo : EIATTR_FRAME_SIZE
	.align		4
.L_1688:
        /*18fc*/ 	.byte	0x04, 0x11
        /*18fe*/ 	.short	(.L_1690 - .L_1689)
	.align		4
.L_1689:
        /*1900*/ 	.word	index@($__internal_443_$__cuda_sm3x_div_rn_noftz_f32_slowpath)
        /*1904*/ 	.word	0x00000000


	//----- nvinfo : EIATTR_FRAME_SIZE
	.align		4
.L_1690:
        /*1908*/ 	.byte	0x04, 0x11
        /*190a*/ 	.short	(.L_1692 - .L_1691)
	.align		4
.L_1691:
        /*190c*/ 	.word	index@(_Z15SoftmaxWarpImplI22BroadcastScaleMaskLoadIffbLm2EiE11DirectStoreIffEfLi2ELi2ELi32ELi1ELb0EL9Algorithm0EEvT_T0_ll)
        /*1910*/ 	.word	0x00000000


	//----- nvinfo : EIATTR_REGCOUNT
	.align		4
.L_1692:
        /*1914*/ 	.byte	0x04, 0x2f
        /*1916*/ 	.short	(.L_1694 - .L_1693)
	.align		4
.L_1693:
        /*1918*/ 	.word	index@(_Z15SoftmaxWarpImplI22BroadcastScaleMaskLoadIffbLm2EiE11DirectStoreIffEfLi2ELi2ELi32ELi1ELb1EL9Algorithm0EEvT_T0_ll)
        /*191c*/ 	.word	0x0000001f


	//----- nvinfo : EIATTR_FRAME_SIZE
	.align		4
.L_1694:
        /*1920*/ 	.byte	0x04, 0x11
        /*1922*/ 	.short	(.L_1696 - .L_1695)
	.align		4
.L_1695:
        /*1924*/ 	.word	index@($__internal_442_$__cuda_sm3x_div_rn_noftz_f32_slowpath)
        /*1928*/ 	.word	0x00000000


	//----- nvinfo : EIATTR_FRAME_SIZE
	.align		4
.L_1696:
        /*192c*/ 	.byte	0x04, 0x11
        /*192e*/ 	.short	(.L_1698 - .L_1697)
	.align		4
.L_1697:
        /*1930*/ 	.word	index@(_Z15SoftmaxWarpImplI22BroadcastScaleMaskLoadIffbLm2EiE11DirectStoreIffEfLi2ELi2ELi32ELi1ELb1EL9Algorithm0EEvT_T0_ll)
        /*1934*/ 	.word	0x00000000


	//----- nvinfo : EIATTR_REGCOUNT
	.align		4
.L_1698:
        /*1938*/ 	.byte	0x04, 0x2f
        /*193a*/ 	.short	(.L_1700 - .L_1699)
	.align		4
.L_1699:
        /*193c*/ 	.word	index@(_Z15SoftmaxWarpImplI22BroadcastScaleMaskLoadIffbLm2EiE11DirectStoreIffEfLi2ELi4ELi32ELi1ELb0EL9Algorithm0EEvT_T0_ll)
        /*1940*/ 	.word	0x0000001f


	//----- nvinfo : EIATTR_FRAME_SIZE
	.align		4
.L_1700:
        /*1944*/ 	.byte	0x04, 0x11
        /*1946*/ 	.short	(.L_1702 - .L_1701)
	.align		4
.L_1701:
        /*1948*/ 	.word	index@($__internal_441_$__cuda_sm3x_div_rn_noftz_f32_slowpath)
        /*194c*/ 	.word	0x00000000


	//----- nvinfo : EIATTR_FRAME_SIZE
	.align		4
.L_1702:
        /*1950*/ 	.byte	0x04, 0x11
        /*1952*/ 	.short	(.L_1704 - .L_1703)
	.align		4
.L_1703:
        /*1954*/ 	.word	index@(_Z15SoftmaxWarpImplI22BroadcastScaleMaskLoadIffbLm2EiE11DirectStoreIffEfLi2ELi4ELi32ELi1ELb0EL9Algorithm0EEvT_T0_ll)
        /*1958*/ 	.word	0x00000000


	//----- nvinfo : EIATTR_REGCOUNT
	.align		4
.L_1704:
        /*195c*/ 	.byte	0x04, 0x2f
        /*195e*/ 	.short	(.L_1706 - .L_1705)
	.align		4
.L_1705:
        /*1960*/ 	.word	index@(_Z15SoftmaxWarpImplI22BroadcastScaleMaskLoadIffbLm2EiE11DirectStoreIffEfLi2ELi4ELi32ELi1ELb1EL9Algorithm0EEvT_T0_ll)
        /*1964*/ 	.word	0x00000022


	//----- nvinfo : EIATTR_FRAME_SIZE
	.align		4
.L_1706:
        /*1968*/ 	.byte	0x04, 0x11
        /*196a*/ 	.short	(.L_1708 - .L_1707)
	.align		4
.L_1707:
        /*196c*/ 	.word	index@($__internal_440_$__cuda_sm3x_div_rn_noftz_f32_slowpath)
        /*1970*/ 	.word	0x00000000


	//----- nvinfo : EIATTR_FRAME_SIZE
	.align		4
.L_1708:
        /*1974*/ 	.byte	0x04, 0x11
        /*1976*/ 	.short	(.L_1710 - .L_1709)
	.align		4
.L_1709:
        /*1978*/ 	.word	index@(_Z15SoftmaxWarpImplI22BroadcastScaleMaskLoadIffbLm2EiE11DirectStoreIffEfLi2ELi4ELi32ELi1ELb1EL9Algorithm0EEvT_T0_ll)
        /*197c*/ 	.word	0x00000000


	//----- nvinfo : EIATTR_REGCOUNT
	.align		4
.L_1710:
        /*1980*/ 	.byte	0x04, 0x2f
        /*1982*/ 	.short	(.L_1712 - .L_1711)
	.align		4
.L_1711:
        /*1984*/ 	.word	index@(_Z15SoftmaxWarpImplI22BroadcastScaleMaskLoadIffbLm2EiE11DirectStoreIffEfLi2ELi6ELi32ELi1ELb0EL9Algorithm0EEvT_T0_ll)
        /*1988*/ 	.word	0x00000027


	//----- nvinfo : EIATTR_FRAME_SIZE
	.align		4
.L_1712:
        /*198c*/ 	.byte	0x04, 0x11
        /*198e*/ 	.short	(.L_1714 - .L_1713)
	.align		4
.L_1713:
        /*1990*/ 	.word	index@($__internal_439_$__cuda_sm3x_div_rn_noftz_f32_slowpath)
        /*1994*/ 	.word	0x00000000


	//----- nvinfo : EIATTR_FRAME_SIZE
	.align		4
.L_1714:
        /*1998*/ 	.byte	0x04, 0x11
        /*199a*/ 	.short	(.L_1716 - .L_1715)
	.align		4
.L_1715:
        /*199c*/ 	.word	index@(_Z15SoftmaxWarpImplI22BroadcastScaleMaskLoadIffbLm2EiE11DirectStoreIffEfLi2ELi6ELi32ELi1ELb0EL9Algorithm0EEvT_T0_ll)
        /*19a0*/ 	.word	0x00000000


	//----- nvinfo : EIATTR_REGCOUNT
	.align		4
.L_1716:
        /*19a4*/ 	.byte	0x04, 0x2f
        /*19a6*/ 	.short	(.L_1718 - .L_1717)
	.align		4
.L_1717:
        /*19a8*/ 	.word	index@(_Z15SoftmaxWarpImplI22BroadcastScaleMaskLoadIffbLm2EiE11DirectStoreIffEfLi2ELi6ELi32ELi1ELb1EL9Algorithm0EEvT_T0_ll)
        /*19ac*/ 	.word	0x00000020


	//----- nvinfo : EIATTR_FRAME_SIZE
	.align		4
.L_1718:
        /*19b0*/ 	.byte	0x04, 0x11
        /*19b2*/ 	.short	(.L_1720 - .L_1719)
	.align		4
.L_1719:
        /*19b4*/ 	.word	index@($__internal_438_$__cuda_sm3x_div_rn_noftz_f32_slowpath)
        /*19b8*/ 	.word	0x00000000


	//----- nvinfo : EIATTR_FRAME_SIZE
	.align		4
.L_1720:
        /*19bc*/ 	.byte	0x04, 0x11
        /*19be*/ 	.short	(.L_1722 - .L_1721)
	.align		4
.L_1721:
        /*19c0*/ 	.word	index@(_Z15SoftmaxWarpImplI22BroadcastScaleMaskLoadIffbLm2EiE11DirectStoreIffEfLi2ELi6ELi32ELi1ELb1EL9Algorithm0EEvT_T0_ll)
        /*19c4*/ 	.word	0x00000000


	//----- nvinfo : EIATTR_REGCOUNT
	.align		4
.L_1722:
        /*19c8*/ 	.byte	0x04, 0x2f
        /*19ca*/ 	.short	(.L_1724 - .L_1723)
	.align		4
.L_1723:
        /*19cc*/ 	.word	index@(_Z15SoftmaxWarpImplI22BroadcastScaleMaskLoadIffbLm2EiE11DirectStoreIffEfLi2ELi8ELi32ELi1ELb0EL9Algorithm0EEvT_T0_ll)
        /*19d0*/ 	.word	0x00000025


	//----- nvinfo : EIATTR_FRAME_SIZE
	.align		4
.L_1724:
        /*19d4*/ 	.byte	0x04, 0x11
        /*19d6*/ 	.short	(.L_1726 - .L_1725)
	.align		4
.L_1725:
        /*19d8*/ 	.word	index@($__internal_437_$__cuda_sm3x_div_rn_noftz_f32_slowpath)
        /*19dc*/ 	.word	0x00000000


	//----- nvinfo : EIATTR_FRAME_SIZE
	.align		4
.L_1726:
        /*19e0*/ 	.byte	0x04, 0x11
        /*19e2*/ 	.short	(.L_1728 - .L_1727)
	.align		4
.L_1727:
        /*19e4*/ 	.word	index@(_Z15SoftmaxWarpImplI22BroadcastScaleMaskLoadIffbLm2EiE11DirectStoreIffEfLi2ELi8ELi32ELi1ELb0EL9Algorithm0EEvT_T0_ll)
        /*19e8*/ 	.word	0x00000000


	//----- nvinfo : EIATTR_REGCOUNT
	.align		4
.L_1728:
        /*19ec*/ 	.byte	0x04, 0x2f
        /*19ee*/ 	.short	(.L_1730 - .L_1729)
	.align		4
.L_1729:
        /*19f0*/ 	.word	index@(_Z15SoftmaxWarpImplI22BroadcastScaleMaskLoadIffbLm2EiE11DirectStoreIffEfLi2ELi8ELi32ELi1ELb1EL9Algorithm0EEvT_T0_ll)
        /*19f4*/ 	.word	0x00000022


	//----- nvinfo : EIATTR_FRAME_SIZE
	.align		4
.L_1730:
        /*19f8*/ 	.byte	0x04, 0x11
        /*19fa*/ 	.short	(.L_1732 - .L_1731)
	.align		4
.L_1731:
        /*19fc*/ 	.word	index@($__internal_436_$__cuda_sm3x_div_rn_noftz_f32_slowpath)
        /*1a00*/ 	.word	0x00000000


	//----- nvinfo : EIATTR_FRAME_SIZE
	.align		4
.L_1732:
        /*1a04*/ 	.byte	0x04, 0x11
        /*1a06*/ 	.short	(.L_1734 - .L_1733)
	.align		4
.L_1733:
        /*1a08*/ 	.word	index@(_Z15SoftmaxWarpImplI22BroadcastScaleMaskLoadIffbLm2EiE11DirectStoreIffEfLi2ELi8ELi32ELi1ELb1EL9Algorithm0EEvT_T0_ll)
        /*1a0c*/ 	.word	0x00000000


	//----- nvinfo : EIATTR_REGCOUNT
	.align		4
.L_1734:
        /*1a10*/ 	.byte	0x04, 0x2f
        /*1a12*/ 	.short	(.L_1736 - .L_1735)
	.align		4
.L_1735:
        /*1a14*/ 	.word	index@(_Z15SoftmaxWarpImplI22BroadcastScaleMaskLoadIffbLm2EiE11DirectStoreIffEfLi2ELi10ELi32ELi1ELb0EL9Algorithm0EEvT_T0_ll)
        /*1a18*/ 	.word	0x00000027


	//----- nvinfo : EIATTR_FRAME_SIZE
	.align		4
.L_1736:
        /*1a1c*/ 	.byte	0x04, 0x11
        /*1a1e*/ 	.short	(.L_1738 - .L_1737)
	.align		4
.L_1737:
        /*1a20*/ 	.word	index@($__internal_435_$__cuda_sm3x_div_rn_noftz_f32_slowpath)
        /*1a24*/ 	.word	0x00000000


	//----- nvinfo : EIATTR_FRAME_SIZE
	.align		4
.L_1738:
        /*1a28*/ 	.byte	0x04, 0x11
        /*1a2a*/ 	.short	(.L_1740 - .L_1739)
	.align		4
.L_1739:
        /*1a2c*/ 	.word	index@(_Z15SoftmaxWarpImplI22BroadcastScaleMaskLoadIffbLm2EiE11DirectStoreIffEfLi2ELi10ELi32ELi1ELb0EL9Algorithm0EEvT_T0_ll)
        /*1a30*/ 	.word	0x00000000


	//----- nvinfo : EIATTR_REGCOUNT
	.align		4
.L_1740:
        /*1a34*/ 	.byte	0x04, 0x2f
        /*1a36*/ 	.short	(.L_1742 - .L_1741)
	.align		4
.L_1741:
        /*1a38*/ 	.word	index@(_Z15SoftmaxWarpImplI22BroadcastScaleMaskLoadIffbLm2EiE11DirectStoreIffEfLi2ELi10ELi32ELi1ELb1EL9Algorithm0EEvT_T0_ll)
        /*1a3c*/ 	.word	0x00000028


	//----- nvinfo : EIATTR_FRAME_SIZE
	.align		4
.L_1742:
        /*1a40*/ 	.byte	0x04, 0x11
        /*1a42*/ 	.short	(.L_1744 - .L_1743)
	.align		4
.L_1743:
        /*1a44*/ 	.word	index@($__internal_434_$__cuda_sm3x_div_rn_noftz_f32_slowpath)
        /*1a48*/ 	.word	0x00000000


	//----- nvinfo : EIATTR_FRAME_SIZE
	.align		4
.L_1744:
        /*1a4c*/ 	.byte	0x04, 0x11
        /*1a4e*/ 	.short	(.L_1746 - .L_1745)
	.align		4
.L_1745:
        /*1a50*/ 	.word	index@(_Z15SoftmaxWarpImplI22BroadcastScaleMaskLoadIffbLm2EiE11DirectStoreIffEfLi2ELi10ELi32ELi1ELb1EL9Algorithm0EEvT_T0_ll)
        /*1a54*/ 	.word	0x00000000


	//----- nvinfo : EIATTR_REGCOUNT
	.align		4
.L_1746:
        /*1a58*/ 	.byte	0x04, 0x2f
        /*1a5a*/ 	.short	(.L_1748 - .L_1747)
	.align		4
.L_1747:
        /*1a5c*/ 	.word	index@(_Z15SoftmaxWarpImplI22BroadcastScaleMaskLoadIffbLm2EiE11DirectStoreIffEfLi2ELi12ELi32ELi1ELb0EL9Algorithm0EEvT_T0_ll)
        /*1a60*/ 	.word	0x00000027


	//----- nvinfo : EIATTR_FRAME_SIZE
	.align		4
.L_1748:
        /*1a64*/ 	.byte	0x04, 0x11
        /*1a66*/ 	.short	(.L_1750 - .L_1749)
	.align		4
.L_1749:
        /*1a68*/ 	.word	index@($__internal_433_$__cuda_sm3x_div_rn_noftz_f32_slowpath)
        /*1a6c*/ 	.word	0x00000000


	//----- nvinfo : EIATTR_FRAME_SIZE
	.align		4
.L_1750:
        /*1a70*/ 	.byte	0x04, 0x11
        /*1a72*/ 	.short	(.L_1752 - .L_1751)
	.align		4
.L_1751:
        /*1a74*/ 	.word	index@(_Z15SoftmaxWarpImplI22BroadcastScaleMaskLoadIffbLm2EiE11DirectStoreIffEfLi2ELi12ELi32ELi1ELb0EL9Algorithm0EEvT_T0_ll)
        /*1a78*/ 	.word	0x00000000


	//----- nvinfo : EIATTR_REGCOUNT
	.align		4
.L_1752:
        /*1a7c*/ 	.byte	0x04, 0x2f
        /*1a7e*/ 	.short	(.L_1754 - .L_1753)
	.align		4
.L_1753:
        /*1a80*/ 	.word	index@(_Z15SoftmaxWarpImplI22BroadcastScaleMaskLoadIffbLm2EiE11DirectStoreIffEfLi2ELi12ELi32ELi1ELb1EL9Algorithm0EEvT_T0_ll)
        /*1a84*/ 	.word	0x00000030


	//----- nvinfo : EIATTR_FRAME_SIZE
	.align		4
.L_1754:
        /*1a88*/ 	.byte	0x04, 0x11
        /*1a8a*/ 	.short	(.L_1756 - .L_1755)
	.align		4
.L_1755:
        /*1a8c*/ 	.word	index@($__internal_432_$__cuda_sm3x_div_rn_noftz_f32_slowpath)
        /*1a90*/ 	.word	0x00000000


	//----- nvinfo : EIATTR_FRAME_SIZE
	.align		4
.L_1756:
        /*1a94*/ 	.byte	0x04, 0x11
        /*1a96*/ 	.short	(.L_1758 - .L_1757)
	.align		4
.L_1757:
        /*1a98*/ 	.word	index@(_Z15SoftmaxWarpImplI22BroadcastScaleMaskLoadIffbLm2EiE11DirectStoreIffEfLi2ELi12ELi32ELi1ELb1EL9Algorithm0EEvT_T0_ll)
        /*1a9c*/ 	.word	0x00000000


	//----- nvinfo : EIATTR_REGCOUNT
	.align		4
.L_1758:
        /*1aa0*/ 	.byte	0x04, 0x2f
        /*1aa2*/ 	.short	(.L_1760 - .L_1759)
	.align		4
.L_1759:
        /*1aa4*/ 	.word	index@(_Z15SoftmaxWarpImplI22BroadcastScaleMaskLoadIffbLm2EiE11DirectStoreIffEfLi2ELi14ELi32ELi1ELb0EL9Algorithm0EEvT_T0_ll)
        /*1aa8*/ 	.word	0x0000002f


	//----- nvinfo : EIATTR_FRAME_SIZE
	.align		4
.L_1760:
        /*1aac*/ 	.byte	0x04, 0x11
        /*1aae*/ 	.short	(.L_1762 - .L_1761)
	.align		4
.L_1761:
        /*1ab0*/ 	.word	index@($__internal_431_$__cuda_sm3x_div_rn_noftz_f32_slowpath)
        /*1ab4*/ 	.word	0x00000000


	//----- nvinfo : EIATTR_FRAME_SIZE
	.align		4
.L_1762:
        /*1ab8*/ 	.byte	0x04, 0x11
        /*1aba*/ 	.short	(.L_1764 - .L_1763)
	.align		4
.L_1763:
        /*1abc*/ 	.word	index@(_Z15SoftmaxWarpImplI22BroadcastScaleMaskLoadIffbLm2EiE11DirectStoreIffEfLi2ELi14ELi32ELi1ELb0EL9Algorithm0EEvT_T0_ll)
        /*1ac0*/ 	.word	0x00000000


	//----- nvinfo : EIATTR_REGCOUNT
	.align		4
.L_1764:
        /*1ac4*/ 	.byte	0x04, 0x2f
        /*1ac6*/ 	.short	(.L_1766 - .L_1765)
	.align		4
.L_1765:
        /*1ac8*/ 	.word	index@(_Z15SoftmaxWarpImplI22BroadcastScaleMaskLoadIffbLm2EiE11DirectStoreIffEfLi2ELi14ELi32ELi1ELb1EL9Algorithm0EEvT_T0_ll)
        /*1acc*/ 	.word	0x00000030


	//----- nvinfo : EIATTR_FRAME_SIZE
	.align		4
.L_1766:
        /*1ad0*/ 	.byte	0x04, 0x11
        /*1ad2*/ 	.short	(.L_1768 - .L_1767)
	.align		4
.L_1767:
        /*1ad4*/ 	.word	index@($__internal_430_$__cuda_sm3x_div_rn_noftz_f32_slowpath)
        /*1ad8*/ 	.word	0x00000000


	//----- nvinfo : EIATTR_FRAME_SIZE
	.align		4
.L_1768:
        /*1adc*/ 	.byte	0x04, 0x11
        /*1ade*/ 	.short	(.L_1770 - .L_1769)
	.align		4
.L_1769:
        /*1ae0*/ 	.word	index@(_Z15SoftmaxWarpImplI22BroadcastScaleMaskLoadIffbLm2EiE11DirectStoreIffEfLi2ELi14ELi32ELi1ELb1EL9Algorithm0EEvT_T0_ll)
        /*1ae4*/ 	.word	0x00000000


	//----- nvinfo : EIATTR_REGCOUNT
	.align		4
.L_1770:
        /*1ae8*/ 	.byte	0x04, 0x2f
        /*1aea*/ 	.short	(.L_1772 - .L_1771)
	.align		4
.L_1771:
        /*1aec*/ 	.word	index@(_Z15SoftmaxWarpImplI22BroadcastScaleMaskLoadIffbLm2EiE11DirectStoreIffEfLi2ELi16ELi32ELi1ELb0EL9Algorithm0EEvT_T0_ll)
        /*1af0*/ 	.word	0x00000031


	//----- nvinfo : EIATTR_FRAME_SIZE
	.align		4
.L_1772:
        /*1af4*/ 	.byte	0x04, 0x11
        /*1af6*/ 	.short	(.L_1774 - .L_1773)
	.align		4
.L_1773:
        /*1af8*/ 	.word	index@($__internal_429_$__cuda_sm3x_div_rn_noftz_f32_slowpath)
        /*1afc*/ 	.word	0x00000000


	//----- nvinfo : EIATTR_FRAME_SIZE
	.align		4
.L_1774:
        /*1b00*/ 	.byte	0x04, 0x11
        /*1b02*/ 	.short	(.L_1776 - .L_1775)
	.align		4
.L_1775:
        /*1b04*/ 	.word	index@(_Z15SoftmaxWarpImplI22BroadcastScaleMaskLoadIffbLm2EiE11DirectStoreIffEfLi2ELi16ELi32ELi1ELb0EL9Algorithm0EEvT_T0_ll)
        /*1b08*/ 	.word	0x00000000


	//----- nvinfo : EIATTR_REGCOUNT
	.align		4
.L_1776:
        /*1b0c*/ 	.byte	0x04, 0x2f
        /*1b0e*/ 	.short	(.L_1778 - .L_1777)
	.align		4
.L_1777:
        /*1b10*/ 	.word	index@(_Z15SoftmaxWarpImplI22BroadcastScaleMaskLoadIffbLm2EiE11DirectStoreIffEfLi2ELi16ELi32ELi1ELb1EL9Algorithm0EEvT_T0_ll)
        /*1b14*/ 	.word	0x00000030


	//----- nvinfo : EIATTR_FRAME_SIZE
	.align		4
.L_1778:
        /*1b18*/ 	.byte	0x04, 0x11
        /*1b1a*/ 	.short	(.L_1780 - .L_1779)
	.align		4
.L_1779:
        /*1b1c*/ 	.word	index@($__internal_428_$__cuda_sm3x_div_rn_noftz_f32_slowpath)
        /*1b20*/ 	.word	0x00000000


	//----- nvinfo : EIATTR_FRAME_SIZE
	.align		4
.L_1780:
        /*1b24*/ 	.byte	0x04, 0x11
        /*1b26*/ 	.short	(.L_1782 - .L_1781)
	.align		4
.L_1781:
        /*1b28*/ 	.word	index@(_Z15SoftmaxWarpImplI22BroadcastScaleMaskLoadIffbLm2EiE11DirectStoreIffEfLi2ELi16ELi32ELi1ELb1EL9Algorithm0EEvT_T0_ll)
        /*1b2c*/ 	.word	0x00000000


	//----- nvinfo : EIATTR_REGCOUNT
	.align		4
.L_1782:
        /*1b30*/ 	.byte	0x04, 0x2f
        /*1b32*/ 	.short	(.L_1784 - .L_1783)
	.align		4
.L_1783:
        /*1b34*/ 	.word	index@(_Z15SoftmaxWarpImplI22BroadcastScaleMaskLoadIffbLm2EiE11DirectStoreIffEfLi2ELi18ELi32ELi1ELb0EL9Algorithm0EEvT_T0_ll)
        /*1b38*/ 	.word	0x0000002f


	//----- nvinfo : EIATTR_FRAME_SIZE
	.align		4
.L_1784:
        /*1b3c*/ 	.byte	0x04, 0x11
        /*1b3e*/ 	.short	(.L_1786 - .L_1785)
	.align		4
.L_1785:
        /*1b40*/ 	.word	index@($__internal_427_$__cuda_sm3x_div_rn_noftz_f32_slowpath)
        /*1b44*/ 	.word	0x00000000


	//----- nvinfo : EIATTR_FRAME_SIZE
	.align		4
.L_1786:
        /*1b48*/ 	.byte	0x04, 0x11
        /*1b4a*/ 	.short	(.L_1788 - .L_1787)
	.align		4
.L_1787:
        /*1b4c*/ 	.word	index@(_Z15SoftmaxWarpImplI22BroadcastScaleMaskLoadIffbLm2EiE11DirectStoreIffEfLi2ELi18ELi32ELi1ELb0EL9Algorithm0EEvT_T0_ll)
        /*1b50*/ 	.word	0x00000000


	//----- nvinfo : EIATTR_REGCOUNT
	.align		4
.L_1788:
        /*1b54*/ 	.byte	0x04, 0x2f
        /*1b56*/ 	.short	(.L_1790 - .L_1789)
	.align		4
.L_1789:
        /*1b58*/ 	.word	index@(_Z15SoftmaxWarpImplI22BroadcastScaleMaskLoadIffbLm2EiE11DirectStoreIffEfLi2ELi18ELi32ELi1ELb1EL9Algorithm0EEvT_T0_ll)
        /*1b5c*/ 	.word	0x00000038


	//----- nvinfo : EIATTR_FRAME_SIZE
	.align		4
.L_1790:
        /*1b60*/ 	.byte	0x04, 0x11
        /*1b62*/ 	.short	(.L_1792 - .L_1791)
	.align		4
.L_1791:
        /*1b64*/ 	.word	index@($__internal_426_$__cuda_sm3x_div_rn_noftz_f32_slowpath)
        /*1b68*/ 	.word	0x00000000


	//----- nvinfo : EIATTR_FRAME_SIZE
	.align		4
.L_1792:
        /*1b6c*/ 	.byte	0x04, 0x11
        /*1b6e*/ 	.short	(.L_1794 - .L_1793)
	.align		4
.L_1793:
        /*1b70*/ 	.word	index@(_Z15SoftmaxWarpImplI22BroadcastScaleMaskLoadIffbLm2EiE11DirectStoreIffEfLi2ELi18ELi32ELi1ELb1EL9Algorithm0EEvT_T0_ll)
        /*1b74*/ 	.word	0x00000000


	//----- nvinfo : EIATTR_REGCOUNT
	.align		4
.L_1794:
        /*1b78*/ 	.byte	0x04, 0x2f
        /*1b7a*/ 	.short	(.L_1796 - .L_1795)
	.align		4
.L_1795:
        /*1b7c*/ 	.word	index@(_Z15SoftmaxWarpImplI22BroadcastScaleMaskLoadIffbLm2EiE11DirectStoreIffEfLi2ELi20ELi32ELi1ELb0EL9Algorithm0EEvT_T0_ll)
        /*1b80*/ 	.word	0x00000037


	//----- nvinfo : EIATTR_FRAME_SIZE
	.align		4
.L_1796:
        /*1b84*/ 	.byte	0x04, 0x11
        /*1b86*/ 	.short	(.L_1798 - .L_1797)
	.align		4
.L_1797:
        /*1b88*/ 	.word	index@($__internal_425_$__cuda_sm3x_div_rn_noftz_f32_slowpath)
        /*1b8c*/ 	.word	0x00000000


	//----- nvinfo : EIATTR_FRAME_SIZE
	.align		4
.L_1798:
        /*1b90*/ 	.byte	0x04, 0x11
        /*1b92*/ 	.short	(.L_1800 - .L_1799)
	.align		4
.L_1799:
        /*1b94*/ 	.word	index@(_Z15SoftmaxWarpImplI22BroadcastScaleMaskLoadIffbLm2EiE11DirectStoreIffEfLi2ELi20ELi32ELi1ELb0EL9Algorithm0EEvT_T0_ll)
        /*1b98*/ 	.word	0x00000000


	//----- nvinfo : EIATTR_REGCOUNT
	.align		4
.L_1800:
        /*1b9c*/ 	.byte	0x04, 0x2f
        /*1b9e*/ 	.short	(.L_1802 - .L_1801)
	.align		4
.L_1801:
        /*1ba0*/ 	.word	index@(_Z15SoftmaxWarpImplI22BroadcastScaleMaskLoadIffbLm2EiE11DirectStoreIffEfLi2ELi20ELi32ELi1ELb1EL9Algorithm0EEvT_T0_ll)
        /*1ba4*/ 	.word	0x0000003a


	//----- nvinfo : EIATTR_FRAME_SIZE
	.align		4
.L_1802:
        /*1ba8*/ 	.byte	0x04, 0x11
        /*1baa*/ 	.short	(.L_1804 - .L_1803)
	.align		4
.L_1803:
        /*1bac*/ 	.word	index@($__internal_424_$__cuda_sm3x_div_rn_noftz_f32_slowpath)
        /*1bb0*/ 	.word	0x00000000


	//----- nvinfo : EIATTR_FRAME_SIZE
	.align		4
.L_1804:
        /*1bb4*/ 	.byte	0x04, 0x11
        /*1bb6*/ 	.short	(.L_1806 - .L_1805)
	.align		4
.L_1805:
        /*1bb8*/ 	.word	index@(_Z15SoftmaxWarpImplI22BroadcastScaleMaskLoadIffbLm2EiE11DirectStoreIffEfLi2ELi20ELi32ELi1ELb1EL9Algorithm0EEvT_T0_ll)
        /*1bbc*/ 	.word	0x00000000


	//----- nvinfo : EIATTR_REGCOUNT
	.align		4
.L_1806:
        /*1bc0*/ 	.byte	0x04, 0x2f
        /*1bc2*/ 	.short	(.L_1808 - .L_1807)
	.align		4
.L_1807:
        /*1bc4*/ 	.word	index@(_Z15SoftmaxWarpImplI22BroadcastScaleMaskLoadIffbLm2EiE11DirectStoreIffEfLi2ELi22ELi32ELi1ELb0EL9Algorithm0EEvT_T0_ll)
        /*1bc8*/ 	.word	0x00000037


	//----- nvinfo : EIATTR_FRAME_SIZE
	.align		4
.L_1808:
        /*1bcc*/ 	.byte	0x04, 0x11
        /*1bce*/ 	.short	(.L_1810 - .L_1809)
	.align		4
.L_1809:
        /*1bd0*/ 	.word	index@($__internal_423_$__cuda_sm3x_div_rn_noftz_f32_slowpath)
        /*1bd4*/ 	.word	0x00000000


	//----- nvinfo : EIATTR_FRAME_SIZE
	.align		4
.L_1810:
        /*1bd8*/ 	.byte	0x04, 0x11
        /*1bda*/ 	.short	(.L_1812 - .L_1811)
	.align		4
.L_1811:
        /*1bdc*/ 	.word	index@(_Z15SoftmaxWarpImplI22BroadcastScaleMaskLoadIffbLm2EiE11DirectStoreIffEfLi2ELi22ELi32ELi1ELb0EL9Algorithm0EEvT_T0_ll)
        /*1be0*/ 	.word	0x00000000


	//----- nvinfo : EIATTR_REGCOUNT
	.align		4
.L_1812:
        /*1be4*/ 	.byte	0x04, 0x2f
        /*1be6*/ 	.short	(.L_1814 - .L_1813)
	.align		4
.L_1813:
        /*1be8*/ 	.word	index@(_Z15SoftmaxWarpImplI22BroadcastScaleMaskLoadIffbLm2EiE11DirectStoreIffEfLi2ELi22ELi32ELi1ELb1EL9Algorithm0EEvT_T0_ll)
        /*1bec*/ 	.word	0x0000003d


	//----- nvinfo : EIATTR_FRAME_SIZE
	.align		4
.L_1814:
        /*1bf0*/ 	.byte	0x04, 0x11
        /*1bf2*/ 	.short	(.L_1816 - .L_1815)
	.align		4
.L_1815:
        /*1bf4*/ 	.word	index@($__internal_422_$__cuda_sm3x_div_rn_noftz_f32_slowpath)
        /*1bf8*/ 	.word	0x00000000


	//----- nvinfo : EIATTR_FRAME_SIZE
	.align		4
.L_1816:
        /*1bfc*/ 	.byte	0x04, 0x11
        /*1bfe*/ 	.short	(.L_1818 - .L_1817)
	.align		4
.L_1817:
        /*1c00*/ 	.word	index@(_Z15SoftmaxWarpImplI22BroadcastScaleMaskLoadIffbLm2EiE11DirectStoreIffEfLi2ELi22ELi32ELi1ELb1EL9Algorithm0EEvT_T0_ll)
        /*1c04*/ 	.word	0x00000000


	//----- nvinfo : EIATTR_REGCOUNT
	.align		4
.L_1818:
        /*1c08*/ 	.byte	0x04, 0x2f
        /*1c0a*/ 	.short	(.L_1820 - .L_1819)
	.align		4
.L_1819:
        /*1c0c*/ 	.word	index@(_Z15SoftmaxWarpImplI22BroadcastScaleMaskLoadIffbLm2EiE11DirectStoreIffEfLi2ELi24ELi32ELi1ELb0EL9Algorithm0EEvT_T0_ll)
        /*1c10*/ 	.word	0x0000003f


	//----- nvinfo : EIATTR_FRAME_SIZE
	.align		4
.L_1820:
        /*1c14*/ 	.byte	0x04, 0x11
        /*1c16*/ 	.short	(.L_1822 - .L_1821)
	.align		4
.L_1821:
        /*1c18*/ 	.word	index@($__internal_421_$__cuda_sm3x_div_rn_noftz_f32_slowpath)
        /*1c1c*/ 	.word	0x00000000


	//----- nvinfo : EIATTR_FRAME_SIZE
	.align		4
.L_1822:
        /*1c20*/ 	.byte	0x04, 0x11
        /*1c22*/ 	.short	(.L_1824 - .L_1823)
	.align		4
.L_1823:
        /*1c24*/ 	.word	index@(_Z15SoftmaxWarpImplI22BroadcastScaleMaskLoadIffbLm2EiE11DirectStoreIffEfLi2ELi24ELi32ELi1ELb0EL9Algorithm0EEvT_T0_ll)
        /*1c28*/ 	.word	0x00000000


	//----- nvinfo : EIATTR_REGCOUNT
	.align		4
.L_1824:
        /*1c2c*/ 	.byte	0x04, 0x2f
        /*1c2e*/ 	.short	(.L_1826 - .L_1825)
	.align		4
.L_1825:
        /*1c30*/ 	.word	index@(_Z15SoftmaxWarpImplI22BroadcastScaleMaskLoadIffbLm2EiE11DirectStoreIffEfLi2ELi24ELi32ELi1ELb1EL9Algorithm0EEvT_T0_ll)
        /*1c34*/ 	.word	0x00000050


	//----- nvinfo : EIATTR_FRAME_SIZE
	.align		4
.L_1826:
        /*1c38*/ 	.byte	0x04, 0x11
        /*1c3a*/ 	.short	(.L_1828 - .L_1827)
	.align		4
.L_1827:
        /*1c3c*/ 	.word	index@($__internal_420_$__cuda_sm3x_div_rn_noftz_f32_slowpath)
        /*1c40*/ 	.word	0x00000000


	//----- nvinfo : EIATTR_FRAME_SIZE
	.align		4
.L_1828:
        /*1c44*/ 	.byte	0x04, 0x11
        /*1c46*/ 	.short	(.L_1830 - .L_1829)
	.align		4
.L_1829:
        /*1c48*/ 	.word	index@(_Z15SoftmaxWarpImplI22BroadcastScaleMaskLoadIffbLm2EiE11DirectStoreIffEfLi2ELi24ELi32ELi1ELb1EL9Algorithm0EEvT_T0_ll)
        /*1c4c*/ 	.word	0x00000000


	//----- nvinfo : EIATTR_REGCOUNT
	.align		4
.L_1830:
        /*1c50*/ 	.byte	0x04, 0x2f
        /*1c52*/ 	.short	(.L_1832 - .L_1831)
	.align		4
.L_1831:
        /*1c54*/ 	.word	index@(_Z15SoftmaxWarpImplI22BroadcastScaleMaskLoadIffbLm2EiE11DirectStoreIffEfLi2ELi26ELi32ELi1ELb0EL9Algorithm0EEvT_T0_ll)
        /*1c58*/ 	.word	0x0000003d


	//----- nvinfo : EIATTR_FRAME_SIZE
	.align		4
.L_1832:
        /*1c5c*/ 	.byte	0x04, 0x11
        /*1c5e*/ 	.short	(.L_1834 - .L_1833)
	.align		4
.L_1833:
        /*1c60*/ 	.word	index@($__internal_419_$__cuda_sm3x_div_rn_noftz_f32_slowpath)
        /*1c64*/ 	.word	0x00000000


	//----- nvinfo : EIATTR_FRAME_SIZE
	.align		4
.L_1834:
        /*1c68*/ 	.byte	0x04, 0x11
        /*1c6a*/ 	.short	(.L_1836 - .L_1835)
	.align		4
.L_1835:
        /*1c6c*/ 	.word	index@(_Z15SoftmaxWarpImplI22BroadcastScaleMaskLoadIffbLm2EiE11DirectStoreIffEfLi2ELi26ELi32ELi1ELb0EL9Algorithm0EEvT_T0_ll)
        /*1c70*/ 	.word	0x00000000


	//----- nvinfo : EIATTR_REGCOUNT
	.align		4
.L_1836:
        /*1c74*/ 	.byte	0x04, 0x2f
        /*1c76*/ 	.short	(.L_1838 - .L_1837)
	.align		4
.L_1837:
        /*1c78*/ 	.word	index@(_Z15SoftmaxWarpImplI22BroadcastScaleMaskLoadIffbLm2EiE11DirectStoreIffEfLi2ELi26ELi32ELi1ELb1EL9Algorithm0EEvT_T0_ll)
        /*1c7c*/ 	.word	0x0000004a


	//----- nvinfo : EIATTR_FRAME_SIZE
	.align		4
.L_1838:
        /*1c80*/ 	.byte	0x04, 0x11
        /*1c82*/ 	.short	(.L_1840 - .L_1839)
	.align		4
.L_1839:
        /*1c84*/ 	.word	index@($__internal_418_$__cuda_sm3x_div_rn_noftz_f32_slowpath)
        /*1c88*/ 	.word	0x00000000


	//----- nvinfo : EIATTR_FRAME_SIZE
	.align		4
.L_1840:
        /*1c8c*/ 	.byte	0x04, 0x11
        /*1c8e*/ 	.short	(.L_1842 - .L_1841)
	.align		4
.L_1841:
        /*1c90*/ 	.word	index@(_Z15SoftmaxWarpImplI22BroadcastScaleMaskLoadIffbLm2EiE11DirectStoreIffEfLi2ELi26ELi32ELi1ELb1EL9Algorithm0EEvT_T0_ll)
        /*1c94*/ 	.word	0x00000000


	//----- nvinfo : EIATTR_REGCOUNT
	.align		4
.L_1842:
        /*1c98*/ 	.byte	0x04, 0x2f
        /*1c9a*/ 	.short	(.L_1844 - .L_1843)
	.align		4
.L_1843:
        /*1c9c*/ 	.word	index@(_Z15SoftmaxWarpImplI22BroadcastScaleMaskLoadIffbLm2EiE11DirectStoreIffEfLi2ELi28ELi32ELi1ELb0EL9Algorithm0EEvT_T0_ll)
        /*1ca0*/ 	.word	0x00000045


	//----- nvinfo : EIATTR_FRAME_SIZE
	.align		4
.L_1844:
        /*1ca4*/ 	.byte	0x04, 0x11
        /*1ca6*/ 	.short	(.L_1846 - .L_1845)
	.align		4
.L_1845:
        /*1ca8*/ 	.word	index@($__internal_417_$__cuda_sm3x_div_rn_noftz_f32_slowpath)
        /*1cac*/ 	.word	0x00000000


	//----- nvinfo : EIATTR_FRAME_SIZE
	.align		4
.L_1846:
        /*1cb0*/ 	.byte	0x04, 0x11
        /*1cb2*/ 	.short	(.L_1848 - .L_1847)
	.align		4
.L_1847:
        /*1cb4*/ 	.word	index@(_Z15SoftmaxWarpImplI22BroadcastScaleMaskLoadIffbLm2EiE11DirectStoreIffEfLi2ELi28ELi32ELi1ELb0EL9Algorithm0EEvT_T0_ll)
        /*1cb8*/ 	.word	0x00000000


	//----- nvinfo : EIATTR_REGCOUNT
	.align		4
.L_1848:
        /*1cbc*/ 	.byte	0x04, 0x2f
        /*1cbe*/ 	.short	(.L_1850 - .L_1849)
	.align		4
.L_1849:
        /*1cc0*/ 	.word	index@(_Z15SoftmaxWarpImplI22BroadcastScaleMaskLoadIffbLm2EiE11DirectStoreIffEfLi2ELi28ELi32ELi1ELb1EL9Algorithm0EEvT_T0_ll)
        /*1cc4*/ 	.word	0x0000004c


	//----- nvinfo : EIATTR_FRAME_SIZE
	.align		4
.L_1850:
        /*1cc8*/ 	.byte	0x04, 0x11
        /*1cca*/ 	.short	(.L_1852 - .L_1851)
	.align		4
.L_1851:
        /*1ccc*/ 	.word	index@($__internal_416_$__cuda_sm3x_div_rn_noftz_f32_slowpath)
        /*1cd0*/ 	.word	0x00000000


	//----- nvinfo : EIATTR_FRAME_SIZE
	.align		4
.L_1852:
        /*1cd4*/ 	.byte	0x04, 0x11
        /*1cd6*/ 	.short	(.L_1854 - .L_1853)
	.align		4
.L_1853:
        /*1cd8*/ 	.word	index@(_Z15SoftmaxWarpImplI22BroadcastScaleMaskLoadIffbLm2EiE11DirectStoreIffEfLi2ELi28ELi32ELi1ELb1EL9Algorithm0EEvT_T0_ll)
        /*1cdc*/ 	.word	0x00000000


	//----- nvinfo : EIATTR_REGCOUNT
	.align		4
.L_1854:
        /*1ce0*/ 	.byte	0x04, 0x2f
        /*1ce2*/ 	.short	(.L_1856 - .L_1855)
	.align		4
.L_1855:
        /*1ce4*/ 	.word	index@(_Z15SoftmaxWarpImplI22BroadcastScaleMaskLoadIffbLm2EiE11DirectStoreIffEfLi2ELi30ELi32ELi1ELb0EL9Algorithm0EEvT_T0_ll)
        /*1ce8*/ 	.word	0x0000004e


	//----- nvinfo : EIATTR_FRAME_SIZE
	.align		4
.L_1856:
        /*1cec*/ 	.byte	0x04, 0x11
        /*1cee*/ 	.short	(.L_1858 - .L_1857)
	.align		4
.L_1857:
        /*1cf0*/ 	.word	index@($__internal_415_$__cuda_sm3x_div_rn_noftz_f32_slowpath)
        /*1cf4*/ 	.word	0x00000000


	//----- nvinfo : EIATTR_FRAME_SIZE
	.align		4
.L_1858:
        /*1cf8*/ 	.byte	0x04, 0x11
        /*1cfa*/ 	.short	(.L_1860 - .L_1859)
	.align		4
.L_1859:
        /*1cfc*/ 	.word	index@(_Z15SoftmaxWarpImplI22BroadcastScaleMaskLoadIffbLm2EiE11DirectStoreIffEfLi2ELi30ELi32ELi1ELb0EL9Algorithm0EEvT_T0_ll)
        /*1d00*/ 	.word	0x00000000


	//----- nvinfo : EIATTR_REGCOUNT
	.align		4
.L_1860:
        /*1d04*/ 	.byte	0x04, 0x2f
        /*1d06*/ 	.short	(.L_1862 - .L_1861)
	.align		4
.L_1861:
        /*1d08*/ 	.word	index@(_Z15SoftmaxWarpImplI22BroadcastScaleMaskLoadIffbLm2EiE11DirectStoreIffEfLi2ELi30ELi32ELi1ELb1EL9Algorithm0EEvT_T0_ll)
        /*1d0c*/ 	.word	0x00000060


	//----- nvinfo : EIATTR_FRAME_SIZE
	.align		4
.L_1862:
        /*1d10*/ 	.byte	0x04, 0x11
        /*1d12*/ 	.short	(.L_1864 - .L_1863)
	.align		4
.L_1863:
        /*1d14*/ 	.word	index@($__internal_414_$__cuda_sm3x_div_rn_noftz_f32_slowpath)
        /*1d18*/ 	.word	0x00000000


	//----- nvinfo : EIATTR_FRAME_SIZE
	.align		4
.L_1864:
        /*1d1c*/ 	.byte	0x04, 0x11
        /*1d1e*/ 	.short	(.L_1866 - .L_1865)
	.align		4
.L_1865:
        /*1d20*/ 	.word	index@(_Z15SoftmaxWarpImplI22BroadcastScaleMaskLoadIffbLm2EiE11DirectStoreIffEfLi2ELi30ELi32ELi1ELb1EL9Algorithm0EEvT_T0_ll)
        /*1d24*/ 	.word	0x00000000


	//----- nvinfo : EIATTR_REGCOUNT
	.align		4
.L_1866:
        /*1d28*/ 	.byte	0x04, 0x2f
        /*1d2a*/ 	.short	(.L_1868 - .L_1867)
	.align		4
.L_1867:
        /*1d2c*/ 	.word	index@(_Z15SoftmaxWarpImplI22BroadcastScaleMaskLoadIffbLm2EiE11DirectStoreIffEfLi2ELi32ELi32ELi1ELb0EL9Algorithm0EEvT_T0_ll)
        /*1d30*/ 	.word	0x0000004d


	//----- nvinfo : EIATTR_FRAME_SIZE
	.align		4
.L_1868:
        /*1d34*/ 	.byte	0x04, 0x11
        /*1d36*/ 	.short	(.L_1870 - .L_1869)
	.align		4
.L_1869:
        /*1d38*/ 	.word	index@($__internal_413_$__cuda_sm3x_div_rn_noftz_f32_slowpath)
        /*1d3c*/ 	.word	0x00000000


	//----- nvinfo : EIATTR_FRAME_SIZE
	.align		4
.L_1870:
        /*1d40*/ 	.byte	0x04, 0x11
        /*1d42*/ 	.short	(.L_1872 - .L_1871)
	.align		4
.L_1871:
        /*1d44*/ 	.word	index@(_Z15SoftmaxWarpImplI22BroadcastScaleMaskLoadIffbLm2EiE11DirectStoreIffEfLi2ELi32ELi32ELi1ELb0EL9Algorithm0EEvT_T0_ll)
        /*1d48*/ 	.word	0x00000000


	//----- nvinfo : EIATTR_REGCOUNT
	.align		4
.L_1872:
        /*1d4c*/ 	.byte	0x04, 0x2f
        /*1d4e*/ 	.short	(.L_1874 - .L_1873)
	.align		4
.L_1873:
        /*1d50*/ 	.word	index@(_Z15SoftmaxWarpImplI22BroadcastScaleMaskLoadIffbLm2EiE11DirectStoreIffEfLi2ELi32ELi32ELi1ELb1EL9Algorithm0EEvT_T0_ll)
        /*1d54*/ 	.word	0x00000055


	//----- nvinfo : EIATTR_FRAME_SIZE
	.align		4
.L_1874:
        /*1d58*/ 	.byte	0x04, 0x11
        /*1d5a*/ 	.short	(.L_1876 - .L_1875)
	.align		4
.L_1875:
        /*1d5c*/ 	.word	index@($__internal_412_$__cuda_sm3x_div_rn_noftz_f32_slowpath)
        /*1d60*/ 	.word	0x00000000


	//----- nvinfo : EIATTR_FRAME_SIZE
	.align		4
.L_1876:
        /*1d64*/ 	.byte	0x04, 0x11
        /*1d66*/ 	.short	(.L_1878 - .L_1877)
	.align		4
.L_1877:
        /*1d68*/ 	.word	index@(_Z15SoftmaxWarpImplI22BroadcastScaleMaskLoadIffbLm2EiE11DirectStoreIffEfLi2ELi32ELi32ELi1ELb1EL9Algorithm0EEvT_T0_ll)
        /*1d6c*/ 	.word	0x00000000


	//----- nvinfo : EIATTR_REGCOUNT
	.align		4
.L_1878:
        /*1d70*/ 	.byte	0x04, 0x2f
        /*1d72*/ 	.short	(.L_1880 - .L_1879)
	.align		4
.L_1879:
        /*1d74*/ 	.word	index@(_Z15SoftmaxWarpImplI22BroadcastScaleMaskLoadIffbLm2EiE11DirectStoreIffEfLi1ELi1ELi1ELi2ELb0EL9Algorithm0EEvT_T0_ll)
        /*1d78*/ 	.word	0x0000001c


	//----- nvinfo : EIATTR_FRAME_SIZE
	.align		4
.L_1880:
        /*1d7c*/ 	.byte	0x04, 0x11
        /*1d7e*/ 	.short	(.L_1882 - .L_1881)
	.align		4
.L_1881:
        /*1d80*/ 	.word	index@($__internal_411_$__cuda_sm3x_div_rn_noftz_f32_slowpath)
        /*1d84*/ 	.word	0x00000000


	//----- nvinfo : EIATTR_FRAME_SIZE
	.align		4
.L_1882:
        /*1d88*/ 	.byte	0x04, 0x11
        /*1d8a*/ 	.short	(.L_1884 - .L_1883)
	.align		4
.L_1883:
        /*1d8c*/ 	.word	index@(_Z15SoftmaxWarpImplI22BroadcastScaleMaskLoadIffbLm2EiE11DirectStoreIffEfLi1ELi1ELi1ELi2ELb0EL9Algorithm0EEvT_T0_ll)
        /*1d90*/ 	.word	0x00000000


	//----- nvinfo : EIATTR_REGCOUNT
	.align		4
.L_1884:
        /*1d94*/ 	.byte	0x04, 0x2f
        /*1d96*/ 	.short	(.L_1886 - .L_1885)
	.align		4
.L_1885:
        /*1d98*/ 	.word	index@(_Z15SoftmaxWarpImplI22BroadcastScaleMaskLoadIffbLm2EiE11DirectStoreIffEfLi1ELi1ELi1ELi2ELb1EL9Algorithm0EEvT_T0_ll)
        /*1d9c*/ 	.word	0x0000001c


	//----- nvinfo : EIATTR_FRAME_SIZE
	.align		4
.L_1886:
        /*1da0*/ 	.byte	0x04, 0x11
        /*1da2*/ 	.short	(.L_1888 - .L_1887)
	.align		4
.L_1887:
        /*1da4*/ 	.word	index@($__internal_410_$__cuda_sm3x_div_rn_noftz_f32_slowpath)
        /*1da8*/ 	.word	0x00000000


	//----- nvinfo : EIATTR_FRAME_SIZE
	.align		4
.L_1888:
        /*1dac*/ 	.byte	0x04, 0x11
        /*1dae*/ 	.short	(.L_1890 - .L_1889)
	.align		4
.L_1889:
        /*1db0*/ 	.word	index@(_Z15SoftmaxWarpImplI22BroadcastScaleMaskLoadIffbLm2EiE11DirectStoreIffEfLi1ELi1ELi1ELi2ELb1EL9Algorithm0EEvT_T0_ll)
        /*1db4*/ 	.word	0x00000000


	//----- nvinfo : EIATTR_REGCOUNT
	.align		4
.L_1890:
        /*1db8*/ 	.byte	0x04, 0x2f
        /*1dba*/ 	.short	(.L_1892 - .L_1891)
	.align		4
.L_1891:
        /*1dbc*/ 	.word	index@(_Z15SoftmaxWarpImplI22BroadcastScaleMaskLoadIffbLm2EiE11DirectStoreIffEfLi1ELi1ELi1ELi1ELb0EL9Algorithm0EEvT_T0_ll)
        /*1dc0*/ 	.word	0x0000001b


	//----- nvinfo : EIATTR_FRAME_SIZE
	.align		4
.L_1892:
        /*1dc4*/ 	.byte	0x04, 0x11
        /*1dc6*/ 	.short	(.L_1894 - .L_1893)
	.align		4
.L_1893:
        /*1dc8*/ 	.word	index@($__internal_409_$__cuda_sm3x_div_rn_noftz_f32_slowpath)
        /*1dcc*/ 	.word	0x00000000


	//----- nvinfo : EIATTR_FRAME_SIZE
	.align		4
.L_1894:
        /*1dd0*/ 	.byte	0x04, 0x11
        /*1dd2*/ 	.short	(.L_1896 - .L_1895)
	.align		4
.L_1895:
        /*1dd4*/ 	.word	index@($__internal_408_$__cuda_sm20_div_u64)
        /*1dd8*/ 	.word	0x00000000


	//----- nvinfo : EIATTR_FRAME_SIZE
	.align		4
.L_1896:
        /*1ddc*/ 	.byte	0x04, 0x11
        /*1dde*/ 	.short	(.L_1898 - .L_1897)
	.align		4
.L_1897:
        /*1de0*/ 	.word	index@(_Z15SoftmaxWarpImplI22BroadcastScaleMaskLoadIffbLm2EiE11DirectStoreIffEfLi1ELi1ELi1ELi1ELb0EL9Algorithm0EEvT_T0_ll)
        /*1de4*/ 	.word	0x00000000


	//----- nvinfo : EIATTR_REGCOUNT
	.align		4
.L_1898:
        /*1de8*/ 	.byte	0x04, 0x2f
        /*1dea*/ 	.short	(.L_1900 - .L_1899)
	.align		4
.L_1899:
        /*1dec*/ 	.word	index@(_Z15SoftmaxWarpImplI22BroadcastScaleMaskLoadIffbLm2EiE11DirectStoreIffEfLi1ELi1ELi1ELi1ELb1EL9Algorithm0EEvT_T0_ll)
        /*1df0*/ 	.word	0x0000001e


	//----- nvinfo : EIATTR_FRAME_SIZE
	.align		4
.L_1900:
        /*1df4*/ 	.byte	0x04, 0x11
        /*1df6*/ 	.short	(.L_1902 - .L_1901)
	.align		4
.L_1901:
        /*1df8*/ 	.word	index@($__internal_407_$__cuda_sm3x_div_rn_noftz_f32_slowpath)
        /*1dfc*/ 	.word	0x00000000


	//----- nvinfo : EIATTR_FRAME_SIZE
	.align		4
.L_1902:
        /*1e00*/ 	.byte	0x04, 0x11
        /*1e02*/ 	.short	(.L_1904 - .L_1903)
	.align		4
.L_1903:
        /*1e04*/ 	.word	index@($__internal_406_$__cuda_sm20_div_u64)
        /*1e08*/ 	.word	0x00000000


	//----- nvinfo : EIATTR_FRAME_SIZE
	.align		4
.L_1904:
        /*1e0c*/ 	.byte	0x04, 0x11
        /*1e0e*/ 	.short	(.L_1906 - .L_1905)
	.align		4
.L_1905:
        /*1e10*/ 	.word	index@(_Z15SoftmaxWarpImplI22BroadcastScaleMaskLoadIffbLm2EiE11DirectStoreIffEfLi1ELi1ELi1ELi1ELb1EL9Algorithm0EEvT_T0_ll)
        /*1e14*/ 	.word	0x00000000


	//----- nvinfo : EIATTR_REGCOUNT
	.align		4
.L_1906:
        /*1e18*/ 	.byte	0x04, 0x2f
        /*1e1a*/ 	.short	(.L_1908 - .L_1907)
	.align		4
.L_1907:
        /*1e1c*/ 	.word	index@(_Z15SoftmaxWarpImplI22BroadcastScaleMaskLoadIffbLm2EiE11DirectStoreIffEfLi1ELi1ELi2ELi2ELb0EL9Algorithm0EEvT_T0_ll)
        /*1e20*/ 	.word	0x0000001c


	//----- nvinfo : EIATTR_FRAME_SIZE
	.align		4
.L_1908:
        /*1e24*/ 	.byte	0x04, 0x11
        /*1e26*/ 	.short	(.L_1910 - .L_1909)
	.align		4
.L_1909:
        /*1e28*/ 	.word	index@($__internal_405_$__cuda_sm3x_div_rn_noftz_f32_slowpath)
        /*1e2c*/ 	.word	0x00000000


	//----- nvinfo : EIATTR_FRAME_SIZE
	.align		4
.L_1910:
        /*1e30*/ 	.byte	0x04, 0x11
        /*1e32*/ 	.short	(.L_1912 - .L_1911)
	.align		4
.L_1911:
        /*1e34*/ 	.word	index@(_Z15SoftmaxWarpImplI22BroadcastScaleMaskLoadIffbLm2EiE11DirectStoreIffEfLi1ELi1ELi2ELi2ELb0EL9Algorithm0EEvT_T0_ll)
        /*1e38*/ 	.word	0x00000000


	//----- nvinfo : EIATTR_REGCOUNT
	.align		4
.L_1912:
        /*1e3c*/ 	.byte	0x04, 0x2f
        /*1e3e*/ 	.short	(.L_1914 - .L_1913)
	.align		4
.L_1913:
        /*1e40*/ 	.word	index@(_Z15SoftmaxWarpImplI22BroadcastScaleMaskLoadIffbLm2EiE11DirectStoreIffEfLi1ELi1ELi2ELi2ELb1EL9Algorithm0EEvT_T0_ll)
        /*1e44*/ 	.word	0x0000001e


	//----- nvinfo : EIATTR_FRAME_SIZE
	.align		4
.L_1914:
        /*1e48*/ 	.byte	0x04, 0x11
        /*1e4a*/ 	.short	(.L_1916 - .L_1915)
	.align		4
.L_1915:
        /*1e4c*/ 	.word	index@($__internal_404_$__cuda_sm3x_div_rn_noftz_f32_slowpath)
        /*1e50*/ 	.word	0x00000000


	//----- nvinfo : EIATTR_FRAME_SIZE
	.align		4
.L_1916:
        /*1e54*/ 	.byte	0x04, 0x11
        /*1e56*/ 	.short	(.L_1918 - .L_1917)
	.align		4
.L_1917:
        /*1e58*/ 	.word	index@(_Z15SoftmaxWarpImplI22BroadcastScaleMaskLoadIffbLm2EiE11DirectStoreIffEfLi1ELi1ELi2ELi2ELb1EL9Algorithm0EEvT_T0_ll)
        /*1e5c*/ 	.word	0x00000000


	//----- nvinfo : EIATTR_REGCOUNT
	.align		4
.L_1918:
        /*1e60*/ 	.byte	0x04, 0x2f
        /*1e62*/ 	.short	(.L_1920 - .L_1919)
	.align		4
.L_1919:
        /*1e64*/ 	.word	index@(_Z15SoftmaxWarpImplI22BroadcastScaleMaskLoadIffbLm2EiE11DirectStoreIffEfLi1ELi1ELi2ELi1ELb0EL9Algorithm0EEvT_T0_ll)
        /*1e68*/ 	.word	0x0000001e


	//----- nvinfo : EIATTR_FRAME_SIZE
	.align		4
.L_1920:
        /*1e6c*/ 	.byte	0x04, 0x11
        /*1e6e*/ 	.short	(.L_1922 - .L_1921)
	.align		4
.L_1921:
        /*1e70*/ 	.word	index@($__internal_403_$__cuda_sm3x_div_rn_noftz_f32_slowpath)
        /*1e74*/ 	.word	0x00000000


	//----- nvinfo : EIATTR_FRAME_SIZE
	.align		4
.L_1922:
        /*1e78*/ 	.byte	0x04, 0x11
        /*1e7a*/ 	.short	(.L_1924 - .L_1923)
	.align		4
.L_1923:
        /*1e7c*/ 	.word	index@($__internal_402_$__cuda_sm20_div_u64)
        /*1e80*/ 	.word	0x00000000


	//----- nvinfo : EIATTR_FRAME_SIZE
	.align		4
.L_1924:
        /*1e84*/ 	.byte	0x04, 0x11
        /*1e86*/ 	.short	(.L_1926 - .L_1925)
	.align		4
.L_1925:
        /*1e88*/ 	.word	index@(_Z15SoftmaxWarpImplI22BroadcastScaleMaskLoadIffbLm2EiE11DirectStoreIffEfLi1ELi1ELi2ELi1ELb0EL9Algorithm0EEvT_T0_ll)
        /*1e8c*/ 	.word	0x00000000


	//----- nvinfo : EIATTR_REGCOUNT
	.align		4
.L_1926:
        /*1e90*/ 	.byte	0x04, 0x2f
        /*1e92*/ 	.short	(.L_1928 - .L_1927)
	.align		4
.L_1927:
        /*1e94*/ 	.word	index@(_Z15SoftmaxWarpImplI22BroadcastScaleMaskLoadIffbLm2EiE11DirectStoreIffEfLi1ELi1ELi2ELi1ELb1EL9Algorithm0EEvT_T0_ll)
        /*1e98*/ 	.word	0x0000001c


	//----- nvinfo : EIATTR_FRAME_SIZE
	.align		4
.L_1928:
        /*1e9c*/ 	.byte	0x04, 0x11
        /*1e9e*/ 	.short	(.L_1930 - .L_1929)
	.align		4
.L_1929:
        /*1ea0*/ 	.word	index@($__internal_401_$__cuda_sm3x_div_rn_noftz_f32_slowpath)
        /*1ea4*/ 	.word	0x00000000


	//----- nvinfo : EIATTR_FRAME_SIZE
	.align		4
.L_1930:
        /*1ea8*/ 	.byte	0x04, 0x11
        /*1eaa*/ 	.short	(.L_1932 - .L_1931)
	.align		4
.L_1931:
        /*1eac*/ 	.word	index@($__internal_400_$__cuda_sm20_div_u64)
        /*1eb0*/ 	.word	0x00000000


	//----- nvinfo : EIATTR_FRAME_SIZE
	.align		4
.L_1932:
        /*1eb4*/ 	.byte	0x04, 0x11
        /*1eb6*/ 	.short	(.L_1934 - .L_1933)
	.align		4
.L_1933:
        /*1eb8*/ 	.word	index@(_Z15SoftmaxWarpImplI22BroadcastScaleMaskLoadIffbLm2EiE11DirectStoreIffEfLi1ELi1ELi2ELi1ELb1EL9Algorithm0EEvT_T0_ll)
        /*1ebc*/ 	.word	0x00000000


	//----- nvinfo : EIATTR_REGCOUNT
	.align		4
.L_1934:
        /*1ec0*/ 	.byte	0x04, 0x2f
        /*1ec2*/ 	.short	(.L_1936 - .L_1935)
	.align		4
.L_1935:
        /*1ec4*/ 	.word	index@(_Z15SoftmaxWarpImplI22BroadcastScaleMaskLoadIffbLm2EiE11DirectStoreIffEfLi1ELi1ELi4ELi2ELb0EL9Algorithm0EEvT_T0_ll)
        /*1ec8*/ 	.word	0x0000001c


	//----- nvinfo : EIATTR_FRAME_SIZE
	.align		4
.L_1936:
        /*1ecc*/ 	.byte	0x04, 0x11
        /*1ece*/ 	.short	(.L_1938 - .L_1937)
	.align		4
.L_1937:
        /*1ed0*/ 	.word	index@($__internal_399_$__cuda_sm3x_div_rn_noftz_f32_slowpath)
        /*1ed4*/ 	.word	0x00000000


	//----- nvinfo : EIATTR_FRAME_SIZE
	.align		4
.L_1938:
        /*1ed8*/ 	.byte	0x04, 0x11
        /*1eda*/ 	.short	(.L_1940 - .L_1939)
	.align		4
.L_1939:
        /*1edc*/ 	.word	index@(_Z15SoftmaxWarpImplI22BroadcastScaleMaskLoadIffbLm2EiE11DirectStoreIffEfLi1ELi1ELi4ELi2ELb0EL9Algorithm0EEvT_T0_ll)
        /*1ee0*/ 	.word	0x00000000


	//----- nvinfo : EIATTR_REGCOUNT
	.align		4
.L_1940:
        /*1ee4*/ 	.byte	0x04, 0x2f
        /*1ee6*/ 	.short	(.L_1942 - .L_1941)
	.align		4
.L_1941:
        /*1ee8*/ 	.word	index@(_Z15SoftmaxWarpImplI22BroadcastScaleMaskLoadIffbLm2EiE11DirectStoreIffEfLi1ELi1ELi4ELi2ELb1EL9Algorithm0EEvT_T0_ll)
        /*1eec*/ 	.word	0x0000001e


	//----- nvinfo : EIATTR_FRAME_SIZE
	.align		4
.L_1942:
        /*1ef0*/ 	.byte	0x04, 0x11
        /*1ef2*/ 	.short	(.L_1944 - .L_1943)
	.align		4
.L_1943:
        /*1ef4*/ 	.word	index@($__internal_398_$__cuda_sm3x_div_rn_noftz_f32_slowpath)
        /*1ef8*/ 	.word	0x00000000


	//----- nvinfo : EIATTR_FRAME_SIZE
	.align		4
.L_1944:
        /*1efc*/ 	.byte	0x04, 0x11
        /*1efe*/ 	.short	(.L_1946 - .L_1945)
	.align		4
.L_1945:
        /*1f00*/ 	.word	index@(_Z15SoftmaxWarpImplI22BroadcastScaleMaskLoadIffbLm2EiE11DirectStoreIffEfLi1ELi1ELi4ELi2ELb1EL9Algorithm0EEvT_T0_ll)
        /*1f04*/ 	.word	0x00000000


	//----- nvinfo : EIATTR_REGCOUNT
	.align		4
.L_1946:
        /*1f08*/ 	.byte	0x04, 0x2f
        /*1f0a*/ 	.short	(.L_1948 - .L_1947)
	.align		4
.L_1947:
        /*1f0c*/ 	.word	index@(_Z15SoftmaxWarpImplI22BroadcastScaleMaskLoadIffbLm2EiE11DirectStoreIffEfLi1ELi1ELi4ELi1ELb0EL9Algorithm0EEvT_T0_ll)
        /*1f10*/ 	.word	0x0000001e


	//----- nvinfo : EIATTR_FRAME_SIZE
	.align		4
.L_1948:
        /*1f14*/ 	.byte	0x04, 0x11
        /*1f16*/ 	.short	(.L_1950 - .L_1949)
	.align		4
.L_1949:
        /*1f18*/ 	.word	index@($__internal_397_$__cuda_sm3x_div_rn_noftz_f32_slowpath)
        /*1f1c*/ 	.word	0x00000000


	//----- nvinfo : EIATTR_FRAME_SIZE
	.align		4
.L_1950:
        /*1f20*/ 	.byte	0x04, 0x11
        /*1f22*/ 	.short	(.L_1952 - .L_1951)
	.align		4
.L_1951:
        /*1f24*/ 	.word	index@($__internal_396_$__cuda_sm20_div_u64)
        /*1f28*/ 	.word	0x00000000


	//----- nvinfo : EIATTR_FRAME_SIZE
	.align		4
.L_1952:
        /*1f2c*/ 	.byte	0x04, 0x11
        /*1f2e*/ 	.short	(.L_1954 - .L_1953)
	.align		4
.L_1953:
        /*1f30*/ 	.word	index@(_Z15SoftmaxWarpImplI22BroadcastScaleMaskLoadIffbLm2EiE11DirectStoreIffEfLi1ELi1ELi4ELi1ELb0EL9Algorithm0EEvT_T0_ll)
        /*1f34*/ 	.word	0x00000000


	//----- nvinfo : EIATTR_REGCOUNT
	.align		4
.L_1954:
        /*1f38*/ 	.byte	0x04, 0x2f
        /*1f3a*/ 	.short	(.L_1956 - .L_1955)
	.align		4
.L_1955:
        /*1f3c*/ 	.word	index@(_Z15SoftmaxWarpImplI22BroadcastScaleMaskLoadIffbLm2EiE11DirectStoreIffEfLi1ELi1ELi4ELi1ELb1EL9Algorithm0EEvT_T0_ll)
        /*1f40*/ 	.word	0x0000001d


	//----- nvinfo : EIATTR_FRAME_SIZE
	.align		4
.L_1956:
        /*1f44*/ 	.byte	0x04, 0x11
        /*1f46*/ 	.short	(.L_1958 - .L_1957)
	.align		4
.L_1957:
        /*1f48*/ 	.word	index@($__internal_395_$__cuda_sm3x_div_rn_noftz_f32_slowpath)
        /*1f4c*/ 	.word	0x00000000


	//----- nvinfo : EIATTR_FRAME_SIZE
	.align		4
.L_1958:
        /*1f50*/ 	.byte	0x04, 0x11
        /*1f52*/ 	.short	(.L_1960 - .L_1959)
	.align		4
.L_1959:
        /*1f54*/ 	.word	index@($__internal_394_$__cuda_sm20_div_u64)
        /*1f58*/ 	.word	0x00000000


	//----- nvinfo : EIATTR_FRAME_SIZE
	.align		4
.L_1960:
        /*1f5c*/ 	.byte	0x04, 0x11
        /*1f5e*/ 	.short	(.L_1962 - .L_1961)
	.align		4
.L_1961:
        /*1f60*/ 	.word	index@(_Z15SoftmaxWarpImplI22BroadcastScaleMaskLoadIffbLm2EiE11DirectStoreIffEfLi1ELi1ELi4ELi1ELb1EL9Algorithm0EEvT_T0_ll)
        /*1f64*/ 	.word	0x00000000


	//----- nvinfo : EIATTR_REGCOUNT
	.align		4
.L_1962:
        /*1f68*/ 	.byte	0x04, 0x2f
        /*1f6a*/ 	.short	(.L_1964 - .L_1963)
	.align		4
.L_1963:
        /*1f6c*/ 	.word	index@(_Z15SoftmaxWarpImplI22BroadcastScaleMaskLoadIffbLm2EiE11DirectStoreIffEfLi1ELi1ELi8ELi2ELb0EL9Algorithm0EEvT_T0_ll)
        /*1f70*/ 	.word	0x0000001e


	//----- nvinfo : EIATTR_FRAME_SIZE
	.align		4
.L_1964:
        /*1f74*/ 	.byte	0x04, 0x11
        /*1f76*/ 	.short	(.L_1966 - .L_1965)
	.align		4
.L_1965:
        /*1f78*/ 	.word	index@($__internal_393_$__cuda_sm3x_div_rn_noftz_f32_slowpath)
        /*1f7c*/ 	.word	0x00000000


	//----- nvinfo : EIATTR_FRAME_SIZE
	.align		4
.L_1966:
        /*1f80*/ 	.byte	0x04, 0x11
        /*1f82*/ 	.short	(.L_1968 - .L_1967)
	.align		4
.L_1967:
        /*1f84*/ 	.word	index@(_Z15SoftmaxWarpImplI22BroadcastScaleMaskLoadIffbLm2EiE11DirectStoreIffEfLi1ELi1ELi8ELi2ELb0EL9Algorithm0EEvT_T0_ll)
        /*1f88*/ 	.word	0x00000000


	//----- nvinfo : EIATTR_REGCOUNT
	.align		4
.L_1968:
        /*1f8c*/ 	.byte	0x04, 0x2f
        /*1f8e*/ 	.short	(.L_1970 - .L_1969)
	.align		4
.L_1969:
        /*1f90*/ 	.word	index@(_Z15SoftmaxWarpImplI22BroadcastScaleMaskLoadIffbLm2EiE11DirectStoreIffEfLi1ELi1ELi8ELi2ELb1EL9Algorithm0EEvT_T0_ll)
        /*1f94*/ 	.word	0x00000020


	//----- nvinfo : EIATTR_FRAME_SIZE
	.align		4
.L_1970:
        /*1f98*/ 	.byte	0x04, 0x11
        /*1f9a*/ 	.short	(.L_1972 - .L_1971)
	.align		4
.L_1971:
        /*1f9c*/ 	.word	index@($__internal_392_$__cuda_sm3x_div_rn_noftz_f32_slowpath)
        /*1fa0*/ 	.word	0x00000000


	//----- nvinfo : EIATTR_FRAME_SIZE
	.align		4
.L_1972:
        /*1fa4*/ 	.byte	0x04, 0x11
        /*1fa6*/ 	.short	(.L_1974 - .L_1973)
	.align		4
.L_1973:
        /*1fa8*/ 	.word	index@(_Z15SoftmaxWarpImplI22BroadcastScaleMaskLoadIffbLm2EiE11DirectStoreIffEfLi1ELi1ELi8ELi2ELb1EL9Algorithm0EEvT_T0_ll)
        /*1fac*/ 	.word	0x00000000


	//----- nvinfo : EIATTR_REGCOUNT
	.align		4
.L_1974:
        /*1fb0*/ 	.byte	0x04, 0x2f
        /*1fb2*/ 	.short	(.L_1976 - .L_1975)
	.align		4
.L_1975:
        /*1fb4*/ 	.word	index@(_Z15SoftmaxWarpImplI22BroadcastScaleMaskLoadIffbLm2EiE11DirectStoreIffEfLi1ELi1ELi8ELi1ELb0EL9Algorithm0EEvT_T0_ll)
        /*1fb8*/ 	.word	0x0000001e


	//----- nvinfo : EIATTR_FRAME_SIZE
	.align		4
.L_1976:
        /*1fbc*/ 	.byte	0x04, 0x11
        /*1fbe*/ 	.short	(.L_1978 - .L_1977)
	.align		4
.L_1977:
        /*1fc0*/ 	.word	index@($__internal_391_$__cuda_sm3x_div_rn_noftz_f32_slowpath)
        /*1fc4*/ 	.word	0x00000000


	//----- nvinfo : EIATTR_FRAME_SIZE
	.align		4
.L_1978:
        /*1fc8*/ 	.byte	0x04, 0x11
        /*1fca*/ 	.short	(.L_1980 - .L_1979)
	.align		4
.L_1979:
        /*1fcc*/ 	.word	index@($__internal_390_$__cuda_sm20_div_u64)
        /*1fd0*/ 	.word	0x00000000


	//----- nvinfo : EIATTR_FRAME_SIZE
	.align		4
.L_1980:
        /*1fd4*/ 	.byte	0x04, 0x11
        /*1fd6*/ 	.short	(.L_1982 - .L_1981)
	.align		4
.L_1981:
        /*1fd8*/ 	.word	index@(_Z15SoftmaxWarpImplI22BroadcastScaleMaskLoadIffbLm2EiE11DirectStoreIffEfLi1ELi1ELi8ELi1ELb0EL9Algorithm0EEvT_T0_ll)
        /*1fdc*/ 	.word	0x00000000


	//----- nvinfo : EIATTR_REGCOUNT
	.align		4
.L_1982:
        /*1fe0*/ 	.byte	0x04, 0x2f
        /*1fe2*/ 	.short	(.L_1984 - .L_1983)
	.align		4
.L_1983:
        /*1fe4*/ 	.word	index@(_Z15SoftmaxWarpImplI22BroadcastScaleMaskLoadIffbLm2EiE11DirectStoreIffEfLi1ELi1ELi8ELi1ELb1EL9Algorithm0EEvT_T0_ll)
        /*1fe8*/ 	.word	0x0000001c


	//----- nvinfo : EIATTR_FRAME_SIZE
	.align		4
.L_1984:
        /*1fec*/ 	.byte	0x04, 0x11
        /*1fee*/ 	.short	(.L_1986 - .L_1985)
	.align		4
.L_1985:
        /*1ff0*/ 	.word	index@($__internal_389_$__cuda_sm3x_div_rn_noftz_f32_slowpath)
        /*1ff4*/ 	.word	0x00000000


	//----- nvinfo : EIATTR_FRAME_SIZE
	.align		4
.L_1986:
        /*1ff8*/ 	.byte	0x04, 0x11
        /*1ffa*/ 	.short	(.L_1988 - .L_1987)
	.align		4
.L_1987:
        /*1ffc*/ 	.word	index@($__internal_388_$__cuda_sm20_div_u64)
        /*2000*/ 	.word	0x00000000


	//----- nvinfo : EIATTR_FRAME_SIZE
	.align		4
.L_1988:
        /*2004*/ 	.byte	0x04, 0x11
        /*2006*/ 	.short	(.L_1990 - .L_1989)
	.align		4
.L_1989:
        /*2008*/ 	.word	index@(_Z15SoftmaxWarpImplI22BroadcastScaleMaskLoadIffbLm2EiE11DirectStoreIffEfLi1ELi1ELi8ELi1ELb1EL9Algorithm0EEvT_T0_ll)
        /*200c*/ 	.word	0x00000000


	//----- nvinfo : EIATTR_REGCOUNT
	.align		4
.L_1990:
        /*2010*/ 	.byte	0x04, 0x2f
        /*2012*/ 	.short	(.L_1992 - .L_1991)
	.align		4
.L_1991:
        /*2014*/ 	.word	index@(_Z15SoftmaxWarpImplI22BroadcastScaleMaskLoadIffbLm2EiE11DirectStoreIffEfLi1ELi1ELi16ELi2ELb0EL9Algorithm0EEvT_T0_ll)
        /*2018*/ 	.word	0x0000001d


	//----- nvinfo : EIATTR_FRAME_SIZE
	.align		4
.L_1992:
        /*201c*/ 	.byte	0x04, 0x11
        /*201e*/ 	.short	(.L_1994 - .L_1993)
	.align		4
.L_1993:
        /*2020*/ 	.word	index@($__internal_387_$__cuda_sm3x_div_rn_noftz_f32_slowpath)
        /*2024*/ 	.word	0x00000000


	//----- nvinfo : EIATTR_FRAME_SIZE
	.align		4
.L_1994:
        /*2028*/ 	.byte	0x04, 0x11
        /*202a*/ 	.short	(.L_1996 - .L_1995)
	.align		4
.L_1995:
        /*202c*/ 	.word	index@(_Z15SoftmaxWarpImplI22BroadcastScaleMaskLoadIffbLm2EiE11DirectStoreIffEfLi1ELi1ELi16ELi2ELb0EL9Algorithm0EEvT_T0_ll)
        /*2030*/ 	.word	0x00000000


	//----- nvinfo : EIATTR_REGCOUNT
	.align		4
.L_1996:
        /*2034*/ 	.byte	0x04, 0x2f
        /*2036*/ 	.short	(.L_1998 - .L_1997)
	.align		4
.L_1997:
        /*2038*/ 	.word	index@(_Z15SoftmaxWarpImplI22BroadcastScaleMaskLoadIffbLm2EiE11DirectStoreIffEfLi1ELi1ELi16ELi2ELb1EL9Algorithm0EEvT_T0_ll)
        /*203c*/ 	.word	0x00000020


	//----- nvinfo : EIATTR_FRAME_SIZE
	.align		4
.L_1998:
        /*2040*/ 	.byte	0x04, 0x11
        /*2042*/ 	.short	(.L_2000 - .L_1999)
	.align		4
.L_1999:
        /*2044*/ 	.word	index@($__internal_386_$__cuda_sm3x_div_rn_noftz_f32_slowpath)
        /*2048*/ 	.word	0x00000000


	//----- nvinfo : EIATTR_FRAME_SIZE
	.align		4
.L_2000:
        /*204c*/ 	.byte	0x04, 0x11
        /*204e*/ 	.short	(.L_2002 - .L_2001)
	.align		4
.L_2001:
        /*2050*/ 	.word	index@(_Z15SoftmaxWarpImplI22BroadcastScaleMaskLoadIffbLm2EiE11DirectStoreIffEfLi1ELi1ELi16ELi2ELb1EL9Algorithm0EEvT_T0_ll)
        /*2054*/ 	.word	0x00000000


	//----- nvinfo : EIATTR_REGCOUNT
	.align		4
.L_2002:
        /*2058*/ 	.byte	0x04, 0x2f
        /*205a*/ 	.short	(.L_2004 - .L_2003)
	.align		4
.L_2003:
        /*205c*/ 	.word	index@(_Z15SoftmaxWarpImplI22BroadcastScaleMaskLoadIffbLm2EiE11DirectStoreIffEfLi1ELi1ELi16ELi1ELb0EL9Algorithm0EEvT_T0_ll)
        /*2060*/ 	.word	0x0000001a


	//----- nvinfo : EIATTR_FRAME_SIZE
	.align		4
.L_2004:
        /*2064*/ 	.byte	0x04, 0x11
        /*2066*/ 	.short	(.L_2006 - .L_2005)
	.align		4
.L_2005:
        /*2068*/ 	.word	index@($__internal_385_$__cuda_sm3x_div_rn_noftz_f32_slowpath)
        /*206c*/ 	.word	0x00000000


	//----- nvinfo : EIATTR_FRAME_SIZE
	.align		4
.L_2006:
        /*2070*/ 	.byte	0x04, 0x11
        /*2072*/ 	.short	(.L_2008 - .L_2007)
	.align		4
.L_2007:
        /*2074*/ 	.word	index@(_Z15SoftmaxWarpImplI22BroadcastScaleMaskLoadIffbLm2EiE11DirectStoreIffEfLi1ELi1ELi16ELi1ELb0EL9Algorithm0EEvT_T0_ll)
        /*2078*/ 	.word	0x00000000


	//----- nvinfo : EIATTR_REGCOUNT
	.align		4
.L_2008:
        /*207c*/ 	.byte	0x04, 0x2f
        /*207e*/ 	.short	(.L_2010 - .L_2009)
	.align		4
.L_2009:
        /*2080*/ 	.word	index@(_Z15SoftmaxWarpImplI22BroadcastScaleMaskLoadIffbLm2EiE11DirectStoreIffEfLi1ELi1ELi16ELi1ELb1EL9Algorithm0EEvT_T0_ll)
        /*2084*/ 	.word	0x0000001a


	//----- nvinfo : EIATTR_FRAME_SIZE
	.align		4
.L_2010:
        /*2088*/ 	.byte	0x04, 0x11
        /*208a*/ 	.short	(.L_2012 - .L_2011)
	.align		4
.L_2011:
        /*208c*/ 	.word	index@($__internal_384_$__cuda_sm3x_div_rn_noftz_f32_slowpath)
        /*2090*/ 	.word	0x00000000


	//----- nvinfo : EIATTR_FRAME_SIZE
	.align		4
.L_2012:
        /*2094*/ 	.byte	0x04, 0x11
        /*2096*/ 	.short	(.L_2014 - .L_2013)
	.align		4
.L_2013:
        /*2098*/ 	.word	index@(_Z15SoftmaxWarpImplI22BroadcastScaleMaskLoadIffbLm2EiE11DirectStoreIffEfLi1ELi1ELi16ELi1ELb1EL9Algorithm0EEvT_T0_ll)
        /*209c*/ 	.word	0x00000000


	//----- nvinfo : EIATTR_REGCOUNT
	.align		4
.L_2014:
        /*20a0*/ 	.byte	0x04, 0x2f
        /*20a2*/ 	.short	(.L_2016 - .L_2015)
	.align		4
.L_2015:
        /*20a4*/ 	.word	index@(_Z15SoftmaxWarpImplI22BroadcastScaleMaskLoadIffbLm2EiE11DirectStoreIffEfLi1ELi1ELi32ELi2ELb0EL9Algorithm0EEvT_T0_ll)
        /*20a8*/ 	.word	0x00000020


	//----- nvinfo : EIATTR_FRAME_SIZE
	.align		4
.L_2016:
        /*20ac*/ 	.byte	0x04, 0x11
        /*20ae*/ 	.short	(.L_2018 - .L_2017)
	.align		4
.L_2017:
        /*20b0*/ 	.word	index@($__internal_383_$__cuda_sm3x_div_rn_noftz_f32_slowpath)
        /*20b4*/ 	.word	0x00000000


	//----- nvinfo : EIATTR_FRAME_SIZE
	.align		4
.L_2018:
        /*20b8*/ 	.byte	0x04, 0x11
        /*20ba*/ 	.short	(.L_2020 - .L_2019)
	.align		4
.L_2019:
        /*20bc*/ 	.word	index@(_Z15SoftmaxWarpImplI22BroadcastScaleMaskLoadIffbLm2EiE11DirectStoreIffEfLi1ELi1ELi32ELi2ELb0EL9Algorithm0EEvT_T0_ll)
        /*20c0*/ 	.word	0x00000000


	//----- nvinfo : EIATTR_REGCOUNT
	.align		4
.L_2020:
        /*20c4*/ 	.byte	0x04, 0x2f
        /*20c6*/ 	.short	(.L_2022 - .L_2021)
	.align		4
.L_2021:
        /*20c8*/ 	.word	index@(_Z15SoftmaxWarpImplI22BroadcastScaleMaskLoadIffbLm2EiE11DirectStoreIffEfLi1ELi1ELi32ELi2ELb1EL9Algorithm0EEvT_T0_ll)
        /*20cc*/ 	.word	0x00000020


	//----- nvinfo : EIATTR_FRAME_SIZE
	.align		4
.L_2022:
        /*20d0*/ 	.byte	0x04, 0x11
        /*20d2*/ 	.short	(.L_2024 - .L_2023)
	.align		4
.L_2023:
        /*20d4*/ 	.word	index@($__internal_382_$__cuda_sm3x_div_rn_noftz_f32_slowpath)
        /*20d8*/ 	.word	0x00000000


	//----- nvinfo : EIATTR_FRAME_SIZE
	.align		4
.L_2024:
        /*20dc*/ 	.byte	0x04, 0x11
        /*20de*/ 	.short	(.L_2026 - .L_2025)
	.align		4
.L_2025:
        /*20e0*/ 	.word	index@(_Z15SoftmaxWarpImplI22BroadcastScaleMaskLoadIffbLm2EiE11DirectStoreIffEfLi1ELi1ELi32ELi2ELb1EL9Algorithm0EEvT_T0_ll)
        /*20e4*/ 	.word	0x00000000


	//----- nvinfo : EIATTR_REGCOUNT
	.align		4
.L_2026:
        /*20e8*/ 	.byte	0x04, 0x2f
        /*20ea*/ 	.short	(.L_2028 - .L_2027)
	.align		4
.L_2027:
        /*20ec*/ 	.word	index@(_Z15SoftmaxWarpImplI22BroadcastScaleMaskLoadIffbLm2EiE11DirectStoreIffEfLi1ELi1ELi32ELi1ELb0EL9Algorithm0EEvT_T0_ll)
        /*20f0*/ 	.word	0x00000019


	//----- nvinfo : EIATTR_FRAME_SIZE
	.align		4
.L_2028:
        /*20f4*/ 	.byte	0x04, 0x11
        /*20f6*/ 	.short	(.L_2030 - .L_2029)
	.align		4
.L_2029:
        /*20f8*/ 	.word	index@($__internal_381_$__cuda_sm3x_div_rn_noftz_f32_slowpath)
        /*20fc*/ 	.word	0x00000000


	//----- nvinfo : EIATTR_FRAME_SIZE
	.align		4
.L_2030:
        /*2100*/ 	.byte	0x04, 0x11
        /*2102*/ 	.short	(.L_2032 - .L_2031)
	.align		4
.L_2031:
        /*2104*/ 	.word	index@(_Z15SoftmaxWarpImplI22BroadcastScaleMaskLoadIffbLm2EiE11DirectStoreIffEfLi1ELi1ELi32ELi1ELb0EL9Algorithm0EEvT_T0_ll)
        /*2108*/ 	.word	0x00000000


	//----- nvinfo : EIATTR_REGCOUNT
	.align		4
.L_2032:
        /*210c*/ 	.byte	0x04, 0x2f
        /*210e*/ 	.short	(.L_2034 - .L_2033)
	.align		4
.L_2033:
        /*2110*/ 	.word	index@(_Z15SoftmaxWarpImplI22BroadcastScaleMaskLoadIffbLm2EiE11DirectStoreIffEfLi1ELi1ELi32ELi1ELb1EL9Algorithm0EEvT_T0_ll)
        /*2114*/ 	.word	0x00000019


	//----- nvinfo : EIATTR_FRAME_SIZE
	.align		4
.L_2034:
        /*2118*/ 	.byte	0x04, 0x11
        /*211a*/ 	.short	(.L_2036 - .L_2035)
	.align		4
.L_2035:
        /*211c*/ 	.word	index@($__internal_380_$__cuda_sm3x_div_rn_noftz_f32_slowpath)
        /*2120*/ 	.word	0x00000000


	//----- nvinfo : EIATTR_FRAME_SIZE
	.align		4
.L_2036:
        /*2124*/ 	.byte	0x04, 0x11
        /*2126*/ 	.short	(.L_2038 - .L_2037)
	.align		4
.L_2037:
        /*2128*/ 	.word	index@(_Z15SoftmaxWarpImplI22BroadcastScaleMaskLoadIffbLm2EiE11DirectStoreIffEfLi1ELi1ELi32ELi1ELb1EL9Algorithm0EEvT_T0_ll)
        /*212c*/ 	.word	0x00000000


	//----- nvinfo : EIATTR_REGCOUNT
	.align		4
.L_2038:
        /*2130*/ 	.byte	0x04, 0x2f
        /*2132*/ 	.short	(.L_2040 - .L_2039)
	.align		4
.L_2039:
        /*2134*/ 	.word	index@(_Z15SoftmaxWarpImplI22BroadcastScaleMaskLoadIffbLm2EiE11DirectStoreIffEfLi1ELi2ELi32ELi1ELb0EL9Algorithm0EEvT_T0_ll)
        /*2138*/ 	.word	0x0000001b


	//----- nvinfo : EIATTR_FRAME_SIZE
	.align		4
.L_2040:
        /*213c*/ 	.byte	0x04, 0x11
        /*213e*/ 	.short	(.L_2042 - .L_2041)
	.align		4
.L_2041:
        /*2140*/ 	.word	index@($__internal_379_$__cuda_sm3x_div_rn_noftz_f32_slowpath)
        /*2144*/ 	.word	0x00000000


	//----- nvinfo : EIATTR_FRAME_SIZE
	.align		4
.L_2042:
        /*2148*/ 	.byte	0x04, 0x11
        /*214a*/ 	.short	(.L_2044 - .L_2043)
	.align		4
.L_2043:
        /*214c*/ 	.word	index@(_Z15SoftmaxWarpImplI22BroadcastScaleMaskLoadIffbLm2EiE11DirectStoreIffEfLi1ELi2ELi32ELi1ELb0EL9Algorithm0EEvT_T0_ll)
        /*2150*/ 	.word	0x00000000


	//----- nvinfo : EIATTR_REGCOUNT
	.align		4
.L_2044:
        /*2154*/ 	.byte	0x04, 0x2f
        /*2156*/ 	.short	(.L_2046 - .L_2045)
	.align		4
.L_2045:
        /*2158*/ 	.word	index@(_Z15SoftmaxWarpImplI22BroadcastScaleMaskLoadIffbLm2EiE11DirectStoreIffEfLi1ELi2ELi32ELi1ELb1EL9Algorithm0EEvT_T0_ll)
        /*215c*/ 	.word	0x0000001e


	//----- nvinfo : EIATTR_FRAME_SIZE
	.align		4
.L_2046:
        /*2160*/ 	.byte	0x04, 0x11
        /*2162*/ 	.short	(.L_2048 - .L_2047)
	.align		4
.L_2047:
        /*2164*/ 	.word	index@($__internal_378_$__cuda_sm3x_div_rn_noftz_f32_slowpath)
        /*2168*/ 	.word	0x00000000


	//----- nvinfo : EIATTR_FRAME_SIZE
	.align		4
.L_2048:
        /*216c*/ 	.byte	0x04, 0x11
        /*216e*/ 	.short	(.L_2050 - .L_2049)
	.align		4
.L_2049:
        /*2170*/ 	.word	index@(_Z15SoftmaxWarpImplI22BroadcastScaleMaskLoadIffbLm2EiE11DirectStoreIffEfLi1ELi2ELi32ELi1ELb1EL9Algorithm0EEvT_T0_ll)
        /*2174*/ 	.word	0x00000000


	//----- nvinfo : EIATTR_REGCOUNT
	.align		4
.L_2050:
        /*2178*/ 	.byte	0x04, 0x2f
        /*217a*/ 	.short	(.L_2052 - .L_2051)
	.align		4
.L_2051:
        /*217c*/ 	.word	index@(_Z15SoftmaxWarpImplI22BroadcastScaleMaskLoadIffbLm2EiE11DirectStoreIffEfLi1ELi3ELi32ELi1ELb0EL9Algorithm0EEvT_T0_ll)
        /*2180*/ 	.word	0x0000001a


	//----- nvinfo : EIATTR_FRAME_SIZE
	.align		4
.L_2052:
        /*2184*/ 	.byte	0x04, 0x11
        /*2186*/ 	.short	(.L_2054 - .L_2053)
	.align		4
.L_2053:
        /*2188*/ 	.word	index@($__internal_377_$__cuda_sm3x_div_rn_noftz_f32_slowpath)
        /*218c*/ 	.word	0x00000000


	//----- nvinfo : EIATTR_FRAME_SIZE
	.align		4
.L_2054:
        /*2190*/ 	.byte	0x04, 0x11
        /*2192*/ 	.short	(.L_2056 - .L_2055)
	.align		4
.L_2055:
        /*2194*/ 	.word	index@(_Z15SoftmaxWarpImplI22BroadcastScaleMaskLoadIffbLm2EiE11DirectStoreIffEfLi1ELi3ELi32ELi1ELb0EL9Algorithm0EEvT_T0_ll)
        /*2198*/ 	.word	0x00000000


	//----- nvinfo : EIATTR_REGCOUNT
	.align		4
.L_2056:
        /*219c*/ 	.byte	0x04, 0x2f
        /*219e*/ 	.short	(.L_2058 - .L_2057)
	.align		4
.L_2057:
        /*21a0*/ 	.word	index@(_Z15SoftmaxWarpImplI22BroadcastScaleMaskLoadIffbLm2EiE11DirectStoreIffEfLi1ELi3ELi32ELi1ELb1EL9Algorithm0EEvT_T0_ll)
        /*21a4*/ 	.word	0x0000001f


	//----- nvinfo : EIATTR_FRAME_SIZE
	.align		4
.L_2058:
        /*21a8*/ 	.byte	0x04, 0x11
        /*21aa*/ 	.short	(.L_2060 - .L_2059)
	.align		4
.L_2059:
        /*21ac*/ 	.word	index@($__internal_376_$__cuda_sm3x_div_rn_noftz_f32_slowpath)
        /*21b0*/ 	.word	0x00000000


	//----- nvinfo : EIATTR_FRAME_SIZE
	.align		4
.L_2060:
        /*21b4*/ 	.byte	0x04, 0x11
        /*21b6*/ 	.short	(.L_2062 - .L_2061)
	.align		4
.L_2061:
        /*21b8*/ 	.word	index@(_Z15SoftmaxWarpImplI22BroadcastScaleMaskLoadIffbLm2EiE11DirectStoreIffEfLi1ELi3ELi32ELi1ELb1EL9Algorithm0EEvT_T0_ll)
        /*21bc*/ 	.word	0x00000000


	//----- nvinfo : EIATTR_REGCOUNT
	.align		4
.L_2062:
        /*21c0*/ 	.byte	0x04, 0x2f
        /*21c2*/ 	.short	(.L_2064 - .L_2063)
	.align		4
.L_2063:
        /*21c4*/ 	.word	index@(_Z15SoftmaxWarpImplI22BroadcastScaleMaskLoadIffbLm2EiE11DirectStoreIffEfLi1ELi4ELi32ELi1ELb0EL9Algorithm0EEvT_T0_ll)
        /*21c8*/ 	.word	0x0000001c


	//----- nvinfo : EIATTR_FRAME_SIZE
	.align		4
.L_2064:
        /*21cc*/ 	.byte	0x04, 0x11
        /*21ce*/ 	.short	(.L_2066 - .L_2065)
	.align		4
.L_2065:
        /*21d0*/ 	.word	index@($__internal_375_$__cuda_sm3x_div_rn_noftz_f32_slowpath)
        /*21d4*/ 	.word	0x00000000


	//----- nvinfo : EIATTR_FRAME_SIZE
	.align		4
.L_2066:
        /*21d8*/ 	.byte	0x04, 0x11
        /*21da*/ 	.short	(.L_2068 - .L_2067)
	.align		4
.L_2067:
        /*21dc*/ 	.word	index@(_Z15SoftmaxWarpImplI22BroadcastScaleMaskLoadIffbLm2EiE11DirectStoreIffEfLi1ELi4ELi32ELi1ELb0EL9Algorithm0EEvT_T0_ll)
        /*21e0*/ 	.word	0x00000000


	//----- nvinfo : EIATTR_REGCOUNT
	.align		4
.L_2068:
        /*21e4*/ 	.byte	0x04, 0x2f
        /*21e6*/ 	.short	(.L_2070 - .L_2069)
	.align		4
.L_2069:
        /*21e8*/ 	.word	index@(_Z15SoftmaxWarpImplI22BroadcastScaleMaskLoadIffbLm2EiE11DirectStoreIffEfLi1ELi4ELi32ELi1ELb1EL9Algorithm0EEvT_T0_ll)
        /*21ec*/ 	.word	0x0000001f


	//----- nvinfo : EIATTR_FRAME_SIZE
	.align		4
.L_2070:
        /*21f0*/ 	.byte	0x04, 0x11
        /*21f2*/ 	.short	(.L_2072 - .L_2071)
	.align		4
.L_2071:
        /*21f4*/ 	.word	index@($__internal_374_$__cuda_sm3x_div_rn_noftz_f32_slowpath)
        /*21f8*/ 	.word	0x00000000


	//----- nvinfo : EIATTR_FRAME_SIZE
	.align		4
.L_2072:
        /*21fc*/ 	.byte	0x04, 0x11
        /*21fe*/ 	.short	(.L_2074 - .L_2073)
	.align		4
.L_2073:
        /*2200*/ 	.word	index@(_Z15SoftmaxWarpImplI22BroadcastScaleMaskLoadIffbLm2EiE11DirectStoreIffEfLi1ELi4ELi32ELi1ELb1EL9Algorithm0EEvT_T0_ll)
        /*2204*/ 	.word	0x00000000


	//----- nvinfo : EIATTR_REGCOUNT
	.align		4
.L_2074:
        /*2208*/ 	.byte	0x04, 0x2f
        /*220a*/ 	.short	(.L_2076 - .L_2075)
	.align		4
.L_2075:
        /*220c*/ 	.word	index@(_Z15SoftmaxWarpImplI22BroadcastScaleMaskLoadIffbLm2EiE11DirectStoreIffEfLi1ELi5ELi32ELi1ELb0EL9Algorithm0EEvT_T0_ll)
        /*2210*/ 	.word	0x00000020


	//----- nvinfo : EIATTR_FRAME_SIZE
	.align		4
.L_2076:
        /*2214*/ 	.byte	0x04, 0x11
        /*2216*/ 	.short	(.L_2078 - .L_2077)
	.align		4
.L_2077:
        /*2218*/ 	.word	index@($__internal_373_$__cuda_sm3x_div_rn_noftz_f32_slowpath)
        /*221c*/ 	.word	0x00000000


	//----- nvinfo : EIATTR_FRAME_SIZE
	.align		4
.L_2078:
        /*2220*/ 	.byte	0x04, 0x11
        /*2222*/ 	.short	(.L_2080 - .L_2079)
	.align		4
.L_2079:
        /*2224*/ 	.word	index@(_Z15SoftmaxWarpImplI22BroadcastScaleMaskLoadIffbLm2EiE11DirectStoreIffEfLi1ELi5ELi32ELi1ELb0EL9Algorithm0EEvT_T0_ll)
        /*2228*/ 	.word	0x00000000


	//----- nvinfo : EIATTR_REGCOUNT
	.align		4
.L_2080:
        /*222c*/ 	.byte	0x04, 0x2f
        /*222e*/ 	.short	(.L_2082 - .L_2081)
	.align		4
.L_2081:
        /*2230*/ 	.word	index@(_Z15SoftmaxWarpImplI22BroadcastScaleMaskLoadIffbLm2EiE11DirectStoreIffEfLi1ELi5ELi32ELi1ELb1EL9Algorithm0EEvT_T0_ll)
        /*2234*/ 	.word	0x0000001f


	//----- nvinfo : EIATTR_FRAME_SIZE
	.align		4
.L_2082:
        /*2238*/ 	.byte	0x04, 0x11
        /*223a*/ 	.short	(.L_2084 - .L_2083)
	.align		4
.L_2083:
        /*223c*/ 	.word	index@($__internal_372_$__cuda_sm3x_div_rn_noftz_f32_slowpath)
        /*2240*/ 	.word	0x00000000


	//----- nvinfo : EIATTR_FRAME_SIZE
	.align		4
.L_2084:
        /*2244*/ 	.byte	0x04, 0x11
        /*2246*/ 	.short	(.L_2086 - .L_2085)
	.align		4
.L_2085:
        /*2248*/ 	.word	index@(_Z15SoftmaxWarpImplI22BroadcastScaleMaskLoadIffbLm2EiE11DirectStoreIffEfLi1ELi5ELi32ELi1ELb1EL9Algorithm0EEvT_T0_ll)
        /*224c*/ 	.word	0x00000000


	//----- nvinfo : EIATTR_REGCOUNT
	.align		4
.L_2086:
        /*2250*/ 	.byte	0x04, 0x2f
        /*2252*/ 	.short	(.L_2088 - .L_2087)
	.align		4
.L_2087:
        /*2254*/ 	.word	index@(_Z15SoftmaxWarpImplI22BroadcastScaleMaskLoadIffbLm2EiE11DirectStoreIffEfLi1ELi6ELi32ELi1ELb0EL9Algorithm0EEvT_T0_ll)
        /*2258*/ 	.word	0x00000020


	//----- nvinfo : EIATTR_FRAME_SIZE
	.align		4
.L_2088:
        /*225c*/ 	.byte	0x04, 0x11
        /*225e*/ 	.short	(.L_2090 - .L_2089)
	.align		4
.L_2089:
        /*2260*/ 	.word	index@($__internal_371_$__cuda_sm3x_div_rn_noftz_f32_slowpath)
        /*2264*/ 	.word	0x00000000


	//----- nvinfo : EIATTR_FRAME_SIZE
	.align		4
.L_2090:
        /*2268*/ 	.byte	0x04, 0x11
        /*226a*/ 	.short	(.L_2092 - .L_2091)
	.align		4
.L_2091:
        /*226c*/ 	.word	index@(_Z15SoftmaxWarpImplI22BroadcastScaleMaskLoadIffbLm2EiE11DirectStoreIffEfLi1ELi6ELi32ELi1ELb0EL9Algorithm0EEvT_T0_ll)
        /*2270*/ 	.word	0x00000000


	//----- nvinfo : EIATTR_REGCOUNT
	.align		4
.L_2092:
        /*2274*/ 	.byte	0x04, 0x2f
        /*2276*/ 	.short	(.L_2094 - .L_2093)
	.align		4
.L_2093:
        /*2278*/ 	.word	index@(_Z15SoftmaxWarpImplI22BroadcastScaleMaskLoadIffbLm2EiE11DirectStoreIffEfLi1ELi6ELi32ELi1ELb1EL9Algorithm0EEvT_T0_ll)
        /*227c*/ 	.word	0x00000024


	//----- nvinfo : EIATTR_FRAME_SIZE
	.align		4
.L_2094:
        /*2280*/ 	.byte	0x04, 0x11
        /*2282*/ 	.short	(.L_2096 - .L_2095)
	.align		4
.L_2095:
        /*2284*/ 	.word	index@($__internal_370_$__cuda_sm3x_div_rn_noftz_f32_slowpath)
        /*2288*/ 	.word	0x00000000


	//----- nvinfo : EIATTR_FRAME_SIZE
	.align		4
.L_2096:
        /*228c*/ 	.byte	0x04, 0x11
        /*228e*/ 	.short	(.L_2098 - .L_2097)
	.align		4
.L_2097:
        /*2290*/ 	.word	index@(_Z15SoftmaxWarpImplI22BroadcastScaleMaskLoadIffbLm2EiE11DirectStoreIffEfLi1ELi6ELi32ELi1ELb1EL9Algorithm0EEvT_T0_ll)
        /*2294*/ 	.word	0x00000000


	//----- nvinfo : EIATTR_REGCOUNT
	.align		4
.L_2098:
        /*2298*/ 	.byte	0x04, 0x2f
        /*229a*/ 	.short	(.L_2100 - .L_2099)
	.align		4
.L_2099:
        /*229c*/ 	.word	index@(_Z15SoftmaxWarpImplI22BroadcastScaleMaskLoadIffbLm2EiE11DirectStoreIffEfLi1ELi7ELi32ELi1ELb0EL9Algorithm0EEvT_T0_ll)
        /*22a0*/ 	.word	0x00000024


	//----- nvinfo : EIATTR_FRAME_SIZE
	.align		4
.L_2100:
        /*22a4*/ 	.byte	0x04, 0x11
        /*22a6*/ 	.short	(.L_2102 - .L_2101)
	.align		4
.L_2101:
        /*22a8*/ 	.word	index@($__internal_369_$__cuda_sm3x_div_rn_noftz_f32_slowpath)
        /*22ac*/ 	.word	0x00000000


	//----- nvinfo : EIATTR_FRAME_SIZE
	.align		4
.L_2102:
        /*22b0*/ 	.byte	0x04, 0x11
        /*22b2*/ 	.short	(.L_2104 - .L_2103)
	.align		4
.L_2103:
        /*22b4*/ 	.word	index@(_Z15SoftmaxWarpImplI22BroadcastScaleMaskLoadIffbLm2EiE11DirectStoreIffEfLi1ELi7ELi32ELi1ELb0EL9Algorithm0EEvT_T0_ll)
        /*22b8*/ 	.word	0x00000000


	//----- nvinfo : EIATTR_REGCOUNT
	.align		4
.L_2104:
        /*22bc*/ 	.byte	0x04, 0x2f
        /*22be*/ 	.short	(.L_2106 - .L_2105)
	.align		4
.L_2105:
        /*22c0*/ 	.word	index@(_Z15SoftmaxWarpImplI22BroadcastScaleMaskLoadIffbLm2EiE11DirectStoreIffEfLi1ELi7ELi32ELi1ELb1EL9Algorithm0EEvT_T0_ll)
        /*22c4*/ 	.word	0x00000024


	//----- nvinfo : EIATTR_FRAME_SIZE
	.align		4
.L_2106:
        /*22c8*/ 	.byte	0x04, 0x11
        /*22ca*/ 	.short	(.L_2108 - .L_2107)
	.align		4
.L_2107:
        /*22cc*/ 	.word	index@($__internal_368_$__cuda_sm3x_div_rn_noftz_f32_slowpath)
        /*22d0*/ 	.word	0x00000000


	//----- nvinfo : EIATTR_FRAME_SIZE
	.align		4
.L_2108:
        /*22d4*/ 	.byte	0x04, 0x11
        /*22d6*/ 	.short	(.L_2110 - .L_2109)
	.align		4
.L_2109:
        /*22d8*/ 	.word	index@(_Z15SoftmaxWarpImplI22BroadcastScaleMaskLoadIffbLm2EiE11DirectStoreIffEfLi1ELi7ELi32ELi1ELb1EL9Algorithm0EEvT_T0_ll)
        /*22dc*/ 	.word	0x00000000


	//----- nvinfo : EIATTR_REGCOUNT
	.align		4
.L_2110:
        /*22e0*/ 	.byte	0x04, 0x2f
        /*22e2*/ 	.short	(.L_2112 - .L_2111)
	.align		4
.L_2111:
        /*22e4*/ 	.word	index@(_Z15SoftmaxWarpImplI22BroadcastScaleMaskLoadIffbLm2EiE11DirectStoreIffEfLi1ELi8ELi32ELi1ELb0EL9Algorithm0EEvT_T0_ll)
        /*22e8*/ 	.word	0x00000023


	//----- nvinfo : EIATTR_FRAME_SIZE
	.align		4
.L_2112:
        /*22ec*/ 	.byte	0x04, 0x11
        /*22ee*/ 	.short	(.L_2114 - .L_2113)
	.align		4
.L_2113:
        /*22f0*/ 	.word	index@($__internal_367_$__cuda_sm3x_div_rn_noftz_f32_slowpath)
        /*22f4*/ 	.word	0x00000000


	//----- nvinfo : EIATTR_FRAME_SIZE
	.align		4
.L_2114:
        /*22f8*/ 	.byte	0x04, 0x11
        /*22fa*/ 	.short	(.L_2116 - .L_2115)
	.align		4
.L_2115:
        /*22fc*/ 	.word	index@(_Z15SoftmaxWarpImplI22BroadcastScaleMaskLoadIffbLm2EiE11DirectStoreIffEfLi1ELi8ELi32ELi1ELb0EL9Algorithm0EEvT_T0_ll)
        /*2300*/ 	.word	0x00000000


	//----- nvinfo : EIATTR_REGCOUNT
	.align		4
.L_2116:
        /*2304*/ 	.byte	0x04, 0x2f
        /*2306*/ 	.short	(.L_2118 - .L_2117)
	.align		4
.L_2117:
        /*2308*/ 	.word	index@(_Z15SoftmaxWarpImplI22BroadcastScaleMaskLoadIffbLm2EiE11DirectStoreIffEfLi1ELi8ELi32ELi1ELb1EL9Algorithm0EEvT_T0_ll)
        /*230c*/ 	.word	0x0000002a


	//----- nvinfo : EIATTR_FRAME_SIZE
	.align		4
.L_2118:
        /*2310*/ 	.byte	0x04, 0x11
        /*2312*/ 	.short	(.L_2120 - .L_2119)
	.align		4
.L_2119:
        /*2314*/ 	.word	index@($__internal_366_$__cuda_sm3x_div_rn_noftz_f32_slowpath)
        /*2318*/ 	.word	0x00000000


	//----- nvinfo : EIATTR_FRAME_SIZE
	.align		4
.L_2120:
        /*231c*/ 	.byte	0x04, 0x11
        /*231e*/ 	.short	(.L_2122 - .L_2121)
	.align		4
.L_2121:
        /*2320*/ 	.word	index@(_Z15SoftmaxWarpImplI22BroadcastScaleMaskLoadIffbLm2EiE11DirectStoreIffEfLi1ELi8ELi32ELi1ELb1EL9Algorithm0EEvT_T0_ll)
        /*2324*/ 	.word	0x00000000


	//----- nvinfo : EIATTR_REGCOUNT
	.align		4
.L_2122:
        /*2328*/ 	.byte	0x04, 0x2f
        /*232a*/ 	.short	(.L_2124 - .L_2123)
	.align		4
.L_2123:
        /*232c*/ 	.word	index@(_Z15SoftmaxWarpImplI22BroadcastScaleMaskLoadIffbLm2EiE11DirectStoreIffEfLi1ELi9ELi32ELi1ELb0EL9Algorithm0EEvT_T0_ll)
        /*2330*/ 	.word	0x00000027


	//----- nvinfo : EIATTR_FRAME_SIZE
	.align		4
.L_2124:
        /*2334*/ 	.byte	0x04, 0x11
        /*2336*/ 	.short	(.L_2126 - .L_2125)
	.align		4
.L_2125:
        /*2338*/ 	.word	index@($__internal_365_$__cuda_sm3x_div_rn_noftz_f32_slowpath)
        /*233c*/ 	.word	0x00000000


	//----- nvinfo : EIATTR_FRAME_SIZE
	.align		4
.L_2126:
        /*2340*/ 	.byte	0x04, 0x11
        /*2342*/ 	.short	(.L_2128 - .L_2127)
	.align		4
.L_2127:
        /*2344*/ 	.word	index@(_Z15SoftmaxWarpImplI22BroadcastScaleMaskLoadIffbLm2EiE11DirectStoreIffEfLi1ELi9ELi32ELi1ELb0EL9Algorithm0EEvT_T0_ll)
        /*2348*/ 	.word	0x00000000


	//----- nvinfo : EIATTR_REGCOUNT
	.align		4
.L_2128:
        /*234c*/ 	.byte	0x04, 0x2f
        /*234e*/ 	.short	(.L_2130 - .L_2129)
	.align		4
.L_2129:
        /*2350*/ 	.word	index@(_Z15SoftmaxWarpImplI22BroadcastScaleMaskLoadIffbLm2EiE11DirectStoreIffEfLi1ELi9ELi32ELi1ELb1EL9Algorithm0EEvT_T0_ll)
        /*2354*/ 	.word	0x0000002b


	//----- nvinfo : EIATTR_FRAME_SIZE
	.align		4
.L_2130:
        /*2358*/ 	.byte	0x04, 0x11
        /*235a*/ 	.short	(.L_2132 - .L_2131)
	.align		4
.L_2131:
        /*235c*/ 	.word	index@($__internal_364_$__cuda_sm3x_div_rn_noftz_f32_slowpath)
        /*2360*/ 	.word	0x00000000


	//----- nvinfo : EIATTR_FRAME_SIZE
	.align		4
.L_2132:
        /*2364*/ 	.byte	0x04, 0x11
        /*2366*/ 	.short	(.L_2134 - .L_2133)
	.align		4
.L_2133:
        /*2368*/ 	.word	index@(_Z15SoftmaxWarpImplI22BroadcastScaleMaskLoadIffbLm2EiE11DirectStoreIffEfLi1ELi9ELi32ELi1ELb1EL9Algorithm0EEvT_T0_ll)
        /*236c*/ 	.word	0x00000000


	//----- nvinfo : EIATTR_REGCOUNT
	.align		4
.L_2134:
        /*2370*/ 	.byte	0x04, 0x2f
        /*2372*/ 	.short	(.L_2136 - .L_2135)
	.align		4
.L_2135:
        /*2374*/ 	.word	index@(_Z15SoftmaxWarpImplI22BroadcastScaleMaskLoadIffbLm2EiE11DirectStoreIffEfLi1ELi10ELi32ELi1ELb0EL9Algorithm0EEvT_T0_ll)
        /*2378*/ 	.word	0x00000026


	//----- nvinfo : EIATTR_FRAME_SIZE
	.align		4
.L_2136:
        /*237c*/ 	.byte	0x04, 0x11
        /*237e*/ 	.short	(.L_2138 - .L_2137)
	.align		4
.L_2137:
        /*2380*/ 	.word	index@($__internal_363_$__cuda_sm3x_div_rn_noftz_f32_slowpath)
        /*2384*/ 	.word	0x00000000


	//----- nvinfo : EIATTR_FRAME_SIZE
	.align		4
.L_2138:
        /*2388*/ 	.byte	0x04, 0x11
        /*238a*/ 	.short	(.L_2140 - .L_2139)
	.align		4
.L_2139:
        /*238c*/ 	.word	index@(_Z15SoftmaxWarpImplI22BroadcastScaleMaskLoadIffbLm2EiE11DirectStoreIffEfLi1ELi10ELi32ELi1ELb0EL9Algorithm0EEvT_T0_ll)
        /*2390*/ 	.word	0x00000000


	//----- nvinfo : EIATTR_REGCOUNT
	.align		4
.L_2140:
        /*2394*/ 	.byte	0x04, 0x2f
        /*2396*/ 	.short	(.L_2142 - .L_2141)
	.align		4
.L_2141:
        /*2398*/ 	.word	index@(_Z15SoftmaxWarpImplI22BroadcastScaleMaskLoadIffbLm2EiE11DirectStoreIffEfLi1ELi10ELi32ELi1ELb1EL9Algorithm0EEvT_T0_ll)
        /*239c*/ 	.word	0x00000030


	//----- nvinfo : EIATTR_FRAME_SIZE
	.align		4
.L_2142:
        /*23a0*/ 	.byte	0x04, 0x11
        /*23a2*/ 	.short	(.L_2144 - .L_2143)
	.align		4
.L_2143:
        /*23a4*/ 	.word	index@($__internal_362_$__cuda_sm3x_div_rn_noftz_f32_slowpath)
        /*23a8*/ 	.word	0x00000000


	//----- nvinfo : EIATTR_FRAME_SIZE
	.align		4
.L_2144:
        /*23ac*/ 	.byte	0x04, 0x11
        /*23ae*/ 	.short	(.L_2146 - .L_2145)
	.align		4
.L_2145:
        /*23b0*/ 	.word	index@(_Z15SoftmaxWarpImplI22BroadcastScaleMaskLoadIffbLm2EiE11DirectStoreIffEfLi1ELi10ELi32ELi1ELb1EL9Algorithm0EEvT_T0_ll)
        /*23b4*/ 	.word	0x00000000


	//----- nvinfo : EIATTR_REGCOUNT
	.align		4
.L_2146:
        /*23b8*/ 	.byte	0x04, 0x2f
        /*23ba*/ 	.short	(.L_2148 - .L_2147)
	.align		4
.L_2147:
        /*23bc*/ 	.word	index@(_Z15SoftmaxWarpImplI22BroadcastScaleMaskLoadIffbLm2EiE11DirectStoreIffEfLi1ELi11ELi32ELi1ELb0EL9Algorithm0EEvT_T0_ll)
        /*23c0*/ 	.word	0x00000028


	//----- nvinfo : EIATTR_FRAME_SIZE
	.align		4
.L_2148:
        /*23c4*/ 	.byte	0x04, 0x11
        /*23c6*/ 	.short	(.L_2150 - .L_2149)
	.align		4
.L_2149:
        /*23c8*/ 	.word	index@($__internal_361_$__cuda_sm3x_div_rn_noftz_f32_slowpath)
        /*23cc*/ 	.word	0x00000000


	//----- nvinfo : EIATTR_FRAME_SIZE
	.align		4
.L_2150:
        /*23d0*/ 	.byte	0x04, 0x11
        /*23d2*/ 	.short	(.L_2152 - .L_2151)
	.align		4
.L_2151:
        /*23d4*/ 	.word	index@(_Z15SoftmaxWarpImplI22BroadcastScaleMaskLoadIffbLm2EiE11DirectStoreIffEfLi1ELi11ELi32ELi1ELb0EL9Algorithm0EEvT_T0_ll)
        /*23d8*/ 	.word	0x00000000


	//----- nvinfo : EIATTR_REGCOUNT
	.align		4
.L_2152:
        /*23dc*/ 	.byte	0x04, 0x2f
        /*23de*/ 	.short	(.L_2154 - .L_2153)
	.align		4
.L_2153:
        /*23e0*/ 	.word	index@(_Z15SoftmaxWarpImplI22BroadcastScaleMaskLoadIffbLm2EiE11DirectStoreIffEfLi1ELi11ELi32ELi1ELb1EL9Algorithm0EEvT_T0_ll)
        /*23e4*/ 	.word	0x00000030


	//----- nvinfo : EIATTR_FRAME_SIZE
	.align		4
.L_2154:
        /*23e8*/ 	.byte	0x04, 0x11
        /*23ea*/ 	.short	(.L_2156 - .L_2155)
	.align		4
.L_2155:
        /*23ec*/ 	.word	index@($__internal_360_$__cuda_sm3x_div_rn_noftz_f32_slowpath)
        /*23f0*/ 	.word	0x00000000


	//----- nvinfo : EIATTR_FRAME_SIZE
	.align		4
.L_2156:
        /*23f4*/ 	.byte	0x04, 0x11
        /*23f6*/ 	.short	(.L_2158 - .L_2157)
	.align		4
.L_2157:
        /*23f8*/ 	.word	index@(_Z15SoftmaxWarpImplI22BroadcastScaleMaskLoadIffbLm2EiE11DirectStoreIffEfLi1ELi11ELi32ELi1ELb1EL9Algorithm0EEvT_T0_ll)
        /*23fc*/ 	.word	0x00000000


	//----- nvinfo : EIATTR_REGCOUNT
	.align		4
.L_2158:
        /*2400*/ 	.byte	0x04, 0x2f
        /*2402*/ 	.short	(.L_2160 - .L_2159)
	.align		4
.L_2159:
        /*2404*/ 	.word	index@(_Z15SoftmaxWarpImplI22BroadcastScaleMaskLoadIffbLm2EiE11DirectStoreIffEfLi1ELi12ELi32ELi1ELb0EL9Algorithm0EEvT_T0_ll)
        /*2408*/ 	.word	0x0000002b


	//----- nvinfo : EIATTR_FRAME_SIZE
	.align		4
.L_2160:
        /*240c*/ 	.byte	0x04, 0x11
        /*240e*/ 	.short	(.L_2162 - .L_2161)
	.align		4
.L_2161:
        /*2410*/ 	.word	index@($__internal_359_$__cuda_sm3x_div_rn_noftz_f32_slowpath)
        /*2414*/ 	.word	0x00000000


	//----- nvinfo : EIATTR_FRAME_SIZE
	.align		4
.L_2162:
        /*2418*/ 	.byte	0x04, 0x11
        /*241a*/ 	.short	(.L_2164 - .L_2163)
	.align		4
.L_2163:
        /*241c*/ 	.word	index@(_Z15SoftmaxWarpImplI22BroadcastScaleMaskLoadIffbLm2EiE11DirectStoreIffEfLi1ELi12ELi32ELi1ELb0EL9Algorithm0EEvT_T0_ll)
        /*2420*/ 	.word	0x00000000


	//----- nvinfo : EIATTR_REGCOUNT
	.align		4
.L_2164:
        /*2424*/ 	.byte	0x04, 0x2f
        /*2426*/ 	.short	(.L_2166 - .L_2165)
	.align		4
.L_2165:
        /*2428*/ 	.word	index@(_Z15SoftmaxWarpImplI22BroadcastScaleMaskLoadIffbLm2EiE11DirectStoreIffEfLi1ELi12ELi32ELi1ELb1EL9Algorithm0EEvT_T0_ll)
        /*242c*/ 	.word	0x00000036


	//----- nvinfo : EIATTR_FRAME_SIZE
	.align		4
.L_2166:
        /*2430*/ 	.byte	0x04, 0x11
        /*2432*/ 	.short	(.L_2168 - .L_2167)
	.align		4
.L_2167:
        /*2434*/ 	.word	index@($__internal_358_$__cuda_sm3x_div_rn_noftz_f32_slowpath)
        /*2438*/ 	.word	0x00000000


	//----- nvinfo : EIATTR_FRAME_SIZE
	.align		4
.L_2168:
        /*243c*/ 	.byte	0x04, 0x11
        /*243e*/ 	.short	(.L_2170 - .L_2169)
	.align		4
.L_2169:
        /*2440*/ 	.word	index@(_Z15SoftmaxWarpImplI22BroadcastScaleMaskLoadIffbLm2EiE11DirectStoreIffEfLi1ELi12ELi32ELi1ELb1EL9Algorithm0EEvT_T0_ll)
        /*2444*/ 	.word	0x00000000


	//----- nvinfo : EIATTR_REGCOUNT
	.align		4
.L_2170:
        /*2448*/ 	.byte	0x04, 0x2f
        /*244a*/ 	.short	(.L_2172 - .L_2171)
	.align		4
.L_2171:
        /*244c*/ 	.word	index@(_Z15SoftmaxWarpImplI22BroadcastScaleMaskLoadIffbLm2EiE11DirectStoreIffEfLi1ELi13ELi32ELi1ELb0EL9Algorithm0EEvT_T0_ll)
        /*2450*/ 	.word	0x00000029


	//----- nvinfo : EIATTR_FRAME_SIZE
	.align		4
.L_2172:
        /*2454*/ 	.byte	0x04, 0x11
        /*2456*/ 	.short	(.L_2174 - .L_2173)
	.align		4
.L_2173:
        /*2458*/ 	.word	index@($__internal_357_$__cuda_sm3x_div_rn_noftz_f32_slowpath)
        /*245c*/ 	.word	0x00000000


	//----- nvinfo : EIATTR_FRAME_SIZE
	.align		4
.L_2174:
        /*2460*/ 	.byte	0x04, 0x11
        /*2462*/ 	.short	(.L_2176 - .L_2175)
	.align		4
.L_2175:
        /*2464*/ 	.word	index@(_Z15SoftmaxWarpImplI22BroadcastScaleMaskLoadIffbLm2EiE11DirectStoreIffEfLi1ELi13ELi32ELi1ELb0EL9Algorithm0EEvT_T0_ll)
        /*2468*/ 	.word	0x00000000


	//----- nvinfo : EIATTR_REGCOUNT
	.align		4
.L_2176:
        /*246c*/ 	.byte	0x04, 0x2f
        /*246e*/ 	.short	(.L_2178 - .L_2177)
	.align		4
.L_2177:
        /*2470*/ 	.word	index@(_Z15SoftmaxWarpImplI22BroadcastScaleMaskLoadIffbLm2EiE11DirectStoreIffEfLi1ELi13ELi32ELi1ELb1EL9Algorithm0EEvT_T0_ll)
        /*2474*/ 	.word	0x00000038


	//----- nvinfo : EIATTR_FRAME_SIZE
	.align		4
.L_2178:
        /*2478*/ 	.byte	0x04, 0x11
        /*247a*/ 	.short	(.L_2180 - .L_2179)
	.align		4
.L_2179:
        /*247c*/ 	.word	index@($__internal_356_$__cuda_sm3x_div_rn_noftz_f32_slowpath)
        /*2480*/ 	.word	0x00000000


	//----- nvinfo : EIATTR_FRAME_SIZE
	.align		4
.L_2180:
        /*2484*/ 	.byte	0x04, 0x11
        /*2486*/ 	.short	(.L_2182 - .L_2181)
	.align		4
.L_2181:
        /*2488*/ 	.word	index@(_Z15SoftmaxWarpImplI22BroadcastScaleMaskLoadIffbLm2EiE11DirectStoreIffEfLi1ELi13ELi32ELi1ELb1EL9Algorithm0EEvT_T0_ll)
        /*248c*/ 	.word	0x00000000


	//----- nvinfo : EIATTR_REGCOUNT
	.align		4
.L_2182:
        /*2490*/ 	.byte	0x04, 0x2f
        /*2492*/ 	.short	(.L_2184 - .L_2183)
	.align		4
.L_2183:
        /*2494*/ 	.word	index@(_Z15SoftmaxWarpImplI22BroadcastScaleMaskLoadIffbLm2EiE11DirectStoreIffEfLi1ELi14ELi32ELi1ELb0EL9Algorithm0EEvT_T0_ll)
        /*2498*/ 	.word	0x0000002f


	//----- nvinfo : EIATTR_FRAME_SIZE
	.align		4
.L_2184:
        /*249c*/ 	.byte	0x04, 0x11
        /*249e*/ 	.short	(.L_2186 - .L_2185)
	.align		4
.L_2185:
        /*24a0*/ 	.word	index@($__internal_355_$__cuda_sm3x_div_rn_noftz_f32_slowpath)
        /*24a4*/ 	.word	0x00000000


	//----- nvinfo : EIATTR_FRAME_SIZE
	.align		4
.L_2186:
        /*24a8*/ 	.byte	0x04, 0x11
        /*24aa*/ 	.short	(.L_2188 - .L_2187)
	.align		4
.L_2187:
        /*24ac*/ 	.word	index@(_Z15SoftmaxWarpImplI22BroadcastScaleMaskLoadIffbLm2EiE11DirectStoreIffEfLi1ELi14ELi32ELi1ELb0EL9Algorithm0EEvT_T0_ll)
        /*24b0*/ 	.word	0x00000000


	//----- nvinfo : EIATTR_REGCOUNT
	.align		4
.L_2188:
        /*24b4*/ 	.byte	0x04, 0x2f
        /*24b6*/ 	.short	(.L_2190 - .L_2189)
	.align		4
.L_2189:
        /*24b8*/ 	.word	index@(_Z15SoftmaxWarpImplI22BroadcastScaleMaskLoadIffbLm2EiE11DirectStoreIffEfLi1ELi14ELi32ELi1ELb1EL9Algorithm0EEvT_T0_ll)
        /*24bc*/ 	.word	0x00000040


	//----- nvinfo : EIATTR_FRAME_SIZE
	.align		4
.L_2190:
        /*24c0*/ 	.byte	0x04, 0x11
        /*24c2*/ 	.short	(.L_2192 - .L_2191)
	.align		4
.L_2191:
        /*24c4*/ 	.word	index@($__internal_354_$__cuda_sm3x_div_rn_noftz_f32_slowpath)
        /*24c8*/ 	.word	0x00000000


	//----- nvinfo : EIATTR_FRAME_SIZE
	.align		4
.L_2192:
        /*24cc*/ 	.byte	0x04, 0x11
        /*24ce*/ 	.short	(.L_2194 - .L_2193)
	.align		4
.L_2193:
        /*24d0*/ 	.word	index@(_Z15SoftmaxWarpImplI22BroadcastScaleMaskLoadIffbLm2EiE11DirectStoreIffEfLi1ELi14ELi32ELi1ELb1EL9Algorithm0EEvT_T0_ll)
        /*24d4*/ 	.word	0x00000000


	//----- nvinfo : EIATTR_REGCOUNT
	.align		4
.L_2194:
        /*24d8*/ 	.byte	0x04, 0x2f
        /*24da*/ 	.short	(.L_2196 - .L_2195)
	.align		4
.L_2195:
        /*24dc*/ 	.word	index@(_Z15SoftmaxWarpImplI22BroadcastScaleMaskLoadIffbLm2EiE11DirectStoreIffEfLi1ELi15ELi32ELi1ELb0EL9Algorithm0EEvT_T0_ll)
        /*24e0*/ 	.word	0x0000002f


	//----- nvinfo : EIATTR_FRAME_SIZE
	.align		4
.L_2196:
        /*24e4*/ 	.byte	0x04, 0x11
        /*24e6*/ 	.short	(.L_2198 - .L_2197)
	.align		4
.L_2197:
        /*24e8*/ 	.word	index@($__internal_353_$__cuda_sm3x_div_rn_noftz_f32_slowpath)
        /*24ec*/ 	.word	0x00000000


	//----- nvinfo : EIATTR_FRAME_SIZE
	.align		4
.L_2198:
        /*24f0*/ 	.byte	0x04, 0x11
        /*24f2*/ 	.short	(.L_2200 - .L_2199)
	.align		4
.L_2199:
        /*24f4*/ 	.word	index@(_Z15SoftmaxWarpImplI22BroadcastScaleMaskLoadIffbLm2EiE11DirectStoreIffEfLi1ELi15ELi32ELi1ELb0EL9Algorithm0EEvT_T0_ll)
        /*24f8*/ 	.word	0x00000000


	//----- nvinfo : EIATTR_REGCOUNT
	.align		4
.L_2200:
        /*24fc*/ 	.byte	0x04, 0x2f
        /*24fe*/ 	.short	(.L_2202 - .L_2201)
	.align		4
.L_2201:
        /*2500*/ 	.word	index@(_Z15SoftmaxWarpImplI22BroadcastScaleMaskLoadIffbLm2EiE11DirectStoreIffEfLi1ELi15ELi32ELi1ELb1EL9Algorithm0EEvT_T0_ll)
        /*2504*/ 	.word	0x00000040


	//----- nvinfo : EIATTR_FRAME_SIZE
	.align		4
.L_2202:
        /*2508*/ 	.byte	0x04, 0x11
        /*250a*/ 	.short	(.L_2204 - .L_2203)
	.align		4
.L_2203:
        /*250c*/ 	.word	index@($__internal_352_$__cuda_sm3x_div_rn_noftz_f32_slowpath)
        /*2510*/ 	.word	0x00000000


	//----- nvinfo : EIATTR_FRAME_SIZE
	.align		4
.L_2204:
        /*2514*/ 	.byte	0x04, 0x11
        /*2516*/ 	.short	(.L_2206 - .L_2205)
	.align		4
.L_2205:
        /*2518*/ 	.word	index@(_Z15SoftmaxWarpImplI22BroadcastScaleMaskLoadIffbLm2EiE11DirectStoreIffEfLi1ELi15ELi32ELi1ELb1EL9Algorithm0EEvT_T0_ll)
        /*251c*/ 	.word	0x00000000


	//----- nvinfo : EIATTR_REGCOUNT
	.align		4
.L_2206:
        /*2520*/ 	.byte	0x04, 0x2f
        /*2522*/ 	.short	(.L_2208 - .L_2207)
	.align		4
.L_2207:
        /*2524*/ 	.word	index@(_Z15SoftmaxWarpImplI22BroadcastScaleMaskLoadIffbLm2EiE11DirectStoreIffEfLi1ELi16ELi32ELi1ELb0EL9Algorithm0EEvT_T0_ll)
        /*2528*/ 	.word	0x00000031


	//----- nvinfo : EIATTR_FRAME_SIZE
	.align		4
.L_2208:
        /*252c*/ 	.byte	0x04, 0x11
        /*252e*/ 	.short	(.L_2210 - .L_2209)
	.align		4
.L_2209:
        /*2530*/ 	.word	index@($__internal_351_$__cuda_sm3x_div_rn_noftz_f32_slowpath)
        /*2534*/ 	.word	0x00000000


	//----- nvinfo : EIATTR_FRAME_SIZE
	.align		4
.L_2210:
        /*2538*/ 	.byte	0x04, 0x11
        /*253a*/ 	.short	(.L_2212 - .L_2211)
	.align		4
.L_2211:
        /*253c*/ 	.word	index@(_Z15SoftmaxWarpImplI22BroadcastScaleMaskLoadIffbLm2EiE11DirectStoreIffEfLi1ELi16ELi32ELi1ELb0EL9Algorithm0EEvT_T0_ll)
        /*2540*/ 	.word	0x00000000


	//----- nvinfo : EIATTR_REGCOUNT
	.align		4
.L_2212:
        /*2544*/ 	.byte	0x04, 0x2f
        /*2546*/ 	.short	(.L_2214 - .L_2213)
	.align		4
.L_2213:
        /*2548*/ 	.word	index@(_Z15SoftmaxWarpImplI22BroadcastScaleMaskLoadIffbLm2EiE11DirectStoreIffEfLi1ELi16ELi32ELi1ELb1EL9Algorithm0EEvT_T0_ll)
        /*254c*/ 	.word	0x0000003e


	//----- nvinfo : EIATTR_FRAME_SIZE
	.align		4
.L_2214:
        /*2550*/ 	.byte	0x04, 0x11
        /*2552*/ 	.short	(.L_2216 - .L_2215)
	.align		4
.L_2215:
        /*2554*/ 	.word	index@($__internal_350_$__cuda_sm3x_div_rn_noftz_f32_slowpath)
        /*2558*/ 	.word	0x00000000


	//----- nvinfo : EIATTR_FRAME_SIZE
	.align		4
.L_2216:
        /*255c*/ 	.byte	0x04, 0x11
        /*255e*/ 	.short	(.L_2218 - .L_2217)
	.align		4
.L_2217:
        /*2560*/ 	.word	index@(_Z15SoftmaxWarpImplI22BroadcastScaleMaskLoadIffbLm2EiE11DirectStoreIffEfLi1ELi16ELi32ELi1ELb1EL9Algorithm0EEvT_T0_ll)
        /*2564*/ 	.word	0x00000000


	//----- nvinfo : EIATTR_REGCOUNT
	.align		4
.L_2218:
        /*2568*/ 	.byte	0x04, 0x2f
        /*256a*/ 	.short	(.L_2220 - .L_2219)
	.align		4
.L_2219:
        /*256c*/ 	.word	index@(_Z15SoftmaxWarpImplI22BroadcastScaleMaskLoadIffbLm2EiE11DirectStoreIffEfLi1ELi17ELi32ELi1ELb0EL9Algorithm0EEvT_T0_ll)
        /*2570*/ 	.word	0x00000033


	//----- nvinfo : EIATTR_FRAME_SIZE
	.align		4
.L_2220:
        /*2574*/ 	.byte	0x04, 0x11
        /*2576*/ 	.short	(.L_2222 - .L_2221)
	.align		4
.L_2221:
        /*2578*/ 	.word	index@($__internal_349_$__cuda_sm3x_div_rn_noftz_f32_slowpath)
        /*257c*/ 	.word	0x00000000


	//----- nvinfo : EIATTR_FRAME_SIZE
	.align		4
.L_2222:
        /*2580*/ 	.byte	0x04, 0x11
        /*2582*/ 	.short	(.L_2224 - .L_2223)
	.align		4
.L_2223:
        /*2584*/ 	.word	index@(_Z15SoftmaxWarpImplI22BroadcastScaleMaskLoadIffbLm2EiE11DirectStoreIffEfLi1ELi17ELi32ELi1ELb0EL9Algorithm0EEvT_T0_ll)
        /*2588*/ 	.word	0x00000000


	//----- nvinfo : EIATTR_REGCOUNT
	.align		4
.L_2224:
        /*258c*/ 	.byte	0x04, 0x2f
        /*258e*/ 	.short	(.L_2226 - .L_2225)
	.align		4
.L_2225:
        /*2590*/ 	.word	index@(_Z15SoftmaxWarpImplI22BroadcastScaleMaskLoadIffbLm2EiE11DirectStoreIffEfLi1ELi17ELi32ELi1ELb1EL9Algorithm0EEvT_T0_ll)
        /*2594*/ 	.word	0x00000044


	//----- nvinfo : EIATTR_FRAME_SIZE
	.align		4
.L_2226:
        /*2598*/ 	.byte	0x04, 0x11
        /*259a*/ 	.short	(.L_2228 - .L_2227)
	.align		4
.L_2227:
        /*259c*/ 	.word	index@($__internal_348_$__cuda_sm3x_div_rn_noftz_f32_slowpath)
        /*25a0*/ 	.word	0x00000000


	//----- nvinfo : EIATTR_FRAME_SIZE
	.align		4
.L_2228:
        /*25a4*/ 	.byte	0x04, 0x11
        /*25a6*/ 	.short	(.L_2230 - .L_2229)
	.align		4
.L_2229:
        /*25a8*/ 	.word	index@(_Z15SoftmaxWarpImplI22BroadcastScaleMaskLoadIffbLm2EiE11DirectStoreIffEfLi1ELi17ELi32ELi1ELb1EL9Algorithm0EEvT_T0_ll)
        /*25ac*/ 	.word	0x00000000


	//----- nvinfo : EIATTR_REGCOUNT
	.align		4
.L_2230:
        /*25b0*/ 	.byte	0x04, 0x2f
        /*25b2*/ 	.short	(.L_2232 - .L_2231)
	.align		4
.L_2231:
        /*25b4*/ 	.word	index@(_Z15SoftmaxWarpImplI22BroadcastScaleMaskLoadIffbLm2EiE11DirectStoreIffEfLi1ELi18ELi32ELi1ELb0EL9Algorithm0EEvT_T0_ll)
        /*25b8*/ 	.word	0x00000033


	//----- nvinfo : EIATTR_FRAME_SIZE
	.align		4
.L_2232:
        /*25bc*/ 	.byte	0x04, 0x11
        /*25be*/ 	.short	(.L_2234 - .L_2233)
	.align		4
.L_2233:
        /*25c0*/ 	.word	index@($__internal_347_$__cuda_sm3x_div_rn_noftz_f32_slowpath)
        /*25c4*/ 	.word	0x00000000


	//----- nvinfo : EIATTR_FRAME_SIZE
	.align		4
.L_2234:
        /*25c8*/ 	.byte	0x04, 0x11
        /*25ca*/ 	.short	(.L_2236 - .L_2235)
	.align		4
.L_2235:
        /*25cc*/ 	.word	index@(_Z15SoftmaxWarpImplI22BroadcastScaleMaskLoadIffbLm2EiE11DirectStoreIffEfLi1ELi18ELi32ELi1ELb0EL9Algorithm0EEvT_T0_ll)
        /*25d0*/ 	.word	0x00000000


	//----- nvinfo : EIATTR_REGCOUNT
	.align		4
.L_2236:
        /*25d4*/ 	.byte	0x04, 0x2f
        /*25d6*/ 	.short	(.L_2238 - .L_2237)
	.align		4
.L_2237:
        /*25d8*/ 	.word	index@(_Z15SoftmaxWarpImplI22BroadcastScaleMaskLoadIffbLm2EiE11DirectStoreIffEfLi1ELi18ELi32ELi1ELb1EL9Algorithm0EEvT_T0_ll)
        /*25dc*/ 	.word	0x00000048


	//----- nvinfo : EIATTR_FRAME_SIZE
	.align		4
.L_2238:
        /*25e0*/ 	.byte	0x04, 0x11
        /*25e2*/ 	.short	(.L_2240 - .L_2239)
	.align		4
.L_2239:
        /*25e4*/ 	.word	index@($__internal_346_$__cuda_sm3x_div_rn_noftz_f32_slowpath)
        /*25e8*/ 	.word	0x00000000


	//----- nvinfo : EIATTR_FRAME_SIZE
	.align		4
.L_2240:
        /*25ec*/ 	.byte	0x04, 0x11
        /*25ee*/ 	.short	(.L_2242 - .L_2241)
	.align		4
.L_2241:
        /*25f0*/ 	.word	index@(_Z15SoftmaxWarpImplI22BroadcastScaleMaskLoadIffbLm2EiE11DirectStoreIffEfLi1ELi18ELi32ELi1ELb1EL9Algorithm0EEvT_T0_ll)
        /*25f4*/ 	.word	0x00000000


	//----- nvinfo : EIATTR_REGCOUNT
	.align		4
.L_2242:
        /*25f8*/ 	.byte	0x04, 0x2f
        /*25fa*/ 	.short	(.L_2244 - .L_2243)
	.align		4
.L_2243:
        /*25fc*/ 	.word	index@(_Z15SoftmaxWarpImplI22BroadcastScaleMaskLoadIffbLm2EiE11DirectStoreIffEfLi1ELi19ELi32ELi1ELb0EL9Algorithm0EEvT_T0_ll)
        /*2600*/ 	.word	0x00000033


	//----- nvinfo : EIATTR_FRAME_SIZE
	.align		4
.L_2244:
        /*2604*/ 	.byte	0x04, 0x11
        /*2606*/ 	.short	(.L_2246 - .L_2245)
	.align		4
.L_2245:
        /*2608*/ 	.word	index@($__internal_345_$__cuda_sm3x_div_rn_noftz_f32_slowpath)
        /*260c*/ 	.word	0x00000000


	//----- nvinfo : EIATTR_FRAME_SIZE
	.align		4
.L_2246:
        /*2610*/ 	.byte	0x04, 0x11
        /*2612*/ 	.short	(.L_2248 - .L_2247)
	.align		4
.L_2247:
        /*2614*/ 	.word	index@(_Z15SoftmaxWarpImplI22BroadcastScaleMaskLoadIffbLm2EiE11DirectStoreIffEfLi1ELi19ELi32ELi1ELb0EL9Algorithm0EEvT_T0_ll)
        /*2618*/ 	.word	0x00000000


	//----- nvinfo : EIATTR_REGCOUNT
	.align		4
.L_2248:
        /*261c*/ 	.byte	0x04, 0x2f
        /*261e*/ 	.short	(.L_2250 - .L_2249)
	.align		4
.L_2249:
        /*2620*/ 	.word	index@(_Z15SoftmaxWarpImplI22BroadcastScaleMaskLoadIffbLm2EiE11DirectStoreIffEfLi1ELi19ELi32ELi1ELb1EL9Algorithm0EEvT_T0_ll)
        /*2624*/ 	.word	0x00000050


	//----- nvinfo : EIATTR_FRAME_SIZE
	.align		4
.L_2250:
        /*2628*/ 	.byte	0x04, 0x11
        /*262a*/ 	.short	(.L_2252 - .L_2251)
	.align		4
.L_2251:
        /*262c*/ 	.word	index@($__internal_344_$__cuda_sm3x_div_rn_noftz_f32_slowpath)
        /*2630*/ 	.word	0x00000000


	//----- nvinfo : EIATTR_FRAME_SIZE
	.align		4
.L_2252:
        /*2634*/ 	.byte	0x04, 0x11
        /*2636*/ 	.short	(.L_2254 - .L_2253)
	.align		4
.L_2253:
        /*2638*/ 	.word	index@(_Z15SoftmaxWarpImplI22BroadcastScaleMaskLoadIffbLm2EiE11DirectStoreIffEfLi1ELi19ELi32ELi1ELb1EL9Algorithm0EEvT_T0_ll)
        /*263c*/ 	.word	0x00000000


	//----- nvinfo : EIATTR_REGCOUNT
	.align		4
.L_2254:
        /*2640*/ 	.byte	0x04, 0x2f
        /*2642*/ 	.short	(.L_2256 - .L_2255)
	.align		4
.L_2255:
        /*2644*/ 	.word	index@(_Z15SoftmaxWarpImplI22BroadcastScaleMaskLoadIffbLm2EiE11DirectStoreIffEfLi1ELi20ELi32ELi1ELb0EL9Algorithm0EEvT_T0_ll)
        /*2648*/ 	.word	0x00000039


	//----- nvinfo : EIATTR_FRAME_SIZE
	.align		4
.L_2256:
        /*264c*/ 	.byte	0x04, 0x11
        /*264e*/ 	.short	(.L_2258 - .L_2257)
	.align		4
.L_2257:
        /*2650*/ 	.word	index@($__internal_343_$__cuda_sm3x_div_rn_noftz_f32_slowpath)
        /*2654*/ 	.word	0x00000000


	//----- nvinfo : EIATTR_FRAME_SIZE
	.align		4
.L_2258:
        /*2658*/ 	.byte	0x04, 0x11
        /*265a*/ 	.short	(.L_2260 - .L_2259)
	.align		4
.L_2259:
        /*265c*/ 	.word	index@(_Z15SoftmaxWarpImplI22BroadcastScaleMaskLoadIffbLm2EiE11DirectStoreIffEfLi1ELi20ELi32ELi1ELb0EL9Algorithm0EEvT_T0_ll)
        /*2660*/ 	.word	0x00000000


	//----- nvinfo : EIATTR_REGCOUNT
	.align		4
.L_2260:
        /*2664*/ 	.byte	0x04, 0x2f
        /*2666*/ 	.short	(.L_2262 - .L_2261)
	.align		4
.L_2261:
        /*2668*/ 	.word	index@(_Z15SoftmaxWarpImplI22BroadcastScaleMaskLoadIffbLm2EiE11DirectStoreIffEfLi1ELi20ELi32ELi1ELb1EL9Algorithm0EEvT_T0_ll)
        /*266c*/ 	.word	0x00000050


	//----- nvinfo : EIATTR_FRAME_SIZE
	.align		4
.L_2262:
        /*2670*/ 	.byte	0x04, 0x11
        /*2672*/ 	.short	(.L_2264 - .L_2263)
	.align		4
.L_2263:
        /*2674*/ 	.word	index@($__internal_342_$__cuda_sm3x_div_rn_noftz_f32_slowpath)
        /*2678*/ 	.word	0x00000000


	//----- nvinfo : EIATTR_FRAME_SIZE
	.align		4
.L_2264:
        /*267c*/ 	.byte	0x04, 0x11
        /*267e*/ 	.short	(.L_2266 - .L_2265)
	.align		4
.L_2265:
        /*2680*/ 	.word	index@(_Z15SoftmaxWarpImplI22BroadcastScaleMaskLoadIffbLm2EiE11DirectStoreIffEfLi1ELi20ELi32ELi1ELb1EL9Algorithm0EEvT_T0_ll)
        /*2684*/ 	.word	0x00000000


	//----- nvinfo : EIATTR_REGCOUNT
	.align		4
.L_2266:
        /*2688*/ 	.byte	0x04, 0x2f
        /*268a*/ 	.short	(.L_2268 - .L_2267)
	.align		4
.L_2267:
        /*268c*/ 	.word	index@(_Z15SoftmaxWarpImplI22BroadcastScaleMaskLoadIffbLm2EiE11DirectStoreIffEfLi1ELi21ELi32ELi1ELb0EL9Algorithm0EEvT_T0_ll)
        /*2690*/ 	.word	0x0000003b


	//----- nvinfo : EIATTR_FRAME_SIZE
	.align		4
.L_2268:
        /*2694*/ 	.byte	0x04, 0x11
        /*2696*/ 	.short	(.L_2270 - .L_2269)
	.align		4
.L_2269:
        /*2698*/ 	.word	index@($__internal_341_$__cuda_sm3x_div_rn_noftz_f32_slowpath)
        /*269c*/ 	.word	0x00000000


	//----- nvinfo : EIATTR_FRAME_SIZE
	.align		4
.L_2270:
        /*26a0*/ 	.byte	0x04, 0x11
        /*26a2*/ 	.short	(.L_2272 - .L_2271)
	.align		4
.L_2271:
        /*26a4*/ 	.word	index@(_Z15SoftmaxWarpImplI22BroadcastScaleMaskLoadIffbLm2EiE11DirectStoreIffEfLi1ELi21ELi32ELi1ELb0EL9Algorithm0EEvT_T0_ll)
        /*26a8*/ 	.word	0x00000000


	//----- nvinfo : EIATTR_REGCOUNT
	.align		4
.L_2272:
        /*26ac*/ 	.byte	0x04, 0x2f
        /*26ae*/ 	.short	(.L_2274 - .L_2273)
	.align		4
.L_2273:
        /*26b0*/ 	.word	index@(_Z15SoftmaxWarpImplI22BroadcastScaleMaskLoadIffbLm2EiE11DirectStoreIffEfLi1ELi21ELi32ELi1ELb1EL9Algorithm0EEvT_T0_ll)
        /*26b4*/ 	.word	0x00000050


	//----- nvinfo : EIATTR_FRAME_SIZE
	.align		4
.L_2274:
        /*26b8*/ 	.byte	0x04, 0x11
        /*26ba*/ 	.short	(.L_2276 - .L_2275)
	.align		4
.L_2275:
        /*26bc*/ 	.word	index@($__internal_340_$__cuda_sm3x_div_rn_noftz_f32_slowpath)
        /*26c0*/ 	.word	0x00000000


	//----- nvinfo : EIATTR_FRAME_SIZE
	.align		4
.L_2276:
        /*26c4*/ 	.byte	0x04, 0x11
        /*26c6*/ 	.short	(.L_2278 - .L_2277)
	.align		4
.L_2277:
        /*26c8*/ 	.word	index@(_Z15SoftmaxWarpImplI22BroadcastScaleMaskLoadIffbLm2EiE11DirectStoreIffEfLi1ELi21ELi32ELi1ELb1EL9Algorithm0EEvT_T0_ll)
        /*26cc*/ 	.word	0x00000000


	//----- nvinfo : EIATTR_REGCOUNT
	.align		4
.L_2278:
        /*26d0*/ 	.byte	0x04, 0x2f
        /*26d2*/ 	.short	(.L_2280 - .L_2279)
	.align		4
.L_2279:
        /*26d4*/ 	.word	index@(_Z15SoftmaxWarpImplI22BroadcastScaleMaskLoadIffbLm2EiE11DirectStoreIffEfLi1ELi22ELi32ELi1ELb0EL9Algorithm0EEvT_T0_ll)
        /*26d8*/ 	.word	0x0000003f


	//----- nvinfo : EIATTR_FRAME_SIZE
	.align		4
.L_2280:
        /*26dc*/ 	.byte	0x04, 0x11
        /*26de*/ 	.short	(.L_2282 - .L_2281)
	.align		4
.L_2281:
        /*26e0*/ 	.word	index@($__internal_339_$__cuda_sm3x_div_rn_noftz_f32_slowpath)
        /*26e4*/ 	.word	0x00000000


	//----- nvinfo : EIATTR_FRAME_SIZE
	.align		4
.L_2282:
        /*26e8*/ 	.byte	0x04, 0x11
        /*26ea*/ 	.short	(.L_2284 - .L_2283)
	.align		4
.L_2283:
        /*26ec*/ 	.word	index@(_Z15SoftmaxWarpImplI22BroadcastScaleMaskLoadIffbLm2EiE11DirectStoreIffEfLi1ELi22ELi32ELi1ELb0EL9Algorithm0EEvT_T0_ll)
        /*26f0*/ 	.word	0x00000000


	//----- nvinfo : EIATTR_REGCOUNT
	.align		4
.L_2284:
        /*26f4*/ 	.byte	0x04, 0x2f
        /*26f6*/ 	.short	(.L_2286 - .L_2285)
	.align		4
.L_2285:
        /*26f8*/ 	.word	index@(_Z15SoftmaxWarpImplI22BroadcastScaleMaskLoadIffbLm2EiE11DirectStoreIffEfLi1ELi22ELi32ELi1ELb1EL9Algorithm0EEvT_T0_ll)
        /*26fc*/ 	.word	0x00000050


	//----- nvinfo : EIATTR_FRAME_SIZE
	.align		4
.L_2286:
        /*2700*/ 	.byte	0x04, 0x11
        /*2702*/ 	.short	(.L_2288 - .L_2287)
	.align		4
.L_2287:
        /*2704*/ 	.word	index@($__internal_338_$__cuda_sm3x_div_rn_noftz_f32_slowpath)
        /*2708*/ 	.word	0x00000000


	//----- nvinfo : EIATTR_FRAME_SIZE
	.align		4
.L_2288:
        /*270c*/ 	.byte	0x04, 0x11
        /*270e*/ 	.short	(.L_2290 - .L_2289)
	.align		4
.L_2289:
        /*2710*/ 	.word	index@(_Z15SoftmaxWarpImplI22BroadcastScaleMaskLoadIffbLm2EiE11DirectStoreIffEfLi1ELi22ELi32ELi1ELb1EL9Algorithm0EEvT_T0_ll)
        /*2714*/ 	.word	0x00000000


	//----- nvinfo : EIATTR_REGCOUNT
	.align		4
.L_2290:
        /*2718*/ 	.byte	0x04, 0x2f
        /*271a*/ 	.short	(.L_2292 - .L_2291)
	.align		4
.L_2291:
        /*271c*/ 	.word	index@(_Z15SoftmaxWarpImplI22BroadcastScaleMaskLoadIffbLm2EiE11DirectStoreIffEfLi1ELi23ELi32ELi1ELb0EL9Algorithm0EEvT_T0_ll)
        /*2720*/ 	.word	0x0000003f


	//----- nvinfo : EIATTR_FRAME_SIZE
	.align		4
.L_2292:
        /*2724*/ 	.byte	0x04, 0x11
        /*2726*/ 	.short	(.L_2294 - .L_2293)
	.align		4
.L_2293:
        /*2728*/ 	.word	index@($__internal_337_$__cuda_sm3x_div_rn_noftz_f32_slowpath)
        /*272c*/ 	.word	0x00000000


	//----- nvinfo : EIATTR_FRAME_SIZE
	.align		4
.L_2294:
        /*2730*/ 	.byte	0x04, 0x11
        /*2732*/ 	.short	(.L_2296 - .L_2295)
	.align		4
.L_2295:
        /*2734*/ 	.word	index@(_Z15SoftmaxWarpImplI22BroadcastScaleMaskLoadIffbLm2EiE11DirectStoreIffEfLi1ELi23ELi32ELi1ELb0EL9Algorithm0EEvT_T0_ll)
        /*2738*/ 	.word	0x00000000


	//----- nvinfo : EIATTR_REGCOUNT
	.align		4
.L_2296:
        /*273c*/ 	.byte	0x04, 0x2f
        /*273e*/ 	.short	(.L_2298 - .L_2297)
	.align		4
.L_2297:
        /*2740*/ 	.word	index@(_Z15SoftmaxWarpImplI22BroadcastScaleMaskLoadIffbLm2EiE11DirectStoreIffEfLi1ELi23ELi32ELi1ELb1EL9Algorithm0EEvT_T0_ll)
        /*2744*/ 	.word	0x00000050


	//----- nvinfo : EIATTR_FRAME_SIZE
	.align		4
.L_2298:
        /*2748*/ 	.byte	0x04, 0x11
        /*274a*/ 	.short	(.L_2300 - .L_2299)
	.align		4
.L_2299:
        /*274c*/ 	.word	index@($__internal_336_$__cuda_sm3x_div_rn_noftz_f32_slowpath)
        /*2750*/ 	.word	0x00000000


	//----- nvinfo : EIATTR_FRAME_SIZE
	.align		4
.L_2300:
        /*2754*/ 	.byte	0x04, 0x11
        /*2756*/ 	.short	(.L_2302 - .L_2301)
	.align		4
.L_2301:
        /*2758*/ 	.word	index@(_Z15SoftmaxWarpImplI22BroadcastScaleMaskLoadIffbLm2EiE11DirectStoreIffEfLi1ELi23ELi32ELi1ELb1EL9Algorithm0EEvT_T0_ll)
        /*275c*/ 	.word	0x00000000


	//----- nvinfo : EIATTR_REGCOUNT
	.align		4
.L_2302:
        /*2760*/ 	.byte	0x04, 0x2f
        /*2762*/ 	.short	(.L_2304 - .L_2303)
	.align		4
.L_2303:
        /*2764*/ 	.word	index@(_Z15SoftmaxWarpImplI22BroadcastScaleMaskLoadIffbLm2EiE11DirectStoreIffEfLi1ELi24ELi32ELi1ELb0EL9Algorithm0EEvT_T0_ll)
        /*2768*/ 	.word	0x00000043


	//----- nvinfo : EIATTR_FRAME_SIZE
	.align		4
.L_2304:
        /*276c*/ 	.byte	0x04, 0x11
        /*276e*/ 	.short	(.L_2306 - .L_2305)
	.align		4
.L_2305:
        /*2770*/ 	.word	index@($__internal_335_$__cuda_sm3x_div_rn_noftz_f32_slowpath)
        /*2774*/ 	.word	0x00000000


	//----- nvinfo : EIATTR_FRAME_SIZE
	.align		4
.L_2306:
        /*2778*/ 	.byte	0x04, 0x11
        /*277a*/ 	.short	(.L_2308 - .L_2307)
	.align		4
.L_2307:
        /*277c*/ 	.word	index@(_Z15SoftmaxWarpImplI22BroadcastScaleMaskLoadIffbLm2EiE11DirectStoreIffEfLi1ELi24ELi32ELi1ELb0EL9Algorithm0EEvT_T0_ll)
        /*2780*/ 	.word	0x00000000


	//----- nvinfo : EIATTR_REGCOUNT
	.align		4
.L_2308:
        /*2784*/ 	.byte	0x04, 0x2f
        /*2786*/ 	.short	(.L_2310 - .L_2309)
	.align		4
.L_2309:
        /*2788*/ 	.word	index@(_Z15SoftmaxWarpImplI22BroadcastScaleMaskLoadIffbLm2EiE11DirectStoreIffEfLi1ELi24ELi32ELi1ELb1EL9Algorithm0EEvT_T0_ll)
        /*278c*/ 	.word	0x0000004f


	//----- nvinfo : EIATTR_FRAME_SIZE
	.align		4
.L_2310:
        /*2790*/ 	.byte	0x04, 0x11
        /*2792*/ 	.short	(.L_2312 - .L_2311)
	.align		4
.L_2311:
        /*2794*/ 	.word	index@($__internal_334_$__cuda_sm3x_div_rn_noftz_f32_slowpath)
        /*2798*/ 	.word	0x00000000


	//----- nvinfo : EIATTR_FRAME_SIZE
	.align		4
.L_2312:
        /*279c*/ 	.byte	0x04, 0x11
        /*279e*/ 	.short	(.L_2314 - .L_2313)
	.align		4
.L_2313:
        /*27a0*/ 	.word	index@(_Z15SoftmaxWarpImplI22BroadcastScaleMaskLoadIffbLm2EiE11DirectStoreIffEfLi1ELi24ELi32ELi1ELb1EL9Algorithm0EEvT_T0_ll)
        /*27a4*/ 	.word	0x00000000


	//----- nvinfo : EIATTR_REGCOUNT
	.align		4
.L_2314:
        /*27a8*/ 	.byte	0x04, 0x2f
        /*27aa*/ 	.short	(.L_2316 - .L_2315)
	.align		4
.L_2315:
        /*27ac*/ 	.word	index@(_Z15SoftmaxWarpImplI22BroadcastScaleMaskLoadIffbLm2EiE11DirectStoreIffEfLi1ELi25ELi32ELi1ELb0EL9Algorithm0EEvT_T0_ll)
        /*27b0*/ 	.word	0x00000041


	//----- nvinfo : EIATTR_FRAME_SIZE
	.align		4
.L_2316:
        /*27b4*/ 	.byte	0x04, 0x11
        /*27b6*/ 	.short	(.L_2318 - .L_2317)
	.align		4
.L_2317:
        /*27b8*/ 	.word	index@($__internal_333_$__cuda_sm3x_div_rn_noftz_f32_slowpath)
        /*27bc*/ 	.word	0x00000000


	//----- nvinfo : EIATTR_FRAME_SIZE
	.align		4
.L_2318:
        /*27c0*/ 	.byte	0x04, 0x11
        /*27c2*/ 	.short	(.L_2320 - .L_2319)
	.align		4
.L_2319:
        /*27c4*/ 	.word	index@(_Z15SoftmaxWarpImplI22BroadcastScaleMaskLoadIffbLm2EiE11DirectStoreIffEfLi1ELi25ELi32ELi1ELb0EL9Algorithm0EEvT_T0_ll)
        /*27c8*/ 	.word	0x00000000


	//----- nvinfo : EIATTR_REGCOUNT
	.align		4
.L_2320:
        /*27cc*/ 	.byte	0x04, 0x2f
        /*27ce*/ 	.short	(.L_2322 - .L_2321)
	.align		4
.L_2321:
        /*27d0*/ 	.word	index@(_Z15SoftmaxWarpImplI22BroadcastScaleMaskLoadIffbLm2EiE11DirectStoreIffEfLi1ELi25ELi32ELi1ELb1EL9Algorithm0EEvT_T0_ll)
        /*27d4*/ 	.word	0x00000054


	//----- nvinfo : EIATTR_FRAME_SIZE
	.align		4
.L_2322:
        /*27d8*/ 	.byte	0x04, 0x11
        /*27da*/ 	.short	(.L_2324 - .L_2323)
	.align		4
.L_2323:
        /*27dc*/ 	.word	index@($__internal_332_$__cuda_sm3x_div_rn_noftz_f32_slowpath)
        /*27e0*/ 	.word	0x00000000


	//----- nvinfo : EIATTR_FRAME_SIZE
	.align		4
.L_2324:
        /*27e4*/ 	.byte	0x04, 0x11
        /*27e6*/ 	.short	(.L_2326 - .L_2325)
	.align		4
.L_2325:
        /*27e8*/ 	.word	index@(_Z15SoftmaxWarpImplI22BroadcastScaleMaskLoadIffbLm2EiE11DirectStoreIffEfLi1ELi25ELi32ELi1ELb1EL9Algorithm0EEvT_T0_ll)
        /*27ec*/ 	.word	0x00000000


	//----- nvinfo : EIATTR_REGCOUNT
	.align		4
.L_2326:
        /*27f0*/ 	.byte	0x04, 0x2f
        /*27f2*/ 	.short	(.L_2328 - .L_2327)
	.align		4
.L_2327:
        /*27f4*/ 	.word	index@(_Z15SoftmaxWarpImplI22BroadcastScaleMaskLoadIffbLm2EiE11DirectStoreIffEfLi1ELi26ELi32ELi1ELb0EL9Algorithm0EEvT_T0_ll)
        /*27f8*/ 	.word	0x00000045


	//----- nvinfo : EIATTR_FRAME_SIZE
	.align		4
.L_2328:
        /*27fc*/ 	.byte	0x04, 0x11
        /*27fe*/ 	.short	(.L_2330 - .L_2329)
	.align		4
.L_2329:
        /*2800*/ 	.word	index@($__internal_331_$__cuda_sm3x_div_rn_noftz_f32_slowpath)
        /*2804*/ 	.word	0x00000000


	//----- nvinfo : EIATTR_FRAME_SIZE
	.align		4
.L_2330:
        /*2808*/ 	.byte	0x04, 0x11
        /*280a*/ 	.short	(.L_2332 - .L_2331)
	.align		4
.L_2331:
        /*280c*/ 	.word	index@(_Z15SoftmaxWarpImplI22BroadcastScaleMaskLoadIffbLm2EiE11DirectStoreIffEfLi1ELi26ELi32ELi1ELb0EL9Algorithm0EEvT_T0_ll)
        /*2810*/ 	.word	0x00000000


	//----- nvinfo : EIATTR_REGCOUNT
	.align		4
.L_2332:
        /*2814*/ 	.byte	0x04, 0x2f
        /*2816*/ 	.short	(.L_2334 - .L_2333)
	.align		4
.L_2333:
        /*2818*/ 	.word	index@(_Z15SoftmaxWarpImplI22BroadcastScaleMaskLoadIffbLm2EiE11DirectStoreIffEfLi1ELi26ELi32ELi1ELb1EL9Algorithm0EEvT_T0_ll)
        /*281c*/ 	.word	0x00000058


	//----- nvinfo : EIATTR_FRAME_SIZE
	.align		4
.L_2334:
        /*2820*/ 	.byte	0x04, 0x11
        /*2822*/ 	.short	(.L_2336 - .L_2335)
	.align		4
.L_2335:
        /*2824*/ 	.word	index@($__internal_330_$__cuda_sm3x_div_rn_noftz_f32_slowpath)
        /*2828*/ 	.word	0x00000000


	//----- nvinfo : EIATTR_FRAME_SIZE
	.align		4
.L_2336:
        /*282c*/ 	.byte	0x04, 0x11
        /*282e*/ 	.short	(.L_2338 - .L_2337)
	.align		4
.L_2337:
        /*2830*/ 	.word	index@(_Z15SoftmaxWarpImplI22BroadcastScaleMaskLoadIffbLm2EiE11DirectStoreIffEfLi1ELi26ELi32ELi1ELb1EL9Algorithm0EEvT_T0_ll)
        /*2834*/ 	.word	0x00000000


	//----- nvinfo : EIATTR_REGCOUNT
	.align		4
.L_2338:
        /*2838*/ 	.byte	0x04, 0x2f
        /*283a*/ 	.short	(.L_2340 - .L_2339)
	.align		4
.L_2339:
        /*283c*/ 	.word	index@(_Z15SoftmaxWarpImplI22BroadcastScaleMaskLoadIffbLm2EiE11DirectStoreIffEfLi1ELi27ELi32ELi1ELb0EL9Algorithm0EEvT_T0_ll)
        /*2840*/ 	.word	0x00000046


	//----- nvinfo : EIATTR_FRAME_SIZE
	.align		4
.L_2340:
        /*2844*/ 	.byte	0x04, 0x11
        /*2846*/ 	.short	(.L_2342 - .L_2341)
	.align		4
.L_2341:
        /*2848*/ 	.word	index@($__internal_329_$__cuda_sm3x_div_rn_noftz_f32_slowpath)
        /*284c*/ 	.word	0x00000000


	//----- nvinfo : EIATTR_FRAME_SIZE
	.align		4
.L_2342:
        /*2850*/ 	.byte	0x04, 0x11
        /*2852*/ 	.short	(.L_2344 - .L_2343)
	.align		4
.L_2343:
        /*2854*/ 	.word	index@(_Z15SoftmaxWarpImplI22BroadcastScaleMaskLoadIffbLm2EiE11DirectStoreIffEfLi1ELi27ELi32ELi1ELb0EL9Algorithm0EEvT_T0_ll)
        /*2858*/ 	.word	0x00000000


	//----- nvinfo : EIATTR_REGCOUNT
	.align		4
.L_2344:
        /*285c*/ 	.byte	0x04, 0x2f
        /*285e*/ 	.short	(.L_2346 - .L_2345)
	.align		4
.L_2345:
        /*2860*/ 	.word	index@(_Z15SoftmaxWarpImplI22BroadcastScaleMaskLoadIffbLm2EiE11DirectStoreIffEfLi1ELi27ELi32ELi1ELb1EL9Algorithm0EEvT_T0_ll)
        /*2864*/ 	.word	0x00000058


	//----- nvinfo : EIATTR_FRAME_SIZE
	.align		4
.L_2346:
        /*2868*/ 	.byte	0x04, 0x11
        /*286a*/ 	.short	(.L_2348 - .L_2347)
	.align		4
.L_2347:
        /*286c*/ 	.word	index@($__internal_328_$__cuda_sm3x_div_rn_noftz_f32_slowpath)
        /*2870*/ 	.word	0x00000000


	//----- nvinfo : EIATTR_FRAME_SIZE
	.align		4
.L_2348:
        /*2874*/ 	.byte	0x04, 0x11
        /*2876*/ 	.short	(.L_2350 - .L_2349)
	.align		4
.L_2349:
        /*2878*/ 	.word	index@(_Z15SoftmaxWarpImplI22BroadcastScaleMaskLoadIffbLm2EiE11DirectStoreIffEfLi1ELi27ELi32ELi1ELb1EL9Algorithm0EEvT_T0_ll)
        /*287c*/ 	.word	0x00000000


	//----- nvinfo : EIATTR_REGCOUNT
	.align		4
.L_2350:
        /*2880*/ 	.byte	0x04, 0x2f
        /*2882*/ 	.short	(.L_2352 - .L_2351)
	.align		4
.L_2351:
        /*2884*/ 	.word	index@(_Z15SoftmaxWarpImplI22BroadcastScaleMaskLoadIffbLm2EiE11DirectStoreIffEfLi1ELi28ELi32ELi1ELb0EL9Algorithm0EEvT_T0_ll)
        /*2888*/ 	.word	0x0000004b


	//----- nvinfo : EIATTR_FRAME_SIZE
	.align		4
.L_2352:
        /*288c*/ 	.byte	0x04, 0x11
        /*288e*/ 	.short	(.L_2354 - .L_2353)
	.align		4
.L_2353:
        /*2890*/ 	.word	index@($__internal_327_$__cuda_sm3x_div_rn_noftz_f32_slowpath)
        /*2894*/ 	.word	0x00000000


	//----- nvinfo : EIATTR_FRAME_SIZE
	.align		4
.L_2354:
        /*2898*/ 	.byte	0x04, 0x11
        /*289a*/ 	.short	(.L_2356 - .L_2355)
	.align		4
.L_2355:
        /*289c*/ 	.word	index@(_Z15SoftmaxWarpImplI22BroadcastScaleMaskLoadIffbLm2EiE11DirectStoreIffEfLi1ELi28ELi32ELi1ELb0EL9Algorithm0EEvT_T0_ll)
        /*28a0*/ 	.word	0x00000000


	//----- nvinfo : EIATTR_REGCOUNT
	.align		4
.L_2356:
        /*28a4*/ 	.byte	0x04, 0x2f
        /*28a6*/ 	.short	(.L_2358 - .L_2357)
	.align		4
.L_2357:
        /*28a8*/ 	.word	index@(_Z15SoftmaxWarpImplI22BroadcastScaleMaskLoadIffbLm2EiE11DirectStoreIffEfLi1ELi28ELi32ELi1ELb1EL9Algorithm0EEvT_T0_ll)
        /*28ac*/ 	.word	0x00000060


	//----- nvinfo : EIATTR_FRAME_SIZE
	.align		4
.L_2358:
        /*28b0*/ 	.byte	0x04, 0x11
        /*28b2*/ 	.short	(.L_2360 - .L_2359)
	.align		4
.L_2359:
        /*28b4*/ 	.word	index@($__internal_326_$__cuda_sm3x_div_rn_noftz_f32_slowpath)
        /*28b8*/ 	.word	0x00000000


	//----- nvinfo : EIATTR_FRAME_SIZE
	.align		4
.L_2360:
        /*28bc*/ 	.byte	0x04, 0x11
        /*28be*/ 	.short	(.L_2362 - .L_2361)
	.align		4
.L_2361:
        /*28c0*/ 	.word	index@(_Z15SoftmaxWarpImplI22BroadcastScaleMaskLoadIffbLm2EiE11DirectStoreIffEfLi1ELi28ELi32ELi1ELb1EL9Algorithm0EEvT_T0_ll)
        /*28c4*/ 	.word	0x00000000


	//----- nvinfo : EIATTR_REGCOUNT
	.align		4
.L_2362:
        /*28c8*/ 	.byte	0x04, 0x2f
        /*28ca*/ 	.short	(.L_2364 - .L_2363)
	.align		4
.L_2363:
        /*28cc*/ 	.word	index@(_Z15SoftmaxWarpImplI22BroadcastScaleMaskLoadIffbLm2EiE11DirectStoreIffEfLi1ELi29ELi32ELi1ELb0EL9Algorithm0EEvT_T0_ll)
        /*28d0*/ 	.word	0x0000004b


	//----- nvinfo : EIATTR_FRAME_SIZE
	.align		4
.L_2364:
        /*28d4*/ 	.byte	0x04, 0x11
        /*28d6*/ 	.short	(.L_2366 - .L_2365)
	.align		4
.L_2365:
        /*28d8*/ 	.word	index@($__internal_325_$__cuda_sm3x_div_rn_noftz_f32_slowpath)
        /*28dc*/ 	.word	0x00000000


	//----- nvinfo : EIATTR_FRAME_SIZE
	.align		4
.L_2366:
        /*28e0*/ 	.byte	0x04, 0x11
        /*28e2*/ 	.short	(.L_2368 - .L_2367)
	.align		4
.L_2367:
        /*28e4*/ 	.word	index@(_Z15SoftmaxWarpImplI22BroadcastScaleMaskLoadIffbLm2EiE11DirectStoreIffEfLi1ELi29ELi32ELi1ELb0EL9Algorithm0EEvT_T0_ll)
        /*28e8*/ 	.word	0x00000000


	//----- nvinfo : EIATTR_REGCOUNT
	.align		4
.L_2368:
        /*28ec*/ 	.byte	0x04, 0x2f
        /*28ee*/ 	.short	(.L_2370 - .L_2369)
	.align		4
.L_2369:
        /*28f0*/ 	.word	index@(_Z15SoftmaxWarpImplI22BroadcastScaleMaskLoadIffbLm2EiE11DirectStoreIffEfLi1ELi29ELi32ELi1ELb1EL9Algorithm0EEvT_T0_ll)
        /*28f4*/ 	.word	0x00000060


	//----- nvinfo : EIATTR_FRAME_SIZE
	.align		4
.L_2370:
        /*28f8*/ 	.byte	0x04, 0x11
        /*28fa*/ 	.short	(.L_2372 - .L_2371)
	.align		4
.L_2371:
        /*28fc*/ 	.word	index@($__internal_324_$__cuda_sm3x_div_rn_noftz_f32_slowpath)
        /*2900*/ 	.word	0x00000000


	//----- nvinfo : EIATTR_FRAME_SIZE
	.align		4
.L_2372:
        /*2904*/ 	.byte	0x04, 0x11
        /*2906*/ 	.short	(.L_2374 - .L_2373)
	.align		4
.L_2373:
        /*2908*/ 	.word	index@(_Z15SoftmaxWarpImplI22BroadcastScaleMaskLoadIffbLm2EiE11DirectStoreIffEfLi1ELi29ELi32ELi1ELb1EL9Algorithm0EEvT_T0_ll)
        /*290c*/ 	.word	0x00000000


	//----- nvinfo : EIATTR_REGCOUNT
	.align		4
.L_2374:
        /*2910*/ 	.byte	0x04, 0x2f
        /*2912*/ 	.short	(.L_2376 - .L_2375)
	.align		4
.L_2375:
        /*2914*/ 	.word	index@(_Z15SoftmaxWarpImplI22BroadcastScaleMaskLoadIffbLm2EiE11DirectStoreIffEfLi1ELi30ELi32ELi1ELb0EL9Algorithm0EEvT_T0_ll)
        /*2918*/ 	.word	0x0000004f


	//----- nvinfo : EIATTR_FRAME_SIZE
	.align		4
.L_2376:
        /*291c*/ 	.byte	0x04, 0x11
        /*291e*/ 	.short	(.L_2378 - .L_2377)
	.align		4
.L_2377:
        /*2920*/ 	.word	index@($__internal_323_$__cuda_sm3x_div_rn_noftz_f32_slowpath)
        /*2924*/ 	.word	0x00000000


	//----- nvinfo : EIATTR_FRAME_SIZE
	.align		4
.L_2378:
        /*2928*/ 	.byte	0x04, 0x11
        /*292a*/ 	.short	(.L_2380 - .L_2379)
	.align		4
.L_2379:
        /*292c*/ 	.word	index@(_Z15SoftmaxWarpImplI22BroadcastScaleMaskLoadIffbLm2EiE11DirectStoreIffEfLi1ELi30ELi32ELi1ELb0EL9Algorithm0EEvT_T0_ll)
        /*2930*/ 	.word	0x00000000


	//----- nvinfo : EIATTR_REGCOUNT
	.align		4
.L_2380:
        /*2934*/ 	.byte	0x04, 0x2f
        /*2936*/ 	.short	(.L_2382 - .L_2381)
	.align		4
.L_2381:
        /*2938*/ 	.word	index@(_Z15SoftmaxWarpImplI22BroadcastScaleMaskLoadIffbLm2EiE11DirectStoreIffEfLi1ELi30ELi32ELi1ELb1EL9Algorithm0EEvT_T0_ll)
        /*293c*/ 	.word	0x00000060


	//----- nvinfo : EIATTR_FRAME_SIZE
	.align		4
.L_2382:
        /*2940*/ 	.byte	0x04, 0x11
        /*2942*/ 	.short	(.L_2384 - .L_2383)
	.align		4
.L_2383:
        /*2944*/ 	.word	index@($__internal_322_$__cuda_sm3x_div_rn_noftz_f32_slowpath)
        /*2948*/ 	.word	0x00000000


	//----- nvinfo : EIATTR_FRAME_SIZE
	.align		4
.L_2384:
        /*294c*/ 	.byte	0x04, 0x11
        /*294e*/ 	.short	(.L_2386 - .L_2385)
	.align		4
.L_2385:
        /*2950*/ 	.word	index@(_Z15SoftmaxWarpImplI22BroadcastScaleMaskLoadIffbLm2EiE11DirectStoreIffEfLi1ELi30ELi32ELi1ELb1EL9Algorithm0EEvT_T0_ll)
        /*2954*/ 	.word	0x00000000


	//----- nvinfo : EIATTR_REGCOUNT
	.align		4
.L_2386:
        /*2958*/ 	.byte	0x04, 0x2f
        /*295a*/ 	.short	(.L_2388 - .L_2387)
	.align		4
.L_2387:
        /*295c*/ 	.word	index@(_Z15SoftmaxWarpImplI22BroadcastScaleMaskLoadIffbLm2EiE11DirectStoreIffEfLi1ELi31ELi32ELi1ELb0EL9Algorithm0EEvT_T0_ll)
        /*2960*/ 	.word	0x0000004f


	//----- nvinfo : EIATTR_FRAME_SIZE
	.align		4
.L_2388:
        /*2964*/ 	.byte	0x04, 0x11
        /*2966*/ 	.short	(.L_2390 - .L_2389)
	.align		4
.L_2389:
        /*2968*/ 	.word	index@($__internal_321_$__cuda_sm3x_div_rn_noftz_f32_slowpath)
        /*296c*/ 	.word	0x00000000


	//----- nvinfo : EIATTR_FRAME_SIZE
	.align		4
.L_2390:
        /*2970*/ 	.byte	0x04, 0x11
        /*2972*/ 	.short	(.L_2392 - .L_2391)
	.align		4
.L_2391:
        /*2974*/ 	.word	index@(_Z15SoftmaxWarpImplI22BroadcastScaleMaskLoadIffbLm2EiE11DirectStoreIffEfLi1ELi31ELi32ELi1ELb0EL9Algorithm0EEvT_T0_ll)
        /*2978*/ 	.word	0x00000000


	//----- nvinfo : EIATTR_REGCOUNT
	.align		4
.L_2392:
        /*297c*/ 	.byte	0x04, 0x2f
        /*297e*/ 	.short	(.L_2394 - .L_2393)
	.align		4
.L_2393:
        /*2980*/ 	.word	index@(_Z15SoftmaxWarpImplI22BroadcastScaleMaskLoadIffbLm2EiE11DirectStoreIffEfLi1ELi31ELi32ELi1ELb1EL9Algorithm0EEvT_T0_ll)
        /*2984*/ 	.word	0x0000004f


	//----- nvinfo : EIATTR_FRAME_SIZE
	.align		4
.L_2394:
        /*2988*/ 	.byte	0x04, 0x11
        /*298a*/ 	.short	(.L_2396 - .L_2395)
	.align		4
.L_2395:
        /*298c*/ 	.word	index@($__internal_320_$__cuda_sm3x_div_rn_noftz_f32_slowpath)
        /*2990*/ 	.word	0x00000000


	//----- nvinfo : EIATTR_FRAME_SIZE
	.align		4
.L_2396:
        /*2994*/ 	.byte	0x04, 0x11
        /*2996*/ 	.short	(.L_2398 - .L_2397)
	.align		4
.L_2397:
        /*2998*/ 	.word	index@(_Z15SoftmaxWarpImplI22BroadcastScaleMaskLoadIffbLm2EiE11DirectStoreIffEfLi1ELi31ELi32ELi1ELb1EL9Algorithm0EEvT_T0_ll)
        /*299c*/ 	.word	0x00000000


	//----- nvinfo : EIATTR_REGCOUNT
	.align		4
.L_2398:
        /*29a0*/ 	.byte	0x04, 0x2f
        /*29a2*/ 	.short	(.L_2400 - .L_2399)
	.align		4
.L_2399:
        /*29a4*/ 	.word	index@(_Z15SoftmaxWarpImplI22BroadcastScaleMaskLoadIffbLm2EiE11DirectStoreIffEfLi1ELi32ELi32ELi1ELb0EL9Algorithm0EEvT_T0_ll)
        /*29a8*/ 	.word	0x0000005b


	//----- nvinfo : EIATTR_FRAME_SIZE
	.align		4
.L_2400:
        /*29ac*/ 	.byte	0x04, 0x11
        /*29ae*/ 	.short	(.L_2402 - .L_2401)
	.align		4
.L_2401:
        /*29b0*/ 	.word	index@($__internal_319_$__cuda_sm3x_div_rn_noftz_f32_slowpath)
        /*29b4*/ 	.word	0x00000000


	//----- nvinfo : EIATTR_FRAME_SIZE
	.align		4
.L_2402:
        /*29b8*/ 	.byte	0x04, 0x11
        /*29ba*/ 	.short	(.L_2404 - .L_2403)
	.align		4
.L_2403:
        /*29bc*/ 	.word	index@(_Z15SoftmaxWarpImplI22BroadcastScaleMaskLoadIffbLm2EiE11DirectStoreIffEfLi1ELi32ELi32ELi1ELb0EL9Algorithm0EEvT_T0_ll)
        /*29c0*/ 	.word	0x00000000


	//----- nvinfo : EIATTR_REGCOUNT
	.align		4
.L_2404:
        /*29c4*/ 	.byte	0x04, 0x2f
        /*29c6*/ 	.short	(.L_2406 - .L_2405)
	.align		4
.L_2405:
        /*29c8*/ 	.word	index@(_Z15SoftmaxWarpImplI22BroadcastScaleMaskLoadIffbLm2EiE11DirectStoreIffEfLi1ELi32ELi32ELi1ELb1EL9Algorithm0EEvT_T0_ll)
        /*29cc*/ 	.word	0x00000073


	//----- nvinfo : EIATTR_FRAME_SIZE
	.align		4
.L_2406:
        /*29d0*/ 	.byte	0x04, 0x11
        /*29d2*/ 	.short	(.L_2408 - .L_2407)
	.align		4
.L_2407:
        /*29d4*/ 	.word	index@($__internal_318_$__cuda_sm3x_div_rn_noftz_f32_slowpath)
        /*29d8*/ 	.word	0x00000000


	//----- nvinfo : EIATTR_FRAME_SIZE
	.align		4
.L_2408:
        /*29dc*/ 	.byte	0x04, 0x11
        /*29de*/ 	.short	(.L_2410 - .L_2409)
	.align		4
.L_2409:
        /*29e0*/ 	.word	index@(_Z15SoftmaxWarpImplI22BroadcastScaleMaskLoadIffbLm2EiE11DirectStoreIffEfLi1ELi32ELi32ELi1ELb1EL9Algorithm0EEvT_T0_ll)
        /*29e4*/ 	.word	0x00000000


	//----- nvinfo : EIATTR_REGCOUNT
	.align		4
.L_2410:
        /*29e8*/ 	.byte	0x04, 0x2f
        /*29ea*/ 	.short	(.L_2412 - .L_2411)
	.align		4
.L_2411:
        /*29ec*/ 	.word	index@(_Z20SoftmaxBlockSMemImplI22BroadcastScaleMaskLoadIffbLm2EiE11DirectStoreIffEfLi2ELi128EL9Algorithm0EEvT_T0_ll)
        /*29f0*/ 	.word	0x00000025


	//----- nvinfo : EIATTR_FRAME_SIZE
	.align		4
.L_2412:
        /*29f4*/ 	.byte	0x04, 0x11
        /*29f6*/ 	.short	(.L_2414 - .L_2413)
	.align		4
.L_2413:
        /*29f8*/ 	.word	index@($__internal_317_$__cuda_sm3x_div_rn_noftz_f32_slowpath)
        /*29fc*/ 	.word	0x00000000


	//----- nvinfo : EIATTR_FRAME_SIZE
	.align		4
.L_2414:
        /*2a00*/ 	.byte	0x04, 0x11
        /*2a02*/ 	.short	(.L_2416 - .L_2415)
	.align		4
.L_2415:
        /*2a04*/ 	.word	index@(_Z20SoftmaxBlockSMemImplI22BroadcastScaleMaskLoadIffbLm2EiE11DirectStoreIffEfLi2ELi128EL9Algorithm0EEvT_T0_ll)
        /*2a08*/ 	.word	0x00000000


	//----- nvinfo : EIATTR_REGCOUNT
	.align		4
.L_2416:
        /*2a0c*/ 	.byte	0x04, 0x2f
        /*2a0e*/ 	.short	(.L_2418 - .L_2417)
	.align		4
.L_2417:
        /*2a10*/ 	.word	index@(_Z20SoftmaxBlockSMemImplI22BroadcastScaleMaskLoadIffbLm2EiE11DirectStoreIffEfLi2ELi1024EL9Algorithm0EEvT_T0_ll)
        /*2a14*/ 	.word	0x00000024


	//----- nvinfo : EIATTR_FRAME_SIZE
	.align		4
.L_2418:
        /*2a18*/ 	.byte	0x04, 0x11
        /*2a1a*/ 	.short	(.L_2420 - .L_2419)
	.align		4
.L_2419:
        /*2a1c*/ 	.word	index@($__internal_316_$__cuda_sm3x_div_rn_noftz_f32_slowpath)
        /*2a20*/ 	.word	0x00000000


	//----- nvinfo : EIATTR_FRAME_SIZE
	.align		4
.L_2420:
        /*2a24*/ 	.byte	0x04, 0x11
        /*2a26*/ 	.short	(.L_2422 - .L_2421)
	.align		4
.L_2421:
        /*2a28*/ 	.word	index@(_Z20SoftmaxBlockSMemImplI22BroadcastScaleMaskLoadIffbLm2EiE11DirectStoreIffEfLi2ELi1024EL9Algorithm0EEvT_T0_ll)
        /*2a2c*/ 	.word	0x00000000


	//----- nvinfo : EIATTR_REGCOUNT
	.align		4
.L_2422:
        /*2a30*/ 	.byte	0x04, 0x2f
        /*2a32*/ 	.short	(.L_2424 - .L_2423)
	.align		4
.L_2423:
        /*2a34*/ 	.word	index@(_Z20SoftmaxBlockSMemImplI22BroadcastScaleMaskLoadIffbLm2EiE11DirectStoreIffEfLi2ELi512EL9Algorithm0EEvT_T0_ll)
        /*2a38*/ 	.word	0x00000024


	//----- nvinfo : EIATTR_FRAME_SIZE
	.align		4
.L_2424:
        /*2a3c*/ 	.byte	0x04, 0x11
        /*2a3e*/ 	.short	(.L_2426 - .L_2425)
	.align		4
.L_2425:
        /*2a40*/ 	.word	index@($__internal_315_$__cuda_sm3x_div_rn_noftz_f32_slowpath)
        /*2a44*/ 	.word	0x00000000


	//----- nvinfo : EIATTR_FRAME_SIZE
	.align		4
.L_2426:
        /*2a48*/ 	.byte	0x04, 0x11
        /*2a4a*/ 	.short	(.L_2428 - .L_2427)
	.align		4
.L_2427:
        /*2a4c*/ 	.word	index@(_Z20SoftmaxBlockSMemImplI22BroadcastScaleMaskLoadIffbLm2EiE11DirectStoreIffEfLi2ELi512EL9Algorithm0EEvT_T0_ll)
        /*2a50*/ 	.word	0x00000000


	//----- nvinfo : EIATTR_REGCOUNT
	.align		4
.L_2428:
        /*2a54*/ 	.byte	0x04, 0x2f
        /*2a56*/ 	.short	(.L_2430 - .L_2429)
	.align		4
.L_2429:
        /*2a58*/ 	.word	index@(_Z20SoftmaxBlockSMemImplI22BroadcastScaleMaskLoadIffbLm2EiE11DirectStoreIffEfLi2ELi256EL9Algorithm0EEvT_T0_ll)
        /*2a5c*/ 	.word	0x00000025


	//----- nvinfo : EIATTR_FRAME_SIZE
	.align		4
.L_2430:
        /*2a60*/ 	.byte	0x04, 0x11
        /*2a62*/ 	.short	(.L_2432 - .L_2431)
	.align		4
.L_2431:
        /*2a64*/ 	.word	index@($__internal_314_$__cuda_sm3x_div_rn_noftz_f32_slowpath)
        /*2a68*/ 	.word	0x00000000


	//----- nvinfo : EIATTR_FRAME_SIZE
	.align		4
.L_2432:
        /*2a6c*/ 	.byte	0x04, 0x11
        /*2a6e*/ 	.short	(.L_2434 - .L_2433)
	.align		4
.L_2433:
        /*2a70*/ 	.word	index@(_Z20SoftmaxBlockSMemImplI22BroadcastScaleMaskLoadIffbLm2EiE11DirectStoreIffEfLi2ELi256EL9Algorithm0EEvT_T0_ll)
        /*2a74*/ 	.word	0x00000000


	//----- nvinfo : EIATTR_REGCOUNT
	.align		4
.L_2434:
        /*2a78*/ 	.byte	0x04, 0x2f
        /*2a7a*/ 	.short	(.L_2436 - .L_2435)
	.align		4
.L_2435:
        /*2a7c*/ 	.word	index@(_Z20SoftmaxBlockSMemImplI22BroadcastScaleMaskLoadIffbLm2EiE11DirectStoreIffEfLi1ELi128EL9Algorithm0EEvT_T0_ll)
        /*2a80*/ 	.word	0x00000025


	//----- nvinfo : EIATTR_FRAME_SIZE
	.align		4
.L_2436:
        /*2a84*/ 	.byte	0x04, 0x11
        /*2a86*/ 	.short	(.L_2438 - .L_2437)
	.align		4
.L_2437:
        /*2a88*/ 	.word	index@($__internal_313_$__cuda_sm3x_div_rn_noftz_f32_slowpath)
        /*2a8c*/ 	.word	0x00000000


	//----- nvinfo : EIATTR_FRAME_SIZE
	.align		4
.L_2438:
        /*2a90*/ 	.byte	0x04, 0x11
        /*2a92*/ 	.short	(.L_2440 - .L_2439)
	.align		4
.L_2439:
        /*2a94*/ 	.word	index@(_Z20SoftmaxBlockSMemImplI22BroadcastScaleMaskLoadIffbLm2EiE11DirectStoreIffEfLi1ELi128EL9Algorithm0EEvT_T0_ll)
        /*2a98*/ 	.word	0x00000000


	//----- nvinfo : EIATTR_REGCOUNT
	.align		4
.L_2440:
        /*2a9c*/ 	.byte	0x04, 0x2f
        /*2a9e*/ 	.short	(.L_2442 - .L_2441)
	.align		4
.L_2441:
        /*2aa0*/ 	.word	index@(_Z20SoftmaxBlockSMemImplI22BroadcastScaleMaskLoadIffbLm2EiE11DirectStoreIffEfLi1ELi1024EL9Algorithm0EEvT_T0_ll)
        /*2aa4*/ 	.word	0x00000025


	//----- nvinfo : EIATTR_FRAME_SIZE
	.align		4
.L_2442:
        /*2aa8*/ 	.byte	0x04, 0x11
        /*2aaa*/ 	.short	(.L_2444 - .L_2443)
	.align		4
.L_2443:
        /*2aac*/ 	.word	index@($__internal_312_$__cuda_sm3x_div_rn_noftz_f32_slowpath)
        /*2ab0*/ 	.word	0x00000000


	//----- nvinfo : EIATTR_FRAME_SIZE
	.align		4
.L_2444:
        /*2ab4*/ 	.byte	0x04, 0x11
        /*2ab6*/ 	.short	(.L_2446 - .L_2445)
	.align		4
.L_2445:
        /*2ab8*/ 	.word	index@(_Z20SoftmaxBlockSMemImplI22BroadcastScaleMaskLoadIffbLm2EiE11DirectStoreIffEfLi1ELi1024EL9Algorithm0EEvT_T0_ll)
        /*2abc*/ 	.word	0x00000000


	//----- nvinfo : EIATTR_REGCOUNT
	.align		4
.L_2446:
        /*2ac0*/ 	.byte	0x04, 0x2f
        /*2ac2*/ 	.short	(.L_2448 - .L_2447)
	.align		4
.L_2447:
        /*2ac4*/ 	.word	index@(_Z20SoftmaxBlockSMemImplI22BroadcastScaleMaskLoadIffbLm2EiE11DirectStoreIffEfLi1ELi512EL9Algorithm0EEvT_T0_ll)
        /*2ac8*/ 	.word	0x00000025


	//----- nvinfo : EIATTR_FRAME_SIZE
	.align		4
.L_2448:
        /*2acc*/ 	.byte	0x04, 0x11
        /*2ace*/ 	.short	(.L_2450 - .L_2449)
	.align		4
.L_2449:
        /*2ad0*/ 	.word	index@($__internal_311_$__cuda_sm3x_div_rn_noftz_f32_slowpath)
        /*2ad4*/ 	.word	0x00000000


	//----- nvinfo : EIATTR_FRAME_SIZE
	.align		4
.L_2450:
        /*2ad8*/ 	.byte	0x04, 0x11
        /*2ada*/ 	.short	(.L_2452 - .L_2451)
	.align		4
.L_2451:
        /*2adc*/ 	.word	index@(_Z20SoftmaxBlockSMemImplI22BroadcastScaleMaskLoadIffbLm2EiE11DirectStoreIffEfLi1ELi512EL9Algorithm0EEvT_T0_ll)
        /*2ae0*/ 	.word	0x00000000


	//----- nvinfo : EIATTR_REGCOUNT
	.align		4
.L_2452:
        /*2ae4*/ 	.byte	0x04, 0x2f
        /*2ae6*/ 	.short	(.L_2454 - .L_2453)
	.align		4
.L_2453:
        /*2ae8*/ 	.word	index@(_Z20SoftmaxBlockSMemImplI22BroadcastScaleMaskLoadIffbLm2EiE11DirectStoreIffEfLi1ELi256EL9Algorithm0EEvT_T0_ll)
        /*2aec*/ 	.word	0x00000025


	//----- nvinfo : EIATTR_FRAME_SIZE
	.align		4
.L_2454:
        /*2af0*/ 	.byte	0x04, 0x11
        /*2af2*/ 	.short	(.L_2456 - .L_2455)
	.align		4
.L_2455:
        /*2af4*/ 	.word	index@($__internal_310_$__cuda_sm3x_div_rn_noftz_f32_slowpath)
        /*2af8*/ 	.word	0x00000000


	//----- nvinfo : EIATTR_FRAME_SIZE
	.align		4
.L_2456:
        /*2afc*/ 	.byte	0x04, 0x11
        /*2afe*/ 	.short	(.L_2458 - .L_2457)
	.align		4
.L_2457:
        /*2b00*/ 	.word	index@(_Z20SoftmaxBlockSMemImplI22BroadcastScaleMaskLoadIffbLm2EiE11DirectStoreIffEfLi1ELi256EL9Algorithm0EEvT_T0_ll)
        /*2b04*/ 	.word	0x00000000


	//----- nvinfo : EIATTR_REGCOUNT
	.align		4
.L_2458:
        /*2b08*/ 	.byte	0x04, 0x2f
        /*2b0a*/ 	.short	(.L_2460 - .L_2459)
	.align		4
.L_2459:
        /*2b0c*/ 	.word	index@(_Z24SoftmaxBlockUncachedImplI22BroadcastScaleMaskLoadIffbLm2EiE11DirectStoreIffEfLi2ELi1024EL9Algorithm0EEvT_T0_ll)
        /*2b10*/ 	.word	0x0000002d


	//----- nvinfo : EIATTR_FRAME_SIZE
	.align		4
.L_2460:
        /*2b14*/ 	.byte	0x04, 0x11
        /*2b16*/ 	.short	(.L_2462 - .L_2461)
	.align		4
.L_2461:
        /*2b18*/ 	.word	index@($__internal_309_$__cuda_sm3x_div_rn_noftz_f32_slowpath)
        /*2b1c*/ 	.word	0x00000000


	//----- nvinfo : EIATTR_FRAME_SIZE
	.align		4
.L_2462:
        /*2b20*/ 	.byte	0x04, 0x11
        /*2b22*/ 	.short	(.L_2464 - .L_2463)
	.align		4
.L_2463:
        /*2b24*/ 	.word	index@(_Z24SoftmaxBlockUncachedImplI22BroadcastScaleMaskLoadIffbLm2EiE11DirectStoreIffEfLi2ELi1024EL9Algorithm0EEvT_T0_ll)
        /*2b28*/ 	.word	0x00000000


	//----- nvinfo : EIATTR_REGCOUNT
	.align		4
.L_2464:
        /*2b2c*/ 	.byte	0x04, 0x2f
        /*2b2e*/ 	.short	(.L_2466 - .L_2465)
	.align		4
.L_2465:
        /*2b30*/ 	.word	index@(_Z24SoftmaxBlockUncachedImplI22BroadcastScaleMaskLoadIffbLm2EiE11DirectStoreIffEfLi1ELi1024EL9Algorithm0EEvT_T0_ll)
        /*2b34*/ 	.word	0x00000020


	//----- nvinfo : EIATTR_FRAME_SIZE
	.align		4
.L_2466:
        /*2b38*/ 	.byte	0x04, 0x11
        /*2b3a*/ 	.short	(.L_2468 - .L_2467)
	.align		4
.L_2467:
        /*2b3c*/ 	.word	index@($__internal_308_$__cuda_sm3x_div_rn_noftz_f32_slowpath)
        /*2b40*/ 	.word	0x00000000


	//----- nvinfo : EIATTR_FRAME_SIZE
	.align		4
.L_2468:
        /*2b44*/ 	.byte	0x04, 0x11
        /*2b46*/ 	.short	(.L_2470 - .L_2469)
	.align		4
.L_2469:
        /*2b48*/ 	.word	index@(_Z24SoftmaxBlockUncachedImplI22BroadcastScaleMaskLoadIffbLm2EiE11DirectStoreIffEfLi1ELi1024EL9Algorithm0EEvT_T0_ll)
        /*2b4c*/ 	.word	0x00000000


	//----- nvinfo : EIATTR_REGCOUNT
	.align		4
.L_2470:
        /*2b50*/ 	.byte	0x04, 0x2f
        /*2b52*/ 	.short	(.L_2472 - .L_2471)
	.align		4
.L_2471:
        /*2b54*/ 	.word	index@(_Z15SoftmaxWarpImplI22BroadcastScaleMaskLoadIffbLm3EiE11DirectStoreIffEfLi2ELi2ELi1ELi2ELb0EL9Algorithm0EEvT_T0_ll)
        /*2b58*/ 	.word	0x00000021


	//----- nvinfo : EIATTR_FRAME_SIZE
	.align		4
.L_2472:
        /*2b5c*/ 	.byte	0x04, 0x11
        /*2b5e*/ 	.short	(.L_2474 - .L_2473)
	.align		4
.L_2473:
        /*2b60*/ 	.word	index@($__internal_307_$__cuda_sm3x_div_rn_noftz_f32_slowpath)
        /*2b64*/ 	.word	0x00000000


	//----- nvinfo : EIATTR_FRAME_SIZE
	.align		4
.L_2474:
        /*2b68*/ 	.byte	0x04, 0x11
        /*2b6a*/ 	.short	(.L_2476 - .L_2475)
	.align		4
.L_2475:
        /*2b6c*/ 	.word	index@(_Z15SoftmaxWarpImplI22BroadcastScaleMaskLoadIffbLm3EiE11DirectStoreIffEfLi2ELi2ELi1ELi2ELb0EL9Algorithm0EEvT_T0_ll)
        /*2b70*/ 	.word	0x00000000


	//----- nvinfo : EIATTR_REGCOUNT
	.align		4
.L_2476:
        /*2b74*/ 	.byte	0x04, 0x2f
        /*2b76*/ 	.short	(.L_2478 - .L_2477)
	.align		4
.L_2477:
        /*2b78*/ 	.word	index@(_Z15SoftmaxWarpImplI22BroadcastScaleMaskLoadIffbLm3EiE11DirectStoreIffEfLi2ELi2ELi1ELi2ELb1EL9Algorithm0EEvT_T0_ll)
        /*2b7c*/ 	.word	0x0000001f


	//----- nvinfo : EIATTR_FRAME_SIZE
	.align		4
.L_2478:
        /*2b80*/ 	.byte	0x04, 0x11
        /*2b82*/ 	.short	(.L_2480 - .L_2479)
	.align		4
.L_2479:
        /*2b84*/ 	.word	index@($__internal_306_$__cuda_sm3x_div_rn_noftz_f32_slowpath)
        /*2b88*/ 	.word	0x00000000


	//----- nvinfo : EIATTR_FRAME_SIZE
	.align		4
.L_2480:
        /*2b8c*/ 	.byte	0x04, 0x11
        /*2b8e*/ 	.short	(.L_2482 - .L_2481)
	.align		4
.L_2481:
        /*2b90*/ 	.word	index@(_Z15SoftmaxWarpImplI22BroadcastScaleMaskLoadIffbLm3EiE11DirectStoreIffEfLi2ELi2ELi1ELi2ELb1EL9Algorithm0EEvT_T0_ll)
        /*2b94*/ 	.word	0x00000000


	//----- nvinfo : EIATTR_REGCOUNT
	.align		4
.L_2482:
        /*2b98*/ 	.byte	0x04, 0x2f
        /*2b9a*/ 	.short	(.L_2484 - .L_2483)
	.align		4
.L_2483:
        /*2b9c*/ 	.word	index@(_Z15SoftmaxWarpImplI22BroadcastScaleMaskLoadIffbLm3EiE11DirectStoreIffEfLi2ELi2ELi1ELi1ELb0EL9Algorithm0EEvT_T0_ll)
        /*2ba0*/ 	.word	0x0000001e


	//----- nvinfo : EIATTR_FRAME_SIZE
	.align		4
.L_2484:
        /*2ba4*/ 	.byte	0x04, 0x11
        /*2ba6*/ 	.short	(.L_2486 - .L_2485)
	.align		4
.L_2485:
        /*2ba8*/ 	.word	index@($__internal_305_$__cuda_sm3x_div_rn_noftz_f32_slowpath)
        /*2bac*/ 	.word	0x00000000


	//----- nvinfo : EIATTR_FRAME_SIZE
	.align		4
.L_2486:
        /*2bb0*/ 	.byte	0x04, 0x11
        /*2bb2*/ 	.short	(.L_2488 - .L_2487)
	.align		4
.L_2487:
        /*2bb4*/ 	.word	index@(_Z15SoftmaxWarpImplI22BroadcastScaleMaskLoadIffbLm3EiE11DirectStoreIffEfLi2ELi2ELi1ELi1ELb0EL9Algorithm0EEvT_T0_ll)
        /*2bb8*/ 	.word	0x00000000


	//----- nvinfo : EIATTR_REGCOUNT
	.align		4
.L_2488:
        /*2bbc*/ 	.byte	0x04, 0x2f
        /*2bbe*/ 	.short	(.L_2490 - .L_2489)
	.align		4
.L_2489:
        /*2bc0*/ 	.word	index@(_Z15SoftmaxWarpImplI22BroadcastScaleMaskLoadIffbLm3EiE11DirectStoreIffEfLi2ELi2ELi1ELi1ELb1EL9Algorithm0EEvT_T0_ll)
        /*2bc4*/ 	.word	0x0000001e


	//----- nvinfo : EIATTR_FRAME_SIZE
	.align		4
.L_2490:
        /*2bc8*/ 	.byte	0x04, 0x11
        /*2bca*/ 	.short	(.L_2492 - .L_2491)
	.align		4
.L_2491:
        /*2bcc*/ 	.word	index@($__internal_304_$__cuda_sm3x_div_rn_noftz_f32_slowpath)
        /*2bd0*/ 	.word	0x00000000


	//----- nvinfo : EIATTR_FRAME_SIZE
	.align		4
.L_2492:
        /*2bd4*/ 	.byte	0x04, 0x11
        /*2bd6*/ 	.short	(.L_2494 - .L_2493)
	.align		4
.L_2493:
        /*2bd8*/ 	.word	index@(_Z15SoftmaxWarpImplI22BroadcastScaleMaskLoadIffbLm3EiE11DirectStoreIffEfLi2ELi2ELi1ELi1ELb1EL9Algorithm0EEvT_T0_ll)
        /*2bdc*/ 	.word	0x00000000


	//----- nvinfo : EIATTR_REGCOUNT
	.align		4
.L_2494:
        /*2be0*/ 	.byte	0x04, 0x2f
        /*2be2*/ 	.short	(.L_2496 - .L_2495)
	.align		4
.L_2495:
        /*2be4*/ 	.word	index@(_Z15SoftmaxWarpImplI22BroadcastScaleMaskLoadIffbLm3EiE11DirectStoreIffEfLi2ELi2ELi2ELi2ELb0EL9Algorithm0EEvT_T0_ll)
        /*2be8*/ 	.word	0x00000023


	//----- nvinfo : EIATTR_FRAME_SIZE
	.align		4
.L_2496:
        /*2bec*/ 	.byte	0x04, 0x11
        /*2bee*/ 	.short	(.L_2498 - .L_2497)
	.align		4
.L_2497:
        /*2bf0*/ 	.word	index@($__internal_303_$__cuda_sm3x_div_rn_noftz_f32_slowpath)
        /*2bf4*/ 	.word	0x00000000


	//----- nvinfo : EIATTR_FRAME_SIZE
	.align		4
.L_2498:
        /*2bf8*/ 	.byte	0x04, 0x11
        /*2bfa*/ 	.short	(.L_2500 - .L_2499)
	.align		4
.L_2499:
        /*2bfc*/ 	.word	index@(_Z15SoftmaxWarpImplI22BroadcastScaleMaskLoadIffbLm3EiE11DirectStoreIffEfLi2ELi2ELi2ELi2ELb0EL9Algorithm0EEvT_T0_ll)
        /*2c00*/ 	.word	0x00000000


	//----- nvinfo : EIATTR_REGCOUNT
	.align		4
.L_2500:
        /*2c04*/ 	.byte	0x04, 0x2f
        /*2c06*/ 	.short	(.L_2502 - .L_2501)
	.align		4
.L_2501:
        /*2c08*/ 	.word	index@(_Z15SoftmaxWarpImplI22BroadcastScaleMaskLoadIffbLm3EiE11DirectStoreIffEfLi2ELi2ELi2ELi2ELb1EL9Algorithm0EEvT_T0_ll)
        /*2c0c*/ 	.word	0x00000020


	//----- nvinfo : EIATTR_FRAME_SIZE
	.align		4
.L_2502:
        /*2c10*/ 	.byte	0x04, 0x11
        /*2c12*/ 	.short	(.L_2504 - .L_2503)
	.align		4
.L_2503:
        /*2c14*/ 	.word	index@($__internal_302_$__cuda_sm3x_div_rn_noftz_f32_slowpath)
        /*2c18*/ 	.word	0x00000000


	//----- nvinfo : EIATTR_FRAME_SIZE
	.align		4
.L_2504:
        /*2c1c*/ 	.byte	0x04, 0x11
        /*2c1e*/ 	.short	(.L_2506 - .L_2505)
	.align		4
.L_2505:
        /*2c20*/ 	.word	index@(_Z15SoftmaxWarpImplI22BroadcastScaleMaskLoadIffbLm3EiE11DirectStoreIffEfLi2ELi2ELi2ELi2ELb1EL9Algorithm0EEvT_T0_ll)
        /*2c24*/ 	.word	0x00000000


	//----- nvinfo : EIATTR_REGCOUNT
	.align		4
.L_2506:
        /*2c28*/ 	.byte	0x04, 0x2f
        /*2c2a*/ 	.short	(.L_2508 - .L_2507)
	.align		4
.L_2507:
        /*2c2c*/ 	.word	index@(_Z15SoftmaxWarpImplI22BroadcastScaleMaskLoadIffbLm3EiE11DirectStoreIffEfLi2ELi2ELi2ELi1ELb0EL9Algorithm0EEvT_T0_ll)
        /*2c30*/ 	.word	0x0000001e


	//----- nvinfo : EIATTR_FRAME_SIZE
	.align		4
.L_2508:
        /*2c34*/ 	.byte	0x04, 0x11
        /*2c36*/ 	.short	(.L_2510 - .L_2509)
	.align		4
.L_2509:
        /*2c38*/ 	.word	index@($__internal_301_$__cuda_sm3x_div_rn_noftz_f32_slowpath)
        /*2c3c*/ 	.word	0x00000000


	//----- nvinfo : EIATTR_FRAME_SIZE
	.align		4
.L_2510:
        /*2c40*/ 	.byte	0x04, 0x11
        /*2c42*/ 	.short	(.L_2512 - .L_2511)
	.align		4
.L_2511:
        /*2c44*/ 	.word	index@(_Z15SoftmaxWarpImplI22BroadcastScaleMaskLoadIffbLm3EiE11DirectStoreIffEfLi2ELi2ELi2ELi1ELb0EL9Algorithm0EEvT_T0_ll)
        /*2c48*/ 	.word	0x00000000


	//----- nvinfo : EIATTR_REGCOUNT
	.align		4
.L_2512:
        /*2c4c*/ 	.byte	0x04, 0x2f
        /*2c4e*/ 	.short	(.L_2514 - .L_2513)
	.align		4
.L_2513:
        /*2c50*/ 	.word	index@(_Z15SoftmaxWarpImplI22BroadcastScaleMaskLoadIffbLm3EiE11DirectStoreIffEfLi2ELi2ELi2ELi1ELb1EL9Algorithm0EEvT_T0_ll)
        /*2c54*/ 	.word	0x0000001e


	//----- nvinfo : EIATTR_FRAME_SIZE
	.align		4
.L_2514:
        /*2c58*/ 	.byte	0x04, 0x11
        /*2c5a*/ 	.short	(.L_2516 - .L_2515)
	.align		4
.L_2515:
        /*2c5c*/ 	.word	index@($__internal_300_$__cuda_sm3x_div_rn_noftz_f32_slowpath)
        /*2c60*/ 	.word	0x00000000


	//----- nvinfo : EIATTR_FRAME_SIZE
	.align		4
.L_2516:
        /*2c64*/ 	.byte	0x04, 0x11
        /*2c66*/ 	.short	(.L_2518 - .L_2517)
	.align		4
.L_2517:
        /*2c68*/ 	.word	index@(_Z15SoftmaxWarpImplI22BroadcastScaleMaskLoadIffbLm3EiE11DirectStoreIffEfLi2ELi2ELi2ELi1ELb1EL9Algorithm0EEvT_T0_ll)
        /*2c6c*/ 	.word	0x00000000


	//----- nvinfo : EIATTR_REGCOUNT
	.align		4
.L_2518:
        /*2c70*/ 	.byte	0x04, 0x2f
        /*2c72*/ 	.short	(.L_2520 - .L_2519)
	.align		4
.L_2519:
        /*2c74*/ 	.word	index@(_Z15SoftmaxWarpImplI22BroadcastScaleMaskLoadIffbLm3EiE11DirectStoreIffEfLi2ELi2ELi4ELi2ELb0EL9Algorithm0EEvT_T0_ll)
        /*2c78*/ 	.word	0x00000023


	//----- nvinfo : EIATTR_FRAME_SIZE
	.align		4
.L_2520:
        /*2c7c*/ 	.byte	0x04, 0x11
        /*2c7e*/ 	.short	(.L_2522 - .L_2521)
	.align		4
.L_2521:
        /*2c80*/ 	.word	index@($__internal_299_$__cuda_sm3x_div_rn_noftz_f32_slowpath)
        /*2c84*/ 	.word	0x00000000


	//----- nvinfo : EIATTR_FRAME_SIZE
	.align		4
.L_2522:
        /*2c88*/ 	.byte	0x04, 0x11
        /*2c8a*/ 	.short	(.L_2524 - .L_2523)
	.align		4
.L_2523:
        /*2c8c*/ 	.word	index@(_Z15SoftmaxWarpImplI22BroadcastScaleMaskLoadIffbLm3EiE11DirectStoreIffEfLi2ELi2ELi4ELi2ELb0EL9Algorithm0EEvT_T0_ll)
        /*2c90*/ 	.word	0x00000000


	//----- nvinfo : EIATTR_REGCOUNT
	.align		4
.L_2524:
        /*2c94*/ 	.byte	0x04, 0x2f
        /*2c96*/ 	.short	(.L_2526 - .L_2525)
	.align		4
.L_2525:
        /*2c98*/ 	.word	index@(_Z15SoftmaxWarpImplI22BroadcastScaleMaskLoadIffbLm3EiE11DirectStoreIffEfLi2ELi2ELi4ELi2ELb1EL9Algorithm0EEvT_T0_ll)
        /*2c9c*/ 	.word	0x00000020


	//----- nvinfo : EIATTR_FRAME_SIZE
	.align		4
.L_2526:
        /*2ca0*/ 	.byte	0x04, 0x11
        /*2ca2*/ 	.short	(.L_2528 - .L_2527)
	.align		4
.L_2527:
        /*2ca4*/ 	.word	index@($__internal_298_$__cuda_sm3x_div_rn_noftz_f32_slowpath)
        /*2ca8*/ 	.word	0x00000000


	//----- nvinfo : EIATTR_FRAME_SIZE
	.align		4
.L_2528:
        /*2cac*/ 	.byte	0x04, 0x11
        /*2cae*/ 	.short	(.L_2530 - .L_2529)
	.align		4
.L_2529:
        /*2cb0*/ 	.word	index@(_Z15SoftmaxWarpImplI22BroadcastScaleMaskLoadIffbLm3EiE11DirectStoreIffEfLi2ELi2ELi4ELi2ELb1EL9Algorithm0EEvT_T0_ll)
        /*2cb4*/ 	.word	0x00000000


	//----- nvinfo : EIATTR_REGCOUNT
	.align		4
.L_2530:
        /*2cb8*/ 	.byte	0x04, 0x2f
        /*2cba*/ 	.short	(.L_2532 - .L_2531)
	.align		4
.L_2531:
        /*2cbc*/ 	.word	index@(_Z15SoftmaxWarpImplI22BroadcastScaleMaskLoadIffbLm3EiE11DirectStoreIffEfLi2ELi2ELi4ELi1ELb0EL9Algorithm0EEvT_T0_ll)
        /*2cc0*/ 	.word	0x0000001e


	//----- nvinfo : EIATTR_FRAME_SIZE
	.align		4
.L_2532:
        /*2cc4*/ 	.byte	0x04, 0x11
        /*2cc6*/ 	.short	(.L_2534 - .L_2533)
	.align		4
.L_2533:
        /*2cc8*/ 	.word	index@($__internal_297_$__cuda_sm3x_div_rn_noftz_f32_slowpath)
        /*2ccc*/ 	.word	0x00000000


	//----- nvinfo : EIATTR_FRAME_SIZE
	.align		4
.L_2534:
        /*2cd0*/ 	.byte	0x04, 0x11
        /*2cd2*/ 	.short	(.L_2536 - .L_2535)
	.align		4
.L_2535:
        /*2cd4*/ 	.word	index@(_Z15SoftmaxWarpImplI22BroadcastScaleMaskLoadIffbLm3EiE11DirectStoreIffEfLi2ELi2ELi4ELi1ELb0EL9Algorithm0EEvT_T0_ll)
        /*2cd8*/ 	.word	0x00000000


	//----- nvinfo : EIATTR_REGCOUNT
	.align		4
.L_2536:
        /*2cdc*/ 	.byte	0x04, 0x2f
        /*2cde*/ 	.short	(.L_2538 - .L_2537)
	.align		4
.L_2537:
        /*2ce0*/ 	.word	index@(_Z15SoftmaxWarpImplI22BroadcastScaleMaskLoadIffbLm3EiE11DirectStoreIffEfLi2ELi2ELi4ELi1ELb1EL9Algorithm0EEvT_T0_ll)
        /*2ce4*/ 	.word	0x0000001e


	//----- nvinfo : EIATTR_FRAME_SIZE
	.align		4
.L_2538:
        /*2ce8*/ 	.byte	0x04, 0x11
        /*2cea*/ 	.short	(.L_2540 - .L_2539)
	.align		4
.L_2539:
        /*2cec*/ 	.word	index@($__internal_296_$__cuda_sm3x_div_rn_noftz_f32_slowpath)
        /*2cf0*/ 	.word	0x00000000


	//----- nvinfo : EIATTR_FRAME_SIZE
	.align		4
.L_2540:
        /*2cf4*/ 	.byte	0x04, 0x11
        /*2cf6*/ 	.short	(.L_2542 - .L_2541)
	.align		4
.L_2541:
        /*2cf8*/ 	.word	index@(_Z15SoftmaxWarpImplI22BroadcastScaleMaskLoadIffbLm3EiE11DirectStoreIffEfLi2ELi2ELi4ELi1ELb1EL9Algorithm0EEvT_T0_ll)
        /*2cfc*/ 	.word	0x00000000


	//----- nvinfo : EIATTR_REGCOUNT
	.align		4
.L_2542:
        /*2d00*/ 	.byte	0x04, 0x2f
        /*2d02*/ 	.short	(.L_2544 - .L_2543)
	.align		4
.L_2543:
        /*2d04*/ 	.word	index@(_Z15SoftmaxWarpImplI22BroadcastScaleMaskLoadIffbLm3EiE11DirectStoreIffEfLi2ELi2ELi8ELi2ELb0EL9Algorithm0EEvT_T0_ll)
        /*2d08*/ 	.word	0x00000023


	//----- nvinfo : EIATTR_FRAME_SIZE
	.align		4
.L_2544:
        /*2d0c*/ 	.byte	0x04, 0x11
        /*2d0e*/ 	.short	(.L_2546 - .L_2545)
	.align		4
.L_2545:
        /*2d10*/ 	.word	index@($__internal_295_$__cuda_sm3x_div_rn_noftz_f32_slowpath)
        /*2d14*/ 	.word	0x00000000


	//----- nvinfo : EIATTR_FRAME_SIZE
	.align		4
.L_2546:
        /*2d18*/ 	.byte	0x04, 0x11
        /*2d1a*/ 	.short	(.L_2548 - .L_2547)
	.align		4
.L_2547:
        /*2d1c*/ 	.word	index@(_Z15SoftmaxWarpImplI22BroadcastScaleMaskLoadIffbLm3EiE11DirectStoreIffEfLi2ELi2ELi8ELi2ELb0EL9Algorithm0EEvT_T0_ll)
        /*2d20*/ 	.word	0x00000000


	//----- nvinfo : EIATTR_REGCOUNT
	.align		4
.L_2548:
        /*2d24*/ 	.byte	0x04, 0x2f
        /*2d26*/ 	.short	(.L_2550 - .L_2549)
	.align		4
.L_2549:
        /*2d28*/ 	.word	index@(_Z15SoftmaxWarpImplI22BroadcastScaleMaskLoadIffbLm3EiE11DirectStoreIffEfLi2ELi2ELi8ELi2ELb1EL9Algorithm0EEvT_T0_ll)
        /*2d2c*/ 	.word	0x0000001f


	//----- nvinfo : EIATTR_FRAME_SIZE
	.align		4
.L_2550:
        /*2d30*/ 	.byte	0x04, 0x11
        /*2d32*/ 	.short	(.L_2552 - .L_2551)
	.align		4
.L_2551:
        /*2d34*/ 	.word	index@($__internal_294_$__cuda_sm3x_div_rn_noftz_f32_slowpath)
        /*2d38*/ 	.word	0x00000000


	//----- nvinfo : EIATTR_FRAME_SIZE
	.align		4
.L_2552:
        /*2d3c*/ 	.byte	0x04, 0x11
        /*2d3e*/ 	.short	(.L_2554 - .L_2553)
	.align		4
.L_2553:
        /*2d40*/ 	.word	index@(_Z15SoftmaxWarpImplI22BroadcastScaleMaskLoadIffbLm3EiE11DirectStoreIffEfLi2ELi2ELi8ELi2ELb1EL9Algorithm0EEvT_T0_ll)
        /*2d44*/ 	.word	0x00000000


	//----- nvinfo : EIATTR_REGCOUNT
	.align		4
.L_2554:
        /*2d48*/ 	.byte	0x04, 0x2f
        /*2d4a*/ 	.short	(.L_2556 - .L_2555)
	.align		4
.L_2555:
        /*2d4c*/ 	.word	index@(_Z15SoftmaxWarpImplI22BroadcastScaleMaskLoadIffbLm3EiE11DirectStoreIffEfLi2ELi2ELi8ELi1ELb0EL9Algorithm0EEvT_T0_ll)
        /*2d50*/ 	.word	0x0000001f


	//----- nvinfo : EIATTR_FRAME_SIZE
	.align		4
.L_2556:
        /*2d54*/ 	.byte	0x04, 0x11
        /*2d56*/ 	.short	(.L_2558 - .L_2557)
	.align		4
.L_2557:
        /*2d58*/ 	.word	index@($__internal_293_$__cuda_sm3x_div_rn_noftz_f32_slowpath)
        /*2d5c*/ 	.word	0x00000000


	//----- nvinfo : EIATTR_FRAME_SIZE
	.align		4
.L_2558:
        /*2d60*/ 	.byte	0x04, 0x11
        /*2d62*/ 	.short	(.L_2560 - .L_2559)
	.align		4
.L_2559:
        /*2d64*/ 	.word	index@(_Z15SoftmaxWarpImplI22BroadcastScaleMaskLoadIffbLm3EiE11DirectStoreIffEfLi2ELi2ELi8ELi1ELb0EL9Algorithm0EEvT_T0_ll)
        /*2d68*/ 	.word	0x00000000


	//----- nvinfo : EIATTR_REGCOUNT
	.align		4
.L_2560:
        /*2d6c*/ 	.byte	0x04, 0x2f
        /*2d6e*/ 	.short	(.L_2562 - .L_2561)
	.align		4
.L_2561:
        /*2d70*/ 	.word	index@(_Z15SoftmaxWarpImplI22BroadcastScaleMaskLoadIffbLm3EiE11DirectStoreIffEfLi2ELi2ELi8ELi1ELb1EL9Algorithm0EEvT_T0_ll)
        /*2d74*/ 	.word	0x0000001f


	//----- nvinfo : EIATTR_FRAME_SIZE
	.align		4
.L_2562:
        /*2d78*/ 	.byte	0x04, 0x11
        /*2d7a*/ 	.short	(.L_2564 - .L_2563)
	.align		4
.L_2563:
        /*2d7c*/ 	.word	index@($__internal_292_$__cuda_sm3x_div_rn_noftz_f32_slowpath)
        /*2d80*/ 	.word	0x00000000


	//----- nvinfo : EIATTR_FRAME_SIZE
	.align		4
.L_2564:
        /*2d84*/ 	.byte	0x04, 0x11
        /*2d86*/ 	.short	(.L_2566 - .L_2565)
	.align		4
.L_2565:
        /*2d88*/ 	.word	index@(_Z15SoftmaxWarpImplI22BroadcastScaleMaskLoadIffbLm3EiE11DirectStoreIffEfLi2ELi2ELi8ELi1ELb1EL9Algorithm0EEvT_T0_ll)
        /*2d8c*/ 	.word	0x00000000


	//----- nvinfo : EIATTR_REGCOUNT
	.align		4
.L_2566:
        /*2d90*/ 	.byte	0x04, 0x2f
        /*2d92*/ 	.short	(.L_2568 - .L_2567)
	.align		4
.L_2567:
        /*2d94*/ 	.word	index@(_Z15SoftmaxWarpImplI22BroadcastScaleMaskLoadIffbLm3EiE11DirectStoreIffEfLi2ELi2ELi16ELi2ELb0EL9Algorithm0EEvT_T0_ll)
        /*2d98*/ 	.word	0x00000023


	//----- nvinfo : EIATTR_FRAME_SIZE
	.align		4
.L_2568:
        /*2d9c*/ 	.byte	0x04, 0x11
        /*2d9e*/ 	.short	(.L_2570 - .L_2569)
	.align		4
.L_2569:
        /*2da0*/ 	.word	index@($__internal_291_$__cuda_sm3x_div_rn_noftz_f32_slowpath)
        /*2da4*/ 	.word	0x00000000


	//----- nvinfo : EIATTR_FRAME_SIZE
	.align		4
.L_2570:
        /*2da8*/ 	.byte	0x04, 0x11
        /*2daa*/ 	.short	(.L_2572 - .L_2571)
	.align		4
.L_2571:
        /*2dac*/ 	.word	index@(_Z15SoftmaxWarpImplI22BroadcastScaleMaskLoadIffbLm3EiE11DirectStoreIffEfLi2ELi2ELi16ELi2ELb0EL9Algorithm0EEvT_T0_ll)
        /*2db0*/ 	.word	0x00000000


	//----- nvinfo : EIATTR_REGCOUNT
	.align		4
.L_2572:
        /*2db4*/ 	.byte	0x04, 0x2f
        /*2db6*/ 	.short	(.L_2574 - .L_2573)
	.align		4
.L_2573:
        /*2db8*/ 	.word	index@(_Z15SoftmaxWarpImplI22BroadcastScaleMaskLoadIffbLm3EiE11DirectStoreIffEfLi2ELi2ELi16ELi2ELb1EL9Algorithm0EEvT_T0_ll)
        /*2dbc*/ 	.word	0x00000020


	//----- nvinfo : EIATTR_FRAME_SIZE
	.align		4
.L_2574:
        /*2dc0*/ 	.byte	0x04, 0x11
        /*2dc2*/ 	.short	(.L_2576 - .L_2575)
	.align		4
.L_2575:
        /*2dc4*/ 	.word	index@($__internal_290_$__cuda_sm3x_div_rn_noftz_f32_slowpath)
        /*2dc8*/ 	.word	0x00000000


	//----- nvinfo : EIATTR_FRAME_SIZE
	.align		4
.L_2576:
        /*2dcc*/ 	.byte	0x04, 0x11
        /*2dce*/ 	.short	(.L_2578 - .L_2577)
	.align		4
.L_2577:
        /*2dd0*/ 	.word	index@(_Z15SoftmaxWarpImplI22BroadcastScaleMaskLoadIffbLm3EiE11DirectStoreIffEfLi2ELi2ELi16ELi2ELb1EL9Algorithm0EEvT_T0_ll)
        /*2dd4*/ 	.word	0x00000000


	//----- nvinfo : EIATTR_REGCOUNT
	.align		4
.L_2578:
        /*2dd8*/ 	.byte	0x04, 0x2f
        /*2dda*/ 	.short	(.L_2580 - .L_2579)
	.align		4
.L_2579:
        /*2ddc*/ 	.word	index@(_Z15SoftmaxWarpImplI22BroadcastScaleMaskLoadIffbLm3EiE11DirectStoreIffEfLi2ELi2ELi16ELi1ELb0EL9Algorithm0EEvT_T0_ll)
        /*2de0*/ 	.word	0x0000001f


	//----- nvinfo : EIATTR_FRAME_SIZE
	.align		4
.L_2580:
        /*2de4*/ 	.byte	0x04, 0x11
        /*2de6*/ 	.short	(.L_2582 - .L_2581)
	.align		4
.L_2581:
        /*2de8*/ 	.word	index@($__internal_289_$__cuda_sm3x_div_rn_noftz_f32_slowpath)
        /*2dec*/ 	.word	0x00000000


	//----- nvinfo : EIATTR_FRAME_SIZE
	.align		4
.L_2582:
        /*2df0*/ 	.byte	0x04, 0x11
        /*2df2*/ 	.short	(.L_2584 - .L_2583)
	.align		4
.L_2583:
        /*2df4*/ 	.word	index@(_Z15SoftmaxWarpImplI22BroadcastScaleMaskLoadIffbLm3EiE11DirectStoreIffEfLi2ELi2ELi16ELi1ELb0EL9Algorithm0EEvT_T0_ll)
        /*2df8*/ 	.word	0x00000000


	//----- nvinfo : EIATTR_REGCOUNT
	.align		4
.L_2584:
        /*2dfc*/ 	.byte	0x04, 0x2f
        /*2dfe*/ 	.short	(.L_2586 - .L_2585)
	.align		4
.L_2585:
        /*2e00*/ 	.word	index@(_Z15SoftmaxWarpImplI22BroadcastScaleMaskLoadIffbLm3EiE11DirectStoreIffEfLi2ELi2ELi16ELi1ELb1EL9Algorithm0EEvT_T0_ll)
        /*2e04*/ 	.word	0x0000001f


	//----- nvinfo : EIATTR_FRAME_SIZE
	.align		4
.L_2586:
        /*2e08*/ 	.byte	0x04, 0x11
        /*2e0a*/ 	.short	(.L_2588 - .L_2587)
	.align		4
.L_2587:
        /*2e0c*/ 	.word	index@($__internal_288_$__cuda_sm3x_div_rn_noftz_f32_slowpath)
        /*2e10*/ 	.word	0x00000000


	//----- nvinfo : EIATTR_FRAME_SIZE
	.align		4
.L_2588:
        /*2e14*/ 	.byte	0x04, 0x11
        /*2e16*/ 	.short	(.L_2590 - .L_2589)
	.align		4
.L_2589:
        /*2e18*/ 	.word	index@(_Z15SoftmaxWarpImplI22BroadcastScaleMaskLoadIffbLm3EiE11DirectStoreIffEfLi2ELi2ELi16ELi1ELb1EL9Algorithm0EEvT_T0_ll)
        /*2e1c*/ 	.word	0x00000000


	//----- nvinfo : EIATTR_REGCOUNT
	.align		4
.L_2590:
        /*2e20*/ 	.byte	0x04, 0x2f
        /*2e22*/ 	.short	(.L_2592 - .L_2591)
	.align		4
.L_2591:
        /*2e24*/ 	.word	index@(_Z15SoftmaxWarpImplI22BroadcastScaleMaskLoadIffbLm3EiE11DirectStoreIffEfLi2ELi2ELi32ELi2ELb0EL9Algorithm0EEvT_T0_ll)
        /*2e28*/ 	.word	0x00000023


	//----- nvinfo : EIATTR_FRAME_SIZE
	.align		4
.L_2592:
        /*2e2c*/ 	.byte	0x04, 0x11
        /*2e2e*/ 	.short	(.L_2594 - .L_2593)
	.align		4
.L_2593:
        /*2e30*/ 	.word	index@($__internal_287_$__cuda_sm3x_div_rn_noftz_f32_slowpath)
        /*2e34*/ 	.word	0x00000000


	//----- nvinfo : EIATTR_FRAME_SIZE
	.align		4
.L_2594:
        /*2e38*/ 	.byte	0x04, 0x11
        /*2e3a*/ 	.short	(.L_2596 - .L_2595)
	.align		4
.L_2595:
        /*2e3c*/ 	.word	index@(_Z15SoftmaxWarpImplI22BroadcastScaleMaskLoadIffbLm3EiE11DirectStoreIffEfLi2ELi2ELi32ELi2ELb0EL9Algorithm0EEvT_T0_ll)
        /*2e40*/ 	.word	0x00000000


	//----- nvinfo : EIATTR_REGCOUNT
	.align		4
.L_2596:
        /*2e44*/ 	.byte	0x04, 0x2f
        /*2e46*/ 	.short	(.L_2598 - .L_2597)
	.align		4
.L_2597:
        /*2e48*/ 	.word	index@(_Z15SoftmaxWarpImplI22BroadcastScaleMaskLoadIffbLm3EiE11DirectStoreIffEfLi2ELi2ELi32ELi2ELb1EL9Algorithm0EEvT_T0_ll)
        /*2e4c*/ 	.word	0x00000020


	//----- nvinfo : EIATTR_FRAME_SIZE
	.align		4
.L_2598:
        /*2e50*/ 	.byte	0x04, 0x11
        /*2e52*/ 	.short	(.L_2600 - .L_2599)
	.align		4
.L_2599:
        /*2e54*/ 	.word	index@($__internal_286_$__cuda_sm3x_div_rn_noftz_f32_slowpath)
        /*2e58*/ 	.word	0x00000000


	//----- nvinfo : EIATTR_FRAME_SIZE
	.align		4
.L_2600:
        /*2e5c*/ 	.byte	0x04, 0x11
        /*2e5e*/ 	.short	(.L_2602 - .L_2601)
	.align		4
.L_2601:
        /*2e60*/ 	.word	index@(_Z15SoftmaxWarpImplI22BroadcastScaleMaskLoadIffbLm3EiE11DirectStoreIffEfLi2ELi2ELi32ELi2ELb1EL9Algorithm0EEvT_T0_ll)
        /*2e64*/ 	.word	0x00000000


	//----- nvinfo : EIATTR_REGCOUNT
	.align		4
.L_2602:
        /*2e68*/ 	.byte	0x04, 0x2f
        /*2e6a*/ 	.short	(.L_2604 - .L_2603)
	.align		4
.L_2603:
        /*2e6c*/ 	.word	index@(_Z15SoftmaxWarpImplI22BroadcastScaleMaskLoadIffbLm3EiE11DirectStoreIffEfLi2ELi2ELi32ELi1ELb0EL9Algorithm0EEvT_T0_ll)
        /*2e70*/ 	.word	0x0000001f


	//----- nvinfo : EIATTR_FRAME_SIZE
	.align		4
.L_2604:
        /*2e74*/ 	.byte	0x04, 0x11
        /*2e76*/ 	.short	(.L_2606 - .L_2605)
	.align		4
.L_2605:
        /*2e78*/ 	.word	index@($__internal_285_$__cuda_sm3x_div_rn_noftz_f32_slowpath)
        /*2e7c*/ 	.word	0x00000000


	//----- nvinfo : EIATTR_FRAME_SIZE
	.align		4
.L_2606:
        /*2e80*/ 	.byte	0x04, 0x11
        /*2e82*/ 	.short	(.L_2608 - .L_2607)
	.align		4
.L_2607:
        /*2e84*/ 	.word	index@(_Z15SoftmaxWarpImplI22BroadcastScaleMaskLoadIffbLm3EiE11DirectStoreIffEfLi2ELi2ELi32ELi1ELb0EL9Algorithm0EEvT_T0_ll)
        /*2e88*/ 	.word	0x00000000


	//----- nvinfo : EIATTR_REGCOUNT
	.align		4
.L_2608:
        /*2e8c*/ 	.byte	0x04, 0x2f
        /*2e8e*/ 	.short	(.L_2610 - .L_2609)
	.align		4
.L_2609:
        /*2e90*/ 	.word	index@(_Z15SoftmaxWarpImplI22BroadcastScaleMaskLoadIffbLm3EiE11DirectStoreIffEfLi2ELi2ELi32ELi1ELb1EL9Algorithm0EEvT_T0_ll)
        /*2e94*/ 	.word	0x0000001f


	//----- nvinfo : EIATTR_FRAME_SIZE
	.align		4
.L_2610:
        /*2e98*/ 	.byte	0x04, 0x11
        /*2e9a*/ 	.short	(.L_2612 - .L_2611)
	.align		4
.L_2611:
        /*2e9c*/ 	.word	index@($__internal_284_$__cuda_sm3x_div_rn_noftz_f32_slowpath)
        /*2ea0*/ 	.word	0x00000000


	//----- nvinfo : EIATTR_FRAME_SIZE
	.align		4
.L_2612:
        /*2ea4*/ 	.byte	0x04, 0x11
        /*2ea6*/ 	.short	(.L_2614 - .L_2613)
	.align		4
.L_2613:
        /*2ea8*/ 	.word	index@(_Z15SoftmaxWarpImplI22BroadcastScaleMaskLoadIffbLm3EiE11DirectStoreIffEfLi2ELi2ELi32ELi1ELb1EL9Algorithm0EEvT_T0_ll)
        /*2eac*/ 	.word	0x00000000


	//----- nvinfo : EIATTR_REGCOUNT
	.align		4
.L_2614:
        /*2eb0*/ 	.byte	0x04, 0x2f
        /*2eb2*/ 	.short	(.L_2616 - .L_2615)
	.align		4
.L_2615:
        /*2eb4*/ 	.word	index@(_Z15SoftmaxWarpImplI22BroadcastScaleMaskLoadIffbLm3EiE11DirectStoreIffEfLi2ELi4ELi32ELi1ELb0EL9Algorithm0EEvT_T0_ll)
        /*2eb8*/ 	.word	0x00000020


	//----- nvinfo : EIATTR_FRAME_SIZE
	.align		4
.L_2616:
        /*2ebc*/ 	.byte	0x04, 0x11
        /*2ebe*/ 	.short	(.L_2618 - .L_2617)
	.align		4
.L_2617:
        /*2ec0*/ 	.word	index@($__internal_283_$__cuda_sm3x_div_rn_noftz_f32_slowpath)
        /*2ec4*/ 	.word	0x00000000


	//----- nvinfo : EIATTR_FRAME_SIZE
	.align		4
.L_2618:
        /*2ec8*/ 	.byte	0x04, 0x11
        /*2eca*/ 	.short	(.L_2620 - .L_2619)
	.align		4
.L_2619:
        /*2ecc*/ 	.word	index@(_Z15SoftmaxWarpImplI22BroadcastScaleMaskLoadIffbLm3EiE11DirectStoreIffEfLi2ELi4ELi32ELi1ELb0EL9Algorithm0EEvT_T0_ll)
        /*2ed0*/ 	.word	0x00000000


	//----- nvinfo : EIATTR_REGCOUNT
	.align		4
.L_2620:
        /*2ed4*/ 	.byte	0x04, 0x2f
        /*2ed6*/ 	.short	(.L_2622 - .L_2621)
	.align		4
.L_2621:
        /*2ed8*/ 	.word	index@(_Z15SoftmaxWarpImplI22BroadcastScaleMaskLoadIffbLm3EiE11DirectStoreIffEfLi2ELi4ELi32ELi1ELb1EL9Algorithm0EEvT_T0_ll)
        /*2edc*/ 	.word	0x00000020


	//----- nvinfo : EIATTR_FRAME_SIZE
	.align		4
.L_2622:
        /*2ee0*/ 	.byte	0x04, 0x11
        /*2ee2*/ 	.short	(.L_2624 - .L_2623)
	.align		4
.L_2623:
        /*2ee4*/ 	.word	index@($__internal_282_$__cuda_sm3x_div_rn_noftz_f32_slowpath)
        /*2ee8*/ 	.word	0x00000000


	//----- nvinfo : EIATTR_FRAME_SIZE
	.align		4
.L_2624:
        /*2eec*/ 	.byte	0x04, 0x11
        /*2eee*/ 	.short	(.L_2626 - .L_2625)
	.align		4
.L_2625:
        /*2ef0*/ 	.word	index@(_Z15SoftmaxWarpImplI22BroadcastScaleMaskLoadIffbLm3EiE11DirectStoreIffEfLi2ELi4ELi32ELi1ELb1EL9Algorithm0EEvT_T0_ll)
        /*2ef4*/ 	.word	0x00000000


	//----- nvinfo : EIATTR_REGCOUNT
	.align		4
.L_2626:
        /*2ef8*/ 	.byte	0x04, 0x2f
        /*2efa*/ 	.short	(.L_2628 - .L_2627)
	.align		4
.L_2627:
        /*2efc*/ 	.word	index@(_Z15SoftmaxWarpImplI22BroadcastScaleMaskLoadIffbLm3EiE11DirectStoreIffEfLi2ELi6ELi32ELi1ELb0EL9Algorithm0EEvT_T0_ll)
        /*2f00*/ 	.word	0x00000020


	//----- nvinfo : EIATTR_FRAME_SIZE
	.align		4
.L_2628:
        /*2f04*/ 	.byte	0x04, 0x11
        /*2f06*/ 	.short	(.L_2630 - .L_2629)
	.align		4
.L_2629:
        /*2f08*/ 	.word	index@($__internal_281_$__cuda_sm3x_div_rn_noftz_f32_slowpath)
        /*2f0c*/ 	.word	0x00000000


	//----- nvinfo : EIATTR_FRAME_SIZE
	.align		4
.L_2630:
        /*2f10*/ 	.byte	0x04, 0x11
        /*2f12*/ 	.short	(.L_2632 - .L_2631)
	.align		4
.L_2631:
        /*2f14*/ 	.word	index@(_Z15SoftmaxWarpImplI22BroadcastScaleMaskLoadIffbLm3EiE11DirectStoreIffEfLi2ELi6ELi32ELi1ELb0EL9Algorithm0EEvT_T0_ll)
        /*2f18*/ 	.word	0x00000000


	//----- nvinfo : EIATTR_REGCOUNT
	.align		4
.L_2632:
        /*2f1c*/ 	.byte	0x04, 0x2f
        /*2f1e*/ 	.short	(.L_2634 - .L_2633)
	.align		4
.L_2633:
        /*2f20*/ 	.word	index@(_Z15SoftmaxWarpImplI22BroadcastScaleMaskLoadIffbLm3EiE11DirectStoreIffEfLi2ELi6ELi32ELi1ELb1EL9Algorithm0EEvT_T0_ll)
        /*2f24*/ 	.word	0x00000020


	//----- nvinfo : EIATTR_FRAME_SIZE
	.align		4
.L_2634:
        /*2f28*/ 	.byte	0x04, 0x11
        /*2f2a*/ 	.short	(.L_2636 - .L_2635)
	.align		4
.L_2635:
        /*2f2c*/ 	.word	index@($__internal_280_$__cuda_sm3x_div_rn_noftz_f32_slowpath)
        /*2f30*/ 	.word	0x00000000


	//----- nvinfo : EIATTR_FRAME_SIZE
	.align		4
.L_2636:
        /*2f34*/ 	.byte	0x04, 0x11
        /*2f36*/ 	.short	(.L_2638 - .L_2637)
	.align		4
.L_2637:
        /*2f38*/ 	.word	index@(_Z15SoftmaxWarpImplI22BroadcastScaleMaskLoadIffbLm3EiE11DirectStoreIffEfLi2ELi6ELi32ELi1ELb1EL9Algorithm0EEvT_T0_ll)
        /*2f3c*/ 	.word	0x00000000


	//----- nvinfo : EIATTR_REGCOUNT
	.align		4
.L_2638:
        /*2f40*/ 	.byte	0x04, 0x2f
        /*2f42*/ 	.short	(.L_2640 - .L_2639)
	.align		4
.L_2639:
        /*2f44*/ 	.word	index@(_Z15SoftmaxWarpImplI22BroadcastScaleMaskLoadIffbLm3EiE11DirectStoreIffEfLi2ELi8ELi32ELi1ELb0EL9Algorithm0EEvT_T0_ll)
        /*2f48*/ 	.word	0x00000023


	//----- nvinfo : EIATTR_FRAME_SIZE
	.align		4
.L_2640:
        /*2f4c*/ 	.byte	0x04, 0x11
        /*2f4e*/ 	.short	(.L_2642 - .L_2641)
	.align		4
.L_2641:
        /*2f50*/ 	.word	index@($__internal_279_$__cuda_sm3x_div_rn_noftz_f32_slowpath)
        /*2f54*/ 	.word	0x00000000


	//----- nvinfo : EIATTR_FRAME_SIZE
	.align		4
.L_2642:
        /*2f58*/ 	.byte	0x04, 0x11
        /*2f5a*/ 	.short	(.L_2644 - .L_2643)
	.align		4
.L_2643:
        /*2f5c*/ 	.word	index@(_Z15SoftmaxWarpImplI22BroadcastScaleMaskLoadIffbLm3EiE11DirectStoreIffEfLi2ELi8ELi32ELi1ELb0EL9Algorithm0EEvT_T0_ll)
        /*2f60*/ 	.word	0x00000000


	//----- nvinfo : EIATTR_REGCOUNT
	.align		4
.L_2644:
        /*2f64*/ 	.byte	0x04, 0x2f
        /*2f66*/ 	.short	(.L_2646 - .L_2645)
	.align		4
.L_2645:
        /*2f68*/ 	.word	index@(_Z15SoftmaxWarpImplI22BroadcastScaleMaskLoadIffbLm3EiE11DirectStoreIffEfLi2ELi8ELi32ELi1ELb1EL9Algorithm0EEvT_T0_ll)
        /*2f6c*/ 	.word	0x00000022


	//----- nvinfo : EIATTR_FRAME_SIZE
	.align		4
.L_2646:
        /*2f70*/ 	.byte	0x04, 0x11
        /*2f72*/ 	.short	(.L_2648 - .L_2647)
	.align		4
.L_2647:
        /*2f74*/ 	.word	index@($__internal_278_$__cuda_sm3x_div_rn_noftz_f32_slowpath)
        /*2f78*/ 	.word	0x00000000


	//----- nvinfo : EIATTR_FRAME_SIZE
	.align		4
.L_2648:
        /*2f7c*/ 	.byte	0x04, 0x11
        /*2f7e*/ 	.short	(.L_2650 - .L_2649)
	.align		4
.L_2649:
        /*2f80*/ 	.word	index@(_Z15SoftmaxWarpImplI22BroadcastScaleMaskLoadIffbLm3EiE11DirectStoreIffEfLi2ELi8ELi32ELi1ELb1EL9Algorithm0EEvT_T0_ll)
        /*2f84*/ 	.word	0x00000000


	//----- nvinfo : EIATTR_REGCOUNT
	.align		4
.L_2650:
        /*2f88*/ 	.byte	0x04, 0x2f
        /*2f8a*/ 	.short	(.L_2652 - .L_2651)
	.align		4
.L_2651:
        /*2f8c*/ 	.word	index@(_Z15SoftmaxWarpImplI22BroadcastScaleMaskLoadIffbLm3EiE11DirectStoreIffEfLi2ELi10ELi32ELi1ELb0EL9Algorithm0EEvT_T0_ll)
        /*2f90*/ 	.word	0x00000028


	//----- nvinfo : EIATTR_FRAME_SIZE
	.align		4
.L_2652:
        /*2f94*/ 	.byte	0x04, 0x11
        /*2f96*/ 	.short	(.L_2654 - .L_2653)
	.align		4
.L_2653:
        /*2f98*/ 	.word	index@($__internal_277_$__cuda_sm3x_div_rn_noftz_f32_slowpath)
        /*2f9c*/ 	.word	0x00000000


	//----- nvinfo : EIATTR_FRAME_SIZE
	.align		4
.L_2654:
        /*2fa0*/ 	.byte	0x04, 0x11
        /*2fa2*/ 	.short	(.L_2656 - .L_2655)
	.align		4
.L_2655:
        /*2fa4*/ 	.word	index@(_Z15SoftmaxWarpImplI22BroadcastScaleMaskLoadIffbLm3EiE11DirectStoreIffEfLi2ELi10ELi32ELi1ELb0EL9Algorithm0EEvT_T0_ll)
        /*2fa8*/ 	.word	0x00000000


	//----- nvinfo : EIATTR_REGCOUNT
	.align		4
.L_2656:
        /*2fac*/ 	.byte	0x04, 0x2f
        /*2fae*/ 	.short	(.L_2658 - .L_2657)
	.align		4
.L_2657:
        /*2fb0*/ 	.word	index@(_Z15SoftmaxWarpImplI22BroadcastScaleMaskLoadIffbLm3EiE11DirectStoreIffEfLi2ELi10ELi32ELi1ELb1EL9Algorithm0EEvT_T0_ll)
        /*2fb4*/ 	.word	0x00000028


	//----- nvinfo : EIATTR_FRAME_SIZE
	.align		4
.L_2658:
        /*2fb8*/ 	.byte	0x04, 0x11
        /*2fba*/ 	.short	(.L_2660 - .L_2659)
	.align		4
.L_2659:
        /*2fbc*/ 	.word	index@($__internal_276_$__cuda_sm3x_div_rn_noftz_f32_slowpath)
        /*2fc0*/ 	.word	0x00000000


	//----- nvinfo : EIATTR_FRAME_SIZE
	.align		4
.L_2660:
        /*2fc4*/ 	.byte	0x04, 0x11
        /*2fc6*/ 	.short	(.L_2662 - .L_2661)
	.align		4
.L_2661:
        /*2fc8*/ 	.word	index@(_Z15SoftmaxWarpImplI22BroadcastScaleMaskLoadIffbLm3EiE11DirectStoreIffEfLi2ELi10ELi32ELi1ELb1EL9Algorithm0EEvT_T0_ll)
        /*2fcc*/ 	.word	0x00000000


	//----- nvinfo : EIATTR_REGCOUNT
	.align		4
.L_2662:
        /*2fd0*/ 	.byte	0x04, 0x2f
        /*2fd2*/ 	.short	(.L_2664 - .L_2663)
	.align		4
.L_2663:
        /*2fd4*/ 	.word	index@(_Z15SoftmaxWarpImplI22BroadcastScaleMaskLoadIffbLm3EiE11DirectStoreIffEfLi2ELi12ELi32ELi1ELb0EL9Algorithm0EEvT_T0_ll)
        /*2fd8*/ 	.word	0x0000002f


	//----- nvinfo : EIATTR_FRAME_SIZE
	.align		4
.L_2664:
        /*2fdc*/ 	.byte	0x04, 0x11
        /*2fde*/ 	.short	(.L_2666 - .L_2665)
	.align		4
.L_2665:
        /*2fe0*/ 	.word	index@($__internal_275_$__cuda_sm3x_div_rn_noftz_f32_slowpath)
        /*2fe4*/ 	.word	0x00000000


	//----- nvinfo : EIATTR_FRAME_SIZE
	.align		4
.L_2666:
        /*2fe8*/ 	.byte	0x04, 0x11
        /*2fea*/ 	.short	(.L_2668 - .L_2667)
	.align		4
.L_2667:
        /*2fec*/ 	.word	index@(_Z15SoftmaxWarpImplI22BroadcastScaleMaskLoadIffbLm3EiE11DirectStoreIffEfLi2ELi12ELi32ELi1ELb0EL9Algorithm0EEvT_T0_ll)
        /*2ff0*/ 	.word	0x00000000


	//----- nvinfo : EIATTR_REGCOUNT
	.align		4
.L_2668:
        /*2ff4*/ 	.byte	0x04, 0x2f
        /*2ff6*/ 	.short	(.L_2670 - .L_2669)
	.align		4
.L_2669:
        /*2ff8*/ 	.word	index@(_Z15SoftmaxWarpImplI22BroadcastScaleMaskLoadIffbLm3EiE11DirectStoreIffEfLi2ELi12ELi32ELi1ELb1EL9Algorithm0EEvT_T0_ll)
        /*2ffc*/ 	.word	0x00000030


	//----- nvinfo : EIATTR_FRAME_SIZE
	.align		4
.L_2670:
        /*3000*/ 	.byte	0x04, 0x11
        /*3002*/ 	.short	(.L_2672 - .L_2671)
	.align		4
.L_2671:
        /*3004*/ 	.word	index@($__internal_274_$__cuda_sm3x_div_rn_noftz_f32_slowpath)
        /*3008*/ 	.word	0x00000000


	//----- nvinfo : EIATTR_FRAME_SIZE
	.align		4
.L_2672:
        /*300c*/ 	.byte	0x04, 0x11
        /*300e*/ 	.short	(.L_2674 - .L_2673)
	.align		4
.L_2673:
        /*3010*/ 	.word	index@(_Z15SoftmaxWarpImplI22BroadcastScaleMaskLoadIffbLm3EiE11DirectStoreIffEfLi2ELi12ELi32ELi1ELb1EL9Algorithm0EEvT_T0_ll)
        /*3014*/ 	.word	0x00000000


	//----- nvinfo : EIATTR_REGCOUNT
	.align		4
.L_2674:
        /*3018*/ 	.byte	0x04, 0x2f
        /*301a*/ 	.short	(.L_2676 - .L_2675)
	.align		4
.L_2675:
        /*301c*/ 	.word	index@(_Z15SoftmaxWarpImplI22BroadcastScaleMaskLoadIffbLm3EiE11DirectStoreIffEfLi2ELi14ELi32ELi1ELb0EL9Algorithm0EEvT_T0_ll)
        /*3020*/ 	.word	0x0000002e


	//----- nvinfo : EIATTR_FRAME_SIZE
	.align		4
.L_2676:
        /*3024*/ 	.byte	0x04, 0x11
        /*3026*/ 	.short	(.L_2678 - .L_2677)
	.align		4
.L_2677:
        /*3028*/ 	.word	index@($__internal_273_$__cuda_sm3x_div_rn_noftz_f32_slowpath)
        /*302c*/ 	.word	0x00000000


	//----- nvinfo : EIATTR_FRAME_SIZE
	.align		4
.L_2678:
        /*3030*/ 	.byte	0x04, 0x11
        /*3032*/ 	.short	(.L_2680 - .L_2679)
	.align		4
.L_2679:
        /*3034*/ 	.word	index@(_Z15SoftmaxWarpImplI22BroadcastScaleMaskLoadIffbLm3EiE11DirectStoreIffEfLi2ELi14ELi32ELi1ELb0EL9Algorithm0EEvT_T0_ll)
        /*3038*/ 	.word	0x00000000


	//----- nvinfo : EIATTR_REGCOUNT
	.align		4
.L_2680:
        /*303c*/ 	.byte	0x04, 0x2f
        /*303e*/ 	.short	(.L_2682 - .L_2681)
	.align		4
.L_2681:
        /*3040*/ 	.word	index@(_Z15SoftmaxWarpImplI22BroadcastScaleMaskLoadIffbLm3EiE11DirectStoreIffEfLi2ELi14ELi32ELi1ELb1EL9Algorithm0EEvT_T0_ll)
        /*3044*/ 	.word	0x0000002e


	//----- nvinfo : EIATTR_FRAME_SIZE
	.align		4
.L_2682:
        /*3048*/ 	.byte	0x04, 0x11
        /*304a*/ 	.short	(.L_2684 - .L_2683)
	.align		4
.L_2683:
        /*304c*/ 	.word	index@($__internal_272_$__cuda_sm3x_div_rn_noftz_f32_slowpath)
        /*3050*/ 	.word	0x00000000


	//----- nvinfo : EIATTR_FRAME_SIZE
	.align		4
.L_2684:
        /*3054*/ 	.byte	0x04, 0x11
        /*3056*/ 	.short	(.L_2686 - .L_2685)
	.align		4
.L_2685:
        /*3058*/ 	.word	index@(_Z15SoftmaxWarpImplI22BroadcastScaleMaskLoadIffbLm3EiE11DirectStoreIffEfLi2ELi14ELi32ELi1ELb1EL9Algorithm0EEvT_T0_ll)
        /*305c*/ 	.word	0x00000000


	//----- nvinfo : EIATTR_REGCOUNT
	.align		4
.L_2686:
        /*3060*/ 	.byte	0x04, 0x2f
        /*3062*/ 	.short	(.L_2688 - .L_2687)
	.align		4
.L_2687:
        /*3064*/ 	.word	index@(_Z15SoftmaxWarpImplI22BroadcastScaleMaskLoadIffbLm3EiE11DirectStoreIffEfLi2ELi16ELi32ELi1ELb0EL9Algorithm0EEvT_T0_ll)
        /*3068*/ 	.word	0x0000002b


	//----- nvinfo : EIATTR_FRAME_SIZE
	.align		4
.L_2688:
        /*306c*/ 	.byte	0x04, 0x11
        /*306e*/ 	.short	(.L_2690 - .L_2689)
	.align		4
.L_2689:
        /*3070*/ 	.word	index@($__internal_271_$__cuda_sm3x_div_rn_noftz_f32_slowpath)
        /*3074*/ 	.word	0x00000000


	//----- nvinfo : EIATTR_FRAME_SIZE
	.align		4
.L_2690:
        /*3078*/ 	.byte	0x04, 0x11
        /*307a*/ 	.short	(.L_2692 - .L_2691)
	.align		4
.L_2691:
        /*307c*/ 	.word	index@(_Z15SoftmaxWarpImplI22BroadcastScaleMaskLoadIffbLm3EiE11DirectStoreIffEfLi2ELi16ELi32ELi1ELb0EL9Algorithm0EEvT_T0_ll)
        /*3080*/ 	.word	0x00000000


	//----- nvinfo : EIATTR_REGCOUNT
	.align		4
.L_2692:
        /*3084*/ 	.byte	0x04, 0x2f
        /*3086*/ 	.short	(.L_2694 - .L_2693)
	.align		4
.L_2693:
        /*3088*/ 	.word	index@(_Z15SoftmaxWarpImplI22BroadcastScaleMaskLoadIffbLm3EiE11DirectStoreIffEfLi2ELi16ELi32ELi1ELb1EL9Algorithm0EEvT_T0_ll)
        /*308c*/ 	.word	0x00000036


	//----- nvinfo : EIATTR_FRAME_SIZE
	.align		4
.L_2694:
        /*3090*/ 	.byte	0x04, 0x11
        /*3092*/ 	.short	(.L_2696 - .L_2695)
	.align		4
.L_2695:
        /*3094*/ 	.word	index@($__internal_270_$__cuda_sm3x_div_rn_noftz_f32_slowpath)
        /*3098*/ 	.word	0x00000000


	//----- nvinfo : EIATTR_FRAME_SIZE
	.align		4
.L_2696:
        /*309c*/ 	.byte	0x04, 0x11
        /*309e*/ 	.short	(.L_2698 - .L_2697)
	.align		4
.L_2697:
        /*30a0*/ 	.word	index@(_Z15SoftmaxWarpImplI22BroadcastScaleMaskLoadIffbLm3EiE11DirectStoreIffEfLi2ELi16ELi32ELi1ELb1EL9Algorithm0EEvT_T0_ll)
        /*30a4*/ 	.word	0x00000000


	//----- nvinfo : EIATTR_REGCOUNT
	.align		4
.L_2698:
        /*30a8*/ 	.byte	0x04, 0x2f
        /*30aa*/ 	.short	(.L_2700 - .L_2699)
	.align		4
.L_2699:
        /*30ac*/ 	.word	index@(_Z15SoftmaxWarpImplI22BroadcastScaleMaskLoadIffbLm3EiE11DirectStoreIffEfLi2ELi18ELi32ELi1ELb0EL9Algorithm0EEvT_T0_ll)
        /*30b0*/ 	.word	0x0000002f


	//----- nvinfo : EIATTR_FRAME_SIZE
	.align		4
.L_2700:
        /*30b4*/ 	.byte	0x04, 0x11
        /*30b6*/ 	.short	(.L_2702 - .L_2701)
	.align		4
.L_2701:
        /*30b8*/ 	.word	index@($__internal_269_$__cuda_sm3x_div_rn_noftz_f32_slowpath)
        /*30bc*/ 	.word	0x00000000


	//----- nvinfo : EIATTR_FRAME_SIZE
	.align		4
.L_2702:
        /*30c0*/ 	.byte	0x04, 0x11
        /*30c2*/ 	.short	(.L_2704 - .L_2703)
	.align		4
.L_2703:
        /*30c4*/ 	.word	index@(_Z15SoftmaxWarpImplI22BroadcastScaleMaskLoadIffbLm3EiE11DirectStoreIffEfLi2ELi18ELi32ELi1ELb0EL9Algorithm0EEvT_T0_ll)
        /*30c8*/ 	.word	0x00000000


	//----- nvinfo : EIATTR_REGCOUNT
	.align		4
.L_2704:
        /*30cc*/ 	.byte	0x04, 0x2f
        /*30ce*/ 	.short	(.L_2706 - .L_2705)
	.align		4
.L_2705:
        /*30d0*/ 	.word	index@(_Z15SoftmaxWarpImplI22BroadcastScaleMaskLoadIffbLm3EiE11DirectStoreIffEfLi2ELi18ELi32ELi1ELb1EL9Algorithm0EEvT_T0_ll)
        /*30d4*/ 	.word	0x00000038


	//----- nvinfo : EIATTR_FRAME_SIZE
	.align		4
.L_2706:
        /*30d8*/ 	.byte	0x04, 0x11
        /*30da*/ 	.short	(.L_2708 - .L_2707)
	.align		4
.L_2707:
        /*30dc*/ 	.word	index@($__internal_268_$__cuda_sm3x_div_rn_noftz_f32_slowpath)
        /*30e0*/ 	.word	0x00000000


	//----- nvinfo : EIATTR_FRAME_SIZE
	.align		4
.L_2708:
        /*30e4*/ 	.byte	0x04, 0x11
        /*30e6*/ 	.short	(.L_2710 - .L_2709)
	.align		4
.L_2709:
        /*30e8*/ 	.word	index@(_Z15SoftmaxWarpImplI22BroadcastScaleMaskLoadIffbLm3EiE11DirectStoreIffEfLi2ELi18ELi32ELi1ELb1EL9Algorithm0EEvT_T0_ll)
        /*30ec*/ 	.word	0x00000000


	//----- nvinfo : EIATTR_REGCOUNT
	.align		4
.L_2710:
        /*30f0*/ 	.byte	0x04, 0x2f
        /*30f2*/ 	.short	(.L_2712 - .L_2711)
	.align		4
.L_2711:
        /*30f4*/ 	.word	index@(_Z15SoftmaxWarpImplI22BroadcastScaleMaskLoadIffbLm3EiE11DirectStoreIffEfLi2ELi20ELi32ELi1ELb0EL9Algorithm0EEvT_T0_ll)
        /*30f8*/ 	.word	0x00000038


	//----- nvinfo : EIATTR_FRAME_SIZE
	.align		4
.L_2712:
        /*30fc*/ 	.byte	0x04, 0x11
        /*30fe*/ 	.short	(.L_2714 - .L_2713)
	.align		4
.L_2713:
        /*3100*/ 	.word	index@($__internal_267_$__cuda_sm3x_div_rn_noftz_f32_slowpath)
        /*3104*/ 	.word	0x00000000


	//----- nvinfo : EIATTR_FRAME_SIZE
	.align		4
.L_2714:
        /*3108*/ 	.byte	0x04, 0x11
        /*310a*/ 	.short	(.L_2716 - .L_2715)
	.align		4
.L_2715:
        /*310c*/ 	.word	index@(_Z15SoftmaxWarpImplI22BroadcastScaleMaskLoadIffbLm3EiE11DirectStoreIffEfLi2ELi20ELi32ELi1ELb0EL9Algorithm0EEvT_T0_ll)
        /*3110*/ 	.word	0x00000000


	//----- nvinfo : EIATTR_REGCOUNT
	.align		4
.L_2716:
        /*3114*/ 	.byte	0x04, 0x2f
        /*3116*/ 	.short	(.L_2718 - .L_2717)
	.align		4
.L_2717:
        /*3118*/ 	.word	index@(_Z15SoftmaxWarpImplI22BroadcastScaleMaskLoadIffbLm3EiE11DirectStoreIffEfLi2ELi20ELi32ELi1ELb1EL9Algorithm0EEvT_T0_ll)
        /*311c*/ 	.word	0x0000003a


	//----- nvinfo : EIATTR_FRAME_SIZE
	.align		4
.L_2718:
        /*3120*/ 	.byte	0x04, 0x11
        /*3122*/ 	.short	(.L_2720 - .L_2719)
	.align		4
.L_2719:
        /*3124*/ 	.word	index@($__internal_266_$__cuda_sm3x_div_rn_noftz_f32_slowpath)
        /*3128*/ 	.word	0x00000000


	//----- nvinfo : EIATTR_FRAME_SIZE
	.align		4
.L_2720:
        /*312c*/ 	.byte	0x04, 0x11
        /*312e*/ 	.short	(.L_2722 - .L_2721)
	.align		4
.L_2721:
        /*3130*/ 	.word	index@(_Z15SoftmaxWarpImplI22BroadcastScaleMaskLoadIffbLm3EiE11DirectStoreIffEfLi2ELi20ELi32ELi1ELb1EL9Algorithm0EEvT_T0_ll)
        /*3134*/ 	.word	0x00000000


	//----- nvinfo : EIATTR_REGCOUNT
	.align		4
.L_2722:
        /*3138*/ 	.byte	0x04, 0x2f
        /*313a*/ 	.short	(.L_2724 - .L_2723)
	.align		4
.L_2723:
        /*313c*/ 	.word	index@(_Z15SoftmaxWarpImplI22BroadcastScaleMaskLoadIffbLm3EiE11DirectStoreIffEfLi2ELi22ELi32ELi1ELb0EL9Algorithm0EEvT_T0_ll)
        /*3140*/ 	.word	0x00000037


	//----- nvinfo : EIATTR_FRAME_SIZE
	.align		4
.L_2724:
        /*3144*/ 	.byte	0x04, 0x11
        /*3146*/ 	.short	(.L_2726 - .L_2725)
	.align		4
.L_2725:
        /*3148*/ 	.word	index@($__internal_265_$__cuda_sm3x_div_rn_noftz_f32_slowpath)
        /*314c*/ 	.word	0x00000000


	//----- nvinfo : EIATTR_FRAME_SIZE
	.align		4
.L_2726:
        /*3150*/ 	.byte	0x04, 0x11
        /*3152*/ 	.short	(.L_2728 - .L_2727)
	.align		4
.L_2727:
        /*3154*/ 	.word	index@(_Z15SoftmaxWarpImplI22BroadcastScaleMaskLoadIffbLm3EiE11DirectStoreIffEfLi2ELi22ELi32ELi1ELb0EL9Algorithm0EEvT_T0_ll)
        /*3158*/ 	.word	0x00000000


	//----- nvinfo : EIATTR_REGCOUNT
	.align		4
.L_2728:
        /*315c*/ 	.byte	0x04, 0x2f
        /*315e*/ 	.short	(.L_2730 - .L_2729)
	.align		4
.L_2729:
        /*3160*/ 	.word	index@(_Z15SoftmaxWarpImplI22BroadcastScaleMaskLoadIffbLm3EiE11DirectStoreIffEfLi2ELi22ELi32ELi1ELb1EL9Algorithm0EEvT_T0_ll)
        /*3164*/ 	.word	0x00000045


	//----- nvinfo : EIATTR_FRAME_SIZE
	.align		4
.L_2730:
        /*3168*/ 	.byte	0x04, 0x11
        /*316a*/ 	.short	(.L_2732 - .L_2731)
	.align		4
.L_2731:
        /*316c*/ 	.word	index@($__internal_264_$__cuda_sm3x_div_rn_noftz_f32_slowpath)
        /*3170*/ 	.word	0x00000000


	//----- nvinfo : EIATTR_FRAME_SIZE
	.align		4
.L_2732:
        /*3174*/ 	.byte	0x04, 0x11
        /*3176*/ 	.short	(.L_2734 - .L_2733)
	.align		4
.L_2733:
        /*3178*/ 	.word	index@(_Z15SoftmaxWarpImplI22BroadcastScaleMaskLoadIffbLm3EiE11DirectStoreIffEfLi2ELi22ELi32ELi1ELb1EL9Algorithm0EEvT_T0_ll)
        /*317c*/ 	.word	0x00000000


	//----- nvinfo : EIATTR_REGCOUNT
	.align		4
.L_2734:
        /*3180*/ 	.byte	0x04, 0x2f
        /*3182*/ 	.short	(.L_2736 - .L_2735)
	.align		4
.L_2735:
        /*3184*/ 	.word	index@(_Z15SoftmaxWarpImplI22BroadcastScaleMaskLoadIffbLm3EiE11DirectStoreIffEfLi2ELi24ELi32ELi1ELb0EL9Algorithm0EEvT_T0_ll)
        /*3188*/ 	.word	0x00000040


	//----- nvinfo : EIATTR_FRAME_SIZE
	.align		4
.L_2736:
        /*318c*/ 	.byte	0x04, 0x11
        /*318e*/ 	.short	(.L_2738 - .L_2737)
	.align		4
.L_2737:
        /*3190*/ 	.word	index@($__internal_263_$__cuda_sm3x_div_rn_noftz_f32_slowpath)
        /*3194*/ 	.word	0x00000000


	//----- nvinfo : EIATTR_FRAME_SIZE
	.align		4
.L_2738:
        /*3198*/ 	.byte	0x04, 0x11
        /*319a*/ 	.short	(.L_2740 - .L_2739)
	.align		4
.L_2739:
        /*319c*/ 	.word	index@(_Z15SoftmaxWarpImplI22BroadcastScaleMaskLoadIffbLm3EiE11DirectStoreIffEfLi2ELi24ELi32ELi1ELb0EL9Algorithm0EEvT_T0_ll)
        /*31a0*/ 	.word	0x00000000


	//----- nvinfo : EIATTR_REGCOUNT
	.align		4
.L_2740:
        /*31a4*/ 	.byte	0x04, 0x2f
        /*31a6*/ 	.short	(.L_2742 - .L_2741)
	.align		4
.L_2741:
        /*31a8*/ 	.word	index@(_Z15SoftmaxWarpImplI22BroadcastScaleMaskLoadIffbLm3EiE11DirectStoreIffEfLi2ELi24ELi32ELi1ELb1EL9Algorithm0EEvT_T0_ll)
        /*31ac*/ 	.word	0x00000042


	//----- nvinfo : EIATTR_FRAME_SIZE
	.align		4
.L_2742:
        /*31b0*/ 	.byte	0x04, 0x11
        /*31b2*/ 	.short	(.L_2744 - .L_2743)
	.align		4
.L_2743:
        /*31b4*/ 	.word	index@($__internal_262_$__cuda_sm3x_div_rn_noftz_f32_slowpath)
        /*31b8*/ 	.word	0x00000000


	//----- nvinfo : EIATTR_FRAME_SIZE
	.align		4
.L_2744:
        /*31bc*/ 	.byte	0x04, 0x11
        /*31be*/ 	.short	(.L_2746 - .L_2745)
	.align		4
.L_2745:
        /*31c0*/ 	.word	index@(_Z15SoftmaxWarpImplI22BroadcastScaleMaskLoadIffbLm3EiE11DirectStoreIffEfLi2ELi24ELi32ELi1ELb1EL9Algorithm0EEvT_T0_ll)
        /*31c4*/ 	.word	0x00000000


	//----- nvinfo : EIATTR_REGCOUNT
	.align		4
.L_2746:
        /*31c8*/ 	.byte	0x04, 0x2f
        /*31ca*/ 	.short	(.L_2748 - .L_2747)
	.align		4
.L_2747:
        /*31cc*/ 	.word	index@(_Z15SoftmaxWarpImplI22BroadcastScaleMaskLoadIffbLm3EiE11DirectStoreIffEfLi2ELi26ELi32ELi1ELb0EL9Algorithm0EEvT_T0_ll)
        /*31d0*/ 	.word	0x0000003d


	//----- nvinfo : EIATTR_FRAME_SIZE
	.align		4
.L_2748:
        /*31d4*/ 	.byte	0x04, 0x11
        /*31d6*/ 	.short	(.L_2750 - .L_2749)
	.align		4
.L_2749:
        /*31d8*/ 	.word	index@($__internal_261_$__cuda_sm3x_div_rn_noftz_f32_slowpath)
        /*31dc*/ 	.word	0x00000000


	//----- nvinfo : EIATTR_FRAME_SIZE
	.align		4
.L_2750:
        /*31e0*/ 	.byte	0x04, 0x11
        /*31e2*/ 	.short	(.L_2752 - .L_2751)
	.align		4
.L_2751:
        /*31e4*/ 	.word	index@(_Z15SoftmaxWarpImplI22BroadcastScaleMaskLoadIffbLm3EiE11DirectStoreIffEfLi2ELi26ELi32ELi1ELb0EL9Algorithm0EEvT_T0_ll)
        /*31e8*/ 	.word	0x00000000


	//----- nvinfo : EIATTR_REGCOUNT
	.align		4
.L_2752:
        /*31ec*/ 	.byte	0x04, 0x2f
        /*31ee*/ 	.short	(.L_2754 - .L_2753)
	.align		4
.L_2753:
        /*31f0*/ 	.word	index@(_Z15SoftmaxWarpImplI22BroadcastScaleMaskLoadIffbLm3EiE11DirectStoreIffEfLi2ELi26ELi32ELi1ELb1EL9Algorithm0EEvT_T0_ll)
        /*31f4*/ 	.word	0x0000004a


	//----- nvinfo : EIATTR_FRAME_SIZE
	.align		4
.L_2754:
        /*31f8*/ 	.byte	0x04, 0x11
        /*31fa*/ 	.short	(.L_2756 - .L_2755)
	.align		4
.L_2755:
        /*31fc*/ 	.word	index@($__internal_260_$__cuda_sm3x_div_rn_noftz_f32_slowpath)
        /*3200*/ 	.word	0x00000000


	//----- nvinfo : EIATTR_FRAME_SIZE
	.align		4
.L_2756:
        /*3204*/ 	.byte	0x04, 0x11
        /*3206*/ 	.short	(.L_2758 - .L_2757)
	.align		4
.L_2757:
        /*3208*/ 	.word	index@(_Z15SoftmaxWarpImplI22BroadcastScaleMaskLoadIffbLm3EiE11DirectStoreIffEfLi2ELi26ELi32ELi1ELb1EL9Algorithm0EEvT_T0_ll)
        /*320c*/ 	.word	0x00000000


	//----- nvinfo : EIATTR_REGCOUNT
	.align		4
.L_2758:
        /*3210*/ 	.byte	0x04, 0x2f
        /*3212*/ 	.short	(.L_2760 - .L_2759)
	.align		4
.L_2759:
        /*3214*/ 	.word	index@(_Z15SoftmaxWarpImplI22BroadcastScaleMaskLoadIffbLm3EiE11DirectStoreIffEfLi2ELi28ELi32ELi1ELb0EL9Algorithm0EEvT_T0_ll)
        /*3218*/ 	.word	0x00000046


	//----- nvinfo : EIATTR_FRAME_SIZE
	.align		4
.L_2760:
        /*321c*/ 	.byte	0x04, 0x11
        /*321e*/ 	.short	(.L_2762 - .L_2761)
	.align		4
.L_2761:
        /*3220*/ 	.word	index@($__internal_259_$__cuda_sm3x_div_rn_noftz_f32_slowpath)
        /*3224*/ 	.word	0x00000000


	//----- nvinfo : EIATTR_FRAME_SIZE
	.align		4
.L_2762:
        /*3228*/ 	.byte	0x04, 0x11
        /*322a*/ 	.short	(.L_2764 - .L_2763)
	.align		4
.L_2763:
        /*322c*/ 	.word	index@(_Z15SoftmaxWarpImplI22BroadcastScaleMaskLoadIffbLm3EiE11DirectStoreIffEfLi2ELi28ELi32ELi1ELb0EL9Algorithm0EEvT_T0_ll)
        /*3230*/ 	.word	0x00000000


	//----- nvinfo : EIATTR_REGCOUNT
	.align		4
.L_2764:
        /*3234*/ 	.byte	0x04, 0x2f
        /*3236*/ 	.short	(.L_2766 - .L_2765)
	.align		4
.L_2765:
        /*3238*/ 	.word	index@(_Z15SoftmaxWarpImplI22BroadcastScaleMaskLoadIffbLm3EiE11DirectStoreIffEfLi2ELi28ELi32ELi1ELb1EL9Algorithm0EEvT_T0_ll)
        /*323c*/ 	.word	0x0000004c


	//----- nvinfo : EIATTR_FRAME_SIZE
	.align		4
.L_2766:
        /*3240*/ 	.byte	0x04, 0x11
        /*3242*/ 	.short	(.L_2768 - .L_2767)
	.align		4
.L_2767:
        /*3244*/ 	.word	index@($__internal_258_$__cuda_sm3x_div_rn_noftz_f32_slowpath)
        /*3248*/ 	.word	0x00000000


	//----- nvinfo : EIATTR_FRAME_SIZE
	.align		4
.L_2768:
        /*324c*/ 	.byte	0x04, 0x11
        /*324e*/ 	.short	(.L_2770 - .L_2769)
	.align		4
.L_2769:
        /*3250*/ 	.word	index@(_Z15SoftmaxWarpImplI22BroadcastScaleMaskLoadIffbLm3EiE11DirectStoreIffEfLi2ELi28ELi32ELi1ELb1EL9Algorithm0EEvT_T0_ll)
        /*3254*/ 	.word	0x00000000


	//----- nvinfo : EIATTR_REGCOUNT
	.align		4
.L_2770:
        /*3258*/ 	.byte	0x04, 0x2f
        /*325a*/ 	.short	(.L_2772 - .L_2771)
	.align		4
.L_2771:
        /*325c*/ 	.word	index@(_Z15SoftmaxWarpImplI22BroadcastScaleMaskLoadIffbLm3EiE11DirectStoreIffEfLi2ELi30ELi32ELi1ELb0EL9Algorithm0EEvT_T0_ll)
        /*3260*/ 	.word	0x0000004b


	//----- nvinfo : EIATTR_FRAME_SIZE
	.align		4
.L_2772:
        /*3264*/ 	.byte	0x04, 0x11
        /*3266*/ 	.short	(.L_2774 - .L_2773)
	.align		4
.L_2773:
        /*3268*/ 	.word	index@($__internal_257_$__cuda_sm3x_div_rn_noftz_f32_slowpath)
        /*326c*/ 	.word	0x00000000


	//----- nvinfo : EIATTR_FRAME_SIZE
	.align		4
.L_2774:
        /*3270*/ 	.byte	0x04, 0x11
        /*3272*/ 	.short	(.L_2776 - .L_2775)
	.align		4
.L_2775:
        /*3274*/ 	.word	index@(_Z15SoftmaxWarpImplI22BroadcastScaleMaskLoadIffbLm3EiE11DirectStoreIffEfLi2ELi30ELi32ELi1ELb0EL9Algorithm0EEvT_T0_ll)
        /*3278*/ 	.word	0x00000000


	//----- nvinfo : EIATTR_REGCOUNT
	.align		4
.L_2776:
        /*327c*/ 	.byte	0x04, 0x2f
        /*327e*/ 	.short	(.L_2778 - .L_2777)
	.align		4
.L_2777:
        /*3280*/ 	.word	index@(_Z15SoftmaxWarpImplI22BroadcastScaleMaskLoadIffbLm3EiE11DirectStoreIffEfLi2ELi30ELi32ELi1ELb1EL9Algorithm0EEvT_T0_ll)
        /*3284*/ 	.word	0x0000004e


	//----- nvinfo : EIATTR_FRAME_SIZE
	.align		4
.L_2778:
        /*3288*/ 	.byte	0x04, 0x11
        /*328a*/ 	.short	(.L_2780 - .L_2779)
	.align		4
.L_2779:
        /*328c*/ 	.word	index@($__internal_256_$__cuda_sm3x_div_rn_noftz_f32_slowpath)
        /*3290*/ 	.word	0x00000000


	//----- nvinfo : EIATTR_FRAME_SIZE
	.align		4
.L_2780:
        /*3294*/ 	.byte	0x04, 0x11
        /*3296*/ 	.short	(.L_2782 - .L_2781)
	.align		4
.L_2781:
        /*3298*/ 	.word	index@(_Z15SoftmaxWarpImplI22BroadcastScaleMaskLoadIffbLm3EiE11DirectStoreIffEfLi2ELi30ELi32ELi1ELb1EL9Algorithm0EEvT_T0_ll)
        /*329c*/ 	.word	0x00000000


	//----- nvinfo : EIATTR_REGCOUNT
	.align		4
.L_2782:
        /*32a0*/ 	.byte	0x04, 0x2f
        /*32a2*/ 	.short	(.L_2784 - .L_2783)
	.align		4
.L_2783:
        /*32a4*/ 	.word	index@(_Z15SoftmaxWarpImplI22BroadcastScaleMaskLoadIffbLm3EiE11DirectStoreIffEfLi2ELi32ELi32ELi1ELb0EL9Algorithm0EEvT_T0_ll)
        /*32a8*/ 	.word	0x0000004d


	//----- nvinfo : EIATTR_FRAME_SIZE
	.align		4
.L_2784:
        /*32ac*/ 	.byte	0x04, 0x11
        /*32ae*/ 	.short	(.L_2786 - .L_2785)
	.align		4
.L_2785:
        /*32b0*/ 	.word	index@($__internal_255_$__cuda_sm3x_div_rn_noftz_f32_slowpath)
        /*32b4*/ 	.word	0x00000000


	//----- nvinfo : EIATTR_FRAME_SIZE
	.align		4
.L_2786:
        /*32b8*/ 	.byte	0x04, 0x11
        /*32ba*/ 	.short	(.L_2788 - .L_2787)
	.align		4
.L_2787:
        /*32bc*/ 	.word	index@(_Z15SoftmaxWarpImplI22BroadcastScaleMaskLoadIffbLm3EiE11DirectStoreIffEfLi2ELi32ELi32ELi1ELb0EL9Algorithm0EEvT_T0_ll)
        /*32c0*/ 	.word	0x00000000


	//----- nvinfo : EIATTR_REGCOUNT
	.align		4
.L_2788:
        /*32c4*/ 	.byte	0x04, 0x2f
        /*32c6*/ 	.short	(.L_2790 - .L_2789)
	.align		4
.L_2789:
        /*32c8*/ 	.word	index@(_Z15SoftmaxWarpImplI22BroadcastScaleMaskLoadIffbLm3EiE11DirectStoreIffEfLi2ELi32ELi32ELi1ELb1EL9Algorithm0EEvT_T0_ll)
        /*32cc*/ 	.word	0x00000059


	//----- nvinfo : EIATTR_FRAME_SIZE
	.align		4
.L_2790:
        /*32d0*/ 	.byte	0x04, 0x11
        /*32d2*/ 	.short	(.L_2792 - .L_2791)
	.align		4
.L_2791:
        /*32d4*/ 	.word	index@($__internal_254_$__cuda_sm3x_div_rn_noftz_f32_slowpath)
        /*32d8*/ 	.word	0x00000000


	//----- nvinfo : EIATTR_FRAME_SIZE
	.align		4
.L_2792:
        /*32dc*/ 	.byte	0x04, 0x11
        /*32de*/ 	.short	(.L_2794 - .L_2793)
	.align		4
.L_2793:
        /*32e0*/ 	.word	index@(_Z15SoftmaxWarpImplI22BroadcastScaleMaskLoadIffbLm3EiE11DirectStoreIffEfLi2ELi32ELi32ELi1ELb1EL9Algorithm0EEvT_T0_ll)
        /*32e4*/ 	.word	0x00000000


	//----- nvinfo : EIATTR_REGCOUNT
	.align		4
.L_2794:
        /*32e8*/ 	.byte	0x04, 0x2f
        /*32ea*/ 	.short	(.L_2796 - .L_2795)
	.align		4
.L_2795:
        /*32ec*/ 	.word	index@(_Z15SoftmaxWarpImplI22BroadcastScaleMaskLoadIffbLm3EiE11DirectStoreIffEfLi1ELi1ELi1ELi2ELb0EL9Algorithm0EEvT_T0_ll)
        /*32f0*/ 	.word	0x0000001d


	//----- nvinfo : EIATTR_FRAME_SIZE
	.align		4
.L_2796:
        /*32f4*/ 	.byte	0x04, 0x11
        /*32f6*/ 	.short	(.L_2798 - .L_2797)
	.align		4
.L_2797:
        /*32f8*/ 	.word	index@($__internal_253_$__cuda_sm3x_div_rn_noftz_f32_slowpath)
        /*32fc*/ 	.word	0x00000000


	//----- nvinfo : EIATTR_FRAME_SIZE
	.align		4
.L_2798:
        /*3300*/ 	.byte	0x04, 0x11
        /*3302*/ 	.short	(.L_2800 - .L_2799)
	.align		4
.L_2799:
        /*3304*/ 	.word	index@(_Z15SoftmaxWarpImplI22BroadcastScaleMaskLoadIffbLm3EiE11DirectStoreIffEfLi1ELi1ELi1ELi2ELb0EL9Algorithm0EEvT_T0_ll)
        /*3308*/ 	.word	0x00000000


	//----- nvinfo : EIATTR_REGCOUNT
	.align		4
.L_2800:
        /*330c*/ 	.byte	0x04, 0x2f
        /*330e*/ 	.short	(.L_2802 - .L_2801)
	.align		4
.L_2801:
        /*3310*/ 	.word	index@(_Z15SoftmaxWarpImplI22BroadcastScaleMaskLoadIffbLm3EiE11DirectStoreIffEfLi1ELi1ELi1ELi2ELb1EL9Algorithm0EEvT_T0_ll)
        /*3314*/ 	.word	0x0000001e


	//----- nvinfo : EIATTR_FRAME_SIZE
	.align		4
.L_2802:
        /*3318*/ 	.byte	0x04, 0x11
        /*331a*/ 	.short	(.L_2804 - .L_2803)
	.align		4
.L_2803:
        /*331c*/ 	.word	index@($__internal_252_$__cuda_sm3x_div_rn_noftz_f32_slowpath)
        /*3320*/ 	.word	0x00000000


	//----- nvinfo : EIATTR_FRAME_SIZE
	.align		4
.L_2804:
        /*3324*/ 	.byte	0x04, 0x11
        /*3326*/ 	.short	(.L_2806 - .L_2805)
	.align		4
.L_2805:
        /*3328*/ 	.word	index@(_Z15SoftmaxWarpImplI22BroadcastScaleMaskLoadIffbLm3EiE11DirectStoreIffEfLi1ELi1ELi1ELi2ELb1EL9Algorithm0EEvT_T0_ll)
        /*332c*/ 	.word	0x00000000


	//----- nvinfo : EIATTR_REGCOUNT
	.align		4
.L_2806:
        /*3330*/ 	.byte	0x04, 0x2f
        /*3332*/ 	.short	(.L_2808 - .L_2807)
	.align		4
.L_2807:
        /*3334*/ 	.word	index@(_Z15SoftmaxWarpImplI22BroadcastScaleMaskLoadIffbLm3EiE11DirectStoreIffEfLi1ELi1ELi1ELi1ELb0EL9Algorithm0EEvT_T0_ll)
        /*3338*/ 	.word	0x00000020


	//----- nvinfo : EIATTR_FRAME_SIZE
	.align		4
.L_2808:
        /*333c*/ 	.byte	0x04, 0x11
        /*333e*/ 	.short	(.L_2810 - .L_2809)
	.align		4
.L_2809:
        /*3340*/ 	.word	index@($__internal_251_$__cuda_sm3x_div_rn_noftz_f32_slowpath)
        /*3344*/ 	.word	0x00000000


	//----- nvinfo : EIATTR_FRAME_SIZE
	.align		4
.L_2810:
        /*3348*/ 	.byte	0x04, 0x11
        /*334a*/ 	.short	(.L_2812 - .L_2811)
	.align		4
.L_2811:
        /*334c*/ 	.word	index@($__internal_250_$__cuda_sm20_div_u64)
        /*3350*/ 	.word	0x00000000


	//----- nvinfo : EIATTR_FRAME_SIZE
	.align		4
.L_2812:
        /*3354*/ 	.byte	0x04, 0x11
        /*3356*/ 	.short	(.L_2814 - .L_2813)
	.align		4
.L_2813:
        /*3358*/ 	.word	index@(_Z15SoftmaxWarpImplI22BroadcastScaleMaskLoadIffbLm3EiE11DirectStoreIffEfLi1ELi1ELi1ELi1ELb0EL9Algorithm0EEvT_T0_ll)
        /*335c*/ 	.word	0x00000000


	//----- nvinfo : EIATTR_REGCOUNT
	.align		4
.L_2814:
        /*3360*/ 	.byte	0x04, 0x2f
        /*3362*/ 	.short	(.L_2816 - .L_2815)
	.align		4
.L_2815:
        /*3364*/ 	.word	index@(_Z15SoftmaxWarpImplI22BroadcastScaleMaskLoadIffbLm3EiE11DirectStoreIffEfLi1ELi1ELi1ELi1ELb1EL9Algorithm0EEvT_T0_ll)
        /*3368*/ 	.word	0x0000001f


	//----- nvinfo : EIATTR_FRAME_SIZE
	.align		4
.L_2816:
        /*336c*/ 	.byte	0x04, 0x11
        /*336e*/ 	.short	(.L_2818 - .L_2817)
	.align		4
.L_2817:
        /*3370*/ 	.word	index@($__internal_249_$__cuda_sm3x_div_rn_noftz_f32_slowpath)
        /*3374*/ 	.word	0x00000000


	//----- nvinfo : EIATTR_FRAME_SIZE
	.align		4
.L_2818:
        /*3378*/ 	.byte	0x04, 0x11
        /*337a*/ 	.short	(.L_2820 - .L_2819)
	.align		4
.L_2819:
        /*337c*/ 	.word	index@($__internal_248_$__cuda_sm20_div_u64)
        /*3380*/ 	.word	0x00000000


	//----- nvinfo : EIATTR_FRAME_SIZE
	.align		4
.L_2820:
        /*3384*/ 	.byte	0x04, 0x11
        /*3386*/ 	.short	(.L_2822 - .L_2821)
	.align		4
.L_2821:
        /*3388*/ 	.word	index@(_Z15SoftmaxWarpImplI22BroadcastScaleMaskLoadIffbLm3EiE11DirectStoreIffEfLi1ELi1ELi1ELi1ELb1EL9Algorithm0EEvT_T0_ll)
        /*338c*/ 	.word	0x00000000


	//----- nvinfo : EIATTR_REGCOUNT
	.align		4
.L_2822:
        /*3390*/ 	.byte	0x04, 0x2f
        /*3392*/ 	.short	(.L_2824 - .L_2823)
	.align		4
.L_2823:
        /*3394*/ 	.word	index@(_Z15SoftmaxWarpImplI22BroadcastScaleMaskLoadIffbLm3EiE11DirectStoreIffEfLi1ELi1ELi2ELi2ELb0EL9Algorithm0EEvT_T0_ll)
        /*3398*/ 	.word	0x0000001b


	//----- nvinfo : EIATTR_FRAME_SIZE
	.align		4
.L_2824:
        /*339c*/ 	.byte	0x04, 0x11
        /*339e*/ 	.short	(.L_2826 - .L_2825)
	.align		4
.L_2825:
        /*33a0*/ 	.word	index@($__internal_247_$__cuda_sm3x_div_rn_noftz_f32_slowpath)
        /*33a4*/ 	.word	0x00000000


	//----- nvinfo : EIATTR_FRAME_SIZE
	.align		4
.L_2826:
        /*33a8*/ 	.byte	0x04, 0x11
        /*33aa*/ 	.short	(.L_2828 - .L_2827)
	.align		4
.L_2827:
        /*33ac*/ 	.word	index@(_Z15SoftmaxWarpImplI22BroadcastScaleMaskLoadIffbLm3EiE11DirectStoreIffEfLi1ELi1ELi2ELi2ELb0EL9Algorithm0EEvT_T0_ll)
        /*33b0*/ 	.word	0x00000000


	//----- nvinfo : EIATTR_REGCOUNT
	.align		4
.L_2828:
        /*33b4*/ 	.byte	0x04, 0x2f
        /*33b6*/ 	.short	(.L_2830 - .L_2829)
	.align		4
.L_2829:
        /*33b8*/ 	.word	index@(_Z15SoftmaxWarpImplI22BroadcastScaleMaskLoadIffbLm3EiE11DirectStoreIffEfLi1ELi1ELi2ELi2ELb1EL9Algorithm0EEvT_T0_ll)
        /*33bc*/ 	.word	0x0000001e


	//----- nvinfo : EIATTR_FRAME_SIZE
	.align		4
.L_2830:
        /*33c0*/ 	.byte	0x04, 0x11
        /*33c2*/ 	.short	(.L_2832 - .L_2831)
	.align		4
.L_2831:
        /*33c4*/ 	.word	index@($__internal_246_$__cuda_sm3x_div_rn_noftz_f32_slowpath)
        /*33c8*/ 	.word	0x00000000


	//----- nvinfo : EIATTR_FRAME_SIZE
	.align		4
.L_2832:
        /*33cc*/ 	.byte	0x04, 0x11
        /*33ce*/ 	.short	(.L_2834 - .L_2833)
	.align		4
.L_2833:
        /*33d0*/ 	.word	index@(_Z15SoftmaxWarpImplI22BroadcastScaleMaskLoadIffbLm3EiE11DirectStoreIffEfLi1ELi1ELi2ELi2ELb1EL9Algorithm0EEvT_T0_ll)
        /*33d4*/ 	.word	0x00000000


	//----- nvinfo : EIATTR_REGCOUNT
	.align		4
.L_2834:
        /*33d8*/ 	.byte	0x04, 0x2f
        /*33da*/ 	.short	(.L_2836 - .L_2835)
	.align		4
.L_2835:
        /*33dc*/ 	.word	index@(_Z15SoftmaxWarpImplI22BroadcastScaleMaskLoadIffbLm3EiE11DirectStoreIffEfLi1ELi1ELi2ELi1ELb0EL9Algorithm0EEvT_T0_ll)
        /*33e0*/ 	.word	0x00000020


	//----- nvinfo : EIATTR_FRAME_SIZE
	.align		4
.L_2836:
        /*33e4*/ 	.byte	0x04, 0x11
        /*33e6*/ 	.short	(.L_2838 - .L_2837)
	.align		4
.L_2837:
        /*33e8*/ 	.word	index@($__internal_245_$__cuda_sm3x_div_rn_noftz_f32_slowpath)
        /*33ec*/ 	.word	0x00000000


	//----- nvinfo : EIATTR_FRAME_SIZE
	.align		4
.L_2838:
        /*33f0*/ 	.byte	0x04, 0x11
        /*33f2*/ 	.short	(.L_2840 - .L_2839)
	.align		4
.L_2839:
        /*33f4*/ 	.word	index@($__internal_244_$__cuda_sm20_div_u64)
        /*33f8*/ 	.word	0x00000000


	//----- nvinfo : EIATTR_FRAME_SIZE
	.align		4
.L_2840:
        /*33fc*/ 	.byte	0x04, 0x11
        /*33fe*/ 	.short	(.L_2842 - .L_2841)
	.align		4
.L_2841:
        /*3400*/ 	.word	index@(_Z15SoftmaxWarpImplI22BroadcastScaleMaskLoadIffbLm3EiE11DirectStoreIffEfLi1ELi1ELi2ELi1ELb0EL9Algorithm0EEvT_T0_ll)
        /*3404*/ 	.word	0x00000000


	//----- nvinfo : EIATTR_REGCOUNT
	.align		4
.L_2842:
        /*3408*/ 	.byte	0x04, 0x2f
        /*340a*/ 	.short	(.L_2844 - .L_2843)
	.align		4
.L_2843:
        /*340c*/ 	.word	index@(_Z15SoftmaxWarpImplI22BroadcastScaleMaskLoadIffbLm3EiE11DirectStoreIffEfLi1ELi1ELi2ELi1ELb1EL9Algorithm0EEvT_T0_ll)
        /*3410*/ 	.word	0x0000001f


	//----- nvinfo : EIATTR_FRAME_SIZE
	.align		4
.L_2844:
        /*3414*/ 	.byte	0x04, 0x11
        /*3416*/ 	.short	(.L_2846 - .L_2845)
	.align		4
.L_2845:
        /*3418*/ 	.word	index@($__internal_243_$__cuda_sm3x_div_rn_noftz_f32_slowpath)
        /*341c*/ 	.word	0x00000000


	//----- nvinfo : EIATTR_FRAME_SIZE
	.align		4
.L_2846:
        /*3420*/ 	.byte	0x04, 0x11
        /*3422*/ 	.short	(.L_2848 - .L_2847)
	.align		4
.L_2847:
        /*3424*/ 	.word	index@($__internal_242_$__cuda_sm20_div_u64)
        /*3428*/ 	.word	0x00000000


	//----- nvinfo : EIATTR_FRAME_SIZE
	.align		4
.L_2848:
        /*342c*/ 	.byte	0x04, 0x11
        /*342e*/ 	.short	(.L_2850 - .L_2849)
	.align		4
.L_2849:
        /*3430*/ 	.word	index@(_Z15SoftmaxWarpImplI22BroadcastScaleMaskLoadIffbLm3EiE11DirectStoreIffEfLi1ELi1ELi2ELi1ELb1EL9Algorithm0EEvT_T0_ll)
        /*3434*/ 	.word	0x00000000


	//----- nvinfo : EIATTR_REGCOUNT
	.align		4
.L_2850:
        /*3438*/ 	.byte	0x04, 0x2f
        /*343a*/ 	.short	(.L_2852 - .L_2851)
	.align		4
.L_2851:
        /*343c*/ 	.word	index@(_Z15SoftmaxWarpImplI22BroadcastScaleMaskLoadIffbLm3EiE11DirectStoreIffEfLi1ELi1ELi4ELi2ELb0EL9Algorithm0EEvT_T0_ll)
        /*3440*/ 	.word	0x0000001b


	//----- nvinfo : EIATTR_FRAME_SIZE
	.align		4
.L_2852:
        /*3444*/ 	.byte	0x04, 0x11
        /*3446*/ 	.short	(.L_2854 - .L_2853)
	.align		4
.L_2853:
        /*3448*/ 	.word	index@($__internal_241_$__cuda_sm3x_div_rn_noftz_f32_slowpath)
        /*344c*/ 	.word	0x00000000


	//----- nvinfo : EIATTR_FRAME_SIZE
	.align		4
.L_2854:
        /*3450*/ 	.byte	0x04, 0x11
        /*3452*/ 	.short	(.L_2856 - .L_2855)
	.align		4
.L_2855:
        /*3454*/ 	.word	index@(_Z15SoftmaxWarpImplI22BroadcastScaleMaskLoadIffbLm3EiE11DirectStoreIffEfLi1ELi1ELi4ELi2ELb0EL9Algorithm0EEvT_T0_ll)
        /*3458*/ 	.word	0x00000000


	//----- nvinfo : EIATTR_REGCOUNT
	.align		4
.L_2856:
        /*345c*/ 	.byte	0x04, 0x2f
        /*345e*/ 	.short	(.L_2858 - .L_2857)
	.align		4
.L_2857:
        /*3460*/ 	.word	index@(_Z15SoftmaxWarpImplI22BroadcastScaleMaskLoadIffbLm3EiE11DirectStoreIffEfLi1ELi1ELi4ELi2ELb1EL9Algorithm0EEvT_T0_ll)
        /*3464*/ 	.word	0x0000001e


	//----- nvinfo : EIATTR_FRAME_SIZE
	.align		4
.L_2858:
        /*3468*/ 	.byte	0x04, 0x11
        /*346a*/ 	.short	(.L_2860 - .L_2859)
	.align		4
.L_2859:
        /*346c*/ 	.word	index@($__internal_240_$__cuda_sm3x_div_rn_noftz_f32_slowpath)
        /*3470*/ 	.word	0x00000000


	//----- nvinfo : EIATTR_FRAME_SIZE
	.align		4
.L_2860:
        /*3474*/ 	.byte	0x04, 0x11
        /*3476*/ 	.short	(.L_2862 - .L_2861)
	.align		4
.L_2861:
        /*3478*/ 	.word	index@(_Z15SoftmaxWarpImplI22BroadcastScaleMaskLoadIffbLm3EiE11DirectStoreIffEfLi1ELi1ELi4ELi2ELb1EL9Algorithm0EEvT_T0_ll)
        /*347c*/ 	.word	0x00000000


	//----- nvinfo : EIATTR_REGCOUNT
	.align		4
.L_2862:
        /*3480*/ 	.byte	0x04, 0x2f
        /*3482*/ 	.short	(.L_2864 - .L_2863)
	.align		4
.L_2863:
        /*3484*/ 	.word	index@(_Z15SoftmaxWarpImplI22BroadcastScaleMaskLoadIffbLm3EiE11DirectStoreIffEfLi1ELi1ELi4ELi1ELb0EL9Algorithm0EEvT_T0_ll)
        /*3488*/ 	.word	0x00000022


	//----- nvinfo : EIATTR_FRAME_SIZE
	.align		4
.L_2864:
        /*348c*/ 	.byte	0x04, 0x11
        /*348e*/ 	.short	(.L_2866 - .L_2865)
	.align		4
.L_2865:
        /*3490*/ 	.word	index@($__internal_239_$__cuda_sm3x_div_rn_noftz_f32_slowpath)
        /*3494*/ 	.word	0x00000000


	//----- nvinfo : EIATTR_FRAME_SIZE
	.align		4
.L_2866:
        /*3498*/ 	.byte	0x04, 0x11
        /*349a*/ 	.short	(.L_2868 - .L_2867)
	.align		4
.L_2867:
        /*349c*/ 	.word	index@($__internal_238_$__cuda_sm20_div_u64)
        /*34a0*/ 	.word	0x00000000


	//----- nvinfo : EIATTR_FRAME_SIZE
	.align		4
.L_2868:
        /*34a4*/ 	.byte	0x04, 0x11
        /*34a6*/ 	.short	(.L_2870 - .L_2869)
	.align		4
.L_2869:
        /*34a8*/ 	.word	index@(_Z15SoftmaxWarpImplI22BroadcastScaleMaskLoadIffbLm3EiE11DirectStoreIffEfLi1ELi1ELi4ELi1ELb0EL9Algorithm0EEvT_T0_ll)
        /*34ac*/ 	.word	0x00000000


	//----- nvinfo : EIATTR_REGCOUNT
	.align		4
.L_2870:
        /*34b0*/ 	.byte	0x04, 0x2f
        /*34b2*/ 	.short	(.L_2872 - .L_2871)
	.align		4
.L_2871:
        /*34b4*/ 	.word	index@(_Z15SoftmaxWarpImplI22BroadcastScaleMaskLoadIffbLm3EiE11DirectStoreIffEfLi1ELi1ELi4ELi1ELb1EL9Algorithm0EEvT_T0_ll)
        /*34b8*/ 	.word	0x0000001c


	//----- nvinfo : EIATTR_FRAME_SIZE
	.align		4
.L_2872:
        /*34bc*/ 	.byte	0x04, 0x11
        /*34be*/ 	.short	(.L_2874 - .L_2873)
	.align		4
.L_2873:
        /*34c0*/ 	.word	index@($__internal_237_$__cuda_sm3x_div_rn_noftz_f32_slowpath)
        /*34c4*/ 	.word	0x00000000


	//----- nvinfo : EIATTR_FRAME_SIZE
	.align		4
.L_2874:
        /*34c8*/ 	.byte	0x04, 0x11
        /*34ca*/ 	.short	(.L_2876 - .L_2875)
	.align		4
.L_2875:
        /*34cc*/ 	.word	index@(_Z15SoftmaxWarpImplI22BroadcastScaleMaskLoadIffbLm3EiE11DirectStoreIffEfLi1ELi1ELi4ELi1ELb1EL9Algorithm0EEvT_T0_ll)
        /*34d0*/ 	.word	0x00000000


	//----- nvinfo : EIATTR_REGCOUNT
	.align		4
.L_2876:
        /*34d4*/ 	.byte	0x04, 0x2f
        /*34d6*/ 	.short	(.L_2878 - .L_2877)
	.align		4
.L_2877:
        /*34d8*/ 	.word	index@(_Z15SoftmaxWarpImplI22BroadcastScaleMaskLoadIffbLm3EiE11DirectStoreIffEfLi1ELi1ELi8ELi2ELb0EL9Algorithm0EEvT_T0_ll)
        /*34dc*/ 	.word	0x0000001c


	//----- nvinfo : EIATTR_FRAME_SIZE
	.align		4
.L_2878:
        /*34e0*/ 	.byte	0x04, 0x11
        /*34e2*/ 	.short	(.L_2880 - .L_2879)
	.align		4
.L_2879:
        /*34e4*/ 	.word	index@($__internal_236_$__cuda_sm3x_div_rn_noftz_f32_slowpath)
        /*34e8*/ 	.word	0x00000000


	//----- nvinfo : EIATTR_FRAME_SIZE
	.align		4
.L_2880:
        /*34ec*/ 	.byte	0x04, 0x11
        /*34ee*/ 	.short	(.L_2882 - .L_2881)
	.align		4
.L_2881:
        /*34f0*/ 	.word	index@(_Z15SoftmaxWarpImplI22BroadcastScaleMaskLoadIffbLm3EiE11DirectStoreIffEfLi1ELi1ELi8ELi2ELb0EL9Algorithm0EEvT_T0_ll)
        /*34f4*/ 	.word	0x00000000


	//----- nvinfo : EIATTR_REGCOUNT
	.align		4
.L_2882:
        /*34f8*/ 	.byte	0x04, 0x2f
        /*34fa*/ 	.short	(.L_2884 - .L_2883)
	.align		4
.L_2883:
        /*34fc*/ 	.word	index@(_Z15SoftmaxWarpImplI22BroadcastScaleMaskLoadIffbLm3EiE11DirectStoreIffEfLi1ELi1ELi8ELi2ELb1EL9Algorithm0EEvT_T0_ll)
        /*3500*/ 	.word	0x0000001d


	//----- nvinfo : EIATTR_FRAME_SIZE
	.align		4
.L_2884:
        /*3504*/ 	.byte	0x04, 0x11
        /*3506*/ 	.short	(.L_2886 - .L_2885)
	.align		4
.L_2885:
        /*3508*/ 	.word	index@($__internal_235_$__cuda_sm3x_div_rn_noftz_f32_slowpath)
        /*350c*/ 	.word	0x00000000


	//----- nvinfo : EIATTR_FRAME_SIZE
	.align		4
.L_2886:
        /*3510*/ 	.byte	0x04, 0x11
        /*3512*/ 	.short	(.L_2888 - .L_2887)
	.align		4
.L_2887:
        /*3514*/ 	.word	index@(_Z15SoftmaxWarpImplI22BroadcastScaleMaskLoadIffbLm3EiE11DirectStoreIffEfLi1ELi1ELi8ELi2ELb1EL9Algorithm0EEvT_T0_ll)
        /*3518*/ 	.word	0x00000000


	//----- nvinfo : EIATTR_REGCOUNT
	.align		4
.L_2888:
        /*351c*/ 	.byte	0x04, 0x2f
        /*351e*/ 	.short	(.L_2890 - .L_2889)
	.align		4
.L_2889:
        /*3520*/ 	.word	index@(_Z15SoftmaxWarpImplI22BroadcastScaleMaskLoadIffbLm3EiE11DirectStoreIffEfLi1ELi1ELi8ELi1ELb0EL9Algorithm0EEvT_T0_ll)
        /*3524*/ 	.word	0x0000001c


	//----- nvinfo : EIATTR_FRAME_SIZE
	.align		4
.L_2890:
        /*3528*/ 	.byte	0x04, 0x11
        /*352a*/ 	.short	(.L_2892 - .L_2891)
	.align		4
.L_2891:
        /*352c*/ 	.word	index@($__internal_234_$__cuda_sm3x_div_rn_noftz_f32_slowpath)
        /*3530*/ 	.word	0x00000000


	//----- nvinfo : EIATTR_FRAME_SIZE
	.align		4
.L_2892:
        /*3534*/ 	.byte	0x04, 0x11
        /*3536*/ 	.short	(.L_2894 - .L_2893)
	.align		4
.L_2893:
        /*3538*/ 	.word	index@(_Z15SoftmaxWarpImplI22BroadcastScaleMaskLoadIffbLm3EiE11DirectStoreIffEfLi1ELi1ELi8ELi1ELb0EL9Algorithm0EEvT_T0_ll)
        /*353c*/ 	.word	0x00000000


	//----- nvinfo : EIATTR_REGCOUNT
	.align		4
.L_2894:
        /*3540*/ 	.byte	0x04, 0x2f
        /*3542*/ 	.short	(.L_2896 - .L_2895)
	.align		4
.L_2895:
        /*3544*/ 	.word	index@(_Z15SoftmaxWarpImplI22BroadcastScaleMaskLoadIffbLm3EiE11DirectStoreIffEfLi1ELi1ELi8ELi1ELb1EL9Algorithm0EEvT_T0_ll)
        /*3548*/ 	.word	0x0000001c


	//----- nvinfo : EIATTR_FRAME_SIZE
	.align		4
.L_2896:
        /*354c*/ 	.byte	0x04, 0x11
        /*354e*/ 	.short	(.L_2898 - .L_2897)
	.align		4
.L_2897:
        /*3550*/ 	.word	index@($__internal_233_$__cuda_sm3x_div_rn_noftz_f32_slowpath)
        /*3554*/ 	.word	0x00000000


	//----- nvinfo : EIATTR_FRAME_SIZE
	.align		4
.L_2898:
        /*3558*/ 	.byte	0x04, 0x11
        /*355a*/ 	.short	(.L_2900 - .L_2899)
	.align		4
.L_2899:
        /*355c*/ 	.word	index@(_Z15SoftmaxWarpImplI22BroadcastScaleMaskLoadIffbLm3EiE11DirectStoreIffEfLi1ELi1ELi8ELi1ELb1EL9Algorithm0EEvT_T0_ll)
        /*3560*/ 	.word	0x00000000


	//----- nvinfo : EIATTR_REGCOUNT
	.align		4
.L_2900:
        /*3564*/ 	.byte	0x04, 0x2f
        /*3566*/ 	.short	(.L_2902 - .L_2901)
	.align		4
.L_2901:
        /*3568*/ 	.word	index@(_Z15SoftmaxWarpImplI22BroadcastScaleMaskLoadIffbLm3EiE11DirectStoreIffEfLi1ELi1ELi16ELi2ELb0EL9Algorithm0EEvT_T0_ll)
        /*356c*/ 	.word	0x0000001b


	//----- nvinfo : EIATTR_FRAME_SIZE
	.align		4
.L_2902:
        /*3570*/ 	.byte	0x04, 0x11
        /*3572*/ 	.short	(.L_2904 - .L_2903)
	.align		4
.L_2903:
        /*3574*/ 	.word	index@($__internal_232_$__cuda_sm3x_div_rn_noftz_f32_slowpath)
        /*3578*/ 	.word	0x00000000


	//----- nvinfo : EIATTR_FRAME_SIZE
	.align		4
.L_2904:
        /*357c*/ 	.byte	0x04, 0x11
        /*357e*/ 	.short	(.L_2906 - .L_2905)
	.align		4
.L_2905:
        /*3580*/ 	.word	index@(_Z15SoftmaxWarpImplI22BroadcastScaleMaskLoadIffbLm3EiE11DirectStoreIffEfLi1ELi1ELi16ELi2ELb0EL9Algorithm0EEvT_T0_ll)
        /*3584*/ 	.word	0x00000000


	//----- nvinfo : EIATTR_REGCOUNT
	.align		4
.L_2906:
        /*3588*/ 	.byte	0x04, 0x2f
        /*358a*/ 	.short	(.L_2908 - .L_2907)
	.align		4
.L_2907:
        /*358c*/ 	.word	index@(_Z15SoftmaxWarpImplI22BroadcastScaleMaskLoadIffbLm3EiE11DirectStoreIffEfLi1ELi1ELi16ELi2ELb1EL9Algorithm0EEvT_T0_ll)
        /*3590*/ 	.word	0x0000001f


	//----- nvinfo : EIATTR_FRAME_SIZE
	.align		4
.L_2908:
        /*3594*/ 	.byte	0x04, 0x11
        /*3596*/ 	.short	(.L_2910 - .L_2909)
	.align		4
.L_2909:
        /*3598*/ 	.word	index@($__internal_231_$__cuda_sm3x_div_rn_noftz_f32_slowpath)
        /*359c*/ 	.word	0x00000000


	//----- nvinfo : EIATTR_FRAME_SIZE
	.align		4
.L_2910:
        /*35a0*/ 	.byte	0x04, 0x11
        /*35a2*/ 	.short	(.L_2912 - .L_2911)
	.align		4
.L_2911:
        /*35a4*/ 	.word	index@(_Z15SoftmaxWarpImplI22BroadcastScaleMaskLoadIffbLm3EiE11DirectStoreIffEfLi1ELi1ELi16ELi2ELb1EL9Algorithm0EEvT_T0_ll)
        /*35a8*/ 	.word	0x00000000


	//----- nvinfo : EIATTR_REGCOUNT
	.align		4
.L_2912:
        /*35ac*/ 	.byte	0x04, 0x2f
        /*35ae*/ 	.short	(.L_2914 - .L_2913)
	.align		4
.L_2913:
        /*35b0*/ 	.word	index@(_Z15SoftmaxWarpImplI22BroadcastScaleMaskLoadIffbLm3EiE11DirectStoreIffEfLi1ELi1ELi16ELi1ELb0EL9Algorithm0EEvT_T0_ll)
        /*35b4*/ 	.word	0x0000001c


	//----- nvinfo : EIATTR_FRAME_SIZE
	.align		4
.L_2914:
        /*35b8*/ 	.byte	0x04, 0x11
        /*35ba*/ 	.short	(.L_2916 - .L_2915)
	.align		4
.L_2915:
        /*35bc*/ 	.word	index@($__internal_230_$__cuda_sm3x_div_rn_noftz_f32_slowpath)
        /*35c0*/ 	.word	0x00000000


	//----- nvinfo : EIATTR_FRAME_SIZE
	.align		4
.L_2916:
        /*35c4*/ 	.byte	0x04, 0x11
        /*35c6*/ 	.short	(.L_2918 - .L_2917)
	.align		4
.L_2917:
        /*35c8*/ 	.word	index@(_Z15SoftmaxWarpImplI22BroadcastScaleMaskLoadIffbLm3EiE11DirectStoreIffEfLi1ELi1ELi16ELi1ELb0EL9Algorithm0EEvT_T0_ll)
        /*35cc*/ 	.word	0x00000000


	//----- nvinfo : EIATTR_REGCOUNT
	.align		4
.L_2918:
        /*35d0*/ 	.byte	0x04, 0x2f
        /*35d2*/ 	.short	(.L_2920 - .L_2919)
	.align		4
.L_2919:
        /*35d4*/ 	.word	index@(_Z15SoftmaxWarpImplI22BroadcastScaleMaskLoadIffbLm3EiE11DirectStoreIffEfLi1ELi1ELi16ELi1ELb1EL9Algorithm0EEvT_T0_ll)
        /*35d8*/ 	.word	0x0000001c


	//----- nvinfo : EIATTR_FRAME_SIZE
	.align		4
.L_2920:
        /*35dc*/ 	.byte	0x04, 0x11
        /*35de*/ 	.short	(.L_2922 - .L_2921)
	.align		4
.L_2921:
        /*35e0*/ 	.word	index@($__internal_229_$__cuda_sm3x_div_rn_noftz_f32_slowpath)
        /*35e4*/ 	.word	0x00000000


	//----- nvinfo : EIATTR_FRAME_SIZE
	.align		4
.L_2922:
        /*35e8*/ 	.byte	0x04, 0x11
        /*35ea*/ 	.short	(.L_2924 - .L_2923)
	.align		4
.L_2923:
        /*35ec*/ 	.word	index@(_Z15SoftmaxWarpImplI22BroadcastScaleMaskLoadIffbLm3EiE11DirectStoreIffEfLi1ELi1ELi16ELi1ELb1EL9Algorithm0EEvT_T0_ll)
        /*35f0*/ 	.word	0x00000000


	//----- nvinfo : EIATTR_REGCOUNT
	.align		4
.L_2924:
        /*35f4*/ 	.byte	0x04, 0x2f
        /*35f6*/ 	.short	(.L_2926 - .L_2925)
	.align		4
.L_2925:
        /*35f8*/ 	.word	index@(_Z15SoftmaxWarpImplI22BroadcastScaleMaskLoadIffbLm3EiE11DirectStoreIffEfLi1ELi1ELi32ELi2ELb0EL9Algorithm0EEvT_T0_ll)
        /*35fc*/ 	.word	0x0000001c


	//----- nvinfo : EIATTR_FRAME_SIZE
	.align		4
.L_2926:
        /*3600*/ 	.byte	0x04, 0x11
        /*3602*/ 	.short	(.L_2928 - .L_2927)
	.align		4
.L_2927:
        /*3604*/ 	.word	index@($__internal_228_$__cuda_sm3x_div_rn_noftz_f32_slowpath)
        /*3608*/ 	.word	0x00000000


	//----- nvinfo : EIATTR_FRAME_SIZE
	.align		4
.L_2928:
        /*360c*/ 	.byte	0x04, 0x11
        /*360e*/ 	.short	(.L_2930 - .L_2929)
	.align		4
.L_2929:
        /*3610*/ 	.word	index@(_Z15SoftmaxWarpImplI22BroadcastScaleMaskLoadIffbLm3EiE11DirectStoreIffEfLi1ELi1ELi32ELi2ELb0EL9Algorithm0EEvT_T0_ll)
        /*3614*/ 	.word	0x00000000


	//----- nvinfo : EIATTR_REGCOUNT
	.align		4
.L_2930:
        /*3618*/ 	.byte	0x04, 0x2f
        /*361a*/ 	.short	(.L_2932 - .L_2931)
	.align		4
.L_2931:
        /*361c*/ 	.word	index@(_Z15SoftmaxWarpImplI22BroadcastScaleMaskLoadIffbLm3EiE11DirectStoreIffEfLi1ELi1ELi32ELi2ELb1EL9Algorithm0EEvT_T0_ll)
        /*3620*/ 	.word	0x0000001f


	//----- nvinfo : EIATTR_FRAME_SIZE
	.align		4
.L_2932:
        /*3624*/ 	.byte	0x04, 0x11
        /*3626*/ 	.short	(.L_2934 - .L_2933)
	.align		4
.L_2933:
        /*3628*/ 	.word	index@($__internal_227_$__cuda_sm3x_div_rn_noftz_f32_slowpath)
        /*362c*/ 	.word	0x00000000


	//----- nvinfo : EIATTR_FRAME_SIZE
	.align		4
.L_2934:
        /*3630*/ 	.byte	0x04, 0x11
        /*3632*/ 	.short	(.L_2936 - .L_2935)
	.align		4
.L_2935:
        /*3634*/ 	.word	index@(_Z15SoftmaxWarpImplI22BroadcastScaleMaskLoadIffbLm3EiE11DirectStoreIffEfLi1ELi1ELi32ELi2ELb1EL9Algorithm0EEvT_T0_ll)
        /*3638*/ 	.word	0x00000000


	//----- nvinfo : EIATTR_REGCOUNT
	.align		4
.L_2936:
        /*363c*/ 	.byte	0x04, 0x2f
        /*363e*/ 	.short	(.L_2938 - .L_2937)
	.align		4
.L_2937:
        /*3640*/ 	.word	index@(_Z15SoftmaxWarpImplI22BroadcastScaleMaskLoadIffbLm3EiE11DirectStoreIffEfLi1ELi1ELi32ELi1ELb0EL9Algorithm0EEvT_T0_ll)
        /*3644*/ 	.word	0x0000001c


	//----- nvinfo : EIATTR_FRAME_SIZE
	.align		4
.L_2938:
        /*3648*/ 	.byte	0x04, 0x11
        /*364a*/ 	.short	(.L_2940 - .L_2939)
	.align		4
.L_2939:
        /*364c*/ 	.word	index@($__internal_226_$__cuda_sm3x_div_rn_noftz_f32_slowpath)
        /*3650*/ 	.word	0x00000000


	//----- nvinfo : EIATTR_FRAME_SIZE
	.align		4
.L_2940:
        /*3654*/ 	.byte	0x04, 0x11
        /*3656*/ 	.short	(.L_2942 - .L_2941)
	.align		4
.L_2941:
        /*3658*/ 	.word	index@(_Z15SoftmaxWarpImplI22BroadcastScaleMaskLoadIffbLm3EiE11DirectStoreIffEfLi1ELi1ELi32ELi1ELb0EL9Algorithm0EEvT_T0_ll)
        /*365c*/ 	.word	0x00000000


	//----- nvinfo : EIATTR_REGCOUNT
	.align		4
.L_2942:
        /*3660*/ 	.byte	0x04, 0x2f
        /*3662*/ 	.short	(.L_2944 - .L_2943)
	.align		4
.L_2943:
        /*3664*/ 	.word	index@(_Z15SoftmaxWarpImplI22BroadcastScaleMaskLoadIffbLm3EiE11DirectStoreIffEfLi1ELi1ELi32ELi1ELb1EL9Algorithm0EEvT_T0_ll)
        /*3668*/ 	.word	0x0000001c


	//----- nvinfo : EIATTR_FRAME_SIZE
	.align		4
.L_2944:
        /*366c*/ 	.byte	0x04, 0x11
        /*366e*/ 	.short	(.L_2946 - .L_2945)
	.align		4
.L_2945:
        /*3670*/ 	.word	index@($__internal_225_$__cuda_sm3x_div_rn_noftz_f32_slowpath)
        /*3674*/ 	.word	0x00000000


	//----- nvinfo : EIATTR_FRAME_SIZE
	.align		4
.L_2946:
        /*3678*/ 	.byte	0x04, 0x11
        /*367a*/ 	.short	(.L_2948 - .L_2947)
	.align		4
.L_2947:
        /*367c*/ 	.word	index@(_Z15SoftmaxWarpImplI22BroadcastScaleMaskLoadIffbLm3EiE11DirectStoreIffEfLi1ELi1ELi32ELi1ELb1EL9Algorithm0EEvT_T0_ll)
        /*3680*/ 	.word	0x00000000


	//----- nvinfo : EIATTR_REGCOUNT
	.align		4
.L_2948:
        /*3684*/ 	.byte	0x04, 0x2f
        /*3686*/ 	.short	(.L_2950 - .L_2949)
	.align		4
.L_2949:
        /*3688*/ 	.word	index@(_Z15SoftmaxWarpImplI22BroadcastScaleMaskLoadIffbLm3EiE11DirectStoreIffEfLi1ELi2ELi32ELi1ELb0EL9Algorithm0EEvT_T0_ll)
        /*368c*/ 	.word	0x0000001b


	//----- nvinfo : EIATTR_FRAME_SIZE
	.align		4
.L_2950:
        /*3690*/ 	.byte	0x04, 0x11
        /*3692*/ 	.short	(.L_2952 - .L_2951)
	.align		4
.L_2951:
        /*3694*/ 	.word	index@($__internal_224_$__cuda_sm3x_div_rn_noftz_f32_slowpath)
        /*3698*/ 	.word	0x00000000


	//----- nvinfo : EIATTR_FRAME_SIZE
	.align		4
.L_2952:
        /*369c*/ 	.byte	0x04, 0x11
        /*369e*/ 	.short	(.L_2954 - .L_2953)
	.align		4
.L_2953:
        /*36a0*/ 	.word	index@(_Z15SoftmaxWarpImplI22BroadcastScaleMaskLoadIffbLm3EiE11DirectStoreIffEfLi1ELi2ELi32ELi1ELb0EL9Algorithm0EEvT_T0_ll)
        /*36a4*/ 	.word	0x00000000


	//----- nvinfo : EIATTR_REGCOUNT
	.align		4
.L_2954:
        /*36a8*/ 	.byte	0x04, 0x2f
        /*36aa*/ 	.short	(.L_2956 - .L_2955)
	.align		4
.L_2955:
        /*36ac*/ 	.word	index@(_Z15SoftmaxWarpImplI22BroadcastScaleMaskLoadIffbLm3EiE11DirectStoreIffEfLi1ELi2ELi32ELi1ELb1EL9Algorithm0EEvT_T0_ll)
        /*36b0*/ 	.word	0x0000001e


	//----- nvinfo : EIATTR_FRAME_SIZE
	.align		4
.L_2956:
        /*36b4*/ 	.byte	0x04, 0x11
        /*36b6*/ 	.short	(.L_2958 - .L_2957)
	.align		4
.L_2957:
        /*36b8*/ 	.word	index@($__internal_223_$__cuda_sm3x_div_rn_noftz_f32_slowpath)
        /*36bc*/ 	.word	0x00000000


	//----- nvinfo : EIATTR_FRAME_SIZE
	.align		4
.L_2958:
        /*36c0*/ 	.byte	0x04, 0x11
        /*36c2*/ 	.short	(.L_2960 - .L_2959)
	.align		4
.L_2959:
        /*36c4*/ 	.word	index@(_Z15SoftmaxWarpImplI22BroadcastScaleMaskLoadIffbLm3EiE11DirectStoreIffEfLi1ELi2ELi32ELi1ELb1EL9Algorithm0EEvT_T0_ll)
        /*36c8*/ 	.word	0x00000000


	//----- nvinfo : EIATTR_REGCOUNT
	.align		4
.L_2960:
        /*36cc*/ 	.byte	0x04, 0x2f
        /*36ce*/ 	.short	(.L_2962 - .L_2961)
	.align		4
.L_2961:
        /*36d0*/ 	.word	index@(_Z15SoftmaxWarpImplI22BroadcastScaleMaskLoadIffbLm3EiE11DirectStoreIffEfLi1ELi3ELi32ELi1ELb0EL9Algorithm0EEvT_T0_ll)
        /*36d4*/ 	.word	0x0000001e


	//----- nvinfo : EIATTR_FRAME_SIZE
	.align		4
.L_2962:
        /*36d8*/ 	.byte	0x04, 0x11
        /*36da*/ 	.short	(.L_2964 - .L_2963)
	.align		4
.L_2963:
        /*36dc*/ 	.word	index@($__internal_222_$__cuda_sm3x_div_rn_noftz_f32_slowpath)
        /*36e0*/ 	.word	0x00000000


	//----- nvinfo : EIATTR_FRAME_SIZE
	.align		4
.L_2964:
        /*36e4*/ 	.byte	0x04, 0x11
        /*36e6*/ 	.short	(.L_2966 - .L_2965)
	.align		4
.L_2965:
        /*36e8*/ 	.word	index@(_Z15SoftmaxWarpImplI22BroadcastScaleMaskLoadIffbLm3EiE11DirectStoreIffEfLi1ELi3ELi32ELi1ELb0EL9Algorithm0EEvT_T0_ll)
        /*36ec*/ 	.word	0x00000000


	//----- nvinfo : EIATTR_REGCOUNT
	.align		4
.L_2966:
        /*36f0*/ 	.byte	0x04, 0x2f
        /*36f2*/ 	.short	(.L_2968 - .L_2967)
	.align		4
.L_2967:
        /*36f4*/ 	.word	index@(_Z15SoftmaxWarpImplI22BroadcastScaleMaskLoadIffbLm3EiE11DirectStoreIffEfLi1ELi3ELi32ELi1ELb1EL9Algorithm0EEvT_T0_ll)
        /*36f8*/ 	.word	0x0000001e


	//----- nvinfo : EIATTR_FRAME_SIZE
	.align		4
.L_2968:
        /*36fc*/ 	.byte	0x04, 0x11
        /*36fe*/ 	.short	(.L_2970 - .L_2969)
	.align		4
.L_2969:
        /*3700*/ 	.word	index@($__internal_221_$__cuda_sm3x_div_rn_noftz_f32_slowpath)
        /*3704*/ 	.word	0x00000000


	//----- nvinfo : EIATTR_FRAME_SIZE
	.align		4
.L_2970:
        /*3708*/ 	.byte	0x04, 0x11
        /*370a*/ 	.short	(.L_2972 - .L_2971)
	.align		4
.L_2971:
        /*370c*/ 	.word	index@(_Z15SoftmaxWarpImplI22BroadcastScaleMaskLoadIffbLm3EiE11DirectStoreIffEfLi1ELi3ELi32ELi1ELb1EL9Algorithm0EEvT_T0_ll)
        /*3710*/ 	.word	0x00000000


	//----- nvinfo : EIATTR_REGCOUNT
	.align		4
.L_2972:
        /*3714*/ 	.byte	0x04, 0x2f
        /*3716*/ 	.short	(.L_2974 - .L_2973)
	.align		4
.L_2973:
        /*3718*/ 	.word	index@(_Z15SoftmaxWarpImplI22BroadcastScaleMaskLoadIffbLm3EiE11DirectStoreIffEfLi1ELi4ELi32ELi1ELb0EL9Algorithm0EEvT_T0_ll)
        /*371c*/ 	.word	0x0000001f


	//----- nvinfo : EIATTR_FRAME_SIZE
	.align		4
.L_2974:
        /*3720*/ 	.byte	0x04, 0x11
        /*3722*/ 	.short	(.L_2976 - .L_2975)
	.align		4
.L_2975:
        /*3724*/ 	.word	index@($__internal_220_$__cuda_sm3x_div_rn_noftz_f32_slowpath)
        /*3728*/ 	.word	0x00000000


	//----- nvinfo : EIATTR_FRAME_SIZE
	.align		4
.L_2976:
        /*372c*/ 	.byte	0x04, 0x11
        /*372e*/ 	.short	(.L_2978 - .L_2977)
	.align		4
.L_2977:
        /*3730*/ 	.word	index@(_Z15SoftmaxWarpImplI22BroadcastScaleMaskLoadIffbLm3EiE11DirectStoreIffEfLi1ELi4ELi32ELi1ELb0EL9Algorithm0EEvT_T0_ll)
        /*3734*/ 	.word	0x00000000


	//----- nvinfo : EIATTR_REGCOUNT
	.align		4
.L_2978:
        /*3738*/ 	.byte	0x04, 0x2f
        /*373a*/ 	.short	(.L_2980 - .L_2979)
	.align		4
.L_2979:
        /*373c*/ 	.word	index@(_Z15SoftmaxWarpImplI22BroadcastScaleMaskLoadIffbLm3EiE11DirectStoreIffEfLi1ELi4ELi32ELi1ELb1EL9Algorithm0EEvT_T0_ll)
        /*3740*/ 	.word	0x0000001c


	//----- nvinfo : EIATTR_FRAME_SIZE
	.align		4
.L_2980:
        /*3744*/ 	.byte	0x04, 0x11
        /*3746*/ 	.short	(.L_2982 - .L_2981)
	.align		4
.L_2981:
        /*3748*/ 	.word	index@($__internal_219_$__cuda_sm3x_div_rn_noftz_f32_slowpath)
        /*374c*/ 	.word	0x00000000


	//----- nvinfo : EIATTR_FRAME_SIZE
	.align		4
.L_2982:
        /*3750*/ 	.byte	0x04, 0x11
        /*3752*/ 	.short	(.L_2984 - .L_2983)
	.align		4
.L_2983:
        /*3754*/ 	.word	index@(_Z15SoftmaxWarpImplI22BroadcastScaleMaskLoadIffbLm3EiE11DirectStoreIffEfLi1ELi4ELi32ELi1ELb1EL9Algorithm0EEvT_T0_ll)
        /*3758*/ 	.word	0x00000000


	//----- nvinfo : EIATTR_REGCOUNT
	.align		4
.L_2984:
        /*375c*/ 	.byte	0x04, 0x2f
        /*375e*/ 	.short	(.L_2986 - .L_2985)
	.align		4
.L_2985:
        /*3760*/ 	.word	index@(_Z15SoftmaxWarpImplI22BroadcastScaleMaskLoadIffbLm3EiE11DirectStoreIffEfLi1ELi5ELi32ELi1ELb0EL9Algorithm0EEvT_T0_ll)
        /*3764*/ 	.word	0x00000020


	//----- nvinfo : EIATTR_FRAME_SIZE
	.align		4
.L_2986:
        /*3768*/ 	.byte	0x04, 0x11
        /*376a*/ 	.short	(.L_2988 - .L_2987)
	.align		4
.L_2987:
        /*376c*/ 	.word	index@($__internal_218_$__cuda_sm3x_div_rn_noftz_f32_slowpath)
        /*3770*/ 	.word	0x00000000


	//----- nvinfo : EIATTR_FRAME_SIZE
	.align		4
.L_2988:
        /*3774*/ 	.byte	0x04, 0x11
        /*3776*/ 	.short	(.L_2990 - .L_2989)
	.align		4
.L_2989:
        /*3778*/ 	.word	index@(_Z15SoftmaxWarpImplI22BroadcastScaleMaskLoadIffbLm3EiE11DirectStoreIffEfLi1ELi5ELi32ELi1ELb0EL9Algorithm0EEvT_T0_ll)
        /*377c*/ 	.word	0x00000000


	//----- nvinfo : EIATTR_REGCOUNT
	.align		4
.L_2990:
        /*3780*/ 	.byte	0x04, 0x2f
        /*3782*/ 	.short	(.L_2992 - .L_2991)
	.align		4
.L_2991:
        /*3784*/ 	.word	index@(_Z15SoftmaxWarpImplI22BroadcastScaleMaskLoadIffbLm3EiE11DirectStoreIffEfLi1ELi5ELi32ELi1ELb1EL9Algorithm0EEvT_T0_ll)
        /*3788*/ 	.word	0x0000001f


	//----- nvinfo : EIATTR_FRAME_SIZE
	.align		4
.L_2992:
        /*378c*/ 	.byte	0x04, 0x11
        /*378e*/ 	.short	(.L_2994 - .L_2993)
	.align		4
.L_2993:
        /*3790*/ 	.word	index@($__internal_217_$__cuda_sm3x_div_rn_noftz_f32_slowpath)
        /*3794*/ 	.word	0x00000000


	//----- nvinfo : EIATTR_FRAME_SIZE
	.align		4
.L_2994:
        /*3798*/ 	.byte	0x04, 0x11
        /*379a*/ 	.short	(.L_2996 - .L_2995)
	.align		4
.L_2995:
        /*379c*/ 	.word	index@(_Z15SoftmaxWarpImplI22BroadcastScaleMaskLoadIffbLm3EiE11DirectStoreIffEfLi1ELi5ELi32ELi1ELb1EL9Algorithm0EEvT_T0_ll)
        /*37a0*/ 	.word	0x00000000


	//----- nvinfo : EIATTR_REGCOUNT
	.align		4
.L_2996:
        /*37a4*/ 	.byte	0x04, 0x2f
        /*37a6*/ 	.short	(.L_2998 - .L_2997)
	.align		4
.L_2997:
        /*37a8*/ 	.word	index@(_Z15SoftmaxWarpImplI22BroadcastScaleMaskLoadIffbLm3EiE11DirectStoreIffEfLi1ELi6ELi32ELi1ELb0EL9Algorithm0EEvT_T0_ll)
        /*37ac*/ 	.word	0x00000020


	//----- nvinfo : EIATTR_FRAME_SIZE
	.align		4
.L_2998:
        /*37b0*/ 	.byte	0x04, 0x11
        /*37b2*/ 	.short	(.L_3000 - .L_2999)
	.align		4
.L_2999:
        /*37b4*/ 	.word	index@($__internal_216_$__cuda_sm3x_div_rn_noftz_f32_slowpath)
        /*37b8*/ 	.word	0x00000000


	//----- nvinfo : EIATTR_FRAME_SIZE
	.align		4
.L_3000:
        /*37bc*/ 	.byte	0x04, 0x11
        /*37be*/ 	.short	(.L_3002 - .L_3001)
	.align		4
.L_3001:
        /*37c0*/ 	.word	index@(_Z15SoftmaxWarpImplI22BroadcastScaleMaskLoadIffbLm3EiE11DirectStoreIffEfLi1ELi6ELi32ELi1ELb0EL9Algorithm0EEvT_T0_ll)
        /*37c4*/ 	.word	0x00000000


	//----- nvinfo : EIATTR_REGCOUNT
	.align		4
.L_3002:
        /*37c8*/ 	.byte	0x04, 0x2f
        /*37ca*/ 	.short	(.L_3004 - .L_3003)
	.align		4
.L_3003:
        /*37cc*/ 	.word	index@(_Z15SoftmaxWarpImplI22BroadcastScaleMaskLoadIffbLm3EiE11DirectStoreIffEfLi1ELi6ELi32ELi1ELb1EL9Algorithm0EEvT_T0_ll)
        /*37d0*/ 	.word	0x00000026


	//----- nvinfo : EIATTR_FRAME_SIZE
	.align		4
.L_3004:
        /*37d4*/ 	.byte	0x04, 0x11
        /*37d6*/ 	.short	(.L_3006 - .L_3005)
	.align		4
.L_3005:
        /*37d8*/ 	.word	index@($__internal_215_$__cuda_sm3x_div_rn_noftz_f32_slowpath)
        /*37dc*/ 	.word	0x00000000


	//----- nvinfo : EIATTR_FRAME_SIZE
	.align		4
.L_3006:
        /*37e0*/ 	.byte	0x04, 0x11
        /*37e2*/ 	.short	(.L_3008 - .L_3007)
	.align		4
.L_3007:
        /*37e4*/ 	.word	index@(_Z15SoftmaxWarpImplI22BroadcastScaleMaskLoadIffbLm3EiE11DirectStoreIffEfLi1ELi6ELi32ELi1ELb1EL9Algorithm0EEvT_T0_ll)
        /*37e8*/ 	.word	0x00000000


	//----- nvinfo : EIATTR_REGCOUNT
	.align		4
.L_3008:
        /*37ec*/ 	.byte	0x04, 0x2f
        /*37ee*/ 	.short	(.L_3010 - .L_3009)
	.align		4
.L_3009:
        /*37f0*/ 	.word	index@(_Z15SoftmaxWarpImplI22BroadcastScaleMaskLoadIffbLm3EiE11DirectStoreIffEfLi1ELi7ELi32ELi1ELb0EL9Algorithm0EEvT_T0_ll)
        /*37f4*/ 	.word	0x00000020


	//----- nvinfo : EIATTR_FRAME_SIZE
	.align		4
.L_3010:
        /*37f8*/ 	.byte	0x04, 0x11
        /*37fa*/ 	.short	(.L_3012 - .L_3011)
	.align		4
.L_3011:
        /*37fc*/ 	.word	index@($__internal_214_$__cuda_sm3x_div_rn_noftz_f32_slowpath)
        /*3800*/ 	.word	0x00000000


	//----- nvinfo : EIATTR_FRAME_SIZE
	.align		4
.L_3012:
        /*3804*/ 	.byte	0x04, 0x11
        /*3806*/ 	.short	(.L_3014 - .L_3013)
	.align		4
.L_3013:
        /*3808*/ 	.word	index@(_Z15SoftmaxWarpImplI22BroadcastScaleMaskLoadIffbLm3EiE11DirectStoreIffEfLi1ELi7ELi32ELi1ELb0EL9Algorithm0EEvT_T0_ll)
        /*380c*/ 	.word	0x00000000


	//----- nvinfo : EIATTR_REGCOUNT
	.align		4
.L_3014:
        /*3810*/ 	.byte	0x04, 0x2f
        /*3812*/ 	.short	(.L_3016 - .L_3015)
	.align		4
.L_3015:
        /*3814*/ 	.word	index@(_Z15SoftmaxWarpImplI22BroadcastScaleMaskLoadIffbLm3EiE11DirectStoreIffEfLi1ELi7ELi32ELi1ELb1EL9Algorithm0EEvT_T0_ll)
        /*3818*/ 	.word	0x00000026


	//----- nvinfo : EIATTR_FRAME_SIZE
	.align		4
.L_3016:
        /*381c*/ 	.byte	0x04, 0x11
        /*381e*/ 	.short	(.L_3018 - .L_3017)
	.align		4
.L_3017:
        /*3820*/ 	.word	index@($__internal_213_$__cuda_sm3x_div_rn_noftz_f32_slowpath)
        /*3824*/ 	.word	0x00000000


	//----- nvinfo : EIATTR_FRAME_SIZE
	.align		4
.L_3018:
        /*3828*/ 	.byte	0x04, 0x11
        /*382a*/ 	.short	(.L_3020 - .L_3019)
	.align		4
.L_3019:
        /*382c*/ 	.word	index@(_Z15SoftmaxWarpImplI22BroadcastScaleMaskLoadIffbLm3EiE11DirectStoreIffEfLi1ELi7ELi32ELi1ELb1EL9Algorithm0EEvT_T0_ll)
        /*3830*/ 	.word	0x00000000


	//----- nvinfo : EIATTR_REGCOUNT
	.align		4
.L_3020:
        /*3834*/ 	.byte	0x04, 0x2f
        /*3836*/ 	.short	(.L_3022 - .L_3021)
	.align		4
.L_3021:
        /*3838*/ 	.word	index@(_Z15SoftmaxWarpImplI22BroadcastScaleMaskLoadIffbLm3EiE11DirectStoreIffEfLi1ELi8ELi32ELi1ELb0EL9Algorithm0EEvT_T0_ll)
        /*383c*/ 	.word	0x00000027


	//----- nvinfo : EIATTR_FRAME_SIZE
	.align		4
.L_3022:
        /*3840*/ 	.byte	0x04, 0x11
        /*3842*/ 	.short	(.L_3024 - .L_3023)
	.align		4
.L_3023:
        /*3844*/ 	.word	index@($__internal_212_$__cuda_sm3x_div_rn_noftz_f32_slowpath)
        /*3848*/ 	.word	0x00000000


	//----- nvinfo : EIATTR_FRAME_SIZE
	.align		4
.L_3024:
        /*384c*/ 	.byte	0x04, 0x11
        /*384e*/ 	.short	(.L_3026 - .L_3025)
	.align		4
.L_3025:
        /*3850*/ 	.word	index@(_Z15SoftmaxWarpImplI22BroadcastScaleMaskLoadIffbLm3EiE11DirectStoreIffEfLi1ELi8ELi32ELi1ELb0EL9Algorithm0EEvT_T0_ll)
        /*3854*/ 	.word	0x00000000


	//----- nvinfo : EIATTR_REGCOUNT
	.align		4
.L_3026:
        /*3858*/ 	.byte	0x04, 0x2f
        /*385a*/ 	.short	(.L_3028 - .L_3027)
	.align		4
.L_3027:
        /*385c*/ 	.word	index@(_Z15SoftmaxWarpImplI22BroadcastScaleMaskLoadIffbLm3EiE11DirectStoreIffEfLi1ELi8ELi32ELi1ELb1EL9Algorithm0EEvT_T0_ll)
        /*3860*/ 	.word	0x00000028


	//----- nvinfo : EIATTR_FRAME_SIZE
	.align		4
.L_3028:
        /*3864*/ 	.byte	0x04, 0x11
        /*3866*/ 	.short	(.L_3030 - .L_3029)
	.align		4
.L_3029:
        /*3868*/ 	.word	index@($__internal_211_$__cuda_sm3x_div_rn_noftz_f32_slowpath)
        /*386c*/ 	.word	0x00000000


	//----- nvinfo : EIATTR_FRAME_SIZE
	.align		4
.L_3030:
        /*3870*/ 	.byte	0x04, 0x11
        /*3872*/ 	.short	(.L_3032 - .L_3031)
	.align		4
.L_3031:
        /*3874*/ 	.word	index@(_Z15SoftmaxWarpImplI22BroadcastScaleMaskLoadIffbLm3EiE11DirectStoreIffEfLi1ELi8ELi32ELi1ELb1EL9Algorithm0EEvT_T0_ll)
        /*3878*/ 	.word	0x00000000


	//----- nvinfo : EIATTR_REGCOUNT
	.align		4
.L_3032:
        /*387c*/ 	.byte	0x04, 0x2f
        /*387e*/ 	.short	(.L_3034 - .L_3033)
	.align		4
.L_3033:
        /*3880*/ 	.word	index@(_Z15SoftmaxWarpImplI22BroadcastScaleMaskLoadIffbLm3EiE11DirectStoreIffEfLi1ELi9ELi32ELi1ELb0EL9Algorithm0EEvT_T0_ll)
        /*3884*/ 	.word	0x00000028


	//----- nvinfo : EIATTR_FRAME_SIZE
	.align		4
.L_3034:
        /*3888*/ 	.byte	0x04, 0x11
        /*388a*/ 	.short	(.L_3036 - .L_3035)
	.align		4
.L_3035:
        /*388c*/ 	.word	index@($__internal_210_$__cuda_sm3x_div_rn_noftz_f32_slowpath)
        /*3890*/ 	.word	0x00000000


	//----- nvinfo : EIATTR_FRAME_SIZE
	.align		4
.L_3036:
        /*3894*/ 	.byte	0x04, 0x11
        /*3896*/ 	.short	(.L_3038 - .L_3037)
	.align		4
.L_3037:
        /*3898*/ 	.word	index@(_Z15SoftmaxWarpImplI22BroadcastScaleMaskLoadIffbLm3EiE11DirectStoreIffEfLi1ELi9ELi32ELi1ELb0EL9Algorithm0EEvT_T0_ll)
        /*389c*/ 	.word	0x00000000


	//----- nvinfo : EIATTR_REGCOUNT
	.align		4
.L_3038:
        /*38a0*/ 	.byte	0x04, 0x2f
        /*38a2*/ 	.short	(.L_3040 - .L_3039)
	.align		4
.L_3039:
        /*38a4*/ 	.word	index@(_Z15SoftmaxWarpImplI22BroadcastScaleMaskLoadIffbLm3EiE11DirectStoreIffEfLi1ELi9ELi32ELi1ELb1EL9Algorithm0EEvT_T0_ll)
        /*38a8*/ 	.word	0x0000002b


	//----- nvinfo : EIATTR_FRAME_SIZE
	.align		4
.L_3040:
        /*38ac*/ 	.byte	0x04, 0x11
        /*38ae*/ 	.short	(.L_3042 - .L_3041)
	.align		4
.L_3041:
        /*38b0*/ 	.word	index@($__internal_209_$__cuda_sm3x_div_rn_noftz_f32_slowpath)
        /*38b4*/ 	.word	0x00000000


	//----- nvinfo : EIATTR_FRAME_SIZE
	.align		4
.L_3042:
        /*38b8*/ 	.byte	0x04, 0x11
        /*38ba*/ 	.short	(.L_3044 - .L_3043)
	.align		4
.L_3043:
        /*38bc*/ 	.word	index@(_Z15SoftmaxWarpImplI22BroadcastScaleMaskLoadIffbLm3EiE11DirectStoreIffEfLi1ELi9ELi32ELi1ELb1EL9Algorithm0EEvT_T0_ll)
        /*38c0*/ 	.word	0x00000000


	//----- nvinfo : EIATTR_REGCOUNT
	.align		4
.L_3044:
        /*38c4*/ 	.byte	0x04, 0x2f
        /*38c6*/ 	.short	(.L_3046 - .L_3045)
	.align		4
.L_3045:
        /*38c8*/ 	.word	index@(_Z15SoftmaxWarpImplI22BroadcastScaleMaskLoadIffbLm3EiE11DirectStoreIffEfLi1ELi10ELi32ELi1ELb0EL9Algorithm0EEvT_T0_ll)
        /*38cc*/ 	.word	0x00000026


	//----- nvinfo : EIATTR_FRAME_SIZE
	.align		4
.L_3046:
        /*38d0*/ 	.byte	0x04, 0x11
        /*38d2*/ 	.short	(.L_3048 - .L_3047)
	.align		4
.L_3047:
        /*38d4*/ 	.word	index@($__internal_208_$__cuda_sm3x_div_rn_noftz_f32_slowpath)
        /*38d8*/ 	.word	0x00000000


	//----- nvinfo : EIATTR_FRAME_SIZE
	.align		4
.L_3048:
        /*38dc*/ 	.byte	0x04, 0x11
        /*38de*/ 	.short	(.L_3050 - .L_3049)
	.align		4
.L_3049:
        /*38e0*/ 	.word	index@(_Z15SoftmaxWarpImplI22BroadcastScaleMaskLoadIffbLm3EiE11DirectStoreIffEfLi1ELi10ELi32ELi1ELb0EL9Algorithm0EEvT_T0_ll)
        /*38e4*/ 	.word	0x00000000


	//----- nvinfo : EIATTR_REGCOUNT
	.align		4
.L_3050:
        /*38e8*/ 	.byte	0x04, 0x2f
        /*38ea*/ 	.short	(.L_3052 - .L_3051)
	.align		4
.L_3051:
        /*38ec*/ 	.word	index@(_Z15SoftmaxWarpImplI22BroadcastScaleMaskLoadIffbLm3EiE11DirectStoreIffEfLi1ELi10ELi32ELi1ELb1EL9Algorithm0EEvT_T0_ll)
        /*38f0*/ 	.word	0x00000030


	//----- nvinfo : EIATTR_FRAME_SIZE
	.align		4
.L_3052:
        /*38f4*/ 	.byte	0x04, 0x11
        /*38f6*/ 	.short	(.L_3054 - .L_3053)
	.align		4
.L_3053:
        /*38f8*/ 	.word	index@($__internal_207_$__cuda_sm3x_div_rn_noftz_f32_slowpath)
        /*38fc*/ 	.word	0x00000000


	//----- nvinfo : EIATTR_FRAME_SIZE
	.align		4
.L_3054:
        /*3900*/ 	.byte	0x04, 0x11
        /*3902*/ 	.short	(.L_3056 - .L_3055)
	.align		4
.L_3055:
        /*3904*/ 	.word	index@(_Z15SoftmaxWarpImplI22BroadcastScaleMaskLoadIffbLm3EiE11DirectStoreIffEfLi1ELi10ELi32ELi1ELb1EL9Algorithm0EEvT_T0_ll)
        /*3908*/ 	.word	0x00000000


	//----- nvinfo : EIATTR_REGCOUNT
	.align		4
.L_3056:
        /*390c*/ 	.byte	0x04, 0x2f
        /*390e*/ 	.short	(.L_3058 - .L_3057)
	.align		4
.L_3057:
        /*3910*/ 	.word	index@(_Z15SoftmaxWarpImplI22BroadcastScaleMaskLoadIffbLm3EiE11DirectStoreIffEfLi1ELi11ELi32ELi1ELb0EL9Algorithm0EEvT_T0_ll)
        /*3914*/ 	.word	0x00000026


	//----- nvinfo : EIATTR_FRAME_SIZE
	.align		4
.L_3058:
        /*3918*/ 	.byte	0x04, 0x11
        /*391a*/ 	.short	(.L_3060 - .L_3059)
	.align		4
.L_3059:
        /*391c*/ 	.word	index@($__internal_206_$__cuda_sm3x_div_rn_noftz_f32_slowpath)
        /*3920*/ 	.word	0x00000000


	//----- nvinfo : EIATTR_FRAME_SIZE
	.align		4
.L_3060:
        /*3924*/ 	.byte	0x04, 0x11
        /*3926*/ 	.short	(.L_3062 - .L_3061)
	.align		4
.L_3061:
        /*3928*/ 	.word	index@(_Z15SoftmaxWarpImplI22BroadcastScaleMaskLoadIffbLm3EiE11DirectStoreIffEfLi1ELi11ELi32ELi1ELb0EL9Algorithm0EEvT_T0_ll)
        /*392c*/ 	.word	0x00000000


	//----- nvinfo : EIATTR_REGCOUNT
	.align		4
.L_3062:
        /*3930*/ 	.byte	0x04, 0x2f
        /*3932*/ 	.short	(.L_3064 - .L_3063)
	.align		4
.L_3063:
        /*3934*/ 	.word	index@(_Z15SoftmaxWarpImplI22BroadcastScaleMaskLoadIffbLm3EiE11DirectStoreIffEfLi1ELi11ELi32ELi1ELb1EL9Algorithm0EEvT_T0_ll)
        /*3938*/ 	.word	0x0000002d


	//----- nvinfo : EIATTR_FRAME_SIZE
	.align		4
.L_3064:
        /*393c*/ 	.byte	0x04, 0x11
        /*393e*/ 	.short	(.L_3066 - .L_3065)
	.align		4
.L_3065:
        /*3940*/ 	.word	index@($__internal_205_$__cuda_sm3x_div_rn_noftz_f32_slowpath)
        /*3944*/ 	.word	0x00000000


	//----- nvinfo : EIATTR_FRAME_SIZE
	.align		4
.L_3066:
        /*3948*/ 	.byte	0x04, 0x11
        /*394a*/ 	.short	(.L_3068 - .L_3067)
	.align		4
.L_3067:
        /*394c*/ 	.word	index@(_Z15SoftmaxWarpImplI22BroadcastScaleMaskLoadIffbLm3EiE11DirectStoreIffEfLi1ELi11ELi32ELi1ELb1EL9Algorithm0EEvT_T0_ll)
        /*3950*/ 	.word	0x00000000


	//----- nvinfo : EIATTR_REGCOUNT
	.align		4
.L_3068:
        /*3954*/ 	.byte	0x04, 0x2f
        /*3956*/ 	.short	(.L_3070 - .L_3069)
	.align		4
.L_3069:
        /*3958*/ 	.word	index@(_Z15SoftmaxWarpImplI22BroadcastScaleMaskLoadIffbLm3EiE11DirectStoreIffEfLi1ELi12ELi32ELi1ELb0EL9Algorithm0EEvT_T0_ll)
        /*395c*/ 	.word	0x00000029


	//----- nvinfo : EIATTR_FRAME_SIZE
	.align		4
.L_3070:
        /*3960*/ 	.byte	0x04, 0x11
        /*3962*/ 	.short	(.L_3072 - .L_3071)
	.align		4
.L_3071:
        /*3964*/ 	.word	index@($__internal_204_$__cuda_sm3x_div_rn_noftz_f32_slowpath)
        /*3968*/ 	.word	0x00000000


	//----- nvinfo : EIATTR_FRAME_SIZE
	.align		4
.L_3072:
        /*396c*/ 	.byte	0x04, 0x11
        /*396e*/ 	.short	(.L_3074 - .L_3073)
	.align		4
.L_3073:
        /*3970*/ 	.word	index@(_Z15SoftmaxWarpImplI22BroadcastScaleMaskLoadIffbLm3EiE11DirectStoreIffEfLi1ELi12ELi32ELi1ELb0EL9Algorithm0EEvT_T0_ll)
        /*3974*/ 	.word	0x00000000


	//----- nvinfo : EIATTR_REGCOUNT
	.align		4
.L_3074:
        /*3978*/ 	.byte	0x04, 0x2f
        /*397a*/ 	.short	(.L_3076 - .L_3075)
	.align		4
.L_3075:
        /*397c*/ 	.word	index@(_Z15SoftmaxWarpImplI22BroadcastScaleMaskLoadIffbLm3EiE11DirectStoreIffEfLi1ELi12ELi32ELi1ELb1EL9Algorithm0EEvT_T0_ll)
        /*3980*/ 	.word	0x00000037


	//----- nvinfo : EIATTR_FRAME_SIZE
	.align		4
.L_3076:
        /*3984*/ 	.byte	0x04, 0x11
        /*3986*/ 	.short	(.L_3078 - .L_3077)
	.align		4
.L_3077:
        /*3988*/ 	.word	index@($__internal_203_$__cuda_sm3x_div_rn_noftz_f32_slowpath)
        /*398c*/ 	.word	0x00000000


	//----- nvinfo : EIATTR_FRAME_SIZE
	.align		4
.L_3078:
        /*3990*/ 	.byte	0x04, 0x11
        /*3992*/ 	.short	(.L_3080 - .L_3079)
	.align		4
.L_3079:
        /*3994*/ 	.word	index@(_Z15SoftmaxWarpImplI22BroadcastScaleMaskLoadIffbLm3EiE11DirectStoreIffEfLi1ELi12ELi32ELi1ELb1EL9Algorithm0EEvT_T0_ll)
        /*3998*/ 	.word	0x00000000


	//----- nvinfo : EIATTR_REGCOUNT
	.align		4
.L_3080:
        /*399c*/ 	.byte	0x04, 0x2f
        /*399e*/ 	.short	(.L_3082 - .L_3081)
	.align		4
.L_3081:
        /*39a0*/ 	.word	index@(_Z15SoftmaxWarpImplI22BroadcastScaleMaskLoadIffbLm3EiE11DirectStoreIffEfLi1ELi13ELi32ELi1ELb0EL9Algorithm0EEvT_T0_ll)
        /*39a4*/ 	.word	0x0000002b


	//----- nvinfo : EIATTR_FRAME_SIZE
	.align		4
.L_3082:
        /*39a8*/ 	.byte	0x04, 0x11
        /*39aa*/ 	.short	(.L_3084 - .L_3083)
	.align		4
.L_3083:
        /*39ac*/ 	.word	index@($__internal_202_$__cuda_sm3x_div_rn_noftz_f32_slowpath)
        /*39b0*/ 	.word	0x00000000


	//----- nvinfo : EIATTR_FRAME_SIZE
	.align		4
.L_3084:
        /*39b4*/ 	.byte	0x04, 0x11
        /*39b6*/ 	.short	(.L_3086 - .L_3085)
	.align		4
.L_3085:
        /*39b8*/ 	.word	index@(_Z15SoftmaxWarpImplI22BroadcastScaleMaskLoadIffbLm3EiE11DirectStoreIffEfLi1ELi13ELi32ELi1ELb0EL9Algorithm0EEvT_T0_ll)
        /*39bc*/ 	.word	0x00000000


	//----- nvinfo : EIATTR_REGCOUNT
	.align		4
.L_3086:
        /*39c0*/ 	.byte	0x04, 0x2f
        /*39c2*/ 	.short	(.L_3088 - .L_3087)
	.align		4
.L_3087:
        /*39c4*/ 	.word	index@(_Z15SoftmaxWarpImplI22BroadcastScaleMaskLoadIffbLm3EiE11DirectStoreIffEfLi1ELi13ELi32ELi1ELb1EL9Algorithm0EEvT_T0_ll)
        /*39c8*/ 	.word	0x00000036


	//----- nvinfo : EIATTR_FRAME_SIZE
	.align		4
.L_3088:
        /*39cc*/ 	.byte	0x04, 0x11
        /*39ce*/ 	.short	(.L_3090 - .L_3089)
	.align		4
.L_3089:
        /*39d0*/ 	.word	index@($__internal_201_$__cuda_sm3x_div_rn_noftz_f32_slowpath)
        /*39d4*/ 	.word	0x00000000


	//----- nvinfo : EIATTR_FRAME_SIZE
	.align		4
.L_3090:
        /*39d8*/ 	.byte	0x04, 0x11
        /*39da*/ 	.short	(.L_3092 - .L_3091)
	.align		4
.L_3091:
        /*39dc*/ 	.word	index@(_Z15SoftmaxWarpImplI22BroadcastScaleMaskLoadIffbLm3EiE11DirectStoreIffEfLi1ELi13ELi32ELi1ELb1EL9Algorithm0EEvT_T0_ll)
        /*39e0*/ 	.word	0x00000000


	//----- nvinfo : EIATTR_REGCOUNT
	.align		4
.L_3092:
        /*39e4*/ 	.byte	0x04, 0x2f
        /*39e6*/ 	.short	(.L_3094 - .L_3093)
	.align		4
.L_3093:
        /*39e8*/ 	.word	index@(_Z15SoftmaxWarpImplI22BroadcastScaleMaskLoadIffbLm3EiE11DirectStoreIffEfLi1ELi14ELi32ELi1ELb0EL9Algorithm0EEvT_T0_ll)
        /*39ec*/ 	.word	0x0000002f


	//----- nvinfo : EIATTR_FRAME_SIZE
	.align		4
.L_3094:
        /*39f0*/ 	.byte	0x04, 0x11
        /*39f2*/ 	.short	(.L_3096 - .L_3095)
	.align		4
.L_3095:
        /*39f4*/ 	.word	index@($__internal_200_$__cuda_sm3x_div_rn_noftz_f32_slowpath)
        /*39f8*/ 	.word	0x00000000


	//----- nvinfo : EIATTR_FRAME_SIZE
	.align		4
.L_3096:
        /*39fc*/ 	.byte	0x04, 0x11
        /*39fe*/ 	.short	(.L_3098 - .L_3097)
	.align		4
.L_3097:
        /*3a00*/ 	.word	index@(_Z15SoftmaxWarpImplI22BroadcastScaleMaskLoadIffbLm3EiE11DirectStoreIffEfLi1ELi14ELi32ELi1ELb0EL9Algorithm0EEvT_T0_ll)
        /*3a04*/ 	.word	0x00000000


	//----- nvinfo : EIATTR_REGCOUNT
	.align		4
.L_3098:
        /*3a08*/ 	.byte	0x04, 0x2f
        /*3a0a*/ 	.short	(.L_3100 - .L_3099)
	.align		4
.L_3099:
        /*3a0c*/ 	.word	index@(_Z15SoftmaxWarpImplI22BroadcastScaleMaskLoadIffbLm3EiE11DirectStoreIffEfLi1ELi14ELi32ELi1ELb1EL9Algorithm0EEvT_T0_ll)
        /*3a10*/ 	.word	0x00000040


	//----- nvinfo : EIATTR_FRAME_SIZE
	.align		4
.L_3100:
        /*3a14*/ 	.byte	0x04, 0x11
        /*3a16*/ 	.short	(.L_3102 - .L_3101)
	.align		4
.L_3101:
        /*3a18*/ 	.word	index@($__internal_199_$__cuda_sm3x_div_rn_noftz_f32_slowpath)
        /*3a1c*/ 	.word	0x00000000


	//----- nvinfo : EIATTR_FRAME_SIZE
	.align		4
.L_3102:
        /*3a20*/ 	.byte	0x04, 0x11
        /*3a22*/ 	.short	(.L_3104 - .L_3103)
	.align		4
.L_3103:
        /*3a24*/ 	.word	index@(_Z15SoftmaxWarpImplI22BroadcastScaleMaskLoadIffbLm3EiE11DirectStoreIffEfLi1ELi14ELi32ELi1ELb1EL9Algorithm0EEvT_T0_ll)
        /*3a28*/ 	.word	0x00000000


	//----- nvinfo : EIATTR_REGCOUNT
	.align		4
.L_3104:
        /*3a2c*/ 	.byte	0x04, 0x2f
        /*3a2e*/ 	.short	(.L_3106 - .L_3105)
	.align		4
.L_3105:
        /*3a30*/ 	.word	index@(_Z15SoftmaxWarpImplI22BroadcastScaleMaskLoadIffbLm3EiE11DirectStoreIffEfLi1ELi15ELi32ELi1ELb0EL9Algorithm0EEvT_T0_ll)
        /*3a34*/ 	.word	0x0000002f


	//----- nvinfo : EIATTR_FRAME_SIZE
	.align		4
.L_3106:
        /*3a38*/ 	.byte	0x04, 0x11
        /*3a3a*/ 	.short	(.L_3108 - .L_3107)
	.align		4
.L_3107:
        /*3a3c*/ 	.word	index@($__internal_198_$__cuda_sm3x_div_rn_noftz_f32_slowpath)
        /*3a40*/ 	.word	0x00000000


	//----- nvinfo : EIATTR_FRAME_SIZE
	.align		4
.L_3108:
        /*3a44*/ 	.byte	0x04, 0x11
        /*3a46*/ 	.short	(.L_3110 - .L_3109)
	.align		4
.L_3109:
        /*3a48*/ 	.word	index@(_Z15SoftmaxWarpImplI22BroadcastScaleMaskLoadIffbLm3EiE11DirectStoreIffEfLi1ELi15ELi32ELi1ELb0EL9Algorithm0EEvT_T0_ll)
        /*3a4c*/ 	.word	0x00000000


	//----- nvinfo : EIATTR_REGCOUNT
	.align		4
.L_3110:
        /*3a50*/ 	.byte	0x04, 0x2f
        /*3a52*/ 	.short	(.L_3112 - .L_3111)
	.align		4
.L_3111:
        /*3a54*/ 	.word	index@(_Z15SoftmaxWarpImplI22BroadcastScaleMaskLoadIffbLm3EiE11DirectStoreIffEfLi1ELi15ELi32ELi1ELb1EL9Algorithm0EEvT_T0_ll)
        /*3a58*/ 	.word	0x0000003e


	//----- nvinfo : EIATTR_FRAME_SIZE
	.align		4
.L_3112:
        /*3a5c*/ 	.byte	0x04, 0x11
        /*3a5e*/ 	.short	(.L_3114 - .L_3113)
	.align		4
.L_3113:
        /*3a60*/ 	.word	index@($__internal_197_$__cuda_sm3x_div_rn_noftz_f32_slowpath)
        /*3a64*/ 	.word	0x00000000


	//----- nvinfo : EIATTR_FRAME_SIZE
	.align		4
.L_3114:
        /*3a68*/ 	.byte	0x04, 0x11
        /*3a6a*/ 	.short	(.L_3116 - .L_3115)
	.align		4
.L_3115:
        /*3a6c*/ 	.word	index@(_Z15SoftmaxWarpImplI22BroadcastScaleMaskLoadIffbLm3EiE11DirectStoreIffEfLi1ELi15ELi32ELi1ELb1EL9Algorithm0EEvT_T0_ll)
        /*3a70*/ 	.word	0x00000000


	//----- nvinfo : EIATTR_REGCOUNT
	.align		4
.L_3116:
        /*3a74*/ 	.byte	0x04, 0x2f
        /*3a76*/ 	.short	(.L_3118 - .L_3117)
	.align		4
.L_3117:
        /*3a78*/ 	.word	index@(_Z15SoftmaxWarpImplI22BroadcastScaleMaskLoadIffbLm3EiE11DirectStoreIffEfLi1ELi16ELi32ELi1ELb0EL9Algorithm0EEvT_T0_ll)
        /*3a7c*/ 	.word	0x00000031


	//----- nvinfo : EIATTR_FRAME_SIZE
	.align		4
.L_3118:
        /*3a80*/ 	.byte	0x04, 0x11
        /*3a82*/ 	.short	(.L_3120 - .L_3119)
	.align		4
.L_3119:
        /*3a84*/ 	.word	index@($__internal_196_$__cuda_sm3x_div_rn_noftz_f32_slowpath)
        /*3a88*/ 	.word	0x00000000


	//----- nvinfo : EIATTR_FRAME_SIZE
	.align		4
.L_3120:
        /*3a8c*/ 	.byte	0x04, 0x11
        /*3a8e*/ 	.short	(.L_3122 - .L_3121)
	.align		4
.L_3121:
        /*3a90*/ 	.word	index@(_Z15SoftmaxWarpImplI22BroadcastScaleMaskLoadIffbLm3EiE11DirectStoreIffEfLi1ELi16ELi32ELi1ELb0EL9Algorithm0EEvT_T0_ll)
        /*3a94*/ 	.word	0x00000000


	//----- nvinfo : EIATTR_REGCOUNT
	.align		4
.L_3122:
        /*3a98*/ 	.byte	0x04, 0x2f
        /*3a9a*/ 	.short	(.L_3124 - .L_3123)
	.align		4
.L_3123:
        /*3a9c*/ 	.word	index@(_Z15SoftmaxWarpImplI22BroadcastScaleMaskLoadIffbLm3EiE11DirectStoreIffEfLi1ELi16ELi32ELi1ELb1EL9Algorithm0EEvT_T0_ll)
        /*3aa0*/ 	.word	0x00000040


	//----- nvinfo : EIATTR_FRAME_SIZE
	.align		4
.L_3124:
        /*3aa4*/ 	.byte	0x04, 0x11
        /*3aa6*/ 	.short	(.L_3126 - .L_3125)
	.align		4
.L_3125:
        /*3aa8*/ 	.word	index@($__internal_195_$__cuda_sm3x_div_rn_noftz_f32_slowpath)
        /*3aac*/ 	.word	0x00000000


	//----- nvinfo : EIATTR_FRAME_SIZE
	.align		4
.L_3126:
        /*3ab0*/ 	.byte	0x04, 0x11
        /*3ab2*/ 	.short	(.L_3128 - .L_3127)
	.align		4
.L_3127:
        /*3ab4*/ 	.word	index@(_Z15SoftmaxWarpImplI22BroadcastScaleMaskLoadIffbLm3EiE11DirectStoreIffEfLi1ELi16ELi32ELi1ELb1EL9Algorithm0EEvT_T0_ll)
        /*3ab8*/ 	.word	0x00000000


	//----- nvinfo : EIATTR_REGCOUNT
	.align		4
.L_3128:
        /*3abc*/ 	.byte	0x04, 0x2f
        /*3abe*/ 	.short	(.L_3130 - .L_3129)
	.align		4
.L_3129:
        /*3ac0*/ 	.word	index@(_Z15SoftmaxWarpImplI22BroadcastScaleMaskLoadIffbLm3EiE11DirectStoreIffEfLi1ELi17ELi32ELi1ELb0EL9Algorithm0EEvT_T0_ll)
        /*3ac4*/ 	.word	0x00000033


	//----- nvinfo : EIATTR_FRAME_SIZE
	.align		4
.L_3130:
        /*3ac8*/ 	.byte	0x04, 0x11
        /*3aca*/ 	.short	(.L_3132 - .L_3131)
	.align		4
.L_3131:
        /*3acc*/ 	.word	index@($__internal_194_$__cuda_sm3x_div_rn_noftz_f32_slowpath)
        /*3ad0*/ 	.word	0x00000000


	//----- nvinfo : EIATTR_FRAME_SIZE
	.align		4
.L_3132:
        /*3ad4*/ 	.byte	0x04, 0x11
        /*3ad6*/ 	.short	(.L_3134 - .L_3133)
	.align		4
.L_3133:
        /*3ad8*/ 	.word	index@(_Z15SoftmaxWarpImplI22BroadcastScaleMaskLoadIffbLm3EiE11DirectStoreIffEfLi1ELi17ELi32ELi1ELb0EL9Algorithm0EEvT_T0_ll)
        /*3adc*/ 	.word	0x00000000


	//----- nvinfo : EIATTR_REGCOUNT
	.align		4
.L_3134:
        /*3ae0*/ 	.byte	0x04, 0x2f
        /*3ae2*/ 	.short	(.L_3136 - .L_3135)
	.align		4
.L_3135:
        /*3ae4*/ 	.word	index@(_Z15SoftmaxWarpImplI22BroadcastScaleMaskLoadIffbLm3EiE11DirectStoreIffEfLi1ELi17ELi32ELi1ELb1EL9Algorithm0EEvT_T0_ll)
        /*3ae8*/ 	.word	0x00000043


	//----- nvinfo : EIATTR_FRAME_SIZE
	.align		4
.L_3136:
        /*3aec*/ 	.byte	0x04, 0x11
        /*3aee*/ 	.short	(.L_3138 - .L_3137)
	.align		4
.L_3137:
        /*3af0*/ 	.word	index@($__internal_193_$__cuda_sm3x_div_rn_noftz_f32_slowpath)
        /*3af4*/ 	.word	0x00000000


	//----- nvinfo : EIATTR_FRAME_SIZE
	.align		4
.L_3138:
        /*3af8*/ 	.byte	0x04, 0x11
        /*3afa*/ 	.short	(.L_3140 - .L_3139)
	.align		4
.L_3139:
        /*3afc*/ 	.word	index@(_Z15SoftmaxWarpImplI22BroadcastScaleMaskLoadIffbLm3EiE11DirectStoreIffEfLi1ELi17ELi32ELi1ELb1EL9Algorithm0EEvT_T0_ll)
        /*3b00*/ 	.word	0x00000000


	//----- nvinfo : EIATTR_REGCOUNT
	.align		4
.L_3140:
        /*3b04*/ 	.byte	0x04, 0x2f
        /*3b06*/ 	.short	(.L_3142 - .L_3141)
	.align		4
.L_3141:
        /*3b08*/ 	.word	index@(_Z15SoftmaxWarpImplI22BroadcastScaleMaskLoadIffbLm3EiE11DirectStoreIffEfLi1ELi18ELi32ELi1ELb0EL9Algorithm0EEvT_T0_ll)
        /*3b0c*/ 	.word	0x00000035


	//----- nvinfo : EIATTR_FRAME_SIZE
	.align		4
.L_3142:
        /*3b10*/ 	.byte	0x04, 0x11
        /*3b12*/ 	.short	(.L_3144 - .L_3143)
	.align		4
.L_3143:
        /*3b14*/ 	.word	index@($__internal_192_$__cuda_sm3x_div_rn_noftz_f32_slowpath)
        /*3b18*/ 	.word	0x00000000


	//----- nvinfo : EIATTR_FRAME_SIZE
	.align		4
.L_3144:
        /*3b1c*/ 	.byte	0x04, 0x11
        /*3b1e*/ 	.short	(.L_3146 - .L_3145)
	.align		4
.L_3145:
        /*3b20*/ 	.word	index@(_Z15SoftmaxWarpImplI22BroadcastScaleMaskLoadIffbLm3EiE11DirectStoreIffEfLi1ELi18ELi32ELi1ELb0EL9Algorithm0EEvT_T0_ll)
        /*3b24*/ 	.word	0x00000000


	//----- nvinfo : EIATTR_REGCOUNT
	.align		4
.L_3146:
        /*3b28*/ 	.byte	0x04, 0x2f
        /*3b2a*/ 	.short	(.L_3148 - .L_3147)
	.align		4
.L_3147:
        /*3b2c*/ 	.word	index@(_Z15SoftmaxWarpImplI22BroadcastScaleMaskLoadIffbLm3EiE11DirectStoreIffEfLi1ELi18ELi32ELi1ELb1EL9Algorithm0EEvT_T0_ll)
        /*3b30*/ 	.word	0x00000048


	//----- nvinfo : EIATTR_FRAME_SIZE
	.align		4
.L_3148:
        /*3b34*/ 	.byte	0x04, 0x11
        /*3b36*/ 	.short	(.L_3150 - .L_3149)
	.align		4
.L_3149:
        /*3b38*/ 	.word	index@($__internal_191_$__cuda_sm3x_div_rn_noftz_f32_slowpath)
        /*3b3c*/ 	.word	0x00000000


	//----- nvinfo : EIATTR_FRAME_SIZE
	.align		4
.L_3150:
        /*3b40*/ 	.byte	0x04, 0x11
        /*3b42*/ 	.short	(.L_3152 - .L_3151)
	.align		4
.L_3151:
        /*3b44*/ 	.word	index@(_Z15SoftmaxWarpImplI22BroadcastScaleMaskLoadIffbLm3EiE11DirectStoreIffEfLi1ELi18ELi32ELi1ELb1EL9Algorithm0EEvT_T0_ll)
        /*3b48*/ 	.word	0x00000000


	//----- nvinfo : EIATTR_REGCOUNT
	.align		4
.L_3152:
        /*3b4c*/ 	.byte	0x04, 0x2f
        /*3b4e*/ 	.short	(.L_3154 - .L_3153)
	.align		4
.L_3153:
        /*3b50*/ 	.word	index@(_Z15SoftmaxWarpImplI22BroadcastScaleMaskLoadIffbLm3EiE11DirectStoreIffEfLi1ELi19ELi32ELi1ELb0EL9Algorithm0EEvT_T0_ll)
        /*3b54*/ 	.word	0x00000037


	//----- nvinfo : EIATTR_FRAME_SIZE
	.align		4
.L_3154:
        /*3b58*/ 	.byte	0x04, 0x11
        /*3b5a*/ 	.short	(.L_3156 - .L_3155)
	.align		4
.L_3155:
        /*3b5c*/ 	.word	index@($__internal_190_$__cuda_sm3x_div_rn_noftz_f32_slowpath)
        /*3b60*/ 	.word	0x00000000


	//----- nvinfo : EIATTR_FRAME_SIZE
	.align		4
.L_3156:
        /*3b64*/ 	.byte	0x04, 0x11
        /*3b66*/ 	.short	(.L_3158 - .L_3157)
	.align		4
.L_3157:
        /*3b68*/ 	.word	index@(_Z15SoftmaxWarpImplI22BroadcastScaleMaskLoadIffbLm3EiE11DirectStoreIffEfLi1ELi19ELi32ELi1ELb0EL9Algorithm0EEvT_T0_ll)
        /*3b6c*/ 	.word	0x00000000


	//----- nvinfo : EIATTR_REGCOUNT
	.align		4
.L_3158:
        /*3b70*/ 	.byte	0x04, 0x2f
        /*3b72*/ 	.short	(.L_3160 - .L_3159)
	.align		4
.L_3159:
        /*3b74*/ 	.word	index@(_Z15SoftmaxWarpImplI22BroadcastScaleMaskLoadIffbLm3EiE11DirectStoreIffEfLi1ELi19ELi32ELi1ELb1EL9Algorithm0EEvT_T0_ll)
        /*3b78*/ 	.word	0x00000048


	//----- nvinfo : EIATTR_FRAME_SIZE
	.align		4
.L_3160:
        /*3b7c*/ 	.byte	0x04, 0x11
        /*3b7e*/ 	.short	(.L_3162 - .L_3161)
	.align		4
.L_3161:
        /*3b80*/ 	.word	index@($__internal_189_$__cuda_sm3x_div_rn_noftz_f32_slowpath)
        /*3b84*/ 	.word	0x00000000


	//----- nvinfo : EIATTR_FRAME_SIZE
	.align		4
.L_3162:
        /*3b88*/ 	.byte	0x04, 0x11
        /*3b8a*/ 	.short	(.L_3164 - .L_3163)
	.align		4
.L_3163:
        /*3b8c*/ 	.word	index@(_Z15SoftmaxWarpImplI22BroadcastScaleMaskLoadIffbLm3EiE11DirectStoreIffEfLi1ELi19ELi32ELi1ELb1EL9Algorithm0EEvT_T0_ll)
        /*3b90*/ 	.word	0x00000000


	//----- nvinfo : EIATTR_REGCOUNT
	.align		4
.L_3164:
        /*3b94*/ 	.byte	0x04, 0x2f
        /*3b96*/ 	.short	(.L_3166 - .L_3165)
	.align		4
.L_3165:
        /*3b98*/ 	.word	index@(_Z15SoftmaxWarpImplI22BroadcastScaleMaskLoadIffbLm3EiE11DirectStoreIffEfLi1ELi20ELi32ELi1ELb0EL9Algorithm0EEvT_T0_ll)
        /*3b9c*/ 	.word	0x0000003a


	//----- nvinfo : EIATTR_FRAME_SIZE
	.align		4
.L_3166:
        /*3ba0*/ 	.byte	0x04, 0x11
        /*3ba2*/ 	.short	(.L_3168 - .L_3167)
	.align		4
.L_3167:
        /*3ba4*/ 	.word	index@($__internal_188_$__cuda_sm3x_div_rn_noftz_f32_slowpath)
        /*3ba8*/ 	.word	0x00000000


	//----- nvinfo : EIATTR_FRAME_SIZE
	.align		4
.L_3168:
        /*3bac*/ 	.byte	0x04, 0x11
        /*3bae*/ 	.short	(.L_3170 - .L_3169)
	.align		4
.L_3169:
        /*3bb0*/ 	.word	index@(_Z15SoftmaxWarpImplI22BroadcastScaleMaskLoadIffbLm3EiE11DirectStoreIffEfLi1ELi20ELi32ELi1ELb0EL9Algorithm0EEvT_T0_ll)
        /*3bb4*/ 	.word	0x00000000


	//----- nvinfo : EIATTR_REGCOUNT
	.align		4
.L_3170:
        /*3bb8*/ 	.byte	0x04, 0x2f
        /*3bba*/ 	.short	(.L_3172 - .L_3171)
	.align		4
.L_3171:
        /*3bbc*/ 	.word	index@(_Z15SoftmaxWarpImplI22BroadcastScaleMaskLoadIffbLm3EiE11DirectStoreIffEfLi1ELi20ELi32ELi1ELb1EL9Algorithm0EEvT_T0_ll)
        /*3bc0*/ 	.word	0x00000048


	//----- nvinfo : EIATTR_FRAME_SIZE
	.align		4
.L_3172:
        /*3bc4*/ 	.byte	0x04, 0x11
        /*3bc6*/ 	.short	(.L_3174 - .L_3173)
	.align		4
.L_3173:
        /*3bc8*/ 	.word	index@($__internal_187_$__cuda_sm3x_div_rn_noftz_f32_slowpath)
        /*3bcc*/ 	.word	0x00000000


	//----- nvinfo : EIATTR_FRAME_SIZE
	.align		4
.L_3174:
        /*3bd0*/ 	.byte	0x04, 0x11
        /*3bd2*/ 	.short	(.L_3176 - .L_3175)
	.align		4
.L_3175:
        /*3bd4*/ 	.word	index@(_Z15SoftmaxWarpImplI22BroadcastScaleMaskLoadIffbLm3EiE11DirectStoreIffEfLi1ELi20ELi32ELi1ELb1EL9Algorithm0EEvT_T0_ll)
        /*3bd8*/ 	.word	0x00000000


	//----- nvinfo : EIATTR_REGCOUNT
	.align		4
.L_3176:
        /*3bdc*/ 	.byte	0x04, 0x2f
        /*3bde*/ 	.short	(.L_3178 - .L_3177)
	.align		4
.L_3177:
        /*3be0*/ 	.word	index@(_Z15SoftmaxWarpImplI22BroadcastScaleMaskLoadIffbLm3EiE11DirectStoreIffEfLi1ELi21ELi32ELi1ELb0EL9Algorithm0EEvT_T0_ll)
        /*3be4*/ 	.word	0x0000003d


	//----- nvinfo : EIATTR_FRAME_SIZE
	.align		4
.L_3178:
        /*3be8*/ 	.byte	0x04, 0x11
        /*3bea*/ 	.short	(.L_3180 - .L_3179)
	.align		4
.L_3179:
        /*3bec*/ 	.word	index@($__internal_186_$__cuda_sm3x_div_rn_noftz_f32_slowpath)
        /*3bf0*/ 	.word	0x00000000


	//----- nvinfo : EIATTR_FRAME_SIZE
	.align		4
.L_3180:
        /*3bf4*/ 	.byte	0x04, 0x11
        /*3bf6*/ 	.short	(.L_3182 - .L_3181)
	.align		4
.L_3181:
        /*3bf8*/ 	.word	index@(_Z15SoftmaxWarpImplI22BroadcastScaleMaskLoadIffbLm3EiE11DirectStoreIffEfLi1ELi21ELi32ELi1ELb0EL9Algorithm0EEvT_T0_ll)
        /*3bfc*/ 	.word	0x00000000


	//----- nvinfo : EIATTR_REGCOUNT
	.align		4
.L_3182:
        /*3c00*/ 	.byte	0x04, 0x2f
        /*3c02*/ 	.short	(.L_3184 - .L_3183)
	.align		4
.L_3183:
        /*3c04*/ 	.word	index@(_Z15SoftmaxWarpImplI22BroadcastScaleMaskLoadIffbLm3EiE11DirectStoreIffEfLi1ELi21ELi32ELi1ELb1EL9Algorithm0EEvT_T0_ll)
        /*3c08*/ 	.word	0x00000050


	//----- nvinfo : EIATTR_FRAME_SIZE
	.align		4
.L_3184:
        /*3c0c*/ 	.byte	0x04, 0x11
        /*3c0e*/ 	.short	(.L_3186 - .L_3185)
	.align		4
.L_3185:
        /*3c10*/ 	.word	index@($__internal_185_$__cuda_sm3x_div_rn_noftz_f32_slowpath)
        /*3c14*/ 	.word	0x00000000


	//----- nvinfo : EIATTR_FRAME_SIZE
	.align		4
.L_3186:
        /*3c18*/ 	.byte	0x04, 0x11
        /*3c1a*/ 	.short	(.L_3188 - .L_3187)
	.align		4
.L_3187:
        /*3c1c*/ 	.word	index@(_Z15SoftmaxWarpImplI22BroadcastScaleMaskLoadIffbLm3EiE11DirectStoreIffEfLi1ELi21ELi32ELi1ELb1EL9Algorithm0EEvT_T0_ll)
        /*3c20*/ 	.word	0x00000000


	//----- nvinfo : EIATTR_REGCOUNT
	.align		4
.L_3188:
        /*3c24*/ 	.byte	0x04, 0x2f
        /*3c26*/ 	.short	(.L_3190 - .L_3189)
	.align		4
.L_3189:
        /*3c28*/ 	.word	index@(_Z15SoftmaxWarpImplI22BroadcastScaleMaskLoadIffbLm3EiE11DirectStoreIffEfLi1ELi22ELi32ELi1ELb0EL9Algorithm0EEvT_T0_ll)
        /*3c2c*/ 	.word	0x0000003e


	//----- nvinfo : EIATTR_FRAME_SIZE
	.align		4
.L_3190:
        /*3c30*/ 	.byte	0x04, 0x11
        /*3c32*/ 	.short	(.L_3192 - .L_3191)
	.align		4
.L_3191:
        /*3c34*/ 	.word	index@($__internal_184_$__cuda_sm3x_div_rn_noftz_f32_slowpath)
        /*3c38*/ 	.word	0x00000000


	//----- nvinfo : EIATTR_FRAME_SIZE
	.align		4
.L_3192:
        /*3c3c*/ 	.byte	0x04, 0x11
        /*3c3e*/ 	.short	(.L_3194 - .L_3193)
	.align		4
.L_3193:
        /*3c40*/ 	.word	index@(_Z15SoftmaxWarpImplI22BroadcastScaleMaskLoadIffbLm3EiE11DirectStoreIffEfLi1ELi22ELi32ELi1ELb0EL9Algorithm0EEvT_T0_ll)
        /*3c44*/ 	.word	0x00000000


	//----- nvinfo : EIATTR_REGCOUNT
	.align		4
.L_3194:
        /*3c48*/ 	.byte	0x04, 0x2f
        /*3c4a*/ 	.short	(.L_3196 - .L_3195)
	.align		4
.L_3195:
        /*3c4c*/ 	.word	index@(_Z15SoftmaxWarpImplI22BroadcastScaleMaskLoadIffbLm3EiE11DirectStoreIffEfLi1ELi22ELi32ELi1ELb1EL9Algorithm0EEvT_T0_ll)
        /*3c50*/ 	.word	0x00000050


	//----- nvinfo : EIATTR_FRAME_SIZE
	.align		4
.L_3196:
        /*3c54*/ 	.byte	0x04, 0x11
        /*3c56*/ 	.short	(.L_3198 - .L_3197)
	.align		4
.L_3197:
        /*3c58*/ 	.word	index@($__internal_183_$__cuda_sm3x_div_rn_noftz_f32_slowpath)
        /*3c5c*/ 	.word	0x00000000


	//----- nvinfo : EIATTR_FRAME_SIZE
	.align		4
.L_3198:
        /*3c60*/ 	.byte	0x04, 0x11
        /*3c62*/ 	.short	(.L_3200 - .L_3199)
	.align		4
.L_3199:
        /*3c64*/ 	.word	index@(_Z15SoftmaxWarpImplI22BroadcastScaleMaskLoadIffbLm3EiE11DirectStoreIffEfLi1ELi22ELi32ELi1ELb1EL9Algorithm0EEvT_T0_ll)
        /*3c68*/ 	.word	0x00000000


	//----- nvinfo : EIATTR_REGCOUNT
	.align		4
.L_3200:
        /*3c6c*/ 	.byte	0x04, 0x2f
        /*3c6e*/ 	.short	(.L_3202 - .L_3201)
	.align		4
.L_3201:
        /*3c70*/ 	.word	index@(_Z15SoftmaxWarpImplI22BroadcastScaleMaskLoadIffbLm3EiE11DirectStoreIffEfLi1ELi23ELi32ELi1ELb0EL9Algorithm0EEvT_T0_ll)
        /*3c74*/ 	.word	0x0000003f


	//----- nvinfo : EIATTR_FRAME_SIZE
	.align		4
.L_3202:
        /*3c78*/ 	.byte	0x04, 0x11
        /*3c7a*/ 	.short	(.L_3204 - .L_3203)
	.align		4
.L_3203:
        /*3c7c*/ 	.word	index@($__internal_182_$__cuda_sm3x_div_rn_noftz_f32_slowpath)
        /*3c80*/ 	.word	0x00000000


	//----- nvinfo : EIATTR_FRAME_SIZE
	.align		4
.L_3204:
        /*3c84*/ 	.byte	0x04, 0x11
        /*3c86*/ 	.short	(.L_3206 - .L_3205)
	.align		4
.L_3205:
        /*3c88*/ 	.word	index@(_Z15SoftmaxWarpImplI22BroadcastScaleMaskLoadIffbLm3EiE11DirectStoreIffEfLi1ELi23ELi32ELi1ELb0EL9Algorithm0EEvT_T0_ll)
        /*3c8c*/ 	.word	0x00000000


	//----- nvinfo : EIATTR_REGCOUNT
	.align		4
.L_3206:
        /*3c90*/ 	.byte	0x04, 0x2f
        /*3c92*/ 	.short	(.L_3208 - .L_3207)
	.align		4
.L_3207:
        /*3c94*/ 	.word	index@(_Z15SoftmaxWarpImplI22BroadcastScaleMaskLoadIffbLm3EiE11DirectStoreIffEfLi1ELi23ELi32ELi1ELb1EL9Algorithm0EEvT_T0_ll)
        /*3c98*/ 	.word	0x00000050


	//----- nvinfo : EIATTR_FRAME_SIZE
	.align		4
.L_3208:
        /*3c9c*/ 	.byte	0x04, 0x11
        /*3c9e*/ 	.short	(.L_3210 - .L_3209)
	.align		4
.L_3209:
        /*3ca0*/ 	.word	index@($__internal_181_$__cuda_sm3x_div_rn_noftz_f32_slowpath)
        /*3ca4*/ 	.word	0x00000000


	//----- nvinfo : EIATTR_FRAME_SIZE
	.align		4
.L_3210:
        /*3ca8*/ 	.byte	0x04, 0x11
        /*3caa*/ 	.short	(.L_3212 - .L_3211)
	.align		4
.L_3211:
        /*3cac*/ 	.word	index@(_Z15SoftmaxWarpImplI22BroadcastScaleMaskLoadIffbLm3EiE11DirectStoreIffEfLi1ELi23ELi32ELi1ELb1EL9Algorithm0EEvT_T0_ll)
        /*3cb0*/ 	.word	0x00000000


	//----- nvinfo : EIATTR_REGCOUNT
	.align		4
.L_3212:
        /*3cb4*/ 	.byte	0x04, 0x2f
        /*3cb6*/ 	.short	(.L_3214 - .L_3213)
	.align		4
.L_3213:
        /*3cb8*/ 	.word	index@(_Z15SoftmaxWarpImplI22BroadcastScaleMaskLoadIffbLm3EiE11DirectStoreIffEfLi1ELi24ELi32ELi1ELb0EL9Algorithm0EEvT_T0_ll)
        /*3cbc*/ 	.word	0x00000045


	//----- nvinfo : EIATTR_FRAME_SIZE
	.align		4
.L_3214:
        /*3cc0*/ 	.byte	0x04, 0x11
        /*3cc2*/ 	.short	(.L_3216 - .L_3215)
	.align		4
.L_3215:
        /*3cc4*/ 	.word	index@($__internal_180_$__cuda_sm3x_div_rn_noftz_f32_slowpath)
        /*3cc8*/ 	.word	0x00000000


	//----- nvinfo : EIATTR_FRAME_SIZE
	.align		4
.L_3216:
        /*3ccc*/ 	.byte	0x04, 0x11
        /*3cce*/ 	.short	(.L_3218 - .L_3217)
	.align		4
.L_3217:
        /*3cd0*/ 	.word	index@(_Z15SoftmaxWarpImplI22BroadcastScaleMaskLoadIffbLm3EiE11DirectStoreIffEfLi1ELi24ELi32ELi1ELb0EL9Algorithm0EEvT_T0_ll)
        /*3cd4*/ 	.word	0x00000000


	//----- nvinfo : EIATTR_REGCOUNT
	.align		4
.L_3218:
        /*3cd8*/ 	.byte	0x04, 0x2f
        /*3cda*/ 	.short	(.L_3220 - .L_3219)
	.align		4
.L_3219:
        /*3cdc*/ 	.word	index@(_Z15SoftmaxWarpImplI22BroadcastScaleMaskLoadIffbLm3EiE11DirectStoreIffEfLi1ELi24ELi32ELi1ELb1EL9Algorithm0EEvT_T0_ll)
        /*3ce0*/ 	.word	0x00000050


	//----- nvinfo : EIATTR_FRAME_SIZE
	.align		4
.L_3220:
        /*3ce4*/ 	.byte	0x04, 0x11
        /*3ce6*/ 	.short	(.L_3222 - .L_3221)
	.align		4
.L_3221:
        /*3ce8*/ 	.word	index@($__internal_179_$__cuda_sm3x_div_rn_noftz_f32_slowpath)
        /*3cec*/ 	.word	0x00000000


	//----- nvinfo : EIATTR_FRAME_SIZE
	.align		4
.L_3222:
        /*3cf0*/ 	.byte	0x04, 0x11
        /*3cf2*/ 	.short	(.L_3224 - .L_3223)
	.align		4
.L_3223:
        /*3cf4*/ 	.word	index@(_Z15SoftmaxWarpImplI22BroadcastScaleMaskLoadIffbLm3EiE11DirectStoreIffEfLi1ELi24ELi32ELi1ELb1EL9Algorithm0EEvT_T0_ll)
        /*3cf8*/ 	.word	0x00000000


	//----- nvinfo : EIATTR_REGCOUNT
	.align		4
.L_3224:
        /*3cfc*/ 	.byte	0x04, 0x2f
        /*3cfe*/ 	.short	(.L_3226 - .L_3225)
	.align		4
.L_3225:
        /*3d00*/ 	.word	index@(_Z15SoftmaxWarpImplI22BroadcastScaleMaskLoadIffbLm3EiE11DirectStoreIffEfLi1ELi25ELi32ELi1ELb0EL9Algorithm0EEvT_T0_ll)
        /*3d04*/ 	.word	0x00000043


	//----- nvinfo : EIATTR_FRAME_SIZE
	.align		4
.L_3226:
        /*3d08*/ 	.byte	0x04, 0x11
        /*3d0a*/ 	.short	(.L_3228 - .L_3227)
	.align		4
.L_3227:
        /*3d0c*/ 	.word	index@($__internal_178_$__cuda_sm3x_div_rn_noftz_f32_slowpath)
        /*3d10*/ 	.word	0x00000000


	//----- nvinfo : EIATTR_FRAME_SIZE
	.align		4
.L_3228:
        /*3d14*/ 	.byte	0x04, 0x11
        /*3d16*/ 	.short	(.L_3230 - .L_3229)
	.align		4
.L_3229:
        /*3d18*/ 	.word	index@(_Z15SoftmaxWarpImplI22BroadcastScaleMaskLoadIffbLm3EiE11DirectStoreIffEfLi1ELi25ELi32ELi1ELb0EL9Algorithm0EEvT_T0_ll)
        /*3d1c*/ 	.word	0x00000000


	//----- nvinfo : EIATTR_REGCOUNT
	.align		4
.L_3230:
        /*3d20*/ 	.byte	0x04, 0x2f
        /*3d22*/ 	.short	(.L_3232 - .L_3231)
	.align		4
.L_3231:
        /*3d24*/ 	.word	index@(_Z15SoftmaxWarpImplI22BroadcastScaleMaskLoadIffbLm3EiE11DirectStoreIffEfLi1ELi25ELi32ELi1ELb1EL9Algorithm0EEvT_T0_ll)
        /*3d28*/ 	.word	0x00000050


	//----- nvinfo : EIATTR_FRAME_SIZE
	.align		4
.L_3232:
        /*3d2c*/ 	.byte	0x04, 0x11
        /*3d2e*/ 	.short	(.L_3234 - .L_3233)
	.align		4
.L_3233:
        /*3d30*/ 	.word	index@($__internal_177_$__cuda_sm3x_div_rn_noftz_f32_slowpath)
        /*3d34*/ 	.word	0x00000000


	//----- nvinfo : EIATTR_FRAME_SIZE
	.align		4
.L_3234:
        /*3d38*/ 	.byte	0x04, 0x11
        /*3d3a*/ 	.short	(.L_3236 - .L_3235)
	.align		4
.L_3235:
        /*3d3c*/ 	.word	index@(_Z15SoftmaxWarpImplI22BroadcastScaleMaskLoadIffbLm3EiE11DirectStoreIffEfLi1ELi25ELi32ELi1ELb1EL9Algorithm0EEvT_T0_ll)
        /*3d40*/ 	.word	0x00000000


	//----- nvinfo : EIATTR_REGCOUNT
	.align		4
.L_3236:
        /*3d44*/ 	.byte	0x04, 0x2f
        /*3d46*/ 	.short	(.L_3238 - .L_3237)
	.align		4
.L_3237:
        /*3d48*/ 	.word	index@(_Z15SoftmaxWarpImplI22BroadcastScaleMaskLoadIffbLm3EiE11DirectStoreIffEfLi1ELi26ELi32ELi1ELb0EL9Algorithm0EEvT_T0_ll)
        /*3d4c*/ 	.word	0x00000045


	//----- nvinfo : EIATTR_FRAME_SIZE
	.align		4
.L_3238:
        /*3d50*/ 	.byte	0x04, 0x11
        /*3d52*/ 	.short	(.L_3240 - .L_3239)
	.align		4
.L_3239:
        /*3d54*/ 	.word	index@($__internal_176_$__cuda_sm3x_div_rn_noftz_f32_slowpath)
        /*3d58*/ 	.word	0x00000000


	//----- nvinfo : EIATTR_FRAME_SIZE
	.align		4
.L_3240:
        /*3d5c*/ 	.byte	0x04, 0x11
        /*3d5e*/ 	.short	(.L_3242 - .L_3241)
	.align		4
.L_3241:
        /*3d60*/ 	.word	index@(_Z15SoftmaxWarpImplI22BroadcastScaleMaskLoadIffbLm3EiE11DirectStoreIffEfLi1ELi26ELi32ELi1ELb0EL9Algorithm0EEvT_T0_ll)
        /*3d64*/ 	.word	0x00000000


	//----- nvinfo : EIATTR_REGCOUNT
	.align		4
.L_3242:
        /*3d68*/ 	.byte	0x04, 0x2f
        /*3d6a*/ 	.short	(.L_3244 - .L_3243)
	.align		4
.L_3243:
        /*3d6c*/ 	.word	index@(_Z15SoftmaxWarpImplI22BroadcastScaleMaskLoadIffbLm3EiE11DirectStoreIffEfLi1ELi26ELi32ELi1ELb1EL9Algorithm0EEvT_T0_ll)
        /*3d70*/ 	.word	0x00000050


	//----- nvinfo : EIATTR_FRAME_SIZE
	.align		4
.L_3244:
        /*3d74*/ 	.byte	0x04, 0x11
        /*3d76*/ 	.short	(.L_3246 - .L_3245)
	.align		4
.L_3245:
        /*3d78*/ 	.word	index@($__internal_175_$__cuda_sm3x_div_rn_noftz_f32_slowpath)
        /*3d7c*/ 	.word	0x00000000


	//----- nvinfo : EIATTR_FRAME_SIZE
	.align		4
.L_3246:
        /*3d80*/ 	.byte	0x04, 0x11
        /*3d82*/ 	.short	(.L_3248 - .L_3247)
	.align		4
.L_3247:
        /*3d84*/ 	.word	index@(_Z15SoftmaxWarpImplI22BroadcastScaleMaskLoadIffbLm3EiE11DirectStoreIffEfLi1ELi26ELi32ELi1ELb1EL9Algorithm0EEvT_T0_ll)
        /*3d88*/ 	.word	0x00000000


	//----- nvinfo : EIATTR_REGCOUNT
	.align		4
.L_3248:
        /*3d8c*/ 	.byte	0x04, 0x2f
        /*3d8e*/ 	.short	(.L_3250 - .L_3249)
	.align		4
.L_3249:
        /*3d90*/ 	.word	index@(_Z15SoftmaxWarpImplI22BroadcastScaleMaskLoadIffbLm3EiE11DirectStoreIffEfLi1ELi27ELi32ELi1ELb0EL9Algorithm0EEvT_T0_ll)
        /*3d94*/ 	.word	0x00000047


	//----- nvinfo : EIATTR_FRAME_SIZE
	.align		4
.L_3250:
        /*3d98*/ 	.byte	0x04, 0x11
        /*3d9a*/ 	.short	(.L_3252 - .L_3251)
	.align		4
.L_3251:
        /*3d9c*/ 	.word	index@($__internal_174_$__cuda_sm3x_div_rn_noftz_f32_slowpath)
        /*3da0*/ 	.word	0x00000000


	//----- nvinfo : EIATTR_FRAME_SIZE
	.align		4
.L_3252:
        /*3da4*/ 	.byte	0x04, 0x11
        /*3da6*/ 	.short	(.L_3254 - .L_3253)
	.align		4
.L_3253:
        /*3da8*/ 	.word	index@(_Z15SoftmaxWarpImplI22BroadcastScaleMaskLoadIffbLm3EiE11DirectStoreIffEfLi1ELi27ELi32ELi1ELb0EL9Algorithm0EEvT_T0_ll)
        /*3dac*/ 	.word	0x00000000


	//----- nvinfo : EIATTR_REGCOUNT
	.align		4
.L_3254:
        /*3db0*/ 	.byte	0x04, 0x2f
        /*3db2*/ 	.short	(.L_3256 - .L_3255)
	.align		4
.L_3255:
        /*3db4*/ 	.word	index@(_Z15SoftmaxWarpImplI22BroadcastScaleMaskLoadIffbLm3EiE11DirectStoreIffEfLi1ELi27ELi32ELi1ELb1EL9Algorithm0EEvT_T0_ll)
        /*3db8*/ 	.word	0x00000050


	//----- nvinfo : EIATTR_FRAME_SIZE
	.align		4
.L_3256:
        /*3dbc*/ 	.byte	0x04, 0x11
        /*3dbe*/ 	.short	(.L_3258 - .L_3257)
	.align		4
.L_3257:
        /*3dc0*/ 	.word	index@($__internal_173_$__cuda_sm3x_div_rn_noftz_f32_slowpath)
        /*3dc4*/ 	.word	0x00000000


	//----- nvinfo : EIATTR_FRAME_SIZE
	.align		4
.L_3258:
        /*3dc8*/ 	.byte	0x04, 0x11
        /*3dca*/ 	.short	(.L_3260 - .L_3259)
	.align		4
.L_3259:
        /*3dcc*/ 	.word	index@(_Z15SoftmaxWarpImplI22BroadcastScaleMaskLoadIffbLm3EiE11DirectStoreIffEfLi1ELi27ELi32ELi1ELb1EL9Algorithm0EEvT_T0_ll)
        /*3dd0*/ 	.word	0x00000000


	//----- nvinfo : EIATTR_REGCOUNT
	.align		4
.L_3260:
        /*3dd4*/ 	.byte	0x04, 0x2f
        /*3dd6*/ 	.short	(.L_3262 - .L_3261)
	.align		4
.L_3261:
        /*3dd8*/ 	.word	index@(_Z15SoftmaxWarpImplI22BroadcastScaleMaskLoadIffbLm3EiE11DirectStoreIffEfLi1ELi28ELi32ELi1ELb0EL9Algorithm0EEvT_T0_ll)
        /*3ddc*/ 	.word	0x00000049


	//----- nvinfo : EIATTR_FRAME_SIZE
	.align		4
.L_3262:
        /*3de0*/ 	.byte	0x04, 0x11
        /*3de2*/ 	.short	(.L_3264 - .L_3263)
	.align		4
.L_3263:
        /*3de4*/ 	.word	index@($__internal_172_$__cuda_sm3x_div_rn_noftz_f32_slowpath)
        /*3de8*/ 	.word	0x00000000


	//----- nvinfo : EIATTR_FRAME_SIZE
	.align		4
.L_3264:
        /*3dec*/ 	.byte	0x04, 0x11
        /*3dee*/ 	.short	(.L_3266 - .L_3265)
	.align		4
.L_3265:
        /*3df0*/ 	.word	index@(_Z15SoftmaxWarpImplI22BroadcastScaleMaskLoadIffbLm3EiE11DirectStoreIffEfLi1ELi28ELi32ELi1ELb0EL9Algorithm0EEvT_T0_ll)
        /*3df4*/ 	.word	0x00000000


	//----- nvinfo : EIATTR_REGCOUNT
	.align		4
.L_3266:
        /*3df8*/ 	.byte	0x04, 0x2f
        /*3dfa*/ 	.short	(.L_3268 - .L_3267)
	.align		4
.L_3267:
        /*3dfc*/ 	.word	index@(_Z15SoftmaxWarpImplI22BroadcastScaleMaskLoadIffbLm3EiE11DirectStoreIffEfLi1ELi28ELi32ELi1ELb1EL9Algorithm0EEvT_T0_ll)
        /*3e00*/ 	.word	0x00000053


	//----- nvinfo : EIATTR_FRAME_SIZE
	.align		4
.L_3268:
        /*3e04*/ 	.byte	0x04, 0x11
        /*3e06*/ 	.short	(.L_3270 - .L_3269)
	.align		4
.L_3269:
        /*3e08*/ 	.word	index@($__internal_171_$__cuda_sm3x_div_rn_noftz_f32_slowpath)
        /*3e0c*/ 	.word	0x00000000


	//----- nvinfo : EIATTR_FRAME_SIZE
	.align		4
.L_3270:
        /*3e10*/ 	.byte	0x04, 0x11
        /*3e12*/ 	.short	(.L_3272 - .L_3271)
	.align		4
.L_3271:
        /*3e14*/ 	.word	index@(_Z15SoftmaxWarpImplI22BroadcastScaleMaskLoadIffbLm3EiE11DirectStoreIffEfLi1ELi28ELi32ELi1ELb1EL9Algorithm0EEvT_T0_ll)
        /*3e18*/ 	.word	0x00000000


	//----- nvinfo : EIATTR_REGCOUNT
	.align		4
.L_3272:
        /*3e1c*/ 	.byte	0x04, 0x2f
        /*3e1e*/ 	.short	(.L_3274 - .L_3273)
	.align		4
.L_3273:
        /*3e20*/ 	.word	index@(_Z15SoftmaxWarpImplI22BroadcastScaleMaskLoadIffbLm3EiE11DirectStoreIffEfLi1ELi29ELi32ELi1ELb0EL9Algorithm0EEvT_T0_ll)
        /*3e24*/ 	.word	0x0000004d


	//----- nvinfo : EIATTR_FRAME_SIZE
	.align		4
.L_3274:
        /*3e28*/ 	.byte	0x04, 0x11
        /*3e2a*/ 	.short	(.L_3276 - .L_3275)
	.align		4
.L_3275:
        /*3e2c*/ 	.word	index@($__internal_170_$__cuda_sm3x_div_rn_noftz_f32_slowpath)
        /*3e30*/ 	.word	0x00000000


	//----- nvinfo : EIATTR_FRAME_SIZE
	.align		4
.L_3276:
        /*3e34*/ 	.byte	0x04, 0x11
        /*3e36*/ 	.short	(.L_3278 - .L_3277)
	.align		4
.L_3277:
        /*3e38*/ 	.word	index@(_Z15SoftmaxWarpImplI22BroadcastScaleMaskLoadIffbLm3EiE11DirectStoreIffEfLi1ELi29ELi32ELi1ELb0EL9Algorithm0EEvT_T0_ll)
        /*3e3c*/ 	.word	0x00000000


	//----- nvinfo : EIATTR_REGCOUNT
	.align		4
.L_3278:
        /*3e40*/ 	.byte	0x04, 0x2f
        /*3e42*/ 	.short	(.L_3280 - .L_3279)
	.align		4
.L_3279:
        /*3e44*/ 	.word	index@(_Z15SoftmaxWarpImplI22BroadcastScaleMaskLoadIffbLm3EiE11DirectStoreIffEfLi1ELi29ELi32ELi1ELb1EL9Algorithm0EEvT_T0_ll)
        /*3e48*/ 	.word	0x00000054


	//----- nvinfo : EIATTR_FRAME_SIZE
	.align		4
.L_3280:
        /*3e4c*/ 	.byte	0x04, 0x11
        /*3e4e*/ 	.short	(.L_3282 - .L_3281)
	.align		4
.L_3281:
        /*3e50*/ 	.word	index@($__internal_169_$__cuda_sm3x_div_rn_noftz_f32_slowpath)
        /*3e54*/ 	.word	0x00000000


	//----- nvinfo : EIATTR_FRAME_SIZE
	.align		4
.L_3282:
        /*3e58*/ 	.byte	0x04, 0x11
        /*3e5a*/ 	.short	(.L_3284 - .L_3283)
	.align		4
.L_3283:
        /*3e5c*/ 	.word	index@(_Z15SoftmaxWarpImplI22BroadcastScaleMaskLoadIffbLm3EiE11DirectStoreIffEfLi1ELi29ELi32ELi1ELb1EL9Algorithm0EEvT_T0_ll)
        /*3e60*/ 	.word	0x00000000


	//----- nvinfo : EIATTR_REGCOUNT
	.align		4
.L_3284:
        /*3e64*/ 	.byte	0x04, 0x2f
        /*3e66*/ 	.short	(.L_3286 - .L_3285)
	.align		4
.L_3285:
        /*3e68*/ 	.word	index@(_Z15SoftmaxWarpImplI22BroadcastScaleMaskLoadIffbLm3EiE11DirectStoreIffEfLi1ELi30ELi32ELi1ELb0EL9Algorithm0EEvT_T0_ll)
        /*3e6c*/ 	.word	0x0000004f


	//----- nvinfo : EIATTR_FRAME_SIZE
	.align		4
.L_3286:
        /*3e70*/ 	.byte	0x04, 0x11
        /*3e72*/ 	.short	(.L_3288 - .L_3287)
	.align		4
.L_3287:
        /*3e74*/ 	.word	index@($__internal_168_$__cuda_sm3x_div_rn_noftz_f32_slowpath)
        /*3e78*/ 	.word	0x00000000


	//----- nvinfo : EIATTR_FRAME_SIZE
	.align		4
.L_3288:
        /*3e7c*/ 	.byte	0x04, 0x11
        /*3e7e*/ 	.short	(.L_3290 - .L_3289)
	.align		4
.L_3289:
        /*3e80*/ 	.word	index@(_Z15SoftmaxWarpImplI22BroadcastScaleMaskLoadIffbLm3EiE11DirectStoreIffEfLi1ELi30ELi32ELi1ELb0EL9Algorithm0EEvT_T0_ll)
        /*3e84*/ 	.word	0x00000000


	//----- nvinfo : EIATTR_REGCOUNT
	.align		4
.L_3290:
        /*3e88*/ 	.byte	0x04, 0x2f
        /*3e8a*/ 	.short	(.L_3292 - .L_3291)
	.align		4
.L_3291:
        /*3e8c*/ 	.word	index@(_Z15SoftmaxWarpImplI22BroadcastScaleMaskLoadIffbLm3EiE11DirectStoreIffEfLi1ELi30ELi32ELi1ELb1EL9Algorithm0EEvT_T0_ll)
        /*3e90*/ 	.word	0x00000054


	//----- nvinfo : EIATTR_FRAME_SIZE
	.align		4
.L_3292:
        /*3e94*/ 	.byte	0x04, 0x11
        /*3e96*/ 	.short	(.L_3294 - .L_3293)
	.align		4
.L_3293:
        /*3e98*/ 	.word	index@($__internal_167_$__cuda_sm3x_div_rn_noftz_f32_slowpath)
        /*3e9c*/ 	.word	0x00000000


	//----- nvinfo : EIATTR_FRAME_SIZE
	.align		4
.L_3294:
        /*3ea0*/ 	.byte	0x04, 0x11
        /*3ea2*/ 	.short	(.L_3296 - .L_3295)
	.align		4
.L_3295:
        /*3ea4*/ 	.word	index@(_Z15SoftmaxWarpImplI22BroadcastScaleMaskLoadIffbLm3EiE11DirectStoreIffEfLi1ELi30ELi32ELi1ELb1EL9Algorithm0EEvT_T0_ll)
        /*3ea8*/ 	.word	0x00000000


	//----- nvinfo : EIATTR_REGCOUNT
	.align		4
.L_3296:
        /*3eac*/ 	.byte	0x04, 0x2f
        /*3eae*/ 	.short	(.L_3298 - .L_3297)
	.align		4
.L_3297:
        /*3eb0*/ 	.word	index@(_Z15SoftmaxWarpImplI22BroadcastScaleMaskLoadIffbLm3EiE11DirectStoreIffEfLi1ELi31ELi32ELi1ELb0EL9Algorithm0EEvT_T0_ll)
        /*3eb4*/ 	.word	0x0000004d


	//----- nvinfo : EIATTR_FRAME_SIZE
	.align		4
.L_3298:
        /*3eb8*/ 	.byte	0x04, 0x11
        /*3eba*/ 	.short	(.L_3300 - .L_3299)
	.align		4
.L_3299:
        /*3ebc*/ 	.word	index@($__internal_166_$__cuda_sm3x_div_rn_noftz_f32_slowpath)
        /*3ec0*/ 	.word	0x00000000


	//----- nvinfo : EIATTR_FRAME_SIZE
	.align		4
.L_3300:
        /*3ec4*/ 	.byte	0x04, 0x11
        /*3ec6*/ 	.short	(.L_3302 - .L_3301)
	.align		4
.L_3301:
        /*3ec8*/ 	.word	index@(_Z15SoftmaxWarpImplI22BroadcastScaleMaskLoadIffbLm3EiE11DirectStoreIffEfLi1ELi31ELi32ELi1ELb0EL9Algorithm0EEvT_T0_ll)
        /*3ecc*/ 	.word	0x00000000


	//----- nvinfo : EIATTR_REGCOUNT
	.align		4
.L_3302:
        /*3ed0*/ 	.byte	0x04, 0x2f
        /*3ed2*/ 	.short	(.L_3304 - .L_3303)
	.align		4
.L_3303:
        /*3ed4*/ 	.word	index@(_Z15SoftmaxWarpImplI22BroadcastScaleMaskLoadIffbLm3EiE11DirectStoreIffEfLi1ELi31ELi32ELi1ELb1EL9Algorithm0EEvT_T0_ll)
        /*3ed8*/ 	.word	0x00000076


	//----- nvinfo : EIATTR_FRAME_SIZE
	.align		4
.L_3304:
        /*3edc*/ 	.byte	0x04, 0x11
        /*3ede*/ 	.short	(.L_3306 - .L_3305)
	.align		4
.L_3305:
        /*3ee0*/ 	.word	index@($__internal_165_$__cuda_sm3x_div_rn_noftz_f32_slowpath)
        /*3ee4*/ 	.word	0x00000000


	//----- nvinfo : EIATTR_FRAME_SIZE
	.align		4
.L_3306:
        /*3ee8*/ 	.byte	0x04, 0x11
        /*3eea*/ 	.short	(.L_3308 - .L_3307)
	.align		4
.L_3307:
        /*3eec*/ 	.word	index@(_Z15SoftmaxWarpImplI22BroadcastScaleMaskLoadIffbLm3EiE11DirectStoreIffEfLi1ELi31ELi32ELi1ELb1EL9Algorithm0EEvT_T0_ll)
        /*3ef0*/ 	.word	0x00000000


	//----- nvinfo : EIATTR_REGCOUNT
	.align		4
.L_3308:
        /*3ef4*/ 	.byte	0x04, 0x2f
        /*3ef6*/ 	.short	(.L_3310 - .L_3309)
	.align		4
.L_3309:
        /*3ef8*/ 	.word	index@(_Z15SoftmaxWarpImplI22BroadcastScaleMaskLoadIffbLm3EiE11DirectStoreIffEfLi1ELi32ELi32ELi1ELb0EL9Algorithm0EEvT_T0_ll)
        /*3efc*/ 	.word	0x00000057


	//----- nvinfo : EIATTR_FRAME_SIZE
	.align		4
.L_3310:
        /*3f00*/ 	.byte	0x04, 0x11
        /*3f02*/ 	.short	(.L_3312 - .L_3311)
	.align		4
.L_3311:
        /*3f04*/ 	.word	index@($__internal_164_$__cuda_sm3x_div_rn_noftz_f32_slowpath)
        /*3f08*/ 	.word	0x00000000


	//----- nvinfo : EIATTR_FRAME_SIZE
	.align		4
.L_3312:
        /*3f0c*/ 	.byte	0x04, 0x11
        /*3f0e*/ 	.short	(.L_3314 - .L_3313)
	.align		4
.L_3313:
        /*3f10*/ 	.word	index@(_Z15SoftmaxWarpImplI22BroadcastScaleMaskLoadIffbLm3EiE11DirectStoreIffEfLi1ELi32ELi32ELi1ELb0EL9Algorithm0EEvT_T0_ll)
        /*3f14*/ 	.word	0x00000000


	//----- nvinfo : EIATTR_REGCOUNT
	.align		4
.L_3314:
        /*3f18*/ 	.byte	0x04, 0x2f
        /*3f1a*/ 	.short	(.L_3316 - .L_3315)
	.align		4
.L_3315:
        /*3f1c*/ 	.word	index@(_Z15SoftmaxWarpImplI22BroadcastScaleMaskLoadIffbLm3EiE11DirectStoreIffEfLi1ELi32ELi32ELi1ELb1EL9Algorithm0EEvT_T0_ll)
        /*3f20*/ 	.word	0x00000073


	//----- nvinfo : EIATTR_FRAME_SIZE
	.align		4
.L_3316:
        /*3f24*/ 	.byte	0x04, 0x11
        /*3f26*/ 	.short	(.L_3318 - .L_3317)
	.align		4
.L_3317:
        /*3f28*/ 	.word	index@($__internal_163_$__cuda_sm3x_div_rn_noftz_f32_slowpath)
        /*3f2c*/ 	.word	0x00000000


	//----- nvinfo : EIATTR_FRAME_SIZE
	.align		4
.L_3318:
        /*3f30*/ 	.byte	0x04, 0x11
        /*3f32*/ 	.short	(.L_3320 - .L_3319)
	.align		4
.L_3319:
        /*3f34*/ 	.word	index@(_Z15SoftmaxWarpImplI22BroadcastScaleMaskLoadIffbLm3EiE11DirectStoreIffEfLi1ELi32ELi32ELi1ELb1EL9Algorithm0EEvT_T0_ll)
        /*3f38*/ 	.word	0x00000000


	//----- nvinfo : EIATTR_REGCOUNT
	.align		4
.L_3320:
        /*3f3c*/ 	.byte	0x04, 0x2f
        /*3f3e*/ 	.short	(.L_3322 - .L_3321)
	.align		4
.L_3321:
        /*3f40*/ 	.word	index@(_Z20SoftmaxBlockSMemImplI22BroadcastScaleMaskLoadIffbLm3EiE11DirectStoreIffEfLi2ELi128EL9Algorithm0EEvT_T0_ll)
        /*3f44*/ 	.word	0x00000022


	//----- nvinfo : EIATTR_FRAME_SIZE
	.align		4
.L_3322:
        /*3f48*/ 	.byte	0x04, 0x11
        /*3f4a*/ 	.short	(.L_3324 - .L_3323)
	.align		4
.L_3323:
        /*3f4c*/ 	.word	index@($__internal_162_$__cuda_sm3x_div_rn_noftz_f32_slowpath)
        /*3f50*/ 	.word	0x00000000


	//----- nvinfo : EIATTR_FRAME_SIZE
	.align		4
.L_3324:
        /*3f54*/ 	.byte	0x04, 0x11
        /*3f56*/ 	.short	(.L_3326 - .L_3325)
	.align		4
.L_3325:
        /*3f58*/ 	.word	index@(_Z20SoftmaxBlockSMemImplI22BroadcastScaleMaskLoadIffbLm3EiE11DirectStoreIffEfLi2ELi128EL9Algorithm0EEvT_T0_ll)
        /*3f5c*/ 	.word	0x00000000


	//----- nvinfo : EIATTR_REGCOUNT
	.align		4
.L_3326:
        /*3f60*/ 	.byte	0x04, 0x2f
        /*3f62*/ 	.short	(.L_3328 - .L_3327)
	.align		4
.L_3327:
        /*3f64*/ 	.word	index@(_Z20SoftmaxBlockSMemImplI22BroadcastScaleMaskLoadIffbLm3EiE11DirectStoreIffEfLi2ELi1024EL9Algorithm0EEvT_T0_ll)
        /*3f68*/ 	.word	0x00000028


	//----- nvinfo : EIATTR_FRAME_SIZE
	.align		4
.L_3328:
        /*3f6c*/ 	.byte	0x04, 0x11
        /*3f6e*/ 	.short	(.L_3330 - .L_3329)
	.align		4
.L_3329:
        /*3f70*/ 	.word	index@($__internal_161_$__cuda_sm3x_div_rn_noftz_f32_slowpath)
        /*3f74*/ 	.word	0x00000000


	//----- nvinfo : EIATTR_FRAME_SIZE
	.align		4
.L_3330:
        /*3f78*/ 	.byte	0x04, 0x11
        /*3f7a*/ 	.short	(.L_3332 - .L_3331)
	.align		4
.L_3331:
        /*3f7c*/ 	.word	index@(_Z20SoftmaxBlockSMemImplI22BroadcastScaleMaskLoadIffbLm3EiE11DirectStoreIffEfLi2ELi1024EL9Algorithm0EEvT_T0_ll)
        /*3f80*/ 	.word	0x00000000


	//----- nvinfo : EIATTR_REGCOUNT
	.align		4
.L_3332:
        /*3f84*/ 	.byte	0x04, 0x2f
        /*3f86*/ 	.short	(.L_3334 - .L_3333)
	.align		4
.L_3333:
        /*3f88*/ 	.word	index@(_Z20SoftmaxBlockSMemImplI22BroadcastScaleMaskLoadIffbLm3EiE11DirectStoreIffEfLi2ELi512EL9Algorithm0EEvT_T0_ll)
        /*3f8c*/ 	.word	0x00000021


	//----- nvinfo : EIATTR_FRAME_SIZE
	.align		4
.L_3334:
        /*3f90*/ 	.byte	0x04, 0x11
        /*3f92*/ 	.short	(.L_3336 - .L_3335)
	.align		4
.L_3335:
        /*3f94*/ 	.word	index@($__internal_160_$__cuda_sm3x_div_rn_noftz_f32_slowpath)
        /*3f98*/ 	.word	0x00000000


	//----- nvinfo : EIATTR_FRAME_SIZE
	.align		4
.L_3336:
        /*3f9c*/ 	.byte	0x04, 0x11
        /*3f9e*/ 	.short	(.L_3338 - .L_3337)
	.align		4
.L_3337:
        /*3fa0*/ 	.word	index@(_Z20SoftmaxBlockSMemImplI22BroadcastScaleMaskLoadIffbLm3EiE11DirectStoreIffEfLi2ELi512EL9Algorithm0EEvT_T0_ll)
        /*3fa4*/ 	.word	0x00000000


	//----- nvinfo : EIATTR_REGCOUNT
	.align		4
.L_3338:
        /*3fa8*/ 	.byte	0x04, 0x2f
        /*3faa*/ 	.short	(.L_3340 - .L_3339)
	.align		4
.L_3339:
        /*3fac*/ 	.word	index@(_Z20SoftmaxBlockSMemImplI22BroadcastScaleMaskLoadIffbLm3EiE11DirectStoreIffEfLi2ELi256EL9Algorithm0EEvT_T0_ll)
        /*3fb0*/ 	.word	0x00000022


	//----- nvinfo : EIATTR_FRAME_SIZE
	.align		4
.L_3340:
        /*3fb4*/ 	.byte	0x04, 0x11
        /*3fb6*/ 	.short	(.L_3342 - .L_3341)
	.align		4
.L_3341:
        /*3fb8*/ 	.word	index@($__internal_159_$__cuda_sm3x_div_rn_noftz_f32_slowpath)
        /*3fbc*/ 	.word	0x00000000


	//----- nvinfo : EIATTR_FRAME_SIZE
	.align		4
.L_3342:
        /*3fc0*/ 	.byte	0x04, 0x11
        /*3fc2*/ 	.short	(.L_3344 - .L_3343)
	.align		4
.L_3343:
        /*3fc4*/ 	.word	index@(_Z20SoftmaxBlockSMemImplI22BroadcastScaleMaskLoadIffbLm3EiE11DirectStoreIffEfLi2ELi256EL9Algorithm0EEvT_T0_ll)
        /*3fc8*/ 	.word	0x00000000


	//----- nvinfo : EIATTR_REGCOUNT
	.align		4
.L_3344:
        /*3fcc*/ 	.byte	0x04, 0x2f
        /*3fce*/ 	.short	(.L_3346 - .L_3345)
	.align		4
.L_3345:
        /*3fd0*/ 	.word	index@(_Z20SoftmaxBlockSMemImplI22BroadcastScaleMaskLoadIffbLm3EiE11DirectStoreIffEfLi1ELi128EL9Algorithm0EEvT_T0_ll)
        /*3fd4*/ 	.word	0x0000002d


	//----- nvinfo : EIATTR_FRAME_SIZE
	.align		4
.L_3346:
        /*3fd8*/ 	.byte	0x04, 0x11
        /*3fda*/ 	.short	(.L_3348 - .L_3347)
	.align		4
.L_3347:
        /*3fdc*/ 	.word	index@($__internal_158_$__cuda_sm3x_div_rn_noftz_f32_slowpath)
        /*3fe0*/ 	.word	0x00000000


	//----- nvinfo : EIATTR_FRAME_SIZE
	.align		4
.L_3348:
        /*3fe4*/ 	.byte	0x04, 0x11
        /*3fe6*/ 	.short	(.L_3350 - .L_3349)
	.align		4
.L_3349:
        /*3fe8*/ 	.word	index@(_Z20SoftmaxBlockSMemImplI22BroadcastScaleMaskLoadIffbLm3EiE11DirectStoreIffEfLi1ELi128EL9Algorithm0EEvT_T0_ll)
        /*3fec*/ 	.word	0x00000000


	//----- nvinfo : EIATTR_REGCOUNT
	.align		4
.L_3350:
        /*3ff0*/ 	.byte	0x04, 0x2f
        /*3ff2*/ 	.short	(.L_3352 - .L_3351)
	.align		4
.L_3351:
        /*3ff4*/ 	.word	index@(_Z20SoftmaxBlockSMemImplI22BroadcastScaleMaskLoadIffbLm3EiE11DirectStoreIffEfLi1ELi1024EL9Algorithm0EEvT_T0_ll)
        /*3ff8*/ 	.word	0x0000002d


	//----- nvinfo : EIATTR_FRAME_SIZE
	.align		4
.L_3352:
        /*3ffc*/ 	.byte	0x04, 0x11
        /*3ffe*/ 	.short	(.L_3354 - .L_3353)
	.align		4
.L_3353:
        /*4000*/ 	.word	index@($__internal_157_$__cuda_sm3x_div_rn_noftz_f32_slowpath)
        /*4004*/ 	.word	0x00000000


	//----- nvinfo : EIATTR_FRAME_SIZE
	.align		4
.L_3354:
        /*4008*/ 	.byte	0x04, 0x11
        /*400a*/ 	.short	(.L_3356 - .L_3355)
	.align		4
.L_3355:
        /*400c*/ 	.word	index@(_Z20SoftmaxBlockSMemImplI22BroadcastScaleMaskLoadIffbLm3EiE11DirectStoreIffEfLi1ELi1024EL9Algorithm0EEvT_T0_ll)
        /*4010*/ 	.word	0x00000000


	//----- nvinfo : EIATTR_REGCOUNT
	.align		4
.L_3356:
        /*4014*/ 	.byte	0x04, 0x2f
        /*4016*/ 	.short	(.L_3358 - .L_3357)
	.align		4
.L_3357:
        /*4018*/ 	.word	index@(_Z20SoftmaxBlockSMemImplI22BroadcastScaleMaskLoadIffbLm3EiE11DirectStoreIffEfLi1ELi512EL9Algorithm0EEvT_T0_ll)
        /*401c*/ 	.word	0x0000002d


	//----- nvinfo : EIATTR_FRAME_SIZE
	.align		4
.L_3358:
        /*4020*/ 	.byte	0x04, 0x11
        /*4022*/ 	.short	(.L_3360 - .L_3359)
	.align		4
.L_3359:
        /*4024*/ 	.word	index@($__internal_156_$__cuda_sm3x_div_rn_noftz_f32_slowpath)
        /*4028*/ 	.word	0x00000000


	//----- nvinfo : EIATTR_FRAME_SIZE
	.align		4
.L_3360:
        /*402c*/ 	.byte	0x04, 0x11
        /*402e*/ 	.short	(.L_3362 - .L_3361)
	.align		4
.L_3361:
        /*4030*/ 	.word	index@(_Z20SoftmaxBlockSMemImplI22BroadcastScaleMaskLoadIffbLm3EiE11DirectStoreIffEfLi1ELi512EL9Algorithm0EEvT_T0_ll)
        /*4034*/ 	.word	0x00000000


	//----- nvinfo : EIATTR_REGCOUNT
	.align		4
.L_3362:
        /*4038*/ 	.byte	0x04, 0x2f
        /*403a*/ 	.short	(.L_3364 - .L_3363)
	.align		4
.L_3363:
        /*403c*/ 	.word	index@(_Z20SoftmaxBlockSMemImplI22BroadcastScaleMaskLoadIffbLm3EiE11DirectStoreIffEfLi1ELi256EL9Algorithm0EEvT_T0_ll)
        /*4040*/ 	.word	0x0000002d


	//----- nvinfo : EIATTR_FRAME_SIZE
	.align		4
.L_3364:
        /*4044*/ 	.byte	0x04, 0x11
        /*4046*/ 	.short	(.L_3366 - .L_3365)
	.align		4
.L_3365:
        /*4048*/ 	.word	index@($__internal_155_$__cuda_sm3x_div_rn_noftz_f32_slowpath)
        /*404c*/ 	.word	0x00000000


	//----- nvinfo : EIATTR_FRAME_SIZE
	.align		4
.L_3366:
        /*4050*/ 	.byte	0x04, 0x11
        /*4052*/ 	.short	(.L_3368 - .L_3367)
	.align		4
.L_3367:
        /*4054*/ 	.word	index@(_Z20SoftmaxBlockSMemImplI22BroadcastScaleMaskLoadIffbLm3EiE11DirectStoreIffEfLi1ELi256EL9Algorithm0EEvT_T0_ll)
        /*4058*/ 	.word	0x00000000


	//----- nvinfo : EIATTR_REGCOUNT
	.align		4
.L_3368:
        /*405c*/ 	.byte	0x04, 0x2f
        /*405e*/ 	.short	(.L_3370 - .L_3369)
	.align		4
.L_3369:
        /*4060*/ 	.word	index@(_Z24SoftmaxBlockUncachedImplI22BroadcastScaleMaskLoadIffbLm3EiE11DirectStoreIffEfLi2ELi1024EL9Algorithm0EEvT_T0_ll)
        /*4064*/ 	.word	0x00000024


	//----- nvinfo : EIATTR_FRAME_SIZE
	.align		4
.L_3370:
        /*4068*/ 	.byte	0x04, 0x11
        /*406a*/ 	.short	(.L_3372 - .L_3371)
	.align		4
.L_3371:
        /*406c*/ 	.word	index@($__internal_154_$__cuda_sm3x_div_rn_noftz_f32_slowpath)
        /*4070*/ 	.word	0x00000000


	//----- nvinfo : EIATTR_FRAME_SIZE
	.align		4
.L_3372:
        /*4074*/ 	.byte	0x04, 0x11
        /*4076*/ 	.short	(.L_3374 - .L_3373)
	.align		4
.L_3373:
        /*4078*/ 	.word	index@(_Z24SoftmaxBlockUncachedImplI22BroadcastScaleMaskLoadIffbLm3EiE11DirectStoreIffEfLi2ELi1024EL9Algorithm0EEvT_T0_ll)
        /*407c*/ 	.word	0x00000000


	//----- nvinfo : EIATTR_REGCOUNT
	.align		4
.L_3374:
        /*4080*/ 	.byte	0x04, 0x2f
        /*4082*/ 	.short	(.L_3376 - .L_3375)
	.align		4
.L_3375:
        /*4084*/ 	.word	index@(_Z24SoftmaxBlockUncachedImplI22BroadcastScaleMaskLoadIffbLm3EiE11DirectStoreIffEfLi1ELi1024EL9Algorithm0EEvT_T0_ll)
        /*4088*/ 	.word	0x00000020


	//----- nvinfo : EIATTR_FRAME_SIZE
	.align		4
.L_3376:
        /*408c*/ 	.byte	0x04, 0x11
        /*408e*/ 	.short	(.L_3378 - .L_3377)
	.align		4
.L_3377:
        /*4090*/ 	.word	index@($__internal_153_$__cuda_sm3x_div_rn_noftz_f32_slowpath)
        /*4094*/ 	.word	0x00000000


	//----- nvinfo : EIATTR_FRAME_SIZE
	.align		4
.L_3378:
        /*4098*/ 	.byte	0x04, 0x11
        /*409a*/ 	.short	(.L_3380 - .L_3379)
	.align		4
.L_3379:
        /*409c*/ 	.word	index@(_Z24SoftmaxBlockUncachedImplI22BroadcastScaleMaskLoadIffbLm3EiE11DirectStoreIffEfLi1ELi1024EL9Algorithm0EEvT_T0_ll)
        /*40a0*/ 	.word	0x00000000


	//----- nvinfo : EIATTR_REGCOUNT
	.align		4
.L_3380:
        /*40a4*/ 	.byte	0x04, 0x2f
        /*40a6*/ 	.short	(.L_3382 - .L_3381)
	.align		4
.L_3381:
        /*40a8*/ 	.word	index@(_Z15SoftmaxWarpImplI22BroadcastScaleMaskLoadIffbLm4EiE11DirectStoreIffEfLi2ELi2ELi1ELi2ELb0EL9Algorithm0EEvT_T0_ll)
        /*40ac*/ 	.word	0x0000001d


	//----- nvinfo : EIATTR_FRAME_SIZE
	.align		4
.L_3382:
        /*40b0*/ 	.byte	0x04, 0x11
        /*40b2*/ 	.short	(.L_3384 - .L_3383)
	.align		4
.L_3383:
        /*40b4*/ 	.word	index@($__internal_152_$__cuda_sm3x_div_rn_noftz_f32_slowpath)
        /*40b8*/ 	.word	0x00000000


	//----- nvinfo : EIATTR_FRAME_SIZE
	.align		4
.L_3384:
        /*40bc*/ 	.byte	0x04, 0x11
        /*40be*/ 	.short	(.L_3386 - .L_3385)
	.align		4
.L_3385:
        /*40c0*/ 	.word	index@(_Z15SoftmaxWarpImplI22BroadcastScaleMaskLoadIffbLm4EiE11DirectStoreIffEfLi2ELi2ELi1ELi2ELb0EL9Algorithm0EEvT_T0_ll)
        /*40c4*/ 	.word	0x00000000


	//----- nvinfo : EIATTR_REGCOUNT
	.align		4
.L_3386:
        /*40c8*/ 	.byte	0x04, 0x2f
        /*40ca*/ 	.short	(.L_3388 - .L_3387)
	.align		4
.L_3387:
        /*40cc*/ 	.word	index@(_Z15SoftmaxWarpImplI22BroadcastScaleMaskLoadIffbLm4EiE11DirectStoreIffEfLi2ELi2ELi1ELi2ELb1EL9Algorithm0EEvT_T0_ll)
        /*40d0*/ 	.word	0x00000020


	//----- nvinfo : EIATTR_FRAME_SIZE
	.align		4
.L_3388:
        /*40d4*/ 	.byte	0x04, 0x11
        /*40d6*/ 	.short	(.L_3390 - .L_3389)
	.align		4
.L_3389:
        /*40d8*/ 	.word	index@($__internal_151_$__cuda_sm3x_div_rn_noftz_f32_slowpath)
        /*40dc*/ 	.word	0x00000000


	//----- nvinfo : EIATTR_FRAME_SIZE
	.align		4
.L_3390:
        /*40e0*/ 	.byte	0x04, 0x11
        /*40e2*/ 	.short	(.L_3392 - .L_3391)
	.align		4
.L_3391:
        /*40e4*/ 	.word	index@(_Z15SoftmaxWarpImplI22BroadcastScaleMaskLoadIffbLm4EiE11DirectStoreIffEfLi2ELi2ELi1ELi2ELb1EL9Algorithm0EEvT_T0_ll)
        /*40e8*/ 	.word	0x00000000


	//----- nvinfo : EIATTR_REGCOUNT
	.align		4
.L_3392:
        /*40ec*/ 	.byte	0x04, 0x2f
        /*40ee*/ 	.short	(.L_3394 - .L_3393)
	.align		4
.L_3393:
        /*40f0*/ 	.word	index@(_Z15SoftmaxWarpImplI22BroadcastScaleMaskLoadIffbLm4EiE11DirectStoreIffEfLi2ELi2ELi1ELi1ELb0EL9Algorithm0EEvT_T0_ll)
        /*40f4*/ 	.word	0x0000001d


	//----- nvinfo : EIATTR_FRAME_SIZE
	.align		4
.L_3394:
        /*40f8*/ 	.byte	0x04, 0x11
        /*40fa*/ 	.short	(.L_3396 - .L_3395)
	.align		4
.L_3395:
        /*40fc*/ 	.word	index@($__internal_150_$__cuda_sm3x_div_rn_noftz_f32_slowpath)
        /*4100*/ 	.word	0x00000000


	//----- nvinfo : EIATTR_FRAME_SIZE
	.align		4
.L_3396:
        /*4104*/ 	.byte	0x04, 0x11
        /*4106*/ 	.short	(.L_3398 - .L_3397)
	.align		4
.L_3397:
        /*4108*/ 	.word	index@(_Z15SoftmaxWarpImplI22BroadcastScaleMaskLoadIffbLm4EiE11DirectStoreIffEfLi2ELi2ELi1ELi1ELb0EL9Algorithm0EEvT_T0_ll)
        /*410c*/ 	.word	0x00000000


	//----- nvinfo : EIATTR_REGCOUNT
	.align		4
.L_3398:
        /*4110*/ 	.byte	0x04, 0x2f
        /*4112*/ 	.short	(.L_3400 - .L_3399)
	.align		4
.L_3399:
        /*4114*/ 	.word	index@(_Z15SoftmaxWarpImplI22BroadcastScaleMaskLoadIffbLm4EiE11DirectStoreIffEfLi2ELi2ELi1ELi1ELb1EL9Algorithm0EEvT_T0_ll)
        /*4118*/ 	.word	0x0000001d


	//----- nvinfo : EIATTR_FRAME_SIZE
	.align		4
.L_3400:
        /*411c*/ 	.byte	0x04, 0x11
        /*411e*/ 	.short	(.L_3402 - .L_3401)
	.align		4
.L_3401:
        /*4120*/ 	.word	index@($__internal_149_$__cuda_sm3x_div_rn_noftz_f32_slowpath)
        /*4124*/ 	.word	0x00000000


	//----- nvinfo : EIATTR_FRAME_SIZE
	.align		4
.L_3402:
        /*4128*/ 	.byte	0x04, 0x11
        /*412a*/ 	.short	(.L_3404 - .L_3403)
	.align		4
.L_3403:
        /*412c*/ 	.word	index@(_Z15SoftmaxWarpImplI22BroadcastScaleMaskLoadIffbLm4EiE11DirectStoreIffEfLi2ELi2ELi1ELi1ELb1EL9Algorithm0EEvT_T0_ll)
        /*4130*/ 	.word	0x00000000


	//----- nvinfo : EIATTR_REGCOUNT
	.align		4
.L_3404:
        /*4134*/ 	.byte	0x04, 0x2f
        /*4136*/ 	.short	(.L_3406 - .L_3405)
	.align		4
.L_3405:
        /*4138*/ 	.word	index@(_Z15SoftmaxWarpImplI22BroadcastScaleMaskLoadIffbLm4EiE11DirectStoreIffEfLi2ELi2ELi2ELi2ELb0EL9Algorithm0EEvT_T0_ll)
        /*413c*/ 	.word	0x0000001e


	//----- nvinfo : EIATTR_FRAME_SIZE
	.align		4
.L_3406:
        /*4140*/ 	.byte	0x04, 0x11
        /*4142*/ 	.short	(.L_3408 - .L_3407)
	.align		4
.L_3407:
        /*4144*/ 	.word	index@($__internal_148_$__cuda_sm3x_div_rn_noftz_f32_slowpath)
        /*4148*/ 	.word	0x00000000


	//----- nvinfo : EIATTR_FRAME_SIZE
	.align		4
.L_3408:
        /*414c*/ 	.byte	0x04, 0x11
        /*414e*/ 	.short	(.L_3410 - .L_3409)
	.align		4
.L_3409:
        /*4150*/ 	.word	index@(_Z15SoftmaxWarpImplI22BroadcastScaleMaskLoadIffbLm4EiE11DirectStoreIffEfLi2ELi2ELi2ELi2ELb0EL9Algorithm0EEvT_T0_ll)
        /*4154*/ 	.word	0x00000000


	//----- nvinfo : EIATTR_REGCOUNT
	.align		4
.L_3410:
        /*4158*/ 	.byte	0x04, 0x2f
        /*415a*/ 	.short	(.L_3412 - .L_3411)
	.align		4
.L_3411:
        /*415c*/ 	.word	index@(_Z15SoftmaxWarpImplI22BroadcastScaleMaskLoadIffbLm4EiE11DirectStoreIffEfLi2ELi2ELi2ELi2ELb1EL9Algorithm0EEvT_T0_ll)
        /*4160*/ 	.word	0x00000020


	//----- nvinfo : EIATTR_FRAME_SIZE
	.align		4
.L_3412:
        /*4164*/ 	.byte	0x04, 0x11
        /*4166*/ 	.short	(.L_3414 - .L_3413)
	.align		4
.L_3413:
        /*4168*/ 	.word	index@($__internal_147_$__cuda_sm3x_div_rn_noftz_f32_slowpath)
        /*416c*/ 	.word	0x00000000


	//----- nvinfo : EIATTR_FRAME_SIZE
	.align		4
.L_3414:
        /*4170*/ 	.byte	0x04, 0x11
        /*4172*/ 	.short	(.L_3416 - .L_3415)
	.align		4
.L_3415:
        /*4174*/ 	.word	index@(_Z15SoftmaxWarpImplI22BroadcastScaleMaskLoadIffbLm4EiE11DirectStoreIffEfLi2ELi2ELi2ELi2ELb1EL9Algorithm0EEvT_T0_ll)
        /*4178*/ 	.word	0x00000000


	//----- nvinfo : EIATTR_REGCOUNT
	.align		4
.L_3416:
        /*417c*/ 	.byte	0x04, 0x2f
        /*417e*/ 	.short	(.L_3418 - .L_3417)
	.align		4
.L_3417:
        /*4180*/ 	.word	index@(_Z15SoftmaxWarpImplI22BroadcastScaleMaskLoadIffbLm4EiE11DirectStoreIffEfLi2ELi2ELi2ELi1ELb0EL9Algorithm0EEvT_T0_ll)
        /*4184*/ 	.word	0x0000001d


	//----- nvinfo : EIATTR_FRAME_SIZE
	.align		4
.L_3418:
        /*4188*/ 	.byte	0x04, 0x11
        /*418a*/ 	.short	(.L_3420 - .L_3419)
	.align		4
.L_3419:
        /*418c*/ 	.word	index@($__internal_146_$__cuda_sm3x_div_rn_noftz_f32_slowpath)
        /*4190*/ 	.word	0x00000000


	//----- nvinfo : EIATTR_FRAME_SIZE
	.align		4
.L_3420:
        /*4194*/ 	.byte	0x04, 0x11
        /*4196*/ 	.short	(.L_3422 - .L_3421)
	.align		4
.L_3421:
        /*4198*/ 	.word	index@(_Z15SoftmaxWarpImplI22BroadcastScaleMaskLoadIffbLm4EiE11DirectStoreIffEfLi2ELi2ELi2ELi1ELb0EL9Algorithm0EEvT_T0_ll)
        /*419c*/ 	.word	0x00000000


	//----- nvinfo : EIATTR_REGCOUNT
	.align		4
.L_3422:
        /*41a0*/ 	.byte	0x04, 0x2f
        /*41a2*/ 	.short	(.L_3424 - .L_3423)
	.align		4
.L_3423:
        /*41a4*/ 	.word	index@(_Z15SoftmaxWarpImplI22BroadcastScaleMaskLoadIffbLm4EiE11DirectStoreIffEfLi2ELi2ELi2ELi1ELb1EL9Algorithm0EEvT_T0_ll)
        /*41a8*/ 	.word	0x0000001d


	//----- nvinfo : EIATTR_FRAME_SIZE
	.align		4
.L_3424:
        /*41ac*/ 	.byte	0x04, 0x11
        /*41ae*/ 	.short	(.L_3426 - .L_3425)
	.align		4
.L_3425:
        /*41b0*/ 	.word	index@($__internal_145_$__cuda_sm3x_div_rn_noftz_f32_slowpath)
        /*41b4*/ 	.word	0x00000000


	//----- nvinfo : EIATTR_FRAME_SIZE
	.align		4
.L_3426:
        /*41b8*/ 	.byte	0x04, 0x11
        /*41ba*/ 	.short	(.L_3428 - .L_3427)
	.align		4
.L_3427:
        /*41bc*/ 	.word	index@(_Z15SoftmaxWarpImplI22BroadcastScaleMaskLoadIffbLm4EiE11DirectStoreIffEfLi2ELi2ELi2ELi1ELb1EL9Algorithm0EEvT_T0_ll)
        /*41c0*/ 	.word	0x00000000


	//----- nvinfo : EIATTR_REGCOUNT
	.align		4
.L_3428:
        /*41c4*/ 	.byte	0x04, 0x2f
        /*41c6*/ 	.short	(.L_3430 - .L_3429)
	.align		4
.L_3429:
        /*41c8*/ 	.word	index@(_Z15SoftmaxWarpImplI22BroadcastScaleMaskLoadIffbLm4EiE11DirectStoreIffEfLi2ELi2ELi4ELi2ELb0EL9Algorithm0EEvT_T0_ll)
        /*41cc*/ 	.word	0x0000001e


	//----- nvinfo : EIATTR_FRAME_SIZE
	.align		4
.L_3430:
        /*41d0*/ 	.byte	0x04, 0x11
        /*41d2*/ 	.short	(.L_3432 - .L_3431)
	.align		4
.L_3431:
        /*41d4*/ 	.word	index@($__internal_144_$__cuda_sm3x_div_rn_noftz_f32_slowpath)
        /*41d8*/ 	.word	0x00000000


	//----- nvinfo : EIATTR_FRAME_SIZE
	.align		4
.L_3432:
        /*41dc*/ 	.byte	0x04, 0x11
        /*41de*/ 	.short	(.L_3434 - .L_3433)
	.align		4
.L_3433:
        /*41e0*/ 	.word	index@(_Z15SoftmaxWarpImplI22BroadcastScaleMaskLoadIffbLm4EiE11DirectStoreIffEfLi2ELi2ELi4ELi2ELb0EL9Algorithm0EEvT_T0_ll)
        /*41e4*/ 	.word	0x00000000


	//----- nvinfo : EIATTR_REGCOUNT
	.align		4
.L_3434:
        /*41e8*/ 	.byte	0x04, 0x2f
        /*41ea*/ 	.short	(.L_3436 - .L_3435)
	.align		4
.L_3435:
        /*41ec*/ 	.word	index@(_Z15SoftmaxWarpImplI22BroadcastScaleMaskLoadIffbLm4EiE11DirectStoreIffEfLi2ELi2ELi4ELi2ELb1EL9Algorithm0EEvT_T0_ll)
        /*41f0*/ 	.word	0x00000020


	//----- nvinfo : EIATTR_FRAME_SIZE
	.align		4
.L_3436:
        /*41f4*/ 	.byte	0x04, 0x11
        /*41f6*/ 	.short	(.L_3438 - .L_3437)
	.align		4
.L_3437:
        /*41f8*/ 	.word	index@($__internal_143_$__cuda_sm3x_div_rn_noftz_f32_slowpath)
        /*41fc*/ 	.word	0x00000000


	//----- nvinfo : EIATTR_FRAME_SIZE
	.align		4
.L_3438:
        /*4200*/ 	.byte	0x04, 0x11
        /*4202*/ 	.short	(.L_3440 - .L_3439)
	.align		4
.L_3439:
        /*4204*/ 	.word	index@(_Z15SoftmaxWarpImplI22BroadcastScaleMaskLoadIffbLm4EiE11DirectStoreIffEfLi2ELi2ELi4ELi2ELb1EL9Algorithm0EEvT_T0_ll)
        /*4208*/ 	.word	0x00000000


	//----- nvinfo : EIATTR_REGCOUNT
	.align		4
.L_3440:
        /*420c*/ 	.byte	0x04, 0x2f
        /*420e*/ 	.short	(.L_3442 - .L_3441)
	.align		4
.L_3441:
        /*4210*/ 	.word	index@(_Z15SoftmaxWarpImplI22BroadcastScaleMaskLoadIffbLm4EiE11DirectStoreIffEfLi2ELi2ELi4ELi1ELb0EL9Algorithm0EEvT_T0_ll)
        /*4214*/ 	.word	0x0000001d


	//----- nvinfo : EIATTR_FRAME_SIZE
	.align		4
.L_3442:
        /*4218*/ 	.byte	0x04, 0x11
        /*421a*/ 	.short	(.L_3444 - .L_3443)
	.align		4
.L_3443:
        /*421c*/ 	.word	index@($__internal_142_$__cuda_sm3x_div_rn_noftz_f32_slowpath)
        /*4220*/ 	.word	0x00000000


	//----- nvinfo : EIATTR_FRAME_SIZE
	.align		4
.L_3444:
        /*4224*/ 	.byte	0x04, 0x11
        /*4226*/ 	.short	(.L_3446 - .L_3445)
	.align		4
.L_3445:
        /*4228*/ 	.word	index@(_Z15SoftmaxWarpImplI22BroadcastScaleMaskLoadIffbLm4EiE11DirectStoreIffEfLi2ELi2ELi4ELi1ELb0EL9Algorithm0EEvT_T0_ll)
        /*422c*/ 	.word	0x00000000


	//----- nvinfo : EIATTR_REGCOUNT
	.align		4
.L_3446:
        /*4230*/ 	.byte	0x04, 0x2f
        /*4232*/ 	.short	(.L_3448 - .L_3447)
	.align		4
.L_3447:
        /*4234*/ 	.word	index@(_Z15SoftmaxWarpImplI22BroadcastScaleMaskLoadIffbLm4EiE11DirectStoreIffEfLi2ELi2ELi4ELi1ELb1EL9Algorithm0EEvT_T0_ll)
        /*4238*/ 	.word	0x0000001d


	//----- nvinfo : EIATTR_FRAME_SIZE
	.align		4
.L_3448:
        /*423c*/ 	.byte	0x04, 0x11
        /*423e*/ 	.short	(.L_3450 - .L_3449)
	.align		4
.L_3449:
        /*4240*/ 	.word	index@($__internal_141_$__cuda_sm3x_div_rn_noftz_f32_slowpath)
        /*4244*/ 	.word	0x00000000


	//----- nvinfo : EIATTR_FRAME_SIZE
	.align		4
.L_3450:
        /*4248*/ 	.byte	0x04, 0x11
        /*424a*/ 	.short	(.L_3452 - .L_3451)
	.align		4
.L_3451:
        /*424c*/ 	.word	index@(_Z15SoftmaxWarpImplI22BroadcastScaleMaskLoadIffbLm4EiE11DirectStoreIffEfLi2ELi2ELi4ELi1ELb1EL9Algorithm0EEvT_T0_ll)
        /*4250*/ 	.word	0x00000000


	//----- nvinfo : EIATTR_REGCOUNT
	.align		4
.L_3452:
        /*4254*/ 	.byte	0x04, 0x2f
        /*4256*/ 	.short	(.L_3454 - .L_3453)
	.align		4
.L_3453:
        /*4258*/ 	.word	index@(_Z15SoftmaxWarpImplI22BroadcastScaleMaskLoadIffbLm4EiE11DirectStoreIffEfLi2ELi2ELi8ELi2ELb0EL9Algorithm0EEvT_T0_ll)
        /*425c*/ 	.word	0x0000001e


	//----- nvinfo : EIATTR_FRAME_SIZE
	.align		4
.L_3454:
        /*4260*/ 	.byte	0x04, 0x11
        /*4262*/ 	.short	(.L_3456 - .L_3455)
	.align		4
.L_3455:
        /*4264*/ 	.word	index@($__internal_140_$__cuda_sm3x_div_rn_noftz_f32_slowpath)
        /*4268*/ 	.word	0x00000000


	//----- nvinfo : EIATTR_FRAME_SIZE
	.align		4
.L_3456:
        /*426c*/ 	.byte	0x04, 0x11
        /*426e*/ 	.short	(.L_3458 - .L_3457)
	.align		4
.L_3457:
        /*4270*/ 	.word	index@(_Z15SoftmaxWarpImplI22BroadcastScaleMaskLoadIffbLm4EiE11DirectStoreIffEfLi2ELi2ELi8ELi2ELb0EL9Algorithm0EEvT_T0_ll)
        /*4274*/ 	.word	0x00000000


	//----- nvinfo : EIATTR_REGCOUNT
	.align		4
.L_3458:
        /*4278*/ 	.byte	0x04, 0x2f
        /*427a*/ 	.short	(.L_3460 - .L_3459)
	.align		4
.L_3459:
        /*427c*/ 	.word	index@(_Z15SoftmaxWarpImplI22BroadcastScaleMaskLoadIffbLm4EiE11DirectStoreIffEfLi2ELi2ELi8ELi2ELb1EL9Algorithm0EEvT_T0_ll)
        /*4280*/ 	.word	0x00000020


	//----- nvinfo : EIATTR_FRAME_SIZE
	.align		4
.L_3460:
        /*4284*/ 	.byte	0x04, 0x11
        /*4286*/ 	.short	(.L_3462 - .L_3461)
	.align		4
.L_3461:
        /*4288*/ 	.word	index@($__internal_139_$__cuda_sm3x_div_rn_noftz_f32_slowpath)
        /*428c*/ 	.word	0x00000000


	//----- nvinfo : EIATTR_FRAME_SIZE
	.align		4
.L_3462:
        /*4290*/ 	.byte	0x04, 0x11
        /*4292*/ 	.short	(.L_3464 - .L_3463)
	.align		4
.L_3463:
        /*4294*/ 	.word	index@(_Z15SoftmaxWarpImplI22BroadcastScaleMaskLoadIffbLm4EiE11DirectStoreIffEfLi2ELi2ELi8ELi2ELb1EL9Algorithm0EEvT_T0_ll)
        /*4298*/ 	.word	0x00000000


	//----- nvinfo : EIATTR_REGCOUNT
	.align		4
.L_3464:
        /*429c*/ 	.byte	0x04, 0x2f
        /*429e*/ 	.short	(.L_3466 - .L_3465)
	.align		4
.L_3465:
        /*42a0*/ 	.word	index@(_Z15SoftmaxWarpImplI22BroadcastScaleMaskLoadIffbLm4EiE11DirectStoreIffEfLi2ELi2ELi8ELi1ELb0EL9Algorithm0EEvT_T0_ll)
        /*42a4*/ 	.word	0x0000001d


	//----- nvinfo : EIATTR_FRAME_SIZE
	.align		4
.L_3466:
        /*42a8*/ 	.byte	0x04, 0x11
        /*42aa*/ 	.short	(.L_3468 - .L_3467)
	.align		4
.L_3467:
        /*42ac*/ 	.word	index@($__internal_138_$__cuda_sm3x_div_rn_noftz_f32_slowpath)
        /*42b0*/ 	.word	0x00000000


	//----- nvinfo : EIATTR_FRAME_SIZE
	.align		4
.L_3468:
        /*42b4*/ 	.byte	0x04, 0x11
        /*42b6*/ 	.short	(.L_3470 - .L_3469)
	.align		4
.L_3469:
        /*42b8*/ 	.word	index@(_Z15SoftmaxWarpImplI22BroadcastScaleMaskLoadIffbLm4EiE11DirectStoreIffEfLi2ELi2ELi8ELi1ELb0EL9Algorithm0EEvT_T0_ll)
        /*42bc*/ 	.word	0x00000000


	//----- nvinfo : EIATTR_REGCOUNT
	.align		4
.L_3470:
        /*42c0*/ 	.byte	0x04, 0x2f
        /*42c2*/ 	.short	(.L_3472 - .L_3471)
	.align		4
.L_3471:
        /*42c4*/ 	.word	index@(_Z15SoftmaxWarpImplI22BroadcastScaleMaskLoadIffbLm4EiE11DirectStoreIffEfLi2ELi2ELi8ELi1ELb1EL9Algorithm0EEvT_T0_ll)
        /*42c8*/ 	.word	0x0000001d


	//----- nvinfo : EIATTR_FRAME_SIZE
	.align		4
.L_3472:
        /*42cc*/ 	.byte	0x04, 0x11
        /*42ce*/ 	.short	(.L_3474 - .L_3473)
	.align		4
.L_3473:
        /*42d0*/ 	.word	index@($__internal_137_$__cuda_sm3x_div_rn_noftz_f32_slowpath)
        /*42d4*/ 	.word	0x00000000


	//----- nvinfo : EIATTR_FRAME_SIZE
	.align		4
.L_3474:
        /*42d8*/ 	.byte	0x04, 0x11
        /*42da*/ 	.short	(.L_3476 - .L_3475)
	.align		4
.L_3475:
        /*42dc*/ 	.word	index@(_Z15SoftmaxWarpImplI22BroadcastScaleMaskLoadIffbLm4EiE11DirectStoreIffEfLi2ELi2ELi8ELi1ELb1EL9Algorithm0EEvT_T0_ll)
        /*42e0*/ 	.word	0x00000000


	//----- nvinfo : EIATTR_REGCOUNT
	.align		4
.L_3476:
        /*42e4*/ 	.byte	0x04, 0x2f
        /*42e6*/ 	.short	(.L_3478 - .L_3477)
	.align		4
.L_3477:
        /*42e8*/ 	.word	index@(_Z15SoftmaxWarpImplI22BroadcastScaleMaskLoadIffbLm4EiE11DirectStoreIffEfLi2ELi2ELi16ELi2ELb0EL9Algorithm0EEvT_T0_ll)
        /*42ec*/ 	.word	0x0000001e


	//----- nvinfo : EIATTR_FRAME_SIZE
	.align		4
.L_3478:
        /*42f0*/ 	.byte	0x04, 0x11
        /*42f2*/ 	.short	(.L_3480 - .L_3479)
	.align		4
.L_3479:
        /*42f4*/ 	.word	index@($__internal_136_$__cuda_sm3x_div_rn_noftz_f32_slowpath)
        /*42f8*/ 	.word	0x00000000


	//----- nvinfo : EIATTR_FRAME_SIZE
	.align		4
.L_3480:
        /*42fc*/ 	.byte	0x04, 0x11
        /*42fe*/ 	.short	(.L_3482 - .L_3481)
	.align		4
.L_3481:
        /*4300*/ 	.word	index@(_Z15SoftmaxWarpImplI22BroadcastScaleMaskLoadIffbLm4EiE11DirectStoreIffEfLi2ELi2ELi16ELi2ELb0EL9Algorithm0EEvT_T0_ll)
        /*4304*/ 	.word	0x00000000


	//----- nvinfo : EIATTR_REGCOUNT
	.align		4
.L_3482:
        /*4308*/ 	.byte	0x04, 0x2f
        /*430a*/ 	.short	(.L_3484 - .L_3483)
	.align		4
.L_3483:
        /*430c*/ 	.word	index@(_Z15SoftmaxWarpImplI22BroadcastScaleMaskLoadIffbLm4EiE11DirectStoreIffEfLi2ELi2ELi16ELi2ELb1EL9Algorithm0EEvT_T0_ll)
        /*4310*/ 	.word	0x00000020


	//----- nvinfo : EIATTR_FRAME_SIZE
	.align		4
.L_3484:
        /*4314*/ 	.byte	0x04, 0x11
        /*4316*/ 	.short	(.L_3486 - .L_3485)
	.align		4
.L_3485:
        /*4318*/ 	.word	index@($__internal_135_$__cuda_sm3x_div_rn_noftz_f32_slowpath)
        /*431c*/ 	.word	0x00000000


	//----- nvinfo : EIATTR_FRAME_SIZE
	.align		4
.L_3486:
        /*4320*/ 	.byte	0x04, 0x11
        /*4322*/ 	.short	(.L_3488 - .L_3487)
	.align		4
.L_3487:
        /*4324*/ 	.word	index@(_Z15SoftmaxWarpImplI22BroadcastScaleMaskLoadIffbLm4EiE11DirectStoreIffEfLi2ELi2ELi16ELi2ELb1EL9Algorithm0EEvT_T0_ll)
        /*4328*/ 	.word	0x00000000


	//----- nvinfo : EIATTR_REGCOUNT
	.align		4
.L_3488:
        /*432c*/ 	.byte	0x04, 0x2f
        /*432e*/ 	.short	(.L_3490 - .L_3489)
	.align		4
.L_3489:
        /*4330*/ 	.word	index@(_Z15SoftmaxWarpImplI22BroadcastScaleMaskLoadIffbLm4EiE11DirectStoreIffEfLi2ELi2ELi16ELi1ELb0EL9Algorithm0EEvT_T0_ll)
        /*4334*/ 	.word	0x0000001d


	//----- nvinfo : EIATTR_FRAME_SIZE
	.align		4
.L_3490:
        /*4338*/ 	.byte	0x04, 0x11
        /*433a*/ 	.short	(.L_3492 - .L_3491)
	.align		4
.L_3491:
        /*433c*/ 	.word	index@($__internal_134_$__cuda_sm3x_div_rn_noftz_f32_slowpath)
        /*4340*/ 	.word	0x00000000


	//----- nvinfo : EIATTR_FRAME_SIZE
	.align		4
.L_3492:
        /*4344*/ 	.byte	0x04, 0x11
        /*4346*/ 	.short	(.L_3494 - .L_3493)
	.align		4
.L_3493:
        /*4348*/ 	.word	index@(_Z15SoftmaxWarpImplI22BroadcastScaleMaskLoadIffbLm4EiE11DirectStoreIffEfLi2ELi2ELi16ELi1ELb0EL9Algorithm0EEvT_T0_ll)
        /*434c*/ 	.word	0x00000000


	//----- nvinfo : EIATTR_REGCOUNT
	.align		4
.L_3494:
        /*4350*/ 	.byte	0x04, 0x2f
        /*4352*/ 	.short	(.L_3496 - .L_3495)
	.align		4
.L_3495:
        /*4354*/ 	.word	index@(_Z15SoftmaxWarpImplI22BroadcastScaleMaskLoadIffbLm4EiE11DirectStoreIffEfLi2ELi2ELi16ELi1ELb1EL9Algorithm0EEvT_T0_ll)
        /*4358*/ 	.word	0x0000001d


	//----- nvinfo : EIATTR_FRAME_SIZE
	.align		4
.L_3496:
        /*435c*/ 	.byte	0x04, 0x11
        /*435e*/ 	.short	(.L_3498 - .L_3497)
	.align		4
.L_3497:
        /*4360*/ 	.word	index@($__internal_133_$__cuda_sm3x_div_rn_noftz_f32_slowpath)
        /*4364*/ 	.word	0x00000000


	//----- nvinfo : EIATTR_FRAME_SIZE
	.align		4
.L_3498:
        /*4368*/ 	.byte	0x04, 0x11
        /*436a*/ 	.short	(.L_3500 - .L_3499)
	.align		4
.L_3499:
        /*436c*/ 	.word	index@(_Z15SoftmaxWarpImplI22BroadcastScaleMaskLoadIffbLm4EiE11DirectStoreIffEfLi2ELi2ELi16ELi1ELb1EL9Algorithm0EEvT_T0_ll)
        /*4370*/ 	.word	0x00000000


	//----- nvinfo : EIATTR_REGCOUNT
	.align		4
.L_3500:
        /*4374*/ 	.byte	0x04, 0x2f
        /*4376*/ 	.short	(.L_3502 - .L_3501)
	.align		4
.L_3501:
        /*4378*/ 	.word	index@(_Z15SoftmaxWarpImplI22BroadcastScaleMaskLoadIffbLm4EiE11DirectStoreIffEfLi2ELi2ELi32ELi2ELb0EL9Algorithm0EEvT_T0_ll)
        /*437c*/ 	.word	0x0000001d


	//----- nvinfo : EIATTR_FRAME_SIZE
	.align		4
.L_3502:
        /*4380*/ 	.byte	0x04, 0x11
        /*4382*/ 	.short	(.L_3504 - .L_3503)
	.align		4
.L_3503:
        /*4384*/ 	.word	index@($__internal_132_$__cuda_sm3x_div_rn_noftz_f32_slowpath)
        /*4388*/ 	.word	0x00000000


	//----- nvinfo : EIATTR_FRAME_SIZE
	.align		4
.L_3504:
        /*438c*/ 	.byte	0x04, 0x11
        /*438e*/ 	.short	(.L_3506 - .L_3505)
	.align		4
.L_3505:
        /*4390*/ 	.word	index@(_Z15SoftmaxWarpImplI22BroadcastScaleMaskLoadIffbLm4EiE11DirectStoreIffEfLi2ELi2ELi32ELi2ELb0EL9Algorithm0EEvT_T0_ll)
        /*4394*/ 	.word	0x00000000


	//----- nvinfo : EIATTR_REGCOUNT
	.align		4
.L_3506:
        /*4398*/ 	.byte	0x04, 0x2f
        /*439a*/ 	.short	(.L_3508 - .L_3507)
	.align		4
.L_3507:
        /*439c*/ 	.word	index@(_Z15SoftmaxWarpImplI22BroadcastScaleMaskLoadIffbLm4EiE11DirectStoreIffEfLi2ELi2ELi32ELi2ELb1EL9Algorithm0EEvT_T0_ll)
        /*43a0*/ 	.word	0x00000020


	//----- nvinfo : EIATTR_FRAME_SIZE
	.align		4
.L_3508:
        /*43a4*/ 	.byte	0x04, 0x11
        /*43a6*/ 	.short	(.L_3510 - .L_3509)
	.align		4
.L_3509:
        /*43a8*/ 	.word	index@($__internal_131_$__cuda_sm3x_div_rn_noftz_f32_slowpath)
        /*43ac*/ 	.word	0x00000000


	//----- nvinfo : EIATTR_FRAME_SIZE
	.align		4
.L_3510:
        /*43b0*/ 	.byte	0x04, 0x11
        /*43b2*/ 	.short	(.L_3512 - .L_3511)
	.align		4
.L_3511:
        /*43b4*/ 	.word	index@(_Z15SoftmaxWarpImplI22BroadcastScaleMaskLoadIffbLm4EiE11DirectStoreIffEfLi2ELi2ELi32ELi2ELb1EL9Algorithm0EEvT_T0_ll)
        /*43b8*/ 	.word	0x00000000


	//----- nvinfo : EIATTR_REGCOUNT
	.align		4
.L_3512:
        /*43bc*/ 	.byte	0x04, 0x2f
        /*43be*/ 	.short	(.L_3514 - .L_3513)
	.align		4
.L_3513:
        /*43c0*/ 	.word	index@(_Z15SoftmaxWarpImplI22BroadcastScaleMaskLoadIffbLm4EiE11DirectStoreIffEfLi2ELi2ELi32ELi1ELb0EL9Algorithm0EEvT_T0_ll)
        /*43c4*/ 	.word	0x0000001d


	//----- nvinfo : EIATTR_FRAME_SIZE
	.align		4
.L_3514:
        /*43c8*/ 	.byte	0x04, 0x11
        /*43ca*/ 	.short	(.L_3516 - .L_3515)
	.align		4
.L_3515:
        /*43cc*/ 	.word	index@($__internal_130_$__cuda_sm3x_div_rn_noftz_f32_slowpath)
        /*43d0*/ 	.word	0x00000000


	//----- nvinfo : EIATTR_FRAME_SIZE
	.align		4
.L_3516:
        /*43d4*/ 	.byte	0x04, 0x11
        /*43d6*/ 	.short	(.L_3518 - .L_3517)
	.align		4
.L_3517:
        /*43d8*/ 	.word	index@(_Z15SoftmaxWarpImplI22BroadcastScaleMaskLoadIffbLm4EiE11DirectStoreIffEfLi2ELi2ELi32ELi1ELb0EL9Algorithm0EEvT_T0_ll)
        /*43dc*/ 	.word	0x00000000


	//----- nvinfo : EIATTR_REGCOUNT
	.align		4
.L_3518:
        /*43e0*/ 	.byte	0x04, 0x2f
        /*43e2*/ 	.short	(.L_3520 - .L_3519)
	.align		4
.L_3519:
        /*43e4*/ 	.word	index@(_Z15SoftmaxWarpImplI22BroadcastScaleMaskLoadIffbLm4EiE11DirectStoreIffEfLi2ELi2ELi32ELi1ELb1EL9Algorithm0EEvT_T0_ll)
        /*43e8*/ 	.word	0x0000001d


	//----- nvinfo : EIATTR_FRAME_SIZE
	.align		4
.L_3520:
        /*43ec*/ 	.byte	0x04, 0x11
        /*43ee*/ 	.short	(.L_3522 - .L_3521)
	.align		4
.L_3521:
        /*43f0*/ 	.word	index@($__internal_129_$__cuda_sm3x_div_rn_noftz_f32_slowpath)
        /*43f4*/ 	.word	0x00000000


	//----- nvinfo : EIATTR_FRAME_SIZE
	.align		4
.L_3522:
        /*43f8*/ 	.byte	0x04, 0x11
        /*43fa*/ 	.short	(.L_3524 - .L_3523)
	.align		4
.L_3523:
        /*43fc*/ 	.word	index@(_Z15SoftmaxWarpImplI22BroadcastScaleMaskLoadIffbLm4EiE11DirectStoreIffEfLi2ELi2ELi32ELi1ELb1EL9Algorithm0EEvT_T0_ll)
        /*4400*/ 	.word	0x00000000


	//----- nvinfo : EIATTR_REGCOUNT
	.align		4
.L_3524:
        /*4404*/ 	.byte	0x04, 0x2f
        /*4406*/ 	.short	(.L_3526 - .L_3525)
	.align		4
.L_3525:
        /*4408*/ 	.word	index@(_Z15SoftmaxWarpImplI22BroadcastScaleMaskLoadIffbLm4EiE11DirectStoreIffEfLi2ELi4ELi32ELi1ELb0EL9Algorithm0EEvT_T0_ll)
        /*440c*/ 	.word	0x0000001b


	//----- nvinfo : EIATTR_FRAME_SIZE
	.align		4
.L_3526:
        /*4410*/ 	.byte	0x04, 0x11
        /*4412*/ 	.short	(.L_3528 - .L_3527)
	.align		4
.L_3527:
        /*4414*/ 	.word	index@($__internal_128_$__cuda_sm3x_div_rn_noftz_f32_slowpath)
        /*4418*/ 	.word	0x00000000


	//----- nvinfo : EIATTR_FRAME_SIZE
	.align		4
.L_3528:
        /*441c*/ 	.byte	0x04, 0x11
        /*441e*/ 	.short	(.L_3530 - .L_3529)
	.align		4
.L_3529:
        /*4420*/ 	.word	index@(_Z15SoftmaxWarpImplI22BroadcastScaleMaskLoadIffbLm4EiE11DirectStoreIffEfLi2ELi4ELi32ELi1ELb0EL9Algorithm0EEvT_T0_ll)
        /*4424*/ 	.word	0x00000000


	//----- nvinfo : EIATTR_REGCOUNT
	.align		4
.L_3530:
        /*4428*/ 	.byte	0x04, 0x2f
        /*442a*/ 	.short	(.L_3532 - .L_3531)
	.align		4
.L_3531:
        /*442c*/ 	.word	index@(_Z15SoftmaxWarpImplI22BroadcastScaleMaskLoadIffbLm4EiE11DirectStoreIffEfLi2ELi4ELi32ELi1ELb1EL9Algorithm0EEvT_T0_ll)
        /*4430*/ 	.word	0x0000001e


	//----- nvinfo : EIATTR_FRAME_SIZE
	.align		4
.L_3532:
        /*4434*/ 	.byte	0x04, 0x11
        /*4436*/ 	.short	(.L_3534 - .L_3533)
	.align		4
.L_3533:
        /*4438*/ 	.word	index@($__internal_127_$__cuda_sm3x_div_rn_noftz_f32_slowpath)
        /*443c*/ 	.word	0x00000000


	//----- nvinfo : EIATTR_FRAME_SIZE
	.align		4
.L_3534:
        /*4440*/ 	.byte	0x04, 0x11
        /*4442*/ 	.short	(.L_3536 - .L_3535)
	.align		4
.L_3535:
        /*4444*/ 	.word	index@(_Z15SoftmaxWarpImplI22BroadcastScaleMaskLoadIffbLm4EiE11DirectStoreIffEfLi2ELi4ELi32ELi1ELb1EL9Algorithm0EEvT_T0_ll)
        /*4448*/ 	.word	0x00000000


	//----- nvinfo : EIATTR_REGCOUNT
	.align		4
.L_3536:
        /*444c*/ 	.byte	0x04, 0x2f
        /*444e*/ 	.short	(.L_3538 - .L_3537)
	.align		4
.L_3537:
        /*4450*/ 	.word	index@(_Z15SoftmaxWarpImplI22BroadcastScaleMaskLoadIffbLm4EiE11DirectStoreIffEfLi2ELi6ELi32ELi1ELb0EL9Algorithm0EEvT_T0_ll)
        /*4454*/ 	.word	0x00000020


	//----- nvinfo : EIATTR_FRAME_SIZE
	.align		4
.L_3538:
        /*4458*/ 	.byte	0x04, 0x11
        /*445a*/ 	.short	(.L_3540 - .L_3539)
	.align		4
.L_3539:
        /*445c*/ 	.word	index@($__internal_126_$__cuda_sm3x_div_rn_noftz_f32_slowpath)
        /*4460*/ 	.word	0x00000000


	//----- nvinfo : EIATTR_FRAME_SIZE
	.align		4
.L_3540:
        /*4464*/ 	.byte	0x04, 0x11
        /*4466*/ 	.short	(.L_3542 - .L_3541)
	.align		4
.L_3541:
        /*4468*/ 	.word	index@(_Z15SoftmaxWarpImplI22BroadcastScaleMaskLoadIffbLm4EiE11DirectStoreIffEfLi2ELi6ELi32ELi1ELb0EL9Algorithm0EEvT_T0_ll)
        /*446c*/ 	.word	0x00000000


	//----- nvinfo : EIATTR_REGCOUNT
	.align		4
.L_3542:
        /*4470*/ 	.byte	0x04, 0x2f
        /*4472*/ 	.short	(.L_3544 - .L_3543)
	.align		4
.L_3543:
        /*4474*/ 	.word	index@(_Z15SoftmaxWarpImplI22BroadcastScaleMaskLoadIffbLm4EiE11DirectStoreIffEfLi2ELi6ELi32ELi1ELb1EL9Algorithm0EEvT_T0_ll)
        /*4478*/ 	.word	0x0000001f


	//----- nvinfo : EIATTR_FRAME_SIZE
	.align		4
.L_3544:
        /*447c*/ 	.byte	0x04, 0x11
        /*447e*/ 	.short	(.L_3546 - .L_3545)
	.align		4
.L_3545:
        /*4480*/ 	.word	index@($__internal_125_$__cuda_sm3x_div_rn_noftz_f32_slowpath)
        /*4484*/ 	.word	0x00000000


	//----- nvinfo : EIATTR_FRAME_SIZE
	.align		4
.L_3546:
        /*4488*/ 	.byte	0x04, 0x11
        /*448a*/ 	.short	(.L_3548 - .L_3547)
	.align		4
.L_3547:
        /*448c*/ 	.word	index@(_Z15SoftmaxWarpImplI22BroadcastScaleMaskLoadIffbLm4EiE11DirectStoreIffEfLi2ELi6ELi32ELi1ELb1EL9Algorithm0EEvT_T0_ll)
        /*4490*/ 	.word	0x00000000


	//----- nvinfo : EIATTR_REGCOUNT
	.align		4
.L_3548:
        /*4494*/ 	.byte	0x04, 0x2f
        /*4496*/ 	.short	(.L_3550 - .L_3549)
	.align		4
.L_3549:
        /*4498*/ 	.word	index@(_Z15SoftmaxWarpImplI22BroadcastScaleMaskLoadIffbLm4EiE11DirectStoreIffEfLi2ELi8ELi32ELi1ELb0EL9Algorithm0EEvT_T0_ll)
        /*449c*/ 	.word	0x00000025


	//----- nvinfo : EIATTR_FRAME_SIZE
	.align		4
.L_3550:
        /*44a0*/ 	.byte	0x04, 0x11
        /*44a2*/ 	.short	(.L_3552 - .L_3551)
	.align		4
.L_3551:
        /*44a4*/ 	.word	index@($__internal_124_$__cuda_sm3x_div_rn_noftz_f32_slowpath)
        /*44a8*/ 	.word	0x00000000


	//----- nvinfo : EIATTR_FRAME_SIZE
	.align		4
.L_3552:
        /*44ac*/ 	.byte	0x04, 0x11
        /*44ae*/ 	.short	(.L_3554 - .L_3553)
	.align		4
.L_3553:
        /*44b0*/ 	.word	index@(_Z15SoftmaxWarpImplI22BroadcastScaleMaskLoadIffbLm4EiE11DirectStoreIffEfLi2ELi8ELi32ELi1ELb0EL9Algorithm0EEvT_T0_ll)
        /*44b4*/ 	.word	0x00000000


	//----- nvinfo : EIATTR_REGCOUNT
	.align		4
.L_3554:
        /*44b8*/ 	.byte	0x04, 0x2f
        /*44ba*/ 	.short	(.L_3556 - .L_3555)
	.align		4
.L_3555:
        /*44bc*/ 	.word	index@(_Z15SoftmaxWarpImplI22BroadcastScaleMaskLoadIffbLm4EiE11DirectStoreIffEfLi2ELi8ELi32ELi1ELb1EL9Algorithm0EEvT_T0_ll)
        /*44c0*/ 	.word	0x00000024


	//----- nvinfo : EIATTR_FRAME_SIZE
	.align		4
.L_3556:
        /*44c4*/ 	.byte	0x04, 0x11
        /*44c6*/ 	.short	(.L_3558 - .L_3557)
	.align		4
.L_3557:
        /*44c8*/ 	.word	index@($__internal_123_$__cuda_sm3x_div_rn_noftz_f32_slowpath)
        /*44cc*/ 	.word	0x00000000


	//----- nvinfo : EIATTR_FRAME_SIZE
	.align		4
.L_3558:
        /*44d0*/ 	.byte	0x04, 0x11
        /*44d2*/ 	.short	(.L_3560 - .L_3559)
	.align		4
.L_3559:
        /*44d4*/ 	.word	index@(_Z15SoftmaxWarpImplI22BroadcastScaleMaskLoadIffbLm4EiE11DirectStoreIffEfLi2ELi8ELi32ELi1ELb1EL9Algorithm0EEvT_T0_ll)
        /*44d8*/ 	.word	0x00000000


	//----- nvinfo : EIATTR_REGCOUNT
	.align		4
.L_3560:
        /*44dc*/ 	.byte	0x04, 0x2f
        /*44de*/ 	.short	(.L_3562 - .L_3561)
	.align		4
.L_3561:
        /*44e0*/ 	.word	index@(_Z15SoftmaxWarpImplI22BroadcastScaleMaskLoadIffbLm4EiE11DirectStoreIffEfLi2ELi10ELi32ELi1ELb0EL9Algorithm0EEvT_T0_ll)
        /*44e4*/ 	.word	0x00000027


	//----- nvinfo : EIATTR_FRAME_SIZE
	.align		4
.L_3562:
        /*44e8*/ 	.byte	0x04, 0x11
        /*44ea*/ 	.short	(.L_3564 - .L_3563)
	.align		4
.L_3563:
        /*44ec*/ 	.word	index@($__internal_122_$__cuda_sm3x_div_rn_noftz_f32_slowpath)
        /*44f0*/ 	.word	0x00000000


	//----- nvinfo : EIATTR_FRAME_SIZE
	.align		4
.L_3564:
        /*44f4*/ 	.byte	0x04, 0x11
        /*44f6*/ 	.short	(.L_3566 - .L_3565)
	.align		4
.L_3565:
        /*44f8*/ 	.word	index@(_Z15SoftmaxWarpImplI22BroadcastScaleMaskLoadIffbLm4EiE11DirectStoreIffEfLi2ELi10ELi32ELi1ELb0EL9Algorithm0EEvT_T0_ll)
        /*44fc*/ 	.word	0x00000000


	//----- nvinfo : EIATTR_REGCOUNT
	.align		4
.L_3566:
        /*4500*/ 	.byte	0x04, 0x2f
        /*4502*/ 	.short	(.L_3568 - .L_3567)
	.align		4
.L_3567:
        /*4504*/ 	.word	index@(_Z15SoftmaxWarpImplI22BroadcastScaleMaskLoadIffbLm4EiE11DirectStoreIffEfLi2ELi10ELi32ELi1ELb1EL9Algorithm0EEvT_T0_ll)
        /*4508*/ 	.word	0x00000028


	//----- nvinfo : EIATTR_FRAME_SIZE
	.align		4
.L_3568:
        /*450c*/ 	.byte	0x04, 0x11
        /*450e*/ 	.short	(.L_3570 - .L_3569)
	.align		4
.L_3569:
        /*4510*/ 	.word	index@($__internal_121_$__cuda_sm3x_div_rn_noftz_f32_slowpath)
        /*4514*/ 	.word	0x00000000


	//----- nvinfo : EIATTR_FRAME_SIZE
	.align		4
.L_3570:
        /*4518*/ 	.byte	0x04, 0x11
        /*451a*/ 	.short	(.L_3572 - .L_3571)
	.align		4
.L_3571:
        /*451c*/ 	.word	index@(_Z15SoftmaxWarpImplI22BroadcastScaleMaskLoadIffbLm4EiE11DirectStoreIffEfLi2ELi10ELi32ELi1ELb1EL9Algorithm0EEvT_T0_ll)
        /*4520*/ 	.word	0x00000000


	//----- nvinfo : EIATTR_REGCOUNT
	.align		4
.L_3572:
        /*4524*/ 	.byte	0x04, 0x2f
        /*4526*/ 	.short	(.L_3574 - .L_3573)
	.align		4
.L_3573:
        /*4528*/ 	.word	index@(_Z15SoftmaxWarpImplI22BroadcastScaleMaskLoadIffbLm4EiE11DirectStoreIffEfLi2ELi12ELi32ELi1ELb0EL9Algorithm0EEvT_T0_ll)
        /*452c*/ 	.word	0x0000002f


	//----- nvinfo : EIATTR_FRAME_SIZE
	.align		4
.L_3574:
        /*4530*/ 	.byte	0x04, 0x11
        /*4532*/ 	.short	(.L_3576 - .L_3575)
	.align		4
.L_3575:
        /*4534*/ 	.word	index@($__internal_120_$__cuda_sm3x_div_rn_noftz_f32_slowpath)
        /*4538*/ 	.word	0x00000000


	//----- nvinfo : EIATTR_FRAME_SIZE
	.align		4
.L_3576:
        /*453c*/ 	.byte	0x04, 0x11
        /*453e*/ 	.short	(.L_3578 - .L_3577)
	.align		4
.L_3577:
        /*4540*/ 	.word	index@(_Z15SoftmaxWarpImplI22BroadcastScaleMaskLoadIffbLm4EiE11DirectStoreIffEfLi2ELi12ELi32ELi1ELb0EL9Algorithm0EEvT_T0_ll)
        /*4544*/ 	.word	0x00000000


	//----- nvinfo : EIATTR_REGCOUNT
	.align		4
.L_3578:
        /*4548*/ 	.byte	0x04, 0x2f
        /*454a*/ 	.short	(.L_3580 - .L_3579)
	.align		4
.L_3579:
        /*454c*/ 	.word	index@(_Z15SoftmaxWarpImplI22BroadcastScaleMaskLoadIffbLm4EiE11DirectStoreIffEfLi2ELi12ELi32ELi1ELb1EL9Algorithm0EEvT_T0_ll)
        /*4550*/ 	.word	0x0000002c


	//----- nvinfo : EIATTR_FRAME_SIZE
	.align		4
.L_3580:
        /*4554*/ 	.byte	0x04, 0x11
        /*4556*/ 	.short	(.L_3582 - .L_3581)
	.align		4
.L_3581:
        /*4558*/ 	.word	index@($__internal_119_$__cuda_sm3x_div_rn_noftz_f32_slowpath)
        /*455c*/ 	.word	0x00000000


	//----- nvinfo : EIATTR_FRAME_SIZE
	.align		4
.L_3582:
        /*4560*/ 	.byte	0x04, 0x11
        /*4562*/ 	.short	(.L_3584 - .L_3583)
	.align		4
.L_3583:
        /*4564*/ 	.word	index@(_Z15SoftmaxWarpImplI22BroadcastScaleMaskLoadIffbLm4EiE11DirectStoreIffEfLi2ELi12ELi32ELi1ELb1EL9Algorithm0EEvT_T0_ll)
        /*4568*/ 	.word	0x00000000


	//----- nvinfo : EIATTR_REGCOUNT
	.align		4
.L_3584:
        /*456c*/ 	.byte	0x04, 0x2f
        /*456e*/ 	.short	(.L_3586 - .L_3585)
	.align		4
.L_3585:
        /*4570*/ 	.word	index@(_Z15SoftmaxWarpImplI22BroadcastScaleMaskLoadIffbLm4EiE11DirectStoreIffEfLi2ELi14ELi32ELi1ELb0EL9Algorithm0EEvT_T0_ll)
        /*4574*/ 	.word	0x0000002b


	//----- nvinfo : EIATTR_FRAME_SIZE
	.align		4
.L_3586:
        /*4578*/ 	.byte	0x04, 0x11
        /*457a*/ 	.short	(.L_3588 - .L_3587)
	.align		4
.L_3587:
        /*457c*/ 	.word	index@($__internal_118_$__cuda_sm3x_div_rn_noftz_f32_slowpath)
        /*4580*/ 	.word	0x00000000


	//----- nvinfo : EIATTR_FRAME_SIZE
	.align		4
.L_3588:
        /*4584*/ 	.byte	0x04, 0x11
        /*4586*/ 	.short	(.L_3590 - .L_3589)
	.align		4
.L_3589:
        /*4588*/ 	.word	index@(_Z15SoftmaxWarpImplI22BroadcastScaleMaskLoadIffbLm4EiE11DirectStoreIffEfLi2ELi14ELi32ELi1ELb0EL9Algorithm0EEvT_T0_ll)
        /*458c*/ 	.word	0x00000000


	//----- nvinfo : EIATTR_REGCOUNT
	.align		4
.L_3590:
        /*4590*/ 	.byte	0x04, 0x2f
        /*4592*/ 	.short	(.L_3592 - .L_3591)
	.align		4
.L_3591:
        /*4594*/ 	.word	index@(_Z15SoftmaxWarpImplI22BroadcastScaleMaskLoadIffbLm4EiE11DirectStoreIffEfLi2ELi14ELi32ELi1ELb1EL9Algorithm0EEvT_T0_ll)
        /*4598*/ 	.word	0x00000030


	//----- nvinfo : EIATTR_FRAME_SIZE
	.align		4
.L_3592:
        /*459c*/ 	.byte	0x04, 0x11
        /*459e*/ 	.short	(.L_3594 - .L_3593)
	.align		4
.L_3593:
        /*45a0*/ 	.word	index@($__internal_117_$__cuda_sm3x_div_rn_noftz_f32_slowpath)
        /*45a4*/ 	.word	0x00000000


	//----- nvinfo : EIATTR_FRAME_SIZE
	.align		4
.L_3594:
        /*45a8*/ 	.byte	0x04, 0x11
        /*45aa*/ 	.short	(.L_3596 - .L_3595)
	.align		4
.L_3595:
        /*45ac*/ 	.word	index@(_Z15SoftmaxWarpImplI22BroadcastScaleMaskLoadIffbLm4EiE11DirectStoreIffEfLi2ELi14ELi32ELi1ELb1EL9Algorithm0EEvT_T0_ll)
        /*45b0*/ 	.word	0x00000000


	//----- nvinfo : EIATTR_REGCOUNT
	.align		4
.L_3596:
        /*45b4*/ 	.byte	0x04, 0x2f
        /*45b6*/ 	.short	(.L_3598 - .L_3597)
	.align		4
.L_3597:
        /*45b8*/ 	.word	index@(_Z15SoftmaxWarpImplI22BroadcastScaleMaskLoadIffbLm4EiE11DirectStoreIffEfLi2ELi16ELi32ELi1ELb0EL9Algorithm0EEvT_T0_ll)
        /*45bc*/ 	.word	0x0000002b


	//----- nvinfo : EIATTR_FRAME_SIZE
	.align		4
.L_3598:
        /*45c0*/ 	.byte	0x04, 0x11
        /*45c2*/ 	.short	(.L_3600 - .L_3599)
	.align		4
.L_3599:
        /*45c4*/ 	.word	index@($__internal_116_$__cuda_sm3x_div_rn_noftz_f32_slowpath)
        /*45c8*/ 	.word	0x00000000


	//----- nvinfo : EIATTR_FRAME_SIZE
	.align		4
.L_3600:
        /*45cc*/ 	.byte	0x04, 0x11
        /*45ce*/ 	.short	(.L_3602 - .L_3601)
	.align		4
.L_3601:
        /*45d0*/ 	.word	index@(_Z15SoftmaxWarpImplI22BroadcastScaleMaskLoadIffbLm4EiE11DirectStoreIffEfLi2ELi16ELi32ELi1ELb0EL9Algorithm0EEvT_T0_ll)
        /*45d4*/ 	.word	0x00000000


	//----- nvinfo : EIATTR_REGCOUNT
	.align		4
.L_3602:
        /*45d8*/ 	.byte	0x04, 0x2f
        /*45da*/ 	.short	(.L_3604 - .L_3603)
	.align		4
.L_3603:
        /*45dc*/ 	.word	index@(_Z15SoftmaxWarpImplI22BroadcastScaleMaskLoadIffbLm4EiE11DirectStoreIffEfLi2ELi16ELi32ELi1ELb1EL9Algorithm0EEvT_T0_ll)
        /*45e0*/ 	.word	0x00000037


	//----- nvinfo : EIATTR_FRAME_SIZE
	.align		4
.L_3604:
        /*45e4*/ 	.byte	0x04, 0x11
        /*45e6*/ 	.short	(.L_3606 - .L_3605)
	.align		4
.L_3605:
        /*45e8*/ 	.word	index@($__internal_115_$__cuda_sm3x_div_rn_noftz_f32_slowpath)
        /*45ec*/ 	.word	0x00000000


	//----- nvinfo : EIATTR_FRAME_SIZE
	.align		4
.L_3606:
        /*45f0*/ 	.byte	0x04, 0x11
        /*45f2*/ 	.short	(.L_3608 - .L_3607)
	.align		4
.L_3607:
        /*45f4*/ 	.word	index@(_Z15SoftmaxWarpImplI22BroadcastScaleMaskLoadIffbLm4EiE11DirectStoreIffEfLi2ELi16ELi32ELi1ELb1EL9Algorithm0EEvT_T0_ll)
        /*45f8*/ 	.word	0x00000000


	//----- nvinfo : EIATTR_REGCOUNT
	.align		4
.L_3608:
        /*45fc*/ 	.byte	0x04, 0x2f
        /*45fe*/ 	.short	(.L_3610 - .L_3609)
	.align		4
.L_3609:
        /*4600*/ 	.word	index@(_Z15SoftmaxWarpImplI22BroadcastScaleMaskLoadIffbLm4EiE11DirectStoreIffEfLi2ELi18ELi32ELi1ELb0EL9Algorithm0EEvT_T0_ll)
        /*4604*/ 	.word	0x00000038


	//----- nvinfo : EIATTR_FRAME_SIZE
	.align		4
.L_3610:
        /*4608*/ 	.byte	0x04, 0x11
        /*460a*/ 	.short	(.L_3612 - .L_3611)
	.align		4
.L_3611:
        /*460c*/ 	.word	index@($__internal_114_$__cuda_sm3x_div_rn_noftz_f32_slowpath)
        /*4610*/ 	.word	0x00000000


	//----- nvinfo : EIATTR_FRAME_SIZE
	.align		4
.L_3612:
        /*4614*/ 	.byte	0x04, 0x11
        /*4616*/ 	.short	(.L_3614 - .L_3613)
	.align		4
.L_3613:
        /*4618*/ 	.word	index@(_Z15SoftmaxWarpImplI22BroadcastScaleMaskLoadIffbLm4EiE11DirectStoreIffEfLi2ELi18ELi32ELi1ELb0EL9Algorithm0EEvT_T0_ll)
        /*461c*/ 	.word	0x00000000


	//----- nvinfo : EIATTR_REGCOUNT
	.align		4
.L_3614:
        /*4620*/ 	.byte	0x04, 0x2f
        /*4622*/ 	.short	(.L_3616 - .L_3615)
	.align		4
.L_3615:
        /*4624*/ 	.word	index@(_Z15SoftmaxWarpImplI22BroadcastScaleMaskLoadIffbLm4EiE11DirectStoreIffEfLi2ELi18ELi32ELi1ELb1EL9Algorithm0EEvT_T0_ll)
        /*4628*/ 	.word	0x00000038


	//----- nvinfo : EIATTR_FRAME_SIZE
	.align		4
.L_3616:
        /*462c*/ 	.byte	0x04, 0x11
        /*462e*/ 	.short	(.L_3618 - .L_3617)
	.align		4
.L_3617:
        /*4630*/ 	.word	index@($__internal_113_$__cuda_sm3x_div_rn_noftz_f32_slowpath)
        /*4634*/ 	.word	0x00000000


	//----- nvinfo : EIATTR_FRAME_SIZE
	.align		4
.L_3618:
        /*4638*/ 	.byte	0x04, 0x11
        /*463a*/ 	.short	(.L_3620 - .L_3619)
	.align		4
.L_3619:
        /*463c*/ 	.word	index@(_Z15SoftmaxWarpImplI22BroadcastScaleMaskLoadIffbLm4EiE11DirectStoreIffEfLi2ELi18ELi32ELi1ELb1EL9Algorithm0EEvT_T0_ll)
        /*4640*/ 	.word	0x00000000


	//----- nvinfo : EIATTR_REGCOUNT
	.align		4
.L_3620:
        /*4644*/ 	.byte	0x04, 0x2f
        /*4646*/ 	.short	(.L_3622 - .L_3621)
	.align		4
.L_3621:
        /*4648*/ 	.word	index@(_Z15SoftmaxWarpImplI22BroadcastScaleMaskLoadIffbLm4EiE11DirectStoreIffEfLi2ELi20ELi32ELi1ELb0EL9Algorithm0EEvT_T0_ll)
        /*464c*/ 	.word	0x00000031


	//----- nvinfo : EIATTR_FRAME_SIZE
	.align		4
.L_3622:
        /*4650*/ 	.byte	0x04, 0x11
        /*4652*/ 	.short	(.L_3624 - .L_3623)
	.align		4
.L_3623:
        /*4654*/ 	.word	index@($__internal_112_$__cuda_sm3x_div_rn_noftz_f32_slowpath)
        /*4658*/ 	.word	0x00000000


	//----- nvinfo : EIATTR_FRAME_SIZE
	.align		4
.L_3624:
        /*465c*/ 	.byte	0x04, 0x11
        /*465e*/ 	.short	(.L_3626 - .L_3625)
	.align		4
.L_3625:
        /*4660*/ 	.word	index@(_Z15SoftmaxWarpImplI22BroadcastScaleMaskLoadIffbLm4EiE11DirectStoreIffEfLi2ELi20ELi32ELi1ELb0EL9Algorithm0EEvT_T0_ll)
        /*4664*/ 	.word	0x00000000


	//----- nvinfo : EIATTR_REGCOUNT
	.align		4
.L_3626:
        /*4668*/ 	.byte	0x04, 0x2f
        /*466a*/ 	.short	(.L_3628 - .L_3627)
	.align		4
.L_3627:
        /*466c*/ 	.word	index@(_Z15SoftmaxWarpImplI22BroadcastScaleMaskLoadIffbLm4EiE11DirectStoreIffEfLi2ELi20ELi32ELi1ELb1EL9Algorithm0EEvT_T0_ll)
        /*4670*/ 	.word	0x0000003a


	//----- nvinfo : EIATTR_FRAME_SIZE
	.align		4
.L_3628:
        /*4674*/ 	.byte	0x04, 0x11
        /*4676*/ 	.short	(.L_3630 - .L_3629)
	.align		4
.L_3629:
        /*4678*/ 	.word	index@($__internal_111_$__cuda_sm3x_div_rn_noftz_f32_slowpath)
        /*467c*/ 	.word	0x00000000


	//----- nvinfo : EIATTR_FRAME_SIZE
	.align		4
.L_3630:
        /*4680*/ 	.byte	0x04, 0x11
        /*4682*/ 	.short	(.L_3632 - .L_3631)
	.align		4
.L_3631:
        /*4684*/ 	.word	index@(_Z15SoftmaxWarpImplI22BroadcastScaleMaskLoadIffbLm4EiE11DirectStoreIffEfLi2ELi20ELi32ELi1ELb1EL9Algorithm0EEvT_T0_ll)
        /*4688*/ 	.word	0x00000000


	//----- nvinfo : EIATTR_REGCOUNT
	.align		4
.L_3632:
        /*468c*/ 	.byte	0x04, 0x2f
        /*468e*/ 	.short	(.L_3634 - .L_3633)
	.align		4
.L_3633:
        /*4690*/ 	.word	index@(_Z15SoftmaxWarpImplI22BroadcastScaleMaskLoadIffbLm4EiE11DirectStoreIffEfLi2ELi22ELi32ELi1ELb0EL9Algorithm0EEvT_T0_ll)
        /*4694*/ 	.word	0x00000035


	//----- nvinfo : EIATTR_FRAME_SIZE
	.align		4
.L_3634:
        /*4698*/ 	.byte	0x04, 0x11
        /*469a*/ 	.short	(.L_3636 - .L_3635)
	.align		4
.L_3635:
        /*469c*/ 	.word	index@($__internal_110_$__cuda_sm3x_div_rn_noftz_f32_slowpath)
        /*46a0*/ 	.word	0x00000000


	//----- nvinfo : EIATTR_FRAME_SIZE
	.align		4
.L_3636:
        /*46a4*/ 	.byte	0x04, 0x11
        /*46a6*/ 	.short	(.L_3638 - .L_3637)
	.align		4
.L_3637:
        /*46a8*/ 	.word	index@(_Z15SoftmaxWarpImplI22BroadcastScaleMaskLoadIffbLm4EiE11DirectStoreIffEfLi2ELi22ELi32ELi1ELb0EL9Algorithm0EEvT_T0_ll)
        /*46ac*/ 	.word	0x00000000


	//----- nvinfo : EIATTR_REGCOUNT
	.align		4
.L_3638:
        /*46b0*/ 	.byte	0x04, 0x2f
        /*46b2*/ 	.short	(.L_3640 - .L_3639)
	.align		4
.L_3639:
        /*46b4*/ 	.word	index@(_Z15SoftmaxWarpImplI22BroadcastScaleMaskLoadIffbLm4EiE11DirectStoreIffEfLi2ELi22ELi32ELi1ELb1EL9Algorithm0EEvT_T0_ll)
        /*46b8*/ 	.word	0x00000045


	//----- nvinfo : EIATTR_FRAME_SIZE
	.align		4
.L_3640:
        /*46bc*/ 	.byte	0x04, 0x11
        /*46be*/ 	.short	(.L_3642 - .L_3641)
	.align		4
.L_3641:
        /*46c0*/ 	.word	index@($__internal_109_$__cuda_sm3x_div_rn_noftz_f32_slowpath)
        /*46c4*/ 	.word	0x00000000


	//----- nvinfo : EIATTR_FRAME_SIZE
	.align		4
.L_3642:
        /*46c8*/ 	.byte	0x04, 0x11
        /*46ca*/ 	.short	(.L_3644 - .L_3643)
	.align		4
.L_3643:
        /*46cc*/ 	.word	index@(_Z15SoftmaxWarpImplI22BroadcastScaleMaskLoadIffbLm4EiE11DirectStoreIffEfLi2ELi22ELi32ELi1ELb1EL9Algorithm0EEvT_T0_ll)
        /*46d0*/ 	.word	0x00000000


	//----- nvinfo : EIATTR_REGCOUNT
	.align		4
.L_3644:
        /*46d4*/ 	.byte	0x04, 0x2f
        /*46d6*/ 	.short	(.L_3646 - .L_3645)
	.align		4
.L_3645:
        /*46d8*/ 	.word	index@(_Z15SoftmaxWarpImplI22BroadcastScaleMaskLoadIffbLm4EiE11DirectStoreIffEfLi2ELi24ELi32ELi1ELb0EL9Algorithm0EEvT_T0_ll)
        /*46dc*/ 	.word	0x0000003e


	//----- nvinfo : EIATTR_FRAME_SIZE
	.align		4
.L_3646:
        /*46e0*/ 	.byte	0x04, 0x11
        /*46e2*/ 	.short	(.L_3648 - .L_3647)
	.align		4
.L_3647:
        /*46e4*/ 	.word	index@($__internal_108_$__cuda_sm3x_div_rn_noftz_f32_slowpath)
        /*46e8*/ 	.word	0x00000000


	//----- nvinfo : EIATTR_FRAME_SIZE
	.align		4
.L_3648:
        /*46ec*/ 	.byte	0x04, 0x11
        /*46ee*/ 	.short	(.L_3650 - .L_3649)
	.align		4
.L_3649:
        /*46f0*/ 	.word	index@(_Z15SoftmaxWarpImplI22BroadcastScaleMaskLoadIffbLm4EiE11DirectStoreIffEfLi2ELi24ELi32ELi1ELb0EL9Algorithm0EEvT_T0_ll)
        /*46f4*/ 	.word	0x00000000


	//----- nvinfo : EIATTR_REGCOUNT
	.align		4
.L_3650:
        /*46f8*/ 	.byte	0x04, 0x2f
        /*46fa*/ 	.short	(.L_3652 - .L_3651)
	.align		4
.L_3651:
        /*46fc*/ 	.word	index@(_Z15SoftmaxWarpImplI22BroadcastScaleMaskLoadIffbLm4EiE11DirectStoreIffEfLi2ELi24ELi32ELi1ELb1EL9Algorithm0EEvT_T0_ll)
        /*4700*/ 	.word	0x00000050


	//----- nvinfo : EIATTR_FRAME_SIZE
	.align		4
.L_3652:
        /*4704*/ 	.byte	0x04, 0x11
        /*4706*/ 	.short	(.L_3654 - .L_3653)
	.align		4
.L_3653:
        /*4708*/ 	.word	index@($__internal_107_$__cuda_sm3x_div_rn_noftz_f32_slowpath)
        /*470c*/ 	.word	0x00000000


	//----- nvinfo : EIATTR_FRAME_SIZE
	.align		4
.L_3654:
        /*4710*/ 	.byte	0x04, 0x11
        /*4712*/ 	.short	(.L_3656 - .L_3655)
	.align		4
.L_3655:
        /*4714*/ 	.word	index@(_Z15SoftmaxWarpImplI22BroadcastScaleMaskLoadIffbLm4EiE11DirectStoreIffEfLi2ELi24ELi32ELi1ELb1EL9Algorithm0EEvT_T0_ll)
        /*4718*/ 	.word	0x00000000


	//----- nvinfo : EIATTR_REGCOUNT
	.align		4
.L_3656:
        /*471c*/ 	.byte	0x04, 0x2f
        /*471e*/ 	.short	(.L_3658 - .L_3657)
	.align		4
.L_3657:
        /*4720*/ 	.word	index@(_Z15SoftmaxWarpImplI22BroadcastScaleMaskLoadIffbLm4EiE11DirectStoreIffEfLi2ELi26ELi32ELi1ELb0EL9Algorithm0EEvT_T0_ll)
        /*4724*/ 	.word	0x00000048


	//----- nvinfo : EIATTR_FRAME_SIZE
	.align		4
.L_3658:
        /*4728*/ 	.byte	0x04, 0x11
        /*472a*/ 	.short	(.L_3660 - .L_3659)
	.align		4
.L_3659:
        /*472c*/ 	.word	index@($__internal_106_$__cuda_sm3x_div_rn_noftz_f32_slowpath)
        /*4730*/ 	.word	0x00000000


	//----- nvinfo : EIATTR_FRAME_SIZE
	.align		4
.L_3660:
        /*4734*/ 	.byte	0x04, 0x11
        /*4736*/ 	.short	(.L_3662 - .L_3661)
	.align		4
.L_3661:
        /*4738*/ 	.word	index@(_Z15SoftmaxWarpImplI22BroadcastScaleMaskLoadIffbLm4EiE11DirectStoreIffEfLi2ELi26ELi32ELi1ELb0EL9Algorithm0EEvT_T0_ll)
        /*473c*/ 	.word	0x00000000


	//----- nvinfo : EIATTR_REGCOUNT
	.align		4
.L_3662:
        /*4740*/ 	.byte	0x04, 0x2f
        /*4742*/ 	.short	(.L_3664 - .L_3663)
	.align		4
.L_3663:
        /*4744*/ 	.word	index@(_Z15SoftmaxWarpImplI22BroadcastScaleMaskLoadIffbLm4EiE11DirectStoreIffEfLi2ELi26ELi32ELi1ELb1EL9Algorithm0EEvT_T0_ll)
        /*4748*/ 	.word	0x0000004a


	//----- nvinfo : EIATTR_FRAME_SIZE
	.align		4
.L_3664:
        /*474c*/ 	.byte	0x04, 0x11
        /*474e*/ 	.short	(.L_3666 - .L_3665)
	.align		4
.L_3665:
        /*4750*/ 	.word	index@($__internal_105_$__cuda_sm3x_div_rn_noftz_f32_slowpath)
        /*4754*/ 	.word	0x00000000


	//----- nvinfo : EIATTR_FRAME_SIZE
	.align		4
.L_3666:
        /*4758*/ 	.byte	0x04, 0x11
        /*475a*/ 	.short	(.L_3668 - .L_3667)
	.align		4
.L_3667:
        /*475c*/ 	.word	index@(_Z15SoftmaxWarpImplI22BroadcastScaleMaskLoadIffbLm4EiE11DirectStoreIffEfLi2ELi26ELi32ELi1ELb1EL9Algorithm0EEvT_T0_ll)
        /*4760*/ 	.word	0x00000000


	//----- nvinfo : EIATTR_REGCOUNT
	.align		4
.L_3668:
        /*4764*/ 	.byte	0x04, 0x2f
        /*4766*/ 	.short	(.L_3670 - .L_3669)
	.align		4
.L_3669:
        /*4768*/ 	.word	index@(_Z15SoftmaxWarpImplI22BroadcastScaleMaskLoadIffbLm4EiE11DirectStoreIffEfLi2ELi28ELi32ELi1ELb0EL9Algorithm0EEvT_T0_ll)
        /*476c*/ 	.word	0x0000004c


	//----- nvinfo : EIATTR_FRAME_SIZE
	.align		4
.L_3670:
        /*4770*/ 	.byte	0x04, 0x11
        /*4772*/ 	.short	(.L_3672 - .L_3671)
	.align		4
.L_3671:
        /*4774*/ 	.word	index@($__internal_104_$__cuda_sm3x_div_rn_noftz_f32_slowpath)
        /*4778*/ 	.word	0x00000000


	//----- nvinfo : EIATTR_FRAME_SIZE
	.align		4
.L_3672:
        /*477c*/ 	.byte	0x04, 0x11
        /*477e*/ 	.short	(.L_3674 - .L_3673)
	.align		4
.L_3673:
        /*4780*/ 	.word	index@(_Z15SoftmaxWarpImplI22BroadcastScaleMaskLoadIffbLm4EiE11DirectStoreIffEfLi2ELi28ELi32ELi1ELb0EL9Algorithm0EEvT_T0_ll)
        /*4784*/ 	.word	0x00000000


	//----- nvinfo : EIATTR_REGCOUNT
	.align		4
.L_3674:
        /*4788*/ 	.byte	0x04, 0x2f
        /*478a*/ 	.short	(.L_3676 - .L_3675)
	.align		4
.L_3675:
        /*478c*/ 	.word	index@(_Z15SoftmaxWarpImplI22BroadcastScaleMaskLoadIffbLm4EiE11DirectStoreIffEfLi2ELi28ELi32ELi1ELb1EL9Algorithm0EEvT_T0_ll)
        /*4790*/ 	.word	0x0000004c


	//----- nvinfo : EIATTR_FRAME_SIZE
	.align		4
.L_3676:
        /*4794*/ 	.byte	0x04, 0x11
        /*4796*/ 	.short	(.L_3678 - .L_3677)
	.align		4
.L_3677:
        /*4798*/ 	.word	index@($__internal_103_$__cuda_sm3x_div_rn_noftz_f32_slowpath)
        /*479c*/ 	.word	0x00000000


	//----- nvinfo : EIATTR_FRAME_SIZE
	.align		4
.L_3678:
        /*47a0*/ 	.byte	0x04, 0x11
        /*47a2*/ 	.short	(.L_3680 - .L_3679)
	.align		4
.L_3679:
        /*47a4*/ 	.word	index@(_Z15SoftmaxWarpImplI22BroadcastScaleMaskLoadIffbLm4EiE11DirectStoreIffEfLi2ELi28ELi32ELi1ELb1EL9Algorithm0EEvT_T0_ll)
        /*47a8*/ 	.word	0x00000000


	//----- nvinfo : EIATTR_REGCOUNT
	.align		4
.L_3680:
        /*47ac*/ 	.byte	0x04, 0x2f
        /*47ae*/ 	.short	(.L_3682 - .L_3681)
	.align		4
.L_3681:
        /*47b0*/ 	.word	index@(_Z15SoftmaxWarpImplI22BroadcastScaleMaskLoadIffbLm4EiE11DirectStoreIffEfLi2ELi30ELi32ELi1ELb0EL9Algorithm0EEvT_T0_ll)
        /*47b4*/ 	.word	0x0000004f


	//----- nvinfo : EIATTR_FRAME_SIZE
	.align		4
.L_3682:
        /*47b8*/ 	.byte	0x04, 0x11
        /*47ba*/ 	.short	(.L_3684 - .L_3683)
	.align		4
.L_3683:
        /*47bc*/ 	.word	index@($__internal_102_$__cuda_sm3x_div_rn_noftz_f32_slowpath)
        /*47c0*/ 	.word	0x00000000


	//----- nvinfo : EIATTR_FRAME_SIZE
	.align		4
.L_3684:
        /*47c4*/ 	.byte	0x04, 0x11
        /*47c6*/ 	.short	(.L_3686 - .L_3685)
	.align		4
.L_3685:
        /*47c8*/ 	.word	index@(_Z15SoftmaxWarpImplI22BroadcastScaleMaskLoadIffbLm4EiE11DirectStoreIffEfLi2ELi30ELi32ELi1ELb0EL9Algorithm0EEvT_T0_ll)
        /*47cc*/ 	.word	0x00000000


	//----- nvinfo : EIATTR_REGCOUNT
	.align		4
.L_3686:
        /*47d0*/ 	.byte	0x04, 0x2f
        /*47d2*/ 	.short	(.L_3688 - .L_3687)
	.align		4
.L_3687:
        /*47d4*/ 	.word	index@(_Z15SoftmaxWarpImplI22BroadcastScaleMaskLoadIffbLm4EiE11DirectStoreIffEfLi2ELi30ELi32ELi1ELb1EL9Algorithm0EEvT_T0_ll)
        /*47d8*/ 	.word	0x0000004c


	//----- nvinfo : EIATTR_FRAME_SIZE
	.align		4
.L_3688:
        /*47dc*/ 	.byte	0x04, 0x11
        /*47de*/ 	.short	(.L_3690 - .L_3689)
	.align		4
.L_3689:
        /*47e0*/ 	.word	index@($__internal_101_$__cuda_sm3x_div_rn_noftz_f32_slowpath)
        /*47e4*/ 	.word	0x00000000


	//----- nvinfo : EIATTR_FRAME_SIZE
	.align		4
.L_3690:
        /*47e8*/ 	.byte	0x04, 0x11
        /*47ea*/ 	.short	(.L_3692 - .L_3691)
	.align		4
.L_3691:
        /*47ec*/ 	.word	index@(_Z15SoftmaxWarpImplI22BroadcastScaleMaskLoadIffbLm4EiE11DirectStoreIffEfLi2ELi30ELi32ELi1ELb1EL9Algorithm0EEvT_T0_ll)
        /*47f0*/ 	.word	0x00000000


	//----- nvinfo : EIATTR_REGCOUNT
	.align		4
.L_3692:
        /*47f4*/ 	.byte	0x04, 0x2f
        /*47f6*/ 	.short	(.L_3694 - .L_3693)
	.align		4
.L_3693:
        /*47f8*/ 	.word	index@(_Z15SoftmaxWarpImplI22BroadcastScaleMaskLoadIffbLm4EiE11DirectStoreIffEfLi2ELi32ELi32ELi1ELb0EL9Algorithm0EEvT_T0_ll)
        /*47fc*/ 	.word	0x00000050


	//----- nvinfo : EIATTR_FRAME_SIZE
	.align		4
.L_3694:
        /*4800*/ 	.byte	0x04, 0x11
        /*4802*/ 	.short	(.L_3696 - .L_3695)
	.align		4
.L_3695:
        /*4804*/ 	.word	index@($__internal_100_$__cuda_sm3x_div_rn_noftz_f32_slowpath)
        /*4808*/ 	.word	0x00000000


	//----- nvinfo : EIATTR_FRAME_SIZE
	.align		4
.L_3696:
        /*480c*/ 	.byte	0x04, 0x11
        /*480e*/ 	.short	(.L_3698 - .L_3697)
	.align		4
.L_3697:
        /*4810*/ 	.word	index@(_Z15SoftmaxWarpImplI22BroadcastScaleMaskLoadIffbLm4EiE11DirectStoreIffEfLi2ELi32ELi32ELi1ELb0EL9Algorithm0EEvT_T0_ll)
        /*4814*/ 	.word	0x00000000


	//----- nvinfo : EIATTR_REGCOUNT
	.align		4
.L_3698:
        /*4818*/ 	.byte	0x04, 0x2f
        /*481a*/ 	.short	(.L_3700 - .L_3699)
	.align		4
.L_3699:
        /*481c*/ 	.word	index@(_Z15SoftmaxWarpImplI22BroadcastScaleMaskLoadIffbLm4EiE11DirectStoreIffEfLi2ELi32ELi32ELi1ELb1EL9Algorithm0EEvT_T0_ll)
        /*4820*/ 	.word	0x00000057


	//----- nvinfo : EIATTR_FRAME_SIZE
	.align		4
.L_3700:
        /*4824*/ 	.byte	0x04, 0x11
        /*4826*/ 	.short	(.L_3702 - .L_3701)
	.align		4
.L_3701:
        /*4828*/ 	.word	index@($__internal_99_$__cuda_sm3x_div_rn_noftz_f32_slowpath)
        /*482c*/ 	.word	0x00000000


	//----- nvinfo : EIATTR_FRAME_SIZE
	.align		4
.L_3702:
        /*4830*/ 	.byte	0x04, 0x11
        /*4832*/ 	.short	(.L_3704 - .L_3703)
	.align		4
.L_3703:
        /*4834*/ 	.word	index@(_Z15SoftmaxWarpImplI22BroadcastScaleMaskLoadIffbLm4EiE11DirectStoreIffEfLi2ELi32ELi32ELi1ELb1EL9Algorithm0EEvT_T0_ll)
        /*4838*/ 	.word	0x00000000


	//----- nvinfo : EIATTR_REGCOUNT
	.align		4
.L_3704:
        /*483c*/ 	.byte	0x04, 0x2f
        /*483e*/ 	.short	(.L_3706 - .L_3705)
	.align		4
.L_3705:
        /*4840*/ 	.word	index@(_Z15SoftmaxWarpImplI22BroadcastScaleMaskLoadIffbLm4EiE11DirectStoreIffEfLi1ELi1ELi1ELi2ELb0EL9Algorithm0EEvT_T0_ll)
        /*4844*/ 	.word	0x0000001e


	//----- nvinfo : EIATTR_FRAME_SIZE
	.align		4
.L_3706:
        /*4848*/ 	.byte	0x04, 0x11
        /*484a*/ 	.short	(.L_3708 - .L_3707)
	.align		4
.L_3707:
        /*484c*/ 	.word	index@($__internal_98_$__cuda_sm3x_div_rn_noftz_f32_slowpath)
        /*4850*/ 	.word	0x00000000


	//----- nvinfo : EIATTR_FRAME_SIZE
	.align		4
.L_3708:
        /*4854*/ 	.byte	0x04, 0x11
        /*4856*/ 	.short	(.L_3710 - .L_3709)
	.align		4
.L_3709:
        /*4858*/ 	.word	index@(_Z15SoftmaxWarpImplI22BroadcastScaleMaskLoadIffbLm4EiE11DirectStoreIffEfLi1ELi1ELi1ELi2ELb0EL9Algorithm0EEvT_T0_ll)
        /*485c*/ 	.word	0x00000000


	//----- nvinfo : EIATTR_REGCOUNT
	.align		4
.L_3710:
        /*4860*/ 	.byte	0x04, 0x2f
        /*4862*/ 	.short	(.L_3712 - .L_3711)
	.align		4
.L_3711:
        /*4864*/ 	.word	index@(_Z15SoftmaxWarpImplI22BroadcastScaleMaskLoadIffbLm4EiE11DirectStoreIffEfLi1ELi1ELi1ELi2ELb1EL9Algorithm0EEvT_T0_ll)
        /*4868*/ 	.word	0x0000001d


	//----- nvinfo : EIATTR_FRAME_SIZE
	.align		4
.L_3712:
        /*486c*/ 	.byte	0x04, 0x11
        /*486e*/ 	.short	(.L_3714 - .L_3713)
	.align		4
.L_3713:
        /*4870*/ 	.word	index@($__internal_97_$__cuda_sm3x_div_rn_noftz_f32_slowpath)
        /*4874*/ 	.word	0x00000000


	//----- nvinfo : EIATTR_FRAME_SIZE
	.align		4
.L_3714:
        /*4878*/ 	.byte	0x04, 0x11
        /*487a*/ 	.short	(.L_3716 - .L_3715)
	.align		4
.L_3715:
        /*487c*/ 	.word	index@(_Z15SoftmaxWarpImplI22BroadcastScaleMaskLoadIffbLm4EiE11DirectStoreIffEfLi1ELi1ELi1ELi2ELb1EL9Algorithm0EEvT_T0_ll)
        /*4880*/ 	.word	0x00000000


	//----- nvinfo : EIATTR_REGCOUNT
	.align		4
.L_3716:
        /*4884*/ 	.byte	0x04, 0x2f
        /*4886*/ 	.short	(.L_3718 - .L_3717)
	.align		4
.L_3717:
        /*4888*/ 	.word	index@(_Z15SoftmaxWarpImplI22BroadcastScaleMaskLoadIffbLm4EiE11DirectStoreIffEfLi1ELi1ELi1ELi1ELb0EL9Algorithm0EEvT_T0_ll)
        /*488c*/ 	.word	0x0000001e


	//----- nvinfo : EIATTR_FRAME_SIZE
	.align		4
.L_3718:
        /*4890*/ 	.byte	0x04, 0x11
        /*4892*/ 	.short	(.L_3720 - .L_3719)
	.align		4
.L_3719:
        /*4894*/ 	.word	index@($__internal_96_$__cuda_sm3x_div_rn_noftz_f32_slowpath)
        /*4898*/ 	.word	0x00000000


	//----- nvinfo : EIATTR_FRAME_SIZE
	.align		4
.L_3720:
        /*489c*/ 	.byte	0x04, 0x11
        /*489e*/ 	.short	(.L_3722 - .L_3721)
	.align		4
.L_3721:
        /*48a0*/ 	.word	index@($__internal_95_$__cuda_sm20_div_u64)
        /*48a4*/ 	.word	0x00000000


	//----- nvinfo : EIATTR_FRAME_SIZE
	.align		4
.L_3722:
        /*48a8*/ 	.byte	0x04, 0x11
        /*48aa*/ 	.short	(.L_3724 - .L_3723)
	.align		4
.L_3723:
        /*48ac*/ 	.word	index@(_Z15SoftmaxWarpImplI22BroadcastScaleMaskLoadIffbLm4EiE11DirectStoreIffEfLi1ELi1ELi1ELi1ELb0EL9Algorithm0EEvT_T0_ll)
        /*48b0*/ 	.word	0x00000000


	//----- nvinfo : EIATTR_REGCOUNT
	.align		4
.L_3724:
        /*48b4*/ 	.byte	0x04, 0x2f
        /*48b6*/ 	.short	(.L_3726 - .L_3725)
	.align		4
.L_3725:
        /*48b8*/ 	.word	index@(_Z15SoftmaxWarpImplI22BroadcastScaleMaskLoadIffbLm4EiE11DirectStoreIffEfLi1ELi1ELi1ELi1ELb1EL9Algorithm0EEvT_T0_ll)
        /*48bc*/ 	.word	0x0000001e


	//----- nvinfo : EIATTR_FRAME_SIZE
	.align		4
.L_3726:
        /*48c0*/ 	.byte	0x04, 0x11
        /*48c2*/ 	.short	(.L_3728 - .L_3727)
	.align		4
.L_3727:
        /*48c4*/ 	.word	index@($__internal_94_$__cuda_sm3x_div_rn_noftz_f32_slowpath)
        /*48c8*/ 	.word	0x00000000


	//----- nvinfo : EIATTR_FRAME_SIZE
	.align		4
.L_3728:
        /*48cc*/ 	.byte	0x04, 0x11
        /*48ce*/ 	.short	(.L_3730 - .L_3729)
	.align		4
.L_3729:
        /*48d0*/ 	.word	index@($__internal_93_$__cuda_sm20_div_u64)
        /*48d4*/ 	.word	0x00000000


	//----- nvinfo : EIATTR_FRAME_SIZE
	.align		4
.L_3730:
        /*48d8*/ 	.byte	0x04, 0x11
        /*48da*/ 	.short	(.L_3732 - .L_3731)
	.align		4
.L_3731:
        /*48dc*/ 	.word	index@(_Z15SoftmaxWarpImplI22BroadcastScaleMaskLoadIffbLm4EiE11DirectStoreIffEfLi1ELi1ELi1ELi1ELb1EL9Algorithm0EEvT_T0_ll)
        /*48e0*/ 	.word	0x00000000


	//----- nvinfo : EIATTR_REGCOUNT
	.align		4
.L_3732:
        /*48e4*/ 	.byte	0x04, 0x2f
        /*48e6*/ 	.short	(.L_3734 - .L_3733)
	.align		4
.L_3733:
        /*48e8*/ 	.word	index@(_Z15SoftmaxWarpImplI22BroadcastScaleMaskLoadIffbLm4EiE11DirectStoreIffEfLi1ELi1ELi2ELi2ELb0EL9Algorithm0EEvT_T0_ll)
        /*48ec*/ 	.word	0x0000001d


	//----- nvinfo : EIATTR_FRAME_SIZE
	.align		4
.L_3734:
        /*48f0*/ 	.byte	0x04, 0x11
        /*48f2*/ 	.short	(.L_3736 - .L_3735)
	.align		4
.L_3735:
        /*48f4*/ 	.word	index@($__internal_92_$__cuda_sm3x_div_rn_noftz_f32_slowpath)
        /*48f8*/ 	.word	0x00000000


	//----- nvinfo : EIATTR_FRAME_SIZE
	.align		4
.L_3736:
        /*48fc*/ 	.byte	0x04, 0x11
        /*48fe*/ 	.short	(.L_3738 - .L_3737)
	.align		4
.L_3737:
        /*4900*/ 	.word	index@(_Z15SoftmaxWarpImplI22BroadcastScaleMaskLoadIffbLm4EiE11DirectStoreIffEfLi1ELi1ELi2ELi2ELb0EL9Algorithm0EEvT_T0_ll)
        /*4904*/ 	.word	0x00000000


	//----- nvinfo : EIATTR_REGCOUNT
	.align		4
.L_3738:
        /*4908*/ 	.byte	0x04, 0x2f
        /*490a*/ 	.short	(.L_3740 - .L_3739)
	.align		4
.L_3739:
        /*490c*/ 	.word	index@(_Z15SoftmaxWarpImplI22BroadcastScaleMaskLoadIffbLm4EiE11DirectStoreIffEfLi1ELi1ELi2ELi2ELb1EL9Algorithm0EEvT_T0_ll)
        /*4910*/ 	.word	0x0000001d


	//----- nvinfo : EIATTR_FRAME_SIZE
	.align		4
.L_3740:
        /*4914*/ 	.byte	0x04, 0x11
        /*4916*/ 	.short	(.L_3742 - .L_3741)
	.align		4
.L_3741:
        /*4918*/ 	.word	index@($__internal_91_$__cuda_sm3x_div_rn_noftz_f32_slowpath)
        /*491c*/ 	.word	0x00000000


	//----- nvinfo : EIATTR_FRAME_SIZE
	.align		4
.L_3742:
        /*4920*/ 	.byte	0x04, 0x11
        /*4922*/ 	.short	(.L_3744 - .L_3743)
	.align		4
.L_3743:
        /*4924*/ 	.word	index@(_Z15SoftmaxWarpImplI22BroadcastScaleMaskLoadIffbLm4EiE11DirectStoreIffEfLi1ELi1ELi2ELi2ELb1EL9Algorithm0EEvT_T0_ll)
        /*4928*/ 	.word	0x00000000


	//----- nvinfo : EIATTR_REGCOUNT
	.align		4
.L_3744:
        /*492c*/ 	.byte	0x04, 0x2f
        /*492e*/ 	.short	(.L_3746 - .L_3745)
	.align		4
.L_3745:
        /*4930*/ 	.word	index@(_Z15SoftmaxWarpImplI22BroadcastScaleMaskLoadIffbLm4EiE11DirectStoreIffEfLi1ELi1ELi2ELi1ELb0EL9Algorithm0EEvT_T0_ll)
        /*4934*/ 	.word	0x00000020


	//----- nvinfo : EIATTR_FRAME_SIZE
	.align		4
.L_3746:
        /*4938*/ 	.byte	0x04, 0x11
        /*493a*/ 	.short	(.L_3748 - .L_3747)
	.align		4
.L_3747:
        /*493c*/ 	.word	index@($__internal_90_$__cuda_sm3x_div_rn_noftz_f32_slowpath)
        /*4940*/ 	.word	0x00000000


	//----- nvinfo : EIATTR_FRAME_SIZE
	.align		4
.L_3748:
        /*4944*/ 	.byte	0x04, 0x11
        /*4946*/ 	.short	(.L_3750 - .L_3749)
	.align		4
.L_3749:
        /*4948*/ 	.word	index@($__internal_89_$__cuda_sm20_div_u64)
        /*494c*/ 	.word	0x00000000


	//----- nvinfo : EIATTR_FRAME_SIZE
	.align		4
.L_3750:
        /*4950*/ 	.byte	0x04, 0x11
        /*4952*/ 	.short	(.L_3752 - .L_3751)
	.align		4
.L_3751:
        /*4954*/ 	.word	index@(_Z15SoftmaxWarpImplI22BroadcastScaleMaskLoadIffbLm4EiE11DirectStoreIffEfLi1ELi1ELi2ELi1ELb0EL9Algorithm0EEvT_T0_ll)
        /*4958*/ 	.word	0x00000000


	//----- nvinfo : EIATTR_REGCOUNT
	.align		4
.L_3752:
        /*495c*/ 	.byte	0x04, 0x2f
        /*495e*/ 	.short	(.L_3754 - .L_3753)
	.align		4
.L_3753:
        /*4960*/ 	.word	index@(_Z15SoftmaxWarpImplI22BroadcastScaleMaskLoadIffbLm4EiE11DirectStoreIffEfLi1ELi1ELi2ELi1ELb1EL9Algorithm0EEvT_T0_ll)
        /*4964*/ 	.word	0x0000001c


	//----- nvinfo : EIATTR_FRAME_SIZE
	.align		4
.L_3754:
        /*4968*/ 	.byte	0x04, 0x11
        /*496a*/ 	.short	(.L_3756 - .L_3755)
	.align		4
.L_3755:
        /*496c*/ 	.word	index@($__internal_88_$__cuda_sm3x_div_rn_noftz_f32_slowpath)
        /*4970*/ 	.word	0x00000000


	//----- nvinfo : EIATTR_FRAME_SIZE
	.align		4
.L_3756:
        /*4974*/ 	.byte	0x04, 0x11
        /*4976*/ 	.short	(.L_3758 - .L_3757)
	.align		4
.L_3757:
        /*4978*/ 	.word	index@(_Z15SoftmaxWarpImplI22BroadcastScaleMaskLoadIffbLm4EiE11DirectStoreIffEfLi1ELi1ELi2ELi1ELb1EL9Algorithm0EEvT_T0_ll)
        /*497c*/ 	.word	0x00000000


	//----- nvinfo : EIATTR_REGCOUNT
	.align		4
.L_3758:
        /*4980*/ 	.byte	0x04, 0x2f
        /*4982*/ 	.short	(.L_3760 - .L_3759)
	.align		4
.L_3759:
        /*4984*/ 	.word	index@(_Z15SoftmaxWarpImplI22BroadcastScaleMaskLoadIffbLm4EiE11DirectStoreIffEfLi1ELi1ELi4ELi2ELb0EL9Algorithm0EEvT_T0_ll)
        /*4988*/ 	.word	0x0000001d


	//----- nvinfo : EIATTR_FRAME_SIZE
	.align		4
.L_3760:
        /*498c*/ 	.byte	0x04, 0x11
        /*498e*/ 	.short	(.L_3762 - .L_3761)
	.align		4
.L_3761:
        /*4990*/ 	.word	index@($__internal_87_$__cuda_sm3x_div_rn_noftz_f32_slowpath)
        /*4994*/ 	.word	0x00000000


	//----- nvinfo : EIATTR_FRAME_SIZE
	.align		4
.L_3762:
        /*4998*/ 	.byte	0x04, 0x11
        /*499a*/ 	.short	(.L_3764 - .L_3763)
	.align		4
.L_3763:
        /*499c*/ 	.word	index@(_Z15SoftmaxWarpImplI22BroadcastScaleMaskLoadIffbLm4EiE11DirectStoreIffEfLi1ELi1ELi4ELi2ELb0EL9Algorithm0EEvT_T0_ll)
        /*49a0*/ 	.word	0x00000000


	//----- nvinfo : EIATTR_REGCOUNT
	.align		4
.L_3764:
        /*49a4*/ 	.byte	0x04, 0x2f
        /*49a6*/ 	.short	(.L_3766 - .L_3765)
	.align		4
.L_3765:
        /*49a8*/ 	.word	index@(_Z15SoftmaxWarpImplI22BroadcastScaleMaskLoadIffbLm4EiE11DirectStoreIffEfLi1ELi1ELi4ELi2ELb1EL9Algorithm0EEvT_T0_ll)
        /*49ac*/ 	.word	0x0000001e


	//----- nvinfo : EIATTR_FRAME_SIZE
	.align		4
.L_3766:
        /*49b0*/ 	.byte	0x04, 0x11
        /*49b2*/ 	.short	(.L_3768 - .L_3767)
	.align		4
.L_3767:
        /*49b4*/ 	.word	index@($__internal_86_$__cuda_sm3x_div_rn_noftz_f32_slowpath)
        /*49b8*/ 	.word	0x00000000


	//----- nvinfo : EIATTR_FRAME_SIZE
	.align		4
.L_3768:
        /*49bc*/ 	.byte	0x04, 0x11
        /*49be*/ 	.short	(.L_3770 - .L_3769)
	.align		4
.L_3769:
        /*49c0*/ 	.word	index@(_Z15SoftmaxWarpImplI22BroadcastScaleMaskLoadIffbLm4EiE11DirectStoreIffEfLi1ELi1ELi4ELi2ELb1EL9Algorithm0EEvT_T0_ll)
        /*49c4*/ 	.word	0x00000000


	//----- nvinfo : EIATTR_REGCOUNT
	.align		4
.L_3770:
        /*49c8*/ 	.byte	0x04, 0x2f
        /*49ca*/ 	.short	(.L_3772 - .L_3771)
	.align		4
.L_3771:
        /*49cc*/ 	.word	index@(_Z15SoftmaxWarpImplI22BroadcastScaleMaskLoadIffbLm4EiE11DirectStoreIffEfLi1ELi1ELi4ELi1ELb0EL9Algorithm0EEvT_T0_ll)
        /*49d0*/ 	.word	0x0000001c


	//----- nvinfo : EIATTR_FRAME_SIZE
	.align		4
.L_3772:
        /*49d4*/ 	.byte	0x04, 0x11
        /*49d6*/ 	.short	(.L_3774 - .L_3773)
	.align		4
.L_3773:
        /*49d8*/ 	.word	index@($__internal_85_$__cuda_sm3x_div_rn_noftz_f32_slowpath)
        /*49dc*/ 	.word	0x00000000


	//----- nvinfo : EIATTR_FRAME_SIZE
	.align		4
.L_3774:
        /*49e0*/ 	.byte	0x04, 0x11
        /*49e2*/ 	.short	(.L_3776 - .L_3775)
	.align		4
.L_3775:
        /*49e4*/ 	.word	index@(_Z15SoftmaxWarpImplI22BroadcastScaleMaskLoadIffbLm4EiE11DirectStoreIffEfLi1ELi1ELi4ELi1ELb0EL9Algorithm0EEvT_T0_ll)
        /*49e8*/ 	.word	0x00000000


	//----- nvinfo : EIATTR_REGCOUNT
	.align		4
.L_3776:
        /*49ec*/ 	.byte	0x04, 0x2f
        /*49ee*/ 	.short	(.L_3778 - .L_3777)
	.align		4
.L_3777:
        /*49f0*/ 	.word	index@(_Z15SoftmaxWarpImplI22BroadcastScaleMaskLoadIffbLm4EiE11DirectStoreIffEfLi1ELi1ELi4ELi1ELb1EL9Algorithm0EEvT_T0_ll)
        /*49f4*/ 	.word	0x0000001c


	//----- nvinfo : EIATTR_FRAME_SIZE
	.align		4
.L_3778:
        /*49f8*/ 	.byte	0x04, 0x11
        /*49fa*/ 	.short	(.L_3780 - .L_3779)
	.align		4
.L_3779:
        /*49fc*/ 	.word	index@($__internal_84_$__cuda_sm3x_div_rn_noftz_f32_slowpath)
        /*4a00*/ 	.word	0x00000000


	//----- nvinfo : EIATTR_FRAME_SIZE
	.align		4
.L_3780:
        /*4a04*/ 	.byte	0x04, 0x11
        /*4a06*/ 	.short	(.L_3782 - .L_3781)
	.align		4
.L_3781:
        /*4a08*/ 	.word	index@(_Z15SoftmaxWarpImplI22BroadcastScaleMaskLoadIffbLm4EiE11DirectStoreIffEfLi1ELi1ELi4ELi1ELb1EL9Algorithm0EEvT_T0_ll)
        /*4a0c*/ 	.word	0x00000000


	//----- nvinfo : EIATTR_REGCOUNT
	.align		4
.L_3782:
        /*4a10*/ 	.byte	0x04, 0x2f
        /*4a12*/ 	.short	(.L_3784 - .L_3783)
	.align		4
.L_3783:
        /*4a14*/ 	.word	index@(_Z15SoftmaxWarpImplI22BroadcastScaleMaskLoadIffbLm4EiE11DirectStoreIffEfLi1ELi1ELi8ELi2ELb0EL9Algorithm0EEvT_T0_ll)
        /*4a18*/ 	.word	0x0000001d


	//----- nvinfo : EIATTR_FRAME_SIZE
	.align		4
.L_3784:
        /*4a1c*/ 	.byte	0x04, 0x11
        /*4a1e*/ 	.short	(.L_3786 - .L_3785)
	.align		4
.L_3785:
        /*4a20*/ 	.word	index@($__internal_83_$__cuda_sm3x_div_rn_noftz_f32_slowpath)
        /*4a24*/ 	.word	0x00000000


	//----- nvinfo : EIATTR_FRAME_SIZE
	.align		4
.L_3786:
        /*4a28*/ 	.byte	0x04, 0x11
        /*4a2a*/ 	.short	(.L_3788 - .L_3787)
	.align		4
.L_3787:
        /*4a2c*/ 	.word	index@(_Z15SoftmaxWarpImplI22BroadcastScaleMaskLoadIffbLm4EiE11DirectStoreIffEfLi1ELi1ELi8ELi2ELb0EL9Algorithm0EEvT_T0_ll)
        /*4a30*/ 	.word	0x00000000


	//----- nvinfo : EIATTR_REGCOUNT
	.align		4
.L_3788:
        /*4a34*/ 	.byte	0x04, 0x2f
        /*4a36*/ 	.short	(.L_3790 - .L_3789)
	.align		4
.L_3789:
        /*4a38*/ 	.word	index@(_Z15SoftmaxWarpImplI22BroadcastScaleMaskLoadIffbLm4EiE11DirectStoreIffEfLi1ELi1ELi8ELi2ELb1EL9Algorithm0EEvT_T0_ll)
        /*4a3c*/ 	.word	0x0000001d


	//----- nvinfo : EIATTR_FRAME_SIZE
	.align		4
.L_3790:
        /*4a40*/ 	.byte	0x04, 0x11
        /*4a42*/ 	.short	(.L_3792 - .L_3791)
	.align		4
.L_3791:
        /*4a44*/ 	.word	index@($__internal_82_$__cuda_sm3x_div_rn_noftz_f32_slowpath)
        /*4a48*/ 	.word	0x00000000


	//----- nvinfo : EIATTR_FRAME_SIZE
	.align		4
.L_3792:
        /*4a4c*/ 	.byte	0x04, 0x11
        /*4a4e*/ 	.short	(.L_3794 - .L_3793)
	.align		4
.L_3793:
        /*4a50*/ 	.word	index@(_Z15SoftmaxWarpImplI22BroadcastScaleMaskLoadIffbLm4EiE11DirectStoreIffEfLi1ELi1ELi8ELi2ELb1EL9Algorithm0EEvT_T0_ll)
        /*4a54*/ 	.word	0x00000000


	//----- nvinfo : EIATTR_REGCOUNT
	.align		4
.L_3794:
        /*4a58*/ 	.byte	0x04, 0x2f
        /*4a5a*/ 	.short	(.L_3796 - .L_3795)
	.align		4
.L_3795:
        /*4a5c*/ 	.word	index@(_Z15SoftmaxWarpImplI22BroadcastScaleMaskLoadIffbLm4EiE11DirectStoreIffEfLi1ELi1ELi8ELi1ELb0EL9Algorithm0EEvT_T0_ll)
        /*4a60*/ 	.word	0x0000001c


	//----- nvinfo : EIATTR_FRAME_SIZE
	.align		4
.L_3796:
        /*4a64*/ 	.byte	0x04, 0x11
        /*4a66*/ 	.short	(.L_3798 - .L_3797)
	.align		4
.L_3797:
        /*4a68*/ 	.word	index@($__internal_81_$__cuda_sm3x_div_rn_noftz_f32_slowpath)
        /*4a6c*/ 	.word	0x00000000


	//----- nvinfo : EIATTR_FRAME_SIZE
	.align		4
.L_3798:
        /*4a70*/ 	.byte	0x04, 0x11
        /*4a72*/ 	.short	(.L_3800 - .L_3799)
	.align		4
.L_3799:
        /*4a74*/ 	.word	index@(_Z15SoftmaxWarpImplI22BroadcastScaleMaskLoadIffbLm4EiE11DirectStoreIffEfLi1ELi1ELi8ELi1ELb0EL9Algorithm0EEvT_T0_ll)
        /*4a78*/ 	.word	0x00000000


	//----- nvinfo : EIATTR_REGCOUNT
	.align		4
.L_3800:
        /*4a7c*/ 	.byte	0x04, 0x2f
        /*4a7e*/ 	.short	(.L_3802 - .L_3801)
	.align		4
.L_3801:
        /*4a80*/ 	.word	index@(_Z15SoftmaxWarpImplI22BroadcastScaleMaskLoadIffbLm4EiE11DirectStoreIffEfLi1ELi1ELi8ELi1ELb1EL9Algorithm0EEvT_T0_ll)
        /*4a84*/ 	.word	0x0000001c


	//----- nvinfo : EIATTR_FRAME_SIZE
	.align		4
.L_3802:
        /*4a88*/ 	.byte	0x04, 0x11
        /*4a8a*/ 	.short	(.L_3804 - .L_3803)
	.align		4
.L_3803:
        /*4a8c*/ 	.word	index@($__internal_80_$__cuda_sm3x_div_rn_noftz_f32_slowpath)
        /*4a90*/ 	.word	0x00000000


	//----- nvinfo : EIATTR_FRAME_SIZE
	.align		4
.L_3804:
        /*4a94*/ 	.byte	0x04, 0x11
        /*4a96*/ 	.short	(.L_3806 - .L_3805)
	.align		4
.L_3805:
        /*4a98*/ 	.word	index@(_Z15SoftmaxWarpImplI22BroadcastScaleMaskLoadIffbLm4EiE11DirectStoreIffEfLi1ELi1ELi8ELi1ELb1EL9Algorithm0EEvT_T0_ll)
        /*4a9c*/ 	.word	0x00000000


	//----- nvinfo : EIATTR_REGCOUNT
	.align		4
.L_3806:
        /*4aa0*/ 	.byte	0x04, 0x2f
        /*4aa2*/ 	.short	(.L_3808 - .L_3807)
	.align		4
.L_3807:
        /*4aa4*/ 	.word	index@(_Z15SoftmaxWarpImplI22BroadcastScaleMaskLoadIffbLm4EiE11DirectStoreIffEfLi1ELi1ELi16ELi2ELb0EL9Algorithm0EEvT_T0_ll)
        /*4aa8*/ 	.word	0x0000001d


	//----- nvinfo : EIATTR_FRAME_SIZE
	.align		4
.L_3808:
        /*4aac*/ 	.byte	0x04, 0x11
        /*4aae*/ 	.short	(.L_3810 - .L_3809)
	.align		4
.L_3809:
        /*4ab0*/ 	.word	index@($__internal_79_$__cuda_sm3x_div_rn_noftz_f32_slowpath)
        /*4ab4*/ 	.word	0x00000000


	//----- nvinfo : EIATTR_FRAME_SIZE
	.align		4
.L_3810:
        /*4ab8*/ 	.byte	0x04, 0x11
        /*4aba*/ 	.short	(.L_3812 - .L_3811)
	.align		4
.L_3811:
        /*4abc*/ 	.word	index@(_Z15SoftmaxWarpImplI22BroadcastScaleMaskLoadIffbLm4EiE11DirectStoreIffEfLi1ELi1ELi16ELi2ELb0EL9Algorithm0EEvT_T0_ll)
        /*4ac0*/ 	.word	0x00000000


	//----- nvinfo : EIATTR_REGCOUNT
	.align		4
.L_3812:
        /*4ac4*/ 	.byte	0x04, 0x2f
        /*4ac6*/ 	.short	(.L_3814 - .L_3813)
	.align		4
.L_3813:
        /*4ac8*/ 	.word	index@(_Z15SoftmaxWarpImplI22BroadcastScaleMaskLoadIffbLm4EiE11DirectStoreIffEfLi1ELi1ELi16ELi2ELb1EL9Algorithm0EEvT_T0_ll)
        /*4acc*/ 	.word	0x0000001d


	//----- nvinfo : EIATTR_FRAME_SIZE
	.align		4
.L_3814:
        /*4ad0*/ 	.byte	0x04, 0x11
        /*4ad2*/ 	.short	(.L_3816 - .L_3815)
	.align		4
.L_3815:
        /*4ad4*/ 	.word	index@($__internal_78_$__cuda_sm3x_div_rn_noftz_f32_slowpath)
        /*4ad8*/ 	.word	0x00000000


	//----- nvinfo : EIATTR_FRAME_SIZE
	.align		4
.L_3816:
        /*4adc*/ 	.byte	0x04, 0x11
        /*4ade*/ 	.short	(.L_3818 - .L_3817)
	.align		4
.L_3817:
        /*4ae0*/ 	.word	index@(_Z15SoftmaxWarpImplI22BroadcastScaleMaskLoadIffbLm4EiE11DirectStoreIffEfLi1ELi1ELi16ELi2ELb1EL9Algorithm0EEvT_T0_ll)
        /*4ae4*/ 	.word	0x00000000


	//----- nvinfo : EIATTR_REGCOUNT
	.align		4
.L_3818:
        /*4ae8*/ 	.byte	0x04, 0x2f
        /*4aea*/ 	.short	(.L_3820 - .L_3819)
	.align		4
.L_3819:
        /*4aec*/ 	.word	index@(_Z15SoftmaxWarpImplI22BroadcastScaleMaskLoadIffbLm4EiE11DirectStoreIffEfLi1ELi1ELi16ELi1ELb0EL9Algorithm0EEvT_T0_ll)
        /*4af0*/ 	.word	0x0000001c


	//----- nvinfo : EIATTR_FRAME_SIZE
	.align		4
.L_3820:
        /*4af4*/ 	.byte	0x04, 0x11
        /*4af6*/ 	.short	(.L_3822 - .L_3821)
	.align		4
.L_3821:
        /*4af8*/ 	.word	index@($__internal_77_$__cuda_sm3x_div_rn_noftz_f32_slowpath)
        /*4afc*/ 	.word	0x00000000


	//----- nvinfo : EIATTR_FRAME_SIZE
	.align		4
.L_3822:
        /*4b00*/ 	.byte	0x04, 0x11
        /*4b02*/ 	.short	(.L_3824 - .L_3823)
	.align		4
.L_3823:
        /*4b04*/ 	.word	index@(_Z15SoftmaxWarpImplI22BroadcastScaleMaskLoadIffbLm4EiE11DirectStoreIffEfLi1ELi1ELi16ELi1ELb0EL9Algorithm0EEvT_T0_ll)
        /*4b08*/ 	.word	0x00000000


	//----- nvinfo : EIATTR_REGCOUNT
	.align		4
.L_3824:
        /*4b0c*/ 	.byte	0x04, 0x2f
        /*4b0e*/ 	.short	(.L_3826 - .L_3825)
	.align		4
.L_3825:
        /*4b10*/ 	.word	index@(_Z15SoftmaxWarpImplI22BroadcastScaleMaskLoadIffbLm4EiE11DirectStoreIffEfLi1ELi1ELi16ELi1ELb1EL9Algorithm0EEvT_T0_ll)
        /*4b14*/ 	.word	0x0000001c


	//----- nvinfo : EIATTR_FRAME_SIZE
	.align		4
.L_3826:
        /*4b18*/ 	.byte	0x04, 0x11
        /*4b1a*/ 	.short	(.L_3828 - .L_3827)
	.align		4
.L_3827:
        /*4b1c*/ 	.word	index@($__internal_76_$__cuda_sm3x_div_rn_noftz_f32_slowpath)
        /*4b20*/ 	.word	0x00000000


	//----- nvinfo : EIATTR_FRAME_SIZE
	.align		4
.L_3828:
        /*4b24*/ 	.byte	0x04, 0x11
        /*4b26*/ 	.short	(.L_3830 - .L_3829)
	.align		4
.L_3829:
        /*4b28*/ 	.word	index@(_Z15SoftmaxWarpImplI22BroadcastScaleMaskLoadIffbLm4EiE11DirectStoreIffEfLi1ELi1ELi16ELi1ELb1EL9Algorithm0EEvT_T0_ll)
        /*4b2c*/ 	.word	0x00000000


	//----- nvinfo : EIATTR_REGCOUNT
	.align		4
.L_3830:
        /*4b30*/ 	.byte	0x04, 0x2f
        /*4b32*/ 	.short	(.L_3832 - .L_3831)
	.align		4
.L_3831:
        /*4b34*/ 	.word	index@(_Z15SoftmaxWarpImplI22BroadcastScaleMaskLoadIffbLm4EiE11DirectStoreIffEfLi1ELi1ELi32ELi2ELb0EL9Algorithm0EEvT_T0_ll)
        /*4b38*/ 	.word	0x0000001d


	//----- nvinfo : EIATTR_FRAME_SIZE
	.align		4
.L_3832:
        /*4b3c*/ 	.byte	0x04, 0x11
        /*4b3e*/ 	.short	(.L_3834 - .L_3833)
	.align		4
.L_3833:
        /*4b40*/ 	.word	index@($__internal_75_$__cuda_sm3x_div_rn_noftz_f32_slowpath)
        /*4b44*/ 	.word	0x00000000


	//----- nvinfo : EIATTR_FRAME_SIZE
	.align		4
.L_3834:
        /*4b48*/ 	.byte	0x04, 0x11
        /*4b4a*/ 	.short	(.L_3836 - .L_3835)
	.align		4
.L_3835:
        /*4b4c*/ 	.word	index@(_Z15SoftmaxWarpImplI22BroadcastScaleMaskLoadIffbLm4EiE11DirectStoreIffEfLi1ELi1ELi32ELi2ELb0EL9Algorithm0EEvT_T0_ll)
        /*4b50*/ 	.word	0x00000000


	//----- nvinfo : EIATTR_REGCOUNT
	.align		4
.L_3836:
        /*4b54*/ 	.byte	0x04, 0x2f
        /*4b56*/ 	.short	(.L_3838 - .L_3837)
	.align		4
.L_3837:
        /*4b58*/ 	.word	index@(_Z15SoftmaxWarpImplI22BroadcastScaleMaskLoadIffbLm4EiE11DirectStoreIffEfLi1ELi1ELi32ELi2ELb1EL9Algorithm0EEvT_T0_ll)
        /*4b5c*/ 	.word	0x0000001e


	//----- nvinfo : EIATTR_FRAME_SIZE
	.align		4
.L_3838:
        /*4b60*/ 	.byte	0x04, 0x11
        /*4b62*/ 	.short	(.L_3840 - .L_3839)
	.align		4
.L_3839:
        /*4b64*/ 	.word	index@($__internal_74_$__cuda_sm3x_div_rn_noftz_f32_slowpath)
        /*4b68*/ 	.word	0x00000000


	//----- nvinfo : EIATTR_FRAME_SIZE
	.align		4
.L_3840:
        /*4b6c*/ 	.byte	0x04, 0x11
        /*4b6e*/ 	.short	(.L_3842 - .L_3841)
	.align		4
.L_3841:
        /*4b70*/ 	.word	index@(_Z15SoftmaxWarpImplI22BroadcastScaleMaskLoadIffbLm4EiE11DirectStoreIffEfLi1ELi1ELi32ELi2ELb1EL9Algorithm0EEvT_T0_ll)
        /*4b74*/ 	.word	0x00000000


	//----- nvinfo : EIATTR_REGCOUNT
	.align		4
.L_3842:
        /*4b78*/ 	.byte	0x04, 0x2f
        /*4b7a*/ 	.short	(.L_3844 - .L_3843)
	.align		4
.L_3843:
        /*4b7c*/ 	.word	index@(_Z15SoftmaxWarpImplI22BroadcastScaleMaskLoadIffbLm4EiE11DirectStoreIffEfLi1ELi1ELi32ELi1ELb0EL9Algorithm0EEvT_T0_ll)
        /*4b80*/ 	.word	0x0000001c


	//----- nvinfo : EIATTR_FRAME_SIZE
	.align		4
.L_3844:
        /*4b84*/ 	.byte	0x04, 0x11
        /*4b86*/ 	.short	(.L_3846 - .L_3845)
	.align		4
.L_3845:
        /*4b88*/ 	.word	index@($__internal_73_$__cuda_sm3x_div_rn_noftz_f32_slowpath)
        /*4b8c*/ 	.word	0x00000000


	//----- nvinfo : EIATTR_FRAME_SIZE
	.align		4
.L_3846:
        /*4b90*/ 	.byte	0x04, 0x11
        /*4b92*/ 	.short	(.L_3848 - .L_3847)
	.align		4
.L_3847:
        /*4b94*/ 	.word	index@(_Z15SoftmaxWarpImplI22BroadcastScaleMaskLoadIffbLm4EiE11DirectStoreIffEfLi1ELi1ELi32ELi1ELb0EL9Algorithm0EEvT_T0_ll)
        /*4b98*/ 	.word	0x00000000


	//----- nvinfo : EIATTR_REGCOUNT
	.align		4
.L_3848:
        /*4b9c*/ 	.byte	0x04, 0x2f
        /*4b9e*/ 	.short	(.L_3850 - .L_3849)
	.align		4
.L_3849:
        /*4ba0*/ 	.word	index@(_Z15SoftmaxWarpImplI22BroadcastScaleMaskLoadIffbLm4EiE11DirectStoreIffEfLi1ELi1ELi32ELi1ELb1EL9Algorithm0EEvT_T0_ll)
        /*4ba4*/ 	.word	0x0000001c


	//----- nvinfo : EIATTR_FRAME_SIZE
	.align		4
.L_3850:
        /*4ba8*/ 	.byte	0x04, 0x11
        /*4baa*/ 	.short	(.L_3852 - .L_3851)
	.align		4
.L_3851:
        /*4bac*/ 	.word	index@($__internal_72_$__cuda_sm3x_div_rn_noftz_f32_slowpath)
        /*4bb0*/ 	.word	0x00000000


	//----- nvinfo : EIATTR_FRAME_SIZE
	.align		4
.L_3852:
        /*4bb4*/ 	.byte	0x04, 0x11
        /*4bb6*/ 	.short	(.L_3854 - .L_3853)
	.align		4
.L_3853:
        /*4bb8*/ 	.word	index@(_Z15SoftmaxWarpImplI22BroadcastScaleMaskLoadIffbLm4EiE11DirectStoreIffEfLi1ELi1ELi32ELi1ELb1EL9Algorithm0EEvT_T0_ll)
        /*4bbc*/ 	.word	0x00000000


	//----- nvinfo : EIATTR_REGCOUNT
	.align		4
.L_3854:
        /*4bc0*/ 	.byte	0x04, 0x2f
        /*4bc2*/ 	.short	(.L_3856 - .L_3855)
	.align		4
.L_3855:
        /*4bc4*/ 	.word	index@(_Z15SoftmaxWarpImplI22BroadcastScaleMaskLoadIffbLm4EiE11DirectStoreIffEfLi1ELi2ELi32ELi1ELb0EL9Algorithm0EEvT_T0_ll)
        /*4bc8*/ 	.word	0x0000001d


	//----- nvinfo : EIATTR_FRAME_SIZE
	.align		4
.L_3856:
        /*4bcc*/ 	.byte	0x04, 0x11
        /*4bce*/ 	.short	(.L_3858 - .L_3857)
	.align		4
.L_3857:
        /*4bd0*/ 	.word	index@($__internal_71_$__cuda_sm3x_div_rn_noftz_f32_slowpath)
        /*4bd4*/ 	.word	0x00000000


	//----- nvinfo : EIATTR_FRAME_SIZE
	.align		4
.L_3858:
        /*4bd8*/ 	.byte	0x04, 0x11
        /*4bda*/ 	.short	(.L_3860 - .L_3859)
	.align		4
.L_3859:
        /*4bdc*/ 	.word	index@(_Z15SoftmaxWarpImplI22BroadcastScaleMaskLoadIffbLm4EiE11DirectStoreIffEfLi1ELi2ELi32ELi1ELb0EL9Algorithm0EEvT_T0_ll)
        /*4be0*/ 	.word	0x00000000


	//----- nvinfo : EIATTR_REGCOUNT
	.align		4
.L_3860:
        /*4be4*/ 	.byte	0x04, 0x2f
        /*4be6*/ 	.short	(.L_3862 - .L_3861)
	.align		4
.L_3861:
        /*4be8*/ 	.word	index@(_Z15SoftmaxWarpImplI22BroadcastScaleMaskLoadIffbLm4EiE11DirectStoreIffEfLi1ELi2ELi32ELi1ELb1EL9Algorithm0EEvT_T0_ll)
        /*4bec*/ 	.word	0x0000001e


	//----- nvinfo : EIATTR_FRAME_SIZE
	.align		4
.L_3862:
        /*4bf0*/ 	.byte	0x04, 0x11
        /*4bf2*/ 	.short	(.L_3864 - .L_3863)
	.align		4
.L_3863:
        /*4bf4*/ 	.word	index@($__internal_70_$__cuda_sm3x_div_rn_noftz_f32_slowpath)
        /*4bf8*/ 	.word	0x00000000


	//----- nvinfo : EIATTR_FRAME_SIZE
	.align		4
.L_3864:
        /*4bfc*/ 	.byte	0x04, 0x11
        /*4bfe*/ 	.short	(.L_3866 - .L_3865)
	.align		4
.L_3865:
        /*4c00*/ 	.word	index@(_Z15SoftmaxWarpImplI22BroadcastScaleMaskLoadIffbLm4EiE11DirectStoreIffEfLi1ELi2ELi32ELi1ELb1EL9Algorithm0EEvT_T0_ll)
        /*4c04*/ 	.word	0x00000000


	//----- nvinfo : EIATTR_REGCOUNT
	.align		4
.L_3866:
        /*4c08*/ 	.byte	0x04, 0x2f
        /*4c0a*/ 	.short	(.L_3868 - .L_3867)
	.align		4
.L_3867:
        /*4c0c*/ 	.word	index@(_Z15SoftmaxWarpImplI22BroadcastScaleMaskLoadIffbLm4EiE11DirectStoreIffEfLi1ELi3ELi32ELi1ELb0EL9Algorithm0EEvT_T0_ll)
        /*4c10*/ 	.word	0x0000001e


	//----- nvinfo : EIATTR_FRAME_SIZE
	.align		4
.L_3868:
        /*4c14*/ 	.byte	0x04, 0x11
        /*4c16*/ 	.short	(.L_3870 - .L_3869)
	.align		4
.L_3869:
        /*4c18*/ 	.word	index@($__internal_69_$__cuda_sm3x_div_rn_noftz_f32_slowpath)
        /*4c1c*/ 	.word	0x00000000


	//----- nvinfo : EIATTR_FRAME_SIZE
	.align		4
.L_3870:
        /*4c20*/ 	.byte	0x04, 0x11
        /*4c22*/ 	.short	(.L_3872 - .L_3871)
	.align		4
.L_3871:
        /*4c24*/ 	.word	index@(_Z15SoftmaxWarpImplI22BroadcastScaleMaskLoadIffbLm4EiE11DirectStoreIffEfLi1ELi3ELi32ELi1ELb0EL9Algorithm0EEvT_T0_ll)
        /*4c28*/ 	.word	0x00000000


	//----- nvinfo : EIATTR_REGCOUNT
	.align		4
.L_3872:
        /*4c2c*/ 	.byte	0x04, 0x2f
        /*4c2e*/ 	.short	(.L_3874 - .L_3873)
	.align		4
.L_3873:
        /*4c30*/ 	.word	index@(_Z15SoftmaxWarpImplI22BroadcastScaleMaskLoadIffbLm4EiE11DirectStoreIffEfLi1ELi3ELi32ELi1ELb1EL9Algorithm0EEvT_T0_ll)
        /*4c34*/ 	.word	0x0000001d


	//----- nvinfo : EIATTR_FRAME_SIZE
	.align		4
.L_3874:
        /*4c38*/ 	.byte	0x04, 0x11
        /*4c3a*/ 	.short	(.L_3876 - .L_3875)
	.align		4
.L_3875:
        /*4c3c*/ 	.word	index@($__internal_68_$__cuda_sm3x_div_rn_noftz_f32_slowpath)
        /*4c40*/ 	.word	0x00000000


	//----- nvinfo : EIATTR_FRAME_SIZE
	.align		4
.L_3876:
        /*4c44*/ 	.byte	0x04, 0x11
        /*4c46*/ 	.short	(.L_3878 - .L_3877)
	.align		4
.L_3877:
        /*4c48*/ 	.word	index@(_Z15SoftmaxWarpImplI22BroadcastScaleMaskLoadIffbLm4EiE11DirectStoreIffEfLi1ELi3ELi32ELi1ELb1EL9Algorithm0EEvT_T0_ll)
        /*4c4c*/ 	.word	0x00000000


	//----- nvinfo : EIATTR_REGCOUNT
	.align		4
.L_3878:
        /*4c50*/ 	.byte	0x04, 0x2f
        /*4c52*/ 	.short	(.L_3880 - .L_3879)
	.align		4
.L_3879:
        /*4c54*/ 	.word	index@(_Z15SoftmaxWarpImplI22BroadcastScaleMaskLoadIffbLm4EiE11DirectStoreIffEfLi1ELi4ELi32ELi1ELb0EL9Algorithm0EEvT_T0_ll)
        /*4c58*/ 	.word	0x0000001f


	//----- nvinfo : EIATTR_FRAME_SIZE
	.align		4
.L_3880:
        /*4c5c*/ 	.byte	0x04, 0x11
        /*4c5e*/ 	.short	(.L_3882 - .L_3881)
	.align		4
.L_3881:
        /*4c60*/ 	.word	index@($__internal_67_$__cuda_sm3x_div_rn_noftz_f32_slowpath)
        /*4c64*/ 	.word	0x00000000


	//----- nvinfo : EIATTR_FRAME_SIZE
	.align		4
.L_3882:
        /*4c68*/ 	.byte	0x04, 0x11
        /*4c6a*/ 	.short	(.L_3884 - .L_3883)
	.align		4
.L_3883:
        /*4c6c*/ 	.word	index@(_Z15SoftmaxWarpImplI22BroadcastScaleMaskLoadIffbLm4EiE11DirectStoreIffEfLi1ELi4ELi32ELi1ELb0EL9Algorithm0EEvT_T0_ll)
        /*4c70*/ 	.word	0x00000000


	//----- nvinfo : EIATTR_REGCOUNT
	.align		4
.L_3884:
        /*4c74*/ 	.byte	0x04, 0x2f
        /*4c76*/ 	.short	(.L_3886 - .L_3885)
	.align		4
.L_3885:
        /*4c78*/ 	.word	index@(_Z15SoftmaxWarpImplI22BroadcastScaleMaskLoadIffbLm4EiE11DirectStoreIffEfLi1ELi4ELi32ELi1ELb1EL9Algorithm0EEvT_T0_ll)
        /*4c7c*/ 	.word	0x0000001e


	//----- nvinfo : EIATTR_FRAME_SIZE
	.align		4
.L_3886:
        /*4c80*/ 	.byte	0x04, 0x11
        /*4c82*/ 	.short	(.L_3888 - .L_3887)
	.align		4
.L_3887:
        /*4c84*/ 	.word	index@($__internal_66_$__cuda_sm3x_div_rn_noftz_f32_slowpath)
        /*4c88*/ 	.word	0x00000000


	//----- nvinfo : EIATTR_FRAME_SIZE
	.align		4
.L_3888:
        /*4c8c*/ 	.byte	0x04, 0x11
        /*4c8e*/ 	.short	(.L_3890 - .L_3889)
	.align		4
.L_3889:
        /*4c90*/ 	.word	index@(_Z15SoftmaxWarpImplI22BroadcastScaleMaskLoadIffbLm4EiE11DirectStoreIffEfLi1ELi4ELi32ELi1ELb1EL9Algorithm0EEvT_T0_ll)
        /*4c94*/ 	.word	0x00000000


	//----- nvinfo : EIATTR_REGCOUNT
	.align		4
.L_3890:
        /*4c98*/ 	.byte	0x04, 0x2f
        /*4c9a*/ 	.short	(.L_3892 - .L_3891)
	.align		4
.L_3891:
        /*4c9c*/ 	.word	index@(_Z15SoftmaxWarpImplI22BroadcastScaleMaskLoadIffbLm4EiE11DirectStoreIffEfLi1ELi5ELi32ELi1ELb0EL9Algorithm0EEvT_T0_ll)
        /*4ca0*/ 	.word	0x00000020


	//----- nvinfo : EIATTR_FRAME_SIZE
	.align		4
.L_3892:
        /*4ca4*/ 	.byte	0x04, 0x11
        /*4ca6*/ 	.short	(.L_3894 - .L_3893)
	.align		4
.L_3893:
        /*4ca8*/ 	.word	index@($__internal_65_$__cuda_sm3x_div_rn_noftz_f32_slowpath)
        /*4cac*/ 	.word	0x00000000


	//----- nvinfo : EIATTR_FRAME_SIZE
	.align		4
.L_3894:
        /*4cb0*/ 	.byte	0x04, 0x11
        /*4cb2*/ 	.short	(.L_3896 - .L_3895)
	.align		4
.L_3895:
        /*4cb4*/ 	.word	index@(_Z15SoftmaxWarpImplI22BroadcastScaleMaskLoadIffbLm4EiE11DirectStoreIffEfLi1ELi5ELi32ELi1ELb0EL9Algorithm0EEvT_T0_ll)
        /*4cb8*/ 	.word	0x00000000


	//----- nvinfo : EIATTR_REGCOUNT
	.align		4
.L_3896:
        /*4cbc*/ 	.byte	0x04, 0x2f
        /*4cbe*/ 	.short	(.L_3898 - .L_3897)
	.align		4
.L_3897:
        /*4cc0*/ 	.word	index@(_Z15SoftmaxWarpImplI22BroadcastScaleMaskLoadIffbLm4EiE11DirectStoreIffEfLi1ELi5ELi32ELi1ELb1EL9Algorithm0EEvT_T0_ll)
        /*4cc4*/ 	.word	0x00000020


	//----- nvinfo : EIATTR_FRAME_SIZE
	.align		4
.L_3898:
        /*4cc8*/ 	.byte	0x04, 0x11
        /*4cca*/ 	.short	(.L_3900 - .L_3899)
	.align		4
.L_3899:
        /*4ccc*/ 	.word	index@($__internal_64_$__cuda_sm3x_div_rn_noftz_f32_slowpath)
        /*4cd0*/ 	.word	0x00000000


	//----- nvinfo : EIATTR_FRAME_SIZE
	.align		4
.L_3900:
        /*4cd4*/ 	.byte	0x04, 0x11
        /*4cd6*/ 	.short	(.L_3902 - .L_3901)
	.align		4
.L_3901:
        /*4cd8*/ 	.word	index@(_Z15SoftmaxWarpImplI22BroadcastScaleMaskLoadIffbLm4EiE11DirectStoreIffEfLi1ELi5ELi32ELi1ELb1EL9Algorithm0EEvT_T0_ll)
        /*4cdc*/ 	.word	0x00000000


	//----- nvinfo : EIATTR_REGCOUNT
	.align		4
.L_3902:
        /*4ce0*/ 	.byte	0x04, 0x2f
        /*4ce2*/ 	.short	(.L_3904 - .L_3903)
	.align		4
.L_3903:
        /*4ce4*/ 	.word	index@(_Z15SoftmaxWarpImplI22BroadcastScaleMaskLoadIffbLm4EiE11DirectStoreIffEfLi1ELi6ELi32ELi1ELb0EL9Algorithm0EEvT_T0_ll)
        /*4ce8*/ 	.word	0x00000020


	//----- nvinfo : EIATTR_FRAME_SIZE
	.align		4
.L_3904:
        /*4cec*/ 	.byte	0x04, 0x11
        /*4cee*/ 	.short	(.L_3906 - .L_3905)
	.align		4
.L_3905:
        /*4cf0*/ 	.word	index@($__internal_63_$__cuda_sm3x_div_rn_noftz_f32_slowpath)
        /*4cf4*/ 	.word	0x00000000


	//----- nvinfo : EIATTR_FRAME_SIZE
	.align		4
.L_3906:
        /*4cf8*/ 	.byte	0x04, 0x11
        /*4cfa*/ 	.short	(.L_3908 - .L_3907)
	.align		4
.L_3907:
        /*4cfc*/ 	.word	index@(_Z15SoftmaxWarpImplI22BroadcastScaleMaskLoadIffbLm4EiE11DirectStoreIffEfLi1ELi6ELi32ELi1ELb0EL9Algorithm0EEvT_T0_ll)
        /*4d00*/ 	.word	0x00000000


	//----- nvinfo : EIATTR_REGCOUNT
	.align		4
.L_3908:
        /*4d04*/ 	.byte	0x04, 0x2f
        /*4d06*/ 	.short	(.L_3910 - .L_3909)
	.align		4
.L_3909:
        /*4d08*/ 	.word	index@(_Z15SoftmaxWarpImplI22BroadcastScaleMaskLoadIffbLm4EiE11DirectStoreIffEfLi1ELi6ELi32ELi1ELb1EL9Algorithm0EEvT_T0_ll)
        /*4d0c*/ 	.word	0x0000001f


	//----- nvinfo : EIATTR_FRAME_SIZE
	.align		4
.L_3910:
        /*4d10*/ 	.byte	0x04, 0x11
        /*4d12*/ 	.short	(.L_3912 - .L_3911)
	.align		4
.L_3911:
        /*4d14*/ 	.word	index@($__internal_62_$__cuda_sm3x_div_rn_noftz_f32_slowpath)
        /*4d18*/ 	.word	0x00000000


	//----- nvinfo : EIATTR_FRAME_SIZE
	.align		4
.L_3912:
        /*4d1c*/ 	.byte	0x04, 0x11
        /*4d1e*/ 	.short	(.L_3914 - .L_3913)
	.align		4
.L_3913:
        /*4d20*/ 	.word	index@(_Z15SoftmaxWarpImplI22BroadcastScaleMaskLoadIffbLm4EiE11DirectStoreIffEfLi1ELi6ELi32ELi1ELb1EL9Algorithm0EEvT_T0_ll)
        /*4d24*/ 	.word	0x00000000


	//----- nvinfo : EIATTR_REGCOUNT
	.align		4
.L_3914:
        /*4d28*/ 	.byte	0x04, 0x2f
        /*4d2a*/ 	.short	(.L_3916 - .L_3915)
	.align		4
.L_3915:
        /*4d2c*/ 	.word	index@(_Z15SoftmaxWarpImplI22BroadcastScaleMaskLoadIffbLm4EiE11DirectStoreIffEfLi1ELi7ELi32ELi1ELb0EL9Algorithm0EEvT_T0_ll)
        /*4d30*/ 	.word	0x00000020


	//----- nvinfo : EIATTR_FRAME_SIZE
	.align		4
.L_3916:
        /*4d34*/ 	.byte	0x04, 0x11
        /*4d36*/ 	.short	(.L_3918 - .L_3917)
	.align		4
.L_3917:
        /*4d38*/ 	.word	index@($__internal_61_$__cuda_sm3x_div_rn_noftz_f32_slowpath)
        /*4d3c*/ 	.word	0x00000000


	//----- nvinfo : EIATTR_FRAME_SIZE
	.align		4
.L_3918:
        /*4d40*/ 	.byte	0x04, 0x11
        /*4d42*/ 	.short	(.L_3920 - .L_3919)
	.align		4
.L_3919:
        /*4d44*/ 	.word	index@(_Z15SoftmaxWarpImplI22BroadcastScaleMaskLoadIffbLm4EiE11DirectStoreIffEfLi1ELi7ELi32ELi1ELb0EL9Algorithm0EEvT_T0_ll)
        /*4d48*/ 	.word	0x00000000


	//----- nvinfo : EIATTR_REGCOUNT
	.align		4
.L_3920:
        /*4d4c*/ 	.byte	0x04, 0x2f
        /*4d4e*/ 	.short	(.L_3922 - .L_3921)
	.align		4
.L_3921:
        /*4d50*/ 	.word	index@(_Z15SoftmaxWarpImplI22BroadcastScaleMaskLoadIffbLm4EiE11DirectStoreIffEfLi1ELi7ELi32ELi1ELb1EL9Algorithm0EEvT_T0_ll)
        /*4d54*/ 	.word	0x00000024


	//----- nvinfo : EIATTR_FRAME_SIZE
	.align		4
.L_3922:
        /*4d58*/ 	.byte	0x04, 0x11
        /*4d5a*/ 	.short	(.L_3924 - .L_3923)
	.align		4
.L_3923:
        /*4d5c*/ 	.word	index@($__internal_60_$__cuda_sm3x_div_rn_noftz_f32_slowpath)
        /*4d60*/ 	.word	0x00000000


	//----- nvinfo : EIATTR_FRAME_SIZE
	.align		4
.L_3924:
        /*4d64*/ 	.byte	0x04, 0x11
        /*4d66*/ 	.short	(.L_3926 - .L_3925)
	.align		4
.L_3925:
        /*4d68*/ 	.word	index@(_Z15SoftmaxWarpImplI22BroadcastScaleMaskLoadIffbLm4EiE11DirectStoreIffEfLi1ELi7ELi32ELi1ELb1EL9Algorithm0EEvT_T0_ll)
        /*4d6c*/ 	.word	0x00000000


	//----- nvinfo : EIATTR_REGCOUNT
	.align		4
.L_3926:
        /*4d70*/ 	.byte	0x04, 0x2f
        /*4d72*/ 	.short	(.L_3928 - .L_3927)
	.align		4
.L_3927:
        /*4d74*/ 	.word	index@(_Z15SoftmaxWarpImplI22BroadcastScaleMaskLoadIffbLm4EiE11DirectStoreIffEfLi1ELi8ELi32ELi1ELb0EL9Algorithm0EEvT_T0_ll)
        /*4d78*/ 	.word	0x00000022


	//----- nvinfo : EIATTR_FRAME_SIZE
	.align		4
.L_3928:
        /*4d7c*/ 	.byte	0x04, 0x11
        /*4d7e*/ 	.short	(.L_3930 - .L_3929)
	.align		4
.L_3929:
        /*4d80*/ 	.word	index@($__internal_59_$__cuda_sm3x_div_rn_noftz_f32_slowpath)
        /*4d84*/ 	.word	0x00000000


	//----- nvinfo : EIATTR_FRAME_SIZE
	.align		4
.L_3930:
        /*4d88*/ 	.byte	0x04, 0x11
        /*4d8a*/ 	.short	(.L_3932 - .L_3931)
	.align		4
.L_3931:
        /*4d8c*/ 	.word	index@(_Z15SoftmaxWarpImplI22BroadcastScaleMaskLoadIffbLm4EiE11DirectStoreIffEfLi1ELi8ELi32ELi1ELb0EL9Algorithm0EEvT_T0_ll)
        /*4d90*/ 	.word	0x00000000


	//----- nvinfo : EIATTR_REGCOUNT
	.align		4
.L_3932:
        /*4d94*/ 	.byte	0x04, 0x2f
        /*4d96*/ 	.short	(.L_3934 - .L_3933)
	.align		4
.L_3933:
        /*4d98*/ 	.word	index@(_Z15SoftmaxWarpImplI22BroadcastScaleMaskLoadIffbLm4EiE11DirectStoreIffEfLi1ELi8ELi32ELi1ELb1EL9Algorithm0EEvT_T0_ll)
        /*4d9c*/ 	.word	0x00000022


	//----- nvinfo : EIATTR_FRAME_SIZE
	.align		4
.L_3934:
        /*4da0*/ 	.byte	0x04, 0x11
        /*4da2*/ 	.short	(.L_3936 - .L_3935)
	.align		4
.L_3935:
        /*4da4*/ 	.word	index@($__internal_58_$__cuda_sm3x_div_rn_noftz_f32_slowpath)
        /*4da8*/ 	.word	0x00000000


	//----- nvinfo : EIATTR_FRAME_SIZE
	.align		4
.L_3936:
        /*4dac*/ 	.byte	0x04, 0x11
        /*4dae*/ 	.short	(.L_3938 - .L_3937)
	.align		4
.L_3937:
        /*4db0*/ 	.word	index@(_Z15SoftmaxWarpImplI22BroadcastScaleMaskLoadIffbLm4EiE11DirectStoreIffEfLi1ELi8ELi32ELi1ELb1EL9Algorithm0EEvT_T0_ll)
        /*4db4*/ 	.word	0x00000000


	//----- nvinfo : EIATTR_REGCOUNT
	.align		4
.L_3938:
        /*4db8*/ 	.byte	0x04, 0x2f
        /*4dba*/ 	.short	(.L_3940 - .L_3939)
	.align		4
.L_3939:
        /*4dbc*/ 	.word	index@(_Z15SoftmaxWarpImplI22BroadcastScaleMaskLoadIffbLm4EiE11DirectStoreIffEfLi1ELi9ELi32ELi1ELb0EL9Algorithm0EEvT_T0_ll)
        /*4dc0*/ 	.word	0x00000025


	//----- nvinfo : EIATTR_FRAME_SIZE
	.align		4
.L_3940:
        /*4dc4*/ 	.byte	0x04, 0x11
        /*4dc6*/ 	.short	(.L_3942 - .L_3941)
	.align		4
.L_3941:
        /*4dc8*/ 	.word	index@($__internal_57_$__cuda_sm3x_div_rn_noftz_f32_slowpath)
        /*4dcc*/ 	.word	0x00000000


	//----- nvinfo : EIATTR_FRAME_SIZE
	.align		4
.L_3942:
        /*4dd0*/ 	.byte	0x04, 0x11
        /*4dd2*/ 	.short	(.L_3944 - .L_3943)
	.align		4
.L_3943:
        /*4dd4*/ 	.word	index@(_Z15SoftmaxWarpImplI22BroadcastScaleMaskLoadIffbLm4EiE11DirectStoreIffEfLi1ELi9ELi32ELi1ELb0EL9Algorithm0EEvT_T0_ll)
        /*4dd8*/ 	.word	0x00000000


	//----- nvinfo : EIATTR_REGCOUNT
	.align		4
.L_3944:
        /*4ddc*/ 	.byte	0x04, 0x2f
        /*4dde*/ 	.short	(.L_3946 - .L_3945)
	.align		4
.L_3945:
        /*4de0*/ 	.word	index@(_Z15SoftmaxWarpImplI22BroadcastScaleMaskLoadIffbLm4EiE11DirectStoreIffEfLi1ELi9ELi32ELi1ELb1EL9Algorithm0EEvT_T0_ll)
        /*4de4*/ 	.word	0x00000027


	//----- nvinfo : EIATTR_FRAME_SIZE
	.align		4
.L_3946:
        /*4de8*/ 	.byte	0x04, 0x11
        /*4dea*/ 	.short	(.L_3948 - .L_3947)
	.align		4
.L_3947:
        /*4dec*/ 	.word	index@($__internal_56_$__cuda_sm3x_div_rn_noftz_f32_slowpath)
        /*4df0*/ 	.word	0x00000000


	//----- nvinfo : EIATTR_FRAME_SIZE
	.align		4
.L_3948:
        /*4df4*/ 	.byte	0x04, 0x11
        /*4df6*/ 	.short	(.L_3950 - .L_3949)
	.align		4
.L_3949:
        /*4df8*/ 	.word	index@(_Z15SoftmaxWarpImplI22BroadcastScaleMaskLoadIffbLm4EiE11DirectStoreIffEfLi1ELi9ELi32ELi1ELb1EL9Algorithm0EEvT_T0_ll)
        /*4dfc*/ 	.word	0x00000000


	//----- nvinfo : EIATTR_REGCOUNT
	.align		4
.L_3950:
        /*4e00*/ 	.byte	0x04, 0x2f
        /*4e02*/ 	.short	(.L_3952 - .L_3951)
	.align		4
.L_3951:
        /*4e04*/ 	.word	index@(_Z15SoftmaxWarpImplI22BroadcastScaleMaskLoadIffbLm4EiE11DirectStoreIffEfLi1ELi10ELi32ELi1ELb0EL9Algorithm0EEvT_T0_ll)
        /*4e08*/ 	.word	0x00000024


	//----- nvinfo : EIATTR_FRAME_SIZE
	.align		4
.L_3952:
        /*4e0c*/ 	.byte	0x04, 0x11
        /*4e0e*/ 	.short	(.L_3954 - .L_3953)
	.align		4
.L_3953:
        /*4e10*/ 	.word	index@($__internal_55_$__cuda_sm3x_div_rn_noftz_f32_slowpath)
        /*4e14*/ 	.word	0x00000000


	//----- nvinfo : EIATTR_FRAME_SIZE
	.align		4
.L_3954:
        /*4e18*/ 	.byte	0x04, 0x11
        /*4e1a*/ 	.short	(.L_3956 - .L_3955)
	.align		4
.L_3955:
        /*4e1c*/ 	.word	index@(_Z15SoftmaxWarpImplI22BroadcastScaleMaskLoadIffbLm4EiE11DirectStoreIffEfLi1ELi10ELi32ELi1ELb0EL9Algorithm0EEvT_T0_ll)
        /*4e20*/ 	.word	0x00000000


	//----- nvinfo : EIATTR_REGCOUNT
	.align		4
.L_3956:
        /*4e24*/ 	.byte	0x04, 0x2f
        /*4e26*/ 	.short	(.L_3958 - .L_3957)
	.align		4
.L_3957:
        /*4e28*/ 	.word	index@(_Z15SoftmaxWarpImplI22BroadcastScaleMaskLoadIffbLm4EiE11DirectStoreIffEfLi1ELi10ELi32ELi1ELb1EL9Algorithm0EEvT_T0_ll)
        /*4e2c*/ 	.word	0x0000002b


	//----- nvinfo : EIATTR_FRAME_SIZE
	.align		4
.L_3958:
        /*4e30*/ 	.byte	0x04, 0x11
        /*4e32*/ 	.short	(.L_3960 - .L_3959)
	.align		4
.L_3959:
        /*4e34*/ 	.word	index@($__internal_54_$__cuda_sm3x_div_rn_noftz_f32_slowpath)
        /*4e38*/ 	.word	0x00000000


	//----- nvinfo : EIATTR_FRAME_SIZE
	.align		4
.L_3960:
        /*4e3c*/ 	.byte	0x04, 0x11
        /*4e3e*/ 	.short	(.L_3962 - .L_3961)
	.align		4
.L_3961:
        /*4e40*/ 	.word	index@(_Z15SoftmaxWarpImplI22BroadcastScaleMaskLoadIffbLm4EiE11DirectStoreIffEfLi1ELi10ELi32ELi1ELb1EL9Algorithm0EEvT_T0_ll)
        /*4e44*/ 	.word	0x00000000


	//----- nvinfo : EIATTR_REGCOUNT
	.align		4
.L_3962:
        /*4e48*/ 	.byte	0x04, 0x2f
        /*4e4a*/ 	.short	(.L_3964 - .L_3963)
	.align		4
.L_3963:
        /*4e4c*/ 	.word	index@(_Z15SoftmaxWarpImplI22BroadcastScaleMaskLoadIffbLm4EiE11DirectStoreIffEfLi1ELi11ELi32ELi1ELb0EL9Algorithm0EEvT_T0_ll)
        /*4e50*/ 	.word	0x00000026


	//----- nvinfo : EIATTR_FRAME_SIZE
	.align		4
.L_3964:
        /*4e54*/ 	.byte	0x04, 0x11
        /*4e56*/ 	.short	(.L_3966 - .L_3965)
	.align		4
.L_3965:
        /*4e58*/ 	.word	index@($__internal_53_$__cuda_sm3x_div_rn_noftz_f32_slowpath)
        /*4e5c*/ 	.word	0x00000000


	//----- nvinfo : EIATTR_FRAME_SIZE
	.align		4
.L_3966:
        /*4e60*/ 	.byte	0x04, 0x11
        /*4e62*/ 	.short	(.L_3968 - .L_3967)
	.align		4
.L_3967:
        /*4e64*/ 	.word	index@(_Z15SoftmaxWarpImplI22BroadcastScaleMaskLoadIffbLm4EiE11DirectStoreIffEfLi1ELi11ELi32ELi1ELb0EL9Algorithm0EEvT_T0_ll)
        /*4e68*/ 	.word	0x00000000


	//----- nvinfo : EIATTR_REGCOUNT
	.align		4
.L_3968:
        /*4e6c*/ 	.byte	0x04, 0x2f
        /*4e6e*/ 	.short	(.L_3970 - .L_3969)
	.align		4
.L_3969:
        /*4e70*/ 	.word	index@(_Z15SoftmaxWarpImplI22BroadcastScaleMaskLoadIffbLm4EiE11DirectStoreIffEfLi1ELi11ELi32ELi1ELb1EL9Algorithm0EEvT_T0_ll)
        /*4e74*/ 	.word	0x0000002e


	//----- nvinfo : EIATTR_FRAME_SIZE
	.align		4
.L_3970:
        /*4e78*/ 	.byte	0x04, 0x11
        /*4e7a*/ 	.short	(.L_3972 - .L_3971)
	.align		4
.L_3971:
        /*4e7c*/ 	.word	index@($__internal_52_$__cuda_sm3x_div_rn_noftz_f32_slowpath)
        /*4e80*/ 	.word	0x00000000


	//----- nvinfo : EIATTR_FRAME_SIZE
	.align		4
.L_3972:
        /*4e84*/ 	.byte	0x04, 0x11
        /*4e86*/ 	.short	(.L_3974 - .L_3973)
	.align		4
.L_3973:
        /*4e88*/ 	.word	index@(_Z15SoftmaxWarpImplI22BroadcastScaleMaskLoadIffbLm4EiE11DirectStoreIffEfLi1ELi11ELi32ELi1ELb1EL9Algorithm0EEvT_T0_ll)
        /*4e8c*/ 	.word	0x00000000


	//----- nvinfo : EIATTR_REGCOUNT
	.align		4
.L_3974:
        /*4e90*/ 	.byte	0x04, 0x2f
        /*4e92*/ 	.short	(.L_3976 - .L_3975)
	.align		4
.L_3975:
        /*4e94*/ 	.word	index@(_Z15SoftmaxWarpImplI22BroadcastScaleMaskLoadIffbLm4EiE11DirectStoreIffEfLi1ELi12ELi32ELi1ELb0EL9Algorithm0EEvT_T0_ll)
        /*4e98*/ 	.word	0x00000028


	//----- nvinfo : EIATTR_FRAME_SIZE
	.align		4
.L_3976:
        /*4e9c*/ 	.byte	0x04, 0x11
        /*4e9e*/ 	.short	(.L_3978 - .L_3977)
	.align		4
.L_3977:
        /*4ea0*/ 	.word	index@($__internal_51_$__cuda_sm3x_div_rn_noftz_f32_slowpath)
        /*4ea4*/ 	.word	0x00000000


	//----- nvinfo : EIATTR_FRAME_SIZE
	.align		4
.L_3978:
        /*4ea8*/ 	.byte	0x04, 0x11
        /*4eaa*/ 	.short	(.L_3980 - .L_3979)
	.align		4
.L_3979:
        /*4eac*/ 	.word	index@(_Z15SoftmaxWarpImplI22BroadcastScaleMaskLoadIffbLm4EiE11DirectStoreIffEfLi1ELi12ELi32ELi1ELb0EL9Algorithm0EEvT_T0_ll)
        /*4eb0*/ 	.word	0x00000000


	//----- nvinfo : EIATTR_REGCOUNT
	.align		4
.L_3980:
        /*4eb4*/ 	.byte	0x04, 0x2f
        /*4eb6*/ 	.short	(.L_3982 - .L_3981)
	.align		4
.L_3981:
        /*4eb8*/ 	.word	index@(_Z15SoftmaxWarpImplI22BroadcastScaleMaskLoadIffbLm4EiE11DirectStoreIffEfLi1ELi12ELi32ELi1ELb1EL9Algorithm0EEvT_T0_ll)
        /*4ebc*/ 	.word	0x00000034


	//----- nvinfo : EIATTR_FRAME_SIZE
	.align		4
.L_3982:
        /*4ec0*/ 	.byte	0x04, 0x11
        /*4ec2*/ 	.short	(.L_3984 - .L_3983)
	.align		4
.L_3983:
        /*4ec4*/ 	.word	index@($__internal_50_$__cuda_sm3x_div_rn_noftz_f32_slowpath)
        /*4ec8*/ 	.word	0x00000000


	//----- nvinfo : EIATTR_FRAME_SIZE
	.align		4
.L_3984:
        /*4ecc*/ 	.byte	0x04, 0x11
        /*4ece*/ 	.short	(.L_3986 - .L_3985)
	.align		4
.L_3985:
        /*4ed0*/ 	.word	index@(_Z15SoftmaxWarpImplI22BroadcastScaleMaskLoadIffbLm4EiE11DirectStoreIffEfLi1ELi12ELi32ELi1ELb1EL9Algorithm0EEvT_T0_ll)
        /*4ed4*/ 	.word	0x00000000


	//----- nvinfo : EIATTR_REGCOUNT
	.align		4
.L_3986:
        /*4ed8*/ 	.byte	0x04, 0x2f
        /*4eda*/ 	.short	(.L_3988 - .L_3987)
	.align		4
.L_3987:
        /*4edc*/ 	.word	index@(_Z15SoftmaxWarpImplI22BroadcastScaleMaskLoadIffbLm4EiE11DirectStoreIffEfLi1ELi13ELi32ELi1ELb0EL9Algorithm0EEvT_T0_ll)
        /*4ee0*/ 	.word	0x0000002c


	//----- nvinfo : EIATTR_FRAME_SIZE
	.align		4
.L_3988:
        /*4ee4*/ 	.byte	0x04, 0x11
        /*4ee6*/ 	.short	(.L_3990 - .L_3989)
	.align		4
.L_3989:
        /*4ee8*/ 	.word	index@($__internal_49_$__cuda_sm3x_div_rn_noftz_f32_slowpath)
        /*4eec*/ 	.word	0x00000000


	//----- nvinfo : EIATTR_FRAME_SIZE
	.align		4
.L_3990:
        /*4ef0*/ 	.byte	0x04, 0x11
        /*4ef2*/ 	.short	(.L_3992 - .L_3991)
	.align		4
.L_3991:
        /*4ef4*/ 	.word	index@(_Z15SoftmaxWarpImplI22BroadcastScaleMaskLoadIffbLm4EiE11DirectStoreIffEfLi1ELi13ELi32ELi1ELb0EL9Algorithm0EEvT_T0_ll)
        /*4ef8*/ 	.word	0x00000000


	//----- nvinfo : EIATTR_REGCOUNT
	.align		4
.L_3992:
        /*4efc*/ 	.byte	0x04, 0x2f
        /*4efe*/ 	.short	(.L_3994 - .L_3993)
	.align		4
.L_3993:
        /*4f00*/ 	.word	index@(_Z15SoftmaxWarpImplI22BroadcastScaleMaskLoadIffbLm4EiE11DirectStoreIffEfLi1ELi13ELi32ELi1ELb1EL9Algorithm0EEvT_T0_ll)
        /*4f04*/ 	.word	0x00000038


	//----- nvinfo : EIATTR_FRAME_SIZE
	.align		4
.L_3994:
        /*4f08*/ 	.byte	0x04, 0x11
        /*4f0a*/ 	.short	(.L_3996 - .L_3995)
	.align		4
.L_3995:
        /*4f0c*/ 	.word	index@($__internal_48_$__cuda_sm3x_div_rn_noftz_f32_slowpath)
        /*4f10*/ 	.word	0x00000000


	//----- nvinfo : EIATTR_FRAME_SIZE
	.align		4
.L_3996:
        /*4f14*/ 	.byte	0x04, 0x11
        /*4f16*/ 	.short	(.L_3998 - .L_3997)
	.align		4
.L_3997:
        /*4f18*/ 	.word	index@(_Z15SoftmaxWarpImplI22BroadcastScaleMaskLoadIffbLm4EiE11DirectStoreIffEfLi1ELi13ELi32ELi1ELb1EL9Algorithm0EEvT_T0_ll)
        /*4f1c*/ 	.word	0x00000000


	//----- nvinfo : EIATTR_REGCOUNT
	.align		4
.L_3998:
        /*4f20*/ 	.byte	0x04, 0x2f
        /*4f22*/ 	.short	(.L_4000 - .L_3999)
	.align		4
.L_3999:
        /*4f24*/ 	.word	index@(_Z15SoftmaxWarpImplI22BroadcastScaleMaskLoadIffbLm4EiE11DirectStoreIffEfLi1ELi14ELi32ELi1ELb0EL9Algorithm0EEvT_T0_ll)
        /*4f28*/ 	.word	0x0000002d


	//----- nvinfo : EIATTR_FRAME_SIZE
	.align		4
.L_4000:
        /*4f2c*/ 	.byte	0x04, 0x11
        /*4f2e*/ 	.short	(.L_4002 - .L_4001)
	.align		4
.L_4001:
        /*4f30*/ 	.word	index@($__internal_47_$__cuda_sm3x_div_rn_noftz_f32_slowpath)
        /*4f34*/ 	.word	0x00000000


	//----- nvinfo : EIATTR_FRAME_SIZE
	.align		4
.L_4002:
        /*4f38*/ 	.byte	0x04, 0x11
        /*4f3a*/ 	.short	(.L_4004 - .L_4003)
	.align		4
.L_4003:
        /*4f3c*/ 	.word	index@(_Z15SoftmaxWarpImplI22BroadcastScaleMaskLoadIffbLm4EiE11DirectStoreIffEfLi1ELi14ELi32ELi1ELb0EL9Algorithm0EEvT_T0_ll)
        /*4f40*/ 	.word	0x00000000


	//----- nvinfo : EIATTR_REGCOUNT
	.align		4
.L_4004:
        /*4f44*/ 	.byte	0x04, 0x2f
        /*4f46*/ 	.short	(.L_4006 - .L_4005)
	.align		4
.L_4005:
        /*4f48*/ 	.word	index@(_Z15SoftmaxWarpImplI22BroadcastScaleMaskLoadIffbLm4EiE11DirectStoreIffEfLi1ELi14ELi32ELi1ELb1EL9Algorithm0EEvT_T0_ll)
        /*4f4c*/ 	.word	0x00000038


	//----- nvinfo : EIATTR_FRAME_SIZE
	.align		4
.L_4006:
        /*4f50*/ 	.byte	0x04, 0x11
        /*4f52*/ 	.short	(.L_4008 - .L_4007)
	.align		4
.L_4007:
        /*4f54*/ 	.word	index@($__internal_46_$__cuda_sm3x_div_rn_noftz_f32_slowpath)
        /*4f58*/ 	.word	0x00000000


	//----- nvinfo : EIATTR_FRAME_SIZE
	.align		4
.L_4008:
        /*4f5c*/ 	.byte	0x04, 0x11
        /*4f5e*/ 	.short	(.L_4010 - .L_4009)
	.align		4
.L_4009:
        /*4f60*/ 	.word	index@(_Z15SoftmaxWarpImplI22BroadcastScaleMaskLoadIffbLm4EiE11DirectStoreIffEfLi1ELi14ELi32ELi1ELb1EL9Algorithm0EEvT_T0_ll)
        /*4f64*/ 	.word	0x00000000


	//----- nvinfo : EIATTR_REGCOUNT
	.align		4
.L_4010:
        /*4f68*/ 	.byte	0x04, 0x2f
        /*4f6a*/ 	.short	(.L_4012 - .L_4011)
	.align		4
.L_4011:
        /*4f6c*/ 	.word	index@(_Z15SoftmaxWarpImplI22BroadcastScaleMaskLoadIffbLm4EiE11DirectStoreIffEfLi1ELi15ELi32ELi1ELb0EL9Algorithm0EEvT_T0_ll)
        /*4f70*/ 	.word	0x0000002f


	//----- nvinfo : EIATTR_FRAME_SIZE
	.align		4
.L_4012:
        /*4f74*/ 	.byte	0x04, 0x11
        /*4f76*/ 	.short	(.L_4014 - .L_4013)
	.align		4
.L_4013:
        /*4f78*/ 	.word	index@($__internal_45_$__cuda_sm3x_div_rn_noftz_f32_slowpath)
        /*4f7c*/ 	.word	0x00000000


	//----- nvinfo : EIATTR_FRAME_SIZE
	.align		4
.L_4014:
        /*4f80*/ 	.byte	0x04, 0x11
        /*4f82*/ 	.short	(.L_4016 - .L_4015)
	.align		4
.L_4015:
        /*4f84*/ 	.word	index@(_Z15SoftmaxWarpImplI22BroadcastScaleMaskLoadIffbLm4EiE11DirectStoreIffEfLi1ELi15ELi32ELi1ELb0EL9Algorithm0EEvT_T0_ll)
        /*4f88*/ 	.word	0x00000000


	//----- nvinfo : EIATTR_REGCOUNT
	.align		4
.L_4016:
        /*4f8c*/ 	.byte	0x04, 0x2f
        /*4f8e*/ 	.short	(.L_4018 - .L_4017)
	.align		4
.L_4017:
        /*4f90*/ 	.word	index@(_Z15SoftmaxWarpImplI22BroadcastScaleMaskLoadIffbLm4EiE11DirectStoreIffEfLi1ELi15ELi32ELi1ELb1EL9Algorithm0EEvT_T0_ll)
        /*4f94*/ 	.word	0x0000003b


	//----- nvinfo : EIATTR_FRAME_SIZE
	.align		4
.L_4018:
        /*4f98*/ 	.byte	0x04, 0x11
        /*4f9a*/ 	.short	(.L_4020 - .L_4019)
	.align		4
.L_4019:
        /*4f9c*/ 	.word	index@($__internal_44_$__cuda_sm3x_div_rn_noftz_f32_slowpath)
        /*4fa0*/ 	.word	0x00000000


	//----- nvinfo : EIATTR_FRAME_SIZE
	.align		4
.L_4020:
        /*4fa4*/ 	.byte	0x04, 0x11
        /*4fa6*/ 	.short	(.L_4022 - .L_4021)
	.align		4
.L_4021:
        /*4fa8*/ 	.word	index@(_Z15SoftmaxWarpImplI22BroadcastScaleMaskLoadIffbLm4EiE11DirectStoreIffEfLi1ELi15ELi32ELi1ELb1EL9Algorithm0EEvT_T0_ll)
        /*4fac*/ 	.word	0x00000000


	//----- nvinfo : EIATTR_REGCOUNT
	.align		4
.L_4022:
        /*4fb0*/ 	.byte	0x04, 0x2f
        /*4fb2*/ 	.short	(.L_4024 - .L_4023)
	.align		4
.L_4023:
        /*4fb4*/ 	.word	index@(_Z15SoftmaxWarpImplI22BroadcastScaleMaskLoadIffbLm4EiE11DirectStoreIffEfLi1ELi16ELi32ELi1ELb0EL9Algorithm0EEvT_T0_ll)
        /*4fb8*/ 	.word	0x00000031


	//----- nvinfo : EIATTR_FRAME_SIZE
	.align		4
.L_4024:
        /*4fbc*/ 	.byte	0x04, 0x11
        /*4fbe*/ 	.short	(.L_4026 - .L_4025)
	.align		4
.L_4025:
        /*4fc0*/ 	.word	index@($__internal_43_$__cuda_sm3x_div_rn_noftz_f32_slowpath)
        /*4fc4*/ 	.word	0x00000000


	//----- nvinfo : EIATTR_FRAME_SIZE
	.align		4
.L_4026:
        /*4fc8*/ 	.byte	0x04, 0x11
        /*4fca*/ 	.short	(.L_4028 - .L_4027)
	.align		4
.L_4027:
        /*4fcc*/ 	.word	index@(_Z15SoftmaxWarpImplI22BroadcastScaleMaskLoadIffbLm4EiE11DirectStoreIffEfLi1ELi16ELi32ELi1ELb0EL9Algorithm0EEvT_T0_ll)
        /*4fd0*/ 	.word	0x00000000


	//----- nvinfo : EIATTR_REGCOUNT
	.align		4
.L_4028:
        /*4fd4*/ 	.byte	0x04, 0x2f
        /*4fd6*/ 	.short	(.L_4030 - .L_4029)
	.align		4
.L_4029:
        /*4fd8*/ 	.word	index@(_Z15SoftmaxWarpImplI22BroadcastScaleMaskLoadIffbLm4EiE11DirectStoreIffEfLi1ELi16ELi32ELi1ELb1EL9Algorithm0EEvT_T0_ll)
        /*4fdc*/ 	.word	0x00000040


	//----- nvinfo : EIATTR_FRAME_SIZE
	.align		4
.L_4030:
        /*4fe0*/ 	.byte	0x04, 0x11
        /*4fe2*/ 	.short	(.L_4032 - .L_4031)
	.align		4
.L_4031:
        /*4fe4*/ 	.word	index@($__internal_42_$__cuda_sm3x_div_rn_noftz_f32_slowpath)
        /*4fe8*/ 	.word	0x00000000


	//----- nvinfo : EIATTR_FRAME_SIZE
	.align		4
.L_4032:
        /*4fec*/ 	.byte	0x04, 0x11
        /*4fee*/ 	.short	(.L_4034 - .L_4033)
	.align		4
.L_4033:
        /*4ff0*/ 	.word	index@(_Z15SoftmaxWarpImplI22BroadcastScaleMaskLoadIffbLm4EiE11DirectStoreIffEfLi1ELi16ELi32ELi1ELb1EL9Algorithm0EEvT_T0_ll)
        /*4ff4*/ 	.word	0x00000000


	//----- nvinfo : EIATTR_REGCOUNT
	.align		4
.L_4034:
        /*4ff8*/ 	.byte	0x04, 0x2f
        /*4ffa*/ 	.short	(.L_4036 - .L_4035)
	.align		4
.L_4035:
        /*4ffc*/ 	.word	index@(_Z15SoftmaxWarpImplI22BroadcastScaleMaskLoadIffbLm4EiE11DirectStoreIffEfLi1ELi17ELi32ELi1ELb0EL9Algorithm0EEvT_T0_ll)
        /*5000*/ 	.word	0x00000034


	//----- nvinfo : EIATTR_FRAME_SIZE
	.align		4
.L_4036:
        /*5004*/ 	.byte	0x04, 0x11
        /*5006*/ 	.short	(.L_4038 - .L_4037)
	.align		4
.L_4037:
        /*5008*/ 	.word	index@($__internal_41_$__cuda_sm3x_div_rn_noftz_f32_slowpath)
        /*500c*/ 	.word	0x00000000


	//----- nvinfo : EIATTR_FRAME_SIZE
	.align		4
.L_4038:
        /*5010*/ 	.byte	0x04, 0x11
        /*5012*/ 	.short	(.L_4040 - .L_4039)
	.align		4
.L_4039:
        /*5014*/ 	.word	index@(_Z15SoftmaxWarpImplI22BroadcastScaleMaskLoadIffbLm4EiE11DirectStoreIffEfLi1ELi17ELi32ELi1ELb0EL9Algorithm0EEvT_T0_ll)
        /*5018*/ 	.word	0x00000000


	//----- nvinfo : EIATTR_REGCOUNT
	.align		4
.L_4040:
        /*501c*/ 	.byte	0x04, 0x2f
        /*501e*/ 	.short	(.L_4042 - .L_4041)
	.align		4
.L_4041:
        /*5020*/ 	.word	index@(_Z15SoftmaxWarpImplI22BroadcastScaleMaskLoadIffbLm4EiE11DirectStoreIffEfLi1ELi17ELi32ELi1ELb1EL9Algorithm0EEvT_T0_ll)
        /*5024*/ 	.word	0x00000048


	//----- nvinfo : EIATTR_FRAME_SIZE
	.align		4
.L_4042:
        /*5028*/ 	.byte	0x04, 0x11
        /*502a*/ 	.short	(.L_4044 - .L_4043)
	.align		4
.L_4043:
        /*502c*/ 	.word	index@($__internal_40_$__cuda_sm3x_div_rn_noftz_f32_slowpath)
        /*5030*/ 	.word	0x00000000


	//----- nvinfo : EIATTR_FRAME_SIZE
	.align		4
.L_4044:
        /*5034*/ 	.byte	0x04, 0x11
        /*5036*/ 	.short	(.L_4046 - .L_4045)
	.align		4
.L_4045:
        /*5038*/ 	.word	index@(_Z15SoftmaxWarpImplI22BroadcastScaleMaskLoadIffbLm4EiE11DirectStoreIffEfLi1ELi17ELi32ELi1ELb1EL9Algorithm0EEvT_T0_ll)
        /*503c*/ 	.word	0x00000000


	//----- nvinfo : EIATTR_REGCOUNT
	.align		4
.L_4046:
        /*5040*/ 	.byte	0x04, 0x2f
        /*5042*/ 	.short	(.L_4048 - .L_4047)
	.align		4
.L_4047:
        /*5044*/ 	.word	index@(_Z15SoftmaxWarpImplI22BroadcastScaleMaskLoadIffbLm4EiE11DirectStoreIffEfLi1ELi18ELi32ELi1ELb0EL9Algorithm0EEvT_T0_ll)
        /*5048*/ 	.word	0x00000035


	//----- nvinfo : EIATTR_FRAME_SIZE
	.align		4
.L_4048:
        /*504c*/ 	.byte	0x04, 0x11
        /*504e*/ 	.short	(.L_4050 - .L_4049)
	.align		4
.L_4049:
        /*5050*/ 	.word	index@($__internal_39_$__cuda_sm3x_div_rn_noftz_f32_slowpath)
        /*5054*/ 	.word	0x00000000


	//----- nvinfo : EIATTR_FRAME_SIZE
	.align		4
.L_4050:
        /*5058*/ 	.byte	0x04, 0x11
        /*505a*/ 	.short	(.L_4052 - .L_4051)
	.align		4
.L_4051:
        /*505c*/ 	.word	index@(_Z15SoftmaxWarpImplI22BroadcastScaleMaskLoadIffbLm4EiE11DirectStoreIffEfLi1ELi18ELi32ELi1ELb0EL9Algorithm0EEvT_T0_ll)
        /*5060*/ 	.word	0x00000000


	//----- nvinfo : EIATTR_REGCOUNT
	.align		4
.L_4052:
        /*5064*/ 	.byte	0x04, 0x2f
        /*5066*/ 	.short	(.L_4054 - .L_4053)
	.align		4
.L_4053:
        /*5068*/ 	.word	index@(_Z15SoftmaxWarpImplI22BroadcastScaleMaskLoadIffbLm4EiE11DirectStoreIffEfLi1ELi18ELi32ELi1ELb1EL9Algorithm0EEvT_T0_ll)
        /*506c*/ 	.word	0x00000048


	//----- nvinfo : EIATTR_FRAME_SIZE
	.align		4
.L_4054:
        /*5070*/ 	.byte	0x04, 0x11
        /*5072*/ 	.short	(.L_4056 - .L_4055)
	.align		4
.L_4055:
        /*5074*/ 	.word	index@($__internal_38_$__cuda_sm3x_div_rn_noftz_f32_slowpath)
        /*5078*/ 	.word	0x00000000


	//----- nvinfo : EIATTR_FRAME_SIZE
	.align		4
.L_4056:
        /*507c*/ 	.byte	0x04, 0x11
        /*507e*/ 	.short	(.L_4058 - .L_4057)
	.align		4
.L_4057:
        /*5080*/ 	.word	index@(_Z15SoftmaxWarpImplI22BroadcastScaleMaskLoadIffbLm4EiE11DirectStoreIffEfLi1ELi18ELi32ELi1ELb1EL9Algorithm0EEvT_T0_ll)
        /*5084*/ 	.word	0x00000000


	//----- nvinfo : EIATTR_REGCOUNT
	.align		4
.L_4058:
        /*5088*/ 	.byte	0x04, 0x2f
        /*508a*/ 	.short	(.L_4060 - .L_4059)
	.align		4
.L_4059:
        /*508c*/ 	.word	index@(_Z15SoftmaxWarpImplI22BroadcastScaleMaskLoadIffbLm4EiE11DirectStoreIffEfLi1ELi19ELi32ELi1ELb0EL9Algorithm0EEvT_T0_ll)
        /*5090*/ 	.word	0x00000037


	//----- nvinfo : EIATTR_FRAME_SIZE
	.align		4
.L_4060:
        /*5094*/ 	.byte	0x04, 0x11
        /*5096*/ 	.short	(.L_4062 - .L_4061)
	.align		4
.L_4061:
        /*5098*/ 	.word	index@($__internal_37_$__cuda_sm3x_div_rn_noftz_f32_slowpath)
        /*509c*/ 	.word	0x00000000


	//----- nvinfo : EIATTR_FRAME_SIZE
	.align		4
.L_4062:
        /*50a0*/ 	.byte	0x04, 0x11
        /*50a2*/ 	.short	(.L_4064 - .L_4063)
	.align		4
.L_4063:
        /*50a4*/ 	.word	index@(_Z15SoftmaxWarpImplI22BroadcastScaleMaskLoadIffbLm4EiE11DirectStoreIffEfLi1ELi19ELi32ELi1ELb0EL9Algorithm0EEvT_T0_ll)
        /*50a8*/ 	.word	0x00000000


	//----- nvinfo : EIATTR_REGCOUNT
	.align		4
.L_4064:
        /*50ac*/ 	.byte	0x04, 0x2f
        /*50ae*/ 	.short	(.L_4066 - .L_4065)
	.align		4
.L_4065:
        /*50b0*/ 	.word	index@(_Z15SoftmaxWarpImplI22BroadcastScaleMaskLoadIffbLm4EiE11DirectStoreIffEfLi1ELi19ELi32ELi1ELb1EL9Algorithm0EEvT_T0_ll)
        /*50b4*/ 	.word	0x00000048


	//----- nvinfo : EIATTR_FRAME_SIZE
	.align		4
.L_4066:
        /*50b8*/ 	.byte	0x04, 0x11
        /*50ba*/ 	.short	(.L_4068 - .L_4067)
	.align		4
.L_4067:
        /*50bc*/ 	.word	index@($__internal_36_$__cuda_sm3x_div_rn_noftz_f32_slowpath)
        /*50c0*/ 	.word	0x00000000


	//----- nvinfo : EIATTR_FRAME_SIZE
	.align		4
.L_4068:
        /*50c4*/ 	.byte	0x04, 0x11
        /*50c6*/ 	.short	(.L_4070 - .L_4069)
	.align		4
.L_4069:
        /*50c8*/ 	.word	index@(_Z15SoftmaxWarpImplI22BroadcastScaleMaskLoadIffbLm4EiE11DirectStoreIffEfLi1ELi19ELi32ELi1ELb1EL9Algorithm0EEvT_T0_ll)
        /*50cc*/ 	.word	0x00000000


	//----- nvinfo : EIATTR_REGCOUNT
	.align		4
.L_4070:
        /*50d0*/ 	.byte	0x04, 0x2f
        /*50d2*/ 	.short	(.L_4072 - .L_4071)
	.align		4
.L_4071:
        /*50d4*/ 	.word	index@(_Z15SoftmaxWarpImplI22BroadcastScaleMaskLoadIffbLm4EiE11DirectStoreIffEfLi1ELi20ELi32ELi1ELb0EL9Algorithm0EEvT_T0_ll)
        /*50d8*/ 	.word	0x00000039


	//----- nvinfo : EIATTR_FRAME_SIZE
	.align		4
.L_4072:
        /*50dc*/ 	.byte	0x04, 0x11
        /*50de*/ 	.short	(.L_4074 - .L_4073)
	.align		4
.L_4073:
        /*50e0*/ 	.word	index@($__internal_35_$__cuda_sm3x_div_rn_noftz_f32_slowpath)
        /*50e4*/ 	.word	0x00000000


	//----- nvinfo : EIATTR_FRAME_SIZE
	.align		4
.L_4074:
        /*50e8*/ 	.byte	0x04, 0x11
        /*50ea*/ 	.short	(.L_4076 - .L_4075)
	.align		4
.L_4075:
        /*50ec*/ 	.word	index@(_Z15SoftmaxWarpImplI22BroadcastScaleMaskLoadIffbLm4EiE11DirectStoreIffEfLi1ELi20ELi32ELi1ELb0EL9Algorithm0EEvT_T0_ll)
        /*50f0*/ 	.word	0x00000000


	//----- nvinfo : EIATTR_REGCOUNT
	.align		4
.L_4076:
        /*50f4*/ 	.byte	0x04, 0x2f
        /*50f6*/ 	.short	(.L_4078 - .L_4077)
	.align		4
.L_4077:
        /*50f8*/ 	.word	index@(_Z15SoftmaxWarpImplI22BroadcastScaleMaskLoadIffbLm4EiE11DirectStoreIffEfLi1ELi20ELi32ELi1ELb1EL9Algorithm0EEvT_T0_ll)
        /*50fc*/ 	.word	0x00000048


	//----- nvinfo : EIATTR_FRAME_SIZE
	.align		4
.L_4078:
        /*5100*/ 	.byte	0x04, 0x11
        /*5102*/ 	.short	(.L_4080 - .L_4079)
	.align		4
.L_4079:
        /*5104*/ 	.word	index@($__internal_34_$__cuda_sm3x_div_rn_noftz_f32_slowpath)
        /*5108*/ 	.word	0x00000000


	//----- nvinfo : EIATTR_FRAME_SIZE
	.align		4
.L_4080:
        /*510c*/ 	.byte	0x04, 0x11
        /*510e*/ 	.short	(.L_4082 - .L_4081)
	.align		4
.L_4081:
        /*5110*/ 	.word	index@(_Z15SoftmaxWarpImplI22BroadcastScaleMaskLoadIffbLm4EiE11DirectStoreIffEfLi1ELi20ELi32ELi1ELb1EL9Algorithm0EEvT_T0_ll)
        /*5114*/ 	.word	0x00000000


	//----- nvinfo : EIATTR_REGCOUNT
	.align		4
.L_4082:
        /*5118*/ 	.byte	0x04, 0x2f
        /*511a*/ 	.short	(.L_4084 - .L_4083)
	.align		4
.L_4083:
        /*511c*/ 	.word	index@(_Z15SoftmaxWarpImplI22BroadcastScaleMaskLoadIffbLm4EiE11DirectStoreIffEfLi1ELi21ELi32ELi1ELb0EL9Algorithm0EEvT_T0_ll)
        /*5120*/ 	.word	0x0000003d


	//----- nvinfo : EIATTR_FRAME_SIZE
	.align		4
.L_4084:
        /*5124*/ 	.byte	0x04, 0x11
        /*5126*/ 	.short	(.L_4086 - .L_4085)
	.align		4
.L_4085:
        /*5128*/ 	.word	index@($__internal_33_$__cuda_sm3x_div_rn_noftz_f32_slowpath)
        /*512c*/ 	.word	0x00000000


	//----- nvinfo : EIATTR_FRAME_SIZE
	.align		4
.L_4086:
        /*5130*/ 	.byte	0x04, 0x11
        /*5132*/ 	.short	(.L_4088 - .L_4087)
	.align		4
.L_4087:
        /*5134*/ 	.word	index@(_Z15SoftmaxWarpImplI22BroadcastScaleMaskLoadIffbLm4EiE11DirectStoreIffEfLi1ELi21ELi32ELi1ELb0EL9Algorithm0EEvT_T0_ll)
        /*5138*/ 	.word	0x00000000


	//----- nvinfo : EIATTR_REGCOUNT
	.align		4
.L_4088:
        /*513c*/ 	.byte	0x04, 0x2f
        /*513e*/ 	.short	(.L_4090 - .L_4089)
	.align		4
.L_4089:
        /*5140*/ 	.word	index@(_Z15SoftmaxWarpImplI22BroadcastScaleMaskLoadIffbLm4EiE11DirectStoreIffEfLi1ELi21ELi32ELi1ELb1EL9Algorithm0EEvT_T0_ll)
        /*5144*/ 	.word	0x00000048


	//----- nvinfo : EIATTR_FRAME_SIZE
	.align		4
.L_4090:
        /*5148*/ 	.byte	0x04, 0x11
        /*514a*/ 	.short	(.L_4092 - .L_4091)
	.align		4
.L_4091:
        /*514c*/ 	.word	index@($__internal_32_$__cuda_sm3x_div_rn_noftz_f32_slowpath)
        /*5150*/ 	.word	0x00000000


	//----- nvinfo : EIATTR_FRAME_SIZE
	.align		4
.L_4092:
        /*5154*/ 	.byte	0x04, 0x11
        /*5156*/ 	.short	(.L_4094 - .L_4093)
	.align		4
.L_4093:
        /*5158*/ 	.word	index@(_Z15SoftmaxWarpImplI22BroadcastScaleMaskLoadIffbLm4EiE11DirectStoreIffEfLi1ELi21ELi32ELi1ELb1EL9Algorithm0EEvT_T0_ll)
        /*515c*/ 	.word	0x00000000


	//----- nvinfo : EIATTR_REGCOUNT
	.align		4
.L_4094:
        /*5160*/ 	.byte	0x04, 0x2f
        /*5162*/ 	.short	(.L_4096 - .L_4095)
	.align		4
.L_4095:
        /*5164*/ 	.word	index@(_Z15SoftmaxWarpImplI22BroadcastScaleMaskLoadIffbLm4EiE11DirectStoreIffEfLi1ELi22ELi32ELi1ELb0EL9Algorithm0EEvT_T0_ll)
        /*5168*/ 	.word	0x0000003d


	//----- nvinfo : EIATTR_FRAME_SIZE
	.align		4
.L_4096:
        /*516c*/ 	.byte	0x04, 0x11
        /*516e*/ 	.short	(.L_4098 - .L_4097)
	.align		4
.L_4097:
        /*5170*/ 	.word	index@($__internal_31_$__cuda_sm3x_div_rn_noftz_f32_slowpath)
        /*5174*/ 	.word	0x00000000


	//----- nvinfo : EIATTR_FRAME_SIZE
	.align		4
.L_4098:
        /*5178*/ 	.byte	0x04, 0x11
        /*517a*/ 	.short	(.L_4100 - .L_4099)
	.align		4
.L_4099:
        /*517c*/ 	.word	index@(_Z15SoftmaxWarpImplI22BroadcastScaleMaskLoadIffbLm4EiE11DirectStoreIffEfLi1ELi22ELi32ELi1ELb0EL9Algorithm0EEvT_T0_ll)
        /*5180*/ 	.word	0x00000000


	//----- nvinfo : EIATTR_REGCOUNT
	.align		4
.L_4100:
        /*5184*/ 	.byte	0x04, 0x2f
        /*5186*/ 	.short	(.L_4102 - .L_4101)
	.align		4
.L_4101:
        /*5188*/ 	.word	index@(_Z15SoftmaxWarpImplI22BroadcastScaleMaskLoadIffbLm4EiE11DirectStoreIffEfLi1ELi22ELi32ELi1ELb1EL9Algorithm0EEvT_T0_ll)
        /*518c*/ 	.word	0x00000048


	//----- nvinfo : EIATTR_FRAME_SIZE
	.align		4
.L_4102:
        /*5190*/ 	.byte	0x04, 0x11
        /*5192*/ 	.short	(.L_4104 - .L_4103)
	.align		4
.L_4103:
        /*5194*/ 	.word	index@($__internal_30_$__cuda_sm3x_div_rn_noftz_f32_slowpath)
        /*5198*/ 	.word	0x00000000


	//----- nvinfo : EIATTR_FRAME_SIZE
	.align		4
.L_4104:
        /*519c*/ 	.byte	0x04, 0x11
        /*519e*/ 	.short	(.L_4106 - .L_4105)
	.align		4
.L_4105:
        /*51a0*/ 	.word	index@(_Z15SoftmaxWarpImplI22BroadcastScaleMaskLoadIffbLm4EiE11DirectStoreIffEfLi1ELi22ELi32ELi1ELb1EL9Algorithm0EEvT_T0_ll)
        /*51a4*/ 	.word	0x00000000


	//----- nvinfo : EIATTR_REGCOUNT
	.align		4
.L_4106:
        /*51a8*/ 	.byte	0x04, 0x2f
        /*51aa*/ 	.short	(.L_4108 - .L_4107)
	.align		4
.L_4107:
        /*51ac*/ 	.word	index@(_Z15SoftmaxWarpImplI22BroadcastScaleMaskLoadIffbLm4EiE11DirectStoreIffEfLi1ELi23ELi32ELi1ELb0EL9Algorithm0EEvT_T0_ll)
        /*51b0*/ 	.word	0x0000003f


	//----- nvinfo : EIATTR_FRAME_SIZE
	.align		4
.L_4108:
        /*51b4*/ 	.byte	0x04, 0x11
        /*51b6*/ 	.short	(.L_4110 - .L_4109)
	.align		4
.L_4109:
        /*51b8*/ 	.word	index@($__internal_29_$__cuda_sm3x_div_rn_noftz_f32_slowpath)
        /*51bc*/ 	.word	0x00000000


	//----- nvinfo : EIATTR_FRAME_SIZE
	.align		4
.L_4110:
        /*51c0*/ 	.byte	0x04, 0x11
        /*51c2*/ 	.short	(.L_4112 - .L_4111)
	.align		4
.L_4111:
        /*51c4*/ 	.word	index@(_Z15SoftmaxWarpImplI22BroadcastScaleMaskLoadIffbLm4EiE11DirectStoreIffEfLi1ELi23ELi32ELi1ELb0EL9Algorithm0EEvT_T0_ll)
        /*51c8*/ 	.word	0x00000000


	//----- nvinfo : EIATTR_REGCOUNT
	.align		4
.L_4112:
        /*51cc*/ 	.byte	0x04, 0x2f
        /*51ce*/ 	.short	(.L_4114 - .L_4113)
	.align		4
.L_4113:
        /*51d0*/ 	.word	index@(_Z15SoftmaxWarpImplI22BroadcastScaleMaskLoadIffbLm4EiE11DirectStoreIffEfLi1ELi23ELi32ELi1ELb1EL9Algorithm0EEvT_T0_ll)
        /*51d4*/ 	.word	0x00000050


	//----- nvinfo : EIATTR_FRAME_SIZE
	.align		4
.L_4114:
        /*51d8*/ 	.byte	0x04, 0x11
        /*51da*/ 	.short	(.L_4116 - .L_4115)
	.align		4
.L_4115:
        /*51dc*/ 	.word	index@($__internal_28_$__cuda_sm3x_div_rn_noftz_f32_slowpath)
        /*51e0*/ 	.word	0x00000000


	//----- nvinfo : EIATTR_FRAME_SIZE
	.align		4
.L_4116:
        /*51e4*/ 	.byte	0x04, 0x11
        /*51e6*/ 	.short	(.L_4118 - .L_4117)
	.align		4
.L_4117:
        /*51e8*/ 	.word	index@(_Z15SoftmaxWarpImplI22BroadcastScaleMaskLoadIffbLm4EiE11DirectStoreIffEfLi1ELi23ELi32ELi1ELb1EL9Algorithm0EEvT_T0_ll)
        /*51ec*/ 	.word	0x00000000


	//----- nvinfo : EIATTR_REGCOUNT
	.align		4
.L_4118:
        /*51f0*/ 	.byte	0x04, 0x2f
        /*51f2*/ 	.short	(.L_4120 - .L_4119)
	.align		4
.L_4119:
        /*51f4*/ 	.word	index@(_Z15SoftmaxWarpImplI22BroadcastScaleMaskLoadIffbLm4EiE11DirectStoreIffEfLi1ELi24ELi32ELi1ELb0EL9Algorithm0EEvT_T0_ll)
        /*51f8*/ 	.word	0x00000041


	//----- nvinfo : EIATTR_FRAME_SIZE
	.align		4
.L_4120:
        /*51fc*/ 	.byte	0x04, 0x11
        /*51fe*/ 	.short	(.L_4122 - .L_4121)
	.align		4
.L_4121:
        /*5200*/ 	.word	index@($__internal_27_$__cuda_sm3x_div_rn_noftz_f32_slowpath)
        /*5204*/ 	.word	0x00000000


	//----- nvinfo : EIATTR_FRAME_SIZE
	.align		4
.L_4122:
        /*5208*/ 	.byte	0x04, 0x11
        /*520a*/ 	.short	(.L_4124 - .L_4123)
	.align		4
.L_4123:
        /*520c*/ 	.word	index@(_Z15SoftmaxWarpImplI22BroadcastScaleMaskLoadIffbLm4EiE11DirectStoreIffEfLi1ELi24ELi32ELi1ELb0EL9Algorithm0EEvT_T0_ll)
        /*5210*/ 	.word	0x00000000


	//----- nvinfo : EIATTR_REGCOUNT
	.align		4
.L_4124:
        /*5214*/ 	.byte	0x04, 0x2f
        /*5216*/ 	.short	(.L_4126 - .L_4125)
	.align		4
.L_4125:
        /*5218*/ 	.word	index@(_Z15SoftmaxWarpImplI22BroadcastScaleMaskLoadIffbLm4EiE11DirectStoreIffEfLi1ELi24ELi32ELi1ELb1EL9Algorithm0EEvT_T0_ll)
        /*521c*/ 	.word	0x00000050


	//----- nvinfo : EIATTR_FRAME_SIZE
	.align		4
.L_4126:
        /*5220*/ 	.byte	0x04, 0x11
        /*5222*/ 	.short	(.L_4128 - .L_4127)
	.align		4
.L_4127:
        /*5224*/ 	.word	index@($__internal_26_$__cuda_sm3x_div_rn_noftz_f32_slowpath)
        /*5228*/ 	.word	0x00000000


	//----- nvinfo : EIATTR_FRAME_SIZE
	.align		4
.L_4128:
        /*522c*/ 	.byte	0x04, 0x11
        /*522e*/ 	.short	(.L_4130 - .L_4129)
	.align		4
.L_4129:
        /*5230*/ 	.word	index@(_Z15SoftmaxWarpImplI22BroadcastScaleMaskLoadIffbLm4EiE11DirectStoreIffEfLi1ELi24ELi32ELi1ELb1EL9Algorithm0EEvT_T0_ll)
        /*5234*/ 	.word	0x00000000


	//----- nvinfo : EIATTR_REGCOUNT
	.align		4
.L_4130:
        /*5238*/ 	.byte	0x04, 0x2f
        /*523a*/ 	.short	(.L_4132 - .L_4131)
	.align		4
.L_4131:
        /*523c*/ 	.word	index@(_Z15SoftmaxWarpImplI22BroadcastScaleMaskLoadIffbLm4EiE11DirectStoreIffEfLi1ELi25ELi32ELi1ELb0EL9Algorithm0EEvT_T0_ll)
        /*5240*/ 	.word	0x00000041


	//----- nvinfo : EIATTR_FRAME_SIZE
	.align		4
.L_4132:
        /*5244*/ 	.byte	0x04, 0x11
        /*5246*/ 	.short	(.L_4134 - .L_4133)
	.align		4
.L_4133:
        /*5248*/ 	.word	index@($__internal_25_$__cuda_sm3x_div_rn_noftz_f32_slowpath)
        /*524c*/ 	.word	0x00000000


	//----- nvinfo : EIATTR_FRAME_SIZE
	.align		4
.L_4134:
        /*5250*/ 	.byte	0x04, 0x11
        /*5252*/ 	.short	(.L_4136 - .L_4135)
	.align		4
.L_4135:
        /*5254*/ 	.word	index@(_Z15SoftmaxWarpImplI22BroadcastScaleMaskLoadIffbLm4EiE11DirectStoreIffEfLi1ELi25ELi32ELi1ELb0EL9Algorithm0EEvT_T0_ll)
        /*5258*/ 	.word	0x00000000


	//----- nvinfo : EIATTR_REGCOUNT
	.align		4
.L_4136:
        /*525c*/ 	.byte	0x04, 0x2f
        /*525e*/ 	.short	(.L_4138 - .L_4137)
	.align		4
.L_4137:
        /*5260*/ 	.word	index@(_Z15SoftmaxWarpImplI22BroadcastScaleMaskLoadIffbLm4EiE11DirectStoreIffEfLi1ELi25ELi32ELi1ELb1EL9Algorithm0EEvT_T0_ll)
        /*5264*/ 	.word	0x00000050


	//----- nvinfo : EIATTR_FRAME_SIZE
	.align		4
.L_4138:
        /*5268*/ 	.byte	0x04, 0x11
        /*526a*/ 	.short	(.L_4140 - .L_4139)
	.align		4
.L_4139:
        /*526c*/ 	.word	index@($__internal_24_$__cuda_sm3x_div_rn_noftz_f32_slowpath)
        /*5270*/ 	.word	0x00000000


	//----- nvinfo : EIATTR_FRAME_SIZE
	.align		4
.L_4140:
        /*5274*/ 	.byte	0x04, 0x11
        /*5276*/ 	.short	(.L_4142 - .L_4141)
	.align		4
.L_4141:
        /*5278*/ 	.word	index@(_Z15SoftmaxWarpImplI22BroadcastScaleMaskLoadIffbLm4EiE11DirectStoreIffEfLi1ELi25ELi32ELi1ELb1EL9Algorithm0EEvT_T0_ll)
        /*527c*/ 	.word	0x00000000


	//----- nvinfo : EIATTR_REGCOUNT
	.align		4
.L_4142:
        /*5280*/ 	.byte	0x04, 0x2f
        /*5282*/ 	.short	(.L_4144 - .L_4143)
	.align		4
.L_4143:
        /*5284*/ 	.word	index@(_Z15SoftmaxWarpImplI22BroadcastScaleMaskLoadIffbLm4EiE11DirectStoreIffEfLi1ELi26ELi32ELi1ELb0EL9Algorithm0EEvT_T0_ll)
        /*5288*/ 	.word	0x00000047


	//----- nvinfo : EIATTR_FRAME_SIZE
	.align		4
.L_4144:
        /*528c*/ 	.byte	0x04, 0x11
        /*528e*/ 	.short	(.L_4146 - .L_4145)
	.align		4
.L_4145:
        /*5290*/ 	.word	index@($__internal_23_$__cuda_sm3x_div_rn_noftz_f32_slowpath)
        /*5294*/ 	.word	0x00000000


	//----- nvinfo : EIATTR_FRAME_SIZE
	.align		4
.L_4146:
        /*5298*/ 	.byte	0x04, 0x11
        /*529a*/ 	.short	(.L_4148 - .L_4147)
	.align		4
.L_4147:
        /*529c*/ 	.word	index@(_Z15SoftmaxWarpImplI22BroadcastScaleMaskLoadIffbLm4EiE11DirectStoreIffEfLi1ELi26ELi32ELi1ELb0EL9Algorithm0EEvT_T0_ll)
        /*52a0*/ 	.word	0x00000000


	//----- nvinfo : EIATTR_REGCOUNT
	.align		4
.L_4148:
        /*52a4*/ 	.byte	0x04, 0x2f
        /*52a6*/ 	.short	(.L_4150 - .L_4149)
	.align		4
.L_4149:
        /*52a8*/ 	.word	index@(_Z15SoftmaxWarpImplI22BroadcastScaleMaskLoadIffbLm4EiE11DirectStoreIffEfLi1ELi26ELi32ELi1ELb1EL9Algorithm0EEvT_T0_ll)
        /*52ac*/ 	.word	0x00000050


	//----- nvinfo : EIATTR_FRAME_SIZE
	.align		4
.L_4150:
        /*52b0*/ 	.byte	0x04, 0x11
        /*52b2*/ 	.short	(.L_4152 - .L_4151)
	.align		4
.L_4151:
        /*52b4*/ 	.word	index@($__internal_22_$__cuda_sm3x_div_rn_noftz_f32_slowpath)
        /*52b8*/ 	.word	0x00000000


	//----- nvinfo : EIATTR_FRAME_SIZE
	.align		4
.L_4152:
        /*52bc*/ 	.byte	0x04, 0x11
        /*52be*/ 	.short	(.L_4154 - .L_4153)
	.align		4
.L_4153:
        /*52c0*/ 	.word	index@(_Z15SoftmaxWarpImplI22BroadcastScaleMaskLoadIffbLm4EiE11DirectStoreIffEfLi1ELi26ELi32ELi1ELb1EL9Algorithm0EEvT_T0_ll)
        /*52c4*/ 	.word	0x00000000


	//----- nvinfo : EIATTR_REGCOUNT
	.align		4
.L_4154:
        /*52c8*/ 	.byte	0x04, 0x2f
        /*52ca*/ 	.short	(.L_4156 - .L_4155)
	.align		4
.L_4155:
        /*52cc*/ 	.word	index@(_Z15SoftmaxWarpImplI22BroadcastScaleMaskLoadIffbLm4EiE11DirectStoreIffEfLi1ELi27ELi32ELi1ELb0EL9Algorithm0EEvT_T0_ll)
        /*52d0*/ 	.word	0x00000045


	//----- nvinfo : EIATTR_FRAME_SIZE
	.align		4
.L_4156:
        /*52d4*/ 	.byte	0x04, 0x11
        /*52d6*/ 	.short	(.L_4158 - .L_4157)
	.align		4
.L_4157:
        /*52d8*/ 	.word	index@($__internal_21_$__cuda_sm3x_div_rn_noftz_f32_slowpath)
        /*52dc*/ 	.word	0x00000000


	//----- nvinfo : EIATTR_FRAME_SIZE
	.align		4
.L_4158:
        /*52e0*/ 	.byte	0x04, 0x11
        /*52e2*/ 	.short	(.L_4160 - .L_4159)
	.align		4
.L_4159:
        /*52e4*/ 	.word	index@(_Z15SoftmaxWarpImplI22BroadcastScaleMaskLoadIffbLm4EiE11DirectStoreIffEfLi1ELi27ELi32ELi1ELb0EL9Algorithm0EEvT_T0_ll)
        /*52e8*/ 	.word	0x00000000


	//----- nvinfo : EIATTR_REGCOUNT
	.align		4
.L_4160:
        /*52ec*/ 	.byte	0x04, 0x2f
        /*52ee*/ 	.short	(.L_4162 - .L_4161)
	.align		4
.L_4161:
        /*52f0*/ 	.word	index@(_Z15SoftmaxWarpImplI22BroadcastScaleMaskLoadIffbLm4EiE11DirectStoreIffEfLi1ELi27ELi32ELi1ELb1EL9Algorithm0EEvT_T0_ll)
        /*52f4*/ 	.word	0x00000049


	//----- nvinfo : EIATTR_FRAME_SIZE
	.align		4
.L_4162:
        /*52f8*/ 	.byte	0x04, 0x11
        /*52fa*/ 	.short	(.L_4164 - .L_4163)
	.align		4
.L_4163:
        /*52fc*/ 	.word	index@($__internal_20_$__cuda_sm3x_div_rn_noftz_f32_slowpath)
        /*5300*/ 	.word	0x00000000


	//----- nvinfo : EIATTR_FRAME_SIZE
	.align		4
.L_4164:
        /*5304*/ 	.byte	0x04, 0x11
        /*5306*/ 	.short	(.L_4166 - .L_4165)
	.align		4
.L_4165:
        /*5308*/ 	.word	index@(_Z15SoftmaxWarpImplI22BroadcastScaleMaskLoadIffbLm4EiE11DirectStoreIffEfLi1ELi27ELi32ELi1ELb1EL9Algorithm0EEvT_T0_ll)
        /*530c*/ 	.word	0x00000000


	//----- nvinfo : EIATTR_REGCOUNT
	.align		4
.L_4166:
        /*5310*/ 	.byte	0x04, 0x2f
        /*5312*/ 	.short	(.L_4168 - .L_4167)
	.align		4
.L_4167:
        /*5314*/ 	.word	index@(_Z15SoftmaxWarpImplI22BroadcastScaleMaskLoadIffbLm4EiE11DirectStoreIffEfLi1ELi28ELi32ELi1ELb0EL9Algorithm0EEvT_T0_ll)
        /*5318*/ 	.word	0x00000049


	//----- nvinfo : EIATTR_FRAME_SIZE
	.align		4
.L_4168:
        /*531c*/ 	.byte	0x04, 0x11
        /*531e*/ 	.short	(.L_4170 - .L_4169)
	.align		4
.L_4169:
        /*5320*/ 	.word	index@($__internal_19_$__cuda_sm3x_div_rn_noftz_f32_slowpath)
        /*5324*/ 	.word	0x00000000


	//----- nvinfo : EIATTR_FRAME_SIZE
	.align		4
.L_4170:
        /*5328*/ 	.byte	0x04, 0x11
        /*532a*/ 	.short	(.L_4172 - .L_4171)
	.align		4
.L_4171:
        /*532c*/ 	.word	index@(_Z15SoftmaxWarpImplI22BroadcastScaleMaskLoadIffbLm4EiE11DirectStoreIffEfLi1ELi28ELi32ELi1ELb0EL9Algorithm0EEvT_T0_ll)
        /*5330*/ 	.word	0x00000000


	//----- nvinfo : EIATTR_REGCOUNT
	.align		4
.L_4172:
        /*5334*/ 	.byte	0x04, 0x2f
        /*5336*/ 	.short	(.L_4174 - .L_4173)
	.align		4
.L_4173:
        /*5338*/ 	.word	index@(_Z15SoftmaxWarpImplI22BroadcastScaleMaskLoadIffbLm4EiE11DirectStoreIffEfLi1ELi28ELi32ELi1ELb1EL9Algorithm0EEvT_T0_ll)
        /*533c*/ 	.word	0x00000041


	//----- nvinfo : EIATTR_FRAME_SIZE
	.align		4
.L_4174:
        /*5340*/ 	.byte	0x04, 0x11
        /*5342*/ 	.short	(.L_4176 - .L_4175)
	.align		4
.L_4175:
        /*5344*/ 	.word	index@($__internal_18_$__cuda_sm3x_div_rn_noftz_f32_slowpath)
        /*5348*/ 	.word	0x00000000


	//----- nvinfo : EIATTR_FRAME_SIZE
	.align		4
.L_4176:
        /*534c*/ 	.byte	0x04, 0x11
        /*534e*/ 	.short	(.L_4178 - .L_4177)
	.align		4
.L_4177:
        /*5350*/ 	.word	index@(_Z15SoftmaxWarpImplI22BroadcastScaleMaskLoadIffbLm4EiE11DirectStoreIffEfLi1ELi28ELi32ELi1ELb1EL9Algorithm0EEvT_T0_ll)
        /*5354*/ 	.word	0x00000000


	//----- nvinfo : EIATTR_REGCOUNT
	.align		4
.L_4178:
        /*5358*/ 	.byte	0x04, 0x2f
        /*535a*/ 	.short	(.L_4180 - .L_4179)
	.align		4
.L_4179:
        /*535c*/ 	.word	index@(_Z15SoftmaxWarpImplI22BroadcastScaleMaskLoadIffbLm4EiE11DirectStoreIffEfLi1ELi29ELi32ELi1ELb0EL9Algorithm0EEvT_T0_ll)
        /*5360*/ 	.word	0x0000004b


	//----- nvinfo : EIATTR_FRAME_SIZE
	.align		4
.L_4180:
        /*5364*/ 	.byte	0x04, 0x11
        /*5366*/ 	.short	(.L_4182 - .L_4181)
	.align		4
.L_4181:
        /*5368*/ 	.word	index@($__internal_17_$__cuda_sm3x_div_rn_noftz_f32_slowpath)
        /*536c*/ 	.word	0x00000000


	//----- nvinfo : EIATTR_FRAME_SIZE
	.align		4
.L_4182:
        /*5370*/ 	.byte	0x04, 0x11
        /*5372*/ 	.short	(.L_4184 - .L_4183)
	.align		4
.L_4183:
        /*5374*/ 	.word	index@(_Z15SoftmaxWarpImplI22BroadcastScaleMaskLoadIffbLm4EiE11DirectStoreIffEfLi1ELi29ELi32ELi1ELb0EL9Algorithm0EEvT_T0_ll)
        /*5378*/ 	.word	0x00000000


	//----- nvinfo : EIATTR_REGCOUNT
	.align		4
.L_4184:
        /*537c*/ 	.byte	0x04, 0x2f
        /*537e*/ 	.short	(.L_4186 - .L_4185)
	.align		4
.L_4185:
        /*5380*/ 	.word	index@(_Z15SoftmaxWarpImplI22BroadcastScaleMaskLoadIffbLm4EiE11DirectStoreIffEfLi1ELi29ELi32ELi1ELb1EL9Algorithm0EEvT_T0_ll)
        /*5384*/ 	.word	0x00000080


	//----- nvinfo : EIATTR_FRAME_SIZE
	.align		4
.L_4186:
        /*5388*/ 	.byte	0x04, 0x11
        /*538a*/ 	.short	(.L_4188 - .L_4187)
	.align		4
.L_4187:
        /*538c*/ 	.word	index@($__internal_16_$__cuda_sm3x_div_rn_noftz_f32_slowpath)
        /*5390*/ 	.word	0x00000000


	//----- nvinfo : EIATTR_FRAME_SIZE
	.align		4
.L_4188:
        /*5394*/ 	.byte	0x04, 0x11
        /*5396*/ 	.short	(.L_4190 - .L_4189)
	.align		4
.L_4189:
        /*5398*/ 	.word	index@(_Z15SoftmaxWarpImplI22BroadcastScaleMaskLoadIffbLm4EiE11DirectStoreIffEfLi1ELi29ELi32ELi1ELb1EL9Algorithm0EEvT_T0_ll)
        /*539c*/ 	.word	0x00000000


	//----- nvinfo : EIATTR_REGCOUNT
	.align		4
.L_4190:
        /*53a0*/ 	.byte	0x04, 0x2f
        /*53a2*/ 	.short	(.L_4192 - .L_4191)
	.align		4
.L_4191:
        /*53a4*/ 	.word	index@(_Z15SoftmaxWarpImplI22BroadcastScaleMaskLoadIffbLm4EiE11DirectStoreIffEfLi1ELi30ELi32ELi1ELb0EL9Algorithm0EEvT_T0_ll)
        /*53a8*/ 	.word	0x0000004f


	//----- nvinfo : EIATTR_FRAME_SIZE
	.align		4
.L_4192:
        /*53ac*/ 	.byte	0x04, 0x11
        /*53ae*/ 	.short	(.L_4194 - .L_4193)
	.align		4
.L_4193:
        /*53b0*/ 	.word	index@($__internal_15_$__cuda_sm3x_div_rn_noftz_f32_slowpath)
        /*53b4*/ 	.word	0x00000000


	//----- nvinfo : EIATTR_FRAME_SIZE
	.align		4
.L_4194:
        /*53b8*/ 	.byte	0x04, 0x11
        /*53ba*/ 	.short	(.L_4196 - .L_4195)
	.align		4
.L_4195:
        /*53bc*/ 	.word	index@(_Z15SoftmaxWarpImplI22BroadcastScaleMaskLoadIffbLm4EiE11DirectStoreIffEfLi1ELi30ELi32ELi1ELb0EL9Algorithm0EEvT_T0_ll)
        /*53c0*/ 	.word	0x00000000


	//----- nvinfo : EIATTR_REGCOUNT
	.align		4
.L_4196:
        /*53c4*/ 	.byte	0x04, 0x2f
        /*53c6*/ 	.short	(.L_4198 - .L_4197)
	.align		4
.L_4197:
        /*53c8*/ 	.word	index@(_Z15SoftmaxWarpImplI22BroadcastScaleMaskLoadIffbLm4EiE11DirectStoreIffEfLi1ELi30ELi32ELi1ELb1EL9Algorithm0EEvT_T0_ll)
        /*53cc*/ 	.word	0x0000007c


	//----- nvinfo : EIATTR_FRAME_SIZE
	.align		4
.L_4198:
        /*53d0*/ 	.byte	0x04, 0x11
        /*53d2*/ 	.short	(.L_4200 - .L_4199)
	.align		4
.L_4199:
        /*53d4*/ 	.word	index@($__internal_14_$__cuda_sm3x_div_rn_noftz_f32_slowpath)
        /*53d8*/ 	.word	0x00000000


	//----- nvinfo : EIATTR_FRAME_SIZE
	.align		4
.L_4200:
        /*53dc*/ 	.byte	0x04, 0x11
        /*53de*/ 	.short	(.L_4202 - .L_4201)
	.align		4
.L_4201:
        /*53e0*/ 	.word	index@(_Z15SoftmaxWarpImplI22BroadcastScaleMaskLoadIffbLm4EiE11DirectStoreIffEfLi1ELi30ELi32ELi1ELb1EL9Algorithm0EEvT_T0_ll)
        /*53e4*/ 	.word	0x00000000


	//----- nvinfo : EIATTR_REGCOUNT
	.align		4
.L_4202:
        /*53e8*/ 	.byte	0x04, 0x2f
        /*53ea*/ 	.short	(.L_4204 - .L_4203)
	.align		4
.L_4203:
        /*53ec*/ 	.word	index@(_Z15SoftmaxWarpImplI22BroadcastScaleMaskLoadIffbLm4EiE11DirectStoreIffEfLi1ELi31ELi32ELi1ELb0EL9Algorithm0EEvT_T0_ll)
        /*53f0*/ 	.word	0x0000004f


	//----- nvinfo : EIATTR_FRAME_SIZE
	.align		4
.L_4204:
        /*53f4*/ 	.byte	0x04, 0x11
        /*53f6*/ 	.short	(.L_4206 - .L_4205)
	.align		4
.L_4205:
        /*53f8*/ 	.word	index@($__internal_13_$__cuda_sm3x_div_rn_noftz_f32_slowpath)
        /*53fc*/ 	.word	0x00000000


	//----- nvinfo : EIATTR_FRAME_SIZE
	.align		4
.L_4206:
        /*5400*/ 	.byte	0x04, 0x11
        /*5402*/ 	.short	(.L_4208 - .L_4207)
	.align		4
.L_4207:
        /*5404*/ 	.word	index@(_Z15SoftmaxWarpImplI22BroadcastScaleMaskLoadIffbLm4EiE11DirectStoreIffEfLi1ELi31ELi32ELi1ELb0EL9Algorithm0EEvT_T0_ll)
        /*5408*/ 	.word	0x00000000


	//----- nvinfo : EIATTR_REGCOUNT
	.align		4
.L_4208:
        /*540c*/ 	.byte	0x04, 0x2f
        /*540e*/ 	.short	(.L_4210 - .L_4209)
	.align		4
.L_4209:
        /*5410*/ 	.word	index@(_Z15SoftmaxWarpImplI22BroadcastScaleMaskLoadIffbLm4EiE11DirectStoreIffEfLi1ELi31ELi32ELi1ELb1EL9Algorithm0EEvT_T0_ll)
        /*5414*/ 	.word	0x0000007c


	//----- nvinfo : EIATTR_FRAME_SIZE
	.align		4
.L_4210:
        /*5418*/ 	.byte	0x04, 0x11
        /*541a*/ 	.short	(.L_4212 - .L_4211)
	.align		4
.L_4211:
        /*541c*/ 	.word	index@($__internal_12_$__cuda_sm3x_div_rn_noftz_f32_slowpath)
        /*5420*/ 	.word	0x00000000


	//----- nvinfo : EIATTR_FRAME_SIZE
	.align		4
.L_4212:
        /*5424*/ 	.byte	0x04, 0x11
        /*5426*/ 	.short	(.L_4214 - .L_4213)
	.align		4
.L_4213:
        /*5428*/ 	.word	index@(_Z15SoftmaxWarpImplI22BroadcastScaleMaskLoadIffbLm4EiE11DirectStoreIffEfLi1ELi31ELi32ELi1ELb1EL9Algorithm0EEvT_T0_ll)
        /*542c*/ 	.word	0x00000000


	//----- nvinfo : EIATTR_REGCOUNT
	.align		4
.L_4214:
        /*5430*/ 	.byte	0x04, 0x2f
        /*5432*/ 	.short	(.L_4216 - .L_4215)
	.align		4
.L_4215:
        /*5434*/ 	.word	index@(_Z15SoftmaxWarpImplI22BroadcastScaleMaskLoadIffbLm4EiE11DirectStoreIffEfLi1ELi32ELi32ELi1ELb0EL9Algorithm0EEvT_T0_ll)
        /*5438*/ 	.word	0x00000053


	//----- nvinfo : EIATTR_FRAME_SIZE
	.align		4
.L_4216:
        /*543c*/ 	.byte	0x04, 0x11
        /*543e*/ 	.short	(.L_4218 - .L_4217)
	.align		4
.L_4217:
        /*5440*/ 	.word	index@($__internal_11_$__cuda_sm3x_div_rn_noftz_f32_slowpath)
        /*5444*/ 	.word	0x00000000


	//----- nvinfo : EIATTR_FRAME_SIZE
	.align		4
.L_4218:
        /*5448*/ 	.byte	0x04, 0x11
        /*544a*/ 	.short	(.L_4220 - .L_4219)
	.align		4
.L_4219:
        /*544c*/ 	.word	index@(_Z15SoftmaxWarpImplI22BroadcastScaleMaskLoadIffbLm4EiE11DirectStoreIffEfLi1ELi32ELi32ELi1ELb0EL9Algorithm0EEvT_T0_ll)
        /*5450*/ 	.word	0x00000000


	//----- nvinfo : EIATTR_REGCOUNT
	.align		4
.L_4220:
        /*5454*/ 	.byte	0x04, 0x2f
        /*5456*/ 	.short	(.L_4222 - .L_4221)
	.align		4
.L_4221:
        /*5458*/ 	.word	index@(_Z15SoftmaxWarpImplI22BroadcastScaleMaskLoadIffbLm4EiE11DirectStoreIffEfLi1ELi32ELi32ELi1ELb1EL9Algorithm0EEvT_T0_ll)
        /*545c*/ 	.word	0x00000080


	//----- nvinfo : EIATTR_FRAME_SIZE
	.align		4
.L_4222:
        /*5460*/ 	.byte	0x04, 0x11
        /*5462*/ 	.short	(.L_4224 - .L_4223)
	.align		4
.L_4223:
        /*5464*/ 	.word	index@($__internal_10_$__cuda_sm3x_div_rn_noftz_f32_slowpath)
        /*5468*/ 	.word	0x00000000


	//----- nvinfo : EIATTR_FRAME_SIZE
	.align		4
.L_4224:
        /*546c*/ 	.byte	0x04, 0x11
        /*546e*/ 	.short	(.L_4226 - .L_4225)
	.align		4
.L_4225:
        /*5470*/ 	.word	index@(_Z15SoftmaxWarpImplI22BroadcastScaleMaskLoadIffbLm4EiE11DirectStoreIffEfLi1ELi32ELi32ELi1ELb1EL9Algorithm0EEvT_T0_ll)
        /*5474*/ 	.word	0x00000000


	//----- nvinfo : EIATTR_REGCOUNT
	.align		4
.L_4226:
        /*5478*/ 	.byte	0x04, 0x2f
        /*547a*/ 	.short	(.L_4228 - .L_4227)
	.align		4
.L_4227:
        /*547c*/ 	.word	index@(_Z20SoftmaxBlockSMemImplI22BroadcastScaleMaskLoadIffbLm4EiE11DirectStoreIffEfLi2ELi128EL9Algorithm0EEvT_T0_ll)
        /*5480*/ 	.word	0x0000002a


	//----- nvinfo : EIATTR_FRAME_SIZE
	.align		4
.L_4228:
        /*5484*/ 	.byte	0x04, 0x11
        /*5486*/ 	.short	(.L_4230 - .L_4229)
	.align		4
.L_4229:
        /*5488*/ 	.word	index@($__internal_9_$__cuda_sm3x_div_rn_noftz_f32_slowpath)
        /*548c*/ 	.word	0x00000000


	//----- nvinfo : EIATTR_FRAME_SIZE
	.align		4
.L_4230:
        /*5490*/ 	.byte	0x04, 0x11
        /*5492*/ 	.short	(.L_4232 - .L_4231)
	.align		4
.L_4231:
        /*5494*/ 	.word	index@(_Z20SoftmaxBlockSMemImplI22BroadcastScaleMaskLoadIffbLm4EiE11DirectStoreIffEfLi2ELi128EL9Algorithm0EEvT_T0_ll)
        /*5498*/ 	.word	0x00000000


	//----- nvinfo : EIATTR_REGCOUNT
	.align		4
.L_4232:
        /*549c*/ 	.byte	0x04, 0x2f
        /*549e*/ 	.short	(.L_4234 - .L_4233)
	.align		4
.L_4233:
        /*54a0*/ 	.word	index@(_Z20SoftmaxBlockSMemImplI22BroadcastScaleMaskLoadIffbLm4EiE11DirectStoreIffEfLi2ELi1024EL9Algorithm0EEvT_T0_ll)
        /*54a4*/ 	.word	0x0000002c


	//----- nvinfo : EIATTR_FRAME_SIZE
	.align		4
.L_4234:
        /*54a8*/ 	.byte	0x04, 0x11
        /*54aa*/ 	.short	(.L_4236 - .L_4235)
	.align		4
.L_4235:
        /*54ac*/ 	.word	index@($__internal_8_$__cuda_sm3x_div_rn_noftz_f32_slowpath)
        /*54b0*/ 	.word	0x00000000


	//----- nvinfo : EIATTR_FRAME_SIZE
	.align		4
.L_4236:
        /*54b4*/ 	.byte	0x04, 0x11
        /*54b6*/ 	.short	(.L_4238 - .L_4237)
	.align		4
.L_4237:
        /*54b8*/ 	.word	index@(_Z20SoftmaxBlockSMemImplI22BroadcastScaleMaskLoadIffbLm4EiE11DirectStoreIffEfLi2ELi1024EL9Algorithm0EEvT_T0_ll)
        /*54bc*/ 	.word	0x00000000


	//----- nvinfo : EIATTR_REGCOUNT
	.align		4
.L_4238:
        /*54c0*/ 	.byte	0x04, 0x2f
        /*54c2*/ 	.short	(.L_4240 - .L_4239)
	.align		4
.L_4239:
        /*54c4*/ 	.word	index@(_Z20SoftmaxBlockSMemImplI22BroadcastScaleMaskLoadIffbLm4EiE11DirectStoreIffEfLi2ELi512EL9Algorithm0EEvT_T0_ll)
        /*54c8*/ 	.word	0x0000002a


	//----- nvinfo : EIATTR_FRAME_SIZE
	.align		4
.L_4240:
        /*54cc*/ 	.byte	0x04, 0x11
        /*54ce*/ 	.short	(.L_4242 - .L_4241)
	.align		4
.L_4241:
        /*54d0*/ 	.word	index@($__internal_7_$__cuda_sm3x_div_rn_noftz_f32_slowpath)
        /*54d4*/ 	.word	0x00000000


	//----- nvinfo : EIATTR_FRAME_SIZE
	.align		4
.L_4242:
        /*54d8*/ 	.byte	0x04, 0x11
        /*54da*/ 	.short	(.L_4244 - .L_4243)
	.align		4
.L_4243:
        /*54dc*/ 	.word	index@(_Z20SoftmaxBlockSMemImplI22BroadcastScaleMaskLoadIffbLm4EiE11DirectStoreIffEfLi2ELi512EL9Algorithm0EEvT_T0_ll)
        /*54e0*/ 	.word	0x00000000


	//----- nvinfo : EIATTR_REGCOUNT
	.align		4
.L_4244:
        /*54e4*/ 	.byte	0x04, 0x2f
        /*54e6*/ 	.short	(.L_4246 - .L_4245)
	.align		4
.L_4245:
        /*54e8*/ 	.word	index@(_Z20SoftmaxBlockSMemImplI22BroadcastScaleMaskLoadIffbLm4EiE11DirectStoreIffEfLi2ELi256EL9Algorithm0EEvT_T0_ll)
        /*54ec*/ 	.word	0x0000002a


	//----- nvinfo : EIATTR_FRAME_SIZE
	.align		4
.L_4246:
        /*54f0*/ 	.byte	0x04, 0x11
        /*54f2*/ 	.short	(.L_4248 - .L_4247)
	.align		4
.L_4247:
        /*54f4*/ 	.word	index@($__internal_6_$__cuda_sm3x_div_rn_noftz_f32_slowpath)
        /*54f8*/ 	.word	0x00000000


	//----- nvinfo : EIATTR_FRAME_SIZE
	.align		4
.L_4248:
        /*54fc*/ 	.byte	0x04, 0x11
        /*54fe*/ 	.short	(.L_4250 - .L_4249)
	.align		4
.L_4249:
        /*5500*/ 	.word	index@(_Z20SoftmaxBlockSMemImplI22BroadcastScaleMaskLoadIffbLm4EiE11DirectStoreIffEfLi2ELi256EL9Algorithm0EEvT_T0_ll)
        /*5504*/ 	.word	0x00000000


	//----- nvinfo : EIATTR_REGCOUNT
	.align		4
.L_4250:
        /*5508*/ 	.byte	0x04, 0x2f
        /*550a*/ 	.short	(.L_4252 - .L_4251)
	.align		4
.L_4251:
        /*550c*/ 	.word	index@(_Z20SoftmaxBlockSMemImplI22BroadcastScaleMaskLoadIffbLm4EiE11DirectStoreIffEfLi1ELi128EL9Algorithm0EEvT_T0_ll)
        /*5510*/ 	.word	0x0000001f


	//----- nvinfo : EIATTR_FRAME_SIZE
	.align		4
.L_4252:
        /*5514*/ 	.byte	0x04, 0x11
        /*5516*/ 	.short	(.L_4254 - .L_4253)
	.align		4
.L_4253:
        /*5518*/ 	.word	index@($__internal_5_$__cuda_sm3x_div_rn_noftz_f32_slowpath)
        /*551c*/ 	.word	0x00000000


	//----- nvinfo : EIATTR_FRAME_SIZE
	.align		4
.L_4254:
        /*5520*/ 	.byte	0x04, 0x11
        /*5522*/ 	.short	(.L_4256 - .L_4255)
	.align		4
.L_4255:
        /*5524*/ 	.word	index@(_Z20SoftmaxBlockSMemImplI22BroadcastScaleMaskLoadIffbLm4EiE11DirectStoreIffEfLi1ELi128EL9Algorithm0EEvT_T0_ll)
        /*5528*/ 	.word	0x00000000


	//----- nvinfo : EIATTR_REGCOUNT
	.align		4
.L_4256:
        /*552c*/ 	.byte	0x04, 0x2f
        /*552e*/ 	.short	(.L_4258 - .L_4257)
	.align		4
.L_4257:
        /*5530*/ 	.word	index@(_Z20SoftmaxBlockSMemImplI22BroadcastScaleMaskLoadIffbLm4EiE11DirectStoreIffEfLi1ELi1024EL9Algorithm0EEvT_T0_ll)
        /*5534*/ 	.word	0x00000020


	//----- nvinfo : EIATTR_FRAME_SIZE
	.align		4
.L_4258:
        /*5538*/ 	.byte	0x04, 0x11
        /*553a*/ 	.short	(.L_4260 - .L_4259)
	.align		4
.L_4259:
        /*553c*/ 	.word	index@($__internal_4_$__cuda_sm3x_div_rn_noftz_f32_slowpath)
        /*5540*/ 	.word	0x00000000


	//----- nvinfo : EIATTR_FRAME_SIZE
	.align		4
.L_4260:
        /*5544*/ 	.byte	0x04, 0x11
        /*5546*/ 	.short	(.L_4262 - .L_4261)
	.align		4
.L_4261:
        /*5548*/ 	.word	index@(_Z20SoftmaxBlockSMemImplI22BroadcastScaleMaskLoadIffbLm4EiE11DirectStoreIffEfLi1ELi1024EL9Algorithm0EEvT_T0_ll)
        /*554c*/ 	.word	0x00000000


	//----- nvinfo : EIATTR_REGCOUNT
	.align		4
.L_4262:
        /*5550*/ 	.byte	0x04, 0x2f
        /*5552*/ 	.short	(.L_4264 - .L_4263)
	.align		4
.L_4263:
        /*5554*/ 	.word	index@(_Z20SoftmaxBlockSMemImplI22BroadcastScaleMaskLoadIffbLm4EiE11DirectStoreIffEfLi1ELi512EL9Algorithm0EEvT_T0_ll)
        /*5558*/ 	.word	0x0000001f


	//----- nvinfo : EIATTR_FRAME_SIZE
	.align		4
.L_4264:
        /*555c*/ 	.byte	0x04, 0x11
        /*555e*/ 	.short	(.L_4266 - .L_4265)
	.align		4
.L_4265:
        /*5560*/ 	.word	index@($__internal_3_$__cuda_sm3x_div_rn_noftz_f32_slowpath)
        /*5564*/ 	.word	0x00000000


	//----- nvinfo : EIATTR_FRAME_SIZE
	.align		4
.L_4266:
        /*5568*/ 	.byte	0x04, 0x11
        /*556a*/ 	.short	(.L_4268 - .L_4267)
	.align		4
.L_4267:
        /*556c*/ 	.word	index@(_Z20SoftmaxBlockSMemImplI22BroadcastScaleMaskLoadIffbLm4EiE11DirectStoreIffEfLi1ELi512EL9Algorithm0EEvT_T0_ll)
        /*5570*/ 	.word	0x00000000


	//----- nvinfo : EIATTR_REGCOUNT
	.align		4
.L_4268:
        /*5574*/ 	.byte	0x04, 0x2f
        /*5576*/ 	.short	(.L_4270 - .L_4269)
	.align		4
.L_4269:
        /*5578*/ 	.word	index@(_Z20SoftmaxBlockSMemImplI22BroadcastScaleMaskLoadIffbLm4EiE11DirectStoreIffEfLi1ELi256EL9Algorithm0EEvT_T0_ll)
        /*557c*/ 	.word	0x0000001f


	//----- nvinfo : EIATTR_FRAME_SIZE
	.align		4
.L_4270:
        /*5580*/ 	.byte	0x04, 0x11
        /*5582*/ 	.short	(.L_4272 - .L_4271)
	.align		4
.L_4271:
        /*5584*/ 	.word	index@($__internal_2_$__cuda_sm3x_div_rn_noftz_f32_slowpath)
        /*5588*/ 	.word	0x00000000


	//----- nvinfo : EIATTR_FRAME_SIZE
	.align		4
.L_4272:
        /*558c*/ 	.byte	0x04, 0x11
        /*558e*/ 	.short	(.L_4274 - .L_4273)
	.align		4
.L_4273:
        /*5590*/ 	.word	index@(_Z20SoftmaxBlockSMemImplI22BroadcastScaleMaskLoadIffbLm4EiE11DirectStoreIffEfLi1ELi256EL9Algorithm0EEvT_T0_ll)
        /*5594*/ 	.word	0x00000000


	//----- nvinfo : EIATTR_REGCOUNT
	.align		4
.L_4274:
        /*5598*/ 	.byte	0x04, 0x2f
        /*559a*/ 	.short	(.L_4276 - .L_4275)
	.align		4
.L_4275:
        /*559c*/ 	.word	index@(_Z24SoftmaxBlockUncachedImplI22BroadcastScaleMaskLoadIffbLm4EiE11DirectStoreIffEfLi2ELi1024EL9Algorithm0EEvT_T0_ll)
        /*55a0*/ 	.word	0x00000024


	//----- nvinfo : EIATTR_FRAME_SIZE
	.align		4
.L_4276:
        /*55a4*/ 	.byte	0x04, 0x11
        /*55a6*/ 	.short	(.L_4278 - .L_4277)
	.align		4
.L_4277:
        /*55a8*/ 	.word	index@($__internal_1_$__cuda_sm3x_div_rn_noftz_f32_slowpath)
        /*55ac*/ 	.word	0x00000000


	//----- nvinfo : EIATTR_FRAME_SIZE
	.align		4
.L_4278:
        /*55b0*/ 	.byte	0x04, 0x11
        /*55b2*/ 	.short	(.L_4280 - .L_4279)
	.align		4
.L_4279:
        /*55b4*/ 	.word	index@(_Z24SoftmaxBlockUncachedImplI22BroadcastScaleMaskLoadIffbLm4EiE11DirectStoreIffEfLi2ELi1024EL9Algorithm0EEvT_T0_ll)
        /*55b8*/ 	.word	0x00000000


	//----- nvinfo : EIATTR_REGCOUNT
	.align		4
.L_4280:
        /*55bc*/ 	.byte	0x04, 0x2f
        /*55be*/ 	.short	(.L_4282 - .L_4281)
	.align		4
.L_4281:
        /*55c0*/ 	.word	index@(_Z24SoftmaxBlockUncachedImplI22BroadcastScaleMaskLoadIffbLm4EiE11DirectStoreIffEfLi1ELi1024EL9Algorithm0EEvT_T0_ll)
        /*55c4*/ 	.word	0x00000020


	//----- nvinfo : EIATTR_FRAME_SIZE
	.align		4
.L_4282:
        /*55c8*/ 	.byte	0x04, 0x11
        /*55ca*/ 	.short	(.L_4284 - .L_4283)
	.align		4
.L_4283:
        /*55cc*/ 	.word	index@($__internal_0_$__cuda_sm3x_div_rn_noftz_f32_slowpath)
        /*55d0*/ 	.word	0x00000000


	//----- nvinfo : EIATTR_FRAME_SIZE
	.align		4
.L_4284:
        /*55d4*/ 	.byte	0x04, 0x11
        /*55d6*/ 	.short	(.L_4286 - .L_4285)
	.align		4
.L_4285:
        /*55d8*/ 	.word	index@(_Z24SoftmaxBlockUncachedImplI22BroadcastScaleMaskLoadIffbLm4EiE11DirectStoreIffEfLi1ELi1024EL9Algorithm0EEvT_T0_ll)
        /*55dc*/ 	.word	0x00000000


	//----- nvinfo : EIATTR_REGCOUNT
	.align		4
.L_4286:
        /*55e0*/ 	.byte	0x04, 0x2f
        /*55e2*/ 	.short	(.L_4288 - .L_4287)
	.align		4
.L_4287:
        /*55e4*/ 	.word	index@(_ZN3cub18CUB_300001_SM_10006detail11EmptyKernelIvEEvv)
        /*55e8*/ 	.word	0x00000004


	//----- nvinfo : EIATTR_FRAME_SIZE
	.align		4
.L_4288:
        /*55ec*/ 	.byte	0x04, 0x11
        /*55ee*/ 	.short	(.L_4290 - .L_4289)
	.align		4
.L_4289:
        /*55f0*/ 	.word	index@(_ZN3cub18CUB_300001_SM_10006detail11EmptyKernelIvEEvv)
        /*55f4*/ 	.word	0x00000000


	//----- nvinfo : EIATTR_MIN_STACK_SIZE
	.align		4
.L_4290:
        /*55f8*/ 	.byte	0x04, 0x12
        /*55fa*/ 	.short	(.L_4292 - .L_4291)
	.align		4
.L_4291:
        /*55fc*/ 	.word	index@(_ZN3cub18CUB_300001_SM_10006detail11EmptyKernelIvEEvv)
        /*5600*/ 	.word	0x00000000


	//----- nvinfo : EIATTR_MIN_STACK_SIZE
	.align		4
.L_4292:
        /*5604*/ 	.byte	0x04, 0x12
        /*5606*/ 	.short	(.L_4294 - .L_4293)
	.align		4
.L_4293:
        /*5608*/ 	.word	index@(_Z24SoftmaxBlockUncachedImplI22BroadcastScaleMaskLoadIffbLm4EiE11DirectStoreIffEfLi1ELi1024EL9Algorithm0EEvT_T0_ll)
        /*560c*/ 	.word	0x00000000


	//----- nvinfo : EIATTR_MIN_STACK_SIZE
	.align		4
.L_4294:
        /*5610*/ 	.byte	0x04, 0x12
        /*5612*/ 	.short	(.L_4296 - .L_4295)
	.align		4
.L_4295:
        /*5614*/ 	.word	index@(_Z24SoftmaxBlockUncachedImplI22BroadcastScaleMaskLoadIffbLm4EiE11DirectStoreIffEfLi2ELi1024EL9Algorithm0EEvT_T0_ll)
        /*5618*/ 	.word	0x00000000


	//----- nvinfo : EIATTR_MIN_STACK_SIZE
	.align		4
.L_4296:
        /*561c*/ 	.byte	0x04, 0x12
        /*561e*/ 	.short	(.L_4298 - .L_4297)
	.align		4
.L_4297:
        /*5620*/ 	.word	index@(_Z20SoftmaxBlockSMemImplI22BroadcastScaleMaskLoadIffbLm4EiE11DirectStoreIffEfLi1ELi256EL9Algorithm0EEvT_T0_ll)
        /*5624*/ 	.word	0x00000000


	//----- nvinfo : EIATTR_MIN_STACK_SIZE
	.align		4
.L_4298:
        /*5628*/ 	.byte	0x04, 0x12
        /*562a*/ 	.short	(.L_4300 - .L_4299)
	.align		4
.L_4299:
        /*562c*/ 	.word	index@(_Z20SoftmaxBlockSMemImplI22BroadcastScaleMaskLoadIffbLm4EiE11DirectStoreIffEfLi1ELi512EL9Algorithm0EEvT_T0_ll)
        /*5630*/ 	.word	0x00000000


	//----- nvinfo : EIATTR_MIN_STACK_SIZE
	.align		4
.L_4300:
        /*5634*/ 	.byte	0x04, 0x12
        /*5636*/ 	.short	(.L_4302 - .L_4301)
	.align		4
.L_4301:
        /*5638*/ 	.word	index@(_Z20SoftmaxBlockSMemImplI22BroadcastScaleMaskLoadIffbLm4EiE11DirectStoreIffEfLi1ELi1024EL9Algorithm0EEvT_T0_ll)
        /*563c*/ 	.word	0x00000000


	//----- nvinfo : EIATTR_MIN_STACK_SIZE
	.align		4
.L_4302:
        /*5640*/ 	.byte	0x04, 0x12
        /*5642*/ 	.short	(.L_4304 - .L_4303)
	.align		4
.L_4303:
        /*5644*/ 	.word	index@(_Z20SoftmaxBlockSMemImplI22BroadcastScaleMaskLoadIffbLm4EiE11DirectStoreIffEfLi1ELi128EL9Algorithm0EEvT_T0_ll)
        /*5648*/ 	.word	0x00000000


	//----- nvinfo : EIATTR_MIN_STACK_SIZE
	.align		4
.L_4304:
        /*564c*/ 	.byte	0x04, 0x12
        /*564e*/ 	.short	(.L_4306 - .L_4305)
	.align		4
.L_4305:
        /*5650*/ 	.word	index@(_Z20SoftmaxBlockSMemImplI22BroadcastScaleMaskLoadIffbLm4EiE11DirectStoreIffEfLi2ELi256EL9Algorithm0EEvT_T0_ll)
        /*5654*/ 	.word	0x00000000


	//----- nvinfo : EIATTR_MIN_STACK_SIZE
	.align		4
.L_4306:
        /*5658*/ 	.byte	0x04, 0x12
        /*565a*/ 	.short	(.L_4308 - .L_4307)
	.align		4
.L_4307:
        /*565c*/ 	.word	index@(_Z20SoftmaxBlockSMemImplI22BroadcastScaleMaskLoadIffbLm4EiE11DirectStoreIffEfLi2ELi512EL9Algorithm0EEvT_T0_ll)
        /*5660*/ 	.word	0x00000000


	//----- nvinfo : EIATTR_MIN_STACK_SIZE
	.align		4
.L_4308:
        /*5664*/ 	.byte	0x04, 0x12
        /*5666*/ 	.short	(.L_4310 - .L_4309)
	.align		4
.L_4309:
        /*5668*/ 	.word	index@(_Z20SoftmaxBlockSMemImplI22BroadcastScaleMaskLoadIffbLm4EiE11DirectStoreIffEfLi2ELi1024EL9Algorithm0EEvT_T0_ll)
        /*566c*/ 	.word	0x00000000


	//----- nvinfo : EIATTR_MIN_STACK_SIZE
	.align		4
.L_4310:
        /*5670*/ 	.byte	0x04, 0x12
        /*5672*/ 	.short	(.L_4312 - .L_4311)
	.align		4
.L_4311:
        /*5674*/ 	.word	index@(_Z20SoftmaxBlockSMemImplI22BroadcastScaleMaskLoadIffbLm4EiE11DirectStoreIffEfLi2ELi128EL9Algorithm0EEvT_T0_ll)
        /*5678*/ 	.word	0x00000000


	//----- nvinfo : EIATTR_MIN_STACK_SIZE
	.align		4
.L_4312:
        /*567c*/ 	.byte	0x04, 0x12
        /*567e*/ 	.short	(.L_4314 - .L_4313)
	.align		4
.L_4313:
        /*5680*/ 	.word	index@(_Z15SoftmaxWarpImplI22BroadcastScaleMaskLoadIffbLm4EiE11DirectStoreIffEfLi1ELi32ELi32ELi1ELb1EL9Algorithm0EEvT_T0_ll)
        /*5684*/ 	.word	0x00000000


	//----- nvinfo : EIATTR_MIN_STACK_SIZE
	.align		4
.L_4314:
        /*5688*/ 	.byte	0x04, 0x12
        /*568a*/ 	.short	(.L_4316 - .L_4315)
	.align		4
.L_4315:
        /*568c*/ 	.word	index@(_Z15SoftmaxWarpImplI22BroadcastScaleMaskLoadIffbLm4EiE11DirectStoreIffEfLi1ELi32ELi32ELi1ELb0EL9Algorithm0EEvT_T0_ll)
        /*5690*/ 	.word	0x00000000


	//----- nvinfo : EIATTR_MIN_STACK_SIZE
	.align		4
.L_4316:
        /*5694*/ 	.byte	0x04, 0x12
        /*5696*/ 	.short	(.L_4318 - .L_4317)
	.align		4
.L_4317:
        /*5698*/ 	.word	index@(_Z15SoftmaxWarpImplI22BroadcastScaleMaskLoadIffbLm4EiE11DirectStoreIffEfLi1ELi31ELi32ELi1ELb1EL9Algorithm0EEvT_T0_ll)
        /*569c*/ 	.word	0x00000000


	//----- nvinfo : EIATTR_MIN_STACK_SIZE
	.align		4
.L_4318:
        /*56a0*/ 	.byte	0x04, 0x12
        /*56a2*/ 	.short	(.L_4320 - .L_4319)
	.align		4
.L_4319:
        /*56a4*/ 	.word	index@(_Z15SoftmaxWarpImplI22BroadcastScaleMaskLoadIffbLm4EiE11DirectStoreIffEfLi1ELi31ELi32ELi1ELb0EL9Algorithm0EEvT_T0_ll)
        /*56a8*/ 	.word	0x00000000


	//----- nvinfo : EIATTR_MIN_STACK_SIZE
	.align		4
.L_4320:
        /*56ac*/ 	.byte	0x04, 0x12
        /*56ae*/ 	.short	(.L_4322 - .L_4321)
	.align		4
.L_4321:
        /*56b0*/ 	.word	index@(_Z15SoftmaxWarpImplI22BroadcastScaleMaskLoadIffbLm4EiE11DirectStoreIffEfLi1ELi30ELi32ELi1ELb1EL9Algorithm0EEvT_T0_ll)
        /*56b4*/ 	.word	0x00000000


	//----- nvinfo : EIATTR_MIN_STACK_SIZE
	.align		4
.L_4322:
        /*56b8*/ 	.byte	0x04, 0x12
        /*56ba*/ 	.short	(.L_4324 - .L_4323)
	.align		4
.L_4323:
        /*56bc*/ 	.word	index@(_Z15SoftmaxWarpImplI22BroadcastScaleMaskLoadIffbLm4EiE11DirectStoreIffEfLi1ELi30ELi32ELi1ELb0EL9Algorithm0EEvT_T0_ll)
        /*56c0*/ 	.word	0x00000000


	//----- nvinfo : EIATTR_MIN_STACK_SIZE
	.align		4
.L_4324:
        /*56c4*/ 	.byte	0x04, 0x12
        /*56c6*/ 	.short	(.L_4326 - .L_4325)
	.align		4
.L_4325:
        /*56c8*/ 	.word	index@(_Z15SoftmaxWarpImplI22BroadcastScaleMaskLoadIffbLm4EiE11DirectStoreIffEfLi1ELi29ELi32ELi1ELb1EL9Algorithm0EEvT_T0_ll)
        /*56cc*/ 	.word	0x00000000


	//----- nvinfo : EIATTR_MIN_STACK_SIZE
	.align		4
.L_4326:
        /*56d0*/ 	.byte	0x04, 0x12
        /*56d2*/ 	.short	(.L_4328 - .L_4327)
	.align		4
.L_4327:
        /*56d4*/ 	.word	index@(_Z15SoftmaxWarpImplI22BroadcastScaleMaskLoadIffbLm4EiE11DirectStoreIffEfLi1ELi29ELi32ELi1ELb0EL9Algorithm0EEvT_T0_ll)
        /*56d8*/ 	.word	0x00000000


	//----- nvinfo : EIATTR_MIN_STACK_SIZE
	.align		4
.L_4328:
        /*56dc*/ 	.byte	0x04, 0x12
        /*56de*/ 	.short	(.L_4330 - .L_4329)
	.align		4
.L_4329:
        /*56e0*/ 	.word	index@(_Z15SoftmaxWarpImplI22BroadcastScaleMaskLoadIffbLm4EiE11DirectStoreIffEfLi1ELi28ELi32ELi1ELb1EL9Algorithm0EEvT_T0_ll)
        /*56e4*/ 	.word	0x00000000


	//----- nvinfo : EIATTR_MIN_STACK_SIZE
	.align		4
.L_4330:
        /*56e8*/ 	.byte	0x04, 0x12
        /*56ea*/ 	.short	(.L_4332 - .L_4331)
	.align		4
.L_4331:
        /*56ec*/ 	.word	index@(_Z15SoftmaxWarpImplI22BroadcastScaleMaskLoadIffbLm4EiE11DirectStoreIffEfLi1ELi28ELi32ELi1ELb0EL9Algorithm0EEvT_T0_ll)
        /*56f0*/ 	.word	0x00000000


	//----- nvinfo : EIATTR_MIN_STACK_SIZE
	.align		4
.L_4332:
        /*56f4*/ 	.byte	0x04, 0x12
        /*56f6*/ 	.short	(.L_4334 - .L_4333)
	.align		4
.L_4333:
        /*56f8*/ 	.word	index@(_Z15SoftmaxWarpImplI22BroadcastScaleMaskLoadIffbLm4EiE11DirectStoreIffEfLi1ELi27ELi32ELi1ELb1EL9Algorithm0EEvT_T0_ll)
        /*56fc*/ 	.word	0x00000000


	//----- nvinfo : EIATTR_MIN_STACK_SIZE
	.align		4
.L_4334:
        /*5700*/ 	.byte	0x04, 0x12
        /*5702*/ 	.short	(.L_4336 - .L_4335)
	.align		4
.L_4335:
        /*5704*/ 	.word	index@(_Z15SoftmaxWarpImplI22BroadcastScaleMaskLoadIffbLm4EiE11DirectStoreIffEfLi1ELi27ELi32ELi1ELb0EL9Algorithm0EEvT_T0_ll)
        /*5708*/ 	.word	0x00000000


	//----- nvinfo : EIATTR_MIN_STACK_SIZE
	.align		4
.L_4336:
        /*570c*/ 	.byte	0x04, 0x12
        /*570e*/ 	.short	(.L_4338 - .L_4337)
	.align		4
.L_4337:
        /*5710*/ 	.word	index@(_Z15SoftmaxWarpImplI22BroadcastScaleMaskLoadIffbLm4EiE11DirectStoreIffEfLi1ELi26ELi32ELi1ELb1EL9Algorithm0EEvT_T0_ll)
        /*5714*/ 	.word	0x00000000


	//----- nvinfo : EIATTR_MIN_STACK_SIZE
	.align		4
.L_4338:
        /*5718*/ 	.byte	0x04, 0x12
        /*571a*/ 	.short	(.L_4340 - .L_4339)
	.align		4
.L_4339:
        /*571c*/ 	.word	index@(_Z15SoftmaxWarpImplI22BroadcastScaleMaskLoadIffbLm4EiE11DirectStoreIffEfLi1ELi26ELi32ELi1ELb0EL9Algorithm0EEvT_T0_ll)
        /*5720*/ 	.word	0x00000000


	//----- nvinfo : EIATTR_MIN_STACK_SIZE
	.align		4
.L_4340:
        /*5724*/ 	.byte	0x04, 0x12
        /*5726*/ 	.short	(.L_4342 - .L_4341)
	.align		4
.L_4341:
        /*5728*/ 	.word	index@(_Z15SoftmaxWarpImplI22BroadcastScaleMaskLoadIffbLm4EiE11DirectStoreIffEfLi1ELi25ELi32ELi1ELb1EL9Algorithm0EEvT_T0_ll)
        /*572c*/ 	.word	0x00000000


	//----- nvinfo : EIATTR_MIN_STACK_SIZE
	.align		4
.L_4342:
        /*5730*/ 	.byte	0x04, 0x12
        /*5732*/ 	.short	(.L_4344 - .L_4343)
	.align		4
.L_4343:
        /*5734*/ 	.word	index@(_Z15SoftmaxWarpImplI22BroadcastScaleMaskLoadIffbLm4EiE11DirectStoreIffEfLi1ELi25ELi32ELi1ELb0EL9Algorithm0EEvT_T0_ll)
        /*5738*/ 	.word	0x00000000


	//----- nvinfo : EIATTR_MIN_STACK_SIZE
	.align		4
.L_4344:
        /*573c*/ 	.byte	0x04, 0x12
        /*573e*/ 	.short	(.L_4346 - .L_4345)
	.align		4
.L_4345:
        /*5740*/ 	.word	index@(_Z15SoftmaxWarpImplI22BroadcastScaleMaskLoadIffbLm4EiE11DirectStoreIffEfLi1ELi24ELi32ELi1ELb1EL9Algorithm0EEvT_T0_ll)
        /*5744*/ 	.word	0x00000000


	//----- nvinfo : EIATTR_MIN_STACK_SIZE
	.align		4
.L_4346:
        /*5748*/ 	.byte	0x04, 0x12
        /*574a*/ 	.short	(.L_4348 - .L_4347)
	.align		4
.L_4347:
        /*574c*/ 	.word	index@(_Z15SoftmaxWarpImplI22BroadcastScaleMaskLoadIffbLm4EiE11DirectStoreIffEfLi1ELi24ELi32ELi1ELb0EL9Algorithm0EEvT_T0_ll)
        /*5750*/ 	.word	0x00000000


	//----- nvinfo : EIATTR_MIN_STACK_SIZE
	.align		4
.L_4348:
        /*5754*/ 	.byte	0x04, 0x12
        /*5756*/ 	.short	(.L_4350 - .L_4349)
	.align		4
.L_4349:
        /*5758*/ 	.word	index@(_Z15SoftmaxWarpImplI22BroadcastScaleMaskLoadIffbLm4EiE11DirectStoreIffEfLi1ELi23ELi32ELi1ELb1EL9Algorithm0EEvT_T0_ll)
        /*575c*/ 	.word	0x00000000


	//----- nvinfo : EIATTR_MIN_STACK_SIZE
	.align		4
.L_4350:
        /*5760*/ 	.byte	0x04, 0x12
        /*5762*/ 	.short	(.L_4352 - .L_4351)
	.align		4
.L_4351:
        /*5764*/ 	.word	index@(_Z15SoftmaxWarpImplI22BroadcastScaleMaskLoadIffbLm4EiE11DirectStoreIffEfLi1ELi23ELi32ELi1ELb0EL9Algorithm0EEvT_T0_ll)
        /*5768*/ 	.word	0x00000000


	//----- nvinfo : EIATTR_MIN_STACK_SIZE
	.align		4
.L_4352:
        /*576c*/ 	.byte	0x04, 0x12
        /*576e*/ 	.short	(.L_4354 - .L_4353)
	.align		4
.L_4353:
        /*5770*/ 	.word	index@(_Z15SoftmaxWarpImplI22BroadcastScaleMaskLoadIffbLm4EiE11DirectStoreIffEfLi1ELi22ELi32ELi1ELb1EL9Algorithm0EEvT_T0_ll)
        /*5774*/ 	.word	0x00000000


	//----- nvinfo : EIATTR_MIN_STACK_SIZE
	.align		4
.L_4354:
        /*5778*/ 	.byte	0x04, 0x12
        /*577a*/ 	.short	(.L_4356 - .L_4355)
	.align		4
.L_4355:
        /*577c*/ 	.word	index@(_Z15SoftmaxWarpImplI22BroadcastScaleMaskLoadIffbLm4EiE11DirectStoreIffEfLi1ELi22ELi32ELi1ELb0EL9Algorithm0EEvT_T0_ll)
        /*5780*/ 	.word	0x00000000


	//----- nvinfo : EIATTR_MIN_STACK_SIZE
	.align		4
.L_4356:
        /*5784*/ 	.byte	0x04, 0x12
        /*5786*/ 	.short	(.L_4358 - .L_4357)
	.align		4
.L_4357:
        /*5788*/ 	.word	index@(_Z15SoftmaxWarpImplI22BroadcastScaleMaskLoadIffbLm4EiE11DirectStoreIffEfLi1ELi21ELi32ELi1ELb1EL9Algorithm0EEvT_T0_ll)
        /*578c*/ 	.word	0x00000000


	//----- nvinfo : EIATTR_MIN_STACK_SIZE
	.align		4
.L_4358:
        /*5790*/ 	.byte	0x04, 0x12
        /*5792*/ 	.short	(.L_4360 - .L_4359)
	.align		4
.L_4359:
        /*5794*/ 	.word	index@(_Z15SoftmaxWarpImplI22BroadcastScaleMaskLoadIffbLm4EiE11DirectStoreIffEfLi1ELi21ELi32ELi1ELb0EL9Algorithm0EEvT_T0_ll)
        /*5798*/ 	.word	0x00000000


	//----- nvinfo : EIATTR_MIN_STACK_SIZE
	.align		4
.L_4360:
        /*579c*/ 	.byte	0x04, 0x12
        /*579e*/ 	.short	(.L_4362 - .L_4361)
	.align		4
.L_4361:
        /*57a0*/ 	.word	index@(_Z15SoftmaxWarpImplI22BroadcastScaleMaskLoadIffbLm4EiE11DirectStoreIffEfLi1ELi20ELi32ELi1ELb1EL9Algorithm0EEvT_T0_ll)
        /*57a4*/ 	.word	0x00000000


	//----- nvinfo : EIATTR_MIN_STACK_SIZE
	.align		4
.L_4362:
        /*57a8*/ 	.byte	0x04, 0x12
        /*57aa*/ 	.short	(.L_4364 - .L_4363)
	.align		4
.L_4363:
        /*57ac*/ 	.word	index@(_Z15SoftmaxWarpImplI22BroadcastScaleMaskLoadIffbLm4EiE11DirectStoreIffEfLi1ELi20ELi32ELi1ELb0EL9Algorithm0EEvT_T0_ll)
        /*57b0*/ 	.word	0x00000000


	//----- nvinfo : EIATTR_MIN_STACK_SIZE
	.align		4
.L_4364:
        /*57b4*/ 	.byte	0x04, 0x12
        /*57b6*/ 	.short	(.L_4366 - .L_4365)
	.align		4
.L_4365:
        /*57b8*/ 	.word	index@(_Z15SoftmaxWarpImplI22BroadcastScaleMaskLoadIffbLm4EiE11DirectStoreIffEfLi1ELi19ELi32ELi1ELb1EL9Algorithm0EEvT_T0_ll)
        /*57bc*/ 	.word	0x00000000


	//----- nvinfo : EIATTR_MIN_STACK_SIZE
	.align		4
.L_4366:
        /*57c0*/ 	.byte	0x04, 0x12
        /*57c2*/ 	.short	(.L_4368 - .L_4367)
	.align		4
.L_4367:
        /*57c4*/ 	.word	index@(_Z15SoftmaxWarpImplI22BroadcastScaleMaskLoadIffbLm4EiE11DirectStoreIffEfLi1ELi19ELi32ELi1ELb0EL9Algorithm0EEvT_T0_ll)
        /*57c8*/ 	.word	0x00000000


	//----- nvinfo : EIATTR_MIN_STACK_SIZE
	.align		4
.L_4368:
        /*57cc*/ 	.byte	0x04, 0x12
        /*57ce*/ 	.short	(.L_4370 - .L_4369)
	.align		4
.L_4369:
        /*57d0*/ 	.word	index@(_Z15SoftmaxWarpImplI22BroadcastScaleMaskLoadIffbLm4EiE11DirectStoreIffEfLi1ELi18ELi32ELi1ELb1EL9Algorithm0EEvT_T0_ll)
        /*57d4*/ 	.word	0x00000000


	//----- nvinfo : EIATTR_MIN_STACK_SIZE
	.align		4
.L_4370:
        /*57d8*/ 	.byte	0x04, 0x12
        /*57da*/ 	.short	(.L_4372 - .L_4371)
	.align		4
.L_4371:
        /*57dc*/ 	.word	index@(_Z15SoftmaxWarpImplI22BroadcastScaleMaskLoadIffbLm4EiE11DirectStoreIffEfLi1ELi18ELi32ELi1ELb0EL9Algorithm0EEvT_T0_ll)
        /*57e0*/ 	.word	0x00000000


	//----- nvinfo : EIATTR_MIN_STACK_SIZE
	.align		4
.L_4372:
        /*57e4*/ 	.byte	0x04, 0x12
        /*57e6*/ 	.short	(.L_4374 - .L_4373)
	.align		4
.L_4373:
        /*57e8*/ 	.word	index@(_Z15SoftmaxWarpImplI22BroadcastScaleMaskLoadIffbLm4EiE11DirectStoreIffEfLi1ELi17ELi32ELi1ELb1EL9Algorithm0EEvT_T0_ll)
        /*57ec*/ 	.word	0x00000000


	//----- nvinfo : EIATTR_MIN_STACK_SIZE
	.align		4
.L_4374:
        /*57f0*/ 	.byte	0x04, 0x12
        /*57f2*/ 	.short	(.L_4376 - .L_4375)
	.align		4
.L_4375:
        /*57f4*/ 	.word	index@(_Z15SoftmaxWarpImplI22BroadcastScaleMaskLoadIffbLm4EiE11DirectStoreIffEfLi1ELi17ELi32ELi1ELb0EL9Algorithm0EEvT_T0_ll)
        /*57f8*/ 	.word	0x00000000


	//----- nvinfo : EIATTR_MIN_STACK_SIZE
	.align		4
.L_4376:
        /*57fc*/ 	.byte	0x04, 0x12
        /*57fe*/ 	.short	(.L_4378 - .L_4377)
	.align		4
.L_4377:
        /*5800*/ 	.word	index@(_Z15SoftmaxWarpImplI22BroadcastScaleMaskLoadIffbLm4EiE11DirectStoreIffEfLi1ELi16ELi32ELi1ELb1EL9Algorithm0EEvT_T0_ll)
        /*5804*/ 	.word	0x00000000


	//----- nvinfo : EIATTR_MIN_STACK_SIZE
	.align		4
.L_4378:
        /*5808*/ 	.byte	0x04, 0x12
        /*580a*/ 	.short	(.L_4380 - .L_4379)
	.align		4
.L_4379:
        /*580c*/ 	.word	index@(_Z15SoftmaxWarpImplI22BroadcastScaleMaskLoadIffbLm4EiE11DirectStoreIffEfLi1ELi16ELi32ELi1ELb0EL9Algorithm0EEvT_T0_ll)
        /*5810*/ 	.word	0x00000000


	//----- nvinfo : EIATTR_MIN_STACK_SIZE
	.align		4
.L_4380:
        /*5814*/ 	.byte	0x04, 0x12
        /*5816*/ 	.short	(.L_4382 - .L_4381)
	.align		4
.L_4381:
        /*5818*/ 	.word	index@(_Z15SoftmaxWarpImplI22BroadcastScaleMaskLoadIffbLm4EiE11DirectStoreIffEfLi1ELi15ELi32ELi1ELb1EL9Algorithm0EEvT_T0_ll)
        /*581c*/ 	.word	0x00000000


	//----- nvinfo : EIATTR_MIN_STACK_SIZE
	.align		4
.L_4382:
        /*5820*/ 	.byte	0x04, 0x12
        /*5822*/ 	.short	(.L_4384 - .L_4383)
	.align		4
.L_4383:
        /*5824*/ 	.word	index@(_Z15SoftmaxWarpImplI22BroadcastScaleMaskLoadIffbLm4EiE11DirectStoreIffEfLi1ELi15ELi32ELi1ELb0EL9Algorithm0EEvT_T0_ll)
        /*5828*/ 	.word	0x00000000


	//----- nvinfo : EIATTR_MIN_STACK_SIZE
	.align		4
.L_4384:
        /*582c*/ 	.byte	0x04, 0x12
        /*582e*/ 	.short	(.L_4386 - .L_4385)
	.align		4
.L_4385:
        /*5830*/ 	.word	index@(_Z15SoftmaxWarpImplI22BroadcastScaleMaskLoadIffbLm4EiE11DirectStoreIffEfLi1ELi14ELi32ELi1ELb1EL9Algorithm0EEvT_T0_ll)
        /*5834*/ 	.word	0x00000000


	//----- nvinfo : EIATTR_MIN_STACK_SIZE
	.align		4
.L_4386:
        /*5838*/ 	.byte	0x04, 0x12
        /*583a*/ 	.short	(.L_4388 - .L_4387)
	.align		4
.L_4387:
        /*583c*/ 	.word	index@(_Z15SoftmaxWarpImplI22BroadcastScaleMaskLoadIffbLm4EiE11DirectStoreIffEfLi1ELi14ELi32ELi1ELb0EL9Algorithm0EEvT_T0_ll)
        /*5840*/ 	.word	0x00000000


	//----- nvinfo : EIATTR_MIN_STACK_SIZE
	.align		4
.L_4388:
        /*5844*/ 	.byte	0x04, 0x12
        /*5846*/ 	.short	(.L_4390 - .L_4389)
	.align		4
.L_4389:
        /*5848*/ 	.word	index@(_Z15SoftmaxWarpImplI22BroadcastScaleMaskLoadIffbLm4EiE11DirectStoreIffEfLi1ELi13ELi32ELi1ELb1EL9Algorithm0EEvT_T0_ll)
        /*584c*/ 	.word	0x00000000


	//----- nvinfo : EIATTR_MIN_STACK_SIZE
	.align		4
.L_4390:
        /*5850*/ 	.byte	0x04, 0x12
        /*5852*/ 	.short	(.L_4392 - .L_4391)
	.align		4
.L_4391:
        /*5854*/ 	.word	index@(_Z15SoftmaxWarpImplI22BroadcastScaleMaskLoadIffbLm4EiE11DirectStoreIffEfLi1ELi13ELi32ELi1ELb0EL9Algorithm0EEvT_T0_ll)
        /*5858*/ 	.word	0x00000000


	//----- nvinfo : EIATTR_MIN_STACK_SIZE
	.align		4
.L_4392:
        /*585c*/ 	.byte	0x04, 0x12
        /*585e*/ 	.short	(.L_4394 - .L_4393)
	.align		4
.L_4393:
        /*5860*/ 	.word	index@(_Z15SoftmaxWarpImplI22BroadcastScaleMaskLoadIffbLm4EiE11DirectStoreIffEfLi1ELi12ELi32ELi1ELb1EL9Algorithm0EEvT_T0_ll)
        /*5864*/ 	.word	0x00000000


	//----- nvinfo : EIATTR_MIN_STACK_SIZE
	.align		4
.L_4394:
        /*5868*/ 	.byte	0x04, 0x12
        /*586a*/ 	.short	(.L_4396 - .L_4395)
	.align		4
.L_4395:
        /*586c*/ 	.word	index@(_Z15SoftmaxWarpImplI22BroadcastScaleMaskLoadIffbLm4EiE11DirectStoreIffEfLi1ELi12ELi32ELi1ELb0EL9Algorithm0EEvT_T0_ll)
        /*5870*/ 	.word	0x00000000


	//----- nvinfo : EIATTR_MIN_STACK_SIZE
	.align		4
.L_4396:
        /*5874*/ 	.byte	0x04, 0x12
        /*5876*/ 	.short	(.L_4398 - .L_4397)
	.align		4
.L_4397:
        /*5878*/ 	.word	index@(_Z15SoftmaxWarpImplI22BroadcastScaleMaskLoadIffbLm4EiE11DirectStoreIffEfLi1ELi11ELi32ELi1ELb1EL9Algorithm0EEvT_T0_ll)
        /*587c*/ 	.word	0x00000000


	//----- nvinfo : EIATTR_MIN_STACK_SIZE
	.align		4
.L_4398:
        /*5880*/ 	.byte	0x04, 0x12
        /*5882*/ 	.short	(.L_4400 - .L_4399)
	.align		4
.L_4399:
        /*5884*/ 	.word	index@(_Z15SoftmaxWarpImplI22BroadcastScaleMaskLoadIffbLm4EiE11DirectStoreIffEfLi1ELi11ELi32ELi1ELb0EL9Algorithm0EEvT_T0_ll)
        /*5888*/ 	.word	0x00000000


	//----- nvinfo : EIATTR_MIN_STACK_SIZE
	.align		4
.L_4400:
        /*588c*/ 	.byte	0x04, 0x12
        /*588e*/ 	.short	(.L_4402 - .L_4401)
	.align		4
.L_4401:
        /*5890*/ 	.word	index@(_Z15SoftmaxWarpImplI22BroadcastScaleMaskLoadIffbLm4EiE11DirectStoreIffEfLi1ELi10ELi32ELi1ELb1EL9Algorithm0EEvT_T0_ll)
        /*5894*/ 	.word	0x00000000


	//----- nvinfo : EIATTR_MIN_STACK_SIZE
	.align		4
.L_4402:
        /*5898*/ 	.byte	0x04, 0x12
        /*589a*/ 	.short	(.L_4404 - .L_4403)
	.align		4
.L_4403:
        /*589c*/ 	.word	index@(_Z15SoftmaxWarpImplI22BroadcastScaleMaskLoadIffbLm4EiE11DirectStoreIffEfLi1ELi10ELi32ELi1ELb0EL9Algorithm0EEvT_T0_ll)
        /*58a0*/ 	.word	0x00000000


	//----- nvinfo : EIATTR_MIN_STACK_SIZE
	.align		4
.L_4404:
        /*58a4*/ 	.byte	0x04, 0x12
        /*58a6*/ 	.short	(.L_4406 - .L_4405)
	.align		4
.L_4405:
        /*58a8*/ 	.word	index@(_Z15SoftmaxWarpImplI22BroadcastScaleMaskLoadIffbLm4EiE11DirectStoreIffEfLi1ELi9ELi32ELi1ELb1EL9Algorithm0EEvT_T0_ll)
        /*58ac*/ 	.word	0x00000000


	//----- nvinfo : EIATTR_MIN_STACK_SIZE
	.align		4
.L_4406:
        /*58b0*/ 	.byte	0x04, 0x12
        /*58b2*/ 	.short	(.L_4408 - .L_4407)
	.align		4
.L_4407:
        /*58b4*/ 	.word	index@(_Z15SoftmaxWarpImplI22BroadcastScaleMaskLoadIffbLm4EiE11DirectStoreIffEfLi1ELi9ELi32ELi1ELb0EL9Algorithm0EEvT_T0_ll)
        /*58b8*/ 	.word	0x00000000


	//----- nvinfo : EIATTR_MIN_STACK_SIZE
	.align		4
.L_4408:
        /*58bc*/ 	.byte	0x04, 0x12
        /*58be*/ 	.short	(.L_4410 - .L_4409)
	.align		4
.L_4409:
        /*58c0*/ 	.word	index@(_Z15SoftmaxWarpImplI22BroadcastScaleMaskLoadIffbLm4EiE11DirectStoreIffEfLi1ELi8ELi32ELi1ELb1EL9Algorithm0EEvT_T0_ll)
        /*58c4*/ 	.word	0x00000000


	//----- nvinfo : EIATTR_MIN_STACK_SIZE
	.align		4
.L_4410:
        /*58c8*/ 	.byte	0x04, 0x12
        /*58ca*/ 	.short	(.L_4412 - .L_4411)
	.align		4
.L_4411:
        /*58cc*/ 	.word	index@(_Z15SoftmaxWarpImplI22BroadcastScaleMaskLoadIffbLm4EiE11DirectStoreIffEfLi1ELi8ELi32ELi1ELb0EL9Algorithm0EEvT_T0_ll)
        /*58d0*/ 	.word	0x00000000


	//----- nvinfo : EIATTR_MIN_STACK_SIZE
	.align		4
.L_4412:
        /*58d4*/ 	.byte	0x04, 0x12
        /*58d6*/ 	.short	(.L_4414 - .L_4413)
	.align		4
.L_4413:
        /*58d8*/ 	.word	index@(_Z15SoftmaxWarpImplI22BroadcastScaleMaskLoadIffbLm4EiE11DirectStoreIffEfLi1ELi7ELi32ELi1ELb1EL9Algorithm0EEvT_T0_ll)
        /*58dc*/ 	.word	0x00000000


	//----- nvinfo : EIATTR_MIN_STACK_SIZE
	.align		4
.L_4414:
        /*58e0*/ 	.byte	0x04, 0x12
        /*58e2*/ 	.short	(.L_4416 - .L_4415)
	.align		4
.L_4415:
        /*58e4*/ 	.word	index@(_Z15SoftmaxWarpImplI22BroadcastScaleMaskLoadIffbLm4EiE11DirectStoreIffEfLi1ELi7ELi32ELi1ELb0EL9Algorithm0EEvT_T0_ll)
        /*58e8*/ 	.word	0x00000000


	//----- nvinfo : EIATTR_MIN_STACK_SIZE
	.align		4
.L_4416:
        /*58ec*/ 	.byte	0x04, 0x12
        /*58ee*/ 	.short	(.L_4418 - .L_4417)
	.align		4
.L_4417:
        /*58f0*/ 	.word	index@(_Z15SoftmaxWarpImplI22BroadcastScaleMaskLoadIffbLm4EiE11DirectStoreIffEfLi1ELi6ELi32ELi1ELb1EL9Algorithm0EEvT_T0_ll)
        /*58f4*/ 	.word	0x00000000


	//----- nvinfo : EIATTR_MIN_STACK_SIZE
	.align		4
.L_4418:
        /*58f8*/ 	.byte	0x04, 0x12
        /*58fa*/ 	.short	(.L_4420 - .L_4419)
	.align		4
.L_4419:
        /*58fc*/ 	.word	index@(_Z15SoftmaxWarpImplI22BroadcastScaleMaskLoadIffbLm4EiE11DirectStoreIffEfLi1ELi6ELi32ELi1ELb0EL9Algorithm0EEvT_T0_ll)
        /*5900*/ 	.word	0x00000000


	//----- nvinfo : EIATTR_MIN_STACK_SIZE
	.align		4
.L_4420:
        /*5904*/ 	.byte	0x04, 0x12
        /*5906*/ 	.short	(.L_4422 - .L_4421)
	.align		4
.L_4421:
        /*5908*/ 	.word	index@(_Z15SoftmaxWarpImplI22BroadcastScaleMaskLoadIffbLm4EiE11DirectStoreIffEfLi1ELi5ELi32ELi1ELb1EL9Algorithm0EEvT_T0_ll)
        /*590c*/ 	.word	0x00000000


	//----- nvinfo : EIATTR_MIN_STACK_SIZE
	.align		4
.L_4422:
        /*5910*/ 	.byte	0x04, 0x12
        /*5912*/ 	.short	(.L_4424 - .L_4423)
	.align		4
.L_4423:
        /*5914*/ 	.word	index@(_Z15SoftmaxWarpImplI22BroadcastScaleMaskLoadIffbLm4EiE11DirectStoreIffEfLi1ELi5ELi32ELi1ELb0EL9Algorithm0EEvT_T0_ll)
        /*5918*/ 	.word	0x00000000


	//----- nvinfo : EIATTR_MIN_STACK_SIZE
	.align		4
.L_4424:
        /*591c*/ 	.byte	0x04, 0x12
        /*591e*/ 	.short	(.L_4426 - .L_4425)
	.align		4
.L_4425:
        /*5920*/ 	.word	index@(_Z15SoftmaxWarpImplI22BroadcastScaleMaskLoadIffbLm4EiE11DirectStoreIffEfLi1ELi4ELi32ELi1ELb1EL9Algorithm0EEvT_T0_ll)
        /*5924*/ 	.word	0x00000000


	//----- nvinfo : EIATTR_MIN_STACK_SIZE
	.align		4
.L_4426:
        /*5928*/ 	.byte	0x04, 0x12
        /*592a*/ 	.short	(.L_4428 - .L_4427)
	.align		4
.L_4427:
        /*592c*/ 	.word	index@(_Z15SoftmaxWarpImplI22BroadcastScaleMaskLoadIffbLm4EiE11DirectStoreIffEfLi1ELi4ELi32ELi1ELb0EL9Algorithm0EEvT_T0_ll)
        /*5930*/ 	.word	0x00000000


	//----- nvinfo : EIATTR_MIN_STACK_SIZE
	.align		4
.L_4428:
        /*5934*/ 	.byte	0x04, 0x12
        /*5936*/ 	.short	(.L_4430 - .L_4429)
	.align		4
.L_4429:
        /*5938*/ 	.word	index@(_Z15SoftmaxWarpImplI22BroadcastScaleMaskLoadIffbLm4EiE11DirectStoreIffEfLi1ELi3ELi32ELi1ELb1EL9Algorithm0EEvT_T0_ll)
        /*593c*/ 	.word	0x00000000


	//----- nvinfo : EIATTR_MIN_STACK_SIZE
	.align		4
.L_4430:
        /*5940*/ 	.byte	0x04, 0x12
        /*5942*/ 	.short	(.L_4432 - .L_4431)
	.align		4
.L_4431:
        /*5944*/ 	.word	index@(_Z15SoftmaxWarpImplI22BroadcastScaleMaskLoadIffbLm4EiE11DirectStoreIffEfLi1ELi3ELi32ELi1ELb0EL9Algorithm0EEvT_T0_ll)
        /*5948*/ 	.word	0x00000000


	//----- nvinfo : EIATTR_MIN_STACK_SIZE
	.align		4
.L_4432:
        /*594c*/ 	.byte	0x04, 0x12
        /*594e*/ 	.short	(.L_4434 - .L_4433)
	.align		4
.L_4433:
        /*5950*/ 	.word	index@(_Z15SoftmaxWarpImplI22BroadcastScaleMaskLoadIffbLm4EiE11DirectStoreIffEfLi1ELi2ELi32ELi1ELb1EL9Algorithm0EEvT_T0_ll)
        /*5954*/ 	.word	0x00000000


	//----- nvinfo : EIATTR_MIN_STACK_SIZE
	.align		4
.L_4434:
        /*5958*/ 	.byte	0x04, 0x12
        /*595a*/ 	.short	(.L_4436 - .L_4435)
	.align		4
.L_4435:
        /*595c*/ 	.word	index@(_Z15SoftmaxWarpImplI22BroadcastScaleMaskLoadIffbLm4EiE11DirectStoreIffEfLi1ELi2ELi32ELi1ELb0EL9Algorithm0EEvT_T0_ll)
        /*5960*/ 	.word	0x00000000


	//----- nvinfo : EIATTR_MIN_STACK_SIZE
	.align		4
.L_4436:
        /*5964*/ 	.byte	0x04, 0x12
        /*5966*/ 	.short	(.L_4438 - .L_4437)
	.align		4
.L_4437:
        /*5968*/ 	.word	index@(_Z15SoftmaxWarpImplI22BroadcastScaleMaskLoadIffbLm4EiE11DirectStoreIffEfLi1ELi1ELi32ELi1ELb1EL9Algorithm0EEvT_T0_ll)
        /*596c*/ 	.word	0x00000000


	//----- nvinfo : EIATTR_MIN_STACK_SIZE
	.align		4
.L_4438:
        /*5970*/ 	.byte	0x04, 0x12
        /*5972*/ 	.short	(.L_4440 - .L_4439)
	.align		4
.L_4439:
        /*5974*/ 	.word	index@(_Z15SoftmaxWarpImplI22BroadcastScaleMaskLoadIffbLm4EiE11DirectStoreIffEfLi1ELi1ELi32ELi1ELb0EL9Algorithm0EEvT_T0_ll)
        /*5978*/ 	.word	0x00000000


	//----- nvinfo : EIATTR_MIN_STACK_SIZE
	.align		4
.L_4440:
        /*597c*/ 	.byte	0x04, 0x12
        /*597e*/ 	.short	(.L_4442 - .L_4441)
	.align		4
.L_4441:
        /*5980*/ 	.word	index@(_Z15SoftmaxWarpImplI22BroadcastScaleMaskLoadIffbLm4EiE11DirectStoreIffEfLi1ELi1ELi32ELi2ELb1EL9Algorithm0EEvT_T0_ll)
        /*5984*/ 	.word	0x00000000


	//----- nvinfo : EIATTR_MIN_STACK_SIZE
	.align		4
.L_4442:
        /*5988*/ 	.byte	0x04, 0x12
        /*598a*/ 	.short	(.L_4444 - .L_4443)
	.align		4
.L_4443:
        /*598c*/ 	.word	index@(_Z15SoftmaxWarpImplI22BroadcastScaleMaskLoadIffbLm4EiE11DirectStoreIffEfLi1ELi1ELi32ELi2ELb0EL9Algorithm0EEvT_T0_ll)
        /*5990*/ 	.word	0x00000000


	//----- nvinfo : EIATTR_MIN_STACK_SIZE
	.align		4
.L_4444:
        /*5994*/ 	.byte	0x04, 0x12
        /*5996*/ 	.short	(.L_4446 - .L_4445)
	.align		4
.L_4445:
        /*5998*/ 	.word	index@(_Z15SoftmaxWarpImplI22BroadcastScaleMaskLoadIffbLm4EiE11DirectStoreIffEfLi1ELi1ELi16ELi1ELb1EL9Algorithm0EEvT_T0_ll)
        /*599c*/ 	.word	0x00000000


	//----- nvinfo : EIATTR_MIN_STACK_SIZE
	.align		4
.L_4446:
        /*59a0*/ 	.byte	0x04, 0x12
        /*59a2*/ 	.short	(.L_4448 - .L_4447)
	.align		4
.L_4447:
        /*59a4*/ 	.word	index@(_Z15SoftmaxWarpImplI22BroadcastScaleMaskLoadIffbLm4EiE11DirectStoreIffEfLi1ELi1ELi16ELi1ELb0EL9Algorithm0EEvT_T0_ll)
        /*59a8*/ 	.word	0x00000000


	//----- nvinfo : EIATTR_MIN_STACK_SIZE
	.align		4
.L_4448:
        /*59ac*/ 	.byte	0x04, 0x12
        /*59ae*/ 	.short	(.L_4450 - .L_4449)
	.align		4
.L_4449:
        /*59b0*/ 	.word	index@(_Z15SoftmaxWarpImplI22BroadcastScaleMaskLoadIffbLm4EiE11DirectStoreIffEfLi1ELi1ELi16ELi2ELb1EL9Algorithm0EEvT_T0_ll)
        /*59b4*/ 	.word	0x00000000


	//----- nvinfo : EIATTR_MIN_STACK_SIZE
	.align		4
.L_4450:
        /*59b8*/ 	.byte	0x04, 0x12
        /*59ba*/ 	.short	(.L_4452 - .L_4451)
	.align		4
.L_4451:
        /*59bc*/ 	.word	index@(_Z15SoftmaxWarpImplI22BroadcastScaleMaskLoadIffbLm4EiE11DirectStoreIffEfLi1ELi1ELi16ELi2ELb0EL9Algorithm0EEvT_T0_ll)
        /*59c0*/ 	.word	0x00000000


	//----- nvinfo : EIATTR_MIN_STACK_SIZE
	.align		4
.L_4452:
        /*59c4*/ 	.byte	0x04, 0x12
        /*59c6*/ 	.short	(.L_4454 - .L_4453)
	.align		4
.L_4453:
        /*59c8*/ 	.word	index@(_Z15SoftmaxWarpImplI22BroadcastScaleMaskLoadIffbLm4EiE11DirectStoreIffEfLi1ELi1ELi8ELi1ELb1EL9Algorithm0EEvT_T0_ll)
        /*59cc*/ 	.word	0x00000000


	//----- nvinfo : EIATTR_MIN_STACK_SIZE
	.align		4
.L_4454:
        /*59d0*/ 	.byte	0x04, 0x12
        /*59d2*/ 	.short	(.L_4456 - .L_4455)
	.align		4
.L_4455:
        /*59d4*/ 	.word	index@(_Z15SoftmaxWarpImplI22BroadcastScaleMaskLoadIffbLm4EiE11DirectStoreIffEfLi1ELi1ELi8ELi1ELb0EL9Algorithm0EEvT_T0_ll)
        /*59d8*/ 	.word	0x00000000


	//----- nvinfo : EIATTR_MIN_STACK_SIZE
	.align		4
.L_4456:
        /*59dc*/ 	.byte	0x04, 0x12
        /*59de*/ 	.short	(.L_4458 - .L_4457)
	.align		4
.L_4457:
        /*59e0*/ 	.word	index@(_Z15SoftmaxWarpImplI22BroadcastScaleMaskLoadIffbLm4EiE11DirectStoreIffEfLi1ELi1ELi8ELi2ELb1EL9Algorithm0EEvT_T0_ll)
        /*59e4*/ 	.word	0x00000000


	//----- nvinfo : EIATTR_MIN_STACK_SIZE
	.align		4
.L_4458:
        /*59e8*/ 	.byte	0x04, 0x12
        /*59ea*/ 	.short	(.L_4460 - .L_4459)
	.align		4
.L_4459:
        /*59ec*/ 	.word	index@(_Z15SoftmaxWarpImplI22BroadcastScaleMaskLoadIffbLm4EiE11DirectStoreIffEfLi1ELi1ELi8ELi2ELb0EL9Algorithm0EEvT_T0_ll)
        /*59f0*/ 	.word	0x00000000


	//----- nvinfo : EIATTR_MIN_STACK_SIZE
	.align		4
.L_4460:
        /*59f4*/ 	.byte	0x04, 0x12
        /*59f6*/ 	.short	(.L_4462 - .L_4461)
	.align		4
.L_4461:
        /*59f8*/ 	.word	index@(_Z15SoftmaxWarpImplI22BroadcastScaleMaskLoadIffbLm4EiE11DirectStoreIffEfLi1ELi1ELi4ELi1ELb1EL9Algorithm0EEvT_T0_ll)
        /*59fc*/ 	.word	0x00000000


	//----- nvinfo : EIATTR_MIN_STACK_SIZE
	.align		4
.L_4462:
        /*5a00*/ 	.byte	0x04, 0x12
        /*5a02*/ 	.short	(.L_4464 - .L_4463)
	.align		4
.L_4463:
        /*5a04*/ 	.word	index@(_Z15SoftmaxWarpImplI22BroadcastScaleMaskLoadIffbLm4EiE11DirectStoreIffEfLi1ELi1ELi4ELi1ELb0EL9Algorithm0EEvT_T0_ll)
        /*5a08*/ 	.word	0x00000000


	//----- nvinfo : EIATTR_MIN_STACK_SIZE
	.align		4
.L_4464:
        /*5a0c*/ 	.byte	0x04, 0x12
        /*5a0e*/ 	.short	(.L_4466 - .L_4465)
	.align		4
.L_4465:
        /*5a10*/ 	.word	index@(_Z15SoftmaxWarpImplI22BroadcastScaleMaskLoadIffbLm4EiE11DirectStoreIffEfLi1ELi1ELi4ELi2ELb1EL9Algorithm0EEvT_T0_ll)
        /*5a14*/ 	.word	0x00000000


	//----- nvinfo : EIATTR_MIN_STACK_SIZE
	.align		4
.L_4466:
        /*5a18*/ 	.byte	0x04, 0x12
        /*5a1a*/ 	.short	(.L_4468 - .L_4467)
	.align		4
.L_4467:
        /*5a1c*/ 	.word	index@(_Z15SoftmaxWarpImplI22BroadcastScaleMaskLoadIffbLm4EiE11DirectStoreIffEfLi1ELi1ELi4ELi2ELb0EL9Algorithm0EEvT_T0_ll)
        /*5a20*/ 	.word	0x00000000


	//----- nvinfo : EIATTR_MIN_STACK_SIZE
	.align		4
.L_4468:
        /*5a24*/ 	.byte	0x04, 0x12
        /*5a26*/ 	.short	(.L_4470 - .L_4469)
	.align		4
.L_4469:
        /*5a28*/ 	.word	index@(_Z15SoftmaxWarpImplI22BroadcastScaleMaskLoadIffbLm4EiE11DirectStoreIffEfLi1ELi1ELi2ELi1ELb1EL9Algorithm0EEvT_T0_ll)
        /*5a2c*/ 	.word	0x00000000


	//----- nvinfo : EIATTR_MIN_STACK_SIZE
	.align		4
.L_4470:
        /*5a30*/ 	.byte	0x04, 0x12
        /*5a32*/ 	.short	(.L_4472 - .L_4471)
	.align		4
.L_4471:
        /*5a34*/ 	.word	index@(_Z15SoftmaxWarpImplI22BroadcastScaleMaskLoadIffbLm4EiE11DirectStoreIffEfLi1ELi1ELi2ELi1ELb0EL9Algorithm0EEvT_T0_ll)
        /*5a38*/ 	.word	0x00000000


	//----- nvinfo : EIATTR_MIN_STACK_SIZE
	.align		4
.L_4472:
        /*5a3c*/ 	.byte	0x04, 0x12
        /*5a3e*/ 	.short	(.L_4474 - .L_4473)
	.align		4
.L_4473:
        /*5a40*/ 	.word	index@(_Z15SoftmaxWarpImplI22BroadcastScaleMaskLoadIffbLm4EiE11DirectStoreIffEfLi1ELi1ELi2ELi2ELb1EL9Algorithm0EEvT_T0_ll)
        /*5a44*/ 	.word	0x00000000


	//----- nvinfo : EIATTR_MIN_STACK_SIZE
	.align		4
.L_4474:
        /*5a48*/ 	.byte	0x04, 0x12
        /*5a4a*/ 	.short	(.L_4476 - .L_4475)
	.align		4
.L_4475:
        /*5a4c*/ 	.word	index@(_Z15SoftmaxWarpImplI22BroadcastScaleMaskLoadIffbLm4EiE11DirectStoreIffEfLi1ELi1ELi2ELi2ELb0EL9Algorithm0EEvT_T0_ll)
        /*5a50*/ 	.word	0x00000000


	//----- nvinfo : EIATTR_MIN_STACK_SIZE
	.align		4
.L_4476:
        /*5a54*/ 	.byte	0x04, 0x12
        /*5a56*/ 	.short	(.L_4478 - .L_4477)
	.align		4
.L_4477:
        /*5a58*/ 	.word	index@(_Z15SoftmaxWarpImplI22BroadcastScaleMaskLoadIffbLm4EiE11DirectStoreIffEfLi1ELi1ELi1ELi1ELb1EL9Algorithm0EEvT_T0_ll)
        /*5a5c*/ 	.word	0x00000000


	//----- nvinfo : EIATTR_MIN_STACK_SIZE
	.align		4
.L_4478:
        /*5a60*/ 	.byte	0x04, 0x12
        /*5a62*/ 	.short	(.L_4480 - .L_4479)
	.align		4
.L_4479:
        /*5a64*/ 	.word	index@(_Z15SoftmaxWarpImplI22BroadcastScaleMaskLoadIffbLm4EiE11DirectStoreIffEfLi1ELi1ELi1ELi1ELb0EL9Algorithm0EEvT_T0_ll)
        /*5a68*/ 	.word	0x00000000


	//----- nvinfo : EIATTR_MIN_STACK_SIZE
	.align		4
.L_4480:
        /*5a6c*/ 	.byte	0x04, 0x12
        /*5a6e*/ 	.short	(.L_4482 - .L_4481)
	.align		4
.L_4481:
        /*5a70*/ 	.word	index@(_Z15SoftmaxWarpImplI22BroadcastScaleMaskLoadIffbLm4EiE11DirectStoreIffEfLi1ELi1ELi1ELi2ELb1EL9Algorithm0EEvT_T0_ll)
        /*5a74*/ 	.word	0x00000000


	//----- nvinfo : EIATTR_MIN_STACK_SIZE
	.align		4
.L_4482:
        /*5a78*/ 	.byte	0x04, 0x12
        /*5a7a*/ 	.short	(.L_4484 - .L_4483)
	.align		4
.L_4483:
        /*5a7c*/ 	.word	index@(_Z15SoftmaxWarpImplI22BroadcastScaleMaskLoadIffbLm4EiE11DirectStoreIffEfLi1ELi1ELi1ELi2ELb0EL9Algorithm0EEvT_T0_ll)
        /*5a80*/ 	.word	0x00000000


	//----- nvinfo : EIATTR_MIN_STACK_SIZE
	.align		4
.L_4484:
        /*5a84*/ 	.byte	0x04, 0x12
        /*5a86*/ 	.short	(.L_4486 - .L_4485)
	.align		4
.L_4485:
        /*5a88*/ 	.word	index@(_Z15SoftmaxWarpImplI22BroadcastScaleMaskLoadIffbLm4EiE11DirectStoreIffEfLi2ELi32ELi32ELi1ELb1EL9Algorithm0EEvT_T0_ll)
        /*5a8c*/ 	.word	0x00000000


	//----- nvinfo : EIATTR_MIN_STACK_SIZE
	.align		4
.L_4486:
        /*5a90*/ 	.byte	0x04, 0x12
        /*5a92*/ 	.short	(.L_4488 - .L_4487)
	.align		4
.L_4487:
        /*5a94*/ 	.word	index@(_Z15SoftmaxWarpImplI22BroadcastScaleMaskLoadIffbLm4EiE11DirectStoreIffEfLi2ELi32ELi32ELi1ELb0EL9Algorithm0EEvT_T0_ll)
        /*5a98*/ 	.word	0x00000000


	//----- nvinfo : EIATTR_MIN_STACK_SIZE
	.align		4
.L_4488:
        /*5a9c*/ 	.byte	0x04, 0x12
        /*5a9e*/ 	.short	(.L_4490 - .L_4489)
	.align		4
.L_4489:
        /*5aa0*/ 	.word	index@(_Z15SoftmaxWarpImplI22BroadcastScaleMaskLoadIffbLm4EiE11DirectStoreIffEfLi2ELi30ELi32ELi1ELb1EL9Algorithm0EEvT_T0_ll)
        /*5aa4*/ 	.word	0x00000000


	//----- nvinfo : EIATTR_MIN_STACK_SIZE
	.align		4
.L_4490:
        /*5aa8*/ 	.byte	0x04, 0x12
        /*5aaa*/ 	.short	(.L_4492 - .L_4491)
	.align		4
.L_4491:
        /*5aac*/ 	.word	index@(_Z15SoftmaxWarpImplI22BroadcastScaleMaskLoadIffbLm4EiE11DirectStoreIffEfLi2ELi30ELi32ELi1ELb0EL9Algorithm0EEvT_T0_ll)
        /*5ab0*/ 	.word	0x00000000


	//----- nvinfo : EIATTR_MIN_STACK_SIZE
	.align		4
.L_4492:
        /*5ab4*/ 	.byte	0x04, 0x12
        /*5ab6*/ 	.short	(.L_4494 - .L_4493)
	.align		4
.L_4493:
        /*5ab8*/ 	.word	index@(_Z15SoftmaxWarpImplI22BroadcastScaleMaskLoadIffbLm4EiE11DirectStoreIffEfLi2ELi28ELi32ELi1ELb1EL9Algorithm0EEvT_T0_ll)
        /*5abc*/ 	.word	0x00000000


	//----- nvinfo : EIATTR_MIN_STACK_SIZE
	.align		4
.L_4494:
        /*5ac0*/ 	.byte	0x04, 0x12
        /*5ac2*/ 	.short	(.L_4496 - .L_4495)
	.align		4
.L_4495:
        /*5ac4*/ 	.word	index@(_Z15SoftmaxWarpImplI22BroadcastScaleMaskLoadIffbLm4EiE11DirectStoreIffEfLi2ELi28ELi32ELi1ELb0EL9Algorithm0EEvT_T0_ll)
        /*5ac8*/ 	.word	0x00000000


	//----- nvinfo : EIATTR_MIN_STACK_SIZE
	.align		4
.L_4496:
        /*5acc*/ 	.byte	0x04, 0x12
        /*5ace*/ 	.short	(.L_4498 - .L_4497)
	.align		4
.L_4497:
        /*5ad0*/ 	.word	index@(_Z15SoftmaxWarpImplI22BroadcastScaleMaskLoadIffbLm4EiE11DirectStoreIffEfLi2ELi26ELi32ELi1ELb1EL9Algorithm0EEvT_T0_ll)
        /*5ad4*/ 	.word	0x00000000


	//----- nvinfo : EIATTR_MIN_STACK_SIZE
	.align		4
.L_4498:
        /*5ad8*/ 	.byte	0x04, 0x12
        /*5ada*/ 	.short	(.L_4500 - .L_4499)
	.align		4
.L_4499:
        /*5adc*/ 	.word	index@(_Z15SoftmaxWarpImplI22BroadcastScaleMaskLoadIffbLm4EiE11DirectStoreIffEfLi2ELi26ELi32ELi1ELb0EL9Algorithm0EEvT_T0_ll)
        /*5ae0*/ 	.word	0x00000000


	//----- nvinfo : EIATTR_MIN_STACK_SIZE
	.align		4
.L_4500:
        /*5ae4*/ 	.byte	0x04, 0x12
        /*5ae6*/ 	.short	(.L_4502 - .L_4501)
	.align		4
.L_4501:
        /*5ae8*/ 	.word	index@(_Z15SoftmaxWarpImplI22BroadcastScaleMaskLoadIffbLm4EiE11DirectStoreIffEfLi2ELi24ELi32ELi1ELb1EL9Algorithm0EEvT_T0_ll)
        /*5aec*/ 	.word	0x00000000


	//----- nvinfo : EIATTR_MIN_STACK_SIZE
	.align		4
.L_4502:
        /*5af0*/ 	.byte	0x04, 0x12
        /*5af2*/ 	.short	(.L_4504 - .L_4503)
	.align		4
.L_4503:
        /*5af4*/ 	.word	index@(_Z15SoftmaxWarpImplI22BroadcastScaleMaskLoadIffbLm4EiE11DirectStoreIffEfLi2ELi24ELi32ELi1ELb0EL9Algorithm0EEvT_T0_ll)
        /*5af8*/ 	.word	0x00000000


	//----- nvinfo : EIATTR_MIN_STACK_SIZE
	.align		4
.L_4504:
        /*5afc*/ 	.byte	0x04, 0x12
        /*5afe*/ 	.short	(.L_4506 - .L_4505)
	.align		4
.L_4505:
        /*5b00*/ 	.word	index@(_Z15SoftmaxWarpImplI22BroadcastScaleMaskLoadIffbLm4EiE11DirectStoreIffEfLi2ELi22ELi32ELi1ELb1EL9Algorithm0EEvT_T0_ll)
        /*5b04*/ 	.word	0x00000000


	//----- nvinfo : EIATTR_MIN_STACK_SIZE
	.align		4
.L_4506:
        /*5b08*/ 	.byte	0x04, 0x12
        /*5b0a*/ 	.short	(.L_4508 - .L_4507)
	.align		4
.L_4507:
        /*5b0c*/ 	.word	index@(_Z15SoftmaxWarpImplI22BroadcastScaleMaskLoadIffbLm4EiE11DirectStoreIffEfLi2ELi22ELi32ELi1ELb0EL9Algorithm0EEvT_T0_ll)
        /*5b10*/ 	.word	0x00000000


	//----- nvinfo : EIATTR_MIN_STACK_SIZE
	.align		4
.L_4508:
        /*5b14*/ 	.byte	0x04, 0x12
        /*5b16*/ 	.short	(.L_4510 - .L_4509)
	.align		4
.L_4509:
        /*5b18*/ 	.word	index@(_Z15SoftmaxWarpImplI22BroadcastScaleMaskLoadIffbLm4EiE11DirectStoreIffEfLi2ELi20ELi32ELi1ELb1EL9Algorithm0EEvT_T0_ll)
        /*5b1c*/ 	.word	0x00000000


	//----- nvinfo : EIATTR_MIN_STACK_SIZE
	.align		4
.L_4510:
        /*5b20*/ 	.byte	0x04, 0x12
        /*5b22*/ 	.short	(.L_4512 - .L_4511)
	.align		4
.L_4511:
        /*5b24*/ 	.word	index@(_Z15SoftmaxWarpImplI22BroadcastScaleMaskLoadIffbLm4EiE11DirectStoreIffEfLi2ELi20ELi32ELi1ELb0EL9Algorithm0EEvT_T0_ll)
        /*5b28*/ 	.word	0x00000000


	//----- nvinfo : EIATTR_MIN_STACK_SIZE
	.align		4
.L_4512:
        /*5b2c*/ 	.byte	0x04, 0x12
        /*5b2e*/ 	.short	(.L_4514 - .L_4513)
	.align		4
.L_4513:
        /*5b30*/ 	.word	index@(_Z15SoftmaxWarpImplI22BroadcastScaleMaskLoadIffbLm4EiE11DirectStoreIffEfLi2ELi18ELi32ELi1ELb1EL9Algorithm0EEvT_T0_ll)
        /*5b34*/ 	.word	0x00000000


	//----- nvinfo : EIATTR_MIN_STACK_SIZE
	.align		4
.L_4514:
        /*5b38*/ 	.byte	0x04, 0x12
        /*5b3a*/ 	.short	(.L_4516 - .L_4515)
	.align		4
.L_4515:
        /*5b3c*/ 	.word	index@(_Z15SoftmaxWarpImplI22BroadcastScaleMaskLoadIffbLm4EiE11DirectStoreIffEfLi2ELi18ELi32ELi1ELb0EL9Algorithm0EEvT_T0_ll)
        /*5b40*/ 	.word	0x00000000


	//----- nvinfo : EIATTR_MIN_STACK_SIZE
	.align		4
.L_4516:
        /*5b44*/ 	.byte	0x04, 0x12
        /*5b46*/ 	.short	(.L_4518 - .L_4517)
	.align		4
.L_4517:
        /*5b48*/ 	.word	index@(_Z15SoftmaxWarpImplI22BroadcastScaleMaskLoadIffbLm4EiE11DirectStoreIffEfLi2ELi16ELi32ELi1ELb1EL9Algorithm0EEvT_T0_ll)
        /*5b4c*/ 	.word	0x00000000


	//----- nvinfo : EIATTR_MIN_STACK_SIZE
	.align		4
.L_4518:
        /*5b50*/ 	.byte	0x04, 0x12
        /*5b52*/ 	.short	(.L_4520 - .L_4519)
	.align		4
.L_4519:
        /*5b54*/ 	.word	index@(_Z15SoftmaxWarpImplI22BroadcastScaleMaskLoadIffbLm4EiE11DirectStoreIffEfLi2ELi16ELi32ELi1ELb0EL9Algorithm0EEvT_T0_ll)
        /*5b58*/ 	.word	0x00000000


	//----- nvinfo : EIATTR_MIN_STACK_SIZE
	.align		4
.L_4520:
        /*5b5c*/ 	.byte	0x04, 0x12
        /*5b5e*/ 	.short	(.L_4522 - .L_4521)
	.align		4
.L_4521:
        /*5b60*/ 	.word	index@(_Z15SoftmaxWarpImplI22BroadcastScaleMaskLoadIffbLm4EiE11DirectStoreIffEfLi2ELi14ELi32ELi1ELb1EL9Algorithm0EEvT_T0_ll)
        /*5b64*/ 	.word	0x00000000


	//----- nvinfo : EIATTR_MIN_STACK_SIZE
	.align		4
.L_4522:
        /*5b68*/ 	.byte	0x04, 0x12
        /*5b6a*/ 	.short	(.L_4524 - .L_4523)
	.align		4
.L_4523:
        /*5b6c*/ 	.word	index@(_Z15SoftmaxWarpImplI22BroadcastScaleMaskLoadIffbLm4EiE11DirectStoreIffEfLi2ELi14ELi32ELi1ELb0EL9Algorithm0EEvT_T0_ll)
        /*5b70*/ 	.word	0x00000000


	//----- nvinfo : EIATTR_MIN_STACK_SIZE
	.align		4
.L_4524:
        /*5b74*/ 	.byte	0x04, 0x12
        /*5b76*/ 	.short	(.L_4526 - .L_4525)
	.align		4
.L_4525:
        /*5b78*/ 	.word	index@(_Z15SoftmaxWarpImplI22BroadcastScaleMaskLoadIffbLm4EiE11DirectStoreIffEfLi2ELi12ELi32ELi1ELb1EL9Algorithm0EEvT_T0_ll)
        /*5b7c*/ 	.word	0x00000000


	//----- nvinfo : EIATTR_MIN_STACK_SIZE
	.align		4
.L_4526:
        /*5b80*/ 	.byte	0x04, 0x12
        /*5b82*/ 	.short	(.L_4528 - .L_4527)
	.align		4
.L_4527:
        /*5b84*/ 	.word	index@(_Z15SoftmaxWarpImplI22BroadcastScaleMaskLoadIffbLm4EiE11DirectStoreIffEfLi2ELi12ELi32ELi1ELb0EL9Algorithm0EEvT_T0_ll)
        /*5b88*/ 	.word	0x00000000


	//----- nvinfo : EIATTR_MIN_STACK_SIZE
	.align		4
.L_4528:
        /*5b8c*/ 	.byte	0x04, 0x12
        /*5b8e*/ 	.short	(.L_4530 - .L_4529)
	.align		4
.L_4529:
        /*5b90*/ 	.word	index@(_Z15SoftmaxWarpImplI22BroadcastScaleMaskLoadIffbLm4EiE11DirectStoreIffEfLi2ELi10ELi32ELi1ELb1EL9Algorithm0EEvT_T0_ll)
        /*5b94*/ 	.word	0x00000000


	//----- nvinfo : EIATTR_MIN_STACK_SIZE
	.align		4
.L_4530:
        /*5b98*/ 	.byte	0x04, 0x12
        /*5b9a*/ 	.short	(.L_4532 - .L_4531)
	.align		4
.L_4531:
        /*5b9c*/ 	.word	index@(_Z15SoftmaxWarpImplI22BroadcastScaleMaskLoadIffbLm4EiE11DirectStoreIffEfLi2ELi10ELi32ELi1ELb0EL9Algorithm0EEvT_T0_ll)
        /*5ba0*/ 	.word	0x00000000


	//----- nvinfo : EIATTR_MIN_STACK_SIZE
	.align		4
.L_4532:
        /*5ba4*/ 	.byte	0x04, 0x12
        /*5ba6*/ 	.short	(.L_4534 - .L_4533)
	.align		4
.L_4533:
        /*5ba8*/ 	.word	index@(_Z15SoftmaxWarpImplI22BroadcastScaleMaskLoadIffbLm4EiE11DirectStoreIffEfLi2ELi8ELi32ELi1ELb1EL9Algorithm0EEvT_T0_ll)
        /*5bac*/ 	.word	0x00000000


	//----- nvinfo : EIATTR_MIN_STACK_SIZE
	.align		4
.L_4534:
        /*5bb0*/ 	.byte	0x04, 0x12
        /*5bb2*/ 	.short	(.L_4536 - .L_4535)
	.align		4
.L_4535:
        /*5bb4*/ 	.word	index@(_Z15SoftmaxWarpImplI22BroadcastScaleMaskLoadIffbLm4EiE11DirectStoreIffEfLi2ELi8ELi32ELi1ELb0EL9Algorithm0EEvT_T0_ll)
        /*5bb8*/ 	.word	0x00000000


	//----- nvinfo : EIATTR_MIN_STACK_SIZE
	.align		4
.L_4536:
        /*5bbc*/ 	.byte	0x04, 0x12
        /*5bbe*/ 	.short	(.L_4538 - .L_4537)
	.align		4
.L_4537:
        /*5bc0*/ 	.word	index@(_Z15SoftmaxWarpImplI22BroadcastScaleMaskLoadIffbLm4EiE11DirectStoreIffEfLi2ELi6ELi32ELi1ELb1EL9Algorithm0EEvT_T0_ll)
        /*5bc4*/ 	.word	0x00000000


	//----- nvinfo : EIATTR_MIN_STACK_SIZE
	.align		4
.L_4538:
        /*5bc8*/ 	.byte	0x04, 0x12
        /*5bca*/ 	.short	(.L_4540 - .L_4539)
	.align		4
.L_4539:
        /*5bcc*/ 	.word	index@(_Z15SoftmaxWarpImplI22BroadcastScaleMaskLoadIffbLm4EiE11DirectStoreIffEfLi2ELi6ELi32ELi1ELb0EL9Algorithm0EEvT_T0_ll)
        /*5bd0*/ 	.word	0x00000000


	//----- nvinfo : EIATTR_MIN_STACK_SIZE
	.align		4
.L_4540:
        /*5bd4*/ 	.byte	0x04, 0x12
        /*5bd6*/ 	.short	(.L_4542 - .L_4541)
	.align		4
.L_4541:
        /*5bd8*/ 	.word	index@(_Z15SoftmaxWarpImplI22BroadcastScaleMaskLoadIffbLm4EiE11DirectStoreIffEfLi2ELi4ELi32ELi1ELb1EL9Algorithm0EEvT_T0_ll)
        /*5bdc*/ 	.word	0x00000000


	//----- nvinfo : EIATTR_MIN_STACK_SIZE
	.align		4
.L_4542:
        /*5be0*/ 	.byte	0x04, 0x12
        /*5be2*/ 	.short	(.L_4544 - .L_4543)
	.align		4
.L_4543:
        /*5be4*/ 	.word	index@(_Z15SoftmaxWarpImplI22BroadcastScaleMaskLoadIffbLm4EiE11DirectStoreIffEfLi2ELi4ELi32ELi1ELb0EL9Algorithm0EEvT_T0_ll)
        /*5be8*/ 	.word	0x00000000


	//----- nvinfo : EIATTR_MIN_STACK_SIZE
	.align		4
.L_4544:
        /*5bec*/ 	.byte	0x04, 0x12
        /*5bee*/ 	.short	(.L_4546 - .L_4545)
	.align		4
.L_4545:
        /*5bf0*/ 	.word	index@(_Z15SoftmaxWarpImplI22BroadcastScaleMaskLoadIffbLm4EiE11DirectStoreIffEfLi2ELi2ELi32ELi1ELb1EL9Algorithm0EEvT_T0_ll)
        /*5bf4*/ 	.word	0x00000000


	//----- nvinfo : EIATTR_MIN_STACK_SIZE
	.align		4
.L_4546:
        /*5bf8*/ 	.byte	0x04, 0x12
        /*5bfa*/ 	.short	(.L_4548 - .L_4547)
	.align		4
.L_4547:
        /*5bfc*/ 	.word	index@(_Z15SoftmaxWarpImplI22BroadcastScaleMaskLoadIffbLm4EiE11DirectStoreIffEfLi2ELi2ELi32ELi1ELb0EL9Algorithm0EEvT_T0_ll)
        /*5c00*/ 	.word	0x00000000


	//----- nvinfo : EIATTR_MIN_STACK_SIZE
	.align		4
.L_4548:
        /*5c04*/ 	.byte	0x04, 0x12
        /*5c06*/ 	.short	(.L_4550 - .L_4549)
	.align		4
.L_4549:
        /*5c08*/ 	.word	index@(_Z15SoftmaxWarpImplI22BroadcastScaleMaskLoadIffbLm4EiE11DirectStoreIffEfLi2ELi2ELi32ELi2ELb1EL9Algorithm0EEvT_T0_ll)
        /*5c0c*/ 	.word	0x00000000


	//----- nvinfo : EIATTR_MIN_STACK_SIZE
	.align		4
.L_4550:
        /*5c10*/ 	.byte	0x04, 0x12
        /*5c12*/ 	.short	(.L_4552 - .L_4551)
	.align		4
.L_4551:
        /*5c14*/ 	.word	index@(_Z15SoftmaxWarpImplI22BroadcastScaleMaskLoadIffbLm4EiE11DirectStoreIffEfLi2ELi2ELi32ELi2ELb0EL9Algorithm0EEvT_T0_ll)
        /*5c18*/ 	.word	0x00000000


	//----- nvinfo : EIATTR_MIN_STACK_SIZE
	.align		4
.L_4552:
        /*5c1c*/ 	.byte	0x04, 0x12
        /*5c1e*/ 	.short	(.L_4554 - .L_4553)
	.align		4
.L_4553:
        /*5c20*/ 	.word	index@(_Z15SoftmaxWarpImplI22BroadcastScaleMaskLoadIffbLm4EiE11DirectStoreIffEfLi2ELi2ELi16ELi1ELb1EL9Algorithm0EEvT_T0_ll)
        /*5c24*/ 	.word	0x00000000


	//----- nvinfo : EIATTR_MIN_STACK_SIZE
	.align		4
.L_4554:
        /*5c28*/ 	.byte	0x04, 0x12
        /*5c2a*/ 	.short	(.L_4556 - .L_4555)
	.align		4
.L_4555:
        /*5c2c*/ 	.word	index@(_Z15SoftmaxWarpImplI22BroadcastScaleMaskLoadIffbLm4EiE11DirectStoreIffEfLi2ELi2ELi16ELi1ELb0EL9Algorithm0EEvT_T0_ll)
        /*5c30*/ 	.word	0x00000000


	//----- nvinfo : EIATTR_MIN_STACK_SIZE
	.align		4
.L_4556:
        /*5c34*/ 	.byte	0x04, 0x12
        /*5c36*/ 	.short	(.L_4558 - .L_4557)
	.align		4
.L_4557:
        /*5c38*/ 	.word	index@(_Z15SoftmaxWarpImplI22BroadcastScaleMaskLoadIffbLm4EiE11DirectStoreIffEfLi2ELi2ELi16ELi2ELb1EL9Algorithm0EEvT_T0_ll)
        /*5c3c*/ 	.word	0x00000000


	//----- nvinfo : EIATTR_MIN_STACK_SIZE
	.align		4
.L_4558:
        /*5c40*/ 	.byte	0x04, 0x12
        /*5c42*/ 	.short	(.L_4560 - .L_4559)
	.align		4
.L_4559:
        /*5c44*/ 	.word	index@(_Z15SoftmaxWarpImplI22BroadcastScaleMaskLoadIffbLm4EiE11DirectStoreIffEfLi2ELi2ELi16ELi2ELb0EL9Algorithm0EEvT_T0_ll)
        /*5c48*/ 	.word	0x00000000


	//----- nvinfo : EIATTR_MIN_STACK_SIZE
	.align		4
.L_4560:
        /*5c4c*/ 	.byte	0x04, 0x12
        /*5c4e*/ 	.short	(.L_4562 - .L_4561)
	.align		4
.L_4561:
        /*5c50*/ 	.word	index@(_Z15SoftmaxWarpImplI22BroadcastScaleMaskLoadIffbLm4EiE11DirectStoreIffEfLi2ELi2ELi8ELi1ELb1EL9Algorithm0EEvT_T0_ll)
        /*5c54*/ 	.word	0x00000000


	//----- nvinfo : EIATTR_MIN_STACK_SIZE
	.align		4
.L_4562:
        /*5c58*/ 	.byte	0x04, 0x12
        /*5c5a*/ 	.short	(.L_4564 - .L_4563)
	.align		4
.L_4563:
        /*5c5c*/ 	.word	index@(_Z15SoftmaxWarpImplI22BroadcastScaleMaskLoadIffbLm4EiE11DirectStoreIffEfLi2ELi2ELi8ELi1ELb0EL9Algorithm0EEvT_T0_ll)
        /*5c60*/ 	.word	0x00000000


	//----- nvinfo : EIATTR_MIN_STACK_SIZE
	.align		4
.L_4564:
        /*5c64*/ 	.byte	0x04, 0x12
        /*5c66*/ 	.short	(.L_4566 - .L_4565)
	.align		4
.L_4565:
        /*5c68*/ 	.word	index@(_Z15SoftmaxWarpImplI22BroadcastScaleMaskLoadIffbLm4EiE11DirectStoreIffEfLi2ELi2ELi8ELi2ELb1EL9Algorithm0EEvT_T0_ll)
        /*5c6c*/ 	.word	0x00000000


	//----- nvinfo : EIATTR_MIN_STACK_SIZE
	.align		4
.L_4566:
        /*5c70*/ 	.byte	0x04, 0x12
        /*5c72*/ 	.short	(.L_4568 - .L_4567)
	.align		4
.L_4567:
        /*5c74*/ 	.word	index@(_Z15SoftmaxWarpImplI22BroadcastScaleMaskLoadIffbLm4EiE11DirectStoreIffEfLi2ELi2ELi8ELi2ELb0EL9Algorithm0EEvT_T0_ll)
        /*5c78*/ 	.word	0x00000000


	//----- nvinfo : EIATTR_MIN_STACK_SIZE
	.align		4
.L_4568:
        /*5c7c*/ 	.byte	0x04, 0x12
        /*5c7e*/ 	.short	(.L_4570 - .L_4569)
	.align		4
.L_4569:
        /*5c80*/ 	.word	index@(_Z15SoftmaxWarpImplI22BroadcastScaleMaskLoadIffbLm4EiE11DirectStoreIffEfLi2ELi2ELi4ELi1ELb1EL9Algorithm0EEvT_T0_ll)
        /*5c84*/ 	.word	0x00000000


	//----- nvinfo : EIATTR_MIN_STACK_SIZE
	.align		4
.L_4570:
        /*5c88*/ 	.byte	0x04, 0x12
        /*5c8a*/ 	.short	(.L_4572 - .L_4571)
	.align		4
.L_4571:
        /*5c8c*/ 	.word	index@(_Z15SoftmaxWarpImplI22BroadcastScaleMaskLoadIffbLm4EiE11DirectStoreIffEfLi2ELi2ELi4ELi1ELb0EL9Algorithm0EEvT_T0_ll)
        /*5c90*/ 	.word	0x00000000


	//----- nvinfo : EIATTR_MIN_STACK_SIZE
	.align		4
.L_4572:
        /*5c94*/ 	.byte	0x04, 0x12
        /*5c96*/ 	.short	(.L_4574 - .L_4573)
	.align		4
.L_4573:
        /*5c98*/ 	.word	index@(_Z15SoftmaxWarpImplI22BroadcastScaleMaskLoadIffbLm4EiE11DirectStoreIffEfLi2ELi2ELi4ELi2ELb1EL9Algorithm0EEvT_T0_ll)
        /*5c9c*/ 	.word	0x00000000


	//----- nvinfo : EIATTR_MIN_STACK_SIZE
	.align		4
.L_4574:
        /*5ca0*/ 	.byte	0x04, 0x12
        /*5ca2*/ 	.short	(.L_4576 - .L_4575)
	.align		4
.L_4575:
        /*5ca4*/ 	.word	index@(_Z15SoftmaxWarpImplI22BroadcastScaleMaskLoadIffbLm4EiE11DirectStoreIffEfLi2ELi2ELi4ELi2ELb0EL9Algorithm0EEvT_T0_ll)
        /*5ca8*/ 	.word	0x00000000


	//----- nvinfo : EIATTR_MIN_STACK_SIZE
	.align		4
.L_4576:
        /*5cac*/ 	.byte	0x04, 0x12
        /*5cae*/ 	.short	(.L_4578 - .L_4577)
	.align		4
.L_4577:
        /*5cb0*/ 	.word	index@(_Z15SoftmaxWarpImplI22BroadcastScaleMaskLoadIffbLm4EiE11DirectStoreIffEfLi2ELi2ELi2ELi1ELb1EL9Algorithm0EEvT_T0_ll)
        /*5cb4*/ 	.word	0x00000000


	//----- nvinfo : EIATTR_MIN_STACK_SIZE
	.align		4
.L_4578:
        /*5cb8*/ 	.byte	0x04, 0x12
        /*5cba*/ 	.short	(.L_4580 - .L_4579)
	.align		4
.L_4579:
        /*5cbc*/ 	.word	index@(_Z15SoftmaxWarpImplI22BroadcastScaleMaskLoadIffbLm4EiE11DirectStoreIffEfLi2ELi2ELi2ELi1ELb0EL9Algorithm0EEvT_T0_ll)
        /*5cc0*/ 	.word	0x00000000


	//----- nvinfo : EIATTR_MIN_STACK_SIZE
	.align		4
.L_4580:
        /*5cc4*/ 	.byte	0x04, 0x12
        /*5cc6*/ 	.short	(.L_4582 - .L_4581)
	.align		4
.L_4581:
        /*5cc8*/ 	.word	index@(_Z15SoftmaxWarpImplI22BroadcastScaleMaskLoadIffbLm4EiE11DirectStoreIffEfLi2ELi2ELi2ELi2ELb1EL9Algorithm0EEvT_T0_ll)
        /*5ccc*/ 	.word	0x00000000


	//----- nvinfo : EIATTR_MIN_STACK_SIZE
	.align		4
.L_4582:
        /*5cd0*/ 	.byte	0x04, 0x12
        /*5cd2*/ 	.short	(.L_4584 - .L_4583)
	.align		4
.L_4583:
        /*5cd4*/ 	.word	index@(_Z15SoftmaxWarpImplI22BroadcastScaleMaskLoadIffbLm4EiE11DirectStoreIffEfLi2ELi2ELi2ELi2ELb0EL9Algorithm0EEvT_T0_ll)
        /*5cd8*/ 	.word	0x00000000


	//----- nvinfo : EIATTR_MIN_STACK_SIZE
	.align		4
.L_4584:
        /*5cdc*/ 	.byte	0x04, 0x12
        /*5cde*/ 	.short	(.L_4586 - .L_4585)
	.align		4
.L_4585:
        /*5ce0*/ 	.word	index@(_Z15SoftmaxWarpImplI22BroadcastScaleMaskLoadIffbLm4EiE11DirectStoreIffEfLi2ELi2ELi1ELi1ELb1EL9Algorithm0EEvT_T0_ll)
        /*5ce4*/ 	.word	0x00000000


	//----- nvinfo : EIATTR_MIN_STACK_SIZE
	.align		4
.L_4586:
        /*5ce8*/ 	.byte	0x04, 0x12
        /*5cea*/ 	.short	(.L_4588 - .L_4587)
	.align		4
.L_4587:
        /*5cec*/ 	.word	index@(_Z15SoftmaxWarpImplI22BroadcastScaleMaskLoadIffbLm4EiE11DirectStoreIffEfLi2ELi2ELi1ELi1ELb0EL9Algorithm0EEvT_T0_ll)
        /*5cf0*/ 	.word	0x00000000


	//----- nvinfo : EIATTR_MIN_STACK_SIZE
	.align		4
.L_4588:
        /*5cf4*/ 	.byte	0x04, 0x12
        /*5cf6*/ 	.short	(.L_4590 - .L_4589)
	.align		4
.L_4589:
        /*5cf8*/ 	.word	index@(_Z15SoftmaxWarpImplI22BroadcastScaleMaskLoadIffbLm4EiE11DirectStoreIffEfLi2ELi2ELi1ELi2ELb1EL9Algorithm0EEvT_T0_ll)
        /*5cfc*/ 	.word	0x00000000


	//----- nvinfo : EIATTR_MIN_STACK_SIZE
	.align		4
.L_4590:
        /*5d00*/ 	.byte	0x04, 0x12
        /*5d02*/ 	.short	(.L_4592 - .L_4591)
	.align		4
.L_4591:
        /*5d04*/ 	.word	index@(_Z15SoftmaxWarpImplI22BroadcastScaleMaskLoadIffbLm4EiE11DirectStoreIffEfLi2ELi2ELi1ELi2ELb0EL9Algorithm0EEvT_T0_ll)
        /*5d08*/ 	.word	0x00000000


	//----- nvinfo : EIATTR_MIN_STACK_SIZE
	.align		4
.L_4592:
        /*5d0c*/ 	.byte	0x04, 0x12
        /*5d0e*/ 	.short	(.L_4594 - .L_4593)
	.align		4
.L_4593:
        /*5d10*/ 	.word	index@(_Z24SoftmaxBlockUncachedImplI22BroadcastScaleMaskLoadIffbLm3EiE11DirectStoreIffEfLi1ELi1024EL9Algorithm0EEvT_T0_ll)
        /*5d14*/ 	.word	0x00000000


	//----- nvinfo : EIATTR_MIN_STACK_SIZE
	.align		4
.L_4594:
        /*5d18*/ 	.byte	0x04, 0x12
        /*5d1a*/ 	.short	(.L_4596 - .L_4595)
	.align		4
.L_4595:
        /*5d1c*/ 	.word	index@(_Z24SoftmaxBlockUncachedImplI22BroadcastScaleMaskLoadIffbLm3EiE11DirectStoreIffEfLi2ELi1024EL9Algorithm0EEvT_T0_ll)
        /*5d20*/ 	.word	0x00000000


	//----- nvinfo : EIATTR_MIN_STACK_SIZE
	.align		4
.L_4596:
        /*5d24*/ 	.byte	0x04, 0x12
        /*5d26*/ 	.short	(.L_4598 - .L_4597)
	.align		4
.L_4597:
        /*5d28*/ 	.word	index@(_Z20SoftmaxBlockSMemImplI22BroadcastScaleMaskLoadIffbLm3EiE11DirectStoreIffEfLi1ELi256EL9Algorithm0EEvT_T0_ll)
        /*5d2c*/ 	.word	0x00000000


	//----- nvinfo : EIATTR_MIN_STACK_SIZE
	.align		4
.L_4598:
        /*5d30*/ 	.byte	0x04, 0x12
        /*5d32*/ 	.short	(.L_4600 - .L_4599)
	.align		4
.L_4599:
        /*5d34*/ 	.word	index@(_Z20SoftmaxBlockSMemImplI22BroadcastScaleMaskLoadIffbLm3EiE11DirectStoreIffEfLi1ELi512EL9Algorithm0EEvT_T0_ll)
        /*5d38*/ 	.word	0x00000000


	//----- nvinfo : EIATTR_MIN_STACK_SIZE
	.align		4
.L_4600:
        /*5d3c*/ 	.byte	0x04, 0x12
        /*5d3e*/ 	.short	(.L_4602 - .L_4601)
	.align		4
.L_4601:
        /*5d40*/ 	.word	index@(_Z20SoftmaxBlockSMemImplI22BroadcastScaleMaskLoadIffbLm3EiE11DirectStoreIffEfLi1ELi1024EL9Algorithm0EEvT_T0_ll)
        /*5d44*/ 	.word	0x00000000


	//----- nvinfo : EIATTR_MIN_STACK_SIZE
	.align		4
.L_4602:
        /*5d48*/ 	.byte	0x04, 0x12
        /*5d4a*/ 	.short	(.L_4604 - .L_4603)
	.align		4
.L_4603:
        /*5d4c*/ 	.word	index@(_Z20SoftmaxBlockSMemImplI22BroadcastScaleMaskLoadIffbLm3EiE11DirectStoreIffEfLi1ELi128EL9Algorithm0EEvT_T0_ll)
        /*5d50*/ 	.word	0x00000000


	//----- nvinfo : EIATTR_MIN_STACK_SIZE
	.align		4
.L_4604:
        /*5d54*/ 	.byte	0x04, 0x12
        /*5d56*/ 	.short	(.L_4606 - .L_4605)
	.align		4
.L_4605:
        /*5d58*/ 	.word	index@(_Z20SoftmaxBlockSMemImplI22BroadcastScaleMaskLoadIffbLm3EiE11DirectStoreIffEfLi2ELi256EL9Algorithm0EEvT_T0_ll)
        /*5d5c*/ 	.word	0x00000000


	//----- nvinfo : EIATTR_MIN_STACK_SIZE
	.align		4
.L_4606:
        /*5d60*/ 	.byte	0x04, 0x12
        /*5d62*/ 	.short	(.L_4608 - .L_4607)
	.align		4
.L_4607:
        /*5d64*/ 	.word	index@(_Z20SoftmaxBlockSMemImplI22BroadcastScaleMaskLoadIffbLm3EiE11DirectStoreIffEfLi2ELi512EL9Algorithm0EEvT_T0_ll)
        /*5d68*/ 	.word	0x00000000


	//----- nvinfo : EIATTR_MIN_STACK_SIZE
	.align		4
.L_4608:
        /*5d6c*/ 	.byte	0x04, 0x12
        /*5d6e*/ 	.short	(.L_4610 - .L_4609)
	.align		4
.L_4609:
        /*5d70*/ 	.word	index@(_Z20SoftmaxBlockSMemImplI22BroadcastScaleMaskLoadIffbLm3EiE11DirectStoreIffEfLi2ELi1024EL9Algorithm0EEvT_T0_ll)
        /*5d74*/ 	.word	0x00000000


	//----- nvinfo : EIATTR_MIN_STACK_SIZE
	.align		4
.L_4610:
        /*5d78*/ 	.byte	0x04, 0x12
        /*5d7a*/ 	.short	(.L_4612 - .L_4611)
	.align		4
.L_4611:
        /*5d7c*/ 	.word	index@(_Z20SoftmaxBlockSMemImplI22BroadcastScaleMaskLoadIffbLm3EiE11DirectStoreIffEfLi2ELi128EL9Algorithm0EEvT_T0_ll)
        /*5d80*/ 	.word	0x00000000


	//----- nvinfo : EIATTR_MIN_STACK_SIZE
	.align		4
.L_4612:
        /*5d84*/ 	.byte	0x04, 0x12
        /*5d86*/ 	.short	(.L_4614 - .L_4613)
	.align		4
.L_4613:
        /*5d88*/ 	.word	index@(_Z15SoftmaxWarpImplI22BroadcastScaleMaskLoadIffbLm3EiE11DirectStoreIffEfLi1ELi32ELi32ELi1ELb1EL9Algorithm0EEvT_T0_ll)
        /*5d8c*/ 	.word	0x00000000


	//----- nvinfo : EIATTR_MIN_STACK_SIZE
	.align		4
.L_4614:
        /*5d90*/ 	.byte	0x04, 0x12
        /*5d92*/ 	.short	(.L_4616 - .L_4615)
	.align		4
.L_4615:
        /*5d94*/ 	.word	index@(_Z15SoftmaxWarpImplI22BroadcastScaleMaskLoadIffbLm3EiE11DirectStoreIffEfLi1ELi32ELi32ELi1ELb0EL9Algorithm0EEvT_T0_ll)
        /*5d98*/ 	.word	0x00000000


	//----- nvinfo : EIATTR_MIN_STACK_SIZE
	.align		4
.L_4616:
        /*5d9c*/ 	.byte	0x04, 0x12
        /*5d9e*/ 	.short	(.L_4618 - .L_4617)
	.align		4
.L_4617:
        /*5da0*/ 	.word	index@(_Z15SoftmaxWarpImplI22BroadcastScaleMaskLoadIffbLm3EiE11DirectStoreIffEfLi1ELi31ELi32ELi1ELb1EL9Algorithm0EEvT_T0_ll)
        /*5da4*/ 	.word	0x00000000


	//----- nvinfo : EIATTR_MIN_STACK_SIZE
	.align		4
.L_4618:
        /*5da8*/ 	.byte	0x04, 0x12
        /*5daa*/ 	.short	(.L_4620 - .L_4619)
	.align		4
.L_4619:
        /*5dac*/ 	.word	index@(_Z15SoftmaxWarpImplI22BroadcastScaleMaskLoadIffbLm3EiE11DirectStoreIffEfLi1ELi31ELi32ELi1ELb0EL9Algorithm0EEvT_T0_ll)
        /*5db0*/ 	.word	0x00000000


	//----- nvinfo : EIATTR_MIN_STACK_SIZE
	.align		4
.L_4620:
        /*5db4*/ 	.byte	0x04, 0x12
        /*5db6*/ 	.short	(.L_4622 - .L_4621)
	.align		4
.L_4621:
        /*5db8*/ 	.word	index@(_Z15SoftmaxWarpImplI22BroadcastScaleMaskLoadIffbLm3EiE11DirectStoreIffEfLi1ELi30ELi32ELi1ELb1EL9Algorithm0EEvT_T0_ll)
        /*5dbc*/ 	.word	0x00000000


	//----- nvinfo : EIATTR_MIN_STACK_SIZE
	.align		4
.L_4622:
        /*5dc0*/ 	.byte	0x04, 0x12
        /*5dc2*/ 	.short	(.L_4624 - .L_4623)
	.align		4
.L_4623:
        /*5dc4*/ 	.word	index@(_Z15SoftmaxWarpImplI22BroadcastScaleMaskLoadIffbLm3EiE11DirectStoreIffEfLi1ELi30ELi32ELi1ELb0EL9Algorithm0EEvT_T0_ll)
        /*5dc8*/ 	.word	0x00000000


	//----- nvinfo : EIATTR_MIN_STACK_SIZE
	.align		4
.L_4624:
        /*5dcc*/ 	.byte	0x04, 0x12
        /*5dce*/ 	.short	(.L_4626 - .L_4625)
	.align		4
.L_4625:
        /*5dd0*/ 	.word	index@(_Z15SoftmaxWarpImplI22BroadcastScaleMaskLoadIffbLm3EiE11DirectStoreIffEfLi1ELi29ELi32ELi1ELb1EL9Algorithm0EEvT_T0_ll)
        /*5dd4*/ 	.word	0x00000000


	//----- nvinfo : EIATTR_MIN_STACK_SIZE
	.align		4
.L_4626:
        /*5dd8*/ 	.byte	0x04, 0x12
        /*5dda*/ 	.short	(.L_4628 - .L_4627)
	.align		4
.L_4627:
        /*5ddc*/ 	.word	index@(_Z15SoftmaxWarpImplI22BroadcastScaleMaskLoadIffbLm3EiE11DirectStoreIffEfLi1ELi29ELi32ELi1ELb0EL9Algorithm0EEvT_T0_ll)
        /*5de0*/ 	.word	0x00000000


	//----- nvinfo : EIATTR_MIN_STACK_SIZE
	.align		4
.L_4628:
        /*5de4*/ 	.byte	0x04, 0x12
        /*5de6*/ 	.short	(.L_4630 - .L_4629)
	.align		4
.L_4629:
        /*5de8*/ 	.word	index@(_Z15SoftmaxWarpImplI22BroadcastScaleMaskLoadIffbLm3EiE11DirectStoreIffEfLi1ELi28ELi32ELi1ELb1EL9Algorithm0EEvT_T0_ll)
        /*5dec*/ 	.word	0x00000000


	//----- nvinfo : EIATTR_MIN_STACK_SIZE
	.align		4
.L_4630:
        /*5df0*/ 	.byte	0x04, 0x12
        /*5df2*/ 	.short	(.L_4632 - .L_4631)
	.align		4
.L_4631:
        /*5df4*/ 	.word	index@(_Z15SoftmaxWarpImplI22BroadcastScaleMaskLoadIffbLm3EiE11DirectStoreIffEfLi1ELi28ELi32ELi1ELb0EL9Algorithm0EEvT_T0_ll)
        /*5df8*/ 	.word	0x00000000


	//----- nvinfo : EIATTR_MIN_STACK_SIZE
	.align		4
.L_4632:
        /*5dfc*/ 	.byte	0x04, 0x12
        /*5dfe*/ 	.short	(.L_4634 - .L_4633)
	.align		4
.L_4633:
        /*5e00*/ 	.word	index@(_Z15SoftmaxWarpImplI22BroadcastScaleMaskLoadIffbLm3EiE11DirectStoreIffEfLi1ELi27ELi32ELi1ELb1EL9Algorithm0EEvT_T0_ll)
        /*5e04*/ 	.word	0x00000000


	//----- nvinfo : EIATTR_MIN_STACK_SIZE
	.align		4
.L_4634:
        /*5e08*/ 	.byte	0x04, 0x12
        /*5e0a*/ 	.short	(.L_4636 - .L_4635)
	.align		4
.L_4635:
        /*5e0c*/ 	.word	index@(_Z15SoftmaxWarpImplI22BroadcastScaleMaskLoadIffbLm3EiE11DirectStoreIffEfLi1ELi27ELi32ELi1ELb0EL9Algorithm0EEvT_T0_ll)
        /*5e10*/ 	.word	0x00000000


	//----- nvinfo : EIATTR_MIN_STACK_SIZE
	.align		4
.L_4636:
        /*5e14*/ 	.byte	0x04, 0x12
        /*5e16*/ 	.short	(.L_4638 - .L_4637)
	.align		4
.L_4637:
        /*5e18*/ 	.word	index@(_Z15SoftmaxWarpImplI22BroadcastScaleMaskLoadIffbLm3EiE11DirectStoreIffEfLi1ELi26ELi32ELi1ELb1EL9Algorithm0EEvT_T0_ll)
        /*5e1c*/ 	.word	0x00000000


	//----- nvinfo : EIATTR_MIN_STACK_SIZE
	.align		4
.L_4638:
        /*5e20*/ 	.byte	0x04, 0x12
        /*5e22*/ 	.short	(.L_4640 - .L_4639)
	.align		4
.L_4639:
        /*5e24*/ 	.word	index@(_Z15SoftmaxWarpImplI22BroadcastScaleMaskLoadIffbLm3EiE11DirectStoreIffEfLi1ELi26ELi32ELi1ELb0EL9Algorithm0EEvT_T0_ll)
        /*5e28*/ 	.word	0x00000000


	//----- nvinfo : EIATTR_MIN_STACK_SIZE
	.align		4
.L_4640:
        /*5e2c*/ 	.byte	0x04, 0x12
        /*5e2e*/ 	.short	(.L_4642 - .L_4641)
	.align		4
.L_4641:
        /*5e30*/ 	.word	index@(_Z15SoftmaxWarpImplI22BroadcastScaleMaskLoadIffbLm3EiE11DirectStoreIffEfLi1ELi25ELi32ELi1ELb1EL9Algorithm0EEvT_T0_ll)
        /*5e34*/ 	.word	0x00000000


	//----- nvinfo : EIATTR_MIN_STACK_SIZE
	.align		4
.L_4642:
        /*5e38*/ 	.byte	0x04, 0x12
        /*5e3a*/ 	.short	(.L_4644 - .L_4643)
	.align		4
.L_4643:
        /*5e3c*/ 	.word	index@(_Z15SoftmaxWarpImplI22BroadcastScaleMaskLoadIffbLm3EiE11DirectStoreIffEfLi1ELi25ELi32ELi1ELb0EL9Algorithm0EEvT_T0_ll)
        /*5e40*/ 	.word	0x00000000


	//----- nvinfo : EIATTR_MIN_STACK_SIZE
	.align		4
.L_4644:
        /*5e44*/ 	.byte	0x04, 0x12
        /*5e46*/ 	.short	(.L_4646 - .L_4645)
	.align		4
.L_4645:
        /*5e48*/ 	.word	index@(_Z15SoftmaxWarpImplI22BroadcastScaleMaskLoadIffbLm3EiE11DirectStoreIffEfLi1ELi24ELi32ELi1ELb1EL9Algorithm0EEvT_T0_ll)
        /*5e4c*/ 	.word	0x00000000


	//----- nvinfo : EIATTR_MIN_STACK_SIZE
	.align		4
.L_4646:
        /*5e50*/ 	.byte	0x04, 0x12
        /*5e52*/ 	.short	(.L_4648 - .L_4647)
	.align		4
.L_4647:
        /*5e54*/ 	.word	index@(_Z15SoftmaxWarpImplI22BroadcastScaleMaskLoadIffbLm3EiE11DirectStoreIffEfLi1ELi24ELi32ELi1ELb0EL9Algorithm0EEvT_T0_ll)
        /*5e58*/ 	.word	0x00000000


	//----- nvinfo : EIATTR_MIN_STACK_SIZE
	.align		4
.L_4648:
        /*5e5c*/ 	.byte	0x04, 0x12
        /*5e5e*/ 	.short	(.L_4650 - .L_4649)
	.align		4
.L_4649:
        /*5e60*/ 	.word	index@(_Z15SoftmaxWarpImplI22BroadcastScaleMaskLoadIffbLm3EiE11DirectStoreIffEfLi1ELi23ELi32ELi1ELb1EL9Algorithm0EEvT_T0_ll)
        /*5e64*/ 	.word	0x00000000


	//----- nvinfo : EIATTR_MIN_STACK_SIZE
	.align		4
.L_4650:
        /*5e68*/ 	.byte	0x04, 0x12
        /*5e6a*/ 	.short	(.L_4652 - .L_4651)
	.align		4
.L_4651:
        /*5e6c*/ 	.word	index@(_Z15SoftmaxWarpImplI22BroadcastScaleMaskLoadIffbLm3EiE11DirectStoreIffEfLi1ELi23ELi32ELi1ELb0EL9Algorithm0EEvT_T0_ll)
        /*5e70*/ 	.word	0x00000000


	//----- nvinfo : EIATTR_MIN_STACK_SIZE
	.align		4
.L_4652:
        /*5e74*/ 	.byte	0x04, 0x12
        /*5e76*/ 	.short	(.L_4654 - .L_4653)
	.align		4
.L_4653:
        /*5e78*/ 	.word	index@(_Z15SoftmaxWarpImplI22BroadcastScaleMaskLoadIffbLm3EiE11DirectStoreIffEfLi1ELi22ELi32ELi1ELb1EL9Algorithm0EEvT_T0_ll)
        /*5e7c*/ 	.word	0x00000000


	//----- nvinfo : EIATTR_MIN_STACK_SIZE
	.align		4
.L_4654:
        /*5e80*/ 	.byte	0x04, 0x12
        /*5e82*/ 	.short	(.L_4656 - .L_4655)
	.align		4
.L_4655:
        /*5e84*/ 	.word	index@(_Z15SoftmaxWarpImplI22BroadcastScaleMaskLoadIffbLm3EiE11DirectStoreIffEfLi1ELi22ELi32ELi1ELb0EL9Algorithm0EEvT_T0_ll)
        /*5e88*/ 	.word	0x00000000


	//----- nvinfo : EIATTR_MIN_STACK_SIZE
	.align		4
.L_4656:
        /*5e8c*/ 	.byte	0x04, 0x12
        /*5e8e*/ 	.short	(.L_4658 - .L_4657)
	.align		4
.L_4657:
        /*5e90*/ 	.word	index@(_Z15SoftmaxWarpImplI22BroadcastScaleMaskLoadIffbLm3EiE11DirectStoreIffEfLi1ELi21ELi32ELi1ELb1EL9Algorithm0EEvT_T0_ll)
        /*5e94*/ 	.word	0x00000000


	//----- nvinfo : EIATTR_MIN_STACK_SIZE
	.align		4
.L_4658:
        /*5e98*/ 	.byte	0x04, 0x12
        /*5e9a*/ 	.short	(.L_4660 - .L_4659)
	.align		4
.L_4659:
        /*5e9c*/ 	.word	index@(_Z15SoftmaxWarpImplI22BroadcastScaleMaskLoadIffbLm3EiE11DirectStoreIffEfLi1ELi21ELi32ELi1ELb0EL9Algorithm0EEvT_T0_ll)
        /*5ea0*/ 	.word	0x00000000


	//----- nvinfo : EIATTR_MIN_STACK_SIZE
	.align		4
.L_4660:
        /*5ea4*/ 	.byte	0x04, 0x12
        /*5ea6*/ 	.short	(.L_4662 - .L_4661)
	.align		4
.L_4661:
        /*5ea8*/ 	.word	index@(_Z15SoftmaxWarpImplI22BroadcastScaleMaskLoadIffbLm3EiE11DirectStoreIffEfLi1ELi20ELi32ELi1ELb1EL9Algorithm0EEvT_T0_ll)
        /*5eac*/ 	.word	0x00000000


	//----- nvinfo : EIATTR_MIN_STACK_SIZE
	.align		4
.L_4662:
        /*5eb0*/ 	.byte	0x04, 0x12
        /*5eb2*/ 	.short	(.L_4664 - .L_4663)
	.align		4
.L_4663:
        /*5eb4*/ 	.word	index@(_Z15SoftmaxWarpImplI22BroadcastScaleMaskLoadIffbLm3EiE11DirectStoreIffEfLi1ELi20ELi32ELi1ELb0EL9Algorithm0EEvT_T0_ll)
        /*5eb8*/ 	.word	0x00000000


	//----- nvinfo : EIATTR_MIN_STACK_SIZE
	.align		4
.L_4664:
        /*5ebc*/ 	.byte	0x04, 0x12
        /*5ebe*/ 	.short	(.L_4666 - .L_4665)
	.align		4
.L_4665:
        /*5ec0*/ 	.word	index@(_Z15SoftmaxWarpImplI22BroadcastScaleMaskLoadIffbLm3EiE11DirectStoreIffEfLi1ELi19ELi32ELi1ELb1EL9Algorithm0EEvT_T0_ll)
        /*5ec4*/ 	.word	0x00000000


	//----- nvinfo : EIATTR_MIN_STACK_SIZE
	.align		4
.L_4666:
        /*5ec8*/ 	.byte	0x04, 0x12
        /*5eca*/ 	.short	(.L_4668 - .L_4667)
	.align		4
.L_4667:
        /*5ecc*/ 	.word	index@(_Z15SoftmaxWarpImplI22BroadcastScaleMaskLoadIffbLm3EiE11DirectStoreIffEfLi1ELi19ELi32ELi1ELb0EL9Algorithm0EEvT_T0_ll)
        /*5ed0*/ 	.word	0x00000000


	//----- nvinfo : EIATTR_MIN_STACK_SIZE
	.align		4
.L_4668:
        /*5ed4*/ 	.byte	0x04, 0x12
        /*5ed6*/ 	.short	(.L_4670 - .L_4669)
	.align		4
.L_4669:
        /*5ed8*/ 	.word	index@(_Z15SoftmaxWarpImplI22BroadcastScaleMaskLoadIffbLm3EiE11DirectStoreIffEfLi1ELi18ELi32ELi1ELb1EL9Algorithm0EEvT_T0_ll)
        /*5edc*/ 	.word	0x00000000


	//----- nvinfo : EIATTR_MIN_STACK_SIZE
	.align		4
.L_4670:
        /*5ee0*/ 	.byte	0x04, 0x12
        /*5ee2*/ 	.short	(.L_4672 - .L_4671)
	.align		4
.L_4671:
        /*5ee4*/ 	.word	index@(_Z15SoftmaxWarpImplI22BroadcastScaleMaskLoadIffbLm3EiE11DirectStoreIffEfLi1ELi18ELi32ELi1ELb0EL9Algorithm0EEvT_T0_ll)
        /*5ee8*/ 	.word	0x00000000


	//----- nvinfo : EIATTR_MIN_STACK_SIZE
	.align		4
.L_4672:
        /*5eec*/ 	.byte	0x04, 0x12
        /*5eee*/ 	.short	(.L_4674 - .L_4673)
	.align		4
.L_4673:
        /*5ef0*/ 	.word	index@(_Z15SoftmaxWarpImplI22BroadcastScaleMaskLoadIffbLm3EiE11DirectStoreIffEfLi1ELi17ELi32ELi1ELb1EL9Algorithm0EEvT_T0_ll)
        /*5ef4*/ 	.word	0x00000000


	//----- nvinfo : EIATTR_MIN_STACK_SIZE
	.align		4
.L_4674:
        /*5ef8*/ 	.byte	0x04, 0x12
        /*5efa*/ 	.short	(.L_4676 - .L_4675)
	.align		4
.L_4675:
        /*5efc*/ 	.word	index@(_Z15SoftmaxWarpImplI22BroadcastScaleMaskLoadIffbLm3EiE11DirectStoreIffEfLi1ELi17ELi32ELi1ELb0EL9Algorithm0EEvT_T0_ll)
        /*5f00*/ 	.word	0x00000000


	//----- nvinfo : EIATTR_MIN_STACK_SIZE
	.align		4
.L_4676:
        /*5f04*/ 	.byte	0x04, 0x12
        /*5f06*/ 	.short	(.L_4678 - .L_4677)
	.align		4
.L_4677:
        /*5f08*/ 	.word	index@(_Z15SoftmaxWarpImplI22BroadcastScaleMaskLoadIffbLm3EiE11DirectStoreIffEfLi1ELi16ELi32ELi1ELb1EL9Algorithm0EEvT_T0_ll)
        /*5f0c*/ 	.word	0x00000000


	//----- nvinfo : EIATTR_MIN_STACK_SIZE
	.align		4
.L_4678:
        /*5f10*/ 	.byte	0x04, 0x12
        /*5f12*/ 	.short	(.L_4680 - .L_4679)
	.align		4
.L_4679:
        /*5f14*/ 	.word	index@(_Z15SoftmaxWarpImplI22BroadcastScaleMaskLoadIffbLm3EiE11DirectStoreIffEfLi1ELi16ELi32ELi1ELb0EL9Algorithm0EEvT_T0_ll)
        /*5f18*/ 	.word	0x00000000


	//----- nvinfo : EIATTR_MIN_STACK_SIZE
	.align		4
.L_4680:
        /*5f1c*/ 	.byte	0x04, 0x12
        /*5f1e*/ 	.short	(.L_4682 - .L_4681)
	.align		4
.L_4681:
        /*5f20*/ 	.word	index@(_Z15SoftmaxWarpImplI22BroadcastScaleMaskLoadIffbLm3EiE11DirectStoreIffEfLi1ELi15ELi32ELi1ELb1EL9Algorithm0EEvT_T0_ll)
        /*5f24*/ 	.word	0x00000000


	//----- nvinfo : EIATTR_MIN_STACK_SIZE
	.align		4
.L_4682:
        /*5f28*/ 	.byte	0x04, 0x12
        /*5f2a*/ 	.short	(.L_4684 - .L_4683)
	.align		4
.L_4683:
        /*5f2c*/ 	.word	index@(_Z15SoftmaxWarpImplI22BroadcastScaleMaskLoadIffbLm3EiE11DirectStoreIffEfLi1ELi15ELi32ELi1ELb0EL9Algorithm0EEvT_T0_ll)
        /*5f30*/ 	.word	0x00000000


	//----- nvinfo : EIATTR_MIN_STACK_SIZE
	.align		4
.L_4684:
        /*5f34*/ 	.byte	0x04, 0x12
        /*5f36*/ 	.short	(.L_4686 - .L_4685)
	.align		4
.L_4685:
        /*5f38*/ 	.word	index@(_Z15SoftmaxWarpImplI22BroadcastScaleMaskLoadIffbLm3EiE11DirectStoreIffEfLi1ELi14ELi32ELi1ELb1EL9Algorithm0EEvT_T0_ll)
        /*5f3c*/ 	.word	0x00000000


	//----- nvinfo : EIATTR_MIN_STACK_SIZE
	.align		4
.L_4686:
        /*5f40*/ 	.byte	0x04, 0x12
        /*5f42*/ 	.short	(.L_4688 - .L_4687)
	.align		4
.L_4687:
        /*5f44*/ 	.word	index@(_Z15SoftmaxWarpImplI22BroadcastScaleMaskLoadIffbLm3EiE11DirectStoreIffEfLi1ELi14ELi32ELi1ELb0EL9Algorithm0EEvT_T0_ll)
        /*5f48*/ 	.word	0x00000000


	//----- nvinfo : EIATTR_MIN_STACK_SIZE
	.align		4
.L_4688:
        /*5f4c*/ 	.byte	0x04, 0x12
        /*5f4e*/ 	.short	(.L_4690 - .L_4689)
	.align		4
.L_4689:
        /*5f50*/ 	.word	index@(_Z15SoftmaxWarpImplI22BroadcastScaleMaskLoadIffbLm3EiE11DirectStoreIffEfLi1ELi13ELi32ELi1ELb1EL9Algorithm0EEvT_T0_ll)
        /*5f54*/ 	.word	0x00000000


	//----- nvinfo : EIATTR_MIN_STACK_SIZE
	.align		4
.L_4690:
        /*5f58*/ 	.byte	0x04, 0x12
        /*5f5a*/ 	.short	(.L_4692 - .L_4691)
	.align		4
.L_4691:
        /*5f5c*/ 	.word	index@(_Z15SoftmaxWarpImplI22BroadcastScaleMaskLoadIffbLm3EiE11DirectStoreIffEfLi1ELi13ELi32ELi1ELb0EL9Algorithm0EEvT_T0_ll)
        /*5f60*/ 	.word	0x00000000


	//----- nvinfo : EIATTR_MIN_STACK_SIZE
	.align		4
.L_4692:
        /*5f64*/ 	.byte	0x04, 0x12
        /*5f66*/ 	.short	(.L_4694 - .L_4693)
	.align		4
.L_4693:
        /*5f68*/ 	.word	index@(_Z15SoftmaxWarpImplI22BroadcastScaleMaskLoadIffbLm3EiE11DirectStoreIffEfLi1ELi12ELi32ELi1ELb1EL9Algorithm0EEvT_T0_ll)
        /*5f6c*/ 	.word	0x00000000


	//----- nvinfo : EIATTR_MIN_STACK_SIZE
	.align		4
.L_4694:
        /*5f70*/ 	.byte	0x04, 0x12
        /*5f72*/ 	.short	(.L_4696 - .L_4695)
	.align		4
.L_4695:
        /*5f74*/ 	.word	index@(_Z15SoftmaxWarpImplI22BroadcastScaleMaskLoadIffbLm3EiE11DirectStoreIffEfLi1ELi12ELi32ELi1ELb0EL9Algorithm0EEvT_T0_ll)
        /*5f78*/ 	.word	0x00000000


	//----- nvinfo : EIATTR_MIN_STACK_SIZE
	.align		4
.L_4696:
        /*5f7c*/ 	.byte	0x04, 0x12
        /*5f7e*/ 	.short	(.L_4698 - .L_4697)
	.align		4
.L_4697:
        /*5f80*/ 	.word	index@(_Z15SoftmaxWarpImplI22BroadcastScaleMaskLoadIffbLm3EiE11DirectStoreIffEfLi1ELi11ELi32ELi1ELb1EL9Algorithm0EEvT_T0_ll)
        /*5f84*/ 	.word	0x00000000


	//----- nvinfo : EIATTR_MIN_STACK_SIZE
	.align		4
.L_4698:
        /*5f88*/ 	.byte	0x04, 0x12
        /*5f8a*/ 	.short	(.L_4700 - .L_4699)
	.align		4
.L_4699:
        /*5f8c*/ 	.word	index@(_Z15SoftmaxWarpImplI22BroadcastScaleMaskLoadIffbLm3EiE11DirectStoreIffEfLi1ELi11ELi32ELi1ELb0EL9Algorithm0EEvT_T0_ll)
        /*5f90*/ 	.word	0x00000000


	//----- nvinfo : EIATTR_MIN_STACK_SIZE
	.align		4
.L_4700:
        /*5f94*/ 	.byte	0x04, 0x12
        /*5f96*/ 	.short	(.L_4702 - .L_4701)
	.align		4
.L_4701:
        /*5f98*/ 	.word	index@(_Z15SoftmaxWarpImplI22BroadcastScaleMaskLoadIffbLm3EiE11DirectStoreIffEfLi1ELi10ELi32ELi1ELb1EL9Algorithm0EEvT_T0_ll)
        /*5f9c*/ 	.word	0x00000000


	//----- nvinfo : EIATTR_MIN_STACK_SIZE
	.align		4
.L_4702:
        /*5fa0*/ 	.byte	0x04, 0x12
        /*5fa2*/ 	.short	(.L_4704 - .L_4703)
	.align		4
.L_4703:
        /*5fa4*/ 	.word	index@(_Z15SoftmaxWarpImplI22BroadcastScaleMaskLoadIffbLm3EiE11DirectStoreIffEfLi1ELi10ELi32ELi1ELb0EL9Algorithm0EEvT_T0_ll)
        /*5fa8*/ 	.word	0x00000000


	//----- nvinfo : EIATTR_MIN_STACK_SIZE
	.align		4
.L_4704:
        /*5fac*/ 	.byte	0x04, 0x12
        /*5fae*/ 	.short	(.L_4706 - .L_4705)
	.align		4
.L_4705:
        /*5fb0*/ 	.word	index@(_Z15SoftmaxWarpImplI22BroadcastScaleMaskLoadIffbLm3EiE11DirectStoreIffEfLi1ELi9ELi32ELi1ELb1EL9Algorithm0EEvT_T0_ll)
        /*5fb4*/ 	.word	0x00000000


	//----- nvinfo : EIATTR_MIN_STACK_SIZE
	.align		4
.L_4706:
        /*5fb8*/ 	.byte	0x04, 0x12
        /*5fba*/ 	.short	(.L_4708 - .L_4707)
	.align		4
.L_4707:
        /*5fbc*/ 	.word	index@(_Z15SoftmaxWarpImplI22BroadcastScaleMaskLoadIffbLm3EiE11DirectStoreIffEfLi1ELi9ELi32ELi1ELb0EL9Algorithm0EEvT_T0_ll)
        /*5fc0*/ 	.word	0x00000000


	//----- nvinfo : EIATTR_MIN_STACK_SIZE
	.align		4
.L_4708:
        /*5fc4*/ 	.byte	0x04, 0x12
        /*5fc6*/ 	.short	(.L_4710 - .L_4709)
	.align		4
.L_4709:
        /*5fc8*/ 	.word	index@(_Z15SoftmaxWarpImplI22BroadcastScaleMaskLoadIffbLm3EiE11DirectStoreIffEfLi1ELi8ELi32ELi1ELb1EL9Algorithm0EEvT_T0_ll)
        /*5fcc*/ 	.word	0x00000000


	//----- nvinfo : EIATTR_MIN_STACK_SIZE
	.align		4
.L_4710:
        /*5fd0*/ 	.byte	0x04, 0x12
        /*5fd2*/ 	.short	(.L_4712 - .L_4711)
	.align		4
.L_4711:
        /*5fd4*/ 	.word	index@(_Z15SoftmaxWarpImplI22BroadcastScaleMaskLoadIffbLm3EiE11DirectStoreIffEfLi1ELi8ELi32ELi1ELb0EL9Algorithm0EEvT_T0_ll)
        /*5fd8*/ 	.word	0x00000000


	//----- nvinfo : EIATTR_MIN_STACK_SIZE
	.align		4
.L_4712:
        /*5fdc*/ 	.byte	0x04, 0x12
        /*5fde*/ 	.short	(.L_4714 - .L_4713)
	.align		4
.L_4713:
        /*5fe0*/ 	.word	index@(_Z15SoftmaxWarpImplI22BroadcastScaleMaskLoadIffbLm3EiE11DirectStoreIffEfLi1ELi7ELi32ELi1ELb1EL9Algorithm0EEvT_T0_ll)
        /*5fe4*/ 	.word	0x00000000


	//----- nvinfo : EIATTR_MIN_STACK_SIZE
	.align		4
.L_4714:
        /*5fe8*/ 	.byte	0x04, 0x12
        /*5fea*/ 	.short	(.L_4716 - .L_4715)
	.align		4
.L_4715:
        /*5fec*/ 	.word	index@(_Z15SoftmaxWarpImplI22BroadcastScaleMaskLoadIffbLm3EiE11DirectStoreIffEfLi1ELi7ELi32ELi1ELb0EL9Algorithm0EEvT_T0_ll)
        /*5ff0*/ 	.word	0x00000000


	//----- nvinfo : EIATTR_MIN_STACK_SIZE
	.align		4
.L_4716:
        /*5ff4*/ 	.byte	0x04, 0x12
        /*5ff6*/ 	.short	(.L_4718 - .L_4717)
	.align		4
.L_4717:
        /*5ff8*/ 	.word	index@(_Z15SoftmaxWarpImplI22BroadcastScaleMaskLoadIffbLm3EiE11DirectStoreIffEfLi1ELi6ELi32ELi1ELb1EL9Algorithm0EEvT_T0_ll)
        /*5ffc*/ 	.word	0x00000000


	//----- nvinfo : EIATTR_MIN_STACK_SIZE
	.align		4
.L_4718:
        /*6000*/ 	.byte	0x04, 0x12
        /*6002*/ 	.short	(.L_4720 - .L_4719)
	.align		4
.L_4719:
        /*6004*/ 	.word	index@(_Z15SoftmaxWarpImplI22BroadcastScaleMaskLoadIffbLm3EiE11DirectStoreIffEfLi1ELi6ELi32ELi1ELb0EL9Algorithm0EEvT_T0_ll)
        /*6008*/ 	.word	0x00000000


	//----- nvinfo : EIATTR_MIN_STACK_SIZE
	.align		4
.L_4720:
        /*600c*/ 	.byte	0x04, 0x12
        /*600e*/ 	.short	(.L_4722 - .L_4721)
	.align		4
.L_4721:
        /*6010*/ 	.word	index@(_Z15SoftmaxWarpImplI22BroadcastScaleMaskLoadIffbLm3EiE11DirectStoreIffEfLi1ELi5ELi32ELi1ELb1EL9Algorithm0EEvT_T0_ll)
        /*6014*/ 	.word	0x00000000


	//----- nvinfo : EIATTR_MIN_STACK_SIZE
	.align		4
.L_4722:
        /*6018*/ 	.byte	0x04, 0x12
        /*601a*/ 	.short	(.L_4724 - .L_4723)
	.align		4
.L_4723:
        /*601c*/ 	.word	index@(_Z15SoftmaxWarpImplI22BroadcastScaleMaskLoadIffbLm3EiE11DirectStoreIffEfLi1ELi5ELi32ELi1ELb0EL9Algorithm0EEvT_T0_ll)
        /*6020*/ 	.word	0x00000000


	//----- nvinfo : EIATTR_MIN_STACK_SIZE
	.align		4
.L_4724:
        /*6024*/ 	.byte	0x04, 0x12
        /*6026*/ 	.short	(.L_4726 - .L_4725)
	.align		4
.L_4725:
        /*6028*/ 	.word	index@(_Z15SoftmaxWarpImplI22BroadcastScaleMaskLoadIffbLm3EiE11DirectStoreIffEfLi1ELi4ELi32ELi1ELb1EL9Algorithm0EEvT_T0_ll)
        /*602c*/ 	.word	0x00000000


	//----- nvinfo : EIATTR_MIN_STACK_SIZE
	.align		4
.L_4726:
        /*6030*/ 	.byte	0x04, 0x12
        /*6032*/ 	.short	(.L_4728 - .L_4727)
	.align		4
.L_4727:
        /*6034*/ 	.word	index@(_Z15SoftmaxWarpImplI22BroadcastScaleMaskLoadIffbLm3EiE11DirectStoreIffEfLi1ELi4ELi32ELi1ELb0EL9Algorithm0EEvT_T0_ll)
        /*6038*/ 	.word	0x00000000


	//----- nvinfo : EIATTR_MIN_STACK_SIZE
	.align		4
.L_4728:
        /*603c*/ 	.byte	0x04, 0x12
        /*603e*/ 	.short	(.L_4730 - .L_4729)
	.align		4
.L_4729:
        /*6040*/ 	.word	index@(_Z15SoftmaxWarpImplI22BroadcastScaleMaskLoadIffbLm3EiE11DirectStoreIffEfLi1ELi3ELi32ELi1ELb1EL9Algorithm0EEvT_T0_ll)
        /*6044*/ 	.word	0x00000000


	//----- nvinfo : EIATTR_MIN_STACK_SIZE
	.align		4
.L_4730:
        /*6048*/ 	.byte	0x04, 0x12
        /*604a*/ 	.short	(.L_4732 - .L_4731)
	.align		4
.L_4731:
        /*604c*/ 	.word	index@(_Z15SoftmaxWarpImplI22BroadcastScaleMaskLoadIffbLm3EiE11DirectStoreIffEfLi1ELi3ELi32ELi1ELb0EL9Algorithm0EEvT_T0_ll)
        /*6050*/ 	.word	0x00000000


	//----- nvinfo : EIATTR_MIN_STACK_SIZE
	.align		4
.L_4732:
        /*6054*/ 	.byte	0x04, 0x12
        /*6056*/ 	.short	(.L_4734 - .L_4733)
	.align		4
.L_4733:
        /*6058*/ 	.word	index@(_Z15SoftmaxWarpImplI22BroadcastScaleMaskLoadIffbLm3EiE11DirectStoreIffEfLi1ELi2ELi32ELi1ELb1EL9Algorithm0EEvT_T0_ll)
        /*605c*/ 	.word	0x00000000


	//----- nvinfo : EIATTR_MIN_STACK_SIZE
	.align		4
.L_4734:
        /*6060*/ 	.byte	0x04, 0x12
        /*6062*/ 	.short	(.L_4736 - .L_4735)
	.align		4
.L_4735:
        /*6064*/ 	.word	index@(_Z15SoftmaxWarpImplI22BroadcastScaleMaskLoadIffbLm3EiE11DirectStoreIffEfLi1ELi2ELi32ELi1ELb0EL9Algorithm0EEvT_T0_ll)
        /*6068*/ 	.word	0x00000000


	//----- nvinfo : EIATTR_MIN_STACK_SIZE
	.align		4
.L_4736:
        /*606c*/ 	.byte	0x04, 0x12
        /*606e*/ 	.short	(.L_4738 - .L_4737)
	.align		4
.L_4737:
        /*6070*/ 	.word	index@(_Z15SoftmaxWarpImplI22BroadcastScaleMaskLoadIffbLm3EiE11DirectStoreIffEfLi1ELi1ELi32ELi1ELb1EL9Algorithm0EEvT_T0_ll)
        /*6074*/ 	.word	0x00000000


	//----- nvinfo : EIATTR_MIN_STACK_SIZE
	.align		4
.L_4738:
        /*6078*/ 	.byte	0x04, 0x12
        /*607a*/ 	.short	(.L_4740 - .L_4739)
	.align		4
.L_4739:
        /*607c*/ 	.word	index@(_Z15SoftmaxWarpImplI22BroadcastScaleMaskLoadIffbLm3EiE11DirectStoreIffEfLi1ELi1ELi32ELi1ELb0EL9Algorithm0EEvT_T0_ll)
        /*6080*/ 	.word	0x00000000


	//----- nvinfo : EIATTR_MIN_STACK_SIZE
	.align		4
.L_4740:
        /*6084*/ 	.byte	0x04, 0x12
        /*6086*/ 	.short	(.L_4742 - .L_4741)
	.align		4
.L_4741:
        /*6088*/ 	.word	index@(_Z15SoftmaxWarpImplI22BroadcastScaleMaskLoadIffbLm3EiE11DirectStoreIffEfLi1ELi1ELi32ELi2ELb1EL9Algorithm0EEvT_T0_ll)
        /*608c*/ 	.word	0x00000000


	//----- nvinfo : EIATTR_MIN_STACK_SIZE
	.align		4
.L_4742:
        /*6090*/ 	.byte	0x04, 0x12
        /*6092*/ 	.short	(.L_4744 - .L_4743)
	.align		4
.L_4743:
        /*6094*/ 	.word	index@(_Z15SoftmaxWarpImplI22BroadcastScaleMaskLoadIffbLm3EiE11DirectStoreIffEfLi1ELi1ELi32ELi2ELb0EL9Algorithm0EEvT_T0_ll)
        /*6098*/ 	.word	0x00000000


	//----- nvinfo : EIATTR_MIN_STACK_SIZE
	.align		4
.L_4744:
        /*609c*/ 	.byte	0x04, 0x12
        /*609e*/ 	.short	(.L_4746 - .L_4745)
	.align		4
.L_4745:
        /*60a0*/ 	.word	index@(_Z15SoftmaxWarpImplI22BroadcastScaleMaskLoadIffbLm3EiE11DirectStoreIffEfLi1ELi1ELi16ELi1ELb1EL9Algorithm0EEvT_T0_ll)
        /*60a4*/ 	.word	0x00000000


	//----- nvinfo : EIATTR_MIN_STACK_SIZE
	.align		4
.L_4746:
        /*60a8*/ 	.byte	0x04, 0x12
        /*60aa*/ 	.short	(.L_4748 - .L_4747)
	.align		4
.L_4747:
        /*60ac*/ 	.word	index@(_Z15SoftmaxWarpImplI22BroadcastScaleMaskLoadIffbLm3EiE11DirectStoreIffEfLi1ELi1ELi16ELi1ELb0EL9Algorithm0EEvT_T0_ll)
        /*60b0*/ 	.word	0x00000000


	//----- nvinfo : EIATTR_MIN_STACK_SIZE
	.align		4
.L_4748:
        /*60b4*/ 	.byte	0x04, 0x12
        /*60b6*/ 	.short	(.L_4750 - .L_4749)
	.align		4
.L_4749:
        /*60b8*/ 	.word	index@(_Z15SoftmaxWarpImplI22BroadcastScaleMaskLoadIffbLm3EiE11DirectStoreIffEfLi1ELi1ELi16ELi2ELb1EL9Algorithm0EEvT_T0_ll)
        /*60bc*/ 	.word	0x00000000


	//----- nvinfo : EIATTR_MIN_STACK_SIZE
	.align		4
.L_4750:
        /*60c0*/ 	.byte	0x04, 0x12
        /*60c2*/ 	.short	(.L_4752 - .L_4751)
	.align		4
.L_4751:
        /*60c4*/ 	.word	index@(_Z15SoftmaxWarpImplI22BroadcastScaleMaskLoadIffbLm3EiE11DirectStoreIffEfLi1ELi1ELi16ELi2ELb0EL9Algorithm0EEvT_T0_ll)
        /*60c8*/ 	.word	0x00000000


	//----- nvinfo : EIATTR_MIN_STACK_SIZE
	.align		4
.L_4752:
        /*60cc*/ 	.byte	0x04, 0x12
        /*60ce*/ 	.short	(.L_4754 - .L_4753)
	.align		4
.L_4753:
        /*60d0*/ 	.word	index@(_Z15SoftmaxWarpImplI22BroadcastScaleMaskLoadIffbLm3EiE11DirectStoreIffEfLi1ELi1ELi8ELi1ELb1EL9Algorithm0EEvT_T0_ll)
        /*60d4*/ 	.word	0x00000000


	//----- nvinfo : EIATTR_MIN_STACK_SIZE
	.align		4
.L_4754:
        /*60d8*/ 	.byte	0x04, 0x12
        /*60da*/ 	.short	(.L_4756 - .L_4755)
	.align		4
.L_4755:
        /*60dc*/ 	.word	index@(_Z15SoftmaxWarpImplI22BroadcastScaleMaskLoadIffbLm3EiE11DirectStoreIffEfLi1ELi1ELi8ELi1ELb0EL9Algorithm0EEvT_T0_ll)
        /*60e0*/ 	.word	0x00000000


	//----- nvinfo : EIATTR_MIN_STACK_SIZE
	.align		4
.L_4756:
        /*60e4*/ 	.byte	0x04, 0x12
        /*60e6*/ 	.short	(.L_4758 - .L_4757)
	.align		4
.L_4757:
        /*60e8*/ 	.word	index@(_Z15SoftmaxWarpImplI22BroadcastScaleMaskLoadIffbLm3EiE11DirectStoreIffEfLi1ELi1ELi8ELi2ELb1EL9Algorithm0EEvT_T0_ll)
        /*60ec*/ 	.word	0x00000000


	//----- nvinfo : EIATTR_MIN_STACK_SIZE
	.align		4
.L_4758:
        /*60f0*/ 	.byte	0x04, 0x12
        /*60f2*/ 	.short	(.L_4760 - .L_4759)
	.align		4
.L_4759:
        /*60f4*/ 	.word	index@(_Z15SoftmaxWarpImplI22BroadcastScaleMaskLoadIffbLm3EiE11DirectStoreIffEfLi1ELi1ELi8ELi2ELb0EL9Algorithm0EEvT_T0_ll)
        /*60f8*/ 	.word	0x00000000


	//----- nvinfo : EIATTR_MIN_STACK_SIZE
	.align		4
.L_4760:
        /*60fc*/ 	.byte	0x04, 0x12
        /*60fe*/ 	.short	(.L_4762 - .L_4761)
	.align		4
.L_4761:
        /*6100*/ 	.word	index@(_Z15SoftmaxWarpImplI22BroadcastScaleMaskLoadIffbLm3EiE11DirectStoreIffEfLi1ELi1ELi4ELi1ELb1EL9Algorithm0EEvT_T0_ll)
        /*6104*/ 	.word	0x00000000


	//----- nvinfo : EIATTR_MIN_STACK_SIZE
	.align		4
.L_4762:
        /*6108*/ 	.byte	0x04, 0x12
        /*610a*/ 	.short	(.L_4764 - .L_4763)
	.align		4
.L_4763:
        /*610c*/ 	.word	index@(_Z15SoftmaxWarpImplI22BroadcastScaleMaskLoadIffbLm3EiE11DirectStoreIffEfLi1ELi1ELi4ELi1ELb0EL9Algorithm0EEvT_T0_ll)
        /*6110*/ 	.word	0x00000000


	//----- nvinfo : EIATTR_MIN_STACK_SIZE
	.align		4
.L_4764:
        /*6114*/ 	.byte	0x04, 0x12
        /*6116*/ 	.short	(.L_4766 - .L_4765)
	.align		4
.L_4765:
        /*6118*/ 	.word	index@(_Z15SoftmaxWarpImplI22BroadcastScaleMaskLoadIffbLm3EiE11DirectStoreIffEfLi1ELi1ELi4ELi2ELb1EL9Algorithm0EEvT_T0_ll)
        /*611c*/ 	.word	0x00000000


	//----- nvinfo : EIATTR_MIN_STACK_SIZE
	.align		4
.L_4766:
        /*6120*/ 	.byte	0x04, 0x12
        /*6122*/ 	.short	(.L_4768 - .L_4767)
	.align		4
.L_4767:
        /*6124*/ 	.word	index@(_Z15SoftmaxWarpImplI22BroadcastScaleMaskLoadIffbLm3EiE11DirectStoreIffEfLi1ELi1ELi4ELi2ELb0EL9Algorithm0EEvT_T0_ll)
        /*6128*/ 	.word	0x00000000


	//----- nvinfo : EIATTR_MIN_STACK_SIZE
	.align		4
.L_4768:
        /*612c*/ 	.byte	0x04, 0x12
        /*612e*/ 	.short	(.L_4770 - .L_4769)
	.align		4
.L_4769:
        /*6130*/ 	.word	index@(_Z15SoftmaxWarpImplI22BroadcastScaleMaskLoadIffbLm3EiE11DirectStoreIffEfLi1ELi1ELi2ELi1ELb1EL9Algorithm0EEvT_T0_ll)
        /*6134*/ 	.word	0x00000000


	//----- nvinfo : EIATTR_MIN_STACK_SIZE
	.align		4
.L_4770:
        /*6138*/ 	.byte	0x04, 0x12
        /*613a*/ 	.short	(.L_4772 - .L_4771)
	.align		4
.L_4771:
        /*613c*/ 	.word	index@(_Z15SoftmaxWarpImplI22BroadcastScaleMaskLoadIffbLm3EiE11DirectStoreIffEfLi1ELi1ELi2ELi1ELb0EL9Algorithm0EEvT_T0_ll)
        /*6140*/ 	.word	0x00000000


	//----- nvinfo : EIATTR_MIN_STACK_SIZE
	.align		4
.L_4772:
        /*6144*/ 	.byte	0x04, 0x12
        /*6146*/ 	.short	(.L_4774 - .L_4773)
	.align		4
.L_4773:
        /*6148*/ 	.word	index@(_Z15SoftmaxWarpImplI22BroadcastScaleMaskLoadIffbLm3EiE11DirectStoreIffEfLi1ELi1ELi2ELi2ELb1EL9Algorithm0EEvT_T0_ll)
        /*614c*/ 	.word	0x00000000


	//----- nvinfo : EIATTR_MIN_STACK_SIZE
	.align		4
.L_4774:
        /*6150*/ 	.byte	0x04, 0x12
        /*6152*/ 	.short	(.L_4776 - .L_4775)
	.align		4
.L_4775:
        /*6154*/ 	.word	index@(_Z15SoftmaxWarpImplI22BroadcastScaleMaskLoadIffbLm3EiE11DirectStoreIffEfLi1ELi1ELi2ELi2ELb0EL9Algorithm0EEvT_T0_ll)
        /*6158*/ 	.word	0x00000000


	//----- nvinfo : EIATTR_MIN_STACK_SIZE
	.align		4
.L_4776:
        /*615c*/ 	.byte	0x04, 0x12
        /*615e*/ 	.short	(.L_4778 - .L_4777)
	.align		4
.L_4777:
        /*6160*/ 	.word	index@(_Z15SoftmaxWarpImplI22BroadcastScaleMaskLoadIffbLm3EiE11DirectStoreIffEfLi1ELi1ELi1ELi1ELb1EL9Algorithm0EEvT_T0_ll)
        /*6164*/ 	.word	0x00000000


	//----- nvinfo : EIATTR_MIN_STACK_SIZE
	.align		4
.L_4778:
        /*6168*/ 	.byte	0x04, 0x12
        /*616a*/ 	.short	(.L_4780 - .L_4779)
	.align		4
.L_4779:
        /*616c*/ 	.word	index@(_Z15SoftmaxWarpImplI22BroadcastScaleMaskLoadIffbLm3EiE11DirectStoreIffEfLi1ELi1ELi1ELi1ELb0EL9Algorithm0EEvT_T0_ll)
        /*6170*/ 	.word	0x00000000


	//----- nvinfo : EIATTR_MIN_STACK_SIZE
	.align		4
.L_4780:
        /*6174*/ 	.byte	0x04, 0x12
        /*6176*/ 	.short	(.L_4782 - .L_4781)
	.align		4
.L_4781:
        /*6178*/ 	.word	index@(_Z15SoftmaxWarpImplI22BroadcastScaleMaskLoadIffbLm3EiE11DirectStoreIffEfLi1ELi1ELi1ELi2ELb1EL9Algorithm0EEvT_T0_ll)
        /*617c*/ 	.word	0x00000000


	//----- nvinfo : EIATTR_MIN_STACK_SIZE
	.align		4
.L_4782:
        /*6180*/ 	.byte	0x04, 0x12
        /*6182*/ 	.short	(.L_4784 - .L_4783)
	.align		4
.L_4783:
        /*6184*/ 	.word	index@(_Z15SoftmaxWarpImplI22BroadcastScaleMaskLoadIffbLm3EiE11DirectStoreIffEfLi1ELi1ELi1ELi2ELb0EL9Algorithm0EEvT_T0_ll)
        /*6188*/ 	.word	0x00000000


	//----- nvinfo : EIATTR_MIN_STACK_SIZE
	.align		4
.L_4784:
        /*618c*/ 	.byte	0x04, 0x12
        /*618e*/ 	.short	(.L_4786 - .L_4785)
	.align		4
.L_4785:
        /*6190*/ 	.word	index@(_Z15SoftmaxWarpImplI22BroadcastScaleMaskLoadIffbLm3EiE11DirectStoreIffEfLi2ELi32ELi32ELi1ELb1EL9Algorithm0EEvT_T0_ll)
        /*6194*/ 	.word	0x00000000


	//----- nvinfo : EIATTR_MIN_STACK_SIZE
	.align		4
.L_4786:
        /*6198*/ 	.byte	0x04, 0x12
        /*619a*/ 	.short	(.L_4788 - .L_4787)
	.align		4
.L_4787:
        /*619c*/ 	.word	index@(_Z15SoftmaxWarpImplI22BroadcastScaleMaskLoadIffbLm3EiE11DirectStoreIffEfLi2ELi32ELi32ELi1ELb0EL9Algorithm0EEvT_T0_ll)
        /*61a0*/ 	.word	0x00000000


	//----- nvinfo : EIATTR_MIN_STACK_SIZE
	.align		4
.L_4788:
        /*61a4*/ 	.byte	0x04, 0x12
        /*61a6*/ 	.short	(.L_4790 - .L_4789)
	.align		4
.L_4789:
        /*61a8*/ 	.word	index@(_Z15SoftmaxWarpImplI22BroadcastScaleMaskLoadIffbLm3EiE11DirectStoreIffEfLi2ELi30ELi32ELi1ELb1EL9Algorithm0EEvT_T0_ll)
        /*61ac*/ 	.word	0x00000000


	//----- nvinfo : EIATTR_MIN_STACK_SIZE
	.align		4
.L_4790:
        /*61b0*/ 	.byte	0x04, 0x12
        /*61b2*/ 	.short	(.L_4792 - .L_4791)
	.align		4
.L_4791:
        /*61b4*/ 	.word	index@(_Z15SoftmaxWarpImplI22BroadcastScaleMaskLoadIffbLm3EiE11DirectStoreIffEfLi2ELi30ELi32ELi1ELb0EL9Algorithm0EEvT_T0_ll)
        /*61b8*/ 	.word	0x00000000


	//----- nvinfo : EIATTR_MIN_STACK_SIZE
	.align		4
.L_4792:
        /*61bc*/ 	.byte	0x04, 0x12
        /*61be*/ 	.short	(.L_4794 - .L_4793)
	.align		4
.L_4793:
        /*61c0*/ 	.word	index@(_Z15SoftmaxWarpImplI22BroadcastScaleMaskLoadIffbLm3EiE11DirectStoreIffEfLi2ELi28ELi32ELi1ELb1EL9Algorithm0EEvT_T0_ll)
        /*61c4*/ 	.word	0x00000000


	//----- nvinfo : EIATTR_MIN_STACK_SIZE
	.align		4
.L_4794:
        /*61c8*/ 	.byte	0x04, 0x12
        /*61ca*/ 	.short	(.L_4796 - .L_4795)
	.align		4
.L_4795:
        /*61cc*/ 	.word	index@(_Z15SoftmaxWarpImplI22BroadcastScaleMaskLoadIffbLm3EiE11DirectStoreIffEfLi2ELi28ELi32ELi1ELb0EL9Algorithm0EEvT_T0_ll)
        /*61d0*/ 	.word	0x00000000


	//----- nvinfo : EIATTR_MIN_STACK_SIZE
	.align		4
.L_4796:
        /*61d4*/ 	.byte	0x04, 0x12
        /*61d6*/ 	.short	(.L_4798 - .L_4797)
	.align		4
.L_4797:
        /*61d8*/ 	.word	index@(_Z15SoftmaxWarpImplI22BroadcastScaleMaskLoadIffbLm3EiE11DirectStoreIffEfLi2ELi26ELi32ELi1ELb1EL9Algorithm0EEvT_T0_ll)
        /*61dc*/ 	.word	0x00000000


	//----- nvinfo : EIATTR_MIN_STACK_SIZE
	.align		4
.L_4798:
        /*61e0*/ 	.byte	0x04, 0x12
        /*61e2*/ 	.short	(.L_4800 - .L_4799)
	.align		4
.L_4799:
        /*61e4*/ 	.word	index@(_Z15SoftmaxWarpImplI22BroadcastScaleMaskLoadIffbLm3EiE11DirectStoreIffEfLi2ELi26ELi32ELi1ELb0EL9Algorithm0EEvT_T0_ll)
        /*61e8*/ 	.word	0x00000000


	//----- nvinfo : EIATTR_MIN_STACK_SIZE
	.align		4
.L_4800:
        /*61ec*/ 	.byte	0x04, 0x12
        /*61ee*/ 	.short	(.L_4802 - .L_4801)
	.align		4
.L_4801:
        /*61f0*/ 	.word	index@(_Z15SoftmaxWarpImplI22BroadcastScaleMaskLoadIffbLm3EiE11DirectStoreIffEfLi2ELi24ELi32ELi1ELb1EL9Algorithm0EEvT_T0_ll)
        /*61f4*/ 	.word	0x00000000


	//----- nvinfo : EIATTR_MIN_STACK_SIZE
	.align		4
.L_4802:
        /*61f8*/ 	.byte	0x04, 0x12
        /*61fa*/ 	.short	(.L_4804 - .L_4803)
	.align		4
.L_4803:
        /*61fc*/ 	.word	index@(_Z15SoftmaxWarpImplI22BroadcastScaleMaskLoadIffbLm3EiE11DirectStoreIffEfLi2ELi24ELi32ELi1ELb0EL9Algorithm0EEvT_T0_ll)
        /*6200*/ 	.word	0x00000000


	//----- nvinfo : EIATTR_MIN_STACK_SIZE
	.align		4
.L_4804:
        /*6204*/ 	.byte	0x04, 0x12
        /*6206*/ 	.short	(.L_4806 - .L_4805)
	.align		4
.L_4805:
        /*6208*/ 	.word	index@(_Z15SoftmaxWarpImplI22BroadcastScaleMaskLoadIffbLm3EiE11DirectStoreIffEfLi2ELi22ELi32ELi1ELb1EL9Algorithm0EEvT_T0_ll)
        /*620c*/ 	.word	0x00000000


	//----- nvinfo : EIATTR_MIN_STACK_SIZE
	.align		4
.L_4806:
        /*6210*/ 	.byte	0x04, 0x12
        /*6212*/ 	.short	(.L_4808 - .L_4807)
	.align		4
.L_4807:
        /*6214*/ 	.word	index@(_Z15SoftmaxWarpImplI22BroadcastScaleMaskLoadIffbLm3EiE11DirectStoreIffEfLi2ELi22ELi32ELi1ELb0EL9Algorithm0EEvT_T0_ll)
        /*6218*/ 	.word	0x00000000


	//----- nvinfo : EIATTR_MIN_STACK_SIZE
	.align		4
.L_4808:
        /*621c*/ 	.byte	0x04, 0x12
        /*621e*/ 	.short	(.L_4810 - .L_4809)
	.align		4
.L_4809:
        /*6220*/ 	.word	index@(_Z15SoftmaxWarpImplI22BroadcastScaleMaskLoadIffbLm3EiE11DirectStoreIffEfLi2ELi20ELi32ELi1ELb1EL9Algorithm0EEvT_T0_ll)
        /*6224*/ 	.word	0x00000000


	//----- nvinfo : EIATTR_MIN_STACK_SIZE
	.align		4
.L_4810:
        /*6228*/ 	.byte	0x04, 0x12
        /*622a*/ 	.short	(.L_4812 - .L_4811)
	.align		4
.L_4811:
        /*622c*/ 	.word	index@(_Z15SoftmaxWarpImplI22BroadcastScaleMaskLoadIffbLm3EiE11DirectStoreIffEfLi2ELi20ELi32ELi1ELb0EL9Algorithm0EEvT_T0_ll)
        /*6230*/ 	.word	0x00000000


	//----- nvinfo : EIATTR_MIN_STACK_SIZE
	.align		4
.L_4812:
        /*6234*/ 	.byte	0x04, 0x12
        /*6236*/ 	.short	(.L_4814 - .L_4813)
	.align		4
.L_4813:
        /*6238*/ 	.word	index@(_Z15SoftmaxWarpImplI22BroadcastScaleMaskLoadIffbLm3EiE11DirectStoreIffEfLi2ELi18ELi32ELi1ELb1EL9Algorithm0EEvT_T0_ll)
        /*623c*/ 	.word	0x00000000


	//----- nvinfo : EIATTR_MIN_STACK_SIZE
	.align		4
.L_4814:
        /*6240*/ 	.byte	0x04, 0x12
        /*6242*/ 	.short	(.L_4816 - .L_4815)
	.align		4
.L_4815:
        /*6244*/ 	.word	index@(_Z15SoftmaxWarpImplI22BroadcastScaleMaskLoadIffbLm3EiE11DirectStoreIffEfLi2ELi18ELi32ELi1ELb0EL9Algorithm0EEvT_T0_ll)
        /*6248*/ 	.word	0x00000000


	//----- nvinfo : EIATTR_MIN_STACK_SIZE
	.align		4
.L_4816:
        /*624c*/ 	.byte	0x04, 0x12
        /*624e*/ 	.short	(.L_4818 - .L_4817)
	.align		4
.L_4817:
        /*6250*/ 	.word	index@(_Z15SoftmaxWarpImplI22BroadcastScaleMaskLoadIffbLm3EiE11DirectStoreIffEfLi2ELi16ELi32ELi1ELb1EL9Algorithm0EEvT_T0_ll)
        /*6254*/ 	.word	0x00000000


	//----- nvinfo : EIATTR_MIN_STACK_SIZE
	.align		4
.L_4818:
        /*6258*/ 	.byte	0x04, 0x12
        /*625a*/ 	.short	(.L_4820 - .L_4819)
	.align		4
.L_4819:
        /*625c*/ 	.word	index@(_Z15SoftmaxWarpImplI22BroadcastScaleMaskLoadIffbLm3EiE11DirectStoreIffEfLi2ELi16ELi32ELi1ELb0EL9Algorithm0EEvT_T0_ll)
        /*6260*/ 	.word	0x00000000


	//----- nvinfo : EIATTR_MIN_STACK_SIZE
	.align		4
.L_4820:
        /*6264*/ 	.byte	0x04, 0x12
        /*6266*/ 	.short	(.L_4822 - .L_4821)
	.align		4
.L_4821:
        /*6268*/ 	.word	index@(_Z15SoftmaxWarpImplI22BroadcastScaleMaskLoadIffbLm3EiE11DirectStoreIffEfLi2ELi14ELi32ELi1ELb1EL9Algorithm0EEvT_T0_ll)
        /*626c*/ 	.word	0x00000000


	//----- nvinfo : EIATTR_MIN_STACK_SIZE
	.align		4
.L_4822:
        /*6270*/ 	.byte	0x04, 0x12
        /*6272*/ 	.short	(.L_4824 - .L_4823)
	.align		4
.L_4823:
        /*6274*/ 	.word	index@(_Z15SoftmaxWarpImplI22BroadcastScaleMaskLoadIffbLm3EiE11DirectStoreIffEfLi2ELi14ELi32ELi1ELb0EL9Algorithm0EEvT_T0_ll)
        /*6278*/ 	.word	0x00000000


	//----- nvinfo : EIATTR_MIN_STACK_SIZE
	.align		4
.L_4824:
        /*627c*/ 	.byte	0x04, 0x12
        /*627e*/ 	.short	(.L_4826 - .L_4825)
	.align		4
.L_4825:
        /*6280*/ 	.word	index@(_Z15SoftmaxWarpImplI22BroadcastScaleMaskLoadIffbLm3EiE11DirectStoreIffEfLi2ELi12ELi32ELi1ELb1EL9Algorithm0EEvT_T0_ll)
        /*6284*/ 	.word	0x00000000


	//----- nvinfo : EIATTR_MIN_STACK_SIZE
	.align		4
.L_4826:
        /*6288*/ 	.byte	0x04, 0x12
        /*628a*/ 	.short	(.L_4828 - .L_4827)
	.align		4
.L_4827:
        /*628c*/ 	.word	index@(_Z15SoftmaxWarpImplI22BroadcastScaleMaskLoadIffbLm3EiE11DirectStoreIffEfLi2ELi12ELi32ELi1ELb0EL9Algorithm0EEvT_T0_ll)
        /*6290*/ 	.word	0x00000000


	//----- nvinfo : EIATTR_MIN_STACK_SIZE
	.align		4
.L_4828:
        /*6294*/ 	.byte	0x04, 0x12
        /*6296*/ 	.short	(.L_4830 - .L_4829)
	.align		4
.L_4829:
        /*6298*/ 	.word	index@(_Z15SoftmaxWarpImplI22BroadcastScaleMaskLoadIffbLm3EiE11DirectStoreIffEfLi2ELi10ELi32ELi1ELb1EL9Algorithm0EEvT_T0_ll)
        /*629c*/ 	.word	0x00000000


	//----- nvinfo : EIATTR_MIN_STACK_SIZE
	.align		4
.L_4830:
        /*62a0*/ 	.byte	0x04, 0x12
        /*62a2*/ 	.short	(.L_4832 - .L_4831)
	.align		4
.L_4831:
        /*62a4*/ 	.word	index@(_Z15SoftmaxWarpImplI22BroadcastScaleMaskLoadIffbLm3EiE11DirectStoreIffEfLi2ELi10ELi32ELi1ELb0EL9Algorithm0EEvT_T0_ll)
        /*62a8*/ 	.word	0x00000000


	//----- nvinfo : EIATTR_MIN_STACK_SIZE
	.align		4
.L_4832:
        /*62ac*/ 	.byte	0x04, 0x12
        /*62ae*/ 	.short	(.L_4834 - .L_4833)
	.align		4
.L_4833:
        /*62b0*/ 	.word	index@(_Z15SoftmaxWarpImplI22BroadcastScaleMaskLoadIffbLm3EiE11DirectStoreIffEfLi2ELi8ELi32ELi1ELb1EL9Algorithm0EEvT_T0_ll)
        /*62b4*/ 	.word	0x00000000


	//----- nvinfo : EIATTR_MIN_STACK_SIZE
	.align		4
.L_4834:
        /*62b8*/ 	.byte	0x04, 0x12
        /*62ba*/ 	.short	(.L_4836 - .L_4835)
	.align		4
.L_4835:
        /*62bc*/ 	.word	index@(_Z15SoftmaxWarpImplI22BroadcastScaleMaskLoadIffbLm3EiE11DirectStoreIffEfLi2ELi8ELi32ELi1ELb0EL9Algorithm0EEvT_T0_ll)
        /*62c0*/ 	.word	0x00000000


	//----- nvinfo : EIATTR_MIN_STACK_SIZE
	.align		4
.L_4836:
        /*62c4*/ 	.byte	0x04, 0x12
        /*62c6*/ 	.short	(.L_4838 - .L_4837)
	.align		4
.L_4837:
        /*62c8*/ 	.word	index@(_Z15SoftmaxWarpImplI22BroadcastScaleMaskLoadIffbLm3EiE11DirectStoreIffEfLi2ELi6ELi32ELi1ELb1EL9Algorithm0EEvT_T0_ll)
        /*62cc*/ 	.word	0x00000000


	//----- nvinfo : EIATTR_MIN_STACK_SIZE
	.align		4
.L_4838:
        /*62d0*/ 	.byte	0x04, 0x12
        /*62d2*/ 	.short	(.L_4840 - .L_4839)
	.align		4
.L_4839:
        /*62d4*/ 	.word	index@(_Z15SoftmaxWarpImplI22BroadcastScaleMaskLoadIffbLm3EiE11DirectStoreIffEfLi2ELi6ELi32ELi1ELb0EL9Algorithm0EEvT_T0_ll)
        /*62d8*/ 	.word	0x00000000


	//----- nvinfo : EIATTR_MIN_STACK_SIZE
	.align		4
.L_4840:
        /*62dc*/ 	.byte	0x04, 0x12
        /*62de*/ 	.short	(.L_4842 - .L_4841)
	.align		4
.L_4841:
        /*62e0*/ 	.word	index@(_Z15SoftmaxWarpImplI22BroadcastScaleMaskLoadIffbLm3EiE11DirectStoreIffEfLi2ELi4ELi32ELi1ELb1EL9Algorithm0EEvT_T0_ll)
        /*62e4*/ 	.word	0x00000000


	//----- nvinfo : EIATTR_MIN_STACK_SIZE
	.align		4
.L_4842:
        /*62e8*/ 	.byte	0x04, 0x12
        /*62ea*/ 	.short	(.L_4844 - .L_4843)
	.align		4
.L_4843:
        /*62ec*/ 	.word	index@(_Z15SoftmaxWarpImplI22BroadcastScaleMaskLoadIffbLm3EiE11DirectStoreIffEfLi2ELi4ELi32ELi1ELb0EL9Algorithm0EEvT_T0_ll)
        /*62f0*/ 	.word	0x00000000


	//----- nvinfo : EIATTR_MIN_STACK_SIZE
	.align		4
.L_4844:
        /*62f4*/ 	.byte	0x04, 0x12
        /*62f6*/ 	.short	(.L_4846 - .L_4845)
	.align		4
.L_4845:
        /*62f8*/ 	.word	index@(_Z15SoftmaxWarpImplI22BroadcastScaleMaskLoadIffbLm3EiE11DirectStoreIffEfLi2ELi2ELi32ELi1ELb1EL9Algorithm0EEvT_T0_ll)
        /*62fc*/ 	.word	0x00000000


	//----- nvinfo : EIATTR_MIN_STACK_SIZE
	.align		4
.L_4846:
        /*6300*/ 	.byte	0x04, 0x12
        /*6302*/ 	.short	(.L_4848 - .L_4847)
	.align		4
.L_4847:
        /*6304*/ 	.word	index@(_Z15SoftmaxWarpImplI22BroadcastScaleMaskLoadIffbLm3EiE11DirectStoreIffEfLi2ELi2ELi32ELi1ELb0EL9Algorithm0EEvT_T0_ll)
        /*6308*/ 	.word	0x00000000


	//----- nvinfo : EIATTR_MIN_STACK_SIZE
	.align		4
.L_4848:
        /*630c*/ 	.byte	0x04, 0x12
        /*630e*/ 	.short	(.L_4850 - .L_4849)
	.align		4
.L_4849:
        /*6310*/ 	.word	index@(_Z15SoftmaxWarpImplI22BroadcastScaleMaskLoadIffbLm3EiE11DirectStoreIffEfLi2ELi2ELi32ELi2ELb1EL9Algorithm0EEvT_T0_ll)
        /*6314*/ 	.word	0x00000000


	//----- nvinfo : EIATTR_MIN_STACK_SIZE
	.align		4
.L_4850:
        /*6318*/ 	.byte	0x04, 0x12
        /*631a*/ 	.short	(.L_4852 - .L_4851)
	.align		4
.L_4851:
        /*631c*/ 	.word	index@(_Z15SoftmaxWarpImplI22BroadcastScaleMaskLoadIffbLm3EiE11DirectStoreIffEfLi2ELi2ELi32ELi2ELb0EL9Algorithm0EEvT_T0_ll)
        /*6320*/ 	.word	0x00000000


	//----- nvinfo : EIATTR_MIN_STACK_SIZE
	.align		4
.L_4852:
        /*6324*/ 	.byte	0x04, 0x12
        /*6326*/ 	.short	(.L_4854 - .L_4853)
	.align		4
.L_4853:
        /*6328*/ 	.word	index@(_Z15SoftmaxWarpImplI22BroadcastScaleMaskLoadIffbLm3EiE11DirectStoreIffEfLi2ELi2ELi16ELi1ELb1EL9Algorithm0EEvT_T0_ll)
        /*632c*/ 	.word	0x00000000


	//----- nvinfo : EIATTR_MIN_STACK_SIZE
	.align		4
.L_4854:
        /*6330*/ 	.byte	0x04, 0x12
        /*6332*/ 	.short	(.L_4856 - .L_4855)
	.align		4
.L_4855:
        /*6334*/ 	.word	index@(_Z15SoftmaxWarpImplI22BroadcastScaleMaskLoadIffbLm3EiE11DirectStoreIffEfLi2ELi2ELi16ELi1ELb0EL9Algorithm0EEvT_T0_ll)
        /*6338*/ 	.word	0x00000000


	//----- nvinfo : EIATTR_MIN_STACK_SIZE
	.align		4
.L_4856:
        /*633c*/ 	.byte	0x04, 0x12
        /*633e*/ 	.short	(.L_4858 - .L_4857)
	.align		4
.L_4857:
        /*6340*/ 	.word	index@(_Z15SoftmaxWarpImplI22BroadcastScaleMaskLoadIffbLm3EiE11DirectStoreIffEfLi2ELi2ELi16ELi2ELb1EL9Algorithm0EEvT_T0_ll)
        /*6344*/ 	.word	0x00000000


	//----- nvinfo : EIATTR_MIN_STACK_SIZE
	.align		4
.L_4858:
        /*6348*/ 	.byte	0x04, 0x12
        /*634a*/ 	.short	(.L_4860 - .L_4859)
	.align		4
.L_4859:
        /*634c*/ 	.word	index@(_Z15SoftmaxWarpImplI22BroadcastScaleMaskLoadIffbLm3EiE11DirectStoreIffEfLi2ELi2ELi16ELi2ELb0EL9Algorithm0EEvT_T0_ll)
        /*6350*/ 	.word	0x00000000


	//----- nvinfo : EIATTR_MIN_STACK_SIZE
	.align		4
.L_4860:
        /*6354*/ 	.byte	0x04, 0x12
        /*6356*/ 	.short	(.L_4862 - .L_4861)
	.align		4
.L_4861:
        /*6358*/ 	.word	index@(_Z15SoftmaxWarpImplI22BroadcastScaleMaskLoadIffbLm3EiE11DirectStoreIffEfLi2ELi2ELi8ELi1ELb1EL9Algorithm0EEvT_T0_ll)
        /*635c*/ 	.word	0x00000000


	//----- nvinfo : EIATTR_MIN_STACK_SIZE
	.align		4
.L_4862:
        /*6360*/ 	.byte	0x04, 0x12
        /*6362*/ 	.short	(.L_4864 - .L_4863)
	.align		4
.L_4863:
        /*6364*/ 	.word	index@(_Z15SoftmaxWarpImplI22BroadcastScaleMaskLoadIffbLm3EiE11DirectStoreIffEfLi2ELi2ELi8ELi1ELb0EL9Algorithm0EEvT_T0_ll)
        /*6368*/ 	.word	0x00000000


	//----- nvinfo : EIATTR_MIN_STACK_SIZE
	.align		4
.L_4864:
        /*636c*/ 	.byte	0x04, 0x12
        /*636e*/ 	.short	(.L_4866 - .L_4865)
	.align		4
.L_4865:
        /*6370*/ 	.word	index@(_Z15SoftmaxWarpImplI22BroadcastScaleMaskLoadIffbLm3EiE11DirectStoreIffEfLi2ELi2ELi8ELi2ELb1EL9Algorithm0EEvT_T0_ll)
        /*6374*/ 	.word	0x00000000


	//----- nvinfo : EIATTR_MIN_STACK_SIZE
	.align		4
.L_4866:
        /*6378*/ 	.byte	0x04, 0x12
        /*637a*/ 	.short	(.L_4868 - .L_4867)
	.align		4
.L_4867:
        /*637c*/ 	.word	index@(_Z15SoftmaxWarpImplI22BroadcastScaleMaskLoadIffbLm3EiE11DirectStoreIffEfLi2ELi2ELi8ELi2ELb0EL9Algorithm0EEvT_T0_ll)
        /*6380*/ 	.word	0x00000000


	//----- nvinfo : EIATTR_MIN_STACK_SIZE
	.align		4
.L_4868:
        /*6384*/ 	.byte	0x04, 0x12
        /*6386*/ 	.short	(.L_4870 - .L_4869)
	.align		4
.L_4869:
        /*6388*/ 	.word	index@(_Z15SoftmaxWarpImplI22BroadcastScaleMaskLoadIffbLm3EiE11DirectStoreIffEfLi2ELi2ELi4ELi1ELb1EL9Algorithm0EEvT_T0_ll)
        /*638c*/ 	.word	0x00000000


	//----- nvinfo : EIATTR_MIN_STACK_SIZE
	.align		4
.L_4870:
        /*6390*/ 	.byte	0x04, 0x12
        /*6392*/ 	.short	(.L_4872 - .L_4871)
	.align		4
.L_4871:
        /*6394*/ 	.word	index@(_Z15SoftmaxWarpImplI22BroadcastScaleMaskLoadIffbLm3EiE11DirectStoreIffEfLi2ELi2ELi4ELi1ELb0EL9Algorithm0EEvT_T0_ll)
        /*6398*/ 	.word	0x00000000


	//----- nvinfo : EIATTR_MIN_STACK_SIZE
	.align		4
.L_4872:
        /*639c*/ 	.byte	0x04, 0x12
        /*639e*/ 	.short	(.L_4874 - .L_4873)
	.align		4
.L_4873:
        /*63a0*/ 	.word	index@(_Z15SoftmaxWarpImplI22BroadcastScaleMaskLoadIffbLm3EiE11DirectStoreIffEfLi2ELi2ELi4ELi2ELb1EL9Algorithm0EEvT_T0_ll)
        /*63a4*/ 	.word	0x00000000


	//----- nvinfo : EIATTR_MIN_STACK_SIZE
	.align		4
.L_4874:
        /*63a8*/ 	.byte	0x04, 0x12
        /*63aa*/ 	.short	(.L_4876 - .L_4875)
	.align		4
.L_4875:
        /*63ac*/ 	.word	index@(_Z15SoftmaxWarpImplI22BroadcastScaleMaskLoadIffbLm3EiE11DirectStoreIffEfLi2ELi2ELi4ELi2ELb0EL9Algorithm0EEvT_T0_ll)
        /*63b0*/ 	.word	0x00000000


	//----- nvinfo : EIATTR_MIN_STACK_SIZE
	.align		4
.L_4876:
        /*63b4*/ 	.byte	0x04, 0x12
        /*63b6*/ 	.short	(.L_4878 - .L_4877)
	.align		4
.L_4877:
        /*63b8*/ 	.word	index@(_Z15SoftmaxWarpImplI22BroadcastScaleMaskLoadIffbLm3EiE11DirectStoreIffEfLi2ELi2ELi2ELi1ELb1EL9Algorithm0EEvT_T0_ll)
        /*63bc*/ 	.word	0x00000000


	//----- nvinfo : EIATTR_MIN_STACK_SIZE
	.align		4
.L_4878:
        /*63c0*/ 	.byte	0x04, 0x12
        /*63c2*/ 	.short	(.L_4880 - .L_4879)
	.align		4
.L_4879:
        /*63c4*/ 	.word	index@(_Z15SoftmaxWarpImplI22BroadcastScaleMaskLoadIffbLm3EiE11DirectStoreIffEfLi2ELi2ELi2ELi1ELb0EL9Algorithm0EEvT_T0_ll)
        /*63c8*/ 	.word	0x00000000


	//----- nvinfo : EIATTR_MIN_STACK_SIZE
	.align		4
.L_4880:
        /*63cc*/ 	.byte	0x04, 0x12
        /*63ce*/ 	.short	(.L_4882 - .L_4881)
	.align		4
.L_4881:
        /*63d0*/ 	.word	index@(_Z15SoftmaxWarpImplI22BroadcastScaleMaskLoadIffbLm3EiE11DirectStoreIffEfLi2ELi2ELi2ELi2ELb1EL9Algorithm0EEvT_T0_ll)
        /*63d4*/ 	.word	0x00000000


	//----- nvinfo : EIATTR_MIN_STACK_SIZE
	.align		4
.L_4882:
        /*63d8*/ 	.byte	0x04, 0x12
        /*63da*/ 	.short	(.L_4884 - .L_4883)
	.align		4
.L_4883:
        /*63dc*/ 	.word	index@(_Z15SoftmaxWarpImplI22BroadcastScaleMaskLoadIffbLm3EiE11DirectStoreIffEfLi2ELi2ELi2ELi2ELb0EL9Algorithm0EEvT_T0_ll)
        /*63e0*/ 	.word	0x00000000


	//----- nvinfo : EIATTR_MIN_STACK_SIZE
	.align		4
.L_4884:
        /*63e4*/ 	.byte	0x04, 0x12
        /*63e6*/ 	.short	(.L_4886 - .L_4885)
	.align		4
.L_4885:
        /*63e8*/ 	.word	index@(_Z15SoftmaxWarpImplI22BroadcastScaleMaskLoadIffbLm3EiE11DirectStoreIffEfLi2ELi2ELi1ELi1ELb1EL9Algorithm0EEvT_T0_ll)
        /*63ec*/ 	.word	0x00000000


	//----- nvinfo : EIATTR_MIN_STACK_SIZE
	.align		4
.L_4886:
        /*63f0*/ 	.byte	0x04, 0x12
        /*63f2*/ 	.short	(.L_4888 - .L_4887)
	.align		4
.L_4887:
        /*63f4*/ 	.word	index@(_Z15SoftmaxWarpImplI22BroadcastScaleMaskLoadIffbLm3EiE11DirectStoreIffEfLi2ELi2ELi1ELi1ELb0EL9Algorithm0EEvT_T0_ll)
        /*63f8*/ 	.word	0x00000000


	//----- nvinfo : EIATTR_MIN_STACK_SIZE
	.align		4
.L_4888:
        /*63fc*/ 	.byte	0x04, 0x12
        /*63fe*/ 	.short	(.L_4890 - .L_4889)
	.align		4
.L_4889:
        /*6400*/ 	.word	index@(_Z15SoftmaxWarpImplI22BroadcastScaleMaskLoadIffbLm3EiE11DirectStoreIffEfLi2ELi2ELi1ELi2ELb1EL9Algorithm0EEvT_T0_ll)
        /*6404*/ 	.word	0x00000000


	//----- nvinfo : EIATTR_MIN_STACK_SIZE
	.align		4
.L_4890:
        /*6408*/ 	.byte	0x04, 0x12
        /*640a*/ 	.short	(.L_4892 - .L_4891)
	.align		4
.L_4891:
        /*640c*/ 	.word	index@(_Z15SoftmaxWarpImplI22BroadcastScaleMaskLoadIffbLm3EiE11DirectStoreIffEfLi2ELi2ELi1ELi2ELb0EL9Algorithm0EEvT_T0_ll)
        /*6410*/ 	.word	0x00000000


	//----- nvinfo : EIATTR_MIN_STACK_SIZE
	.align		4
.L_4892:
        /*6414*/ 	.byte	0x04, 0x12
        /*6416*/ 	.short	(.L_4894 - .L_4893)
	.align		4
.L_4893:
        /*6418*/ 	.word	index@(_Z24SoftmaxBlockUncachedImplI22BroadcastScaleMaskLoadIffbLm2EiE11DirectStoreIffEfLi1ELi1024EL9Algorithm0EEvT_T0_ll)
        /*641c*/ 	.word	0x00000000


	//----- nvinfo : EIATTR_MIN_STACK_SIZE
	.align		4
.L_4894:
        /*6420*/ 	.byte	0x04, 0x12
        /*6422*/ 	.short	(.L_4896 - .L_4895)
	.align		4
.L_4895:
        /*6424*/ 	.word	index@(_Z24SoftmaxBlockUncachedImplI22BroadcastScaleMaskLoadIffbLm2EiE11DirectStoreIffEfLi2ELi1024EL9Algorithm0EEvT_T0_ll)
        /*6428*/ 	.word	0x00000000


	//----- nvinfo : EIATTR_MIN_STACK_SIZE
	.align		4
.L_4896:
        /*642c*/ 	.byte	0x04, 0x12
        /*642e*/ 	.short	(.L_4898 - .L_4897)
	.align		4
.L_4897:
        /*6430*/ 	.word	index@(_Z20SoftmaxBlockSMemImplI22BroadcastScaleMaskLoadIffbLm2EiE11DirectStoreIffEfLi1ELi256EL9Algorithm0EEvT_T0_ll)
        /*6434*/ 	.word	0x00000000


	//----- nvinfo : EIATTR_MIN_STACK_SIZE
	.align		4
.L_4898:
        /*6438*/ 	.byte	0x04, 0x12
        /*643a*/ 	.short	(.L_4900 - .L_4899)
	.align		4
.L_4899:
        /*643c*/ 	.word	index@(_Z20SoftmaxBlockSMemImplI22BroadcastScaleMaskLoadIffbLm2EiE11DirectStoreIffEfLi1ELi512EL9Algorithm0EEvT_T0_ll)
        /*6440*/ 	.word	0x00000000


	//----- nvinfo : EIATTR_MIN_STACK_SIZE
	.align		4
.L_4900:
        /*6444*/ 	.byte	0x04, 0x12
        /*6446*/ 	.short	(.L_4902 - .L_4901)
	.align		4
.L_4901:
        /*6448*/ 	.word	index@(_Z20SoftmaxBlockSMemImplI22BroadcastScaleMaskLoadIffbLm2EiE11DirectStoreIffEfLi1ELi1024EL9Algorithm0EEvT_T0_ll)
        /*644c*/ 	.word	0x00000000


	//----- nvinfo : EIATTR_MIN_STACK_SIZE
	.align		4
.L_4902:
        /*6450*/ 	.byte	0x04, 0x12
        /*6452*/ 	.short	(.L_4904 - .L_4903)
	.align		4
.L_4903:
        /*6454*/ 	.word	index@(_Z20SoftmaxBlockSMemImplI22BroadcastScaleMaskLoadIffbLm2EiE11DirectStoreIffEfLi1ELi128EL9Algorithm0EEvT_T0_ll)
        /*6458*/ 	.word	0x00000000


	//----- nvinfo : EIATTR_MIN_STACK_SIZE
	.align		4
.L_4904:
        /*645c*/ 	.byte	0x04, 0x12
        /*645e*/ 	.short	(.L_4906 - .L_4905)
	.align		4
.L_4905:
        /*6460*/ 	.word	index@(_Z20SoftmaxBlockSMemImplI22BroadcastScaleMaskLoadIffbLm2EiE11DirectStoreIffEfLi2ELi256EL9Algorithm0EEvT_T0_ll)
        /*6464*/ 	.word	0x00000000


	//----- nvinfo : EIATTR_MIN_STACK_SIZE
	.align		4
.L_4906:
        /*6468*/ 	.byte	0x04, 0x12
        /*646a*/ 	.short	(.L_4908 - .L_4907)
	.align		4
.L_4907:
        /*646c*/ 	.word	index@(_Z20SoftmaxBlockSMemImplI22BroadcastScaleMaskLoadIffbLm2EiE11DirectStoreIffEfLi2ELi512EL9Algorithm0EEvT_T0_ll)
        /*6470*/ 	.word	0x00000000


	//----- nvinfo : EIATTR_MIN_STACK_SIZE
	.align		4
.L_4908:
        /*6474*/ 	.byte	0x04, 0x12
        /*6476*/ 	.short	(.L_4910 - .L_4909)
	.align		4
.L_4909:
        /*6478*/ 	.word	index@(_Z20SoftmaxBlockSMemImplI22BroadcastScaleMaskLoadIffbLm2EiE11DirectStoreIffEfLi2ELi1024EL9Algorithm0EEvT_T0_ll)
        /*647c*/ 	.word	0x00000000


	//----- nvinfo : EIATTR_MIN_STACK_SIZE
	.align		4
.L_4910:
        /*6480*/ 	.byte	0x04, 0x12
        /*6482*/ 	.short	(.L_4912 - .L_4911)
	.align		4
.L_4911:
        /*6484*/ 	.word	index@(_Z20SoftmaxBlockSMemImplI22BroadcastScaleMaskLoadIffbLm2EiE11DirectStoreIffEfLi2ELi128EL9Algorithm0EEvT_T0_ll)
        /*6488*/ 	.word	0x00000000


	//----- nvinfo : EIATTR_MIN_STACK_SIZE
	.align		4
.L_4912:
        /*648c*/ 	.byte	0x04, 0x12
        /*648e*/ 	.short	(.L_4914 - .L_4913)
	.align		4
.L_4913:
        /*6490*/ 	.word	index@(_Z15SoftmaxWarpImplI22BroadcastScaleMaskLoadIffbLm2EiE11DirectStoreIffEfLi1ELi32ELi32ELi1ELb1EL9Algorithm0EEvT_T0_ll)
        /*6494*/ 	.word	0x00000000


	//----- nvinfo : EIATTR_MIN_STACK_SIZE
	.align		4
.L_4914:
        /*6498*/ 	.byte	0x04, 0x12
        /*649a*/ 	.short	(.L_4916 - .L_4915)
	.align		4
.L_4915:
        /*649c*/ 	.word	index@(_Z15SoftmaxWarpImplI22BroadcastScaleMaskLoadIffbLm2EiE11DirectStoreIffEfLi1ELi32ELi32ELi1ELb0EL9Algorithm0EEvT_T0_ll)
        /*64a0*/ 	.word	0x00000000


	//----- nvinfo : EIATTR_MIN_STACK_SIZE
	.align		4
.L_4916:
        /*64a4*/ 	.byte	0x04, 0x12
        /*64a6*/ 	.short	(.L_4918 - .L_4917)
	.align		4
.L_4917:
        /*64a8*/ 	.word	index@(_Z15SoftmaxWarpImplI22BroadcastScaleMaskLoadIffbLm2EiE11DirectStoreIffEfLi1ELi31ELi32ELi1ELb1EL9Algorithm0EEvT_T0_ll)
        /*64ac*/ 	.word	0x00000000


	//----- nvinfo : EIATTR_MIN_STACK_SIZE
	.align		4
.L_4918:
        /*64b0*/ 	.byte	0x04, 0x12
        /*64b2*/ 	.short	(.L_4920 - .L_4919)
	.align		4
.L_4919:
        /*64b4*/ 	.word	index@(_Z15SoftmaxWarpImplI22BroadcastScaleMaskLoadIffbLm2EiE11DirectStoreIffEfLi1ELi31ELi32ELi1ELb0EL9Algorithm0EEvT_T0_ll)
        /*64b8*/ 	.word	0x00000000


	//----- nvinfo : EIATTR_MIN_STACK_SIZE
	.align		4
.L_4920:
        /*64bc*/ 	.byte	0x04, 0x12
        /*64be*/ 	.short	(.L_4922 - .L_4921)
	.align		4
.L_4921:
        /*64c0*/ 	.word	index@(_Z15SoftmaxWarpImplI22BroadcastScaleMaskLoadIffbLm2EiE11DirectStoreIffEfLi1ELi30ELi32ELi1ELb1EL9Algorithm0EEvT_T0_ll)
        /*64c4*/ 	.word	0x00000000


	//----- nvinfo : EIATTR_MIN_STACK_SIZE
	.align		4
.L_4922:
        /*64c8*/ 	.byte	0x04, 0x12
        /*64ca*/ 	.short	(.L_4924 - .L_4923)
	.align		4
.L_4923:
        /*64cc*/ 	.word	index@(_Z15SoftmaxWarpImplI22BroadcastScaleMaskLoadIffbLm2EiE11DirectStoreIffEfLi1ELi30ELi32ELi1ELb0EL9Algorithm0EEvT_T0_ll)
        /*64d0*/ 	.word	0x00000000


	//----- nvinfo : EIATTR_MIN_STACK_SIZE
	.align		4
.L_4924:
        /*64d4*/ 	.byte	0x04, 0x12
        /*64d6*/ 	.short	(.L_4926 - .L_4925)
	.align		4
.L_4925:
        /*64d8*/ 	.word	index@(_Z15SoftmaxWarpImplI22BroadcastScaleMaskLoadIffbLm2EiE11DirectStoreIffEfLi1ELi29ELi32ELi1ELb1EL9Algorithm0EEvT_T0_ll)
        /*64dc*/ 	.word	0x00000000


	//----- nvinfo : EIATTR_MIN_STACK_SIZE
	.align		4
.L_4926:
        /*64e0*/ 	.byte	0x04, 0x12
        /*64e2*/ 	.short	(.L_4928 - .L_4927)
	.align		4
.L_4927:
        /*64e4*/ 	.word	index@(_Z15SoftmaxWarpImplI22BroadcastScaleMaskLoadIffbLm2EiE11DirectStoreIffEfLi1ELi29ELi32ELi1ELb0EL9Algorithm0EEvT_T0_ll)
        /*64e8*/ 	.word	0x00000000


	//----- nvinfo : EIATTR_MIN_STACK_SIZE
	.align		4
.L_4928:
        /*64ec*/ 	.byte	0x04, 0x12
        /*64ee*/ 	.short	(.L_4930 - .L_4929)
	.align		4
.L_4929:
        /*64f0*/ 	.word	index@(_Z15SoftmaxWarpImplI22BroadcastScaleMaskLoadIffbLm2EiE11DirectStoreIffEfLi1ELi28ELi32ELi1ELb1EL9Algorithm0EEvT_T0_ll)
        /*64f4*/ 	.word	0x00000000


	//----- nvinfo : EIATTR_MIN_STACK_SIZE
	.align		4
.L_4930:
        /*64f8*/ 	.byte	0x04, 0x12
        /*64fa*/ 	.short	(.L_4932 - .L_4931)
	.align		4
.L_4931:
        /*64fc*/ 	.word	index@(_Z15SoftmaxWarpImplI22BroadcastScaleMaskLoadIffbLm2EiE11DirectStoreIffEfLi1ELi28ELi32ELi1ELb0EL9Algorithm0EEvT_T0_ll)
        /*6500*/ 	.word	0x00000000


	//----- nvinfo : EIATTR_MIN_STACK_SIZE
	.align		4
.L_4932:
        /*6504*/ 	.byte	0x04, 0x12
        /*6506*/ 	.short	(.L_4934 - .L_4933)
	.align		4
.L_4933:
        /*6508*/ 	.word	index@(_Z15SoftmaxWarpImplI22BroadcastScaleMaskLoadIffbLm2EiE11DirectStoreIffEfLi1ELi27ELi32ELi1ELb1EL9Algorithm0EEvT_T0_ll)
        /*650c*/ 	.word	0x00000000


	//----- nvinfo : EIATTR_MIN_STACK_SIZE
	.align		4
.L_4934:
        /*6510*/ 	.byte	0x04, 0x12
        /*6512*/ 	.short	(.L_4936 - .L_4935)
	.align		4
.L_4935:
        /*6514*/ 	.word	index@(_Z15SoftmaxWarpImplI22BroadcastScaleMaskLoadIffbLm2EiE11DirectStoreIffEfLi1ELi27ELi32ELi1ELb0EL9Algorithm0EEvT_T0_ll)
        /*6518*/ 	.word	0x00000000


	//----- nvinfo : EIATTR_MIN_STACK_SIZE
	.align		4
.L_4936:
        /*651c*/ 	.byte	0x04, 0x12
        /*651e*/ 	.short	(.L_4938 - .L_4937)
	.align		4
.L_4937:
        /*6520*/ 	.word	index@(_Z15SoftmaxWarpImplI22BroadcastScaleMaskLoadIffbLm2EiE11DirectStoreIffEfLi1ELi26ELi32ELi1ELb1EL9Algorithm0EEvT_T0_ll)
        /*6524*/ 	.word	0x00000000


	//----- nvinfo : EIATTR_MIN_STACK_SIZE
	.align		4
.L_4938:
        /*6528*/ 	.byte	0x04, 0x12
        /*652a*/ 	.short	(.L_4940 - .L_4939)
	.align		4
.L_4939:
        /*652c*/ 	.word	index@(_Z15SoftmaxWarpImplI22BroadcastScaleMaskLoadIffbLm2EiE11DirectStoreIffEfLi1ELi26ELi32ELi1ELb0EL9Algorithm0EEvT_T0_ll)
        /*6530*/ 	.word	0x00000000


	//----- nvinfo : EIATTR_MIN_STACK_SIZE
	.align		4
.L_4940:
        /*6534*/ 	.byte	0x04, 0x12
        /*6536*/ 	.short	(.L_4942 - .L_4941)
	.align		4
.L_4941:
        /*6538*/ 	.word	index@(_Z15SoftmaxWarpImplI22BroadcastScaleMaskLoadIffbLm2EiE11DirectStoreIffEfLi1ELi25ELi32ELi1ELb1EL9Algorithm0EEvT_T0_ll)
        /*653c*/ 	.word	0x00000000


	//----- nvinfo : EIATTR_MIN_STACK_SIZE
	.align		4
.L_4942:
        /*6540*/ 	.byte	0x04, 0x12
        /*6542*/ 	.short	(.L_4944 - .L_4943)
	.align		4
.L_4943:
        /*6544*/ 	.word	index@(_Z15SoftmaxWarpImplI22BroadcastScaleMaskLoadIffbLm2EiE11DirectStoreIffEfLi1ELi25ELi32ELi1ELb0EL9Algorithm0EEvT_T0_ll)
        /*6548*/ 	.word	0x00000000


	//----- nvinfo : EIATTR_MIN_STACK_SIZE
	.align		4
.L_4944:
        /*654c*/ 	.byte	0x04, 0x12
        /*654e*/ 	.short	(.L_4946 - .L_4945)
	.align		4
.L_4945:
        /*6550*/ 	.word	index@(_Z15SoftmaxWarpImplI22BroadcastScaleMaskLoadIffbLm2EiE11DirectStoreIffEfLi1ELi24ELi32ELi1ELb1EL9Algorithm0EEvT_T0_ll)
        /*6554*/ 	.word	0x00000000


	//----- nvinfo : EIATTR_MIN_STACK_SIZE
	.align		4
.L_4946:
        /*6558*/ 	.byte	0x04, 0x12
        /*655a*/ 	.short	(.L_4948 - .L_4947)
	.align		4
.L_4947:
        /*655c*/ 	.word	index@(_Z15SoftmaxWarpImplI22BroadcastScaleMaskLoadIffbLm2EiE11DirectStoreIffEfLi1ELi24ELi32ELi1ELb0EL9Algorithm0EEvT_T0_ll)
        /*6560*/ 	.word	0x00000000


	//----- nvinfo : EIATTR_MIN_STACK_SIZE
	.align		4
.L_4948:
        /*6564*/ 	.byte	0x04, 0x12
        /*6566*/ 	.short	(.L_4950 - .L_4949)
	.align		4
.L_4949:
        /*6568*/ 	.word	index@(_Z15SoftmaxWarpImplI22BroadcastScaleMaskLoadIffbLm2EiE11DirectStoreIffEfLi1ELi23ELi32ELi1ELb1EL9Algorithm0EEvT_T0_ll)
        /*656c*/ 	.word	0x00000000


	//----- nvinfo : EIATTR_MIN_STACK_SIZE
	.align		4
.L_4950:
        /*6570*/ 	.byte	0x04, 0x12
        /*6572*/ 	.short	(.L_4952 - .L_4951)
	.align		4
.L_4951:
        /*6574*/ 	.word	index@(_Z15SoftmaxWarpImplI22BroadcastScaleMaskLoadIffbLm2EiE11DirectStoreIffEfLi1ELi23ELi32ELi1ELb0EL9Algorithm0EEvT_T0_ll)
        /*6578*/ 	.word	0x00000000


	//----- nvinfo : EIATTR_MIN_STACK_SIZE
	.align		4
.L_4952:
        /*657c*/ 	.byte	0x04, 0x12
        /*657e*/ 	.short	(.L_4954 - .L_4953)
	.align		4
.L_4953:
        /*6580*/ 	.word	index@(_Z15SoftmaxWarpImplI22BroadcastScaleMaskLoadIffbLm2EiE11DirectStoreIffEfLi1ELi22ELi32ELi1ELb1EL9Algorithm0EEvT_T0_ll)
        /*6584*/ 	.word	0x00000000


	//----- nvinfo : EIATTR_MIN_STACK_SIZE
	.align		4
.L_4954:
        /*6588*/ 	.byte	0x04, 0x12
        /*658a*/ 	.short	(.L_4956 - .L_4955)
	.align		4
.L_4955:
        /*658c*/ 	.word	index@(_Z15SoftmaxWarpImplI22BroadcastScaleMaskLoadIffbLm2EiE11DirectStoreIffEfLi1ELi22ELi32ELi1ELb0EL9Algorithm0EEvT_T0_ll)
        /*6590*/ 	.word	0x00000000


	//----- nvinfo : EIATTR_MIN_STACK_SIZE
	.align		4
.L_4956:
        /*6594*/ 	.byte	0x04, 0x12
        /*6596*/ 	.short	(.L_4958 - .L_4957)
	.align		4
.L_4957:
        /*6598*/ 	.word	index@(_Z15SoftmaxWarpImplI22BroadcastScaleMaskLoadIffbLm2EiE11DirectStoreIffEfLi1ELi21ELi32ELi1ELb1EL9Algorithm0EEvT_T0_ll)
        /*659c*/ 	.word	0x00000000


	//----- nvinfo : EIATTR_MIN_STACK_SIZE
	.align		4
.L_4958:
        /*65a0*/ 	.byte	0x04, 0x12
        /*65a2*/ 	.short	(.L_4960 - .L_4959)
	.align		4
.L_4959:
        /*65a4*/ 	.word	index@(_Z15SoftmaxWarpImplI22BroadcastScaleMaskLoadIffbLm2EiE11DirectStoreIffEfLi1ELi21ELi32ELi1ELb0EL9Algorithm0EEvT_T0_ll)
        /*65a8*/ 	.word	0x00000000


	//----- nvinfo : EIATTR_MIN_STACK_SIZE
	.align		4
.L_4960:
        /*65ac*/ 	.byte	0x04, 0x12
        /*65ae*/ 	.short	(.L_4962 - .L_4961)
	.align		4
.L_4961:
        /*65b0*/ 	.word	index@(_Z15SoftmaxWarpImplI22BroadcastScaleMaskLoadIffbLm2EiE11DirectStoreIffEfLi1ELi20ELi32ELi1ELb1EL9Algorithm0EEvT_T0_ll)
        /*65b4*/ 	.word	0x00000000


	//----- nvinfo : EIATTR_MIN_STACK_SIZE
	.align		4
.L_4962:
        /*65b8*/ 	.byte	0x04, 0x12
        /*65ba*/ 	.short	(.L_4964 - .L_4963)
	.align		4
.L_4963:
        /*65bc*/ 	.word	index@(_Z15SoftmaxWarpImplI22BroadcastScaleMaskLoadIffbLm2EiE11DirectStoreIffEfLi1ELi20ELi32ELi1ELb0EL9Algorithm0EEvT_T0_ll)
        /*65c0*/ 	.word	0x00000000


	//----- nvinfo : EIATTR_MIN_STACK_SIZE
	.align		4
.L_4964:
        /*65c4*/ 	.byte	0x04, 0x12
        /*65c6*/ 	.short	(.L_4966 - .L_4965)
	.align		4
.L_4965:
        /*65c8*/ 	.word	index@(_Z15SoftmaxWarpImplI22BroadcastScaleMaskLoadIffbLm2EiE11DirectStoreIffEfLi1ELi19ELi32ELi1ELb1EL9Algorithm0EEvT_T0_ll)
        /*65cc*/ 	.word	0x00000000


	//----- nvinfo : EIATTR_MIN_STACK_SIZE
	.align		4
.L_4966:
        /*65d0*/ 	.byte	0x04, 0x12
        /*65d2*/ 	.short	(.L_4968 - .L_4967)
	.align		4
.L_4967:
        /*65d4*/ 	.word	index@(_Z15SoftmaxWarpImplI22BroadcastScaleMaskLoadIffbLm2EiE11DirectStoreIffEfLi1ELi19ELi32ELi1ELb0EL9Algorithm0EEvT_T0_ll)
        /*65d8*/ 	.word	0x00000000


	//----- nvinfo : EIATTR_MIN_STACK_SIZE
	.align		4
.L_4968:
        /*65dc*/ 	.byte	0x04, 0x12
        /*65de*/ 	.short	(.L_4970 - .L_4969)
	.align		4
.L_4969:
        /*65e0*/ 	.word	index@(_Z15SoftmaxWarpImplI22BroadcastScaleMaskLoadIffbLm2EiE11DirectStoreIffEfLi1ELi18ELi32ELi1ELb1EL9Algorithm0EEvT_T0_ll)
        /*65e4*/ 	.word	0x00000000


	//----- nvinfo : EIATTR_MIN_STACK_SIZE
	.align		4
.L_4970:
        /*65e8*/ 	.byte	0x04, 0x12
        /*65ea*/ 	.short	(.L_4972 - .L_4971)
	.align		4
.L_4971:
        /*65ec*/ 	.word	index@(_Z15SoftmaxWarpImplI22BroadcastScaleMaskLoadIffbLm2EiE11DirectStoreIffEfLi1ELi18ELi32ELi1ELb0EL9Algorithm0EEvT_T0_ll)
        /*65f0*/ 	.word	0x00000000


	//----- nvinfo : EIATTR_MIN_STACK_SIZE
	.align		4
.L_4972:
        /*65f4*/ 	.byte	0x04, 0x12
        /*65f6*/ 	.short	(.L_4974 - .L_4973)
	.align		4
.L_4973:
        /*65f8*/ 	.word	index@(_Z15SoftmaxWarpImplI22BroadcastScaleMaskLoadIffbLm2EiE11DirectStoreIffEfLi1ELi17ELi32ELi1ELb1EL9Algorithm0EEvT_T0_ll)
        /*65fc*/ 	.word	0x00000000


	//----- nvinfo : EIATTR_MIN_STACK_SIZE
	.align		4
.L_4974:
        /*6600*/ 	.byte	0x04, 0x12
        /*6602*/ 	.short	(.L_4976 - .L_4975)
	.align		4
.L_4975:
        /*6604*/ 	.word	index@(_Z15SoftmaxWarpImplI22BroadcastScaleMaskLoadIffbLm2EiE11DirectStoreIffEfLi1ELi17ELi32ELi1ELb0EL9Algorithm0EEvT_T0_ll)
        /*6608*/ 	.word	0x00000000


	//----- nvinfo : EIATTR_MIN_STACK_SIZE
	.align		4
.L_4976:
        /*660c*/ 	.byte	0x04, 0x12
        /*660e*/ 	.short	(.L_4978 - .L_4977)
	.align		4
.L_4977:
        /*6610*/ 	.word	index@(_Z15SoftmaxWarpImplI22BroadcastScaleMaskLoadIffbLm2EiE11DirectStoreIffEfLi1ELi16ELi32ELi1ELb1EL9Algorithm0EEvT_T0_ll)
        /*6614*/ 	.word	0x00000000


	//----- nvinfo : EIATTR_MIN_STACK_SIZE
	.align		4
.L_4978:
        /*6618*/ 	.byte	0x04, 0x12
        /*661a*/ 	.short	(.L_4980 - .L_4979)
	.align		4
.L_4979:
        /*661c*/ 	.word	index@(_Z15SoftmaxWarpImplI22BroadcastScaleMaskLoadIffbLm2EiE11DirectStoreIffEfLi1ELi16ELi32ELi1ELb0EL9Algorithm0EEvT_T0_ll)
        /*6620*/ 	.word	0x00000000


	//----- nvinfo : EIATTR_MIN_STACK_SIZE
	.align		4
.L_4980:
        /*6624*/ 	.byte	0x04, 0x12
        /*6626*/ 	.short	(.L_4982 - .L_4981)
	.align		4
.L_4981:
        /*6628*/ 	.word	index@(_Z15SoftmaxWarpImplI22BroadcastScaleMaskLoadIffbLm2EiE11DirectStoreIffEfLi1ELi15ELi32ELi1ELb1EL9Algorithm0EEvT_T0_ll)
        /*662c*/ 	.word	0x00000000


	//----- nvinfo : EIATTR_MIN_STACK_SIZE
	.align		4
.L_4982:
        /*6630*/ 	.byte	0x04, 0x12
        /*6632*/ 	.short	(.L_4984 - .L_4983)
	.align		4
.L_4983:
        /*6634*/ 	.word	index@(_Z15SoftmaxWarpImplI22BroadcastScaleMaskLoadIffbLm2EiE11DirectStoreIffEfLi1ELi15ELi32ELi1ELb0EL9Algorithm0EEvT_T0_ll)
        /*6638*/ 	.word	0x00000000


	//----- nvinfo : EIATTR_MIN_STACK_SIZE
	.align		4
.L_4984:
        /*663c*/ 	.byte	0x04, 0x12
        /*663e*/ 	.short	(.L_4986 - .L_4985)
	.align		4
.L_4985:
        /*6640*/ 	.word	index@(_Z15SoftmaxWarpImplI22BroadcastScaleMaskLoadIffbLm2EiE11DirectStoreIffEfLi1ELi14ELi32ELi1ELb1EL9Algorithm0EEvT_T0_ll)
        /*6644*/ 	.word	0x00000000


	//----- nvinfo : EIATTR_MIN_STACK_SIZE
	.align		4
.L_4986:
        /*6648*/ 	.byte	0x04, 0x12
        /*664a*/ 	.short	(.L_4988 - .L_4987)
	.align		4
.L_4987:
        /*664c*/ 	.word	index@(_Z15SoftmaxWarpImplI22BroadcastScaleMaskLoadIffbLm2EiE11DirectStoreIffEfLi1ELi14ELi32ELi1ELb0EL9Algorithm0EEvT_T0_ll)
        /*6650*/ 	.word	0x00000000


	//----- nvinfo : EIATTR_MIN_STACK_SIZE
	.align		4
.L_4988:
        /*6654*/ 	.byte	0x04, 0x12
        /*6656*/ 	.short	(.L_4990 - .L_4989)
	.align		4
.L_4989:
        /*6658*/ 	.word	index@(_Z15SoftmaxWarpImplI22BroadcastScaleMaskLoadIffbLm2EiE11DirectStoreIffEfLi1ELi13ELi32ELi1ELb1EL9Algorithm0EEvT_T0_ll)
        /*665c*/ 	.word	0x00000000


	//----- nvinfo : EIATTR_MIN_STACK_SIZE
	.align		4
.L_4990:
        /*6660*/ 	.byte	0x04, 0x12
        /*6662*/ 	.short	(.L_4992 - .L_4991)
	.align		4
.L_4991:
        /*6664*/ 	.word	index@(_Z15SoftmaxWarpImplI22BroadcastScaleMaskLoadIffbLm2EiE11DirectStoreIffEfLi1ELi13ELi32ELi1ELb0EL9Algorithm0EEvT_T0_ll)
        /*6668*/ 	.word	0x00000000


	//----- nvinfo : EIATTR_MIN_STACK_SIZE
	.align		4
.L_4992:
        /*666c*/ 	.byte	0x04, 0x12
        /*666e*/ 	.short	(.L_4994 - .L_4993)
	.align		4
.L_4993:
        /*6670*/ 	.word	index@(_Z15SoftmaxWarpImplI22BroadcastScaleMaskLoadIffbLm2EiE11DirectStoreIffEfLi1ELi12ELi32ELi1ELb1EL9Algorithm0EEvT_T0_ll)
        /*6674*/ 	.word	0x00000000


	//----- nvinfo : EIATTR_MIN_STACK_SIZE
	.align		4
.L_4994:
        /*6678*/ 	.byte	0x04, 0x12
        /*667a*/ 	.short	(.L_4996 - .L_4995)
	.align		4
.L_4995:
        /*667c*/ 	.word	index@(_Z15SoftmaxWarpImplI22BroadcastScaleMaskLoadIffbLm2EiE11DirectStoreIffEfLi1ELi12ELi32ELi1ELb0EL9Algorithm0EEvT_T0_ll)
        /*6680*/ 	.word	0x00000000


	//----- nvinfo : EIATTR_MIN_STACK_SIZE
	.align		4
.L_4996:
        /*6684*/ 	.byte	0x04, 0x12
        /*6686*/ 	.short	(.L_4998 - .L_4997)
	.align		4
.L_4997:
        /*6688*/ 	.word	index@(_Z15SoftmaxWarpImplI22BroadcastScaleMaskLoadIffbLm2EiE11DirectStoreIffEfLi1ELi11ELi32ELi1ELb1EL9Algorithm0EEvT_T0_ll)
        /*668c*/ 	.word	0x00000000


	//----- nvinfo : EIATTR_MIN_STACK_SIZE
	.align		4
.L_4998:
        /*6690*/ 	.byte	0x04, 0x12
        /*6692*/ 	.short	(.L_5000 - .L_4999)
	.align		4
.L_4999:
        /*6694*/ 	.word	index@(_Z15SoftmaxWarpImplI22BroadcastScaleMaskLoadIffbLm2EiE11DirectStoreIffEfLi1ELi11ELi32ELi1ELb0EL9Algorithm0EEvT_T0_ll)
        /*6698*/ 	.word	0x00000000


	//----- nvinfo : EIATTR_MIN_STACK_SIZE
	.align		4
.L_5000:
        /*669c*/ 	.byte	0x04, 0x12
        /*669e*/ 	.short	(.L_5002 - .L_5001)
	.align		4
.L_5001:
        /*66a0*/ 	.word	index@(_Z15SoftmaxWarpImplI22BroadcastScaleMaskLoadIffbLm2EiE11DirectStoreIffEfLi1ELi10ELi32ELi1ELb1EL9Algorithm0EEvT_T0_ll)
        /*66a4*/ 	.word	0x00000000


	//----- nvinfo : EIATTR_MIN_STACK_SIZE
	.align		4
.L_5002:
        /*66a8*/ 	.byte	0x04, 0x12
        /*66aa*/ 	.short	(.L_5004 - .L_5003)
	.align		4
.L_5003:
        /*66ac*/ 	.word	index@(_Z15SoftmaxWarpImplI22BroadcastScaleMaskLoadIffbLm2EiE11DirectStoreIffEfLi1ELi10ELi32ELi1ELb0EL9Algorithm0EEvT_T0_ll)
        /*66b0*/ 	.word	0x00000000


	//----- nvinfo : EIATTR_MIN_STACK_SIZE
	.align		4
.L_5004:
        /*66b4*/ 	.byte	0x04, 0x12
        /*66b6*/ 	.short	(.L_5006 - .L_5005)
	.align		4
.L_5005:
        /*66b8*/ 	.word	index@(_Z15SoftmaxWarpImplI22BroadcastScaleMaskLoadIffbLm2EiE11DirectStoreIffEfLi1ELi9ELi32ELi1ELb1EL9Algorithm0EEvT_T0_ll)
        /*66bc*/ 	.word	0x00000000


	//----- nvinfo : EIATTR_MIN_STACK_SIZE
	.align		4
.L_5006:
        /*66c0*/ 	.byte	0x04, 0x12
        /*66c2*/ 	.short	(.L_5008 - .L_5007)
	.align		4
.L_5007:
        /*66c4*/ 	.word	index@(_Z15SoftmaxWarpImplI22BroadcastScaleMaskLoadIffbLm2EiE11DirectStoreIffEfLi1ELi9ELi32ELi1ELb0EL9Algorithm0EEvT_T0_ll)
        /*66c8*/ 	.word	0x00000000


	//----- nvinfo : EIATTR_MIN_STACK_SIZE
	.align		4
.L_5008:
        /*66cc*/ 	.byte	0x04, 0x12
        /*66ce*/ 	.short	(.L_5010 - .L_5009)
	.align		4
.L_5009:
        /*66d0*/ 	.word	index@(_Z15SoftmaxWarpImplI22BroadcastScaleMaskLoadIffbLm2EiE11DirectStoreIffEfLi1ELi8ELi32ELi1ELb1EL9Algorithm0EEvT_T0_ll)
        /*66d4*/ 	.word	0x00000000


	//----- nvinfo : EIATTR_MIN_STACK_SIZE
	.align		4
.L_5010:
        /*66d8*/ 	.byte	0x04, 0x12
        /*66da*/ 	.short	(.L_5012 - .L_5011)
	.align		4
.L_5011:
        /*66dc*/ 	.word	index@(_Z15SoftmaxWarpImplI22BroadcastScaleMaskLoadIffbLm2EiE11DirectStoreIffEfLi1ELi8ELi32ELi1ELb0EL9Algorithm0EEvT_T0_ll)
        /*66e0*/ 	.word	0x00000000


	//----- nvinfo : EIATTR_MIN_STACK_SIZE
	.align		4
.L_5012:
        /*66e4*/ 	.byte	0x04, 0x12
        /*66e6*/ 	.short	(.L_5014 - .L_5013)
	.align		4
.L_5013:
        /*66e8*/ 	.word	index@(_Z15SoftmaxWarpImplI22BroadcastScaleMaskLoadIffbLm2EiE11DirectStoreIffEfLi1ELi7ELi32ELi1ELb1EL9Algorithm0EEvT_T0_ll)
        /*66ec*/ 	.word	0x00000000


	//----- nvinfo : EIATTR_MIN_STACK_SIZE
	.align		4
.L_5014:
        /*66f0*/ 	.byte	0x04, 0x12
        /*66f2*/ 	.short	(.L_5016 - .L_5015)
	.align		4
.L_5015:
        /*66f4*/ 	.word	index@(_Z15SoftmaxWarpImplI22BroadcastScaleMaskLoadIffbLm2EiE11DirectStoreIffEfLi1ELi7ELi32ELi1ELb0EL9Algorithm0EEvT_T0_ll)
        /*66f8*/ 	.word	0x00000000


	//----- nvinfo : EIATTR_MIN_STACK_SIZE
	.align		4
.L_5016:
        /*66fc*/ 	.byte	0x04, 0x12
        /*66fe*/ 	.short	(.L_5018 - .L_5017)
	.align		4
.L_5017:
        /*6700*/ 	.word	index@(_Z15SoftmaxWarpImplI22BroadcastScaleMaskLoadIffbLm2EiE11DirectStoreIffEfLi1ELi6ELi32ELi1ELb1EL9Algorithm0EEvT_T0_ll)
        /*6704*/ 	.word	0x00000000


	//----- nvinfo : EIATTR_MIN_STACK_SIZE
	.align		4
.L_5018:
        /*6708*/ 	.byte	0x04, 0x12
        /*670a*/ 	.short	(.L_5020 - .L_5019)
	.align		4
.L_5019:
        /*670c*/ 	.word	index@(_Z15SoftmaxWarpImplI22BroadcastScaleMaskLoadIffbLm2EiE11DirectStoreIffEfLi1ELi6ELi32ELi1ELb0EL9Algorithm0EEvT_T0_ll)
        /*6710*/ 	.word	0x00000000


	//----- nvinfo : EIATTR_MIN_STACK_SIZE
	.align		4
.L_5020:
        /*6714*/ 	.byte	0x04, 0x12
        /*6716*/ 	.short	(.L_5022 - .L_5021)
	.align		4
.L_5021:
        /*6718*/ 	.word	index@(_Z15SoftmaxWarpImplI22BroadcastScaleMaskLoadIffbLm2EiE11DirectStoreIffEfLi1ELi5ELi32ELi1ELb1EL9Algorithm0EEvT_T0_ll)
        /*671c*/ 	.word	0x00000000


	//----- nvinfo : EIATTR_MIN_STACK_SIZE
	.align		4
.L_5022:
        /*6720*/ 	.byte	0x04, 0x12
        /*6722*/ 	.short	(.L_5024 - .L_5023)
	.align		4
.L_5023:
        /*6724*/ 	.word	index@(_Z15SoftmaxWarpImplI22BroadcastScaleMaskLoadIffbLm2EiE11DirectStoreIffEfLi1ELi5ELi32ELi1ELb0EL9Algorithm0EEvT_T0_ll)
        /*6728*/ 	.word	0x00000000


	//----- nvinfo : EIATTR_MIN_STACK_SIZE
	.align		4
.L_5024:
        /*672c*/ 	.byte	0x04, 0x12
        /*672e*/ 	.short	(.L_5026 - .L_5025)
	.align		4
.L_5025:
        /*6730*/ 	.word	index@(_Z15SoftmaxWarpImplI22BroadcastScaleMaskLoadIffbLm2EiE11DirectStoreIffEfLi1ELi4ELi32ELi1ELb1EL9Algorithm0EEvT_T0_ll)
        /*6734*/ 	.word	0x00000000


	//----- nvinfo : EIATTR_MIN_STACK_SIZE
	.align		4
.L_5026:
        /*6738*/ 	.byte	0x04, 0x12
        /*673a*/ 	.short	(.L_5028 - .L_5027)
	.align		4
.L_5027:
        /*673c*/ 	.word	index@(_Z15SoftmaxWarpImplI22BroadcastScaleMaskLoadIffbLm2EiE11DirectStoreIffEfLi1ELi4ELi32ELi1ELb0EL9Algorithm0EEvT_T0_ll)
        /*6740*/ 	.word	0x00000000


	//----- nvinfo : EIATTR_MIN_STACK_SIZE
	.align		4
.L_5028:
        /*6744*/ 	.byte	0x04, 0x12
        /*6746*/ 	.short	(.L_5030 - .L_5029)
	.align		4
.L_5029:
        /*6748*/ 	.word	index@(_Z15SoftmaxWarpImplI22BroadcastScaleMaskLoadIffbLm2EiE11DirectStoreIffEfLi1ELi3ELi32ELi1ELb1EL9Algorithm0EEvT_T0_ll)
        /*674c*/ 	.word	0x00000000


	//----- nvinfo : EIATTR_MIN_STACK_SIZE
	.align		4
.L_5030:
        /*6750*/ 	.byte	0x04, 0x12
        /*6752*/ 	.short	(.L_5032 - .L_5031)
	.align		4
.L_5031:
        /*6754*/ 	.word	index@(_Z15SoftmaxWarpImplI22BroadcastScaleMaskLoadIffbLm2EiE11DirectStoreIffEfLi1ELi3ELi32ELi1ELb0EL9Algorithm0EEvT_T0_ll)
        /*6758*/ 	.word	0x00000000


	//----- nvinfo : EIATTR_MIN_STACK_SIZE
	.align		4
.L_5032:
        /*675c*/ 	.byte	0x04, 0x12
        /*675e*/ 	.short	(.L_5034 - .L_5033)
	.align		4
.L_5033:
        /*6760*/ 	.word	index@(_Z15SoftmaxWarpImplI22BroadcastScaleMaskLoadIffbLm2EiE11DirectStoreIffEfLi1ELi2ELi32ELi1ELb1EL9Algorithm0EEvT_T0_ll)
        /*6764*/ 	.word	0x00000000


	//----- nvinfo : EIATTR_MIN_STACK_SIZE
	.align		4
.L_5034:
        /*6768*/ 	.byte	0x04, 0x12
        /*676a*/ 	.short	(.L_5036 - .L_5035)
	.align		4
.L_5035:
        /*676c*/ 	.word	index@(_Z15SoftmaxWarpImplI22BroadcastScaleMaskLoadIffbLm2EiE11DirectStoreIffEfLi1ELi2ELi32ELi1ELb0EL9Algorithm0EEvT_T0_ll)
        /*6770*/ 	.word	0x00000000


	//----- nvinfo : EIATTR_MIN_STACK_SIZE
	.align		4
.L_5036:
        /*6774*/ 	.byte	0x04, 0x12
        /*6776*/ 	.short	(.L_5038 - .L_5037)
	.align		4
.L_5037:
        /*6778*/ 	.word	index@(_Z15SoftmaxWarpImplI22BroadcastScaleMaskLoadIffbLm2EiE11DirectStoreIffEfLi1ELi1ELi32ELi1ELb1EL9Algorithm0EEvT_T0_ll)
        /*677c*/ 	.word	0x00000000


	//----- nvinfo : EIATTR_MIN_STACK_SIZE
	.align		4
.L_5038:
        /*6780*/ 	.byte	0x04, 0x12
        /*6782*/ 	.short	(.L_5040 - .L_5039)
	.align		4
.L_5039:
        /*6784*/ 	.word	index@(_Z15SoftmaxWarpImplI22BroadcastScaleMaskLoadIffbLm2EiE11DirectStoreIffEfLi1ELi1ELi32ELi1ELb0EL9Algorithm0EEvT_T0_ll)
        /*6788*/ 	.word	0x00000000


	//----- nvinfo : EIATTR_MIN_STACK_SIZE
	.align		4
.L_5040:
        /*678c*/ 	.byte	0x04, 0x12
        /*678e*/ 	.short	(.L_5042 - .L_5041)
	.align		4
.L_5041:
        /*6790*/ 	.word	index@(_Z15SoftmaxWarpImplI22BroadcastScaleMaskLoadIffbLm2EiE11DirectStoreIffEfLi1ELi1ELi32ELi2ELb1EL9Algorithm0EEvT_T0_ll)
        /*6794*/ 	.word	0x00000000


	//----- nvinfo : EIATTR_MIN_STACK_SIZE
	.align		4
.L_5042:
        /*6798*/ 	.byte	0x04, 0x12
        /*679a*/ 	.short	(.L_5044 - .L_5043)
	.align		4
.L_5043:
        /*679c*/ 	.word	index@(_Z15SoftmaxWarpImplI22BroadcastScaleMaskLoadIffbLm2EiE11DirectStoreIffEfLi1ELi1ELi32ELi2ELb0EL9Algorithm0EEvT_T0_ll)
        /*67a0*/ 	.word	0x00000000


	//----- nvinfo : EIATTR_MIN_STACK_SIZE
	.align		4
.L_5044:
        /*67a4*/ 	.byte	0x04, 0x12
        /*67a6*/ 	.short	(.L_5046 - .L_5045)
	.align		4
.L_5045:
        /*67a8*/ 	.word	index@(_Z15SoftmaxWarpImplI22BroadcastScaleMaskLoadIffbLm2EiE11DirectStoreIffEfLi1ELi1ELi16ELi1ELb1EL9Algorithm0EEvT_T0_ll)
        /*67ac*/ 	.word	0x00000000


	//----- nvinfo : EIATTR_MIN_STACK_SIZE
	.align		4
.L_5046:
        /*67b0*/ 	.byte	0x04, 0x12
        /*67b2*/ 	.short	(.L_5048 - .L_5047)
	.align		4
.L_5047:
        /*67b4*/ 	.word	index@(_Z15SoftmaxWarpImplI22BroadcastScaleMaskLoadIffbLm2EiE11DirectStoreIffEfLi1ELi1ELi16ELi1ELb0EL9Algorithm0EEvT_T0_ll)
        /*67b8*/ 	.word	0x00000000


	//----- nvinfo : EIATTR_MIN_STACK_SIZE
	.align		4
.L_5048:
        /*67bc*/ 	.byte	0x04, 0x12
        /*67be*/ 	.short	(.L_5050 - .L_5049)
	.align		4
.L_5049:
        /*67c0*/ 	.word	index@(_Z15SoftmaxWarpImplI22BroadcastScaleMaskLoadIffbLm2EiE11DirectStoreIffEfLi1ELi1ELi16ELi2ELb1EL9Algorithm0EEvT_T0_ll)
        /*67c4*/ 	.word	0x00000000


	//----- nvinfo : EIATTR_MIN_STACK_SIZE
	.align		4
.L_5050:
        /*67c8*/ 	.byte	0x04, 0x12
        /*67ca*/ 	.short	(.L_5052 - .L_5051)
	.align		4
.L_5051:
        /*67cc*/ 	.word	index@(_Z15SoftmaxWarpImplI22BroadcastScaleMaskLoadIffbLm2EiE11DirectStoreIffEfLi1ELi1ELi16ELi2ELb0EL9Algorithm0EEvT_T0_ll)
        /*67d0*/ 	.word	0x00000000


	//----- nvinfo : EIATTR_MIN_STACK_SIZE
	.align		4
.L_5052:
        /*67d4*/ 	.byte	0x04, 0x12
        /*67d6*/ 	.short	(.L_5054 - .L_5053)
	.align		4
.L_5053:
        /*67d8*/ 	.word	index@(_Z15SoftmaxWarpImplI22BroadcastScaleMaskLoadIffbLm2EiE11DirectStoreIffEfLi1ELi1ELi8ELi1ELb1EL9Algorithm0EEvT_T0_ll)
        /*67dc*/ 	.word	0x00000000


	//----- nvinfo : EIATTR_MIN_STACK_SIZE
	.align		4
.L_5054:
        /*67e0*/ 	.byte	0x04, 0x12
        /*67e2*/ 	.short	(.L_5056 - .L_5055)
	.align		4
.L_5055:
        /*67e4*/ 	.word	index@(_Z15SoftmaxWarpImplI22BroadcastScaleMaskLoadIffbLm2EiE11DirectStoreIffEfLi1ELi1ELi8ELi1ELb0EL9Algorithm0EEvT_T0_ll)
        /*67e8*/ 	.word	0x00000000


	//----- nvinfo : EIATTR_MIN_STACK_SIZE
	.align		4
.L_5056:
        /*67ec*/ 	.byte	0x04, 0x12
        /*67ee*/ 	.short	(.L_5058 - .L_5057)
	.align		4
.L_5057:
        /*67f0*/ 	.word	index@(_Z15SoftmaxWarpImplI22BroadcastScaleMaskLoadIffbLm2EiE11DirectStoreIffEfLi1ELi1ELi8ELi2ELb1EL9Algorithm0EEvT_T0_ll)
        /*67f4*/ 	.word	0x00000000


	//----- nvinfo : EIATTR_MIN_STACK_SIZE
	.align		4
.L_5058:
        /*67f8*/ 	.byte	0x04, 0x12
        /*67fa*/ 	.short	(.L_5060 - .L_5059)
	.align		4
.L_5059:
        /*67fc*/ 	.word	index@(_Z15SoftmaxWarpImplI22BroadcastScaleMaskLoadIffbLm2EiE11DirectStoreIffEfLi1ELi1ELi8ELi2ELb0EL9Algorithm0EEvT_T0_ll)
        /*6800*/ 	.word	0x00000000


	//----- nvinfo : EIATTR_MIN_STACK_SIZE
	.align		4
.L_5060:
        /*6804*/ 	.byte	0x04, 0x12
        /*6806*/ 	.short	(.L_5062 - .L_5061)
	.align		4
.L_5061:
        /*6808*/ 	.word	index@(_Z15SoftmaxWarpImplI22BroadcastScaleMaskLoadIffbLm2EiE11DirectStoreIffEfLi1ELi1ELi4ELi1ELb1EL9Algorithm0EEvT_T0_ll)
        /*680c*/ 	.word	0x00000000


	//----- nvinfo : EIATTR_MIN_STACK_SIZE
	.align		4
.L_5062:
        /*6810*/ 	.byte	0x04, 0x12
        /*6812*/ 	.short	(.L_5064 - .L_5063)
	.align		4
.L_5063:
        /*6814*/ 	.word	index@(_Z15SoftmaxWarpImplI22BroadcastScaleMaskLoadIffbLm2EiE11DirectStoreIffEfLi1ELi1ELi4ELi1ELb0EL9Algorithm0EEvT_T0_ll)
        /*6818*/ 	.word	0x00000000


	//----- nvinfo : EIATTR_MIN_STACK_SIZE
	.align		4
.L_5064:
        /*681c*/ 	.byte	0x04, 0x12
        /*681e*/ 	.short	(.L_5066 - .L_5065)
	.align		4
.L_5065:
        /*6820*/ 	.word	index@(_Z15SoftmaxWarpImplI22BroadcastScaleMaskLoadIffbLm2EiE11DirectStoreIffEfLi1ELi1ELi4ELi2ELb1EL9Algorithm0EEvT_T0_ll)
        /*6824*/ 	.word	0x00000000


	//----- nvinfo : EIATTR_MIN_STACK_SIZE
	.align		4
.L_5066:
        /*6828*/ 	.byte	0x04, 0x12
        /*682a*/ 	.short	(.L_5068 - .L_5067)
	.align		4
.L_5067:
        /*682c*/ 	.word	index@(_Z15SoftmaxWarpImplI22BroadcastScaleMaskLoadIffbLm2EiE11DirectStoreIffEfLi1ELi1ELi4ELi2ELb0EL9Algorithm0EEvT_T0_ll)
        /*6830*/ 	.word	0x00000000


	//----- nvinfo : EIATTR_MIN_STACK_SIZE
	.align		4
.L_5068:
        /*6834*/ 	.byte	0x04, 0x12
        /*6836*/ 	.short	(.L_5070 - .L_5069)
	.align		4
.L_5069:
        /*6838*/ 	.word	index@(_Z15SoftmaxWarpImplI22BroadcastScaleMaskLoadIffbLm2EiE11DirectStoreIffEfLi1ELi1ELi2ELi1ELb1EL9Algorithm0EEvT_T0_ll)
        /*683c*/ 	.word	0x00000000


	//----- nvinfo : EIATTR_MIN_STACK_SIZE
	.align		4
.L_5070:
        /*6840*/ 	.byte	0x04, 0x12
        /*6842*/ 	.short	(.L_5072 - .L_5071)
	.align		4
.L_5071:
        /*6844*/ 	.word	index@(_Z15SoftmaxWarpImplI22BroadcastScaleMaskLoadIffbLm2EiE11DirectStoreIffEfLi1ELi1ELi2ELi1ELb0EL9Algorithm0EEvT_T0_ll)
        /*6848*/ 	.word	0x00000000


	//----- nvinfo : EIATTR_MIN_STACK_SIZE
	.align		4
.L_5072:
        /*684c*/ 	.byte	0x04, 0x12
        /*684e*/ 	.short	(.L_5074 - .L_5073)
	.align		4
.L_5073:
        /*6850*/ 	.word	index@(_Z15SoftmaxWarpImplI22BroadcastScaleMaskLoadIffbLm2EiE11DirectStoreIffEfLi1ELi1ELi2ELi2ELb1EL9Algorithm0EEvT_T0_ll)
        /*6854*/ 	.word	0x00000000


	//----- nvinfo : EIATTR_MIN_STACK_SIZE
	.align		4
.L_5074:
        /*6858*/ 	.byte	0x04, 0x12
        /*685a*/ 	.short	(.L_5076 - .L_5075)
	.align		4
.L_5075:
        /*685c*/ 	.word	index@(_Z15SoftmaxWarpImplI22BroadcastScaleMaskLoadIffbLm2EiE11DirectStoreIffEfLi1ELi1ELi2ELi2ELb0EL9Algorithm0EEvT_T0_ll)
        /*6860*/ 	.word	0x00000000


	//----- nvinfo : EIATTR_MIN_STACK_SIZE
	.align		4
.L_5076:
        /*6864*/ 	.byte	0x04, 0x12
        /*6866*/ 	.short	(.L_5078 - .L_5077)
	.align		4
.L_5077:
        /*6868*/ 	.word	index@(_Z15SoftmaxWarpImplI22BroadcastScaleMaskLoadIffbLm2EiE11DirectStoreIffEfLi1ELi1ELi1ELi1ELb1EL9Algorithm0EEvT_T0_ll)
        /*686c*/ 	.word	0x00000000


	//----- nvinfo : EIATTR_MIN_STACK_SIZE
	.align		4
.L_5078:
        /*6870*/ 	.byte	0x04, 0x12
        /*6872*/ 	.short	(.L_5080 - .L_5079)
	.align		4
.L_5079:
        /*6874*/ 	.word	index@(_Z15SoftmaxWarpImplI22BroadcastScaleMaskLoadIffbLm2EiE11DirectStoreIffEfLi1ELi1ELi1ELi1ELb0EL9Algorithm0EEvT_T0_ll)
        /*6878*/ 	.word	0x00000000


	//----- nvinfo : EIATTR_MIN_STACK_SIZE
	.align		4
.L_5080:
        /*687c*/ 	.byte	0x04, 0x12
        /*687e*/ 	.short	(.L_5082 - .L_5081)
	.align		4
.L_5081:
        /*6880*/ 	.word	index@(_Z15SoftmaxWarpImplI22BroadcastScaleMaskLoadIffbLm2EiE11DirectStoreIffEfLi1ELi1ELi1ELi2ELb1EL9Algorithm0EEvT_T0_ll)
        /*6884*/ 	.word	0x00000000


	//----- nvinfo : EIATTR_MIN_STACK_SIZE
	.align		4
.L_5082:
        /*6888*/ 	.byte	0x04, 0x12
        /*688a*/ 	.short	(.L_5084 - .L_5083)
	.align		4
.L_5083:
        /*688c*/ 	.word	index@(_Z15SoftmaxWarpImplI22BroadcastScaleMaskLoadIffbLm2EiE11DirectStoreIffEfLi1ELi1ELi1ELi2ELb0EL9Algorithm0EEvT_T0_ll)
        /*6890*/ 	.word	0x00000000


	//----- nvinfo : EIATTR_MIN_STACK_SIZE
	.align		4
.L_5084:
        /*6894*/ 	.byte	0x04, 0x12
        /*6896*/ 	.short	(.L_5086 - .L_5085)
	.align		4
.L_5085:
        /*6898*/ 	.word	index@(_Z15SoftmaxWarpImplI22BroadcastScaleMaskLoadIffbLm2EiE11DirectStoreIffEfLi2ELi32ELi32ELi1ELb1EL9Algorithm0EEvT_T0_ll)
        /*689c*/ 	.word	0x00000000


	//----- nvinfo : EIATTR_MIN_STACK_SIZE
	.align		4
.L_5086:
        /*68a0*/ 	.byte	0x04, 0x12
        /*68a2*/ 	.short	(.L_5088 - .L_5087)
	.align		4
.L_5087:
        /*68a4*/ 	.word	index@(_Z15SoftmaxWarpImplI22BroadcastScaleMaskLoadIffbLm2EiE11DirectStoreIffEfLi2ELi32ELi32ELi1ELb0EL9Algorithm0EEvT_T0_ll)
        /*68a8*/ 	.word	0x00000000


	//----- nvinfo : EIATTR_MIN_STACK_SIZE
	.align		4
.L_5088:
        /*68ac*/ 	.byte	0x04, 0x12
        /*68ae*/ 	.short	(.L_5090 - .L_5089)
	.align		4
.L_5089:
        /*68b0*/ 	.word	index@(_Z15SoftmaxWarpImplI22BroadcastScaleMaskLoadIffbLm2EiE11DirectStoreIffEfLi2ELi30ELi32ELi1ELb1EL9Algorithm0EEvT_T0_ll)
        /*68b4*/ 	.word	0x00000000


	//----- nvinfo : EIATTR_MIN_STACK_SIZE
	.align		4
.L_5090:
        /*68b8*/ 	.byte	0x04, 0x12
        /*68ba*/ 	.short	(.L_5092 - .L_5091)
	.align		4
.L_5091:
        /*68bc*/ 	.word	index@(_Z15SoftmaxWarpImplI22BroadcastScaleMaskLoadIffbLm2EiE11DirectStoreIffEfLi2ELi30ELi32ELi1ELb0EL9Algorithm0EEvT_T0_ll)
        /*68c0*/ 	.word	0x00000000


	//----- nvinfo : EIATTR_MIN_STACK_SIZE
	.align		4
.L_5092:
        /*68c4*/ 	.byte	0x04, 0x12
        /*68c6*/ 	.short	(.L_5094 - .L_5093)
	.align		4
.L_5093:
        /*68c8*/ 	.word	index@(_Z15SoftmaxWarpImplI22BroadcastScaleMaskLoadIffbLm2EiE11DirectStoreIffEfLi2ELi28ELi32ELi1ELb1EL9Algorithm0EEvT_T0_ll)
        /*68cc*/ 	.word	0x00000000


	//----- nvinfo : EIATTR_MIN_STACK_SIZE
	.align		4
.L_5094:
        /*68d0*/ 	.byte	0x04, 0x12
        /*68d2*/ 	.short	(.L_5096 - .L_5095)
	.align		4
.L_5095:
        /*68d4*/ 	.word	index@(_Z15SoftmaxWarpImplI22BroadcastScaleMaskLoadIffbLm2EiE11DirectStoreIffEfLi2ELi28ELi32ELi1ELb0EL9Algorithm0EEvT_T0_ll)
        /*68d8*/ 	.word	0x00000000


	//----- nvinfo : EIATTR_MIN_STACK_SIZE
	.align		4
.L_5096:
        /*68dc*/ 	.byte	0x04, 0x12
        /*68de*/ 	.short	(.L_5098 - .L_5097)
	.align		4
.L_5097:
        /*68e0*/ 	.word	index@(_Z15SoftmaxWarpImplI22BroadcastScaleMaskLoadIffbLm2EiE11DirectStoreIffEfLi2ELi26ELi32ELi1ELb1EL9Algorithm0EEvT_T0_ll)
        /*68e4*/ 	.word	0x00000000


	//----- nvinfo : EIATTR_MIN_STACK_SIZE
	.align		4
.L_5098:
        /*68e8*/ 	.byte	0x04, 0x12
        /*68ea*/ 	.short	(.L_5100 - .L_5099)
	.align		4
.L_5099:
        /*68ec*/ 	.word	index@(_Z15SoftmaxWarpImplI22BroadcastScaleMaskLoadIffbLm2EiE11DirectStoreIffEfLi2ELi26ELi32ELi1ELb0EL9Algorithm0EEvT_T0_ll)
        /*68f0*/ 	.word	0x00000000


	//----- nvinfo : EIATTR_MIN_STACK_SIZE
	.align		4
.L_5100:
        /*68f4*/ 	.byte	0x04, 0x12
        /*68f6*/ 	.short	(.L_5102 - .L_5101)
	.align		4
.L_5101:
        /*68f8*/ 	.word	index@(_Z15SoftmaxWarpImplI22BroadcastScaleMaskLoadIffbLm2EiE11DirectStoreIffEfLi2ELi24ELi32ELi1ELb1EL9Algorithm0EEvT_T0_ll)
        /*68fc*/ 	.word	0x00000000


	//----- nvinfo : EIATTR_MIN_STACK_SIZE
	.align		4
.L_5102:
        /*6900*/ 	.byte	0x04, 0x12
        /*6902*/ 	.short	(.L_5104 - .L_5103)
	.align		4
.L_5103:
        /*6904*/ 	.word	index@(_Z15SoftmaxWarpImplI22BroadcastScaleMaskLoadIffbLm2EiE11DirectStoreIffEfLi2ELi24ELi32ELi1ELb0EL9Algorithm0EEvT_T0_ll)
        /*6908*/ 	.word	0x00000000


	//----- nvinfo : EIATTR_MIN_STACK_SIZE
	.align		4
.L_5104:
        /*690c*/ 	.byte	0x04, 0x12
        /*690e*/ 	.short	(.L_5106 - .L_5105)
	.align		4
.L_5105:
        /*6910*/ 	.word	index@(_Z15SoftmaxWarpImplI22BroadcastScaleMaskLoadIffbLm2EiE11DirectStoreIffEfLi2ELi22ELi32ELi1ELb1EL9Algorithm0EEvT_T0_ll)
        /*6914*/ 	.word	0x00000000


	//----- nvinfo : EIATTR_MIN_STACK_SIZE
	.align		4
.L_5106:
        /*6918*/ 	.byte	0x04, 0x12
        /*691a*/ 	.short	(.L_5108 - .L_5107)
	.align		4
.L_5107:
        /*691c*/ 	.word	index@(_Z15SoftmaxWarpImplI22BroadcastScaleMaskLoadIffbLm2EiE11DirectStoreIffEfLi2ELi22ELi32ELi1ELb0EL9Algorithm0EEvT_T0_ll)
        /*6920*/ 	.word	0x00000000


	//----- nvinfo : EIATTR_MIN_STACK_SIZE
	.align		4
.L_5108:
        /*6924*/ 	.byte	0x04, 0x12
        /*6926*/ 	.short	(.L_5110 - .L_5109)
	.align		4
.L_5109:
        /*6928*/ 	.word	index@(_Z15SoftmaxWarpImplI22BroadcastScaleMaskLoadIffbLm2EiE11DirectStoreIffEfLi2ELi20ELi32ELi1ELb1EL9Algorithm0EEvT_T0_ll)
        /*692c*/ 	.word	0x00000000


	//----- nvinfo : EIATTR_MIN_STACK_SIZE
	.align		4
.L_5110:
        /*6930*/ 	.byte	0x04, 0x12
        /*6932*/ 	.short	(.L_5112 - .L_5111)
	.align		4
.L_5111:
        /*6934*/ 	.word	index@(_Z15SoftmaxWarpImplI22BroadcastScaleMaskLoadIffbLm2EiE11DirectStoreIffEfLi2ELi20ELi32ELi1ELb0EL9Algorithm0EEvT_T0_ll)
        /*6938*/ 	.word	0x00000000


	//----- nvinfo : EIATTR_MIN_STACK_SIZE
	.align		4
.L_5112:
        /*693c*/ 	.byte	0x04, 0x12
        /*693e*/ 	.short	(.L_5114 - .L_5113)
	.align		4
.L_5113:
        /*6940*/ 	.word	index@(_Z15SoftmaxWarpImplI22BroadcastScaleMaskLoadIffbLm2EiE11DirectStoreIffEfLi2ELi18ELi32ELi1ELb1EL9Algorithm0EEvT_T0_ll)
        /*6944*/ 	.word	0x00000000


	//----- nvinfo : EIATTR_MIN_STACK_SIZE
	.align		4
.L_5114:
        /*6948*/ 	.byte	0x04, 0x12
        /*694a*/ 	.short	(.L_5116 - .L_5115)
	.align		4
.L_5115:
        /*694c*/ 	.word	index@(_Z15SoftmaxWarpImplI22BroadcastScaleMaskLoadIffbLm2EiE11DirectStoreIffEfLi2ELi18ELi32ELi1ELb0EL9Algorithm0EEvT_T0_ll)
        /*6950*/ 	.word	0x00000000


	//----- nvinfo : EIATTR_MIN_STACK_SIZE
	.align		4
.L_5116:
        /*6954*/ 	.byte	0x04, 0x12
        /*6956*/ 	.short	(.L_5118 - .L_5117)
	.align		4
.L_5117:
        /*6958*/ 	.word	index@(_Z15SoftmaxWarpImplI22BroadcastScaleMaskLoadIffbLm2EiE11DirectStoreIffEfLi2ELi16ELi32ELi1ELb1EL9Algorithm0EEvT_T0_ll)
        /*695c*/ 	.word	0x00000000


	//----- nvinfo : EIATTR_MIN_STACK_SIZE
	.align		4
.L_5118:
        /*6960*/ 	.byte	0x04, 0x12
        /*6962*/ 	.short	(.L_5120 - .L_5119)
	.align		4
.L_5119:
        /*6964*/ 	.word	index@(_Z15SoftmaxWarpImplI22BroadcastScaleMaskLoadIffbLm2EiE11DirectStoreIffEfLi2ELi16ELi32ELi1ELb0EL9Algorithm0EEvT_T0_ll)
        /*6968*/ 	.word	0x00000000


	//----- nvinfo : EIATTR_MIN_STACK_SIZE
	.align		4
.L_5120:
        /*696c*/ 	.byte	0x04, 0x12
        /*696e*/ 	.short	(.L_5122 - .L_5121)
	.align		4
.L_5121:
        /*6970*/ 	.word	index@(_Z15SoftmaxWarpImplI22BroadcastScaleMaskLoadIffbLm2EiE11DirectStoreIffEfLi2ELi14ELi32ELi1ELb1EL9Algorithm0EEvT_T0_ll)
        /*6974*/ 	.word	0x00000000


	//----- nvinfo : EIATTR_MIN_STACK_SIZE
	.align		4
.L_5122:
        /*6978*/ 	.byte	0x04, 0x12
        /*697a*/ 	.short	(.L_5124 - .L_5123)
	.align		4
.L_5123:
        /*697c*/ 	.word	index@(_Z15SoftmaxWarpImplI22BroadcastScaleMaskLoadIffbLm2EiE11DirectStoreIffEfLi2ELi14ELi32ELi1ELb0EL9Algorithm0EEvT_T0_ll)
        /*6980*/ 	.word	0x00000000


	//----- nvinfo : EIATTR_MIN_STACK_SIZE
	.align		4
.L_5124:
        /*6984*/ 	.byte	0x04, 0x12
        /*6986*/ 	.short	(.L_5126 - .L_5125)
	.align		4
.L_5125:
        /*6988*/ 	.word	index@(_Z15SoftmaxWarpImplI22BroadcastScaleMaskLoadIffbLm2EiE11DirectStoreIffEfLi2ELi12ELi32ELi1ELb1EL9Algorithm0EEvT_T0_ll)
        /*698c*/ 	.word	0x00000000


	//----- nvinfo : EIATTR_MIN_STACK_SIZE
	.align		4
.L_5126:
        /*6990*/ 	.byte	0x04, 0x12
        /*6992*/ 	.short	(.L_5128 - .L_5127)
	.align		4
.L_5127:
        /*6994*/ 	.word	index@(_Z15SoftmaxWarpImplI22BroadcastScaleMaskLoadIffbLm2EiE11DirectStoreIffEfLi2ELi12ELi32ELi1ELb0EL9Algorithm0EEvT_T0_ll)
        /*6998*/ 	.word	0x00000000


	//----- nvinfo : EIATTR_MIN_STACK_SIZE
	.align		4
.L_5128:
        /*699c*/ 	.byte	0x04, 0x12
        /*699e*/ 	.short	(.L_5130 - .L_5129)
	.align		4
.L_5129:
        /*69a0*/ 	.word	index@(_Z15SoftmaxWarpImplI22BroadcastScaleMaskLoadIffbLm2EiE11DirectStoreIffEfLi2ELi10ELi32ELi1ELb1EL9Algorithm0EEvT_T0_ll)
        /*69a4*/ 	.word	0x00000000


	//----- nvinfo : EIATTR_MIN_STACK_SIZE
	.align		4
.L_5130:
        /*69a8*/ 	.byte	0x04, 0x12
        /*69aa*/ 	.short	(.L_5132 - .L_5131)
	.align		4
.L_5131:
        /*69ac*/ 	.word	index@(_Z15SoftmaxWarpImplI22BroadcastScaleMaskLoadIffbLm2EiE11DirectStoreIffEfLi2ELi10ELi32ELi1ELb0EL9Algorithm0EEvT_T0_ll)
        /*69b0*/ 	.word	0x00000000


	//----- nvinfo : EIATTR_MIN_STACK_SIZE
	.align		4
.L_5132:
        /*69b4*/ 	.byte	0x04, 0x12
        /*69b6*/ 	.short	(.L_5134 - .L_5133)
	.align		4
.L_5133:
        /*69b8*/ 	.word	index@(_Z15SoftmaxWarpImplI22BroadcastScaleMaskLoadIffbLm2EiE11DirectStoreIffEfLi2ELi8ELi32ELi1ELb1EL9Algorithm0EEvT_T0_ll)
        /*69bc*/ 	.word	0x00000000


	//----- nvinfo : EIATTR_MIN_STACK_SIZE
	.align		4
.L_5134:
        /*69c0*/ 	.byte	0x04, 0x12
        /*69c2*/ 	.short	(.L_5136 - .L_5135)
	.align		4
.L_5135:
        /*69c4*/ 	.word	index@(_Z15SoftmaxWarpImplI22BroadcastScaleMaskLoadIffbLm2EiE11DirectStoreIffEfLi2ELi8ELi32ELi1ELb0EL9Algorithm0EEvT_T0_ll)
        /*69c8*/ 	.word	0x00000000


	//----- nvinfo : EIATTR_MIN_STACK_SIZE
	.align		4
.L_5136:
        /*69cc*/ 	.byte	0x04, 0x12
        /*69ce*/ 	.short	(.L_5138 - .L_5137)
	.align		4
.L_5137:
        /*69d0*/ 	.word	index@(_Z15SoftmaxWarpImplI22BroadcastScaleMaskLoadIffbLm2EiE11DirectStoreIffEfLi2ELi6ELi32ELi1ELb1EL9Algorithm0EEvT_T0_ll)
        /*69d4*/ 	.word	0x00000000


	//----- nvinfo : EIATTR_MIN_STACK_SIZE
	.align		4
.L_5138:
        /*69d8*/ 	.byte	0x04, 0x12
        /*69da*/ 	.short	(.L_5140 - .L_5139)
	.align		4
.L_5139:
        /*69dc*/ 	.word	index@(_Z15SoftmaxWarpImplI22BroadcastScaleMaskLoadIffbLm2EiE11DirectStoreIffEfLi2ELi6ELi32ELi1ELb0EL9Algorithm0EEvT_T0_ll)
        /*69e0*/ 	.word	0x00000000


	//----- nvinfo : EIATTR_MIN_STACK_SIZE
	.align		4
.L_5140:
        /*69e4*/ 	.byte	0x04, 0x12
        /*69e6*/ 	.short	(.L_5142 - .L_5141)
	.align		4
.L_5141:
        /*69e8*/ 	.word	index@(_Z15SoftmaxWarpImplI22BroadcastScaleMaskLoadIffbLm2EiE11DirectStoreIffEfLi2ELi4ELi32ELi1ELb1EL9Algorithm0EEvT_T0_ll)
        /*69ec*/ 	.word	0x00000000


	//----- nvinfo : EIATTR_MIN_STACK_SIZE
	.align		4
.L_5142:
        /*69f0*/ 	.byte	0x04, 0x12
        /*69f2*/ 	.short	(.L_5144 - .L_5143)
	.align		4
.L_5143:
        /*69f4*/ 	.word	index@(_Z15SoftmaxWarpImplI22BroadcastScaleMaskLoadIffbLm2EiE11DirectStoreIffEfLi2ELi4ELi32ELi1ELb0EL9Algorithm0EEvT_T0_ll)
        /*69f8*/ 	.word	0x00000000


	//----- nvinfo : EIATTR_MIN_STACK_SIZE
	.align		4
.L_5144:
        /*69fc*/ 	.byte	0x04, 0x12
        /*69fe*/ 	.short	(.L_5146 - .L_5145)
	.align		4
.L_5145:
        /*6a00*/ 	.word	index@(_Z15SoftmaxWarpImplI22BroadcastScaleMaskLoadIffbLm2EiE11DirectStoreIffEfLi2ELi2ELi32ELi1ELb1EL9Algorithm0EEvT_T0_ll)
        /*6a04*/ 	.word	0x00000000


	//----- nvinfo : EIATTR_MIN_STACK_SIZE
	.align		4
.L_5146:
        /*6a08*/ 	.byte	0x04, 0x12
        /*6a0a*/ 	.short	(.L_5148 - .L_5147)
	.align		4
.L_5147:
        /*6a0c*/ 	.word	index@(_Z15SoftmaxWarpImplI22BroadcastScaleMaskLoadIffbLm2EiE11DirectStoreIffEfLi2ELi2ELi32ELi1ELb0EL9Algorithm0EEvT_T0_ll)
        /*6a10*/ 	.word	0x00000000


	//----- nvinfo : EIATTR_MIN_STACK_SIZE
	.align		4
.L_5148:
        /*6a14*/ 	.byte	0x04, 0x12
        /*6a16*/ 	.short	(.L_5150 - .L_5149)
	.align		4
.L_5149:
        /*6a18*/ 	.word	index@(_Z15SoftmaxWarpImplI22BroadcastScaleMaskLoadIffbLm2EiE11DirectStoreIffEfLi2ELi2ELi32ELi2ELb1EL9Algorithm0EEvT_T0_ll)
        /*6a1c*/ 	.word	0x00000000


	//----- nvinfo : EIATTR_MIN_STACK_SIZE
	.align		4
.L_5150:
        /*6a20*/ 	.byte	0x04, 0x12
        /*6a22*/ 	.short	(.L_5152 - .L_5151)
	.align		4
.L_5151:
        /*6a24*/ 	.word	index@(_Z15SoftmaxWarpImplI22BroadcastScaleMaskLoadIffbLm2EiE11DirectStoreIffEfLi2ELi2ELi32ELi2ELb0EL9Algorithm0EEvT_T0_ll)
        /*6a28*/ 	.word	0x00000000


	//----- nvinfo : EIATTR_MIN_STACK_SIZE
	.align		4
.L_5152:
        /*6a2c*/ 	.byte	0x04, 0x12
        /*6a2e*/ 	.short	(.L_5154 - .L_5153)
	.align		4
.L_5153:
        /*6a30*/ 	.word	index@(_Z15SoftmaxWarpImplI22BroadcastScaleMaskLoadIffbLm2EiE11DirectStoreIffEfLi2ELi2ELi16ELi1ELb1EL9Algorithm0EEvT_T0_ll)
        /*6a34*/ 	.word	0x00000000


	//----- nvinfo : EIATTR_MIN_STACK_SIZE
	.align		4
.L_5154:
        /*6a38*/ 	.byte	0x04, 0x12
        /*6a3a*/ 	.short	(.L_5156 - .L_5155)
	.align		4
.L_5155:
        /*6a3c*/ 	.word	index@(_Z15SoftmaxWarpImplI22BroadcastScaleMaskLoadIffbLm2EiE11DirectStoreIffEfLi2ELi2ELi16ELi1ELb0EL9Algorithm0EEvT_T0_ll)
        /*6a40*/ 	.word	0x00000000


	//----- nvinfo : EIATTR_MIN_STACK_SIZE
	.align		4
.L_5156:
        /*6a44*/ 	.byte	0x04, 0x12
        /*6a46*/ 	.short	(.L_5158 - .L_5157)
	.align		4
.L_5157:
        /*6a48*/ 	.word	index@(_Z15SoftmaxWarpImplI22BroadcastScaleMaskLoadIffbLm2EiE11DirectStoreIffEfLi2ELi2ELi16ELi2ELb1EL9Algorithm0EEvT_T0_ll)
        /*6a4c*/ 	.word	0x00000000


	//----- nvinfo : EIATTR_MIN_STACK_SIZE
	.align		4
.L_5158:
        /*6a50*/ 	.byte	0x04, 0x12
        /*6a52*/ 	.short	(.L_5160 - .L_5159)
	.align		4
.L_5159:
        /*6a54*/ 	.word	index@(_Z15SoftmaxWarpImplI22BroadcastScaleMaskLoadIffbLm2EiE11DirectStoreIffEfLi2ELi2ELi16ELi2ELb0EL9Algorithm0EEvT_T0_ll)
        /*6a58*/ 	.word	0x00000000


	//----- nvinfo : EIATTR_MIN_STACK_SIZE
	.align		4
.L_5160:
        /*6a5c*/ 	.byte	0x04, 0x12
        /*6a5e*/ 	.short	(.L_5162 - .L_5161)
	.align		4
.L_5161:
        /*6a60*/ 	.word	index@(_Z15SoftmaxWarpImplI22BroadcastScaleMaskLoadIffbLm2EiE11DirectStoreIffEfLi2ELi2ELi8ELi1ELb1EL9Algorithm0EEvT_T0_ll)
        /*6a64*/ 	.word	0x00000000


	//----- nvinfo : EIATTR_MIN_STACK_SIZE
	.align		4
.L_5162:
        /*6a68*/ 	.byte	0x04, 0x12
        /*6a6a*/ 	.short	(.L_5164 - .L_5163)
	.align		4
.L_5163:
        /*6a6c*/ 	.word	index@(_Z15SoftmaxWarpImplI22BroadcastScaleMaskLoadIffbLm2EiE11DirectStoreIffEfLi2ELi2ELi8ELi1ELb0EL9Algorithm0EEvT_T0_ll)
        /*6a70*/ 	.word	0x00000000


	//----- nvinfo : EIATTR_MIN_STACK_SIZE
	.align		4
.L_5164:
        /*6a74*/ 	.byte	0x04, 0x12
        /*6a76*/ 	.short	(.L_5166 - .L_5165)
	.align		4
.L_5165:
        /*6a78*/ 	.word	index@(_Z15SoftmaxWarpImplI22BroadcastScaleMaskLoadIffbLm2EiE11DirectStoreIffEfLi2ELi2ELi8ELi2ELb1EL9Algorithm0EEvT_T0_ll)
        /*6a7c*/ 	.word	0x00000000


	//----- nvinfo : EIATTR_MIN_STACK_SIZE
	.align		4
.L_5166:
        /*6a80*/ 	.byte	0x04, 0x12
        /*6a82*/ 	.short	(.L_5168 - .L_5167)
	.align		4
.L_5167:
        /*6a84*/ 	.word	index@(_Z15SoftmaxWarpImplI22BroadcastScaleMaskLoadIffbLm2EiE11DirectStoreIffEfLi2ELi2ELi8ELi2ELb0EL9Algorithm0EEvT_T0_ll)
        /*6a88*/ 	.word	0x00000000


	//----- nvinfo : EIATTR_MIN_STACK_SIZE
	.align		4
.L_5168:
        /*6a8c*/ 	.byte	0x04, 0x12
        /*6a8e*/ 	.short	(.L_5170 - .L_5169)
	.align		4
.L_5169:
        /*6a90*/ 	.word	index@(_Z15SoftmaxWarpImplI22BroadcastScaleMaskLoadIffbLm2EiE11DirectStoreIffEfLi2ELi2ELi4ELi1ELb1EL9Algorithm0EEvT_T0_ll)
        /*6a94*/ 	.word	0x00000000


	//----- nvinfo : EIATTR_MIN_STACK_SIZE
	.align		4
.L_5170:
        /*6a98*/ 	.byte	0x04, 0x12
        /*6a9a*/ 	.short	(.L_5172 - .L_5171)
	.align		4
.L_5171:
        /*6a9c*/ 	.word	index@(_Z15SoftmaxWarpImplI22BroadcastScaleMaskLoadIffbLm2EiE11DirectStoreIffEfLi2ELi2ELi4ELi1ELb0EL9Algorithm0EEvT_T0_ll)
        /*6aa0*/ 	.word	0x00000000


	//----- nvinfo : EIATTR_MIN_STACK_SIZE
	.align		4
.L_5172:
        /*6aa4*/ 	.byte	0x04, 0x12
        /*6aa6*/ 	.short	(.L_5174 - .L_5173)
	.align		4
.L_5173:
        /*6aa8*/ 	.word	index@(_Z15SoftmaxWarpImplI22BroadcastScaleMaskLoadIffbLm2EiE11DirectStoreIffEfLi2ELi2ELi4ELi2ELb1EL9Algorithm0EEvT_T0_ll)
        /*6aac*/ 	.word	0x00000000


	//----- nvinfo : EIATTR_MIN_STACK_SIZE
	.align		4
.L_5174:
        /*6ab0*/ 	.byte	0x04, 0x12
        /*6ab2*/ 	.short	(.L_5176 - .L_5175)
	.align		4
.L_5175:
        /*6ab4*/ 	.word	index@(_Z15SoftmaxWarpImplI22BroadcastScaleMaskLoadIffbLm2EiE11DirectStoreIffEfLi2ELi2ELi4ELi2ELb0EL9Algorithm0EEvT_T0_ll)
        /*6ab8*/ 	.word	0x00000000


	//----- nvinfo : EIATTR_MIN_STACK_SIZE
	.align		4
.L_5176:
        /*6abc*/ 	.byte	0x04, 0x12
        /*6abe*/ 	.short	(.L_5178 - .L_5177)
	.align		4
.L_5177:
        /*6ac0*/ 	.word	index@(_Z15SoftmaxWarpImplI22BroadcastScaleMaskLoadIffbLm2EiE11DirectStoreIffEfLi2ELi2ELi2ELi1ELb1EL9Algorithm0EEvT_T0_ll)
        /*6ac4*/ 	.word	0x00000000


	//----- nvinfo : EIATTR_MIN_STACK_SIZE
	.align		4
.L_5178:
        /*6ac8*/ 	.byte	0x04, 0x12
        /*6aca*/ 	.short	(.L_5180 - .L_5179)
	.align		4
.L_5179:
        /*6acc*/ 	.word	index@(_Z15SoftmaxWarpImplI22BroadcastScaleMaskLoadIffbLm2EiE11DirectStoreIffEfLi2ELi2ELi2ELi1ELb0EL9Algorithm0EEvT_T0_ll)
        /*6ad0*/ 	.word	0x00000000


	//----- nvinfo : EIATTR_MIN_STACK_SIZE
	.align		4
.L_5180:
        /*6ad4*/ 	.byte	0x04, 0x12
        /*6ad6*/ 	.short	(.L_5182 - .L_5181)
	.align		4
.L_5181:
        /*6ad8*/ 	.word	index@(_Z15SoftmaxWarpImplI22BroadcastScaleMaskLoadIffbLm2EiE11DirectStoreIffEfLi2ELi2ELi2ELi2ELb1EL9Algorithm0EEvT_T0_ll)
        /*6adc*/ 	.word	0x00000000


	//----- nvinfo : EIATTR_MIN_STACK_SIZE
	.align		4
.L_5182:
        /*6ae0*/ 	.byte	0x04, 0x12
        /*6ae2*/ 	.short	(.L_5184 - .L_5183)
	.align		4
.L_5183:
        /*6ae4*/ 	.word	index@(_Z15SoftmaxWarpImplI22BroadcastScaleMaskLoadIffbLm2EiE11DirectStoreIffEfLi2ELi2ELi2ELi2ELb0EL9Algorithm0EEvT_T0_ll)
        /*6ae8*/ 	.word	0x00000000


	//----- nvinfo : EIATTR_MIN_STACK_SIZE
	.align		4
.L_5184:
        /*6aec*/ 	.byte	0x04, 0x12
        /*6aee*/ 	.short	(.L_5186 - .L_5185)
	.align		4
.L_5185:
        /*6af0*/ 	.word	index@(_Z15SoftmaxWarpImplI22BroadcastScaleMaskLoadIffbLm2EiE11DirectStoreIffEfLi2ELi2ELi1ELi1ELb1EL9Algorithm0EEvT_T0_ll)
        /*6af4*/ 	.word	0x00000000


	//----- nvinfo : EIATTR_MIN_STACK_SIZE
	.align		4
.L_5186:
        /*6af8*/ 	.byte	0x04, 0x12
        /*6afa*/ 	.short	(.L_5188 - .L_5187)
	.align		4
.L_5187:
        /*6afc*/ 	.word	index@(_Z15SoftmaxWarpImplI22BroadcastScaleMaskLoadIffbLm2EiE11DirectStoreIffEfLi2ELi2ELi1ELi1ELb0EL9Algorithm0EEvT_T0_ll)
        /*6b00*/ 	.word	0x00000000


	//----- nvinfo : EIATTR_MIN_STACK_SIZE
	.align		4
.L_5188:
        /*6b04*/ 	.byte	0x04, 0x12
        /*6b06*/ 	.short	(.L_5190 - .L_5189)
	.align		4
.L_5189:
        /*6b08*/ 	.word	index@(_Z15SoftmaxWarpImplI22BroadcastScaleMaskLoadIffbLm2EiE11DirectStoreIffEfLi2ELi2ELi1ELi2ELb1EL9Algorithm0EEvT_T0_ll)
        /*6b0c*/ 	.word	0x00000000


	//----- nvinfo : EIATTR_MIN_STACK_SIZE
	.align		4
.L_5190:
        /*6b10*/ 	.byte	0x04, 0x12
        /*6b12*/ 	.short	(.L_5192 - .L_5191)
	.align		4
.L_5191:
        /*6b14*/ 	.word	index@(_Z15SoftmaxWarpImplI22BroadcastScaleMaskLoadIffbLm2EiE11DirectStoreIffEfLi2ELi2ELi1ELi2ELb0EL9Algorithm0EEvT_T0_ll)
        /*6b18*/ 	.word	0x00000000


	//----- nvinfo : EIATTR_MIN_STACK_SIZE
	.align		4
.L_5192:
        /*6b1c*/ 	.byte	0x04, 0x12
        /*6b1e*/ 	.short	(.L_5194 - .L_5193)
	.align		4
.L_5193:
        /*6b20*/ 	.word	index@(_Z24SoftmaxBlockUncachedImplI24ElementwiseScaleMaskLoadIffbE11DirectStoreIffEfLi1ELi1024EL9Algorithm0EEvT_T0_ll)
        /*6b24*/ 	.word	0x00000000


	//----- nvinfo : EIATTR_MIN_STACK_SIZE
	.align		4
.L_5194:
        /*6b28*/ 	.byte	0x04, 0x12
        /*6b2a*/ 	.short	(.L_5196 - .L_5195)
	.align		4
.L_5195:
        /*6b2c*/ 	.word	index@(_Z24SoftmaxBlockUncachedImplI24ElementwiseScaleMaskLoadIffbE11DirectStoreIffEfLi2ELi1024EL9Algorithm0EEvT_T0_ll)
        /*6b30*/ 	.word	0x00000000


	//----- nvinfo : EIATTR_MIN_STACK_SIZE
	.align		4
.L_5196:
        /*6b34*/ 	.byte	0x04, 0x12
        /*6b36*/ 	.short	(.L_5198 - .L_5197)
	.align		4
.L_5197:
        /*6b38*/ 	.word	index@(_Z20SoftmaxBlockSMemImplI24ElementwiseScaleMaskLoadIffbE11DirectStoreIffEfLi1ELi256EL9Algorithm0EEvT_T0_ll)
        /*6b3c*/ 	.word	0x00000000


	//----- nvinfo : EIATTR_MIN_STACK_SIZE
	.align		4
.L_5198:
        /*6b40*/ 	.byte	0x04, 0x12
        /*6b42*/ 	.short	(.L_5200 - .L_5199)
	.align		4
.L_5199:
        /*6b44*/ 	.word	index@(_Z20SoftmaxBlockSMemImplI24ElementwiseScaleMaskLoadIffbE11DirectStoreIffEfLi1ELi512EL9Algorithm0EEvT_T0_ll)
        /*6b48*/ 	.word	0x00000000


	//----- nvinfo : EIATTR_MIN_STACK_SIZE
	.align		4
.L_5200:
        /*6b4c*/ 	.byte	0x04, 0x12
        /*6b4e*/ 	.short	(.L_5202 - .L_5201)
	.align		4
.L_5201:
        /*6b50*/ 	.word	index@(_Z20SoftmaxBlockSMemImplI24ElementwiseScaleMaskLoadIffbE11DirectStoreIffEfLi1ELi1024EL9Algorithm0EEvT_T0_ll)
        /*6b54*/ 	.word	0x00000000


	//----- nvinfo : EIATTR_MIN_STACK_SIZE
	.align		4
.L_5202:
        /*6b58*/ 	.byte	0x04, 0x12
        /*6b5a*/ 	.short	(.L_5204 - .L_5203)
	.align		4
.L_5203:
        /*6b5c*/ 	.word	index@(_Z20SoftmaxBlockSMemImplI24ElementwiseScaleMaskLoadIffbE11DirectStoreIffEfLi1ELi128EL9Algorithm0EEvT_T0_ll)
        /*6b60*/ 	.word	0x00000000


	//----- nvinfo : EIATTR_MIN_STACK_SIZE
	.align		4
.L_5204:
        /*6b64*/ 	.byte	0x04, 0x12
        /*6b66*/ 	.short	(.L_5206 - .L_5205)
	.align		4
.L_5205:
        /*6b68*/ 	.word	index@(_Z20SoftmaxBlockSMemImplI24ElementwiseScaleMaskLoadIffbE11DirectStoreIffEfLi2ELi256EL9Algorithm0EEvT_T0_ll)
        /*6b6c*/ 	.word	0x00000000


	//----- nvinfo : EIATTR_MIN_STACK_SIZE
	.align		4
.L_5206:
        /*6b70*/ 	.byte	0x04, 0x12
        /*6b72*/ 	.short	(.L_5208 - .L_5207)
	.align		4
.L_5207:
        /*6b74*/ 	.word	index@(_Z20SoftmaxBlockSMemImplI24ElementwiseScaleMaskLoadIffbE11DirectStoreIffEfLi2ELi512EL9Algorithm0EEvT_T0_ll)
        /*6b78*/ 	.word	0x00000000


	//----- nvinfo : EIATTR_MIN_STACK_SIZE
	.align		4
.L_5208:
        /*6b7c*/ 	.byte	0x04, 0x12
        /*6b7e*/ 	.short	(.L_5210 - .L_5209)
	.align		4
.L_5209:
        /*6b80*/ 	.word	index@(_Z20SoftmaxBlockSMemImplI24ElementwiseScaleMaskLoadIffbE11DirectStoreIffEfLi2ELi1024EL9Algorithm0EEvT_T0_ll)
        /*6b84*/ 	.word	0x00000000


	//----- nvinfo : EIATTR_MIN_STACK_SIZE
	.align		4
.L_5210:
        /*6b88*/ 	.byte	0x04, 0x12
        /*6b8a*/ 	.short	(.L_5212 - .L_5211)
	.align		4
.L_5211:
        /*6b8c*/ 	.word	index@(_Z20SoftmaxBlockSMemImplI24ElementwiseScaleMaskLoadIffbE11DirectStoreIffEfLi2ELi128EL9Algorithm0EEvT_T0_ll)
        /*6b90*/ 	.word	0x00000000


	//----- nvinfo : EIATTR_MIN_STACK_SIZE
	.align		4
.L_5212:
        /*6b94*/ 	.byte	0x04, 0x12
        /*6b96*/ 	.short	(.L_5214 - .L_5213)
	.align		4
.L_5213:
        /*6b98*/ 	.word	index@(_Z15SoftmaxWarpImplI24ElementwiseScaleMaskLoadIffbE11DirectStoreIffEfLi1ELi32ELi32ELi1ELb1EL9Algorithm0EEvT_T0_ll)
        /*6b9c*/ 	.word	0x00000000


	//----- nvinfo : EIATTR_MIN_STACK_SIZE
	.align		4
.L_5214:
        /*6ba0*/ 	.byte	0x04, 0x12
        /*6ba2*/ 	.short	(.L_5216 - .L_5215)
	.align		4
.L_5215:
        /*6ba4*/ 	.word	index@(_Z15SoftmaxWarpImplI24ElementwiseScaleMaskLoadIffbE11DirectStoreIffEfLi1ELi32ELi32ELi1ELb0EL9Algorithm0EEvT_T0_ll)
        /*6ba8*/ 	.word	0x00000000


	//----- nvinfo : EIATTR_MIN_STACK_SIZE
	.align		4
.L_5216:
        /*6bac*/ 	.byte	0x04, 0x12
        /*6bae*/ 	.short	(.L_5218 - .L_5217)
	.align		4
.L_5217:
        /*6bb0*/ 	.word	index@(_Z15SoftmaxWarpImplI24ElementwiseScaleMaskLoadIffbE11DirectStoreIffEfLi1ELi31ELi32ELi1ELb1EL9Algorithm0EEvT_T0_ll)
        /*6bb4*/ 	.word	0x00000000


	//----- nvinfo : EIATTR_MIN_STACK_SIZE
	.align		4
.L_5218:
        /*6bb8*/ 	.byte	0x04, 0x12
        /*6bba*/ 	.short	(.L_5220 - .L_5219)
	.align		4
.L_5219:
        /*6bbc*/ 	.word	index@(_Z15SoftmaxWarpImplI24ElementwiseScaleMaskLoadIffbE11DirectStoreIffEfLi1ELi31ELi32ELi1ELb0EL9Algorithm0EEvT_T0_ll)
        /*6bc0*/ 	.word	0x00000000


	//----- nvinfo : EIATTR_MIN_STACK_SIZE
	.align		4
.L_5220:
        /*6bc4*/ 	.byte	0x04, 0x12
        /*6bc6*/ 	.short	(.L_5222 - .L_5221)
	.align		4
.L_5221:
        /*6bc8*/ 	.word	index@(_Z15SoftmaxWarpImplI24ElementwiseScaleMaskLoadIffbE11DirectStoreIffEfLi1ELi30ELi32ELi1ELb1EL9Algorithm0EEvT_T0_ll)
        /*6bcc*/ 	.word	0x00000000


	//----- nvinfo : EIATTR_MIN_STACK_SIZE
	.align		4
.L_5222:
        /*6bd0*/ 	.byte	0x04, 0x12
        /*6bd2*/ 	.short	(.L_5224 - .L_5223)
	.align		4
.L_5223:
        /*6bd4*/ 	.word	index@(_Z15SoftmaxWarpImplI24ElementwiseScaleMaskLoadIffbE11DirectStoreIffEfLi1ELi30ELi32ELi1ELb0EL9Algorithm0EEvT_T0_ll)
        /*6bd8*/ 	.word	0x00000000


	//----- nvinfo : EIATTR_MIN_STACK_SIZE
	.align		4
.L_5224:
        /*6bdc*/ 	.byte	0x04, 0x12
        /*6bde*/ 	.short	(.L_5226 - .L_5225)
	.align		4
.L_5225:
        /*6be0*/ 	.word	index@(_Z15SoftmaxWarpImplI24ElementwiseScaleMaskLoadIffbE11DirectStoreIffEfLi1ELi29ELi32ELi1ELb1EL9Algorithm0EEvT_T0_ll)
        /*6be4*/ 	.word	0x00000000


	//----- nvinfo : EIATTR_MIN_STACK_SIZE
	.align		4
.L_5226:
        /*6be8*/ 	.byte	0x04, 0x12
        /*6bea*/ 	.short	(.L_5228 - .L_5227)
	.align		4
.L_5227:
        /*6bec*/ 	.word	index@(_Z15SoftmaxWarpImplI24ElementwiseScaleMaskLoadIffbE11DirectStoreIffEfLi1ELi29ELi32ELi1ELb0EL9Algorithm0EEvT_T0_ll)
        /*6bf0*/ 	.word	0x00000000


	//----- nvinfo : EIATTR_MIN_STACK_SIZE
	.align		4
.L_5228:
        /*6bf4*/ 	.byte	0x04, 0x12
        /*6bf6*/ 	.short	(.L_5230 - .L_5229)
	.align		4
.L_5229:
        /*6bf8*/ 	.word	index@(_Z15SoftmaxWarpImplI24ElementwiseScaleMaskLoadIffbE11DirectStoreIffEfLi1ELi28ELi32ELi1ELb1EL9Algorithm0EEvT_T0_ll)
        /*6bfc*/ 	.word	0x00000000


	//----- nvinfo : EIATTR_MIN_STACK_SIZE
	.align		4
.L_5230:
        /*6c00*/ 	.byte	0x04, 0x12
        /*6c02*/ 	.short	(.L_5232 - .L_5231)
	.align		4
.L_5231:
        /*6c04*/ 	.word	index@(_Z15SoftmaxWarpImplI24ElementwiseScaleMaskLoadIffbE11DirectStoreIffEfLi1ELi28ELi32ELi1ELb0EL9Algorithm0EEvT_T0_ll)
        /*6c08*/ 	.word	0x00000000


	//----- nvinfo : EIATTR_MIN_STACK_SIZE
	.align		4
.L_5232:
        /*6c0c*/ 	.byte	0x04, 0x12
        /*6c0e*/ 	.short	(.L_5234 - .L_5233)
	.align		4
.L_5233:
        /*6c10*/ 	.word	index@(_Z15SoftmaxWarpImplI24ElementwiseScaleMaskLoadIffbE11DirectStoreIffEfLi1ELi27ELi32ELi1ELb1EL9Algorithm0EEvT_T0_ll)
        /*6c14*/ 	.word	0x00000000


	//----- nvinfo : EIATTR_MIN_STACK_SIZE
	.align		4
.L_5234:
        /*6c18*/ 	.byte	0x04, 0x12
        /*6c1a*/ 	.short	(.L_5236 - .L_5235)
	.align		4
.L_5235:
        /*6c1c*/ 	.word	index@(_Z15SoftmaxWarpImplI24ElementwiseScaleMaskLoadIffbE11DirectStoreIffEfLi1ELi27ELi32ELi1ELb0EL9Algorithm0EEvT_T0_ll)
        /*6c20*/ 	.word	0x00000000


	//----- nvinfo : EIATTR_MIN_STACK_SIZE
	.align		4
.L_5236:
        /*6c24*/ 	.byte	0x04, 0x12
        /*6c26*/ 	.short	(.L_5238 - .L_5237)
	.align		4
.L_5237:
        /*6c28*/ 	.word	index@(_Z15SoftmaxWarpImplI24ElementwiseScaleMaskLoadIffbE11DirectStoreIffEfLi1ELi26ELi32ELi1ELb1EL9Algorithm0EEvT_T0_ll)
        /*6c2c*/ 	.word	0x00000000


	//----- nvinfo : EIATTR_MIN_STACK_SIZE
	.align		4
.L_5238:
        /*6c30*/ 	.byte	0x04, 0x12
        /*6c32*/ 	.short	(.L_5240 - .L_5239)
	.align		4
.L_5239:
        /*6c34*/ 	.word	index@(_Z15SoftmaxWarpImplI24ElementwiseScaleMaskLoadIffbE11DirectStoreIffEfLi1ELi26ELi32ELi1ELb0EL9Algorithm0EEvT_T0_ll)
        /*6c38*/ 	.word	0x00000000


	//----- nvinfo : EIATTR_MIN_STACK_SIZE
	.align		4
.L_5240:
        /*6c3c*/ 	.byte	0x04, 0x12
        /*6c3e*/ 	.short	(.L_5242 - .L_5241)
	.align		4
.L_5241:
        /*6c40*/ 	.word	index@(_Z15SoftmaxWarpImplI24ElementwiseScaleMaskLoadIffbE11DirectStoreIffEfLi1ELi25ELi32ELi1ELb1EL9Algorithm0EEvT_T0_ll)
        /*6c44*/ 	.word	0x00000000


	//----- nvinfo : EIATTR_MIN_STACK_SIZE
	.align		4
.L_5242:
        /*6c48*/ 	.byte	0x04, 0x12
        /*6c4a*/ 	.short	(.L_5244 - .L_5243)
	.align		4
.L_5243:
        /*6c4c*/ 	.word	index@(_Z15SoftmaxWarpImplI24ElementwiseScaleMaskLoadIffbE11DirectStoreIffEfLi1ELi25ELi32ELi1ELb0EL9Algorithm0EEvT_T0_ll)
        /*6c50*/ 	.word	0x00000000


	//----- nvinfo : EIATTR_MIN_STACK_SIZE
	.align		4
.L_5244:
        /*6c54*/ 	.byte	0x04, 0x12
        /*6c56*/ 	.short	(.L_5246 - .L_5245)
	.align		4
.L_5245:
        /*6c58*/ 	.word	index@(_Z15SoftmaxWarpImplI24ElementwiseScaleMaskLoadIffbE11DirectStoreIffEfLi1ELi24ELi32ELi1ELb1EL9Algorithm0EEvT_T0_ll)
        /*6c5c*/ 	.word	0x00000000


	//----- nvinfo : EIATTR_MIN_STACK_SIZE
	.align		4
.L_5246:
        /*6c60*/ 	.byte	0x04, 0x12
        /*6c62*/ 	.short	(.L_5248 - .L_5247)
	.align		4
.L_5247:
        /*6c64*/ 	.word	index@(_Z15SoftmaxWarpImplI24ElementwiseScaleMaskLoadIffbE11DirectStoreIffEfLi1ELi24ELi32ELi1ELb0EL9Algorithm0EEvT_T0_ll)
        /*6c68*/ 	.word	0x00000000


	//----- nvinfo : EIATTR_MIN_STACK_SIZE
	.align		4
.L_5248:
        /*6c6c*/ 	.byte	0x04, 0x12
        /*6c6e*/ 	.short	(.L_5250 - .L_5249)
	.align		4
.L_5249:
        /*6c70*/ 	.word	index@(_Z15SoftmaxWarpImplI24ElementwiseScaleMaskLoadIffbE11DirectStoreIffEfLi1ELi23ELi32ELi1ELb1EL9Algorithm0EEvT_T0_ll)
        /*6c74*/ 	.word	0x00000000


	//----- nvinfo : EIATTR_MIN_STACK_SIZE
	.align		4
.L_5250:
        /*6c78*/ 	.byte	0x04, 0x12
        /*6c7a*/ 	.short	(.L_5252 - .L_5251)
	.align		4
.L_5251:
        /*6c7c*/ 	.word	index@(_Z15SoftmaxWarpImplI24ElementwiseScaleMaskLoadIffbE11DirectStoreIffEfLi1ELi23ELi32ELi1ELb0EL9Algorithm0EEvT_T0_ll)
        /*6c80*/ 	.word	0x00000000


	//----- nvinfo : EIATTR_MIN_STACK_SIZE
	.align		4
.L_5252:
        /*6c84*/ 	.byte	0x04, 0x12
        /*6c86*/ 	.short	(.L_5254 - .L_5253)
	.align		4
.L_5253:
        /*6c88*/ 	.word	index@(_Z15SoftmaxWarpImplI24ElementwiseScaleMaskLoadIffbE11DirectStoreIffEfLi1ELi22ELi32ELi1ELb1EL9Algorithm0EEvT_T0_ll)
        /*6c8c*/ 	.word	0x00000000


	//----- nvinfo : EIATTR_MIN_STACK_SIZE
	.align		4
.L_5254:
        /*6c90*/ 	.byte	0x04, 0x12
        /*6c92*/ 	.short	(.L_5256 - .L_5255)
	.align		4
.L_5255:
        /*6c94*/ 	.word	index@(_Z15SoftmaxWarpImplI24ElementwiseScaleMaskLoadIffbE11DirectStoreIffEfLi1ELi22ELi32ELi1ELb0EL9Algorithm0EEvT_T0_ll)
        /*6c98*/ 	.word	0x00000000


	//----- nvinfo : EIATTR_MIN_STACK_SIZE
	.align		4
.L_5256:
        /*6c9c*/ 	.byte	0x04, 0x12
        /*6c9e*/ 	.short	(.L_5258 - .L_5257)
	.align		4
.L_5257:
        /*6ca0*/ 	.word	index@(_Z15SoftmaxWarpImplI24ElementwiseScaleMaskLoadIffbE11DirectStoreIffEfLi1ELi21ELi32ELi1ELb1EL9Algorithm0EEvT_T0_ll)
        /*6ca4*/ 	.word	0x00000000


	//----- nvinfo : EIATTR_MIN_STACK_SIZE
	.align		4
.L_5258:
        /*6ca8*/ 	.byte	0x04, 0x12
        /*6caa*/ 	.short	(.L_5260 - .L_5259)
	.align		4
.L_5259:
        /*6cac*/ 	.word	index@(_Z15SoftmaxWarpImplI24ElementwiseScaleMaskLoadIffbE11DirectStoreIffEfLi1ELi21ELi32ELi1ELb0EL9Algorithm0EEvT_T0_ll)
        /*6cb0*/ 	.word	0x00000000


	//----- nvinfo : EIATTR_MIN_STACK_SIZE
	.align		4
.L_5260:
        /*6cb4*/ 	.byte	0x04, 0x12
        /*6cb6*/ 	.short	(.L_5262 - .L_5261)
	.align		4
.L_5261:
        /*6cb8*/ 	.word	index@(_Z15SoftmaxWarpImplI24ElementwiseScaleMaskLoadIffbE11DirectStoreIffEfLi1ELi20ELi32ELi1ELb1EL9Algorithm0EEvT_T0_ll)
        /*6cbc*/ 	.word	0x00000000


	//----- nvinfo : EIATTR_MIN_STACK_SIZE
	.align		4
.L_5262:
        /*6cc0*/ 	.byte	0x04, 0x12
        /*6cc2*/ 	.short	(.L_5264 - .L_5263)
	.align		4
.L_5263:
        /*6cc4*/ 	.word	index@(_Z15SoftmaxWarpImplI24ElementwiseScaleMaskLoadIffbE11DirectStoreIffEfLi1ELi20ELi32ELi1ELb0EL9Algorithm0EEvT_T0_ll)
        /*6cc8*/ 	.word	0x00000000


	//----- nvinfo : EIATTR_MIN_STACK_SIZE
	.align		4
.L_5264:
        /*6ccc*/ 	.byte	0x04, 0x12
        /*6cce*/ 	.short	(.L_5266 - .L_5265)
	.align		4
.L_5265:
        /*6cd0*/ 	.word	index@(_Z15SoftmaxWarpImplI24ElementwiseScaleMaskLoadIffbE11DirectStoreIffEfLi1ELi19ELi32ELi1ELb1EL9Algorithm0EEvT_T0_ll)
        /*6cd4*/ 	.word	0x00000000


	//----- nvinfo : EIATTR_MIN_STACK_SIZE
	.align		4
.L_5266:
        /*6cd8*/ 	.byte	0x04, 0x12
        /*6cda*/ 	.short	(.L_5268 - .L_5267)
	.align		4
.L_5267:
        /*6cdc*/ 	.word	index@(_Z15SoftmaxWarpImplI24ElementwiseScaleMaskLoadIffbE11DirectStoreIffEfLi1ELi19ELi32ELi1ELb0EL9Algorithm0EEvT_T0_ll)
        /*6ce0*/ 	.word	0x00000000


	//----- nvinfo : EIATTR_MIN_STACK_SIZE
	.align		4
.L_5268:
        /*6ce4*/ 	.byte	0x04, 0x12
        /*6ce6*/ 	.short	(.L_5270 - .L_5269)
	.align		4
.L_5269:
        /*6ce8*/ 	.word	index@(_Z15SoftmaxWarpImplI24ElementwiseScaleMaskLoadIffbE11DirectStoreIffEfLi1ELi18ELi32ELi1ELb1EL9Algorithm0EEvT_T0_ll)
        /*6cec*/ 	.word	0x00000000


	//----- nvinfo : EIATTR_MIN_STACK_SIZE
	.align		4
.L_5270:
        /*6cf0*/ 	.byte	0x04, 0x12
        /*6cf2*/ 	.short	(.L_5272 - .L_5271)
	.align		4
.L_5271:
        /*6cf4*/ 	.word	index@(_Z15SoftmaxWarpImplI24ElementwiseScaleMaskLoadIffbE11DirectStoreIffEfLi1ELi18ELi32ELi1ELb0EL9Algorithm0EEvT_T0_ll)
        /*6cf8*/ 	.word	0x00000000


	//----- nvinfo : EIATTR_MIN_STACK_SIZE
	.align		4
.L_5272:
        /*6cfc*/ 	.byte	0x04, 0x12
        /*6cfe*/ 	.short	(.L_5274 - .L_5273)
	.align		4
.L_5273:
        /*6d00*/ 	.word	index@(_Z15SoftmaxWarpImplI24ElementwiseScaleMaskLoadIffbE11DirectStoreIffEfLi1ELi17ELi32ELi1ELb1EL9Algorithm0EEvT_T0_ll)
        /*6d04*/ 	.word	0x00000000


	//----- nvinfo : EIATTR_MIN_STACK_SIZE
	.align		4
.L_5274:
        /*6d08*/ 	.byte	0x04, 0x12
        /*6d0a*/ 	.short	(.L_5276 - .L_5275)
	.align		4
.L_5275:
        /*6d0c*/ 	.word	index@(_Z15SoftmaxWarpImplI24ElementwiseScaleMaskLoadIffbE11DirectStoreIffEfLi1ELi17ELi32ELi1ELb0EL9Algorithm0EEvT_T0_ll)
        /*6d10*/ 	.word	0x00000000


	//----- nvinfo : EIATTR_MIN_STACK_SIZE
	.align		4
.L_5276:
        /*6d14*/ 	.byte	0x04, 0x12
        /*6d16*/ 	.short	(.L_5278 - .L_5277)
	.align		4
.L_5277:
        /*6d18*/ 	.word	index@(_Z15SoftmaxWarpImplI24ElementwiseScaleMaskLoadIffbE11DirectStoreIffEfLi1ELi16ELi32ELi1ELb1EL9Algorithm0EEvT_T0_ll)
        /*6d1c*/ 	.word	0x00000000


	//----- nvinfo : EIATTR_MIN_STACK_SIZE
	.align		4
.L_5278:
        /*6d20*/ 	.byte	0x04, 0x12
        /*6d22*/ 	.short	(.L_5280 - .L_5279)
	.align		4
.L_5279:
        /*6d24*/ 	.word	index@(_Z15SoftmaxWarpImplI24ElementwiseScaleMaskLoadIffbE11DirectStoreIffEfLi1ELi16ELi32ELi1ELb0EL9Algorithm0EEvT_T0_ll)
        /*6d28*/ 	.word	0x00000000


	//----- nvinfo : EIATTR_MIN_STACK_SIZE
	.align		4
.L_5280:
        /*6d2c*/ 	.byte	0x04, 0x12
        /*6d2e*/ 	.short	(.L_5282 - .L_5281)
	.align		4
.L_5281:
        /*6d30*/ 	.word	index@(_Z15SoftmaxWarpImplI24ElementwiseScaleMaskLoadIffbE11DirectStoreIffEfLi1ELi15ELi32ELi1ELb1EL9Algorithm0EEvT_T0_ll)
        /*6d34*/ 	.word	0x00000000


	//----- nvinfo : EIATTR_MIN_STACK_SIZE
	.align		4
.L_5282:
        /*6d38*/ 	.byte	0x04, 0x12
        /*6d3a*/ 	.short	(.L_5284 - .L_5283)
	.align		4
.L_5283:
        /*6d3c*/ 	.word	index@(_Z15SoftmaxWarpImplI24ElementwiseScaleMaskLoadIffbE11DirectStoreIffEfLi1ELi15ELi32ELi1ELb0EL9Algorithm0EEvT_T0_ll)
        /*6d40*/ 	.word	0x00000000


	//----- nvinfo : EIATTR_MIN_STACK_SIZE
	.align		4
.L_5284:
        /*6d44*/ 	.byte	0x04, 0x12
        /*6d46*/ 	.short	(.L_5286 - .L_5285)
	.align		4
.L_5285:
        /*6d48*/ 	.word	index@(_Z15SoftmaxWarpImplI24ElementwiseScaleMaskLoadIffbE11DirectStoreIffEfLi1ELi14ELi32ELi1ELb1EL9Algorithm0EEvT_T0_ll)
        /*6d4c*/ 	.word	0x00000000


	//----- nvinfo : EIATTR_MIN_STACK_SIZE
	.align		4
.L_5286:
        /*6d50*/ 	.byte	0x04, 0x12
        /*6d52*/ 	.short	(.L_5288 - .L_5287)
	.align		4
.L_5287:
        /*6d54*/ 	.word	index@(_Z15SoftmaxWarpImplI24ElementwiseScaleMaskLoadIffbE11DirectStoreIffEfLi1ELi14ELi32ELi1ELb0EL9Algorithm0EEvT_T0_ll)
        /*6d58*/ 	.word	0x00000000


	//----- nvinfo : EIATTR_MIN_STACK_SIZE
	.align		4
.L_5288:
        /*6d5c*/ 	.byte	0x04, 0x12
        /*6d5e*/ 	.short	(.L_5290 - .L_5289)
	.align		4
.L_5289:
        /*6d60*/ 	.word	index@(_Z15SoftmaxWarpImplI24ElementwiseScaleMaskLoadIffbE11DirectStoreIffEfLi1ELi13ELi32ELi1ELb1EL9Algorithm0EEvT_T0_ll)
        /*6d64*/ 	.word	0x00000000


	//----- nvinfo : EIATTR_MIN_STACK_SIZE
	.align		4
.L_5290:
        /*6d68*/ 	.byte	0x04, 0x12
        /*6d6a*/ 	.short	(.L_5292 - .L_5291)
	.align		4
.L_5291:
        /*6d6c*/ 	.word	index@(_Z15SoftmaxWarpImplI24ElementwiseScaleMaskLoadIffbE11DirectStoreIffEfLi1ELi13ELi32ELi1ELb0EL9Algorithm0EEvT_T0_ll)
        /*6d70*/ 	.word	0x00000000


	//----- nvinfo : EIATTR_MIN_STACK_SIZE
	.align		4
.L_5292:
        /*6d74*/ 	.byte	0x04, 0x12
        /*6d76*/ 	.short	(.L_5294 - .L_5293)
	.align		4
.L_5293:
        /*6d78*/ 	.word	index@(_Z15SoftmaxWarpImplI24ElementwiseScaleMaskLoadIffbE11DirectStoreIffEfLi1ELi12ELi32ELi1ELb1EL9Algorithm0EEvT_T0_ll)
        /*6d7c*/ 	.word	0x00000000


	//----- nvinfo : EIATTR_MIN_STACK_SIZE
	.align		4
.L_5294:
        /*6d80*/ 	.byte	0x04, 0x12
        /*6d82*/ 	.short	(.L_5296 - .L_5295)
	.align		4
.L_5295:
        /*6d84*/ 	.word	index@(_Z15SoftmaxWarpImplI24ElementwiseScaleMaskLoadIffbE11DirectStoreIffEfLi1ELi12ELi32ELi1ELb0EL9Algorithm0EEvT_T0_ll)
        /*6d88*/ 	.word	0x00000000


	//----- nvinfo : EIATTR_MIN_STACK_SIZE
	.align		4
.L_5296:
        /*6d8c*/ 	.byte	0x04, 0x12
        /*6d8e*/ 	.short	(.L_5298 - .L_5297)
	.align		4
.L_5297:
        /*6d90*/ 	.word	index@(_Z15SoftmaxWarpImplI24ElementwiseScaleMaskLoadIffbE11DirectStoreIffEfLi1ELi11ELi32ELi1ELb1EL9Algorithm0EEvT_T0_ll)
        /*6d94*/ 	.word	0x00000000


	//----- nvinfo : EIATTR_MIN_STACK_SIZE
	.align		4
.L_5298:
        /*6d98*/ 	.byte	0x04, 0x12
        /*6d9a*/ 	.short	(.L_5300 - .L_5299)
	.align		4
.L_5299:
        /*6d9c*/ 	.word	index@(_Z15SoftmaxWarpImplI24ElementwiseScaleMaskLoadIffbE11DirectStoreIffEfLi1ELi11ELi32ELi1ELb0EL9Algorithm0EEvT_T0_ll)
        /*6da0*/ 	.word	0x00000000


	//----- nvinfo : EIATTR_MIN_STACK_SIZE
	.align		4
.L_5300:
        /*6da4*/ 	.byte	0x04, 0x12
        /*6da6*/ 	.short	(.L_5302 - .L_5301)
	.align		4
.L_5301:
        /*6da8*/ 	.word	index@(_Z15SoftmaxWarpImplI24ElementwiseScaleMaskLoadIffbE11DirectStoreIffEfLi1ELi10ELi32ELi1ELb1EL9Algorithm0EEvT_T0_ll)
        /*6dac*/ 	.word	0x00000000


	//----- nvinfo : EIATTR_MIN_STACK_SIZE
	.align		4
.L_5302:
        /*6db0*/ 	.byte	0x04, 0x12
        /*6db2*/ 	.short	(.L_5304 - .L_5303)
	.align		4
.L_5303:
        /*6db4*/ 	.word	index@(_Z15SoftmaxWarpImplI24ElementwiseScaleMaskLoadIffbE11DirectStoreIffEfLi1ELi10ELi32ELi1ELb0EL9Algorithm0EEvT_T0_ll)
        /*6db8*/ 	.word	0x00000000


	//----- nvinfo : EIATTR_MIN_STACK_SIZE
	.align		4
.L_5304:
        /*6dbc*/ 	.byte	0x04, 0x12
        /*6dbe*/ 	.short	(.L_5306 - .L_5305)
	.align		4
.L_5305:
        /*6dc0*/ 	.word	index@(_Z15SoftmaxWarpImplI24ElementwiseScaleMaskLoadIffbE11DirectStoreIffEfLi1ELi9ELi32ELi1ELb1EL9Algorithm0EEvT_T0_ll)
        /*6dc4*/ 	.word	0x00000000


	//----- nvinfo : EIATTR_MIN_STACK_SIZE
	.align		4
.L_5306:
        /*6dc8*/ 	.byte	0x04, 0x12
        /*6dca*/ 	.short	(.L_5308 - .L_5307)
	.align		4
.L_5307:
        /*6dcc*/ 	.word	index@(_Z15SoftmaxWarpImplI24ElementwiseScaleMaskLoadIffbE11DirectStoreIffEfLi1ELi9ELi32ELi1ELb0EL9Algorithm0EEvT_T0_ll)
        /*6dd0*/ 	.word	0x00000000


	//----- nvinfo : EIATTR_MIN_STACK_SIZE
	.align		4
.L_5308:
        /*6dd4*/ 	.byte	0x04, 0x12
        /*6dd6*/ 	.short	(.L_5310 - .L_5309)
	.align		4
.L_5309:
        /*6dd8*/ 	.word	index@(_Z15SoftmaxWarpImplI24ElementwiseScaleMaskLoadIffbE11DirectStoreIffEfLi1ELi8ELi32ELi1ELb1EL9Algorithm0EEvT_T0_ll)
        /*6ddc*/ 	.word	0x00000000


	//----- nvinfo : EIATTR_MIN_STACK_SIZE
	.align		4
.L_5310:
        /*6de0*/ 	.byte	0x04, 0x12
        /*6de2*/ 	.short	(.L_5312 - .L_5311)
	.align		4
.L_5311:
        /*6de4*/ 	.word	index@(_Z15SoftmaxWarpImplI24ElementwiseScaleMaskLoadIffbE11DirectStoreIffEfLi1ELi8ELi32ELi1ELb0EL9Algorithm0EEvT_T0_ll)
        /*6de8*/ 	.word	0x00000000


	//----- nvinfo : EIATTR_MIN_STACK_SIZE
	.align		4
.L_5312:
        /*6dec*/ 	.byte	0x04, 0x12
        /*6dee*/ 	.short	(.L_5314 - .L_5313)
	.align		4
.L_5313:
        /*6df0*/ 	.word	index@(_Z15SoftmaxWarpImplI24ElementwiseScaleMaskLoadIffbE11DirectStoreIffEfLi1ELi7ELi32ELi1ELb1EL9Algorithm0EEvT_T0_ll)
        /*6df4*/ 	.word	0x00000000


	//----- nvinfo : EIATTR_MIN_STACK_SIZE
	.align		4
.L_5314:
        /*6df8*/ 	.byte	0x04, 0x12
        /*6dfa*/ 	.short	(.L_5316 - .L_5315)
	.align		4
.L_5315:
        /*6dfc*/ 	.word	index@(_Z15SoftmaxWarpImplI24ElementwiseScaleMaskLoadIffbE11DirectStoreIffEfLi1ELi7ELi32ELi1ELb0EL9Algorithm0EEvT_T0_ll)
        /*6e00*/ 	.word	0x00000000


	//----- nvinfo : EIATTR_MIN_STACK_SIZE
	.align		4
.L_5316:
        /*6e04*/ 	.byte	0x04, 0x12
        /*6e06*/ 	.short	(.L_5318 - .L_5317)
	.align		4
.L_5317:
        /*6e08*/ 	.word	index@(_Z15SoftmaxWarpImplI24ElementwiseScaleMaskLoadIffbE11DirectStoreIffEfLi1ELi6ELi32ELi1ELb1EL9Algorithm0EEvT_T0_ll)
        /*6e0c*/ 	.word	0x00000000


	//----- nvinfo : EIATTR_MIN_STACK_SIZE
	.align		4
.L_5318:
        /*6e10*/ 	.byte	0x04, 0x12
        /*6e12*/ 	.short	(.L_5320 - .L_5319)
	.align		4
.L_5319:
        /*6e14*/ 	.word	index@(_Z15SoftmaxWarpImplI24ElementwiseScaleMaskLoadIffbE11DirectStoreIffEfLi1ELi6ELi32ELi1ELb0EL9Algorithm0EEvT_T0_ll)
        /*6e18*/ 	.word	0x00000000


	//----- nvinfo : EIATTR_MIN_STACK_SIZE
	.align		4
.L_5320:
        /*6e1c*/ 	.byte	0x04, 0x12
        /*6e1e*/ 	.short	(.L_5322 - .L_5321)
	.align		4
.L_5321:
        /*6e20*/ 	.word	index@(_Z15SoftmaxWarpImplI24ElementwiseScaleMaskLoadIffbE11DirectStoreIffEfLi1ELi5ELi32ELi1ELb1EL9Algorithm0EEvT_T0_ll)
        /*6e24*/ 	.word	0x00000000


	//----- nvinfo : EIATTR_MIN_STACK_SIZE
	.align		4
.L_5322:
        /*6e28*/ 	.byte	0x04, 0x12
        /*6e2a*/ 	.short	(.L_5324 - .L_5323)
	.align		4
.L_5323:
        /*6e2c*/ 	.word	index@(_Z15SoftmaxWarpImplI24ElementwiseScaleMaskLoadIffbE11DirectStoreIffEfLi1ELi5ELi32ELi1ELb0EL9Algorithm0EEvT_T0_ll)
        /*6e30*/ 	.word	0x00000000


	//----- nvinfo : EIATTR_MIN_STACK_SIZE
	.align		4
.L_5324:
        /*6e34*/ 	.byte	0x04, 0x12
        /*6e36*/ 	.short	(.L_5326 - .L_5325)
	.align		4
.L_5325:
        /*6e38*/ 	.word	index@(_Z15SoftmaxWarpImplI24ElementwiseScaleMaskLoadIffbE11DirectStoreIffEfLi1ELi4ELi32ELi1ELb1EL9Algorithm0EEvT_T0_ll)
        /*6e3c*/ 	.word	0x00000000


	//----- nvinfo : EIATTR_MIN_STACK_SIZE
	.align		4
.L_5326:
        /*6e40*/ 	.byte	0x04, 0x12
        /*6e42*/ 	.short	(.L_5328 - .L_5327)
	.align		4
.L_5327:
        /*6e44*/ 	.word	index@(_Z15SoftmaxWarpImplI24ElementwiseScaleMaskLoadIffbE11DirectStoreIffEfLi1ELi4ELi32ELi1ELb0EL9Algorithm0EEvT_T0_ll)
        /*6e48*/ 	.word	0x00000000


	//----- nvinfo : EIATTR_MIN_STACK_SIZE
	.align		4
.L_5328:
        /*6e4c*/ 	.byte	0x04, 0x12
        /*6e4e*/ 	.short	(.L_5330 - .L_5329)
	.align		4
.L_5329:
        /*6e50*/ 	.word	index@(_Z15SoftmaxWarpImplI24ElementwiseScaleMaskLoadIffbE11DirectStoreIffEfLi1ELi3ELi32ELi1ELb1EL9Algorithm0EEvT_T0_ll)
        /*6e54*/ 	.word	0x00000000


	//----- nvinfo : EIATTR_MIN_STACK_SIZE
	.align		4
.L_5330:
        /*6e58*/ 	.byte	0x04, 0x12
        /*6e5a*/ 	.short	(.L_5332 - .L_5331)
	.align		4
.L_5331:
        /*6e5c*/ 	.word	index@(_Z15SoftmaxWarpImplI24ElementwiseScaleMaskLoadIffbE11DirectStoreIffEfLi1ELi3ELi32ELi1ELb0EL9Algorithm0EEvT_T0_ll)
        /*6e60*/ 	.word	0x00000000


	//----- nvinfo : EIATTR_MIN_STACK_SIZE
	.align		4
.L_5332:
        /*6e64*/ 	.byte	0x04, 0x12
        /*6e66*/ 	.short	(.L_5334 - .L_5333)
	.align		4
.L_5333:
        /*6e68*/ 	.word	index@(_Z15SoftmaxWarpImplI24ElementwiseScaleMaskLoadIffbE11DirectStoreIffEfLi1ELi2ELi32ELi1ELb1EL9Algorithm0EEvT_T0_ll)
        /*6e6c*/ 	.word	0x00000000


	//----- nvinfo : EIATTR_MIN_STACK_SIZE
	.align		4
.L_5334:
        /*6e70*/ 	.byte	0x04, 0x12
        /*6e72*/ 	.short	(.L_5336 - .L_5335)
	.align		4
.L_5335:
        /*6e74*/ 	.word	index@(_Z15SoftmaxWarpImplI24ElementwiseScaleMaskLoadIffbE11DirectStoreIffEfLi1ELi2ELi32ELi1ELb0EL9Algorithm0EEvT_T0_ll)
        /*6e78*/ 	.word	0x00000000


	//----- nvinfo : EIATTR_MIN_STACK_SIZE
	.align		4
.L_5336:
        /*6e7c*/ 	.byte	0x04, 0x12
        /*6e7e*/ 	.short	(.L_5338 - .L_5337)
	.align		4
.L_5337:
        /*6e80*/ 	.word	index@(_Z15SoftmaxWarpImplI24ElementwiseScaleMaskLoadIffbE11DirectStoreIffEfLi1ELi1ELi32ELi1ELb1EL9Algorithm0EEvT_T0_ll)
        /*6e84*/ 	.word	0x00000000


	//----- nvinfo : EIATTR_MIN_STACK_SIZE
	.align		4
.L_5338:
        /*6e88*/ 	.byte	0x04, 0x12
        /*6e8a*/ 	.short	(.L_5340 - .L_5339)
	.align		4
.L_5339:
        /*6e8c*/ 	.word	index@(_Z15SoftmaxWarpImplI24ElementwiseScaleMaskLoadIffbE11DirectStoreIffEfLi1ELi1ELi32ELi1ELb0EL9Algorithm0EEvT_T0_ll)
        /*6e90*/ 	.word	0x00000000


	//----- nvinfo : EIATTR_MIN_STACK_SIZE
	.align		4
.L_5340:
        /*6e94*/ 	.byte	0x04, 0x12
        /*6e96*/ 	.short	(.L_5342 - .L_5341)
	.align		4
.L_5341:
        /*6e98*/ 	.word	index@(_Z15SoftmaxWarpImplI24ElementwiseScaleMaskLoadIffbE11DirectStoreIffEfLi1ELi1ELi32ELi2ELb1EL9Algorithm0EEvT_T0_ll)
        /*6e9c*/ 	.word	0x00000000


	//----- nvinfo : EIATTR_MIN_STACK_SIZE
	.align		4
.L_5342:
        /*6ea0*/ 	.byte	0x04, 0x12
        /*6ea2*/ 	.short	(.L_5344 - .L_5343)
	.align		4
.L_5343:
        /*6ea4*/ 	.word	index@(_Z15SoftmaxWarpImplI24ElementwiseScaleMaskLoadIffbE11DirectStoreIffEfLi1ELi1ELi32ELi2ELb0EL9Algorithm0EEvT_T0_ll)
        /*6ea8*/ 	.word	0x00000000


	//----- nvinfo : EIATTR_MIN_STACK_SIZE
	.align		4
.L_5344:
        /*6eac*/ 	.byte	0x04, 0x12
        /*6eae*/ 	.short	(.L_5346 - .L_5345)
	.align		4
.L_5345:
        /*6eb0*/ 	.word	index@(_Z15SoftmaxWarpImplI24ElementwiseScaleMaskLoadIffbE11DirectStoreIffEfLi1ELi1ELi16ELi1ELb1EL9Algorithm0EEvT_T0_ll)
        /*6eb4*/ 	.word	0x00000000


	//----- nvinfo : EIATTR_MIN_STACK_SIZE
	.align		4
.L_5346:
        /*6eb8*/ 	.byte	0x04, 0x12
        /*6eba*/ 	.short	(.L_5348 - .L_5347)
	.align		4
.L_5347:
        /*6ebc*/ 	.word	index@(_Z15SoftmaxWarpImplI24ElementwiseScaleMaskLoadIffbE11DirectStoreIffEfLi1ELi1ELi16ELi1ELb0EL9Algorithm0EEvT_T0_ll)
        /*6ec0*/ 	.word	0x00000000


	//----- nvinfo : EIATTR_MIN_STACK_SIZE
	.align		4
.L_5348:
        /*6ec4*/ 	.byte	0x04, 0x12
        /*6ec6*/ 	.short	(.L_5350 - .L_5349)
	.align		4
.L_5349:
        /*6ec8*/ 	.word	index@(_Z15SoftmaxWarpImplI24ElementwiseScaleMaskLoadIffbE11DirectStoreIffEfLi1ELi1ELi16ELi2ELb1EL9Algorithm0EEvT_T0_ll)
        /*6ecc*/ 	.word	0x00000000


	//----- nvinfo : EIATTR_MIN_STACK_SIZE
	.align		4
.L_5350:
        /*6ed0*/ 	.byte	0x04, 0x12
        /*6ed2*/ 	.short	(.L_5352 - .L_5351)
	.align		4
.L_5351:
        /*6ed4*/ 	.word	index@(_Z15SoftmaxWarpImplI24ElementwiseScaleMaskLoadIffbE11DirectStoreIffEfLi1ELi1ELi16ELi2ELb0EL9Algorithm0EEvT_T0_ll)
        /*6ed8*/ 	.word	0x00000000


	//----- nvinfo : EIATTR_MIN_STACK_SIZE
	.align		4
.L_5352:
        /*6edc*/ 	.byte	0x04, 0x12
        /*6ede*/ 	.short	(.L_5354 - .L_5353)
	.align		4
.L_5353:
        /*6ee0*/ 	.word	index@(_Z15SoftmaxWarpImplI24ElementwiseScaleMaskLoadIffbE11DirectStoreIffEfLi1ELi1ELi8ELi1ELb1EL9Algorithm0EEvT_T0_ll)
        /*6ee4*/ 	.word	0x00000000


	//----- nvinfo : EIATTR_MIN_STACK_SIZE
	.align		4
.L_5354:
        /*6ee8*/ 	.byte	0x04, 0x12
        /*6eea*/ 	.short	(.L_5356 - .L_5355)
	.align		4
.L_5355:
        /*6eec*/ 	.word	index@(_Z15SoftmaxWarpImplI24ElementwiseScaleMaskLoadIffbE11DirectStoreIffEfLi1ELi1ELi8ELi1ELb0EL9Algorithm0EEvT_T0_ll)
        /*6ef0*/ 	.word	0x00000000


	//----- nvinfo : EIATTR_MIN_STACK_SIZE
	.align		4
.L_5356:
        /*6ef4*/ 	.byte	0x04, 0x12
        /*6ef6*/ 	.short	(.L_5358 - .L_5357)
	.align		4
.L_5357:
        /*6ef8*/ 	.word	index@(_Z15SoftmaxWarpImplI24ElementwiseScaleMaskLoadIffbE11DirectStoreIffEfLi1ELi1ELi8ELi2ELb1EL9Algorithm0EEvT_T0_ll)
        /*6efc*/ 	.word	0x00000000


	//----- nvinfo : EIATTR_MIN_STACK_SIZE
	.align		4
.L_5358:
        /*6f00*/ 	.byte	0x04, 0x12
        /*6f02*/ 	.short	(.L_5360 - .L_5359)
	.align		4
.L_5359:
        /*6f04*/ 	.word	index@(_Z15SoftmaxWarpImplI24ElementwiseScaleMaskLoadIffbE11DirectStoreIffEfLi1ELi1ELi8ELi2ELb0EL9Algorithm0EEvT_T0_ll)
        /*6f08*/ 	.word	0x00000000


	//----- nvinfo : EIATTR_MIN_STACK_SIZE
	.align		4
.L_5360:
        /*6f0c*/ 	.byte	0x04, 0x12
        /*6f0e*/ 	.short	(.L_5362 - .L_5361)
	.align		4
.L_5361:
        /*6f10*/ 	.word	index@(_Z15SoftmaxWarpImplI24ElementwiseScaleMaskLoadIffbE11DirectStoreIffEfLi1ELi1ELi4ELi1ELb1EL9Algorithm0EEvT_T0_ll)
        /*6f14*/ 	.word	0x00000000


	//----- nvinfo : EIATTR_MIN_STACK_SIZE
	.align		4
.L_5362:
        /*6f18*/ 	.byte	0x04, 0x12
        /*6f1a*/ 	.short	(.L_5364 - .L_5363)
	.align		4
.L_5363:
        /*6f1c*/ 	.word	index@(_Z15SoftmaxWarpImplI24ElementwiseScaleMaskLoadIffbE11DirectStoreIffEfLi1ELi1ELi4ELi1ELb0EL9Algorithm0EEvT_T0_ll)
        /*6f20*/ 	.word	0x00000000


	//----- nvinfo : EIATTR_MIN_STACK_SIZE
	.align		4
.L_5364:
        /*6f24*/ 	.byte	0x04, 0x12
        /*6f26*/ 	.short	(.L_5366 - .L_5365)
	.align		4
.L_5365:
        /*6f28*/ 	.word	index@(_Z15SoftmaxWarpImplI24ElementwiseScaleMaskLoadIffbE11DirectStoreIffEfLi1ELi1ELi4ELi2ELb1EL9Algorithm0EEvT_T0_ll)
        /*6f2c*/ 	.word	0x00000000


	//----- nvinfo : EIATTR_MIN_STACK_SIZE
	.align		4
.L_5366:
        /*6f30*/ 	.byte	0x04, 0x12
        /*6f32*/ 	.short	(.L_5368 - .L_5367)
	.align		4
.L_5367:
        /*6f34*/ 	.word	index@(_Z15SoftmaxWarpImplI24ElementwiseScaleMaskLoadIffbE11DirectStoreIffEfLi1ELi1ELi4ELi2ELb0EL9Algorithm0EEvT_T0_ll)
        /*6f38*/ 	.word	0x00000000


	//----- nvinfo : EIATTR_MIN_STACK_SIZE
	.align		4
.L_5368:
        /*6f3c*/ 	.byte	0x04, 0x12
        /*6f3e*/ 	.short	(.L_5370 - .L_5369)
	.align		4
.L_5369:
        /*6f40*/ 	.word	index@(_Z15SoftmaxWarpImplI24ElementwiseScaleMaskLoadIffbE11DirectStoreIffEfLi1ELi1ELi2ELi1ELb1EL9Algorithm0EEvT_T0_ll)
        /*6f44*/ 	.word	0x00000000


	//----- nvinfo : EIATTR_MIN_STACK_SIZE
	.align		4
.L_5370:
        /*6f48*/ 	.byte	0x04, 0x12
        /*6f4a*/ 	.short	(.L_5372 - .L_5371)
	.align		4
.L_5371:
        /*6f4c*/ 	.word	index@(_Z15SoftmaxWarpImplI24ElementwiseScaleMaskLoadIffbE11DirectStoreIffEfLi1ELi1ELi2ELi1ELb0EL9Algorithm0EEvT_T0_ll)
        /*6f50*/ 	.word	0x00000000


	//----- nvinfo : EIATTR_MIN_STACK_SIZE
	.align		4
.L_5372:
        /*6f54*/ 	.byte	0x04, 0x12
        /*6f56*/ 	.short	(.L_5374 - .L_5373)
	.align		4
.L_5373:
        /*6f58*/ 	.word	index@(_Z15SoftmaxWarpImplI24ElementwiseScaleMaskLoadIffbE11DirectStoreIffEfLi1ELi1ELi2ELi2ELb1EL9Algorithm0EEvT_T0_ll)
        /*6f5c*/ 	.word	0x00000000


	//----- nvinfo : EIATTR_MIN_STACK_SIZE
	.align		4
.L_5374:
        /*6f60*/ 	.byte	0x04, 0x12
        /*6f62*/ 	.short	(.L_5376 - .L_5375)
	.align		4
.L_5375:
        /*6f64*/ 	.word	index@(_Z15SoftmaxWarpImplI24ElementwiseScaleMaskLoadIffbE11DirectStoreIffEfLi1ELi1ELi2ELi2ELb0EL9Algorithm0EEvT_T0_ll)
        /*6f68*/ 	.word	0x00000000


	//----- nvinfo : EIATTR_MIN_STACK_SIZE
	.align		4
.L_5376:
        /*6f6c*/ 	.byte	0x04, 0x12
        /*6f6e*/ 	.short	(.L_5378 - .L_5377)
	.align		4
.L_5377:
        /*6f70*/ 	.word	index@(_Z15SoftmaxWarpImplI24ElementwiseScaleMaskLoadIffbE11DirectStoreIffEfLi1ELi1ELi1ELi1ELb1EL9Algorithm0EEvT_T0_ll)
        /*6f74*/ 	.word	0x00000000


	//----- nvinfo : EIATTR_MIN_STACK_SIZE
	.align		4
.L_5378:
        /*6f78*/ 	.byte	0x04, 0x12
        /*6f7a*/ 	.short	(.L_5380 - .L_5379)
	.align		4
.L_5379:
        /*6f7c*/ 	.word	index@(_Z15SoftmaxWarpImplI24ElementwiseScaleMaskLoadIffbE11DirectStoreIffEfLi1ELi1ELi1ELi1ELb0EL9Algorithm0EEvT_T0_ll)
        /*6f80*/ 	.word	0x00000000


	//----- nvinfo : EIATTR_MIN_STACK_SIZE
	.align		4
.L_5380:
        /*6f84*/ 	.byte	0x04, 0x12
        /*6f86*/ 	.short	(.L_5382 - .L_5381)
	.align		4
.L_5381:
        /*6f88*/ 	.word	index@(_Z15SoftmaxWarpImplI24ElementwiseScaleMaskLoadIffbE11DirectStoreIffEfLi1ELi1ELi1ELi2ELb1EL9Algorithm0EEvT_T0_ll)
        /*6f8c*/ 	.word	0x00000000


	//----- nvinfo : EIATTR_MIN_STACK_SIZE
	.align		4
.L_5382:
        /*6f90*/ 	.byte	0x04, 0x12
        /*6f92*/ 	.short	(.L_5384 - .L_5383)
	.align		4
.L_5383:
        /*6f94*/ 	.word	index@(_Z15SoftmaxWarpImplI24ElementwiseScaleMaskLoadIffbE11DirectStoreIffEfLi1ELi1ELi1ELi2ELb0EL9Algorithm0EEvT_T0_ll)
        /*6f98*/ 	.word	0x00000000


	//----- nvinfo : EIATTR_MIN_STACK_SIZE
	.align		4
.L_5384:
        /*6f9c*/ 	.byte	0x04, 0x12
        /*6f9e*/ 	.short	(.L_5386 - .L_5385)
	.align		4
.L_5385:
        /*6fa0*/ 	.word	index@(_Z15SoftmaxWarpImplI24ElementwiseScaleMaskLoadIffbE11DirectStoreIffEfLi2ELi32ELi32ELi1ELb1EL9Algorithm0EEvT_T0_ll)
        /*6fa4*/ 	.word	0x00000000


	//----- nvinfo : EIATTR_MIN_STACK_SIZE
	.align		4
.L_5386:
        /*6fa8*/ 	.byte	0x04, 0x12
        /*6faa*/ 	.short	(.L_5388 - .L_5387)
	.align		4
.L_5387:
        /*6fac*/ 	.word	index@(_Z15SoftmaxWarpImplI24ElementwiseScaleMaskLoadIffbE11DirectStoreIffEfLi2ELi32ELi32ELi1ELb0EL9Algorithm0EEvT_T0_ll)
        /*6fb0*/ 	.word	0x00000000


	//----- nvinfo : EIATTR_MIN_STACK_SIZE
	.align		4
.L_5388:
        /*6fb4*/ 	.byte	0x04, 0x12
        /*6fb6*/ 	.short	(.L_5390 - .L_5389)
	.align		4
.L_5389:
        /*6fb8*/ 	.word	index@(_Z15SoftmaxWarpImplI24ElementwiseScaleMaskLoadIffbE11DirectStoreIffEfLi2ELi30ELi32ELi1ELb1EL9Algorithm0EEvT_T0_ll)
        /*6fbc*/ 	.word	0x00000000


	//----- nvinfo : EIATTR_MIN_STACK_SIZE
	.align		4
.L_5390:
        /*6fc0*/ 	.byte	0x04, 0x12
        /*6fc2*/ 	.short	(.L_5392 - .L_5391)
	.align		4
.L_5391:
        /*6fc4*/ 	.word	index@(_Z15SoftmaxWarpImplI24ElementwiseScaleMaskLoadIffbE11DirectStoreIffEfLi2ELi30ELi32ELi1ELb0EL9Algorithm0EEvT_T0_ll)
        /*6fc8*/ 	.word	0x00000000


	//----- nvinfo : EIATTR_MIN_STACK_SIZE
	.align		4
.L_5392:
        /*6fcc*/ 	.byte	0x04, 0x12
        /*6fce*/ 	.short	(.L_5394 - .L_5393)
	.align		4
.L_5393:
        /*6fd0*/ 	.word	index@(_Z15SoftmaxWarpImplI24ElementwiseScaleMaskLoadIffbE11DirectStoreIffEfLi2ELi28ELi32ELi1ELb1EL9Algorithm0EEvT_T0_ll)
        /*6fd4*/ 	.word	0x00000000


	//----- nvinfo : EIATTR_MIN_STACK_SIZE
	.align		4
.L_5394:
        /*6fd8*/ 	.byte	0x04, 0x12
        /*6fda*/ 	.short	(.L_5396 - .L_5395)
	.align		4
.L_5395:
        /*6fdc*/ 	.word	index@(_Z15SoftmaxWarpImplI24ElementwiseScaleMaskLoadIffbE11DirectStoreIffEfLi2ELi28ELi32ELi1ELb0EL9Algorithm0EEvT_T0_ll)
        /*6fe0*/ 	.word	0x00000000


	//----- nvinfo : EIATTR_MIN_STACK_SIZE
	.align		4
.L_5396:
        /*6fe4*/ 	.byte	0x04, 0x12
        /*6fe6*/ 	.short	(.L_5398 - .L_5397)
	.align		4
.L_5397:
        /*6fe8*/ 	.word	index@(_Z15SoftmaxWarpImplI24ElementwiseScaleMaskLoadIffbE11DirectStoreIffEfLi2ELi26ELi32ELi1ELb1EL9Algorithm0EEvT_T0_ll)
        /*6fec*/ 	.word	0x00000000


	//----- nvinfo : EIATTR_MIN_STACK_SIZE
	.align		4
.L_5398:
        /*6ff0*/ 	.byte	0x04, 0x12
        /*6ff2*/ 	.short	(.L_5400 - .L_5399)
	.align		4
.L_5399:
        /*6ff4*/ 	.word	index@(_Z15SoftmaxWarpImplI24ElementwiseScaleMaskLoadIffbE11DirectStoreIffEfLi2ELi26ELi32ELi1ELb0EL9Algorithm0EEvT_T0_ll)
        /*6ff8*/ 	.word	0x00000000


	//----- nvinfo : EIATTR_MIN_STACK_SIZE
	.align		4
.L_5400:
        /*6ffc*/ 	.byte	0x04, 0x12
        /*6ffe*/ 	.short	(.L_5402 - .L_5401)
	.align		4
.L_5401:
        /*7000*/ 	.word	index@(_Z15SoftmaxWarpImplI24ElementwiseScaleMaskLoadIffbE11DirectStoreIffEfLi2ELi24ELi32ELi1ELb1EL9Algorithm0EEvT_T0_ll)
        /*7004*/ 	.word	0x00000000


	//----- nvinfo : EIATTR_MIN_STACK_SIZE
	.align		4
.L_5402:
        /*7008*/ 	.byte	0x04, 0x12
        /*700a*/ 	.short	(.L_5404 - .L_5403)
	.align		4
.L_5403:
        /*700c*/ 	.word	index@(_Z15SoftmaxWarpImplI24ElementwiseScaleMaskLoadIffbE11DirectStoreIffEfLi2ELi24ELi32ELi1ELb0EL9Algorithm0EEvT_T0_ll)
        /*7010*/ 	.word	0x00000000


	//----- nvinfo : EIATTR_MIN_STACK_SIZE
	.align		4
.L_5404:
        /*7014*/ 	.byte	0x04, 0x12
        /*7016*/ 	.short	(.L_5406 - .L_5405)
	.align		4
.L_5405:
        /*7018*/ 	.word	index@(_Z15SoftmaxWarpImplI24ElementwiseScaleMaskLoadIffbE11DirectStoreIffEfLi2ELi22ELi32ELi1ELb1EL9Algorithm0EEvT_T0_ll)
        /*701c*/ 	.word	0x00000000


	//----- nvinfo : EIATTR_MIN_STACK_SIZE
	.align		4
.L_5406:
        /*7020*/ 	.byte	0x04, 0x12
        /*7022*/ 	.short	(.L_5408 - .L_5407)
	.align		4
.L_5407:
        /*7024*/ 	.word	index@(_Z15SoftmaxWarpImplI24ElementwiseScaleMaskLoadIffbE11DirectStoreIffEfLi2ELi22ELi32ELi1ELb0EL9Algorithm0EEvT_T0_ll)
        /*7028*/ 	.word	0x00000000


	//----- nvinfo : EIATTR_MIN_STACK_SIZE
	.align		4
.L_5408:
        /*702c*/ 	.byte	0x04, 0x12
        /*702e*/ 	.short	(.L_5410 - .L_5409)
	.align		4
.L_5409:
        /*7030*/ 	.word	index@(_Z15SoftmaxWarpImplI24ElementwiseScaleMaskLoadIffbE11DirectStoreIffEfLi2ELi20ELi32ELi1ELb1EL9Algorithm0EEvT_T0_ll)
        /*7034*/ 	.word	0x00000000


	//----- nvinfo : EIATTR_MIN_STACK_SIZE
	.align		4
.L_5410:
        /*7038*/ 	.byte	0x04, 0x12
        /*703a*/ 	.short	(.L_5412 - .L_5411)
	.align		4
.L_5411:
        /*703c*/ 	.word	index@(_Z15SoftmaxWarpImplI24ElementwiseScaleMaskLoadIffbE11DirectStoreIffEfLi2ELi20ELi32ELi1ELb0EL9Algorithm0EEvT_T0_ll)
        /*7040*/ 	.word	0x00000000


	//----- nvinfo : EIATTR_MIN_STACK_SIZE
	.align		4
.L_5412:
        /*7044*/ 	.byte	0x04, 0x12
        /*7046*/ 	.short	(.L_5414 - .L_5413)
	.align		4
.L_5413:
        /*7048*/ 	.word	index@(_Z15SoftmaxWarpImplI24ElementwiseScaleMaskLoadIffbE11DirectStoreIffEfLi2ELi18ELi32ELi1ELb1EL9Algorithm0EEvT_T0_ll)
        /*704c*/ 	.word	0x00000000


	//----- nvinfo : EIATTR_MIN_STACK_SIZE
	.align		4
.L_5414:
        /*7050*/ 	.byte	0x04, 0x12
        /*7052*/ 	.short	(.L_5416 - .L_5415)
	.align		4
.L_5415:
        /*7054*/ 	.word	index@(_Z15SoftmaxWarpImplI24ElementwiseScaleMaskLoadIffbE11DirectStoreIffEfLi2ELi18ELi32ELi1ELb0EL9Algorithm0EEvT_T0_ll)
        /*7058*/ 	.word	0x00000000


	//----- nvinfo : EIATTR_MIN_STACK_SIZE
	.align		4
.L_5416:
        /*705c*/ 	.byte	0x04, 0x12
        /*705e*/ 	.short	(.L_5418 - .L_5417)
	.align		4
.L_5417:
        /*7060*/ 	.word	index@(_Z15SoftmaxWarpImplI24ElementwiseScaleMaskLoadIffbE11DirectStoreIffEfLi2ELi16ELi32ELi1ELb1EL9Algorithm0EEvT_T0_ll)
        /*7064*/ 	.word	0x00000000


	//----- nvinfo : EIATTR_MIN_STACK_SIZE
	.align		4
.L_5418:
        /*7068*/ 	.byte	0x04, 0x12
        /*706a*/ 	.short	(.L_5420 - .L_5419)
	.align		4
.L_5419:
        /*706c*/ 	.word	index@(_Z15SoftmaxWarpImplI24ElementwiseScaleMaskLoadIffbE11DirectStoreIffEfLi2ELi16ELi32ELi1ELb0EL9Algorithm0EEvT_T0_ll)
        /*7070*/ 	.word	0x00000000


	//----- nvinfo : EIATTR_MIN_STACK_SIZE
	.align		4
.L_5420:
        /*7074*/ 	.byte	0x04, 0x12
        /*7076*/ 	.short	(.L_5422 - .L_5421)
	.align		4
.L_5421:
        /*7078*/ 	.word	index@(_Z15SoftmaxWarpImplI24ElementwiseScaleMaskLoadIffbE11DirectStoreIffEfLi2ELi14ELi32ELi1ELb1EL9Algorithm0EEvT_T0_ll)
        /*707c*/ 	.word	0x00000000


	//----- nvinfo : EIATTR_MIN_STACK_SIZE
	.align		4
.L_5422:
        /*7080*/ 	.byte	0x04, 0x12
        /*7082*/ 	.short	(.L_5424 - .L_5423)
	.align		4
.L_5423:
        /*7084*/ 	.word	index@(_Z15SoftmaxWarpImplI24ElementwiseScaleMaskLoadIffbE11DirectStoreIffEfLi2ELi14ELi32ELi1ELb0EL9Algorithm0EEvT_T0_ll)
        /*7088*/ 	.word	0x00000000


	//----- nvinfo : EIATTR_MIN_STACK_SIZE
	.align		4
.L_5424:
        /*708c*/ 	.byte	0x04, 0x12
        /*708e*/ 	.short	(.L_5426 - .L_5425)
	.align		4
.L_5425:
        /*7090*/ 	.word	index@(_Z15SoftmaxWarpImplI24ElementwiseScaleMaskLoadIffbE11DirectStoreIffEfLi2ELi12ELi32ELi1ELb1EL9Algorithm0EEvT_T0_ll)
        /*7094*/ 	.word	0x00000000


	//----- nvinfo : EIATTR_MIN_STACK_SIZE
	.align		4
.L_5426:
        /*7098*/ 	.byte	0x04, 0x12
        /*709a*/ 	.short	(.L_5428 - .L_5427)
	.align		4
.L_5427:
        /*709c*/ 	.word	index@(_Z15SoftmaxWarpImplI24ElementwiseScaleMaskLoadIffbE11DirectStoreIffEfLi2ELi12ELi32ELi1ELb0EL9Algorithm0EEvT_T0_ll)
        /*70a0*/ 	.word	0x00000000


	//----- nvinfo : EIATTR_MIN_STACK_SIZE
	.align		4
.L_5428:
        /*70a4*/ 	.byte	0x04, 0x12
        /*70a6*/ 	.short	(.L_5430 - .L_5429)
	.align		4
.L_5429:
        /*70a8*/ 	.word	index@(_Z15SoftmaxWarpImplI24ElementwiseScaleMaskLoadIffbE11DirectStoreIffEfLi2ELi10ELi32ELi1ELb1EL9Algorithm0EEvT_T0_ll)
        /*70ac*/ 	.word	0x00000000


	//----- nvinfo : EIATTR_MIN_STACK_SIZE
	.align		4
.L_5430:
        /*70b0*/ 	.byte	0x04, 0x12
        /*70b2*/ 	.short	(.L_5432 - .L_5431)
	.align		4
.L_5431:
        /*70b4*/ 	.word	index@(_Z15SoftmaxWarpImplI24ElementwiseScaleMaskLoadIffbE11DirectStoreIffEfLi2ELi10ELi32ELi1ELb0EL9Algorithm0EEvT_T0_ll)
        /*70b8*/ 	.word	0x00000000


	//----- nvinfo : EIATTR_MIN_STACK_SIZE
	.align		4
.L_5432:
        /*70bc*/ 	.byte	0x04, 0x12
        /*70be*/ 	.short	(.L_5434 - .L_5433)
	.align		4
.L_5433:
        /*70c0*/ 	.word	index@(_Z15SoftmaxWarpImplI24ElementwiseScaleMaskLoadIffbE11DirectStoreIffEfLi2ELi8ELi32ELi1ELb1EL9Algorithm0EEvT_T0_ll)
        /*70c4*/ 	.word	0x00000000


	//----- nvinfo : EIATTR_MIN_STACK_SIZE
	.align		4
.L_5434:
        /*70c8*/ 	.byte	0x04, 0x12
        /*70ca*/ 	.short	(.L_5436 - .L_5435)
	.align		4
.L_5435:
        /*70cc*/ 	.word	index@(_Z15SoftmaxWarpImplI24ElementwiseScaleMaskLoadIffbE11DirectStoreIffEfLi2ELi8ELi32ELi1ELb0EL9Algorithm0EEvT_T0_ll)
        /*70d0*/ 	.word	0x00000000


	//----- nvinfo : EIATTR_MIN_STACK_SIZE
	.align		4
.L_5436:
        /*70d4*/ 	.byte	0x04, 0x12
        /*70d6*/ 	.short	(.L_5438 - .L_5437)
	.align		4
.L_5437:
        /*70d8*/ 	.word	index@(_Z15SoftmaxWarpImplI24ElementwiseScaleMaskLoadIffbE11DirectStoreIffEfLi2ELi6ELi32ELi1ELb1EL9Algorithm0EEvT_T0_ll)
        /*70dc*/ 	.word	0x00000000


	//----- nvinfo : EIATTR_MIN_STACK_SIZE
	.align		4
.L_5438:
        /*70e0*/ 	.byte	0x04, 0x12
        /*70e2*/ 	.short	(.L_5440 - .L_5439)
	.align		4
.L_5439:
        /*70e4*/ 	.word	index@(_Z15SoftmaxWarpImplI24ElementwiseScaleMaskLoadIffbE11DirectStoreIffEfLi2ELi6ELi32ELi1ELb0EL9Algorithm0EEvT_T0_ll)
        /*70e8*/ 	.word	0x00000000


	//----- nvinfo : EIATTR_MIN_STACK_SIZE
	.align		4
.L_5440:
        /*70ec*/ 	.byte	0x04, 0x12
        /*70ee*/ 	.short	(.L_5442 - .L_5441)
	.align		4
.L_5441:
        /*70f0*/ 	.word	index@(_Z15SoftmaxWarpImplI24ElementwiseScaleMaskLoadIffbE11DirectStoreIffEfLi2ELi4ELi32ELi1ELb1EL9Algorithm0EEvT_T0_ll)
        /*70f4*/ 	.word	0x00000000


	//----- nvinfo : EIATTR_MIN_STACK_SIZE
	.align		4
.L_5442:
        /*70f8*/ 	.byte	0x04, 0x12
        /*70fa*/ 	.short	(.L_5444 - .L_5443)
	.align		4
.L_5443:
        /*70fc*/ 	.word	index@(_Z15SoftmaxWarpImplI24ElementwiseScaleMaskLoadIffbE11DirectStoreIffEfLi2ELi4ELi32ELi1ELb0EL9Algorithm0EEvT_T0_ll)
        /*7100*/ 	.word	0x00000000


	//----- nvinfo : EIATTR_MIN_STACK_SIZE
	.align		4
.L_5444:
        /*7104*/ 	.byte	0x04, 0x12
        /*7106*/ 	.short	(.L_5446 - .L_5445)
	.align		4
.L_5445:
        /*7108*/ 	.word	index@(_Z15SoftmaxWarpImplI24ElementwiseScaleMaskLoadIffbE11DirectStoreIffEfLi2ELi2ELi32ELi1ELb1EL9Algorithm0EEvT_T0_ll)
        /*710c*/ 	.word	0x00000000


	//----- nvinfo : EIATTR_MIN_STACK_SIZE
	.align		4
.L_5446:
        /*7110*/ 	.byte	0x04, 0x12
        /*7112*/ 	.short	(.L_5448 - .L_5447)
	.align		4
.L_5447:
        /*7114*/ 	.word	index@(_Z15SoftmaxWarpImplI24ElementwiseScaleMaskLoadIffbE11DirectStoreIffEfLi2ELi2ELi32ELi1ELb0EL9Algorithm0EEvT_T0_ll)
        /*7118*/ 	.word	0x00000000


	//----- nvinfo : EIATTR_MIN_STACK_SIZE
	.align		4
.L_5448:
        /*711c*/ 	.byte	0x04, 0x12
        /*711e*/ 	.short	(.L_5450 - .L_5449)
	.align		4
.L_5449:
        /*7120*/ 	.word	index@(_Z15SoftmaxWarpImplI24ElementwiseScaleMaskLoadIffbE11DirectStoreIffEfLi2ELi2ELi32ELi2ELb1EL9Algorithm0EEvT_T0_ll)
        /*7124*/ 	.word	0x00000000


	//----- nvinfo : EIATTR_MIN_STACK_SIZE
	.align		4
.L_5450:
        /*7128*/ 	.byte	0x04, 0x12
        /*712a*/ 	.short	(.L_5452 - .L_5451)
	.align		4
.L_5451:
        /*712c*/ 	.word	index@(_Z15SoftmaxWarpImplI24ElementwiseScaleMaskLoadIffbE11DirectStoreIffEfLi2ELi2ELi32ELi2ELb0EL9Algorithm0EEvT_T0_ll)
        /*7130*/ 	.word	0x00000000


	//----- nvinfo : EIATTR_MIN_STACK_SIZE
	.align		4
.L_5452:
        /*7134*/ 	.byte	0x04, 0x12
        /*7136*/ 	.short	(.L_5454 - .L_5453)
	.align		4
.L_5453:
        /*7138*/ 	.word	index@(_Z15SoftmaxWarpImplI24ElementwiseScaleMaskLoadIffbE11DirectStoreIffEfLi2ELi2ELi16ELi1ELb1EL9Algorithm0EEvT_T0_ll)
        /*713c*/ 	.word	0x00000000


	//----- nvinfo : EIATTR_MIN_STACK_SIZE
	.align		4
.L_5454:
        /*7140*/ 	.byte	0x04, 0x12
        /*7142*/ 	.short	(.L_5456 - .L_5455)
	.align		4
.L_5455:
        /*7144*/ 	.word	index@(_Z15SoftmaxWarpImplI24ElementwiseScaleMaskLoadIffbE11DirectStoreIffEfLi2ELi2ELi16ELi1ELb0EL9Algorithm0EEvT_T0_ll)
        /*7148*/ 	.word	0x00000000


	//----- nvinfo : EIATTR_MIN_STACK_SIZE
	.align		4
.L_5456:
        /*714c*/ 	.byte	0x04, 0x12
        /*714e*/ 	.short	(.L_5458 - .L_5457)
	.align		4
.L_5457:
        /*7150*/ 	.word	index@(_Z15SoftmaxWarpImplI24ElementwiseScaleMaskLoadIffbE11DirectStoreIffEfLi2ELi2ELi16ELi2ELb1EL9Algorithm0EEvT_T0_ll)
        /*7154*/ 	.word	0x00000000


	//----- nvinfo : EIATTR_MIN_STACK_SIZE
	.align		4
.L_5458:
        /*7158*/ 	.byte	0x04, 0x12
        /*715a*/ 	.short	(.L_5460 - .L_5459)
	.align		4
.L_5459:
        /*715c*/ 	.word	index@(_Z15SoftmaxWarpImplI24ElementwiseScaleMaskLoadIffbE11DirectStoreIffEfLi2ELi2ELi16ELi2ELb0EL9Algorithm0EEvT_T0_ll)
        /*7160*/ 	.word	0x00000000


	//----- nvinfo : EIATTR_MIN_STACK_SIZE
	.align		4
.L_5460:
        /*7164*/ 	.byte	0x04, 0x12
        /*7166*/ 	.short	(.L_5462 - .L_5461)
	.align		4
.L_5461:
        /*7168*/ 	.word	index@(_Z15SoftmaxWarpImplI24ElementwiseScaleMaskLoadIffbE11DirectStoreIffEfLi2ELi2ELi8ELi1ELb1EL9Algorithm0EEvT_T0_ll)
        /*716c*/ 	.word	0x00000000


	//----- nvinfo : EIATTR_MIN_STACK_SIZE
	.align		4
.L_5462:
        /*7170*/ 	.byte	0x04, 0x12
        /*7172*/ 	.short	(.L_5464 - .L_5463)
	.align		4
.L_5463:
        /*7174*/ 	.word	index@(_Z15SoftmaxWarpImplI24ElementwiseScaleMaskLoadIffbE11DirectStoreIffEfLi2ELi2ELi8ELi1ELb0EL9Algorithm0EEvT_T0_ll)
        /*7178*/ 	.word	0x00000000


	//----- nvinfo : EIATTR_MIN_STACK_SIZE
	.align		4
.L_5464:
        /*717c*/ 	.byte	0x04, 0x12
        /*717e*/ 	.short	(.L_5466 - .L_5465)
	.align		4
.L_5465:
        /*7180*/ 	.word	index@(_Z15SoftmaxWarpImplI24ElementwiseScaleMaskLoadIffbE11DirectStoreIffEfLi2ELi2ELi8ELi2ELb1EL9Algorithm0EEvT_T0_ll)
        /*7184*/ 	.word	0x00000000


	//----- nvinfo : EIATTR_MIN_STACK_SIZE
	.align		4
.L_5466:
        /*7188*/ 	.byte	0x04, 0x12
        /*718a*/ 	.short	(.L_5468 - .L_5467)
	.align		4
.L_5467:
        /*718c*/ 	.word	index@(_Z15SoftmaxWarpImplI24ElementwiseScaleMaskLoadIffbE11DirectStoreIffEfLi2ELi2ELi8ELi2ELb0EL9Algorithm0EEvT_T0_ll)
        /*7190*/ 	.word	0x00000000


	//----- nvinfo : EIATTR_MIN_STACK_SIZE
	.align		4
.L_5468:
        /*7194*/ 	.byte	0x04, 0x12
        /*7196*/ 	.short	(.L_5470 - .L_5469)
	.align		4
.L_5469:
        /*7198*/ 	.word	index@(_Z15SoftmaxWarpImplI24ElementwiseScaleMaskLoadIffbE11DirectStoreIffEfLi2ELi2ELi4ELi1ELb1EL9Algorithm0EEvT_T0_ll)
        /*719c*/ 	.word	0x00000000


	//----- nvinfo : EIATTR_MIN_STACK_SIZE
	.align		4
.L_5470:
        /*71a0*/ 	.byte	0x04, 0x12
        /*71a2*/ 	.short	(.L_5472 - .L_5471)
	.align		4
.L_5471:
        /*71a4*/ 	.word	index@(_Z15SoftmaxWarpImplI24ElementwiseScaleMaskLoadIffbE11DirectStoreIffEfLi2ELi2ELi4ELi1ELb0EL9Algorithm0EEvT_T0_ll)
        /*71a8*/ 	.word	0x00000000


	//----- nvinfo : EIATTR_MIN_STACK_SIZE
	.align		4
.L_5472:
        /*71ac*/ 	.byte	0x04, 0x12
        /*71ae*/ 	.short	(.L_5474 - .L_5473)
	.align		4
.L_5473:
        /*71b0*/ 	.word	index@(_Z15SoftmaxWarpImplI24ElementwiseScaleMaskLoadIffbE11DirectStoreIffEfLi2ELi2ELi4ELi2ELb1EL9Algorithm0EEvT_T0_ll)
        /*71b4*/ 	.word	0x00000000


	//----- nvinfo : EIATTR_MIN_STACK_SIZE
	.align		4
.L_5474:
        /*71b8*/ 	.byte	0x04, 0x12
        /*71ba*/ 	.short	(.L_5476 - .L_5475)
	.align		4
.L_5475:
        /*71bc*/ 	.word	index@(_Z15SoftmaxWarpImplI24ElementwiseScaleMaskLoadIffbE11DirectStoreIffEfLi2ELi2ELi4ELi2ELb0EL9Algorithm0EEvT_T0_ll)
        /*71c0*/ 	.word	0x00000000


	//----- nvinfo : EIATTR_MIN_STACK_SIZE
	.align		4
.L_5476:
        /*71c4*/ 	.byte	0x04, 0x12
        /*71c6*/ 	.short	(.L_5478 - .L_5477)
	.align		4
.L_5477:
        /*71c8*/ 	.word	index@(_Z15SoftmaxWarpImplI24ElementwiseScaleMaskLoadIffbE11DirectStoreIffEfLi2ELi2ELi2ELi1ELb1EL9Algorithm0EEvT_T0_ll)
        /*71cc*/ 	.word	0x00000000


	//----- nvinfo : EIATTR_MIN_STACK_SIZE
	.align		4
.L_5478:
        /*71d0*/ 	.byte	0x04, 0x12
        /*71d2*/ 	.short	(.L_5480 - .L_5479)
	.align		4
.L_5479:
        /*71d4*/ 	.word	index@(_Z15SoftmaxWarpImplI24ElementwiseScaleMaskLoadIffbE11DirectStoreIffEfLi2ELi2ELi2ELi1ELb0EL9Algorithm0EEvT_T0_ll)
        /*71d8*/ 	.word	0x00000000


	//----- nvinfo : EIATTR_MIN_STACK_SIZE
	.align		4
.L_5480:
        /*71dc*/ 	.byte	0x04, 0x12
        /*71de*/ 	.short	(.L_5482 - .L_5481)
	.align		4
.L_5481:
        /*71e0*/ 	.word	index@(_Z15SoftmaxWarpImplI24ElementwiseScaleMaskLoadIffbE11DirectStoreIffEfLi2ELi2ELi2ELi2ELb1EL9Algorithm0EEvT_T0_ll)
        /*71e4*/ 	.word	0x00000000


	//----- nvinfo : EIATTR_MIN_STACK_SIZE
	.align		4
.L_5482:
        /*71e8*/ 	.byte	0x04, 0x12
        /*71ea*/ 	.short	(.L_5484 - .L_5483)
	.align		4
.L_5483:
        /*71ec*/ 	.word	index@(_Z15SoftmaxWarpImplI24ElementwiseScaleMaskLoadIffbE11DirectStoreIffEfLi2ELi2ELi2ELi2ELb0EL9Algorithm0EEvT_T0_ll)
        /*71f0*/ 	.word	0x00000000


	//----- nvinfo : EIATTR_MIN_STACK_SIZE
	.align		4
.L_5484:
        /*71f4*/ 	.byte	0x04, 0x12
        /*71f6*/ 	.short	(.L_5486 - .L_5485)
	.align		4
.L_5485:
        /*71f8*/ 	.word	index@(_Z15SoftmaxWarpImplI24ElementwiseScaleMaskLoadIffbE11DirectStoreIffEfLi2ELi2ELi1ELi1ELb1EL9Algorithm0EEvT_T0_ll)
        /*71fc*/ 	.word	0x00000000


	//----- nvinfo : EIATTR_MIN_STACK_SIZE
	.align		4
.L_5486:
        /*7200*/ 	.byte	0x04, 0x12
        /*7202*/ 	.short	(.L_5488 - .L_5487)
	.align		4
.L_5487:
        /*7204*/ 	.word	index@(_Z15SoftmaxWarpImplI24ElementwiseScaleMaskLoadIffbE11DirectStoreIffEfLi2ELi2ELi1ELi1ELb0EL9Algorithm0EEvT_T0_ll)
        /*7208*/ 	.word	0x00000000


	//----- nvinfo : EIATTR_MIN_STACK_SIZE
	.align		4
.L_5488:
        /*720c*/ 	.byte	0x04, 0x12
        /*720e*/ 	.short	(.L_5490 - .L_5489)
	.align		4
.L_5489:
        /*7210*/ 	.word	index@(_Z15SoftmaxWarpImplI24ElementwiseScaleMaskLoadIffbE11DirectStoreIffEfLi2ELi2ELi1ELi2ELb1EL9Algorithm0EEvT_T0_ll)
        /*7214*/ 	.word	0x00000000


	//----- nvinfo : EIATTR_MIN_STACK_SIZE
	.align		4
.L_5490:
        /*7218*/ 	.byte	0x04, 0x12
        /*721a*/ 	.short	(.L_5492 - .L_5491)
	.align		4
.L_5491:
        /*721c*/ 	.word	index@(_Z15SoftmaxWarpImplI24ElementwiseScaleMaskLoadIffbE11DirectStoreIffEfLi2ELi2ELi1ELi2ELb0EL9Algorithm0EEvT_T0_ll)
        /*7220*/ 	.word	0x00000000
.L_5492:


//--------------------- .nv.compat                --------------------------
	.section	.nv.compat,"",@"SHT_CUDA_COMPAT_INFO"
	.align	4
        /*0000*/ 	.byte	0x02, 0x09, 0x00, 0x00, 0x02, 0x02, 0x01, 0x00, 0x02, 0x05, 0x05, 0x00, 0x03, 0x07, 0x01, 0x01
        /*0010*/ 	.byte	0x02, 0x03, 0x00, 0x00, 0x02, 0x06, 0x01, 0x00, 0x04, 0x0b, 0x08, 0x00, 0x01, 0x00, 0x00, 0x00
        /*0020*/ 	.byte	0x00, 0x00, 0x00, 0x00


//--------------------- .nv.info._ZN3cub18CUB_300001_SM_10006detail11EmptyKernelIvEEvv --------------------------
	.section	.nv.info._ZN3cub18CUB_300001_SM_10006detail11EmptyKernelIvEEvv,"",@"SHT_CUDA_INFO"
	.sectionflags	@""
	.align	4


	//----- nvinfo : EIATTR_CUDA_API_VERSION
	.align		4
        /*0000*/ 	.byte	0x04, 0x37
        /*0002*/ 	.short	(.L_5494 - .L_5493)
.L_5493:
        /*0004*/ 	.word	0x00000082


	//----- nvinfo : EIATTR_SPARSE_MMA_MASK
	.align		4
.L_5494:
        /*0008*/ 	.byte	0x03, 0x50
        /*000a*/ 	.short	0x0000


	//----- nvinfo : EIATTR_MAXREG_COUNT
	.align		4
        /*000c*/ 	.byte	0x03, 0x1b
        /*000e*/ 	.short	0x00ff


	//----- nvinfo : EIATTR_MERCURY_ISA_VERSION
	.align		4
        /*0010*/ 	.byte	0x03, 0x5f
        /*0012*/ 	.short	0x0101


	//----- nvinfo : EIATTR_VRC_CTA_INIT_COUNT
	.align		4
        /*0014*/ 	.byte	0x02, 0x4a
	.zero		1
	.zero		1


	//----- nvinfo : EIATTR_EXIT_INSTR_OFFSETS
	.align		4
        /*0018*/ 	.byte	0x04, 0x1c
        /*001a*/ 	.short	(.L_5496 - .L_5495)


	//   ....[0]....
.L_5495:
        /*001c*/ 	.word	0x00000010


	//----- nvinfo : EIATTR_SW_WAR
	.align		4
.L_5496:
        /*0020*/ 	.byte	0x04, 0x36
        /*0022*/ 	.short	(.L_5498 - .L_5497)
.L_5497:
        /*0024*/ 	.word	0x00000008
.L_5498:


//--------------------- .nv.info._Z24SoftmaxBlockUncachedImplI22BroadcastScaleMaskLoadIffbLm4EiE11DirectStoreIffEfLi1ELi1024EL9Algorithm0EEvT_T0_ll --------------------------
	.section	.nv.info._Z24SoftmaxBlockUncachedImplI22BroadcastScaleMaskLoadIffbLm4EiE11DirectStoreIffEfLi1ELi1024EL9Algorithm0EEvT_T0_ll,"",@"SHT_CUDA_INFO"
	.sectionflags	@""
	.align	4


	//----- nvinfo : EIATTR_CUDA_API_VERSION
	.align		4
        /*0000*/ 	.byte	0x04, 0x37
        /*0002*/ 	.short	(.L_5500 - .L_5499)
.L_5499:
        /*0004*/ 	.word	0x00000082


	//----- nvinfo : EIATTR_KPARAM_INFO
	.align		4
.L_5500:
        /*0008*/ 	.byte	0x04, 0x17
        /*000a*/ 	.short	(.L_5502 - .L_5501)
.L_5501:
        /*000c*/ 	.word	0x00000000
        /*0010*/ 	.short	0x0003
        /*0012*/ 	.short	0x0090
        /*0014*/ 	.byte	0x00, 0xf0, 0x21, 0x00


	//----- nvinfo : EIATTR_KPARAM_INFO
	.align		4
.L_5502:
        /*0018*/ 	.byte	0x04, 0x17
        /*001a*/ 	.short	(.L_5504 - .L_5503)
.L_5503:
        /*001c*/ 	.word	0x00000000
        /*0020*/ 	.short	0x0002
        /*0022*/ 	.short	0x0088
        /*0024*/ 	.byte	0x00, 0xf0, 0x21, 0x00


	//----- nvinfo : EIATTR_KPARAM_INFO
	.align		4
.L_5504:
        /*0028*/ 	.byte	0x04, 0x17
        /*002a*/ 	.short	(.L_5506 - .L_5505)
.L_5505:
        /*002c*/ 	.word	0x00000000
        /*0030*/ 	.short	0x0001
        /*0032*/ 	.short	0x0078
        /*0034*/ 	.byte	0x00, 0xf0, 0x41, 0x00


	//----- nvinfo : EIATTR_KPARAM_INFO
	.align		4
.L_5506:
        /*0038*/ 	.byte	0x04, 0x17
        /*003a*/ 	.short	(.L_5508 - .L_5507)
.L_5507:
        /*003c*/ 	.word	0x00000000
        /*0040*/ 	.short	0x0000
        /*0042*/ 	.short	0x0000
        /*0044*/ 	.byte	0x00, 0xf0, 0xe1, 0x01


	//----- nvinfo : EIATTR_SPARSE_MMA_MASK
	.align		4
.L_5508:
        /*0048*/ 	.byte	0x03, 0x50
        /*004a*/ 	.short	0x0000


	//----- nvinfo : EIATTR_MAXREG_COUNT
	.align		4
        /*004c*/ 	.byte	0x03, 0x1b
        /*004e*/ 	.short	0x00ff


	//----- nvinfo : EIATTR_NUM_BARRIERS
	.align		4
        /*0050*/ 	.byte	0x02, 0x4c
        /*0052*/ 	.byte	0x01
	.zero		1


	//----- nvinfo : EIATTR_MERCURY_ISA_VERSION
	.align		4
        /*0054*/ 	.byte	0x03, 0x5f
        /*0056*/ 	.short	0x0101


	//----- nvinfo : EIATTR_UNUSED_LOAD_BYTE_OFFSET
	.align		4
        /*0058*/ 	.byte	0x04, 0x44
        /*005a*/ 	.short	(.L_5510 - .L_5509)


	//   ....[0]....
.L_5509:
        /*005c*/ 	.word	0x00001960
        /*0060*/ 	.word	0x0000fff0


	//----- nvinfo : EIATTR_COOP_GROUP_MASK_REGIDS
	.align		4
.L_5510:
        /*0064*/ 	.byte	0x04, 0x29
        /*0066*/ 	.short	(.L_5512 - .L_5511)


	//   ....[0]....
.L_5511:
        /*0068*/ 	.word	0xffffffff


	//   ....[1]....
        /*006c*/ 	.word	0xffffffff


	//   ....[2]....
        /*0070*/ 	.word	0xffffffff


	//   ....[3]....
        /*0074*/ 	.word	0xffffffff


	//   ....[4]....
        /*0078*/ 	.word	0xffffffff


	//   ....[5]....
        /*007c*/ 	.word	0xffffffff


	//   ....[6]....
        /*0080*/ 	.word	0xffffffff


	//   ....[7]....
        /*0084*/ 	.word	0xffffffff


	//   ....[8]....
        /*0088*/ 	.word	0xffffffff


	//   ....[9]....
        /*008c*/ 	.word	0xffffffff


	//----- nvinfo : EIATTR_COOP_GROUP_INSTR_OFFSETS
	.align		4
.L_5512:
        /*0090*/ 	.byte	0x04, 0x28
        /*0092*/ 	.short	(.L_5514 - .L_5513)


	//   ....[0]....
.L_5513:
        /*0094*/ 	.word	0x000016d0


	//   ....[1]....
        /*0098*/ 	.word	0x00001730


	//   ....[2]....
        /*009c*/ 	.word	0x00001770


	//   ....[3]....
        /*00a0*/ 	.word	0x000017c0


	//   ....[4]....
        /*00a4*/ 	.word	0x00001820


	//   ....[5]....
        /*00a8*/ 	.word	0x00003240


	//   ....[6]....
        /*00ac*/ 	.word	0x000032c0


	//   ....[7]....
        /*00b0*/ 	.word	0x00003300


	//   ....[8]....
        /*00b4*/ 	.word	0x00003320


	//   ....[9]....
        /*00b8*/ 	.word	0x00003350


	//----- nvinfo : EIATTR_VRC_CTA_INIT_COUNT
	.align		4
.L_5514:
        /*00bc*/ 	.byte	0x02, 0x4a
	.zero		1
	.zero		1


	//----- nvinfo : EIATTR_EXIT_INSTR_OFFSETS
	.align		4
        /*00c0*/ 	.byte	0x04, 0x1c
        /*00c2*/ 	.short	(.L_5516 - .L_5515)


	//   ....[0]....
.L_5515:
        /*00c4*/ 	.word	0x00000050


	//   ....[1]....
        /*00c8*/ 	.word	0x000052f0


	//----- nvinfo : EIATTR_CRS_STACK_SIZE
	.align		4
.L_5516:
        /*00cc*/ 	.byte	0x04, 0x1e
        /*00ce*/ 	.short	(.L_5518 - .L_5517)
.L_5517:
        /*00d0*/ 	.word	0x00000000


	//----- nvinfo : EIATTR_CBANK_PARAM_SIZE
	.align		4
.L_5518:
        /*00d4*/ 	.byte	0x03, 0x19
        /*00d6*/ 	.short	0x0098


	//----- nvinfo : EIATTR_PARAM_CBANK
	.align		4
        /*00d8*/ 	.byte	0x04, 0x0a
        /*00da*/ 	.short	(.L_5520 - .L_5519)
	.align		4
.L_5519:
        /*00dc*/ 	.word	index@(.nv.constant0._Z24SoftmaxBlockUncachedImplI22BroadcastScaleMaskLoadIffbLm4EiE11DirectStoreIffEfLi1ELi1024EL9Algorithm0EEvT_T0_ll)
        /*00e0*/ 	.short	0x0380
        /*00e2*/ 	.short	0x0098


	//----- nvinfo : EIATTR_SW_WAR
	.align		4
.L_5520:
        /*00e4*/ 	.byte	0x04, 0x36
        /*00e6*/ 	.short	(.L_5522 - .L_5521)
.L_5521:
        /*00e8*/ 	.word	0x00000008
.L_5522:


//--------------------- .nv.info._Z24SoftmaxBlockUncachedImplI22BroadcastScaleMaskLoadIffbLm4EiE11DirectStoreIffEfLi2ELi1024EL9Algorithm0EEvT_T0_ll --------------------------
	.section	.nv.info._Z24SoftmaxBlockUncachedImplI22BroadcastScaleMaskLoadIffbLm4EiE11DirectStoreIffEfLi2ELi1024EL9Algorithm0EEvT_T0_ll,"",@"SHT_CUDA_INFO"
	.sectionflags	@""
	.align	4


	//----- nvinfo : EIATTR_CUDA_API_VERSION
	.align		4
        /*0000*/ 	.byte	0x04, 0x37
        /*0002*/ 	.short	(.L_5524 - .L_5523)
.L_5523:
        /*0004*/ 	.word	0x00000082


	//----- nvinfo : EIATTR_KPARAM_INFO
	.align		4
.L_5524:
        /*0008*/ 	.byte	0x04, 0x17
        /*000a*/ 	.short	(.L_5526 - .L_5525)
.L_5525:
        /*000c*/ 	.word	0x00000000
        /*0010*/ 	.short	0x0003
        /*0012*/ 	.short	0x0090
        /*0014*/ 	.byte	0x00, 0xf0, 0x21, 0x00


	//----- nvinfo : EIATTR_KPARAM_INFO
	.align		4
.L_5526:
        /*0018*/ 	.byte	0x04, 0x17
        /*001a*/ 	.short	(.L_5528 - .L_5527)
.L_5527:
        /*001c*/ 	.word	0x00000000
        /*0020*/ 	.short	0x0002
        /*0022*/ 	.short	0x0088
        /*0024*/ 	.byte	0x00, 0xf0, 0x21, 0x00


	//----- nvinfo : EIATTR_KPARAM_INFO
	.align		4
.L_5528:
        /*0028*/ 	.byte	0x04, 0x17
        /*002a*/ 	.short	(.L_5530 - .L_5529)
.L_5529:
        /*002c*/ 	.word	0x00000000
        /*0030*/ 	.short	0x0001
        /*0032*/ 	.short	0x0078
        /*0034*/ 	.byte	0x00, 0xf0, 0x41, 0x00


	//----- nvinfo : EIATTR_KPARAM_INFO
	.align		4
.L_5530:
        /*0038*/ 	.byte	0x04, 0x17
        /*003a*/ 	.short	(.L_5532 - .L_5531)
.L_5531:
        /*003c*/ 	.word	0x00000000
        /*0040*/ 	.short	0x0000
        /*0042*/ 	.short	0x0000
        /*0044*/ 	.byte	0x00, 0xf0, 0xe1, 0x01


	//----- nvinfo : EIATTR_SPARSE_MMA_MASK
	.align		4
.L_5532:
        /*0048*/ 	.byte	0x03, 0x50
        /*004a*/ 	.short	0x0000


	//----- nvinfo : EIATTR_MAXREG_COUNT
	.align		4
        /*004c*/ 	.byte	0x03, 0x1b
        /*004e*/ 	.short	0x00ff


	//----- nvinfo : EIATTR_NUM_BARRIERS
	.align		4
        /*0050*/ 	.byte	0x02, 0x4c
        /*0052*/ 	.byte	0x01
	.zero		1


	//----- nvinfo : EIATTR_EXTERNS
	.align		4
        /*0054*/ 	.byte	0x04, 0x0f
        /*0056*/ 	.short	(.L_5534 - .L_5533)


	//   ....[0]....
	.align		4
.L_5533:
        /*0058*/ 	.word	index@(__assertfail)


	//----- nvinfo : EIATTR_MERCURY_ISA_VERSION
	.align		4
.L_5534:
        /*005c*/ 	.byte	0x03, 0x5f
        /*005e*/ 	.short	0x0101


	//----- nvinfo : EIATTR_UNUSED_LOAD_BYTE_OFFSET
	.align		4
        /*0060*/ 	.byte	0x04, 0x44
        /*0062*/ 	.short	(.L_5536 - .L_5535)


	//   ....[0]....
.L_5535:
        /*0064*/ 	.word	0x00001c40
        /*0068*/ 	.word	0x0000fff0


	//----- nvinfo : EIATTR_COOP_GROUP_MASK_REGIDS
	.align		4
.L_5536:
        /*006c*/ 	.byte	0x04, 0x29
        /*006e*/ 	.short	(.L_5538 - .L_5537)


	//   ....[0]....
.L_5537:
        /*0070*/ 	.word	0xffffffff


	//   ....[1]....
        /*0074*/ 	.word	0xffffffff


	//   ....[2]....
        /*0078*/ 	.word	0xffffffff


	//   ....[3]....
        /*007c*/ 	.word	0xffffffff


	//   ....[4]....
        /*0080*/ 	.word	0xffffffff


	//   ....[5]....
        /*0084*/ 	.word	0xffffffff


	//   ....[6]....
        /*0088*/ 	.word	0xffffffff


	//   ....[7]....
        /*008c*/ 	.word	0xffffffff


	//   ....[8]....
        /*0090*/ 	.word	0xffffffff


	//   ....[9]....
        /*0094*/ 	.word	0xffffffff


	//   ....[10]....
        /*0098*/ 	.word	0x0500000f


	//   ....[11]....
        /*009c*/ 	.word	0x0500000f


	//   ....[12]....
        /*00a0*/ 	.word	0x0500000f


	//   ....[13]....
        /*00a4*/ 	.word	0x0500000f


	//   ....[14]....
        /*00a8*/ 	.word	0x0500000f


	//----- nvinfo : EIATTR_COOP_GROUP_INSTR_OFFSETS
	.align		4
.L_5538:
        /*00ac*/ 	.byte	0x04, 0x28
        /*00ae*/ 	.short	(.L_5540 - .L_5539)


	//   ....[0]....
.L_5539:
        /*00b0*/ 	.word	0x00001a60


	//   ....[1]....
        /*00b4*/ 	.word	0x00001a80


	//   ....[2]....
        /*00b8*/ 	.word	0x00001aa0


	//   ....[3]....
        /*00bc*/ 	.word	0x00001ac0


	//   ....[4]....
        /*00c0*/ 	.word	0x00001af0


	//   ....[5]....
        /*00c4*/ 	.word	0x000028c0


	//   ....[6]....
        /*00c8*/ 	.word	0x00002930


	//   ....[7]....
        /*00cc*/ 	.word	0x00002960


	//   ....[8]....
        /*00d0*/ 	.word	0x00002980


	//   ....[9]....
        /*00d4*/ 	.word	0x000029b0


	//   ....[10]....
        /*00d8*/ 	.word	0x00003ad0


	//   ....[11]....
        /*00dc*/ 	.word	0x00003b30


	//   ....[12]....
        /*00e0*/ 	.word	0x00003b90


	//   ....[13]....
        /*00e4*/ 	.word	0x00003bf0


	//   ....[14]....
        /*00e8*/ 	.word	0x00003c60


	//----- nvinfo : EIATTR_VRC_CTA_INIT_COUNT
	.align		4
.L_5540:
        /*00ec*/ 	.byte	0x02, 0x4a
	.zero		1
	.zero		1


	//----- nvinfo : EIATTR_SYSCALL_OFFSETS
	.align		4
        /*00f0*/ 	.byte	0x04, 0x46
        /*00f2*/ 	.short	(.L_5542 - .L_5541)


	//   ....[0]....
.L_5541:
        /*00f4*/ 	.word	0x00000150


	//----- nvinfo : EIATTR_EXIT_INSTR_OFFSETS
	.align		4
.L_5542:
        /*00f8*/ 	.byte	0x04, 0x1c
        /*00fa*/ 	.short	(.L_5544 - .L_5543)


	//   ....[0]....
.L_5543:
        /*00fc*/ 	.word	0x000001b0


	//   ....[1]....
        /*0100*/ 	.word	0x00003a70


	//----- nvinfo : EIATTR_CRS_STACK_SIZE
	.align		4
.L_5544:
        /*0104*/ 	.byte	0x04, 0x1e
        /*0106*/ 	.short	(.L_5546 - .L_5545)
.L_5545:
        /*0108*/ 	.word	0x00000000


	//----- nvinfo : EIATTR_CBANK_PARAM_SIZE
	.align		4
.L_5546:
        /*010c*/ 	.byte	0x03, 0x19
        /*010e*/ 	.short	0x0098


	//----- nvinfo : EIATTR_PARAM_CBANK
	.align		4
        /*0110*/ 	.byte	0x04, 0x0a
        /*0112*/ 	.short	(.L_5548 - .L_5547)
	.align		4
.L_5547:
        /*0114*/ 	.word	index@(.nv.constant0._Z24SoftmaxBlockUncachedImplI22BroadcastScaleMaskLoadIffbLm4EiE11DirectStoreIffEfLi2ELi1024EL9Algorithm0EEvT_T0_ll)
        /*0118*/ 	.short	0x0380
        /*011a*/ 	.short	0x0098


	//----- nvinfo : EIATTR_SW_WAR
	.align		4
.L_5548:
        /*011c*/ 	.byte	0x04, 0x36
        /*011e*/ 	.short	(.L_5550 - .L_5549)
.L_5549:
        /*0120*/ 	.word	0x00000008
.L_5550:


//--------------------- .nv.info._Z20SoftmaxBlockSMemImplI22BroadcastScaleMaskLoadIffbLm4EiE11DirectStoreIffEfLi1ELi256EL9Algorithm0EEvT_T0_ll --------------------------
	.section	.nv.info._Z20SoftmaxBlockSMemImplI22BroadcastScaleMaskLoadIffbLm4EiE11DirectStoreIffEfLi1ELi256EL9Algorithm0EEvT_T0_ll,"",@"SHT_CUDA_INFO"
	.sectionflags	@""
	.align	4


	//----- nvinfo : EIATTR_CUDA_API_VERSION
	.align		4
        /*0000*/ 	.byte	0x04, 0x37
        /*0002*/ 	.short	(.L_5552 - .L_5551)
.L_5551:
        /*0004*/ 	.word	0x00000082


	//----- nvinfo : EIATTR_KPARAM_INFO
	.align		4
.L_5552:
        /*0008*/ 	.byte	0x04, 0x17
        /*000a*/ 	.short	(.L_5554 - .L_5553)
.L_5553:
        /*000c*/ 	.word	0x00000000
        /*0010*/ 	.short	0x0003
        /*0012*/ 	.short	0x0090
        /*0014*/ 	.byte	0x00, 0xf0, 0x21, 0x00


	//----- nvinfo : EIATTR_KPARAM_INFO
	.align		4
.L_5554:
        /*0018*/ 	.byte	0x04, 0x17
        /*001a*/ 	.short	(.L_5556 - .L_5555)
.L_5555:
        /*001c*/ 	.word	0x00000000
        /*0020*/ 	.short	0x0002
        /*0022*/ 	.short	0x0088
        /*0024*/ 	.byte	0x00, 0xf0, 0x21, 0x00


	//----- nvinfo : EIATTR_KPARAM_INFO
	.align		4
.L_5556:
        /*0028*/ 	.byte	0x04, 0x17
        /*002a*/ 	.short	(.L_5558 - .L_5557)
.L_5557:
        /*002c*/ 	.word	0x00000000
        /*0030*/ 	.short	0x0001
        /*0032*/ 	.short	0x0078
        /*0034*/ 	.byte	0x00, 0xf0, 0x41, 0x00


	//----- nvinfo : EIATTR_KPARAM_INFO
	.align		4
.L_5558:
        /*0038*/ 	.byte	0x04, 0x17
        /*003a*/ 	.short	(.L_5560 - .L_5559)
.L_5559:
        /*003c*/ 	.word	0x00000000
        /*0040*/ 	.short	0x0000
        /*0042*/ 	.short	0x0000
        /*0044*/ 	.byte	0x00, 0xf0, 0xe1, 0x01


	//----- nvinfo : EIATTR_SPARSE_MMA_MASK
	.align		4
.L_5560:
        /*0048*/ 	.byte	0x03, 0x50
        /*004a*/ 	.short	0x0000


	//----- nvinfo : EIATTR_MAXREG_COUNT
	.align		4
        /*004c*/ 	.byte	0x03, 0x1b
        /*004e*/ 	.short	0x00ff


	//----- nvinfo : EIATTR_NUM_BARRIERS
	.align		4
        /*0050*/ 	.byte	0x02, 0x4c
        /*0052*/ 	.byte	0x01
	.zero		1


	//----- nvinfo : EIATTR_MERCURY_ISA_VERSION
	.align		4
        /*0054*/ 	.byte	0x03, 0x5f
        /*0056*/ 	.short	0x0101


	//----- nvinfo : EIATTR_COOP_GROUP_MASK_REGIDS
	.align		4
        /*0058*/ 	.byte	0x04, 0x29
        /*005a*/ 	.short	(.L_5562 - .L_5561)


	//   ....[0]....
.L_5561:
        /*005c*/ 	.word	0xffffffff


	//   ....[1]....
        /*0060*/ 	.word	0xffffffff


	//   ....[2]....
        /*0064*/ 	.word	0xffffffff


	//   ....[3]....
        /*0068*/ 	.word	0xffffffff


	//   ....[4]....
        /*006c*/ 	.word	0xffffffff


	//   ....[5]....
        /*0070*/ 	.word	0xffffffff


	//   ....[6]....
        /*0074*/ 	.word	0xffffffff


	//   ....[7]....
        /*0078*/ 	.word	0xffffffff


	//   ....[8]....
        /*007c*/ 	.word	0xffffffff


	//   ....[9]....
        /*0080*/ 	.word	0xffffffff


	//----- nvinfo : EIATTR_COOP_GROUP_INSTR_OFFSETS
	.align		4
.L_5562:
        /*0084*/ 	.byte	0x04, 0x28
        /*0086*/ 	.short	(.L_5564 - .L_5563)


	//   ....[0]....
.L_5563:
        /*0088*/ 	.word	0x000017f0


	//   ....[1]....
        /*008c*/ 	.word	0x00001870


	//   ....[2]....
        /*0090*/ 	.word	0x00001890


	//   ....[3]....
        /*0094*/ 	.word	0x000018b0


	//   ....[4]....
        /*0098*/ 	.word	0x000018e0


	//   ....[5]....
        /*009c*/ 	.word	0x00002300


	//   ....[6]....
        /*00a0*/ 	.word	0x00002360


	//   ....[7]....
        /*00a4*/ 	.word	0x00002380


	//   ....[8]....
        /*00a8*/ 	.word	0x000023a0


	//   ....[9]....
        /*00ac*/ 	.word	0x000023c0


	//----- nvinfo : EIATTR_VRC_CTA_INIT_COUNT
	.align		4
.L_5564:
        /*00b0*/ 	.byte	0x02, 0x4a
	.zero		1
	.zero		1


	//----- nvinfo : EIATTR_EXIT_INSTR_OFFSETS
	.align		4
        /*00b4*/ 	.byte	0x04, 0x1c
        /*00b6*/ 	.short	(.L_5566 - .L_5565)


	//   ....[0]....
.L_5565:
        /*00b8*/ 	.word	0x00000050


	//   ....[1]....
        /*00bc*/ 	.word	0x00002f40


	//----- nvinfo : EIATTR_CRS_STACK_SIZE
	.align		4
.L_5566:
        /*00c0*/ 	.byte	0x04, 0x1e
        /*00c2*/ 	.short	(.L_5568 - .L_5567)
.L_5567:
        /*00c4*/ 	.word	0x00000000


	//----- nvinfo : EIATTR_CBANK_PARAM_SIZE
	.align		4
.L_5568:
        /*00c8*/ 	.byte	0x03, 0x19
        /*00ca*/ 	.short	0x0098


	//----- nvinfo : EIATTR_PARAM_CBANK
	.align		4
        /*00cc*/ 	.byte	0x04, 0x0a
        /*00ce*/ 	.short	(.L_5570 - .L_5569)
	.align		4
.L_5569:
        /*00d0*/ 	.word	index@(.nv.constant0._Z20SoftmaxBlockSMemImplI22BroadcastScaleMaskLoadIffbLm4EiE11DirectStoreIffEfLi1ELi256EL9Algorithm0EEvT_T0_ll)
        /*00d4*/ 	.short	0x0380
        /*00d6*/ 	.short	0x0098


	//----- nvinfo : EIATTR_SW_WAR
	.align		4
.L_5570:
        /*00d8*/ 	.byte	0x04, 0x36
        /*00da*/ 	.short	(.L_5572 - .L_5571)
.L_5571:
        /*00dc*/ 	.word	0x00000008
.L_5572:


//--------------------- .nv.info._Z20SoftmaxBlockSMemImplI22BroadcastScaleMaskLoadIffbLm4EiE11DirectStoreIffEfLi1ELi512EL9Algorithm0EEvT_T0_ll --------------------------
	.section	.nv.info._Z20SoftmaxBlockSMemImplI22BroadcastScaleMaskLoadIffbLm4EiE11DirectStoreIffEfLi1ELi512EL9Algorithm0EEvT_T0_ll,"",@"SHT_CUDA_INFO"
	.sectionflags	@""
	.align	4


	//----- nvinfo : EIATTR_CUDA_API_VERSION
	.align		4
        /*0000*/ 	.byte	0x04, 0x37
        /*0002*/ 	.short	(.L_5574 - .L_5573)
.L_5573:
        /*0004*/ 	.word	0x00000082


	//----- nvinfo : EIATTR_KPARAM_INFO
	.align		4
.L_5574:
        /*0008*/ 	.byte	0x04, 0x17
        /*000a*/ 	.short	(.L_5576 - .L_5575)
.L_5575:
        /*000c*/ 	.word	0x00000000
        /*0010*/ 	.short	0x0003
        /*0012*/ 	.short	0x0090
        /*0014*/ 	.byte	0x00, 0xf0, 0x21, 0x00


	//----- nvinfo : EIATTR_KPARAM_INFO
	.align		4
.L_5576:
        /*0018*/ 	.byte	0x04, 0x17
        /*001a*/ 	.short	(.L_5578 - .L_5577)
.L_5577:
        /*001c*/ 	.word	0x00000000
        /*0020*/ 	.short	0x0002
        /*0022*/ 	.short	0x0088
        /*0024*/ 	.byte	0x00, 0xf0, 0x21, 0x00


	//----- nvinfo : EIATTR_KPARAM_INFO
	.align		4
.L_5578:
        /*0028*/ 	.byte	0x04, 0x17
        /*002a*/ 	.short	(.L_5580 - .L_5579)
.L_5579:
        /*002c*/ 	.word	0x00000000
        /*0030*/ 	.short	0x0001
        /*0032*/ 	.short	0x0078
        /*0034*/ 	.byte	0x00, 0xf0, 0x41, 0x00


	//----- nvinfo : EIATTR_KPARAM_INFO
	.align		4
.L_5580:
        /*0038*/ 	.byte	0x04, 0x17
        /*003a*/ 	.short	(.L_5582 - .L_5581)
.L_5581:
        /*003c*/ 	.word	0x00000000
        /*0040*/ 	.short	0x0000
        /*0042*/ 	.short	0x0000
        /*0044*/ 	.byte	0x00, 0xf0, 0xe1, 0x01


	//----- nvinfo : EIATTR_SPARSE_MMA_MASK
	.align		4
.L_5582:
        /*0048*/ 	.byte	0x03, 0x50
        /*004a*/ 	.short	0x0000


	//----- nvinfo : EIATTR_MAXREG_COUNT
	.align		4
        /*004c*/ 	.byte	0x03, 0x1b
        /*004e*/ 	.short	0x00ff


	//----- nvinfo : EIATTR_NUM_BARRIERS
	.align		4
        /*0050*/ 	.byte	0x02, 0x4c
        /*0052*/ 	.byte	0x01
	.zero		1


	//----- nvinfo : EIATTR_MERCURY_ISA_VERSION
	.align		4
        /*0054*/ 	.byte	0x03, 0x5f
        /*0056*/ 	.short	0x0101


	//----- nvinfo : EIATTR_UNUSED_LOAD_BYTE_OFFSET
	.align		4
        /*0058*/ 	.byte	0x04, 0x44
        /*005a*/ 	.short	(.L_5584 - .L_5583)


	//   ....[0]....
.L_5583:
        /*005c*/ 	.word	0x000019f0
        /*0060*/ 	.word	0x0000fff0


	//----- nvinfo : EIATTR_COOP_GROUP_MASK_REGIDS
	.align		4
.L_5584:
        /*0064*/ 	.byte	0x04, 0x29
        /*0066*/ 	.short	(.L_5586 - .L_5585)


	//   ....[0]....
.L_5585:
        /*0068*/ 	.word	0xffffffff


	//   ....[1]....
        /*006c*/ 	.word	0xffffffff


	//   ....[2]....
        /*0070*/ 	.word	0xffffffff


	//   ....[3]....
        /*0074*/ 	.word	0xffffffff


	//   ....[4]....
        /*0078*/ 	.word	0xffffffff


	//   ....[5]....
        /*007c*/ 	.word	0xffffffff


	//   ....[6]....
        /*0080*/ 	.word	0xffffffff


	//   ....[7]....
        /*0084*/ 	.word	0xffffffff


	//   ....[8]....
        /*0088*/ 	.word	0xffffffff


	//   ....[9]....
        /*008c*/ 	.word	0xffffffff


	//----- nvinfo : EIATTR_COOP_GROUP_INSTR_OFFSETS
	.align		4
.L_5586:
        /*0090*/ 	.byte	0x04, 0x28
        /*0092*/ 	.short	(.L_5588 - .L_5587)


	//   ....[0]....
.L_5587:
        /*0094*/ 	.word	0x000017c0


	//   ....[1]....
        /*0098*/ 	.word	0x00001830


	//   ....[2]....
        /*009c*/ 	.word	0x00001850


	//   ....[3]....
        /*00a0*/ 	.word	0x00001880


	//   ....[4]....
        /*00a4*/ 	.word	0x000018b0


	//   ....[5]....
        /*00a8*/ 	.word	0x00002340


	//   ....[6]....
        /*00ac*/ 	.word	0x000023a0


	//   ....[7]....
        /*00b0*/ 	.word	0x000023c0


	//   ....[8]....
        /*00b4*/ 	.word	0x000023e0


	//   ....[9]....
        /*00b8*/ 	.word	0x00002400


	//----- nvinfo : EIATTR_VRC_CTA_INIT_COUNT
	.align		4
.L_5588:
        /*00bc*/ 	.byte	0x02, 0x4a
	.zero		1
	.zero		1


	//----- nvinfo : EIATTR_EXIT_INSTR_OFFSETS
	.align		4
        /*00c0*/ 	.byte	0x04, 0x1c
        /*00c2*/ 	.short	(.L_5590 - .L_5589)


	//   ....[0]....
.L_5589:
        /*00c4*/ 	.word	0x00000050


	//   ....[1]....
        /*00c8*/ 	.word	0x00002ff0


	//----- nvinfo : EIATTR_CRS_STACK_SIZE
	.align		4
.L_5590:
        /*00cc*/ 	.byte	0x04, 0x1e
        /*00ce*/ 	.short	(.L_5592 - .L_5591)
.L_5591:
        /*00d0*/ 	.word	0x00000000


	//----- nvinfo : EIATTR_CBANK_PARAM_SIZE
	.align		4
.L_5592:
        /*00d4*/ 	.byte	0x03, 0x19
        /*00d6*/ 	.short	0x0098


	//----- nvinfo : EIATTR_PARAM_CBANK
	.align		4
        /*00d8*/ 	.byte	0x04, 0x0a
        /*00da*/ 	.short	(.L_5594 - .L_5593)
	.align		4
.L_5593:
        /*00dc*/ 	.word	index@(.nv.constant0._Z20SoftmaxBlockSMemImplI22BroadcastScaleMaskLoadIffbLm4EiE11DirectStoreIffEfLi1ELi512EL9Algorithm0EEvT_T0_ll)
        /*00e0*/ 	.short	0x0380
        /*00e2*/ 	.short	0x0098


	//----- nvinfo : EIATTR_SW_WAR
	.align		4
.L_5594:
        /*00e4*/ 	.byte	0x04, 0x36
        /*00e6*/ 	.short	(.L_5596 - .L_5595)
.L_5595:
        /*00e8*/ 	.word	0x00000008
.L_5596:


//--------------------- .nv.info._Z20SoftmaxBlockSMemImplI22BroadcastScaleMaskLoadIffbLm4EiE11DirectStoreIffEfLi1ELi1024EL9Algorithm0EEvT_T0_ll --------------------------
	.section	.nv.info._Z20SoftmaxBlockSMemImplI22BroadcastScaleMaskLoadIffbLm4EiE11DirectStoreIffEfLi1ELi1024EL9Algorithm0EEvT_T0_ll,"",@"SHT_CUDA_INFO"
	.sectionflags	@""
	.align	4


	//----- nvinfo : EIATTR_CUDA_API_VERSION
	.align		4
        /*0000*/ 	.byte	0x04, 0x37
        /*0002*/ 	.short	(.L_5598 - .L_5597)
.L_5597:
        /*0004*/ 	.word	0x00000082


	//----- nvinfo : EIATTR_KPARAM_INFO
	.align		4
.L_5598:
        /*0008*/ 	.byte	0x04, 0x17
        /*000a*/ 	.short	(.L_5600 - .L_5599)
.L_5599:
        /*000c*/ 	.word	0x00000000
        /*0010*/ 	.short	0x0003
        /*0012*/ 	.short	0x0090
        /*0014*/ 	.byte	0x00, 0xf0, 0x21, 0x00


	//----- nvinfo : EIATTR_KPARAM_INFO
	.align		4
.L_5600:
        /*0018*/ 	.byte	0x04, 0x17
        /*001a*/ 	.short	(.L_5602 - .L_5601)
.L_5601:
        /*001c*/ 	.word	0x00000000
        /*0020*/ 	.short	0x0002
        /*0022*/ 	.short	0x0088
        /*0024*/ 	.byte	0x00, 0xf0, 0x21, 0x00


	//----- nvinfo : EIATTR_KPARAM_INFO
	.align		4
.L_5602:
        /*0028*/ 	.byte	0x04, 0x17
        /*002a*/ 	.short	(.L_5604 - .L_5603)
.L_5603:
        /*002c*/ 	.word	0x00000000
        /*0030*/ 	.short	0x0001
        /*0032*/ 	.short	0x0078
        /*0034*/ 	.byte	0x00, 0xf0, 0x41, 0x00


	//----- nvinfo : EIATTR_KPARAM_INFO
	.align		4
.L_5604:
        /*0038*/ 	.byte	0x04, 0x17
        /*003a*/ 	.short	(.L_5606 - .L_5605)
.L_5605:
        /*003c*/ 	.word	0x00000000
        /*0040*/ 	.short	0x0000
        /*0042*/ 	.short	0x0000
        /*0044*/ 	.byte	0x00, 0xf0, 0xe1, 0x01


	//----- nvinfo : EIATTR_SPARSE_MMA_MASK
	.align		4
.L_5606:
        /*0048*/ 	.byte	0x03, 0x50
        /*004a*/ 	.short	0x0000


	//----- nvinfo : EIATTR_MAXREG_COUNT
	.align		4
        /*004c*/ 	.byte	0x03, 0x1b
        /*004e*/ 	.short	0x00ff


	//----- nvinfo : EIATTR_NUM_BARRIERS
	.align		4
        /*0050*/ 	.byte	0x02, 0x4c
        /*0052*/ 	.byte	0x01
	.zero		1


	//----- nvinfo : EIATTR_MERCURY_ISA_VERSION
	.align		4
        /*0054*/ 	.byte	0x03, 0x5f
        /*0056*/ 	.short	0x0101


	//----- nvinfo : EIATTR_UNUSED_LOAD_BYTE_OFFSET
	.align		4
        /*0058*/ 	.byte	0x04, 0x44
        /*005a*/ 	.short	(.L_5608 - .L_5607)


	//   ....[0]....
.L_5607:
        /*005c*/ 	.word	0x000019f0
        /*0060*/ 	.word	0x0000fff0


	//----- nvinfo : EIATTR_COOP_GROUP_MASK_REGIDS
	.align		4
.L_5608:
        /*0064*/ 	.byte	0x04, 0x29
        /*0066*/ 	.short	(.L_5610 - .L_5609)


	//   ....[0]....
.L_5609:
        /*0068*/ 	.word	0xffffffff


	//   ....[1]....
        /*006c*/ 	.word	0xffffffff


	//   ....[2]....
        /*0070*/ 	.word	0xffffffff


	//   ....[3]....
        /*0074*/ 	.word	0xffffffff


	//   ....[4]....
        /*0078*/ 	.word	0xffffffff


	//   ....[5]....
        /*007c*/ 	.word	0xffffffff


	//   ....[6]....
        /*0080*/ 	.word	0xffffffff


	//   ....[7]....
        /*0084*/ 	.word	0xffffffff


	//   ....[8]....
        /*0088*/ 	.word	0xffffffff


	//   ....[9]....
        /*008c*/ 	.word	0xffffffff


	//----- nvinfo : EIATTR_COOP_GROUP_INSTR_OFFSETS
	.align		4
.L_5610:
        /*0090*/ 	.byte	0x04, 0x28
        /*0092*/ 	.short	(.L_5612 - .L_5611)


	//   ....[0]....
.L_5611:
        /*0094*/ 	.word	0x000017c0


	//   ....[1]....
        /*0098*/ 	.word	0x00001830


	//   ....[2]....
        /*009c*/ 	.word	0x00001850


	//   ....[3]....
        /*00a0*/ 	.word	0x00001880


	//   ....[4]....
        /*00a4*/ 	.word	0x000018b0


	//   ....[5]....
        /*00a8*/ 	.word	0x00002400


	//   ....[6]....
        /*00ac*/ 	.word	0x00002460


	//   ....[7]....
        /*00b0*/ 	.word	0x00002480


	//   ....[8]....
        /*00b4*/ 	.word	0x000024a0


	//   ....[9]....
        /*00b8*/ 	.word	0x000024c0


	//----- nvinfo : EIATTR_VRC_CTA_INIT_COUNT
	.align		4
.L_5612:
        /*00bc*/ 	.byte	0x02, 0x4a
	.zero		1
	.zero		1


	//----- nvinfo : EIATTR_EXIT_INSTR_OFFSETS
	.align		4
        /*00c0*/ 	.byte	0x04, 0x1c
        /*00c2*/ 	.short	(.L_5614 - .L_5613)


	//   ....[0]....
.L_5613:
        /*00c4*/ 	.word	0x00000050


	//   ....[1]....
        /*00c8*/ 	.word	0x000031b0


	//----- nvinfo : EIATTR_CRS_STACK_SIZE
	.align		4
.L_5614:
        /*00cc*/ 	.byte	0x04, 0x1e
        /*00ce*/ 	.short	(.L_5616 - .L_5615)
.L_5615:
        /*00d0*/ 	.word	0x00000000


	//----- nvinfo : EIATTR_CBANK_PARAM_SIZE
	.align		4
.L_5616:
        /*00d4*/ 	.byte	0x03, 0x19
        /*00d6*/ 	.short	0x0098


	//----- nvinfo : EIATTR_PARAM_CBANK
	.align		4
        /*00d8*/ 	.byte	0x04, 0x0a
        /*00da*/ 	.short	(.L_5618 - .L_5617)
	.align		4
.L_5617:
        /*00dc*/ 	.word	index@(.nv.constant0._Z20SoftmaxBlockSMemImplI22BroadcastScaleMaskLoadIffbLm4EiE11DirectStoreIffEfLi1ELi1024EL9Algorithm0EEvT_T0_ll)
        /*00e0*/ 	.short	0x0380
        /*00e2*/ 	.short	0x0098


	//----- nvinfo : EIATTR_SW_WAR
	.align		4
.L_5618:
        /*00e4*/ 	.byte	0x04, 0x36
        /*00e6*/ 	.short	(.L_5620 - .L_5619)
.L_5619:
        /*00e8*/ 	.word	0x00000008
.L_5620:


//--------------------- .nv.info._Z20SoftmaxBlockSMemImplI22BroadcastScaleMaskLoadIffbLm4EiE11DirectStoreIffEfLi1ELi128EL9Algorithm0EEvT_T0_ll --------------------------
	.section	.nv.info._Z20SoftmaxBlockSMemImplI22BroadcastScaleMaskLoadIffbLm4EiE11DirectStoreIffEfLi1ELi128EL9Algorithm0EEvT_T0_ll,"",@"SHT_CUDA_INFO"
	.sectionflags	@""
	.align	4


	//----- nvinfo : EIATTR_CUDA_API_VERSION
	.align		4
        /*0000*/ 	.byte	0x04, 0x37
        /*0002*/ 	.short	(.L_5622 - .L_5621)
.L_5621:
        /*0004*/ 	.word	0x00000082


	//----- nvinfo : EIATTR_KPARAM_INFO
	.align		4
.L_5622:
        /*0008*/ 	.byte	0x04, 0x17
        /*000a*/ 	.short	(.L_5624 - .L_5623)
.L_5623:
        /*000c*/ 	.word	0x00000000
        /*0010*/ 	.short	0x0003
        /*0012*/ 	.short	0x0090
        /*0014*/ 	.byte	0x00, 0xf0, 0x21, 0x00


	//----- nvinfo : EIATTR_KPARAM_INFO
	.align		4
.L_5624:
        /*0018*/ 	.byte	0x04, 0x17
        /*001a*/ 	.short	(.L_5626 - .L_5625)
.L_5625:
        /*001c*/ 	.word	0x00000000
        /*0020*/ 	.short	0x0002
        /*0022*/ 	.short	0x0088
        /*0024*/ 	.byte	0x00, 0xf0, 0x21, 0x00


	//----- nvinfo : EIATTR_KPARAM_INFO
	.align		4
.L_5626:
        /*0028*/ 	.byte	0x04, 0x17
        /*002a*/ 	.short	(.L_5628 - .L_5627)
.L_5627:
        /*002c*/ 	.word	0x00000000
        /*0030*/ 	.short	0x0001
        /*0032*/ 	.short	0x0078
        /*0034*/ 	.byte	0x00, 0xf0, 0x41, 0x00


	//----- nvinfo : EIATTR_KPARAM_INFO
	.align		4
.L_5628:
        /*0038*/ 	.byte	0x04, 0x17
        /*003a*/ 	.short	(.L_5630 - .L_5629)
.L_5629:
        /*003c*/ 	.word	0x00000000
        /*0040*/ 	.short	0x0000
        /*0042*/ 	.short	0x0000
        /*0044*/ 	.byte	0x00, 0xf0, 0xe1, 0x01


	//----- nvinfo : EIATTR_SPARSE_MMA_MASK
	.align		4
.L_5630:
        /*0048*/ 	.byte	0x03, 0x50
        /*004a*/ 	.short	0x0000


	//----- nvinfo : EIATTR_MAXREG_COUNT
	.align		4
        /*004c*/ 	.byte	0x03, 0x1b
        /*004e*/ 	.short	0x00ff


	//----- nvinfo : EIATTR_NUM_BARRIERS
	.align		4
        /*0050*/ 	.byte	0x02, 0x4c
        /*0052*/ 	.byte	0x01
	.zero		1


	//----- nvinfo : EIATTR_MERCURY_ISA_VERSION
	.align		4
        /*0054*/ 	.byte	0x03, 0x5f
        /*0056*/ 	.short	0x0101


	//----- nvinfo : EIATTR_UNUSED_LOAD_BYTE_OFFSET
	.align		4
        /*0058*/ 	.byte	0x04, 0x44
        /*005a*/ 	.short	(.L_5632 - .L_5631)


	//   ....[0]....
.L_5631:
        /*005c*/ 	.word	0x000023a0
        /*0060*/ 	.word	0x0000fff0


	//----- nvinfo : EIATTR_COOP_GROUP_MASK_REGIDS
	.align		4
.L_5632:
        /*0064*/ 	.byte	0x04, 0x29
        /*0066*/ 	.short	(.L_5634 - .L_5633)


	//   ....[0]....
.L_5633:
        /*0068*/ 	.word	0xffffffff


	//   ....[1]....
        /*006c*/ 	.word	0xffffffff


	//   ....[2]....
        /*0070*/ 	.word	0xffffffff


	//   ....[3]....
        /*0074*/ 	.word	0xffffffff


	//   ....[4]....
        /*0078*/ 	.word	0xffffffff


	//   ....[5]....
        /*007c*/ 	.word	0xffffffff


	//   ....[6]....
        /*0080*/ 	.word	0xffffffff


	//   ....[7]....
        /*0084*/ 	.word	0xffffffff


	//   ....[8]....
        /*0088*/ 	.word	0xffffffff


	//   ....[9]....
        /*008c*/ 	.word	0xffffffff


	//----- nvinfo : EIATTR_COOP_GROUP_INSTR_OFFSETS
	.align		4
.L_5634:
        /*0090*/ 	.byte	0x04, 0x28
        /*0092*/ 	.short	(.L_5636 - .L_5635)


	//   ....[0]....
.L_5635:
        /*0094*/ 	.word	0x000017d0


	//   ....[1]....
        /*0098*/ 	.word	0x00001870


	//   ....[2]....
        /*009c*/ 	.word	0x00001890


	//   ....[3]....
        /*00a0*/ 	.word	0x000018b0


	//   ....[4]....
        /*00a4*/ 	.word	0x000018e0


	//   ....[5]....
        /*00a8*/ 	.word	0x00002270


	//   ....[6]....
        /*00ac*/ 	.word	0x000022f0


	//   ....[7]....
        /*00b0*/ 	.word	0x00002310


	//   ....[8]....
        /*00b4*/ 	.word	0x00002340


	//   ....[9]....
        /*00b8*/ 	.word	0x00002360


	//----- nvinfo : EIATTR_VRC_CTA_INIT_COUNT
	.align		4
.L_5636:
        /*00bc*/ 	.byte	0x02, 0x4a
	.zero		1
	.zero		1


	//----- nvinfo : EIATTR_EXIT_INSTR_OFFSETS
	.align		4
        /*00c0*/ 	.byte	0x04, 0x1c
        /*00c2*/ 	.short	(.L_5638 - .L_5637)


	//   ....[0]....
.L_5637:
        /*00c4*/ 	.word	0x00000050


	//   ....[1]....
        /*00c8*/ 	.word	0x00002e10


	//----- nvinfo : EIATTR_CRS_STACK_SIZE
	.align		4
.L_5638:
        /*00cc*/ 	.byte	0x04, 0x1e
        /*00ce*/ 	.short	(.L_5640 - .L_5639)
.L_5639:
        /*00d0*/ 	.word	0x00000000


	//----- nvinfo : EIATTR_CBANK_PARAM_SIZE
	.align		4
.L_5640:
        /*00d4*/ 	.byte	0x03, 0x19
        /*00d6*/ 	.short	0x0098


	//----- nvinfo : EIATTR_PARAM_CBANK
	.align		4
        /*00d8*/ 	.byte	0x04, 0x0a
        /*00da*/ 	.short	(.L_5642 - .L_5641)
	.align		4
.L_5641:
        /*00dc*/ 	.word	index@(.nv.constant0._Z20SoftmaxBlockSMemImplI22BroadcastScaleMaskLoadIffbLm4EiE11DirectStoreIffEfLi1ELi128EL9Algorithm0EEvT_T0_ll)
        /*00e0*/ 	.short	0x0380
        /*00e2*/ 	.short	0x0098


	//----- nvinfo : EIATTR_SW_WAR
	.align		4
.L_5642:
        /*00e4*/ 	.byte	0x04, 0x36
        /*00e6*/ 	.short	(.L_5644 - .L_5643)
.L_5643:
        /*00e8*/ 	.word	0x00000008
.L_5644:


//--------------------- .nv.info._Z20SoftmaxBlockSMemImplI22BroadcastScaleMaskLoadIffbLm4EiE11DirectStoreIffEfLi2ELi256EL9Algorithm0EEvT_T0_ll --------------------------
	.section	.nv.info._Z20SoftmaxBlockSMemImplI22BroadcastScaleMaskLoadIffbLm4EiE11DirectStoreIffEfLi2ELi256EL9Algorithm0EEvT_T0_ll,"",@"SHT_CUDA_INFO"
	.sectionflags	@""
	.align	4


	//----- nvinfo : EIATTR_CUDA_API_VERSION
	.align		4
        /*0000*/ 	.byte	0x04, 0x37
        /*0002*/ 	.short	(.L_5646 - .L_5645)
.L_5645:
        /*0004*/ 	.word	0x00000082


	//----- nvinfo : EIATTR_KPARAM_INFO
	.align		4
.L_5646:
        /*0008*/ 	.byte	0x04, 0x17
        /*000a*/ 	.short	(.L_5648 - .L_5647)
.L_5647:
        /*000c*/ 	.word	0x00000000
        /*0010*/ 	.short	0x0003
        /*0012*/ 	.short	0x0090
        /*0014*/ 	.byte	0x00, 0xf0, 0x21, 0x00


	//----- nvinfo : EIATTR_KPARAM_INFO
	.align		4
.L_5648:
        /*0018*/ 	.byte	0x04, 0x17
        /*001a*/ 	.short	(.L_5650 - .L_5649)
.L_5649:
        /*001c*/ 	.word	0x00000000
        /*0020*/ 	.short	0x0002
        /*0022*/ 	.short	0x0088
        /*0024*/ 	.byte	0x00, 0xf0, 0x21, 0x00


	//----- nvinfo : EIATTR_KPARAM_INFO
	.align		4
.L_5650:
        /*0028*/ 	.byte	0x04, 0x17
        /*002a*/ 	.short	(.L_5652 - .L_5651)
.L_5651:
        /*002c*/ 	.word	0x00000000
        /*0030*/ 	.short	0x0001
        /*0032*/ 	.short	0x0078
        /*0034*/ 	.byte	0x00, 0xf0, 0x41, 0x00


	//----- nvinfo : EIATTR_KPARAM_INFO
	.align		4
.L_5652:
        /*0038*/ 	.byte	0x04, 0x17
        /*003a*/ 	.short	(.L_5654 - .L_5653)
.L_5653:
        /*003c*/ 	.word	0x00000000
        /*0040*/ 	.short	0x0000
        /*0042*/ 	.short	0x0000
        /*0044*/ 	.byte	0x00, 0xf0, 0xe1, 0x01


	//----- nvinfo : EIATTR_SPARSE_MMA_MASK
	.align		4
.L_5654:
        /*0048*/ 	.byte	0x03, 0x50
        /*004a*/ 	.short	0x0000


	//----- nvinfo : EIATTR_MAXREG_COUNT
	.align		4
        /*004c*/ 	.byte	0x03, 0x1b
        /*004e*/ 	.short	0x00ff


	//----- nvinfo : EIATTR_NUM_BARRIERS
	.align		4
        /*0050*/ 	.byte	0x02, 0x4c
        /*0052*/ 	.byte	0x01
	.zero		1


	//----- nvinfo : EIATTR_EXTERNS
	.align		4
        /*0054*/ 	.byte	0x04, 0x0f
        /*0056*/ 	.short	(.L_5656 - .L_5655)


	//   ....[0]....
	.align		4
.L_5655:
        /*0058*/ 	.word	index@(__assertfail)


	//----- nvinfo : EIATTR_MERCURY_ISA_VERSION
	.align		4
.L_5656:
        /*005c*/ 	.byte	0x03, 0x5f
        /*005e*/ 	.short	0x0101


	//----- nvinfo : EIATTR_COOP_GROUP_MASK_REGIDS
	.align		4
        /*0060*/ 	.byte	0x04, 0x29
        /*0062*/ 	.short	(.L_5658 - .L_5657)


	//   ....[0]....
.L_5657:
        /*0064*/ 	.word	0xffffffff


	//   ....[1]....
        /*0068*/ 	.word	0xffffffff


	//   ....[2]....
        /*006c*/ 	.word	0xffffffff


	//   ....[3]....
        /*0070*/ 	.word	0xffffffff


	//   ....[4]....
        /*0074*/ 	.word	0xffffffff


	//   ....[5]....
        /*0078*/ 	.word	0xffffffff


	//   ....[6]....
        /*007c*/ 	.word	0xffffffff


	//   ....[7]....
        /*0080*/ 	.word	0xffffffff


	//   ....[8]....
        /*0084*/ 	.word	0xffffffff


	//   ....[9]....
        /*0088*/ 	.word	0xffffffff


	//   ....[10]....
        /*008c*/ 	.word	0x0500000f


	//   ....[11]....
        /*0090*/ 	.word	0x0500000f


	//   ....[12]....
        /*0094*/ 	.word	0x0500000f


	//   ....[13]....
        /*0098*/ 	.word	0x0500000f


	//   ....[14]....
        /*009c*/ 	.word	0x0500000f


	//----- nvinfo : EIATTR_COOP_GROUP_INSTR_OFFSETS
	.align		4
.L_5658:
        /*00a0*/ 	.byte	0x04, 0x28
        /*00a2*/ 	.short	(.L_5660 - .L_5659)


	//   ....[0]....
.L_5659:
        /*00a4*/ 	.word	0x00001b50


	//   ....[1]....
        /*00a8*/ 	.word	0x00001b70


	//   ....[2]....
        /*00ac*/ 	.word	0x00001b90


	//   ....[3]....
        /*00b0*/ 	.word	0x00001bb0


	//   ....[4]....
        /*00b4*/ 	.word	0x00001be0


	//   ....[5]....
        /*00b8*/ 	.word	0x00002670


	//   ....[6]....
        /*00bc*/ 	.word	0x000026b0


	//   ....[7]....
        /*00c0*/ 	.word	0x000026d0


	//   ....[8]....
        /*00c4*/ 	.word	0x000026f0


	//   ....[9]....
        /*00c8*/ 	.word	0x00002710


	//   ....[10]....
        /*00cc*/ 	.word	0x00003ea0


	//   ....[11]....
        /*00d0*/ 	.word	0x00003f00


	//   ....[12]....
        /*00d4*/ 	.word	0x00003f60


	//   ....[13]....
        /*00d8*/ 	.word	0x00003fc0


	//   ....[14]....
        /*00dc*/ 	.word	0x00004030


	//----- nvinfo : EIATTR_VRC_CTA_INIT_COUNT
	.align		4
.L_5660:
        /*00e0*/ 	.byte	0x02, 0x4a
	.zero		1
	.zero		1


	//----- nvinfo : EIATTR_SYSCALL_OFFSETS
	.align		4
        /*00e4*/ 	.byte	0x04, 0x46
        /*00e6*/ 	.short	(.L_5662 - .L_5661)


	//   ....[0]....
.L_5661:
        /*00e8*/ 	.word	0x00000150


	//----- nvinfo : EIATTR_EXIT_INSTR_OFFSETS
	.align		4
.L_5662:
        /*00ec*/ 	.byte	0x04, 0x1c
        /*00ee*/ 	.short	(.L_5664 - .L_5663)


	//   ....[0]....
.L_5663:
        /*00f0*/ 	.word	0x000001a0


	//   ....[1]....
        /*00f4*/ 	.word	0x00003e40


	//----- nvinfo : EIATTR_CRS_STACK_SIZE
	.align		4
.L_5664:
        /*00f8*/ 	.byte	0x04, 0x1e
        /*00fa*/ 	.short	(.L_5666 - .L_5665)
.L_5665:
        /*00fc*/ 	.word	0x00000000


	//----- nvinfo : EIATTR_CBANK_PARAM_SIZE
	.align		4
.L_5666:
        /*0100*/ 	.byte	0x03, 0x19
        /*0102*/ 	.short	0x0098


	//----- nvinfo : EIATTR_PARAM_CBANK
	.align		4
        /*0104*/ 	.byte	0x04, 0x0a
        /*0106*/ 	.short	(.L_5668 - .L_5667)
	.align		4
.L_5667:
        /*0108*/ 	.word	index@(.nv.constant0._Z20SoftmaxBlockSMemImplI22BroadcastScaleMaskLoadIffbLm4EiE11DirectStoreIffEfLi2ELi256EL9Algorithm0EEvT_T0_ll)
        /*010c*/ 	.short	0x0380
        /*010e*/ 	.short	0x0098


	//----- nvinfo : EIATTR_SW_WAR
	.align		4
.L_5668:
        /*0110*/ 	.byte	0x04, 0x36
        /*0112*/ 	.short	(.L_5670 - .L_5669)
.L_5669:
        /*0114*/ 	.word	0x00000008
.L_5670:


//--------------------- .nv.info._Z20SoftmaxBlockSMemImplI22BroadcastScaleMaskLoadIffbLm4EiE11DirectStoreIffEfLi2ELi512EL9Algorithm0EEvT_T0_ll --------------------------
	.section	.nv.info._Z20SoftmaxBlockSMemImplI22BroadcastScaleMaskLoadIffbLm4EiE11DirectStoreIffEfLi2ELi512EL9Algorithm0EEvT_T0_ll,"",@"SHT_CUDA_INFO"
	.sectionflags	@""
	.align	4


	//----- nvinfo : EIATTR_CUDA_API_VERSION
	.align		4
        /*0000*/ 	.byte	0x04, 0x37
        /*0002*/ 	.short	(.L_5672 - .L_5671)
.L_5671:
        /*0004*/ 	.word	0x00000082


	//----- nvinfo : EIATTR_KPARAM_INFO
	.align		4
.L_5672:
        /*0008*/ 	.byte	0x04, 0x17
        /*000a*/ 	.short	(.L_5674 - .L_5673)
.L_5673:
        /*000c*/ 	.word	0x00000000
        /*0010*/ 	.short	0x0003
        /*0012*/ 	.short	0x0090
        /*0014*/ 	.byte	0x00, 0xf0, 0x21, 0x00


	//----- nvinfo : EIATTR_KPARAM_INFO
	.align		4
.L_5674:
        /*0018*/ 	.byte	0x04, 0x17
        /*001a*/ 	.short	(.L_5676 - .L_5675)
.L_5675:
        /*001c*/ 	.word	0x00000000
        /*0020*/ 	.short	0x0002
        /*0022*/ 	.short	0x0088
        /*0024*/ 	.byte	0x00, 0xf0, 0x21, 0x00


	//----- nvinfo : EIATTR_KPARAM_INFO
	.align		4
.L_5676:
        /*0028*/ 	.byte	0x04, 0x17
        /*002a*/ 	.short	(.L_5678 - .L_5677)
.L_5677:
        /*002c*/ 	.word	0x00000000
        /*0030*/ 	.short	0x0001
        /*0032*/ 	.short	0x0078
        /*0034*/ 	.byte	0x00, 0xf0, 0x41, 0x00


	//----- nvinfo : EIATTR_KPARAM_INFO
	.align		4
.L_5678:
        /*0038*/ 	.byte	0x04, 0x17
        /*003a*/ 	.short	(.L_5680 - .L_5679)
.L_5679:
        /*003c*/ 	.word	0x00000000
        /*0040*/ 	.short	0x0000
        /*0042*/ 	.short	0x0000
        /*0044*/ 	.byte	0x00, 0xf0, 0xe1, 0x01


	//----- nvinfo : EIATTR_SPARSE_MMA_MASK
	.align		4
.L_5680:
        /*0048*/ 	.byte	0x03, 0x50
        /*004a*/ 	.short	0x0000


	//----- nvinfo : EIATTR_MAXREG_COUNT
	.align		4
        /*004c*/ 	.byte	0x03, 0x1b
        /*004e*/ 	.short	0x00ff


	//----- nvinfo : EIATTR_NUM_BARRIERS
	.align		4
        /*0050*/ 	.byte	0x02, 0x4c
        /*0052*/ 	.byte	0x01
	.zero		1


	//----- nvinfo : EIATTR_EXTERNS
	.align		4
        /*0054*/ 	.byte	0x04, 0x0f
        /*0056*/ 	.short	(.L_5682 - .L_5681)


	//   ....[0]....
	.align		4
.L_5681:
        /*0058*/ 	.word	index@(__assertfail)


	//----- nvinfo : EIATTR_MERCURY_ISA_VERSION
	.align		4
.L_5682:
        /*005c*/ 	.byte	0x03, 0x5f
        /*005e*/ 	.short	0x0101


	//----- nvinfo : EIATTR_UNUSED_LOAD_BYTE_OFFSET
	.align		4
        /*0060*/ 	.byte	0x04, 0x44
        /*0062*/ 	.short	(.L_5684 - .L_5683)


	//   ....[0]....
.L_5683:
        /*0064*/ 	.word	0x00001d60
        /*0068*/ 	.word	0x0000fff0


	//----- nvinfo : EIATTR_COOP_GROUP_MASK_REGIDS
	.align		4
.L_5684:
        /*006c*/ 	.byte	0x04, 0x29
        /*006e*/ 	.short	(.L_5686 - .L_5685)


	//   ....[0]....
.L_5685:
        /*0070*/ 	.word	0xffffffff


	//   ....[1]....
        /*0074*/ 	.word	0xffffffff


	//   ....[2]....
        /*0078*/ 	.word	0xffffffff


	//   ....[3]....
        /*007c*/ 	.word	0xffffffff


	//   ....[4]....
        /*0080*/ 	.word	0xffffffff


	//   ....[5]....
        /*0084*/ 	.word	0xffffffff


	//   ....[6]....
        /*0088*/ 	.word	0xffffffff


	//   ....[7]....
        /*008c*/ 	.word	0xffffffff


	//   ....[8]....
        /*0090*/ 	.word	0xffffffff


	//   ....[9]....
        /*0094*/ 	.word	0xffffffff


	//   ....[10]....
        /*0098*/ 	.word	0x0500000f


	//   ....[11]....
        /*009c*/ 	.word	0x0500000f


	//   ....[12]....
        /*00a0*/ 	.word	0x0500000f


	//   ....[13]....
        /*00a4*/ 	.word	0x0500000f


	//   ....[14]....
        /*00a8*/ 	.word	0x0500000f


	//----- nvinfo : EIATTR_COOP_GROUP_INSTR_OFFSETS
	.align		4
.L_5686:
        /*00ac*/ 	.byte	0x04, 0x28
        /*00ae*/ 	.short	(.L_5688 - .L_5687)


	//   ....[0]....
.L_5687:
        /*00b0*/ 	.word	0x00001b50


	//   ....[1]....
        /*00b4*/ 	.word	0x00001b70


	//   ....[2]....
        /*00b8*/ 	.word	0x00001b90


	//   ....[3]....
        /*00bc*/ 	.word	0x00001bb0


	//   ....[4]....
        /*00c0*/ 	.word	0x00001be0


	//   ....[5]....
        /*00c4*/ 	.word	0x00002690


	//   ....[6]....
        /*00c8*/ 	.word	0x000026f0


	//   ....[7]....
        /*00cc*/ 	.word	0x00002710


	//   ....[8]....
        /*00d0*/ 	.word	0x00002730


	//   ....[9]....
        /*00d4*/ 	.word	0x00002750


	//   ....[10]....
        /*00d8*/ 	.word	0x00003e40


	//   ....[11]....
        /*00dc*/ 	.word	0x00003ea0


	//   ....[12]....
        /*00e0*/ 	.word	0x00003f00


	//   ....[13]....
        /*00e4*/ 	.word	0x00003f60


	//   ....[14]....
        /*00e8*/ 	.word	0x00003fd0


	//----- nvinfo : EIATTR_VRC_CTA_INIT_COUNT
	.align		4
.L_5688:
        /*00ec*/ 	.byte	0x02, 0x4a
	.zero		1
	.zero		1


	//----- nvinfo : EIATTR_SYSCALL_OFFSETS
	.align		4
        /*00f0*/ 	.byte	0x04, 0x46
        /*00f2*/ 	.short	(.L_5690 - .L_5689)


	//   ....[0]....
.L_5689:
        /*00f4*/ 	.word	0x00000150


	//----- nvinfo : EIATTR_EXIT_INSTR_OFFSETS
	.align		4
.L_5690:
        /*00f8*/ 	.byte	0x04, 0x1c
        /*00fa*/ 	.short	(.L_5692 - .L_5691)


	//   ....[0]....
.L_5691:
        /*00fc*/ 	.word	0x000001a0


	//   ....[1]....
        /*0100*/ 	.word	0x00003de0


	//----- nvinfo : EIATTR_CRS_STACK_SIZE
	.align		4
.L_5692:
        /*0104*/ 	.byte	0x04, 0x1e
        /*0106*/ 	.short	(.L_5694 - .L_5693)
.L_5693:
        /*0108*/ 	.word	0x00000000


	//----- nvinfo : EIATTR_CBANK_PARAM_SIZE
	.align		4
.L_5694:
        /*010c*/ 	.byte	0x03, 0x19
        /*010e*/ 	.short	0x0098


	//----- nvinfo : EIATTR_PARAM_CBANK
	.align		4
        /*0110*/ 	.byte	0x04, 0x0a
        /*0112*/ 	.short	(.L_5696 - .L_5695)
	.align		4
.L_5695:
        /*0114*/ 	.word	index@(.nv.constant0._Z20SoftmaxBlockSMemImplI22BroadcastScaleMaskLoadIffbLm4EiE11DirectStoreIffEfLi2ELi512EL9Algorithm0EEvT_T0_ll)
        /*0118*/ 	.short	0x0380
        /*011a*/ 	.short	0x0098


	//----- nvinfo : EIATTR_SW_WAR
	.align		4
.L_5696:
        /*011c*/ 	.byte	0x04, 0x36
        /*011e*/ 	.short	(.L_5698 - .L_5697)
.L_5697:
        /*0120*/ 	.word	0x00000008
.L_5698:


//--------------------- .nv.info._Z20SoftmaxBlockSMemImplI22BroadcastScaleMaskLoadIffbLm4EiE11DirectStoreIffEfLi2ELi1024EL9Algorithm0EEvT_T0_ll --------------------------
	.section	.nv.info._Z20SoftmaxBlockSMemImplI22BroadcastScaleMaskLoadIffbLm4EiE11DirectStoreIffEfLi2ELi1024EL9Algorithm0EEvT_T0_ll,"",@"SHT_CUDA_INFO"
	.sectionflags	@""
	.align	4


	//----- nvinfo : EIATTR_CUDA_API_VERSION
	.align		4
        /*0000*/ 	.byte	0x04, 0x37
        /*0002*/ 	.short	(.L_5700 - .L_5699)
.L_5699:
        /*0004*/ 	.word	0x00000082


	//----- nvinfo : EIATTR_KPARAM_INFO
	.align		4
.L_5700:
        /*0008*/ 	.byte	0x04, 0x17
        /*000a*/ 	.short	(.L_5702 - .L_5701)
.L_5701:
        /*000c*/ 	.word	0x00000000
        /*0010*/ 	.short	0x0003
        /*0012*/ 	.short	0x0090
        /*0014*/ 	.byte	0x00, 0xf0, 0x21, 0x00


	//----- nvinfo : EIATTR_KPARAM_INFO
	.align		4
.L_5702:
        /*0018*/ 	.byte	0x04, 0x17
        /*001a*/ 	.short	(.L_5704 - .L_5703)
.L_5703:
        /*001c*/ 	.word	0x00000000
        /*0020*/ 	.short	0x0002
        /*0022*/ 	.short	0x0088
        /*0024*/ 	.byte	0x00, 0xf0, 0x21, 0x00


	//----- nvinfo : EIATTR_KPARAM_INFO
	.align		4
.L_5704:
        /*0028*/ 	.byte	0x04, 0x17
        /*002a*/ 	.short	(.L_5706 - .L_5705)
.L_5705:
        /*002c*/ 	.word	0x00000000
        /*0030*/ 	.short	0x0001
        /*0032*/ 	.short	0x0078
        /*0034*/ 	.byte	0x00, 0xf0, 0x41, 0x00


	//----- nvinfo : EIATTR_KPARAM_INFO
	.align		4
.L_5706:
        /*0038*/ 	.byte	0x04, 0x17
        /*003a*/ 	.short	(.L_5708 - .L_5707)
.L_5707:
        /*003c*/ 	.word	0x00000000
        /*0040*/ 	.short	0x0000
        /*0042*/ 	.short	0x0000
        /*0044*/ 	.byte	0x00, 0xf0, 0xe1, 0x01


	//----- nvinfo : EIATTR_SPARSE_MMA_MASK
	.align		4
.L_5708:
        /*0048*/ 	.byte	0x03, 0x50
        /*004a*/ 	.short	0x0000


	//----- nvinfo : EIATTR_MAXREG_COUNT
	.align		4
        /*004c*/ 	.byte	0x03, 0x1b
        /*004e*/ 	.short	0x00ff


	//----- nvinfo : EIATTR_NUM_BARRIERS
	.align		4
        /*0050*/ 	.byte	0x02, 0x4c
        /*0052*/ 	.byte	0x01
	.zero		1


	//----- nvinfo : EIATTR_EXTERNS
	.align		4
        /*0054*/ 	.byte	0x04, 0x0f
        /*0056*/ 	.short	(.L_5710 - .L_5709)


	//   ....[0]....
	.align		4
.L_5709:
        /*0058*/ 	.word	index@(__assertfail)


	//----- nvinfo : EIATTR_MERCURY_ISA_VERSION
	.align		4
.L_5710:
        /*005c*/ 	.byte	0x03, 0x5f
        /*005e*/ 	.short	0x0101


	//----- nvinfo : EIATTR_UNUSED_LOAD_BYTE_OFFSET
	.align		4
        /*0060*/ 	.byte	0x04, 0x44
        /*0062*/ 	.short	(.L_5712 - .L_5711)


	//   ....[0]....
.L_5711:
        /*0064*/ 	.word	0x00001d40
        /*0068*/ 	.word	0x0000fff0


	//----- nvinfo : EIATTR_COOP_GROUP_MASK_REGIDS
	.align		4
.L_5712:
        /*006c*/ 	.byte	0x04, 0x29
        /*006e*/ 	.short	(.L_5714 - .L_5713)


	//   ....[0]....
.L_5713:
        /*0070*/ 	.word	0xffffffff


	//   ....[1]....
        /*0074*/ 	.word	0xffffffff


	//   ....[2]....
        /*0078*/ 	.word	0xffffffff


	//   ....[3]....
        /*007c*/ 	.word	0xffffffff


	//   ....[4]....
        /*0080*/ 	.word	0xffffffff


	//   ....[5]....
        /*0084*/ 	.word	0xffffffff


	//   ....[6]....
        /*0088*/ 	.word	0xffffffff


	//   ....[7]....
        /*008c*/ 	.word	0xffffffff


	//   ....[8]....
        /*0090*/ 	.word	0xffffffff


	//   ....[9]....
        /*0094*/ 	.word	0xffffffff


	//   ....[10]....
        /*0098*/ 	.word	0x0500000f


	//   ....[11]....
        /*009c*/ 	.word	0x0500000f


	//   ....[12]....
        /*00a0*/ 	.word	0x0500000f


	//   ....[13]....
        /*00a4*/ 	.word	0x0500000f


	//   ....[14]....
        /*00a8*/ 	.word	0x0500000f


	//----- nvinfo : EIATTR_COOP_GROUP_INSTR_OFFSETS
	.align		4
.L_5714:
        /*00ac*/ 	.byte	0x04, 0x28
        /*00ae*/ 	.short	(.L_5716 - .L_5715)


	//   ....[0]....
.L_5715:
        /*00b0*/ 	.word	0x00001b40


	//   ....[1]....
        /*00b4*/ 	.word	0x00001b60


	//   ....[2]....
        /*00b8*/ 	.word	0x00001b80


	//   ....[3]....
        /*00bc*/ 	.word	0x00001ba0


	//   ....[4]....
        /*00c0*/ 	.word	0x00001bd0


	//   ....[5]....
        /*00c4*/ 	.word	0x00002730


	//   ....[6]....
        /*00c8*/ 	.word	0x00002790


	//   ....[7]....
        /*00cc*/ 	.word	0x000027b0


	//   ....[8]....
        /*00d0*/ 	.word	0x000027d0


	//   ....[9]....
        /*00d4*/ 	.word	0x000027f0


	//   ....[10]....
        /*00d8*/ 	.word	0x00004090


	//   ....[11]....
        /*00dc*/ 	.word	0x000040f0


	//   ....[12]....
        /*00e0*/ 	.word	0x00004150


	//   ....[13]....
        /*00e4*/ 	.word	0x000041b0


	//   ....[14]....
        /*00e8*/ 	.word	0x00004220


	//----- nvinfo : EIATTR_VRC_CTA_INIT_COUNT
	.align		4
.L_5716:
        /*00ec*/ 	.byte	0x02, 0x4a
	.zero		1
	.zero		1


	//----- nvinfo : EIATTR_SYSCALL_OFFSETS
	.align		4
        /*00f0*/ 	.byte	0x04, 0x46
        /*00f2*/ 	.short	(.L_5718 - .L_5717)


	//   ....[0]....
.L_5717:
        /*00f4*/ 	.word	0x00000150


	//----- nvinfo : EIATTR_EXIT_INSTR_OFFSETS
	.align		4
.L_5718:
        /*00f8*/ 	.byte	0x04, 0x1c
        /*00fa*/ 	.short	(.L_5720 - .L_5719)


	//   ....[0]....
.L_5719:
        /*00fc*/ 	.word	0x000001a0


	//   ....[1]....
        /*0100*/ 	.word	0x00004030


	//----- nvinfo : EIATTR_CRS_STACK_SIZE
	.align		4
.L_5720:
        /*0104*/ 	.byte	0x04, 0x1e
        /*0106*/ 	.short	(.L_5722 - .L_5721)
.L_5721:
        /*0108*/ 	.word	0x00000000


	//----- nvinfo : EIATTR_CBANK_PARAM_SIZE
	.align		4
.L_5722:
        /*010c*/ 	.byte	0x03, 0x19
        /*010e*/ 	.short	0x0098


	//----- nvinfo : EIATTR_PARAM_CBANK
	.align		4
        /*0110*/ 	.byte	0x04, 0x0a
        /*0112*/ 	.short	(.L_5724 - .L_5723)
	.align		4
.L_5723:
        /*0114*/ 	.word	index@(.nv.constant0._Z20SoftmaxBlockSMemImplI22BroadcastScaleMaskLoadIffbLm4EiE11DirectStoreIffEfLi2ELi1024EL9Algorithm0EEvT_T0_ll)
        /*0118*/ 	.short	0x0380
        /*011a*/ 	.short	0x0098


	//----- nvinfo : EIATTR_SW_WAR
	.align		4
.L_5724:
        /*011c*/ 	.byte	0x04, 0x36
        /*011e*/ 	.short	(.L_5726 - .L_5725)
.L_5725:
        /*0120*/ 	.word	0x00000008
.L_5726:


//--------------------- .nv.info._Z20SoftmaxBlockSMemImplI22BroadcastScaleMaskLoadIffbLm4EiE11DirectStoreIffEfLi2ELi128EL9Algorithm0EEvT_T0_ll --------------------------
	.section	.nv.info._Z20SoftmaxBlockSMemImplI22BroadcastScaleMaskLoadIffbLm4EiE11DirectStoreIffEfLi2ELi128EL9Algorithm0EEvT_T0_ll,"",@"SHT_CUDA_INFO"
	.sectionflags	@""
	.align	4


	//----- nvinfo : EIATTR_CUDA_API_VERSION
	.align		4
        /*0000*/ 	.byte	0x04, 0x37
        /*0002*/ 	.short	(.L_5728 - .L_5727)
.L_5727:
        /*0004*/ 	.word	0x00000082


	//----- nvinfo : EIATTR_KPARAM_INFO
	.align		4
.L_5728:
        /*0008*/ 	.byte	0x04, 0x17
        /*000a*/ 	.short	(.L_5730 - .L_5729)
.L_5729:
        /*000c*/ 	.word	0x00000000
        /*0010*/ 	.short	0x0003
        /*0012*/ 	.short	0x0090
        /*0014*/ 	.byte	0x00, 0xf0, 0x21, 0x00


	//----- nvinfo : EIATTR_KPARAM_INFO
	.align		4
.L_5730:
        /*0018*/ 	.byte	0x04, 0x17
        /*001a*/ 	.short	(.L_5732 - .L_5731)
.L_5731:
        /*001c*/ 	.word	0x00000000
        /*0020*/ 	.short	0x0002
        /*0022*/ 	.short	0x0088
        /*0024*/ 	.byte	0x00, 0xf0, 0x21, 0x00


	//----- nvinfo : EIATTR_KPARAM_INFO
	.align		4
.L_5732:
        /*0028*/ 	.byte	0x04, 0x17
        /*002a*/ 	.short	(.L_5734 - .L_5733)
.L_5733:
        /*002c*/ 	.word	0x00000000
        /*0030*/ 	.short	0x0001
        /*0032*/ 	.short	0x0078
        /*0034*/ 	.byte	0x00, 0xf0, 0x41, 0x00


	//----- nvinfo : EIATTR_KPARAM_INFO
	.align		4
.L_5734:
        /*0038*/ 	.byte	0x04, 0x17
        /*003a*/ 	.short	(.L_5736 - .L_5735)
.L_5735:
        /*003c*/ 	.word	0x00000000
        /*0040*/ 	.short	0x0000
        /*0042*/ 	.short	0x0000
        /*0044*/ 	.byte	0x00, 0xf0, 0xe1, 0x01


	//----- nvinfo : EIATTR_SPARSE_MMA_MASK
	.align		4
.L_5736:
        /*0048*/ 	.byte	0x03, 0x50
        /*004a*/ 	.short	0x0000


	//----- nvinfo : EIATTR_MAXREG_COUNT
	.align		4
        /*004c*/ 	.byte	0x03, 0x1b
        /*004e*/ 	.short	0x00ff


	//----- nvinfo : EIATTR_NUM_BARRIERS
	.align		4
        /*0050*/ 	.byte	0x02, 0x4c
        /*0052*/ 	.byte	0x01
	.zero		1


	//----- nvinfo : EIATTR_EXTERNS
	.align		4
        /*0054*/ 	.byte	0x04, 0x0f
        /*0056*/ 	.short	(.L_5738 - .L_5737)


	//   ....[0]....
	.align		4
.L_5737:
        /*0058*/ 	.word	index@(__assertfail)


	//----- nvinfo : EIATTR_MERCURY_ISA_VERSION
	.align		4
.L_5738:
        /*005c*/ 	.byte	0x03, 0x5f
        /*005e*/ 	.short	0x0101


	//----- nvinfo : EIATTR_UNUSED_LOAD_BYTE_OFFSET
	.align		4
        /*0060*/ 	.byte	0x04, 0x44
        /*0062*/ 	.short	(.L_5740 - .L_5739)


	//   ....[0]....
.L_5739:
        /*0064*/ 	.word	0x00002710
        /*0068*/ 	.word	0x0000fff0


	//----- nvinfo : EIATTR_COOP_GROUP_MASK_REGIDS
	.align		4
.L_5740:
        /*006c*/ 	.byte	0x04, 0x29
        /*006e*/ 	.short	(.L_5742 - .L_5741)


	//   ....[0]....
.L_5741:
        /*0070*/ 	.word	0xffffffff


	//   ....[1]....
        /*0074*/ 	.word	0xffffffff


	//   ....[2]....
        /*0078*/ 	.word	0xffffffff


	//   ....[3]....
        /*007c*/ 	.word	0xffffffff


	//   ....[4]....
        /*0080*/ 	.word	0xffffffff


	//   ....[5]....
        /*0084*/ 	.word	0xffffffff


	//   ....[6]....
        /*0088*/ 	.word	0xffffffff


	//   ....[7]....
        /*008c*/ 	.word	0xffffffff


	//   ....[8]....
        /*0090*/ 	.word	0xffffffff


	//   ....[9]....
        /*0094*/ 	.word	0xffffffff


	//   ....[10]....
        /*0098*/ 	.word	0x0500000f


	//   ....[11]....
        /*009c*/ 	.word	0x0500000f


	//   ....[12]....
        /*00a0*/ 	.word	0x0500000f


	//   ....[13]....
        /*00a4*/ 	.word	0x0500000f


	//   ....[14]....
        /*00a8*/ 	.word	0x0500000f


	//----- nvinfo : EIATTR_COOP_GROUP_INSTR_OFFSETS
	.align		4
.L_5742:
        /*00ac*/ 	.byte	0x04, 0x28
        /*00ae*/ 	.short	(.L_5744 - .L_5743)


	//   ....[0]....
.L_5743:
        /*00b0*/ 	.word	0x00001b60


	//   ....[1]....
        /*00b4*/ 	.word	0x00001b80


	//   ....[2]....
        /*00b8*/ 	.word	0x00001ba0


	//   ....[3]....
        /*00bc*/ 	.word	0x00001bc0


	//   ....[4]....
        /*00c0*/ 	.word	0x00001bf0


	//   ....[5]....
        /*00c4*/ 	.word	0x000025f0


	//   ....[6]....
        /*00c8*/ 	.word	0x00002660


	//   ....[7]....
        /*00cc*/ 	.word	0x00002680


	//   ....[8]....
        /*00d0*/ 	.word	0x000026a0


	//   ....[9]....
        /*00d4*/ 	.word	0x000026c0


	//   ....[10]....
        /*00d8*/ 	.word	0x00003da0


	//   ....[11]....
        /*00dc*/ 	.word	0x00003e00


	//   ....[12]....
        /*00e0*/ 	.word	0x00003e60


	//   ....[13]....
        /*00e4*/ 	.word	0x00003ec0


	//   ....[14]....
        /*00e8*/ 	.word	0x00003f30


	//----- nvinfo : EIATTR_VRC_CTA_INIT_COUNT
	.align		4
.L_5744:
        /*00ec*/ 	.byte	0x02, 0x4a
	.zero		1
	.zero		1


	//----- nvinfo : EIATTR_SYSCALL_OFFSETS
	.align		4
        /*00f0*/ 	.byte	0x04, 0x46
        /*00f2*/ 	.short	(.L_5746 - .L_5745)


	//   ....[0]....
.L_5745:
        /*00f4*/ 	.word	0x00000150


	//----- nvinfo : EIATTR_EXIT_INSTR_OFFSETS
	.align		4
.L_5746:
        /*00f8*/ 	.byte	0x04, 0x1c
        /*00fa*/ 	.short	(.L_5748 - .L_5747)


	//   ....[0]....
.L_5747:
        /*00fc*/ 	.word	0x000001a0


	//   ....[1]....
        /*0100*/ 	.word	0x00003d40


	//----- nvinfo : EIATTR_CRS_STACK_SIZE
	.align		4
.L_5748:
        /*0104*/ 	.byte	0x04, 0x1e
        /*0106*/ 	.short	(.L_5750 - .L_5749)
.L_5749:
        /*0108*/ 	.word	0x00000000


	//----- nvinfo : EIATTR_CBANK_PARAM_SIZE
	.align		4
.L_5750:
        /*010c*/ 	.byte	0x03, 0x19
        /*010e*/ 	.short	0x0098


	//----- nvinfo : EIATTR_PARAM_CBANK
	.align		4
        /*0110*/ 	.byte	0x04, 0x0a
        /*0112*/ 	.short	(.L_5752 - .L_5751)
	.align		4
.L_5751:
        /*0114*/ 	.word	index@(.nv.constant0._Z20SoftmaxBlockSMemImplI22BroadcastScaleMaskLoadIffbLm4EiE11DirectStoreIffEfLi2ELi128EL9Algorithm0EEvT_T0_ll)
        /*0118*/ 	.short	0x0380
        /*011a*/ 	.short	0x0098


	//----- nvinfo : EIATTR_SW_WAR
	.align		4
.L_5752:
        /*011c*/ 	.byte	0x04, 0x36
        /*011e*/ 	.short	(.L_5754 - .L_5753)
.L_5753:
        /*0120*/ 	.word	0x00000008
.L_5754:


//--------------------- .nv.info._Z15SoftmaxWarpImplI22BroadcastScaleMaskLoadIffbLm4EiE11DirectStoreIffEfLi1ELi32ELi32ELi1ELb1EL9Algorithm0EEvT_T0_ll --------------------------
	.section	.nv.info._Z15SoftmaxWarpImplI22BroadcastScaleMaskLoadIffbLm4EiE11DirectStoreIffEfLi1ELi32ELi32ELi1ELb1EL9Algorithm0EEvT_T0_ll,"",@"SHT_CUDA_INFO"
	.sectionflags	@""
	.align	4


	//----- nvinfo : EIATTR_CUDA_API_VERSION
	.align		4
        /*0000*/ 	.byte	0x04, 0x37
        /*0002*/ 	.short	(.L_5756 - .L_5755)
.L_5755:
        /*0004*/ 	.word	0x00000082


	//----- nvinfo : EIATTR_KPARAM_INFO
	.align		4
.L_5756:
        /*0008*/ 	.byte	0x04, 0x17
        /*000a*/ 	.short	(.L_5758 - .L_5757)
.L_5757:
        /*000c*/ 	.word	0x00000000
        /*0010*/ 	.short	0x0003
        /*0012*/ 	.short	0x0090
        /*0014*/ 	.byte	0x00, 0xf0, 0x21, 0x00


	//----- nvinfo : EIATTR_KPARAM_INFO
	.align		4
.L_5758:
        /*0018*/ 	.byte	0x04, 0x17
        /*001a*/ 	.short	(.L_5760 - .L_5759)
.L_5759:
        /*001c*/ 	.word	0x00000000
        /*0020*/ 	.short	0x0002
        /*0022*/ 	.short	0x0088
        /*0024*/ 	.byte	0x00, 0xf0, 0x21, 0x00


	//----- nvinfo : EIATTR_KPARAM_INFO
	.align		4
.L_5760:
        /*0028*/ 	.byte	0x04, 0x17
        /*002a*/ 	.short	(.L_5762 - .L_5761)
.L_5761:
        /*002c*/ 	.word	0x00000000
        /*0030*/ 	.short	0x0001
        /*0032*/ 	.short	0x0078
        /*0034*/ 	.byte	0x00, 0xf0, 0x41, 0x00


	//----- nvinfo : EIATTR_KPARAM_INFO
	.align		4
.L_5762:
        /*0038*/ 	.byte	0x04, 0x17
        /*003a*/ 	.short	(.L_5764 - .L_5763)
.L_5763:
        /*003c*/ 	.word	0x00000000
        /*0040*/ 	.short	0x0000
        /*0042*/ 	.short	0x0000
        /*0044*/ 	.byte	0x00, 0xf0, 0xe1, 0x01


	//----- nvinfo : EIATTR_SPARSE_MMA_MASK
	.align		4
.L_5764:
        /*0048*/ 	.byte	0x03, 0x50
        /*004a*/ 	.short	0x0000


	//----- nvinfo : EIATTR_MAXREG_COUNT
	.align		4
        /*004c*/ 	.byte	0x03, 0x1b
        /*004e*/ 	.short	0x00ff


	//----- nvinfo : EIATTR_EXTERNS
	.align		4
        /*0050*/ 	.byte	0x04, 0x0f
        /*0052*/ 	.short	(.L_5766 - .L_5765)


	//   ....[0]....
	.align		4
.L_5765:
        /*0054*/ 	.word	index@(__assertfail)


	//----- nvinfo : EIATTR_MERCURY_ISA_VERSION
	.align		4
.L_5766:
        /*0058*/ 	.byte	0x03, 0x5f
        /*005a*/ 	.short	0x0101


	//----- nvinfo : EIATTR_COOP_GROUP_MASK_REGIDS
	.align		4
        /*005c*/ 	.byte	0x04, 0x29
        /*005e*/ 	.short	(.L_5768 - .L_5767)


	//   ....[0]....
.L_5767:
        /*0060*/ 	.word	0xffffffff


	//   ....[1]....
        /*0064*/ 	.word	0xffffffff


	//   ....[2]....
        /*0068*/ 	.word	0xffffffff


	//   ....[3]....
        /*006c*/ 	.word	0xffffffff


	//   ....[4]....
        /*0070*/ 	.word	0xffffffff


	//   ....[5]....
        /*0074*/ 	.word	0xffffffff


	//   ....[6]....
        /*0078*/ 	.word	0xffffffff


	//   ....[7]....
        /*007c*/ 	.word	0xffffffff


	//   ....[8]....
        /*0080*/ 	.word	0xffffffff


	//   ....[9]....
        /*0084*/ 	.word	0xffffffff


	//   ....[10]....
        /*0088*/ 	.word	0x0500000f


	//   ....[11]....
        /*008c*/ 	.word	0x0500000f


	//   ....[12]....
        /*0090*/ 	.word	0x0500000f


	//   ....[13]....
        /*0094*/ 	.word	0x0500000f


	//   ....[14]....
        /*0098*/ 	.word	0x0500000f


	//   ....[15]....
        /*009c*/ 	.word	0x0500000f


	//   ....[16]....
        /*00a0*/ 	.word	0x0500000f


	//   ....[17]....
        /*00a4*/ 	.word	0x0500000f


	//   ....[18]....
        /*00a8*/ 	.word	0x0500000f


	//   ....[19]....
        /*00ac*/ 	.word	0x0500000f


	//----- nvinfo : EIATTR_COOP_GROUP_INSTR_OFFSETS
	.align		4
.L_5768:
        /*00b0*/ 	.byte	0x04, 0x28
        /*00b2*/ 	.short	(.L_5770 - .L_5769)


	//   ....[0]....
.L_5769:
        /*00b4*/ 	.word	0x0000f8d0


	//   ....[1]....
        /*00b8*/ 	.word	0x0000f910


	//   ....[2]....
        /*00bc*/ 	.word	0x0000f930


	//   ....[3]....
        /*00c0*/ 	.word	0x0000f950


	//   ....[4]....
        /*00c4*/ 	.word	0x0000f970


	//   ....[5]....
        /*00c8*/ 	.word	0x00010d90


	//   ....[6]....
        /*00cc*/ 	.word	0x00010db0


	//   ....[7]....
        /*00d0*/ 	.word	0x00010dd0


	//   ....[8]....
        /*00d4*/ 	.word	0x00010df0


	//   ....[9]....
        /*00d8*/ 	.word	0x00010e10


	//   ....[10]....
        /*00dc*/ 	.word	0x00013770


	//   ....[11]....
        /*00e0*/ 	.word	0x000137f0


	//   ....[12]....
        /*00e4*/ 	.word	0x00013850


	//   ....[13]....
        /*00e8*/ 	.word	0x000138b0


	//   ....[14]....
        /*00ec*/ 	.word	0x00013910


	//   ....[15]....
        /*00f0*/ 	.word	0x00014da0


	//   ....[16]....
        /*00f4*/ 	.word	0x00014e00


	//   ....[17]....
        /*00f8*/ 	.word	0x00014e60


	//   ....[18]....
        /*00fc*/ 	.word	0x00014ec0


	//   ....[19]....
        /*0100*/ 	.word	0x00014f20


	//----- nvinfo : EIATTR_VRC_CTA_INIT_COUNT
	.align		4
.L_5770:
        /*0104*/ 	.byte	0x02, 0x4a
	.zero		1
	.zero		1


	//----- nvinfo : EIATTR_SYSCALL_OFFSETS
	.align		4
        /*0108*/ 	.byte	0x04, 0x46
        /*010a*/ 	.short	(.L_5772 - .L_5771)


	//   ....[0]....
.L_5771:
        /*010c*/ 	.word	0x000001c0


	//----- nvinfo : EIATTR_EXIT_INSTR_OFFSETS
	.align		4
.L_5772:
        /*0110*/ 	.byte	0x04, 0x1c
        /*0112*/ 	.short	(.L_5774 - .L_5773)


	//   ....[0]....
.L_5773:
        /*0114*/ 	.word	0x00000250


	//   ....[1]....
        /*0118*/ 	.word	0x00013710


	//----- nvinfo : EIATTR_CRS_STACK_SIZE
	.align		4
.L_5774:
        /*011c*/ 	.byte	0x04, 0x1e
        /*011e*/ 	.short	(.L_5776 - .L_5775)
.L_5775:
        /*0120*/ 	.word	0x00000000


	//----- nvinfo : EIATTR_CBANK_PARAM_SIZE
	.align		4
.L_5776:
        /*0124*/ 	.byte	0x03, 0x19
        /*0126*/ 	.short	0x0098


	//----- nvinfo : EIATTR_PARAM_CBANK
	.align		4
        /*0128*/ 	.byte	0x04, 0x0a
        /*012a*/ 	.short	(.L_5778 - .L_5777)
	.align		4
.L_5777:
        /*012c*/ 	.word	index@(.nv.constant0._Z15SoftmaxWarpImplI22BroadcastScaleMaskLoadIffbLm4EiE11DirectStoreIffEfLi1ELi32ELi32ELi1ELb1EL9Algorithm0EEvT_T0_ll)
        /*0130*/ 	.short	0x0380
        /*0132*/ 	.short	0x0098


	//----- nvinfo : EIATTR_SW_WAR
	.align		4
.L_5778:
        /*0134*/ 	.byte	0x04, 0x36
        /*0136*/ 	.short	(.L_5780 - .L_5779)
.L_5779:
        /*0138*/ 	.word	0x00000008
.L_5780:


//--------------------- .nv.info._Z15SoftmaxWarpImplI22BroadcastScaleMaskLoadIffbLm4EiE11DirectStoreIffEfLi1ELi32ELi32ELi1ELb0EL9Algorithm0EEvT_T0_ll --------------------------
	.section	.nv.info._Z15SoftmaxWarpImplI22BroadcastScaleMaskLoadIffbLm4EiE11DirectStoreIffEfLi1ELi32ELi32ELi1ELb0EL9Algorithm0EEvT_T0_ll,"",@"SHT_CUDA_INFO"
	.sectionflags	@""
	.align	4


	//----- nvinfo : EIATTR_CUDA_API_VERSION
	.align		4
        /*0000*/ 	.byte	0x04, 0x37
        /*0002*/ 	.short	(.L_5782 - .L_5781)
.L_5781:
        /*0004*/ 	.word	0x00000082


	//----- nvinfo : EIATTR_KPARAM_INFO
	.align		4
.L_5782:
        /*0008*/ 	.byte	0x04, 0x17
        /*000a*/ 	.short	(.L_5784 - .L_5783)
.L_5783:
        /*000c*/ 	.word	0x00000000
        /*0010*/ 	.short	0x0003
        /*0012*/ 	.short	0x0090
        /*0014*/ 	.byte	0x00, 0xf0, 0x21, 0x00


	//----- nvinfo : EIATTR_KPARAM_INFO
	.align		4
.L_5784:
        /*0018*/ 	.byte	0x04, 0x17
        /*001a*/ 	.short	(.L_5786 - .L_5785)
.L_5785:
        /*001c*/ 	.word	0x00000000
        /*0020*/ 	.short	0x0002
        /*0022*/ 	.short	0x0088
        /*0024*/ 	.byte	0x00, 0xf0, 0x21, 0x00


	//----- nvinfo : EIATTR_KPARAM_INFO
	.align		4
.L_5786:
        /*0028*/ 	.byte	0x04, 0x17
        /*002a*/ 	.short	(.L_5788 - .L_5787)
.L_5787:
        /*002c*/ 	.word	0x00000000
        /*0030*/ 	.short	0x0001
        /*0032*/ 	.short	0x0078
        /*0034*/ 	.byte	0x00, 0xf0, 0x41, 0x00


	//----- nvinfo : EIATTR_KPARAM_INFO
	.align		4
.L_5788:
        /*0038*/ 	.byte	0x04, 0x17
        /*003a*/ 	.short	(.L_5790 - .L_5789)
.L_5789:
        /*003c*/ 	.word	0x00000000
        /*0040*/ 	.short	0x0000
        /*0042*/ 	.short	0x0000
        /*0044*/ 	.byte	0x00, 0xf0, 0xe1, 0x01


	//----- nvinfo : EIATTR_SPARSE_MMA_MASK
	.align		4
.L_5790:
        /*0048*/ 	.byte	0x03, 0x50
        /*004a*/ 	.short	0x0000


	//----- nvinfo : EIATTR_MAXREG_COUNT
	.align		4
        /*004c*/ 	.byte	0x03, 0x1b
        /*004e*/ 	.short	0x00ff


	//----- nvinfo : EIATTR_EXTERNS
	.align		4
        /*0050*/ 	.byte	0x04, 0x0f
        /*0052*/ 	.short	(.L_5792 - .L_5791)


	//   ....[0]....
	.align		4
.L_5791:
        /*0054*/ 	.word	index@(__assertfail)


	//----- nvinfo : EIATTR_MERCURY_ISA_VERSION
	.align		4
.L_5792:
        /*0058*/ 	.byte	0x03, 0x5f
        /*005a*/ 	.short	0x0101


	//----- nvinfo : EIATTR_COOP_GROUP_MASK_REGIDS
	.align		4
        /*005c*/ 	.byte	0x04, 0x29
        /*005e*/ 	.short	(.L_5794 - .L_5793)


	//   ....[0]....
.L_5793:
        /*0060*/ 	.word	0xffffffff


	//   ....[1]....
        /*0064*/ 	.word	0xffffffff


	//   ....[2]....
        /*0068*/ 	.word	0xffffffff


	//   ....[3]....
        /*006c*/ 	.word	0xffffffff


	//   ....[4]....
        /*0070*/ 	.word	0xffffffff


	//   ....[5]....
        /*0074*/ 	.word	0xffffffff


	//   ....[6]....
        /*0078*/ 	.word	0xffffffff


	//   ....[7]....
        /*007c*/ 	.word	0xffffffff


	//   ....[8]....
        /*0080*/ 	.word	0xffffffff


	//   ....[9]....
        /*0084*/ 	.word	0xffffffff


	//   ....[10]....
        /*0088*/ 	.word	0x0500000f


	//   ....[11]....
        /*008c*/ 	.word	0x0500000f


	//   ....[12]....
        /*0090*/ 	.word	0x0500000f


	//   ....[13]....
        /*0094*/ 	.word	0x0500000f


	//   ....[14]....
        /*0098*/ 	.word	0x0500000f


	//   ....[15]....
        /*009c*/ 	.word	0x0500000f


	//   ....[16]....
        /*00a0*/ 	.word	0x0500000f


	//   ....[17]....
        /*00a4*/ 	.word	0x0500000f


	//   ....[18]....
        /*00a8*/ 	.word	0x0500000f


	//   ....[19]....
        /*00ac*/ 	.word	0x0500000f


	//----- nvinfo : EIATTR_COOP_GROUP_INSTR_OFFSETS
	.align		4
.L_5794:
        /*00b0*/ 	.byte	0x04, 0x28
        /*00b2*/ 	.short	(.L_5796 - .L_5795)


	//   ....[0]....
.L_5795:
        /*00b4*/ 	.word	0x000095e0


	//   ....[1]....
        /*00b8*/ 	.word	0x00009620


	//   ....[2]....
        /*00bc*/ 	.word	0x00009640


	//   ....[3]....
        /*00c0*/ 	.word	0x00009660


	//   ....[4]....
        /*00c4*/ 	.word	0x00009680


	//   ....[5]....
        /*00c8*/ 	.word	0x0000aaa0


	//   ....[6]....
        /*00cc*/ 	.word	0x0000aac0


	//   ....[7]....
        /*00d0*/ 	.word	0x0000aae0


	//   ....[8]....
        /*00d4*/ 	.word	0x0000ab00


	//   ....[9]....
        /*00d8*/ 	.word	0x0000ab20


	//   ....[10]....
        /*00dc*/ 	.word	0x0000ce00


	//   ....[11]....
        /*00e0*/ 	.word	0x0000cea0


	//   ....[12]....
        /*00e4*/ 	.word	0x0000cf00


	//   ....[13]....
        /*00e8*/ 	.word	0x0000cf60


	//   ....[14]....
        /*00ec*/ 	.word	0x0000cfc0


	//   ....[15]....
        /*00f0*/ 	.word	0x0000e430


	//   ....[16]....
        /*00f4*/ 	.word	0x0000e490


	//   ....[17]....
        /*00f8*/ 	.word	0x0000e4f0


	//   ....[18]....
        /*00fc*/ 	.word	0x0000e550


	//   ....[19]....
        /*0100*/ 	.word	0x0000e5b0


	//----- nvinfo : EIATTR_VRC_CTA_INIT_COUNT
	.align		4
.L_5796:
        /*0104*/ 	.byte	0x02, 0x4a
	.zero		1
	.zero		1


	//----- nvinfo : EIATTR_SYSCALL_OFFSETS
	.align		4
        /*0108*/ 	.byte	0x04, 0x46
        /*010a*/ 	.short	(.L_5798 - .L_5797)


	//   ....[0]....
.L_5797:
        /*010c*/ 	.word	0x000001c0


	//----- nvinfo : EIATTR_EXIT_INSTR_OFFSETS
	.align		4
.L_5798:
        /*0110*/ 	.byte	0x04, 0x1c
        /*0112*/ 	.short	(.L_5800 - .L_5799)


	//   ....[0]....
.L_5799:
        /*0114*/ 	.word	0x00000270


	//   ....[1]....
        /*0118*/ 	.word	0x0000cda0


	//----- nvinfo : EIATTR_CRS_STACK_SIZE
	.align		4
.L_5800:
        /*011c*/ 	.byte	0x04, 0x1e
        /*011e*/ 	.short	(.L_5802 - .L_5801)
.L_5801:
        /*0120*/ 	.word	0x00000000


	//----- nvinfo : EIATTR_CBANK_PARAM_SIZE
	.align		4
.L_5802:
        /*0124*/ 	.byte	0x03, 0x19
        /*0126*/ 	.short	0x0098


	//----- nvinfo : EIATTR_PARAM_CBANK
	.align		4
        /*0128*/ 	.byte	0x04, 0x0a
        /*012a*/ 	.short	(.L_5804 - .L_5803)
	.align		4
.L_5803:
        /*012c*/ 	.word	index@(.nv.constant0._Z15SoftmaxWarpImplI22BroadcastScaleMaskLoadIffbLm4EiE11DirectStoreIffEfLi1ELi32ELi32ELi1ELb0EL9Algorithm0EEvT_T0_ll)
        /*0130*/ 	.short	0x0380
        /*0132*/ 	.short	0x0098


	//----- nvinfo : EIATTR_SW_WAR
	.align		4
.L_5804:
        /*0134*/ 	.byte	0x04, 0x36
        /*0136*/ 	.short	(.L_5806 - .L_5805)
.L_5805:
        /*0138*/ 	.word	0x00000008
.L_5806:


//--------------------- .nv.info._Z15SoftmaxWarpImplI22BroadcastScaleMaskLoadIffbLm4EiE11DirectStoreIffEfLi1ELi31ELi32ELi1ELb1EL9Algorithm0EEvT_T0_ll --------------------------
	.section	.nv.info._Z15SoftmaxWarpImplI22BroadcastScaleMaskLoadIffbLm4EiE11DirectStoreIffEfLi1ELi31ELi32ELi1ELb1EL9Algorithm0EEvT_T0_ll,"",@"SHT_CUDA_INFO"
	.sectionflags	@""
	.align	4


	//----- nvinfo : EIATTR_CUDA_API_VERSION
	.align		4
        /*0000*/ 	.byte	0x04, 0x37
        /*0002*/ 	.short	(.L_5808 - .L_5807)
.L_5807:
        /*0004*/ 	.word	0x00000082


	//----- nvinfo : EIATTR_KPARAM_INFO
	.align		4
.L_5808:
        /*0008*/ 	.byte	0x04, 0x17
        /*000a*/ 	.short	(.L_5810 - .L_5809)
.L_5809:
        /*000c*/ 	.word	0x00000000
        /*0010*/ 	.short	0x0003
        /*0012*/ 	.short	0x0090
        /*0014*/ 	.byte	0x00, 0xf0, 0x21, 0x00


	//----- nvinfo : EIATTR_KPARAM_INFO
	.align		4
.L_5810:
        /*0018*/ 	.byte	0x04, 0x17
        /*001a*/ 	.short	(.L_5812 - .L_5811)
.L_5811:
        /*001c*/ 	.word	0x00000000
        /*0020*/ 	.short	0x0002
        /*0022*/ 	.short	0x0088
        /*0024*/ 	.byte	0x00, 0xf0, 0x21, 0x00


	//----- nvinfo : EIATTR_KPARAM_INFO
	.align		4
.L_5812:
        /*0028*/ 	.byte	0x04, 0x17
        /*002a*/ 	.short	(.L_5814 - .L_5813)
.L_5813:
        /*002c*/ 	.word	0x00000000
        /*0030*/ 	.short	0x0001
        /*0032*/ 	.short	0x0078
        /*0034*/ 	.byte	0x00, 0xf0, 0x41, 0x00


	//----- nvinfo : EIATTR_KPARAM_INFO
	.align		4
.L_5814:
        /*0038*/ 	.byte	0x04, 0x17
        /*003a*/ 	.short	(.L_5816 - .L_5815)
.L_5815:
        /*003c*/ 	.word	0x00000000
        /*0040*/ 	.short	0x0000
        /*0042*/ 	.short	0x0000
        /*0044*/ 	.byte	0x00, 0xf0, 0xe1, 0x01


	//----- nvinfo : EIATTR_SPARSE_MMA_MASK
	.align		4
.L_5816:
        /*0048*/ 	.byte	0x03, 0x50
        /*004a*/ 	.short	0x0000


	//----- nvinfo : EIATTR_MAXREG_COUNT
	.align		4
        /*004c*/ 	.byte	0x03, 0x1b
        /*004e*/ 	.short	0x00ff


	//----- nvinfo : EIATTR_EXTERNS
	.align		4
        /*0050*/ 	.byte	0x04, 0x0f
        /*0052*/ 	.short	(.L_5818 - .L_5817)


	//   ....[0]....
	.align		4
.L_5817:
        /*0054*/ 	.word	index@(__assertfail)


	//----- nvinfo : EIATTR_MERCURY_ISA_VERSION
	.align		4
.L_5818:
        /*0058*/ 	.byte	0x03, 0x5f
        /*005a*/ 	.short	0x0101


	//----- nvinfo : EIATTR_COOP_GROUP_MASK_REGIDS
	.align		4
        /*005c*/ 	.byte	0x04, 0x29
        /*005e*/ 	.short	(.L_5820 - .L_5819)


	//   ....[0]....
.L_5819:
        /*0060*/ 	.word	0xffffffff


	//   ....[1]....
        /*0064*/ 	.word	0xffffffff


	//   ....[2]....
        /*0068*/ 	.word	0xffffffff


	//   ....[3]....
        /*006c*/ 	.word	0xffffffff


	//   ....[4]....
        /*0070*/ 	.word	0xffffffff


	//   ....[5]....
        /*0074*/ 	.word	0xffffffff


	//   ....[6]....
        /*0078*/ 	.word	0xffffffff


	//   ....[7]....
        /*007c*/ 	.word	0xffffffff


	//   ....[8]....
        /*0080*/ 	.word	0xffffffff


	//   ....[9]....
        /*0084*/ 	.word	0xffffffff


	//   ....[10]....
        /*0088*/ 	.word	0x0500000f


	//   ....[11]....
        /*008c*/ 	.word	0x0500000f


	//   ....[12]....
        /*0090*/ 	.word	0x0500000f


	//   ....[13]....
        /*0094*/ 	.word	0x0500000f


	//   ....[14]....
        /*0098*/ 	.word	0x0500000f


	//   ....[15]....
        /*009c*/ 	.word	0x0500000f


	//   ....[16]....
        /*00a0*/ 	.word	0x0500000f


	//   ....[17]....
        /*00a4*/ 	.word	0x0500000f


	//   ....[18]....
        /*00a8*/ 	.word	0x0500000f


	//   ....[19]....
        /*00ac*/ 	.word	0x0500000f


	//----- nvinfo : EIATTR_COOP_GROUP_INSTR_OFFSETS
	.align		4
.L_5820:
        /*00b0*/ 	.byte	0x04, 0x28
        /*00b2*/ 	.short	(.L_5822 - .L_5821)


	//   ....[0]....
.L_5821:
        /*00b4*/ 	.word	0x0000f480


	//   ....[1]....
        /*00b8*/ 	.word	0x0000f4c0


	//   ....[2]....
        /*00bc*/ 	.word	0x0000f4e0


	//   ....[3]....
        /*00c0*/ 	.word	0x0000f500


	//   ....[4]....
        /*00c4*/ 	.word	0x0000f520


	//   ....[5]....
        /*00c8*/ 	.word	0x000108a0


	//   ....[6]....
        /*00cc*/ 	.word	0x000108c0


	//   ....[7]....
        /*00d0*/ 	.word	0x000108e0


	//   ....[8]....
        /*00d4*/ 	.word	0x00010900


	//   ....[9]....
        /*00d8*/ 	.word	0x00010920


	//   ....[10]....
        /*00dc*/ 	.word	0x00013180


	//   ....[11]....
        /*00e0*/ 	.word	0x00013200


	//   ....[12]....
        /*00e4*/ 	.word	0x00013260


	//   ....[13]....
        /*00e8*/ 	.word	0x000132c0


	//   ....[14]....
        /*00ec*/ 	.word	0x00013320


	//   ....[15]....
        /*00f0*/ 	.word	0x00014710


	//   ....[16]....
        /*00f4*/ 	.word	0x00014770


	//   ....[17]....
        /*00f8*/ 	.word	0x000147d0


	//   ....[18]....
        /*00fc*/ 	.word	0x00014830


	//   ....[19]....
        /*0100*/ 	.word	0x00014890


	//----- nvinfo : EIATTR_VRC_CTA_INIT_COUNT
	.align		4
.L_5822:
        /*0104*/ 	.byte	0x02, 0x4a
	.zero		1
	.zero		1


	//----- nvinfo : EIATTR_SYSCALL_OFFSETS
	.align		4
        /*0108*/ 	.byte	0x04, 0x46
        /*010a*/ 	.short	(.L_5824 - .L_5823)


	//   ....[0]....
.L_5823:
        /*010c*/ 	.word	0x000001c0


	//----- nvinfo : EIATTR_EXIT_INSTR_OFFSETS
	.align		4
.L_5824:
        /*0110*/ 	.byte	0x04, 0x1c
        /*0112*/ 	.short	(.L_5826 - .L_5825)


	//   ....[0]....
.L_5825:
        /*0114*/ 	.word	0x00000250


	//   ....[1]....
        /*0118*/ 	.word	0x00013120


	//----- nvinfo : EIATTR_CRS_STACK_SIZE
	.align		4
.L_5826:
        /*011c*/ 	.byte	0x04, 0x1e
        /*011e*/ 	.short	(.L_5828 - .L_5827)
.L_5827:
        /*0120*/ 	.word	0x00000000


	//----- nvinfo : EIATTR_CBANK_PARAM_SIZE
	.align		4
.L_5828:
        /*0124*/ 	.byte	0x03, 0x19
        /*0126*/ 	.short	0x0098


	//----- nvinfo : EIATTR_PARAM_CBANK
	.align		4
        /*0128*/ 	.byte	0x04, 0x0a
        /*012a*/ 	.short	(.L_5830 - .L_5829)
	.align		4
.L_5829:
        /*012c*/ 	.word	index@(.nv.constant0._Z15SoftmaxWarpImplI22BroadcastScaleMaskLoadIffbLm4EiE11DirectStoreIffEfLi1ELi31ELi32ELi1ELb1EL9Algorithm0EEvT_T0_ll)
        /*0130*/ 	.short	0x0380
        /*0132*/ 	.short	0x0098


	//----- nvinfo : EIATTR_SW_WAR
	.align		4
.L_5830:
        /*0134*/ 	.byte	0x04, 0x36
        /*0136*/ 	.short	(.L_5832 - .L_5831)
.L_5831:
        /*0138*/ 	.word	0x00000008
.L_5832:


//--------------------- .nv.info._Z15SoftmaxWarpImplI22BroadcastScaleMaskLoadIffbLm4EiE11DirectStoreIffEfLi1ELi31ELi32ELi1ELb0EL9Algorithm0EEvT_T0_ll --------------------------
	.section	.nv.info._Z15SoftmaxWarpImplI22BroadcastScaleMaskLoadIffbLm4EiE11DirectStoreIffEfLi1ELi31ELi32ELi1ELb0EL9Algorithm0EEvT_T0_ll,"",@"SHT_CUDA_INFO"
	.sectionflags	@""
	.align	4


	//----- nvinfo : EIATTR_CUDA_API_VERSION
	.align		4
        /*0000*/ 	.byte	0x04, 0x37
        /*0002*/ 	.short	(.L_5834 - .L_5833)
.L_5833:
        /*0004*/ 	.word	0x00000082


	//----- nvinfo : EIATTR_KPARAM_INFO
	.align		4
.L_5834:
        /*0008*/ 	.byte	0x04, 0x17
        /*000a*/ 	.short	(.L_5836 - .L_5835)
.L_5835:
        /*000c*/ 	.word	0x00000000
        /*0010*/ 	.short	0x0003
        /*0012*/ 	.short	0x0090
        /*0014*/ 	.byte	0x00, 0xf0, 0x21, 0x00


	//----- nvinfo : EIATTR_KPARAM_INFO
	.align		4
.L_5836:
        /*0018*/ 	.byte	0x04, 0x17
        /*001a*/ 	.short	(.L_5838 - .L_5837)
.L_5837:
        /*001c*/ 	.word	0x00000000
        /*0020*/ 	.short	0x0002
        /*0022*/ 	.short	0x0088
        /*0024*/ 	.byte	0x00, 0xf0, 0x21, 0x00


	//----- nvinfo : EIATTR_KPARAM_INFO
	.align		4
.L_5838:
        /*0028*/ 	.byte	0x04, 0x17
        /*002a*/ 	.short	(.L_5840 - .L_5839)
.L_5839:
        /*002c*/ 	.word	0x00000000
        /*0030*/ 	.short	0x0001
        /*0032*/ 	.short	0x0078
        /*0034*/ 	.byte	0x00, 0xf0, 0x41, 0x00


	//----- nvinfo : EIATTR_KPARAM_INFO
	.align		4
.L_5840:
        /*0038*/ 	.byte	0x04, 0x17
        /*003a*/ 	.short	(.L_5842 - .L_5841)
.L_5841:
        /*003c*/ 	.word	0x00000000
        /*0040*/ 	.short	0x0000
        /*0042*/ 	.short	0x0000
        /*0044*/ 	.byte	0x00, 0xf0, 0xe1, 0x01


	//----- nvinfo : EIATTR_SPARSE_MMA_MASK
	.align		4
.L_5842:
        /*0048*/ 	.byte	0x03, 0x50
        /*004a*/ 	.short	0x0000


	//----- nvinfo : EIATTR_MAXREG_COUNT
	.align		4
        /*004c*/ 	.byte	0x03, 0x1b
        /*004e*/ 	.short	0x00ff


	//----- nvinfo : EIATTR_EXTERNS
	.align		4
        /*0050*/ 	.byte	0x04, 0x0f
        /*0052*/ 	.short	(.L_5844 - .L_5843)


	//   ....[0]....
	.align		4
.L_5843:
        /*0054*/ 	.word	index@(__assertfail)


	//----- nvinfo : EIATTR_MERCURY_ISA_VERSION
	.align		4
.L_5844:
        /*0058*/ 	.byte	0x03, 0x5f
        /*005a*/ 	.short	0x0101


	//----- nvinfo : EIATTR_COOP_GROUP_MASK_REGIDS
	.align		4
        /*005c*/ 	.byte	0x04, 0x29
        /*005e*/ 	.short	(.L_5846 - .L_5845)


	//   ....[0]....
.L_5845:
        /*0060*/ 	.word	0xffffffff


	//   ....[1]....
        /*0064*/ 	.word	0xffffffff


	//   ....[2]....
        /*0068*/ 	.word	0xffffffff


	//   ....[3]....
        /*006c*/ 	.word	0xffffffff


	//   ....[4]....
        /*0070*/ 	.word	0xffffffff


	//   ....[5]....
        /*0074*/ 	.word	0xffffffff


	//   ....[6]....
        /*0078*/ 	.word	0xffffffff


	//   ....[7]....
        /*007c*/ 	.word	0xffffffff


	//   ....[8]....
        /*0080*/ 	.word	0xffffffff


	//   ....[9]....
        /*0084*/ 	.word	0xffffffff


	//   ....[10]....
        /*0088*/ 	.word	0x0500000f


	//   ....[11]....
        /*008c*/ 	.word	0x0500000f


	//   ....[12]....
        /*0090*/ 	.word	0x0500000f


	//   ....[13]....
        /*0094*/ 	.word	0x0500000f


	//   ....[14]....
        /*0098*/ 	.word	0x0500000f


	//   ....[15]....
        /*009c*/ 	.word	0x0500000f


	//   ....[16]....
        /*00a0*/ 	.word	0x0500000f


	//   ....[17]....
        /*00a4*/ 	.word	0x0500000f


	//   ....[18]....
        /*00a8*/ 	.word	0x0500000f


	//   ....[19]....
        /*00ac*/ 	.word	0x0500000f


	//----- nvinfo : EIATTR_COOP_GROUP_INSTR_OFFSETS
	.align		4
.L_5846:
        /*00b0*/ 	.byte	0x04, 0x28
        /*00b2*/ 	.short	(.L_5848 - .L_5847)


	//   ....[0]....
.L_5847:
        /*00b4*/ 	.word	0x000090e0


	//   ....[1]....
        /*00b8*/ 	.word	0x00009120


	//   ....[2]....
        /*00bc*/ 	.word	0x00009140


	//   ....[3]....
        /*00c0*/ 	.word	0x00009160


	//   ....[4]....
        /*00c4*/ 	.word	0x00009180


	//   ....[5]....
        /*00c8*/ 	.word	0x0000a500


	//   ....[6]....
        /*00cc*/ 	.word	0x0000a520


	//   ....[7]....
        /*00d0*/ 	.word	0x0000a540


	//   ....[8]....
        /*00d4*/ 	.word	0x0000a560


	//   ....[9]....
        /*00d8*/ 	.word	0x0000a580


	//   ....[10]....
        /*00dc*/ 	.word	0x0000c570


	//   ....[11]....
        /*00e0*/ 	.word	0x0000c600


	//   ....[12]....
        /*00e4*/ 	.word	0x0000c660


	//   ....[13]....
        /*00e8*/ 	.word	0x0000c6c0


	//   ....[14]....
        /*00ec*/ 	.word	0x0000c720


	//   ....[15]....
        /*00f0*/ 	.word	0x0000db00


	//   ....[16]....
        /*00f4*/ 	.word	0x0000db60


	//   ....[17]....
        /*00f8*/ 	.word	0x0000dbc0


	//   ....[18]....
        /*00fc*/ 	.word	0x0000dc20


	//   ....[19]....
        /*0100*/ 	.word	0x0000dc80


	//----- nvinfo : EIATTR_VRC_CTA_INIT_COUNT
	.align		4
.L_5848:
        /*0104*/ 	.byte	0x02, 0x4a
	.zero		1
	.zero		1


	//----- nvinfo : EIATTR_SYSCALL_OFFSETS
	.align		4
        /*0108*/ 	.byte	0x04, 0x46
        /*010a*/ 	.short	(.L_5850 - .L_5849)


	//   ....[0]....
.L_5849:
        /*010c*/ 	.word	0x000001c0


	//----- nvinfo : EIATTR_EXIT_INSTR_OFFSETS
	.align		4
.L_5850:
        /*0110*/ 	.byte	0x04, 0x1c
        /*0112*/ 	.short	(.L_5852 - .L_5851)


	//   ....[0]....
.L_5851:
        /*0114*/ 	.word	0x00000270


	//   ....[1]....
        /*0118*/ 	.word	0x0000c510


	//----- nvinfo : EIATTR_CRS_STACK_SIZE
	.align		4
.L_5852:
        /*011c*/ 	.byte	0x04, 0x1e
        /*011e*/ 	.short	(.L_5854 - .L_5853)
.L_5853:
        /*0120*/ 	.word	0x00000000


	//----- nvinfo : EIATTR_CBANK_PARAM_SIZE
	.align		4
.L_5854:
        /*0124*/ 	.byte	0x03, 0x19
        /*0126*/ 	.short	0x0098


	//----- nvinfo : EIATTR_PARAM_CBANK
	.align		4
        /*0128*/ 	.byte	0x04, 0x0a
        /*012a*/ 	.short	(.L_5856 - .L_5855)
	.align		4
.L_5855:
        /*012c*/ 	.word	index@(.nv.constant0._Z15SoftmaxWarpImplI22BroadcastScaleMaskLoadIffbLm4EiE11DirectStoreIffEfLi1ELi31ELi32ELi1ELb0EL9Algorithm0EEvT_T0_ll)
        /*0130*/ 	.short	0x0380
        /*0132*/ 	.short	0x0098


	//----- nvinfo : EIATTR_SW_WAR
	.align		4
.L_5856:
        /*0134*/ 	.byte	0x04, 0x36
        /*0136*/ 	.short	(.L_5858 - .L_5857)
.L_5857:
        /*0138*/ 	.word	0x00000008
.L_5858:


//--------------------- .nv.info._Z15SoftmaxWarpImplI22BroadcastScaleMaskLoadIffbLm4EiE11DirectStoreIffEfLi1ELi30ELi32ELi1ELb1EL9Algorithm0EEvT_T0_ll --------------------------
	.section	.nv.info._Z15SoftmaxWarpImplI22BroadcastScaleMaskLoadIffbLm4EiE11DirectStoreIffEfLi1ELi30ELi32ELi1ELb1EL9Algorithm0EEvT_T0_ll,"",@"SHT_CUDA_INFO"
	.sectionflags	@""
	.align	4


	//----- nvinfo : EIATTR_CUDA_API_VERSION
	.align		4
        /*0000*/ 	.byte	0x04, 0x37
        /*0002*/ 	.short	(.L_5860 - .L_5859)
.L_5859:
        /*0004*/ 	.word	0x00000082


	//----- nvinfo : EIATTR_KPARAM_INFO
	.align		4
.L_5860:
        /*0008*/ 	.byte	0x04, 0x17
        /*000a*/ 	.short	(.L_5862 - .L_5861)
.L_5861:
        /*000c*/ 	.word	0x00000000
        /*0010*/ 	.short	0x0003
        /*0012*/ 	.short	0x0090
        /*0014*/ 	.byte	0x00, 0xf0, 0x21, 0x00


	//----- nvinfo : EIATTR_KPARAM_INFO
	.align		4
.L_5862:
        /*0018*/ 	.byte	0x04, 0x17
        /*001a*/ 	.short	(.L_5864 - .L_5863)
.L_5863:
        /*001c*/ 	.word	0x00000000
        /*0020*/ 	.short	0x0002
        /*0022*/ 	.short	0x0088
        /*0024*/ 	.byte	0x00, 0xf0, 0x21, 0x00


	//----- nvinfo : EIATTR_KPARAM_INFO
	.align		4
.L_5864:
        /*0028*/ 	.byte	0x04, 0x17
        /*002a*/ 	.short	(.L_5866 - .L_5865)
.L_5865:
        /*002c*/ 	.word	0x00000000
        /*0030*/ 	.short	0x0001
        /*0032*/ 	.short	0x0078
        /*0034*/ 	.byte	0x00, 0xf0, 0x41, 0x00


	//----- nvinfo : EIATTR_KPARAM_INFO
	.align		4
.L_5866:
        /*0038*/ 	.byte	0x04, 0x17
        /*003a*/ 	.short	(.L_5868 - .L_5867)
.L_5867:
        /*003c*/ 	.word	0x00000000
        /*0040*/ 	.short	0x0000
        /*0042*/ 	.short	0x0000
        /*0044*/ 	.byte	0x00, 0xf0, 0xe1, 0x01


	//----- nvinfo : EIATTR_SPARSE_MMA_MASK
	.align		4
.L_5868:
        /*0048*/ 	.byte	0x03, 0x50
        /*004a*/ 	.short	0x0000


	//----- nvinfo : EIATTR_MAXREG_COUNT
	.align		4
        /*004c*/ 	.byte	0x03, 0x1b
        /*004e*/ 	.short	0x00ff


	//----- nvinfo : EIATTR_EXTERNS
	.align		4
        /*0050*/ 	.byte	0x04, 0x0f
        /*0052*/ 	.short	(.L_5870 - .L_5869)


	//   ....[0]....
	.align		4
.L_5869:
        /*0054*/ 	.word	index@(__assertfail)


	//----- nvinfo : EIATTR_MERCURY_ISA_VERSION
	.align		4
.L_5870:
        /*0058*/ 	.byte	0x03, 0x5f
        /*005a*/ 	.short	0x0101


	//----- nvinfo : EIATTR_COOP_GROUP_MASK_REGIDS
	.align		4
        /*005c*/ 	.byte	0x04, 0x29
        /*005e*/ 	.short	(.L_5872 - .L_5871)


	//   ....[0]....
.L_5871:
        /*0060*/ 	.word	0xffffffff


	//   ....[1]....
        /*0064*/ 	.word	0xffffffff


	//   ....[2]....
        /*0068*/ 	.word	0xffffffff


	//   ....[3]....
        /*006c*/ 	.word	0xffffffff


	//   ....[4]....
        /*0070*/ 	.word	0xffffffff


	//   ....[5]....
        /*0074*/ 	.word	0xffffffff


	//   ....[6]....
        /*0078*/ 	.word	0xffffffff


	//   ....[7]....
        /*007c*/ 	.word	0xffffffff


	//   ....[8]....
        /*0080*/ 	.word	0xffffffff


	//   ....[9]....
        /*0084*/ 	.word	0xffffffff


	//   ....[10]....
        /*0088*/ 	.word	0x0500000f


	//   ....[11]....
        /*008c*/ 	.word	0x0500000f


	//   ....[12]....
        /*0090*/ 	.word	0x0500000f


	//   ....[13]....
        /*0094*/ 	.word	0x0500000f


	//   ....[14]....
        /*0098*/ 	.word	0x0500000f


	//   ....[15]....
        /*009c*/ 	.word	0x0500000f


	//   ....[16]....
        /*00a0*/ 	.word	0x0500000f


	//   ....[17]....
        /*00a4*/ 	.word	0x0500000f


	//   ....[18]....
        /*00a8*/ 	.word	0x0500000f


	//   ....[19]....
        /*00ac*/ 	.word	0x0500000f


	//----- nvinfo : EIATTR_COOP_GROUP_INSTR_OFFSETS
	.align		4
.L_5872:
        /*00b0*/ 	.byte	0x04, 0x28
        /*00b2*/ 	.short	(.L_5874 - .L_5873)


	//   ....[0]....
.L_5873:
        /*00b4*/ 	.word	0x0000ecf0


	//   ....[1]....
        /*00b8*/ 	.word	0x0000ed30


	//   ....[2]....
        /*00bc*/ 	.word	0x0000ed50


	//   ....[3]....
        /*00c0*/ 	.word	0x0000ed70


	//   ....[4]....
        /*00c4*/ 	.word	0x0000ed90


	//   ....[5]....
        /*00c8*/ 	.word	0x00010070


	//   ....[6]....
        /*00cc*/ 	.word	0x00010090


	//   ....[7]....
        /*00d0*/ 	.word	0x000100b0


	//   ....[8]....
        /*00d4*/ 	.word	0x000100d0


	//   ....[9]....
        /*00d8*/ 	.word	0x000100f0


	//   ....[10]....
        /*00dc*/ 	.word	0x000127d0


	//   ....[11]....
        /*00e0*/ 	.word	0x00012850


	//   ....[12]....
        /*00e4*/ 	.word	0x000128b0


	//   ....[13]....
        /*00e8*/ 	.word	0x00012910


	//   ....[14]....
        /*00ec*/ 	.word	0x00012970


	//   ....[15]....
        /*00f0*/ 	.word	0x00013cc0


	//   ....[16]....
        /*00f4*/ 	.word	0x00013d20


	//   ....[17]....
        /*00f8*/ 	.word	0x00013d80


	//   ....[18]....
        /*00fc*/ 	.word	0x00013de0


	//   ....[19]....
        /*0100*/ 	.word	0x00013e40


	//----- nvinfo : EIATTR_VRC_CTA_INIT_COUNT
	.align		4
.L_5874:
        /*0104*/ 	.byte	0x02, 0x4a
	.zero		1
	.zero		1


	//----- nvinfo : EIATTR_SYSCALL_OFFSETS
	.align		4
        /*0108*/ 	.byte	0x04, 0x46
        /*010a*/ 	.short	(.L_5876 - .L_5875)


	//   ....[0]....
.L_5875:
        /*010c*/ 	.word	0x000001c0


	//----- nvinfo : EIATTR_EXIT_INSTR_OFFSETS
	.align		4
.L_5876:
        /*0110*/ 	.byte	0x04, 0x1c
        /*0112*/ 	.short	(.L_5878 - .L_5877)


	//   ....[0]....
.L_5877:
        /*0114*/ 	.word	0x00000270


	//   ....[1]....
        /*0118*/ 	.word	0x00012770


	//----- nvinfo : EIATTR_CRS_STACK_SIZE
	.align		4
.L_5878:
        /*011c*/ 	.byte	0x04, 0x1e
        /*011e*/ 	.short	(.L_5880 - .L_5879)
.L_5879:
        /*0120*/ 	.word	0x00000000


	//----- nvinfo : EIATTR_CBANK_PARAM_SIZE
	.align		4
.L_5880:
        /*0124*/ 	.byte	0x03, 0x19
        /*0126*/ 	.short	0x0098


	//----- nvinfo : EIATTR_PARAM_CBANK
	.align		4
        /*0128*/ 	.byte	0x04, 0x0a
        /*012a*/ 	.short	(.L_5882 - .L_5881)
	.align		4
.L_5881:
        /*012c*/ 	.word	index@(.nv.constant0._Z15SoftmaxWarpImplI22BroadcastScaleMaskLoadIffbLm4EiE11DirectStoreIffEfLi1ELi30ELi32ELi1ELb1EL9Algorithm0EEvT_T0_ll)
        /*0130*/ 	.short	0x0380
        /*0132*/ 	.short	0x0098


	//----- nvinfo : EIATTR_SW_WAR
	.align		4
.L_5882:
        /*0134*/ 	.byte	0x04, 0x36
        /*0136*/ 	.short	(.L_5884 - .L_5883)
.L_5883:
        /*0138*/ 	.word	0x00000008
.L_5884:


//--------------------- .nv.info._Z15SoftmaxWarpImplI22BroadcastScaleMaskLoadIffbLm4EiE11DirectStoreIffEfLi1ELi30ELi32ELi1ELb0EL9Algorithm0EEvT_T0_ll --------------------------
	.section	.nv.info._Z15SoftmaxWarpImplI22BroadcastScaleMaskLoadIffbLm4EiE11DirectStoreIffEfLi1ELi30ELi32ELi1ELb0EL9Algorithm0EEvT_T0_ll,"",@"SHT_CUDA_INFO"
	.sectionflags	@""
	.align	4


	//----- nvinfo : EIATTR_CUDA_API_VERSION
	.align		4
        /*0000*/ 	.byte	0x04, 0x37
        /*0002*/ 	.short	(.L_5886 - .L_5885)
.L_5885:
        /*0004*/ 	.word	0x00000082


	//----- nvinfo : EIATTR_KPARAM_INFO
	.align		4
.L_5886:
        /*0008*/ 	.byte	0x04, 0x17
        /*000a*/ 	.short	(.L_5888 - .L_5887)
.L_5887:
        /*000c*/ 	.word	0x00000000
        /*0010*/ 	.short	0x0003
        /*0012*/ 	.short	0x0090
        /*0014*/ 	.byte	0x00, 0xf0, 0x21, 0x00


	//----- nvinfo : EIATTR_KPARAM_INFO
	.align		4
.L_5888:
        /*0018*/ 	.byte	0x04, 0x17
        /*001a*/ 	.short	(.L_5890 - .L_5889)
.L_5889:
        /*001c*/ 	.word	0x00000000
        /*0020*/ 	.short	0x0002
        /*0022*/ 	.short	0x0088
        /*0024*/ 	.byte	0x00, 0xf0, 0x21, 0x00


	//----- nvinfo : EIATTR_KPARAM_INFO
	.align		4
.L_5890:
        /*0028*/ 	.byte	0x04, 0x17
        /*002a*/ 	.short	(.L_5892 - .L_5891)
.L_5891:
        /*002c*/ 	.word	0x00000000
        /*0030*/ 	.short	0x0001
        /*0032*/ 	.short	0x0078
        /*0034*/ 	.byte	0x00, 0xf0, 0x41, 0x00


	//----- nvinfo : EIATTR_KPARAM_INFO
	.align		4
.L_5892:
        /*0038*/ 	.byte	0x04, 0x17
        /*003a*/ 	.short	(.L_5894 - .L_5893)
.L_5893:
        /*003c*/ 	.word	0x00000000
        /*0040*/ 	.short	0x0000
        /*0042*/ 	.short	0x0000
        /*0044*/ 	.byte	0x00, 0xf0, 0xe1, 0x01


	//----- nvinfo : EIATTR_SPARSE_MMA_MASK
	.align		4
.L_5894:
        /*0048*/ 	.byte	0x03, 0x50
        /*004a*/ 	.short	0x0000


	//----- nvinfo : EIATTR_MAXREG_COUNT
	.align		4
        /*004c*/ 	.byte	0x03, 0x1b
        /*004e*/ 	.short	0x00ff


	//----- nvinfo : EIATTR_EXTERNS
	.align		4
        /*0050*/ 	.byte	0x04, 0x0f
        /*0052*/ 	.short	(.L_5896 - .L_5895)


	//   ....[0]....
	.align		4
.L_5895:
        /*0054*/ 	.word	index@(__assertfail)


	//----- nvinfo : EIATTR_MERCURY_ISA_VERSION
	.align		4
.L_5896:
        /*0058*/ 	.byte	0x03, 0x5f
        /*005a*/ 	.short	0x0101


	//----- nvinfo : EIATTR_COOP_GROUP_MASK_REGIDS
	.align		4
        /*005c*/ 	.byte	0x04, 0x29
        /*005e*/ 	.short	(.L_5898 - .L_5897)


	//   ....[0]....
.L_5897:
        /*0060*/ 	.word	0xffffffff


	//   ....[1]....
        /*0064*/ 	.word	0xffffffff


	//   ....[2]....
        /*0068*/ 	.word	0xffffffff


	//   ....[3]....
        /*006c*/ 	.word	0xffffffff


	//   ....[4]....
        /*0070*/ 	.word	0xffffffff


	//   ....[5]....
        /*0074*/ 	.word	0xffffffff


	//   ....[6]....
        /*0078*/ 	.word	0xffffffff


	//   ....[7]....
        /*007c*/ 	.word	0xffffffff


	//   ....[8]....
        /*0080*/ 	.word	0xffffffff


	//   ....[9]....
        /*0084*/ 	.word	0xffffffff


	//   ....[10]....
        /*0088*/ 	.word	0x0500000f


	//   ....[11]....
        /*008c*/ 	.word	0x0500000f


	//   ....[12]....
        /*0090*/ 	.word	0x0500000f


	//   ....[13]....
        /*0094*/ 	.word	0x0500000f


	//   ....[14]....
        /*0098*/ 	.word	0x0500000f


	//   ....[15]....
        /*009c*/ 	.word	0x0500000f


	//   ....[16]....
        /*00a0*/ 	.word	0x0500000f


	//   ....[17]....
        /*00a4*/ 	.word	0x0500000f


	//   ....[18]....
        /*00a8*/ 	.word	0x0500000f


	//   ....[19]....
        /*00ac*/ 	.word	0x0500000f


	//----- nvinfo : EIATTR_COOP_GROUP_INSTR_OFFSETS
	.align		4
.L_5898:
        /*00b0*/ 	.byte	0x04, 0x28
        /*00b2*/ 	.short	(.L_5900 - .L_5899)


	//   ....[0]....
.L_5899:
        /*00b4*/ 	.word	0x00008c40


	//   ....[1]....
        /*00b8*/ 	.word	0x00008c80


	//   ....[2]....
        /*00bc*/ 	.word	0x00008ca0


	//   ....[3]....
        /*00c0*/ 	.word	0x00008cc0


	//   ....[4]....
        /*00c4*/ 	.word	0x00008ce0


	//   ....[5]....
        /*00c8*/ 	.word	0x00009fc0


	//   ....[6]....
        /*00cc*/ 	.word	0x00009fe0


	//   ....[7]....
        /*00d0*/ 	.word	0x0000a000


	//   ....[8]....
        /*00d4*/ 	.word	0x0000a020


	//   ....[9]....
        /*00d8*/ 	.word	0x0000a040


	//   ....[10]....
        /*00dc*/ 	.word	0x0000bf50


	//   ....[11]....
        /*00e0*/ 	.word	0x0000bfd0


	//   ....[12]....
        /*00e4*/ 	.word	0x0000c030


	//   ....[13]....
        /*00e8*/ 	.word	0x0000c090


	//   ....[14]....
        /*00ec*/ 	.word	0x0000c0f0


	//   ....[15]....
        /*00f0*/ 	.word	0x0000d440


	//   ....[16]....
        /*00f4*/ 	.word	0x0000d4a0


	//   ....[17]....
        /*00f8*/ 	.word	0x0000d500


	//   ....[18]....
        /*00fc*/ 	.word	0x0000d560


	//   ....[19]....
        /*0100*/ 	.word	0x0000d5c0


	//----- nvinfo : EIATTR_VRC_CTA_INIT_COUNT
	.align		4
.L_5900:
        /*0104*/ 	.byte	0x02, 0x4a
	.zero		1
	.zero		1


	//----- nvinfo : EIATTR_SYSCALL_OFFSETS
	.align		4
        /*0108*/ 	.byte	0x04, 0x46
        /*010a*/ 	.short	(.L_5902 - .L_5901)


	//   ....[0]....
.L_5901:
        /*010c*/ 	.word	0x000001c0


	//----- nvinfo : EIATTR_EXIT_INSTR_OFFSETS
	.align		4
.L_5902:
        /*0110*/ 	.byte	0x04, 0x1c
        /*0112*/ 	.short	(.L_5904 - .L_5903)


	//   ....[0]....
.L_5903:
        /*0114*/ 	.word	0x00000270


	//   ....[1]....
        /*0118*/ 	.word	0x0000bef0


	//----- nvinfo : EIATTR_CRS_STACK_SIZE
	.align		4
.L_5904:
        /*011c*/ 	.byte	0x04, 0x1e
        /*011e*/ 	.short	(.L_5906 - .L_5905)
.L_5905:
        /*0120*/ 	.word	0x00000000


	//----- nvinfo : EIATTR_CBANK_PARAM_SIZE
	.align		4
.L_5906:
        /*0124*/ 	.byte	0x03, 0x19
        /*0126*/ 	.short	0x0098


	//----- nvinfo : EIATTR_PARAM_CBANK
	.align		4
        /*0128*/ 	.byte	0x04, 0x0a
        /*012a*/ 	.short	(.L_5908 - .L_5907)
	.align		4
.L_5907:
        /*012c*/ 	.word	index@(.nv.constant0._Z15SoftmaxWarpImplI22BroadcastScaleMaskLoadIffbLm4EiE11DirectStoreIffEfLi1ELi30ELi32ELi1ELb0EL9Algorithm0EEvT_T0_ll)
        /*0130*/ 	.short	0x0380
        /*0132*/ 	.short	0x0098


	//----- nvinfo : EIATTR_SW_WAR
	.align		4
.L_5908:
        /*0134*/ 	.byte	0x04, 0x36
        /*0136*/ 	.short	(.L_5910 - .L_5909)
.L_5909:
        /*0138*/ 	.word	0x00000008
.L_5910:


//--------------------- .nv.info._Z15SoftmaxWarpImplI22BroadcastScaleMaskLoadIffbLm4EiE11DirectStoreIffEfLi1ELi29ELi32ELi1ELb1EL9Algorithm0EEvT_T0_ll --------------------------
	.section	.nv.info._Z15SoftmaxWarpImplI22BroadcastScaleMaskLoadIffbLm4EiE11DirectStoreIffEfLi1ELi29ELi32ELi1ELb1EL9Algorithm0EEvT_T0_ll,"",@"SHT_CUDA_INFO"
	.sectionflags	@""
	.align	4


	//----- nvinfo : EIATTR_CUDA_API_VERSION
	.align		4
        /*0000*/ 	.byte	0x04, 0x37
        /*0002*/ 	.short	(.L_5912 - .L_5911)
.L_5911:
        /*0004*/ 	.word	0x00000082


	//----- nvinfo : EIATTR_KPARAM_INFO
	.align		4
.L_5912:
        /*0008*/ 	.byte	0x04, 0x17
        /*000a*/ 	.short	(.L_5914 - .L_5913)
.L_5913:
        /*000c*/ 	.word	0x00000000
        /*0010*/ 	.short	0x0003
        /*0012*/ 	.short	0x0090
        /*0014*/ 	.byte	0x00, 0xf0, 0x21, 0x00


	//----- nvinfo : EIATTR_KPARAM_INFO
	.align		4
.L_5914:
        /*0018*/ 	.byte	0x04, 0x17
        /*001a*/ 	.short	(.L_5916 - .L_5915)
.L_5915:
        /*001c*/ 	.word	0x00000000
        /*0020*/ 	.short	0x0002
        /*0022*/ 	.short	0x0088
        /*0024*/ 	.byte	0x00, 0xf0, 0x21, 0x00


	//----- nvinfo : EIATTR_KPARAM_INFO
	.align		4
.L_5916:
        /*0028*/ 	.byte	0x04, 0x17
        /*002a*/ 	.short	(.L_5918 - .L_5917)
.L_5917:
        /*002c*/ 	.word	0x00000000
        /*0030*/ 	.short	0x0001
        /*0032*/ 	.short	0x0078
        /*0034*/ 	.byte	0x00, 0xf0, 0x41, 0x00


	//----- nvinfo : EIATTR_KPARAM_INFO
	.align		4
.L_5918:
        /*0038*/ 	.byte	0x04, 0x17
        /*003a*/ 	.short	(.L_5920 - .L_5919)
.L_5919:
        /*003c*/ 	.word	0x00000000
        /*0040*/ 	.short	0x0000
        /*0042*/ 	.short	0x0000
        /*0044*/ 	.byte	0x00, 0xf0, 0xe1, 0x01


	//----- nvinfo : EIATTR_SPARSE_MMA_MASK
	.align		4
.L_5920:
        /*0048*/ 	.byte	0x03, 0x50
        /*004a*/ 	.short	0x0000


	//----- nvinfo : EIATTR_MAXREG_COUNT
	.align		4
        /*004c*/ 	.byte	0x03, 0x1b
        /*004e*/ 	.short	0x00ff


	//----- nvinfo : EIATTR_EXTERNS
	.align		4
        /*0050*/ 	.byte	0x04, 0x0f
        /*0052*/ 	.short	(.L_5922 - .L_5921)


	//   ....[0]....
	.align		4
.L_5921:
        /*0054*/ 	.word	index@(__assertfail)


	//----- nvinfo : EIATTR_MERCURY_ISA_VERSION
	.align		4
.L_5922:
        /*0058*/ 	.byte	0x03, 0x5f
        /*005a*/ 	.short	0x0101


	//----- nvinfo : EIATTR_COOP_GROUP_MASK_REGIDS
	.align		4
        /*005c*/ 	.byte	0x04, 0x29
        /*005e*/ 	.short	(.L_5924 - .L_5923)


	//   ....[0]....
.L_5923:
        /*0060*/ 	.word	0xffffffff


	//   ....[1]....
        /*0064*/ 	.word	0xffffffff


	//   ....[2]....
        /*0068*/ 	.word	0xffffffff


	//   ....[3]....
        /*006c*/ 	.word	0xffffffff


	//   ....[4]....
        /*0070*/ 	.word	0xffffffff


	//   ....[5]....
        /*0074*/ 	.word	0xffffffff


	//   ....[6]....
        /*0078*/ 	.word	0xffffffff


	//   ....[7]....
        /*007c*/ 	.word	0xffffffff


	//   ....[8]....
        /*0080*/ 	.word	0xffffffff


	//   ....[9]....
        /*0084*/ 	.word	0xffffffff


	//   ....[10]....
        /*0088*/ 	.word	0x0500000f


	//   ....[11]....
        /*008c*/ 	.word	0x0500000f


	//   ....[12]....
        /*0090*/ 	.word	0x0500000f


	//   ....[13]....
        /*0094*/ 	.word	0x0500000f


	//   ....[14]....
        /*0098*/ 	.word	0x0500000f


	//   ....[15]....
        /*009c*/ 	.word	0x0500000f


	//   ....[16]....
        /*00a0*/ 	.word	0x0500000f


	//   ....[17]....
        /*00a4*/ 	.word	0x0500000f


	//   ....[18]....
        /*00a8*/ 	.word	0x0500000f


	//   ....[19]....
        /*00ac*/ 	.word	0x0500000f


	//----- nvinfo : EIATTR_COOP_GROUP_INSTR_OFFSETS
	.align		4
.L_5924:
        /*00b0*/ 	.byte	0x04, 0x28
        /*00b2*/ 	.short	(.L_5926 - .L_5925)


	//   ....[0]....
.L_5925:
        /*00b4*/ 	.word	0x0000e680


	//   ....[1]....
        /*00b8*/ 	.word	0x0000e6c0


	//   ....[2]....
        /*00bc*/ 	.word	0x0000e6e0


	//   ....[3]....
        /*00c0*/ 	.word	0x0000e700


	//   ....[4]....
        /*00c4*/ 	.word	0x0000e720


	//   ....[5]....
        /*00c8*/ 	.word	0x0000f960


	//   ....[6]....
        /*00cc*/ 	.word	0x0000f980


	//   ....[7]....
        /*00d0*/ 	.word	0x0000f9a0


	//   ....[8]....
        /*00d4*/ 	.word	0x0000f9c0


	//   ....[9]....
        /*00d8*/ 	.word	0x0000f9e0


	//   ....[10]....
        /*00dc*/ 	.word	0x00011f50


	//   ....[11]....
        /*00e0*/ 	.word	0x00011fd0


	//   ....[12]....
        /*00e4*/ 	.word	0x00012030


	//   ....[13]....
        /*00e8*/ 	.word	0x00012090


	//   ....[14]....
        /*00ec*/ 	.word	0x000120f0


	//   ....[15]....
        /*00f0*/ 	.word	0x000133a0


	//   ....[16]....
        /*00f4*/ 	.word	0x00013400


	//   ....[17]....
        /*00f8*/ 	.word	0x00013460


	//   ....[18]....
        /*00fc*/ 	.word	0x000134c0


	//   ....[19]....
        /*0100*/ 	.word	0x00013520


	//----- nvinfo : EIATTR_VRC_CTA_INIT_COUNT
	.align		4
.L_5926:
        /*0104*/ 	.byte	0x02, 0x4a
	.zero		1
	.zero		1


	//----- nvinfo : EIATTR_SYSCALL_OFFSETS
	.align		4
        /*0108*/ 	.byte	0x04, 0x46
        /*010a*/ 	.short	(.L_5928 - .L_5927)


	//   ....[0]....
.L_5927:
        /*010c*/ 	.word	0x000001c0


	//----- nvinfo : EIATTR_EXIT_INSTR_OFFSETS
	.align		4
.L_5928:
        /*0110*/ 	.byte	0x04, 0x1c
        /*0112*/ 	.short	(.L_5930 - .L_5929)


	//   ....[0]....
.L_5929:
        /*0114*/ 	.word	0x00000270


	//   ....[1]....
        /*0118*/ 	.word	0x00011ef0


	//----- nvinfo : EIATTR_CRS_STACK_SIZE
	.align		4
.L_5930:
        /*011c*/ 	.byte	0x04, 0x1e
        /*011e*/ 	.short	(.L_5932 - .L_5931)
.L_5931:
        /*0120*/ 	.word	0x00000000


	//----- nvinfo : EIATTR_CBANK_PARAM_SIZE
	.align		4
.L_5932:
        /*0124*/ 	.byte	0x03, 0x19
        /*0126*/ 	.short	0x0098


	//----- nvinfo : EIATTR_PARAM_CBANK
	.align		4
        /*0128*/ 	.byte	0x04, 0x0a
        /*012a*/ 	.short	(.L_5934 - .L_5933)
	.align		4
.L_5933:
        /*012c*/ 	.word	index@(.nv.constant0._Z15SoftmaxWarpImplI22BroadcastScaleMaskLoadIffbLm4EiE11DirectStoreIffEfLi1ELi29ELi32ELi1ELb1EL9Algorithm0EEvT_T0_ll)
        /*0130*/ 	.short	0x0380
        /*0132*/ 	.short	0x0098


	//----- nvinfo : EIATTR_SW_WAR
	.align		4
.L_5934:
        /*0134*/ 	.byte	0x04, 0x36
        /*0136*/ 	.short	(.L_5936 - .L_5935)
.L_5935:
        /*0138*/ 	.word	0x00000008
.L_5936:


//--------------------- .nv.info._Z15SoftmaxWarpImplI22BroadcastScaleMaskLoadIffbLm4EiE11DirectStoreIffEfLi1ELi29ELi32ELi1ELb0EL9Algorithm0EEvT_T0_ll --------------------------
	.section	.nv.info._Z15SoftmaxWarpImplI22BroadcastScaleMaskLoadIffbLm4EiE11DirectStoreIffEfLi1ELi29ELi32ELi1ELb0EL9Algorithm0EEvT_T0_ll,"",@"SHT_CUDA_INFO"
	.sectionflags	@""
	.align	4


	//----- nvinfo : EIATTR_CUDA_API_VERSION
	.align		4
        /*0000*/ 	.byte	0x04, 0x37
        /*0002*/ 	.short	(.L_5938 - .L_5937)
.L_5937:
        /*0004*/ 	.word	0x00000082


	//----- nvinfo : EIATTR_KPARAM_INFO
	.align		4
.L_5938:
        /*0008*/ 	.byte	0x04, 0x17
        /*000a*/ 	.short	(.L_5940 - .L_5939)
.L_5939:
        /*000c*/ 	.word	0x00000000
        /*0010*/ 	.short	0x0003
        /*0012*/ 	.short	0x0090
        /*0014*/ 	.byte	0x00, 0xf0, 0x21, 0x00


	//----- nvinfo : EIATTR_KPARAM_INFO
	.align		4
.L_5940:
        /*0018*/ 	.byte	0x04, 0x17
        /*001a*/ 	.short	(.L_5942 - .L_5941)
.L_5941:
        /*001c*/ 	.word	0x00000000
        /*0020*/ 	.short	0x0002
        /*0022*/ 	.short	0x0088
        /*0024*/ 	.byte	0x00, 0xf0, 0x21, 0x00


	//----- nvinfo : EIATTR_KPARAM_INFO
	.align		4
.L_5942:
        /*0028*/ 	.byte	0x04, 0x17
        /*002a*/ 	.short	(.L_5944 - .L_5943)
.L_5943:
        /*002c*/ 	.word	0x00000000
        /*0030*/ 	.short	0x0001
        /*0032*/ 	.short	0x0078
        /*0034*/ 	.byte	0x00, 0xf0, 0x41, 0x00


	//----- nvinfo : EIATTR_KPARAM_INFO
	.align		4
.L_5944:
        /*0038*/ 	.byte	0x04, 0x17
        /*003a*/ 	.short	(.L_5946 - .L_5945)
.L_5945:
        /*003c*/ 	.word	0x00000000
        /*0040*/ 	.short	0x0000
        /*0042*/ 	.short	0x0000
        /*0044*/ 	.byte	0x00, 0xf0, 0xe1, 0x01


	//----- nvinfo : EIATTR_SPARSE_MMA_MASK
	.align		4
.L_5946:
        /*0048*/ 	.byte	0x03, 0x50
        /*004a*/ 	.short	0x0000


	//----- nvinfo : EIATTR_MAXREG_COUNT
	.align		4
        /*004c*/ 	.byte	0x03, 0x1b
        /*004e*/ 	.short	0x00ff


	//----- nvinfo : EIATTR_EXTERNS
	.align		4
        /*0050*/ 	.byte	0x04, 0x0f
        /*0052*/ 	.short	(.L_5948 - .L_5947)


	//   ....[0]....
	.align		4
.L_5947:
        /*0054*/ 	.word	index@(__assertfail)


	//----- nvinfo : EIATTR_MERCURY_ISA_VERSION
	.align		4
.L_5948:
        /*0058*/ 	.byte	0x03, 0x5f
        /*005a*/ 	.short	0x0101


	//----- nvinfo : EIATTR_COOP_GROUP_MASK_REGIDS
	.align		4
        /*005c*/ 	.byte	0x04, 0x29
        /*005e*/ 	.short	(.L_5950 - .L_5949)


	//   ....[0]....
.L_5949:
        /*0060*/ 	.word	0xffffffff


	//   ....[1]....
        /*0064*/ 	.word	0xffffffff


	//   ....[2]....
        /*0068*/ 	.word	0xffffffff


	//   ....[3]....
        /*006c*/ 	.word	0xffffffff


	//   ....[4]....
        /*0070*/ 	.word	0xffffffff


	//   ....[5]....
        /*0074*/ 	.word	0xffffffff


	//   ....[6]....
        /*0078*/ 	.word	0xffffffff


	//   ....[7]....
        /*007c*/ 	.word	0xffffffff


	//   ....[8]....
        /*0080*/ 	.word	0xffffffff


	//   ....[9]....
        /*0084*/ 	.word	0xffffffff


	//   ....[10]....
        /*0088*/ 	.word	0x0500000f


	//   ....[11]....
        /*008c*/ 	.word	0x0500000f


	//   ....[12]....
        /*0090*/ 	.word	0x0500000f


	//   ....[13]....
        /*0094*/ 	.word	0x0500000f


	//   ....[14]....
        /*0098*/ 	.word	0x0500000f


	//   ....[15]....
        /*009c*/ 	.word	0x0500000f


	//   ....[16]....
        /*00a0*/ 	.word	0x0500000f


	//   ....[17]....
        /*00a4*/ 	.word	0x0500000f


	//   ....[18]....
        /*00a8*/ 	.word	0x0500000f


	//   ....[19]....
        /*00ac*/ 	.word	0x0500000f


	//----- nvinfo : EIATTR_COOP_GROUP_INSTR_OFFSETS
	.align		4
.L_5950:
        /*00b0*/ 	.byte	0x04, 0x28
        /*00b2*/ 	.short	(.L_5952 - .L_5951)


	//   ....[0]....
.L_5951:
        /*00b4*/ 	.word	0x00008880


	//   ....[1]....
        /*00b8*/ 	.word	0x000088c0


	//   ....[2]....
        /*00bc*/ 	.word	0x000088e0


	//   ....[3]....
        /*00c0*/ 	.word	0x00008900


	//   ....[4]....
        /*00c4*/ 	.word	0x00008920


	//   ....[5]....
        /*00c8*/ 	.word	0x00009b60


	//   ....[6]....
        /*00cc*/ 	.word	0x00009b80


	//   ....[7]....
        /*00d0*/ 	.word	0x00009ba0


	//   ....[8]....
        /*00d4*/ 	.word	0x00009bc0


	//   ....[9]....
        /*00d8*/ 	.word	0x00009be0


	//   ....[10]....
        /*00dc*/ 	.word	0x0000ba00


	//   ....[11]....
        /*00e0*/ 	.word	0x0000ba80


	//   ....[12]....
        /*00e4*/ 	.word	0x0000bae0


	//   ....[13]....
        /*00e8*/ 	.word	0x0000bb40


	//   ....[14]....
        /*00ec*/ 	.word	0x0000bba0


	//   ....[15]....
        /*00f0*/ 	.word	0x0000ce50


	//   ....[16]....
        /*00f4*/ 	.word	0x0000ceb0


	//   ....[17]....
        /*00f8*/ 	.word	0x0000cf10


	//   ....[18]....
        /*00fc*/ 	.word	0x0000cf70


	//   ....[19]....
        /*0100*/ 	.word	0x0000cfd0


	//----- nvinfo : EIATTR_VRC_CTA_INIT_COUNT
	.align		4
.L_5952:
        /*0104*/ 	.byte	0x02, 0x4a
	.zero		1
	.zero		1


	//----- nvinfo : EIATTR_SYSCALL_OFFSETS
	.align		4
        /*0108*/ 	.byte	0x04, 0x46
        /*010a*/ 	.short	(.L_5954 - .L_5953)


	//   ....[0]....
.L_5953:
        /*010c*/ 	.word	0x000001c0


	//----- nvinfo : EIATTR_EXIT_INSTR_OFFSETS
	.align		4
.L_5954:
        /*0110*/ 	.byte	0x04, 0x1c
        /*0112*/ 	.short	(.L_5956 - .L_5955)


	//   ....[0]....
.L_5955:
        /*0114*/ 	.word	0x00000270


	//   ....[1]....
        /*0118*/ 	.word	0x0000b9a0


	//----- nvinfo : EIATTR_CRS_STACK_SIZE
	.align		4
.L_5956:
        /*011c*/ 	.byte	0x04, 0x1e
        /*011e*/ 	.short	(.L_5958 - .L_5957)
.L_5957:
        /*0120*/ 	.word	0x00000000


	//----- nvinfo : EIATTR_CBANK_PARAM_SIZE
	.align		4
.L_5958:
        /*0124*/ 	.byte	0x03, 0x19
        /*0126*/ 	.short	0x0098


	//----- nvinfo : EIATTR_PARAM_CBANK
	.align		4
        /*0128*/ 	.byte	0x04, 0x0a
        /*012a*/ 	.short	(.L_5960 - .L_5959)
	.align		4
.L_5959:
        /*012c*/ 	.word	index@(.nv.constant0._Z15SoftmaxWarpImplI22BroadcastScaleMaskLoadIffbLm4EiE11DirectStoreIffEfLi1ELi29ELi32ELi1ELb0EL9Algorithm0EEvT_T0_ll)
        /*0130*/ 	.short	0x0380
        /*0132*/ 	.short	0x0098


	//----- nvinfo : EIATTR_SW_WAR
	.align		4
.L_5960:
        /*0134*/ 	.byte	0x04, 0x36
        /*0136*/ 	.short	(.L_5962 - .L_5961)
.L_5961:
        /*0138*/ 	.word	0x00000008
.L_5962:


//--------------------- .nv.info._Z15SoftmaxWarpImplI22BroadcastScaleMaskLoadIffbLm4EiE11DirectStoreIffEfLi1ELi28ELi32ELi1ELb1EL9Algorithm0EEvT_T0_ll --------------------------
	.section	.nv.info._Z15SoftmaxWarpImplI22BroadcastScaleMaskLoadIffbLm4EiE11DirectStoreIffEfLi1ELi28ELi32ELi1ELb1EL9Algorithm0EEvT_T0_ll,"",@"SHT_CUDA_INFO"
	.sectionflags	@""
	.align	4


	//----- nvinfo : EIATTR_CUDA_API_VERSION
	.align		4
        /*0000*/ 	.byte	0x04, 0x37
        /*0002*/ 	.short	(.L_5964 - .L_5963)
.L_5963:
        /*0004*/ 	.word	0x00000082


	//----- nvinfo : EIATTR_KPARAM_INFO
	.align		4
.L_5964:
        /*0008*/ 	.byte	0x04, 0x17
        /*000a*/ 	.short	(.L_5966 - .L_5965)
.L_5965:
        /*000c*/ 	.word	0x00000000
        /*0010*/ 	.short	0x0003
        /*0012*/ 	.short	0x0090
        /*0014*/ 	.byte	0x00, 0xf0, 0x21, 0x00


	//----- nvinfo : EIATTR_KPARAM_INFO
	.align		4
.L_5966:
        /*0018*/ 	.byte	0x04, 0x17
        /*001a*/ 	.short	(.L_5968 - .L_5967)
.L_5967:
        /*001c*/ 	.word	0x00000000
        /*0020*/ 	.short	0x0002
        /*0022*/ 	.short	0x0088
        /*0024*/ 	.byte	0x00, 0xf0, 0x21, 0x00


	//----- nvinfo : EIATTR_KPARAM_INFO
	.align		4
.L_5968:
        /*0028*/ 	.byte	0x04, 0x17
        /*002a*/ 	.short	(.L_5970 - .L_5969)
.L_5969:
        /*002c*/ 	.word	0x00000000
        /*0030*/ 	.short	0x0001
        /*0032*/ 	.short	0x0078
        /*0034*/ 	.byte	0x00, 0xf0, 0x41, 0x00


	//----- nvinfo : EIATTR_KPARAM_INFO
	.align		4
.L_5970:
        /*0038*/ 	.byte	0x04, 0x17
        /*003a*/ 	.short	(.L_5972 - .L_5971)
.L_5971:
        /*003c*/ 	.word	0x00000000
        /*0040*/ 	.short	0x0000
        /*0042*/ 	.short	0x0000
        /*0044*/ 	.byte	0x00, 0xf0, 0xe1, 0x01


	//----- nvinfo : EIATTR_SPARSE_MMA_MASK
	.align		4
.L_5972:
        /*0048*/ 	.byte	0x03, 0x50
        /*004a*/ 	.short	0x0000


	//----- nvinfo : EIATTR_MAXREG_COUNT
	.align		4
        /*004c*/ 	.byte	0x03, 0x1b
        /*004e*/ 	.short	0x00ff


	//----- nvinfo : EIATTR_EXTERNS
	.align		4
        /*0050*/ 	.byte	0x04, 0x0f
        /*0052*/ 	.short	(.L_5974 - .L_5973)


	//   ....[0]....
	.align		4
.L_5973:
        /*0054*/ 	.word	index@(__assertfail)


	//----- nvinfo : EIATTR_MERCURY_ISA_VERSION
	.align		4
.L_5974:
        /*0058*/ 	.byte	0x03, 0x5f
        /*005a*/ 	.short	0x0101


	//----- nvinfo : EIATTR_COOP_GROUP_MASK_REGIDS
	.align		4
        /*005c*/ 	.byte	0x04, 0x29
        /*005e*/ 	.short	(.L_5976 - .L_5975)


	//   ....[0]....
.L_5975:
        /*0060*/ 	.word	0xffffffff


	//   ....[1]....
        /*0064*/ 	.word	0xffffffff


	//   ....[2]....
        /*0068*/ 	.word	0xffffffff


	//   ....[3]....
        /*006c*/ 	.word	0xffffffff


	//   ....[4]....
        /*0070*/ 	.word	0xffffffff


	//   ....[5]....
        /*0074*/ 	.word	0xffffffff


	//   ....[6]....
        /*0078*/ 	.word	0xffffffff


	//   ....[7]....
        /*007c*/ 	.word	0xffffffff


	//   ....[8]....
        /*0080*/ 	.word	0xffffffff


	//   ....[9]....
        /*0084*/ 	.word	0xffffffff


	//   ....[10]....
        /*0088*/ 	.word	0x0500000f


	//   ....[11]....
        /*008c*/ 	.word	0x0500000f


	//   ....[12]....
        /*0090*/ 	.word	0x0500000f


	//   ....[13]....
        /*0094*/ 	.word	0x0500000f


	//   ....[14]....
        /*0098*/ 	.word	0x0500000f


	//   ....[15]....
        /*009c*/ 	.word	0x0500000f


	//   ....[16]....
        /*00a0*/ 	.word	0x0500000f


	//   ....[17]....
        /*00a4*/ 	.word	0x0500000f


	//   ....[18]....
        /*00a8*/ 	.word	0x0500000f


	//   ....[19]....
        /*00ac*/ 	.word	0x0500000f


	//----- nvinfo : EIATTR_COOP_GROUP_INSTR_OFFSETS
	.align		4
.L_5976:
        /*00b0*/ 	.byte	0x04, 0x28
        /*00b2*/ 	.short	(.L_5978 - .L_5977)


	//   ....[0]....
.L_5977:
        /*00b4*/ 	.word	0x0000dc60


	//   ....[1]....
        /*00b8*/ 	.word	0x0000dca0


	//   ....[2]....
        /*00bc*/ 	.word	0x0000dcc0


	//   ....[3]....
        /*00c0*/ 	.word	0x0000dce0


	//   ....[4]....
        /*00c4*/ 	.word	0x0000dd00


	//   ....[5]....
        /*00c8*/ 	.word	0x0000eea0


	//   ....[6]....
        /*00cc*/ 	.word	0x0000eec0


	//   ....[7]....
        /*00d0*/ 	.word	0x0000eee0


	//   ....[8]....
        /*00d4*/ 	.word	0x0000ef00


	//   ....[9]....
        /*00d8*/ 	.word	0x0000ef20


	//   ....[10]....
        /*00dc*/ 	.word	0x000114d0


	//   ....[11]....
        /*00e0*/ 	.word	0x00011550


	//   ....[12]....
        /*00e4*/ 	.word	0x000115b0


	//   ....[13]....
        /*00e8*/ 	.word	0x00011610


	//   ....[14]....
        /*00ec*/ 	.word	0x00011670


	//   ....[15]....
        /*00f0*/ 	.word	0x00012880


	//   ....[16]....
        /*00f4*/ 	.word	0x000128e0


	//   ....[17]....
        /*00f8*/ 	.word	0x00012940


	//   ....[18]....
        /*00fc*/ 	.word	0x000129a0


	//   ....[19]....
        /*0100*/ 	.word	0x00012a00


	//----- nvinfo : EIATTR_VRC_CTA_INIT_COUNT
	.align		4
.L_5978:
        /*0104*/ 	.byte	0x02, 0x4a
	.zero		1
	.zero		1


	//----- nvinfo : EIATTR_SYSCALL_OFFSETS
	.align		4
        /*0108*/ 	.byte	0x04, 0x46
        /*010a*/ 	.short	(.L_5980 - .L_5979)


	//   ....[0]....
.L_5979:
        /*010c*/ 	.word	0x000001c0


	//----- nvinfo : EIATTR_EXIT_INSTR_OFFSETS
	.align		4
.L_5980:
        /*0110*/ 	.byte	0x04, 0x1c
        /*0112*/ 	.short	(.L_5982 - .L_5981)


	//   ....[0]....
.L_5981:
        /*0114*/ 	.word	0x00000250


	//   ....[1]....
        /*0118*/ 	.word	0x00011470


	//----- nvinfo : EIATTR_CRS_STACK_SIZE
	.align		4
.L_5982:
        /*011c*/ 	.byte	0x04, 0x1e
        /*011e*/ 	.short	(.L_5984 - .L_5983)
.L_5983:
        /*0120*/ 	.word	0x00000000


	//----- nvinfo : EIATTR_CBANK_PARAM_SIZE
	.align		4
.L_5984:
        /*0124*/ 	.byte	0x03, 0x19
        /*0126*/ 	.short	0x0098


	//----- nvinfo : EIATTR_PARAM_CBANK
	.align		4
        /*0128*/ 	.byte	0x04, 0x0a
        /*012a*/ 	.short	(.L_5986 - .L_5985)
	.align		4
.L_5985:
        /*012c*/ 	.word	index@(.nv.constant0._Z15SoftmaxWarpImplI22BroadcastScaleMaskLoadIffbLm4EiE11DirectStoreIffEfLi1ELi28ELi32ELi1ELb1EL9Algorithm0EEvT_T0_ll)
        /*0130*/ 	.short	0x0380
        /*0132*/ 	.short	0x0098


	//----- nvinfo : EIATTR_SW_WAR
	.align		4
.L_5986:
        /*0134*/ 	.byte	0x04, 0x36
        /*0136*/ 	.short	(.L_5988 - .L_5987)
.L_5987:
        /*0138*/ 	.word	0x00000008
.L_5988:


//--------------------- .nv.info._Z15SoftmaxWarpImplI22BroadcastScaleMaskLoadIffbLm4EiE11DirectStoreIffEfLi1ELi28ELi32ELi1ELb0EL9Algorithm0EEvT_T0_ll --------------------------
	.section	.nv.info._Z15SoftmaxWarpImplI22BroadcastScaleMaskLoadIffbLm4EiE11DirectStoreIffEfLi1ELi28ELi32ELi1ELb0EL9Algorithm0EEvT_T0_ll,"",@"SHT_CUDA_INFO"
	.sectionflags	@""
	.align	4


	//----- nvinfo : EIATTR_CUDA_API_VERSION
	.align		4
        /*0000*/ 	.byte	0x04, 0x37
        /*0002*/ 	.short	(.L_5990 - .L_5989)
.L_5989:
        /*0004*/ 	.word	0x00000082


	//----- nvinfo : EIATTR_KPARAM_INFO
	.align		4
.L_5990:
        /*0008*/ 	.byte	0x04, 0x17
        /*000a*/ 	.short	(.L_5992 - .L_5991)
.L_5991:
        /*000c*/ 	.word	0x00000000
        /*0010*/ 	.short	0x0003
        /*0012*/ 	.short	0x0090
        /*0014*/ 	.byte	0x00, 0xf0, 0x21, 0x00


	//----- nvinfo : EIATTR_KPARAM_INFO
	.align		4
.L_5992:
        /*0018*/ 	.byte	0x04, 0x17
        /*001a*/ 	.short	(.L_5994 - .L_5993)
.L_5993:
        /*001c*/ 	.word	0x00000000
        /*0020*/ 	.short	0x0002
        /*0022*/ 	.short	0x0088
        /*0024*/ 	.byte	0x00, 0xf0, 0x21, 0x00


	//----- nvinfo : EIATTR_KPARAM_INFO
	.align		4
.L_5994:
        /*0028*/ 	.byte	0x04, 0x17
        /*002a*/ 	.short	(.L_5996 - .L_5995)
.L_5995:
        /*002c*/ 	.word	0x00000000
        /*0030*/ 	.short	0x0001
        /*0032*/ 	.short	0x0078
        /*0034*/ 	.byte	0x00, 0xf0, 0x41, 0x00


	//----- nvinfo : EIATTR_KPARAM_INFO
	.align		4
.L_5996:
        /*0038*/ 	.byte	0x04, 0x17
        /*003a*/ 	.short	(.L_5998 - .L_5997)
.L_5997:
        /*003c*/ 	.word	0x00000000
        /*0040*/ 	.short	0x0000
        /*0042*/ 	.short	0x0000
        /*0044*/ 	.byte	0x00, 0xf0, 0xe1, 0x01


	//----- nvinfo : EIATTR_SPARSE_MMA_MASK
	.align		4
.L_5998:
        /*0048*/ 	.byte	0x03, 0x50
        /*004a*/ 	.short	0x0000


	//----- nvinfo : EIATTR_MAXREG_COUNT
	.align		4
        /*004c*/ 	.byte	0x03, 0x1b
        /*004e*/ 	.short	0x00ff


	//----- nvinfo : EIATTR_EXTERNS
	.align		4
        /*0050*/ 	.byte	0x04, 0x0f
        /*0052*/ 	.short	(.L_6000 - .L_5999)


	//   ....[0]....
	.align		4
.L_5999:
        /*0054*/ 	.word	index@(__assertfail)


	//----- nvinfo : EIATTR_MERCURY_ISA_VERSION
	.align		4
.L_6000:
        /*0058*/ 	.byte	0x03, 0x5f
        /*005a*/ 	.short	0x0101


	//----- nvinfo : EIATTR_COOP_GROUP_MASK_REGIDS
	.align		4
        /*005c*/ 	.byte	0x04, 0x29
        /*005e*/ 	.short	(.L_6002 - .L_6001)


	//   ....[0]....
.L_6001:
        /*0060*/ 	.word	0xffffffff


	//   ....[1]....
        /*0064*/ 	.word	0xffffffff


	//   ....[2]....
        /*0068*/ 	.word	0xffffffff


	//   ....[3]....
        /*006c*/ 	.word	0xffffffff


	//   ....[4]....
        /*0070*/ 	.word	0xffffffff


	//   ....[5]....
        /*0074*/ 	.word	0xffffffff


	//   ....[6]....
        /*0078*/ 	.word	0xffffffff


	//   ....[7]....
        /*007c*/ 	.word	0xffffffff


	//   ....[8]....
        /*0080*/ 	.word	0xffffffff


	//   ....[9]....
        /*0084*/ 	.word	0xffffffff


	//   ....[10]....
        /*0088*/ 	.word	0x0500000f


	//   ....[11]....
        /*008c*/ 	.word	0x0500000f


	//   ....[12]....
        /*0090*/ 	.word	0x0500000f


	//   ....[13]....
        /*0094*/ 	.word	0x0500000f


	//   ....[14]....
        /*0098*/ 	.word	0x0500000f


	//   ....[15]....
        /*009c*/ 	.word	0x0500000f


	//   ....[16]....
        /*00a0*/ 	.word	0x0500000f


	//   ....[17]....
        /*00a4*/ 	.word	0x0500000f


	//   ....[18]....
        /*00a8*/ 	.word	0x0500000f


	//   ....[19]....
        /*00ac*/ 	.word	0x0500000f


	//----- nvinfo : EIATTR_COOP_GROUP_INSTR_OFFSETS
	.align		4
.L_6002:
        /*00b0*/ 	.byte	0x04, 0x28
        /*00b2*/ 	.short	(.L_6004 - .L_6003)


	//   ....[0]....
.L_6003:
        /*00b4*/ 	.word	0x00008450


	//   ....[1]....
        /*00b8*/ 	.word	0x00008490


	//   ....[2]....
        /*00bc*/ 	.word	0x000084b0


	//   ....[3]....
        /*00c0*/ 	.word	0x000084d0


	//   ....[4]....
        /*00c4*/ 	.word	0x000084f0


	//   ....[5]....
        /*00c8*/ 	.word	0x00009690


	//   ....[6]....
        /*00cc*/ 	.word	0x000096b0


	//   ....[7]....
        /*00d0*/ 	.word	0x000096d0


	//   ....[8]....
        /*00d4*/ 	.word	0x000096f0


	//   ....[9]....
        /*00d8*/ 	.word	0x00009710


	//   ....[10]....
        /*00dc*/ 	.word	0x0000b440


	//   ....[11]....
        /*00e0*/ 	.word	0x0000b4c0


	//   ....[12]....
        /*00e4*/ 	.word	0x0000b520


	//   ....[13]....
        /*00e8*/ 	.word	0x0000b580


	//   ....[14]....
        /*00ec*/ 	.word	0x0000b5e0


	//   ....[15]....
        /*00f0*/ 	.word	0x0000c7f0


	//   ....[16]....
        /*00f4*/ 	.word	0x0000c850


	//   ....[17]....
        /*00f8*/ 	.word	0x0000c8b0


	//   ....[18]....
        /*00fc*/ 	.word	0x0000c910


	//   ....[19]....
        /*0100*/ 	.word	0x0000c970


	//----- nvinfo : EIATTR_VRC_CTA_INIT_COUNT
	.align		4
.L_6004:
        /*0104*/ 	.byte	0x02, 0x4a
	.zero		1
	.zero		1


	//----- nvinfo : EIATTR_SYSCALL_OFFSETS
	.align		4
        /*0108*/ 	.byte	0x04, 0x46
        /*010a*/ 	.short	(.L_6006 - .L_6005)


	//   ....[0]....
.L_6005:
        /*010c*/ 	.word	0x000001c0


	//----- nvinfo : EIATTR_EXIT_INSTR_OFFSETS
	.align		4
.L_6006:
        /*0110*/ 	.byte	0x04, 0x1c
        /*0112*/ 	.short	(.L_6008 - .L_6007)


	//   ....[0]....
.L_6007:
        /*0114*/ 	.word	0x00000270


	//   ....[1]....
        /*0118*/ 	.word	0x0000b3e0


	//----- nvinfo : EIATTR_CRS_STACK_SIZE
	.align		4
.L_6008:
        /*011c*/ 	.byte	0x04, 0x1e
        /*011e*/ 	.short	(.L_6010 - .L_6009)
.L_6009:
        /*0120*/ 	.word	0x00000000


	//----- nvinfo : EIATTR_CBANK_PARAM_SIZE
	.align		4
.L_6010:
        /*0124*/ 	.byte	0x03, 0x19
        /*0126*/ 	.short	0x0098


	//----- nvinfo : EIATTR_PARAM_CBANK
	.align		4
        /*0128*/ 	.byte	0x04, 0x0a
        /*012a*/ 	.short	(.L_6012 - .L_6011)
	.align		4
.L_6011:
        /*012c*/ 	.word	index@(.nv.constant0._Z15SoftmaxWarpImplI22BroadcastScaleMaskLoadIffbLm4EiE11DirectStoreIffEfLi1ELi28ELi32ELi1ELb0EL9Algorithm0EEvT_T0_ll)
        /*0130*/ 	.short	0x0380
        /*0132*/ 	.short	0x0098


	//----- nvinfo : EIATTR_SW_WAR
	.align		4
.L_6012:
        /*0134*/ 	.byte	0x04, 0x36
        /*0136*/ 	.short	(.L_6014 - .L_6013)
.L_6013:
        /*0138*/ 	.word	0x00000008
.L_6014:


//--------------------- .nv.info._Z15SoftmaxWarpImplI22BroadcastScaleMaskLoadIffbLm4EiE11DirectStoreIffEfLi1ELi27ELi32ELi1ELb1EL9Algorithm0EEvT_T0_ll --------------------------
	.section	.nv.info._Z15SoftmaxWarpImplI22BroadcastScaleMaskLoadIffbLm4EiE11DirectStoreIffEfLi1ELi27ELi32ELi1ELb1EL9Algorithm0EEvT_T0_ll,"",@"SHT_CUDA_INFO"
	.sectionflags	@""
	.align	4


	//----- nvinfo : EIATTR_CUDA_API_VERSION
	.align		4
        /*0000*/ 	.byte	0x04, 0x37
        /*0002*/ 	.short	(.L_6016 - .L_6015)
.L_6015:
        /*0004*/ 	.word	0x00000082


	//----- nvinfo : EIATTR_KPARAM_INFO
	.align		4
.L_6016:
        /*0008*/ 	.byte	0x04, 0x17
        /*000a*/ 	.short	(.L_6018 - .L_6017)
.L_6017:
        /*000c*/ 	.word	0x00000000
        /*0010*/ 	.short	0x0003
        /*0012*/ 	.short	0x0090
        /*0014*/ 	.byte	0x00, 0xf0, 0x21, 0x00


	//----- nvinfo : EIATTR_KPARAM_INFO
	.align		4
.L_6018:
        /*0018*/ 	.byte	0x04, 0x17
        /*001a*/ 	.short	(.L_6020 - .L_6019)
.L_6019:
        /*001c*/ 	.word	0x00000000
        /*0020*/ 	.short	0x0002
        /*0022*/ 	.short	0x0088
        /*0024*/ 	.byte	0x00, 0xf0, 0x21, 0x00


	//----- nvinfo : EIATTR_KPARAM_INFO
	.align		4
.L_6020:
        /*0028*/ 	.byte	0x04, 0x17
        /*002a*/ 	.short	(.L_6022 - .L_6021)
.L_6021:
        /*002c*/ 	.word	0x00000000
        /*0030*/ 	.short	0x0001
        /*0032*/ 	.short	0x0078
        /*0034*/ 	.byte	0x00, 0xf0, 0x41, 0x00


	//----- nvinfo : EIATTR_KPARAM_INFO
	.align		4
.L_6022:
        /*0038*/ 	.byte	0x04, 0x17
        /*003a*/ 	.short	(.L_6024 - .L_6023)
.L_6023:
        /*003c*/ 	.word	0x00000000
        /*0040*/ 	.short	0x0000
        /*0042*/ 	.short	0x0000
        /*0044*/ 	.byte	0x00, 0xf0, 0xe1, 0x01


	//----- nvinfo : EIATTR_SPARSE_MMA_MASK
	.align		4
.L_6024:
        /*0048*/ 	.byte	0x03, 0x50
        /*004a*/ 	.short	0x0000


	//----- nvinfo : EIATTR_MAXREG_COUNT
	.align		4
        /*004c*/ 	.byte	0x03, 0x1b
        /*004e*/ 	.short	0x00ff


	//----- nvinfo : EIATTR_EXTERNS
	.align		4
        /*0050*/ 	.byte	0x04, 0x0f
        /*0052*/ 	.short	(.L_6026 - .L_6025)


	//   ....[0]....
	.align		4
.L_6025:
        /*0054*/ 	.word	index@(__assertfail)


	//----- nvinfo : EIATTR_MERCURY_ISA_VERSION
	.align		4
.L_6026:
        /*0058*/ 	.byte	0x03, 0x5f
        /*005a*/ 	.short	0x0101


	//----- nvinfo : EIATTR_COOP_GROUP_MASK_REGIDS
	.align		4
        /*005c*/ 	.byte	0x04, 0x29
        /*005e*/ 	.short	(.L_6028 - .L_6027)


	//   ....[0]....
.L_6027:
        /*0060*/ 	.word	0xffffffff


	//   ....[1]....
        /*0064*/ 	.word	0xffffffff


	//   ....[2]....
        /*0068*/ 	.word	0xffffffff


	//   ....[3]....
        /*006c*/ 	.word	0xffffffff


	//   ....[4]....
        /*0070*/ 	.word	0xffffffff


	//   ....[5]....
        /*0074*/ 	.word	0xffffffff


	//   ....[6]....
        /*0078*/ 	.word	0xffffffff


	//   ....[7]....
        /*007c*/ 	.word	0xffffffff


	//   ....[8]....
        /*0080*/ 	.word	0xffffffff


	//   ....[9]....
        /*0084*/ 	.word	0xffffffff


	//   ....[10]....
        /*0088*/ 	.word	0x0500000f


	//   ....[11]....
        /*008c*/ 	.word	0x0500000f


	//   ....[12]....
        /*0090*/ 	.word	0x0500000f


	//   ....[13]....
        /*0094*/ 	.word	0x0500000f


	//   ....[14]....
        /*0098*/ 	.word	0x0500000f


	//   ....[15]....
        /*009c*/ 	.word	0x0500000f


	//   ....[16]....
        /*00a0*/ 	.word	0x0500000f


	//   ....[17]....
        /*00a4*/ 	.word	0x0500000f


	//   ....[18]....
        /*00a8*/ 	.word	0x0500000f


	//   ....[19]....
        /*00ac*/ 	.word	0x0500000f


	//----- nvinfo : EIATTR_COOP_GROUP_INSTR_OFFSETS
	.align		4
.L_6028:
        /*00b0*/ 	.byte	0x04, 0x28
        /*00b2*/ 	.short	(.L_6030 - .L_6029)


	//   ....[0]....
.L_6029:
        /*00b4*/ 	.word	0x0000d460


	//   ....[1]....
        /*00b8*/ 	.word	0x0000d4a0


	//   ....[2]....
        /*00bc*/ 	.word	0x0000d4c0


	//   ....[3]....
        /*00c0*/ 	.word	0x0000d4e0


	//   ....[4]....
        /*00c4*/ 	.word	0x0000d500


	//   ....[5]....
        /*00c8*/ 	.word	0x0000e600


	//   ....[6]....
        /*00cc*/ 	.word	0x0000e620


	//   ....[7]....
        /*00d0*/ 	.word	0x0000e640


	//   ....[8]....
        /*00d4*/ 	.word	0x0000e660


	//   ....[9]....
        /*00d8*/ 	.word	0x0000e680


	//   ....[10]....
        /*00dc*/ 	.word	0x00010ae0


	//   ....[11]....
        /*00e0*/ 	.word	0x00010b60


	//   ....[12]....
        /*00e4*/ 	.word	0x00010bc0


	//   ....[13]....
        /*00e8*/ 	.word	0x00010c20


	//   ....[14]....
        /*00ec*/ 	.word	0x00010c80


	//   ....[15]....
        /*00f0*/ 	.word	0x00011df0


	//   ....[16]....
        /*00f4*/ 	.word	0x00011e50


	//   ....[17]....
        /*00f8*/ 	.word	0x00011eb0


	//   ....[18]....
        /*00fc*/ 	.word	0x00011f10


	//   ....[19]....
        /*0100*/ 	.word	0x00011f70


	//----- nvinfo : EIATTR_VRC_CTA_INIT_COUNT
	.align		4
.L_6030:
        /*0104*/ 	.byte	0x02, 0x4a
	.zero		1
	.zero		1


	//----- nvinfo : EIATTR_SYSCALL_OFFSETS
	.align		4
        /*0108*/ 	.byte	0x04, 0x46
        /*010a*/ 	.short	(.L_6032 - .L_6031)


	//   ....[0]....
.L_6031:
        /*010c*/ 	.word	0x000001c0


	//----- nvinfo : EIATTR_EXIT_INSTR_OFFSETS
	.align		4
.L_6032:
        /*0110*/ 	.byte	0x04, 0x1c
        /*0112*/ 	.short	(.L_6034 - .L_6033)


	//   ....[0]....
.L_6033:
        /*0114*/ 	.word	0x00000250


	//   ....[1]....
        /*0118*/ 	.word	0x00010a80


	//----- nvinfo : EIATTR_CRS_STACK_SIZE
	.align		4
.L_6034:
        /*011c*/ 	.byte	0x04, 0x1e
        /*011e*/ 	.short	(.L_6036 - .L_6035)
.L_6035:
        /*0120*/ 	.word	0x00000000


	//----- nvinfo : EIATTR_CBANK_PARAM_SIZE
	.align		4
.L_6036:
        /*0124*/ 	.byte	0x03, 0x19
        /*0126*/ 	.short	0x0098


	//----- nvinfo : EIATTR_PARAM_CBANK
	.align		4
        /*0128*/ 	.byte	0x04, 0x0a
        /*012a*/ 	.short	(.L_6038 - .L_6037)
	.align		4
.L_6037:
        /*012c*/ 	.word	index@(.nv.constant0._Z15SoftmaxWarpImplI22BroadcastScaleMaskLoadIffbLm4EiE11DirectStoreIffEfLi1ELi27ELi32ELi1ELb1EL9Algorithm0EEvT_T0_ll)
        /*0130*/ 	.short	0x0380
        /*0132*/ 	.short	0x0098


	//----- nvinfo : EIATTR_SW_WAR
	.align		4
.L_6038:
        /*0134*/ 	.byte	0x04, 0x36
        /*0136*/ 	.short	(.L_6040 - .L_6039)
.L_6039:
        /*0138*/ 	.word	0x00000008
.L_6040:


//--------------------- .nv.info._Z15SoftmaxWarpImplI22BroadcastScaleMaskLoadIffbLm4EiE11DirectStoreIffEfLi1ELi27ELi32ELi1ELb0EL9Algorithm0EEvT_T0_ll --------------------------
	.section	.nv.info._Z15SoftmaxWarpImplI22BroadcastScaleMaskLoadIffbLm4EiE11DirectStoreIffEfLi1ELi27ELi32ELi1ELb0EL9Algorithm0EEvT_T0_ll,"",@"SHT_CUDA_INFO"
	.sectionflags	@""
	.align	4


	//----- nvinfo : EIATTR_CUDA_API_VERSION
	.align		4
        /*0000*/ 	.byte	0x04, 0x37
        /*0002*/ 	.short	(.L_6042 - .L_6041)
.L_6041:
        /*0004*/ 	.word	0x00000082


	//----- nvinfo : EIATTR_KPARAM_INFO
	.align		4
.L_6042:
        /*0008*/ 	.byte	0x04, 0x17
        /*000a*/ 	.short	(.L_6044 - .L_6043)
.L_6043:
        /*000c*/ 	.word	0x00000000
        /*0010*/ 	.short	0x0003
        /*0012*/ 	.short	0x0090
        /*0014*/ 	.byte	0x00, 0xf0, 0x21, 0x00


	//----- nvinfo : EIATTR_KPARAM_INFO
	.align		4
.L_6044:
        /*0018*/ 	.byte	0x04, 0x17
        /*001a*/ 	.short	(.L_6046 - .L_6045)
.L_6045:
        /*001c*/ 	.word	0x00000000
        /*0020*/ 	.short	0x0002
        /*0022*/ 	.short	0x0088
        /*0024*/ 	.byte	0x00, 0xf0, 0x21, 0x00


	//----- nvinfo : EIATTR_KPARAM_INFO
	.align		4
.L_6046:
        /*0028*/ 	.byte	0x04, 0x17
        /*002a*/ 	.short	(.L_6048 - .L_6047)
.L_6047:
        /*002c*/ 	.word	0x00000000
        /*0030*/ 	.short	0x0001
        /*0032*/ 	.short	0x0078
        /*0034*/ 	.byte	0x00, 0xf0, 0x41, 0x00


	//----- nvinfo : EIATTR_KPARAM_INFO
	.align		4
.L_6048:
        /*0038*/ 	.byte	0x04, 0x17
        /*003a*/ 	.short	(.L_6050 - .L_6049)
.L_6049:
        /*003c*/ 	.word	0x00000000
        /*0040*/ 	.short	0x0000
        /*0042*/ 	.short	0x0000
        /*0044*/ 	.byte	0x00, 0xf0, 0xe1, 0x01


	//----- nvinfo : EIATTR_SPARSE_MMA_MASK
	.align		4
.L_6050:
        /*0048*/ 	.byte	0x03, 0x50
        /*004a*/ 	.short	0x0000


	//----- nvinfo : EIATTR_MAXREG_COUNT
	.align		4
        /*004c*/ 	.byte	0x03, 0x1b
        /*004e*/ 	.short	0x00ff


	//----- nvinfo : EIATTR_EXTERNS
	.align		4
        /*0050*/ 	.byte	0x04, 0x0f
        /*0052*/ 	.short	(.L_6052 - .L_6051)


	//   ....[0]....
	.align		4
.L_6051:
        /*0054*/ 	.word	index@(__assertfail)


	//----- nvinfo : EIATTR_MERCURY_ISA_VERSION
	.align		4
.L_6052:
        /*0058*/ 	.byte	0x03, 0x5f
        /*005a*/ 	.short	0x0101


	//----- nvinfo : EIATTR_COOP_GROUP_MASK_REGIDS
	.align		4
        /*005c*/ 	.byte	0x04, 0x29
        /*005e*/ 	.short	(.L_6054 - .L_6053)


	//   ....[0]....
.L_6053:
        /*0060*/ 	.word	0xffffffff


	//   ....[1]....
        /*0064*/ 	.word	0xffffffff


	//   ....[2]....
        /*0068*/ 	.word	0xffffffff


	//   ....[3]....
        /*006c*/ 	.word	0xffffffff


	//   ....[4]....
        /*0070*/ 	.word	0xffffffff


	//   ....[5]....
        /*0074*/ 	.word	0xffffffff


	//   ....[6]....
        /*0078*/ 	.word	0xffffffff


	//   ....[7]....
        /*007c*/ 	.word	0xffffffff


	//   ....[8]....
        /*0080*/ 	.word	0xffffffff


	//   ....[9]....
        /*0084*/ 	.word	0xffffffff


	//   ....[10]....
        /*0088*/ 	.word	0x0500000f


	//   ....[11]....
        /*008c*/ 	.word	0x0500000f


	//   ....[12]....
        /*0090*/ 	.word	0x0500000f


	//   ....[13]....
        /*0094*/ 	.word	0x0500000f


	//   ....[14]....
        /*0098*/ 	.word	0x0500000f


	//   ....[15]....
        /*009c*/ 	.word	0x0500000f


	//   ....[16]....
        /*00a0*/ 	.word	0x0500000f


	//   ....[17]....
        /*00a4*/ 	.word	0x0500000f


	//   ....[18]....
        /*00a8*/ 	.word	0x0500000f


	//   ....[19]....
        /*00ac*/ 	.word	0x0500000f


	//----- nvinfo : EIATTR_COOP_GROUP_INSTR_OFFSETS
	.align		4
.L_6054:
        /*00b0*/ 	.byte	0x04, 0x28
        /*00b2*/ 	.short	(.L_6056 - .L_6055)


	//   ....[0]....
.L_6055:
        /*00b4*/ 	.word	0x00008020


	//   ....[1]....
        /*00b8*/ 	.word	0x00008060


	//   ....[2]....
        /*00bc*/ 	.word	0x00008080


	//   ....[3]....
        /*00c0*/ 	.word	0x000080a0


	//   ....[4]....
        /*00c4*/ 	.word	0x000080c0


	//   ....[5]....
        /*00c8*/ 	.word	0x000091c0


	//   ....[6]....
        /*00cc*/ 	.word	0x000091e0


	//   ....[7]....
        /*00d0*/ 	.word	0x00009200


	//   ....[8]....
        /*00d4*/ 	.word	0x00009220


	//   ....[9]....
        /*00d8*/ 	.word	0x00009240


	//   ....[10]....
        /*00dc*/ 	.word	0x0000b020


	//   ....[11]....
        /*00e0*/ 	.word	0x0000b0a0


	//   ....[12]....
        /*00e4*/ 	.word	0x0000b100


	//   ....[13]....
        /*00e8*/ 	.word	0x0000b160


	//   ....[14]....
        /*00ec*/ 	.word	0x0000b1c0


	//   ....[15]....
        /*00f0*/ 	.word	0x0000c330


	//   ....[16]....
        /*00f4*/ 	.word	0x0000c390


	//   ....[17]....
        /*00f8*/ 	.word	0x0000c3f0


	//   ....[18]....
        /*00fc*/ 	.word	0x0000c450


	//   ....[19]....
        /*0100*/ 	.word	0x0000c4b0


	//----- nvinfo : EIATTR_VRC_CTA_INIT_COUNT
	.align		4
.L_6056:
        /*0104*/ 	.byte	0x02, 0x4a
	.zero		1
	.zero		1


	//----- nvinfo : EIATTR_SYSCALL_OFFSETS
	.align		4
        /*0108*/ 	.byte	0x04, 0x46
        /*010a*/ 	.short	(.L_6058 - .L_6057)


	//   ....[0]....
.L_6057:
        /*010c*/ 	.word	0x000001c0


	//----- nvinfo : EIATTR_EXIT_INSTR_OFFSETS
	.align		4
.L_6058:
        /*0110*/ 	.byte	0x04, 0x1c
        /*0112*/ 	.short	(.L_6060 - .L_6059)


	//   ....[0]....
.L_6059:
        /*0114*/ 	.word	0x00000270


	//   ....[1]....
        /*0118*/ 	.word	0x0000afc0


	//----- nvinfo : EIATTR_CRS_STACK_SIZE
	.align		4
.L_6060:
        /*011c*/ 	.byte	0x04, 0x1e
        /*011e*/ 	.short	(.L_6062 - .L_6061)
.L_6061:
        /*0120*/ 	.word	0x00000000


	//----- nvinfo : EIATTR_CBANK_PARAM_SIZE
	.align		4
.L_6062:
        /*0124*/ 	.byte	0x03, 0x19
        /*0126*/ 	.short	0x0098


	//----- nvinfo : EIATTR_PARAM_CBANK
	.align		4
        /*0128*/ 	.byte	0x04, 0x0a
        /*012a*/ 	.short	(.L_6064 - .L_6063)
	.align		4
.L_6063:
        /*012c*/ 	.word	index@(.nv.constant0._Z15SoftmaxWarpImplI22BroadcastScaleMaskLoadIffbLm4EiE11DirectStoreIffEfLi1ELi27ELi32ELi1ELb0EL9Algorithm0EEvT_T0_ll)
        /*0130*/ 	.short	0x0380
        /*0132*/ 	.short	0x0098


	//----- nvinfo : EIATTR_SW_WAR
	.align		4
.L_6064:
        /*0134*/ 	.byte	0x04, 0x36
        /*0136*/ 	.short	(.L_6066 - .L_6065)
.L_6065:
        /*0138*/ 	.word	0x00000008
.L_6066:


//--------------------- .nv.info._Z15SoftmaxWarpImplI22BroadcastScaleMaskLoadIffbLm4EiE11DirectStoreIffEfLi1ELi26ELi32ELi1ELb1EL9Algorithm0EEvT_T0_ll --------------------------
	.section	.nv.info._Z15SoftmaxWarpImplI22BroadcastScaleMaskLoadIffbLm4EiE11DirectStoreIffEfLi1ELi26ELi32ELi1ELb1EL9Algorithm0EEvT_T0_ll,"",@"SHT_CUDA_INFO"
	.sectionflags	@""
	.align	4


	//----- nvinfo : EIATTR_CUDA_API_VERSION
	.align		4
        /*0000*/ 	.byte	0x04, 0x37
        /*0002*/ 	.short	(.L_6068 - .L_6067)
.L_6067:
        /*0004*/ 	.word	0x00000082


	//----- nvinfo : EIATTR_KPARAM_INFO
	.align		4
.L_6068:
        /*0008*/ 	.byte	0x04, 0x17
        /*000a*/ 	.short	(.L_6070 - .L_6069)
.L_6069:
        /*000c*/ 	.word	0x00000000
        /*0010*/ 	.short	0x0003
        /*0012*/ 	.short	0x0090
        /*0014*/ 	.byte	0x00, 0xf0, 0x21, 0x00


	//----- nvinfo : EIATTR_KPARAM_INFO
	.align		4
.L_6070:
        /*0018*/ 	.byte	0x04, 0x17
        /*001a*/ 	.short	(.L_6072 - .L_6071)
.L_6071:
        /*001c*/ 	.word	0x00000000
        /*0020*/ 	.short	0x0002
        /*0022*/ 	.short	0x0088
        /*0024*/ 	.byte	0x00, 0xf0, 0x21, 0x00


	//----- nvinfo : EIATTR_KPARAM_INFO
	.align		4
.L_6072:
        /*0028*/ 	.byte	0x04, 0x17
        /*002a*/ 	.short	(.L_6074 - .L_6073)
.L_6073:
        /*002c*/ 	.word	0x00000000
        /*0030*/ 	.short	0x0001
        /*0032*/ 	.short	0x0078
        /*0034*/ 	.byte	0x00, 0xf0, 0x41, 0x00


	//----- nvinfo : EIATTR_KPARAM_INFO
	.align		4
.L_6074:
        /*0038*/ 	.byte	0x04, 0x17
        /*003a*/ 	.short	(.L_6076 - .L_6075)
.L_6075:
        /*003c*/ 	.word	0x00000000
        /*0040*/ 	.short	0x0000
        /*0042*/ 	.short	0x0000
        /*0044*/ 	.byte	0x00, 0xf0, 0xe1, 0x01


	//----- nvinfo : EIATTR_SPARSE_MMA_MASK
	.align		4
.L_6076:
        /*0048*/ 	.byte	0x03, 0x50
        /*004a*/ 	.short	0x0000


	//----- nvinfo : EIATTR_MAXREG_COUNT
	.align		4
        /*004c*/ 	.byte	0x03, 0x1b
        /*004e*/ 	.short	0x00ff


	//----- nvinfo : EIATTR_EXTERNS
	.align		4
        /*0050*/ 	.byte	0x04, 0x0f
        /*0052*/ 	.short	(.L_6078 - .L_6077)


	//   ....[0]....
	.align		4
.L_6077:
        /*0054*/ 	.word	index@(__assertfail)


	//----- nvinfo : EIATTR_MERCURY_ISA_VERSION
	.align		4
.L_6078:
        /*0058*/ 	.byte	0x03, 0x5f
        /*005a*/ 	.short	0x0101


	//----- nvinfo : EIATTR_COOP_GROUP_MASK_REGIDS
	.align		4
        /*005c*/ 	.byte	0x04, 0x29
        /*005e*/ 	.short	(.L_6080 - .L_6079)


	//   ....[0]....
.L_6079:
        /*0060*/ 	.word	0xffffffff


	//   ....[1]....
        /*0064*/ 	.word	0xffffffff


	//   ....[2]....
        /*0068*/ 	.word	0xffffffff


	//   ....[3]....
        /*006c*/ 	.word	0xffffffff


	//   ....[4]....
        /*0070*/ 	.word	0xffffffff


	//   ....[5]....
        /*0074*/ 	.word	0xffffffff


	//   ....[6]....
        /*0078*/ 	.word	0xffffffff


	//   ....[7]....
        /*007c*/ 	.word	0xffffffff


	//   ....[8]....
        /*0080*/ 	.word	0xffffffff


	//   ....[9]....
        /*0084*/ 	.word	0xffffffff


	//   ....[10]....
        /*0088*/ 	.word	0x0500000f


	//   ....[11]....
        /*008c*/ 	.word	0x0500000f


	//   ....[12]....
        /*0090*/ 	.word	0x0500000f


	//   ....[13]....
        /*0094*/ 	.word	0x0500000f


	//   ....[14]....
        /*0098*/ 	.word	0x0500000f


	//   ....[15]....
        /*009c*/ 	.word	0x0500000f


	//   ....[16]....
        /*00a0*/ 	.word	0x0500000f


	//   ....[17]....
        /*00a4*/ 	.word	0x0500000f


	//   ....[18]....
        /*00a8*/ 	.word	0x0500000f


	//   ....[19]....
        /*00ac*/ 	.word	0x0500000f


	//----- nvinfo : EIATTR_COOP_GROUP_INSTR_OFFSETS
	.align		4
.L_6080:
        /*00b0*/ 	.byte	0x04, 0x28
        /*00b2*/ 	.short	(.L_6082 - .L_6081)


	//   ....[0]....
.L_6081:
        /*00b4*/ 	.word	0x0000cb80


	//   ....[1]....
        /*00b8*/ 	.word	0x0000cbc0


	//   ....[2]....
        /*00bc*/ 	.word	0x0000cbe0


	//   ....[3]....
        /*00c0*/ 	.word	0x0000cc00


	//   ....[4]....
        /*00c4*/ 	.word	0x0000cc20


	//   ....[5]....
        /*00c8*/ 	.word	0x0000dc80


	//   ....[6]....
        /*00cc*/ 	.word	0x0000dca0


	//   ....[7]....
        /*00d0*/ 	.word	0x0000dcc0


	//   ....[8]....
        /*00d4*/ 	.word	0x0000dce0


	//   ....[9]....
        /*00d8*/ 	.word	0x0000dd00


	//   ....[10]....
        /*00dc*/ 	.word	0x0000ffd0


	//   ....[11]....
        /*00e0*/ 	.word	0x00010050


	//   ....[12]....
        /*00e4*/ 	.word	0x000100b0


	//   ....[13]....
        /*00e8*/ 	.word	0x00010110


	//   ....[14]....
        /*00ec*/ 	.word	0x00010170


	//   ....[15]....
        /*00f0*/ 	.word	0x00011240


	//   ....[16]....
        /*00f4*/ 	.word	0x000112a0


	//   ....[17]....
        /*00f8*/ 	.word	0x00011300


	//   ....[18]....
        /*00fc*/ 	.word	0x00011360


	//   ....[19]....
        /*0100*/ 	.word	0x000113c0


	//----- nvinfo : EIATTR_VRC_CTA_INIT_COUNT
	.align		4
.L_6082:
        /*0104*/ 	.byte	0x02, 0x4a
	.zero		1
	.zero		1


	//----- nvinfo : EIATTR_SYSCALL_OFFSETS
	.align		4
        /*0108*/ 	.byte	0x04, 0x46
        /*010a*/ 	.short	(.L_6084 - .L_6083)


	//   ....[0]....
.L_6083:
        /*010c*/ 	.word	0x000001c0


	//----- nvinfo : EIATTR_EXIT_INSTR_OFFSETS
	.align		4
.L_6084:
        /*0110*/ 	.byte	0x04, 0x1c
        /*0112*/ 	.short	(.L_6086 - .L_6085)


	//   ....[0]....
.L_6085:
        /*0114*/ 	.word	0x00000250


	//   ....[1]....
        /*0118*/ 	.word	0x0000ff70


	//----- nvinfo : EIATTR_CRS_STACK_SIZE
	.align		4
.L_6086:
        /*011c*/ 	.byte	0x04, 0x1e
        /*011e*/ 	.short	(.L_6088 - .L_6087)
.L_6087:
        /*0120*/ 	.word	0x00000000


	//----- nvinfo : EIATTR_CBANK_PARAM_SIZE
	.align		4
.L_6088:
        /*0124*/ 	.byte	0x03, 0x19
        /*0126*/ 	.short	0x0098


	//----- nvinfo : EIATTR_PARAM_CBANK
	.align		4
        /*0128*/ 	.byte	0x04, 0x0a
        /*012a*/ 	.short	(.L_6090 - .L_6089)
	.align		4
.L_6089:
        /*012c*/ 	.word	index@(.nv.constant0._Z15SoftmaxWarpImplI22BroadcastScaleMaskLoadIffbLm4EiE11DirectStoreIffEfLi1ELi26ELi32ELi1ELb1EL9Algorithm0EEvT_T0_ll)
        /*0130*/ 	.short	0x0380
        /*0132*/ 	.short	0x0098


	//----- nvinfo : EIATTR_SW_WAR
	.align		4
.L_6090:
        /*0134*/ 	.byte	0x04, 0x36
        /*0136*/ 	.short	(.L_6092 - .L_6091)
.L_6091:
        /*0138*/ 	.word	0x00000008
.L_6092:


//--------------------- .nv.info._Z15SoftmaxWarpImplI22BroadcastScaleMaskLoadIffbLm4EiE11DirectStoreIffEfLi1ELi26ELi32ELi1ELb0EL9Algorithm0EEvT_T0_ll --------------------------
	.section	.nv.info._Z15SoftmaxWarpImplI22BroadcastScaleMaskLoadIffbLm4EiE11DirectStoreIffEfLi1ELi26ELi32ELi1ELb0EL9Algorithm0EEvT_T0_ll,"",@"SHT_CUDA_INFO"
	.sectionflags	@""
	.align	4


	//----- nvinfo : EIATTR_CUDA_API_VERSION
	.align		4
        /*0000*/ 	.byte	0x04, 0x37
        /*0002*/ 	.short	(.L_6094 - .L_6093)
.L_6093:
        /*0004*/ 	.word	0x00000082


	//----- nvinfo : EIATTR_KPARAM_INFO
	.align		4
.L_6094:
        /*0008*/ 	.byte	0x04, 0x17
        /*000a*/ 	.short	(.L_6096 - .L_6095)
.L_6095:
        /*000c*/ 	.word	0x00000000
        /*0010*/ 	.short	0x0003
        /*0012*/ 	.short	0x0090
        /*0014*/ 	.byte	0x00, 0xf0, 0x21, 0x00


	//----- nvinfo : EIATTR_KPARAM_INFO
	.align		4
.L_6096:
        /*0018*/ 	.byte	0x04, 0x17
        /*001a*/ 	.short	(.L_6098 - .L_6097)
.L_6097:
        /*001c*/ 	.word	0x00000000
        /*0020*/ 	.short	0x0002
        /*0022*/ 	.short	0x0088
        /*0024*/ 	.byte	0x00, 0xf0, 0x21, 0x00


	//----- nvinfo : EIATTR_KPARAM_INFO
	.align		4
.L_6098:
        /*0028*/ 	.byte	0x04, 0x17
        /*002a*/ 	.short	(.L_6100 - .L_6099)
.L_6099:
        /*002c*/ 	.word	0x00000000
        /*0030*/ 	.short	0x0001
        /*0032*/ 	.short	0x0078
        /*0034*/ 	.byte	0x00, 0xf0, 0x41, 0x00


	//----- nvinfo : EIATTR_KPARAM_INFO
	.align		4
.L_6100:
        /*0038*/ 	.byte	0x04, 0x17
        /*003a*/ 	.short	(.L_6102 - .L_6101)
.L_6101:
        /*003c*/ 	.word	0x00000000
        /*0040*/ 	.short	0x0000
        /*0042*/ 	.short	0x0000
        /*0044*/ 	.byte	0x00, 0xf0, 0xe1, 0x01


	//----- nvinfo : EIATTR_SPARSE_MMA_MASK
	.align		4
.L_6102:
        /*0048*/ 	.byte	0x03, 0x50
        /*004a*/ 	.short	0x0000


	//----- nvinfo : EIATTR_MAXREG_COUNT
	.align		4
        /*004c*/ 	.byte	0x03, 0x1b
        /*004e*/ 	.short	0x00ff


	//----- nvinfo : EIATTR_EXTERNS
	.align		4
        /*0050*/ 	.byte	0x04, 0x0f
        /*0052*/ 	.short	(.L_6104 - .L_6103)


	//   ....[0]....
	.align		4
.L_6103:
        /*0054*/ 	.word	index@(__assertfail)


	//----- nvinfo : EIATTR_MERCURY_ISA_VERSION
	.align		4
.L_6104:
        /*0058*/ 	.byte	0x03, 0x5f
        /*005a*/ 	.short	0x0101


	//----- nvinfo : EIATTR_COOP_GROUP_MASK_REGIDS
	.align		4
        /*005c*/ 	.byte	0x04, 0x29
        /*005e*/ 	.short	(.L_6106 - .L_6105)


	//   ....[0]....
.L_6105:
        /*0060*/ 	.word	0xffffffff


	//   ....[1]....
        /*0064*/ 	.word	0xffffffff


	//   ....[2]....
        /*0068*/ 	.word	0xffffffff


	//   ....[3]....
        /*006c*/ 	.word	0xffffffff


	//   ....[4]....
        /*0070*/ 	.word	0xffffffff


	//   ....[5]....
        /*0074*/ 	.word	0xffffffff


	//   ....[6]....
        /*0078*/ 	.word	0xffffffff


	//   ....[7]....
        /*007c*/ 	.word	0xffffffff


	//   ....[8]....
        /*0080*/ 	.word	0xffffffff


	//   ....[9]....
        /*0084*/ 	.word	0xffffffff


	//   ....[10]....
        /*0088*/ 	.word	0x0500000f


	//   ....[11]....
        /*008c*/ 	.word	0x0500000f


	//   ....[12]....
        /*0090*/ 	.word	0x0500000f


	//   ....[13]....
        /*0094*/ 	.word	0x0500000f


	//   ....[14]....
        /*0098*/ 	.word	0x0500000f


	//   ....[15]....
        /*009c*/ 	.word	0x0500000f


	//   ....[16]....
        /*00a0*/ 	.word	0x0500000f


	//   ....[17]....
        /*00a4*/ 	.word	0x0500000f


	//   ....[18]....
        /*00a8*/ 	.word	0x0500000f


	//   ....[19]....
        /*00ac*/ 	.word	0x0500000f


	//----- nvinfo : EIATTR_COOP_GROUP_INSTR_OFFSETS
	.align		4
.L_6106:
        /*00b0*/ 	.byte	0x04, 0x28
        /*00b2*/ 	.short	(.L_6108 - .L_6107)


	//   ....[0]....
.L_6107:
        /*00b4*/ 	.word	0x00007ac0


	//   ....[1]....
        /*00b8*/ 	.word	0x00007b00


	//   ....[2]....
        /*00bc*/ 	.word	0x00007b20


	//   ....[3]....
        /*00c0*/ 	.word	0x00007b40


	//   ....[4]....
        /*00c4*/ 	.word	0x00007b60


	//   ....[5]....
        /*00c8*/ 	.word	0x00008bc0


	//   ....[6]....
        /*00cc*/ 	.word	0x00008be0


	//   ....[7]....
        /*00d0*/ 	.word	0x00008c00


	//   ....[8]....
        /*00d4*/ 	.word	0x00008c20


	//   ....[9]....
        /*00d8*/ 	.word	0x00008c40


	//   ....[10]....
        /*00dc*/ 	.word	0x0000a920


	//   ....[11]....
        /*00e0*/ 	.word	0x0000a9a0


	//   ....[12]....
        /*00e4*/ 	.word	0x0000aa00


	//   ....[13]....
        /*00e8*/ 	.word	0x0000aa60


	//   ....[14]....
        /*00ec*/ 	.word	0x0000aac0


	//   ....[15]....
        /*00f0*/ 	.word	0x0000bb90


	//   ....[16]....
        /*00f4*/ 	.word	0x0000bbf0


	//   ....[17]....
        /*00f8*/ 	.word	0x0000bc50


	//   ....[18]....
        /*00fc*/ 	.word	0x0000bcb0


	//   ....[19]....
        /*0100*/ 	.word	0x0000bd10


	//----- nvinfo : EIATTR_VRC_CTA_INIT_COUNT
	.align		4
.L_6108:
        /*0104*/ 	.byte	0x02, 0x4a
	.zero		1
	.zero		1


	//----- nvinfo : EIATTR_SYSCALL_OFFSETS
	.align		4
        /*0108*/ 	.byte	0x04, 0x46
        /*010a*/ 	.short	(.L_6110 - .L_6109)


	//   ....[0]....
.L_6109:
        /*010c*/ 	.word	0x000001c0


	//----- nvinfo : EIATTR_EXIT_INSTR_OFFSETS
	.align		4
.L_6110:
        /*0110*/ 	.byte	0x04, 0x1c
        /*0112*/ 	.short	(.L_6112 - .L_6111)


	//   ....[0]....
.L_6111:
        /*0114*/ 	.word	0x00000270


	//   ....[1]....
        /*0118*/ 	.word	0x0000a8c0


	//----- nvinfo : EIATTR_CRS_STACK_SIZE
	.align		4
.L_6112:
        /*011c*/ 	.byte	0x04, 0x1e
        /*011e*/ 	.short	(.L_6114 - .L_6113)
.L_6113:
        /*0120*/ 	.word	0x00000000


	//----- nvinfo : EIATTR_CBANK_PARAM_SIZE
	.align		4
.L_6114:
        /*0124*/ 	.byte	0x03, 0x19
        /*0126*/ 	.short	0x0098


	//----- nvinfo : EIATTR_PARAM_CBANK
	.align		4
        /*0128*/ 	.byte	0x04, 0x0a
        /*012a*/ 	.short	(.L_6116 - .L_6115)
	.align		4
.L_6115:
        /*012c*/ 	.word	index@(.nv.constant0._Z15SoftmaxWarpImplI22BroadcastScaleMaskLoadIffbLm4EiE11DirectStoreIffEfLi1ELi26ELi32ELi1ELb0EL9Algorithm0EEvT_T0_ll)
        /*0130*/ 	.short	0x0380
        /*0132*/ 	.short	0x0098


	//----- nvinfo : EIATTR_SW_WAR
	.align		4
.L_6116:
        /*0134*/ 	.byte	0x04, 0x36
        /*0136*/ 	.short	(.L_6118 - .L_6117)
.L_6117:
        /*0138*/ 	.word	0x00000008
.L_6118:


//--------------------- .nv.info._Z15SoftmaxWarpImplI22BroadcastScaleMaskLoadIffbLm4EiE11DirectStoreIffEfLi1ELi25ELi32ELi1ELb1EL9Algorithm0EEvT_T0_ll --------------------------
	.section	.nv.info._Z15SoftmaxWarpImplI22BroadcastScaleMaskLoadIffbLm4EiE11DirectStoreIffEfLi1ELi25ELi32ELi1ELb1EL9Algorithm0EEvT_T0_ll,"",@"SHT_CUDA_INFO"
	.sectionflags	@""
	.align	4


	//----- nvinfo : EIATTR_CUDA_API_VERSION
	.align		4
        /*0000*/ 	.byte	0x04, 0x37
        /*0002*/ 	.short	(.L_6120 - .L_6119)
.L_6119:
        /*0004*/ 	.word	0x00000082


	//----- nvinfo : EIATTR_KPARAM_INFO
	.align		4
.L_6120:
        /*0008*/ 	.byte	0x04, 0x17
        /*000a*/ 	.short	(.L_6122 - .L_6121)
.L_6121:
        /*000c*/ 	.word	0x00000000
        /*0010*/ 	.short	0x0003
        /*0012*/ 	.short	0x0090
        /*0014*/ 	.byte	0x00, 0xf0, 0x21, 0x00


	//----- nvinfo : EIATTR_KPARAM_INFO
	.align		4
.L_6122:
        /*0018*/ 	.byte	0x04, 0x17
        /*001a*/ 	.short	(.L_6124 - .L_6123)
.L_6123:
        /*001c*/ 	.word	0x00000000
        /*0020*/ 	.short	0x0002
        /*0022*/ 	.short	0x0088
        /*0024*/ 	.byte	0x00, 0xf0, 0x21, 0x00


	//----- nvinfo : EIATTR_KPARAM_INFO
	.align		4
.L_6124:
        /*0028*/ 	.byte	0x04, 0x17
        /*002a*/ 	.short	(.L_6126 - .L_6125)
.L_6125:
        /*002c*/ 	.word	0x00000000
        /*0030*/ 	.short	0x0001
        /*0032*/ 	.short	0x0078
        /*0034*/ 	.byte	0x00, 0xf0, 0x41, 0x00


	//----- nvinfo : EIATTR_KPARAM_INFO
	.align		4
.L_6126:
        /*0038*/ 	.byte	0x04, 0x17
        /*003a*/ 	.short	(.L_6128 - .L_6127)
.L_6127:
        /*003c*/ 	.word	0x00000000
        /*0040*/ 	.short	0x0000
        /*0042*/ 	.short	0x0000
        /*0044*/ 	.byte	0x00, 0xf0, 0xe1, 0x01


	//----- nvinfo : EIATTR_SPARSE_MMA_MASK
	.align		4
.L_6128:
        /*0048*/ 	.byte	0x03, 0x50
        /*004a*/ 	.short	0x0000


	//----- nvinfo : EIATTR_MAXREG_COUNT
	.align		4
        /*004c*/ 	.byte	0x03, 0x1b
        /*004e*/ 	.short	0x00ff


	//----- nvinfo : EIATTR_EXTERNS
	.align		4
        /*0050*/ 	.byte	0x04, 0x0f
        /*0052*/ 	.short	(.L_6130 - .L_6129)


	//   ....[0]....
	.align		4
.L_6129:
        /*0054*/ 	.word	index@(__assertfail)


	//----- nvinfo : EIATTR_MERCURY_ISA_VERSION
	.align		4
.L_6130:
        /*0058*/ 	.byte	0x03, 0x5f
        /*005a*/ 	.short	0x0101


	//----- nvinfo : EIATTR_COOP_GROUP_MASK_REGIDS
	.align		4
        /*005c*/ 	.byte	0x04, 0x29
        /*005e*/ 	.short	(.L_6132 - .L_6131)


	//   ....[0]....
.L_6131:
        /*0060*/ 	.word	0xffffffff


	//   ....[1]....
        /*0064*/ 	.word	0xffffffff


	//   ....[2]....
        /*0068*/ 	.word	0xffffffff


	//   ....[3]....
        /*006c*/ 	.word	0xffffffff


	//   ....[4]....
        /*0070*/ 	.word	0xffffffff


	//   ....[5]....
        /*0074*/ 	.word	0xffffffff


	//   ....[6]....
        /*0078*/ 	.word	0xffffffff


	//   ....[7]....
        /*007c*/ 	.word	0xffffffff


	//   ....[8]....
        /*0080*/ 	.word	0xffffffff


	//   ....[9]....
        /*0084*/ 	.word	0xffffffff


	//   ....[10]....
        /*0088*/ 	.word	0x0500000f


	//   ....[11]....
        /*008c*/ 	.word	0x0500000f


	//   ....[12]....
        /*0090*/ 	.word	0x0500000f


	//   ....[13]....
        /*0094*/ 	.word	0x0500000f


	//   ....[14]....
        /*0098*/ 	.word	0x0500000f


	//   ....[15]....
        /*009c*/ 	.word	0x0500000f


	//   ....[16]....
        /*00a0*/ 	.word	0x0500000f


	//   ....[17]....
        /*00a4*/ 	.word	0x0500000f


	//   ....[18]....
        /*00a8*/ 	.word	0x0500000f


	//   ....[19]....
        /*00ac*/ 	.word	0x0500000f


	//----- nvinfo : EIATTR_COOP_GROUP_INSTR_OFFSETS
	.align		4
.L_6132:
        /*00b0*/ 	.byte	0x04, 0x28
        /*00b2*/ 	.short	(.L_6134 - .L_6133)


	//   ....[0]....
.L_6133:
        /*00b4*/ 	.word	0x0000c3d0


	//   ....[1]....
        /*00b8*/ 	.word	0x0000c410


	//   ....[2]....
        /*00bc*/ 	.word	0x0000c430


	//   ....[3]....
        /*00c0*/ 	.word	0x0000c450


	//   ....[4]....
        /*00c4*/ 	.word	0x0000c470


	//   ....[5]....
        /*00c8*/ 	.word	0x0000d430


	//   ....[6]....
        /*00cc*/ 	.word	0x0000d450


	//   ....[7]....
        /*00d0*/ 	.word	0x0000d470


	//   ....[8]....
        /*00d4*/ 	.word	0x0000d490


	//   ....[9]....
        /*00d8*/ 	.word	0x0000d4b0


	//   ....[10]....
        /*00dc*/ 	.word	0x0000f630


	//   ....[11]....
        /*00e0*/ 	.word	0x0000f6b0


	//   ....[12]....
        /*00e4*/ 	.word	0x0000f710


	//   ....[13]....
        /*00e8*/ 	.word	0x0000f770


	//   ....[14]....
        /*00ec*/ 	.word	0x0000f7d0


	//   ....[15]....
        /*00f0*/ 	.word	0x00010800


	//   ....[16]....
        /*00f4*/ 	.word	0x00010860


	//   ....[17]....
        /*00f8*/ 	.word	0x000108c0


	//   ....[18]....
        /*00fc*/ 	.word	0x00010920


	//   ....[19]....
        /*0100*/ 	.word	0x00010980


	//----- nvinfo : EIATTR_VRC_CTA_INIT_COUNT
	.align		4
.L_6134:
        /*0104*/ 	.byte	0x02, 0x4a
	.zero		1
	.zero		1


	//----- nvinfo : EIATTR_SYSCALL_OFFSETS
	.align		4
        /*0108*/ 	.byte	0x04, 0x46
        /*010a*/ 	.short	(.L_6136 - .L_6135)


	//   ....[0]....
.L_6135:
        /*010c*/ 	.word	0x000001c0


	//----- nvinfo : EIATTR_EXIT_INSTR_OFFSETS
	.align		4
.L_6136:
        /*0110*/ 	.byte	0x04, 0x1c
        /*0112*/ 	.short	(.L_6138 - .L_6137)


	//   ....[0]....
.L_6137:
        /*0114*/ 	.word	0x00000250


	//   ....[1]....
        /*0118*/ 	.word	0x0000f5d0


	//----- nvinfo : EIATTR_CRS_STACK_SIZE
	.align		4
.L_6138:
        /*011c*/ 	.byte	0x04, 0x1e
        /*011e*/ 	.short	(.L_6140 - .L_6139)
.L_6139:
        /*0120*/ 	.word	0x00000000


	//----- nvinfo : EIATTR_CBANK_PARAM_SIZE
	.align		4
.L_6140:
        /*0124*/ 	.byte	0x03, 0x19
        /*0126*/ 	.short	0x0098


	//----- nvinfo : EIATTR_PARAM_CBANK
	.align		4
        /*0128*/ 	.byte	0x04, 0x0a
        /*012a*/ 	.short	(.L_6142 - .L_6141)
	.align		4
.L_6141:
        /*012c*/ 	.word	index@(.nv.constant0._Z15SoftmaxWarpImplI22BroadcastScaleMaskLoadIffbLm4EiE11DirectStoreIffEfLi1ELi25ELi32ELi1ELb1EL9Algorithm0EEvT_T0_ll)
        /*0130*/ 	.short	0x0380
        /*0132*/ 	.short	0x0098


	//----- nvinfo : EIATTR_SW_WAR
	.align		4
.L_6142:
        /*0134*/ 	.byte	0x04, 0x36
        /*0136*/ 	.short	(.L_6144 - .L_6143)
.L_6143:
        /*0138*/ 	.word	0x00000008
.L_6144:


//--------------------- .nv.info._Z15SoftmaxWarpImplI22BroadcastScaleMaskLoadIffbLm4EiE11DirectStoreIffEfLi1ELi25ELi32ELi1ELb0EL9Algorithm0EEvT_T0_ll --------------------------
	.section	.nv.info._Z15SoftmaxWarpImplI22BroadcastScaleMaskLoadIffbLm4EiE11DirectStoreIffEfLi1ELi25ELi32ELi1ELb0EL9Algorithm0EEvT_T0_ll,"",@"SHT_CUDA_INFO"
	.sectionflags	@""
	.align	4


	//----- nvinfo : EIATTR_CUDA_API_VERSION
	.align		4
        /*0000*/ 	.byte	0x04, 0x37
        /*0002*/ 	.short	(.L_6146 - .L_6145)
.L_6145:
        /*0004*/ 	.word	0x00000082


	//----- nvinfo : EIATTR_KPARAM_INFO
	.align		4
.L_6146:
        /*0008*/ 	.byte	0x04, 0x17
        /*000a*/ 	.short	(.L_6148 - .L_6147)
.L_6147:
        /*000c*/ 	.word	0x00000000
        /*0010*/ 	.short	0x0003
        /*0012*/ 	.short	0x0090
        /*0014*/ 	.byte	0x00, 0xf0, 0x21, 0x00


	//----- nvinfo : EIATTR_KPARAM_INFO
	.align		4
.L_6148:
        /*0018*/ 	.byte	0x04, 0x17
        /*001a*/ 	.short	(.L_6150 - .L_6149)
.L_6149:
        /*001c*/ 	.word	0x00000000
        /*0020*/ 	.short	0x0002
        /*0022*/ 	.short	0x0088
        /*0024*/ 	.byte	0x00, 0xf0, 0x21, 0x00


	//----- nvinfo : EIATTR_KPARAM_INFO
	.align		4
.L_6150:
        /*0028*/ 	.byte	0x04, 0x17
        /*002a*/ 	.short	(.L_6152 - .L_6151)
.L_6151:
        /*002c*/ 	.word	0x00000000
        /*0030*/ 	.short	0x0001
        /*0032*/ 	.short	0x0078
        /*0034*/ 	.byte	0x00, 0xf0, 0x41, 0x00


	//----- nvinfo : EIATTR_KPARAM_INFO
	.align		4
.L_6152:
        /*0038*/ 	.byte	0x04, 0x17
        /*003a*/ 	.short	(.L_6154 - .L_6153)
.L_6153:
        /*003c*/ 	.word	0x00000000
        /*0040*/ 	.short	0x0000
        /*0042*/ 	.short	0x0000
        /*0044*/ 	.byte	0x00, 0xf0, 0xe1, 0x01


	//----- nvinfo : EIATTR_SPARSE_MMA_MASK
	.align		4
.L_6154:
        /*0048*/ 	.byte	0x03, 0x50
        /*004a*/ 	.short	0x0000


	//----- nvinfo : EIATTR_MAXREG_COUNT
	.align		4
        /*004c*/ 	.byte	0x03, 0x1b
        /*004e*/ 	.short	0x00ff


	//----- nvinfo : EIATTR_EXTERNS
	.align		4
        /*0050*/ 	.byte	0x04, 0x0f
        /*0052*/ 	.short	(.L_6156 - .L_6155)


	//   ....[0]....
	.align		4
.L_6155:
        /*0054*/ 	.word	index@(__assertfail)


	//----- nvinfo : EIATTR_MERCURY_ISA_VERSION
	.align		4
.L_6156:
        /*0058*/ 	.byte	0x03, 0x5f
        /*005a*/ 	.short	0x0101


	//----- nvinfo : EIATTR_COOP_GROUP_MASK_REGIDS
	.align		4
        /*005c*/ 	.byte	0x04, 0x29
        /*005e*/ 	.short	(.L_6158 - .L_6157)


	//   ....[0]....
.L_6157:
        /*0060*/ 	.word	0xffffffff


	//   ....[1]....
        /*0064*/ 	.word	0xffffffff


	//   ....[2]....
        /*0068*/ 	.word	0xffffffff


	//   ....[3]....
        /*006c*/ 	.word	0xffffffff


	//   ....[4]....
        /*0070*/ 	.word	0xffffffff


	//   ....[5]....
        /*0074*/ 	.word	0xffffffff


	//   ....[6]....
        /*0078*/ 	.word	0xffffffff


	//   ....[7]....
        /*007c*/ 	.word	0xffffffff


	//   ....[8]....
        /*0080*/ 	.word	0xffffffff


	//   ....[9]....
        /*0084*/ 	.word	0xffffffff


	//   ....[10]....
        /*0088*/ 	.word	0x0500000f


	//   ....[11]....
        /*008c*/ 	.word	0x0500000f


	//   ....[12]....
        /*0090*/ 	.word	0x0500000f


	//   ....[13]....
        /*0094*/ 	.word	0x0500000f


	//   ....[14]....
        /*0098*/ 	.word	0x0500000f


	//   ....[15]....
        /*009c*/ 	.word	0x0500000f


	//   ....[16]....
        /*00a0*/ 	.word	0x0500000f


	//   ....[17]....
        /*00a4*/ 	.word	0x0500000f


	//   ....[18]....
        /*00a8*/ 	.word	0x0500000f


	//   ....[19]....
        /*00ac*/ 	.word	0x0500000f


	//----- nvinfo : EIATTR_COOP_GROUP_INSTR_OFFSETS
	.align		4
.L_6158:
        /*00b0*/ 	.byte	0x04, 0x28
        /*00b2*/ 	.short	(.L_6160 - .L_6159)


	//   ....[0]....
.L_6159:
        /*00b4*/ 	.word	0x00007620


	//   ....[1]....
        /*00b8*/ 	.word	0x00007660


	//   ....[2]....
        /*00bc*/ 	.word	0x00007680


	//   ....[3]....
        /*00c0*/ 	.word	0x000076a0


	//   ....[4]....
        /*00c4*/ 	.word	0x000076c0


	//   ....[5]....
        /*00c8*/ 	.word	0x00008680


	//   ....[6]....
        /*00cc*/ 	.word	0x000086a0


	//   ....[7]....
        /*00d0*/ 	.word	0x000086c0


	//   ....[8]....
        /*00d4*/ 	.word	0x000086e0


	//   ....[9]....
        /*00d8*/ 	.word	0x00008700


	//   ....[10]....
        /*00dc*/ 	.word	0x0000a2e0


	//   ....[11]....
        /*00e0*/ 	.word	0x0000a360


	//   ....[12]....
        /*00e4*/ 	.word	0x0000a3c0


	//   ....[13]....
        /*00e8*/ 	.word	0x0000a420


	//   ....[14]....
        /*00ec*/ 	.word	0x0000a480


	//   ....[15]....
        /*00f0*/ 	.word	0x0000b4b0


	//   ....[16]....
        /*00f4*/ 	.word	0x0000b510


	//   ....[17]....
        /*00f8*/ 	.word	0x0000b570


	//   ....[18]....
        /*00fc*/ 	.word	0x0000b5d0


	//   ....[19]....
        /*0100*/ 	.word	0x0000b630


	//----- nvinfo : EIATTR_VRC_CTA_INIT_COUNT
	.align		4
.L_6160:
        /*0104*/ 	.byte	0x02, 0x4a
	.zero		1
	.zero		1


	//----- nvinfo : EIATTR_SYSCALL_OFFSETS
	.align		4
        /*0108*/ 	.byte	0x04, 0x46
        /*010a*/ 	.short	(.L_6162 - .L_6161)


	//   ....[0]....
.L_6161:
        /*010c*/ 	.word	0x000001c0


	//----- nvinfo : EIATTR_EXIT_INSTR_OFFSETS
	.align		4
.L_6162:
        /*0110*/ 	.byte	0x04, 0x1c
        /*0112*/ 	.short	(.L_6164 - .L_6163)


	//   ....[0]....
.L_6163:
        /*0114*/ 	.word	0x00000270


	//   ....[1]....
        /*0118*/ 	.word	0x0000a280


	//----- nvinfo : EIATTR_CRS_STACK_SIZE
	.align		4
.L_6164:
        /*011c*/ 	.byte	0x04, 0x1e
        /*011e*/ 	.short	(.L_6166 - .L_6165)
.L_6165:
        /*0120*/ 	.word	0x00000000


	//----- nvinfo : EIATTR_CBANK_PARAM_SIZE
	.align		4
.L_6166:
        /*0124*/ 	.byte	0x03, 0x19
        /*0126*/ 	.short	0x0098


	//----- nvinfo : EIATTR_PARAM_CBANK
	.align		4
        /*0128*/ 	.byte	0x04, 0x0a
        /*012a*/ 	.short	(.L_6168 - .L_6167)
	.align		4
.L_6167:
        /*012c*/ 	.word	index@(.nv.constant0._Z15SoftmaxWarpImplI22BroadcastScaleMaskLoadIffbLm4EiE11DirectStoreIffEfLi1ELi25ELi32ELi1ELb0EL9Algorithm0EEvT_T0_ll)
        /*0130*/ 	.short	0x0380
        /*0132*/ 	.short	0x0098


	//----- nvinfo : EIATTR_SW_WAR
	.align		4
.L_6168:
        /*0134*/ 	.byte	0x04, 0x36
        /*0136*/ 	.short	(.L_6170 - .L_6169)
.L_6169:
        /*0138*/ 	.word	0x00000008
.L_6170:


//--------------------- .nv.info._Z15SoftmaxWarpImplI22BroadcastScaleMaskLoadIffbLm4EiE11DirectStoreIffEfLi1ELi24ELi32ELi1ELb1EL9Algorithm0EEvT_T0_ll --------------------------
	.section	.nv.info._Z15SoftmaxWarpImplI22BroadcastScaleMaskLoadIffbLm4EiE11DirectStoreIffEfLi1ELi24ELi32ELi1ELb1EL9Algorithm0EEvT_T0_ll,"",@"SHT_CUDA_INFO"
	.sectionflags	@""
	.align	4


	//----- nvinfo : EIATTR_CUDA_API_VERSION
	.align		4
        /*0000*/ 	.byte	0x04, 0x37
        /*0002*/ 	.short	(.L_6172 - .L_6171)
.L_6171:
        /*0004*/ 	.word	0x00000082


	//----- nvinfo : EIATTR_KPARAM_INFO
	.align		4
.L_6172:
        /*0008*/ 	.byte	0x04, 0x17
        /*000a*/ 	.short	(.L_6174 - .L_6173)
.L_6173:
        /*000c*/ 	.word	0x00000000
        /*0010*/ 	.short	0x0003
        /*0012*/ 	.short	0x0090
        /*0014*/ 	.byte	0x00, 0xf0, 0x21, 0x00


	//----- nvinfo : EIATTR_KPARAM_INFO
	.align		4
.L_6174:
        /*0018*/ 	.byte	0x04, 0x17
        /*001a*/ 	.short	(.L_6176 - .L_6175)
.L_6175:
        /*001c*/ 	.word	0x00000000
        /*0020*/ 	.short	0x0002
        /*0022*/ 	.short	0x0088
        /*0024*/ 	.byte	0x00, 0xf0, 0x21, 0x00


	//----- nvinfo : EIATTR_KPARAM_INFO
	.align		4
.L_6176:
        /*0028*/ 	.byte	0x04, 0x17
        /*002a*/ 	.short	(.L_6178 - .L_6177)
.L_6177:
        /*002c*/ 	.word	0x00000000
        /*0030*/ 	.short	0x0001
        /*0032*/ 	.short	0x0078
        /*0034*/ 	.byte	0x00, 0xf0, 0x41, 0x00


	//----- nvinfo : EIATTR_KPARAM_INFO
	.align		4
.L_6178:
        /*0038*/ 	.byte	0x04, 0x17
        /*003a*/ 	.short	(.L_6180 - .L_6179)
.L_6179:
        /*003c*/ 	.word	0x00000000
        /*0040*/ 	.short	0x0000
        /*0042*/ 	.short	0x0000
        /*0044*/ 	.byte	0x00, 0xf0, 0xe1, 0x01


	//----- nvinfo : EIATTR_SPARSE_MMA_MASK
	.align		4
.L_6180:
        /*0048*/ 	.byte	0x03, 0x50
        /*004a*/ 	.short	0x0000


	//----- nvinfo : EIATTR_MAXREG_COUNT
	.align		4
        /*004c*/ 	.byte	0x03, 0x1b
        /*004e*/ 	.short	0x00ff


	//----- nvinfo : EIATTR_EXTERNS
	.align		4
        /*0050*/ 	.byte	0x04, 0x0f
        /*0052*/ 	.short	(.L_6182 - .L_6181)


	//   ....[0]....
	.align		4
.L_6181:
        /*0054*/ 	.word	index@(__assertfail)


	//----- nvinfo : EIATTR_MERCURY_ISA_VERSION
	.align		4
.L_6182:
        /*0058*/ 	.byte	0x03, 0x5f
        /*005a*/ 	.short	0x0101


	//----- nvinfo : EIATTR_COOP_GROUP_MASK_REGIDS
	.align		4
        /*005c*/ 	.byte	0x04, 0x29
        /*005e*/ 	.short	(.L_6184 - .L_6183)


	//   ....[0]....
.L_6183:
        /*0060*/ 	.word	0xffffffff


	//   ....[1]....
        /*0064*/ 	.word	0xffffffff


	//   ....[2]....
        /*0068*/ 	.word	0xffffffff


	//   ....[3]....
        /*006c*/ 	.word	0xffffffff


	//   ....[4]....
        /*0070*/ 	.word	0xffffffff


	//   ....[5]....
        /*0074*/ 	.word	0xffffffff


	//   ....[6]....
        /*0078*/ 	.word	0xffffffff


	//   ....[7]....
        /*007c*/ 	.word	0xffffffff


	//   ....[8]....
        /*0080*/ 	.word	0xffffffff


	//   ....[9]....
        /*0084*/ 	.word	0xffffffff


	//   ....[10]....
        /*0088*/ 	.word	0x0500000f


	//   ....[11]....
        /*008c*/ 	.word	0x0500000f


	//   ....[12]....
        /*0090*/ 	.word	0x0500000f


	//   ....[13]....
        /*0094*/ 	.word	0x0500000f


	//   ....[14]....
        /*0098*/ 	.word	0x0500000f


	//   ....[15]....
        /*009c*/ 	.word	0x0500000f


	//   ....[16]....
        /*00a0*/ 	.word	0x0500000f


	//   ....[17]....
        /*00a4*/ 	.word	0x0500000f


	//   ....[18]....
        /*00a8*/ 	.word	0x0500000f


	//   ....[19]....
        /*00ac*/ 	.word	0x0500000f


	//----- nvinfo : EIATTR_COOP_GROUP_INSTR_OFFSETS
	.align		4
.L_6184:
        /*00b0*/ 	.byte	0x04, 0x28
        /*00b2*/ 	.short	(.L_6186 - .L_6185)


	//   ....[0]....
.L_6185:
        /*00b4*/ 	.word	0x0000bc00


	//   ....[1]....
        /*00b8*/ 	.word	0x0000bc40


	//   ....[2]....
        /*00bc*/ 	.word	0x0000bc60


	//   ....[3]....
        /*00c0*/ 	.word	0x0000bc80


	//   ....[4]....
        /*00c4*/ 	.word	0x0000bca0


	//   ....[5]....
        /*00c8*/ 	.word	0x0000cbc0


	//   ....[6]....
        /*00cc*/ 	.word	0x0000cbe0


	//   ....[7]....
        /*00d0*/ 	.word	0x0000cc00


	//   ....[8]....
        /*00d4*/ 	.word	0x0000cc20


	//   ....[9]....
        /*00d8*/ 	.word	0x0000cc40


	//   ....[10]....
        /*00dc*/ 	.word	0x0000ec60


	//   ....[11]....
        /*00e0*/ 	.word	0x0000ece0


	//   ....[12]....
        /*00e4*/ 	.word	0x0000ed40


	//   ....[13]....
        /*00e8*/ 	.word	0x0000eda0


	//   ....[14]....
        /*00ec*/ 	.word	0x0000ee00


	//   ....[15]....
        /*00f0*/ 	.word	0x0000fd90


	//   ....[16]....
        /*00f4*/ 	.word	0x0000fdf0


	//   ....[17]....
        /*00f8*/ 	.word	0x0000fe50


	//   ....[18]....
        /*00fc*/ 	.word	0x0000feb0


	//   ....[19]....
        /*0100*/ 	.word	0x0000ff10


	//----- nvinfo : EIATTR_VRC_CTA_INIT_COUNT
	.align		4
.L_6186:
        /*0104*/ 	.byte	0x02, 0x4a
	.zero		1
	.zero		1


	//----- nvinfo : EIATTR_SYSCALL_OFFSETS
	.align		4
        /*0108*/ 	.byte	0x04, 0x46
        /*010a*/ 	.short	(.L_6188 - .L_6187)


	//   ....[0]....
.L_6187:
        /*010c*/ 	.word	0x000001c0


	//----- nvinfo : EIATTR_EXIT_INSTR_OFFSETS
	.align		4
.L_6188:
        /*0110*/ 	.byte	0x04, 0x1c
        /*0112*/ 	.short	(.L_6190 - .L_6189)


	//   ....[0]....
.L_6189:
        /*0114*/ 	.word	0x00000250


	//   ....[1]....
        /*0118*/ 	.word	0x0000ec00


	//----- nvinfo : EIATTR_CRS_STACK_SIZE
	.align		4
.L_6190:
        /*011c*/ 	.byte	0x04, 0x1e
        /*011e*/ 	.short	(.L_6192 - .L_6191)
.L_6191:
        /*0120*/ 	.word	0x00000000


	//----- nvinfo : EIATTR_CBANK_PARAM_SIZE
	.align		4
.L_6192:
        /*0124*/ 	.byte	0x03, 0x19
        /*0126*/ 	.short	0x0098


	//----- nvinfo : EIATTR_PARAM_CBANK
	.align		4
        /*0128*/ 	.byte	0x04, 0x0a
        /*012a*/ 	.short	(.L_6194 - .L_6193)
	.align		4
.L_6193:
        /*012c*/ 	.word	index@(.nv.constant0._Z15SoftmaxWarpImplI22BroadcastScaleMaskLoadIffbLm4EiE11DirectStoreIffEfLi1ELi24ELi32ELi1ELb1EL9Algorithm0EEvT_T0_ll)
        /*0130*/ 	.short	0x0380
        /*0132*/ 	.short	0x0098


	//----- nvinfo : EIATTR_SW_WAR
	.align		4
.L_6194:
        /*0134*/ 	.byte	0x04, 0x36
        /*0136*/ 	.short	(.L_6196 - .L_6195)
.L_6195:
        /*0138*/ 	.word	0x00000008
.L_6196:


//--------------------- .nv.info._Z15SoftmaxWarpImplI22BroadcastScaleMaskLoadIffbLm4EiE11DirectStoreIffEfLi1ELi24ELi32ELi1ELb0EL9Algorithm0EEvT_T0_ll --------------------------
	.section	.nv.info._Z15SoftmaxWarpImplI22BroadcastScaleMaskLoadIffbLm4EiE11DirectStoreIffEfLi1ELi24ELi32ELi1ELb0EL9Algorithm0EEvT_T0_ll,"",@"SHT_CUDA_INFO"
	.sectionflags	@""
	.align	4


	//----- nvinfo : EIATTR_CUDA_API_VERSION
	.align		4
        /*0000*/ 	.byte	0x04, 0x37
        /*0002*/ 	.short	(.L_6198 - .L_6197)
.L_6197:
        /*0004*/ 	.word	0x00000082


	//----- nvinfo : EIATTR_KPARAM_INFO
	.align		4
.L_6198:
        /*0008*/ 	.byte	0x04, 0x17
        /*000a*/ 	.short	(.L_6200 - .L_6199)
.L_6199:
        /*000c*/ 	.word	0x00000000
        /*0010*/ 	.short	0x0003
        /*0012*/ 	.short	0x0090
        /*0014*/ 	.byte	0x00, 0xf0, 0x21, 0x00


	//----- nvinfo : EIATTR_KPARAM_INFO
	.align		4
.L_6200:
        /*0018*/ 	.byte	0x04, 0x17
        /*001a*/ 	.short	(.L_6202 - .L_6201)
.L_6201:
        /*001c*/ 	.word	0x00000000
        /*0020*/ 	.short	0x0002
        /*0022*/ 	.short	0x0088
        /*0024*/ 	.byte	0x00, 0xf0, 0x21, 0x00


	//----- nvinfo : EIATTR_KPARAM_INFO
	.align		4
.L_6202:
        /*0028*/ 	.byte	0x04, 0x17
        /*002a*/ 	.short	(.L_6204 - .L_6203)
.L_6203:
        /*002c*/ 	.word	0x00000000
        /*0030*/ 	.short	0x0001
        /*0032*/ 	.short	0x0078
        /*0034*/ 	.byte	0x00, 0xf0, 0x41, 0x00


	//----- nvinfo : EIATTR_KPARAM_INFO
	.align		4
.L_6204:
        /*0038*/ 	.byte	0x04, 0x17
        /*003a*/ 	.short	(.L_6206 - .L_6205)
.L_6205:
        /*003c*/ 	.word	0x00000000
        /*0040*/ 	.short	0x0000
        /*0042*/ 	.short	0x0000
        /*0044*/ 	.byte	0x00, 0xf0, 0xe1, 0x01


	//----- nvinfo : EIATTR_SPARSE_MMA_MASK
	.align		4
.L_6206:
        /*0048*/ 	.byte	0x03, 0x50
        /*004a*/ 	.short	0x0000


	//----- nvinfo : EIATTR_MAXREG_COUNT
	.align		4
        /*004c*/ 	.byte	0x03, 0x1b
        /*004e*/ 	.short	0x00ff


	//----- nvinfo : EIATTR_EXTERNS
	.align		4
        /*0050*/ 	.byte	0x04, 0x0f
        /*0052*/ 	.short	(.L_6208 - .L_6207)


	//   ....[0]....
	.align		4
.L_6207:
        /*0054*/ 	.word	index@(__assertfail)


	//----- nvinfo : EIATTR_MERCURY_ISA_VERSION
	.align		4
.L_6208:
        /*0058*/ 	.byte	0x03, 0x5f
        /*005a*/ 	.short	0x0101


	//----- nvinfo : EIATTR_COOP_GROUP_MASK_REGIDS
	.align		4
        /*005c*/ 	.byte	0x04, 0x29
        /*005e*/ 	.short	(.L_6210 - .L_6209)


	//   ....[0]....
.L_6209:
        /*0060*/ 	.word	0xffffffff


	//   ....[1]....
        /*0064*/ 	.word	0xffffffff


	//   ....[2]....
        /*0068*/ 	.word	0xffffffff


	//   ....[3]....
        /*006c*/ 	.word	0xffffffff


	//   ....[4]....
        /*0070*/ 	.word	0xffffffff


	//   ....[5]....
        /*0074*/ 	.word	0xffffffff


	//   ....[6]....
        /*0078*/ 	.word	0xffffffff


	//   ....[7]....
        /*007c*/ 	.word	0xffffffff


	//   ....[8]....
        /*0080*/ 	.word	0xffffffff


	//   ....[9]....
        /*0084*/ 	.word	0xffffffff


	//   ....[10]....
        /*0088*/ 	.word	0x0500000f


	//   ....[11]....
        /*008c*/ 	.word	0x0500000f


	//   ....[12]....
        /*0090*/ 	.word	0x0500000f


	//   ....[13]....
        /*0094*/ 	.word	0x0500000f


	//   ....[14]....
        /*0098*/ 	.word	0x0500000f


	//   ....[15]....
        /*009c*/ 	.word	0x0500000f


	//   ....[16]....
        /*00a0*/ 	.word	0x0500000f


	//   ....[17]....
        /*00a4*/ 	.word	0x0500000f


	//   ....[18]....
        /*00a8*/ 	.word	0x0500000f


	//   ....[19]....
        /*00ac*/ 	.word	0x0500000f


	//----- nvinfo : EIATTR_COOP_GROUP_INSTR_OFFSETS
	.align		4
.L_6210:
        /*00b0*/ 	.byte	0x04, 0x28
        /*00b2*/ 	.short	(.L_6212 - .L_6211)


	//   ....[0]....
.L_6211:
        /*00b4*/ 	.word	0x00006f30


	//   ....[1]....
        /*00b8*/ 	.word	0x00006f70


	//   ....[2]....
        /*00bc*/ 	.word	0x00006f90


	//   ....[3]....
        /*00c0*/ 	.word	0x00006fb0


	//   ....[4]....
        /*00c4*/ 	.word	0x00006fd0


	//   ....[5]....
        /*00c8*/ 	.word	0x00007ef0


	//   ....[6]....
        /*00cc*/ 	.word	0x00007f10


	//   ....[7]....
        /*00d0*/ 	.word	0x00007f30


	//   ....[8]....
        /*00d4*/ 	.word	0x00007f50


	//   ....[9]....
        /*00d8*/ 	.word	0x00007f70


	//   ....[10]....
        /*00dc*/ 	.word	0x00009a60


	//   ....[11]....
        /*00e0*/ 	.word	0x00009af0


	//   ....[12]....
        /*00e4*/ 	.word	0x00009b50


	//   ....[13]....
        /*00e8*/ 	.word	0x00009bb0


	//   ....[14]....
        /*00ec*/ 	.word	0x00009c10


	//   ....[15]....
        /*00f0*/ 	.word	0x0000ab90


	//   ....[16]....
        /*00f4*/ 	.word	0x0000abf0


	//   ....[17]....
        /*00f8*/ 	.word	0x0000ac50


	//   ....[18]....
        /*00fc*/ 	.word	0x0000acb0


	//   ....[19]....
        /*0100*/ 	.word	0x0000ad10


	//----- nvinfo : EIATTR_VRC_CTA_INIT_COUNT
	.align		4
.L_6212:
        /*0104*/ 	.byte	0x02, 0x4a
	.zero		1
	.zero		1


	//----- nvinfo : EIATTR_SYSCALL_OFFSETS
	.align		4
        /*0108*/ 	.byte	0x04, 0x46
        /*010a*/ 	.short	(.L_6214 - .L_6213)


	//   ....[0]....
.L_6213:
        /*010c*/ 	.word	0x000001d0


	//----- nvinfo : EIATTR_EXIT_INSTR_OFFSETS
	.align		4
.L_6214:
        /*0110*/ 	.byte	0x04, 0x1c
        /*0112*/ 	.short	(.L_6216 - .L_6215)


	//   ....[0]....
.L_6215:
        /*0114*/ 	.word	0x00000280


	//   ....[1]....
        /*0118*/ 	.word	0x00009a00


	//----- nvinfo : EIATTR_CRS_STACK_SIZE
	.align		4
.L_6216:
        /*011c*/ 	.byte	0x04, 0x1e
        /*011e*/ 	.short	(.L_6218 - .L_6217)
.L_6217:
        /*0120*/ 	.word	0x00000000


	//----- nvinfo : EIATTR_CBANK_PARAM_SIZE
	.align		4
.L_6218:
        /*0124*/ 	.byte	0x03, 0x19
        /*0126*/ 	.short	0x0098


	//----- nvinfo : EIATTR_PARAM_CBANK
	.align		4
        /*0128*/ 	.byte	0x04, 0x0a
        /*012a*/ 	.short	(.L_6220 - .L_6219)
	.align		4
.L_6219:
        /*012c*/ 	.word	index@(.nv.constant0._Z15SoftmaxWarpImplI22BroadcastScaleMaskLoadIffbLm4EiE11DirectStoreIffEfLi1ELi24ELi32ELi1ELb0EL9Algorithm0EEvT_T0_ll)
        /*0130*/ 	.short	0x0380
        /*0132*/ 	.short	0x0098


	//----- nvinfo : EIATTR_SW_WAR
	.align		4
.L_6220:
        /*0134*/ 	.byte	0x04, 0x36
        /*0136*/ 	.short	(.L_6222 - .L_6221)
.L_6221:
        /*0138*/ 	.word	0x00000008
.L_6222:


//--------------------- .nv.info._Z15SoftmaxWarpImplI22BroadcastScaleMaskLoadIffbLm4EiE11DirectStoreIffEfLi1ELi23ELi32ELi1ELb1EL9Algorithm0EEvT_T0_ll --------------------------
	.section	.nv.info._Z15SoftmaxWarpImplI22BroadcastScaleMaskLoadIffbLm4EiE11DirectStoreIffEfLi1ELi23ELi32ELi1ELb1EL9Algorithm0EEvT_T0_ll,"",@"SHT_CUDA_INFO"
	.sectionflags	@""
	.align	4


	//----- nvinfo : EIATTR_CUDA_API_VERSION
	.align		4
        /*0000*/ 	.byte	0x04, 0x37
        /*0002*/ 	.short	(.L_6224 - .L_6223)
.L_6223:
        /*0004*/ 	.word	0x00000082


	//----- nvinfo : EIATTR_KPARAM_INFO
	.align		4
.L_6224:
        /*0008*/ 	.byte	0x04, 0x17
        /*000a*/ 	.short	(.L_6226 - .L_6225)
.L_6225:
        /*000c*/ 	.word	0x00000000
        /*0010*/ 	.short	0x0003
        /*0012*/ 	.short	0x0090
        /*0014*/ 	.byte	0x00, 0xf0, 0x21, 0x00


	//----- nvinfo : EIATTR_KPARAM_INFO
	.align		4
.L_6226:
        /*0018*/ 	.byte	0x04, 0x17
        /*001a*/ 	.short	(.L_6228 - .L_6227)
.L_6227:
        /*001c*/ 	.word	0x00000000
        /*0020*/ 	.short	0x0002
        /*0022*/ 	.short	0x0088
        /*0024*/ 	.byte	0x00, 0xf0, 0x21, 0x00


	//----- nvinfo : EIATTR_KPARAM_INFO
	.align		4
.L_6228:
        /*0028*/ 	.byte	0x04, 0x17
        /*002a*/ 	.short	(.L_6230 - .L_6229)
.L_6229:
        /*002c*/ 	.word	0x00000000
        /*0030*/ 	.short	0x0001
        /*0032*/ 	.short	0x0078
        /*0034*/ 	.byte	0x00, 0xf0, 0x41, 0x00


	//----- nvinfo : EIATTR_KPARAM_INFO
	.align		4
.L_6230:
        /*0038*/ 	.byte	0x04, 0x17
        /*003a*/ 	.short	(.L_6232 - .L_6231)
.L_6231:
        /*003c*/ 	.word	0x00000000
        /*0040*/ 	.short	0x0000
        /*0042*/ 	.short	0x0000
        /*0044*/ 	.byte	0x00, 0xf0, 0xe1, 0x01


	//----- nvinfo : EIATTR_SPARSE_MMA_MASK
	.align		4
.L_6232:
        /*0048*/ 	.byte	0x03, 0x50
        /*004a*/ 	.short	0x0000


	//----- nvinfo : EIATTR_MAXREG_COUNT
	.align		4
        /*004c*/ 	.byte	0x03, 0x1b
        /*004e*/ 	.short	0x00ff


	//----- nvinfo : EIATTR_EXTERNS
	.align		4
        /*0050*/ 	.byte	0x04, 0x0f
        /*0052*/ 	.short	(.L_6234 - .L_6233)


	//   ....[0]....
	.align		4
.L_6233:
        /*0054*/ 	.word	index@(__assertfail)


	//----- nvinfo : EIATTR_MERCURY_ISA_VERSION
	.align		4
.L_6234:
        /*0058*/ 	.byte	0x03, 0x5f
        /*005a*/ 	.short	0x0101


	//----- nvinfo : EIATTR_COOP_GROUP_MASK_REGIDS
	.align		4
        /*005c*/ 	.byte	0x04, 0x29
        /*005e*/ 	.short	(.L_6236 - .L_6235)


	//   ....[0]....
.L_6235:
        /*0060*/ 	.word	0xffffffff


	//   ....[1]....
        /*0064*/ 	.word	0xffffffff


	//   ....[2]....
        /*0068*/ 	.word	0xffffffff


	//   ....[3]....
        /*006c*/ 	.word	0xffffffff


	//   ....[4]....
        /*0070*/ 	.word	0xffffffff


	//   ....[5]....
        /*0074*/ 	.word	0xffffffff


	//   ....[6]....
        /*0078*/ 	.word	0xffffffff


	//   ....[7]....
        /*007c*/ 	.word	0xffffffff


	//   ....[8]....
        /*0080*/ 	.word	0xffffffff


	//   ....[9]....
        /*0084*/ 	.word	0xffffffff


	//   ....[10]....
        /*0088*/ 	.word	0x0500000f


	//   ....[11]....
        /*008c*/ 	.word	0x0500000f


	//   ....[12]....
        /*0090*/ 	.word	0x0500000f


	//   ....[13]....
        /*0094*/ 	.word	0x0500000f


	//   ....[14]....
        /*0098*/ 	.word	0x0500000f


	//   ....[15]....
        /*009c*/ 	.word	0x0500000f


	//   ....[16]....
        /*00a0*/ 	.word	0x0500000f


	//   ....[17]....
        /*00a4*/ 	.word	0x0500000f


	//   ....[18]....
        /*00a8*/ 	.word	0x0500000f


	//   ....[19]....
        /*00ac*/ 	.word	0x0500000f


	//----- nvinfo : EIATTR_COOP_GROUP_INSTR_OFFSETS
	.align		4
.L_6236:
        /*00b0*/ 	.byte	0x04, 0x28
        /*00b2*/ 	.short	(.L_6238 - .L_6237)


	//   ....[0]....
.L_6237:
        /*00b4*/ 	.word	0x0000b560


	//   ....[1]....
        /*00b8*/ 	.word	0x0000b5a0


	//   ....[2]....
        /*00bc*/ 	.word	0x0000b5c0


	//   ....[3]....
        /*00c0*/ 	.word	0x0000b5e0


	//   ....[4]....
        /*00c4*/ 	.word	0x0000b600


	//   ....[5]....
        /*00c8*/ 	.word	0x0000c480


	//   ....[6]....
        /*00cc*/ 	.word	0x0000c4a0


	//   ....[7]....
        /*00d0*/ 	.word	0x0000c4c0


	//   ....[8]....
        /*00d4*/ 	.word	0x0000c4e0


	//   ....[9]....
        /*00d8*/ 	.word	0x0000c500


	//   ....[10]....
        /*00dc*/ 	.word	0x0000e3d0


	//   ....[11]....
        /*00e0*/ 	.word	0x0000e450


	//   ....[12]....
        /*00e4*/ 	.word	0x0000e4b0


	//   ....[13]....
        /*00e8*/ 	.word	0x0000e510


	//   ....[14]....
        /*00ec*/ 	.word	0x0000e570


	//   ....[15]....
        /*00f0*/ 	.word	0x0000f460


	//   ....[16]....
        /*00f4*/ 	.word	0x0000f4c0


	//   ....[17]....
        /*00f8*/ 	.word	0x0000f520


	//   ....[18]....
        /*00fc*/ 	.word	0x0000f580


	//   ....[19]....
        /*0100*/ 	.word	0x0000f5e0


	//----- nvinfo : EIATTR_VRC_CTA_INIT_COUNT
	.align		4
.L_6238:
        /*0104*/ 	.byte	0x02, 0x4a
	.zero		1
	.zero		1


	//----- nvinfo : EIATTR_SYSCALL_OFFSETS
	.align		4
        /*0108*/ 	.byte	0x04, 0x46
        /*010a*/ 	.short	(.L_6240 - .L_6239)


	//   ....[0]....
.L_6239:
        /*010c*/ 	.word	0x000001c0


	//----- nvinfo : EIATTR_EXIT_INSTR_OFFSETS
	.align		4
.L_6240:
        /*0110*/ 	.byte	0x04, 0x1c
        /*0112*/ 	.short	(.L_6242 - .L_6241)


	//   ....[0]....
.L_6241:
        /*0114*/ 	.word	0x00000250


	//   ....[1]....
        /*0118*/ 	.word	0x0000e370


	//----- nvinfo : EIATTR_CRS_STACK_SIZE
	.align		4
.L_6242:
        /*011c*/ 	.byte	0x04, 0x1e
        /*011e*/ 	.short	(.L_6244 - .L_6243)
.L_6243:
        /*0120*/ 	.word	0x00000000


	//----- nvinfo : EIATTR_CBANK_PARAM_SIZE
	.align		4
.L_6244:
        /*0124*/ 	.byte	0x03, 0x19
        /*0126*/ 	.short	0x0098


	//----- nvinfo : EIATTR_PARAM_CBANK
	.align		4
        /*0128*/ 	.byte	0x04, 0x0a
        /*012a*/ 	.short	(.L_6246 - .L_6245)
	.align		4
.L_6245:
        /*012c*/ 	.word	index@(.nv.constant0._Z15SoftmaxWarpImplI22BroadcastScaleMaskLoadIffbLm4EiE11DirectStoreIffEfLi1ELi23ELi32ELi1ELb1EL9Algorithm0EEvT_T0_ll)
        /*0130*/ 	.short	0x0380
        /*0132*/ 	.short	0x0098


	//----- nvinfo : EIATTR_SW_WAR
	.align		4
.L_6246:
        /*0134*/ 	.byte	0x04, 0x36
        /*0136*/ 	.short	(.L_6248 - .L_6247)
.L_6247:
        /*0138*/ 	.word	0x00000008
.L_6248:


//--------------------- .nv.info._Z15SoftmaxWarpImplI22BroadcastScaleMaskLoadIffbLm4EiE11DirectStoreIffEfLi1ELi23ELi32ELi1ELb0EL9Algorithm0EEvT_T0_ll --------------------------
	.section	.nv.info._Z15SoftmaxWarpImplI22BroadcastScaleMaskLoadIffbLm4EiE11DirectStoreIffEfLi1ELi23ELi32ELi1ELb0EL9Algorithm0EEvT_T0_ll,"",@"SHT_CUDA_INFO"
	.sectionflags	@""
	.align	4


	//----- nvinfo : EIATTR_CUDA_API_VERSION
	.align		4
        /*0000*/ 	.byte	0x04, 0x37
        /*0002*/ 	.short	(.L_6250 - .L_6249)
.L_6249:
        /*0004*/ 	.word	0x00000082


	//----- nvinfo : EIATTR_KPARAM_INFO
	.align		4
.L_6250:
        /*0008*/ 	.byte	0x04, 0x17
        /*000a*/ 	.short	(.L_6252 - .L_6251)
.L_6251:
        /*000c*/ 	.word	0x00000000
        /*0010*/ 	.short	0x0003
        /*0012*/ 	.short	0x0090
        /*0014*/ 	.byte	0x00, 0xf0, 0x21, 0x00


	//----- nvinfo : EIATTR_KPARAM_INFO
	.align		4
.L_6252:
        /*0018*/ 	.byte	0x04, 0x17
        /*001a*/ 	.short	(.L_6254 - .L_6253)
.L_6253:
        /*001c*/ 	.word	0x00000000
        /*0020*/ 	.short	0x0002
        /*0022*/ 	.short	0x0088
        /*0024*/ 	.byte	0x00, 0xf0, 0x21, 0x00


	//----- nvinfo : EIATTR_KPARAM_INFO
	.align		4
.L_6254:
        /*0028*/ 	.byte	0x04, 0x17
        /*002a*/ 	.short	(.L_6256 - .L_6255)
.L_6255:
        /*002c*/ 	.word	0x00000000
        /*0030*/ 	.short	0x0001
        /*0032*/ 	.short	0x0078
        /*0034*/ 	.byte	0x00, 0xf0, 0x41, 0x00


	//----- nvinfo : EIATTR_KPARAM_INFO
	.align		4
.L_6256:
        /*0038*/ 	.byte	0x04, 0x17
        /*003a*/ 	.short	(.L_6258 - .L_6257)
.L_6257:
        /*003c*/ 	.word	0x00000000
        /*0040*/ 	.short	0x0000
        /*0042*/ 	.short	0x0000
        /*0044*/ 	.byte	0x00, 0xf0, 0xe1, 0x01


	//----- nvinfo : EIATTR_SPARSE_MMA_MASK
	.align		4
.L_6258:
        /*0048*/ 	.byte	0x03, 0x50
        /*004a*/ 	.short	0x0000


	//----- nvinfo : EIATTR_MAXREG_COUNT
	.align		4
        /*004c*/ 	.byte	0x03, 0x1b
        /*004e*/ 	.short	0x00ff


	//----- nvinfo : EIATTR_EXTERNS
	.align		4
        /*0050*/ 	.byte	0x04, 0x0f
        /*0052*/ 	.short	(.L_6260 - .L_6259)


	//   ....[0]....
	.align		4
.L_6259:
        /*0054*/ 	.word	index@(__assertfail)


	//----- nvinfo : EIATTR_MERCURY_ISA_VERSION
	.align		4
.L_6260:
        /*0058*/ 	.byte	0x03, 0x5f
        /*005a*/ 	.short	0x0101


	//----- nvinfo : EIATTR_COOP_GROUP_MASK_REGIDS
	.align		4
        /*005c*/ 	.byte	0x04, 0x29
        /*005e*/ 	.short	(.L_6262 - .L_6261)


	//   ....[0]....
.L_6261:
        /*0060*/ 	.word	0xffffffff


	//   ....[1]....
        /*0064*/ 	.word	0xffffffff


	//   ....[2]....
        /*0068*/ 	.word	0xffffffff


	//   ....[3]....
        /*006c*/ 	.word	0xffffffff


	//   ....[4]....
        /*0070*/ 	.word	0xffffffff


	//   ....[5]....
        /*0074*/ 	.word	0xffffffff


	//   ....[6]....
        /*0078*/ 	.word	0xffffffff


	//   ....[7]....
        /*007c*/ 	.word	0xffffffff


	//   ....[8]....
        /*0080*/ 	.word	0xffffffff


	//   ....[9]....
        /*0084*/ 	.word	0xffffffff


	//   ....[10]....
        /*0088*/ 	.word	0x0500000f


	//   ....[11]....
        /*008c*/ 	.word	0x0500000f


	//   ....[12]....
        /*0090*/ 	.word	0x0500000f


	//   ....[13]....
        /*0094*/ 	.word	0x0500000f


	//   ....[14]....
        /*0098*/ 	.word	0x0500000f


	//   ....[15]....
        /*009c*/ 	.word	0x0500000f


	//   ....[16]....
        /*00a0*/ 	.word	0x0500000f


	//   ....[17]....
        /*00a4*/ 	.word	0x0500000f


	//   ....[18]....
        /*00a8*/ 	.word	0x0500000f


	//   ....[19]....
        /*00ac*/ 	.word	0x0500000f


	//----- nvinfo : EIATTR_COOP_GROUP_INSTR_OFFSETS
	.align		4
.L_6262:
        /*00b0*/ 	.byte	0x04, 0x28
        /*00b2*/ 	.short	(.L_6264 - .L_6263)


	//   ....[0]....
.L_6263:
        /*00b4*/ 	.word	0x00006b00


	//   ....[1]....
        /*00b8*/ 	.word	0x00006b40


	//   ....[2]....
        /*00bc*/ 	.word	0x00006b60


	//   ....[3]....
        /*00c0*/ 	.word	0x00006b80


	//   ....[4]....
        /*00c4*/ 	.word	0x00006ba0


	//   ....[5]....
        /*00c8*/ 	.word	0x00007a20


	//   ....[6]....
        /*00cc*/ 	.word	0x00007a40


	//   ....[7]....
        /*00d0*/ 	.word	0x00007a60


	//   ....[8]....
        /*00d4*/ 	.word	0x00007a80


	//   ....[9]....
        /*00d8*/ 	.word	0x00007aa0


	//   ....[10]....
        /*00dc*/ 	.word	0x00009490


	//   ....[11]....
        /*00e0*/ 	.word	0x00009510


	//   ....[12]....
        /*00e4*/ 	.word	0x00009570


	//   ....[13]....
        /*00e8*/ 	.word	0x000095d0


	//   ....[14]....
        /*00ec*/ 	.word	0x00009630


	//   ....[15]....
        /*00f0*/ 	.word	0x0000a520


	//   ....[16]....
        /*00f4*/ 	.word	0x0000a580


	//   ....[17]....
        /*00f8*/ 	.word	0x0000a5e0


	//   ....[18]....
        /*00fc*/ 	.word	0x0000a640


	//   ....[19]....
        /*0100*/ 	.word	0x0000a6a0


	//----- nvinfo : EIATTR_VRC_CTA_INIT_COUNT
	.align		4
.L_6264:
        /*0104*/ 	.byte	0x02, 0x4a
	.zero		1
	.zero		1


	//----- nvinfo : EIATTR_SYSCALL_OFFSETS
	.align		4
        /*0108*/ 	.byte	0x04, 0x46
        /*010a*/ 	.short	(.L_6266 - .L_6265)


	//   ....[0]....
.L_6265:
        /*010c*/ 	.word	0x000001d0


	//----- nvinfo : EIATTR_EXIT_INSTR_OFFSETS
	.align		4
.L_6266:
        /*0110*/ 	.byte	0x04, 0x1c
        /*0112*/ 	.short	(.L_6268 - .L_6267)


	//   ....[0]....
.L_6267:
        /*0114*/ 	.word	0x00000280


	//   ....[1]....
        /*0118*/ 	.word	0x00009430


	//----- nvinfo : EIATTR_CRS_STACK_SIZE
	.align		4
.L_6268:
        /*011c*/ 	.byte	0x04, 0x1e
        /*011e*/ 	.short	(.L_6270 - .L_6269)
.L_6269:
        /*0120*/ 	.word	0x00000000


	//----- nvinfo : EIATTR_CBANK_PARAM_SIZE
	.align		4
.L_6270:
        /*0124*/ 	.byte	0x03, 0x19
        /*0126*/ 	.short	0x0098


	//----- nvinfo : EIATTR_PARAM_CBANK
	.align		4
        /*0128*/ 	.byte	0x04, 0x0a
        /*012a*/ 	.short	(.L_6272 - .L_6271)
	.align		4
.L_6271:
        /*012c*/ 	.word	index@(.nv.constant0._Z15SoftmaxWarpImplI22BroadcastScaleMaskLoadIffbLm4EiE11DirectStoreIffEfLi1ELi23ELi32ELi1ELb0EL9Algorithm0EEvT_T0_ll)
        /*0130*/ 	.short	0x0380
        /*0132*/ 	.short	0x0098


	//----- nvinfo : EIATTR_SW_WAR
	.align		4
.L_6272:
        /*0134*/ 	.byte	0x04, 0x36
        /*0136*/ 	.short	(.L_6274 - .L_6273)
.L_6273:
        /*0138*/ 	.word	0x00000008
.L_6274:


//--------------------- .nv.info._Z15SoftmaxWarpImplI22BroadcastScaleMaskLoadIffbLm4EiE11DirectStoreIffEfLi1ELi22ELi32ELi1ELb1EL9Algorithm0EEvT_T0_ll --------------------------
	.section	.nv.info._Z15SoftmaxWarpImplI22BroadcastScaleMaskLoadIffbLm4EiE11DirectStoreIffEfLi1ELi22ELi32ELi1ELb1EL9Algorithm0EEvT_T0_ll,"",@"SHT_CUDA_INFO"
	.sectionflags	@""
	.align	4


	//----- nvinfo : EIATTR_CUDA_API_VERSION
	.align		4
        /*0000*/ 	.byte	0x04, 0x37
        /*0002*/ 	.short	(.L_6276 - .L_6275)
.L_6275:
        /*0004*/ 	.word	0x00000082


	//----- nvinfo : EIATTR_KPARAM_INFO
	.align		4
.L_6276:
        /*0008*/ 	.byte	0x04, 0x17
        /*000a*/ 	.short	(.L_6278 - .L_6277)
.L_6277:
        /*000c*/ 	.word	0x00000000
        /*0010*/ 	.short	0x0003
        /*0012*/ 	.short	0x0090
        /*0014*/ 	.byte	0x00, 0xf0, 0x21, 0x00


	//----- nvinfo : EIATTR_KPARAM_INFO
	.align		4
.L_6278:
        /*0018*/ 	.byte	0x04, 0x17
        /*001a*/ 	.short	(.L_6280 - .L_6279)
.L_6279:
        /*001c*/ 	.word	0x00000000
        /*0020*/ 	.short	0x0002
        /*0022*/ 	.short	0x0088
        /*0024*/ 	.byte	0x00, 0xf0, 0x21, 0x00


	//----- nvinfo : EIATTR_KPARAM_INFO
	.align		4
.L_6280:
        /*0028*/ 	.byte	0x04, 0x17
        /*002a*/ 	.short	(.L_6282 - .L_6281)
.L_6281:
        /*002c*/ 	.word	0x00000000
        /*0030*/ 	.short	0x0001
        /*0032*/ 	.short	0x0078
        /*0034*/ 	.byte	0x00, 0xf0, 0x41, 0x00


	//----- nvinfo : EIATTR_KPARAM_INFO
	.align		4
.L_6282:
        /*0038*/ 	.byte	0x04, 0x17
        /*003a*/ 	.short	(.L_6284 - .L_6283)
.L_6283:
        /*003c*/ 	.word	0x00000000
        /*0040*/ 	.short	0x0000
        /*0042*/ 	.short	0x0000
        /*0044*/ 	.byte	0x00, 0xf0, 0xe1, 0x01


	//----- nvinfo : EIATTR_SPARSE_MMA_MASK
	.align		4
.L_6284:
        /*0048*/ 	.byte	0x03, 0x50
        /*004a*/ 	.short	0x0000


	//----- nvinfo : EIATTR_MAXREG_COUNT
	.align		4
        /*004c*/ 	.byte	0x03, 0x1b
        /*004e*/ 	.short	0x00ff


	//----- nvinfo : EIATTR_EXTERNS
	.align		4
        /*0050*/ 	.byte	0x04, 0x0f
        /*0052*/ 	.short	(.L_6286 - .L_6285)


	//   ....[0]....
	.align		4
.L_6285:
        /*0054*/ 	.word	index@(__assertfail)


	//----- nvinfo : EIATTR_MERCURY_ISA_VERSION
	.align		4
.L_6286:
        /*0058*/ 	.byte	0x03, 0x5f
        /*005a*/ 	.short	0x0101


	//----- nvinfo : EIATTR_COOP_GROUP_MASK_REGIDS
	.align		4
        /*005c*/ 	.byte	0x04, 0x29
        /*005e*/ 	.short	(.L_6288 - .L_6287)


	//   ....[0]....
.L_6287:
        /*0060*/ 	.word	0xffffffff


	//   ....[1]....
        /*0064*/ 	.word	0xffffffff


	//   ....[2]....
        /*0068*/ 	.word	0xffffffff


	//   ....[3]....
        /*006c*/ 	.word	0xffffffff


	//   ....[4]....
        /*0070*/ 	.word	0xffffffff


	//   ....[5]....
        /*0074*/ 	.word	0xffffffff


	//   ....[6]....
        /*0078*/ 	.word	0xffffffff


	//   ....[7]....
        /*007c*/ 	.word	0xffffffff


	//   ....[8]....
        /*0080*/ 	.word	0xffffffff


	//   ....[9]....
        /*0084*/ 	.word	0xffffffff


	//   ....[10]....
        /*0088*/ 	.word	0x0500000f


	//   ....[11]....
        /*008c*/ 	.word	0x0500000f


	//   ....[12]....
        /*0090*/ 	.word	0x0500000f


	//   ....[13]....
        /*0094*/ 	.word	0x0500000f


	//   ....[14]....
        /*0098*/ 	.word	0x0500000f


	//   ....[15]....
        /*009c*/ 	.word	0x0500000f


	//   ....[16]....
        /*00a0*/ 	.word	0x0500000f


	//   ....[17]....
        /*00a4*/ 	.word	0x0500000f


	//   ....[18]....
        /*00a8*/ 	.word	0x0500000f


	//   ....[19]....
        /*00ac*/ 	.word	0x0500000f


	//----- nvinfo : EIATTR_COOP_GROUP_INSTR_OFFSETS
	.align		4
.L_6288:
        /*00b0*/ 	.byte	0x04, 0x28
        /*00b2*/ 	.short	(.L_6290 - .L_6289)


	//   ....[0]....
.L_6289:
        /*00b4*/ 	.word	0x0000abf0


	//   ....[1]....
        /*00b8*/ 	.word	0x0000ac30


	//   ....[2]....
        /*00bc*/ 	.word	0x0000ac50


	//   ....[3]....
        /*00c0*/ 	.word	0x0000ac70


	//   ....[4]....
        /*00c4*/ 	.word	0x0000ac90


	//   ....[5]....
        /*00c8*/ 	.word	0x0000ba70


	//   ....[6]....
        /*00cc*/ 	.word	0x0000ba90


	//   ....[7]....
        /*00d0*/ 	.word	0x0000bab0


	//   ....[8]....
        /*00d4*/ 	.word	0x0000bad0


	//   ....[9]....
        /*00d8*/ 	.word	0x0000baf0


	//   ....[10]....
        /*00dc*/ 	.word	0x0000d860


	//   ....[11]....
        /*00e0*/ 	.word	0x0000d900


	//   ....[12]....
        /*00e4*/ 	.word	0x0000d960


	//   ....[13]....
        /*00e8*/ 	.word	0x0000d9c0


	//   ....[14]....
        /*00ec*/ 	.word	0x0000da20


	//   ....[15]....
        /*00f0*/ 	.word	0x0000e850


	//   ....[16]....
        /*00f4*/ 	.word	0x0000e8b0


	//   ....[17]....
        /*00f8*/ 	.word	0x0000e910


	//   ....[18]....
        /*00fc*/ 	.word	0x0000e970


	//   ....[19]....
        /*0100*/ 	.word	0x0000e9d0


	//----- nvinfo : EIATTR_VRC_CTA_INIT_COUNT
	.align		4
.L_6290:
        /*0104*/ 	.byte	0x02, 0x4a
	.zero		1
	.zero		1


	//----- nvinfo : EIATTR_SYSCALL_OFFSETS
	.align		4
        /*0108*/ 	.byte	0x04, 0x46
        /*010a*/ 	.short	(.L_6292 - .L_6291)


	//   ....[0]....
.L_6291:
        /*010c*/ 	.word	0x000001c0


	//----- nvinfo : EIATTR_EXIT_INSTR_OFFSETS
	.align		4
.L_6292:
        /*0110*/ 	.byte	0x04, 0x1c
        /*0112*/ 	.short	(.L_6294 - .L_6293)


	//   ....[0]....
.L_6293:
        /*0114*/ 	.word	0x00000250


	//   ....[1]....
        /*0118*/ 	.word	0x0000d800


	//----- nvinfo : EIATTR_CRS_STACK_SIZE
	.align		4
.L_6294:
        /*011c*/ 	.byte	0x04, 0x1e
        /*011e*/ 	.short	(.L_6296 - .L_6295)
.L_6295:
        /*0120*/ 	.word	0x00000000


	//----- nvinfo : EIATTR_CBANK_PARAM_SIZE
	.align		4
.L_6296:
        /*0124*/ 	.byte	0x03, 0x19
        /*0126*/ 	.short	0x0098


	//----- nvinfo : EIATTR_PARAM_CBANK
	.align		4
        /*0128*/ 	.byte	0x04, 0x0a
        /*012a*/ 	.short	(.L_6298 - .L_6297)
	.align		4
.L_6297:
        /*012c*/ 	.word	index@(.nv.constant0._Z15SoftmaxWarpImplI22BroadcastScaleMaskLoadIffbLm4EiE11DirectStoreIffEfLi1ELi22ELi32ELi1ELb1EL9Algorithm0EEvT_T0_ll)
        /*0130*/ 	.short	0x0380
        /*0132*/ 	.short	0x0098


	//----- nvinfo : EIATTR_SW_WAR
	.align		4
.L_6298:
        /*0134*/ 	.byte	0x04, 0x36
        /*0136*/ 	.short	(.L_6300 - .L_6299)
.L_6299:
        /*0138*/ 	.word	0x00000008
.L_6300:


//--------------------- .nv.info._Z15SoftmaxWarpImplI22BroadcastScaleMaskLoadIffbLm4EiE11DirectStoreIffEfLi1ELi22ELi32ELi1ELb0EL9Algorithm0EEvT_T0_ll --------------------------
	.section	.nv.info._Z15SoftmaxWarpImplI22BroadcastScaleMaskLoadIffbLm4EiE11DirectStoreIffEfLi1ELi22ELi32ELi1ELb0EL9Algorithm0EEvT_T0_ll,"",@"SHT_CUDA_INFO"
	.sectionflags	@""
	.align	4


	//----- nvinfo : EIATTR_CUDA_API_VERSION
	.align		4
        /*0000*/ 	.byte	0x04, 0x37
        /*0002*/ 	.short	(.L_6302 - .L_6301)
.L_6301:
        /*0004*/ 	.word	0x00000082


	//----- nvinfo : EIATTR_KPARAM_INFO
	.align		4
.L_6302:
        /*0008*/ 	.byte	0x04, 0x17
        /*000a*/ 	.short	(.L_6304 - .L_6303)
.L_6303:
        /*000c*/ 	.word	0x00000000
        /*0010*/ 	.short	0x0003
        /*0012*/ 	.short	0x0090
        /*0014*/ 	.byte	0x00, 0xf0, 0x21, 0x00


	//----- nvinfo : EIATTR_KPARAM_INFO
	.align		4
.L_6304:
        /*0018*/ 	.byte	0x04, 0x17
        /*001a*/ 	.short	(.L_6306 - .L_6305)
.L_6305:
        /*001c*/ 	.word	0x00000000
        /*0020*/ 	.short	0x0002
        /*0022*/ 	.short	0x0088
        /*0024*/ 	.byte	0x00, 0xf0, 0x21, 0x00


	//----- nvinfo : EIATTR_KPARAM_INFO
	.align		4
.L_6306:
        /*0028*/ 	.byte	0x04, 0x17
        /*002a*/ 	.short	(.L_6308 - .L_6307)
.L_6307:
        /*002c*/ 	.word	0x00000000
        /*0030*/ 	.short	0x0001
        /*0032*/ 	.short	0x0078
        /*0034*/ 	.byte	0x00, 0xf0, 0x41, 0x00


	//----- nvinfo : EIATTR_KPARAM_INFO
	.align		4
.L_6308:
        /*0038*/ 	.byte	0x04, 0x17
        /*003a*/ 	.short	(.L_6310 - .L_6309)
.L_6309:
        /*003c*/ 	.word	0x00000000
        /*0040*/ 	.short	0x0000
        /*0042*/ 	.short	0x0000
        /*0044*/ 	.byte	0x00, 0xf0, 0xe1, 0x01


	//----- nvinfo : EIATTR_SPARSE_MMA_MASK
	.align		4
.L_6310:
        /*0048*/ 	.byte	0x03, 0x50
        /*004a*/ 	.short	0x0000


	//----- nvinfo : EIATTR_MAXREG_COUNT
	.align		4
        /*004c*/ 	.byte	0x03, 0x1b
        /*004e*/ 	.short	0x00ff


	//----- nvinfo : EIATTR_EXTERNS
	.align		4
        /*0050*/ 	.byte	0x04, 0x0f
        /*0052*/ 	.short	(.L_6312 - .L_6311)


	//   ....[0]....
	.align		4
.L_6311:
        /*0054*/ 	.word	index@(__assertfail)


	//----- nvinfo : EIATTR_MERCURY_ISA_VERSION
	.align		4
.L_6312:
        /*0058*/ 	.byte	0x03, 0x5f
        /*005a*/ 	.short	0x0101


	//----- nvinfo : EIATTR_COOP_GROUP_MASK_REGIDS
	.align		4
        /*005c*/ 	.byte	0x04, 0x29
        /*005e*/ 	.short	(.L_6314 - .L_6313)


	//   ....[0]....
.L_6313:
        /*0060*/ 	.word	0xffffffff


	//   ....[1]....
        /*0064*/ 	.word	0xffffffff


	//   ....[2]....
        /*0068*/ 	.word	0xffffffff


	//   ....[3]....
        /*006c*/ 	.word	0xffffffff


	//   ....[4]....
        /*0070*/ 	.word	0xffffffff


	//   ....[5]....
        /*0074*/ 	.word	0xffffffff


	//   ....[6]....
        /*0078*/ 	.word	0xffffffff


	//   ....[7]....
        /*007c*/ 	.word	0xffffffff


	//   ....[8]....
        /*0080*/ 	.word	0xffffffff


	//   ....[9]....
        /*0084*/ 	.word	0xffffffff


	//   ....[10]....
        /*0088*/ 	.word	0x0500000f


	//   ....[11]....
        /*008c*/ 	.word	0x0500000f


	//   ....[12]....
        /*0090*/ 	.word	0x0500000f


	//   ....[13]....
        /*0094*/ 	.word	0x0500000f


	//   ....[14]....
        /*0098*/ 	.word	0x0500000f


	//   ....[15]....
        /*009c*/ 	.word	0x0500000f


	//   ....[16]....
        /*00a0*/ 	.word	0x0500000f


	//   ....[17]....
        /*00a4*/ 	.word	0x0500000f


	//   ....[18]....
        /*00a8*/ 	.word	0x0500000f


	//   ....[19]....
        /*00ac*/ 	.word	0x0500000f


	//----- nvinfo : EIATTR_COOP_GROUP_INSTR_OFFSETS
	.align		4
.L_6314:
        /*00b0*/ 	.byte	0x04, 0x28
        /*00b2*/ 	.short	(.L_6316 - .L_6315)


	//   ....[0]....
.L_6315:
        /*00b4*/ 	.word	0x00006730


	//   ....[1]....
        /*00b8*/ 	.word	0x00006760


	//   ....[2]....
        /*00bc*/ 	.word	0x00006790


	//   ....[3]....
        /*00c0*/ 	.word	0x000067b0


	//   ....[4]....
        /*00c4*/ 	.word	0x000067d0


	//   ....[5]....
        /*00c8*/ 	.word	0x000075b0


	//   ....[6]....
        /*00cc*/ 	.word	0x000075d0


	//   ....[7]....
        /*00d0*/ 	.word	0x000075f0


	//   ....[8]....
        /*00d4*/ 	.word	0x00007610


	//   ....[9]....
        /*00d8*/ 	.word	0x00007630


	//   ....[10]....
        /*00dc*/ 	.word	0x00008f10


	//   ....[11]....
        /*00e0*/ 	.word	0x00008fa0


	//   ....[12]....
        /*00e4*/ 	.word	0x00009000


	//   ....[13]....
        /*00e8*/ 	.word	0x00009060


	//   ....[14]....
        /*00ec*/ 	.word	0x000090c0


	//   ....[15]....
        /*00f0*/ 	.word	0x00009f00


	//   ....[16]....
        /*00f4*/ 	.word	0x00009f60


	//   ....[17]....
        /*00f8*/ 	.word	0x00009fc0


	//   ....[18]....
        /*00fc*/ 	.word	0x0000a020


	//   ....[19]....
        /*0100*/ 	.word	0x0000a080


	//----- nvinfo : EIATTR_VRC_CTA_INIT_COUNT
	.align		4
.L_6316:
        /*0104*/ 	.byte	0x02, 0x4a
	.zero		1
	.zero		1


	//----- nvinfo : EIATTR_SYSCALL_OFFSETS
	.align		4
        /*0108*/ 	.byte	0x04, 0x46
        /*010a*/ 	.short	(.L_6318 - .L_6317)


	//   ....[0]....
.L_6317:
        /*010c*/ 	.word	0x000001d0


	//----- nvinfo : EIATTR_EXIT_INSTR_OFFSETS
	.align		4
.L_6318:
        /*0110*/ 	.byte	0x04, 0x1c
        /*0112*/ 	.short	(.L_6320 - .L_6319)


	//   ....[0]....
.L_6319:
        /*0114*/ 	.word	0x00000280


	//   ....[1]....
        /*0118*/ 	.word	0x00008eb0


	//----- nvinfo : EIATTR_CRS_STACK_SIZE
	.align		4
.L_6320:
        /*011c*/ 	.byte	0x04, 0x1e
        /*011e*/ 	.short	(.L_6322 - .L_6321)
.L_6321:
        /*0120*/ 	.word	0x00000000


	//----- nvinfo : EIATTR_CBANK_PARAM_SIZE
	.align		4
.L_6322:
        /*0124*/ 	.byte	0x03, 0x19
        /*0126*/ 	.short	0x0098


	//----- nvinfo : EIATTR_PARAM_CBANK
	.align		4
        /*0128*/ 	.byte	0x04, 0x0a
        /*012a*/ 	.short	(.L_6324 - .L_6323)
	.align		4
.L_6323:
        /*012c*/ 	.word	index@(.nv.constant0._Z15SoftmaxWarpImplI22BroadcastScaleMaskLoadIffbLm4EiE11DirectStoreIffEfLi1ELi22ELi32ELi1ELb0EL9Algorithm0EEvT_T0_ll)
        /*0130*/ 	.short	0x0380
        /*0132*/ 	.short	0x0098


	//----- nvinfo : EIATTR_SW_WAR
	.align		4
.L_6324:
        /*0134*/ 	.byte	0x04, 0x36
        /*0136*/ 	.short	(.L_6326 - .L_6325)
.L_6325:
        /*0138*/ 	.word	0x00000008
.L_6326:


//--------------------- .nv.info._Z15SoftmaxWarpImplI22BroadcastScaleMaskLoadIffbLm4EiE11DirectStoreIffEfLi1ELi21ELi32ELi1ELb1EL9Algorithm0EEvT_T0_ll --------------------------
	.section	.nv.info._Z15SoftmaxWarpImplI22BroadcastScaleMaskLoadIffbLm4EiE11DirectStoreIffEfLi1ELi21ELi32ELi1ELb1EL9Algorithm0EEvT_T0_ll,"",@"SHT_CUDA_INFO"
	.sectionflags	@""
	.align	4


	//----- nvinfo : EIATTR_CUDA_API_VERSION
	.align		4
        /*0000*/ 	.byte	0x04, 0x37
        /*0002*/ 	.short	(.L_6328 - .L_6327)
.L_6327:
        /*0004*/ 	.word	0x00000082


	//----- nvinfo : EIATTR_KPARAM_INFO
	.align		4
.L_6328:
        /*0008*/ 	.byte	0x04, 0x17
        /*000a*/ 	.short	(.L_6330 - .L_6329)
.L_6329:
        /*000c*/ 	.word	0x00000000
        /*0010*/ 	.short	0x0003
        /*0012*/ 	.short	0x0090
        /*0014*/ 	.byte	0x00, 0xf0, 0x21, 0x00


	//----- nvinfo : EIATTR_KPARAM_INFO
	.align		4
.L_6330:
        /*0018*/ 	.byte	0x04, 0x17
        /*001a*/ 	.short	(.L_6332 - .L_6331)
.L_6331:
        /*001c*/ 	.word	0x00000000
        /*0020*/ 	.short	0x0002
        /*0022*/ 	.short	0x0088
        /*0024*/ 	.byte	0x00, 0xf0, 0x21, 0x00


	//----- nvinfo : EIATTR_KPARAM_INFO
	.align		4
.L_6332:
        /*0028*/ 	.byte	0x04, 0x17
        /*002a*/ 	.short	(.L_6334 - .L_6333)
.L_6333:
        /*002c*/ 	.word	0x00000000
        /*0030*/ 	.short	0x0001
        /*0032*/ 	.short	0x0078
        /*0034*/ 	.byte	0x00, 0xf0, 0x41, 0x00


	//----- nvinfo : EIATTR_KPARAM_INFO
	.align		4
.L_6334:
        /*0038*/ 	.byte	0x04, 0x17
        /*003a*/ 	.short	(.L_6336 - .L_6335)
.L_6335:
        /*003c*/ 	.word	0x00000000
        /*0040*/ 	.short	0x0000
        /*0042*/ 	.short	0x0000
        /*0044*/ 	.byte	0x00, 0xf0, 0xe1, 0x01


	//----- nvinfo : EIATTR_SPARSE_MMA_MASK
	.align		4
.L_6336:
        /*0048*/ 	.byte	0x03, 0x50
        /*004a*/ 	.short	0x0000


	//----- nvinfo : EIATTR_MAXREG_COUNT
	.align		4
        /*004c*/ 	.byte	0x03, 0x1b
        /*004e*/ 	.short	0x00ff


	//----- nvinfo : EIATTR_EXTERNS
	.align		4
        /*0050*/ 	.byte	0x04, 0x0f
        /*0052*/ 	.short	(.L_6338 - .L_6337)


	//   ....[0]....
	.align		4
.L_6337:
        /*0054*/ 	.word	index@(__assertfail)


	//----- nvinfo : EIATTR_MERCURY_ISA_VERSION
	.align		4
.L_6338:
        /*0058*/ 	.byte	0x03, 0x5f
        /*005a*/ 	.short	0x0101


	//----- nvinfo : EIATTR_COOP_GROUP_MASK_REGIDS
	.align		4
        /*005c*/ 	.byte	0x04, 0x29
        /*005e*/ 	.short	(.L_6340 - .L_6339)


	//   ....[0]....
.L_6339:
        /*0060*/ 	.word	0xffffffff


	//   ....[1]....
        /*0064*/ 	.word	0xffffffff


	//   ....[2]....
        /*0068*/ 	.word	0xffffffff


	//   ....[3]....
        /*006c*/ 	.word	0xffffffff


	//   ....[4]....
        /*0070*/ 	.word	0xffffffff


	//   ....[5]....
        /*0074*/ 	.word	0xffffffff


	//   ....[6]....
        /*0078*/ 	.word	0xffffffff


	//   ....[7]....
        /*007c*/ 	.word	0xffffffff


	//   ....[8]....
        /*0080*/ 	.word	0xffffffff


	//   ....[9]....
        /*0084*/ 	.word	0xffffffff


	//   ....[10]....
        /*0088*/ 	.word	0x0500000f


	//   ....[11]....
        /*008c*/ 	.word	0x0500000f


	//   ....[12]....
        /*0090*/ 	.word	0x0500000f


	//   ....[13]....
        /*0094*/ 	.word	0x0500000f


	//   ....[14]....
        /*0098*/ 	.word	0x0500000f


	//   ....[15]....
        /*009c*/ 	.word	0x0500000f


	//   ....[16]....
        /*00a0*/ 	.word	0x0500000f


	//   ....[17]....
        /*00a4*/ 	.word	0x0500000f


	//   ....[18]....
        /*00a8*/ 	.word	0x0500000f


	//   ....[19]....
        /*00ac*/ 	.word	0x0500000f


	//----- nvinfo : EIATTR_COOP_GROUP_INSTR_OFFSETS
	.align		4
.L_6340:
        /*00b0*/ 	.byte	0x04, 0x28
        /*00b2*/ 	.short	(.L_6342 - .L_6341)


	//   ....[0]....
.L_6341:
        /*00b4*/ 	.word	0x0000a430


	//   ....[1]....
        /*00b8*/ 	.word	0x0000a470


	//   ....[2]....
        /*00bc*/ 	.word	0x0000a490


	//   ....[3]....
        /*00c0*/ 	.word	0x0000a4b0


	//   ....[4]....
        /*00c4*/ 	.word	0x0000a4d0


	//   ....[5]....
        /*00c8*/ 	.word	0x0000b210


	//   ....[6]....
        /*00cc*/ 	.word	0x0000b230


	//   ....[7]....
        /*00d0*/ 	.word	0x0000b250


	//   ....[8]....
        /*00d4*/ 	.word	0x0000b270


	//   ....[9]....
        /*00d8*/ 	.word	0x0000b290


	//   ....[10]....
        /*00dc*/ 	.word	0x0000ceb0


	//   ....[11]....
        /*00e0*/ 	.word	0x0000cf30


	//   ....[12]....
        /*00e4*/ 	.word	0x0000cf90


	//   ....[13]....
        /*00e8*/ 	.word	0x0000cff0


	//   ....[14]....
        /*00ec*/ 	.word	0x0000d050


	//   ....[15]....
        /*00f0*/ 	.word	0x0000de00


	//   ....[16]....
        /*00f4*/ 	.word	0x0000de60


	//   ....[17]....
        /*00f8*/ 	.word	0x0000dec0


	//   ....[18]....
        /*00fc*/ 	.word	0x0000df20


	//   ....[19]....
        /*0100*/ 	.word	0x0000df80


	//----- nvinfo : EIATTR_VRC_CTA_INIT_COUNT
	.align		4
.L_6342:
        /*0104*/ 	.byte	0x02, 0x4a
	.zero		1
	.zero		1


	//----- nvinfo : EIATTR_SYSCALL_OFFSETS
	.align		4
        /*0108*/ 	.byte	0x04, 0x46
        /*010a*/ 	.short	(.L_6344 - .L_6343)


	//   ....[0]....
.L_6343:
        /*010c*/ 	.word	0x000001c0


	//----- nvinfo : EIATTR_EXIT_INSTR_OFFSETS
	.align		4
.L_6344:
        /*0110*/ 	.byte	0x04, 0x1c
        /*0112*/ 	.short	(.L_6346 - .L_6345)


	//   ....[0]....
.L_6345:
        /*0114*/ 	.word	0x00000250


	//   ....[1]....
        /*0118*/ 	.word	0x0000ce50


	//----- nvinfo : EIATTR_CRS_STACK_SIZE
	.align		4
.L_6346:
        /*011c*/ 	.byte	0x04, 0x1e
        /*011e*/ 	.short	(.L_6348 - .L_6347)
.L_6347:
        /*0120*/ 	.word	0x00000000


	//----- nvinfo : EIATTR_CBANK_PARAM_SIZE
	.align		4
.L_6348:
        /*0124*/ 	.byte	0x03, 0x19
        /*0126*/ 	.short	0x0098


	//----- nvinfo : EIATTR_PARAM_CBANK
	.align		4
        /*0128*/ 	.byte	0x04, 0x0a
        /*012a*/ 	.short	(.L_6350 - .L_6349)
	.align		4
.L_6349:
        /*012c*/ 	.word	index@(.nv.constant0._Z15SoftmaxWarpImplI22BroadcastScaleMaskLoadIffbLm4EiE11DirectStoreIffEfLi1ELi21ELi32ELi1ELb1EL9Algorithm0EEvT_T0_ll)
        /*0130*/ 	.short	0x0380
        /*0132*/ 	.short	0x0098


	//----- nvinfo : EIATTR_SW_WAR
	.align		4
.L_6350:
        /*0134*/ 	.byte	0x04, 0x36
        /*0136*/ 	.short	(.L_6352 - .L_6351)
.L_6351:
        /*0138*/ 	.word	0x00000008
.L_6352:


//--------------------- .nv.info._Z15SoftmaxWarpImplI22BroadcastScaleMaskLoadIffbLm4EiE11DirectStoreIffEfLi1ELi21ELi32ELi1ELb0EL9Algorithm0EEvT_T0_ll --------------------------
	.section	.nv.info._Z15SoftmaxWarpImplI22BroadcastScaleMaskLoadIffbLm4EiE11DirectStoreIffEfLi1ELi21ELi32ELi1ELb0EL9Algorithm0EEvT_T0_ll,"",@"SHT_CUDA_INFO"
	.sectionflags	@""
	.align	4


	//----- nvinfo : EIATTR_CUDA_API_VERSION
	.align		4
        /*0000*/ 	.byte	0x04, 0x37
        /*0002*/ 	.short	(.L_6354 - .L_6353)
.L_6353:
        /*0004*/ 	.word	0x00000082


	//----- nvinfo : EIATTR_KPARAM_INFO
	.align		4
.L_6354:
        /*0008*/ 	.byte	0x04, 0x17
        /*000a*/ 	.short	(.L_6356 - .L_6355)
.L_6355:
        /*000c*/ 	.word	0x00000000
        /*0010*/ 	.short	0x0003
        /*0012*/ 	.short	0x0090
        /*0014*/ 	.byte	0x00, 0xf0, 0x21, 0x00


	//----- nvinfo : EIATTR_KPARAM_INFO
	.align		4
.L_6356:
        /*0018*/ 	.byte	0x04, 0x17
        /*001a*/ 	.short	(.L_6358 - .L_6357)
.L_6357:
        /*001c*/ 	.word	0x00000000
        /*0020*/ 	.short	0x0002
        /*0022*/ 	.short	0x0088
        /*0024*/ 	.byte	0x00, 0xf0, 0x21, 0x00


	//----- nvinfo : EIATTR_KPARAM_INFO
	.align		4
.L_6358:
        /*0028*/ 	.byte	0x04, 0x17
        /*002a*/ 	.short	(.L_6360 - .L_6359)
.L_6359:
        /*002c*/ 	.word	0x00000000
        /*0030*/ 	.short	0x0001
        /*0032*/ 	.short	0x0078
        /*0034*/ 	.byte	0x00, 0xf0, 0x41, 0x00


	//----- nvinfo : EIATTR_KPARAM_INFO
	.align		4
.L_6360:
        /*0038*/ 	.byte	0x04, 0x17
        /*003a*/ 	.short	(.L_6362 - .L_6361)
.L_6361:
        /*003c*/ 	.word	0x00000000
        /*0040*/ 	.short	0x0000
        /*0042*/ 	.short	0x0000
        /*0044*/ 	.byte	0x00, 0xf0, 0xe1, 0x01


	//----- nvinfo : EIATTR_SPARSE_MMA_MASK
	.align		4
.L_6362:
        /*0048*/ 	.byte	0x03, 0x50
        /*004a*/ 	.short	0x0000


	//----- nvinfo : EIATTR_MAXREG_COUNT
	.align		4
        /*004c*/ 	.byte	0x03, 0x1b
        /*004e*/ 	.short	0x00ff


	//----- nvinfo : EIATTR_EXTERNS
	.align		4
        /*0050*/ 	.byte	0x04, 0x0f
        /*0052*/ 	.short	(.L_6364 - .L_6363)


	//   ....[0]....
	.align		4
.L_6363:
        /*0054*/ 	.word	index@(__assertfail)


	//----- nvinfo : EIATTR_MERCURY_ISA_VERSION
	.align		4
.L_6364:
        /*0058*/ 	.byte	0x03, 0x5f
        /*005a*/ 	.short	0x0101


	//----- nvinfo : EIATTR_COOP_GROUP_MASK_REGIDS
	.align		4
        /*005c*/ 	.byte	0x04, 0x29
        /*005e*/ 	.short	(.L_6366 - .L_6365)


	//   ....[0]....
.L_6365:
        /*0060*/ 	.word	0xffffffff


	//   ....[1]....
        /*0064*/ 	.word	0xffffffff


	//   ....[2]....
        /*0068*/ 	.word	0xffffffff


	//   ....[3]....
        /*006c*/ 	.word	0xffffffff


	//   ....[4]....
        /*0070*/ 	.word	0xffffffff


	//   ....[5]....
        /*0074*/ 	.word	0xffffffff


	//   ....[6]....
        /*0078*/ 	.word	0xffffffff


	//   ....[7]....
        /*007c*/ 	.word	0xffffffff


	//   ....[8]....
        /*0080*/ 	.word	0xffffffff


	//   ....[9]....
        /*0084*/ 	.word	0xffffffff


	//   ....[10]....
        /*0088*/ 	.word	0x0500000f


	//   ....[11]....
        /*008c*/ 	.word	0x0500000f


	//   ....[12]....
        /*0090*/ 	.word	0x0500000f


	//   ....[13]....
        /*0094*/ 	.word	0x0500000f


	//   ....[14]....
        /*0098*/ 	.word	0x0500000f


	//   ....[15]....
        /*009c*/ 	.word	0x0500000f


	//   ....[16]....
        /*00a0*/ 	.word	0x0500000f


	//   ....[17]....
        /*00a4*/ 	.word	0x0500000f


	//   ....[18]....
        /*00a8*/ 	.word	0x0500000f


	//   ....[19]....
        /*00ac*/ 	.word	0x0500000f


	//----- nvinfo : EIATTR_COOP_GROUP_INSTR_OFFSETS
	.align		4
.L_6366:
        /*00b0*/ 	.byte	0x04, 0x28
        /*00b2*/ 	.short	(.L_6368 - .L_6367)


	//   ....[0]....
.L_6367:
        /*00b4*/ 	.word	0x00006270


	//   ....[1]....
        /*00b8*/ 	.word	0x000062b0


	//   ....[2]....
        /*00bc*/ 	.word	0x000062d0


	//   ....[3]....
        /*00c0*/ 	.word	0x000062f0


	//   ....[4]....
        /*00c4*/ 	.word	0x00006310


	//   ....[5]....
        /*00c8*/ 	.word	0x00007050


	//   ....[6]....
        /*00cc*/ 	.word	0x00007070


	//   ....[7]....
        /*00d0*/ 	.word	0x00007090


	//   ....[8]....
        /*00d4*/ 	.word	0x000070b0


	//   ....[9]....
        /*00d8*/ 	.word	0x000070d0


	//   ....[10]....
        /*00dc*/ 	.word	0x000088b0


	//   ....[11]....
        /*00e0*/ 	.word	0x00008930


	//   ....[12]....
        /*00e4*/ 	.word	0x00008990


	//   ....[13]....
        /*00e8*/ 	.word	0x000089f0


	//   ....[14]....
        /*00ec*/ 	.word	0x00008a50


	//   ....[15]....
        /*00f0*/ 	.word	0x00009800


	//   ....[16]....
        /*00f4*/ 	.word	0x00009860


	//   ....[17]....
        /*00f8*/ 	.word	0x000098c0


	//   ....[18]....
        /*00fc*/ 	.word	0x00009920


	//   ....[19]....
        /*0100*/ 	.word	0x00009980


	//----- nvinfo : EIATTR_VRC_CTA_INIT_COUNT
	.align		4
.L_6368:
        /*0104*/ 	.byte	0x02, 0x4a
	.zero		1
	.zero		1


	//----- nvinfo : EIATTR_SYSCALL_OFFSETS
	.align		4
        /*0108*/ 	.byte	0x04, 0x46
        /*010a*/ 	.short	(.L_6370 - .L_6369)


	//   ....[0]....
.L_6369:
        /*010c*/ 	.word	0x000001d0


	//----- nvinfo : EIATTR_EXIT_INSTR_OFFSETS
	.align		4
.L_6370:
        /*0110*/ 	.byte	0x04, 0x1c
        /*0112*/ 	.short	(.L_6372 - .L_6371)


	//   ....[0]....
.L_6371:
        /*0114*/ 	.word	0x00000280


	//   ....[1]....
        /*0118*/ 	.word	0x00008850


	//----- nvinfo : EIATTR_CRS_STACK_SIZE
	.align		4
.L_6372:
        /*011c*/ 	.byte	0x04, 0x1e
        /*011e*/ 	.short	(.L_6374 - .L_6373)
.L_6373:
        /*0120*/ 	.word	0x00000000


	//----- nvinfo : EIATTR_CBANK_PARAM_SIZE
	.align		4
.L_6374:
        /*0124*/ 	.byte	0x03, 0x19
        /*0126*/ 	.short	0x0098


	//----- nvinfo : EIATTR_PARAM_CBANK
	.align		4
        /*0128*/ 	.byte	0x04, 0x0a
        /*012a*/ 	.short	(.L_6376 - .L_6375)
	.align		4
.L_6375:
        /*012c*/ 	.word	index@(.nv.constant0._Z15SoftmaxWarpImplI22BroadcastScaleMaskLoadIffbLm4EiE11DirectStoreIffEfLi1ELi21ELi32ELi1ELb0EL9Algorithm0EEvT_T0_ll)
        /*0130*/ 	.short	0x0380
        /*0132*/ 	.short	0x0098


	//----- nvinfo : EIATTR_SW_WAR
	.align		4
.L_6376:
        /*0134*/ 	.byte	0x04, 0x36
        /*0136*/ 	.short	(.L_6378 - .L_6377)
.L_6377:
        /*0138*/ 	.word	0x00000008
.L_6378:


//--------------------- .nv.info._Z15SoftmaxWarpImplI22BroadcastScaleMaskLoadIffbLm4EiE11DirectStoreIffEfLi1ELi20ELi32ELi1ELb1EL9Algorithm0EEvT_T0_ll --------------------------
	.section	.nv.info._Z15SoftmaxWarpImplI22BroadcastScaleMaskLoadIffbLm4EiE11DirectStoreIffEfLi1ELi20ELi32ELi1ELb1EL9Algorithm0EEvT_T0_ll,"",@"SHT_CUDA_INFO"
	.sectionflags	@""
	.align	4


	//----- nvinfo : EIATTR_CUDA_API_VERSION
	.align		4
        /*0000*/ 	.byte	0x04, 0x37
        /*0002*/ 	.short	(.L_6380 - .L_6379)
.L_6379:
        /*0004*/ 	.word	0x00000082


	//----- nvinfo : EIATTR_KPARAM_INFO
	.align		4
.L_6380:
        /*0008*/ 	.byte	0x04, 0x17
        /*000a*/ 	.short	(.L_6382 - .L_6381)
.L_6381:
        /*000c*/ 	.word	0x00000000
        /*0010*/ 	.short	0x0003
        /*0012*/ 	.short	0x0090
        /*0014*/ 	.byte	0x00, 0xf0, 0x21, 0x00


	//----- nvinfo : EIATTR_KPARAM_INFO
	.align		4
.L_6382:
        /*0018*/ 	.byte	0x04, 0x17
        /*001a*/ 	.short	(.L_6384 - .L_6383)
.L_6383:
        /*001c*/ 	.word	0x00000000
        /*0020*/ 	.short	0x0002
        /*0022*/ 	.short	0x0088
        /*0024*/ 	.byte	0x00, 0xf0, 0x21, 0x00


	//----- nvinfo : EIATTR_KPARAM_INFO
	.align		4
.L_6384:
        /*0028*/ 	.byte	0x04, 0x17
        /*002a*/ 	.short	(.L_6386 - .L_6385)
.L_6385:
        /*002c*/ 	.word	0x00000000
        /*0030*/ 	.short	0x0001
        /*0032*/ 	.short	0x0078
        /*0034*/ 	.byte	0x00, 0xf0, 0x41, 0x00


	//----- nvinfo : EIATTR_KPARAM_INFO
	.align		4
.L_6386:
        /*0038*/ 	.byte	0x04, 0x17
        /*003a*/ 	.short	(.L_6388 - .L_6387)
.L_6387:
        /*003c*/ 	.word	0x00000000
        /*0040*/ 	.short	0x0000
        /*0042*/ 	.short	0x0000
        /*0044*/ 	.byte	0x00, 0xf0, 0xe1, 0x01


	//----- nvinfo : EIATTR_SPARSE_MMA_MASK
	.align		4
.L_6388:
        /*0048*/ 	.byte	0x03, 0x50
        /*004a*/ 	.short	0x0000


	//----- nvinfo : EIATTR_MAXREG_COUNT
	.align		4
        /*004c*/ 	.byte	0x03, 0x1b
        /*004e*/ 	.short	0x00ff


	//----- nvinfo : EIATTR_EXTERNS
	.align		4
        /*0050*/ 	.byte	0x04, 0x0f
        /*0052*/ 	.short	(.L_6390 - .L_6389)


	//   ....[0]....
	.align		4
.L_6389:
        /*0054*/ 	.word	index@(__assertfail)


	//----- nvinfo : EIATTR_MERCURY_ISA_VERSION
	.align		4
.L_6390:
        /*0058*/ 	.byte	0x03, 0x5f
        /*005a*/ 	.short	0x0101


	//----- nvinfo : EIATTR_COOP_GROUP_MASK_REGIDS
	.align		4
        /*005c*/ 	.byte	0x04, 0x29
        /*005e*/ 	.short	(.L_6392 - .L_6391)


	//   ....[0]....
.L_6391:
        /*0060*/ 	.word	0xffffffff


	//   ....[1]....
        /*0064*/ 	.word	0xffffffff


	//   ....[2]....
        /*0068*/ 	.word	0xffffffff


	//   ....[3]....
        /*006c*/ 	.word	0xffffffff


	//   ....[4]....
        /*0070*/ 	.word	0xffffffff


	//   ....[5]....
        /*0074*/ 	.word	0xffffffff


	//   ....[6]....
        /*0078*/ 	.word	0xffffffff


	//   ....[7]....
        /*007c*/ 	.word	0xffffffff


	//   ....[8]....
        /*0080*/ 	.word	0xffffffff


	//   ....[9]....
        /*0084*/ 	.word	0xffffffff


	//   ....[10]....
        /*0088*/ 	.word	0x0500000f


	//   ....[11]....
        /*008c*/ 	.word	0x0500000f


	//   ....[12]....
        /*0090*/ 	.word	0x0500000f


	//   ....[13]....
        /*0094*/ 	.word	0x0500000f


	//   ....[14]....
        /*0098*/ 	.word	0x0500000f


	//   ....[15]....
        /*009c*/ 	.word	0x0500000f


	//   ....[16]....
        /*00a0*/ 	.word	0x0500000f


	//   ....[17]....
        /*00a4*/ 	.word	0x0500000f


	//   ....[18]....
        /*00a8*/ 	.word	0x0500000f


	//   ....[19]....
        /*00ac*/ 	.word	0x0500000f


	//----- nvinfo : EIATTR_COOP_GROUP_INSTR_OFFSETS
	.align		4
.L_6392:
        /*00b0*/ 	.byte	0x04, 0x28
        /*00b2*/ 	.short	(.L_6394 - .L_6393)


	//   ....[0]....
.L_6393:
        /*00b4*/ 	.word	0x00009c80


	//   ....[1]....
        /*00b8*/ 	.word	0x00009cc0


	//   ....[2]....
        /*00bc*/ 	.word	0x00009ce0


	//   ....[3]....
        /*00c0*/ 	.word	0x00009d00


	//   ....[4]....
        /*00c4*/ 	.word	0x00009d20


	//   ....[5]....
        /*00c8*/ 	.word	0x0000a9c0


	//   ....[6]....
        /*00cc*/ 	.word	0x0000a9e0


	//   ....[7]....
        /*00d0*/ 	.word	0x0000aa00


	//   ....[8]....
        /*00d4*/ 	.word	0x0000aa20


	//   ....[9]....
        /*00d8*/ 	.word	0x0000aa40


	//   ....[10]....
        /*00dc*/ 	.word	0x0000c500


	//   ....[11]....
        /*00e0*/ 	.word	0x0000c580


	//   ....[12]....
        /*00e4*/ 	.word	0x0000c5e0


	//   ....[13]....
        /*00e8*/ 	.word	0x0000c640


	//   ....[14]....
        /*00ec*/ 	.word	0x0000c6a0


	//   ....[15]....
        /*00f0*/ 	.word	0x0000d3b0


	//   ....[16]....
        /*00f4*/ 	.word	0x0000d410


	//   ....[17]....
        /*00f8*/ 	.word	0x0000d470


	//   ....[18]....
        /*00fc*/ 	.word	0x0000d4d0


	//   ....[19]....
        /*0100*/ 	.word	0x0000d530


	//----- nvinfo : EIATTR_VRC_CTA_INIT_COUNT
	.align		4
.L_6394:
        /*0104*/ 	.byte	0x02, 0x4a
	.zero		1
	.zero		1


	//----- nvinfo : EIATTR_SYSCALL_OFFSETS
	.align		4
        /*0108*/ 	.byte	0x04, 0x46
        /*010a*/ 	.short	(.L_6396 - .L_6395)


	//   ....[0]....
.L_6395:
        /*010c*/ 	.word	0x000001c0


	//----- nvinfo : EIATTR_EXIT_INSTR_OFFSETS
	.align		4
.L_6396:
        /*0110*/ 	.byte	0x04, 0x1c
        /*0112*/ 	.short	(.L_6398 - .L_6397)


	//   ....[0]....
.L_6397:
        /*0114*/ 	.word	0x00000250


	//   ....[1]....
        /*0118*/ 	.word	0x0000c4a0


	//----- nvinfo : EIATTR_CRS_STACK_SIZE
	.align		4
.L_6398:
        /*011c*/ 	.byte	0x04, 0x1e
        /*011e*/ 	.short	(.L_6400 - .L_6399)
.L_6399:
        /*0120*/ 	.word	0x00000000


	//----- nvinfo : EIATTR_CBANK_PARAM_SIZE
	.align		4
.L_6400:
        /*0124*/ 	.byte	0x03, 0x19
        /*0126*/ 	.short	0x0098


	//----- nvinfo : EIATTR_PARAM_CBANK
	.align		4
        /*0128*/ 	.byte	0x04, 0x0a
        /*012a*/ 	.short	(.L_6402 - .L_6401)
	.align		4
.L_6401:
        /*012c*/ 	.word	index@(.nv.constant0._Z15SoftmaxWarpImplI22BroadcastScaleMaskLoadIffbLm4EiE11DirectStoreIffEfLi1ELi20ELi32ELi1ELb1EL9Algorithm0EEvT_T0_ll)
        /*0130*/ 	.short	0x0380
        /*0132*/ 	.short	0x0098


	//----- nvinfo : EIATTR_SW_WAR
	.align		4
.L_6402:
        /*0134*/ 	.byte	0x04, 0x36
        /*0136*/ 	.short	(.L_6404 - .L_6403)
.L_6403:
        /*0138*/ 	.word	0x00000008
.L_6404:


//--------------------- .nv.info._Z15SoftmaxWarpImplI22BroadcastScaleMaskLoadIffbLm4EiE11DirectStoreIffEfLi1ELi20ELi32ELi1ELb0EL9Algorithm0EEvT_T0_ll --------------------------
	.section	.nv.info._Z15SoftmaxWarpImplI22BroadcastScaleMaskLoadIffbLm4EiE11DirectStoreIffEfLi1ELi20ELi32ELi1ELb0EL9Algorithm0EEvT_T0_ll,"",@"SHT_CUDA_INFO"
	.sectionflags	@""
	.align	4


	//----- nvinfo : EIATTR_CUDA_API_VERSION
	.align		4
        /*0000*/ 	.byte	0x04, 0x37
        /*0002*/ 	.short	(.L_6406 - .L_6405)
.L_6405:
        /*0004*/ 	.word	0x00000082


	//----- nvinfo : EIATTR_KPARAM_INFO
	.align		4
.L_6406:
        /*0008*/ 	.byte	0x04, 0x17
        /*000a*/ 	.short	(.L_6408 - .L_6407)
.L_6407:
        /*000c*/ 	.word	0x00000000
        /*0010*/ 	.short	0x0003
        /*0012*/ 	.short	0x0090
        /*0014*/ 	.byte	0x00, 0xf0, 0x21, 0x00


	//----- nvinfo : EIATTR_KPARAM_INFO
	.align		4
.L_6408:
        /*0018*/ 	.byte	0x04, 0x17
        /*001a*/ 	.short	(.L_6410 - .L_6409)
.L_6409:
        /*001c*/ 	.word	0x00000000
        /*0020*/ 	.short	0x0002
        /*0022*/ 	.short	0x0088
        /*0024*/ 	.byte	0x00, 0xf0, 0x21, 0x00


	//----- nvinfo : EIATTR_KPARAM_INFO
	.align		4
.L_6410:
        /*0028*/ 	.byte	0x04, 0x17
        /*002a*/ 	.short	(.L_6412 - .L_6411)
.L_6411:
        /*002c*/ 	.word	0x00000000
        /*0030*/ 	.short	0x0001
        /*0032*/ 	.short	0x0078
        /*0034*/ 	.byte	0x00, 0xf0, 0x41, 0x00


	//----- nvinfo : EIATTR_KPARAM_INFO
	.align		4
.L_6412:
        /*0038*/ 	.byte	0x04, 0x17
        /*003a*/ 	.short	(.L_6414 - .L_6413)
.L_6413:
        /*003c*/ 	.word	0x00000000
        /*0040*/ 	.short	0x0000
        /*0042*/ 	.short	0x0000
        /*0044*/ 	.byte	0x00, 0xf0, 0xe1, 0x01


	//----- nvinfo : EIATTR_SPARSE_MMA_MASK
	.align		4
.L_6414:
        /*0048*/ 	.byte	0x03, 0x50
        /*004a*/ 	.short	0x0000


	//----- nvinfo : EIATTR_MAXREG_COUNT
	.align		4
        /*004c*/ 	.byte	0x03, 0x1b
        /*004e*/ 	.short	0x00ff


	//----- nvinfo : EIATTR_EXTERNS
	.align		4
        /*0050*/ 	.byte	0x04, 0x0f
        /*0052*/ 	.short	(.L_6416 - .L_6415)


	//   ....[0]....
	.align		4
.L_6415:
        /*0054*/ 	.word	index@(__assertfail)


	//----- nvinfo : EIATTR_MERCURY_ISA_VERSION
	.align		4
.L_6416:
        /*0058*/ 	.byte	0x03, 0x5f
        /*005a*/ 	.short	0x0101


	//----- nvinfo : EIATTR_COOP_GROUP_MASK_REGIDS
	.align		4
        /*005c*/ 	.byte	0x04, 0x29
        /*005e*/ 	.short	(.L_6418 - .L_6417)


	//   ....[0]....
.L_6417:
        /*0060*/ 	.word	0xffffffff


	//   ....[1]....
        /*0064*/ 	.word	0xffffffff


	//   ....[2]....
        /*0068*/ 	.word	0xffffffff


	//   ....[3]....
        /*006c*/ 	.word	0xffffffff


	//   ....[4]....
        /*0070*/ 	.word	0xffffffff


	//   ....[5]....
        /*0074*/ 	.word	0xffffffff


	//   ....[6]....
        /*0078*/ 	.word	0xffffffff


	//   ....[7]....
        /*007c*/ 	.word	0xffffffff


	//   ....[8]....
        /*0080*/ 	.word	0xffffffff


	//   ....[9]....
        /*0084*/ 	.word	0xffffffff


	//   ....[10]....
        /*0088*/ 	.word	0x0500000f


	//   ....[11]....
        /*008c*/ 	.word	0x0500000f


	//   ....[12]....
        /*0090*/ 	.word	0x0500000f


	//   ....[13]....
        /*0094*/ 	.word	0x0500000f


	//   ....[14]....
        /*0098*/ 	.word	0x0500000f


	//   ....[15]....
        /*009c*/ 	.word	0x0500000f


	//   ....[16]....
        /*00a0*/ 	.word	0x0500000f


	//   ....[17]....
        /*00a4*/ 	.word	0x0500000f


	//   ....[18]....
        /*00a8*/ 	.word	0x0500000f


	//   ....[19]....
        /*00ac*/ 	.word	0x0500000f


	//----- nvinfo : EIATTR_COOP_GROUP_INSTR_OFFSETS
	.align		4
.L_6418:
        /*00b0*/ 	.byte	0x04, 0x28
        /*00b2*/ 	.short	(.L_6420 - .L_6419)


	//   ....[0]....
.L_6419:
        /*00b4*/ 	.word	0x00005dd0


	//   ....[1]....
        /*00b8*/ 	.word	0x00005e10


	//   ....[2]....
        /*00bc*/ 	.word	0x00005e30


	//   ....[3]....
        /*00c0*/ 	.word	0x00005e50


	//   ....[4]....
        /*00c4*/ 	.word	0x00005e70


	//   ....[5]....
        /*00c8*/ 	.word	0x00006b10


	//   ....[6]....
        /*00cc*/ 	.word	0x00006b30


	//   ....[7]....
        /*00d0*/ 	.word	0x00006b50


	//   ....[8]....
        /*00d4*/ 	.word	0x00006b70


	//   ....[9]....
        /*00d8*/ 	.word	0x00006b90


	//   ....[10]....
        /*00dc*/ 	.word	0x00008140


	//   ....[11]....
        /*00e0*/ 	.word	0x000081c0


	//   ....[12]....
        /*00e4*/ 	.word	0x00008220


	//   ....[13]....
        /*00e8*/ 	.word	0x00008280


	//   ....[14]....
        /*00ec*/ 	.word	0x000082e0


	//   ....[15]....
        /*00f0*/ 	.word	0x00008ff0


	//   ....[16]....
        /*00f4*/ 	.word	0x00009050


	//   ....[17]....
        /*00f8*/ 	.word	0x000090b0


	//   ....[18]....
        /*00fc*/ 	.word	0x00009110


	//   ....[19]....
        /*0100*/ 	.word	0x00009170


	//----- nvinfo : EIATTR_VRC_CTA_INIT_COUNT
	.align		4
.L_6420:
        /*0104*/ 	.byte	0x02, 0x4a
	.zero		1
	.zero		1


	//----- nvinfo : EIATTR_SYSCALL_OFFSETS
	.align		4
        /*0108*/ 	.byte	0x04, 0x46
        /*010a*/ 	.short	(.L_6422 - .L_6421)


	//   ....[0]....
.L_6421:
        /*010c*/ 	.word	0x000001d0


	//----- nvinfo : EIATTR_EXIT_INSTR_OFFSETS
	.align		4
.L_6422:
        /*0110*/ 	.byte	0x04, 0x1c
        /*0112*/ 	.short	(.L_6424 - .L_6423)


	//   ....[0]....
.L_6423:
        /*0114*/ 	.word	0x00000280


	//   ....[1]....
        /*0118*/ 	.word	0x000080e0


	//----- nvinfo : EIATTR_CRS_STACK_SIZE
	.align		4
.L_6424:
        /*011c*/ 	.byte	0x04, 0x1e
        /*011e*/ 	.short	(.L_6426 - .L_6425)
.L_6425:
        /*0120*/ 	.word	0x00000000


	//----- nvinfo : EIATTR_CBANK_PARAM_SIZE
	.align		4
.L_6426:
        /*0124*/ 	.byte	0x03, 0x19
        /*0126*/ 	.short	0x0098


	//----- nvinfo : EIATTR_PARAM_CBANK
	.align		4
        /*0128*/ 	.byte	0x04, 0x0a
        /*012a*/ 	.short	(.L_6428 - .L_6427)
	.align		4
.L_6427:
        /*012c*/ 	.word	index@(.nv.constant0._Z15SoftmaxWarpImplI22BroadcastScaleMaskLoadIffbLm4EiE11DirectStoreIffEfLi1ELi20ELi32ELi1ELb0EL9Algorithm0EEvT_T0_ll)
        /*0130*/ 	.short	0x0380
        /*0132*/ 	.short	0x0098


	//----- nvinfo : EIATTR_SW_WAR
	.align		4
.L_6428:
        /*0134*/ 	.byte	0x04, 0x36
        /*0136*/ 	.short	(.L_6430 - .L_6429)
.L_6429:
        /*0138*/ 	.word	0x00000008
.L_6430:


//--------------------- .nv.info._Z15SoftmaxWarpImplI22BroadcastScaleMaskLoadIffbLm4EiE11DirectStoreIffEfLi1ELi19ELi32ELi1ELb1EL9Algorithm0EEvT_T0_ll --------------------------
	.section	.nv.info._Z15SoftmaxWarpImplI22BroadcastScaleMaskLoadIffbLm4EiE11DirectStoreIffEfLi1ELi19ELi32ELi1ELb1EL9Algorithm0EEvT_T0_ll,"",@"SHT_CUDA_INFO"
	.sectionflags	@""
	.align	4


	//----- nvinfo : EIATTR_CUDA_API_VERSION
	.align		4
        /*0000*/ 	.byte	0x04, 0x37
        /*0002*/ 	.short	(.L_6432 - .L_6431)
.L_6431:
        /*0004*/ 	.word	0x00000082


	//----- nvinfo : EIATTR_KPARAM_INFO
	.align		4
.L_6432:
        /*0008*/ 	.byte	0x04, 0x17
        /*000a*/ 	.short	(.L_6434 - .L_6433)
.L_6433:
        /*000c*/ 	.word	0x00000000
        /*0010*/ 	.short	0x0003
        /*0012*/ 	.short	0x0090
        /*0014*/ 	.byte	0x00, 0xf0, 0x21, 0x00


	//----- nvinfo : EIATTR_KPARAM_INFO
	.align		4
.L_6434:
        /*0018*/ 	.byte	0x04, 0x17
        /*001a*/ 	.short	(.L_6436 - .L_6435)
.L_6435:
        /*001c*/ 	.word	0x00000000
        /*0020*/ 	.short	0x0002
        /*0022*/ 	.short	0x0088
        /*0024*/ 	.byte	0x00, 0xf0, 0x21, 0x00


	//----- nvinfo : EIATTR_KPARAM_INFO
	.align		4
.L_6436:
        /*0028*/ 	.byte	0x04, 0x17
        /*002a*/ 	.short	(.L_6438 - .L_6437)
.L_6437:
        /*002c*/ 	.word	0x00000000
        /*0030*/ 	.short	0x0001
        /*0032*/ 	.short	0x0078
        /*0034*/ 	.byte	0x00, 0xf0, 0x41, 0x00


	//----- nvinfo : EIATTR_KPARAM_INFO
	.align		4
.L_6438:
        /*0038*/ 	.byte	0x04, 0x17
        /*003a*/ 	.short	(.L_6440 - .L_6439)
.L_6439:
        /*003c*/ 	.word	0x00000000
        /*0040*/ 	.short	0x0000
        /*0042*/ 	.short	0x0000
        /*0044*/ 	.byte	0x00, 0xf0, 0xe1, 0x01


	//----- nvinfo : EIATTR_SPARSE_MMA_MASK
	.align		4
.L_6440:
        /*0048*/ 	.byte	0x03, 0x50
        /*004a*/ 	.short	0x0000


	//----- nvinfo : EIATTR_MAXREG_COUNT
	.align		4
        /*004c*/ 	.byte	0x03, 0x1b
        /*004e*/ 	.short	0x00ff


	//----- nvinfo : EIATTR_EXTERNS
	.align		4
        /*0050*/ 	.byte	0x04, 0x0f
        /*0052*/ 	.short	(.L_6442 - .L_6441)


	//   ....[0]....
	.align		4
.L_6441:
        /*0054*/ 	.word	index@(__assertfail)


	//----- nvinfo : EIATTR_MERCURY_ISA_VERSION
	.align		4
.L_6442:
        /*0058*/ 	.byte	0x03, 0x5f
        /*005a*/ 	.short	0x0101


	//----- nvinfo : EIATTR_COOP_GROUP_MASK_REGIDS
	.align		4
        /*005c*/ 	.byte	0x04, 0x29
        /*005e*/ 	.short	(.L_6444 - .L_6443)


	//   ....[0]....
.L_6443:
        /*0060*/ 	.word	0xffffffff


	//   ....[1]....
        /*0064*/ 	.word	0xffffffff


	//   ....[2]....
        /*0068*/ 	.word	0xffffffff


	//   ....[3]....
        /*006c*/ 	.word	0xffffffff


	//   ....[4]....
        /*0070*/ 	.word	0xffffffff


	//   ....[5]....
        /*0074*/ 	.word	0xffffffff


	//   ....[6]....
        /*0078*/ 	.word	0xffffffff


	//   ....[7]....
        /*007c*/ 	.word	0xffffffff


	//   ....[8]....
        /*0080*/ 	.word	0xffffffff


	//   ....[9]....
        /*0084*/ 	.word	0xffffffff


	//   ....[10]....
        /*0088*/ 	.word	0x0500000f


	//   ....[11]....
        /*008c*/ 	.word	0x0500000f


	//   ....[12]....
        /*0090*/ 	.word	0x0500000f


	//   ....[13]....
        /*0094*/ 	.word	0x0500000f


	//   ....[14]....
        /*0098*/ 	.word	0x0500000f


	//   ....[15]....
        /*009c*/ 	.word	0x0500000f


	//   ....[16]....
        /*00a0*/ 	.word	0x0500000f


	//   ....[17]....
        /*00a4*/ 	.word	0x0500000f


	//   ....[18]....
        /*00a8*/ 	.word	0x0500000f


	//   ....[19]....
        /*00ac*/ 	.word	0x0500000f


	//----- nvinfo : EIATTR_COOP_GROUP_INSTR_OFFSETS
	.align		4
.L_6444:
        /*00b0*/ 	.byte	0x04, 0x28
        /*00b2*/ 	.short	(.L_6446 - .L_6445)


	//   ....[0]....
.L_6445:
        /*00b4*/ 	.word	0x000094f0


	//   ....[1]....
        /*00b8*/ 	.word	0x00009530


	//   ....[2]....
        /*00bc*/ 	.word	0x00009550


	//   ....[3]....
        /*00c0*/ 	.word	0x00009570


	//   ....[4]....
        /*00c4*/ 	.word	0x00009590


	//   ....[5]....
        /*00c8*/ 	.word	0x0000a190


	//   ....[6]....
        /*00cc*/ 	.word	0x0000a1b0


	//   ....[7]....
        /*00d0*/ 	.word	0x0000a1d0


	//   ....[8]....
        /*00d4*/ 	.word	0x0000a1f0


	//   ....[9]....
        /*00d8*/ 	.word	0x0000a210


	//   ....[10]....
        /*00dc*/ 	.word	0x0000bb80


	//   ....[11]....
        /*00e0*/ 	.word	0x0000bc00


	//   ....[12]....
        /*00e4*/ 	.word	0x0000bc60


	//   ....[13]....
        /*00e8*/ 	.word	0x0000bcc0


	//   ....[14]....
        /*00ec*/ 	.word	0x0000bd20


	//   ....[15]....
        /*00f0*/ 	.word	0x0000c990


	//   ....[16]....
        /*00f4*/ 	.word	0x0000c9f0


	//   ....[17]....
        /*00f8*/ 	.word	0x0000ca50


	//   ....[18]....
        /*00fc*/ 	.word	0x0000cab0


	//   ....[19]....
        /*0100*/ 	.word	0x0000cb10


	//----- nvinfo : EIATTR_VRC_CTA_INIT_COUNT
	.align		4
.L_6446:
        /*0104*/ 	.byte	0x02, 0x4a
	.zero		1
	.zero		1


	//----- nvinfo : EIATTR_SYSCALL_OFFSETS
	.align		4
        /*0108*/ 	.byte	0x04, 0x46
        /*010a*/ 	.short	(.L_6448 - .L_6447)


	//   ....[0]....
.L_6447:
        /*010c*/ 	.word	0x000001c0


	//----- nvinfo : EIATTR_EXIT_INSTR_OFFSETS
	.align		4
.L_6448:
        /*0110*/ 	.byte	0x04, 0x1c
        /*0112*/ 	.short	(.L_6450 - .L_6449)


	//   ....[0]....
.L_6449:
        /*0114*/ 	.word	0x00000250


	//   ....[1]....
        /*0118*/ 	.word	0x0000bb20


	//----- nvinfo : EIATTR_CRS_STACK_SIZE
	.align		4
.L_6450:
        /*011c*/ 	.byte	0x04, 0x1e
        /*011e*/ 	.short	(.L_6452 - .L_6451)
.L_6451:
        /*0120*/ 	.word	0x00000000


	//----- nvinfo : EIATTR_CBANK_PARAM_SIZE
	.align		4
.L_6452:
        /*0124*/ 	.byte	0x03, 0x19
        /*0126*/ 	.short	0x0098


	//----- nvinfo : EIATTR_PARAM_CBANK
	.align		4
        /*0128*/ 	.byte	0x04, 0x0a
        /*012a*/ 	.short	(.L_6454 - .L_6453)
	.align		4
.L_6453:
        /*012c*/ 	.word	index@(.nv.constant0._Z15SoftmaxWarpImplI22BroadcastScaleMaskLoadIffbLm4EiE11DirectStoreIffEfLi1ELi19ELi32ELi1ELb1EL9Algorithm0EEvT_T0_ll)
        /*0130*/ 	.short	0x0380
        /*0132*/ 	.short	0x0098


	//----- nvinfo : EIATTR_SW_WAR
	.align		4
.L_6454:
        /*0134*/ 	.byte	0x04, 0x36
        /*0136*/ 	.short	(.L_6456 - .L_6455)
.L_6455:
        /*0138*/ 	.word	0x00000008
.L_6456:


//--------------------- .nv.info._Z15SoftmaxWarpImplI22BroadcastScaleMaskLoadIffbLm4EiE11DirectStoreIffEfLi1ELi19ELi32ELi1ELb0EL9Algorithm0EEvT_T0_ll --------------------------
	.section	.nv.info._Z15SoftmaxWarpImplI22BroadcastScaleMaskLoadIffbLm4EiE11DirectStoreIffEfLi1ELi19ELi32ELi1ELb0EL9Algorithm0EEvT_T0_ll,"",@"SHT_CUDA_INFO"
	.sectionflags	@""
	.align	4


	//----- nvinfo : EIATTR_CUDA_API_VERSION
	.align		4
        /*0000*/ 	.byte	0x04, 0x37
        /*0002*/ 	.short	(.L_6458 - .L_6457)
.L_6457:
        /*0004*/ 	.word	0x00000082


	//----- nvinfo : EIATTR_KPARAM_INFO
	.align		4
.L_6458:
        /*0008*/ 	.byte	0x04, 0x17
        /*000a*/ 	.short	(.L_6460 - .L_6459)
.L_6459:
        /*000c*/ 	.word	0x00000000
        /*0010*/ 	.short	0x0003
        /*0012*/ 	.short	0x0090
        /*0014*/ 	.byte	0x00, 0xf0, 0x21, 0x00


	//----- nvinfo : EIATTR_KPARAM_INFO
	.align		4
.L_6460:
        /*0018*/ 	.byte	0x04, 0x17
        /*001a*/ 	.short	(.L_6462 - .L_6461)
.L_6461:
        /*001c*/ 	.word	0x00000000
        /*0020*/ 	.short	0x0002
        /*0022*/ 	.short	0x0088
        /*0024*/ 	.byte	0x00, 0xf0, 0x21, 0x00


	//----- nvinfo : EIATTR_KPARAM_INFO
	.align		4
.L_6462:
        /*0028*/ 	.byte	0x04, 0x17
        /*002a*/ 	.short	(.L_6464 - .L_6463)
.L_6463:
        /*002c*/ 	.word	0x00000000
        /*0030*/ 	.short	0x0001
        /*0032*/ 	.short	0x0078
        /*0034*/ 	.byte	0x00, 0xf0, 0x41, 0x00


	//----- nvinfo : EIATTR_KPARAM_INFO
	.align		4
.L_6464:
        /*0038*/ 	.byte	0x04, 0x17
        /*003a*/ 	.short	(.L_6466 - .L_6465)
.L_6465:
        /*003c*/ 	.word	0x00000000
        /*0040*/ 	.short	0x0000
        /*0042*/ 	.short	0x0000
        /*0044*/ 	.byte	0x00, 0xf0, 0xe1, 0x01


	//----- nvinfo : EIATTR_SPARSE_MMA_MASK
	.align		4
.L_6466:
        /*0048*/ 	.byte	0x03, 0x50
        /*004a*/ 	.short	0x0000


	//----- nvinfo : EIATTR_MAXREG_COUNT
	.align		4
        /*004c*/ 	.byte	0x03, 0x1b
        /*004e*/ 	.short	0x00ff


	//----- nvinfo : EIATTR_EXTERNS
	.align		4
        /*0050*/ 	.byte	0x04, 0x0f
        /*0052*/ 	.short	(.L_6468 - .L_6467)


	//   ....[0]....
	.align		4
.L_6467:
        /*0054*/ 	.word	index@(__assertfail)


	//----- nvinfo : EIATTR_MERCURY_ISA_VERSION
	.align		4
.L_6468:
        /*0058*/ 	.byte	0x03, 0x5f
        /*005a*/ 	.short	0x0101


	//----- nvinfo : EIATTR_COOP_GROUP_MASK_REGIDS
	.align		4
        /*005c*/ 	.byte	0x04, 0x29
        /*005e*/ 	.short	(.L_6470 - .L_6469)


	//   ....[0]....
.L_6469:
        /*0060*/ 	.word	0xffffffff


	//   ....[1]....
        /*0064*/ 	.word	0xffffffff


	//   ....[2]....
        /*0068*/ 	.word	0xffffffff


	//   ....[3]....
        /*006c*/ 	.word	0xffffffff


	//   ....[4]....
        /*0070*/ 	.word	0xffffffff


	//   ....[5]....
        /*0074*/ 	.word	0xffffffff


	//   ....[6]....
        /*0078*/ 	.word	0xffffffff


	//   ....[7]....
        /*007c*/ 	.word	0xffffffff


	//   ....[8]....
        /*0080*/ 	.word	0xffffffff


	//   ....[9]....
        /*0084*/ 	.word	0xffffffff


	//   ....[10]....
        /*0088*/ 	.word	0x0500000f


	//   ....[11]....
        /*008c*/ 	.word	0x0500000f


	//   ....[12]....
        /*0090*/ 	.word	0x0500000f


	//   ....[13]....
        /*0094*/ 	.word	0x0500000f


	//   ....[14]....
        /*0098*/ 	.word	0x0500000f


	//   ....[15]....
        /*009c*/ 	.word	0x0500000f


	//   ....[16]....
        /*00a0*/ 	.word	0x0500000f


	//   ....[17]....
        /*00a4*/ 	.word	0x0500000f


	//   ....[18]....
        /*00a8*/ 	.word	0x0500000f


	//   ....[19]....
        /*00ac*/ 	.word	0x0500000f


	//----- nvinfo : EIATTR_COOP_GROUP_INSTR_OFFSETS
	.align		4
.L_6470:
        /*00b0*/ 	.byte	0x04, 0x28
        /*00b2*/ 	.short	(.L_6472 - .L_6471)


	//   ....[0]....
.L_6471:
        /*00b4*/ 	.word	0x00005900


	//   ....[1]....
        /*00b8*/ 	.word	0x00005940


	//   ....[2]....
        /*00bc*/ 	.word	0x00005960


	//   ....[3]....
        /*00c0*/ 	.word	0x00005980


	//   ....[4]....
        /*00c4*/ 	.word	0x000059a0


	//   ....[5]....
        /*00c8*/ 	.word	0x000065a0


	//   ....[6]....
        /*00cc*/ 	.word	0x000065c0


	//   ....[7]....
        /*00d0*/ 	.word	0x000065e0


	//   ....[8]....
        /*00d4*/ 	.word	0x00006600


	//   ....[9]....
        /*00d8*/ 	.word	0x00006620


	//   ....[10]....
        /*00dc*/ 	.word	0x00007c00


	//   ....[11]....
        /*00e0*/ 	.word	0x00007c80


	//   ....[12]....
        /*00e4*/ 	.word	0x00007ce0


	//   ....[13]....
        /*00e8*/ 	.word	0x00007d40


	//   ....[14]....
        /*00ec*/ 	.word	0x00007da0


	//   ....[15]....
        /*00f0*/ 	.word	0x00008a10


	//   ....[16]....
        /*00f4*/ 	.word	0x00008a70


	//   ....[17]....
        /*00f8*/ 	.word	0x00008ad0


	//   ....[18]....
        /*00fc*/ 	.word	0x00008b30


	//   ....[19]....
        /*0100*/ 	.word	0x00008b90


	//----- nvinfo : EIATTR_VRC_CTA_INIT_COUNT
	.align		4
.L_6472:
        /*0104*/ 	.byte	0x02, 0x4a
	.zero		1
	.zero		1


	//----- nvinfo : EIATTR_SYSCALL_OFFSETS
	.align		4
        /*0108*/ 	.byte	0x04, 0x46
        /*010a*/ 	.short	(.L_6474 - .L_6473)


	//   ....[0]....
.L_6473:
        /*010c*/ 	.word	0x000001d0


	//----- nvinfo : EIATTR_EXIT_INSTR_OFFSETS
	.align		4
.L_6474:
        /*0110*/ 	.byte	0x04, 0x1c
        /*0112*/ 	.short	(.L_6476 - .L_6475)


	//   ....[0]....
.L_6475:
        /*0114*/ 	.word	0x00000280


	//   ....[1]....
        /*0118*/ 	.word	0x00007ba0


	//----- nvinfo : EIATTR_CRS_STACK_SIZE
	.align		4
.L_6476:
        /*011c*/ 	.byte	0x04, 0x1e
        /*011e*/ 	.short	(.L_6478 - .L_6477)
.L_6477:
        /*0120*/ 	.word	0x00000000


	//----- nvinfo : EIATTR_CBANK_PARAM_SIZE
	.align		4
.L_6478:
        /*0124*/ 	.byte	0x03, 0x19
        /*0126*/ 	.short	0x0098


	//----- nvinfo : EIATTR_PARAM_CBANK
	.align		4
        /*0128*/ 	.byte	0x04, 0x0a
        /*012a*/ 	.short	(.L_6480 - .L_6479)
	.align		4
.L_6479:
        /*012c*/ 	.word	index@(.nv.constant0._Z15SoftmaxWarpImplI22BroadcastScaleMaskLoadIffbLm4EiE11DirectStoreIffEfLi1ELi19ELi32ELi1ELb0EL9Algorithm0EEvT_T0_ll)
        /*0130*/ 	.short	0x0380
        /*0132*/ 	.short	0x0098


	//----- nvinfo : EIATTR_SW_WAR
	.align		4
.L_6480:
        /*0134*/ 	.byte	0x04, 0x36
        /*0136*/ 	.short	(.L_6482 - .L_6481)
.L_6481:
        /*0138*/ 	.word	0x00000008
.L_6482:


//--------------------- .nv.info._Z15SoftmaxWarpImplI22BroadcastScaleMaskLoadIffbLm4EiE11DirectStoreIffEfLi1ELi18ELi32ELi1ELb1EL9Algorithm0EEvT_T0_ll --------------------------
	.section	.nv.info._Z15SoftmaxWarpImplI22BroadcastScaleMaskLoadIffbLm4EiE11DirectStoreIffEfLi1ELi18ELi32ELi1ELb1EL9Algorithm0EEvT_T0_ll,"",@"SHT_CUDA_INFO"
	.sectionflags	@""
	.align	4


	//----- nvinfo : EIATTR_CUDA_API_VERSION
	.align		4
        /*0000*/ 	.byte	0x04, 0x37
        /*0002*/ 	.short	(.L_6484 - .L_6483)
.L_6483:
        /*0004*/ 	.word	0x00000082


	//----- nvinfo : EIATTR_KPARAM_INFO
	.align		4
.L_6484:
        /*0008*/ 	.byte	0x04, 0x17
        /*000a*/ 	.short	(.L_6486 - .L_6485)
.L_6485:
        /*000c*/ 	.word	0x00000000
        /*0010*/ 	.short	0x0003
        /*0012*/ 	.short	0x0090
        /*0014*/ 	.byte	0x00, 0xf0, 0x21, 0x00


	//----- nvinfo : EIATTR_KPARAM_INFO
	.align		4
.L_6486:
        /*0018*/ 	.byte	0x04, 0x17
        /*001a*/ 	.short	(.L_6488 - .L_6487)
.L_6487:
        /*001c*/ 	.word	0x00000000
        /*0020*/ 	.short	0x0002
        /*0022*/ 	.short	0x0088
        /*0024*/ 	.byte	0x00, 0xf0, 0x21, 0x00


	//----- nvinfo : EIATTR_KPARAM_INFO
	.align		4
.L_6488:
        /*0028*/ 	.byte	0x04, 0x17
        /*002a*/ 	.short	(.L_6490 - .L_6489)
.L_6489:
        /*002c*/ 	.word	0x00000000
        /*0030*/ 	.short	0x0001
        /*0032*/ 	.short	0x0078
        /*0034*/ 	.byte	0x00, 0xf0, 0x41, 0x00


	//----- nvinfo : EIATTR_KPARAM_INFO
	.align		4
.L_6490:
        /*0038*/ 	.byte	0x04, 0x17
        /*003a*/ 	.short	(.L_6492 - .L_6491)
.L_6491:
        /*003c*/ 	.word	0x00000000
        /*0040*/ 	.short	0x0000
        /*0042*/ 	.short	0x0000
        /*0044*/ 	.byte	0x00, 0xf0, 0xe1, 0x01


	//----- nvinfo : EIATTR_SPARSE_MMA_MASK
	.align		4
.L_6492:
        /*0048*/ 	.byte	0x03, 0x50
        /*004a*/ 	.short	0x0000


	//----- nvinfo : EIATTR_MAXREG_COUNT
	.align		4
        /*004c*/ 	.byte	0x03, 0x1b
        /*004e*/ 	.short	0x00ff


	//----- nvinfo : EIATTR_EXTERNS
	.align		4
        /*0050*/ 	.byte	0x04, 0x0f
        /*0052*/ 	.short	(.L_6494 - .L_6493)


	//   ....[0]....
	.align		4
.L_6493:
        /*0054*/ 	.word	index@(__assertfail)


	//----- nvinfo : EIATTR_MERCURY_ISA_VERSION
	.align		4
.L_6494:
        /*0058*/ 	.byte	0x03, 0x5f
        /*005a*/ 	.short	0x0101


	//----- nvinfo : EIATTR_COOP_GROUP_MASK_REGIDS
	.align		4
        /*005c*/ 	.byte	0x04, 0x29
        /*005e*/ 	.short	(.L_6496 - .L_6495)


	//   ....[0]....
.L_6495:
        /*0060*/ 	.word	0xffffffff


	//   ....[1]....
        /*0064*/ 	.word	0xffffffff


	//   ....[2]....
        /*0068*/ 	.word	0xffffffff


	//   ....[3]....
        /*006c*/ 	.word	0xffffffff


	//   ....[4]....
        /*0070*/ 	.word	0xffffffff


	//   ....[5]....
        /*0074*/ 	.word	0xffffffff


	//   ....[6]....
        /*0078*/ 	.word	0xffffffff


	//   ....[7]....
        /*007c*/ 	.word	0xffffffff


	//   ....[8]....
        /*0080*/ 	.word	0xffffffff


	//   ....[9]....
        /*0084*/ 	.word	0xffffffff


	//   ....[10]....
        /*0088*/ 	.word	0x0500000f


	//   ....[11]....
        /*008c*/ 	.word	0x0500000f


	//   ....[12]....
        /*0090*/ 	.word	0x0500000f


	//   ....[13]....
        /*0094*/ 	.word	0x0500000f


	//   ....[14]....
        /*0098*/ 	.word	0x0500000f


	//   ....[15]....
        /*009c*/ 	.word	0x0500000f


	//   ....[16]....
        /*00a0*/ 	.word	0x0500000f


	//   ....[17]....
        /*00a4*/ 	.word	0x0500000f


	//   ....[18]....
        /*00a8*/ 	.word	0x0500000f


	//   ....[19]....
        /*00ac*/ 	.word	0x0500000f


	//----- nvinfo : EIATTR_COOP_GROUP_INSTR_OFFSETS
	.align		4
.L_6496:
        /*00b0*/ 	.byte	0x04, 0x28
        /*00b2*/ 	.short	(.L_6498 - .L_6497)


	//   ....[0]....
.L_6497:
        /*00b4*/ 	.word	0x00008d60


	//   ....[1]....
        /*00b8*/ 	.word	0x00008da0


	//   ....[2]....
        /*00bc*/ 	.word	0x00008dc0


	//   ....[3]....
        /*00c0*/ 	.word	0x00008de0


	//   ....[4]....
        /*00c4*/ 	.word	0x00008e00


	//   ....[5]....
        /*00c8*/ 	.word	0x00009960


	//   ....[6]....
        /*00cc*/ 	.word	0x00009980


	//   ....[7]....
        /*00d0*/ 	.word	0x000099a0


	//   ....[8]....
        /*00d4*/ 	.word	0x000099c0


	//   ....[9]....
        /*00d8*/ 	.word	0x000099e0


	//   ....[10]....
        /*00dc*/ 	.word	0x0000b1f0


	//   ....[11]....
        /*00e0*/ 	.word	0x0000b270


	//   ....[12]....
        /*00e4*/ 	.word	0x0000b2d0


	//   ....[13]....
        /*00e8*/ 	.word	0x0000b330


	//   ....[14]....
        /*00ec*/ 	.word	0x0000b390


	//   ....[15]....
        /*00f0*/ 	.word	0x0000bf60


	//   ....[16]....
        /*00f4*/ 	.word	0x0000bfc0


	//   ....[17]....
        /*00f8*/ 	.word	0x0000c020


	//   ....[18]....
        /*00fc*/ 	.word	0x0000c080


	//   ....[19]....
        /*0100*/ 	.word	0x0000c0e0


	//----- nvinfo : EIATTR_VRC_CTA_INIT_COUNT
	.align		4
.L_6498:
        /*0104*/ 	.byte	0x02, 0x4a
	.zero		1
	.zero		1


	//----- nvinfo : EIATTR_SYSCALL_OFFSETS
	.align		4
        /*0108*/ 	.byte	0x04, 0x46
        /*010a*/ 	.short	(.L_6500 - .L_6499)


	//   ....[0]....
.L_6499:
        /*010c*/ 	.word	0x000001c0


	//----- nvinfo : EIATTR_EXIT_INSTR_OFFSETS
	.align		4
.L_6500:
        /*0110*/ 	.byte	0x04, 0x1c
        /*0112*/ 	.short	(.L_6502 - .L_6501)


	//   ....[0]....
.L_6501:
        /*0114*/ 	.word	0x00000250


	//   ....[1]....
        /*0118*/ 	.word	0x0000b190


	//----- nvinfo : EIATTR_CRS_STACK_SIZE
	.align		4
.L_6502:
        /*011c*/ 	.byte	0x04, 0x1e
        /*011e*/ 	.short	(.L_6504 - .L_6503)
.L_6503:
        /*0120*/ 	.word	0x00000000


	//----- nvinfo : EIATTR_CBANK_PARAM_SIZE
	.align		4
.L_6504:
        /*0124*/ 	.byte	0x03, 0x19
        /*0126*/ 	.short	0x0098


	//----- nvinfo : EIATTR_PARAM_CBANK
	.align		4
        /*0128*/ 	.byte	0x04, 0x0a
        /*012a*/ 	.short	(.L_6506 - .L_6505)
	.align		4
.L_6505:
        /*012c*/ 	.word	index@(.nv.constant0._Z15SoftmaxWarpImplI22BroadcastScaleMaskLoadIffbLm4EiE11DirectStoreIffEfLi1ELi18ELi32ELi1ELb1EL9Algorithm0EEvT_T0_ll)
        /*0130*/ 	.short	0x0380
        /*0132*/ 	.short	0x0098


	//----- nvinfo : EIATTR_SW_WAR
	.align		4
.L_6506:
        /*0134*/ 	.byte	0x04, 0x36
        /*0136*/ 	.short	(.L_6508 - .L_6507)
.L_6507:
        /*0138*/ 	.word	0x00000008
.L_6508:


//--------------------- .nv.info._Z15SoftmaxWarpImplI22BroadcastScaleMaskLoadIffbLm4EiE11DirectStoreIffEfLi1ELi18ELi32ELi1ELb0EL9Algorithm0EEvT_T0_ll --------------------------
	.section	.nv.info._Z15SoftmaxWarpImplI22BroadcastScaleMaskLoadIffbLm4EiE11DirectStoreIffEfLi1ELi18ELi32ELi1ELb0EL9Algorithm0EEvT_T0_ll,"",@"SHT_CUDA_INFO"
	.sectionflags	@""
	.align	4


	//----- nvinfo : EIATTR_CUDA_API_VERSION
	.align		4
        /*0000*/ 	.byte	0x04, 0x37
        /*0002*/ 	.short	(.L_6510 - .L_6509)
.L_6509:
        /*0004*/ 	.word	0x00000082


	//----- nvinfo : EIATTR_KPARAM_INFO
	.align		4
.L_6510:
        /*0008*/ 	.byte	0x04, 0x17
        /*000a*/ 	.short	(.L_6512 - .L_6511)
.L_6511:
        /*000c*/ 	.word	0x00000000
        /*0010*/ 	.short	0x0003
        /*0012*/ 	.short	0x0090
        /*0014*/ 	.byte	0x00, 0xf0, 0x21, 0x00


	//----- nvinfo : EIATTR_KPARAM_INFO
	.align		4
.L_6512:
        /*0018*/ 	.byte	0x04, 0x17
        /*001a*/ 	.short	(.L_6514 - .L_6513)
.L_6513:
        /*001c*/ 	.word	0x00000000
        /*0020*/ 	.short	0x0002
        /*0022*/ 	.short	0x0088
        /*0024*/ 	.byte	0x00, 0xf0, 0x21, 0x00


	//----- nvinfo : EIATTR_KPARAM_INFO
	.align		4
.L_6514:
        /*0028*/ 	.byte	0x04, 0x17
        /*002a*/ 	.short	(.L_6516 - .L_6515)
.L_6515:
        /*002c*/ 	.word	0x00000000
        /*0030*/ 	.short	0x0001
        /*0032*/ 	.short	0x0078
        /*0034*/ 	.byte	0x00, 0xf0, 0x41, 0x00


	//----- nvinfo : EIATTR_KPARAM_INFO
	.align		4
.L_6516:
        /*0038*/ 	.byte	0x04, 0x17
        /*003a*/ 	.short	(.L_6518 - .L_6517)
.L_6517:
        /*003c*/ 	.word	0x00000000
        /*0040*/ 	.short	0x0000
        /*0042*/ 	.short	0x0000
        /*0044*/ 	.byte	0x00, 0xf0, 0xe1, 0x01


	//----- nvinfo : EIATTR_SPARSE_MMA_MASK
	.align		4
.L_6518:
        /*0048*/ 	.byte	0x03, 0x50
        /*004a*/ 	.short	0x0000


	//----- nvinfo : EIATTR_MAXREG_COUNT
	.align		4
        /*004c*/ 	.byte	0x03, 0x1b
        /*004e*/ 	.short	0x00ff


	//----- nvinfo : EIATTR_EXTERNS
	.align		4
        /*0050*/ 	.byte	0x04, 0x0f
        /*0052*/ 	.short	(.L_6520 - .L_6519)


	//   ....[0]....
	.align		4
.L_6519:
        /*0054*/ 	.word	index@(__assertfail)


	//----- nvinfo : EIATTR_MERCURY_ISA_VERSION
	.align		4
.L_6520:
        /*0058*/ 	.byte	0x03, 0x5f
        /*005a*/ 	.short	0x0101


	//----- nvinfo : EIATTR_COOP_GROUP_MASK_REGIDS
	.align		4
        /*005c*/ 	.byte	0x04, 0x29
        /*005e*/ 	.short	(.L_6522 - .L_6521)


	//   ....[0]....
.L_6521:
        /*0060*/ 	.word	0xffffffff


	//   ....[1]....
        /*0064*/ 	.word	0xffffffff


	//   ....[2]....
        /*0068*/ 	.word	0xffffffff


	//   ....[3]....
        /*006c*/ 	.word	0xffffffff


	//   ....[4]....
        /*0070*/ 	.word	0xffffffff


	//   ....[5]....
        /*0074*/ 	.word	0xffffffff


	//   ....[6]....
        /*0078*/ 	.word	0xffffffff


	//   ....[7]....
        /*007c*/ 	.word	0xffffffff


	//   ....[8]....
        /*0080*/ 	.word	0xffffffff


	//   ....[9]....
        /*0084*/ 	.word	0xffffffff


	//   ....[10]....
        /*0088*/ 	.word	0x0500000f


	//   ....[11]....
        /*008c*/ 	.word	0x0500000f


	//   ....[12]....
        /*0090*/ 	.word	0x0500000f


	//   ....[13]....
        /*0094*/ 	.word	0x0500000f


	//   ....[14]....
        /*0098*/ 	.word	0x0500000f


	//   ....[15]....
        /*009c*/ 	.word	0x0500000f


	//   ....[16]....
        /*00a0*/ 	.word	0x0500000f


	//   ....[17]....
        /*00a4*/ 	.word	0x0500000f


	//   ....[18]....
        /*00a8*/ 	.word	0x0500000f


	//   ....[19]....
        /*00ac*/ 	.word	0x0500000f


	//----- nvinfo : EIATTR_COOP_GROUP_INSTR_OFFSETS
	.align		4
.L_6522:
        /*00b0*/ 	.byte	0x04, 0x28
        /*00b2*/ 	.short	(.L_6524 - .L_6523)


	//   ....[0]....
.L_6523:
        /*00b4*/ 	.word	0x000054d0


	//   ....[1]....
        /*00b8*/ 	.word	0x00005510


	//   ....[2]....
        /*00bc*/ 	.word	0x00005530


	//   ....[3]....
        /*00c0*/ 	.word	0x00005550


	//   ....[4]....
        /*00c4*/ 	.word	0x00005570


	//   ....[5]....
        /*00c8*/ 	.word	0x000060d0


	//   ....[6]....
        /*00cc*/ 	.word	0x000060f0


	//   ....[7]....
        /*00d0*/ 	.word	0x00006110


	//   ....[8]....
        /*00d4*/ 	.word	0x00006130


	//   ....[9]....
        /*00d8*/ 	.word	0x00006150


	//   ....[10]....
        /*00dc*/ 	.word	0x00007630


	//   ....[11]....
        /*00e0*/ 	.word	0x000076c0


	//   ....[12]....
        /*00e4*/ 	.word	0x00007720


	//   ....[13]....
        /*00e8*/ 	.word	0x00007780


	//   ....[14]....
        /*00ec*/ 	.word	0x000077e0


	//   ....[15]....
        /*00f0*/ 	.word	0x000083a0


	//   ....[16]....
        /*00f4*/ 	.word	0x00008400


	//   ....[17]....
        /*00f8*/ 	.word	0x00008460


	//   ....[18]....
        /*00fc*/ 	.word	0x000084c0


	//   ....[19]....
        /*0100*/ 	.word	0x00008520


	//----- nvinfo : EIATTR_VRC_CTA_INIT_COUNT
	.align		4
.L_6524:
        /*0104*/ 	.byte	0x02, 0x4a
	.zero		1
	.zero		1


	//----- nvinfo : EIATTR_SYSCALL_OFFSETS
	.align		4
        /*0108*/ 	.byte	0x04, 0x46
        /*010a*/ 	.short	(.L_6526 - .L_6525)


	//   ....[0]....
.L_6525:
        /*010c*/ 	.word	0x000001d0


	//----- nvinfo : EIATTR_EXIT_INSTR_OFFSETS
	.align		4
.L_6526:
        /*0110*/ 	.byte	0x04, 0x1c
        /*0112*/ 	.short	(.L_6528 - .L_6527)


	//   ....[0]....
.L_6527:
        /*0114*/ 	.word	0x00000280


	//   ....[1]....
        /*0118*/ 	.word	0x000075d0


	//----- nvinfo : EIATTR_CRS_STACK_SIZE
	.align		4
.L_6528:
        /*011c*/ 	.byte	0x04, 0x1e
        /*011e*/ 	.short	(.L_6530 - .L_6529)
.L_6529:
        /*0120*/ 	.word	0x00000000


	//----- nvinfo : EIATTR_CBANK_PARAM_SIZE
	.align		4
.L_6530:
        /*0124*/ 	.byte	0x03, 0x19
        /*0126*/ 	.short	0x0098


	//----- nvinfo : EIATTR_PARAM_CBANK
	.align		4
        /*0128*/ 	.byte	0x04, 0x0a
        /*012a*/ 	.short	(.L_6532 - .L_6531)
	.align		4
.L_6531:
        /*012c*/ 	.word	index@(.nv.constant0._Z15SoftmaxWarpImplI22BroadcastScaleMaskLoadIffbLm4EiE11DirectStoreIffEfLi1ELi18ELi32ELi1ELb0EL9Algorithm0EEvT_T0_ll)
        /*0130*/ 	.short	0x0380
        /*0132*/ 	.short	0x0098


	//----- nvinfo : EIATTR_SW_WAR
	.align		4
.L_6532:
        /*0134*/ 	.byte	0x04, 0x36
        /*0136*/ 	.short	(.L_6534 - .L_6533)
.L_6533:
        /*0138*/ 	.word	0x00000008
.L_6534:


//--------------------- .nv.info._Z15SoftmaxWarpImplI22BroadcastScaleMaskLoadIffbLm4EiE11DirectStoreIffEfLi1ELi17ELi32ELi1ELb1EL9Algorithm0EEvT_T0_ll --------------------------
	.section	.nv.info._Z15SoftmaxWarpImplI22BroadcastScaleMaskLoadIffbLm4EiE11DirectStoreIffEfLi1ELi17ELi32ELi1ELb1EL9Algorithm0EEvT_T0_ll,"",@"SHT_CUDA_INFO"
	.sectionflags	@""
	.align	4


	//----- nvinfo : EIATTR_CUDA_API_VERSION
	.align		4
        /*0000*/ 	.byte	0x04, 0x37
        /*0002*/ 	.short	(.L_6536 - .L_6535)
.L_6535:
        /*0004*/ 	.word	0x00000082


	//----- nvinfo : EIATTR_KPARAM_INFO
	.align		4
.L_6536:
        /*0008*/ 	.byte	0x04, 0x17
        /*000a*/ 	.short	(.L_6538 - .L_6537)
.L_6537:
        /*000c*/ 	.word	0x00000000
        /*0010*/ 	.short	0x0003
        /*0012*/ 	.short	0x0090
        /*0014*/ 	.byte	0x00, 0xf0, 0x21, 0x00


	//----- nvinfo : EIATTR_KPARAM_INFO
	.align		4
.L_6538:
        /*0018*/ 	.byte	0x04, 0x17
        /*001a*/ 	.short	(.L_6540 - .L_6539)
.L_6539:
        /*001c*/ 	.word	0x00000000
        /*0020*/ 	.short	0x0002
        /*0022*/ 	.short	0x0088
        /*0024*/ 	.byte	0x00, 0xf0, 0x21, 0x00


	//----- nvinfo : EIATTR_KPARAM_INFO
	.align		4
.L_6540:
        /*0028*/ 	.byte	0x04, 0x17
        /*002a*/ 	.short	(.L_6542 - .L_6541)
.L_6541:
        /*002c*/ 	.word	0x00000000
        /*0030*/ 	.short	0x0001
        /*0032*/ 	.short	0x0078
        /*0034*/ 	.byte	0x00, 0xf0, 0x41, 0x00


	//----- nvinfo : EIATTR_KPARAM_INFO
	.align		4
.L_6542:
        /*0038*/ 	.byte	0x04, 0x17
        /*003a*/ 	.short	(.L_6544 - .L_6543)
.L_6543:
        /*003c*/ 	.word	0x00000000
        /*0040*/ 	.short	0x0000
        /*0042*/ 	.short	0x0000
        /*0044*/ 	.byte	0x00, 0xf0, 0xe1, 0x01


	//----- nvinfo : EIATTR_SPARSE_MMA_MASK
	.align		4
.L_6544:
        /*0048*/ 	.byte	0x03, 0x50
        /*004a*/ 	.short	0x0000


	//----- nvinfo : EIATTR_MAXREG_COUNT
	.align		4
        /*004c*/ 	.byte	0x03, 0x1b
        /*004e*/ 	.short	0x00ff


	//----- nvinfo : EIATTR_EXTERNS
	.align		4
        /*0050*/ 	.byte	0x04, 0x0f
        /*0052*/ 	.short	(.L_6546 - .L_6545)


	//   ....[0]....
	.align		4
.L_6545:
        /*0054*/ 	.word	index@(__assertfail)


	//----- nvinfo : EIATTR_MERCURY_ISA_VERSION
	.align		4
.L_6546:
        /*0058*/ 	.byte	0x03, 0x5f
        /*005a*/ 	.short	0x0101


	//----- nvinfo : EIATTR_COOP_GROUP_MASK_REGIDS
	.align		4
        /*005c*/ 	.byte	0x04, 0x29
        /*005e*/ 	.short	(.L_6548 - .L_6547)


	//   ....[0]....
.L_6547:
        /*0060*/ 	.word	0xffffffff


	//   ....[1]....
        /*0064*/ 	.word	0xffffffff


	//   ....[2]....
        /*0068*/ 	.word	0xffffffff


	//   ....[3]....
        /*006c*/ 	.word	0xffffffff


	//   ....[4]....
        /*0070*/ 	.word	0xffffffff


	//   ....[5]....
        /*0074*/ 	.word	0xffffffff


	//   ....[6]....
        /*0078*/ 	.word	0xffffffff


	//   ....[7]....
        /*007c*/ 	.word	0xffffffff


	//   ....[8]....
        /*0080*/ 	.word	0xffffffff


	//   ....[9]....
        /*0084*/ 	.word	0xffffffff


	//   ....[10]....
        /*0088*/ 	.word	0x0500000f


	//   ....[11]....
        /*008c*/ 	.word	0x0500000f


	//   ....[12]....
        /*0090*/ 	.word	0x0500000f


	//   ....[13]....
        /*0094*/ 	.word	0x0500000f


	//   ....[14]....
        /*0098*/ 	.word	0x0500000f


	//   ....[15]....
        /*009c*/ 	.word	0x0500000f


	//   ....[16]....
        /*00a0*/ 	.word	0x0500000f


	//   ....[17]....
        /*00a4*/ 	.word	0x0500000f


	//   ....[18]....
        /*00a8*/ 	.word	0x0500000f


	//   ....[19]....
        /*00ac*/ 	.word	0x0500000f


	//----- nvinfo : EIATTR_COOP_GROUP_INSTR_OFFSETS
	.align		4
.L_6548:
        /*00b0*/ 	.byte	0x04, 0x28
        /*00b2*/ 	.short	(.L_6550 - .L_6549)


	//   ....[0]....
.L_6549:
        /*00b4*/ 	.word	0x00008590


	//   ....[1]....
        /*00b8*/ 	.word	0x000085d0


	//   ....[2]....
        /*00bc*/ 	.word	0x000085f0


	//   ....[3]....
        /*00c0*/ 	.word	0x00008610


	//   ....[4]....
        /*00c4*/ 	.word	0x00008630


	//   ....[5]....
        /*00c8*/ 	.word	0x000090f0


	//   ....[6]....
        /*00cc*/ 	.word	0x00009110


	//   ....[7]....
        /*00d0*/ 	.word	0x00009130


	//   ....[8]....
        /*00d4*/ 	.word	0x00009150


	//   ....[9]....
        /*00d8*/ 	.word	0x00009170


	//   ....[10]....
        /*00dc*/ 	.word	0x0000a830


	//   ....[11]....
        /*00e0*/ 	.word	0x0000a8b0


	//   ....[12]....
        /*00e4*/ 	.word	0x0000a910


	//   ....[13]....
        /*00e8*/ 	.word	0x0000a970


	//   ....[14]....
        /*00ec*/ 	.word	0x0000a9d0


	//   ....[15]....
        /*00f0*/ 	.word	0x0000b500


	//   ....[16]....
        /*00f4*/ 	.word	0x0000b560


	//   ....[17]....
        /*00f8*/ 	.word	0x0000b5c0


	//   ....[18]....
        /*00fc*/ 	.word	0x0000b620


	//   ....[19]....
        /*0100*/ 	.word	0x0000b680


	//----- nvinfo : EIATTR_VRC_CTA_INIT_COUNT
	.align		4
.L_6550:
        /*0104*/ 	.byte	0x02, 0x4a
	.zero		1
	.zero		1


	//----- nvinfo : EIATTR_SYSCALL_OFFSETS
	.align		4
        /*0108*/ 	.byte	0x04, 0x46
        /*010a*/ 	.short	(.L_6552 - .L_6551)


	//   ....[0]....
.L_6551:
        /*010c*/ 	.word	0x000001c0


	//----- nvinfo : EIATTR_EXIT_INSTR_OFFSETS
	.align		4
.L_6552:
        /*0110*/ 	.byte	0x04, 0x1c
        /*0112*/ 	.short	(.L_6554 - .L_6553)


	//   ....[0]....
.L_6553:
        /*0114*/ 	.word	0x00000250


	//   ....[1]....
        /*0118*/ 	.word	0x0000a7d0


	//----- nvinfo : EIATTR_CRS_STACK_SIZE
	.align		4
.L_6554:
        /*011c*/ 	.byte	0x04, 0x1e
        /*011e*/ 	.short	(.L_6556 - .L_6555)
.L_6555:
        /*0120*/ 	.word	0x00000000


	//----- nvinfo : EIATTR_CBANK_PARAM_SIZE
	.align		4
.L_6556:
        /*0124*/ 	.byte	0x03, 0x19
        /*0126*/ 	.short	0x0098


	//----- nvinfo : EIATTR_PARAM_CBANK
	.align		4
        /*0128*/ 	.byte	0x04, 0x0a
        /*012a*/ 	.short	(.L_6558 - .L_6557)
	.align		4
.L_6557:
        /*012c*/ 	.word	index@(.nv.constant0._Z15SoftmaxWarpImplI22BroadcastScaleMaskLoadIffbLm4EiE11DirectStoreIffEfLi1ELi17ELi32ELi1ELb1EL9Algorithm0EEvT_T0_ll)
        /*0130*/ 	.short	0x0380
        /*0132*/ 	.short	0x0098


	//----- nvinfo : EIATTR_SW_WAR
	.align		4
.L_6558:
        /*0134*/ 	.byte	0x04, 0x36
        /*0136*/ 	.short	(.L_6560 - .L_6559)
.L_6559:
        /*0138*/ 	.word	0x00000008
.L_6560:


//--------------------- .nv.info._Z15SoftmaxWarpImplI22BroadcastScaleMaskLoadIffbLm4EiE11DirectStoreIffEfLi1ELi17ELi32ELi1ELb0EL9Algorithm0EEvT_T0_ll --------------------------
	.section	.nv.info._Z15SoftmaxWarpImplI22BroadcastScaleMaskLoadIffbLm4EiE11DirectStoreIffEfLi1ELi17ELi32ELi1ELb0EL9Algorithm0EEvT_T0_ll,"",@"SHT_CUDA_INFO"
	.sectionflags	@""
	.align	4


	//----- nvinfo : EIATTR_CUDA_API_VERSION
	.align		4
        /*0000*/ 	.byte	0x04, 0x37
        /*0002*/ 	.short	(.L_6562 - .L_6561)
.L_6561:
        /*0004*/ 	.word	0x00000082


	//----- nvinfo : EIATTR_KPARAM_INFO
	.align		4
.L_6562:
        /*0008*/ 	.byte	0x04, 0x17
        /*000a*/ 	.short	(.L_6564 - .L_6563)
.L_6563:
        /*000c*/ 	.word	0x00000000
        /*0010*/ 	.short	0x0003
        /*0012*/ 	.short	0x0090
        /*0014*/ 	.byte	0x00, 0xf0, 0x21, 0x00


	//----- nvinfo : EIATTR_KPARAM_INFO
	.align		4
.L_6564:
        /*0018*/ 	.byte	0x04, 0x17
        /*001a*/ 	.short	(.L_6566 - .L_6565)
.L_6565:
        /*001c*/ 	.word	0x00000000
        /*0020*/ 	.short	0x0002
        /*0022*/ 	.short	0x0088
        /*0024*/ 	.byte	0x00, 0xf0, 0x21, 0x00


	//----- nvinfo : EIATTR_KPARAM_INFO
	.align		4
.L_6566:
        /*0028*/ 	.byte	0x04, 0x17
        /*002a*/ 	.short	(.L_6568 - .L_6567)
.L_6567:
        /*002c*/ 	.word	0x00000000
        /*0030*/ 	.short	0x0001
        /*0032*/ 	.short	0x0078
        /*0034*/ 	.byte	0x00, 0xf0, 0x41, 0x00


	//----- nvinfo : EIATTR_KPARAM_INFO
	.align		4
.L_6568:
        /*0038*/ 	.byte	0x04, 0x17
        /*003a*/ 	.short	(.L_6570 - .L_6569)
.L_6569:
        /*003c*/ 	.word	0x00000000
        /*0040*/ 	.short	0x0000
        /*0042*/ 	.short	0x0000
        /*0044*/ 	.byte	0x00, 0xf0, 0xe1, 0x01


	//----- nvinfo : EIATTR_SPARSE_MMA_MASK
	.align		4
.L_6570:
        /*0048*/ 	.byte	0x03, 0x50
        /*004a*/ 	.short	0x0000


	//----- nvinfo : EIATTR_MAXREG_COUNT
	.align		4
        /*004c*/ 	.byte	0x03, 0x1b
        /*004e*/ 	.short	0x00ff


	//----- nvinfo : EIATTR_EXTERNS
	.align		4
        /*0050*/ 	.byte	0x04, 0x0f
        /*0052*/ 	.short	(.L_6572 - .L_6571)


	//   ....[0]....
	.align		4
.L_6571:
        /*0054*/ 	.word	index@(__assertfail)


	//----- nvinfo : EIATTR_MERCURY_ISA_VERSION
	.align		4
.L_6572:
        /*0058*/ 	.byte	0x03, 0x5f
        /*005a*/ 	.short	0x0101


	//----- nvinfo : EIATTR_COOP_GROUP_MASK_REGIDS
	.align		4
        /*005c*/ 	.byte	0x04, 0x29
        /*005e*/ 	.short	(.L_6574 - .L_6573)


	//   ....[0]....
.L_6573:
        /*0060*/ 	.word	0xffffffff


	//   ....[1]....
        /*0064*/ 	.word	0xffffffff


	//   ....[2]....
        /*0068*/ 	.word	0xffffffff


	//   ....[3]....
        /*006c*/ 	.word	0xffffffff


	//   ....[4]....
        /*0070*/ 	.word	0xffffffff


	//   ....[5]....
        /*0074*/ 	.word	0xffffffff


	//   ....[6]....
        /*0078*/ 	.word	0xffffffff


	//   ....[7]....
        /*007c*/ 	.word	0xffffffff


	//   ....[8]....
        /*0080*/ 	.word	0xffffffff


	//   ....[9]....
        /*0084*/ 	.word	0xffffffff


	//   ....[10]....
        /*0088*/ 	.word	0x0500000f


	//   ....[11]....
        /*008c*/ 	.word	0x0500000f


	//   ....[12]....
        /*0090*/ 	.word	0x0500000f


	//   ....[13]....
        /*0094*/ 	.word	0x0500000f


	//   ....[14]....
        /*0098*/ 	.word	0x0500000f


	//   ....[15]....
        /*009c*/ 	.word	0x0500000f


	//   ....[16]....
        /*00a0*/ 	.word	0x0500000f


	//   ....[17]....
        /*00a4*/ 	.word	0x0500000f


	//   ....[18]....
        /*00a8*/ 	.word	0x0500000f


	//   ....[19]....
        /*00ac*/ 	.word	0x0500000f


	//----- nvinfo : EIATTR_COOP_GROUP_INSTR_OFFSETS
	.align		4
.L_6574:
        /*00b0*/ 	.byte	0x04, 0x28
        /*00b2*/ 	.short	(.L_6576 - .L_6575)


	//   ....[0]....
.L_6575:
        /*00b4*/ 	.word	0x00004ff0


	//   ....[1]....
        /*00b8*/ 	.word	0x00005030


	//   ....[2]....
        /*00bc*/ 	.word	0x00005050


	//   ....[3]....
        /*00c0*/ 	.word	0x00005070


	//   ....[4]....
        /*00c4*/ 	.word	0x00005090


	//   ....[5]....
        /*00c8*/ 	.word	0x00005b50


	//   ....[6]....
        /*00cc*/ 	.word	0x00005b70


	//   ....[7]....
        /*00d0*/ 	.word	0x00005b90


	//   ....[8]....
        /*00d4*/ 	.word	0x00005bb0


	//   ....[9]....
        /*00d8*/ 	.word	0x00005bd0


	//   ....[10]....
        /*00dc*/ 	.word	0x00006fb0


	//   ....[11]....
        /*00e0*/ 	.word	0x00007030


	//   ....[12]....
        /*00e4*/ 	.word	0x00007090


	//   ....[13]....
        /*00e8*/ 	.word	0x000070f0


	//   ....[14]....
        /*00ec*/ 	.word	0x00007150


	//   ....[15]....
        /*00f0*/ 	.word	0x00007c80


	//   ....[16]....
        /*00f4*/ 	.word	0x00007ce0


	//   ....[17]....
        /*00f8*/ 	.word	0x00007d40


	//   ....[18]....
        /*00fc*/ 	.word	0x00007da0


	//   ....[19]....
        /*0100*/ 	.word	0x00007e00


	//----- nvinfo : EIATTR_VRC_CTA_INIT_COUNT
	.align		4
.L_6576:
        /*0104*/ 	.byte	0x02, 0x4a
	.zero		1
	.zero		1


	//----- nvinfo : EIATTR_SYSCALL_OFFSETS
	.align		4
        /*0108*/ 	.byte	0x04, 0x46
        /*010a*/ 	.short	(.L_6578 - .L_6577)


	//   ....[0]....
.L_6577:
        /*010c*/ 	.word	0x000001d0


	//----- nvinfo : EIATTR_EXIT_INSTR_OFFSETS
	.align		4
.L_6578:
        /*0110*/ 	.byte	0x04, 0x1c
        /*0112*/ 	.short	(.L_6580 - .L_6579)


	//   ....[0]....
.L_6579:
        /*0114*/ 	.word	0x00000280


	//   ....[1]....
        /*0118*/ 	.word	0x00006f50


	//----- nvinfo : EIATTR_CRS_STACK_SIZE
	.align		4
.L_6580:
        /*011c*/ 	.byte	0x04, 0x1e
        /*011e*/ 	.short	(.L_6582 - .L_6581)
.L_6581:
        /*0120*/ 	.word	0x00000000


	//----- nvinfo : EIATTR_CBANK_PARAM_SIZE
	.align		4
.L_6582:
        /*0124*/ 	.byte	0x03, 0x19
        /*0126*/ 	.short	0x0098


	//----- nvinfo : EIATTR_PARAM_CBANK
	.align		4
        /*0128*/ 	.byte	0x04, 0x0a
        /*012a*/ 	.short	(.L_6584 - .L_6583)
	.align		4
.L_6583:
        /*012c*/ 	.word	index@(.nv.constant0._Z15SoftmaxWarpImplI22BroadcastScaleMaskLoadIffbLm4EiE11DirectStoreIffEfLi1ELi17ELi32ELi1ELb0EL9Algorithm0EEvT_T0_ll)
        /*0130*/ 	.short	0x0380
        /*0132*/ 	.short	0x0098


	//----- nvinfo : EIATTR_SW_WAR
	.align		4
.L_6584:
        /*0134*/ 	.byte	0x04, 0x36
        /*0136*/ 	.short	(.L_6586 - .L_6585)
.L_6585:
        /*0138*/ 	.word	0x00000008
.L_6586:


//--------------------- .nv.info._Z15SoftmaxWarpImplI22BroadcastScaleMaskLoadIffbLm4EiE11DirectStoreIffEfLi1ELi16ELi32ELi1ELb1EL9Algorithm0EEvT_T0_ll --------------------------
	.section	.nv.info._Z15SoftmaxWarpImplI22BroadcastScaleMaskLoadIffbLm4EiE11DirectStoreIffEfLi1ELi16ELi32ELi1ELb1EL9Algorithm0EEvT_T0_ll,"",@"SHT_CUDA_INFO"
	.sectionflags	@""
	.align	4


	//----- nvinfo : EIATTR_CUDA_API_VERSION
	.align		4
        /*0000*/ 	.byte	0x04, 0x37
        /*0002*/ 	.short	(.L_6588 - .L_6587)
.L_6587:
        /*0004*/ 	.word	0x00000082


	//----- nvinfo : EIATTR_KPARAM_INFO
	.align		4
.L_6588:
        /*0008*/ 	.byte	0x04, 0x17
        /*000a*/ 	.short	(.L_6590 - .L_6589)
.L_6589:
        /*000c*/ 	.word	0x00000000
        /*0010*/ 	.short	0x0003
        /*0012*/ 	.short	0x0090
        /*0014*/ 	.byte	0x00, 0xf0, 0x21, 0x00


	//----- nvinfo : EIATTR_KPARAM_INFO
	.align		4
.L_6590:
        /*0018*/ 	.byte	0x04, 0x17
        /*001a*/ 	.short	(.L_6592 - .L_6591)
.L_6591:
        /*001c*/ 	.word	0x00000000
        /*0020*/ 	.short	0x0002
        /*0022*/ 	.short	0x0088
        /*0024*/ 	.byte	0x00, 0xf0, 0x21, 0x00


	//----- nvinfo : EIATTR_KPARAM_INFO
	.align		4
.L_6592:
        /*0028*/ 	.byte	0x04, 0x17
        /*002a*/ 	.short	(.L_6594 - .L_6593)
.L_6593:
        /*002c*/ 	.word	0x00000000
        /*0030*/ 	.short	0x0001
        /*0032*/ 	.short	0x0078
        /*0034*/ 	.byte	0x00, 0xf0, 0x41, 0x00


	//----- nvinfo : EIATTR_KPARAM_INFO
	.align		4
.L_6594:
        /*0038*/ 	.byte	0x04, 0x17
        /*003a*/ 	.short	(.L_6596 - .L_6595)
.L_6595:
        /*003c*/ 	.word	0x00000000
        /*0040*/ 	.short	0x0000
        /*0042*/ 	.short	0x0000
        /*0044*/ 	.byte	0x00, 0xf0, 0xe1, 0x01


	//----- nvinfo : EIATTR_SPARSE_MMA_MASK
	.align		4
.L_6596:
        /*0048*/ 	.byte	0x03, 0x50
        /*004a*/ 	.short	0x0000


	//----- nvinfo : EIATTR_MAXREG_COUNT
	.align		4
        /*004c*/ 	.byte	0x03, 0x1b
        /*004e*/ 	.short	0x00ff


	//----- nvinfo : EIATTR_EXTERNS
	.align		4
        /*0050*/ 	.byte	0x04, 0x0f
        /*0052*/ 	.short	(.L_6598 - .L_6597)


	//   ....[0]....
	.align		4
.L_6597:
        /*0054*/ 	.word	index@(__assertfail)


	//----- nvinfo : EIATTR_MERCURY_ISA_VERSION
	.align		4
.L_6598:
        /*0058*/ 	.byte	0x03, 0x5f
        /*005a*/ 	.short	0x0101


	//----- nvinfo : EIATTR_COOP_GROUP_MASK_REGIDS
	.align		4
        /*005c*/ 	.byte	0x04, 0x29
        /*005e*/ 	.short	(.L_6600 - .L_6599)


	//   ....[0]....
.L_6599:
        /*0060*/ 	.word	0xffffffff


	//   ....[1]....
        /*0064*/ 	.word	0xffffffff


	//   ....[2]....
        /*0068*/ 	.word	0xffffffff


	//   ....[3]....
        /*006c*/ 	.word	0xffffffff


	//   ....[4]....
        /*0070*/ 	.word	0xffffffff


	//   ....[5]....
        /*0074*/ 	.word	0xffffffff


	//   ....[6]....
        /*0078*/ 	.word	0xffffffff


	//   ....[7]....
        /*007c*/ 	.word	0xffffffff


	//   ....[8]....
        /*0080*/ 	.word	0xffffffff


	//   ....[9]....
        /*0084*/ 	.word	0xffffffff


	//   ....[10]....
        /*0088*/ 	.word	0x0500000f


	//   ....[11]....
        /*008c*/ 	.word	0x0500000f


	//   ....[12]....
        /*0090*/ 	.word	0x0500000f


	//   ....[13]....
        /*0094*/ 	.word	0x0500000f


	//   ....[14]....
        /*0098*/ 	.word	0x0500000f


	//   ....[15]....
        /*009c*/ 	.word	0x0500000f


	//   ....[16]....
        /*00a0*/ 	.word	0x0500000f


	//   ....[17]....
        /*00a4*/ 	.word	0x0500000f


	//   ....[18]....
        /*00a8*/ 	.word	0x0500000f


	//   ....[19]....
        /*00ac*/ 	.word	0x0500000f


	//----- nvinfo : EIATTR_COOP_GROUP_INSTR_OFFSETS
	.align		4
.L_6600:
        /*00b0*/ 	.byte	0x04, 0x28
        /*00b2*/ 	.short	(.L_6602 - .L_6601)


	//   ....[0]....
.L_6601:
        /*00b4*/ 	.word	0x00007e60


	//   ....[1]....
        /*00b8*/ 	.word	0x00007ea0


	//   ....[2]....
        /*00bc*/ 	.word	0x00007ec0


	//   ....[3]....
        /*00c0*/ 	.word	0x00007ee0


	//   ....[4]....
        /*00c4*/ 	.word	0x00007f00


	//   ....[5]....
        /*00c8*/ 	.word	0x00008920


	//   ....[6]....
        /*00cc*/ 	.word	0x00008940


	//   ....[7]....
        /*00d0*/ 	.word	0x00008960


	//   ....[8]....
        /*00d4*/ 	.word	0x00008980


	//   ....[9]....
        /*00d8*/ 	.word	0x000089a0


	//   ....[10]....
        /*00dc*/ 	.word	0x00009f00


	//   ....[11]....
        /*00e0*/ 	.word	0x00009f80


	//   ....[12]....
        /*00e4*/ 	.word	0x00009fe0


	//   ....[13]....
        /*00e8*/ 	.word	0x0000a040


	//   ....[14]....
        /*00ec*/ 	.word	0x0000a0a0


	//   ....[15]....
        /*00f0*/ 	.word	0x0000ab30


	//   ....[16]....
        /*00f4*/ 	.word	0x0000ab90


	//   ....[17]....
        /*00f8*/ 	.word	0x0000abf0


	//   ....[18]....
        /*00fc*/ 	.word	0x0000ac50


	//   ....[19]....
        /*0100*/ 	.word	0x0000acb0


	//----- nvinfo : EIATTR_VRC_CTA_INIT_COUNT
	.align		4
.L_6602:
        /*0104*/ 	.byte	0x02, 0x4a
	.zero		1
	.zero		1


	//----- nvinfo : EIATTR_SYSCALL_OFFSETS
	.align		4
        /*0108*/ 	.byte	0x04, 0x46
        /*010a*/ 	.short	(.L_6604 - .L_6603)


	//   ....[0]....
.L_6603:
        /*010c*/ 	.word	0x000001c0


	//----- nvinfo : EIATTR_EXIT_INSTR_OFFSETS
	.align		4
.L_6604:
        /*0110*/ 	.byte	0x04, 0x1c
        /*0112*/ 	.short	(.L_6606 - .L_6605)


	//   ....[0]....
.L_6605:
        /*0114*/ 	.word	0x00000250


	//   ....[1]....
        /*0118*/ 	.word	0x00009ea0


	//----- nvinfo : EIATTR_CRS_STACK_SIZE
	.align		4
.L_6606:
        /*011c*/ 	.byte	0x04, 0x1e
        /*011e*/ 	.short	(.L_6608 - .L_6607)
.L_6607:
        /*0120*/ 	.word	0x00000000


	//----- nvinfo : EIATTR_CBANK_PARAM_SIZE
	.align		4
.L_6608:
        /*0124*/ 	.byte	0x03, 0x19
        /*0126*/ 	.short	0x0098


	//----- nvinfo : EIATTR_PARAM_CBANK
	.align		4
        /*0128*/ 	.byte	0x04, 0x0a
        /*012a*/ 	.short	(.L_6610 - .L_6609)
	.align		4
.L_6609:
        /*012c*/ 	.word	index@(.nv.constant0._Z15SoftmaxWarpImplI22BroadcastScaleMaskLoadIffbLm4EiE11DirectStoreIffEfLi1ELi16ELi32ELi1ELb1EL9Algorithm0EEvT_T0_ll)
        /*0130*/ 	.short	0x0380
        /*0132*/ 	.short	0x0098


	//----- nvinfo : EIATTR_SW_WAR
	.align		4
.L_6610:
        /*0134*/ 	.byte	0x04, 0x36
        /*0136*/ 	.short	(.L_6612 - .L_6611)
.L_6611:
        /*0138*/ 	.word	0x00000008
.L_6612:


//--------------------- .nv.info._Z15SoftmaxWarpImplI22BroadcastScaleMaskLoadIffbLm4EiE11DirectStoreIffEfLi1ELi16ELi32ELi1ELb0EL9Algorithm0EEvT_T0_ll --------------------------
	.section	.nv.info._Z15SoftmaxWarpImplI22BroadcastScaleMaskLoadIffbLm4EiE11DirectStoreIffEfLi1ELi16ELi32ELi1ELb0EL9Algorithm0EEvT_T0_ll,"",@"SHT_CUDA_INFO"
	.sectionflags	@""
	.align	4


	//----- nvinfo : EIATTR_CUDA_API_VERSION
	.align		4
        /*0000*/ 	.byte	0x04, 0x37
        /*0002*/ 	.short	(.L_6614 - .L_6613)
.L_6613:
        /*0004*/ 	.word	0x00000082


	//----- nvinfo : EIATTR_KPARAM_INFO
	.align		4
.L_6614:
        /*0008*/ 	.byte	0x04, 0x17
        /*000a*/ 	.short	(.L_6616 - .L_6615)
.L_6615:
        /*000c*/ 	.word	0x00000000
        /*0010*/ 	.short	0x0003
        /*0012*/ 	.short	0x0090
        /*0014*/ 	.byte	0x00, 0xf0, 0x21, 0x00


	//----- nvinfo : EIATTR_KPARAM_INFO
	.align		4
.L_6616:
        /*0018*/ 	.byte	0x04, 0x17
        /*001a*/ 	.short	(.L_6618 - .L_6617)
.L_6617:
        /*001c*/ 	.word	0x00000000
        /*0020*/ 	.short	0x0002
        /*0022*/ 	.short	0x0088
        /*0024*/ 	.byte	0x00, 0xf0, 0x21, 0x00


	//----- nvinfo : EIATTR_KPARAM_INFO
	.align		4
.L_6618:
        /*0028*/ 	.byte	0x04, 0x17
        /*002a*/ 	.short	(.L_6620 - .L_6619)
.L_6619:
        /*002c*/ 	.word	0x00000000
        /*0030*/ 	.short	0x0001
        /*0032*/ 	.short	0x0078
        /*0034*/ 	.byte	0x00, 0xf0, 0x41, 0x00


	//----- nvinfo : EIATTR_KPARAM_INFO
	.align		4
.L_6620:
        /*0038*/ 	.byte	0x04, 0x17
        /*003a*/ 	.short	(.L_6622 - .L_6621)
.L_6621:
        /*003c*/ 	.word	0x00000000
        /*0040*/ 	.short	0x0000
        /*0042*/ 	.short	0x0000
        /*0044*/ 	.byte	0x00, 0xf0, 0xe1, 0x01


	//----- nvinfo : EIATTR_SPARSE_MMA_MASK
	.align		4
.L_6622:
        /*0048*/ 	.byte	0x03, 0x50
        /*004a*/ 	.short	0x0000


	//----- nvinfo : EIATTR_MAXREG_COUNT
	.align		4
        /*004c*/ 	.byte	0x03, 0x1b
        /*004e*/ 	.short	0x00ff


	//----- nvinfo : EIATTR_EXTERNS
	.align		4
        /*0050*/ 	.byte	0x04, 0x0f
        /*0052*/ 	.short	(.L_6624 - .L_6623)


	//   ....[0]....
	.align		4
.L_6623:
        /*0054*/ 	.word	index@(__assertfail)


	//----- nvinfo : EIATTR_MERCURY_ISA_VERSION
	.align		4
.L_6624:
        /*0058*/ 	.byte	0x03, 0x5f
        /*005a*/ 	.short	0x0101


	//----- nvinfo : EIATTR_COOP_GROUP_MASK_REGIDS
	.align		4
        /*005c*/ 	.byte	0x04, 0x29
        /*005e*/ 	.short	(.L_6626 - .L_6625)


	//   ....[0]....
.L_6625:
        /*0060*/ 	.word	0xffffffff


	//   ....[1]....
        /*0064*/ 	.word	0xffffffff


	//   ....[2]....
        /*0068*/ 	.word	0xffffffff


	//   ....[3]....
        /*006c*/ 	.word	0xffffffff


	//   ....[4]....
        /*0070*/ 	.word	0xffffffff


	//   ....[5]....
        /*0074*/ 	.word	0xffffffff


	//   ....[6]....
        /*0078*/ 	.word	0xffffffff


	//   ....[7]....
        /*007c*/ 	.word	0xffffffff


	//   ....[8]....
        /*0080*/ 	.word	0xffffffff


	//   ....[9]....
        /*0084*/ 	.word	0xffffffff


	//   ....[10]....
        /*0088*/ 	.word	0x0500000f


	//   ....[11]....
        /*008c*/ 	.word	0x0500000f


	//   ....[12]....
        /*0090*/ 	.word	0x0500000f


	//   ....[13]....
        /*0094*/ 	.word	0x0500000f


	//   ....[14]....
        /*0098*/ 	.word	0x0500000f


	//   ....[15]....
        /*009c*/ 	.word	0x0500000f


	//   ....[16]....
        /*00a0*/ 	.word	0x0500000f


	//   ....[17]....
        /*00a4*/ 	.word	0x0500000f


	//   ....[18]....
        /*00a8*/ 	.word	0x0500000f


	//   ....[19]....
        /*00ac*/ 	.word	0x0500000f


	//----- nvinfo : EIATTR_COOP_GROUP_INSTR_OFFSETS
	.align		4
.L_6626:
        /*00b0*/ 	.byte	0x04, 0x28
        /*00b2*/ 	.short	(.L_6628 - .L_6627)


	//   ....[0]....
.L_6627:
        /*00b4*/ 	.word	0x00004b70


	//   ....[1]....
        /*00b8*/ 	.word	0x00004bb0


	//   ....[2]....
        /*00bc*/ 	.word	0x00004bd0


	//   ....[3]....
        /*00c0*/ 	.word	0x00004bf0


	//   ....[4]....
        /*00c4*/ 	.word	0x00004c10


	//   ....[5]....
        /*00c8*/ 	.word	0x00005630


	//   ....[6]....
        /*00cc*/ 	.word	0x00005650


	//   ....[7]....
        /*00d0*/ 	.word	0x00005670


	//   ....[8]....
        /*00d4*/ 	.word	0x00005690


	//   ....[9]....
        /*00d8*/ 	.word	0x000056b0


	//   ....[10]....
        /*00dc*/ 	.word	0x000068a0


	//   ....[11]....
        /*00e0*/ 	.word	0x00006920


	//   ....[12]....
        /*00e4*/ 	.word	0x00006980


	//   ....[13]....
        /*00e8*/ 	.word	0x000069e0


	//   ....[14]....
        /*00ec*/ 	.word	0x00006a40


	//   ....[15]....
        /*00f0*/ 	.word	0x000074d0


	//   ....[16]....
        /*00f4*/ 	.word	0x00007530


	//   ....[17]....
        /*00f8*/ 	.word	0x00007590


	//   ....[18]....
        /*00fc*/ 	.word	0x000075f0


	//   ....[19]....
        /*0100*/ 	.word	0x00007650


	//----- nvinfo : EIATTR_VRC_CTA_INIT_COUNT
	.align		4
.L_6628:
        /*0104*/ 	.byte	0x02, 0x4a
	.zero		1
	.zero		1


	//----- nvinfo : EIATTR_SYSCALL_OFFSETS
	.align		4
        /*0108*/ 	.byte	0x04, 0x46
        /*010a*/ 	.short	(.L_6630 - .L_6629)


	//   ....[0]....
.L_6629:
        /*010c*/ 	.word	0x000001d0


	//----- nvinfo : EIATTR_EXIT_INSTR_OFFSETS
	.align		4
.L_6630:
        /*0110*/ 	.byte	0x04, 0x1c
        /*0112*/ 	.short	(.L_6632 - .L_6631)


	//   ....[0]....
.L_6631:
        /*0114*/ 	.word	0x00000280


	//   ....[1]....
        /*0118*/ 	.word	0x00006840


	//----- nvinfo : EIATTR_CRS_STACK_SIZE
	.align		4
.L_6632:
        /*011c*/ 	.byte	0x04, 0x1e
        /*011e*/ 	.short	(.L_6634 - .L_6633)
.L_6633:
        /*0120*/ 	.word	0x00000000


	//----- nvinfo : EIATTR_CBANK_PARAM_SIZE
	.align		4
.L_6634:
        /*0124*/ 	.byte	0x03, 0x19
        /*0126*/ 	.short	0x0098


	//----- nvinfo : EIATTR_PARAM_CBANK
	.align		4
        /*0128*/ 	.byte	0x04, 0x0a
        /*012a*/ 	.short	(.L_6636 - .L_6635)
	.align		4
.L_6635:
        /*012c*/ 	.word	index@(.nv.constant0._Z15SoftmaxWarpImplI22BroadcastScaleMaskLoadIffbLm4EiE11DirectStoreIffEfLi1ELi16ELi32ELi1ELb0EL9Algorithm0EEvT_T0_ll)
        /*0130*/ 	.short	0x0380
        /*0132*/ 	.short	0x0098


	//----- nvinfo : EIATTR_SW_WAR
	.align		4
.L_6636:
        /*0134*/ 	.byte	0x04, 0x36
        /*0136*/ 	.short	(.L_6638 - .L_6637)
.L_6637:
        /*0138*/ 	.word	0x00000008
.L_6638:


//--------------------- .nv.info._Z15SoftmaxWarpImplI22BroadcastScaleMaskLoadIffbLm4EiE11DirectStoreIffEfLi1ELi15ELi32ELi1ELb1EL9Algorithm0EEvT_T0_ll --------------------------
	.section	.nv.info._Z15SoftmaxWarpImplI22BroadcastScaleMaskLoadIffbLm4EiE11DirectStoreIffEfLi1ELi15ELi32ELi1ELb1EL9Algorithm0EEvT_T0_ll,"",@"SHT_CUDA_INFO"
	.sectionflags	@""
	.align	4


	//----- nvinfo : EIATTR_CUDA_API_VERSION
	.align		4
        /*0000*/ 	.byte	0x04, 0x37
        /*0002*/ 	.short	(.L_6640 - .L_6639)
.L_6639:
        /*0004*/ 	.word	0x00000082


	//----- nvinfo : EIATTR_KPARAM_INFO
	.align		4
.L_6640:
        /*0008*/ 	.byte	0x04, 0x17
        /*000a*/ 	.short	(.L_6642 - .L_6641)
.L_6641:
        /*000c*/ 	.word	0x00000000
        /*0010*/ 	.short	0x0003
        /*0012*/ 	.short	0x0090
        /*0014*/ 	.byte	0x00, 0xf0, 0x21, 0x00


	//----- nvinfo : EIATTR_KPARAM_INFO
	.align		4
.L_6642:
        /*0018*/ 	.byte	0x04, 0x17
        /*001a*/ 	.short	(.L_6644 - .L_6643)
.L_6643:
        /*001c*/ 	.word	0x00000000
        /*0020*/ 	.short	0x0002
        /*0022*/ 	.short	0x0088
        /*0024*/ 	.byte	0x00, 0xf0, 0x21, 0x00


	//----- nvinfo : EIATTR_KPARAM_INFO
	.align		4
.L_6644:
        /*0028*/ 	.byte	0x04, 0x17
        /*002a*/ 	.short	(.L_6646 - .L_6645)
.L_6645:
        /*002c*/ 	.word	0x00000000
        /*0030*/ 	.short	0x0001
        /*0032*/ 	.short	0x0078
        /*0034*/ 	.byte	0x00, 0xf0, 0x41, 0x00


	//----- nvinfo : EIATTR_KPARAM_INFO
	.align		4
.L_6646:
        /*0038*/ 	.byte	0x04, 0x17
        /*003a*/ 	.short	(.L_6648 - .L_6647)
.L_6647:
        /*003c*/ 	.word	0x00000000
        /*0040*/ 	.short	0x0000
        /*0042*/ 	.short	0x0000
        /*0044*/ 	.byte	0x00, 0xf0, 0xe1, 0x01


	//----- nvinfo : EIATTR_SPARSE_MMA_MASK
	.align		4
.L_6648:
        /*0048*/ 	.byte	0x03, 0x50
        /*004a*/ 	.short	0x0000


	//----- nvinfo : EIATTR_MAXREG_COUNT
	.align		4
        /*004c*/ 	.byte	0x03, 0x1b
        /*004e*/ 	.short	0x00ff


	//----- nvinfo : EIATTR_EXTERNS
	.align		4
        /*0050*/ 	.byte	0x04, 0x0f
        /*0052*/ 	.short	(.L_6650 - .L_6649)


	//   ....[0]....
	.align		4
.L_6649:
        /*0054*/ 	.word	index@(__assertfail)


	//----- nvinfo : EIATTR_MERCURY_ISA_VERSION
	.align		4
.L_6650:
        /*0058*/ 	.byte	0x03, 0x5f
        /*005a*/ 	.short	0x0101


	//----- nvinfo : EIATTR_COOP_GROUP_MASK_REGIDS
	.align		4
        /*005c*/ 	.byte	0x04, 0x29
        /*005e*/ 	.short	(.L_6652 - .L_6651)


	//   ....[0]....
.L_6651:
        /*0060*/ 	.word	0xffffffff


	//   ....[1]....
        /*0064*/ 	.word	0xffffffff


	//   ....[2]....
        /*0068*/ 	.word	0xffffffff


	//   ....[3]....
        /*006c*/ 	.word	0xffffffff


	//   ....[4]....
        /*0070*/ 	.word	0xffffffff


	//   ....[5]....
        /*0074*/ 	.word	0xffffffff


	//   ....[6]....
        /*0078*/ 	.word	0xffffffff


	//   ....[7]....
        /*007c*/ 	.word	0xffffffff


	//   ....[8]....
        /*0080*/ 	.word	0xffffffff


	//   ....[9]....
        /*0084*/ 	.word	0xffffffff


	//   ....[10]....
        /*0088*/ 	.word	0x0500000f


	//   ....[11]....
        /*008c*/ 	.word	0x0500000f


	//   ....[12]....
        /*0090*/ 	.word	0x0500000f


	//   ....[13]....
        /*0094*/ 	.word	0x0500000f


	//   ....[14]....
        /*0098*/ 	.word	0x0500000f


	//   ....[15]....
        /*009c*/ 	.word	0x0500000f


	//   ....[16]....
        /*00a0*/ 	.word	0x0500000f


	//   ....[17]....
        /*00a4*/ 	.word	0x0500000f


	//   ....[18]....
        /*00a8*/ 	.word	0x0500000f


	//   ....[19]....
        /*00ac*/ 	.word	0x0500000f


	//----- nvinfo : EIATTR_COOP_GROUP_INSTR_OFFSETS
	.align		4
.L_6652:
        /*00b0*/ 	.byte	0x04, 0x28
        /*00b2*/ 	.short	(.L_6654 - .L_6653)


	//   ....[0]....
.L_6653:
        /*00b4*/ 	.word	0x00007600


	//   ....[1]....
        /*00b8*/ 	.word	0x00007640


	//   ....[2]....
        /*00bc*/ 	.word	0x00007660


	//   ....[3]....
        /*00c0*/ 	.word	0x00007680


	//   ....[4]....
        /*00c4*/ 	.word	0x000076a0


	//   ....[5]....
        /*00c8*/ 	.word	0x00008020


	//   ....[6]....
        /*00cc*/ 	.word	0x00008040


	//   ....[7]....
        /*00d0*/ 	.word	0x00008060


	//   ....[8]....
        /*00d4*/ 	.word	0x00008080


	//   ....[9]....
        /*00d8*/ 	.word	0x000080a0


	//   ....[10]....
        /*00dc*/ 	.word	0x000094e0


	//   ....[11]....
        /*00e0*/ 	.word	0x00009560


	//   ....[12]....
        /*00e4*/ 	.word	0x000095c0


	//   ....[13]....
        /*00e8*/ 	.word	0x00009620


	//   ....[14]....
        /*00ec*/ 	.word	0x00009680


	//   ....[15]....
        /*00f0*/ 	.word	0x0000a070


	//   ....[16]....
        /*00f4*/ 	.word	0x0000a0d0


	//   ....[17]....
        /*00f8*/ 	.word	0x0000a130


	//   ....[18]....
        /*00fc*/ 	.word	0x0000a190


	//   ....[19]....
        /*0100*/ 	.word	0x0000a1f0


	//----- nvinfo : EIATTR_VRC_CTA_INIT_COUNT
	.align		4
.L_6654:
        /*0104*/ 	.byte	0x02, 0x4a
	.zero		1
	.zero		1


	//----- nvinfo : EIATTR_SYSCALL_OFFSETS
	.align		4
        /*0108*/ 	.byte	0x04, 0x46
        /*010a*/ 	.short	(.L_6656 - .L_6655)


	//   ....[0]....
.L_6655:
        /*010c*/ 	.word	0x000001c0


	//----- nvinfo : EIATTR_EXIT_INSTR_OFFSETS
	.align		4
.L_6656:
        /*0110*/ 	.byte	0x04, 0x1c
        /*0112*/ 	.short	(.L_6658 - .L_6657)


	//   ....[0]....
.L_6657:
        /*0114*/ 	.word	0x00000250


	//   ....[1]....
        /*0118*/ 	.word	0x00009480


	//----- nvinfo : EIATTR_CRS_STACK_SIZE
	.align		4
.L_6658:
        /*011c*/ 	.byte	0x04, 0x1e
        /*011e*/ 	.short	(.L_6660 - .L_6659)
.L_6659:
        /*0120*/ 	.word	0x00000000


	//----- nvinfo : EIATTR_CBANK_PARAM_SIZE
	.align		4
.L_6660:
        /*0124*/ 	.byte	0x03, 0x19
        /*0126*/ 	.short	0x0098


	//----- nvinfo : EIATTR_PARAM_CBANK
	.align		4
        /*0128*/ 	.byte	0x04, 0x0a
        /*012a*/ 	.short	(.L_6662 - .L_6661)
	.align		4
.L_6661:
        /*012c*/ 	.word	index@(.nv.constant0._Z15SoftmaxWarpImplI22BroadcastScaleMaskLoadIffbLm4EiE11DirectStoreIffEfLi1ELi15ELi32ELi1ELb1EL9Algorithm0EEvT_T0_ll)
        /*0130*/ 	.short	0x0380
        /*0132*/ 	.short	0x0098


	//----- nvinfo : EIATTR_SW_WAR
	.align		4
.L_6662:
        /*0134*/ 	.byte	0x04, 0x36
        /*0136*/ 	.short	(.L_6664 - .L_6663)
.L_6663:
        /*0138*/ 	.word	0x00000008
.L_6664:


//--------------------- .nv.info._Z15SoftmaxWarpImplI22BroadcastScaleMaskLoadIffbLm4EiE11DirectStoreIffEfLi1ELi15ELi32ELi1ELb0EL9Algorithm0EEvT_T0_ll --------------------------
	.section	.nv.info._Z15SoftmaxWarpImplI22BroadcastScaleMaskLoadIffbLm4EiE11DirectStoreIffEfLi1ELi15ELi32ELi1ELb0EL9Algorithm0EEvT_T0_ll,"",@"SHT_CUDA_INFO"
	.sectionflags	@""
	.align	4


	//----- nvinfo : EIATTR_CUDA_API_VERSION
	.align		4
        /*0000*/ 	.byte	0x04, 0x37
        /*0002*/ 	.short	(.L_6666 - .L_6665)
.L_6665:
        /*0004*/ 	.word	0x00000082


	//----- nvinfo : EIATTR_KPARAM_INFO
	.align		4
.L_6666:
        /*0008*/ 	.byte	0x04, 0x17
        /*000a*/ 	.short	(.L_6668 - .L_6667)
.L_6667:
        /*000c*/ 	.word	0x00000000
        /*0010*/ 	.short	0x0003
        /*0012*/ 	.short	0x0090
        /*0014*/ 	.byte	0x00, 0xf0, 0x21, 0x00


	//----- nvinfo : EIATTR_KPARAM_INFO
	.align		4
.L_6668:
        /*0018*/ 	.byte	0x04, 0x17
        /*001a*/ 	.short	(.L_6670 - .L_6669)
.L_6669:
        /*001c*/ 	.word	0x00000000
        /*0020*/ 	.short	0x0002
        /*0022*/ 	.short	0x0088
        /*0024*/ 	.byte	0x00, 0xf0, 0x21, 0x00


	//----- nvinfo : EIATTR_KPARAM_INFO
	.align		4
.L_6670:
        /*0028*/ 	.byte	0x04, 0x17
        /*002a*/ 	.short	(.L_6672 - .L_6671)
.L_6671:
        /*002c*/ 	.word	0x00000000
        /*0030*/ 	.short	0x0001
        /*0032*/ 	.short	0x0078
        /*0034*/ 	.byte	0x00, 0xf0, 0x41, 0x00


	//----- nvinfo : EIATTR_KPARAM_INFO
	.align		4
.L_6672:
        /*0038*/ 	.byte	0x04, 0x17
        /*003a*/ 	.short	(.L_6674 - .L_6673)
.L_6673:
        /*003c*/ 	.word	0x00000000
        /*0040*/ 	.short	0x0000
        /*0042*/ 	.short	0x0000
        /*0044*/ 	.byte	0x00, 0xf0, 0xe1, 0x01


	//----- nvinfo : EIATTR_SPARSE_MMA_MASK
	.align		4
.L_6674:
        /*0048*/ 	.byte	0x03, 0x50
        /*004a*/ 	.short	0x0000


	//----- nvinfo : EIATTR_MAXREG_COUNT
	.align		4
        /*004c*/ 	.byte	0x03, 0x1b
        /*004e*/ 	.short	0x00ff


	//----- nvinfo : EIATTR_EXTERNS
	.align		4
        /*0050*/ 	.byte	0x04, 0x0f
        /*0052*/ 	.short	(.L_6676 - .L_6675)


	//   ....[0]....
	.align		4
.L_6675:
        /*0054*/ 	.word	index@(__assertfail)


	//----- nvinfo : EIATTR_MERCURY_ISA_VERSION
	.align		4
.L_6676:
        /*0058*/ 	.byte	0x03, 0x5f
        /*005a*/ 	.short	0x0101


	//----- nvinfo : EIATTR_COOP_GROUP_MASK_REGIDS
	.align		4
        /*005c*/ 	.byte	0x04, 0x29
        /*005e*/ 	.short	(.L_6678 - .L_6677)


	//   ....[0]....
.L_6677:
        /*0060*/ 	.word	0xffffffff


	//   ....[1]....
        /*0064*/ 	.word	0xffffffff


	//   ....[2]....
        /*0068*/ 	.word	0xffffffff


	//   ....[3]....
        /*006c*/ 	.word	0xffffffff


	//   ....[4]....
        /*0070*/ 	.word	0xffffffff


	//   ....[5]....
        /*0074*/ 	.word	0xffffffff


	//   ....[6]....
        /*0078*/ 	.word	0xffffffff


	//   ....[7]....
        /*007c*/ 	.word	0xffffffff


	//   ....[8]....
        /*0080*/ 	.word	0xffffffff


	//   ....[9]....
        /*0084*/ 	.word	0xffffffff


	//   ....[10]....
        /*0088*/ 	.word	0x0500000f


	//   ....[11]....
        /*008c*/ 	.word	0x0500000f


	//   ....[12]....
        /*0090*/ 	.word	0x0500000f


	//   ....[13]....
        /*0094*/ 	.word	0x0500000f


	//   ....[14]....
        /*0098*/ 	.word	0x0500000f


	//   ....[15]....
        /*009c*/ 	.word	0x0500000f


	//   ....[16]....
        /*00a0*/ 	.word	0x0500000f


	//   ....[17]....
        /*00a4*/ 	.word	0x0500000f


	//   ....[18]....
        /*00a8*/ 	.word	0x0500000f


	//   ....[19]....
        /*00ac*/ 	.word	0x0500000f


	//----- nvinfo : EIATTR_COOP_GROUP_INSTR_OFFSETS
	.align		4
.L_6678:
        /*00b0*/ 	.byte	0x04, 0x28
        /*00b2*/ 	.short	(.L_6680 - .L_6679)


	//   ....[0]....
.L_6679:
        /*00b4*/ 	.word	0x00004690


	//   ....[1]....
        /*00b8*/ 	.word	0x000046d0


	//   ....[2]....
        /*00bc*/ 	.word	0x000046f0


	//   ....[3]....
        /*00c0*/ 	.word	0x00004710


	//   ....[4]....
        /*00c4*/ 	.word	0x00004730


	//   ....[5]....
        /*00c8*/ 	.word	0x000050b0


	//   ....[6]....
        /*00cc*/ 	.word	0x000050d0


	//   ....[7]....
        /*00d0*/ 	.word	0x000050f0


	//   ....[8]....
        /*00d4*/ 	.word	0x00005110


	//   ....[9]....
        /*00d8*/ 	.word	0x00005130


	//   ....[10]....
        /*00dc*/ 	.word	0x00006310


	//   ....[11]....
        /*00e0*/ 	.word	0x000063a0


	//   ....[12]....
        /*00e4*/ 	.word	0x00006400


	//   ....[13]....
        /*00e8*/ 	.word	0x00006460


	//   ....[14]....
        /*00ec*/ 	.word	0x000064c0


	//   ....[15]....
        /*00f0*/ 	.word	0x00006ea0


	//   ....[16]....
        /*00f4*/ 	.word	0x00006f00


	//   ....[17]....
        /*00f8*/ 	.word	0x00006f60


	//   ....[18]....
        /*00fc*/ 	.word	0x00006fc0


	//   ....[19]....
        /*0100*/ 	.word	0x00007020


	//----- nvinfo : EIATTR_VRC_CTA_INIT_COUNT
	.align		4
.L_6680:
        /*0104*/ 	.byte	0x02, 0x4a
	.zero		1
	.zero		1


	//----- nvinfo : EIATTR_SYSCALL_OFFSETS
	.align		4
        /*0108*/ 	.byte	0x04, 0x46
        /*010a*/ 	.short	(.L_6682 - .L_6681)


	//   ....[0]....
.L_6681:
        /*010c*/ 	.word	0x000001d0


	//----- nvinfo : EIATTR_EXIT_INSTR_OFFSETS
	.align		4
.L_6682:
        /*0110*/ 	.byte	0x04, 0x1c
        /*0112*/ 	.short	(.L_6684 - .L_6683)


	//   ....[0]....
.L_6683:
        /*0114*/ 	.word	0x00000280


	//   ....[1]....
        /*0118*/ 	.word	0x000062b0


	//----- nvinfo : EIATTR_CRS_STACK_SIZE
	.align		4
.L_6684:
        /*011c*/ 	.byte	0x04, 0x1e
        /*011e*/ 	.short	(.L_6686 - .L_6685)
.L_6685:
        /*0120*/ 	.word	0x00000000


	//----- nvinfo : EIATTR_CBANK_PARAM_SIZE
	.align		4
.L_6686:
        /*0124*/ 	.byte	0x03, 0x19
        /*0126*/ 	.short	0x0098


	//----- nvinfo : EIATTR_PARAM_CBANK
	.align		4
        /*0128*/ 	.byte	0x04, 0x0a
        /*012a*/ 	.short	(.L_6688 - .L_6687)
	.align		4
.L_6687:
        /*012c*/ 	.word	index@(.nv.constant0._Z15SoftmaxWarpImplI22BroadcastScaleMaskLoadIffbLm4EiE11DirectStoreIffEfLi1ELi15ELi32ELi1ELb0EL9Algorithm0EEvT_T0_ll)
        /*0130*/ 	.short	0x0380
        /*0132*/ 	.short	0x0098


	//----- nvinfo : EIATTR_SW_WAR
	.align		4
.L_6688:
        /*0134*/ 	.byte	0x04, 0x36
        /*0136*/ 	.short	(.L_6690 - .L_6689)
.L_6689:
        /*0138*/ 	.word	0x00000008
.L_6690:


//--------------------- .nv.info._Z15SoftmaxWarpImplI22BroadcastScaleMaskLoadIffbLm4EiE11DirectStoreIffEfLi1ELi14ELi32ELi1ELb1EL9Algorithm0EEvT_T0_ll --------------------------
	.section	.nv.info._Z15SoftmaxWarpImplI22BroadcastScaleMaskLoadIffbLm4EiE11DirectStoreIffEfLi1ELi14ELi32ELi1ELb1EL9Algorithm0EEvT_T0_ll,"",@"SHT_CUDA_INFO"
	.sectionflags	@""
	.align	4


	//----- nvinfo : EIATTR_CUDA_API_VERSION
	.align		4
        /*0000*/ 	.byte	0x04, 0x37
        /*0002*/ 	.short	(.L_6692 - .L_6691)
.L_6691:
        /*0004*/ 	.word	0x00000082


	//----- nvinfo : EIATTR_KPARAM_INFO
	.align		4
.L_6692:
        /*0008*/ 	.byte	0x04, 0x17
        /*000a*/ 	.short	(.L_6694 - .L_6693)
.L_6693:
        /*000c*/ 	.word	0x00000000
        /*0010*/ 	.short	0x0003
        /*0012*/ 	.short	0x0090
        /*0014*/ 	.byte	0x00, 0xf0, 0x21, 0x00


	//----- nvinfo : EIATTR_KPARAM_INFO
	.align		4
.L_6694:
        /*0018*/ 	.byte	0x04, 0x17
        /*001a*/ 	.short	(.L_6696 - .L_6695)
.L_6695:
        /*001c*/ 	.word	0x00000000
        /*0020*/ 	.short	0x0002
        /*0022*/ 	.short	0x0088
        /*0024*/ 	.byte	0x00, 0xf0, 0x21, 0x00


	//----- nvinfo : EIATTR_KPARAM_INFO
	.align		4
.L_6696:
        /*0028*/ 	.byte	0x04, 0x17
        /*002a*/ 	.short	(.L_6698 - .L_6697)
.L_6697:
        /*002c*/ 	.word	0x00000000
        /*0030*/ 	.short	0x0001
        /*0032*/ 	.short	0x0078
        /*0034*/ 	.byte	0x00, 0xf0, 0x41, 0x00


	//----- nvinfo : EIATTR_KPARAM_INFO
	.align		4
.L_6698:
        /*0038*/ 	.byte	0x04, 0x17
        /*003a*/ 	.short	(.L_6700 - .L_6699)
.L_6699:
        /*003c*/ 	.word	0x00000000
        /*0040*/ 	.short	0x0000
        /*0042*/ 	.short	0x0000
        /*0044*/ 	.byte	0x00, 0xf0, 0xe1, 0x01


	//----- nvinfo : EIATTR_SPARSE_MMA_MASK
	.align		4
.L_6700:
        /*0048*/ 	.byte	0x03, 0x50
        /*004a*/ 	.short	0x0000


	//----- nvinfo : EIATTR_MAXREG_COUNT
	.align		4
        /*004c*/ 	.byte	0x03, 0x1b
        /*004e*/ 	.short	0x00ff


	//----- nvinfo : EIATTR_EXTERNS
	.align		4
        /*0050*/ 	.byte	0x04, 0x0f
        /*0052*/ 	.short	(.L_6702 - .L_6701)


	//   ....[0]....
	.align		4
.L_6701:
        /*0054*/ 	.word	index@(__assertfail)


	//----- nvinfo : EIATTR_MERCURY_ISA_VERSION
	.align		4
.L_6702:
        /*0058*/ 	.byte	0x03, 0x5f
        /*005a*/ 	.short	0x0101


	//----- nvinfo : EIATTR_COOP_GROUP_MASK_REGIDS
	.align		4
        /*005c*/ 	.byte	0x04, 0x29
        /*005e*/ 	.short	(.L_6704 - .L_6703)


	//   ....[0]....
.L_6703:
        /*0060*/ 	.word	0xffffffff


	//   ....[1]....
        /*0064*/ 	.word	0xffffffff


	//   ....[2]....
        /*0068*/ 	.word	0xffffffff


	//   ....[3]....
        /*006c*/ 	.word	0xffffffff


	//   ....[4]....
        /*0070*/ 	.word	0xffffffff


	//   ....[5]....
        /*0074*/ 	.word	0xffffffff


	//   ....[6]....
        /*0078*/ 	.word	0xffffffff


	//   ....[7]....
        /*007c*/ 	.word	0xffffffff


	//   ....[8]....
        /*0080*/ 	.word	0xffffffff


	//   ....[9]....
        /*0084*/ 	.word	0xffffffff


	//   ....[10]....
        /*0088*/ 	.word	0x0500000f


	//   ....[11]....
        /*008c*/ 	.word	0x0500000f


	//   ....[12]....
        /*0090*/ 	.word	0x0500000f


	//   ....[13]....
        /*0094*/ 	.word	0x0500000f


	//   ....[14]....
        /*0098*/ 	.word	0x0500000f


	//   ....[15]....
        /*009c*/ 	.word	0x0500000f


	//   ....[16]....
        /*00a0*/ 	.word	0x0500000f


	//   ....[17]....
        /*00a4*/ 	.word	0x0500000f


	//   ....[18]....
        /*00a8*/ 	.word	0x0500000f


	//   ....[19]....
        /*00ac*/ 	.word	0x0500000f


	//----- nvinfo : EIATTR_COOP_GROUP_INSTR_OFFSETS
	.align		4
.L_6704:
        /*00b0*/ 	.byte	0x04, 0x28
        /*00b2*/ 	.short	(.L_6706 - .L_6705)


	//   ....[0]....
.L_6705:
        /*00b4*/ 	.word	0x00006f50


	//   ....[1]....
        /*00b8*/ 	.word	0x00006f90


	//   ....[2]....
        /*00bc*/ 	.word	0x00006fb0


	//   ....[3]....
        /*00c0*/ 	.word	0x00006fd0


	//   ....[4]....
        /*00c4*/ 	.word	0x00006ff0


	//   ....[5]....
        /*00c8*/ 	.word	0x000078d0


	//   ....[6]....
        /*00cc*/ 	.word	0x000078f0


	//   ....[7]....
        /*00d0*/ 	.word	0x00007910


	//   ....[8]....
        /*00d4*/ 	.word	0x00007930


	//   ....[9]....
        /*00d8*/ 	.word	0x00007950


	//   ....[10]....
        /*00dc*/ 	.word	0x00008c20


	//   ....[11]....
        /*00e0*/ 	.word	0x00008ca0


	//   ....[12]....
        /*00e4*/ 	.word	0x00008d00


	//   ....[13]....
        /*00e8*/ 	.word	0x00008d60


	//   ....[14]....
        /*00ec*/ 	.word	0x00008dc0


	//   ....[15]....
        /*00f0*/ 	.word	0x00009710


	//   ....[16]....
        /*00f4*/ 	.word	0x00009770


	//   ....[17]....
        /*00f8*/ 	.word	0x000097d0


	//   ....[18]....
        /*00fc*/ 	.word	0x00009830


	//   ....[19]....
        /*0100*/ 	.word	0x00009890


	//----- nvinfo : EIATTR_VRC_CTA_INIT_COUNT
	.align		4
.L_6706:
        /*0104*/ 	.byte	0x02, 0x4a
	.zero		1
	.zero		1


	//----- nvinfo : EIATTR_SYSCALL_OFFSETS
	.align		4
        /*0108*/ 	.byte	0x04, 0x46
        /*010a*/ 	.short	(.L_6708 - .L_6707)


	//   ....[0]....
.L_6707:
        /*010c*/ 	.word	0x000001c0


	//----- nvinfo : EIATTR_EXIT_INSTR_OFFSETS
	.align		4
.L_6708:
        /*0110*/ 	.byte	0x04, 0x1c
        /*0112*/ 	.short	(.L_6710 - .L_6709)


	//   ....[0]....
.L_6709:
        /*0114*/ 	.word	0x00000270


	//   ....[1]....
        /*0118*/ 	.word	0x00008bc0


	//----- nvinfo : EIATTR_CRS_STACK_SIZE
	.align		4
.L_6710:
        /*011c*/ 	.byte	0x04, 0x1e
        /*011e*/ 	.short	(.L_6712 - .L_6711)
.L_6711:
        /*0120*/ 	.word	0x00000000


	//----- nvinfo : EIATTR_CBANK_PARAM_SIZE
	.align		4
.L_6712:
        /*0124*/ 	.byte	0x03, 0x19
        /*0126*/ 	.short	0x0098


	//----- nvinfo : EIATTR_PARAM_CBANK
	.align		4
        /*0128*/ 	.byte	0x04, 0x0a
        /*012a*/ 	.short	(.L_6714 - .L_6713)
	.align		4
.L_6713:
        /*012c*/ 	.word	index@(.nv.constant0._Z15SoftmaxWarpImplI22BroadcastScaleMaskLoadIffbLm4EiE11DirectStoreIffEfLi1ELi14ELi32ELi1ELb1EL9Algorithm0EEvT_T0_ll)
        /*0130*/ 	.short	0x0380
        /*0132*/ 	.short	0x0098


	//----- nvinfo : EIATTR_SW_WAR
	.align		4
.L_6714:
        /*0134*/ 	.byte	0x04, 0x36
        /*0136*/ 	.short	(.L_6716 - .L_6715)
.L_6715:
        /*0138*/ 	.word	0x00000008
.L_6716:


//--------------------- .nv.info._Z15SoftmaxWarpImplI22BroadcastScaleMaskLoadIffbLm4EiE11DirectStoreIffEfLi1ELi14ELi32ELi1ELb0EL9Algorithm0EEvT_T0_ll --------------------------
	.section	.nv.info._Z15SoftmaxWarpImplI22BroadcastScaleMaskLoadIffbLm4EiE11DirectStoreIffEfLi1ELi14ELi32ELi1ELb0EL9Algorithm0EEvT_T0_ll,"",@"SHT_CUDA_INFO"
	.sectionflags	@""
	.align	4


	//----- nvinfo : EIATTR_CUDA_API_VERSION
	.align		4
        /*0000*/ 	.byte	0x04, 0x37
        /*0002*/ 	.short	(.L_6718 - .L_6717)
.L_6717:
        /*0004*/ 	.word	0x00000082


	//----- nvinfo : EIATTR_KPARAM_INFO
	.align		4
.L_6718:
        /*0008*/ 	.byte	0x04, 0x17
        /*000a*/ 	.short	(.L_6720 - .L_6719)
.L_6719:
        /*000c*/ 	.word	0x00000000
        /*0010*/ 	.short	0x0003
        /*0012*/ 	.short	0x0090
        /*0014*/ 	.byte	0x00, 0xf0, 0x21, 0x00


	//----- nvinfo : EIATTR_KPARAM_INFO
	.align		4
.L_6720:
        /*0018*/ 	.byte	0x04, 0x17
        /*001a*/ 	.short	(.L_6722 - .L_6721)
.L_6721:
        /*001c*/ 	.word	0x00000000
        /*0020*/ 	.short	0x0002
        /*0022*/ 	.short	0x0088
        /*0024*/ 	.byte	0x00, 0xf0, 0x21, 0x00


	//----- nvinfo : EIATTR_KPARAM_INFO
	.align		4
.L_6722:
        /*0028*/ 	.byte	0x04, 0x17
        /*002a*/ 	.short	(.L_6724 - .L_6723)
.L_6723:
        /*002c*/ 	.word	0x00000000
        /*0030*/ 	.short	0x0001
        /*0032*/ 	.short	0x0078
        /*0034*/ 	.byte	0x00, 0xf0, 0x41, 0x00


	//----- nvinfo : EIATTR_KPARAM_INFO
	.align		4
.L_6724:
        /*0038*/ 	.byte	0x04, 0x17
        /*003a*/ 	.short	(.L_6726 - .L_6725)
.L_6725:
        /*003c*/ 	.word	0x00000000
        /*0040*/ 	.short	0x0000
        /*0042*/ 	.short	0x0000
        /*0044*/ 	.byte	0x00, 0xf0, 0xe1, 0x01


	//----- nvinfo : EIATTR_SPARSE_MMA_MASK
	.align		4
.L_6726:
        /*0048*/ 	.byte	0x03, 0x50
        /*004a*/ 	.short	0x0000


	//----- nvinfo : EIATTR_MAXREG_COUNT
	.align		4
        /*004c*/ 	.byte	0x03, 0x1b
        /*004e*/ 	.short	0x00ff


	//----- nvinfo : EIATTR_EXTERNS
	.align		4
        /*0050*/ 	.byte	0x04, 0x0f
        /*0052*/ 	.short	(.L_6728 - .L_6727)


	//   ....[0]....
	.align		4
.L_6727:
        /*0054*/ 	.word	index@(__assertfail)


	//----- nvinfo : EIATTR_MERCURY_ISA_VERSION
	.align		4
.L_6728:
        /*0058*/ 	.byte	0x03, 0x5f
        /*005a*/ 	.short	0x0101


	//----- nvinfo : EIATTR_COOP_GROUP_MASK_REGIDS
	.align		4
        /*005c*/ 	.byte	0x04, 0x29
        /*005e*/ 	.short	(.L_6730 - .L_6729)


	//   ....[0]....
.L_6729:
        /*0060*/ 	.word	0xffffffff


	//   ....[1]....
        /*0064*/ 	.word	0xffffffff


	//   ....[2]....
        /*0068*/ 	.word	0xffffffff


	//   ....[3]....
        /*006c*/ 	.word	0xffffffff


	//   ....[4]....
        /*0070*/ 	.word	0xffffffff


	//   ....[5]....
        /*0074*/ 	.word	0xffffffff


	//   ....[6]....
        /*0078*/ 	.word	0xffffffff


	//   ....[7]....
        /*007c*/ 	.word	0xffffffff


	//   ....[8]....
        /*0080*/ 	.word	0xffffffff


	//   ....[9]....
        /*0084*/ 	.word	0xffffffff


	//   ....[10]....
        /*0088*/ 	.word	0x0500000f


	//   ....[11]....
        /*008c*/ 	.word	0x0500000f


	//   ....[12]....
        /*0090*/ 	.word	0x0500000f


	//   ....[13]....
        /*0094*/ 	.word	0x0500000f


	//   ....[14]....
        /*0098*/ 	.word	0x0500000f


	//   ....[15]....
        /*009c*/ 	.word	0x0500000f


	//   ....[16]....
        /*00a0*/ 	.word	0x0500000f


	//   ....[17]....
        /*00a4*/ 	.word	0x0500000f


	//   ....[18]....
        /*00a8*/ 	.word	0x0500000f


	//   ....[19]....
        /*00ac*/ 	.word	0x0500000f


	//----- nvinfo : EIATTR_COOP_GROUP_INSTR_OFFSETS
	.align		4
.L_6730:
        /*00b0*/ 	.byte	0x04, 0x28
        /*00b2*/ 	.short	(.L_6732 - .L_6731)


	//   ....[0]....
.L_6731:
        /*00b4*/ 	.word	0x00004490


	//   ....[1]....
        /*00b8*/ 	.word	0x000044d0


	//   ....[2]....
        /*00bc*/ 	.word	0x000044f0


	//   ....[3]....
        /*00c0*/ 	.word	0x00004510


	//   ....[4]....
        /*00c4*/ 	.word	0x00004530


	//   ....[5]....
        /*00c8*/ 	.word	0x00004e10


	//   ....[6]....
        /*00cc*/ 	.word	0x00004e30


	//   ....[7]....
        /*00d0*/ 	.word	0x00004e50


	//   ....[8]....
        /*00d4*/ 	.word	0x00004e70


	//   ....[9]....
        /*00d8*/ 	.word	0x00004e90


	//   ....[10]....
        /*00dc*/ 	.word	0x00005f70


	//   ....[11]....
        /*00e0*/ 	.word	0x00005ff0


	//   ....[12]....
        /*00e4*/ 	.word	0x00006050


	//   ....[13]....
        /*00e8*/ 	.word	0x000060b0


	//   ....[14]....
        /*00ec*/ 	.word	0x00006110


	//   ....[15]....
        /*00f0*/ 	.word	0x00006a60


	//   ....[16]....
        /*00f4*/ 	.word	0x00006ac0


	//   ....[17]....
        /*00f8*/ 	.word	0x00006b20


	//   ....[18]....
        /*00fc*/ 	.word	0x00006b80


	//   ....[19]....
        /*0100*/ 	.word	0x00006be0


	//----- nvinfo : EIATTR_VRC_CTA_INIT_COUNT
	.align		4
.L_6732:
        /*0104*/ 	.byte	0x02, 0x4a
	.zero		1
	.zero		1


	//----- nvinfo : EIATTR_SYSCALL_OFFSETS
	.align		4
        /*0108*/ 	.byte	0x04, 0x46
        /*010a*/ 	.short	(.L_6734 - .L_6733)


	//   ....[0]....
.L_6733:
        /*010c*/ 	.word	0x000001e0


	//----- nvinfo : EIATTR_EXIT_INSTR_OFFSETS
	.align		4
.L_6734:
        /*0110*/ 	.byte	0x04, 0x1c
        /*0112*/ 	.short	(.L_6736 - .L_6735)


	//   ....[0]....
.L_6735:
        /*0114*/ 	.word	0x00000290


	//   ....[1]....
        /*0118*/ 	.word	0x00005f10


	//----- nvinfo : EIATTR_CRS_STACK_SIZE
	.align		4
.L_6736:
        /*011c*/ 	.byte	0x04, 0x1e
        /*011e*/ 	.short	(.L_6738 - .L_6737)
.L_6737:
        /*0120*/ 	.word	0x00000000


	//----- nvinfo : EIATTR_CBANK_PARAM_SIZE
	.align		4
.L_6738:
        /*0124*/ 	.byte	0x03, 0x19
        /*0126*/ 	.short	0x0098


	//----- nvinfo : EIATTR_PARAM_CBANK
	.align		4
        /*0128*/ 	.byte	0x04, 0x0a
        /*012a*/ 	.short	(.L_6740 - .L_6739)
	.align		4
.L_6739:
        /*012c*/ 	.word	index@(.nv.constant0._Z15SoftmaxWarpImplI22BroadcastScaleMaskLoadIffbLm4EiE11DirectStoreIffEfLi1ELi14ELi32ELi1ELb0EL9Algorithm0EEvT_T0_ll)
        /*0130*/ 	.short	0x0380
        /*0132*/ 	.short	0x0098


	//----- nvinfo : EIATTR_SW_WAR
	.align		4
.L_6740:
        /*0134*/ 	.byte	0x04, 0x36
        /*0136*/ 	.short	(.L_6742 - .L_6741)
.L_6741:
        /*0138*/ 	.word	0x00000008
.L_6742:


//--------------------- .nv.info._Z15SoftmaxWarpImplI22BroadcastScaleMaskLoadIffbLm4EiE11DirectStoreIffEfLi1ELi13ELi32ELi1ELb1EL9Algorithm0EEvT_T0_ll --------------------------
	.section	.nv.info._Z15SoftmaxWarpImplI22BroadcastScaleMaskLoadIffbLm4EiE11DirectStoreIffEfLi1ELi13ELi32ELi1ELb1EL9Algorithm0EEvT_T0_ll,"",@"SHT_CUDA_INFO"
	.sectionflags	@""
	.align	4


	//----- nvinfo : EIATTR_CUDA_API_VERSION
	.align		4
        /*0000*/ 	.byte	0x04, 0x37
        /*0002*/ 	.short	(.L_6744 - .L_6743)
.L_6743:
        /*0004*/ 	.word	0x00000082


	//----- nvinfo : EIATTR_KPARAM_INFO
	.align		4
.L_6744:
        /*0008*/ 	.byte	0x04, 0x17
        /*000a*/ 	.short	(.L_6746 - .L_6745)
.L_6745:
        /*000c*/ 	.word	0x00000000
        /*0010*/ 	.short	0x0003
        /*0012*/ 	.short	0x0090
        /*0014*/ 	.byte	0x00, 0xf0, 0x21, 0x00


	//----- nvinfo : EIATTR_KPARAM_INFO
	.align		4
.L_6746:
        /*0018*/ 	.byte	0x04, 0x17
        /*001a*/ 	.short	(.L_6748 - .L_6747)
.L_6747:
        /*001c*/ 	.word	0x00000000
        /*0020*/ 	.short	0x0002
        /*0022*/ 	.short	0x0088
        /*0024*/ 	.byte	0x00, 0xf0, 0x21, 0x00


	//----- nvinfo : EIATTR_KPARAM_INFO
	.align		4
.L_6748:
        /*0028*/ 	.byte	0x04, 0x17
        /*002a*/ 	.short	(.L_6750 - .L_6749)
.L_6749:
        /*002c*/ 	.word	0x00000000
        /*0030*/ 	.short	0x0001
        /*0032*/ 	.short	0x0078
        /*0034*/ 	.byte	0x00, 0xf0, 0x41, 0x00


	//----- nvinfo : EIATTR_KPARAM_INFO
	.align		4
.L_6750:
        /*0038*/ 	.byte	0x04, 0x17
        /*003a*/ 	.short	(.L_6752 - .L_6751)
.L_6751:
        /*003c*/ 	.word	0x00000000
        /*0040*/ 	.short	0x0000
        /*0042*/ 	.short	0x0000
        /*0044*/ 	.byte	0x00, 0xf0, 0xe1, 0x01


	//----- nvinfo : EIATTR_SPARSE_MMA_MASK
	.align		4
.L_6752:
        /*0048*/ 	.byte	0x03, 0x50
        /*004a*/ 	.short	0x0000


	//----- nvinfo : EIATTR_MAXREG_COUNT
	.align		4
        /*004c*/ 	.byte	0x03, 0x1b
        /*004e*/ 	.short	0x00ff


	//----- nvinfo : EIATTR_EXTERNS
	.align		4
        /*0050*/ 	.byte	0x04, 0x0f
        /*0052*/ 	.short	(.L_6754 - .L_6753)


	//   ....[0]....
	.align		4
.L_6753:
        /*0054*/ 	.word	index@(__assertfail)


	//----- nvinfo : EIATTR_MERCURY_ISA_VERSION
	.align		4
.L_6754:
        /*0058*/ 	.byte	0x03, 0x5f
        /*005a*/ 	.short	0x0101


	//----- nvinfo : EIATTR_COOP_GROUP_MASK_REGIDS
	.align		4
        /*005c*/ 	.byte	0x04, 0x29
        /*005e*/ 	.short	(.L_6756 - .L_6755)


	//   ....[0]....
.L_6755:
        /*0060*/ 	.word	0xffffffff


	//   ....[1]....
        /*0064*/ 	.word	0xffffffff


	//   ....[2]....
        /*0068*/ 	.word	0xffffffff


	//   ....[3]....
        /*006c*/ 	.word	0xffffffff


	//   ....[4]....
        /*0070*/ 	.word	0xffffffff


	//   ....[5]....
        /*0074*/ 	.word	0xffffffff


	//   ....[6]....
        /*0078*/ 	.word	0xffffffff


	//   ....[7]....
        /*007c*/ 	.word	0xffffffff


	//   ....[8]....
        /*0080*/ 	.word	0xffffffff


	//   ....[9]....
        /*0084*/ 	.word	0xffffffff


	//   ....[10]....
        /*0088*/ 	.word	0x0500000f


	//   ....[11]....
        /*008c*/ 	.word	0x0500000f


	//   ....[12]....
        /*0090*/ 	.word	0x0500000f


	//   ....[13]....
        /*0094*/ 	.word	0x0500000f


	//   ....[14]....
        /*0098*/ 	.word	0x0500000f


	//   ....[15]....
        /*009c*/ 	.word	0x0500000f


	//   ....[16]....
        /*00a0*/ 	.word	0x0500000f


	//   ....[17]....
        /*00a4*/ 	.word	0x0500000f


	//   ....[18]....
        /*00a8*/ 	.word	0x0500000f


	//   ....[19]....
        /*00ac*/ 	.word	0x0500000f


	//----- nvinfo : EIATTR_COOP_GROUP_INSTR_OFFSETS
	.align		4
.L_6756:
        /*00b0*/ 	.byte	0x04, 0x28
        /*00b2*/ 	.short	(.L_6758 - .L_6757)


	//   ....[0]....
.L_6757:
        /*00b4*/ 	.word	0x00006780


	//   ....[1]....
        /*00b8*/ 	.word	0x000067c0


	//   ....[2]....
        /*00bc*/ 	.word	0x000067e0


	//   ....[3]....
        /*00c0*/ 	.word	0x00006800


	//   ....[4]....
        /*00c4*/ 	.word	0x00006820


	//   ....[5]....
        /*00c8*/ 	.word	0x00007060


	//   ....[6]....
        /*00cc*/ 	.word	0x00007080


	//   ....[7]....
        /*00d0*/ 	.word	0x000070a0


	//   ....[8]....
        /*00d4*/ 	.word	0x000070c0


	//   ....[9]....
        /*00d8*/ 	.word	0x000070e0


	//   ....[10]....
        /*00dc*/ 	.word	0x00008250


	//   ....[11]....
        /*00e0*/ 	.word	0x000082d0


	//   ....[12]....
        /*00e4*/ 	.word	0x00008330


	//   ....[13]....
        /*00e8*/ 	.word	0x00008390


	//   ....[14]....
        /*00ec*/ 	.word	0x000083f0


	//   ....[15]....
        /*00f0*/ 	.word	0x00008ca0


	//   ....[16]....
        /*00f4*/ 	.word	0x00008d00


	//   ....[17]....
        /*00f8*/ 	.word	0x00008d60


	//   ....[18]....
        /*00fc*/ 	.word	0x00008dc0


	//   ....[19]....
        /*0100*/ 	.word	0x00008e20


	//----- nvinfo : EIATTR_VRC_CTA_INIT_COUNT
	.align		4
.L_6758:
        /*0104*/ 	.byte	0x02, 0x4a
	.zero		1
	.zero		1


	//----- nvinfo : EIATTR_SYSCALL_OFFSETS
	.align		4
        /*0108*/ 	.byte	0x04, 0x46
        /*010a*/ 	.short	(.L_6760 - .L_6759)


	//   ....[0]....
.L_6759:
        /*010c*/ 	.word	0x000001c0


	//----- nvinfo : EIATTR_EXIT_INSTR_OFFSETS
	.align		4
.L_6760:
        /*0110*/ 	.byte	0x04, 0x1c
        /*0112*/ 	.short	(.L_6762 - .L_6761)


	//   ....[0]....
.L_6761:
        /*0114*/ 	.word	0x00000270


	//   ....[1]....
        /*0118*/ 	.word	0x000081f0


	//----- nvinfo : EIATTR_CRS_STACK_SIZE
	.align		4
.L_6762:
        /*011c*/ 	.byte	0x04, 0x1e
        /*011e*/ 	.short	(.L_6764 - .L_6763)
.L_6763:
        /*0120*/ 	.word	0x00000000


	//----- nvinfo : EIATTR_CBANK_PARAM_SIZE
	.align		4
.L_6764:
        /*0124*/ 	.byte	0x03, 0x19
        /*0126*/ 	.short	0x0098


	//----- nvinfo : EIATTR_PARAM_CBANK
	.align		4
        /*0128*/ 	.byte	0x04, 0x0a
        /*012a*/ 	.short	(.L_6766 - .L_6765)
	.align		4
.L_6765:
        /*012c*/ 	.word	index@(.nv.constant0._Z15SoftmaxWarpImplI22BroadcastScaleMaskLoadIffbLm4EiE11DirectStoreIffEfLi1ELi13ELi32ELi1ELb1EL9Algorithm0EEvT_T0_ll)
        /*0130*/ 	.short	0x0380
        /*0132*/ 	.short	0x0098


	//----- nvinfo : EIATTR_SW_WAR
	.align		4
.L_6766:
        /*0134*/ 	.byte	0x04, 0x36
        /*0136*/ 	.short	(.L_6768 - .L_6767)
.L_6767:
        /*0138*/ 	.word	0x00000008
.L_6768:


//--------------------- .nv.info._Z15SoftmaxWarpImplI22BroadcastScaleMaskLoadIffbLm4EiE11DirectStoreIffEfLi1ELi13ELi32ELi1ELb0EL9Algorithm0EEvT_T0_ll --------------------------
	.section	.nv.info._Z15SoftmaxWarpImplI22BroadcastScaleMaskLoadIffbLm4EiE11DirectStoreIffEfLi1ELi13ELi32ELi1ELb0EL9Algorithm0EEvT_T0_ll,"",@"SHT_CUDA_INFO"
	.sectionflags	@""
	.align	4


	//----- nvinfo : EIATTR_CUDA_API_VERSION
	.align		4
        /*0000*/ 	.byte	0x04, 0x37
        /*0002*/ 	.short	(.L_6770 - .L_6769)
.L_6769:
        /*0004*/ 	.word	0x00000082


	//----- nvinfo : EIATTR_KPARAM_INFO
	.align		4
.L_6770:
        /*0008*/ 	.byte	0x04, 0x17
        /*000a*/ 	.short	(.L_6772 - .L_6771)
.L_6771:
        /*000c*/ 	.word	0x00000000
        /*0010*/ 	.short	0x0003
        /*0012*/ 	.short	0x0090
        /*0014*/ 	.byte	0x00, 0xf0, 0x21, 0x00


	//----- nvinfo : EIATTR_KPARAM_INFO
	.align		4
.L_6772:
        /*0018*/ 	.byte	0x04, 0x17
        /*001a*/ 	.short	(.L_6774 - .L_6773)
.L_6773:
        /*001c*/ 	.word	0x00000000
        /*0020*/ 	.short	0x0002
        /*0022*/ 	.short	0x0088
        /*0024*/ 	.byte	0x00, 0xf0, 0x21, 0x00


	//----- nvinfo : EIATTR_KPARAM_INFO
	.align		4
.L_6774:
        /*0028*/ 	.byte	0x04, 0x17
        /*002a*/ 	.short	(.L_6776 - .L_6775)
.L_6775:
        /*002c*/ 	.word	0x00000000
        /*0030*/ 	.short	0x0001
        /*0032*/ 	.short	0x0078
        /*0034*/ 	.byte	0x00, 0xf0, 0x41, 0x00


	//----- nvinfo : EIATTR_KPARAM_INFO
	.align		4
.L_6776:
        /*0038*/ 	.byte	0x04, 0x17
        /*003a*/ 	.short	(.L_6778 - .L_6777)
.L_6777:
        /*003c*/ 	.word	0x00000000
        /*0040*/ 	.short	0x0000
        /*0042*/ 	.short	0x0000
        /*0044*/ 	.byte	0x00, 0xf0, 0xe1, 0x01


	//----- nvinfo : EIATTR_SPARSE_MMA_MASK
	.align		4
.L_6778:
        /*0048*/ 	.byte	0x03, 0x50
        /*004a*/ 	.short	0x0000


	//----- nvinfo : EIATTR_MAXREG_COUNT
	.align		4
        /*004c*/ 	.byte	0x03, 0x1b
        /*004e*/ 	.short	0x00ff


	//----- nvinfo : EIATTR_EXTERNS
	.align		4
        /*0050*/ 	.byte	0x04, 0x0f
        /*0052*/ 	.short	(.L_6780 - .L_6779)


	//   ....[0]....
	.align		4
.L_6779:
        /*0054*/ 	.word	index@(__assertfail)


	//----- nvinfo : EIATTR_MERCURY_ISA_VERSION
	.align		4
.L_6780:
        /*0058*/ 	.byte	0x03, 0x5f
        /*005a*/ 	.short	0x0101


	//----- nvinfo : EIATTR_COOP_GROUP_MASK_REGIDS
	.align		4
        /*005c*/ 	.byte	0x04, 0x29
        /*005e*/ 	.short	(.L_6782 - .L_6781)


	//   ....[0]....
.L_6781:
        /*0060*/ 	.word	0xffffffff


	//   ....[1]....
        /*0064*/ 	.word	0xffffffff


	//   ....[2]....
        /*0068*/ 	.word	0xffffffff


	//   ....[3]....
        /*006c*/ 	.word	0xffffffff


	//   ....[4]....
        /*0070*/ 	.word	0xffffffff


	//   ....[5]....
        /*0074*/ 	.word	0xffffffff


	//   ....[6]....
        /*0078*/ 	.word	0xffffffff


	//   ....[7]....
        /*007c*/ 	.word	0xffffffff


	//   ....[8]....
        /*0080*/ 	.word	0xffffffff


	//   ....[9]....
        /*0084*/ 	.word	0xffffffff


	//   ....[10]....
        /*0088*/ 	.word	0x0500000f


	//   ....[11]....
        /*008c*/ 	.word	0x0500000f


	//   ....[12]....
        /*0090*/ 	.word	0x0500000f


	//   ....[13]....
        /*0094*/ 	.word	0x0500000f


	//   ....[14]....
        /*0098*/ 	.word	0x0500000f


	//   ....[15]....
        /*009c*/ 	.word	0x0500000f


	//   ....[16]....
        /*00a0*/ 	.word	0x0500000f


	//   ....[17]....
        /*00a4*/ 	.word	0x0500000f


	//   ....[18]....
        /*00a8*/ 	.word	0x0500000f


	//   ....[19]....
        /*00ac*/ 	.word	0x0500000f


	//----- nvinfo : EIATTR_COOP_GROUP_INSTR_OFFSETS
	.align		4
.L_6782:
        /*00b0*/ 	.byte	0x04, 0x28
        /*00b2*/ 	.short	(.L_6784 - .L_6783)


	//   ....[0]....
.L_6783:
        /*00b4*/ 	.word	0x00003ff0


	//   ....[1]....
        /*00b8*/ 	.word	0x00004030


	//   ....[2]....
        /*00bc*/ 	.word	0x00004050


	//   ....[3]....
        /*00c0*/ 	.word	0x00004070


	//   ....[4]....
        /*00c4*/ 	.word	0x00004090


	//   ....[5]....
        /*00c8*/ 	.word	0x000048d0


	//   ....[6]....
        /*00cc*/ 	.word	0x000048f0


	//   ....[7]....
        /*00d0*/ 	.word	0x00004910


	//   ....[8]....
        /*00d4*/ 	.word	0x00004930


	//   ....[9]....
        /*00d8*/ 	.word	0x00004950


	//   ....[10]....
        /*00dc*/ 	.word	0x00005930


	//   ....[11]....
        /*00e0*/ 	.word	0x000059b0


	//   ....[12]....
        /*00e4*/ 	.word	0x00005a10


	//   ....[13]....
        /*00e8*/ 	.word	0x00005a70


	//   ....[14]....
        /*00ec*/ 	.word	0x00005ad0


	//   ....[15]....
        /*00f0*/ 	.word	0x00006380


	//   ....[16]....
        /*00f4*/ 	.word	0x000063e0


	//   ....[17]....
        /*00f8*/ 	.word	0x00006440


	//   ....[18]....
        /*00fc*/ 	.word	0x000064a0


	//   ....[19]....
        /*0100*/ 	.word	0x00006500


	//----- nvinfo : EIATTR_VRC_CTA_INIT_COUNT
	.align		4
.L_6784:
        /*0104*/ 	.byte	0x02, 0x4a
	.zero		1
	.zero		1


	//----- nvinfo : EIATTR_SYSCALL_OFFSETS
	.align		4
        /*0108*/ 	.byte	0x04, 0x46
        /*010a*/ 	.short	(.L_6786 - .L_6785)


	//   ....[0]....
.L_6785:
        /*010c*/ 	.word	0x000001e0


	//----- nvinfo : EIATTR_EXIT_INSTR_OFFSETS
	.align		4
.L_6786:
        /*0110*/ 	.byte	0x04, 0x1c
        /*0112*/ 	.short	(.L_6788 - .L_6787)


	//   ....[0]....
.L_6787:
        /*0114*/ 	.word	0x00000290


	//   ....[1]....
        /*0118*/ 	.word	0x000058d0


	//----- nvinfo : EIATTR_CRS_STACK_SIZE
	.align		4
.L_6788:
        /*011c*/ 	.byte	0x04, 0x1e
        /*011e*/ 	.short	(.L_6790 - .L_6789)
.L_6789:
        /*0120*/ 	.word	0x00000000


	//----- nvinfo : EIATTR_CBANK_PARAM_SIZE
	.align		4
.L_6790:
        /*0124*/ 	.byte	0x03, 0x19
        /*0126*/ 	.short	0x0098


	//----- nvinfo : EIATTR_PARAM_CBANK
	.align		4
        /*0128*/ 	.byte	0x04, 0x0a
        /*012a*/ 	.short	(.L_6792 - .L_6791)
	.align		4
.L_6791:
        /*012c*/ 	.word	index@(.nv.constant0._Z15SoftmaxWarpImplI22BroadcastScaleMaskLoadIffbLm4EiE11DirectStoreIffEfLi1ELi13ELi32ELi1ELb0EL9Algorithm0EEvT_T0_ll)
        /*0130*/ 	.short	0x0380
        /*0132*/ 	.short	0x0098


	//----- nvinfo : EIATTR_SW_WAR
	.align		4
.L_6792:
        /*0134*/ 	.byte	0x04, 0x36
        /*0136*/ 	.short	(.L_6794 - .L_6793)
.L_6793:
        /*0138*/ 	.word	0x00000008
.L_6794:


//--------------------- .nv.info._Z15SoftmaxWarpImplI22BroadcastScaleMaskLoadIffbLm4EiE11DirectStoreIffEfLi1ELi12ELi32ELi1ELb1EL9Algorithm0EEvT_T0_ll --------------------------
	.section	.nv.info._Z15SoftmaxWarpImplI22BroadcastScaleMaskLoadIffbLm4EiE11DirectStoreIffEfLi1ELi12ELi32ELi1ELb1EL9Algorithm0EEvT_T0_ll,"",@"SHT_CUDA_INFO"
	.sectionflags	@""
	.align	4


	//----- nvinfo : EIATTR_CUDA_API_VERSION
	.align		4
        /*0000*/ 	.byte	0x04, 0x37
        /*0002*/ 	.short	(.L_6796 - .L_6795)
.L_6795:
        /*0004*/ 	.word	0x00000082


	//----- nvinfo : EIATTR_KPARAM_INFO
	.align		4
.L_6796:
        /*0008*/ 	.byte	0x04, 0x17
        /*000a*/ 	.short	(.L_6798 - .L_6797)
.L_6797:
        /*000c*/ 	.word	0x00000000
        /*0010*/ 	.short	0x0003
        /*0012*/ 	.short	0x0090
        /*0014*/ 	.byte	0x00, 0xf0, 0x21, 0x00


	//----- nvinfo : EIATTR_KPARAM_INFO
	.align		4
.L_6798:
        /*0018*/ 	.byte	0x04, 0x17
        /*001a*/ 	.short	(.L_6800 - .L_6799)
.L_6799:
        /*001c*/ 	.word	0x00000000
        /*0020*/ 	.short	0x0002
        /*0022*/ 	.short	0x0088
        /*0024*/ 	.byte	0x00, 0xf0, 0x21, 0x00


	//----- nvinfo : EIATTR_KPARAM_INFO
	.align		4
.L_6800:
        /*0028*/ 	.byte	0x04, 0x17
        /*002a*/ 	.short	(.L_6802 - .L_6801)
.L_6801:
        /*002c*/ 	.word	0x00000000
        /*0030*/ 	.short	0x0001
        /*0032*/ 	.short	0x0078
        /*0034*/ 	.byte	0x00, 0xf0, 0x41, 0x00


	//----- nvinfo : EIATTR_KPARAM_INFO
	.align		4
.L_6802:
        /*0038*/ 	.byte	0x04, 0x17
        /*003a*/ 	.short	(.L_6804 - .L_6803)
.L_6803:
        /*003c*/ 	.word	0x00000000
        /*0040*/ 	.short	0x0000
        /*0042*/ 	.short	0x0000
        /*0044*/ 	.byte	0x00, 0xf0, 0xe1, 0x01


	//----- nvinfo : EIATTR_SPARSE_MMA_MASK
	.align		4
.L_6804:
        /*0048*/ 	.byte	0x03, 0x50
        /*004a*/ 	.short	0x0000


	//----- nvinfo : EIATTR_MAXREG_COUNT
	.align		4
        /*004c*/ 	.byte	0x03, 0x1b
        /*004e*/ 	.short	0x00ff


	//----- nvinfo : EIATTR_EXTERNS
	.align		4
        /*0050*/ 	.byte	0x04, 0x0f
        /*0052*/ 	.short	(.L_6806 - .L_6805)


	//   ....[0]....
	.align		4
.L_6805:
        /*0054*/ 	.word	index@(__assertfail)


	//----- nvinfo : EIATTR_MERCURY_ISA_VERSION
	.align		4
.L_6806:
        /*0058*/ 	.byte	0x03, 0x5f
        /*005a*/ 	.short	0x0101


	//----- nvinfo : EIATTR_COOP_GROUP_MASK_REGIDS
	.align		4
        /*005c*/ 	.byte	0x04, 0x29
        /*005e*/ 	.short	(.L_6808 - .L_6807)


	//   ....[0]....
.L_6807:
        /*0060*/ 	.word	0xffffffff


	//   ....[1]....
        /*0064*/ 	.word	0xffffffff


	//   ....[2]....
        /*0068*/ 	.word	0xffffffff


	//   ....[3]....
        /*006c*/ 	.word	0xffffffff


	//   ....[4]....
        /*0070*/ 	.word	0xffffffff


	//   ....[5]....
        /*0074*/ 	.word	0xffffffff


	//   ....[6]....
        /*0078*/ 	.word	0xffffffff


	//   ....[7]....
        /*007c*/ 	.word	0xffffffff


	//   ....[8]....
        /*0080*/ 	.word	0xffffffff


	//   ....[9]....
        /*0084*/ 	.word	0xffffffff


	//   ....[10]....
        /*0088*/ 	.word	0x0500000f


	//   ....[11]....
        /*008c*/ 	.word	0x0500000f


	//   ....[12]....
        /*0090*/ 	.word	0x0500000f


	//   ....[13]....
        /*0094*/ 	.word	0x0500000f


	//   ....[14]....
        /*0098*/ 	.word	0x0500000f


	//   ....[15]....
        /*009c*/ 	.word	0x0500000f


	//   ....[16]....
        /*00a0*/ 	.word	0x0500000f


	//   ....[17]....
        /*00a4*/ 	.word	0x0500000f


	//   ....[18]....
        /*00a8*/ 	.word	0x0500000f


	//   ....[19]....
        /*00ac*/ 	.word	0x0500000f


	//----- nvinfo : EIATTR_COOP_GROUP_INSTR_OFFSETS
	.align		4
.L_6808:
        /*00b0*/ 	.byte	0x04, 0x28
        /*00b2*/ 	.short	(.L_6810 - .L_6809)


	//   ....[0]....
.L_6809:
        /*00b4*/ 	.word	0x00005f00


	//   ....[1]....
        /*00b8*/ 	.word	0x00005f30


	//   ....[2]....
        /*00bc*/ 	.word	0x00005f50


	//   ....[3]....
        /*00c0*/ 	.word	0x00005f70


	//   ....[4]....
        /*00c4*/ 	.word	0x00005f90


	//   ....[5]....
        /*00c8*/ 	.word	0x00006740


	//   ....[6]....
        /*00cc*/ 	.word	0x00006760


	//   ....[7]....
        /*00d0*/ 	.word	0x00006780


	//   ....[8]....
        /*00d4*/ 	.word	0x000067a0


	//   ....[9]....
        /*00d8*/ 	.word	0x000067c0


	//   ....[10]....
        /*00dc*/ 	.word	0x00007790


	//   ....[11]....
        /*00e0*/ 	.word	0x00007810


	//   ....[12]....
        /*00e4*/ 	.word	0x00007870


	//   ....[13]....
        /*00e8*/ 	.word	0x000078d0


	//   ....[14]....
        /*00ec*/ 	.word	0x00007930


	//   ....[15]....
        /*00f0*/ 	.word	0x00008140


	//   ....[16]....
        /*00f4*/ 	.word	0x000081a0


	//   ....[17]....
        /*00f8*/ 	.word	0x00008200


	//   ....[18]....
        /*00fc*/ 	.word	0x00008260


	//   ....[19]....
        /*0100*/ 	.word	0x000082c0


	//----- nvinfo : EIATTR_VRC_CTA_INIT_COUNT
	.align		4
.L_6810:
        /*0104*/ 	.byte	0x02, 0x4a
	.zero		1
	.zero		1


	//----- nvinfo : EIATTR_SYSCALL_OFFSETS
	.align		4
        /*0108*/ 	.byte	0x04, 0x46
        /*010a*/ 	.short	(.L_6812 - .L_6811)


	//   ....[0]....
.L_6811:
        /*010c*/ 	.word	0x000001c0


	//----- nvinfo : EIATTR_EXIT_INSTR_OFFSETS
	.align		4
.L_6812:
        /*0110*/ 	.byte	0x04, 0x1c
        /*0112*/ 	.short	(.L_6814 - .L_6813)


	//   ....[0]....
.L_6813:
        /*0114*/ 	.word	0x00000250


	//   ....[1]....
        /*0118*/ 	.word	0x00007730


	//----- nvinfo : EIATTR_CRS_STACK_SIZE
	.align		4
.L_6814:
        /*011c*/ 	.byte	0x04, 0x1e
        /*011e*/ 	.short	(.L_6816 - .L_6815)
.L_6815:
        /*0120*/ 	.word	0x00000000


	//----- nvinfo : EIATTR_CBANK_PARAM_SIZE
	.align		4
.L_6816:
        /*0124*/ 	.byte	0x03, 0x19
        /*0126*/ 	.short	0x0098


	//----- nvinfo : EIATTR_PARAM_CBANK
	.align		4
        /*0128*/ 	.byte	0x04, 0x0a
        /*012a*/ 	.short	(.L_6818 - .L_6817)
	.align		4
.L_6817:
        /*012c*/ 	.word	index@(.nv.constant0._Z15SoftmaxWarpImplI22BroadcastScaleMaskLoadIffbLm4EiE11DirectStoreIffEfLi1ELi12ELi32ELi1ELb1EL9Algorithm0EEvT_T0_ll)
        /*0130*/ 	.short	0x0380
        /*0132*/ 	.short	0x0098


	//----- nvinfo : EIATTR_SW_WAR
	.align		4
.L_6818:
        /*0134*/ 	.byte	0x04, 0x36
        /*0136*/ 	.short	(.L_6820 - .L_6819)
.L_6819:
        /*0138*/ 	.word	0x00000008
.L_6820:


//--------------------- .nv.info._Z15SoftmaxWarpImplI22BroadcastScaleMaskLoadIffbLm4EiE11DirectStoreIffEfLi1ELi12ELi32ELi1ELb0EL9Algorithm0EEvT_T0_ll --------------------------
	.section	.nv.info._Z15SoftmaxWarpImplI22BroadcastScaleMaskLoadIffbLm4EiE11DirectStoreIffEfLi1ELi12ELi32ELi1ELb0EL9Algorithm0EEvT_T0_ll,"",@"SHT_CUDA_INFO"
	.sectionflags	@""
	.align	4


	//----- nvinfo : EIATTR_CUDA_API_VERSION
	.align		4
        /*0000*/ 	.byte	0x04, 0x37
        /*0002*/ 	.short	(.L_6822 - .L_6821)
.L_6821:
        /*0004*/ 	.word	0x00000082


	//----- nvinfo : EIATTR_KPARAM_INFO
	.align		4
.L_6822:
        /*0008*/ 	.byte	0x04, 0x17
        /*000a*/ 	.short	(.L_6824 - .L_6823)
.L_6823:
        /*000c*/ 	.word	0x00000000
        /*0010*/ 	.short	0x0003
        /*0012*/ 	.short	0x0090
        /*0014*/ 	.byte	0x00, 0xf0, 0x21, 0x00


	//----- nvinfo : EIATTR_KPARAM_INFO
	.align		4
.L_6824:
        /*0018*/ 	.byte	0x04, 0x17
        /*001a*/ 	.short	(.L_6826 - .L_6825)
.L_6825:
        /*001c*/ 	.word	0x00000000
        /*0020*/ 	.short	0x0002
        /*0022*/ 	.short	0x0088
        /*0024*/ 	.byte	0x00, 0xf0, 0x21, 0x00


	//----- nvinfo : EIATTR_KPARAM_INFO
	.align		4
.L_6826:
        /*0028*/ 	.byte	0x04, 0x17
        /*002a*/ 	.short	(.L_6828 - .L_6827)
.L_6827:
        /*002c*/ 	.word	0x00000000
        /*0030*/ 	.short	0x0001
        /*0032*/ 	.short	0x0078
        /*0034*/ 	.byte	0x00, 0xf0, 0x41, 0x00


	//----- nvinfo : EIATTR_KPARAM_INFO
	.align		4
.L_6828:
        /*0038*/ 	.byte	0x04, 0x17
        /*003a*/ 	.short	(.L_6830 - .L_6829)
.L_6829:
        /*003c*/ 	.word	0x00000000
        /*0040*/ 	.short	0x0000
        /*0042*/ 	.short	0x0000
        /*0044*/ 	.byte	0x00, 0xf0, 0xe1, 0x01


	//----- nvinfo : EIATTR_SPARSE_MMA_MASK
	.align		4
.L_6830:
        /*0048*/ 	.byte	0x03, 0x50
        /*004a*/ 	.short	0x0000


	//----- nvinfo : EIATTR_MAXREG_COUNT
	.align		4
        /*004c*/ 	.byte	0x03, 0x1b
        /*004e*/ 	.short	0x00ff


	//----- nvinfo : EIATTR_EXTERNS
	.align		4
        /*0050*/ 	.byte	0x04, 0x0f
        /*0052*/ 	.short	(.L_6832 - .L_6831)


	//   ....[0]....
	.align		4
.L_6831:
        /*0054*/ 	.word	index@(__assertfail)


	//----- nvinfo : EIATTR_MERCURY_ISA_VERSION
	.align		4
.L_6832:
        /*0058*/ 	.byte	0x03, 0x5f
        /*005a*/ 	.short	0x0101


	//----- nvinfo : EIATTR_COOP_GROUP_MASK_REGIDS
	.align		4
        /*005c*/ 	.byte	0x04, 0x29
        /*005e*/ 	.short	(.L_6834 - .L_6833)


	//   ....[0]....
.L_6833:
        /*0060*/ 	.word	0xffffffff


	//   ....[1]....
        /*0064*/ 	.word	0xffffffff


	//   ....[2]....
        /*0068*/ 	.word	0xffffffff


	//   ....[3]....
        /*006c*/ 	.word	0xffffffff


	//   ....[4]....
        /*0070*/ 	.word	0xffffffff


	//   ....[5]....
        /*0074*/ 	.word	0xffffffff


	//   ....[6]....
        /*0078*/ 	.word	0xffffffff


	//   ....[7]....
        /*007c*/ 	.word	0xffffffff


	//   ....[8]....
        /*0080*/ 	.word	0xffffffff


	//   ....[9]....
        /*0084*/ 	.word	0xffffffff


	//   ....[10]....
        /*0088*/ 	.word	0x0500000f


	//   ....[11]....
        /*008c*/ 	.word	0x0500000f


	//   ....[12]....
        /*0090*/ 	.word	0x0500000f


	//   ....[13]....
        /*0094*/ 	.word	0x0500000f


	//   ....[14]....
        /*0098*/ 	.word	0x0500000f


	//   ....[15]....
        /*009c*/ 	.word	0x0500000f


	//   ....[16]....
        /*00a0*/ 	.word	0x0500000f


	//   ....[17]....
        /*00a4*/ 	.word	0x0500000f


	//   ....[18]....
        /*00a8*/ 	.word	0x0500000f


	//   ....[19]....
        /*00ac*/ 	.word	0x0500000f


	//----- nvinfo : EIATTR_COOP_GROUP_INSTR_OFFSETS
	.align		4
.L_6834:
        /*00b0*/ 	.byte	0x04, 0x28
        /*00b2*/ 	.short	(.L_6836 - .L_6835)


	//   ....[0]....
.L_6835:
        /*00b4*/ 	.word	0x00003b50


	//   ....[1]....
        /*00b8*/ 	.word	0x00003b90


	//   ....[2]....
        /*00bc*/ 	.word	0x00003bb0


	//   ....[3]....
        /*00c0*/ 	.word	0x00003bd0


	//   ....[4]....
        /*00c4*/ 	.word	0x00003bf0


	//   ....[5]....
        /*00c8*/ 	.word	0x00004390


	//   ....[6]....
        /*00cc*/ 	.word	0x000043b0


	//   ....[7]....
        /*00d0*/ 	.word	0x000043d0


	//   ....[8]....
        /*00d4*/ 	.word	0x000043f0


	//   ....[9]....
        /*00d8*/ 	.word	0x00004410


	//   ....[10]....
        /*00dc*/ 	.word	0x000052d0


	//   ....[11]....
        /*00e0*/ 	.word	0x00005350


	//   ....[12]....
        /*00e4*/ 	.word	0x000053b0


	//   ....[13]....
        /*00e8*/ 	.word	0x00005410


	//   ....[14]....
        /*00ec*/ 	.word	0x00005470


	//   ....[15]....
        /*00f0*/ 	.word	0x00005c80


	//   ....[16]....
        /*00f4*/ 	.word	0x00005ce0


	//   ....[17]....
        /*00f8*/ 	.word	0x00005d40


	//   ....[18]....
        /*00fc*/ 	.word	0x00005da0


	//   ....[19]....
        /*0100*/ 	.word	0x00005e00


	//----- nvinfo : EIATTR_VRC_CTA_INIT_COUNT
	.align		4
.L_6836:
        /*0104*/ 	.byte	0x02, 0x4a
	.zero		1
	.zero		1


	//----- nvinfo : EIATTR_SYSCALL_OFFSETS
	.align		4
        /*0108*/ 	.byte	0x04, 0x46
        /*010a*/ 	.short	(.L_6838 - .L_6837)


	//   ....[0]....
.L_6837:
        /*010c*/ 	.word	0x000001e0


	//----- nvinfo : EIATTR_EXIT_INSTR_OFFSETS
	.align		4
.L_6838:
        /*0110*/ 	.byte	0x04, 0x1c
        /*0112*/ 	.short	(.L_6840 - .L_6839)


	//   ....[0]....
.L_6839:
        /*0114*/ 	.word	0x00000290


	//   ....[1]....
        /*0118*/ 	.word	0x00005270


	//----- nvinfo : EIATTR_CRS_STACK_SIZE
	.align		4
.L_6840:
        /*011c*/ 	.byte	0x04, 0x1e
        /*011e*/ 	.short	(.L_6842 - .L_6841)
.L_6841:
        /*0120*/ 	.word	0x00000000


	//----- nvinfo : EIATTR_CBANK_PARAM_SIZE
	.align		4
.L_6842:
        /*0124*/ 	.byte	0x03, 0x19
        /*0126*/ 	.short	0x0098


	//----- nvinfo : EIATTR_PARAM_CBANK
	.align		4
        /*0128*/ 	.byte	0x04, 0x0a
        /*012a*/ 	.short	(.L_6844 - .L_6843)
	.align		4
.L_6843:
        /*012c*/ 	.word	index@(.nv.constant0._Z15SoftmaxWarpImplI22BroadcastScaleMaskLoadIffbLm4EiE11DirectStoreIffEfLi1ELi12ELi32ELi1ELb0EL9Algorithm0EEvT_T0_ll)
        /*0130*/ 	.short	0x0380
        /*0132*/ 	.short	0x0098


	//----- nvinfo : EIATTR_SW_WAR
	.align		4
.L_6844:
        /*0134*/ 	.byte	0x04, 0x36
        /*0136*/ 	.short	(.L_6846 - .L_6845)
.L_6845:
        /*0138*/ 	.word	0x00000008
.L_6846:


//--------------------- .nv.info._Z15SoftmaxWarpImplI22BroadcastScaleMaskLoadIffbLm4EiE11DirectStoreIffEfLi1ELi11ELi32ELi1ELb1EL9Algorithm0EEvT_T0_ll --------------------------
	.section	.nv.info._Z15SoftmaxWarpImplI22BroadcastScaleMaskLoadIffbLm4EiE11DirectStoreIffEfLi1ELi11ELi32ELi1ELb1EL9Algorithm0EEvT_T0_ll,"",@"SHT_CUDA_INFO"
	.sectionflags	@""
	.align	4


	//----- nvinfo : EIATTR_CUDA_API_VERSION
	.align		4
        /*0000*/ 	.byte	0x04, 0x37
        /*0002*/ 	.short	(.L_6848 - .L_6847)
.L_6847:
        /*0004*/ 	.word	0x00000082


	//----- nvinfo : EIATTR_KPARAM_INFO
	.align		4
.L_6848:
        /*0008*/ 	.byte	0x04, 0x17
        /*000a*/ 	.short	(.L_6850 - .L_6849)
.L_6849:
        /*000c*/ 	.word	0x00000000
        /*0010*/ 	.short	0x0003
        /*0012*/ 	.short	0x0090
        /*0014*/ 	.byte	0x00, 0xf0, 0x21, 0x00


	//----- nvinfo : EIATTR_KPARAM_INFO
	.align		4
.L_6850:
        /*0018*/ 	.byte	0x04, 0x17
        /*001a*/ 	.short	(.L_6852 - .L_6851)
.L_6851:
        /*001c*/ 	.word	0x00000000
        /*0020*/ 	.short	0x0002
        /*0022*/ 	.short	0x0088
        /*0024*/ 	.byte	0x00, 0xf0, 0x21, 0x00


	//----- nvinfo : EIATTR_KPARAM_INFO
	.align		4
.L_6852:
        /*0028*/ 	.byte	0x04, 0x17
        /*002a*/ 	.short	(.L_6854 - .L_6853)
.L_6853:
        /*002c*/ 	.word	0x00000000
        /*0030*/ 	.short	0x0001
        /*0032*/ 	.short	0x0078
        /*0034*/ 	.byte	0x00, 0xf0, 0x41, 0x00


	//----- nvinfo : EIATTR_KPARAM_INFO
	.align		4
.L_6854:
        /*0038*/ 	.byte	0x04, 0x17
        /*003a*/ 	.short	(.L_6856 - .L_6855)
.L_6855:
        /*003c*/ 	.word	0x00000000
        /*0040*/ 	.short	0x0000
        /*0042*/ 	.short	0x0000
        /*0044*/ 	.byte	0x00, 0xf0, 0xe1, 0x01


	//----- nvinfo : EIATTR_SPARSE_MMA_MASK
	.align		4
.L_6856:
        /*0048*/ 	.byte	0x03, 0x50
        /*004a*/ 	.short	0x0000


	//----- nvinfo : EIATTR_MAXREG_COUNT
	.align		4
        /*004c*/ 	.byte	0x03, 0x1b
        /*004e*/ 	.short	0x00ff


	//----- nvinfo : EIATTR_EXTERNS
	.align		4
        /*0050*/ 	.byte	0x04, 0x0f
        /*0052*/ 	.short	(.L_6858 - .L_6857)


	//   ....[0]....
	.align		4
.L_6857:
        /*0054*/ 	.word	index@(__assertfail)


	//----- nvinfo : EIATTR_MERCURY_ISA_VERSION
	.align		4
.L_6858:
        /*0058*/ 	.byte	0x03, 0x5f
        /*005a*/ 	.short	0x0101


	//----- nvinfo : EIATTR_COOP_GROUP_MASK_REGIDS
	.align		4
        /*005c*/ 	.byte	0x04, 0x29
        /*005e*/ 	.short	(.L_6860 - .L_6859)


	//   ....[0]....
.L_6859:
        /*0060*/ 	.word	0xffffffff


	//   ....[1]....
        /*0064*/ 	.word	0xffffffff


	//   ....[2]....
        /*0068*/ 	.word	0xffffffff


	//   ....[3]....
        /*006c*/ 	.word	0xffffffff


	//   ....[4]....
        /*0070*/ 	.word	0xffffffff


	//   ....[5]....
        /*0074*/ 	.word	0xffffffff


	//   ....[6]....
        /*0078*/ 	.word	0xffffffff


	//   ....[7]....
        /*007c*/ 	.word	0xffffffff


	//   ....[8]....
        /*0080*/ 	.word	0xffffffff


	//   ....[9]....
        /*0084*/ 	.word	0xffffffff


	//   ....[10]....
        /*0088*/ 	.word	0x0500000f


	//   ....[11]....
        /*008c*/ 	.word	0x0500000f


	//   ....[12]....
        /*0090*/ 	.word	0x0500000f


	//   ....[13]....
        /*0094*/ 	.word	0x0500000f


	//   ....[14]....
        /*0098*/ 	.word	0x0500000f


	//   ....[15]....
        /*009c*/ 	.word	0x0500000f


	//   ....[16]....
        /*00a0*/ 	.word	0x0500000f


	//   ....[17]....
        /*00a4*/ 	.word	0x0500000f


	//   ....[18]....
        /*00a8*/ 	.word	0x0500000f


	//   ....[19]....
        /*00ac*/ 	.word	0x0500000f


	//----- nvinfo : EIATTR_COOP_GROUP_INSTR_OFFSETS
	.align		4
.L_6860:
        /*00b0*/ 	.byte	0x04, 0x28
        /*00b2*/ 	.short	(.L_6862 - .L_6861)


	//   ....[0]....
.L_6861:
        /*00b4*/ 	.word	0x00005760


	//   ....[1]....
        /*00b8*/ 	.word	0x000057a0


	//   ....[2]....
        /*00bc*/ 	.word	0x000057c0


	//   ....[3]....
        /*00c0*/ 	.word	0x000057e0


	//   ....[4]....
        /*00c4*/ 	.word	0x00005800


	//   ....[5]....
        /*00c8*/ 	.word	0x00005f00


	//   ....[6]....
        /*00cc*/ 	.word	0x00005f20


	//   ....[7]....
        /*00d0*/ 	.word	0x00005f40


	//   ....[8]....
        /*00d4*/ 	.word	0x00005f60


	//   ....[9]....
        /*00d8*/ 	.word	0x00005f80


	//   ....[10]....
        /*00dc*/ 	.word	0x00006ec0


	//   ....[11]....
        /*00e0*/ 	.word	0x00006f40


	//   ....[12]....
        /*00e4*/ 	.word	0x00006fa0


	//   ....[13]....
        /*00e8*/ 	.word	0x00007000


	//   ....[14]....
        /*00ec*/ 	.word	0x00007060


	//   ....[15]....
        /*00f0*/ 	.word	0x000077d0


	//   ....[16]....
        /*00f4*/ 	.word	0x00007830


	//   ....[17]....
        /*00f8*/ 	.word	0x00007890


	//   ....[18]....
        /*00fc*/ 	.word	0x000078f0


	//   ....[19]....
        /*0100*/ 	.word	0x00007950


	//----- nvinfo : EIATTR_VRC_CTA_INIT_COUNT
	.align		4
.L_6862:
        /*0104*/ 	.byte	0x02, 0x4a
	.zero		1
	.zero		1


	//----- nvinfo : EIATTR_SYSCALL_OFFSETS
	.align		4
        /*0108*/ 	.byte	0x04, 0x46
        /*010a*/ 	.short	(.L_6864 - .L_6863)


	//   ....[0]....
.L_6863:
        /*010c*/ 	.word	0x000001c0


	//----- nvinfo : EIATTR_EXIT_INSTR_OFFSETS
	.align		4
.L_6864:
        /*0110*/ 	.byte	0x04, 0x1c
        /*0112*/ 	.short	(.L_6866 - .L_6865)


	//   ....[0]....
.L_6865:
        /*0114*/ 	.word	0x00000250


	//   ....[1]....
        /*0118*/ 	.word	0x00006e60


	//----- nvinfo : EIATTR_CRS_STACK_SIZE
	.align		4
.L_6866:
        /*011c*/ 	.byte	0x04, 0x1e
        /*011e*/ 	.short	(.L_6868 - .L_6867)
.L_6867:
        /*0120*/ 	.word	0x00000000


	//----- nvinfo : EIATTR_CBANK_PARAM_SIZE
	.align		4
.L_6868:
        /*0124*/ 	.byte	0x03, 0x19
        /*0126*/ 	.short	0x0098


	//----- nvinfo : EIATTR_PARAM_CBANK
	.align		4
        /*0128*/ 	.byte	0x04, 0x0a
        /*012a*/ 	.short	(.L_6870 - .L_6869)
	.align		4
.L_6869:
        /*012c*/ 	.word	index@(.nv.constant0._Z15SoftmaxWarpImplI22BroadcastScaleMaskLoadIffbLm4EiE11DirectStoreIffEfLi1ELi11ELi32ELi1ELb1EL9Algorithm0EEvT_T0_ll)
        /*0130*/ 	.short	0x0380
        /*0132*/ 	.short	0x0098


	//----- nvinfo : EIATTR_SW_WAR
	.align		4
.L_6870:
        /*0134*/ 	.byte	0x04, 0x36
        /*0136*/ 	.short	(.L_6872 - .L_6871)
.L_6871:
        /*0138*/ 	.word	0x00000008
.L_6872:


//--------------------- .nv.info._Z15SoftmaxWarpImplI22BroadcastScaleMaskLoadIffbLm4EiE11DirectStoreIffEfLi1ELi11ELi32ELi1ELb0EL9Algorithm0EEvT_T0_ll --------------------------
	.section	.nv.info._Z15SoftmaxWarpImplI22BroadcastScaleMaskLoadIffbLm4EiE11DirectStoreIffEfLi1ELi11ELi32ELi1ELb0EL9Algorithm0EEvT_T0_ll,"",@"SHT_CUDA_INFO"
	.sectionflags	@""
	.align	4


	//----- nvinfo : EIATTR_CUDA_API_VERSION
	.align		4
        /*0000*/ 	.byte	0x04, 0x37
        /*0002*/ 	.short	(.L_6874 - .L_6873)
.L_6873:
        /*0004*/ 	.word	0x00000082


	//----- nvinfo : EIATTR_KPARAM_INFO
	.align		4
.L_6874:
        /*0008*/ 	.byte	0x04, 0x17
        /*000a*/ 	.short	(.L_6876 - .L_6875)
.L_6875:
        /*000c*/ 	.word	0x00000000
        /*0010*/ 	.short	0x0003
        /*0012*/ 	.short	0x0090
        /*0014*/ 	.byte	0x00, 0xf0, 0x21, 0x00


	//----- nvinfo : EIATTR_KPARAM_INFO
	.align		4
.L_6876:
        /*0018*/ 	.byte	0x04, 0x17
        /*001a*/ 	.short	(.L_6878 - .L_6877)
.L_6877:
        /*001c*/ 	.word	0x00000000
        /*0020*/ 	.short	0x0002
        /*0022*/ 	.short	0x0088
        /*0024*/ 	.byte	0x00, 0xf0, 0x21, 0x00


	//----- nvinfo : EIATTR_KPARAM_INFO
	.align		4
.L_6878:
        /*0028*/ 	.byte	0x04, 0x17
        /*002a*/ 	.short	(.L_6880 - .L_6879)
.L_6879:
        /*002c*/ 	.word	0x00000000
        /*0030*/ 	.short	0x0001
        /*0032*/ 	.short	0x0078
        /*0034*/ 	.byte	0x00, 0xf0, 0x41, 0x00


	//----- nvinfo : EIATTR_KPARAM_INFO
	.align		4
.L_6880:
        /*0038*/ 	.byte	0x04, 0x17
        /*003a*/ 	.short	(.L_6882 - .L_6881)
.L_6881:
        /*003c*/ 	.word	0x00000000
        /*0040*/ 	.short	0x0000
        /*0042*/ 	.short	0x0000
        /*0044*/ 	.byte	0x00, 0xf0, 0xe1, 0x01


	//----- nvinfo : EIATTR_SPARSE_MMA_MASK
	.align		4
.L_6882:
        /*0048*/ 	.byte	0x03, 0x50
        /*004a*/ 	.short	0x0000


	//----- nvinfo : EIATTR_MAXREG_COUNT
	.align		4
        /*004c*/ 	.byte	0x03, 0x1b
        /*004e*/ 	.short	0x00ff


	//----- nvinfo : EIATTR_EXTERNS
	.align		4
        /*0050*/ 	.byte	0x04, 0x0f
        /*0052*/ 	.short	(.L_6884 - .L_6883)


	//   ....[0]....
	.align		4
.L_6883:
        /*0054*/ 	.word	index@(__assertfail)


	//----- nvinfo : EIATTR_MERCURY_ISA_VERSION
	.align		4
.L_6884:
        /*0058*/ 	.byte	0x03, 0x5f
        /*005a*/ 	.short	0x0101


	//----- nvinfo : EIATTR_COOP_GROUP_MASK_REGIDS
	.align		4
        /*005c*/ 	.byte	0x04, 0x29
        /*005e*/ 	.short	(.L_6886 - .L_6885)


	//   ....[0]....
.L_6885:
        /*0060*/ 	.word	0xffffffff


	//   ....[1]....
        /*0064*/ 	.word	0xffffffff


	//   ....[2]....
        /*0068*/ 	.word	0xffffffff


	//   ....[3]....
        /*006c*/ 	.word	0xffffffff


	//   ....[4]....
        /*0070*/ 	.word	0xffffffff


	//   ....[5]....
        /*0074*/ 	.word	0xffffffff


	//   ....[6]....
        /*0078*/ 	.word	0xffffffff


	//   ....[7]....
        /*007c*/ 	.word	0xffffffff


	//   ....[8]....
        /*0080*/ 	.word	0xffffffff


	//   ....[9]....
        /*0084*/ 	.word	0xffffffff


	//   ....[10]....
        /*0088*/ 	.word	0x0500000f


	//   ....[11]....
        /*008c*/ 	.word	0x0500000f


	//   ....[12]....
        /*0090*/ 	.word	0x0500000f


	//   ....[13]....
        /*0094*/ 	.word	0x0500000f


	//   ....[14]....
        /*0098*/ 	.word	0x0500000f


	//   ....[15]....
        /*009c*/ 	.word	0x0500000f


	//   ....[16]....
        /*00a0*/ 	.word	0x0500000f


	//   ....[17]....
        /*00a4*/ 	.word	0x0500000f


	//   ....[18]....
        /*00a8*/ 	.word	0x0500000f


	//   ....[19]....
        /*00ac*/ 	.word	0x0500000f


	//----- nvinfo : EIATTR_COOP_GROUP_INSTR_OFFSETS
	.align		4
.L_6886:
        /*00b0*/ 	.byte	0x04, 0x28
        /*00b2*/ 	.short	(.L_6888 - .L_6887)


	//   ....[0]....
.L_6887:
        /*00b4*/ 	.word	0x00003700


	//   ....[1]....
        /*00b8*/ 	.word	0x00003740


	//   ....[2]....
        /*00bc*/ 	.word	0x00003760


	//   ....[3]....
        /*00c0*/ 	.word	0x00003780


	//   ....[4]....
        /*00c4*/ 	.word	0x000037a0


	//   ....[5]....
        /*00c8*/ 	.word	0x00003ea0


	//   ....[6]....
        /*00cc*/ 	.word	0x00003ec0


	//   ....[7]....
        /*00d0*/ 	.word	0x00003ee0


	//   ....[8]....
        /*00d4*/ 	.word	0x00003f00


	//   ....[9]....
        /*00d8*/ 	.word	0x00003f20


	//   ....[10]....
        /*00dc*/ 	.word	0x00004cc0


	//   ....[11]....
        /*00e0*/ 	.word	0x00004d40


	//   ....[12]....
        /*00e4*/ 	.word	0x00004da0


	//   ....[13]....
        /*00e8*/ 	.word	0x00004e00


	//   ....[14]....
        /*00ec*/ 	.word	0x00004e60


	//   ....[15]....
        /*00f0*/ 	.word	0x000055d0


	//   ....[16]....
        /*00f4*/ 	.word	0x00005630


	//   ....[17]....
        /*00f8*/ 	.word	0x00005690


	//   ....[18]....
        /*00fc*/ 	.word	0x000056f0


	//   ....[19]....
        /*0100*/ 	.word	0x00005750


	//----- nvinfo : EIATTR_VRC_CTA_INIT_COUNT
	.align		4
.L_6888:
        /*0104*/ 	.byte	0x02, 0x4a
	.zero		1
	.zero		1


	//----- nvinfo : EIATTR_SYSCALL_OFFSETS
	.align		4
        /*0108*/ 	.byte	0x04, 0x46
        /*010a*/ 	.short	(.L_6890 - .L_6889)


	//   ....[0]....
.L_6889:
        /*010c*/ 	.word	0x000001e0


	//----- nvinfo : EIATTR_EXIT_INSTR_OFFSETS
	.align		4
.L_6890:
        /*0110*/ 	.byte	0x04, 0x1c
        /*0112*/ 	.short	(.L_6892 - .L_6891)


	//   ....[0]....
.L_6891:
        /*0114*/ 	.word	0x00000290


	//   ....[1]....
        /*0118*/ 	.word	0x00004c60


	//----- nvinfo : EIATTR_CRS_STACK_SIZE
	.align		4
.L_6892:
        /*011c*/ 	.byte	0x04, 0x1e
        /*011e*/ 	.short	(.L_6894 - .L_6893)
.L_6893:
        /*0120*/ 	.word	0x00000000


	//----- nvinfo : EIATTR_CBANK_PARAM_SIZE
	.align		4
.L_6894:
        /*0124*/ 	.byte	0x03, 0x19
        /*0126*/ 	.short	0x0098


	//----- nvinfo : EIATTR_PARAM_CBANK
	.align		4
        /*0128*/ 	.byte	0x04, 0x0a
        /*012a*/ 	.short	(.L_6896 - .L_6895)
	.align		4
.L_6895:
        /*012c*/ 	.word	index@(.nv.constant0._Z15SoftmaxWarpImplI22BroadcastScaleMaskLoadIffbLm4EiE11DirectStoreIffEfLi1ELi11ELi32ELi1ELb0EL9Algorithm0EEvT_T0_ll)
        /*0130*/ 	.short	0x0380
        /*0132*/ 	.short	0x0098


	//----- nvinfo : EIATTR_SW_WAR
	.align		4
.L_6896:
        /*0134*/ 	.byte	0x04, 0x36
        /*0136*/ 	.short	(.L_6898 - .L_6897)
.L_6897:
        /*0138*/ 	.word	0x00000008
.L_6898:


//--------------------- .nv.info._Z15SoftmaxWarpImplI22BroadcastScaleMaskLoadIffbLm4EiE11DirectStoreIffEfLi1ELi10ELi32ELi1ELb1EL9Algorithm0EEvT_T0_ll --------------------------
	.section	.nv.info._Z15SoftmaxWarpImplI22BroadcastScaleMaskLoadIffbLm4EiE11DirectStoreIffEfLi1ELi10ELi32ELi1ELb1EL9Algorithm0EEvT_T0_ll,"",@"SHT_CUDA_INFO"
	.sectionflags	@""
	.align	4


	//----- nvinfo : EIATTR_CUDA_API_VERSION
	.align		4
        /*0000*/ 	.byte	0x04, 0x37
        /*0002*/ 	.short	(.L_6900 - .L_6899)
.L_6899:
        /*0004*/ 	.word	0x00000082


	//----- nvinfo : EIATTR_KPARAM_INFO
	.align		4
.L_6900:
        /*0008*/ 	.byte	0x04, 0x17
        /*000a*/ 	.short	(.L_6902 - .L_6901)
.L_6901:
        /*000c*/ 	.word	0x00000000
        /*0010*/ 	.short	0x0003
        /*0012*/ 	.short	0x0090
        /*0014*/ 	.byte	0x00, 0xf0, 0x21, 0x00


	//----- nvinfo : EIATTR_KPARAM_INFO
	.align		4
.L_6902:
        /*0018*/ 	.byte	0x04, 0x17
        /*001a*/ 	.short	(.L_6904 - .L_6903)
.L_6903:
        /*001c*/ 	.word	0x00000000
        /*0020*/ 	.short	0x0002
        /*0022*/ 	.short	0x0088
        /*0024*/ 	.byte	0x00, 0xf0, 0x21, 0x00


	//----- nvinfo : EIATTR_KPARAM_INFO
	.align		4
.L_6904:
        /*0028*/ 	.byte	0x04, 0x17
        /*002a*/ 	.short	(.L_6906 - .L_6905)
.L_6905:
        /*002c*/ 	.word	0x00000000
        /*0030*/ 	.short	0x0001
        /*0032*/ 	.short	0x0078
        /*0034*/ 	.byte	0x00, 0xf0, 0x41, 0x00


	//----- nvinfo : EIATTR_KPARAM_INFO
	.align		4
.L_6906:
        /*0038*/ 	.byte	0x04, 0x17
        /*003a*/ 	.short	(.L_6908 - .L_6907)
.L_6907:
        /*003c*/ 	.word	0x00000000
        /*0040*/ 	.short	0x0000
        /*0042*/ 	.short	0x0000
        /*0044*/ 	.byte	0x00, 0xf0, 0xe1, 0x01


	//----- nvinfo : EIATTR_SPARSE_MMA_MASK
	.align		4
.L_6908:
        /*0048*/ 	.byte	0x03, 0x50
        /*004a*/ 	.short	0x0000


	//----- nvinfo : EIATTR_MAXREG_COUNT
	.align		4
        /*004c*/ 	.byte	0x03, 0x1b
        /*004e*/ 	.short	0x00ff


	//----- nvinfo : EIATTR_EXTERNS
	.align		4
        /*0050*/ 	.byte	0x04, 0x0f
        /*0052*/ 	.short	(.L_6910 - .L_6909)


	//   ....[0]....
	.align		4
.L_6909:
        /*0054*/ 	.word	index@(__assertfail)


	//----- nvinfo : EIATTR_MERCURY_ISA_VERSION
	.align		4
.L_6910:
        /*0058*/ 	.byte	0x03, 0x5f
        /*005a*/ 	.short	0x0101


	//----- nvinfo : EIATTR_COOP_GROUP_MASK_REGIDS
	.align		4
        /*005c*/ 	.byte	0x04, 0x29
        /*005e*/ 	.short	(.L_6912 - .L_6911)


	//   ....[0]....
.L_6911:
        /*0060*/ 	.word	0xffffffff


	//   ....[1]....
        /*0064*/ 	.word	0xffffffff


	//   ....[2]....
        /*0068*/ 	.word	0xffffffff


	//   ....[3]....
        /*006c*/ 	.word	0xffffffff


	//   ....[4]....
        /*0070*/ 	.word	0xffffffff


	//   ....[5]....
        /*0074*/ 	.word	0xffffffff


	//   ....[6]....
        /*0078*/ 	.word	0xffffffff


	//   ....[7]....
        /*007c*/ 	.word	0xffffffff


	//   ....[8]....
        /*0080*/ 	.word	0xffffffff


	//   ....[9]....
        /*0084*/ 	.word	0xffffffff


	//   ....[10]....
        /*0088*/ 	.word	0x0500000f


	//   ....[11]....
        /*008c*/ 	.word	0x0500000f


	//   ....[12]....
        /*0090*/ 	.word	0x0500000f


	//   ....[13]....
        /*0094*/ 	.word	0x0500000f


	//   ....[14]....
        /*0098*/ 	.word	0x0500000f


	//   ....[15]....
        /*009c*/ 	.word	0x0500000f


	//   ....[16]....
        /*00a0*/ 	.word	0x0500000f


	//   ....[17]....
        /*00a4*/ 	.word	0x0500000f


	//   ....[18]....
        /*00a8*/ 	.word	0x0500000f


	//   ....[19]....
        /*00ac*/ 	.word	0x0500000f


	//----- nvinfo : EIATTR_COOP_GROUP_INSTR_OFFSETS
	.align		4
.L_6912:
        /*00b0*/ 	.byte	0x04, 0x28
        /*00b2*/ 	.short	(.L_6914 - .L_6913)


	//   ....[0]....
.L_6913:
        /*00b4*/ 	.word	0x00005000


	//   ....[1]....
        /*00b8*/ 	.word	0x00005040


	//   ....[2]....
        /*00bc*/ 	.word	0x00005060


	//   ....[3]....
        /*00c0*/ 	.word	0x00005080


	//   ....[4]....
        /*00c4*/ 	.word	0x000050a0


	//   ....[5]....
        /*00c8*/ 	.word	0x00005700


	//   ....[6]....
        /*00cc*/ 	.word	0x00005720


	//   ....[7]....
        /*00d0*/ 	.word	0x00005740


	//   ....[8]....
        /*00d4*/ 	.word	0x00005760


	//   ....[9]....
        /*00d8*/ 	.word	0x00005780


	//   ....[10]....
        /*00dc*/ 	.word	0x00006570


	//   ....[11]....
        /*00e0*/ 	.word	0x00006600


	//   ....[12]....
        /*00e4*/ 	.word	0x00006660


	//   ....[13]....
        /*00e8*/ 	.word	0x000066c0


	//   ....[14]....
        /*00ec*/ 	.word	0x00006720


	//   ....[15]....
        /*00f0*/ 	.word	0x00006de0


	//   ....[16]....
        /*00f4*/ 	.word	0x00006e40


	//   ....[17]....
        /*00f8*/ 	.word	0x00006ea0


	//   ....[18]....
        /*00fc*/ 	.word	0x00006f00


	//   ....[19]....
        /*0100*/ 	.word	0x00006f60


	//----- nvinfo : EIATTR_VRC_CTA_INIT_COUNT
	.align		4
.L_6914:
        /*0104*/ 	.byte	0x02, 0x4a
	.zero		1
	.zero		1


	//----- nvinfo : EIATTR_SYSCALL_OFFSETS
	.align		4
        /*0108*/ 	.byte	0x04, 0x46
        /*010a*/ 	.short	(.L_6916 - .L_6915)


	//   ....[0]....
.L_6915:
        /*010c*/ 	.word	0x000001c0


	//----- nvinfo : EIATTR_EXIT_INSTR_OFFSETS
	.align		4
.L_6916:
        /*0110*/ 	.byte	0x04, 0x1c
        /*0112*/ 	.short	(.L_6918 - .L_6917)


	//   ....[0]....
.L_6917:
        /*0114*/ 	.word	0x00000250


	//   ....[1]....
        /*0118*/ 	.word	0x00006510


	//----- nvinfo : EIATTR_CRS_STACK_SIZE
	.align		4
.L_6918:
        /*011c*/ 	.byte	0x04, 0x1e
        /*011e*/ 	.short	(.L_6920 - .L_6919)
.L_6919:
        /*0120*/ 	.word	0x00000000


	//----- nvinfo : EIATTR_CBANK_PARAM_SIZE
	.align		4
.L_6920:
        /*0124*/ 	.byte	0x03, 0x19
        /*0126*/ 	.short	0x0098


	//----- nvinfo : EIATTR_PARAM_CBANK
	.align		4
        /*0128*/ 	.byte	0x04, 0x0a
        /*012a*/ 	.short	(.L_6922 - .L_6921)
	.align		4
.L_6921:
        /*012c*/ 	.word	index@(.nv.constant0._Z15SoftmaxWarpImplI22BroadcastScaleMaskLoadIffbLm4EiE11DirectStoreIffEfLi1ELi10ELi32ELi1ELb1EL9Algorithm0EEvT_T0_ll)
        /*0130*/ 	.short	0x0380
        /*0132*/ 	.short	0x0098


	//----- nvinfo : EIATTR_SW_WAR
	.align		4
.L_6922:
        /*0134*/ 	.byte	0x04, 0x36
        /*0136*/ 	.short	(.L_6924 - .L_6923)
.L_6923:
        /*0138*/ 	.word	0x00000008
.L_6924:


//--------------------- .nv.info._Z15SoftmaxWarpImplI22BroadcastScaleMaskLoadIffbLm4EiE11DirectStoreIffEfLi1ELi10ELi32ELi1ELb0EL9Algorithm0EEvT_T0_ll --------------------------
	.section	.nv.info._Z15SoftmaxWarpImplI22BroadcastScaleMaskLoadIffbLm4EiE11DirectStoreIffEfLi1ELi10ELi32ELi1ELb0EL9Algorithm0EEvT_T0_ll,"",@"SHT_CUDA_INFO"
	.sectionflags	@""
	.align	4


	//----- nvinfo : EIATTR_CUDA_API_VERSION
	.align		4
        /*0000*/ 	.byte	0x04, 0x37
        /*0002*/ 	.short	(.L_6926 - .L_6925)
.L_6925:
        /*0004*/ 	.word	0x00000082


	//----- nvinfo : EIATTR_KPARAM_INFO
	.align		4
.L_6926:
        /*0008*/ 	.byte	0x04, 0x17
        /*000a*/ 	.short	(.L_6928 - .L_6927)
.L_6927:
        /*000c*/ 	.word	0x00000000
        /*0010*/ 	.short	0x0003
        /*0012*/ 	.short	0x0090
        /*0014*/ 	.byte	0x00, 0xf0, 0x21, 0x00


	//----- nvinfo : EIATTR_KPARAM_INFO
	.align		4
.L_6928:
        /*0018*/ 	.byte	0x04, 0x17
        /*001a*/ 	.short	(.L_6930 - .L_6929)
.L_6929:
        /*001c*/ 	.word	0x00000000
        /*0020*/ 	.short	0x0002
        /*0022*/ 	.short	0x0088
        /*0024*/ 	.byte	0x00, 0xf0, 0x21, 0x00


	//----- nvinfo : EIATTR_KPARAM_INFO
	.align		4
.L_6930:
        /*0028*/ 	.byte	0x04, 0x17
        /*002a*/ 	.short	(.L_6932 - .L_6931)
.L_6931:
        /*002c*/ 	.word	0x00000000
        /*0030*/ 	.short	0x0001
        /*0032*/ 	.short	0x0078
        /*0034*/ 	.byte	0x00, 0xf0, 0x41, 0x00


	//----- nvinfo : EIATTR_KPARAM_INFO
	.align		4
.L_6932:
        /*0038*/ 	.byte	0x04, 0x17
        /*003a*/ 	.short	(.L_6934 - .L_6933)
.L_6933:
        /*003c*/ 	.word	0x00000000
        /*0040*/ 	.short	0x0000
        /*0042*/ 	.short	0x0000
        /*0044*/ 	.byte	0x00, 0xf0, 0xe1, 0x01


	//----- nvinfo : EIATTR_SPARSE_MMA_MASK
	.align		4
.L_6934:
        /*0048*/ 	.byte	0x03, 0x50
        /*004a*/ 	.short	0x0000


	//----- nvinfo : EIATTR_MAXREG_COUNT
	.align		4
        /*004c*/ 	.byte	0x03, 0x1b
        /*004e*/ 	.short	0x00ff


	//----- nvinfo : EIATTR_EXTERNS
	.align		4
        /*0050*/ 	.byte	0x04, 0x0f
        /*0052*/ 	.short	(.L_6936 - .L_6935)


	//   ....[0]....
	.align		4
.L_6935:
        /*0054*/ 	.word	index@(__assertfail)


	//----- nvinfo : EIATTR_MERCURY_ISA_VERSION
	.align		4
.L_6936:
        /*0058*/ 	.byte	0x03, 0x5f
        /*005a*/ 	.short	0x0101


	//----- nvinfo : EIATTR_COOP_GROUP_MASK_REGIDS
	.align		4
        /*005c*/ 	.byte	0x04, 0x29
        /*005e*/ 	.short	(.L_6938 - .L_6937)


	//   ....[0]....
.L_6937:
        /*0060*/ 	.word	0xffffffff


	//   ....[1]....
        /*0064*/ 	.word	0xffffffff


	//   ....[2]....
        /*0068*/ 	.word	0xffffffff


	//   ....[3]....
        /*006c*/ 	.word	0xffffffff


	//   ....[4]....
        /*0070*/ 	.word	0xffffffff


	//   ....[5]....
        /*0074*/ 	.word	0xffffffff


	//   ....[6]....
        /*0078*/ 	.word	0xffffffff


	//   ....[7]....
        /*007c*/ 	.word	0xffffffff


	//   ....[8]....
        /*0080*/ 	.word	0xffffffff


	//   ....[9]....
        /*0084*/ 	.word	0xffffffff


	//   ....[10]....
        /*0088*/ 	.word	0x0500000f


	//   ....[11]....
        /*008c*/ 	.word	0x0500000f


	//   ....[12]....
        /*0090*/ 	.word	0x0500000f


	//   ....[13]....
        /*0094*/ 	.word	0x0500000f


	//   ....[14]....
        /*0098*/ 	.word	0x0500000f


	//   ....[15]....
        /*009c*/ 	.word	0x0500000f


	//   ....[16]....
        /*00a0*/ 	.word	0x0500000f


	//   ....[17]....
        /*00a4*/ 	.word	0x0500000f


	//   ....[18]....
        /*00a8*/ 	.word	0x0500000f


	//   ....[19]....
        /*00ac*/ 	.word	0x0500000f


	//----- nvinfo : EIATTR_COOP_GROUP_INSTR_OFFSETS
	.align		4
.L_6938:
        /*00b0*/ 	.byte	0x04, 0x28
        /*00b2*/ 	.short	(.L_6940 - .L_6939)


	//   ....[0]....
.L_6939:
        /*00b4*/ 	.word	0x000032b0


	//   ....[1]....
        /*00b8*/ 	.word	0x000032f0


	//   ....[2]....
        /*00bc*/ 	.word	0x00003310


	//   ....[3]....
        /*00c0*/ 	.word	0x00003330


	//   ....[4]....
        /*00c4*/ 	.word	0x00003350


	//   ....[5]....
        /*00c8*/ 	.word	0x000039b0


	//   ....[6]....
        /*00cc*/ 	.word	0x000039d0


	//   ....[7]....
        /*00d0*/ 	.word	0x000039f0


	//   ....[8]....
        /*00d4*/ 	.word	0x00003a10


	//   ....[9]....
        /*00d8*/ 	.word	0x00003a30


	//   ....[10]....
        /*00dc*/ 	.word	0x00004620


	//   ....[11]....
        /*00e0*/ 	.word	0x000046b0


	//   ....[12]....
        /*00e4*/ 	.word	0x00004710


	//   ....[13]....
        /*00e8*/ 	.word	0x00004770


	//   ....[14]....
        /*00ec*/ 	.word	0x000047d0


	//   ....[15]....
        /*00f0*/ 	.word	0x00004e80


	//   ....[16]....
        /*00f4*/ 	.word	0x00004ee0


	//   ....[17]....
        /*00f8*/ 	.word	0x00004f40


	//   ....[18]....
        /*00fc*/ 	.word	0x00004fa0


	//   ....[19]....
        /*0100*/ 	.word	0x00005000


	//----- nvinfo : EIATTR_VRC_CTA_INIT_COUNT
	.align		4
.L_6940:
        /*0104*/ 	.byte	0x02, 0x4a
	.zero		1
	.zero		1


	//----- nvinfo : EIATTR_SYSCALL_OFFSETS
	.align		4
        /*0108*/ 	.byte	0x04, 0x46
        /*010a*/ 	.short	(.L_6942 - .L_6941)


	//   ....[0]....
.L_6941:
        /*010c*/ 	.word	0x000001e0


	//----- nvinfo : EIATTR_EXIT_INSTR_OFFSETS
	.align		4
.L_6942:
        /*0110*/ 	.byte	0x04, 0x1c
        /*0112*/ 	.short	(.L_6944 - .L_6943)


	//   ....[0]....
.L_6943:
        /*0114*/ 	.word	0x00000290


	//   ....[1]....
        /*0118*/ 	.word	0x000045c0


	//----- nvinfo : EIATTR_CRS_STACK_SIZE
	.align		4
.L_6944:
        /*011c*/ 	.byte	0x04, 0x1e
        /*011e*/ 	.short	(.L_6946 - .L_6945)
.L_6945:
        /*0120*/ 	.word	0x00000000


	//----- nvinfo : EIATTR_CBANK_PARAM_SIZE
	.align		4
.L_6946:
        /*0124*/ 	.byte	0x03, 0x19
        /*0126*/ 	.short	0x0098


	//----- nvinfo : EIATTR_PARAM_CBANK
	.align		4
        /*0128*/ 	.byte	0x04, 0x0a
        /*012a*/ 	.short	(.L_6948 - .L_6947)
	.align		4
.L_6947:
        /*012c*/ 	.word	index@(.nv.constant0._Z15SoftmaxWarpImplI22BroadcastScaleMaskLoadIffbLm4EiE11DirectStoreIffEfLi1ELi10ELi32ELi1ELb0EL9Algorithm0EEvT_T0_ll)
        /*0130*/ 	.short	0x0380
        /*0132*/ 	.short	0x0098


	//----- nvinfo : EIATTR_SW_WAR
	.align		4
.L_6948:
        /*0134*/ 	.byte	0x04, 0x36
        /*0136*/ 	.short	(.L_6950 - .L_6949)
.L_6949:
        /*0138*/ 	.word	0x00000008
.L_6950:


//--------------------- .nv.info._Z15SoftmaxWarpImplI22BroadcastScaleMaskLoadIffbLm4EiE11DirectStoreIffEfLi1ELi9ELi32ELi1ELb1EL9Algorithm0EEvT_T0_ll --------------------------
	.section	.nv.info._Z15SoftmaxWarpImplI22BroadcastScaleMaskLoadIffbLm4EiE11DirectStoreIffEfLi1ELi9ELi32ELi1ELb1EL9Algorithm0EEvT_T0_ll,"",@"SHT_CUDA_INFO"
	.sectionflags	@""
	.align	4


	//----- nvinfo : EIATTR_CUDA_API_VERSION
	.align		4
        /*0000*/ 	.byte	0x04, 0x37
        /*0002*/ 	.short	(.L_6952 - .L_6951)
.L_6951:
        /*0004*/ 	.word	0x00000082


	//----- nvinfo : EIATTR_KPARAM_INFO
	.align		4
.L_6952:
        /*0008*/ 	.byte	0x04, 0x17
        /*000a*/ 	.short	(.L_6954 - .L_6953)
.L_6953:
        /*000c*/ 	.word	0x00000000
        /*0010*/ 	.short	0x0003
        /*0012*/ 	.short	0x0090
        /*0014*/ 	.byte	0x00, 0xf0, 0x21, 0x00


	//----- nvinfo : EIATTR_KPARAM_INFO
	.align		4
.L_6954:
        /*0018*/ 	.byte	0x04, 0x17
        /*001a*/ 	.short	(.L_6956 - .L_6955)
.L_6955:
        /*001c*/ 	.word	0x00000000
        /*0020*/ 	.short	0x0002
        /*0022*/ 	.short	0x0088
        /*0024*/ 	.byte	0x00, 0xf0, 0x21, 0x00


	//----- nvinfo : EIATTR_KPARAM_INFO
	.align		4
.L_6956:
        /*0028*/ 	.byte	0x04, 0x17
        /*002a*/ 	.short	(.L_6958 - .L_6957)
.L_6957:
        /*002c*/ 	.word	0x00000000
        /*0030*/ 	.short	0x0001
        /*0032*/ 	.short	0x0078
        /*0034*/ 	.byte	0x00, 0xf0, 0x41, 0x00


	//----- nvinfo : EIATTR_KPARAM_INFO
	.align		4
.L_6958:
        /*0038*/ 	.byte	0x04, 0x17
        /*003a*/ 	.short	(.L_6960 - .L_6959)
.L_6959:
        /*003c*/ 	.word	0x00000000
        /*0040*/ 	.short	0x0000
        /*0042*/ 	.short	0x0000
        /*0044*/ 	.byte	0x00, 0xf0, 0xe1, 0x01


	//----- nvinfo : EIATTR_SPARSE_MMA_MASK
	.align		4
.L_6960:
        /*0048*/ 	.byte	0x03, 0x50
        /*004a*/ 	.short	0x0000


	//----- nvinfo : EIATTR_MAXREG_COUNT
	.align		4
        /*004c*/ 	.byte	0x03, 0x1b
        /*004e*/ 	.short	0x00ff


	//----- nvinfo : EIATTR_EXTERNS
	.align		4
        /*0050*/ 	.byte	0x04, 0x0f
        /*0052*/ 	.short	(.L_6962 - .L_6961)


	//   ....[0]....
	.align		4
.L_6961:
        /*0054*/ 	.word	index@(__assertfail)


	//----- nvinfo : EIATTR_MERCURY_ISA_VERSION
	.align		4
.L_6962:
        /*0058*/ 	.byte	0x03, 0x5f
        /*005a*/ 	.short	0x0101


	//----- nvinfo : EIATTR_COOP_GROUP_MASK_REGIDS
	.align		4
        /*005c*/ 	.byte	0x04, 0x29
        /*005e*/ 	.short	(.L_6964 - .L_6963)


	//   ....[0]....
.L_6963:
        /*0060*/ 	.word	0xffffffff


	//   ....[1]....
        /*0064*/ 	.word	0xffffffff


	//   ....[2]....
        /*0068*/ 	.word	0xffffffff


	//   ....[3]....
        /*006c*/ 	.word	0xffffffff


	//   ....[4]....
        /*0070*/ 	.word	0xffffffff


	//   ....[5]....
        /*0074*/ 	.word	0xffffffff


	//   ....[6]....
        /*0078*/ 	.word	0xffffffff


	//   ....[7]....
        /*007c*/ 	.word	0xffffffff


	//   ....[8]....
        /*0080*/ 	.word	0xffffffff


	//   ....[9]....
        /*0084*/ 	.word	0xffffffff


	//   ....[10]....
        /*0088*/ 	.word	0x0500000f


	//   ....[11]....
        /*008c*/ 	.word	0x0500000f


	//   ....[12]....
        /*0090*/ 	.word	0x0500000f


	//   ....[13]....
        /*0094*/ 	.word	0x0500000f


	//   ....[14]....
        /*0098*/ 	.word	0x0500000f


	//   ....[15]....
        /*009c*/ 	.word	0x0500000f


	//   ....[16]....
        /*00a0*/ 	.word	0x0500000f


	//   ....[17]....
        /*00a4*/ 	.word	0x0500000f


	//   ....[18]....
        /*00a8*/ 	.word	0x0500000f


	//   ....[19]....
        /*00ac*/ 	.word	0x0500000f


	//----- nvinfo : EIATTR_COOP_GROUP_INSTR_OFFSETS
	.align		4
.L_6964:
        /*00b0*/ 	.byte	0x04, 0x28
        /*00b2*/ 	.short	(.L_6966 - .L_6965)


	//   ....[0]....
.L_6965:
        /*00b4*/ 	.word	0x00004850


	//   ....[1]....
        /*00b8*/ 	.word	0x00004880


	//   ....[2]....
        /*00bc*/ 	.word	0x000048a0


	//   ....[3]....
        /*00c0*/ 	.word	0x000048c0


	//   ....[4]....
        /*00c4*/ 	.word	0x000048e0


	//   ....[5]....
        /*00c8*/ 	.word	0x00004eb0


	//   ....[6]....
        /*00cc*/ 	.word	0x00004ed0


	//   ....[7]....
        /*00d0*/ 	.word	0x00004ef0


	//   ....[8]....
        /*00d4*/ 	.word	0x00004f10


	//   ....[9]....
        /*00d8*/ 	.word	0x00004f30


	//   ....[10]....
        /*00dc*/ 	.word	0x00005b40


	//   ....[11]....
        /*00e0*/ 	.word	0x00005bc0


	//   ....[12]....
        /*00e4*/ 	.word	0x00005c20


	//   ....[13]....
        /*00e8*/ 	.word	0x00005c90


	//   ....[14]....
        /*00ec*/ 	.word	0x00005d00


	//   ....[15]....
        /*00f0*/ 	.word	0x00006310


	//   ....[16]....
        /*00f4*/ 	.word	0x00006370


	//   ....[17]....
        /*00f8*/ 	.word	0x000063d0


	//   ....[18]....
        /*00fc*/ 	.word	0x00006430


	//   ....[19]....
        /*0100*/ 	.word	0x00006490


	//----- nvinfo : EIATTR_VRC_CTA_INIT_COUNT
	.align		4
.L_6966:
        /*0104*/ 	.byte	0x02, 0x4a
	.zero		1
	.zero		1


	//----- nvinfo : EIATTR_SYSCALL_OFFSETS
	.align		4
        /*0108*/ 	.byte	0x04, 0x46
        /*010a*/ 	.short	(.L_6968 - .L_6967)


	//   ....[0]....
.L_6967:
        /*010c*/ 	.word	0x000001c0


	//----- nvinfo : EIATTR_EXIT_INSTR_OFFSETS
	.align		4
.L_6968:
        /*0110*/ 	.byte	0x04, 0x1c
        /*0112*/ 	.short	(.L_6970 - .L_6969)


	//   ....[0]....
.L_6969:
        /*0114*/ 	.word	0x00000270


	//   ....[1]....
        /*0118*/ 	.word	0x00005ae0


	//----- nvinfo : EIATTR_CRS_STACK_SIZE
	.align		4
.L_6970:
        /*011c*/ 	.byte	0x04, 0x1e
        /*011e*/ 	.short	(.L_6972 - .L_6971)
.L_6971:
        /*0120*/ 	.word	0x00000000


	//----- nvinfo : EIATTR_CBANK_PARAM_SIZE
	.align		4
.L_6972:
        /*0124*/ 	.byte	0x03, 0x19
        /*0126*/ 	.short	0x0098


	//----- nvinfo : EIATTR_PARAM_CBANK
	.align		4
        /*0128*/ 	.byte	0x04, 0x0a
        /*012a*/ 	.short	(.L_6974 - .L_6973)
	.align		4
.L_6973:
        /*012c*/ 	.word	index@(.nv.constant0._Z15SoftmaxWarpImplI22BroadcastScaleMaskLoadIffbLm4EiE11DirectStoreIffEfLi1ELi9ELi32ELi1ELb1EL9Algorithm0EEvT_T0_ll)
        /*0130*/ 	.short	0x0380
        /*0132*/ 	.short	0x0098


	//----- nvinfo : EIATTR_SW_WAR
	.align		4
.L_6974:
        /*0134*/ 	.byte	0x04, 0x36
        /*0136*/ 	.short	(.L_6976 - .L_6975)
.L_6975:
        /*0138*/ 	.word	0x00000008
.L_6976:


//--------------------- .nv.info._Z15SoftmaxWarpImplI22BroadcastScaleMaskLoadIffbLm4EiE11DirectStoreIffEfLi1ELi9ELi32ELi1ELb0EL9Algorithm0EEvT_T0_ll --------------------------
	.section	.nv.info._Z15SoftmaxWarpImplI22BroadcastScaleMaskLoadIffbLm4EiE11DirectStoreIffEfLi1ELi9ELi32ELi1ELb0EL9Algorithm0EEvT_T0_ll,"",@"SHT_CUDA_INFO"
	.sectionflags	@""
	.align	4


	//----- nvinfo : EIATTR_CUDA_API_VERSION
	.align		4
        /*0000*/ 	.byte	0x04, 0x37
        /*0002*/ 	.short	(.L_6978 - .L_6977)
.L_6977:
        /*0004*/ 	.word	0x00000082


	//----- nvinfo : EIATTR_KPARAM_INFO
	.align		4
.L_6978:
        /*0008*/ 	.byte	0x04, 0x17
        /*000a*/ 	.short	(.L_6980 - .L_6979)
.L_6979:
        /*000c*/ 	.word	0x00000000
        /*0010*/ 	.short	0x0003
        /*0012*/ 	.short	0x0090
        /*0014*/ 	.byte	0x00, 0xf0, 0x21, 0x00


	//----- nvinfo : EIATTR_KPARAM_INFO
	.align		4
.L_6980:
        /*0018*/ 	.byte	0x04, 0x17
        /*001a*/ 	.short	(.L_6982 - .L_6981)
.L_6981:
        /*001c*/ 	.word	0x00000000
        /*0020*/ 	.short	0x0002
        /*0022*/ 	.short	0x0088
        /*0024*/ 	.byte	0x00, 0xf0, 0x21, 0x00


	//----- nvinfo : EIATTR_KPARAM_INFO
	.align		4
.L_6982:
        /*0028*/ 	.byte	0x04, 0x17
        /*002a*/ 	.short	(.L_6984 - .L_6983)
.L_6983:
        /*002c*/ 	.word	0x00000000
        /*0030*/ 	.short	0x0001
        /*0032*/ 	.short	0x0078
        /*0034*/ 	.byte	0x00, 0xf0, 0x41, 0x00


	//----- nvinfo : EIATTR_KPARAM_INFO
	.align		4
.L_6984:
        /*0038*/ 	.byte	0x04, 0x17
        /*003a*/ 	.short	(.L_6986 - .L_6985)
.L_6985:
        /*003c*/ 	.word	0x00000000
        /*0040*/ 	.short	0x0000
        /*0042*/ 	.short	0x0000
        /*0044*/ 	.byte	0x00, 0xf0, 0xe1, 0x01


	//----- nvinfo : EIATTR_SPARSE_MMA_MASK
	.align		4
.L_6986:
        /*0048*/ 	.byte	0x03, 0x50
        /*004a*/ 	.short	0x0000


	//----- nvinfo : EIATTR_MAXREG_COUNT
	.align		4
        /*004c*/ 	.byte	0x03, 0x1b
        /*004e*/ 	.short	0x00ff


	//----- nvinfo : EIATTR_EXTERNS
	.align		4
        /*0050*/ 	.byte	0x04, 0x0f
        /*0052*/ 	.short	(.L_6988 - .L_6987)


	//   ....[0]....
	.align		4
.L_6987:
        /*0054*/ 	.word	index@(__assertfail)


	//----- nvinfo : EIATTR_MERCURY_ISA_VERSION
	.align		4
.L_6988:
        /*0058*/ 	.byte	0x03, 0x5f
        /*005a*/ 	.short	0x0101


	//----- nvinfo : EIATTR_COOP_GROUP_MASK_REGIDS
	.align		4
        /*005c*/ 	.byte	0x04, 0x29
        /*005e*/ 	.short	(.L_6990 - .L_6989)


	//   ....[0]....
.L_6989:
        /*0060*/ 	.word	0xffffffff


	//   ....[1]....
        /*0064*/ 	.word	0xffffffff


	//   ....[2]....
        /*0068*/ 	.word	0xffffffff


	//   ....[3]....
        /*006c*/ 	.word	0xffffffff


	//   ....[4]....
        /*0070*/ 	.word	0xffffffff


	//   ....[5]....
        /*0074*/ 	.word	0xffffffff


	//   ....[6]....
        /*0078*/ 	.word	0xffffffff


	//   ....[7]....
        /*007c*/ 	.word	0xffffffff


	//   ....[8]....
        /*0080*/ 	.word	0xffffffff


	//   ....[9]....
        /*0084*/ 	.word	0xffffffff


	//   ....[10]....
        /*0088*/ 	.word	0x0500000f


	//   ....[11]....
        /*008c*/ 	.word	0x0500000f


	//   ....[12]....
        /*0090*/ 	.word	0x0500000f


	//   ....[13]....
        /*0094*/ 	.word	0x0500000f


	//   ....[14]....
        /*0098*/ 	.word	0x0500000f


	//   ....[15]....
        /*009c*/ 	.word	0x0500000f


	//   ....[16]....
        /*00a0*/ 	.word	0x0500000f


	//   ....[17]....
        /*00a4*/ 	.word	0x0500000f


	//   ....[18]....
        /*00a8*/ 	.word	0x0500000f


	//   ....[19]....
        /*00ac*/ 	.word	0x0500000f


	//----- nvinfo : EIATTR_COOP_GROUP_INSTR_OFFSETS
	.align		4
.L_6990:
        /*00b0*/ 	.byte	0x04, 0x28
        /*00b2*/ 	.short	(.L_6992 - .L_6991)


	//   ....[0]....
.L_6991:
        /*00b4*/ 	.word	0x00002e60


	//   ....[1]....
        /*00b8*/ 	.word	0x00002ea0


	//   ....[2]....
        /*00bc*/ 	.word	0x00002ec0


	//   ....[3]....
        /*00c0*/ 	.word	0x00002ee0


	//   ....[4]....
        /*00c4*/ 	.word	0x00002f00


	//   ....[5]....
        /*00c8*/ 	.word	0x000034c0


	//   ....[6]....
        /*00cc*/ 	.word	0x000034e0


	//   ....[7]....
        /*00d0*/ 	.word	0x00003500


	//   ....[8]....
        /*00d4*/ 	.word	0x00003520


	//   ....[9]....
        /*00d8*/ 	.word	0x00003540


	//   ....[10]....
        /*00dc*/ 	.word	0x000040b0


	//   ....[11]....
        /*00e0*/ 	.word	0x00004150


	//   ....[12]....
        /*00e4*/ 	.word	0x000041b0


	//   ....[13]....
        /*00e8*/ 	.word	0x00004210


	//   ....[14]....
        /*00ec*/ 	.word	0x00004270


	//   ....[15]....
        /*00f0*/ 	.word	0x00004880


	//   ....[16]....
        /*00f4*/ 	.word	0x000048e0


	//   ....[17]....
        /*00f8*/ 	.word	0x00004940


	//   ....[18]....
        /*00fc*/ 	.word	0x000049a0


	//   ....[19]....
        /*0100*/ 	.word	0x00004a00


	//----- nvinfo : EIATTR_VRC_CTA_INIT_COUNT
	.align		4
.L_6992:
        /*0104*/ 	.byte	0x02, 0x4a
	.zero		1
	.zero		1


	//----- nvinfo : EIATTR_SYSCALL_OFFSETS
	.align		4
        /*0108*/ 	.byte	0x04, 0x46
        /*010a*/ 	.short	(.L_6994 - .L_6993)


	//   ....[0]....
.L_6993:
        /*010c*/ 	.word	0x000001e0


	//----- nvinfo : EIATTR_EXIT_INSTR_OFFSETS
	.align		4
.L_6994:
        /*0110*/ 	.byte	0x04, 0x1c
        /*0112*/ 	.short	(.L_6996 - .L_6995)


	//   ....[0]....
.L_6995:
        /*0114*/ 	.word	0x00000290


	//   ....[1]....
        /*0118*/ 	.word	0x00004050


	//----- nvinfo : EIATTR_CRS_STACK_SIZE
	.align		4
.L_6996:
        /*011c*/ 	.byte	0x04, 0x1e
        /*011e*/ 	.short	(.L_6998 - .L_6997)
.L_6997:
        /*0120*/ 	.word	0x00000000


	//----- nvinfo : EIATTR_CBANK_PARAM_SIZE
	.align		4
.L_6998:
        /*0124*/ 	.byte	0x03, 0x19
        /*0126*/ 	.short	0x0098


	//----- nvinfo : EIATTR_PARAM_CBANK
	.align		4
        /*0128*/ 	.byte	0x04, 0x0a
        /*012a*/ 	.short	(.L_7000 - .L_6999)
	.align		4
.L_6999:
        /*012c*/ 	.word	index@(.nv.constant0._Z15SoftmaxWarpImplI22BroadcastScaleMaskLoadIffbLm4EiE11DirectStoreIffEfLi1ELi9ELi32ELi1ELb0EL9Algorithm0EEvT_T0_ll)
        /*0130*/ 	.short	0x0380
        /*0132*/ 	.short	0x0098


	//----- nvinfo : EIATTR_SW_WAR
	.align		4
.L_7000:
        /*0134*/ 	.byte	0x04, 0x36
        /*0136*/ 	.short	(.L_7002 - .L_7001)
.L_7001:
        /*0138*/ 	.word	0x00000008
.L_7002:


//--------------------- .nv.info._Z15SoftmaxWarpImplI22BroadcastScaleMaskLoadIffbLm4EiE11DirectStoreIffEfLi1ELi8ELi32ELi1ELb1EL9Algorithm0EEvT_T0_ll --------------------------
	.section	.nv.info._Z15SoftmaxWarpImplI22BroadcastScaleMaskLoadIffbLm4EiE11DirectStoreIffEfLi1ELi8ELi32ELi1ELb1EL9Algorithm0EEvT_T0_ll,"",@"SHT_CUDA_INFO"
	.sectionflags	@""
	.align	4


	//----- nvinfo : EIATTR_CUDA_API_VERSION
	.align		4
        /*0000*/ 	.byte	0x04, 0x37
        /*0002*/ 	.short	(.L_7004 - .L_7003)
.L_7003:
        /*0004*/ 	.word	0x00000082


	//----- nvinfo : EIATTR_KPARAM_INFO
	.align		4
.L_7004:
        /*0008*/ 	.byte	0x04, 0x17
        /*000a*/ 	.short	(.L_7006 - .L_7005)
.L_7005:
        /*000c*/ 	.word	0x00000000
        /*0010*/ 	.short	0x0003
        /*0012*/ 	.short	0x0090
        /*0014*/ 	.byte	0x00, 0xf0, 0x21, 0x00


	//----- nvinfo : EIATTR_KPARAM_INFO
	.align		4
.L_7006:
        /*0018*/ 	.byte	0x04, 0x17
        /*001a*/ 	.short	(.L_7008 - .L_7007)
.L_7007:
        /*001c*/ 	.word	0x00000000
        /*0020*/ 	.short	0x0002
        /*0022*/ 	.short	0x0088
        /*0024*/ 	.byte	0x00, 0xf0, 0x21, 0x00


	//----- nvinfo : EIATTR_KPARAM_INFO
	.align		4
.L_7008:
        /*0028*/ 	.byte	0x04, 0x17
        /*002a*/ 	.short	(.L_7010 - .L_7009)
.L_7009:
        /*002c*/ 	.word	0x00000000
        /*0030*/ 	.short	0x0001
        /*0032*/ 	.short	0x0078
        /*0034*/ 	.byte	0x00, 0xf0, 0x41, 0x00


	//----- nvinfo : EIATTR_KPARAM_INFO
	.align		4
.L_7010:
        /*0038*/ 	.byte	0x04, 0x17
        /*003a*/ 	.short	(.L_7012 - .L_7011)
.L_7011:
        /*003c*/ 	.word	0x00000000
        /*0040*/ 	.short	0x0000
        /*0042*/ 	.short	0x0000
        /*0044*/ 	.byte	0x00, 0xf0, 0xe1, 0x01


	//----- nvinfo : EIATTR_SPARSE_MMA_MASK
	.align		4
.L_7012:
        /*0048*/ 	.byte	0x03, 0x50
        /*004a*/ 	.short	0x0000


	//----- nvinfo : EIATTR_MAXREG_COUNT
	.align		4
        /*004c*/ 	.byte	0x03, 0x1b
        /*004e*/ 	.short	0x00ff


	//----- nvinfo : EIATTR_EXTERNS
	.align		4
        /*0050*/ 	.byte	0x04, 0x0f
        /*0052*/ 	.short	(.L_7014 - .L_7013)


	//   ....[0]....
	.align		4
.L_7013:
        /*0054*/ 	.word	index@(__assertfail)


	//----- nvinfo : EIATTR_MERCURY_ISA_VERSION
	.align		4
.L_7014:
        /*0058*/ 	.byte	0x03, 0x5f
        /*005a*/ 	.short	0x0101


	//----- nvinfo : EIATTR_COOP_GROUP_MASK_REGIDS
	.align		4
        /*005c*/ 	.byte	0x04, 0x29
        /*005e*/ 	.short	(.L_7016 - .L_7015)


	//   ....[0]....
.L_7015:
        /*0060*/ 	.word	0xffffffff


	//   ....[1]....
        /*0064*/ 	.word	0xffffffff


	//   ....[2]....
        /*0068*/ 	.word	0xffffffff


	//   ....[3]....
        /*006c*/ 	.word	0xffffffff


	//   ....[4]....
        /*0070*/ 	.word	0xffffffff


	//   ....[5]....
        /*0074*/ 	.word	0xffffffff


	//   ....[6]....
        /*0078*/ 	.word	0xffffffff


	//   ....[7]....
        /*007c*/ 	.word	0xffffffff


	//   ....[8]....
        /*0080*/ 	.word	0xffffffff


	//   ....[9]....
        /*0084*/ 	.word	0xffffffff


	//   ....[10]....
        /*0088*/ 	.word	0x0500000f


	//   ....[11]....
        /*008c*/ 	.word	0x0500000f


	//   ....[12]....
        /*0090*/ 	.word	0x0500000f


	//   ....[13]....
        /*0094*/ 	.word	0x0500000f


	//   ....[14]....
        /*0098*/ 	.word	0x0500000f


	//   ....[15]....
        /*009c*/ 	.word	0x0500000f


	//   ....[16]....
        /*00a0*/ 	.word	0x0500000f


	//   ....[17]....
        /*00a4*/ 	.word	0x0500000f


	//   ....[18]....
        /*00a8*/ 	.word	0x0500000f


	//   ....[19]....
        /*00ac*/ 	.word	0x0500000f


	//----- nvinfo : EIATTR_COOP_GROUP_INSTR_OFFSETS
	.align		4
.L_7016:
        /*00b0*/ 	.byte	0x04, 0x28
        /*00b2*/ 	.short	(.L_7018 - .L_7017)


	//   ....[0]....
.L_7017:
        /*00b4*/ 	.word	0x00004000


	//   ....[1]....
        /*00b8*/ 	.word	0x00004040


	//   ....[2]....
        /*00bc*/ 	.word	0x00004060


	//   ....[3]....
        /*00c0*/ 	.word	0x00004080


	//   ....[4]....
        /*00c4*/ 	.word	0x000040a0


	//   ....[5]....
        /*00c8*/ 	.word	0x000045c0


	//   ....[6]....
        /*00cc*/ 	.word	0x000045e0


	//   ....[7]....
        /*00d0*/ 	.word	0x00004600


	//   ....[8]....
        /*00d4*/ 	.word	0x00004620


	//   ....[9]....
        /*00d8*/ 	.word	0x00004640


	//   ....[10]....
        /*00dc*/ 	.word	0x00005190


	//   ....[11]....
        /*00e0*/ 	.word	0x00005210


	//   ....[12]....
        /*00e4*/ 	.word	0x00005270


	//   ....[13]....
        /*00e8*/ 	.word	0x000052d0


	//   ....[14]....
        /*00ec*/ 	.word	0x00005330


	//   ....[15]....
        /*00f0*/ 	.word	0x000058c0


	//   ....[16]....
        /*00f4*/ 	.word	0x00005920


	//   ....[17]....
        /*00f8*/ 	.word	0x00005980


	//   ....[18]....
        /*00fc*/ 	.word	0x000059e0


	//   ....[19]....
        /*0100*/ 	.word	0x00005a40


	//----- nvinfo : EIATTR_VRC_CTA_INIT_COUNT
	.align		4
.L_7018:
        /*0104*/ 	.byte	0x02, 0x4a
	.zero		1
	.zero		1


	//----- nvinfo : EIATTR_SYSCALL_OFFSETS
	.align		4
        /*0108*/ 	.byte	0x04, 0x46
        /*010a*/ 	.short	(.L_7020 - .L_7019)


	//   ....[0]....
.L_7019:
        /*010c*/ 	.word	0x000001c0


	//----- nvinfo : EIATTR_EXIT_INSTR_OFFSETS
	.align		4
.L_7020:
        /*0110*/ 	.byte	0x04, 0x1c
        /*0112*/ 	.short	(.L_7022 - .L_7021)


	//   ....[0]....
.L_7021:
        /*0114*/ 	.word	0x00000270


	//   ....[1]....
        /*0118*/ 	.word	0x00005130


	//----- nvinfo : EIATTR_CRS_STACK_SIZE
	.align		4
.L_7022:
        /*011c*/ 	.byte	0x04, 0x1e
        /*011e*/ 	.short	(.L_7024 - .L_7023)
.L_7023:
        /*0120*/ 	.word	0x00000000


	//----- nvinfo : EIATTR_CBANK_PARAM_SIZE
	.align		4
.L_7024:
        /*0124*/ 	.byte	0x03, 0x19
        /*0126*/ 	.short	0x0098


	//----- nvinfo : EIATTR_PARAM_CBANK
	.align		4
        /*0128*/ 	.byte	0x04, 0x0a
        /*012a*/ 	.short	(.L_7026 - .L_7025)
	.align		4
.L_7025:
        /*012c*/ 	.word	index@(.nv.constant0._Z15SoftmaxWarpImplI22BroadcastScaleMaskLoadIffbLm4EiE11DirectStoreIffEfLi1ELi8ELi32ELi1ELb1EL9Algorithm0EEvT_T0_ll)
        /*0130*/ 	.short	0x0380
        /*0132*/ 	.short	0x0098


	//----- nvinfo : EIATTR_SW_WAR
	.align		4
.L_7026:
        /*0134*/ 	.byte	0x04, 0x36
        /*0136*/ 	.short	(.L_7028 - .L_7027)
.L_7027:
        /*0138*/ 	.word	0x00000008
.L_7028:


//--------------------- .nv.info._Z15SoftmaxWarpImplI22BroadcastScaleMaskLoadIffbLm4EiE11DirectStoreIffEfLi1ELi8ELi32ELi1ELb0EL9Algorithm0EEvT_T0_ll --------------------------
	.section	.nv.info._Z15SoftmaxWarpImplI22BroadcastScaleMaskLoadIffbLm4EiE11DirectStoreIffEfLi1ELi8ELi32ELi1ELb0EL9Algorithm0EEvT_T0_ll,"",@"SHT_CUDA_INFO"
	.sectionflags	@""
	.align	4


	//----- nvinfo : EIATTR_CUDA_API_VERSION
	.align		4
        /*0000*/ 	.byte	0x04, 0x37
        /*0002*/ 	.short	(.L_7030 - .L_7029)
.L_7029:
        /*0004*/ 	.word	0x00000082


	//----- nvinfo : EIATTR_KPARAM_INFO
	.align		4
.L_7030:
        /*0008*/ 	.byte	0x04, 0x17
        /*000a*/ 	.short	(.L_7032 - .L_7031)
.L_7031:
        /*000c*/ 	.word	0x00000000
        /*0010*/ 	.short	0x0003
        /*0012*/ 	.short	0x0090
        /*0014*/ 	.byte	0x00, 0xf0, 0x21, 0x00


	//----- nvinfo : EIATTR_KPARAM_INFO
	.align		4
.L_7032:
        /*0018*/ 	.byte	0x04, 0x17
        /*001a*/ 	.short	(.L_7034 - .L_7033)
.L_7033:
        /*001c*/ 	.word	0x00000000
        /*0020*/ 	.short	0x0002
        /*0022*/ 	.short	0x0088
        /*0024*/ 	.byte	0x00, 0xf0, 0x21, 0x00


	//----- nvinfo : EIATTR_KPARAM_INFO
	.align		4
.L_7034:
        /*0028*/ 	.byte	0x04, 0x17
        /*002a*/ 	.short	(.L_7036 - .L_7035)
.L_7035:
        /*002c*/ 	.word	0x00000000
        /*0030*/ 	.short	0x0001
        /*0032*/ 	.short	0x0078
        /*0034*/ 	.byte	0x00, 0xf0, 0x41, 0x00


	//----- nvinfo : EIATTR_KPARAM_INFO
	.align		4
.L_7036:
        /*0038*/ 	.byte	0x04, 0x17
        /*003a*/ 	.short	(.L_7038 - .L_7037)
.L_7037:
        /*003c*/ 	.word	0x00000000
        /*0040*/ 	.short	0x0000
        /*0042*/ 	.short	0x0000
        /*0044*/ 	.byte	0x00, 0xf0, 0xe1, 0x01


	//----- nvinfo : EIATTR_SPARSE_MMA_MASK
	.align		4
.L_7038:
        /*0048*/ 	.byte	0x03, 0x50
        /*004a*/ 	.short	0x0000


	//----- nvinfo : EIATTR_MAXREG_COUNT
	.align		4
        /*004c*/ 	.byte	0x03, 0x1b
        /*004e*/ 	.short	0x00ff


	//----- nvinfo : EIATTR_EXTERNS
	.align		4
        /*0050*/ 	.byte	0x04, 0x0f
        /*0052*/ 	.short	(.L_7040 - .L_7039)


	//   ....[0]....
	.align		4
.L_7039:
        /*0054*/ 	.word	index@(__assertfail)


	//----- nvinfo : EIATTR_MERCURY_ISA_VERSION
	.align		4
.L_7040:
        /*0058*/ 	.byte	0x03, 0x5f
        /*005a*/ 	.short	0x0101


	//----- nvinfo : EIATTR_COOP_GROUP_MASK_REGIDS
	.align		4
        /*005c*/ 	.byte	0x04, 0x29
        /*005e*/ 	.short	(.L_7042 - .L_7041)


	//   ....[0]....
.L_7041:
        /*0060*/ 	.word	0xffffffff


	//   ....[1]....
        /*0064*/ 	.word	0xffffffff


	//   ....[2]....
        /*0068*/ 	.word	0xffffffff


	//   ....[3]....
        /*006c*/ 	.word	0xffffffff


	//   ....[4]....
        /*0070*/ 	.word	0xffffffff


	//   ....[5]....
        /*0074*/ 	.word	0xffffffff


	//   ....[6]....
        /*0078*/ 	.word	0xffffffff


	//   ....[7]....
        /*007c*/ 	.word	0xffffffff


	//   ....[8]....
        /*0080*/ 	.word	0xffffffff


	//   ....[9]....
        /*0084*/ 	.word	0xffffffff


	//   ....[10]....
        /*0088*/ 	.word	0x0500000f


	//   ....[11]....
        /*008c*/ 	.word	0x0500000f


	//   ....[12]....
        /*0090*/ 	.word	0x0500000f


	//   ....[13]....
        /*0094*/ 	.word	0x0500000f


	//   ....[14]....
        /*0098*/ 	.word	0x0500000f


	//   ....[15]....
        /*009c*/ 	.word	0x0500000f


	//   ....[16]....
        /*00a0*/ 	.word	0x0500000f


	//   ....[17]....
        /*00a4*/ 	.word	0x0500000f


	//   ....[18]....
        /*00a8*/ 	.word	0x0500000f


	//   ....[19]....
        /*00ac*/ 	.word	0x0500000f


	//----- nvinfo : EIATTR_COOP_GROUP_INSTR_OFFSETS
	.align		4
.L_7042:
        /*00b0*/ 	.byte	0x04, 0x28
        /*00b2*/ 	.short	(.L_7044 - .L_7043)


	//   ....[0]....
.L_7043:
        /*00b4*/ 	.word	0x00002980


	//   ....[1]....
        /*00b8*/ 	.word	0x000029b0


	//   ....[2]....
        /*00bc*/ 	.word	0x000029d0


	//   ....[3]....
        /*00c0*/ 	.word	0x000029f0


	//   ....[4]....
        /*00c4*/ 	.word	0x00002a10


	//   ....[5]....
        /*00c8*/ 	.word	0x00002f40


	//   ....[6]....
        /*00cc*/ 	.word	0x00002f60


	//   ....[7]....
        /*00d0*/ 	.word	0x00002f80


	//   ....[8]....
        /*00d4*/ 	.word	0x00002fa0


	//   ....[9]....
        /*00d8*/ 	.word	0x00002fc0


	//   ....[10]....
        /*00dc*/ 	.word	0x00003990


	//   ....[11]....
        /*00e0*/ 	.word	0x00003a20


	//   ....[12]....
        /*00e4*/ 	.word	0x00003a80


	//   ....[13]....
        /*00e8*/ 	.word	0x00003ae0


	//   ....[14]....
        /*00ec*/ 	.word	0x00003b40


	//   ....[15]....
        /*00f0*/ 	.word	0x000040c0


	//   ....[16]....
        /*00f4*/ 	.word	0x00004120


	//   ....[17]....
        /*00f8*/ 	.word	0x00004180


	//   ....[18]....
        /*00fc*/ 	.word	0x000041e0


	//   ....[19]....
        /*0100*/ 	.word	0x00004240


	//----- nvinfo : EIATTR_VRC_CTA_INIT_COUNT
	.align		4
.L_7044:
        /*0104*/ 	.byte	0x02, 0x4a
	.zero		1
	.zero		1


	//----- nvinfo : EIATTR_SYSCALL_OFFSETS
	.align		4
        /*0108*/ 	.byte	0x04, 0x46
        /*010a*/ 	.short	(.L_7046 - .L_7045)


	//   ....[0]....
.L_7045:
        /*010c*/ 	.word	0x000001e0


	//----- nvinfo : EIATTR_EXIT_INSTR_OFFSETS
	.align		4
.L_7046:
        /*0110*/ 	.byte	0x04, 0x1c
        /*0112*/ 	.short	(.L_7048 - .L_7047)


	//   ....[0]....
.L_7047:
        /*0114*/ 	.word	0x00000290


	//   ....[1]....
        /*0118*/ 	.word	0x00003930


	//----- nvinfo : EIATTR_CRS_STACK_SIZE
	.align		4
.L_7048:
        /*011c*/ 	.byte	0x04, 0x1e
        /*011e*/ 	.short	(.L_7050 - .L_7049)
.L_7049:
        /*0120*/ 	.word	0x00000000


	//----- nvinfo : EIATTR_CBANK_PARAM_SIZE
	.align		4
.L_7050:
        /*0124*/ 	.byte	0x03, 0x19
        /*0126*/ 	.short	0x0098


	//----- nvinfo : EIATTR_PARAM_CBANK
	.align		4
        /*0128*/ 	.byte	0x04, 0x0a
        /*012a*/ 	.short	(.L_7052 - .L_7051)
	.align		4
.L_7051:
        /*012c*/ 	.word	index@(.nv.constant0._Z15SoftmaxWarpImplI22BroadcastScaleMaskLoadIffbLm4EiE11DirectStoreIffEfLi1ELi8ELi32ELi1ELb0EL9Algorithm0EEvT_T0_ll)
        /*0130*/ 	.short	0x0380
        /*0132*/ 	.short	0x0098


	//----- nvinfo : EIATTR_SW_WAR
	.align		4
.L_7052:
        /*0134*/ 	.byte	0x04, 0x36
        /*0136*/ 	.short	(.L_7054 - .L_7053)
.L_7053:
        /*0138*/ 	.word	0x00000008
.L_7054:


//--------------------- .nv.info._Z15SoftmaxWarpImplI22BroadcastScaleMaskLoadIffbLm4EiE11DirectStoreIffEfLi1ELi7ELi32ELi1ELb1EL9Algorithm0EEvT_T0_ll --------------------------
	.section	.nv.info._Z15SoftmaxWarpImplI22BroadcastScaleMaskLoadIffbLm4EiE11DirectStoreIffEfLi1ELi7ELi32ELi1ELb1EL9Algorithm0EEvT_T0_ll,"",@"SHT_CUDA_INFO"
	.sectionflags	@""
	.align	4


	//----- nvinfo : EIATTR_CUDA_API_VERSION
	.align		4
        /*0000*/ 	.byte	0x04, 0x37
        /*0002*/ 	.short	(.L_7056 - .L_7055)
.L_7055:
        /*0004*/ 	.word	0x00000082


	//----- nvinfo : EIATTR_KPARAM_INFO
	.align		4
.L_7056:
        /*0008*/ 	.byte	0x04, 0x17
        /*000a*/ 	.short	(.L_7058 - .L_7057)
.L_7057:
        /*000c*/ 	.word	0x00000000
        /*0010*/ 	.short	0x0003
        /*0012*/ 	.short	0x0090
        /*0014*/ 	.byte	0x00, 0xf0, 0x21, 0x00


	//----- nvinfo : EIATTR_KPARAM_INFO
	.align		4
.L_7058:
        /*0018*/ 	.byte	0x04, 0x17
        /*001a*/ 	.short	(.L_7060 - .L_7059)
.L_7059:
        /*001c*/ 	.word	0x00000000
        /*0020*/ 	.short	0x0002
        /*0022*/ 	.short	0x0088
        /*0024*/ 	.byte	0x00, 0xf0, 0x21, 0x00


	//----- nvinfo : EIATTR_KPARAM_INFO
	.align		4
.L_7060:
        /*0028*/ 	.byte	0x04, 0x17
        /*002a*/ 	.short	(.L_7062 - .L_7061)
.L_7061:
        /*002c*/ 	.word	0x00000000
        /*0030*/ 	.short	0x0001
        /*0032*/ 	.short	0x0078
        /*0034*/ 	.byte	0x00, 0xf0, 0x41, 0x00


	//----- nvinfo : EIATTR_KPARAM_INFO
	.align		4
.L_7062:
        /*0038*/ 	.byte	0x04, 0x17
        /*003a*/ 	.short	(.L_7064 - .L_7063)
.L_7063:
        /*003c*/ 	.word	0x00000000
        /*0040*/ 	.short	0x0000
        /*0042*/ 	.short	0x0000
        /*0044*/ 	.byte	0x00, 0xf0, 0xe1, 0x01


	//----- nvinfo : EIATTR_SPARSE_MMA_MASK
	.align		4
.L_7064:
        /*0048*/ 	.byte	0x03, 0x50
        /*004a*/ 	.short	0x0000


	//----- nvinfo : EIATTR_MAXREG_COUNT
	.align		4
        /*004c*/ 	.byte	0x03, 0x1b
        /*004e*/ 	.short	0x00ff


	//----- nvinfo : EIATTR_EXTERNS
	.align		4
        /*0050*/ 	.byte	0x04, 0x0f
        /*0052*/ 	.short	(.L_7066 - .L_7065)


	//   ....[0]....
	.align		4
.L_7065:
        /*0054*/ 	.word	index@(__assertfail)


	//----- nvinfo : EIATTR_MERCURY_ISA_VERSION
	.align		4
.L_7066:
        /*0058*/ 	.byte	0x03, 0x5f
        /*005a*/ 	.short	0x0101


	//----- nvinfo : EIATTR_COOP_GROUP_MASK_REGIDS
	.align		4
        /*005c*/ 	.byte	0x04, 0x29
        /*005e*/ 	.short	(.L_7068 - .L_7067)


	//   ....[0]....
.L_7067:
        /*0060*/ 	.word	0xffffffff


	//   ....[1]....
        /*0064*/ 	.word	0xffffffff


	//   ....[2]....
        /*0068*/ 	.word	0xffffffff


	//   ....[3]....
        /*006c*/ 	.word	0xffffffff


	//   ....[4]....
        /*0070*/ 	.word	0xffffffff


	//   ....[5]....
        /*0074*/ 	.word	0xffffffff


	//   ....[6]....
        /*0078*/ 	.word	0xffffffff


	//   ....[7]....
        /*007c*/ 	.word	0xffffffff


	//   ....[8]....
        /*0080*/ 	.word	0xffffffff


	//   ....[9]....
        /*0084*/ 	.word	0xffffffff


	//   ....[10]....
        /*0088*/ 	.word	0x0500000f


	//   ....[11]....
        /*008c*/ 	.word	0x0500000f


	//   ....[12]....
        /*0090*/ 	.word	0x0500000f


	//   ....[13]....
        /*0094*/ 	.word	0x0500000f


	//   ....[14]....
        /*0098*/ 	.word	0x0500000f


	//   ....[15]....
        /*009c*/ 	.word	0x0500000f


	//   ....[16]....
        /*00a0*/ 	.word	0x0500000f


	//   ....[17]....
        /*00a4*/ 	.word	0x0500000f


	//   ....[18]....
        /*00a8*/ 	.word	0x0500000f


	//   ....[19]....
        /*00ac*/ 	.word	0x0500000f


	//----- nvinfo : EIATTR_COOP_GROUP_INSTR_OFFSETS
	.align		4
.L_7068:
        /*00b0*/ 	.byte	0x04, 0x28
        /*00b2*/ 	.short	(.L_7070 - .L_7069)


	//   ....[0]....
.L_7069:
        /*00b4*/ 	.word	0x00003840


	//   ....[1]....
        /*00b8*/ 	.word	0x00003880


	//   ....[2]....
        /*00bc*/ 	.word	0x000038a0


	//   ....[3]....
        /*00c0*/ 	.word	0x000038c0


	//   ....[4]....
        /*00c4*/ 	.word	0x000038e0


	//   ....[5]....
        /*00c8*/ 	.word	0x00003d60


	//   ....[6]....
        /*00cc*/ 	.word	0x00003d80


	//   ....[7]....
        /*00d0*/ 	.word	0x00003da0


	//   ....[8]....
        /*00d4*/ 	.word	0x00003dc0


	//   ....[9]....
        /*00d8*/ 	.word	0x00003de0


	//   ....[10]....
        /*00dc*/ 	.word	0x000047c0


	//   ....[11]....
        /*00e0*/ 	.word	0x00004840


	//   ....[12]....
        /*00e4*/ 	.word	0x000048a0


	//   ....[13]....
        /*00e8*/ 	.word	0x00004900


	//   ....[14]....
        /*00ec*/ 	.word	0x00004960


	//   ....[15]....
        /*00f0*/ 	.word	0x00004e50


	//   ....[16]....
        /*00f4*/ 	.word	0x00004eb0


	//   ....[17]....
        /*00f8*/ 	.word	0x00004f10


	//   ....[18]....
        /*00fc*/ 	.word	0x00004f70


	//   ....[19]....
        /*0100*/ 	.word	0x00004fd0


	//----- nvinfo : EIATTR_VRC_CTA_INIT_COUNT
	.align		4
.L_7070:
        /*0104*/ 	.byte	0x02, 0x4a
	.zero		1
	.zero		1


	//----- nvinfo : EIATTR_SYSCALL_OFFSETS
	.align		4
        /*0108*/ 	.byte	0x04, 0x46
        /*010a*/ 	.short	(.L_7072 - .L_7071)


	//   ....[0]....
.L_7071:
        /*010c*/ 	.word	0x000001c0


	//----- nvinfo : EIATTR_EXIT_INSTR_OFFSETS
	.align		4
.L_7072:
        /*0110*/ 	.byte	0x04, 0x1c
        /*0112*/ 	.short	(.L_7074 - .L_7073)


	//   ....[0]....
.L_7073:
        /*0114*/ 	.word	0x00000270


	//   ....[1]....
        /*0118*/ 	.word	0x00004760


	//----- nvinfo : EIATTR_CRS_STACK_SIZE
	.align		4
.L_7074:
        /*011c*/ 	.byte	0x04, 0x1e
        /*011e*/ 	.short	(.L_7076 - .L_7075)
.L_7075:
        /*0120*/ 	.word	0x00000000


	//----- nvinfo : EIATTR_CBANK_PARAM_SIZE
	.align		4
.L_7076:
        /*0124*/ 	.byte	0x03, 0x19
        /*0126*/ 	.short	0x0098


	//----- nvinfo : EIATTR_PARAM_CBANK
	.align		4
        /*0128*/ 	.byte	0x04, 0x0a
        /*012a*/ 	.short	(.L_7078 - .L_7077)
	.align		4
.L_7077:
        /*012c*/ 	.word	index@(.nv.constant0._Z15SoftmaxWarpImplI22BroadcastScaleMaskLoadIffbLm4EiE11DirectStoreIffEfLi1ELi7ELi32ELi1ELb1EL9Algorithm0EEvT_T0_ll)
        /*0130*/ 	.short	0x0380
        /*0132*/ 	.short	0x0098


	//----- nvinfo : EIATTR_SW_WAR
	.align		4
.L_7078:
        /*0134*/ 	.byte	0x04, 0x36
        /*0136*/ 	.short	(.L_7080 - .L_7079)
.L_7079:
        /*0138*/ 	.word	0x00000008
.L_7080:


//--------------------- .nv.info._Z15SoftmaxWarpImplI22BroadcastScaleMaskLoadIffbLm4EiE11DirectStoreIffEfLi1ELi7ELi32ELi1ELb0EL9Algorithm0EEvT_T0_ll --------------------------
	.section	.nv.info._Z15SoftmaxWarpImplI22BroadcastScaleMaskLoadIffbLm4EiE11DirectStoreIffEfLi1ELi7ELi32ELi1ELb0EL9Algorithm0EEvT_T0_ll,"",@"SHT_CUDA_INFO"
	.sectionflags	@""
	.align	4


	//----- nvinfo : EIATTR_CUDA_API_VERSION
	.align		4
        /*0000*/ 	.byte	0x04, 0x37
        /*0002*/ 	.short	(.L_7082 - .L_7081)
.L_7081:
        /*0004*/ 	.word	0x00000082


	//----- nvinfo : EIATTR_KPARAM_INFO
	.align		4
.L_7082:
        /*0008*/ 	.byte	0x04, 0x17
        /*000a*/ 	.short	(.L_7084 - .L_7083)
.L_7083:
        /*000c*/ 	.word	0x00000000
        /*0010*/ 	.short	0x0003
        /*0012*/ 	.short	0x0090
        /*0014*/ 	.byte	0x00, 0xf0, 0x21, 0x00


	//----- nvinfo : EIATTR_KPARAM_INFO
	.align		4
.L_7084:
        /*0018*/ 	.byte	0x04, 0x17
        /*001a*/ 	.short	(.L_7086 - .L_7085)
.L_7085:
        /*001c*/ 	.word	0x00000000
        /*0020*/ 	.short	0x0002
        /*0022*/ 	.short	0x0088
        /*0024*/ 	.byte	0x00, 0xf0, 0x21, 0x00


	//----- nvinfo : EIATTR_KPARAM_INFO
	.align		4
.L_7086:
        /*0028*/ 	.byte	0x04, 0x17
        /*002a*/ 	.short	(.L_7088 - .L_7087)
.L_7087:
        /*002c*/ 	.word	0x00000000
        /*0030*/ 	.short	0x0001
        /*0032*/ 	.short	0x0078
        /*0034*/ 	.byte	0x00, 0xf0, 0x41, 0x00


	//----- nvinfo : EIATTR_KPARAM_INFO
	.align		4
.L_7088:
        /*0038*/ 	.byte	0x04, 0x17
        /*003a*/ 	.short	(.L_7090 - .L_7089)
.L_7089:
        /*003c*/ 	.word	0x00000000
        /*0040*/ 	.short	0x0000
        /*0042*/ 	.short	0x0000
        /*0044*/ 	.byte	0x00, 0xf0, 0xe1, 0x01


	//----- nvinfo : EIATTR_SPARSE_MMA_MASK
	.align		4
.L_7090:
        /*0048*/ 	.byte	0x03, 0x50
        /*004a*/ 	.short	0x0000


	//----- nvinfo : EIATTR_MAXREG_COUNT
	.align		4
        /*004c*/ 	.byte	0x03, 0x1b
        /*004e*/ 	.short	0x00ff


	//----- nvinfo : EIATTR_EXTERNS
	.align		4
        /*0050*/ 	.byte	0x04, 0x0f
        /*0052*/ 	.short	(.L_7092 - .L_7091)


	//   ....[0]....
	.align		4
.L_7091:
        /*0054*/ 	.word	index@(__assertfail)


	//----- nvinfo : EIATTR_MERCURY_ISA_VERSION
	.align		4
.L_7092:
        /*0058*/ 	.byte	0x03, 0x5f
        /*005a*/ 	.short	0x0101


	//----- nvinfo : EIATTR_COOP_GROUP_MASK_REGIDS
	.align		4
        /*005c*/ 	.byte	0x04, 0x29
        /*005e*/ 	.short	(.L_7094 - .L_7093)


	//   ....[0]....
.L_7093:
        /*0060*/ 	.word	0xffffffff


	//   ....[1]....
        /*0064*/ 	.word	0xffffffff


	//   ....[2]....
        /*0068*/ 	.word	0xffffffff


	//   ....[3]....
        /*006c*/ 	.word	0xffffffff


	//   ....[4]....
        /*0070*/ 	.word	0xffffffff


	//   ....[5]....
        /*0074*/ 	.word	0xffffffff


	//   ....[6]....
        /*0078*/ 	.word	0xffffffff


	//   ....[7]....
        /*007c*/ 	.word	0xffffffff


	//   ....[8]....
        /*0080*/ 	.word	0xffffffff


	//   ....[9]....
        /*0084*/ 	.word	0xffffffff


	//   ....[10]....
        /*0088*/ 	.word	0x0500000f


	//   ....[11]....
        /*008c*/ 	.word	0x0500000f


	//   ....[12]....
        /*0090*/ 	.word	0x0500000f


	//   ....[13]....
        /*0094*/ 	.word	0x0500000f


	//   ....[14]....
        /*0098*/ 	.word	0x0500000f


	//   ....[15]....
        /*009c*/ 	.word	0x0500000f


	//   ....[16]....
        /*00a0*/ 	.word	0x0500000f


	//   ....[17]....
        /*00a4*/ 	.word	0x0500000f


	//   ....[18]....
        /*00a8*/ 	.word	0x0500000f


	//   ....[19]....
        /*00ac*/ 	.word	0x0500000f


	//----- nvinfo : EIATTR_COOP_GROUP_INSTR_OFFSETS
	.align		4
.L_7094:
        /*00b0*/ 	.byte	0x04, 0x28
        /*00b2*/ 	.short	(.L_7096 - .L_7095)


	//   ....[0]....
.L_7095:
        /*00b4*/ 	.word	0x000024f0


	//   ....[1]....
        /*00b8*/ 	.word	0x00002520


	//   ....[2]....
        /*00bc*/ 	.word	0x00002540


	//   ....[3]....
        /*00c0*/ 	.word	0x00002560


	//   ....[4]....
        /*00c4*/ 	.word	0x00002580


	//   ....[5]....
        /*00c8*/ 	.word	0x00002a10


	//   ....[6]....
        /*00cc*/ 	.word	0x00002a30


	//   ....[7]....
        /*00d0*/ 	.word	0x00002a50


	//   ....[8]....
        /*00d4*/ 	.word	0x00002a70


	//   ....[9]....
        /*00d8*/ 	.word	0x00002a90


	//   ....[10]....
        /*00dc*/ 	.word	0x000033c0


	//   ....[11]....
        /*00e0*/ 	.word	0x00003440


	//   ....[12]....
        /*00e4*/ 	.word	0x000034a0


	//   ....[13]....
        /*00e8*/ 	.word	0x00003500


	//   ....[14]....
        /*00ec*/ 	.word	0x00003570


	//   ....[15]....
        /*00f0*/ 	.word	0x00003a50


	//   ....[16]....
        /*00f4*/ 	.word	0x00003ab0


	//   ....[17]....
        /*00f8*/ 	.word	0x00003b10


	//   ....[18]....
        /*00fc*/ 	.word	0x00003b70


	//   ....[19]....
        /*0100*/ 	.word	0x00003bd0


	//----- nvinfo : EIATTR_VRC_CTA_INIT_COUNT
	.align		4
.L_7096:
        /*0104*/ 	.byte	0x02, 0x4a
	.zero		1
	.zero		1


	//----- nvinfo : EIATTR_SYSCALL_OFFSETS
	.align		4
        /*0108*/ 	.byte	0x04, 0x46
        /*010a*/ 	.short	(.L_7098 - .L_7097)


	//   ....[0]....
.L_7097:
        /*010c*/ 	.word	0x000001e0


	//----- nvinfo : EIATTR_EXIT_INSTR_OFFSETS
	.align		4
.L_7098:
        /*0110*/ 	.byte	0x04, 0x1c
        /*0112*/ 	.short	(.L_7100 - .L_7099)


	//   ....[0]....
.L_7099:
        /*0114*/ 	.word	0x00000290


	//   ....[1]....
        /*0118*/ 	.word	0x00003360


	//----- nvinfo : EIATTR_CRS_STACK_SIZE
	.align		4
.L_7100:
        /*011c*/ 	.byte	0x04, 0x1e
        /*011e*/ 	.short	(.L_7102 - .L_7101)
.L_7101:
        /*0120*/ 	.word	0x00000000


	//----- nvinfo : EIATTR_CBANK_PARAM_SIZE
	.align		4
.L_7102:
        /*0124*/ 	.byte	0x03, 0x19
        /*0126*/ 	.short	0x0098


	//----- nvinfo : EIATTR_PARAM_CBANK
	.align		4
        /*0128*/ 	.byte	0x04, 0x0a
        /*012a*/ 	.short	(.L_7104 - .L_7103)
	.align		4
.L_7103:
        /*012c*/ 	.word	index@(.nv.constant0._Z15SoftmaxWarpImplI22BroadcastScaleMaskLoadIffbLm4EiE11DirectStoreIffEfLi1ELi7ELi32ELi1ELb0EL9Algorithm0EEvT_T0_ll)
        /*0130*/ 	.short	0x0380
        /*0132*/ 	.short	0x0098


	//----- nvinfo : EIATTR_SW_WAR
	.align		4
.L_7104:
        /*0134*/ 	.byte	0x04, 0x36
        /*0136*/ 	.short	(.L_7106 - .L_7105)
.L_7105:
        /*0138*/ 	.word	0x00000008
.L_7106:


//--------------------- .nv.info._Z15SoftmaxWarpImplI22BroadcastScaleMaskLoadIffbLm4EiE11DirectStoreIffEfLi1ELi6ELi32ELi1ELb1EL9Algorithm0EEvT_T0_ll --------------------------
	.section	.nv.info._Z15SoftmaxWarpImplI22BroadcastScaleMaskLoadIffbLm4EiE11DirectStoreIffEfLi1ELi6ELi32ELi1ELb1EL9Algorithm0EEvT_T0_ll,"",@"SHT_CUDA_INFO"
	.sectionflags	@""
	.align	4


	//----- nvinfo : EIATTR_CUDA_API_VERSION
	.align		4
        /*0000*/ 	.byte	0x04, 0x37
        /*0002*/ 	.short	(.L_7108 - .L_7107)
.L_7107:
        /*0004*/ 	.word	0x00000082


	//----- nvinfo : EIATTR_KPARAM_INFO
	.align		4
.L_7108:
        /*0008*/ 	.byte	0x04, 0x17
        /*000a*/ 	.short	(.L_7110 - .L_7109)
.L_7109:
        /*000c*/ 	.word	0x00000000
        /*0010*/ 	.short	0x0003
        /*0012*/ 	.short	0x0090
        /*0014*/ 	.byte	0x00, 0xf0, 0x21, 0x00


	//----- nvinfo : EIATTR_KPARAM_INFO
	.align		4
.L_7110:
        /*0018*/ 	.byte	0x04, 0x17
        /*001a*/ 	.short	(.L_7112 - .L_7111)
.L_7111:
        /*001c*/ 	.word	0x00000000
        /*0020*/ 	.short	0x0002
        /*0022*/ 	.short	0x0088
        /*0024*/ 	.byte	0x00, 0xf0, 0x21, 0x00


	//----- nvinfo : EIATTR_KPARAM_INFO
	.align		4
.L_7112:
        /*0028*/ 	.byte	0x04, 0x17
        /*002a*/ 	.short	(.L_7114 - .L_7113)
.L_7113:
        /*002c*/ 	.word	0x00000000
        /*0030*/ 	.short	0x0001
        /*0032*/ 	.short	0x0078
        /*0034*/ 	.byte	0x00, 0xf0, 0x41, 0x00


	//----- nvinfo : EIATTR_KPARAM_INFO
	.align		4
.L_7114:
        /*0038*/ 	.byte	0x04, 0x17
        /*003a*/ 	.short	(.L_7116 - .L_7115)
.L_7115:
        /*003c*/ 	.word	0x00000000
        /*0040*/ 	.short	0x0000
        /*0042*/ 	.short	0x0000
        /*0044*/ 	.byte	0x00, 0xf0, 0xe1, 0x01


	//----- nvinfo : EIATTR_SPARSE_MMA_MASK
	.align		4
.L_7116:
        /*0048*/ 	.byte	0x03, 0x50
        /*004a*/ 	.short	0x0000


	//----- nvinfo : EIATTR_MAXREG_COUNT
	.align		4
        /*004c*/ 	.byte	0x03, 0x1b
        /*004e*/ 	.short	0x00ff


	//----- nvinfo : EIATTR_EXTERNS
	.align		4
        /*0050*/ 	.byte	0x04, 0x0f
        /*0052*/ 	.short	(.L_7118 - .L_7117)


	//   ....[0]....
	.align		4
.L_7117:
        /*0054*/ 	.word	index@(__assertfail)


	//----- nvinfo : EIATTR_MERCURY_ISA_VERSION
	.align		4
.L_7118:
        /*0058*/ 	.byte	0x03, 0x5f
        /*005a*/ 	.short	0x0101


	//----- nvinfo : EIATTR_COOP_GROUP_MASK_REGIDS
	.align		4
        /*005c*/ 	.byte	0x04, 0x29
        /*005e*/ 	.short	(.L_7120 - .L_7119)


	//   ....[0]....
.L_7119:
        /*0060*/ 	.word	0xffffffff


	//   ....[1]....
        /*0064*/ 	.word	0xffffffff


	//   ....[2]....
        /*0068*/ 	.word	0xffffffff


	//   ....[3]....
        /*006c*/ 	.word	0xffffffff


	//   ....[4]....
        /*0070*/ 	.word	0xffffffff


	//   ....[5]....
        /*0074*/ 	.word	0xffffffff


	//   ....[6]....
        /*0078*/ 	.word	0xffffffff


	//   ....[7]....
        /*007c*/ 	.word	0xffffffff


	//   ....[8]....
        /*0080*/ 	.word	0xffffffff


	//   ....[9]....
        /*0084*/ 	.word	0xffffffff


	//   ....[10]....
        /*0088*/ 	.word	0x0500000f


	//   ....[11]....
        /*008c*/ 	.word	0x0500000f


	//   ....[12]....
        /*0090*/ 	.word	0x0500000f


	//   ....[13]....
        /*0094*/ 	.word	0x0500000f


	//   ....[14]....
        /*0098*/ 	.word	0x0500000f


	//   ....[15]....
        /*009c*/ 	.word	0x0500000f


	//   ....[16]....
        /*00a0*/ 	.word	0x0500000f


	//   ....[17]....
        /*00a4*/ 	.word	0x0500000f


	//   ....[18]....
        /*00a8*/ 	.word	0x0500000f


	//   ....[19]....
        /*00ac*/ 	.word	0x0500000f


	//----- nvinfo : EIATTR_COOP_GROUP_INSTR_OFFSETS
	.align		4
.L_7120:
        /*00b0*/ 	.byte	0x04, 0x28
        /*00b2*/ 	.short	(.L_7122 - .L_7121)


	//   ....[0]....
.L_7121:
        /*00b4*/ 	.word	0x000030e0


	//   ....[1]....
        /*00b8*/ 	.word	0x00003120


	//   ....[2]....
        /*00bc*/ 	.word	0x00003140


	//   ....[3]....
        /*00c0*/ 	.word	0x00003160


	//   ....[4]....
        /*00c4*/ 	.word	0x00003180


	//   ....[5]....
        /*00c8*/ 	.word	0x00003560


	//   ....[6]....
        /*00cc*/ 	.word	0x00003580


	//   ....[7]....
        /*00d0*/ 	.word	0x000035a0


	//   ....[8]....
        /*00d4*/ 	.word	0x000035c0


	//   ....[9]....
        /*00d8*/ 	.word	0x000035e0


	//   ....[10]....
        /*00dc*/ 	.word	0x00003eb0


	//   ....[11]....
        /*00e0*/ 	.word	0x00003f30


	//   ....[12]....
        /*00e4*/ 	.word	0x00003f90


	//   ....[13]....
        /*00e8*/ 	.word	0x00004000


	//   ....[14]....
        /*00ec*/ 	.word	0x00004060


	//   ....[15]....
        /*00f0*/ 	.word	0x000044a0


	//   ....[16]....
        /*00f4*/ 	.word	0x00004500


	//   ....[17]....
        /*00f8*/ 	.word	0x00004560


	//   ....[18]....
        /*00fc*/ 	.word	0x000045c0


	//   ....[19]....
        /*0100*/ 	.word	0x00004620


	//----- nvinfo : EIATTR_VRC_CTA_INIT_COUNT
	.align		4
.L_7122:
        /*0104*/ 	.byte	0x02, 0x4a
	.zero		1
	.zero		1


	//----- nvinfo : EIATTR_SYSCALL_OFFSETS
	.align		4
        /*0108*/ 	.byte	0x04, 0x46
        /*010a*/ 	.short	(.L_7124 - .L_7123)


	//   ....[0]....
.L_7123:
        /*010c*/ 	.word	0x000001c0


	//----- nvinfo : EIATTR_EXIT_INSTR_OFFSETS
	.align		4
.L_7124:
        /*0110*/ 	.byte	0x04, 0x1c
        /*0112*/ 	.short	(.L_7126 - .L_7125)


	//   ....[0]....
.L_7125:
        /*0114*/ 	.word	0x00000270


	//   ....[1]....
        /*0118*/ 	.word	0x00003e50


	//----- nvinfo : EIATTR_CRS_STACK_SIZE
	.align		4
.L_7126:
        /*011c*/ 	.byte	0x04, 0x1e
        /*011e*/ 	.short	(.L_7128 - .L_7127)
.L_7127:
        /*0120*/ 	.word	0x00000000


	//----- nvinfo : EIATTR_CBANK_PARAM_SIZE
	.align		4
.L_7128:
        /*0124*/ 	.byte	0x03, 0x19
        /*0126*/ 	.short	0x0098


	//----- nvinfo : EIATTR_PARAM_CBANK
	.align		4
        /*0128*/ 	.byte	0x04, 0x0a
        /*012a*/ 	.short	(.L_7130 - .L_7129)
	.align		4
.L_7129:
        /*012c*/ 	.word	index@(.nv.constant0._Z15SoftmaxWarpImplI22BroadcastScaleMaskLoadIffbLm4EiE11DirectStoreIffEfLi1ELi6ELi32ELi1ELb1EL9Algorithm0EEvT_T0_ll)
        /*0130*/ 	.short	0x0380
        /*0132*/ 	.short	0x0098


	//----- nvinfo : EIATTR_SW_WAR
	.align		4
.L_7130:
        /*0134*/ 	.byte	0x04, 0x36
        /*0136*/ 	.short	(.L_7132 - .L_7131)
.L_7131:
        /*0138*/ 	.word	0x00000008
.L_7132:


//--------------------- .nv.info._Z15SoftmaxWarpImplI22BroadcastScaleMaskLoadIffbLm4EiE11DirectStoreIffEfLi1ELi6ELi32ELi1ELb0EL9Algorithm0EEvT_T0_ll --------------------------
	.section	.nv.info._Z15SoftmaxWarpImplI22BroadcastScaleMaskLoadIffbLm4EiE11DirectStoreIffEfLi1ELi6ELi32ELi1ELb0EL9Algorithm0EEvT_T0_ll,"",@"SHT_CUDA_INFO"
	.sectionflags	@""
	.align	4


	//----- nvinfo : EIATTR_CUDA_API_VERSION
	.align		4
        /*0000*/ 	.byte	0x04, 0x37
        /*0002*/ 	.short	(.L_7134 - .L_7133)
.L_7133:
        /*0004*/ 	.word	0x00000082


	//----- nvinfo : EIATTR_KPARAM_INFO
	.align		4
.L_7134:
        /*0008*/ 	.byte	0x04, 0x17
        /*000a*/ 	.short	(.L_7136 - .L_7135)
.L_7135:
        /*000c*/ 	.word	0x00000000
        /*0010*/ 	.short	0x0003
        /*0012*/ 	.short	0x0090
        /*0014*/ 	.byte	0x00, 0xf0, 0x21, 0x00


	//----- nvinfo : EIATTR_KPARAM_INFO
	.align		4
.L_7136:
        /*0018*/ 	.byte	0x04, 0x17
        /*001a*/ 	.short	(.L_7138 - .L_7137)
.L_7137:
        /*001c*/ 	.word	0x00000000
        /*0020*/ 	.short	0x0002
        /*0022*/ 	.short	0x0088
        /*0024*/ 	.byte	0x00, 0xf0, 0x21, 0x00


	//----- nvinfo : EIATTR_KPARAM_INFO
	.align		4
.L_7138:
        /*0028*/ 	.byte	0x04, 0x17
        /*002a*/ 	.short	(.L_7140 - .L_7139)
.L_7139:
        /*002c*/ 	.word	0x00000000
        /*0030*/ 	.short	0x0001
        /*0032*/ 	.short	0x0078
        /*0034*/ 	.byte	0x00, 0xf0, 0x41, 0x00


	//----- nvinfo : EIATTR_KPARAM_INFO
	.align		4
.L_7140:
        /*0038*/ 	.byte	0x04, 0x17
        /*003a*/ 	.short	(.L_7142 - .L_7141)
.L_7141:
        /*003c*/ 	.word	0x00000000
        /*0040*/ 	.short	0x0000
        /*0042*/ 	.short	0x0000
        /*0044*/ 	.byte	0x00, 0xf0, 0xe1, 0x01


	//----- nvinfo : EIATTR_SPARSE_MMA_MASK
	.align		4
.L_7142:
        /*0048*/ 	.byte	0x03, 0x50
        /*004a*/ 	.short	0x0000


	//----- nvinfo : EIATTR_MAXREG_COUNT
	.align		4
        /*004c*/ 	.byte	0x03, 0x1b
        /*004e*/ 	.short	0x00ff


	//----- nvinfo : EIATTR_EXTERNS
	.align		4
        /*0050*/ 	.byte	0x04, 0x0f
        /*0052*/ 	.short	(.L_7144 - .L_7143)


	//   ....[0]....
	.align		4
.L_7143:
        /*0054*/ 	.word	index@(__assertfail)


	//----- nvinfo : EIATTR_MERCURY_ISA_VERSION
	.align		4
.L_7144:
        /*0058*/ 	.byte	0x03, 0x5f
        /*005a*/ 	.short	0x0101


	//----- nvinfo : EIATTR_COOP_GROUP_MASK_REGIDS
	.align		4
        /*005c*/ 	.byte	0x04, 0x29
        /*005e*/ 	.short	(.L_7146 - .L_7145)


	//   ....[0]....
.L_7145:
        /*0060*/ 	.word	0xffffffff


	//   ....[1]....
        /*0064*/ 	.word	0xffffffff


	//   ....[2]....
        /*0068*/ 	.word	0xffffffff


	//   ....[3]....
        /*006c*/ 	.word	0xffffffff


	//   ....[4]....
        /*0070*/ 	.word	0xffffffff


	//   ....[5]....
        /*0074*/ 	.word	0xffffffff


	//   ....[6]....
        /*0078*/ 	.word	0xffffffff


	//   ....[7]....
        /*007c*/ 	.word	0xffffffff


	//   ....[8]....
        /*0080*/ 	.word	0xffffffff


	//   ....[9]....
        /*0084*/ 	.word	0xffffffff


	//   ....[10]....
        /*0088*/ 	.word	0x0500000f


	//   ....[11]....
        /*008c*/ 	.word	0x0500000f


	//   ....[12]....
        /*0090*/ 	.word	0x0500000f


	//   ....[13]....
        /*0094*/ 	.word	0x0500000f


	//   ....[14]....
        /*0098*/ 	.word	0x0500000f


	//   ....[15]....
        /*009c*/ 	.word	0x0500000f


	//   ....[16]....
        /*00a0*/ 	.word	0x0500000f


	//   ....[17]....
        /*00a4*/ 	.word	0x0500000f


	//   ....[18]....
        /*00a8*/ 	.word	0x0500000f


	//   ....[19]....
        /*00ac*/ 	.word	0x0500000f


	//----- nvinfo : EIATTR_COOP_GROUP_INSTR_OFFSETS
	.align		4
.L_7146:
        /*00b0*/ 	.byte	0x04, 0x28
        /*00b2*/ 	.short	(.L_7148 - .L_7147)


	//   ....[0]....
.L_7147:
        /*00b4*/ 	.word	0x00002090


	//   ....[1]....
        /*00b8*/ 	.word	0x000020d0


	//   ....[2]....
        /*00bc*/ 	.word	0x000020f0


	//   ....[3]....
        /*00c0*/ 	.word	0x00002110


	//   ....[4]....
        /*00c4*/ 	.word	0x00002130


	//   ....[5]....
        /*00c8*/ 	.word	0x00002510


	//   ....[6]....
        /*00cc*/ 	.word	0x00002530


	//   ....[7]....
        /*00d0*/ 	.word	0x00002550


	//   ....[8]....
        /*00d4*/ 	.word	0x00002570


	//   ....[9]....
        /*00d8*/ 	.word	0x00002590


	//   ....[10]....
        /*00dc*/ 	.word	0x00002da0


	//   ....[11]....
        /*00e0*/ 	.word	0x00002e20


	//   ....[12]....
        /*00e4*/ 	.word	0x00002e80


	//   ....[13]....
        /*00e8*/ 	.word	0x00002ee0


	//   ....[14]....
        /*00ec*/ 	.word	0x00002f50


	//   ....[15]....
        /*00f0*/ 	.word	0x00003390


	//   ....[16]....
        /*00f4*/ 	.word	0x000033f0


	//   ....[17]....
        /*00f8*/ 	.word	0x00003450


	//   ....[18]....
        /*00fc*/ 	.word	0x000034b0


	//   ....[19]....
        /*0100*/ 	.word	0x00003510


	//----- nvinfo : EIATTR_VRC_CTA_INIT_COUNT
	.align		4
.L_7148:
        /*0104*/ 	.byte	0x02, 0x4a
	.zero		1
	.zero		1


	//----- nvinfo : EIATTR_SYSCALL_OFFSETS
	.align		4
        /*0108*/ 	.byte	0x04, 0x46
        /*010a*/ 	.short	(.L_7150 - .L_7149)


	//   ....[0]....
.L_7149:
        /*010c*/ 	.word	0x000001e0


	//----- nvinfo : EIATTR_EXIT_INSTR_OFFSETS
	.align		4
.L_7150:
        /*0110*/ 	.byte	0x04, 0x1c
        /*0112*/ 	.short	(.L_7152 - .L_7151)


	//   ....[0]....
.L_7151:
        /*0114*/ 	.word	0x00000290


	//   ....[1]....
        /*0118*/ 	.word	0x00002d40


	//----- nvinfo : EIATTR_CRS_STACK_SIZE
	.align		4
.L_7152:
        /*011c*/ 	.byte	0x04, 0x1e
        /*011e*/ 	.short	(.L_7154 - .L_7153)
.L_7153:
        /*0120*/ 	.word	0x00000000


	//----- nvinfo : EIATTR_CBANK_PARAM_SIZE
	.align		4
.L_7154:
        /*0124*/ 	.byte	0x03, 0x19
        /*0126*/ 	.short	0x0098


	//----- nvinfo : EIATTR_PARAM_CBANK
	.align		4
        /*0128*/ 	.byte	0x04, 0x0a
        /*012a*/ 	.short	(.L_7156 - .L_7155)
	.align		4
.L_7155:
        /*012c*/ 	.word	index@(.nv.constant0._Z15SoftmaxWarpImplI22BroadcastScaleMaskLoadIffbLm4EiE11DirectStoreIffEfLi1ELi6ELi32ELi1ELb0EL9Algorithm0EEvT_T0_ll)
        /*0130*/ 	.short	0x0380
        /*0132*/ 	.short	0x0098


	//----- nvinfo : EIATTR_SW_WAR
	.align		4
.L_7156:
        /*0134*/ 	.byte	0x04, 0x36
        /*0136*/ 	.short	(.L_7158 - .L_7157)
.L_7157:
        /*0138*/ 	.word	0x00000008
.L_7158:


//--------------------- .nv.info._Z15SoftmaxWarpImplI22BroadcastScaleMaskLoadIffbLm4EiE11DirectStoreIffEfLi1ELi5ELi32ELi1ELb1EL9Algorithm0EEvT_T0_ll --------------------------
	.section	.nv.info._Z15SoftmaxWarpImplI22BroadcastScaleMaskLoadIffbLm4EiE11DirectStoreIffEfLi1ELi5ELi32ELi1ELb1EL9Algorithm0EEvT_T0_ll,"",@"SHT_CUDA_INFO"
	.sectionflags	@""
	.align	4


	//----- nvinfo : EIATTR_CUDA_API_VERSION
	.align		4
        /*0000*/ 	.byte	0x04, 0x37
        /*0002*/ 	.short	(.L_7160 - .L_7159)
.L_7159:
        /*0004*/ 	.word	0x00000082


	//----- nvinfo : EIATTR_KPARAM_INFO
	.align		4
.L_7160:
        /*0008*/ 	.byte	0x04, 0x17
        /*000a*/ 	.short	(.L_7162 - .L_7161)
.L_7161:
        /*000c*/ 	.word	0x00000000
        /*0010*/ 	.short	0x0003
        /*0012*/ 	.short	0x0090
        /*0014*/ 	.byte	0x00, 0xf0, 0x21, 0x00


	//----- nvinfo : EIATTR_KPARAM_INFO
	.align		4
.L_7162:
        /*0018*/ 	.byte	0x04, 0x17
        /*001a*/ 	.short	(.L_7164 - .L_7163)
.L_7163:
        /*001c*/ 	.word	0x00000000
        /*0020*/ 	.short	0x0002
        /*0022*/ 	.short	0x0088
        /*0024*/ 	.byte	0x00, 0xf0, 0x21, 0x00


	//----- nvinfo : EIATTR_KPARAM_INFO
	.align		4
.L_7164:
        /*0028*/ 	.byte	0x04, 0x17
        /*002a*/ 	.short	(.L_7166 - .L_7165)
.L_7165:
        /*002c*/ 	.word	0x00000000
        /*0030*/ 	.short	0x0001
        /*0032*/ 	.short	0x0078
        /*0034*/ 	.byte	0x00, 0xf0, 0x41, 0x00


	//----- nvinfo : EIATTR_KPARAM_INFO
	.align		4
.L_7166:
        /*0038*/ 	.byte	0x04, 0x17
        /*003a*/ 	.short	(.L_7168 - .L_7167)
.L_7167:
        /*003c*/ 	.word	0x00000000
        /*0040*/ 	.short	0x0000
        /*0042*/ 	.short	0x0000
        /*0044*/ 	.byte	0x00, 0xf0, 0xe1, 0x01


	//----- nvinfo : EIATTR_SPARSE_MMA_MASK
	.align		4
.L_7168:
        /*0048*/ 	.byte	0x03, 0x50
        /*004a*/ 	.short	0x0000


	//----- nvinfo : EIATTR_MAXREG_COUNT
	.align		4
        /*004c*/ 	.byte	0x03, 0x1b
        /*004e*/ 	.short	0x00ff


	//----- nvinfo : EIATTR_EXTERNS
	.align		4
        /*0050*/ 	.byte	0x04, 0x0f
        /*0052*/ 	.short	(.L_7170 - .L_7169)


	//   ....[0]....
	.align		4
.L_7169:
        /*0054*/ 	.word	index@(__assertfail)


	//----- nvinfo : EIATTR_MERCURY_ISA_VERSION
	.align		4
.L_7170:
        /*0058*/ 	.byte	0x03, 0x5f
        /*005a*/ 	.short	0x0101


	//----- nvinfo : EIATTR_COOP_GROUP_MASK_REGIDS
	.align		4
        /*005c*/ 	.byte	0x04, 0x29
        /*005e*/ 	.short	(.L_7172 - .L_7171)


	//   ....[0]....
.L_7171:
        /*0060*/ 	.word	0xffffffff


	//   ....[1]....
        /*0064*/ 	.word	0xffffffff


	//   ....[2]....
        /*0068*/ 	.word	0xffffffff


	//   ....[3]....
        /*006c*/ 	.word	0xffffffff


	//   ....[4]....
        /*0070*/ 	.word	0xffffffff


	//   ....[5]....
        /*0074*/ 	.word	0xffffffff


	//   ....[6]....
        /*0078*/ 	.word	0xffffffff


	//   ....[7]....
        /*007c*/ 	.word	0xffffffff


	//   ....[8]....
        /*0080*/ 	.word	0xffffffff


	//   ....[9]....
        /*0084*/ 	.word	0xffffffff


	//   ....[10]....
        /*0088*/ 	.word	0x0500000f


	//   ....[11]....
        /*008c*/ 	.word	0x0500000f


	//   ....[12]....
        /*0090*/ 	.word	0x0500000f


	//   ....[13]....
        /*0094*/ 	.word	0x0500000f


	//   ....[14]....
        /*0098*/ 	.word	0x0500000f


	//   ....[15]....
        /*009c*/ 	.word	0x0500000f


	//   ....[16]....
        /*00a0*/ 	.word	0x0500000f


	//   ....[17]....
        /*00a4*/ 	.word	0x0500000f


	//   ....[18]....
        /*00a8*/ 	.word	0x0500000f


	//   ....[19]....
        /*00ac*/ 	.word	0x0500000f


	//----- nvinfo : EIATTR_COOP_GROUP_INSTR_OFFSETS
	.align		4
.L_7172:
        /*00b0*/ 	.byte	0x04, 0x28
        /*00b2*/ 	.short	(.L_7174 - .L_7173)


	//   ....[0]....
.L_7173:
        /*00b4*/ 	.word	0x00002950


	//   ....[1]....
        /*00b8*/ 	.word	0x00002990


	//   ....[2]....
        /*00bc*/ 	.word	0x000029b0


	//   ....[3]....
        /*00c0*/ 	.word	0x000029d0


	//   ....[4]....
        /*00c4*/ 	.word	0x000029f0


	//   ....[5]....
        /*00c8*/ 	.word	0x00002d30


	//   ....[6]....
        /*00cc*/ 	.word	0x00002d50


	//   ....[7]....
        /*00d0*/ 	.word	0x00002d70


	//   ....[8]....
        /*00d4*/ 	.word	0x00002d90


	//   ....[9]....
        /*00d8*/ 	.word	0x00002db0


	//   ....[10]....
        /*00dc*/ 	.word	0x00003510


	//   ....[11]....
        /*00e0*/ 	.word	0x00003590


	//   ....[12]....
        /*00e4*/ 	.word	0x000035f0


	//   ....[13]....
        /*00e8*/ 	.word	0x00003660


	//   ....[14]....
        /*00ec*/ 	.word	0x000036c0


	//   ....[15]....
        /*00f0*/ 	.word	0x00003a60


	//   ....[16]....
        /*00f4*/ 	.word	0x00003ac0


	//   ....[17]....
        /*00f8*/ 	.word	0x00003b20


	//   ....[18]....
        /*00fc*/ 	.word	0x00003b80


	//   ....[19]....
        /*0100*/ 	.word	0x00003be0


	//----- nvinfo : EIATTR_VRC_CTA_INIT_COUNT
	.align		4
.L_7174:
        /*0104*/ 	.byte	0x02, 0x4a
	.zero		1
	.zero		1


	//----- nvinfo : EIATTR_SYSCALL_OFFSETS
	.align		4
        /*0108*/ 	.byte	0x04, 0x46
        /*010a*/ 	.short	(.L_7176 - .L_7175)


	//   ....[0]....
.L_7175:
        /*010c*/ 	.word	0x000001c0


	//----- nvinfo : EIATTR_EXIT_INSTR_OFFSETS
	.align		4
.L_7176:
        /*0110*/ 	.byte	0x04, 0x1c
        /*0112*/ 	.short	(.L_7178 - .L_7177)


	//   ....[0]....
.L_7177:
        /*0114*/ 	.word	0x00000270


	//   ....[1]....
        /*0118*/ 	.word	0x000034b0


	//----- nvinfo : EIATTR_CRS_STACK_SIZE
	.align		4
.L_7178:
        /*011c*/ 	.byte	0x04, 0x1e
        /*011e*/ 	.short	(.L_7180 - .L_7179)
.L_7179:
        /*0120*/ 	.word	0x00000000


	//----- nvinfo : EIATTR_CBANK_PARAM_SIZE
	.align		4
.L_7180:
        /*0124*/ 	.byte	0x03, 0x19
        /*0126*/ 	.short	0x0098


	//----- nvinfo : EIATTR_PARAM_CBANK
	.align		4
        /*0128*/ 	.byte	0x04, 0x0a
        /*012a*/ 	.short	(.L_7182 - .L_7181)
	.align		4
.L_7181:
        /*012c*/ 	.word	index@(.nv.constant0._Z15SoftmaxWarpImplI22BroadcastScaleMaskLoadIffbLm4EiE11DirectStoreIffEfLi1ELi5ELi32ELi1ELb1EL9Algorithm0EEvT_T0_ll)
        /*0130*/ 	.short	0x0380
        /*0132*/ 	.short	0x0098


	//----- nvinfo : EIATTR_SW_WAR
	.align		4
.L_7182:
        /*0134*/ 	.byte	0x04, 0x36
        /*0136*/ 	.short	(.L_7184 - .L_7183)
.L_7183:
        /*0138*/ 	.word	0x00000008
.L_7184:


//--------------------- .nv.info._Z15SoftmaxWarpImplI22BroadcastScaleMaskLoadIffbLm4EiE11DirectStoreIffEfLi1ELi5ELi32ELi1ELb0EL9Algorithm0EEvT_T0_ll --------------------------
	.section	.nv.info._Z15SoftmaxWarpImplI22BroadcastScaleMaskLoadIffbLm4EiE11DirectStoreIffEfLi1ELi5ELi32ELi1ELb0EL9Algorithm0EEvT_T0_ll,"",@"SHT_CUDA_INFO"
	.sectionflags	@""
	.align	4


	//----- nvinfo : EIATTR_CUDA_API_VERSION
	.align		4
        /*0000*/ 	.byte	0x04, 0x37
        /*0002*/ 	.short	(.L_7186 - .L_7185)
.L_7185:
        /*0004*/ 	.word	0x00000082


	//----- nvinfo : EIATTR_KPARAM_INFO
	.align		4
.L_7186:
        /*0008*/ 	.byte	0x04, 0x17
        /*000a*/ 	.short	(.L_7188 - .L_7187)
.L_7187:
        /*000c*/ 	.word	0x00000000
        /*0010*/ 	.short	0x0003
        /*0012*/ 	.short	0x0090
        /*0014*/ 	.byte	0x00, 0xf0, 0x21, 0x00


	//----- nvinfo : EIATTR_KPARAM_INFO
	.align		4
.L_7188:
        /*0018*/ 	.byte	0x04, 0x17
        /*001a*/ 	.short	(.L_7190 - .L_7189)
.L_7189:
        /*001c*/ 	.word	0x00000000
        /*0020*/ 	.short	0x0002
        /*0022*/ 	.short	0x0088
        /*0024*/ 	.byte	0x00, 0xf0, 0x21, 0x00


	//----- nvinfo : EIATTR_KPARAM_INFO
	.align		4
.L_7190:
        /*0028*/ 	.byte	0x04, 0x17
        /*002a*/ 	.short	(.L_7192 - .L_7191)
.L_7191:
        /*002c*/ 	.word	0x00000000
        /*0030*/ 	.short	0x0001
        /*0032*/ 	.short	0x0078
        /*0034*/ 	.byte	0x00, 0xf0, 0x41, 0x00


	//----- nvinfo : EIATTR_KPARAM_INFO
	.align		4
.L_7192:
        /*0038*/ 	.byte	0x04, 0x17
        /*003a*/ 	.short	(.L_7194 - .L_7193)
.L_7193:
        /*003c*/ 	.word	0x00000000
        /*0040*/ 	.short	0x0000
        /*0042*/ 	.short	0x0000
        /*0044*/ 	.byte	0x00, 0xf0, 0xe1, 0x01


	//----- nvinfo : EIATTR_SPARSE_MMA_MASK
	.align		4
.L_7194:
        /*0048*/ 	.byte	0x03, 0x50
        /*004a*/ 	.short	0x0000


	//----- nvinfo : EIATTR_MAXREG_COUNT
	.align		4
        /*004c*/ 	.byte	0x03, 0x1b
        /*004e*/ 	.short	0x00ff


	//----- nvinfo : EIATTR_EXTERNS
	.align		4
        /*0050*/ 	.byte	0x04, 0x0f
        /*0052*/ 	.short	(.L_7196 - .L_7195)


	//   ....[0]....
	.align		4
.L_7195:
        /*0054*/ 	.word	index@(__assertfail)


	//----- nvinfo : EIATTR_MERCURY_ISA_VERSION
	.align		4
.L_7196:
        /*0058*/ 	.byte	0x03, 0x5f
        /*005a*/ 	.short	0x0101


	//----- nvinfo : EIATTR_COOP_GROUP_MASK_REGIDS
	.align		4
        /*005c*/ 	.byte	0x04, 0x29
        /*005e*/ 	.short	(.L_7198 - .L_7197)


	//   ....[0]....
.L_7197:
        /*0060*/ 	.word	0xffffffff


	//   ....[1]....
        /*0064*/ 	.word	0xffffffff


	//   ....[2]....
        /*0068*/ 	.word	0xffffffff


	//   ....[3]....
        /*006c*/ 	.word	0xffffffff


	//   ....[4]....
        /*0070*/ 	.word	0xffffffff


	//   ....[5]....
        /*0074*/ 	.word	0xffffffff


	//   ....[6]....
        /*0078*/ 	.word	0xffffffff


	//   ....[7]....
        /*007c*/ 	.word	0xffffffff


	//   ....[8]....
        /*0080*/ 	.word	0xffffffff


	//   ....[9]....
        /*0084*/ 	.word	0xffffffff


	//   ....[10]....
        /*0088*/ 	.word	0x0500000f


	//   ....[11]....
        /*008c*/ 	.word	0x0500000f


	//   ....[12]....
        /*0090*/ 	.word	0x0500000f


	//   ....[13]....
        /*0094*/ 	.word	0x0500000f


	//   ....[14]....
        /*0098*/ 	.word	0x0500000f


	//   ....[15]....
        /*009c*/ 	.word	0x0500000f


	//   ....[16]....
        /*00a0*/ 	.word	0x0500000f


	//   ....[17]....
        /*00a4*/ 	.word	0x0500000f


	//   ....[18]....
        /*00a8*/ 	.word	0x0500000f


	//   ....[19]....
        /*00ac*/ 	.word	0x0500000f


	//----- nvinfo : EIATTR_COOP_GROUP_INSTR_OFFSETS
	.align		4
.L_7198:
        /*00b0*/ 	.byte	0x04, 0x28
        /*00b2*/ 	.short	(.L_7200 - .L_7199)


	//   ....[0]....
.L_7199:
        /*00b4*/ 	.word	0x00001c10


	//   ....[1]....
        /*00b8*/ 	.word	0x00001c50


	//   ....[2]....
        /*00bc*/ 	.word	0x00001c70


	//   ....[3]....
        /*00c0*/ 	.word	0x00001c90


	//   ....[4]....
        /*00c4*/ 	.word	0x00001cb0


	//   ....[5]....
        /*00c8*/ 	.word	0x00001ff0


	//   ....[6]....
        /*00cc*/ 	.word	0x00002010


	//   ....[7]....
        /*00d0*/ 	.word	0x00002030


	//   ....[8]....
        /*00d4*/ 	.word	0x00002050


	//   ....[9]....
        /*00d8*/ 	.word	0x00002070


	//   ....[10]....
        /*00dc*/ 	.word	0x00002760


	//   ....[11]....
        /*00e0*/ 	.word	0x000027e0


	//   ....[12]....
        /*00e4*/ 	.word	0x00002840


	//   ....[13]....
        /*00e8*/ 	.word	0x000028b0


	//   ....[14]....
        /*00ec*/ 	.word	0x00002910


	//   ....[15]....
        /*00f0*/ 	.word	0x00002cb0


	//   ....[16]....
        /*00f4*/ 	.word	0x00002d10


	//   ....[17]....
        /*00f8*/ 	.word	0x00002d70


	//   ....[18]....
        /*00fc*/ 	.word	0x00002dd0


	//   ....[19]....
        /*0100*/ 	.word	0x00002e30


	//----- nvinfo : EIATTR_VRC_CTA_INIT_COUNT
	.align		4
.L_7200:
        /*0104*/ 	.byte	0x02, 0x4a
	.zero		1
	.zero		1


	//----- nvinfo : EIATTR_SYSCALL_OFFSETS
	.align		4
        /*0108*/ 	.byte	0x04, 0x46
        /*010a*/ 	.short	(.L_7202 - .L_7201)


	//   ....[0]....
.L_7201:
        /*010c*/ 	.word	0x000001e0


	//----- nvinfo : EIATTR_EXIT_INSTR_OFFSETS
	.align		4
.L_7202:
        /*0110*/ 	.byte	0x04, 0x1c
        /*0112*/ 	.short	(.L_7204 - .L_7203)


	//   ....[0]....
.L_7203:
        /*0114*/ 	.word	0x00000290


	//   ....[1]....
        /*0118*/ 	.word	0x00002700


	//----- nvinfo : EIATTR_CRS_STACK_SIZE
	.align		4
.L_7204:
        /*011c*/ 	.byte	0x04, 0x1e
        /*011e*/ 	.short	(.L_7206 - .L_7205)
.L_7205:
        /*0120*/ 	.word	0x00000000


	//----- nvinfo : EIATTR_CBANK_PARAM_SIZE
	.align		4
.L_7206:
        /*0124*/ 	.byte	0x03, 0x19
        /*0126*/ 	.short	0x0098


	//----- nvinfo : EIATTR_PARAM_CBANK
	.align		4
        /*0128*/ 	.byte	0x04, 0x0a
        /*012a*/ 	.short	(.L_7208 - .L_7207)
	.align		4
.L_7207:
        /*012c*/ 	.word	index@(.nv.constant0._Z15SoftmaxWarpImplI22BroadcastScaleMaskLoadIffbLm4EiE11DirectStoreIffEfLi1ELi5ELi32ELi1ELb0EL9Algorithm0EEvT_T0_ll)
        /*0130*/ 	.short	0x0380
        /*0132*/ 	.short	0x0098


	//----- nvinfo : EIATTR_SW_WAR
	.align		4
.L_7208:
        /*0134*/ 	.byte	0x04, 0x36
        /*0136*/ 	.short	(.L_7210 - .L_7209)
.L_7209:
        /*0138*/ 	.word	0x00000008
.L_7210:


//--------------------- .nv.info._Z15SoftmaxWarpImplI22BroadcastScaleMaskLoadIffbLm4EiE11DirectStoreIffEfLi1ELi4ELi32ELi1ELb1EL9Algorithm0EEvT_T0_ll --------------------------
	.section	.nv.info._Z15SoftmaxWarpImplI22BroadcastScaleMaskLoadIffbLm4EiE11DirectStoreIffEfLi1ELi4ELi32ELi1ELb1EL9Algorithm0EEvT_T0_ll,"",@"SHT_CUDA_INFO"
	.sectionflags	@""
	.align	4


	//----- nvinfo : EIATTR_CUDA_API_VERSION
	.align		4
        /*0000*/ 	.byte	0x04, 0x37
        /*0002*/ 	.short	(.L_7212 - .L_7211)
.L_7211:
        /*0004*/ 	.word	0x00000082


	//----- nvinfo : EIATTR_KPARAM_INFO
	.align		4
.L_7212:
        /*0008*/ 	.byte	0x04, 0x17
        /*000a*/ 	.short	(.L_7214 - .L_7213)
.L_7213:
        /*000c*/ 	.word	0x00000000
        /*0010*/ 	.short	0x0003
        /*0012*/ 	.short	0x0090
        /*0014*/ 	.byte	0x00, 0xf0, 0x21, 0x00


	//----- nvinfo : EIATTR_KPARAM_INFO
	.align		4
.L_7214:
        /*0018*/ 	.byte	0x04, 0x17
        /*001a*/ 	.short	(.L_7216 - .L_7215)
.L_7215:
        /*001c*/ 	.word	0x00000000
        /*0020*/ 	.short	0x0002
        /*0022*/ 	.short	0x0088
        /*0024*/ 	.byte	0x00, 0xf0, 0x21, 0x00


	//----- nvinfo : EIATTR_KPARAM_INFO
	.align		4
.L_7216:
        /*0028*/ 	.byte	0x04, 0x17
        /*002a*/ 	.short	(.L_7218 - .L_7217)
.L_7217:
        /*002c*/ 	.word	0x00000000
        /*0030*/ 	.short	0x0001
        /*0032*/ 	.short	0x0078
        /*0034*/ 	.byte	0x00, 0xf0, 0x41, 0x00


	//----- nvinfo : EIATTR_KPARAM_INFO
	.align		4
.L_7218:
        /*0038*/ 	.byte	0x04, 0x17
        /*003a*/ 	.short	(.L_7220 - .L_7219)
.L_7219:
        /*003c*/ 	.word	0x00000000
        /*0040*/ 	.short	0x0000
        /*0042*/ 	.short	0x0000
        /*0044*/ 	.byte	0x00, 0xf0, 0xe1, 0x01


	//----- nvinfo : EIATTR_SPARSE_MMA_MASK
	.align		4
.L_7220:
        /*0048*/ 	.byte	0x03, 0x50
        /*004a*/ 	.short	0x0000


	//----- nvinfo : EIATTR_MAXREG_COUNT
	.align		4
        /*004c*/ 	.byte	0x03, 0x1b
        /*004e*/ 	.short	0x00ff


	//----- nvinfo : EIATTR_EXTERNS
	.align		4
        /*0050*/ 	.byte	0x04, 0x0f
        /*0052*/ 	.short	(.L_7222 - .L_7221)


	//   ....[0]....
	.align		4
.L_7221:
        /*0054*/ 	.word	index@(__assertfail)


	//----- nvinfo : EIATTR_MERCURY_ISA_VERSION
	.align		4
.L_7222:
        /*0058*/ 	.byte	0x03, 0x5f
        /*005a*/ 	.short	0x0101


	//----- nvinfo : EIATTR_COOP_GROUP_MASK_REGIDS
	.align		4
        /*005c*/ 	.byte	0x04, 0x29
        /*005e*/ 	.short	(.L_7224 - .L_7223)


	//   ....[0]....
.L_7223:
        /*0060*/ 	.word	0xffffffff


	//   ....[1]....
        /*0064*/ 	.word	0xffffffff


	//   ....[2]....
        /*0068*/ 	.word	0xffffffff


	//   ....[3]....
        /*006c*/ 	.word	0xffffffff


	//   ....[4]....
        /*0070*/ 	.word	0xffffffff


	//   ....[5]....
        /*0074*/ 	.word	0xffffffff


	//   ....[6]....
        /*0078*/ 	.word	0xffffffff


	//   ....[7]....
        /*007c*/ 	.word	0xffffffff


	//   ....[8]....
        /*0080*/ 	.word	0xffffffff


	//   ....[9]....
        /*0084*/ 	.word	0xffffffff


	//   ....[10]....
        /*0088*/ 	.word	0x0500000f


	//   ....[11]....
        /*008c*/ 	.word	0x0500000f


	//   ....[12]....
        /*0090*/ 	.word	0x0500000f


	//   ....[13]....
        /*0094*/ 	.word	0x0500000f


	//   ....[14]....
        /*0098*/ 	.word	0x0500000f


	//   ....[15]....
        /*009c*/ 	.word	0x0500000f


	//   ....[16]....
        /*00a0*/ 	.word	0x0500000f


	//   ....[17]....
        /*00a4*/ 	.word	0x0500000f


	//   ....[18]....
        /*00a8*/ 	.word	0x0500000f


	//   ....[19]....
        /*00ac*/ 	.word	0x0500000f


	//----- nvinfo : EIATTR_COOP_GROUP_INSTR_OFFSETS
	.align		4
.L_7224:
        /*00b0*/ 	.byte	0x04, 0x28
        /*00b2*/ 	.short	(.L_7226 - .L_7225)


	//   ....[0]....
.L_7225:
        /*00b4*/ 	.word	0x000021a0


	//   ....[1]....
        /*00b8*/ 	.word	0x000021d0


	//   ....[2]....
        /*00bc*/ 	.word	0x000021f0


	//   ....[3]....
        /*00c0*/ 	.word	0x00002210


	//   ....[4]....
        /*00c4*/ 	.word	0x00002230


	//   ....[5]....
        /*00c8*/ 	.word	0x000024e0


	//   ....[6]....
        /*00cc*/ 	.word	0x00002500


	//   ....[7]....
        /*00d0*/ 	.word	0x00002520


	//   ....[8]....
        /*00d4*/ 	.word	0x00002540


	//   ....[9]....
        /*00d8*/ 	.word	0x00002560


	//   ....[10]....
        /*00dc*/ 	.word	0x00002b80


	//   ....[11]....
        /*00e0*/ 	.word	0x00002c10


	//   ....[12]....
        /*00e4*/ 	.word	0x00002c70


	//   ....[13]....
        /*00e8*/ 	.word	0x00002ce0


	//   ....[14]....
        /*00ec*/ 	.word	0x00002d40


	//   ....[15]....
        /*00f0*/ 	.word	0x00003030


	//   ....[16]....
        /*00f4*/ 	.word	0x00003090


	//   ....[17]....
        /*00f8*/ 	.word	0x000030f0


	//   ....[18]....
        /*00fc*/ 	.word	0x00003150


	//   ....[19]....
        /*0100*/ 	.word	0x000031b0


	//----- nvinfo : EIATTR_VRC_CTA_INIT_COUNT
	.align		4
.L_7226:
        /*0104*/ 	.byte	0x02, 0x4a
	.zero		1
	.zero		1


	//----- nvinfo : EIATTR_SYSCALL_OFFSETS
	.align		4
        /*0108*/ 	.byte	0x04, 0x46
        /*010a*/ 	.short	(.L_7228 - .L_7227)


	//   ....[0]....
.L_7227:
        /*010c*/ 	.word	0x000001c0


	//----- nvinfo : EIATTR_EXIT_INSTR_OFFSETS
	.align		4
.L_7228:
        /*0110*/ 	.byte	0x04, 0x1c
        /*0112*/ 	.short	(.L_7230 - .L_7229)


	//   ....[0]....
.L_7229:
        /*0114*/ 	.word	0x00000270


	//   ....[1]....
        /*0118*/ 	.word	0x00002b20


	//----- nvinfo : EIATTR_CRS_STACK_SIZE
	.align		4
.L_7230:
        /*011c*/ 	.byte	0x04, 0x1e
        /*011e*/ 	.short	(.L_7232 - .L_7231)
.L_7231:
        /*0120*/ 	.word	0x00000000


	//----- nvinfo : EIATTR_CBANK_PARAM_SIZE
	.align		4
.L_7232:
        /*0124*/ 	.byte	0x03, 0x19
        /*0126*/ 	.short	0x0098


	//----- nvinfo : EIATTR_PARAM_CBANK
	.align		4
        /*0128*/ 	.byte	0x04, 0x0a
        /*012a*/ 	.short	(.L_7234 - .L_7233)
	.align		4
.L_7233:
        /*012c*/ 	.word	index@(.nv.constant0._Z15SoftmaxWarpImplI22BroadcastScaleMaskLoadIffbLm4EiE11DirectStoreIffEfLi1ELi4ELi32ELi1ELb1EL9Algorithm0EEvT_T0_ll)
        /*0130*/ 	.short	0x0380
        /*0132*/ 	.short	0x0098


	//----- nvinfo : EIATTR_SW_WAR
	.align		4
.L_7234:
        /*0134*/ 	.byte	0x04, 0x36
        /*0136*/ 	.short	(.L_7236 - .L_7235)
.L_7235:
        /*0138*/ 	.word	0x00000008
.L_7236:


//--------------------- .nv.info._Z15SoftmaxWarpImplI22BroadcastScaleMaskLoadIffbLm4EiE11DirectStoreIffEfLi1ELi4ELi32ELi1ELb0EL9Algorithm0EEvT_T0_ll --------------------------
	.section	.nv.info._Z15SoftmaxWarpImplI22BroadcastScaleMaskLoadIffbLm4EiE11DirectStoreIffEfLi1ELi4ELi32ELi1ELb0EL9Algorithm0EEvT_T0_ll,"",@"SHT_CUDA_INFO"
	.sectionflags	@""
	.align	4


	//----- nvinfo : EIATTR_CUDA_API_VERSION
	.align		4
        /*0000*/ 	.byte	0x04, 0x37
        /*0002*/ 	.short	(.L_7238 - .L_7237)
.L_7237:
        /*0004*/ 	.word	0x00000082


	//----- nvinfo : EIATTR_KPARAM_INFO
	.align		4
.L_7238:
        /*0008*/ 	.byte	0x04, 0x17
        /*000a*/ 	.short	(.L_7240 - .L_7239)
.L_7239:
        /*000c*/ 	.word	0x00000000
        /*0010*/ 	.short	0x0003
        /*0012*/ 	.short	0x0090
        /*0014*/ 	.byte	0x00, 0xf0, 0x21, 0x00


	//----- nvinfo : EIATTR_KPARAM_INFO
	.align		4
.L_7240:
        /*0018*/ 	.byte	0x04, 0x17
        /*001a*/ 	.short	(.L_7242 - .L_7241)
.L_7241:
        /*001c*/ 	.word	0x00000000
        /*0020*/ 	.short	0x0002
        /*0022*/ 	.short	0x0088
        /*0024*/ 	.byte	0x00, 0xf0, 0x21, 0x00


	//----- nvinfo : EIATTR_KPARAM_INFO
	.align		4
.L_7242:
        /*0028*/ 	.byte	0x04, 0x17
        /*002a*/ 	.short	(.L_7244 - .L_7243)
.L_7243:
        /*002c*/ 	.word	0x00000000
        /*0030*/ 	.short	0x0001
        /*0032*/ 	.short	0x0078
        /*0034*/ 	.byte	0x00, 0xf0, 0x41, 0x00


	//----- nvinfo : EIATTR_KPARAM_INFO
	.align		4
.L_7244:
        /*0038*/ 	.byte	0x04, 0x17
        /*003a*/ 	.short	(.L_7246 - .L_7245)
.L_7245:
        /*003c*/ 	.word	0x00000000
        /*0040*/ 	.short	0x0000
        /*0042*/ 	.short	0x0000
        /*0044*/ 	.byte	0x00, 0xf0, 0xe1, 0x01


	//----- nvinfo : EIATTR_SPARSE_MMA_MASK
	.align		4
.L_7246:
        /*0048*/ 	.byte	0x03, 0x50
        /*004a*/ 	.short	0x0000


	//----- nvinfo : EIATTR_MAXREG_COUNT
	.align		4
        /*004c*/ 	.byte	0x03, 0x1b
        /*004e*/ 	.short	0x00ff


	//----- nvinfo : EIATTR_EXTERNS
	.align		4
        /*0050*/ 	.byte	0x04, 0x0f
        /*0052*/ 	.short	(.L_7248 - .L_7247)


	//   ....[0]....
	.align		4
.L_7247:
        /*0054*/ 	.word	index@(__assertfail)


	//----- nvinfo : EIATTR_MERCURY_ISA_VERSION
	.align		4
.L_7248:
        /*0058*/ 	.byte	0x03, 0x5f
        /*005a*/ 	.short	0x0101


	//----- nvinfo : EIATTR_COOP_GROUP_MASK_REGIDS
	.align		4
        /*005c*/ 	.byte	0x04, 0x29
        /*005e*/ 	.short	(.L_7250 - .L_7249)


	//   ....[0]....
.L_7249:
        /*0060*/ 	.word	0xffffffff


	//   ....[1]....
        /*0064*/ 	.word	0xffffffff


	//   ....[2]....
        /*0068*/ 	.word	0xffffffff


	//   ....[3]....
        /*006c*/ 	.word	0xffffffff


	//   ....[4]....
        /*0070*/ 	.word	0xffffffff


	//   ....[5]....
        /*0074*/ 	.word	0xffffffff


	//   ....[6]....
        /*0078*/ 	.word	0xffffffff


	//   ....[7]....
        /*007c*/ 	.word	0xffffffff


	//   ....[8]....
        /*0080*/ 	.word	0xffffffff


	//   ....[9]....
        /*0084*/ 	.word	0xffffffff


	//   ....[10]....
        /*0088*/ 	.word	0x0500000f


	//   ....[11]....
        /*008c*/ 	.word	0x0500000f


	//   ....[12]....
        /*0090*/ 	.word	0x0500000f


	//   ....[13]....
        /*0094*/ 	.word	0x0500000f


	//   ....[14]....
        /*0098*/ 	.word	0x0500000f


	//   ....[15]....
        /*009c*/ 	.word	0x0500000f


	//   ....[16]....
        /*00a0*/ 	.word	0x0500000f


	//   ....[17]....
        /*00a4*/ 	.word	0x0500000f


	//   ....[18]....
        /*00a8*/ 	.word	0x0500000f


	//   ....[19]....
        /*00ac*/ 	.word	0x0500000f


	//----- nvinfo : EIATTR_COOP_GROUP_INSTR_OFFSETS
	.align		4
.L_7250:
        /*00b0*/ 	.byte	0x04, 0x28
        /*00b2*/ 	.short	(.L_7252 - .L_7251)


	//   ....[0]....
.L_7251:
        /*00b4*/ 	.word	0x000017e0


	//   ....[1]....
        /*00b8*/ 	.word	0x00001820


	//   ....[2]....
        /*00bc*/ 	.word	0x00001840


	//   ....[3]....
        /*00c0*/ 	.word	0x00001860


	//   ....[4]....
        /*00c4*/ 	.word	0x00001880


	//   ....[5]....
        /*00c8*/ 	.word	0x00001b20


	//   ....[6]....
        /*00cc*/ 	.word	0x00001b40


	//   ....[7]....
        /*00d0*/ 	.word	0x00001b60


	//   ....[8]....
        /*00d4*/ 	.word	0x00001b80


	//   ....[9]....
        /*00d8*/ 	.word	0x00001ba0


	//   ....[10]....
        /*00dc*/ 	.word	0x00002130


	//   ....[11]....
        /*00e0*/ 	.word	0x000021b0


	//   ....[12]....
        /*00e4*/ 	.word	0x00002210


	//   ....[13]....
        /*00e8*/ 	.word	0x00002270


	//   ....[14]....
        /*00ec*/ 	.word	0x000022e0


	//   ....[15]....
        /*00f0*/ 	.word	0x000025e0


	//   ....[16]....
        /*00f4*/ 	.word	0x00002640


	//   ....[17]....
        /*00f8*/ 	.word	0x000026a0


	//   ....[18]....
        /*00fc*/ 	.word	0x00002700


	//   ....[19]....
        /*0100*/ 	.word	0x00002760


	//----- nvinfo : EIATTR_VRC_CTA_INIT_COUNT
	.align		4
.L_7252:
        /*0104*/ 	.byte	0x02, 0x4a
	.zero		1
	.zero		1


	//----- nvinfo : EIATTR_SYSCALL_OFFSETS
	.align		4
        /*0108*/ 	.byte	0x04, 0x46
        /*010a*/ 	.short	(.L_7254 - .L_7253)


	//   ....[0]....
.L_7253:
        /*010c*/ 	.word	0x000001d0


	//----- nvinfo : EIATTR_EXIT_INSTR_OFFSETS
	.align		4
.L_7254:
        /*0110*/ 	.byte	0x04, 0x1c
        /*0112*/ 	.short	(.L_7256 - .L_7255)


	//   ....[0]....
.L_7255:
        /*0114*/ 	.word	0x00000280


	//   ....[1]....
        /*0118*/ 	.word	0x000020d0


	//----- nvinfo : EIATTR_CRS_STACK_SIZE
	.align		4
.L_7256:
        /*011c*/ 	.byte	0x04, 0x1e
        /*011e*/ 	.short	(.L_7258 - .L_7257)
.L_7257:
        /*0120*/ 	.word	0x00000000


	//----- nvinfo : EIATTR_CBANK_PARAM_SIZE
	.align		4
.L_7258:
        /*0124*/ 	.byte	0x03, 0x19
        /*0126*/ 	.short	0x0098


	//----- nvinfo : EIATTR_PARAM_CBANK
	.align		4
        /*0128*/ 	.byte	0x04, 0x0a
        /*012a*/ 	.short	(.L_7260 - .L_7259)
	.align		4
.L_7259:
        /*012c*/ 	.word	index@(.nv.constant0._Z15SoftmaxWarpImplI22BroadcastScaleMaskLoadIffbLm4EiE11DirectStoreIffEfLi1ELi4ELi32ELi1ELb0EL9Algorithm0EEvT_T0_ll)
        /*0130*/ 	.short	0x0380
        /*0132*/ 	.short	0x0098


	//----- nvinfo : EIATTR_SW_WAR
	.align		4
.L_7260:
        /*0134*/ 	.byte	0x04, 0x36
        /*0136*/ 	.short	(.L_7262 - .L_7261)
.L_7261:
        /*0138*/ 	.word	0x00000008
.L_7262:


//--------------------- .nv.info._Z15SoftmaxWarpImplI22BroadcastScaleMaskLoadIffbLm4EiE11DirectStoreIffEfLi1ELi3ELi32ELi1ELb1EL9Algorithm0EEvT_T0_ll --------------------------
	.section	.nv.info._Z15SoftmaxWarpImplI22BroadcastScaleMaskLoadIffbLm4EiE11DirectStoreIffEfLi1ELi3ELi32ELi1ELb1EL9Algorithm0EEvT_T0_ll,"",@"SHT_CUDA_INFO"
	.sectionflags	@""
	.align	4


	//----- nvinfo : EIATTR_CUDA_API_VERSION
	.align		4
        /*0000*/ 	.byte	0x04, 0x37
        /*0002*/ 	.short	(.L_7264 - .L_7263)
.L_7263:
        /*0004*/ 	.word	0x00000082


	//----- nvinfo : EIATTR_KPARAM_INFO
	.align		4
.L_7264:
        /*0008*/ 	.byte	0x04, 0x17
        /*000a*/ 	.short	(.L_7266 - .L_7265)
.L_7265:
        /*000c*/ 	.word	0x00000000
        /*0010*/ 	.short	0x0003
        /*0012*/ 	.short	0x0090
        /*0014*/ 	.byte	0x00, 0xf0, 0x21, 0x00


	//----- nvinfo : EIATTR_KPARAM_INFO
	.align		4
.L_7266:
        /*0018*/ 	.byte	0x04, 0x17
        /*001a*/ 	.short	(.L_7268 - .L_7267)
.L_7267:
        /*001c*/ 	.word	0x00000000
        /*0020*/ 	.short	0x0002
        /*0022*/ 	.short	0x0088
        /*0024*/ 	.byte	0x00, 0xf0, 0x21, 0x00


	//----- nvinfo : EIATTR_KPARAM_INFO
	.align		4
.L_7268:
        /*0028*/ 	.byte	0x04, 0x17
        /*002a*/ 	.short	(.L_7270 - .L_7269)
.L_7269:
        /*002c*/ 	.word	0x00000000
        /*0030*/ 	.short	0x0001
        /*0032*/ 	.short	0x0078
        /*0034*/ 	.byte	0x00, 0xf0, 0x41, 0x00


	//----- nvinfo : EIATTR_KPARAM_INFO
	.align		4
.L_7270:
        /*0038*/ 	.byte	0x04, 0x17
        /*003a*/ 	.short	(.L_7272 - .L_7271)
.L_7271:
        /*003c*/ 	.word	0x00000000
        /*0040*/ 	.short	0x0000
        /*0042*/ 	.short	0x0000
        /*0044*/ 	.byte	0x00, 0xf0, 0xe1, 0x01


	//----- nvinfo : EIATTR_SPARSE_MMA_MASK
	.align		4
.L_7272:
        /*0048*/ 	.byte	0x03, 0x50
        /*004a*/ 	.short	0x0000


	//----- nvinfo : EIATTR_MAXREG_COUNT
	.align		4
        /*004c*/ 	.byte	0x03, 0x1b
        /*004e*/ 	.short	0x00ff


	//----- nvinfo : EIATTR_EXTERNS
	.align		4
        /*0050*/ 	.byte	0x04, 0x0f
        /*0052*/ 	.short	(.L_7274 - .L_7273)


	//   ....[0]....
	.align		4
.L_7273:
        /*0054*/ 	.word	index@(__assertfail)


	//----- nvinfo : EIATTR_MERCURY_ISA_VERSION
	.align		4
.L_7274:
        /*0058*/ 	.byte	0x03, 0x5f
        /*005a*/ 	.short	0x0101


	//----- nvinfo : EIATTR_COOP_GROUP_MASK_REGIDS
	.align		4
        /*005c*/ 	.byte	0x04, 0x29
        /*005e*/ 	.short	(.L_7276 - .L_7275)


	//   ....[0]....
.L_7275:
        /*0060*/ 	.word	0xffffffff


	//   ....[1]....
        /*0064*/ 	.word	0xffffffff


	//   ....[2]....
        /*0068*/ 	.word	0xffffffff


	//   ....[3]....
        /*006c*/ 	.word	0xffffffff


	//   ....[4]....
        /*0070*/ 	.word	0xffffffff


	//   ....[5]....
        /*0074*/ 	.word	0xffffffff


	//   ....[6]....
        /*0078*/ 	.word	0xffffffff


	//   ....[7]....
        /*007c*/ 	.word	0xffffffff


	//   ....[8]....
        /*0080*/ 	.word	0xffffffff


	//   ....[9]....
        /*0084*/ 	.word	0xffffffff


	//   ....[10]....
        /*0088*/ 	.word	0x0500000f


	//   ....[11]....
        /*008c*/ 	.word	0x0500000f


	//   ....[12]....
        /*0090*/ 	.word	0x0500000f


	//   ....[13]....
        /*0094*/ 	.word	0x0500000f


	//   ....[14]....
        /*0098*/ 	.word	0x0500000f


	//   ....[15]....
        /*009c*/ 	.word	0x0500000f


	//   ....[16]....
        /*00a0*/ 	.word	0x0500000f


	//   ....[17]....
        /*00a4*/ 	.word	0x0500000f


	//   ....[18]....
        /*00a8*/ 	.word	0x0500000f


	//   ....[19]....
        /*00ac*/ 	.word	0x0500000f


	//----- nvinfo : EIATTR_COOP_GROUP_INSTR_OFFSETS
	.align		4
.L_7276:
        /*00b0*/ 	.byte	0x04, 0x28
        /*00b2*/ 	.short	(.L_7278 - .L_7277)


	//   ....[0]....
.L_7277:
        /*00b4*/ 	.word	0x00001990


	//   ....[1]....
        /*00b8*/ 	.word	0x000019d0


	//   ....[2]....
        /*00bc*/ 	.word	0x000019f0


	//   ....[3]....
        /*00c0*/ 	.word	0x00001a10


	//   ....[4]....
        /*00c4*/ 	.word	0x00001a30


	//   ....[5]....
        /*00c8*/ 	.word	0x00001c30


	//   ....[6]....
        /*00cc*/ 	.word	0x00001c50


	//   ....[7]....
        /*00d0*/ 	.word	0x00001c70


	//   ....[8]....
        /*00d4*/ 	.word	0x00001c90


	//   ....[9]....
        /*00d8*/ 	.word	0x00001cb0


	//   ....[10]....
        /*00dc*/ 	.word	0x00002170


	//   ....[11]....
        /*00e0*/ 	.word	0x00002200


	//   ....[12]....
        /*00e4*/ 	.word	0x00002260


	//   ....[13]....
        /*00e8*/ 	.word	0x000022c0


	//   ....[14]....
        /*00ec*/ 	.word	0x00002320


	//   ....[15]....
        /*00f0*/ 	.word	0x00002570


	//   ....[16]....
        /*00f4*/ 	.word	0x000025d0


	//   ....[17]....
        /*00f8*/ 	.word	0x00002630


	//   ....[18]....
        /*00fc*/ 	.word	0x00002690


	//   ....[19]....
        /*0100*/ 	.word	0x000026f0


	//----- nvinfo : EIATTR_VRC_CTA_INIT_COUNT
	.align		4
.L_7278:
        /*0104*/ 	.byte	0x02, 0x4a
	.zero		1
	.zero		1


	//----- nvinfo : EIATTR_SYSCALL_OFFSETS
	.align		4
        /*0108*/ 	.byte	0x04, 0x46
        /*010a*/ 	.short	(.L_7280 - .L_7279)


	//   ....[0]....
.L_7279:
        /*010c*/ 	.word	0x000001c0


	//----- nvinfo : EIATTR_EXIT_INSTR_OFFSETS
	.align		4
.L_7280:
        /*0110*/ 	.byte	0x04, 0x1c
        /*0112*/ 	.short	(.L_7282 - .L_7281)


	//   ....[0]....
.L_7281:
        /*0114*/ 	.word	0x00000270


	//   ....[1]....
        /*0118*/ 	.word	0x00002110


	//----- nvinfo : EIATTR_CRS_STACK_SIZE
	.align		4
.L_7282:
        /*011c*/ 	.byte	0x04, 0x1e
        /*011e*/ 	.short	(.L_7284 - .L_7283)
.L_7283:
        /*0120*/ 	.word	0x00000000


	//----- nvinfo : EIATTR_CBANK_PARAM_SIZE
	.align		4
.L_7284:
        /*0124*/ 	.byte	0x03, 0x19
        /*0126*/ 	.short	0x0098


	//----- nvinfo : EIATTR_PARAM_CBANK
	.align		4
        /*0128*/ 	.byte	0x04, 0x0a
        /*012a*/ 	.short	(.L_7286 - .L_7285)
	.align		4
.L_7285:
        /*012c*/ 	.word	index@(.nv.constant0._Z15SoftmaxWarpImplI22BroadcastScaleMaskLoadIffbLm4EiE11DirectStoreIffEfLi1ELi3ELi32ELi1ELb1EL9Algorithm0EEvT_T0_ll)
        /*0130*/ 	.short	0x0380
        /*0132*/ 	.short	0x0098


	//----- nvinfo : EIATTR_SW_WAR
	.align		4
.L_7286:
        /*0134*/ 	.byte	0x04, 0x36
        /*0136*/ 	.short	(.L_7288 - .L_7287)
.L_7287:
        /*0138*/ 	.word	0x00000008
.L_7288:


//--------------------- .nv.info._Z15SoftmaxWarpImplI22BroadcastScaleMaskLoadIffbLm4EiE11DirectStoreIffEfLi1ELi3ELi32ELi1ELb0EL9Algorithm0EEvT_T0_ll --------------------------
	.section	.nv.info._Z15SoftmaxWarpImplI22BroadcastScaleMaskLoadIffbLm4EiE11DirectStoreIffEfLi1ELi3ELi32ELi1ELb0EL9Algorithm0EEvT_T0_ll,"",@"SHT_CUDA_INFO"
	.sectionflags	@""
	.align	4


	//----- nvinfo : EIATTR_CUDA_API_VERSION
	.align		4
        /*0000*/ 	.byte	0x04, 0x37
        /*0002*/ 	.short	(.L_7290 - .L_7289)
.L_7289:
        /*0004*/ 	.word	0x00000082


	//----- nvinfo : EIATTR_KPARAM_INFO
	.align		4
.L_7290:
        /*0008*/ 	.byte	0x04, 0x17
        /*000a*/ 	.short	(.L_7292 - .L_7291)
.L_7291:
        /*000c*/ 	.word	0x00000000
        /*0010*/ 	.short	0x0003
        /*0012*/ 	.short	0x0090
        /*0014*/ 	.byte	0x00, 0xf0, 0x21, 0x00


	//----- nvinfo : EIATTR_KPARAM_INFO
	.align		4
.L_7292:
        /*0018*/ 	.byte	0x04, 0x17
        /*001a*/ 	.short	(.L_7294 - .L_7293)
.L_7293:
        /*001c*/ 	.word	0x00000000
        /*0020*/ 	.short	0x0002
        /*0022*/ 	.short	0x0088
        /*0024*/ 	.byte	0x00, 0xf0, 0x21, 0x00


	//----- nvinfo : EIATTR_KPARAM_INFO
	.align		4
.L_7294:
        /*0028*/ 	.byte	0x04, 0x17
        /*002a*/ 	.short	(.L_7296 - .L_7295)
.L_7295:
        /*002c*/ 	.word	0x00000000
        /*0030*/ 	.short	0x0001
        /*0032*/ 	.short	0x0078
        /*0034*/ 	.byte	0x00, 0xf0, 0x41, 0x00


	//----- nvinfo : EIATTR_KPARAM_INFO
	.align		4
.L_7296:
        /*0038*/ 	.byte	0x04, 0x17
        /*003a*/ 	.short	(.L_7298 - .L_7297)
.L_7297:
        /*003c*/ 	.word	0x00000000
        /*0040*/ 	.short	0x0000
        /*0042*/ 	.short	0x0000
        /*0044*/ 	.byte	0x00, 0xf0, 0xe1, 0x01


	//----- nvinfo : EIATTR_SPARSE_MMA_MASK
	.align		4
.L_7298:
        /*0048*/ 	.byte	0x03, 0x50
        /*004a*/ 	.short	0x0000


	//----- nvinfo : EIATTR_MAXREG_COUNT
	.align		4
        /*004c*/ 	.byte	0x03, 0x1b
        /*004e*/ 	.short	0x00ff


	//----- nvinfo : EIATTR_EXTERNS
	.align		4
        /*0050*/ 	.byte	0x04, 0x0f
        /*0052*/ 	.short	(.L_7300 - .L_7299)


	//   ....[0]....
	.align		4
.L_7299:
        /*0054*/ 	.word	index@(__assertfail)


	//----- nvinfo : EIATTR_MERCURY_ISA_VERSION
	.align		4
.L_7300:
        /*0058*/ 	.byte	0x03, 0x5f
        /*005a*/ 	.short	0x0101


	//----- nvinfo : EIATTR_COOP_GROUP_MASK_REGIDS
	.align		4
        /*005c*/ 	.byte	0x04, 0x29
        /*005e*/ 	.short	(.L_7302 - .L_7301)


	//   ....[0]....
.L_7301:
        /*0060*/ 	.word	0xffffffff


	//   ....[1]....
        /*0064*/ 	.word	0xffffffff


	//   ....[2]....
        /*0068*/ 	.word	0xffffffff


	//   ....[3]....
        /*006c*/ 	.word	0xffffffff


	//   ....[4]....
        /*0070*/ 	.word	0xffffffff


	//   ....[5]....
        /*0074*/ 	.word	0xffffffff


	//   ....[6]....
        /*0078*/ 	.word	0xffffffff


	//   ....[7]....
        /*007c*/ 	.word	0xffffffff


	//   ....[8]....
        /*0080*/ 	.word	0xffffffff


	//   ....[9]....
        /*0084*/ 	.word	0xffffffff


	//   ....[10]....
        /*0088*/ 	.word	0x0500000f


	//   ....[11]....
        /*008c*/ 	.word	0x0500000f


	//   ....[12]....
        /*0090*/ 	.word	0x0500000f


	//   ....[13]....
        /*0094*/ 	.word	0x0500000f


	//   ....[14]....
        /*0098*/ 	.word	0x0500000f


	//   ....[15]....
        /*009c*/ 	.word	0x0500000f


	//   ....[16]....
        /*00a0*/ 	.word	0x0500000f


	//   ....[17]....
        /*00a4*/ 	.word	0x0500000f


	//   ....[18]....
        /*00a8*/ 	.word	0x0500000f


	//   ....[19]....
        /*00ac*/ 	.word	0x0500000f


	//----- nvinfo : EIATTR_COOP_GROUP_INSTR_OFFSETS
	.align		4
.L_7302:
        /*00b0*/ 	.byte	0x04, 0x28
        /*00b2*/ 	.short	(.L_7304 - .L_7303)


	//   ....[0]....
.L_7303:
        /*00b4*/ 	.word	0x00001360


	//   ....[1]....
        /*00b8*/ 	.word	0x000013a0


	//   ....[2]....
        /*00bc*/ 	.word	0x000013c0


	//   ....[3]....
        /*00c0*/ 	.word	0x000013e0


	//   ....[4]....
        /*00c4*/ 	.word	0x00001400


	//   ....[5]....
        /*00c8*/ 	.word	0x00001600


	//   ....[6]....
        /*00cc*/ 	.word	0x00001620


	//   ....[7]....
        /*00d0*/ 	.word	0x00001640


	//   ....[8]....
        /*00d4*/ 	.word	0x00001660


	//   ....[9]....
        /*00d8*/ 	.word	0x00001680


	//   ....[10]....
        /*00dc*/ 	.word	0x00001b00


	//   ....[11]....
        /*00e0*/ 	.word	0x00001ba0


	//   ....[12]....
        /*00e4*/ 	.word	0x00001c00


	//   ....[13]....
        /*00e8*/ 	.word	0x00001c60


	//   ....[14]....
        /*00ec*/ 	.word	0x00001cc0


	//   ....[15]....
        /*00f0*/ 	.word	0x00001f00


	//   ....[16]....
        /*00f4*/ 	.word	0x00001f60


	//   ....[17]....
        /*00f8*/ 	.word	0x00001fc0


	//   ....[18]....
        /*00fc*/ 	.word	0x00002020


	//   ....[19]....
        /*0100*/ 	.word	0x00002080


	//----- nvinfo : EIATTR_VRC_CTA_INIT_COUNT
	.align		4
.L_7304:
        /*0104*/ 	.byte	0x02, 0x4a
	.zero		1
	.zero		1


	//----- nvinfo : EIATTR_SYSCALL_OFFSETS
	.align		4
        /*0108*/ 	.byte	0x04, 0x46
        /*010a*/ 	.short	(.L_7306 - .L_7305)


	//   ....[0]....
.L_7305:
        /*010c*/ 	.word	0x000001d0


	//----- nvinfo : EIATTR_EXIT_INSTR_OFFSETS
	.align		4
.L_7306:
        /*0110*/ 	.byte	0x04, 0x1c
        /*0112*/ 	.short	(.L_7308 - .L_7307)


	//   ....[0]....
.L_7307:
        /*0114*/ 	.word	0x00000280


	//   ....[1]....
        /*0118*/ 	.word	0x00001aa0


	//----- nvinfo : EIATTR_CRS_STACK_SIZE
	.align		4
.L_7308:
        /*011c*/ 	.byte	0x04, 0x1e
        /*011e*/ 	.short	(.L_7310 - .L_7309)
.L_7309:
        /*0120*/ 	.word	0x00000000


	//----- nvinfo : EIATTR_CBANK_PARAM_SIZE
	.align		4
.L_7310:
        /*0124*/ 	.byte	0x03, 0x19
        /*0126*/ 	.short	0x0098


	//----- nvinfo : EIATTR_PARAM_CBANK
	.align		4
        /*0128*/ 	.byte	0x04, 0x0a
        /*012a*/ 	.short	(.L_7312 - .L_7311)
	.align		4
.L_7311:
        /*012c*/ 	.word	index@(.nv.constant0._Z15SoftmaxWarpImplI22BroadcastScaleMaskLoadIffbLm4EiE11DirectStoreIffEfLi1ELi3ELi32ELi1ELb0EL9Algorithm0EEvT_T0_ll)
        /*0130*/ 	.short	0x0380
        /*0132*/ 	.short	0x0098


	//----- nvinfo : EIATTR_SW_WAR
	.align		4
.L_7312:
        /*0134*/ 	.byte	0x04, 0x36
        /*0136*/ 	.short	(.L_7314 - .L_7313)
.L_7313:
        /*0138*/ 	.word	0x00000008
.L_7314:


//--------------------- .nv.info._Z15SoftmaxWarpImplI22BroadcastScaleMaskLoadIffbLm4EiE11DirectStoreIffEfLi1ELi2ELi32ELi1ELb1EL9Algorithm0EEvT_T0_ll --------------------------
	.section	.nv.info._Z15SoftmaxWarpImplI22BroadcastScaleMaskLoadIffbLm4EiE11DirectStoreIffEfLi1ELi2ELi32ELi1ELb1EL9Algorithm0EEvT_T0_ll,"",@"SHT_CUDA_INFO"
	.sectionflags	@""
	.align	4


	//----- nvinfo : EIATTR_CUDA_API_VERSION
	.align		4
        /*0000*/ 	.byte	0x04, 0x37
        /*0002*/ 	.short	(.L_7316 - .L_7315)
.L_7315:
        /*0004*/ 	.word	0x00000082


	//----- nvinfo : EIATTR_KPARAM_INFO
	.align		4
.L_7316:
        /*0008*/ 	.byte	0x04, 0x17
        /*000a*/ 	.short	(.L_7318 - .L_7317)
.L_7317:
        /*000c*/ 	.word	0x00000000
        /*0010*/ 	.short	0x0003
        /*0012*/ 	.short	0x0090
        /*0014*/ 	.byte	0x00, 0xf0, 0x21, 0x00


	//----- nvinfo : EIATTR_KPARAM_INFO
	.align		4
.L_7318:
        /*0018*/ 	.byte	0x04, 0x17
        /*001a*/ 	.short	(.L_7320 - .L_7319)
.L_7319:
        /*001c*/ 	.word	0x00000000
        /*0020*/ 	.short	0x0002
        /*0022*/ 	.short	0x0088
        /*0024*/ 	.byte	0x00, 0xf0, 0x21, 0x00


	//----- nvinfo : EIATTR_KPARAM_INFO
	.align		4
.L_7320:
        /*0028*/ 	.byte	0x04, 0x17
        /*002a*/ 	.short	(.L_7322 - .L_7321)
.L_7321:
        /*002c*/ 	.word	0x00000000
        /*0030*/ 	.short	0x0001
        /*0032*/ 	.short	0x0078
        /*0034*/ 	.byte	0x00, 0xf0, 0x41, 0x00


	//----- nvinfo : EIATTR_KPARAM_INFO
	.align		4
.L_7322:
        /*0038*/ 	.byte	0x04, 0x17
        /*003a*/ 	.short	(.L_7324 - .L_7323)
.L_7323:
        /*003c*/ 	.word	0x00000000
        /*0040*/ 	.short	0x0000
        /*0042*/ 	.short	0x0000
        /*0044*/ 	.byte	0x00, 0xf0, 0xe1, 0x01


	//----- nvinfo : EIATTR_SPARSE_MMA_MASK
	.align		4
.L_7324:
        /*0048*/ 	.byte	0x03, 0x50
        /*004a*/ 	.short	0x0000


	//----- nvinfo : EIATTR_MAXREG_COUNT
	.align		4
        /*004c*/ 	.byte	0x03, 0x1b
        /*004e*/ 	.short	0x00ff


	//----- nvinfo : EIATTR_EXTERNS
	.align		4
        /*0050*/ 	.byte	0x04, 0x0f
        /*0052*/ 	.short	(.L_7326 - .L_7325)


	//   ....[0]....
	.align		4
.L_7325:
        /*0054*/ 	.word	index@(__assertfail)


	//----- nvinfo : EIATTR_MERCURY_ISA_VERSION
	.align		4
.L_7326:
        /*0058*/ 	.byte	0x03, 0x5f
        /*005a*/ 	.short	0x0101


	//----- nvinfo : EIATTR_COOP_GROUP_MASK_REGIDS
	.align		4
        /*005c*/ 	.byte	0x04, 0x29
        /*005e*/ 	.short	(.L_7328 - .L_7327)


	//   ....[0]....
.L_7327:
        /*0060*/ 	.word	0xffffffff


	//   ....[1]....
        /*0064*/ 	.word	0xffffffff


	//   ....[2]....
        /*0068*/ 	.word	0xffffffff


	//   ....[3]....
        /*006c*/ 	.word	0xffffffff


	//   ....[4]....
        /*0070*/ 	.word	0xffffffff


	//   ....[5]....
        /*0074*/ 	.word	0xffffffff


	//   ....[6]....
        /*0078*/ 	.word	0xffffffff


	//   ....[7]....
        /*007c*/ 	.word	0xffffffff


	//   ....[8]....
        /*0080*/ 	.word	0xffffffff


	//   ....[9]....
        /*0084*/ 	.word	0xffffffff


	//   ....[10]....
        /*0088*/ 	.word	0x0500000f


	//   ....[11]....
        /*008c*/ 	.word	0x0500000f


	//   ....[12]....
        /*0090*/ 	.word	0x0500000f


	//   ....[13]....
        /*0094*/ 	.word	0x0500000f


	//   ....[14]....
        /*0098*/ 	.word	0x0500000f


	//   ....[15]....
        /*009c*/ 	.word	0x0500000f


	//   ....[16]....
        /*00a0*/ 	.word	0x0500000f


	//   ....[17]....
        /*00a4*/ 	.word	0x0500000f


	//   ....[18]....
        /*00a8*/ 	.word	0x0500000f


	//   ....[19]....
        /*00ac*/ 	.word	0x0500000f


	//----- nvinfo : EIATTR_COOP_GROUP_INSTR_OFFSETS
	.align		4
.L_7328:
        /*00b0*/ 	.byte	0x04, 0x28
        /*00b2*/ 	.short	(.L_7330 - .L_7329)


	//   ....[0]....
.L_7329:
        /*00b4*/ 	.word	0x00001230


	//   ....[1]....
        /*00b8*/ 	.word	0x00001270


	//   ....[2]....
        /*00bc*/ 	.word	0x00001290


	//   ....[3]....
        /*00c0*/ 	.word	0x000012b0


	//   ....[4]....
        /*00c4*/ 	.word	0x000012d0


	//   ....[5]....
        /*00c8*/ 	.word	0x00001430


	//   ....[6]....
        /*00cc*/ 	.word	0x00001450


	//   ....[7]....
        /*00d0*/ 	.word	0x00001470


	//   ....[8]....
        /*00d4*/ 	.word	0x00001490


	//   ....[9]....
        /*00d8*/ 	.word	0x000014b0


	//   ....[10]....
        /*00dc*/ 	.word	0x00001840


	//   ....[11]....
        /*00e0*/ 	.word	0x000018e0


	//   ....[12]....
        /*00e4*/ 	.word	0x00001940


	//   ....[13]....
        /*00e8*/ 	.word	0x000019a0


	//   ....[14]....
        /*00ec*/ 	.word	0x00001a00


	//   ....[15]....
        /*00f0*/ 	.word	0x00001ba0


	//   ....[16]....
        /*00f4*/ 	.word	0x00001c00


	//   ....[17]....
        /*00f8*/ 	.word	0x00001c60


	//   ....[18]....
        /*00fc*/ 	.word	0x00001cc0


	//   ....[19]....
        /*0100*/ 	.word	0x00001d20


	//----- nvinfo : EIATTR_VRC_CTA_INIT_COUNT
	.align		4
.L_7330:
        /*0104*/ 	.byte	0x02, 0x4a
	.zero		1
	.zero		1


	//----- nvinfo : EIATTR_SYSCALL_OFFSETS
	.align		4
        /*0108*/ 	.byte	0x04, 0x46
        /*010a*/ 	.short	(.L_7332 - .L_7331)


	//   ....[0]....
.L_7331:
        /*010c*/ 	.word	0x000001c0


	//----- nvinfo : EIATTR_EXIT_INSTR_OFFSETS
	.align		4
.L_7332:
        /*0110*/ 	.byte	0x04, 0x1c
        /*0112*/ 	.short	(.L_7334 - .L_7333)


	//   ....[0]....
.L_7333:
        /*0114*/ 	.word	0x00000270


	//   ....[1]....
        /*0118*/ 	.word	0x000017e0


	//----- nvinfo : EIATTR_CRS_STACK_SIZE
	.align		4
.L_7334:
        /*011c*/ 	.byte	0x04, 0x1e
        /*011e*/ 	.short	(.L_7336 - .L_7335)
.L_7335:
        /*0120*/ 	.word	0x00000000


	//----- nvinfo : EIATTR_CBANK_PARAM_SIZE
	.align		4
.L_7336:
        /*0124*/ 	.byte	0x03, 0x19
        /*0126*/ 	.short	0x0098


	//----- nvinfo : EIATTR_PARAM_CBANK
	.align		4
        /*0128*/ 	.byte	0x04, 0x0a
        /*012a*/ 	.short	(.L_7338 - .L_7337)
	.align		4
.L_7337:
        /*012c*/ 	.word	index@(.nv.constant0._Z15SoftmaxWarpImplI22BroadcastScaleMaskLoadIffbLm4EiE11DirectStoreIffEfLi1ELi2ELi32ELi1ELb1EL9Algorithm0EEvT_T0_ll)
        /*0130*/ 	.short	0x0380
        /*0132*/ 	.short	0x0098


	//----- nvinfo : EIATTR_SW_WAR
	.align		4
.L_7338:
        /*0134*/ 	.byte	0x04, 0x36
        /*0136*/ 	.short	(.L_7340 - .L_7339)
.L_7339:
        /*0138*/ 	.word	0x00000008
.L_7340:


//--------------------- .nv.info._Z15SoftmaxWarpImplI22BroadcastScaleMaskLoadIffbLm4EiE11DirectStoreIffEfLi1ELi2ELi32ELi1ELb0EL9Algorithm0EEvT_T0_ll --------------------------
	.section	.nv.info._Z15SoftmaxWarpImplI22BroadcastScaleMaskLoadIffbLm4EiE11DirectStoreIffEfLi1ELi2ELi32ELi1ELb0EL9Algorithm0EEvT_T0_ll,"",@"SHT_CUDA_INFO"
	.sectionflags	@""
	.align	4


	//----- nvinfo : EIATTR_CUDA_API_VERSION
	.align		4
        /*0000*/ 	.byte	0x04, 0x37
        /*0002*/ 	.short	(.L_7342 - .L_7341)
.L_7341:
        /*0004*/ 	.word	0x00000082


	//----- nvinfo : EIATTR_KPARAM_INFO
	.align		4
.L_7342:
        /*0008*/ 	.byte	0x04, 0x17
        /*000a*/ 	.short	(.L_7344 - .L_7343)
.L_7343:
        /*000c*/ 	.word	0x00000000
        /*0010*/ 	.short	0x0003
        /*0012*/ 	.short	0x0090
        /*0014*/ 	.byte	0x00, 0xf0, 0x21, 0x00


	//----- nvinfo : EIATTR_KPARAM_INFO
	.align		4
.L_7344:
        /*0018*/ 	.byte	0x04, 0x17
        /*001a*/ 	.short	(.L_7346 - .L_7345)
.L_7345:
        /*001c*/ 	.word	0x00000000
        /*0020*/ 	.short	0x0002
        /*0022*/ 	.short	0x0088
        /*0024*/ 	.byte	0x00, 0xf0, 0x21, 0x00


	//----- nvinfo : EIATTR_KPARAM_INFO
	.align		4
.L_7346:
        /*0028*/ 	.byte	0x04, 0x17
        /*002a*/ 	.short	(.L_7348 - .L_7347)
.L_7347:
        /*002c*/ 	.word	0x00000000
        /*0030*/ 	.short	0x0001
        /*0032*/ 	.short	0x0078
        /*0034*/ 	.byte	0x00, 0xf0, 0x41, 0x00


	//----- nvinfo : EIATTR_KPARAM_INFO
	.align		4
.L_7348:
        /*0038*/ 	.byte	0x04, 0x17
        /*003a*/ 	.short	(.L_7350 - .L_7349)
.L_7349:
        /*003c*/ 	.word	0x00000000
        /*0040*/ 	.short	0x0000
        /*0042*/ 	.short	0x0000
        /*0044*/ 	.byte	0x00, 0xf0, 0xe1, 0x01


	//----- nvinfo : EIATTR_SPARSE_MMA_MASK
	.align		4
.L_7350:
        /*0048*/ 	.byte	0x03, 0x50
        /*004a*/ 	.short	0x0000


	//----- nvinfo : EIATTR_MAXREG_COUNT
	.align		4
        /*004c*/ 	.byte	0x03, 0x1b
        /*004e*/ 	.short	0x00ff


	//----- nvinfo : EIATTR_EXTERNS
	.align		4
        /*0050*/ 	.byte	0x04, 0x0f
        /*0052*/ 	.short	(.L_7352 - .L_7351)


	//   ....[0]....
	.align		4
.L_7351:
        /*0054*/ 	.word	index@(__assertfail)


	//----- nvinfo : EIATTR_MERCURY_ISA_VERSION
	.align		4
.L_7352:
        /*0058*/ 	.byte	0x03, 0x5f
        /*005a*/ 	.short	0x0101


	//----- nvinfo : EIATTR_COOP_GROUP_MASK_REGIDS
	.align		4
        /*005c*/ 	.byte	0x04, 0x29
        /*005e*/ 	.short	(.L_7354 - .L_7353)


	//   ....[0]....
.L_7353:
        /*0060*/ 	.word	0xffffffff


	//   ....[1]....
        /*0064*/ 	.word	0xffffffff


	//   ....[2]....
        /*0068*/ 	.word	0xffffffff


	//   ....[3]....
        /*006c*/ 	.word	0xffffffff


	//   ....[4]....
        /*0070*/ 	.word	0xffffffff


	//   ....[5]....
        /*0074*/ 	.word	0xffffffff


	//   ....[6]....
        /*0078*/ 	.word	0xffffffff


	//   ....[7]....
        /*007c*/ 	.word	0xffffffff


	//   ....[8]....
        /*0080*/ 	.word	0xffffffff


	//   ....[9]....
        /*0084*/ 	.word	0xffffffff


	//   ....[10]....
        /*0088*/ 	.word	0x0500000f


	//   ....[11]....
        /*008c*/ 	.word	0x0500000f


	//   ....[12]....
        /*0090*/ 	.word	0x0500000f


	//   ....[13]....
        /*0094*/ 	.word	0x0500000f


	//   ....[14]....
        /*0098*/ 	.word	0x0500000f


	//   ....[15]....
        /*009c*/ 	.word	0x0500000f


	//   ....[16]....
        /*00a0*/ 	.word	0x0500000f


	//   ....[17]....
        /*00a4*/ 	.word	0x0500000f


	//   ....[18]....
        /*00a8*/ 	.word	0x0500000f


	//   ....[19]....
        /*00ac*/ 	.word	0x0500000f


	//----- nvinfo : EIATTR_COOP_GROUP_INSTR_OFFSETS
	.align		4
.L_7354:
        /*00b0*/ 	.byte	0x04, 0x28
        /*00b2*/ 	.short	(.L_7356 - .L_7355)


	//   ....[0]....
.L_7355:
        /*00b4*/ 	.word	0x00000e70


	//   ....[1]....
        /*00b8*/ 	.word	0x00000eb0


	//   ....[2]....
        /*00bc*/ 	.word	0x00000ed0


	//   ....[3]....
        /*00c0*/ 	.word	0x00000ef0


	//   ....[4]....
        /*00c4*/ 	.word	0x00000f10


	//   ....[5]....
        /*00c8*/ 	.word	0x00001070


	//   ....[6]....
        /*00cc*/ 	.word	0x00001090


	//   ....[7]....
        /*00d0*/ 	.word	0x000010b0


	//   ....[8]....
        /*00d4*/ 	.word	0x000010d0


	//   ....[9]....
        /*00d8*/ 	.word	0x000010f0


	//   ....[10]....
        /*00dc*/ 	.word	0x00001450


	//   ....[11]....
        /*00e0*/ 	.word	0x000014f0


	//   ....[12]....
        /*00e4*/ 	.word	0x00001550


	//   ....[13]....
        /*00e8*/ 	.word	0x000015b0


	//   ....[14]....
        /*00ec*/ 	.word	0x00001610


	//   ....[15]....
        /*00f0*/ 	.word	0x000017a0


	//   ....[16]....
        /*00f4*/ 	.word	0x00001800


	//   ....[17]....
        /*00f8*/ 	.word	0x00001860


	//   ....[18]....
        /*00fc*/ 	.word	0x000018c0


	//   ....[19]....
        /*0100*/ 	.word	0x00001920


	//----- nvinfo : EIATTR_VRC_CTA_INIT_COUNT
	.align		4
.L_7356:
        /*0104*/ 	.byte	0x02, 0x4a
	.zero		1
	.zero		1


	//----- nvinfo : EIATTR_SYSCALL_OFFSETS
	.align		4
        /*0108*/ 	.byte	0x04, 0x46
        /*010a*/ 	.short	(.L_7358 - .L_7357)


	//   ....[0]....
.L_7357:
        /*010c*/ 	.word	0x00000190


	//----- nvinfo : EIATTR_EXIT_INSTR_OFFSETS
	.align		4
.L_7358:
        /*0110*/ 	.byte	0x04, 0x1c
        /*0112*/ 	.short	(.L_7360 - .L_7359)


	//   ....[0]....
.L_7359:
        /*0114*/ 	.word	0x00000240


	//   ....[1]....
        /*0118*/ 	.word	0x000013f0


	//----- nvinfo : EIATTR_CRS_STACK_SIZE
	.align		4
.L_7360:
        /*011c*/ 	.byte	0x04, 0x1e
        /*011e*/ 	.short	(.L_7362 - .L_7361)
.L_7361:
        /*0120*/ 	.word	0x00000000


	//----- nvinfo : EIATTR_CBANK_PARAM_SIZE
	.align		4
.L_7362:
        /*0124*/ 	.byte	0x03, 0x19
        /*0126*/ 	.short	0x0098


	//----- nvinfo : EIATTR_PARAM_CBANK
	.align		4
        /*0128*/ 	.byte	0x04, 0x0a
        /*012a*/ 	.short	(.L_7364 - .L_7363)
	.align		4
.L_7363:
        /*012c*/ 	.word	index@(.nv.constant0._Z15SoftmaxWarpImplI22BroadcastScaleMaskLoadIffbLm4EiE11DirectStoreIffEfLi1ELi2ELi32ELi1ELb0EL9Algorithm0EEvT_T0_ll)
        /*0130*/ 	.short	0x0380
        /*0132*/ 	.short	0x0098


	//----- nvinfo : EIATTR_SW_WAR
	.align		4
.L_7364:
        /*0134*/ 	.byte	0x04, 0x36
        /*0136*/ 	.short	(.L_7366 - .L_7365)
.L_7365:
        /*0138*/ 	.word	0x00000008
.L_7366:


//--------------------- .nv.info._Z15SoftmaxWarpImplI22BroadcastScaleMaskLoadIffbLm4EiE11DirectStoreIffEfLi1ELi1ELi32ELi1ELb1EL9Algorithm0EEvT_T0_ll --------------------------
	.section	.nv.info._Z15SoftmaxWarpImplI22BroadcastScaleMaskLoadIffbLm4EiE11DirectStoreIffEfLi1ELi1ELi32ELi1ELb1EL9Algorithm0EEvT_T0_ll,"",@"SHT_CUDA_INFO"
	.sectionflags	@""
	.align	4


	//----- nvinfo : EIATTR_CUDA_API_VERSION
	.align		4
        /*0000*/ 	.byte	0x04, 0x37
        /*0002*/ 	.short	(.L_7368 - .L_7367)
.L_7367:
        /*0004*/ 	.word	0x00000082


	//----- nvinfo : EIATTR_KPARAM_INFO
	.align		4
.L_7368:
        /*0008*/ 	.byte	0x04, 0x17
        /*000a*/ 	.short	(.L_7370 - .L_7369)
.L_7369:
        /*000c*/ 	.word	0x00000000
        /*0010*/ 	.short	0x0003
        /*0012*/ 	.short	0x0090
        /*0014*/ 	.byte	0x00, 0xf0, 0x21, 0x00


	//----- nvinfo : EIATTR_KPARAM_INFO
	.align		4
.L_7370:
        /*0018*/ 	.byte	0x04, 0x17
        /*001a*/ 	.short	(.L_7372 - .L_7371)
.L_7371:
        /*001c*/ 	.word	0x00000000
        /*0020*/ 	.short	0x0002
        /*0022*/ 	.short	0x0088
        /*0024*/ 	.byte	0x00, 0xf0, 0x21, 0x00


	//----- nvinfo : EIATTR_KPARAM_INFO
	.align		4
.L_7372:
        /*0028*/ 	.byte	0x04, 0x17
        /*002a*/ 	.short	(.L_7374 - .L_7373)
.L_7373:
        /*002c*/ 	.word	0x00000000
        /*0030*/ 	.short	0x0001
        /*0032*/ 	.short	0x0078
        /*0034*/ 	.byte	0x00, 0xf0, 0x41, 0x00


	//----- nvinfo : EIATTR_KPARAM_INFO
	.align		4
.L_7374:
        /*0038*/ 	.byte	0x04, 0x17
        /*003a*/ 	.short	(.L_7376 - .L_7375)
.L_7375:
        /*003c*/ 	.word	0x00000000
        /*0040*/ 	.short	0x0000
        /*0042*/ 	.short	0x0000
        /*0044*/ 	.byte	0x00, 0xf0, 0xe1, 0x01


	//----- nvinfo : EIATTR_SPARSE_MMA_MASK
	.align		4
.L_7376:
        /*0048*/ 	.byte	0x03, 0x50
        /*004a*/ 	.short	0x0000


	//----- nvinfo : EIATTR_MAXREG_COUNT
	.align		4
        /*004c*/ 	.byte	0x03, 0x1b
        /*004e*/ 	.short	0x00ff


	//----- nvinfo : EIATTR_EXTERNS
	.align		4
        /*0050*/ 	.byte	0x04, 0x0f
        /*0052*/ 	.short	(.L_7378 - .L_7377)


	//   ....[0]....
	.align		4
.L_7377:
        /*0054*/ 	.word	index@(__assertfail)


	//----- nvinfo : EIATTR_MERCURY_ISA_VERSION
	.align		4
.L_7378:
        /*0058*/ 	.byte	0x03, 0x5f
        /*005a*/ 	.short	0x0101


	//----- nvinfo : EIATTR_COOP_GROUP_MASK_REGIDS
	.align		4
        /*005c*/ 	.byte	0x04, 0x29
        /*005e*/ 	.short	(.L_7380 - .L_7379)


	//   ....[0]....
.L_7379:
        /*0060*/ 	.word	0xffffffff


	//   ....[1]....
        /*0064*/ 	.word	0xffffffff


	//   ....[2]....
        /*0068*/ 	.word	0xffffffff


	//   ....[3]....
        /*006c*/ 	.word	0xffffffff


	//   ....[4]....
        /*0070*/ 	.word	0xffffffff


	//   ....[5]....
        /*0074*/ 	.word	0xffffffff


	//   ....[6]....
        /*0078*/ 	.word	0xffffffff


	//   ....[7]....
        /*007c*/ 	.word	0xffffffff


	//   ....[8]....
        /*0080*/ 	.word	0xffffffff


	//   ....[9]....
        /*0084*/ 	.word	0xffffffff


	//   ....[10]....
        /*0088*/ 	.word	0x0500000f


	//   ....[11]....
        /*008c*/ 	.word	0x0500000f


	//   ....[12]....
        /*0090*/ 	.word	0x0500000f


	//   ....[13]....
        /*0094*/ 	.word	0x0500000f


	//   ....[14]....
        /*0098*/ 	.word	0x0500000f


	//   ....[15]....
        /*009c*/ 	.word	0x0500000f


	//   ....[16]....
        /*00a0*/ 	.word	0x0500000f


	//   ....[17]....
        /*00a4*/ 	.word	0x0500000f


	//   ....[18]....
        /*00a8*/ 	.word	0x0500000f


	//   ....[19]....
        /*00ac*/ 	.word	0x0500000f


	//----- nvinfo : EIATTR_COOP_GROUP_INSTR_OFFSETS
	.align		4
.L_7380:
        /*00b0*/ 	.byte	0x04, 0x28
        /*00b2*/ 	.short	(.L_7382 - .L_7381)


	//   ....[0]....
.L_7381:
        /*00b4*/ 	.word	0x00000a80


	//   ....[1]....
        /*00b8*/ 	.word	0x00000ac0


	//   ....[2]....
        /*00bc*/ 	.word	0x00000ae0


	//   ....[3]....
        /*00c0*/ 	.word	0x00000b00


	//   ....[4]....
        /*00c4*/ 	.word	0x00000b20


	//   ....[5]....
        /*00c8*/ 	.word	0x00000be0


	//   ....[6]....
        /*00cc*/ 	.word	0x00000c00


	//   ....[7]....
        /*00d0*/ 	.word	0x00000c20


	//   ....[8]....
        /*00d4*/ 	.word	0x00000c40


	//   ....[9]....
        /*00d8*/ 	.word	0x00000c60


	//   ....[10]....
        /*00dc*/ 	.word	0x00000ef0


	//   ....[11]....
        /*00e0*/ 	.word	0x00000f80


	//   ....[12]....
        /*00e4*/ 	.word	0x00000fe0


	//   ....[13]....
        /*00e8*/ 	.word	0x00001050


	//   ....[14]....
        /*00ec*/ 	.word	0x000010b0


	//   ....[15]....
        /*00f0*/ 	.word	0x000011a0


	//   ....[16]....
        /*00f4*/ 	.word	0x00001200


	//   ....[17]....
        /*00f8*/ 	.word	0x00001260


	//   ....[18]....
        /*00fc*/ 	.word	0x000012c0


	//   ....[19]....
        /*0100*/ 	.word	0x00001320


	//----- nvinfo : EIATTR_VRC_CTA_INIT_COUNT
	.align		4
.L_7382:
        /*0104*/ 	.byte	0x02, 0x4a
	.zero		1
	.zero		1


	//----- nvinfo : EIATTR_SYSCALL_OFFSETS
	.align		4
        /*0108*/ 	.byte	0x04, 0x46
        /*010a*/ 	.short	(.L_7384 - .L_7383)


	//   ....[0]....
.L_7383:
        /*010c*/ 	.word	0x000001c0


	//----- nvinfo : EIATTR_EXIT_INSTR_OFFSETS
	.align		4
.L_7384:
        /*0110*/ 	.byte	0x04, 0x1c
        /*0112*/ 	.short	(.L_7386 - .L_7385)


	//   ....[0]....
.L_7385:
        /*0114*/ 	.word	0x00000270


	//   ....[1]....
        /*0118*/ 	.word	0x00000e90


	//----- nvinfo : EIATTR_CRS_STACK_SIZE
	.align		4
.L_7386:
        /*011c*/ 	.byte	0x04, 0x1e
        /*011e*/ 	.short	(.L_7388 - .L_7387)
.L_7387:
        /*0120*/ 	.word	0x00000000


	//----- nvinfo : EIATTR_CBANK_PARAM_SIZE
	.align		4
.L_7388:
        /*0124*/ 	.byte	0x03, 0x19
        /*0126*/ 	.short	0x0098


	//----- nvinfo : EIATTR_PARAM_CBANK
	.align		4
        /*0128*/ 	.byte	0x04, 0x0a
        /*012a*/ 	.short	(.L_7390 - .L_7389)
	.align		4
.L_7389:
        /*012c*/ 	.word	index@(.nv.constant0._Z15SoftmaxWarpImplI22BroadcastScaleMaskLoadIffbLm4EiE11DirectStoreIffEfLi1ELi1ELi32ELi1ELb1EL9Algorithm0EEvT_T0_ll)
        /*0130*/ 	.short	0x0380
        /*0132*/ 	.short	0x0098


	//----- nvinfo : EIATTR_SW_WAR
	.align		4
.L_7390:
        /*0134*/ 	.byte	0x04, 0x36
        /*0136*/ 	.short	(.L_7392 - .L_7391)
.L_7391:
        /*0138*/ 	.word	0x00000008
.L_7392:


//--------------------- .nv.info._Z15SoftmaxWarpImplI22BroadcastScaleMaskLoadIffbLm4EiE11DirectStoreIffEfLi1ELi1ELi32ELi1ELb0EL9Algorithm0EEvT_T0_ll --------------------------
	.section	.nv.info._Z15SoftmaxWarpImplI22BroadcastScaleMaskLoadIffbLm4EiE11DirectStoreIffEfLi1ELi1ELi32ELi1ELb0EL9Algorithm0EEvT_T0_ll,"",@"SHT_CUDA_INFO"
	.sectionflags	@""
	.align	4


	//----- nvinfo : EIATTR_CUDA_API_VERSION
	.align		4
        /*0000*/ 	.byte	0x04, 0x37
        /*0002*/ 	.short	(.L_7394 - .L_7393)
.L_7393:
        /*0004*/ 	.word	0x00000082


	//----- nvinfo : EIATTR_KPARAM_INFO
	.align		4
.L_7394:
        /*0008*/ 	.byte	0x04, 0x17
        /*000a*/ 	.short	(.L_7396 - .L_7395)
.L_7395:
        /*000c*/ 	.word	0x00000000
        /*0010*/ 	.short	0x0003
        /*0012*/ 	.short	0x0090
        /*0014*/ 	.byte	0x00, 0xf0, 0x21, 0x00


	//----- nvinfo : EIATTR_KPARAM_INFO
	.align		4
.L_7396:
        /*0018*/ 	.byte	0x04, 0x17
        /*001a*/ 	.short	(.L_7398 - .L_7397)
.L_7397:
        /*001c*/ 	.word	0x00000000
        /*0020*/ 	.short	0x0002
        /*0022*/ 	.short	0x0088
        /*0024*/ 	.byte	0x00, 0xf0, 0x21, 0x00


	//----- nvinfo : EIATTR_KPARAM_INFO
	.align		4
.L_7398:
        /*0028*/ 	.byte	0x04, 0x17
        /*002a*/ 	.short	(.L_7400 - .L_7399)
.L_7399:
        /*002c*/ 	.word	0x00000000
        /*0030*/ 	.short	0x0001
        /*0032*/ 	.short	0x0078
        /*0034*/ 	.byte	0x00, 0xf0, 0x41, 0x00


	//----- nvinfo : EIATTR_KPARAM_INFO
	.align		4
.L_7400:
        /*0038*/ 	.byte	0x04, 0x17
        /*003a*/ 	.short	(.L_7402 - .L_7401)
.L_7401:
        /*003c*/ 	.word	0x00000000
        /*0040*/ 	.short	0x0000
        /*0042*/ 	.short	0x0000
        /*0044*/ 	.byte	0x00, 0xf0, 0xe1, 0x01


	//----- nvinfo : EIATTR_SPARSE_MMA_MASK
	.align		4
.L_7402:
        /*0048*/ 	.byte	0x03, 0x50
        /*004a*/ 	.short	0x0000


	//----- nvinfo : EIATTR_MAXREG_COUNT
	.align		4
        /*004c*/ 	.byte	0x03, 0x1b
        /*004e*/ 	.short	0x00ff


	//----- nvinfo : EIATTR_EXTERNS
	.align		4
        /*0050*/ 	.byte	0x04, 0x0f
        /*0052*/ 	.short	(.L_7404 - .L_7403)


	//   ....[0]....
	.align		4
.L_7403:
        /*0054*/ 	.word	index@(__assertfail)


	//----- nvinfo : EIATTR_MERCURY_ISA_VERSION
	.align		4
.L_7404:
        /*0058*/ 	.byte	0x03, 0x5f
        /*005a*/ 	.short	0x0101


	//----- nvinfo : EIATTR_COOP_GROUP_MASK_REGIDS
	.align		4
        /*005c*/ 	.byte	0x04, 0x29
        /*005e*/ 	.short	(.L_7406 - .L_7405)


	//   ....[0]....
.L_7405:
        /*0060*/ 	.word	0xffffffff


	//   ....[1]....
        /*0064*/ 	.word	0xffffffff


	//   ....[2]....
        /*0068*/ 	.word	0xffffffff


	//   ....[3]....
        /*006c*/ 	.word	0xffffffff


	//   ....[4]....
        /*0070*/ 	.word	0xffffffff


	//   ....[5]....
        /*0074*/ 	.word	0xffffffff


	//   ....[6]....
        /*0078*/ 	.word	0xffffffff


	//   ....[7]....
        /*007c*/ 	.word	0xffffffff


	//   ....[8]....
        /*0080*/ 	.word	0xffffffff


	//   ....[9]....
        /*0084*/ 	.word	0xffffffff


	//   ....[10]....
        /*0088*/ 	.word	0x0500000f


	//   ....[11]....
        /*008c*/ 	.word	0x0500000f


	//   ....[12]....
        /*0090*/ 	.word	0x0500000f


	//   ....[13]....
        /*0094*/ 	.word	0x0500000f


	//   ....[14]....
        /*0098*/ 	.word	0x0500000f


	//   ....[15]....
        /*009c*/ 	.word	0x0500000f


	//   ....[16]....
        /*00a0*/ 	.word	0x0500000f


	//   ....[17]....
        /*00a4*/ 	.word	0x0500000f


	//   ....[18]....
        /*00a8*/ 	.word	0x0500000f


	//   ....[19]....
        /*00ac*/ 	.word	0x0500000f


	//----- nvinfo : EIATTR_COOP_GROUP_INSTR_OFFSETS
	.align		4
.L_7406:
        /*00b0*/ 	.byte	0x04, 0x28
        /*00b2*/ 	.short	(.L_7408 - .L_7407)


	//   ....[0]....
.L_7407:
        /*00b4*/ 	.word	0x000009f0


	//   ....[1]....
        /*00b8*/ 	.word	0x00000a30


	//   ....[2]....
        /*00bc*/ 	.word	0x00000a50


	//   ....[3]....
        /*00c0*/ 	.word	0x00000a70


	//   ....[4]....
        /*00c4*/ 	.word	0x00000a90


	//   ....[5]....
        /*00c8*/ 	.word	0x00000b50


	//   ....[6]....
        /*00cc*/ 	.word	0x00000b70


	//   ....[7]....
        /*00d0*/ 	.word	0x00000b90


	//   ....[8]....
        /*00d4*/ 	.word	0x00000bb0


	//   ....[9]....
        /*00d8*/ 	.word	0x00000bd0


	//   ....[10]....
        /*00dc*/ 	.word	0x00000e30


	//   ....[11]....
        /*00e0*/ 	.word	0x00000ec0


	//   ....[12]....
        /*00e4*/ 	.word	0x00000f20


	//   ....[13]....
        /*00e8*/ 	.word	0x00000f90


	//   ....[14]....
        /*00ec*/ 	.word	0x00000ff0


	//   ....[15]....
        /*00f0*/ 	.word	0x000010e0


	//   ....[16]....
        /*00f4*/ 	.word	0x00001140


	//   ....[17]....
        /*00f8*/ 	.word	0x000011a0


	//   ....[18]....
        /*00fc*/ 	.word	0x00001200


	//   ....[19]....
        /*0100*/ 	.word	0x00001260


	//----- nvinfo : EIATTR_VRC_CTA_INIT_COUNT
	.align		4
.L_7408:
        /*0104*/ 	.byte	0x02, 0x4a
	.zero		1
	.zero		1


	//----- nvinfo : EIATTR_SYSCALL_OFFSETS
	.align		4
        /*0108*/ 	.byte	0x04, 0x46
        /*010a*/ 	.short	(.L_7410 - .L_7409)


	//   ....[0]....
.L_7409:
        /*010c*/ 	.word	0x000001a0


	//----- nvinfo : EIATTR_EXIT_INSTR_OFFSETS
	.align		4
.L_7410:
        /*0110*/ 	.byte	0x04, 0x1c
        /*0112*/ 	.short	(.L_7412 - .L_7411)


	//   ....[0]....
.L_7411:
        /*0114*/ 	.word	0x00000250


	//   ....[1]....
        /*0118*/ 	.word	0x00000dd0


	//----- nvinfo : EIATTR_CRS_STACK_SIZE
	.align		4
.L_7412:
        /*011c*/ 	.byte	0x04, 0x1e
        /*011e*/ 	.short	(.L_7414 - .L_7413)
.L_7413:
        /*0120*/ 	.word	0x00000000


	//----- nvinfo : EIATTR_CBANK_PARAM_SIZE
	.align		4
.L_7414:
        /*0124*/ 	.byte	0x03, 0x19
        /*0126*/ 	.short	0x0098


	//----- nvinfo : EIATTR_PARAM_CBANK
	.align		4
        /*0128*/ 	.byte	0x04, 0x0a
        /*012a*/ 	.short	(.L_7416 - .L_7415)
	.align		4
.L_7415:
        /*012c*/ 	.word	index@(.nv.constant0._Z15SoftmaxWarpImplI22BroadcastScaleMaskLoadIffbLm4EiE11DirectStoreIffEfLi1ELi1ELi32ELi1ELb0EL9Algorithm0EEvT_T0_ll)
        /*0130*/ 	.short	0x0380
        /*0132*/ 	.short	0x0098


	//----- nvinfo : EIATTR_SW_WAR
	.align		4
.L_7416:
        /*0134*/ 	.byte	0x04, 0x36
        /*0136*/ 	.short	(.L_7418 - .L_7417)
.L_7417:
        /*0138*/ 	.word	0x00000008
.L_7418:


//--------------------- .nv.info._Z15SoftmaxWarpImplI22BroadcastScaleMaskLoadIffbLm4EiE11DirectStoreIffEfLi1ELi1ELi32ELi2ELb1EL9Algorithm0EEvT_T0_ll --------------------------
	.section	.nv.info._Z15SoftmaxWarpImplI22BroadcastScaleMaskLoadIffbLm4EiE11DirectStoreIffEfLi1ELi1ELi32ELi2ELb1EL9Algorithm0EEvT_T0_ll,"",@"SHT_CUDA_INFO"
	.sectionflags	@""
	.align	4


	//----- nvinfo : EIATTR_CUDA_API_VERSION
	.align		4
        /*0000*/ 	.byte	0x04, 0x37
        /*0002*/ 	.short	(.L_7420 - .L_7419)
.L_7419:
        /*0004*/ 	.word	0x00000082


	//----- nvinfo : EIATTR_KPARAM_INFO
	.align		4
.L_7420:
        /*0008*/ 	.byte	0x04, 0x17
        /*000a*/ 	.short	(.L_7422 - .L_7421)
.L_7421:
        /*000c*/ 	.word	0x00000000
        /*0010*/ 	.short	0x0003
        /*0012*/ 	.short	0x0090
        /*0014*/ 	.byte	0x00, 0xf0, 0x21, 0x00


	//----- nvinfo : EIATTR_KPARAM_INFO
	.align		4
.L_7422:
        /*0018*/ 	.byte	0x04, 0x17
        /*001a*/ 	.short	(.L_7424 - .L_7423)
.L_7423:
        /*001c*/ 	.word	0x00000000
        /*0020*/ 	.short	0x0002
        /*0022*/ 	.short	0x0088
        /*0024*/ 	.byte	0x00, 0xf0, 0x21, 0x00


	//----- nvinfo : EIATTR_KPARAM_INFO
	.align		4
.L_7424:
        /*0028*/ 	.byte	0x04, 0x17
        /*002a*/ 	.short	(.L_7426 - .L_7425)
.L_7425:
        /*002c*/ 	.word	0x00000000
        /*0030*/ 	.short	0x0001
        /*0032*/ 	.short	0x0078
        /*0034*/ 	.byte	0x00, 0xf0, 0x41, 0x00


	//----- nvinfo : EIATTR_KPARAM_INFO
	.align		4
.L_7426:
        /*0038*/ 	.byte	0x04, 0x17
        /*003a*/ 	.short	(.L_7428 - .L_7427)
.L_7427:
        /*003c*/ 	.word	0x00000000
        /*0040*/ 	.short	0x0000
        /*0042*/ 	.short	0x0000
        /*0044*/ 	.byte	0x00, 0xf0, 0xe1, 0x01


	//----- nvinfo : EIATTR_SPARSE_MMA_MASK
	.align		4
.L_7428:
        /*0048*/ 	.byte	0x03, 0x50
        /*004a*/ 	.short	0x0000


	//----- nvinfo : EIATTR_MAXREG_COUNT
	.align		4
        /*004c*/ 	.byte	0x03, 0x1b
        /*004e*/ 	.short	0x00ff


	//----- nvinfo : EIATTR_EXTERNS
	.align		4
        /*0050*/ 	.byte	0x04, 0x0f
        /*0052*/ 	.short	(.L_7430 - .L_7429)


	//   ....[0]....
	.align		4
.L_7429:
        /*0054*/ 	.word	index@(__assertfail)


	//----- nvinfo : EIATTR_MERCURY_ISA_VERSION
	.align		4
.L_7430:
        /*0058*/ 	.byte	0x03, 0x5f
        /*005a*/ 	.short	0x0101


	//----- nvinfo : EIATTR_COOP_GROUP_MASK_REGIDS
	.align		4
        /*005c*/ 	.byte	0x04, 0x29
        /*005e*/ 	.short	(.L_7432 - .L_7431)


	//   ....[0]....
.L_7431:
        /*0060*/ 	.word	0xffffffff


	//   ....[1]....
        /*0064*/ 	.word	0xffffffff


	//   ....[2]....
        /*0068*/ 	.word	0xffffffff


	//   ....[3]....
        /*006c*/ 	.word	0xffffffff


	//   ....[4]....
        /*0070*/ 	.word	0xffffffff


	//   ....[5]....
        /*0074*/ 	.word	0xffffffff


	//   ....[6]....
        /*0078*/ 	.word	0xffffffff


	//   ....[7]....
        /*007c*/ 	.word	0xffffffff


	//   ....[8]....
        /*0080*/ 	.word	0xffffffff


	//   ....[9]....
        /*0084*/ 	.word	0xffffffff


	//   ....[10]....
        /*0088*/ 	.word	0xffffffff


	//   ....[11]....
        /*008c*/ 	.word	0xffffffff


	//   ....[12]....
        /*0090*/ 	.word	0xffffffff


	//   ....[13]....
        /*0094*/ 	.word	0xffffffff


	//   ....[14]....
        /*0098*/ 	.word	0xffffffff


	//   ....[15]....
        /*009c*/ 	.word	0xffffffff


	//   ....[16]....
        /*00a0*/ 	.word	0xffffffff


	//   ....[17]....
        /*00a4*/ 	.word	0xffffffff


	//   ....[18]....
        /*00a8*/ 	.word	0xffffffff


	//   ....[19]....
        /*00ac*/ 	.word	0xffffffff


	//   ....[20]....
        /*00b0*/ 	.word	0x0500000f


	//   ....[21]....
        /*00b4*/ 	.word	0x0500000f


	//   ....[22]....
        /*00b8*/ 	.word	0x0500000f


	//   ....[23]....
        /*00bc*/ 	.word	0x0500000f


	//   ....[24]....
        /*00c0*/ 	.word	0x0500000f


	//   ....[25]....
        /*00c4*/ 	.word	0x0500000f


	//   ....[26]....
        /*00c8*/ 	.word	0x0500000f


	//   ....[27]....
        /*00cc*/ 	.word	0x0500000f


	//   ....[28]....
        /*00d0*/ 	.word	0x0500000f


	//   ....[29]....
        /*00d4*/ 	.word	0x0500000f


	//   ....[30]....
        /*00d8*/ 	.word	0x0500000f


	//   ....[31]....
        /*00dc*/ 	.word	0x0500000f


	//   ....[32]....
        /*00e0*/ 	.word	0x0500000f


	//   ....[33]....
        /*00e4*/ 	.word	0x0500000f


	//   ....[34]....
        /*00e8*/ 	.word	0x0500000f


	//   ....[35]....
        /*00ec*/ 	.word	0x0500000f


	//   ....[36]....
        /*00f0*/ 	.word	0x0500000f


	//   ....[37]....
        /*00f4*/ 	.word	0x0500000f


	//   ....[38]....
        /*00f8*/ 	.word	0x0500000f


	//   ....[39]....
        /*00fc*/ 	.word	0x0500000f


	//----- nvinfo : EIATTR_COOP_GROUP_INSTR_OFFSETS
	.align		4
.L_7432:
        /*0100*/ 	.byte	0x04, 0x28
        /*0102*/ 	.short	(.L_7434 - .L_7433)


	//   ....[0]....
.L_7433:
        /*0104*/ 	.word	0x00001260


	//   ....[1]....
        /*0108*/ 	.word	0x00001280


	//   ....[2]....
        /*010c*/ 	.word	0x000012b0


	//   ....[3]....
        /*0110*/ 	.word	0x000012c0


	//   ....[4]....
        /*0114*/ 	.word	0x00001300


	//   ....[5]....
        /*0118*/ 	.word	0x00001310


	//   ....[6]....
        /*011c*/ 	.word	0x00001340


	//   ....[7]....
        /*0120*/ 	.word	0x00001350


	//   ....[8]....
        /*0124*/ 	.word	0x00001380


	//   ....[9]....
        /*0128*/ 	.word	0x00001390


	//   ....[10]....
        /*012c*/ 	.word	0x000014f0


	//   ....[11]....
        /*0130*/ 	.word	0x00001510


	//   ....[12]....
        /*0134*/ 	.word	0x00001530


	//   ....[13]....
        /*0138*/ 	.word	0x00001550


	//   ....[14]....
        /*013c*/ 	.word	0x00001570


	//   ....[15]....
        /*0140*/ 	.word	0x00001590


	//   ....[16]....
        /*0144*/ 	.word	0x000015b0


	//   ....[17]....
        /*0148*/ 	.word	0x000015d0


	//   ....[18]....
        /*014c*/ 	.word	0x000015f0


	//   ....[19]....
        /*0150*/ 	.word	0x00001610


	//   ....[20]....
        /*0154*/ 	.word	0x00001a70


	//   ....[21]....
        /*0158*/ 	.word	0x00001af0


	//   ....[22]....
        /*015c*/ 	.word	0x00001b50


	//   ....[23]....
        /*0160*/ 	.word	0x00001bb0


	//   ....[24]....
        /*0164*/ 	.word	0x00001c10


	//   ....[25]....
        /*0168*/ 	.word	0x00001c70


	//   ....[26]....
        /*016c*/ 	.word	0x00001d00


	//   ....[27]....
        /*0170*/ 	.word	0x00001da0


	//   ....[28]....
        /*0174*/ 	.word	0x00001e60


	//   ....[29]....
        /*0178*/ 	.word	0x00001f00


	//   ....[30]....
        /*017c*/ 	.word	0x00001f60


	//   ....[31]....
        /*0180*/ 	.word	0x00001ff0


	//   ....[32]....
        /*0184*/ 	.word	0x000020b0


	//   ....[33]....
        /*0188*/ 	.word	0x00002130


	//   ....[34]....
        /*018c*/ 	.word	0x00002190


	//   ....[35]....
        /*0190*/ 	.word	0x000021f0


	//   ....[36]....
        /*0194*/ 	.word	0x00002270


	//   ....[37]....
        /*0198*/ 	.word	0x000022e0


	//   ....[38]....
        /*019c*/ 	.word	0x00002350


	//   ....[39]....
        /*01a0*/ 	.word	0x000023c0


	//----- nvinfo : EIATTR_VRC_CTA_INIT_COUNT
	.align		4
.L_7434:
        /*01a4*/ 	.byte	0x02, 0x4a
	.zero		1
	.zero		1


	//----- nvinfo : EIATTR_SYSCALL_OFFSETS
	.align		4
        /*01a8*/ 	.byte	0x04, 0x46
        /*01aa*/ 	.short	(.L_7436 - .L_7435)


	//   ....[0]....
.L_7435:
        /*01ac*/ 	.word	0x000001c0


	//----- nvinfo : EIATTR_EXIT_INSTR_OFFSETS
	.align		4
.L_7436:
        /*01b0*/ 	.byte	0x04, 0x1c
        /*01b2*/ 	.short	(.L_7438 - .L_7437)


	//   ....[0]....
.L_7437:
        /*01b4*/ 	.word	0x00000280


	//   ....[1]....
        /*01b8*/ 	.word	0x00001a10


	//----- nvinfo : EIATTR_CRS_STACK_SIZE
	.align		4
.L_7438:
        /*01bc*/ 	.byte	0x04, 0x1e
        /*01be*/ 	.short	(.L_7440 - .L_7439)
.L_7439:
        /*01c0*/ 	.word	0x00000000


	//----- nvinfo : EIATTR_CBANK_PARAM_SIZE
	.align		4
.L_7440:
        /*01c4*/ 	.byte	0x03, 0x19
        /*01c6*/ 	.short	0x0098


	//----- nvinfo : EIATTR_PARAM_CBANK
	.align		4
        /*01c8*/ 	.byte	0x04, 0x0a
        /*01ca*/ 	.short	(.L_7442 - .L_7441)
	.align		4
.L_7441:
        /*01cc*/ 	.word	index@(.nv.constant0._Z15SoftmaxWarpImplI22BroadcastScaleMaskLoadIffbLm4EiE11DirectStoreIffEfLi1ELi1ELi32ELi2ELb1EL9Algorithm0EEvT_T0_ll)
        /*01d0*/ 	.short	0x0380
        /*01d2*/ 	.short	0x0098


	//----- nvinfo : EIATTR_SW_WAR
	.align		4
.L_7442:
        /*01d4*/ 	.byte	0x04, 0x36
        /*01d6*/ 	.short	(.L_7444 - .L_7443)
.L_7443:
        /*01d8*/ 	.word	0x00000008
.L_7444:


//--------------------- .nv.info._Z15SoftmaxWarpImplI22BroadcastScaleMaskLoadIffbLm4EiE11DirectStoreIffEfLi1ELi1ELi32ELi2ELb0EL9Algorithm0EEvT_T0_ll --------------------------
	.section	.nv.info._Z15SoftmaxWarpImplI22BroadcastScaleMaskLoadIffbLm4EiE11DirectStoreIffEfLi1ELi1ELi32ELi2ELb0EL9Algorithm0EEvT_T0_ll,"",@"SHT_CUDA_INFO"
	.sectionflags	@""
	.align	4


	//----- nvinfo : EIATTR_CUDA_API_VERSION
	.align		4
        /*0000*/ 	.byte	0x04, 0x37
        /*0002*/ 	.short	(.L_7446 - .L_7445)
.L_7445:
        /*0004*/ 	.word	0x00000082


	//----- nvinfo : EIATTR_KPARAM_INFO
	.align		4
.L_7446:
        /*0008*/ 	.byte	0x04, 0x17
        /*000a*/ 	.short	(.L_7448 - .L_7447)
.L_7447:
        /*000c*/ 	.word	0x00000000
        /*0010*/ 	.short	0x0003
        /*0012*/ 	.short	0x0090
        /*0014*/ 	.byte	0x00, 0xf0, 0x21, 0x00


	//----- nvinfo : EIATTR_KPARAM_INFO
	.align		4
.L_7448:
        /*0018*/ 	.byte	0x04, 0x17
        /*001a*/ 	.short	(.L_7450 - .L_7449)
.L_7449:
        /*001c*/ 	.word	0x00000000
        /*0020*/ 	.short	0x0002
        /*0022*/ 	.short	0x0088
        /*0024*/ 	.byte	0x00, 0xf0, 0x21, 0x00


	//----- nvinfo : EIATTR_KPARAM_INFO
	.align		4
.L_7450:
        /*0028*/ 	.byte	0x04, 0x17
        /*002a*/ 	.short	(.L_7452 - .L_7451)
.L_7451:
        /*002c*/ 	.word	0x00000000
        /*0030*/ 	.short	0x0001
        /*0032*/ 	.short	0x0078
        /*0034*/ 	.byte	0x00, 0xf0, 0x41, 0x00


	//----- nvinfo : EIATTR_KPARAM_INFO
	.align		4
.L_7452:
        /*0038*/ 	.byte	0x04, 0x17
        /*003a*/ 	.short	(.L_7454 - .L_7453)
.L_7453:
        /*003c*/ 	.word	0x00000000
        /*0040*/ 	.short	0x0000
        /*0042*/ 	.short	0x0000
        /*0044*/ 	.byte	0x00, 0xf0, 0xe1, 0x01


	//----- nvinfo : EIATTR_SPARSE_MMA_MASK
	.align		4
.L_7454:
        /*0048*/ 	.byte	0x03, 0x50
        /*004a*/ 	.short	0x0000


	//----- nvinfo : EIATTR_MAXREG_COUNT
	.align		4
        /*004c*/ 	.byte	0x03, 0x1b
        /*004e*/ 	.short	0x00ff


	//----- nvinfo : EIATTR_EXTERNS
	.align		4
        /*0050*/ 	.byte	0x04, 0x0f
        /*0052*/ 	.short	(.L_7456 - .L_7455)


	//   ....[0]....
	.align		4
.L_7455:
        /*0054*/ 	.word	index@(__assertfail)


	//----- nvinfo : EIATTR_MERCURY_ISA_VERSION
	.align		4
.L_7456:
        /*0058*/ 	.byte	0x03, 0x5f
        /*005a*/ 	.short	0x0101


	//----- nvinfo : EIATTR_COOP_GROUP_MASK_REGIDS
	.align		4
        /*005c*/ 	.byte	0x04, 0x29
        /*005e*/ 	.short	(.L_7458 - .L_7457)


	//   ....[0]....
.L_7457:
        /*0060*/ 	.word	0xffffffff


	//   ....[1]....
        /*0064*/ 	.word	0xffffffff


	//   ....[2]....
        /*0068*/ 	.word	0xffffffff


	//   ....[3]....
        /*006c*/ 	.word	0xffffffff


	//   ....[4]....
        /*0070*/ 	.word	0xffffffff


	//   ....[5]....
        /*0074*/ 	.word	0xffffffff


	//   ....[6]....
        /*0078*/ 	.word	0xffffffff


	//   ....[7]....
        /*007c*/ 	.word	0xffffffff


	//   ....[8]....
        /*0080*/ 	.word	0xffffffff


	//   ....[9]....
        /*0084*/ 	.word	0xffffffff


	//   ....[10]....
        /*0088*/ 	.word	0xffffffff


	//   ....[11]....
        /*008c*/ 	.word	0xffffffff


	//   ....[12]....
        /*0090*/ 	.word	0xffffffff


	//   ....[13]....
        /*0094*/ 	.word	0xffffffff


	//   ....[14]....
        /*0098*/ 	.word	0xffffffff


	//   ....[15]....
        /*009c*/ 	.word	0xffffffff


	//   ....[16]....
        /*00a0*/ 	.word	0xffffffff


	//   ....[17]....
        /*00a4*/ 	.word	0xffffffff


	//   ....[18]....
        /*00a8*/ 	.word	0xffffffff


	//   ....[19]....
        /*00ac*/ 	.word	0xffffffff


	//   ....[20]....
        /*00b0*/ 	.word	0x0500000f


	//   ....[21]....
        /*00b4*/ 	.word	0x0500000f


	//   ....[22]....
        /*00b8*/ 	.word	0x0500000f


	//   ....[23]....
        /*00bc*/ 	.word	0x0500000f


	//   ....[24]....
        /*00c0*/ 	.word	0x0500000f


	//   ....[25]....
        /*00c4*/ 	.word	0x0500000f


	//   ....[26]....
        /*00c8*/ 	.word	0x0500000f


	//   ....[27]....
        /*00cc*/ 	.word	0x0500000f


	//   ....[28]....
        /*00d0*/ 	.word	0x0500000f


	//   ....[29]....
        /*00d4*/ 	.word	0x0500000f


	//   ....[30]....
        /*00d8*/ 	.word	0x0500000f


	//   ....[31]....
        /*00dc*/ 	.word	0x0500000f


	//   ....[32]....
        /*00e0*/ 	.word	0x0500000f


	//   ....[33]....
        /*00e4*/ 	.word	0x0500000f


	//   ....[34]....
        /*00e8*/ 	.word	0x0500000f


	//   ....[35]....
        /*00ec*/ 	.word	0x0500000f


	//   ....[36]....
        /*00f0*/ 	.word	0x0500000f


	//   ....[37]....
        /*00f4*/ 	.word	0x0500000f


	//   ....[38]....
        /*00f8*/ 	.word	0x0500000f


	//   ....[39]....
        /*00fc*/ 	.word	0x0500000f


	//----- nvinfo : EIATTR_COOP_GROUP_INSTR_OFFSETS
	.align		4
.L_7458:
        /*0100*/ 	.byte	0x04, 0x28
        /*0102*/ 	.short	(.L_7460 - .L_7459)


	//   ....[0]....
.L_7459:
        /*0104*/ 	.word	0x00000ea0


	//   ....[1]....
        /*0108*/ 	.word	0x00000ec0


	//   ....[2]....
        /*010c*/ 	.word	0x00000ef0


	//   ....[3]....
        /*0110*/ 	.word	0x00000f00


	//   ....[4]....
        /*0114*/ 	.word	0x00000f30


	//   ....[5]....
        /*0118*/ 	.word	0x00000f40


	//   ....[6]....
        /*011c*/ 	.word	0x00000f80


	//   ....[7]....
        /*0120*/ 	.word	0x00000f90


	//   ....[8]....
        /*0124*/ 	.word	0x00000fc0


	//   ....[9]....
        /*0128*/ 	.word	0x00000fd0


	//   ....[10]....
        /*012c*/ 	.word	0x00001130


	//   ....[11]....
        /*0130*/ 	.word	0x00001150


	//   ....[12]....
        /*0134*/ 	.word	0x00001170


	//   ....[13]....
        /*0138*/ 	.word	0x00001190


	//   ....[14]....
        /*013c*/ 	.word	0x000011b0


	//   ....[15]....
        /*0140*/ 	.word	0x000011d0


	//   ....[16]....
        /*0144*/ 	.word	0x000011f0


	//   ....[17]....
        /*0148*/ 	.word	0x00001210


	//   ....[18]....
        /*014c*/ 	.word	0x00001230


	//   ....[19]....
        /*0150*/ 	.word	0x00001250


	//   ....[20]....
        /*0154*/ 	.word	0x00001610


	//   ....[21]....
        /*0158*/ 	.word	0x00001690


	//   ....[22]....
        /*015c*/ 	.word	0x000016f0


	//   ....[23]....
        /*0160*/ 	.word	0x00001760


	//   ....[24]....
        /*0164*/ 	.word	0x000017c0


	//   ....[25]....
        /*0168*/ 	.word	0x00001820


	//   ....[26]....
        /*016c*/ 	.word	0x000018e0


	//   ....[27]....
        /*0170*/ 	.word	0x000019c0


	//   ....[28]....
        /*0174*/ 	.word	0x00001a30


	//   ....[29]....
        /*0178*/ 	.word	0x00001aa0


	//   ....[30]....
        /*017c*/ 	.word	0x00001b00


	//   ....[31]....
        /*0180*/ 	.word	0x00001bc0


	//   ....[32]....
        /*0184*/ 	.word	0x00001c40


	//   ....[33]....
        /*0188*/ 	.word	0x00001cd0


	//   ....[34]....
        /*018c*/ 	.word	0x00001d30


	//   ....[35]....
        /*0190*/ 	.word	0x00001d90


	//   ....[36]....
        /*0194*/ 	.word	0x00001e10


	//   ....[37]....
        /*0198*/ 	.word	0x00001e80


	//   ....[38]....
        /*019c*/ 	.word	0x00001ef0


	//   ....[39]....
        /*01a0*/ 	.word	0x00001f60


	//----- nvinfo : EIATTR_VRC_CTA_INIT_COUNT
	.align		4
.L_7460:
        /*01a4*/ 	.byte	0x02, 0x4a
	.zero		1
	.zero		1


	//----- nvinfo : EIATTR_SYSCALL_OFFSETS
	.align		4
        /*01a8*/ 	.byte	0x04, 0x46
        /*01aa*/ 	.short	(.L_7462 - .L_7461)


	//   ....[0]....
.L_7461:
        /*01ac*/ 	.word	0x00000190


	//----- nvinfo : EIATTR_EXIT_INSTR_OFFSETS
	.align		4
.L_7462:
        /*01b0*/ 	.byte	0x04, 0x1c
        /*01b2*/ 	.short	(.L_7464 - .L_7463)


	//   ....[0]....
.L_7463:
        /*01b4*/ 	.word	0x00000250


	//   ....[1]....
        /*01b8*/ 	.word	0x000015b0


	//----- nvinfo : EIATTR_CRS_STACK_SIZE
	.align		4
.L_7464:
        /*01bc*/ 	.byte	0x04, 0x1e
        /*01be*/ 	.short	(.L_7466 - .L_7465)
.L_7465:
        /*01c0*/ 	.word	0x00000000


	//----- nvinfo : EIATTR_CBANK_PARAM_SIZE
	.align		4
.L_7466:
        /*01c4*/ 	.byte	0x03, 0x19
        /*01c6*/ 	.short	0x0098


	//----- nvinfo : EIATTR_PARAM_CBANK
	.align		4
        /*01c8*/ 	.byte	0x04, 0x0a
        /*01ca*/ 	.short	(.L_7468 - .L_7467)
	.align		4
.L_7467:
        /*01cc*/ 	.word	index@(.nv.constant0._Z15SoftmaxWarpImplI22BroadcastScaleMaskLoadIffbLm4EiE11DirectStoreIffEfLi1ELi1ELi32ELi2ELb0EL9Algorithm0EEvT_T0_ll)
        /*01d0*/ 	.short	0x0380
        /*01d2*/ 	.short	0x0098


	//----- nvinfo : EIATTR_SW_WAR
	.align		4
.L_7468:
        /*01d4*/ 	.byte	0x04, 0x36
        /*01d6*/ 	.short	(.L_7470 - .L_7469)
.L_7469:
        /*01d8*/ 	.word	0x00000008
.L_7470:


//--------------------- .nv.info._Z15SoftmaxWarpImplI22BroadcastScaleMaskLoadIffbLm4EiE11DirectStoreIffEfLi1ELi1ELi16ELi1ELb1EL9Algorithm0EEvT_T0_ll --------------------------
	.section	.nv.info._Z15SoftmaxWarpImplI22BroadcastScaleMaskLoadIffbLm4EiE11DirectStoreIffEfLi1ELi1ELi16ELi1ELb1EL9Algorithm0EEvT_T0_ll,"",@"SHT_CUDA_INFO"
	.sectionflags	@""
	.align	4


	//----- nvinfo : EIATTR_CUDA_API_VERSION
	.align		4
        /*0000*/ 	.byte	0x04, 0x37
        /*0002*/ 	.short	(.L_7472 - .L_7471)
.L_7471:
        /*0004*/ 	.word	0x00000082


	//----- nvinfo : EIATTR_KPARAM_INFO
	.align		4
.L_7472:
        /*0008*/ 	.byte	0x04, 0x17
        /*000a*/ 	.short	(.L_7474 - .L_7473)
.L_7473:
        /*000c*/ 	.word	0x00000000
        /*0010*/ 	.short	0x0003
        /*0012*/ 	.short	0x0090
        /*0014*/ 	.byte	0x00, 0xf0, 0x21, 0x00


	//----- nvinfo : EIATTR_KPARAM_INFO
	.align		4
.L_7474:
        /*0018*/ 	.byte	0x04, 0x17
        /*001a*/ 	.short	(.L_7476 - .L_7475)
.L_7475:
        /*001c*/ 	.word	0x00000000
        /*0020*/ 	.short	0x0002
        /*0022*/ 	.short	0x0088
        /*0024*/ 	.byte	0x00, 0xf0, 0x21, 0x00


	//----- nvinfo : EIATTR_KPARAM_INFO
	.align		4
.L_7476:
        /*0028*/ 	.byte	0x04, 0x17
        /*002a*/ 	.short	(.L_7478 - .L_7477)
.L_7477:
        /*002c*/ 	.word	0x00000000
        /*0030*/ 	.short	0x0001
        /*0032*/ 	.short	0x0078
        /*0034*/ 	.byte	0x00, 0xf0, 0x41, 0x00


	//----- nvinfo : EIATTR_KPARAM_INFO
	.align		4
.L_7478:
        /*0038*/ 	.byte	0x04, 0x17
        /*003a*/ 	.short	(.L_7480 - .L_7479)
.L_7479:
        /*003c*/ 	.word	0x00000000
        /*0040*/ 	.short	0x0000
        /*0042*/ 	.short	0x0000
        /*0044*/ 	.byte	0x00, 0xf0, 0xe1, 0x01


	//----- nvinfo : EIATTR_SPARSE_MMA_MASK
	.align		4
.L_7480:
        /*0048*/ 	.byte	0x03, 0x50
        /*004a*/ 	.short	0x0000


	//----- nvinfo : EIATTR_MAXREG_COUNT
	.align		4
        /*004c*/ 	.byte	0x03, 0x1b
        /*004e*/ 	.short	0x00ff


	//----- nvinfo : EIATTR_EXTERNS
	.align		4
        /*0050*/ 	.byte	0x04, 0x0f
        /*0052*/ 	.short	(.L_7482 - .L_7481)


	//   ....[0]....
	.align		4
.L_7481:
        /*0054*/ 	.word	index@(__assertfail)


	//----- nvinfo : EIATTR_MERCURY_ISA_VERSION
	.align		4
.L_7482:
        /*0058*/ 	.byte	0x03, 0x5f
        /*005a*/ 	.short	0x0101


	//----- nvinfo : EIATTR_COOP_GROUP_MASK_REGIDS
	.align		4
        /*005c*/ 	.byte	0x04, 0x29
        /*005e*/ 	.short	(.L_7484 - .L_7483)


	//   ....[0]....
.L_7483:
        /*0060*/ 	.word	0xffffffff


	//   ....[1]....
        /*0064*/ 	.word	0xffffffff


	//   ....[2]....
        /*0068*/ 	.word	0xffffffff


	//   ....[3]....
        /*006c*/ 	.word	0xffffffff


	//   ....[4]....
        /*0070*/ 	.word	0xffffffff


	//   ....[5]....
        /*0074*/ 	.word	0xffffffff


	//   ....[6]....
        /*0078*/ 	.word	0xffffffff


	//   ....[7]....
        /*007c*/ 	.word	0xffffffff


	//   ....[8]....
        /*0080*/ 	.word	0x0500000f


	//   ....[9]....
        /*0084*/ 	.word	0x0500000f


	//   ....[10]....
        /*0088*/ 	.word	0x0500000f


	//   ....[11]....
        /*008c*/ 	.word	0x0500000f


	//   ....[12]....
        /*0090*/ 	.word	0x0500000f


	//   ....[13]....
        /*0094*/ 	.word	0x0500000f


	//   ....[14]....
        /*0098*/ 	.word	0x0500000f


	//   ....[15]....
        /*009c*/ 	.word	0x0500000f


	//----- nvinfo : EIATTR_COOP_GROUP_INSTR_OFFSETS
	.align		4
.L_7484:
        /*00a0*/ 	.byte	0x04, 0x28
        /*00a2*/ 	.short	(.L_7486 - .L_7485)


	//   ....[0]....
.L_7485:
        /*00a4*/ 	.word	0x00000a90


	//   ....[1]....
        /*00a8*/ 	.word	0x00000ad0


	//   ....[2]....
        /*00ac*/ 	.word	0x00000af0


	//   ....[3]....
        /*00b0*/ 	.word	0x00000b10


	//   ....[4]....
        /*00b4*/ 	.word	0x00000bd0


	//   ....[5]....
        /*00b8*/ 	.word	0x00000bf0


	//   ....[6]....
        /*00bc*/ 	.word	0x00000c10


	//   ....[7]....
        /*00c0*/ 	.word	0x00000c30


	//   ....[8]....
        /*00c4*/ 	.word	0x00000ec0


	//   ....[9]....
        /*00c8*/ 	.word	0x00000f50


	//   ....[10]....
        /*00cc*/ 	.word	0x00000fb0


	//   ....[11]....
        /*00d0*/ 	.word	0x00001020


	//   ....[12]....
        /*00d4*/ 	.word	0x00001110


	//   ....[13]....
        /*00d8*/ 	.word	0x00001170


	//   ....[14]....
        /*00dc*/ 	.word	0x000011d0


	//   ....[15]....
        /*00e0*/ 	.word	0x00001230


	//----- nvinfo : EIATTR_VRC_CTA_INIT_COUNT
	.align		4
.L_7486:
        /*00e4*/ 	.byte	0x02, 0x4a
	.zero		1
	.zero		1


	//----- nvinfo : EIATTR_SYSCALL_OFFSETS
	.align		4
        /*00e8*/ 	.byte	0x04, 0x46
        /*00ea*/ 	.short	(.L_7488 - .L_7487)


	//   ....[0]....
.L_7487:
        /*00ec*/ 	.word	0x000001c0


	//----- nvinfo : EIATTR_EXIT_INSTR_OFFSETS
	.align		4
.L_7488:
        /*00f0*/ 	.byte	0x04, 0x1c
        /*00f2*/ 	.short	(.L_7490 - .L_7489)


	//   ....[0]....
.L_7489:
        /*00f4*/ 	.word	0x00000270


	//   ....[1]....
        /*00f8*/ 	.word	0x00000e60


	//----- nvinfo : EIATTR_CRS_STACK_SIZE
	.align		4
.L_7490:
        /*00fc*/ 	.byte	0x04, 0x1e
        /*00fe*/ 	.short	(.L_7492 - .L_7491)
.L_7491:
        /*0100*/ 	.word	0x00000000


	//----- nvinfo : EIATTR_CBANK_PARAM_SIZE
	.align		4
.L_7492:
        /*0104*/ 	.byte	0x03, 0x19
        /*0106*/ 	.short	0x0098


	//----- nvinfo : EIATTR_PARAM_CBANK
	.align		4
        /*0108*/ 	.byte	0x04, 0x0a
        /*010a*/ 	.short	(.L_7494 - .L_7493)
	.align		4
.L_7493:
        /*010c*/ 	.word	index@(.nv.constant0._Z15SoftmaxWarpImplI22BroadcastScaleMaskLoadIffbLm4EiE11DirectStoreIffEfLi1ELi1ELi16ELi1ELb1EL9Algorithm0EEvT_T0_ll)
        /*0110*/ 	.short	0x0380
        /*0112*/ 	.short	0x0098


	//----- nvinfo : EIATTR_SW_WAR
	.align		4
.L_7494:
        /*0114*/ 	.byte	0x04, 0x36
        /*0116*/ 	.short	(.L_7496 - .L_7495)
.L_7495:
        /*0118*/ 	.word	0x00000008
.L_7496:


//--------------------- .nv.info._Z15SoftmaxWarpImplI22BroadcastScaleMaskLoadIffbLm4EiE11DirectStoreIffEfLi1ELi1ELi16ELi1ELb0EL9Algorithm0EEvT_T0_ll --------------------------
	.section	.nv.info._Z15SoftmaxWarpImplI22BroadcastScaleMaskLoadIffbLm4EiE11DirectStoreIffEfLi1ELi1ELi16ELi1ELb0EL9Algorithm0EEvT_T0_ll,"",@"SHT_CUDA_INFO"
	.sectionflags	@""
	.align	4


	//----- nvinfo : EIATTR_CUDA_API_VERSION
	.align		4
        /*0000*/ 	.byte	0x04, 0x37
        /*0002*/ 	.short	(.L_7498 - .L_7497)
.L_7497:
        /*0004*/ 	.word	0x00000082


	//----- nvinfo : EIATTR_KPARAM_INFO
	.align		4
.L_7498:
        /*0008*/ 	.byte	0x04, 0x17
        /*000a*/ 	.short	(.L_7500 - .L_7499)
.L_7499:
        /*000c*/ 	.word	0x00000000
        /*0010*/ 	.short	0x0003
        /*0012*/ 	.short	0x0090
        /*0014*/ 	.byte	0x00, 0xf0, 0x21, 0x00


	//----- nvinfo : EIATTR_KPARAM_INFO
	.align		4
.L_7500:
        /*0018*/ 	.byte	0x04, 0x17
        /*001a*/ 	.short	(.L_7502 - .L_7501)
.L_7501:
        /*001c*/ 	.word	0x00000000
        /*0020*/ 	.short	0x0002
        /*0022*/ 	.short	0x0088
        /*0024*/ 	.byte	0x00, 0xf0, 0x21, 0x00


	//----- nvinfo : EIATTR_KPARAM_INFO
	.align		4
.L_7502:
        /*0028*/ 	.byte	0x04, 0x17
        /*002a*/ 	.short	(.L_7504 - .L_7503)
.L_7503:
        /*002c*/ 	.word	0x00000000
        /*0030*/ 	.short	0x0001
        /*0032*/ 	.short	0x0078
        /*0034*/ 	.byte	0x00, 0xf0, 0x41, 0x00


	//----- nvinfo : EIATTR_KPARAM_INFO
	.align		4
.L_7504:
        /*0038*/ 	.byte	0x04, 0x17
        /*003a*/ 	.short	(.L_7506 - .L_7505)
.L_7505:
        /*003c*/ 	.word	0x00000000
        /*0040*/ 	.short	0x0000
        /*0042*/ 	.short	0x0000
        /*0044*/ 	.byte	0x00, 0xf0, 0xe1, 0x01


	//----- nvinfo : EIATTR_SPARSE_MMA_MASK
	.align		4
.L_7506:
        /*0048*/ 	.byte	0x03, 0x50
        /*004a*/ 	.short	0x0000


	//----- nvinfo : EIATTR_MAXREG_COUNT
	.align		4
        /*004c*/ 	.byte	0x03, 0x1b
        /*004e*/ 	.short	0x00ff


	//----- nvinfo : EIATTR_EXTERNS
	.align		4
        /*0050*/ 	.byte	0x04, 0x0f
        /*0052*/ 	.short	(.L_7508 - .L_7507)


	//   ....[0]....
	.align		4
.L_7507:
        /*0054*/ 	.word	index@(__assertfail)


	//----- nvinfo : EIATTR_MERCURY_ISA_VERSION
	.align		4
.L_7508:
        /*0058*/ 	.byte	0x03, 0x5f
        /*005a*/ 	.short	0x0101


	//----- nvinfo : EIATTR_COOP_GROUP_MASK_REGIDS
	.align		4
        /*005c*/ 	.byte	0x04, 0x29
        /*005e*/ 	.short	(.L_7510 - .L_7509)


	//   ....[0]....
.L_7509:
        /*0060*/ 	.word	0xffffffff


	//   ....[1]....
        /*0064*/ 	.word	0xffffffff


	//   ....[2]....
        /*0068*/ 	.word	0xffffffff


	//   ....[3]....
        /*006c*/ 	.word	0xffffffff


	//   ....[4]....
        /*0070*/ 	.word	0xffffffff


	//   ....[5]....
        /*0074*/ 	.word	0xffffffff


	//   ....[6]....
        /*0078*/ 	.word	0xffffffff


	//   ....[7]....
        /*007c*/ 	.word	0xffffffff


	//   ....[8]....
        /*0080*/ 	.word	0x0500000f


	//   ....[9]....
        /*0084*/ 	.word	0x0500000f


	//   ....[10]....
        /*0088*/ 	.word	0x0500000f


	//   ....[11]....
        /*008c*/ 	.word	0x0500000f


	//   ....[12]....
        /*0090*/ 	.word	0x0500000f


	//   ....[13]....
        /*0094*/ 	.word	0x0500000f


	//   ....[14]....
        /*0098*/ 	.word	0x0500000f


	//   ....[15]....
        /*009c*/ 	.word	0x0500000f


	//----- nvinfo : EIATTR_COOP_GROUP_INSTR_OFFSETS
	.align		4
.L_7510:
        /*00a0*/ 	.byte	0x04, 0x28
        /*00a2*/ 	.short	(.L_7512 - .L_7511)


	//   ....[0]....
.L_7511:
        /*00a4*/ 	.word	0x00000a00


	//   ....[1]....
        /*00a8*/ 	.word	0x00000a40


	//   ....[2]....
        /*00ac*/ 	.word	0x00000a60


	//   ....[3]....
        /*00b0*/ 	.word	0x00000a80


	//   ....[4]....
        /*00b4*/ 	.word	0x00000b40


	//   ....[5]....
        /*00b8*/ 	.word	0x00000b60


	//   ....[6]....
        /*00bc*/ 	.word	0x00000b80


	//   ....[7]....
        /*00c0*/ 	.word	0x00000ba0


	//   ....[8]....
        /*00c4*/ 	.word	0x00000e00


	//   ....[9]....
        /*00c8*/ 	.word	0x00000e90


	//   ....[10]....
        /*00cc*/ 	.word	0x00000ef0


	//   ....[11]....
        /*00d0*/ 	.word	0x00000f60


	//   ....[12]....
        /*00d4*/ 	.word	0x00001050


	//   ....[13]....
        /*00d8*/ 	.word	0x000010b0


	//   ....[14]....
        /*00dc*/ 	.word	0x00001110


	//   ....[15]....
        /*00e0*/ 	.word	0x00001170


	//----- nvinfo : EIATTR_VRC_CTA_INIT_COUNT
	.align		4
.L_7512:
        /*00e4*/ 	.byte	0x02, 0x4a
	.zero		1
	.zero		1


	//----- nvinfo : EIATTR_SYSCALL_OFFSETS
	.align		4
        /*00e8*/ 	.byte	0x04, 0x46
        /*00ea*/ 	.short	(.L_7514 - .L_7513)


	//   ....[0]....
.L_7513:
        /*00ec*/ 	.word	0x000001a0


	//----- nvinfo : EIATTR_EXIT_INSTR_OFFSETS
	.align		4
.L_7514:
        /*00f0*/ 	.byte	0x04, 0x1c
        /*00f2*/ 	.short	(.L_7516 - .L_7515)


	//   ....[0]....
.L_7515:
        /*00f4*/ 	.word	0x00000250


	//   ....[1]....
        /*00f8*/ 	.word	0x00000da0


	//----- nvinfo : EIATTR_CRS_STACK_SIZE
	.align		4
.L_7516:
        /*00fc*/ 	.byte	0x04, 0x1e
        /*00fe*/ 	.short	(.L_7518 - .L_7517)
.L_7517:
        /*0100*/ 	.word	0x00000000


	//----- nvinfo : EIATTR_CBANK_PARAM_SIZE
	.align		4
.L_7518:
        /*0104*/ 	.byte	0x03, 0x19
        /*0106*/ 	.short	0x0098


	//----- nvinfo : EIATTR_PARAM_CBANK
	.align		4
        /*0108*/ 	.byte	0x04, 0x0a
        /*010a*/ 	.short	(.L_7520 - .L_7519)
	.align		4
.L_7519:
        /*010c*/ 	.word	index@(.nv.constant0._Z15SoftmaxWarpImplI22BroadcastScaleMaskLoadIffbLm4EiE11DirectStoreIffEfLi1ELi1ELi16ELi1ELb0EL9Algorithm0EEvT_T0_ll)
        /*0110*/ 	.short	0x0380
        /*0112*/ 	.short	0x0098


	//----- nvinfo : EIATTR_SW_WAR
	.align		4
.L_7520:
        /*0114*/ 	.byte	0x04, 0x36
        /*0116*/ 	.short	(.L_7522 - .L_7521)
.L_7521:
        /*0118*/ 	.word	0x00000008
.L_7522:


//--------------------- .nv.info._Z15SoftmaxWarpImplI22BroadcastScaleMaskLoadIffbLm4EiE11DirectStoreIffEfLi1ELi1ELi16ELi2ELb1EL9Algorithm0EEvT_T0_ll --------------------------
	.section	.nv.info._Z15SoftmaxWarpImplI22BroadcastScaleMaskLoadIffbLm4EiE11DirectStoreIffEfLi1ELi1ELi16ELi2ELb1EL9Algorithm0EEvT_T0_ll,"",@"SHT_CUDA_INFO"
	.sectionflags	@""
	.align	4


	//----- nvinfo : EIATTR_CUDA_API_VERSION
	.align		4
        /*0000*/ 	.byte	0x04, 0x37
        /*0002*/ 	.short	(.L_7524 - .L_7523)
.L_7523:
        /*0004*/ 	.word	0x00000082


	//----- nvinfo : EIATTR_KPARAM_INFO
	.align		4
.L_7524:
        /*0008*/ 	.byte	0x04, 0x17
        /*000a*/ 	.short	(.L_7526 - .L_7525)
.L_7525:
        /*000c*/ 	.word	0x00000000
        /*0010*/ 	.short	0x0003
        /*0012*/ 	.short	0x0090
        /*0014*/ 	.byte	0x00, 0xf0, 0x21, 0x00


	//----- nvinfo : EIATTR_KPARAM_INFO
	.align		4
.L_7526:
        /*0018*/ 	.byte	0x04, 0x17
        /*001a*/ 	.short	(.L_7528 - .L_7527)
.L_7527:
        /*001c*/ 	.word	0x00000000
        /*0020*/ 	.short	0x0002
        /*0022*/ 	.short	0x0088
        /*0024*/ 	.byte	0x00, 0xf0, 0x21, 0x00


	//----- nvinfo : EIATTR_KPARAM_INFO
	.align		4
.L_7528:
        /*0028*/ 	.byte	0x04, 0x17
        /*002a*/ 	.short	(.L_7530 - .L_7529)
.L_7529:
        /*002c*/ 	.word	0x00000000
        /*0030*/ 	.short	0x0001
        /*0032*/ 	.short	0x0078
        /*0034*/ 	.byte	0x00, 0xf0, 0x41, 0x00


	//----- nvinfo : EIATTR_KPARAM_INFO
	.align		4
.L_7530:
        /*0038*/ 	.byte	0x04, 0x17
        /*003a*/ 	.short	(.L_7532 - .L_7531)
.L_7531:
        /*003c*/ 	.word	0x00000000
        /*0040*/ 	.short	0x0000
        /*0042*/ 	.short	0x0000
        /*0044*/ 	.byte	0x00, 0xf0, 0xe1, 0x01


	//----- nvinfo : EIATTR_SPARSE_MMA_MASK
	.align		4
.L_7532:
        /*0048*/ 	.byte	0x03, 0x50
        /*004a*/ 	.short	0x0000


	//----- nvinfo : EIATTR_MAXREG_COUNT
	.align		4
        /*004c*/ 	.byte	0x03, 0x1b
        /*004e*/ 	.short	0x00ff


	//----- nvinfo : EIATTR_EXTERNS
	.align		4
        /*0050*/ 	.byte	0x04, 0x0f
        /*0052*/ 	.short	(.L_7534 - .L_7533)


	//   ....[0]....
	.align		4
.L_7533:
        /*0054*/ 	.word	index@(__assertfail)


	//----- nvinfo : EIATTR_MERCURY_ISA_VERSION
	.align		4
.L_7534:
        /*0058*/ 	.byte	0x03, 0x5f
        /*005a*/ 	.short	0x0101


	//----- nvinfo : EIATTR_COOP_GROUP_MASK_REGIDS
	.align		4
        /*005c*/ 	.byte	0x04, 0x29
        /*005e*/ 	.short	(.L_7536 - .L_7535)


	//   ....[0]....
.L_7535:
        /*0060*/ 	.word	0xffffffff


	//   ....[1]....
        /*0064*/ 	.word	0xffffffff


	//   ....[2]....
        /*0068*/ 	.word	0xffffffff


	//   ....[3]....
        /*006c*/ 	.word	0xffffffff


	//   ....[4]....
        /*0070*/ 	.word	0xffffffff


	//   ....[5]....
        /*0074*/ 	.word	0xffffffff


	//   ....[6]....
        /*0078*/ 	.word	0xffffffff


	//   ....[7]....
        /*007c*/ 	.word	0xffffffff


	//   ....[8]....
        /*0080*/ 	.word	0xffffffff


	//   ....[9]....
        /*0084*/ 	.word	0xffffffff


	//   ....[10]....
        /*0088*/ 	.word	0xffffffff


	//   ....[11]....
        /*008c*/ 	.word	0xffffffff


	//   ....[12]....
        /*0090*/ 	.word	0xffffffff


	//   ....[13]....
        /*0094*/ 	.word	0xffffffff


	//   ....[14]....
        /*0098*/ 	.word	0xffffffff


	//   ....[15]....
        /*009c*/ 	.word	0xffffffff


	//   ....[16]....
        /*00a0*/ 	.word	0x0500000f


	//   ....[17]....
        /*00a4*/ 	.word	0x0500000f


	//   ....[18]....
        /*00a8*/ 	.word	0x0500000f


	//   ....[19]....
        /*00ac*/ 	.word	0x0500000f


	//   ....[20]....
        /*00b0*/ 	.word	0x0500000f


	//   ....[21]....
        /*00b4*/ 	.word	0x0500000f


	//   ....[22]....
        /*00b8*/ 	.word	0x0500000f


	//   ....[23]....
        /*00bc*/ 	.word	0x0500000f


	//   ....[24]....
        /*00c0*/ 	.word	0x0500000f


	//   ....[25]....
        /*00c4*/ 	.word	0x0500000f


	//   ....[26]....
        /*00c8*/ 	.word	0x0500000f


	//   ....[27]....
        /*00cc*/ 	.word	0x0500000f


	//   ....[28]....
        /*00d0*/ 	.word	0x0500000f


	//   ....[29]....
        /*00d4*/ 	.word	0x0500000f


	//   ....[30]....
        /*00d8*/ 	.word	0x0500000f


	//   ....[31]....
        /*00dc*/ 	.word	0x0500000f


	//----- nvinfo : EIATTR_COOP_GROUP_INSTR_OFFSETS
	.align		4
.L_7536:
        /*00e0*/ 	.byte	0x04, 0x28
        /*00e2*/ 	.short	(.L_7538 - .L_7537)


	//   ....[0]....
.L_7537:
        /*00e4*/ 	.word	0x00001220


	//   ....[1]....
        /*00e8*/ 	.word	0x00001240


	//   ....[2]....
        /*00ec*/ 	.word	0x00001270


	//   ....[3]....
        /*00f0*/ 	.word	0x00001280


	//   ....[4]....
        /*00f4*/ 	.word	0x000012c0


	//   ....[5]....
        /*00f8*/ 	.word	0x000012d0


	//   ....[6]....
        /*00fc*/ 	.word	0x00001300


	//   ....[7]....
        /*0100*/ 	.word	0x00001310


	//   ....[8]....
        /*0104*/ 	.word	0x00001470


	//   ....[9]....
        /*0108*/ 	.word	0x00001490


	//   ....[10]....
        /*010c*/ 	.word	0x000014b0


	//   ....[11]....
        /*0110*/ 	.word	0x000014d0


	//   ....[12]....
        /*0114*/ 	.word	0x000014f0


	//   ....[13]....
        /*0118*/ 	.word	0x00001510


	//   ....[14]....
        /*011c*/ 	.word	0x00001530


	//   ....[15]....
        /*0120*/ 	.word	0x00001550


	//   ....[16]....
        /*0124*/ 	.word	0x000019b0


	//   ....[17]....
        /*0128*/ 	.word	0x00001a30


	//   ....[18]....
        /*012c*/ 	.word	0x00001a90


	//   ....[19]....
        /*0130*/ 	.word	0x00001af0


	//   ....[20]....
        /*0134*/ 	.word	0x00001b50


	//   ....[21]....
        /*0138*/ 	.word	0x00001c10


	//   ....[22]....
        /*013c*/ 	.word	0x00001cd0


	//   ....[23]....
        /*0140*/ 	.word	0x00001d70


	//   ....[24]....
        /*0144*/ 	.word	0x00001dd0


	//   ....[25]....
        /*0148*/ 	.word	0x00001ea0


	//   ....[26]....
        /*014c*/ 	.word	0x00001f20


	//   ....[27]....
        /*0150*/ 	.word	0x00001fa0


	//   ....[28]....
        /*0154*/ 	.word	0x00002000


	//   ....[29]....
        /*0158*/ 	.word	0x00002080


	//   ....[30]....
        /*015c*/ 	.word	0x000020f0


	//   ....[31]....
        /*0160*/ 	.word	0x00002160


	//----- nvinfo : EIATTR_VRC_CTA_INIT_COUNT
	.align		4
.L_7538:
        /*0164*/ 	.byte	0x02, 0x4a
	.zero		1
	.zero		1


	//----- nvinfo : EIATTR_SYSCALL_OFFSETS
	.align		4
        /*0168*/ 	.byte	0x04, 0x46
        /*016a*/ 	.short	(.L_7540 - .L_7539)


	//   ....[0]....
.L_7539:
        /*016c*/ 	.word	0x000001c0


	//----- nvinfo : EIATTR_EXIT_INSTR_OFFSETS
	.align		4
.L_7540:
        /*0170*/ 	.byte	0x04, 0x1c
        /*0172*/ 	.short	(.L_7542 - .L_7541)


	//   ....[0]....
.L_7541:
        /*0174*/ 	.word	0x00000280


	//   ....[1]....
        /*0178*/ 	.word	0x00001950


	//----- nvinfo : EIATTR_CRS_STACK_SIZE
	.align		4
.L_7542:
        /*017c*/ 	.byte	0x04, 0x1e
        /*017e*/ 	.short	(.L_7544 - .L_7543)
.L_7543:
        /*0180*/ 	.word	0x00000000


	//----- nvinfo : EIATTR_CBANK_PARAM_SIZE
	.align		4
.L_7544:
        /*0184*/ 	.byte	0x03, 0x19
        /*0186*/ 	.short	0x0098


	//----- nvinfo : EIATTR_PARAM_CBANK
	.align		4
        /*0188*/ 	.byte	0x04, 0x0a
        /*018a*/ 	.short	(.L_7546 - .L_7545)
	.align		4
.L_7545:
        /*018c*/ 	.word	index@(.nv.constant0._Z15SoftmaxWarpImplI22BroadcastScaleMaskLoadIffbLm4EiE11DirectStoreIffEfLi1ELi1ELi16ELi2ELb1EL9Algorithm0EEvT_T0_ll)
        /*0190*/ 	.short	0x0380
        /*0192*/ 	.short	0x0098


	//----- nvinfo : EIATTR_SW_WAR
	.align		4
.L_7546:
        /*0194*/ 	.byte	0x04, 0x36
        /*0196*/ 	.short	(.L_7548 - .L_7547)
.L_7547:
        /*0198*/ 	.word	0x00000008
.L_7548:


//--------------------- .nv.info._Z15SoftmaxWarpImplI22BroadcastScaleMaskLoadIffbLm4EiE11DirectStoreIffEfLi1ELi1ELi16ELi2ELb0EL9Algorithm0EEvT_T0_ll --------------------------
	.section	.nv.info._Z15SoftmaxWarpImplI22BroadcastScaleMaskLoadIffbLm4EiE11DirectStoreIffEfLi1ELi1ELi16ELi2ELb0EL9Algorithm0EEvT_T0_ll,"",@"SHT_CUDA_INFO"
	.sectionflags	@""
	.align	4


	//----- nvinfo : EIATTR_CUDA_API_VERSION
	.align		4
        /*0000*/ 	.byte	0x04, 0x37
        /*0002*/ 	.short	(.L_7550 - .L_7549)
.L_7549:
        /*0004*/ 	.word	0x00000082


	//----- nvinfo : EIATTR_KPARAM_INFO
	.align		4
.L_7550:
        /*0008*/ 	.byte	0x04, 0x17
        /*000a*/ 	.short	(.L_7552 - .L_7551)
.L_7551:
        /*000c*/ 	.word	0x00000000
        /*0010*/ 	.short	0x0003
        /*0012*/ 	.short	0x0090
        /*0014*/ 	.byte	0x00, 0xf0, 0x21, 0x00


	//----- nvinfo : EIATTR_KPARAM_INFO
	.align		4
.L_7552:
        /*0018*/ 	.byte	0x04, 0x17
        /*001a*/ 	.short	(.L_7554 - .L_7553)
.L_7553:
        /*001c*/ 	.word	0x00000000
        /*0020*/ 	.short	0x0002
        /*0022*/ 	.short	0x0088
        /*0024*/ 	.byte	0x00, 0xf0, 0x21, 0x00


	//----- nvinfo : EIATTR_KPARAM_INFO
	.align		4
.L_7554:
        /*0028*/ 	.byte	0x04, 0x17
        /*002a*/ 	.short	(.L_7556 - .L_7555)
.L_7555:
        /*002c*/ 	.word	0x00000000
        /*0030*/ 	.short	0x0001
        /*0032*/ 	.short	0x0078
        /*0034*/ 	.byte	0x00, 0xf0, 0x41, 0x00


	//----- nvinfo : EIATTR_KPARAM_INFO
	.align		4
.L_7556:
        /*0038*/ 	.byte	0x04, 0x17
        /*003a*/ 	.short	(.L_7558 - .L_7557)
.L_7557:
        /*003c*/ 	.word	0x00000000
        /*0040*/ 	.short	0x0000
        /*0042*/ 	.short	0x0000
        /*0044*/ 	.byte	0x00, 0xf0, 0xe1, 0x01


	//----- nvinfo : EIATTR_SPARSE_MMA_MASK
	.align		4
.L_7558:
        /*0048*/ 	.byte	0x03, 0x50
        /*004a*/ 	.short	0x0000


	//----- nvinfo : EIATTR_MAXREG_COUNT
	.align		4
        /*004c*/ 	.byte	0x03, 0x1b
        /*004e*/ 	.short	0x00ff


	//----- nvinfo : EIATTR_EXTERNS
	.align		4
        /*0050*/ 	.byte	0x04, 0x0f
        /*0052*/ 	.short	(.L_7560 - .L_7559)


	//   ....[0]....
	.align		4
.L_7559:
        /*0054*/ 	.word	index@(__assertfail)


	//----- nvinfo : EIATTR_MERCURY_ISA_VERSION
	.align		4
.L_7560:
        /*0058*/ 	.byte	0x03, 0x5f
        /*005a*/ 	.short	0x0101


	//----- nvinfo : EIATTR_COOP_GROUP_MASK_REGIDS
	.align		4
        /*005c*/ 	.byte	0x04, 0x29
        /*005e*/ 	.short	(.L_7562 - .L_7561)


	//   ....[0]....
.L_7561:
        /*0060*/ 	.word	0xffffffff


	//   ....[1]....
        /*0064*/ 	.word	0xffffffff


	//   ....[2]....
        /*0068*/ 	.word	0xffffffff


	//   ....[3]....
        /*006c*/ 	.word	0xffffffff


	//   ....[4]....
        /*0070*/ 	.word	0xffffffff


	//   ....[5]....
        /*0074*/ 	.word	0xffffffff


	//   ....[6]....
        /*0078*/ 	.word	0xffffffff


	//   ....[7]....
        /*007c*/ 	.word	0xffffffff


	//   ....[8]....
        /*0080*/ 	.word	0xffffffff


	//   ....[9]....
        /*0084*/ 	.word	0xffffffff


	//   ....[10]....
        /*0088*/ 	.word	0xffffffff


	//   ....[11]....
        /*008c*/ 	.word	0xffffffff


	//   ....[12]....
        /*0090*/ 	.word	0xffffffff


	//   ....[13]....
        /*0094*/ 	.word	0xffffffff


	//   ....[14]....
        /*0098*/ 	.word	0xffffffff


	//   ....[15]....
        /*009c*/ 	.word	0xffffffff


	//   ....[16]....
        /*00a0*/ 	.word	0x0500000f


	//   ....[17]....
        /*00a4*/ 	.word	0x0500000f


	//   ....[18]....
        /*00a8*/ 	.word	0x0500000f


	//   ....[19]....
        /*00ac*/ 	.word	0x0500000f


	//   ....[20]....
        /*00b0*/ 	.word	0x0500000f


	//   ....[21]....
        /*00b4*/ 	.word	0x0500000f


	//   ....[22]....
        /*00b8*/ 	.word	0x0500000f


	//   ....[23]....
        /*00bc*/ 	.word	0x0500000f


	//   ....[24]....
        /*00c0*/ 	.word	0x0500000f


	//   ....[25]....
        /*00c4*/ 	.word	0x0500000f


	//   ....[26]....
        /*00c8*/ 	.word	0x0500000f


	//   ....[27]....
        /*00cc*/ 	.word	0x0500000f


	//   ....[28]....
        /*00d0*/ 	.word	0x0500000f


	//   ....[29]....
        /*00d4*/ 	.word	0x0500000f


	//   ....[30]....
        /*00d8*/ 	.word	0x0500000f


	//   ....[31]....
        /*00dc*/ 	.word	0x0500000f


	//----- nvinfo : EIATTR_COOP_GROUP_INSTR_OFFSETS
	.align		4
.L_7562:
        /*00e0*/ 	.byte	0x04, 0x28
        /*00e2*/ 	.short	(.L_7564 - .L_7563)


	//   ....[0]....
.L_7563:
        /*00e4*/ 	.word	0x00000ec0


	//   ....[1]....
        /*00e8*/ 	.word	0x00000ee0


	//   ....[2]....
        /*00ec*/ 	.word	0x00000f10


	//   ....[3]....
        /*00f0*/ 	.word	0x00000f20


	//   ....[4]....
        /*00f4*/ 	.word	0x00000f60


	//   ....[5]....
        /*00f8*/ 	.word	0x00000f70


	//   ....[6]....
        /*00fc*/ 	.word	0x00000fa0


	//   ....[7]....
        /*0100*/ 	.word	0x00000fb0


	//   ....[8]....
        /*0104*/ 	.word	0x00001110


	//   ....[9]....
        /*0108*/ 	.word	0x00001130


	//   ....[10]....
        /*010c*/ 	.word	0x00001150


	//   ....[11]....
        /*0110*/ 	.word	0x00001170


	//   ....[12]....
        /*0114*/ 	.word	0x00001190


	//   ....[13]....
        /*0118*/ 	.word	0x000011b0


	//   ....[14]....
        /*011c*/ 	.word	0x000011d0


	//   ....[15]....
        /*0120*/ 	.word	0x000011f0


	//   ....[16]....
        /*0124*/ 	.word	0x000015b0


	//   ....[17]....
        /*0128*/ 	.word	0x00001630


	//   ....[18]....
        /*012c*/ 	.word	0x00001690


	//   ....[19]....
        /*0130*/ 	.word	0x00001700


	//   ....[20]....
        /*0134*/ 	.word	0x00001760


	//   ....[21]....
        /*0138*/ 	.word	0x00001820


	//   ....[22]....
        /*013c*/ 	.word	0x000018e0


	//   ....[23]....
        /*0140*/ 	.word	0x00001970


	//   ....[24]....
        /*0144*/ 	.word	0x000019d0


	//   ....[25]....
        /*0148*/ 	.word	0x00001ab0


	//   ....[26]....
        /*014c*/ 	.word	0x00001b40


	//   ....[27]....
        /*0150*/ 	.word	0x00001ba0


	//   ....[28]....
        /*0154*/ 	.word	0x00001c00


	//   ....[29]....
        /*0158*/ 	.word	0x00001c80


	//   ....[30]....
        /*015c*/ 	.word	0x00001cf0


	//   ....[31]....
        /*0160*/ 	.word	0x00001d60


	//----- nvinfo : EIATTR_VRC_CTA_INIT_COUNT
	.align		4
.L_7564:
        /*0164*/ 	.byte	0x02, 0x4a
	.zero		1
	.zero		1


	//----- nvinfo : EIATTR_SYSCALL_OFFSETS
	.align		4
        /*0168*/ 	.byte	0x04, 0x46
        /*016a*/ 	.short	(.L_7566 - .L_7565)


	//   ....[0]....
.L_7565:
        /*016c*/ 	.word	0x00000190


	//----- nvinfo : EIATTR_EXIT_INSTR_OFFSETS
	.align		4
.L_7566:
        /*0170*/ 	.byte	0x04, 0x1c
        /*0172*/ 	.short	(.L_7568 - .L_7567)


	//   ....[0]....
.L_7567:
        /*0174*/ 	.word	0x00000250


	//   ....[1]....
        /*0178*/ 	.word	0x00001550


	//----- nvinfo : EIATTR_CRS_STACK_SIZE
	.align		4
.L_7568:
        /*017c*/ 	.byte	0x04, 0x1e
        /*017e*/ 	.short	(.L_7570 - .L_7569)
.L_7569:
        /*0180*/ 	.word	0x00000000


	//----- nvinfo : EIATTR_CBANK_PARAM_SIZE
	.align		4
.L_7570:
        /*0184*/ 	.byte	0x03, 0x19
        /*0186*/ 	.short	0x0098


	//----- nvinfo : EIATTR_PARAM_CBANK
	.align		4
        /*0188*/ 	.byte	0x04, 0x0a
        /*018a*/ 	.short	(.L_7572 - .L_7571)
	.align		4
.L_7571:
        /*018c*/ 	.word	index@(.nv.constant0._Z15SoftmaxWarpImplI22BroadcastScaleMaskLoadIffbLm4EiE11DirectStoreIffEfLi1ELi1ELi16ELi2ELb0EL9Algorithm0EEvT_T0_ll)
        /*0190*/ 	.short	0x0380
        /*0192*/ 	.short	0x0098


	//----- nvinfo : EIATTR_SW_WAR
	.align		4
.L_7572:
        /*0194*/ 	.byte	0x04, 0x36
        /*0196*/ 	.short	(.L_7574 - .L_7573)
.L_7573:
        /*0198*/ 	.word	0x00000008
.L_7574:


//--------------------- .nv.info._Z15SoftmaxWarpImplI22BroadcastScaleMaskLoadIffbLm4EiE11DirectStoreIffEfLi1ELi1ELi8ELi1ELb1EL9Algorithm0EEvT_T0_ll --------------------------
	.section	.nv.info._Z15SoftmaxWarpImplI22BroadcastScaleMaskLoadIffbLm4EiE11DirectStoreIffEfLi1ELi1ELi8ELi1ELb1EL9Algorithm0EEvT_T0_ll,"",@"SHT_CUDA_INFO"
	.sectionflags	@""
	.align	4


	//----- nvinfo : EIATTR_CUDA_API_VERSION
	.align		4
        /*0000*/ 	.byte	0x04, 0x37
        /*0002*/ 	.short	(.L_7576 - .L_7575)
.L_7575:
        /*0004*/ 	.word	0x00000082


	//----- nvinfo : EIATTR_KPARAM_INFO
	.align		4
.L_7576:
        /*0008*/ 	.byte	0x04, 0x17
        /*000a*/ 	.short	(.L_7578 - .L_7577)
.L_7577:
        /*000c*/ 	.word	0x00000000
        /*0010*/ 	.short	0x0003
        /*0012*/ 	.short	0x0090
        /*0014*/ 	.byte	0x00, 0xf0, 0x21, 0x00


	//----- nvinfo : EIATTR_KPARAM_INFO
	.align		4
.L_7578:
        /*0018*/ 	.byte	0x04, 0x17
        /*001a*/ 	.short	(.L_7580 - .L_7579)
.L_7579:
        /*001c*/ 	.word	0x00000000
        /*0020*/ 	.short	0x0002
        /*0022*/ 	.short	0x0088
        /*0024*/ 	.byte	0x00, 0xf0, 0x21, 0x00


	//----- nvinfo : EIATTR_KPARAM_INFO
	.align		4
.L_7580:
        /*0028*/ 	.byte	0x04, 0x17
        /*002a*/ 	.short	(.L_7582 - .L_7581)
.L_7581:
        /*002c*/ 	.word	0x00000000
        /*0030*/ 	.short	0x0001
        /*0032*/ 	.short	0x0078
        /*0034*/ 	.byte	0x00, 0xf0, 0x41, 0x00


	//----- nvinfo : EIATTR_KPARAM_INFO
	.align		4
.L_7582:
        /*0038*/ 	.byte	0x04, 0x17
        /*003a*/ 	.short	(.L_7584 - .L_7583)
.L_7583:
        /*003c*/ 	.word	0x00000000
        /*0040*/ 	.short	0x0000
        /*0042*/ 	.short	0x0000
        /*0044*/ 	.byte	0x00, 0xf0, 0xe1, 0x01


	//----- nvinfo : EIATTR_SPARSE_MMA_MASK
	.align		4
.L_7584:
        /*0048*/ 	.byte	0x03, 0x50
        /*004a*/ 	.short	0x0000


	//----- nvinfo : EIATTR_MAXREG_COUNT
	.align		4
        /*004c*/ 	.byte	0x03, 0x1b
        /*004e*/ 	.short	0x00ff


	//----- nvinfo : EIATTR_EXTERNS
	.align		4
        /*0050*/ 	.byte	0x04, 0x0f
        /*0052*/ 	.short	(.L_7586 - .L_7585)


	//   ....[0]....
	.align		4
.L_7585:
        /*0054*/ 	.word	index@(__assertfail)


	//----- nvinfo : EIATTR_MERCURY_ISA_VERSION
	.align		4
.L_7586:
        /*0058*/ 	.byte	0x03, 0x5f
        /*005a*/ 	.short	0x0101


	//----- nvinfo : EIATTR_COOP_GROUP_MASK_REGIDS
	.align		4
        /*005c*/ 	.byte	0x04, 0x29
        /*005e*/ 	.short	(.L_7588 - .L_7587)


	//   ....[0]....
.L_7587:
        /*0060*/ 	.word	0xffffffff


	//   ....[1]....
        /*0064*/ 	.word	0xffffffff


	//   ....[2]....
        /*0068*/ 	.word	0xffffffff


	//   ....[3]....
        /*006c*/ 	.word	0xffffffff


	//   ....[4]....
        /*0070*/ 	.word	0xffffffff


	//   ....[5]....
        /*0074*/ 	.word	0xffffffff


	//   ....[6]....
        /*0078*/ 	.word	0x0500000f


	//   ....[7]....
        /*007c*/ 	.word	0x0500000f


	//   ....[8]....
        /*0080*/ 	.word	0x0500000f


	//   ....[9]....
        /*0084*/ 	.word	0x0500000f


	//   ....[10]....
        /*0088*/ 	.word	0x0500000f


	//   ....[11]....
        /*008c*/ 	.word	0x0500000f


	//----- nvinfo : EIATTR_COOP_GROUP_INSTR_OFFSETS
	.align		4
.L_7588:
        /*0090*/ 	.byte	0x04, 0x28
        /*0092*/ 	.short	(.L_7590 - .L_7589)


	//   ....[0]....
.L_7589:
        /*0094*/ 	.word	0x00000a90


	//   ....[1]....
        /*0098*/ 	.word	0x00000ad0


	//   ....[2]....
        /*009c*/ 	.word	0x00000af0


	//   ....[3]....
        /*00a0*/ 	.word	0x00000bb0


	//   ....[4]....
        /*00a4*/ 	.word	0x00000bd0


	//   ....[5]....
        /*00a8*/ 	.word	0x00000bf0


	//   ....[6]....
        /*00ac*/ 	.word	0x00000e80


	//   ....[7]....
        /*00b0*/ 	.word	0x00000f20


	//   ....[8]....
        /*00b4*/ 	.word	0x00000f80


	//   ....[9]....
        /*00b8*/ 	.word	0x00001070


	//   ....[10]....
        /*00bc*/ 	.word	0x000010d0


	//   ....[11]....
        /*00c0*/ 	.word	0x00001130


	//----- nvinfo : EIATTR_VRC_CTA_INIT_COUNT
	.align		4
.L_7590:
        /*00c4*/ 	.byte	0x02, 0x4a
	.zero		1
	.zero		1


	//----- nvinfo : EIATTR_SYSCALL_OFFSETS
	.align		4
        /*00c8*/ 	.byte	0x04, 0x46
        /*00ca*/ 	.short	(.L_7592 - .L_7591)


	//   ....[0]....
.L_7591:
        /*00cc*/ 	.word	0x000001c0


	//----- nvinfo : EIATTR_EXIT_INSTR_OFFSETS
	.align		4
.L_7592:
        /*00d0*/ 	.byte	0x04, 0x1c
        /*00d2*/ 	.short	(.L_7594 - .L_7593)


	//   ....[0]....
.L_7593:
        /*00d4*/ 	.word	0x00000270


	//   ....[1]....
        /*00d8*/ 	.word	0x00000e20


	//----- nvinfo : EIATTR_CRS_STACK_SIZE
	.align		4
.L_7594:
        /*00dc*/ 	.byte	0x04, 0x1e
        /*00de*/ 	.short	(.L_7596 - .L_7595)
.L_7595:
        /*00e0*/ 	.word	0x00000000


	//----- nvinfo : EIATTR_CBANK_PARAM_SIZE
	.align		4
.L_7596:
        /*00e4*/ 	.byte	0x03, 0x19
        /*00e6*/ 	.short	0x0098


	//----- nvinfo : EIATTR_PARAM_CBANK
	.align		4
        /*00e8*/ 	.byte	0x04, 0x0a
        /*00ea*/ 	.short	(.L_7598 - .L_7597)
	.align		4
.L_7597:
        /*00ec*/ 	.word	index@(.nv.constant0._Z15SoftmaxWarpImplI22BroadcastScaleMaskLoadIffbLm4EiE11DirectStoreIffEfLi1ELi1ELi8ELi1ELb1EL9Algorithm0EEvT_T0_ll)
        /*00f0*/ 	.short	0x0380
        /*00f2*/ 	.short	0x0098


	//----- nvinfo : EIATTR_SW_WAR
	.align		4
.L_7598:
        /*00f4*/ 	.byte	0x04, 0x36
        /*00f6*/ 	.short	(.L_7600 - .L_7599)
.L_7599:
        /*00f8*/ 	.word	0x00000008
.L_7600:


//--------------------- .nv.info._Z15SoftmaxWarpImplI22BroadcastScaleMaskLoadIffbLm4EiE11DirectStoreIffEfLi1ELi1ELi8ELi1ELb0EL9Algorithm0EEvT_T0_ll --------------------------
	.section	.nv.info._Z15SoftmaxWarpImplI22BroadcastScaleMaskLoadIffbLm4EiE11DirectStoreIffEfLi1ELi1ELi8ELi1ELb0EL9Algorithm0EEvT_T0_ll,"",@"SHT_CUDA_INFO"
	.sectionflags	@""
	.align	4


	//----- nvinfo : EIATTR_CUDA_API_VERSION
	.align		4
        /*0000*/ 	.byte	0x04, 0x37
        /*0002*/ 	.short	(.L_7602 - .L_7601)
.L_7601:
        /*0004*/ 	.word	0x00000082


	//----- nvinfo : EIATTR_KPARAM_INFO
	.align		4
.L_7602:
        /*0008*/ 	.byte	0x04, 0x17
        /*000a*/ 	.short	(.L_7604 - .L_7603)
.L_7603:
        /*000c*/ 	.word	0x00000000
        /*0010*/ 	.short	0x0003
        /*0012*/ 	.short	0x0090
        /*0014*/ 	.byte	0x00, 0xf0, 0x21, 0x00


	//----- nvinfo : EIATTR_KPARAM_INFO
	.align		4
.L_7604:
        /*0018*/ 	.byte	0x04, 0x17
        /*001a*/ 	.short	(.L_7606 - .L_7605)
.L_7605:
        /*001c*/ 	.word	0x00000000
        /*0020*/ 	.short	0x0002
        /*0022*/ 	.short	0x0088
        /*0024*/ 	.byte	0x00, 0xf0, 0x21, 0x00


	//----- nvinfo : EIATTR_KPARAM_INFO
	.align		4
.L_7606:
        /*0028*/ 	.byte	0x04, 0x17
        /*002a*/ 	.short	(.L_7608 - .L_7607)
.L_7607:
        /*002c*/ 	.word	0x00000000
        /*0030*/ 	.short	0x0001
        /*0032*/ 	.short	0x0078
        /*0034*/ 	.byte	0x00, 0xf0, 0x41, 0x00


	//----- nvinfo : EIATTR_KPARAM_INFO
	.align		4
.L_7608:
        /*0038*/ 	.byte	0x04, 0x17
        /*003a*/ 	.short	(.L_7610 - .L_7609)
.L_7609:
        /*003c*/ 	.word	0x00000000
        /*0040*/ 	.short	0x0000
        /*0042*/ 	.short	0x0000
        /*0044*/ 	.byte	0x00, 0xf0, 0xe1, 0x01


	//----- nvinfo : EIATTR_SPARSE_MMA_MASK
	.align		4
.L_7610:
        /*0048*/ 	.byte	0x03, 0x50
        /*004a*/ 	.short	0x0000


	//----- nvinfo : EIATTR_MAXREG_COUNT
	.align		4
        /*004c*/ 	.byte	0x03, 0x1b
        /*004e*/ 	.short	0x00ff


	//----- nvinfo : EIATTR_EXTERNS
	.align		4
        /*0050*/ 	.byte	0x04, 0x0f
        /*0052*/ 	.short	(.L_7612 - .L_7611)


	//   ....[0]....
	.align		4
.L_7611:
        /*0054*/ 	.word	index@(__assertfail)


	//----- nvinfo : EIATTR_MERCURY_ISA_VERSION
	.align		4
.L_7612:
        /*0058*/ 	.byte	0x03, 0x5f
        /*005a*/ 	.short	0x0101


	//----- nvinfo : EIATTR_COOP_GROUP_MASK_REGIDS
	.align		4
        /*005c*/ 	.byte	0x04, 0x29
        /*005e*/ 	.short	(.L_7614 - .L_7613)


	//   ....[0]....
.L_7613:
        /*0060*/ 	.word	0xffffffff


	//   ....[1]....
        /*0064*/ 	.word	0xffffffff


	//   ....[2]....
        /*0068*/ 	.word	0xffffffff


	//   ....[3]....
        /*006c*/ 	.word	0xffffffff


	//   ....[4]....
        /*0070*/ 	.word	0xffffffff


	//   ....[5]....
        /*0074*/ 	.word	0xffffffff


	//   ....[6]....
        /*0078*/ 	.word	0x0500000f


	//   ....[7]....
        /*007c*/ 	.word	0x0500000f


	//   ....[8]....
        /*0080*/ 	.word	0x0500000f


	//   ....[9]....
        /*0084*/ 	.word	0x0500000f


	//   ....[10]....
        /*0088*/ 	.word	0x0500000f


	//   ....[11]....
        /*008c*/ 	.word	0x0500000f


	//----- nvinfo : EIATTR_COOP_GROUP_INSTR_OFFSETS
	.align		4
.L_7614:
        /*0090*/ 	.byte	0x04, 0x28
        /*0092*/ 	.short	(.L_7616 - .L_7615)


	//   ....[0]....
.L_7615:
        /*0094*/ 	.word	0x00000a00


	//   ....[1]....
        /*0098*/ 	.word	0x00000a40


	//   ....[2]....
        /*009c*/ 	.word	0x00000a60


	//   ....[3]....
        /*00a0*/ 	.word	0x00000b20


	//   ....[4]....
        /*00a4*/ 	.word	0x00000b40


	//   ....[5]....
        /*00a8*/ 	.word	0x00000b60


	//   ....[6]....
        /*00ac*/ 	.word	0x00000dc0


	//   ....[7]....
        /*00b0*/ 	.word	0x00000e60


	//   ....[8]....
        /*00b4*/ 	.word	0x00000ec0


	//   ....[9]....
        /*00b8*/ 	.word	0x00000fb0


	//   ....[10]....
        /*00bc*/ 	.word	0x00001010


	//   ....[11]....
        /*00c0*/ 	.word	0x00001070


	//----- nvinfo : EIATTR_VRC_CTA_INIT_COUNT
	.align		4
.L_7616:
        /*00c4*/ 	.byte	0x02, 0x4a
	.zero		1
	.zero		1


	//----- nvinfo : EIATTR_SYSCALL_OFFSETS
	.align		4
        /*00c8*/ 	.byte	0x04, 0x46
        /*00ca*/ 	.short	(.L_7618 - .L_7617)


	//   ....[0]....
.L_7617:
        /*00cc*/ 	.word	0x000001a0


	//----- nvinfo : EIATTR_EXIT_INSTR_OFFSETS
	.align		4
.L_7618:
        /*00d0*/ 	.byte	0x04, 0x1c
        /*00d2*/ 	.short	(.L_7620 - .L_7619)


	//   ....[0]....
.L_7619:
        /*00d4*/ 	.word	0x00000250


	//   ....[1]....
        /*00d8*/ 	.word	0x00000d60


	//----- nvinfo : EIATTR_CRS_STACK_SIZE
	.align		4
.L_7620:
        /*00dc*/ 	.byte	0x04, 0x1e
        /*00de*/ 	.short	(.L_7622 - .L_7621)
.L_7621:
        /*00e0*/ 	.word	0x00000000


	//----- nvinfo : EIATTR_CBANK_PARAM_SIZE
	.align		4
.L_7622:
        /*00e4*/ 	.byte	0x03, 0x19
        /*00e6*/ 	.short	0x0098


	//----- nvinfo : EIATTR_PARAM_CBANK
	.align		4
        /*00e8*/ 	.byte	0x04, 0x0a
        /*00ea*/ 	.short	(.L_7624 - .L_7623)
	.align		4
.L_7623:
        /*00ec*/ 	.word	index@(.nv.constant0._Z15SoftmaxWarpImplI22BroadcastScaleMaskLoadIffbLm4EiE11DirectStoreIffEfLi1ELi1ELi8ELi1ELb0EL9Algorithm0EEvT_T0_ll)
        /*00f0*/ 	.short	0x0380
        /*00f2*/ 	.short	0x0098


	//----- nvinfo : EIATTR_SW_WAR
	.align		4
.L_7624:
        /*00f4*/ 	.byte	0x04, 0x36
        /*00f6*/ 	.short	(.L_7626 - .L_7625)
.L_7625:
        /*00f8*/ 	.word	0x00000008
.L_7626:


//--------------------- .nv.info._Z15SoftmaxWarpImplI22BroadcastScaleMaskLoadIffbLm4EiE11DirectStoreIffEfLi1ELi1ELi8ELi2ELb1EL9Algorithm0EEvT_T0_ll --------------------------
	.section	.nv.info._Z15SoftmaxWarpImplI22BroadcastScaleMaskLoadIffbLm4EiE11DirectStoreIffEfLi1ELi1ELi8ELi2ELb1EL9Algorithm0EEvT_T0_ll,"",@"SHT_CUDA_INFO"
	.sectionflags	@""
	.align	4


	//----- nvinfo : EIATTR_CUDA_API_VERSION
	.align		4
        /*0000*/ 	.byte	0x04, 0x37
        /*0002*/ 	.short	(.L_7628 - .L_7627)
.L_7627:
        /*0004*/ 	.word	0x00000082


	//----- nvinfo : EIATTR_KPARAM_INFO
	.align		4
.L_7628:
        /*0008*/ 	.byte	0x04, 0x17
        /*000a*/ 	.short	(.L_7630 - .L_7629)
.L_7629:
        /*000c*/ 	.word	0x00000000
        /*0010*/ 	.short	0x0003
        /*0012*/ 	.short	0x0090
        /*0014*/ 	.byte	0x00, 0xf0, 0x21, 0x00


	//----- nvinfo : EIATTR_KPARAM_INFO
	.align		4
.L_7630:
        /*0018*/ 	.byte	0x04, 0x17
        /*001a*/ 	.short	(.L_7632 - .L_7631)
.L_7631:
        /*001c*/ 	.word	0x00000000
        /*0020*/ 	.short	0x0002
        /*0022*/ 	.short	0x0088
        /*0024*/ 	.byte	0x00, 0xf0, 0x21, 0x00


	//----- nvinfo : EIATTR_KPARAM_INFO
	.align		4
.L_7632:
        /*0028*/ 	.byte	0x04, 0x17
        /*002a*/ 	.short	(.L_7634 - .L_7633)
.L_7633:
        /*002c*/ 	.word	0x00000000
        /*0030*/ 	.short	0x0001
        /*0032*/ 	.short	0x0078
        /*0034*/ 	.byte	0x00, 0xf0, 0x41, 0x00


	//----- nvinfo : EIATTR_KPARAM_INFO
	.align		4
.L_7634:
        /*0038*/ 	.byte	0x04, 0x17
        /*003a*/ 	.short	(.L_7636 - .L_7635)
.L_7635:
        /*003c*/ 	.word	0x00000000
        /*0040*/ 	.short	0x0000
        /*0042*/ 	.short	0x0000
        /*0044*/ 	.byte	0x00, 0xf0, 0xe1, 0x01


	//----- nvinfo : EIATTR_SPARSE_MMA_MASK
	.align		4
.L_7636:
        /*0048*/ 	.byte	0x03, 0x50
        /*004a*/ 	.short	0x0000


	//----- nvinfo : EIATTR_MAXREG_COUNT
	.align		4
        /*004c*/ 	.byte	0x03, 0x1b
        /*004e*/ 	.short	0x00ff


	//----- nvinfo : EIATTR_EXTERNS
	.align		4
        /*0050*/ 	.byte	0x04, 0x0f
        /*0052*/ 	.short	(.L_7638 - .L_7637)


	//   ....[0]....
	.align		4
.L_7637:
        /*0054*/ 	.word	index@(__assertfail)


	//----- nvinfo : EIATTR_MERCURY_ISA_VERSION
	.align		4
.L_7638:
        /*0058*/ 	.byte	0x03, 0x5f
        /*005a*/ 	.short	0x0101


	//----- nvinfo : EIATTR_COOP_GROUP_MASK_REGIDS
	.align		4
        /*005c*/ 	.byte	0x04, 0x29
        /*005e*/ 	.short	(.L_7640 - .L_7639)


	//   ....[0]....
.L_7639:
        /*0060*/ 	.word	0xffffffff


	//   ....[1]....
        /*0064*/ 	.word	0xffffffff


	//   ....[2]....
        /*0068*/ 	.word	0xffffffff


	//   ....[3]....
        /*006c*/ 	.word	0xffffffff


	//   ....[4]....
        /*0070*/ 	.word	0xffffffff


	//   ....[5]....
        /*0074*/ 	.word	0xffffffff


	//   ....[6]....
        /*0078*/ 	.word	0xffffffff


	//   ....[7]....
        /*007c*/ 	.word	0xffffffff


	//   ....[8]....
        /*0080*/ 	.word	0xffffffff


	//   ....[9]....
        /*0084*/ 	.word	0xffffffff


	//   ....[10]....
        /*0088*/ 	.word	0xffffffff


	//   ....[11]....
        /*008c*/ 	.word	0xffffffff


	//   ....[12]....
        /*0090*/ 	.word	0x0500000f


	//   ....[13]....
        /*0094*/ 	.word	0x0500000f


	//   ....[14]....
        /*0098*/ 	.word	0x0500000f


	//   ....[15]....
        /*009c*/ 	.word	0x0500000f


	//   ....[16]....
        /*00a0*/ 	.word	0x0500000f


	//   ....[17]....
        /*00a4*/ 	.word	0x0500000f


	//   ....[18]....
        /*00a8*/ 	.word	0x0500000f


	//   ....[19]....
        /*00ac*/ 	.word	0x0500000f


	//   ....[20]....
        /*00b0*/ 	.word	0x0500000f


	//   ....[21]....
        /*00b4*/ 	.word	0x0500000f


	//   ....[22]....
        /*00b8*/ 	.word	0x0500000f


	//   ....[23]....
        /*00bc*/ 	.word	0x0500000f


	//----- nvinfo : EIATTR_COOP_GROUP_INSTR_OFFSETS
	.align		4
.L_7640:
        /*00c0*/ 	.byte	0x04, 0x28
        /*00c2*/ 	.short	(.L_7642 - .L_7641)


	//   ....[0]....
.L_7641:
        /*00c4*/ 	.word	0x00001220


	//   ....[1]....
        /*00c8*/ 	.word	0x00001250


	//   ....[2]....
        /*00cc*/ 	.word	0x00001280


	//   ....[3]....
        /*00d0*/ 	.word	0x00001290


	//   ....[4]....
        /*00d4*/ 	.word	0x000012c0


	//   ....[5]....
        /*00d8*/ 	.word	0x000012d0


	//   ....[6]....
        /*00dc*/ 	.word	0x00001430


	//   ....[7]....
        /*00e0*/ 	.word	0x00001450


	//   ....[8]....
        /*00e4*/ 	.word	0x00001470


	//   ....[9]....
        /*00e8*/ 	.word	0x00001490


	//   ....[10]....
        /*00ec*/ 	.word	0x000014b0


	//   ....[11]....
        /*00f0*/ 	.word	0x000014d0


	//   ....[12]....
        /*00f4*/ 	.word	0x00001930


	//   ....[13]....
        /*00f8*/ 	.word	0x000019b0


	//   ....[14]....
        /*00fc*/ 	.word	0x00001a10


	//   ....[15]....
        /*0100*/ 	.word	0x00001a70


	//   ....[16]....
        /*0104*/ 	.word	0x00001b30


	//   ....[17]....
        /*0108*/ 	.word	0x00001c10


	//   ....[18]....
        /*010c*/ 	.word	0x00001c80


	//   ....[19]....
        /*0110*/ 	.word	0x00001d70


	//   ....[20]....
        /*0114*/ 	.word	0x00001df0


	//   ....[21]....
        /*0118*/ 	.word	0x00001e50


	//   ....[22]....
        /*011c*/ 	.word	0x00001ed0


	//   ....[23]....
        /*0120*/ 	.word	0x00001f40


	//----- nvinfo : EIATTR_VRC_CTA_INIT_COUNT
	.align		4
.L_7642:
        /*0124*/ 	.byte	0x02, 0x4a
	.zero		1
	.zero		1


	//----- nvinfo : EIATTR_SYSCALL_OFFSETS
	.align		4
        /*0128*/ 	.byte	0x04, 0x46
        /*012a*/ 	.short	(.L_7644 - .L_7643)


	//   ....[0]....
.L_7643:
        /*012c*/ 	.word	0x000001c0


	//----- nvinfo : EIATTR_EXIT_INSTR_OFFSETS
	.align		4
.L_7644:
        /*0130*/ 	.byte	0x04, 0x1c
        /*0132*/ 	.short	(.L_7646 - .L_7645)


	//   ....[0]....
.L_7645:
        /*0134*/ 	.word	0x00000280


	//   ....[1]....
        /*0138*/ 	.word	0x000018d0


	//----- nvinfo : EIATTR_CRS_STACK_SIZE
	.align		4
.L_7646:
        /*013c*/ 	.byte	0x04, 0x1e
        /*013e*/ 	.short	(.L_7648 - .L_7647)
.L_7647:
        /*0140*/ 	.word	0x00000000


	//----- nvinfo : EIATTR_CBANK_PARAM_SIZE
	.align		4
.L_7648:
        /*0144*/ 	.byte	0x03, 0x19
        /*0146*/ 	.short	0x0098


	//----- nvinfo : EIATTR_PARAM_CBANK
	.align		4
        /*0148*/ 	.byte	0x04, 0x0a
        /*014a*/ 	.short	(.L_7650 - .L_7649)
	.align		4
.L_7649:
        /*014c*/ 	.word	index@(.nv.constant0._Z15SoftmaxWarpImplI22BroadcastScaleMaskLoadIffbLm4EiE11DirectStoreIffEfLi1ELi1ELi8ELi2ELb1EL9Algorithm0EEvT_T0_ll)
        /*0150*/ 	.short	0x0380
        /*0152*/ 	.short	0x0098


	//----- nvinfo : EIATTR_SW_WAR
	.align		4
.L_7650:
        /*0154*/ 	.byte	0x04, 0x36
        /*0156*/ 	.short	(.L_7652 - .L_7651)
.L_7651:
        /*0158*/ 	.word	0x00000008
.L_7652:


//--------------------- .nv.info._Z15SoftmaxWarpImplI22BroadcastScaleMaskLoadIffbLm4EiE11DirectStoreIffEfLi1ELi1ELi8ELi2ELb0EL9Algorithm0EEvT_T0_ll --------------------------
	.section	.nv.info._Z15SoftmaxWarpImplI22BroadcastScaleMaskLoadIffbLm4EiE11DirectStoreIffEfLi1ELi1ELi8ELi2ELb0EL9Algorithm0EEvT_T0_ll,"",@"SHT_CUDA_INFO"
	.sectionflags	@""
	.align	4


	//----- nvinfo : EIATTR_CUDA_API_VERSION
	.align		4
        /*0000*/ 	.byte	0x04, 0x37
        /*0002*/ 	.short	(.L_7654 - .L_7653)
.L_7653:
        /*0004*/ 	.word	0x00000082


	//----- nvinfo : EIATTR_KPARAM_INFO
	.align		4
.L_7654:
        /*0008*/ 	.byte	0x04, 0x17
        /*000a*/ 	.short	(.L_7656 - .L_7655)
.L_7655:
        /*000c*/ 	.word	0x00000000
        /*0010*/ 	.short	0x0003
        /*0012*/ 	.short	0x0090
        /*0014*/ 	.byte	0x00, 0xf0, 0x21, 0x00


	//----- nvinfo : EIATTR_KPARAM_INFO
	.align		4
.L_7656:
        /*0018*/ 	.byte	0x04, 0x17
        /*001a*/ 	.short	(.L_7658 - .L_7657)
.L_7657:
        /*001c*/ 	.word	0x00000000
        /*0020*/ 	.short	0x0002
        /*0022*/ 	.short	0x0088
        /*0024*/ 	.byte	0x00, 0xf0, 0x21, 0x00


	//----- nvinfo : EIATTR_KPARAM_INFO
	.align		4
.L_7658:
        /*0028*/ 	.byte	0x04, 0x17
        /*002a*/ 	.short	(.L_7660 - .L_7659)
.L_7659:
        /*002c*/ 	.word	0x00000000
        /*0030*/ 	.short	0x0001
        /*0032*/ 	.short	0x0078
        /*0034*/ 	.byte	0x00, 0xf0, 0x41, 0x00


	//----- nvinfo : EIATTR_KPARAM_INFO
	.align		4
.L_7660:
        /*0038*/ 	.byte	0x04, 0x17
        /*003a*/ 	.short	(.L_7662 - .L_7661)
.L_7661:
        /*003c*/ 	.word	0x00000000
        /*0040*/ 	.short	0x0000
        /*0042*/ 	.short	0x0000
        /*0044*/ 	.byte	0x00, 0xf0, 0xe1, 0x01


	//----- nvinfo : EIATTR_SPARSE_MMA_MASK
	.align		4
.L_7662:
        /*0048*/ 	.byte	0x03, 0x50
        /*004a*/ 	.short	0x0000


	//----- nvinfo : EIATTR_MAXREG_COUNT
	.align		4
        /*004c*/ 	.byte	0x03, 0x1b
        /*004e*/ 	.short	0x00ff


	//----- nvinfo : EIATTR_EXTERNS
	.align		4
        /*0050*/ 	.byte	0x04, 0x0f
        /*0052*/ 	.short	(.L_7664 - .L_7663)


	//   ....[0]....
	.align		4
.L_7663:
        /*0054*/ 	.word	index@(__assertfail)


	//----- nvinfo : EIATTR_MERCURY_ISA_VERSION
	.align		4
.L_7664:
        /*0058*/ 	.byte	0x03, 0x5f
        /*005a*/ 	.short	0x0101


	//----- nvinfo : EIATTR_COOP_GROUP_MASK_REGIDS
	.align		4
        /*005c*/ 	.byte	0x04, 0x29
        /*005e*/ 	.short	(.L_7666 - .L_7665)


	//   ....[0]....
.L_7665:
        /*0060*/ 	.word	0xffffffff


	//   ....[1]....
        /*0064*/ 	.word	0xffffffff


	//   ....[2]....
        /*0068*/ 	.word	0xffffffff


	//   ....[3]....
        /*006c*/ 	.word	0xffffffff


	//   ....[4]....
        /*0070*/ 	.word	0xffffffff


	//   ....[5]....
        /*0074*/ 	.word	0xffffffff


	//   ....[6]....
        /*0078*/ 	.word	0xffffffff


	//   ....[7]....
        /*007c*/ 	.word	0xffffffff


	//   ....[8]....
        /*0080*/ 	.word	0xffffffff


	//   ....[9]....
        /*0084*/ 	.word	0xffffffff


	//   ....[10]....
        /*0088*/ 	.word	0xffffffff


	//   ....[11]....
        /*008c*/ 	.word	0xffffffff


	//   ....[12]....
        /*0090*/ 	.word	0x0500000f


	//   ....[13]....
        /*0094*/ 	.word	0x0500000f


	//   ....[14]....
        /*0098*/ 	.word	0x0500000f


	//   ....[15]....
        /*009c*/ 	.word	0x0500000f


	//   ....[16]....
        /*00a0*/ 	.word	0x0500000f


	//   ....[17]....
        /*00a4*/ 	.word	0x0500000f


	//   ....[18]....
        /*00a8*/ 	.word	0x0500000f


	//   ....[19]....
        /*00ac*/ 	.word	0x0500000f


	//   ....[20]....
        /*00b0*/ 	.word	0x0500000f


	//   ....[21]....
        /*00b4*/ 	.word	0x0500000f


	//   ....[22]....
        /*00b8*/ 	.word	0x0500000f


	//   ....[23]....
        /*00bc*/ 	.word	0x0500000f


	//----- nvinfo : EIATTR_COOP_GROUP_INSTR_OFFSETS
	.align		4
.L_7666:
        /*00c0*/ 	.byte	0x04, 0x28
        /*00c2*/ 	.short	(.L_7668 - .L_7667)


	//   ....[0]....
.L_7667:
        /*00c4*/ 	.word	0x00000ea0


	//   ....[1]....
        /*00c8*/ 	.word	0x00000ed0


	//   ....[2]....
        /*00cc*/ 	.word	0x00000f00


	//   ....[3]....
        /*00d0*/ 	.word	0x00000f10


	//   ....[4]....
        /*00d4*/ 	.word	0x00000f40


	//   ....[5]....
        /*00d8*/ 	.word	0x00000f50


	//   ....[6]....
        /*00dc*/ 	.word	0x000010b0


	//   ....[7]....
        /*00e0*/ 	.word	0x000010d0


	//   ....[8]....
        /*00e4*/ 	.word	0x000010f0


	//   ....[9]....
        /*00e8*/ 	.word	0x00001110


	//   ....[10]....
        /*00ec*/ 	.word	0x00001130


	//   ....[11]....
        /*00f0*/ 	.word	0x00001150


	//   ....[12]....
        /*00f4*/ 	.word	0x00001530


	//   ....[13]....
        /*00f8*/ 	.word	0x000015b0


	//   ....[14]....
        /*00fc*/ 	.word	0x00001610


	//   ....[15]....
        /*0100*/ 	.word	0x00001670


	//   ....[16]....
        /*0104*/ 	.word	0x00001740


	//   ....[17]....
        /*0108*/ 	.word	0x00001800


	//   ....[18]....
        /*010c*/ 	.word	0x00001890


	//   ....[19]....
        /*0110*/ 	.word	0x00001970


	//   ....[20]....
        /*0114*/ 	.word	0x000019f0


	//   ....[21]....
        /*0118*/ 	.word	0x00001a50


	//   ....[22]....
        /*011c*/ 	.word	0x00001ad0


	//   ....[23]....
        /*0120*/ 	.word	0x00001b40


	//----- nvinfo : EIATTR_VRC_CTA_INIT_COUNT
	.align		4
.L_7668:
        /*0124*/ 	.byte	0x02, 0x4a
	.zero		1
	.zero		1


	//----- nvinfo : EIATTR_SYSCALL_OFFSETS
	.align		4
        /*0128*/ 	.byte	0x04, 0x46
        /*012a*/ 	.short	(.L_7670 - .L_7669)


	//   ....[0]....
.L_7669:
        /*012c*/ 	.word	0x00000190


	//----- nvinfo : EIATTR_EXIT_INSTR_OFFSETS
	.align		4
.L_7670:
        /*0130*/ 	.byte	0x04, 0x1c
        /*0132*/ 	.short	(.L_7672 - .L_7671)


	//   ....[0]....
.L_7671:
        /*0134*/ 	.word	0x00000250


	//   ....[1]....
        /*0138*/ 	.word	0x000014d0


	//----- nvinfo : EIATTR_CRS_STACK_SIZE
	.align		4
.L_7672:
        /*013c*/ 	.byte	0x04, 0x1e
        /*013e*/ 	.short	(.L_7674 - .L_7673)
.L_7673:
        /*0140*/ 	.word	0x00000000


	//----- nvinfo : EIATTR_CBANK_PARAM_SIZE
	.align		4
.L_7674:
        /*0144*/ 	.byte	0x03, 0x19
        /*0146*/ 	.short	0x0098


	//----- nvinfo : EIATTR_PARAM_CBANK
	.align		4
        /*0148*/ 	.byte	0x04, 0x0a
        /*014a*/ 	.short	(.L_7676 - .L_7675)
	.align		4
.L_7675:
        /*014c*/ 	.word	index@(.nv.constant0._Z15SoftmaxWarpImplI22BroadcastScaleMaskLoadIffbLm4EiE11DirectStoreIffEfLi1ELi1ELi8ELi2ELb0EL9Algorithm0EEvT_T0_ll)
        /*0150*/ 	.short	0x0380
        /*0152*/ 	.short	0x0098


	//----- nvinfo : EIATTR_SW_WAR
	.align		4
.L_7676:
        /*0154*/ 	.byte	0x04, 0x36
        /*0156*/ 	.short	(.L_7678 - .L_7677)
.L_7677:
        /*0158*/ 	.word	0x00000008
.L_7678:


//--------------------- .nv.info._Z15SoftmaxWarpImplI22BroadcastScaleMaskLoadIffbLm4EiE11DirectStoreIffEfLi1ELi1ELi4ELi1ELb1EL9Algorithm0EEvT_T0_ll --------------------------
	.section	.nv.info._Z15SoftmaxWarpImplI22BroadcastScaleMaskLoadIffbLm4EiE11DirectStoreIffEfLi1ELi1ELi4ELi1ELb1EL9Algorithm0EEvT_T0_ll,"",@"SHT_CUDA_INFO"
	.sectionflags	@""
	.align	4


	//----- nvinfo : EIATTR_CUDA_API_VERSION
	.align		4
        /*0000*/ 	.byte	0x04, 0x37
        /*0002*/ 	.short	(.L_7680 - .L_7679)
.L_7679:
        /*0004*/ 	.word	0x00000082


	//----- nvinfo : EIATTR_KPARAM_INFO
	.align		4
.L_7680:
        /*0008*/ 	.byte	0x04, 0x17
        /*000a*/ 	.short	(.L_7682 - .L_7681)
.L_7681:
        /*000c*/ 	.word	0x00000000
        /*0010*/ 	.short	0x0003
        /*0012*/ 	.short	0x0090
        /*0014*/ 	.byte	0x00, 0xf0, 0x21, 0x00


	//----- nvinfo : EIATTR_KPARAM_INFO
	.align		4
.L_7682:
        /*0018*/ 	.byte	0x04, 0x17
        /*001a*/ 	.short	(.L_7684 - .L_7683)
.L_7683:
        /*001c*/ 	.word	0x00000000
        /*0020*/ 	.short	0x0002
        /*0022*/ 	.short	0x0088
        /*0024*/ 	.byte	0x00, 0xf0, 0x21, 0x00


	//----- nvinfo : EIATTR_KPARAM_INFO
	.align		4
.L_7684:
        /*0028*/ 	.byte	0x04, 0x17
        /*002a*/ 	.short	(.L_7686 - .L_7685)
.L_7685:
        /*002c*/ 	.word	0x00000000
        /*0030*/ 	.short	0x0001
        /*0032*/ 	.short	0x0078
        /*0034*/ 	.byte	0x00, 0xf0, 0x41, 0x00


	//----- nvinfo : EIATTR_KPARAM_INFO
	.align		4
.L_7686:
        /*0038*/ 	.byte	0x04, 0x17
        /*003a*/ 	.short	(.L_7688 - .L_7687)
.L_7687:
        /*003c*/ 	.word	0x00000000
        /*0040*/ 	.short	0x0000
        /*0042*/ 	.short	0x0000
        /*0044*/ 	.byte	0x00, 0xf0, 0xe1, 0x01


	//----- nvinfo : EIATTR_SPARSE_MMA_MASK
	.align		4
.L_7688:
        /*0048*/ 	.byte	0x03, 0x50
        /*004a*/ 	.short	0x0000


	//----- nvinfo : EIATTR_MAXREG_COUNT
	.align		4
        /*004c*/ 	.byte	0x03, 0x1b
        /*004e*/ 	.short	0x00ff


	//----- nvinfo : EIATTR_EXTERNS
	.align		4
        /*0050*/ 	.byte	0x04, 0x0f
        /*0052*/ 	.short	(.L_7690 - .L_7689)


	//   ....[0]....
	.align		4
.L_7689:
        /*0054*/ 	.word	index@(__assertfail)


	//----- nvinfo : EIATTR_MERCURY_ISA_VERSION
	.align		4
.L_7690:
        /*0058*/ 	.byte	0x03, 0x5f
        /*005a*/ 	.short	0x0101


	//----- nvinfo : EIATTR_COOP_GROUP_MASK_REGIDS
	.align		4
        /*005c*/ 	.byte	0x04, 0x29
        /*005e*/ 	.short	(.L_7692 - .L_7691)


	//   ....[0]....
.L_7691:
        /*0060*/ 	.word	0xffffffff


	//   ....[1]....
        /*0064*/ 	.word	0xffffffff


	//   ....[2]....
        /*0068*/ 	.word	0xffffffff


	//   ....[3]....
        /*006c*/ 	.word	0xffffffff


	//   ....[4]....
        /*0070*/ 	.word	0x0500000f


	//   ....[5]....
        /*0074*/ 	.word	0x0500000f


	//   ....[6]....
        /*0078*/ 	.word	0x0500000f


	//   ....[7]....
        /*007c*/ 	.word	0x0500000f


	//----- nvinfo : EIATTR_COOP_GROUP_INSTR_OFFSETS
	.align		4
.L_7692:
        /*0080*/ 	.byte	0x04, 0x28
        /*0082*/ 	.short	(.L_7694 - .L_7693)


	//   ....[0]....
.L_7693:
        /*0084*/ 	.word	0x00000a80


	//   ....[1]....
        /*0088*/ 	.word	0x00000ac0


	//   ....[2]....
        /*008c*/ 	.word	0x00000b80


	//   ....[3]....
        /*0090*/ 	.word	0x00000ba0


	//   ....[4]....
        /*0094*/ 	.word	0x00000e30


	//   ....[5]....
        /*0098*/ 	.word	0x00000ed0


	//   ....[6]....
        /*009c*/ 	.word	0x00000fc0


	//   ....[7]....
        /*00a0*/ 	.word	0x00001020


	//----- nvinfo : EIATTR_VRC_CTA_INIT_COUNT
	.align		4
.L_7694:
        /*00a4*/ 	.byte	0x02, 0x4a
	.zero		1
	.zero		1


	//----- nvinfo : EIATTR_SYSCALL_OFFSETS
	.align		4
        /*00a8*/ 	.byte	0x04, 0x46
        /*00aa*/ 	.short	(.L_7696 - .L_7695)


	//   ....[0]....
.L_7695:
        /*00ac*/ 	.word	0x000001c0


	//----- nvinfo : EIATTR_EXIT_INSTR_OFFSETS
	.align		4
.L_7696:
        /*00b0*/ 	.byte	0x04, 0x1c
        /*00b2*/ 	.short	(.L_7698 - .L_7697)


	//   ....[0]....
.L_7697:
        /*00b4*/ 	.word	0x00000270


	//   ....[1]....
        /*00b8*/ 	.word	0x00000dd0


	//----- nvinfo : EIATTR_CRS_STACK_SIZE
	.align		4
.L_7698:
        /*00bc*/ 	.byte	0x04, 0x1e
        /*00be*/ 	.short	(.L_7700 - .L_7699)
.L_7699:
        /*00c0*/ 	.word	0x00000000


	//----- nvinfo : EIATTR_CBANK_PARAM_SIZE
	.align		4
.L_7700:
        /*00c4*/ 	.byte	0x03, 0x19
        /*00c6*/ 	.short	0x0098


	//----- nvinfo : EIATTR_PARAM_CBANK
	.align		4
        /*00c8*/ 	.byte	0x04, 0x0a
        /*00ca*/ 	.short	(.L_7702 - .L_7701)
	.align		4
.L_7701:
        /*00cc*/ 	.word	index@(.nv.constant0._Z15SoftmaxWarpImplI22BroadcastScaleMaskLoadIffbLm4EiE11DirectStoreIffEfLi1ELi1ELi4ELi1ELb1EL9Algorithm0EEvT_T0_ll)
        /*00d0*/ 	.short	0x0380
        /*00d2*/ 	.short	0x0098


	//----- nvinfo : EIATTR_SW_WAR
	.align		4
.L_7702:
        /*00d4*/ 	.byte	0x04, 0x36
        /*00d6*/ 	.short	(.L_7704 - .L_7703)
.L_7703:
        /*00d8*/ 	.word	0x00000008
.L_7704:


//--------------------- .nv.info._Z15SoftmaxWarpImplI22BroadcastScaleMaskLoadIffbLm4EiE11DirectStoreIffEfLi1ELi1ELi4ELi1ELb0EL9Algorithm0EEvT_T0_ll --------------------------
	.section	.nv.info._Z15SoftmaxWarpImplI22BroadcastScaleMaskLoadIffbLm4EiE11DirectStoreIffEfLi1ELi1ELi4ELi1ELb0EL9Algorithm0EEvT_T0_ll,"",@"SHT_CUDA_INFO"
	.sectionflags	@""
	.align	4


	//----- nvinfo : EIATTR_CUDA_API_VERSION
	.align		4
        /*0000*/ 	.byte	0x04, 0x37
        /*0002*/ 	.short	(.L_7706 - .L_7705)
.L_7705:
        /*0004*/ 	.word	0x00000082


	//----- nvinfo : EIATTR_KPARAM_INFO
	.align		4
.L_7706:
        /*0008*/ 	.byte	0x04, 0x17
        /*000a*/ 	.short	(.L_7708 - .L_7707)
.L_7707:
        /*000c*/ 	.word	0x00000000
        /*0010*/ 	.short	0x0003
        /*0012*/ 	.short	0x0090
        /*0014*/ 	.byte	0x00, 0xf0, 0x21, 0x00


	//----- nvinfo : EIATTR_KPARAM_INFO
	.align		4
.L_7708:
        /*0018*/ 	.byte	0x04, 0x17
        /*001a*/ 	.short	(.L_7710 - .L_7709)
.L_7709:
        /*001c*/ 	.word	0x00000000
        /*0020*/ 	.short	0x0002
        /*0022*/ 	.short	0x0088
        /*0024*/ 	.byte	0x00, 0xf0, 0x21, 0x00


	//----- nvinfo : EIATTR_KPARAM_INFO
	.align		4
.L_7710:
        /*0028*/ 	.byte	0x04, 0x17
        /*002a*/ 	.short	(.L_7712 - .L_7711)
.L_7711:
        /*002c*/ 	.word	0x00000000
        /*0030*/ 	.short	0x0001
        /*0032*/ 	.short	0x0078
        /*0034*/ 	.byte	0x00, 0xf0, 0x41, 0x00


	//----- nvinfo : EIATTR_KPARAM_INFO
	.align		4
.L_7712:
        /*0038*/ 	.byte	0x04, 0x17
        /*003a*/ 	.short	(.L_7714 - .L_7713)
.L_7713:
        /*003c*/ 	.word	0x00000000
        /*0040*/ 	.short	0x0000
        /*0042*/ 	.short	0x0000
        /*0044*/ 	.byte	0x00, 0xf0, 0xe1, 0x01


	//----- nvinfo : EIATTR_SPARSE_MMA_MASK
	.align		4
.L_7714:
        /*0048*/ 	.byte	0x03, 0x50
        /*004a*/ 	.short	0x0000


	//----- nvinfo : EIATTR_MAXREG_COUNT
	.align		4
        /*004c*/ 	.byte	0x03, 0x1b
        /*004e*/ 	.short	0x00ff


	//----- nvinfo : EIATTR_EXTERNS
	.align		4
        /*0050*/ 	.byte	0x04, 0x0f
        /*0052*/ 	.short	(.L_7716 - .L_7715)


	//   ....[0]....
	.align		4
.L_7715:
        /*0054*/ 	.word	index@(__assertfail)


	//----- nvinfo : EIATTR_MERCURY_ISA_VERSION
	.align		4
.L_7716:
        /*0058*/ 	.byte	0x03, 0x5f
        /*005a*/ 	.short	0x0101


	//----- nvinfo : EIATTR_COOP_GROUP_MASK_REGIDS
	.align		4
        /*005c*/ 	.byte	0x04, 0x29
        /*005e*/ 	.short	(.L_7718 - .L_7717)


	//   ....[0]....
.L_7717:
        /*0060*/ 	.word	0xffffffff


	//   ....[1]....
        /*0064*/ 	.word	0xffffffff


	//   ....[2]....
        /*0068*/ 	.word	0xffffffff


	//   ....[3]....
        /*006c*/ 	.word	0xffffffff


	//   ....[4]....
        /*0070*/ 	.word	0x0500000f


	//   ....[5]....
        /*0074*/ 	.word	0x0500000f


	//   ....[6]....
        /*0078*/ 	.word	0x0500000f


	//   ....[7]....
        /*007c*/ 	.word	0x0500000f


	//----- nvinfo : EIATTR_COOP_GROUP_INSTR_OFFSETS
	.align		4
.L_7718:
        /*0080*/ 	.byte	0x04, 0x28
        /*0082*/ 	.short	(.L_7720 - .L_7719)


	//   ....[0]....
.L_7719:
        /*0084*/ 	.word	0x000009f0


	//   ....[1]....
        /*0088*/ 	.word	0x00000a30


	//   ....[2]....
        /*008c*/ 	.word	0x00000af0


	//   ....[3]....
        /*0090*/ 	.word	0x00000b10


	//   ....[4]....
        /*0094*/ 	.word	0x00000d70


	//   ....[5]....
        /*0098*/ 	.word	0x00000e10


	//   ....[6]....
        /*009c*/ 	.word	0x00000f00


	//   ....[7]....
        /*00a0*/ 	.word	0x00000f60


	//----- nvinfo : EIATTR_VRC_CTA_INIT_COUNT
	.align		4
.L_7720:
        /*00a4*/ 	.byte	0x02, 0x4a
	.zero		1
	.zero		1


	//----- nvinfo : EIATTR_SYSCALL_OFFSETS
	.align		4
        /*00a8*/ 	.byte	0x04, 0x46
        /*00aa*/ 	.short	(.L_7722 - .L_7721)


	//   ....[0]....
.L_7721:
        /*00ac*/ 	.word	0x000001a0


	//----- nvinfo : EIATTR_EXIT_INSTR_OFFSETS
	.align		4
.L_7722:
        /*00b0*/ 	.byte	0x04, 0x1c
        /*00b2*/ 	.short	(.L_7724 - .L_7723)


	//   ....[0]....
.L_7723:
        /*00b4*/ 	.word	0x00000250


	//   ....[1]....
        /*00b8*/ 	.word	0x00000d10


	//----- nvinfo : EIATTR_CRS_STACK_SIZE
	.align		4
.L_7724:
        /*00bc*/ 	.byte	0x04, 0x1e
        /*00be*/ 	.short	(.L_7726 - .L_7725)
.L_7725:
        /*00c0*/ 	.word	0x00000000


	//----- nvinfo : EIATTR_CBANK_PARAM_SIZE
	.align		4
.L_7726:
        /*00c4*/ 	.byte	0x03, 0x19
        /*00c6*/ 	.short	0x0098


	//----- nvinfo : EIATTR_PARAM_CBANK
	.align		4
        /*00c8*/ 	.byte	0x04, 0x0a
        /*00ca*/ 	.short	(.L_7728 - .L_7727)
	.align		4
.L_7727:
        /*00cc*/ 	.word	index@(.nv.constant0._Z15SoftmaxWarpImplI22BroadcastScaleMaskLoadIffbLm4EiE11DirectStoreIffEfLi1ELi1ELi4ELi1ELb0EL9Algorithm0EEvT_T0_ll)
        /*00d0*/ 	.short	0x0380
        /*00d2*/ 	.short	0x0098


	//----- nvinfo : EIATTR_SW_WAR
	.align		4
.L_7728:
        /*00d4*/ 	.byte	0x04, 0x36
        /*00d6*/ 	.short	(.L_7730 - .L_7729)
.L_7729:
        /*00d8*/ 	.word	0x00000008
.L_7730:


//--------------------- .nv.info._Z15SoftmaxWarpImplI22BroadcastScaleMaskLoadIffbLm4EiE11DirectStoreIffEfLi1ELi1ELi4ELi2ELb1EL9Algorithm0EEvT_T0_ll --------------------------
	.section	.nv.info._Z15SoftmaxWarpImplI22BroadcastScaleMaskLoadIffbLm4EiE11DirectStoreIffEfLi1ELi1ELi4ELi2ELb1EL9Algorithm0EEvT_T0_ll,"",@"SHT_CUDA_INFO"
	.sectionflags	@""
	.align	4


	//----- nvinfo : EIATTR_CUDA_API_VERSION
	.align		4
        /*0000*/ 	.byte	0x04, 0x37
        /*0002*/ 	.short	(.L_7732 - .L_7731)
.L_7731:
        /*0004*/ 	.word	0x00000082


	//----- nvinfo : EIATTR_KPARAM_INFO
	.align		4
.L_7732:
        /*0008*/ 	.byte	0x04, 0x17
        /*000a*/ 	.short	(.L_7734 - .L_7733)
.L_7733:
        /*000c*/ 	.word	0x00000000
        /*0010*/ 	.short	0x0003
        /*0012*/ 	.short	0x0090
        /*0014*/ 	.byte	0x00, 0xf0, 0x21, 0x00


	//----- nvinfo : EIATTR_KPARAM_INFO
	.align		4
.L_7734:
        /*0018*/ 	.byte	0x04, 0x17
        /*001a*/ 	.short	(.L_7736 - .L_7735)
.L_7735:
        /*001c*/ 	.word	0x00000000
        /*0020*/ 	.short	0x0002
        /*0022*/ 	.short	0x0088
        /*0024*/ 	.byte	0x00, 0xf0, 0x21, 0x00


	//----- nvinfo : EIATTR_KPARAM_INFO
	.align		4
.L_7736:
        /*0028*/ 	.byte	0x04, 0x17
        /*002a*/ 	.short	(.L_7738 - .L_7737)
.L_7737:
        /*002c*/ 	.word	0x00000000
        /*0030*/ 	.short	0x0001
        /*0032*/ 	.short	0x0078
        /*0034*/ 	.byte	0x00, 0xf0, 0x41, 0x00


	//----- nvinfo : EIATTR_KPARAM_INFO
	.align		4
.L_7738:
        /*0038*/ 	.byte	0x04, 0x17
        /*003a*/ 	.short	(.L_7740 - .L_7739)
.L_7739:
        /*003c*/ 	.word	0x00000000
        /*0040*/ 	.short	0x0000
        /*0042*/ 	.short	0x0000
        /*0044*/ 	.byte	0x00, 0xf0, 0xe1, 0x01


	//----- nvinfo : EIATTR_SPARSE_MMA_MASK
	.align		4
.L_7740:
        /*0048*/ 	.byte	0x03, 0x50
        /*004a*/ 	.short	0x0000


	//----- nvinfo : EIATTR_MAXREG_COUNT
	.align		4
        /*004c*/ 	.byte	0x03, 0x1b
        /*004e*/ 	.short	0x00ff


	//----- nvinfo : EIATTR_EXTERNS
	.align		4
        /*0050*/ 	.byte	0x04, 0x0f
        /*0052*/ 	.short	(.L_7742 - .L_7741)


	//   ....[0]....
	.align		4
.L_7741:
        /*0054*/ 	.word	index@(__assertfail)


	//----- nvinfo : EIATTR_MERCURY_ISA_VERSION
	.align		4
.L_7742:
        /*0058*/ 	.byte	0x03, 0x5f
        /*005a*/ 	.short	0x0101


	//----- nvinfo : EIATTR_COOP_GROUP_MASK_REGIDS
	.align		4
        /*005c*/ 	.byte	0x04, 0x29
        /*005e*/ 	.short	(.L_7744 - .L_7743)


	//   ....[0]....
.L_7743:
        /*0060*/ 	.word	0xffffffff


	//   ....[1]....
        /*0064*/ 	.word	0xffffffff


	//   ....[2]....
        /*0068*/ 	.word	0xffffffff


	//   ....[3]....
        /*006c*/ 	.word	0xffffffff


	//   ....[4]....
        /*0070*/ 	.word	0xffffffff


	//   ....[5]....
        /*0074*/ 	.word	0xffffffff


	//   ....[6]....
        /*0078*/ 	.word	0xffffffff


	//   ....[7]....
        /*007c*/ 	.word	0xffffffff


	//   ....[8]....
        /*0080*/ 	.word	0x0500000f


	//   ....[9]....
        /*0084*/ 	.word	0x0500000f


	//   ....[10]....
        /*0088*/ 	.word	0x0500000f


	//   ....[11]....
        /*008c*/ 	.word	0x0500000f


	//   ....[12]....
        /*0090*/ 	.word	0x0500000f


	//   ....[13]....
        /*0094*/ 	.word	0x0500000f


	//   ....[14]....
        /*0098*/ 	.word	0x0500000f


	//   ....[15]....
        /*009c*/ 	.word	0x0500000f


	//----- nvinfo : EIATTR_COOP_GROUP_INSTR_OFFSETS
	.align		4
.L_7744:
        /*00a0*/ 	.byte	0x04, 0x28
        /*00a2*/ 	.short	(.L_7746 - .L_7745)


	//   ....[0]....
.L_7745:
        /*00a4*/ 	.word	0x00001220


	//   ....[1]....
        /*00a8*/ 	.word	0x00001240


	//   ....[2]....
        /*00ac*/ 	.word	0x00001270


	//   ....[3]....
        /*00b0*/ 	.word	0x00001280


	//   ....[4]....
        /*00b4*/ 	.word	0x000013f0


	//   ....[5]....
        /*00b8*/ 	.word	0x00001410


	//   ....[6]....
        /*00bc*/ 	.word	0x00001430


	//   ....[7]....
        /*00c0*/ 	.word	0x00001450


	//   ....[8]....
        /*00c4*/ 	.word	0x000018d0


	//   ....[9]....
        /*00c8*/ 	.word	0x00001960


	//   ....[10]....
        /*00cc*/ 	.word	0x000019c0


	//   ....[11]....
        /*00d0*/ 	.word	0x00001a70


	//   ....[12]....
        /*00d4*/ 	.word	0x00001be0


	//   ....[13]....
        /*00d8*/ 	.word	0x00001c60


	//   ....[14]....
        /*00dc*/ 	.word	0x00001cc0


	//   ....[15]....
        /*00e0*/ 	.word	0x00001d40


	//----- nvinfo : EIATTR_VRC_CTA_INIT_COUNT
	.align		4
.L_7746:
        /*00e4*/ 	.byte	0x02, 0x4a
	.zero		1
	.zero		1


	//----- nvinfo : EIATTR_SYSCALL_OFFSETS
	.align		4
        /*00e8*/ 	.byte	0x04, 0x46
        /*00ea*/ 	.short	(.L_7748 - .L_7747)


	//   ....[0]....
.L_7747:
        /*00ec*/ 	.word	0x000001c0


	//----- nvinfo : EIATTR_EXIT_INSTR_OFFSETS
	.align		4
.L_7748:
        /*00f0*/ 	.byte	0x04, 0x1c
        /*00f2*/ 	.short	(.L_7750 - .L_7749)


	//   ....[0]....
.L_7749:
        /*00f4*/ 	.word	0x00000280


	//   ....[1]....
        /*00f8*/ 	.word	0x00001870


	//----- nvinfo : EIATTR_CRS_STACK_SIZE
	.align		4
.L_7750:
        /*00fc*/ 	.byte	0x04, 0x1e
        /*00fe*/ 	.short	(.L_7752 - .L_7751)
.L_7751:
        /*0100*/ 	.word	0x00000000


	//----- nvinfo : EIATTR_CBANK_PARAM_SIZE
	.align		4
.L_7752:
        /*0104*/ 	.byte	0x03, 0x19
        /*0106*/ 	.short	0x0098


	//----- nvinfo : EIATTR_PARAM_CBANK
	.align		4
        /*0108*/ 	.byte	0x04, 0x0a
        /*010a*/ 	.short	(.L_7754 - .L_7753)
	.align		4
.L_7753:
        /*010c*/ 	.word	index@(.nv.constant0._Z15SoftmaxWarpImplI22BroadcastScaleMaskLoadIffbLm4EiE11DirectStoreIffEfLi1ELi1ELi4ELi2ELb1EL9Algorithm0EEvT_T0_ll)
        /*0110*/ 	.short	0x0380
        /*0112*/ 	.short	0x0098


	//----- nvinfo : EIATTR_SW_WAR
	.align		4
.L_7754:
        /*0114*/ 	.byte	0x04, 0x36
        /*0116*/ 	.short	(.L_7756 - .L_7755)
.L_7755:
        /*0118*/ 	.word	0x00000008
.L_7756:


//--------------------- .nv.info._Z15SoftmaxWarpImplI22BroadcastScaleMaskLoadIffbLm4EiE11DirectStoreIffEfLi1ELi1ELi4ELi2ELb0EL9Algorithm0EEvT_T0_ll --------------------------
	.section	.nv.info._Z15SoftmaxWarpImplI22BroadcastScaleMaskLoadIffbLm4EiE11DirectStoreIffEfLi1ELi1ELi4ELi2ELb0EL9Algorithm0EEvT_T0_ll,"",@"SHT_CUDA_INFO"
	.sectionflags	@""
	.align	4


	//----- nvinfo : EIATTR_CUDA_API_VERSION
	.align		4
        /*0000*/ 	.byte	0x04, 0x37
        /*0002*/ 	.short	(.L_7758 - .L_7757)
.L_7757:
        /*0004*/ 	.word	0x00000082


	//----- nvinfo : EIATTR_KPARAM_INFO
	.align		4
.L_7758:
        /*0008*/ 	.byte	0x04, 0x17
        /*000a*/ 	.short	(.L_7760 - .L_7759)
.L_7759:
        /*000c*/ 	.word	0x00000000
        /*0010*/ 	.short	0x0003
        /*0012*/ 	.short	0x0090
        /*0014*/ 	.byte	0x00, 0xf0, 0x21, 0x00


	//----- nvinfo : EIATTR_KPARAM_INFO
	.align		4
.L_7760:
        /*0018*/ 	.byte	0x04, 0x17
        /*001a*/ 	.short	(.L_7762 - .L_7761)
.L_7761:
        /*001c*/ 	.word	0x00000000
        /*0020*/ 	.short	0x0002
        /*0022*/ 	.short	0x0088
        /*0024*/ 	.byte	0x00, 0xf0, 0x21, 0x00


	//----- nvinfo : EIATTR_KPARAM_INFO
	.align		4
.L_7762:
        /*0028*/ 	.byte	0x04, 0x17
        /*002a*/ 	.short	(.L_7764 - .L_7763)
.L_7763:
        /*002c*/ 	.word	0x00000000
        /*0030*/ 	.short	0x0001
        /*0032*/ 	.short	0x0078
        /*0034*/ 	.byte	0x00, 0xf0, 0x41, 0x00


	//----- nvinfo : EIATTR_KPARAM_INFO
	.align		4
.L_7764:
        /*0038*/ 	.byte	0x04, 0x17
        /*003a*/ 	.short	(.L_7766 - .L_7765)
.L_7765:
        /*003c*/ 	.word	0x00000000
        /*0040*/ 	.short	0x0000
        /*0042*/ 	.short	0x0000
        /*0044*/ 	.byte	0x00, 0xf0, 0xe1, 0x01


	//----- nvinfo : EIATTR_SPARSE_MMA_MASK
	.align		4
.L_7766:
        /*0048*/ 	.byte	0x03, 0x50
        /*004a*/ 	.short	0x0000


	//----- nvinfo : EIATTR_MAXREG_COUNT
	.align		4
        /*004c*/ 	.byte	0x03, 0x1b
        /*004e*/ 	.short	0x00ff


	//----- nvinfo : EIATTR_EXTERNS
	.align		4
        /*0050*/ 	.byte	0x04, 0x0f
        /*0052*/ 	.short	(.L_7768 - .L_7767)


	//   ....[0]....
	.align		4
.L_7767:
        /*0054*/ 	.word	index@(__assertfail)


	//----- nvinfo : EIATTR_MERCURY_ISA_VERSION
	.align		4
.L_7768:
        /*0058*/ 	.byte	0x03, 0x5f
        /*005a*/ 	.short	0x0101


	//----- nvinfo : EIATTR_COOP_GROUP_MASK_REGIDS
	.align		4
        /*005c*/ 	.byte	0x04, 0x29
        /*005e*/ 	.short	(.L_7770 - .L_7769)


	//   ....[0]....
.L_7769:
        /*0060*/ 	.word	0xffffffff


	//   ....[1]....
        /*0064*/ 	.word	0xffffffff


	//   ....[2]....
        /*0068*/ 	.word	0xffffffff


	//   ....[3]....
        /*006c*/ 	.word	0xffffffff


	//   ....[4]....
        /*0070*/ 	.word	0xffffffff


	//   ....[5]....
        /*0074*/ 	.word	0xffffffff


	//   ....[6]....
        /*0078*/ 	.word	0xffffffff


	//   ....[7]....
        /*007c*/ 	.word	0xffffffff


	//   ....[8]....
        /*0080*/ 	.word	0x0500000f


	//   ....[9]....
        /*0084*/ 	.word	0x0500000f


	//   ....[10]....
        /*0088*/ 	.word	0x0500000f


	//   ....[11]....
        /*008c*/ 	.word	0x0500000f


	//   ....[12]....
        /*0090*/ 	.word	0x0500000f


	//   ....[13]....
        /*0094*/ 	.word	0x0500000f


	//   ....[14]....
        /*0098*/ 	.word	0x0500000f


	//   ....[15]....
        /*009c*/ 	.word	0x0500000f


	//----- nvinfo : EIATTR_COOP_GROUP_INSTR_OFFSETS
	.align		4
.L_7770:
        /*00a0*/ 	.byte	0x04, 0x28
        /*00a2*/ 	.short	(.L_7772 - .L_7771)


	//   ....[0]....
.L_7771:
        /*00a4*/ 	.word	0x00000ea0


	//   ....[1]....
        /*00a8*/ 	.word	0x00000ed0


	//   ....[2]....
        /*00ac*/ 	.word	0x00000f00


	//   ....[3]....
        /*00b0*/ 	.word	0x00000f10


	//   ....[4]....
        /*00b4*/ 	.word	0x00001070


	//   ....[5]....
        /*00b8*/ 	.word	0x00001090


	//   ....[6]....
        /*00bc*/ 	.word	0x000010b0


	//   ....[7]....
        /*00c0*/ 	.word	0x000010d0


	//   ....[8]....
        /*00c4*/ 	.word	0x00001490


	//   ....[9]....
        /*00c8*/ 	.word	0x00001530


	//   ....[10]....
        /*00cc*/ 	.word	0x00001590


	//   ....[11]....
        /*00d0*/ 	.word	0x00001630


	//   ....[12]....
        /*00d4*/ 	.word	0x00001770


	//   ....[13]....
        /*00d8*/ 	.word	0x00001810


	//   ....[14]....
        /*00dc*/ 	.word	0x00001870


	//   ....[15]....
        /*00e0*/ 	.word	0x000018f0


	//----- nvinfo : EIATTR_VRC_CTA_INIT_COUNT
	.align		4
.L_7772:
        /*00e4*/ 	.byte	0x02, 0x4a
	.zero		1
	.zero		1


	//----- nvinfo : EIATTR_SYSCALL_OFFSETS
	.align		4
        /*00e8*/ 	.byte	0x04, 0x46
        /*00ea*/ 	.short	(.L_7774 - .L_7773)


	//   ....[0]....
.L_7773:
        /*00ec*/ 	.word	0x00000190


	//----- nvinfo : EIATTR_EXIT_INSTR_OFFSETS
	.align		4
.L_7774:
        /*00f0*/ 	.byte	0x04, 0x1c
        /*00f2*/ 	.short	(.L_7776 - .L_7775)


	//   ....[0]....
.L_7775:
        /*00f4*/ 	.word	0x00000250


	//   ....[1]....
        /*00f8*/ 	.word	0x00001430


	//----- nvinfo : EIATTR_CRS_STACK_SIZE
	.align		4
.L_7776:
        /*00fc*/ 	.byte	0x04, 0x1e
        /*00fe*/ 	.short	(.L_7778 - .L_7777)
.L_7777:
        /*0100*/ 	.word	0x00000000


	//----- nvinfo : EIATTR_CBANK_PARAM_SIZE
	.align		4
.L_7778:
        /*0104*/ 	.byte	0x03, 0x19
        /*0106*/ 	.short	0x0098


	//----- nvinfo : EIATTR_PARAM_CBANK
	.align		4
        /*0108*/ 	.byte	0x04, 0x0a
        /*010a*/ 	.short	(.L_7780 - .L_7779)
	.align		4
.L_7779:
        /*010c*/ 	.word	index@(.nv.constant0._Z15SoftmaxWarpImplI22BroadcastScaleMaskLoadIffbLm4EiE11DirectStoreIffEfLi1ELi1ELi4ELi2ELb0EL9Algorithm0EEvT_T0_ll)
        /*0110*/ 	.short	0x0380
        /*0112*/ 	.short	0x0098


	//----- nvinfo : EIATTR_SW_WAR
	.align		4
.L_7780:
        /*0114*/ 	.byte	0x04, 0x36
        /*0116*/ 	.short	(.L_7782 - .L_7781)
.L_7781:
        /*0118*/ 	.word	0x00000008
.L_7782:


//--------------------- .nv.info._Z15SoftmaxWarpImplI22BroadcastScaleMaskLoadIffbLm4EiE11DirectStoreIffEfLi1ELi1ELi2ELi1ELb1EL9Algorithm0EEvT_T0_ll --------------------------
	.section	.nv.info._Z15SoftmaxWarpImplI22BroadcastScaleMaskLoadIffbLm4EiE11DirectStoreIffEfLi1ELi1ELi2ELi1ELb1EL9Algorithm0EEvT_T0_ll,"",@"SHT_CUDA_INFO"
	.sectionflags	@""
	.align	4


	//----- nvinfo : EIATTR_CUDA_API_VERSION
	.align		4
        /*0000*/ 	.byte	0x04, 0x37
        /*0002*/ 	.short	(.L_7784 - .L_7783)
.L_7783:
        /*0004*/ 	.word	0x00000082


	//----- nvinfo : EIATTR_KPARAM_INFO
	.align		4
.L_7784:
        /*0008*/ 	.byte	0x04, 0x17
        /*000a*/ 	.short	(.L_7786 - .L_7785)
.L_7785:
        /*000c*/ 	.word	0x00000000
        /*0010*/ 	.short	0x0003
        /*0012*/ 	.short	0x0090
        /*0014*/ 	.byte	0x00, 0xf0, 0x21, 0x00


	//----- nvinfo : EIATTR_KPARAM_INFO
	.align		4
.L_7786:
        /*0018*/ 	.byte	0x04, 0x17
        /*001a*/ 	.short	(.L_7788 - .L_7787)
.L_7787:
        /*001c*/ 	.word	0x00000000
        /*0020*/ 	.short	0x0002
        /*0022*/ 	.short	0x0088
        /*0024*/ 	.byte	0x00, 0xf0, 0x21, 0x00


	//----- nvinfo : EIATTR_KPARAM_INFO
	.align		4
.L_7788:
        /*0028*/ 	.byte	0x04, 0x17
        /*002a*/ 	.short	(.L_7790 - .L_7789)
.L_7789:
        /*002c*/ 	.word	0x00000000
        /*0030*/ 	.short	0x0001
        /*0032*/ 	.short	0x0078
        /*0034*/ 	.byte	0x00, 0xf0, 0x41, 0x00


	//----- nvinfo : EIATTR_KPARAM_INFO
	.align		4
.L_7790:
        /*0038*/ 	.byte	0x04, 0x17
        /*003a*/ 	.short	(.L_7792 - .L_7791)
.L_7791:
        /*003c*/ 	.word	0x00000000
        /*0040*/ 	.short	0x0000
        /*0042*/ 	.short	0x0000
        /*0044*/ 	.byte	0x00, 0xf0, 0xe1, 0x01


	//----- nvinfo : EIATTR_SPARSE_MMA_MASK
	.align		4
.L_7792:
        /*0048*/ 	.byte	0x03, 0x50
        /*004a*/ 	.short	0x0000


	//----- nvinfo : EIATTR_MAXREG_COUNT
	.align		4
        /*004c*/ 	.byte	0x03, 0x1b
        /*004e*/ 	.short	0x00ff


	//----- nvinfo : EIATTR_EXTERNS
	.align		4
        /*0050*/ 	.byte	0x04, 0x0f
        /*0052*/ 	.short	(.L_7794 - .L_7793)


	//   ....[0]....
	.align		4
.L_7793:
        /*0054*/ 	.word	index@(__assertfail)


	//----- nvinfo : EIATTR_MERCURY_ISA_VERSION
	.align		4
.L_7794:
        /*0058*/ 	.byte	0x03, 0x5f
        /*005a*/ 	.short	0x0101


	//----- nvinfo : EIATTR_COOP_GROUP_MASK_REGIDS
	.align		4
        /*005c*/ 	.byte	0x04, 0x29
        /*005e*/ 	.short	(.L_7796 - .L_7795)


	//   ....[0]....
.L_7795:
        /*0060*/ 	.word	0xffffffff


	//   ....[1]....
        /*0064*/ 	.word	0xffffffff


	//   ....[2]....
        /*0068*/ 	.word	0x0500000f


	//   ....[3]....
        /*006c*/ 	.word	0x0500000f


	//----- nvinfo : EIATTR_COOP_GROUP_INSTR_OFFSETS
	.align		4
.L_7796:
        /*0070*/ 	.byte	0x04, 0x28
        /*0072*/ 	.short	(.L_7798 - .L_7797)


	//   ....[0]....
.L_7797:
        /*0074*/ 	.word	0x00000a80


	//   ....[1]....
        /*0078*/ 	.word	0x00000b60


	//   ....[2]....
        /*007c*/ 	.word	0x00000df0


	//   ....[3]....
        /*0080*/ 	.word	0x00000f30


	//----- nvinfo : EIATTR_VRC_CTA_INIT_COUNT
	.align		4
.L_7798:
        /*0084*/ 	.byte	0x02, 0x4a
	.zero		1
	.zero		1


	//----- nvinfo : EIATTR_SYSCALL_OFFSETS
	.align		4
        /*0088*/ 	.byte	0x04, 0x46
        /*008a*/ 	.short	(.L_7800 - .L_7799)


	//   ....[0]....
.L_7799:
        /*008c*/ 	.word	0x000001c0


	//----- nvinfo : EIATTR_EXIT_INSTR_OFFSETS
	.align		4
.L_7800:
        /*0090*/ 	.byte	0x04, 0x1c
        /*0092*/ 	.short	(.L_7802 - .L_7801)


	//   ....[0]....
.L_7801:
        /*0094*/ 	.word	0x00000270


	//   ....[1]....
        /*0098*/ 	.word	0x00000d90


	//----- nvinfo : EIATTR_CRS_STACK_SIZE
	.align		4
.L_7802:
        /*009c*/ 	.byte	0x04, 0x1e
        /*009e*/ 	.short	(.L_7804 - .L_7803)
.L_7803:
        /*00a0*/ 	.word	0x00000000


	//----- nvinfo : EIATTR_CBANK_PARAM_SIZE
	.align		4
.L_7804:
        /*00a4*/ 	.byte	0x03, 0x19
        /*00a6*/ 	.short	0x0098


	//----- nvinfo : EIATTR_PARAM_CBANK
	.align		4
        /*00a8*/ 	.byte	0x04, 0x0a
        /*00aa*/ 	.short	(.L_7806 - .L_7805)
	.align		4
.L_7805:
        /*00ac*/ 	.word	index@(.nv.constant0._Z15SoftmaxWarpImplI22BroadcastScaleMaskLoadIffbLm4EiE11DirectStoreIffEfLi1ELi1ELi2ELi1ELb1EL9Algorithm0EEvT_T0_ll)
        /*00b0*/ 	.short	0x0380
        /*00b2*/ 	.short	0x0098


	//----- nvinfo : EIATTR_SW_WAR
	.align		4
.L_7806:
        /*00b4*/ 	.byte	0x04, 0x36
        /*00b6*/ 	.short	(.L_7808 - .L_7807)
.L_7807:
        /*00b8*/ 	.word	0x00000008
.L_7808:


//--------------------- .nv.info._Z15SoftmaxWarpImplI22BroadcastScaleMaskLoadIffbLm4EiE11DirectStoreIffEfLi1ELi1ELi2ELi1ELb0EL9Algorithm0EEvT_T0_ll --------------------------
	.section	.nv.info._Z15SoftmaxWarpImplI22BroadcastScaleMaskLoadIffbLm4EiE11DirectStoreIffEfLi1ELi1ELi2ELi1ELb0EL9Algorithm0EEvT_T0_ll,"",@"SHT_CUDA_INFO"
	.sectionflags	@""
	.align	4


	//----- nvinfo : EIATTR_CUDA_API_VERSION
	.align		4
        /*0000*/ 	.byte	0x04, 0x37
        /*0002*/ 	.short	(.L_7810 - .L_7809)
.L_7809:
        /*0004*/ 	.word	0x00000082


	//----- nvinfo : EIATTR_KPARAM_INFO
	.align		4
.L_7810:
        /*0008*/ 	.byte	0x04, 0x17
        /*000a*/ 	.short	(.L_7812 - .L_7811)
.L_7811:
        /*000c*/ 	.word	0x00000000
        /*0010*/ 	.short	0x0003
        /*0012*/ 	.short	0x0090
        /*0014*/ 	.byte	0x00, 0xf0, 0x21, 0x00


	//----- nvinfo : EIATTR_KPARAM_INFO
	.align		4
.L_7812:
        /*0018*/ 	.byte	0x04, 0x17
        /*001a*/ 	.short	(.L_7814 - .L_7813)
.L_7813:
        /*001c*/ 	.word	0x00000000
        /*0020*/ 	.short	0x0002
        /*0022*/ 	.short	0x0088
        /*0024*/ 	.byte	0x00, 0xf0, 0x21, 0x00


	//----- nvinfo : EIATTR_KPARAM_INFO
	.align		4
.L_7814:
        /*0028*/ 	.byte	0x04, 0x17
        /*002a*/ 	.short	(.L_7816 - .L_7815)
.L_7815:
        /*002c*/ 	.word	0x00000000
        /*0030*/ 	.short	0x0001
        /*0032*/ 	.short	0x0078
        /*0034*/ 	.byte	0x00, 0xf0, 0x41, 0x00


	//----- nvinfo : EIATTR_KPARAM_INFO
	.align		4
.L_7816:
        /*0038*/ 	.byte	0x04, 0x17
        /*003a*/ 	.short	(.L_7818 - .L_7817)
.L_7817:
        /*003c*/ 	.word	0x00000000
        /*0040*/ 	.short	0x0000
        /*0042*/ 	.short	0x0000
        /*0044*/ 	.byte	0x00, 0xf0, 0xe1, 0x01


	//----- nvinfo : EIATTR_SPARSE_MMA_MASK
	.align		4
.L_7818:
        /*0048*/ 	.byte	0x03, 0x50
        /*004a*/ 	.short	0x0000


	//----- nvinfo : EIATTR_MAXREG_COUNT
	.align		4
        /*004c*/ 	.byte	0x03, 0x1b
        /*004e*/ 	.short	0x00ff


	//----- nvinfo : EIATTR_EXTERNS
	.align		4
        /*0050*/ 	.byte	0x04, 0x0f
        /*0052*/ 	.short	(.L_7820 - .L_7819)


	//   ....[0]....
	.align		4
.L_7819:
        /*0054*/ 	.word	index@(__assertfail)


	//----- nvinfo : EIATTR_MERCURY_ISA_VERSION
	.align		4
.L_7820:
        /*0058*/ 	.byte	0x03, 0x5f
        /*005a*/ 	.short	0x0101


	//----- nvinfo : EIATTR_COOP_GROUP_MASK_REGIDS
	.align		4
        /*005c*/ 	.byte	0x04, 0x29
        /*005e*/ 	.short	(.L_7822 - .L_7821)


	//   ....[0]....
.L_7821:
        /*0060*/ 	.word	0xffffffff


	//   ....[1]....
        /*0064*/ 	.word	0xffffffff


	//   ....[2]....
        /*0068*/ 	.word	0xffffffff


	//   ....[3]....
        /*006c*/ 	.word	0xffffffff


	//   ....[4]....
        /*0070*/ 	.word	0xffffffff


	//   ....[5]....
        /*0074*/ 	.word	0xffffffff


	//   ....[6]....
        /*0078*/ 	.word	0x0500000f


	//   ....[7]....
        /*007c*/ 	.word	0x0500000f


	//   ....[8]....
        /*0080*/ 	.word	0x0500000f


	//   ....[9]....
        /*0084*/ 	.word	0x0500000f


	//   ....[10]....
        /*0088*/ 	.word	0x0500000f


	//   ....[11]....
        /*008c*/ 	.word	0x0500000f


	//----- nvinfo : EIATTR_COOP_GROUP_INSTR_OFFSETS
	.align		4
.L_7822:
        /*0090*/ 	.byte	0x04, 0x28
        /*0092*/ 	.short	(.L_7824 - .L_7823)


	//   ....[0]....
.L_7823:
        /*0094*/ 	.word	0x00000d00


	//   ....[1]....
        /*0098*/ 	.word	0x00000de0


	//   ....[2]....
        /*009c*/ 	.word	0x00001780


	//   ....[3]....
        /*00a0*/ 	.word	0x00001860


	//   ....[4]....
        /*00a4*/ 	.word	0x000020b0


	//   ....[5]....
        /*00a8*/ 	.word	0x00002190


	//   ....[6]....
        /*00ac*/ 	.word	0x00002400


	//   ....[7]....
        /*00b0*/ 	.word	0x000024e0


	//   ....[8]....
        /*00b4*/ 	.word	0x00002560


	//   ....[9]....
        /*00b8*/ 	.word	0x000026a0


	//   ....[10]....
        /*00bc*/ 	.word	0x00002720


	//   ....[11]....
        /*00c0*/ 	.word	0x00002860


	//----- nvinfo : EIATTR_VRC_CTA_INIT_COUNT
	.align		4
.L_7824:
        /*00c4*/ 	.byte	0x02, 0x4a
	.zero		1
	.zero		1


	//----- nvinfo : EIATTR_SYSCALL_OFFSETS
	.align		4
        /*00c8*/ 	.byte	0x04, 0x46
        /*00ca*/ 	.short	(.L_7826 - .L_7825)


	//   ....[0]....
.L_7825:
        /*00cc*/ 	.word	0x000001b0


	//----- nvinfo : EIATTR_EXIT_INSTR_OFFSETS
	.align		4
.L_7826:
        /*00d0*/ 	.byte	0x04, 0x1c
        /*00d2*/ 	.short	(.L_7828 - .L_7827)


	//   ....[0]....
.L_7827:
        /*00d4*/ 	.word	0x00000260


	//   ....[1]....
        /*00d8*/ 	.word	0x00001030


	//   ....[2]....
        /*00dc*/ 	.word	0x00002390


	//----- nvinfo : EIATTR_CRS_STACK_SIZE
	.align		4
.L_7828:
        /*00e0*/ 	.byte	0x04, 0x1e
        /*00e2*/ 	.short	(.L_7830 - .L_7829)
.L_7829:
        /*00e4*/ 	.word	0x00000000


	//----- nvinfo : EIATTR_CBANK_PARAM_SIZE
	.align		4
.L_7830:
        /*00e8*/ 	.byte	0x03, 0x19
        /*00ea*/ 	.short	0x0098


	//----- nvinfo : EIATTR_PARAM_CBANK
	.align		4
        /*00ec*/ 	.byte	0x04, 0x0a
        /*00ee*/ 	.short	(.L_7832 - .L_7831)
	.align		4
.L_7831:
        /*00f0*/ 	.word	index@(.nv.constant0._Z15SoftmaxWarpImplI22BroadcastScaleMaskLoadIffbLm4EiE11DirectStoreIffEfLi1ELi1ELi2ELi1ELb0EL9Algorithm0EEvT_T0_ll)
        /*00f4*/ 	.short	0x0380
        /*00f6*/ 	.short	0x0098


	//----- nvinfo : EIATTR_SW_WAR
	.align		4
.L_7832:
        /*00f8*/ 	.byte	0x04, 0x36
        /*00fa*/ 	.short	(.L_7834 - .L_7833)
.L_7833:
        /*00fc*/ 	.word	0x00000008
.L_7834:


//--------------------- .nv.info._Z15SoftmaxWarpImplI22BroadcastScaleMaskLoadIffbLm4EiE11DirectStoreIffEfLi1ELi1ELi2ELi2ELb1EL9Algorithm0EEvT_T0_ll --------------------------
	.section	.nv.info._Z15SoftmaxWarpImplI22BroadcastScaleMaskLoadIffbLm4EiE11DirectStoreIffEfLi1ELi1ELi2ELi2ELb1EL9Algorithm0EEvT_T0_ll,"",@"SHT_CUDA_INFO"
	.sectionflags	@""
	.align	4


	//----- nvinfo : EIATTR_CUDA_API_VERSION
	.align		4
        /*0000*/ 	.byte	0x04, 0x37
        /*0002*/ 	.short	(.L_7836 - .L_7835)
.L_7835:
        /*0004*/ 	.word	0x00000082


	//----- nvinfo : EIATTR_KPARAM_INFO
	.align		4
.L_7836:
        /*0008*/ 	.byte	0x04, 0x17
        /*000a*/ 	.short	(.L_7838 - .L_7837)
.L_7837:
        /*000c*/ 	.word	0x00000000
        /*0010*/ 	.short	0x0003
        /*0012*/ 	.short	0x0090
        /*0014*/ 	.byte	0x00, 0xf0, 0x21, 0x00


	//----- nvinfo : EIATTR_KPARAM_INFO
	.align		4
.L_7838:
        /*0018*/ 	.byte	0x04, 0x17
        /*001a*/ 	.short	(.L_7840 - .L_7839)
.L_7839:
        /*001c*/ 	.word	0x00000000
        /*0020*/ 	.short	0x0002
        /*0022*/ 	.short	0x0088
        /*0024*/ 	.byte	0x00, 0xf0, 0x21, 0x00


	//----- nvinfo : EIATTR_KPARAM_INFO
	.align		4
.L_7840:
        /*0028*/ 	.byte	0x04, 0x17
        /*002a*/ 	.short	(.L_7842 - .L_7841)
.L_7841:
        /*002c*/ 	.word	0x00000000
        /*0030*/ 	.short	0x0001
        /*0032*/ 	.short	0x0078
        /*0034*/ 	.byte	0x00, 0xf0, 0x41, 0x00


	//----- nvinfo : EIATTR_KPARAM_INFO
	.align		4
.L_7842:
        /*0038*/ 	.byte	0x04, 0x17
        /*003a*/ 	.short	(.L_7844 - .L_7843)
.L_7843:
        /*003c*/ 	.word	0x00000000
        /*0040*/ 	.short	0x0000
        /*0042*/ 	.short	0x0000
        /*0044*/ 	.byte	0x00, 0xf0, 0xe1, 0x01


	//----- nvinfo : EIATTR_SPARSE_MMA_MASK
	.align		4
.L_7844:
        /*0048*/ 	.byte	0x03, 0x50
        /*004a*/ 	.short	0x0000


	//----- nvinfo : EIATTR_MAXREG_COUNT
	.align		4
        /*004c*/ 	.byte	0x03, 0x1b
        /*004e*/ 	.short	0x00ff


	//----- nvinfo : EIATTR_EXTERNS
	.align		4
        /*0050*/ 	.byte	0x04, 0x0f
        /*0052*/ 	.short	(.L_7846 - .L_7845)


	//   ....[0]....
	.align		4
.L_7845:
        /*0054*/ 	.word	index@(__assertfail)


	//----- nvinfo : EIATTR_MERCURY_ISA_VERSION
	.align		4
.L_7846:
        /*0058*/ 	.byte	0x03, 0x5f
        /*005a*/ 	.short	0x0101


	//----- nvinfo : EIATTR_COOP_GROUP_MASK_REGIDS
	.align		4
        /*005c*/ 	.byte	0x04, 0x29
        /*005e*/ 	.short	(.L_7848 - .L_7847)


	//   ....[0]....
.L_7847:
        /*0060*/ 	.word	0xffffffff


	//   ....[1]....
        /*0064*/ 	.word	0xffffffff


	//   ....[2]....
        /*0068*/ 	.word	0xffffffff


	//   ....[3]....
        /*006c*/ 	.word	0xffffffff


	//   ....[4]....
        /*0070*/ 	.word	0x0500000f


	//   ....[5]....
        /*0074*/ 	.word	0x0500000f


	//   ....[6]....
        /*0078*/ 	.word	0x0500000f


	//   ....[7]....
        /*007c*/ 	.word	0x0500000f


	//----- nvinfo : EIATTR_COOP_GROUP_INSTR_OFFSETS
	.align		4
.L_7848:
        /*0080*/ 	.byte	0x04, 0x28
        /*0082*/ 	.short	(.L_7850 - .L_7849)


	//   ....[0]....
.L_7849:
        /*0084*/ 	.word	0x00001220


	//   ....[1]....
        /*0088*/ 	.word	0x00001250


	//   ....[2]....
        /*008c*/ 	.word	0x000013b0


	//   ....[3]....
        /*0090*/ 	.word	0x000013d0


	//   ....[4]....
        /*0094*/ 	.word	0x00001830


	//   ....[5]....
        /*0098*/ 	.word	0x000018d0


	//   ....[6]....
        /*009c*/ 	.word	0x00001a70


	//   ....[7]....
        /*00a0*/ 	.word	0x00001ae0


	//----- nvinfo : EIATTR_VRC_CTA_INIT_COUNT
	.align		4
.L_7850:
        /*00a4*/ 	.byte	0x02, 0x4a
	.zero		1
	.zero		1


	//----- nvinfo : EIATTR_SYSCALL_OFFSETS
	.align		4
        /*00a8*/ 	.byte	0x04, 0x46
        /*00aa*/ 	.short	(.L_7852 - .L_7851)


	//   ....[0]....
.L_7851:
        /*00ac*/ 	.word	0x000001c0


	//----- nvinfo : EIATTR_EXIT_INSTR_OFFSETS
	.align		4
.L_7852:
        /*00b0*/ 	.byte	0x04, 0x1c
        /*00b2*/ 	.short	(.L_7854 - .L_7853)


	//   ....[0]....
.L_7853:
        /*00b4*/ 	.word	0x00000280


	//   ....[1]....
        /*00b8*/ 	.word	0x000017c0


	//----- nvinfo : EIATTR_CRS_STACK_SIZE
	.align		4
.L_7854:
        /*00bc*/ 	.byte	0x04, 0x1e
        /*00be*/ 	.short	(.L_7856 - .L_7855)
.L_7855:
        /*00c0*/ 	.word	0x00000000


	//----- nvinfo : EIATTR_CBANK_PARAM_SIZE
	.align		4
.L_7856:
        /*00c4*/ 	.byte	0x03, 0x19
        /*00c6*/ 	.short	0x0098


	//----- nvinfo : EIATTR_PARAM_CBANK
	.align		4
        /*00c8*/ 	.byte	0x04, 0x0a
        /*00ca*/ 	.short	(.L_7858 - .L_7857)
	.align		4
.L_7857:
        /*00cc*/ 	.word	index@(.nv.constant0._Z15SoftmaxWarpImplI22BroadcastScaleMaskLoadIffbLm4EiE11DirectStoreIffEfLi1ELi1ELi2ELi2ELb1EL9Algorithm0EEvT_T0_ll)
        /*00d0*/ 	.short	0x0380
        /*00d2*/ 	.short	0x0098


	//----- nvinfo : EIATTR_SW_WAR
	.align		4
.L_7858:
        /*00d4*/ 	.byte	0x04, 0x36
        /*00d6*/ 	.short	(.L_7860 - .L_7859)
.L_7859:
        /*00d8*/ 	.word	0x00000008
.L_7860:


//--------------------- .nv.info._Z15SoftmaxWarpImplI22BroadcastScaleMaskLoadIffbLm4EiE11DirectStoreIffEfLi1ELi1ELi2ELi2ELb0EL9Algorithm0EEvT_T0_ll --------------------------
	.section	.nv.info._Z15SoftmaxWarpImplI22BroadcastScaleMaskLoadIffbLm4EiE11DirectStoreIffEfLi1ELi1ELi2ELi2ELb0EL9Algorithm0EEvT_T0_ll,"",@"SHT_CUDA_INFO"
	.sectionflags	@""
	.align	4


	//----- nvinfo : EIATTR_CUDA_API_VERSION
	.align		4
        /*0000*/ 	.byte	0x04, 0x37
        /*0002*/ 	.short	(.L_7862 - .L_7861)
.L_7861:
        /*0004*/ 	.word	0x00000082


	//----- nvinfo : EIATTR_KPARAM_INFO
	.align		4
.L_7862:
        /*0008*/ 	.byte	0x04, 0x17
        /*000a*/ 	.short	(.L_7864 - .L_7863)
.L_7863:
        /*000c*/ 	.word	0x00000000
        /*0010*/ 	.short	0x0003
        /*0012*/ 	.short	0x0090
        /*0014*/ 	.byte	0x00, 0xf0, 0x21, 0x00


	//----- nvinfo : EIATTR_KPARAM_INFO
	.align		4
.L_7864:
        /*0018*/ 	.byte	0x04, 0x17
        /*001a*/ 	.short	(.L_7866 - .L_7865)
.L_7865:
        /*001c*/ 	.word	0x00000000
        /*0020*/ 	.short	0x0002
        /*0022*/ 	.short	0x0088
        /*0024*/ 	.byte	0x00, 0xf0, 0x21, 0x00


	//----- nvinfo : EIATTR_KPARAM_INFO
	.align		4
.L_7866:
        /*0028*/ 	.byte	0x04, 0x17
        /*002a*/ 	.short	(.L_7868 - .L_7867)
.L_7867:
        /*002c*/ 	.word	0x00000000
        /*0030*/ 	.short	0x0001
        /*0032*/ 	.short	0x0078
        /*0034*/ 	.byte	0x00, 0xf0, 0x41, 0x00


	//----- nvinfo : EIATTR_KPARAM_INFO
	.align		4
.L_7868:
        /*0038*/ 	.byte	0x04, 0x17
        /*003a*/ 	.short	(.L_7870 - .L_7869)
.L_7869:
        /*003c*/ 	.word	0x00000000
        /*0040*/ 	.short	0x0000
        /*0042*/ 	.short	0x0000
        /*0044*/ 	.byte	0x00, 0xf0, 0xe1, 0x01


	//----- nvinfo : EIATTR_SPARSE_MMA_MASK
	.align		4
.L_7870:
        /*0048*/ 	.byte	0x03, 0x50
        /*004a*/ 	.short	0x0000


	//----- nvinfo : EIATTR_MAXREG_COUNT
	.align		4
        /*004c*/ 	.byte	0x03, 0x1b
        /*004e*/ 	.short	0x00ff


	//----- nvinfo : EIATTR_EXTERNS
	.align		4
        /*0050*/ 	.byte	0x04, 0x0f
        /*0052*/ 	.short	(.L_7872 - .L_7871)


	//   ....[0]....
	.align		4
.L_7871:
        /*0054*/ 	.word	index@(__assertfail)


	//----- nvinfo : EIATTR_MERCURY_ISA_VERSION
	.align		4
.L_7872:
        /*0058*/ 	.byte	0x03, 0x5f
        /*005a*/ 	.short	0x0101


	//----- nvinfo : EIATTR_COOP_GROUP_MASK_REGIDS
	.align		4
        /*005c*/ 	.byte	0x04, 0x29
        /*005e*/ 	.short	(.L_7874 - .L_7873)


	//   ....[0]....
.L_7873:
        /*0060*/ 	.word	0xffffffff


	//   ....[1]....
        /*0064*/ 	.word	0xffffffff


	//   ....[2]....
        /*0068*/ 	.word	0xffffffff


	//   ....[3]....
        /*006c*/ 	.word	0xffffffff


	//   ....[4]....
        /*0070*/ 	.word	0x0500000f


	//   ....[5]....
        /*0074*/ 	.word	0x0500000f


	//   ....[6]....
        /*0078*/ 	.word	0x0500000f


	//   ....[7]....
        /*007c*/ 	.word	0x0500000f


	//----- nvinfo : EIATTR_COOP_GROUP_INSTR_OFFSETS
	.align		4
.L_7874:
        /*0080*/ 	.byte	0x04, 0x28
        /*0082*/ 	.short	(.L_7876 - .L_7875)


	//   ....[0]....
.L_7875:
        /*0084*/ 	.word	0x00000ea0


	//   ....[1]....
        /*0088*/ 	.word	0x00000ed0


	//   ....[2]....
        /*008c*/ 	.word	0x00001030


	//   ....[3]....
        /*0090*/ 	.word	0x00001050


	//   ....[4]....
        /*0094*/ 	.word	0x00001420


	//   ....[5]....
        /*0098*/ 	.word	0x000014c0


	//   ....[6]....
        /*009c*/ 	.word	0x00001660


	//   ....[7]....
        /*00a0*/ 	.word	0x000016c0


	//----- nvinfo : EIATTR_VRC_CTA_INIT_COUNT
	.align		4
.L_7876:
        /*00a4*/ 	.byte	0x02, 0x4a
	.zero		1
	.zero		1


	//----- nvinfo : EIATTR_SYSCALL_OFFSETS
	.align		4
        /*00a8*/ 	.byte	0x04, 0x46
        /*00aa*/ 	.short	(.L_7878 - .L_7877)


	//   ....[0]....
.L_7877:
        /*00ac*/ 	.word	0x00000190


	//----- nvinfo : EIATTR_EXIT_INSTR_OFFSETS
	.align		4
.L_7878:
        /*00b0*/ 	.byte	0x04, 0x1c
        /*00b2*/ 	.short	(.L_7880 - .L_7879)


	//   ....[0]....
.L_7879:
        /*00b4*/ 	.word	0x00000250


	//   ....[1]....
        /*00b8*/ 	.word	0x000013b0


	//----- nvinfo : EIATTR_CRS_STACK_SIZE
	.align		4
.L_7880:
        /*00bc*/ 	.byte	0x04, 0x1e
        /*00be*/ 	.short	(.L_7882 - .L_7881)
.L_7881:
        /*00c0*/ 	.word	0x00000000


	//----- nvinfo : EIATTR_CBANK_PARAM_SIZE
	.align		4
.L_7882:
        /*00c4*/ 	.byte	0x03, 0x19
        /*00c6*/ 	.short	0x0098


	//----- nvinfo : EIATTR_PARAM_CBANK
	.align		4
        /*00c8*/ 	.byte	0x04, 0x0a
        /*00ca*/ 	.short	(.L_7884 - .L_7883)
	.align		4
.L_7883:
        /*00cc*/ 	.word	index@(.nv.constant0._Z15SoftmaxWarpImplI22BroadcastScaleMaskLoadIffbLm4EiE11DirectStoreIffEfLi1ELi1ELi2ELi2ELb0EL9Algorithm0EEvT_T0_ll)
        /*00d0*/ 	.short	0x0380
        /*00d2*/ 	.short	0x0098


	//----- nvinfo : EIATTR_SW_WAR
	.align		4
.L_7884:
        /*00d4*/ 	.byte	0x04, 0x36
        /*00d6*/ 	.short	(.L_7886 - .L_7885)
.L_7885:
        /*00d8*/ 	.word	0x00000008
.L_7886:


//--------------------- .nv.info._Z15SoftmaxWarpImplI22BroadcastScaleMaskLoadIffbLm4EiE11DirectStoreIffEfLi1ELi1ELi1ELi1ELb1EL9Algorithm0EEvT_T0_ll --------------------------
	.section	.nv.info._Z15SoftmaxWarpImplI22BroadcastScaleMaskLoadIffbLm4EiE11DirectStoreIffEfLi1ELi1ELi1ELi1ELb1EL9Algorithm0EEvT_T0_ll,"",@"SHT_CUDA_INFO"
	.sectionflags	@""
	.align	4


	//----- nvinfo : EIATTR_CUDA_API_VERSION
	.align		4
        /*0000*/ 	.byte	0x04, 0x37
        /*0002*/ 	.short	(.L_7888 - .L_7887)
.L_7887:
        /*0004*/ 	.word	0x00000082


	//----- nvinfo : EIATTR_KPARAM_INFO
	.align		4
.L_7888:
        /*0008*/ 	.byte	0x04, 0x17
        /*000a*/ 	.short	(.L_7890 - .L_7889)
.L_7889:
        /*000c*/ 	.word	0x00000000
        /*0010*/ 	.short	0x0003
        /*0012*/ 	.short	0x0090
        /*0014*/ 	.byte	0x00, 0xf0, 0x21, 0x00


	//----- nvinfo : EIATTR_KPARAM_INFO
	.align		4
.L_7890:
        /*0018*/ 	.byte	0x04, 0x17
        /*001a*/ 	.short	(.L_7892 - .L_7891)
.L_7891:
        /*001c*/ 	.word	0x00000000
        /*0020*/ 	.short	0x0002
        /*0022*/ 	.short	0x0088
        /*0024*/ 	.byte	0x00, 0xf0, 0x21, 0x00


	//----- nvinfo : EIATTR_KPARAM_INFO
	.align		4
.L_7892:
        /*0028*/ 	.byte	0x04, 0x17
        /*002a*/ 	.short	(.L_7894 - .L_7893)
.L_7893:
        /*002c*/ 	.word	0x00000000
        /*0030*/ 	.short	0x0001
        /*0032*/ 	.short	0x0078
        /*0034*/ 	.byte	0x00, 0xf0, 0x41, 0x00


	//----- nvinfo : EIATTR_KPARAM_INFO
	.align		4
.L_7894:
        /*0038*/ 	.byte	0x04, 0x17
        /*003a*/ 	.short	(.L_7896 - .L_7895)
.L_7895:
        /*003c*/ 	.word	0x00000000
        /*0040*/ 	.short	0x0000
        /*0042*/ 	.short	0x0000
        /*0044*/ 	.byte	0x00, 0xf0, 0xe1, 0x01


	//----- nvinfo : EIATTR_SPARSE_MMA_MASK
	.align		4
.L_7896:
        /*0048*/ 	.byte	0x03, 0x50
        /*004a*/ 	.short	0x0000


	//----- nvinfo : EIATTR_MAXREG_COUNT
	.align		4
        /*004c*/ 	.byte	0x03, 0x1b
        /*004e*/ 	.short	0x00ff


	//----- nvinfo : EIATTR_EXTERNS
	.align		4
        /*0050*/ 	.byte	0x04, 0x0f
        /*0052*/ 	.short	(.L_7898 - .L_7897)


	//   ....[0]....
	.align		4
.L_7897:
        /*0054*/ 	.word	index@(__assertfail)


	//----- nvinfo : EIATTR_MERCURY_ISA_VERSION
	.align		4
.L_7898:
        /*0058*/ 	.byte	0x03, 0x5f
        /*005a*/ 	.short	0x0101


	//----- nvinfo : EIATTR_VRC_CTA_INIT_COUNT
	.align		4
        /*005c*/ 	.byte	0x02, 0x4a
	.zero		1
	.zero		1


	//----- nvinfo : EIATTR_SYSCALL_OFFSETS
	.align		4
        /*0060*/ 	.byte	0x04, 0x46
        /*0062*/ 	.short	(.L_7900 - .L_7899)


	//   ....[0]....
.L_7899:
        /*0064*/ 	.word	0x000001c0


	//----- nvinfo : EIATTR_EXIT_INSTR_OFFSETS
	.align		4
.L_7900:
        /*0068*/ 	.byte	0x04, 0x1c
        /*006a*/ 	.short	(.L_7902 - .L_7901)


	//   ....[0]....
.L_7901:
        /*006c*/ 	.word	0x00000270


	//   ....[1]....
        /*0070*/ 	.word	0x000010d0


	//   ....[2]....
        /*0074*/ 	.word	0x00002530


	//----- nvinfo : EIATTR_CRS_STACK_SIZE
	.align		4
.L_7902:
        /*0078*/ 	.byte	0x04, 0x1e
        /*007a*/ 	.short	(.L_7904 - .L_7903)
.L_7903:
        /*007c*/ 	.word	0x00000000


	//----- nvinfo : EIATTR_CBANK_PARAM_SIZE
	.align		4
.L_7904:
        /*0080*/ 	.byte	0x03, 0x19
        /*0082*/ 	.short	0x0098


	//----- nvinfo : EIATTR_PARAM_CBANK
	.align		4
        /*0084*/ 	.byte	0x04, 0x0a
        /*0086*/ 	.short	(.L_7906 - .L_7905)
	.align		4
.L_7905:
        /*0088*/ 	.word	index@(.nv.constant0._Z15SoftmaxWarpImplI22BroadcastScaleMaskLoadIffbLm4EiE11DirectStoreIffEfLi1ELi1ELi1ELi1ELb1EL9Algorithm0EEvT_T0_ll)
        /*008c*/ 	.short	0x0380
        /*008e*/ 	.short	0x0098


	//----- nvinfo : EIATTR_SW_WAR
	.align		4
.L_7906:
        /*0090*/ 	.byte	0x04, 0x36
        /*0092*/ 	.short	(.L_7908 - .L_7907)
.L_7907:
        /*0094*/ 	.word	0x00000008
.L_7908:


//--------------------- .nv.info._Z15SoftmaxWarpImplI22BroadcastScaleMaskLoadIffbLm4EiE11DirectStoreIffEfLi1ELi1ELi1ELi1ELb0EL9Algorithm0EEvT_T0_ll --------------------------
	.section	.nv.info._Z15SoftmaxWarpImplI22BroadcastScaleMaskLoadIffbLm4EiE11DirectStoreIffEfLi1ELi1ELi1ELi1ELb0EL9Algorithm0EEvT_T0_ll,"",@"SHT_CUDA_INFO"
	.sectionflags	@""
	.align	4


	//----- nvinfo : EIATTR_CUDA_API_VERSION
	.align		4
        /*0000*/ 	.byte	0x04, 0x37
        /*0002*/ 	.short	(.L_7910 - .L_7909)
.L_7909:
        /*0004*/ 	.word	0x00000082


	//----- nvinfo : EIATTR_KPARAM_INFO
	.align		4
.L_7910:
        /*0008*/ 	.byte	0x04, 0x17
        /*000a*/ 	.short	(.L_7912 - .L_7911)
.L_7911:
        /*000c*/ 	.word	0x00000000
        /*0010*/ 	.short	0x0003
        /*0012*/ 	.short	0x0090
        /*0014*/ 	.byte	0x00, 0xf0, 0x21, 0x00


	//----- nvinfo : EIATTR_KPARAM_INFO
	.align		4
.L_7912:
        /*0018*/ 	.byte	0x04, 0x17
        /*001a*/ 	.short	(.L_7914 - .L_7913)
.L_7913:
        /*001c*/ 	.word	0x00000000
        /*0020*/ 	.short	0x0002
        /*0022*/ 	.short	0x0088
        /*0024*/ 	.byte	0x00, 0xf0, 0x21, 0x00


	//----- nvinfo : EIATTR_KPARAM_INFO
	.align		4
.L_7914:
        /*0028*/ 	.byte	0x04, 0x17
        /*002a*/ 	.short	(.L_7916 - .L_7915)
.L_7915:
        /*002c*/ 	.word	0x00000000
        /*0030*/ 	.short	0x0001
        /*0032*/ 	.short	0x0078
        /*0034*/ 	.byte	0x00, 0xf0, 0x41, 0x00


	//----- nvinfo : EIATTR_KPARAM_INFO
	.align		4
.L_7916:
        /*0038*/ 	.byte	0x04, 0x17
        /*003a*/ 	.short	(.L_7918 - .L_7917)
.L_7917:
        /*003c*/ 	.word	0x00000000
        /*0040*/ 	.short	0x0000
        /*0042*/ 	.short	0x0000
        /*0044*/ 	.byte	0x00, 0xf0, 0xe1, 0x01


	//----- nvinfo : EIATTR_SPARSE_MMA_MASK
	.align		4
.L_7918:
        /*0048*/ 	.byte	0x03, 0x50
        /*004a*/ 	.short	0x0000


	//----- nvinfo : EIATTR_MAXREG_COUNT
	.align		4
        /*004c*/ 	.byte	0x03, 0x1b
        /*004e*/ 	.short	0x00ff


	//----- nvinfo : EIATTR_EXTERNS
	.align		4
        /*0050*/ 	.byte	0x04, 0x0f
        /*0052*/ 	.short	(.L_7920 - .L_7919)


	//   ....[0]....
	.align		4
.L_7919:
        /*0054*/ 	.word	index@(__assertfail)


	//----- nvinfo : EIATTR_MERCURY_ISA_VERSION
	.align		4
.L_7920:
        /*0058*/ 	.byte	0x03, 0x5f
        /*005a*/ 	.short	0x0101


	//----- nvinfo : EIATTR_VRC_CTA_INIT_COUNT
	.align		4
        /*005c*/ 	.byte	0x02, 0x4a
	.zero		1
	.zero		1


	//----- nvinfo : EIATTR_SYSCALL_OFFSETS
	.align		4
        /*0060*/ 	.byte	0x04, 0x46
        /*0062*/ 	.short	(.L_7922 - .L_7921)


	//   ....[0]....
.L_7921:
        /*0064*/ 	.word	0x000001b0


	//----- nvinfo : EIATTR_EXIT_INSTR_OFFSETS
	.align		4
.L_7922:
        /*0068*/ 	.byte	0x04, 0x1c
        /*006a*/ 	.short	(.L_7924 - .L_7923)


	//   ....[0]....
.L_7923:
        /*006c*/ 	.word	0x00000260


	//   ....[1]....
        /*0070*/ 	.word	0x00000fe0


	//   ....[2]....
        /*0074*/ 	.word	0x00002270


	//----- nvinfo : EIATTR_CRS_STACK_SIZE
	.align		4
.L_7924:
        /*0078*/ 	.byte	0x04, 0x1e
        /*007a*/ 	.short	(.L_7926 - .L_7925)
.L_7925:
        /*007c*/ 	.word	0x00000000


	//----- nvinfo : EIATTR_CBANK_PARAM_SIZE
	.align		4
.L_7926:
        /*0080*/ 	.byte	0x03, 0x19
        /*0082*/ 	.short	0x0098


	//----- nvinfo : EIATTR_PARAM_CBANK
	.align		4
        /*0084*/ 	.byte	0x04, 0x0a
        /*0086*/ 	.short	(.L_7928 - .L_7927)
	.align		4
.L_7927:
        /*0088*/ 	.word	index@(.nv.constant0._Z15SoftmaxWarpImplI22BroadcastScaleMaskLoadIffbLm4EiE11DirectStoreIffEfLi1ELi1ELi1ELi1ELb0EL9Algorithm0EEvT_T0_ll)
        /*008c*/ 	.short	0x0380
        /*008e*/ 	.short	0x0098


	//----- nvinfo : EIATTR_SW_WAR
	.align		4
.L_7928:
        /*0090*/ 	.byte	0x04, 0x36
        /*0092*/ 	.short	(.L_7930 - .L_7929)
.L_7929:
        /*0094*/ 	.word	0x00000008
.L_7930:


//--------------------- .nv.info._Z15SoftmaxWarpImplI22BroadcastScaleMaskLoadIffbLm4EiE11DirectStoreIffEfLi1ELi1ELi1ELi2ELb1EL9Algorithm0EEvT_T0_ll --------------------------
	.section	.nv.info._Z15SoftmaxWarpImplI22BroadcastScaleMaskLoadIffbLm4EiE11DirectStoreIffEfLi1ELi1ELi1ELi2ELb1EL9Algorithm0EEvT_T0_ll,"",@"SHT_CUDA_INFO"
	.sectionflags	@""
	.align	4


	//----- nvinfo : EIATTR_CUDA_API_VERSION
	.align		4
        /*0000*/ 	.byte	0x04, 0x37
        /*0002*/ 	.short	(.L_7932 - .L_7931)
.L_7931:
        /*0004*/ 	.word	0x00000082


	//----- nvinfo : EIATTR_KPARAM_INFO
	.align		4
.L_7932:
        /*0008*/ 	.byte	0x04, 0x17
        /*000a*/ 	.short	(.L_7934 - .L_7933)
.L_7933:
        /*000c*/ 	.word	0x00000000
        /*0010*/ 	.short	0x0003
        /*0012*/ 	.short	0x0090
        /*0014*/ 	.byte	0x00, 0xf0, 0x21, 0x00


	//----- nvinfo : EIATTR_KPARAM_INFO
	.align		4
.L_7934:
        /*0018*/ 	.byte	0x04, 0x17
        /*001a*/ 	.short	(.L_7936 - .L_7935)
.L_7935:
        /*001c*/ 	.word	0x00000000
        /*0020*/ 	.short	0x0002
        /*0022*/ 	.short	0x0088
        /*0024*/ 	.byte	0x00, 0xf0, 0x21, 0x00


	//----- nvinfo : EIATTR_KPARAM_INFO
	.align		4
.L_7936:
        /*0028*/ 	.byte	0x04, 0x17
        /*002a*/ 	.short	(.L_7938 - .L_7937)
.L_7937:
        /*002c*/ 	.word	0x00000000
        /*0030*/ 	.short	0x0001
        /*0032*/ 	.short	0x0078
        /*0034*/ 	.byte	0x00, 0xf0, 0x41, 0x00


	//----- nvinfo : EIATTR_KPARAM_INFO
	.align		4
.L_7938:
        /*0038*/ 	.byte	0x04, 0x17
        /*003a*/ 	.short	(.L_7940 - .L_7939)
.L_7939:
        /*003c*/ 	.word	0x00000000
        /*0040*/ 	.short	0x0000
        /*0042*/ 	.short	0x0000
        /*0044*/ 	.byte	0x00, 0xf0, 0xe1, 0x01


	//----- nvinfo : EIATTR_SPARSE_MMA_MASK
	.align		4
.L_7940:
        /*0048*/ 	.byte	0x03, 0x50
        /*004a*/ 	.short	0x0000


	//----- nvinfo : EIATTR_MAXREG_COUNT
	.align		4
        /*004c*/ 	.byte	0x03, 0x1b
        /*004e*/ 	.short	0x00ff


	//----- nvinfo : EIATTR_EXTERNS
	.align		4
        /*0050*/ 	.byte	0x04, 0x0f
        /*0052*/ 	.short	(.L_7942 - .L_7941)


	//   ....[0]....
	.align		4
.L_7941:
        /*0054*/ 	.word	index@(__assertfail)


	//----- nvinfo : EIATTR_MERCURY_ISA_VERSION
	.align		4
.L_7942:
        /*0058*/ 	.byte	0x03, 0x5f
        /*005a*/ 	.short	0x0101


	//----- nvinfo : EIATTR_VRC_CTA_INIT_COUNT
	.align		4
        /*005c*/ 	.byte	0x02, 0x4a
	.zero		1
	.zero		1


	//----- nvinfo : EIATTR_SYSCALL_OFFSETS
	.align		4
        /*0060*/ 	.byte	0x04, 0x46
        /*0062*/ 	.short	(.L_7944 - .L_7943)


	//   ....[0]....
.L_7943:
        /*0064*/ 	.word	0x000001c0


	//----- nvinfo : EIATTR_EXIT_INSTR_OFFSETS
	.align		4
.L_7944:
        /*0068*/ 	.byte	0x04, 0x1c
        /*006a*/ 	.short	(.L_7946 - .L_7945)


	//   ....[0]....
.L_7945:
        /*006c*/ 	.word	0x00000280


	//   ....[1]....
        /*0070*/ 	.word	0x00001730


	//----- nvinfo : EIATTR_CRS_STACK_SIZE
	.align		4
.L_7946:
        /*0074*/ 	.byte	0x04, 0x1e
        /*0076*/ 	.short	(.L_7948 - .L_7947)
.L_7947:
        /*0078*/ 	.word	0x00000000


	//----- nvinfo : EIATTR_CBANK_PARAM_SIZE
	.align		4
.L_7948:
        /*007c*/ 	.byte	0x03, 0x19
        /*007e*/ 	.short	0x0098


	//----- nvinfo : EIATTR_PARAM_CBANK
	.align		4
        /*0080*/ 	.byte	0x04, 0x0a
        /*0082*/ 	.short	(.L_7950 - .L_7949)
	.align		4
.L_7949:
        /*0084*/ 	.word	index@(.nv.constant0._Z15SoftmaxWarpImplI22BroadcastScaleMaskLoadIffbLm4EiE11DirectStoreIffEfLi1ELi1ELi1ELi2ELb1EL9Algorithm0EEvT_T0_ll)
        /*0088*/ 	.short	0x0380
        /*008a*/ 	.short	0x0098


	//----- nvinfo : EIATTR_SW_WAR
	.align		4
.L_7950:
        /*008c*/ 	.byte	0x04, 0x36
        /*008e*/ 	.short	(.L_7952 - .L_7951)
.L_7951:
        /*0090*/ 	.word	0x00000008
.L_7952:


//--------------------- .nv.info._Z15SoftmaxWarpImplI22BroadcastScaleMaskLoadIffbLm4EiE11DirectStoreIffEfLi1ELi1ELi1ELi2ELb0EL9Algorithm0EEvT_T0_ll --------------------------
	.section	.nv.info._Z15SoftmaxWarpImplI22BroadcastScaleMaskLoadIffbLm4EiE11DirectStoreIffEfLi1ELi1ELi1ELi2ELb0EL9Algorithm0EEvT_T0_ll,"",@"SHT_CUDA_INFO"
	.sectionflags	@""
	.align	4


	//----- nvinfo : EIATTR_CUDA_API_VERSION
	.align		4
        /*0000*/ 	.byte	0x04, 0x37
        /*0002*/ 	.short	(.L_7954 - .L_7953)
.L_7953:
        /*0004*/ 	.word	0x00000082


	//----- nvinfo : EIATTR_KPARAM_INFO
	.align		4
.L_7954:
        /*0008*/ 	.byte	0x04, 0x17
        /*000a*/ 	.short	(.L_7956 - .L_7955)
.L_7955:
        /*000c*/ 	.word	0x00000000
        /*0010*/ 	.short	0x0003
        /*0012*/ 	.short	0x0090
        /*0014*/ 	.byte	0x00, 0xf0, 0x21, 0x00


	//----- nvinfo : EIATTR_KPARAM_INFO
	.align		4
.L_7956:
        /*0018*/ 	.byte	0x04, 0x17
        /*001a*/ 	.short	(.L_7958 - .L_7957)
.L_7957:
        /*001c*/ 	.word	0x00000000
        /*0020*/ 	.short	0x0002
        /*0022*/ 	.short	0x0088
        /*0024*/ 	.byte	0x00, 0xf0, 0x21, 0x00


	//----- nvinfo : EIATTR_KPARAM_INFO
	.align		4
.L_7958:
        /*0028*/ 	.byte	0x04, 0x17
        /*002a*/ 	.short	(.L_7960 - .L_7959)
.L_7959:
        /*002c*/ 	.word	0x00000000
        /*0030*/ 	.short	0x0001
        /*0032*/ 	.short	0x0078
        /*0034*/ 	.byte	0x00, 0xf0, 0x41, 0x00


	//----- nvinfo : EIATTR_KPARAM_INFO
	.align		4
.L_7960:
        /*0038*/ 	.byte	0x04, 0x17
        /*003a*/ 	.short	(.L_7962 - .L_7961)
.L_7961:
        /*003c*/ 	.word	0x00000000
        /*0040*/ 	.short	0x0000
        /*0042*/ 	.short	0x0000
        /*0044*/ 	.byte	0x00, 0xf0, 0xe1, 0x01


	//----- nvinfo : EIATTR_SPARSE_MMA_MASK
	.align		4
.L_7962:
        /*0048*/ 	.byte	0x03, 0x50
        /*004a*/ 	.short	0x0000


	//----- nvinfo : EIATTR_MAXREG_COUNT
	.align		4
        /*004c*/ 	.byte	0x03, 0x1b
        /*004e*/ 	.short	0x00ff


	//----- nvinfo : EIATTR_EXTERNS
	.align		4
        /*0050*/ 	.byte	0x04, 0x0f
        /*0052*/ 	.short	(.L_7964 - .L_7963)


	//   ....[0]....
	.align		4
.L_7963:
        /*0054*/ 	.word	index@(__assertfail)


	//----- nvinfo : EIATTR_MERCURY_ISA_VERSION
	.align		4
.L_7964:
        /*0058*/ 	.byte	0x03, 0x5f
        /*005a*/ 	.short	0x0101


	//----- nvinfo : EIATTR_VRC_CTA_INIT_COUNT
	.align		4
        /*005c*/ 	.byte	0x02, 0x4a
	.zero		1
	.zero		1


	//----- nvinfo : EIATTR_SYSCALL_OFFSETS
	.align		4
        /*0060*/ 	.byte	0x04, 0x46
        /*0062*/ 	.short	(.L_7966 - .L_7965)


	//   ....[0]....
.L_7965:
        /*0064*/ 	.word	0x00000190


	//----- nvinfo : EIATTR_EXIT_INSTR_OFFSETS
	.align		4
.L_7966:
        /*0068*/ 	.byte	0x04, 0x1c
        /*006a*/ 	.short	(.L_7968 - .L_7967)


	//   ....[0]....
.L_7967:
        /*006c*/ 	.word	0x00000250


	//   ....[1]....
        /*0070*/ 	.word	0x00001310


	//----- nvinfo : EIATTR_CRS_STACK_SIZE
	.align		4
.L_7968:
        /*0074*/ 	.byte	0x04, 0x1e
        /*0076*/ 	.short	(.L_7970 - .L_7969)
.L_7969:
        /*0078*/ 	.word	0x00000000


	//----- nvinfo : EIATTR_CBANK_PARAM_SIZE
	.align		4
.L_7970:
        /*007c*/ 	.byte	0x03, 0x19
        /*007e*/ 	.short	0x0098


	//----- nvinfo : EIATTR_PARAM_CBANK
	.align		4
        /*0080*/ 	.byte	0x04, 0x0a
        /*0082*/ 	.short	(.L_7972 - .L_7971)
	.align		4
.L_7971:
        /*0084*/ 	.word	index@(.nv.constant0._Z15SoftmaxWarpImplI22BroadcastScaleMaskLoadIffbLm4EiE11DirectStoreIffEfLi1ELi1ELi1ELi2ELb0EL9Algorithm0EEvT_T0_ll)
        /*0088*/ 	.short	0x0380
        /*008a*/ 	.short	0x0098


	//----- nvinfo : EIATTR_SW_WAR
	.align		4
.L_7972:
        /*008c*/ 	.byte	0x04, 0x36
        /*008e*/ 	.short	(.L_7974 - .L_7973)
.L_7973:
        /*0090*/ 	.word	0x00000008
.L_7974:


//--------------------- .nv.info._Z15SoftmaxWarpImplI22BroadcastScaleMaskLoadIffbLm4EiE11DirectStoreIffEfLi2ELi32ELi32ELi1ELb1EL9Algorithm0EEvT_T0_ll --------------------------
	.section	.nv.info._Z15SoftmaxWarpImplI22BroadcastScaleMaskLoadIffbLm4EiE11DirectStoreIffEfLi2ELi32ELi32ELi1ELb1EL9Algorithm0EEvT_T0_ll,"",@"SHT_CUDA_INFO"
	.sectionflags	@""
	.align	4


	//----- nvinfo : EIATTR_CUDA_API_VERSION
	.align		4
        /*0000*/ 	.byte	0x04, 0x37
        /*0002*/ 	.short	(.L_7976 - .L_7975)
.L_7975:
        /*0004*/ 	.word	0x00000082


	//----- nvinfo : EIATTR_KPARAM_INFO
	.align		4
.L_7976:
        /*0008*/ 	.byte	0x04, 0x17
        /*000a*/ 	.short	(.L_7978 - .L_7977)
.L_7977:
        /*000c*/ 	.word	0x00000000
        /*0010*/ 	.short	0x0003
        /*0012*/ 	.short	0x0090
        /*0014*/ 	.byte	0x00, 0xf0, 0x21, 0x00


	//----- nvinfo : EIATTR_KPARAM_INFO
	.align		4
.L_7978:
        /*0018*/ 	.byte	0x04, 0x17
        /*001a*/ 	.short	(.L_7980 - .L_7979)
.L_7979:
        /*001c*/ 	.word	0x00000000
        /*0020*/ 	.short	0x0002
        /*0022*/ 	.short	0x0088
        /*0024*/ 	.byte	0x00, 0xf0, 0x21, 0x00


	//----- nvinfo : EIATTR_KPARAM_INFO
	.align		4
.L_7980:
        /*0028*/ 	.byte	0x04, 0x17
        /*002a*/ 	.short	(.L_7982 - .L_7981)
.L_7981:
        /*002c*/ 	.word	0x00000000
        /*0030*/ 	.short	0x0001
        /*0032*/ 	.short	0x0078
        /*0034*/ 	.byte	0x00, 0xf0, 0x41, 0x00


	//----- nvinfo : EIATTR_KPARAM_INFO
	.align		4
.L_7982:
        /*0038*/ 	.byte	0x04, 0x17
        /*003a*/ 	.short	(.L_7984 - .L_7983)
.L_7983:
        /*003c*/ 	.word	0x00000000
        /*0040*/ 	.short	0x0000
        /*0042*/ 	.short	0x0000
        /*0044*/ 	.byte	0x00, 0xf0, 0xe1, 0x01


	//----- nvinfo : EIATTR_SPARSE_MMA_MASK
	.align		4
.L_7984:
        /*0048*/ 	.byte	0x03, 0x50
        /*004a*/ 	.short	0x0000


	//----- nvinfo : EIATTR_MAXREG_COUNT
	.align		4
        /*004c*/ 	.byte	0x03, 0x1b
        /*004e*/ 	.short	0x00ff


	//----- nvinfo : EIATTR_EXTERNS
	.align		4
        /*0050*/ 	.byte	0x04, 0x0f
        /*0052*/ 	.short	(.L_7986 - .L_7985)


	//   ....[0]....
	.align		4
.L_7985:
        /*0054*/ 	.word	index@(__assertfail)


	//----- nvinfo : EIATTR_MERCURY_ISA_VERSION
	.align		4
.L_7986:
        /*0058*/ 	.byte	0x03, 0x5f
        /*005a*/ 	.short	0x0101


	//----- nvinfo : EIATTR_COOP_GROUP_MASK_REGIDS
	.align		4
        /*005c*/ 	.byte	0x04, 0x29
        /*005e*/ 	.short	(.L_7988 - .L_7987)


	//   ....[0]....
.L_7987:
        /*0060*/ 	.word	0xffffffff


	//   ....[1]....
        /*0064*/ 	.word	0xffffffff


	//   ....[2]....
        /*0068*/ 	.word	0xffffffff


	//   ....[3]....
        /*006c*/ 	.word	0xffffffff


	//   ....[4]....
        /*0070*/ 	.word	0xffffffff


	//   ....[5]....
        /*0074*/ 	.word	0xffffffff


	//   ....[6]....
        /*0078*/ 	.word	0xffffffff


	//   ....[7]....
        /*007c*/ 	.word	0xffffffff


	//   ....[8]....
        /*0080*/ 	.word	0xffffffff


	//   ....[9]....
        /*0084*/ 	.word	0xffffffff


	//   ....[10]....
        /*0088*/ 	.word	0x0500000f


	//   ....[11]....
        /*008c*/ 	.word	0x0500000f


	//   ....[12]....
        /*0090*/ 	.word	0x0500000f


	//   ....[13]....
        /*0094*/ 	.word	0x0500000f


	//   ....[14]....
        /*0098*/ 	.word	0x0500000f


	//   ....[15]....
        /*009c*/ 	.word	0x0500000f


	//   ....[16]....
        /*00a0*/ 	.word	0x0500000f


	//   ....[17]....
        /*00a4*/ 	.word	0x0500000f


	//   ....[18]....
        /*00a8*/ 	.word	0x0500000f


	//   ....[19]....
        /*00ac*/ 	.word	0x0500000f


	//----- nvinfo : EIATTR_COOP_GROUP_INSTR_OFFSETS
	.align		4
.L_7988:
        /*00b0*/ 	.byte	0x04, 0x28
        /*00b2*/ 	.short	(.L_7990 - .L_7989)


	//   ....[0]....
.L_7989:
        /*00b4*/ 	.word	0x00008990


	//   ....[1]....
        /*00b8*/ 	.word	0x000089d0


	//   ....[2]....
        /*00bc*/ 	.word	0x000089f0


	//   ....[3]....
        /*00c0*/ 	.word	0x00008a10


	//   ....[4]....
        /*00c4*/ 	.word	0x00008a30


	//   ....[5]....
        /*00c8*/ 	.word	0x00009e50


	//   ....[6]....
        /*00cc*/ 	.word	0x00009e70


	//   ....[7]....
        /*00d0*/ 	.word	0x00009e90


	//   ....[8]....
        /*00d4*/ 	.word	0x00009eb0


	//   ....[9]....
        /*00d8*/ 	.word	0x00009ed0


	//   ....[10]....
        /*00dc*/ 	.word	0x0000d2e0


	//   ....[11]....
        /*00e0*/ 	.word	0x0000d380


	//   ....[12]....
        /*00e4*/ 	.word	0x0000d3e0


	//   ....[13]....
        /*00e8*/ 	.word	0x0000d440


	//   ....[14]....
        /*00ec*/ 	.word	0x0000d4a0


	//   ....[15]....
        /*00f0*/ 	.word	0x0000e910


	//   ....[16]....
        /*00f4*/ 	.word	0x0000e970


	//   ....[17]....
        /*00f8*/ 	.word	0x0000e9d0


	//   ....[18]....
        /*00fc*/ 	.word	0x0000ea30


	//   ....[19]....
        /*0100*/ 	.word	0x0000ea90


	//----- nvinfo : EIATTR_VRC_CTA_INIT_COUNT
	.align		4
.L_7990:
        /*0104*/ 	.byte	0x02, 0x4a
	.zero		1
	.zero		1


	//----- nvinfo : EIATTR_SYSCALL_OFFSETS
	.align		4
        /*0108*/ 	.byte	0x04, 0x46
        /*010a*/ 	.short	(.L_7992 - .L_7991)


	//   ....[0]....
.L_7991:
        /*010c*/ 	.word	0x000001a0


	//----- nvinfo : EIATTR_EXIT_INSTR_OFFSETS
	.align		4
.L_7992:
        /*0110*/ 	.byte	0x04, 0x1c
        /*0112*/ 	.short	(.L_7994 - .L_7993)


	//   ....[0]....
.L_7993:
        /*0114*/ 	.word	0x00000230


	//   ....[1]....
        /*0118*/ 	.word	0x0000d280


	//----- nvinfo : EIATTR_CRS_STACK_SIZE
	.align		4
.L_7994:
        /*011c*/ 	.byte	0x04, 0x1e
        /*011e*/ 	.short	(.L_7996 - .L_7995)
.L_7995:
        /*0120*/ 	.word	0x00000000


	//----- nvinfo : EIATTR_CBANK_PARAM_SIZE
	.align		4
.L_7996:
        /*0124*/ 	.byte	0x03, 0x19
        /*0126*/ 	.short	0x0098


	//----- nvinfo : EIATTR_PARAM_CBANK
	.align		4
        /*0128*/ 	.byte	0x04, 0x0a
        /*012a*/ 	.short	(.L_7998 - .L_7997)
	.align		4
.L_7997:
        /*012c*/ 	.word	index@(.nv.constant0._Z15SoftmaxWarpImplI22BroadcastScaleMaskLoadIffbLm4EiE11DirectStoreIffEfLi2ELi32ELi32ELi1ELb1EL9Algorithm0EEvT_T0_ll)
        /*0130*/ 	.short	0x0380
        /*0132*/ 	.short	0x0098


	//----- nvinfo : EIATTR_SW_WAR
	.align		4
.L_7998:
        /*0134*/ 	.byte	0x04, 0x36
        /*0136*/ 	.short	(.L_8000 - .L_7999)
.L_7999:
        /*0138*/ 	.word	0x00000008
.L_8000:


//--------------------- .nv.info._Z15SoftmaxWarpImplI22BroadcastScaleMaskLoadIffbLm4EiE11DirectStoreIffEfLi2ELi32ELi32ELi1ELb0EL9Algorithm0EEvT_T0_ll --------------------------
	.section	.nv.info._Z15SoftmaxWarpImplI22BroadcastScaleMaskLoadIffbLm4EiE11DirectStoreIffEfLi2ELi32ELi32ELi1ELb0EL9Algorithm0EEvT_T0_ll,"",@"SHT_CUDA_INFO"
	.sectionflags	@""
	.align	4


	//----- nvinfo : EIATTR_CUDA_API_VERSION
	.align		4
        /*0000*/ 	.byte	0x04, 0x37
        /*0002*/ 	.short	(.L_8002 - .L_8001)
.L_8001:
        /*0004*/ 	.word	0x00000082


	//----- nvinfo : EIATTR_KPARAM_INFO
	.align		4
.L_8002:
        /*0008*/ 	.byte	0x04, 0x17
        /*000a*/ 	.short	(.L_8004 - .L_8003)
.L_8003:
        /*000c*/ 	.word	0x00000000
        /*0010*/ 	.short	0x0003
        /*0012*/ 	.short	0x0090
        /*0014*/ 	.byte	0x00, 0xf0, 0x21, 0x00


	//----- nvinfo : EIATTR_KPARAM_INFO
	.align		4
.L_8004:
        /*0018*/ 	.byte	0x04, 0x17
        /*001a*/ 	.short	(.L_8006 - .L_8005)
.L_8005:
        /*001c*/ 	.word	0x00000000
        /*0020*/ 	.short	0x0002
        /*0022*/ 	.short	0x0088
        /*0024*/ 	.byte	0x00, 0xf0, 0x21, 0x00


	//----- nvinfo : EIATTR_KPARAM_INFO
	.align		4
.L_8006:
        /*0028*/ 	.byte	0x04, 0x17
        /*002a*/ 	.short	(.L_8008 - .L_8007)
.L_8007:
        /*002c*/ 	.word	0x00000000
        /*0030*/ 	.short	0x0001
        /*0032*/ 	.short	0x0078
        /*0034*/ 	.byte	0x00, 0xf0, 0x41, 0x00


	//----- nvinfo : EIATTR_KPARAM_INFO
	.align		4
.L_8008:
        /*0038*/ 	.byte	0x04, 0x17
        /*003a*/ 	.short	(.L_8010 - .L_8009)
.L_8009:
        /*003c*/ 	.word	0x00000000
        /*0040*/ 	.short	0x0000
        /*0042*/ 	.short	0x0000
        /*0044*/ 	.byte	0x00, 0xf0, 0xe1, 0x01


	//----- nvinfo : EIATTR_SPARSE_MMA_MASK
	.align		4
.L_8010:
        /*0048*/ 	.byte	0x03, 0x50
        /*004a*/ 	.short	0x0000


	//----- nvinfo : EIATTR_MAXREG_COUNT
	.align		4
        /*004c*/ 	.byte	0x03, 0x1b
        /*004e*/ 	.short	0x00ff


	//----- nvinfo : EIATTR_EXTERNS
	.align		4
        /*0050*/ 	.byte	0x04, 0x0f
        /*0052*/ 	.short	(.L_8012 - .L_8011)


	//   ....[0]....
	.align		4
.L_8011:
        /*0054*/ 	.word	index@(__assertfail)


	//----- nvinfo : EIATTR_MERCURY_ISA_VERSION
	.align		4
.L_8012:
        /*0058*/ 	.byte	0x03, 0x5f
        /*005a*/ 	.short	0x0101


	//----- nvinfo : EIATTR_COOP_GROUP_MASK_REGIDS
	.align		4
        /*005c*/ 	.byte	0x04, 0x29
        /*005e*/ 	.short	(.L_8014 - .L_8013)


	//   ....[0]....
.L_8013:
        /*0060*/ 	.word	0xffffffff


	//   ....[1]....
        /*0064*/ 	.word	0xffffffff


	//   ....[2]....
        /*0068*/ 	.word	0xffffffff


	//   ....[3]....
        /*006c*/ 	.word	0xffffffff


	//   ....[4]....
        /*0070*/ 	.word	0xffffffff


	//   ....[5]....
        /*0074*/ 	.word	0xffffffff


	//   ....[6]....
        /*0078*/ 	.word	0xffffffff


	//   ....[7]....
        /*007c*/ 	.word	0xffffffff


	//   ....[8]....
        /*0080*/ 	.word	0xffffffff


	//   ....[9]....
        /*0084*/ 	.word	0xffffffff


	//   ....[10]....
        /*0088*/ 	.word	0x0500000f


	//   ....[11]....
        /*008c*/ 	.word	0x0500000f


	//   ....[12]....
        /*0090*/ 	.word	0x0500000f


	//   ....[13]....
        /*0094*/ 	.word	0x0500000f


	//   ....[14]....
        /*0098*/ 	.word	0x0500000f


	//   ....[15]....
        /*009c*/ 	.word	0x0500000f


	//   ....[16]....
        /*00a0*/ 	.word	0x0500000f


	//   ....[17]....
        /*00a4*/ 	.word	0x0500000f


	//   ....[18]....
        /*00a8*/ 	.word	0x0500000f


	//   ....[19]....
        /*00ac*/ 	.word	0x0500000f


	//----- nvinfo : EIATTR_COOP_GROUP_INSTR_OFFSETS
	.align		4
.L_8014:
        /*00b0*/ 	.byte	0x04, 0x28
        /*00b2*/ 	.short	(.L_8016 - .L_8015)


	//   ....[0]....
.L_8015:
        /*00b4*/ 	.word	0x000053e0


	//   ....[1]....
        /*00b8*/ 	.word	0x00005420


	//   ....[2]....
        /*00bc*/ 	.word	0x00005440


	//   ....[3]....
        /*00c0*/ 	.word	0x00005460


	//   ....[4]....
        /*00c4*/ 	.word	0x00005480


	//   ....[5]....
        /*00c8*/ 	.word	0x000068a0


	//   ....[6]....
        /*00cc*/ 	.word	0x000068c0


	//   ....[7]....
        /*00d0*/ 	.word	0x000068e0


	//   ....[8]....
        /*00d4*/ 	.word	0x00006900


	//   ....[9]....
        /*00d8*/ 	.word	0x00006920


	//   ....[10]....
        /*00dc*/ 	.word	0x00009300


	//   ....[11]....
        /*00e0*/ 	.word	0x000093a0


	//   ....[12]....
        /*00e4*/ 	.word	0x00009400


	//   ....[13]....
        /*00e8*/ 	.word	0x00009460


	//   ....[14]....
        /*00ec*/ 	.word	0x000094c0


	//   ....[15]....
        /*00f0*/ 	.word	0x0000a930


	//   ....[16]....
        /*00f4*/ 	.word	0x0000a990


	//   ....[17]....
        /*00f8*/ 	.word	0x0000a9f0


	//   ....[18]....
        /*00fc*/ 	.word	0x0000aa50


	//   ....[19]....
        /*0100*/ 	.word	0x0000aab0


	//----- nvinfo : EIATTR_VRC_CTA_INIT_COUNT
	.align		4
.L_8016:
        /*0104*/ 	.byte	0x02, 0x4a
	.zero		1
	.zero		1


	//----- nvinfo : EIATTR_SYSCALL_OFFSETS
	.align		4
        /*0108*/ 	.byte	0x04, 0x46
        /*010a*/ 	.short	(.L_8018 - .L_8017)


	//   ....[0]....
.L_8017:
        /*010c*/ 	.word	0x000001c0


	//----- nvinfo : EIATTR_EXIT_INSTR_OFFSETS
	.align		4
.L_8018:
        /*0110*/ 	.byte	0x04, 0x1c
        /*0112*/ 	.short	(.L_8020 - .L_8019)


	//   ....[0]....
.L_8019:
        /*0114*/ 	.word	0x00000250


	//   ....[1]....
        /*0118*/ 	.word	0x000092a0


	//----- nvinfo : EIATTR_CRS_STACK_SIZE
	.align		4
.L_8020:
        /*011c*/ 	.byte	0x04, 0x1e
        /*011e*/ 	.short	(.L_8022 - .L_8021)
.L_8021:
        /*0120*/ 	.word	0x00000000


	//----- nvinfo : EIATTR_CBANK_PARAM_SIZE
	.align		4
.L_8022:
        /*0124*/ 	.byte	0x03, 0x19
        /*0126*/ 	.short	0x0098


	//----- nvinfo : EIATTR_PARAM_CBANK
	.align		4
        /*0128*/ 	.byte	0x04, 0x0a
        /*012a*/ 	.short	(.L_8024 - .L_8023)
	.align		4
.L_8023:
        /*012c*/ 	.word	index@(.nv.constant0._Z15SoftmaxWarpImplI22BroadcastScaleMaskLoadIffbLm4EiE11DirectStoreIffEfLi2ELi32ELi32ELi1ELb0EL9Algorithm0EEvT_T0_ll)
        /*0130*/ 	.short	0x0380
        /*0132*/ 	.short	0x0098


	//----- nvinfo : EIATTR_SW_WAR
	.align		4
.L_8024:
        /*0134*/ 	.byte	0x04, 0x36
        /*0136*/ 	.short	(.L_8026 - .L_8025)
.L_8025:
        /*0138*/ 	.word	0x00000008
.L_8026:


//--------------------- .nv.info._Z15SoftmaxWarpImplI22BroadcastScaleMaskLoadIffbLm4EiE11DirectStoreIffEfLi2ELi30ELi32ELi1ELb1EL9Algorithm0EEvT_T0_ll --------------------------
	.section	.nv.info._Z15SoftmaxWarpImplI22BroadcastScaleMaskLoadIffbLm4EiE11DirectStoreIffEfLi2ELi30ELi32ELi1ELb1EL9Algorithm0EEvT_T0_ll,"",@"SHT_CUDA_INFO"
	.sectionflags	@""
	.align	4


	//----- nvinfo : EIATTR_CUDA_API_VERSION
	.align		4
        /*0000*/ 	.byte	0x04, 0x37
        /*0002*/ 	.short	(.L_8028 - .L_8027)
.L_8027:
        /*0004*/ 	.word	0x00000082


	//----- nvinfo : EIATTR_KPARAM_INFO
	.align		4
.L_8028:
        /*0008*/ 	.byte	0x04, 0x17
        /*000a*/ 	.short	(.L_8030 - .L_8029)
.L_8029:
        /*000c*/ 	.word	0x00000000
        /*0010*/ 	.short	0x0003
        /*0012*/ 	.short	0x0090
        /*0014*/ 	.byte	0x00, 0xf0, 0x21, 0x00


	//----- nvinfo : EIATTR_KPARAM_INFO
	.align		4
.L_8030:
        /*0018*/ 	.byte	0x04, 0x17
        /*001a*/ 	.short	(.L_8032 - .L_8031)
.L_8031:
        /*001c*/ 	.word	0x00000000
        /*0020*/ 	.short	0x0002
        /*0022*/ 	.short	0x0088
        /*0024*/ 	.byte	0x00, 0xf0, 0x21, 0x00


	//----- nvinfo : EIATTR_KPARAM_INFO
	.align		4
.L_8032:
        /*0028*/ 	.byte	0x04, 0x17
        /*002a*/ 	.short	(.L_8034 - .L_8033)
.L_8033:
        /*002c*/ 	.word	0x00000000
        /*0030*/ 	.short	0x0001
        /*0032*/ 	.short	0x0078
        /*0034*/ 	.byte	0x00, 0xf0, 0x41, 0x00


	//----- nvinfo : EIATTR_KPARAM_INFO
	.align		4
.L_8034:
        /*0038*/ 	.byte	0x04, 0x17
        /*003a*/ 	.short	(.L_8036 - .L_8035)
.L_8035:
        /*003c*/ 	.word	0x00000000
        /*0040*/ 	.short	0x0000
        /*0042*/ 	.short	0x0000
        /*0044*/ 	.byte	0x00, 0xf0, 0xe1, 0x01


	//----- nvinfo : EIATTR_SPARSE_MMA_MASK
	.align		4
.L_8036:
        /*0048*/ 	.byte	0x03, 0x50
        /*004a*/ 	.short	0x0000


	//----- nvinfo : EIATTR_MAXREG_COUNT
	.align		4
        /*004c*/ 	.byte	0x03, 0x1b
        /*004e*/ 	.short	0x00ff


	//----- nvinfo : EIATTR_EXTERNS
	.align		4
        /*0050*/ 	.byte	0x04, 0x0f
        /*0052*/ 	.short	(.L_8038 - .L_8037)


	//   ....[0]....
	.align		4
.L_8037:
        /*0054*/ 	.word	index@(__assertfail)


	//----- nvinfo : EIATTR_MERCURY_ISA_VERSION
	.align		4
.L_8038:
        /*0058*/ 	.byte	0x03, 0x5f
        /*005a*/ 	.short	0x0101


	//----- nvinfo : EIATTR_COOP_GROUP_MASK_REGIDS
	.align		4
        /*005c*/ 	.byte	0x04, 0x29
        /*005e*/ 	.short	(.L_8040 - .L_8039)


	//   ....[0]....
.L_8039:
        /*0060*/ 	.word	0xffffffff


	//   ....[1]....
        /*0064*/ 	.word	0xffffffff


	//   ....[2]....
        /*0068*/ 	.word	0xffffffff


	//   ....[3]....
        /*006c*/ 	.word	0xffffffff


	//   ....[4]....
        /*0070*/ 	.word	0xffffffff


	//   ....[5]....
        /*0074*/ 	.word	0xffffffff


	//   ....[6]....
        /*0078*/ 	.word	0xffffffff


	//   ....[7]....
        /*007c*/ 	.word	0xffffffff


	//   ....[8]....
        /*0080*/ 	.word	0xffffffff


	//   ....[9]....
        /*0084*/ 	.word	0xffffffff


	//   ....[10]....
        /*0088*/ 	.word	0x0500000f


	//   ....[11]....
        /*008c*/ 	.word	0x0500000f


	//   ....[12]....
        /*0090*/ 	.word	0x0500000f


	//   ....[13]....
        /*0094*/ 	.word	0x0500000f


	//   ....[14]....
        /*0098*/ 	.word	0x0500000f


	//   ....[15]....
        /*009c*/ 	.word	0x0500000f


	//   ....[16]....
        /*00a0*/ 	.word	0x0500000f


	//   ....[17]....
        /*00a4*/ 	.word	0x0500000f


	//   ....[18]....
        /*00a8*/ 	.word	0x0500000f


	//   ....[19]....
        /*00ac*/ 	.word	0x0500000f


	//----- nvinfo : EIATTR_COOP_GROUP_INSTR_OFFSETS
	.align		4
.L_8040:
        /*00b0*/ 	.byte	0x04, 0x28
        /*00b2*/ 	.short	(.L_8042 - .L_8041)


	//   ....[0]....
.L_8041:
        /*00b4*/ 	.word	0x000082b0


	//   ....[1]....
        /*00b8*/ 	.word	0x000082f0


	//   ....[2]....
        /*00bc*/ 	.word	0x00008310


	//   ....[3]....
        /*00c0*/ 	.word	0x00008330


	//   ....[4]....
        /*00c4*/ 	.word	0x00008350


	//   ....[5]....
        /*00c8*/ 	.word	0x00009630


	//   ....[6]....
        /*00cc*/ 	.word	0x00009650


	//   ....[7]....
        /*00d0*/ 	.word	0x00009670


	//   ....[8]....
        /*00d4*/ 	.word	0x00009690


	//   ....[9]....
        /*00d8*/ 	.word	0x000096b0


	//   ....[10]....
        /*00dc*/ 	.word	0x0000c770


	//   ....[11]....
        /*00e0*/ 	.word	0x0000c810


	//   ....[12]....
        /*00e4*/ 	.word	0x0000c870


	//   ....[13]....
        /*00e8*/ 	.word	0x0000c8d0


	//   ....[14]....
        /*00ec*/ 	.word	0x0000c930


	//   ....[15]....
        /*00f0*/ 	.word	0x0000dc60


	//   ....[16]....
        /*00f4*/ 	.word	0x0000dcc0


	//   ....[17]....
        /*00f8*/ 	.word	0x0000dd20


	//   ....[18]....
        /*00fc*/ 	.word	0x0000dd80


	//   ....[19]....
        /*0100*/ 	.word	0x0000dde0


	//----- nvinfo : EIATTR_VRC_CTA_INIT_COUNT
	.align		4
.L_8042:
        /*0104*/ 	.byte	0x02, 0x4a
	.zero		1
	.zero		1


	//----- nvinfo : EIATTR_SYSCALL_OFFSETS
	.align		4
        /*0108*/ 	.byte	0x04, 0x46
        /*010a*/ 	.short	(.L_8044 - .L_8043)


	//   ....[0]....
.L_8043:
        /*010c*/ 	.word	0x000001a0


	//----- nvinfo : EIATTR_EXIT_INSTR_OFFSETS
	.align		4
.L_8044:
        /*0110*/ 	.byte	0x04, 0x1c
        /*0112*/ 	.short	(.L_8046 - .L_8045)


	//   ....[0]....
.L_8045:
        /*0114*/ 	.word	0x00000230


	//   ....[1]....
        /*0118*/ 	.word	0x0000c710


	//----- nvinfo : EIATTR_CRS_STACK_SIZE
	.align		4
.L_8046:
        /*011c*/ 	.byte	0x04, 0x1e
        /*011e*/ 	.short	(.L_8048 - .L_8047)
.L_8047:
        /*0120*/ 	.word	0x00000000


	//----- nvinfo : EIATTR_CBANK_PARAM_SIZE
	.align		4
.L_8048:
        /*0124*/ 	.byte	0x03, 0x19
        /*0126*/ 	.short	0x0098


	//----- nvinfo : EIATTR_PARAM_CBANK
	.align		4
        /*0128*/ 	.byte	0x04, 0x0a
        /*012a*/ 	.short	(.L_8050 - .L_8049)
	.align		4
.L_8049:
        /*012c*/ 	.word	index@(.nv.constant0._Z15SoftmaxWarpImplI22BroadcastScaleMaskLoadIffbLm4EiE11DirectStoreIffEfLi2ELi30ELi32ELi1ELb1EL9Algorithm0EEvT_T0_ll)
        /*0130*/ 	.short	0x0380
        /*0132*/ 	.short	0x0098


	//----- nvinfo : EIATTR_SW_WAR
	.align		4
.L_8050:
        /*0134*/ 	.byte	0x04, 0x36
        /*0136*/ 	.short	(.L_8052 - .L_8051)
.L_8051:
        /*0138*/ 	.word	0x00000008
.L_8052:


//--------------------- .nv.info._Z15SoftmaxWarpImplI22BroadcastScaleMaskLoadIffbLm4EiE11DirectStoreIffEfLi2ELi30ELi32ELi1ELb0EL9Algorithm0EEvT_T0_ll --------------------------
	.section	.nv.info._Z15SoftmaxWarpImplI22BroadcastScaleMaskLoadIffbLm4EiE11DirectStoreIffEfLi2ELi30ELi32ELi1ELb0EL9Algorithm0EEvT_T0_ll,"",@"SHT_CUDA_INFO"
	.sectionflags	@""
	.align	4


	//----- nvinfo : EIATTR_CUDA_API_VERSION
	.align		4
        /*0000*/ 	.byte	0x04, 0x37
        /*0002*/ 	.short	(.L_8054 - .L_8053)
.L_8053:
        /*0004*/ 	.word	0x00000082


	//----- nvinfo : EIATTR_KPARAM_INFO
	.align		4
.L_8054:
        /*0008*/ 	.byte	0x04, 0x17
        /*000a*/ 	.short	(.L_8056 - .L_8055)
.L_8055:
        /*000c*/ 	.word	0x00000000
        /*0010*/ 	.short	0x0003
        /*0012*/ 	.short	0x0090
        /*0014*/ 	.byte	0x00, 0xf0, 0x21, 0x00


	//----- nvinfo : EIATTR_KPARAM_INFO
	.align		4
.L_8056:
        /*0018*/ 	.byte	0x04, 0x17
        /*001a*/ 	.short	(.L_8058 - .L_8057)
.L_8057:
        /*001c*/ 	.word	0x00000000
        /*0020*/ 	.short	0x0002
        /*0022*/ 	.short	0x0088
        /*0024*/ 	.byte	0x00, 0xf0, 0x21, 0x00


	//----- nvinfo : EIATTR_KPARAM_INFO
	.align		4
.L_8058:
        /*0028*/ 	.byte	0x04, 0x17
        /*002a*/ 	.short	(.L_8060 - .L_8059)
.L_8059:
        /*002c*/ 	.word	0x00000000
        /*0030*/ 	.short	0x0001
        /*0032*/ 	.short	0x0078
        /*0034*/ 	.byte	0x00, 0xf0, 0x41, 0x00


	//----- nvinfo : EIATTR_KPARAM_INFO
	.align		4
.L_8060:
        /*0038*/ 	.byte	0x04, 0x17
        /*003a*/ 	.short	(.L_8062 - .L_8061)
.L_8061:
        /*003c*/ 	.word	0x00000000
        /*0040*/ 	.short	0x0000
        /*0042*/ 	.short	0x0000
        /*0044*/ 	.byte	0x00, 0xf0, 0xe1, 0x01


	//----- nvinfo : EIATTR_SPARSE_MMA_MASK
	.align		4
.L_8062:
        /*0048*/ 	.byte	0x03, 0x50
        /*004a*/ 	.short	0x0000


	//----- nvinfo : EIATTR_MAXREG_COUNT
	.align		4
        /*004c*/ 	.byte	0x03, 0x1b
        /*004e*/ 	.short	0x00ff


	//----- nvinfo : EIATTR_EXTERNS
	.align		4
        /*0050*/ 	.byte	0x04, 0x0f
        /*0052*/ 	.short	(.L_8064 - .L_8063)


	//   ....[0]....
	.align		4
.L_8063:
        /*0054*/ 	.word	index@(__assertfail)


	//----- nvinfo : EIATTR_MERCURY_ISA_VERSION
	.align		4
.L_8064:
        /*0058*/ 	.byte	0x03, 0x5f
        /*005a*/ 	.short	0x0101


	//----- nvinfo : EIATTR_COOP_GROUP_MASK_REGIDS
	.align		4
        /*005c*/ 	.byte	0x04, 0x29
        /*005e*/ 	.short	(.L_8066 - .L_8065)


	//   ....[0]....
.L_8065:
        /*0060*/ 	.word	0xffffffff


	//   ....[1]....
        /*0064*/ 	.word	0xffffffff


	//   ....[2]....
        /*0068*/ 	.word	0xffffffff


	//   ....[3]....
        /*006c*/ 	.word	0xffffffff


	//   ....[4]....
        /*0070*/ 	.word	0xffffffff


	//   ....[5]....
        /*0074*/ 	.word	0xffffffff


	//   ....[6]....
        /*0078*/ 	.word	0xffffffff


	//   ....[7]....
        /*007c*/ 	.word	0xffffffff


	//   ....[8]....
        /*0080*/ 	.word	0xffffffff


	//   ....[9]....
        /*0084*/ 	.word	0xffffffff


	//   ....[10]....
        /*0088*/ 	.word	0x0500000f


	//   ....[11]....
        /*008c*/ 	.word	0x0500000f


	//   ....[12]....
        /*0090*/ 	.word	0x0500000f


	//   ....[13]....
        /*0094*/ 	.word	0x0500000f


	//   ....[14]....
        /*0098*/ 	.word	0x0500000f


	//   ....[15]....
        /*009c*/ 	.word	0x0500000f


	//   ....[16]....
        /*00a0*/ 	.word	0x0500000f


	//   ....[17]....
        /*00a4*/ 	.word	0x0500000f


	//   ....[18]....
        /*00a8*/ 	.word	0x0500000f


	//   ....[19]....
        /*00ac*/ 	.word	0x0500000f


	//----- nvinfo : EIATTR_COOP_GROUP_INSTR_OFFSETS
	.align		4
.L_8066:
        /*00b0*/ 	.byte	0x04, 0x28
        /*00b2*/ 	.short	(.L_8068 - .L_8067)


	//   ....[0]....
.L_8067:
        /*00b4*/ 	.word	0x00004f50


	//   ....[1]....
        /*00b8*/ 	.word	0x00004f90


	//   ....[2]....
        /*00bc*/ 	.word	0x00004fb0


	//   ....[3]....
        /*00c0*/ 	.word	0x00004fd0


	//   ....[4]....
        /*00c4*/ 	.word	0x00004ff0


	//   ....[5]....
        /*00c8*/ 	.word	0x000062d0


	//   ....[6]....
        /*00cc*/ 	.word	0x000062f0


	//   ....[7]....
        /*00d0*/ 	.word	0x00006310


	//   ....[8]....
        /*00d4*/ 	.word	0x00006330


	//   ....[9]....
        /*00d8*/ 	.word	0x00006350


	//   ....[10]....
        /*00dc*/ 	.word	0x00008a70


	//   ....[11]....
        /*00e0*/ 	.word	0x00008af0


	//   ....[12]....
        /*00e4*/ 	.word	0x00008b50


	//   ....[13]....
        /*00e8*/ 	.word	0x00008bb0


	//   ....[14]....
        /*00ec*/ 	.word	0x00008c10


	//   ....[15]....
        /*00f0*/ 	.word	0x00009f60


	//   ....[16]....
        /*00f4*/ 	.word	0x00009fc0


	//   ....[17]....
        /*00f8*/ 	.word	0x0000a020


	//   ....[18]....
        /*00fc*/ 	.word	0x0000a080


	//   ....[19]....
        /*0100*/ 	.word	0x0000a0e0


	//----- nvinfo : EIATTR_VRC_CTA_INIT_COUNT
	.align		4
.L_8068:
        /*0104*/ 	.byte	0x02, 0x4a
	.zero		1
	.zero		1


	//----- nvinfo : EIATTR_SYSCALL_OFFSETS
	.align		4
        /*0108*/ 	.byte	0x04, 0x46
        /*010a*/ 	.short	(.L_8070 - .L_8069)


	//   ....[0]....
.L_8069:
        /*010c*/ 	.word	0x000001c0


	//----- nvinfo : EIATTR_EXIT_INSTR_OFFSETS
	.align		4
.L_8070:
        /*0110*/ 	.byte	0x04, 0x1c
        /*0112*/ 	.short	(.L_8072 - .L_8071)


	//   ....[0]....
.L_8071:
        /*0114*/ 	.word	0x00000270


	//   ....[1]....
        /*0118*/ 	.word	0x00008a10


	//----- nvinfo : EIATTR_CRS_STACK_SIZE
	.align		4
.L_8072:
        /*011c*/ 	.byte	0x04, 0x1e
        /*011e*/ 	.short	(.L_8074 - .L_8073)
.L_8073:
        /*0120*/ 	.word	0x00000000


	//----- nvinfo : EIATTR_CBANK_PARAM_SIZE
	.align		4
.L_8074:
        /*0124*/ 	.byte	0x03, 0x19
        /*0126*/ 	.short	0x0098


	//----- nvinfo : EIATTR_PARAM_CBANK
	.align		4
        /*0128*/ 	.byte	0x04, 0x0a
        /*012a*/ 	.short	(.L_8076 - .L_8075)
	.align		4
.L_8075:
        /*012c*/ 	.word	index@(.nv.constant0._Z15SoftmaxWarpImplI22BroadcastScaleMaskLoadIffbLm4EiE11DirectStoreIffEfLi2ELi30ELi32ELi1ELb0EL9Algorithm0EEvT_T0_ll)
        /*0130*/ 	.short	0x0380
        /*0132*/ 	.short	0x0098


	//----- nvinfo : EIATTR_SW_WAR
	.align		4
.L_8076:
        /*0134*/ 	.byte	0x04, 0x36
        /*0136*/ 	.short	(.L_8078 - .L_8077)
.L_8077:
        /*0138*/ 	.word	0x00000008
.L_8078:


//--------------------- .nv.info._Z15SoftmaxWarpImplI22BroadcastScaleMaskLoadIffbLm4EiE11DirectStoreIffEfLi2ELi28ELi32ELi1ELb1EL9Algorithm0EEvT_T0_ll --------------------------
	.section	.nv.info._Z15SoftmaxWarpImplI22BroadcastScaleMaskLoadIffbLm4EiE11DirectStoreIffEfLi2ELi28ELi32ELi1ELb1EL9Algorithm0EEvT_T0_ll,"",@"SHT_CUDA_INFO"
	.sectionflags	@""
	.align	4


	//----- nvinfo : EIATTR_CUDA_API_VERSION
	.align		4
        /*0000*/ 	.byte	0x04, 0x37
        /*0002*/ 	.short	(.L_8080 - .L_8079)
.L_8079:
        /*0004*/ 	.word	0x00000082


	//----- nvinfo : EIATTR_KPARAM_INFO
	.align		4
.L_8080:
        /*0008*/ 	.byte	0x04, 0x17
        /*000a*/ 	.short	(.L_8082 - .L_8081)
.L_8081:
        /*000c*/ 	.word	0x00000000
        /*0010*/ 	.short	0x0003
        /*0012*/ 	.short	0x0090
        /*0014*/ 	.byte	0x00, 0xf0, 0x21, 0x00


	//----- nvinfo : EIATTR_KPARAM_INFO
	.align		4
.L_8082:
        /*0018*/ 	.byte	0x04, 0x17
        /*001a*/ 	.short	(.L_8084 - .L_8083)
.L_8083:
        /*001c*/ 	.word	0x00000000
        /*0020*/ 	.short	0x0002
        /*0022*/ 	.short	0x0088
        /*0024*/ 	.byte	0x00, 0xf0, 0x21, 0x00


	//----- nvinfo : EIATTR_KPARAM_INFO
	.align		4
.L_8084:
        /*0028*/ 	.byte	0x04, 0x17
        /*002a*/ 	.short	(.L_8086 - .L_8085)
.L_8085:
        /*002c*/ 	.word	0x00000000
        /*0030*/ 	.short	0x0001
        /*0032*/ 	.short	0x0078
        /*0034*/ 	.byte	0x00, 0xf0, 0x41, 0x00


	//----- nvinfo : EIATTR_KPARAM_INFO
	.align		4
.L_8086:
        /*0038*/ 	.byte	0x04, 0x17
        /*003a*/ 	.short	(.L_8088 - .L_8087)
.L_8087:
        /*003c*/ 	.word	0x00000000
        /*0040*/ 	.short	0x0000
        /*0042*/ 	.short	0x0000
        /*0044*/ 	.byte	0x00, 0xf0, 0xe1, 0x01


	//----- nvinfo : EIATTR_SPARSE_MMA_MASK
	.align		4
.L_8088:
        /*0048*/ 	.byte	0x03, 0x50
        /*004a*/ 	.short	0x0000


	//----- nvinfo : EIATTR_MAXREG_COUNT
	.align		4
        /*004c*/ 	.byte	0x03, 0x1b
        /*004e*/ 	.short	0x00ff


	//----- nvinfo : EIATTR_EXTERNS
	.align		4
        /*0050*/ 	.byte	0x04, 0x0f
        /*0052*/ 	.short	(.L_8090 - .L_8089)


	//   ....[0]....
	.align		4
.L_8089:
        /*0054*/ 	.word	index@(__assertfail)


	//----- nvinfo : EIATTR_MERCURY_ISA_VERSION
	.align		4
.L_8090:
        /*0058*/ 	.byte	0x03, 0x5f
        /*005a*/ 	.short	0x0101


	//----- nvinfo : EIATTR_COOP_GROUP_MASK_REGIDS
	.align		4
        /*005c*/ 	.byte	0x04, 0x29
        /*005e*/ 	.short	(.L_8092 - .L_8091)


	//   ....[0]....
.L_8091:
        /*0060*/ 	.word	0xffffffff


	//   ....[1]....
        /*0064*/ 	.word	0xffffffff


	//   ....[2]....
        /*0068*/ 	.word	0xffffffff


	//   ....[3]....
        /*006c*/ 	.word	0xffffffff


	//   ....[4]....
        /*0070*/ 	.word	0xffffffff


	//   ....[5]....
        /*0074*/ 	.word	0xffffffff


	//   ....[6]....
        /*0078*/ 	.word	0xffffffff


	//   ....[7]....
        /*007c*/ 	.word	0xffffffff


	//   ....[8]....
        /*0080*/ 	.word	0xffffffff


	//   ....[9]....
        /*0084*/ 	.word	0xffffffff


	//   ....[10]....
        /*0088*/ 	.word	0x0500000f


	//   ....[11]....
        /*008c*/ 	.word	0x0500000f


	//   ....[12]....
        /*0090*/ 	.word	0x0500000f


	//   ....[13]....
        /*0094*/ 	.word	0x0500000f


	//   ....[14]....
        /*0098*/ 	.word	0x0500000f


	//   ....[15]....
        /*009c*/ 	.word	0x0500000f


	//   ....[16]....
        /*00a0*/ 	.word	0x0500000f


	//   ....[17]....
        /*00a4*/ 	.word	0x0500000f


	//   ....[18]....
        /*00a8*/ 	.word	0x0500000f


	//   ....[19]....
        /*00ac*/ 	.word	0x0500000f


	//----- nvinfo : EIATTR_COOP_GROUP_INSTR_OFFSETS
	.align		4
.L_8092:
        /*00b0*/ 	.byte	0x04, 0x28
        /*00b2*/ 	.short	(.L_8094 - .L_8093)


	//   ....[0]....
.L_8093:
        /*00b4*/ 	.word	0x00007a80


	//   ....[1]....
        /*00b8*/ 	.word	0x00007ac0


	//   ....[2]....
        /*00bc*/ 	.word	0x00007ae0


	//   ....[3]....
        /*00c0*/ 	.word	0x00007b00


	//   ....[4]....
        /*00c4*/ 	.word	0x00007b20


	//   ....[5]....
        /*00c8*/ 	.word	0x00008cc0


	//   ....[6]....
        /*00cc*/ 	.word	0x00008ce0


	//   ....[7]....
        /*00d0*/ 	.word	0x00008d00


	//   ....[8]....
        /*00d4*/ 	.word	0x00008d20


	//   ....[9]....
        /*00d8*/ 	.word	0x00008d40


	//   ....[10]....
        /*00dc*/ 	.word	0x0000bad0


	//   ....[11]....
        /*00e0*/ 	.word	0x0000bb60


	//   ....[12]....
        /*00e4*/ 	.word	0x0000bbc0


	//   ....[13]....
        /*00e8*/ 	.word	0x0000bc20


	//   ....[14]....
        /*00ec*/ 	.word	0x0000bc80


	//   ....[15]....
        /*00f0*/ 	.word	0x0000ce80


	//   ....[16]....
        /*00f4*/ 	.word	0x0000cee0


	//   ....[17]....
        /*00f8*/ 	.word	0x0000cf40


	//   ....[18]....
        /*00fc*/ 	.word	0x0000cfa0


	//   ....[19]....
        /*0100*/ 	.word	0x0000d000


	//----- nvinfo : EIATTR_VRC_CTA_INIT_COUNT
	.align		4
.L_8094:
        /*0104*/ 	.byte	0x02, 0x4a
	.zero		1
	.zero		1


	//----- nvinfo : EIATTR_SYSCALL_OFFSETS
	.align		4
        /*0108*/ 	.byte	0x04, 0x46
        /*010a*/ 	.short	(.L_8096 - .L_8095)


	//   ....[0]....
.L_8095:
        /*010c*/ 	.word	0x000001a0


	//----- nvinfo : EIATTR_EXIT_INSTR_OFFSETS
	.align		4
.L_8096:
        /*0110*/ 	.byte	0x04, 0x1c
        /*0112*/ 	.short	(.L_8098 - .L_8097)


	//   ....[0]....
.L_8097:
        /*0114*/ 	.word	0x00000230


	//   ....[1]....
        /*0118*/ 	.word	0x0000ba70


	//----- nvinfo : EIATTR_CRS_STACK_SIZE
	.align		4
.L_8098:
        /*011c*/ 	.byte	0x04, 0x1e
        /*011e*/ 	.short	(.L_8100 - .L_8099)
.L_8099:
        /*0120*/ 	.word	0x00000000


	//----- nvinfo : EIATTR_CBANK_PARAM_SIZE
	.align		4
.L_8100:
        /*0124*/ 	.byte	0x03, 0x19
        /*0126*/ 	.short	0x0098


	//----- nvinfo : EIATTR_PARAM_CBANK
	.align		4
        /*0128*/ 	.byte	0x04, 0x0a
        /*012a*/ 	.short	(.L_8102 - .L_8101)
	.align		4
.L_8101:
        /*012c*/ 	.word	index@(.nv.constant0._Z15SoftmaxWarpImplI22BroadcastScaleMaskLoadIffbLm4EiE11DirectStoreIffEfLi2ELi28ELi32ELi1ELb1EL9Algorithm0EEvT_T0_ll)
        /*0130*/ 	.short	0x0380
        /*0132*/ 	.short	0x0098


	//----- nvinfo : EIATTR_SW_WAR
	.align		4
.L_8102:
        /*0134*/ 	.byte	0x04, 0x36
        /*0136*/ 	.short	(.L_8104 - .L_8103)
.L_8103:
        /*0138*/ 	.word	0x00000008
.L_8104:


//--------------------- .nv.info._Z15SoftmaxWarpImplI22BroadcastScaleMaskLoadIffbLm4EiE11DirectStoreIffEfLi2ELi28ELi32ELi1ELb0EL9Algorithm0EEvT_T0_ll --------------------------
	.section	.nv.info._Z15SoftmaxWarpImplI22BroadcastScaleMaskLoadIffbLm4EiE11DirectStoreIffEfLi2ELi28ELi32ELi1ELb0EL9Algorithm0EEvT_T0_ll,"",@"SHT_CUDA_INFO"
	.sectionflags	@""
	.align	4


	//----- nvinfo : EIATTR_CUDA_API_VERSION
	.align		4
        /*0000*/ 	.byte	0x04, 0x37
        /*0002*/ 	.short	(.L_8106 - .L_8105)
.L_8105:
        /*0004*/ 	.word	0x00000082


	//----- nvinfo : EIATTR_KPARAM_INFO
	.align		4
.L_8106:
        /*0008*/ 	.byte	0x04, 0x17
        /*000a*/ 	.short	(.L_8108 - .L_8107)
.L_8107:
        /*000c*/ 	.word	0x00000000
        /*0010*/ 	.short	0x0003
        /*0012*/ 	.short	0x0090
        /*0014*/ 	.byte	0x00, 0xf0, 0x21, 0x00


	//----- nvinfo : EIATTR_KPARAM_INFO
	.align		4
.L_8108:
        /*0018*/ 	.byte	0x04, 0x17
        /*001a*/ 	.short	(.L_8110 - .L_8109)
.L_8109:
        /*001c*/ 	.word	0x00000000
        /*0020*/ 	.short	0x0002
        /*0022*/ 	.short	0x0088
        /*0024*/ 	.byte	0x00, 0xf0, 0x21, 0x00


	//----- nvinfo : EIATTR_KPARAM_INFO
	.align		4
.L_8110:
        /*0028*/ 	.byte	0x04, 0x17
        /*002a*/ 	.short	(.L_8112 - .L_8111)
.L_8111:
        /*002c*/ 	.word	0x00000000
        /*0030*/ 	.short	0x0001
        /*0032*/ 	.short	0x0078
        /*0034*/ 	.byte	0x00, 0xf0, 0x41, 0x00


	//----- nvinfo : EIATTR_KPARAM_INFO
	.align		4
.L_8112:
        /*0038*/ 	.byte	0x04, 0x17
        /*003a*/ 	.short	(.L_8114 - .L_8113)
.L_8113:
        /*003c*/ 	.word	0x00000000
        /*0040*/ 	.short	0x0000
        /*0042*/ 	.short	0x0000
        /*0044*/ 	.byte	0x00, 0xf0, 0xe1, 0x01


	//----- nvinfo : EIATTR_SPARSE_MMA_MASK
	.align		4
.L_8114:
        /*0048*/ 	.byte	0x03, 0x50
        /*004a*/ 	.short	0x0000


	//----- nvinfo : EIATTR_MAXREG_COUNT
	.align		4
        /*004c*/ 	.byte	0x03, 0x1b
        /*004e*/ 	.short	0x00ff


	//----- nvinfo : EIATTR_EXTERNS
	.align		4
        /*0050*/ 	.byte	0x04, 0x0f
        /*0052*/ 	.short	(.L_8116 - .L_8115)


	//   ....[0]....
	.align		4
.L_8115:
        /*0054*/ 	.word	index@(__assertfail)


	//----- nvinfo : EIATTR_MERCURY_ISA_VERSION
	.align		4
.L_8116:
        /*0058*/ 	.byte	0x03, 0x5f
        /*005a*/ 	.short	0x0101


	//----- nvinfo : EIATTR_COOP_GROUP_MASK_REGIDS
	.align		4
        /*005c*/ 	.byte	0x04, 0x29
        /*005e*/ 	.short	(.L_8118 - .L_8117)


	//   ....[0]....
.L_8117:
        /*0060*/ 	.word	0xffffffff


	//   ....[1]....
        /*0064*/ 	.word	0xffffffff


	//   ....[2]....
        /*0068*/ 	.word	0xffffffff


	//   ....[3]....
        /*006c*/ 	.word	0xffffffff


	//   ....[4]....
        /*0070*/ 	.word	0xffffffff


	//   ....[5]....
        /*0074*/ 	.word	0xffffffff


	//   ....[6]....
        /*0078*/ 	.word	0xffffffff


	//   ....[7]....
        /*007c*/ 	.word	0xffffffff


	//   ....[8]....
        /*0080*/ 	.word	0xffffffff


	//   ....[9]....
        /*0084*/ 	.word	0xffffffff


	//   ....[10]....
        /*0088*/ 	.word	0x0500000f


	//   ....[11]....
        /*008c*/ 	.word	0x0500000f


	//   ....[12]....
        /*0090*/ 	.word	0x0500000f


	//   ....[13]....
        /*0094*/ 	.word	0x0500000f


	//   ....[14]....
        /*0098*/ 	.word	0x0500000f


	//   ....[15]....
        /*009c*/ 	.word	0x0500000f


	//   ....[16]....
        /*00a0*/ 	.word	0x0500000f


	//   ....[17]....
        /*00a4*/ 	.word	0x0500000f


	//   ....[18]....
        /*00a8*/ 	.word	0x0500000f


	//   ....[19]....
        /*00ac*/ 	.word	0x0500000f


	//----- nvinfo : EIATTR_COOP_GROUP_INSTR_OFFSETS
	.align		4
.L_8118:
        /*00b0*/ 	.byte	0x04, 0x28
        /*00b2*/ 	.short	(.L_8120 - .L_8119)


	//   ....[0]....
.L_8119:
        /*00b4*/ 	.word	0x00004a70


	//   ....[1]....
        /*00b8*/ 	.word	0x00004ab0


	//   ....[2]....
        /*00bc*/ 	.word	0x00004ad0


	//   ....[3]....
        /*00c0*/ 	.word	0x00004af0


	//   ....[4]....
        /*00c4*/ 	.word	0x00004b10


	//   ....[5]....
        /*00c8*/ 	.word	0x00005cb0


	//   ....[6]....
        /*00cc*/ 	.word	0x00005cd0


	//   ....[7]....
        /*00d0*/ 	.word	0x00005cf0


	//   ....[8]....
        /*00d4*/ 	.word	0x00005d10


	//   ....[9]....
        /*00d8*/ 	.word	0x00005d30


	//   ....[10]....
        /*00dc*/ 	.word	0x000081e0


	//   ....[11]....
        /*00e0*/ 	.word	0x00008270


	//   ....[12]....
        /*00e4*/ 	.word	0x000082d0


	//   ....[13]....
        /*00e8*/ 	.word	0x00008330


	//   ....[14]....
        /*00ec*/ 	.word	0x00008390


	//   ....[15]....
        /*00f0*/ 	.word	0x00009590


	//   ....[16]....
        /*00f4*/ 	.word	0x000095f0


	//   ....[17]....
        /*00f8*/ 	.word	0x00009650


	//   ....[18]....
        /*00fc*/ 	.word	0x000096b0


	//   ....[19]....
        /*0100*/ 	.word	0x00009710


	//----- nvinfo : EIATTR_VRC_CTA_INIT_COUNT
	.align		4
.L_8120:
        /*0104*/ 	.byte	0x02, 0x4a
	.zero		1
	.zero		1


	//----- nvinfo : EIATTR_SYSCALL_OFFSETS
	.align		4
        /*0108*/ 	.byte	0x04, 0x46
        /*010a*/ 	.short	(.L_8122 - .L_8121)


	//   ....[0]....
.L_8121:
        /*010c*/ 	.word	0x000001c0


	//----- nvinfo : EIATTR_EXIT_INSTR_OFFSETS
	.align		4
.L_8122:
        /*0110*/ 	.byte	0x04, 0x1c
        /*0112*/ 	.short	(.L_8124 - .L_8123)


	//   ....[0]....
.L_8123:
        /*0114*/ 	.word	0x00000270


	//   ....[1]....
        /*0118*/ 	.word	0x00008180


	//----- nvinfo : EIATTR_CRS_STACK_SIZE
	.align		4
.L_8124:
        /*011c*/ 	.byte	0x04, 0x1e
        /*011e*/ 	.short	(.L_8126 - .L_8125)
.L_8125:
        /*0120*/ 	.word	0x00000000


	//----- nvinfo : EIATTR_CBANK_PARAM_SIZE
	.align		4
.L_8126:
        /*0124*/ 	.byte	0x03, 0x19
        /*0126*/ 	.short	0x0098


	//----- nvinfo : EIATTR_PARAM_CBANK
	.align		4
        /*0128*/ 	.byte	0x04, 0x0a
        /*012a*/ 	.short	(.L_8128 - .L_8127)
	.align		4
.L_8127:
        /*012c*/ 	.word	index@(.nv.constant0._Z15SoftmaxWarpImplI22BroadcastScaleMaskLoadIffbLm4EiE11DirectStoreIffEfLi2ELi28ELi32ELi1ELb0EL9Algorithm0EEvT_T0_ll)
        /*0130*/ 	.short	0x0380
        /*0132*/ 	.short	0x0098


	//----- nvinfo : EIATTR_SW_WAR
	.align		4
.L_8128:
        /*0134*/ 	.byte	0x04, 0x36
        /*0136*/ 	.short	(.L_8130 - .L_8129)
.L_8129:
        /*0138*/ 	.word	0x00000008
.L_8130:


//--------------------- .nv.info._Z15SoftmaxWarpImplI22BroadcastScaleMaskLoadIffbLm4EiE11DirectStoreIffEfLi2ELi26ELi32ELi1ELb1EL9Algorithm0EEvT_T0_ll --------------------------
	.section	.nv.info._Z15SoftmaxWarpImplI22BroadcastScaleMaskLoadIffbLm4EiE11DirectStoreIffEfLi2ELi26ELi32ELi1ELb1EL9Algorithm0EEvT_T0_ll,"",@"SHT_CUDA_INFO"
	.sectionflags	@""
	.align	4


	//----- nvinfo : EIATTR_CUDA_API_VERSION
	.align		4
        /*0000*/ 	.byte	0x04, 0x37
        /*0002*/ 	.short	(.L_8132 - .L_8131)
.L_8131:
        /*0004*/ 	.word	0x00000082


	//----- nvinfo : EIATTR_KPARAM_INFO
	.align		4
.L_8132:
        /*0008*/ 	.byte	0x04, 0x17
        /*000a*/ 	.short	(.L_8134 - .L_8133)
.L_8133:
        /*000c*/ 	.word	0x00000000
        /*0010*/ 	.short	0x0003
        /*0012*/ 	.short	0x0090
        /*0014*/ 	.byte	0x00, 0xf0, 0x21, 0x00


	//----- nvinfo : EIATTR_KPARAM_INFO
	.align		4
.L_8134:
        /*0018*/ 	.byte	0x04, 0x17
        /*001a*/ 	.short	(.L_8136 - .L_8135)
.L_8135:
        /*001c*/ 	.word	0x00000000
        /*0020*/ 	.short	0x0002
        /*0022*/ 	.short	0x0088
        /*0024*/ 	.byte	0x00, 0xf0, 0x21, 0x00


	//----- nvinfo : EIATTR_KPARAM_INFO
	.align		4
.L_8136:
        /*0028*/ 	.byte	0x04, 0x17
        /*002a*/ 	.short	(.L_8138 - .L_8137)
.L_8137:
        /*002c*/ 	.word	0x00000000
        /*0030*/ 	.short	0x0001
        /*0032*/ 	.short	0x0078
        /*0034*/ 	.byte	0x00, 0xf0, 0x41, 0x00


	//----- nvinfo : EIATTR_KPARAM_INFO
	.align		4
.L_8138:
        /*0038*/ 	.byte	0x04, 0x17
        /*003a*/ 	.short	(.L_8140 - .L_8139)
.L_8139:
        /*003c*/ 	.word	0x00000000
        /*0040*/ 	.short	0x0000
        /*0042*/ 	.short	0x0000
        /*0044*/ 	.byte	0x00, 0xf0, 0xe1, 0x01


	//----- nvinfo : EIATTR_SPARSE_MMA_MASK
	.align		4
.L_8140:
        /*0048*/ 	.byte	0x03, 0x50
        /*004a*/ 	.short	0x0000


	//----- nvinfo : EIATTR_MAXREG_COUNT
	.align		4
        /*004c*/ 	.byte	0x03, 0x1b
        /*004e*/ 	.short	0x00ff


	//----- nvinfo : EIATTR_EXTERNS
	.align		4
        /*0050*/ 	.byte	0x04, 0x0f
        /*0052*/ 	.short	(.L_8142 - .L_8141)


	//   ....[0]....
	.align		4
.L_8141:
        /*0054*/ 	.word	index@(__assertfail)


	//----- nvinfo : EIATTR_MERCURY_ISA_VERSION
	.align		4
.L_8142:
        /*0058*/ 	.byte	0x03, 0x5f
        /*005a*/ 	.short	0x0101


	//----- nvinfo : EIATTR_COOP_GROUP_MASK_REGIDS
	.align		4
        /*005c*/ 	.byte	0x04, 0x29
        /*005e*/ 	.short	(.L_8144 - .L_8143)


	//   ....[0]....
.L_8143:
        /*0060*/ 	.word	0xffffffff


	//   ....[1]....
        /*0064*/ 	.word	0xffffffff


	//   ....[2]....
        /*0068*/ 	.word	0xffffffff


	//   ....[3]....
        /*006c*/ 	.word	0xffffffff


	//   ....[4]....
        /*0070*/ 	.word	0xffffffff


	//   ....[5]....
        /*0074*/ 	.word	0xffffffff


	//   ....[6]....
        /*0078*/ 	.word	0xffffffff


	//   ....[7]....
        /*007c*/ 	.word	0xffffffff


	//   ....[8]....
        /*0080*/ 	.word	0xffffffff


	//   ....[9]....
        /*0084*/ 	.word	0xffffffff


	//   ....[10]....
        /*0088*/ 	.word	0x0500000f


	//   ....[11]....
        /*008c*/ 	.word	0x0500000f


	//   ....[12]....
        /*0090*/ 	.word	0x0500000f


	//   ....[13]....
        /*0094*/ 	.word	0x0500000f


	//   ....[14]....
        /*0098*/ 	.word	0x0500000f


	//   ....[15]....
        /*009c*/ 	.word	0x0500000f


	//   ....[16]....
        /*00a0*/ 	.word	0x0500000f


	//   ....[17]....
        /*00a4*/ 	.word	0x0500000f


	//   ....[18]....
        /*00a8*/ 	.word	0x0500000f


	//   ....[19]....
        /*00ac*/ 	.word	0x0500000f


	//----- nvinfo : EIATTR_COOP_GROUP_INSTR_OFFSETS
	.align		4
.L_8144:
        /*00b0*/ 	.byte	0x04, 0x28
        /*00b2*/ 	.short	(.L_8146 - .L_8145)


	//   ....[0]....
.L_8145:
        /*00b4*/ 	.word	0x00007150


	//   ....[1]....
        /*00b8*/ 	.word	0x00007180


	//   ....[2]....
        /*00bc*/ 	.word	0x000071b0


	//   ....[3]....
        /*00c0*/ 	.word	0x000071d0


	//   ....[4]....
        /*00c4*/ 	.word	0x000071f0


	//   ....[5]....
        /*00c8*/ 	.word	0x00008250


	//   ....[6]....
        /*00cc*/ 	.word	0x00008270


	//   ....[7]....
        /*00d0*/ 	.word	0x00008290


	//   ....[8]....
        /*00d4*/ 	.word	0x000082b0


	//   ....[9]....
        /*00d8*/ 	.word	0x000082d0


	//   ....[10]....
        /*00dc*/ 	.word	0x0000ad20


	//   ....[11]....
        /*00e0*/ 	.word	0x0000adc0


	//   ....[12]....
        /*00e4*/ 	.word	0x0000ae20


	//   ....[13]....
        /*00e8*/ 	.word	0x0000ae80


	//   ....[14]....
        /*00ec*/ 	.word	0x0000aee0


	//   ....[15]....
        /*00f0*/ 	.word	0x0000bf90


	//   ....[16]....
        /*00f4*/ 	.word	0x0000bff0


	//   ....[17]....
        /*00f8*/ 	.word	0x0000c050


	//   ....[18]....
        /*00fc*/ 	.word	0x0000c0b0


	//   ....[19]....
        /*0100*/ 	.word	0x0000c110


	//----- nvinfo : EIATTR_VRC_CTA_INIT_COUNT
	.align		4
.L_8146:
        /*0104*/ 	.byte	0x02, 0x4a
	.zero		1
	.zero		1


	//----- nvinfo : EIATTR_SYSCALL_OFFSETS
	.align		4
        /*0108*/ 	.byte	0x04, 0x46
        /*010a*/ 	.short	(.L_8148 - .L_8147)


	//   ....[0]....
.L_8147:
        /*010c*/ 	.word	0x000001a0


	//----- nvinfo : EIATTR_EXIT_INSTR_OFFSETS
	.align		4
.L_8148:
        /*0110*/ 	.byte	0x04, 0x1c
        /*0112*/ 	.short	(.L_8150 - .L_8149)


	//   ....[0]....
.L_8149:
        /*0114*/ 	.word	0x00000230


	//   ....[1]....
        /*0118*/ 	.word	0x0000acc0


	//----- nvinfo : EIATTR_CRS_STACK_SIZE
	.align		4
.L_8150:
        /*011c*/ 	.byte	0x04, 0x1e
        /*011e*/ 	.short	(.L_8152 - .L_8151)
.L_8151:
        /*0120*/ 	.word	0x00000000


	//----- nvinfo : EIATTR_CBANK_PARAM_SIZE
	.align		4
.L_8152:
        /*0124*/ 	.byte	0x03, 0x19
        /*0126*/ 	.short	0x0098


	//----- nvinfo : EIATTR_PARAM_CBANK
	.align		4
        /*0128*/ 	.byte	0x04, 0x0a
        /*012a*/ 	.short	(.L_8154 - .L_8153)
	.align		4
.L_8153:
        /*012c*/ 	.word	index@(.nv.constant0._Z15SoftmaxWarpImplI22BroadcastScaleMaskLoadIffbLm4EiE11DirectStoreIffEfLi2ELi26ELi32ELi1ELb1EL9Algorithm0EEvT_T0_ll)
        /*0130*/ 	.short	0x0380
        /*0132*/ 	.short	0x0098


	//----- nvinfo : EIATTR_SW_WAR
	.align		4
.L_8154:
        /*0134*/ 	.byte	0x04, 0x36
        /*0136*/ 	.short	(.L_8156 - .L_8155)
.L_8155:
        /*0138*/ 	.word	0x00000008
.L_8156:


//--------------------- .nv.info._Z15SoftmaxWarpImplI22BroadcastScaleMaskLoadIffbLm4EiE11DirectStoreIffEfLi2ELi26ELi32ELi1ELb0EL9Algorithm0EEvT_T0_ll --------------------------
	.section	.nv.info._Z15SoftmaxWarpImplI22BroadcastScaleMaskLoadIffbLm4EiE11DirectStoreIffEfLi2ELi26ELi32ELi1ELb0EL9Algorithm0EEvT_T0_ll,"",@"SHT_CUDA_INFO"
	.sectionflags	@""
	.align	4


	//----- nvinfo : EIATTR_CUDA_API_VERSION
	.align		4
        /*0000*/ 	.byte	0x04, 0x37
        /*0002*/ 	.short	(.L_8158 - .L_8157)
.L_8157:
        /*0004*/ 	.word	0x00000082


	//----- nvinfo : EIATTR_KPARAM_INFO
	.align		4
.L_8158:
        /*0008*/ 	.byte	0x04, 0x17
        /*000a*/ 	.short	(.L_8160 - .L_8159)
.L_8159:
        /*000c*/ 	.word	0x00000000
        /*0010*/ 	.short	0x0003
        /*0012*/ 	.short	0x0090
        /*0014*/ 	.byte	0x00, 0xf0, 0x21, 0x00


	//----- nvinfo : EIATTR_KPARAM_INFO
	.align		4
.L_8160:
        /*0018*/ 	.byte	0x04, 0x17
        /*001a*/ 	.short	(.L_8162 - .L_8161)
.L_8161:
        /*001c*/ 	.word	0x00000000
        /*0020*/ 	.short	0x0002
        /*0022*/ 	.short	0x0088
        /*0024*/ 	.byte	0x00, 0xf0, 0x21, 0x00


	//----- nvinfo : EIATTR_KPARAM_INFO
	.align		4
.L_8162:
        /*0028*/ 	.byte	0x04, 0x17
        /*002a*/ 	.short	(.L_8164 - .L_8163)
.L_8163:
        /*002c*/ 	.word	0x00000000
        /*0030*/ 	.short	0x0001
        /*0032*/ 	.short	0x0078
        /*0034*/ 	.byte	0x00, 0xf0, 0x41, 0x00


	//----- nvinfo : EIATTR_KPARAM_INFO
	.align		4
.L_8164:
        /*0038*/ 	.byte	0x04, 0x17
        /*003a*/ 	.short	(.L_8166 - .L_8165)
.L_8165:
        /*003c*/ 	.word	0x00000000
        /*0040*/ 	.short	0x0000
        /*0042*/ 	.short	0x0000
        /*0044*/ 	.byte	0x00, 0xf0, 0xe1, 0x01


	//----- nvinfo : EIATTR_SPARSE_MMA_MASK
	.align		4
.L_8166:
        /*0048*/ 	.byte	0x03, 0x50
        /*004a*/ 	.short	0x0000


	//----- nvinfo : EIATTR_MAXREG_COUNT
	.align		4
        /*004c*/ 	.byte	0x03, 0x1b
        /*004e*/ 	.short	0x00ff


	//----- nvinfo : EIATTR_EXTERNS
	.align		4
        /*0050*/ 	.byte	0x04, 0x0f
        /*0052*/ 	.short	(.L_8168 - .L_8167)


	//   ....[0]....
	.align		4
.L_8167:
        /*0054*/ 	.word	index@(__assertfail)


	//----- nvinfo : EIATTR_MERCURY_ISA_VERSION
	.align		4
.L_8168:
        /*0058*/ 	.byte	0x03, 0x5f
        /*005a*/ 	.short	0x0101


	//----- nvinfo : EIATTR_COOP_GROUP_MASK_REGIDS
	.align		4
        /*005c*/ 	.byte	0x04, 0x29
        /*005e*/ 	.short	(.L_8170 - .L_8169)


	//   ....[0]....
.L_8169:
        /*0060*/ 	.word	0xffffffff


	//   ....[1]....
        /*0064*/ 	.word	0xffffffff


	//   ....[2]....
        /*0068*/ 	.word	0xffffffff


	//   ....[3]....
        /*006c*/ 	.word	0xffffffff


	//   ....[4]....
        /*0070*/ 	.word	0xffffffff


	//   ....[5]....
        /*0074*/ 	.word	0xffffffff


	//   ....[6]....
        /*0078*/ 	.word	0xffffffff


	//   ....[7]....
        /*007c*/ 	.word	0xffffffff


	//   ....[8]....
        /*0080*/ 	.word	0xffffffff


	//   ....[9]....
        /*0084*/ 	.word	0xffffffff


	//   ....[10]....
        /*0088*/ 	.word	0x0500000f


	//   ....[11]....
        /*008c*/ 	.word	0x0500000f


	//   ....[12]....
        /*0090*/ 	.word	0x0500000f


	//   ....[13]....
        /*0094*/ 	.word	0x0500000f


	//   ....[14]....
        /*0098*/ 	.word	0x0500000f


	//   ....[15]....
        /*009c*/ 	.word	0x0500000f


	//   ....[16]....
        /*00a0*/ 	.word	0x0500000f


	//   ....[17]....
        /*00a4*/ 	.word	0x0500000f


	//   ....[18]....
        /*00a8*/ 	.word	0x0500000f


	//   ....[19]....
        /*00ac*/ 	.word	0x0500000f


	//----- nvinfo : EIATTR_COOP_GROUP_INSTR_OFFSETS
	.align		4
.L_8170:
        /*00b0*/ 	.byte	0x04, 0x28
        /*00b2*/ 	.short	(.L_8172 - .L_8171)


	//   ....[0]....
.L_8171:
        /*00b4*/ 	.word	0x00004570


	//   ....[1]....
        /*00b8*/ 	.word	0x000045b0


	//   ....[2]....
        /*00bc*/ 	.word	0x000045d0


	//   ....[3]....
        /*00c0*/ 	.word	0x000045f0


	//   ....[4]....
        /*00c4*/ 	.word	0x00004610


	//   ....[5]....
        /*00c8*/ 	.word	0x00005670


	//   ....[6]....
        /*00cc*/ 	.word	0x00005690


	//   ....[7]....
        /*00d0*/ 	.word	0x000056b0


	//   ....[8]....
        /*00d4*/ 	.word	0x000056d0


	//   ....[9]....
        /*00d8*/ 	.word	0x000056f0


	//   ....[10]....
        /*00dc*/ 	.word	0x00007920


	//   ....[11]....
        /*00e0*/ 	.word	0x000079c0


	//   ....[12]....
        /*00e4*/ 	.word	0x00007a20


	//   ....[13]....
        /*00e8*/ 	.word	0x00007a80


	//   ....[14]....
        /*00ec*/ 	.word	0x00007ae0


	//   ....[15]....
        /*00f0*/ 	.word	0x00008b90


	//   ....[16]....
        /*00f4*/ 	.word	0x00008bf0


	//   ....[17]....
        /*00f8*/ 	.word	0x00008c50


	//   ....[18]....
        /*00fc*/ 	.word	0x00008cb0


	//   ....[19]....
        /*0100*/ 	.word	0x00008d10


	//----- nvinfo : EIATTR_VRC_CTA_INIT_COUNT
	.align		4
.L_8172:
        /*0104*/ 	.byte	0x02, 0x4a
	.zero		1
	.zero		1


	//----- nvinfo : EIATTR_SYSCALL_OFFSETS
	.align		4
        /*0108*/ 	.byte	0x04, 0x46
        /*010a*/ 	.short	(.L_8174 - .L_8173)


	//   ....[0]....
.L_8173:
        /*010c*/ 	.word	0x000001c0


	//----- nvinfo : EIATTR_EXIT_INSTR_OFFSETS
	.align		4
.L_8174:
        /*0110*/ 	.byte	0x04, 0x1c
        /*0112*/ 	.short	(.L_8176 - .L_8175)


	//   ....[0]....
.L_8175:
        /*0114*/ 	.word	0x00000270


	//   ....[1]....
        /*0118*/ 	.word	0x000078c0


	//----- nvinfo : EIATTR_CRS_STACK_SIZE
	.align		4
.L_8176:
        /*011c*/ 	.byte	0x04, 0x1e
        /*011e*/ 	.short	(.L_8178 - .L_8177)
.L_8177:
        /*0120*/ 	.word	0x00000000


	//----- nvinfo : EIATTR_CBANK_PARAM_SIZE
	.align		4
.L_8178:
        /*0124*/ 	.byte	0x03, 0x19
        /*0126*/ 	.short	0x0098


	//----- nvinfo : EIATTR_PARAM_CBANK
	.align		4
        /*0128*/ 	.byte	0x04, 0x0a
        /*012a*/ 	.short	(.L_8180 - .L_8179)
	.align		4
.L_8179:
        /*012c*/ 	.word	index@(.nv.constant0._Z15SoftmaxWarpImplI22BroadcastScaleMaskLoadIffbLm4EiE11DirectStoreIffEfLi2ELi26ELi32ELi1ELb0EL9Algorithm0EEvT_T0_ll)
        /*0130*/ 	.short	0x0380
        /*0132*/ 	.short	0x0098


	//----- nvinfo : EIATTR_SW_WAR
	.align		4
.L_8180:
        /*0134*/ 	.byte	0x04, 0x36
        /*0136*/ 	.short	(.L_8182 - .L_8181)
.L_8181:
        /*0138*/ 	.word	0x00000008
.L_8182:


//--------------------- .nv.info._Z15SoftmaxWarpImplI22BroadcastScaleMaskLoadIffbLm4EiE11DirectStoreIffEfLi2ELi24ELi32ELi1ELb1EL9Algorithm0EEvT_T0_ll --------------------------
	.section	.nv.info._Z15SoftmaxWarpImplI22BroadcastScaleMaskLoadIffbLm4EiE11DirectStoreIffEfLi2ELi24ELi32ELi1ELb1EL9Algorithm0EEvT_T0_ll,"",@"SHT_CUDA_INFO"
	.sectionflags	@""
	.align	4


	//----- nvinfo : EIATTR_CUDA_API_VERSION
	.align		4
        /*0000*/ 	.byte	0x04, 0x37
        /*0002*/ 	.short	(.L_8184 - .L_8183)
.L_8183:
        /*0004*/ 	.word	0x00000082


	//----- nvinfo : EIATTR_KPARAM_INFO
	.align		4
.L_8184:
        /*0008*/ 	.byte	0x04, 0x17
        /*000a*/ 	.short	(.L_8186 - .L_8185)
.L_8185:
        /*000c*/ 	.word	0x00000000
        /*0010*/ 	.short	0x0003
        /*0012*/ 	.short	0x0090
        /*0014*/ 	.byte	0x00, 0xf0, 0x21, 0x00


	//----- nvinfo : EIATTR_KPARAM_INFO
	.align		4
.L_8186:
        /*0018*/ 	.byte	0x04, 0x17
        /*001a*/ 	.short	(.L_8188 - .L_8187)
.L_8187:
        /*001c*/ 	.word	0x00000000
        /*0020*/ 	.short	0x0002
        /*0022*/ 	.short	0x0088
        /*0024*/ 	.byte	0x00, 0xf0, 0x21, 0x00


	//----- nvinfo : EIATTR_KPARAM_INFO
	.align		4
.L_8188:
        /*0028*/ 	.byte	0x04, 0x17
        /*002a*/ 	.short	(.L_8190 - .L_8189)
.L_8189:
        /*002c*/ 	.word	0x00000000
        /*0030*/ 	.short	0x0001
        /*0032*/ 	.short	0x0078
        /*0034*/ 	.byte	0x00, 0xf0, 0x41, 0x00


	//----- nvinfo : EIATTR_KPARAM_INFO
	.align		4
.L_8190:
        /*0038*/ 	.byte	0x04, 0x17
        /*003a*/ 	.short	(.L_8192 - .L_8191)
.L_8191:
        /*003c*/ 	.word	0x00000000
        /*0040*/ 	.short	0x0000
        /*0042*/ 	.short	0x0000
        /*0044*/ 	.byte	0x00, 0xf0, 0xe1, 0x01


	//----- nvinfo : EIATTR_SPARSE_MMA_MASK
	.align		4
.L_8192:
        /*0048*/ 	.byte	0x03, 0x50
        /*004a*/ 	.short	0x0000


	//----- nvinfo : EIATTR_MAXREG_COUNT
	.align		4
        /*004c*/ 	.byte	0x03, 0x1b
        /*004e*/ 	.short	0x00ff


	//----- nvinfo : EIATTR_EXTERNS
	.align		4
        /*0050*/ 	.byte	0x04, 0x0f
        /*0052*/ 	.short	(.L_8194 - .L_8193)


	//   ....[0]....
	.align		4
.L_8193:
        /*0054*/ 	.word	index@(__assertfail)


	//----- nvinfo : EIATTR_MERCURY_ISA_VERSION
	.align		4
.L_8194:
        /*0058*/ 	.byte	0x03, 0x5f
        /*005a*/ 	.short	0x0101


	//----- nvinfo : EIATTR_COOP_GROUP_MASK_REGIDS
	.align		4
        /*005c*/ 	.byte	0x04, 0x29
        /*005e*/ 	.short	(.L_8196 - .L_8195)


	//   ....[0]....
.L_8195:
        /*0060*/ 	.word	0xffffffff


	//   ....[1]....
        /*0064*/ 	.word	0xffffffff


	//   ....[2]....
        /*0068*/ 	.word	0xffffffff


	//   ....[3]....
        /*006c*/ 	.word	0xffffffff


	//   ....[4]....
        /*0070*/ 	.word	0xffffffff


	//   ....[5]....
        /*0074*/ 	.word	0xffffffff


	//   ....[6]....
        /*0078*/ 	.word	0xffffffff


	//   ....[7]....
        /*007c*/ 	.word	0xffffffff


	//   ....[8]....
        /*0080*/ 	.word	0xffffffff


	//   ....[9]....
        /*0084*/ 	.word	0xffffffff


	//   ....[10]....
        /*0088*/ 	.word	0x0500000f


	//   ....[11]....
        /*008c*/ 	.word	0x0500000f


	//   ....[12]....
        /*0090*/ 	.word	0x0500000f


	//   ....[13]....
        /*0094*/ 	.word	0x0500000f


	//   ....[14]....
        /*0098*/ 	.word	0x0500000f


	//   ....[15]....
        /*009c*/ 	.word	0x0500000f


	//   ....[16]....
        /*00a0*/ 	.word	0x0500000f


	//   ....[17]....
        /*00a4*/ 	.word	0x0500000f


	//   ....[18]....
        /*00a8*/ 	.word	0x0500000f


	//   ....[19]....
        /*00ac*/ 	.word	0x0500000f


	//----- nvinfo : EIATTR_COOP_GROUP_INSTR_OFFSETS
	.align		4
.L_8196:
        /*00b0*/ 	.byte	0x04, 0x28
        /*00b2*/ 	.short	(.L_8198 - .L_8197)


	//   ....[0]....
.L_8197:
        /*00b4*/ 	.word	0x000068e0


	//   ....[1]....
        /*00b8*/ 	.word	0x00006920


	//   ....[2]....
        /*00bc*/ 	.word	0x00006940


	//   ....[3]....
        /*00c0*/ 	.word	0x00006960


	//   ....[4]....
        /*00c4*/ 	.word	0x00006980


	//   ....[5]....
        /*00c8*/ 	.word	0x000078a0


	//   ....[6]....
        /*00cc*/ 	.word	0x000078c0


	//   ....[7]....
        /*00d0*/ 	.word	0x000078e0


	//   ....[8]....
        /*00d4*/ 	.word	0x00007900


	//   ....[9]....
        /*00d8*/ 	.word	0x00007920


	//   ....[10]....
        /*00dc*/ 	.word	0x0000a060


	//   ....[11]....
        /*00e0*/ 	.word	0x0000a100


	//   ....[12]....
        /*00e4*/ 	.word	0x0000a160


	//   ....[13]....
        /*00e8*/ 	.word	0x0000a1c0


	//   ....[14]....
        /*00ec*/ 	.word	0x0000a220


	//   ....[15]....
        /*00f0*/ 	.word	0x0000b190


	//   ....[16]....
        /*00f4*/ 	.word	0x0000b1f0


	//   ....[17]....
        /*00f8*/ 	.word	0x0000b250


	//   ....[18]....
        /*00fc*/ 	.word	0x0000b2b0


	//   ....[19]....
        /*0100*/ 	.word	0x0000b310


	//----- nvinfo : EIATTR_VRC_CTA_INIT_COUNT
	.align		4
.L_8198:
        /*0104*/ 	.byte	0x02, 0x4a
	.zero		1
	.zero		1


	//----- nvinfo : EIATTR_SYSCALL_OFFSETS
	.align		4
        /*0108*/ 	.byte	0x04, 0x46
        /*010a*/ 	.short	(.L_8200 - .L_8199)


	//   ....[0]....
.L_8199:
        /*010c*/ 	.word	0x000001a0


	//----- nvinfo : EIATTR_EXIT_INSTR_OFFSETS
	.align		4
.L_8200:
        /*0110*/ 	.byte	0x04, 0x1c
        /*0112*/ 	.short	(.L_8202 - .L_8201)


	//   ....[0]....
.L_8201:
        /*0114*/ 	.word	0x00000230


	//   ....[1]....
        /*0118*/ 	.word	0x0000a000


	//----- nvinfo : EIATTR_CRS_STACK_SIZE
	.align		4
.L_8202:
        /*011c*/ 	.byte	0x04, 0x1e
        /*011e*/ 	.short	(.L_8204 - .L_8203)
.L_8203:
        /*0120*/ 	.word	0x00000000


	//----- nvinfo : EIATTR_CBANK_PARAM_SIZE
	.align		4
.L_8204:
        /*0124*/ 	.byte	0x03, 0x19
        /*0126*/ 	.short	0x0098


	//----- nvinfo : EIATTR_PARAM_CBANK
	.align		4
        /*0128*/ 	.byte	0x04, 0x0a
        /*012a*/ 	.short	(.L_8206 - .L_8205)
	.align		4
.L_8205:
        /*012c*/ 	.word	index@(.nv.constant0._Z15SoftmaxWarpImplI22BroadcastScaleMaskLoadIffbLm4EiE11DirectStoreIffEfLi2ELi24ELi32ELi1ELb1EL9Algorithm0EEvT_T0_ll)
        /*0130*/ 	.short	0x0380
        /*0132*/ 	.short	0x0098


	//----- nvinfo : EIATTR_SW_WAR
	.align		4
.L_8206:
        /*0134*/ 	.byte	0x04, 0x36
        /*0136*/ 	.short	(.L_8208 - .L_8207)
.L_8207:
        /*0138*/ 	.word	0x00000008
.L_8208:


//--------------------- .nv.info._Z15SoftmaxWarpImplI22BroadcastScaleMaskLoadIffbLm4EiE11DirectStoreIffEfLi2ELi24ELi32ELi1ELb0EL9Algorithm0EEvT_T0_ll --------------------------
	.section	.nv.info._Z15SoftmaxWarpImplI22BroadcastScaleMaskLoadIffbLm4EiE11DirectStoreIffEfLi2ELi24ELi32ELi1ELb0EL9Algorithm0EEvT_T0_ll,"",@"SHT_CUDA_INFO"
	.sectionflags	@""
	.align	4


	//----- nvinfo : EIATTR_CUDA_API_VERSION
	.align		4
        /*0000*/ 	.byte	0x04, 0x37
        /*0002*/ 	.short	(.L_8210 - .L_8209)
.L_8209:
        /*0004*/ 	.word	0x00000082


	//----- nvinfo : EIATTR_KPARAM_INFO
	.align		4
.L_8210:
        /*0008*/ 	.byte	0x04, 0x17
        /*000a*/ 	.short	(.L_8212 - .L_8211)
.L_8211:
        /*000c*/ 	.word	0x00000000
        /*0010*/ 	.short	0x0003
        /*0012*/ 	.short	0x0090
        /*0014*/ 	.byte	0x00, 0xf0, 0x21, 0x00


	//----- nvinfo : EIATTR_KPARAM_INFO
	.align		4
.L_8212:
        /*0018*/ 	.byte	0x04, 0x17
        /*001a*/ 	.short	(.L_8214 - .L_8213)
.L_8213:
        /*001c*/ 	.word	0x00000000
        /*0020*/ 	.short	0x0002
        /*0022*/ 	.short	0x0088
        /*0024*/ 	.byte	0x00, 0xf0, 0x21, 0x00


	//----- nvinfo : EIATTR_KPARAM_INFO
	.align		4
.L_8214:
        /*0028*/ 	.byte	0x04, 0x17
        /*002a*/ 	.short	(.L_8216 - .L_8215)
.L_8215:
        /*002c*/ 	.word	0x00000000
        /*0030*/ 	.short	0x0001
        /*0032*/ 	.short	0x0078
        /*0034*/ 	.byte	0x00, 0xf0, 0x41, 0x00


	//----- nvinfo : EIATTR_KPARAM_INFO
	.align		4
.L_8216:
        /*0038*/ 	.byte	0x04, 0x17
        /*003a*/ 	.short	(.L_8218 - .L_8217)
.L_8217:
        /*003c*/ 	.word	0x00000000
        /*0040*/ 	.short	0x0000
        /*0042*/ 	.short	0x0000
        /*0044*/ 	.byte	0x00, 0xf0, 0xe1, 0x01


	//----- nvinfo : EIATTR_SPARSE_MMA_MASK
	.align		4
.L_8218:
        /*0048*/ 	.byte	0x03, 0x50
        /*004a*/ 	.short	0x0000


	//----- nvinfo : EIATTR_MAXREG_COUNT
	.align		4
        /*004c*/ 	.byte	0x03, 0x1b
        /*004e*/ 	.short	0x00ff


	//----- nvinfo : EIATTR_EXTERNS
	.align		4
        /*0050*/ 	.byte	0x04, 0x0f
        /*0052*/ 	.short	(.L_8220 - .L_8219)


	//   ....[0]....
	.align		4
.L_8219:
        /*0054*/ 	.word	index@(__assertfail)


	//----- nvinfo : EIATTR_MERCURY_ISA_VERSION
	.align		4
.L_8220:
        /*0058*/ 	.byte	0x03, 0x5f
        /*005a*/ 	.short	0x0101


	//----- nvinfo : EIATTR_COOP_GROUP_MASK_REGIDS
	.align		4
        /*005c*/ 	.byte	0x04, 0x29
        /*005e*/ 	.short	(.L_8222 - .L_8221)


	//   ....[0]....
.L_8221:
        /*0060*/ 	.word	0xffffffff


	//   ....[1]....
        /*0064*/ 	.word	0xffffffff


	//   ....[2]....
        /*0068*/ 	.word	0xffffffff


	//   ....[3]....
        /*006c*/ 	.word	0xffffffff


	//   ....[4]....
        /*0070*/ 	.word	0xffffffff


	//   ....[5]....
        /*0074*/ 	.word	0xffffffff


	//   ....[6]....
        /*0078*/ 	.word	0xffffffff


	//   ....[7]....
        /*007c*/ 	.word	0xffffffff


	//   ....[8]....
        /*0080*/ 	.word	0xffffffff


	//   ....[9]....
        /*0084*/ 	.word	0xffffffff


	//   ....[10]....
        /*0088*/ 	.word	0x0500000f


	//   ....[11]....
        /*008c*/ 	.word	0x0500000f


	//   ....[12]....
        /*0090*/ 	.word	0x0500000f


	//   ....[13]....
        /*0094*/ 	.word	0x0500000f


	//   ....[14]....
        /*0098*/ 	.word	0x0500000f


	//   ....[15]....
        /*009c*/ 	.word	0x0500000f


	//   ....[16]....
        /*00a0*/ 	.word	0x0500000f


	//   ....[17]....
        /*00a4*/ 	.word	0x0500000f


	//   ....[18]....
        /*00a8*/ 	.word	0x0500000f


	//   ....[19]....
        /*00ac*/ 	.word	0x0500000f


	//----- nvinfo : EIATTR_COOP_GROUP_INSTR_OFFSETS
	.align		4
.L_8222:
        /*00b0*/ 	.byte	0x04, 0x28
        /*00b2*/ 	.short	(.L_8224 - .L_8223)


	//   ....[0]....
.L_8223:
        /*00b4*/ 	.word	0x000040f0


	//   ....[1]....
        /*00b8*/ 	.word	0x00004130


	//   ....[2]....
        /*00bc*/ 	.word	0x00004150


	//   ....[3]....
        /*00c0*/ 	.word	0x00004170


	//   ....[4]....
        /*00c4*/ 	.word	0x00004190


	//   ....[5]....
        /*00c8*/ 	.word	0x000050b0


	//   ....[6]....
        /*00cc*/ 	.word	0x000050d0


	//   ....[7]....
        /*00d0*/ 	.word	0x000050f0


	//   ....[8]....
        /*00d4*/ 	.word	0x00005110


	//   ....[9]....
        /*00d8*/ 	.word	0x00005130


	//   ....[10]....
        /*00dc*/ 	.word	0x00007130


	//   ....[11]....
        /*00e0*/ 	.word	0x000071c0


	//   ....[12]....
        /*00e4*/ 	.word	0x00007220


	//   ....[13]....
        /*00e8*/ 	.word	0x00007280


	//   ....[14]....
        /*00ec*/ 	.word	0x000072e0


	//   ....[15]....
        /*00f0*/ 	.word	0x00008260


	//   ....[16]....
        /*00f4*/ 	.word	0x000082c0


	//   ....[17]....
        /*00f8*/ 	.word	0x00008320


	//   ....[18]....
        /*00fc*/ 	.word	0x00008380


	//   ....[19]....
        /*0100*/ 	.word	0x000083e0


	//----- nvinfo : EIATTR_VRC_CTA_INIT_COUNT
	.align		4
.L_8224:
        /*0104*/ 	.byte	0x02, 0x4a
	.zero		1
	.zero		1


	//----- nvinfo : EIATTR_SYSCALL_OFFSETS
	.align		4
        /*0108*/ 	.byte	0x04, 0x46
        /*010a*/ 	.short	(.L_8226 - .L_8225)


	//   ....[0]....
.L_8225:
        /*010c*/ 	.word	0x000001c0


	//----- nvinfo : EIATTR_EXIT_INSTR_OFFSETS
	.align		4
.L_8226:
        /*0110*/ 	.byte	0x04, 0x1c
        /*0112*/ 	.short	(.L_8228 - .L_8227)


	//   ....[0]....
.L_8227:
        /*0114*/ 	.word	0x00000250


	//   ....[1]....
        /*0118*/ 	.word	0x000070d0


	//----- nvinfo : EIATTR_CRS_STACK_SIZE
	.align		4
.L_8228:
        /*011c*/ 	.byte	0x04, 0x1e
        /*011e*/ 	.short	(.L_8230 - .L_8229)
.L_8229:
        /*0120*/ 	.word	0x00000000


	//----- nvinfo : EIATTR_CBANK_PARAM_SIZE
	.align		4
.L_8230:
        /*0124*/ 	.byte	0x03, 0x19
        /*0126*/ 	.short	0x0098


	//----- nvinfo : EIATTR_PARAM_CBANK
	.align		4
        /*0128*/ 	.byte	0x04, 0x0a
        /*012a*/ 	.short	(.L_8232 - .L_8231)
	.align		4
.L_8231:
        /*012c*/ 	.word	index@(.nv.constant0._Z15SoftmaxWarpImplI22BroadcastScaleMaskLoadIffbLm4EiE11DirectStoreIffEfLi2ELi24ELi32ELi1ELb0EL9Algorithm0EEvT_T0_ll)
        /*0130*/ 	.short	0x0380
        /*0132*/ 	.short	0x0098


	//----- nvinfo : EIATTR_SW_WAR
	.align		4
.L_8232:
        /*0134*/ 	.byte	0x04, 0x36
        /*0136*/ 	.short	(.L_8234 - .L_8233)
.L_8233:
        /*0138*/ 	.word	0x00000008
.L_8234:


//--------------------- .nv.info._Z15SoftmaxWarpImplI22BroadcastScaleMaskLoadIffbLm4EiE11DirectStoreIffEfLi2ELi22ELi32ELi1ELb1EL9Algorithm0EEvT_T0_ll --------------------------
	.section	.nv.info._Z15SoftmaxWarpImplI22BroadcastScaleMaskLoadIffbLm4EiE11DirectStoreIffEfLi2ELi22ELi32ELi1ELb1EL9Algorithm0EEvT_T0_ll,"",@"SHT_CUDA_INFO"
	.sectionflags	@""
	.align	4


	//----- nvinfo : EIATTR_CUDA_API_VERSION
	.align		4
        /*0000*/ 	.byte	0x04, 0x37
        /*0002*/ 	.short	(.L_8236 - .L_8235)
.L_8235:
        /*0004*/ 	.word	0x00000082


	//----- nvinfo : EIATTR_KPARAM_INFO
	.align		4
.L_8236:
        /*0008*/ 	.byte	0x04, 0x17
        /*000a*/ 	.short	(.L_8238 - .L_8237)
.L_8237:
        /*000c*/ 	.word	0x00000000
        /*0010*/ 	.short	0x0003
        /*0012*/ 	.short	0x0090
        /*0014*/ 	.byte	0x00, 0xf0, 0x21, 0x00


	//----- nvinfo : EIATTR_KPARAM_INFO
	.align		4
.L_8238:
        /*0018*/ 	.byte	0x04, 0x17
        /*001a*/ 	.short	(.L_8240 - .L_8239)
.L_8239:
        /*001c*/ 	.word	0x00000000
        /*0020*/ 	.short	0x0002
        /*0022*/ 	.short	0x0088
        /*0024*/ 	.byte	0x00, 0xf0, 0x21, 0x00


	//----- nvinfo : EIATTR_KPARAM_INFO
	.align		4
.L_8240:
        /*0028*/ 	.byte	0x04, 0x17
        /*002a*/ 	.short	(.L_8242 - .L_8241)
.L_8241:
        /*002c*/ 	.word	0x00000000
        /*0030*/ 	.short	0x0001
        /*0032*/ 	.short	0x0078
        /*0034*/ 	.byte	0x00, 0xf0, 0x41, 0x00


	//----- nvinfo : EIATTR_KPARAM_INFO
	.align		4
.L_8242:
        /*0038*/ 	.byte	0x04, 0x17
        /*003a*/ 	.short	(.L_8244 - .L_8243)
.L_8243:
        /*003c*/ 	.word	0x00000000
        /*0040*/ 	.short	0x0000
        /*0042*/ 	.short	0x0000
        /*0044*/ 	.byte	0x00, 0xf0, 0xe1, 0x01


	//----- nvinfo : EIATTR_SPARSE_MMA_MASK
	.align		4
.L_8244:
        /*0048*/ 	.byte	0x03, 0x50
        /*004a*/ 	.short	0x0000


	//----- nvinfo : EIATTR_MAXREG_COUNT
	.align		4
        /*004c*/ 	.byte	0x03, 0x1b
        /*004e*/ 	.short	0x00ff


	//----- nvinfo : EIATTR_EXTERNS
	.align		4
        /*0050*/ 	.byte	0x04, 0x0f
        /*0052*/ 	.short	(.L_8246 - .L_8245)


	//   ....[0]....
	.align		4
.L_8245:
        /*0054*/ 	.word	index@(__assertfail)


	//----- nvinfo : EIATTR_MERCURY_ISA_VERSION
	.align		4
.L_8246:
        /*0058*/ 	.byte	0x03, 0x5f
        /*005a*/ 	.short	0x0101


	//----- nvinfo : EIATTR_COOP_GROUP_MASK_REGIDS
	.align		4
        /*005c*/ 	.byte	0x04, 0x29
        /*005e*/ 	.short	(.L_8248 - .L_8247)


	//   ....[0]....
.L_8247:
        /*0060*/ 	.word	0xffffffff


	//   ....[1]....
        /*0064*/ 	.word	0xffffffff


	//   ....[2]....
        /*0068*/ 	.word	0xffffffff


	//   ....[3]....
        /*006c*/ 	.word	0xffffffff


	//   ....[4]....
        /*0070*/ 	.word	0xffffffff


	//   ....[5]....
        /*0074*/ 	.word	0xffffffff


	//   ....[6]....
        /*0078*/ 	.word	0xffffffff


	//   ....[7]....
        /*007c*/ 	.word	0xffffffff


	//   ....[8]....
        /*0080*/ 	.word	0xffffffff


	//   ....[9]....
        /*0084*/ 	.word	0xffffffff


	//   ....[10]....
        /*0088*/ 	.word	0x0500000f


	//   ....[11]....
        /*008c*/ 	.word	0x0500000f


	//   ....[12]....
        /*0090*/ 	.word	0x0500000f


	//   ....[13]....
        /*0094*/ 	.word	0x0500000f


	//   ....[14]....
        /*0098*/ 	.word	0x0500000f


	//   ....[15]....
        /*009c*/ 	.word	0x0500000f


	//   ....[16]....
        /*00a0*/ 	.word	0x0500000f


	//   ....[17]....
        /*00a4*/ 	.word	0x0500000f


	//   ....[18]....
        /*00a8*/ 	.word	0x0500000f


	//   ....[19]....
        /*00ac*/ 	.word	0x0500000f


	//----- nvinfo : EIATTR_COOP_GROUP_INSTR_OFFSETS
	.align		4
.L_8248:
        /*00b0*/ 	.byte	0x04, 0x28
        /*00b2*/ 	.short	(.L_8250 - .L_8249)


	//   ....[0]....
.L_8249:
        /*00b4*/ 	.word	0x00005fc0


	//   ....[1]....
        /*00b8*/ 	.word	0x00006000


	//   ....[2]....
        /*00bc*/ 	.word	0x00006020


	//   ....[3]....
        /*00c0*/ 	.word	0x00006040


	//   ....[4]....
        /*00c4*/ 	.word	0x00006060


	//   ....[5]....
        /*00c8*/ 	.word	0x00006e40


	//   ....[6]....
        /*00cc*/ 	.word	0x00006e60


	//   ....[7]....
        /*00d0*/ 	.word	0x00006e80


	//   ....[8]....
        /*00d4*/ 	.word	0x00006ea0


	//   ....[9]....
        /*00d8*/ 	.word	0x00006ec0


	//   ....[10]....
        /*00dc*/ 	.word	0x00009280


	//   ....[11]....
        /*00e0*/ 	.word	0x00009310


	//   ....[12]....
        /*00e4*/ 	.word	0x00009370


	//   ....[13]....
        /*00e8*/ 	.word	0x000093d0


	//   ....[14]....
        /*00ec*/ 	.word	0x00009430


	//   ....[15]....
        /*00f0*/ 	.word	0x0000a270


	//   ....[16]....
        /*00f4*/ 	.word	0x0000a2d0


	//   ....[17]....
        /*00f8*/ 	.word	0x0000a330


	//   ....[18]....
        /*00fc*/ 	.word	0x0000a390


	//   ....[19]....
        /*0100*/ 	.word	0x0000a3f0


	//----- nvinfo : EIATTR_VRC_CTA_INIT_COUNT
	.align		4
.L_8250:
        /*0104*/ 	.byte	0x02, 0x4a
	.zero		1
	.zero		1


	//----- nvinfo : EIATTR_SYSCALL_OFFSETS
	.align		4
        /*0108*/ 	.byte	0x04, 0x46
        /*010a*/ 	.short	(.L_8252 - .L_8251)


	//   ....[0]....
.L_8251:
        /*010c*/ 	.word	0x000001a0


	//----- nvinfo : EIATTR_EXIT_INSTR_OFFSETS
	.align		4
.L_8252:
        /*0110*/ 	.byte	0x04, 0x1c
        /*0112*/ 	.short	(.L_8254 - .L_8253)


	//   ....[0]....
.L_8253:
        /*0114*/ 	.word	0x00000250


	//   ....[1]....
        /*0118*/ 	.word	0x00009220


	//----- nvinfo : EIATTR_CRS_STACK_SIZE
	.align		4
.L_8254:
        /*011c*/ 	.byte	0x04, 0x1e
        /*011e*/ 	.short	(.L_8256 - .L_8255)
.L_8255:
        /*0120*/ 	.word	0x00000000


	//----- nvinfo : EIATTR_CBANK_PARAM_SIZE
	.align		4
.L_8256:
        /*0124*/ 	.byte	0x03, 0x19
        /*0126*/ 	.short	0x0098


	//----- nvinfo : EIATTR_PARAM_CBANK
	.align		4
        /*0128*/ 	.byte	0x04, 0x0a
        /*012a*/ 	.short	(.L_8258 - .L_8257)
	.align		4
.L_8257:
        /*012c*/ 	.word	index@(.nv.constant0._Z15SoftmaxWarpImplI22BroadcastScaleMaskLoadIffbLm4EiE11DirectStoreIffEfLi2ELi22ELi32ELi1ELb1EL9Algorithm0EEvT_T0_ll)
        /*0130*/ 	.short	0x0380
        /*0132*/ 	.short	0x0098


	//----- nvinfo : EIATTR_SW_WAR
	.align		4
.L_8258:
        /*0134*/ 	.byte	0x04, 0x36
        /*0136*/ 	.short	(.L_8260 - .L_8259)
.L_8259:
        /*0138*/ 	.word	0x00000008
.L_8260:


//--------------------- .nv.info._Z15SoftmaxWarpImplI22BroadcastScaleMaskLoadIffbLm4EiE11DirectStoreIffEfLi2ELi22ELi32ELi1ELb0EL9Algorithm0EEvT_T0_ll --------------------------
	.section	.nv.info._Z15SoftmaxWarpImplI22BroadcastScaleMaskLoadIffbLm4EiE11DirectStoreIffEfLi2ELi22ELi32ELi1ELb0EL9Algorithm0EEvT_T0_ll,"",@"SHT_CUDA_INFO"
	.sectionflags	@""
	.align	4


	//----- nvinfo : EIATTR_CUDA_API_VERSION
	.align		4
        /*0000*/ 	.byte	0x04, 0x37
        /*0002*/ 	.short	(.L_8262 - .L_8261)
.L_8261:
        /*0004*/ 	.word	0x00000082


	//----- nvinfo : EIATTR_KPARAM_INFO
	.align		4
.L_8262:
        /*0008*/ 	.byte	0x04, 0x17
        /*000a*/ 	.short	(.L_8264 - .L_8263)
.L_8263:
        /*000c*/ 	.word	0x00000000
        /*0010*/ 	.short	0x0003
        /*0012*/ 	.short	0x0090
        /*0014*/ 	.byte	0x00, 0xf0, 0x21, 0x00


	//----- nvinfo : EIATTR_KPARAM_INFO
	.align		4
.L_8264:
        /*0018*/ 	.byte	0x04, 0x17
        /*001a*/ 	.short	(.L_8266 - .L_8265)
.L_8265:
        /*001c*/ 	.word	0x00000000
        /*0020*/ 	.short	0x0002
        /*0022*/ 	.short	0x0088
        /*0024*/ 	.byte	0x00, 0xf0, 0x21, 0x00


	//----- nvinfo : EIATTR_KPARAM_INFO
	.align		4
.L_8266:
        /*0028*/ 	.byte	0x04, 0x17
        /*002a*/ 	.short	(.L_8268 - .L_8267)
.L_8267:
        /*002c*/ 	.word	0x00000000
        /*0030*/ 	.short	0x0001
        /*0032*/ 	.short	0x0078
        /*0034*/ 	.byte	0x00, 0xf0, 0x41, 0x00


	//----- nvinfo : EIATTR_KPARAM_INFO
	.align		4
.L_8268:
        /*0038*/ 	.byte	0x04, 0x17
        /*003a*/ 	.short	(.L_8270 - .L_8269)
.L_8269:
        /*003c*/ 	.word	0x00000000
        /*0040*/ 	.short	0x0000
        /*0042*/ 	.short	0x0000
        /*0044*/ 	.byte	0x00, 0xf0, 0xe1, 0x01


	//----- nvinfo : EIATTR_SPARSE_MMA_MASK
	.align		4
.L_8270:
        /*0048*/ 	.byte	0x03, 0x50
        /*004a*/ 	.short	0x0000


	//----- nvinfo : EIATTR_MAXREG_COUNT
	.align		4
        /*004c*/ 	.byte	0x03, 0x1b
        /*004e*/ 	.short	0x00ff


	//----- nvinfo : EIATTR_EXTERNS
	.align		4
        /*0050*/ 	.byte	0x04, 0x0f
        /*0052*/ 	.short	(.L_8272 - .L_8271)


	//   ....[0]....
	.align		4
.L_8271:
        /*0054*/ 	.word	index@(__assertfail)


	//----- nvinfo : EIATTR_MERCURY_ISA_VERSION
	.align		4
.L_8272:
        /*0058*/ 	.byte	0x03, 0x5f
        /*005a*/ 	.short	0x0101


	//----- nvinfo : EIATTR_COOP_GROUP_MASK_REGIDS
	.align		4
        /*005c*/ 	.byte	0x04, 0x29
        /*005e*/ 	.short	(.L_8274 - .L_8273)


	//   ....[0]....
.L_8273:
        /*0060*/ 	.word	0xffffffff


	//   ....[1]....
        /*0064*/ 	.word	0xffffffff


	//   ....[2]....
        /*0068*/ 	.word	0xffffffff


	//   ....[3]....
        /*006c*/ 	.word	0xffffffff


	//   ....[4]....
        /*0070*/ 	.word	0xffffffff


	//   ....[5]....
        /*0074*/ 	.word	0xffffffff


	//   ....[6]....
        /*0078*/ 	.word	0xffffffff


	//   ....[7]....
        /*007c*/ 	.word	0xffffffff


	//   ....[8]....
        /*0080*/ 	.word	0xffffffff


	//   ....[9]....
        /*0084*/ 	.word	0xffffffff


	//   ....[10]....
        /*0088*/ 	.word	0x0500000f


	//   ....[11]....
        /*008c*/ 	.word	0x0500000f


	//   ....[12]....
        /*0090*/ 	.word	0x0500000f


	//   ....[13]....
        /*0094*/ 	.word	0x0500000f


	//   ....[14]....
        /*0098*/ 	.word	0x0500000f


	//   ....[15]....
        /*009c*/ 	.word	0x0500000f


	//   ....[16]....
        /*00a0*/ 	.word	0x0500000f


	//   ....[17]....
        /*00a4*/ 	.word	0x0500000f


	//   ....[18]....
        /*00a8*/ 	.word	0x0500000f


	//   ....[19]....
        /*00ac*/ 	.word	0x0500000f


	//----- nvinfo : EIATTR_COOP_GROUP_INSTR_OFFSETS
	.align		4
.L_8274:
        /*00b0*/ 	.byte	0x04, 0x28
        /*00b2*/ 	.short	(.L_8276 - .L_8275)


	//   ....[0]....
.L_8275:
        /*00b4*/ 	.word	0x00003c20


	//   ....[1]....
        /*00b8*/ 	.word	0x00003c60


	//   ....[2]....
        /*00bc*/ 	.word	0x00003c80


	//   ....[3]....
        /*00c0*/ 	.word	0x00003ca0


	//   ....[4]....
        /*00c4*/ 	.word	0x00003cc0


	//   ....[5]....
        /*00c8*/ 	.word	0x00004aa0


	//   ....[6]....
        /*00cc*/ 	.word	0x00004ac0


	//   ....[7]....
        /*00d0*/ 	.word	0x00004ae0


	//   ....[8]....
        /*00d4*/ 	.word	0x00004b00


	//   ....[9]....
        /*00d8*/ 	.word	0x00004b20


	//   ....[10]....
        /*00dc*/ 	.word	0x000068a0


	//   ....[11]....
        /*00e0*/ 	.word	0x00006930


	//   ....[12]....
        /*00e4*/ 	.word	0x00006990


	//   ....[13]....
        /*00e8*/ 	.word	0x000069f0


	//   ....[14]....
        /*00ec*/ 	.word	0x00006a50


	//   ....[15]....
        /*00f0*/ 	.word	0x00007890


	//   ....[16]....
        /*00f4*/ 	.word	0x000078f0


	//   ....[17]....
        /*00f8*/ 	.word	0x00007950


	//   ....[18]....
        /*00fc*/ 	.word	0x000079b0


	//   ....[19]....
        /*0100*/ 	.word	0x00007a10


	//----- nvinfo : EIATTR_VRC_CTA_INIT_COUNT
	.align		4
.L_8276:
        /*0104*/ 	.byte	0x02, 0x4a
	.zero		1
	.zero		1


	//----- nvinfo : EIATTR_SYSCALL_OFFSETS
	.align		4
        /*0108*/ 	.byte	0x04, 0x46
        /*010a*/ 	.short	(.L_8278 - .L_8277)


	//   ....[0]....
.L_8277:
        /*010c*/ 	.word	0x000001c0


	//----- nvinfo : EIATTR_EXIT_INSTR_OFFSETS
	.align		4
.L_8278:
        /*0110*/ 	.byte	0x04, 0x1c
        /*0112*/ 	.short	(.L_8280 - .L_8279)


	//   ....[0]....
.L_8279:
        /*0114*/ 	.word	0x00000250


	//   ....[1]....
        /*0118*/ 	.word	0x00006840


	//----- nvinfo : EIATTR_CRS_STACK_SIZE
	.align		4
.L_8280:
        /*011c*/ 	.byte	0x04, 0x1e
        /*011e*/ 	.short	(.L_8282 - .L_8281)
.L_8281:
        /*0120*/ 	.word	0x00000000


	//----- nvinfo : EIATTR_CBANK_PARAM_SIZE
	.align		4
.L_8282:
        /*0124*/ 	.byte	0x03, 0x19
        /*0126*/ 	.short	0x0098


	//----- nvinfo : EIATTR_PARAM_CBANK
	.align		4
        /*0128*/ 	.byte	0x04, 0x0a
        /*012a*/ 	.short	(.L_8284 - .L_8283)
	.align		4
.L_8283:
        /*012c*/ 	.word	index@(.nv.constant0._Z15SoftmaxWarpImplI22BroadcastScaleMaskLoadIffbLm4EiE11DirectStoreIffEfLi2ELi22ELi32ELi1ELb0EL9Algorithm0EEvT_T0_ll)
        /*0130*/ 	.short	0x0380
        /*0132*/ 	.short	0x0098


	//----- nvinfo : EIATTR_SW_WAR
	.align		4
.L_8284:
        /*0134*/ 	.byte	0x04, 0x36
        /*0136*/ 	.short	(.L_8286 - .L_8285)
.L_8285:
        /*0138*/ 	.word	0x00000008
.L_8286:


//--------------------- .nv.info._Z15SoftmaxWarpImplI22BroadcastScaleMaskLoadIffbLm4EiE11DirectStoreIffEfLi2ELi20ELi32ELi1ELb1EL9Algorithm0EEvT_T0_ll --------------------------
	.section	.nv.info._Z15SoftmaxWarpImplI22BroadcastScaleMaskLoadIffbLm4EiE11DirectStoreIffEfLi2ELi20ELi32ELi1ELb1EL9Algorithm0EEvT_T0_ll,"",@"SHT_CUDA_INFO"
	.sectionflags	@""
	.align	4


	//----- nvinfo : EIATTR_CUDA_API_VERSION
	.align		4
        /*0000*/ 	.byte	0x04, 0x37
        /*0002*/ 	.short	(.L_8288 - .L_8287)
.L_8287:
        /*0004*/ 	.word	0x00000082


	//----- nvinfo : EIATTR_KPARAM_INFO
	.align		4
.L_8288:
        /*0008*/ 	.byte	0x04, 0x17
        /*000a*/ 	.short	(.L_8290 - .L_8289)
.L_8289:
        /*000c*/ 	.word	0x00000000
        /*0010*/ 	.short	0x0003
        /*0012*/ 	.short	0x0090
        /*0014*/ 	.byte	0x00, 0xf0, 0x21, 0x00


	//----- nvinfo : EIATTR_KPARAM_INFO
	.align		4
.L_8290:
        /*0018*/ 	.byte	0x04, 0x17
        /*001a*/ 	.short	(.L_8292 - .L_8291)
.L_8291:
        /*001c*/ 	.word	0x00000000
        /*0020*/ 	.short	0x0002
        /*0022*/ 	.short	0x0088
        /*0024*/ 	.byte	0x00, 0xf0, 0x21, 0x00


	//----- nvinfo : EIATTR_KPARAM_INFO
	.align		4
.L_8292:
        /*0028*/ 	.byte	0x04, 0x17
        /*002a*/ 	.short	(.L_8294 - .L_8293)
.L_8293:
        /*002c*/ 	.word	0x00000000
        /*0030*/ 	.short	0x0001
        /*0032*/ 	.short	0x0078
        /*0034*/ 	.byte	0x00, 0xf0, 0x41, 0x00


	//----- nvinfo : EIATTR_KPARAM_INFO
	.align		4
.L_8294:
        /*0038*/ 	.byte	0x04, 0x17
        /*003a*/ 	.short	(.L_8296 - .L_8295)
.L_8295:
        /*003c*/ 	.word	0x00000000
        /*0040*/ 	.short	0x0000
        /*0042*/ 	.short	0x0000
        /*0044*/ 	.byte	0x00, 0xf0, 0xe1, 0x01


	//----- nvinfo : EIATTR_SPARSE_MMA_MASK
	.align		4
.L_8296:
        /*0048*/ 	.byte	0x03, 0x50
        /*004a*/ 	.short	0x0000


	//----- nvinfo : EIATTR_MAXREG_COUNT
	.align		4
        /*004c*/ 	.byte	0x03, 0x1b
        /*004e*/ 	.short	0x00ff


	//----- nvinfo : EIATTR_EXTERNS
	.align		4
        /*0050*/ 	.byte	0x04, 0x0f
        /*0052*/ 	.short	(.L_8298 - .L_8297)


	//   ....[0]....
	.align		4
.L_8297:
        /*0054*/ 	.word	index@(__assertfail)


	//----- nvinfo : EIATTR_MERCURY_ISA_VERSION
	.align		4
.L_8298:
        /*0058*/ 	.byte	0x03, 0x5f
        /*005a*/ 	.short	0x0101


	//----- nvinfo : EIATTR_COOP_GROUP_MASK_REGIDS
	.align		4
        /*005c*/ 	.byte	0x04, 0x29
        /*005e*/ 	.short	(.L_8300 - .L_8299)


	//   ....[0]....
.L_8299:
        /*0060*/ 	.word	0xffffffff


	//   ....[1]....
        /*0064*/ 	.word	0xffffffff


	//   ....[2]....
        /*0068*/ 	.word	0xffffffff


	//   ....[3]....
        /*006c*/ 	.word	0xffffffff


	//   ....[4]....
        /*0070*/ 	.word	0xffffffff


	//   ....[5]....
        /*0074*/ 	.word	0xffffffff


	//   ....[6]....
        /*0078*/ 	.word	0xffffffff


	//   ....[7]....
        /*007c*/ 	.word	0xffffffff


	//   ....[8]....
        /*0080*/ 	.word	0xffffffff


	//   ....[9]....
        /*0084*/ 	.word	0xffffffff


	//   ....[10]....
        /*0088*/ 	.word	0x0500000f


	//   ....[11]....
        /*008c*/ 	.word	0x0500000f


	//   ....[12]....
        /*0090*/ 	.word	0x0500000f


	//   ....[13]....
        /*0094*/ 	.word	0x0500000f


	//   ....[14]....
        /*0098*/ 	.word	0x0500000f


	//   ....[15]....
        /*009c*/ 	.word	0x0500000f


	//   ....[16]....
        /*00a0*/ 	.word	0x0500000f


	//   ....[17]....
        /*00a4*/ 	.word	0x0500000f


	//   ....[18]....
        /*00a8*/ 	.word	0x0500000f


	//   ....[19]....
        /*00ac*/ 	.word	0x0500000f


	//----- nvinfo : EIATTR_COOP_GROUP_INSTR_OFFSETS
	.align		4
.L_8300:
        /*00b0*/ 	.byte	0x04, 0x28
        /*00b2*/ 	.short	(.L_8302 - .L_8301)


	//   ....[0]....
.L_8301:
        /*00b4*/ 	.word	0x00005770


	//   ....[1]....
        /*00b8*/ 	.word	0x000057b0


	//   ....[2]....
        /*00bc*/ 	.word	0x000057d0


	//   ....[3]....
        /*00c0*/ 	.word	0x000057f0


	//   ....[4]....
        /*00c4*/ 	.word	0x00005810


	//   ....[5]....
        /*00c8*/ 	.word	0x000064b0


	//   ....[6]....
        /*00cc*/ 	.word	0x000064d0


	//   ....[7]....
        /*00d0*/ 	.word	0x000064f0


	//   ....[8]....
        /*00d4*/ 	.word	0x00006510


	//   ....[9]....
        /*00d8*/ 	.word	0x00006530


	//   ....[10]....
        /*00dc*/ 	.word	0x00008610


	//   ....[11]....
        /*00e0*/ 	.word	0x000086b0


	//   ....[12]....
        /*00e4*/ 	.word	0x00008710


	//   ....[13]....
        /*00e8*/ 	.word	0x00008770


	//   ....[14]....
        /*00ec*/ 	.word	0x000087d0


	//   ....[15]....
        /*00f0*/ 	.word	0x000094c0


	//   ....[16]....
        /*00f4*/ 	.word	0x00009520


	//   ....[17]....
        /*00f8*/ 	.word	0x00009580


	//   ....[18]....
        /*00fc*/ 	.word	0x000095e0


	//   ....[19]....
        /*0100*/ 	.word	0x00009640


	//----- nvinfo : EIATTR_VRC_CTA_INIT_COUNT
	.align		4
.L_8302:
        /*0104*/ 	.byte	0x02, 0x4a
	.zero		1
	.zero		1


	//----- nvinfo : EIATTR_SYSCALL_OFFSETS
	.align		4
        /*0108*/ 	.byte	0x04, 0x46
        /*010a*/ 	.short	(.L_8304 - .L_8303)


	//   ....[0]....
.L_8303:
        /*010c*/ 	.word	0x000001a0


	//----- nvinfo : EIATTR_EXIT_INSTR_OFFSETS
	.align		4
.L_8304:
        /*0110*/ 	.byte	0x04, 0x1c
        /*0112*/ 	.short	(.L_8306 - .L_8305)


	//   ....[0]....
.L_8305:
        /*0114*/ 	.word	0x00000230


	//   ....[1]....
        /*0118*/ 	.word	0x000085b0


	//----- nvinfo : EIATTR_CRS_STACK_SIZE
	.align		4
.L_8306:
        /*011c*/ 	.byte	0x04, 0x1e
        /*011e*/ 	.short	(.L_8308 - .L_8307)
.L_8307:
        /*0120*/ 	.word	0x00000000


	//----- nvinfo : EIATTR_CBANK_PARAM_SIZE
	.align		4
.L_8308:
        /*0124*/ 	.byte	0x03, 0x19
        /*0126*/ 	.short	0x0098


	//----- nvinfo : EIATTR_PARAM_CBANK
	.align		4
        /*0128*/ 	.byte	0x04, 0x0a
        /*012a*/ 	.short	(.L_8310 - .L_8309)
	.align		4
.L_8309:
        /*012c*/ 	.word	index@(.nv.constant0._Z15SoftmaxWarpImplI22BroadcastScaleMaskLoadIffbLm4EiE11DirectStoreIffEfLi2ELi20ELi32ELi1ELb1EL9Algorithm0EEvT_T0_ll)
        /*0130*/ 	.short	0x0380
        /*0132*/ 	.short	0x0098


	//----- nvinfo : EIATTR_SW_WAR
	.align		4
.L_8310:
        /*0134*/ 	.byte	0x04, 0x36
        /*0136*/ 	.short	(.L_8312 - .L_8311)
.L_8311:
        /*0138*/ 	.word	0x00000008
.L_8312:


//--------------------- .nv.info._Z15SoftmaxWarpImplI22BroadcastScaleMaskLoadIffbLm4EiE11DirectStoreIffEfLi2ELi20ELi32ELi1ELb0EL9Algorithm0EEvT_T0_ll --------------------------
	.section	.nv.info._Z15SoftmaxWarpImplI22BroadcastScaleMaskLoadIffbLm4EiE11DirectStoreIffEfLi2ELi20ELi32ELi1ELb0EL9Algorithm0EEvT_T0_ll,"",@"SHT_CUDA_INFO"
	.sectionflags	@""
	.align	4


	//----- nvinfo : EIATTR_CUDA_API_VERSION
	.align		4
        /*0000*/ 	.byte	0x04, 0x37
        /*0002*/ 	.short	(.L_8314 - .L_8313)
.L_8313:
        /*0004*/ 	.word	0x00000082


	//----- nvinfo : EIATTR_KPARAM_INFO
	.align		4
.L_8314:
        /*0008*/ 	.byte	0x04, 0x17
        /*000a*/ 	.short	(.L_8316 - .L_8315)
.L_8315:
        /*000c*/ 	.word	0x00000000
        /*0010*/ 	.short	0x0003
        /*0012*/ 	.short	0x0090
        /*0014*/ 	.byte	0x00, 0xf0, 0x21, 0x00


	//----- nvinfo : EIATTR_KPARAM_INFO
	.align		4
.L_8316:
        /*0018*/ 	.byte	0x04, 0x17
        /*001a*/ 	.short	(.L_8318 - .L_8317)
.L_8317:
        /*001c*/ 	.word	0x00000000
        /*0020*/ 	.short	0x0002
        /*0022*/ 	.short	0x0088
        /*0024*/ 	.byte	0x00, 0xf0, 0x21, 0x00


	//----- nvinfo : EIATTR_KPARAM_INFO
	.align		4
.L_8318:
        /*0028*/ 	.byte	0x04, 0x17
        /*002a*/ 	.short	(.L_8320 - .L_8319)
.L_8319:
        /*002c*/ 	.word	0x00000000
        /*0030*/ 	.short	0x0001
        /*0032*/ 	.short	0x0078
        /*0034*/ 	.byte	0x00, 0xf0, 0x41, 0x00


	//----- nvinfo : EIATTR_KPARAM_INFO
	.align		4
.L_8320:
        /*0038*/ 	.byte	0x04, 0x17
        /*003a*/ 	.short	(.L_8322 - .L_8321)
.L_8321:
        /*003c*/ 	.word	0x00000000
        /*0040*/ 	.short	0x0000
        /*0042*/ 	.short	0x0000
        /*0044*/ 	.byte	0x00, 0xf0, 0xe1, 0x01


	//----- nvinfo : EIATTR_SPARSE_MMA_MASK
	.align		4
.L_8322:
        /*0048*/ 	.byte	0x03, 0x50
        /*004a*/ 	.short	0x0000


	//----- nvinfo : EIATTR_MAXREG_COUNT
	.align		4
        /*004c*/ 	.byte	0x03, 0x1b
        /*004e*/ 	.short	0x00ff


	//----- nvinfo : EIATTR_EXTERNS
	.align		4
        /*0050*/ 	.byte	0x04, 0x0f
        /*0052*/ 	.short	(.L_8324 - .L_8323)


	//   ....[0]....
	.align		4
.L_8323:
        /*0054*/ 	.word	index@(__assertfail)


	//----- nvinfo : EIATTR_MERCURY_ISA_VERSION
	.align		4
.L_8324:
        /*0058*/ 	.byte	0x03, 0x5f
        /*005a*/ 	.short	0x0101


	//----- nvinfo : EIATTR_COOP_GROUP_MASK_REGIDS
	.align		4
        /*005c*/ 	.byte	0x04, 0x29
        /*005e*/ 	.short	(.L_8326 - .L_8325)


	//   ....[0]....
.L_8325:
        /*0060*/ 	.word	0xffffffff


	//   ....[1]....
        /*0064*/ 	.word	0xffffffff


	//   ....[2]....
        /*0068*/ 	.word	0xffffffff


	//   ....[3]....
        /*006c*/ 	.word	0xffffffff


	//   ....[4]....
        /*0070*/ 	.word	0xffffffff


	//   ....[5]....
        /*0074*/ 	.word	0xffffffff


	//   ....[6]....
        /*0078*/ 	.word	0xffffffff


	//   ....[7]....
        /*007c*/ 	.word	0xffffffff


	//   ....[8]....
        /*0080*/ 	.word	0xffffffff


	//   ....[9]....
        /*0084*/ 	.word	0xffffffff


	//   ....[10]....
        /*0088*/ 	.word	0x0500000f


	//   ....[11]....
        /*008c*/ 	.word	0x0500000f


	//   ....[12]....
        /*0090*/ 	.word	0x0500000f


	//   ....[13]....
        /*0094*/ 	.word	0x0500000f


	//   ....[14]....
        /*0098*/ 	.word	0x0500000f


	//   ....[15]....
        /*009c*/ 	.word	0x0500000f


	//   ....[16]....
        /*00a0*/ 	.word	0x0500000f


	//   ....[17]....
        /*00a4*/ 	.word	0x0500000f


	//   ....[18]....
        /*00a8*/ 	.word	0x0500000f


	//   ....[19]....
        /*00ac*/ 	.word	0x0500000f


	//----- nvinfo : EIATTR_COOP_GROUP_INSTR_OFFSETS
	.align		4
.L_8326:
        /*00b0*/ 	.byte	0x04, 0x28
        /*00b2*/ 	.short	(.L_8328 - .L_8327)


	//   ....[0]....
.L_8327:
        /*00b4*/ 	.word	0x000038b0


	//   ....[1]....
        /*00b8*/ 	.word	0x000038f0


	//   ....[2]....
        /*00bc*/ 	.word	0x00003910


	//   ....[3]....
        /*00c0*/ 	.word	0x00003930


	//   ....[4]....
        /*00c4*/ 	.word	0x00003950


	//   ....[5]....
        /*00c8*/ 	.word	0x000045f0


	//   ....[6]....
        /*00cc*/ 	.word	0x00004610


	//   ....[7]....
        /*00d0*/ 	.word	0x00004630


	//   ....[8]....
        /*00d4*/ 	.word	0x00004650


	//   ....[9]....
        /*00d8*/ 	.word	0x00004670


	//   ....[10]....
        /*00dc*/ 	.word	0x00006150


	//   ....[11]....
        /*00e0*/ 	.word	0x000061f0


	//   ....[12]....
        /*00e4*/ 	.word	0x00006250


	//   ....[13]....
        /*00e8*/ 	.word	0x000062b0


	//   ....[14]....
        /*00ec*/ 	.word	0x00006310


	//   ....[15]....
        /*00f0*/ 	.word	0x00007000


	//   ....[16]....
        /*00f4*/ 	.word	0x00007060


	//   ....[17]....
        /*00f8*/ 	.word	0x000070c0


	//   ....[18]....
        /*00fc*/ 	.word	0x00007120


	//   ....[19]....
        /*0100*/ 	.word	0x00007180


	//----- nvinfo : EIATTR_VRC_CTA_INIT_COUNT
	.align		4
.L_8328:
        /*0104*/ 	.byte	0x02, 0x4a
	.zero		1
	.zero		1


	//----- nvinfo : EIATTR_SYSCALL_OFFSETS
	.align		4
        /*0108*/ 	.byte	0x04, 0x46
        /*010a*/ 	.short	(.L_8330 - .L_8329)


	//   ....[0]....
.L_8329:
        /*010c*/ 	.word	0x000001d0


	//----- nvinfo : EIATTR_EXIT_INSTR_OFFSETS
	.align		4
.L_8330:
        /*0110*/ 	.byte	0x04, 0x1c
        /*0112*/ 	.short	(.L_8332 - .L_8331)


	//   ....[0]....
.L_8331:
        /*0114*/ 	.word	0x00000260


	//   ....[1]....
        /*0118*/ 	.word	0x000060f0


	//----- nvinfo : EIATTR_CRS_STACK_SIZE
	.align		4
.L_8332:
        /*011c*/ 	.byte	0x04, 0x1e
        /*011e*/ 	.short	(.L_8334 - .L_8333)
.L_8333:
        /*0120*/ 	.word	0x00000000


	//----- nvinfo : EIATTR_CBANK_PARAM_SIZE
	.align		4
.L_8334:
        /*0124*/ 	.byte	0x03, 0x19
        /*0126*/ 	.short	0x0098


	//----- nvinfo : EIATTR_PARAM_CBANK
	.align		4
        /*0128*/ 	.byte	0x04, 0x0a
        /*012a*/ 	.short	(.L_8336 - .L_8335)
	.align		4
.L_8335:
        /*012c*/ 	.word	index@(.nv.constant0._Z15SoftmaxWarpImplI22BroadcastScaleMaskLoadIffbLm4EiE11DirectStoreIffEfLi2ELi20ELi32ELi1ELb0EL9Algorithm0EEvT_T0_ll)
        /*0130*/ 	.short	0x0380
        /*0132*/ 	.short	0x0098


	//----- nvinfo : EIATTR_SW_WAR
	.align		4
.L_8336:
        /*0134*/ 	.byte	0x04, 0x36
        /*0136*/ 	.short	(.L_8338 - .L_8337)
.L_8337:
        /*0138*/ 	.word	0x00000008
.L_8338:


//--------------------- .nv.info._Z15SoftmaxWarpImplI22BroadcastScaleMaskLoadIffbLm4EiE11DirectStoreIffEfLi2ELi18ELi32ELi1ELb1EL9Algorithm0EEvT_T0_ll --------------------------
	.section	.nv.info._Z15SoftmaxWarpImplI22BroadcastScaleMaskLoadIffbLm4EiE11DirectStoreIffEfLi2ELi18ELi32ELi1ELb1EL9Algorithm0EEvT_T0_ll,"",@"SHT_CUDA_INFO"
	.sectionflags	@""
	.align	4


	//----- nvinfo : EIATTR_CUDA_API_VERSION
	.align		4
        /*0000*/ 	.byte	0x04, 0x37
        /*0002*/ 	.short	(.L_8340 - .L_8339)
.L_8339:
        /*0004*/ 	.word	0x00000082


	//----- nvinfo : EIATTR_KPARAM_INFO
	.align		4
.L_8340:
        /*0008*/ 	.byte	0x04, 0x17
        /*000a*/ 	.short	(.L_8342 - .L_8341)
.L_8341:
        /*000c*/ 	.word	0x00000000
        /*0010*/ 	.short	0x0003
        /*0012*/ 	.short	0x0090
        /*0014*/ 	.byte	0x00, 0xf0, 0x21, 0x00


	//----- nvinfo : EIATTR_KPARAM_INFO
	.align		4
.L_8342:
        /*0018*/ 	.byte	0x04, 0x17
        /*001a*/ 	.short	(.L_8344 - .L_8343)
.L_8343:
        /*001c*/ 	.word	0x00000000
        /*0020*/ 	.short	0x0002
        /*0022*/ 	.short	0x0088
        /*0024*/ 	.byte	0x00, 0xf0, 0x21, 0x00


	//----- nvinfo : EIATTR_KPARAM_INFO
	.align		4
.L_8344:
        /*0028*/ 	.byte	0x04, 0x17
        /*002a*/ 	.short	(.L_8346 - .L_8345)
.L_8345:
        /*002c*/ 	.word	0x00000000
        /*0030*/ 	.short	0x0001
        /*0032*/ 	.short	0x0078
        /*0034*/ 	.byte	0x00, 0xf0, 0x41, 0x00


	//----- nvinfo : EIATTR_KPARAM_INFO
	.align		4
.L_8346:
        /*0038*/ 	.byte	0x04, 0x17
        /*003a*/ 	.short	(.L_8348 - .L_8347)
.L_8347:
        /*003c*/ 	.word	0x00000000
        /*0040*/ 	.short	0x0000
        /*0042*/ 	.short	0x0000
        /*0044*/ 	.byte	0x00, 0xf0, 0xe1, 0x01


	//----- nvinfo : EIATTR_SPARSE_MMA_MASK
	.align		4
.L_8348:
        /*0048*/ 	.byte	0x03, 0x50
        /*004a*/ 	.short	0x0000


	//----- nvinfo : EIATTR_MAXREG_COUNT
	.align		4
        /*004c*/ 	.byte	0x03, 0x1b
        /*004e*/ 	.short	0x00ff


	//----- nvinfo : EIATTR_EXTERNS
	.align		4
        /*0050*/ 	.byte	0x04, 0x0f
        /*0052*/ 	.short	(.L_8350 - .L_8349)


	//   ....[0]....
	.align		4
.L_8349:
        /*0054*/ 	.word	index@(__assertfail)


	//----- nvinfo : EIATTR_MERCURY_ISA_VERSION
	.align		4
.L_8350:
        /*0058*/ 	.byte	0x03, 0x5f
        /*005a*/ 	.short	0x0101


	//----- nvinfo : EIATTR_COOP_GROUP_MASK_REGIDS
	.align		4
        /*005c*/ 	.byte	0x04, 0x29
        /*005e*/ 	.short	(.L_8352 - .L_8351)


	//   ....[0]....
.L_8351:
        /*0060*/ 	.word	0xffffffff


	//   ....[1]....
        /*0064*/ 	.word	0xffffffff


	//   ....[2]....
        /*0068*/ 	.word	0xffffffff


	//   ....[3]....
        /*006c*/ 	.word	0xffffffff


	//   ....[4]....
        /*0070*/ 	.word	0xffffffff


	//   ....[5]....
        /*0074*/ 	.word	0xffffffff


	//   ....[6]....
        /*0078*/ 	.word	0xffffffff


	//   ....[7]....
        /*007c*/ 	.word	0xffffffff


	//   ....[8]....
        /*0080*/ 	.word	0xffffffff


	//   ....[9]....
        /*0084*/ 	.word	0xffffffff


	//   ....[10]....
        /*0088*/ 	.word	0x0500000f


	//   ....[11]....
        /*008c*/ 	.word	0x0500000f


	//   ....[12]....
        /*0090*/ 	.word	0x0500000f


	//   ....[13]....
        /*0094*/ 	.word	0x0500000f


	//   ....[14]....
        /*0098*/ 	.word	0x0500000f


	//   ....[15]....
        /*009c*/ 	.word	0x0500000f


	//   ....[16]....
        /*00a0*/ 	.word	0x0500000f


	//   ....[17]....
        /*00a4*/ 	.word	0x0500000f


	//   ....[18]....
        /*00a8*/ 	.word	0x0500000f


	//   ....[19]....
        /*00ac*/ 	.word	0x0500000f


	//----- nvinfo : EIATTR_COOP_GROUP_INSTR_OFFSETS
	.align		4
.L_8352:
        /*00b0*/ 	.byte	0x04, 0x28
        /*00b2*/ 	.short	(.L_8354 - .L_8353)


	//   ....[0]....
.L_8353:
        /*00b4*/ 	.word	0x00004ee0


	//   ....[1]....
        /*00b8*/ 	.word	0x00004f20


	//   ....[2]....
        /*00bc*/ 	.word	0x00004f40


	//   ....[3]....
        /*00c0*/ 	.word	0x00004f60


	//   ....[4]....
        /*00c4*/ 	.word	0x00004f80


	//   ....[5]....
        /*00c8*/ 	.word	0x00005ae0


	//   ....[6]....
        /*00cc*/ 	.word	0x00005b00


	//   ....[7]....
        /*00d0*/ 	.word	0x00005b20


	//   ....[8]....
        /*00d4*/ 	.word	0x00005b40


	//   ....[9]....
        /*00d8*/ 	.word	0x00005b60


	//   ....[10]....
        /*00dc*/ 	.word	0x00007900


	//   ....[11]....
        /*00e0*/ 	.word	0x00007980


	//   ....[12]....
        /*00e4*/ 	.word	0x000079e0


	//   ....[13]....
        /*00e8*/ 	.word	0x00007a40


	//   ....[14]....
        /*00ec*/ 	.word	0x00007aa0


	//   ....[15]....
        /*00f0*/ 	.word	0x00008670


	//   ....[16]....
        /*00f4*/ 	.word	0x000086d0


	//   ....[17]....
        /*00f8*/ 	.word	0x00008730


	//   ....[18]....
        /*00fc*/ 	.word	0x00008790


	//   ....[19]....
        /*0100*/ 	.word	0x000087f0


	//----- nvinfo : EIATTR_VRC_CTA_INIT_COUNT
	.align		4
.L_8354:
        /*0104*/ 	.byte	0x02, 0x4a
	.zero		1
	.zero		1


	//----- nvinfo : EIATTR_SYSCALL_OFFSETS
	.align		4
        /*0108*/ 	.byte	0x04, 0x46
        /*010a*/ 	.short	(.L_8356 - .L_8355)


	//   ....[0]....
.L_8355:
        /*010c*/ 	.word	0x000001a0


	//----- nvinfo : EIATTR_EXIT_INSTR_OFFSETS
	.align		4
.L_8356:
        /*0110*/ 	.byte	0x04, 0x1c
        /*0112*/ 	.short	(.L_8358 - .L_8357)


	//   ....[0]....
.L_8357:
        /*0114*/ 	.word	0x00000230


	//   ....[1]....
        /*0118*/ 	.word	0x000078a0


	//----- nvinfo : EIATTR_CRS_STACK_SIZE
	.align		4
.L_8358:
        /*011c*/ 	.byte	0x04, 0x1e
        /*011e*/ 	.short	(.L_8360 - .L_8359)
.L_8359:
        /*0120*/ 	.word	0x00000000


	//----- nvinfo : EIATTR_CBANK_PARAM_SIZE
	.align		4
.L_8360:
        /*0124*/ 	.byte	0x03, 0x19
        /*0126*/ 	.short	0x0098


	//----- nvinfo : EIATTR_PARAM_CBANK
	.align		4
        /*0128*/ 	.byte	0x04, 0x0a
        /*012a*/ 	.short	(.L_8362 - .L_8361)
	.align		4
.L_8361:
        /*012c*/ 	.word	index@(.nv.constant0._Z15SoftmaxWarpImplI22BroadcastScaleMaskLoadIffbLm4EiE11DirectStoreIffEfLi2ELi18ELi32ELi1ELb1EL9Algorithm0EEvT_T0_ll)
        /*0130*/ 	.short	0x0380
        /*0132*/ 	.short	0x0098


	//----- nvinfo : EIATTR_SW_WAR
	.align		4
.L_8362:
        /*0134*/ 	.byte	0x04, 0x36
        /*0136*/ 	.short	(.L_8364 - .L_8363)
.L_8363:
        /*0138*/ 	.word	0x00000008
.L_8364:


//--------------------- .nv.info._Z15SoftmaxWarpImplI22BroadcastScaleMaskLoadIffbLm4EiE11DirectStoreIffEfLi2ELi18ELi32ELi1ELb0EL9Algorithm0EEvT_T0_ll --------------------------
	.section	.nv.info._Z15SoftmaxWarpImplI22BroadcastScaleMaskLoadIffbLm4EiE11DirectStoreIffEfLi2ELi18ELi32ELi1ELb0EL9Algorithm0EEvT_T0_ll,"",@"SHT_CUDA_INFO"
	.sectionflags	@""
	.align	4


	//----- nvinfo : EIATTR_CUDA_API_VERSION
	.align		4
        /*0000*/ 	.byte	0x04, 0x37
        /*0002*/ 	.short	(.L_8366 - .L_8365)
.L_8365:
        /*0004*/ 	.word	0x00000082


	//----- nvinfo : EIATTR_KPARAM_INFO
	.align		4
.L_8366:
        /*0008*/ 	.byte	0x04, 0x17
        /*000a*/ 	.short	(.L_8368 - .L_8367)
.L_8367:
        /*000c*/ 	.word	0x00000000
        /*0010*/ 	.short	0x0003
        /*0012*/ 	.short	0x0090
        /*0014*/ 	.byte	0x00, 0xf0, 0x21, 0x00


	//----- nvinfo : EIATTR_KPARAM_INFO
	.align		4
.L_8368:
        /*0018*/ 	.byte	0x04, 0x17
        /*001a*/ 	.short	(.L_8370 - .L_8369)
.L_8369:
        /*001c*/ 	.word	0x00000000
        /*0020*/ 	.short	0x0002
        /*0022*/ 	.short	0x0088
        /*0024*/ 	.byte	0x00, 0xf0, 0x21, 0x00


	//----- nvinfo : EIATTR_KPARAM_INFO
	.align		4
.L_8370:
        /*0028*/ 	.byte	0x04, 0x17
        /*002a*/ 	.short	(.L_8372 - .L_8371)
.L_8371:
        /*002c*/ 	.word	0x00000000
        /*0030*/ 	.short	0x0001
        /*0032*/ 	.short	0x0078
        /*0034*/ 	.byte	0x00, 0xf0, 0x41, 0x00


	//----- nvinfo : EIATTR_KPARAM_INFO
	.align		4
.L_8372:
        /*0038*/ 	.byte	0x04, 0x17
        /*003a*/ 	.short	(.L_8374 - .L_8373)
.L_8373:
        /*003c*/ 	.word	0x00000000
        /*0040*/ 	.short	0x0000
        /*0042*/ 	.short	0x0000
        /*0044*/ 	.byte	0x00, 0xf0, 0xe1, 0x01


	//----- nvinfo : EIATTR_SPARSE_MMA_MASK
	.align		4
.L_8374:
        /*0048*/ 	.byte	0x03, 0x50
        /*004a*/ 	.short	0x0000


	//----- nvinfo : EIATTR_MAXREG_COUNT
	.align		4
        /*004c*/ 	.byte	0x03, 0x1b
        /*004e*/ 	.short	0x00ff


	//----- nvinfo : EIATTR_EXTERNS
	.align		4
        /*0050*/ 	.byte	0x04, 0x0f
        /*0052*/ 	.short	(.L_8376 - .L_8375)


	//   ....[0]....
	.align		4
.L_8375:
        /*0054*/ 	.word	index@(__assertfail)


	//----- nvinfo : EIATTR_MERCURY_ISA_VERSION
	.align		4
.L_8376:
        /*0058*/ 	.byte	0x03, 0x5f
        /*005a*/ 	.short	0x0101


	//----- nvinfo : EIATTR_COOP_GROUP_MASK_REGIDS
	.align		4
        /*005c*/ 	.byte	0x04, 0x29
        /*005e*/ 	.short	(.L_8378 - .L_8377)


	//   ....[0]....
.L_8377:
        /*0060*/ 	.word	0xffffffff


	//   ....[1]....
        /*0064*/ 	.word	0xffffffff


	//   ....[2]....
        /*0068*/ 	.word	0xffffffff


	//   ....[3]....
        /*006c*/ 	.word	0xffffffff


	//   ....[4]....
        /*0070*/ 	.word	0xffffffff


	//   ....[5]....
        /*0074*/ 	.word	0xffffffff


	//   ....[6]....
        /*0078*/ 	.word	0xffffffff


	//   ....[7]....
        /*007c*/ 	.word	0xffffffff


	//   ....[8]....
        /*0080*/ 	.word	0xffffffff


	//   ....[9]....
        /*0084*/ 	.word	0xffffffff


	//   ....[10]....
        /*0088*/ 	.word	0x0500000f


	//   ....[11]....
        /*008c*/ 	.word	0x0500000f


	//   ....[12]....
        /*0090*/ 	.word	0x0500000f


	//   ....[13]....
        /*0094*/ 	.word	0x0500000f


	//   ....[14]....
        /*0098*/ 	.word	0x0500000f


	//   ....[15]....
        /*009c*/ 	.word	0x0500000f


	//   ....[16]....
        /*00a0*/ 	.word	0x0500000f


	//   ....[17]....
        /*00a4*/ 	.word	0x0500000f


	//   ....[18]....
        /*00a8*/ 	.word	0x0500000f


	//   ....[19]....
        /*00ac*/ 	.word	0x0500000f


	//----- nvinfo : EIATTR_COOP_GROUP_INSTR_OFFSETS
	.align		4
.L_8378:
        /*00b0*/ 	.byte	0x04, 0x28
        /*00b2*/ 	.short	(.L_8380 - .L_8379)


	//   ....[0]....
.L_8379:
        /*00b4*/ 	.word	0x00003370


	//   ....[1]....
        /*00b8*/ 	.word	0x000033b0


	//   ....[2]....
        /*00bc*/ 	.word	0x000033d0


	//   ....[3]....
        /*00c0*/ 	.word	0x000033f0


	//   ....[4]....
        /*00c4*/ 	.word	0x00003410


	//   ....[5]....
        /*00c8*/ 	.word	0x00003f70


	//   ....[6]....
        /*00cc*/ 	.word	0x00003f90


	//   ....[7]....
        /*00d0*/ 	.word	0x00003fb0


	//   ....[8]....
        /*00d4*/ 	.word	0x00003fd0


	//   ....[9]....
        /*00d8*/ 	.word	0x00003ff0


	//   ....[10]....
        /*00dc*/ 	.word	0x00005850


	//   ....[11]....
        /*00e0*/ 	.word	0x000058f0


	//   ....[12]....
        /*00e4*/ 	.word	0x00005950


	//   ....[13]....
        /*00e8*/ 	.word	0x000059b0


	//   ....[14]....
        /*00ec*/ 	.word	0x00005a10


	//   ....[15]....
        /*00f0*/ 	.word	0x000065c0


	//   ....[16]....
        /*00f4*/ 	.word	0x00006620


	//   ....[17]....
        /*00f8*/ 	.word	0x00006680


	//   ....[18]....
        /*00fc*/ 	.word	0x000066e0


	//   ....[19]....
        /*0100*/ 	.word	0x00006740


	//----- nvinfo : EIATTR_VRC_CTA_INIT_COUNT
	.align		4
.L_8380:
        /*0104*/ 	.byte	0x02, 0x4a
	.zero		1
	.zero		1


	//----- nvinfo : EIATTR_SYSCALL_OFFSETS
	.align		4
        /*0108*/ 	.byte	0x04, 0x46
        /*010a*/ 	.short	(.L_8382 - .L_8381)


	//   ....[0]....
.L_8381:
        /*010c*/ 	.word	0x000001d0


	//----- nvinfo : EIATTR_EXIT_INSTR_OFFSETS
	.align		4
.L_8382:
        /*0110*/ 	.byte	0x04, 0x1c
        /*0112*/ 	.short	(.L_8384 - .L_8383)


	//   ....[0]....
.L_8383:
        /*0114*/ 	.word	0x00000260


	//   ....[1]....
        /*0118*/ 	.word	0x000057f0


	//----- nvinfo : EIATTR_CRS_STACK_SIZE
	.align		4
.L_8384:
        /*011c*/ 	.byte	0x04, 0x1e
        /*011e*/ 	.short	(.L_8386 - .L_8385)
.L_8385:
        /*0120*/ 	.word	0x00000000


	//----- nvinfo : EIATTR_CBANK_PARAM_SIZE
	.align		4
.L_8386:
        /*0124*/ 	.byte	0x03, 0x19
        /*0126*/ 	.short	0x0098


	//----- nvinfo : EIATTR_PARAM_CBANK
	.align		4
        /*0128*/ 	.byte	0x04, 0x0a
        /*012a*/ 	.short	(.L_8388 - .L_8387)
	.align		4
.L_8387:
        /*012c*/ 	.word	index@(.nv.constant0._Z15SoftmaxWarpImplI22BroadcastScaleMaskLoadIffbLm4EiE11DirectStoreIffEfLi2ELi18ELi32ELi1ELb0EL9Algorithm0EEvT_T0_ll)
        /*0130*/ 	.short	0x0380
        /*0132*/ 	.short	0x0098


	//----- nvinfo : EIATTR_SW_WAR
	.align		4
.L_8388:
        /*0134*/ 	.byte	0x04, 0x36
        /*0136*/ 	.short	(.L_8390 - .L_8389)
.L_8389:
        /*0138*/ 	.word	0x00000008
.L_8390:


//--------------------- .nv.info._Z15SoftmaxWarpImplI22BroadcastScaleMaskLoadIffbLm4EiE11DirectStoreIffEfLi2ELi16ELi32ELi1ELb1EL9Algorithm0EEvT_T0_ll --------------------------
	.section	.nv.info._Z15SoftmaxWarpImplI22BroadcastScaleMaskLoadIffbLm4EiE11DirectStoreIffEfLi2ELi16ELi32ELi1ELb1EL9Algorithm0EEvT_T0_ll,"",@"SHT_CUDA_INFO"
	.sectionflags	@""
	.align	4


	//----- nvinfo : EIATTR_CUDA_API_VERSION
	.align		4
        /*0000*/ 	.byte	0x04, 0x37
        /*0002*/ 	.short	(.L_8392 - .L_8391)
.L_8391:
        /*0004*/ 	.word	0x00000082


	//----- nvinfo : EIATTR_KPARAM_INFO
	.align		4
.L_8392:
        /*0008*/ 	.byte	0x04, 0x17
        /*000a*/ 	.short	(.L_8394 - .L_8393)
.L_8393:
        /*000c*/ 	.word	0x00000000
        /*0010*/ 	.short	0x0003
        /*0012*/ 	.short	0x0090
        /*0014*/ 	.byte	0x00, 0xf0, 0x21, 0x00


	//----- nvinfo : EIATTR_KPARAM_INFO
	.align		4
.L_8394:
        /*0018*/ 	.byte	0x04, 0x17
        /*001a*/ 	.short	(.L_8396 - .L_8395)
.L_8395:
        /*001c*/ 	.word	0x00000000
        /*0020*/ 	.short	0x0002
        /*0022*/ 	.short	0x0088
        /*0024*/ 	.byte	0x00, 0xf0, 0x21, 0x00


	//----- nvinfo : EIATTR_KPARAM_INFO
	.align		4
.L_8396:
        /*0028*/ 	.byte	0x04, 0x17
        /*002a*/ 	.short	(.L_8398 - .L_8397)
.L_8397:
        /*002c*/ 	.word	0x00000000
        /*0030*/ 	.short	0x0001
        /*0032*/ 	.short	0x0078
        /*0034*/ 	.byte	0x00, 0xf0, 0x41, 0x00


	//----- nvinfo : EIATTR_KPARAM_INFO
	.align		4
.L_8398:
        /*0038*/ 	.byte	0x04, 0x17
        /*003a*/ 	.short	(.L_8400 - .L_8399)
.L_8399:
        /*003c*/ 	.word	0x00000000
        /*0040*/ 	.short	0x0000
        /*0042*/ 	.short	0x0000
        /*0044*/ 	.byte	0x00, 0xf0, 0xe1, 0x01


	//----- nvinfo : EIATTR_SPARSE_MMA_MASK
	.align		4
.L_8400:
        /*0048*/ 	.byte	0x03, 0x50
        /*004a*/ 	.short	0x0000


	//----- nvinfo : EIATTR_MAXREG_COUNT
	.align		4
        /*004c*/ 	.byte	0x03, 0x1b
        /*004e*/ 	.short	0x00ff


	//----- nvinfo : EIATTR_EXTERNS
	.align		4
        /*0050*/ 	.byte	0x04, 0x0f
        /*0052*/ 	.short	(.L_8402 - .L_8401)


	//   ....[0]....
	.align		4
.L_8401:
        /*0054*/ 	.word	index@(__assertfail)


	//----- nvinfo : EIATTR_MERCURY_ISA_VERSION
	.align		4
.L_8402:
        /*0058*/ 	.byte	0x03, 0x5f
        /*005a*/ 	.short	0x0101


	//----- nvinfo : EIATTR_COOP_GROUP_MASK_REGIDS
	.align		4
        /*005c*/ 	.byte	0x04, 0x29
        /*005e*/ 	.short	(.L_8404 - .L_8403)


	//   ....[0]....
.L_8403:
        /*0060*/ 	.word	0xffffffff


	//   ....[1]....
        /*0064*/ 	.word	0xffffffff


	//   ....[2]....
        /*0068*/ 	.word	0xffffffff


	//   ....[3]....
        /*006c*/ 	.word	0xffffffff


	//   ....[4]....
        /*0070*/ 	.word	0xffffffff


	//   ....[5]....
        /*0074*/ 	.word	0xffffffff


	//   ....[6]....
        /*0078*/ 	.word	0xffffffff


	//   ....[7]....
        /*007c*/ 	.word	0xffffffff


	//   ....[8]....
        /*0080*/ 	.word	0xffffffff


	//   ....[9]....
        /*0084*/ 	.word	0xffffffff


	//   ....[10]....
        /*0088*/ 	.word	0x0500000f


	//   ....[11]....
        /*008c*/ 	.word	0x0500000f


	//   ....[12]....
        /*0090*/ 	.word	0x0500000f


	//   ....[13]....
        /*0094*/ 	.word	0x0500000f


	//   ....[14]....
        /*0098*/ 	.word	0x0500000f


	//   ....[15]....
        /*009c*/ 	.word	0x0500000f


	//   ....[16]....
        /*00a0*/ 	.word	0x0500000f


	//   ....[17]....
        /*00a4*/ 	.word	0x0500000f


	//   ....[18]....
        /*00a8*/ 	.word	0x0500000f


	//   ....[19]....
        /*00ac*/ 	.word	0x0500000f


	//----- nvinfo : EIATTR_COOP_GROUP_INSTR_OFFSETS
	.align		4
.L_8404:
        /*00b0*/ 	.byte	0x04, 0x28
        /*00b2*/ 	.short	(.L_8406 - .L_8405)


	//   ....[0]....
.L_8405:
        /*00b4*/ 	.word	0x00004600


	//   ....[1]....
        /*00b8*/ 	.word	0x00004630


	//   ....[2]....
        /*00bc*/ 	.word	0x00004660


	//   ....[3]....
        /*00c0*/ 	.word	0x00004680


	//   ....[4]....
        /*00c4*/ 	.word	0x000046a0


	//   ....[5]....
        /*00c8*/ 	.word	0x000050c0


	//   ....[6]....
        /*00cc*/ 	.word	0x000050e0


	//   ....[7]....
        /*00d0*/ 	.word	0x00005100


	//   ....[8]....
        /*00d4*/ 	.word	0x00005120


	//   ....[9]....
        /*00d8*/ 	.word	0x00005140


	//   ....[10]....
        /*00dc*/ 	.word	0x00006ba0


	//   ....[11]....
        /*00e0*/ 	.word	0x00006c40


	//   ....[12]....
        /*00e4*/ 	.word	0x00006ca0


	//   ....[13]....
        /*00e8*/ 	.word	0x00006d00


	//   ....[14]....
        /*00ec*/ 	.word	0x00006d60


	//   ....[15]....
        /*00f0*/ 	.word	0x000077d0


	//   ....[16]....
        /*00f4*/ 	.word	0x00007830


	//   ....[17]....
        /*00f8*/ 	.word	0x00007890


	//   ....[18]....
        /*00fc*/ 	.word	0x000078f0


	//   ....[19]....
        /*0100*/ 	.word	0x00007950


	//----- nvinfo : EIATTR_VRC_CTA_INIT_COUNT
	.align		4
.L_8406:
        /*0104*/ 	.byte	0x02, 0x4a
	.zero		1
	.zero		1


	//----- nvinfo : EIATTR_SYSCALL_OFFSETS
	.align		4
        /*0108*/ 	.byte	0x04, 0x46
        /*010a*/ 	.short	(.L_8408 - .L_8407)


	//   ....[0]....
.L_8407:
        /*010c*/ 	.word	0x000001a0


	//----- nvinfo : EIATTR_EXIT_INSTR_OFFSETS
	.align		4
.L_8408:
        /*0110*/ 	.byte	0x04, 0x1c
        /*0112*/ 	.short	(.L_8410 - .L_8409)


	//   ....[0]....
.L_8409:
        /*0114*/ 	.word	0x00000230


	//   ....[1]....
        /*0118*/ 	.word	0x00006b40


	//----- nvinfo : EIATTR_CRS_STACK_SIZE
	.align		4
.L_8410:
        /*011c*/ 	.byte	0x04, 0x1e
        /*011e*/ 	.short	(.L_8412 - .L_8411)
.L_8411:
        /*0120*/ 	.word	0x00000000


	//----- nvinfo : EIATTR_CBANK_PARAM_SIZE
	.align		4
.L_8412:
        /*0124*/ 	.byte	0x03, 0x19
        /*0126*/ 	.short	0x0098


	//----- nvinfo : EIATTR_PARAM_CBANK
	.align		4
        /*0128*/ 	.byte	0x04, 0x0a
        /*012a*/ 	.short	(.L_8414 - .L_8413)
	.align		4
.L_8413:
        /*012c*/ 	.word	index@(.nv.constant0._Z15SoftmaxWarpImplI22BroadcastScaleMaskLoadIffbLm4EiE11DirectStoreIffEfLi2ELi16ELi32ELi1ELb1EL9Algorithm0EEvT_T0_ll)
        /*0130*/ 	.short	0x0380
        /*0132*/ 	.short	0x0098


	//----- nvinfo : EIATTR_SW_WAR
	.align		4
.L_8414:
        /*0134*/ 	.byte	0x04, 0x36
        /*0136*/ 	.short	(.L_8416 - .L_8415)
.L_8415:
        /*0138*/ 	.word	0x00000008
.L_8416:


//--------------------- .nv.info._Z15SoftmaxWarpImplI22BroadcastScaleMaskLoadIffbLm4EiE11DirectStoreIffEfLi2ELi16ELi32ELi1ELb0EL9Algorithm0EEvT_T0_ll --------------------------
	.section	.nv.info._Z15SoftmaxWarpImplI22BroadcastScaleMaskLoadIffbLm4EiE11DirectStoreIffEfLi2ELi16ELi32ELi1ELb0EL9Algorithm0EEvT_T0_ll,"",@"SHT_CUDA_INFO"
	.sectionflags	@""
	.align	4


	//----- nvinfo : EIATTR_CUDA_API_VERSION
	.align		4
        /*0000*/ 	.byte	0x04, 0x37
        /*0002*/ 	.short	(.L_8418 - .L_8417)
.L_8417:
        /*0004*/ 	.word	0x00000082


	//----- nvinfo : EIATTR_KPARAM_INFO
	.align		4
.L_8418:
        /*0008*/ 	.byte	0x04, 0x17
        /*000a*/ 	.short	(.L_8420 - .L_8419)
.L_8419:
        /*000c*/ 	.word	0x00000000
        /*0010*/ 	.short	0x0003
        /*0012*/ 	.short	0x0090
        /*0014*/ 	.byte	0x00, 0xf0, 0x21, 0x00


	//----- nvinfo : EIATTR_KPARAM_INFO
	.align		4
.L_8420:
        /*0018*/ 	.byte	0x04, 0x17
        /*001a*/ 	.short	(.L_8422 - .L_8421)
.L_8421:
        /*001c*/ 	.word	0x00000000
        /*0020*/ 	.short	0x0002
        /*0022*/ 	.short	0x0088
        /*0024*/ 	.byte	0x00, 0xf0, 0x21, 0x00


	//----- nvinfo : EIATTR_KPARAM_INFO
	.align		4
.L_8422:
        /*0028*/ 	.byte	0x04, 0x17
        /*002a*/ 	.short	(.L_8424 - .L_8423)
.L_8423:
        /*002c*/ 	.word	0x00000000
        /*0030*/ 	.short	0x0001
        /*0032*/ 	.short	0x0078
        /*0034*/ 	.byte	0x00, 0xf0, 0x41, 0x00


	//----- nvinfo : EIATTR_KPARAM_INFO
	.align		4
.L_8424:
        /*0038*/ 	.byte	0x04, 0x17
        /*003a*/ 	.short	(.L_8426 - .L_8425)
.L_8425:
        /*003c*/ 	.word	0x00000000
        /*0040*/ 	.short	0x0000
        /*0042*/ 	.short	0x0000
        /*0044*/ 	.byte	0x00, 0xf0, 0xe1, 0x01


	//----- nvinfo : EIATTR_SPARSE_MMA_MASK
	.align		4
.L_8426:
        /*0048*/ 	.byte	0x03, 0x50
        /*004a*/ 	.short	0x0000


	//----- nvinfo : EIATTR_MAXREG_COUNT
	.align		4
        /*004c*/ 	.byte	0x03, 0x1b
        /*004e*/ 	.short	0x00ff


	//----- nvinfo : EIATTR_EXTERNS
	.align		4
        /*0050*/ 	.byte	0x04, 0x0f
        /*0052*/ 	.short	(.L_8428 - .L_8427)


	//   ....[0]....
	.align		4
.L_8427:
        /*0054*/ 	.word	index@(__assertfail)


	//----- nvinfo : EIATTR_MERCURY_ISA_VERSION
	.align		4
.L_8428:
        /*0058*/ 	.byte	0x03, 0x5f
        /*005a*/ 	.short	0x0101


	//----- nvinfo : EIATTR_COOP_GROUP_MASK_REGIDS
	.align		4
        /*005c*/ 	.byte	0x04, 0x29
        /*005e*/ 	.short	(.L_8430 - .L_8429)


	//   ....[0]....
.L_8429:
        /*0060*/ 	.word	0xffffffff


	//   ....[1]....
        /*0064*/ 	.word	0xffffffff


	//   ....[2]....
        /*0068*/ 	.word	0xffffffff


	//   ....[3]....
        /*006c*/ 	.word	0xffffffff


	//   ....[4]....
        /*0070*/ 	.word	0xffffffff


	//   ....[5]....
        /*0074*/ 	.word	0xffffffff


	//   ....[6]....
        /*0078*/ 	.word	0xffffffff


	//   ....[7]....
        /*007c*/ 	.word	0xffffffff


	//   ....[8]....
        /*0080*/ 	.word	0xffffffff


	//   ....[9]....
        /*0084*/ 	.word	0xffffffff


	//   ....[10]....
        /*0088*/ 	.word	0x0500000f


	//   ....[11]....
        /*008c*/ 	.word	0x0500000f


	//   ....[12]....
        /*0090*/ 	.word	0x0500000f


	//   ....[13]....
        /*0094*/ 	.word	0x0500000f


	//   ....[14]....
        /*0098*/ 	.word	0x0500000f


	//   ....[15]....
        /*009c*/ 	.word	0x0500000f


	//   ....[16]....
        /*00a0*/ 	.word	0x0500000f


	//   ....[17]....
        /*00a4*/ 	.word	0x0500000f


	//   ....[18]....
        /*00a8*/ 	.word	0x0500000f


	//   ....[19]....
        /*00ac*/ 	.word	0x0500000f


	//----- nvinfo : EIATTR_COOP_GROUP_INSTR_OFFSETS
	.align		4
.L_8430:
        /*00b0*/ 	.byte	0x04, 0x28
        /*00b2*/ 	.short	(.L_8432 - .L_8431)


	//   ....[0]....
.L_8431:
        /*00b4*/ 	.word	0x00002e60


	//   ....[1]....
        /*00b8*/ 	.word	0x00002ea0


	//   ....[2]....
        /*00bc*/ 	.word	0x00002ec0


	//   ....[3]....
        /*00c0*/ 	.word	0x00002ee0


	//   ....[4]....
        /*00c4*/ 	.word	0x00002f00


	//   ....[5]....
        /*00c8*/ 	.word	0x00003920


	//   ....[6]....
        /*00cc*/ 	.word	0x00003940


	//   ....[7]....
        /*00d0*/ 	.word	0x00003960


	//   ....[8]....
        /*00d4*/ 	.word	0x00003980


	//   ....[9]....
        /*00d8*/ 	.word	0x000039a0


	//   ....[10]....
        /*00dc*/ 	.word	0x00004f40


	//   ....[11]....
        /*00e0*/ 	.word	0x00004fc0


	//   ....[12]....
        /*00e4*/ 	.word	0x00005020


	//   ....[13]....
        /*00e8*/ 	.word	0x00005080


	//   ....[14]....
        /*00ec*/ 	.word	0x000050e0


	//   ....[15]....
        /*00f0*/ 	.word	0x00005b70


	//   ....[16]....
        /*00f4*/ 	.word	0x00005bd0


	//   ....[17]....
        /*00f8*/ 	.word	0x00005c30


	//   ....[18]....
        /*00fc*/ 	.word	0x00005c90


	//   ....[19]....
        /*0100*/ 	.word	0x00005cf0


	//----- nvinfo : EIATTR_VRC_CTA_INIT_COUNT
	.align		4
.L_8432:
        /*0104*/ 	.byte	0x02, 0x4a
	.zero		1
	.zero		1


	//----- nvinfo : EIATTR_SYSCALL_OFFSETS
	.align		4
        /*0108*/ 	.byte	0x04, 0x46
        /*010a*/ 	.short	(.L_8434 - .L_8433)


	//   ....[0]....
.L_8433:
        /*010c*/ 	.word	0x000001d0


	//----- nvinfo : EIATTR_EXIT_INSTR_OFFSETS
	.align		4
.L_8434:
        /*0110*/ 	.byte	0x04, 0x1c
        /*0112*/ 	.short	(.L_8436 - .L_8435)


	//   ....[0]....
.L_8435:
        /*0114*/ 	.word	0x00000280


	//   ....[1]....
        /*0118*/ 	.word	0x00004ee0


	//----- nvinfo : EIATTR_CRS_STACK_SIZE
	.align		4
.L_8436:
        /*011c*/ 	.byte	0x04, 0x1e
        /*011e*/ 	.short	(.L_8438 - .L_8437)
.L_8437:
        /*0120*/ 	.word	0x00000000


	//----- nvinfo : EIATTR_CBANK_PARAM_SIZE
	.align		4
.L_8438:
        /*0124*/ 	.byte	0x03, 0x19
        /*0126*/ 	.short	0x0098


	//----- nvinfo : EIATTR_PARAM_CBANK
	.align		4
        /*0128*/ 	.byte	0x04, 0x0a
        /*012a*/ 	.short	(.L_8440 - .L_8439)
	.align		4
.L_8439:
        /*012c*/ 	.word	index@(.nv.constant0._Z15SoftmaxWarpImplI22BroadcastScaleMaskLoadIffbLm4EiE11DirectStoreIffEfLi2ELi16ELi32ELi1ELb0EL9Algorithm0EEvT_T0_ll)
        /*0130*/ 	.short	0x0380
        /*0132*/ 	.short	0x0098


	//----- nvinfo : EIATTR_SW_WAR
	.align		4
.L_8440:
        /*0134*/ 	.byte	0x04, 0x36
        /*0136*/ 	.short	(.L_8442 - .L_8441)
.L_8441:
        /*0138*/ 	.word	0x00000008
.L_8442:


//--------------------- .nv.info._Z15SoftmaxWarpImplI22BroadcastScaleMaskLoadIffbLm4EiE11DirectStoreIffEfLi2ELi14ELi32ELi1ELb1EL9Algorithm0EEvT_T0_ll --------------------------
	.section	.nv.info._Z15SoftmaxWarpImplI22BroadcastScaleMaskLoadIffbLm4EiE11DirectStoreIffEfLi2ELi14ELi32ELi1ELb1EL9Algorithm0EEvT_T0_ll,"",@"SHT_CUDA_INFO"
	.sectionflags	@""
	.align	4


	//----- nvinfo : EIATTR_CUDA_API_VERSION
	.align		4
        /*0000*/ 	.byte	0x04, 0x37
        /*0002*/ 	.short	(.L_8444 - .L_8443)
.L_8443:
        /*0004*/ 	.word	0x00000082


	//----- nvinfo : EIATTR_KPARAM_INFO
	.align		4
.L_8444:
        /*0008*/ 	.byte	0x04, 0x17
        /*000a*/ 	.short	(.L_8446 - .L_8445)
.L_8445:
        /*000c*/ 	.word	0x00000000
        /*0010*/ 	.short	0x0003
        /*0012*/ 	.short	0x0090
        /*0014*/ 	.byte	0x00, 0xf0, 0x21, 0x00


	//----- nvinfo : EIATTR_KPARAM_INFO
	.align		4
.L_8446:
        /*0018*/ 	.byte	0x04, 0x17
        /*001a*/ 	.short	(.L_8448 - .L_8447)
.L_8447:
        /*001c*/ 	.word	0x00000000
        /*0020*/ 	.short	0x0002
        /*0022*/ 	.short	0x0088
        /*0024*/ 	.byte	0x00, 0xf0, 0x21, 0x00


	//----- nvinfo : EIATTR_KPARAM_INFO
	.align		4
.L_8448:
        /*0028*/ 	.byte	0x04, 0x17
        /*002a*/ 	.short	(.L_8450 - .L_8449)
.L_8449:
        /*002c*/ 	.word	0x00000000
        /*0030*/ 	.short	0x0001
        /*0032*/ 	.short	0x0078
        /*0034*/ 	.byte	0x00, 0xf0, 0x41, 0x00


	//----- nvinfo : EIATTR_KPARAM_INFO
	.align		4
.L_8450:
        /*0038*/ 	.byte	0x04, 0x17
        /*003a*/ 	.short	(.L_8452 - .L_8451)
.L_8451:
        /*003c*/ 	.word	0x00000000
        /*0040*/ 	.short	0x0000
        /*0042*/ 	.short	0x0000
        /*0044*/ 	.byte	0x00, 0xf0, 0xe1, 0x01


	//----- nvinfo : EIATTR_SPARSE_MMA_MASK
	.align		4
.L_8452:
        /*0048*/ 	.byte	0x03, 0x50
        /*004a*/ 	.short	0x0000


	//----- nvinfo : EIATTR_MAXREG_COUNT
	.align		4
        /*004c*/ 	.byte	0x03, 0x1b
        /*004e*/ 	.short	0x00ff


	//----- nvinfo : EIATTR_EXTERNS
	.align		4
        /*0050*/ 	.byte	0x04, 0x0f
        /*0052*/ 	.short	(.L_8454 - .L_8453)


	//   ....[0]....
	.align		4
.L_8453:
        /*0054*/ 	.word	index@(__assertfail)


	//----- nvinfo : EIATTR_MERCURY_ISA_VERSION
	.align		4
.L_8454:
        /*0058*/ 	.byte	0x03, 0x5f
        /*005a*/ 	.short	0x0101


	//----- nvinfo : EIATTR_COOP_GROUP_MASK_REGIDS
	.align		4
        /*005c*/ 	.byte	0x04, 0x29
        /*005e*/ 	.short	(.L_8456 - .L_8455)


	//   ....[0]....
.L_8455:
        /*0060*/ 	.word	0xffffffff


	//   ....[1]....
        /*0064*/ 	.word	0xffffffff


	//   ....[2]....
        /*0068*/ 	.word	0xffffffff


	//   ....[3]....
        /*006c*/ 	.word	0xffffffff


	//   ....[4]....
        /*0070*/ 	.word	0xffffffff


	//   ....[5]....
        /*0074*/ 	.word	0xffffffff


	//   ....[6]....
        /*0078*/ 	.word	0xffffffff


	//   ....[7]....
        /*007c*/ 	.word	0xffffffff


	//   ....[8]....
        /*0080*/ 	.word	0xffffffff


	//   ....[9]....
        /*0084*/ 	.word	0xffffffff


	//   ....[10]....
        /*0088*/ 	.word	0x0500000f


	//   ....[11]....
        /*008c*/ 	.word	0x0500000f


	//   ....[12]....
        /*0090*/ 	.word	0x0500000f


	//   ....[13]....
        /*0094*/ 	.word	0x0500000f


	//   ....[14]....
        /*0098*/ 	.word	0x0500000f


	//   ....[15]....
        /*009c*/ 	.word	0x0500000f


	//   ....[16]....
        /*00a0*/ 	.word	0x0500000f


	//   ....[17]....
        /*00a4*/ 	.word	0x0500000f


	//   ....[18]....
        /*00a8*/ 	.word	0x0500000f


	//   ....[19]....
        /*00ac*/ 	.word	0x0500000f


	//----- nvinfo : EIATTR_COOP_GROUP_INSTR_OFFSETS
	.align		4
.L_8456:
        /*00b0*/ 	.byte	0x04, 0x28
        /*00b2*/ 	.short	(.L_8458 - .L_8457)


	//   ....[0]....
.L_8457:
        /*00b4*/ 	.word	0x00003de0


	//   ....[1]....
        /*00b8*/ 	.word	0x00003e20


	//   ....[2]....
        /*00bc*/ 	.word	0x00003e40


	//   ....[3]....
        /*00c0*/ 	.word	0x00003e60


	//   ....[4]....
        /*00c4*/ 	.word	0x00003e80


	//   ....[5]....
        /*00c8*/ 	.word	0x00004760


	//   ....[6]....
        /*00cc*/ 	.word	0x00004780


	//   ....[7]....
        /*00d0*/ 	.word	0x000047a0


	//   ....[8]....
        /*00d4*/ 	.word	0x000047c0


	//   ....[9]....
        /*00d8*/ 	.word	0x000047e0


	//   ....[10]....
        /*00dc*/ 	.word	0x00005f00


	//   ....[11]....
        /*00e0*/ 	.word	0x00005f90


	//   ....[12]....
        /*00e4*/ 	.word	0x00005ff0


	//   ....[13]....
        /*00e8*/ 	.word	0x00006050


	//   ....[14]....
        /*00ec*/ 	.word	0x000060b0


	//   ....[15]....
        /*00f0*/ 	.word	0x000069f0


	//   ....[16]....
        /*00f4*/ 	.word	0x00006a50


	//   ....[17]....
        /*00f8*/ 	.word	0x00006ab0


	//   ....[18]....
        /*00fc*/ 	.word	0x00006b10


	//   ....[19]....
        /*0100*/ 	.word	0x00006b70


	//----- nvinfo : EIATTR_VRC_CTA_INIT_COUNT
	.align		4
.L_8458:
        /*0104*/ 	.byte	0x02, 0x4a
	.zero		1
	.zero		1


	//----- nvinfo : EIATTR_SYSCALL_OFFSETS
	.align		4
        /*0108*/ 	.byte	0x04, 0x46
        /*010a*/ 	.short	(.L_8460 - .L_8459)


	//   ....[0]....
.L_8459:
        /*010c*/ 	.word	0x000001a0


	//----- nvinfo : EIATTR_EXIT_INSTR_OFFSETS
	.align		4
.L_8460:
        /*0110*/ 	.byte	0x04, 0x1c
        /*0112*/ 	.short	(.L_8462 - .L_8461)


	//   ....[0]....
.L_8461:
        /*0114*/ 	.word	0x00000250


	//   ....[1]....
        /*0118*/ 	.word	0x00005ea0


	//----- nvinfo : EIATTR_CRS_STACK_SIZE
	.align		4
.L_8462:
        /*011c*/ 	.byte	0x04, 0x1e
        /*011e*/ 	.short	(.L_8464 - .L_8463)
.L_8463:
        /*0120*/ 	.word	0x00000000


	//----- nvinfo : EIATTR_CBANK_PARAM_SIZE
	.align		4
.L_8464:
        /*0124*/ 	.byte	0x03, 0x19
        /*0126*/ 	.short	0x0098


	//----- nvinfo : EIATTR_PARAM_CBANK
	.align		4
        /*0128*/ 	.byte	0x04, 0x0a
        /*012a*/ 	.short	(.L_8466 - .L_8465)
	.align		4
.L_8465:
        /*012c*/ 	.word	index@(.nv.constant0._Z15SoftmaxWarpImplI22BroadcastScaleMaskLoadIffbLm4EiE11DirectStoreIffEfLi2ELi14ELi32ELi1ELb1EL9Algorithm0EEvT_T0_ll)
        /*0130*/ 	.short	0x0380
        /*0132*/ 	.short	0x0098


	//----- nvinfo : EIATTR_SW_WAR
	.align		4
.L_8466:
        /*0134*/ 	.byte	0x04, 0x36
        /*0136*/ 	.short	(.L_8468 - .L_8467)
.L_8467:
        /*0138*/ 	.word	0x00000008
.L_8468:


//--------------------- .nv.info._Z15SoftmaxWarpImplI22BroadcastScaleMaskLoadIffbLm4EiE11DirectStoreIffEfLi2ELi14ELi32ELi1ELb0EL9Algorithm0EEvT_T0_ll --------------------------
	.section	.nv.info._Z15SoftmaxWarpImplI22BroadcastScaleMaskLoadIffbLm4EiE11DirectStoreIffEfLi2ELi14ELi32ELi1ELb0EL9Algorithm0EEvT_T0_ll,"",@"SHT_CUDA_INFO"
	.sectionflags	@""
	.align	4


	//----- nvinfo : EIATTR_CUDA_API_VERSION
	.align		4
        /*0000*/ 	.byte	0x04, 0x37
        /*0002*/ 	.short	(.L_8470 - .L_8469)
.L_8469:
        /*0004*/ 	.word	0x00000082


	//----- nvinfo : EIATTR_KPARAM_INFO
	.align		4
.L_8470:
        /*0008*/ 	.byte	0x04, 0x17
        /*000a*/ 	.short	(.L_8472 - .L_8471)
.L_8471:
        /*000c*/ 	.word	0x00000000
        /*0010*/ 	.short	0x0003
        /*0012*/ 	.short	0x0090
        /*0014*/ 	.byte	0x00, 0xf0, 0x21, 0x00


	//----- nvinfo : EIATTR_KPARAM_INFO
	.align		4
.L_8472:
        /*0018*/ 	.byte	0x04, 0x17
        /*001a*/ 	.short	(.L_8474 - .L_8473)
.L_8473:
        /*001c*/ 	.word	0x00000000
        /*0020*/ 	.short	0x0002
        /*0022*/ 	.short	0x0088
        /*0024*/ 	.byte	0x00, 0xf0, 0x21, 0x00


	//----- nvinfo : EIATTR_KPARAM_INFO
	.align		4
.L_8474:
        /*0028*/ 	.byte	0x04, 0x17
        /*002a*/ 	.short	(.L_8476 - .L_8475)
.L_8475:
        /*002c*/ 	.word	0x00000000
        /*0030*/ 	.short	0x0001
        /*0032*/ 	.short	0x0078
        /*0034*/ 	.byte	0x00, 0xf0, 0x41, 0x00


	//----- nvinfo : EIATTR_KPARAM_INFO
	.align		4
.L_8476:
        /*0038*/ 	.byte	0x04, 0x17
        /*003a*/ 	.short	(.L_8478 - .L_8477)
.L_8477:
        /*003c*/ 	.word	0x00000000
        /*0040*/ 	.short	0x0000
        /*0042*/ 	.short	0x0000
        /*0044*/ 	.byte	0x00, 0xf0, 0xe1, 0x01


	//----- nvinfo : EIATTR_SPARSE_MMA_MASK
	.align		4
.L_8478:
        /*0048*/ 	.byte	0x03, 0x50
        /*004a*/ 	.short	0x0000


	//----- nvinfo : EIATTR_MAXREG_COUNT
	.align		4
        /*004c*/ 	.byte	0x03, 0x1b
        /*004e*/ 	.short	0x00ff


	//----- nvinfo : EIATTR_EXTERNS
	.align		4
        /*0050*/ 	.byte	0x04, 0x0f
        /*0052*/ 	.short	(.L_8480 - .L_8479)


	//   ....[0]....
	.align		4
.L_8479:
        /*0054*/ 	.word	index@(__assertfail)


	//----- nvinfo : EIATTR_MERCURY_ISA_VERSION
	.align		4
.L_8480:
        /*0058*/ 	.byte	0x03, 0x5f
        /*005a*/ 	.short	0x0101


	//----- nvinfo : EIATTR_COOP_GROUP_MASK_REGIDS
	.align		4
        /*005c*/ 	.byte	0x04, 0x29
        /*005e*/ 	.short	(.L_8482 - .L_8481)


	//   ....[0]....
.L_8481:
        /*0060*/ 	.word	0xffffffff


	//   ....[1]....
        /*0064*/ 	.word	0xffffffff


	//   ....[2]....
        /*0068*/ 	.word	0xffffffff


	//   ....[3]....
        /*006c*/ 	.word	0xffffffff


	//   ....[4]....
        /*0070*/ 	.word	0xffffffff


	//   ....[5]....
        /*0074*/ 	.word	0xffffffff


	//   ....[6]....
        /*0078*/ 	.word	0xffffffff


	//   ....[7]....
        /*007c*/ 	.word	0xffffffff


	//   ....[8]....
        /*0080*/ 	.word	0xffffffff


	//   ....[9]....
        /*0084*/ 	.word	0xffffffff


	//   ....[10]....
        /*0088*/ 	.word	0x0500000f


	//   ....[11]....
        /*008c*/ 	.word	0x0500000f


	//   ....[12]....
        /*0090*/ 	.word	0x0500000f


	//   ....[13]....
        /*0094*/ 	.word	0x0500000f


	//   ....[14]....
        /*0098*/ 	.word	0x0500000f


	//   ....[15]....
        /*009c*/ 	.word	0x0500000f


	//   ....[16]....
        /*00a0*/ 	.word	0x0500000f


	//   ....[17]....
        /*00a4*/ 	.word	0x0500000f


	//   ....[18]....
        /*00a8*/ 	.word	0x0500000f


	//   ....[19]....
        /*00ac*/ 	.word	0x0500000f


	//----- nvinfo : EIATTR_COOP_GROUP_INSTR_OFFSETS
	.align		4
.L_8482:
        /*00b0*/ 	.byte	0x04, 0x28
        /*00b2*/ 	.short	(.L_8484 - .L_8483)


	//   ....[0]....
.L_8483:
        /*00b4*/ 	.word	0x00002990


	//   ....[1]....
        /*00b8*/ 	.word	0x000029d0


	//   ....[2]....
        /*00bc*/ 	.word	0x000029f0


	//   ....[3]....
        /*00c0*/ 	.word	0x00002a10


	//   ....[4]....
        /*00c4*/ 	.word	0x00002a30


	//   ....[5]....
        /*00c8*/ 	.word	0x00003310


	//   ....[6]....
        /*00cc*/ 	.word	0x00003330


	//   ....[7]....
        /*00d0*/ 	.word	0x00003350


	//   ....[8]....
        /*00d4*/ 	.word	0x00003370


	//   ....[9]....
        /*00d8*/ 	.word	0x00003390


	//   ....[10]....
        /*00dc*/ 	.word	0x000046b0


	//   ....[11]....
        /*00e0*/ 	.word	0x00004740


	//   ....[12]....
        /*00e4*/ 	.word	0x000047a0


	//   ....[13]....
        /*00e8*/ 	.word	0x00004800


	//   ....[14]....
        /*00ec*/ 	.word	0x00004860


	//   ....[15]....
        /*00f0*/ 	.word	0x000051a0


	//   ....[16]....
        /*00f4*/ 	.word	0x00005200


	//   ....[17]....
        /*00f8*/ 	.word	0x00005260


	//   ....[18]....
        /*00fc*/ 	.word	0x000052c0


	//   ....[19]....
        /*0100*/ 	.word	0x00005320


	//----- nvinfo : EIATTR_VRC_CTA_INIT_COUNT
	.align		4
.L_8484:
        /*0104*/ 	.byte	0x02, 0x4a
	.zero		1
	.zero		1


	//----- nvinfo : EIATTR_SYSCALL_OFFSETS
	.align		4
        /*0108*/ 	.byte	0x04, 0x46
        /*010a*/ 	.short	(.L_8486 - .L_8485)


	//   ....[0]....
.L_8485:
        /*010c*/ 	.word	0x000001d0


	//----- nvinfo : EIATTR_EXIT_INSTR_OFFSETS
	.align		4
.L_8486:
        /*0110*/ 	.byte	0x04, 0x1c
        /*0112*/ 	.short	(.L_8488 - .L_8487)


	//   ....[0]....
.L_8487:
        /*0114*/ 	.word	0x00000280


	//   ....[1]....
        /*0118*/ 	.word	0x00004650


	//----- nvinfo : EIATTR_CRS_STACK_SIZE
	.align		4
.L_8488:
        /*011c*/ 	.byte	0x04, 0x1e
        /*011e*/ 	.short	(.L_8490 - .L_8489)
.L_8489:
        /*0120*/ 	.word	0x00000000


	//----- nvinfo : EIATTR_CBANK_PARAM_SIZE
	.align		4
.L_8490:
        /*0124*/ 	.byte	0x03, 0x19
        /*0126*/ 	.short	0x0098


	//----- nvinfo : EIATTR_PARAM_CBANK
	.align		4
        /*0128*/ 	.byte	0x04, 0x0a
        /*012a*/ 	.short	(.L_8492 - .L_8491)
	.align		4
.L_8491:
        /*012c*/ 	.word	index@(.nv.constant0._Z15SoftmaxWarpImplI22BroadcastScaleMaskLoadIffbLm4EiE11DirectStoreIffEfLi2ELi14ELi32ELi1ELb0EL9Algorithm0EEvT_T0_ll)
        /*0130*/ 	.short	0x0380
        /*0132*/ 	.short	0x0098


	//----- nvinfo : EIATTR_SW_WAR
	.align		4
.L_8492:
        /*0134*/ 	.byte	0x04, 0x36
        /*0136*/ 	.short	(.L_8494 - .L_8493)
.L_8493:
        /*0138*/ 	.word	0x00000008
.L_8494:


//--------------------- .nv.info._Z15SoftmaxWarpImplI22BroadcastScaleMaskLoadIffbLm4EiE11DirectStoreIffEfLi2ELi12ELi32ELi1ELb1EL9Algorithm0EEvT_T0_ll --------------------------
	.section	.nv.info._Z15SoftmaxWarpImplI22BroadcastScaleMaskLoadIffbLm4EiE11DirectStoreIffEfLi2ELi12ELi32ELi1ELb1EL9Algorithm0EEvT_T0_ll,"",@"SHT_CUDA_INFO"
	.sectionflags	@""
	.align	4


	//----- nvinfo : EIATTR_CUDA_API_VERSION
	.align		4
        /*0000*/ 	.byte	0x04, 0x37
        /*0002*/ 	.short	(.L_8496 - .L_8495)
.L_8495:
        /*0004*/ 	.word	0x00000082


	//----- nvinfo : EIATTR_KPARAM_INFO
	.align		4
.L_8496:
        /*0008*/ 	.byte	0x04, 0x17
        /*000a*/ 	.short	(.L_8498 - .L_8497)
.L_8497:
        /*000c*/ 	.word	0x00000000
        /*0010*/ 	.short	0x0003
        /*0012*/ 	.short	0x0090
        /*0014*/ 	.byte	0x00, 0xf0, 0x21, 0x00


	//----- nvinfo : EIATTR_KPARAM_INFO
	.align		4
.L_8498:
        /*0018*/ 	.byte	0x04, 0x17
        /*001a*/ 	.short	(.L_8500 - .L_8499)
.L_8499:
        /*001c*/ 	.word	0x00000000
        /*0020*/ 	.short	0x0002
        /*0022*/ 	.short	0x0088
        /*0024*/ 	.byte	0x00, 0xf0, 0x21, 0x00


	//----- nvinfo : EIATTR_KPARAM_INFO
	.align		4
.L_8500:
        /*0028*/ 	.byte	0x04, 0x17
        /*002a*/ 	.short	(.L_8502 - .L_8501)
.L_8501:
        /*002c*/ 	.word	0x00000000
        /*0030*/ 	.short	0x0001
        /*0032*/ 	.short	0x0078
        /*0034*/ 	.byte	0x00, 0xf0, 0x41, 0x00


	//----- nvinfo : EIATTR_KPARAM_INFO
	.align		4
.L_8502:
        /*0038*/ 	.byte	0x04, 0x17
        /*003a*/ 	.short	(.L_8504 - .L_8503)
.L_8503:
        /*003c*/ 	.word	0x00000000
        /*0040*/ 	.short	0x0000
        /*0042*/ 	.short	0x0000
        /*0044*/ 	.byte	0x00, 0xf0, 0xe1, 0x01


	//----- nvinfo : EIATTR_SPARSE_MMA_MASK
	.align		4
.L_8504:
        /*0048*/ 	.byte	0x03, 0x50
        /*004a*/ 	.short	0x0000


	//----- nvinfo : EIATTR_MAXREG_COUNT
	.align		4
        /*004c*/ 	.byte	0x03, 0x1b
        /*004e*/ 	.short	0x00ff


	//----- nvinfo : EIATTR_EXTERNS
	.align		4
        /*0050*/ 	.byte	0x04, 0x0f
        /*0052*/ 	.short	(.L_8506 - .L_8505)


	//   ....[0]....
	.align		4
.L_8505:
        /*0054*/ 	.word	index@(__assertfail)


	//----- nvinfo : EIATTR_MERCURY_ISA_VERSION
	.align		4
.L_8506:
        /*0058*/ 	.byte	0x03, 0x5f
        /*005a*/ 	.short	0x0101


	//----- nvinfo : EIATTR_COOP_GROUP_MASK_REGIDS
	.align		4
        /*005c*/ 	.byte	0x04, 0x29
        /*005e*/ 	.short	(.L_8508 - .L_8507)


	//   ....[0]....
.L_8507:
        /*0060*/ 	.word	0xffffffff


	//   ....[1]....
        /*0064*/ 	.word	0xffffffff


	//   ....[2]....
        /*0068*/ 	.word	0xffffffff


	//   ....[3]....
        /*006c*/ 	.word	0xffffffff


	//   ....[4]....
        /*0070*/ 	.word	0xffffffff


	//   ....[5]....
        /*0074*/ 	.word	0xffffffff


	//   ....[6]....
        /*0078*/ 	.word	0xffffffff


	//   ....[7]....
        /*007c*/ 	.word	0xffffffff


	//   ....[8]....
        /*0080*/ 	.word	0xffffffff


	//   ....[9]....
        /*0084*/ 	.word	0xffffffff


	//   ....[10]....
        /*0088*/ 	.word	0x0500000f


	//   ....[11]....
        /*008c*/ 	.word	0x0500000f


	//   ....[12]....
        /*0090*/ 	.word	0x0500000f


	//   ....[13]....
        /*0094*/ 	.word	0x0500000f


	//   ....[14]....
        /*0098*/ 	.word	0x0500000f


	//   ....[15]....
        /*009c*/ 	.word	0x0500000f


	//   ....[16]....
        /*00a0*/ 	.word	0x0500000f


	//   ....[17]....
        /*00a4*/ 	.word	0x0500000f


	//   ....[18]....
        /*00a8*/ 	.word	0x0500000f


	//   ....[19]....
        /*00ac*/ 	.word	0x0500000f


	//----- nvinfo : EIATTR_COOP_GROUP_INSTR_OFFSETS
	.align		4
.L_8508:
        /*00b0*/ 	.byte	0x04, 0x28
        /*00b2*/ 	.short	(.L_8510 - .L_8509)


	//   ....[0]....
.L_8509:
        /*00b4*/ 	.word	0x00003570


	//   ....[1]....
        /*00b8*/ 	.word	0x000035b0


	//   ....[2]....
        /*00bc*/ 	.word	0x000035d0


	//   ....[3]....
        /*00c0*/ 	.word	0x000035f0


	//   ....[4]....
        /*00c4*/ 	.word	0x00003610


	//   ....[5]....
        /*00c8*/ 	.word	0x00003db0


	//   ....[6]....
        /*00cc*/ 	.word	0x00003dd0


	//   ....[7]....
        /*00d0*/ 	.word	0x00003df0


	//   ....[8]....
        /*00d4*/ 	.word	0x00003e10


	//   ....[9]....
        /*00d8*/ 	.word	0x00003e30


	//   ....[10]....
        /*00dc*/ 	.word	0x00005220


	//   ....[11]....
        /*00e0*/ 	.word	0x000052a0


	//   ....[12]....
        /*00e4*/ 	.word	0x00005300


	//   ....[13]....
        /*00e8*/ 	.word	0x00005360


	//   ....[14]....
        /*00ec*/ 	.word	0x000053c0


	//   ....[15]....
        /*00f0*/ 	.word	0x00005bd0


	//   ....[16]....
        /*00f4*/ 	.word	0x00005c30


	//   ....[17]....
        /*00f8*/ 	.word	0x00005c90


	//   ....[18]....
        /*00fc*/ 	.word	0x00005cf0


	//   ....[19]....
        /*0100*/ 	.word	0x00005d50


	//----- nvinfo : EIATTR_VRC_CTA_INIT_COUNT
	.align		4
.L_8510:
        /*0104*/ 	.byte	0x02, 0x4a
	.zero		1
	.zero		1


	//----- nvinfo : EIATTR_SYSCALL_OFFSETS
	.align		4
        /*0108*/ 	.byte	0x04, 0x46
        /*010a*/ 	.short	(.L_8512 - .L_8511)


	//   ....[0]....
.L_8511:
        /*010c*/ 	.word	0x000001a0


	//----- nvinfo : EIATTR_EXIT_INSTR_OFFSETS
	.align		4
.L_8512:
        /*0110*/ 	.byte	0x04, 0x1c
        /*0112*/ 	.short	(.L_8514 - .L_8513)


	//   ....[0]....
.L_8513:
        /*0114*/ 	.word	0x00000250


	//   ....[1]....
        /*0118*/ 	.word	0x000051c0


	//----- nvinfo : EIATTR_CRS_STACK_SIZE
	.align		4
.L_8514:
        /*011c*/ 	.byte	0x04, 0x1e
        /*011e*/ 	.short	(.L_8516 - .L_8515)
.L_8515:
        /*0120*/ 	.word	0x00000000


	//----- nvinfo : EIATTR_CBANK_PARAM_SIZE
	.align		4
.L_8516:
        /*0124*/ 	.byte	0x03, 0x19
        /*0126*/ 	.short	0x0098


	//----- nvinfo : EIATTR_PARAM_CBANK
	.align		4
        /*0128*/ 	.byte	0x04, 0x0a
        /*012a*/ 	.short	(.L_8518 - .L_8517)
	.align		4
.L_8517:
        /*012c*/ 	.word	index@(.nv.constant0._Z15SoftmaxWarpImplI22BroadcastScaleMaskLoadIffbLm4EiE11DirectStoreIffEfLi2ELi12ELi32ELi1ELb1EL9Algorithm0EEvT_T0_ll)
        /*0130*/ 	.short	0x0380
        /*0132*/ 	.short	0x0098


	//----- nvinfo : EIATTR_SW_WAR
	.align		4
.L_8518:
        /*0134*/ 	.byte	0x04, 0x36
        /*0136*/ 	.short	(.L_8520 - .L_8519)
.L_8519:
        /*0138*/ 	.word	0x00000008
.L_8520:


//--------------------- .nv.info._Z15SoftmaxWarpImplI22BroadcastScaleMaskLoadIffbLm4EiE11DirectStoreIffEfLi2ELi12ELi32ELi1ELb0EL9Algorithm0EEvT_T0_ll --------------------------
	.section	.nv.info._Z15SoftmaxWarpImplI22BroadcastScaleMaskLoadIffbLm4EiE11DirectStoreIffEfLi2ELi12ELi32ELi1ELb0EL9Algorithm0EEvT_T0_ll,"",@"SHT_CUDA_INFO"
	.sectionflags	@""
	.align	4


	//----- nvinfo : EIATTR_CUDA_API_VERSION
	.align		4
        /*0000*/ 	.byte	0x04, 0x37
        /*0002*/ 	.short	(.L_8522 - .L_8521)
.L_8521:
        /*0004*/ 	.word	0x00000082


	//----- nvinfo : EIATTR_KPARAM_INFO
	.align		4
.L_8522:
        /*0008*/ 	.byte	0x04, 0x17
        /*000a*/ 	.short	(.L_8524 - .L_8523)
.L_8523:
        /*000c*/ 	.word	0x00000000
        /*0010*/ 	.short	0x0003
        /*0012*/ 	.short	0x0090
        /*0014*/ 	.byte	0x00, 0xf0, 0x21, 0x00


	//----- nvinfo : EIATTR_KPARAM_INFO
	.align		4
.L_8524:
        /*0018*/ 	.byte	0x04, 0x17
        /*001a*/ 	.short	(.L_8526 - .L_8525)
.L_8525:
        /*001c*/ 	.word	0x00000000
        /*0020*/ 	.short	0x0002
        /*0022*/ 	.short	0x0088
        /*0024*/ 	.byte	0x00, 0xf0, 0x21, 0x00


	//----- nvinfo : EIATTR_KPARAM_INFO
	.align		4
.L_8526:
        /*0028*/ 	.byte	0x04, 0x17
        /*002a*/ 	.short	(.L_8528 - .L_8527)
.L_8527:
        /*002c*/ 	.word	0x00000000
        /*0030*/ 	.short	0x0001
        /*0032*/ 	.short	0x0078
        /*0034*/ 	.byte	0x00, 0xf0, 0x41, 0x00


	//----- nvinfo : EIATTR_KPARAM_INFO
	.align		4
.L_8528:
        /*0038*/ 	.byte	0x04, 0x17
        /*003a*/ 	.short	(.L_8530 - .L_8529)
.L_8529:
        /*003c*/ 	.word	0x00000000
        /*0040*/ 	.short	0x0000
        /*0042*/ 	.short	0x0000
        /*0044*/ 	.byte	0x00, 0xf0, 0xe1, 0x01


	//----- nvinfo : EIATTR_SPARSE_MMA_MASK
	.align		4
.L_8530:
        /*0048*/ 	.byte	0x03, 0x50
        /*004a*/ 	.short	0x0000


	//----- nvinfo : EIATTR_MAXREG_COUNT
	.align		4
        /*004c*/ 	.byte	0x03, 0x1b
        /*004e*/ 	.short	0x00ff


	//----- nvinfo : EIATTR_EXTERNS
	.align		4
        /*0050*/ 	.byte	0x04, 0x0f
        /*0052*/ 	.short	(.L_8532 - .L_8531)


	//   ....[0]....
	.align		4
.L_8531:
        /*0054*/ 	.word	index@(__assertfail)


	//----- nvinfo : EIATTR_MERCURY_ISA_VERSION
	.align		4
.L_8532:
        /*0058*/ 	.byte	0x03, 0x5f
        /*005a*/ 	.short	0x0101


	//----- nvinfo : EIATTR_COOP_GROUP_MASK_REGIDS
	.align		4
        /*005c*/ 	.byte	0x04, 0x29
        /*005e*/ 	.short	(.L_8534 - .L_8533)


	//   ....[0]....
.L_8533:
        /*0060*/ 	.word	0xffffffff


	//   ....[1]....
        /*0064*/ 	.word	0xffffffff


	//   ....[2]....
        /*0068*/ 	.word	0xffffffff


	//   ....[3]....
        /*006c*/ 	.word	0xffffffff


	//   ....[4]....
        /*0070*/ 	.word	0xffffffff


	//   ....[5]....
        /*0074*/ 	.word	0xffffffff


	//   ....[6]....
        /*0078*/ 	.word	0xffffffff


	//   ....[7]....
        /*007c*/ 	.word	0xffffffff


	//   ....[8]....
        /*0080*/ 	.word	0xffffffff


	//   ....[9]....
        /*0084*/ 	.word	0xffffffff


	//   ....[10]....
        /*0088*/ 	.word	0x0500000f


	//   ....[11]....
        /*008c*/ 	.word	0x0500000f


	//   ....[12]....
        /*0090*/ 	.word	0x0500000f


	//   ....[13]....
        /*0094*/ 	.word	0x0500000f


	//   ....[14]....
        /*0098*/ 	.word	0x0500000f


	//   ....[15]....
        /*009c*/ 	.word	0x0500000f


	//   ....[16]....
        /*00a0*/ 	.word	0x0500000f


	//   ....[17]....
        /*00a4*/ 	.word	0x0500000f


	//   ....[18]....
        /*00a8*/ 	.word	0x0500000f


	//   ....[19]....
        /*00ac*/ 	.word	0x0500000f


	//----- nvinfo : EIATTR_COOP_GROUP_INSTR_OFFSETS
	.align		4
.L_8534:
        /*00b0*/ 	.byte	0x04, 0x28
        /*00b2*/ 	.short	(.L_8536 - .L_8535)


	//   ....[0]....
.L_8535:
        /*00b4*/ 	.word	0x00002440


	//   ....[1]....
        /*00b8*/ 	.word	0x00002480


	//   ....[2]....
        /*00bc*/ 	.word	0x000024a0


	//   ....[3]....
        /*00c0*/ 	.word	0x000024c0


	//   ....[4]....
        /*00c4*/ 	.word	0x000024e0


	//   ....[5]....
        /*00c8*/ 	.word	0x00002c80


	//   ....[6]....
        /*00cc*/ 	.word	0x00002ca0


	//   ....[7]....
        /*00d0*/ 	.word	0x00002cc0


	//   ....[8]....
        /*00d4*/ 	.word	0x00002ce0


	//   ....[9]....
        /*00d8*/ 	.word	0x00002d00


	//   ....[10]....
        /*00dc*/ 	.word	0x00003db0


	//   ....[11]....
        /*00e0*/ 	.word	0x00003e40


	//   ....[12]....
        /*00e4*/ 	.word	0x00003ea0


	//   ....[13]....
        /*00e8*/ 	.word	0x00003f00


	//   ....[14]....
        /*00ec*/ 	.word	0x00003f60


	//   ....[15]....
        /*00f0*/ 	.word	0x00004760


	//   ....[16]....
        /*00f4*/ 	.word	0x000047c0


	//   ....[17]....
        /*00f8*/ 	.word	0x00004820


	//   ....[18]....
        /*00fc*/ 	.word	0x00004880


	//   ....[19]....
        /*0100*/ 	.word	0x000048e0


	//----- nvinfo : EIATTR_VRC_CTA_INIT_COUNT
	.align		4
.L_8536:
        /*0104*/ 	.byte	0x02, 0x4a
	.zero		1
	.zero		1


	//----- nvinfo : EIATTR_SYSCALL_OFFSETS
	.align		4
        /*0108*/ 	.byte	0x04, 0x46
        /*010a*/ 	.short	(.L_8538 - .L_8537)


	//   ....[0]....
.L_8537:
        /*010c*/ 	.word	0x000001d0


	//----- nvinfo : EIATTR_EXIT_INSTR_OFFSETS
	.align		4
.L_8538:
        /*0110*/ 	.byte	0x04, 0x1c
        /*0112*/ 	.short	(.L_8540 - .L_8539)


	//   ....[0]....
.L_8539:
        /*0114*/ 	.word	0x00000280


	//   ....[1]....
        /*0118*/ 	.word	0x00003d50


	//----- nvinfo : EIATTR_CRS_STACK_SIZE
	.align		4
.L_8540:
        /*011c*/ 	.byte	0x04, 0x1e
        /*011e*/ 	.short	(.L_8542 - .L_8541)
.L_8541:
        /*0120*/ 	.word	0x00000000


	//----- nvinfo : EIATTR_CBANK_PARAM_SIZE
	.align		4
.L_8542:
        /*0124*/ 	.byte	0x03, 0x19
        /*0126*/ 	.short	0x0098


	//----- nvinfo : EIATTR_PARAM_CBANK
	.align		4
        /*0128*/ 	.byte	0x04, 0x0a
        /*012a*/ 	.short	(.L_8544 - .L_8543)
	.align		4
.L_8543:
        /*012c*/ 	.word	index@(.nv.constant0._Z15SoftmaxWarpImplI22BroadcastScaleMaskLoadIffbLm4EiE11DirectStoreIffEfLi2ELi12ELi32ELi1ELb0EL9Algorithm0EEvT_T0_ll)
        /*0130*/ 	.short	0x0380
        /*0132*/ 	.short	0x0098


	//----- nvinfo : EIATTR_SW_WAR
	.align		4
.L_8544:
        /*0134*/ 	.byte	0x04, 0x36
        /*0136*/ 	.short	(.L_8546 - .L_8545)
.L_8545:
        /*0138*/ 	.word	0x00000008
.L_8546:


//--------------------- .nv.info._Z15SoftmaxWarpImplI22BroadcastScaleMaskLoadIffbLm4EiE11DirectStoreIffEfLi2ELi10ELi32ELi1ELb1EL9Algorithm0EEvT_T0_ll --------------------------
	.section	.nv.info._Z15SoftmaxWarpImplI22BroadcastScaleMaskLoadIffbLm4EiE11DirectStoreIffEfLi2ELi10ELi32ELi1ELb1EL9Algorithm0EEvT_T0_ll,"",@"SHT_CUDA_INFO"
	.sectionflags	@""
	.align	4


	//----- nvinfo : EIATTR_CUDA_API_VERSION
	.align		4
        /*0000*/ 	.byte	0x04, 0x37
        /*0002*/ 	.short	(.L_8548 - .L_8547)
.L_8547:
        /*0004*/ 	.word	0x00000082


	//----- nvinfo : EIATTR_KPARAM_INFO
	.align		4
.L_8548:
        /*0008*/ 	.byte	0x04, 0x17
        /*000a*/ 	.short	(.L_8550 - .L_8549)
.L_8549:
        /*000c*/ 	.word	0x00000000
        /*0010*/ 	.short	0x0003
        /*0012*/ 	.short	0x0090
        /*0014*/ 	.byte	0x00, 0xf0, 0x21, 0x00


	//----- nvinfo : EIATTR_KPARAM_INFO
	.align		4
.L_8550:
        /*0018*/ 	.byte	0x04, 0x17
        /*001a*/ 	.short	(.L_8552 - .L_8551)
.L_8551:
        /*001c*/ 	.word	0x00000000
        /*0020*/ 	.short	0x0002
        /*0022*/ 	.short	0x0088
        /*0024*/ 	.byte	0x00, 0xf0, 0x21, 0x00


	//----- nvinfo : EIATTR_KPARAM_INFO
	.align		4
.L_8552:
        /*0028*/ 	.byte	0x04, 0x17
        /*002a*/ 	.short	(.L_8554 - .L_8553)
.L_8553:
        /*002c*/ 	.word	0x00000000
        /*0030*/ 	.short	0x0001
        /*0032*/ 	.short	0x0078
        /*0034*/ 	.byte	0x00, 0xf0, 0x41, 0x00


	//----- nvinfo : EIATTR_KPARAM_INFO
	.align		4
.L_8554:
        /*0038*/ 	.byte	0x04, 0x17
        /*003a*/ 	.short	(.L_8556 - .L_8555)
.L_8555:
        /*003c*/ 	.word	0x00000000
        /*0040*/ 	.short	0x0000
        /*0042*/ 	.short	0x0000
        /*0044*/ 	.byte	0x00, 0xf0, 0xe1, 0x01


	//----- nvinfo : EIATTR_SPARSE_MMA_MASK
	.align		4
.L_8556:
        /*0048*/ 	.byte	0x03, 0x50
        /*004a*/ 	.short	0x0000


	//----- nvinfo : EIATTR_MAXREG_COUNT
	.align		4
        /*004c*/ 	.byte	0x03, 0x1b
        /*004e*/ 	.short	0x00ff


	//----- nvinfo : EIATTR_EXTERNS
	.align		4
        /*0050*/ 	.byte	0x04, 0x0f
        /*0052*/ 	.short	(.L_8558 - .L_8557)


	//   ....[0]....
	.align		4
.L_8557:
        /*0054*/ 	.word	index@(__assertfail)


	//----- nvinfo : EIATTR_MERCURY_ISA_VERSION
	.align		4
.L_8558:
        /*0058*/ 	.byte	0x03, 0x5f
        /*005a*/ 	.short	0x0101


	//----- nvinfo : EIATTR_COOP_GROUP_MASK_REGIDS
	.align		4
        /*005c*/ 	.byte	0x04, 0x29
        /*005e*/ 	.short	(.L_8560 - .L_8559)


	//   ....[0]....
.L_8559:
        /*0060*/ 	.word	0xffffffff


	//   ....[1]....
        /*0064*/ 	.word	0xffffffff


	//   ....[2]....
        /*0068*/ 	.word	0xffffffff


	//   ....[3]....
        /*006c*/ 	.word	0xffffffff


	//   ....[4]....
        /*0070*/ 	.word	0xffffffff


	//   ....[5]....
        /*0074*/ 	.word	0xffffffff


	//   ....[6]....
        /*0078*/ 	.word	0xffffffff


	//   ....[7]....
        /*007c*/ 	.word	0xffffffff


	//   ....[8]....
        /*0080*/ 	.word	0xffffffff


	//   ....[9]....
        /*0084*/ 	.word	0xffffffff


	//   ....[10]....
        /*0088*/ 	.word	0x0500000f


	//   ....[11]....
        /*008c*/ 	.word	0x0500000f


	//   ....[12]....
        /*0090*/ 	.word	0x0500000f


	//   ....[13]....
        /*0094*/ 	.word	0x0500000f


	//   ....[14]....
        /*0098*/ 	.word	0x0500000f


	//   ....[15]....
        /*009c*/ 	.word	0x0500000f


	//   ....[16]....
        /*00a0*/ 	.word	0x0500000f


	//   ....[17]....
        /*00a4*/ 	.word	0x0500000f


	//   ....[18]....
        /*00a8*/ 	.word	0x0500000f


	//   ....[19]....
        /*00ac*/ 	.word	0x0500000f


	//----- nvinfo : EIATTR_COOP_GROUP_INSTR_OFFSETS
	.align		4
.L_8560:
        /*00b0*/ 	.byte	0x04, 0x28
        /*00b2*/ 	.short	(.L_8562 - .L_8561)


	//   ....[0]....
.L_8561:
        /*00b4*/ 	.word	0x00002cf0


	//   ....[1]....
        /*00b8*/ 	.word	0x00002d30


	//   ....[2]....
        /*00bc*/ 	.word	0x00002d50


	//   ....[3]....
        /*00c0*/ 	.word	0x00002d70


	//   ....[4]....
        /*00c4*/ 	.word	0x00002d90


	//   ....[5]....
        /*00c8*/ 	.word	0x000033f0


	//   ....[6]....
        /*00cc*/ 	.word	0x00003410


	//   ....[7]....
        /*00d0*/ 	.word	0x00003430


	//   ....[8]....
        /*00d4*/ 	.word	0x00003450


	//   ....[9]....
        /*00d8*/ 	.word	0x00003470


	//   ....[10]....
        /*00dc*/ 	.word	0x00004520


	//   ....[11]....
        /*00e0*/ 	.word	0x000045a0


	//   ....[12]....
        /*00e4*/ 	.word	0x00004600


	//   ....[13]....
        /*00e8*/ 	.word	0x00004660


	//   ....[14]....
        /*00ec*/ 	.word	0x000046c0


	//   ....[15]....
        /*00f0*/ 	.word	0x00004d90


	//   ....[16]....
        /*00f4*/ 	.word	0x00004df0


	//   ....[17]....
        /*00f8*/ 	.word	0x00004e50


	//   ....[18]....
        /*00fc*/ 	.word	0x00004eb0


	//   ....[19]....
        /*0100*/ 	.word	0x00004f10


	//----- nvinfo : EIATTR_VRC_CTA_INIT_COUNT
	.align		4
.L_8562:
        /*0104*/ 	.byte	0x02, 0x4a
	.zero		1
	.zero		1


	//----- nvinfo : EIATTR_SYSCALL_OFFSETS
	.align		4
        /*0108*/ 	.byte	0x04, 0x46
        /*010a*/ 	.short	(.L_8564 - .L_8563)


	//   ....[0]....
.L_8563:
        /*010c*/ 	.word	0x000001a0


	//----- nvinfo : EIATTR_EXIT_INSTR_OFFSETS
	.align		4
.L_8564:
        /*0110*/ 	.byte	0x04, 0x1c
        /*0112*/ 	.short	(.L_8566 - .L_8565)


	//   ....[0]....
.L_8565:
        /*0114*/ 	.word	0x00000250


	//   ....[1]....
        /*0118*/ 	.word	0x000044c0


	//----- nvinfo : EIATTR_CRS_STACK_SIZE
	.align		4
.L_8566:
        /*011c*/ 	.byte	0x04, 0x1e
        /*011e*/ 	.short	(.L_8568 - .L_8567)
.L_8567:
        /*0120*/ 	.word	0x00000000


	//----- nvinfo : EIATTR_CBANK_PARAM_SIZE
	.align		4
.L_8568:
        /*0124*/ 	.byte	0x03, 0x19
        /*0126*/ 	.short	0x0098


	//----- nvinfo : EIATTR_PARAM_CBANK
	.align		4
        /*0128*/ 	.byte	0x04, 0x0a
        /*012a*/ 	.short	(.L_8570 - .L_8569)
	.align		4
.L_8569:
        /*012c*/ 	.word	index@(.nv.constant0._Z15SoftmaxWarpImplI22BroadcastScaleMaskLoadIffbLm4EiE11DirectStoreIffEfLi2ELi10ELi32ELi1ELb1EL9Algorithm0EEvT_T0_ll)
        /*0130*/ 	.short	0x0380
        /*0132*/ 	.short	0x0098


	//----- nvinfo : EIATTR_SW_WAR
	.align		4
.L_8570:
        /*0134*/ 	.byte	0x04, 0x36
        /*0136*/ 	.short	(.L_8572 - .L_8571)
.L_8571:
        /*0138*/ 	.word	0x00000008
.L_8572:


//--------------------- .nv.info._Z15SoftmaxWarpImplI22BroadcastScaleMaskLoadIffbLm4EiE11DirectStoreIffEfLi2ELi10ELi32ELi1ELb0EL9Algorithm0EEvT_T0_ll --------------------------
	.section	.nv.info._Z15SoftmaxWarpImplI22BroadcastScaleMaskLoadIffbLm4EiE11DirectStoreIffEfLi2ELi10ELi32ELi1ELb0EL9Algorithm0EEvT_T0_ll,"",@"SHT_CUDA_INFO"
	.sectionflags	@""
	.align	4


	//----- nvinfo : EIATTR_CUDA_API_VERSION
	.align		4
        /*0000*/ 	.byte	0x04, 0x37
        /*0002*/ 	.short	(.L_8574 - .L_8573)
.L_8573:
        /*0004*/ 	.word	0x00000082


	//----- nvinfo : EIATTR_KPARAM_INFO
	.align		4
.L_8574:
        /*0008*/ 	.byte	0x04, 0x17
        /*000a*/ 	.short	(.L_8576 - .L_8575)
.L_8575:
        /*000c*/ 	.word	0x00000000
        /*0010*/ 	.short	0x0003
        /*0012*/ 	.short	0x0090
        /*0014*/ 	.byte	0x00, 0xf0, 0x21, 0x00


	//----- nvinfo : EIATTR_KPARAM_INFO
	.align		4
.L_8576:
        /*0018*/ 	.byte	0x04, 0x17
        /*001a*/ 	.short	(.L_8578 - .L_8577)
.L_8577:
        /*001c*/ 	.word	0x00000000
        /*0020*/ 	.short	0x0002
        /*0022*/ 	.short	0x0088
        /*0024*/ 	.byte	0x00, 0xf0, 0x21, 0x00


	//----- nvinfo : EIATTR_KPARAM_INFO
	.align		4
.L_8578:
        /*0028*/ 	.byte	0x04, 0x17
        /*002a*/ 	.short	(.L_8580 - .L_8579)
.L_8579:
        /*002c*/ 	.word	0x00000000
        /*0030*/ 	.short	0x0001
        /*0032*/ 	.short	0x0078
        /*0034*/ 	.byte	0x00, 0xf0, 0x41, 0x00


	//----- nvinfo : EIATTR_KPARAM_INFO
	.align		4
.L_8580:
        /*0038*/ 	.byte	0x04, 0x17
        /*003a*/ 	.short	(.L_8582 - .L_8581)
.L_8581:
        /*003c*/ 	.word	0x00000000
        /*0040*/ 	.short	0x0000
        /*0042*/ 	.short	0x0000
        /*0044*/ 	.byte	0x00, 0xf0, 0xe1, 0x01


	//----- nvinfo : EIATTR_SPARSE_MMA_MASK
	.align		4
.L_8582:
        /*0048*/ 	.byte	0x03, 0x50
        /*004a*/ 	.short	0x0000


	//----- nvinfo : EIATTR_MAXREG_COUNT
	.align		4
        /*004c*/ 	.byte	0x03, 0x1b
        /*004e*/ 	.short	0x00ff


	//----- nvinfo : EIATTR_EXTERNS
	.align		4
        /*0050*/ 	.byte	0x04, 0x0f
        /*0052*/ 	.short	(.L_8584 - .L_8583)


	//   ....[0]....
	.align		4
.L_8583:
        /*0054*/ 	.word	index@(__assertfail)


	//----- nvinfo : EIATTR_MERCURY_ISA_VERSION
	.align		4
.L_8584:
        /*0058*/ 	.byte	0x03, 0x5f
        /*005a*/ 	.short	0x0101


	//----- nvinfo : EIATTR_COOP_GROUP_MASK_REGIDS
	.align		4
        /*005c*/ 	.byte	0x04, 0x29
        /*005e*/ 	.short	(.L_8586 - .L_8585)


	//   ....[0]....
.L_8585:
        /*0060*/ 	.word	0xffffffff


	//   ....[1]....
        /*0064*/ 	.word	0xffffffff


	//   ....[2]....
        /*0068*/ 	.word	0xffffffff


	//   ....[3]....
        /*006c*/ 	.word	0xffffffff


	//   ....[4]....
        /*0070*/ 	.word	0xffffffff


	//   ....[5]....
        /*0074*/ 	.word	0xffffffff


	//   ....[6]....
        /*0078*/ 	.word	0xffffffff


	//   ....[7]....
        /*007c*/ 	.word	0xffffffff


	//   ....[8]....
        /*0080*/ 	.word	0xffffffff


	//   ....[9]....
        /*0084*/ 	.word	0xffffffff


	//   ....[10]....
        /*0088*/ 	.word	0x0500000f


	//   ....[11]....
        /*008c*/ 	.word	0x0500000f


	//   ....[12]....
        /*0090*/ 	.word	0x0500000f


	//   ....[13]....
        /*0094*/ 	.word	0x0500000f


	//   ....[14]....
        /*0098*/ 	.word	0x0500000f


	//   ....[15]....
        /*009c*/ 	.word	0x0500000f


	//   ....[16]....
        /*00a0*/ 	.word	0x0500000f


	//   ....[17]....
        /*00a4*/ 	.word	0x0500000f


	//   ....[18]....
        /*00a8*/ 	.word	0x0500000f


	//   ....[19]....
        /*00ac*/ 	.word	0x0500000f


	//----- nvinfo : EIATTR_COOP_GROUP_INSTR_OFFSETS
	.align		4
.L_8586:
        /*00b0*/ 	.byte	0x04, 0x28
        /*00b2*/ 	.short	(.L_8588 - .L_8587)


	//   ....[0]....
.L_8587:
        /*00b4*/ 	.word	0x00001f30


	//   ....[1]....
        /*00b8*/ 	.word	0x00001f60


	//   ....[2]....
        /*00bc*/ 	.word	0x00001f80


	//   ....[3]....
        /*00c0*/ 	.word	0x00001fa0


	//   ....[4]....
        /*00c4*/ 	.word	0x00001fc0


	//   ....[5]....
        /*00c8*/ 	.word	0x00002630


	//   ....[6]....
        /*00cc*/ 	.word	0x00002650


	//   ....[7]....
        /*00d0*/ 	.word	0x00002670


	//   ....[8]....
        /*00d4*/ 	.word	0x00002690


	//   ....[9]....
        /*00d8*/ 	.word	0x000026b0


	//   ....[10]....
        /*00dc*/ 	.word	0x000034e0


	//   ....[11]....
        /*00e0*/ 	.word	0x00003560


	//   ....[12]....
        /*00e4*/ 	.word	0x000035c0


	//   ....[13]....
        /*00e8*/ 	.word	0x00003620


	//   ....[14]....
        /*00ec*/ 	.word	0x00003690


	//   ....[15]....
        /*00f0*/ 	.word	0x00003d50


	//   ....[16]....
        /*00f4*/ 	.word	0x00003db0


	//   ....[17]....
        /*00f8*/ 	.word	0x00003e10


	//   ....[18]....
        /*00fc*/ 	.word	0x00003e70


	//   ....[19]....
        /*0100*/ 	.word	0x00003ed0


	//----- nvinfo : EIATTR_VRC_CTA_INIT_COUNT
	.align		4
.L_8588:
        /*0104*/ 	.byte	0x02, 0x4a
	.zero		1
	.zero		1


	//----- nvinfo : EIATTR_SYSCALL_OFFSETS
	.align		4
        /*0108*/ 	.byte	0x04, 0x46
        /*010a*/ 	.short	(.L_8590 - .L_8589)


	//   ....[0]....
.L_8589:
        /*010c*/ 	.word	0x000001d0


	//----- nvinfo : EIATTR_EXIT_INSTR_OFFSETS
	.align		4
.L_8590:
        /*0110*/ 	.byte	0x04, 0x1c
        /*0112*/ 	.short	(.L_8592 - .L_8591)


	//   ....[0]....
.L_8591:
        /*0114*/ 	.word	0x00000280


	//   ....[1]....
        /*0118*/ 	.word	0x00003480


	//----- nvinfo : EIATTR_CRS_STACK_SIZE
	.align		4
.L_8592:
        /*011c*/ 	.byte	0x04, 0x1e
        /*011e*/ 	.short	(.L_8594 - .L_8593)
.L_8593:
        /*0120*/ 	.word	0x00000000


	//----- nvinfo : EIATTR_CBANK_PARAM_SIZE
	.align		4
.L_8594:
        /*0124*/ 	.byte	0x03, 0x19
        /*0126*/ 	.short	0x0098


	//----- nvinfo : EIATTR_PARAM_CBANK
	.align		4
        /*0128*/ 	.byte	0x04, 0x0a
        /*012a*/ 	.short	(.L_8596 - .L_8595)
	.align		4
.L_8595:
        /*012c*/ 	.word	index@(.nv.constant0._Z15SoftmaxWarpImplI22BroadcastScaleMaskLoadIffbLm4EiE11DirectStoreIffEfLi2ELi10ELi32ELi1ELb0EL9Algorithm0EEvT_T0_ll)
        /*0130*/ 	.short	0x0380
        /*0132*/ 	.short	0x0098


	//----- nvinfo : EIATTR_SW_WAR
	.align		4
.L_8596:
        /*0134*/ 	.byte	0x04, 0x36
        /*0136*/ 	.short	(.L_8598 - .L_8597)
.L_8597:
        /*0138*/ 	.word	0x00000008
.L_8598:


//--------------------- .nv.info._Z15SoftmaxWarpImplI22BroadcastScaleMaskLoadIffbLm4EiE11DirectStoreIffEfLi2ELi8ELi32ELi1ELb1EL9Algorithm0EEvT_T0_ll --------------------------
	.section	.nv.info._Z15SoftmaxWarpImplI22BroadcastScaleMaskLoadIffbLm4EiE11DirectStoreIffEfLi2ELi8ELi32ELi1ELb1EL9Algorithm0EEvT_T0_ll,"",@"SHT_CUDA_INFO"
	.sectionflags	@""
	.align	4


	//----- nvinfo : EIATTR_CUDA_API_VERSION
	.align		4
        /*0000*/ 	.byte	0x04, 0x37
        /*0002*/ 	.short	(.L_8600 - .L_8599)
.L_8599:
        /*0004*/ 	.word	0x00000082


	//----- nvinfo : EIATTR_KPARAM_INFO
	.align		4
.L_8600:
        /*0008*/ 	.byte	0x04, 0x17
        /*000a*/ 	.short	(.L_8602 - .L_8601)
.L_8601:
        /*000c*/ 	.word	0x00000000
        /*0010*/ 	.short	0x0003
        /*0012*/ 	.short	0x0090
        /*0014*/ 	.byte	0x00, 0xf0, 0x21, 0x00


	//----- nvinfo : EIATTR_KPARAM_INFO
	.align		4
.L_8602:
        /*0018*/ 	.byte	0x04, 0x17
        /*001a*/ 	.short	(.L_8604 - .L_8603)
.L_8603:
        /*001c*/ 	.word	0x00000000
        /*0020*/ 	.short	0x0002
        /*0022*/ 	.short	0x0088
        /*0024*/ 	.byte	0x00, 0xf0, 0x21, 0x00


	//----- nvinfo : EIATTR_KPARAM_INFO
	.align		4
.L_8604:
        /*0028*/ 	.byte	0x04, 0x17
        /*002a*/ 	.short	(.L_8606 - .L_8605)
.L_8605:
        /*002c*/ 	.word	0x00000000
        /*0030*/ 	.short	0x0001
        /*0032*/ 	.short	0x0078
        /*0034*/ 	.byte	0x00, 0xf0, 0x41, 0x00


	//----- nvinfo : EIATTR_KPARAM_INFO
	.align		4
.L_8606:
        /*0038*/ 	.byte	0x04, 0x17
        /*003a*/ 	.short	(.L_8608 - .L_8607)
.L_8607:
        /*003c*/ 	.word	0x00000000
        /*0040*/ 	.short	0x0000
        /*0042*/ 	.short	0x0000
        /*0044*/ 	.byte	0x00, 0xf0, 0xe1, 0x01


	//----- nvinfo : EIATTR_SPARSE_MMA_MASK
	.align		4
.L_8608:
        /*0048*/ 	.byte	0x03, 0x50
        /*004a*/ 	.short	0x0000


	//----- nvinfo : EIATTR_MAXREG_COUNT
	.align		4
        /*004c*/ 	.byte	0x03, 0x1b
        /*004e*/ 	.short	0x00ff


	//----- nvinfo : EIATTR_EXTERNS
	.align		4
        /*0050*/ 	.byte	0x04, 0x0f
        /*0052*/ 	.short	(.L_8610 - .L_8609)


	//   ....[0]....
	.align		4
.L_8609:
        /*0054*/ 	.word	index@(__assertfail)


	//----- nvinfo : EIATTR_MERCURY_ISA_VERSION
	.align		4
.L_8610:
        /*0058*/ 	.byte	0x03, 0x5f
        /*005a*/ 	.short	0x0101


	//----- nvinfo : EIATTR_COOP_GROUP_MASK_REGIDS
	.align		4
        /*005c*/ 	.byte	0x04, 0x29
        /*005e*/ 	.short	(.L_8612 - .L_8611)


	//   ....[0]....
.L_8611:
        /*0060*/ 	.word	0xffffffff


	//   ....[1]....
        /*0064*/ 	.word	0xffffffff


	//   ....[2]....
        /*0068*/ 	.word	0xffffffff


	//   ....[3]....
        /*006c*/ 	.word	0xffffffff


	//   ....[4]....
        /*0070*/ 	.word	0xffffffff


	//   ....[5]....
        /*0074*/ 	.word	0xffffffff


	//   ....[6]....
        /*0078*/ 	.word	0xffffffff


	//   ....[7]....
        /*007c*/ 	.word	0xffffffff


	//   ....[8]....
        /*0080*/ 	.word	0xffffffff


	//   ....[9]....
        /*0084*/ 	.word	0xffffffff


	//   ....[10]....
        /*0088*/ 	.word	0x0500000f


	//   ....[11]....
        /*008c*/ 	.word	0x0500000f


	//   ....[12]....
        /*0090*/ 	.word	0x0500000f


	//   ....[13]....
        /*0094*/ 	.word	0x0500000f


	//   ....[14]....
        /*0098*/ 	.word	0x0500000f


	//   ....[15]....
        /*009c*/ 	.word	0x0500000f


	//   ....[16]....
        /*00a0*/ 	.word	0x0500000f


	//   ....[17]....
        /*00a4*/ 	.word	0x0500000f


	//   ....[18]....
        /*00a8*/ 	.word	0x0500000f


	//   ....[19]....
        /*00ac*/ 	.word	0x0500000f


	//----- nvinfo : EIATTR_COOP_GROUP_INSTR_OFFSETS
	.align		4
.L_8612:
        /*00b0*/ 	.byte	0x04, 0x28
        /*00b2*/ 	.short	(.L_8614 - .L_8613)


	//   ....[0]....
.L_8613:
        /*00b4*/ 	.word	0x00002460


	//   ....[1]....
        /*00b8*/ 	.word	0x000024a0


	//   ....[2]....
        /*00bc*/ 	.word	0x000024c0


	//   ....[3]....
        /*00c0*/ 	.word	0x000024e0


	//   ....[4]....
        /*00c4*/ 	.word	0x00002500


	//   ....[5]....
        /*00c8*/ 	.word	0x00002a20


	//   ....[6]....
        /*00cc*/ 	.word	0x00002a40


	//   ....[7]....
        /*00d0*/ 	.word	0x00002a60


	//   ....[8]....
        /*00d4*/ 	.word	0x00002a80


	//   ....[9]....
        /*00d8*/ 	.word	0x00002aa0


	//   ....[10]....
        /*00dc*/ 	.word	0x000037a0


	//   ....[11]....
        /*00e0*/ 	.word	0x00003820


	//   ....[12]....
        /*00e4*/ 	.word	0x00003880


	//   ....[13]....
        /*00e8*/ 	.word	0x000038e0


	//   ....[14]....
        /*00ec*/ 	.word	0x00003940


	//   ....[15]....
        /*00f0*/ 	.word	0x00003ed0


	//   ....[16]....
        /*00f4*/ 	.word	0x00003f30


	//   ....[17]....
        /*00f8*/ 	.word	0x00003f90


	//   ....[18]....
        /*00fc*/ 	.word	0x00003ff0


	//   ....[19]....
        /*0100*/ 	.word	0x00004050


	//----- nvinfo : EIATTR_VRC_CTA_INIT_COUNT
	.align		4
.L_8614:
        /*0104*/ 	.byte	0x02, 0x4a
	.zero		1
	.zero		1


	//----- nvinfo : EIATTR_SYSCALL_OFFSETS
	.align		4
        /*0108*/ 	.byte	0x04, 0x46
        /*010a*/ 	.short	(.L_8616 - .L_8615)


	//   ....[0]....
.L_8615:
        /*010c*/ 	.word	0x000001a0


	//----- nvinfo : EIATTR_EXIT_INSTR_OFFSETS
	.align		4
.L_8616:
        /*0110*/ 	.byte	0x04, 0x1c
        /*0112*/ 	.short	(.L_8618 - .L_8617)


	//   ....[0]....
.L_8617:
        /*0114*/ 	.word	0x00000250


	//   ....[1]....
        /*0118*/ 	.word	0x00003740


	//----- nvinfo : EIATTR_CRS_STACK_SIZE
	.align		4
.L_8618:
        /*011c*/ 	.byte	0x04, 0x1e
        /*011e*/ 	.short	(.L_8620 - .L_8619)
.L_8619:
        /*0120*/ 	.word	0x00000000


	//----- nvinfo : EIATTR_CBANK_PARAM_SIZE
	.align		4
.L_8620:
        /*0124*/ 	.byte	0x03, 0x19
        /*0126*/ 	.short	0x0098


	//----- nvinfo : EIATTR_PARAM_CBANK
	.align		4
        /*0128*/ 	.byte	0x04, 0x0a
        /*012a*/ 	.short	(.L_8622 - .L_8621)
	.align		4
.L_8621:
        /*012c*/ 	.word	index@(.nv.constant0._Z15SoftmaxWarpImplI22BroadcastScaleMaskLoadIffbLm4EiE11DirectStoreIffEfLi2ELi8ELi32ELi1ELb1EL9Algorithm0EEvT_T0_ll)
        /*0130*/ 	.short	0x0380
        /*0132*/ 	.short	0x0098


	//----- nvinfo : EIATTR_SW_WAR
	.align		4
.L_8622:
        /*0134*/ 	.byte	0x04, 0x36
        /*0136*/ 	.short	(.L_8624 - .L_8623)
.L_8623:
        /*0138*/ 	.word	0x00000008
.L_8624:


//--------------------- .nv.info._Z15SoftmaxWarpImplI22BroadcastScaleMaskLoadIffbLm4EiE11DirectStoreIffEfLi2ELi8ELi32ELi1ELb0EL9Algorithm0EEvT_T0_ll --------------------------
	.section	.nv.info._Z15SoftmaxWarpImplI22BroadcastScaleMaskLoadIffbLm4EiE11DirectStoreIffEfLi2ELi8ELi32ELi1ELb0EL9Algorithm0EEvT_T0_ll,"",@"SHT_CUDA_INFO"
	.sectionflags	@""
	.align	4


	//----- nvinfo : EIATTR_CUDA_API_VERSION
	.align		4
        /*0000*/ 	.byte	0x04, 0x37
        /*0002*/ 	.short	(.L_8626 - .L_8625)
.L_8625:
        /*0004*/ 	.word	0x00000082


	//----- nvinfo : EIATTR_KPARAM_INFO
	.align		4
.L_8626:
        /*0008*/ 	.byte	0x04, 0x17
        /*000a*/ 	.short	(.L_8628 - .L_8627)
.L_8627:
        /*000c*/ 	.word	0x00000000
        /*0010*/ 	.short	0x0003
        /*0012*/ 	.short	0x0090
        /*0014*/ 	.byte	0x00, 0xf0, 0x21, 0x00


	//----- nvinfo : EIATTR_KPARAM_INFO
	.align		4
.L_8628:
        /*0018*/ 	.byte	0x04, 0x17
        /*001a*/ 	.short	(.L_8630 - .L_8629)
.L_8629:
        /*001c*/ 	.word	0x00000000
        /*0020*/ 	.short	0x0002
        /*0022*/ 	.short	0x0088
        /*0024*/ 	.byte	0x00, 0xf0, 0x21, 0x00


	//----- nvinfo : EIATTR_KPARAM_INFO
	.align		4
.L_8630:
        /*0028*/ 	.byte	0x04, 0x17
        /*002a*/ 	.short	(.L_8632 - .L_8631)
.L_8631:
        /*002c*/ 	.word	0x00000000
        /*0030*/ 	.short	0x0001
        /*0032*/ 	.short	0x0078
        /*0034*/ 	.byte	0x00, 0xf0, 0x41, 0x00


	//----- nvinfo : EIATTR_KPARAM_INFO
	.align		4
.L_8632:
        /*0038*/ 	.byte	0x04, 0x17
        /*003a*/ 	.short	(.L_8634 - .L_8633)
.L_8633:
        /*003c*/ 	.word	0x00000000
        /*0040*/ 	.short	0x0000
        /*0042*/ 	.short	0x0000
        /*0044*/ 	.byte	0x00, 0xf0, 0xe1, 0x01


	//----- nvinfo : EIATTR_SPARSE_MMA_MASK
	.align		4
.L_8634:
        /*0048*/ 	.byte	0x03, 0x50
        /*004a*/ 	.short	0x0000


	//----- nvinfo : EIATTR_MAXREG_COUNT
	.align		4
        /*004c*/ 	.byte	0x03, 0x1b
        /*004e*/ 	.short	0x00ff


	//----- nvinfo : EIATTR_EXTERNS
	.align		4
        /*0050*/ 	.byte	0x04, 0x0f
        /*0052*/ 	.short	(.L_8636 - .L_8635)


	//   ....[0]....
	.align		4
.L_8635:
        /*0054*/ 	.word	index@(__assertfail)


	//----- nvinfo : EIATTR_MERCURY_ISA_VERSION
	.align		4
.L_8636:
        /*0058*/ 	.byte	0x03, 0x5f
        /*005a*/ 	.short	0x0101


	//----- nvinfo : EIATTR_COOP_GROUP_MASK_REGIDS
	.align		4
        /*005c*/ 	.byte	0x04, 0x29
        /*005e*/ 	.short	(.L_8638 - .L_8637)


	//   ....[0]....
.L_8637:
        /*0060*/ 	.word	0xffffffff


	//   ....[1]....
        /*0064*/ 	.word	0xffffffff


	//   ....[2]....
        /*0068*/ 	.word	0xffffffff


	//   ....[3]....
        /*006c*/ 	.word	0xffffffff


	//   ....[4]....
        /*0070*/ 	.word	0xffffffff


	//   ....[5]....
        /*0074*/ 	.word	0xffffffff


	//   ....[6]....
        /*0078*/ 	.word	0xffffffff


	//   ....[7]....
        /*007c*/ 	.word	0xffffffff


	//   ....[8]....
        /*0080*/ 	.word	0xffffffff


	//   ....[9]....
        /*0084*/ 	.word	0xffffffff


	//   ....[10]....
        /*0088*/ 	.word	0x0500000f


	//   ....[11]....
        /*008c*/ 	.word	0x0500000f


	//   ....[12]....
        /*0090*/ 	.word	0x0500000f


	//   ....[13]....
        /*0094*/ 	.word	0x0500000f


	//   ....[14]....
        /*0098*/ 	.word	0x0500000f


	//   ....[15]....
        /*009c*/ 	.word	0x0500000f


	//   ....[16]....
        /*00a0*/ 	.word	0x0500000f


	//   ....[17]....
        /*00a4*/ 	.word	0x0500000f


	//   ....[18]....
        /*00a8*/ 	.word	0x0500000f


	//   ....[19]....
        /*00ac*/ 	.word	0x0500000f


	//----- nvinfo : EIATTR_COOP_GROUP_INSTR_OFFSETS
	.align		4
.L_8638:
        /*00b0*/ 	.byte	0x04, 0x28
        /*00b2*/ 	.short	(.L_8640 - .L_8639)


	//   ....[0]....
.L_8639:
        /*00b4*/ 	.word	0x00001a60


	//   ....[1]....
        /*00b8*/ 	.word	0x00001a90


	//   ....[2]....
        /*00bc*/ 	.word	0x00001ab0


	//   ....[3]....
        /*00c0*/ 	.word	0x00001ad0


	//   ....[4]....
        /*00c4*/ 	.word	0x00001af0


	//   ....[5]....
        /*00c8*/ 	.word	0x00002020


	//   ....[6]....
        /*00cc*/ 	.word	0x00002040


	//   ....[7]....
        /*00d0*/ 	.word	0x00002060


	//   ....[8]....
        /*00d4*/ 	.word	0x00002080


	//   ....[9]....
        /*00d8*/ 	.word	0x000020a0


	//   ....[10]....
        /*00dc*/ 	.word	0x00002b90


	//   ....[11]....
        /*00e0*/ 	.word	0x00002c10


	//   ....[12]....
        /*00e4*/ 	.word	0x00002c70


	//   ....[13]....
        /*00e8*/ 	.word	0x00002cd0


	//   ....[14]....
        /*00ec*/ 	.word	0x00002d30


	//   ....[15]....
        /*00f0*/ 	.word	0x000032c0


	//   ....[16]....
        /*00f4*/ 	.word	0x00003320


	//   ....[17]....
        /*00f8*/ 	.word	0x00003380


	//   ....[18]....
        /*00fc*/ 	.word	0x000033e0


	//   ....[19]....
        /*0100*/ 	.word	0x00003440


	//----- nvinfo : EIATTR_VRC_CTA_INIT_COUNT
	.align		4
.L_8640:
        /*0104*/ 	.byte	0x02, 0x4a
	.zero		1
	.zero		1


	//----- nvinfo : EIATTR_SYSCALL_OFFSETS
	.align		4
        /*0108*/ 	.byte	0x04, 0x46
        /*010a*/ 	.short	(.L_8642 - .L_8641)


	//   ....[0]....
.L_8641:
        /*010c*/ 	.word	0x000001d0


	//----- nvinfo : EIATTR_EXIT_INSTR_OFFSETS
	.align		4
.L_8642:
        /*0110*/ 	.byte	0x04, 0x1c
        /*0112*/ 	.short	(.L_8644 - .L_8643)


	//   ....[0]....
.L_8643:
        /*0114*/ 	.word	0x00000280


	//   ....[1]....
        /*0118*/ 	.word	0x00002b30


	//----- nvinfo : EIATTR_CRS_STACK_SIZE
	.align		4
.L_8644:
        /*011c*/ 	.byte	0x04, 0x1e
        /*011e*/ 	.short	(.L_8646 - .L_8645)
.L_8645:
        /*0120*/ 	.word	0x00000000


	//----- nvinfo : EIATTR_CBANK_PARAM_SIZE
	.align		4
.L_8646:
        /*0124*/ 	.byte	0x03, 0x19
        /*0126*/ 	.short	0x0098


	//----- nvinfo : EIATTR_PARAM_CBANK
	.align		4
        /*0128*/ 	.byte	0x04, 0x0a
        /*012a*/ 	.short	(.L_8648 - .L_8647)
	.align		4
.L_8647:
        /*012c*/ 	.word	index@(.nv.constant0._Z15SoftmaxWarpImplI22BroadcastScaleMaskLoadIffbLm4EiE11DirectStoreIffEfLi2ELi8ELi32ELi1ELb0EL9Algorithm0EEvT_T0_ll)
        /*0130*/ 	.short	0x0380
        /*0132*/ 	.short	0x0098


	//----- nvinfo : EIATTR_SW_WAR
	.align		4
.L_8648:
        /*0134*/ 	.byte	0x04, 0x36
        /*0136*/ 	.short	(.L_8650 - .L_8649)
.L_8649:
        /*0138*/ 	.word	0x00000008
.L_8650:


//--------------------- .nv.info._Z15SoftmaxWarpImplI22BroadcastScaleMaskLoadIffbLm4EiE11DirectStoreIffEfLi2ELi6ELi32ELi1ELb1EL9Algorithm0EEvT_T0_ll --------------------------
	.section	.nv.info._Z15SoftmaxWarpImplI22BroadcastScaleMaskLoadIffbLm4EiE11DirectStoreIffEfLi2ELi6ELi32ELi1ELb1EL9Algorithm0EEvT_T0_ll,"",@"SHT_CUDA_INFO"
	.sectionflags	@""
	.align	4


	//----- nvinfo : EIATTR_CUDA_API_VERSION
	.align		4
        /*0000*/ 	.byte	0x04, 0x37
        /*0002*/ 	.short	(.L_8652 - .L_8651)
.L_8651:
        /*0004*/ 	.word	0x00000082


	//----- nvinfo : EIATTR_KPARAM_INFO
	.align		4
.L_8652:
        /*0008*/ 	.byte	0x04, 0x17
        /*000a*/ 	.short	(.L_8654 - .L_8653)
.L_8653:
        /*000c*/ 	.word	0x00000000
        /*0010*/ 	.short	0x0003
        /*0012*/ 	.short	0x0090
        /*0014*/ 	.byte	0x00, 0xf0, 0x21, 0x00


	//----- nvinfo : EIATTR_KPARAM_INFO
	.align		4
.L_8654:
        /*0018*/ 	.byte	0x04, 0x17
        /*001a*/ 	.short	(.L_8656 - .L_8655)
.L_8655:
        /*001c*/ 	.word	0x00000000
        /*0020*/ 	.short	0x0002
        /*0022*/ 	.short	0x0088
        /*0024*/ 	.byte	0x00, 0xf0, 0x21, 0x00


	//----- nvinfo : EIATTR_KPARAM_INFO
	.align		4
.L_8656:
        /*0028*/ 	.byte	0x04, 0x17
        /*002a*/ 	.short	(.L_8658 - .L_8657)
.L_8657:
        /*002c*/ 	.word	0x00000000
        /*0030*/ 	.short	0x0001
        /*0032*/ 	.short	0x0078
        /*0034*/ 	.byte	0x00, 0xf0, 0x41, 0x00


	//----- nvinfo : EIATTR_KPARAM_INFO
	.align		4
.L_8658:
        /*0038*/ 	.byte	0x04, 0x17
        /*003a*/ 	.short	(.L_8660 - .L_8659)
.L_8659:
        /*003c*/ 	.word	0x00000000
        /*0040*/ 	.short	0x0000
        /*0042*/ 	.short	0x0000
        /*0044*/ 	.byte	0x00, 0xf0, 0xe1, 0x01


	//----- nvinfo : EIATTR_SPARSE_MMA_MASK
	.align		4
.L_8660:
        /*0048*/ 	.byte	0x03, 0x50
        /*004a*/ 	.short	0x0000


	//----- nvinfo : EIATTR_MAXREG_COUNT
	.align		4
        /*004c*/ 	.byte	0x03, 0x1b
        /*004e*/ 	.short	0x00ff


	//----- nvinfo : EIATTR_EXTERNS
	.align		4
        /*0050*/ 	.byte	0x04, 0x0f
        /*0052*/ 	.short	(.L_8662 - .L_8661)


	//   ....[0]....
	.align		4
.L_8661:
        /*0054*/ 	.word	index@(__assertfail)


	//----- nvinfo : EIATTR_MERCURY_ISA_VERSION
	.align		4
.L_8662:
        /*0058*/ 	.byte	0x03, 0x5f
        /*005a*/ 	.short	0x0101


	//----- nvinfo : EIATTR_COOP_GROUP_MASK_REGIDS
	.align		4
        /*005c*/ 	.byte	0x04, 0x29
        /*005e*/ 	.short	(.L_8664 - .L_8663)


	//   ....[0]....
.L_8663:
        /*0060*/ 	.word	0xffffffff


	//   ....[1]....
        /*0064*/ 	.word	0xffffffff


	//   ....[2]....
        /*0068*/ 	.word	0xffffffff


	//   ....[3]....
        /*006c*/ 	.word	0xffffffff


	//   ....[4]....
        /*0070*/ 	.word	0xffffffff


	//   ....[5]....
        /*0074*/ 	.word	0xffffffff


	//   ....[6]....
        /*0078*/ 	.word	0xffffffff


	//   ....[7]....
        /*007c*/ 	.word	0xffffffff


	//   ....[8]....
        /*0080*/ 	.word	0xffffffff


	//   ....[9]....
        /*0084*/ 	.word	0xffffffff


	//   ....[10]....
        /*0088*/ 	.word	0x0500000f


	//   ....[11]....
        /*008c*/ 	.word	0x0500000f


	//   ....[12]....
        /*0090*/ 	.word	0x0500000f


	//   ....[13]....
        /*0094*/ 	.word	0x0500000f


	//   ....[14]....
        /*0098*/ 	.word	0x0500000f


	//   ....[15]....
        /*009c*/ 	.word	0x0500000f


	//   ....[16]....
        /*00a0*/ 	.word	0x0500000f


	//   ....[17]....
        /*00a4*/ 	.word	0x0500000f


	//   ....[18]....
        /*00a8*/ 	.word	0x0500000f


	//   ....[19]....
        /*00ac*/ 	.word	0x0500000f


	//----- nvinfo : EIATTR_COOP_GROUP_INSTR_OFFSETS
	.align		4
.L_8664:
        /*00b0*/ 	.byte	0x04, 0x28
        /*00b2*/ 	.short	(.L_8666 - .L_8665)


	//   ....[0]....
.L_8665:
        /*00b4*/ 	.word	0x00001be0


	//   ....[1]....
        /*00b8*/ 	.word	0x00001c10


	//   ....[2]....
        /*00bc*/ 	.word	0x00001c30


	//   ....[3]....
        /*00c0*/ 	.word	0x00001c50


	//   ....[4]....
        /*00c4*/ 	.word	0x00001c70


	//   ....[5]....
        /*00c8*/ 	.word	0x00002060


	//   ....[6]....
        /*00cc*/ 	.word	0x00002080


	//   ....[7]....
        /*00d0*/ 	.word	0x000020a0


	//   ....[8]....
        /*00d4*/ 	.word	0x000020c0


	//   ....[9]....
        /*00d8*/ 	.word	0x000020e0


	//   ....[10]....
        /*00dc*/ 	.word	0x00002b20


	//   ....[11]....
        /*00e0*/ 	.word	0x00002ba0


	//   ....[12]....
        /*00e4*/ 	.word	0x00002c00


	//   ....[13]....
        /*00e8*/ 	.word	0x00002c60


	//   ....[14]....
        /*00ec*/ 	.word	0x00002cc0


	//   ....[15]....
        /*00f0*/ 	.word	0x00003110


	//   ....[16]....
        /*00f4*/ 	.word	0x00003170


	//   ....[17]....
        /*00f8*/ 	.word	0x000031d0


	//   ....[18]....
        /*00fc*/ 	.word	0x00003230


	//   ....[19]....
        /*0100*/ 	.word	0x00003290


	//----- nvinfo : EIATTR_VRC_CTA_INIT_COUNT
	.align		4
.L_8666:
        /*0104*/ 	.byte	0x02, 0x4a
	.zero		1
	.zero		1


	//----- nvinfo : EIATTR_SYSCALL_OFFSETS
	.align		4
        /*0108*/ 	.byte	0x04, 0x46
        /*010a*/ 	.short	(.L_8668 - .L_8667)


	//   ....[0]....
.L_8667:
        /*010c*/ 	.word	0x000001a0


	//----- nvinfo : EIATTR_EXIT_INSTR_OFFSETS
	.align		4
.L_8668:
        /*0110*/ 	.byte	0x04, 0x1c
        /*0112*/ 	.short	(.L_8670 - .L_8669)


	//   ....[0]....
.L_8669:
        /*0114*/ 	.word	0x00000250


	//   ....[1]....
        /*0118*/ 	.word	0x00002ac0


	//----- nvinfo : EIATTR_CRS_STACK_SIZE
	.align		4
.L_8670:
        /*011c*/ 	.byte	0x04, 0x1e
        /*011e*/ 	.short	(.L_8672 - .L_8671)
.L_8671:
        /*0120*/ 	.word	0x00000000


	//----- nvinfo : EIATTR_CBANK_PARAM_SIZE
	.align		4
.L_8672:
        /*0124*/ 	.byte	0x03, 0x19
        /*0126*/ 	.short	0x0098


	//----- nvinfo : EIATTR_PARAM_CBANK
	.align		4
        /*0128*/ 	.byte	0x04, 0x0a
        /*012a*/ 	.short	(.L_8674 - .L_8673)
	.align		4
.L_8673:
        /*012c*/ 	.word	index@(.nv.constant0._Z15SoftmaxWarpImplI22BroadcastScaleMaskLoadIffbLm4EiE11DirectStoreIffEfLi2ELi6ELi32ELi1ELb1EL9Algorithm0EEvT_T0_ll)
        /*0130*/ 	.short	0x0380
        /*0132*/ 	.short	0x0098


	//----- nvinfo : EIATTR_SW_WAR
	.align		4
.L_8674:
        /*0134*/ 	.byte	0x04, 0x36
        /*0136*/ 	.short	(.L_8676 - .L_8675)
.L_8675:
        /*0138*/ 	.word	0x00000008
.L_8676:


//--------------------- .nv.info._Z15SoftmaxWarpImplI22BroadcastScaleMaskLoadIffbLm4EiE11DirectStoreIffEfLi2ELi6ELi32ELi1ELb0EL9Algorithm0EEvT_T0_ll --------------------------
	.section	.nv.info._Z15SoftmaxWarpImplI22BroadcastScaleMaskLoadIffbLm4EiE11DirectStoreIffEfLi2ELi6ELi32ELi1ELb0EL9Algorithm0EEvT_T0_ll,"",@"SHT_CUDA_INFO"
	.sectionflags	@""
	.align	4


	//----- nvinfo : EIATTR_CUDA_API_VERSION
	.align		4
        /*0000*/ 	.byte	0x04, 0x37
        /*0002*/ 	.short	(.L_8678 - .L_8677)
.L_8677:
        /*0004*/ 	.word	0x00000082


	//----- nvinfo : EIATTR_KPARAM_INFO
	.align		4
.L_8678:
        /*0008*/ 	.byte	0x04, 0x17
        /*000a*/ 	.short	(.L_8680 - .L_8679)
.L_8679:
        /*000c*/ 	.word	0x00000000
        /*0010*/ 	.short	0x0003
        /*0012*/ 	.short	0x0090
        /*0014*/ 	.byte	0x00, 0xf0, 0x21, 0x00


	//----- nvinfo : EIATTR_KPARAM_INFO
	.align		4
.L_8680:
        /*0018*/ 	.byte	0x04, 0x17
        /*001a*/ 	.short	(.L_8682 - .L_8681)
.L_8681:
        /*001c*/ 	.word	0x00000000
        /*0020*/ 	.short	0x0002
        /*0022*/ 	.short	0x0088
        /*0024*/ 	.byte	0x00, 0xf0, 0x21, 0x00


	//----- nvinfo : EIATTR_KPARAM_INFO
	.align		4
.L_8682:
        /*0028*/ 	.byte	0x04, 0x17
        /*002a*/ 	.short	(.L_8684 - .L_8683)
.L_8683:
        /*002c*/ 	.word	0x00000000
        /*0030*/ 	.short	0x0001
        /*0032*/ 	.short	0x0078
        /*0034*/ 	.byte	0x00, 0xf0, 0x41, 0x00


	//----- nvinfo : EIATTR_KPARAM_INFO
	.align		4
.L_8684:
        /*0038*/ 	.byte	0x04, 0x17
        /*003a*/ 	.short	(.L_8686 - .L_8685)
.L_8685:
        /*003c*/ 	.word	0x00000000
        /*0040*/ 	.short	0x0000
        /*0042*/ 	.short	0x0000
        /*0044*/ 	.byte	0x00, 0xf0, 0xe1, 0x01


	//----- nvinfo : EIATTR_SPARSE_MMA_MASK
	.align		4
.L_8686:
        /*0048*/ 	.byte	0x03, 0x50
        /*004a*/ 	.short	0x0000


	//----- nvinfo : EIATTR_MAXREG_COUNT
	.align		4
        /*004c*/ 	.byte	0x03, 0x1b
        /*004e*/ 	.short	0x00ff


	//----- nvinfo : EIATTR_EXTERNS
	.align		4
        /*0050*/ 	.byte	0x04, 0x0f
        /*0052*/ 	.short	(.L_8688 - .L_8687)


	//   ....[0]....
	.align		4
.L_8687:
        /*0054*/ 	.word	index@(__assertfail)


	//----- nvinfo : EIATTR_MERCURY_ISA_VERSION
	.align		4
.L_8688:
        /*0058*/ 	.byte	0x03, 0x5f
        /*005a*/ 	.short	0x0101


	//----- nvinfo : EIATTR_COOP_GROUP_MASK_REGIDS
	.align		4
        /*005c*/ 	.byte	0x04, 0x29
        /*005e*/ 	.short	(.L_8690 - .L_8689)


	//   ....[0]....
.L_8689:
        /*0060*/ 	.word	0xffffffff


	//   ....[1]....
        /*0064*/ 	.word	0xffffffff


	//   ....[2]....
        /*0068*/ 	.word	0xffffffff


	//   ....[3]....
        /*006c*/ 	.word	0xffffffff


	//   ....[4]....
        /*0070*/ 	.word	0xffffffff


	//   ....[5]....
        /*0074*/ 	.word	0xffffffff


	//   ....[6]....
        /*0078*/ 	.word	0xffffffff


	//   ....[7]....
        /*007c*/ 	.word	0xffffffff


	//   ....[8]....
        /*0080*/ 	.word	0xffffffff


	//   ....[9]....
        /*0084*/ 	.word	0xffffffff


	//   ....[10]....
        /*0088*/ 	.word	0x0500000f


	//   ....[11]....
        /*008c*/ 	.word	0x0500000f


	//   ....[12]....
        /*0090*/ 	.word	0x0500000f


	//   ....[13]....
        /*0094*/ 	.word	0x0500000f


	//   ....[14]....
        /*0098*/ 	.word	0x0500000f


	//   ....[15]....
        /*009c*/ 	.word	0x0500000f


	//   ....[16]....
        /*00a0*/ 	.word	0x0500000f


	//   ....[17]....
        /*00a4*/ 	.word	0x0500000f


	//   ....[18]....
        /*00a8*/ 	.word	0x0500000f


	//   ....[19]....
        /*00ac*/ 	.word	0x0500000f


	//----- nvinfo : EIATTR_COOP_GROUP_INSTR_OFFSETS
	.align		4
.L_8690:
        /*00b0*/ 	.byte	0x04, 0x28
        /*00b2*/ 	.short	(.L_8692 - .L_8691)


	//   ....[0]....
.L_8691:
        /*00b4*/ 	.word	0x00001530


	//   ....[1]....
        /*00b8*/ 	.word	0x00001570


	//   ....[2]....
        /*00bc*/ 	.word	0x00001590


	//   ....[3]....
        /*00c0*/ 	.word	0x000015b0


	//   ....[4]....
        /*00c4*/ 	.word	0x000015d0


	//   ....[5]....
        /*00c8*/ 	.word	0x000019b0


	//   ....[6]....
        /*00cc*/ 	.word	0x000019d0


	//   ....[7]....
        /*00d0*/ 	.word	0x000019f0


	//   ....[8]....
        /*00d4*/ 	.word	0x00001a10


	//   ....[9]....
        /*00d8*/ 	.word	0x00001a30


	//   ....[10]....
        /*00dc*/ 	.word	0x000022b0


	//   ....[11]....
        /*00e0*/ 	.word	0x00002340


	//   ....[12]....
        /*00e4*/ 	.word	0x000023a0


	//   ....[13]....
        /*00e8*/ 	.word	0x00002400


	//   ....[14]....
        /*00ec*/ 	.word	0x00002470


	//   ....[15]....
        /*00f0*/ 	.word	0x000028a0


	//   ....[16]....
        /*00f4*/ 	.word	0x00002900


	//   ....[17]....
        /*00f8*/ 	.word	0x00002960


	//   ....[18]....
        /*00fc*/ 	.word	0x000029c0


	//   ....[19]....
        /*0100*/ 	.word	0x00002a20


	//----- nvinfo : EIATTR_VRC_CTA_INIT_COUNT
	.align		4
.L_8692:
        /*0104*/ 	.byte	0x02, 0x4a
	.zero		1
	.zero		1


	//----- nvinfo : EIATTR_SYSCALL_OFFSETS
	.align		4
        /*0108*/ 	.byte	0x04, 0x46
        /*010a*/ 	.short	(.L_8694 - .L_8693)


	//   ....[0]....
.L_8693:
        /*010c*/ 	.word	0x000001c0


	//----- nvinfo : EIATTR_EXIT_INSTR_OFFSETS
	.align		4
.L_8694:
        /*0110*/ 	.byte	0x04, 0x1c
        /*0112*/ 	.short	(.L_8696 - .L_8695)


	//   ....[0]....
.L_8695:
        /*0114*/ 	.word	0x00000270


	//   ....[1]....
        /*0118*/ 	.word	0x00002250


	//----- nvinfo : EIATTR_CRS_STACK_SIZE
	.align		4
.L_8696:
        /*011c*/ 	.byte	0x04, 0x1e
        /*011e*/ 	.short	(.L_8698 - .L_8697)
.L_8697:
        /*0120*/ 	.word	0x00000000


	//----- nvinfo : EIATTR_CBANK_PARAM_SIZE
	.align		4
.L_8698:
        /*0124*/ 	.byte	0x03, 0x19
        /*0126*/ 	.short	0x0098


	//----- nvinfo : EIATTR_PARAM_CBANK
	.align		4
        /*0128*/ 	.byte	0x04, 0x0a
        /*012a*/ 	.short	(.L_8700 - .L_8699)
	.align		4
.L_8699:
        /*012c*/ 	.word	index@(.nv.constant0._Z15SoftmaxWarpImplI22BroadcastScaleMaskLoadIffbLm4EiE11DirectStoreIffEfLi2ELi6ELi32ELi1ELb0EL9Algorithm0EEvT_T0_ll)
        /*0130*/ 	.short	0x0380
        /*0132*/ 	.short	0x0098


	//----- nvinfo : EIATTR_SW_WAR
	.align		4
.L_8700:
        /*0134*/ 	.byte	0x04, 0x36
        /*0136*/ 	.short	(.L_8702 - .L_8701)
.L_8701:
        /*0138*/ 	.word	0x00000008
.L_8702:


//--------------------- .nv.info._Z15SoftmaxWarpImplI22BroadcastScaleMaskLoadIffbLm4EiE11DirectStoreIffEfLi2ELi4ELi32ELi1ELb1EL9Algorithm0EEvT_T0_ll --------------------------
	.section	.nv.info._Z15SoftmaxWarpImplI22BroadcastScaleMaskLoadIffbLm4EiE11DirectStoreIffEfLi2ELi4ELi32ELi1ELb1EL9Algorithm0EEvT_T0_ll,"",@"SHT_CUDA_INFO"
	.sectionflags	@""
	.align	4


	//----- nvinfo : EIATTR_CUDA_API_VERSION
	.align		4
        /*0000*/ 	.byte	0x04, 0x37
        /*0002*/ 	.short	(.L_8704 - .L_8703)
.L_8703:
        /*0004*/ 	.word	0x00000082


	//----- nvinfo : EIATTR_KPARAM_INFO
	.align		4
.L_8704:
        /*0008*/ 	.byte	0x04, 0x17
        /*000a*/ 	.short	(.L_8706 - .L_8705)
.L_8705:
        /*000c*/ 	.word	0x00000000
        /*0010*/ 	.short	0x0003
        /*0012*/ 	.short	0x0090
        /*0014*/ 	.byte	0x00, 0xf0, 0x21, 0x00


	//----- nvinfo : EIATTR_KPARAM_INFO
	.align		4
.L_8706:
        /*0018*/ 	.byte	0x04, 0x17
        /*001a*/ 	.short	(.L_8708 - .L_8707)
.L_8707:
        /*001c*/ 	.word	0x00000000
        /*0020*/ 	.short	0x0002
        /*0022*/ 	.short	0x0088
        /*0024*/ 	.byte	0x00, 0xf0, 0x21, 0x00


	//----- nvinfo : EIATTR_KPARAM_INFO
	.align		4
.L_8708:
        /*0028*/ 	.byte	0x04, 0x17
        /*002a*/ 	.short	(.L_8710 - .L_8709)
.L_8709:
        /*002c*/ 	.word	0x00000000
        /*0030*/ 	.short	0x0001
        /*0032*/ 	.short	0x0078
        /*0034*/ 	.byte	0x00, 0xf0, 0x41, 0x00


	//----- nvinfo : EIATTR_KPARAM_INFO
	.align		4
.L_8710:
        /*0038*/ 	.byte	0x04, 0x17
        /*003a*/ 	.short	(.L_8712 - .L_8711)
.L_8711:
        /*003c*/ 	.word	0x00000000
        /*0040*/ 	.short	0x0000
        /*0042*/ 	.short	0x0000
        /*0044*/ 	.byte	0x00, 0xf0, 0xe1, 0x01


	//----- nvinfo : EIATTR_SPARSE_MMA_MASK
	.align		4
.L_8712:
        /*0048*/ 	.byte	0x03, 0x50
        /*004a*/ 	.short	0x0000


	//----- nvinfo : EIATTR_MAXREG_COUNT
	.align		4
        /*004c*/ 	.byte	0x03, 0x1b
        /*004e*/ 	.short	0x00ff


	//----- nvinfo : EIATTR_EXTERNS
	.align		4
        /*0050*/ 	.byte	0x04, 0x0f
        /*0052*/ 	.short	(.L_8714 - .L_8713)


	//   ....[0]....
	.align		4
.L_8713:
        /*0054*/ 	.word	index@(__assertfail)


	//----- nvinfo : EIATTR_MERCURY_ISA_VERSION
	.align		4
.L_8714:
        /*0058*/ 	.byte	0x03, 0x5f
        /*005a*/ 	.short	0x0101


	//----- nvinfo : EIATTR_COOP_GROUP_MASK_REGIDS
	.align		4
        /*005c*/ 	.byte	0x04, 0x29
        /*005e*/ 	.short	(.L_8716 - .L_8715)


	//   ....[0]....
.L_8715:
        /*0060*/ 	.word	0xffffffff


	//   ....[1]....
        /*0064*/ 	.word	0xffffffff


	//   ....[2]....
        /*0068*/ 	.word	0xffffffff


	//   ....[3]....
        /*006c*/ 	.word	0xffffffff


	//   ....[4]....
        /*0070*/ 	.word	0xffffffff


	//   ....[5]....
        /*0074*/ 	.word	0xffffffff


	//   ....[6]....
        /*0078*/ 	.word	0xffffffff


	//   ....[7]....
        /*007c*/ 	.word	0xffffffff


	//   ....[8]....
        /*0080*/ 	.word	0xffffffff


	//   ....[9]....
        /*0084*/ 	.word	0xffffffff


	//   ....[10]....
        /*0088*/ 	.word	0x0500000f


	//   ....[11]....
        /*008c*/ 	.word	0x0500000f


	//   ....[12]....
        /*0090*/ 	.word	0x0500000f


	//   ....[13]....
        /*0094*/ 	.word	0x0500000f


	//   ....[14]....
        /*0098*/ 	.word	0x0500000f


	//   ....[15]....
        /*009c*/ 	.word	0x0500000f


	//   ....[16]....
        /*00a0*/ 	.word	0x0500000f


	//   ....[17]....
        /*00a4*/ 	.word	0x0500000f


	//   ....[18]....
        /*00a8*/ 	.word	0x0500000f


	//   ....[19]....
        /*00ac*/ 	.word	0x0500000f


	//----- nvinfo : EIATTR_COOP_GROUP_INSTR_OFFSETS
	.align		4
.L_8716:
        /*00b0*/ 	.byte	0x04, 0x28
        /*00b2*/ 	.short	(.L_8718 - .L_8717)


	//   ....[0]....
.L_8717:
        /*00b4*/ 	.word	0x000013b0


	//   ....[1]....
        /*00b8*/ 	.word	0x000013f0


	//   ....[2]....
        /*00bc*/ 	.word	0x00001410


	//   ....[3]....
        /*00c0*/ 	.word	0x00001430


	//   ....[4]....
        /*00c4*/ 	.word	0x00001450


	//   ....[5]....
        /*00c8*/ 	.word	0x000016f0


	//   ....[6]....
        /*00cc*/ 	.word	0x00001710


	//   ....[7]....
        /*00d0*/ 	.word	0x00001730


	//   ....[8]....
        /*00d4*/ 	.word	0x00001750


	//   ....[9]....
        /*00d8*/ 	.word	0x00001770


	//   ....[10]....
        /*00dc*/ 	.word	0x00001e80


	//   ....[11]....
        /*00e0*/ 	.word	0x00001f00


	//   ....[12]....
        /*00e4*/ 	.word	0x00001f60


	//   ....[13]....
        /*00e8*/ 	.word	0x00001fc0


	//   ....[14]....
        /*00ec*/ 	.word	0x00002030


	//   ....[15]....
        /*00f0*/ 	.word	0x00002330


	//   ....[16]....
        /*00f4*/ 	.word	0x00002390


	//   ....[17]....
        /*00f8*/ 	.word	0x000023f0


	//   ....[18]....
        /*00fc*/ 	.word	0x00002450


	//   ....[19]....
        /*0100*/ 	.word	0x000024b0


	//----- nvinfo : EIATTR_VRC_CTA_INIT_COUNT
	.align		4
.L_8718:
        /*0104*/ 	.byte	0x02, 0x4a
	.zero		1
	.zero		1


	//----- nvinfo : EIATTR_SYSCALL_OFFSETS
	.align		4
        /*0108*/ 	.byte	0x04, 0x46
        /*010a*/ 	.short	(.L_8720 - .L_8719)


	//   ....[0]....
.L_8719:
        /*010c*/ 	.word	0x000001b0


	//----- nvinfo : EIATTR_EXIT_INSTR_OFFSETS
	.align		4
.L_8720:
        /*0110*/ 	.byte	0x04, 0x1c
        /*0112*/ 	.short	(.L_8722 - .L_8721)


	//   ....[0]....
.L_8721:
        /*0114*/ 	.word	0x00000260


	//   ....[1]....
        /*0118*/ 	.word	0x00001e20


	//----- nvinfo : EIATTR_CRS_STACK_SIZE
	.align		4
.L_8722:
        /*011c*/ 	.byte	0x04, 0x1e
        /*011e*/ 	.short	(.L_8724 - .L_8723)
.L_8723:
        /*0120*/ 	.word	0x00000000


	//----- nvinfo : EIATTR_CBANK_PARAM_SIZE
	.align		4
.L_8724:
        /*0124*/ 	.byte	0x03, 0x19
        /*0126*/ 	.short	0x0098


	//----- nvinfo : EIATTR_PARAM_CBANK
	.align		4
        /*0128*/ 	.byte	0x04, 0x0a
        /*012a*/ 	.short	(.L_8726 - .L_8725)
	.align		4
.L_8725:
        /*012c*/ 	.word	index@(.nv.constant0._Z15SoftmaxWarpImplI22BroadcastScaleMaskLoadIffbLm4EiE11DirectStoreIffEfLi2ELi4ELi32ELi1ELb1EL9Algorithm0EEvT_T0_ll)
        /*0130*/ 	.short	0x0380
        /*0132*/ 	.short	0x0098


	//----- nvinfo : EIATTR_SW_WAR
	.align		4
.L_8726:
        /*0134*/ 	.byte	0x04, 0x36
        /*0136*/ 	.short	(.L_8728 - .L_8727)
.L_8727:
        /*0138*/ 	.word	0x00000008
.L_8728:


//--------------------- .nv.info._Z15SoftmaxWarpImplI22BroadcastScaleMaskLoadIffbLm4EiE11DirectStoreIffEfLi2ELi4ELi32ELi1ELb0EL9Algorithm0EEvT_T0_ll --------------------------
	.section	.nv.info._Z15SoftmaxWarpImplI22BroadcastScaleMaskLoadIffbLm4EiE11DirectStoreIffEfLi2ELi4ELi32ELi1ELb0EL9Algorithm0EEvT_T0_ll,"",@"SHT_CUDA_INFO"
	.sectionflags	@""
	.align	4


	//----- nvinfo : EIATTR_CUDA_API_VERSION
	.align		4
        /*0000*/ 	.byte	0x04, 0x37
        /*0002*/ 	.short	(.L_8730 - .L_8729)
.L_8729:
        /*0004*/ 	.word	0x00000082


	//----- nvinfo : EIATTR_KPARAM_INFO
	.align		4
.L_8730:
        /*0008*/ 	.byte	0x04, 0x17
        /*000a*/ 	.short	(.L_8732 - .L_8731)
.L_8731:
        /*000c*/ 	.word	0x00000000
        /*0010*/ 	.short	0x0003
        /*0012*/ 	.short	0x0090
        /*0014*/ 	.byte	0x00, 0xf0, 0x21, 0x00


	//----- nvinfo : EIATTR_KPARAM_INFO
	.align		4
.L_8732:
        /*0018*/ 	.byte	0x04, 0x17
        /*001a*/ 	.short	(.L_8734 - .L_8733)
.L_8733:
        /*001c*/ 	.word	0x00000000
        /*0020*/ 	.short	0x0002
        /*0022*/ 	.short	0x0088
        /*0024*/ 	.byte	0x00, 0xf0, 0x21, 0x00


	//----- nvinfo : EIATTR_KPARAM_INFO
	.align		4
.L_8734:
        /*0028*/ 	.byte	0x04, 0x17
        /*002a*/ 	.short	(.L_8736 - .L_8735)
.L_8735:
        /*002c*/ 	.word	0x00000000
        /*0030*/ 	.short	0x0001
        /*0032*/ 	.short	0x0078
        /*0034*/ 	.byte	0x00, 0xf0, 0x41, 0x00


	//----- nvinfo : EIATTR_KPARAM_INFO
	.align		4
.L_8736:
        /*0038*/ 	.byte	0x04, 0x17
        /*003a*/ 	.short	(.L_8738 - .L_8737)
.L_8737:
        /*003c*/ 	.word	0x00000000
        /*0040*/ 	.short	0x0000
        /*0042*/ 	.short	0x0000
        /*0044*/ 	.byte	0x00, 0xf0, 0xe1, 0x01


	//----- nvinfo : EIATTR_SPARSE_MMA_MASK
	.align		4
.L_8738:
        /*0048*/ 	.byte	0x03, 0x50
        /*004a*/ 	.short	0x0000


	//----- nvinfo : EIATTR_MAXREG_COUNT
	.align		4
        /*004c*/ 	.byte	0x03, 0x1b
        /*004e*/ 	.short	0x00ff


	//----- nvinfo : EIATTR_EXTERNS
	.align		4
        /*0050*/ 	.byte	0x04, 0x0f
        /*0052*/ 	.short	(.L_8740 - .L_8739)


	//   ....[0]....
	.align		4
.L_8739:
        /*0054*/ 	.word	index@(__assertfail)


	//----- nvinfo : EIATTR_MERCURY_ISA_VERSION
	.align		4
.L_8740:
        /*0058*/ 	.byte	0x03, 0x5f
        /*005a*/ 	.short	0x0101


	//----- nvinfo : EIATTR_COOP_GROUP_MASK_REGIDS
	.align		4
        /*005c*/ 	.byte	0x04, 0x29
        /*005e*/ 	.short	(.L_8742 - .L_8741)


	//   ....[0]....
.L_8741:
        /*0060*/ 	.word	0xffffffff


	//   ....[1]....
        /*0064*/ 	.word	0xffffffff


	//   ....[2]....
        /*0068*/ 	.word	0xffffffff


	//   ....[3]....
        /*006c*/ 	.word	0xffffffff


	//   ....[4]....
        /*0070*/ 	.word	0xffffffff


	//   ....[5]....
        /*0074*/ 	.word	0xffffffff


	//   ....[6]....
        /*0078*/ 	.word	0xffffffff


	//   ....[7]....
        /*007c*/ 	.word	0xffffffff


	//   ....[8]....
        /*0080*/ 	.word	0xffffffff


	//   ....[9]....
        /*0084*/ 	.word	0xffffffff


	//   ....[10]....
        /*0088*/ 	.word	0x0500000f


	//   ....[11]....
        /*008c*/ 	.word	0x0500000f


	//   ....[12]....
        /*0090*/ 	.word	0x0500000f


	//   ....[13]....
        /*0094*/ 	.word	0x0500000f


	//   ....[14]....
        /*0098*/ 	.word	0x0500000f


	//   ....[15]....
        /*009c*/ 	.word	0x0500000f


	//   ....[16]....
        /*00a0*/ 	.word	0x0500000f


	//   ....[17]....
        /*00a4*/ 	.word	0x0500000f


	//   ....[18]....
        /*00a8*/ 	.word	0x0500000f


	//   ....[19]....
        /*00ac*/ 	.word	0x0500000f


	//----- nvinfo : EIATTR_COOP_GROUP_INSTR_OFFSETS
	.align		4
.L_8742:
        /*00b0*/ 	.byte	0x04, 0x28
        /*00b2*/ 	.short	(.L_8744 - .L_8743)


	//   ....[0]....
.L_8743:
        /*00b4*/ 	.word	0x00001010


	//   ....[1]....
        /*00b8*/ 	.word	0x00001050


	//   ....[2]....
        /*00bc*/ 	.word	0x00001070


	//   ....[3]....
        /*00c0*/ 	.word	0x00001090


	//   ....[4]....
        /*00c4*/ 	.word	0x000010b0


	//   ....[5]....
        /*00c8*/ 	.word	0x00001350


	//   ....[6]....
        /*00cc*/ 	.word	0x00001370


	//   ....[7]....
        /*00d0*/ 	.word	0x00001390


	//   ....[8]....
        /*00d4*/ 	.word	0x000013b0


	//   ....[9]....
        /*00d8*/ 	.word	0x000013d0


	//   ....[10]....
        /*00dc*/ 	.word	0x000019e0


	//   ....[11]....
        /*00e0*/ 	.word	0x00001a60


	//   ....[12]....
        /*00e4*/ 	.word	0x00001ac0


	//   ....[13]....
        /*00e8*/ 	.word	0x00001b20


	//   ....[14]....
        /*00ec*/ 	.word	0x00001b90


	//   ....[15]....
        /*00f0*/ 	.word	0x00001e90


	//   ....[16]....
        /*00f4*/ 	.word	0x00001ef0


	//   ....[17]....
        /*00f8*/ 	.word	0x00001f50


	//   ....[18]....
        /*00fc*/ 	.word	0x00001fb0


	//   ....[19]....
        /*0100*/ 	.word	0x00002010


	//----- nvinfo : EIATTR_VRC_CTA_INIT_COUNT
	.align		4
.L_8744:
        /*0104*/ 	.byte	0x02, 0x4a
	.zero		1
	.zero		1


	//----- nvinfo : EIATTR_SYSCALL_OFFSETS
	.align		4
        /*0108*/ 	.byte	0x04, 0x46
        /*010a*/ 	.short	(.L_8746 - .L_8745)


	//   ....[0]....
.L_8745:
        /*010c*/ 	.word	0x00000180


	//----- nvinfo : EIATTR_EXIT_INSTR_OFFSETS
	.align		4
.L_8746:
        /*0110*/ 	.byte	0x04, 0x1c
        /*0112*/ 	.short	(.L_8748 - .L_8747)


	//   ....[0]....
.L_8747:
        /*0114*/ 	.word	0x00000230


	//   ....[1]....
        /*0118*/ 	.word	0x00001980


	//----- nvinfo : EIATTR_CRS_STACK_SIZE
	.align		4
.L_8748:
        /*011c*/ 	.byte	0x04, 0x1e
        /*011e*/ 	.short	(.L_8750 - .L_8749)
.L_8749:
        /*0120*/ 	.word	0x00000000


	//----- nvinfo : EIATTR_CBANK_PARAM_SIZE
	.align		4
.L_8750:
        /*0124*/ 	.byte	0x03, 0x19
        /*0126*/ 	.short	0x0098


	//----- nvinfo : EIATTR_PARAM_CBANK
	.align		4
        /*0128*/ 	.byte	0x04, 0x0a
        /*012a*/ 	.short	(.L_8752 - .L_8751)
	.align		4
.L_8751:
        /*012c*/ 	.word	index@(.nv.constant0._Z15SoftmaxWarpImplI22BroadcastScaleMaskLoadIffbLm4EiE11DirectStoreIffEfLi2ELi4ELi32ELi1ELb0EL9Algorithm0EEvT_T0_ll)
        /*0130*/ 	.short	0x0380
        /*0132*/ 	.short	0x0098


	//----- nvinfo : EIATTR_SW_WAR
	.align		4
.L_8752:
        /*0134*/ 	.byte	0x04, 0x36
        /*0136*/ 	.short	(.L_8754 - .L_8753)
.L_8753:
        /*0138*/ 	.word	0x00000008
.L_8754:


//--------------------- .nv.info._Z15SoftmaxWarpImplI22BroadcastScaleMaskLoadIffbLm4EiE11DirectStoreIffEfLi2ELi2ELi32ELi1ELb1EL9Algorithm0EEvT_T0_ll --------------------------
	.section	.nv.info._Z15SoftmaxWarpImplI22BroadcastScaleMaskLoadIffbLm4EiE11DirectStoreIffEfLi2ELi2ELi32ELi1ELb1EL9Algorithm0EEvT_T0_ll,"",@"SHT_CUDA_INFO"
	.sectionflags	@""
	.align	4


	//----- nvinfo : EIATTR_CUDA_API_VERSION
	.align		4
        /*0000*/ 	.byte	0x04, 0x37
        /*0002*/ 	.short	(.L_8756 - .L_8755)
.L_8755:
        /*0004*/ 	.word	0x00000082


	//----- nvinfo : EIATTR_KPARAM_INFO
	.align		4
.L_8756:
        /*0008*/ 	.byte	0x04, 0x17
        /*000a*/ 	.short	(.L_8758 - .L_8757)
.L_8757:
        /*000c*/ 	.word	0x00000000
        /*0010*/ 	.short	0x0003
        /*0012*/ 	.short	0x0090
        /*0014*/ 	.byte	0x00, 0xf0, 0x21, 0x00


	//----- nvinfo : EIATTR_KPARAM_INFO
	.align		4
.L_8758:
        /*0018*/ 	.byte	0x04, 0x17
        /*001a*/ 	.short	(.L_8760 - .L_8759)
.L_8759:
        /*001c*/ 	.word	0x00000000
        /*0020*/ 	.short	0x0002
        /*0022*/ 	.short	0x0088
        /*0024*/ 	.byte	0x00, 0xf0, 0x21, 0x00


	//----- nvinfo : EIATTR_KPARAM_INFO
	.align		4
.L_8760:
        /*0028*/ 	.byte	0x04, 0x17
        /*002a*/ 	.short	(.L_8762 - .L_8761)
.L_8761:
        /*002c*/ 	.word	0x00000000
        /*0030*/ 	.short	0x0001
        /*0032*/ 	.short	0x0078
        /*0034*/ 	.byte	0x00, 0xf0, 0x41, 0x00


	//----- nvinfo : EIATTR_KPARAM_INFO
	.align		4
.L_8762:
        /*0038*/ 	.byte	0x04, 0x17
        /*003a*/ 	.short	(.L_8764 - .L_8763)
.L_8763:
        /*003c*/ 	.word	0x00000000
        /*0040*/ 	.short	0x0000
        /*0042*/ 	.short	0x0000
        /*0044*/ 	.byte	0x00, 0xf0, 0xe1, 0x01


	//----- nvinfo : EIATTR_SPARSE_MMA_MASK
	.align		4
.L_8764:
        /*0048*/ 	.byte	0x03, 0x50
        /*004a*/ 	.short	0x0000


	//----- nvinfo : EIATTR_MAXREG_COUNT
	.align		4
        /*004c*/ 	.byte	0x03, 0x1b
        /*004e*/ 	.short	0x00ff


	//----- nvinfo : EIATTR_EXTERNS
	.align		4
        /*0050*/ 	.byte	0x04, 0x0f
        /*0052*/ 	.short	(.L_8766 - .L_8765)


	//   ....[0]....
	.align		4
.L_8765:
        /*0054*/ 	.word	index@(__assertfail)


	//----- nvinfo : EIATTR_MERCURY_ISA_VERSION
	.align		4
.L_8766:
        /*0058*/ 	.byte	0x03, 0x5f
        /*005a*/ 	.short	0x0101


	//----- nvinfo : EIATTR_COOP_GROUP_MASK_REGIDS
	.align		4
        /*005c*/ 	.byte	0x04, 0x29
        /*005e*/ 	.short	(.L_8768 - .L_8767)


	//   ....[0]....
.L_8767:
        /*0060*/ 	.word	0xffffffff


	//   ....[1]....
        /*0064*/ 	.word	0xffffffff


	//   ....[2]....
        /*0068*/ 	.word	0xffffffff


	//   ....[3]....
        /*006c*/ 	.word	0xffffffff


	//   ....[4]....
        /*0070*/ 	.word	0xffffffff


	//   ....[5]....
        /*0074*/ 	.word	0xffffffff


	//   ....[6]....
        /*0078*/ 	.word	0xffffffff


	//   ....[7]....
        /*007c*/ 	.word	0xffffffff


	//   ....[8]....
        /*0080*/ 	.word	0xffffffff


	//   ....[9]....
        /*0084*/ 	.word	0xffffffff


	//   ....[10]....
        /*0088*/ 	.word	0x0500000f


	//   ....[11]....
        /*008c*/ 	.word	0x0500000f


	//   ....[12]....
        /*0090*/ 	.word	0x0500000f


	//   ....[13]....
        /*0094*/ 	.word	0x0500000f


	//   ....[14]....
        /*0098*/ 	.word	0x0500000f


	//   ....[15]....
        /*009c*/ 	.word	0x0500000f


	//   ....[16]....
        /*00a0*/ 	.word	0x0500000f


	//   ....[17]....
        /*00a4*/ 	.word	0x0500000f


	//   ....[18]....
        /*00a8*/ 	.word	0x0500000f


	//   ....[19]....
        /*00ac*/ 	.word	0x0500000f


	//----- nvinfo : EIATTR_COOP_GROUP_INSTR_OFFSETS
	.align		4
.L_8768:
        /*00b0*/ 	.byte	0x04, 0x28
        /*00b2*/ 	.short	(.L_8770 - .L_8769)


	//   ....[0]....
.L_8769:
        /*00b4*/ 	.word	0x00000b30


	//   ....[1]....
        /*00b8*/ 	.word	0x00000b70


	//   ....[2]....
        /*00bc*/ 	.word	0x00000b90


	//   ....[3]....
        /*00c0*/ 	.word	0x00000bb0


	//   ....[4]....
        /*00c4*/ 	.word	0x00000bd0


	//   ....[5]....
        /*00c8*/ 	.word	0x00000d30


	//   ....[6]....
        /*00cc*/ 	.word	0x00000d50


	//   ....[7]....
        /*00d0*/ 	.word	0x00000d70


	//   ....[8]....
        /*00d4*/ 	.word	0x00000d90


	//   ....[9]....
        /*00d8*/ 	.word	0x00000db0


	//   ....[10]....
        /*00dc*/ 	.word	0x00001160


	//   ....[11]....
        /*00e0*/ 	.word	0x000011f0


	//   ....[12]....
        /*00e4*/ 	.word	0x00001250


	//   ....[13]....
        /*00e8*/ 	.word	0x000012b0


	//   ....[14]....
        /*00ec*/ 	.word	0x00001310


	//   ....[15]....
        /*00f0*/ 	.word	0x000014c0


	//   ....[16]....
        /*00f4*/ 	.word	0x00001520


	//   ....[17]....
        /*00f8*/ 	.word	0x00001580


	//   ....[18]....
        /*00fc*/ 	.word	0x000015e0


	//   ....[19]....
        /*0100*/ 	.word	0x00001640


	//----- nvinfo : EIATTR_VRC_CTA_INIT_COUNT
	.align		4
.L_8770:
        /*0104*/ 	.byte	0x02, 0x4a
	.zero		1
	.zero		1


	//----- nvinfo : EIATTR_SYSCALL_OFFSETS
	.align		4
        /*0108*/ 	.byte	0x04, 0x46
        /*010a*/ 	.short	(.L_8772 - .L_8771)


	//   ....[0]....
.L_8771:
        /*010c*/ 	.word	0x000001b0


	//----- nvinfo : EIATTR_EXIT_INSTR_OFFSETS
	.align		4
.L_8772:
        /*0110*/ 	.byte	0x04, 0x1c
        /*0112*/ 	.short	(.L_8774 - .L_8773)


	//   ....[0]....
.L_8773:
        /*0114*/ 	.word	0x00000260


	//   ....[1]....
        /*0118*/ 	.word	0x00001100


	//----- nvinfo : EIATTR_CRS_STACK_SIZE
	.align		4
.L_8774:
        /*011c*/ 	.byte	0x04, 0x1e
        /*011e*/ 	.short	(.L_8776 - .L_8775)
.L_8775:
        /*0120*/ 	.word	0x00000000


	//----- nvinfo : EIATTR_CBANK_PARAM_SIZE
	.align		4
.L_8776:
        /*0124*/ 	.byte	0x03, 0x19
        /*0126*/ 	.short	0x0098


	//----- nvinfo : EIATTR_PARAM_CBANK
	.align		4
        /*0128*/ 	.byte	0x04, 0x0a
        /*012a*/ 	.short	(.L_8778 - .L_8777)
	.align		4
.L_8777:
        /*012c*/ 	.word	index@(.nv.constant0._Z15SoftmaxWarpImplI22BroadcastScaleMaskLoadIffbLm4EiE11DirectStoreIffEfLi2ELi2ELi32ELi1ELb1EL9Algorithm0EEvT_T0_ll)
        /*0130*/ 	.short	0x0380
        /*0132*/ 	.short	0x0098


	//----- nvinfo : EIATTR_SW_WAR
	.align		4
.L_8778:
        /*0134*/ 	.byte	0x04, 0x36
        /*0136*/ 	.short	(.L_8780 - .L_8779)
.L_8779:
        /*0138*/ 	.word	0x00000008
.L_8780:


//--------------------- .nv.info._Z15SoftmaxWarpImplI22BroadcastScaleMaskLoadIffbLm4EiE11DirectStoreIffEfLi2ELi2ELi32ELi1ELb0EL9Algorithm0EEvT_T0_ll --------------------------
	.section	.nv.info._Z15SoftmaxWarpImplI22BroadcastScaleMaskLoadIffbLm4EiE11DirectStoreIffEfLi2ELi2ELi32ELi1ELb0EL9Algorithm0EEvT_T0_ll,"",@"SHT_CUDA_INFO"
	.sectionflags	@""
	.align	4


	//----- nvinfo : EIATTR_CUDA_API_VERSION
	.align		4
        /*0000*/ 	.byte	0x04, 0x37
        /*0002*/ 	.short	(.L_8782 - .L_8781)
.L_8781:
        /*0004*/ 	.word	0x00000082


	//----- nvinfo : EIATTR_KPARAM_INFO
	.align		4
.L_8782:
        /*0008*/ 	.byte	0x04, 0x17
        /*000a*/ 	.short	(.L_8784 - .L_8783)
.L_8783:
        /*000c*/ 	.word	0x00000000
        /*0010*/ 	.short	0x0003
        /*0012*/ 	.short	0x0090
        /*0014*/ 	.byte	0x00, 0xf0, 0x21, 0x00


	//----- nvinfo : EIATTR_KPARAM_INFO
	.align		4
.L_8784:
        /*0018*/ 	.byte	0x04, 0x17
        /*001a*/ 	.short	(.L_8786 - .L_8785)
.L_8785:
        /*001c*/ 	.word	0x00000000
        /*0020*/ 	.short	0x0002
        /*0022*/ 	.short	0x0088
        /*0024*/ 	.byte	0x00, 0xf0, 0x21, 0x00


	//----- nvinfo : EIATTR_KPARAM_INFO
	.align		4
.L_8786:
        /*0028*/ 	.byte	0x04, 0x17
        /*002a*/ 	.short	(.L_8788 - .L_8787)
.L_8787:
        /*002c*/ 	.word	0x00000000
        /*0030*/ 	.short	0x0001
        /*0032*/ 	.short	0x0078
        /*0034*/ 	.byte	0x00, 0xf0, 0x41, 0x00


	//----- nvinfo : EIATTR_KPARAM_INFO
	.align		4
.L_8788:
        /*0038*/ 	.byte	0x04, 0x17
        /*003a*/ 	.short	(.L_8790 - .L_8789)
.L_8789:
        /*003c*/ 	.word	0x00000000
        /*0040*/ 	.short	0x0000
        /*0042*/ 	.short	0x0000
        /*0044*/ 	.byte	0x00, 0xf0, 0xe1, 0x01


	//----- nvinfo : EIATTR_SPARSE_MMA_MASK
	.align		4
.L_8790:
        /*0048*/ 	.byte	0x03, 0x50
        /*004a*/ 	.short	0x0000


	//----- nvinfo : EIATTR_MAXREG_COUNT
	.align		4
        /*004c*/ 	.byte	0x03, 0x1b
        /*004e*/ 	.short	0x00ff


	//----- nvinfo : EIATTR_EXTERNS
	.align		4
        /*0050*/ 	.byte	0x04, 0x0f
        /*0052*/ 	.short	(.L_8792 - .L_8791)


	//   ....[0]....
	.align		4
.L_8791:
        /*0054*/ 	.word	index@(__assertfail)


	//----- nvinfo : EIATTR_MERCURY_ISA_VERSION
	.align		4
.L_8792:
        /*0058*/ 	.byte	0x03, 0x5f
        /*005a*/ 	.short	0x0101


	//----- nvinfo : EIATTR_COOP_GROUP_MASK_REGIDS
	.align		4
        /*005c*/ 	.byte	0x04, 0x29
        /*005e*/ 	.short	(.L_8794 - .L_8793)


	//   ....[0]....
.L_8793:
        /*0060*/ 	.word	0xffffffff


	//   ....[1]....
        /*0064*/ 	.word	0xffffffff


	//   ....[2]....
        /*0068*/ 	.word	0xffffffff


	//   ....[3]....
        /*006c*/ 	.word	0xffffffff


	//   ....[4]....
        /*0070*/ 	.word	0xffffffff


	//   ....[5]....
        /*0074*/ 	.word	0xffffffff


	//   ....[6]....
        /*0078*/ 	.word	0xffffffff


	//   ....[7]....
        /*007c*/ 	.word	0xffffffff


	//   ....[8]....
        /*0080*/ 	.word	0xffffffff


	//   ....[9]....
        /*0084*/ 	.word	0xffffffff


	//   ....[10]....
        /*0088*/ 	.word	0x0500000f


	//   ....[11]....
        /*008c*/ 	.word	0x0500000f


	//   ....[12]....
        /*0090*/ 	.word	0x0500000f


	//   ....[13]....
        /*0094*/ 	.word	0x0500000f


	//   ....[14]....
        /*0098*/ 	.word	0x0500000f


	//   ....[15]....
        /*009c*/ 	.word	0x0500000f


	//   ....[16]....
        /*00a0*/ 	.word	0x0500000f


	//   ....[17]....
        /*00a4*/ 	.word	0x0500000f


	//   ....[18]....
        /*00a8*/ 	.word	0x0500000f


	//   ....[19]....
        /*00ac*/ 	.word	0x0500000f


	//----- nvinfo : EIATTR_COOP_GROUP_INSTR_OFFSETS
	.align		4
.L_8794:
        /*00b0*/ 	.byte	0x04, 0x28
        /*00b2*/ 	.short	(.L_8796 - .L_8795)


	//   ....[0]....
.L_8795:
        /*00b4*/ 	.word	0x00000a90


	//   ....[1]....
        /*00b8*/ 	.word	0x00000ad0


	//   ....[2]....
        /*00bc*/ 	.word	0x00000af0


	//   ....[3]....
        /*00c0*/ 	.word	0x00000b10


	//   ....[4]....
        /*00c4*/ 	.word	0x00000b30


	//   ....[5]....
        /*00c8*/ 	.word	0x00000c90


	//   ....[6]....
        /*00cc*/ 	.word	0x00000cb0


	//   ....[7]....
        /*00d0*/ 	.word	0x00000cd0


	//   ....[8]....
        /*00d4*/ 	.word	0x00000cf0


	//   ....[9]....
        /*00d8*/ 	.word	0x00000d10


	//   ....[10]....
        /*00dc*/ 	.word	0x00001090


	//   ....[11]....
        /*00e0*/ 	.word	0x00001110


	//   ....[12]....
        /*00e4*/ 	.word	0x00001170


	//   ....[13]....
        /*00e8*/ 	.word	0x000011e0


	//   ....[14]....
        /*00ec*/ 	.word	0x00001240


	//   ....[15]....
        /*00f0*/ 	.word	0x000013e0


	//   ....[16]....
        /*00f4*/ 	.word	0x00001440


	//   ....[17]....
        /*00f8*/ 	.word	0x000014a0


	//   ....[18]....
        /*00fc*/ 	.word	0x00001500


	//   ....[19]....
        /*0100*/ 	.word	0x00001560


	//----- nvinfo : EIATTR_VRC_CTA_INIT_COUNT
	.align		4
.L_8796:
        /*0104*/ 	.byte	0x02, 0x4a
	.zero		1
	.zero		1


	//----- nvinfo : EIATTR_SYSCALL_OFFSETS
	.align		4
        /*0108*/ 	.byte	0x04, 0x46
        /*010a*/ 	.short	(.L_8798 - .L_8797)


	//   ....[0]....
.L_8797:
        /*010c*/ 	.word	0x00000190


	//----- nvinfo : EIATTR_EXIT_INSTR_OFFSETS
	.align		4
.L_8798:
        /*0110*/ 	.byte	0x04, 0x1c
        /*0112*/ 	.short	(.L_8800 - .L_8799)


	//   ....[0]....
.L_8799:
        /*0114*/ 	.word	0x00000240


	//   ....[1]....
        /*0118*/ 	.word	0x00001030


	//----- nvinfo : EIATTR_CRS_STACK_SIZE
	.align		4
.L_8800:
        /*011c*/ 	.byte	0x04, 0x1e
        /*011e*/ 	.short	(.L_8802 - .L_8801)
.L_8801:
        /*0120*/ 	.word	0x00000000


	//----- nvinfo : EIATTR_CBANK_PARAM_SIZE
	.align		4
.L_8802:
        /*0124*/ 	.byte	0x03, 0x19
        /*0126*/ 	.short	0x0098


	//----- nvinfo : EIATTR_PARAM_CBANK
	.align		4
        /*0128*/ 	.byte	0x04, 0x0a
        /*012a*/ 	.short	(.L_8804 - .L_8803)
	.align		4
.L_8803:
        /*012c*/ 	.word	index@(.nv.constant0._Z15SoftmaxWarpImplI22BroadcastScaleMaskLoadIffbLm4EiE11DirectStoreIffEfLi2ELi2ELi32ELi1ELb0EL9Algorithm0EEvT_T0_ll)
        /*0130*/ 	.short	0x0380
        /*0132*/ 	.short	0x0098


	//----- nvinfo : EIATTR_SW_WAR
	.align		4
.L_8804:
        /*0134*/ 	.byte	0x04, 0x36
        /*0136*/ 	.short	(.L_8806 - .L_8805)
.L_8805:
        /*0138*/ 	.word	0x00000008
.L_8806:


//--------------------- .nv.info._Z15SoftmaxWarpImplI22BroadcastScaleMaskLoadIffbLm4EiE11DirectStoreIffEfLi2ELi2ELi32ELi2ELb1EL9Algorithm0EEvT_T0_ll --------------------------
	.section	.nv.info._Z15SoftmaxWarpImplI22BroadcastScaleMaskLoadIffbLm4EiE11DirectStoreIffEfLi2ELi2ELi32ELi2ELb1EL9Algorithm0EEvT_T0_ll,"",@"SHT_CUDA_INFO"
	.sectionflags	@""
	.align	4


	//----- nvinfo : EIATTR_CUDA_API_VERSION
	.align		4
        /*0000*/ 	.byte	0x04, 0x37
        /*0002*/ 	.short	(.L_8808 - .L_8807)
.L_8807:
        /*0004*/ 	.word	0x00000082


	//----- nvinfo : EIATTR_KPARAM_INFO
	.align		4
.L_8808:
        /*0008*/ 	.byte	0x04, 0x17
        /*000a*/ 	.short	(.L_8810 - .L_8809)
.L_8809:
        /*000c*/ 	.word	0x00000000
        /*0010*/ 	.short	0x0003
        /*0012*/ 	.short	0x0090
        /*0014*/ 	.byte	0x00, 0xf0, 0x21, 0x00


	//----- nvinfo : EIATTR_KPARAM_INFO
	.align		4
.L_8810:
        /*0018*/ 	.byte	0x04, 0x17
        /*001a*/ 	.short	(.L_8812 - .L_8811)
.L_8811:
        /*001c*/ 	.word	0x00000000
        /*0020*/ 	.short	0x0002
        /*0022*/ 	.short	0x0088
        /*0024*/ 	.byte	0x00, 0xf0, 0x21, 0x00


	//----- nvinfo : EIATTR_KPARAM_INFO
	.align		4
.L_8812:
        /*0028*/ 	.byte	0x04, 0x17
        /*002a*/ 	.short	(.L_8814 - .L_8813)
.L_8813:
        /*002c*/ 	.word	0x00000000
        /*0030*/ 	.short	0x0001
        /*0032*/ 	.short	0x0078
        /*0034*/ 	.byte	0x00, 0xf0, 0x41, 0x00


	//----- nvinfo : EIATTR_KPARAM_INFO
	.align		4
.L_8814:
        /*0038*/ 	.byte	0x04, 0x17
        /*003a*/ 	.short	(.L_8816 - .L_8815)
.L_8815:
        /*003c*/ 	.word	0x00000000
        /*0040*/ 	.short	0x0000
        /*0042*/ 	.short	0x0000
        /*0044*/ 	.byte	0x00, 0xf0, 0xe1, 0x01


	//----- nvinfo : EIATTR_SPARSE_MMA_MASK
	.align		4
.L_8816:
        /*0048*/ 	.byte	0x03, 0x50
        /*004a*/ 	.short	0x0000


	//----- nvinfo : EIATTR_MAXREG_COUNT
	.align		4
        /*004c*/ 	.byte	0x03, 0x1b
        /*004e*/ 	.short	0x00ff


	//----- nvinfo : EIATTR_EXTERNS
	.align		4
        /*0050*/ 	.byte	0x04, 0x0f
        /*0052*/ 	.short	(.L_8818 - .L_8817)


	//   ....[0]....
	.align		4
.L_8817:
        /*0054*/ 	.word	index@(__assertfail)


	//----- nvinfo : EIATTR_MERCURY_ISA_VERSION
	.align		4
.L_8818:
        /*0058*/ 	.byte	0x03, 0x5f
        /*005a*/ 	.short	0x0101


	//----- nvinfo : EIATTR_COOP_GROUP_MASK_REGIDS
	.align		4
        /*005c*/ 	.byte	0x04, 0x29
        /*005e*/ 	.short	(.L_8820 - .L_8819)


	//   ....[0]....
.L_8819:
        /*0060*/ 	.word	0xffffffff


	//   ....[1]....
        /*0064*/ 	.word	0xffffffff


	//   ....[2]....
        /*0068*/ 	.word	0xffffffff


	//   ....[3]....
        /*006c*/ 	.word	0xffffffff


	//   ....[4]....
        /*0070*/ 	.word	0xffffffff


	//   ....[5]....
        /*0074*/ 	.word	0xffffffff


	//   ....[6]....
        /*0078*/ 	.word	0xffffffff


	//   ....[7]....
        /*007c*/ 	.word	0xffffffff


	//   ....[8]....
        /*0080*/ 	.word	0xffffffff


	//   ....[9]....
        /*0084*/ 	.word	0xffffffff


	//   ....[10]....
        /*0088*/ 	.word	0xffffffff


	//   ....[11]....
        /*008c*/ 	.word	0xffffffff


	//   ....[12]....
        /*0090*/ 	.word	0xffffffff


	//   ....[13]....
        /*0094*/ 	.word	0xffffffff


	//   ....[14]....
        /*0098*/ 	.word	0xffffffff


	//   ....[15]....
        /*009c*/ 	.word	0xffffffff


	//   ....[16]....
        /*00a0*/ 	.word	0xffffffff


	//   ....[17]....
        /*00a4*/ 	.word	0xffffffff


	//   ....[18]....
        /*00a8*/ 	.word	0xffffffff


	//   ....[19]....
        /*00ac*/ 	.word	0xffffffff


	//   ....[20]....
        /*00b0*/ 	.word	0x0500000f


	//   ....[21]....
        /*00b4*/ 	.word	0x0500000f


	//   ....[22]....
        /*00b8*/ 	.word	0x0500000f


	//   ....[23]....
        /*00bc*/ 	.word	0x0500000f


	//   ....[24]....
        /*00c0*/ 	.word	0x0500000f


	//   ....[25]....
        /*00c4*/ 	.word	0x0500000f


	//   ....[26]....
        /*00c8*/ 	.word	0x0500000f


	//   ....[27]....
        /*00cc*/ 	.word	0x0500000f


	//   ....[28]....
        /*00d0*/ 	.word	0x0500000f


	//   ....[29]....
        /*00d4*/ 	.word	0x0500000f


	//   ....[30]....
        /*00d8*/ 	.word	0x0500000f


	//   ....[31]....
        /*00dc*/ 	.word	0x0500000f


	//   ....[32]....
        /*00e0*/ 	.word	0x0500000f


	//   ....[33]....
        /*00e4*/ 	.word	0x0500000f


	//   ....[34]....
        /*00e8*/ 	.word	0x0500000f


	//   ....[35]....
        /*00ec*/ 	.word	0x0500000f


	//   ....[36]....
        /*00f0*/ 	.word	0x0500000f


	//   ....[37]....
        /*00f4*/ 	.word	0x0500000f


	//   ....[38]....
        /*00f8*/ 	.word	0x0500000f


	//   ....[39]....
        /*00fc*/ 	.word	0x0500000f


	//----- nvinfo : EIATTR_COOP_GROUP_INSTR_OFFSETS
	.align		4
.L_8820:
        /*0100*/ 	.byte	0x04, 0x28
        /*0102*/ 	.short	(.L_8822 - .L_8821)


	//   ....[0]....
.L_8821:
        /*0104*/ 	.word	0x00001360


	//   ....[1]....
        /*0108*/ 	.word	0x00001390


	//   ....[2]....
        /*010c*/ 	.word	0x000013c0


	//   ....[3]....
        /*0110*/ 	.word	0x000013d0


	//   ....[4]....
        /*0114*/ 	.word	0x00001400


	//   ....[5]....
        /*0118*/ 	.word	0x00001410


	//   ....[6]....
        /*011c*/ 	.word	0x00001440


	//   ....[7]....
        /*0120*/ 	.word	0x00001450


	//   ....[8]....
        /*0124*/ 	.word	0x00001480


	//   ....[9]....
        /*0128*/ 	.word	0x00001490


	//   ....[10]....
        /*012c*/ 	.word	0x00001710


	//   ....[11]....
        /*0130*/ 	.word	0x00001750


	//   ....[12]....
        /*0134*/ 	.word	0x00001770


	//   ....[13]....
        /*0138*/ 	.word	0x00001790


	//   ....[14]....
        /*013c*/ 	.word	0x000017b0


	//   ....[15]....
        /*0140*/ 	.word	0x000017d0


	//   ....[16]....
        /*0144*/ 	.word	0x000017f0


	//   ....[17]....
        /*0148*/ 	.word	0x00001810


	//   ....[18]....
        /*014c*/ 	.word	0x00001830


	//   ....[19]....
        /*0150*/ 	.word	0x00001850


	//   ....[20]....
        /*0154*/ 	.word	0x00001ec0


	//   ....[21]....
        /*0158*/ 	.word	0x00001f40


	//   ....[22]....
        /*015c*/ 	.word	0x00001fa0


	//   ....[23]....
        /*0160*/ 	.word	0x00002000


	//   ....[24]....
        /*0164*/ 	.word	0x00002060


	//   ....[25]....
        /*0168*/ 	.word	0x000020c0


	//   ....[26]....
        /*016c*/ 	.word	0x000021a0


	//   ....[27]....
        /*0170*/ 	.word	0x00002210


	//   ....[28]....
        /*0174*/ 	.word	0x00002280


	//   ....[29]....
        /*0178*/ 	.word	0x000022f0


	//   ....[30]....
        /*017c*/ 	.word	0x00002540


	//   ....[31]....
        /*0180*/ 	.word	0x000025a0


	//   ....[32]....
        /*0184*/ 	.word	0x00002610


	//   ....[33]....
        /*0188*/ 	.word	0x00002690


	//   ....[34]....
        /*018c*/ 	.word	0x00002720


	//   ....[35]....
        /*0190*/ 	.word	0x00002780


	//   ....[36]....
        /*0194*/ 	.word	0x00002800


	//   ....[37]....
        /*0198*/ 	.word	0x00002870


	//   ....[38]....
        /*019c*/ 	.word	0x000028e0


	//   ....[39]....
        /*01a0*/ 	.word	0x00002950


	//----- nvinfo : EIATTR_VRC_CTA_INIT_COUNT
	.align		4
.L_8822:
        /*01a4*/ 	.byte	0x02, 0x4a
	.zero		1
	.zero		1


	//----- nvinfo : EIATTR_SYSCALL_OFFSETS
	.align		4
        /*01a8*/ 	.byte	0x04, 0x46
        /*01aa*/ 	.short	(.L_8824 - .L_8823)


	//   ....[0]....
.L_8823:
        /*01ac*/ 	.word	0x000001b0


	//----- nvinfo : EIATTR_EXIT_INSTR_OFFSETS
	.align		4
.L_8824:
        /*01b0*/ 	.byte	0x04, 0x1c
        /*01b2*/ 	.short	(.L_8826 - .L_8825)


	//   ....[0]....
.L_8825:
        /*01b4*/ 	.word	0x00000270


	//   ....[1]....
        /*01b8*/ 	.word	0x00001e60


	//----- nvinfo : EIATTR_CRS_STACK_SIZE
	.align		4
.L_8826:
        /*01bc*/ 	.byte	0x04, 0x1e
        /*01be*/ 	.short	(.L_8828 - .L_8827)
.L_8827:
        /*01c0*/ 	.word	0x00000000


	//----- nvinfo : EIATTR_CBANK_PARAM_SIZE
	.align		4
.L_8828:
        /*01c4*/ 	.byte	0x03, 0x19
        /*01c6*/ 	.short	0x0098


	//----- nvinfo : EIATTR_PARAM_CBANK
	.align		4
        /*01c8*/ 	.byte	0x04, 0x0a
        /*01ca*/ 	.short	(.L_8830 - .L_8829)
	.align		4
.L_8829:
        /*01cc*/ 	.word	index@(.nv.constant0._Z15SoftmaxWarpImplI22BroadcastScaleMaskLoadIffbLm4EiE11DirectStoreIffEfLi2ELi2ELi32ELi2ELb1EL9Algorithm0EEvT_T0_ll)
        /*01d0*/ 	.short	0x0380
        /*01d2*/ 	.short	0x0098


	//----- nvinfo : EIATTR_SW_WAR
	.align		4
.L_8830:
        /*01d4*/ 	.byte	0x04, 0x36
        /*01d6*/ 	.short	(.L_8832 - .L_8831)
.L_8831:
        /*01d8*/ 	.word	0x00000008
.L_8832:


//--------------------- .nv.info._Z15SoftmaxWarpImplI22BroadcastScaleMaskLoadIffbLm4EiE11DirectStoreIffEfLi2ELi2ELi32ELi2ELb0EL9Algorithm0EEvT_T0_ll --------------------------
	.section	.nv.info._Z15SoftmaxWarpImplI22BroadcastScaleMaskLoadIffbLm4EiE11DirectStoreIffEfLi2ELi2ELi32ELi2ELb0EL9Algorithm0EEvT_T0_ll,"",@"SHT_CUDA_INFO"
	.sectionflags	@""
	.align	4


	//----- nvinfo : EIATTR_CUDA_API_VERSION
	.align		4
        /*0000*/ 	.byte	0x04, 0x37
        /*0002*/ 	.short	(.L_8834 - .L_8833)
.L_8833:
        /*0004*/ 	.word	0x00000082


	//----- nvinfo : EIATTR_KPARAM_INFO
	.align		4
.L_8834:
        /*0008*/ 	.byte	0x04, 0x17
        /*000a*/ 	.short	(.L_8836 - .L_8835)
.L_8835:
        /*000c*/ 	.word	0x00000000
        /*0010*/ 	.short	0x0003
        /*0012*/ 	.short	0x0090
        /*0014*/ 	.byte	0x00, 0xf0, 0x21, 0x00


	//----- nvinfo : EIATTR_KPARAM_INFO
	.align		4
.L_8836:
        /*0018*/ 	.byte	0x04, 0x17
        /*001a*/ 	.short	(.L_8838 - .L_8837)
.L_8837:
        /*001c*/ 	.word	0x00000000
        /*0020*/ 	.short	0x0002
        /*0022*/ 	.short	0x0088
        /*0024*/ 	.byte	0x00, 0xf0, 0x21, 0x00


	//----- nvinfo : EIATTR_KPARAM_INFO
	.align		4
.L_8838:
        /*0028*/ 	.byte	0x04, 0x17
        /*002a*/ 	.short	(.L_8840 - .L_8839)
.L_8839:
        /*002c*/ 	.word	0x00000000
        /*0030*/ 	.short	0x0001
        /*0032*/ 	.short	0x0078
        /*0034*/ 	.byte	0x00, 0xf0, 0x41, 0x00


	//----- nvinfo : EIATTR_KPARAM_INFO
	.align		4
.L_8840:
        /*0038*/ 	.byte	0x04, 0x17
        /*003a*/ 	.short	(.L_8842 - .L_8841)
.L_8841:
        /*003c*/ 	.word	0x00000000
        /*0040*/ 	.short	0x0000
        /*0042*/ 	.short	0x0000
        /*0044*/ 	.byte	0x00, 0xf0, 0xe1, 0x01


	//----- nvinfo : EIATTR_SPARSE_MMA_MASK
	.align		4
.L_8842:
        /*0048*/ 	.byte	0x03, 0x50
        /*004a*/ 	.short	0x0000


	//----- nvinfo : EIATTR_MAXREG_COUNT
	.align		4
        /*004c*/ 	.byte	0x03, 0x1b
        /*004e*/ 	.short	0x00ff


	//----- nvinfo : EIATTR_EXTERNS
	.align		4
        /*0050*/ 	.byte	0x04, 0x0f
        /*0052*/ 	.short	(.L_8844 - .L_8843)


	//   ....[0]....
	.align		4
.L_8843:
        /*0054*/ 	.word	index@(__assertfail)


	//----- nvinfo : EIATTR_MERCURY_ISA_VERSION
	.align		4
.L_8844:
        /*0058*/ 	.byte	0x03, 0x5f
        /*005a*/ 	.short	0x0101


	//----- nvinfo : EIATTR_COOP_GROUP_MASK_REGIDS
	.align		4
        /*005c*/ 	.byte	0x04, 0x29
        /*005e*/ 	.short	(.L_8846 - .L_8845)


	//   ....[0]....
.L_8845:
        /*0060*/ 	.word	0xffffffff


	//   ....[1]....
        /*0064*/ 	.word	0xffffffff


	//   ....[2]....
        /*0068*/ 	.word	0xffffffff


	//   ....[3]....
        /*006c*/ 	.word	0xffffffff


	//   ....[4]....
        /*0070*/ 	.word	0xffffffff


	//   ....[5]....
        /*0074*/ 	.word	0xffffffff


	//   ....[6]....
        /*0078*/ 	.word	0xffffffff


	//   ....[7]....
        /*007c*/ 	.word	0xffffffff


	//   ....[8]....
        /*0080*/ 	.word	0xffffffff


	//   ....[9]....
        /*0084*/ 	.word	0xffffffff


	//   ....[10]....
        /*0088*/ 	.word	0xffffffff


	//   ....[11]....
        /*008c*/ 	.word	0xffffffff


	//   ....[12]....
        /*0090*/ 	.word	0xffffffff


	//   ....[13]....
        /*0094*/ 	.word	0xffffffff


	//   ....[14]....
        /*0098*/ 	.word	0xffffffff


	//   ....[15]....
        /*009c*/ 	.word	0xffffffff


	//   ....[16]....
        /*00a0*/ 	.word	0xffffffff


	//   ....[17]....
        /*00a4*/ 	.word	0xffffffff


	//   ....[18]....
        /*00a8*/ 	.word	0xffffffff


	//   ....[19]....
        /*00ac*/ 	.word	0xffffffff


	//   ....[20]....
        /*00b0*/ 	.word	0x0500000f


	//   ....[21]....
        /*00b4*/ 	.word	0x0500000f


	//   ....[22]....
        /*00b8*/ 	.word	0x0500000f


	//   ....[23]....
        /*00bc*/ 	.word	0x0500000f


	//   ....[24]....
        /*00c0*/ 	.word	0x0500000f


	//   ....[25]....
        /*00c4*/ 	.word	0x0500000f


	//   ....[26]....
        /*00c8*/ 	.word	0x0500000f


	//   ....[27]....
        /*00cc*/ 	.word	0x0500000f


	//   ....[28]....
        /*00d0*/ 	.word	0x0500000f


	//   ....[29]....
        /*00d4*/ 	.word	0x0500000f


	//   ....[30]....
        /*00d8*/ 	.word	0x0500000f


	//   ....[31]....
        /*00dc*/ 	.word	0x0500000f


	//   ....[32]....
        /*00e0*/ 	.word	0x0500000f


	//   ....[33]....
        /*00e4*/ 	.word	0x0500000f


	//   ....[34]....
        /*00e8*/ 	.word	0x0500000f


	//   ....[35]....
        /*00ec*/ 	.word	0x0500000f


	//   ....[36]....
        /*00f0*/ 	.word	0x0500000f


	//   ....[37]....
        /*00f4*/ 	.word	0x0500000f


	//   ....[38]....
        /*00f8*/ 	.word	0x0500000f


	//   ....[39]....
        /*00fc*/ 	.word	0x0500000f


	//----- nvinfo : EIATTR_COOP_GROUP_INSTR_OFFSETS
	.align		4
.L_8846:
        /*0100*/ 	.byte	0x04, 0x28
        /*0102*/ 	.short	(.L_8848 - .L_8847)


	//   ....[0]....
.L_8847:
        /*0104*/ 	.word	0x00001020


	//   ....[1]....
        /*0108*/ 	.word	0x00001030


	//   ....[2]....
        /*010c*/ 	.word	0x00001060


	//   ....[3]....
        /*0110*/ 	.word	0x00001080


	//   ....[4]....
        /*0114*/ 	.word	0x000010b0


	//   ....[5]....
        /*0118*/ 	.word	0x000010c0


	//   ....[6]....
        /*011c*/ 	.word	0x000010f0


	//   ....[7]....
        /*0120*/ 	.word	0x00001110


	//   ....[8]....
        /*0124*/ 	.word	0x00001140


	//   ....[9]....
        /*0128*/ 	.word	0x00001150


	//   ....[10]....
        /*012c*/ 	.word	0x000013f0


	//   ....[11]....
        /*0130*/ 	.word	0x00001410


	//   ....[12]....
        /*0134*/ 	.word	0x00001430


	//   ....[13]....
        /*0138*/ 	.word	0x00001450


	//   ....[14]....
        /*013c*/ 	.word	0x00001470


	//   ....[15]....
        /*0140*/ 	.word	0x00001490


	//   ....[16]....
        /*0144*/ 	.word	0x000014b0


	//   ....[17]....
        /*0148*/ 	.word	0x000014d0


	//   ....[18]....
        /*014c*/ 	.word	0x000014f0


	//   ....[19]....
        /*0150*/ 	.word	0x00001510


	//   ....[20]....
        /*0154*/ 	.word	0x00001b00


	//   ....[21]....
        /*0158*/ 	.word	0x00001b90


	//   ....[22]....
        /*015c*/ 	.word	0x00001bf0


	//   ....[23]....
        /*0160*/ 	.word	0x00001c50


	//   ....[24]....
        /*0164*/ 	.word	0x00001cb0


	//   ....[25]....
        /*0168*/ 	.word	0x00001d10


	//   ....[26]....
        /*016c*/ 	.word	0x00001dd0


	//   ....[27]....
        /*0170*/ 	.word	0x00001e70


	//   ....[28]....
        /*0174*/ 	.word	0x00001f80


	//   ....[29]....
        /*0178*/ 	.word	0x00002030


	//   ....[30]....
        /*017c*/ 	.word	0x00002090


	//   ....[31]....
        /*0180*/ 	.word	0x00002140


	//   ....[32]....
        /*0184*/ 	.word	0x00002250


	//   ....[33]....
        /*0188*/ 	.word	0x000022c0


	//   ....[34]....
        /*018c*/ 	.word	0x00002350


	//   ....[35]....
        /*0190*/ 	.word	0x000023b0


	//   ....[36]....
        /*0194*/ 	.word	0x00002420


	//   ....[37]....
        /*0198*/ 	.word	0x00002490


	//   ....[38]....
        /*019c*/ 	.word	0x00002500


	//   ....[39]....
        /*01a0*/ 	.word	0x00002580


	//----- nvinfo : EIATTR_VRC_CTA_INIT_COUNT
	.align		4
.L_8848:
        /*01a4*/ 	.byte	0x02, 0x4a
	.zero		1
	.zero		1


	//----- nvinfo : EIATTR_SYSCALL_OFFSETS
	.align		4
        /*01a8*/ 	.byte	0x04, 0x46
        /*01aa*/ 	.short	(.L_8850 - .L_8849)


	//   ....[0]....
.L_8849:
        /*01ac*/ 	.word	0x00000190


	//----- nvinfo : EIATTR_EXIT_INSTR_OFFSETS
	.align		4
.L_8850:
        /*01b0*/ 	.byte	0x04, 0x1c
        /*01b2*/ 	.short	(.L_8852 - .L_8851)


	//   ....[0]....
.L_8851:
        /*01b4*/ 	.word	0x00000250


	//   ....[1]....
        /*01b8*/ 	.word	0x00001aa0


	//----- nvinfo : EIATTR_CRS_STACK_SIZE
	.align		4
.L_8852:
        /*01bc*/ 	.byte	0x04, 0x1e
        /*01be*/ 	.short	(.L_8854 - .L_8853)
.L_8853:
        /*01c0*/ 	.word	0x00000000


	//----- nvinfo : EIATTR_CBANK_PARAM_SIZE
	.align		4
.L_8854:
        /*01c4*/ 	.byte	0x03, 0x19
        /*01c6*/ 	.short	0x0098


	//----- nvinfo : EIATTR_PARAM_CBANK
	.align		4
        /*01c8*/ 	.byte	0x04, 0x0a
        /*01ca*/ 	.short	(.L_8856 - .L_8855)
	.align		4
.L_8855:
        /*01cc*/ 	.word	index@(.nv.constant0._Z15SoftmaxWarpImplI22BroadcastScaleMaskLoadIffbLm4EiE11DirectStoreIffEfLi2ELi2ELi32ELi2ELb0EL9Algorithm0EEvT_T0_ll)
        /*01d0*/ 	.short	0x0380
        /*01d2*/ 	.short	0x0098


	//----- nvinfo : EIATTR_SW_WAR
	.align		4
.L_8856:
        /*01d4*/ 	.byte	0x04, 0x36
        /*01d6*/ 	.short	(.L_8858 - .L_8857)
.L_8857:
        /*01d8*/ 	.word	0x00000008
.L_8858:


//--------------------- .nv.info._Z15SoftmaxWarpImplI22BroadcastScaleMaskLoadIffbLm4EiE11DirectStoreIffEfLi2ELi2ELi16ELi1ELb1EL9Algorithm0EEvT_T0_ll --------------------------
	.section	.nv.info._Z15SoftmaxWarpImplI22BroadcastScaleMaskLoadIffbLm4EiE11DirectStoreIffEfLi2ELi2ELi16ELi1ELb1EL9Algorithm0EEvT_T0_ll,"",@"SHT_CUDA_INFO"
	.sectionflags	@""
	.align	4


	//----- nvinfo : EIATTR_CUDA_API_VERSION
	.align		4
        /*0000*/ 	.byte	0x04, 0x37
        /*0002*/ 	.short	(.L_8860 - .L_8859)
.L_8859:
        /*0004*/ 	.word	0x00000082


	//----- nvinfo : EIATTR_KPARAM_INFO
	.align		4
.L_8860:
        /*0008*/ 	.byte	0x04, 0x17
        /*000a*/ 	.short	(.L_8862 - .L_8861)
.L_8861:
        /*000c*/ 	.word	0x00000000
        /*0010*/ 	.short	0x0003
        /*0012*/ 	.short	0x0090
        /*0014*/ 	.byte	0x00, 0xf0, 0x21, 0x00


	//----- nvinfo : EIATTR_KPARAM_INFO
	.align		4
.L_8862:
        /*0018*/ 	.byte	0x04, 0x17
        /*001a*/ 	.short	(.L_8864 - .L_8863)
.L_8863:
        /*001c*/ 	.word	0x00000000
        /*0020*/ 	.short	0x0002
        /*0022*/ 	.short	0x0088
        /*0024*/ 	.byte	0x00, 0xf0, 0x21, 0x00


	//----- nvinfo : EIATTR_KPARAM_INFO
	.align		4
.L_8864:
        /*0028*/ 	.byte	0x04, 0x17
        /*002a*/ 	.short	(.L_8866 - .L_8865)
.L_8865:
        /*002c*/ 	.word	0x00000000
        /*0030*/ 	.short	0x0001
        /*0032*/ 	.short	0x0078
        /*0034*/ 	.byte	0x00, 0xf0, 0x41, 0x00


	//----- nvinfo : EIATTR_KPARAM_INFO
	.align		4
.L_8866:
        /*0038*/ 	.byte	0x04, 0x17
        /*003a*/ 	.short	(.L_8868 - .L_8867)
.L_8867:
        /*003c*/ 	.word	0x00000000
        /*0040*/ 	.short	0x0000
        /*0042*/ 	.short	0x0000
        /*0044*/ 	.byte	0x00, 0xf0, 0xe1, 0x01


	//----- nvinfo : EIATTR_SPARSE_MMA_MASK
	.align		4
.L_8868:
        /*0048*/ 	.byte	0x03, 0x50
        /*004a*/ 	.short	0x0000


	//----- nvinfo : EIATTR_MAXREG_COUNT
	.align		4
        /*004c*/ 	.byte	0x03, 0x1b
        /*004e*/ 	.short	0x00ff


	//----- nvinfo : EIATTR_EXTERNS
	.align		4
        /*0050*/ 	.byte	0x04, 0x0f
        /*0052*/ 	.short	(.L_8870 - .L_8869)


	//   ....[0]....
	.align		4
.L_8869:
        /*0054*/ 	.word	index@(__assertfail)


	//----- nvinfo : EIATTR_MERCURY_ISA_VERSION
	.align		4
.L_8870:
        /*0058*/ 	.byte	0x03, 0x5f
        /*005a*/ 	.short	0x0101


	//----- nvinfo : EIATTR_COOP_GROUP_MASK_REGIDS
	.align		4
        /*005c*/ 	.byte	0x04, 0x29
        /*005e*/ 	.short	(.L_8872 - .L_8871)


	//   ....[0]....
.L_8871:
        /*0060*/ 	.word	0xffffffff


	//   ....[1]....
        /*0064*/ 	.word	0xffffffff


	//   ....[2]....
        /*0068*/ 	.word	0xffffffff


	//   ....[3]....
        /*006c*/ 	.word	0xffffffff


	//   ....[4]....
        /*0070*/ 	.word	0xffffffff


	//   ....[5]....
        /*0074*/ 	.word	0xffffffff


	//   ....[6]....
        /*0078*/ 	.word	0xffffffff


	//   ....[7]....
        /*007c*/ 	.word	0xffffffff


	//   ....[8]....
        /*0080*/ 	.word	0x0500000f


	//   ....[9]....
        /*0084*/ 	.word	0x0500000f


	//   ....[10]....
        /*0088*/ 	.word	0x0500000f


	//   ....[11]....
        /*008c*/ 	.word	0x0500000f


	//   ....[12]....
        /*0090*/ 	.word	0x0500000f


	//   ....[13]....
        /*0094*/ 	.word	0x0500000f


	//   ....[14]....
        /*0098*/ 	.word	0x0500000f


	//   ....[15]....
        /*009c*/ 	.word	0x0500000f


	//----- nvinfo : EIATTR_COOP_GROUP_INSTR_OFFSETS
	.align		4
.L_8872:
        /*00a0*/ 	.byte	0x04, 0x28
        /*00a2*/ 	.short	(.L_8874 - .L_8873)


	//   ....[0]....
.L_8873:
        /*00a4*/ 	.word	0x00000b40


	//   ....[1]....
        /*00a8*/ 	.word	0x00000b80


	//   ....[2]....
        /*00ac*/ 	.word	0x00000ba0


	//   ....[3]....
        /*00b0*/ 	.word	0x00000bc0


	//   ....[4]....
        /*00b4*/ 	.word	0x00000d20


	//   ....[5]....
        /*00b8*/ 	.word	0x00000d40


	//   ....[6]....
        /*00bc*/ 	.word	0x00000d60


	//   ....[7]....
        /*00c0*/ 	.word	0x00000d80


	//   ....[8]....
        /*00c4*/ 	.word	0x00001130


	//   ....[9]....
        /*00c8*/ 	.word	0x000011c0


	//   ....[10]....
        /*00cc*/ 	.word	0x00001220


	//   ....[11]....
        /*00d0*/ 	.word	0x00001280


	//   ....[12]....
        /*00d4*/ 	.word	0x00001430


	//   ....[13]....
        /*00d8*/ 	.word	0x00001490


	//   ....[14]....
        /*00dc*/ 	.word	0x000014f0


	//   ....[15]....
        /*00e0*/ 	.word	0x00001550


	//----- nvinfo : EIATTR_VRC_CTA_INIT_COUNT
	.align		4
.L_8874:
        /*00e4*/ 	.byte	0x02, 0x4a
	.zero		1
	.zero		1


	//----- nvinfo : EIATTR_SYSCALL_OFFSETS
	.align		4
        /*00e8*/ 	.byte	0x04, 0x46
        /*00ea*/ 	.short	(.L_8876 - .L_8875)


	//   ....[0]....
.L_8875:
        /*00ec*/ 	.word	0x000001b0


	//----- nvinfo : EIATTR_EXIT_INSTR_OFFSETS
	.align		4
.L_8876:
        /*00f0*/ 	.byte	0x04, 0x1c
        /*00f2*/ 	.short	(.L_8878 - .L_8877)


	//   ....[0]....
.L_8877:
        /*00f4*/ 	.word	0x00000260


	//   ....[1]....
        /*00f8*/ 	.word	0x000010d0


	//----- nvinfo : EIATTR_CRS_STACK_SIZE
	.align		4
.L_8878:
        /*00fc*/ 	.byte	0x04, 0x1e
        /*00fe*/ 	.short	(.L_8880 - .L_8879)
.L_8879:
        /*0100*/ 	.word	0x00000000


	//----- nvinfo : EIATTR_CBANK_PARAM_SIZE
	.align		4
.L_8880:
        /*0104*/ 	.byte	0x03, 0x19
        /*0106*/ 	.short	0x0098


	//----- nvinfo : EIATTR_PARAM_CBANK
	.align		4
        /*0108*/ 	.byte	0x04, 0x0a
        /*010a*/ 	.short	(.L_8882 - .L_8881)
	.align		4
.L_8881:
        /*010c*/ 	.word	index@(.nv.constant0._Z15SoftmaxWarpImplI22BroadcastScaleMaskLoadIffbLm4EiE11DirectStoreIffEfLi2ELi2ELi16ELi1ELb1EL9Algorithm0EEvT_T0_ll)
        /*0110*/ 	.short	0x0380
        /*0112*/ 	.short	0x0098


	//----- nvinfo : EIATTR_SW_WAR
	.align		4
.L_8882:
        /*0114*/ 	.byte	0x04, 0x36
        /*0116*/ 	.short	(.L_8884 - .L_8883)
.L_8883:
        /*0118*/ 	.word	0x00000008
.L_8884:


//--------------------- .nv.info._Z15SoftmaxWarpImplI22BroadcastScaleMaskLoadIffbLm4EiE11DirectStoreIffEfLi2ELi2ELi16ELi1ELb0EL9Algorithm0EEvT_T0_ll --------------------------
	.section	.nv.info._Z15SoftmaxWarpImplI22BroadcastScaleMaskLoadIffbLm4EiE11DirectStoreIffEfLi2ELi2ELi16ELi1ELb0EL9Algorithm0EEvT_T0_ll,"",@"SHT_CUDA_INFO"
	.sectionflags	@""
	.align	4


	//----- nvinfo : EIATTR_CUDA_API_VERSION
	.align		4
        /*0000*/ 	.byte	0x04, 0x37
        /*0002*/ 	.short	(.L_8886 - .L_8885)
.L_8885:
        /*0004*/ 	.word	0x00000082


	//----- nvinfo : EIATTR_KPARAM_INFO
	.align		4
.L_8886:
        /*0008*/ 	.byte	0x04, 0x17
        /*000a*/ 	.short	(.L_8888 - .L_8887)
.L_8887:
        /*000c*/ 	.word	0x00000000
        /*0010*/ 	.short	0x0003
        /*0012*/ 	.short	0x0090
        /*0014*/ 	.byte	0x00, 0xf0, 0x21, 0x00


	//----- nvinfo : EIATTR_KPARAM_INFO
	.align		4
.L_8888:
        /*0018*/ 	.byte	0x04, 0x17
        /*001a*/ 	.short	(.L_8890 - .L_8889)
.L_8889:
        /*001c*/ 	.word	0x00000000
        /*0020*/ 	.short	0x0002
        /*0022*/ 	.short	0x0088
        /*0024*/ 	.byte	0x00, 0xf0, 0x21, 0x00


	//----- nvinfo : EIATTR_KPARAM_INFO
	.align		4
.L_8890:
        /*0028*/ 	.byte	0x04, 0x17
        /*002a*/ 	.short	(.L_8892 - .L_8891)
.L_8891:
        /*002c*/ 	.word	0x00000000
        /*0030*/ 	.short	0x0001
        /*0032*/ 	.short	0x0078
        /*0034*/ 	.byte	0x00, 0xf0, 0x41, 0x00


	//----- nvinfo : EIATTR_KPARAM_INFO
	.align		4
.L_8892:
        /*0038*/ 	.byte	0x04, 0x17
        /*003a*/ 	.short	(.L_8894 - .L_8893)
.L_8893:
        /*003c*/ 	.word	0x00000000
        /*0040*/ 	.short	0x0000
        /*0042*/ 	.short	0x0000
        /*0044*/ 	.byte	0x00, 0xf0, 0xe1, 0x01


	//----- nvinfo : EIATTR_SPARSE_MMA_MASK
	.align		4
.L_8894:
        /*0048*/ 	.byte	0x03, 0x50
        /*004a*/ 	.short	0x0000


	//----- nvinfo : EIATTR_MAXREG_COUNT
	.align		4
        /*004c*/ 	.byte	0x03, 0x1b
        /*004e*/ 	.short	0x00ff


	//----- nvinfo : EIATTR_EXTERNS
	.align		4
        /*0050*/ 	.byte	0x04, 0x0f
        /*0052*/ 	.short	(.L_8896 - .L_8895)


	//   ....[0]....
	.align		4
.L_8895:
        /*0054*/ 	.word	index@(__assertfail)


	//----- nvinfo : EIATTR_MERCURY_ISA_VERSION
	.align		4
.L_8896:
        /*0058*/ 	.byte	0x03, 0x5f
        /*005a*/ 	.short	0x0101


	//----- nvinfo : EIATTR_COOP_GROUP_MASK_REGIDS
	.align		4
        /*005c*/ 	.byte	0x04, 0x29
        /*005e*/ 	.short	(.L_8898 - .L_8897)


	//   ....[0]....
.L_8897:
        /*0060*/ 	.word	0xffffffff


	//   ....[1]....
        /*0064*/ 	.word	0xffffffff


	//   ....[2]....
        /*0068*/ 	.word	0xffffffff


	//   ....[3]....
        /*006c*/ 	.word	0xffffffff


	//   ....[4]....
        /*0070*/ 	.word	0xffffffff


	//   ....[5]....
        /*0074*/ 	.word	0xffffffff


	//   ....[6]....
        /*0078*/ 	.word	0xffffffff


	//   ....[7]....
        /*007c*/ 	.word	0xffffffff


	//   ....[8]....
        /*0080*/ 	.word	0x0500000f


	//   ....[9]....
        /*0084*/ 	.word	0x0500000f


	//   ....[10]....
        /*0088*/ 	.word	0x0500000f


	//   ....[11]....
        /*008c*/ 	.word	0x0500000f


	//   ....[12]....
        /*0090*/ 	.word	0x0500000f


	//   ....[13]....
        /*0094*/ 	.word	0x0500000f


	//   ....[14]....
        /*0098*/ 	.word	0x0500000f


	//   ....[15]....
        /*009c*/ 	.word	0x0500000f


	//----- nvinfo : EIATTR_COOP_GROUP_INSTR_OFFSETS
	.align		4
.L_8898:
        /*00a0*/ 	.byte	0x04, 0x28
        /*00a2*/ 	.short	(.L_8900 - .L_8899)


	//   ....[0]....
.L_8899:
        /*00a4*/ 	.word	0x00000aa0


	//   ....[1]....
        /*00a8*/ 	.word	0x00000ae0


	//   ....[2]....
        /*00ac*/ 	.word	0x00000b00


	//   ....[3]....
        /*00b0*/ 	.word	0x00000b20


	//   ....[4]....
        /*00b4*/ 	.word	0x00000c80


	//   ....[5]....
        /*00b8*/ 	.word	0x00000ca0


	//   ....[6]....
        /*00bc*/ 	.word	0x00000cc0


	//   ....[7]....
        /*00c0*/ 	.word	0x00000ce0


	//   ....[8]....
        /*00c4*/ 	.word	0x00001060


	//   ....[9]....
        /*00c8*/ 	.word	0x000010f0


	//   ....[10]....
        /*00cc*/ 	.word	0x00001150


	//   ....[11]....
        /*00d0*/ 	.word	0x000011b0


	//   ....[12]....
        /*00d4*/ 	.word	0x00001360


	//   ....[13]....
        /*00d8*/ 	.word	0x000013c0


	//   ....[14]....
        /*00dc*/ 	.word	0x00001420


	//   ....[15]....
        /*00e0*/ 	.word	0x00001480


	//----- nvinfo : EIATTR_VRC_CTA_INIT_COUNT
	.align		4
.L_8900:
        /*00e4*/ 	.byte	0x02, 0x4a
	.zero		1
	.zero		1


	//----- nvinfo : EIATTR_SYSCALL_OFFSETS
	.align		4
        /*00e8*/ 	.byte	0x04, 0x46
        /*00ea*/ 	.short	(.L_8902 - .L_8901)


	//   ....[0]....
.L_8901:
        /*00ec*/ 	.word	0x00000190


	//----- nvinfo : EIATTR_EXIT_INSTR_OFFSETS
	.align		4
.L_8902:
        /*00f0*/ 	.byte	0x04, 0x1c
        /*00f2*/ 	.short	(.L_8904 - .L_8903)


	//   ....[0]....
.L_8903:
        /*00f4*/ 	.word	0x00000240


	//   ....[1]....
        /*00f8*/ 	.word	0x00001000


	//----- nvinfo : EIATTR_CRS_STACK_SIZE
	.align		4
.L_8904:
        /*00fc*/ 	.byte	0x04, 0x1e
        /*00fe*/ 	.short	(.L_8906 - .L_8905)
.L_8905:
        /*0100*/ 	.word	0x00000000


	//----- nvinfo : EIATTR_CBANK_PARAM_SIZE
	.align		4
.L_8906:
        /*0104*/ 	.byte	0x03, 0x19
        /*0106*/ 	.short	0x0098


	//----- nvinfo : EIATTR_PARAM_CBANK
	.align		4
        /*0108*/ 	.byte	0x04, 0x0a
        /*010a*/ 	.short	(.L_8908 - .L_8907)
	.align		4
.L_8907:
        /*010c*/ 	.word	index@(.nv.constant0._Z15SoftmaxWarpImplI22BroadcastScaleMaskLoadIffbLm4EiE11DirectStoreIffEfLi2ELi2ELi16ELi1ELb0EL9Algorithm0EEvT_T0_ll)
        /*0110*/ 	.short	0x0380
        /*0112*/ 	.short	0x0098


	//----- nvinfo : EIATTR_SW_WAR
	.align		4
.L_8908:
        /*0114*/ 	.byte	0x04, 0x36
        /*0116*/ 	.short	(.L_8910 - .L_8909)
.L_8909:
        /*0118*/ 	.word	0x00000008
.L_8910:


//--------------------- .nv.info._Z15SoftmaxWarpImplI22BroadcastScaleMaskLoadIffbLm4EiE11DirectStoreIffEfLi2ELi2ELi16ELi2ELb1EL9Algorithm0EEvT_T0_ll --------------------------
	.section	.nv.info._Z15SoftmaxWarpImplI22BroadcastScaleMaskLoadIffbLm4EiE11DirectStoreIffEfLi2ELi2ELi16ELi2ELb1EL9Algorithm0EEvT_T0_ll,"",@"SHT_CUDA_INFO"
	.sectionflags	@""
	.align	4


	//----- nvinfo : EIATTR_CUDA_API_VERSION
	.align		4
        /*0000*/ 	.byte	0x04, 0x37
        /*0002*/ 	.short	(.L_8912 - .L_8911)
.L_8911:
        /*0004*/ 	.word	0x00000082


	//----- nvinfo : EIATTR_KPARAM_INFO
	.align		4
.L_8912:
        /*0008*/ 	.byte	0x04, 0x17
        /*000a*/ 	.short	(.L_8914 - .L_8913)
.L_8913:
        /*000c*/ 	.word	0x00000000
        /*0010*/ 	.short	0x0003
        /*0012*/ 	.short	0x0090
        /*0014*/ 	.byte	0x00, 0xf0, 0x21, 0x00


	//----- nvinfo : EIATTR_KPARAM_INFO
	.align		4
.L_8914:
        /*0018*/ 	.byte	0x04, 0x17
        /*001a*/ 	.short	(.L_8916 - .L_8915)
.L_8915:
        /*001c*/ 	.word	0x00000000
        /*0020*/ 	.short	0x0002
        /*0022*/ 	.short	0x0088
        /*0024*/ 	.byte	0x00, 0xf0, 0x21, 0x00


	//----- nvinfo : EIATTR_KPARAM_INFO
	.align		4
.L_8916:
        /*0028*/ 	.byte	0x04, 0x17
        /*002a*/ 	.short	(.L_8918 - .L_8917)
.L_8917:
        /*002c*/ 	.word	0x00000000
        /*0030*/ 	.short	0x0001
        /*0032*/ 	.short	0x0078
        /*0034*/ 	.byte	0x00, 0xf0, 0x41, 0x00


	//----- nvinfo : EIATTR_KPARAM_INFO
	.align		4
.L_8918:
        /*0038*/ 	.byte	0x04, 0x17
        /*003a*/ 	.short	(.L_8920 - .L_8919)
.L_8919:
        /*003c*/ 	.word	0x00000000
        /*0040*/ 	.short	0x0000
        /*0042*/ 	.short	0x0000
        /*0044*/ 	.byte	0x00, 0xf0, 0xe1, 0x01


	//----- nvinfo : EIATTR_SPARSE_MMA_MASK
	.align		4
.L_8920:
        /*0048*/ 	.byte	0x03, 0x50
        /*004a*/ 	.short	0x0000


	//----- nvinfo : EIATTR_MAXREG_COUNT
	.align		4
        /*004c*/ 	.byte	0x03, 0x1b
        /*004e*/ 	.short	0x00ff


	//----- nvinfo : EIATTR_EXTERNS
	.align		4
        /*0050*/ 	.byte	0x04, 0x0f
        /*0052*/ 	.short	(.L_8922 - .L_8921)


	//   ....[0]....
	.align		4
.L_8921:
        /*0054*/ 	.word	index@(__assertfail)


	//----- nvinfo : EIATTR_MERCURY_ISA_VERSION
	.align		4
.L_8922:
        /*0058*/ 	.byte	0x03, 0x5f
        /*005a*/ 	.short	0x0101


	//----- nvinfo : EIATTR_COOP_GROUP_MASK_REGIDS
	.align		4
        /*005c*/ 	.byte	0x04, 0x29
        /*005e*/ 	.short	(.L_8924 - .L_8923)


	//   ....[0]....
.L_8923:
        /*0060*/ 	.word	0xffffffff


	//   ....[1]....
        /*0064*/ 	.word	0xffffffff


	//   ....[2]....
        /*0068*/ 	.word	0xffffffff


	//   ....[3]....
        /*006c*/ 	.word	0xffffffff


	//   ....[4]....
        /*0070*/ 	.word	0xffffffff


	//   ....[5]....
        /*0074*/ 	.word	0xffffffff


	//   ....[6]....
        /*0078*/ 	.word	0xffffffff


	//   ....[7]....
        /*007c*/ 	.word	0xffffffff


	//   ....[8]....
        /*0080*/ 	.word	0xffffffff


	//   ....[9]....
        /*0084*/ 	.word	0xffffffff


	//   ....[10]....
        /*0088*/ 	.word	0xffffffff


	//   ....[11]....
        /*008c*/ 	.word	0xffffffff


	//   ....[12]....
        /*0090*/ 	.word	0xffffffff


	//   ....[13]....
        /*0094*/ 	.word	0xffffffff


	//   ....[14]....
        /*0098*/ 	.word	0xffffffff


	//   ....[15]....
        /*009c*/ 	.word	0xffffffff


	//   ....[16]....
        /*00a0*/ 	.word	0x0500000f


	//   ....[17]....
        /*00a4*/ 	.word	0x0500000f


	//   ....[18]....
        /*00a8*/ 	.word	0x0500000f


	//   ....[19]....
        /*00ac*/ 	.word	0x0500000f


	//   ....[20]....
        /*00b0*/ 	.word	0x0500000f


	//   ....[21]....
        /*00b4*/ 	.word	0x0500000f


	//   ....[22]....
        /*00b8*/ 	.word	0x0500000f


	//   ....[23]....
        /*00bc*/ 	.word	0x0500000f


	//   ....[24]....
        /*00c0*/ 	.word	0x0500000f


	//   ....[25]....
        /*00c4*/ 	.word	0x0500000f


	//   ....[26]....
        /*00c8*/ 	.word	0x0500000f


	//   ....[27]....
        /*00cc*/ 	.word	0x0500000f


	//   ....[28]....
        /*00d0*/ 	.word	0x0500000f


	//   ....[29]....
        /*00d4*/ 	.word	0x0500000f


	//   ....[30]....
        /*00d8*/ 	.word	0x0500000f


	//   ....[31]....
        /*00dc*/ 	.word	0x0500000f


	//----- nvinfo : EIATTR_COOP_GROUP_INSTR_OFFSETS
	.align		4
.L_8924:
        /*00e0*/ 	.byte	0x04, 0x28
        /*00e2*/ 	.short	(.L_8926 - .L_8925)


	//   ....[0]....
.L_8925:
        /*00e4*/ 	.word	0x00001360


	//   ....[1]....
        /*00e8*/ 	.word	0x00001390


	//   ....[2]....
        /*00ec*/ 	.word	0x000013c0


	//   ....[3]....
        /*00f0*/ 	.word	0x000013d0


	//   ....[4]....
        /*00f4*/ 	.word	0x00001400


	//   ....[5]....
        /*00f8*/ 	.word	0x00001410


	//   ....[6]....
        /*00fc*/ 	.word	0x00001440


	//   ....[7]....
        /*0100*/ 	.word	0x00001450


	//   ....[8]....
        /*0104*/ 	.word	0x000016d0


	//   ....[9]....
        /*0108*/ 	.word	0x00001710


	//   ....[10]....
        /*010c*/ 	.word	0x00001730


	//   ....[11]....
        /*0110*/ 	.word	0x00001750


	//   ....[12]....
        /*0114*/ 	.word	0x00001770


	//   ....[13]....
        /*0118*/ 	.word	0x00001790


	//   ....[14]....
        /*011c*/ 	.word	0x000017b0


	//   ....[15]....
        /*0120*/ 	.word	0x000017d0


	//   ....[16]....
        /*0124*/ 	.word	0x00001e40


	//   ....[17]....
        /*0128*/ 	.word	0x00001ec0


	//   ....[18]....
        /*012c*/ 	.word	0x00001f20


	//   ....[19]....
        /*0130*/ 	.word	0x00001f80


	//   ....[20]....
        /*0134*/ 	.word	0x00001fe0


	//   ....[21]....
        /*0138*/ 	.word	0x000020c0


	//   ....[22]....
        /*013c*/ 	.word	0x00002130


	//   ....[23]....
        /*0140*/ 	.word	0x000021a0


	//   ....[24]....
        /*0144*/ 	.word	0x00002400


	//   ....[25]....
        /*0148*/ 	.word	0x00002470


	//   ....[26]....
        /*014c*/ 	.word	0x000024e0


	//   ....[27]....
        /*0150*/ 	.word	0x00002570


	//   ....[28]....
        /*0154*/ 	.word	0x000025d0


	//   ....[29]....
        /*0158*/ 	.word	0x00002650


	//   ....[30]....
        /*015c*/ 	.word	0x000026c0


	//   ....[31]....
        /*0160*/ 	.word	0x00002730


	//----- nvinfo : EIATTR_VRC_CTA_INIT_COUNT
	.align		4
.L_8926:
        /*0164*/ 	.byte	0x02, 0x4a
	.zero		1
	.zero		1


	//----- nvinfo : EIATTR_SYSCALL_OFFSETS
	.align		4
        /*0168*/ 	.byte	0x04, 0x46
        /*016a*/ 	.short	(.L_8928 - .L_8927)


	//   ....[0]....
.L_8927:
        /*016c*/ 	.word	0x000001b0


	//----- nvinfo : EIATTR_EXIT_INSTR_OFFSETS
	.align		4
.L_8928:
        /*0170*/ 	.byte	0x04, 0x1c
        /*0172*/ 	.short	(.L_8930 - .L_8929)


	//   ....[0]....
.L_8929:
        /*0174*/ 	.word	0x00000270


	//   ....[1]....
        /*0178*/ 	.word	0x00001de0


	//----- nvinfo : EIATTR_CRS_STACK_SIZE
	.align		4
.L_8930:
        /*017c*/ 	.byte	0x04, 0x1e
        /*017e*/ 	.short	(.L_8932 - .L_8931)
.L_8931:
        /*0180*/ 	.word	0x00000000


	//----- nvinfo : EIATTR_CBANK_PARAM_SIZE
	.align		4
.L_8932:
        /*0184*/ 	.byte	0x03, 0x19
        /*0186*/ 	.short	0x0098


	//----- nvinfo : EIATTR_PARAM_CBANK
	.align		4
        /*0188*/ 	.byte	0x04, 0x0a
        /*018a*/ 	.short	(.L_8934 - .L_8933)
	.align		4
.L_8933:
        /*018c*/ 	.word	index@(.nv.constant0._Z15SoftmaxWarpImplI22BroadcastScaleMaskLoadIffbLm4EiE11DirectStoreIffEfLi2ELi2ELi16ELi2ELb1EL9Algorithm0EEvT_T0_ll)
        /*0190*/ 	.short	0x0380
        /*0192*/ 	.short	0x0098


	//----- nvinfo : EIATTR_SW_WAR
	.align		4
.L_8934:
        /*0194*/ 	.byte	0x04, 0x36
        /*0196*/ 	.short	(.L_8936 - .L_8935)
.L_8935:
        /*0198*/ 	.word	0x00000008
.L_8936:


//--------------------- .nv.info._Z15SoftmaxWarpImplI22BroadcastScaleMaskLoadIffbLm4EiE11DirectStoreIffEfLi2ELi2ELi16ELi2ELb0EL9Algorithm0EEvT_T0_ll --------------------------
	.section	.nv.info._Z15SoftmaxWarpImplI22BroadcastScaleMaskLoadIffbLm4EiE11DirectStoreIffEfLi2ELi2ELi16ELi2ELb0EL9Algorithm0EEvT_T0_ll,"",@"SHT_CUDA_INFO"
	.sectionflags	@""
	.align	4


	//----- nvinfo : EIATTR_CUDA_API_VERSION
	.align		4
        /*0000*/ 	.byte	0x04, 0x37
        /*0002*/ 	.short	(.L_8938 - .L_8937)
.L_8937:
        /*0004*/ 	.word	0x00000082


	//----- nvinfo : EIATTR_KPARAM_INFO
	.align		4
.L_8938:
        /*0008*/ 	.byte	0x04, 0x17
        /*000a*/ 	.short	(.L_8940 - .L_8939)
.L_8939:
        /*000c*/ 	.word	0x00000000
        /*0010*/ 	.short	0x0003
        /*0012*/ 	.short	0x0090
        /*0014*/ 	.byte	0x00, 0xf0, 0x21, 0x00


	//----- nvinfo : EIATTR_KPARAM_INFO
	.align		4
.L_8940:
        /*0018*/ 	.byte	0x04, 0x17
        /*001a*/ 	.short	(.L_8942 - .L_8941)
.L_8941:
        /*001c*/ 	.word	0x00000000
        /*0020*/ 	.short	0x0002
        /*0022*/ 	.short	0x0088
        /*0024*/ 	.byte	0x00, 0xf0, 0x21, 0x00


	//----- nvinfo : EIATTR_KPARAM_INFO
	.align		4
.L_8942:
        /*0028*/ 	.byte	0x04, 0x17
        /*002a*/ 	.short	(.L_8944 - .L_8943)
.L_8943:
        /*002c*/ 	.word	0x00000000
        /*0030*/ 	.short	0x0001
        /*0032*/ 	.short	0x0078
        /*0034*/ 	.byte	0x00, 0xf0, 0x41, 0x00


	//----- nvinfo : EIATTR_KPARAM_INFO
	.align		4
.L_8944:
        /*0038*/ 	.byte	0x04, 0x17
        /*003a*/ 	.short	(.L_8946 - .L_8945)
.L_8945:
        /*003c*/ 	.word	0x00000000
        /*0040*/ 	.short	0x0000
        /*0042*/ 	.short	0x0000
        /*0044*/ 	.byte	0x00, 0xf0, 0xe1, 0x01


	//----- nvinfo : EIATTR_SPARSE_MMA_MASK
	.align		4
.L_8946:
        /*0048*/ 	.byte	0x03, 0x50
        /*004a*/ 	.short	0x0000


	//----- nvinfo : EIATTR_MAXREG_COUNT
	.align		4
        /*004c*/ 	.byte	0x03, 0x1b
        /*004e*/ 	.short	0x00ff


	//----- nvinfo : EIATTR_EXTERNS
	.align		4
        /*0050*/ 	.byte	0x04, 0x0f
        /*0052*/ 	.short	(.L_8948 - .L_8947)


	//   ....[0]....
	.align		4
.L_8947:
        /*0054*/ 	.word	index@(__assertfail)


	//----- nvinfo : EIATTR_MERCURY_ISA_VERSION
	.align		4
.L_8948:
        /*0058*/ 	.byte	0x03, 0x5f
        /*005a*/ 	.short	0x0101


	//----- nvinfo : EIATTR_COOP_GROUP_MASK_REGIDS
	.align		4
        /*005c*/ 	.byte	0x04, 0x29
        /*005e*/ 	.short	(.L_8950 - .L_8949)


	//   ....[0]....
.L_8949:
        /*0060*/ 	.word	0xffffffff


	//   ....[1]....
        /*0064*/ 	.word	0xffffffff


	//   ....[2]....
        /*0068*/ 	.word	0xffffffff


	//   ....[3]....
        /*006c*/ 	.word	0xffffffff


	//   ....[4]....
        /*0070*/ 	.word	0xffffffff


	//   ....[5]....
        /*0074*/ 	.word	0xffffffff


	//   ....[6]....
        /*0078*/ 	.word	0xffffffff


	//   ....[7]....
        /*007c*/ 	.word	0xffffffff


	//   ....[8]....
        /*0080*/ 	.word	0xffffffff


	//   ....[9]....
        /*0084*/ 	.word	0xffffffff


	//   ....[10]....
        /*0088*/ 	.word	0xffffffff


	//   ....[11]....
        /*008c*/ 	.word	0xffffffff


	//   ....[12]....
        /*0090*/ 	.word	0xffffffff


	//   ....[13]....
        /*0094*/ 	.word	0xffffffff


	//   ....[14]....
        /*0098*/ 	.word	0xffffffff


	//   ....[15]....
        /*009c*/ 	.word	0xffffffff


	//   ....[16]....
        /*00a0*/ 	.word	0x0500000f


	//   ....[17]....
        /*00a4*/ 	.word	0x0500000f


	//   ....[18]....
        /*00a8*/ 	.word	0x0500000f


	//   ....[19]....
        /*00ac*/ 	.word	0x0500000f


	//   ....[20]....
        /*00b0*/ 	.word	0x0500000f


	//   ....[21]....
        /*00b4*/ 	.word	0x0500000f


	//   ....[22]....
        /*00b8*/ 	.word	0x0500000f


	//   ....[23]....
        /*00bc*/ 	.word	0x0500000f


	//   ....[24]....
        /*00c0*/ 	.word	0x0500000f


	//   ....[25]....
        /*00c4*/ 	.word	0x0500000f


	//   ....[26]....
        /*00c8*/ 	.word	0x0500000f


	//   ....[27]....
        /*00cc*/ 	.word	0x0500000f


	//   ....[28]....
        /*00d0*/ 	.word	0x0500000f


	//   ....[29]....
        /*00d4*/ 	.word	0x0500000f


	//   ....[30]....
        /*00d8*/ 	.word	0x0500000f


	//   ....[31]....
        /*00dc*/ 	.word	0x0500000f


	//----- nvinfo : EIATTR_COOP_GROUP_INSTR_OFFSETS
	.align		4
.L_8950:
        /*00e0*/ 	.byte	0x04, 0x28
        /*00e2*/ 	.short	(.L_8952 - .L_8951)


	//   ....[0]....
.L_8951:
        /*00e4*/ 	.word	0x00001020


	//   ....[1]....
        /*00e8*/ 	.word	0x00001030


	//   ....[2]....
        /*00ec*/ 	.word	0x00001070


	//   ....[3]....
        /*00f0*/ 	.word	0x00001090


	//   ....[4]....
        /*00f4*/ 	.word	0x000010c0


	//   ....[5]....
        /*00f8*/ 	.word	0x000010d0


	//   ....[6]....
        /*00fc*/ 	.word	0x00001100


	//   ....[7]....
        /*0100*/ 	.word	0x00001110


	//   ....[8]....
        /*0104*/ 	.word	0x00001390


	//   ....[9]....
        /*0108*/ 	.word	0x000013d0


	//   ....[10]....
        /*010c*/ 	.word	0x000013f0


	//   ....[11]....
        /*0110*/ 	.word	0x00001410


	//   ....[12]....
        /*0114*/ 	.word	0x00001430


	//   ....[13]....
        /*0118*/ 	.word	0x00001450


	//   ....[14]....
        /*011c*/ 	.word	0x00001470


	//   ....[15]....
        /*0120*/ 	.word	0x00001490


	//   ....[16]....
        /*0124*/ 	.word	0x00001a90


	//   ....[17]....
        /*0128*/ 	.word	0x00001b30


	//   ....[18]....
        /*012c*/ 	.word	0x00001b90


	//   ....[19]....
        /*0130*/ 	.word	0x00001bf0


	//   ....[20]....
        /*0134*/ 	.word	0x00001c50


	//   ....[21]....
        /*0138*/ 	.word	0x00001d30


	//   ....[22]....
        /*013c*/ 	.word	0x00001e20


	//   ....[23]....
        /*0140*/ 	.word	0x00001ee0


	//   ....[24]....
        /*0144*/ 	.word	0x00001f50


	//   ....[25]....
        /*0148*/ 	.word	0x000020a0


	//   ....[26]....
        /*014c*/ 	.word	0x00002120


	//   ....[27]....
        /*0150*/ 	.word	0x000021b0


	//   ....[28]....
        /*0154*/ 	.word	0x00002210


	//   ....[29]....
        /*0158*/ 	.word	0x00002290


	//   ....[30]....
        /*015c*/ 	.word	0x00002300


	//   ....[31]....
        /*0160*/ 	.word	0x00002370


	//----- nvinfo : EIATTR_VRC_CTA_INIT_COUNT
	.align		4
.L_8952:
        /*0164*/ 	.byte	0x02, 0x4a
	.zero		1
	.zero		1


	//----- nvinfo : EIATTR_SYSCALL_OFFSETS
	.align		4
        /*0168*/ 	.byte	0x04, 0x46
        /*016a*/ 	.short	(.L_8954 - .L_8953)


	//   ....[0]....
.L_8953:
        /*016c*/ 	.word	0x00000190


	//----- nvinfo : EIATTR_EXIT_INSTR_OFFSETS
	.align		4
.L_8954:
        /*0170*/ 	.byte	0x04, 0x1c
        /*0172*/ 	.short	(.L_8956 - .L_8955)


	//   ....[0]....
.L_8955:
        /*0174*/ 	.word	0x00000250


	//   ....[1]....
        /*0178*/ 	.word	0x00001a20


	//----- nvinfo : EIATTR_CRS_STACK_SIZE
	.align		4
.L_8956:
        /*017c*/ 	.byte	0x04, 0x1e
        /*017e*/ 	.short	(.L_8958 - .L_8957)
.L_8957:
        /*0180*/ 	.word	0x00000000


	//----- nvinfo : EIATTR_CBANK_PARAM_SIZE
	.align		4
.L_8958:
        /*0184*/ 	.byte	0x03, 0x19
        /*0186*/ 	.short	0x0098


	//----- nvinfo : EIATTR_PARAM_CBANK
	.align		4
        /*0188*/ 	.byte	0x04, 0x0a
        /*018a*/ 	.short	(.L_8960 - .L_8959)
	.align		4
.L_8959:
        /*018c*/ 	.word	index@(.nv.constant0._Z15SoftmaxWarpImplI22BroadcastScaleMaskLoadIffbLm4EiE11DirectStoreIffEfLi2ELi2ELi16ELi2ELb0EL9Algorithm0EEvT_T0_ll)
        /*0190*/ 	.short	0x0380
        /*0192*/ 	.short	0x0098


	//----- nvinfo : EIATTR_SW_WAR
	.align		4
.L_8960:
        /*0194*/ 	.byte	0x04, 0x36
        /*0196*/ 	.short	(.L_8962 - .L_8961)
.L_8961:
        /*0198*/ 	.word	0x00000008
.L_8962:


//--------------------- .nv.info._Z15SoftmaxWarpImplI22BroadcastScaleMaskLoadIffbLm4EiE11DirectStoreIffEfLi2ELi2ELi8ELi1ELb1EL9Algorithm0EEvT_T0_ll --------------------------
	.section	.nv.info._Z15SoftmaxWarpImplI22BroadcastScaleMaskLoadIffbLm4EiE11DirectStoreIffEfLi2ELi2ELi8ELi1ELb1EL9Algorithm0EEvT_T0_ll,"",@"SHT_CUDA_INFO"
	.sectionflags	@""
	.align	4


	//----- nvinfo : EIATTR_CUDA_API_VERSION
	.align		4
        /*0000*/ 	.byte	0x04, 0x37
        /*0002*/ 	.short	(.L_8964 - .L_8963)
.L_8963:
        /*0004*/ 	.word	0x00000082


	//----- nvinfo : EIATTR_KPARAM_INFO
	.align		4
.L_8964:
        /*0008*/ 	.byte	0x04, 0x17
        /*000a*/ 	.short	(.L_8966 - .L_8965)
.L_8965:
        /*000c*/ 	.word	0x00000000
        /*0010*/ 	.short	0x0003
        /*0012*/ 	.short	0x0090
        /*0014*/ 	.byte	0x00, 0xf0, 0x21, 0x00


	//----- nvinfo : EIATTR_KPARAM_INFO
	.align		4
.L_8966:
        /*0018*/ 	.byte	0x04, 0x17
        /*001a*/ 	.short	(.L_8968 - .L_8967)
.L_8967:
        /*001c*/ 	.word	0x00000000
        /*0020*/ 	.short	0x0002
        /*0022*/ 	.short	0x0088
        /*0024*/ 	.byte	0x00, 0xf0, 0x21, 0x00


	//----- nvinfo : EIATTR_KPARAM_INFO
	.align		4
.L_8968:
        /*0028*/ 	.byte	0x04, 0x17
        /*002a*/ 	.short	(.L_8970 - .L_8969)
.L_8969:
        /*002c*/ 	.word	0x00000000
        /*0030*/ 	.short	0x0001
        /*0032*/ 	.short	0x0078
        /*0034*/ 	.byte	0x00, 0xf0, 0x41, 0x00


	//----- nvinfo : EIATTR_KPARAM_INFO
	.align		4
.L_8970:
        /*0038*/ 	.byte	0x04, 0x17
        /*003a*/ 	.short	(.L_8972 - .L_8971)
.L_8971:
        /*003c*/ 	.word	0x00000000
        /*0040*/ 	.short	0x0000
        /*0042*/ 	.short	0x0000
        /*0044*/ 	.byte	0x00, 0xf0, 0xe1, 0x01


	//----- nvinfo : EIATTR_SPARSE_MMA_MASK
	.align		4
.L_8972:
        /*0048*/ 	.byte	0x03, 0x50
        /*004a*/ 	.short	0x0000


	//----- nvinfo : EIATTR_MAXREG_COUNT
	.align		4
        /*004c*/ 	.byte	0x03, 0x1b
        /*004e*/ 	.short	0x00ff


	//----- nvinfo : EIATTR_EXTERNS
	.align		4
        /*0050*/ 	.byte	0x04, 0x0f
        /*0052*/ 	.short	(.L_8974 - .L_8973)


	//   ....[0]....
	.align		4
.L_8973:
        /*0054*/ 	.word	index@(__assertfail)


	//----- nvinfo : EIATTR_MERCURY_ISA_VERSION
	.align		4
.L_8974:
        /*0058*/ 	.byte	0x03, 0x5f
        /*005a*/ 	.short	0x0101


	//----- nvinfo : EIATTR_COOP_GROUP_MASK_REGIDS
	.align		4
        /*005c*/ 	.byte	0x04, 0x29
        /*005e*/ 	.short	(.L_8976 - .L_8975)


	//   ....[0]....
.L_8975:
        /*0060*/ 	.word	0xffffffff


	//   ....[1]....
        /*0064*/ 	.word	0xffffffff


	//   ....[2]....
        /*0068*/ 	.word	0xffffffff


	//   ....[3]....
        /*006c*/ 	.word	0xffffffff


	//   ....[4]....
        /*0070*/ 	.word	0xffffffff


	//   ....[5]....
        /*0074*/ 	.word	0xffffffff


	//   ....[6]....
        /*0078*/ 	.word	0x0500000f


	//   ....[7]....
        /*007c*/ 	.word	0x0500000f


	//   ....[8]....
        /*0080*/ 	.word	0x0500000f


	//   ....[9]....
        /*0084*/ 	.word	0x0500000f


	//   ....[10]....
        /*0088*/ 	.word	0x0500000f


	//   ....[11]....
        /*008c*/ 	.word	0x0500000f


	//----- nvinfo : EIATTR_COOP_GROUP_INSTR_OFFSETS
	.align		4
.L_8976:
        /*0090*/ 	.byte	0x04, 0x28
        /*0092*/ 	.short	(.L_8978 - .L_8977)


	//   ....[0]....
.L_8977:
        /*0094*/ 	.word	0x00000b30


	//   ....[1]....
        /*0098*/ 	.word	0x00000b70


	//   ....[2]....
        /*009c*/ 	.word	0x00000b90


	//   ....[3]....
        /*00a0*/ 	.word	0x00000cf0


	//   ....[4]....
        /*00a4*/ 	.word	0x00000d10


	//   ....[5]....
        /*00a8*/ 	.word	0x00000d30


	//   ....[6]....
        /*00ac*/ 	.word	0x000010e0


	//   ....[7]....
        /*00b0*/ 	.word	0x00001170


	//   ....[8]....
        /*00b4*/ 	.word	0x000011d0


	//   ....[9]....
        /*00b8*/ 	.word	0x00001380


	//   ....[10]....
        /*00bc*/ 	.word	0x000013e0


	//   ....[11]....
        /*00c0*/ 	.word	0x00001440


	//----- nvinfo : EIATTR_VRC_CTA_INIT_COUNT
	.align		4
.L_8978:
        /*00c4*/ 	.byte	0x02, 0x4a
	.zero		1
	.zero		1


	//----- nvinfo : EIATTR_SYSCALL_OFFSETS
	.align		4
        /*00c8*/ 	.byte	0x04, 0x46
        /*00ca*/ 	.short	(.L_8980 - .L_8979)


	//   ....[0]....
.L_8979:
        /*00cc*/ 	.word	0x000001b0


	//----- nvinfo : EIATTR_EXIT_INSTR_OFFSETS
	.align		4
.L_8980:
        /*00d0*/ 	.byte	0x04, 0x1c
        /*00d2*/ 	.short	(.L_8982 - .L_8981)


	//   ....[0]....
.L_8981:
        /*00d4*/ 	.word	0x00000260


	//   ....[1]....
        /*00d8*/ 	.word	0x00001080


	//----- nvinfo : EIATTR_CRS_STACK_SIZE
	.align		4
.L_8982:
        /*00dc*/ 	.byte	0x04, 0x1e
        /*00de*/ 	.short	(.L_8984 - .L_8983)
.L_8983:
        /*00e0*/ 	.word	0x00000000


	//----- nvinfo : EIATTR_CBANK_PARAM_SIZE
	.align		4
.L_8984:
        /*00e4*/ 	.byte	0x03, 0x19
        /*00e6*/ 	.short	0x0098


	//----- nvinfo : EIATTR_PARAM_CBANK
	.align		4
        /*00e8*/ 	.byte	0x04, 0x0a
        /*00ea*/ 	.short	(.L_8986 - .L_8985)
	.align		4
.L_8985:
        /*00ec*/ 	.word	index@(.nv.constant0._Z15SoftmaxWarpImplI22BroadcastScaleMaskLoadIffbLm4EiE11DirectStoreIffEfLi2ELi2ELi8ELi1ELb1EL9Algorithm0EEvT_T0_ll)
        /*00f0*/ 	.short	0x0380
        /*00f2*/ 	.short	0x0098


	//----- nvinfo : EIATTR_SW_WAR
	.align		4
.L_8986:
        /*00f4*/ 	.byte	0x04, 0x36
        /*00f6*/ 	.short	(.L_8988 - .L_8987)
.L_8987:
        /*00f8*/ 	.word	0x00000008
.L_8988:


//--------------------- .nv.info._Z15SoftmaxWarpImplI22BroadcastScaleMaskLoadIffbLm4EiE11DirectStoreIffEfLi2ELi2ELi8ELi1ELb0EL9Algorithm0EEvT_T0_ll --------------------------
	.section	.nv.info._Z15SoftmaxWarpImplI22BroadcastScaleMaskLoadIffbLm4EiE11DirectStoreIffEfLi2ELi2ELi8ELi1ELb0EL9Algorithm0EEvT_T0_ll,"",@"SHT_CUDA_INFO"
	.sectionflags	@""
	.align	4


	//----- nvinfo : EIATTR_CUDA_API_VERSION
	.align		4
        /*0000*/ 	.byte	0x04, 0x37
        /*0002*/ 	.short	(.L_8990 - .L_8989)
.L_8989:
        /*0004*/ 	.word	0x00000082


	//----- nvinfo : EIATTR_KPARAM_INFO
	.align		4
.L_8990:
        /*0008*/ 	.byte	0x04, 0x17
        /*000a*/ 	.short	(.L_8992 - .L_8991)
.L_8991:
        /*000c*/ 	.word	0x00000000
        /*0010*/ 	.short	0x0003
        /*0012*/ 	.short	0x0090
        /*0014*/ 	.byte	0x00, 0xf0, 0x21, 0x00


	//----- nvinfo : EIATTR_KPARAM_INFO
	.align		4
.L_8992:
        /*0018*/ 	.byte	0x04, 0x17
        /*001a*/ 	.short	(.L_8994 - .L_8993)
.L_8993:
        /*001c*/ 	.word	0x00000000
        /*0020*/ 	.short	0x0002
        /*0022*/ 	.short	0x0088
        /*0024*/ 	.byte	0x00, 0xf0, 0x21, 0x00


	//----- nvinfo : EIATTR_KPARAM_INFO
	.align		4
.L_8994:
        /*0028*/ 	.byte	0x04, 0x17
        /*002a*/ 	.short	(.L_8996 - .L_8995)
.L_8995:
        /*002c*/ 	.word	0x00000000
        /*0030*/ 	.short	0x0001
        /*0032*/ 	.short	0x0078
        /*0034*/ 	.byte	0x00, 0xf0, 0x41, 0x00


	//----- nvinfo : EIATTR_KPARAM_INFO
	.align		4
.L_8996:
        /*0038*/ 	.byte	0x04, 0x17
        /*003a*/ 	.short	(.L_8998 - .L_8997)
.L_8997:
        /*003c*/ 	.word	0x00000000
        /*0040*/ 	.short	0x0000
        /*0042*/ 	.short	0x0000
        /*0044*/ 	.byte	0x00, 0xf0, 0xe1, 0x01


	//----- nvinfo : EIATTR_SPARSE_MMA_MASK
	.align		4
.L_8998:
        /*0048*/ 	.byte	0x03, 0x50
        /*004a*/ 	.short	0x0000


	//----- nvinfo : EIATTR_MAXREG_COUNT
	.align		4
        /*004c*/ 	.byte	0x03, 0x1b
        /*004e*/ 	.short	0x00ff


	//----- nvinfo : EIATTR_EXTERNS
	.align		4
        /*0050*/ 	.byte	0x04, 0x0f
        /*0052*/ 	.short	(.L_9000 - .L_8999)


	//   ....[0]....
	.align		4
.L_8999:
        /*0054*/ 	.word	index@(__assertfail)


	//----- nvinfo : EIATTR_MERCURY_ISA_VERSION
	.align		4
.L_9000:
        /*0058*/ 	.byte	0x03, 0x5f
        /*005a*/ 	.short	0x0101


	//----- nvinfo : EIATTR_COOP_GROUP_MASK_REGIDS
	.align		4
        /*005c*/ 	.byte	0x04, 0x29
        /*005e*/ 	.short	(.L_9002 - .L_9001)


	//   ....[0]....
.L_9001:
        /*0060*/ 	.word	0xffffffff


	//   ....[1]....
        /*0064*/ 	.word	0xffffffff


	//   ....[2]....
        /*0068*/ 	.word	0xffffffff


	//   ....[3]....
        /*006c*/ 	.word	0xffffffff


	//   ....[4]....
        /*0070*/ 	.word	0xffffffff


	//   ....[5]....
        /*0074*/ 	.word	0xffffffff


	//   ....[6]....
        /*0078*/ 	.word	0x0500000f


	//   ....[7]....
        /*007c*/ 	.word	0x0500000f


	//   ....[8]....
        /*0080*/ 	.word	0x0500000f


	//   ....[9]....
        /*0084*/ 	.word	0x0500000f


	//   ....[10]....
        /*0088*/ 	.word	0x0500000f


	//   ....[11]....
        /*008c*/ 	.word	0x0500000f


	//----- nvinfo : EIATTR_COOP_GROUP_INSTR_OFFSETS
	.align		4
.L_9002:
        /*0090*/ 	.byte	0x04, 0x28
        /*0092*/ 	.short	(.L_9004 - .L_9003)


	//   ....[0]....
.L_9003:
        /*0094*/ 	.word	0x00000a90


	//   ....[1]....
        /*0098*/ 	.word	0x00000ad0


	//   ....[2]....
        /*009c*/ 	.word	0x00000af0


	//   ....[3]....
        /*00a0*/ 	.word	0x00000c50


	//   ....[4]....
        /*00a4*/ 	.word	0x00000c70


	//   ....[5]....
        /*00a8*/ 	.word	0x00000c90


	//   ....[6]....
        /*00ac*/ 	.word	0x00001010


	//   ....[7]....
        /*00b0*/ 	.word	0x000010a0


	//   ....[8]....
        /*00b4*/ 	.word	0x00001100


	//   ....[9]....
        /*00b8*/ 	.word	0x000012b0


	//   ....[10]....
        /*00bc*/ 	.word	0x00001310


	//   ....[11]....
        /*00c0*/ 	.word	0x00001370


	//----- nvinfo : EIATTR_VRC_CTA_INIT_COUNT
	.align		4
.L_9004:
        /*00c4*/ 	.byte	0x02, 0x4a
	.zero		1
	.zero		1


	//----- nvinfo : EIATTR_SYSCALL_OFFSETS
	.align		4
        /*00c8*/ 	.byte	0x04, 0x46
        /*00ca*/ 	.short	(.L_9006 - .L_9005)


	//   ....[0]....
.L_9005:
        /*00cc*/ 	.word	0x00000190


	//----- nvinfo : EIATTR_EXIT_INSTR_OFFSETS
	.align		4
.L_9006:
        /*00d0*/ 	.byte	0x04, 0x1c
        /*00d2*/ 	.short	(.L_9008 - .L_9007)


	//   ....[0]....
.L_9007:
        /*00d4*/ 	.word	0x00000240


	//   ....[1]....
        /*00d8*/ 	.word	0x00000fb0


	//----- nvinfo : EIATTR_CRS_STACK_SIZE
	.align		4
.L_9008:
        /*00dc*/ 	.byte	0x04, 0x1e
        /*00de*/ 	.short	(.L_9010 - .L_9009)
.L_9009:
        /*00e0*/ 	.word	0x00000000


	//----- nvinfo : EIATTR_CBANK_PARAM_SIZE
	.align		4
.L_9010:
        /*00e4*/ 	.byte	0x03, 0x19
        /*00e6*/ 	.short	0x0098


	//----- nvinfo : EIATTR_PARAM_CBANK
	.align		4
        /*00e8*/ 	.byte	0x04, 0x0a
        /*00ea*/ 	.short	(.L_9012 - .L_9011)
	.align		4
.L_9011:
        /*00ec*/ 	.word	index@(.nv.constant0._Z15SoftmaxWarpImplI22BroadcastScaleMaskLoadIffbLm4EiE11DirectStoreIffEfLi2ELi2ELi8ELi1ELb0EL9Algorithm0EEvT_T0_ll)
        /*00f0*/ 	.short	0x0380
        /*00f2*/ 	.short	0x0098


	//----- nvinfo : EIATTR_SW_WAR
	.align		4
.L_9012:
        /*00f4*/ 	.byte	0x04, 0x36
        /*00f6*/ 	.short	(.L_9014 - .L_9013)
.L_9013:
        /*00f8*/ 	.word	0x00000008
.L_9014:


//--------------------- .nv.info._Z15SoftmaxWarpImplI22BroadcastScaleMaskLoadIffbLm4EiE11DirectStoreIffEfLi2ELi2ELi8ELi2ELb1EL9Algorithm0EEvT_T0_ll --------------------------
	.section	.nv.info._Z15SoftmaxWarpImplI22BroadcastScaleMaskLoadIffbLm4EiE11DirectStoreIffEfLi2ELi2ELi8ELi2ELb1EL9Algorithm0EEvT_T0_ll,"",@"SHT_CUDA_INFO"
	.sectionflags	@""
	.align	4


	//----- nvinfo : EIATTR_CUDA_API_VERSION
	.align		4
        /*0000*/ 	.byte	0x04, 0x37
        /*0002*/ 	.short	(.L_9016 - .L_9015)
.L_9015:
        /*0004*/ 	.word	0x00000082


	//----- nvinfo : EIATTR_KPARAM_INFO
	.align		4
.L_9016:
        /*0008*/ 	.byte	0x04, 0x17
        /*000a*/ 	.short	(.L_9018 - .L_9017)
.L_9017:
        /*000c*/ 	.word	0x00000000
        /*0010*/ 	.short	0x0003
        /*0012*/ 	.short	0x0090
        /*0014*/ 	.byte	0x00, 0xf0, 0x21, 0x00


	//----- nvinfo : EIATTR_KPARAM_INFO
	.align		4
.L_9018:
        /*0018*/ 	.byte	0x04, 0x17
        /*001a*/ 	.short	(.L_9020 - .L_9019)
.L_9019:
        /*001c*/ 	.word	0x00000000
        /*0020*/ 	.short	0x0002
        /*0022*/ 	.short	0x0088
        /*0024*/ 	.byte	0x00, 0xf0, 0x21, 0x00


	//----- nvinfo : EIATTR_KPARAM_INFO
	.align		4
.L_9020:
        /*0028*/ 	.byte	0x04, 0x17
        /*002a*/ 	.short	(.L_9022 - .L_9021)
.L_9021:
        /*002c*/ 	.word	0x00000000
        /*0030*/ 	.short	0x0001
        /*0032*/ 	.short	0x0078
        /*0034*/ 	.byte	0x00, 0xf0, 0x41, 0x00


	//----- nvinfo : EIATTR_KPARAM_INFO
	.align		4
.L_9022:
        /*0038*/ 	.byte	0x04, 0x17
        /*003a*/ 	.short	(.L_9024 - .L_9023)
.L_9023:
        /*003c*/ 	.word	0x00000000
        /*0040*/ 	.short	0x0000
        /*0042*/ 	.short	0x0000
        /*0044*/ 	.byte	0x00, 0xf0, 0xe1, 0x01


	//----- nvinfo : EIATTR_SPARSE_MMA_MASK
	.align		4
.L_9024:
        /*0048*/ 	.byte	0x03, 0x50
        /*004a*/ 	.short	0x0000


	//----- nvinfo : EIATTR_MAXREG_COUNT
	.align		4
        /*004c*/ 	.byte	0x03, 0x1b
        /*004e*/ 	.short	0x00ff


	//----- nvinfo : EIATTR_EXTERNS
	.align		4
        /*0050*/ 	.byte	0x04, 0x0f
        /*0052*/ 	.short	(.L_9026 - .L_9025)


	//   ....[0]....
	.align		4
.L_9025:
        /*0054*/ 	.word	index@(__assertfail)


	//----- nvinfo : EIATTR_MERCURY_ISA_VERSION
	.align		4
.L_9026:
        /*0058*/ 	.byte	0x03, 0x5f
        /*005a*/ 	.short	0x0101


	//----- nvinfo : EIATTR_COOP_GROUP_MASK_REGIDS
	.align		4
        /*005c*/ 	.byte	0x04, 0x29
        /*005e*/ 	.short	(.L_9028 - .L_9027)


	//   ....[0]....
.L_9027:
        /*0060*/ 	.word	0xffffffff


	//   ....[1]....
        /*0064*/ 	.word	0xffffffff


	//   ....[2]....
        /*0068*/ 	.word	0xffffffff


	//   ....[3]....
        /*006c*/ 	.word	0xffffffff


	//   ....[4]....
        /*0070*/ 	.word	0xffffffff


	//   ....[5]....
        /*0074*/ 	.word	0xffffffff


	//   ....[6]....
        /*0078*/ 	.word	0xffffffff


	//   ....[7]....
        /*007c*/ 	.word	0xffffffff


	//   ....[8]....
        /*0080*/ 	.word	0xffffffff


	//   ....[9]....
        /*0084*/ 	.word	0xffffffff


	//   ....[10]....
        /*0088*/ 	.word	0xffffffff


	//   ....[11]....
        /*008c*/ 	.word	0xffffffff


	//   ....[12]....
        /*0090*/ 	.word	0x0500000f


	//   ....[13]....
        /*0094*/ 	.word	0x0500000f


	//   ....[14]....
        /*0098*/ 	.word	0x0500000f


	//   ....[15]....
        /*009c*/ 	.word	0x0500000f


	//   ....[16]....
        /*00a0*/ 	.word	0x0500000f


	//   ....[17]....
        /*00a4*/ 	.word	0x0500000f


	//   ....[18]....
        /*00a8*/ 	.word	0x0500000f


	//   ....[19]....
        /*00ac*/ 	.word	0x0500000f


	//   ....[20]....
        /*00b0*/ 	.word	0x0500000f


	//   ....[21]....
        /*00b4*/ 	.word	0x0500000f


	//   ....[22]....
        /*00b8*/ 	.word	0x0500000f


	//   ....[23]....
        /*00bc*/ 	.word	0x0500000f


	//----- nvinfo : EIATTR_COOP_GROUP_INSTR_OFFSETS
	.align		4
.L_9028:
        /*00c0*/ 	.byte	0x04, 0x28
        /*00c2*/ 	.short	(.L_9030 - .L_9029)


	//   ....[0]....
.L_9029:
        /*00c4*/ 	.word	0x00001360


	//   ....[1]....
        /*00c8*/ 	.word	0x00001390


	//   ....[2]....
        /*00cc*/ 	.word	0x000013c0


	//   ....[3]....
        /*00d0*/ 	.word	0x000013d0


	//   ....[4]....
        /*00d4*/ 	.word	0x00001400


	//   ....[5]....
        /*00d8*/ 	.word	0x00001410


	//   ....[6]....
        /*00dc*/ 	.word	0x00001690


	//   ....[7]....
        /*00e0*/ 	.word	0x000016d0


	//   ....[8]....
        /*00e4*/ 	.word	0x000016f0


	//   ....[9]....
        /*00e8*/ 	.word	0x00001710


	//   ....[10]....
        /*00ec*/ 	.word	0x00001730


	//   ....[11]....
        /*00f0*/ 	.word	0x00001750


	//   ....[12]....
        /*00f4*/ 	.word	0x00001dc0


	//   ....[13]....
        /*00f8*/ 	.word	0x00001e40


	//   ....[14]....
        /*00fc*/ 	.word	0x00001ea0


	//   ....[15]....
        /*0100*/ 	.word	0x00001f00


	//   ....[16]....
        /*0104*/ 	.word	0x00001fc0


	//   ....[17]....
        /*0108*/ 	.word	0x00002030


	//   ....[18]....
        /*010c*/ 	.word	0x000022b0


	//   ....[19]....
        /*0110*/ 	.word	0x00002360


	//   ....[20]....
        /*0114*/ 	.word	0x000023c0


	//   ....[21]....
        /*0118*/ 	.word	0x00002420


	//   ....[22]....
        /*011c*/ 	.word	0x00002490


	//   ....[23]....
        /*0120*/ 	.word	0x00002510


	//----- nvinfo : EIATTR_VRC_CTA_INIT_COUNT
	.align		4
.L_9030:
        /*0124*/ 	.byte	0x02, 0x4a
	.zero		1
	.zero		1


	//----- nvinfo : EIATTR_SYSCALL_OFFSETS
	.align		4
        /*0128*/ 	.byte	0x04, 0x46
        /*012a*/ 	.short	(.L_9032 - .L_9031)


	//   ....[0]....
.L_9031:
        /*012c*/ 	.word	0x000001b0


	//----- nvinfo : EIATTR_EXIT_INSTR_OFFSETS
	.align		4
.L_9032:
        /*0130*/ 	.byte	0x04, 0x1c
        /*0132*/ 	.short	(.L_9034 - .L_9033)


	//   ....[0]....
.L_9033:
        /*0134*/ 	.word	0x00000270


	//   ....[1]....
        /*0138*/ 	.word	0x00001d60


	//----- nvinfo : EIATTR_CRS_STACK_SIZE
	.align		4
.L_9034:
        /*013c*/ 	.byte	0x04, 0x1e
        /*013e*/ 	.short	(.L_9036 - .L_9035)
.L_9035:
        /*0140*/ 	.word	0x00000000


	//----- nvinfo : EIATTR_CBANK_PARAM_SIZE
	.align		4
.L_9036:
        /*0144*/ 	.byte	0x03, 0x19
        /*0146*/ 	.short	0x0098


	//----- nvinfo : EIATTR_PARAM_CBANK
	.align		4
        /*0148*/ 	.byte	0x04, 0x0a
        /*014a*/ 	.short	(.L_9038 - .L_9037)
	.align		4
.L_9037:
        /*014c*/ 	.word	index@(.nv.constant0._Z15SoftmaxWarpImplI22BroadcastScaleMaskLoadIffbLm4EiE11DirectStoreIffEfLi2ELi2ELi8ELi2ELb1EL9Algorithm0EEvT_T0_ll)
        /*0150*/ 	.short	0x0380
        /*0152*/ 	.short	0x0098


	//----- nvinfo : EIATTR_SW_WAR
	.align		4
.L_9038:
        /*0154*/ 	.byte	0x04, 0x36
        /*0156*/ 	.short	(.L_9040 - .L_9039)
.L_9039:
        /*0158*/ 	.word	0x00000008
.L_9040:


//--------------------- .nv.info._Z15SoftmaxWarpImplI22BroadcastScaleMaskLoadIffbLm4EiE11DirectStoreIffEfLi2ELi2ELi8ELi2ELb0EL9Algorithm0EEvT_T0_ll --------------------------
	.section	.nv.info._Z15SoftmaxWarpImplI22BroadcastScaleMaskLoadIffbLm4EiE11DirectStoreIffEfLi2ELi2ELi8ELi2ELb0EL9Algorithm0EEvT_T0_ll,"",@"SHT_CUDA_INFO"
	.sectionflags	@""
	.align	4


	//----- nvinfo : EIATTR_CUDA_API_VERSION
	.align		4
        /*0000*/ 	.byte	0x04, 0x37
        /*0002*/ 	.short	(.L_9042 - .L_9041)
.L_9041:
        /*0004*/ 	.word	0x00000082


	//----- nvinfo : EIATTR_KPARAM_INFO
	.align		4
.L_9042:
        /*0008*/ 	.byte	0x04, 0x17
        /*000a*/ 	.short	(.L_9044 - .L_9043)
.L_9043:
        /*000c*/ 	.word	0x00000000
        /*0010*/ 	.short	0x0003
        /*0012*/ 	.short	0x0090
        /*0014*/ 	.byte	0x00, 0xf0, 0x21, 0x00


	//----- nvinfo : EIATTR_KPARAM_INFO
	.align		4
.L_9044:
        /*0018*/ 	.byte	0x04, 0x17
        /*001a*/ 	.short	(.L_9046 - .L_9045)
.L_9045:
        /*001c*/ 	.word	0x00000000
        /*0020*/ 	.short	0x0002
        /*0022*/ 	.short	0x0088
        /*0024*/ 	.byte	0x00, 0xf0, 0x21, 0x00


	//----- nvinfo : EIATTR_KPARAM_INFO
	.align		4
.L_9046:
        /*0028*/ 	.byte	0x04, 0x17
        /*002a*/ 	.short	(.L_9048 - .L_9047)
.L_9047:
        /*002c*/ 	.word	0x00000000
        /*0030*/ 	.short	0x0001
        /*0032*/ 	.short	0x0078
        /*0034*/ 	.byte	0x00, 0xf0, 0x41, 0x00


	//----- nvinfo : EIATTR_KPARAM_INFO
	.align		4
.L_9048:
        /*0038*/ 	.byte	0x04, 0x17
        /*003a*/ 	.short	(.L_9050 - .L_9049)
.L_9049:
        /*003c*/ 	.word	0x00000000
        /*0040*/ 	.short	0x0000
        /*0042*/ 	.short	0x0000
        /*0044*/ 	.byte	0x00, 0xf0, 0xe1, 0x01


	//----- nvinfo : EIATTR_SPARSE_MMA_MASK
	.align		4
.L_9050:
        /*0048*/ 	.byte	0x03, 0x50
        /*004a*/ 	.short	0x0000


	//----- nvinfo : EIATTR_MAXREG_COUNT
	.align		4
        /*004c*/ 	.byte	0x03, 0x1b
        /*004e*/ 	.short	0x00ff


	//----- nvinfo : EIATTR_EXTERNS
	.align		4
        /*0050*/ 	.byte	0x04, 0x0f
        /*0052*/ 	.short	(.L_9052 - .L_9051)


	//   ....[0]....
	.align		4
.L_9051:
        /*0054*/ 	.word	index@(__assertfail)


	//----- nvinfo : EIATTR_MERCURY_ISA_VERSION
	.align		4
.L_9052:
        /*0058*/ 	.byte	0x03, 0x5f
        /*005a*/ 	.short	0x0101


	//----- nvinfo : EIATTR_COOP_GROUP_MASK_REGIDS
	.align		4
        /*005c*/ 	.byte	0x04, 0x29
        /*005e*/ 	.short	(.L_9054 - .L_9053)


	//   ....[0]....
.L_9053:
        /*0060*/ 	.word	0xffffffff


	//   ....[1]....
        /*0064*/ 	.word	0xffffffff


	//   ....[2]....
        /*0068*/ 	.word	0xffffffff


	//   ....[3]....
        /*006c*/ 	.word	0xffffffff


	//   ....[4]....
        /*0070*/ 	.word	0xffffffff


	//   ....[5]....
        /*0074*/ 	.word	0xffffffff


	//   ....[6]....
        /*0078*/ 	.word	0xffffffff


	//   ....[7]....
        /*007c*/ 	.word	0xffffffff


	//   ....[8]....
        /*0080*/ 	.word	0xffffffff


	//   ....[9]....
        /*0084*/ 	.word	0xffffffff


	//   ....[10]....
        /*0088*/ 	.word	0xffffffff


	//   ....[11]....
        /*008c*/ 	.word	0xffffffff


	//   ....[12]....
        /*0090*/ 	.word	0x0500000f


	//   ....[13]....
        /*0094*/ 	.word	0x0500000f


	//   ....[14]....
        /*0098*/ 	.word	0x0500000f


	//   ....[15]....
        /*009c*/ 	.word	0x0500000f


	//   ....[16]....
        /*00a0*/ 	.word	0x0500000f


	//   ....[17]....
        /*00a4*/ 	.word	0x0500000f


	//   ....[18]....
        /*00a8*/ 	.word	0x0500000f


	//   ....[19]....
        /*00ac*/ 	.word	0x0500000f


	//   ....[20]....
        /*00b0*/ 	.word	0x0500000f


	//   ....[21]....
        /*00b4*/ 	.word	0x0500000f


	//   ....[22]....
        /*00b8*/ 	.word	0x0500000f


	//   ....[23]....
        /*00bc*/ 	.word	0x0500000f


	//----- nvinfo : EIATTR_COOP_GROUP_INSTR_OFFSETS
	.align		4
.L_9054:
        /*00c0*/ 	.byte	0x04, 0x28
        /*00c2*/ 	.short	(.L_9056 - .L_9055)


	//   ....[0]....
.L_9055:
        /*00c4*/ 	.word	0x00001030


	//   ....[1]....
        /*00c8*/ 	.word	0x00001040


	//   ....[2]....
        /*00cc*/ 	.word	0x00001080


	//   ....[3]....
        /*00d0*/ 	.word	0x000010a0


	//   ....[4]....
        /*00d4*/ 	.word	0x000010d0


	//   ....[5]....
        /*00d8*/ 	.word	0x000010e0


	//   ....[6]....
        /*00dc*/ 	.word	0x00001360


	//   ....[7]....
        /*00e0*/ 	.word	0x000013a0


	//   ....[8]....
        /*00e4*/ 	.word	0x000013c0


	//   ....[9]....
        /*00e8*/ 	.word	0x000013e0


	//   ....[10]....
        /*00ec*/ 	.word	0x00001400


	//   ....[11]....
        /*00f0*/ 	.word	0x00001420


	//   ....[12]....
        /*00f4*/ 	.word	0x00001a20


	//   ....[13]....
        /*00f8*/ 	.word	0x00001ac0


	//   ....[14]....
        /*00fc*/ 	.word	0x00001b30


	//   ....[15]....
        /*0100*/ 	.word	0x00001b90


	//   ....[16]....
        /*0104*/ 	.word	0x00001c60


	//   ....[17]....
        /*0108*/ 	.word	0x00001d70


	//   ....[18]....
        /*010c*/ 	.word	0x00001e30


	//   ....[19]....
        /*0110*/ 	.word	0x00001f50


	//   ....[20]....
        /*0114*/ 	.word	0x00002000


	//   ....[21]....
        /*0118*/ 	.word	0x00002060


	//   ....[22]....
        /*011c*/ 	.word	0x000020e0


	//   ....[23]....
        /*0120*/ 	.word	0x00002150


	//----- nvinfo : EIATTR_VRC_CTA_INIT_COUNT
	.align		4
.L_9056:
        /*0124*/ 	.byte	0x02, 0x4a
	.zero		1
	.zero		1


	//----- nvinfo : EIATTR_SYSCALL_OFFSETS
	.align		4
        /*0128*/ 	.byte	0x04, 0x46
        /*012a*/ 	.short	(.L_9058 - .L_9057)


	//   ....[0]....
.L_9057:
        /*012c*/ 	.word	0x00000190


	//----- nvinfo : EIATTR_EXIT_INSTR_OFFSETS
	.align		4
.L_9058:
        /*0130*/ 	.byte	0x04, 0x1c
        /*0132*/ 	.short	(.L_9060 - .L_9059)


	//   ....[0]....
.L_9059:
        /*0134*/ 	.word	0x00000250


	//   ....[1]....
        /*0138*/ 	.word	0x000019b0


	//----- nvinfo : EIATTR_CRS_STACK_SIZE
	.align		4
.L_9060:
        /*013c*/ 	.byte	0x04, 0x1e
        /*013e*/ 	.short	(.L_9062 - .L_9061)
.L_9061:
        /*0140*/ 	.word	0x00000000


	//----- nvinfo : EIATTR_CBANK_PARAM_SIZE
	.align		4
.L_9062:
        /*0144*/ 	.byte	0x03, 0x19
        /*0146*/ 	.short	0x0098


	//----- nvinfo : EIATTR_PARAM_CBANK
	.align		4
        /*0148*/ 	.byte	0x04, 0x0a
        /*014a*/ 	.short	(.L_9064 - .L_9063)
	.align		4
.L_9063:
        /*014c*/ 	.word	index@(.nv.constant0._Z15SoftmaxWarpImplI22BroadcastScaleMaskLoadIffbLm4EiE11DirectStoreIffEfLi2ELi2ELi8ELi2ELb0EL9Algorithm0EEvT_T0_ll)
        /*0150*/ 	.short	0x0380
        /*0152*/ 	.short	0x0098


	//----- nvinfo : EIATTR_SW_WAR
	.align		4
.L_9064:
        /*0154*/ 	.byte	0x04, 0x36
        /*0156*/ 	.short	(.L_9066 - .L_9065)
.L_9065:
        /*0158*/ 	.word	0x00000008
.L_9066:


//--------------------- .nv.info._Z15SoftmaxWarpImplI22BroadcastScaleMaskLoadIffbLm4EiE11DirectStoreIffEfLi2ELi2ELi4ELi1ELb1EL9Algorithm0EEvT_T0_ll --------------------------
	.section	.nv.info._Z15SoftmaxWarpImplI22BroadcastScaleMaskLoadIffbLm4EiE11DirectStoreIffEfLi2ELi2ELi4ELi1ELb1EL9Algorithm0EEvT_T0_ll,"",@"SHT_CUDA_INFO"
	.sectionflags	@""
	.align	4


	//----- nvinfo : EIATTR_CUDA_API_VERSION
	.align		4
        /*0000*/ 	.byte	0x04, 0x37
        /*0002*/ 	.short	(.L_9068 - .L_9067)
.L_9067:
        /*0004*/ 	.word	0x00000082


	//----- nvinfo : EIATTR_KPARAM_INFO
	.align		4
.L_9068:
        /*0008*/ 	.byte	0x04, 0x17
        /*000a*/ 	.short	(.L_9070 - .L_9069)
.L_9069:
        /*000c*/ 	.word	0x00000000
        /*0010*/ 	.short	0x0003
        /*0012*/ 	.short	0x0090
        /*0014*/ 	.byte	0x00, 0xf0, 0x21, 0x00


	//----- nvinfo : EIATTR_KPARAM_INFO
	.align		4
.L_9070:
        /*0018*/ 	.byte	0x04, 0x17
        /*001a*/ 	.short	(.L_9072 - .L_9071)
.L_9071:
        /*001c*/ 	.word	0x00000000
        /*0020*/ 	.short	0x0002
        /*0022*/ 	.short	0x0088
        /*0024*/ 	.byte	0x00, 0xf0, 0x21, 0x00


	//----- nvinfo : EIATTR_KPARAM_INFO
	.align		4
.L_9072:
        /*0028*/ 	.byte	0x04, 0x17
        /*002a*/ 	.short	(.L_9074 - .L_9073)
.L_9073:
        /*002c*/ 	.word	0x00000000
        /*0030*/ 	.short	0x0001
        /*0032*/ 	.short	0x0078
        /*0034*/ 	.byte	0x00, 0xf0, 0x41, 0x00


	//----- nvinfo : EIATTR_KPARAM_INFO
	.align		4
.L_9074:
        /*0038*/ 	.byte	0x04, 0x17
        /*003a*/ 	.short	(.L_9076 - .L_9075)
.L_9075:
        /*003c*/ 	.word	0x00000000
        /*0040*/ 	.short	0x0000
        /*0042*/ 	.short	0x0000
        /*0044*/ 	.byte	0x00, 0xf0, 0xe1, 0x01


	//----- nvinfo : EIATTR_SPARSE_MMA_MASK
	.align		4
.L_9076:
        /*0048*/ 	.byte	0x03, 0x50
        /*004a*/ 	.short	0x0000


	//----- nvinfo : EIATTR_MAXREG_COUNT
	.align		4
        /*004c*/ 	.byte	0x03, 0x1b
        /*004e*/ 	.short	0x00ff


	//----- nvinfo : EIATTR_EXTERNS
	.align		4
        /*0050*/ 	.byte	0x04, 0x0f
        /*0052*/ 	.short	(.L_9078 - .L_9077)


	//   ....[0]....
	.align		4
.L_9077:
        /*0054*/ 	.word	index@(__assertfail)


	//----- nvinfo : EIATTR_MERCURY_ISA_VERSION
	.align		4
.L_9078:
        /*0058*/ 	.byte	0x03, 0x5f
        /*005a*/ 	.short	0x0101


	//----- nvinfo : EIATTR_COOP_GROUP_MASK_REGIDS
	.align		4
        /*005c*/ 	.byte	0x04, 0x29
        /*005e*/ 	.short	(.L_9080 - .L_9079)


	//   ....[0]....
.L_9079:
        /*0060*/ 	.word	0xffffffff


	//   ....[1]....
        /*0064*/ 	.word	0xffffffff


	//   ....[2]....
        /*0068*/ 	.word	0xffffffff


	//   ....[3]....
        /*006c*/ 	.word	0xffffffff


	//   ....[4]....
        /*0070*/ 	.word	0x0500000f


	//   ....[5]....
        /*0074*/ 	.word	0x0500000f


	//   ....[6]....
        /*0078*/ 	.word	0x0500000f


	//   ....[7]....
        /*007c*/ 	.word	0x0500000f


	//----- nvinfo : EIATTR_COOP_GROUP_INSTR_OFFSETS
	.align		4
.L_9080:
        /*0080*/ 	.byte	0x04, 0x28
        /*0082*/ 	.short	(.L_9082 - .L_9081)


	//   ....[0]....
.L_9081:
        /*0084*/ 	.word	0x00000b30


	//   ....[1]....
        /*0088*/ 	.word	0x00000b70


	//   ....[2]....
        /*008c*/ 	.word	0x00000cd0


	//   ....[3]....
        /*0090*/ 	.word	0x00000cf0


	//   ....[4]....
        /*0094*/ 	.word	0x000010a0


	//   ....[5]....
        /*0098*/ 	.word	0x00001130


	//   ....[6]....
        /*009c*/ 	.word	0x000012e0


	//   ....[7]....
        /*00a0*/ 	.word	0x00001340


	//----- nvinfo : EIATTR_VRC_CTA_INIT_COUNT
	.align		4
.L_9082:
        /*00a4*/ 	.byte	0x02, 0x4a
	.zero		1
	.zero		1


	//----- nvinfo : EIATTR_SYSCALL_OFFSETS
	.align		4
        /*00a8*/ 	.byte	0x04, 0x46
        /*00aa*/ 	.short	(.L_9084 - .L_9083)


	//   ....[0]....
.L_9083:
        /*00ac*/ 	.word	0x000001b0


	//----- nvinfo : EIATTR_EXIT_INSTR_OFFSETS
	.align		4
.L_9084:
        /*00b0*/ 	.byte	0x04, 0x1c
        /*00b2*/ 	.short	(.L_9086 - .L_9085)


	//   ....[0]....
.L_9085:
        /*00b4*/ 	.word	0x00000260


	//   ....[1]....
        /*00b8*/ 	.word	0x00001040


	//----- nvinfo : EIATTR_CRS_STACK_SIZE
	.align		4
.L_9086:
        /*00bc*/ 	.byte	0x04, 0x1e
        /*00be*/ 	.short	(.L_9088 - .L_9087)
.L_9087:
        /*00c0*/ 	.word	0x00000000


	//----- nvinfo : EIATTR_CBANK_PARAM_SIZE
	.align		4
.L_9088:
        /*00c4*/ 	.byte	0x03, 0x19
        /*00c6*/ 	.short	0x0098


	//----- nvinfo : EIATTR_PARAM_CBANK
	.align		4
        /*00c8*/ 	.byte	0x04, 0x0a
        /*00ca*/ 	.short	(.L_9090 - .L_9089)
	.align		4
.L_9089:
        /*00cc*/ 	.word	index@(.nv.constant0._Z15SoftmaxWarpImplI22BroadcastScaleMaskLoadIffbLm4EiE11DirectStoreIffEfLi2ELi2ELi4ELi1ELb1EL9Algorithm0EEvT_T0_ll)
        /*00d0*/ 	.short	0x0380
        /*00d2*/ 	.short	0x0098


	//----- nvinfo : EIATTR_SW_WAR
	.align		4
.L_9090:
        /*00d4*/ 	.byte	0x04, 0x36
        /*00d6*/ 	.short	(.L_9092 - .L_9091)
.L_9091:
        /*00d8*/ 	.word	0x00000008
.L_9092:


//--------------------- .nv.info._Z15SoftmaxWarpImplI22BroadcastScaleMaskLoadIffbLm4EiE11DirectStoreIffEfLi2ELi2ELi4ELi1ELb0EL9Algorithm0EEvT_T0_ll --------------------------
	.section	.nv.info._Z15SoftmaxWarpImplI22BroadcastScaleMaskLoadIffbLm4EiE11DirectStoreIffEfLi2ELi2ELi4ELi1ELb0EL9Algorithm0EEvT_T0_ll,"",@"SHT_CUDA_INFO"
	.sectionflags	@""
	.align	4


	//----- nvinfo : EIATTR_CUDA_API_VERSION
	.align		4
        /*0000*/ 	.byte	0x04, 0x37
        /*0002*/ 	.short	(.L_9094 - .L_9093)
.L_9093:
        /*0004*/ 	.word	0x00000082


	//----- nvinfo : EIATTR_KPARAM_INFO
	.align		4
.L_9094:
        /*0008*/ 	.byte	0x04, 0x17
        /*000a*/ 	.short	(.L_9096 - .L_9095)
.L_9095:
        /*000c*/ 	.word	0x00000000
        /*0010*/ 	.short	0x0003
        /*0012*/ 	.short	0x0090
        /*0014*/ 	.byte	0x00, 0xf0, 0x21, 0x00


	//----- nvinfo : EIATTR_KPARAM_INFO
	.align		4
.L_9096:
        /*0018*/ 	.byte	0x04, 0x17
        /*001a*/ 	.short	(.L_9098 - .L_9097)
.L_9097:
        /*001c*/ 	.word	0x00000000
        /*0020*/ 	.short	0x0002
        /*0022*/ 	.short	0x0088
        /*0024*/ 	.byte	0x00, 0xf0, 0x21, 0x00


	//----- nvinfo : EIATTR_KPARAM_INFO
	.align		4
.L_9098:
        /*0028*/ 	.byte	0x04, 0x17
        /*002a*/ 	.short	(.L_9100 - .L_9099)
.L_9099:
        /*002c*/ 	.word	0x00000000
        /*0030*/ 	.short	0x0001
        /*0032*/ 	.short	0x0078
        /*0034*/ 	.byte	0x00, 0xf0, 0x41, 0x00


	//----- nvinfo : EIATTR_KPARAM_INFO
	.align		4
.L_9100:
        /*0038*/ 	.byte	0x04, 0x17
        /*003a*/ 	.short	(.L_9102 - .L_9101)
.L_9101:
        /*003c*/ 	.word	0x00000000
        /*0040*/ 	.short	0x0000
        /*0042*/ 	.short	0x0000
        /*0044*/ 	.byte	0x00, 0xf0, 0xe1, 0x01


	//----- nvinfo : EIATTR_SPARSE_MMA_MASK
	.align		4
.L_9102:
        /*0048*/ 	.byte	0x03, 0x50
        /*004a*/ 	.short	0x0000


	//----- nvinfo : EIATTR_MAXREG_COUNT
	.align		4
        /*004c*/ 	.byte	0x03, 0x1b
        /*004e*/ 	.short	0x00ff


	//----- nvinfo : EIATTR_EXTERNS
	.align		4
        /*0050*/ 	.byte	0x04, 0x0f
        /*0052*/ 	.short	(.L_9104 - .L_9103)


	//   ....[0]....
	.align		4
.L_9103:
        /*0054*/ 	.word	index@(__assertfail)


	//----- nvinfo : EIATTR_MERCURY_ISA_VERSION
	.align		4
.L_9104:
        /*0058*/ 	.byte	0x03, 0x5f
        /*005a*/ 	.short	0x0101


	//----- nvinfo : EIATTR_COOP_GROUP_MASK_REGIDS
	.align		4
        /*005c*/ 	.byte	0x04, 0x29
        /*005e*/ 	.short	(.L_9106 - .L_9105)


	//   ....[0]....
.L_9105:
        /*0060*/ 	.word	0xffffffff


	//   ....[1]....
        /*0064*/ 	.word	0xffffffff


	//   ....[2]....
        /*0068*/ 	.word	0xffffffff


	//   ....[3]....
        /*006c*/ 	.word	0xffffffff


	//   ....[4]....
        /*0070*/ 	.word	0x0500000f


	//   ....[5]....
        /*0074*/ 	.word	0x0500000f


	//   ....[6]....
        /*0078*/ 	.word	0x0500000f


	//   ....[7]....
        /*007c*/ 	.word	0x0500000f


	//----- nvinfo : EIATTR_COOP_GROUP_INSTR_OFFSETS
	.align		4
.L_9106:
        /*0080*/ 	.byte	0x04, 0x28
        /*0082*/ 	.short	(.L_9108 - .L_9107)


	//   ....[0]....
.L_9107:
        /*0084*/ 	.word	0x00000a90


	//   ....[1]....
        /*0088*/ 	.word	0x00000ad0


	//   ....[2]....
        /*008c*/ 	.word	0x00000c30


	//   ....[3]....
        /*0090*/ 	.word	0x00000c50


	//   ....[4]....
        /*0094*/ 	.word	0x00000fd0


	//   ....[5]....
        /*0098*/ 	.word	0x00001060


	//   ....[6]....
        /*009c*/ 	.word	0x00001210


	//   ....[7]....
        /*00a0*/ 	.word	0x00001270


	//----- nvinfo : EIATTR_VRC_CTA_INIT_COUNT
	.align		4
.L_9108:
        /*00a4*/ 	.byte	0x02, 0x4a
	.zero		1
	.zero		1


	//----- nvinfo : EIATTR_SYSCALL_OFFSETS
	.align		4
        /*00a8*/ 	.byte	0x04, 0x46
        /*00aa*/ 	.short	(.L_9110 - .L_9109)


	//   ....[0]....
.L_9109:
        /*00ac*/ 	.word	0x00000190


	//----- nvinfo : EIATTR_EXIT_INSTR_OFFSETS
	.align		4
.L_9110:
        /*00b0*/ 	.byte	0x04, 0x1c
        /*00b2*/ 	.short	(.L_9112 - .L_9111)


	//   ....[0]....
.L_9111:
        /*00b4*/ 	.word	0x00000240


	//   ....[1]....
        /*00b8*/ 	.word	0x00000f70


	//----- nvinfo : EIATTR_CRS_STACK_SIZE
	.align		4
.L_9112:
        /*00bc*/ 	.byte	0x04, 0x1e
        /*00be*/ 	.short	(.L_9114 - .L_9113)
.L_9113:
        /*00c0*/ 	.word	0x00000000


	//----- nvinfo : EIATTR_CBANK_PARAM_SIZE
	.align		4
.L_9114:
        /*00c4*/ 	.byte	0x03, 0x19
        /*00c6*/ 	.short	0x0098


	//----- nvinfo : EIATTR_PARAM_CBANK
	.align		4
        /*00c8*/ 	.byte	0x04, 0x0a
        /*00ca*/ 	.short	(.L_9116 - .L_9115)
	.align		4
.L_9115:
        /*00cc*/ 	.word	index@(.nv.constant0._Z15SoftmaxWarpImplI22BroadcastScaleMaskLoadIffbLm4EiE11DirectStoreIffEfLi2ELi2ELi4ELi1ELb0EL9Algorithm0EEvT_T0_ll)
        /*00d0*/ 	.short	0x0380
        /*00d2*/ 	.short	0x0098


	//----- nvinfo : EIATTR_SW_WAR
	.align		4
.L_9116:
        /*00d4*/ 	.byte	0x04, 0x36
        /*00d6*/ 	.short	(.L_9118 - .L_9117)
.L_9117:
        /*00d8*/ 	.word	0x00000008
.L_9118:


//--------------------- .nv.info._Z15SoftmaxWarpImplI22BroadcastScaleMaskLoadIffbLm4EiE11DirectStoreIffEfLi2ELi2ELi4ELi2ELb1EL9Algorithm0EEvT_T0_ll --------------------------
	.section	.nv.info._Z15SoftmaxWarpImplI22BroadcastScaleMaskLoadIffbLm4EiE11DirectStoreIffEfLi2ELi2ELi4ELi2ELb1EL9Algorithm0EEvT_T0_ll,"",@"SHT_CUDA_INFO"
	.sectionflags	@""
	.align	4


	//----- nvinfo : EIATTR_CUDA_API_VERSION
	.align		4
        /*0000*/ 	.byte	0x04, 0x37
        /*0002*/ 	.short	(.L_9120 - .L_9119)
.L_9119:
        /*0004*/ 	.word	0x00000082


	//----- nvinfo : EIATTR_KPARAM_INFO
	.align		4
.L_9120:
        /*0008*/ 	.byte	0x04, 0x17
        /*000a*/ 	.short	(.L_9122 - .L_9121)
.L_9121:
        /*000c*/ 	.word	0x00000000
        /*0010*/ 	.short	0x0003
        /*0012*/ 	.short	0x0090
        /*0014*/ 	.byte	0x00, 0xf0, 0x21, 0x00


	//----- nvinfo : EIATTR_KPARAM_INFO
	.align		4
.L_9122:
        /*0018*/ 	.byte	0x04, 0x17
        /*001a*/ 	.short	(.L_9124 - .L_9123)
.L_9123:
        /*001c*/ 	.word	0x00000000
        /*0020*/ 	.short	0x0002
        /*0022*/ 	.short	0x0088
        /*0024*/ 	.byte	0x00, 0xf0, 0x21, 0x00


	//----- nvinfo : EIATTR_KPARAM_INFO
	.align		4
.L_9124:
        /*0028*/ 	.byte	0x04, 0x17
        /*002a*/ 	.short	(.L_9126 - .L_9125)
.L_9125:
        /*002c*/ 	.word	0x00000000
        /*0030*/ 	.short	0x0001
        /*0032*/ 	.short	0x0078
        /*0034*/ 	.byte	0x00, 0xf0, 0x41, 0x00


	//----- nvinfo : EIATTR_KPARAM_INFO
	.align		4
.L_9126:
        /*0038*/ 	.byte	0x04, 0x17
        /*003a*/ 	.short	(.L_9128 - .L_9127)
.L_9127:
        /*003c*/ 	.word	0x00000000
        /*0040*/ 	.short	0x0000
        /*0042*/ 	.short	0x0000
        /*0044*/ 	.byte	0x00, 0xf0, 0xe1, 0x01


	//----- nvinfo : EIATTR_SPARSE_MMA_MASK
	.align		4
.L_9128:
        /*0048*/ 	.byte	0x03, 0x50
        /*004a*/ 	.short	0x0000


	//----- nvinfo : EIATTR_MAXREG_COUNT
	.align		4
        /*004c*/ 	.byte	0x03, 0x1b
        /*004e*/ 	.short	0x00ff


	//----- nvinfo : EIATTR_EXTERNS
	.align		4
        /*0050*/ 	.byte	0x04, 0x0f
        /*0052*/ 	.short	(.L_9130 - .L_9129)


	//   ....[0]....
	.align		4
.L_9129:
        /*0054*/ 	.word	index@(__assertfail)


	//----- nvinfo : EIATTR_MERCURY_ISA_VERSION
	.align		4
.L_9130:
        /*0058*/ 	.byte	0x03, 0x5f
        /*005a*/ 	.short	0x0101


	//----- nvinfo : EIATTR_COOP_GROUP_MASK_REGIDS
	.align		4
        /*005c*/ 	.byte	0x04, 0x29
        /*005e*/ 	.short	(.L_9132 - .L_9131)


	//   ....[0]....
.L_9131:
        /*0060*/ 	.word	0xffffffff


	//   ....[1]....
        /*0064*/ 	.word	0xffffffff


	//   ....[2]....
        /*0068*/ 	.word	0xffffffff


	//   ....[3]....
        /*006c*/ 	.word	0xffffffff


	//   ....[4]....
        /*0070*/ 	.word	0xffffffff


	//   ....[5]....
        /*0074*/ 	.word	0xffffffff


	//   ....[6]....
        /*0078*/ 	.word	0xffffffff


	//   ....[7]....
        /*007c*/ 	.word	0xffffffff


	//   ....[8]....
        /*0080*/ 	.word	0x0500000f


	//   ....[9]....
        /*0084*/ 	.word	0x0500000f


	//   ....[10]....
        /*0088*/ 	.word	0x0500000f


	//   ....[11]....
        /*008c*/ 	.word	0x0500000f


	//   ....[12]....
        /*0090*/ 	.word	0x0500000f


	//   ....[13]....
        /*0094*/ 	.word	0x0500000f


	//   ....[14]....
        /*0098*/ 	.word	0x0500000f


	//   ....[15]....
        /*009c*/ 	.word	0x0500000f


	//----- nvinfo : EIATTR_COOP_GROUP_INSTR_OFFSETS
	.align		4
.L_9132:
        /*00a0*/ 	.byte	0x04, 0x28
        /*00a2*/ 	.short	(.L_9134 - .L_9133)


	//   ....[0]....
.L_9133:
        /*00a4*/ 	.word	0x00001360


	//   ....[1]....
        /*00a8*/ 	.word	0x00001390


	//   ....[2]....
        /*00ac*/ 	.word	0x000013c0


	//   ....[3]....
        /*00b0*/ 	.word	0x000013d0


	//   ....[4]....
        /*00b4*/ 	.word	0x00001650


	//   ....[5]....
        /*00b8*/ 	.word	0x00001690


	//   ....[6]....
        /*00bc*/ 	.word	0x000016b0


	//   ....[7]....
        /*00c0*/ 	.word	0x000016d0


	//   ....[8]....
        /*00c4*/ 	.word	0x00001d40


	//   ....[9]....
        /*00c8*/ 	.word	0x00001dd0


	//   ....[10]....
        /*00cc*/ 	.word	0x00001e30


	//   ....[11]....
        /*00d0*/ 	.word	0x00001ef0


	//   ....[12]....
        /*00d4*/ 	.word	0x00002170


	//   ....[13]....
        /*00d8*/ 	.word	0x00002220


	//   ....[14]....
        /*00dc*/ 	.word	0x00002280


	//   ....[15]....
        /*00e0*/ 	.word	0x00002300


	//----- nvinfo : EIATTR_VRC_CTA_INIT_COUNT
	.align		4
.L_9134:
        /*00e4*/ 	.byte	0x02, 0x4a
	.zero		1
	.zero		1


	//----- nvinfo : EIATTR_SYSCALL_OFFSETS
	.align		4
        /*00e8*/ 	.byte	0x04, 0x46
        /*00ea*/ 	.short	(.L_9136 - .L_9135)


	//   ....[0]....
.L_9135:
        /*00ec*/ 	.word	0x000001b0


	//----- nvinfo : EIATTR_EXIT_INSTR_OFFSETS
	.align		4
.L_9136:
        /*00f0*/ 	.byte	0x04, 0x1c
        /*00f2*/ 	.short	(.L_9138 - .L_9137)


	//   ....[0]....
.L_9137:
        /*00f4*/ 	.word	0x00000270


	//   ....[1]....
        /*00f8*/ 	.word	0x00001ce0


	//----- nvinfo : EIATTR_CRS_STACK_SIZE
	.align		4
.L_9138:
        /*00fc*/ 	.byte	0x04, 0x1e
        /*00fe*/ 	.short	(.L_9140 - .L_9139)
.L_9139:
        /*0100*/ 	.word	0x00000000


	//----- nvinfo : EIATTR_CBANK_PARAM_SIZE
	.align		4
.L_9140:
        /*0104*/ 	.byte	0x03, 0x19
        /*0106*/ 	.short	0x0098


	//----- nvinfo : EIATTR_PARAM_CBANK
	.align		4
        /*0108*/ 	.byte	0x04, 0x0a
        /*010a*/ 	.short	(.L_9142 - .L_9141)
	.align		4
.L_9141:
        /*010c*/ 	.word	index@(.nv.constant0._Z15SoftmaxWarpImplI22BroadcastScaleMaskLoadIffbLm4EiE11DirectStoreIffEfLi2ELi2ELi4ELi2ELb1EL9Algorithm0EEvT_T0_ll)
        /*0110*/ 	.short	0x0380
        /*0112*/ 	.short	0x0098


	//----- nvinfo : EIATTR_SW_WAR
	.align		4
.L_9142:
        /*0114*/ 	.byte	0x04, 0x36
        /*0116*/ 	.short	(.L_9144 - .L_9143)
.L_9143:
        /*0118*/ 	.word	0x00000008
.L_9144:


//--------------------- .nv.info._Z15SoftmaxWarpImplI22BroadcastScaleMaskLoadIffbLm4EiE11DirectStoreIffEfLi2ELi2ELi4ELi2ELb0EL9Algorithm0EEvT_T0_ll --------------------------
	.section	.nv.info._Z15SoftmaxWarpImplI22BroadcastScaleMaskLoadIffbLm4EiE11DirectStoreIffEfLi2ELi2ELi4ELi2ELb0EL9Algorithm0EEvT_T0_ll,"",@"SHT_CUDA_INFO"
	.sectionflags	@""
	.align	4


	//----- nvinfo : EIATTR_CUDA_API_VERSION
	.align		4
        /*0000*/ 	.byte	0x04, 0x37
        /*0002*/ 	.short	(.L_9146 - .L_9145)
.L_9145:
        /*0004*/ 	.word	0x00000082


	//----- nvinfo : EIATTR_KPARAM_INFO
	.align		4
.L_9146:
        /*0008*/ 	.byte	0x04, 0x17
        /*000a*/ 	.short	(.L_9148 - .L_9147)
.L_9147:
        /*000c*/ 	.word	0x00000000
        /*0010*/ 	.short	0x0003
        /*0012*/ 	.short	0x0090
        /*0014*/ 	.byte	0x00, 0xf0, 0x21, 0x00


	//----- nvinfo : EIATTR_KPARAM_INFO
	.align		4
.L_9148:
        /*0018*/ 	.byte	0x04, 0x17
        /*001a*/ 	.short	(.L_9150 - .L_9149)
.L_9149:
        /*001c*/ 	.word	0x00000000
        /*0020*/ 	.short	0x0002
        /*0022*/ 	.short	0x0088
        /*0024*/ 	.byte	0x00, 0xf0, 0x21, 0x00


	//----- nvinfo : EIATTR_KPARAM_INFO
	.align		4
.L_9150:
        /*0028*/ 	.byte	0x04, 0x17
        /*002a*/ 	.short	(.L_9152 - .L_9151)
.L_9151:
        /*002c*/ 	.word	0x00000000
        /*0030*/ 	.short	0x0001
        /*0032*/ 	.short	0x0078
        /*0034*/ 	.byte	0x00, 0xf0, 0x41, 0x00


	//----- nvinfo : EIATTR_KPARAM_INFO
	.align		4
.L_9152:
        /*0038*/ 	.byte	0x04, 0x17
        /*003a*/ 	.short	(.L_9154 - .L_9153)
.L_9153:
        /*003c*/ 	.word	0x00000000
        /*0040*/ 	.short	0x0000
        /*0042*/ 	.short	0x0000
        /*0044*/ 	.byte	0x00, 0xf0, 0xe1, 0x01


	//----- nvinfo : EIATTR_SPARSE_MMA_MASK
	.align		4
.L_9154:
        /*0048*/ 	.byte	0x03, 0x50
        /*004a*/ 	.short	0x0000


	//----- nvinfo : EIATTR_MAXREG_COUNT
	.align		4
        /*004c*/ 	.byte	0x03, 0x1b
        /*004e*/ 	.short	0x00ff


	//----- nvinfo : EIATTR_EXTERNS
	.align		4
        /*0050*/ 	.byte	0x04, 0x0f
        /*0052*/ 	.short	(.L_9156 - .L_9155)


	//   ....[0]....
	.align		4
.L_9155:
        /*0054*/ 	.word	index@(__assertfail)


	//----- nvinfo : EIATTR_MERCURY_ISA_VERSION
	.align		4
.L_9156:
        /*0058*/ 	.byte	0x03, 0x5f
        /*005a*/ 	.short	0x0101


	//----- nvinfo : EIATTR_COOP_GROUP_MASK_REGIDS
	.align		4
        /*005c*/ 	.byte	0x04, 0x29
        /*005e*/ 	.short	(.L_9158 - .L_9157)


	//   ....[0]....
.L_9157:
        /*0060*/ 	.word	0xffffffff


	//   ....[1]....
        /*0064*/ 	.word	0xffffffff


	//   ....[2]....
        /*0068*/ 	.word	0xffffffff


	//   ....[3]....
        /*006c*/ 	.word	0xffffffff


	//   ....[4]....
        /*0070*/ 	.word	0xffffffff


	//   ....[5]....
        /*0074*/ 	.word	0xffffffff


	//   ....[6]....
        /*0078*/ 	.word	0xffffffff


	//   ....[7]....
        /*007c*/ 	.word	0xffffffff


	//   ....[8]....
        /*0080*/ 	.word	0x0500000f


	//   ....[9]....
        /*0084*/ 	.word	0x0500000f


	//   ....[10]....
        /*0088*/ 	.word	0x0500000f


	//   ....[11]....
        /*008c*/ 	.word	0x0500000f


	//   ....[12]....
        /*0090*/ 	.word	0x0500000f


	//   ....[13]....
        /*0094*/ 	.word	0x0500000f


	//   ....[14]....
        /*0098*/ 	.word	0x0500000f


	//   ....[15]....
        /*009c*/ 	.word	0x0500000f


	//----- nvinfo : EIATTR_COOP_GROUP_INSTR_OFFSETS
	.align		4
.L_9158:
        /*00a0*/ 	.byte	0x04, 0x28
        /*00a2*/ 	.short	(.L_9160 - .L_9159)


	//   ....[0]....
.L_9159:
        /*00a4*/ 	.word	0x00001020


	//   ....[1]....
        /*00a8*/ 	.word	0x00001030


	//   ....[2]....
        /*00ac*/ 	.word	0x00001060


	//   ....[3]....
        /*00b0*/ 	.word	0x00001080


	//   ....[4]....
        /*00b4*/ 	.word	0x00001310


	//   ....[5]....
        /*00b8*/ 	.word	0x00001350


	//   ....[6]....
        /*00bc*/ 	.word	0x00001370


	//   ....[7]....
        /*00c0*/ 	.word	0x00001390


	//   ....[8]....
        /*00c4*/ 	.word	0x00001970


	//   ....[9]....
        /*00c8*/ 	.word	0x00001a00


	//   ....[10]....
        /*00cc*/ 	.word	0x00001a60


	//   ....[11]....
        /*00d0*/ 	.word	0x00001b50


	//   ....[12]....
        /*00d4*/ 	.word	0x00001d90


	//   ....[13]....
        /*00d8*/ 	.word	0x00001e40


	//   ....[14]....
        /*00dc*/ 	.word	0x00001ea0


	//   ....[15]....
        /*00e0*/ 	.word	0x00001f20


	//----- nvinfo : EIATTR_VRC_CTA_INIT_COUNT
	.align		4
.L_9160:
        /*00e4*/ 	.byte	0x02, 0x4a
	.zero		1
	.zero		1


	//----- nvinfo : EIATTR_SYSCALL_OFFSETS
	.align		4
        /*00e8*/ 	.byte	0x04, 0x46
        /*00ea*/ 	.short	(.L_9162 - .L_9161)


	//   ....[0]....
.L_9161:
        /*00ec*/ 	.word	0x00000190


	//----- nvinfo : EIATTR_EXIT_INSTR_OFFSETS
	.align		4
.L_9162:
        /*00f0*/ 	.byte	0x04, 0x1c
        /*00f2*/ 	.short	(.L_9164 - .L_9163)


	//   ....[0]....
.L_9163:
        /*00f4*/ 	.word	0x00000250


	//   ....[1]....
        /*00f8*/ 	.word	0x00001910


	//----- nvinfo : EIATTR_CRS_STACK_SIZE
	.align		4
.L_9164:
        /*00fc*/ 	.byte	0x04, 0x1e
        /*00fe*/ 	.short	(.L_9166 - .L_9165)
.L_9165:
        /*0100*/ 	.word	0x00000000


	//----- nvinfo : EIATTR_CBANK_PARAM_SIZE
	.align		4
.L_9166:
        /*0104*/ 	.byte	0x03, 0x19
        /*0106*/ 	.short	0x0098


	//----- nvinfo : EIATTR_PARAM_CBANK
	.align		4
        /*0108*/ 	.byte	0x04, 0x0a
        /*010a*/ 	.short	(.L_9168 - .L_9167)
	.align		4
.L_9167:
        /*010c*/ 	.word	index@(.nv.constant0._Z15SoftmaxWarpImplI22BroadcastScaleMaskLoadIffbLm4EiE11DirectStoreIffEfLi2ELi2ELi4ELi2ELb0EL9Algorithm0EEvT_T0_ll)
        /*0110*/ 	.short	0x0380
        /*0112*/ 	.short	0x0098


	//----- nvinfo : EIATTR_SW_WAR
	.align		4
.L_9168:
        /*0114*/ 	.byte	0x04, 0x36
        /*0116*/ 	.short	(.L_9170 - .L_9169)
.L_9169:
        /*0118*/ 	.word	0x00000008
.L_9170:


//--------------------- .nv.info._Z15SoftmaxWarpImplI22BroadcastScaleMaskLoadIffbLm4EiE11DirectStoreIffEfLi2ELi2ELi2ELi1ELb1EL9Algorithm0EEvT_T0_ll --------------------------
	.section	.nv.info._Z15SoftmaxWarpImplI22BroadcastScaleMaskLoadIffbLm4EiE11DirectStoreIffEfLi2ELi2ELi2ELi1ELb1EL9Algorithm0EEvT_T0_ll,"",@"SHT_CUDA_INFO"
	.sectionflags	@""
	.align	4


	//----- nvinfo : EIATTR_CUDA_API_VERSION
	.align		4
        /*0000*/ 	.byte	0x04, 0x37
        /*0002*/ 	.short	(.L_9172 - .L_9171)
.L_9171:
        /*0004*/ 	.word	0x00000082


	//----- nvinfo : EIATTR_KPARAM_INFO
	.align		4
.L_9172:
        /*0008*/ 	.byte	0x04, 0x17
        /*000a*/ 	.short	(.L_9174 - .L_9173)
.L_9173:
        /*000c*/ 	.word	0x00000000
        /*0010*/ 	.short	0x0003
        /*0012*/ 	.short	0x0090
        /*0014*/ 	.byte	0x00, 0xf0, 0x21, 0x00


	//----- nvinfo : EIATTR_KPARAM_INFO
	.align		4
.L_9174:
        /*0018*/ 	.byte	0x04, 0x17
        /*001a*/ 	.short	(.L_9176 - .L_9175)
.L_9175:
        /*001c*/ 	.word	0x00000000
        /*0020*/ 	.short	0x0002
        /*0022*/ 	.short	0x0088
        /*0024*/ 	.byte	0x00, 0xf0, 0x21, 0x00


	//----- nvinfo : EIATTR_KPARAM_INFO
	.align		4
.L_9176:
        /*0028*/ 	.byte	0x04, 0x17
        /*002a*/ 	.short	(.L_9178 - .L_9177)
.L_9177:
        /*002c*/ 	.word	0x00000000
        /*0030*/ 	.short	0x0001
        /*0032*/ 	.short	0x0078
        /*0034*/ 	.byte	0x00, 0xf0, 0x41, 0x00


	//----- nvinfo : EIATTR_KPARAM_INFO
	.align		4
.L_9178:
        /*0038*/ 	.byte	0x04, 0x17
        /*003a*/ 	.short	(.L_9180 - .L_9179)
.L_9179:
        /*003c*/ 	.word	0x00000000
        /*0040*/ 	.short	0x0000
        /*0042*/ 	.short	0x0000
        /*0044*/ 	.byte	0x00, 0xf0, 0xe1, 0x01


	//----- nvinfo : EIATTR_SPARSE_MMA_MASK
	.align		4
.L_9180:
        /*0048*/ 	.byte	0x03, 0x50
        /*004a*/ 	.short	0x0000


	//----- nvinfo : EIATTR_MAXREG_COUNT
	.align		4
        /*004c*/ 	.byte	0x03, 0x1b
        /*004e*/ 	.short	0x00ff


	//----- nvinfo : EIATTR_EXTERNS
	.align		4
        /*0050*/ 	.byte	0x04, 0x0f
        /*0052*/ 	.short	(.L_9182 - .L_9181)


	//   ....[0]....
	.align		4
.L_9181:
        /*0054*/ 	.word	index@(__assertfail)


	//----- nvinfo : EIATTR_MERCURY_ISA_VERSION
	.align		4
.L_9182:
        /*0058*/ 	.byte	0x03, 0x5f
        /*005a*/ 	.short	0x0101


	//----- nvinfo : EIATTR_COOP_GROUP_MASK_REGIDS
	.align		4
        /*005c*/ 	.byte	0x04, 0x29
        /*005e*/ 	.short	(.L_9184 - .L_9183)


	//   ....[0]....
.L_9183:
        /*0060*/ 	.word	0xffffffff


	//   ....[1]....
        /*0064*/ 	.word	0xffffffff


	//   ....[2]....
        /*0068*/ 	.word	0x0500000f


	//   ....[3]....
        /*006c*/ 	.word	0x0500000f


	//----- nvinfo : EIATTR_COOP_GROUP_INSTR_OFFSETS
	.align		4
.L_9184:
        /*0070*/ 	.byte	0x04, 0x28
        /*0072*/ 	.short	(.L_9186 - .L_9185)


	//   ....[0]....
.L_9185:
        /*0074*/ 	.word	0x00000b50


	//   ....[1]....
        /*0078*/ 	.word	0x00000cd0


	//   ....[2]....
        /*007c*/ 	.word	0x00001090


	//   ....[3]....
        /*0080*/ 	.word	0x00001270


	//----- nvinfo : EIATTR_VRC_CTA_INIT_COUNT
	.align		4
.L_9186:
        /*0084*/ 	.byte	0x02, 0x4a
	.zero		1
	.zero		1


	//----- nvinfo : EIATTR_SYSCALL_OFFSETS
	.align		4
        /*0088*/ 	.byte	0x04, 0x46
        /*008a*/ 	.short	(.L_9188 - .L_9187)


	//   ....[0]....
.L_9187:
        /*008c*/ 	.word	0x000001b0


	//----- nvinfo : EIATTR_EXIT_INSTR_OFFSETS
	.align		4
.L_9188:
        /*0090*/ 	.byte	0x04, 0x1c
        /*0092*/ 	.short	(.L_9190 - .L_9189)


	//   ....[0]....
.L_9189:
        /*0094*/ 	.word	0x00000260


	//   ....[1]....
        /*0098*/ 	.word	0x00001030


	//----- nvinfo : EIATTR_CRS_STACK_SIZE
	.align		4
.L_9190:
        /*009c*/ 	.byte	0x04, 0x1e
        /*009e*/ 	.short	(.L_9192 - .L_9191)
.L_9191:
        /*00a0*/ 	.word	0x00000000


	//----- nvinfo : EIATTR_CBANK_PARAM_SIZE
	.align		4
.L_9192:
        /*00a4*/ 	.byte	0x03, 0x19
        /*00a6*/ 	.short	0x0098


	//----- nvinfo : EIATTR_PARAM_CBANK
	.align		4
        /*00a8*/ 	.byte	0x04, 0x0a
        /*00aa*/ 	.short	(.L_9194 - .L_9193)
	.align		4
.L_9193:
        /*00ac*/ 	.word	index@(.nv.constant0._Z15SoftmaxWarpImplI22BroadcastScaleMaskLoadIffbLm4EiE11DirectStoreIffEfLi2ELi2ELi2ELi1ELb1EL9Algorithm0EEvT_T0_ll)
        /*00b0*/ 	.short	0x0380
        /*00b2*/ 	.short	0x0098


	//----- nvinfo : EIATTR_SW_WAR
	.align		4
.L_9194:
        /*00b4*/ 	.byte	0x04, 0x36
        /*00b6*/ 	.short	(.L_9196 - .L_9195)
.L_9195:
        /*00b8*/ 	.word	0x00000008
.L_9196:


//--------------------- .nv.info._Z15SoftmaxWarpImplI22BroadcastScaleMaskLoadIffbLm4EiE11DirectStoreIffEfLi2ELi2ELi2ELi1ELb0EL9Algorithm0EEvT_T0_ll --------------------------
	.section	.nv.info._Z15SoftmaxWarpImplI22BroadcastScaleMaskLoadIffbLm4EiE11DirectStoreIffEfLi2ELi2ELi2ELi1ELb0EL9Algorithm0EEvT_T0_ll,"",@"SHT_CUDA_INFO"
	.sectionflags	@""
	.align	4


	//----- nvinfo : EIATTR_CUDA_API_VERSION
	.align		4
        /*0000*/ 	.byte	0x04, 0x37
        /*0002*/ 	.short	(.L_9198 - .L_9197)
.L_9197:
        /*0004*/ 	.word	0x00000082


	//----- nvinfo : EIATTR_KPARAM_INFO
	.align		4
.L_9198:
        /*0008*/ 	.byte	0x04, 0x17
        /*000a*/ 	.short	(.L_9200 - .L_9199)
.L_9199:
        /*000c*/ 	.word	0x00000000
        /*0010*/ 	.short	0x0003
        /*0012*/ 	.short	0x0090
        /*0014*/ 	.byte	0x00, 0xf0, 0x21, 0x00


	//----- nvinfo : EIATTR_KPARAM_INFO
	.align		4
.L_9200:
        /*0018*/ 	.byte	0x04, 0x17
        /*001a*/ 	.short	(.L_9202 - .L_9201)
.L_9201:
        /*001c*/ 	.word	0x00000000
        /*0020*/ 	.short	0x0002
        /*0022*/ 	.short	0x0088
        /*0024*/ 	.byte	0x00, 0xf0, 0x21, 0x00


	//----- nvinfo : EIATTR_KPARAM_INFO
	.align		4
.L_9202:
        /*0028*/ 	.byte	0x04, 0x17
        /*002a*/ 	.short	(.L_9204 - .L_9203)
.L_9203:
        /*002c*/ 	.word	0x00000000
        /*0030*/ 	.short	0x0001
        /*0032*/ 	.short	0x0078
        /*0034*/ 	.byte	0x00, 0xf0, 0x41, 0x00


	//----- nvinfo : EIATTR_KPARAM_INFO
	.align		4
.L_9204:
        /*0038*/ 	.byte	0x04, 0x17
        /*003a*/ 	.short	(.L_9206 - .L_9205)
.L_9205:
        /*003c*/ 	.word	0x00000000
        /*0040*/ 	.short	0x0000
        /*0042*/ 	.short	0x0000
        /*0044*/ 	.byte	0x00, 0xf0, 0xe1, 0x01


	//----- nvinfo : EIATTR_SPARSE_MMA_MASK
	.align		4
.L_9206:
        /*0048*/ 	.byte	0x03, 0x50
        /*004a*/ 	.short	0x0000


	//----- nvinfo : EIATTR_MAXREG_COUNT
	.align		4
        /*004c*/ 	.byte	0x03, 0x1b
        /*004e*/ 	.short	0x00ff


	//----- nvinfo : EIATTR_EXTERNS
	.align		4
        /*0050*/ 	.byte	0x04, 0x0f
        /*0052*/ 	.short	(.L_9208 - .L_9207)


	//   ....[0]....
	.align		4
.L_9207:
        /*0054*/ 	.word	index@(__assertfail)


	//----- nvinfo : EIATTR_MERCURY_ISA_VERSION
	.align		4
.L_9208:
        /*0058*/ 	.byte	0x03, 0x5f
        /*005a*/ 	.short	0x0101


	//----- nvinfo : EIATTR_COOP_GROUP_MASK_REGIDS
	.align		4
        /*005c*/ 	.byte	0x04, 0x29
        /*005e*/ 	.short	(.L_9210 - .L_9209)


	//   ....[0]....
.L_9209:
        /*0060*/ 	.word	0xffffffff


	//   ....[1]....
        /*0064*/ 	.word	0xffffffff


	//   ....[2]....
        /*0068*/ 	.word	0x0500000f


	//   ....[3]....
        /*006c*/ 	.word	0x0500000f


	//----- nvinfo : EIATTR_COOP_GROUP_INSTR_OFFSETS
	.align		4
.L_9210:
        /*0070*/ 	.byte	0x04, 0x28
        /*0072*/ 	.short	(.L_9212 - .L_9211)


	//   ....[0]....
.L_9211:
        /*0074*/ 	.word	0x00000ab0


	//   ....[1]....
        /*0078*/ 	.word	0x00000c30


	//   ....[2]....
        /*007c*/ 	.word	0x00000fc0


	//   ....[3]....
        /*0080*/ 	.word	0x000011a0


	//----- nvinfo : EIATTR_VRC_CTA_INIT_COUNT
	.align		4
.L_9212:
        /*0084*/ 	.byte	0x02, 0x4a
	.zero		1
	.zero		1


	//----- nvinfo : EIATTR_SYSCALL_OFFSETS
	.align		4
        /*0088*/ 	.byte	0x04, 0x46
        /*008a*/ 	.short	(.L_9214 - .L_9213)


	//   ....[0]....
.L_9213:
        /*008c*/ 	.word	0x00000190


	//----- nvinfo : EIATTR_EXIT_INSTR_OFFSETS
	.align		4
.L_9214:
        /*0090*/ 	.byte	0x04, 0x1c
        /*0092*/ 	.short	(.L_9216 - .L_9215)


	//   ....[0]....
.L_9215:
        /*0094*/ 	.word	0x00000240


	//   ....[1]....
        /*0098*/ 	.word	0x00000f60


	//----- nvinfo : EIATTR_CRS_STACK_SIZE
	.align		4
.L_9216:
        /*009c*/ 	.byte	0x04, 0x1e
        /*009e*/ 	.short	(.L_9218 - .L_9217)
.L_9217:
        /*00a0*/ 	.word	0x00000000


	//----- nvinfo : EIATTR_CBANK_PARAM_SIZE
	.align		4
.L_9218:
        /*00a4*/ 	.byte	0x03, 0x19
        /*00a6*/ 	.short	0x0098


	//----- nvinfo : EIATTR_PARAM_CBANK
	.align		4
        /*00a8*/ 	.byte	0x04, 0x0a
        /*00aa*/ 	.short	(.L_9220 - .L_9219)
	.align		4
.L_9219:
        /*00ac*/ 	.word	index@(.nv.constant0._Z15SoftmaxWarpImplI22BroadcastScaleMaskLoadIffbLm4EiE11DirectStoreIffEfLi2ELi2ELi2ELi1ELb0EL9Algorithm0EEvT_T0_ll)
        /*00b0*/ 	.short	0x0380
        /*00b2*/ 	.short	0x0098


	//----- nvinfo : EIATTR_SW_WAR
	.align		4
.L_9220:
        /*00b4*/ 	.byte	0x04, 0x36
        /*00b6*/ 	.short	(.L_9222 - .L_9221)
.L_9221:
        /*00b8*/ 	.word	0x00000008
.L_9222:


//--------------------- .nv.info._Z15SoftmaxWarpImplI22BroadcastScaleMaskLoadIffbLm4EiE11DirectStoreIffEfLi2ELi2ELi2ELi2ELb1EL9Algorithm0EEvT_T0_ll --------------------------
	.section	.nv.info._Z15SoftmaxWarpImplI22BroadcastScaleMaskLoadIffbLm4EiE11DirectStoreIffEfLi2ELi2ELi2ELi2ELb1EL9Algorithm0EEvT_T0_ll,"",@"SHT_CUDA_INFO"
	.sectionflags	@""
	.align	4


	//----- nvinfo : EIATTR_CUDA_API_VERSION
	.align		4
        /*0000*/ 	.byte	0x04, 0x37
        /*0002*/ 	.short	(.L_9224 - .L_9223)
.L_9223:
        /*0004*/ 	.word	0x00000082


	//----- nvinfo : EIATTR_KPARAM_INFO
	.align		4
.L_9224:
        /*0008*/ 	.byte	0x04, 0x17
        /*000a*/ 	.short	(.L_9226 - .L_9225)
.L_9225:
        /*000c*/ 	.word	0x00000000
        /*0010*/ 	.short	0x0003
        /*0012*/ 	.short	0x0090
        /*0014*/ 	.byte	0x00, 0xf0, 0x21, 0x00


	//----- nvinfo : EIATTR_KPARAM_INFO
	.align		4
.L_9226:
        /*0018*/ 	.byte	0x04, 0x17
        /*001a*/ 	.short	(.L_9228 - .L_9227)
.L_9227:
        /*001c*/ 	.word	0x00000000
        /*0020*/ 	.short	0x0002
        /*0022*/ 	.short	0x0088
        /*0024*/ 	.byte	0x00, 0xf0, 0x21, 0x00


	//----- nvinfo : EIATTR_KPARAM_INFO
	.align		4
.L_9228:
        /*0028*/ 	.byte	0x04, 0x17
        /*002a*/ 	.short	(.L_9230 - .L_9229)
.L_9229:
        /*002c*/ 	.word	0x00000000
        /*0030*/ 	.short	0x0001
        /*0032*/ 	.short	0x0078
        /*0034*/ 	.byte	0x00, 0xf0, 0x41, 0x00


	//----- nvinfo : EIATTR_KPARAM_INFO
	.align		4
.L_9230:
        /*0038*/ 	.byte	0x04, 0x17
        /*003a*/ 	.short	(.L_9232 - .L_9231)
.L_9231:
        /*003c*/ 	.word	0x00000000
        /*0040*/ 	.short	0x0000
        /*0042*/ 	.short	0x0000
        /*0044*/ 	.byte	0x00, 0xf0, 0xe1, 0x01


	//----- nvinfo : EIATTR_SPARSE_MMA_MASK
	.align		4
.L_9232:
        /*0048*/ 	.byte	0x03, 0x50
        /*004a*/ 	.short	0x0000


	//----- nvinfo : EIATTR_MAXREG_COUNT
	.align		4
        /*004c*/ 	.byte	0x03, 0x1b
        /*004e*/ 	.short	0x00ff


	//----- nvinfo : EIATTR_EXTERNS
	.align		4
        /*0050*/ 	.byte	0x04, 0x0f
        /*0052*/ 	.short	(.L_9234 - .L_9233)


	//   ....[0]....
	.align		4
.L_9233:
        /*0054*/ 	.word	index@(__assertfail)


	//----- nvinfo : EIATTR_MERCURY_ISA_VERSION
	.align		4
.L_9234:
        /*0058*/ 	.byte	0x03, 0x5f
        /*005a*/ 	.short	0x0101


	//----- nvinfo : EIATTR_COOP_GROUP_MASK_REGIDS
	.align		4
        /*005c*/ 	.byte	0x04, 0x29
        /*005e*/ 	.short	(.L_9236 - .L_9235)


	//   ....[0]....
.L_9235:
        /*0060*/ 	.word	0xffffffff


	//   ....[1]....
        /*0064*/ 	.word	0xffffffff


	//   ....[2]....
        /*0068*/ 	.word	0xffffffff


	//   ....[3]....
        /*006c*/ 	.word	0xffffffff


	//   ....[4]....
        /*0070*/ 	.word	0x0500000f


	//   ....[5]....
        /*0074*/ 	.word	0x0500000f


	//   ....[6]....
        /*0078*/ 	.word	0x0500000f


	//   ....[7]....
        /*007c*/ 	.word	0x0500000f


	//----- nvinfo : EIATTR_COOP_GROUP_INSTR_OFFSETS
	.align		4
.L_9236:
        /*0080*/ 	.byte	0x04, 0x28
        /*0082*/ 	.short	(.L_9238 - .L_9237)


	//   ....[0]....
.L_9237:
        /*0084*/ 	.word	0x00001360


	//   ....[1]....
        /*0088*/ 	.word	0x00001390


	//   ....[2]....
        /*008c*/ 	.word	0x00001610


	//   ....[3]....
        /*0090*/ 	.word	0x00001650


	//   ....[4]....
        /*0094*/ 	.word	0x00001cd0


	//   ....[5]....
        /*0098*/ 	.word	0x00001d70


	//   ....[6]....
        /*009c*/ 	.word	0x00002080


	//   ....[7]....
        /*00a0*/ 	.word	0x000020d0


	//----- nvinfo : EIATTR_VRC_CTA_INIT_COUNT
	.align		4
.L_9238:
        /*00a4*/ 	.byte	0x02, 0x4a
	.zero		1
	.zero		1


	//----- nvinfo : EIATTR_SYSCALL_OFFSETS
	.align		4
        /*00a8*/ 	.byte	0x04, 0x46
        /*00aa*/ 	.short	(.L_9240 - .L_9239)


	//   ....[0]....
.L_9239:
        /*00ac*/ 	.word	0x000001b0


	//----- nvinfo : EIATTR_EXIT_INSTR_OFFSETS
	.align		4
.L_9240:
        /*00b0*/ 	.byte	0x04, 0x1c
        /*00b2*/ 	.short	(.L_9242 - .L_9241)


	//   ....[0]....
.L_9241:
        /*00b4*/ 	.word	0x00000270


	//   ....[1]....
        /*00b8*/ 	.word	0x00001c60


	//----- nvinfo : EIATTR_CRS_STACK_SIZE
	.align		4
.L_9242:
        /*00bc*/ 	.byte	0x04, 0x1e
        /*00be*/ 	.short	(.L_9244 - .L_9243)
.L_9243:
        /*00c0*/ 	.word	0x00000000


	//----- nvinfo : EIATTR_CBANK_PARAM_SIZE
	.align		4
.L_9244:
        /*00c4*/ 	.byte	0x03, 0x19
        /*00c6*/ 	.short	0x0098


	//----- nvinfo : EIATTR_PARAM_CBANK
	.align		4
        /*00c8*/ 	.byte	0x04, 0x0a
        /*00ca*/ 	.short	(.L_9246 - .L_9245)
	.align		4
.L_9245:
        /*00cc*/ 	.word	index@(.nv.constant0._Z15SoftmaxWarpImplI22BroadcastScaleMaskLoadIffbLm4EiE11DirectStoreIffEfLi2ELi2ELi2ELi2ELb1EL9Algorithm0EEvT_T0_ll)
        /*00d0*/ 	.short	0x0380
        /*00d2*/ 	.short	0x0098


	//----- nvinfo : EIATTR_SW_WAR
	.align		4
.L_9246:
        /*00d4*/ 	.byte	0x04, 0x36
        /*00d6*/ 	.short	(.L_9248 - .L_9247)
.L_9247:
        /*00d8*/ 	.word	0x00000008
.L_9248:


//--------------------- .nv.info._Z15SoftmaxWarpImplI22BroadcastScaleMaskLoadIffbLm4EiE11DirectStoreIffEfLi2ELi2ELi2ELi2ELb0EL9Algorithm0EEvT_T0_ll --------------------------
	.section	.nv.info._Z15SoftmaxWarpImplI22BroadcastScaleMaskLoadIffbLm4EiE11DirectStoreIffEfLi2ELi2ELi2ELi2ELb0EL9Algorithm0EEvT_T0_ll,"",@"SHT_CUDA_INFO"
	.sectionflags	@""
	.align	4


	//----- nvinfo : EIATTR_CUDA_API_VERSION
	.align		4
        /*0000*/ 	.byte	0x04, 0x37
        /*0002*/ 	.short	(.L_9250 - .L_9249)
.L_9249:
        /*0004*/ 	.word	0x00000082


	//----- nvinfo : EIATTR_KPARAM_INFO
	.align		4
.L_9250:
        /*0008*/ 	.byte	0x04, 0x17
        /*000a*/ 	.short	(.L_9252 - .L_9251)
.L_9251:
        /*000c*/ 	.word	0x00000000
        /*0010*/ 	.short	0x0003
        /*0012*/ 	.short	0x0090
        /*0014*/ 	.byte	0x00, 0xf0, 0x21, 0x00


	//----- nvinfo : EIATTR_KPARAM_INFO
	.align		4
.L_9252:
        /*0018*/ 	.byte	0x04, 0x17
        /*001a*/ 	.short	(.L_9254 - .L_9253)
.L_9253:
        /*001c*/ 	.word	0x00000000
        /*0020*/ 	.short	0x0002
        /*0022*/ 	.short	0x0088
        /*0024*/ 	.byte	0x00, 0xf0, 0x21, 0x00


	//----- nvinfo : EIATTR_KPARAM_INFO
	.align		4
.L_9254:
        /*0028*/ 	.byte	0x04, 0x17
        /*002a*/ 	.short	(.L_9256 - .L_9255)
.L_9255:
        /*002c*/ 	.word	0x00000000
        /*0030*/ 	.short	0x0001
        /*0032*/ 	.short	0x0078
        /*0034*/ 	.byte	0x00, 0xf0, 0x41, 0x00


	//----- nvinfo : EIATTR_KPARAM_INFO
	.align		4
.L_9256:
        /*0038*/ 	.byte	0x04, 0x17
        /*003a*/ 	.short	(.L_9258 - .L_9257)
.L_9257:
        /*003c*/ 	.word	0x00000000
        /*0040*/ 	.short	0x0000
        /*0042*/ 	.short	0x0000
        /*0044*/ 	.byte	0x00, 0xf0, 0xe1, 0x01


	//----- nvinfo : EIATTR_SPARSE_MMA_MASK
	.align		4
.L_9258:
        /*0048*/ 	.byte	0x03, 0x50
        /*004a*/ 	.short	0x0000


	//----- nvinfo : EIATTR_MAXREG_COUNT
	.align		4
        /*004c*/ 	.byte	0x03, 0x1b
        /*004e*/ 	.short	0x00ff


	//----- nvinfo : EIATTR_EXTERNS
	.align		4
        /*0050*/ 	.byte	0x04, 0x0f
        /*0052*/ 	.short	(.L_9260 - .L_9259)


	//   ....[0]....
	.align		4
.L_9259:
        /*0054*/ 	.word	index@(__assertfail)


	//----- nvinfo : EIATTR_MERCURY_ISA_VERSION
	.align		4
.L_9260:
        /*0058*/ 	.byte	0x03, 0x5f
        /*005a*/ 	.short	0x0101


	//----- nvinfo : EIATTR_COOP_GROUP_MASK_REGIDS
	.align		4
        /*005c*/ 	.byte	0x04, 0x29
        /*005e*/ 	.short	(.L_9262 - .L_9261)


	//   ....[0]....
.L_9261:
        /*0060*/ 	.word	0xffffffff


	//   ....[1]....
        /*0064*/ 	.word	0xffffffff


	//   ....[2]....
        /*0068*/ 	.word	0xffffffff


	//   ....[3]....
        /*006c*/ 	.word	0xffffffff


	//   ....[4]....
        /*0070*/ 	.word	0x0500000f


	//   ....[5]....
        /*0074*/ 	.word	0x0500000f


	//   ....[6]....
        /*0078*/ 	.word	0x0500000f


	//   ....[7]....
        /*007c*/ 	.word	0x0500000f


	//----- nvinfo : EIATTR_COOP_GROUP_INSTR_OFFSETS
	.align		4
.L_9262:
        /*0080*/ 	.byte	0x04, 0x28
        /*0082*/ 	.short	(.L_9264 - .L_9263)


	//   ....[0]....
.L_9263:
        /*0084*/ 	.word	0x00001020


	//   ....[1]....
        /*0088*/ 	.word	0x00001040


	//   ....[2]....
        /*008c*/ 	.word	0x000012d0


	//   ....[3]....
        /*0090*/ 	.word	0x00001310


	//   ....[4]....
        /*0094*/ 	.word	0x00001910


	//   ....[5]....
        /*0098*/ 	.word	0x000019a0


	//   ....[6]....
        /*009c*/ 	.word	0x00001cc0


	//   ....[7]....
        /*00a0*/ 	.word	0x00001d10


	//----- nvinfo : EIATTR_VRC_CTA_INIT_COUNT
	.align		4
.L_9264:
        /*00a4*/ 	.byte	0x02, 0x4a
	.zero		1
	.zero		1


	//----- nvinfo : EIATTR_SYSCALL_OFFSETS
	.align		4
        /*00a8*/ 	.byte	0x04, 0x46
        /*00aa*/ 	.short	(.L_9266 - .L_9265)


	//   ....[0]....
.L_9265:
        /*00ac*/ 	.word	0x00000190


	//----- nvinfo : EIATTR_EXIT_INSTR_OFFSETS
	.align		4
.L_9266:
        /*00b0*/ 	.byte	0x04, 0x1c
        /*00b2*/ 	.short	(.L_9268 - .L_9267)


	//   ....[0]....
.L_9267:
        /*00b4*/ 	.word	0x00000250


	//   ....[1]....
        /*00b8*/ 	.word	0x000018a0


	//----- nvinfo : EIATTR_CRS_STACK_SIZE
	.align		4
.L_9268:
        /*00bc*/ 	.byte	0x04, 0x1e
        /*00be*/ 	.short	(.L_9270 - .L_9269)
.L_9269:
        /*00c0*/ 	.word	0x00000000


	//----- nvinfo : EIATTR_CBANK_PARAM_SIZE
	.align		4
.L_9270:
        /*00c4*/ 	.byte	0x03, 0x19
        /*00c6*/ 	.short	0x0098


	//----- nvinfo : EIATTR_PARAM_CBANK
	.align		4
        /*00c8*/ 	.byte	0x04, 0x0a
        /*00ca*/ 	.short	(.L_9272 - .L_9271)
	.align		4
.L_9271:
        /*00cc*/ 	.word	index@(.nv.constant0._Z15SoftmaxWarpImplI22BroadcastScaleMaskLoadIffbLm4EiE11DirectStoreIffEfLi2ELi2ELi2ELi2ELb0EL9Algorithm0EEvT_T0_ll)
        /*00d0*/ 	.short	0x0380
        /*00d2*/ 	.short	0x0098


	//----- nvinfo : EIATTR_SW_WAR
	.align		4
.L_9272:
        /*00d4*/ 	.byte	0x04, 0x36
        /*00d6*/ 	.short	(.L_9274 - .L_9273)
.L_9273:
        /*00d8*/ 	.word	0x00000008
.L_9274:


//--------------------- .nv.info._Z15SoftmaxWarpImplI22BroadcastScaleMaskLoadIffbLm4EiE11DirectStoreIffEfLi2ELi2ELi1ELi1ELb1EL9Algorithm0EEvT_T0_ll --------------------------
	.section	.nv.info._Z15SoftmaxWarpImplI22BroadcastScaleMaskLoadIffbLm4EiE11DirectStoreIffEfLi2ELi2ELi1ELi1ELb1EL9Algorithm0EEvT_T0_ll,"",@"SHT_CUDA_INFO"
	.sectionflags	@""
	.align	4


	//----- nvinfo : EIATTR_CUDA_API_VERSION
	.align		4
        /*0000*/ 	.byte	0x04, 0x37
        /*0002*/ 	.short	(.L_9276 - .L_9275)
.L_9275:
        /*0004*/ 	.word	0x00000082


	//----- nvinfo : EIATTR_KPARAM_INFO
	.align		4
.L_9276:
        /*0008*/ 	.byte	0x04, 0x17
        /*000a*/ 	.short	(.L_9278 - .L_9277)
.L_9277:
        /*000c*/ 	.word	0x00000000
        /*0010*/ 	.short	0x0003
        /*0012*/ 	.short	0x0090
        /*0014*/ 	.byte	0x00, 0xf0, 0x21, 0x00


	//----- nvinfo : EIATTR_KPARAM_INFO
	.align		4
.L_9278:
        /*0018*/ 	.byte	0x04, 0x17
        /*001a*/ 	.short	(.L_9280 - .L_9279)
.L_9279:
        /*001c*/ 	.word	0x00000000
        /*0020*/ 	.short	0x0002
        /*0022*/ 	.short	0x0088
        /*0024*/ 	.byte	0x00, 0xf0, 0x21, 0x00


	//----- nvinfo : EIATTR_KPARAM_INFO
	.align		4
.L_9280:
        /*0028*/ 	.byte	0x04, 0x17
        /*002a*/ 	.short	(.L_9282 - .L_9281)
.L_9281:
        /*002c*/ 	.word	0x00000000
        /*0030*/ 	.short	0x0001
        /*0032*/ 	.short	0x0078
        /*0034*/ 	.byte	0x00, 0xf0, 0x41, 0x00


	//----- nvinfo : EIATTR_KPARAM_INFO
	.align		4
.L_9282:
        /*0038*/ 	.byte	0x04, 0x17
        /*003a*/ 	.short	(.L_9284 - .L_9283)
.L_9283:
        /*003c*/ 	.word	0x00000000
        /*0040*/ 	.short	0x0000
        /*0042*/ 	.short	0x0000
        /*0044*/ 	.byte	0x00, 0xf0, 0xe1, 0x01


	//----- nvinfo : EIATTR_SPARSE_MMA_MASK
	.align		4
.L_9284:
        /*0048*/ 	.byte	0x03, 0x50
        /*004a*/ 	.short	0x0000


	//----- nvinfo : EIATTR_MAXREG_COUNT
	.align		4
        /*004c*/ 	.byte	0x03, 0x1b
        /*004e*/ 	.short	0x00ff


	//----- nvinfo : EIATTR_EXTERNS
	.align		4
        /*0050*/ 	.byte	0x04, 0x0f
        /*0052*/ 	.short	(.L_9286 - .L_9285)


	//   ....[0]....
	.align		4
.L_9285:
        /*0054*/ 	.word	index@(__assertfail)


	//----- nvinfo : EIATTR_MERCURY_ISA_VERSION
	.align		4
.L_9286:
        /*0058*/ 	.byte	0x03, 0x5f
        /*005a*/ 	.short	0x0101


	//----- nvinfo : EIATTR_VRC_CTA_INIT_COUNT
	.align		4
        /*005c*/ 	.byte	0x02, 0x4a
	.zero		1
	.zero		1


	//----- nvinfo : EIATTR_SYSCALL_OFFSETS
	.align		4
        /*0060*/ 	.byte	0x04, 0x46
        /*0062*/ 	.short	(.L_9288 - .L_9287)


	//   ....[0]....
.L_9287:
        /*0064*/ 	.word	0x000001b0


	//----- nvinfo : EIATTR_EXIT_INSTR_OFFSETS
	.align		4
.L_9288:
        /*0068*/ 	.byte	0x04, 0x1c
        /*006a*/ 	.short	(.L_9290 - .L_9289)


	//   ....[0]....
.L_9289:
        /*006c*/ 	.word	0x00000260


	//   ....[1]....
        /*0070*/ 	.word	0x00000fb0


	//----- nvinfo : EIATTR_CRS_STACK_SIZE
	.align		4
.L_9290:
        /*0074*/ 	.byte	0x04, 0x1e
        /*0076*/ 	.short	(.L_9292 - .L_9291)
.L_9291:
        /*0078*/ 	.word	0x00000000


	//----- nvinfo : EIATTR_CBANK_PARAM_SIZE
	.align		4
.L_9292:
        /*007c*/ 	.byte	0x03, 0x19
        /*007e*/ 	.short	0x0098


	//----- nvinfo : EIATTR_PARAM_CBANK
	.align		4
        /*0080*/ 	.byte	0x04, 0x0a
        /*0082*/ 	.short	(.L_9294 - .L_9293)
	.align		4
.L_9293:
        /*0084*/ 	.word	index@(.nv.constant0._Z15SoftmaxWarpImplI22BroadcastScaleMaskLoadIffbLm4EiE11DirectStoreIffEfLi2ELi2ELi1ELi1ELb1EL9Algorithm0EEvT_T0_ll)
        /*0088*/ 	.short	0x0380
        /*008a*/ 	.short	0x0098


	//----- nvinfo : EIATTR_SW_WAR
	.align		4
.L_9294:
        /*008c*/ 	.byte	0x04, 0x36
        /*008e*/ 	.short	(.L_9296 - .L_9295)
.L_9295:
        /*0090*/ 	.word	0x00000008
.L_9296:


//--------------------- .nv.info._Z15SoftmaxWarpImplI22BroadcastScaleMaskLoadIffbLm4EiE11DirectStoreIffEfLi2ELi2ELi1ELi1ELb0EL9Algorithm0EEvT_T0_ll --------------------------
	.section	.nv.info._Z15SoftmaxWarpImplI22BroadcastScaleMaskLoadIffbLm4EiE11DirectStoreIffEfLi2ELi2ELi1ELi1ELb0EL9Algorithm0EEvT_T0_ll,"",@"SHT_CUDA_INFO"
	.sectionflags	@""
	.align	4


	//----- nvinfo : EIATTR_CUDA_API_VERSION
	.align		4
        /*0000*/ 	.byte	0x04, 0x37
        /*0002*/ 	.short	(.L_9298 - .L_9297)
.L_9297:
        /*0004*/ 	.word	0x00000082


	//----- nvinfo : EIATTR_KPARAM_INFO
	.align		4
.L_9298:
        /*0008*/ 	.byte	0x04, 0x17
        /*000a*/ 	.short	(.L_9300 - .L_9299)
.L_9299:
        /*000c*/ 	.word	0x00000000
        /*0010*/ 	.short	0x0003
        /*0012*/ 	.short	0x0090
        /*0014*/ 	.byte	0x00, 0xf0, 0x21, 0x00


	//----- nvinfo : EIATTR_KPARAM_INFO
	.align		4
.L_9300:
        /*0018*/ 	.byte	0x04, 0x17
        /*001a*/ 	.short	(.L_9302 - .L_9301)
.L_9301:
        /*001c*/ 	.word	0x00000000
        /*0020*/ 	.short	0x0002
        /*0022*/ 	.short	0x0088
        /*0024*/ 	.byte	0x00, 0xf0, 0x21, 0x00


	//----- nvinfo : EIATTR_KPARAM_INFO
	.align		4
.L_9302:
        /*0028*/ 	.byte	0x04, 0x17
        /*002a*/ 	.short	(.L_9304 - .L_9303)
.L_9303:
        /*002c*/ 	.word	0x00000000
        /*0030*/ 	.short	0x0001
        /*0032*/ 	.short	0x0078
        /*0034*/ 	.byte	0x00, 0xf0, 0x41, 0x00


	//----- nvinfo : EIATTR_KPARAM_INFO
	.align		4
.L_9304:
        /*0038*/ 	.byte	0x04, 0x17
        /*003a*/ 	.short	(.L_9306 - .L_9305)
.L_9305:
        /*003c*/ 	.word	0x00000000
        /*0040*/ 	.short	0x0000
        /*0042*/ 	.short	0x0000
        /*0044*/ 	.byte	0x00, 0xf0, 0xe1, 0x01


	//----- nvinfo : EIATTR_SPARSE_MMA_MASK
	.align		4
.L_9306:
        /*0048*/ 	.byte	0x03, 0x50
        /*004a*/ 	.short	0x0000


	//----- nvinfo : EIATTR_MAXREG_COUNT
	.align		4
        /*004c*/ 	.byte	0x03, 0x1b
        /*004e*/ 	.short	0x00ff


	//----- nvinfo : EIATTR_EXTERNS
	.align		4
        /*0050*/ 	.byte	0x04, 0x0f
        /*0052*/ 	.short	(.L_9308 - .L_9307)


	//   ....[0]....
	.align		4
.L_9307:
        /*0054*/ 	.word	index@(__assertfail)


	//----- nvinfo : EIATTR_MERCURY_ISA_VERSION
	.align		4
.L_9308:
        /*0058*/ 	.byte	0x03, 0x5f
        /*005a*/ 	.short	0x0101


	//----- nvinfo : EIATTR_VRC_CTA_INIT_COUNT
	.align		4
        /*005c*/ 	.byte	0x02, 0x4a
	.zero		1
	.zero		1


	//----- nvinfo : EIATTR_SYSCALL_OFFSETS
	.align		4
        /*0060*/ 	.byte	0x04, 0x46
        /*0062*/ 	.short	(.L_9310 - .L_9309)


	//   ....[0]....
.L_9309:
        /*0064*/ 	.word	0x00000190


	//----- nvinfo : EIATTR_EXIT_INSTR_OFFSETS
	.align		4
.L_9310:
        /*0068*/ 	.byte	0x04, 0x1c
        /*006a*/ 	.short	(.L_9312 - .L_9311)


	//   ....[0]....
.L_9311:
        /*006c*/ 	.word	0x00000240


	//   ....[1]....
        /*0070*/ 	.word	0x00000ee0


	//----- nvinfo : EIATTR_CRS_STACK_SIZE
	.align		4
.L_9312:
        /*0074*/ 	.byte	0x04, 0x1e
        /*0076*/ 	.short	(.L_9314 - .L_9313)
.L_9313:
        /*0078*/ 	.word	0x00000000


	//----- nvinfo : EIATTR_CBANK_PARAM_SIZE
	.align		4
.L_9314:
        /*007c*/ 	.byte	0x03, 0x19
        /*007e*/ 	.short	0x0098


	//----- nvinfo : EIATTR_PARAM_CBANK
	.align		4
        /*0080*/ 	.byte	0x04, 0x0a
        /*0082*/ 	.short	(.L_9316 - .L_9315)
	.align		4
.L_9315:
        /*0084*/ 	.word	index@(.nv.constant0._Z15SoftmaxWarpImplI22BroadcastScaleMaskLoadIffbLm4EiE11DirectStoreIffEfLi2ELi2ELi1ELi1ELb0EL9Algorithm0EEvT_T0_ll)
        /*0088*/ 	.short	0x0380
        /*008a*/ 	.short	0x0098


	//----- nvinfo : EIATTR_SW_WAR
	.align		4
.L_9316:
        /*008c*/ 	.byte	0x04, 0x36
        /*008e*/ 	.short	(.L_9318 - .L_9317)
.L_9317:
        /*0090*/ 	.word	0x00000008
.L_9318:


//--------------------- .nv.info._Z15SoftmaxWarpImplI22BroadcastScaleMaskLoadIffbLm4EiE11DirectStoreIffEfLi2ELi2ELi1ELi2ELb1EL9Algorithm0EEvT_T0_ll --------------------------
	.section	.nv.info._Z15SoftmaxWarpImplI22BroadcastScaleMaskLoadIffbLm4EiE11DirectStoreIffEfLi2ELi2ELi1ELi2ELb1EL9Algorithm0EEvT_T0_ll,"",@"SHT_CUDA_INFO"
	.sectionflags	@""
	.align	4


	//----- nvinfo : EIATTR_CUDA_API_VERSION
	.align		4
        /*0000*/ 	.byte	0x04, 0x37
        /*0002*/ 	.short	(.L_9320 - .L_9319)
.L_9319:
        /*0004*/ 	.word	0x00000082


	//----- nvinfo : EIATTR_KPARAM_INFO
	.align		4
.L_9320:
        /*0008*/ 	.byte	0x04, 0x17
        /*000a*/ 	.short	(.L_9322 - .L_9321)
.L_9321:
        /*000c*/ 	.word	0x00000000
        /*0010*/ 	.short	0x0003
        /*0012*/ 	.short	0x0090
        /*0014*/ 	.byte	0x00, 0xf0, 0x21, 0x00


	//----- nvinfo : EIATTR_KPARAM_INFO
	.align		4
.L_9322:
        /*0018*/ 	.byte	0x04, 0x17
        /*001a*/ 	.short	(.L_9324 - .L_9323)
.L_9323:
        /*001c*/ 	.word	0x00000000
        /*0020*/ 	.short	0x0002
        /*0022*/ 	.short	0x0088
        /*0024*/ 	.byte	0x00, 0xf0, 0x21, 0x00


	//----- nvinfo : EIATTR_KPARAM_INFO
	.align		4
.L_9324:
        /*0028*/ 	.byte	0x04, 0x17
        /*002a*/ 	.short	(.L_9326 - .L_9325)
.L_9325:
        /*002c*/ 	.word	0x00000000
        /*0030*/ 	.short	0x0001
        /*0032*/ 	.short	0x0078
        /*0034*/ 	.byte	0x00, 0xf0, 0x41, 0x00


	//----- nvinfo : EIATTR_KPARAM_INFO
	.align		4
.L_9326:
        /*0038*/ 	.byte	0x04, 0x17
        /*003a*/ 	.short	(.L_9328 - .L_9327)
.L_9327:
        /*003c*/ 	.word	0x00000000
        /*0040*/ 	.short	0x0000
        /*0042*/ 	.short	0x0000
        /*0044*/ 	.byte	0x00, 0xf0, 0xe1, 0x01


	//----- nvinfo : EIATTR_SPARSE_MMA_MASK
	.align		4
.L_9328:
        /*0048*/ 	.byte	0x03, 0x50
        /*004a*/ 	.short	0x0000


	//----- nvinfo : EIATTR_MAXREG_COUNT
	.align		4
        /*004c*/ 	.byte	0x03, 0x1b
        /*004e*/ 	.short	0x00ff


	//----- nvinfo : EIATTR_EXTERNS
	.align		4
        /*0050*/ 	.byte	0x04, 0x0f
        /*0052*/ 	.short	(.L_9330 - .L_9329)


	//   ....[0]....
	.align		4
.L_9329:
        /*0054*/ 	.word	index@(__assertfail)


	//----- nvinfo : EIATTR_MERCURY_ISA_VERSION
	.align		4
.L_9330:
        /*0058*/ 	.byte	0x03, 0x5f
        /*005a*/ 	.short	0x0101


	//----- nvinfo : EIATTR_VRC_CTA_INIT_COUNT
	.align		4
        /*005c*/ 	.byte	0x02, 0x4a
	.zero		1
	.zero		1


	//----- nvinfo : EIATTR_SYSCALL_OFFSETS
	.align		4
        /*0060*/ 	.byte	0x04, 0x46
        /*0062*/ 	.short	(.L_9332 - .L_9331)


	//   ....[0]....
.L_9331:
        /*0064*/ 	.word	0x000001b0


	//----- nvinfo : EIATTR_EXIT_INSTR_OFFSETS
	.align		4
.L_9332:
        /*0068*/ 	.byte	0x04, 0x1c
        /*006a*/ 	.short	(.L_9334 - .L_9333)


	//   ....[0]....
.L_9333:
        /*006c*/ 	.word	0x00000270


	//   ....[1]....
        /*0070*/ 	.word	0x00001bf0


	//----- nvinfo : EIATTR_CRS_STACK_SIZE
	.align		4
.L_9334:
        /*0074*/ 	.byte	0x04, 0x1e
        /*0076*/ 	.short	(.L_9336 - .L_9335)
.L_9335:
        /*0078*/ 	.word	0x00000000


	//----- nvinfo : EIATTR_CBANK_PARAM_SIZE
	.align		4
.L_9336:
        /*007c*/ 	.byte	0x03, 0x19
        /*007e*/ 	.short	0x0098


	//----- nvinfo : EIATTR_PARAM_CBANK
	.align		4
        /*0080*/ 	.byte	0x04, 0x0a
        /*0082*/ 	.short	(.L_9338 - .L_9337)
	.align		4
.L_9337:
        /*0084*/ 	.word	index@(.nv.constant0._Z15SoftmaxWarpImplI22BroadcastScaleMaskLoadIffbLm4EiE11DirectStoreIffEfLi2ELi2ELi1ELi2ELb1EL9Algorithm0EEvT_T0_ll)
        /*0088*/ 	.short	0x0380
        /*008a*/ 	.short	0x0098


	//----- nvinfo : EIATTR_SW_WAR
	.align		4
.L_9338:
        /*008c*/ 	.byte	0x04, 0x36
        /*008e*/ 	.short	(.L_9340 - .L_9339)
.L_9339:
        /*0090*/ 	.word	0x00000008
.L_9340:


//--------------------- .nv.info._Z15SoftmaxWarpImplI22BroadcastScaleMaskLoadIffbLm4EiE11DirectStoreIffEfLi2ELi2ELi1ELi2ELb0EL9Algorithm0EEvT_T0_ll --------------------------
	.section	.nv.info._Z15SoftmaxWarpImplI22BroadcastScaleMaskLoadIffbLm4EiE11DirectStoreIffEfLi2ELi2ELi1ELi2ELb0EL9Algorithm0EEvT_T0_ll,"",@"SHT_CUDA_INFO"
	.sectionflags	@""
	.align	4


	//----- nvinfo : EIATTR_CUDA_API_VERSION
	.align		4
        /*0000*/ 	.byte	0x04, 0x37
        /*0002*/ 	.short	(.L_9342 - .L_9341)
.L_9341:
        /*0004*/ 	.word	0x00000082


	//----- nvinfo : EIATTR_KPARAM_INFO
	.align		4
.L_9342:
        /*0008*/ 	.byte	0x04, 0x17
        /*000a*/ 	.short	(.L_9344 - .L_9343)
.L_9343:
        /*000c*/ 	.word	0x00000000
        /*0010*/ 	.short	0x0003
        /*0012*/ 	.short	0x0090
        /*0014*/ 	.byte	0x00, 0xf0, 0x21, 0x00


	//----- nvinfo : EIATTR_KPARAM_INFO
	.align		4
.L_9344:
        /*0018*/ 	.byte	0x04, 0x17
        /*001a*/ 	.short	(.L_9346 - .L_9345)
.L_9345:
        /*001c*/ 	.word	0x00000000
        /*0020*/ 	.short	0x0002
        /*0022*/ 	.short	0x0088
        /*0024*/ 	.byte	0x00, 0xf0, 0x21, 0x00


	//----- nvinfo : EIATTR_KPARAM_INFO
	.align		4
.L_9346:
        /*0028*/ 	.byte	0x04, 0x17
        /*002a*/ 	.short	(.L_9348 - .L_9347)
.L_9347:
        /*002c*/ 	.word	0x00000000
        /*0030*/ 	.short	0x0001
        /*0032*/ 	.short	0x0078
        /*0034*/ 	.byte	0x00, 0xf0, 0x41, 0x00


	//----- nvinfo : EIATTR_KPARAM_INFO
	.align		4
.L_9348:
        /*0038*/ 	.byte	0x04, 0x17
        /*003a*/ 	.short	(.L_9350 - .L_9349)
.L_9349:
        /*003c*/ 	.word	0x00000000
        /*0040*/ 	.short	0x0000
        /*0042*/ 	.short	0x0000
        /*0044*/ 	.byte	0x00, 0xf0, 0xe1, 0x01


	//----- nvinfo : EIATTR_SPARSE_MMA_MASK
	.align		4
.L_9350:
        /*0048*/ 	.byte	0x03, 0x50
        /*004a*/ 	.short	0x0000


	//----- nvinfo : EIATTR_MAXREG_COUNT
	.align		4
        /*004c*/ 	.byte	0x03, 0x1b
        /*004e*/ 	.short	0x00ff


	//----- nvinfo : EIATTR_EXTERNS
	.align		4
        /*0050*/ 	.byte	0x04, 0x0f
        /*0052*/ 	.short	(.L_9352 - .L_9351)


	//   ....[0]....
	.align		4
.L_9351:
        /*0054*/ 	.word	index@(__assertfail)


	//----- nvinfo : EIATTR_MERCURY_ISA_VERSION
	.align		4
.L_9352:
        /*0058*/ 	.byte	0x03, 0x5f
        /*005a*/ 	.short	0x0101


	//----- nvinfo : EIATTR_VRC_CTA_INIT_COUNT
	.align		4
        /*005c*/ 	.byte	0x02, 0x4a
	.zero		1
	.zero		1


	//----- nvinfo : EIATTR_SYSCALL_OFFSETS
	.align		4
        /*0060*/ 	.byte	0x04, 0x46
        /*0062*/ 	.short	(.L_9354 - .L_9353)


	//   ....[0]....
.L_9353:
        /*0064*/ 	.word	0x00000190


	//----- nvinfo : EIATTR_EXIT_INSTR_OFFSETS
	.align		4
.L_9354:
        /*0068*/ 	.byte	0x04, 0x1c
        /*006a*/ 	.short	(.L_9356 - .L_9355)


	//   ....[0]....
.L_9355:
        /*006c*/ 	.word	0x00000250


	//   ....[1]....
        /*0070*/ 	.word	0x000017e0


	//----- nvinfo : EIATTR_CRS_STACK_SIZE
	.align		4
.L_9356:
        /*0074*/ 	.byte	0x04, 0x1e
        /*0076*/ 	.short	(.L_9358 - .L_9357)
.L_9357:
        /*0078*/ 	.word	0x00000000


	//----- nvinfo : EIATTR_CBANK_PARAM_SIZE
	.align		4
.L_9358:
        /*007c*/ 	.byte	0x03, 0x19
        /*007e*/ 	.short	0x0098


	//----- nvinfo : EIATTR_PARAM_CBANK
	.align		4
        /*0080*/ 	.byte	0x04, 0x0a
        /*0082*/ 	.short	(.L_9360 - .L_9359)
	.align		4
.L_9359:
        /*0084*/ 	.word	index@(.nv.constant0._Z15SoftmaxWarpImplI22BroadcastScaleMaskLoadIffbLm4EiE11DirectStoreIffEfLi2ELi2ELi1ELi2ELb0EL9Algorithm0EEvT_T0_ll)
        /*0088*/ 	.short	0x0380
        /*008a*/ 	.short	0x0098


	//----- nvinfo : EIATTR_SW_WAR
	.align		4
.L_9360:
        /*008c*/ 	.byte	0x04, 0x36
        /*008e*/ 	.short	(.L_9362 - .L_9361)
.L_9361:
        /*0090*/ 	.word	0x00000008
.L_9362:


//--------------------- .nv.info._Z24SoftmaxBlockUncachedImplI22BroadcastScaleMaskLoadIffbLm3EiE11DirectStoreIffEfLi1ELi1024EL9Algorithm0EEvT_T0_ll --------------------------
	.section	.nv.info._Z24SoftmaxBlockUncachedImplI22BroadcastScaleMaskLoadIffbLm3EiE11DirectStoreIffEfLi1ELi1024EL9Algorithm0EEvT_T0_ll,"",@"SHT_CUDA_INFO"
	.sectionflags	@""
	.align	4


	//----- nvinfo : EIATTR_CUDA_API_VERSION
	.align		4
        /*0000*/ 	.byte	0x04, 0x37
        /*0002*/ 	.short	(.L_9364 - .L_9363)
.L_9363:
        /*0004*/ 	.word	0x00000082


	//----- nvinfo : EIATTR_KPARAM_INFO
	.align		4
.L_9364:
        /*0008*/ 	.byte	0x04, 0x17
        /*000a*/ 	.short	(.L_9366 - .L_9365)
.L_9365:
        /*000c*/ 	.word	0x00000000
        /*0010*/ 	.short	0x0003
        /*0012*/ 	.short	0x0088
        /*0014*/ 	.byte	0x00, 0xf0, 0x21, 0x00


	//----- nvinfo : EIATTR_KPARAM_INFO
	.align		4
.L_9366:
        /*0018*/ 	.byte	0x04, 0x17
        /*001a*/ 	.short	(.L_9368 - .L_9367)
.L_9367:
        /*001c*/ 	.word	0x00000000
        /*0020*/ 	.short	0x0002
        /*0022*/ 	.short	0x0080
        /*0024*/ 	.byte	0x00, 0xf0, 0x21, 0x00


	//----- nvinfo : EIATTR_KPARAM_INFO
	.align		4
.L_9368:
        /*0028*/ 	.byte	0x04, 0x17
        /*002a*/ 	.short	(.L_9370 - .L_9369)
.L_9369:
        /*002c*/ 	.word	0x00000000
        /*0030*/ 	.short	0x0001
        /*0032*/ 	.short	0x0070
        /*0034*/ 	.byte	0x00, 0xf0, 0x41, 0x00


	//----- nvinfo : EIATTR_KPARAM_INFO
	.align		4
.L_9370:
        /*0038*/ 	.byte	0x04, 0x17
        /*003a*/ 	.short	(.L_9372 - .L_9371)
.L_9371:
        /*003c*/ 	.word	0x00000000
        /*0040*/ 	.short	0x0000
        /*0042*/ 	.short	0x0000
        /*0044*/ 	.byte	0x00, 0xf0, 0xc1, 0x01


	//----- nvinfo : EIATTR_SPARSE_MMA_MASK
	.align		4
.L_9372:
        /*0048*/ 	.byte	0x03, 0x50
        /*004a*/ 	.short	0x0000


	//----- nvinfo : EIATTR_MAXREG_COUNT
	.align		4
        /*004c*/ 	.byte	0x03, 0x1b
        /*004e*/ 	.short	0x00ff


	//----- nvinfo : EIATTR_NUM_BARRIERS
	.align		4
        /*0050*/ 	.byte	0x02, 0x4c
        /*0052*/ 	.byte	0x01
	.zero		1


	//----- nvinfo : EIATTR_MERCURY_ISA_VERSION
	.align		4
        /*0054*/ 	.byte	0x03, 0x5f
        /*0056*/ 	.short	0x0101


	//----- nvinfo : EIATTR_UNUSED_LOAD_BYTE_OFFSET
	.align		4
        /*0058*/ 	.byte	0x04, 0x44
        /*005a*/ 	.short	(.L_9374 - .L_9373)


	//   ....[0]....
.L_9373:
        /*005c*/ 	.word	0x000020e0
        /*0060*/ 	.word	0x0000fff0


	//----- nvinfo : EIATTR_COOP_GROUP_MASK_REGIDS
	.align		4
.L_9374:
        /*0064*/ 	.byte	0x04, 0x29
        /*0066*/ 	.short	(.L_9376 - .L_9375)


	//   ....[0]....
.L_9375:
        /*0068*/ 	.word	0xffffffff


	//   ....[1]....
        /*006c*/ 	.word	0xffffffff


	//   ....[2]....
        /*0070*/ 	.word	0xffffffff


	//   ....[3]....
        /*0074*/ 	.word	0xffffffff


	//   ....[4]....
        /*0078*/ 	.word	0xffffffff


	//   ....[5]....
        /*007c*/ 	.word	0xffffffff


	//   ....[6]....
        /*0080*/ 	.word	0xffffffff


	//   ....[7]....
        /*0084*/ 	.word	0xffffffff


	//   ....[8]....
        /*0088*/ 	.word	0xffffffff


	//   ....[9]....
        /*008c*/ 	.word	0xffffffff


	//----- nvinfo : EIATTR_COOP_GROUP_INSTR_OFFSETS
	.align		4
.L_9376:
        /*0090*/ 	.byte	0x04, 0x28
        /*0092*/ 	.short	(.L_9378 - .L_9377)


	//   ....[0]....
.L_9377:
        /*0094*/ 	.word	0x00001eb0


	//   ....[1]....
        /*0098*/ 	.word	0x00001f00


	//   ....[2]....
        /*009c*/ 	.word	0x00001f40


	//   ....[3]....
        /*00a0*/ 	.word	0x00001f80


	//   ....[4]....
        /*00a4*/ 	.word	0x00001fb0


	//   ....[5]....
        /*00a8*/ 	.word	0x000034a0


	//   ....[6]....
        /*00ac*/ 	.word	0x000034f0


	//   ....[7]....
        /*00b0*/ 	.word	0x00003540


	//   ....[8]....
        /*00b4*/ 	.word	0x00003570


	//   ....[9]....
        /*00b8*/ 	.word	0x000035a0


	//----- nvinfo : EIATTR_VRC_CTA_INIT_COUNT
	.align		4
.L_9378:
        /*00bc*/ 	.byte	0x02, 0x4a
	.zero		1
	.zero		1


	//----- nvinfo : EIATTR_EXIT_INSTR_OFFSETS
	.align		4
        /*00c0*/ 	.byte	0x04, 0x1c
        /*00c2*/ 	.short	(.L_9380 - .L_9379)


	//   ....[0]....
.L_9379:
        /*00c4*/ 	.word	0x00000050


	//   ....[1]....
        /*00c8*/ 	.word	0x00004f90


	//----- nvinfo : EIATTR_CRS_STACK_SIZE
	.align		4
.L_9380:
        /*00cc*/ 	.byte	0x04, 0x1e
        /*00ce*/ 	.short	(.L_9382 - .L_9381)
.L_9381:
        /*00d0*/ 	.word	0x00000000


	//----- nvinfo : EIATTR_CBANK_PARAM_SIZE
	.align		4
.L_9382:
        /*00d4*/ 	.byte	0x03, 0x19
        /*00d6*/ 	.short	0x0090


	//----- nvinfo : EIATTR_PARAM_CBANK
	.align		4
        /*00d8*/ 	.byte	0x04, 0x0a
        /*00da*/ 	.short	(.L_9384 - .L_9383)
	.align		4
.L_9383:
        /*00dc*/ 	.word	index@(.nv.constant0._Z24SoftmaxBlockUncachedImplI22BroadcastScaleMaskLoadIffbLm3EiE11DirectStoreIffEfLi1ELi1024EL9Algorithm0EEvT_T0_ll)
        /*00e0*/ 	.short	0x0380
        /*00e2*/ 	.short	0x0090


	//----- nvinfo : EIATTR_SW_WAR
	.align		4
.L_9384:
        /*00e4*/ 	.byte	0x04, 0x36
        /*00e6*/ 	.short	(.L_9386 - .L_9385)
.L_9385:
        /*00e8*/ 	.word	0x00000008
.L_9386:


//--------------------- .nv.info._Z24SoftmaxBlockUncachedImplI22BroadcastScaleMaskLoadIffbLm3EiE11DirectStoreIffEfLi2ELi1024EL9Algorithm0EEvT_T0_ll --------------------------
	.section	.nv.info._Z24SoftmaxBlockUncachedImplI22BroadcastScaleMaskLoadIffbLm3EiE11DirectStoreIffEfLi2ELi1024EL9Algorithm0EEvT_T0_ll,"",@"SHT_CUDA_INFO"
	.sectionflags	@""
	.align	4


	//----- nvinfo : EIATTR_CUDA_API_VERSION
	.align		4
        /*0000*/ 	.byte	0x04, 0x37
        /*0002*/ 	.short	(.L_9388 - .L_9387)
.L_9387:
        /*0004*/ 	.word	0x00000082


	//----- nvinfo : EIATTR_KPARAM_INFO
	.align		4
.L_9388:
        /*0008*/ 	.byte	0x04, 0x17
        /*000a*/ 	.short	(.L_9390 - .L_9389)
.L_9389:
        /*000c*/ 	.word	0x00000000
        /*0010*/ 	.short	0x0003
        /*0012*/ 	.short	0x0088
        /*0014*/ 	.byte	0x00, 0xf0, 0x21, 0x00


	//----- nvinfo : EIATTR_KPARAM_INFO
	.align		4
.L_9390:
        /*0018*/ 	.byte	0x04, 0x17
        /*001a*/ 	.short	(.L_9392 - .L_9391)
.L_9391:
        /*001c*/ 	.word	0x00000000
        /*0020*/ 	.short	0x0002
        /*0022*/ 	.short	0x0080
        /*0024*/ 	.byte	0x00, 0xf0, 0x21, 0x00


	//----- nvinfo : EIATTR_KPARAM_INFO
	.align		4
.L_9392:
        /*0028*/ 	.byte	0x04, 0x17
        /*002a*/ 	.short	(.L_9394 - .L_9393)
.L_9393:
        /*002c*/ 	.word	0x00000000
        /*0030*/ 	.short	0x0001
        /*0032*/ 	.short	0x0070
        /*0034*/ 	.byte	0x00, 0xf0, 0x41, 0x00


	//----- nvinfo : EIATTR_KPARAM_INFO
	.align		4
.L_9394:
        /*0038*/ 	.byte	0x04, 0x17
        /*003a*/ 	.short	(.L_9396 - .L_9395)
.L_9395:
        /*003c*/ 	.word	0x00000000
        /*0040*/ 	.short	0x0000
        /*0042*/ 	.short	0x0000
        /*0044*/ 	.byte	0x00, 0xf0, 0xc1, 0x01


	//----- nvinfo : EIATTR_SPARSE_MMA_MASK
	.align		4
.L_9396:
        /*0048*/ 	.byte	0x03, 0x50
        /*004a*/ 	.short	0x0000


	//----- nvinfo : EIATTR_MAXREG_COUNT
	.align		4
        /*004c*/ 	.byte	0x03, 0x1b
        /*004e*/ 	.short	0x00ff


	//----- nvinfo : EIATTR_NUM_BARRIERS
	.align		4
        /*0050*/ 	.byte	0x02, 0x4c
        /*0052*/ 	.byte	0x01
	.zero		1


	//----- nvinfo : EIATTR_EXTERNS
	.align		4
        /*0054*/ 	.byte	0x04, 0x0f
        /*0056*/ 	.short	(.L_9398 - .L_9397)


	//   ....[0]....
	.align		4
.L_9397:
        /*0058*/ 	.word	index@(__assertfail)


	//----- nvinfo : EIATTR_MERCURY_ISA_VERSION
	.align		4
.L_9398:
        /*005c*/ 	.byte	0x03, 0x5f
        /*005e*/ 	.short	0x0101


	//----- nvinfo : EIATTR_UNUSED_LOAD_BYTE_OFFSET
	.align		4
        /*0060*/ 	.byte	0x04, 0x44
        /*0062*/ 	.short	(.L_9400 - .L_9399)


	//   ....[0]....
.L_9399:
        /*0064*/ 	.word	0x00001730
        /*0068*/ 	.word	0x0000fff0


	//----- nvinfo : EIATTR_COOP_GROUP_MASK_REGIDS
	.align		4
.L_9400:
        /*006c*/ 	.byte	0x04, 0x29
        /*006e*/ 	.short	(.L_9402 - .L_9401)


	//   ....[0]....
.L_9401:
        /*0070*/ 	.word	0xffffffff


	//   ....[1]....
        /*0074*/ 	.word	0xffffffff


	//   ....[2]....
        /*0078*/ 	.word	0xffffffff


	//   ....[3]....
        /*007c*/ 	.word	0xffffffff


	//   ....[4]....
        /*0080*/ 	.word	0xffffffff


	//   ....[5]....
        /*0084*/ 	.word	0xffffffff


	//   ....[6]....
        /*0088*/ 	.word	0xffffffff


	//   ....[7]....
        /*008c*/ 	.word	0xffffffff


	//   ....[8]....
        /*0090*/ 	.word	0xffffffff


	//   ....[9]....
        /*0094*/ 	.word	0xffffffff


	//   ....[10]....
        /*0098*/ 	.word	0x0500000f


	//   ....[11]....
        /*009c*/ 	.word	0x0500000f


	//   ....[12]....
        /*00a0*/ 	.word	0x0500000f


	//   ....[13]....
        /*00a4*/ 	.word	0x0500000f


	//   ....[14]....
        /*00a8*/ 	.word	0x0500000f


	//----- nvinfo : EIATTR_COOP_GROUP_INSTR_OFFSETS
	.align		4
.L_9402:
        /*00ac*/ 	.byte	0x04, 0x28
        /*00ae*/ 	.short	(.L_9404 - .L_9403)


	//   ....[0]....
.L_9403:
        /*00b0*/ 	.word	0x00001550


	//   ....[1]....
        /*00b4*/ 	.word	0x00001570


	//   ....[2]....
        /*00b8*/ 	.word	0x00001590


	//   ....[3]....
        /*00bc*/ 	.word	0x000015b0


	//   ....[4]....
        /*00c0*/ 	.word	0x000015e0


	//   ....[5]....
        /*00c4*/ 	.word	0x00002fb0


	//   ....[6]....
        /*00c8*/ 	.word	0x00003020


	//   ....[7]....
        /*00cc*/ 	.word	0x00003040


	//   ....[8]....
        /*00d0*/ 	.word	0x00003070


	//   ....[9]....
        /*00d4*/ 	.word	0x000030b0


	//   ....[10]....
        /*00d8*/ 	.word	0x00003fe0


	//   ....[11]....
        /*00dc*/ 	.word	0x00004040


	//   ....[12]....
        /*00e0*/ 	.word	0x000040a0


	//   ....[13]....
        /*00e4*/ 	.word	0x00004100


	//   ....[14]....
        /*00e8*/ 	.word	0x00004170


	//----- nvinfo : EIATTR_VRC_CTA_INIT_COUNT
	.align		4
.L_9404:
        /*00ec*/ 	.byte	0x02, 0x4a
	.zero		1
	.zero		1


	//----- nvinfo : EIATTR_SYSCALL_OFFSETS
	.align		4
        /*00f0*/ 	.byte	0x04, 0x46
        /*00f2*/ 	.short	(.L_9406 - .L_9405)


	//   ....[0]....
.L_9405:
        /*00f4*/ 	.word	0x00000150


	//----- nvinfo : EIATTR_EXIT_INSTR_OFFSETS
	.align		4
.L_9406:
        /*00f8*/ 	.byte	0x04, 0x1c
        /*00fa*/ 	.short	(.L_9408 - .L_9407)


	//   ....[0]....
.L_9407:
        /*00fc*/ 	.word	0x000001b0


	//   ....[1]....
        /*0100*/ 	.word	0x00003f80


	//----- nvinfo : EIATTR_CRS_STACK_SIZE
	.align		4
.L_9408:
        /*0104*/ 	.byte	0x04, 0x1e
        /*0106*/ 	.short	(.L_9410 - .L_9409)
.L_9409:
        /*0108*/ 	.word	0x00000000


	//----- nvinfo : EIATTR_CBANK_PARAM_SIZE
	.align		4
.L_9410:
        /*010c*/ 	.byte	0x03, 0x19
        /*010e*/ 	.short	0x0090


	//----- nvinfo : EIATTR_PARAM_CBANK
	.align		4
        /*0110*/ 	.byte	0x04, 0x0a
        /*0112*/ 	.short	(.L_9412 - .L_9411)
	.align		4
.L_9411:
        /*0114*/ 	.word	index@(.nv.constant0._Z24SoftmaxBlockUncachedImplI22BroadcastScaleMaskLoadIffbLm3EiE11DirectStoreIffEfLi2ELi1024EL9Algorithm0EEvT_T0_ll)
        /*0118*/ 	.short	0x0380
        /*011a*/ 	.short	0x0090


	//----- nvinfo : EIATTR_SW_WAR
	.align		4
.L_9412:
        /*011c*/ 	.byte	0x04, 0x36
        /*011e*/ 	.short	(.L_9414 - .L_9413)
.L_9413:
        /*0120*/ 	.word	0x00000008
.L_9414:


//--------------------- .nv.info._Z20SoftmaxBlockSMemImplI22BroadcastScaleMaskLoadIffbLm3EiE11DirectStoreIffEfLi1ELi256EL9Algorithm0EEvT_T0_ll --------------------------
	.section	.nv.info._Z20SoftmaxBlockSMemImplI22BroadcastScaleMaskLoadIffbLm3EiE11DirectStoreIffEfLi1ELi256EL9Algorithm0EEvT_T0_ll,"",@"SHT_CUDA_INFO"
	.sectionflags	@""
	.align	4


	//----- nvinfo : EIATTR_CUDA_API_VERSION
	.align		4
        /*0000*/ 	.byte	0x04, 0x37
        /*0002*/ 	.short	(.L_9416 - .L_9415)
.L_9415:
        /*0004*/ 	.word	0x00000082


	//----- nvinfo : EIATTR_KPARAM_INFO
	.align		4
.L_9416:
        /*0008*/ 	.byte	0x04, 0x17
        /*000a*/ 	.short	(.L_9418 - .L_9417)
.L_9417:
        /*000c*/ 	.word	0x00000000
        /*0010*/ 	.short	0x0003
        /*0012*/ 	.short	0x0088
        /*0014*/ 	.byte	0x00, 0xf0, 0x21, 0x00


	//----- nvinfo : EIATTR_KPARAM_INFO
	.align		4
.L_9418:
        /*0018*/ 	.byte	0x04, 0x17
        /*001a*/ 	.short	(.L_9420 - .L_9419)
.L_9419:
        /*001c*/ 	.word	0x00000000
        /*0020*/ 	.short	0x0002
        /*0022*/ 	.short	0x0080
        /*0024*/ 	.byte	0x00, 0xf0, 0x21, 0x00


	//----- nvinfo : EIATTR_KPARAM_INFO
	.align		4
.L_9420:
        /*0028*/ 	.byte	0x04, 0x17
        /*002a*/ 	.short	(.L_9422 - .L_9421)
.L_9421:
        /*002c*/ 	.word	0x00000000
        /*0030*/ 	.short	0x0001
        /*0032*/ 	.short	0x0070
        /*0034*/ 	.byte	0x00, 0xf0, 0x41, 0x00


	//----- nvinfo : EIATTR_KPARAM_INFO
	.align		4
.L_9422:
        /*0038*/ 	.byte	0x04, 0x17
        /*003a*/ 	.short	(.L_9424 - .L_9423)
.L_9423:
        /*003c*/ 	.word	0x00000000
        /*0040*/ 	.short	0x0000
        /*0042*/ 	.short	0x0000
        /*0044*/ 	.byte	0x00, 0xf0, 0xc1, 0x01


	//----- nvinfo : EIATTR_SPARSE_MMA_MASK
	.align		4
.L_9424:
        /*0048*/ 	.byte	0x03, 0x50
        /*004a*/ 	.short	0x0000


	//----- nvinfo : EIATTR_MAXREG_COUNT
	.align		4
        /*004c*/ 	.byte	0x03, 0x1b
        /*004e*/ 	.short	0x00ff


	//----- nvinfo : EIATTR_NUM_BARRIERS
	.align		4
        /*0050*/ 	.byte	0x02, 0x4c
        /*0052*/ 	.byte	0x01
	.zero		1


	//----- nvinfo : EIATTR_MERCURY_ISA_VERSION
	.align		4
        /*0054*/ 	.byte	0x03, 0x5f
        /*0056*/ 	.short	0x0101


	//----- nvinfo : EIATTR_COOP_GROUP_MASK_REGIDS
	.align		4
        /*0058*/ 	.byte	0x04, 0x29
        /*005a*/ 	.short	(.L_9426 - .L_9425)


	//   ....[0]....
.L_9425:
        /*005c*/ 	.word	0xffffffff


	//   ....[1]....
        /*0060*/ 	.word	0xffffffff


	//   ....[2]....
        /*0064*/ 	.word	0xffffffff


	//   ....[3]....
        /*0068*/ 	.word	0xffffffff


	//   ....[4]....
        /*006c*/ 	.word	0xffffffff


	//   ....[5]....
        /*0070*/ 	.word	0xffffffff


	//   ....[6]....
        /*0074*/ 	.word	0xffffffff


	//   ....[7]....
        /*0078*/ 	.word	0xffffffff


	//   ....[8]....
        /*007c*/ 	.word	0xffffffff


	//   ....[9]....
        /*0080*/ 	.word	0xffffffff


	//----- nvinfo : EIATTR_COOP_GROUP_INSTR_OFFSETS
	.align		4
.L_9426:
        /*0084*/ 	.byte	0x04, 0x28
        /*0086*/ 	.short	(.L_9428 - .L_9427)


	//   ....[0]....
.L_9427:
        /*0088*/ 	.word	0x00002080


	//   ....[1]....
        /*008c*/ 	.word	0x000020f0


	//   ....[2]....
        /*0090*/ 	.word	0x00002110


	//   ....[3]....
        /*0094*/ 	.word	0x00002140


	//   ....[4]....
        /*0098*/ 	.word	0x00002170


	//   ....[5]....
        /*009c*/ 	.word	0x00002bd0


	//   ....[6]....
        /*00a0*/ 	.word	0x00002c10


	//   ....[7]....
        /*00a4*/ 	.word	0x00002c30


	//   ....[8]....
        /*00a8*/ 	.word	0x00002c50


	//   ....[9]....
        /*00ac*/ 	.word	0x00002c70


	//----- nvinfo : EIATTR_VRC_CTA_INIT_COUNT
	.align		4
.L_9428:
        /*00b0*/ 	.byte	0x02, 0x4a
	.zero		1
	.zero		1


	//----- nvinfo : EIATTR_EXIT_INSTR_OFFSETS
	.align		4
        /*00b4*/ 	.byte	0x04, 0x1c
        /*00b6*/ 	.short	(.L_9430 - .L_9429)


	//   ....[0]....
.L_9429:
        /*00b8*/ 	.word	0x00000050


	//   ....[1]....
        /*00bc*/ 	.word	0x000037c0


	//----- nvinfo : EIATTR_CRS_STACK_SIZE
	.align		4
.L_9430:
        /*00c0*/ 	.byte	0x04, 0x1e
        /*00c2*/ 	.short	(.L_9432 - .L_9431)
.L_9431:
        /*00c4*/ 	.word	0x00000000


	//----- nvinfo : EIATTR_CBANK_PARAM_SIZE
	.align		4
.L_9432:
        /*00c8*/ 	.byte	0x03, 0x19
        /*00ca*/ 	.short	0x0090


	//----- nvinfo : EIATTR_PARAM_CBANK
	.align		4
        /*00cc*/ 	.byte	0x04, 0x0a
        /*00ce*/ 	.short	(.L_9434 - .L_9433)
	.align		4
.L_9433:
        /*00d0*/ 	.word	index@(.nv.constant0._Z20SoftmaxBlockSMemImplI22BroadcastScaleMaskLoadIffbLm3EiE11DirectStoreIffEfLi1ELi256EL9Algorithm0EEvT_T0_ll)
        /*00d4*/ 	.short	0x0380
        /*00d6*/ 	.short	0x0090


	//----- nvinfo : EIATTR_SW_WAR
	.align		4
.L_9434:
        /*00d8*/ 	.byte	0x04, 0x36
        /*00da*/ 	.short	(.L_9436 - .L_9435)
.L_9435:
        /*00dc*/ 	.word	0x00000008
.L_9436:


//--------------------- .nv.info._Z20SoftmaxBlockSMemImplI22BroadcastScaleMaskLoadIffbLm3EiE11DirectStoreIffEfLi1ELi512EL9Algorithm0EEvT_T0_ll --------------------------
	.section	.nv.info._Z20SoftmaxBlockSMemImplI22BroadcastScaleMaskLoadIffbLm3EiE11DirectStoreIffEfLi1ELi512EL9Algorithm0EEvT_T0_ll,"",@"SHT_CUDA_INFO"
	.sectionflags	@""
	.align	4


	//----- nvinfo : EIATTR_CUDA_API_VERSION
	.align		4
        /*0000*/ 	.byte	0x04, 0x37
        /*0002*/ 	.short	(.L_9438 - .L_9437)
.L_9437:
        /*0004*/ 	.word	0x00000082


	//----- nvinfo : EIATTR_KPARAM_INFO
	.align		4
.L_9438:
        /*0008*/ 	.byte	0x04, 0x17
        /*000a*/ 	.short	(.L_9440 - .L_9439)
.L_9439:
        /*000c*/ 	.word	0x00000000
        /*0010*/ 	.short	0x0003
        /*0012*/ 	.short	0x0088
        /*0014*/ 	.byte	0x00, 0xf0, 0x21, 0x00


	//----- nvinfo : EIATTR_KPARAM_INFO
	.align		4
.L_9440:
        /*0018*/ 	.byte	0x04, 0x17
        /*001a*/ 	.short	(.L_9442 - .L_9441)
.L_9441:
        /*001c*/ 	.word	0x00000000
        /*0020*/ 	.short	0x0002
        /*0022*/ 	.short	0x0080
        /*0024*/ 	.byte	0x00, 0xf0, 0x21, 0x00


	//----- nvinfo : EIATTR_KPARAM_INFO
	.align		4
.L_9442:
        /*0028*/ 	.byte	0x04, 0x17
        /*002a*/ 	.short	(.L_9444 - .L_9443)
.L_9443:
        /*002c*/ 	.word	0x00000000
        /*0030*/ 	.short	0x0001
        /*0032*/ 	.short	0x0070
        /*0034*/ 	.byte	0x00, 0xf0, 0x41, 0x00


	//----- nvinfo : EIATTR_KPARAM_INFO
	.align		4
.L_9444:
        /*0038*/ 	.byte	0x04, 0x17
        /*003a*/ 	.short	(.L_9446 - .L_9445)
.L_9445:
        /*003c*/ 	.word	0x00000000
        /*0040*/ 	.short	0x0000
        /*0042*/ 	.short	0x0000
        /*0044*/ 	.byte	0x00, 0xf0, 0xc1, 0x01


	//----- nvinfo : EIATTR_SPARSE_MMA_MASK
	.align		4
.L_9446:
        /*0048*/ 	.byte	0x03, 0x50
        /*004a*/ 	.short	0x0000


	//----- nvinfo : EIATTR_MAXREG_COUNT
	.align		4
        /*004c*/ 	.byte	0x03, 0x1b
        /*004e*/ 	.short	0x00ff


	//----- nvinfo : EIATTR_NUM_BARRIERS
	.align		4
        /*0050*/ 	.byte	0x02, 0x4c
        /*0052*/ 	.byte	0x01
	.zero		1


	//----- nvinfo : EIATTR_MERCURY_ISA_VERSION
	.align		4
        /*0054*/ 	.byte	0x03, 0x5f
        /*0056*/ 	.short	0x0101


	//----- nvinfo : EIATTR_UNUSED_LOAD_BYTE_OFFSET
	.align		4
        /*0058*/ 	.byte	0x04, 0x44
        /*005a*/ 	.short	(.L_9448 - .L_9447)


	//   ....[0]....
.L_9447:
        /*005c*/ 	.word	0x000022b0
        /*0060*/ 	.word	0x0000fff0


	//----- nvinfo : EIATTR_COOP_GROUP_MASK_REGIDS
	.align		4
.L_9448:
        /*0064*/ 	.byte	0x04, 0x29
        /*0066*/ 	.short	(.L_9450 - .L_9449)


	//   ....[0]....
.L_9449:
        /*0068*/ 	.word	0xffffffff


	//   ....[1]....
        /*006c*/ 	.word	0xffffffff


	//   ....[2]....
        /*0070*/ 	.word	0xffffffff


	//   ....[3]....
        /*0074*/ 	.word	0xffffffff


	//   ....[4]....
        /*0078*/ 	.word	0xffffffff


	//   ....[5]....
        /*007c*/ 	.word	0xffffffff


	//   ....[6]....
        /*0080*/ 	.word	0xffffffff


	//   ....[7]....
        /*0084*/ 	.word	0xffffffff


	//   ....[8]....
        /*0088*/ 	.word	0xffffffff


	//   ....[9]....
        /*008c*/ 	.word	0xffffffff


	//----- nvinfo : EIATTR_COOP_GROUP_INSTR_OFFSETS
	.align		4
.L_9450:
        /*0090*/ 	.byte	0x04, 0x28
        /*0092*/ 	.short	(.L_9452 - .L_9451)


	//   ....[0]....
.L_9451:
        /*0094*/ 	.word	0x00002080


	//   ....[1]....
        /*0098*/ 	.word	0x000020f0


	//   ....[2]....
        /*009c*/ 	.word	0x00002110


	//   ....[3]....
        /*00a0*/ 	.word	0x00002140


	//   ....[4]....
        /*00a4*/ 	.word	0x00002170


	//   ....[5]....
        /*00a8*/ 	.word	0x00002c20


	//   ....[6]....
        /*00ac*/ 	.word	0x00002c60


	//   ....[7]....
        /*00b0*/ 	.word	0x00002c80


	//   ....[8]....
        /*00b4*/ 	.word	0x00002ca0


	//   ....[9]....
        /*00b8*/ 	.word	0x00002cc0


	//----- nvinfo : EIATTR_VRC_CTA_INIT_COUNT
	.align		4
.L_9452:
        /*00bc*/ 	.byte	0x02, 0x4a
	.zero		1
	.zero		1


	//----- nvinfo : EIATTR_EXIT_INSTR_OFFSETS
	.align		4
        /*00c0*/ 	.byte	0x04, 0x1c
        /*00c2*/ 	.short	(.L_9454 - .L_9453)


	//   ....[0]....
.L_9453:
        /*00c4*/ 	.word	0x00000050


	//   ....[1]....
        /*00c8*/ 	.word	0x000038b0


	//----- nvinfo : EIATTR_CRS_STACK_SIZE
	.align		4
.L_9454:
        /*00cc*/ 	.byte	0x04, 0x1e
        /*00ce*/ 	.short	(.L_9456 - .L_9455)
.L_9455:
        /*00d0*/ 	.word	0x00000000


	//----- nvinfo : EIATTR_CBANK_PARAM_SIZE
	.align		4
.L_9456:
        /*00d4*/ 	.byte	0x03, 0x19
        /*00d6*/ 	.short	0x0090


	//----- nvinfo : EIATTR_PARAM_CBANK
	.align		4
        /*00d8*/ 	.byte	0x04, 0x0a
        /*00da*/ 	.short	(.L_9458 - .L_9457)
	.align		4
.L_9457:
        /*00dc*/ 	.word	index@(.nv.constant0._Z20SoftmaxBlockSMemImplI22BroadcastScaleMaskLoadIffbLm3EiE11DirectStoreIffEfLi1ELi512EL9Algorithm0EEvT_T0_ll)
        /*00e0*/ 	.short	0x0380
        /*00e2*/ 	.short	0x0090


	//----- nvinfo : EIATTR_SW_WAR
	.align		4
.L_9458:
        /*00e4*/ 	.byte	0x04, 0x36
        /*00e6*/ 	.short	(.L_9460 - .L_9459)
.L_9459:
        /*00e8*/ 	.word	0x00000008
.L_9460:


//--------------------- .nv.info._Z20SoftmaxBlockSMemImplI22BroadcastScaleMaskLoadIffbLm3EiE11DirectStoreIffEfLi1ELi1024EL9Algorithm0EEvT_T0_ll --------------------------
	.section	.nv.info._Z20SoftmaxBlockSMemImplI22BroadcastScaleMaskLoadIffbLm3EiE11DirectStoreIffEfLi1ELi1024EL9Algorithm0EEvT_T0_ll,"",@"SHT_CUDA_INFO"
	.sectionflags	@""
	.align	4


	//----- nvinfo : EIATTR_CUDA_API_VERSION
	.align		4
        /*0000*/ 	.byte	0x04, 0x37
        /*0002*/ 	.short	(.L_9462 - .L_9461)
.L_9461:
        /*0004*/ 	.word	0x00000082


	//----- nvinfo : EIATTR_KPARAM_INFO
	.align		4
.L_9462:
        /*0008*/ 	.byte	0x04, 0x17
        /*000a*/ 	.short	(.L_9464 - .L_9463)
.L_9463:
        /*000c*/ 	.word	0x00000000
        /*0010*/ 	.short	0x0003
        /*0012*/ 	.short	0x0088
        /*0014*/ 	.byte	0x00, 0xf0, 0x21, 0x00


	//----- nvinfo : EIATTR_KPARAM_INFO
	.align		4
.L_9464:
        /*0018*/ 	.byte	0x04, 0x17
        /*001a*/ 	.short	(.L_9466 - .L_9465)
.L_9465:
        /*001c*/ 	.word	0x00000000
        /*0020*/ 	.short	0x0002
        /*0022*/ 	.short	0x0080
        /*0024*/ 	.byte	0x00, 0xf0, 0x21, 0x00


	//----- nvinfo : EIATTR_KPARAM_INFO
	.align		4
.L_9466:
        /*0028*/ 	.byte	0x04, 0x17
        /*002a*/ 	.short	(.L_9468 - .L_9467)
.L_9467:
        /*002c*/ 	.word	0x00000000
        /*0030*/ 	.short	0x0001
        /*0032*/ 	.short	0x0070
        /*0034*/ 	.byte	0x00, 0xf0, 0x41, 0x00


	//----- nvinfo : EIATTR_KPARAM_INFO
	.align		4
.L_9468:
        /*0038*/ 	.byte	0x04, 0x17
        /*003a*/ 	.short	(.L_9470 - .L_9469)
.L_9469:
        /*003c*/ 	.word	0x00000000
        /*0040*/ 	.short	0x0000
        /*0042*/ 	.short	0x0000
        /*0044*/ 	.byte	0x00, 0xf0, 0xc1, 0x01


	//----- nvinfo : EIATTR_SPARSE_MMA_MASK
	.align		4
.L_9470:
        /*0048*/ 	.byte	0x03, 0x50
        /*004a*/ 	.short	0x0000


	//----- nvinfo : EIATTR_MAXREG_COUNT
	.align		4
        /*004c*/ 	.byte	0x03, 0x1b
        /*004e*/ 	.short	0x00ff


	//----- nvinfo : EIATTR_NUM_BARRIERS
	.align		4
        /*0050*/ 	.byte	0x02, 0x4c
        /*0052*/ 	.byte	0x01
	.zero		1


	//----- nvinfo : EIATTR_MERCURY_ISA_VERSION
	.align		4
        /*0054*/ 	.byte	0x03, 0x5f
        /*0056*/ 	.short	0x0101


	//----- nvinfo : EIATTR_UNUSED_LOAD_BYTE_OFFSET
	.align		4
        /*0058*/ 	.byte	0x04, 0x44
        /*005a*/ 	.short	(.L_9472 - .L_9471)


	//   ....[0]....
.L_9471:
        /*005c*/ 	.word	0x000022b0
        /*0060*/ 	.word	0x0000fff0


	//----- nvinfo : EIATTR_COOP_GROUP_MASK_REGIDS
	.align		4
.L_9472:
        /*0064*/ 	.byte	0x04, 0x29
        /*0066*/ 	.short	(.L_9474 - .L_9473)


	//   ....[0]....
.L_9473:
        /*0068*/ 	.word	0xffffffff


	//   ....[1]....
        /*006c*/ 	.word	0xffffffff


	//   ....[2]....
        /*0070*/ 	.word	0xffffffff


	//   ....[3]....
        /*0074*/ 	.word	0xffffffff


	//   ....[4]....
        /*0078*/ 	.word	0xffffffff


	//   ....[5]....
        /*007c*/ 	.word	0xffffffff


	//   ....[6]....
        /*0080*/ 	.word	0xffffffff


	//   ....[7]....
        /*0084*/ 	.word	0xffffffff


	//   ....[8]....
        /*0088*/ 	.word	0xffffffff


	//   ....[9]....
        /*008c*/ 	.word	0xffffffff


	//----- nvinfo : EIATTR_COOP_GROUP_INSTR_OFFSETS
	.align		4
.L_9474:
        /*0090*/ 	.byte	0x04, 0x28
        /*0092*/ 	.short	(.L_9476 - .L_9475)


	//   ....[0]....
.L_9475:
        /*0094*/ 	.word	0x00002060


	//   ....[1]....
        /*0098*/ 	.word	0x000020f0


	//   ....[2]....
        /*009c*/ 	.word	0x00002110


	//   ....[3]....
        /*00a0*/ 	.word	0x00002140


	//   ....[4]....
        /*00a4*/ 	.word	0x00002170


	//   ....[5]....
        /*00a8*/ 	.word	0x00002c90


	//   ....[6]....
        /*00ac*/ 	.word	0x00002d10


	//   ....[7]....
        /*00b0*/ 	.word	0x00002d30


	//   ....[8]....
        /*00b4*/ 	.word	0x00002d50


	//   ....[9]....
        /*00b8*/ 	.word	0x00002d70


	//----- nvinfo : EIATTR_VRC_CTA_INIT_COUNT
	.align		4
.L_9476:
        /*00bc*/ 	.byte	0x02, 0x4a
	.zero		1
	.zero		1


	//----- nvinfo : EIATTR_EXIT_INSTR_OFFSETS
	.align		4
        /*00c0*/ 	.byte	0x04, 0x1c
        /*00c2*/ 	.short	(.L_9478 - .L_9477)


	//   ....[0]....
.L_9477:
        /*00c4*/ 	.word	0x00000050


	//   ....[1]....
        /*00c8*/ 	.word	0x00003aa0


	//----- nvinfo : EIATTR_CRS_STACK_SIZE
	.align		4
.L_9478:
        /*00cc*/ 	.byte	0x04, 0x1e
        /*00ce*/ 	.short	(.L_9480 - .L_9479)
.L_9479:
        /*00d0*/ 	.word	0x00000000


	//----- nvinfo : EIATTR_CBANK_PARAM_SIZE
	.align		4
.L_9480:
        /*00d4*/ 	.byte	0x03, 0x19
        /*00d6*/ 	.short	0x0090


	//----- nvinfo : EIATTR_PARAM_CBANK
	.align		4
        /*00d8*/ 	.byte	0x04, 0x0a
        /*00da*/ 	.short	(.L_9482 - .L_9481)
	.align		4
.L_9481:
        /*00dc*/ 	.word	index@(.nv.constant0._Z20SoftmaxBlockSMemImplI22BroadcastScaleMaskLoadIffbLm3EiE11DirectStoreIffEfLi1ELi1024EL9Algorithm0EEvT_T0_ll)
        /*00e0*/ 	.short	0x0380
        /*00e2*/ 	.short	0x0090


	//----- nvinfo : EIATTR_SW_WAR
	.align		4
.L_9482:
        /*00e4*/ 	.byte	0x04, 0x36
        /*00e6*/ 	.short	(.L_9484 - .L_9483)
.L_9483:
        /*00e8*/ 	.word	0x00000008
.L_9484:


//--------------------- .nv.info._Z20SoftmaxBlockSMemImplI22BroadcastScaleMaskLoadIffbLm3EiE11DirectStoreIffEfLi1ELi128EL9Algorithm0EEvT_T0_ll --------------------------
	.section	.nv.info._Z20SoftmaxBlockSMemImplI22BroadcastScaleMaskLoadIffbLm3EiE11DirectStoreIffEfLi1ELi128EL9Algorithm0EEvT_T0_ll,"",@"SHT_CUDA_INFO"
	.sectionflags	@""
	.align	4


	//----- nvinfo : EIATTR_CUDA_API_VERSION
	.align		4
        /*0000*/ 	.byte	0x04, 0x37
        /*0002*/ 	.short	(.L_9486 - .L_9485)
.L_9485:
        /*0004*/ 	.word	0x00000082


	//----- nvinfo : EIATTR_KPARAM_INFO
	.align		4
.L_9486:
        /*0008*/ 	.byte	0x04, 0x17
        /*000a*/ 	.short	(.L_9488 - .L_9487)
.L_9487:
        /*000c*/ 	.word	0x00000000
        /*0010*/ 	.short	0x0003
        /*0012*/ 	.short	0x0088
        /*0014*/ 	.byte	0x00, 0xf0, 0x21, 0x00


	//----- nvinfo : EIATTR_KPARAM_INFO
	.align		4
.L_9488:
        /*0018*/ 	.byte	0x04, 0x17
        /*001a*/ 	.short	(.L_9490 - .L_9489)
.L_9489:
        /*001c*/ 	.word	0x00000000
        /*0020*/ 	.short	0x0002
        /*0022*/ 	.short	0x0080
        /*0024*/ 	.byte	0x00, 0xf0, 0x21, 0x00


	//----- nvinfo : EIATTR_KPARAM_INFO
	.align		4
.L_9490:
        /*0028*/ 	.byte	0x04, 0x17
        /*002a*/ 	.short	(.L_9492 - .L_9491)
.L_9491:
        /*002c*/ 	.word	0x00000000
        /*0030*/ 	.short	0x0001
        /*0032*/ 	.short	0x0070
        /*0034*/ 	.byte	0x00, 0xf0, 0x41, 0x00


	//----- nvinfo : EIATTR_KPARAM_INFO
	.align		4
.L_9492:
        /*0038*/ 	.byte	0x04, 0x17
        /*003a*/ 	.short	(.L_9494 - .L_9493)
.L_9493:
        /*003c*/ 	.word	0x00000000
        /*0040*/ 	.short	0x0000
        /*0042*/ 	.short	0x0000
        /*0044*/ 	.byte	0x00, 0xf0, 0xc1, 0x01


	//----- nvinfo : EIATTR_SPARSE_MMA_MASK
	.align		4
.L_9494:
        /*0048*/ 	.byte	0x03, 0x50
        /*004a*/ 	.short	0x0000


	//----- nvinfo : EIATTR_MAXREG_COUNT
	.align		4
        /*004c*/ 	.byte	0x03, 0x1b
        /*004e*/ 	.short	0x00ff


	//----- nvinfo : EIATTR_NUM_BARRIERS
	.align		4
        /*0050*/ 	.byte	0x02, 0x4c
        /*0052*/ 	.byte	0x01
	.zero		1


	//----- nvinfo : EIATTR_MERCURY_ISA_VERSION
	.align		4
        /*0054*/ 	.byte	0x03, 0x5f
        /*0056*/ 	.short	0x0101


	//----- nvinfo : EIATTR_UNUSED_LOAD_BYTE_OFFSET
	.align		4
        /*0058*/ 	.byte	0x04, 0x44
        /*005a*/ 	.short	(.L_9496 - .L_9495)


	//   ....[0]....
.L_9495:
        /*005c*/ 	.word	0x00002c40
        /*0060*/ 	.word	0x0000fff0


	//----- nvinfo : EIATTR_COOP_GROUP_MASK_REGIDS
	.align		4
.L_9496:
        /*0064*/ 	.byte	0x04, 0x29
        /*0066*/ 	.short	(.L_9498 - .L_9497)


	//   ....[0]....
.L_9497:
        /*0068*/ 	.word	0xffffffff


	//   ....[1]....
        /*006c*/ 	.word	0xffffffff


	//   ....[2]....
        /*0070*/ 	.word	0xffffffff


	//   ....[3]....
        /*0074*/ 	.word	0xffffffff


	//   ....[4]....
        /*0078*/ 	.word	0xffffffff


	//   ....[5]....
        /*007c*/ 	.word	0xffffffff


	//   ....[6]....
        /*0080*/ 	.word	0xffffffff


	//   ....[7]....
        /*0084*/ 	.word	0xffffffff


	//   ....[8]....
        /*0088*/ 	.word	0xffffffff


	//   ....[9]....
        /*008c*/ 	.word	0xffffffff


	//----- nvinfo : EIATTR_COOP_GROUP_INSTR_OFFSETS
	.align		4
.L_9498:
        /*0090*/ 	.byte	0x04, 0x28
        /*0092*/ 	.short	(.L_9500 - .L_9499)


	//   ....[0]....
.L_9499:
        /*0094*/ 	.word	0x00002060


	//   ....[1]....
        /*0098*/ 	.word	0x000020f0


	//   ....[2]....
        /*009c*/ 	.word	0x00002110


	//   ....[3]....
        /*00a0*/ 	.word	0x00002130


	//   ....[4]....
        /*00a4*/ 	.word	0x00002160


	//   ....[5]....
        /*00a8*/ 	.word	0x00002b40


	//   ....[6]....
        /*00ac*/ 	.word	0x00002b90


	//   ....[7]....
        /*00b0*/ 	.word	0x00002bb0


	//   ....[8]....
        /*00b4*/ 	.word	0x00002be0


	//   ....[9]....
        /*00b8*/ 	.word	0x00002c00


	//----- nvinfo : EIATTR_VRC_CTA_INIT_COUNT
	.align		4
.L_9500:
        /*00bc*/ 	.byte	0x02, 0x4a
	.zero		1
	.zero		1


	//----- nvinfo : EIATTR_EXIT_INSTR_OFFSETS
	.align		4
        /*00c0*/ 	.byte	0x04, 0x1c
        /*00c2*/ 	.short	(.L_9502 - .L_9501)


	//   ....[0]....
.L_9501:
        /*00c4*/ 	.word	0x00000050


	//   ....[1]....
        /*00c8*/ 	.word	0x000036b0


	//----- nvinfo : EIATTR_CRS_STACK_SIZE
	.align		4
.L_9502:
        /*00cc*/ 	.byte	0x04, 0x1e
        /*00ce*/ 	.short	(.L_9504 - .L_9503)
.L_9503:
        /*00d0*/ 	.word	0x00000000


	//----- nvinfo : EIATTR_CBANK_PARAM_SIZE
	.align		4
.L_9504:
        /*00d4*/ 	.byte	0x03, 0x19
        /*00d6*/ 	.short	0x0090


	//----- nvinfo : EIATTR_PARAM_CBANK
	.align		4
        /*00d8*/ 	.byte	0x04, 0x0a
        /*00da*/ 	.short	(.L_9506 - .L_9505)
	.align		4
.L_9505:
        /*00dc*/ 	.word	index@(.nv.constant0._Z20SoftmaxBlockSMemImplI22BroadcastScaleMaskLoadIffbLm3EiE11DirectStoreIffEfLi1ELi128EL9Algorithm0EEvT_T0_ll)
        /*00e0*/ 	.short	0x0380
        /*00e2*/ 	.short	0x0090


	//----- nvinfo : EIATTR_SW_WAR
	.align		4
.L_9506:
        /*00e4*/ 	.byte	0x04, 0x36
        /*00e6*/ 	.short	(.L_9508 - .L_9507)
.L_9507:
        /*00e8*/ 	.word	0x00000008
.L_9508:


//--------------------- .nv.info._Z20SoftmaxBlockSMemImplI22BroadcastScaleMaskLoadIffbLm3EiE11DirectStoreIffEfLi2ELi256EL9Algorithm0EEvT_T0_ll --------------------------
	.section	.nv.info._Z20SoftmaxBlockSMemImplI22BroadcastScaleMaskLoadIffbLm3EiE11DirectStoreIffEfLi2ELi256EL9Algorithm0EEvT_T0_ll,"",@"SHT_CUDA_INFO"
	.sectionflags	@""
	.align	4


	//----- nvinfo : EIATTR_CUDA_API_VERSION
	.align		4
        /*0000*/ 	.byte	0x04, 0x37
        /*0002*/ 	.short	(.L_9510 - .L_9509)
.L_9509:
        /*0004*/ 	.word	0x00000082


	//----- nvinfo : EIATTR_KPARAM_INFO
	.align		4
.L_9510:
        /*0008*/ 	.byte	0x04, 0x17
        /*000a*/ 	.short	(.L_9512 - .L_9511)
.L_9511:
        /*000c*/ 	.word	0x00000000
        /*0010*/ 	.short	0x0003
        /*0012*/ 	.short	0x0088
        /*0014*/ 	.byte	0x00, 0xf0, 0x21, 0x00


	//----- nvinfo : EIATTR_KPARAM_INFO
	.align		4
.L_9512:
        /*0018*/ 	.byte	0x04, 0x17
        /*001a*/ 	.short	(.L_9514 - .L_9513)
.L_9513:
        /*001c*/ 	.word	0x00000000
        /*0020*/ 	.short	0x0002
        /*0022*/ 	.short	0x0080
        /*0024*/ 	.byte	0x00, 0xf0, 0x21, 0x00


	//----- nvinfo : EIATTR_KPARAM_INFO
	.align		4
.L_9514:
        /*0028*/ 	.byte	0x04, 0x17
        /*002a*/ 	.short	(.L_9516 - .L_9515)
.L_9515:
        /*002c*/ 	.word	0x00000000
        /*0030*/ 	.short	0x0001
        /*0032*/ 	.short	0x0070
        /*0034*/ 	.byte	0x00, 0xf0, 0x41, 0x00


	//----- nvinfo : EIATTR_KPARAM_INFO
	.align		4
.L_9516:
        /*0038*/ 	.byte	0x04, 0x17
        /*003a*/ 	.short	(.L_9518 - .L_9517)
.L_9517:
        /*003c*/ 	.word	0x00000000
        /*0040*/ 	.short	0x0000
        /*0042*/ 	.short	0x0000
        /*0044*/ 	.byte	0x00, 0xf0, 0xc1, 0x01


	//----- nvinfo : EIATTR_SPARSE_MMA_MASK
	.align		4
.L_9518:
        /*0048*/ 	.byte	0x03, 0x50
        /*004a*/ 	.short	0x0000


	//----- nvinfo : EIATTR_MAXREG_COUNT
	.align		4
        /*004c*/ 	.byte	0x03, 0x1b
        /*004e*/ 	.short	0x00ff


	//----- nvinfo : EIATTR_NUM_BARRIERS
	.align		4
        /*0050*/ 	.byte	0x02, 0x4c
        /*0052*/ 	.byte	0x01
	.zero		1


	//----- nvinfo : EIATTR_EXTERNS
	.align		4
        /*0054*/ 	.byte	0x04, 0x0f
        /*0056*/ 	.short	(.L_9520 - .L_9519)


	//   ....[0]....
	.align		4
.L_9519:
        /*0058*/ 	.word	index@(__assertfail)


	//----- nvinfo : EIATTR_MERCURY_ISA_VERSION
	.align		4
.L_9520:
        /*005c*/ 	.byte	0x03, 0x5f
        /*005e*/ 	.short	0x0101


	//----- nvinfo : EIATTR_COOP_GROUP_MASK_REGIDS
	.align		4
        /*0060*/ 	.byte	0x04, 0x29
        /*0062*/ 	.short	(.L_9522 - .L_9521)


	//   ....[0]....
.L_9521:
        /*0064*/ 	.word	0xffffffff


	//   ....[1]....
        /*0068*/ 	.word	0xffffffff


	//   ....[2]....
        /*006c*/ 	.word	0xffffffff


	//   ....[3]....
        /*0070*/ 	.word	0xffffffff


	//   ....[4]....
        /*0074*/ 	.word	0xffffffff


	//   ....[5]....
        /*0078*/ 	.word	0xffffffff


	//   ....[6]....
        /*007c*/ 	.word	0xffffffff


	//   ....[7]....
        /*0080*/ 	.word	0xffffffff


	//   ....[8]....
        /*0084*/ 	.word	0xffffffff


	//   ....[9]....
        /*0088*/ 	.word	0xffffffff


	//   ....[10]....
        /*008c*/ 	.word	0x0500000f


	//   ....[11]....
        /*0090*/ 	.word	0x0500000f


	//   ....[12]....
        /*0094*/ 	.word	0x0500000f


	//   ....[13]....
        /*0098*/ 	.word	0x0500000f


	//   ....[14]....
        /*009c*/ 	.word	0x0500000f


	//----- nvinfo : EIATTR_COOP_GROUP_INSTR_OFFSETS
	.align		4
.L_9522:
        /*00a0*/ 	.byte	0x04, 0x28
        /*00a2*/ 	.short	(.L_9524 - .L_9523)


	//   ....[0]....
.L_9523:
        /*00a4*/ 	.word	0x00001660


	//   ....[1]....
        /*00a8*/ 	.word	0x00001680


	//   ....[2]....
        /*00ac*/ 	.word	0x000016a0


	//   ....[3]....
        /*00b0*/ 	.word	0x000016c0


	//   ....[4]....
        /*00b4*/ 	.word	0x000016f0


	//   ....[5]....
        /*00b8*/ 	.word	0x00002110


	//   ....[6]....
        /*00bc*/ 	.word	0x00002170


	//   ....[7]....
        /*00c0*/ 	.word	0x00002190


	//   ....[8]....
        /*00c4*/ 	.word	0x000021b0


	//   ....[9]....
        /*00c8*/ 	.word	0x000021d0


	//   ....[10]....
        /*00cc*/ 	.word	0x00003950


	//   ....[11]....
        /*00d0*/ 	.word	0x000039b0


	//   ....[12]....
        /*00d4*/ 	.word	0x00003a10


	//   ....[13]....
        /*00d8*/ 	.word	0x00003a70


	//   ....[14]....
        /*00dc*/ 	.word	0x00003ae0


	//----- nvinfo : EIATTR_VRC_CTA_INIT_COUNT
	.align		4
.L_9524:
        /*00e0*/ 	.byte	0x02, 0x4a
	.zero		1
	.zero		1


	//----- nvinfo : EIATTR_SYSCALL_OFFSETS
	.align		4
        /*00e4*/ 	.byte	0x04, 0x46
        /*00e6*/ 	.short	(.L_9526 - .L_9525)


	//   ....[0]....
.L_9525:
        /*00e8*/ 	.word	0x00000150


	//----- nvinfo : EIATTR_EXIT_INSTR_OFFSETS
	.align		4
.L_9526:
        /*00ec*/ 	.byte	0x04, 0x1c
        /*00ee*/ 	.short	(.L_9528 - .L_9527)


	//   ....[0]....
.L_9527:
        /*00f0*/ 	.word	0x000001a0


	//   ....[1]....
        /*00f4*/ 	.word	0x000038f0


	//----- nvinfo : EIATTR_CRS_STACK_SIZE
	.align		4
.L_9528:
        /*00f8*/ 	.byte	0x04, 0x1e
        /*00fa*/ 	.short	(.L_9530 - .L_9529)
.L_9529:
        /*00fc*/ 	.word	0x00000000


	//----- nvinfo : EIATTR_CBANK_PARAM_SIZE
	.align		4
.L_9530:
        /*0100*/ 	.byte	0x03, 0x19
        /*0102*/ 	.short	0x0090


	//----- nvinfo : EIATTR_PARAM_CBANK
	.align		4
        /*0104*/ 	.byte	0x04, 0x0a
        /*0106*/ 	.short	(.L_9532 - .L_9531)
	.align		4
.L_9531:
        /*0108*/ 	.word	index@(.nv.constant0._Z20SoftmaxBlockSMemImplI22BroadcastScaleMaskLoadIffbLm3EiE11DirectStoreIffEfLi2ELi256EL9Algorithm0EEvT_T0_ll)
        /*010c*/ 	.short	0x0380
        /*010e*/ 	.short	0x0090


	//----- nvinfo : EIATTR_SW_WAR
	.align		4
.L_9532:
        /*0110*/ 	.byte	0x04, 0x36
        /*0112*/ 	.short	(.L_9534 - .L_9533)
.L_9533:
        /*0114*/ 	.word	0x00000008
.L_9534:


//--------------------- .nv.info._Z20SoftmaxBlockSMemImplI22BroadcastScaleMaskLoadIffbLm3EiE11DirectStoreIffEfLi2ELi512EL9Algorithm0EEvT_T0_ll --------------------------
	.section	.nv.info._Z20SoftmaxBlockSMemImplI22BroadcastScaleMaskLoadIffbLm3EiE11DirectStoreIffEfLi2ELi512EL9Algorithm0EEvT_T0_ll,"",@"SHT_CUDA_INFO"
	.sectionflags	@""
	.align	4


	//----- nvinfo : EIATTR_CUDA_API_VERSION
	.align		4
        /*0000*/ 	.byte	0x04, 0x37
        /*0002*/ 	.short	(.L_9536 - .L_9535)
.L_9535:
        /*0004*/ 	.word	0x00000082


	//----- nvinfo : EIATTR_KPARAM_INFO
	.align		4
.L_9536:
        /*0008*/ 	.byte	0x04, 0x17
        /*000a*/ 	.short	(.L_9538 - .L_9537)
.L_9537:
        /*000c*/ 	.word	0x00000000
        /*0010*/ 	.short	0x0003
        /*0012*/ 	.short	0x0088
        /*0014*/ 	.byte	0x00, 0xf0, 0x21, 0x00


	//----- nvinfo : EIATTR_KPARAM_INFO
	.align		4
.L_9538:
        /*0018*/ 	.byte	0x04, 0x17
        /*001a*/ 	.short	(.L_9540 - .L_9539)
.L_9539:
        /*001c*/ 	.word	0x00000000
        /*0020*/ 	.short	0x0002
        /*0022*/ 	.short	0x0080
        /*0024*/ 	.byte	0x00, 0xf0, 0x21, 0x00


	//----- nvinfo : EIATTR_KPARAM_INFO
	.align		4
.L_9540:
        /*0028*/ 	.byte	0x04, 0x17
        /*002a*/ 	.short	(.L_9542 - .L_9541)
.L_9541:
        /*002c*/ 	.word	0x00000000
        /*0030*/ 	.short	0x0001
        /*0032*/ 	.short	0x0070
        /*0034*/ 	.byte	0x00, 0xf0, 0x41, 0x00


	//----- nvinfo : EIATTR_KPARAM_INFO
	.align		4
.L_9542:
        /*0038*/ 	.byte	0x04, 0x17
        /*003a*/ 	.short	(.L_9544 - .L_9543)
.L_9543:
        /*003c*/ 	.word	0x00000000
        /*0040*/ 	.short	0x0000
        /*0042*/ 	.short	0x0000
        /*0044*/ 	.byte	0x00, 0xf0, 0xc1, 0x01


	//----- nvinfo : EIATTR_SPARSE_MMA_MASK
	.align		4
.L_9544:
        /*0048*/ 	.byte	0x03, 0x50
        /*004a*/ 	.short	0x0000


	//----- nvinfo : EIATTR_MAXREG_COUNT
	.align		4
        /*004c*/ 	.byte	0x03, 0x1b
        /*004e*/ 	.short	0x00ff


	//----- nvinfo : EIATTR_NUM_BARRIERS
	.align		4
        /*0050*/ 	.byte	0x02, 0x4c
        /*0052*/ 	.byte	0x01
	.zero		1


	//----- nvinfo : EIATTR_EXTERNS
	.align		4
        /*0054*/ 	.byte	0x04, 0x0f
        /*0056*/ 	.short	(.L_9546 - .L_9545)


	//   ....[0]....
	.align		4
.L_9545:
        /*0058*/ 	.word	index@(__assertfail)


	//----- nvinfo : EIATTR_MERCURY_ISA_VERSION
	.align		4
.L_9546:
        /*005c*/ 	.byte	0x03, 0x5f
        /*005e*/ 	.short	0x0101


	//----- nvinfo : EIATTR_UNUSED_LOAD_BYTE_OFFSET
	.align		4
        /*0060*/ 	.byte	0x04, 0x44
        /*0062*/ 	.short	(.L_9548 - .L_9547)


	//   ....[0]....
.L_9547:
        /*0064*/ 	.word	0x00001860
        /*0068*/ 	.word	0x0000fff0


	//----- nvinfo : EIATTR_COOP_GROUP_MASK_REGIDS
	.align		4
.L_9548:
        /*006c*/ 	.byte	0x04, 0x29
        /*006e*/ 	.short	(.L_9550 - .L_9549)


	//   ....[0]....
.L_9549:
        /*0070*/ 	.word	0xffffffff


	//   ....[1]....
        /*0074*/ 	.word	0xffffffff


	//   ....[2]....
        /*0078*/ 	.word	0xffffffff


	//   ....[3]....
        /*007c*/ 	.word	0xffffffff


	//   ....[4]....
        /*0080*/ 	.word	0xffffffff


	//   ....[5]....
        /*0084*/ 	.word	0xffffffff


	//   ....[6]....
        /*0088*/ 	.word	0xffffffff


	//   ....[7]....
        /*008c*/ 	.word	0xffffffff


	//   ....[8]....
        /*0090*/ 	.word	0xffffffff


	//   ....[9]....
        /*0094*/ 	.word	0xffffffff


	//   ....[10]....
        /*0098*/ 	.word	0x0500000f


	//   ....[11]....
        /*009c*/ 	.word	0x0500000f


	//   ....[12]....
        /*00a0*/ 	.word	0x0500000f


	//   ....[13]....
        /*00a4*/ 	.word	0x0500000f


	//   ....[14]....
        /*00a8*/ 	.word	0x0500000f


	//----- nvinfo : EIATTR_COOP_GROUP_INSTR_OFFSETS
	.align		4
.L_9550:
        /*00ac*/ 	.byte	0x04, 0x28
        /*00ae*/ 	.short	(.L_9552 - .L_9551)


	//   ....[0]....
.L_9551:
        /*00b0*/ 	.word	0x00001660


	//   ....[1]....
        /*00b4*/ 	.word	0x00001680


	//   ....[2]....
        /*00b8*/ 	.word	0x000016a0


	//   ....[3]....
        /*00bc*/ 	.word	0x000016c0


	//   ....[4]....
        /*00c0*/ 	.word	0x000016f0


	//   ....[5]....
        /*00c4*/ 	.word	0x00002170


	//   ....[6]....
        /*00c8*/ 	.word	0x000021d0


	//   ....[7]....
        /*00cc*/ 	.word	0x000021f0


	//   ....[8]....
        /*00d0*/ 	.word	0x00002210


	//   ....[9]....
        /*00d4*/ 	.word	0x00002230


	//   ....[10]....
        /*00d8*/ 	.word	0x00003940


	//   ....[11]....
        /*00dc*/ 	.word	0x000039a0


	//   ....[12]....
        /*00e0*/ 	.word	0x00003a00


	//   ....[13]....
        /*00e4*/ 	.word	0x00003a60


	//   ....[14]....
        /*00e8*/ 	.word	0x00003ad0


	//----- nvinfo : EIATTR_VRC_CTA_INIT_COUNT
	.align		4
.L_9552:
        /*00ec*/ 	.byte	0x02, 0x4a
	.zero		1
	.zero		1


	//----- nvinfo : EIATTR_SYSCALL_OFFSETS
	.align		4
        /*00f0*/ 	.byte	0x04, 0x46
        /*00f2*/ 	.short	(.L_9554 - .L_9553)


	//   ....[0]....
.L_9553:
        /*00f4*/ 	.word	0x00000150


	//----- nvinfo : EIATTR_EXIT_INSTR_OFFSETS
	.align		4
.L_9554:
        /*00f8*/ 	.byte	0x04, 0x1c
        /*00fa*/ 	.short	(.L_9556 - .L_9555)


	//   ....[0]....
.L_9555:
        /*00fc*/ 	.word	0x000001a0


	//   ....[1]....
        /*0100*/ 	.word	0x000038e0


	//----- nvinfo : EIATTR_CRS_STACK_SIZE
	.align		4
.L_9556:
        /*0104*/ 	.byte	0x04, 0x1e
        /*0106*/ 	.short	(.L_9558 - .L_9557)
.L_9557:
        /*0108*/ 	.word	0x00000000


	//----- nvinfo : EIATTR_CBANK_PARAM_SIZE
	.align		4
.L_9558:
        /*010c*/ 	.byte	0x03, 0x19
        /*010e*/ 	.short	0x0090


	//----- nvinfo : EIATTR_PARAM_CBANK
	.align		4
        /*0110*/ 	.byte	0x04, 0x0a
        /*0112*/ 	.short	(.L_9560 - .L_9559)
	.align		4
.L_9559:
        /*0114*/ 	.word	index@(.nv.constant0._Z20SoftmaxBlockSMemImplI22BroadcastScaleMaskLoadIffbLm3EiE11DirectStoreIffEfLi2ELi512EL9Algorithm0EEvT_T0_ll)
        /*0118*/ 	.short	0x0380
        /*011a*/ 	.short	0x0090


	//----- nvinfo : EIATTR_SW_WAR
	.align		4
.L_9560:
        /*011c*/ 	.byte	0x04, 0x36
        /*011e*/ 	.short	(.L_9562 - .L_9561)
.L_9561:
        /*0120*/ 	.word	0x00000008
.L_9562:


//--------------------- .nv.info._Z20SoftmaxBlockSMemImplI22BroadcastScaleMaskLoadIffbLm3EiE11DirectStoreIffEfLi2ELi1024EL9Algorithm0EEvT_T0_ll --------------------------
	.section	.nv.info._Z20SoftmaxBlockSMemImplI22BroadcastScaleMaskLoadIffbLm3EiE11DirectStoreIffEfLi2ELi1024EL9Algorithm0EEvT_T0_ll,"",@"SHT_CUDA_INFO"
	.sectionflags	@""
	.align	4


	//----- nvinfo : EIATTR_CUDA_API_VERSION
	.align		4
        /*0000*/ 	.byte	0x04, 0x37
        /*0002*/ 	.short	(.L_9564 - .L_9563)
.L_9563:
        /*0004*/ 	.word	0x00000082


	//----- nvinfo : EIATTR_KPARAM_INFO
	.align		4
.L_9564:
        /*0008*/ 	.byte	0x04, 0x17
        /*000a*/ 	.short	(.L_9566 - .L_9565)
.L_9565:
        /*000c*/ 	.word	0x00000000
        /*0010*/ 	.short	0x0003
        /*0012*/ 	.short	0x0088
        /*0014*/ 	.byte	0x00, 0xf0, 0x21, 0x00


	//----- nvinfo : EIATTR_KPARAM_INFO
	.align		4
.L_9566:
        /*0018*/ 	.byte	0x04, 0x17
        /*001a*/ 	.short	(.L_9568 - .L_9567)
.L_9567:
        /*001c*/ 	.word	0x00000000
        /*0020*/ 	.short	0x0002
        /*0022*/ 	.short	0x0080
        /*0024*/ 	.byte	0x00, 0xf0, 0x21, 0x00


	//----- nvinfo : EIATTR_KPARAM_INFO
	.align		4
.L_9568:
        /*0028*/ 	.byte	0x04, 0x17
        /*002a*/ 	.short	(.L_9570 - .L_9569)
.L_9569:
        /*002c*/ 	.word	0x00000000
        /*0030*/ 	.short	0x0001
        /*0032*/ 	.short	0x0070
        /*0034*/ 	.byte	0x00, 0xf0, 0x41, 0x00


	//----- nvinfo : EIATTR_KPARAM_INFO
	.align		4
.L_9570:
        /*0038*/ 	.byte	0x04, 0x17
        /*003a*/ 	.short	(.L_9572 - .L_9571)
.L_9571:
        /*003c*/ 	.word	0x00000000
        /*0040*/ 	.short	0x0000
        /*0042*/ 	.short	0x0000
        /*0044*/ 	.byte	0x00, 0xf0, 0xc1, 0x01


	//----- nvinfo : EIATTR_SPARSE_MMA_MASK
	.align		4
.L_9572:
        /*0048*/ 	.byte	0x03, 0x50
        /*004a*/ 	.short	0x0000


	//----- nvinfo : EIATTR_MAXREG_COUNT
	.align		4
        /*004c*/ 	.byte	0x03, 0x1b
        /*004e*/ 	.short	0x00ff


	//----- nvinfo : EIATTR_NUM_BARRIERS
	.align		4
        /*0050*/ 	.byte	0x02, 0x4c
        /*0052*/ 	.byte	0x01
	.zero		1


	//----- nvinfo : EIATTR_EXTERNS
	.align		4
        /*0054*/ 	.byte	0x04, 0x0f
        /*0056*/ 	.short	(.L_9574 - .L_9573)


	//   ....[0]....
	.align		4
.L_9573:
        /*0058*/ 	.word	index@(__assertfail)


	//----- nvinfo : EIATTR_MERCURY_ISA_VERSION
	.align		4
.L_9574:
        /*005c*/ 	.byte	0x03, 0x5f
        /*005e*/ 	.short	0x0101


	//----- nvinfo : EIATTR_UNUSED_LOAD_BYTE_OFFSET
	.align		4
        /*0060*/ 	.byte	0x04, 0x44
        /*0062*/ 	.short	(.L_9576 - .L_9575)


	//   ....[0]....
.L_9575:
        /*0064*/ 	.word	0x00001860
        /*0068*/ 	.word	0x0000fff0


	//----- nvinfo : EIATTR_COOP_GROUP_MASK_REGIDS
	.align		4
.L_9576:
        /*006c*/ 	.byte	0x04, 0x29
        /*006e*/ 	.short	(.L_9578 - .L_9577)


	//   ....[0]....
.L_9577:
        /*0070*/ 	.word	0xffffffff


	//   ....[1]....
        /*0074*/ 	.word	0xffffffff


	//   ....[2]....
        /*0078*/ 	.word	0xffffffff


	//   ....[3]....
        /*007c*/ 	.word	0xffffffff


	//   ....[4]....
        /*0080*/ 	.word	0xffffffff


	//   ....[5]....
        /*0084*/ 	.word	0xffffffff


	//   ....[6]....
        /*0088*/ 	.word	0xffffffff


	//   ....[7]....
        /*008c*/ 	.word	0xffffffff


	//   ....[8]....
        /*0090*/ 	.word	0xffffffff


	//   ....[9]....
        /*0094*/ 	.word	0xffffffff


	//   ....[10]....
        /*0098*/ 	.word	0x0500000f


	//   ....[11]....
        /*009c*/ 	.word	0x0500000f


	//   ....[12]....
        /*00a0*/ 	.word	0x0500000f


	//   ....[13]....
        /*00a4*/ 	.word	0x0500000f


	//   ....[14]....
        /*00a8*/ 	.word	0x0500000f


	//----- nvinfo : EIATTR_COOP_GROUP_INSTR_OFFSETS
	.align		4
.L_9578:
        /*00ac*/ 	.byte	0x04, 0x28
        /*00ae*/ 	.short	(.L_9580 - .L_9579)


	//   ....[0]....
.L_9579:
        /*00b0*/ 	.word	0x00001670


	//   ....[1]....
        /*00b4*/ 	.word	0x00001690


	//   ....[2]....
        /*00b8*/ 	.word	0x000016b0


	//   ....[3]....
        /*00bc*/ 	.word	0x000016d0


	//   ....[4]....
        /*00c0*/ 	.word	0x00001700


	//   ....[5]....
        /*00c4*/ 	.word	0x00002230


	//   ....[6]....
        /*00c8*/ 	.word	0x00002290


	//   ....[7]....
        /*00cc*/ 	.word	0x000022b0


	//   ....[8]....
        /*00d0*/ 	.word	0x000022d0


	//   ....[9]....
        /*00d4*/ 	.word	0x000022f0


	//   ....[10]....
        /*00d8*/ 	.word	0x00003b80


	//   ....[11]....
        /*00dc*/ 	.word	0x00003be0


	//   ....[12]....
        /*00e0*/ 	.word	0x00003c40


	//   ....[13]....
        /*00e4*/ 	.word	0x00003ca0


	//   ....[14]....
        /*00e8*/ 	.word	0x00003d10


	//----- nvinfo : EIATTR_VRC_CTA_INIT_COUNT
	.align		4
.L_9580:
        /*00ec*/ 	.byte	0x02, 0x4a
	.zero		1
	.zero		1


	//----- nvinfo : EIATTR_SYSCALL_OFFSETS
	.align		4
        /*00f0*/ 	.byte	0x04, 0x46
        /*00f2*/ 	.short	(.L_9582 - .L_9581)


	//   ....[0]....
.L_9581:
        /*00f4*/ 	.word	0x00000150


	//----- nvinfo : EIATTR_EXIT_INSTR_OFFSETS
	.align		4
.L_9582:
        /*00f8*/ 	.byte	0x04, 0x1c
        /*00fa*/ 	.short	(.L_9584 - .L_9583)


	//   ....[0]....
.L_9583:
        /*00fc*/ 	.word	0x000001a0


	//   ....[1]....
        /*0100*/ 	.word	0x00003b20


	//----- nvinfo : EIATTR_CRS_STACK_SIZE
	.align		4
.L_9584:
        /*0104*/ 	.byte	0x04, 0x1e
        /*0106*/ 	.short	(.L_9586 - .L_9585)
.L_9585:
        /*0108*/ 	.word	0x00000000


	//----- nvinfo : EIATTR_CBANK_PARAM_SIZE
	.align		4
.L_9586:
        /*010c*/ 	.byte	0x03, 0x19
        /*010e*/ 	.short	0x0090


	//----- nvinfo : EIATTR_PARAM_CBANK
	.align		4
        /*0110*/ 	.byte	0x04, 0x0a
        /*0112*/ 	.short	(.L_9588 - .L_9587)
	.align		4
.L_9587:
        /*0114*/ 	.word	index@(.nv.constant0._Z20SoftmaxBlockSMemImplI22BroadcastScaleMaskLoadIffbLm3EiE11DirectStoreIffEfLi2ELi1024EL9Algorithm0EEvT_T0_ll)
        /*0118*/ 	.short	0x0380
        /*011a*/ 	.short	0x0090


	//----- nvinfo : EIATTR_SW_WAR
	.align		4
.L_9588:
        /*011c*/ 	.byte	0x04, 0x36
        /*011e*/ 	.short	(.L_9590 - .L_9589)
.L_9589:
        /*0120*/ 	.word	0x00000008
.L_9590:


//--------------------- .nv.info._Z20SoftmaxBlockSMemImplI22BroadcastScaleMaskLoadIffbLm3EiE11DirectStoreIffEfLi2ELi128EL9Algorithm0EEvT_T0_ll --------------------------
	.section	.nv.info._Z20SoftmaxBlockSMemImplI22BroadcastScaleMaskLoadIffbLm3EiE11DirectStoreIffEfLi2ELi128EL9Algorithm0EEvT_T0_ll,"",@"SHT_CUDA_INFO"
	.sectionflags	@""
	.align	4


	//----- nvinfo : EIATTR_CUDA_API_VERSION
	.align		4
        /*0000*/ 	.byte	0x04, 0x37
        /*0002*/ 	.short	(.L_9592 - .L_9591)
.L_9591:
        /*0004*/ 	.word	0x00000082


	//----- nvinfo : EIATTR_KPARAM_INFO
	.align		4
.L_9592:
        /*0008*/ 	.byte	0x04, 0x17
        /*000a*/ 	.short	(.L_9594 - .L_9593)
.L_9593:
        /*000c*/ 	.word	0x00000000
        /*0010*/ 	.short	0x0003
        /*0012*/ 	.short	0x0088
        /*0014*/ 	.byte	0x00, 0xf0, 0x21, 0x00


	//----- nvinfo : EIATTR_KPARAM_INFO
	.align		4
.L_9594:
        /*0018*/ 	.byte	0x04, 0x17
        /*001a*/ 	.short	(.L_9596 - .L_9595)
.L_9595:
        /*001c*/ 	.word	0x00000000
        /*0020*/ 	.short	0x0002
        /*0022*/ 	.short	0x0080
        /*0024*/ 	.byte	0x00, 0xf0, 0x21, 0x00


	//----- nvinfo : EIATTR_KPARAM_INFO
	.align		4
.L_9596:
        /*0028*/ 	.byte	0x04, 0x17
        /*002a*/ 	.short	(.L_9598 - .L_9597)
.L_9597:
        /*002c*/ 	.word	0x00000000
        /*0030*/ 	.short	0x0001
        /*0032*/ 	.short	0x0070
        /*0034*/ 	.byte	0x00, 0xf0, 0x41, 0x00


	//----- nvinfo : EIATTR_KPARAM_INFO
	.align		4
.L_9598:
        /*0038*/ 	.byte	0x04, 0x17
        /*003a*/ 	.short	(.L_9600 - .L_9599)
.L_9599:
        /*003c*/ 	.word	0x00000000
        /*0040*/ 	.short	0x0000
        /*0042*/ 	.short	0x0000
        /*0044*/ 	.byte	0x00, 0xf0, 0xc1, 0x01


	//----- nvinfo : EIATTR_SPARSE_MMA_MASK
	.align		4
.L_9600:
        /*0048*/ 	.byte	0x03, 0x50
        /*004a*/ 	.short	0x0000


	//----- nvinfo : EIATTR_MAXREG_COUNT
	.align		4
        /*004c*/ 	.byte	0x03, 0x1b
        /*004e*/ 	.short	0x00ff


	//----- nvinfo : EIATTR_NUM_BARRIERS
	.align		4
        /*0050*/ 	.byte	0x02, 0x4c
        /*0052*/ 	.byte	0x01
	.zero		1


	//----- nvinfo : EIATTR_EXTERNS
	.align		4
        /*0054*/ 	.byte	0x04, 0x0f
        /*0056*/ 	.short	(.L_9602 - .L_9601)


	//   ....[0]....
	.align		4
.L_9601:
        /*0058*/ 	.word	index@(__assertfail)


	//----- nvinfo : EIATTR_MERCURY_ISA_VERSION
	.align		4
.L_9602:
        /*005c*/ 	.byte	0x03, 0x5f
        /*005e*/ 	.short	0x0101


	//----- nvinfo : EIATTR_UNUSED_LOAD_BYTE_OFFSET
	.align		4
        /*0060*/ 	.byte	0x04, 0x44
        /*0062*/ 	.short	(.L_9604 - .L_9603)


	//   ....[0]....
.L_9603:
        /*0064*/ 	.word	0x000021b0
        /*0068*/ 	.word	0x0000fff0


	//----- nvinfo : EIATTR_COOP_GROUP_MASK_REGIDS
	.align		4
.L_9604:
        /*006c*/ 	.byte	0x04, 0x29
        /*006e*/ 	.short	(.L_9606 - .L_9605)


	//   ....[0]....
.L_9605:
        /*0070*/ 	.word	0xffffffff


	//   ....[1]....
        /*0074*/ 	.word	0xffffffff


	//   ....[2]....
        /*0078*/ 	.word	0xffffffff


	//   ....[3]....
        /*007c*/ 	.word	0xffffffff


	//   ....[4]....
        /*0080*/ 	.word	0xffffffff


	//   ....[5]....
        /*0084*/ 	.word	0xffffffff


	//   ....[6]....
        /*0088*/ 	.word	0xffffffff


	//   ....[7]....
        /*008c*/ 	.word	0xffffffff


	//   ....[8]....
        /*0090*/ 	.word	0xffffffff


	//   ....[9]....
        /*0094*/ 	.word	0xffffffff


	//   ....[10]....
        /*0098*/ 	.word	0x0500000f


	//   ....[11]....
        /*009c*/ 	.word	0x0500000f


	//   ....[12]....
        /*00a0*/ 	.word	0x0500000f


	//   ....[13]....
        /*00a4*/ 	.word	0x0500000f


	//   ....[14]....
        /*00a8*/ 	.word	0x0500000f


	//----- nvinfo : EIATTR_COOP_GROUP_INSTR_OFFSETS
	.align		4
.L_9606:
        /*00ac*/ 	.byte	0x04, 0x28
        /*00ae*/ 	.short	(.L_9608 - .L_9607)


	//   ....[0]....
.L_9607:
        /*00b0*/ 	.word	0x00001670


	//   ....[1]....
        /*00b4*/ 	.word	0x00001690


	//   ....[2]....
        /*00b8*/ 	.word	0x000016b0


	//   ....[3]....
        /*00bc*/ 	.word	0x000016d0


	//   ....[4]....
        /*00c0*/ 	.word	0x00001700


	//   ....[5]....
        /*00c4*/ 	.word	0x00002040


	//   ....[6]....
        /*00c8*/ 	.word	0x00002100


	//   ....[7]....
        /*00cc*/ 	.word	0x00002120


	//   ....[8]....
        /*00d0*/ 	.word	0x00002140


	//   ....[9]....
        /*00d4*/ 	.word	0x00002160


	//   ....[10]....
        /*00d8*/ 	.word	0x00003830


	//   ....[11]....
        /*00dc*/ 	.word	0x00003890


	//   ....[12]....
        /*00e0*/ 	.word	0x000038f0


	//   ....[13]....
        /*00e4*/ 	.word	0x00003950


	//   ....[14]....
        /*00e8*/ 	.word	0x000039c0


	//----- nvinfo : EIATTR_VRC_CTA_INIT_COUNT
	.align		4
.L_9608:
        /*00ec*/ 	.byte	0x02, 0x4a
	.zero		1
	.zero		1


	//----- nvinfo : EIATTR_SYSCALL_OFFSETS
	.align		4
        /*00f0*/ 	.byte	0x04, 0x46
        /*00f2*/ 	.short	(.L_9610 - .L_9609)


	//   ....[0]....
.L_9609:
        /*00f4*/ 	.word	0x00000150


	//----- nvinfo : EIATTR_EXIT_INSTR_OFFSETS
	.align		4
.L_9610:
        /*00f8*/ 	.byte	0x04, 0x1c
        /*00fa*/ 	.short	(.L_9612 - .L_9611)


	//   ....[0]....
.L_9611:
        /*00fc*/ 	.word	0x000001a0


	//   ....[1]....
        /*0100*/ 	.word	0x000037d0


	//----- nvinfo : EIATTR_CRS_STACK_SIZE
	.align		4
.L_9612:
        /*0104*/ 	.byte	0x04, 0x1e
        /*0106*/ 	.short	(.L_9614 - .L_9613)
.L_9613:
        /*0108*/ 	.word	0x00000000


	//----- nvinfo : EIATTR_CBANK_PARAM_SIZE
	.align		4
.L_9614:
        /*010c*/ 	.byte	0x03, 0x19
        /*010e*/ 	.short	0x0090


	//----- nvinfo : EIATTR_PARAM_CBANK
	.align		4
        /*0110*/ 	.byte	0x04, 0x0a
        /*0112*/ 	.short	(.L_9616 - .L_9615)
	.align		4
.L_9615:
        /*0114*/ 	.word	index@(.nv.constant0._Z20SoftmaxBlockSMemImplI22BroadcastScaleMaskLoadIffbLm3EiE11DirectStoreIffEfLi2ELi128EL9Algorithm0EEvT_T0_ll)
        /*0118*/ 	.short	0x0380
        /*011a*/ 	.short	0x0090


	//----- nvinfo : EIATTR_SW_WAR
	.align		4
.L_9616:
        /*011c*/ 	.byte	0x04, 0x36
        /*011e*/ 	.short	(.L_9618 - .L_9617)
.L_9617:
        /*0120*/ 	.word	0x00000008
.L_9618:


//--------------------- .nv.info._Z15SoftmaxWarpImplI22BroadcastScaleMaskLoadIffbLm3EiE11DirectStoreIffEfLi1ELi32ELi32ELi1ELb1EL9Algorithm0EEvT_T0_ll --------------------------
	.section	.nv.info._Z15SoftmaxWarpImplI22BroadcastScaleMaskLoadIffbLm3EiE11DirectStoreIffEfLi1ELi32ELi32ELi1ELb1EL9Algorithm0EEvT_T0_ll,"",@"SHT_CUDA_INFO"
	.sectionflags	@""
	.align	4


	//----- nvinfo : EIATTR_CUDA_API_VERSION
	.align		4
        /*0000*/ 	.byte	0x04, 0x37
        /*0002*/ 	.short	(.L_9620 - .L_9619)
.L_9619:
        /*0004*/ 	.word	0x00000082


	//----- nvinfo : EIATTR_KPARAM_INFO
	.align		4
.L_9620:
        /*0008*/ 	.byte	0x04, 0x17
        /*000a*/ 	.short	(.L_9622 - .L_9621)
.L_9621:
        /*000c*/ 	.word	0x00000000
        /*0010*/ 	.short	0x0003
        /*0012*/ 	.short	0x0088
        /*0014*/ 	.byte	0x00, 0xf0, 0x21, 0x00


	//----- nvinfo : EIATTR_KPARAM_INFO
	.align		4
.L_9622:
        /*0018*/ 	.byte	0x04, 0x17
        /*001a*/ 	.short	(.L_9624 - .L_9623)
.L_9623:
        /*001c*/ 	.word	0x00000000
        /*0020*/ 	.short	0x0002
        /*0022*/ 	.short	0x0080
        /*0024*/ 	.byte	0x00, 0xf0, 0x21, 0x00


	//----- nvinfo : EIATTR_KPARAM_INFO
	.align		4
.L_9624:
        /*0028*/ 	.byte	0x04, 0x17
        /*002a*/ 	.short	(.L_9626 - .L_9625)
.L_9625:
        /*002c*/ 	.word	0x00000000
        /*0030*/ 	.short	0x0001
        /*0032*/ 	.short	0x0070
        /*0034*/ 	.byte	0x00, 0xf0, 0x41, 0x00


	//----- nvinfo : EIATTR_KPARAM_INFO
	.align		4
.L_9626:
        /*0038*/ 	.byte	0x04, 0x17
        /*003a*/ 	.short	(.L_9628 - .L_9627)
.L_9627:
        /*003c*/ 	.word	0x00000000
        /*0040*/ 	.short	0x0000
        /*0042*/ 	.short	0x0000
        /*0044*/ 	.byte	0x00, 0xf0, 0xc1, 0x01


	//----- nvinfo : EIATTR_SPARSE_MMA_MASK
	.align		4
.L_9628:
        /*0048*/ 	.byte	0x03, 0x50
        /*004a*/ 	.short	0x0000


	//----- nvinfo : EIATTR_MAXREG_COUNT
	.align		4
        /*004c*/ 	.byte	0x03, 0x1b
        /*004e*/ 	.short	0x00ff


	//----- nvinfo : EIATTR_EXTERNS
	.align		4
        /*0050*/ 	.byte	0x04, 0x0f
        /*0052*/ 	.short	(.L_9630 - .L_9629)


	//   ....[0]....
	.align		4
.L_9629:
        /*0054*/ 	.word	index@(__assertfail)


	//----- nvinfo : EIATTR_MERCURY_ISA_VERSION
	.align		4
.L_9630:
        /*0058*/ 	.byte	0x03, 0x5f
        /*005a*/ 	.short	0x0101


	//----- nvinfo : EIATTR_COOP_GROUP_MASK_REGIDS
	.align		4
        /*005c*/ 	.byte	0x04, 0x29
        /*005e*/ 	.short	(.L_9632 - .L_9631)


	//   ....[0]....
.L_9631:
        /*0060*/ 	.word	0xffffffff


	//   ....[1]....
        /*0064*/ 	.word	0xffffffff


	//   ....[2]....
        /*0068*/ 	.word	0xffffffff


	//   ....[3]....
        /*006c*/ 	.word	0xffffffff


	//   ....[4]....
        /*0070*/ 	.word	0xffffffff


	//   ....[5]....
        /*0074*/ 	.word	0xffffffff


	//   ....[6]....
        /*0078*/ 	.word	0xffffffff


	//   ....[7]....
        /*007c*/ 	.word	0xffffffff


	//   ....[8]....
        /*0080*/ 	.word	0xffffffff


	//   ....[9]....
        /*0084*/ 	.word	0xffffffff


	//   ....[10]....
        /*0088*/ 	.word	0x0500000f


	//   ....[11]....
        /*008c*/ 	.word	0x0500000f


	//   ....[12]....
        /*0090*/ 	.word	0x0500000f


	//   ....[13]....
        /*0094*/ 	.word	0x0500000f


	//   ....[14]....
        /*0098*/ 	.word	0x0500000f


	//   ....[15]....
        /*009c*/ 	.word	0x0500000f


	//   ....[16]....
        /*00a0*/ 	.word	0x0500000f


	//   ....[17]....
        /*00a4*/ 	.word	0x0500000f


	//   ....[18]....
        /*00a8*/ 	.word	0x0500000f


	//   ....[19]....
        /*00ac*/ 	.word	0x0500000f


	//----- nvinfo : EIATTR_COOP_GROUP_INSTR_OFFSETS
	.align		4
.L_9632:
        /*00b0*/ 	.byte	0x04, 0x28
        /*00b2*/ 	.short	(.L_9634 - .L_9633)


	//   ....[0]....
.L_9633:
        /*00b4*/ 	.word	0x0000b930


	//   ....[1]....
        /*00b8*/ 	.word	0x0000b970


	//   ....[2]....
        /*00bc*/ 	.word	0x0000b990


	//   ....[3]....
        /*00c0*/ 	.word	0x0000b9b0


	//   ....[4]....
        /*00c4*/ 	.word	0x0000b9d0


	//   ....[5]....
        /*00c8*/ 	.word	0x0000cdf0


	//   ....[6]....
        /*00cc*/ 	.word	0x0000ce10


	//   ....[7]....
        /*00d0*/ 	.word	0x0000ce30


	//   ....[8]....
        /*00d4*/ 	.word	0x0000ce50


	//   ....[9]....
        /*00d8*/ 	.word	0x0000ce70


	//   ....[10]....
        /*00dc*/ 	.word	0x0000f790


	//   ....[11]....
        /*00e0*/ 	.word	0x0000f810


	//   ....[12]....
        /*00e4*/ 	.word	0x0000f870


	//   ....[13]....
        /*00e8*/ 	.word	0x0000f8d0


	//   ....[14]....
        /*00ec*/ 	.word	0x0000f930


	//   ....[15]....
        /*00f0*/ 	.word	0x00010dc0


	//   ....[16]....
        /*00f4*/ 	.word	0x00010e20


	//   ....[17]....
        /*00f8*/ 	.word	0x00010e80


	//   ....[18]....
        /*00fc*/ 	.word	0x00010ee0


	//   ....[19]....
        /*0100*/ 	.word	0x00010f40


	//----- nvinfo : EIATTR_VRC_CTA_INIT_COUNT
	.align		4
.L_9634:
        /*0104*/ 	.byte	0x02, 0x4a
	.zero		1
	.zero		1


	//----- nvinfo : EIATTR_SYSCALL_OFFSETS
	.align		4
        /*0108*/ 	.byte	0x04, 0x46
        /*010a*/ 	.short	(.L_9636 - .L_9635)


	//   ....[0]....
.L_9635:
        /*010c*/ 	.word	0x000001c0


	//----- nvinfo : EIATTR_EXIT_INSTR_OFFSETS
	.align		4
.L_9636:
        /*0110*/ 	.byte	0x04, 0x1c
        /*0112*/ 	.short	(.L_9638 - .L_9637)


	//   ....[0]....
.L_9637:
        /*0114*/ 	.word	0x00000270


	//   ....[1]....
        /*0118*/ 	.word	0x0000f730


	//----- nvinfo : EIATTR_CRS_STACK_SIZE
	.align		4
.L_9638:
        /*011c*/ 	.byte	0x04, 0x1e
        /*011e*/ 	.short	(.L_9640 - .L_9639)
.L_9639:
        /*0120*/ 	.word	0x00000000


	//----- nvinfo : EIATTR_CBANK_PARAM_SIZE
	.align		4
.L_9640:
        /*0124*/ 	.byte	0x03, 0x19
        /*0126*/ 	.short	0x0090


	//----- nvinfo : EIATTR_PARAM_CBANK
	.align		4
        /*0128*/ 	.byte	0x04, 0x0a
        /*012a*/ 	.short	(.L_9642 - .L_9641)
	.align		4
.L_9641:
        /*012c*/ 	.word	index@(.nv.constant0._Z15SoftmaxWarpImplI22BroadcastScaleMaskLoadIffbLm3EiE11DirectStoreIffEfLi1ELi32ELi32ELi1ELb1EL9Algorithm0EEvT_T0_ll)
        /*0130*/ 	.short	0x0380
        /*0132*/ 	.short	0x0090


	//----- nvinfo : EIATTR_SW_WAR
	.align		4
.L_9642:
        /*0134*/ 	.byte	0x04, 0x36
        /*0136*/ 	.short	(.L_9644 - .L_9643)
.L_9643:
        /*0138*/ 	.word	0x00000008
.L_9644:


//--------------------- .nv.info._Z15SoftmaxWarpImplI22BroadcastScaleMaskLoadIffbLm3EiE11DirectStoreIffEfLi1ELi32ELi32ELi1ELb0EL9Algorithm0EEvT_T0_ll --------------------------
	.section	.nv.info._Z15SoftmaxWarpImplI22BroadcastScaleMaskLoadIffbLm3EiE11DirectStoreIffEfLi1ELi32ELi32ELi1ELb0EL9Algorithm0EEvT_T0_ll,"",@"SHT_CUDA_INFO"
	.sectionflags	@""
	.align	4


	//----- nvinfo : EIATTR_CUDA_API_VERSION
	.align		4
        /*0000*/ 	.byte	0x04, 0x37
        /*0002*/ 	.short	(.L_9646 - .L_9645)
.L_9645:
        /*0004*/ 	.word	0x00000082


	//----- nvinfo : EIATTR_KPARAM_INFO
	.align		4
.L_9646:
        /*0008*/ 	.byte	0x04, 0x17
        /*000a*/ 	.short	(.L_9648 - .L_9647)
.L_9647:
        /*000c*/ 	.word	0x00000000
        /*0010*/ 	.short	0x0003
        /*0012*/ 	.short	0x0088
        /*0014*/ 	.byte	0x00, 0xf0, 0x21, 0x00


	//----- nvinfo : EIATTR_KPARAM_INFO
	.align		4
.L_9648:
        /*0018*/ 	.byte	0x04, 0x17
        /*001a*/ 	.short	(.L_9650 - .L_9649)
.L_9649:
        /*001c*/ 	.word	0x00000000
        /*0020*/ 	.short	0x0002
        /*0022*/ 	.short	0x0080
        /*0024*/ 	.byte	0x00, 0xf0, 0x21, 0x00


	//----- nvinfo : EIATTR_KPARAM_INFO
	.align		4
.L_9650:
        /*0028*/ 	.byte	0x04, 0x17
        /*002a*/ 	.short	(.L_9652 - .L_9651)
.L_9651:
        /*002c*/ 	.word	0x00000000
        /*0030*/ 	.short	0x0001
        /*0032*/ 	.short	0x0070
        /*0034*/ 	.byte	0x00, 0xf0, 0x41, 0x00


	//----- nvinfo : EIATTR_KPARAM_INFO
	.align		4
.L_9652:
        /*0038*/ 	.byte	0x04, 0x17
        /*003a*/ 	.short	(.L_9654 - .L_9653)
.L_9653:
        /*003c*/ 	.word	0x00000000
        /*0040*/ 	.short	0x0000
        /*0042*/ 	.short	0x0000
        /*0044*/ 	.byte	0x00, 0xf0, 0xc1, 0x01


	//----- nvinfo : EIATTR_SPARSE_MMA_MASK
	.align		4
.L_9654:
        /*0048*/ 	.byte	0x03, 0x50
        /*004a*/ 	.short	0x0000


	//----- nvinfo : EIATTR_MAXREG_COUNT
	.align		4
        /*004c*/ 	.byte	0x03, 0x1b
        /*004e*/ 	.short	0x00ff


	//----- nvinfo : EIATTR_EXTERNS
	.align		4
        /*0050*/ 	.byte	0x04, 0x0f
        /*0052*/ 	.short	(.L_9656 - .L_9655)


	//   ....[0]....
	.align		4
.L_9655:
        /*0054*/ 	.word	index@(__assertfail)


	//----- nvinfo : EIATTR_MERCURY_ISA_VERSION
	.align		4
.L_9656:
        /*0058*/ 	.byte	0x03, 0x5f
        /*005a*/ 	.short	0x0101


	//----- nvinfo : EIATTR_COOP_GROUP_MASK_REGIDS
	.align		4
        /*005c*/ 	.byte	0x04, 0x29
        /*005e*/ 	.short	(.L_9658 - .L_9657)


	//   ....[0]....
.L_9657:
        /*0060*/ 	.word	0xffffffff


	//   ....[1]....
        /*0064*/ 	.word	0xffffffff


	//   ....[2]....
        /*0068*/ 	.word	0xffffffff


	//   ....[3]....
        /*006c*/ 	.word	0xffffffff


	//   ....[4]....
        /*0070*/ 	.word	0xffffffff


	//   ....[5]....
        /*0074*/ 	.word	0xffffffff


	//   ....[6]....
        /*0078*/ 	.word	0xffffffff


	//   ....[7]....
        /*007c*/ 	.word	0xffffffff


	//   ....[8]....
        /*0080*/ 	.word	0xffffffff


	//   ....[9]....
        /*0084*/ 	.word	0xffffffff


	//   ....[10]....
        /*0088*/ 	.word	0x0500000f


	//   ....[11]....
        /*008c*/ 	.word	0x0500000f


	//   ....[12]....
        /*0090*/ 	.word	0x0500000f


	//   ....[13]....
        /*0094*/ 	.word	0x0500000f


	//   ....[14]....
        /*0098*/ 	.word	0x0500000f


	//   ....[15]....
        /*009c*/ 	.word	0x0500000f


	//   ....[16]....
        /*00a0*/ 	.word	0x0500000f


	//   ....[17]....
        /*00a4*/ 	.word	0x0500000f


	//   ....[18]....
        /*00a8*/ 	.word	0x0500000f


	//   ....[19]....
        /*00ac*/ 	.word	0x0500000f


	//----- nvinfo : EIATTR_COOP_GROUP_INSTR_OFFSETS
	.align		4
.L_9658:
        /*00b0*/ 	.byte	0x04, 0x28
        /*00b2*/ 	.short	(.L_9660 - .L_9659)


	//   ....[0]....
.L_9659:
        /*00b4*/ 	.word	0x00006bf0


	//   ....[1]....
        /*00b8*/ 	.word	0x00006c30


	//   ....[2]....
        /*00bc*/ 	.word	0x00006c50


	//   ....[3]....
        /*00c0*/ 	.word	0x00006c70


	//   ....[4]....
        /*00c4*/ 	.word	0x00006c90


	//   ....[5]....
        /*00c8*/ 	.word	0x000080b0


	//   ....[6]....
        /*00cc*/ 	.word	0x000080d0


	//   ....[7]....
        /*00d0*/ 	.word	0x000080f0


	//   ....[8]....
        /*00d4*/ 	.word	0x00008110


	//   ....[9]....
        /*00d8*/ 	.word	0x00008130


	//   ....[10]....
        /*00dc*/ 	.word	0x0000a410


	//   ....[11]....
        /*00e0*/ 	.word	0x0000a490


	//   ....[12]....
        /*00e4*/ 	.word	0x0000a4f0


	//   ....[13]....
        /*00e8*/ 	.word	0x0000a550


	//   ....[14]....
        /*00ec*/ 	.word	0x0000a5b0


	//   ....[15]....
        /*00f0*/ 	.word	0x0000ba40


	//   ....[16]....
        /*00f4*/ 	.word	0x0000baa0


	//   ....[17]....
        /*00f8*/ 	.word	0x0000bb00


	//   ....[18]....
        /*00fc*/ 	.word	0x0000bb60


	//   ....[19]....
        /*0100*/ 	.word	0x0000bbc0


	//----- nvinfo : EIATTR_VRC_CTA_INIT_COUNT
	.align		4
.L_9660:
        /*0104*/ 	.byte	0x02, 0x4a
	.zero		1
	.zero		1


	//----- nvinfo : EIATTR_SYSCALL_OFFSETS
	.align		4
        /*0108*/ 	.byte	0x04, 0x46
        /*010a*/ 	.short	(.L_9662 - .L_9661)


	//   ....[0]....
.L_9661:
        /*010c*/ 	.word	0x000001c0


	//----- nvinfo : EIATTR_EXIT_INSTR_OFFSETS
	.align		4
.L_9662:
        /*0110*/ 	.byte	0x04, 0x1c
        /*0112*/ 	.short	(.L_9664 - .L_9663)


	//   ....[0]....
.L_9663:
        /*0114*/ 	.word	0x00000270


	//   ....[1]....
        /*0118*/ 	.word	0x0000a3b0


	//----- nvinfo : EIATTR_CRS_STACK_SIZE
	.align		4
.L_9664:
        /*011c*/ 	.byte	0x04, 0x1e
        /*011e*/ 	.short	(.L_9666 - .L_9665)
.L_9665:
        /*0120*/ 	.word	0x00000000


	//----- nvinfo : EIATTR_CBANK_PARAM_SIZE
	.align		4
.L_9666:
        /*0124*/ 	.byte	0x03, 0x19
        /*0126*/ 	.short	0x0090


	//----- nvinfo : EIATTR_PARAM_CBANK
	.align		4
        /*0128*/ 	.byte	0x04, 0x0a
        /*012a*/ 	.short	(.L_9668 - .L_9667)
	.align		4
.L_9667:
        /*012c*/ 	.word	index@(.nv.constant0._Z15SoftmaxWarpImplI22BroadcastScaleMaskLoadIffbLm3EiE11DirectStoreIffEfLi1ELi32ELi32ELi1ELb0EL9Algorithm0EEvT_T0_ll)
        /*0130*/ 	.short	0x0380
        /*0132*/ 	.short	0x0090


	//----- nvinfo : EIATTR_SW_WAR
	.align		4
.L_9668:
        /*0134*/ 	.byte	0x04, 0x36
        /*0136*/ 	.short	(.L_9670 - .L_9669)
.L_9669:
        /*0138*/ 	.word	0x00000008
.L_9670:


//--------------------- .nv.info._Z15SoftmaxWarpImplI22BroadcastScaleMaskLoadIffbLm3EiE11DirectStoreIffEfLi1ELi31ELi32ELi1ELb1EL9Algorithm0EEvT_T0_ll --------------------------
	.section	.nv.info._Z15SoftmaxWarpImplI22BroadcastScaleMaskLoadIffbLm3EiE11DirectStoreIffEfLi1ELi31ELi32ELi1ELb1EL9Algorithm0EEvT_T0_ll,"",@"SHT_CUDA_INFO"
	.sectionflags	@""
	.align	4


	//----- nvinfo : EIATTR_CUDA_API_VERSION
	.align		4
        /*0000*/ 	.byte	0x04, 0x37
        /*0002*/ 	.short	(.L_9672 - .L_9671)
.L_9671:
        /*0004*/ 	.word	0x00000082


	//----- nvinfo : EIATTR_KPARAM_INFO
	.align		4
.L_9672:
        /*0008*/ 	.byte	0x04, 0x17
        /*000a*/ 	.short	(.L_9674 - .L_9673)
.L_9673:
        /*000c*/ 	.word	0x00000000
        /*0010*/ 	.short	0x0003
        /*0012*/ 	.short	0x0088
        /*0014*/ 	.byte	0x00, 0xf0, 0x21, 0x00


	//----- nvinfo : EIATTR_KPARAM_INFO
	.align		4
.L_9674:
        /*0018*/ 	.byte	0x04, 0x17
        /*001a*/ 	.short	(.L_9676 - .L_9675)
.L_9675:
        /*001c*/ 	.word	0x00000000
        /*0020*/ 	.short	0x0002
        /*0022*/ 	.short	0x0080
        /*0024*/ 	.byte	0x00, 0xf0, 0x21, 0x00


	//----- nvinfo : EIATTR_KPARAM_INFO
	.align		4
.L_9676:
        /*0028*/ 	.byte	0x04, 0x17
        /*002a*/ 	.short	(.L_9678 - .L_9677)
.L_9677:
        /*002c*/ 	.word	0x00000000
        /*0030*/ 	.short	0x0001
        /*0032*/ 	.short	0x0070
        /*0034*/ 	.byte	0x00, 0xf0, 0x41, 0x00


	//----- nvinfo : EIATTR_KPARAM_INFO
	.align		4
.L_9678:
        /*0038*/ 	.byte	0x04, 0x17
        /*003a*/ 	.short	(.L_9680 - .L_9679)
.L_9679:
        /*003c*/ 	.word	0x00000000
        /*0040*/ 	.short	0x0000
        /*0042*/ 	.short	0x0000
        /*0044*/ 	.byte	0x00, 0xf0, 0xc1, 0x01


	//----- nvinfo : EIATTR_SPARSE_MMA_MASK
	.align		4
.L_9680:
        /*0048*/ 	.byte	0x03, 0x50
        /*004a*/ 	.short	0x0000


	//----- nvinfo : EIATTR_MAXREG_COUNT
	.align		4
        /*004c*/ 	.byte	0x03, 0x1b
        /*004e*/ 	.short	0x00ff


	//----- nvinfo : EIATTR_EXTERNS
	.align		4
        /*0050*/ 	.byte	0x04, 0x0f
        /*0052*/ 	.short	(.L_9682 - .L_9681)


	//   ....[0]....
	.align		4
.L_9681:
        /*0054*/ 	.word	index@(__assertfail)


	//----- nvinfo : EIATTR_MERCURY_ISA_VERSION
	.align		4
.L_9682:
        /*0058*/ 	.byte	0x03, 0x5f
        /*005a*/ 	.short	0x0101


	//----- nvinfo : EIATTR_COOP_GROUP_MASK_REGIDS
	.align		4
        /*005c*/ 	.byte	0x04, 0x29
        /*005e*/ 	.short	(.L_9684 - .L_9683)


	//   ....[0]....
.L_9683:
        /*0060*/ 	.word	0xffffffff


	//   ....[1]....
        /*0064*/ 	.word	0xffffffff


	//   ....[2]....
        /*0068*/ 	.word	0xffffffff


	//   ....[3]....
        /*006c*/ 	.word	0xffffffff


	//   ....[4]....
        /*0070*/ 	.word	0xffffffff


	//   ....[5]....
        /*0074*/ 	.word	0xffffffff


	//   ....[6]....
        /*0078*/ 	.word	0xffffffff


	//   ....[7]....
        /*007c*/ 	.word	0xffffffff


	//   ....[8]....
        /*0080*/ 	.word	0xffffffff


	//   ....[9]....
        /*0084*/ 	.word	0xffffffff


	//   ....[10]....
        /*0088*/ 	.word	0x0500000f


	//   ....[11]....
        /*008c*/ 	.word	0x0500000f


	//   ....[12]....
        /*0090*/ 	.word	0x0500000f


	//   ....[13]....
        /*0094*/ 	.word	0x0500000f


	//   ....[14]....
        /*0098*/ 	.word	0x0500000f


	//   ....[15]....
        /*009c*/ 	.word	0x0500000f


	//   ....[16]....
        /*00a0*/ 	.word	0x0500000f


	//   ....[17]....
        /*00a4*/ 	.word	0x0500000f


	//   ....[18]....
        /*00a8*/ 	.word	0x0500000f


	//   ....[19]....
        /*00ac*/ 	.word	0x0500000f


	//----- nvinfo : EIATTR_COOP_GROUP_INSTR_OFFSETS
	.align		4
.L_9684:
        /*00b0*/ 	.byte	0x04, 0x28
        /*00b2*/ 	.short	(.L_9686 - .L_9685)


	//   ....[0]....
.L_9685:
        /*00b4*/ 	.word	0x0000b690


	//   ....[1]....
        /*00b8*/ 	.word	0x0000b6d0


	//   ....[2]....
        /*00bc*/ 	.word	0x0000b6f0


	//   ....[3]....
        /*00c0*/ 	.word	0x0000b710


	//   ....[4]....
        /*00c4*/ 	.word	0x0000b730


	//   ....[5]....
        /*00c8*/ 	.word	0x0000cab0


	//   ....[6]....
        /*00cc*/ 	.word	0x0000cad0


	//   ....[7]....
        /*00d0*/ 	.word	0x0000caf0


	//   ....[8]....
        /*00d4*/ 	.word	0x0000cb10


	//   ....[9]....
        /*00d8*/ 	.word	0x0000cb30


	//   ....[10]....
        /*00dc*/ 	.word	0x0000f330


	//   ....[11]....
        /*00e0*/ 	.word	0x0000f3b0


	//   ....[12]....
        /*00e4*/ 	.word	0x0000f410


	//   ....[13]....
        /*00e8*/ 	.word	0x0000f470


	//   ....[14]....
        /*00ec*/ 	.word	0x0000f4d0


	//   ....[15]....
        /*00f0*/ 	.word	0x000108c0


	//   ....[16]....
        /*00f4*/ 	.word	0x00010920


	//   ....[17]....
        /*00f8*/ 	.word	0x00010980


	//   ....[18]....
        /*00fc*/ 	.word	0x000109e0


	//   ....[19]....
        /*0100*/ 	.word	0x00010a40


	//----- nvinfo : EIATTR_VRC_CTA_INIT_COUNT
	.align		4
.L_9686:
        /*0104*/ 	.byte	0x02, 0x4a
	.zero		1
	.zero		1


	//----- nvinfo : EIATTR_SYSCALL_OFFSETS
	.align		4
        /*0108*/ 	.byte	0x04, 0x46
        /*010a*/ 	.short	(.L_9688 - .L_9687)


	//   ....[0]....
.L_9687:
        /*010c*/ 	.word	0x000001c0


	//----- nvinfo : EIATTR_EXIT_INSTR_OFFSETS
	.align		4
.L_9688:
        /*0110*/ 	.byte	0x04, 0x1c
        /*0112*/ 	.short	(.L_9690 - .L_9689)


	//   ....[0]....
.L_9689:
        /*0114*/ 	.word	0x00000270


	//   ....[1]....
        /*0118*/ 	.word	0x0000f2d0


	//----- nvinfo : EIATTR_CRS_STACK_SIZE
	.align		4
.L_9690:
        /*011c*/ 	.byte	0x04, 0x1e
        /*011e*/ 	.short	(.L_9692 - .L_9691)
.L_9691:
        /*0120*/ 	.word	0x00000000


	//----- nvinfo : EIATTR_CBANK_PARAM_SIZE
	.align		4
.L_9692:
        /*0124*/ 	.byte	0x03, 0x19
        /*0126*/ 	.short	0x0090


	//----- nvinfo : EIATTR_PARAM_CBANK
	.align		4
        /*0128*/ 	.byte	0x04, 0x0a
        /*012a*/ 	.short	(.L_9694 - .L_9693)
	.align		4
.L_9693:
        /*012c*/ 	.word	index@(.nv.constant0._Z15SoftmaxWarpImplI22BroadcastScaleMaskLoadIffbLm3EiE11DirectStoreIffEfLi1ELi31ELi32ELi1ELb1EL9Algorithm0EEvT_T0_ll)
        /*0130*/ 	.short	0x0380
        /*0132*/ 	.short	0x0090


	//----- nvinfo : EIATTR_SW_WAR
	.align		4
.L_9694:
        /*0134*/ 	.byte	0x04, 0x36
        /*0136*/ 	.short	(.L_9696 - .L_9695)
.L_9695:
        /*0138*/ 	.word	0x00000008
.L_9696:


//--------------------- .nv.info._Z15SoftmaxWarpImplI22BroadcastScaleMaskLoadIffbLm3EiE11DirectStoreIffEfLi1ELi31ELi32ELi1ELb0EL9Algorithm0EEvT_T0_ll --------------------------
	.section	.nv.info._Z15SoftmaxWarpImplI22BroadcastScaleMaskLoadIffbLm3EiE11DirectStoreIffEfLi1ELi31ELi32ELi1ELb0EL9Algorithm0EEvT_T0_ll,"",@"SHT_CUDA_INFO"
	.sectionflags	@""
	.align	4


	//----- nvinfo : EIATTR_CUDA_API_VERSION
	.align		4
        /*0000*/ 	.byte	0x04, 0x37
        /*0002*/ 	.short	(.L_9698 - .L_9697)
.L_9697:
        /*0004*/ 	.word	0x00000082


	//----- nvinfo : EIATTR_KPARAM_INFO
	.align		4
.L_9698:
        /*0008*/ 	.byte	0x04, 0x17
        /*000a*/ 	.short	(.L_9700 - .L_9699)
.L_9699:
        /*000c*/ 	.word	0x00000000
        /*0010*/ 	.short	0x0003
        /*0012*/ 	.short	0x0088
        /*0014*/ 	.byte	0x00, 0xf0, 0x21, 0x00


	//----- nvinfo : EIATTR_KPARAM_INFO
	.align		4
.L_9700:
        /*0018*/ 	.byte	0x04, 0x17
        /*001a*/ 	.short	(.L_9702 - .L_9701)
.L_9701:
        /*001c*/ 	.word	0x00000000
        /*0020*/ 	.short	0x0002
        /*0022*/ 	.short	0x0080
        /*0024*/ 	.byte	0x00, 0xf0, 0x21, 0x00


	//----- nvinfo : EIATTR_KPARAM_INFO
	.align		4
.L_9702:
        /*0028*/ 	.byte	0x04, 0x17
        /*002a*/ 	.short	(.L_9704 - .L_9703)
.L_9703:
        /*002c*/ 	.word	0x00000000
        /*0030*/ 	.short	0x0001
        /*0032*/ 	.short	0x0070
        /*0034*/ 	.byte	0x00, 0xf0, 0x41, 0x00


	//----- nvinfo : EIATTR_KPARAM_INFO
	.align		4
.L_9704:
        /*0038*/ 	.byte	0x04, 0x17
        /*003a*/ 	.short	(.L_9706 - .L_9705)
.L_9705:
        /*003c*/ 	.word	0x00000000
        /*0040*/ 	.short	0x0000
        /*0042*/ 	.short	0x0000
        /*0044*/ 	.byte	0x00, 0xf0, 0xc1, 0x01


	//----- nvinfo : EIATTR_SPARSE_MMA_MASK
	.align		4
.L_9706:
        /*0048*/ 	.byte	0x03, 0x50
        /*004a*/ 	.short	0x0000


	//----- nvinfo : EIATTR_MAXREG_COUNT
	.align		4
        /*004c*/ 	.byte	0x03, 0x1b
        /*004e*/ 	.short	0x00ff


	//----- nvinfo : EIATTR_EXTERNS
	.align		4
        /*0050*/ 	.byte	0x04, 0x0f
        /*0052*/ 	.short	(.L_9708 - .L_9707)


	//   ....[0]....
	.align		4
.L_9707:
        /*0054*/ 	.word	index@(__assertfail)


	//----- nvinfo : EIATTR_MERCURY_ISA_VERSION
	.align		4
.L_9708:
        /*0058*/ 	.byte	0x03, 0x5f
        /*005a*/ 	.short	0x0101


	//----- nvinfo : EIATTR_COOP_GROUP_MASK_REGIDS
	.align		4
        /*005c*/ 	.byte	0x04, 0x29
        /*005e*/ 	.short	(.L_9710 - .L_9709)


	//   ....[0]....
.L_9709:
        /*0060*/ 	.word	0xffffffff


	//   ....[1]....
        /*0064*/ 	.word	0xffffffff


	//   ....[2]....
        /*0068*/ 	.word	0xffffffff


	//   ....[3]....
        /*006c*/ 	.word	0xffffffff


	//   ....[4]....
        /*0070*/ 	.word	0xffffffff


	//   ....[5]....
        /*0074*/ 	.word	0xffffffff


	//   ....[6]....
        /*0078*/ 	.word	0xffffffff


	//   ....[7]....
        /*007c*/ 	.word	0xffffffff


	//   ....[8]....
        /*0080*/ 	.word	0xffffffff


	//   ....[9]....
        /*0084*/ 	.word	0xffffffff


	//   ....[10]....
        /*0088*/ 	.word	0x0500000f


	//   ....[11]....
        /*008c*/ 	.word	0x0500000f


	//   ....[12]....
        /*0090*/ 	.word	0x0500000f


	//   ....[13]....
        /*0094*/ 	.word	0x0500000f


	//   ....[14]....
        /*0098*/ 	.word	0x0500000f


	//   ....[15]....
        /*009c*/ 	.word	0x0500000f


	//   ....[16]....
        /*00a0*/ 	.word	0x0500000f


	//   ....[17]....
        /*00a4*/ 	.word	0x0500000f


	//   ....[18]....
        /*00a8*/ 	.word	0x0500000f


	//   ....[19]....
        /*00ac*/ 	.word	0x0500000f


	//----- nvinfo : EIATTR_COOP_GROUP_INSTR_OFFSETS
	.align		4
.L_9710:
        /*00b0*/ 	.byte	0x04, 0x28
        /*00b2*/ 	.short	(.L_9712 - .L_9711)


	//   ....[0]....
.L_9711:
        /*00b4*/ 	.word	0x00006890


	//   ....[1]....
        /*00b8*/ 	.word	0x000068d0


	//   ....[2]....
        /*00bc*/ 	.word	0x000068f0


	//   ....[3]....
        /*00c0*/ 	.word	0x00006910


	//   ....[4]....
        /*00c4*/ 	.word	0x00006930


	//   ....[5]....
        /*00c8*/ 	.word	0x00007cb0


	//   ....[6]....
        /*00cc*/ 	.word	0x00007cd0


	//   ....[7]....
        /*00d0*/ 	.word	0x00007cf0


	//   ....[8]....
        /*00d4*/ 	.word	0x00007d10


	//   ....[9]....
        /*00d8*/ 	.word	0x00007d30


	//   ....[10]....
        /*00dc*/ 	.word	0x00009f10


	//   ....[11]....
        /*00e0*/ 	.word	0x00009fb0


	//   ....[12]....
        /*00e4*/ 	.word	0x0000a010


	//   ....[13]....
        /*00e8*/ 	.word	0x0000a070


	//   ....[14]....
        /*00ec*/ 	.word	0x0000a0d0


	//   ....[15]....
        /*00f0*/ 	.word	0x0000b4a0


	//   ....[16]....
        /*00f4*/ 	.word	0x0000b500


	//   ....[17]....
        /*00f8*/ 	.word	0x0000b560


	//   ....[18]....
        /*00fc*/ 	.word	0x0000b5c0


	//   ....[19]....
        /*0100*/ 	.word	0x0000b620


	//----- nvinfo : EIATTR_VRC_CTA_INIT_COUNT
	.align		4
.L_9712:
        /*0104*/ 	.byte	0x02, 0x4a
	.zero		1
	.zero		1


	//----- nvinfo : EIATTR_SYSCALL_OFFSETS
	.align		4
        /*0108*/ 	.byte	0x04, 0x46
        /*010a*/ 	.short	(.L_9714 - .L_9713)


	//   ....[0]....
.L_9713:
        /*010c*/ 	.word	0x000001c0


	//----- nvinfo : EIATTR_EXIT_INSTR_OFFSETS
	.align		4
.L_9714:
        /*0110*/ 	.byte	0x04, 0x1c
        /*0112*/ 	.short	(.L_9716 - .L_9715)


	//   ....[0]....
.L_9715:
        /*0114*/ 	.word	0x00000270


	//   ....[1]....
        /*0118*/ 	.word	0x00009eb0


	//----- nvinfo : EIATTR_CRS_STACK_SIZE
	.align		4
.L_9716:
        /*011c*/ 	.byte	0x04, 0x1e
        /*011e*/ 	.short	(.L_9718 - .L_9717)
.L_9717:
        /*0120*/ 	.word	0x00000000


	//----- nvinfo : EIATTR_CBANK_PARAM_SIZE
	.align		4
.L_9718:
        /*0124*/ 	.byte	0x03, 0x19
        /*0126*/ 	.short	0x0090


	//----- nvinfo : EIATTR_PARAM_CBANK
	.align		4
        /*0128*/ 	.byte	0x04, 0x0a
        /*012a*/ 	.short	(.L_9720 - .L_9719)
	.align		4
.L_9719:
        /*012c*/ 	.word	index@(.nv.constant0._Z15SoftmaxWarpImplI22BroadcastScaleMaskLoadIffbLm3EiE11DirectStoreIffEfLi1ELi31ELi32ELi1ELb0EL9Algorithm0EEvT_T0_ll)
        /*0130*/ 	.short	0x0380
        /*0132*/ 	.short	0x0090


	//----- nvinfo : EIATTR_SW_WAR
	.align		4
.L_9720:
        /*0134*/ 	.byte	0x04, 0x36
        /*0136*/ 	.short	(.L_9722 - .L_9721)
.L_9721:
        /*0138*/ 	.word	0x00000008
.L_9722:


//--------------------- .nv.info._Z15SoftmaxWarpImplI22BroadcastScaleMaskLoadIffbLm3EiE11DirectStoreIffEfLi1ELi30ELi32ELi1ELb1EL9Algorithm0EEvT_T0_ll --------------------------
	.section	.nv.info._Z15SoftmaxWarpImplI22BroadcastScaleMaskLoadIffbLm3EiE11DirectStoreIffEfLi1ELi30ELi32ELi1ELb1EL9Algorithm0EEvT_T0_ll,"",@"SHT_CUDA_INFO"
	.sectionflags	@""
	.align	4


	//----- nvinfo : EIATTR_CUDA_API_VERSION
	.align		4
        /*0000*/ 	.byte	0x04, 0x37
        /*0002*/ 	.short	(.L_9724 - .L_9723)
.L_9723:
        /*0004*/ 	.word	0x00000082


	//----- nvinfo : EIATTR_KPARAM_INFO
	.align		4
.L_9724:
        /*0008*/ 	.byte	0x04, 0x17
        /*000a*/ 	.short	(.L_9726 - .L_9725)
.L_9725:
        /*000c*/ 	.word	0x00000000
        /*0010*/ 	.short	0x0003
        /*0012*/ 	.short	0x0088
        /*0014*/ 	.byte	0x00, 0xf0, 0x21, 0x00


	//----- nvinfo : EIATTR_KPARAM_INFO
	.align		4
.L_9726:
        /*0018*/ 	.byte	0x04, 0x17
        /*001a*/ 	.short	(.L_9728 - .L_9727)
.L_9727:
        /*001c*/ 	.word	0x00000000
        /*0020*/ 	.short	0x0002
        /*0022*/ 	.short	0x0080
        /*0024*/ 	.byte	0x00, 0xf0, 0x21, 0x00


	//----- nvinfo : EIATTR_KPARAM_INFO
	.align		4
.L_9728:
        /*0028*/ 	.byte	0x04, 0x17
        /*002a*/ 	.short	(.L_9730 - .L_9729)
.L_9729:
        /*002c*/ 	.word	0x00000000
        /*0030*/ 	.short	0x0001
        /*0032*/ 	.short	0x0070
        /*0034*/ 	.byte	0x00, 0xf0, 0x41, 0x00


	//----- nvinfo : EIATTR_KPARAM_INFO
	.align		4
.L_9730:
        /*0038*/ 	.byte	0x04, 0x17
        /*003a*/ 	.short	(.L_9732 - .L_9731)
.L_9731:
        /*003c*/ 	.word	0x00000000
        /*0040*/ 	.short	0x0000
        /*0042*/ 	.short	0x0000
        /*0044*/ 	.byte	0x00, 0xf0, 0xc1, 0x01


	//----- nvinfo : EIATTR_SPARSE_MMA_MASK
	.align		4
.L_9732:
        /*0048*/ 	.byte	0x03, 0x50
        /*004a*/ 	.short	0x0000


	//----- nvinfo : EIATTR_MAXREG_COUNT
	.align		4
        /*004c*/ 	.byte	0x03, 0x1b
        /*004e*/ 	.short	0x00ff


	//----- nvinfo : EIATTR_EXTERNS
	.align		4
        /*0050*/ 	.byte	0x04, 0x0f
        /*0052*/ 	.short	(.L_9734 - .L_9733)


	//   ....[0]....
	.align		4
.L_9733:
        /*0054*/ 	.word	index@(__assertfail)


	//----- nvinfo : EIATTR_MERCURY_ISA_VERSION
	.align		4
.L_9734:
        /*0058*/ 	.byte	0x03, 0x5f
        /*005a*/ 	.short	0x0101


	//----- nvinfo : EIATTR_COOP_GROUP_MASK_REGIDS
	.align		4
        /*005c*/ 	.byte	0x04, 0x29
        /*005e*/ 	.short	(.L_9736 - .L_9735)


	//   ....[0]....
.L_9735:
        /*0060*/ 	.word	0xffffffff


	//   ....[1]....
        /*0064*/ 	.word	0xffffffff


	//   ....[2]....
        /*0068*/ 	.word	0xffffffff


	//   ....[3]....
        /*006c*/ 	.word	0xffffffff


	//   ....[4]....
        /*0070*/ 	.word	0xffffffff


	//   ....[5]....
        /*0074*/ 	.word	0xffffffff


	//   ....[6]....
        /*0078*/ 	.word	0xffffffff


	//   ....[7]....
        /*007c*/ 	.word	0xffffffff


	//   ....[8]....
        /*0080*/ 	.word	0xffffffff


	//   ....[9]....
        /*0084*/ 	.word	0xffffffff


	//   ....[10]....
        /*0088*/ 	.word	0x0500000f


	//   ....[11]....
        /*008c*/ 	.word	0x0500000f


	//   ....[12]....
        /*0090*/ 	.word	0x0500000f


	//   ....[13]....
        /*0094*/ 	.word	0x0500000f


	//   ....[14]....
        /*0098*/ 	.word	0x0500000f


	//   ....[15]....
        /*009c*/ 	.word	0x0500000f


	//   ....[16]....
        /*00a0*/ 	.word	0x0500000f


	//   ....[17]....
        /*00a4*/ 	.word	0x0500000f


	//   ....[18]....
        /*00a8*/ 	.word	0x0500000f


	//   ....[19]....
        /*00ac*/ 	.word	0x0500000f


	//----- nvinfo : EIATTR_COOP_GROUP_INSTR_OFFSETS
	.align		4
.L_9736:
        /*00b0*/ 	.byte	0x04, 0x28
        /*00b2*/ 	.short	(.L_9738 - .L_9737)


	//   ....[0]....
.L_9737:
        /*00b4*/ 	.word	0x0000b0b0


	//   ....[1]....
        /*00b8*/ 	.word	0x0000b0f0


	//   ....[2]....
        /*00bc*/ 	.word	0x0000b110


	//   ....[3]....
        /*00c0*/ 	.word	0x0000b130


	//   ....[4]....
        /*00c4*/ 	.word	0x0000b150


	//   ....[5]....
        /*00c8*/ 	.word	0x0000c430


	//   ....[6]....
        /*00cc*/ 	.word	0x0000c450


	//   ....[7]....
        /*00d0*/ 	.word	0x0000c470


	//   ....[8]....
        /*00d4*/ 	.word	0x0000c490


	//   ....[9]....
        /*00d8*/ 	.word	0x0000c4b0


	//   ....[10]....
        /*00dc*/ 	.word	0x0000ecf0


	//   ....[11]....
        /*00e0*/ 	.word	0x0000ed90


	//   ....[12]....
        /*00e4*/ 	.word	0x0000edf0


	//   ....[13]....
        /*00e8*/ 	.word	0x0000ee50


	//   ....[14]....
        /*00ec*/ 	.word	0x0000eeb0


	//   ....[15]....
        /*00f0*/ 	.word	0x000101e0


	//   ....[16]....
        /*00f4*/ 	.word	0x00010240


	//   ....[17]....
        /*00f8*/ 	.word	0x000102a0


	//   ....[18]....
        /*00fc*/ 	.word	0x00010300


	//   ....[19]....
        /*0100*/ 	.word	0x00010360


	//----- nvinfo : EIATTR_VRC_CTA_INIT_COUNT
	.align		4
.L_9738:
        /*0104*/ 	.byte	0x02, 0x4a
	.zero		1
	.zero		1


	//----- nvinfo : EIATTR_SYSCALL_OFFSETS
	.align		4
        /*0108*/ 	.byte	0x04, 0x46
        /*010a*/ 	.short	(.L_9740 - .L_9739)


	//   ....[0]....
.L_9739:
        /*010c*/ 	.word	0x000001c0


	//----- nvinfo : EIATTR_EXIT_INSTR_OFFSETS
	.align		4
.L_9740:
        /*0110*/ 	.byte	0x04, 0x1c
        /*0112*/ 	.short	(.L_9742 - .L_9741)


	//   ....[0]....
.L_9741:
        /*0114*/ 	.word	0x00000250


	//   ....[1]....
        /*0118*/ 	.word	0x0000ec90


	//----- nvinfo : EIATTR_CRS_STACK_SIZE
	.align		4
.L_9742:
        /*011c*/ 	.byte	0x04, 0x1e
        /*011e*/ 	.short	(.L_9744 - .L_9743)
.L_9743:
        /*0120*/ 	.word	0x00000000


	//----- nvinfo : EIATTR_CBANK_PARAM_SIZE
	.align		4
.L_9744:
        /*0124*/ 	.byte	0x03, 0x19
        /*0126*/ 	.short	0x0090


	//----- nvinfo : EIATTR_PARAM_CBANK
	.align		4
        /*0128*/ 	.byte	0x04, 0x0a
        /*012a*/ 	.short	(.L_9746 - .L_9745)
	.align		4
.L_9745:
        /*012c*/ 	.word	index@(.nv.constant0._Z15SoftmaxWarpImplI22BroadcastScaleMaskLoadIffbLm3EiE11DirectStoreIffEfLi1ELi30ELi32ELi1ELb1EL9Algorithm0EEvT_T0_ll)
        /*0130*/ 	.short	0x0380
        /*0132*/ 	.short	0x0090


	//----- nvinfo : EIATTR_SW_WAR
	.align		4
.L_9746:
        /*0134*/ 	.byte	0x04, 0x36
        /*0136*/ 	.short	(.L_9748 - .L_9747)
.L_9747:
        /*0138*/ 	.word	0x00000008
.L_9748:


//--------------------- .nv.info._Z15SoftmaxWarpImplI22BroadcastScaleMaskLoadIffbLm3EiE11DirectStoreIffEfLi1ELi30ELi32ELi1ELb0EL9Algorithm0EEvT_T0_ll --------------------------
	.section	.nv.info._Z15SoftmaxWarpImplI22BroadcastScaleMaskLoadIffbLm3EiE11DirectStoreIffEfLi1ELi30ELi32ELi1ELb0EL9Algorithm0EEvT_T0_ll,"",@"SHT_CUDA_INFO"
	.sectionflags	@""
	.align	4


	//----- nvinfo : EIATTR_CUDA_API_VERSION
	.align		4
        /*0000*/ 	.byte	0x04, 0x37
        /*0002*/ 	.short	(.L_9750 - .L_9749)
.L_9749:
        /*0004*/ 	.word	0x00000082


	//----- nvinfo : EIATTR_KPARAM_INFO
	.align		4
.L_9750:
        /*0008*/ 	.byte	0x04, 0x17
        /*000a*/ 	.short	(.L_9752 - .L_9751)
.L_9751:
        /*000c*/ 	.word	0x00000000
        /*0010*/ 	.short	0x0003
        /*0012*/ 	.short	0x0088
        /*0014*/ 	.byte	0x00, 0xf0, 0x21, 0x00


	//----- nvinfo : EIATTR_KPARAM_INFO
	.align		4
.L_9752:
        /*0018*/ 	.byte	0x04, 0x17
        /*001a*/ 	.short	(.L_9754 - .L_9753)
.L_9753:
        /*001c*/ 	.word	0x00000000
        /*0020*/ 	.short	0x0002
        /*0022*/ 	.short	0x0080
        /*0024*/ 	.byte	0x00, 0xf0, 0x21, 0x00


	//----- nvinfo : EIATTR_KPARAM_INFO
	.align		4
.L_9754:
        /*0028*/ 	.byte	0x04, 0x17
        /*002a*/ 	.short	(.L_9756 - .L_9755)
.L_9755:
        /*002c*/ 	.word	0x00000000
        /*0030*/ 	.short	0x0001
        /*0032*/ 	.short	0x0070
        /*0034*/ 	.byte	0x00, 0xf0, 0x41, 0x00


	//----- nvinfo : EIATTR_KPARAM_INFO
	.align		4
.L_9756:
        /*0038*/ 	.byte	0x04, 0x17
        /*003a*/ 	.short	(.L_9758 - .L_9757)
.L_9757:
        /*003c*/ 	.word	0x00000000
        /*0040*/ 	.short	0x0000
        /*0042*/ 	.short	0x0000
        /*0044*/ 	.byte	0x00, 0xf0, 0xc1, 0x01


	//----- nvinfo : EIATTR_SPARSE_MMA_MASK
	.align		4
.L_9758:
        /*0048*/ 	.byte	0x03, 0x50
        /*004a*/ 	.short	0x0000


	//----- nvinfo : EIATTR_MAXREG_COUNT
	.align		4
        /*004c*/ 	.byte	0x03, 0x1b
        /*004e*/ 	.short	0x00ff


	//----- nvinfo : EIATTR_EXTERNS
	.align		4
        /*0050*/ 	.byte	0x04, 0x0f
        /*0052*/ 	.short	(.L_9760 - .L_9759)


	//   ....[0]....
	.align		4
.L_9759:
        /*0054*/ 	.word	index@(__assertfail)


	//----- nvinfo : EIATTR_MERCURY_ISA_VERSION
	.align		4
.L_9760:
        /*0058*/ 	.byte	0x03, 0x5f
        /*005a*/ 	.short	0x0101


	//----- nvinfo : EIATTR_COOP_GROUP_MASK_REGIDS
	.align		4
        /*005c*/ 	.byte	0x04, 0x29
        /*005e*/ 	.short	(.L_9762 - .L_9761)


	//   ....[0]....
.L_9761:
        /*0060*/ 	.word	0xffffffff


	//   ....[1]....
        /*0064*/ 	.word	0xffffffff


	//   ....[2]....
        /*0068*/ 	.word	0xffffffff


	//   ....[3]....
        /*006c*/ 	.word	0xffffffff


	//   ....[4]....
        /*0070*/ 	.word	0xffffffff


	//   ....[5]....
        /*0074*/ 	.word	0xffffffff


	//   ....[6]....
        /*0078*/ 	.word	0xffffffff


	//   ....[7]....
        /*007c*/ 	.word	0xffffffff


	//   ....[8]....
        /*0080*/ 	.word	0xffffffff


	//   ....[9]....
        /*0084*/ 	.word	0xffffffff


	//   ....[10]....
        /*0088*/ 	.word	0x0500000f


	//   ....[11]....
        /*008c*/ 	.word	0x0500000f


	//   ....[12]....
        /*0090*/ 	.word	0x0500000f


	//   ....[13]....
        /*0094*/ 	.word	0x0500000f


	//   ....[14]....
        /*0098*/ 	.word	0x0500000f


	//   ....[15]....
        /*009c*/ 	.word	0x0500000f


	//   ....[16]....
        /*00a0*/ 	.word	0x0500000f


	//   ....[17]....
        /*00a4*/ 	.word	0x0500000f


	//   ....[18]....
        /*00a8*/ 	.word	0x0500000f


	//   ....[19]....
        /*00ac*/ 	.word	0x0500000f


	//----- nvinfo : EIATTR_COOP_GROUP_INSTR_OFFSETS
	.align		4
.L_9762:
        /*00b0*/ 	.byte	0x04, 0x28
        /*00b2*/ 	.short	(.L_9764 - .L_9763)


	//   ....[0]....
.L_9763:
        /*00b4*/ 	.word	0x00006650


	//   ....[1]....
        /*00b8*/ 	.word	0x00006680


	//   ....[2]....
        /*00bc*/ 	.word	0x000066b0


	//   ....[3]....
        /*00c0*/ 	.word	0x000066d0


	//   ....[4]....
        /*00c4*/ 	.word	0x000066f0


	//   ....[5]....
        /*00c8*/ 	.word	0x000079d0


	//   ....[6]....
        /*00cc*/ 	.word	0x000079f0


	//   ....[7]....
        /*00d0*/ 	.word	0x00007a10


	//   ....[8]....
        /*00d4*/ 	.word	0x00007a30


	//   ....[9]....
        /*00d8*/ 	.word	0x00007a50


	//   ....[10]....
        /*00dc*/ 	.word	0x00009b30


	//   ....[11]....
        /*00e0*/ 	.word	0x00009bd0


	//   ....[12]....
        /*00e4*/ 	.word	0x00009c30


	//   ....[13]....
        /*00e8*/ 	.word	0x00009c90


	//   ....[14]....
        /*00ec*/ 	.word	0x00009cf0


	//   ....[15]....
        /*00f0*/ 	.word	0x0000b020


	//   ....[16]....
        /*00f4*/ 	.word	0x0000b080


	//   ....[17]....
        /*00f8*/ 	.word	0x0000b0e0


	//   ....[18]....
        /*00fc*/ 	.word	0x0000b140


	//   ....[19]....
        /*0100*/ 	.word	0x0000b1a0


	//----- nvinfo : EIATTR_VRC_CTA_INIT_COUNT
	.align		4
.L_9764:
        /*0104*/ 	.byte	0x02, 0x4a
	.zero		1
	.zero		1


	//----- nvinfo : EIATTR_SYSCALL_OFFSETS
	.align		4
        /*0108*/ 	.byte	0x04, 0x46
        /*010a*/ 	.short	(.L_9766 - .L_9765)


	//   ....[0]....
.L_9765:
        /*010c*/ 	.word	0x000001c0


	//----- nvinfo : EIATTR_EXIT_INSTR_OFFSETS
	.align		4
.L_9766:
        /*0110*/ 	.byte	0x04, 0x1c
        /*0112*/ 	.short	(.L_9768 - .L_9767)


	//   ....[0]....
.L_9767:
        /*0114*/ 	.word	0x00000270


	//   ....[1]....
        /*0118*/ 	.word	0x00009ad0


	//----- nvinfo : EIATTR_CRS_STACK_SIZE
	.align		4
.L_9768:
        /*011c*/ 	.byte	0x04, 0x1e
        /*011e*/ 	.short	(.L_9770 - .L_9769)
.L_9769:
        /*0120*/ 	.word	0x00000000


	//----- nvinfo : EIATTR_CBANK_PARAM_SIZE
	.align		4
.L_9770:
        /*0124*/ 	.byte	0x03, 0x19
        /*0126*/ 	.short	0x0090


	//----- nvinfo : EIATTR_PARAM_CBANK
	.align		4
        /*0128*/ 	.byte	0x04, 0x0a
        /*012a*/ 	.short	(.L_9772 - .L_9771)
	.align		4
.L_9771:
        /*012c*/ 	.word	index@(.nv.constant0._Z15SoftmaxWarpImplI22BroadcastScaleMaskLoadIffbLm3EiE11DirectStoreIffEfLi1ELi30ELi32ELi1ELb0EL9Algorithm0EEvT_T0_ll)
        /*0130*/ 	.short	0x0380
        /*0132*/ 	.short	0x0090


	//----- nvinfo : EIATTR_SW_WAR
	.align		4
.L_9772:
        /*0134*/ 	.byte	0x04, 0x36
        /*0136*/ 	.short	(.L_9774 - .L_9773)
.L_9773:
        /*0138*/ 	.word	0x00000008
.L_9774:


//--------------------- .nv.info._Z15SoftmaxWarpImplI22BroadcastScaleMaskLoadIffbLm3EiE11DirectStoreIffEfLi1ELi29ELi32ELi1ELb1EL9Algorithm0EEvT_T0_ll --------------------------
	.section	.nv.info._Z15SoftmaxWarpImplI22BroadcastScaleMaskLoadIffbLm3EiE11DirectStoreIffEfLi1ELi29ELi32ELi1ELb1EL9Algorithm0EEvT_T0_ll,"",@"SHT_CUDA_INFO"
	.sectionflags	@""
	.align	4


	//----- nvinfo : EIATTR_CUDA_API_VERSION
	.align		4
        /*0000*/ 	.byte	0x04, 0x37
        /*0002*/ 	.short	(.L_9776 - .L_9775)
.L_9775:
        /*0004*/ 	.word	0x00000082


	//----- nvinfo : EIATTR_KPARAM_INFO
	.align		4
.L_9776:
        /*0008*/ 	.byte	0x04, 0x17
        /*000a*/ 	.short	(.L_9778 - .L_9777)
.L_9777:
        /*000c*/ 	.word	0x00000000
        /*0010*/ 	.short	0x0003
        /*0012*/ 	.short	0x0088
        /*0014*/ 	.byte	0x00, 0xf0, 0x21, 0x00


	//----- nvinfo : EIATTR_KPARAM_INFO
	.align		4
.L_9778:
        /*0018*/ 	.byte	0x04, 0x17
        /*001a*/ 	.short	(.L_9780 - .L_9779)
.L_9779:
        /*001c*/ 	.word	0x00000000
        /*0020*/ 	.short	0x0002
        /*0022*/ 	.short	0x0080
        /*0024*/ 	.byte	0x00, 0xf0, 0x21, 0x00


	//----- nvinfo : EIATTR_KPARAM_INFO
	.align		4
.L_9780:
        /*0028*/ 	.byte	0x04, 0x17
        /*002a*/ 	.short	(.L_9782 - .L_9781)
.L_9781:
        /*002c*/ 	.word	0x00000000
        /*0030*/ 	.short	0x0001
        /*0032*/ 	.short	0x0070
        /*0034*/ 	.byte	0x00, 0xf0, 0x41, 0x00


	//----- nvinfo : EIATTR_KPARAM_INFO
	.align		4
.L_9782:
        /*0038*/ 	.byte	0x04, 0x17
        /*003a*/ 	.short	(.L_9784 - .L_9783)
.L_9783:
        /*003c*/ 	.word	0x00000000
        /*0040*/ 	.short	0x0000
        /*0042*/ 	.short	0x0000
        /*0044*/ 	.byte	0x00, 0xf0, 0xc1, 0x01


	//----- nvinfo : EIATTR_SPARSE_MMA_MASK
	.align		4
.L_9784:
        /*0048*/ 	.byte	0x03, 0x50
        /*004a*/ 	.short	0x0000


	//----- nvinfo : EIATTR_MAXREG_COUNT
	.align		4
        /*004c*/ 	.byte	0x03, 0x1b
        /*004e*/ 	.short	0x00ff


	//----- nvinfo : EIATTR_EXTERNS
	.align		4
        /*0050*/ 	.byte	0x04, 0x0f
        /*0052*/ 	.short	(.L_9786 - .L_9785)


	//   ....[0]....
	.align		4
.L_9785:
        /*0054*/ 	.word	index@(__assertfail)


	//----- nvinfo : EIATTR_MERCURY_ISA_VERSION
	.align		4
.L_9786:
        /*0058*/ 	.byte	0x03, 0x5f
        /*005a*/ 	.short	0x0101


	//----- nvinfo : EIATTR_COOP_GROUP_MASK_REGIDS
	.align		4
        /*005c*/ 	.byte	0x04, 0x29
        /*005e*/ 	.short	(.L_9788 - .L_9787)


	//   ....[0]....
.L_9787:
        /*0060*/ 	.word	0xffffffff


	//   ....[1]....
        /*0064*/ 	.word	0xffffffff


	//   ....[2]....
        /*0068*/ 	.word	0xffffffff


	//   ....[3]....
        /*006c*/ 	.word	0xffffffff


	//   ....[4]....
        /*0070*/ 	.word	0xffffffff


	//   ....[5]....
        /*0074*/ 	.word	0xffffffff


	//   ....[6]....
        /*0078*/ 	.word	0xffffffff


	//   ....[7]....
        /*007c*/ 	.word	0xffffffff


	//   ....[8]....
        /*0080*/ 	.word	0xffffffff


	//   ....[9]....
        /*0084*/ 	.word	0xffffffff


	//   ....[10]....
        /*0088*/ 	.word	0x0500000f


	//   ....[11]....
        /*008c*/ 	.word	0x0500000f


	//   ....[12]....
        /*0090*/ 	.word	0x0500000f


	//   ....[13]....
        /*0094*/ 	.word	0x0500000f


	//   ....[14]....
        /*0098*/ 	.word	0x0500000f


	//   ....[15]....
        /*009c*/ 	.word	0x0500000f


	//   ....[16]....
        /*00a0*/ 	.word	0x0500000f


	//   ....[17]....
        /*00a4*/ 	.word	0x0500000f


	//   ....[18]....
        /*00a8*/ 	.word	0x0500000f


	//   ....[19]....
        /*00ac*/ 	.word	0x0500000f


	//----- nvinfo : EIATTR_COOP_GROUP_INSTR_OFFSETS
	.align		4
.L_9788:
        /*00b0*/ 	.byte	0x04, 0x28
        /*00b2*/ 	.short	(.L_9790 - .L_9789)


	//   ....[0]....
.L_9789:
        /*00b4*/ 	.word	0x0000aaf0


	//   ....[1]....
        /*00b8*/ 	.word	0x0000ab30


	//   ....[2]....
        /*00bc*/ 	.word	0x0000ab50


	//   ....[3]....
        /*00c0*/ 	.word	0x0000ab70


	//   ....[4]....
        /*00c4*/ 	.word	0x0000ab90


	//   ....[5]....
        /*00c8*/ 	.word	0x0000bdd0


	//   ....[6]....
        /*00cc*/ 	.word	0x0000bdf0


	//   ....[7]....
        /*00d0*/ 	.word	0x0000be10


	//   ....[8]....
        /*00d4*/ 	.word	0x0000be30


	//   ....[9]....
        /*00d8*/ 	.word	0x0000be50


	//   ....[10]....
        /*00dc*/ 	.word	0x0000e530


	//   ....[11]....
        /*00e0*/ 	.word	0x0000e5d0


	//   ....[12]....
        /*00e4*/ 	.word	0x0000e630


	//   ....[13]....
        /*00e8*/ 	.word	0x0000e690


	//   ....[14]....
        /*00ec*/ 	.word	0x0000e6f0


	//   ....[15]....
        /*00f0*/ 	.word	0x0000f980


	//   ....[16]....
        /*00f4*/ 	.word	0x0000f9e0


	//   ....[17]....
        /*00f8*/ 	.word	0x0000fa40


	//   ....[18]....
        /*00fc*/ 	.word	0x0000faa0


	//   ....[19]....
        /*0100*/ 	.word	0x0000fb00


	//----- nvinfo : EIATTR_VRC_CTA_INIT_COUNT
	.align		4
.L_9790:
        /*0104*/ 	.byte	0x02, 0x4a
	.zero		1
	.zero		1


	//----- nvinfo : EIATTR_SYSCALL_OFFSETS
	.align		4
        /*0108*/ 	.byte	0x04, 0x46
        /*010a*/ 	.short	(.L_9792 - .L_9791)


	//   ....[0]....
.L_9791:
        /*010c*/ 	.word	0x000001c0


	//----- nvinfo : EIATTR_EXIT_INSTR_OFFSETS
	.align		4
.L_9792:
        /*0110*/ 	.byte	0x04, 0x1c
        /*0112*/ 	.short	(.L_9794 - .L_9793)


	//   ....[0]....
.L_9793:
        /*0114*/ 	.word	0x00000250


	//   ....[1]....
        /*0118*/ 	.word	0x0000e4d0


	//----- nvinfo : EIATTR_CRS_STACK_SIZE
	.align		4
.L_9794:
        /*011c*/ 	.byte	0x04, 0x1e
        /*011e*/ 	.short	(.L_9796 - .L_9795)
.L_9795:
        /*0120*/ 	.word	0x00000000


	//----- nvinfo : EIATTR_CBANK_PARAM_SIZE
	.align		4
.L_9796:
        /*0124*/ 	.byte	0x03, 0x19
        /*0126*/ 	.short	0x0090


	//----- nvinfo : EIATTR_PARAM_CBANK
	.align		4
        /*0128*/ 	.byte	0x04, 0x0a
        /*012a*/ 	.short	(.L_9798 - .L_9797)
	.align		4
.L_9797:
        /*012c*/ 	.word	index@(.nv.constant0._Z15SoftmaxWarpImplI22BroadcastScaleMaskLoadIffbLm3EiE11DirectStoreIffEfLi1ELi29ELi32ELi1ELb1EL9Algorithm0EEvT_T0_ll)
        /*0130*/ 	.short	0x0380
        /*0132*/ 	.short	0x0090


	//----- nvinfo : EIATTR_SW_WAR
	.align		4
.L_9798:
        /*0134*/ 	.byte	0x04, 0x36
        /*0136*/ 	.short	(.L_9800 - .L_9799)
.L_9799:
        /*0138*/ 	.word	0x00000008
.L_9800:


//--------------------- .nv.info._Z15SoftmaxWarpImplI22BroadcastScaleMaskLoadIffbLm3EiE11DirectStoreIffEfLi1ELi29ELi32ELi1ELb0EL9Algorithm0EEvT_T0_ll --------------------------
	.section	.nv.info._Z15SoftmaxWarpImplI22BroadcastScaleMaskLoadIffbLm3EiE11DirectStoreIffEfLi1ELi29ELi32ELi1ELb0EL9Algorithm0EEvT_T0_ll,"",@"SHT_CUDA_INFO"
	.sectionflags	@""
	.align	4


	//----- nvinfo : EIATTR_CUDA_API_VERSION
	.align		4
        /*0000*/ 	.byte	0x04, 0x37
        /*0002*/ 	.short	(.L_9802 - .L_9801)
.L_9801:
        /*0004*/ 	.word	0x00000082


	//----- nvinfo : EIATTR_KPARAM_INFO
	.align		4
.L_9802:
        /*0008*/ 	.byte	0x04, 0x17
        /*000a*/ 	.short	(.L_9804 - .L_9803)
.L_9803:
        /*000c*/ 	.word	0x00000000
        /*0010*/ 	.short	0x0003
        /*0012*/ 	.short	0x0088
        /*0014*/ 	.byte	0x00, 0xf0, 0x21, 0x00


	//----- nvinfo : EIATTR_KPARAM_INFO
	.align		4
.L_9804:
        /*0018*/ 	.byte	0x04, 0x17
        /*001a*/ 	.short	(.L_9806 - .L_9805)
.L_9805:
        /*001c*/ 	.word	0x00000000
        /*0020*/ 	.short	0x0002
        /*0022*/ 	.short	0x0080
        /*0024*/ 	.byte	0x00, 0xf0, 0x21, 0x00


	//----- nvinfo : EIATTR_KPARAM_INFO
	.align		4
.L_9806:
        /*0028*/ 	.byte	0x04, 0x17
        /*002a*/ 	.short	(.L_9808 - .L_9807)
.L_9807:
        /*002c*/ 	.word	0x00000000
        /*0030*/ 	.short	0x0001
        /*0032*/ 	.short	0x0070
        /*0034*/ 	.byte	0x00, 0xf0, 0x41, 0x00


	//----- nvinfo : EIATTR_KPARAM_INFO
	.align		4
.L_9808:
        /*0038*/ 	.byte	0x04, 0x17
        /*003a*/ 	.short	(.L_9810 - .L_9809)
.L_9809:
        /*003c*/ 	.word	0x00000000
        /*0040*/ 	.short	0x0000
        /*0042*/ 	.short	0x0000
        /*0044*/ 	.byte	0x00, 0xf0, 0xc1, 0x01


	//----- nvinfo : EIATTR_SPARSE_MMA_MASK
	.align		4
.L_9810:
        /*0048*/ 	.byte	0x03, 0x50
        /*004a*/ 	.short	0x0000


	//----- nvinfo : EIATTR_MAXREG_COUNT
	.align		4
        /*004c*/ 	.byte	0x03, 0x1b
        /*004e*/ 	.short	0x00ff


	//----- nvinfo : EIATTR_EXTERNS
	.align		4
        /*0050*/ 	.byte	0x04, 0x0f
        /*0052*/ 	.short	(.L_9812 - .L_9811)


	//   ....[0]....
	.align		4
.L_9811:
        /*0054*/ 	.word	index@(__assertfail)


	//----- nvinfo : EIATTR_MERCURY_ISA_VERSION
	.align		4
.L_9812:
        /*0058*/ 	.byte	0x03, 0x5f
        /*005a*/ 	.short	0x0101


	//----- nvinfo : EIATTR_COOP_GROUP_MASK_REGIDS
	.align		4
        /*005c*/ 	.byte	0x04, 0x29
        /*005e*/ 	.short	(.L_9814 - .L_9813)


	//   ....[0]....
.L_9813:
        /*0060*/ 	.word	0xffffffff


	//   ....[1]....
        /*0064*/ 	.word	0xffffffff


	//   ....[2]....
        /*0068*/ 	.word	0xffffffff


	//   ....[3]....
        /*006c*/ 	.word	0xffffffff


	//   ....[4]....
        /*0070*/ 	.word	0xffffffff


	//   ....[5]....
        /*0074*/ 	.word	0xffffffff


	//   ....[6]....
        /*0078*/ 	.word	0xffffffff


	//   ....[7]....
        /*007c*/ 	.word	0xffffffff


	//   ....[8]....
        /*0080*/ 	.word	0xffffffff


	//   ....[9]....
        /*0084*/ 	.word	0xffffffff


	//   ....[10]....
        /*0088*/ 	.word	0x0500000f


	//   ....[11]....
        /*008c*/ 	.word	0x0500000f


	//   ....[12]....
        /*0090*/ 	.word	0x0500000f


	//   ....[13]....
        /*0094*/ 	.word	0x0500000f


	//   ....[14]....
        /*0098*/ 	.word	0x0500000f


	//   ....[15]....
        /*009c*/ 	.word	0x0500000f


	//   ....[16]....
        /*00a0*/ 	.word	0x0500000f


	//   ....[17]....
        /*00a4*/ 	.word	0x0500000f


	//   ....[18]....
        /*00a8*/ 	.word	0x0500000f


	//   ....[19]....
        /*00ac*/ 	.word	0x0500000f


	//----- nvinfo : EIATTR_COOP_GROUP_INSTR_OFFSETS
	.align		4
.L_9814:
        /*00b0*/ 	.byte	0x04, 0x28
        /*00b2*/ 	.short	(.L_9816 - .L_9815)


	//   ....[0]....
.L_9815:
        /*00b4*/ 	.word	0x00006300


	//   ....[1]....
        /*00b8*/ 	.word	0x00006340


	//   ....[2]....
        /*00bc*/ 	.word	0x00006360


	//   ....[3]....
        /*00c0*/ 	.word	0x00006380


	//   ....[4]....
        /*00c4*/ 	.word	0x000063a0


	//   ....[5]....
        /*00c8*/ 	.word	0x000075e0


	//   ....[6]....
        /*00cc*/ 	.word	0x00007600


	//   ....[7]....
        /*00d0*/ 	.word	0x00007620


	//   ....[8]....
        /*00d4*/ 	.word	0x00007640


	//   ....[9]....
        /*00d8*/ 	.word	0x00007660


	//   ....[10]....
        /*00dc*/ 	.word	0x00009480


	//   ....[11]....
        /*00e0*/ 	.word	0x00009510


	//   ....[12]....
        /*00e4*/ 	.word	0x00009570


	//   ....[13]....
        /*00e8*/ 	.word	0x000095d0


	//   ....[14]....
        /*00ec*/ 	.word	0x00009630


	//   ....[15]....
        /*00f0*/ 	.word	0x0000a8d0


	//   ....[16]....
        /*00f4*/ 	.word	0x0000a930


	//   ....[17]....
        /*00f8*/ 	.word	0x0000a990


	//   ....[18]....
        /*00fc*/ 	.word	0x0000a9f0


	//   ....[19]....
        /*0100*/ 	.word	0x0000aa50


	//----- nvinfo : EIATTR_VRC_CTA_INIT_COUNT
	.align		4
.L_9816:
        /*0104*/ 	.byte	0x02, 0x4a
	.zero		1
	.zero		1


	//----- nvinfo : EIATTR_SYSCALL_OFFSETS
	.align		4
        /*0108*/ 	.byte	0x04, 0x46
        /*010a*/ 	.short	(.L_9818 - .L_9817)


	//   ....[0]....
.L_9817:
        /*010c*/ 	.word	0x000001c0


	//----- nvinfo : EIATTR_EXIT_INSTR_OFFSETS
	.align		4
.L_9818:
        /*0110*/ 	.byte	0x04, 0x1c
        /*0112*/ 	.short	(.L_9820 - .L_9819)


	//   ....[0]....
.L_9819:
        /*0114*/ 	.word	0x00000270


	//   ....[1]....
        /*0118*/ 	.word	0x00009420


	//----- nvinfo : EIATTR_CRS_STACK_SIZE
	.align		4
.L_9820:
        /*011c*/ 	.byte	0x04, 0x1e
        /*011e*/ 	.short	(.L_9822 - .L_9821)
.L_9821:
        /*0120*/ 	.word	0x00000000


	//----- nvinfo : EIATTR_CBANK_PARAM_SIZE
	.align		4
.L_9822:
        /*0124*/ 	.byte	0x03, 0x19
        /*0126*/ 	.short	0x0090


	//----- nvinfo : EIATTR_PARAM_CBANK
	.align		4
        /*0128*/ 	.byte	0x04, 0x0a
        /*012a*/ 	.short	(.L_9824 - .L_9823)
	.align		4
.L_9823:
        /*012c*/ 	.word	index@(.nv.constant0._Z15SoftmaxWarpImplI22BroadcastScaleMaskLoadIffbLm3EiE11DirectStoreIffEfLi1ELi29ELi32ELi1ELb0EL9Algorithm0EEvT_T0_ll)
        /*0130*/ 	.short	0x0380
        /*0132*/ 	.short	0x0090


	//----- nvinfo : EIATTR_SW_WAR
	.align		4
.L_9824:
        /*0134*/ 	.byte	0x04, 0x36
        /*0136*/ 	.short	(.L_9826 - .L_9825)
.L_9825:
        /*0138*/ 	.word	0x00000008
.L_9826:


//--------------------- .nv.info._Z15SoftmaxWarpImplI22BroadcastScaleMaskLoadIffbLm3EiE11DirectStoreIffEfLi1ELi28ELi32ELi1ELb1EL9Algorithm0EEvT_T0_ll --------------------------
	.section	.nv.info._Z15SoftmaxWarpImplI22BroadcastScaleMaskLoadIffbLm3EiE11DirectStoreIffEfLi1ELi28ELi32ELi1ELb1EL9Algorithm0EEvT_T0_ll,"",@"SHT_CUDA_INFO"
	.sectionflags	@""
	.align	4


	//----- nvinfo : EIATTR_CUDA_API_VERSION
	.align		4
        /*0000*/ 	.byte	0x04, 0x37
        /*0002*/ 	.short	(.L_9828 - .L_9827)
.L_9827:
        /*0004*/ 	.word	0x00000082


	//----- nvinfo : EIATTR_KPARAM_INFO
	.align		4
.L_9828:
        /*0008*/ 	.byte	0x04, 0x17
        /*000a*/ 	.short	(.L_9830 - .L_9829)
.L_9829:
        /*000c*/ 	.word	0x00000000
        /*0010*/ 	.short	0x0003
        /*0012*/ 	.short	0x0088
        /*0014*/ 	.byte	0x00, 0xf0, 0x21, 0x00


	//----- nvinfo : EIATTR_KPARAM_INFO
	.align		4
.L_9830:
        /*0018*/ 	.byte	0x04, 0x17
        /*001a*/ 	.short	(.L_9832 - .L_9831)
.L_9831:
        /*001c*/ 	.word	0x00000000
        /*0020*/ 	.short	0x0002
        /*0022*/ 	.short	0x0080
        /*0024*/ 	.byte	0x00, 0xf0, 0x21, 0x00


	//----- nvinfo : EIATTR_KPARAM_INFO
	.align		4
.L_9832:
        /*0028*/ 	.byte	0x04, 0x17
        /*002a*/ 	.short	(.L_9834 - .L_9833)
.L_9833:
        /*002c*/ 	.word	0x00000000
        /*0030*/ 	.short	0x0001
        /*0032*/ 	.short	0x0070
        /*0034*/ 	.byte	0x00, 0xf0, 0x41, 0x00


	//----- nvinfo : EIATTR_KPARAM_INFO
	.align		4
.L_9834:
        /*0038*/ 	.byte	0x04, 0x17
        /*003a*/ 	.short	(.L_9836 - .L_9835)
.L_9835:
        /*003c*/ 	.word	0x00000000
        /*0040*/ 	.short	0x0000
        /*0042*/ 	.short	0x0000
        /*0044*/ 	.byte	0x00, 0xf0, 0xc1, 0x01


	//----- nvinfo : EIATTR_SPARSE_MMA_MASK
	.align		4
.L_9836:
        /*0048*/ 	.byte	0x03, 0x50
        /*004a*/ 	.short	0x0000


	//----- nvinfo : EIATTR_MAXREG_COUNT
	.align		4
        /*004c*/ 	.byte	0x03, 0x1b
        /*004e*/ 	.short	0x00ff


	//----- nvinfo : EIATTR_EXTERNS
	.align		4
        /*0050*/ 	.byte	0x04, 0x0f
        /*0052*/ 	.short	(.L_9838 - .L_9837)


	//   ....[0]....
	.align		4
.L_9837:
        /*0054*/ 	.word	index@(__assertfail)


	//----- nvinfo : EIATTR_MERCURY_ISA_VERSION
	.align		4
.L_9838:
        /*0058*/ 	.byte	0x03, 0x5f
        /*005a*/ 	.short	0x0101


	//----- nvinfo : EIATTR_COOP_GROUP_MASK_REGIDS
	.align		4
        /*005c*/ 	.byte	0x04, 0x29
        /*005e*/ 	.short	(.L_9840 - .L_9839)


	//   ....[0]....
.L_9839:
        /*0060*/ 	.word	0xffffffff


	//   ....[1]....
        /*0064*/ 	.word	0xffffffff


	//   ....[2]....
        /*0068*/ 	.word	0xffffffff


	//   ....[3]....
        /*006c*/ 	.word	0xffffffff


	//   ....[4]....
        /*0070*/ 	.word	0xffffffff


	//   ....[5]....
        /*0074*/ 	.word	0xffffffff


	//   ....[6]....
        /*0078*/ 	.word	0xffffffff


	//   ....[7]....
        /*007c*/ 	.word	0xffffffff


	//   ....[8]....
        /*0080*/ 	.word	0xffffffff


	//   ....[9]....
        /*0084*/ 	.word	0xffffffff


	//   ....[10]....
        /*0088*/ 	.word	0x0500000f


	//   ....[11]....
        /*008c*/ 	.word	0x0500000f


	//   ....[12]....
        /*0090*/ 	.word	0x0500000f


	//   ....[13]....
        /*0094*/ 	.word	0x0500000f


	//   ....[14]....
        /*0098*/ 	.word	0x0500000f


	//   ....[15]....
        /*009c*/ 	.word	0x0500000f


	//   ....[16]....
        /*00a0*/ 	.word	0x0500000f


	//   ....[17]....
        /*00a4*/ 	.word	0x0500000f


	//   ....[18]....
        /*00a8*/ 	.word	0x0500000f


	//   ....[19]....
        /*00ac*/ 	.word	0x0500000f


	//----- nvinfo : EIATTR_COOP_GROUP_INSTR_OFFSETS
	.align		4
.L_9840:
        /*00b0*/ 	.byte	0x04, 0x28
        /*00b2*/ 	.short	(.L_9842 - .L_9841)


	//   ....[0]....
.L_9841:
        /*00b4*/ 	.word	0x0000a430


	//   ....[1]....
        /*00b8*/ 	.word	0x0000a470


	//   ....[2]....
        /*00bc*/ 	.word	0x0000a490


	//   ....[3]....
        /*00c0*/ 	.word	0x0000a4b0


	//   ....[4]....
        /*00c4*/ 	.word	0x0000a4d0


	//   ....[5]....
        /*00c8*/ 	.word	0x0000b670


	//   ....[6]....
        /*00cc*/ 	.word	0x0000b690


	//   ....[7]....
        /*00d0*/ 	.word	0x0000b6b0


	//   ....[8]....
        /*00d4*/ 	.word	0x0000b6d0


	//   ....[9]....
        /*00d8*/ 	.word	0x0000b6f0


	//   ....[10]....
        /*00dc*/ 	.word	0x0000dc40


	//   ....[11]....
        /*00e0*/ 	.word	0x0000dce0


	//   ....[12]....
        /*00e4*/ 	.word	0x0000dd40


	//   ....[13]....
        /*00e8*/ 	.word	0x0000dda0


	//   ....[14]....
        /*00ec*/ 	.word	0x0000de00


	//   ....[15]....
        /*00f0*/ 	.word	0x0000eff0


	//   ....[16]....
        /*00f4*/ 	.word	0x0000f050


	//   ....[17]....
        /*00f8*/ 	.word	0x0000f0b0


	//   ....[18]....
        /*00fc*/ 	.word	0x0000f110


	//   ....[19]....
        /*0100*/ 	.word	0x0000f170


	//----- nvinfo : EIATTR_VRC_CTA_INIT_COUNT
	.align		4
.L_9842:
        /*0104*/ 	.byte	0x02, 0x4a
	.zero		1
	.zero		1


	//----- nvinfo : EIATTR_SYSCALL_OFFSETS
	.align		4
        /*0108*/ 	.byte	0x04, 0x46
        /*010a*/ 	.short	(.L_9844 - .L_9843)


	//   ....[0]....
.L_9843:
        /*010c*/ 	.word	0x000001c0


	//----- nvinfo : EIATTR_EXIT_INSTR_OFFSETS
	.align		4
.L_9844:
        /*0110*/ 	.byte	0x04, 0x1c
        /*0112*/ 	.short	(.L_9846 - .L_9845)


	//   ....[0]....
.L_9845:
        /*0114*/ 	.word	0x00000250


	//   ....[1]....
        /*0118*/ 	.word	0x0000dbe0


	//----- nvinfo : EIATTR_CRS_STACK_SIZE
	.align		4
.L_9846:
        /*011c*/ 	.byte	0x04, 0x1e
        /*011e*/ 	.short	(.L_9848 - .L_9847)
.L_9847:
        /*0120*/ 	.word	0x00000000


	//----- nvinfo : EIATTR_CBANK_PARAM_SIZE
	.align		4
.L_9848:
        /*0124*/ 	.byte	0x03, 0x19
        /*0126*/ 	.short	0x0090


	//----- nvinfo : EIATTR_PARAM_CBANK
	.align		4
        /*0128*/ 	.byte	0x04, 0x0a
        /*012a*/ 	.short	(.L_9850 - .L_9849)
	.align		4
.L_9849:
        /*012c*/ 	.word	index@(.nv.constant0._Z15SoftmaxWarpImplI22BroadcastScaleMaskLoadIffbLm3EiE11DirectStoreIffEfLi1ELi28ELi32ELi1ELb1EL9Algorithm0EEvT_T0_ll)
        /*0130*/ 	.short	0x0380
        /*0132*/ 	.short	0x0090


	//----- nvinfo : EIATTR_SW_WAR
	.align		4
.L_9850:
        /*0134*/ 	.byte	0x04, 0x36
        /*0136*/ 	.short	(.L_9852 - .L_9851)
.L_9851:
        /*0138*/ 	.word	0x00000008
.L_9852:


//--------------------- .nv.info._Z15SoftmaxWarpImplI22BroadcastScaleMaskLoadIffbLm3EiE11DirectStoreIffEfLi1ELi28ELi32ELi1ELb0EL9Algorithm0EEvT_T0_ll --------------------------
	.section	.nv.info._Z15SoftmaxWarpImplI22BroadcastScaleMaskLoadIffbLm3EiE11DirectStoreIffEfLi1ELi28ELi32ELi1ELb0EL9Algorithm0EEvT_T0_ll,"",@"SHT_CUDA_INFO"
	.sectionflags	@""
	.align	4


	//----- nvinfo : EIATTR_CUDA_API_VERSION
	.align		4
        /*0000*/ 	.byte	0x04, 0x37
        /*0002*/ 	.short	(.L_9854 - .L_9853)
.L_9853:
        /*0004*/ 	.word	0x00000082


	//----- nvinfo : EIATTR_KPARAM_INFO
	.align		4
.L_9854:
        /*0008*/ 	.byte	0x04, 0x17
        /*000a*/ 	.short	(.L_9856 - .L_9855)
.L_9855:
        /*000c*/ 	.word	0x00000000
        /*0010*/ 	.short	0x0003
        /*0012*/ 	.short	0x0088
        /*0014*/ 	.byte	0x00, 0xf0, 0x21, 0x00


	//----- nvinfo : EIATTR_KPARAM_INFO
	.align		4
.L_9856:
        /*0018*/ 	.byte	0x04, 0x17
        /*001a*/ 	.short	(.L_9858 - .L_9857)
.L_9857:
        /*001c*/ 	.word	0x00000000
        /*0020*/ 	.short	0x0002
        /*0022*/ 	.short	0x0080
        /*0024*/ 	.byte	0x00, 0xf0, 0x21, 0x00


	//----- nvinfo : EIATTR_KPARAM_INFO
	.align		4
.L_9858:
        /*0028*/ 	.byte	0x04, 0x17
        /*002a*/ 	.short	(.L_9860 - .L_9859)
.L_9859:
        /*002c*/ 	.word	0x00000000
        /*0030*/ 	.short	0x0001
        /*0032*/ 	.short	0x0070
        /*0034*/ 	.byte	0x00, 0xf0, 0x41, 0x00


	//----- nvinfo : EIATTR_KPARAM_INFO
	.align		4
.L_9860:
        /*0038*/ 	.byte	0x04, 0x17
        /*003a*/ 	.short	(.L_9862 - .L_9861)
.L_9861:
        /*003c*/ 	.word	0x00000000
        /*0040*/ 	.short	0x0000
        /*0042*/ 	.short	0x0000
        /*0044*/ 	.byte	0x00, 0xf0, 0xc1, 0x01


	//----- nvinfo : EIATTR_SPARSE_MMA_MASK
	.align		4
.L_9862:
        /*0048*/ 	.byte	0x03, 0x50
        /*004a*/ 	.short	0x0000


	//----- nvinfo : EIATTR_MAXREG_COUNT
	.align		4
        /*004c*/ 	.byte	0x03, 0x1b
        /*004e*/ 	.short	0x00ff


	//----- nvinfo : EIATTR_EXTERNS
	.align		4
        /*0050*/ 	.byte	0x04, 0x0f
        /*0052*/ 	.short	(.L_9864 - .L_9863)


	//   ....[0]....
	.align		4
.L_9863:
        /*0054*/ 	.word	index@(__assertfail)


	//----- nvinfo : EIATTR_MERCURY_ISA_VERSION
	.align		4
.L_9864:
        /*0058*/ 	.byte	0x03, 0x5f
        /*005a*/ 	.short	0x0101


	//----- nvinfo : EIATTR_COOP_GROUP_MASK_REGIDS
	.align		4
        /*005c*/ 	.byte	0x04, 0x29
        /*005e*/ 	.short	(.L_9866 - .L_9865)


	//   ....[0]....
.L_9865:
        /*0060*/ 	.word	0xffffffff


	//   ....[1]....
        /*0064*/ 	.word	0xffffffff


	//   ....[2]....
        /*0068*/ 	.word	0xffffffff


	//   ....[3]....
        /*006c*/ 	.word	0xffffffff


	//   ....[4]....
        /*0070*/ 	.word	0xffffffff


	//   ....[5]....
        /*0074*/ 	.word	0xffffffff


	//   ....[6]....
        /*0078*/ 	.word	0xffffffff


	//   ....[7]....
        /*007c*/ 	.word	0xffffffff


	//   ....[8]....
        /*0080*/ 	.word	0xffffffff


	//   ....[9]....
        /*0084*/ 	.word	0xffffffff


	//   ....[10]....
        /*0088*/ 	.word	0x0500000f


	//   ....[11]....
        /*008c*/ 	.word	0x0500000f


	//   ....[12]....
        /*0090*/ 	.word	0x0500000f


	//   ....[13]....
        /*0094*/ 	.word	0x0500000f


	//   ....[14]....
        /*0098*/ 	.word	0x0500000f


	//   ....[15]....
        /*009c*/ 	.word	0x0500000f


	//   ....[16]....
        /*00a0*/ 	.word	0x0500000f


	//   ....[17]....
        /*00a4*/ 	.word	0x0500000f


	//   ....[18]....
        /*00a8*/ 	.word	0x0500000f


	//   ....[19]....
        /*00ac*/ 	.word	0x0500000f


	//----- nvinfo : EIATTR_COOP_GROUP_INSTR_OFFSETS
	.align		4
.L_9866:
        /*00b0*/ 	.byte	0x04, 0x28
        /*00b2*/ 	.short	(.L_9868 - .L_9867)


	//   ....[0]....
.L_9867:
        /*00b4*/ 	.word	0x00005f20


	//   ....[1]....
        /*00b8*/ 	.word	0x00005f60


	//   ....[2]....
        /*00bc*/ 	.word	0x00005f80


	//   ....[3]....
        /*00c0*/ 	.word	0x00005fa0


	//   ....[4]....
        /*00c4*/ 	.word	0x00005fc0


	//   ....[5]....
        /*00c8*/ 	.word	0x00007160


	//   ....[6]....
        /*00cc*/ 	.word	0x00007180


	//   ....[7]....
        /*00d0*/ 	.word	0x000071a0


	//   ....[8]....
        /*00d4*/ 	.word	0x000071c0


	//   ....[9]....
        /*00d8*/ 	.word	0x000071e0


	//   ....[10]....
        /*00dc*/ 	.word	0x00008f10


	//   ....[11]....
        /*00e0*/ 	.word	0x00008f90


	//   ....[12]....
        /*00e4*/ 	.word	0x00008ff0


	//   ....[13]....
        /*00e8*/ 	.word	0x00009050


	//   ....[14]....
        /*00ec*/ 	.word	0x000090b0


	//   ....[15]....
        /*00f0*/ 	.word	0x0000a2c0


	//   ....[16]....
        /*00f4*/ 	.word	0x0000a320


	//   ....[17]....
        /*00f8*/ 	.word	0x0000a380


	//   ....[18]....
        /*00fc*/ 	.word	0x0000a3e0


	//   ....[19]....
        /*0100*/ 	.word	0x0000a440


	//----- nvinfo : EIATTR_VRC_CTA_INIT_COUNT
	.align		4
.L_9868:
        /*0104*/ 	.byte	0x02, 0x4a
	.zero		1
	.zero		1


	//----- nvinfo : EIATTR_SYSCALL_OFFSETS
	.align		4
        /*0108*/ 	.byte	0x04, 0x46
        /*010a*/ 	.short	(.L_9870 - .L_9869)


	//   ....[0]....
.L_9869:
        /*010c*/ 	.word	0x000001c0


	//----- nvinfo : EIATTR_EXIT_INSTR_OFFSETS
	.align		4
.L_9870:
        /*0110*/ 	.byte	0x04, 0x1c
        /*0112*/ 	.short	(.L_9872 - .L_9871)


	//   ....[0]....
.L_9871:
        /*0114*/ 	.word	0x00000270


	//   ....[1]....
        /*0118*/ 	.word	0x00008eb0


	//----- nvinfo : EIATTR_CRS_STACK_SIZE
	.align		4
.L_9872:
        /*011c*/ 	.byte	0x04, 0x1e
        /*011e*/ 	.short	(.L_9874 - .L_9873)
.L_9873:
        /*0120*/ 	.word	0x00000000


	//----- nvinfo : EIATTR_CBANK_PARAM_SIZE
	.align		4
.L_9874:
        /*0124*/ 	.byte	0x03, 0x19
        /*0126*/ 	.short	0x0090


	//----- nvinfo : EIATTR_PARAM_CBANK
	.align		4
        /*0128*/ 	.byte	0x04, 0x0a
        /*012a*/ 	.short	(.L_9876 - .L_9875)
	.align		4
.L_9875:
        /*012c*/ 	.word	index@(.nv.constant0._Z15SoftmaxWarpImplI22BroadcastScaleMaskLoadIffbLm3EiE11DirectStoreIffEfLi1ELi28ELi32ELi1ELb0EL9Algorithm0EEvT_T0_ll)
        /*0130*/ 	.short	0x0380
        /*0132*/ 	.short	0x0090


	//----- nvinfo : EIATTR_SW_WAR
	.align		4
.L_9876:
        /*0134*/ 	.byte	0x04, 0x36
        /*0136*/ 	.short	(.L_9878 - .L_9877)
.L_9877:
        /*0138*/ 	.word	0x00000008
.L_9878:


//--------------------- .nv.info._Z15SoftmaxWarpImplI22BroadcastScaleMaskLoadIffbLm3EiE11DirectStoreIffEfLi1ELi27ELi32ELi1ELb1EL9Algorithm0EEvT_T0_ll --------------------------
	.section	.nv.info._Z15SoftmaxWarpImplI22BroadcastScaleMaskLoadIffbLm3EiE11DirectStoreIffEfLi1ELi27ELi32ELi1ELb1EL9Algorithm0EEvT_T0_ll,"",@"SHT_CUDA_INFO"
	.sectionflags	@""
	.align	4


	//----- nvinfo : EIATTR_CUDA_API_VERSION
	.align		4
        /*0000*/ 	.byte	0x04, 0x37
        /*0002*/ 	.short	(.L_9880 - .L_9879)
.L_9879:
        /*0004*/ 	.word	0x00000082


	//----- nvinfo : EIATTR_KPARAM_INFO
	.align		4
.L_9880:
        /*0008*/ 	.byte	0x04, 0x17
        /*000a*/ 	.short	(.L_9882 - .L_9881)
.L_9881:
        /*000c*/ 	.word	0x00000000
        /*0010*/ 	.short	0x0003
        /*0012*/ 	.short	0x0088
        /*0014*/ 	.byte	0x00, 0xf0, 0x21, 0x00


	//----- nvinfo : EIATTR_KPARAM_INFO
	.align		4
.L_9882:
        /*0018*/ 	.byte	0x04, 0x17
        /*001a*/ 	.short	(.L_9884 - .L_9883)
.L_9883:
        /*001c*/ 	.word	0x00000000
        /*0020*/ 	.short	0x0002
        /*0022*/ 	.short	0x0080
        /*0024*/ 	.byte	0x00, 0xf0, 0x21, 0x00


	//----- nvinfo : EIATTR_KPARAM_INFO
	.align		4
.L_9884:
        /*0028*/ 	.byte	0x04, 0x17
        /*002a*/ 	.short	(.L_9886 - .L_9885)
.L_9885:
        /*002c*/ 	.word	0x00000000
        /*0030*/ 	.short	0x0001
        /*0032*/ 	.short	0x0070
        /*0034*/ 	.byte	0x00, 0xf0, 0x41, 0x00


	//----- nvinfo : EIATTR_KPARAM_INFO
	.align		4
.L_9886:
        /*0038*/ 	.byte	0x04, 0x17
        /*003a*/ 	.short	(.L_9888 - .L_9887)
.L_9887:
        /*003c*/ 	.word	0x00000000
        /*0040*/ 	.short	0x0000
        /*0042*/ 	.short	0x0000
        /*0044*/ 	.byte	0x00, 0xf0, 0xc1, 0x01


	//----- nvinfo : EIATTR_SPARSE_MMA_MASK
	.align		4
.L_9888:
        /*0048*/ 	.byte	0x03, 0x50
        /*004a*/ 	.short	0x0000


	//----- nvinfo : EIATTR_MAXREG_COUNT
	.align		4
        /*004c*/ 	.byte	0x03, 0x1b
        /*004e*/ 	.short	0x00ff


	//----- nvinfo : EIATTR_EXTERNS
	.align		4
        /*0050*/ 	.byte	0x04, 0x0f
        /*0052*/ 	.short	(.L_9890 - .L_9889)


	//   ....[0]....
	.align		4
.L_9889:
        /*0054*/ 	.word	index@(__assertfail)


	//----- nvinfo : EIATTR_MERCURY_ISA_VERSION
	.align		4
.L_9890:
        /*0058*/ 	.byte	0x03, 0x5f
        /*005a*/ 	.short	0x0101


	//----- nvinfo : EIATTR_COOP_GROUP_MASK_REGIDS
	.align		4
        /*005c*/ 	.byte	0x04, 0x29
        /*005e*/ 	.short	(.L_9892 - .L_9891)


	//   ....[0]....
.L_9891:
        /*0060*/ 	.word	0xffffffff


	//   ....[1]....
        /*0064*/ 	.word	0xffffffff


	//   ....[2]....
        /*0068*/ 	.word	0xffffffff


	//   ....[3]....
        /*006c*/ 	.word	0xffffffff


	//   ....[4]....
        /*0070*/ 	.word	0xffffffff


	//   ....[5]....
        /*0074*/ 	.word	0xffffffff


	//   ....[6]....
        /*0078*/ 	.word	0xffffffff


	//   ....[7]....
        /*007c*/ 	.word	0xffffffff


	//   ....[8]....
        /*0080*/ 	.word	0xffffffff


	//   ....[9]....
        /*0084*/ 	.word	0xffffffff


	//   ....[10]....
        /*0088*/ 	.word	0x0500000f


	//   ....[11]....
        /*008c*/ 	.word	0x0500000f


	//   ....[12]....
        /*0090*/ 	.word	0x0500000f


	//   ....[13]....
        /*0094*/ 	.word	0x0500000f


	//   ....[14]....
        /*0098*/ 	.word	0x0500000f


	//   ....[15]....
        /*009c*/ 	.word	0x0500000f


	//   ....[16]....
        /*00a0*/ 	.word	0x0500000f


	//   ....[17]....
        /*00a4*/ 	.word	0x0500000f


	//   ....[18]....
        /*00a8*/ 	.word	0x0500000f


	//   ....[19]....
        /*00ac*/ 	.word	0x0500000f


	//----- nvinfo : EIATTR_COOP_GROUP_INSTR_OFFSETS
	.align		4
.L_9892:
        /*00b0*/ 	.byte	0x04, 0x28
        /*00b2*/ 	.short	(.L_9894 - .L_9893)


	//   ....[0]....
.L_9893:
        /*00b4*/ 	.word	0x00009f00


	//   ....[1]....
        /*00b8*/ 	.word	0x00009f40


	//   ....[2]....
        /*00bc*/ 	.word	0x00009f60


	//   ....[3]....
        /*00c0*/ 	.word	0x00009f80


	//   ....[4]....
        /*00c4*/ 	.word	0x00009fa0


	//   ....[5]....
        /*00c8*/ 	.word	0x0000b0a0


	//   ....[6]....
        /*00cc*/ 	.word	0x0000b0c0


	//   ....[7]....
        /*00d0*/ 	.word	0x0000b0e0


	//   ....[8]....
        /*00d4*/ 	.word	0x0000b100


	//   ....[9]....
        /*00d8*/ 	.word	0x0000b120


	//   ....[10]....
        /*00dc*/ 	.word	0x0000d510


	//   ....[11]....
        /*00e0*/ 	.word	0x0000d5a0


	//   ....[12]....
        /*00e4*/ 	.word	0x0000d600


	//   ....[13]....
        /*00e8*/ 	.word	0x0000d660


	//   ....[14]....
        /*00ec*/ 	.word	0x0000d6c0


	//   ....[15]....
        /*00f0*/ 	.word	0x0000e820


	//   ....[16]....
        /*00f4*/ 	.word	0x0000e880


	//   ....[17]....
        /*00f8*/ 	.word	0x0000e8e0


	//   ....[18]....
        /*00fc*/ 	.word	0x0000e940


	//   ....[19]....
        /*0100*/ 	.word	0x0000e9a0


	//----- nvinfo : EIATTR_VRC_CTA_INIT_COUNT
	.align		4
.L_9894:
        /*0104*/ 	.byte	0x02, 0x4a
	.zero		1
	.zero		1


	//----- nvinfo : EIATTR_SYSCALL_OFFSETS
	.align		4
        /*0108*/ 	.byte	0x04, 0x46
        /*010a*/ 	.short	(.L_9896 - .L_9895)


	//   ....[0]....
.L_9895:
        /*010c*/ 	.word	0x000001c0


	//----- nvinfo : EIATTR_EXIT_INSTR_OFFSETS
	.align		4
.L_9896:
        /*0110*/ 	.byte	0x04, 0x1c
        /*0112*/ 	.short	(.L_9898 - .L_9897)


	//   ....[0]....
.L_9897:
        /*0114*/ 	.word	0x00000250


	//   ....[1]....
        /*0118*/ 	.word	0x0000d4b0


	//----- nvinfo : EIATTR_CRS_STACK_SIZE
	.align		4
.L_9898:
        /*011c*/ 	.byte	0x04, 0x1e
        /*011e*/ 	.short	(.L_9900 - .L_9899)
.L_9899:
        /*0120*/ 	.word	0x00000000


	//----- nvinfo : EIATTR_CBANK_PARAM_SIZE
	.align		4
.L_9900:
        /*0124*/ 	.byte	0x03, 0x19
        /*0126*/ 	.short	0x0090


	//----- nvinfo : EIATTR_PARAM_CBANK
	.align		4
        /*0128*/ 	.byte	0x04, 0x0a
        /*012a*/ 	.short	(.L_9902 - .L_9901)
	.align		4
.L_9901:
        /*012c*/ 	.word	index@(.nv.constant0._Z15SoftmaxWarpImplI22BroadcastScaleMaskLoadIffbLm3EiE11DirectStoreIffEfLi1ELi27ELi32ELi1ELb1EL9Algorithm0EEvT_T0_ll)
        /*0130*/ 	.short	0x0380
        /*0132*/ 	.short	0x0090


	//----- nvinfo : EIATTR_SW_WAR
	.align		4
.L_9902:
        /*0134*/ 	.byte	0x04, 0x36
        /*0136*/ 	.short	(.L_9904 - .L_9903)
.L_9903:
        /*0138*/ 	.word	0x00000008
.L_9904:


//--------------------- .nv.info._Z15SoftmaxWarpImplI22BroadcastScaleMaskLoadIffbLm3EiE11DirectStoreIffEfLi1ELi27ELi32ELi1ELb0EL9Algorithm0EEvT_T0_ll --------------------------
	.section	.nv.info._Z15SoftmaxWarpImplI22BroadcastScaleMaskLoadIffbLm3EiE11DirectStoreIffEfLi1ELi27ELi32ELi1ELb0EL9Algorithm0EEvT_T0_ll,"",@"SHT_CUDA_INFO"
	.sectionflags	@""
	.align	4


	//----- nvinfo : EIATTR_CUDA_API_VERSION
	.align		4
        /*0000*/ 	.byte	0x04, 0x37
        /*0002*/ 	.short	(.L_9906 - .L_9905)
.L_9905:
        /*0004*/ 	.word	0x00000082


	//----- nvinfo : EIATTR_KPARAM_INFO
	.align		4
.L_9906:
        /*0008*/ 	.byte	0x04, 0x17
        /*000a*/ 	.short	(.L_9908 - .L_9907)
.L_9907:
        /*000c*/ 	.word	0x00000000
        /*0010*/ 	.short	0x0003
        /*0012*/ 	.short	0x0088
        /*0014*/ 	.byte	0x00, 0xf0, 0x21, 0x00


	//----- nvinfo : EIATTR_KPARAM_INFO
	.align		4
.L_9908:
        /*0018*/ 	.byte	0x04, 0x17
        /*001a*/ 	.short	(.L_9910 - .L_9909)
.L_9909:
        /*001c*/ 	.word	0x00000000
        /*0020*/ 	.short	0x0002
        /*0022*/ 	.short	0x0080
        /*0024*/ 	.byte	0x00, 0xf0, 0x21, 0x00


	//----- nvinfo : EIATTR_KPARAM_INFO
	.align		4
.L_9910:
        /*0028*/ 	.byte	0x04, 0x17
        /*002a*/ 	.short	(.L_9912 - .L_9911)
.L_9911:
        /*002c*/ 	.word	0x00000000
        /*0030*/ 	.short	0x0001
        /*0032*/ 	.short	0x0070
        /*0034*/ 	.byte	0x00, 0xf0, 0x41, 0x00


	//----- nvinfo : EIATTR_KPARAM_INFO
	.align		4
.L_9912:
        /*0038*/ 	.byte	0x04, 0x17
        /*003a*/ 	.short	(.L_9914 - .L_9913)
.L_9913:
        /*003c*/ 	.word	0x00000000
        /*0040*/ 	.short	0x0000
        /*0042*/ 	.short	0x0000
        /*0044*/ 	.byte	0x00, 0xf0, 0xc1, 0x01


	//----- nvinfo : EIATTR_SPARSE_MMA_MASK
	.align		4
.L_9914:
        /*0048*/ 	.byte	0x03, 0x50
        /*004a*/ 	.short	0x0000


	//----- nvinfo : EIATTR_MAXREG_COUNT
	.align		4
        /*004c*/ 	.byte	0x03, 0x1b
        /*004e*/ 	.short	0x00ff


	//----- nvinfo : EIATTR_EXTERNS
	.align		4
        /*0050*/ 	.byte	0x04, 0x0f
        /*0052*/ 	.short	(.L_9916 - .L_9915)


	//   ....[0]....
	.align		4
.L_9915:
        /*0054*/ 	.word	index@(__assertfail)


	//----- nvinfo : EIATTR_MERCURY_ISA_VERSION
	.align		4
.L_9916:
        /*0058*/ 	.byte	0x03, 0x5f
        /*005a*/ 	.short	0x0101


	//----- nvinfo : EIATTR_COOP_GROUP_MASK_REGIDS
	.align		4
        /*005c*/ 	.byte	0x04, 0x29
        /*005e*/ 	.short	(.L_9918 - .L_9917)


	//   ....[0]....
.L_9917:
        /*0060*/ 	.word	0xffffffff


	//   ....[1]....
        /*0064*/ 	.word	0xffffffff


	//   ....[2]....
        /*0068*/ 	.word	0xffffffff


	//   ....[3]....
        /*006c*/ 	.word	0xffffffff


	//   ....[4]....
        /*0070*/ 	.word	0xffffffff


	//   ....[5]....
        /*0074*/ 	.word	0xffffffff


	//   ....[6]....
        /*0078*/ 	.word	0xffffffff


	//   ....[7]....
        /*007c*/ 	.word	0xffffffff


	//   ....[8]....
        /*0080*/ 	.word	0xffffffff


	//   ....[9]....
        /*0084*/ 	.word	0xffffffff


	//   ....[10]....
        /*0088*/ 	.word	0x0500000f


	//   ....[11]....
        /*008c*/ 	.word	0x0500000f


	//   ....[12]....
        /*0090*/ 	.word	0x0500000f


	//   ....[13]....
        /*0094*/ 	.word	0x0500000f


	//   ....[14]....
        /*0098*/ 	.word	0x0500000f


	//   ....[15]....
        /*009c*/ 	.word	0x0500000f


	//   ....[16]....
        /*00a0*/ 	.word	0x0500000f


	//   ....[17]....
        /*00a4*/ 	.word	0x0500000f


	//   ....[18]....
        /*00a8*/ 	.word	0x0500000f


	//   ....[19]....
        /*00ac*/ 	.word	0x0500000f


	//----- nvinfo : EIATTR_COOP_GROUP_INSTR_OFFSETS
	.align		4
.L_9918:
        /*00b0*/ 	.byte	0x04, 0x28
        /*00b2*/ 	.short	(.L_9920 - .L_9919)


	//   ....[0]....
.L_9919:
        /*00b4*/ 	.word	0x00005bc0


	//   ....[1]....
        /*00b8*/ 	.word	0x00005c00


	//   ....[2]....
        /*00bc*/ 	.word	0x00005c20


	//   ....[3]....
        /*00c0*/ 	.word	0x00005c40


	//   ....[4]....
        /*00c4*/ 	.word	0x00005c60


	//   ....[5]....
        /*00c8*/ 	.word	0x00006d60


	//   ....[6]....
        /*00cc*/ 	.word	0x00006d80


	//   ....[7]....
        /*00d0*/ 	.word	0x00006da0


	//   ....[8]....
        /*00d4*/ 	.word	0x00006dc0


	//   ....[9]....
        /*00d8*/ 	.word	0x00006de0


	//   ....[10]....
        /*00dc*/ 	.word	0x00008bc0


	//   ....[11]....
        /*00e0*/ 	.word	0x00008c40


	//   ....[12]....
        /*00e4*/ 	.word	0x00008ca0


	//   ....[13]....
        /*00e8*/ 	.word	0x00008d00


	//   ....[14]....
        /*00ec*/ 	.word	0x00008d60


	//   ....[15]....
        /*00f0*/ 	.word	0x00009ed0


	//   ....[16]....
        /*00f4*/ 	.word	0x00009f30


	//   ....[17]....
        /*00f8*/ 	.word	0x00009f90


	//   ....[18]....
        /*00fc*/ 	.word	0x00009ff0


	//   ....[19]....
        /*0100*/ 	.word	0x0000a050


	//----- nvinfo : EIATTR_VRC_CTA_INIT_COUNT
	.align		4
.L_9920:
        /*0104*/ 	.byte	0x02, 0x4a
	.zero		1
	.zero		1


	//----- nvinfo : EIATTR_SYSCALL_OFFSETS
	.align		4
        /*0108*/ 	.byte	0x04, 0x46
        /*010a*/ 	.short	(.L_9922 - .L_9921)


	//   ....[0]....
.L_9921:
        /*010c*/ 	.word	0x000001c0


	//----- nvinfo : EIATTR_EXIT_INSTR_OFFSETS
	.align		4
.L_9922:
        /*0110*/ 	.byte	0x04, 0x1c
        /*0112*/ 	.short	(.L_9924 - .L_9923)


	//   ....[0]....
.L_9923:
        /*0114*/ 	.word	0x00000270


	//   ....[1]....
        /*0118*/ 	.word	0x00008b60


	//----- nvinfo : EIATTR_CRS_STACK_SIZE
	.align		4
.L_9924:
        /*011c*/ 	.byte	0x04, 0x1e
        /*011e*/ 	.short	(.L_9926 - .L_9925)
.L_9925:
        /*0120*/ 	.word	0x00000000


	//----- nvinfo : EIATTR_CBANK_PARAM_SIZE
	.align		4
.L_9926:
        /*0124*/ 	.byte	0x03, 0x19
        /*0126*/ 	.short	0x0090


	//----- nvinfo : EIATTR_PARAM_CBANK
	.align		4
        /*0128*/ 	.byte	0x04, 0x0a
        /*012a*/ 	.short	(.L_9928 - .L_9927)
	.align		4
.L_9927:
        /*012c*/ 	.word	index@(.nv.constant0._Z15SoftmaxWarpImplI22BroadcastScaleMaskLoadIffbLm3EiE11DirectStoreIffEfLi1ELi27ELi32ELi1ELb0EL9Algorithm0EEvT_T0_ll)
        /*0130*/ 	.short	0x0380
        /*0132*/ 	.short	0x0090


	//----- nvinfo : EIATTR_SW_WAR
	.align		4
.L_9928:
        /*0134*/ 	.byte	0x04, 0x36
        /*0136*/ 	.short	(.L_9930 - .L_9929)
.L_9929:
        /*0138*/ 	.word	0x00000008
.L_9930:


//--------------------- .nv.info._Z15SoftmaxWarpImplI22BroadcastScaleMaskLoadIffbLm3EiE11DirectStoreIffEfLi1ELi26ELi32ELi1ELb1EL9Algorithm0EEvT_T0_ll --------------------------
	.section	.nv.info._Z15SoftmaxWarpImplI22BroadcastScaleMaskLoadIffbLm3EiE11DirectStoreIffEfLi1ELi26ELi32ELi1ELb1EL9Algorithm0EEvT_T0_ll,"",@"SHT_CUDA_INFO"
	.sectionflags	@""
	.align	4


	//----- nvinfo : EIATTR_CUDA_API_VERSION
	.align		4
        /*0000*/ 	.byte	0x04, 0x37
        /*0002*/ 	.short	(.L_9932 - .L_9931)
.L_9931:
        /*0004*/ 	.word	0x00000082


	//----- nvinfo : EIATTR_KPARAM_INFO
	.align		4
.L_9932:
        /*0008*/ 	.byte	0x04, 0x17
        /*000a*/ 	.short	(.L_9934 - .L_9933)
.L_9933:
        /*000c*/ 	.word	0x00000000
        /*0010*/ 	.short	0x0003
        /*0012*/ 	.short	0x0088
        /*0014*/ 	.byte	0x00, 0xf0, 0x21, 0x00


	//----- nvinfo : EIATTR_KPARAM_INFO
	.align		4
.L_9934:
        /*0018*/ 	.byte	0x04, 0x17
        /*001a*/ 	.short	(.L_9936 - .L_9935)
.L_9935:
        /*001c*/ 	.word	0x00000000
        /*0020*/ 	.short	0x0002
        /*0022*/ 	.short	0x0080
        /*0024*/ 	.byte	0x00, 0xf0, 0x21, 0x00


	//----- nvinfo : EIATTR_KPARAM_INFO
	.align		4
.L_9936:
        /*0028*/ 	.byte	0x04, 0x17
        /*002a*/ 	.short	(.L_9938 - .L_9937)
.L_9937:
        /*002c*/ 	.word	0x00000000
        /*0030*/ 	.short	0x0001
        /*0032*/ 	.short	0x0070
        /*0034*/ 	.byte	0x00, 0xf0, 0x41, 0x00


	//----- nvinfo : EIATTR_KPARAM_INFO
	.align		4
.L_9938:
        /*0038*/ 	.byte	0x04, 0x17
        /*003a*/ 	.short	(.L_9940 - .L_9939)
.L_9939:
        /*003c*/ 	.word	0x00000000
        /*0040*/ 	.short	0x0000
        /*0042*/ 	.short	0x0000
        /*0044*/ 	.byte	0x00, 0xf0, 0xc1, 0x01


	//----- nvinfo : EIATTR_SPARSE_MMA_MASK
	.align		4
.L_9940:
        /*0048*/ 	.byte	0x03, 0x50
        /*004a*/ 	.short	0x0000


	//----- nvinfo : EIATTR_MAXREG_COUNT
	.align		4
        /*004c*/ 	.byte	0x03, 0x1b
        /*004e*/ 	.short	0x00ff


	//----- nvinfo : EIATTR_EXTERNS
	.align		4
        /*0050*/ 	.byte	0x04, 0x0f
        /*0052*/ 	.short	(.L_9942 - .L_9941)


	//   ....[0]....
	.align		4
.L_9941:
        /*0054*/ 	.word	index@(__assertfail)


	//----- nvinfo : EIATTR_MERCURY_ISA_VERSION
	.align		4
.L_9942:
        /*0058*/ 	.byte	0x03, 0x5f
        /*005a*/ 	.short	0x0101


	//----- nvinfo : EIATTR_COOP_GROUP_MASK_REGIDS
	.align		4
        /*005c*/ 	.byte	0x04, 0x29
        /*005e*/ 	.short	(.L_9944 - .L_9943)


	//   ....[0]....
.L_9943:
        /*0060*/ 	.word	0xffffffff


	//   ....[1]....
        /*0064*/ 	.word	0xffffffff


	//   ....[2]....
        /*0068*/ 	.word	0xffffffff


	//   ....[3]....
        /*006c*/ 	.word	0xffffffff


	//   ....[4]....
        /*0070*/ 	.word	0xffffffff


	//   ....[5]....
        /*0074*/ 	.word	0xffffffff


	//   ....[6]....
        /*0078*/ 	.word	0xffffffff


	//   ....[7]....
        /*007c*/ 	.word	0xffffffff


	//   ....[8]....
        /*0080*/ 	.word	0xffffffff


	//   ....[9]....
        /*0084*/ 	.word	0xffffffff


	//   ....[10]....
        /*0088*/ 	.word	0x0500000f


	//   ....[11]....
        /*008c*/ 	.word	0x0500000f


	//   ....[12]....
        /*0090*/ 	.word	0x0500000f


	//   ....[13]....
        /*0094*/ 	.word	0x0500000f


	//   ....[14]....
        /*0098*/ 	.word	0x0500000f


	//   ....[15]....
        /*009c*/ 	.word	0x0500000f


	//   ....[16]....
        /*00a0*/ 	.word	0x0500000f


	//   ....[17]....
        /*00a4*/ 	.word	0x0500000f


	//   ....[18]....
        /*00a8*/ 	.word	0x0500000f


	//   ....[19]....
        /*00ac*/ 	.word	0x0500000f


	//----- nvinfo : EIATTR_COOP_GROUP_INSTR_OFFSETS
	.align		4
.L_9944:
        /*00b0*/ 	.byte	0x04, 0x28
        /*00b2*/ 	.short	(.L_9946 - .L_9945)


	//   ....[0]....
.L_9945:
        /*00b4*/ 	.word	0x00009810


	//   ....[1]....
        /*00b8*/ 	.word	0x00009850


	//   ....[2]....
        /*00bc*/ 	.word	0x00009870


	//   ....[3]....
        /*00c0*/ 	.word	0x00009890


	//   ....[4]....
        /*00c4*/ 	.word	0x000098b0


	//   ....[5]....
        /*00c8*/ 	.word	0x0000a910


	//   ....[6]....
        /*00cc*/ 	.word	0x0000a930


	//   ....[7]....
        /*00d0*/ 	.word	0x0000a950


	//   ....[8]....
        /*00d4*/ 	.word	0x0000a970


	//   ....[9]....
        /*00d8*/ 	.word	0x0000a990


	//   ....[10]....
        /*00dc*/ 	.word	0x0000cc40


	//   ....[11]....
        /*00e0*/ 	.word	0x0000ccc0


	//   ....[12]....
        /*00e4*/ 	.word	0x0000cd20


	//   ....[13]....
        /*00e8*/ 	.word	0x0000cd80


	//   ....[14]....
        /*00ec*/ 	.word	0x0000cde0


	//   ....[15]....
        /*00f0*/ 	.word	0x0000deb0


	//   ....[16]....
        /*00f4*/ 	.word	0x0000df10


	//   ....[17]....
        /*00f8*/ 	.word	0x0000df70


	//   ....[18]....
        /*00fc*/ 	.word	0x0000dfd0


	//   ....[19]....
        /*0100*/ 	.word	0x0000e030


	//----- nvinfo : EIATTR_VRC_CTA_INIT_COUNT
	.align		4
.L_9946:
        /*0104*/ 	.byte	0x02, 0x4a
	.zero		1
	.zero		1


	//----- nvinfo : EIATTR_SYSCALL_OFFSETS
	.align		4
        /*0108*/ 	.byte	0x04, 0x46
        /*010a*/ 	.short	(.L_9948 - .L_9947)


	//   ....[0]....
.L_9947:
        /*010c*/ 	.word	0x000001c0


	//----- nvinfo : EIATTR_EXIT_INSTR_OFFSETS
	.align		4
.L_9948:
        /*0110*/ 	.byte	0x04, 0x1c
        /*0112*/ 	.short	(.L_9950 - .L_9949)


	//   ....[0]....
.L_9949:
        /*0114*/ 	.word	0x00000250


	//   ....[1]....
        /*0118*/ 	.word	0x0000cbe0


	//----- nvinfo : EIATTR_CRS_STACK_SIZE
	.align		4
.L_9950:
        /*011c*/ 	.byte	0x04, 0x1e
        /*011e*/ 	.short	(.L_9952 - .L_9951)
.L_9951:
        /*0120*/ 	.word	0x00000000


	//----- nvinfo : EIATTR_CBANK_PARAM_SIZE
	.align		4
.L_9952:
        /*0124*/ 	.byte	0x03, 0x19
        /*0126*/ 	.short	0x0090


	//----- nvinfo : EIATTR_PARAM_CBANK
	.align		4
        /*0128*/ 	.byte	0x04, 0x0a
        /*012a*/ 	.short	(.L_9954 - .L_9953)
	.align		4
.L_9953:
        /*012c*/ 	.word	index@(.nv.constant0._Z15SoftmaxWarpImplI22BroadcastScaleMaskLoadIffbLm3EiE11DirectStoreIffEfLi1ELi26ELi32ELi1ELb1EL9Algorithm0EEvT_T0_ll)
        /*0130*/ 	.short	0x0380
        /*0132*/ 	.short	0x0090


	//----- nvinfo : EIATTR_SW_WAR
	.align		4
.L_9954:
        /*0134*/ 	.byte	0x04, 0x36
        /*0136*/ 	.short	(.L_9956 - .L_9955)
.L_9955:
        /*0138*/ 	.word	0x00000008
.L_9956:


//--------------------- .nv.info._Z15SoftmaxWarpImplI22BroadcastScaleMaskLoadIffbLm3EiE11DirectStoreIffEfLi1ELi26ELi32ELi1ELb0EL9Algorithm0EEvT_T0_ll --------------------------
	.section	.nv.info._Z15SoftmaxWarpImplI22BroadcastScaleMaskLoadIffbLm3EiE11DirectStoreIffEfLi1ELi26ELi32ELi1ELb0EL9Algorithm0EEvT_T0_ll,"",@"SHT_CUDA_INFO"
	.sectionflags	@""
	.align	4


	//----- nvinfo : EIATTR_CUDA_API_VERSION
	.align		4
        /*0000*/ 	.byte	0x04, 0x37
        /*0002*/ 	.short	(.L_9958 - .L_9957)
.L_9957:
        /*0004*/ 	.word	0x00000082


	//----- nvinfo : EIATTR_KPARAM_INFO
	.align		4
.L_9958:
        /*0008*/ 	.byte	0x04, 0x17
        /*000a*/ 	.short	(.L_9960 - .L_9959)
.L_9959:
        /*000c*/ 	.word	0x00000000
        /*0010*/ 	.short	0x0003
        /*0012*/ 	.short	0x0088
        /*0014*/ 	.byte	0x00, 0xf0, 0x21, 0x00


	//----- nvinfo : EIATTR_KPARAM_INFO
	.align		4
.L_9960:
        /*0018*/ 	.byte	0x04, 0x17
        /*001a*/ 	.short	(.L_9962 - .L_9961)
.L_9961:
        /*001c*/ 	.word	0x00000000
        /*0020*/ 	.short	0x0002
        /*0022*/ 	.short	0x0080
        /*0024*/ 	.byte	0x00, 0xf0, 0x21, 0x00


	//----- nvinfo : EIATTR_KPARAM_INFO
	.align		4
.L_9962:
        /*0028*/ 	.byte	0x04, 0x17
        /*002a*/ 	.short	(.L_9964 - .L_9963)
.L_9963:
        /*002c*/ 	.word	0x00000000
        /*0030*/ 	.short	0x0001
        /*0032*/ 	.short	0x0070
        /*0034*/ 	.byte	0x00, 0xf0, 0x41, 0x00


	//----- nvinfo : EIATTR_KPARAM_INFO
	.align		4
.L_9964:
        /*0038*/ 	.byte	0x04, 0x17
        /*003a*/ 	.short	(.L_9966 - .L_9965)
.L_9965:
        /*003c*/ 	.word	0x00000000
        /*0040*/ 	.short	0x0000
        /*0042*/ 	.short	0x0000
        /*0044*/ 	.byte	0x00, 0xf0, 0xc1, 0x01


	//----- nvinfo : EIATTR_SPARSE_MMA_MASK
	.align		4
.L_9966:
        /*0048*/ 	.byte	0x03, 0x50
        /*004a*/ 	.short	0x0000


	//----- nvinfo : EIATTR_MAXREG_COUNT
	.align		4
        /*004c*/ 	.byte	0x03, 0x1b
        /*004e*/ 	.short	0x00ff


	//----- nvinfo : EIATTR_EXTERNS
	.align		4
        /*0050*/ 	.byte	0x04, 0x0f
        /*0052*/ 	.short	(.L_9968 - .L_9967)


	//   ....[0]....
	.align		4
.L_9967:
        /*0054*/ 	.word	index@(__assertfail)


	//----- nvinfo : EIATTR_MERCURY_ISA_VERSION
	.align		4
.L_9968:
        /*0058*/ 	.byte	0x03, 0x5f
        /*005a*/ 	.short	0x0101


	//----- nvinfo : EIATTR_COOP_GROUP_MASK_REGIDS
	.align		4
        /*005c*/ 	.byte	0x04, 0x29
        /*005e*/ 	.short	(.L_9970 - .L_9969)


	//   ....[0]....
.L_9969:
        /*0060*/ 	.word	0xffffffff


	//   ....[1]....
        /*0064*/ 	.word	0xffffffff


	//   ....[2]....
        /*0068*/ 	.word	0xffffffff


	//   ....[3]....
        /*006c*/ 	.word	0xffffffff


	//   ....[4]....
        /*0070*/ 	.word	0xffffffff


	//   ....[5]....
        /*0074*/ 	.word	0xffffffff


	//   ....[6]....
        /*0078*/ 	.word	0xffffffff


	//   ....[7]....
        /*007c*/ 	.word	0xffffffff


	//   ....[8]....
        /*0080*/ 	.word	0xffffffff


	//   ....[9]....
        /*0084*/ 	.word	0xffffffff


	//   ....[10]....
        /*0088*/ 	.word	0x0500000f


	//   ....[11]....
        /*008c*/ 	.word	0x0500000f


	//   ....[12]....
        /*0090*/ 	.word	0x0500000f


	//   ....[13]....
        /*0094*/ 	.word	0x0500000f


	//   ....[14]....
        /*0098*/ 	.word	0x0500000f


	//   ....[15]....
        /*009c*/ 	.word	0x0500000f


	//   ....[16]....
        /*00a0*/ 	.word	0x0500000f


	//   ....[17]....
        /*00a4*/ 	.word	0x0500000f


	//   ....[18]....
        /*00a8*/ 	.word	0x0500000f


	//   ....[19]....
        /*00ac*/ 	.word	0x0500000f


	//----- nvinfo : EIATTR_COOP_GROUP_INSTR_OFFSETS
	.align		4
.L_9970:
        /*00b0*/ 	.byte	0x04, 0x28
        /*00b2*/ 	.short	(.L_9972 - .L_9971)


	//   ....[0]....
.L_9971:
        /*00b4*/ 	.word	0x00005860


	//   ....[1]....
        /*00b8*/ 	.word	0x000058a0


	//   ....[2]....
        /*00bc*/ 	.word	0x000058c0


	//   ....[3]....
        /*00c0*/ 	.word	0x000058e0


	//   ....[4]....
        /*00c4*/ 	.word	0x00005900


	//   ....[5]....
        /*00c8*/ 	.word	0x00006960


	//   ....[6]....
        /*00cc*/ 	.word	0x00006980


	//   ....[7]....
        /*00d0*/ 	.word	0x000069a0


	//   ....[8]....
        /*00d4*/ 	.word	0x000069c0


	//   ....[9]....
        /*00d8*/ 	.word	0x000069e0


	//   ....[10]....
        /*00dc*/ 	.word	0x000086c0


	//   ....[11]....
        /*00e0*/ 	.word	0x00008760


	//   ....[12]....
        /*00e4*/ 	.word	0x000087c0


	//   ....[13]....
        /*00e8*/ 	.word	0x00008820


	//   ....[14]....
        /*00ec*/ 	.word	0x00008880


	//   ....[15]....
        /*00f0*/ 	.word	0x00009930


	//   ....[16]....
        /*00f4*/ 	.word	0x00009990


	//   ....[17]....
        /*00f8*/ 	.word	0x000099f0


	//   ....[18]....
        /*00fc*/ 	.word	0x00009a50


	//   ....[19]....
        /*0100*/ 	.word	0x00009ab0


	//----- nvinfo : EIATTR_VRC_CTA_INIT_COUNT
	.align		4
.L_9972:
        /*0104*/ 	.byte	0x02, 0x4a
	.zero		1
	.zero		1


	//----- nvinfo : EIATTR_SYSCALL_OFFSETS
	.align		4
        /*0108*/ 	.byte	0x04, 0x46
        /*010a*/ 	.short	(.L_9974 - .L_9973)


	//   ....[0]....
.L_9973:
        /*010c*/ 	.word	0x000001c0


	//----- nvinfo : EIATTR_EXIT_INSTR_OFFSETS
	.align		4
.L_9974:
        /*0110*/ 	.byte	0x04, 0x1c
        /*0112*/ 	.short	(.L_9976 - .L_9975)


	//   ....[0]....
.L_9975:
        /*0114*/ 	.word	0x00000270


	//   ....[1]....
        /*0118*/ 	.word	0x00008660


	//----- nvinfo : EIATTR_CRS_STACK_SIZE
	.align		4
.L_9976:
        /*011c*/ 	.byte	0x04, 0x1e
        /*011e*/ 	.short	(.L_9978 - .L_9977)
.L_9977:
        /*0120*/ 	.word	0x00000000


	//----- nvinfo : EIATTR_CBANK_PARAM_SIZE
	.align		4
.L_9978:
        /*0124*/ 	.byte	0x03, 0x19
        /*0126*/ 	.short	0x0090


	//----- nvinfo : EIATTR_PARAM_CBANK
	.align		4
        /*0128*/ 	.byte	0x04, 0x0a
        /*012a*/ 	.short	(.L_9980 - .L_9979)
	.align		4
.L_9979:
        /*012c*/ 	.word	index@(.nv.constant0._Z15SoftmaxWarpImplI22BroadcastScaleMaskLoadIffbLm3EiE11DirectStoreIffEfLi1ELi26ELi32ELi1ELb0EL9Algorithm0EEvT_T0_ll)
        /*0130*/ 	.short	0x0380
        /*0132*/ 	.short	0x0090


	//----- nvinfo : EIATTR_SW_WAR
	.align		4
.L_9980:
        /*0134*/ 	.byte	0x04, 0x36
        /*0136*/ 	.short	(.L_9982 - .L_9981)
.L_9981:
        /*0138*/ 	.word	0x00000008
.L_9982:


//--------------------- .nv.info._Z15SoftmaxWarpImplI22BroadcastScaleMaskLoadIffbLm3EiE11DirectStoreIffEfLi1ELi25ELi32ELi1ELb1EL9Algorithm0EEvT_T0_ll --------------------------
	.section	.nv.info._Z15SoftmaxWarpImplI22BroadcastScaleMaskLoadIffbLm3EiE11DirectStoreIffEfLi1ELi25ELi32ELi1ELb1EL9Algorithm0EEvT_T0_ll,"",@"SHT_CUDA_INFO"
	.sectionflags	@""
	.align	4


	//----- nvinfo : EIATTR_CUDA_API_VERSION
	.align		4
        /*0000*/ 	.byte	0x04, 0x37
        /*0002*/ 	.short	(.L_9984 - .L_9983)
.L_9983:
        /*0004*/ 	.word	0x00000082


	//----- nvinfo : EIATTR_KPARAM_INFO
	.align		4
.L_9984:
        /*0008*/ 	.byte	0x04, 0x17
        /*000a*/ 	.short	(.L_9986 - .L_9985)
.L_9985:
        /*000c*/ 	.word	0x00000000
        /*0010*/ 	.short	0x0003
        /*0012*/ 	.short	0x0088
        /*0014*/ 	.byte	0x00, 0xf0, 0x21, 0x00


	//----- nvinfo : EIATTR_KPARAM_INFO
	.align		4
.L_9986:
        /*0018*/ 	.byte	0x04, 0x17
        /*001a*/ 	.short	(.L_9988 - .L_9987)
.L_9987:
        /*001c*/ 	.word	0x00000000
        /*0020*/ 	.short	0x0002
        /*0022*/ 	.short	0x0080
        /*0024*/ 	.byte	0x00, 0xf0, 0x21, 0x00


	//----- nvinfo : EIATTR_KPARAM_INFO
	.align		4
.L_9988:
        /*0028*/ 	.byte	0x04, 0x17
        /*002a*/ 	.short	(.L_9990 - .L_9989)
.L_9989:
        /*002c*/ 	.word	0x00000000
        /*0030*/ 	.short	0x0001
        /*0032*/ 	.short	0x0070
        /*0034*/ 	.byte	0x00, 0xf0, 0x41, 0x00


	//----- nvinfo : EIATTR_KPARAM_INFO
	.align		4
.L_9990:
        /*0038*/ 	.byte	0x04, 0x17
        /*003a*/ 	.short	(.L_9992 - .L_9991)
.L_9991:
        /*003c*/ 	.word	0x00000000
        /*0040*/ 	.short	0x0000
        /*0042*/ 	.short	0x0000
        /*0044*/ 	.byte	0x00, 0xf0, 0xc1, 0x01


	//----- nvinfo : EIATTR_SPARSE_MMA_MASK
	.align		4
.L_9992:
        /*0048*/ 	.byte	0x03, 0x50
        /*004a*/ 	.short	0x0000


	//----- nvinfo : EIATTR_MAXREG_COUNT
	.align		4
        /*004c*/ 	.byte	0x03, 0x1b
        /*004e*/ 	.short	0x00ff


	//----- nvinfo : EIATTR_EXTERNS
	.align		4
        /*0050*/ 	.byte	0x04, 0x0f
        /*0052*/ 	.short	(.L_9994 - .L_9993)


	//   ....[0]....
	.align		4
.L_9993:
        /*0054*/ 	.word	index@(__assertfail)


	//----- nvinfo : EIATTR_MERCURY_ISA_VERSION
	.align		4
.L_9994:
        /*0058*/ 	.byte	0x03, 0x5f
        /*005a*/ 	.short	0x0101


	//----- nvinfo : EIATTR_COOP_GROUP_MASK_REGIDS
	.align		4
        /*005c*/ 	.byte	0x04, 0x29
        /*005e*/ 	.short	(.L_9996 - .L_9995)


	//   ....[0]....
.L_9995:
        /*0060*/ 	.word	0xffffffff


	//   ....[1]....
        /*0064*/ 	.word	0xffffffff


	//   ....[2]....
        /*0068*/ 	.word	0xffffffff


	//   ....[3]....
        /*006c*/ 	.word	0xffffffff


	//   ....[4]....
        /*0070*/ 	.word	0xffffffff


	//   ....[5]....
        /*0074*/ 	.word	0xffffffff


	//   ....[6]....
        /*0078*/ 	.word	0xffffffff


	//   ....[7]....
        /*007c*/ 	.word	0xffffffff


	//   ....[8]....
        /*0080*/ 	.word	0xffffffff


	//   ....[9]....
        /*0084*/ 	.word	0xffffffff


	//   ....[10]....
        /*0088*/ 	.word	0x0500000f


	//   ....[11]....
        /*008c*/ 	.word	0x0500000f


	//   ....[12]....
        /*0090*/ 	.word	0x0500000f


	//   ....[13]....
        /*0094*/ 	.word	0x0500000f


	//   ....[14]....
        /*0098*/ 	.word	0x0500000f


	//   ....[15]....
        /*009c*/ 	.word	0x0500000f


	//   ....[16]....
        /*00a0*/ 	.word	0x0500000f


	//   ....[17]....
        /*00a4*/ 	.word	0x0500000f


	//   ....[18]....
        /*00a8*/ 	.word	0x0500000f


	//   ....[19]....
        /*00ac*/ 	.word	0x0500000f


	//----- nvinfo : EIATTR_COOP_GROUP_INSTR_OFFSETS
	.align		4
.L_9996:
        /*00b0*/ 	.byte	0x04, 0x28
        /*00b2*/ 	.short	(.L_9998 - .L_9997)


	//   ....[0]....
.L_9997:
        /*00b4*/ 	.word	0x00009210


	//   ....[1]....
        /*00b8*/ 	.word	0x00009250


	//   ....[2]....
        /*00bc*/ 	.word	0x00009270


	//   ....[3]....
        /*00c0*/ 	.word	0x00009290


	//   ....[4]....
        /*00c4*/ 	.word	0x000092b0


	//   ....[5]....
        /*00c8*/ 	.word	0x0000a270


	//   ....[6]....
        /*00cc*/ 	.word	0x0000a290


	//   ....[7]....
        /*00d0*/ 	.word	0x0000a2b0


	//   ....[8]....
        /*00d4*/ 	.word	0x0000a2d0


	//   ....[9]....
        /*00d8*/ 	.word	0x0000a2f0


	//   ....[10]....
        /*00dc*/ 	.word	0x0000c440


	//   ....[11]....
        /*00e0*/ 	.word	0x0000c4c0


	//   ....[12]....
        /*00e4*/ 	.word	0x0000c520


	//   ....[13]....
        /*00e8*/ 	.word	0x0000c580


	//   ....[14]....
        /*00ec*/ 	.word	0x0000c5e0


	//   ....[15]....
        /*00f0*/ 	.word	0x0000d610


	//   ....[16]....
        /*00f4*/ 	.word	0x0000d670


	//   ....[17]....
        /*00f8*/ 	.word	0x0000d6d0


	//   ....[18]....
        /*00fc*/ 	.word	0x0000d730


	//   ....[19]....
        /*0100*/ 	.word	0x0000d790


	//----- nvinfo : EIATTR_VRC_CTA_INIT_COUNT
	.align		4
.L_9998:
        /*0104*/ 	.byte	0x02, 0x4a
	.zero		1
	.zero		1


	//----- nvinfo : EIATTR_SYSCALL_OFFSETS
	.align		4
        /*0108*/ 	.byte	0x04, 0x46
        /*010a*/ 	.short	(.L_10000 - .L_9999)


	//   ....[0]....
.L_9999:
        /*010c*/ 	.word	0x000001c0


	//----- nvinfo : EIATTR_EXIT_INSTR_OFFSETS
	.align		4
.L_10000:
        /*0110*/ 	.byte	0x04, 0x1c
        /*0112*/ 	.short	(.L_10002 - .L_10001)


	//   ....[0]....
.L_10001:
        /*0114*/ 	.word	0x00000250


	//   ....[1]....
        /*0118*/ 	.word	0x0000c3e0


	//----- nvinfo : EIATTR_CRS_STACK_SIZE
	.align		4
.L_10002:
        /*011c*/ 	.byte	0x04, 0x1e
        /*011e*/ 	.short	(.L_10004 - .L_10003)
.L_10003:
        /*0120*/ 	.word	0x00000000


	//----- nvinfo : EIATTR_CBANK_PARAM_SIZE
	.align		4
.L_10004:
        /*0124*/ 	.byte	0x03, 0x19
        /*0126*/ 	.short	0x0090


	//----- nvinfo : EIATTR_PARAM_CBANK
	.align		4
        /*0128*/ 	.byte	0x04, 0x0a
        /*012a*/ 	.short	(.L_10006 - .L_10005)
	.align		4
.L_10005:
        /*012c*/ 	.word	index@(.nv.constant0._Z15SoftmaxWarpImplI22BroadcastScaleMaskLoadIffbLm3EiE11DirectStoreIffEfLi1ELi25ELi32ELi1ELb1EL9Algorithm0EEvT_T0_ll)
        /*0130*/ 	.short	0x0380
        /*0132*/ 	.short	0x0090


	//----- nvinfo : EIATTR_SW_WAR
	.align		4
.L_10006:
        /*0134*/ 	.byte	0x04, 0x36
        /*0136*/ 	.short	(.L_10008 - .L_10007)
.L_10007:
        /*0138*/ 	.word	0x00000008
.L_10008:


//--------------------- .nv.info._Z15SoftmaxWarpImplI22BroadcastScaleMaskLoadIffbLm3EiE11DirectStoreIffEfLi1ELi25ELi32ELi1ELb0EL9Algorithm0EEvT_T0_ll --------------------------
	.section	.nv.info._Z15SoftmaxWarpImplI22BroadcastScaleMaskLoadIffbLm3EiE11DirectStoreIffEfLi1ELi25ELi32ELi1ELb0EL9Algorithm0EEvT_T0_ll,"",@"SHT_CUDA_INFO"
	.sectionflags	@""
	.align	4


	//----- nvinfo : EIATTR_CUDA_API_VERSION
	.align		4
        /*0000*/ 	.byte	0x04, 0x37
        /*0002*/ 	.short	(.L_10010 - .L_10009)
.L_10009:
        /*0004*/ 	.word	0x00000082


	//----- nvinfo : EIATTR_KPARAM_INFO
	.align		4
.L_10010:
        /*0008*/ 	.byte	0x04, 0x17
        /*000a*/ 	.short	(.L_10012 - .L_10011)
.L_10011:
        /*000c*/ 	.word	0x00000000
        /*0010*/ 	.short	0x0003
        /*0012*/ 	.short	0x0088
        /*0014*/ 	.byte	0x00, 0xf0, 0x21, 0x00


	//----- nvinfo : EIATTR_KPARAM_INFO
	.align		4
.L_10012:
        /*0018*/ 	.byte	0x04, 0x17
        /*001a*/ 	.short	(.L_10014 - .L_10013)
.L_10013:
        /*001c*/ 	.word	0x00000000
        /*0020*/ 	.short	0x0002
        /*0022*/ 	.short	0x0080
        /*0024*/ 	.byte	0x00, 0xf0, 0x21, 0x00


	//----- nvinfo : EIATTR_KPARAM_INFO
	.align		4
.L_10014:
        /*0028*/ 	.byte	0x04, 0x17
        /*002a*/ 	.short	(.L_10016 - .L_10015)
.L_10015:
        /*002c*/ 	.word	0x00000000
        /*0030*/ 	.short	0x0001
        /*0032*/ 	.short	0x0070
        /*0034*/ 	.byte	0x00, 0xf0, 0x41, 0x00


	//----- nvinfo : EIATTR_KPARAM_INFO
	.align		4
.L_10016:
        /*0038*/ 	.byte	0x04, 0x17
        /*003a*/ 	.short	(.L_10018 - .L_10017)
.L_10017:
        /*003c*/ 	.word	0x00000000
        /*0040*/ 	.short	0x0000
        /*0042*/ 	.short	0x0000
        /*0044*/ 	.byte	0x00, 0xf0, 0xc1, 0x01


	//----- nvinfo : EIATTR_SPARSE_MMA_MASK
	.align		4
.L_10018:
        /*0048*/ 	.byte	0x03, 0x50
        /*004a*/ 	.short	0x0000


	//----- nvinfo : EIATTR_MAXREG_COUNT
	.align		4
        /*004c*/ 	.byte	0x03, 0x1b
        /*004e*/ 	.short	0x00ff


	//----- nvinfo : EIATTR_EXTERNS
	.align		4
        /*0050*/ 	.byte	0x04, 0x0f
        /*0052*/ 	.short	(.L_10020 - .L_10019)


	//   ....[0]....
	.align		4
.L_10019:
        /*0054*/ 	.word	index@(__assertfail)


	//----- nvinfo : EIATTR_MERCURY_ISA_VERSION
	.align		4
.L_10020:
        /*0058*/ 	.byte	0x03, 0x5f
        /*005a*/ 	.short	0x0101


	//----- nvinfo : EIATTR_COOP_GROUP_MASK_REGIDS
	.align		4
        /*005c*/ 	.byte	0x04, 0x29
        /*005e*/ 	.short	(.L_10022 - .L_10021)


	//   ....[0]....
.L_10021:
        /*0060*/ 	.word	0xffffffff


	//   ....[1]....
        /*0064*/ 	.word	0xffffffff


	//   ....[2]....
        /*0068*/ 	.word	0xffffffff


	//   ....[3]....
        /*006c*/ 	.word	0xffffffff


	//   ....[4]....
        /*0070*/ 	.word	0xffffffff


	//   ....[5]....
        /*0074*/ 	.word	0xffffffff


	//   ....[6]....
        /*0078*/ 	.word	0xffffffff


	//   ....[7]....
        /*007c*/ 	.word	0xffffffff


	//   ....[8]....
        /*0080*/ 	.word	0xffffffff


	//   ....[9]....
        /*0084*/ 	.word	0xffffffff


	//   ....[10]....
        /*0088*/ 	.word	0x0500000f


	//   ....[11]....
        /*008c*/ 	.word	0x0500000f


	//   ....[12]....
        /*0090*/ 	.word	0x0500000f


	//   ....[13]....
        /*0094*/ 	.word	0x0500000f


	//   ....[14]....
        /*0098*/ 	.word	0x0500000f


	//   ....[15]....
        /*009c*/ 	.word	0x0500000f


	//   ....[16]....
        /*00a0*/ 	.word	0x0500000f


	//   ....[17]....
        /*00a4*/ 	.word	0x0500000f


	//   ....[18]....
        /*00a8*/ 	.word	0x0500000f


	//   ....[19]....
        /*00ac*/ 	.word	0x0500000f


	//----- nvinfo : EIATTR_COOP_GROUP_INSTR_OFFSETS
	.align		4
.L_10022:
        /*00b0*/ 	.byte	0x04, 0x28
        /*00b2*/ 	.short	(.L_10024 - .L_10023)


	//   ....[0]....
.L_10023:
        /*00b4*/ 	.word	0x00005500


	//   ....[1]....
        /*00b8*/ 	.word	0x00005540


	//   ....[2]....
        /*00bc*/ 	.word	0x00005560


	//   ....[3]....
        /*00c0*/ 	.word	0x00005580


	//   ....[4]....
        /*00c4*/ 	.word	0x000055a0


	//   ....[5]....
        /*00c8*/ 	.word	0x00006560


	//   ....[6]....
        /*00cc*/ 	.word	0x00006580


	//   ....[7]....
        /*00d0*/ 	.word	0x000065a0


	//   ....[8]....
        /*00d4*/ 	.word	0x000065c0


	//   ....[9]....
        /*00d8*/ 	.word	0x000065e0


	//   ....[10]....
        /*00dc*/ 	.word	0x000081c0


	//   ....[11]....
        /*00e0*/ 	.word	0x00008260


	//   ....[12]....
        /*00e4*/ 	.word	0x000082c0


	//   ....[13]....
        /*00e8*/ 	.word	0x00008320


	//   ....[14]....
        /*00ec*/ 	.word	0x00008380


	//   ....[15]....
        /*00f0*/ 	.word	0x00009390


	//   ....[16]....
        /*00f4*/ 	.word	0x000093f0


	//   ....[17]....
        /*00f8*/ 	.word	0x00009450


	//   ....[18]....
        /*00fc*/ 	.word	0x000094b0


	//   ....[19]....
        /*0100*/ 	.word	0x00009510


	//----- nvinfo : EIATTR_VRC_CTA_INIT_COUNT
	.align		4
.L_10024:
        /*0104*/ 	.byte	0x02, 0x4a
	.zero		1
	.zero		1


	//----- nvinfo : EIATTR_SYSCALL_OFFSETS
	.align		4
        /*0108*/ 	.byte	0x04, 0x46
        /*010a*/ 	.short	(.L_10026 - .L_10025)


	//   ....[0]....
.L_10025:
        /*010c*/ 	.word	0x000001c0


	//----- nvinfo : EIATTR_EXIT_INSTR_OFFSETS
	.align		4
.L_10026:
        /*0110*/ 	.byte	0x04, 0x1c
        /*0112*/ 	.short	(.L_10028 - .L_10027)


	//   ....[0]....
.L_10027:
        /*0114*/ 	.word	0x00000270


	//   ....[1]....
        /*0118*/ 	.word	0x00008160


	//----- nvinfo : EIATTR_CRS_STACK_SIZE
	.align		4
.L_10028:
        /*011c*/ 	.byte	0x04, 0x1e
        /*011e*/ 	.short	(.L_10030 - .L_10029)
.L_10029:
        /*0120*/ 	.word	0x00000000


	//----- nvinfo : EIATTR_CBANK_PARAM_SIZE
	.align		4
.L_10030:
        /*0124*/ 	.byte	0x03, 0x19
        /*0126*/ 	.short	0x0090


	//----- nvinfo : EIATTR_PARAM_CBANK
	.align		4
        /*0128*/ 	.byte	0x04, 0x0a
        /*012a*/ 	.short	(.L_10032 - .L_10031)
	.align		4
.L_10031:
        /*012c*/ 	.word	index@(.nv.constant0._Z15SoftmaxWarpImplI22BroadcastScaleMaskLoadIffbLm3EiE11DirectStoreIffEfLi1ELi25ELi32ELi1ELb0EL9Algorithm0EEvT_T0_ll)
        /*0130*/ 	.short	0x0380
        /*0132*/ 	.short	0x0090


	//----- nvinfo : EIATTR_SW_WAR
	.align		4
.L_10032:
        /*0134*/ 	.byte	0x04, 0x36
        /*0136*/ 	.short	(.L_10034 - .L_10033)
.L_10033:
        /*0138*/ 	.word	0x00000008
.L_10034:


//--------------------- .nv.info._Z15SoftmaxWarpImplI22BroadcastScaleMaskLoadIffbLm3EiE11DirectStoreIffEfLi1ELi24ELi32ELi1ELb1EL9Algorithm0EEvT_T0_ll --------------------------
	.section	.nv.info._Z15SoftmaxWarpImplI22BroadcastScaleMaskLoadIffbLm3EiE11DirectStoreIffEfLi1ELi24ELi32ELi1ELb1EL9Algorithm0EEvT_T0_ll,"",@"SHT_CUDA_INFO"
	.sectionflags	@""
	.align	4


	//----- nvinfo : EIATTR_CUDA_API_VERSION
	.align		4
        /*0000*/ 	.byte	0x04, 0x37
        /*0002*/ 	.short	(.L_10036 - .L_10035)
.L_10035:
        /*0004*/ 	.word	0x00000082


	//----- nvinfo : EIATTR_KPARAM_INFO
	.align		4
.L_10036:
        /*0008*/ 	.byte	0x04, 0x17
        /*000a*/ 	.short	(.L_10038 - .L_10037)
.L_10037:
        /*000c*/ 	.word	0x00000000
        /*0010*/ 	.short	0x0003
        /*0012*/ 	.short	0x0088
        /*0014*/ 	.byte	0x00, 0xf0, 0x21, 0x00


	//----- nvinfo : EIATTR_KPARAM_INFO
	.align		4
.L_10038:
        /*0018*/ 	.byte	0x04, 0x17
        /*001a*/ 	.short	(.L_10040 - .L_10039)
.L_10039:
        /*001c*/ 	.word	0x00000000
        /*0020*/ 	.short	0x0002
        /*0022*/ 	.short	0x0080
        /*0024*/ 	.byte	0x00, 0xf0, 0x21, 0x00


	//----- nvinfo : EIATTR_KPARAM_INFO
	.align		4
.L_10040:
        /*0028*/ 	.byte	0x04, 0x17
        /*002a*/ 	.short	(.L_10042 - .L_10041)
.L_10041:
        /*002c*/ 	.word	0x00000000
        /*0030*/ 	.short	0x0001
        /*0032*/ 	.short	0x0070
        /*0034*/ 	.byte	0x00, 0xf0, 0x41, 0x00


	//----- nvinfo : EIATTR_KPARAM_INFO
	.align		4
.L_10042:
        /*0038*/ 	.byte	0x04, 0x17
        /*003a*/ 	.short	(.L_10044 - .L_10043)
.L_10043:
        /*003c*/ 	.word	0x00000000
        /*0040*/ 	.short	0x0000
        /*0042*/ 	.short	0x0000
        /*0044*/ 	.byte	0x00, 0xf0, 0xc1, 0x01


	//----- nvinfo : EIATTR_SPARSE_MMA_MASK
	.align		4
.L_10044:
        /*0048*/ 	.byte	0x03, 0x50
        /*004a*/ 	.short	0x0000


	//----- nvinfo : EIATTR_MAXREG_COUNT
	.align		4
        /*004c*/ 	.byte	0x03, 0x1b
        /*004e*/ 	.short	0x00ff


	//----- nvinfo : EIATTR_EXTERNS
	.align		4
        /*0050*/ 	.byte	0x04, 0x0f
        /*0052*/ 	.short	(.L_10046 - .L_10045)


	//   ....[0]....
	.align		4
.L_10045:
        /*0054*/ 	.word	index@(__assertfail)


	//----- nvinfo : EIATTR_MERCURY_ISA_VERSION
	.align		4
.L_10046:
        /*0058*/ 	.byte	0x03, 0x5f
        /*005a*/ 	.short	0x0101


	//----- nvinfo : EIATTR_COOP_GROUP_MASK_REGIDS
	.align		4
        /*005c*/ 	.byte	0x04, 0x29
        /*005e*/ 	.short	(.L_10048 - .L_10047)


	//   ....[0]....
.L_10047:
        /*0060*/ 	.word	0xffffffff


	//   ....[1]....
        /*0064*/ 	.word	0xffffffff


	//   ....[2]....
        /*0068*/ 	.word	0xffffffff


	//   ....[3]....
        /*006c*/ 	.word	0xffffffff


	//   ....[4]....
        /*0070*/ 	.word	0xffffffff


	//   ....[5]....
        /*0074*/ 	.word	0xffffffff


	//   ....[6]....
        /*0078*/ 	.word	0xffffffff


	//   ....[7]....
        /*007c*/ 	.word	0xffffffff


	//   ....[8]....
        /*0080*/ 	.word	0xffffffff


	//   ....[9]....
        /*0084*/ 	.word	0xffffffff


	//   ....[10]....
        /*0088*/ 	.word	0x0500000f


	//   ....[11]....
        /*008c*/ 	.word	0x0500000f


	//   ....[12]....
        /*0090*/ 	.word	0x0500000f


	//   ....[13]....
        /*0094*/ 	.word	0x0500000f


	//   ....[14]....
        /*0098*/ 	.word	0x0500000f


	//   ....[15]....
        /*009c*/ 	.word	0x0500000f


	//   ....[16]....
        /*00a0*/ 	.word	0x0500000f


	//   ....[17]....
        /*00a4*/ 	.word	0x0500000f


	//   ....[18]....
        /*00a8*/ 	.word	0x0500000f


	//   ....[19]....
        /*00ac*/ 	.word	0x0500000f


	//----- nvinfo : EIATTR_COOP_GROUP_INSTR_OFFSETS
	.align		4
.L_10048:
        /*00b0*/ 	.byte	0x04, 0x28
        /*00b2*/ 	.short	(.L_10050 - .L_10049)


	//   ....[0]....
.L_10049:
        /*00b4*/ 	.word	0x00008c70


	//   ....[1]....
        /*00b8*/ 	.word	0x00008cb0


	//   ....[2]....
        /*00bc*/ 	.word	0x00008cd0


	//   ....[3]....
        /*00c0*/ 	.word	0x00008cf0


	//   ....[4]....
        /*00c4*/ 	.word	0x00008d10


	//   ....[5]....
        /*00c8*/ 	.word	0x00009c30


	//   ....[6]....
        /*00cc*/ 	.word	0x00009c50


	//   ....[7]....
        /*00d0*/ 	.word	0x00009c70


	//   ....[8]....
        /*00d4*/ 	.word	0x00009c90


	//   ....[9]....
        /*00d8*/ 	.word	0x00009cb0


	//   ....[10]....
        /*00dc*/ 	.word	0x0000bcb0


	//   ....[11]....
        /*00e0*/ 	.word	0x0000bd30


	//   ....[12]....
        /*00e4*/ 	.word	0x0000bd90


	//   ....[13]....
        /*00e8*/ 	.word	0x0000bdf0


	//   ....[14]....
        /*00ec*/ 	.word	0x0000be50


	//   ....[15]....
        /*00f0*/ 	.word	0x0000cde0


	//   ....[16]....
        /*00f4*/ 	.word	0x0000ce40


	//   ....[17]....
        /*00f8*/ 	.word	0x0000cea0


	//   ....[18]....
        /*00fc*/ 	.word	0x0000cf00


	//   ....[19]....
        /*0100*/ 	.word	0x0000cf60


	//----- nvinfo : EIATTR_VRC_CTA_INIT_COUNT
	.align		4
.L_10050:
        /*0104*/ 	.byte	0x02, 0x4a
	.zero		1
	.zero		1


	//----- nvinfo : EIATTR_SYSCALL_OFFSETS
	.align		4
        /*0108*/ 	.byte	0x04, 0x46
        /*010a*/ 	.short	(.L_10052 - .L_10051)


	//   ....[0]....
.L_10051:
        /*010c*/ 	.word	0x000001c0


	//----- nvinfo : EIATTR_EXIT_INSTR_OFFSETS
	.align		4
.L_10052:
        /*0110*/ 	.byte	0x04, 0x1c
        /*0112*/ 	.short	(.L_10054 - .L_10053)


	//   ....[0]....
.L_10053:
        /*0114*/ 	.word	0x00000250


	//   ....[1]....
        /*0118*/ 	.word	0x0000bc50


	//----- nvinfo : EIATTR_CRS_STACK_SIZE
	.align		4
.L_10054:
        /*011c*/ 	.byte	0x04, 0x1e
        /*011e*/ 	.short	(.L_10056 - .L_10055)
.L_10055:
        /*0120*/ 	.word	0x00000000


	//----- nvinfo : EIATTR_CBANK_PARAM_SIZE
	.align		4
.L_10056:
        /*0124*/ 	.byte	0x03, 0x19
        /*0126*/ 	.short	0x0090


	//----- nvinfo : EIATTR_PARAM_CBANK
	.align		4
        /*0128*/ 	.byte	0x04, 0x0a
        /*012a*/ 	.short	(.L_10058 - .L_10057)
	.align		4
.L_10057:
        /*012c*/ 	.word	index@(.nv.constant0._Z15SoftmaxWarpImplI22BroadcastScaleMaskLoadIffbLm3EiE11DirectStoreIffEfLi1ELi24ELi32ELi1ELb1EL9Algorithm0EEvT_T0_ll)
        /*0130*/ 	.short	0x0380
        /*0132*/ 	.short	0x0090


	//----- nvinfo : EIATTR_SW_WAR
	.align		4
.L_10058:
        /*0134*/ 	.byte	0x04, 0x36
        /*0136*/ 	.short	(.L_10060 - .L_10059)
.L_10059:
        /*0138*/ 	.word	0x00000008
.L_10060:


//--------------------- .nv.info._Z15SoftmaxWarpImplI22BroadcastScaleMaskLoadIffbLm3EiE11DirectStoreIffEfLi1ELi24ELi32ELi1ELb0EL9Algorithm0EEvT_T0_ll --------------------------
	.section	.nv.info._Z15SoftmaxWarpImplI22BroadcastScaleMaskLoadIffbLm3EiE11DirectStoreIffEfLi1ELi24ELi32ELi1ELb0EL9Algorithm0EEvT_T0_ll,"",@"SHT_CUDA_INFO"
	.sectionflags	@""
	.align	4


	//----- nvinfo : EIATTR_CUDA_API_VERSION
	.align		4
        /*0000*/ 	.byte	0x04, 0x37
        /*0002*/ 	.short	(.L_10062 - .L_10061)
.L_10061:
        /*0004*/ 	.word	0x00000082


	//----- nvinfo : EIATTR_KPARAM_INFO
	.align		4
.L_10062:
        /*0008*/ 	.byte	0x04, 0x17
        /*000a*/ 	.short	(.L_10064 - .L_10063)
.L_10063:
        /*000c*/ 	.word	0x00000000
        /*0010*/ 	.short	0x0003
        /*0012*/ 	.short	0x0088
        /*0014*/ 	.byte	0x00, 0xf0, 0x21, 0x00


	//----- nvinfo : EIATTR_KPARAM_INFO
	.align		4
.L_10064:
        /*0018*/ 	.byte	0x04, 0x17
        /*001a*/ 	.short	(.L_10066 - .L_10065)
.L_10065:
        /*001c*/ 	.word	0x00000000
        /*0020*/ 	.short	0x0002
        /*0022*/ 	.short	0x0080
        /*0024*/ 	.byte	0x00, 0xf0, 0x21, 0x00


	//----- nvinfo : EIATTR_KPARAM_INFO
	.align		4
.L_10066:
        /*0028*/ 	.byte	0x04, 0x17
        /*002a*/ 	.short	(.L_10068 - .L_10067)
.L_10067:
        /*002c*/ 	.word	0x00000000
        /*0030*/ 	.short	0x0001
        /*0032*/ 	.short	0x0070
        /*0034*/ 	.byte	0x00, 0xf0, 0x41, 0x00


	//----- nvinfo : EIATTR_KPARAM_INFO
	.align		4
.L_10068:
        /*0038*/ 	.byte	0x04, 0x17
        /*003a*/ 	.short	(.L_10070 - .L_10069)
.L_10069:
        /*003c*/ 	.word	0x00000000
        /*0040*/ 	.short	0x0000
        /*0042*/ 	.short	0x0000
        /*0044*/ 	.byte	0x00, 0xf0, 0xc1, 0x01


	//----- nvinfo : EIATTR_SPARSE_MMA_MASK
	.align		4
.L_10070:
        /*0048*/ 	.byte	0x03, 0x50
        /*004a*/ 	.short	0x0000


	//----- nvinfo : EIATTR_MAXREG_COUNT
	.align		4
        /*004c*/ 	.byte	0x03, 0x1b
        /*004e*/ 	.short	0x00ff


	//----- nvinfo : EIATTR_EXTERNS
	.align		4
        /*0050*/ 	.byte	0x04, 0x0f
        /*0052*/ 	.short	(.L_10072 - .L_10071)


	//   ....[0]....
	.align		4
.L_10071:
        /*0054*/ 	.word	index@(__assertfail)


	//----- nvinfo : EIATTR_MERCURY_ISA_VERSION
	.align		4
.L_10072:
        /*0058*/ 	.byte	0x03, 0x5f
        /*005a*/ 	.short	0x0101


	//----- nvinfo : EIATTR_COOP_GROUP_MASK_REGIDS
	.align		4
        /*005c*/ 	.byte	0x04, 0x29
        /*005e*/ 	.short	(.L_10074 - .L_10073)


	//   ....[0]....
.L_10073:
        /*0060*/ 	.word	0xffffffff


	//   ....[1]....
        /*0064*/ 	.word	0xffffffff


	//   ....[2]....
        /*0068*/ 	.word	0xffffffff


	//   ....[3]....
        /*006c*/ 	.word	0xffffffff


	//   ....[4]....
        /*0070*/ 	.word	0xffffffff


	//   ....[5]....
        /*0074*/ 	.word	0xffffffff


	//   ....[6]....
        /*0078*/ 	.word	0xffffffff


	//   ....[7]....
        /*007c*/ 	.word	0xffffffff


	//   ....[8]....
        /*0080*/ 	.word	0xffffffff


	//   ....[9]....
        /*0084*/ 	.word	0xffffffff


	//   ....[10]....
        /*0088*/ 	.word	0x0500000f


	//   ....[11]....
        /*008c*/ 	.word	0x0500000f


	//   ....[12]....
        /*0090*/ 	.word	0x0500000f


	//   ....[13]....
        /*0094*/ 	.word	0x0500000f


	//   ....[14]....
        /*0098*/ 	.word	0x0500000f


	//   ....[15]....
        /*009c*/ 	.word	0x0500000f


	//   ....[16]....
        /*00a0*/ 	.word	0x0500000f


	//   ....[17]....
        /*00a4*/ 	.word	0x0500000f


	//   ....[18]....
        /*00a8*/ 	.word	0x0500000f


	//   ....[19]....
        /*00ac*/ 	.word	0x0500000f


	//----- nvinfo : EIATTR_COOP_GROUP_INSTR_OFFSETS
	.align		4
.L_10074:
        /*00b0*/ 	.byte	0x04, 0x28
        /*00b2*/ 	.short	(.L_10076 - .L_10075)


	//   ....[0]....
.L_10075:
        /*00b4*/ 	.word	0x00005150


	//   ....[1]....
        /*00b8*/ 	.word	0x00005190


	//   ....[2]....
        /*00bc*/ 	.word	0x000051b0


	//   ....[3]....
        /*00c0*/ 	.word	0x000051d0


	//   ....[4]....
        /*00c4*/ 	.word	0x000051f0


	//   ....[5]....
        /*00c8*/ 	.word	0x00006110


	//   ....[6]....
        /*00cc*/ 	.word	0x00006130


	//   ....[7]....
        /*00d0*/ 	.word	0x00006150


	//   ....[8]....
        /*00d4*/ 	.word	0x00006170


	//   ....[9]....
        /*00d8*/ 	.word	0x00006190


	//   ....[10]....
        /*00dc*/ 	.word	0x00007b00


	//   ....[11]....
        /*00e0*/ 	.word	0x00007b80


	//   ....[12]....
        /*00e4*/ 	.word	0x00007be0


	//   ....[13]....
        /*00e8*/ 	.word	0x00007c40


	//   ....[14]....
        /*00ec*/ 	.word	0x00007ca0


	//   ....[15]....
        /*00f0*/ 	.word	0x00008c30


	//   ....[16]....
        /*00f4*/ 	.word	0x00008c90


	//   ....[17]....
        /*00f8*/ 	.word	0x00008cf0


	//   ....[18]....
        /*00fc*/ 	.word	0x00008d50


	//   ....[19]....
        /*0100*/ 	.word	0x00008db0


	//----- nvinfo : EIATTR_VRC_CTA_INIT_COUNT
	.align		4
.L_10076:
        /*0104*/ 	.byte	0x02, 0x4a
	.zero		1
	.zero		1


	//----- nvinfo : EIATTR_SYSCALL_OFFSETS
	.align		4
        /*0108*/ 	.byte	0x04, 0x46
        /*010a*/ 	.short	(.L_10078 - .L_10077)


	//   ....[0]....
.L_10077:
        /*010c*/ 	.word	0x000001c0


	//----- nvinfo : EIATTR_EXIT_INSTR_OFFSETS
	.align		4
.L_10078:
        /*0110*/ 	.byte	0x04, 0x1c
        /*0112*/ 	.short	(.L_10080 - .L_10079)


	//   ....[0]....
.L_10079:
        /*0114*/ 	.word	0x00000270


	//   ....[1]....
        /*0118*/ 	.word	0x00007aa0


	//----- nvinfo : EIATTR_CRS_STACK_SIZE
	.align		4
.L_10080:
        /*011c*/ 	.byte	0x04, 0x1e
        /*011e*/ 	.short	(.L_10082 - .L_10081)
.L_10081:
        /*0120*/ 	.word	0x00000000


	//----- nvinfo : EIATTR_CBANK_PARAM_SIZE
	.align		4
.L_10082:
        /*0124*/ 	.byte	0x03, 0x19
        /*0126*/ 	.short	0x0090


	//----- nvinfo : EIATTR_PARAM_CBANK
	.align		4
        /*0128*/ 	.byte	0x04, 0x0a
        /*012a*/ 	.short	(.L_10084 - .L_10083)
	.align		4
.L_10083:
        /*012c*/ 	.word	index@(.nv.constant0._Z15SoftmaxWarpImplI22BroadcastScaleMaskLoadIffbLm3EiE11DirectStoreIffEfLi1ELi24ELi32ELi1ELb0EL9Algorithm0EEvT_T0_ll)
        /*0130*/ 	.short	0x0380
        /*0132*/ 	.short	0x0090


	//----- nvinfo : EIATTR_SW_WAR
	.align		4
.L_10084:
        /*0134*/ 	.byte	0x04, 0x36
        /*0136*/ 	.short	(.L_10086 - .L_10085)
.L_10085:
        /*0138*/ 	.word	0x00000008
.L_10086:


//--------------------- .nv.info._Z15SoftmaxWarpImplI22BroadcastScaleMaskLoadIffbLm3EiE11DirectStoreIffEfLi1ELi23ELi32ELi1ELb1EL9Algorithm0EEvT_T0_ll --------------------------
	.section	.nv.info._Z15SoftmaxWarpImplI22BroadcastScaleMaskLoadIffbLm3EiE11DirectStoreIffEfLi1ELi23ELi32ELi1ELb1EL9Algorithm0EEvT_T0_ll,"",@"SHT_CUDA_INFO"
	.sectionflags	@""
	.align	4


	//----- nvinfo : EIATTR_CUDA_API_VERSION
	.align		4
        /*0000*/ 	.byte	0x04, 0x37
        /*0002*/ 	.short	(.L_10088 - .L_10087)
.L_10087:
        /*0004*/ 	.word	0x00000082


	//----- nvinfo : EIATTR_KPARAM_INFO
	.align		4
.L_10088:
        /*0008*/ 	.byte	0x04, 0x17
        /*000a*/ 	.short	(.L_10090 - .L_10089)
.L_10089:
        /*000c*/ 	.word	0x00000000
        /*0010*/ 	.short	0x0003
        /*0012*/ 	.short	0x0088
        /*0014*/ 	.byte	0x00, 0xf0, 0x21, 0x00


	//----- nvinfo : EIATTR_KPARAM_INFO
	.align		4
.L_10090:
        /*0018*/ 	.byte	0x04, 0x17
        /*001a*/ 	.short	(.L_10092 - .L_10091)
.L_10091:
        /*001c*/ 	.word	0x00000000
        /*0020*/ 	.short	0x0002
        /*0022*/ 	.short	0x0080
        /*0024*/ 	.byte	0x00, 0xf0, 0x21, 0x00


	//----- nvinfo : EIATTR_KPARAM_INFO
	.align		4
.L_10092:
        /*0028*/ 	.byte	0x04, 0x17
        /*002a*/ 	.short	(.L_10094 - .L_10093)
.L_10093:
        /*002c*/ 	.word	0x00000000
        /*0030*/ 	.short	0x0001
        /*0032*/ 	.short	0x0070
        /*0034*/ 	.byte	0x00, 0xf0, 0x41, 0x00


	//----- nvinfo : EIATTR_KPARAM_INFO
	.align		4
.L_10094:
        /*0038*/ 	.byte	0x04, 0x17
        /*003a*/ 	.short	(.L_10096 - .L_10095)
.L_10095:
        /*003c*/ 	.word	0x00000000
        /*0040*/ 	.short	0x0000
        /*0042*/ 	.short	0x0000
        /*0044*/ 	.byte	0x00, 0xf0, 0xc1, 0x01


	//----- nvinfo : EIATTR_SPARSE_MMA_MASK
	.align		4
.L_10096:
        /*0048*/ 	.byte	0x03, 0x50
        /*004a*/ 	.short	0x0000


	//----- nvinfo : EIATTR_MAXREG_COUNT
	.align		4
        /*004c*/ 	.byte	0x03, 0x1b
        /*004e*/ 	.short	0x00ff


	//----- nvinfo : EIATTR_EXTERNS
	.align		4
        /*0050*/ 	.byte	0x04, 0x0f
        /*0052*/ 	.short	(.L_10098 - .L_10097)


	//   ....[0]....
	.align		4
.L_10097:
        /*0054*/ 	.word	index@(__assertfail)


	//----- nvinfo : EIATTR_MERCURY_ISA_VERSION
	.align		4
.L_10098:
        /*0058*/ 	.byte	0x03, 0x5f
        /*005a*/ 	.short	0x0101


	//----- nvinfo : EIATTR_COOP_GROUP_MASK_REGIDS
	.align		4
        /*005c*/ 	.byte	0x04, 0x29
        /*005e*/ 	.short	(.L_10100 - .L_10099)


	//   ....[0]....
.L_10099:
        /*0060*/ 	.word	0xffffffff


	//   ....[1]....
        /*0064*/ 	.word	0xffffffff


	//   ....[2]....
        /*0068*/ 	.word	0xffffffff


	//   ....[3]....
        /*006c*/ 	.word	0xffffffff


	//   ....[4]....
        /*0070*/ 	.word	0xffffffff


	//   ....[5]....
        /*0074*/ 	.word	0xffffffff


	//   ....[6]....
        /*0078*/ 	.word	0xffffffff


	//   ....[7]....
        /*007c*/ 	.word	0xffffffff


	//   ....[8]....
        /*0080*/ 	.word	0xffffffff


	//   ....[9]....
        /*0084*/ 	.word	0xffffffff


	//   ....[10]....
        /*0088*/ 	.word	0x0500000f


	//   ....[11]....
        /*008c*/ 	.word	0x0500000f


	//   ....[12]....
        /*0090*/ 	.word	0x0500000f


	//   ....[13]....
        /*0094*/ 	.word	0x0500000f


	//   ....[14]....
        /*0098*/ 	.word	0x0500000f


	//   ....[15]....
        /*009c*/ 	.word	0x0500000f


	//   ....[16]....
        /*00a0*/ 	.word	0x0500000f


	//   ....[17]....
        /*00a4*/ 	.word	0x0500000f


	//   ....[18]....
        /*00a8*/ 	.word	0x0500000f


	//   ....[19]....
        /*00ac*/ 	.word	0x0500000f


	//----- nvinfo : EIATTR_COOP_GROUP_INSTR_OFFSETS
	.align		4
.L_10100:
        /*00b0*/ 	.byte	0x04, 0x28
        /*00b2*/ 	.short	(.L_10102 - .L_10101)


	//   ....[0]....
.L_10101:
        /*00b4*/ 	.word	0x00008690


	//   ....[1]....
        /*00b8*/ 	.word	0x000086d0


	//   ....[2]....
        /*00bc*/ 	.word	0x000086f0


	//   ....[3]....
        /*00c0*/ 	.word	0x00008710


	//   ....[4]....
        /*00c4*/ 	.word	0x00008730


	//   ....[5]....
        /*00c8*/ 	.word	0x000095b0


	//   ....[6]....
        /*00cc*/ 	.word	0x000095d0


	//   ....[7]....
        /*00d0*/ 	.word	0x000095f0


	//   ....[8]....
        /*00d4*/ 	.word	0x00009610


	//   ....[9]....
        /*00d8*/ 	.word	0x00009630


	//   ....[10]....
        /*00dc*/ 	.word	0x0000b4d0


	//   ....[11]....
        /*00e0*/ 	.word	0x0000b550


	//   ....[12]....
        /*00e4*/ 	.word	0x0000b5b0


	//   ....[13]....
        /*00e8*/ 	.word	0x0000b610


	//   ....[14]....
        /*00ec*/ 	.word	0x0000b670


	//   ....[15]....
        /*00f0*/ 	.word	0x0000c560


	//   ....[16]....
        /*00f4*/ 	.word	0x0000c5c0


	//   ....[17]....
        /*00f8*/ 	.word	0x0000c620


	//   ....[18]....
        /*00fc*/ 	.word	0x0000c680


	//   ....[19]....
        /*0100*/ 	.word	0x0000c6e0


	//----- nvinfo : EIATTR_VRC_CTA_INIT_COUNT
	.align		4
.L_10102:
        /*0104*/ 	.byte	0x02, 0x4a
	.zero		1
	.zero		1


	//----- nvinfo : EIATTR_SYSCALL_OFFSETS
	.align		4
        /*0108*/ 	.byte	0x04, 0x46
        /*010a*/ 	.short	(.L_10104 - .L_10103)


	//   ....[0]....
.L_10103:
        /*010c*/ 	.word	0x000001c0


	//----- nvinfo : EIATTR_EXIT_INSTR_OFFSETS
	.align		4
.L_10104:
        /*0110*/ 	.byte	0x04, 0x1c
        /*0112*/ 	.short	(.L_10106 - .L_10105)


	//   ....[0]....
.L_10105:
        /*0114*/ 	.word	0x00000250


	//   ....[1]....
        /*0118*/ 	.word	0x0000b470


	//----- nvinfo : EIATTR_CRS_STACK_SIZE
	.align		4
.L_10106:
        /*011c*/ 	.byte	0x04, 0x1e
        /*011e*/ 	.short	(.L_10108 - .L_10107)
.L_10107:
        /*0120*/ 	.word	0x00000000


	//----- nvinfo : EIATTR_CBANK_PARAM_SIZE
	.align		4
.L_10108:
        /*0124*/ 	.byte	0x03, 0x19
        /*0126*/ 	.short	0x0090


	//----- nvinfo : EIATTR_PARAM_CBANK
	.align		4
        /*0128*/ 	.byte	0x04, 0x0a
        /*012a*/ 	.short	(.L_10110 - .L_10109)
	.align		4
.L_10109:
        /*012c*/ 	.word	index@(.nv.constant0._Z15SoftmaxWarpImplI22BroadcastScaleMaskLoadIffbLm3EiE11DirectStoreIffEfLi1ELi23ELi32ELi1ELb1EL9Algorithm0EEvT_T0_ll)
        /*0130*/ 	.short	0x0380
        /*0132*/ 	.short	0x0090


	//----- nvinfo : EIATTR_SW_WAR
	.align		4
.L_10110:
        /*0134*/ 	.byte	0x04, 0x36
        /*0136*/ 	.short	(.L_10112 - .L_10111)
.L_10111:
        /*0138*/ 	.word	0x00000008
.L_10112:


//--------------------- .nv.info._Z15SoftmaxWarpImplI22BroadcastScaleMaskLoadIffbLm3EiE11DirectStoreIffEfLi1ELi23ELi32ELi1ELb0EL9Algorithm0EEvT_T0_ll --------------------------
	.section	.nv.info._Z15SoftmaxWarpImplI22BroadcastScaleMaskLoadIffbLm3EiE11DirectStoreIffEfLi1ELi23ELi32ELi1ELb0EL9Algorithm0EEvT_T0_ll,"",@"SHT_CUDA_INFO"
	.sectionflags	@""
	.align	4


	//----- nvinfo : EIATTR_CUDA_API_VERSION
	.align		4
        /*0000*/ 	.byte	0x04, 0x37
        /*0002*/ 	.short	(.L_10114 - .L_10113)
.L_10113:
        /*0004*/ 	.word	0x00000082


	//----- nvinfo : EIATTR_KPARAM_INFO
	.align		4
.L_10114:
        /*0008*/ 	.byte	0x04, 0x17
        /*000a*/ 	.short	(.L_10116 - .L_10115)
.L_10115:
        /*000c*/ 	.word	0x00000000
        /*0010*/ 	.short	0x0003
        /*0012*/ 	.short	0x0088
        /*0014*/ 	.byte	0x00, 0xf0, 0x21, 0x00


	//----- nvinfo : EIATTR_KPARAM_INFO
	.align		4
.L_10116:
        /*0018*/ 	.byte	0x04, 0x17
        /*001a*/ 	.short	(.L_10118 - .L_10117)
.L_10117:
        /*001c*/ 	.word	0x00000000
        /*0020*/ 	.short	0x0002
        /*0022*/ 	.short	0x0080
        /*0024*/ 	.byte	0x00, 0xf0, 0x21, 0x00


	//----- nvinfo : EIATTR_KPARAM_INFO
	.align		4
.L_10118:
        /*0028*/ 	.byte	0x04, 0x17
        /*002a*/ 	.short	(.L_10120 - .L_10119)
.L_10119:
        /*002c*/ 	.word	0x00000000
        /*0030*/ 	.short	0x0001
        /*0032*/ 	.short	0x0070
        /*0034*/ 	.byte	0x00, 0xf0, 0x41, 0x00


	//----- nvinfo : EIATTR_KPARAM_INFO
	.align		4
.L_10120:
        /*0038*/ 	.byte	0x04, 0x17
        /*003a*/ 	.short	(.L_10122 - .L_10121)
.L_10121:
        /*003c*/ 	.word	0x00000000
        /*0040*/ 	.short	0x0000
        /*0042*/ 	.short	0x0000
        /*0044*/ 	.byte	0x00, 0xf0, 0xc1, 0x01


	//----- nvinfo : EIATTR_SPARSE_MMA_MASK
	.align		4
.L_10122:
        /*0048*/ 	.byte	0x03, 0x50
        /*004a*/ 	.short	0x0000


	//----- nvinfo : EIATTR_MAXREG_COUNT
	.align		4
        /*004c*/ 	.byte	0x03, 0x1b
        /*004e*/ 	.short	0x00ff


	//----- nvinfo : EIATTR_EXTERNS
	.align		4
        /*0050*/ 	.byte	0x04, 0x0f
        /*0052*/ 	.short	(.L_10124 - .L_10123)


	//   ....[0]....
	.align		4
.L_10123:
        /*0054*/ 	.word	index@(__assertfail)


	//----- nvinfo : EIATTR_MERCURY_ISA_VERSION
	.align		4
.L_10124:
        /*0058*/ 	.byte	0x03, 0x5f
        /*005a*/ 	.short	0x0101


	//----- nvinfo : EIATTR_COOP_GROUP_MASK_REGIDS
	.align		4
        /*005c*/ 	.byte	0x04, 0x29
        /*005e*/ 	.short	(.L_10126 - .L_10125)


	//   ....[0]....
.L_10125:
        /*0060*/ 	.word	0xffffffff


	//   ....[1]....
        /*0064*/ 	.word	0xffffffff


	//   ....[2]....
        /*0068*/ 	.word	0xffffffff


	//   ....[3]....
        /*006c*/ 	.word	0xffffffff


	//   ....[4]....
        /*0070*/ 	.word	0xffffffff


	//   ....[5]....
        /*0074*/ 	.word	0xffffffff


	//   ....[6]....
        /*0078*/ 	.word	0xffffffff


	//   ....[7]....
        /*007c*/ 	.word	0xffffffff


	//   ....[8]....
        /*0080*/ 	.word	0xffffffff


	//   ....[9]....
        /*0084*/ 	.word	0xffffffff


	//   ....[10]....
        /*0088*/ 	.word	0x0500000f


	//   ....[11]....
        /*008c*/ 	.word	0x0500000f


	//   ....[12]....
        /*0090*/ 	.word	0x0500000f


	//   ....[13]....
        /*0094*/ 	.word	0x0500000f


	//   ....[14]....
        /*0098*/ 	.word	0x0500000f


	//   ....[15]....
        /*009c*/ 	.word	0x0500000f


	//   ....[16]....
        /*00a0*/ 	.word	0x0500000f


	//   ....[17]....
        /*00a4*/ 	.word	0x0500000f


	//   ....[18]....
        /*00a8*/ 	.word	0x0500000f


	//   ....[19]....
        /*00ac*/ 	.word	0x0500000f


	//----- nvinfo : EIATTR_COOP_GROUP_INSTR_OFFSETS
	.align		4
.L_10126:
        /*00b0*/ 	.byte	0x04, 0x28
        /*00b2*/ 	.short	(.L_10128 - .L_10127)


	//   ....[0]....
.L_10127:
        /*00b4*/ 	.word	0x00004ed0


	//   ....[1]....
        /*00b8*/ 	.word	0x00004f10


	//   ....[2]....
        /*00bc*/ 	.word	0x00004f30


	//   ....[3]....
        /*00c0*/ 	.word	0x00004f50


	//   ....[4]....
        /*00c4*/ 	.word	0x00004f70


	//   ....[5]....
        /*00c8*/ 	.word	0x00005df0


	//   ....[6]....
        /*00cc*/ 	.word	0x00005e10


	//   ....[7]....
        /*00d0*/ 	.word	0x00005e30


	//   ....[8]....
        /*00d4*/ 	.word	0x00005e50


	//   ....[9]....
        /*00d8*/ 	.word	0x00005e70


	//   ....[10]....
        /*00dc*/ 	.word	0x00007860


	//   ....[11]....
        /*00e0*/ 	.word	0x000078f0


	//   ....[12]....
        /*00e4*/ 	.word	0x00007950


	//   ....[13]....
        /*00e8*/ 	.word	0x000079b0


	//   ....[14]....
        /*00ec*/ 	.word	0x00007a10


	//   ....[15]....
        /*00f0*/ 	.word	0x000088f0


	//   ....[16]....
        /*00f4*/ 	.word	0x00008950


	//   ....[17]....
        /*00f8*/ 	.word	0x000089b0


	//   ....[18]....
        /*00fc*/ 	.word	0x00008a10


	//   ....[19]....
        /*0100*/ 	.word	0x00008a70


	//----- nvinfo : EIATTR_VRC_CTA_INIT_COUNT
	.align		4
.L_10128:
        /*0104*/ 	.byte	0x02, 0x4a
	.zero		1
	.zero		1


	//----- nvinfo : EIATTR_SYSCALL_OFFSETS
	.align		4
        /*0108*/ 	.byte	0x04, 0x46
        /*010a*/ 	.short	(.L_10130 - .L_10129)


	//   ....[0]....
.L_10129:
        /*010c*/ 	.word	0x000001c0


	//----- nvinfo : EIATTR_EXIT_INSTR_OFFSETS
	.align		4
.L_10130:
        /*0110*/ 	.byte	0x04, 0x1c
        /*0112*/ 	.short	(.L_10132 - .L_10131)


	//   ....[0]....
.L_10131:
        /*0114*/ 	.word	0x00000270


	//   ....[1]....
        /*0118*/ 	.word	0x00007800


	//----- nvinfo : EIATTR_CRS_STACK_SIZE
	.align		4
.L_10132:
        /*011c*/ 	.byte	0x04, 0x1e
        /*011e*/ 	.short	(.L_10134 - .L_10133)
.L_10133:
        /*0120*/ 	.word	0x00000000


	//----- nvinfo : EIATTR_CBANK_PARAM_SIZE
	.align		4
.L_10134:
        /*0124*/ 	.byte	0x03, 0x19
        /*0126*/ 	.short	0x0090


	//----- nvinfo : EIATTR_PARAM_CBANK
	.align		4
        /*0128*/ 	.byte	0x04, 0x0a
        /*012a*/ 	.short	(.L_10136 - .L_10135)
	.align		4
.L_10135:
        /*012c*/ 	.word	index@(.nv.constant0._Z15SoftmaxWarpImplI22BroadcastScaleMaskLoadIffbLm3EiE11DirectStoreIffEfLi1ELi23ELi32ELi1ELb0EL9Algorithm0EEvT_T0_ll)
        /*0130*/ 	.short	0x0380
        /*0132*/ 	.short	0x0090


	//----- nvinfo : EIATTR_SW_WAR
	.align		4
.L_10136:
        /*0134*/ 	.byte	0x04, 0x36
        /*0136*/ 	.short	(.L_10138 - .L_10137)
.L_10137:
        /*0138*/ 	.word	0x00000008
.L_10138:


//--------------------- .nv.info._Z15SoftmaxWarpImplI22BroadcastScaleMaskLoadIffbLm3EiE11DirectStoreIffEfLi1ELi22ELi32ELi1ELb1EL9Algorithm0EEvT_T0_ll --------------------------
	.section	.nv.info._Z15SoftmaxWarpImplI22BroadcastScaleMaskLoadIffbLm3EiE11DirectStoreIffEfLi1ELi22ELi32ELi1ELb1EL9Algorithm0EEvT_T0_ll,"",@"SHT_CUDA_INFO"
	.sectionflags	@""
	.align	4


	//----- nvinfo : EIATTR_CUDA_API_VERSION
	.align		4
        /*0000*/ 	.byte	0x04, 0x37
        /*0002*/ 	.short	(.L_10140 - .L_10139)
.L_10139:
        /*0004*/ 	.word	0x00000082


	//----- nvinfo : EIATTR_KPARAM_INFO
	.align		4
.L_10140:
        /*0008*/ 	.byte	0x04, 0x17
        /*000a*/ 	.short	(.L_10142 - .L_10141)
.L_10141:
        /*000c*/ 	.word	0x00000000
        /*0010*/ 	.short	0x0003
        /*0012*/ 	.short	0x0088
        /*0014*/ 	.byte	0x00, 0xf0, 0x21, 0x00


	//----- nvinfo : EIATTR_KPARAM_INFO
	.align		4
.L_10142:
        /*0018*/ 	.byte	0x04, 0x17
        /*001a*/ 	.short	(.L_10144 - .L_10143)
.L_10143:
        /*001c*/ 	.word	0x00000000
        /*0020*/ 	.short	0x0002
        /*0022*/ 	.short	0x0080
        /*0024*/ 	.byte	0x00, 0xf0, 0x21, 0x00


	//----- nvinfo : EIATTR_KPARAM_INFO
	.align		4
.L_10144:
        /*0028*/ 	.byte	0x04, 0x17
        /*002a*/ 	.short	(.L_10146 - .L_10145)
.L_10145:
        /*002c*/ 	.word	0x00000000
        /*0030*/ 	.short	0x0001
        /*0032*/ 	.short	0x0070
        /*0034*/ 	.byte	0x00, 0xf0, 0x41, 0x00


	//----- nvinfo : EIATTR_KPARAM_INFO
	.align		4
.L_10146:
        /*0038*/ 	.byte	0x04, 0x17
        /*003a*/ 	.short	(.L_10148 - .L_10147)
.L_10147:
        /*003c*/ 	.word	0x00000000
        /*0040*/ 	.short	0x0000
        /*0042*/ 	.short	0x0000
        /*0044*/ 	.byte	0x00, 0xf0, 0xc1, 0x01


	//----- nvinfo : EIATTR_SPARSE_MMA_MASK
	.align		4
.L_10148:
        /*0048*/ 	.byte	0x03, 0x50
        /*004a*/ 	.short	0x0000


	//----- nvinfo : EIATTR_MAXREG_COUNT
	.align		4
        /*004c*/ 	.byte	0x03, 0x1b
        /*004e*/ 	.short	0x00ff


	//----- nvinfo : EIATTR_EXTERNS
	.align		4
        /*0050*/ 	.byte	0x04, 0x0f
        /*0052*/ 	.short	(.L_10150 - .L_10149)


	//   ....[0]....
	.align		4
.L_10149:
        /*0054*/ 	.word	index@(__assertfail)


	//----- nvinfo : EIATTR_MERCURY_ISA_VERSION
	.align		4
.L_10150:
        /*0058*/ 	.byte	0x03, 0x5f
        /*005a*/ 	.short	0x0101


	//----- nvinfo : EIATTR_COOP_GROUP_MASK_REGIDS
	.align		4
        /*005c*/ 	.byte	0x04, 0x29
        /*005e*/ 	.short	(.L_10152 - .L_10151)


	//   ....[0]....
.L_10151:
        /*0060*/ 	.word	0xffffffff


	//   ....[1]....
        /*0064*/ 	.word	0xffffffff


	//   ....[2]....
        /*0068*/ 	.word	0xffffffff


	//   ....[3]....
        /*006c*/ 	.word	0xffffffff


	//   ....[4]....
        /*0070*/ 	.word	0xffffffff


	//   ....[5]....
        /*0074*/ 	.word	0xffffffff


	//   ....[6]....
        /*0078*/ 	.word	0xffffffff


	//   ....[7]....
        /*007c*/ 	.word	0xffffffff


	//   ....[8]....
        /*0080*/ 	.word	0xffffffff


	//   ....[9]....
        /*0084*/ 	.word	0xffffffff


	//   ....[10]....
        /*0088*/ 	.word	0x0500000f


	//   ....[11]....
        /*008c*/ 	.word	0x0500000f


	//   ....[12]....
        /*0090*/ 	.word	0x0500000f


	//   ....[13]....
        /*0094*/ 	.word	0x0500000f


	//   ....[14]....
        /*0098*/ 	.word	0x0500000f


	//   ....[15]....
        /*009c*/ 	.word	0x0500000f


	//   ....[16]....
        /*00a0*/ 	.word	0x0500000f


	//   ....[17]....
        /*00a4*/ 	.word	0x0500000f


	//   ....[18]....
        /*00a8*/ 	.word	0x0500000f


	//   ....[19]....
        /*00ac*/ 	.word	0x0500000f


	//----- nvinfo : EIATTR_COOP_GROUP_INSTR_OFFSETS
	.align		4
.L_10152:
        /*00b0*/ 	.byte	0x04, 0x28
        /*00b2*/ 	.short	(.L_10154 - .L_10153)


	//   ....[0]....
.L_10153:
        /*00b4*/ 	.word	0x00008100


	//   ....[1]....
        /*00b8*/ 	.word	0x00008140


	//   ....[2]....
        /*00bc*/ 	.word	0x00008160


	//   ....[3]....
        /*00c0*/ 	.word	0x00008180


	//   ....[4]....
        /*00c4*/ 	.word	0x000081a0


	//   ....[5]....
        /*00c8*/ 	.word	0x00008f80


	//   ....[6]....
        /*00cc*/ 	.word	0x00008fa0


	//   ....[7]....
        /*00d0*/ 	.word	0x00008fc0


	//   ....[8]....
        /*00d4*/ 	.word	0x00008fe0


	//   ....[9]....
        /*00d8*/ 	.word	0x00009000


	//   ....[10]....
        /*00dc*/ 	.word	0x0000ad50


	//   ....[11]....
        /*00e0*/ 	.word	0x0000add0


	//   ....[12]....
        /*00e4*/ 	.word	0x0000ae30


	//   ....[13]....
        /*00e8*/ 	.word	0x0000ae90


	//   ....[14]....
        /*00ec*/ 	.word	0x0000aef0


	//   ....[15]....
        /*00f0*/ 	.word	0x0000bd40


	//   ....[16]....
        /*00f4*/ 	.word	0x0000bda0


	//   ....[17]....
        /*00f8*/ 	.word	0x0000be00


	//   ....[18]....
        /*00fc*/ 	.word	0x0000be60


	//   ....[19]....
        /*0100*/ 	.word	0x0000bec0


	//----- nvinfo : EIATTR_VRC_CTA_INIT_COUNT
	.align		4
.L_10154:
        /*0104*/ 	.byte	0x02, 0x4a
	.zero		1
	.zero		1


	//----- nvinfo : EIATTR_SYSCALL_OFFSETS
	.align		4
        /*0108*/ 	.byte	0x04, 0x46
        /*010a*/ 	.short	(.L_10156 - .L_10155)


	//   ....[0]....
.L_10155:
        /*010c*/ 	.word	0x000001c0


	//----- nvinfo : EIATTR_EXIT_INSTR_OFFSETS
	.align		4
.L_10156:
        /*0110*/ 	.byte	0x04, 0x1c
        /*0112*/ 	.short	(.L_10158 - .L_10157)


	//   ....[0]....
.L_10157:
        /*0114*/ 	.word	0x00000250


	//   ....[1]....
        /*0118*/ 	.word	0x0000acf0


	//----- nvinfo : EIATTR_CRS_STACK_SIZE
	.align		4
.L_10158:
        /*011c*/ 	.byte	0x04, 0x1e
        /*011e*/ 	.short	(.L_10160 - .L_10159)
.L_10159:
        /*0120*/ 	.word	0x00000000


	//----- nvinfo : EIATTR_CBANK_PARAM_SIZE
	.align		4
.L_10160:
        /*0124*/ 	.byte	0x03, 0x19
        /*0126*/ 	.short	0x0090


	//----- nvinfo : EIATTR_PARAM_CBANK
	.align		4
        /*0128*/ 	.byte	0x04, 0x0a
        /*012a*/ 	.short	(.L_10162 - .L_10161)
	.align		4
.L_10161:
        /*012c*/ 	.word	index@(.nv.constant0._Z15SoftmaxWarpImplI22BroadcastScaleMaskLoadIffbLm3EiE11DirectStoreIffEfLi1ELi22ELi32ELi1ELb1EL9Algorithm0EEvT_T0_ll)
        /*0130*/ 	.short	0x0380
        /*0132*/ 	.short	0x0090


	//----- nvinfo : EIATTR_SW_WAR
	.align		4
.L_10162:
        /*0134*/ 	.byte	0x04, 0x36
        /*0136*/ 	.short	(.L_10164 - .L_10163)
.L_10163:
        /*0138*/ 	.word	0x00000008
.L_10164:


//--------------------- .nv.info._Z15SoftmaxWarpImplI22BroadcastScaleMaskLoadIffbLm3EiE11DirectStoreIffEfLi1ELi22ELi32ELi1ELb0EL9Algorithm0EEvT_T0_ll --------------------------
	.section	.nv.info._Z15SoftmaxWarpImplI22BroadcastScaleMaskLoadIffbLm3EiE11DirectStoreIffEfLi1ELi22ELi32ELi1ELb0EL9Algorithm0EEvT_T0_ll,"",@"SHT_CUDA_INFO"
	.sectionflags	@""
	.align	4


	//----- nvinfo : EIATTR_CUDA_API_VERSION
	.align		4
        /*0000*/ 	.byte	0x04, 0x37
        /*0002*/ 	.short	(.L_10166 - .L_10165)
.L_10165:
        /*0004*/ 	.word	0x00000082


	//----- nvinfo : EIATTR_KPARAM_INFO
	.align		4
.L_10166:
        /*0008*/ 	.byte	0x04, 0x17
        /*000a*/ 	.short	(.L_10168 - .L_10167)
.L_10167:
        /*000c*/ 	.word	0x00000000
        /*0010*/ 	.short	0x0003
        /*0012*/ 	.short	0x0088
        /*0014*/ 	.byte	0x00, 0xf0, 0x21, 0x00


	//----- nvinfo : EIATTR_KPARAM_INFO
	.align		4
.L_10168:
        /*0018*/ 	.byte	0x04, 0x17
        /*001a*/ 	.short	(.L_10170 - .L_10169)
.L_10169:
        /*001c*/ 	.word	0x00000000
        /*0020*/ 	.short	0x0002
        /*0022*/ 	.short	0x0080
        /*0024*/ 	.byte	0x00, 0xf0, 0x21, 0x00


	//----- nvinfo : EIATTR_KPARAM_INFO
	.align		4
.L_10170:
        /*0028*/ 	.byte	0x04, 0x17
        /*002a*/ 	.short	(.L_10172 - .L_10171)
.L_10171:
        /*002c*/ 	.word	0x00000000
        /*0030*/ 	.short	0x0001
        /*0032*/ 	.short	0x0070
        /*0034*/ 	.byte	0x00, 0xf0, 0x41, 0x00


	//----- nvinfo : EIATTR_KPARAM_INFO
	.align		4
.L_10172:
        /*0038*/ 	.byte	0x04, 0x17
        /*003a*/ 	.short	(.L_10174 - .L_10173)
.L_10173:
        /*003c*/ 	.word	0x00000000
        /*0040*/ 	.short	0x0000
        /*0042*/ 	.short	0x0000
        /*0044*/ 	.byte	0x00, 0xf0, 0xc1, 0x01


	//----- nvinfo : EIATTR_SPARSE_MMA_MASK
	.align		4
.L_10174:
        /*0048*/ 	.byte	0x03, 0x50
        /*004a*/ 	.short	0x0000


	//----- nvinfo : EIATTR_MAXREG_COUNT
	.align		4
        /*004c*/ 	.byte	0x03, 0x1b
        /*004e*/ 	.short	0x00ff


	//----- nvinfo : EIATTR_EXTERNS
	.align		4
        /*0050*/ 	.byte	0x04, 0x0f
        /*0052*/ 	.short	(.L_10176 - .L_10175)


	//   ....[0]....
	.align		4
.L_10175:
        /*0054*/ 	.word	index@(__assertfail)


	//----- nvinfo : EIATTR_MERCURY_ISA_VERSION
	.align		4
.L_10176:
        /*0058*/ 	.byte	0x03, 0x5f
        /*005a*/ 	.short	0x0101


	//----- nvinfo : EIATTR_COOP_GROUP_MASK_REGIDS
	.align		4
        /*005c*/ 	.byte	0x04, 0x29
        /*005e*/ 	.short	(.L_10178 - .L_10177)


	//   ....[0]....
.L_10177:
        /*0060*/ 	.word	0xffffffff


	//   ....[1]....
        /*0064*/ 	.word	0xffffffff


	//   ....[2]....
        /*0068*/ 	.word	0xffffffff


	//   ....[3]....
        /*006c*/ 	.word	0xffffffff


	//   ....[4]....
        /*0070*/ 	.word	0xffffffff


	//   ....[5]....
        /*0074*/ 	.word	0xffffffff


	//   ....[6]....
        /*0078*/ 	.word	0xffffffff


	//   ....[7]....
        /*007c*/ 	.word	0xffffffff


	//   ....[8]....
        /*0080*/ 	.word	0xffffffff


	//   ....[9]....
        /*0084*/ 	.word	0xffffffff


	//   ....[10]....
        /*0088*/ 	.word	0x0500000f


	//   ....[11]....
        /*008c*/ 	.word	0x0500000f


	//   ....[12]....
        /*0090*/ 	.word	0x0500000f


	//   ....[13]....
        /*0094*/ 	.word	0x0500000f


	//   ....[14]....
        /*0098*/ 	.word	0x0500000f


	//   ....[15]....
        /*009c*/ 	.word	0x0500000f


	//   ....[16]....
        /*00a0*/ 	.word	0x0500000f


	//   ....[17]....
        /*00a4*/ 	.word	0x0500000f


	//   ....[18]....
        /*00a8*/ 	.word	0x0500000f


	//   ....[19]....
        /*00ac*/ 	.word	0x0500000f


	//----- nvinfo : EIATTR_COOP_GROUP_INSTR_OFFSETS
	.align		4
.L_10178:
        /*00b0*/ 	.byte	0x04, 0x28
        /*00b2*/ 	.short	(.L_10180 - .L_10179)


	//   ....[0]....
.L_10179:
        /*00b4*/ 	.word	0x00004b80


	//   ....[1]....
        /*00b8*/ 	.word	0x00004bb0


	//   ....[2]....
        /*00bc*/ 	.word	0x00004be0


	//   ....[3]....
        /*00c0*/ 	.word	0x00004c00


	//   ....[4]....
        /*00c4*/ 	.word	0x00004c20


	//   ....[5]....
        /*00c8*/ 	.word	0x00005a00


	//   ....[6]....
        /*00cc*/ 	.word	0x00005a20


	//   ....[7]....
        /*00d0*/ 	.word	0x00005a40


	//   ....[8]....
        /*00d4*/ 	.word	0x00005a60


	//   ....[9]....
        /*00d8*/ 	.word	0x00005a80


	//   ....[10]....
        /*00dc*/ 	.word	0x00007360


	//   ....[11]....
        /*00e0*/ 	.word	0x000073f0


	//   ....[12]....
        /*00e4*/ 	.word	0x00007450


	//   ....[13]....
        /*00e8*/ 	.word	0x000074b0


	//   ....[14]....
        /*00ec*/ 	.word	0x00007510


	//   ....[15]....
        /*00f0*/ 	.word	0x00008350


	//   ....[16]....
        /*00f4*/ 	.word	0x000083b0


	//   ....[17]....
        /*00f8*/ 	.word	0x00008410


	//   ....[18]....
        /*00fc*/ 	.word	0x00008470


	//   ....[19]....
        /*0100*/ 	.word	0x000084d0


	//----- nvinfo : EIATTR_VRC_CTA_INIT_COUNT
	.align		4
.L_10180:
        /*0104*/ 	.byte	0x02, 0x4a
	.zero		1
	.zero		1


	//----- nvinfo : EIATTR_SYSCALL_OFFSETS
	.align		4
        /*0108*/ 	.byte	0x04, 0x46
        /*010a*/ 	.short	(.L_10182 - .L_10181)


	//   ....[0]....
.L_10181:
        /*010c*/ 	.word	0x000001c0


	//----- nvinfo : EIATTR_EXIT_INSTR_OFFSETS
	.align		4
.L_10182:
        /*0110*/ 	.byte	0x04, 0x1c
        /*0112*/ 	.short	(.L_10184 - .L_10183)


	//   ....[0]....
.L_10183:
        /*0114*/ 	.word	0x00000270


	//   ....[1]....
        /*0118*/ 	.word	0x00007300


	//----- nvinfo : EIATTR_CRS_STACK_SIZE
	.align		4
.L_10184:
        /*011c*/ 	.byte	0x04, 0x1e
        /*011e*/ 	.short	(.L_10186 - .L_10185)
.L_10185:
        /*0120*/ 	.word	0x00000000


	//----- nvinfo : EIATTR_CBANK_PARAM_SIZE
	.align		4
.L_10186:
        /*0124*/ 	.byte	0x03, 0x19
        /*0126*/ 	.short	0x0090


	//----- nvinfo : EIATTR_PARAM_CBANK
	.align		4
        /*0128*/ 	.byte	0x04, 0x0a
        /*012a*/ 	.short	(.L_10188 - .L_10187)
	.align		4
.L_10187:
        /*012c*/ 	.word	index@(.nv.constant0._Z15SoftmaxWarpImplI22BroadcastScaleMaskLoadIffbLm3EiE11DirectStoreIffEfLi1ELi22ELi32ELi1ELb0EL9Algorithm0EEvT_T0_ll)
        /*0130*/ 	.short	0x0380
        /*0132*/ 	.short	0x0090


	//----- nvinfo : EIATTR_SW_WAR
	.align		4
.L_10188:
        /*0134*/ 	.byte	0x04, 0x36
        /*0136*/ 	.short	(.L_10190 - .L_10189)
.L_10189:
        /*0138*/ 	.word	0x00000008
.L_10190:


//--------------------- .nv.info._Z15SoftmaxWarpImplI22BroadcastScaleMaskLoadIffbLm3EiE11DirectStoreIffEfLi1ELi21ELi32ELi1ELb1EL9Algorithm0EEvT_T0_ll --------------------------
	.section	.nv.info._Z15SoftmaxWarpImplI22BroadcastScaleMaskLoadIffbLm3EiE11DirectStoreIffEfLi1ELi21ELi32ELi1ELb1EL9Algorithm0EEvT_T0_ll,"",@"SHT_CUDA_INFO"
	.sectionflags	@""
	.align	4


	//----- nvinfo : EIATTR_CUDA_API_VERSION
	.align		4
        /*0000*/ 	.byte	0x04, 0x37
        /*0002*/ 	.short	(.L_10192 - .L_10191)
.L_10191:
        /*0004*/ 	.word	0x00000082


	//----- nvinfo : EIATTR_KPARAM_INFO
	.align		4
.L_10192:
        /*0008*/ 	.byte	0x04, 0x17
        /*000a*/ 	.short	(.L_10194 - .L_10193)
.L_10193:
        /*000c*/ 	.word	0x00000000
        /*0010*/ 	.short	0x0003
        /*0012*/ 	.short	0x0088
        /*0014*/ 	.byte	0x00, 0xf0, 0x21, 0x00


	//----- nvinfo : EIATTR_KPARAM_INFO
	.align		4
.L_10194:
        /*0018*/ 	.byte	0x04, 0x17
        /*001a*/ 	.short	(.L_10196 - .L_10195)
.L_10195:
        /*001c*/ 	.word	0x00000000
        /*0020*/ 	.short	0x0002
        /*0022*/ 	.short	0x0080
        /*0024*/ 	.byte	0x00, 0xf0, 0x21, 0x00


	//----- nvinfo : EIATTR_KPARAM_INFO
	.align		4
.L_10196:
        /*0028*/ 	.byte	0x04, 0x17
        /*002a*/ 	.short	(.L_10198 - .L_10197)
.L_10197:
        /*002c*/ 	.word	0x00000000
        /*0030*/ 	.short	0x0001
        /*0032*/ 	.short	0x0070
        /*0034*/ 	.byte	0x00, 0xf0, 0x41, 0x00


	//----- nvinfo : EIATTR_KPARAM_INFO
	.align		4
.L_10198:
        /*0038*/ 	.byte	0x04, 0x17
        /*003a*/ 	.short	(.L_10200 - .L_10199)
.L_10199:
        /*003c*/ 	.word	0x00000000
        /*0040*/ 	.short	0x0000
        /*0042*/ 	.short	0x0000
        /*0044*/ 	.byte	0x00, 0xf0, 0xc1, 0x01


	//----- nvinfo : EIATTR_SPARSE_MMA_MASK
	.align		4
.L_10200:
        /*0048*/ 	.byte	0x03, 0x50
        /*004a*/ 	.short	0x0000


	//----- nvinfo : EIATTR_MAXREG_COUNT
	.align		4
        /*004c*/ 	.byte	0x03, 0x1b
        /*004e*/ 	.short	0x00ff


	//----- nvinfo : EIATTR_EXTERNS
	.align		4
        /*0050*/ 	.byte	0x04, 0x0f
        /*0052*/ 	.short	(.L_10202 - .L_10201)


	//   ....[0]....
	.align		4
.L_10201:
        /*0054*/ 	.word	index@(__assertfail)


	//----- nvinfo : EIATTR_MERCURY_ISA_VERSION
	.align		4
.L_10202:
        /*0058*/ 	.byte	0x03, 0x5f
        /*005a*/ 	.short	0x0101


	//----- nvinfo : EIATTR_COOP_GROUP_MASK_REGIDS
	.align		4
        /*005c*/ 	.byte	0x04, 0x29
        /*005e*/ 	.short	(.L_10204 - .L_10203)


	//   ....[0]....
.L_10203:
        /*0060*/ 	.word	0xffffffff


	//   ....[1]....
        /*0064*/ 	.word	0xffffffff


	//   ....[2]....
        /*0068*/ 	.word	0xffffffff


	//   ....[3]....
        /*006c*/ 	.word	0xffffffff


	//   ....[4]....
        /*0070*/ 	.word	0xffffffff


	//   ....[5]....
        /*0074*/ 	.word	0xffffffff


	//   ....[6]....
        /*0078*/ 	.word	0xffffffff


	//   ....[7]....
        /*007c*/ 	.word	0xffffffff


	//   ....[8]....
        /*0080*/ 	.word	0xffffffff


	//   ....[9]....
        /*0084*/ 	.word	0xffffffff


	//   ....[10]....
        /*0088*/ 	.word	0x0500000f


	//   ....[11]....
        /*008c*/ 	.word	0x0500000f


	//   ....[12]....
        /*0090*/ 	.word	0x0500000f


	//   ....[13]....
        /*0094*/ 	.word	0x0500000f


	//   ....[14]....
        /*0098*/ 	.word	0x0500000f


	//   ....[15]....
        /*009c*/ 	.word	0x0500000f


	//   ....[16]....
        /*00a0*/ 	.word	0x0500000f


	//   ....[17]....
        /*00a4*/ 	.word	0x0500000f


	//   ....[18]....
        /*00a8*/ 	.word	0x0500000f


	//   ....[19]....
        /*00ac*/ 	.word	0x0500000f


	//----- nvinfo : EIATTR_COOP_GROUP_INSTR_OFFSETS
	.align		4
.L_10204:
        /*00b0*/ 	.byte	0x04, 0x28
        /*00b2*/ 	.short	(.L_10206 - .L_10205)


	//   ....[0]....
.L_10205:
        /*00b4*/ 	.word	0x00007af0


	//   ....[1]....
        /*00b8*/ 	.word	0x00007b30


	//   ....[2]....
        /*00bc*/ 	.word	0x00007b50


	//   ....[3]....
        /*00c0*/ 	.word	0x00007b70


	//   ....[4]....
        /*00c4*/ 	.word	0x00007b90


	//   ....[5]....
        /*00c8*/ 	.word	0x000088d0


	//   ....[6]....
        /*00cc*/ 	.word	0x000088f0


	//   ....[7]....
        /*00d0*/ 	.word	0x00008910


	//   ....[8]....
        /*00d4*/ 	.word	0x00008930


	//   ....[9]....
        /*00d8*/ 	.word	0x00008950


	//   ....[10]....
        /*00dc*/ 	.word	0x0000a540


	//   ....[11]....
        /*00e0*/ 	.word	0x0000a5c0


	//   ....[12]....
        /*00e4*/ 	.word	0x0000a620


	//   ....[13]....
        /*00e8*/ 	.word	0x0000a680


	//   ....[14]....
        /*00ec*/ 	.word	0x0000a6e0


	//   ....[15]....
        /*00f0*/ 	.word	0x0000b490


	//   ....[16]....
        /*00f4*/ 	.word	0x0000b4f0


	//   ....[17]....
        /*00f8*/ 	.word	0x0000b550


	//   ....[18]....
        /*00fc*/ 	.word	0x0000b5b0


	//   ....[19]....
        /*0100*/ 	.word	0x0000b610


	//----- nvinfo : EIATTR_VRC_CTA_INIT_COUNT
	.align		4
.L_10206:
        /*0104*/ 	.byte	0x02, 0x4a
	.zero		1
	.zero		1


	//----- nvinfo : EIATTR_SYSCALL_OFFSETS
	.align		4
        /*0108*/ 	.byte	0x04, 0x46
        /*010a*/ 	.short	(.L_10208 - .L_10207)


	//   ....[0]....
.L_10207:
        /*010c*/ 	.word	0x000001c0


	//----- nvinfo : EIATTR_EXIT_INSTR_OFFSETS
	.align		4
.L_10208:
        /*0110*/ 	.byte	0x04, 0x1c
        /*0112*/ 	.short	(.L_10210 - .L_10209)


	//   ....[0]....
.L_10209:
        /*0114*/ 	.word	0x00000250


	//   ....[1]....
        /*0118*/ 	.word	0x0000a4e0


	//----- nvinfo : EIATTR_CRS_STACK_SIZE
	.align		4
.L_10210:
        /*011c*/ 	.byte	0x04, 0x1e
        /*011e*/ 	.short	(.L_10212 - .L_10211)
.L_10211:
        /*0120*/ 	.word	0x00000000


	//----- nvinfo : EIATTR_CBANK_PARAM_SIZE
	.align		4
.L_10212:
        /*0124*/ 	.byte	0x03, 0x19
        /*0126*/ 	.short	0x0090


	//----- nvinfo : EIATTR_PARAM_CBANK
	.align		4
        /*0128*/ 	.byte	0x04, 0x0a
        /*012a*/ 	.short	(.L_10214 - .L_10213)
	.align		4
.L_10213:
        /*012c*/ 	.word	index@(.nv.constant0._Z15SoftmaxWarpImplI22BroadcastScaleMaskLoadIffbLm3EiE11DirectStoreIffEfLi1ELi21ELi32ELi1ELb1EL9Algorithm0EEvT_T0_ll)
        /*0130*/ 	.short	0x0380
        /*0132*/ 	.short	0x0090


	//----- nvinfo : EIATTR_SW_WAR
	.align		4
.L_10214:
        /*0134*/ 	.byte	0x04, 0x36
        /*0136*/ 	.short	(.L_10216 - .L_10215)
.L_10215:
        /*0138*/ 	.word	0x00000008
.L_10216:


//--------------------- .nv.info._Z15SoftmaxWarpImplI22BroadcastScaleMaskLoadIffbLm3EiE11DirectStoreIffEfLi1ELi21ELi32ELi1ELb0EL9Algorithm0EEvT_T0_ll --------------------------
	.section	.nv.info._Z15SoftmaxWarpImplI22BroadcastScaleMaskLoadIffbLm3EiE11DirectStoreIffEfLi1ELi21ELi32ELi1ELb0EL9Algorithm0EEvT_T0_ll,"",@"SHT_CUDA_INFO"
	.sectionflags	@""
	.align	4


	//----- nvinfo : EIATTR_CUDA_API_VERSION
	.align		4
        /*0000*/ 	.byte	0x04, 0x37
        /*0002*/ 	.short	(.L_10218 - .L_10217)
.L_10217:
        /*0004*/ 	.word	0x00000082


	//----- nvinfo : EIATTR_KPARAM_INFO
	.align		4
.L_10218:
        /*0008*/ 	.byte	0x04, 0x17
        /*000a*/ 	.short	(.L_10220 - .L_10219)
.L_10219:
        /*000c*/ 	.word	0x00000000
        /*0010*/ 	.short	0x0003
        /*0012*/ 	.short	0x0088
        /*0014*/ 	.byte	0x00, 0xf0, 0x21, 0x00


	//----- nvinfo : EIATTR_KPARAM_INFO
	.align		4
.L_10220:
        /*0018*/ 	.byte	0x04, 0x17
        /*001a*/ 	.short	(.L_10222 - .L_10221)
.L_10221:
        /*001c*/ 	.word	0x00000000
        /*0020*/ 	.short	0x0002
        /*0022*/ 	.short	0x0080
        /*0024*/ 	.byte	0x00, 0xf0, 0x21, 0x00


	//----- nvinfo : EIATTR_KPARAM_INFO
	.align		4
.L_10222:
        /*0028*/ 	.byte	0x04, 0x17
        /*002a*/ 	.short	(.L_10224 - .L_10223)
.L_10223:
        /*002c*/ 	.word	0x00000000
        /*0030*/ 	.short	0x0001
        /*0032*/ 	.short	0x0070
        /*0034*/ 	.byte	0x00, 0xf0, 0x41, 0x00


	//----- nvinfo : EIATTR_KPARAM_INFO
	.align		4
.L_10224:
        /*0038*/ 	.byte	0x04, 0x17
        /*003a*/ 	.short	(.L_10226 - .L_10225)
.L_10225:
        /*003c*/ 	.word	0x00000000
        /*0040*/ 	.short	0x0000
        /*0042*/ 	.short	0x0000
        /*0044*/ 	.byte	0x00, 0xf0, 0xc1, 0x01


	//----- nvinfo : EIATTR_SPARSE_MMA_MASK
	.align		4
.L_10226:
        /*0048*/ 	.byte	0x03, 0x50
        /*004a*/ 	.short	0x0000


	//----- nvinfo : EIATTR_MAXREG_COUNT
	.align		4
        /*004c*/ 	.byte	0x03, 0x1b
        /*004e*/ 	.short	0x00ff


	//----- nvinfo : EIATTR_EXTERNS
	.align		4
        /*0050*/ 	.byte	0x04, 0x0f
        /*0052*/ 	.short	(.L_10228 - .L_10227)


	//   ....[0]....
	.align		4
.L_10227:
        /*0054*/ 	.word	index@(__assertfail)


	//----- nvinfo : EIATTR_MERCURY_ISA_VERSION
	.align		4
.L_10228:
        /*0058*/ 	.byte	0x03, 0x5f
        /*005a*/ 	.short	0x0101


	//----- nvinfo : EIATTR_COOP_GROUP_MASK_REGIDS
	.align		4
        /*005c*/ 	.byte	0x04, 0x29
        /*005e*/ 	.short	(.L_10230 - .L_10229)


	//   ....[0]....
.L_10229:
        /*0060*/ 	.word	0xffffffff


	//   ....[1]....
        /*0064*/ 	.word	0xffffffff


	//   ....[2]....
        /*0068*/ 	.word	0xffffffff


	//   ....[3]....
        /*006c*/ 	.word	0xffffffff


	//   ....[4]....
        /*0070*/ 	.word	0xffffffff


	//   ....[5]....
        /*0074*/ 	.word	0xffffffff


	//   ....[6]....
        /*0078*/ 	.word	0xffffffff


	//   ....[7]....
        /*007c*/ 	.word	0xffffffff


	//   ....[8]....
        /*0080*/ 	.word	0xffffffff


	//   ....[9]....
        /*0084*/ 	.word	0xffffffff


	//   ....[10]....
        /*0088*/ 	.word	0x0500000f


	//   ....[11]....
        /*008c*/ 	.word	0x0500000f


	//   ....[12]....
        /*0090*/ 	.word	0x0500000f


	//   ....[13]....
        /*0094*/ 	.word	0x0500000f


	//   ....[14]....
        /*0098*/ 	.word	0x0500000f


	//   ....[15]....
        /*009c*/ 	.word	0x0500000f


	//   ....[16]....
        /*00a0*/ 	.word	0x0500000f


	//   ....[17]....
        /*00a4*/ 	.word	0x0500000f


	//   ....[18]....
        /*00a8*/ 	.word	0x0500000f


	//   ....[19]....
        /*00ac*/ 	.word	0x0500000f


	//----- nvinfo : EIATTR_COOP_GROUP_INSTR_OFFSETS
	.align		4
.L_10230:
        /*00b0*/ 	.byte	0x04, 0x28
        /*00b2*/ 	.short	(.L_10232 - .L_10231)


	//   ....[0]....
.L_10231:
        /*00b4*/ 	.word	0x00004830


	//   ....[1]....
        /*00b8*/ 	.word	0x00004870


	//   ....[2]....
        /*00bc*/ 	.word	0x00004890


	//   ....[3]....
        /*00c0*/ 	.word	0x000048b0


	//   ....[4]....
        /*00c4*/ 	.word	0x000048d0


	//   ....[5]....
        /*00c8*/ 	.word	0x00005610


	//   ....[6]....
        /*00cc*/ 	.word	0x00005630


	//   ....[7]....
        /*00d0*/ 	.word	0x00005650


	//   ....[8]....
        /*00d4*/ 	.word	0x00005670


	//   ....[9]....
        /*00d8*/ 	.word	0x00005690


	//   ....[10]....
        /*00dc*/ 	.word	0x00006e70


	//   ....[11]....
        /*00e0*/ 	.word	0x00006ef0


	//   ....[12]....
        /*00e4*/ 	.word	0x00006f50


	//   ....[13]....
        /*00e8*/ 	.word	0x00006fb0


	//   ....[14]....
        /*00ec*/ 	.word	0x00007010


	//   ....[15]....
        /*00f0*/ 	.word	0x00007dc0


	//   ....[16]....
        /*00f4*/ 	.word	0x00007e20


	//   ....[17]....
        /*00f8*/ 	.word	0x00007e80


	//   ....[18]....
        /*00fc*/ 	.word	0x00007ee0


	//   ....[19]....
        /*0100*/ 	.word	0x00007f40


	//----- nvinfo : EIATTR_VRC_CTA_INIT_COUNT
	.align		4
.L_10232:
        /*0104*/ 	.byte	0x02, 0x4a
	.zero		1
	.zero		1


	//----- nvinfo : EIATTR_SYSCALL_OFFSETS
	.align		4
        /*0108*/ 	.byte	0x04, 0x46
        /*010a*/ 	.short	(.L_10234 - .L_10233)


	//   ....[0]....
.L_10233:
        /*010c*/ 	.word	0x000001c0


	//----- nvinfo : EIATTR_EXIT_INSTR_OFFSETS
	.align		4
.L_10234:
        /*0110*/ 	.byte	0x04, 0x1c
        /*0112*/ 	.short	(.L_10236 - .L_10235)


	//   ....[0]....
.L_10235:
        /*0114*/ 	.word	0x00000270


	//   ....[1]....
        /*0118*/ 	.word	0x00006e10


	//----- nvinfo : EIATTR_CRS_STACK_SIZE
	.align		4
.L_10236:
        /*011c*/ 	.byte	0x04, 0x1e
        /*011e*/ 	.short	(.L_10238 - .L_10237)
.L_10237:
        /*0120*/ 	.word	0x00000000


	//----- nvinfo : EIATTR_CBANK_PARAM_SIZE
	.align		4
.L_10238:
        /*0124*/ 	.byte	0x03, 0x19
        /*0126*/ 	.short	0x0090


	//----- nvinfo : EIATTR_PARAM_CBANK
	.align		4
        /*0128*/ 	.byte	0x04, 0x0a
        /*012a*/ 	.short	(.L_10240 - .L_10239)
	.align		4
.L_10239:
        /*012c*/ 	.word	index@(.nv.constant0._Z15SoftmaxWarpImplI22BroadcastScaleMaskLoadIffbLm3EiE11DirectStoreIffEfLi1ELi21ELi32ELi1ELb0EL9Algorithm0EEvT_T0_ll)
        /*0130*/ 	.short	0x0380
        /*0132*/ 	.short	0x0090


	//----- nvinfo : EIATTR_SW_WAR
	.align		4
.L_10240:
        /*0134*/ 	.byte	0x04, 0x36
        /*0136*/ 	.short	(.L_10242 - .L_10241)
.L_10241:
        /*0138*/ 	.word	0x00000008
.L_10242:


//--------------------- .nv.info._Z15SoftmaxWarpImplI22BroadcastScaleMaskLoadIffbLm3EiE11DirectStoreIffEfLi1ELi20ELi32ELi1ELb1EL9Algorithm0EEvT_T0_ll --------------------------
	.section	.nv.info._Z15SoftmaxWarpImplI22BroadcastScaleMaskLoadIffbLm3EiE11DirectStoreIffEfLi1ELi20ELi32ELi1ELb1EL9Algorithm0EEvT_T0_ll,"",@"SHT_CUDA_INFO"
	.sectionflags	@""
	.align	4


	//----- nvinfo : EIATTR_CUDA_API_VERSION
	.align		4
        /*0000*/ 	.byte	0x04, 0x37
        /*0002*/ 	.short	(.L_10244 - .L_10243)
.L_10243:
        /*0004*/ 	.word	0x00000082


	//----- nvinfo : EIATTR_KPARAM_INFO
	.align		4
.L_10244:
        /*0008*/ 	.byte	0x04, 0x17
        /*000a*/ 	.short	(.L_10246 - .L_10245)
.L_10245:
        /*000c*/ 	.word	0x00000000
        /*0010*/ 	.short	0x0003
        /*0012*/ 	.short	0x0088
        /*0014*/ 	.byte	0x00, 0xf0, 0x21, 0x00


	//----- nvinfo : EIATTR_KPARAM_INFO
	.align		4
.L_10246:
        /*0018*/ 	.byte	0x04, 0x17
        /*001a*/ 	.short	(.L_10248 - .L_10247)
.L_10247:
        /*001c*/ 	.word	0x00000000
        /*0020*/ 	.short	0x0002
        /*0022*/ 	.short	0x0080
        /*0024*/ 	.byte	0x00, 0xf0, 0x21, 0x00


	//----- nvinfo : EIATTR_KPARAM_INFO
	.align		4
.L_10248:
        /*0028*/ 	.byte	0x04, 0x17
        /*002a*/ 	.short	(.L_10250 - .L_10249)
.L_10249:
        /*002c*/ 	.word	0x00000000
        /*0030*/ 	.short	0x0001
        /*0032*/ 	.short	0x0070
        /*0034*/ 	.byte	0x00, 0xf0, 0x41, 0x00


	//----- nvinfo : EIATTR_KPARAM_INFO
	.align		4
.L_10250:
        /*0038*/ 	.byte	0x04, 0x17
        /*003a*/ 	.short	(.L_10252 - .L_10251)
.L_10251:
        /*003c*/ 	.word	0x00000000
        /*0040*/ 	.short	0x0000
        /*0042*/ 	.short	0x0000
        /*0044*/ 	.byte	0x00, 0xf0, 0xc1, 0x01


	//----- nvinfo : EIATTR_SPARSE_MMA_MASK
	.align		4
.L_10252:
        /*0048*/ 	.byte	0x03, 0x50
        /*004a*/ 	.short	0x0000


	//----- nvinfo : EIATTR_MAXREG_COUNT
	.align		4
        /*004c*/ 	.byte	0x03, 0x1b
        /*004e*/ 	.short	0x00ff


	//----- nvinfo : EIATTR_EXTERNS
	.align		4
        /*0050*/ 	.byte	0x04, 0x0f
        /*0052*/ 	.short	(.L_10254 - .L_10253)


	//   ....[0]....
	.align		4
.L_10253:
        /*0054*/ 	.word	index@(__assertfail)


	//----- nvinfo : EIATTR_MERCURY_ISA_VERSION
	.align		4
.L_10254:
        /*0058*/ 	.byte	0x03, 0x5f
        /*005a*/ 	.short	0x0101


	//----- nvinfo : EIATTR_COOP_GROUP_MASK_REGIDS
	.align		4
        /*005c*/ 	.byte	0x04, 0x29
        /*005e*/ 	.short	(.L_10256 - .L_10255)


	//   ....[0]....
.L_10255:
        /*0060*/ 	.word	0xffffffff


	//   ....[1]....
        /*0064*/ 	.word	0xffffffff


	//   ....[2]....
        /*0068*/ 	.word	0xffffffff


	//   ....[3]....
        /*006c*/ 	.word	0xffffffff


	//   ....[4]....
        /*0070*/ 	.word	0xffffffff


	//   ....[5]....
        /*0074*/ 	.word	0xffffffff


	//   ....[6]....
        /*0078*/ 	.word	0xffffffff


	//   ....[7]....
        /*007c*/ 	.word	0xffffffff


	//   ....[8]....
        /*0080*/ 	.word	0xffffffff


	//   ....[9]....
        /*0084*/ 	.word	0xffffffff


	//   ....[10]....
        /*0088*/ 	.word	0x0500000f


	//   ....[11]....
        /*008c*/ 	.word	0x0500000f


	//   ....[12]....
        /*0090*/ 	.word	0x0500000f


	//   ....[13]....
        /*0094*/ 	.word	0x0500000f


	//   ....[14]....
        /*0098*/ 	.word	0x0500000f


	//   ....[15]....
        /*009c*/ 	.word	0x0500000f


	//   ....[16]....
        /*00a0*/ 	.word	0x0500000f


	//   ....[17]....
        /*00a4*/ 	.word	0x0500000f


	//   ....[18]....
        /*00a8*/ 	.word	0x0500000f


	//   ....[19]....
        /*00ac*/ 	.word	0x0500000f


	//----- nvinfo : EIATTR_COOP_GROUP_INSTR_OFFSETS
	.align		4
.L_10256:
        /*00b0*/ 	.byte	0x04, 0x28
        /*00b2*/ 	.short	(.L_10258 - .L_10257)


	//   ....[0]....
.L_10257:
        /*00b4*/ 	.word	0x00007580


	//   ....[1]....
        /*00b8*/ 	.word	0x000075c0


	//   ....[2]....
        /*00bc*/ 	.word	0x000075e0


	//   ....[3]....
        /*00c0*/ 	.word	0x00007600


	//   ....[4]....
        /*00c4*/ 	.word	0x00007620


	//   ....[5]....
        /*00c8*/ 	.word	0x000082c0


	//   ....[6]....
        /*00cc*/ 	.word	0x000082e0


	//   ....[7]....
        /*00d0*/ 	.word	0x00008300


	//   ....[8]....
        /*00d4*/ 	.word	0x00008320


	//   ....[9]....
        /*00d8*/ 	.word	0x00008340


	//   ....[10]....
        /*00dc*/ 	.word	0x00009de0


	//   ....[11]....
        /*00e0*/ 	.word	0x00009e70


	//   ....[12]....
        /*00e4*/ 	.word	0x00009ed0


	//   ....[13]....
        /*00e8*/ 	.word	0x00009f30


	//   ....[14]....
        /*00ec*/ 	.word	0x00009f90


	//   ....[15]....
        /*00f0*/ 	.word	0x0000ac90


	//   ....[16]....
        /*00f4*/ 	.word	0x0000acf0


	//   ....[17]....
        /*00f8*/ 	.word	0x0000ad50


	//   ....[18]....
        /*00fc*/ 	.word	0x0000adb0


	//   ....[19]....
        /*0100*/ 	.word	0x0000ae10


	//----- nvinfo : EIATTR_VRC_CTA_INIT_COUNT
	.align		4
.L_10258:
        /*0104*/ 	.byte	0x02, 0x4a
	.zero		1
	.zero		1


	//----- nvinfo : EIATTR_SYSCALL_OFFSETS
	.align		4
        /*0108*/ 	.byte	0x04, 0x46
        /*010a*/ 	.short	(.L_10260 - .L_10259)


	//   ....[0]....
.L_10259:
        /*010c*/ 	.word	0x000001c0


	//----- nvinfo : EIATTR_EXIT_INSTR_OFFSETS
	.align		4
.L_10260:
        /*0110*/ 	.byte	0x04, 0x1c
        /*0112*/ 	.short	(.L_10262 - .L_10261)


	//   ....[0]....
.L_10261:
        /*0114*/ 	.word	0x00000250


	//   ....[1]....
        /*0118*/ 	.word	0x00009d80


	//----- nvinfo : EIATTR_CRS_STACK_SIZE
	.align		4
.L_10262:
        /*011c*/ 	.byte	0x04, 0x1e
        /*011e*/ 	.short	(.L_10264 - .L_10263)
.L_10263:
        /*0120*/ 	.word	0x00000000


	//----- nvinfo : EIATTR_CBANK_PARAM_SIZE
	.align		4
.L_10264:
        /*0124*/ 	.byte	0x03, 0x19
        /*0126*/ 	.short	0x0090


	//----- nvinfo : EIATTR_PARAM_CBANK
	.align		4
        /*0128*/ 	.byte	0x04, 0x0a
        /*012a*/ 	.short	(.L_10266 - .L_10265)
	.align		4
.L_10265:
        /*012c*/ 	.word	index@(.nv.constant0._Z15SoftmaxWarpImplI22BroadcastScaleMaskLoadIffbLm3EiE11DirectStoreIffEfLi1ELi20ELi32ELi1ELb1EL9Algorithm0EEvT_T0_ll)
        /*0130*/ 	.short	0x0380
        /*0132*/ 	.short	0x0090


	//----- nvinfo : EIATTR_SW_WAR
	.align		4
.L_10266:
        /*0134*/ 	.byte	0x04, 0x36
        /*0136*/ 	.short	(.L_10268 - .L_10267)
.L_10267:
        /*0138*/ 	.word	0x00000008
.L_10268:


//--------------------- .nv.info._Z15SoftmaxWarpImplI22BroadcastScaleMaskLoadIffbLm3EiE11DirectStoreIffEfLi1ELi20ELi32ELi1ELb0EL9Algorithm0EEvT_T0_ll --------------------------
	.section	.nv.info._Z15SoftmaxWarpImplI22BroadcastScaleMaskLoadIffbLm3EiE11DirectStoreIffEfLi1ELi20ELi32ELi1ELb0EL9Algorithm0EEvT_T0_ll,"",@"SHT_CUDA_INFO"
	.sectionflags	@""
	.align	4


	//----- nvinfo : EIATTR_CUDA_API_VERSION
	.align		4
        /*0000*/ 	.byte	0x04, 0x37
        /*0002*/ 	.short	(.L_10270 - .L_10269)
.L_10269:
        /*0004*/ 	.word	0x00000082


	//----- nvinfo : EIATTR_KPARAM_INFO
	.align		4
.L_10270:
        /*0008*/ 	.byte	0x04, 0x17
        /*000a*/ 	.short	(.L_10272 - .L_10271)
.L_10271:
        /*000c*/ 	.word	0x00000000
        /*0010*/ 	.short	0x0003
        /*0012*/ 	.short	0x0088
        /*0014*/ 	.byte	0x00, 0xf0, 0x21, 0x00


	//----- nvinfo : EIATTR_KPARAM_INFO
	.align		4
.L_10272:
        /*0018*/ 	.byte	0x04, 0x17
        /*001a*/ 	.short	(.L_10274 - .L_10273)
.L_10273:
        /*001c*/ 	.word	0x00000000
        /*0020*/ 	.short	0x0002
        /*0022*/ 	.short	0x0080
        /*0024*/ 	.byte	0x00, 0xf0, 0x21, 0x00


	//----- nvinfo : EIATTR_KPARAM_INFO
	.align		4
.L_10274:
        /*0028*/ 	.byte	0x04, 0x17
        /*002a*/ 	.short	(.L_10276 - .L_10275)
.L_10275:
        /*002c*/ 	.word	0x00000000
        /*0030*/ 	.short	0x0001
        /*0032*/ 	.short	0x0070
        /*0034*/ 	.byte	0x00, 0xf0, 0x41, 0x00


	//----- nvinfo : EIATTR_KPARAM_INFO
	.align		4
.L_10276:
        /*0038*/ 	.byte	0x04, 0x17
        /*003a*/ 	.short	(.L_10278 - .L_10277)
.L_10277:
        /*003c*/ 	.word	0x00000000
        /*0040*/ 	.short	0x0000
        /*0042*/ 	.short	0x0000
        /*0044*/ 	.byte	0x00, 0xf0, 0xc1, 0x01


	//----- nvinfo : EIATTR_SPARSE_MMA_MASK
	.align		4
.L_10278:
        /*0048*/ 	.byte	0x03, 0x50
        /*004a*/ 	.short	0x0000


	//----- nvinfo : EIATTR_MAXREG_COUNT
	.align		4
        /*004c*/ 	.byte	0x03, 0x1b
        /*004e*/ 	.short	0x00ff


	//----- nvinfo : EIATTR_EXTERNS
	.align		4
        /*0050*/ 	.byte	0x04, 0x0f
        /*0052*/ 	.short	(.L_10280 - .L_10279)


	//   ....[0]....
	.align		4
.L_10279:
        /*0054*/ 	.word	index@(__assertfail)


	//----- nvinfo : EIATTR_MERCURY_ISA_VERSION
	.align		4
.L_10280:
        /*0058*/ 	.byte	0x03, 0x5f
        /*005a*/ 	.short	0x0101


	//----- nvinfo : EIATTR_COOP_GROUP_MASK_REGIDS
	.align		4
        /*005c*/ 	.byte	0x04, 0x29
        /*005e*/ 	.short	(.L_10282 - .L_10281)


	//   ....[0]....
.L_10281:
        /*0060*/ 	.word	0xffffffff


	//   ....[1]....
        /*0064*/ 	.word	0xffffffff


	//   ....[2]....
        /*0068*/ 	.word	0xffffffff


	//   ....[3]....
        /*006c*/ 	.word	0xffffffff


	//   ....[4]....
        /*0070*/ 	.word	0xffffffff


	//   ....[5]....
        /*0074*/ 	.word	0xffffffff


	//   ....[6]....
        /*0078*/ 	.word	0xffffffff


	//   ....[7]....
        /*007c*/ 	.word	0xffffffff


	//   ....[8]....
        /*0080*/ 	.word	0xffffffff


	//   ....[9]....
        /*0084*/ 	.word	0xffffffff


	//   ....[10]....
        /*0088*/ 	.word	0x0500000f


	//   ....[11]....
        /*008c*/ 	.word	0x0500000f


	//   ....[12]....
        /*0090*/ 	.word	0x0500000f


	//   ....[13]....
        /*0094*/ 	.word	0x0500000f


	//   ....[14]....
        /*0098*/ 	.word	0x0500000f


	//   ....[15]....
        /*009c*/ 	.word	0x0500000f


	//   ....[16]....
        /*00a0*/ 	.word	0x0500000f


	//   ....[17]....
        /*00a4*/ 	.word	0x0500000f


	//   ....[18]....
        /*00a8*/ 	.word	0x0500000f


	//   ....[19]....
        /*00ac*/ 	.word	0x0500000f


	//----- nvinfo : EIATTR_COOP_GROUP_INSTR_OFFSETS
	.align		4
.L_10282:
        /*00b0*/ 	.byte	0x04, 0x28
        /*00b2*/ 	.short	(.L_10284 - .L_10283)


	//   ....[0]....
.L_10283:
        /*00b4*/ 	.word	0x00004500


	//   ....[1]....
        /*00b8*/ 	.word	0x00004540


	//   ....[2]....
        /*00bc*/ 	.word	0x00004560


	//   ....[3]....
        /*00c0*/ 	.word	0x00004580


	//   ....[4]....
        /*00c4*/ 	.word	0x000045a0


	//   ....[5]....
        /*00c8*/ 	.word	0x00005240


	//   ....[6]....
        /*00cc*/ 	.word	0x00005260


	//   ....[7]....
        /*00d0*/ 	.word	0x00005280


	//   ....[8]....
        /*00d4*/ 	.word	0x000052a0


	//   ....[9]....
        /*00d8*/ 	.word	0x000052c0


	//   ....[10]....
        /*00dc*/ 	.word	0x00006870


	//   ....[11]....
        /*00e0*/ 	.word	0x000068f0


	//   ....[12]....
        /*00e4*/ 	.word	0x00006950


	//   ....[13]....
        /*00e8*/ 	.word	0x000069b0


	//   ....[14]....
        /*00ec*/ 	.word	0x00006a10


	//   ....[15]....
        /*00f0*/ 	.word	0x00007720


	//   ....[16]....
        /*00f4*/ 	.word	0x00007780


	//   ....[17]....
        /*00f8*/ 	.word	0x000077e0


	//   ....[18]....
        /*00fc*/ 	.word	0x00007840


	//   ....[19]....
        /*0100*/ 	.word	0x000078a0


	//----- nvinfo : EIATTR_VRC_CTA_INIT_COUNT
	.align		4
.L_10284:
        /*0104*/ 	.byte	0x02, 0x4a
	.zero		1
	.zero		1


	//----- nvinfo : EIATTR_SYSCALL_OFFSETS
	.align		4
        /*0108*/ 	.byte	0x04, 0x46
        /*010a*/ 	.short	(.L_10286 - .L_10285)


	//   ....[0]....
.L_10285:
        /*010c*/ 	.word	0x000001c0


	//----- nvinfo : EIATTR_EXIT_INSTR_OFFSETS
	.align		4
.L_10286:
        /*0110*/ 	.byte	0x04, 0x1c
        /*0112*/ 	.short	(.L_10288 - .L_10287)


	//   ....[0]....
.L_10287:
        /*0114*/ 	.word	0x00000270


	//   ....[1]....
        /*0118*/ 	.word	0x00006810


	//----- nvinfo : EIATTR_CRS_STACK_SIZE
	.align		4
.L_10288:
        /*011c*/ 	.byte	0x04, 0x1e
        /*011e*/ 	.short	(.L_10290 - .L_10289)
.L_10289:
        /*0120*/ 	.word	0x00000000


	//----- nvinfo : EIATTR_CBANK_PARAM_SIZE
	.align		4
.L_10290:
        /*0124*/ 	.byte	0x03, 0x19
        /*0126*/ 	.short	0x0090


	//----- nvinfo : EIATTR_PARAM_CBANK
	.align		4
        /*0128*/ 	.byte	0x04, 0x0a
        /*012a*/ 	.short	(.L_10292 - .L_10291)
	.align		4
.L_10291:
        /*012c*/ 	.word	index@(.nv.constant0._Z15SoftmaxWarpImplI22BroadcastScaleMaskLoadIffbLm3EiE11DirectStoreIffEfLi1ELi20ELi32ELi1ELb0EL9Algorithm0EEvT_T0_ll)
        /*0130*/ 	.short	0x0380
        /*0132*/ 	.short	0x0090


	//----- nvinfo : EIATTR_SW_WAR
	.align		4
.L_10292:
        /*0134*/ 	.byte	0x04, 0x36
        /*0136*/ 	.short	(.L_10294 - .L_10293)
.L_10293:
        /*0138*/ 	.word	0x00000008
.L_10294:


//--------------------- .nv.info._Z15SoftmaxWarpImplI22BroadcastScaleMaskLoadIffbLm3EiE11DirectStoreIffEfLi1ELi19ELi32ELi1ELb1EL9Algorithm0EEvT_T0_ll --------------------------
	.section	.nv.info._Z15SoftmaxWarpImplI22BroadcastScaleMaskLoadIffbLm3EiE11DirectStoreIffEfLi1ELi19ELi32ELi1ELb1EL9Algorithm0EEvT_T0_ll,"",@"SHT_CUDA_INFO"
	.sectionflags	@""
	.align	4


	//----- nvinfo : EIATTR_CUDA_API_VERSION
	.align		4
        /*0000*/ 	.byte	0x04, 0x37
        /*0002*/ 	.short	(.L_10296 - .L_10295)
.L_10295:
        /*0004*/ 	.word	0x00000082


	//----- nvinfo : EIATTR_KPARAM_INFO
	.align		4
.L_10296:
        /*0008*/ 	.byte	0x04, 0x17
        /*000a*/ 	.short	(.L_10298 - .L_10297)
.L_10297:
        /*000c*/ 	.word	0x00000000
        /*0010*/ 	.short	0x0003
        /*0012*/ 	.short	0x0088
        /*0014*/ 	.byte	0x00, 0xf0, 0x21, 0x00


	//----- nvinfo : EIATTR_KPARAM_INFO
	.align		4
.L_10298:
        /*0018*/ 	.byte	0x04, 0x17
        /*001a*/ 	.short	(.L_10300 - .L_10299)
.L_10299:
        /*001c*/ 	.word	0x00000000
        /*0020*/ 	.short	0x0002
        /*0022*/ 	.short	0x0080
        /*0024*/ 	.byte	0x00, 0xf0, 0x21, 0x00


	//----- nvinfo : EIATTR_KPARAM_INFO
	.align		4
.L_10300:
        /*0028*/ 	.byte	0x04, 0x17
        /*002a*/ 	.short	(.L_10302 - .L_10301)
.L_10301:
        /*002c*/ 	.word	0x00000000
        /*0030*/ 	.short	0x0001
        /*0032*/ 	.short	0x0070
        /*0034*/ 	.byte	0x00, 0xf0, 0x41, 0x00


	//----- nvinfo : EIATTR_KPARAM_INFO
	.align		4
.L_10302:
        /*0038*/ 	.byte	0x04, 0x17
        /*003a*/ 	.short	(.L_10304 - .L_10303)
.L_10303:
        /*003c*/ 	.word	0x00000000
        /*0040*/ 	.short	0x0000
        /*0042*/ 	.short	0x0000
        /*0044*/ 	.byte	0x00, 0xf0, 0xc1, 0x01


	//----- nvinfo : EIATTR_SPARSE_MMA_MASK
	.align		4
.L_10304:
        /*0048*/ 	.byte	0x03, 0x50
        /*004a*/ 	.short	0x0000


	//----- nvinfo : EIATTR_MAXREG_COUNT
	.align		4
        /*004c*/ 	.byte	0x03, 0x1b
        /*004e*/ 	.short	0x00ff


	//----- nvinfo : EIATTR_EXTERNS
	.align		4
        /*0050*/ 	.byte	0x04, 0x0f
        /*0052*/ 	.short	(.L_10306 - .L_10305)


	//   ....[0]....
	.align		4
.L_10305:
        /*0054*/ 	.word	index@(__assertfail)


	//----- nvinfo : EIATTR_MERCURY_ISA_VERSION
	.align		4
.L_10306:
        /*0058*/ 	.byte	0x03, 0x5f
        /*005a*/ 	.short	0x0101


	//----- nvinfo : EIATTR_COOP_GROUP_MASK_REGIDS
	.align		4
        /*005c*/ 	.byte	0x04, 0x29
        /*005e*/ 	.short	(.L_10308 - .L_10307)


	//   ....[0]....
.L_10307:
        /*0060*/ 	.word	0xffffffff


	//   ....[1]....
        /*0064*/ 	.word	0xffffffff


	//   ....[2]....
        /*0068*/ 	.word	0xffffffff


	//   ....[3]....
        /*006c*/ 	.word	0xffffffff


	//   ....[4]....
        /*0070*/ 	.word	0xffffffff


	//   ....[5]....
        /*0074*/ 	.word	0xffffffff


	//   ....[6]....
        /*0078*/ 	.word	0xffffffff


	//   ....[7]....
        /*007c*/ 	.word	0xffffffff


	//   ....[8]....
        /*0080*/ 	.word	0xffffffff


	//   ....[9]....
        /*0084*/ 	.word	0xffffffff


	//   ....[10]....
        /*0088*/ 	.word	0x0500000f


	//   ....[11]....
        /*008c*/ 	.word	0x0500000f


	//   ....[12]....
        /*0090*/ 	.word	0x0500000f


	//   ....[13]....
        /*0094*/ 	.word	0x0500000f


	//   ....[14]....
        /*0098*/ 	.word	0x0500000f


	//   ....[15]....
        /*009c*/ 	.word	0x0500000f


	//   ....[16]....
        /*00a0*/ 	.word	0x0500000f


	//   ....[17]....
        /*00a4*/ 	.word	0x0500000f


	//   ....[18]....
        /*00a8*/ 	.word	0x0500000f


	//   ....[19]....
        /*00ac*/ 	.word	0x0500000f


	//----- nvinfo : EIATTR_COOP_GROUP_INSTR_OFFSETS
	.align		4
.L_10308:
        /*00b0*/ 	.byte	0x04, 0x28
        /*00b2*/ 	.short	(.L_10310 - .L_10309)


	//   ....[0]....
.L_10309:
        /*00b4*/ 	.word	0x00006fb0


	//   ....[1]....
        /*00b8*/ 	.word	0x00006ff0


	//   ....[2]....
        /*00bc*/ 	.word	0x00007010


	//   ....[3]....
        /*00c0*/ 	.word	0x00007030


	//   ....[4]....
        /*00c4*/ 	.word	0x00007050


	//   ....[5]....
        /*00c8*/ 	.word	0x00007c50


	//   ....[6]....
        /*00cc*/ 	.word	0x00007c70


	//   ....[7]....
        /*00d0*/ 	.word	0x00007c90


	//   ....[8]....
        /*00d4*/ 	.word	0x00007cb0


	//   ....[9]....
        /*00d8*/ 	.word	0x00007cd0


	//   ....[10]....
        /*00dc*/ 	.word	0x00009610


	//   ....[11]....
        /*00e0*/ 	.word	0x000096a0


	//   ....[12]....
        /*00e4*/ 	.word	0x00009700


	//   ....[13]....
        /*00e8*/ 	.word	0x00009760


	//   ....[14]....
        /*00ec*/ 	.word	0x000097c0


	//   ....[15]....
        /*00f0*/ 	.word	0x0000a420


	//   ....[16]....
        /*00f4*/ 	.word	0x0000a480


	//   ....[17]....
        /*00f8*/ 	.word	0x0000a4e0


	//   ....[18]....
        /*00fc*/ 	.word	0x0000a540


	//   ....[19]....
        /*0100*/ 	.word	0x0000a5a0


	//----- nvinfo : EIATTR_VRC_CTA_INIT_COUNT
	.align		4
.L_10310:
        /*0104*/ 	.byte	0x02, 0x4a
	.zero		1
	.zero		1


	//----- nvinfo : EIATTR_SYSCALL_OFFSETS
	.align		4
        /*0108*/ 	.byte	0x04, 0x46
        /*010a*/ 	.short	(.L_10312 - .L_10311)


	//   ....[0]....
.L_10311:
        /*010c*/ 	.word	0x000001c0


	//----- nvinfo : EIATTR_EXIT_INSTR_OFFSETS
	.align		4
.L_10312:
        /*0110*/ 	.byte	0x04, 0x1c
        /*0112*/ 	.short	(.L_10314 - .L_10313)


	//   ....[0]....
.L_10313:
        /*0114*/ 	.word	0x00000250


	//   ....[1]....
        /*0118*/ 	.word	0x000095b0


	//----- nvinfo : EIATTR_CRS_STACK_SIZE
	.align		4
.L_10314:
        /*011c*/ 	.byte	0x04, 0x1e
        /*011e*/ 	.short	(.L_10316 - .L_10315)
.L_10315:
        /*0120*/ 	.word	0x00000000


	//----- nvinfo : EIATTR_CBANK_PARAM_SIZE
	.align		4
.L_10316:
        /*0124*/ 	.byte	0x03, 0x19
        /*0126*/ 	.short	0x0090


	//----- nvinfo : EIATTR_PARAM_CBANK
	.align		4
        /*0128*/ 	.byte	0x04, 0x0a
        /*012a*/ 	.short	(.L_10318 - .L_10317)
	.align		4
.L_10317:
        /*012c*/ 	.word	index@(.nv.constant0._Z15SoftmaxWarpImplI22BroadcastScaleMaskLoadIffbLm3EiE11DirectStoreIffEfLi1ELi19ELi32ELi1ELb1EL9Algorithm0EEvT_T0_ll)
        /*0130*/ 	.short	0x0380
        /*0132*/ 	.short	0x0090


	//----- nvinfo : EIATTR_SW_WAR
	.align		4
.L_10318:
        /*0134*/ 	.byte	0x04, 0x36
        /*0136*/ 	.short	(.L_10320 - .L_10319)
.L_10319:
        /*0138*/ 	.word	0x00000008
.L_10320:


//--------------------- .nv.info._Z15SoftmaxWarpImplI22BroadcastScaleMaskLoadIffbLm3EiE11DirectStoreIffEfLi1ELi19ELi32ELi1ELb0EL9Algorithm0EEvT_T0_ll --------------------------
	.section	.nv.info._Z15SoftmaxWarpImplI22BroadcastScaleMaskLoadIffbLm3EiE11DirectStoreIffEfLi1ELi19ELi32ELi1ELb0EL9Algorithm0EEvT_T0_ll,"",@"SHT_CUDA_INFO"
	.sectionflags	@""
	.align	4


	//----- nvinfo : EIATTR_CUDA_API_VERSION
	.align		4
        /*0000*/ 	.byte	0x04, 0x37
        /*0002*/ 	.short	(.L_10322 - .L_10321)
.L_10321:
        /*0004*/ 	.word	0x00000082


	//----- nvinfo : EIATTR_KPARAM_INFO
	.align		4
.L_10322:
        /*0008*/ 	.byte	0x04, 0x17
        /*000a*/ 	.short	(.L_10324 - .L_10323)
.L_10323:
        /*000c*/ 	.word	0x00000000
        /*0010*/ 	.short	0x0003
        /*0012*/ 	.short	0x0088
        /*0014*/ 	.byte	0x00, 0xf0, 0x21, 0x00


	//----- nvinfo : EIATTR_KPARAM_INFO
	.align		4
.L_10324:
        /*0018*/ 	.byte	0x04, 0x17
        /*001a*/ 	.short	(.L_10326 - .L_10325)
.L_10325:
        /*001c*/ 	.word	0x00000000
        /*0020*/ 	.short	0x0002
        /*0022*/ 	.short	0x0080
        /*0024*/ 	.byte	0x00, 0xf0, 0x21, 0x00


	//----- nvinfo : EIATTR_KPARAM_INFO
	.align		4
.L_10326:
        /*0028*/ 	.byte	0x04, 0x17
        /*002a*/ 	.short	(.L_10328 - .L_10327)
.L_10327:
        /*002c*/ 	.word	0x00000000
        /*0030*/ 	.short	0x0001
        /*0032*/ 	.short	0x0070
        /*0034*/ 	.byte	0x00, 0xf0, 0x41, 0x00


	//----- nvinfo : EIATTR_KPARAM_INFO
	.align		4
.L_10328:
        /*0038*/ 	.byte	0x04, 0x17
        /*003a*/ 	.short	(.L_10330 - .L_10329)
.L_10329:
        /*003c*/ 	.word	0x00000000
        /*0040*/ 	.short	0x0000
        /*0042*/ 	.short	0x0000
        /*0044*/ 	.byte	0x00, 0xf0, 0xc1, 0x01


	//----- nvinfo : EIATTR_SPARSE_MMA_MASK
	.align		4
.L_10330:
        /*0048*/ 	.byte	0x03, 0x50
        /*004a*/ 	.short	0x0000


	//----- nvinfo : EIATTR_MAXREG_COUNT
	.align		4
        /*004c*/ 	.byte	0x03, 0x1b
        /*004e*/ 	.short	0x00ff


	//----- nvinfo : EIATTR_EXTERNS
	.align		4
        /*0050*/ 	.byte	0x04, 0x0f
        /*0052*/ 	.short	(.L_10332 - .L_10331)


	//   ....[0]....
	.align		4
.L_10331:
        /*0054*/ 	.word	index@(__assertfail)


	//----- nvinfo : EIATTR_MERCURY_ISA_VERSION
	.align		4
.L_10332:
        /*0058*/ 	.byte	0x03, 0x5f
        /*005a*/ 	.short	0x0101


	//----- nvinfo : EIATTR_COOP_GROUP_MASK_REGIDS
	.align		4
        /*005c*/ 	.byte	0x04, 0x29
        /*005e*/ 	.short	(.L_10334 - .L_10333)


	//   ....[0]....
.L_10333:
        /*0060*/ 	.word	0xffffffff


	//   ....[1]....
        /*0064*/ 	.word	0xffffffff


	//   ....[2]....
        /*0068*/ 	.word	0xffffffff


	//   ....[3]....
        /*006c*/ 	.word	0xffffffff


	//   ....[4]....
        /*0070*/ 	.word	0xffffffff


	//   ....[5]....
        /*0074*/ 	.word	0xffffffff


	//   ....[6]....
        /*0078*/ 	.word	0xffffffff


	//   ....[7]....
        /*007c*/ 	.word	0xffffffff


	//   ....[8]....
        /*0080*/ 	.word	0xffffffff


	//   ....[9]....
        /*0084*/ 	.word	0xffffffff


	//   ....[10]....
        /*0088*/ 	.word	0x0500000f


	//   ....[11]....
        /*008c*/ 	.word	0x0500000f


	//   ....[12]....
        /*0090*/ 	.word	0x0500000f


	//   ....[13]....
        /*0094*/ 	.word	0x0500000f


	//   ....[14]....
        /*0098*/ 	.word	0x0500000f


	//   ....[15]....
        /*009c*/ 	.word	0x0500000f


	//   ....[16]....
        /*00a0*/ 	.word	0x0500000f


	//   ....[17]....
        /*00a4*/ 	.word	0x0500000f


	//   ....[18]....
        /*00a8*/ 	.word	0x0500000f


	//   ....[19]....
        /*00ac*/ 	.word	0x0500000f


	//----- nvinfo : EIATTR_COOP_GROUP_INSTR_OFFSETS
	.align		4
.L_10334:
        /*00b0*/ 	.byte	0x04, 0x28
        /*00b2*/ 	.short	(.L_10336 - .L_10335)


	//   ....[0]....
.L_10335:
        /*00b4*/ 	.word	0x00004170


	//   ....[1]....
        /*00b8*/ 	.word	0x000041b0


	//   ....[2]....
        /*00bc*/ 	.word	0x000041d0


	//   ....[3]....
        /*00c0*/ 	.word	0x000041f0


	//   ....[4]....
        /*00c4*/ 	.word	0x00004210


	//   ....[5]....
        /*00c8*/ 	.word	0x00004e10


	//   ....[6]....
        /*00cc*/ 	.word	0x00004e30


	//   ....[7]....
        /*00d0*/ 	.word	0x00004e50


	//   ....[8]....
        /*00d4*/ 	.word	0x00004e70


	//   ....[9]....
        /*00d8*/ 	.word	0x00004e90


	//   ....[10]....
        /*00dc*/ 	.word	0x00006470


	//   ....[11]....
        /*00e0*/ 	.word	0x000064f0


	//   ....[12]....
        /*00e4*/ 	.word	0x00006550


	//   ....[13]....
        /*00e8*/ 	.word	0x000065b0


	//   ....[14]....
        /*00ec*/ 	.word	0x00006610


	//   ....[15]....
        /*00f0*/ 	.word	0x00007280


	//   ....[16]....
        /*00f4*/ 	.word	0x000072e0


	//   ....[17]....
        /*00f8*/ 	.word	0x00007340


	//   ....[18]....
        /*00fc*/ 	.word	0x000073a0


	//   ....[19]....
        /*0100*/ 	.word	0x00007400


	//----- nvinfo : EIATTR_VRC_CTA_INIT_COUNT
	.align		4
.L_10336:
        /*0104*/ 	.byte	0x02, 0x4a
	.zero		1
	.zero		1


	//----- nvinfo : EIATTR_SYSCALL_OFFSETS
	.align		4
        /*0108*/ 	.byte	0x04, 0x46
        /*010a*/ 	.short	(.L_10338 - .L_10337)


	//   ....[0]....
.L_10337:
        /*010c*/ 	.word	0x000001c0


	//----- nvinfo : EIATTR_EXIT_INSTR_OFFSETS
	.align		4
.L_10338:
        /*0110*/ 	.byte	0x04, 0x1c
        /*0112*/ 	.short	(.L_10340 - .L_10339)


	//   ....[0]....
.L_10339:
        /*0114*/ 	.word	0x00000270


	//   ....[1]....
        /*0118*/ 	.word	0x00006410


	//----- nvinfo : EIATTR_CRS_STACK_SIZE
	.align		4
.L_10340:
        /*011c*/ 	.byte	0x04, 0x1e
        /*011e*/ 	.short	(.L_10342 - .L_10341)
.L_10341:
        /*0120*/ 	.word	0x00000000


	//----- nvinfo : EIATTR_CBANK_PARAM_SIZE
	.align		4
.L_10342:
        /*0124*/ 	.byte	0x03, 0x19
        /*0126*/ 	.short	0x0090


	//----- nvinfo : EIATTR_PARAM_CBANK
	.align		4
        /*0128*/ 	.byte	0x04, 0x0a
        /*012a*/ 	.short	(.L_10344 - .L_10343)
	.align		4
.L_10343:
        /*012c*/ 	.word	index@(.nv.constant0._Z15SoftmaxWarpImplI22BroadcastScaleMaskLoadIffbLm3EiE11DirectStoreIffEfLi1ELi19ELi32ELi1ELb0EL9Algorithm0EEvT_T0_ll)
        /*0130*/ 	.short	0x0380
        /*0132*/ 	.short	0x0090


	//----- nvinfo : EIATTR_SW_WAR
	.align		4
.L_10344:
        /*0134*/ 	.byte	0x04, 0x36
        /*0136*/ 	.short	(.L_10346 - .L_10345)
.L_10345:
        /*0138*/ 	.word	0x00000008
.L_10346:


//--------------------- .nv.info._Z15SoftmaxWarpImplI22BroadcastScaleMaskLoadIffbLm3EiE11DirectStoreIffEfLi1ELi18ELi32ELi1ELb1EL9Algorithm0EEvT_T0_ll --------------------------
	.section	.nv.info._Z15SoftmaxWarpImplI22BroadcastScaleMaskLoadIffbLm3EiE11DirectStoreIffEfLi1ELi18ELi32ELi1ELb1EL9Algorithm0EEvT_T0_ll,"",@"SHT_CUDA_INFO"
	.sectionflags	@""
	.align	4


	//----- nvinfo : EIATTR_CUDA_API_VERSION
	.align		4
        /*0000*/ 	.byte	0x04, 0x37
        /*0002*/ 	.short	(.L_10348 - .L_10347)
.L_10347:
        /*0004*/ 	.word	0x00000082


	//----- nvinfo : EIATTR_KPARAM_INFO
	.align		4
.L_10348:
        /*0008*/ 	.byte	0x04, 0x17
        /*000a*/ 	.short	(.L_10350 - .L_10349)
.L_10349:
        /*000c*/ 	.word	0x00000000
        /*0010*/ 	.short	0x0003
        /*0012*/ 	.short	0x0088
        /*0014*/ 	.byte	0x00, 0xf0, 0x21, 0x00


	//----- nvinfo : EIATTR_KPARAM_INFO
	.align		4
.L_10350:
        /*0018*/ 	.byte	0x04, 0x17
        /*001a*/ 	.short	(.L_10352 - .L_10351)
.L_10351:
        /*001c*/ 	.word	0x00000000
        /*0020*/ 	.short	0x0002
        /*0022*/ 	.short	0x0080
        /*0024*/ 	.byte	0x00, 0xf0, 0x21, 0x00


	//----- nvinfo : EIATTR_KPARAM_INFO
	.align		4
.L_10352:
        /*0028*/ 	.byte	0x04, 0x17
        /*002a*/ 	.short	(.L_10354 - .L_10353)
.L_10353:
        /*002c*/ 	.word	0x00000000
        /*0030*/ 	.short	0x0001
        /*0032*/ 	.short	0x0070
        /*0034*/ 	.byte	0x00, 0xf0, 0x41, 0x00


	//----- nvinfo : EIATTR_KPARAM_INFO
	.align		4
.L_10354:
        /*0038*/ 	.byte	0x04, 0x17
        /*003a*/ 	.short	(.L_10356 - .L_10355)
.L_10355:
        /*003c*/ 	.word	0x00000000
        /*0040*/ 	.short	0x0000
        /*0042*/ 	.short	0x0000
        /*0044*/ 	.byte	0x00, 0xf0, 0xc1, 0x01


	//----- nvinfo : EIATTR_SPARSE_MMA_MASK
	.align		4
.L_10356:
        /*0048*/ 	.byte	0x03, 0x50
        /*004a*/ 	.short	0x0000


	//----- nvinfo : EIATTR_MAXREG_COUNT
	.align		4
        /*004c*/ 	.byte	0x03, 0x1b
        /*004e*/ 	.short	0x00ff


	//----- nvinfo : EIATTR_EXTERNS
	.align		4
        /*0050*/ 	.byte	0x04, 0x0f
        /*0052*/ 	.short	(.L_10358 - .L_10357)


	//   ....[0]....
	.align		4
.L_10357:
        /*0054*/ 	.word	index@(__assertfail)


	//----- nvinfo : EIATTR_MERCURY_ISA_VERSION
	.align		4
.L_10358:
        /*0058*/ 	.byte	0x03, 0x5f
        /*005a*/ 	.short	0x0101


	//----- nvinfo : EIATTR_COOP_GROUP_MASK_REGIDS
	.align		4
        /*005c*/ 	.byte	0x04, 0x29
        /*005e*/ 	.short	(.L_10360 - .L_10359)


	//   ....[0]....
.L_10359:
        /*0060*/ 	.word	0xffffffff


	//   ....[1]....
        /*0064*/ 	.word	0xffffffff


	//   ....[2]....
        /*0068*/ 	.word	0xffffffff


	//   ....[3]....
        /*006c*/ 	.word	0xffffffff


	//   ....[4]....
        /*0070*/ 	.word	0xffffffff


	//   ....[5]....
        /*0074*/ 	.word	0xffffffff


	//   ....[6]....
        /*0078*/ 	.word	0xffffffff


	//   ....[7]....
        /*007c*/ 	.word	0xffffffff


	//   ....[8]....
        /*0080*/ 	.word	0xffffffff


	//   ....[9]....
        /*0084*/ 	.word	0xffffffff


	//   ....[10]....
        /*0088*/ 	.word	0x0500000f


	//   ....[11]....
        /*008c*/ 	.word	0x0500000f


	//   ....[12]....
        /*0090*/ 	.word	0x0500000f


	//   ....[13]....
        /*0094*/ 	.word	0x0500000f


	//   ....[14]....
        /*0098*/ 	.word	0x0500000f


	//   ....[15]....
        /*009c*/ 	.word	0x0500000f


	//   ....[16]....
        /*00a0*/ 	.word	0x0500000f


	//   ....[17]....
        /*00a4*/ 	.word	0x0500000f


	//   ....[18]....
        /*00a8*/ 	.word	0x0500000f


	//   ....[19]....
        /*00ac*/ 	.word	0x0500000f


	//----- nvinfo : EIATTR_COOP_GROUP_INSTR_OFFSETS
	.align		4
.L_10360:
        /*00b0*/ 	.byte	0x04, 0x28
        /*00b2*/ 	.short	(.L_10362 - .L_10361)


	//   ....[0]....
.L_10361:
        /*00b4*/ 	.word	0x00006a00


	//   ....[1]....
        /*00b8*/ 	.word	0x00006a40


	//   ....[2]....
        /*00bc*/ 	.word	0x00006a60


	//   ....[3]....
        /*00c0*/ 	.word	0x00006a80


	//   ....[4]....
        /*00c4*/ 	.word	0x00006aa0


	//   ....[5]....
        /*00c8*/ 	.word	0x00007600


	//   ....[6]....
        /*00cc*/ 	.word	0x00007620


	//   ....[7]....
        /*00d0*/ 	.word	0x00007640


	//   ....[8]....
        /*00d4*/ 	.word	0x00007660


	//   ....[9]....
        /*00d8*/ 	.word	0x00007680


	//   ....[10]....
        /*00dc*/ 	.word	0x00008e70


	//   ....[11]....
        /*00e0*/ 	.word	0x00008ef0


	//   ....[12]....
        /*00e4*/ 	.word	0x00008f50


	//   ....[13]....
        /*00e8*/ 	.word	0x00008fb0


	//   ....[14]....
        /*00ec*/ 	.word	0x00009010


	//   ....[15]....
        /*00f0*/ 	.word	0x00009be0


	//   ....[16]....
        /*00f4*/ 	.word	0x00009c40


	//   ....[17]....
        /*00f8*/ 	.word	0x00009ca0


	//   ....[18]....
        /*00fc*/ 	.word	0x00009d00


	//   ....[19]....
        /*0100*/ 	.word	0x00009d60


	//----- nvinfo : EIATTR_VRC_CTA_INIT_COUNT
	.align		4
.L_10362:
        /*0104*/ 	.byte	0x02, 0x4a
	.zero		1
	.zero		1


	//----- nvinfo : EIATTR_SYSCALL_OFFSETS
	.align		4
        /*0108*/ 	.byte	0x04, 0x46
        /*010a*/ 	.short	(.L_10364 - .L_10363)


	//   ....[0]....
.L_10363:
        /*010c*/ 	.word	0x000001c0


	//----- nvinfo : EIATTR_EXIT_INSTR_OFFSETS
	.align		4
.L_10364:
        /*0110*/ 	.byte	0x04, 0x1c
        /*0112*/ 	.short	(.L_10366 - .L_10365)


	//   ....[0]....
.L_10365:
        /*0114*/ 	.word	0x00000250


	//   ....[1]....
        /*0118*/ 	.word	0x00008e10


	//----- nvinfo : EIATTR_CRS_STACK_SIZE
	.align		4
.L_10366:
        /*011c*/ 	.byte	0x04, 0x1e
        /*011e*/ 	.short	(.L_10368 - .L_10367)
.L_10367:
        /*0120*/ 	.word	0x00000000


	//----- nvinfo : EIATTR_CBANK_PARAM_SIZE
	.align		4
.L_10368:
        /*0124*/ 	.byte	0x03, 0x19
        /*0126*/ 	.short	0x0090


	//----- nvinfo : EIATTR_PARAM_CBANK
	.align		4
        /*0128*/ 	.byte	0x04, 0x0a
        /*012a*/ 	.short	(.L_10370 - .L_10369)
	.align		4
.L_10369:
        /*012c*/ 	.word	index@(.nv.constant0._Z15SoftmaxWarpImplI22BroadcastScaleMaskLoadIffbLm3EiE11DirectStoreIffEfLi1ELi18ELi32ELi1ELb1EL9Algorithm0EEvT_T0_ll)
        /*0130*/ 	.short	0x0380
        /*0132*/ 	.short	0x0090


	//----- nvinfo : EIATTR_SW_WAR
	.align		4
.L_10370:
        /*0134*/ 	.byte	0x04, 0x36
        /*0136*/ 	.short	(.L_10372 - .L_10371)
.L_10371:
        /*0138*/ 	.word	0x00000008
.L_10372:


//--------------------- .nv.info._Z15SoftmaxWarpImplI22BroadcastScaleMaskLoadIffbLm3EiE11DirectStoreIffEfLi1ELi18ELi32ELi1ELb0EL9Algorithm0EEvT_T0_ll --------------------------
	.section	.nv.info._Z15SoftmaxWarpImplI22BroadcastScaleMaskLoadIffbLm3EiE11DirectStoreIffEfLi1ELi18ELi32ELi1ELb0EL9Algorithm0EEvT_T0_ll,"",@"SHT_CUDA_INFO"
	.sectionflags	@""
	.align	4


	//----- nvinfo : EIATTR_CUDA_API_VERSION
	.align		4
        /*0000*/ 	.byte	0x04, 0x37
        /*0002*/ 	.short	(.L_10374 - .L_10373)
.L_10373:
        /*0004*/ 	.word	0x00000082


	//----- nvinfo : EIATTR_KPARAM_INFO
	.align		4
.L_10374:
        /*0008*/ 	.byte	0x04, 0x17
        /*000a*/ 	.short	(.L_10376 - .L_10375)
.L_10375:
        /*000c*/ 	.word	0x00000000
        /*0010*/ 	.short	0x0003
        /*0012*/ 	.short	0x0088
        /*0014*/ 	.byte	0x00, 0xf0, 0x21, 0x00


	//----- nvinfo : EIATTR_KPARAM_INFO
	.align		4
.L_10376:
        /*0018*/ 	.byte	0x04, 0x17
        /*001a*/ 	.short	(.L_10378 - .L_10377)
.L_10377:
        /*001c*/ 	.word	0x00000000
        /*0020*/ 	.short	0x0002
        /*0022*/ 	.short	0x0080
        /*0024*/ 	.byte	0x00, 0xf0, 0x21, 0x00


	//----- nvinfo : EIATTR_KPARAM_INFO
	.align		4
.L_10378:
        /*0028*/ 	.byte	0x04, 0x17
        /*002a*/ 	.short	(.L_10380 - .L_10379)
.L_10379:
        /*002c*/ 	.word	0x00000000
        /*0030*/ 	.short	0x0001
        /*0032*/ 	.short	0x0070
        /*0034*/ 	.byte	0x00, 0xf0, 0x41, 0x00


	//----- nvinfo : EIATTR_KPARAM_INFO
	.align		4
.L_10380:
        /*0038*/ 	.byte	0x04, 0x17
        /*003a*/ 	.short	(.L_10382 - .L_10381)
.L_10381:
        /*003c*/ 	.word	0x00000000
        /*0040*/ 	.short	0x0000
        /*0042*/ 	.short	0x0000
        /*0044*/ 	.byte	0x00, 0xf0, 0xc1, 0x01


	//----- nvinfo : EIATTR_SPARSE_MMA_MASK
	.align		4
.L_10382:
        /*0048*/ 	.byte	0x03, 0x50
        /*004a*/ 	.short	0x0000


	//----- nvinfo : EIATTR_MAXREG_COUNT
	.align		4
        /*004c*/ 	.byte	0x03, 0x1b
        /*004e*/ 	.short	0x00ff


	//----- nvinfo : EIATTR_EXTERNS
	.align		4
        /*0050*/ 	.byte	0x04, 0x0f
        /*0052*/ 	.short	(.L_10384 - .L_10383)


	//   ....[0]....
	.align		4
.L_10383:
        /*0054*/ 	.word	index@(__assertfail)


	//----- nvinfo : EIATTR_MERCURY_ISA_VERSION
	.align		4
.L_10384:
        /*0058*/ 	.byte	0x03, 0x5f
        /*005a*/ 	.short	0x0101


	//----- nvinfo : EIATTR_COOP_GROUP_MASK_REGIDS
	.align		4
        /*005c*/ 	.byte	0x04, 0x29
        /*005e*/ 	.short	(.L_10386 - .L_10385)


	//   ....[0]....
.L_10385:
        /*0060*/ 	.word	0xffffffff


	//   ....[1]....
        /*0064*/ 	.word	0xffffffff


	//   ....[2]....
        /*0068*/ 	.word	0xffffffff


	//   ....[3]....
        /*006c*/ 	.word	0xffffffff


	//   ....[4]....
        /*0070*/ 	.word	0xffffffff


	//   ....[5]....
        /*0074*/ 	.word	0xffffffff


	//   ....[6]....
        /*0078*/ 	.word	0xffffffff


	//   ....[7]....
        /*007c*/ 	.word	0xffffffff


	//   ....[8]....
        /*0080*/ 	.word	0xffffffff


	//   ....[9]....
        /*0084*/ 	.word	0xffffffff


	//   ....[10]....
        /*0088*/ 	.word	0x0500000f


	//   ....[11]....
        /*008c*/ 	.word	0x0500000f


	//   ....[12]....
        /*0090*/ 	.word	0x0500000f


	//   ....[13]....
        /*0094*/ 	.word	0x0500000f


	//   ....[14]....
        /*0098*/ 	.word	0x0500000f


	//   ....[15]....
        /*009c*/ 	.word	0x0500000f


	//   ....[16]....
        /*00a0*/ 	.word	0x0500000f


	//   ....[17]....
        /*00a4*/ 	.word	0x0500000f


	//   ....[18]....
        /*00a8*/ 	.word	0x0500000f


	//   ....[19]....
        /*00ac*/ 	.word	0x0500000f


	//----- nvinfo : EIATTR_COOP_GROUP_INSTR_OFFSETS
	.align		4
.L_10386:
        /*00b0*/ 	.byte	0x04, 0x28
        /*00b2*/ 	.short	(.L_10388 - .L_10387)


	//   ....[0]....
.L_10387:
        /*00b4*/ 	.word	0x00003de0


	//   ....[1]....
        /*00b8*/ 	.word	0x00003e20


	//   ....[2]....
        /*00bc*/ 	.word	0x00003e40


	//   ....[3]....
        /*00c0*/ 	.word	0x00003e60


	//   ....[4]....
        /*00c4*/ 	.word	0x00003e80


	//   ....[5]....
        /*00c8*/ 	.word	0x000049e0


	//   ....[6]....
        /*00cc*/ 	.word	0x00004a00


	//   ....[7]....
        /*00d0*/ 	.word	0x00004a20


	//   ....[8]....
        /*00d4*/ 	.word	0x00004a40


	//   ....[9]....
        /*00d8*/ 	.word	0x00004a60


	//   ....[10]....
        /*00dc*/ 	.word	0x00005f40


	//   ....[11]....
        /*00e0*/ 	.word	0x00005fc0


	//   ....[12]....
        /*00e4*/ 	.word	0x00006020


	//   ....[13]....
        /*00e8*/ 	.word	0x00006080


	//   ....[14]....
        /*00ec*/ 	.word	0x000060e0


	//   ....[15]....
        /*00f0*/ 	.word	0x00006cb0


	//   ....[16]....
        /*00f4*/ 	.word	0x00006d10


	//   ....[17]....
        /*00f8*/ 	.word	0x00006d70


	//   ....[18]....
        /*00fc*/ 	.word	0x00006dd0


	//   ....[19]....
        /*0100*/ 	.word	0x00006e30


	//----- nvinfo : EIATTR_VRC_CTA_INIT_COUNT
	.align		4
.L_10388:
        /*0104*/ 	.byte	0x02, 0x4a
	.zero		1
	.zero		1


	//----- nvinfo : EIATTR_SYSCALL_OFFSETS
	.align		4
        /*0108*/ 	.byte	0x04, 0x46
        /*010a*/ 	.short	(.L_10390 - .L_10389)


	//   ....[0]....
.L_10389:
        /*010c*/ 	.word	0x000001c0


	//----- nvinfo : EIATTR_EXIT_INSTR_OFFSETS
	.align		4
.L_10390:
        /*0110*/ 	.byte	0x04, 0x1c
        /*0112*/ 	.short	(.L_10392 - .L_10391)


	//   ....[0]....
.L_10391:
        /*0114*/ 	.word	0x00000270


	//   ....[1]....
        /*0118*/ 	.word	0x00005ee0


	//----- nvinfo : EIATTR_CRS_STACK_SIZE
	.align		4
.L_10392:
        /*011c*/ 	.byte	0x04, 0x1e
        /*011e*/ 	.short	(.L_10394 - .L_10393)
.L_10393:
        /*0120*/ 	.word	0x00000000


	//----- nvinfo : EIATTR_CBANK_PARAM_SIZE
	.align		4
.L_10394:
        /*0124*/ 	.byte	0x03, 0x19
        /*0126*/ 	.short	0x0090


	//----- nvinfo : EIATTR_PARAM_CBANK
	.align		4
        /*0128*/ 	.byte	0x04, 0x0a
        /*012a*/ 	.short	(.L_10396 - .L_10395)
	.align		4
.L_10395:
        /*012c*/ 	.word	index@(.nv.constant0._Z15SoftmaxWarpImplI22BroadcastScaleMaskLoadIffbLm3EiE11DirectStoreIffEfLi1ELi18ELi32ELi1ELb0EL9Algorithm0EEvT_T0_ll)
        /*0130*/ 	.short	0x0380
        /*0132*/ 	.short	0x0090


	//----- nvinfo : EIATTR_SW_WAR
	.align		4
.L_10396:
        /*0134*/ 	.byte	0x04, 0x36
        /*0136*/ 	.short	(.L_10398 - .L_10397)
.L_10397:
        /*0138*/ 	.word	0x00000008
.L_10398:


//--------------------- .nv.info._Z15SoftmaxWarpImplI22BroadcastScaleMaskLoadIffbLm3EiE11DirectStoreIffEfLi1ELi17ELi32ELi1ELb1EL9Algorithm0EEvT_T0_ll --------------------------
	.section	.nv.info._Z15SoftmaxWarpImplI22BroadcastScaleMaskLoadIffbLm3EiE11DirectStoreIffEfLi1ELi17ELi32ELi1ELb1EL9Algorithm0EEvT_T0_ll,"",@"SHT_CUDA_INFO"
	.sectionflags	@""
	.align	4


	//----- nvinfo : EIATTR_CUDA_API_VERSION
	.align		4
        /*0000*/ 	.byte	0x04, 0x37
        /*0002*/ 	.short	(.L_10400 - .L_10399)
.L_10399:
        /*0004*/ 	.word	0x00000082


	//----- nvinfo : EIATTR_KPARAM_INFO
	.align		4
.L_10400:
        /*0008*/ 	.byte	0x04, 0x17
        /*000a*/ 	.short	(.L_10402 - .L_10401)
.L_10401:
        /*000c*/ 	.word	0x00000000
        /*0010*/ 	.short	0x0003
        /*0012*/ 	.short	0x0088
        /*0014*/ 	.byte	0x00, 0xf0, 0x21, 0x00


	//----- nvinfo : EIATTR_KPARAM_INFO
	.align		4
.L_10402:
        /*0018*/ 	.byte	0x04, 0x17
        /*001a*/ 	.short	(.L_10404 - .L_10403)
.L_10403:
        /*001c*/ 	.word	0x00000000
        /*0020*/ 	.short	0x0002
        /*0022*/ 	.short	0x0080
        /*0024*/ 	.byte	0x00, 0xf0, 0x21, 0x00


	//----- nvinfo : EIATTR_KPARAM_INFO
	.align		4
.L_10404:
        /*0028*/ 	.byte	0x04, 0x17
        /*002a*/ 	.short	(.L_10406 - .L_10405)
.L_10405:
        /*002c*/ 	.word	0x00000000
        /*0030*/ 	.short	0x0001
        /*0032*/ 	.short	0x0070
        /*0034*/ 	.byte	0x00, 0xf0, 0x41, 0x00


	//----- nvinfo : EIATTR_KPARAM_INFO
	.align		4
.L_10406:
        /*0038*/ 	.byte	0x04, 0x17
        /*003a*/ 	.short	(.L_10408 - .L_10407)
.L_10407:
        /*003c*/ 	.word	0x00000000
        /*0040*/ 	.short	0x0000
        /*0042*/ 	.short	0x0000
        /*0044*/ 	.byte	0x00, 0xf0, 0xc1, 0x01


	//----- nvinfo : EIATTR_SPARSE_MMA_MASK
	.align		4
.L_10408:
        /*0048*/ 	.byte	0x03, 0x50
        /*004a*/ 	.short	0x0000


	//----- nvinfo : EIATTR_MAXREG_COUNT
	.align		4
        /*004c*/ 	.byte	0x03, 0x1b
        /*004e*/ 	.short	0x00ff


	//----- nvinfo : EIATTR_EXTERNS
	.align		4
        /*0050*/ 	.byte	0x04, 0x0f
        /*0052*/ 	.short	(.L_10410 - .L_10409)


	//   ....[0]....
	.align		4
.L_10409:
        /*0054*/ 	.word	index@(__assertfail)


	//----- nvinfo : EIATTR_MERCURY_ISA_VERSION
	.align		4
.L_10410:
        /*0058*/ 	.byte	0x03, 0x5f
        /*005a*/ 	.short	0x0101


	//----- nvinfo : EIATTR_COOP_GROUP_MASK_REGIDS
	.align		4
        /*005c*/ 	.byte	0x04, 0x29
        /*005e*/ 	.short	(.L_10412 - .L_10411)


	//   ....[0]....
.L_10411:
        /*0060*/ 	.word	0xffffffff


	//   ....[1]....
        /*0064*/ 	.word	0xffffffff


	//   ....[2]....
        /*0068*/ 	.word	0xffffffff


	//   ....[3]....
        /*006c*/ 	.word	0xffffffff


	//   ....[4]....
        /*0070*/ 	.word	0xffffffff


	//   ....[5]....
        /*0074*/ 	.word	0xffffffff


	//   ....[6]....
        /*0078*/ 	.word	0xffffffff


	//   ....[7]....
        /*007c*/ 	.word	0xffffffff


	//   ....[8]....
        /*0080*/ 	.word	0xffffffff


	//   ....[9]....
        /*0084*/ 	.word	0xffffffff


	//   ....[10]....
        /*0088*/ 	.word	0x0500000f


	//   ....[11]....
        /*008c*/ 	.word	0x0500000f


	//   ....[12]....
        /*0090*/ 	.word	0x0500000f


	//   ....[13]....
        /*0094*/ 	.word	0x0500000f


	//   ....[14]....
        /*0098*/ 	.word	0x0500000f


	//   ....[15]....
        /*009c*/ 	.word	0x0500000f


	//   ....[16]....
        /*00a0*/ 	.word	0x0500000f


	//   ....[17]....
        /*00a4*/ 	.word	0x0500000f


	//   ....[18]....
        /*00a8*/ 	.word	0x0500000f


	//   ....[19]....
        /*00ac*/ 	.word	0x0500000f


	//----- nvinfo : EIATTR_COOP_GROUP_INSTR_OFFSETS
	.align		4
.L_10412:
        /*00b0*/ 	.byte	0x04, 0x28
        /*00b2*/ 	.short	(.L_10414 - .L_10413)


	//   ....[0]....
.L_10413:
        /*00b4*/ 	.word	0x000064c0


	//   ....[1]....
        /*00b8*/ 	.word	0x00006500


	//   ....[2]....
        /*00bc*/ 	.word	0x00006520


	//   ....[3]....
        /*00c0*/ 	.word	0x00006540


	//   ....[4]....
        /*00c4*/ 	.word	0x00006560


	//   ....[5]....
        /*00c8*/ 	.word	0x00007020


	//   ....[6]....
        /*00cc*/ 	.word	0x00007040


	//   ....[7]....
        /*00d0*/ 	.word	0x00007060


	//   ....[8]....
        /*00d4*/ 	.word	0x00007080


	//   ....[9]....
        /*00d8*/ 	.word	0x000070a0


	//   ....[10]....
        /*00dc*/ 	.word	0x00008740


	//   ....[11]....
        /*00e0*/ 	.word	0x000087c0


	//   ....[12]....
        /*00e4*/ 	.word	0x00008820


	//   ....[13]....
        /*00e8*/ 	.word	0x00008880


	//   ....[14]....
        /*00ec*/ 	.word	0x000088e0


	//   ....[15]....
        /*00f0*/ 	.word	0x00009410


	//   ....[16]....
        /*00f4*/ 	.word	0x00009470


	//   ....[17]....
        /*00f8*/ 	.word	0x000094d0


	//   ....[18]....
        /*00fc*/ 	.word	0x00009530


	//   ....[19]....
        /*0100*/ 	.word	0x00009590


	//----- nvinfo : EIATTR_VRC_CTA_INIT_COUNT
	.align		4
.L_10414:
        /*0104*/ 	.byte	0x02, 0x4a
	.zero		1
	.zero		1


	//----- nvinfo : EIATTR_SYSCALL_OFFSETS
	.align		4
        /*0108*/ 	.byte	0x04, 0x46
        /*010a*/ 	.short	(.L_10416 - .L_10415)


	//   ....[0]....
.L_10415:
        /*010c*/ 	.word	0x000001c0


	//----- nvinfo : EIATTR_EXIT_INSTR_OFFSETS
	.align		4
.L_10416:
        /*0110*/ 	.byte	0x04, 0x1c
        /*0112*/ 	.short	(.L_10418 - .L_10417)


	//   ....[0]....
.L_10417:
        /*0114*/ 	.word	0x00000250


	//   ....[1]....
        /*0118*/ 	.word	0x000086e0


	//----- nvinfo : EIATTR_CRS_STACK_SIZE
	.align		4
.L_10418:
        /*011c*/ 	.byte	0x04, 0x1e
        /*011e*/ 	.short	(.L_10420 - .L_10419)
.L_10419:
        /*0120*/ 	.word	0x00000000


	//----- nvinfo : EIATTR_CBANK_PARAM_SIZE
	.align		4
.L_10420:
        /*0124*/ 	.byte	0x03, 0x19
        /*0126*/ 	.short	0x0090


	//----- nvinfo : EIATTR_PARAM_CBANK
	.align		4
        /*0128*/ 	.byte	0x04, 0x0a
        /*012a*/ 	.short	(.L_10422 - .L_10421)
	.align		4
.L_10421:
        /*012c*/ 	.word	index@(.nv.constant0._Z15SoftmaxWarpImplI22BroadcastScaleMaskLoadIffbLm3EiE11DirectStoreIffEfLi1ELi17ELi32ELi1ELb1EL9Algorithm0EEvT_T0_ll)
        /*0130*/ 	.short	0x0380
        /*0132*/ 	.short	0x0090


	//----- nvinfo : EIATTR_SW_WAR
	.align		4
.L_10422:
        /*0134*/ 	.byte	0x04, 0x36
        /*0136*/ 	.short	(.L_10424 - .L_10423)
.L_10423:
        /*0138*/ 	.word	0x00000008
.L_10424:


//--------------------- .nv.info._Z15SoftmaxWarpImplI22BroadcastScaleMaskLoadIffbLm3EiE11DirectStoreIffEfLi1ELi17ELi32ELi1ELb0EL9Algorithm0EEvT_T0_ll --------------------------
	.section	.nv.info._Z15SoftmaxWarpImplI22BroadcastScaleMaskLoadIffbLm3EiE11DirectStoreIffEfLi1ELi17ELi32ELi1ELb0EL9Algorithm0EEvT_T0_ll,"",@"SHT_CUDA_INFO"
	.sectionflags	@""
	.align	4


	//----- nvinfo : EIATTR_CUDA_API_VERSION
	.align		4
        /*0000*/ 	.byte	0x04, 0x37
        /*0002*/ 	.short	(.L_10426 - .L_10425)
.L_10425:
        /*0004*/ 	.word	0x00000082


	//----- nvinfo : EIATTR_KPARAM_INFO
	.align		4
.L_10426:
        /*0008*/ 	.byte	0x04, 0x17
        /*000a*/ 	.short	(.L_10428 - .L_10427)
.L_10427:
        /*000c*/ 	.word	0x00000000
        /*0010*/ 	.short	0x0003
        /*0012*/ 	.short	0x0088
        /*0014*/ 	.byte	0x00, 0xf0, 0x21, 0x00


	//----- nvinfo : EIATTR_KPARAM_INFO
	.align		4
.L_10428:
        /*0018*/ 	.byte	0x04, 0x17
        /*001a*/ 	.short	(.L_10430 - .L_10429)
.L_10429:
        /*001c*/ 	.word	0x00000000
        /*0020*/ 	.short	0x0002
        /*0022*/ 	.short	0x0080
        /*0024*/ 	.byte	0x00, 0xf0, 0x21, 0x00


	//----- nvinfo : EIATTR_KPARAM_INFO
	.align		4
.L_10430:
        /*0028*/ 	.byte	0x04, 0x17
        /*002a*/ 	.short	(.L_10432 - .L_10431)
.L_10431:
        /*002c*/ 	.word	0x00000000
        /*0030*/ 	.short	0x0001
        /*0032*/ 	.short	0x0070
        /*0034*/ 	.byte	0x00, 0xf0, 0x41, 0x00


	//----- nvinfo : EIATTR_KPARAM_INFO
	.align		4
.L_10432:
        /*0038*/ 	.byte	0x04, 0x17
        /*003a*/ 	.short	(.L_10434 - .L_10433)
.L_10433:
        /*003c*/ 	.word	0x00000000
        /*0040*/ 	.short	0x0000
        /*0042*/ 	.short	0x0000
        /*0044*/ 	.byte	0x00, 0xf0, 0xc1, 0x01


	//----- nvinfo : EIATTR_SPARSE_MMA_MASK
	.align		4
.L_10434:
        /*0048*/ 	.byte	0x03, 0x50
        /*004a*/ 	.short	0x0000


	//----- nvinfo : EIATTR_MAXREG_COUNT
	.align		4
        /*004c*/ 	.byte	0x03, 0x1b
        /*004e*/ 	.short	0x00ff


	//----- nvinfo : EIATTR_EXTERNS
	.align		4
        /*0050*/ 	.byte	0x04, 0x0f
        /*0052*/ 	.short	(.L_10436 - .L_10435)


	//   ....[0]....
	.align		4
.L_10435:
        /*0054*/ 	.word	index@(__assertfail)


	//----- nvinfo : EIATTR_MERCURY_ISA_VERSION
	.align		4
.L_10436:
        /*0058*/ 	.byte	0x03, 0x5f
        /*005a*/ 	.short	0x0101


	//----- nvinfo : EIATTR_COOP_GROUP_MASK_REGIDS
	.align		4
        /*005c*/ 	.byte	0x04, 0x29
        /*005e*/ 	.short	(.L_10438 - .L_10437)


	//   ....[0]....
.L_10437:
        /*0060*/ 	.word	0xffffffff


	//   ....[1]....
        /*0064*/ 	.word	0xffffffff


	//   ....[2]....
        /*0068*/ 	.word	0xffffffff


	//   ....[3]....
        /*006c*/ 	.word	0xffffffff


	//   ....[4]....
        /*0070*/ 	.word	0xffffffff


	//   ....[5]....
        /*0074*/ 	.word	0xffffffff


	//   ....[6]....
        /*0078*/ 	.word	0xffffffff


	//   ....[7]....
        /*007c*/ 	.word	0xffffffff


	//   ....[8]....
        /*0080*/ 	.word	0xffffffff


	//   ....[9]....
        /*0084*/ 	.word	0xffffffff


	//   ....[10]....
        /*0088*/ 	.word	0x0500000f


	//   ....[11]....
        /*008c*/ 	.word	0x0500000f


	//   ....[12]....
        /*0090*/ 	.word	0x0500000f


	//   ....[13]....
        /*0094*/ 	.word	0x0500000f


	//   ....[14]....
        /*0098*/ 	.word	0x0500000f


	//   ....[15]....
        /*009c*/ 	.word	0x0500000f


	//   ....[16]....
        /*00a0*/ 	.word	0x0500000f


	//   ....[17]....
        /*00a4*/ 	.word	0x0500000f


	//   ....[18]....
        /*00a8*/ 	.word	0x0500000f


	//   ....[19]....
        /*00ac*/ 	.word	0x0500000f


	//----- nvinfo : EIATTR_COOP_GROUP_INSTR_OFFSETS
	.align		4
.L_10438:
        /*00b0*/ 	.byte	0x04, 0x28
        /*00b2*/ 	.short	(.L_10440 - .L_10439)


	//   ....[0]....
.L_10439:
        /*00b4*/ 	.word	0x00003ac0


	//   ....[1]....
        /*00b8*/ 	.word	0x00003b00


	//   ....[2]....
        /*00bc*/ 	.word	0x00003b20


	//   ....[3]....
        /*00c0*/ 	.word	0x00003b40


	//   ....[4]....
        /*00c4*/ 	.word	0x00003b60


	//   ....[5]....
        /*00c8*/ 	.word	0x00004620


	//   ....[6]....
        /*00cc*/ 	.word	0x00004640


	//   ....[7]....
        /*00d0*/ 	.word	0x00004660


	//   ....[8]....
        /*00d4*/ 	.word	0x00004680


	//   ....[9]....
        /*00d8*/ 	.word	0x000046a0


	//   ....[10]....
        /*00dc*/ 	.word	0x00005a80


	//   ....[11]....
        /*00e0*/ 	.word	0x00005b00


	//   ....[12]....
        /*00e4*/ 	.word	0x00005b60


	//   ....[13]....
        /*00e8*/ 	.word	0x00005bc0


	//   ....[14]....
        /*00ec*/ 	.word	0x00005c20


	//   ....[15]....
        /*00f0*/ 	.word	0x00006750


	//   ....[16]....
        /*00f4*/ 	.word	0x000067b0


	//   ....[17]....
        /*00f8*/ 	.word	0x00006810


	//   ....[18]....
        /*00fc*/ 	.word	0x00006870


	//   ....[19]....
        /*0100*/ 	.word	0x000068d0


	//----- nvinfo : EIATTR_VRC_CTA_INIT_COUNT
	.align		4
.L_10440:
        /*0104*/ 	.byte	0x02, 0x4a
	.zero		1
	.zero		1


	//----- nvinfo : EIATTR_SYSCALL_OFFSETS
	.align		4
        /*0108*/ 	.byte	0x04, 0x46
        /*010a*/ 	.short	(.L_10442 - .L_10441)


	//   ....[0]....
.L_10441:
        /*010c*/ 	.word	0x000001c0


	//----- nvinfo : EIATTR_EXIT_INSTR_OFFSETS
	.align		4
.L_10442:
        /*0110*/ 	.byte	0x04, 0x1c
        /*0112*/ 	.short	(.L_10444 - .L_10443)


	//   ....[0]....
.L_10443:
        /*0114*/ 	.word	0x00000270


	//   ....[1]....
        /*0118*/ 	.word	0x00005a20


	//----- nvinfo : EIATTR_CRS_STACK_SIZE
	.align		4
.L_10444:
        /*011c*/ 	.byte	0x04, 0x1e
        /*011e*/ 	.short	(.L_10446 - .L_10445)
.L_10445:
        /*0120*/ 	.word	0x00000000


	//----- nvinfo : EIATTR_CBANK_PARAM_SIZE
	.align		4
.L_10446:
        /*0124*/ 	.byte	0x03, 0x19
        /*0126*/ 	.short	0x0090


	//----- nvinfo : EIATTR_PARAM_CBANK
	.align		4
        /*0128*/ 	.byte	0x04, 0x0a
        /*012a*/ 	.short	(.L_10448 - .L_10447)
	.align		4
.L_10447:
        /*012c*/ 	.word	index@(.nv.constant0._Z15SoftmaxWarpImplI22BroadcastScaleMaskLoadIffbLm3EiE11DirectStoreIffEfLi1ELi17ELi32ELi1ELb0EL9Algorithm0EEvT_T0_ll)
        /*0130*/ 	.short	0x0380
        /*0132*/ 	.short	0x0090


	//----- nvinfo : EIATTR_SW_WAR
	.align		4
.L_10448:
        /*0134*/ 	.byte	0x04, 0x36
        /*0136*/ 	.short	(.L_10450 - .L_10449)
.L_10449:
        /*0138*/ 	.word	0x00000008
.L_10450:


//--------------------- .nv.info._Z15SoftmaxWarpImplI22BroadcastScaleMaskLoadIffbLm3EiE11DirectStoreIffEfLi1ELi16ELi32ELi1ELb1EL9Algorithm0EEvT_T0_ll --------------------------
	.section	.nv.info._Z15SoftmaxWarpImplI22BroadcastScaleMaskLoadIffbLm3EiE11DirectStoreIffEfLi1ELi16ELi32ELi1ELb1EL9Algorithm0EEvT_T0_ll,"",@"SHT_CUDA_INFO"
	.sectionflags	@""
	.align	4


	//----- nvinfo : EIATTR_CUDA_API_VERSION
	.align		4
        /*0000*/ 	.byte	0x04, 0x37
        /*0002*/ 	.short	(.L_10452 - .L_10451)
.L_10451:
        /*0004*/ 	.word	0x00000082


	//----- nvinfo : EIATTR_KPARAM_INFO
	.align		4
.L_10452:
        /*0008*/ 	.byte	0x04, 0x17
        /*000a*/ 	.short	(.L_10454 - .L_10453)
.L_10453:
        /*000c*/ 	.word	0x00000000
        /*0010*/ 	.short	0x0003
        /*0012*/ 	.short	0x0088
        /*0014*/ 	.byte	0x00, 0xf0, 0x21, 0x00


	//----- nvinfo : EIATTR_KPARAM_INFO
	.align		4
.L_10454:
        /*0018*/ 	.byte	0x04, 0x17
        /*001a*/ 	.short	(.L_10456 - .L_10455)
.L_10455:
        /*001c*/ 	.word	0x00000000
        /*0020*/ 	.short	0x0002
        /*0022*/ 	.short	0x0080
        /*0024*/ 	.byte	0x00, 0xf0, 0x21, 0x00


	//----- nvinfo : EIATTR_KPARAM_INFO
	.align		4
.L_10456:
        /*0028*/ 	.byte	0x04, 0x17
        /*002a*/ 	.short	(.L_10458 - .L_10457)
.L_10457:
        /*002c*/ 	.word	0x00000000
        /*0030*/ 	.short	0x0001
        /*0032*/ 	.short	0x0070
        /*0034*/ 	.byte	0x00, 0xf0, 0x41, 0x00


	//----- nvinfo : EIATTR_KPARAM_INFO
	.align		4
.L_10458:
        /*0038*/ 	.byte	0x04, 0x17
        /*003a*/ 	.short	(.L_10460 - .L_10459)
.L_10459:
        /*003c*/ 	.word	0x00000000
        /*0040*/ 	.short	0x0000
        /*0042*/ 	.short	0x0000
        /*0044*/ 	.byte	0x00, 0xf0, 0xc1, 0x01


	//----- nvinfo : EIATTR_SPARSE_MMA_MASK
	.align		4
.L_10460:
        /*0048*/ 	.byte	0x03, 0x50
        /*004a*/ 	.short	0x0000


	//----- nvinfo : EIATTR_MAXREG_COUNT
	.align		4
        /*004c*/ 	.byte	0x03, 0x1b
        /*004e*/ 	.short	0x00ff


	//----- nvinfo : EIATTR_EXTERNS
	.align		4
        /*0050*/ 	.byte	0x04, 0x0f
        /*0052*/ 	.short	(.L_10462 - .L_10461)


	//   ....[0]....
	.align		4
.L_10461:
        /*0054*/ 	.word	index@(__assertfail)


	//----- nvinfo : EIATTR_MERCURY_ISA_VERSION
	.align		4
.L_10462:
        /*0058*/ 	.byte	0x03, 0x5f
        /*005a*/ 	.short	0x0101


	//----- nvinfo : EIATTR_COOP_GROUP_MASK_REGIDS
	.align		4
        /*005c*/ 	.byte	0x04, 0x29
        /*005e*/ 	.short	(.L_10464 - .L_10463)


	//   ....[0]....
.L_10463:
        /*0060*/ 	.word	0xffffffff


	//   ....[1]....
        /*0064*/ 	.word	0xffffffff


	//   ....[2]....
        /*0068*/ 	.word	0xffffffff


	//   ....[3]....
        /*006c*/ 	.word	0xffffffff


	//   ....[4]....
        /*0070*/ 	.word	0xffffffff


	//   ....[5]....
        /*0074*/ 	.word	0xffffffff


	//   ....[6]....
        /*0078*/ 	.word	0xffffffff


	//   ....[7]....
        /*007c*/ 	.word	0xffffffff


	//   ....[8]....
        /*0080*/ 	.word	0xffffffff


	//   ....[9]....
        /*0084*/ 	.word	0xffffffff


	//   ....[10]....
        /*0088*/ 	.word	0x0500000f


	//   ....[11]....
        /*008c*/ 	.word	0x0500000f


	//   ....[12]....
        /*0090*/ 	.word	0x0500000f


	//   ....[13]....
        /*0094*/ 	.word	0x0500000f


	//   ....[14]....
        /*0098*/ 	.word	0x0500000f


	//   ....[15]....
        /*009c*/ 	.word	0x0500000f


	//   ....[16]....
        /*00a0*/ 	.word	0x0500000f


	//   ....[17]....
        /*00a4*/ 	.word	0x0500000f


	//   ....[18]....
        /*00a8*/ 	.word	0x0500000f


	//   ....[19]....
        /*00ac*/ 	.word	0x0500000f


	//----- nvinfo : EIATTR_COOP_GROUP_INSTR_OFFSETS
	.align		4
.L_10464:
        /*00b0*/ 	.byte	0x04, 0x28
        /*00b2*/ 	.short	(.L_10466 - .L_10465)


	//   ....[0]....
.L_10465:
        /*00b4*/ 	.word	0x00005ec0


	//   ....[1]....
        /*00b8*/ 	.word	0x00005f00


	//   ....[2]....
        /*00bc*/ 	.word	0x00005f20


	//   ....[3]....
        /*00c0*/ 	.word	0x00005f40


	//   ....[4]....
        /*00c4*/ 	.word	0x00005f60


	//   ....[5]....
        /*00c8*/ 	.word	0x00006980


	//   ....[6]....
        /*00cc*/ 	.word	0x000069a0


	//   ....[7]....
        /*00d0*/ 	.word	0x000069c0


	//   ....[8]....
        /*00d4*/ 	.word	0x000069e0


	//   ....[9]....
        /*00d8*/ 	.word	0x00006a00


	//   ....[10]....
        /*00dc*/ 	.word	0x00007f30


	//   ....[11]....
        /*00e0*/ 	.word	0x00007fb0


	//   ....[12]....
        /*00e4*/ 	.word	0x00008010


	//   ....[13]....
        /*00e8*/ 	.word	0x00008070


	//   ....[14]....
        /*00ec*/ 	.word	0x000080d0


	//   ....[15]....
        /*00f0*/ 	.word	0x00008b60


	//   ....[16]....
        /*00f4*/ 	.word	0x00008bc0


	//   ....[17]....
        /*00f8*/ 	.word	0x00008c20


	//   ....[18]....
        /*00fc*/ 	.word	0x00008c80


	//   ....[19]....
        /*0100*/ 	.word	0x00008ce0


	//----- nvinfo : EIATTR_VRC_CTA_INIT_COUNT
	.align		4
.L_10466:
        /*0104*/ 	.byte	0x02, 0x4a
	.zero		1
	.zero		1


	//----- nvinfo : EIATTR_SYSCALL_OFFSETS
	.align		4
        /*0108*/ 	.byte	0x04, 0x46
        /*010a*/ 	.short	(.L_10468 - .L_10467)


	//   ....[0]....
.L_10467:
        /*010c*/ 	.word	0x000001c0


	//----- nvinfo : EIATTR_EXIT_INSTR_OFFSETS
	.align		4
.L_10468:
        /*0110*/ 	.byte	0x04, 0x1c
        /*0112*/ 	.short	(.L_10470 - .L_10469)


	//   ....[0]....
.L_10469:
        /*0114*/ 	.word	0x00000270


	//   ....[1]....
        /*0118*/ 	.word	0x00007ed0


	//----- nvinfo : EIATTR_CRS_STACK_SIZE
	.align		4
.L_10470:
        /*011c*/ 	.byte	0x04, 0x1e
        /*011e*/ 	.short	(.L_10472 - .L_10471)
.L_10471:
        /*0120*/ 	.word	0x00000000


	//----- nvinfo : EIATTR_CBANK_PARAM_SIZE
	.align		4
.L_10472:
        /*0124*/ 	.byte	0x03, 0x19
        /*0126*/ 	.short	0x0090


	//----- nvinfo : EIATTR_PARAM_CBANK
	.align		4
        /*0128*/ 	.byte	0x04, 0x0a
        /*012a*/ 	.short	(.L_10474 - .L_10473)
	.align		4
.L_10473:
        /*012c*/ 	.word	index@(.nv.constant0._Z15SoftmaxWarpImplI22BroadcastScaleMaskLoadIffbLm3EiE11DirectStoreIffEfLi1ELi16ELi32ELi1ELb1EL9Algorithm0EEvT_T0_ll)
        /*0130*/ 	.short	0x0380
        /*0132*/ 	.short	0x0090


	//----- nvinfo : EIATTR_SW_WAR
	.align		4
.L_10474:
        /*0134*/ 	.byte	0x04, 0x36
        /*0136*/ 	.short	(.L_10476 - .L_10475)
.L_10475:
        /*0138*/ 	.word	0x00000008
.L_10476:


//--------------------- .nv.info._Z15SoftmaxWarpImplI22BroadcastScaleMaskLoadIffbLm3EiE11DirectStoreIffEfLi1ELi16ELi32ELi1ELb0EL9Algorithm0EEvT_T0_ll --------------------------
	.section	.nv.info._Z15SoftmaxWarpImplI22BroadcastScaleMaskLoadIffbLm3EiE11DirectStoreIffEfLi1ELi16ELi32ELi1ELb0EL9Algorithm0EEvT_T0_ll,"",@"SHT_CUDA_INFO"
	.sectionflags	@""
	.align	4


	//----- nvinfo : EIATTR_CUDA_API_VERSION
	.align		4
        /*0000*/ 	.byte	0x04, 0x37
        /*0002*/ 	.short	(.L_10478 - .L_10477)
.L_10477:
        /*0004*/ 	.word	0x00000082


	//----- nvinfo : EIATTR_KPARAM_INFO
	.align		4
.L_10478:
        /*0008*/ 	.byte	0x04, 0x17
        /*000a*/ 	.short	(.L_10480 - .L_10479)
.L_10479:
        /*000c*/ 	.word	0x00000000
        /*0010*/ 	.short	0x0003
        /*0012*/ 	.short	0x0088
        /*0014*/ 	.byte	0x00, 0xf0, 0x21, 0x00


	//----- nvinfo : EIATTR_KPARAM_INFO
	.align		4
.L_10480:
        /*0018*/ 	.byte	0x04, 0x17
        /*001a*/ 	.short	(.L_10482 - .L_10481)
.L_10481:
        /*001c*/ 	.word	0x00000000
        /*0020*/ 	.short	0x0002
        /*0022*/ 	.short	0x0080
        /*0024*/ 	.byte	0x00, 0xf0, 0x21, 0x00


	//----- nvinfo : EIATTR_KPARAM_INFO
	.align		4
.L_10482:
        /*0028*/ 	.byte	0x04, 0x17
        /*002a*/ 	.short	(.L_10484 - .L_10483)
.L_10483:
        /*002c*/ 	.word	0x00000000
        /*0030*/ 	.short	0x0001
        /*0032*/ 	.short	0x0070
        /*0034*/ 	.byte	0x00, 0xf0, 0x41, 0x00


	//----- nvinfo : EIATTR_KPARAM_INFO
	.align		4
.L_10484:
        /*0038*/ 	.byte	0x04, 0x17
        /*003a*/ 	.short	(.L_10486 - .L_10485)
.L_10485:
        /*003c*/ 	.word	0x00000000
        /*0040*/ 	.short	0x0000
        /*0042*/ 	.short	0x0000
        /*0044*/ 	.byte	0x00, 0xf0, 0xc1, 0x01


	//----- nvinfo : EIATTR_SPARSE_MMA_MASK
	.align		4
.L_10486:
        /*0048*/ 	.byte	0x03, 0x50
        /*004a*/ 	.short	0x0000


	//----- nvinfo : EIATTR_MAXREG_COUNT
	.align		4
        /*004c*/ 	.byte	0x03, 0x1b
        /*004e*/ 	.short	0x00ff


	//----- nvinfo : EIATTR_EXTERNS
	.align		4
        /*0050*/ 	.byte	0x04, 0x0f
        /*0052*/ 	.short	(.L_10488 - .L_10487)


	//   ....[0]....
	.align		4
.L_10487:
        /*0054*/ 	.word	index@(__assertfail)


	//----- nvinfo : EIATTR_MERCURY_ISA_VERSION
	.align		4
.L_10488:
        /*0058*/ 	.byte	0x03, 0x5f
        /*005a*/ 	.short	0x0101


	//----- nvinfo : EIATTR_COOP_GROUP_MASK_REGIDS
	.align		4
        /*005c*/ 	.byte	0x04, 0x29
        /*005e*/ 	.short	(.L_10490 - .L_10489)


	//   ....[0]....
.L_10489:
        /*0060*/ 	.word	0xffffffff


	//   ....[1]....
        /*0064*/ 	.word	0xffffffff


	//   ....[2]....
        /*0068*/ 	.word	0xffffffff


	//   ....[3]....
        /*006c*/ 	.word	0xffffffff


	//   ....[4]....
        /*0070*/ 	.word	0xffffffff


	//   ....[5]....
        /*0074*/ 	.word	0xffffffff


	//   ....[6]....
        /*0078*/ 	.word	0xffffffff


	//   ....[7]....
        /*007c*/ 	.word	0xffffffff


	//   ....[8]....
        /*0080*/ 	.word	0xffffffff


	//   ....[9]....
        /*0084*/ 	.word	0xffffffff


	//   ....[10]....
        /*0088*/ 	.word	0x0500000f


	//   ....[11]....
        /*008c*/ 	.word	0x0500000f


	//   ....[12]....
        /*0090*/ 	.word	0x0500000f


	//   ....[13]....
        /*0094*/ 	.word	0x0500000f


	//   ....[14]....
        /*0098*/ 	.word	0x0500000f


	//   ....[15]....
        /*009c*/ 	.word	0x0500000f


	//   ....[16]....
        /*00a0*/ 	.word	0x0500000f


	//   ....[17]....
        /*00a4*/ 	.word	0x0500000f


	//   ....[18]....
        /*00a8*/ 	.word	0x0500000f


	//   ....[19]....
        /*00ac*/ 	.word	0x0500000f


	//----- nvinfo : EIATTR_COOP_GROUP_INSTR_OFFSETS
	.align		4
.L_10490:
        /*00b0*/ 	.byte	0x04, 0x28
        /*00b2*/ 	.short	(.L_10492 - .L_10491)


	//   ....[0]....
.L_10491:
        /*00b4*/ 	.word	0x00003770


	//   ....[1]....
        /*00b8*/ 	.word	0x000037b0


	//   ....[2]....
        /*00bc*/ 	.word	0x000037d0


	//   ....[3]....
        /*00c0*/ 	.word	0x000037f0


	//   ....[4]....
        /*00c4*/ 	.word	0x00003810


	//   ....[5]....
        /*00c8*/ 	.word	0x00004230


	//   ....[6]....
        /*00cc*/ 	.word	0x00004250


	//   ....[7]....
        /*00d0*/ 	.word	0x00004270


	//   ....[8]....
        /*00d4*/ 	.word	0x00004290


	//   ....[9]....
        /*00d8*/ 	.word	0x000042b0


	//   ....[10]....
        /*00dc*/ 	.word	0x000054a0


	//   ....[11]....
        /*00e0*/ 	.word	0x00005520


	//   ....[12]....
        /*00e4*/ 	.word	0x00005580


	//   ....[13]....
        /*00e8*/ 	.word	0x000055e0


	//   ....[14]....
        /*00ec*/ 	.word	0x00005640


	//   ....[15]....
        /*00f0*/ 	.word	0x000060d0


	//   ....[16]....
        /*00f4*/ 	.word	0x00006130


	//   ....[17]....
        /*00f8*/ 	.word	0x00006190


	//   ....[18]....
        /*00fc*/ 	.word	0x000061f0


	//   ....[19]....
        /*0100*/ 	.word	0x00006250


	//----- nvinfo : EIATTR_VRC_CTA_INIT_COUNT
	.align		4
.L_10492:
        /*0104*/ 	.byte	0x02, 0x4a
	.zero		1
	.zero		1


	//----- nvinfo : EIATTR_SYSCALL_OFFSETS
	.align		4
        /*0108*/ 	.byte	0x04, 0x46
        /*010a*/ 	.short	(.L_10494 - .L_10493)


	//   ....[0]....
.L_10493:
        /*010c*/ 	.word	0x000001c0


	//----- nvinfo : EIATTR_EXIT_INSTR_OFFSETS
	.align		4
.L_10494:
        /*0110*/ 	.byte	0x04, 0x1c
        /*0112*/ 	.short	(.L_10496 - .L_10495)


	//   ....[0]....
.L_10495:
        /*0114*/ 	.word	0x00000270


	//   ....[1]....
        /*0118*/ 	.word	0x00005440


	//----- nvinfo : EIATTR_CRS_STACK_SIZE
	.align		4
.L_10496:
        /*011c*/ 	.byte	0x04, 0x1e
        /*011e*/ 	.short	(.L_10498 - .L_10497)
.L_10497:
        /*0120*/ 	.word	0x00000000


	//----- nvinfo : EIATTR_CBANK_PARAM_SIZE
	.align		4
.L_10498:
        /*0124*/ 	.byte	0x03, 0x19
        /*0126*/ 	.short	0x0090


	//----- nvinfo : EIATTR_PARAM_CBANK
	.align		4
        /*0128*/ 	.byte	0x04, 0x0a
        /*012a*/ 	.short	(.L_10500 - .L_10499)
	.align		4
.L_10499:
        /*012c*/ 	.word	index@(.nv.constant0._Z15SoftmaxWarpImplI22BroadcastScaleMaskLoadIffbLm3EiE11DirectStoreIffEfLi1ELi16ELi32ELi1ELb0EL9Algorithm0EEvT_T0_ll)
        /*0130*/ 	.short	0x0380
        /*0132*/ 	.short	0x0090


	//----- nvinfo : EIATTR_SW_WAR
	.align		4
.L_10500:
        /*0134*/ 	.byte	0x04, 0x36
        /*0136*/ 	.short	(.L_10502 - .L_10501)
.L_10501:
        /*0138*/ 	.word	0x00000008
.L_10502:


//--------------------- .nv.info._Z15SoftmaxWarpImplI22BroadcastScaleMaskLoadIffbLm3EiE11DirectStoreIffEfLi1ELi15ELi32ELi1ELb1EL9Algorithm0EEvT_T0_ll --------------------------
	.section	.nv.info._Z15SoftmaxWarpImplI22BroadcastScaleMaskLoadIffbLm3EiE11DirectStoreIffEfLi1ELi15ELi32ELi1ELb1EL9Algorithm0EEvT_T0_ll,"",@"SHT_CUDA_INFO"
	.sectionflags	@""
	.align	4


	//----- nvinfo : EIATTR_CUDA_API_VERSION
	.align		4
        /*0000*/ 	.byte	0x04, 0x37
        /*0002*/ 	.short	(.L_10504 - .L_10503)
.L_10503:
        /*0004*/ 	.word	0x00000082


	//----- nvinfo : EIATTR_KPARAM_INFO
	.align		4
.L_10504:
        /*0008*/ 	.byte	0x04, 0x17
        /*000a*/ 	.short	(.L_10506 - .L_10505)
.L_10505:
        /*000c*/ 	.word	0x00000000
        /*0010*/ 	.short	0x0003
        /*0012*/ 	.short	0x0088
        /*0014*/ 	.byte	0x00, 0xf0, 0x21, 0x00


	//----- nvinfo : EIATTR_KPARAM_INFO
	.align		4
.L_10506:
        /*0018*/ 	.byte	0x04, 0x17
        /*001a*/ 	.short	(.L_10508 - .L_10507)
.L_10507:
        /*001c*/ 	.word	0x00000000
        /*0020*/ 	.short	0x0002
        /*0022*/ 	.short	0x0080
        /*0024*/ 	.byte	0x00, 0xf0, 0x21, 0x00


	//----- nvinfo : EIATTR_KPARAM_INFO
	.align		4
.L_10508:
        /*0028*/ 	.byte	0x04, 0x17
        /*002a*/ 	.short	(.L_10510 - .L_10509)
.L_10509:
        /*002c*/ 	.word	0x00000000
        /*0030*/ 	.short	0x0001
        /*0032*/ 	.short	0x0070
        /*0034*/ 	.byte	0x00, 0xf0, 0x41, 0x00


	//----- nvinfo : EIATTR_KPARAM_INFO
	.align		4
.L_10510:
        /*0038*/ 	.byte	0x04, 0x17
        /*003a*/ 	.short	(.L_10512 - .L_10511)
.L_10511:
        /*003c*/ 	.word	0x00000000
        /*0040*/ 	.short	0x0000
        /*0042*/ 	.short	0x0000
        /*0044*/ 	.byte	0x00, 0xf0, 0xc1, 0x01


	//----- nvinfo : EIATTR_SPARSE_MMA_MASK
	.align		4
.L_10512:
        /*0048*/ 	.byte	0x03, 0x50
        /*004a*/ 	.short	0x0000


	//----- nvinfo : EIATTR_MAXREG_COUNT
	.align		4
        /*004c*/ 	.byte	0x03, 0x1b
        /*004e*/ 	.short	0x00ff


	//----- nvinfo : EIATTR_EXTERNS
	.align		4
        /*0050*/ 	.byte	0x04, 0x0f
        /*0052*/ 	.short	(.L_10514 - .L_10513)


	//   ....[0]....
	.align		4
.L_10513:
        /*0054*/ 	.word	index@(__assertfail)


	//----- nvinfo : EIATTR_MERCURY_ISA_VERSION
	.align		4
.L_10514:
        /*0058*/ 	.byte	0x03, 0x5f
        /*005a*/ 	.short	0x0101


	//----- nvinfo : EIATTR_COOP_GROUP_MASK_REGIDS
	.align		4
        /*005c*/ 	.byte	0x04, 0x29
        /*005e*/ 	.short	(.L_10516 - .L_10515)


	//   ....[0]....
.L_10515:
        /*0060*/ 	.word	0xffffffff


	//   ....[1]....
        /*0064*/ 	.word	0xffffffff


	//   ....[2]....
        /*0068*/ 	.word	0xffffffff


	//   ....[3]....
        /*006c*/ 	.word	0xffffffff


	//   ....[4]....
        /*0070*/ 	.word	0xffffffff


	//   ....[5]....
        /*0074*/ 	.word	0xffffffff


	//   ....[6]....
        /*0078*/ 	.word	0xffffffff


	//   ....[7]....
        /*007c*/ 	.word	0xffffffff


	//   ....[8]....
        /*0080*/ 	.word	0xffffffff


	//   ....[9]....
        /*0084*/ 	.word	0xffffffff


	//   ....[10]....
        /*0088*/ 	.word	0x0500000f


	//   ....[11]....
        /*008c*/ 	.word	0x0500000f


	//   ....[12]....
        /*0090*/ 	.word	0x0500000f


	//   ....[13]....
        /*0094*/ 	.word	0x0500000f


	//   ....[14]....
        /*0098*/ 	.word	0x0500000f


	//   ....[15]....
        /*009c*/ 	.word	0x0500000f


	//   ....[16]....
        /*00a0*/ 	.word	0x0500000f


	//   ....[17]....
        /*00a4*/ 	.word	0x0500000f


	//   ....[18]....
        /*00a8*/ 	.word	0x0500000f


	//   ....[19]....
        /*00ac*/ 	.word	0x0500000f


	//----- nvinfo : EIATTR_COOP_GROUP_INSTR_OFFSETS
	.align		4
.L_10516:
        /*00b0*/ 	.byte	0x04, 0x28
        /*00b2*/ 	.short	(.L_10518 - .L_10517)


	//   ....[0]....
.L_10517:
        /*00b4*/ 	.word	0x000059f0


	//   ....[1]....
        /*00b8*/ 	.word	0x00005a30


	//   ....[2]....
        /*00bc*/ 	.word	0x00005a50


	//   ....[3]....
        /*00c0*/ 	.word	0x00005a70


	//   ....[4]....
        /*00c4*/ 	.word	0x00005a90


	//   ....[5]....
        /*00c8*/ 	.word	0x00006410


	//   ....[6]....
        /*00cc*/ 	.word	0x00006430


	//   ....[7]....
        /*00d0*/ 	.word	0x00006450


	//   ....[8]....
        /*00d4*/ 	.word	0x00006470


	//   ....[9]....
        /*00d8*/ 	.word	0x00006490


	//   ....[10]....
        /*00dc*/ 	.word	0x00007880


	//   ....[11]....
        /*00e0*/ 	.word	0x00007900


	//   ....[12]....
        /*00e4*/ 	.word	0x00007960


	//   ....[13]....
        /*00e8*/ 	.word	0x000079d0


	//   ....[14]....
        /*00ec*/ 	.word	0x00007a30


	//   ....[15]....
        /*00f0*/ 	.word	0x00008410


	//   ....[16]....
        /*00f4*/ 	.word	0x00008470


	//   ....[17]....
        /*00f8*/ 	.word	0x000084d0


	//   ....[18]....
        /*00fc*/ 	.word	0x00008530


	//   ....[19]....
        /*0100*/ 	.word	0x00008590


	//----- nvinfo : EIATTR_VRC_CTA_INIT_COUNT
	.align		4
.L_10518:
        /*0104*/ 	.byte	0x02, 0x4a
	.zero		1
	.zero		1


	//----- nvinfo : EIATTR_SYSCALL_OFFSETS
	.align		4
        /*0108*/ 	.byte	0x04, 0x46
        /*010a*/ 	.short	(.L_10520 - .L_10519)


	//   ....[0]....
.L_10519:
        /*010c*/ 	.word	0x000001c0


	//----- nvinfo : EIATTR_EXIT_INSTR_OFFSETS
	.align		4
.L_10520:
        /*0110*/ 	.byte	0x04, 0x1c
        /*0112*/ 	.short	(.L_10522 - .L_10521)


	//   ....[0]....
.L_10521:
        /*0114*/ 	.word	0x00000270


	//   ....[1]....
        /*0118*/ 	.word	0x00007820


	//----- nvinfo : EIATTR_CRS_STACK_SIZE
	.align		4
.L_10522:
        /*011c*/ 	.byte	0x04, 0x1e
        /*011e*/ 	.short	(.L_10524 - .L_10523)
.L_10523:
        /*0120*/ 	.word	0x00000000


	//----- nvinfo : EIATTR_CBANK_PARAM_SIZE
	.align		4
.L_10524:
        /*0124*/ 	.byte	0x03, 0x19
        /*0126*/ 	.short	0x0090


	//----- nvinfo : EIATTR_PARAM_CBANK
	.align		4
        /*0128*/ 	.byte	0x04, 0x0a
        /*012a*/ 	.short	(.L_10526 - .L_10525)
	.align		4
.L_10525:
        /*012c*/ 	.word	index@(.nv.constant0._Z15SoftmaxWarpImplI22BroadcastScaleMaskLoadIffbLm3EiE11DirectStoreIffEfLi1ELi15ELi32ELi1ELb1EL9Algorithm0EEvT_T0_ll)
        /*0130*/ 	.short	0x0380
        /*0132*/ 	.short	0x0090


	//----- nvinfo : EIATTR_SW_WAR
	.align		4
.L_10526:
        /*0134*/ 	.byte	0x04, 0x36
        /*0136*/ 	.short	(.L_10528 - .L_10527)
.L_10527:
        /*0138*/ 	.word	0x00000008
.L_10528:


//--------------------- .nv.info._Z15SoftmaxWarpImplI22BroadcastScaleMaskLoadIffbLm3EiE11DirectStoreIffEfLi1ELi15ELi32ELi1ELb0EL9Algorithm0EEvT_T0_ll --------------------------
	.section	.nv.info._Z15SoftmaxWarpImplI22BroadcastScaleMaskLoadIffbLm3EiE11DirectStoreIffEfLi1ELi15ELi32ELi1ELb0EL9Algorithm0EEvT_T0_ll,"",@"SHT_CUDA_INFO"
	.sectionflags	@""
	.align	4


	//----- nvinfo : EIATTR_CUDA_API_VERSION
	.align		4
        /*0000*/ 	.byte	0x04, 0x37
        /*0002*/ 	.short	(.L_10530 - .L_10529)
.L_10529:
        /*0004*/ 	.word	0x00000082


	//----- nvinfo : EIATTR_KPARAM_INFO
	.align		4
.L_10530:
        /*0008*/ 	.byte	0x04, 0x17
        /*000a*/ 	.short	(.L_10532 - .L_10531)
.L_10531:
        /*000c*/ 	.word	0x00000000
        /*0010*/ 	.short	0x0003
        /*0012*/ 	.short	0x0088
        /*0014*/ 	.byte	0x00, 0xf0, 0x21, 0x00


	//----- nvinfo : EIATTR_KPARAM_INFO
	.align		4
.L_10532:
        /*0018*/ 	.byte	0x04, 0x17
        /*001a*/ 	.short	(.L_10534 - .L_10533)
.L_10533:
        /*001c*/ 	.word	0x00000000
        /*0020*/ 	.short	0x0002
        /*0022*/ 	.short	0x0080
        /*0024*/ 	.byte	0x00, 0xf0, 0x21, 0x00


	//----- nvinfo : EIATTR_KPARAM_INFO
	.align		4
.L_10534:
        /*0028*/ 	.byte	0x04, 0x17
        /*002a*/ 	.short	(.L_10536 - .L_10535)
.L_10535:
        /*002c*/ 	.word	0x00000000
        /*0030*/ 	.short	0x0001
        /*0032*/ 	.short	0x0070
        /*0034*/ 	.byte	0x00, 0xf0, 0x41, 0x00


	//----- nvinfo : EIATTR_KPARAM_INFO
	.align		4
.L_10536:
        /*0038*/ 	.byte	0x04, 0x17
        /*003a*/ 	.short	(.L_10538 - .L_10537)
.L_10537:
        /*003c*/ 	.word	0x00000000
        /*0040*/ 	.short	0x0000
        /*0042*/ 	.short	0x0000
        /*0044*/ 	.byte	0x00, 0xf0, 0xc1, 0x01


	//----- nvinfo : EIATTR_SPARSE_MMA_MASK
	.align		4
.L_10538:
        /*0048*/ 	.byte	0x03, 0x50
        /*004a*/ 	.short	0x0000


	//----- nvinfo : EIATTR_MAXREG_COUNT
	.align		4
        /*004c*/ 	.byte	0x03, 0x1b
        /*004e*/ 	.short	0x00ff


	//----- nvinfo : EIATTR_EXTERNS
	.align		4
        /*0050*/ 	.byte	0x04, 0x0f
        /*0052*/ 	.short	(.L_10540 - .L_10539)


	//   ....[0]....
	.align		4
.L_10539:
        /*0054*/ 	.word	index@(__assertfail)


	//----- nvinfo : EIATTR_MERCURY_ISA_VERSION
	.align		4
.L_10540:
        /*0058*/ 	.byte	0x03, 0x5f
        /*005a*/ 	.short	0x0101


	//----- nvinfo : EIATTR_COOP_GROUP_MASK_REGIDS
	.align		4
        /*005c*/ 	.byte	0x04, 0x29
        /*005e*/ 	.short	(.L_10542 - .L_10541)


	//   ....[0]....
.L_10541:
        /*0060*/ 	.word	0xffffffff


	//   ....[1]....
        /*0064*/ 	.word	0xffffffff


	//   ....[2]....
        /*0068*/ 	.word	0xffffffff


	//   ....[3]....
        /*006c*/ 	.word	0xffffffff


	//   ....[4]....
        /*0070*/ 	.word	0xffffffff


	//   ....[5]....
        /*0074*/ 	.word	0xffffffff


	//   ....[6]....
        /*0078*/ 	.word	0xffffffff


	//   ....[7]....
        /*007c*/ 	.word	0xffffffff


	//   ....[8]....
        /*0080*/ 	.word	0xffffffff


	//   ....[9]....
        /*0084*/ 	.word	0xffffffff


	//   ....[10]....
        /*0088*/ 	.word	0x0500000f


	//   ....[11]....
        /*008c*/ 	.word	0x0500000f


	//   ....[12]....
        /*0090*/ 	.word	0x0500000f


	//   ....[13]....
        /*0094*/ 	.word	0x0500000f


	//   ....[14]....
        /*0098*/ 	.word	0x0500000f


	//   ....[15]....
        /*009c*/ 	.word	0x0500000f


	//   ....[16]....
        /*00a0*/ 	.word	0x0500000f


	//   ....[17]....
        /*00a4*/ 	.word	0x0500000f


	//   ....[18]....
        /*00a8*/ 	.word	0x0500000f


	//   ....[19]....
        /*00ac*/ 	.word	0x0500000f


	//----- nvinfo : EIATTR_COOP_GROUP_INSTR_OFFSETS
	.align		4
.L_10542:
        /*00b0*/ 	.byte	0x04, 0x28
        /*00b2*/ 	.short	(.L_10544 - .L_10543)


	//   ....[0]....
.L_10543:
        /*00b4*/ 	.word	0x000033e0


	//   ....[1]....
        /*00b8*/ 	.word	0x00003420


	//   ....[2]....
        /*00bc*/ 	.word	0x00003440


	//   ....[3]....
        /*00c0*/ 	.word	0x00003460


	//   ....[4]....
        /*00c4*/ 	.word	0x00003480


	//   ....[5]....
        /*00c8*/ 	.word	0x00003e00


	//   ....[6]....
        /*00cc*/ 	.word	0x00003e20


	//   ....[7]....
        /*00d0*/ 	.word	0x00003e40


	//   ....[8]....
        /*00d4*/ 	.word	0x00003e60


	//   ....[9]....
        /*00d8*/ 	.word	0x00003e80


	//   ....[10]....
        /*00dc*/ 	.word	0x00005060


	//   ....[11]....
        /*00e0*/ 	.word	0x000050f0


	//   ....[12]....
        /*00e4*/ 	.word	0x00005150


	//   ....[13]....
        /*00e8*/ 	.word	0x000051b0


	//   ....[14]....
        /*00ec*/ 	.word	0x00005210


	//   ....[15]....
        /*00f0*/ 	.word	0x00005bf0


	//   ....[16]....
        /*00f4*/ 	.word	0x00005c50


	//   ....[17]....
        /*00f8*/ 	.word	0x00005cb0


	//   ....[18]....
        /*00fc*/ 	.word	0x00005d10


	//   ....[19]....
        /*0100*/ 	.word	0x00005d70


	//----- nvinfo : EIATTR_VRC_CTA_INIT_COUNT
	.align		4
.L_10544:
        /*0104*/ 	.byte	0x02, 0x4a
	.zero		1
	.zero		1


	//----- nvinfo : EIATTR_SYSCALL_OFFSETS
	.align		4
        /*0108*/ 	.byte	0x04, 0x46
        /*010a*/ 	.short	(.L_10546 - .L_10545)


	//   ....[0]....
.L_10545:
        /*010c*/ 	.word	0x000001c0


	//----- nvinfo : EIATTR_EXIT_INSTR_OFFSETS
	.align		4
.L_10546:
        /*0110*/ 	.byte	0x04, 0x1c
        /*0112*/ 	.short	(.L_10548 - .L_10547)


	//   ....[0]....
.L_10547:
        /*0114*/ 	.word	0x00000270


	//   ....[1]....
        /*0118*/ 	.word	0x00005000


	//----- nvinfo : EIATTR_CRS_STACK_SIZE
	.align		4
.L_10548:
        /*011c*/ 	.byte	0x04, 0x1e
        /*011e*/ 	.short	(.L_10550 - .L_10549)
.L_10549:
        /*0120*/ 	.word	0x00000000


	//----- nvinfo : EIATTR_CBANK_PARAM_SIZE
	.align		4
.L_10550:
        /*0124*/ 	.byte	0x03, 0x19
        /*0126*/ 	.short	0x0090


	//----- nvinfo : EIATTR_PARAM_CBANK
	.align		4
        /*0128*/ 	.byte	0x04, 0x0a
        /*012a*/ 	.short	(.L_10552 - .L_10551)
	.align		4
.L_10551:
        /*012c*/ 	.word	index@(.nv.constant0._Z15SoftmaxWarpImplI22BroadcastScaleMaskLoadIffbLm3EiE11DirectStoreIffEfLi1ELi15ELi32ELi1ELb0EL9Algorithm0EEvT_T0_ll)
        /*0130*/ 	.short	0x0380
        /*0132*/ 	.short	0x0090


	//----- nvinfo : EIATTR_SW_WAR
	.align		4
.L_10552:
        /*0134*/ 	.byte	0x04, 0x36
        /*0136*/ 	.short	(.L_10554 - .L_10553)
.L_10553:
        /*0138*/ 	.word	0x00000008
.L_10554:


//--------------------- .nv.info._Z15SoftmaxWarpImplI22BroadcastScaleMaskLoadIffbLm3EiE11DirectStoreIffEfLi1ELi14ELi32ELi1ELb1EL9Algorithm0EEvT_T0_ll --------------------------
	.section	.nv.info._Z15SoftmaxWarpImplI22BroadcastScaleMaskLoadIffbLm3EiE11DirectStoreIffEfLi1ELi14ELi32ELi1ELb1EL9Algorithm0EEvT_T0_ll,"",@"SHT_CUDA_INFO"
	.sectionflags	@""
	.align	4


	//----- nvinfo : EIATTR_CUDA_API_VERSION
	.align		4
        /*0000*/ 	.byte	0x04, 0x37
        /*0002*/ 	.short	(.L_10556 - .L_10555)
.L_10555:
        /*0004*/ 	.word	0x00000082


	//----- nvinfo : EIATTR_KPARAM_INFO
	.align		4
.L_10556:
        /*0008*/ 	.byte	0x04, 0x17
        /*000a*/ 	.short	(.L_10558 - .L_10557)
.L_10557:
        /*000c*/ 	.word	0x00000000
        /*0010*/ 	.short	0x0003
        /*0012*/ 	.short	0x0088
        /*0014*/ 	.byte	0x00, 0xf0, 0x21, 0x00


	//----- nvinfo : EIATTR_KPARAM_INFO
	.align		4
.L_10558:
        /*0018*/ 	.byte	0x04, 0x17
        /*001a*/ 	.short	(.L_10560 - .L_10559)
.L_10559:
        /*001c*/ 	.word	0x00000000
        /*0020*/ 	.short	0x0002
        /*0022*/ 	.short	0x0080
        /*0024*/ 	.byte	0x00, 0xf0, 0x21, 0x00


	//----- nvinfo : EIATTR_KPARAM_INFO
	.align		4
.L_10560:
        /*0028*/ 	.byte	0x04, 0x17
        /*002a*/ 	.short	(.L_10562 - .L_10561)
.L_10561:
        /*002c*/ 	.word	0x00000000
        /*0030*/ 	.short	0x0001
        /*0032*/ 	.short	0x0070
        /*0034*/ 	.byte	0x00, 0xf0, 0x41, 0x00


	//----- nvinfo : EIATTR_KPARAM_INFO
	.align		4
.L_10562:
        /*0038*/ 	.byte	0x04, 0x17
        /*003a*/ 	.short	(.L_10564 - .L_10563)
.L_10563:
        /*003c*/ 	.word	0x00000000
        /*0040*/ 	.short	0x0000
        /*0042*/ 	.short	0x0000
        /*0044*/ 	.byte	0x00, 0xf0, 0xc1, 0x01


	//----- nvinfo : EIATTR_SPARSE_MMA_MASK
	.align		4
.L_10564:
        /*0048*/ 	.byte	0x03, 0x50
        /*004a*/ 	.short	0x0000


	//----- nvinfo : EIATTR_MAXREG_COUNT
	.align		4
        /*004c*/ 	.byte	0x03, 0x1b
        /*004e*/ 	.short	0x00ff


	//----- nvinfo : EIATTR_EXTERNS
	.align		4
        /*0050*/ 	.byte	0x04, 0x0f
        /*0052*/ 	.short	(.L_10566 - .L_10565)


	//   ....[0]....
	.align		4
.L_10565:
        /*0054*/ 	.word	index@(__assertfail)


	//----- nvinfo : EIATTR_MERCURY_ISA_VERSION
	.align		4
.L_10566:
        /*0058*/ 	.byte	0x03, 0x5f
        /*005a*/ 	.short	0x0101


	//----- nvinfo : EIATTR_COOP_GROUP_MASK_REGIDS
	.align		4
        /*005c*/ 	.byte	0x04, 0x29
        /*005e*/ 	.short	(.L_10568 - .L_10567)


	//   ....[0]....
.L_10567:
        /*0060*/ 	.word	0xffffffff


	//   ....[1]....
        /*0064*/ 	.word	0xffffffff


	//   ....[2]....
        /*0068*/ 	.word	0xffffffff


	//   ....[3]....
        /*006c*/ 	.word	0xffffffff


	//   ....[4]....
        /*0070*/ 	.word	0xffffffff


	//   ....[5]....
        /*0074*/ 	.word	0xffffffff


	//   ....[6]....
        /*0078*/ 	.word	0xffffffff


	//   ....[7]....
        /*007c*/ 	.word	0xffffffff


	//   ....[8]....
        /*0080*/ 	.word	0xffffffff


	//   ....[9]....
        /*0084*/ 	.word	0xffffffff


	//   ....[10]....
        /*0088*/ 	.word	0x0500000f


	//   ....[11]....
        /*008c*/ 	.word	0x0500000f


	//   ....[12]....
        /*0090*/ 	.word	0x0500000f


	//   ....[13]....
        /*0094*/ 	.word	0x0500000f


	//   ....[14]....
        /*0098*/ 	.word	0x0500000f


	//   ....[15]....
        /*009c*/ 	.word	0x0500000f


	//   ....[16]....
        /*00a0*/ 	.word	0x0500000f


	//   ....[17]....
        /*00a4*/ 	.word	0x0500000f


	//   ....[18]....
        /*00a8*/ 	.word	0x0500000f


	//   ....[19]....
        /*00ac*/ 	.word	0x0500000f


	//----- nvinfo : EIATTR_COOP_GROUP_INSTR_OFFSETS
	.align		4
.L_10568:
        /*00b0*/ 	.byte	0x04, 0x28
        /*00b2*/ 	.short	(.L_10570 - .L_10569)


	//   ....[0]....
.L_10569:
        /*00b4*/ 	.word	0x00005320


	//   ....[1]....
        /*00b8*/ 	.word	0x00005360


	//   ....[2]....
        /*00bc*/ 	.word	0x00005380


	//   ....[3]....
        /*00c0*/ 	.word	0x000053a0


	//   ....[4]....
        /*00c4*/ 	.word	0x000053c0


	//   ....[5]....
        /*00c8*/ 	.word	0x00005ca0


	//   ....[6]....
        /*00cc*/ 	.word	0x00005cc0


	//   ....[7]....
        /*00d0*/ 	.word	0x00005ce0


	//   ....[8]....
        /*00d4*/ 	.word	0x00005d00


	//   ....[9]....
        /*00d8*/ 	.word	0x00005d20


	//   ....[10]....
        /*00dc*/ 	.word	0x00007000


	//   ....[11]....
        /*00e0*/ 	.word	0x00007080


	//   ....[12]....
        /*00e4*/ 	.word	0x000070e0


	//   ....[13]....
        /*00e8*/ 	.word	0x00007140


	//   ....[14]....
        /*00ec*/ 	.word	0x000071a0


	//   ....[15]....
        /*00f0*/ 	.word	0x00007af0


	//   ....[16]....
        /*00f4*/ 	.word	0x00007b50


	//   ....[17]....
        /*00f8*/ 	.word	0x00007bb0


	//   ....[18]....
        /*00fc*/ 	.word	0x00007c10


	//   ....[19]....
        /*0100*/ 	.word	0x00007c70


	//----- nvinfo : EIATTR_VRC_CTA_INIT_COUNT
	.align		4
.L_10570:
        /*0104*/ 	.byte	0x02, 0x4a
	.zero		1
	.zero		1


	//----- nvinfo : EIATTR_SYSCALL_OFFSETS
	.align		4
        /*0108*/ 	.byte	0x04, 0x46
        /*010a*/ 	.short	(.L_10572 - .L_10571)


	//   ....[0]....
.L_10571:
        /*010c*/ 	.word	0x000001c0


	//----- nvinfo : EIATTR_EXIT_INSTR_OFFSETS
	.align		4
.L_10572:
        /*0110*/ 	.byte	0x04, 0x1c
        /*0112*/ 	.short	(.L_10574 - .L_10573)


	//   ....[0]....
.L_10573:
        /*0114*/ 	.word	0x00000250


	//   ....[1]....
        /*0118*/ 	.word	0x00006fa0


	//----- nvinfo : EIATTR_CRS_STACK_SIZE
	.align		4
.L_10574:
        /*011c*/ 	.byte	0x04, 0x1e
        /*011e*/ 	.short	(.L_10576 - .L_10575)
.L_10575:
        /*0120*/ 	.word	0x00000000


	//----- nvinfo : EIATTR_CBANK_PARAM_SIZE
	.align		4
.L_10576:
        /*0124*/ 	.byte	0x03, 0x19
        /*0126*/ 	.short	0x0090


	//----- nvinfo : EIATTR_PARAM_CBANK
	.align		4
        /*0128*/ 	.byte	0x04, 0x0a
        /*012a*/ 	.short	(.L_10578 - .L_10577)
	.align		4
.L_10577:
        /*012c*/ 	.word	index@(.nv.constant0._Z15SoftmaxWarpImplI22BroadcastScaleMaskLoadIffbLm3EiE11DirectStoreIffEfLi1ELi14ELi32ELi1ELb1EL9Algorithm0EEvT_T0_ll)
        /*0130*/ 	.short	0x0380
        /*0132*/ 	.short	0x0090


	//----- nvinfo : EIATTR_SW_WAR
	.align		4
.L_10578:
        /*0134*/ 	.byte	0x04, 0x36
        /*0136*/ 	.short	(.L_10580 - .L_10579)
.L_10579:
        /*0138*/ 	.word	0x00000008
.L_10580:


//--------------------- .nv.info._Z15SoftmaxWarpImplI22BroadcastScaleMaskLoadIffbLm3EiE11DirectStoreIffEfLi1ELi14ELi32ELi1ELb0EL9Algorithm0EEvT_T0_ll --------------------------
	.section	.nv.info._Z15SoftmaxWarpImplI22BroadcastScaleMaskLoadIffbLm3EiE11DirectStoreIffEfLi1ELi14ELi32ELi1ELb0EL9Algorithm0EEvT_T0_ll,"",@"SHT_CUDA_INFO"
	.sectionflags	@""
	.align	4


	//----- nvinfo : EIATTR_CUDA_API_VERSION
	.align		4
        /*0000*/ 	.byte	0x04, 0x37
        /*0002*/ 	.short	(.L_10582 - .L_10581)
.L_10581:
        /*0004*/ 	.word	0x00000082


	//----- nvinfo : EIATTR_KPARAM_INFO
	.align		4
.L_10582:
        /*0008*/ 	.byte	0x04, 0x17
        /*000a*/ 	.short	(.L_10584 - .L_10583)
.L_10583:
        /*000c*/ 	.word	0x00000000
        /*0010*/ 	.short	0x0003
        /*0012*/ 	.short	0x0088
        /*0014*/ 	.byte	0x00, 0xf0, 0x21, 0x00


	//----- nvinfo : EIATTR_KPARAM_INFO
	.align		4
.L_10584:
        /*0018*/ 	.byte	0x04, 0x17
        /*001a*/ 	.short	(.L_10586 - .L_10585)
.L_10585:
        /*001c*/ 	.word	0x00000000
        /*0020*/ 	.short	0x0002
        /*0022*/ 	.short	0x0080
        /*0024*/ 	.byte	0x00, 0xf0, 0x21, 0x00


	//----- nvinfo : EIATTR_KPARAM_INFO
	.align		4
.L_10586:
        /*0028*/ 	.byte	0x04, 0x17
        /*002a*/ 	.short	(.L_10588 - .L_10587)
.L_10587:
        /*002c*/ 	.word	0x00000000
        /*0030*/ 	.short	0x0001
        /*0032*/ 	.short	0x0070
        /*0034*/ 	.byte	0x00, 0xf0, 0x41, 0x00


	//----- nvinfo : EIATTR_KPARAM_INFO
	.align		4
.L_10588:
        /*0038*/ 	.byte	0x04, 0x17
        /*003a*/ 	.short	(.L_10590 - .L_10589)
.L_10589:
        /*003c*/ 	.word	0x00000000
        /*0040*/ 	.short	0x0000
        /*0042*/ 	.short	0x0000
        /*0044*/ 	.byte	0x00, 0xf0, 0xc1, 0x01


	//----- nvinfo : EIATTR_SPARSE_MMA_MASK
	.align		4
.L_10590:
        /*0048*/ 	.byte	0x03, 0x50
        /*004a*/ 	.short	0x0000


	//----- nvinfo : EIATTR_MAXREG_COUNT
	.align		4
        /*004c*/ 	.byte	0x03, 0x1b
        /*004e*/ 	.short	0x00ff


	//----- nvinfo : EIATTR_EXTERNS
	.align		4
        /*0050*/ 	.byte	0x04, 0x0f
        /*0052*/ 	.short	(.L_10592 - .L_10591)


	//   ....[0]....
	.align		4
.L_10591:
        /*0054*/ 	.word	index@(__assertfail)


	//----- nvinfo : EIATTR_MERCURY_ISA_VERSION
	.align		4
.L_10592:
        /*0058*/ 	.byte	0x03, 0x5f
        /*005a*/ 	.short	0x0101


	//----- nvinfo : EIATTR_COOP_GROUP_MASK_REGIDS
	.align		4
        /*005c*/ 	.byte	0x04, 0x29
        /*005e*/ 	.short	(.L_10594 - .L_10593)


	//   ....[0]....
.L_10593:
        /*0060*/ 	.word	0xffffffff


	//   ....[1]....
        /*0064*/ 	.word	0xffffffff


	//   ....[2]....
        /*0068*/ 	.word	0xffffffff


	//   ....[3]....
        /*006c*/ 	.word	0xffffffff


	//   ....[4]....
        /*0070*/ 	.word	0xffffffff


	//   ....[5]....
        /*0074*/ 	.word	0xffffffff


	//   ....[6]....
        /*0078*/ 	.word	0xffffffff


	//   ....[7]....
        /*007c*/ 	.word	0xffffffff


	//   ....[8]....
        /*0080*/ 	.word	0xffffffff


	//   ....[9]....
        /*0084*/ 	.word	0xffffffff


	//   ....[10]....
        /*0088*/ 	.word	0x0500000f


	//   ....[11]....
        /*008c*/ 	.word	0x0500000f


	//   ....[12]....
        /*0090*/ 	.word	0x0500000f


	//   ....[13]....
        /*0094*/ 	.word	0x0500000f


	//   ....[14]....
        /*0098*/ 	.word	0x0500000f


	//   ....[15]....
        /*009c*/ 	.word	0x0500000f


	//   ....[16]....
        /*00a0*/ 	.word	0x0500000f


	//   ....[17]....
        /*00a4*/ 	.word	0x0500000f


	//   ....[18]....
        /*00a8*/ 	.word	0x0500000f


	//   ....[19]....
        /*00ac*/ 	.word	0x0500000f


	//----- nvinfo : EIATTR_COOP_GROUP_INSTR_OFFSETS
	.align		4
.L_10594:
        /*00b0*/ 	.byte	0x04, 0x28
        /*00b2*/ 	.short	(.L_10596 - .L_10595)


	//   ....[0]....
.L_10595:
        /*00b4*/ 	.word	0x000031c0


	//   ....[1]....
        /*00b8*/ 	.word	0x00003200


	//   ....[2]....
        /*00bc*/ 	.word	0x00003220


	//   ....[3]....
        /*00c0*/ 	.word	0x00003240


	//   ....[4]....
        /*00c4*/ 	.word	0x00003260


	//   ....[5]....
        /*00c8*/ 	.word	0x00003b40


	//   ....[6]....
        /*00cc*/ 	.word	0x00003b60


	//   ....[7]....
        /*00d0*/ 	.word	0x00003b80


	//   ....[8]....
        /*00d4*/ 	.word	0x00003ba0


	//   ....[9]....
        /*00d8*/ 	.word	0x00003bc0


	//   ....[10]....
        /*00dc*/ 	.word	0x00004ca0


	//   ....[11]....
        /*00e0*/ 	.word	0x00004d20


	//   ....[12]....
        /*00e4*/ 	.word	0x00004d80


	//   ....[13]....
        /*00e8*/ 	.word	0x00004de0


	//   ....[14]....
        /*00ec*/ 	.word	0x00004e40


	//   ....[15]....
        /*00f0*/ 	.word	0x00005790


	//   ....[16]....
        /*00f4*/ 	.word	0x000057f0


	//   ....[17]....
        /*00f8*/ 	.word	0x00005850


	//   ....[18]....
        /*00fc*/ 	.word	0x000058b0


	//   ....[19]....
        /*0100*/ 	.word	0x00005910


	//----- nvinfo : EIATTR_VRC_CTA_INIT_COUNT
	.align		4
.L_10596:
        /*0104*/ 	.byte	0x02, 0x4a
	.zero		1
	.zero		1


	//----- nvinfo : EIATTR_SYSCALL_OFFSETS
	.align		4
        /*0108*/ 	.byte	0x04, 0x46
        /*010a*/ 	.short	(.L_10598 - .L_10597)


	//   ....[0]....
.L_10597:
        /*010c*/ 	.word	0x000001c0


	//----- nvinfo : EIATTR_EXIT_INSTR_OFFSETS
	.align		4
.L_10598:
        /*0110*/ 	.byte	0x04, 0x1c
        /*0112*/ 	.short	(.L_10600 - .L_10599)


	//   ....[0]....
.L_10599:
        /*0114*/ 	.word	0x00000270


	//   ....[1]....
        /*0118*/ 	.word	0x00004c40


	//----- nvinfo : EIATTR_CRS_STACK_SIZE
	.align		4
.L_10600:
        /*011c*/ 	.byte	0x04, 0x1e
        /*011e*/ 	.short	(.L_10602 - .L_10601)
.L_10601:
        /*0120*/ 	.word	0x00000000


	//----- nvinfo : EIATTR_CBANK_PARAM_SIZE
	.align		4
.L_10602:
        /*0124*/ 	.byte	0x03, 0x19
        /*0126*/ 	.short	0x0090


	//----- nvinfo : EIATTR_PARAM_CBANK
	.align		4
        /*0128*/ 	.byte	0x04, 0x0a
        /*012a*/ 	.short	(.L_10604 - .L_10603)
	.align		4
.L_10603:
        /*012c*/ 	.word	index@(.nv.constant0._Z15SoftmaxWarpImplI22BroadcastScaleMaskLoadIffbLm3EiE11DirectStoreIffEfLi1ELi14ELi32ELi1ELb0EL9Algorithm0EEvT_T0_ll)
        /*0130*/ 	.short	0x0380
        /*0132*/ 	.short	0x0090


	//----- nvinfo : EIATTR_SW_WAR
	.align		4
.L_10604:
        /*0134*/ 	.byte	0x04, 0x36
        /*0136*/ 	.short	(.L_10606 - .L_10605)
.L_10605:
        /*0138*/ 	.word	0x00000008
.L_10606:


//--------------------- .nv.info._Z15SoftmaxWarpImplI22BroadcastScaleMaskLoadIffbLm3EiE11DirectStoreIffEfLi1ELi13ELi32ELi1ELb1EL9Algorithm0EEvT_T0_ll --------------------------
	.section	.nv.info._Z15SoftmaxWarpImplI22BroadcastScaleMaskLoadIffbLm3EiE11DirectStoreIffEfLi1ELi13ELi32ELi1ELb1EL9Algorithm0EEvT_T0_ll,"",@"SHT_CUDA_INFO"
	.sectionflags	@""
	.align	4


	//----- nvinfo : EIATTR_CUDA_API_VERSION
	.align		4
        /*0000*/ 	.byte	0x04, 0x37
        /*0002*/ 	.short	(.L_10608 - .L_10607)
.L_10607:
        /*0004*/ 	.word	0x00000082


	//----- nvinfo : EIATTR_KPARAM_INFO
	.align		4
.L_10608:
        /*0008*/ 	.byte	0x04, 0x17
        /*000a*/ 	.short	(.L_10610 - .L_10609)
.L_10609:
        /*000c*/ 	.word	0x00000000
        /*0010*/ 	.short	0x0003
        /*0012*/ 	.short	0x0088
        /*0014*/ 	.byte	0x00, 0xf0, 0x21, 0x00


	//----- nvinfo : EIATTR_KPARAM_INFO
	.align		4
.L_10610:
        /*0018*/ 	.byte	0x04, 0x17
        /*001a*/ 	.short	(.L_10612 - .L_10611)
.L_10611:
        /*001c*/ 	.word	0x00000000
        /*0020*/ 	.short	0x0002
        /*0022*/ 	.short	0x0080
        /*0024*/ 	.byte	0x00, 0xf0, 0x21, 0x00


	//----- nvinfo : EIATTR_KPARAM_INFO
	.align		4
.L_10612:
        /*0028*/ 	.byte	0x04, 0x17
        /*002a*/ 	.short	(.L_10614 - .L_10613)
.L_10613:
        /*002c*/ 	.word	0x00000000
        /*0030*/ 	.short	0x0001
        /*0032*/ 	.short	0x0070
        /*0034*/ 	.byte	0x00, 0xf0, 0x41, 0x00


	//----- nvinfo : EIATTR_KPARAM_INFO
	.align		4
.L_10614:
        /*0038*/ 	.byte	0x04, 0x17
        /*003a*/ 	.short	(.L_10616 - .L_10615)
.L_10615:
        /*003c*/ 	.word	0x00000000
        /*0040*/ 	.short	0x0000
        /*0042*/ 	.short	0x0000
        /*0044*/ 	.byte	0x00, 0xf0, 0xc1, 0x01


	//----- nvinfo : EIATTR_SPARSE_MMA_MASK
	.align		4
.L_10616:
        /*0048*/ 	.byte	0x03, 0x50
        /*004a*/ 	.short	0x0000


	//----- nvinfo : EIATTR_MAXREG_COUNT
	.align		4
        /*004c*/ 	.byte	0x03, 0x1b
        /*004e*/ 	.short	0x00ff


	//----- nvinfo : EIATTR_EXTERNS
	.align		4
        /*0050*/ 	.byte	0x04, 0x0f
        /*0052*/ 	.short	(.L_10618 - .L_10617)


	//   ....[0]....
	.align		4
.L_10617:
        /*0054*/ 	.word	index@(__assertfail)


	//----- nvinfo : EIATTR_MERCURY_ISA_VERSION
	.align		4
.L_10618:
        /*0058*/ 	.byte	0x03, 0x5f
        /*005a*/ 	.short	0x0101


	//----- nvinfo : EIATTR_COOP_GROUP_MASK_REGIDS
	.align		4
        /*005c*/ 	.byte	0x04, 0x29
        /*005e*/ 	.short	(.L_10620 - .L_10619)


	//   ....[0]....
.L_10619:
        /*0060*/ 	.word	0xffffffff


	//   ....[1]....
        /*0064*/ 	.word	0xffffffff


	//   ....[2]....
        /*0068*/ 	.word	0xffffffff


	//   ....[3]....
        /*006c*/ 	.word	0xffffffff


	//   ....[4]....
        /*0070*/ 	.word	0xffffffff


	//   ....[5]....
        /*0074*/ 	.word	0xffffffff


	//   ....[6]....
        /*0078*/ 	.word	0xffffffff


	//   ....[7]....
        /*007c*/ 	.word	0xffffffff


	//   ....[8]....
        /*0080*/ 	.word	0xffffffff


	//   ....[9]....
        /*0084*/ 	.word	0xffffffff


	//   ....[10]....
        /*0088*/ 	.word	0x0500000f


	//   ....[11]....
        /*008c*/ 	.word	0x0500000f


	//   ....[12]....
        /*0090*/ 	.word	0x0500000f


	//   ....[13]....
        /*0094*/ 	.word	0x0500000f


	//   ....[14]....
        /*0098*/ 	.word	0x0500000f


	//   ....[15]....
        /*009c*/ 	.word	0x0500000f


	//   ....[16]....
        /*00a0*/ 	.word	0x0500000f


	//   ....[17]....
        /*00a4*/ 	.word	0x0500000f


	//   ....[18]....
        /*00a8*/ 	.word	0x0500000f


	//   ....[19]....
        /*00ac*/ 	.word	0x0500000f


	//----- nvinfo : EIATTR_COOP_GROUP_INSTR_OFFSETS
	.align		4
.L_10620:
        /*00b0*/ 	.byte	0x04, 0x28
        /*00b2*/ 	.short	(.L_10622 - .L_10621)


	//   ....[0]....
.L_10621:
        /*00b4*/ 	.word	0x00004d40


	//   ....[1]....
        /*00b8*/ 	.word	0x00004d80


	//   ....[2]....
        /*00bc*/ 	.word	0x00004da0


	//   ....[3]....
        /*00c0*/ 	.word	0x00004dc0


	//   ....[4]....
        /*00c4*/ 	.word	0x00004de0


	//   ....[5]....
        /*00c8*/ 	.word	0x00005620


	//   ....[6]....
        /*00cc*/ 	.word	0x00005640


	//   ....[7]....
        /*00d0*/ 	.word	0x00005660


	//   ....[8]....
        /*00d4*/ 	.word	0x00005680


	//   ....[9]....
        /*00d8*/ 	.word	0x000056a0


	//   ....[10]....
        /*00dc*/ 	.word	0x00006840


	//   ....[11]....
        /*00e0*/ 	.word	0x000068c0


	//   ....[12]....
        /*00e4*/ 	.word	0x00006920


	//   ....[13]....
        /*00e8*/ 	.word	0x00006980


	//   ....[14]....
        /*00ec*/ 	.word	0x000069e0


	//   ....[15]....
        /*00f0*/ 	.word	0x00007290


	//   ....[16]....
        /*00f4*/ 	.word	0x000072f0


	//   ....[17]....
        /*00f8*/ 	.word	0x00007350


	//   ....[18]....
        /*00fc*/ 	.word	0x000073b0


	//   ....[19]....
        /*0100*/ 	.word	0x00007410


	//----- nvinfo : EIATTR_VRC_CTA_INIT_COUNT
	.align		4
.L_10622:
        /*0104*/ 	.byte	0x02, 0x4a
	.zero		1
	.zero		1


	//----- nvinfo : EIATTR_SYSCALL_OFFSETS
	.align		4
        /*0108*/ 	.byte	0x04, 0x46
        /*010a*/ 	.short	(.L_10624 - .L_10623)


	//   ....[0]....
.L_10623:
        /*010c*/ 	.word	0x000001c0


	//----- nvinfo : EIATTR_EXIT_INSTR_OFFSETS
	.align		4
.L_10624:
        /*0110*/ 	.byte	0x04, 0x1c
        /*0112*/ 	.short	(.L_10626 - .L_10625)


	//   ....[0]....
.L_10625:
        /*0114*/ 	.word	0x00000250


	//   ....[1]....
        /*0118*/ 	.word	0x000067e0


	//----- nvinfo : EIATTR_CRS_STACK_SIZE
	.align		4
.L_10626:
        /*011c*/ 	.byte	0x04, 0x1e
        /*011e*/ 	.short	(.L_10628 - .L_10627)
.L_10627:
        /*0120*/ 	.word	0x00000000


	//----- nvinfo : EIATTR_CBANK_PARAM_SIZE
	.align		4
.L_10628:
        /*0124*/ 	.byte	0x03, 0x19
        /*0126*/ 	.short	0x0090


	//----- nvinfo : EIATTR_PARAM_CBANK
	.align		4
        /*0128*/ 	.byte	0x04, 0x0a
        /*012a*/ 	.short	(.L_10630 - .L_10629)
	.align		4
.L_10629:
        /*012c*/ 	.word	index@(.nv.constant0._Z15SoftmaxWarpImplI22BroadcastScaleMaskLoadIffbLm3EiE11DirectStoreIffEfLi1ELi13ELi32ELi1ELb1EL9Algorithm0EEvT_T0_ll)
        /*0130*/ 	.short	0x0380
        /*0132*/ 	.short	0x0090


	//----- nvinfo : EIATTR_SW_WAR
	.align		4
.L_10630:
        /*0134*/ 	.byte	0x04, 0x36
        /*0136*/ 	.short	(.L_10632 - .L_10631)
.L_10631:
        /*0138*/ 	.word	0x00000008
.L_10632:


//--------------------- .nv.info._Z15SoftmaxWarpImplI22BroadcastScaleMaskLoadIffbLm3EiE11DirectStoreIffEfLi1ELi13ELi32ELi1ELb0EL9Algorithm0EEvT_T0_ll --------------------------
	.section	.nv.info._Z15SoftmaxWarpImplI22BroadcastScaleMaskLoadIffbLm3EiE11DirectStoreIffEfLi1ELi13ELi32ELi1ELb0EL9Algorithm0EEvT_T0_ll,"",@"SHT_CUDA_INFO"
	.sectionflags	@""
	.align	4


	//----- nvinfo : EIATTR_CUDA_API_VERSION
	.align		4
        /*0000*/ 	.byte	0x04, 0x37
        /*0002*/ 	.short	(.L_10634 - .L_10633)
.L_10633:
        /*0004*/ 	.word	0x00000082


	//----- nvinfo : EIATTR_KPARAM_INFO
	.align		4
.L_10634:
        /*0008*/ 	.byte	0x04, 0x17
        /*000a*/ 	.short	(.L_10636 - .L_10635)
.L_10635:
        /*000c*/ 	.word	0x00000000
        /*0010*/ 	.short	0x0003
        /*0012*/ 	.short	0x0088
        /*0014*/ 	.byte	0x00, 0xf0, 0x21, 0x00


	//----- nvinfo : EIATTR_KPARAM_INFO
	.align		4
.L_10636:
        /*0018*/ 	.byte	0x04, 0x17
        /*001a*/ 	.short	(.L_10638 - .L_10637)
.L_10637:
        /*001c*/ 	.word	0x00000000
        /*0020*/ 	.short	0x0002
        /*0022*/ 	.short	0x0080
        /*0024*/ 	.byte	0x00, 0xf0, 0x21, 0x00


	//----- nvinfo : EIATTR_KPARAM_INFO
	.align		4
.L_10638:
        /*0028*/ 	.byte	0x04, 0x17
        /*002a*/ 	.short	(.L_10640 - .L_10639)
.L_10639:
        /*002c*/ 	.word	0x00000000
        /*0030*/ 	.short	0x0001
        /*0032*/ 	.short	0x0070
        /*0034*/ 	.byte	0x00, 0xf0, 0x41, 0x00


	//----- nvinfo : EIATTR_KPARAM_INFO
	.align		4
.L_10640:
        /*0038*/ 	.byte	0x04, 0x17
        /*003a*/ 	.short	(.L_10642 - .L_10641)
.L_10641:
        /*003c*/ 	.word	0x00000000
        /*0040*/ 	.short	0x0000
        /*0042*/ 	.short	0x0000
        /*0044*/ 	.byte	0x00, 0xf0, 0xc1, 0x01


	//----- nvinfo : EIATTR_SPARSE_MMA_MASK
	.align		4
.L_10642:
        /*0048*/ 	.byte	0x03, 0x50
        /*004a*/ 	.short	0x0000


	//----- nvinfo : EIATTR_MAXREG_COUNT
	.align		4
        /*004c*/ 	.byte	0x03, 0x1b
        /*004e*/ 	.short	0x00ff


	//----- nvinfo : EIATTR_EXTERNS
	.align		4
        /*0050*/ 	.byte	0x04, 0x0f
        /*0052*/ 	.short	(.L_10644 - .L_10643)


	//   ....[0]....
	.align		4
.L_10643:
        /*0054*/ 	.word	index@(__assertfail)


	//----- nvinfo : EIATTR_MERCURY_ISA_VERSION
	.align		4
.L_10644:
        /*0058*/ 	.byte	0x03, 0x5f
        /*005a*/ 	.short	0x0101


	//----- nvinfo : EIATTR_COOP_GROUP_MASK_REGIDS
	.align		4
        /*005c*/ 	.byte	0x04, 0x29
        /*005e*/ 	.short	(.L_10646 - .L_10645)


	//   ....[0]....
.L_10645:
        /*0060*/ 	.word	0xffffffff


	//   ....[1]....
        /*0064*/ 	.word	0xffffffff


	//   ....[2]....
        /*0068*/ 	.word	0xffffffff


	//   ....[3]....
        /*006c*/ 	.word	0xffffffff


	//   ....[4]....
        /*0070*/ 	.word	0xffffffff


	//   ....[5]....
        /*0074*/ 	.word	0xffffffff


	//   ....[6]....
        /*0078*/ 	.word	0xffffffff


	//   ....[7]....
        /*007c*/ 	.word	0xffffffff


	//   ....[8]....
        /*0080*/ 	.word	0xffffffff


	//   ....[9]....
        /*0084*/ 	.word	0xffffffff


	//   ....[10]....
        /*0088*/ 	.word	0x0500000f


	//   ....[11]....
        /*008c*/ 	.word	0x0500000f


	//   ....[12]....
        /*0090*/ 	.word	0x0500000f


	//   ....[13]....
        /*0094*/ 	.word	0x0500000f


	//   ....[14]....
        /*0098*/ 	.word	0x0500000f


	//   ....[15]....
        /*009c*/ 	.word	0x0500000f


	//   ....[16]....
        /*00a0*/ 	.word	0x0500000f


	//   ....[17]....
        /*00a4*/ 	.word	0x0500000f


	//   ....[18]....
        /*00a8*/ 	.word	0x0500000f


	//   ....[19]....
        /*00ac*/ 	.word	0x0500000f


	//----- nvinfo : EIATTR_COOP_GROUP_INSTR_OFFSETS
	.align		4
.L_10646:
        /*00b0*/ 	.byte	0x04, 0x28
        /*00b2*/ 	.short	(.L_10648 - .L_10647)


	//   ....[0]....
.L_10647:
        /*00b4*/ 	.word	0x00002e60


	//   ....[1]....
        /*00b8*/ 	.word	0x00002ea0


	//   ....[2]....
        /*00bc*/ 	.word	0x00002ec0


	//   ....[3]....
        /*00c0*/ 	.word	0x00002ee0


	//   ....[4]....
        /*00c4*/ 	.word	0x00002f00


	//   ....[5]....
        /*00c8*/ 	.word	0x00003740


	//   ....[6]....
        /*00cc*/ 	.word	0x00003760


	//   ....[7]....
        /*00d0*/ 	.word	0x00003780


	//   ....[8]....
        /*00d4*/ 	.word	0x000037a0


	//   ....[9]....
        /*00d8*/ 	.word	0x000037c0


	//   ....[10]....
        /*00dc*/ 	.word	0x000047a0


	//   ....[11]....
        /*00e0*/ 	.word	0x00004820


	//   ....[12]....
        /*00e4*/ 	.word	0x00004880


	//   ....[13]....
        /*00e8*/ 	.word	0x000048e0


	//   ....[14]....
        /*00ec*/ 	.word	0x00004940


	//   ....[15]....
        /*00f0*/ 	.word	0x000051f0


	//   ....[16]....
        /*00f4*/ 	.word	0x00005250


	//   ....[17]....
        /*00f8*/ 	.word	0x000052b0


	//   ....[18]....
        /*00fc*/ 	.word	0x00005310


	//   ....[19]....
        /*0100*/ 	.word	0x00005370


	//----- nvinfo : EIATTR_VRC_CTA_INIT_COUNT
	.align		4
.L_10648:
        /*0104*/ 	.byte	0x02, 0x4a
	.zero		1
	.zero		1


	//----- nvinfo : EIATTR_SYSCALL_OFFSETS
	.align		4
        /*0108*/ 	.byte	0x04, 0x46
        /*010a*/ 	.short	(.L_10650 - .L_10649)


	//   ....[0]....
.L_10649:
        /*010c*/ 	.word	0x000001c0


	//----- nvinfo : EIATTR_EXIT_INSTR_OFFSETS
	.align		4
.L_10650:
        /*0110*/ 	.byte	0x04, 0x1c
        /*0112*/ 	.short	(.L_10652 - .L_10651)


	//   ....[0]....
.L_10651:
        /*0114*/ 	.word	0x00000270


	//   ....[1]....
        /*0118*/ 	.word	0x00004740


	//----- nvinfo : EIATTR_CRS_STACK_SIZE
	.align		4
.L_10652:
        /*011c*/ 	.byte	0x04, 0x1e
        /*011e*/ 	.short	(.L_10654 - .L_10653)
.L_10653:
        /*0120*/ 	.word	0x00000000


	//----- nvinfo : EIATTR_CBANK_PARAM_SIZE
	.align		4
.L_10654:
        /*0124*/ 	.byte	0x03, 0x19
        /*0126*/ 	.short	0x0090


	//----- nvinfo : EIATTR_PARAM_CBANK
	.align		4
        /*0128*/ 	.byte	0x04, 0x0a
        /*012a*/ 	.short	(.L_10656 - .L_10655)
	.align		4
.L_10655:
        /*012c*/ 	.word	index@(.nv.constant0._Z15SoftmaxWarpImplI22BroadcastScaleMaskLoadIffbLm3EiE11DirectStoreIffEfLi1ELi13ELi32ELi1ELb0EL9Algorithm0EEvT_T0_ll)
        /*0130*/ 	.short	0x0380
        /*0132*/ 	.short	0x0090


	//----- nvinfo : EIATTR_SW_WAR
	.align		4
.L_10656:
        /*0134*/ 	.byte	0x04, 0x36
        /*0136*/ 	.short	(.L_10658 - .L_10657)
.L_10657:
        /*0138*/ 	.word	0x00000008
.L_10658:


//--------------------- .nv.info._Z15SoftmaxWarpImplI22BroadcastScaleMaskLoadIffbLm3EiE11DirectStoreIffEfLi1ELi12ELi32ELi1ELb1EL9Algorithm0EEvT_T0_ll --------------------------
	.section	.nv.info._Z15SoftmaxWarpImplI22BroadcastScaleMaskLoadIffbLm3EiE11DirectStoreIffEfLi1ELi12ELi32ELi1ELb1EL9Algorithm0EEvT_T0_ll,"",@"SHT_CUDA_INFO"
	.sectionflags	@""
	.align	4


	//----- nvinfo : EIATTR_CUDA_API_VERSION
	.align		4
        /*0000*/ 	.byte	0x04, 0x37
        /*0002*/ 	.short	(.L_10660 - .L_10659)
.L_10659:
        /*0004*/ 	.word	0x00000082


	//----- nvinfo : EIATTR_KPARAM_INFO
	.align		4
.L_10660:
        /*0008*/ 	.byte	0x04, 0x17
        /*000a*/ 	.short	(.L_10662 - .L_10661)
.L_10661:
        /*000c*/ 	.word	0x00000000
        /*0010*/ 	.short	0x0003
        /*0012*/ 	.short	0x0088
        /*0014*/ 	.byte	0x00, 0xf0, 0x21, 0x00


	//----- nvinfo : EIATTR_KPARAM_INFO
	.align		4
.L_10662:
        /*0018*/ 	.byte	0x04, 0x17
        /*001a*/ 	.short	(.L_10664 - .L_10663)
.L_10663:
        /*001c*/ 	.word	0x00000000
        /*0020*/ 	.short	0x0002
        /*0022*/ 	.short	0x0080
        /*0024*/ 	.byte	0x00, 0xf0, 0x21, 0x00


	//----- nvinfo : EIATTR_KPARAM_INFO
	.align		4
.L_10664:
        /*0028*/ 	.byte	0x04, 0x17
        /*002a*/ 	.short	(.L_10666 - .L_10665)
.L_10665:
        /*002c*/ 	.word	0x00000000
        /*0030*/ 	.short	0x0001
        /*0032*/ 	.short	0x0070
        /*0034*/ 	.byte	0x00, 0xf0, 0x41, 0x00


	//----- nvinfo : EIATTR_KPARAM_INFO
	.align		4
.L_10666:
        /*0038*/ 	.byte	0x04, 0x17
        /*003a*/ 	.short	(.L_10668 - .L_10667)
.L_10667:
        /*003c*/ 	.word	0x00000000
        /*0040*/ 	.short	0x0000
        /*0042*/ 	.short	0x0000
        /*0044*/ 	.byte	0x00, 0xf0, 0xc1, 0x01


	//----- nvinfo : EIATTR_SPARSE_MMA_MASK
	.align		4
.L_10668:
        /*0048*/ 	.byte	0x03, 0x50
        /*004a*/ 	.short	0x0000


	//----- nvinfo : EIATTR_MAXREG_COUNT
	.align		4
        /*004c*/ 	.byte	0x03, 0x1b
        /*004e*/ 	.short	0x00ff


	//----- nvinfo : EIATTR_EXTERNS
	.align		4
        /*0050*/ 	.byte	0x04, 0x0f
        /*0052*/ 	.short	(.L_10670 - .L_10669)


	//   ....[0]....
	.align		4
.L_10669:
        /*0054*/ 	.word	index@(__assertfail)


	//----- nvinfo : EIATTR_MERCURY_ISA_VERSION
	.align		4
.L_10670:
        /*0058*/ 	.byte	0x03, 0x5f
        /*005a*/ 	.short	0x0101


	//----- nvinfo : EIATTR_COOP_GROUP_MASK_REGIDS
	.align		4
        /*005c*/ 	.byte	0x04, 0x29
        /*005e*/ 	.short	(.L_10672 - .L_10671)


	//   ....[0]....
.L_10671:
        /*0060*/ 	.word	0xffffffff


	//   ....[1]....
        /*0064*/ 	.word	0xffffffff


	//   ....[2]....
        /*0068*/ 	.word	0xffffffff


	//   ....[3]....
        /*006c*/ 	.word	0xffffffff


	//   ....[4]....
        /*0070*/ 	.word	0xffffffff


	//   ....[5]....
        /*0074*/ 	.word	0xffffffff


	//   ....[6]....
        /*0078*/ 	.word	0xffffffff


	//   ....[7]....
        /*007c*/ 	.word	0xffffffff


	//   ....[8]....
        /*0080*/ 	.word	0xffffffff


	//   ....[9]....
        /*0084*/ 	.word	0xffffffff


	//   ....[10]....
        /*0088*/ 	.word	0x0500000f


	//   ....[11]....
        /*008c*/ 	.word	0x0500000f


	//   ....[12]....
        /*0090*/ 	.word	0x0500000f


	//   ....[13]....
        /*0094*/ 	.word	0x0500000f


	//   ....[14]....
        /*0098*/ 	.word	0x0500000f


	//   ....[15]....
        /*009c*/ 	.word	0x0500000f


	//   ....[16]....
        /*00a0*/ 	.word	0x0500000f


	//   ....[17]....
        /*00a4*/ 	.word	0x0500000f


	//   ....[18]....
        /*00a8*/ 	.word	0x0500000f


	//   ....[19]....
        /*00ac*/ 	.word	0x0500000f


	//----- nvinfo : EIATTR_COOP_GROUP_INSTR_OFFSETS
	.align		4
.L_10672:
        /*00b0*/ 	.byte	0x04, 0x28
        /*00b2*/ 	.short	(.L_10674 - .L_10673)


	//   ....[0]....
.L_10673:
        /*00b4*/ 	.word	0x000047e0


	//   ....[1]....
        /*00b8*/ 	.word	0x00004820


	//   ....[2]....
        /*00bc*/ 	.word	0x00004840


	//   ....[3]....
        /*00c0*/ 	.word	0x00004860


	//   ....[4]....
        /*00c4*/ 	.word	0x00004880


	//   ....[5]....
        /*00c8*/ 	.word	0x00005020


	//   ....[6]....
        /*00cc*/ 	.word	0x00005040


	//   ....[7]....
        /*00d0*/ 	.word	0x00005060


	//   ....[8]....
        /*00d4*/ 	.word	0x00005080


	//   ....[9]....
        /*00d8*/ 	.word	0x000050a0


	//   ....[10]....
        /*00dc*/ 	.word	0x00006100


	//   ....[11]....
        /*00e0*/ 	.word	0x00006180


	//   ....[12]....
        /*00e4*/ 	.word	0x000061e0


	//   ....[13]....
        /*00e8*/ 	.word	0x00006240


	//   ....[14]....
        /*00ec*/ 	.word	0x000062a0


	//   ....[15]....
        /*00f0*/ 	.word	0x00006ab0


	//   ....[16]....
        /*00f4*/ 	.word	0x00006b10


	//   ....[17]....
        /*00f8*/ 	.word	0x00006b70


	//   ....[18]....
        /*00fc*/ 	.word	0x00006bd0


	//   ....[19]....
        /*0100*/ 	.word	0x00006c30


	//----- nvinfo : EIATTR_VRC_CTA_INIT_COUNT
	.align		4
.L_10674:
        /*0104*/ 	.byte	0x02, 0x4a
	.zero		1
	.zero		1


	//----- nvinfo : EIATTR_SYSCALL_OFFSETS
	.align		4
        /*0108*/ 	.byte	0x04, 0x46
        /*010a*/ 	.short	(.L_10676 - .L_10675)


	//   ....[0]....
.L_10675:
        /*010c*/ 	.word	0x000001c0


	//----- nvinfo : EIATTR_EXIT_INSTR_OFFSETS
	.align		4
.L_10676:
        /*0110*/ 	.byte	0x04, 0x1c
        /*0112*/ 	.short	(.L_10678 - .L_10677)


	//   ....[0]....
.L_10677:
        /*0114*/ 	.word	0x00000250


	//   ....[1]....
        /*0118*/ 	.word	0x000060a0


	//----- nvinfo : EIATTR_CRS_STACK_SIZE
	.align		4
.L_10678:
        /*011c*/ 	.byte	0x04, 0x1e
        /*011e*/ 	.short	(.L_10680 - .L_10679)
.L_10679:
        /*0120*/ 	.word	0x00000000


	//----- nvinfo : EIATTR_CBANK_PARAM_SIZE
	.align		4
.L_10680:
        /*0124*/ 	.byte	0x03, 0x19
        /*0126*/ 	.short	0x0090


	//----- nvinfo : EIATTR_PARAM_CBANK
	.align		4
        /*0128*/ 	.byte	0x04, 0x0a
        /*012a*/ 	.short	(.L_10682 - .L_10681)
	.align		4
.L_10681:
        /*012c*/ 	.word	index@(.nv.constant0._Z15SoftmaxWarpImplI22BroadcastScaleMaskLoadIffbLm3EiE11DirectStoreIffEfLi1ELi12ELi32ELi1ELb1EL9Algorithm0EEvT_T0_ll)
        /*0130*/ 	.short	0x0380
        /*0132*/ 	.short	0x0090


	//----- nvinfo : EIATTR_SW_WAR
	.align		4
.L_10682:
        /*0134*/ 	.byte	0x04, 0x36
        /*0136*/ 	.short	(.L_10684 - .L_10683)
.L_10683:
        /*0138*/ 	.word	0x00000008
.L_10684:


//--------------------- .nv.info._Z15SoftmaxWarpImplI22BroadcastScaleMaskLoadIffbLm3EiE11DirectStoreIffEfLi1ELi12ELi32ELi1ELb0EL9Algorithm0EEvT_T0_ll --------------------------
	.section	.nv.info._Z15SoftmaxWarpImplI22BroadcastScaleMaskLoadIffbLm3EiE11DirectStoreIffEfLi1ELi12ELi32ELi1ELb0EL9Algorithm0EEvT_T0_ll,"",@"SHT_CUDA_INFO"
	.sectionflags	@""
	.align	4


	//----- nvinfo : EIATTR_CUDA_API_VERSION
	.align		4
        /*0000*/ 	.byte	0x04, 0x37
        /*0002*/ 	.short	(.L_10686 - .L_10685)
.L_10685:
        /*0004*/ 	.word	0x00000082


	//----- nvinfo : EIATTR_KPARAM_INFO
	.align		4
.L_10686:
        /*0008*/ 	.byte	0x04, 0x17
        /*000a*/ 	.short	(.L_10688 - .L_10687)
.L_10687:
        /*000c*/ 	.word	0x00000000
        /*0010*/ 	.short	0x0003
        /*0012*/ 	.short	0x0088
        /*0014*/ 	.byte	0x00, 0xf0, 0x21, 0x00


	//----- nvinfo : EIATTR_KPARAM_INFO
	.align		4
.L_10688:
        /*0018*/ 	.byte	0x04, 0x17
        /*001a*/ 	.short	(.L_10690 - .L_10689)
.L_10689:
        /*001c*/ 	.word	0x00000000
        /*0020*/ 	.short	0x0002
        /*0022*/ 	.short	0x0080
        /*0024*/ 	.byte	0x00, 0xf0, 0x21, 0x00


	//----- nvinfo : EIATTR_KPARAM_INFO
	.align		4
.L_10690:
        /*0028*/ 	.byte	0x04, 0x17
        /*002a*/ 	.short	(.L_10692 - .L_10691)
.L_10691:
        /*002c*/ 	.word	0x00000000
        /*0030*/ 	.short	0x0001
        /*0032*/ 	.short	0x0070
        /*0034*/ 	.byte	0x00, 0xf0, 0x41, 0x00


	//----- nvinfo : EIATTR_KPARAM_INFO
	.align		4
.L_10692:
        /*0038*/ 	.byte	0x04, 0x17
        /*003a*/ 	.short	(.L_10694 - .L_10693)
.L_10693:
        /*003c*/ 	.word	0x00000000
        /*0040*/ 	.short	0x0000
        /*0042*/ 	.short	0x0000
        /*0044*/ 	.byte	0x00, 0xf0, 0xc1, 0x01


	//----- nvinfo : EIATTR_SPARSE_MMA_MASK
	.align		4
.L_10694:
        /*0048*/ 	.byte	0x03, 0x50
        /*004a*/ 	.short	0x0000


	//----- nvinfo : EIATTR_MAXREG_COUNT
	.align		4
        /*004c*/ 	.byte	0x03, 0x1b
        /*004e*/ 	.short	0x00ff


	//----- nvinfo : EIATTR_EXTERNS
	.align		4
        /*0050*/ 	.byte	0x04, 0x0f
        /*0052*/ 	.short	(.L_10696 - .L_10695)


	//   ....[0]....
	.align		4
.L_10695:
        /*0054*/ 	.word	index@(__assertfail)


	//----- nvinfo : EIATTR_MERCURY_ISA_VERSION
	.align		4
.L_10696:
        /*0058*/ 	.byte	0x03, 0x5f
        /*005a*/ 	.short	0x0101


	//----- nvinfo : EIATTR_COOP_GROUP_MASK_REGIDS
	.align		4
        /*005c*/ 	.byte	0x04, 0x29
        /*005e*/ 	.short	(.L_10698 - .L_10697)


	//   ....[0]....
.L_10697:
        /*0060*/ 	.word	0xffffffff


	//   ....[1]....
        /*0064*/ 	.word	0xffffffff


	//   ....[2]....
        /*0068*/ 	.word	0xffffffff


	//   ....[3]....
        /*006c*/ 	.word	0xffffffff


	//   ....[4]....
        /*0070*/ 	.word	0xffffffff


	//   ....[5]....
        /*0074*/ 	.word	0xffffffff


	//   ....[6]....
        /*0078*/ 	.word	0xffffffff


	//   ....[7]....
        /*007c*/ 	.word	0xffffffff


	//   ....[8]....
        /*0080*/ 	.word	0xffffffff


	//   ....[9]....
        /*0084*/ 	.word	0xffffffff


	//   ....[10]....
        /*0088*/ 	.word	0x0500000f


	//   ....[11]....
        /*008c*/ 	.word	0x0500000f


	//   ....[12]....
        /*0090*/ 	.word	0x0500000f


	//   ....[13]....
        /*0094*/ 	.word	0x0500000f


	//   ....[14]....
        /*0098*/ 	.word	0x0500000f


	//   ....[15]....
        /*009c*/ 	.word	0x0500000f


	//   ....[16]....
        /*00a0*/ 	.word	0x0500000f


	//   ....[17]....
        /*00a4*/ 	.word	0x0500000f


	//   ....[18]....
        /*00a8*/ 	.word	0x0500000f


	//   ....[19]....
        /*00ac*/ 	.word	0x0500000f


	//----- nvinfo : EIATTR_COOP_GROUP_INSTR_OFFSETS
	.align		4
.L_10698:
        /*00b0*/ 	.byte	0x04, 0x28
        /*00b2*/ 	.short	(.L_10700 - .L_10699)


	//   ....[0]....
.L_10699:
        /*00b4*/ 	.word	0x00002b20


	//   ....[1]....
        /*00b8*/ 	.word	0x00002b60


	//   ....[2]....
        /*00bc*/ 	.word	0x00002b80


	//   ....[3]....
        /*00c0*/ 	.word	0x00002ba0


	//   ....[4]....
        /*00c4*/ 	.word	0x00002bc0


	//   ....[5]....
        /*00c8*/ 	.word	0x00003360


	//   ....[6]....
        /*00cc*/ 	.word	0x00003380


	//   ....[7]....
        /*00d0*/ 	.word	0x000033a0


	//   ....[8]....
        /*00d4*/ 	.word	0x000033c0


	//   ....[9]....
        /*00d8*/ 	.word	0x000033e0


	//   ....[10]....
        /*00dc*/ 	.word	0x000042a0


	//   ....[11]....
        /*00e0*/ 	.word	0x00004320


	//   ....[12]....
        /*00e4*/ 	.word	0x00004380


	//   ....[13]....
        /*00e8*/ 	.word	0x000043e0


	//   ....[14]....
        /*00ec*/ 	.word	0x00004440


	//   ....[15]....
        /*00f0*/ 	.word	0x00004c50


	//   ....[16]....
        /*00f4*/ 	.word	0x00004cb0


	//   ....[17]....
        /*00f8*/ 	.word	0x00004d10


	//   ....[18]....
        /*00fc*/ 	.word	0x00004d70


	//   ....[19]....
        /*0100*/ 	.word	0x00004dd0


	//----- nvinfo : EIATTR_VRC_CTA_INIT_COUNT
	.align		4
.L_10700:
        /*0104*/ 	.byte	0x02, 0x4a
	.zero		1
	.zero		1


	//----- nvinfo : EIATTR_SYSCALL_OFFSETS
	.align		4
        /*0108*/ 	.byte	0x04, 0x46
        /*010a*/ 	.short	(.L_10702 - .L_10701)


	//   ....[0]....
.L_10701:
        /*010c*/ 	.word	0x000001c0


	//----- nvinfo : EIATTR_EXIT_INSTR_OFFSETS
	.align		4
.L_10702:
        /*0110*/ 	.byte	0x04, 0x1c
        /*0112*/ 	.short	(.L_10704 - .L_10703)


	//   ....[0]....
.L_10703:
        /*0114*/ 	.word	0x00000270


	//   ....[1]....
        /*0118*/ 	.word	0x00004240


	//----- nvinfo : EIATTR_CRS_STACK_SIZE
	.align		4
.L_10704:
        /*011c*/ 	.byte	0x04, 0x1e
        /*011e*/ 	.short	(.L_10706 - .L_10705)
.L_10705:
        /*0120*/ 	.word	0x00000000


	//----- nvinfo : EIATTR_CBANK_PARAM_SIZE
	.align		4
.L_10706:
        /*0124*/ 	.byte	0x03, 0x19
        /*0126*/ 	.short	0x0090


	//----- nvinfo : EIATTR_PARAM_CBANK
	.align		4
        /*0128*/ 	.byte	0x04, 0x0a
        /*012a*/ 	.short	(.L_10708 - .L_10707)
	.align		4
.L_10707:
        /*012c*/ 	.word	index@(.nv.constant0._Z15SoftmaxWarpImplI22BroadcastScaleMaskLoadIffbLm3EiE11DirectStoreIffEfLi1ELi12ELi32ELi1ELb0EL9Algorithm0EEvT_T0_ll)
        /*0130*/ 	.short	0x0380
        /*0132*/ 	.short	0x0090


	//----- nvinfo : EIATTR_SW_WAR
	.align		4
.L_10708:
        /*0134*/ 	.byte	0x04, 0x36
        /*0136*/ 	.short	(.L_10710 - .L_10709)
.L_10709:
        /*0138*/ 	.word	0x00000008
.L_10710:


//--------------------- .nv.info._Z15SoftmaxWarpImplI22BroadcastScaleMaskLoadIffbLm3EiE11DirectStoreIffEfLi1ELi11ELi32ELi1ELb1EL9Algorithm0EEvT_T0_ll --------------------------
	.section	.nv.info._Z15SoftmaxWarpImplI22BroadcastScaleMaskLoadIffbLm3EiE11DirectStoreIffEfLi1ELi11ELi32ELi1ELb1EL9Algorithm0EEvT_T0_ll,"",@"SHT_CUDA_INFO"
	.sectionflags	@""
	.align	4


	//----- nvinfo : EIATTR_CUDA_API_VERSION
	.align		4
        /*0000*/ 	.byte	0x04, 0x37
        /*0002*/ 	.short	(.L_10712 - .L_10711)
.L_10711:
        /*0004*/ 	.word	0x00000082


	//----- nvinfo : EIATTR_KPARAM_INFO
	.align		4
.L_10712:
        /*0008*/ 	.byte	0x04, 0x17
        /*000a*/ 	.short	(.L_10714 - .L_10713)
.L_10713:
        /*000c*/ 	.word	0x00000000
        /*0010*/ 	.short	0x0003
        /*0012*/ 	.short	0x0088
        /*0014*/ 	.byte	0x00, 0xf0, 0x21, 0x00


	//----- nvinfo : EIATTR_KPARAM_INFO
	.align		4
.L_10714:
        /*0018*/ 	.byte	0x04, 0x17
        /*001a*/ 	.short	(.L_10716 - .L_10715)
.L_10715:
        /*001c*/ 	.word	0x00000000
        /*0020*/ 	.short	0x0002
        /*0022*/ 	.short	0x0080
        /*0024*/ 	.byte	0x00, 0xf0, 0x21, 0x00


	//----- nvinfo : EIATTR_KPARAM_INFO
	.align		4
.L_10716:
        /*0028*/ 	.byte	0x04, 0x17
        /*002a*/ 	.short	(.L_10718 - .L_10717)
.L_10717:
        /*002c*/ 	.word	0x00000000
        /*0030*/ 	.short	0x0001
        /*0032*/ 	.short	0x0070
        /*0034*/ 	.byte	0x00, 0xf0, 0x41, 0x00


	//----- nvinfo : EIATTR_KPARAM_INFO
	.align		4
.L_10718:
        /*0038*/ 	.byte	0x04, 0x17
        /*003a*/ 	.short	(.L_10720 - .L_10719)
.L_10719:
        /*003c*/ 	.word	0x00000000
        /*0040*/ 	.short	0x0000
        /*0042*/ 	.short	0x0000
        /*0044*/ 	.byte	0x00, 0xf0, 0xc1, 0x01


	//----- nvinfo : EIATTR_SPARSE_MMA_MASK
	.align		4
.L_10720:
        /*0048*/ 	.byte	0x03, 0x50
        /*004a*/ 	.short	0x0000


	//----- nvinfo : EIATTR_MAXREG_COUNT
	.align		4
        /*004c*/ 	.byte	0x03, 0x1b
        /*004e*/ 	.short	0x00ff


	//----- nvinfo : EIATTR_EXTERNS
	.align		4
        /*0050*/ 	.byte	0x04, 0x0f
        /*0052*/ 	.short	(.L_10722 - .L_10721)


	//   ....[0]....
	.align		4
.L_10721:
        /*0054*/ 	.word	index@(__assertfail)


	//----- nvinfo : EIATTR_MERCURY_ISA_VERSION
	.align		4
.L_10722:
        /*0058*/ 	.byte	0x03, 0x5f
        /*005a*/ 	.short	0x0101


	//----- nvinfo : EIATTR_COOP_GROUP_MASK_REGIDS
	.align		4
        /*005c*/ 	.byte	0x04, 0x29
        /*005e*/ 	.short	(.L_10724 - .L_10723)


	//   ....[0]....
.L_10723:
        /*0060*/ 	.word	0xffffffff


	//   ....[1]....
        /*0064*/ 	.word	0xffffffff


	//   ....[2]....
        /*0068*/ 	.word	0xffffffff


	//   ....[3]....
        /*006c*/ 	.word	0xffffffff


	//   ....[4]....
        /*0070*/ 	.word	0xffffffff


	//   ....[5]....
        /*0074*/ 	.word	0xffffffff


	//   ....[6]....
        /*0078*/ 	.word	0xffffffff


	//   ....[7]....
        /*007c*/ 	.word	0xffffffff


	//   ....[8]....
        /*0080*/ 	.word	0xffffffff


	//   ....[9]....
        /*0084*/ 	.word	0xffffffff


	//   ....[10]....
        /*0088*/ 	.word	0x0500000f


	//   ....[11]....
        /*008c*/ 	.word	0x0500000f


	//   ....[12]....
        /*0090*/ 	.word	0x0500000f


	//   ....[13]....
        /*0094*/ 	.word	0x0500000f


	//   ....[14]....
        /*0098*/ 	.word	0x0500000f


	//   ....[15]....
        /*009c*/ 	.word	0x0500000f


	//   ....[16]....
        /*00a0*/ 	.word	0x0500000f


	//   ....[17]....
        /*00a4*/ 	.word	0x0500000f


	//   ....[18]....
        /*00a8*/ 	.word	0x0500000f


	//   ....[19]....
        /*00ac*/ 	.word	0x0500000f


	//----- nvinfo : EIATTR_COOP_GROUP_INSTR_OFFSETS
	.align		4
.L_10724:
        /*00b0*/ 	.byte	0x04, 0x28
        /*00b2*/ 	.short	(.L_10726 - .L_10725)


	//   ....[0]....
.L_10725:
        /*00b4*/ 	.word	0x00004210


	//   ....[1]....
        /*00b8*/ 	.word	0x00004250


	//   ....[2]....
        /*00bc*/ 	.word	0x00004270


	//   ....[3]....
        /*00c0*/ 	.word	0x00004290


	//   ....[4]....
        /*00c4*/ 	.word	0x000042b0


	//   ....[5]....
        /*00c8*/ 	.word	0x000049b0


	//   ....[6]....
        /*00cc*/ 	.word	0x000049d0


	//   ....[7]....
        /*00d0*/ 	.word	0x000049f0


	//   ....[8]....
        /*00d4*/ 	.word	0x00004a10


	//   ....[9]....
        /*00d8*/ 	.word	0x00004a30


	//   ....[10]....
        /*00dc*/ 	.word	0x00005880


	//   ....[11]....
        /*00e0*/ 	.word	0x00005900


	//   ....[12]....
        /*00e4*/ 	.word	0x00005960


	//   ....[13]....
        /*00e8*/ 	.word	0x000059c0


	//   ....[14]....
        /*00ec*/ 	.word	0x00005a20


	//   ....[15]....
        /*00f0*/ 	.word	0x00006190


	//   ....[16]....
        /*00f4*/ 	.word	0x000061f0


	//   ....[17]....
        /*00f8*/ 	.word	0x00006250


	//   ....[18]....
        /*00fc*/ 	.word	0x000062b0


	//   ....[19]....
        /*0100*/ 	.word	0x00006310


	//----- nvinfo : EIATTR_VRC_CTA_INIT_COUNT
	.align		4
.L_10726:
        /*0104*/ 	.byte	0x02, 0x4a
	.zero		1
	.zero		1


	//----- nvinfo : EIATTR_SYSCALL_OFFSETS
	.align		4
        /*0108*/ 	.byte	0x04, 0x46
        /*010a*/ 	.short	(.L_10728 - .L_10727)


	//   ....[0]....
.L_10727:
        /*010c*/ 	.word	0x000001c0


	//----- nvinfo : EIATTR_EXIT_INSTR_OFFSETS
	.align		4
.L_10728:
        /*0110*/ 	.byte	0x04, 0x1c
        /*0112*/ 	.short	(.L_10730 - .L_10729)


	//   ....[0]....
.L_10729:
        /*0114*/ 	.word	0x00000270


	//   ....[1]....
        /*0118*/ 	.word	0x00005820


	//----- nvinfo : EIATTR_CRS_STACK_SIZE
	.align		4
.L_10730:
        /*011c*/ 	.byte	0x04, 0x1e
        /*011e*/ 	.short	(.L_10732 - .L_10731)
.L_10731:
        /*0120*/ 	.word	0x00000000


	//----- nvinfo : EIATTR_CBANK_PARAM_SIZE
	.align		4
.L_10732:
        /*0124*/ 	.byte	0x03, 0x19
        /*0126*/ 	.short	0x0090


	//----- nvinfo : EIATTR_PARAM_CBANK
	.align		4
        /*0128*/ 	.byte	0x04, 0x0a
        /*012a*/ 	.short	(.L_10734 - .L_10733)
	.align		4
.L_10733:
        /*012c*/ 	.word	index@(.nv.constant0._Z15SoftmaxWarpImplI22BroadcastScaleMaskLoadIffbLm3EiE11DirectStoreIffEfLi1ELi11ELi32ELi1ELb1EL9Algorithm0EEvT_T0_ll)
        /*0130*/ 	.short	0x0380
        /*0132*/ 	.short	0x0090


	//----- nvinfo : EIATTR_SW_WAR
	.align		4
.L_10734:
        /*0134*/ 	.byte	0x04, 0x36
        /*0136*/ 	.short	(.L_10736 - .L_10735)
.L_10735:
        /*0138*/ 	.word	0x00000008
.L_10736:


//--------------------- .nv.info._Z15SoftmaxWarpImplI22BroadcastScaleMaskLoadIffbLm3EiE11DirectStoreIffEfLi1ELi11ELi32ELi1ELb0EL9Algorithm0EEvT_T0_ll --------------------------
	.section	.nv.info._Z15SoftmaxWarpImplI22BroadcastScaleMaskLoadIffbLm3EiE11DirectStoreIffEfLi1ELi11ELi32ELi1ELb0EL9Algorithm0EEvT_T0_ll,"",@"SHT_CUDA_INFO"
	.sectionflags	@""
	.align	4


	//----- nvinfo : EIATTR_CUDA_API_VERSION
	.align		4
        /*0000*/ 	.byte	0x04, 0x37
        /*0002*/ 	.short	(.L_10738 - .L_10737)
.L_10737:
        /*0004*/ 	.word	0x00000082


	//----- nvinfo : EIATTR_KPARAM_INFO
	.align		4
.L_10738:
        /*0008*/ 	.byte	0x04, 0x17
        /*000a*/ 	.short	(.L_10740 - .L_10739)
.L_10739:
        /*000c*/ 	.word	0x00000000
        /*0010*/ 	.short	0x0003
        /*0012*/ 	.short	0x0088
        /*0014*/ 	.byte	0x00, 0xf0, 0x21, 0x00


	//----- nvinfo : EIATTR_KPARAM_INFO
	.align		4
.L_10740:
        /*0018*/ 	.byte	0x04, 0x17
        /*001a*/ 	.short	(.L_10742 - .L_10741)
.L_10741:
        /*001c*/ 	.word	0x00000000
        /*0020*/ 	.short	0x0002
        /*0022*/ 	.short	0x0080
        /*0024*/ 	.byte	0x00, 0xf0, 0x21, 0x00


	//----- nvinfo : EIATTR_KPARAM_INFO
	.align		4
.L_10742:
        /*0028*/ 	.byte	0x04, 0x17
        /*002a*/ 	.short	(.L_10744 - .L_10743)
.L_10743:
        /*002c*/ 	.word	0x00000000
        /*0030*/ 	.short	0x0001
        /*0032*/ 	.short	0x0070
        /*0034*/ 	.byte	0x00, 0xf0, 0x41, 0x00


	//----- nvinfo : EIATTR_KPARAM_INFO
	.align		4
.L_10744:
        /*0038*/ 	.byte	0x04, 0x17
        /*003a*/ 	.short	(.L_10746 - .L_10745)
.L_10745:
        /*003c*/ 	.word	0x00000000
        /*0040*/ 	.short	0x0000
        /*0042*/ 	.short	0x0000
        /*0044*/ 	.byte	0x00, 0xf0, 0xc1, 0x01


	//----- nvinfo : EIATTR_SPARSE_MMA_MASK
	.align		4
.L_10746:
        /*0048*/ 	.byte	0x03, 0x50
        /*004a*/ 	.short	0x0000


	//----- nvinfo : EIATTR_MAXREG_COUNT
	.align		4
        /*004c*/ 	.byte	0x03, 0x1b
        /*004e*/ 	.short	0x00ff


	//----- nvinfo : EIATTR_EXTERNS
	.align		4
        /*0050*/ 	.byte	0x04, 0x0f
        /*0052*/ 	.short	(.L_10748 - .L_10747)


	//   ....[0]....
	.align		4
.L_10747:
        /*0054*/ 	.word	index@(__assertfail)


	//----- nvinfo : EIATTR_MERCURY_ISA_VERSION
	.align		4
.L_10748:
        /*0058*/ 	.byte	0x03, 0x5f
        /*005a*/ 	.short	0x0101


	//----- nvinfo : EIATTR_COOP_GROUP_MASK_REGIDS
	.align		4
        /*005c*/ 	.byte	0x04, 0x29
        /*005e*/ 	.short	(.L_10750 - .L_10749)


	//   ....[0]....
.L_10749:
        /*0060*/ 	.word	0xffffffff


	//   ....[1]....
        /*0064*/ 	.word	0xffffffff


	//   ....[2]....
        /*0068*/ 	.word	0xffffffff


	//   ....[3]....
        /*006c*/ 	.word	0xffffffff


	//   ....[4]....
        /*0070*/ 	.word	0xffffffff


	//   ....[5]....
        /*0074*/ 	.word	0xffffffff


	//   ....[6]....
        /*0078*/ 	.word	0xffffffff


	//   ....[7]....
        /*007c*/ 	.word	0xffffffff


	//   ....[8]....
        /*0080*/ 	.word	0xffffffff


	//   ....[9]....
        /*0084*/ 	.word	0xffffffff


	//   ....[10]....
        /*0088*/ 	.word	0x0500000f


	//   ....[11]....
        /*008c*/ 	.word	0x0500000f


	//   ....[12]....
        /*0090*/ 	.word	0x0500000f


	//   ....[13]....
        /*0094*/ 	.word	0x0500000f


	//   ....[14]....
        /*0098*/ 	.word	0x0500000f


	//   ....[15]....
        /*009c*/ 	.word	0x0500000f


	//   ....[16]....
        /*00a0*/ 	.word	0x0500000f


	//   ....[17]....
        /*00a4*/ 	.word	0x0500000f


	//   ....[18]....
        /*00a8*/ 	.word	0x0500000f


	//   ....[19]....
        /*00ac*/ 	.word	0x0500000f


	//----- nvinfo : EIATTR_COOP_GROUP_INSTR_OFFSETS
	.align		4
.L_10750:
        /*00b0*/ 	.byte	0x04, 0x28
        /*00b2*/ 	.short	(.L_10752 - .L_10751)


	//   ....[0]....
.L_10751:
        /*00b4*/ 	.word	0x000027a0


	//   ....[1]....
        /*00b8*/ 	.word	0x000027d0


	//   ....[2]....
        /*00bc*/ 	.word	0x000027f0


	//   ....[3]....
        /*00c0*/ 	.word	0x00002810


	//   ....[4]....
        /*00c4*/ 	.word	0x00002830


	//   ....[5]....
        /*00c8*/ 	.word	0x00002f40


	//   ....[6]....
        /*00cc*/ 	.word	0x00002f60


	//   ....[7]....
        /*00d0*/ 	.word	0x00002f80


	//   ....[8]....
        /*00d4*/ 	.word	0x00002fa0


	//   ....[9]....
        /*00d8*/ 	.word	0x00002fc0


	//   ....[10]....
        /*00dc*/ 	.word	0x00003d60


	//   ....[11]....
        /*00e0*/ 	.word	0x00003de0


	//   ....[12]....
        /*00e4*/ 	.word	0x00003e40


	//   ....[13]....
        /*00e8*/ 	.word	0x00003ea0


	//   ....[14]....
        /*00ec*/ 	.word	0x00003f00


	//   ....[15]....
        /*00f0*/ 	.word	0x00004670


	//   ....[16]....
        /*00f4*/ 	.word	0x000046d0


	//   ....[17]....
        /*00f8*/ 	.word	0x00004730


	//   ....[18]....
        /*00fc*/ 	.word	0x00004790


	//   ....[19]....
        /*0100*/ 	.word	0x000047f0


	//----- nvinfo : EIATTR_VRC_CTA_INIT_COUNT
	.align		4
.L_10752:
        /*0104*/ 	.byte	0x02, 0x4a
	.zero		1
	.zero		1


	//----- nvinfo : EIATTR_SYSCALL_OFFSETS
	.align		4
        /*0108*/ 	.byte	0x04, 0x46
        /*010a*/ 	.short	(.L_10754 - .L_10753)


	//   ....[0]....
.L_10753:
        /*010c*/ 	.word	0x000001c0


	//----- nvinfo : EIATTR_EXIT_INSTR_OFFSETS
	.align		4
.L_10754:
        /*0110*/ 	.byte	0x04, 0x1c
        /*0112*/ 	.short	(.L_10756 - .L_10755)


	//   ....[0]....
.L_10755:
        /*0114*/ 	.word	0x00000270


	//   ....[1]....
        /*0118*/ 	.word	0x00003d00


	//----- nvinfo : EIATTR_CRS_STACK_SIZE
	.align		4
.L_10756:
        /*011c*/ 	.byte	0x04, 0x1e
        /*011e*/ 	.short	(.L_10758 - .L_10757)
.L_10757:
        /*0120*/ 	.word	0x00000000


	//----- nvinfo : EIATTR_CBANK_PARAM_SIZE
	.align		4
.L_10758:
        /*0124*/ 	.byte	0x03, 0x19
        /*0126*/ 	.short	0x0090


	//----- nvinfo : EIATTR_PARAM_CBANK
	.align		4
        /*0128*/ 	.byte	0x04, 0x0a
        /*012a*/ 	.short	(.L_10760 - .L_10759)
	.align		4
.L_10759:
        /*012c*/ 	.word	index@(.nv.constant0._Z15SoftmaxWarpImplI22BroadcastScaleMaskLoadIffbLm3EiE11DirectStoreIffEfLi1ELi11ELi32ELi1ELb0EL9Algorithm0EEvT_T0_ll)
        /*0130*/ 	.short	0x0380
        /*0132*/ 	.short	0x0090


	//----- nvinfo : EIATTR_SW_WAR
	.align		4
.L_10760:
        /*0134*/ 	.byte	0x04, 0x36
        /*0136*/ 	.short	(.L_10762 - .L_10761)
.L_10761:
        /*0138*/ 	.word	0x00000008
.L_10762:


//--------------------- .nv.info._Z15SoftmaxWarpImplI22BroadcastScaleMaskLoadIffbLm3EiE11DirectStoreIffEfLi1ELi10ELi32ELi1ELb1EL9Algorithm0EEvT_T0_ll --------------------------
	.section	.nv.info._Z15SoftmaxWarpImplI22BroadcastScaleMaskLoadIffbLm3EiE11DirectStoreIffEfLi1ELi10ELi32ELi1ELb1EL9Algorithm0EEvT_T0_ll,"",@"SHT_CUDA_INFO"
	.sectionflags	@""
	.align	4


	//----- nvinfo : EIATTR_CUDA_API_VERSION
	.align		4
        /*0000*/ 	.byte	0x04, 0x37
        /*0002*/ 	.short	(.L_10764 - .L_10763)
.L_10763:
        /*0004*/ 	.word	0x00000082


	//----- nvinfo : EIATTR_KPARAM_INFO
	.align		4
.L_10764:
        /*0008*/ 	.byte	0x04, 0x17
        /*000a*/ 	.short	(.L_10766 - .L_10765)
.L_10765:
        /*000c*/ 	.word	0x00000000
        /*0010*/ 	.short	0x0003
        /*0012*/ 	.short	0x0088
        /*0014*/ 	.byte	0x00, 0xf0, 0x21, 0x00


	//----- nvinfo : EIATTR_KPARAM_INFO
	.align		4
.L_10766:
        /*0018*/ 	.byte	0x04, 0x17
        /*001a*/ 	.short	(.L_10768 - .L_10767)
.L_10767:
        /*001c*/ 	.word	0x00000000
        /*0020*/ 	.short	0x0002
        /*0022*/ 	.short	0x0080
        /*0024*/ 	.byte	0x00, 0xf0, 0x21, 0x00


	//----- nvinfo : EIATTR_KPARAM_INFO
	.align		4
.L_10768:
        /*0028*/ 	.byte	0x04, 0x17
        /*002a*/ 	.short	(.L_10770 - .L_10769)
.L_10769:
        /*002c*/ 	.word	0x00000000
        /*0030*/ 	.short	0x0001
        /*0032*/ 	.short	0x0070
        /*0034*/ 	.byte	0x00, 0xf0, 0x41, 0x00


	//----- nvinfo : EIATTR_KPARAM_INFO
	.align		4
.L_10770:
        /*0038*/ 	.byte	0x04, 0x17
        /*003a*/ 	.short	(.L_10772 - .L_10771)
.L_10771:
        /*003c*/ 	.word	0x00000000
        /*0040*/ 	.short	0x0000
        /*0042*/ 	.short	0x0000
        /*0044*/ 	.byte	0x00, 0xf0, 0xc1, 0x01


	//----- nvinfo : EIATTR_SPARSE_MMA_MASK
	.align		4
.L_10772:
        /*0048*/ 	.byte	0x03, 0x50
        /*004a*/ 	.short	0x0000


	//----- nvinfo : EIATTR_MAXREG_COUNT
	.align		4
        /*004c*/ 	.byte	0x03, 0x1b
        /*004e*/ 	.short	0x00ff


	//----- nvinfo : EIATTR_EXTERNS
	.align		4
        /*0050*/ 	.byte	0x04, 0x0f
        /*0052*/ 	.short	(.L_10774 - .L_10773)


	//   ....[0]....
	.align		4
.L_10773:
        /*0054*/ 	.word	index@(__assertfail)


	//----- nvinfo : EIATTR_MERCURY_ISA_VERSION
	.align		4
.L_10774:
        /*0058*/ 	.byte	0x03, 0x5f
        /*005a*/ 	.short	0x0101


	//----- nvinfo : EIATTR_COOP_GROUP_MASK_REGIDS
	.align		4
        /*005c*/ 	.byte	0x04, 0x29
        /*005e*/ 	.short	(.L_10776 - .L_10775)


	//   ....[0]....
.L_10775:
        /*0060*/ 	.word	0xffffffff


	//   ....[1]....
        /*0064*/ 	.word	0xffffffff


	//   ....[2]....
        /*0068*/ 	.word	0xffffffff


	//   ....[3]....
        /*006c*/ 	.word	0xffffffff


	//   ....[4]....
        /*0070*/ 	.word	0xffffffff


	//   ....[5]....
        /*0074*/ 	.word	0xffffffff


	//   ....[6]....
        /*0078*/ 	.word	0xffffffff


	//   ....[7]....
        /*007c*/ 	.word	0xffffffff


	//   ....[8]....
        /*0080*/ 	.word	0xffffffff


	//   ....[9]....
        /*0084*/ 	.word	0xffffffff


	//   ....[10]....
        /*0088*/ 	.word	0x0500000f


	//   ....[11]....
        /*008c*/ 	.word	0x0500000f


	//   ....[12]....
        /*0090*/ 	.word	0x0500000f


	//   ....[13]....
        /*0094*/ 	.word	0x0500000f


	//   ....[14]....
        /*0098*/ 	.word	0x0500000f


	//   ....[15]....
        /*009c*/ 	.word	0x0500000f


	//   ....[16]....
        /*00a0*/ 	.word	0x0500000f


	//   ....[17]....
        /*00a4*/ 	.word	0x0500000f


	//   ....[18]....
        /*00a8*/ 	.word	0x0500000f


	//   ....[19]....
        /*00ac*/ 	.word	0x0500000f


	//----- nvinfo : EIATTR_COOP_GROUP_INSTR_OFFSETS
	.align		4
.L_10776:
        /*00b0*/ 	.byte	0x04, 0x28
        /*00b2*/ 	.short	(.L_10778 - .L_10777)


	//   ....[0]....
.L_10777:
        /*00b4*/ 	.word	0x00003be0


	//   ....[1]....
        /*00b8*/ 	.word	0x00003c20


	//   ....[2]....
        /*00bc*/ 	.word	0x00003c40


	//   ....[3]....
        /*00c0*/ 	.word	0x00003c60


	//   ....[4]....
        /*00c4*/ 	.word	0x00003c80


	//   ....[5]....
        /*00c8*/ 	.word	0x000042e0


	//   ....[6]....
        /*00cc*/ 	.word	0x00004300


	//   ....[7]....
        /*00d0*/ 	.word	0x00004320


	//   ....[8]....
        /*00d4*/ 	.word	0x00004340


	//   ....[9]....
        /*00d8*/ 	.word	0x00004360


	//   ....[10]....
        /*00dc*/ 	.word	0x00005100


	//   ....[11]....
        /*00e0*/ 	.word	0x00005180


	//   ....[12]....
        /*00e4*/ 	.word	0x000051e0


	//   ....[13]....
        /*00e8*/ 	.word	0x00005240


	//   ....[14]....
        /*00ec*/ 	.word	0x000052a0


	//   ....[15]....
        /*00f0*/ 	.word	0x00005970


	//   ....[16]....
        /*00f4*/ 	.word	0x000059d0


	//   ....[17]....
        /*00f8*/ 	.word	0x00005a30


	//   ....[18]....
        /*00fc*/ 	.word	0x00005a90


	//   ....[19]....
        /*0100*/ 	.word	0x00005af0


	//----- nvinfo : EIATTR_VRC_CTA_INIT_COUNT
	.align		4
.L_10778:
        /*0104*/ 	.byte	0x02, 0x4a
	.zero		1
	.zero		1


	//----- nvinfo : EIATTR_SYSCALL_OFFSETS
	.align		4
        /*0108*/ 	.byte	0x04, 0x46
        /*010a*/ 	.short	(.L_10780 - .L_10779)


	//   ....[0]....
.L_10779:
        /*010c*/ 	.word	0x000001c0


	//----- nvinfo : EIATTR_EXIT_INSTR_OFFSETS
	.align		4
.L_10780:
        /*0110*/ 	.byte	0x04, 0x1c
        /*0112*/ 	.short	(.L_10782 - .L_10781)


	//   ....[0]....
.L_10781:
        /*0114*/ 	.word	0x00000270


	//   ....[1]....
        /*0118*/ 	.word	0x000050a0


	//----- nvinfo : EIATTR_CRS_STACK_SIZE
	.align		4
.L_10782:
        /*011c*/ 	.byte	0x04, 0x1e
        /*011e*/ 	.short	(.L_10784 - .L_10783)
.L_10783:
        /*0120*/ 	.word	0x00000000


	//----- nvinfo : EIATTR_CBANK_PARAM_SIZE
	.align		4
.L_10784:
        /*0124*/ 	.byte	0x03, 0x19
        /*0126*/ 	.short	0x0090


	//----- nvinfo : EIATTR_PARAM_CBANK
	.align		4
        /*0128*/ 	.byte	0x04, 0x0a
        /*012a*/ 	.short	(.L_10786 - .L_10785)
	.align		4
.L_10785:
        /*012c*/ 	.word	index@(.nv.constant0._Z15SoftmaxWarpImplI22BroadcastScaleMaskLoadIffbLm3EiE11DirectStoreIffEfLi1ELi10ELi32ELi1ELb1EL9Algorithm0EEvT_T0_ll)
        /*0130*/ 	.short	0x0380
        /*0132*/ 	.short	0x0090


	//----- nvinfo : EIATTR_SW_WAR
	.align		4
.L_10786:
        /*0134*/ 	.byte	0x04, 0x36
        /*0136*/ 	.short	(.L_10788 - .L_10787)
.L_10787:
        /*0138*/ 	.word	0x00000008
.L_10788:


//--------------------- .nv.info._Z15SoftmaxWarpImplI22BroadcastScaleMaskLoadIffbLm3EiE11DirectStoreIffEfLi1ELi10ELi32ELi1ELb0EL9Algorithm0EEvT_T0_ll --------------------------
	.section	.nv.info._Z15SoftmaxWarpImplI22BroadcastScaleMaskLoadIffbLm3EiE11DirectStoreIffEfLi1ELi10ELi32ELi1ELb0EL9Algorithm0EEvT_T0_ll,"",@"SHT_CUDA_INFO"
	.sectionflags	@""
	.align	4


	//----- nvinfo : EIATTR_CUDA_API_VERSION
	.align		4
        /*0000*/ 	.byte	0x04, 0x37
        /*0002*/ 	.short	(.L_10790 - .L_10789)
.L_10789:
        /*0004*/ 	.word	0x00000082


	//----- nvinfo : EIATTR_KPARAM_INFO
	.align		4
.L_10790:
        /*0008*/ 	.byte	0x04, 0x17
        /*000a*/ 	.short	(.L_10792 - .L_10791)
.L_10791:
        /*000c*/ 	.word	0x00000000
        /*0010*/ 	.short	0x0003
        /*0012*/ 	.short	0x0088
        /*0014*/ 	.byte	0x00, 0xf0, 0x21, 0x00


	//----- nvinfo : EIATTR_KPARAM_INFO
	.align		4
.L_10792:
        /*0018*/ 	.byte	0x04, 0x17
        /*001a*/ 	.short	(.L_10794 - .L_10793)
.L_10793:
        /*001c*/ 	.word	0x00000000
        /*0020*/ 	.short	0x0002
        /*0022*/ 	.short	0x0080
        /*0024*/ 	.byte	0x00, 0xf0, 0x21, 0x00


	//----- nvinfo : EIATTR_KPARAM_INFO
	.align		4
.L_10794:
        /*0028*/ 	.byte	0x04, 0x17
        /*002a*/ 	.short	(.L_10796 - .L_10795)
.L_10795:
        /*002c*/ 	.word	0x00000000
        /*0030*/ 	.short	0x0001
        /*0032*/ 	.short	0x0070
        /*0034*/ 	.byte	0x00, 0xf0, 0x41, 0x00


	//----- nvinfo : EIATTR_KPARAM_INFO
	.align		4
.L_10796:
        /*0038*/ 	.byte	0x04, 0x17
        /*003a*/ 	.short	(.L_10798 - .L_10797)
.L_10797:
        /*003c*/ 	.word	0x00000000
        /*0040*/ 	.short	0x0000
        /*0042*/ 	.short	0x0000
        /*0044*/ 	.byte	0x00, 0xf0, 0xc1, 0x01


	//----- nvinfo : EIATTR_SPARSE_MMA_MASK
	.align		4
.L_10798:
        /*0048*/ 	.byte	0x03, 0x50
        /*004a*/ 	.short	0x0000


	//----- nvinfo : EIATTR_MAXREG_COUNT
	.align		4
        /*004c*/ 	.byte	0x03, 0x1b
        /*004e*/ 	.short	0x00ff


	//----- nvinfo : EIATTR_EXTERNS
	.align		4
        /*0050*/ 	.byte	0x04, 0x0f
        /*0052*/ 	.short	(.L_10800 - .L_10799)


	//   ....[0]....
	.align		4
.L_10799:
        /*0054*/ 	.word	index@(__assertfail)


	//----- nvinfo : EIATTR_MERCURY_ISA_VERSION
	.align		4
.L_10800:
        /*0058*/ 	.byte	0x03, 0x5f
        /*005a*/ 	.short	0x0101


	//----- nvinfo : EIATTR_COOP_GROUP_MASK_REGIDS
	.align		4
        /*005c*/ 	.byte	0x04, 0x29
        /*005e*/ 	.short	(.L_10802 - .L_10801)


	//   ....[0]....
.L_10801:
        /*0060*/ 	.word	0xffffffff


	//   ....[1]....
        /*0064*/ 	.word	0xffffffff


	//   ....[2]....
        /*0068*/ 	.word	0xffffffff


	//   ....[3]....
        /*006c*/ 	.word	0xffffffff


	//   ....[4]....
        /*0070*/ 	.word	0xffffffff


	//   ....[5]....
        /*0074*/ 	.word	0xffffffff


	//   ....[6]....
        /*0078*/ 	.word	0xffffffff


	//   ....[7]....
        /*007c*/ 	.word	0xffffffff


	//   ....[8]....
        /*0080*/ 	.word	0xffffffff


	//   ....[9]....
        /*0084*/ 	.word	0xffffffff


	//   ....[10]....
        /*0088*/ 	.word	0x0500000f


	//   ....[11]....
        /*008c*/ 	.word	0x0500000f


	//   ....[12]....
        /*0090*/ 	.word	0x0500000f


	//   ....[13]....
        /*0094*/ 	.word	0x0500000f


	//   ....[14]....
        /*0098*/ 	.word	0x0500000f


	//   ....[15]....
        /*009c*/ 	.word	0x0500000f


	//   ....[16]....
        /*00a0*/ 	.word	0x0500000f


	//   ....[17]....
        /*00a4*/ 	.word	0x0500000f


	//   ....[18]....
        /*00a8*/ 	.word	0x0500000f


	//   ....[19]....
        /*00ac*/ 	.word	0x0500000f


	//----- nvinfo : EIATTR_COOP_GROUP_INSTR_OFFSETS
	.align		4
.L_10802:
        /*00b0*/ 	.byte	0x04, 0x28
        /*00b2*/ 	.short	(.L_10804 - .L_10803)


	//   ....[0]....
.L_10803:
        /*00b4*/ 	.word	0x000024b0


	//   ....[1]....
        /*00b8*/ 	.word	0x000024f0


	//   ....[2]....
        /*00bc*/ 	.word	0x00002510


	//   ....[3]....
        /*00c0*/ 	.word	0x00002530


	//   ....[4]....
        /*00c4*/ 	.word	0x00002550


	//   ....[5]....
        /*00c8*/ 	.word	0x00002bb0


	//   ....[6]....
        /*00cc*/ 	.word	0x00002bd0


	//   ....[7]....
        /*00d0*/ 	.word	0x00002bf0


	//   ....[8]....
        /*00d4*/ 	.word	0x00002c10


	//   ....[9]....
        /*00d8*/ 	.word	0x00002c30


	//   ....[10]....
        /*00dc*/ 	.word	0x00003820


	//   ....[11]....
        /*00e0*/ 	.word	0x000038b0


	//   ....[12]....
        /*00e4*/ 	.word	0x00003910


	//   ....[13]....
        /*00e8*/ 	.word	0x00003970


	//   ....[14]....
        /*00ec*/ 	.word	0x000039d0


	//   ....[15]....
        /*00f0*/ 	.word	0x00004080


	//   ....[16]....
        /*00f4*/ 	.word	0x000040e0


	//   ....[17]....
        /*00f8*/ 	.word	0x00004140


	//   ....[18]....
        /*00fc*/ 	.word	0x000041a0


	//   ....[19]....
        /*0100*/ 	.word	0x00004200


	//----- nvinfo : EIATTR_VRC_CTA_INIT_COUNT
	.align		4
.L_10804:
        /*0104*/ 	.byte	0x02, 0x4a
	.zero		1
	.zero		1


	//----- nvinfo : EIATTR_SYSCALL_OFFSETS
	.align		4
        /*0108*/ 	.byte	0x04, 0x46
        /*010a*/ 	.short	(.L_10806 - .L_10805)


	//   ....[0]....
.L_10805:
        /*010c*/ 	.word	0x000001c0


	//----- nvinfo : EIATTR_EXIT_INSTR_OFFSETS
	.align		4
.L_10806:
        /*0110*/ 	.byte	0x04, 0x1c
        /*0112*/ 	.short	(.L_10808 - .L_10807)


	//   ....[0]....
.L_10807:
        /*0114*/ 	.word	0x00000270


	//   ....[1]....
        /*0118*/ 	.word	0x000037c0


	//----- nvinfo : EIATTR_CRS_STACK_SIZE
	.align		4
.L_10808:
        /*011c*/ 	.byte	0x04, 0x1e
        /*011e*/ 	.short	(.L_10810 - .L_10809)
.L_10809:
        /*0120*/ 	.word	0x00000000


	//----- nvinfo : EIATTR_CBANK_PARAM_SIZE
	.align		4
.L_10810:
        /*0124*/ 	.byte	0x03, 0x19
        /*0126*/ 	.short	0x0090


	//----- nvinfo : EIATTR_PARAM_CBANK
	.align		4
        /*0128*/ 	.byte	0x04, 0x0a
        /*012a*/ 	.short	(.L_10812 - .L_10811)
	.align		4
.L_10811:
        /*012c*/ 	.word	index@(.nv.constant0._Z15SoftmaxWarpImplI22BroadcastScaleMaskLoadIffbLm3EiE11DirectStoreIffEfLi1ELi10ELi32ELi1ELb0EL9Algorithm0EEvT_T0_ll)
        /*0130*/ 	.short	0x0380
        /*0132*/ 	.short	0x0090


	//----- nvinfo : EIATTR_SW_WAR
	.align		4
.L_10812:
        /*0134*/ 	.byte	0x04, 0x36
        /*0136*/ 	.short	(.L_10814 - .L_10813)
.L_10813:
        /*0138*/ 	.word	0x00000008
.L_10814:


//--------------------- .nv.info._Z15SoftmaxWarpImplI22BroadcastScaleMaskLoadIffbLm3EiE11DirectStoreIffEfLi1ELi9ELi32ELi1ELb1EL9Algorithm0EEvT_T0_ll --------------------------
	.section	.nv.info._Z15SoftmaxWarpImplI22BroadcastScaleMaskLoadIffbLm3EiE11DirectStoreIffEfLi1ELi9ELi32ELi1ELb1EL9Algorithm0EEvT_T0_ll,"",@"SHT_CUDA_INFO"
	.sectionflags	@""
	.align	4


	//----- nvinfo : EIATTR_CUDA_API_VERSION
	.align		4
        /*0000*/ 	.byte	0x04, 0x37
        /*0002*/ 	.short	(.L_10816 - .L_10815)
.L_10815:
        /*0004*/ 	.word	0x00000082


	//----- nvinfo : EIATTR_KPARAM_INFO
	.align		4
.L_10816:
        /*0008*/ 	.byte	0x04, 0x17
        /*000a*/ 	.short	(.L_10818 - .L_10817)
.L_10817:
        /*000c*/ 	.word	0x00000000
        /*0010*/ 	.short	0x0003
        /*0012*/ 	.short	0x0088
        /*0014*/ 	.byte	0x00, 0xf0, 0x21, 0x00


	//----- nvinfo : EIATTR_KPARAM_INFO
	.align		4
.L_10818:
        /*0018*/ 	.byte	0x04, 0x17
        /*001a*/ 	.short	(.L_10820 - .L_10819)
.L_10819:
        /*001c*/ 	.word	0x00000000
        /*0020*/ 	.short	0x0002
        /*0022*/ 	.short	0x0080
        /*0024*/ 	.byte	0x00, 0xf0, 0x21, 0x00


	//----- nvinfo : EIATTR_KPARAM_INFO
	.align		4
.L_10820:
        /*0028*/ 	.byte	0x04, 0x17
        /*002a*/ 	.short	(.L_10822 - .L_10821)
.L_10821:
        /*002c*/ 	.word	0x00000000
        /*0030*/ 	.short	0x0001
        /*0032*/ 	.short	0x0070
        /*0034*/ 	.byte	0x00, 0xf0, 0x41, 0x00


	//----- nvinfo : EIATTR_KPARAM_INFO
	.align		4
.L_10822:
        /*0038*/ 	.byte	0x04, 0x17
        /*003a*/ 	.short	(.L_10824 - .L_10823)
.L_10823:
        /*003c*/ 	.word	0x00000000
        /*0040*/ 	.short	0x0000
        /*0042*/ 	.short	0x0000
        /*0044*/ 	.byte	0x00, 0xf0, 0xc1, 0x01


	//----- nvinfo : EIATTR_SPARSE_MMA_MASK
	.align		4
.L_10824:
        /*0048*/ 	.byte	0x03, 0x50
        /*004a*/ 	.short	0x0000


	//----- nvinfo : EIATTR_MAXREG_COUNT
	.align		4
        /*004c*/ 	.byte	0x03, 0x1b
        /*004e*/ 	.short	0x00ff


	//----- nvinfo : EIATTR_EXTERNS
	.align		4
        /*0050*/ 	.byte	0x04, 0x0f
        /*0052*/ 	.short	(.L_10826 - .L_10825)


	//   ....[0]....
	.align		4
.L_10825:
        /*0054*/ 	.word	index@(__assertfail)


	//----- nvinfo : EIATTR_MERCURY_ISA_VERSION
	.align		4
.L_10826:
        /*0058*/ 	.byte	0x03, 0x5f
        /*005a*/ 	.short	0x0101


	//----- nvinfo : EIATTR_COOP_GROUP_MASK_REGIDS
	.align		4
        /*005c*/ 	.byte	0x04, 0x29
        /*005e*/ 	.short	(.L_10828 - .L_10827)


	//   ....[0]....
.L_10827:
        /*0060*/ 	.word	0xffffffff


	//   ....[1]....
        /*0064*/ 	.word	0xffffffff


	//   ....[2]....
        /*0068*/ 	.word	0xffffffff


	//   ....[3]....
        /*006c*/ 	.word	0xffffffff


	//   ....[4]....
        /*0070*/ 	.word	0xffffffff


	//   ....[5]....
        /*0074*/ 	.word	0xffffffff


	//   ....[6]....
        /*0078*/ 	.word	0xffffffff


	//   ....[7]....
        /*007c*/ 	.word	0xffffffff


	//   ....[8]....
        /*0080*/ 	.word	0xffffffff


	//   ....[9]....
        /*0084*/ 	.word	0xffffffff


	//   ....[10]....
        /*0088*/ 	.word	0x0500000f


	//   ....[11]....
        /*008c*/ 	.word	0x0500000f


	//   ....[12]....
        /*0090*/ 	.word	0x0500000f


	//   ....[13]....
        /*0094*/ 	.word	0x0500000f


	//   ....[14]....
        /*0098*/ 	.word	0x0500000f


	//   ....[15]....
        /*009c*/ 	.word	0x0500000f


	//   ....[16]....
        /*00a0*/ 	.word	0x0500000f


	//   ....[17]....
        /*00a4*/ 	.word	0x0500000f


	//   ....[18]....
        /*00a8*/ 	.word	0x0500000f


	//   ....[19]....
        /*00ac*/ 	.word	0x0500000f


	//----- nvinfo : EIATTR_COOP_GROUP_INSTR_OFFSETS
	.align		4
.L_10828:
        /*00b0*/ 	.byte	0x04, 0x28
        /*00b2*/ 	.short	(.L_10830 - .L_10829)


	//   ....[0]....
.L_10829:
        /*00b4*/ 	.word	0x00003670


	//   ....[1]....
        /*00b8*/ 	.word	0x000036a0


	//   ....[2]....
        /*00bc*/ 	.word	0x000036d0


	//   ....[3]....
        /*00c0*/ 	.word	0x000036f0


	//   ....[4]....
        /*00c4*/ 	.word	0x00003710


	//   ....[5]....
        /*00c8*/ 	.word	0x00003cd0


	//   ....[6]....
        /*00cc*/ 	.word	0x00003cf0


	//   ....[7]....
        /*00d0*/ 	.word	0x00003d10


	//   ....[8]....
        /*00d4*/ 	.word	0x00003d30


	//   ....[9]....
        /*00d8*/ 	.word	0x00003d50


	//   ....[10]....
        /*00dc*/ 	.word	0x000049c0


	//   ....[11]....
        /*00e0*/ 	.word	0x00004a40


	//   ....[12]....
        /*00e4*/ 	.word	0x00004aa0


	//   ....[13]....
        /*00e8*/ 	.word	0x00004b00


	//   ....[14]....
        /*00ec*/ 	.word	0x00004b60


	//   ....[15]....
        /*00f0*/ 	.word	0x00005190


	//   ....[16]....
        /*00f4*/ 	.word	0x000051f0


	//   ....[17]....
        /*00f8*/ 	.word	0x00005250


	//   ....[18]....
        /*00fc*/ 	.word	0x000052b0


	//   ....[19]....
        /*0100*/ 	.word	0x00005310


	//----- nvinfo : EIATTR_VRC_CTA_INIT_COUNT
	.align		4
.L_10830:
        /*0104*/ 	.byte	0x02, 0x4a
	.zero		1
	.zero		1


	//----- nvinfo : EIATTR_SYSCALL_OFFSETS
	.align		4
        /*0108*/ 	.byte	0x04, 0x46
        /*010a*/ 	.short	(.L_10832 - .L_10831)


	//   ....[0]....
.L_10831:
        /*010c*/ 	.word	0x000001c0


	//----- nvinfo : EIATTR_EXIT_INSTR_OFFSETS
	.align		4
.L_10832:
        /*0110*/ 	.byte	0x04, 0x1c
        /*0112*/ 	.short	(.L_10834 - .L_10833)


	//   ....[0]....
.L_10833:
        /*0114*/ 	.word	0x00000270


	//   ....[1]....
        /*0118*/ 	.word	0x00004960


	//----- nvinfo : EIATTR_CRS_STACK_SIZE
	.align		4
.L_10834:
        /*011c*/ 	.byte	0x04, 0x1e
        /*011e*/ 	.short	(.L_10836 - .L_10835)
.L_10835:
        /*0120*/ 	.word	0x00000000


	//----- nvinfo : EIATTR_CBANK_PARAM_SIZE
	.align		4
.L_10836:
        /*0124*/ 	.byte	0x03, 0x19
        /*0126*/ 	.short	0x0090


	//----- nvinfo : EIATTR_PARAM_CBANK
	.align		4
        /*0128*/ 	.byte	0x04, 0x0a
        /*012a*/ 	.short	(.L_10838 - .L_10837)
	.align		4
.L_10837:
        /*012c*/ 	.word	index@(.nv.constant0._Z15SoftmaxWarpImplI22BroadcastScaleMaskLoadIffbLm3EiE11DirectStoreIffEfLi1ELi9ELi32ELi1ELb1EL9Algorithm0EEvT_T0_ll)
        /*0130*/ 	.short	0x0380
        /*0132*/ 	.short	0x0090


	//----- nvinfo : EIATTR_SW_WAR
	.align		4
.L_10838:
        /*0134*/ 	.byte	0x04, 0x36
        /*0136*/ 	.short	(.L_10840 - .L_10839)
.L_10839:
        /*0138*/ 	.word	0x00000008
.L_10840:


//--------------------- .nv.info._Z15SoftmaxWarpImplI22BroadcastScaleMaskLoadIffbLm3EiE11DirectStoreIffEfLi1ELi9ELi32ELi1ELb0EL9Algorithm0EEvT_T0_ll --------------------------
	.section	.nv.info._Z15SoftmaxWarpImplI22BroadcastScaleMaskLoadIffbLm3EiE11DirectStoreIffEfLi1ELi9ELi32ELi1ELb0EL9Algorithm0EEvT_T0_ll,"",@"SHT_CUDA_INFO"
	.sectionflags	@""
	.align	4


	//----- nvinfo : EIATTR_CUDA_API_VERSION
	.align		4
        /*0000*/ 	.byte	0x04, 0x37
        /*0002*/ 	.short	(.L_10842 - .L_10841)
.L_10841:
        /*0004*/ 	.word	0x00000082


	//----- nvinfo : EIATTR_KPARAM_INFO
	.align		4
.L_10842:
        /*0008*/ 	.byte	0x04, 0x17
        /*000a*/ 	.short	(.L_10844 - .L_10843)
.L_10843:
        /*000c*/ 	.word	0x00000000
        /*0010*/ 	.short	0x0003
        /*0012*/ 	.short	0x0088
        /*0014*/ 	.byte	0x00, 0xf0, 0x21, 0x00


	//----- nvinfo : EIATTR_KPARAM_INFO
	.align		4
.L_10844:
        /*0018*/ 	.byte	0x04, 0x17
        /*001a*/ 	.short	(.L_10846 - .L_10845)
.L_10845:
        /*001c*/ 	.word	0x00000000
        /*0020*/ 	.short	0x0002
        /*0022*/ 	.short	0x0080
        /*0024*/ 	.byte	0x00, 0xf0, 0x21, 0x00


	//----- nvinfo : EIATTR_KPARAM_INFO
	.align		4
.L_10846:
        /*0028*/ 	.byte	0x04, 0x17
        /*002a*/ 	.short	(.L_10848 - .L_10847)
.L_10847:
        /*002c*/ 	.word	0x00000000
        /*0030*/ 	.short	0x0001
        /*0032*/ 	.short	0x0070
        /*0034*/ 	.byte	0x00, 0xf0, 0x41, 0x00


	//----- nvinfo : EIATTR_KPARAM_INFO
	.align		4
.L_10848:
        /*0038*/ 	.byte	0x04, 0x17
        /*003a*/ 	.short	(.L_10850 - .L_10849)
.L_10849:
        /*003c*/ 	.word	0x00000000
        /*0040*/ 	.short	0x0000
        /*0042*/ 	.short	0x0000
        /*0044*/ 	.byte	0x00, 0xf0, 0xc1, 0x01


	//----- nvinfo : EIATTR_SPARSE_MMA_MASK
	.align		4
.L_10850:
        /*0048*/ 	.byte	0x03, 0x50
        /*004a*/ 	.short	0x0000


	//----- nvinfo : EIATTR_MAXREG_COUNT
	.align		4
        /*004c*/ 	.byte	0x03, 0x1b
        /*004e*/ 	.short	0x00ff


	//----- nvinfo : EIATTR_EXTERNS
	.align		4
        /*0050*/ 	.byte	0x04, 0x0f
        /*0052*/ 	.short	(.L_10852 - .L_10851)


	//   ....[0]....
	.align		4
.L_10851:
        /*0054*/ 	.word	index@(__assertfail)


	//----- nvinfo : EIATTR_MERCURY_ISA_VERSION
	.align		4
.L_10852:
        /*0058*/ 	.byte	0x03, 0x5f
        /*005a*/ 	.short	0x0101


	//----- nvinfo : EIATTR_COOP_GROUP_MASK_REGIDS
	.align		4
        /*005c*/ 	.byte	0x04, 0x29
        /*005e*/ 	.short	(.L_10854 - .L_10853)


	//   ....[0]....
.L_10853:
        /*0060*/ 	.word	0xffffffff


	//   ....[1]....
        /*0064*/ 	.word	0xffffffff


	//   ....[2]....
        /*0068*/ 	.word	0xffffffff


	//   ....[3]....
        /*006c*/ 	.word	0xffffffff


	//   ....[4]....
        /*0070*/ 	.word	0xffffffff


	//   ....[5]....
        /*0074*/ 	.word	0xffffffff


	//   ....[6]....
        /*0078*/ 	.word	0xffffffff


	//   ....[7]....
        /*007c*/ 	.word	0xffffffff


	//   ....[8]....
        /*0080*/ 	.word	0xffffffff


	//   ....[9]....
        /*0084*/ 	.word	0xffffffff


	//   ....[10]....
        /*0088*/ 	.word	0x0500000f


	//   ....[11]....
        /*008c*/ 	.word	0x0500000f


	//   ....[12]....
        /*0090*/ 	.word	0x0500000f


	//   ....[13]....
        /*0094*/ 	.word	0x0500000f


	//   ....[14]....
        /*0098*/ 	.word	0x0500000f


	//   ....[15]....
        /*009c*/ 	.word	0x0500000f


	//   ....[16]....
        /*00a0*/ 	.word	0x0500000f


	//   ....[17]....
        /*00a4*/ 	.word	0x0500000f


	//   ....[18]....
        /*00a8*/ 	.word	0x0500000f


	//   ....[19]....
        /*00ac*/ 	.word	0x0500000f


	//----- nvinfo : EIATTR_COOP_GROUP_INSTR_OFFSETS
	.align		4
.L_10854:
        /*00b0*/ 	.byte	0x04, 0x28
        /*00b2*/ 	.short	(.L_10856 - .L_10855)


	//   ....[0]....
.L_10855:
        /*00b4*/ 	.word	0x000021a0


	//   ....[1]....
        /*00b8*/ 	.word	0x000021e0


	//   ....[2]....
        /*00bc*/ 	.word	0x00002200


	//   ....[3]....
        /*00c0*/ 	.word	0x00002220


	//   ....[4]....
        /*00c4*/ 	.word	0x00002240


	//   ....[5]....
        /*00c8*/ 	.word	0x00002800


	//   ....[6]....
        /*00cc*/ 	.word	0x00002820


	//   ....[7]....
        /*00d0*/ 	.word	0x00002840


	//   ....[8]....
        /*00d4*/ 	.word	0x00002860


	//   ....[9]....
        /*00d8*/ 	.word	0x00002880


	//   ....[10]....
        /*00dc*/ 	.word	0x000033f0


	//   ....[11]....
        /*00e0*/ 	.word	0x00003490


	//   ....[12]....
        /*00e4*/ 	.word	0x000034f0


	//   ....[13]....
        /*00e8*/ 	.word	0x00003550


	//   ....[14]....
        /*00ec*/ 	.word	0x000035b0


	//   ....[15]....
        /*00f0*/ 	.word	0x00003bc0


	//   ....[16]....
        /*00f4*/ 	.word	0x00003c20


	//   ....[17]....
        /*00f8*/ 	.word	0x00003c80


	//   ....[18]....
        /*00fc*/ 	.word	0x00003ce0


	//   ....[19]....
        /*0100*/ 	.word	0x00003d40


	//----- nvinfo : EIATTR_VRC_CTA_INIT_COUNT
	.align		4
.L_10856:
        /*0104*/ 	.byte	0x02, 0x4a
	.zero		1
	.zero		1


	//----- nvinfo : EIATTR_SYSCALL_OFFSETS
	.align		4
        /*0108*/ 	.byte	0x04, 0x46
        /*010a*/ 	.short	(.L_10858 - .L_10857)


	//   ....[0]....
.L_10857:
        /*010c*/ 	.word	0x000001c0


	//----- nvinfo : EIATTR_EXIT_INSTR_OFFSETS
	.align		4
.L_10858:
        /*0110*/ 	.byte	0x04, 0x1c
        /*0112*/ 	.short	(.L_10860 - .L_10859)


	//   ....[0]....
.L_10859:
        /*0114*/ 	.word	0x00000270


	//   ....[1]....
        /*0118*/ 	.word	0x00003390


	//----- nvinfo : EIATTR_CRS_STACK_SIZE
	.align		4
.L_10860:
        /*011c*/ 	.byte	0x04, 0x1e
        /*011e*/ 	.short	(.L_10862 - .L_10861)
.L_10861:
        /*0120*/ 	.word	0x00000000


	//----- nvinfo : EIATTR_CBANK_PARAM_SIZE
	.align		4
.L_10862:
        /*0124*/ 	.byte	0x03, 0x19
        /*0126*/ 	.short	0x0090


	//----- nvinfo : EIATTR_PARAM_CBANK
	.align		4
        /*0128*/ 	.byte	0x04, 0x0a
        /*012a*/ 	.short	(.L_10864 - .L_10863)
	.align		4
.L_10863:
        /*012c*/ 	.word	index@(.nv.constant0._Z15SoftmaxWarpImplI22BroadcastScaleMaskLoadIffbLm3EiE11DirectStoreIffEfLi1ELi9ELi32ELi1ELb0EL9Algorithm0EEvT_T0_ll)
        /*0130*/ 	.short	0x0380
        /*0132*/ 	.short	0x0090


	//----- nvinfo : EIATTR_SW_WAR
	.align		4
.L_10864:
        /*0134*/ 	.byte	0x04, 0x36
        /*0136*/ 	.short	(.L_10866 - .L_10865)
.L_10865:
        /*0138*/ 	.word	0x00000008
.L_10866:


//--------------------- .nv.info._Z15SoftmaxWarpImplI22BroadcastScaleMaskLoadIffbLm3EiE11DirectStoreIffEfLi1ELi8ELi32ELi1ELb1EL9Algorithm0EEvT_T0_ll --------------------------
	.section	.nv.info._Z15SoftmaxWarpImplI22BroadcastScaleMaskLoadIffbLm3EiE11DirectStoreIffEfLi1ELi8ELi32ELi1ELb1EL9Algorithm0EEvT_T0_ll,"",@"SHT_CUDA_INFO"
	.sectionflags	@""
	.align	4


	//----- nvinfo : EIATTR_CUDA_API_VERSION
	.align		4
        /*0000*/ 	.byte	0x04, 0x37
        /*0002*/ 	.short	(.L_10868 - .L_10867)
.L_10867:
        /*0004*/ 	.word	0x00000082


	//----- nvinfo : EIATTR_KPARAM_INFO
	.align		4
.L_10868:
        /*0008*/ 	.byte	0x04, 0x17
        /*000a*/ 	.short	(.L_10870 - .L_10869)
.L_10869:
        /*000c*/ 	.word	0x00000000
        /*0010*/ 	.short	0x0003
        /*0012*/ 	.short	0x0088
        /*0014*/ 	.byte	0x00, 0xf0, 0x21, 0x00


	//----- nvinfo : EIATTR_KPARAM_INFO
	.align		4
.L_10870:
        /*0018*/ 	.byte	0x04, 0x17
        /*001a*/ 	.short	(.L_10872 - .L_10871)
.L_10871:
        /*001c*/ 	.word	0x00000000
        /*0020*/ 	.short	0x0002
        /*0022*/ 	.short	0x0080
        /*0024*/ 	.byte	0x00, 0xf0, 0x21, 0x00


	//----- nvinfo : EIATTR_KPARAM_INFO
	.align		4
.L_10872:
        /*0028*/ 	.byte	0x04, 0x17
        /*002a*/ 	.short	(.L_10874 - .L_10873)
.L_10873:
        /*002c*/ 	.word	0x00000000
        /*0030*/ 	.short	0x0001
        /*0032*/ 	.short	0x0070
        /*0034*/ 	.byte	0x00, 0xf0, 0x41, 0x00


	//----- nvinfo : EIATTR_KPARAM_INFO
	.align		4
.L_10874:
        /*0038*/ 	.byte	0x04, 0x17
        /*003a*/ 	.short	(.L_10876 - .L_10875)
.L_10875:
        /*003c*/ 	.word	0x00000000
        /*0040*/ 	.short	0x0000
        /*0042*/ 	.short	0x0000
        /*0044*/ 	.byte	0x00, 0xf0, 0xc1, 0x01


	//----- nvinfo : EIATTR_SPARSE_MMA_MASK
	.align		4
.L_10876:
        /*0048*/ 	.byte	0x03, 0x50
        /*004a*/ 	.short	0x0000


	//----- nvinfo : EIATTR_MAXREG_COUNT
	.align		4
        /*004c*/ 	.byte	0x03, 0x1b
        /*004e*/ 	.short	0x00ff


	//----- nvinfo : EIATTR_EXTERNS
	.align		4
        /*0050*/ 	.byte	0x04, 0x0f
        /*0052*/ 	.short	(.L_10878 - .L_10877)


	//   ....[0]....
	.align		4
.L_10877:
        /*0054*/ 	.word	index@(__assertfail)


	//----- nvinfo : EIATTR_MERCURY_ISA_VERSION
	.align		4
.L_10878:
        /*0058*/ 	.byte	0x03, 0x5f
        /*005a*/ 	.short	0x0101


	//----- nvinfo : EIATTR_COOP_GROUP_MASK_REGIDS
	.align		4
        /*005c*/ 	.byte	0x04, 0x29
        /*005e*/ 	.short	(.L_10880 - .L_10879)


	//   ....[0]....
.L_10879:
        /*0060*/ 	.word	0xffffffff


	//   ....[1]....
        /*0064*/ 	.word	0xffffffff


	//   ....[2]....
        /*0068*/ 	.word	0xffffffff


	//   ....[3]....
        /*006c*/ 	.word	0xffffffff


	//   ....[4]....
        /*0070*/ 	.word	0xffffffff


	//   ....[5]....
        /*0074*/ 	.word	0xffffffff


	//   ....[6]....
        /*0078*/ 	.word	0xffffffff


	//   ....[7]....
        /*007c*/ 	.word	0xffffffff


	//   ....[8]....
        /*0080*/ 	.word	0xffffffff


	//   ....[9]....
        /*0084*/ 	.word	0xffffffff


	//   ....[10]....
        /*0088*/ 	.word	0x0500000f


	//   ....[11]....
        /*008c*/ 	.word	0x0500000f


	//   ....[12]....
        /*0090*/ 	.word	0x0500000f


	//   ....[13]....
        /*0094*/ 	.word	0x0500000f


	//   ....[14]....
        /*0098*/ 	.word	0x0500000f


	//   ....[15]....
        /*009c*/ 	.word	0x0500000f


	//   ....[16]....
        /*00a0*/ 	.word	0x0500000f


	//   ....[17]....
        /*00a4*/ 	.word	0x0500000f


	//   ....[18]....
        /*00a8*/ 	.word	0x0500000f


	//   ....[19]....
        /*00ac*/ 	.word	0x0500000f


	//----- nvinfo : EIATTR_COOP_GROUP_INSTR_OFFSETS
	.align		4
.L_10880:
        /*00b0*/ 	.byte	0x04, 0x28
        /*00b2*/ 	.short	(.L_10882 - .L_10881)


	//   ....[0]....
.L_10881:
        /*00b4*/ 	.word	0x00003090


	//   ....[1]....
        /*00b8*/ 	.word	0x000030c0


	//   ....[2]....
        /*00bc*/ 	.word	0x000030e0


	//   ....[3]....
        /*00c0*/ 	.word	0x00003100


	//   ....[4]....
        /*00c4*/ 	.word	0x00003120


	//   ....[5]....
        /*00c8*/ 	.word	0x00003650


	//   ....[6]....
        /*00cc*/ 	.word	0x00003670


	//   ....[7]....
        /*00d0*/ 	.word	0x00003690


	//   ....[8]....
        /*00d4*/ 	.word	0x000036b0


	//   ....[9]....
        /*00d8*/ 	.word	0x000036d0


	//   ....[10]....
        /*00dc*/ 	.word	0x00004220


	//   ....[11]....
        /*00e0*/ 	.word	0x000042a0


	//   ....[12]....
        /*00e4*/ 	.word	0x00004300


	//   ....[13]....
        /*00e8*/ 	.word	0x00004360


	//   ....[14]....
        /*00ec*/ 	.word	0x000043c0


	//   ....[15]....
        /*00f0*/ 	.word	0x00004950


	//   ....[16]....
        /*00f4*/ 	.word	0x000049b0


	//   ....[17]....
        /*00f8*/ 	.word	0x00004a10


	//   ....[18]....
        /*00fc*/ 	.word	0x00004a70


	//   ....[19]....
        /*0100*/ 	.word	0x00004ad0


	//----- nvinfo : EIATTR_VRC_CTA_INIT_COUNT
	.align		4
.L_10882:
        /*0104*/ 	.byte	0x02, 0x4a
	.zero		1
	.zero		1


	//----- nvinfo : EIATTR_SYSCALL_OFFSETS
	.align		4
        /*0108*/ 	.byte	0x04, 0x46
        /*010a*/ 	.short	(.L_10884 - .L_10883)


	//   ....[0]....
.L_10883:
        /*010c*/ 	.word	0x000001c0


	//----- nvinfo : EIATTR_EXIT_INSTR_OFFSETS
	.align		4
.L_10884:
        /*0110*/ 	.byte	0x04, 0x1c
        /*0112*/ 	.short	(.L_10886 - .L_10885)


	//   ....[0]....
.L_10885:
        /*0114*/ 	.word	0x00000250


	//   ....[1]....
        /*0118*/ 	.word	0x000041c0


	//----- nvinfo : EIATTR_CRS_STACK_SIZE
	.align		4
.L_10886:
        /*011c*/ 	.byte	0x04, 0x1e
        /*011e*/ 	.short	(.L_10888 - .L_10887)
.L_10887:
        /*0120*/ 	.word	0x00000000


	//----- nvinfo : EIATTR_CBANK_PARAM_SIZE
	.align		4
.L_10888:
        /*0124*/ 	.byte	0x03, 0x19
        /*0126*/ 	.short	0x0090


	//----- nvinfo : EIATTR_PARAM_CBANK
	.align		4
        /*0128*/ 	.byte	0x04, 0x0a
        /*012a*/ 	.short	(.L_10890 - .L_10889)
	.align		4
.L_10889:
        /*012c*/ 	.word	index@(.nv.constant0._Z15SoftmaxWarpImplI22BroadcastScaleMaskLoadIffbLm3EiE11DirectStoreIffEfLi1ELi8ELi32ELi1ELb1EL9Algorithm0EEvT_T0_ll)
        /*0130*/ 	.short	0x0380
        /*0132*/ 	.short	0x0090


	//----- nvinfo : EIATTR_SW_WAR
	.align		4
.L_10890:
        /*0134*/ 	.byte	0x04, 0x36
        /*0136*/ 	.short	(.L_10892 - .L_10891)
.L_10891:
        /*0138*/ 	.word	0x00000008
.L_10892:


//--------------------- .nv.info._Z15SoftmaxWarpImplI22BroadcastScaleMaskLoadIffbLm3EiE11DirectStoreIffEfLi1ELi8ELi32ELi1ELb0EL9Algorithm0EEvT_T0_ll --------------------------
	.section	.nv.info._Z15SoftmaxWarpImplI22BroadcastScaleMaskLoadIffbLm3EiE11DirectStoreIffEfLi1ELi8ELi32ELi1ELb0EL9Algorithm0EEvT_T0_ll,"",@"SHT_CUDA_INFO"
	.sectionflags	@""
	.align	4


	//----- nvinfo : EIATTR_CUDA_API_VERSION
	.align		4
        /*0000*/ 	.byte	0x04, 0x37
        /*0002*/ 	.short	(.L_10894 - .L_10893)
.L_10893:
        /*0004*/ 	.word	0x00000082


	//----- nvinfo : EIATTR_KPARAM_INFO
	.align		4
.L_10894:
        /*0008*/ 	.byte	0x04, 0x17
        /*000a*/ 	.short	(.L_10896 - .L_10895)
.L_10895:
        /*000c*/ 	.word	0x00000000
        /*0010*/ 	.short	0x0003
        /*0012*/ 	.short	0x0088
        /*0014*/ 	.byte	0x00, 0xf0, 0x21, 0x00


	//----- nvinfo : EIATTR_KPARAM_INFO
	.align		4
.L_10896:
        /*0018*/ 	.byte	0x04, 0x17
        /*001a*/ 	.short	(.L_10898 - .L_10897)
.L_10897:
        /*001c*/ 	.word	0x00000000
        /*0020*/ 	.short	0x0002
        /*0022*/ 	.short	0x0080
        /*0024*/ 	.byte	0x00, 0xf0, 0x21, 0x00


	//----- nvinfo : EIATTR_KPARAM_INFO
	.align		4
.L_10898:
        /*0028*/ 	.byte	0x04, 0x17
        /*002a*/ 	.short	(.L_10900 - .L_10899)
.L_10899:
        /*002c*/ 	.word	0x00000000
        /*0030*/ 	.short	0x0001
        /*0032*/ 	.short	0x0070
        /*0034*/ 	.byte	0x00, 0xf0, 0x41, 0x00


	//----- nvinfo : EIATTR_KPARAM_INFO
	.align		4
.L_10900:
        /*0038*/ 	.byte	0x04, 0x17
        /*003a*/ 	.short	(.L_10902 - .L_10901)
.L_10901:
        /*003c*/ 	.word	0x00000000
        /*0040*/ 	.short	0x0000
        /*0042*/ 	.short	0x0000
        /*0044*/ 	.byte	0x00, 0xf0, 0xc1, 0x01


	//----- nvinfo : EIATTR_SPARSE_MMA_MASK
	.align		4
.L_10902:
        /*0048*/ 	.byte	0x03, 0x50
        /*004a*/ 	.short	0x0000


	//----- nvinfo : EIATTR_MAXREG_COUNT
	.align		4
        /*004c*/ 	.byte	0x03, 0x1b
        /*004e*/ 	.short	0x00ff


	//----- nvinfo : EIATTR_EXTERNS
	.align		4
        /*0050*/ 	.byte	0x04, 0x0f
        /*0052*/ 	.short	(.L_10904 - .L_10903)


	//   ....[0]....
	.align		4
.L_10903:
        /*0054*/ 	.word	index@(__assertfail)


	//----- nvinfo : EIATTR_MERCURY_ISA_VERSION
	.align		4
.L_10904:
        /*0058*/ 	.byte	0x03, 0x5f
        /*005a*/ 	.short	0x0101


	//----- nvinfo : EIATTR_COOP_GROUP_MASK_REGIDS
	.align		4
        /*005c*/ 	.byte	0x04, 0x29
        /*005e*/ 	.short	(.L_10906 - .L_10905)


	//   ....[0]....
.L_10905:
        /*0060*/ 	.word	0xffffffff


	//   ....[1]....
        /*0064*/ 	.word	0xffffffff


	//   ....[2]....
        /*0068*/ 	.word	0xffffffff


	//   ....[3]....
        /*006c*/ 	.word	0xffffffff


	//   ....[4]....
        /*0070*/ 	.word	0xffffffff


	//   ....[5]....
        /*0074*/ 	.word	0xffffffff


	//   ....[6]....
        /*0078*/ 	.word	0xffffffff


	//   ....[7]....
        /*007c*/ 	.word	0xffffffff


	//   ....[8]....
        /*0080*/ 	.word	0xffffffff


	//   ....[9]....
        /*0084*/ 	.word	0xffffffff


	//   ....[10]....
        /*0088*/ 	.word	0x0500000f


	//   ....[11]....
        /*008c*/ 	.word	0x0500000f


	//   ....[12]....
        /*0090*/ 	.word	0x0500000f


	//   ....[13]....
        /*0094*/ 	.word	0x0500000f


	//   ....[14]....
        /*0098*/ 	.word	0x0500000f


	//   ....[15]....
        /*009c*/ 	.word	0x0500000f


	//   ....[16]....
        /*00a0*/ 	.word	0x0500000f


	//   ....[17]....
        /*00a4*/ 	.word	0x0500000f


	//   ....[18]....
        /*00a8*/ 	.word	0x0500000f


	//   ....[19]....
        /*00ac*/ 	.word	0x0500000f


	//----- nvinfo : EIATTR_COOP_GROUP_INSTR_OFFSETS
	.align		4
.L_10906:
        /*00b0*/ 	.byte	0x04, 0x28
        /*00b2*/ 	.short	(.L_10908 - .L_10907)


	//   ....[0]....
.L_10907:
        /*00b4*/ 	.word	0x00001e60


	//   ....[1]....
        /*00b8*/ 	.word	0x00001ea0


	//   ....[2]....
        /*00bc*/ 	.word	0x00001ec0


	//   ....[3]....
        /*00c0*/ 	.word	0x00001ee0


	//   ....[4]....
        /*00c4*/ 	.word	0x00001f00


	//   ....[5]....
        /*00c8*/ 	.word	0x00002420


	//   ....[6]....
        /*00cc*/ 	.word	0x00002440


	//   ....[7]....
        /*00d0*/ 	.word	0x00002460


	//   ....[8]....
        /*00d4*/ 	.word	0x00002480


	//   ....[9]....
        /*00d8*/ 	.word	0x000024a0


	//   ....[10]....
        /*00dc*/ 	.word	0x00002e70


	//   ....[11]....
        /*00e0*/ 	.word	0x00002f10


	//   ....[12]....
        /*00e4*/ 	.word	0x00002f70


	//   ....[13]....
        /*00e8*/ 	.word	0x00002fd0


	//   ....[14]....
        /*00ec*/ 	.word	0x00003030


	//   ....[15]....
        /*00f0*/ 	.word	0x000035a0


	//   ....[16]....
        /*00f4*/ 	.word	0x00003600


	//   ....[17]....
        /*00f8*/ 	.word	0x00003660


	//   ....[18]....
        /*00fc*/ 	.word	0x000036c0


	//   ....[19]....
        /*0100*/ 	.word	0x00003720


	//----- nvinfo : EIATTR_VRC_CTA_INIT_COUNT
	.align		4
.L_10908:
        /*0104*/ 	.byte	0x02, 0x4a
	.zero		1
	.zero		1


	//----- nvinfo : EIATTR_SYSCALL_OFFSETS
	.align		4
        /*0108*/ 	.byte	0x04, 0x46
        /*010a*/ 	.short	(.L_10910 - .L_10909)


	//   ....[0]....
.L_10909:
        /*010c*/ 	.word	0x000001c0


	//----- nvinfo : EIATTR_EXIT_INSTR_OFFSETS
	.align		4
.L_10910:
        /*0110*/ 	.byte	0x04, 0x1c
        /*0112*/ 	.short	(.L_10912 - .L_10911)


	//   ....[0]....
.L_10911:
        /*0114*/ 	.word	0x00000270


	//   ....[1]....
        /*0118*/ 	.word	0x00002e10


	//----- nvinfo : EIATTR_CRS_STACK_SIZE
	.align		4
.L_10912:
        /*011c*/ 	.byte	0x04, 0x1e
        /*011e*/ 	.short	(.L_10914 - .L_10913)
.L_10913:
        /*0120*/ 	.word	0x00000000


	//----- nvinfo : EIATTR_CBANK_PARAM_SIZE
	.align		4
.L_10914:
        /*0124*/ 	.byte	0x03, 0x19
        /*0126*/ 	.short	0x0090


	//----- nvinfo : EIATTR_PARAM_CBANK
	.align		4
        /*0128*/ 	.byte	0x04, 0x0a
        /*012a*/ 	.short	(.L_10916 - .L_10915)
	.align		4
.L_10915:
        /*012c*/ 	.word	index@(.nv.constant0._Z15SoftmaxWarpImplI22BroadcastScaleMaskLoadIffbLm3EiE11DirectStoreIffEfLi1ELi8ELi32ELi1ELb0EL9Algorithm0EEvT_T0_ll)
        /*0130*/ 	.short	0x0380
        /*0132*/ 	.short	0x0090


	//----- nvinfo : EIATTR_SW_WAR
	.align		4
.L_10916:
        /*0134*/ 	.byte	0x04, 0x36
        /*0136*/ 	.short	(.L_10918 - .L_10917)
.L_10917:
        /*0138*/ 	.word	0x00000008
.L_10918:


//--------------------- .nv.info._Z15SoftmaxWarpImplI22BroadcastScaleMaskLoadIffbLm3EiE11DirectStoreIffEfLi1ELi7ELi32ELi1ELb1EL9Algorithm0EEvT_T0_ll --------------------------
	.section	.nv.info._Z15SoftmaxWarpImplI22BroadcastScaleMaskLoadIffbLm3EiE11DirectStoreIffEfLi1ELi7ELi32ELi1ELb1EL9Algorithm0EEvT_T0_ll,"",@"SHT_CUDA_INFO"
	.sectionflags	@""
	.align	4


	//----- nvinfo : EIATTR_CUDA_API_VERSION
	.align		4
        /*0000*/ 	.byte	0x04, 0x37
        /*0002*/ 	.short	(.L_10920 - .L_10919)
.L_10919:
        /*0004*/ 	.word	0x00000082


	//----- nvinfo : EIATTR_KPARAM_INFO
	.align		4
.L_10920:
        /*0008*/ 	.byte	0x04, 0x17
        /*000a*/ 	.short	(.L_10922 - .L_10921)
.L_10921:
        /*000c*/ 	.word	0x00000000
        /*0010*/ 	.short	0x0003
        /*0012*/ 	.short	0x0088
        /*0014*/ 	.byte	0x00, 0xf0, 0x21, 0x00


	//----- nvinfo : EIATTR_KPARAM_INFO
	.align		4
.L_10922:
        /*0018*/ 	.byte	0x04, 0x17
        /*001a*/ 	.short	(.L_10924 - .L_10923)
.L_10923:
        /*001c*/ 	.word	0x00000000
        /*0020*/ 	.short	0x0002
        /*0022*/ 	.short	0x0080
        /*0024*/ 	.byte	0x00, 0xf0, 0x21, 0x00


	//----- nvinfo : EIATTR_KPARAM_INFO
	.align		4
.L_10924:
        /*0028*/ 	.byte	0x04, 0x17
        /*002a*/ 	.short	(.L_10926 - .L_10925)
.L_10925:
        /*002c*/ 	.word	0x00000000
        /*0030*/ 	.short	0x0001
        /*0032*/ 	.short	0x0070
        /*0034*/ 	.byte	0x00, 0xf0, 0x41, 0x00


	//----- nvinfo : EIATTR_KPARAM_INFO
	.align		4
.L_10926:
        /*0038*/ 	.byte	0x04, 0x17
        /*003a*/ 	.short	(.L_10928 - .L_10927)
.L_10927:
        /*003c*/ 	.word	0x00000000
        /*0040*/ 	.short	0x0000
        /*0042*/ 	.short	0x0000
        /*0044*/ 	.byte	0x00, 0xf0, 0xc1, 0x01


	//----- nvinfo : EIATTR_SPARSE_MMA_MASK
	.align		4
.L_10928:
        /*0048*/ 	.byte	0x03, 0x50
        /*004a*/ 	.short	0x0000


	//----- nvinfo : EIATTR_MAXREG_COUNT
	.align		4
        /*004c*/ 	.byte	0x03, 0x1b
        /*004e*/ 	.short	0x00ff


	//----- nvinfo : EIATTR_EXTERNS
	.align		4
        /*0050*/ 	.byte	0x04, 0x0f
        /*0052*/ 	.short	(.L_10930 - .L_10929)


	//   ....[0]....
	.align		4
.L_10929:
        /*0054*/ 	.word	index@(__assertfail)


	//----- nvinfo : EIATTR_MERCURY_ISA_VERSION
	.align		4
.L_10930:
        /*0058*/ 	.byte	0x03, 0x5f
        /*005a*/ 	.short	0x0101


	//----- nvinfo : EIATTR_COOP_GROUP_MASK_REGIDS
	.align		4
        /*005c*/ 	.byte	0x04, 0x29
        /*005e*/ 	.short	(.L_10932 - .L_10931)


	//   ....[0]....
.L_10931:
        /*0060*/ 	.word	0xffffffff


	//   ....[1]....
        /*0064*/ 	.word	0xffffffff


	//   ....[2]....
        /*0068*/ 	.word	0xffffffff


	//   ....[3]....
        /*006c*/ 	.word	0xffffffff


	//   ....[4]....
        /*0070*/ 	.word	0xffffffff


	//   ....[5]....
        /*0074*/ 	.word	0xffffffff


	//   ....[6]....
        /*0078*/ 	.word	0xffffffff


	//   ....[7]....
        /*007c*/ 	.word	0xffffffff


	//   ....[8]....
        /*0080*/ 	.word	0xffffffff


	//   ....[9]....
        /*0084*/ 	.word	0xffffffff


	//   ....[10]....
        /*0088*/ 	.word	0x0500000f


	//   ....[11]....
        /*008c*/ 	.word	0x0500000f


	//   ....[12]....
        /*0090*/ 	.word	0x0500000f


	//   ....[13]....
        /*0094*/ 	.word	0x0500000f


	//   ....[14]....
        /*0098*/ 	.word	0x0500000f


	//   ....[15]....
        /*009c*/ 	.word	0x0500000f


	//   ....[16]....
        /*00a0*/ 	.word	0x0500000f


	//   ....[17]....
        /*00a4*/ 	.word	0x0500000f


	//   ....[18]....
        /*00a8*/ 	.word	0x0500000f


	//   ....[19]....
        /*00ac*/ 	.word	0x0500000f


	//----- nvinfo : EIATTR_COOP_GROUP_INSTR_OFFSETS
	.align		4
.L_10932:
        /*00b0*/ 	.byte	0x04, 0x28
        /*00b2*/ 	.short	(.L_10934 - .L_10933)


	//   ....[0]....
.L_10933:
        /*00b4*/ 	.word	0x00002ad0


	//   ....[1]....
        /*00b8*/ 	.word	0x00002b00


	//   ....[2]....
        /*00bc*/ 	.word	0x00002b20


	//   ....[3]....
        /*00c0*/ 	.word	0x00002b40


	//   ....[4]....
        /*00c4*/ 	.word	0x00002b60


	//   ....[5]....
        /*00c8*/ 	.word	0x00002ff0


	//   ....[6]....
        /*00cc*/ 	.word	0x00003010


	//   ....[7]....
        /*00d0*/ 	.word	0x00003030


	//   ....[8]....
        /*00d4*/ 	.word	0x00003050


	//   ....[9]....
        /*00d8*/ 	.word	0x00003070


	//   ....[10]....
        /*00dc*/ 	.word	0x00003a50


	//   ....[11]....
        /*00e0*/ 	.word	0x00003ad0


	//   ....[12]....
        /*00e4*/ 	.word	0x00003b30


	//   ....[13]....
        /*00e8*/ 	.word	0x00003b90


	//   ....[14]....
        /*00ec*/ 	.word	0x00003bf0


	//   ....[15]....
        /*00f0*/ 	.word	0x000040e0


	//   ....[16]....
        /*00f4*/ 	.word	0x00004140


	//   ....[17]....
        /*00f8*/ 	.word	0x000041a0


	//   ....[18]....
        /*00fc*/ 	.word	0x00004200


	//   ....[19]....
        /*0100*/ 	.word	0x00004260


	//----- nvinfo : EIATTR_VRC_CTA_INIT_COUNT
	.align		4
.L_10934:
        /*0104*/ 	.byte	0x02, 0x4a
	.zero		1
	.zero		1


	//----- nvinfo : EIATTR_SYSCALL_OFFSETS
	.align		4
        /*0108*/ 	.byte	0x04, 0x46
        /*010a*/ 	.short	(.L_10936 - .L_10935)


	//   ....[0]....
.L_10935:
        /*010c*/ 	.word	0x000001c0


	//----- nvinfo : EIATTR_EXIT_INSTR_OFFSETS
	.align		4
.L_10936:
        /*0110*/ 	.byte	0x04, 0x1c
        /*0112*/ 	.short	(.L_10938 - .L_10937)


	//   ....[0]....
.L_10937:
        /*0114*/ 	.word	0x00000270


	//   ....[1]....
        /*0118*/ 	.word	0x000039f0


	//----- nvinfo : EIATTR_CRS_STACK_SIZE
	.align		4
.L_10938:
        /*011c*/ 	.byte	0x04, 0x1e
        /*011e*/ 	.short	(.L_10940 - .L_10939)
.L_10939:
        /*0120*/ 	.word	0x00000000


	//----- nvinfo : EIATTR_CBANK_PARAM_SIZE
	.align		4
.L_10940:
        /*0124*/ 	.byte	0x03, 0x19
        /*0126*/ 	.short	0x0090


	//----- nvinfo : EIATTR_PARAM_CBANK
	.align		4
        /*0128*/ 	.byte	0x04, 0x0a
        /*012a*/ 	.short	(.L_10942 - .L_10941)
	.align		4
.L_10941:
        /*012c*/ 	.word	index@(.nv.constant0._Z15SoftmaxWarpImplI22BroadcastScaleMaskLoadIffbLm3EiE11DirectStoreIffEfLi1ELi7ELi32ELi1ELb1EL9Algorithm0EEvT_T0_ll)
        /*0130*/ 	.short	0x0380
        /*0132*/ 	.short	0x0090


	//----- nvinfo : EIATTR_SW_WAR
	.align		4
.L_10942:
        /*0134*/ 	.byte	0x04, 0x36
        /*0136*/ 	.short	(.L_10944 - .L_10943)
.L_10943:
        /*0138*/ 	.word	0x00000008
.L_10944:


//--------------------- .nv.info._Z15SoftmaxWarpImplI22BroadcastScaleMaskLoadIffbLm3EiE11DirectStoreIffEfLi1ELi7ELi32ELi1ELb0EL9Algorithm0EEvT_T0_ll --------------------------
	.section	.nv.info._Z15SoftmaxWarpImplI22BroadcastScaleMaskLoadIffbLm3EiE11DirectStoreIffEfLi1ELi7ELi32ELi1ELb0EL9Algorithm0EEvT_T0_ll,"",@"SHT_CUDA_INFO"
	.sectionflags	@""
	.align	4


	//----- nvinfo : EIATTR_CUDA_API_VERSION
	.align		4
        /*0000*/ 	.byte	0x04, 0x37
        /*0002*/ 	.short	(.L_10946 - .L_10945)
.L_10945:
        /*0004*/ 	.word	0x00000082


	//----- nvinfo : EIATTR_KPARAM_INFO
	.align		4
.L_10946:
        /*0008*/ 	.byte	0x04, 0x17
        /*000a*/ 	.short	(.L_10948 - .L_10947)
.L_10947:
        /*000c*/ 	.word	0x00000000
        /*0010*/ 	.short	0x0003
        /*0012*/ 	.short	0x0088
        /*0014*/ 	.byte	0x00, 0xf0, 0x21, 0x00


	//----- nvinfo : EIATTR_KPARAM_INFO
	.align		4
.L_10948:
        /*0018*/ 	.byte	0x04, 0x17
        /*001a*/ 	.short	(.L_10950 - .L_10949)
.L_10949:
        /*001c*/ 	.word	0x00000000
        /*0020*/ 	.short	0x0002
        /*0022*/ 	.short	0x0080
        /*0024*/ 	.byte	0x00, 0xf0, 0x21, 0x00


	//----- nvinfo : EIATTR_KPARAM_INFO
	.align		4
.L_10950:
        /*0028*/ 	.byte	0x04, 0x17
        /*002a*/ 	.short	(.L_10952 - .L_10951)
.L_10951:
        /*002c*/ 	.word	0x00000000
        /*0030*/ 	.short	0x0001
        /*0032*/ 	.short	0x0070
        /*0034*/ 	.byte	0x00, 0xf0, 0x41, 0x00


	//----- nvinfo : EIATTR_KPARAM_INFO
	.align		4
.L_10952:
        /*0038*/ 	.byte	0x04, 0x17
        /*003a*/ 	.short	(.L_10954 - .L_10953)
.L_10953:
        /*003c*/ 	.word	0x00000000
        /*0040*/ 	.short	0x0000
        /*0042*/ 	.short	0x0000
        /*0044*/ 	.byte	0x00, 0xf0, 0xc1, 0x01


	//----- nvinfo : EIATTR_SPARSE_MMA_MASK
	.align		4
.L_10954:
        /*0048*/ 	.byte	0x03, 0x50
        /*004a*/ 	.short	0x0000


	//----- nvinfo : EIATTR_MAXREG_COUNT
	.align		4
        /*004c*/ 	.byte	0x03, 0x1b
        /*004e*/ 	.short	0x00ff


	//----- nvinfo : EIATTR_EXTERNS
	.align		4
        /*0050*/ 	.byte	0x04, 0x0f
        /*0052*/ 	.short	(.L_10956 - .L_10955)


	//   ....[0]....
	.align		4
.L_10955:
        /*0054*/ 	.word	index@(__assertfail)


	//----- nvinfo : EIATTR_MERCURY_ISA_VERSION
	.align		4
.L_10956:
        /*0058*/ 	.byte	0x03, 0x5f
        /*005a*/ 	.short	0x0101


	//----- nvinfo : EIATTR_COOP_GROUP_MASK_REGIDS
	.align		4
        /*005c*/ 	.byte	0x04, 0x29
        /*005e*/ 	.short	(.L_10958 - .L_10957)


	//   ....[0]....
.L_10957:
        /*0060*/ 	.word	0xffffffff


	//   ....[1]....
        /*0064*/ 	.word	0xffffffff


	//   ....[2]....
        /*0068*/ 	.word	0xffffffff


	//   ....[3]....
        /*006c*/ 	.word	0xffffffff


	//   ....[4]....
        /*0070*/ 	.word	0xffffffff


	//   ....[5]....
        /*0074*/ 	.word	0xffffffff


	//   ....[6]....
        /*0078*/ 	.word	0xffffffff


	//   ....[7]....
        /*007c*/ 	.word	0xffffffff


	//   ....[8]....
        /*0080*/ 	.word	0xffffffff


	//   ....[9]....
        /*0084*/ 	.word	0xffffffff


	//   ....[10]....
        /*0088*/ 	.word	0x0500000f


	//   ....[11]....
        /*008c*/ 	.word	0x0500000f


	//   ....[12]....
        /*0090*/ 	.word	0x0500000f


	//   ....[13]....
        /*0094*/ 	.word	0x0500000f


	//   ....[14]....
        /*0098*/ 	.word	0x0500000f


	//   ....[15]....
        /*009c*/ 	.word	0x0500000f


	//   ....[16]....
        /*00a0*/ 	.word	0x0500000f


	//   ....[17]....
        /*00a4*/ 	.word	0x0500000f


	//   ....[18]....
        /*00a8*/ 	.word	0x0500000f


	//   ....[19]....
        /*00ac*/ 	.word	0x0500000f


	//----- nvinfo : EIATTR_COOP_GROUP_INSTR_OFFSETS
	.align		4
.L_10958:
        /*00b0*/ 	.byte	0x04, 0x28
        /*00b2*/ 	.short	(.L_10960 - .L_10959)


	//   ....[0]....
.L_10959:
        /*00b4*/ 	.word	0x00001b20


	//   ....[1]....
        /*00b8*/ 	.word	0x00001b50


	//   ....[2]....
        /*00bc*/ 	.word	0x00001b70


	//   ....[3]....
        /*00c0*/ 	.word	0x00001b90


	//   ....[4]....
        /*00c4*/ 	.word	0x00001bb0


	//   ....[5]....
        /*00c8*/ 	.word	0x00002040


	//   ....[6]....
        /*00cc*/ 	.word	0x00002060


	//   ....[7]....
        /*00d0*/ 	.word	0x00002080


	//   ....[8]....
        /*00d4*/ 	.word	0x000020a0


	//   ....[9]....
        /*00d8*/ 	.word	0x000020c0


	//   ....[10]....
        /*00dc*/ 	.word	0x000029f0


	//   ....[11]....
        /*00e0*/ 	.word	0x00002a70


	//   ....[12]....
        /*00e4*/ 	.word	0x00002ad0


	//   ....[13]....
        /*00e8*/ 	.word	0x00002b30


	//   ....[14]....
        /*00ec*/ 	.word	0x00002ba0


	//   ....[15]....
        /*00f0*/ 	.word	0x00003080


	//   ....[16]....
        /*00f4*/ 	.word	0x000030e0


	//   ....[17]....
        /*00f8*/ 	.word	0x00003140


	//   ....[18]....
        /*00fc*/ 	.word	0x000031a0


	//   ....[19]....
        /*0100*/ 	.word	0x00003200


	//----- nvinfo : EIATTR_VRC_CTA_INIT_COUNT
	.align		4
.L_10960:
        /*0104*/ 	.byte	0x02, 0x4a
	.zero		1
	.zero		1


	//----- nvinfo : EIATTR_SYSCALL_OFFSETS
	.align		4
        /*0108*/ 	.byte	0x04, 0x46
        /*010a*/ 	.short	(.L_10962 - .L_10961)


	//   ....[0]....
.L_10961:
        /*010c*/ 	.word	0x000001c0


	//----- nvinfo : EIATTR_EXIT_INSTR_OFFSETS
	.align		4
.L_10962:
        /*0110*/ 	.byte	0x04, 0x1c
        /*0112*/ 	.short	(.L_10964 - .L_10963)


	//   ....[0]....
.L_10963:
        /*0114*/ 	.word	0x00000270


	//   ....[1]....
        /*0118*/ 	.word	0x00002990


	//----- nvinfo : EIATTR_CRS_STACK_SIZE
	.align		4
.L_10964:
        /*011c*/ 	.byte	0x04, 0x1e
        /*011e*/ 	.short	(.L_10966 - .L_10965)
.L_10965:
        /*0120*/ 	.word	0x00000000


	//----- nvinfo : EIATTR_CBANK_PARAM_SIZE
	.align		4
.L_10966:
        /*0124*/ 	.byte	0x03, 0x19
        /*0126*/ 	.short	0x0090


	//----- nvinfo : EIATTR_PARAM_CBANK
	.align		4
        /*0128*/ 	.byte	0x04, 0x0a
        /*012a*/ 	.short	(.L_10968 - .L_10967)
	.align		4
.L_10967:
        /*012c*/ 	.word	index@(.nv.constant0._Z15SoftmaxWarpImplI22BroadcastScaleMaskLoadIffbLm3EiE11DirectStoreIffEfLi1ELi7ELi32ELi1ELb0EL9Algorithm0EEvT_T0_ll)
        /*0130*/ 	.short	0x0380
        /*0132*/ 	.short	0x0090


	//----- nvinfo : EIATTR_SW_WAR
	.align		4
.L_10968:
        /*0134*/ 	.byte	0x04, 0x36
        /*0136*/ 	.short	(.L_10970 - .L_10969)
.L_10969:
        /*0138*/ 	.word	0x00000008
.L_10970:


//--------------------- .nv.info._Z15SoftmaxWarpImplI22BroadcastScaleMaskLoadIffbLm3EiE11DirectStoreIffEfLi1ELi6ELi32ELi1ELb1EL9Algorithm0EEvT_T0_ll --------------------------
	.section	.nv.info._Z15SoftmaxWarpImplI22BroadcastScaleMaskLoadIffbLm3EiE11DirectStoreIffEfLi1ELi6ELi32ELi1ELb1EL9Algorithm0EEvT_T0_ll,"",@"SHT_CUDA_INFO"
	.sectionflags	@""
	.align	4


	//----- nvinfo : EIATTR_CUDA_API_VERSION
	.align		4
        /*0000*/ 	.byte	0x04, 0x37
        /*0002*/ 	.short	(.L_10972 - .L_10971)
.L_10971:
        /*0004*/ 	.word	0x00000082


	//----- nvinfo : EIATTR_KPARAM_INFO
	.align		4
.L_10972:
        /*0008*/ 	.byte	0x04, 0x17
        /*000a*/ 	.short	(.L_10974 - .L_10973)
.L_10973:
        /*000c*/ 	.word	0x00000000
        /*0010*/ 	.short	0x0003
        /*0012*/ 	.short	0x0088
        /*0014*/ 	.byte	0x00, 0xf0, 0x21, 0x00


	//----- nvinfo : EIATTR_KPARAM_INFO
	.align		4
.L_10974:
        /*0018*/ 	.byte	0x04, 0x17
        /*001a*/ 	.short	(.L_10976 - .L_10975)
.L_10975:
        /*001c*/ 	.word	0x00000000
        /*0020*/ 	.short	0x0002
        /*0022*/ 	.short	0x0080
        /*0024*/ 	.byte	0x00, 0xf0, 0x21, 0x00


	//----- nvinfo : EIATTR_KPARAM_INFO
	.align		4
.L_10976:
        /*0028*/ 	.byte	0x04, 0x17
        /*002a*/ 	.short	(.L_10978 - .L_10977)
.L_10977:
        /*002c*/ 	.word	0x00000000
        /*0030*/ 	.short	0x0001
        /*0032*/ 	.short	0x0070
        /*0034*/ 	.byte	0x00, 0xf0, 0x41, 0x00


	//----- nvinfo : EIATTR_KPARAM_INFO
	.align		4
.L_10978:
        /*0038*/ 	.byte	0x04, 0x17
        /*003a*/ 	.short	(.L_10980 - .L_10979)
.L_10979:
        /*003c*/ 	.word	0x00000000
        /*0040*/ 	.short	0x0000
        /*0042*/ 	.short	0x0000
        /*0044*/ 	.byte	0x00, 0xf0, 0xc1, 0x01


	//----- nvinfo : EIATTR_SPARSE_MMA_MASK
	.align		4
.L_10980:
        /*0048*/ 	.byte	0x03, 0x50
        /*004a*/ 	.short	0x0000


	//----- nvinfo : EIATTR_MAXREG_COUNT
	.align		4
        /*004c*/ 	.byte	0x03, 0x1b
        /*004e*/ 	.short	0x00ff


	//----- nvinfo : EIATTR_EXTERNS
	.align		4
        /*0050*/ 	.byte	0x04, 0x0f
        /*0052*/ 	.short	(.L_10982 - .L_10981)


	//   ....[0]....
	.align		4
.L_10981:
        /*0054*/ 	.word	index@(__assertfail)


	//----- nvinfo : EIATTR_MERCURY_ISA_VERSION
	.align		4
.L_10982:
        /*0058*/ 	.byte	0x03, 0x5f
        /*005a*/ 	.short	0x0101


	//----- nvinfo : EIATTR_COOP_GROUP_MASK_REGIDS
	.align		4
        /*005c*/ 	.byte	0x04, 0x29
        /*005e*/ 	.short	(.L_10984 - .L_10983)


	//   ....[0]....
.L_10983:
        /*0060*/ 	.word	0xffffffff


	//   ....[1]....
        /*0064*/ 	.word	0xffffffff


	//   ....[2]....
        /*0068*/ 	.word	0xffffffff


	//   ....[3]....
        /*006c*/ 	.word	0xffffffff


	//   ....[4]....
        /*0070*/ 	.word	0xffffffff


	//   ....[5]....
        /*0074*/ 	.word	0xffffffff


	//   ....[6]....
        /*0078*/ 	.word	0xffffffff


	//   ....[7]....
        /*007c*/ 	.word	0xffffffff


	//   ....[8]....
        /*0080*/ 	.word	0xffffffff


	//   ....[9]....
        /*0084*/ 	.word	0xffffffff


	//   ....[10]....
        /*0088*/ 	.word	0x0500000f


	//   ....[11]....
        /*008c*/ 	.word	0x0500000f


	//   ....[12]....
        /*0090*/ 	.word	0x0500000f


	//   ....[13]....
        /*0094*/ 	.word	0x0500000f


	//   ....[14]....
        /*0098*/ 	.word	0x0500000f


	//   ....[15]....
        /*009c*/ 	.word	0x0500000f


	//   ....[16]....
        /*00a0*/ 	.word	0x0500000f


	//   ....[17]....
        /*00a4*/ 	.word	0x0500000f


	//   ....[18]....
        /*00a8*/ 	.word	0x0500000f


	//   ....[19]....
        /*00ac*/ 	.word	0x0500000f


	//----- nvinfo : EIATTR_COOP_GROUP_INSTR_OFFSETS
	.align		4
.L_10984:
        /*00b0*/ 	.byte	0x04, 0x28
        /*00b2*/ 	.short	(.L_10986 - .L_10985)


	//   ....[0]....
.L_10985:
        /*00b4*/ 	.word	0x00002510


	//   ....[1]....
        /*00b8*/ 	.word	0x00002550


	//   ....[2]....
        /*00bc*/ 	.word	0x00002570


	//   ....[3]....
        /*00c0*/ 	.word	0x00002590


	//   ....[4]....
        /*00c4*/ 	.word	0x000025b0


	//   ....[5]....
        /*00c8*/ 	.word	0x00002990


	//   ....[6]....
        /*00cc*/ 	.word	0x000029b0


	//   ....[7]....
        /*00d0*/ 	.word	0x000029d0


	//   ....[8]....
        /*00d4*/ 	.word	0x000029f0


	//   ....[9]....
        /*00d8*/ 	.word	0x00002a10


	//   ....[10]....
        /*00dc*/ 	.word	0x00003260


	//   ....[11]....
        /*00e0*/ 	.word	0x000032e0


	//   ....[12]....
        /*00e4*/ 	.word	0x00003340


	//   ....[13]....
        /*00e8*/ 	.word	0x000033a0


	//   ....[14]....
        /*00ec*/ 	.word	0x00003400


	//   ....[15]....
        /*00f0*/ 	.word	0x00003850


	//   ....[16]....
        /*00f4*/ 	.word	0x000038b0


	//   ....[17]....
        /*00f8*/ 	.word	0x00003910


	//   ....[18]....
        /*00fc*/ 	.word	0x00003970


	//   ....[19]....
        /*0100*/ 	.word	0x000039d0


	//----- nvinfo : EIATTR_VRC_CTA_INIT_COUNT
	.align		4
.L_10986:
        /*0104*/ 	.byte	0x02, 0x4a
	.zero		1
	.zero		1


	//----- nvinfo : EIATTR_SYSCALL_OFFSETS
	.align		4
        /*0108*/ 	.byte	0x04, 0x46
        /*010a*/ 	.short	(.L_10988 - .L_10987)


	//   ....[0]....
.L_10987:
        /*010c*/ 	.word	0x000001c0


	//----- nvinfo : EIATTR_EXIT_INSTR_OFFSETS
	.align		4
.L_10988:
        /*0110*/ 	.byte	0x04, 0x1c
        /*0112*/ 	.short	(.L_10990 - .L_10989)


	//   ....[0]....
.L_10989:
        /*0114*/ 	.word	0x00000270


	//   ....[1]....
        /*0118*/ 	.word	0x00003200


	//----- nvinfo : EIATTR_CRS_STACK_SIZE
	.align		4
.L_10990:
        /*011c*/ 	.byte	0x04, 0x1e
        /*011e*/ 	.short	(.L_10992 - .L_10991)
.L_10991:
        /*0120*/ 	.word	0x00000000


	//----- nvinfo : EIATTR_CBANK_PARAM_SIZE
	.align		4
.L_10992:
        /*0124*/ 	.byte	0x03, 0x19
        /*0126*/ 	.short	0x0090


	//----- nvinfo : EIATTR_PARAM_CBANK
	.align		4
        /*0128*/ 	.byte	0x04, 0x0a
        /*012a*/ 	.short	(.L_10994 - .L_10993)
	.align		4
.L_10993:
        /*012c*/ 	.word	index@(.nv.constant0._Z15SoftmaxWarpImplI22BroadcastScaleMaskLoadIffbLm3EiE11DirectStoreIffEfLi1ELi6ELi32ELi1ELb1EL9Algorithm0EEvT_T0_ll)
        /*0130*/ 	.short	0x0380
        /*0132*/ 	.short	0x0090


	//----- nvinfo : EIATTR_SW_WAR
	.align		4
.L_10994:
        /*0134*/ 	.byte	0x04, 0x36
        /*0136*/ 	.short	(.L_10996 - .L_10995)
.L_10995:
        /*0138*/ 	.word	0x00000008
.L_10996:


//--------------------- .nv.info._Z15SoftmaxWarpImplI22BroadcastScaleMaskLoadIffbLm3EiE11DirectStoreIffEfLi1ELi6ELi32ELi1ELb0EL9Algorithm0EEvT_T0_ll --------------------------
	.section	.nv.info._Z15SoftmaxWarpImplI22BroadcastScaleMaskLoadIffbLm3EiE11DirectStoreIffEfLi1ELi6ELi32ELi1ELb0EL9Algorithm0EEvT_T0_ll,"",@"SHT_CUDA_INFO"
	.sectionflags	@""
	.align	4


	//----- nvinfo : EIATTR_CUDA_API_VERSION
	.align		4
        /*0000*/ 	.byte	0x04, 0x37
        /*0002*/ 	.short	(.L_10998 - .L_10997)
.L_10997:
        /*0004*/ 	.word	0x00000082


	//----- nvinfo : EIATTR_KPARAM_INFO
	.align		4
.L_10998:
        /*0008*/ 	.byte	0x04, 0x17
        /*000a*/ 	.short	(.L_11000 - .L_10999)
.L_10999:
        /*000c*/ 	.word	0x00000000
        /*0010*/ 	.short	0x0003
        /*0012*/ 	.short	0x0088
        /*0014*/ 	.byte	0x00, 0xf0, 0x21, 0x00


	//----- nvinfo : EIATTR_KPARAM_INFO
	.align		4
.L_11000:
        /*0018*/ 	.byte	0x04, 0x17
        /*001a*/ 	.short	(.L_11002 - .L_11001)
.L_11001:
        /*001c*/ 	.word	0x00000000
        /*0020*/ 	.short	0x0002
        /*0022*/ 	.short	0x0080
        /*0024*/ 	.byte	0x00, 0xf0, 0x21, 0x00


	//----- nvinfo : EIATTR_KPARAM_INFO
	.align		4
.L_11002:
        /*0028*/ 	.byte	0x04, 0x17
        /*002a*/ 	.short	(.L_11004 - .L_11003)
.L_11003:
        /*002c*/ 	.word	0x00000000
        /*0030*/ 	.short	0x0001
        /*0032*/ 	.short	0x0070
        /*0034*/ 	.byte	0x00, 0xf0, 0x41, 0x00


	//----- nvinfo : EIATTR_KPARAM_INFO
	.align		4
.L_11004:
        /*0038*/ 	.byte	0x04, 0x17
        /*003a*/ 	.short	(.L_11006 - .L_11005)
.L_11005:
        /*003c*/ 	.word	0x00000000
        /*0040*/ 	.short	0x0000
        /*0042*/ 	.short	0x0000
        /*0044*/ 	.byte	0x00, 0xf0, 0xc1, 0x01


	//----- nvinfo : EIATTR_SPARSE_MMA_MASK
	.align		4
.L_11006:
        /*0048*/ 	.byte	0x03, 0x50
        /*004a*/ 	.short	0x0000


	//----- nvinfo : EIATTR_MAXREG_COUNT
	.align		4
        /*004c*/ 	.byte	0x03, 0x1b
        /*004e*/ 	.short	0x00ff


	//----- nvinfo : EIATTR_EXTERNS
	.align		4
        /*0050*/ 	.byte	0x04, 0x0f
        /*0052*/ 	.short	(.L_11008 - .L_11007)


	//   ....[0]....
	.align		4
.L_11007:
        /*0054*/ 	.word	index@(__assertfail)


	//----- nvinfo : EIATTR_MERCURY_ISA_VERSION
	.align		4
.L_11008:
        /*0058*/ 	.byte	0x03, 0x5f
        /*005a*/ 	.short	0x0101


	//----- nvinfo : EIATTR_COOP_GROUP_MASK_REGIDS
	.align		4
        /*005c*/ 	.byte	0x04, 0x29
        /*005e*/ 	.short	(.L_11010 - .L_11009)


	//   ....[0]....
.L_11009:
        /*0060*/ 	.word	0xffffffff


	//   ....[1]....
        /*0064*/ 	.word	0xffffffff


	//   ....[2]....
        /*0068*/ 	.word	0xffffffff


	//   ....[3]....
        /*006c*/ 	.word	0xffffffff


	//   ....[4]....
        /*0070*/ 	.word	0xffffffff


	//   ....[5]....
        /*0074*/ 	.word	0xffffffff


	//   ....[6]....
        /*0078*/ 	.word	0xffffffff


	//   ....[7]....
        /*007c*/ 	.word	0xffffffff


	//   ....[8]....
        /*0080*/ 	.word	0xffffffff


	//   ....[9]....
        /*0084*/ 	.word	0xffffffff


	//   ....[10]....
        /*0088*/ 	.word	0x0500000f


	//   ....[11]....
        /*008c*/ 	.word	0x0500000f


	//   ....[12]....
        /*0090*/ 	.word	0x0500000f


	//   ....[13]....
        /*0094*/ 	.word	0x0500000f


	//   ....[14]....
        /*0098*/ 	.word	0x0500000f


	//   ....[15]....
        /*009c*/ 	.word	0x0500000f


	//   ....[16]....
        /*00a0*/ 	.word	0x0500000f


	//   ....[17]....
        /*00a4*/ 	.word	0x0500000f


	//   ....[18]....
        /*00a8*/ 	.word	0x0500000f


	//   ....[19]....
        /*00ac*/ 	.word	0x0500000f


	//----- nvinfo : EIATTR_COOP_GROUP_INSTR_OFFSETS
	.align		4
.L_11010:
        /*00b0*/ 	.byte	0x04, 0x28
        /*00b2*/ 	.short	(.L_11012 - .L_11011)


	//   ....[0]....
.L_11011:
        /*00b4*/ 	.word	0x000017a0


	//   ....[1]....
        /*00b8*/ 	.word	0x000017e0


	//   ....[2]....
        /*00bc*/ 	.word	0x00001800


	//   ....[3]....
        /*00c0*/ 	.word	0x00001820


	//   ....[4]....
        /*00c4*/ 	.word	0x00001840


	//   ....[5]....
        /*00c8*/ 	.word	0x00001c20


	//   ....[6]....
        /*00cc*/ 	.word	0x00001c40


	//   ....[7]....
        /*00d0*/ 	.word	0x00001c60


	//   ....[8]....
        /*00d4*/ 	.word	0x00001c80


	//   ....[9]....
        /*00d8*/ 	.word	0x00001ca0


	//   ....[10]....
        /*00dc*/ 	.word	0x000024a0


	//   ....[11]....
        /*00e0*/ 	.word	0x00002520


	//   ....[12]....
        /*00e4*/ 	.word	0x00002580


	//   ....[13]....
        /*00e8*/ 	.word	0x000025e0


	//   ....[14]....
        /*00ec*/ 	.word	0x00002650


	//   ....[15]....
        /*00f0*/ 	.word	0x00002a90


	//   ....[16]....
        /*00f4*/ 	.word	0x00002af0


	//   ....[17]....
        /*00f8*/ 	.word	0x00002b50


	//   ....[18]....
        /*00fc*/ 	.word	0x00002bb0


	//   ....[19]....
        /*0100*/ 	.word	0x00002c10


	//----- nvinfo : EIATTR_VRC_CTA_INIT_COUNT
	.align		4
.L_11012:
        /*0104*/ 	.byte	0x02, 0x4a
	.zero		1
	.zero		1


	//----- nvinfo : EIATTR_SYSCALL_OFFSETS
	.align		4
        /*0108*/ 	.byte	0x04, 0x46
        /*010a*/ 	.short	(.L_11014 - .L_11013)


	//   ....[0]....
.L_11013:
        /*010c*/ 	.word	0x000001a0


	//----- nvinfo : EIATTR_EXIT_INSTR_OFFSETS
	.align		4
.L_11014:
        /*0110*/ 	.byte	0x04, 0x1c
        /*0112*/ 	.short	(.L_11016 - .L_11015)


	//   ....[0]....
.L_11015:
        /*0114*/ 	.word	0x00000250


	//   ....[1]....
        /*0118*/ 	.word	0x00002440


	//----- nvinfo : EIATTR_CRS_STACK_SIZE
	.align		4
.L_11016:
        /*011c*/ 	.byte	0x04, 0x1e
        /*011e*/ 	.short	(.L_11018 - .L_11017)
.L_11017:
        /*0120*/ 	.word	0x00000000


	//----- nvinfo : EIATTR_CBANK_PARAM_SIZE
	.align		4
.L_11018:
        /*0124*/ 	.byte	0x03, 0x19
        /*0126*/ 	.short	0x0090


	//----- nvinfo : EIATTR_PARAM_CBANK
	.align		4
        /*0128*/ 	.byte	0x04, 0x0a
        /*012a*/ 	.short	(.L_11020 - .L_11019)
	.align		4
.L_11019:
        /*012c*/ 	.word	index@(.nv.constant0._Z15SoftmaxWarpImplI22BroadcastScaleMaskLoadIffbLm3EiE11DirectStoreIffEfLi1ELi6ELi32ELi1ELb0EL9Algorithm0EEvT_T0_ll)
        /*0130*/ 	.short	0x0380
        /*0132*/ 	.short	0x0090


	//----- nvinfo : EIATTR_SW_WAR
	.align		4
.L_11020:
        /*0134*/ 	.byte	0x04, 0x36
        /*0136*/ 	.short	(.L_11022 - .L_11021)
.L_11021:
        /*0138*/ 	.word	0x00000008
.L_11022:


//--------------------- .nv.info._Z15SoftmaxWarpImplI22BroadcastScaleMaskLoadIffbLm3EiE11DirectStoreIffEfLi1ELi5ELi32ELi1ELb1EL9Algorithm0EEvT_T0_ll --------------------------
	.section	.nv.info._Z15SoftmaxWarpImplI22BroadcastScaleMaskLoadIffbLm3EiE11DirectStoreIffEfLi1ELi5ELi32ELi1ELb1EL9Algorithm0EEvT_T0_ll,"",@"SHT_CUDA_INFO"
	.sectionflags	@""
	.align	4


	//----- nvinfo : EIATTR_CUDA_API_VERSION
	.align		4
        /*0000*/ 	.byte	0x04, 0x37
        /*0002*/ 	.short	(.L_11024 - .L_11023)
.L_11023:
        /*0004*/ 	.word	0x00000082


	//----- nvinfo : EIATTR_KPARAM_INFO
	.align		4
.L_11024:
        /*0008*/ 	.byte	0x04, 0x17
        /*000a*/ 	.short	(.L_11026 - .L_11025)
.L_11025:
        /*000c*/ 	.word	0x00000000
        /*0010*/ 	.short	0x0003
        /*0012*/ 	.short	0x0088
        /*0014*/ 	.byte	0x00, 0xf0, 0x21, 0x00


	//----- nvinfo : EIATTR_KPARAM_INFO
	.align		4
.L_11026:
        /*0018*/ 	.byte	0x04, 0x17
        /*001a*/ 	.short	(.L_11028 - .L_11027)
.L_11027:
        /*001c*/ 	.word	0x00000000
        /*0020*/ 	.short	0x0002
        /*0022*/ 	.short	0x0080
        /*0024*/ 	.byte	0x00, 0xf0, 0x21, 0x00


	//----- nvinfo : EIATTR_KPARAM_INFO
	.align		4
.L_11028:
        /*0028*/ 	.byte	0x04, 0x17
        /*002a*/ 	.short	(.L_11030 - .L_11029)
.L_11029:
        /*002c*/ 	.word	0x00000000
        /*0030*/ 	.short	0x0001
        /*0032*/ 	.short	0x0070
        /*0034*/ 	.byte	0x00, 0xf0, 0x41, 0x00


	//----- nvinfo : EIATTR_KPARAM_INFO
	.align		4
.L_11030:
        /*0038*/ 	.byte	0x04, 0x17
        /*003a*/ 	.short	(.L_11032 - .L_11031)
.L_11031:
        /*003c*/ 	.word	0x00000000
        /*0040*/ 	.short	0x0000
        /*0042*/ 	.short	0x0000
        /*0044*/ 	.byte	0x00, 0xf0, 0xc1, 0x01


	//----- nvinfo : EIATTR_SPARSE_MMA_MASK
	.align		4
.L_11032:
        /*0048*/ 	.byte	0x03, 0x50
        /*004a*/ 	.short	0x0000


	//----- nvinfo : EIATTR_MAXREG_COUNT
	.align		4
        /*004c*/ 	.byte	0x03, 0x1b
        /*004e*/ 	.short	0x00ff


	//----- nvinfo : EIATTR_EXTERNS
	.align		4
        /*0050*/ 	.byte	0x04, 0x0f
        /*0052*/ 	.short	(.L_11034 - .L_11033)


	//   ....[0]....
	.align		4
.L_11033:
        /*0054*/ 	.word	index@(__assertfail)


	//----- nvinfo : EIATTR_MERCURY_ISA_VERSION
	.align		4
.L_11034:
        /*0058*/ 	.byte	0x03, 0x5f
        /*005a*/ 	.short	0x0101


	//----- nvinfo : EIATTR_COOP_GROUP_MASK_REGIDS
	.align		4
        /*005c*/ 	.byte	0x04, 0x29
        /*005e*/ 	.short	(.L_11036 - .L_11035)


	//   ....[0]....
.L_11035:
        /*0060*/ 	.word	0xffffffff


	//   ....[1]....
        /*0064*/ 	.word	0xffffffff


	//   ....[2]....
        /*0068*/ 	.word	0xffffffff


	//   ....[3]....
        /*006c*/ 	.word	0xffffffff


	//   ....[4]....
        /*0070*/ 	.word	0xffffffff


	//   ....[5]....
        /*0074*/ 	.word	0xffffffff


	//   ....[6]....
        /*0078*/ 	.word	0xffffffff


	//   ....[7]....
        /*007c*/ 	.word	0xffffffff


	//   ....[8]....
        /*0080*/ 	.word	0xffffffff


	//   ....[9]....
        /*0084*/ 	.word	0xffffffff


	//   ....[10]....
        /*0088*/ 	.word	0x0500000f


	//   ....[11]....
        /*008c*/ 	.word	0x0500000f


	//   ....[12]....
        /*0090*/ 	.word	0x0500000f


	//   ....[13]....
        /*0094*/ 	.word	0x0500000f


	//   ....[14]....
        /*0098*/ 	.word	0x0500000f


	//   ....[15]....
        /*009c*/ 	.word	0x0500000f


	//   ....[16]....
        /*00a0*/ 	.word	0x0500000f


	//   ....[17]....
        /*00a4*/ 	.word	0x0500000f


	//   ....[18]....
        /*00a8*/ 	.word	0x0500000f


	//   ....[19]....
        /*00ac*/ 	.word	0x0500000f


	//----- nvinfo : EIATTR_COOP_GROUP_INSTR_OFFSETS
	.align		4
.L_11036:
        /*00b0*/ 	.byte	0x04, 0x28
        /*00b2*/ 	.short	(.L_11038 - .L_11037)


	//   ....[0]....
.L_11037:
        /*00b4*/ 	.word	0x00001f60


	//   ....[1]....
        /*00b8*/ 	.word	0x00001fa0


	//   ....[2]....
        /*00bc*/ 	.word	0x00001fc0


	//   ....[3]....
        /*00c0*/ 	.word	0x00001fe0


	//   ....[4]....
        /*00c4*/ 	.word	0x00002000


	//   ....[5]....
        /*00c8*/ 	.word	0x00002340


	//   ....[6]....
        /*00cc*/ 	.word	0x00002360


	//   ....[7]....
        /*00d0*/ 	.word	0x00002380


	//   ....[8]....
        /*00d4*/ 	.word	0x000023a0


	//   ....[9]....
        /*00d8*/ 	.word	0x000023c0


	//   ....[10]....
        /*00dc*/ 	.word	0x00002b30


	//   ....[11]....
        /*00e0*/ 	.word	0x00002bb0


	//   ....[12]....
        /*00e4*/ 	.word	0x00002c10


	//   ....[13]....
        /*00e8*/ 	.word	0x00002c80


	//   ....[14]....
        /*00ec*/ 	.word	0x00002ce0


	//   ....[15]....
        /*00f0*/ 	.word	0x00003080


	//   ....[16]....
        /*00f4*/ 	.word	0x000030e0


	//   ....[17]....
        /*00f8*/ 	.word	0x00003140


	//   ....[18]....
        /*00fc*/ 	.word	0x000031a0


	//   ....[19]....
        /*0100*/ 	.word	0x00003200


	//----- nvinfo : EIATTR_VRC_CTA_INIT_COUNT
	.align		4
.L_11038:
        /*0104*/ 	.byte	0x02, 0x4a
	.zero		1
	.zero		1


	//----- nvinfo : EIATTR_SYSCALL_OFFSETS
	.align		4
        /*0108*/ 	.byte	0x04, 0x46
        /*010a*/ 	.short	(.L_11040 - .L_11039)


	//   ....[0]....
.L_11039:
        /*010c*/ 	.word	0x000001c0


	//----- nvinfo : EIATTR_EXIT_INSTR_OFFSETS
	.align		4
.L_11040:
        /*0110*/ 	.byte	0x04, 0x1c
        /*0112*/ 	.short	(.L_11042 - .L_11041)


	//   ....[0]....
.L_11041:
        /*0114*/ 	.word	0x00000270


	//   ....[1]....
        /*0118*/ 	.word	0x00002ad0


	//----- nvinfo : EIATTR_CRS_STACK_SIZE
	.align		4
.L_11042:
        /*011c*/ 	.byte	0x04, 0x1e
        /*011e*/ 	.short	(.L_11044 - .L_11043)
.L_11043:
        /*0120*/ 	.word	0x00000000


	//----- nvinfo : EIATTR_CBANK_PARAM_SIZE
	.align		4
.L_11044:
        /*0124*/ 	.byte	0x03, 0x19
        /*0126*/ 	.short	0x0090


	//----- nvinfo : EIATTR_PARAM_CBANK
	.align		4
        /*0128*/ 	.byte	0x04, 0x0a
        /*012a*/ 	.short	(.L_11046 - .L_11045)
	.align		4
.L_11045:
        /*012c*/ 	.word	index@(.nv.constant0._Z15SoftmaxWarpImplI22BroadcastScaleMaskLoadIffbLm3EiE11DirectStoreIffEfLi1ELi5ELi32ELi1ELb1EL9Algorithm0EEvT_T0_ll)
        /*0130*/ 	.short	0x0380
        /*0132*/ 	.short	0x0090


	//----- nvinfo : EIATTR_SW_WAR
	.align		4
.L_11046:
        /*0134*/ 	.byte	0x04, 0x36
        /*0136*/ 	.short	(.L_11048 - .L_11047)
.L_11047:
        /*0138*/ 	.word	0x00000008
.L_11048:


//--------------------- .nv.info._Z15SoftmaxWarpImplI22BroadcastScaleMaskLoadIffbLm3EiE11DirectStoreIffEfLi1ELi5ELi32ELi1ELb0EL9Algorithm0EEvT_T0_ll --------------------------
	.section	.nv.info._Z15SoftmaxWarpImplI22BroadcastScaleMaskLoadIffbLm3EiE11DirectStoreIffEfLi1ELi5ELi32ELi1ELb0EL9Algorithm0EEvT_T0_ll,"",@"SHT_CUDA_INFO"
	.sectionflags	@""
	.align	4


	//----- nvinfo : EIATTR_CUDA_API_VERSION
	.align		4
        /*0000*/ 	.byte	0x04, 0x37
        /*0002*/ 	.short	(.L_11050 - .L_11049)
.L_11049:
        /*0004*/ 	.word	0x00000082


	//----- nvinfo : EIATTR_KPARAM_INFO
	.align		4
.L_11050:
        /*0008*/ 	.byte	0x04, 0x17
        /*000a*/ 	.short	(.L_11052 - .L_11051)
.L_11051:
        /*000c*/ 	.word	0x00000000
        /*0010*/ 	.short	0x0003
        /*0012*/ 	.short	0x0088
        /*0014*/ 	.byte	0x00, 0xf0, 0x21, 0x00


	//----- nvinfo : EIATTR_KPARAM_INFO
	.align		4
.L_11052:
        /*0018*/ 	.byte	0x04, 0x17
        /*001a*/ 	.short	(.L_11054 - .L_11053)
.L_11053:
        /*001c*/ 	.word	0x00000000
        /*0020*/ 	.short	0x0002
        /*0022*/ 	.short	0x0080
        /*0024*/ 	.byte	0x00, 0xf0, 0x21, 0x00


	//----- nvinfo : EIATTR_KPARAM_INFO
	.align		4
.L_11054:
        /*0028*/ 	.byte	0x04, 0x17
        /*002a*/ 	.short	(.L_11056 - .L_11055)
.L_11055:
        /*002c*/ 	.word	0x00000000
        /*0030*/ 	.short	0x0001
        /*0032*/ 	.short	0x0070
        /*0034*/ 	.byte	0x00, 0xf0, 0x41, 0x00


	//----- nvinfo : EIATTR_KPARAM_INFO
	.align		4
.L_11056:
        /*0038*/ 	.byte	0x04, 0x17
        /*003a*/ 	.short	(.L_11058 - .L_11057)
.L_11057:
        /*003c*/ 	.word	0x00000000
        /*0040*/ 	.short	0x0000
        /*0042*/ 	.short	0x0000
        /*0044*/ 	.byte	0x00, 0xf0, 0xc1, 0x01


	//----- nvinfo : EIATTR_SPARSE_MMA_MASK
	.align		4
.L_11058:
        /*0048*/ 	.byte	0x03, 0x50
        /*004a*/ 	.short	0x0000


	//----- nvinfo : EIATTR_MAXREG_COUNT
	.align		4
        /*004c*/ 	.byte	0x03, 0x1b
        /*004e*/ 	.short	0x00ff


	//----- nvinfo : EIATTR_EXTERNS
	.align		4
        /*0050*/ 	.byte	0x04, 0x0f
        /*0052*/ 	.short	(.L_11060 - .L_11059)


	//   ....[0]....
	.align		4
.L_11059:
        /*0054*/ 	.word	index@(__assertfail)


	//----- nvinfo : EIATTR_MERCURY_ISA_VERSION
	.align		4
.L_11060:
        /*0058*/ 	.byte	0x03, 0x5f
        /*005a*/ 	.short	0x0101


	//----- nvinfo : EIATTR_COOP_GROUP_MASK_REGIDS
	.align		4
        /*005c*/ 	.byte	0x04, 0x29
        /*005e*/ 	.short	(.L_11062 - .L_11061)


	//   ....[0]....
.L_11061:
        /*0060*/ 	.word	0xffffffff


	//   ....[1]....
        /*0064*/ 	.word	0xffffffff


	//   ....[2]....
        /*0068*/ 	.word	0xffffffff


	//   ....[3]....
        /*006c*/ 	.word	0xffffffff


	//   ....[4]....
        /*0070*/ 	.word	0xffffffff


	//   ....[5]....
        /*0074*/ 	.word	0xffffffff


	//   ....[6]....
        /*0078*/ 	.word	0xffffffff


	//   ....[7]....
        /*007c*/ 	.word	0xffffffff


	//   ....[8]....
        /*0080*/ 	.word	0xffffffff


	//   ....[9]....
        /*0084*/ 	.word	0xffffffff


	//   ....[10]....
        /*0088*/ 	.word	0x0500000f


	//   ....[11]....
        /*008c*/ 	.word	0x0500000f


	//   ....[12]....
        /*0090*/ 	.word	0x0500000f


	//   ....[13]....
        /*0094*/ 	.word	0x0500000f


	//   ....[14]....
        /*0098*/ 	.word	0x0500000f


	//   ....[15]....
        /*009c*/ 	.word	0x0500000f


	//   ....[16]....
        /*00a0*/ 	.word	0x0500000f


	//   ....[17]....
        /*00a4*/ 	.word	0x0500000f


	//   ....[18]....
        /*00a8*/ 	.word	0x0500000f


	//   ....[19]....
        /*00ac*/ 	.word	0x0500000f


	//----- nvinfo : EIATTR_COOP_GROUP_INSTR_OFFSETS
	.align		4
.L_11062:
        /*00b0*/ 	.byte	0x04, 0x28
        /*00b2*/ 	.short	(.L_11064 - .L_11063)


	//   ....[0]....
.L_11063:
        /*00b4*/ 	.word	0x00001490


	//   ....[1]....
        /*00b8*/ 	.word	0x000014d0


	//   ....[2]....
        /*00bc*/ 	.word	0x000014f0


	//   ....[3]....
        /*00c0*/ 	.word	0x00001510


	//   ....[4]....
        /*00c4*/ 	.word	0x00001530


	//   ....[5]....
        /*00c8*/ 	.word	0x00001870


	//   ....[6]....
        /*00cc*/ 	.word	0x00001890


	//   ....[7]....
        /*00d0*/ 	.word	0x000018b0


	//   ....[8]....
        /*00d4*/ 	.word	0x000018d0


	//   ....[9]....
        /*00d8*/ 	.word	0x000018f0


	//   ....[10]....
        /*00dc*/ 	.word	0x00001fe0


	//   ....[11]....
        /*00e0*/ 	.word	0x00002060


	//   ....[12]....
        /*00e4*/ 	.word	0x000020c0


	//   ....[13]....
        /*00e8*/ 	.word	0x00002130


	//   ....[14]....
        /*00ec*/ 	.word	0x00002190


	//   ....[15]....
        /*00f0*/ 	.word	0x00002530


	//   ....[16]....
        /*00f4*/ 	.word	0x00002590


	//   ....[17]....
        /*00f8*/ 	.word	0x000025f0


	//   ....[18]....
        /*00fc*/ 	.word	0x00002650


	//   ....[19]....
        /*0100*/ 	.word	0x000026b0


	//----- nvinfo : EIATTR_VRC_CTA_INIT_COUNT
	.align		4
.L_11064:
        /*0104*/ 	.byte	0x02, 0x4a
	.zero		1
	.zero		1


	//----- nvinfo : EIATTR_SYSCALL_OFFSETS
	.align		4
        /*0108*/ 	.byte	0x04, 0x46
        /*010a*/ 	.short	(.L_11066 - .L_11065)


	//   ....[0]....
.L_11065:
        /*010c*/ 	.word	0x000001a0


	//----- nvinfo : EIATTR_EXIT_INSTR_OFFSETS
	.align		4
.L_11066:
        /*0110*/ 	.byte	0x04, 0x1c
        /*0112*/ 	.short	(.L_11068 - .L_11067)


	//   ....[0]....
.L_11067:
        /*0114*/ 	.word	0x00000250


	//   ....[1]....
        /*0118*/ 	.word	0x00001f80


	//----- nvinfo : EIATTR_CRS_STACK_SIZE
	.align		4
.L_11068:
        /*011c*/ 	.byte	0x04, 0x1e
        /*011e*/ 	.short	(.L_11070 - .L_11069)
.L_11069:
        /*0120*/ 	.word	0x00000000


	//----- nvinfo : EIATTR_CBANK_PARAM_SIZE
	.align		4
.L_11070:
        /*0124*/ 	.byte	0x03, 0x19
        /*0126*/ 	.short	0x0090


	//----- nvinfo : EIATTR_PARAM_CBANK
	.align		4
        /*0128*/ 	.byte	0x04, 0x0a
        /*012a*/ 	.short	(.L_11072 - .L_11071)
	.align		4
.L_11071:
        /*012c*/ 	.word	index@(.nv.constant0._Z15SoftmaxWarpImplI22BroadcastScaleMaskLoadIffbLm3EiE11DirectStoreIffEfLi1ELi5ELi32ELi1ELb0EL9Algorithm0EEvT_T0_ll)
        /*0130*/ 	.short	0x0380
        /*0132*/ 	.short	0x0090


	//----- nvinfo : EIATTR_SW_WAR
	.align		4
.L_11072:
        /*0134*/ 	.byte	0x04, 0x36
        /*0136*/ 	.short	(.L_11074 - .L_11073)
.L_11073:
        /*0138*/ 	.word	0x00000008
.L_11074:


//--------------------- .nv.info._Z15SoftmaxWarpImplI22BroadcastScaleMaskLoadIffbLm3EiE11DirectStoreIffEfLi1ELi4ELi32ELi1ELb1EL9Algorithm0EEvT_T0_ll --------------------------
	.section	.nv.info._Z15SoftmaxWarpImplI22BroadcastScaleMaskLoadIffbLm3EiE11DirectStoreIffEfLi1ELi4ELi32ELi1ELb1EL9Algorithm0EEvT_T0_ll,"",@"SHT_CUDA_INFO"
	.sectionflags	@""
	.align	4


	//----- nvinfo : EIATTR_CUDA_API_VERSION
	.align		4
        /*0000*/ 	.byte	0x04, 0x37
        /*0002*/ 	.short	(.L_11076 - .L_11075)
.L_11075:
        /*0004*/ 	.word	0x00000082


	//----- nvinfo : EIATTR_KPARAM_INFO
	.align		4
.L_11076:
        /*0008*/ 	.byte	0x04, 0x17
        /*000a*/ 	.short	(.L_11078 - .L_11077)
.L_11077:
        /*000c*/ 	.word	0x00000000
        /*0010*/ 	.short	0x0003
        /*0012*/ 	.short	0x0088
        /*0014*/ 	.byte	0x00, 0xf0, 0x21, 0x00


	//----- nvinfo : EIATTR_KPARAM_INFO
	.align		4
.L_11078:
        /*0018*/ 	.byte	0x04, 0x17
        /*001a*/ 	.short	(.L_11080 - .L_11079)
.L_11079:
        /*001c*/ 	.word	0x00000000
        /*0020*/ 	.short	0x0002
        /*0022*/ 	.short	0x0080
        /*0024*/ 	.byte	0x00, 0xf0, 0x21, 0x00


	//----- nvinfo : EIATTR_KPARAM_INFO
	.align		4
.L_11080:
        /*0028*/ 	.byte	0x04, 0x17
        /*002a*/ 	.short	(.L_11082 - .L_11081)
.L_11081:
        /*002c*/ 	.word	0x00000000
        /*0030*/ 	.short	0x0001
        /*0032*/ 	.short	0x0070
        /*0034*/ 	.byte	0x00, 0xf0, 0x41, 0x00


	//----- nvinfo : EIATTR_KPARAM_INFO
	.align		4
.L_11082:
        /*0038*/ 	.byte	0x04, 0x17
        /*003a*/ 	.short	(.L_11084 - .L_11083)
.L_11083:
        /*003c*/ 	.word	0x00000000
        /*0040*/ 	.short	0x0000
        /*0042*/ 	.short	0x0000
        /*0044*/ 	.byte	0x00, 0xf0, 0xc1, 0x01


	//----- nvinfo : EIATTR_SPARSE_MMA_MASK
	.align		4
.L_11084:
        /*0048*/ 	.byte	0x03, 0x50
        /*004a*/ 	.short	0x0000


	//----- nvinfo : EIATTR_MAXREG_COUNT
	.align		4
        /*004c*/ 	.byte	0x03, 0x1b
        /*004e*/ 	.short	0x00ff


	//----- nvinfo : EIATTR_EXTERNS
	.align		4
        /*0050*/ 	.byte	0x04, 0x0f
        /*0052*/ 	.short	(.L_11086 - .L_11085)


	//   ....[0]....
	.align		4
.L_11085:
        /*0054*/ 	.word	index@(__assertfail)


	//----- nvinfo : EIATTR_MERCURY_ISA_VERSION
	.align		4
.L_11086:
        /*0058*/ 	.byte	0x03, 0x5f
        /*005a*/ 	.short	0x0101


	//----- nvinfo : EIATTR_COOP_GROUP_MASK_REGIDS
	.align		4
        /*005c*/ 	.byte	0x04, 0x29
        /*005e*/ 	.short	(.L_11088 - .L_11087)


	//   ....[0]....
.L_11087:
        /*0060*/ 	.word	0xffffffff


	//   ....[1]....
        /*0064*/ 	.word	0xffffffff


	//   ....[2]....
        /*0068*/ 	.word	0xffffffff


	//   ....[3]....
        /*006c*/ 	.word	0xffffffff


	//   ....[4]....
        /*0070*/ 	.word	0xffffffff


	//   ....[5]....
        /*0074*/ 	.word	0xffffffff


	//   ....[6]....
        /*0078*/ 	.word	0xffffffff


	//   ....[7]....
        /*007c*/ 	.word	0xffffffff


	//   ....[8]....
        /*0080*/ 	.word	0xffffffff


	//   ....[9]....
        /*0084*/ 	.word	0xffffffff


	//   ....[10]....
        /*0088*/ 	.word	0x0500000f


	//   ....[11]....
        /*008c*/ 	.word	0x0500000f


	//   ....[12]....
        /*0090*/ 	.word	0x0500000f


	//   ....[13]....
        /*0094*/ 	.word	0x0500000f


	//   ....[14]....
        /*0098*/ 	.word	0x0500000f


	//   ....[15]....
        /*009c*/ 	.word	0x0500000f


	//   ....[16]....
        /*00a0*/ 	.word	0x0500000f


	//   ....[17]....
        /*00a4*/ 	.word	0x0500000f


	//   ....[18]....
        /*00a8*/ 	.word	0x0500000f


	//   ....[19]....
        /*00ac*/ 	.word	0x0500000f


	//----- nvinfo : EIATTR_COOP_GROUP_INSTR_OFFSETS
	.align		4
.L_11088:
        /*00b0*/ 	.byte	0x04, 0x28
        /*00b2*/ 	.short	(.L_11090 - .L_11089)


	//   ....[0]....
.L_11089:
        /*00b4*/ 	.word	0x00001970


	//   ....[1]....
        /*00b8*/ 	.word	0x000019a0


	//   ....[2]....
        /*00bc*/ 	.word	0x000019c0


	//   ....[3]....
        /*00c0*/ 	.word	0x000019e0


	//   ....[4]....
        /*00c4*/ 	.word	0x00001a00


	//   ....[5]....
        /*00c8*/ 	.word	0x00001cb0


	//   ....[6]....
        /*00cc*/ 	.word	0x00001cd0


	//   ....[7]....
        /*00d0*/ 	.word	0x00001cf0


	//   ....[8]....
        /*00d4*/ 	.word	0x00001d10


	//   ....[9]....
        /*00d8*/ 	.word	0x00001d30


	//   ....[10]....
        /*00dc*/ 	.word	0x00002320


	//   ....[11]....
        /*00e0*/ 	.word	0x000023b0


	//   ....[12]....
        /*00e4*/ 	.word	0x00002410


	//   ....[13]....
        /*00e8*/ 	.word	0x00002480


	//   ....[14]....
        /*00ec*/ 	.word	0x000024e0


	//   ....[15]....
        /*00f0*/ 	.word	0x000027d0


	//   ....[16]....
        /*00f4*/ 	.word	0x00002830


	//   ....[17]....
        /*00f8*/ 	.word	0x00002890


	//   ....[18]....
        /*00fc*/ 	.word	0x000028f0


	//   ....[19]....
        /*0100*/ 	.word	0x00002950


	//----- nvinfo : EIATTR_VRC_CTA_INIT_COUNT
	.align		4
.L_11090:
        /*0104*/ 	.byte	0x02, 0x4a
	.zero		1
	.zero		1


	//----- nvinfo : EIATTR_SYSCALL_OFFSETS
	.align		4
        /*0108*/ 	.byte	0x04, 0x46
        /*010a*/ 	.short	(.L_11092 - .L_11091)


	//   ....[0]....
.L_11091:
        /*010c*/ 	.word	0x000001c0


	//----- nvinfo : EIATTR_EXIT_INSTR_OFFSETS
	.align		4
.L_11092:
        /*0110*/ 	.byte	0x04, 0x1c
        /*0112*/ 	.short	(.L_11094 - .L_11093)


	//   ....[0]....
.L_11093:
        /*0114*/ 	.word	0x00000270


	//   ....[1]....
        /*0118*/ 	.word	0x000022c0


	//----- nvinfo : EIATTR_CRS_STACK_SIZE
	.align		4
.L_11094:
        /*011c*/ 	.byte	0x04, 0x1e
        /*011e*/ 	.short	(.L_11096 - .L_11095)
.L_11095:
        /*0120*/ 	.word	0x00000000


	//----- nvinfo : EIATTR_CBANK_PARAM_SIZE
	.align		4
.L_11096:
        /*0124*/ 	.byte	0x03, 0x19
        /*0126*/ 	.short	0x0090


	//----- nvinfo : EIATTR_PARAM_CBANK
	.align		4
        /*0128*/ 	.byte	0x04, 0x0a
        /*012a*/ 	.short	(.L_11098 - .L_11097)
	.align		4
.L_11097:
        /*012c*/ 	.word	index@(.nv.constant0._Z15SoftmaxWarpImplI22BroadcastScaleMaskLoadIffbLm3EiE11DirectStoreIffEfLi1ELi4ELi32ELi1ELb1EL9Algorithm0EEvT_T0_ll)
        /*0130*/ 	.short	0x0380
        /*0132*/ 	.short	0x0090


	//----- nvinfo : EIATTR_SW_WAR
	.align		4
.L_11098:
        /*0134*/ 	.byte	0x04, 0x36
        /*0136*/ 	.short	(.L_11100 - .L_11099)
.L_11099:
        /*0138*/ 	.word	0x00000008
.L_11100:


//--------------------- .nv.info._Z15SoftmaxWarpImplI22BroadcastScaleMaskLoadIffbLm3EiE11DirectStoreIffEfLi1ELi4ELi32ELi1ELb0EL9Algorithm0EEvT_T0_ll --------------------------
	.section	.nv.info._Z15SoftmaxWarpImplI22BroadcastScaleMaskLoadIffbLm3EiE11DirectStoreIffEfLi1ELi4ELi32ELi1ELb0EL9Algorithm0EEvT_T0_ll,"",@"SHT_CUDA_INFO"
	.sectionflags	@""
	.align	4


	//----- nvinfo : EIATTR_CUDA_API_VERSION
	.align		4
        /*0000*/ 	.byte	0x04, 0x37
        /*0002*/ 	.short	(.L_11102 - .L_11101)
.L_11101:
        /*0004*/ 	.word	0x00000082


	//----- nvinfo : EIATTR_KPARAM_INFO
	.align		4
.L_11102:
        /*0008*/ 	.byte	0x04, 0x17
        /*000a*/ 	.short	(.L_11104 - .L_11103)
.L_11103:
        /*000c*/ 	.word	0x00000000
        /*0010*/ 	.short	0x0003
        /*0012*/ 	.short	0x0088
        /*0014*/ 	.byte	0x00, 0xf0, 0x21, 0x00


	//----- nvinfo : EIATTR_KPARAM_INFO
	.align		4
.L_11104:
        /*0018*/ 	.byte	0x04, 0x17
        /*001a*/ 	.short	(.L_11106 - .L_11105)
.L_11105:
        /*001c*/ 	.word	0x00000000
        /*0020*/ 	.short	0x0002
        /*0022*/ 	.short	0x0080
        /*0024*/ 	.byte	0x00, 0xf0, 0x21, 0x00


	//----- nvinfo : EIATTR_KPARAM_INFO
	.align		4
.L_11106:
        /*0028*/ 	.byte	0x04, 0x17
        /*002a*/ 	.short	(.L_11108 - .L_11107)
.L_11107:
        /*002c*/ 	.word	0x00000000
        /*0030*/ 	.short	0x0001
        /*0032*/ 	.short	0x0070
        /*0034*/ 	.byte	0x00, 0xf0, 0x41, 0x00


	//----- nvinfo : EIATTR_KPARAM_INFO
	.align		4
.L_11108:
        /*0038*/ 	.byte	0x04, 0x17
        /*003a*/ 	.short	(.L_11110 - .L_11109)
.L_11109:
        /*003c*/ 	.word	0x00000000
        /*0040*/ 	.short	0x0000
        /*0042*/ 	.short	0x0000
        /*0044*/ 	.byte	0x00, 0xf0, 0xc1, 0x01


	//----- nvinfo : EIATTR_SPARSE_MMA_MASK
	.align		4
.L_11110:
        /*0048*/ 	.byte	0x03, 0x50
        /*004a*/ 	.short	0x0000


	//----- nvinfo : EIATTR_MAXREG_COUNT
	.align		4
        /*004c*/ 	.byte	0x03, 0x1b
        /*004e*/ 	.short	0x00ff


	//----- nvinfo : EIATTR_EXTERNS
	.align		4
        /*0050*/ 	.byte	0x04, 0x0f
        /*0052*/ 	.short	(.L_11112 - .L_11111)


	//   ....[0]....
	.align		4
.L_11111:
        /*0054*/ 	.word	index@(__assertfail)


	//----- nvinfo : EIATTR_MERCURY_ISA_VERSION
	.align		4
.L_11112:
        /*0058*/ 	.byte	0x03, 0x5f
        /*005a*/ 	.short	0x0101


	//----- nvinfo : EIATTR_COOP_GROUP_MASK_REGIDS
	.align		4
        /*005c*/ 	.byte	0x04, 0x29
        /*005e*/ 	.short	(.L_11114 - .L_11113)


	//   ....[0]....
.L_11113:
        /*0060*/ 	.word	0xffffffff


	//   ....[1]....
        /*0064*/ 	.word	0xffffffff


	//   ....[2]....
        /*0068*/ 	.word	0xffffffff


	//   ....[3]....
        /*006c*/ 	.word	0xffffffff


	//   ....[4]....
        /*0070*/ 	.word	0xffffffff


	//   ....[5]....
        /*0074*/ 	.word	0xffffffff


	//   ....[6]....
        /*0078*/ 	.word	0xffffffff


	//   ....[7]....
        /*007c*/ 	.word	0xffffffff


	//   ....[8]....
        /*0080*/ 	.word	0xffffffff


	//   ....[9]....
        /*0084*/ 	.word	0xffffffff


	//   ....[10]....
        /*0088*/ 	.word	0x0500000f


	//   ....[11]....
        /*008c*/ 	.word	0x0500000f


	//   ....[12]....
        /*0090*/ 	.word	0x0500000f


	//   ....[13]....
        /*0094*/ 	.word	0x0500000f


	//   ....[14]....
        /*0098*/ 	.word	0x0500000f


	//   ....[15]....
        /*009c*/ 	.word	0x0500000f


	//   ....[16]....
        /*00a0*/ 	.word	0x0500000f


	//   ....[17]....
        /*00a4*/ 	.word	0x0500000f


	//   ....[18]....
        /*00a8*/ 	.word	0x0500000f


	//   ....[19]....
        /*00ac*/ 	.word	0x0500000f


	//----- nvinfo : EIATTR_COOP_GROUP_INSTR_OFFSETS
	.align		4
.L_11114:
        /*00b0*/ 	.byte	0x04, 0x28
        /*00b2*/ 	.short	(.L_11116 - .L_11115)


	//   ....[0]....
.L_11115:
        /*00b4*/ 	.word	0x00001180


	//   ....[1]....
        /*00b8*/ 	.word	0x000011c0


	//   ....[2]....
        /*00bc*/ 	.word	0x000011e0


	//   ....[3]....
        /*00c0*/ 	.word	0x00001200


	//   ....[4]....
        /*00c4*/ 	.word	0x00001220


	//   ....[5]....
        /*00c8*/ 	.word	0x000014c0


	//   ....[6]....
        /*00cc*/ 	.word	0x000014e0


	//   ....[7]....
        /*00d0*/ 	.word	0x00001500


	//   ....[8]....
        /*00d4*/ 	.word	0x00001520


	//   ....[9]....
        /*00d8*/ 	.word	0x00001540


	//   ....[10]....
        /*00dc*/ 	.word	0x00001ad0


	//   ....[11]....
        /*00e0*/ 	.word	0x00001b50


	//   ....[12]....
        /*00e4*/ 	.word	0x00001bb0


	//   ....[13]....
        /*00e8*/ 	.word	0x00001c10


	//   ....[14]....
        /*00ec*/ 	.word	0x00001c80


	//   ....[15]....
        /*00f0*/ 	.word	0x00001f80


	//   ....[16]....
        /*00f4*/ 	.word	0x00001fe0


	//   ....[17]....
        /*00f8*/ 	.word	0x00002040


	//   ....[18]....
        /*00fc*/ 	.word	0x000020a0


	//   ....[19]....
        /*0100*/ 	.word	0x00002100


	//----- nvinfo : EIATTR_VRC_CTA_INIT_COUNT
	.align		4
.L_11116:
        /*0104*/ 	.byte	0x02, 0x4a
	.zero		1
	.zero		1


	//----- nvinfo : EIATTR_SYSCALL_OFFSETS
	.align		4
        /*0108*/ 	.byte	0x04, 0x46
        /*010a*/ 	.short	(.L_11118 - .L_11117)


	//   ....[0]....
.L_11117:
        /*010c*/ 	.word	0x000001a0


	//----- nvinfo : EIATTR_EXIT_INSTR_OFFSETS
	.align		4
.L_11118:
        /*0110*/ 	.byte	0x04, 0x1c
        /*0112*/ 	.short	(.L_11120 - .L_11119)


	//   ....[0]....
.L_11119:
        /*0114*/ 	.word	0x00000250


	//   ....[1]....
        /*0118*/ 	.word	0x00001a70


	//----- nvinfo : EIATTR_CRS_STACK_SIZE
	.align		4
.L_11120:
        /*011c*/ 	.byte	0x04, 0x1e
        /*011e*/ 	.short	(.L_11122 - .L_11121)
.L_11121:
        /*0120*/ 	.word	0x00000000


	//----- nvinfo : EIATTR_CBANK_PARAM_SIZE
	.align		4
.L_11122:
        /*0124*/ 	.byte	0x03, 0x19
        /*0126*/ 	.short	0x0090


	//----- nvinfo : EIATTR_PARAM_CBANK
	.align		4
        /*0128*/ 	.byte	0x04, 0x0a
        /*012a*/ 	.short	(.L_11124 - .L_11123)
	.align		4
.L_11123:
        /*012c*/ 	.word	index@(.nv.constant0._Z15SoftmaxWarpImplI22BroadcastScaleMaskLoadIffbLm3EiE11DirectStoreIffEfLi1ELi4ELi32ELi1ELb0EL9Algorithm0EEvT_T0_ll)
        /*0130*/ 	.short	0x0380
        /*0132*/ 	.short	0x0090


	//----- nvinfo : EIATTR_SW_WAR
	.align		4
.L_11124:
        /*0134*/ 	.byte	0x04, 0x36
        /*0136*/ 	.short	(.L_11126 - .L_11125)
.L_11125:
        /*0138*/ 	.word	0x00000008
.L_11126:


//--------------------- .nv.info._Z15SoftmaxWarpImplI22BroadcastScaleMaskLoadIffbLm3EiE11DirectStoreIffEfLi1ELi3ELi32ELi1ELb1EL9Algorithm0EEvT_T0_ll --------------------------
	.section	.nv.info._Z15SoftmaxWarpImplI22BroadcastScaleMaskLoadIffbLm3EiE11DirectStoreIffEfLi1ELi3ELi32ELi1ELb1EL9Algorithm0EEvT_T0_ll,"",@"SHT_CUDA_INFO"
	.sectionflags	@""
	.align	4


	//----- nvinfo : EIATTR_CUDA_API_VERSION
	.align		4
        /*0000*/ 	.byte	0x04, 0x37
        /*0002*/ 	.short	(.L_11128 - .L_11127)
.L_11127:
        /*0004*/ 	.word	0x00000082


	//----- nvinfo : EIATTR_KPARAM_INFO
	.align		4
.L_11128:
        /*0008*/ 	.byte	0x04, 0x17
        /*000a*/ 	.short	(.L_11130 - .L_11129)
.L_11129:
        /*000c*/ 	.word	0x00000000
        /*0010*/ 	.short	0x0003
        /*0012*/ 	.short	0x0088
        /*0014*/ 	.byte	0x00, 0xf0, 0x21, 0x00


	//----- nvinfo : EIATTR_KPARAM_INFO
	.align		4
.L_11130:
        /*0018*/ 	.byte	0x04, 0x17
        /*001a*/ 	.short	(.L_11132 - .L_11131)
.L_11131:
        /*001c*/ 	.word	0x00000000
        /*0020*/ 	.short	0x0002
        /*0022*/ 	.short	0x0080
        /*0024*/ 	.byte	0x00, 0xf0, 0x21, 0x00


	//----- nvinfo : EIATTR_KPARAM_INFO
	.align		4
.L_11132:
        /*0028*/ 	.byte	0x04, 0x17
        /*002a*/ 	.short	(.L_11134 - .L_11133)
.L_11133:
        /*002c*/ 	.word	0x00000000
        /*0030*/ 	.short	0x0001
        /*0032*/ 	.short	0x0070
        /*0034*/ 	.byte	0x00, 0xf0, 0x41, 0x00


	//----- nvinfo : EIATTR_KPARAM_INFO
	.align		4
.L_11134:
        /*0038*/ 	.byte	0x04, 0x17
        /*003a*/ 	.short	(.L_11136 - .L_11135)
.L_11135:
        /*003c*/ 	.word	0x00000000
        /*0040*/ 	.short	0x0000
        /*0042*/ 	.short	0x0000
        /*0044*/ 	.byte	0x00, 0xf0, 0xc1, 0x01


	//----- nvinfo : EIATTR_SPARSE_MMA_MASK
	.align		4
.L_11136:
        /*0048*/ 	.byte	0x03, 0x50
        /*004a*/ 	.short	0x0000


	//----- nvinfo : EIATTR_MAXREG_COUNT
	.align		4
        /*004c*/ 	.byte	0x03, 0x1b
        /*004e*/ 	.short	0x00ff


	//----- nvinfo : EIATTR_EXTERNS
	.align		4
        /*0050*/ 	.byte	0x04, 0x0f
        /*0052*/ 	.short	(.L_11138 - .L_11137)


	//   ....[0]....
	.align		4
.L_11137:
        /*0054*/ 	.word	index@(__assertfail)


	//----- nvinfo : EIATTR_MERCURY_ISA_VERSION
	.align		4
.L_11138:
        /*0058*/ 	.byte	0x03, 0x5f
        /*005a*/ 	.short	0x0101


	//----- nvinfo : EIATTR_COOP_GROUP_MASK_REGIDS
	.align		4
        /*005c*/ 	.byte	0x04, 0x29
        /*005e*/ 	.short	(.L_11140 - .L_11139)


	//   ....[0]....
.L_11139:
        /*0060*/ 	.word	0xffffffff


	//   ....[1]....
        /*0064*/ 	.word	0xffffffff


	//   ....[2]....
        /*0068*/ 	.word	0xffffffff


	//   ....[3]....
        /*006c*/ 	.word	0xffffffff


	//   ....[4]....
        /*0070*/ 	.word	0xffffffff


	//   ....[5]....
        /*0074*/ 	.word	0xffffffff


	//   ....[6]....
        /*0078*/ 	.word	0xffffffff


	//   ....[7]....
        /*007c*/ 	.word	0xffffffff


	//   ....[8]....
        /*0080*/ 	.word	0xffffffff


	//   ....[9]....
        /*0084*/ 	.word	0xffffffff


	//   ....[10]....
        /*0088*/ 	.word	0x0500000f


	//   ....[11]....
        /*008c*/ 	.word	0x0500000f


	//   ....[12]....
        /*0090*/ 	.word	0x0500000f


	//   ....[13]....
        /*0094*/ 	.word	0x0500000f


	//   ....[14]....
        /*0098*/ 	.word	0x0500000f


	//   ....[15]....
        /*009c*/ 	.word	0x0500000f


	//   ....[16]....
        /*00a0*/ 	.word	0x0500000f


	//   ....[17]....
        /*00a4*/ 	.word	0x0500000f


	//   ....[18]....
        /*00a8*/ 	.word	0x0500000f


	//   ....[19]....
        /*00ac*/ 	.word	0x0500000f


	//----- nvinfo : EIATTR_COOP_GROUP_INSTR_OFFSETS
	.align		4
.L_11140:
        /*00b0*/ 	.byte	0x04, 0x28
        /*00b2*/ 	.short	(.L_11142 - .L_11141)


	//   ....[0]....
.L_11141:
        /*00b4*/ 	.word	0x000013d0


	//   ....[1]....
        /*00b8*/ 	.word	0x00001400


	//   ....[2]....
        /*00bc*/ 	.word	0x00001420


	//   ....[3]....
        /*00c0*/ 	.word	0x00001440


	//   ....[4]....
        /*00c4*/ 	.word	0x00001460


	//   ....[5]....
        /*00c8*/ 	.word	0x00001670


	//   ....[6]....
        /*00cc*/ 	.word	0x00001690


	//   ....[7]....
        /*00d0*/ 	.word	0x000016b0


	//   ....[8]....
        /*00d4*/ 	.word	0x000016d0


	//   ....[9]....
        /*00d8*/ 	.word	0x000016f0


	//   ....[10]....
        /*00dc*/ 	.word	0x00001be0


	//   ....[11]....
        /*00e0*/ 	.word	0x00001c70


	//   ....[12]....
        /*00e4*/ 	.word	0x00001cd0


	//   ....[13]....
        /*00e8*/ 	.word	0x00001d30


	//   ....[14]....
        /*00ec*/ 	.word	0x00001d90


	//   ....[15]....
        /*00f0*/ 	.word	0x00001fe0


	//   ....[16]....
        /*00f4*/ 	.word	0x00002040


	//   ....[17]....
        /*00f8*/ 	.word	0x000020a0


	//   ....[18]....
        /*00fc*/ 	.word	0x00002100


	//   ....[19]....
        /*0100*/ 	.word	0x00002160


	//----- nvinfo : EIATTR_VRC_CTA_INIT_COUNT
	.align		4
.L_11142:
        /*0104*/ 	.byte	0x02, 0x4a
	.zero		1
	.zero		1


	//----- nvinfo : EIATTR_SYSCALL_OFFSETS
	.align		4
        /*0108*/ 	.byte	0x04, 0x46
        /*010a*/ 	.short	(.L_11144 - .L_11143)


	//   ....[0]....
.L_11143:
        /*010c*/ 	.word	0x000001c0


	//----- nvinfo : EIATTR_EXIT_INSTR_OFFSETS
	.align		4
.L_11144:
        /*0110*/ 	.byte	0x04, 0x1c
        /*0112*/ 	.short	(.L_11146 - .L_11145)


	//   ....[0]....
.L_11145:
        /*0114*/ 	.word	0x00000270


	//   ....[1]....
        /*0118*/ 	.word	0x00001b80


	//----- nvinfo : EIATTR_CRS_STACK_SIZE
	.align		4
.L_11146:
        /*011c*/ 	.byte	0x04, 0x1e
        /*011e*/ 	.short	(.L_11148 - .L_11147)
.L_11147:
        /*0120*/ 	.word	0x00000000


	//----- nvinfo : EIATTR_CBANK_PARAM_SIZE
	.align		4
.L_11148:
        /*0124*/ 	.byte	0x03, 0x19
        /*0126*/ 	.short	0x0090


	//----- nvinfo : EIATTR_PARAM_CBANK
	.align		4
        /*0128*/ 	.byte	0x04, 0x0a
        /*012a*/ 	.short	(.L_11150 - .L_11149)
	.align		4
.L_11149:
        /*012c*/ 	.word	index@(.nv.constant0._Z15SoftmaxWarpImplI22BroadcastScaleMaskLoadIffbLm3EiE11DirectStoreIffEfLi1ELi3ELi32ELi1ELb1EL9Algorithm0EEvT_T0_ll)
        /*0130*/ 	.short	0x0380
        /*0132*/ 	.short	0x0090


	//----- nvinfo : EIATTR_SW_WAR
	.align		4
.L_11150:
        /*0134*/ 	.byte	0x04, 0x36
        /*0136*/ 	.short	(.L_11152 - .L_11151)
.L_11151:
        /*0138*/ 	.word	0x00000008
.L_11152:


//--------------------- .nv.info._Z15SoftmaxWarpImplI22BroadcastScaleMaskLoadIffbLm3EiE11DirectStoreIffEfLi1ELi3ELi32ELi1ELb0EL9Algorithm0EEvT_T0_ll --------------------------
	.section	.nv.info._Z15SoftmaxWarpImplI22BroadcastScaleMaskLoadIffbLm3EiE11DirectStoreIffEfLi1ELi3ELi32ELi1ELb0EL9Algorithm0EEvT_T0_ll,"",@"SHT_CUDA_INFO"
	.sectionflags	@""
	.align	4


	//----- nvinfo : EIATTR_CUDA_API_VERSION
	.align		4
        /*0000*/ 	.byte	0x04, 0x37
        /*0002*/ 	.short	(.L_11154 - .L_11153)
.L_11153:
        /*0004*/ 	.word	0x00000082


	//----- nvinfo : EIATTR_KPARAM_INFO
	.align		4
.L_11154:
        /*0008*/ 	.byte	0x04, 0x17
        /*000a*/ 	.short	(.L_11156 - .L_11155)
.L_11155:
        /*000c*/ 	.word	0x00000000
        /*0010*/ 	.short	0x0003
        /*0012*/ 	.short	0x0088
        /*0014*/ 	.byte	0x00, 0xf0, 0x21, 0x00


	//----- nvinfo : EIATTR_KPARAM_INFO
	.align		4
.L_11156:
        /*0018*/ 	.byte	0x04, 0x17
        /*001a*/ 	.short	(.L_11158 - .L_11157)
.L_11157:
        /*001c*/ 	.word	0x00000000
        /*0020*/ 	.short	0x0002
        /*0022*/ 	.short	0x0080
        /*0024*/ 	.byte	0x00, 0xf0, 0x21, 0x00


	//----- nvinfo : EIATTR_KPARAM_INFO
	.align		4
.L_11158:
        /*0028*/ 	.byte	0x04, 0x17
        /*002a*/ 	.short	(.L_11160 - .L_11159)
.L_11159:
        /*002c*/ 	.word	0x00000000
        /*0030*/ 	.short	0x0001
        /*0032*/ 	.short	0x0070
        /*0034*/ 	.byte	0x00, 0xf0, 0x41, 0x00


	//----- nvinfo : EIATTR_KPARAM_INFO
	.align		4
.L_11160:
        /*0038*/ 	.byte	0x04, 0x17
        /*003a*/ 	.short	(.L_11162 - .L_11161)
.L_11161:
        /*003c*/ 	.word	0x00000000
        /*0040*/ 	.short	0x0000
        /*0042*/ 	.short	0x0000
        /*0044*/ 	.byte	0x00, 0xf0, 0xc1, 0x01


	//----- nvinfo : EIATTR_SPARSE_MMA_MASK
	.align		4
.L_11162:
        /*0048*/ 	.byte	0x03, 0x50
        /*004a*/ 	.short	0x0000


	//----- nvinfo : EIATTR_MAXREG_COUNT
	.align		4
        /*004c*/ 	.byte	0x03, 0x1b
        /*004e*/ 	.short	0x00ff


	//----- nvinfo : EIATTR_EXTERNS
	.align		4
        /*0050*/ 	.byte	0x04, 0x0f
        /*0052*/ 	.short	(.L_11164 - .L_11163)


	//   ....[0]....
	.align		4
.L_11163:
        /*0054*/ 	.word	index@(__assertfail)


	//----- nvinfo : EIATTR_MERCURY_ISA_VERSION
	.align		4
.L_11164:
        /*0058*/ 	.byte	0x03, 0x5f
        /*005a*/ 	.short	0x0101


	//----- nvinfo : EIATTR_COOP_GROUP_MASK_REGIDS
	.align		4
        /*005c*/ 	.byte	0x04, 0x29
        /*005e*/ 	.short	(.L_11166 - .L_11165)


	//   ....[0]....
.L_11165:
        /*0060*/ 	.word	0xffffffff


	//   ....[1]....
        /*0064*/ 	.word	0xffffffff


	//   ....[2]....
        /*0068*/ 	.word	0xffffffff


	//   ....[3]....
        /*006c*/ 	.word	0xffffffff


	//   ....[4]....
        /*0070*/ 	.word	0xffffffff


	//   ....[5]....
        /*0074*/ 	.word	0xffffffff


	//   ....[6]....
        /*0078*/ 	.word	0xffffffff


	//   ....[7]....
        /*007c*/ 	.word	0xffffffff


	//   ....[8]....
        /*0080*/ 	.word	0xffffffff


	//   ....[9]....
        /*0084*/ 	.word	0xffffffff


	//   ....[10]....
        /*0088*/ 	.word	0x0500000f


	//   ....[11]....
        /*008c*/ 	.word	0x0500000f


	//   ....[12]....
        /*0090*/ 	.word	0x0500000f


	//   ....[13]....
        /*0094*/ 	.word	0x0500000f


	//   ....[14]....
        /*0098*/ 	.word	0x0500000f


	//   ....[15]....
        /*009c*/ 	.word	0x0500000f


	//   ....[16]....
        /*00a0*/ 	.word	0x0500000f


	//   ....[17]....
        /*00a4*/ 	.word	0x0500000f


	//   ....[18]....
        /*00a8*/ 	.word	0x0500000f


	//   ....[19]....
        /*00ac*/ 	.word	0x0500000f


	//----- nvinfo : EIATTR_COOP_GROUP_INSTR_OFFSETS
	.align		4
.L_11166:
        /*00b0*/ 	.byte	0x04, 0x28
        /*00b2*/ 	.short	(.L_11168 - .L_11167)


	//   ....[0]....
.L_11167:
        /*00b4*/ 	.word	0x00000e80


	//   ....[1]....
        /*00b8*/ 	.word	0x00000ec0


	//   ....[2]....
        /*00bc*/ 	.word	0x00000ee0


	//   ....[3]....
        /*00c0*/ 	.word	0x00000f00


	//   ....[4]....
        /*00c4*/ 	.word	0x00000f20


	//   ....[5]....
        /*00c8*/ 	.word	0x00001120


	//   ....[6]....
        /*00cc*/ 	.word	0x00001140


	//   ....[7]....
        /*00d0*/ 	.word	0x00001160


	//   ....[8]....
        /*00d4*/ 	.word	0x00001180


	//   ....[9]....
        /*00d8*/ 	.word	0x000011a0


	//   ....[10]....
        /*00dc*/ 	.word	0x00001620


	//   ....[11]....
        /*00e0*/ 	.word	0x000016c0


	//   ....[12]....
        /*00e4*/ 	.word	0x00001720


	//   ....[13]....
        /*00e8*/ 	.word	0x00001780


	//   ....[14]....
        /*00ec*/ 	.word	0x000017e0


	//   ....[15]....
        /*00f0*/ 	.word	0x00001a20


	//   ....[16]....
        /*00f4*/ 	.word	0x00001a80


	//   ....[17]....
        /*00f8*/ 	.word	0x00001ae0


	//   ....[18]....
        /*00fc*/ 	.word	0x00001b40


	//   ....[19]....
        /*0100*/ 	.word	0x00001ba0


	//----- nvinfo : EIATTR_VRC_CTA_INIT_COUNT
	.align		4
.L_11168:
        /*0104*/ 	.byte	0x02, 0x4a
	.zero		1
	.zero		1


	//----- nvinfo : EIATTR_SYSCALL_OFFSETS
	.align		4
        /*0108*/ 	.byte	0x04, 0x46
        /*010a*/ 	.short	(.L_11170 - .L_11169)


	//   ....[0]....
.L_11169:
        /*010c*/ 	.word	0x000001a0


	//----- nvinfo : EIATTR_EXIT_INSTR_OFFSETS
	.align		4
.L_11170:
        /*0110*/ 	.byte	0x04, 0x1c
        /*0112*/ 	.short	(.L_11172 - .L_11171)


	//   ....[0]....
.L_11171:
        /*0114*/ 	.word	0x00000250


	//   ....[1]....
        /*0118*/ 	.word	0x000015c0


	//----- nvinfo : EIATTR_CRS_STACK_SIZE
	.align		4
.L_11172:
        /*011c*/ 	.byte	0x04, 0x1e
        /*011e*/ 	.short	(.L_11174 - .L_11173)
.L_11173:
        /*0120*/ 	.word	0x00000000


	//----- nvinfo : EIATTR_CBANK_PARAM_SIZE
	.align		4
.L_11174:
        /*0124*/ 	.byte	0x03, 0x19
        /*0126*/ 	.short	0x0090


	//----- nvinfo : EIATTR_PARAM_CBANK
	.align		4
        /*0128*/ 	.byte	0x04, 0x0a
        /*012a*/ 	.short	(.L_11176 - .L_11175)
	.align		4
.L_11175:
        /*012c*/ 	.word	index@(.nv.constant0._Z15SoftmaxWarpImplI22BroadcastScaleMaskLoadIffbLm3EiE11DirectStoreIffEfLi1ELi3ELi32ELi1ELb0EL9Algorithm0EEvT_T0_ll)
        /*0130*/ 	.short	0x0380
        /*0132*/ 	.short	0x0090


	//----- nvinfo : EIATTR_SW_WAR
	.align		4
.L_11176:
        /*0134*/ 	.byte	0x04, 0x36
        /*0136*/ 	.short	(.L_11178 - .L_11177)
.L_11177:
        /*0138*/ 	.word	0x00000008
.L_11178:


//--------------------- .nv.info._Z15SoftmaxWarpImplI22BroadcastScaleMaskLoadIffbLm3EiE11DirectStoreIffEfLi1ELi2ELi32ELi1ELb1EL9Algorithm0EEvT_T0_ll --------------------------
	.section	.nv.info._Z15SoftmaxWarpImplI22BroadcastScaleMaskLoadIffbLm3EiE11DirectStoreIffEfLi1ELi2ELi32ELi1ELb1EL9Algorithm0EEvT_T0_ll,"",@"SHT_CUDA_INFO"
	.sectionflags	@""
	.align	4


	//----- nvinfo : EIATTR_CUDA_API_VERSION
	.align		4
        /*0000*/ 	.byte	0x04, 0x37
        /*0002*/ 	.short	(.L_11180 - .L_11179)
.L_11179:
        /*0004*/ 	.word	0x00000082


	//----- nvinfo : EIATTR_KPARAM_INFO
	.align		4
.L_11180:
        /*0008*/ 	.byte	0x04, 0x17
        /*000a*/ 	.short	(.L_11182 - .L_11181)
.L_11181:
        /*000c*/ 	.word	0x00000000
        /*0010*/ 	.short	0x0003
        /*0012*/ 	.short	0x0088
        /*0014*/ 	.byte	0x00, 0xf0, 0x21, 0x00


	//----- nvinfo : EIATTR_KPARAM_INFO
	.align		4
.L_11182:
        /*0018*/ 	.byte	0x04, 0x17
        /*001a*/ 	.short	(.L_11184 - .L_11183)
.L_11183:
        /*001c*/ 	.word	0x00000000
        /*0020*/ 	.short	0x0002
        /*0022*/ 	.short	0x0080
        /*0024*/ 	.byte	0x00, 0xf0, 0x21, 0x00


	//----- nvinfo : EIATTR_KPARAM_INFO
	.align		4
.L_11184:
        /*0028*/ 	.byte	0x04, 0x17
        /*002a*/ 	.short	(.L_11186 - .L_11185)
.L_11185:
        /*002c*/ 	.word	0x00000000
        /*0030*/ 	.short	0x0001
        /*0032*/ 	.short	0x0070
        /*0034*/ 	.byte	0x00, 0xf0, 0x41, 0x00


	//----- nvinfo : EIATTR_KPARAM_INFO
	.align		4
.L_11186:
        /*0038*/ 	.byte	0x04, 0x17
        /*003a*/ 	.short	(.L_11188 - .L_11187)
.L_11187:
        /*003c*/ 	.word	0x00000000
        /*0040*/ 	.short	0x0000
        /*0042*/ 	.short	0x0000
        /*0044*/ 	.byte	0x00, 0xf0, 0xc1, 0x01


	//----- nvinfo : EIATTR_SPARSE_MMA_MASK
	.align		4
.L_11188:
        /*0048*/ 	.byte	0x03, 0x50
        /*004a*/ 	.short	0x0000


	//----- nvinfo : EIATTR_MAXREG_COUNT
	.align		4
        /*004c*/ 	.byte	0x03, 0x1b
        /*004e*/ 	.short	0x00ff


	//----- nvinfo : EIATTR_EXTERNS
	.align		4
        /*0050*/ 	.byte	0x04, 0x0f
        /*0052*/ 	.short	(.L_11190 - .L_11189)


	//   ....[0]....
	.align		4
.L_11189:
        /*0054*/ 	.word	index@(__assertfail)


	//----- nvinfo : EIATTR_MERCURY_ISA_VERSION
	.align		4
.L_11190:
        /*0058*/ 	.byte	0x03, 0x5f
        /*005a*/ 	.short	0x0101


	//----- nvinfo : EIATTR_COOP_GROUP_MASK_REGIDS
	.align		4
        /*005c*/ 	.byte	0x04, 0x29
        /*005e*/ 	.short	(.L_11192 - .L_11191)


	//   ....[0]....
.L_11191:
        /*0060*/ 	.word	0xffffffff


	//   ....[1]....
        /*0064*/ 	.word	0xffffffff


	//   ....[2]....
        /*0068*/ 	.word	0xffffffff


	//   ....[3]....
        /*006c*/ 	.word	0xffffffff


	//   ....[4]....
        /*0070*/ 	.word	0xffffffff


	//   ....[5]....
        /*0074*/ 	.word	0xffffffff


	//   ....[6]....
        /*0078*/ 	.word	0xffffffff


	//   ....[7]....
        /*007c*/ 	.word	0xffffffff


	//   ....[8]....
        /*0080*/ 	.word	0xffffffff


	//   ....[9]....
        /*0084*/ 	.word	0xffffffff


	//   ....[10]....
        /*0088*/ 	.word	0x0500000f


	//   ....[11]....
        /*008c*/ 	.word	0x0500000f


	//   ....[12]....
        /*0090*/ 	.word	0x0500000f


	//   ....[13]....
        /*0094*/ 	.word	0x0500000f


	//   ....[14]....
        /*0098*/ 	.word	0x0500000f


	//   ....[15]....
        /*009c*/ 	.word	0x0500000f


	//   ....[16]....
        /*00a0*/ 	.word	0x0500000f


	//   ....[17]....
        /*00a4*/ 	.word	0x0500000f


	//   ....[18]....
        /*00a8*/ 	.word	0x0500000f


	//   ....[19]....
        /*00ac*/ 	.word	0x0500000f


	//----- nvinfo : EIATTR_COOP_GROUP_INSTR_OFFSETS
	.align		4
.L_11192:
        /*00b0*/ 	.byte	0x04, 0x28
        /*00b2*/ 	.short	(.L_11194 - .L_11193)


	//   ....[0]....
.L_11193:
        /*00b4*/ 	.word	0x00000e30


	//   ....[1]....
        /*00b8*/ 	.word	0x00000e70


	//   ....[2]....
        /*00bc*/ 	.word	0x00000e90


	//   ....[3]....
        /*00c0*/ 	.word	0x00000eb0


	//   ....[4]....
        /*00c4*/ 	.word	0x00000ed0


	//   ....[5]....
        /*00c8*/ 	.word	0x00001030


	//   ....[6]....
        /*00cc*/ 	.word	0x00001050


	//   ....[7]....
        /*00d0*/ 	.word	0x00001070


	//   ....[8]....
        /*00d4*/ 	.word	0x00001090


	//   ....[9]....
        /*00d8*/ 	.word	0x000010b0


	//   ....[10]....
        /*00dc*/ 	.word	0x00001440


	//   ....[11]....
        /*00e0*/ 	.word	0x000014e0


	//   ....[12]....
        /*00e4*/ 	.word	0x00001540


	//   ....[13]....
        /*00e8*/ 	.word	0x000015a0


	//   ....[14]....
        /*00ec*/ 	.word	0x00001600


	//   ....[15]....
        /*00f0*/ 	.word	0x000017a0


	//   ....[16]....
        /*00f4*/ 	.word	0x00001800


	//   ....[17]....
        /*00f8*/ 	.word	0x00001860


	//   ....[18]....
        /*00fc*/ 	.word	0x000018c0


	//   ....[19]....
        /*0100*/ 	.word	0x00001920


	//----- nvinfo : EIATTR_VRC_CTA_INIT_COUNT
	.align		4
.L_11194:
        /*0104*/ 	.byte	0x02, 0x4a
	.zero		1
	.zero		1


	//----- nvinfo : EIATTR_SYSCALL_OFFSETS
	.align		4
        /*0108*/ 	.byte	0x04, 0x46
        /*010a*/ 	.short	(.L_11196 - .L_11195)


	//   ....[0]....
.L_11195:
        /*010c*/ 	.word	0x000001c0


	//----- nvinfo : EIATTR_EXIT_INSTR_OFFSETS
	.align		4
.L_11196:
        /*0110*/ 	.byte	0x04, 0x1c
        /*0112*/ 	.short	(.L_11198 - .L_11197)


	//   ....[0]....
.L_11197:
        /*0114*/ 	.word	0x00000270


	//   ....[1]....
        /*0118*/ 	.word	0x000013e0


	//----- nvinfo : EIATTR_CRS_STACK_SIZE
	.align		4
.L_11198:
        /*011c*/ 	.byte	0x04, 0x1e
        /*011e*/ 	.short	(.L_11200 - .L_11199)
.L_11199:
        /*0120*/ 	.word	0x00000000


	//----- nvinfo : EIATTR_CBANK_PARAM_SIZE
	.align		4
.L_11200:
        /*0124*/ 	.byte	0x03, 0x19
        /*0126*/ 	.short	0x0090


	//----- nvinfo : EIATTR_PARAM_CBANK
	.align		4
        /*0128*/ 	.byte	0x04, 0x0a
        /*012a*/ 	.short	(.L_11202 - .L_11201)
	.align		4
.L_11201:
        /*012c*/ 	.word	index@(.nv.constant0._Z15SoftmaxWarpImplI22BroadcastScaleMaskLoadIffbLm3EiE11DirectStoreIffEfLi1ELi2ELi32ELi1ELb1EL9Algorithm0EEvT_T0_ll)
        /*0130*/ 	.short	0x0380
        /*0132*/ 	.short	0x0090


	//----- nvinfo : EIATTR_SW_WAR
	.align		4
.L_11202:
        /*0134*/ 	.byte	0x04, 0x36
        /*0136*/ 	.short	(.L_11204 - .L_11203)
.L_11203:
        /*0138*/ 	.word	0x00000008
.L_11204:


//--------------------- .nv.info._Z15SoftmaxWarpImplI22BroadcastScaleMaskLoadIffbLm3EiE11DirectStoreIffEfLi1ELi2ELi32ELi1ELb0EL9Algorithm0EEvT_T0_ll --------------------------
	.section	.nv.info._Z15SoftmaxWarpImplI22BroadcastScaleMaskLoadIffbLm3EiE11DirectStoreIffEfLi1ELi2ELi32ELi1ELb0EL9Algorithm0EEvT_T0_ll,"",@"SHT_CUDA_INFO"
	.sectionflags	@""
	.align	4


	//----- nvinfo : EIATTR_CUDA_API_VERSION
	.align		4
        /*0000*/ 	.byte	0x04, 0x37
        /*0002*/ 	.short	(.L_11206 - .L_11205)
.L_11205:
        /*0004*/ 	.word	0x00000082


	//----- nvinfo : EIATTR_KPARAM_INFO
	.align		4
.L_11206:
        /*0008*/ 	.byte	0x04, 0x17
        /*000a*/ 	.short	(.L_11208 - .L_11207)
.L_11207:
        /*000c*/ 	.word	0x00000000
        /*0010*/ 	.short	0x0003
        /*0012*/ 	.short	0x0088
        /*0014*/ 	.byte	0x00, 0xf0, 0x21, 0x00


	//----- nvinfo : EIATTR_KPARAM_INFO
	.align		4
.L_11208:
        /*0018*/ 	.byte	0x04, 0x17
        /*001a*/ 	.short	(.L_11210 - .L_11209)
.L_11209:
        /*001c*/ 	.word	0x00000000
        /*0020*/ 	.short	0x0002
        /*0022*/ 	.short	0x0080
        /*0024*/ 	.byte	0x00, 0xf0, 0x21, 0x00


	//----- nvinfo : EIATTR_KPARAM_INFO
	.align		4
.L_11210:
        /*0028*/ 	.byte	0x04, 0x17
        /*002a*/ 	.short	(.L_11212 - .L_11211)
.L_11211:
        /*002c*/ 	.word	0x00000000
        /*0030*/ 	.short	0x0001
        /*0032*/ 	.short	0x0070
        /*0034*/ 	.byte	0x00, 0xf0, 0x41, 0x00


	//----- nvinfo : EIATTR_KPARAM_INFO
	.align		4
.L_11212:
        /*0038*/ 	.byte	0x04, 0x17
        /*003a*/ 	.short	(.L_11214 - .L_11213)
.L_11213:
        /*003c*/ 	.word	0x00000000
        /*0040*/ 	.short	0x0000
        /*0042*/ 	.short	0x0000
        /*0044*/ 	.byte	0x00, 0xf0, 0xc1, 0x01


	//----- nvinfo : EIATTR_SPARSE_MMA_MASK
	.align		4
.L_11214:
        /*0048*/ 	.byte	0x03, 0x50
        /*004a*/ 	.short	0x0000


	//----- nvinfo : EIATTR_MAXREG_COUNT
	.align		4
        /*004c*/ 	.byte	0x03, 0x1b
        /*004e*/ 	.short	0x00ff


	//----- nvinfo : EIATTR_EXTERNS
	.align		4
        /*0050*/ 	.byte	0x04, 0x0f
        /*0052*/ 	.short	(.L_11216 - .L_11215)


	//   ....[0]....
	.align		4
.L_11215:
        /*0054*/ 	.word	index@(__assertfail)


	//----- nvinfo : EIATTR_MERCURY_ISA_VERSION
	.align		4
.L_11216:
        /*0058*/ 	.byte	0x03, 0x5f
        /*005a*/ 	.short	0x0101


	//----- nvinfo : EIATTR_COOP_GROUP_MASK_REGIDS
	.align		4
        /*005c*/ 	.byte	0x04, 0x29
        /*005e*/ 	.short	(.L_11218 - .L_11217)


	//   ....[0]....
.L_11217:
        /*0060*/ 	.word	0xffffffff


	//   ....[1]....
        /*0064*/ 	.word	0xffffffff


	//   ....[2]....
        /*0068*/ 	.word	0xffffffff


	//   ....[3]....
        /*006c*/ 	.word	0xffffffff


	//   ....[4]....
        /*0070*/ 	.word	0xffffffff


	//   ....[5]....
        /*0074*/ 	.word	0xffffffff


	//   ....[6]....
        /*0078*/ 	.word	0xffffffff


	//   ....[7]....
        /*007c*/ 	.word	0xffffffff


	//   ....[8]....
        /*0080*/ 	.word	0xffffffff


	//   ....[9]....
        /*0084*/ 	.word	0xffffffff


	//   ....[10]....
        /*0088*/ 	.word	0x0500000f


	//   ....[11]....
        /*008c*/ 	.word	0x0500000f


	//   ....[12]....
        /*0090*/ 	.word	0x0500000f


	//   ....[13]....
        /*0094*/ 	.word	0x0500000f


	//   ....[14]....
        /*0098*/ 	.word	0x0500000f


	//   ....[15]....
        /*009c*/ 	.word	0x0500000f


	//   ....[16]....
        /*00a0*/ 	.word	0x0500000f


	//   ....[17]....
        /*00a4*/ 	.word	0x0500000f


	//   ....[18]....
        /*00a8*/ 	.word	0x0500000f


	//   ....[19]....
        /*00ac*/ 	.word	0x0500000f


	//----- nvinfo : EIATTR_COOP_GROUP_INSTR_OFFSETS
	.align		4
.L_11218:
        /*00b0*/ 	.byte	0x04, 0x28
        /*00b2*/ 	.short	(.L_11220 - .L_11219)


	//   ....[0]....
.L_11219:
        /*00b4*/ 	.word	0x00000b40


	//   ....[1]....
        /*00b8*/ 	.word	0x00000b80


	//   ....[2]....
        /*00bc*/ 	.word	0x00000ba0


	//   ....[3]....
        /*00c0*/ 	.word	0x00000bc0


	//   ....[4]....
        /*00c4*/ 	.word	0x00000be0


	//   ....[5]....
        /*00c8*/ 	.word	0x00000d40


	//   ....[6]....
        /*00cc*/ 	.word	0x00000d60


	//   ....[7]....
        /*00d0*/ 	.word	0x00000d80


	//   ....[8]....
        /*00d4*/ 	.word	0x00000da0


	//   ....[9]....
        /*00d8*/ 	.word	0x00000dc0


	//   ....[10]....
        /*00dc*/ 	.word	0x00001120


	//   ....[11]....
        /*00e0*/ 	.word	0x000011c0


	//   ....[12]....
        /*00e4*/ 	.word	0x00001220


	//   ....[13]....
        /*00e8*/ 	.word	0x00001280


	//   ....[14]....
        /*00ec*/ 	.word	0x000012e0


	//   ....[15]....
        /*00f0*/ 	.word	0x00001470


	//   ....[16]....
        /*00f4*/ 	.word	0x000014d0


	//   ....[17]....
        /*00f8*/ 	.word	0x00001530


	//   ....[18]....
        /*00fc*/ 	.word	0x00001590


	//   ....[19]....
        /*0100*/ 	.word	0x000015f0


	//----- nvinfo : EIATTR_VRC_CTA_INIT_COUNT
	.align		4
.L_11220:
        /*0104*/ 	.byte	0x02, 0x4a
	.zero		1
	.zero		1


	//----- nvinfo : EIATTR_SYSCALL_OFFSETS
	.align		4
        /*0108*/ 	.byte	0x04, 0x46
        /*010a*/ 	.short	(.L_11222 - .L_11221)


	//   ....[0]....
.L_11221:
        /*010c*/ 	.word	0x000001a0


	//----- nvinfo : EIATTR_EXIT_INSTR_OFFSETS
	.align		4
.L_11222:
        /*0110*/ 	.byte	0x04, 0x1c
        /*0112*/ 	.short	(.L_11224 - .L_11223)


	//   ....[0]....
.L_11223:
        /*0114*/ 	.word	0x00000250


	//   ....[1]....
        /*0118*/ 	.word	0x000010c0


	//----- nvinfo : EIATTR_CRS_STACK_SIZE
	.align		4
.L_11224:
        /*011c*/ 	.byte	0x04, 0x1e
        /*011e*/ 	.short	(.L_11226 - .L_11225)
.L_11225:
        /*0120*/ 	.word	0x00000000


	//----- nvinfo : EIATTR_CBANK_PARAM_SIZE
	.align		4
.L_11226:
        /*0124*/ 	.byte	0x03, 0x19
        /*0126*/ 	.short	0x0090


	//----- nvinfo : EIATTR_PARAM_CBANK
	.align		4
        /*0128*/ 	.byte	0x04, 0x0a
        /*012a*/ 	.short	(.L_11228 - .L_11227)
	.align		4
.L_11227:
        /*012c*/ 	.word	index@(.nv.constant0._Z15SoftmaxWarpImplI22BroadcastScaleMaskLoadIffbLm3EiE11DirectStoreIffEfLi1ELi2ELi32ELi1ELb0EL9Algorithm0EEvT_T0_ll)
        /*0130*/ 	.short	0x0380
        /*0132*/ 	.short	0x0090


	//----- nvinfo : EIATTR_SW_WAR
	.align		4
.L_11228:
        /*0134*/ 	.byte	0x04, 0x36
        /*0136*/ 	.short	(.L_11230 - .L_11229)
.L_11229:
        /*0138*/ 	.word	0x00000008
.L_11230:


//--------------------- .nv.info._Z15SoftmaxWarpImplI22BroadcastScaleMaskLoadIffbLm3EiE11DirectStoreIffEfLi1ELi1ELi32ELi1ELb1EL9Algorithm0EEvT_T0_ll --------------------------
	.section	.nv.info._Z15SoftmaxWarpImplI22BroadcastScaleMaskLoadIffbLm3EiE11DirectStoreIffEfLi1ELi1ELi32ELi1ELb1EL9Algorithm0EEvT_T0_ll,"",@"SHT_CUDA_INFO"
	.sectionflags	@""
	.align	4


	//----- nvinfo : EIATTR_CUDA_API_VERSION
	.align		4
        /*0000*/ 	.byte	0x04, 0x37
        /*0002*/ 	.short	(.L_11232 - .L_11231)
.L_11231:
        /*0004*/ 	.word	0x00000082


	//----- nvinfo : EIATTR_KPARAM_INFO
	.align		4
.L_11232:
        /*0008*/ 	.byte	0x04, 0x17
        /*000a*/ 	.short	(.L_11234 - .L_11233)
.L_11233:
        /*000c*/ 	.word	0x00000000
        /*0010*/ 	.short	0x0003
        /*0012*/ 	.short	0x0088
        /*0014*/ 	.byte	0x00, 0xf0, 0x21, 0x00


	//----- nvinfo : EIATTR_KPARAM_INFO
	.align		4
.L_11234:
        /*0018*/ 	.byte	0x04, 0x17
        /*001a*/ 	.short	(.L_11236 - .L_11235)
.L_11235:
        /*001c*/ 	.word	0x00000000
        /*0020*/ 	.short	0x0002
        /*0022*/ 	.short	0x0080
        /*0024*/ 	.byte	0x00, 0xf0, 0x21, 0x00


	//----- nvinfo : EIATTR_KPARAM_INFO
	.align		4
.L_11236:
        /*0028*/ 	.byte	0x04, 0x17
        /*002a*/ 	.short	(.L_11238 - .L_11237)
.L_11237:
        /*002c*/ 	.word	0x00000000
        /*0030*/ 	.short	0x0001
        /*0032*/ 	.short	0x0070
        /*0034*/ 	.byte	0x00, 0xf0, 0x41, 0x00


	//----- nvinfo : EIATTR_KPARAM_INFO
	.align		4
.L_11238:
        /*0038*/ 	.byte	0x04, 0x17
        /*003a*/ 	.short	(.L_11240 - .L_11239)
.L_11239:
        /*003c*/ 	.word	0x00000000
        /*0040*/ 	.short	0x0000
        /*0042*/ 	.short	0x0000
        /*0044*/ 	.byte	0x00, 0xf0, 0xc1, 0x01


	//----- nvinfo : EIATTR_SPARSE_MMA_MASK
	.align		4
.L_11240:
        /*0048*/ 	.byte	0x03, 0x50
        /*004a*/ 	.short	0x0000


	//----- nvinfo : EIATTR_MAXREG_COUNT
	.align		4
        /*004c*/ 	.byte	0x03, 0x1b
        /*004e*/ 	.short	0x00ff


	//----- nvinfo : EIATTR_EXTERNS
	.align		4
        /*0050*/ 	.byte	0x04, 0x0f
        /*0052*/ 	.short	(.L_11242 - .L_11241)


	//   ....[0]....
	.align		4
.L_11241:
        /*0054*/ 	.word	index@(__assertfail)


	//----- nvinfo : EIATTR_MERCURY_ISA_VERSION
	.align		4
.L_11242:
        /*0058*/ 	.byte	0x03, 0x5f
        /*005a*/ 	.short	0x0101


	//----- nvinfo : EIATTR_COOP_GROUP_MASK_REGIDS
	.align		4
        /*005c*/ 	.byte	0x04, 0x29
        /*005e*/ 	.short	(.L_11244 - .L_11243)


	//   ....[0]....
.L_11243:
        /*0060*/ 	.word	0xffffffff


	//   ....[1]....
        /*0064*/ 	.word	0xffffffff


	//   ....[2]....
        /*0068*/ 	.word	0xffffffff


	//   ....[3]....
        /*006c*/ 	.word	0xffffffff


	//   ....[4]....
        /*0070*/ 	.word	0xffffffff


	//   ....[5]....
        /*0074*/ 	.word	0xffffffff


	//   ....[6]....
        /*0078*/ 	.word	0xffffffff


	//   ....[7]....
        /*007c*/ 	.word	0xffffffff


	//   ....[8]....
        /*0080*/ 	.word	0xffffffff


	//   ....[9]....
        /*0084*/ 	.word	0xffffffff


	//   ....[10]....
        /*0088*/ 	.word	0x0500000f


	//   ....[11]....
        /*008c*/ 	.word	0x0500000f


	//   ....[12]....
        /*0090*/ 	.word	0x0500000f


	//   ....[13]....
        /*0094*/ 	.word	0x0500000f


	//   ....[14]....
        /*0098*/ 	.word	0x0500000f


	//   ....[15]....
        /*009c*/ 	.word	0x0500000f


	//   ....[16]....
        /*00a0*/ 	.word	0x0500000f


	//   ....[17]....
        /*00a4*/ 	.word	0x0500000f


	//   ....[18]....
        /*00a8*/ 	.word	0x0500000f


	//   ....[19]....
        /*00ac*/ 	.word	0x0500000f


	//----- nvinfo : EIATTR_COOP_GROUP_INSTR_OFFSETS
	.align		4
.L_11244:
        /*00b0*/ 	.byte	0x04, 0x28
        /*00b2*/ 	.short	(.L_11246 - .L_11245)


	//   ....[0]....
.L_11245:
        /*00b4*/ 	.word	0x00000890


	//   ....[1]....
        /*00b8*/ 	.word	0x000008d0


	//   ....[2]....
        /*00bc*/ 	.word	0x000008f0


	//   ....[3]....
        /*00c0*/ 	.word	0x00000910


	//   ....[4]....
        /*00c4*/ 	.word	0x00000930


	//   ....[5]....
        /*00c8*/ 	.word	0x000009f0


	//   ....[6]....
        /*00cc*/ 	.word	0x00000a10


	//   ....[7]....
        /*00d0*/ 	.word	0x00000a30


	//   ....[8]....
        /*00d4*/ 	.word	0x00000a50


	//   ....[9]....
        /*00d8*/ 	.word	0x00000a70


	//   ....[10]....
        /*00dc*/ 	.word	0x00000d00


	//   ....[11]....
        /*00e0*/ 	.word	0x00000d90


	//   ....[12]....
        /*00e4*/ 	.word	0x00000df0


	//   ....[13]....
        /*00e8*/ 	.word	0x00000e60


	//   ....[14]....
        /*00ec*/ 	.word	0x00000ec0


	//   ....[15]....
        /*00f0*/ 	.word	0x00000fb0


	//   ....[16]....
        /*00f4*/ 	.word	0x00001010


	//   ....[17]....
        /*00f8*/ 	.word	0x00001070


	//   ....[18]....
        /*00fc*/ 	.word	0x000010d0


	//   ....[19]....
        /*0100*/ 	.word	0x00001130


	//----- nvinfo : EIATTR_VRC_CTA_INIT_COUNT
	.align		4
.L_11246:
        /*0104*/ 	.byte	0x02, 0x4a
	.zero		1
	.zero		1


	//----- nvinfo : EIATTR_SYSCALL_OFFSETS
	.align		4
        /*0108*/ 	.byte	0x04, 0x46
        /*010a*/ 	.short	(.L_11248 - .L_11247)


	//   ....[0]....
.L_11247:
        /*010c*/ 	.word	0x000001c0


	//----- nvinfo : EIATTR_EXIT_INSTR_OFFSETS
	.align		4
.L_11248:
        /*0110*/ 	.byte	0x04, 0x1c
        /*0112*/ 	.short	(.L_11250 - .L_11249)


	//   ....[0]....
.L_11249:
        /*0114*/ 	.word	0x00000270


	//   ....[1]....
        /*0118*/ 	.word	0x00000ca0


	//----- nvinfo : EIATTR_CRS_STACK_SIZE
	.align		4
.L_11250:
        /*011c*/ 	.byte	0x04, 0x1e
        /*011e*/ 	.short	(.L_11252 - .L_11251)
.L_11251:
        /*0120*/ 	.word	0x00000000


	//----- nvinfo : EIATTR_CBANK_PARAM_SIZE
	.align		4
.L_11252:
        /*0124*/ 	.byte	0x03, 0x19
        /*0126*/ 	.short	0x0090


	//----- nvinfo : EIATTR_PARAM_CBANK
	.align		4
        /*0128*/ 	.byte	0x04, 0x0a
        /*012a*/ 	.short	(.L_11254 - .L_11253)
	.align		4
.L_11253:
        /*012c*/ 	.word	index@(.nv.constant0._Z15SoftmaxWarpImplI22BroadcastScaleMaskLoadIffbLm3EiE11DirectStoreIffEfLi1ELi1ELi32ELi1ELb1EL9Algorithm0EEvT_T0_ll)
        /*0130*/ 	.short	0x0380
        /*0132*/ 	.short	0x0090


	//----- nvinfo : EIATTR_SW_WAR
	.align		4
.L_11254:
        /*0134*/ 	.byte	0x04, 0x36
        /*0136*/ 	.short	(.L_11256 - .L_11255)
.L_11255:
        /*0138*/ 	.word	0x00000008
.L_11256:


//--------------------- .nv.info._Z15SoftmaxWarpImplI22BroadcastScaleMaskLoadIffbLm3EiE11DirectStoreIffEfLi1ELi1ELi32ELi1ELb0EL9Algorithm0EEvT_T0_ll --------------------------
	.section	.nv.info._Z15SoftmaxWarpImplI22BroadcastScaleMaskLoadIffbLm3EiE11DirectStoreIffEfLi1ELi1ELi32ELi1ELb0EL9Algorithm0EEvT_T0_ll,"",@"SHT_CUDA_INFO"
	.sectionflags	@""
	.align	4


	//----- nvinfo : EIATTR_CUDA_API_VERSION
	.align		4
        /*0000*/ 	.byte	0x04, 0x37
        /*0002*/ 	.short	(.L_11258 - .L_11257)
.L_11257:
        /*0004*/ 	.word	0x00000082


	//----- nvinfo : EIATTR_KPARAM_INFO
	.align		4
.L_11258:
        /*0008*/ 	.byte	0x04, 0x17
        /*000a*/ 	.short	(.L_11260 - .L_11259)
.L_11259:
        /*000c*/ 	.word	0x00000000
        /*0010*/ 	.short	0x0003
        /*0012*/ 	.short	0x0088
        /*0014*/ 	.byte	0x00, 0xf0, 0x21, 0x00


	//----- nvinfo : EIATTR_KPARAM_INFO
	.align		4
.L_11260:
        /*0018*/ 	.byte	0x04, 0x17
        /*001a*/ 	.short	(.L_11262 - .L_11261)
.L_11261:
        /*001c*/ 	.word	0x00000000
        /*0020*/ 	.short	0x0002
        /*0022*/ 	.short	0x0080
        /*0024*/ 	.byte	0x00, 0xf0, 0x21, 0x00


	//----- nvinfo : EIATTR_KPARAM_INFO
	.align		4
.L_11262:
        /*0028*/ 	.byte	0x04, 0x17
        /*002a*/ 	.short	(.L_11264 - .L_11263)
.L_11263:
        /*002c*/ 	.word	0x00000000
        /*0030*/ 	.short	0x0001
        /*0032*/ 	.short	0x0070
        /*0034*/ 	.byte	0x00, 0xf0, 0x41, 0x00


	//----- nvinfo : EIATTR_KPARAM_INFO
	.align		4
.L_11264:
        /*0038*/ 	.byte	0x04, 0x17
        /*003a*/ 	.short	(.L_11266 - .L_11265)
.L_11265:
        /*003c*/ 	.word	0x00000000
        /*0040*/ 	.short	0x0000
        /*0042*/ 	.short	0x0000
        /*0044*/ 	.byte	0x00, 0xf0, 0xc1, 0x01


	//----- nvinfo : EIATTR_SPARSE_MMA_MASK
	.align		4
.L_11266:
        /*0048*/ 	.byte	0x03, 0x50
        /*004a*/ 	.short	0x0000


	//----- nvinfo : EIATTR_MAXREG_COUNT
	.align		4
        /*004c*/ 	.byte	0x03, 0x1b
        /*004e*/ 	.short	0x00ff


	//----- nvinfo : EIATTR_EXTERNS
	.align		4
        /*0050*/ 	.byte	0x04, 0x0f
        /*0052*/ 	.short	(.L_11268 - .L_11267)


	//   ....[0]....
	.align		4
.L_11267:
        /*0054*/ 	.word	index@(__assertfail)


	//----- nvinfo : EIATTR_MERCURY_ISA_VERSION
	.align		4
.L_11268:
        /*0058*/ 	.byte	0x03, 0x5f
        /*005a*/ 	.short	0x0101


	//----- nvinfo : EIATTR_COOP_GROUP_MASK_REGIDS
	.align		4
        /*005c*/ 	.byte	0x04, 0x29
        /*005e*/ 	.short	(.L_11270 - .L_11269)


	//   ....[0]....
.L_11269:
        /*0060*/ 	.word	0xffffffff


	//   ....[1]....
        /*0064*/ 	.word	0xffffffff


	//   ....[2]....
        /*0068*/ 	.word	0xffffffff


	//   ....[3]....
        /*006c*/ 	.word	0xffffffff


	//   ....[4]....
        /*0070*/ 	.word	0xffffffff


	//   ....[5]....
        /*0074*/ 	.word	0xffffffff


	//   ....[6]....
        /*0078*/ 	.word	0xffffffff


	//   ....[7]....
        /*007c*/ 	.word	0xffffffff


	//   ....[8]....
        /*0080*/ 	.word	0xffffffff


	//   ....[9]....
        /*0084*/ 	.word	0xffffffff


	//   ....[10]....
        /*0088*/ 	.word	0x0500000f


	//   ....[11]....
        /*008c*/ 	.word	0x0500000f


	//   ....[12]....
        /*0090*/ 	.word	0x0500000f


	//   ....[13]....
        /*0094*/ 	.word	0x0500000f


	//   ....[14]....
        /*0098*/ 	.word	0x0500000f


	//   ....[15]....
        /*009c*/ 	.word	0x0500000f


	//   ....[16]....
        /*00a0*/ 	.word	0x0500000f


	//   ....[17]....
        /*00a4*/ 	.word	0x0500000f


	//   ....[18]....
        /*00a8*/ 	.word	0x0500000f


	//   ....[19]....
        /*00ac*/ 	.word	0x0500000f


	//----- nvinfo : EIATTR_COOP_GROUP_INSTR_OFFSETS
	.align		4
.L_11270:
        /*00b0*/ 	.byte	0x04, 0x28
        /*00b2*/ 	.short	(.L_11272 - .L_11271)


	//   ....[0]....
.L_11271:
        /*00b4*/ 	.word	0x00000810


	//   ....[1]....
        /*00b8*/ 	.word	0x00000850


	//   ....[2]....
        /*00bc*/ 	.word	0x00000870


	//   ....[3]....
        /*00c0*/ 	.word	0x00000890


	//   ....[4]....
        /*00c4*/ 	.word	0x000008b0


	//   ....[5]....
        /*00c8*/ 	.word	0x00000970


	//   ....[6]....
        /*00cc*/ 	.word	0x00000990


	//   ....[7]....
        /*00d0*/ 	.word	0x000009b0


	//   ....[8]....
        /*00d4*/ 	.word	0x000009d0


	//   ....[9]....
        /*00d8*/ 	.word	0x000009f0


	//   ....[10]....
        /*00dc*/ 	.word	0x00000c50


	//   ....[11]....
        /*00e0*/ 	.word	0x00000ce0


	//   ....[12]....
        /*00e4*/ 	.word	0x00000d40


	//   ....[13]....
        /*00e8*/ 	.word	0x00000db0


	//   ....[14]....
        /*00ec*/ 	.word	0x00000e10


	//   ....[15]....
        /*00f0*/ 	.word	0x00000f00


	//   ....[16]....
        /*00f4*/ 	.word	0x00000f60


	//   ....[17]....
        /*00f8*/ 	.word	0x00000fc0


	//   ....[18]....
        /*00fc*/ 	.word	0x00001020


	//   ....[19]....
        /*0100*/ 	.word	0x00001080


	//----- nvinfo : EIATTR_VRC_CTA_INIT_COUNT
	.align		4
.L_11272:
        /*0104*/ 	.byte	0x02, 0x4a
	.zero		1
	.zero		1


	//----- nvinfo : EIATTR_SYSCALL_OFFSETS
	.align		4
        /*0108*/ 	.byte	0x04, 0x46
        /*010a*/ 	.short	(.L_11274 - .L_11273)


	//   ....[0]....
.L_11273:
        /*010c*/ 	.word	0x000001b0


	//----- nvinfo : EIATTR_EXIT_INSTR_OFFSETS
	.align		4
.L_11274:
        /*0110*/ 	.byte	0x04, 0x1c
        /*0112*/ 	.short	(.L_11276 - .L_11275)


	//   ....[0]....
.L_11275:
        /*0114*/ 	.word	0x00000260


	//   ....[1]....
        /*0118*/ 	.word	0x00000bf0


	//----- nvinfo : EIATTR_CRS_STACK_SIZE
	.align		4
.L_11276:
        /*011c*/ 	.byte	0x04, 0x1e
        /*011e*/ 	.short	(.L_11278 - .L_11277)
.L_11277:
        /*0120*/ 	.word	0x00000000


	//----- nvinfo : EIATTR_CBANK_PARAM_SIZE
	.align		4
.L_11278:
        /*0124*/ 	.byte	0x03, 0x19
        /*0126*/ 	.short	0x0090


	//----- nvinfo : EIATTR_PARAM_CBANK
	.align		4
        /*0128*/ 	.byte	0x04, 0x0a
        /*012a*/ 	.short	(.L_11280 - .L_11279)
	.align		4
.L_11279:
        /*012c*/ 	.word	index@(.nv.constant0._Z15SoftmaxWarpImplI22BroadcastScaleMaskLoadIffbLm3EiE11DirectStoreIffEfLi1ELi1ELi32ELi1ELb0EL9Algorithm0EEvT_T0_ll)
        /*0130*/ 	.short	0x0380
        /*0132*/ 	.short	0x0090


	//----- nvinfo : EIATTR_SW_WAR
	.align		4
.L_11280:
        /*0134*/ 	.byte	0x04, 0x36
        /*0136*/ 	.short	(.L_11282 - .L_11281)
.L_11281:
        /*0138*/ 	.word	0x00000008
.L_11282:


//--------------------- .nv.info._Z15SoftmaxWarpImplI22BroadcastScaleMaskLoadIffbLm3EiE11DirectStoreIffEfLi1ELi1ELi32ELi2ELb1EL9Algorithm0EEvT_T0_ll --------------------------
	.section	.nv.info._Z15SoftmaxWarpImplI22BroadcastScaleMaskLoadIffbLm3EiE11DirectStoreIffEfLi1ELi1ELi32ELi2ELb1EL9Algorithm0EEvT_T0_ll,"",@"SHT_CUDA_INFO"
	.sectionflags	@""
	.align	4


	//----- nvinfo : EIATTR_CUDA_API_VERSION
	.align		4
        /*0000*/ 	.byte	0x04, 0x37
        /*0002*/ 	.short	(.L_11284 - .L_11283)
.L_11283:
        /*0004*/ 	.word	0x00000082


	//----- nvinfo : EIATTR_KPARAM_INFO
	.align		4
.L_11284:
        /*0008*/ 	.byte	0x04, 0x17
        /*000a*/ 	.short	(.L_11286 - .L_11285)
.L_11285:
        /*000c*/ 	.word	0x00000000
        /*0010*/ 	.short	0x0003
        /*0012*/ 	.short	0x0088
        /*0014*/ 	.byte	0x00, 0xf0, 0x21, 0x00


	//----- nvinfo : EIATTR_KPARAM_INFO
	.align		4
.L_11286:
        /*0018*/ 	.byte	0x04, 0x17
        /*001a*/ 	.short	(.L_11288 - .L_11287)
.L_11287:
        /*001c*/ 	.word	0x00000000
        /*0020*/ 	.short	0x0002
        /*0022*/ 	.short	0x0080
        /*0024*/ 	.byte	0x00, 0xf0, 0x21, 0x00


	//----- nvinfo : EIATTR_KPARAM_INFO
	.align		4
.L_11288:
        /*0028*/ 	.byte	0x04, 0x17
        /*002a*/ 	.short	(.L_11290 - .L_11289)
.L_11289:
        /*002c*/ 	.word	0x00000000
        /*0030*/ 	.short	0x0001
        /*0032*/ 	.short	0x0070
        /*0034*/ 	.byte	0x00, 0xf0, 0x41, 0x00


	//----- nvinfo : EIATTR_KPARAM_INFO
	.align		4
.L_11290:
        /*0038*/ 	.byte	0x04, 0x17
        /*003a*/ 	.short	(.L_11292 - .L_11291)
.L_11291:
        /*003c*/ 	.word	0x00000000
        /*0040*/ 	.short	0x0000
        /*0042*/ 	.short	0x0000
        /*0044*/ 	.byte	0x00, 0xf0, 0xc1, 0x01


	//----- nvinfo : EIATTR_SPARSE_MMA_MASK
	.align		4
.L_11292:
        /*0048*/ 	.byte	0x03, 0x50
        /*004a*/ 	.short	0x0000


	//----- nvinfo : EIATTR_MAXREG_COUNT
	.align		4
        /*004c*/ 	.byte	0x03, 0x1b
        /*004e*/ 	.short	0x00ff


	//----- nvinfo : EIATTR_EXTERNS
	.align		4
        /*0050*/ 	.byte	0x04, 0x0f
        /*0052*/ 	.short	(.L_11294 - .L_11293)


	//   ....[0]....
	.align		4
.L_11293:
        /*0054*/ 	.word	index@(__assertfail)


	//----- nvinfo : EIATTR_MERCURY_ISA_VERSION
	.align		4
.L_11294:
        /*0058*/ 	.byte	0x03, 0x5f
        /*005a*/ 	.short	0x0101


	//----- nvinfo : EIATTR_COOP_GROUP_MASK_REGIDS
	.align		4
        /*005c*/ 	.byte	0x04, 0x29
        /*005e*/ 	.short	(.L_11296 - .L_11295)


	//   ....[0]....
.L_11295:
        /*0060*/ 	.word	0xffffffff


	//   ....[1]....
        /*0064*/ 	.word	0xffffffff


	//   ....[2]....
        /*0068*/ 	.word	0xffffffff


	//   ....[3]....
        /*006c*/ 	.word	0xffffffff


	//   ....[4]....
        /*0070*/ 	.word	0xffffffff


	//   ....[5]....
        /*0074*/ 	.word	0xffffffff


	//   ....[6]....
        /*0078*/ 	.word	0xffffffff


	//   ....[7]....
        /*007c*/ 	.word	0xffffffff


	//   ....[8]....
        /*0080*/ 	.word	0xffffffff


	//   ....[9]....
        /*0084*/ 	.word	0xffffffff


	//   ....[10]....
        /*0088*/ 	.word	0xffffffff


	//   ....[11]....
        /*008c*/ 	.word	0xffffffff


	//   ....[12]....
        /*0090*/ 	.word	0xffffffff


	//   ....[13]....
        /*0094*/ 	.word	0xffffffff


	//   ....[14]....
        /*0098*/ 	.word	0xffffffff


	//   ....[15]....
        /*009c*/ 	.word	0xffffffff


	//   ....[16]....
        /*00a0*/ 	.word	0xffffffff


	//   ....[17]....
        /*00a4*/ 	.word	0xffffffff


	//   ....[18]....
        /*00a8*/ 	.word	0xffffffff


	//   ....[19]....
        /*00ac*/ 	.word	0xffffffff


	//   ....[20]....
        /*00b0*/ 	.word	0x0500000f


	//   ....[21]....
        /*00b4*/ 	.word	0x0500000f


	//   ....[22]....
        /*00b8*/ 	.word	0x0500000f


	//   ....[23]....
        /*00bc*/ 	.word	0x0500000f


	//   ....[24]....
        /*00c0*/ 	.word	0x0500000f


	//   ....[25]....
        /*00c4*/ 	.word	0x0500000f


	//   ....[26]....
        /*00c8*/ 	.word	0x0500000f


	//   ....[27]....
        /*00cc*/ 	.word	0x0500000f


	//   ....[28]....
        /*00d0*/ 	.word	0x0500000f


	//   ....[29]....
        /*00d4*/ 	.word	0x0500000f


	//   ....[30]....
        /*00d8*/ 	.word	0x0500000f


	//   ....[31]....
        /*00dc*/ 	.word	0x0500000f


	//   ....[32]....
        /*00e0*/ 	.word	0x0500000f


	//   ....[33]....
        /*00e4*/ 	.word	0x0500000f


	//   ....[34]....
        /*00e8*/ 	.word	0x0500000f


	//   ....[35]....
        /*00ec*/ 	.word	0x0500000f


	//   ....[36]....
        /*00f0*/ 	.word	0x0500000f


	//   ....[37]....
        /*00f4*/ 	.word	0x0500000f


	//   ....[38]....
        /*00f8*/ 	.word	0x0500000f


	//   ....[39]....
        /*00fc*/ 	.word	0x0500000f


	//----- nvinfo : EIATTR_COOP_GROUP_INSTR_OFFSETS
	.align		4
.L_11296:
        /*0100*/ 	.byte	0x04, 0x28
        /*0102*/ 	.short	(.L_11298 - .L_11297)


	//   ....[0]....
.L_11297:
        /*0104*/ 	.word	0x00000e10


	//   ....[1]....
        /*0108*/ 	.word	0x00000e30


	//   ....[2]....
        /*010c*/ 	.word	0x00000e60


	//   ....[3]....
        /*0110*/ 	.word	0x00000e70


	//   ....[4]....
        /*0114*/ 	.word	0x00000eb0


	//   ....[5]....
        /*0118*/ 	.word	0x00000ec0


	//   ....[6]....
        /*011c*/ 	.word	0x00000ef0


	//   ....[7]....
        /*0120*/ 	.word	0x00000f00


	//   ....[8]....
        /*0124*/ 	.word	0x00000f30


	//   ....[9]....
        /*0128*/ 	.word	0x00000f40


	//   ....[10]....
        /*012c*/ 	.word	0x000010a0


	//   ....[11]....
        /*0130*/ 	.word	0x000010c0


	//   ....[12]....
        /*0134*/ 	.word	0x000010e0


	//   ....[13]....
        /*0138*/ 	.word	0x00001100


	//   ....[14]....
        /*013c*/ 	.word	0x00001120


	//   ....[15]....
        /*0140*/ 	.word	0x00001140


	//   ....[16]....
        /*0144*/ 	.word	0x00001160


	//   ....[17]....
        /*0148*/ 	.word	0x00001180


	//   ....[18]....
        /*014c*/ 	.word	0x000011a0


	//   ....[19]....
        /*0150*/ 	.word	0x000011c0


	//   ....[20]....
        /*0154*/ 	.word	0x00001620


	//   ....[21]....
        /*0158*/ 	.word	0x000016a0


	//   ....[22]....
        /*015c*/ 	.word	0x00001700


	//   ....[23]....
        /*0160*/ 	.word	0x00001760


	//   ....[24]....
        /*0164*/ 	.word	0x000017c0


	//   ....[25]....
        /*0168*/ 	.word	0x00001820


	//   ....[26]....
        /*016c*/ 	.word	0x00001890


	//   ....[27]....
        /*0170*/ 	.word	0x00001900


	//   ....[28]....
        /*0174*/ 	.word	0x00001970


	//   ....[29]....
        /*0178*/ 	.word	0x00001a20


	//   ....[30]....
        /*017c*/ 	.word	0x00001b30


	//   ....[31]....
        /*0180*/ 	.word	0x00001b90


	//   ....[32]....
        /*0184*/ 	.word	0x00001c20


	//   ....[33]....
        /*0188*/ 	.word	0x00001ca0


	//   ....[34]....
        /*018c*/ 	.word	0x00001d20


	//   ....[35]....
        /*0190*/ 	.word	0x00001d80


	//   ....[36]....
        /*0194*/ 	.word	0x00001e00


	//   ....[37]....
        /*0198*/ 	.word	0x00001e70


	//   ....[38]....
        /*019c*/ 	.word	0x00001ee0


	//   ....[39]....
        /*01a0*/ 	.word	0x00001f50


	//----- nvinfo : EIATTR_VRC_CTA_INIT_COUNT
	.align		4
.L_11298:
        /*01a4*/ 	.byte	0x02, 0x4a
	.zero		1
	.zero		1


	//----- nvinfo : EIATTR_SYSCALL_OFFSETS
	.align		4
        /*01a8*/ 	.byte	0x04, 0x46
        /*01aa*/ 	.short	(.L_11300 - .L_11299)


	//   ....[0]....
.L_11299:
        /*01ac*/ 	.word	0x000001c0


	//----- nvinfo : EIATTR_EXIT_INSTR_OFFSETS
	.align		4
.L_11300:
        /*01b0*/ 	.byte	0x04, 0x1c
        /*01b2*/ 	.short	(.L_11302 - .L_11301)


	//   ....[0]....
.L_11301:
        /*01b4*/ 	.word	0x00000280


	//   ....[1]....
        /*01b8*/ 	.word	0x000015c0


	//----- nvinfo : EIATTR_CRS_STACK_SIZE
	.align		4
.L_11302:
        /*01bc*/ 	.byte	0x04, 0x1e
        /*01be*/ 	.short	(.L_11304 - .L_11303)
.L_11303:
        /*01c0*/ 	.word	0x00000000


	//----- nvinfo : EIATTR_CBANK_PARAM_SIZE
	.align		4
.L_11304:
        /*01c4*/ 	.byte	0x03, 0x19
        /*01c6*/ 	.short	0x0090


	//----- nvinfo : EIATTR_PARAM_CBANK
	.align		4
        /*01c8*/ 	.byte	0x04, 0x0a
        /*01ca*/ 	.short	(.L_11306 - .L_11305)
	.align		4
.L_11305:
        /*01cc*/ 	.word	index@(.nv.constant0._Z15SoftmaxWarpImplI22BroadcastScaleMaskLoadIffbLm3EiE11DirectStoreIffEfLi1ELi1ELi32ELi2ELb1EL9Algorithm0EEvT_T0_ll)
        /*01d0*/ 	.short	0x0380
        /*01d2*/ 	.short	0x0090


	//----- nvinfo : EIATTR_SW_WAR
	.align		4
.L_11306:
        /*01d4*/ 	.byte	0x04, 0x36
        /*01d6*/ 	.short	(.L_11308 - .L_11307)
.L_11307:
        /*01d8*/ 	.word	0x00000008
.L_11308:


//--------------------- .nv.info._Z15SoftmaxWarpImplI22BroadcastScaleMaskLoadIffbLm3EiE11DirectStoreIffEfLi1ELi1ELi32ELi2ELb0EL9Algorithm0EEvT_T0_ll --------------------------
	.section	.nv.info._Z15SoftmaxWarpImplI22BroadcastScaleMaskLoadIffbLm3EiE11DirectStoreIffEfLi1ELi1ELi32ELi2ELb0EL9Algorithm0EEvT_T0_ll,"",@"SHT_CUDA_INFO"
	.sectionflags	@""
	.align	4


	//----- nvinfo : EIATTR_CUDA_API_VERSION
	.align		4
        /*0000*/ 	.byte	0x04, 0x37
        /*0002*/ 	.short	(.L_11310 - .L_11309)
.L_11309:
        /*0004*/ 	.word	0x00000082


	//----- nvinfo : EIATTR_KPARAM_INFO
	.align		4
.L_11310:
        /*0008*/ 	.byte	0x04, 0x17
        /*000a*/ 	.short	(.L_11312 - .L_11311)
.L_11311:
        /*000c*/ 	.word	0x00000000
        /*0010*/ 	.short	0x0003
        /*0012*/ 	.short	0x0088
        /*0014*/ 	.byte	0x00, 0xf0, 0x21, 0x00


	//----- nvinfo : EIATTR_KPARAM_INFO
	.align		4
.L_11312:
        /*0018*/ 	.byte	0x04, 0x17
        /*001a*/ 	.short	(.L_11314 - .L_11313)
.L_11313:
        /*001c*/ 	.word	0x00000000
        /*0020*/ 	.short	0x0002
        /*0022*/ 	.short	0x0080
        /*0024*/ 	.byte	0x00, 0xf0, 0x21, 0x00


	//----- nvinfo : EIATTR_KPARAM_INFO
	.align		4
.L_11314:
        /*0028*/ 	.byte	0x04, 0x17
        /*002a*/ 	.short	(.L_11316 - .L_11315)
.L_11315:
        /*002c*/ 	.word	0x00000000
        /*0030*/ 	.short	0x0001
        /*0032*/ 	.short	0x0070
        /*0034*/ 	.byte	0x00, 0xf0, 0x41, 0x00


	//----- nvinfo : EIATTR_KPARAM_INFO
	.align		4
.L_11316:
        /*0038*/ 	.byte	0x04, 0x17
        /*003a*/ 	.short	(.L_11318 - .L_11317)
.L_11317:
        /*003c*/ 	.word	0x00000000
        /*0040*/ 	.short	0x0000
        /*0042*/ 	.short	0x0000
        /*0044*/ 	.byte	0x00, 0xf0, 0xc1, 0x01


	//----- nvinfo : EIATTR_SPARSE_MMA_MASK
	.align		4
.L_11318:
        /*0048*/ 	.byte	0x03, 0x50
        /*004a*/ 	.short	0x0000


	//----- nvinfo : EIATTR_MAXREG_COUNT
	.align		4
        /*004c*/ 	.byte	0x03, 0x1b
        /*004e*/ 	.short	0x00ff


	//----- nvinfo : EIATTR_EXTERNS
	.align		4
        /*0050*/ 	.byte	0x04, 0x0f
        /*0052*/ 	.short	(.L_11320 - .L_11319)


	//   ....[0]....
	.align		4
.L_11319:
        /*0054*/ 	.word	index@(__assertfail)


	//----- nvinfo : EIATTR_MERCURY_ISA_VERSION
	.align		4
.L_11320:
        /*0058*/ 	.byte	0x03, 0x5f
        /*005a*/ 	.short	0x0101


	//----- nvinfo : EIATTR_COOP_GROUP_MASK_REGIDS
	.align		4
        /*005c*/ 	.byte	0x04, 0x29
        /*005e*/ 	.short	(.L_11322 - .L_11321)


	//   ....[0]....
.L_11321:
        /*0060*/ 	.word	0xffffffff


	//   ....[1]....
        /*0064*/ 	.word	0xffffffff


	//   ....[2]....
        /*0068*/ 	.word	0xffffffff


	//   ....[3]....
        /*006c*/ 	.word	0xffffffff


	//   ....[4]....
        /*0070*/ 	.word	0xffffffff


	//   ....[5]....
        /*0074*/ 	.word	0xffffffff


	//   ....[6]....
        /*0078*/ 	.word	0xffffffff


	//   ....[7]....
        /*007c*/ 	.word	0xffffffff


	//   ....[8]....
        /*0080*/ 	.word	0xffffffff


	//   ....[9]....
        /*0084*/ 	.word	0xffffffff


	//   ....[10]....
        /*0088*/ 	.word	0xffffffff


	//   ....[11]....
        /*008c*/ 	.word	0xffffffff


	//   ....[12]....
        /*0090*/ 	.word	0xffffffff


	//   ....[13]....
        /*0094*/ 	.word	0xffffffff


	//   ....[14]....
        /*0098*/ 	.word	0xffffffff


	//   ....[15]....
        /*009c*/ 	.word	0xffffffff


	//   ....[16]....
        /*00a0*/ 	.word	0xffffffff


	//   ....[17]....
        /*00a4*/ 	.word	0xffffffff


	//   ....[18]....
        /*00a8*/ 	.word	0xffffffff


	//   ....[19]....
        /*00ac*/ 	.word	0xffffffff


	//   ....[20]....
        /*00b0*/ 	.word	0x0500000f


	//   ....[21]....
        /*00b4*/ 	.word	0x0500000f


	//   ....[22]....
        /*00b8*/ 	.word	0x0500000f


	//   ....[23]....
        /*00bc*/ 	.word	0x0500000f


	//   ....[24]....
        /*00c0*/ 	.word	0x0500000f


	//   ....[25]....
        /*00c4*/ 	.word	0x0500000f


	//   ....[26]....
        /*00c8*/ 	.word	0x0500000f


	//   ....[27]....
        /*00cc*/ 	.word	0x0500000f


	//   ....[28]....
        /*00d0*/ 	.word	0x0500000f


	//   ....[29]....
        /*00d4*/ 	.word	0x0500000f


	//   ....[30]....
        /*00d8*/ 	.word	0x0500000f


	//   ....[31]....
        /*00dc*/ 	.word	0x0500000f


	//   ....[32]....
        /*00e0*/ 	.word	0x0500000f


	//   ....[33]....
        /*00e4*/ 	.word	0x0500000f


	//   ....[34]....
        /*00e8*/ 	.word	0x0500000f


	//   ....[35]....
        /*00ec*/ 	.word	0x0500000f


	//   ....[36]....
        /*00f0*/ 	.word	0x0500000f


	//   ....[37]....
        /*00f4*/ 	.word	0x0500000f


	//   ....[38]....
        /*00f8*/ 	.word	0x0500000f


	//   ....[39]....
        /*00fc*/ 	.word	0x0500000f


	//----- nvinfo : EIATTR_COOP_GROUP_INSTR_OFFSETS
	.align		4
.L_11322:
        /*0100*/ 	.byte	0x04, 0x28
        /*0102*/ 	.short	(.L_11324 - .L_11323)


	//   ....[0]....
.L_11323:
        /*0104*/ 	.word	0x00000b50


	//   ....[1]....
        /*0108*/ 	.word	0x00000b60


	//   ....[2]....
        /*010c*/ 	.word	0x00000b90


	//   ....[3]....
        /*0110*/ 	.word	0x00000ba0


	//   ....[4]....
        /*0114*/ 	.word	0x00000be0


	//   ....[5]....
        /*0118*/ 	.word	0x00000bf0


	//   ....[6]....
        /*011c*/ 	.word	0x00000c30


	//   ....[7]....
        /*0120*/ 	.word	0x00000c40


	//   ....[8]....
        /*0124*/ 	.word	0x00000c70


	//   ....[9]....
        /*0128*/ 	.word	0x00000c80


	//   ....[10]....
        /*012c*/ 	.word	0x00000de0


	//   ....[11]....
        /*0130*/ 	.word	0x00000e00


	//   ....[12]....
        /*0134*/ 	.word	0x00000e20


	//   ....[13]....
        /*0138*/ 	.word	0x00000e40


	//   ....[14]....
        /*013c*/ 	.word	0x00000e60


	//   ....[15]....
        /*0140*/ 	.word	0x00000e80


	//   ....[16]....
        /*0144*/ 	.word	0x00000ea0


	//   ....[17]....
        /*0148*/ 	.word	0x00000ec0


	//   ....[18]....
        /*014c*/ 	.word	0x00000ee0


	//   ....[19]....
        /*0150*/ 	.word	0x00000f00


	//   ....[20]....
        /*0154*/ 	.word	0x000012b0


	//   ....[21]....
        /*0158*/ 	.word	0x00001330


	//   ....[22]....
        /*015c*/ 	.word	0x00001390


	//   ....[23]....
        /*0160*/ 	.word	0x000013f0


	//   ....[24]....
        /*0164*/ 	.word	0x00001450


	//   ....[25]....
        /*0168*/ 	.word	0x000014b0


	//   ....[26]....
        /*016c*/ 	.word	0x00001570


	//   ....[27]....
        /*0170*/ 	.word	0x00001640


	//   ....[28]....
        /*0174*/ 	.word	0x000016d0


	//   ....[29]....
        /*0178*/ 	.word	0x00001740


	//   ....[30]....
        /*017c*/ 	.word	0x000017a0


	//   ....[31]....
        /*0180*/ 	.word	0x00001830


	//   ....[32]....
        /*0184*/ 	.word	0x000018d0


	//   ....[33]....
        /*0188*/ 	.word	0x00001950


	//   ....[34]....
        /*018c*/ 	.word	0x000019d0


	//   ....[35]....
        /*0190*/ 	.word	0x00001a30


	//   ....[36]....
        /*0194*/ 	.word	0x00001ab0


	//   ....[37]....
        /*0198*/ 	.word	0x00001b20


	//   ....[38]....
        /*019c*/ 	.word	0x00001b90


	//   ....[39]....
        /*01a0*/ 	.word	0x00001c00


	//----- nvinfo : EIATTR_VRC_CTA_INIT_COUNT
	.align		4
.L_11324:
        /*01a4*/ 	.byte	0x02, 0x4a
	.zero		1
	.zero		1


	//----- nvinfo : EIATTR_SYSCALL_OFFSETS
	.align		4
        /*01a8*/ 	.byte	0x04, 0x46
        /*01aa*/ 	.short	(.L_11326 - .L_11325)


	//   ....[0]....
.L_11325:
        /*01ac*/ 	.word	0x000001a0


	//----- nvinfo : EIATTR_EXIT_INSTR_OFFSETS
	.align		4
.L_11326:
        /*01b0*/ 	.byte	0x04, 0x1c
        /*01b2*/ 	.short	(.L_11328 - .L_11327)


	//   ....[0]....
.L_11327:
        /*01b4*/ 	.word	0x00000260


	//   ....[1]....
        /*01b8*/ 	.word	0x00001250


	//----- nvinfo : EIATTR_CRS_STACK_SIZE
	.align		4
.L_11328:
        /*01bc*/ 	.byte	0x04, 0x1e
        /*01be*/ 	.short	(.L_11330 - .L_11329)
.L_11329:
        /*01c0*/ 	.word	0x00000000


	//----- nvinfo : EIATTR_CBANK_PARAM_SIZE
	.align		4
.L_11330:
        /*01c4*/ 	.byte	0x03, 0x19
        /*01c6*/ 	.short	0x0090


	//----- nvinfo : EIATTR_PARAM_CBANK
	.align		4
        /*01c8*/ 	.byte	0x04, 0x0a
        /*01ca*/ 	.short	(.L_11332 - .L_11331)
	.align		4
.L_11331:
        /*01cc*/ 	.word	index@(.nv.constant0._Z15SoftmaxWarpImplI22BroadcastScaleMaskLoadIffbLm3EiE11DirectStoreIffEfLi1ELi1ELi32ELi2ELb0EL9Algorithm0EEvT_T0_ll)
        /*01d0*/ 	.short	0x0380
        /*01d2*/ 	.short	0x0090


	//----- nvinfo : EIATTR_SW_WAR
	.align		4
.L_11332:
        /*01d4*/ 	.byte	0x04, 0x36
        /*01d6*/ 	.short	(.L_11334 - .L_11333)
.L_11333:
        /*01d8*/ 	.word	0x00000008
.L_11334:


//--------------------- .nv.info._Z15SoftmaxWarpImplI22BroadcastScaleMaskLoadIffbLm3EiE11DirectStoreIffEfLi1ELi1ELi16ELi1ELb1EL9Algorithm0EEvT_T0_ll --------------------------
	.section	.nv.info._Z15SoftmaxWarpImplI22BroadcastScaleMaskLoadIffbLm3EiE11DirectStoreIffEfLi1ELi1ELi16ELi1ELb1EL9Algorithm0EEvT_T0_ll,"",@"SHT_CUDA_INFO"
	.sectionflags	@""
	.align	4


	//----- nvinfo : EIATTR_CUDA_API_VERSION
	.align		4
        /*0000*/ 	.byte	0x04, 0x37
        /*0002*/ 	.short	(.L_11336 - .L_11335)
.L_11335:
        /*0004*/ 	.word	0x00000082


	//----- nvinfo : EIATTR_KPARAM_INFO
	.align		4
.L_11336:
        /*0008*/ 	.byte	0x04, 0x17
        /*000a*/ 	.short	(.L_11338 - .L_11337)
.L_11337:
        /*000c*/ 	.word	0x00000000
        /*0010*/ 	.short	0x0003
        /*0012*/ 	.short	0x0088
        /*0014*/ 	.byte	0x00, 0xf0, 0x21, 0x00


	//----- nvinfo : EIATTR_KPARAM_INFO
	.align		4
.L_11338:
        /*0018*/ 	.byte	0x04, 0x17
        /*001a*/ 	.short	(.L_11340 - .L_11339)
.L_11339:
        /*001c*/ 	.word	0x00000000
        /*0020*/ 	.short	0x0002
        /*0022*/ 	.short	0x0080
        /*0024*/ 	.byte	0x00, 0xf0, 0x21, 0x00


	//----- nvinfo : EIATTR_KPARAM_INFO
	.align		4
.L_11340:
        /*0028*/ 	.byte	0x04, 0x17
        /*002a*/ 	.short	(.L_11342 - .L_11341)
.L_11341:
        /*002c*/ 	.word	0x00000000
        /*0030*/ 	.short	0x0001
        /*0032*/ 	.short	0x0070
        /*0034*/ 	.byte	0x00, 0xf0, 0x41, 0x00


	//----- nvinfo : EIATTR_KPARAM_INFO
	.align		4
.L_11342:
        /*0038*/ 	.byte	0x04, 0x17
        /*003a*/ 	.short	(.L_11344 - .L_11343)
.L_11343:
        /*003c*/ 	.word	0x00000000
        /*0040*/ 	.short	0x0000
        /*0042*/ 	.short	0x0000
        /*0044*/ 	.byte	0x00, 0xf0, 0xc1, 0x01


	//----- nvinfo : EIATTR_SPARSE_MMA_MASK
	.align		4
.L_11344:
        /*0048*/ 	.byte	0x03, 0x50
        /*004a*/ 	.short	0x0000


	//----- nvinfo : EIATTR_MAXREG_COUNT
	.align		4
        /*004c*/ 	.byte	0x03, 0x1b
        /*004e*/ 	.short	0x00ff


	//----- nvinfo : EIATTR_EXTERNS
	.align		4
        /*0050*/ 	.byte	0x04, 0x0f
        /*0052*/ 	.short	(.L_11346 - .L_11345)


	//   ....[0]....
	.align		4
.L_11345:
        /*0054*/ 	.word	index@(__assertfail)


	//----- nvinfo : EIATTR_MERCURY_ISA_VERSION
	.align		4
.L_11346:
        /*0058*/ 	.byte	0x03, 0x5f
        /*005a*/ 	.short	0x0101


	//----- nvinfo : EIATTR_COOP_GROUP_MASK_REGIDS
	.align		4
        /*005c*/ 	.byte	0x04, 0x29
        /*005e*/ 	.short	(.L_11348 - .L_11347)


	//   ....[0]....
.L_11347:
        /*0060*/ 	.word	0xffffffff


	//   ....[1]....
        /*0064*/ 	.word	0xffffffff


	//   ....[2]....
        /*0068*/ 	.word	0xffffffff


	//   ....[3]....
        /*006c*/ 	.word	0xffffffff


	//   ....[4]....
        /*0070*/ 	.word	0xffffffff


	//   ....[5]....
        /*0074*/ 	.word	0xffffffff


	//   ....[6]....
        /*0078*/ 	.word	0xffffffff


	//   ....[7]....
        /*007c*/ 	.word	0xffffffff


	//   ....[8]....
        /*0080*/ 	.word	0x0500000f


	//   ....[9]....
        /*0084*/ 	.word	0x0500000f


	//   ....[10]....
        /*0088*/ 	.word	0x0500000f


	//   ....[11]....
        /*008c*/ 	.word	0x0500000f


	//   ....[12]....
        /*0090*/ 	.word	0x0500000f


	//   ....[13]....
        /*0094*/ 	.word	0x0500000f


	//   ....[14]....
        /*0098*/ 	.word	0x0500000f


	//   ....[15]....
        /*009c*/ 	.word	0x0500000f


	//----- nvinfo : EIATTR_COOP_GROUP_INSTR_OFFSETS
	.align		4
.L_11348:
        /*00a0*/ 	.byte	0x04, 0x28
        /*00a2*/ 	.short	(.L_11350 - .L_11349)


	//   ....[0]....
.L_11349:
        /*00a4*/ 	.word	0x00000890


	//   ....[1]....
        /*00a8*/ 	.word	0x000008d0


	//   ....[2]....
        /*00ac*/ 	.word	0x000008f0


	//   ....[3]....
        /*00b0*/ 	.word	0x00000910


	//   ....[4]....
        /*00b4*/ 	.word	0x000009d0


	//   ....[5]....
        /*00b8*/ 	.word	0x000009f0


	//   ....[6]....
        /*00bc*/ 	.word	0x00000a10


	//   ....[7]....
        /*00c0*/ 	.word	0x00000a30


	//   ....[8]....
        /*00c4*/ 	.word	0x00000cc0


	//   ....[9]....
        /*00c8*/ 	.word	0x00000d50


	//   ....[10]....
        /*00cc*/ 	.word	0x00000db0


	//   ....[11]....
        /*00d0*/ 	.word	0x00000e20


	//   ....[12]....
        /*00d4*/ 	.word	0x00000f10


	//   ....[13]....
        /*00d8*/ 	.word	0x00000f70


	//   ....[14]....
        /*00dc*/ 	.word	0x00000fd0


	//   ....[15]....
        /*00e0*/ 	.word	0x00001030


	//----- nvinfo : EIATTR_VRC_CTA_INIT_COUNT
	.align		4
.L_11350:
        /*00e4*/ 	.byte	0x02, 0x4a
	.zero		1
	.zero		1


	//----- nvinfo : EIATTR_SYSCALL_OFFSETS
	.align		4
        /*00e8*/ 	.byte	0x04, 0x46
        /*00ea*/ 	.short	(.L_11352 - .L_11351)


	//   ....[0]....
.L_11351:
        /*00ec*/ 	.word	0x000001c0


	//----- nvinfo : EIATTR_EXIT_INSTR_OFFSETS
	.align		4
.L_11352:
        /*00f0*/ 	.byte	0x04, 0x1c
        /*00f2*/ 	.short	(.L_11354 - .L_11353)


	//   ....[0]....
.L_11353:
        /*00f4*/ 	.word	0x00000270


	//   ....[1]....
        /*00f8*/ 	.word	0x00000c60


	//----- nvinfo : EIATTR_CRS_STACK_SIZE
	.align		4
.L_11354:
        /*00fc*/ 	.byte	0x04, 0x1e
        /*00fe*/ 	.short	(.L_11356 - .L_11355)
.L_11355:
        /*0100*/ 	.word	0x00000000


	//----- nvinfo : EIATTR_CBANK_PARAM_SIZE
	.align		4
.L_11356:
        /*0104*/ 	.byte	0x03, 0x19
        /*0106*/ 	.short	0x0090


	//----- nvinfo : EIATTR_PARAM_CBANK
	.align		4
        /*0108*/ 	.byte	0x04, 0x0a
        /*010a*/ 	.short	(.L_11358 - .L_11357)
	.align		4
.L_11357:
        /*010c*/ 	.word	index@(.nv.constant0._Z15SoftmaxWarpImplI22BroadcastScaleMaskLoadIffbLm3EiE11DirectStoreIffEfLi1ELi1ELi16ELi1ELb1EL9Algorithm0EEvT_T0_ll)
        /*0110*/ 	.short	0x0380
        /*0112*/ 	.short	0x0090


	//----- nvinfo : EIATTR_SW_WAR
	.align		4
.L_11358:
        /*0114*/ 	.byte	0x04, 0x36
        /*0116*/ 	.short	(.L_11360 - .L_11359)
.L_11359:
        /*0118*/ 	.word	0x00000008
.L_11360:


//--------------------- .nv.info._Z15SoftmaxWarpImplI22BroadcastScaleMaskLoadIffbLm3EiE11DirectStoreIffEfLi1ELi1ELi16ELi1ELb0EL9Algorithm0EEvT_T0_ll --------------------------
	.section	.nv.info._Z15SoftmaxWarpImplI22BroadcastScaleMaskLoadIffbLm3EiE11DirectStoreIffEfLi1ELi1ELi16ELi1ELb0EL9Algorithm0EEvT_T0_ll,"",@"SHT_CUDA_INFO"
	.sectionflags	@""
	.align	4


	//----- nvinfo : EIATTR_CUDA_API_VERSION
	.align		4
        /*0000*/ 	.byte	0x04, 0x37
        /*0002*/ 	.short	(.L_11362 - .L_11361)
.L_11361:
        /*0004*/ 	.word	0x00000082


	//----- nvinfo : EIATTR_KPARAM_INFO
	.align		4
.L_11362:
        /*0008*/ 	.byte	0x04, 0x17
        /*000a*/ 	.short	(.L_11364 - .L_11363)
.L_11363:
        /*000c*/ 	.word	0x00000000
        /*0010*/ 	.short	0x0003
        /*0012*/ 	.short	0x0088
        /*0014*/ 	.byte	0x00, 0xf0, 0x21, 0x00


	//----- nvinfo : EIATTR_KPARAM_INFO
	.align		4
.L_11364:
        /*0018*/ 	.byte	0x04, 0x17
        /*001a*/ 	.short	(.L_11366 - .L_11365)
.L_11365:
        /*001c*/ 	.word	0x00000000
        /*0020*/ 	.short	0x0002
        /*0022*/ 	.short	0x0080
        /*0024*/ 	.byte	0x00, 0xf0, 0x21, 0x00


	//----- nvinfo : EIATTR_KPARAM_INFO
	.align		4
.L_11366:
        /*0028*/ 	.byte	0x04, 0x17
        /*002a*/ 	.short	(.L_11368 - .L_11367)
.L_11367:
        /*002c*/ 	.word	0x00000000
        /*0030*/ 	.short	0x0001
        /*0032*/ 	.short	0x0070
        /*0034*/ 	.byte	0x00, 0xf0, 0x41, 0x00


	//----- nvinfo : EIATTR_KPARAM_INFO
	.align		4
.L_11368:
        /*0038*/ 	.byte	0x04, 0x17
        /*003a*/ 	.short	(.L_11370 - .L_11369)
.L_11369:
        /*003c*/ 	.word	0x00000000
        /*0040*/ 	.short	0x0000
        /*0042*/ 	.short	0x0000
        /*0044*/ 	.byte	0x00, 0xf0, 0xc1, 0x01


	//----- nvinfo : EIATTR_SPARSE_MMA_MASK
	.align		4
.L_11370:
        /*0048*/ 	.byte	0x03, 0x50
        /*004a*/ 	.short	0x0000


	//----- nvinfo : EIATTR_MAXREG_COUNT
	.align		4
        /*004c*/ 	.byte	0x03, 0x1b
        /*004e*/ 	.short	0x00ff


	//----- nvinfo : EIATTR_EXTERNS
	.align		4
        /*0050*/ 	.byte	0x04, 0x0f
        /*0052*/ 	.short	(.L_11372 - .L_11371)


	//   ....[0]....
	.align		4
.L_11371:
        /*0054*/ 	.word	index@(__assertfail)


	//----- nvinfo : EIATTR_MERCURY_ISA_VERSION
	.align		4
.L_11372:
        /*0058*/ 	.byte	0x03, 0x5f
        /*005a*/ 	.short	0x0101


	//----- nvinfo : EIATTR_COOP_GROUP_MASK_REGIDS
	.align		4
        /*005c*/ 	.byte	0x04, 0x29
        /*005e*/ 	.short	(.L_11374 - .L_11373)


	//   ....[0]....
.L_11373:
        /*0060*/ 	.word	0xffffffff


	//   ....[1]....
        /*0064*/ 	.word	0xffffffff


	//   ....[2]....
        /*0068*/ 	.word	0xffffffff


	//   ....[3]....
        /*006c*/ 	.word	0xffffffff


	//   ....[4]....
        /*0070*/ 	.word	0xffffffff


	//   ....[5]....
        /*0074*/ 	.word	0xffffffff


	//   ....[6]....
        /*0078*/ 	.word	0xffffffff


	//   ....[7]....
        /*007c*/ 	.word	0xffffffff


	//   ....[8]....
        /*0080*/ 	.word	0x0500000f


	//   ....[9]....
        /*0084*/ 	.word	0x0500000f


	//   ....[10]....
        /*0088*/ 	.word	0x0500000f


	//   ....[11]....
        /*008c*/ 	.word	0x0500000f


	//   ....[12]....
        /*0090*/ 	.word	0x0500000f


	//   ....[13]....
        /*0094*/ 	.word	0x0500000f


	//   ....[14]....
        /*0098*/ 	.word	0x0500000f


	//   ....[15]....
        /*009c*/ 	.word	0x0500000f


	//----- nvinfo : EIATTR_COOP_GROUP_INSTR_OFFSETS
	.align		4
.L_11374:
        /*00a0*/ 	.byte	0x04, 0x28
        /*00a2*/ 	.short	(.L_11376 - .L_11375)


	//   ....[0]....
.L_11375:
        /*00a4*/ 	.word	0x00000810


	//   ....[1]....
        /*00a8*/ 	.word	0x00000850


	//   ....[2]....
        /*00ac*/ 	.word	0x00000870


	//   ....[3]....
        /*00b0*/ 	.word	0x00000890


	//   ....[4]....
        /*00b4*/ 	.word	0x00000950


	//   ....[5]....
        /*00b8*/ 	.word	0x00000970


	//   ....[6]....
        /*00bc*/ 	.word	0x00000990


	//   ....[7]....
        /*00c0*/ 	.word	0x000009b0


	//   ....[8]....
        /*00c4*/ 	.word	0x00000c10


	//   ....[9]....
        /*00c8*/ 	.word	0x00000ca0


	//   ....[10]....
        /*00cc*/ 	.word	0x00000d00


	//   ....[11]....
        /*00d0*/ 	.word	0x00000d70


	//   ....[12]....
        /*00d4*/ 	.word	0x00000e60


	//   ....[13]....
        /*00d8*/ 	.word	0x00000ec0


	//   ....[14]....
        /*00dc*/ 	.word	0x00000f20


	//   ....[15]....
        /*00e0*/ 	.word	0x00000f80


	//----- nvinfo : EIATTR_VRC_CTA_INIT_COUNT
	.align		4
.L_11376:
        /*00e4*/ 	.byte	0x02, 0x4a
	.zero		1
	.zero		1


	//----- nvinfo : EIATTR_SYSCALL_OFFSETS
	.align		4
        /*00e8*/ 	.byte	0x04, 0x46
        /*00ea*/ 	.short	(.L_11378 - .L_11377)


	//   ....[0]....
.L_11377:
        /*00ec*/ 	.word	0x000001b0


	//----- nvinfo : EIATTR_EXIT_INSTR_OFFSETS
	.align		4
.L_11378:
        /*00f0*/ 	.byte	0x04, 0x1c
        /*00f2*/ 	.short	(.L_11380 - .L_11379)


	//   ....[0]....
.L_11379:
        /*00f4*/ 	.word	0x00000260


	//   ....[1]....
        /*00f8*/ 	.word	0x00000bb0


	//----- nvinfo : EIATTR_CRS_STACK_SIZE
	.align		4
.L_11380:
        /*00fc*/ 	.byte	0x04, 0x1e
        /*00fe*/ 	.short	(.L_11382 - .L_11381)
.L_11381:
        /*0100*/ 	.word	0x00000000


	//----- nvinfo : EIATTR_CBANK_PARAM_SIZE
	.align		4
.L_11382:
        /*0104*/ 	.byte	0x03, 0x19
        /*0106*/ 	.short	0x0090


	//----- nvinfo : EIATTR_PARAM_CBANK
	.align		4
        /*0108*/ 	.byte	0x04, 0x0a
        /*010a*/ 	.short	(.L_11384 - .L_11383)
	.align		4
.L_11383:
        /*010c*/ 	.word	index@(.nv.constant0._Z15SoftmaxWarpImplI22BroadcastScaleMaskLoadIffbLm3EiE11DirectStoreIffEfLi1ELi1ELi16ELi1ELb0EL9Algorithm0EEvT_T0_ll)
        /*0110*/ 	.short	0x0380
        /*0112*/ 	.short	0x0090


	//----- nvinfo : EIATTR_SW_WAR
	.align		4
.L_11384:
        /*0114*/ 	.byte	0x04, 0x36
        /*0116*/ 	.short	(.L_11386 - .L_11385)
.L_11385:
        /*0118*/ 	.word	0x00000008
.L_11386:


//--------------------- .nv.info._Z15SoftmaxWarpImplI22BroadcastScaleMaskLoadIffbLm3EiE11DirectStoreIffEfLi1ELi1ELi16ELi2ELb1EL9Algorithm0EEvT_T0_ll --------------------------
	.section	.nv.info._Z15SoftmaxWarpImplI22BroadcastScaleMaskLoadIffbLm3EiE11DirectStoreIffEfLi1ELi1ELi16ELi2ELb1EL9Algorithm0EEvT_T0_ll,"",@"SHT_CUDA_INFO"
	.sectionflags	@""
	.align	4


	//----- nvinfo : EIATTR_CUDA_API_VERSION
	.align		4
        /*0000*/ 	.byte	0x04, 0x37
        /*0002*/ 	.short	(.L_11388 - .L_11387)
.L_11387:
        /*0004*/ 	.word	0x00000082


	//----- nvinfo : EIATTR_KPARAM_INFO
	.align		4
.L_11388:
        /*0008*/ 	.byte	0x04, 0x17
        /*000a*/ 	.short	(.L_11390 - .L_11389)
.L_11389:
        /*000c*/ 	.word	0x00000000
        /*0010*/ 	.short	0x0003
        /*0012*/ 	.short	0x0088
        /*0014*/ 	.byte	0x00, 0xf0, 0x21, 0x00


	//----- nvinfo : EIATTR_KPARAM_INFO
	.align		4
.L_11390:
        /*0018*/ 	.byte	0x04, 0x17
        /*001a*/ 	.short	(.L_11392 - .L_11391)
.L_11391:
        /*001c*/ 	.word	0x00000000
        /*0020*/ 	.short	0x0002
        /*0022*/ 	.short	0x0080
        /*0024*/ 	.byte	0x00, 0xf0, 0x21, 0x00


	//----- nvinfo : EIATTR_KPARAM_INFO
	.align		4
.L_11392:
        /*0028*/ 	.byte	0x04, 0x17
        /*002a*/ 	.short	(.L_11394 - .L_11393)
.L_11393:
        /*002c*/ 	.word	0x00000000
        /*0030*/ 	.short	0x0001
        /*0032*/ 	.short	0x0070
        /*0034*/ 	.byte	0x00, 0xf0, 0x41, 0x00


	//----- nvinfo : EIATTR_KPARAM_INFO
	.align		4
.L_11394:
        /*0038*/ 	.byte	0x04, 0x17
        /*003a*/ 	.short	(.L_11396 - .L_11395)
.L_11395:
        /*003c*/ 	.word	0x00000000
        /*0040*/ 	.short	0x0000
        /*0042*/ 	.short	0x0000
        /*0044*/ 	.byte	0x00, 0xf0, 0xc1, 0x01


	//----- nvinfo : EIATTR_SPARSE_MMA_MASK
	.align		4
.L_11396:
        /*0048*/ 	.byte	0x03, 0x50
        /*004a*/ 	.short	0x0000


	//----- nvinfo : EIATTR_MAXREG_COUNT
	.align		4
        /*004c*/ 	.byte	0x03, 0x1b
        /*004e*/ 	.short	0x00ff


	//----- nvinfo : EIATTR_EXTERNS
	.align		4
        /*0050*/ 	.byte	0x04, 0x0f
        /*0052*/ 	.short	(.L_11398 - .L_11397)


	//   ....[0]....
	.align		4
.L_11397:
        /*0054*/ 	.word	index@(__assertfail)


	//----- nvinfo : EIATTR_MERCURY_ISA_VERSION
	.align		4
.L_11398:
        /*0058*/ 	.byte	0x03, 0x5f
        /*005a*/ 	.short	0x0101


	//----- nvinfo : EIATTR_COOP_GROUP_MASK_REGIDS
	.align		4
        /*005c*/ 	.byte	0x04, 0x29
        /*005e*/ 	.short	(.L_11400 - .L_11399)


	//   ....[0]....
.L_11399:
        /*0060*/ 	.word	0xffffffff


	//   ....[1]....
        /*0064*/ 	.word	0xffffffff


	//   ....[2]....
        /*0068*/ 	.word	0xffffffff


	//   ....[3]....
        /*006c*/ 	.word	0xffffffff


	//   ....[4]....
        /*0070*/ 	.word	0xffffffff


	//   ....[5]....
        /*0074*/ 	.word	0xffffffff


	//   ....[6]....
        /*0078*/ 	.word	0xffffffff


	//   ....[7]....
        /*007c*/ 	.word	0xffffffff


	//   ....[8]....
        /*0080*/ 	.word	0xffffffff


	//   ....[9]....
        /*0084*/ 	.word	0xffffffff


	//   ....[10]....
        /*0088*/ 	.word	0xffffffff


	//   ....[11]....
        /*008c*/ 	.word	0xffffffff


	//   ....[12]....
        /*0090*/ 	.word	0xffffffff


	//   ....[13]....
        /*0094*/ 	.word	0xffffffff


	//   ....[14]....
        /*0098*/ 	.word	0xffffffff


	//   ....[15]....
        /*009c*/ 	.word	0xffffffff


	//   ....[16]....
        /*00a0*/ 	.word	0x0500000f


	//   ....[17]....
        /*00a4*/ 	.word	0x0500000f


	//   ....[18]....
        /*00a8*/ 	.word	0x0500000f


	//   ....[19]....
        /*00ac*/ 	.word	0x0500000f


	//   ....[20]....
        /*00b0*/ 	.word	0x0500000f


	//   ....[21]....
        /*00b4*/ 	.word	0x0500000f


	//   ....[22]....
        /*00b8*/ 	.word	0x0500000f


	//   ....[23]....
        /*00bc*/ 	.word	0x0500000f


	//   ....[24]....
        /*00c0*/ 	.word	0x0500000f


	//   ....[25]....
        /*00c4*/ 	.word	0x0500000f


	//   ....[26]....
        /*00c8*/ 	.word	0x0500000f


	//   ....[27]....
        /*00cc*/ 	.word	0x0500000f


	//   ....[28]....
        /*00d0*/ 	.word	0x0500000f


	//   ....[29]....
        /*00d4*/ 	.word	0x0500000f


	//   ....[30]....
        /*00d8*/ 	.word	0x0500000f


	//   ....[31]....
        /*00dc*/ 	.word	0x0500000f


	//----- nvinfo : EIATTR_COOP_GROUP_INSTR_OFFSETS
	.align		4
.L_11400:
        /*00e0*/ 	.byte	0x04, 0x28
        /*00e2*/ 	.short	(.L_11402 - .L_11401)


	//   ....[0]....
.L_11401:
        /*00e4*/ 	.word	0x00000e10


	//   ....[1]....
        /*00e8*/ 	.word	0x00000e30


	//   ....[2]....
        /*00ec*/ 	.word	0x00000e60


	//   ....[3]....
        /*00f0*/ 	.word	0x00000e70


	//   ....[4]....
        /*00f4*/ 	.word	0x00000eb0


	//   ....[5]....
        /*00f8*/ 	.word	0x00000ec0


	//   ....[6]....
        /*00fc*/ 	.word	0x00000ef0


	//   ....[7]....
        /*0100*/ 	.word	0x00000f00


	//   ....[8]....
        /*0104*/ 	.word	0x00001060


	//   ....[9]....
        /*0108*/ 	.word	0x00001080


	//   ....[10]....
        /*010c*/ 	.word	0x000010a0


	//   ....[11]....
        /*0110*/ 	.word	0x000010c0


	//   ....[12]....
        /*0114*/ 	.word	0x000010e0


	//   ....[13]....
        /*0118*/ 	.word	0x00001100


	//   ....[14]....
        /*011c*/ 	.word	0x00001120


	//   ....[15]....
        /*0120*/ 	.word	0x00001140


	//   ....[16]....
        /*0124*/ 	.word	0x000015a0


	//   ....[17]....
        /*0128*/ 	.word	0x00001620


	//   ....[18]....
        /*012c*/ 	.word	0x00001680


	//   ....[19]....
        /*0130*/ 	.word	0x000016e0


	//   ....[20]....
        /*0134*/ 	.word	0x00001740


	//   ....[21]....
        /*0138*/ 	.word	0x000017b0


	//   ....[22]....
        /*013c*/ 	.word	0x00001860


	//   ....[23]....
        /*0140*/ 	.word	0x00001940


	//   ....[24]....
        /*0144*/ 	.word	0x000019c0


	//   ....[25]....
        /*0148*/ 	.word	0x00001a70


	//   ....[26]....
        /*014c*/ 	.word	0x00001af0


	//   ....[27]....
        /*0150*/ 	.word	0x00001b70


	//   ....[28]....
        /*0154*/ 	.word	0x00001bd0


	//   ....[29]....
        /*0158*/ 	.word	0x00001c50


	//   ....[30]....
        /*015c*/ 	.word	0x00001cc0


	//   ....[31]....
        /*0160*/ 	.word	0x00001d30


	//----- nvinfo : EIATTR_VRC_CTA_INIT_COUNT
	.align		4
.L_11402:
        /*0164*/ 	.byte	0x02, 0x4a
	.zero		1
	.zero		1


	//----- nvinfo : EIATTR_SYSCALL_OFFSETS
	.align		4
        /*0168*/ 	.byte	0x04, 0x46
        /*016a*/ 	.short	(.L_11404 - .L_11403)


	//   ....[0]....
.L_11403:
        /*016c*/ 	.word	0x000001c0


	//----- nvinfo : EIATTR_EXIT_INSTR_OFFSETS
	.align		4
.L_11404:
        /*0170*/ 	.byte	0x04, 0x1c
        /*0172*/ 	.short	(.L_11406 - .L_11405)


	//   ....[0]....
.L_11405:
        /*0174*/ 	.word	0x00000280


	//   ....[1]....
        /*0178*/ 	.word	0x00001540


	//----- nvinfo : EIATTR_CRS_STACK_SIZE
	.align		4
.L_11406:
        /*017c*/ 	.byte	0x04, 0x1e
        /*017e*/ 	.short	(.L_11408 - .L_11407)
.L_11407:
        /*0180*/ 	.word	0x00000000


	//----- nvinfo : EIATTR_CBANK_PARAM_SIZE
	.align		4
.L_11408:
        /*0184*/ 	.byte	0x03, 0x19
        /*0186*/ 	.short	0x0090


	//----- nvinfo : EIATTR_PARAM_CBANK
	.align		4
        /*0188*/ 	.byte	0x04, 0x0a
        /*018a*/ 	.short	(.L_11410 - .L_11409)
	.align		4
.L_11409:
        /*018c*/ 	.word	index@(.nv.constant0._Z15SoftmaxWarpImplI22BroadcastScaleMaskLoadIffbLm3EiE11DirectStoreIffEfLi1ELi1ELi16ELi2ELb1EL9Algorithm0EEvT_T0_ll)
        /*0190*/ 	.short	0x0380
        /*0192*/ 	.short	0x0090


	//----- nvinfo : EIATTR_SW_WAR
	.align		4
.L_11410:
        /*0194*/ 	.byte	0x04, 0x36
        /*0196*/ 	.short	(.L_11412 - .L_11411)
.L_11411:
        /*0198*/ 	.word	0x00000008
.L_11412:


//--------------------- .nv.info._Z15SoftmaxWarpImplI22BroadcastScaleMaskLoadIffbLm3EiE11DirectStoreIffEfLi1ELi1ELi16ELi2ELb0EL9Algorithm0EEvT_T0_ll --------------------------
	.section	.nv.info._Z15SoftmaxWarpImplI22BroadcastScaleMaskLoadIffbLm3EiE11DirectStoreIffEfLi1ELi1ELi16ELi2ELb0EL9Algorithm0EEvT_T0_ll,"",@"SHT_CUDA_INFO"
	.sectionflags	@""
	.align	4


	//----- nvinfo : EIATTR_CUDA_API_VERSION
	.align		4
        /*0000*/ 	.byte	0x04, 0x37
        /*0002*/ 	.short	(.L_11414 - .L_11413)
.L_11413:
        /*0004*/ 	.word	0x00000082


	//----- nvinfo : EIATTR_KPARAM_INFO
	.align		4
.L_11414:
        /*0008*/ 	.byte	0x04, 0x17
        /*000a*/ 	.short	(.L_11416 - .L_11415)
.L_11415:
        /*000c*/ 	.word	0x00000000
        /*0010*/ 	.short	0x0003
        /*0012*/ 	.short	0x0088
        /*0014*/ 	.byte	0x00, 0xf0, 0x21, 0x00


	//----- nvinfo : EIATTR_KPARAM_INFO
	.align		4
.L_11416:
        /*0018*/ 	.byte	0x04, 0x17
        /*001a*/ 	.short	(.L_11418 - .L_11417)
.L_11417:
        /*001c*/ 	.word	0x00000000
        /*0020*/ 	.short	0x0002
        /*0022*/ 	.short	0x0080
        /*0024*/ 	.byte	0x00, 0xf0, 0x21, 0x00


	//----- nvinfo : EIATTR_KPARAM_INFO
	.align		4
.L_11418:
        /*0028*/ 	.byte	0x04, 0x17
        /*002a*/ 	.short	(.L_11420 - .L_11419)
.L_11419:
        /*002c*/ 	.word	0x00000000
        /*0030*/ 	.short	0x0001
        /*0032*/ 	.short	0x0070
        /*0034*/ 	.byte	0x00, 0xf0, 0x41, 0x00


	//----- nvinfo : EIATTR_KPARAM_INFO
	.align		4
.L_11420:
        /*0038*/ 	.byte	0x04, 0x17
        /*003a*/ 	.short	(.L_11422 - .L_11421)
.L_11421:
        /*003c*/ 	.word	0x00000000
        /*0040*/ 	.short	0x0000
        /*0042*/ 	.short	0x0000
        /*0044*/ 	.byte	0x00, 0xf0, 0xc1, 0x01


	//----- nvinfo : EIATTR_SPARSE_MMA_MASK
	.align		4
.L_11422:
        /*0048*/ 	.byte	0x03, 0x50
        /*004a*/ 	.short	0x0000


	//----- nvinfo : EIATTR_MAXREG_COUNT
	.align		4
        /*004c*/ 	.byte	0x03, 0x1b
        /*004e*/ 	.short	0x00ff


	//----- nvinfo : EIATTR_EXTERNS
	.align		4
        /*0050*/ 	.byte	0x04, 0x0f
        /*0052*/ 	.short	(.L_11424 - .L_11423)


	//   ....[0]....
	.align		4
.L_11423:
        /*0054*/ 	.word	index@(__assertfail)


	//----- nvinfo : EIATTR_MERCURY_ISA_VERSION
	.align		4
.L_11424:
        /*0058*/ 	.byte	0x03, 0x5f
        /*005a*/ 	.short	0x0101


	//----- nvinfo : EIATTR_COOP_GROUP_MASK_REGIDS
	.align		4
        /*005c*/ 	.byte	0x04, 0x29
        /*005e*/ 	.short	(.L_11426 - .L_11425)


	//   ....[0]....
.L_11425:
        /*0060*/ 	.word	0xffffffff


	//   ....[1]....
        /*0064*/ 	.word	0xffffffff


	//   ....[2]....
        /*0068*/ 	.word	0xffffffff


	//   ....[3]....
        /*006c*/ 	.word	0xffffffff


	//   ....[4]....
        /*0070*/ 	.word	0xffffffff


	//   ....[5]....
        /*0074*/ 	.word	0xffffffff


	//   ....[6]....
        /*0078*/ 	.word	0xffffffff


	//   ....[7]....
        /*007c*/ 	.word	0xffffffff


	//   ....[8]....
        /*0080*/ 	.word	0xffffffff


	//   ....[9]....
        /*0084*/ 	.word	0xffffffff


	//   ....[10]....
        /*0088*/ 	.word	0xffffffff


	//   ....[11]....
        /*008c*/ 	.word	0xffffffff


	//   ....[12]....
        /*0090*/ 	.word	0xffffffff


	//   ....[13]....
        /*0094*/ 	.word	0xffffffff


	//   ....[14]....
        /*0098*/ 	.word	0xffffffff


	//   ....[15]....
        /*009c*/ 	.word	0xffffffff


	//   ....[16]....
        /*00a0*/ 	.word	0x0500000f


	//   ....[17]....
        /*00a4*/ 	.word	0x0500000f


	//   ....[18]....
        /*00a8*/ 	.word	0x0500000f


	//   ....[19]....
        /*00ac*/ 	.word	0x0500000f


	//   ....[20]....
        /*00b0*/ 	.word	0x0500000f


	//   ....[21]....
        /*00b4*/ 	.word	0x0500000f


	//   ....[22]....
        /*00b8*/ 	.word	0x0500000f


	//   ....[23]....
        /*00bc*/ 	.word	0x0500000f


	//   ....[24]....
        /*00c0*/ 	.word	0x0500000f


	//   ....[25]....
        /*00c4*/ 	.word	0x0500000f


	//   ....[26]....
        /*00c8*/ 	.word	0x0500000f


	//   ....[27]....
        /*00cc*/ 	.word	0x0500000f


	//   ....[28]....
        /*00d0*/ 	.word	0x0500000f


	//   ....[29]....
        /*00d4*/ 	.word	0x0500000f


	//   ....[30]....
        /*00d8*/ 	.word	0x0500000f


	//   ....[31]....
        /*00dc*/ 	.word	0x0500000f


	//----- nvinfo : EIATTR_COOP_GROUP_INSTR_OFFSETS
	.align		4
.L_11426:
        /*00e0*/ 	.byte	0x04, 0x28
        /*00e2*/ 	.short	(.L_11428 - .L_11427)


	//   ....[0]....
.L_11427:
        /*00e4*/ 	.word	0x00000b60


	//   ....[1]....
        /*00e8*/ 	.word	0x00000b80


	//   ....[2]....
        /*00ec*/ 	.word	0x00000bb0


	//   ....[3]....
        /*00f0*/ 	.word	0x00000bc0


	//   ....[4]....
        /*00f4*/ 	.word	0x00000c00


	//   ....[5]....
        /*00f8*/ 	.word	0x00000c10


	//   ....[6]....
        /*00fc*/ 	.word	0x00000c40


	//   ....[7]....
        /*0100*/ 	.word	0x00000c50


	//   ....[8]....
        /*0104*/ 	.word	0x00000db0


	//   ....[9]....
        /*0108*/ 	.word	0x00000dd0


	//   ....[10]....
        /*010c*/ 	.word	0x00000df0


	//   ....[11]....
        /*0110*/ 	.word	0x00000e10


	//   ....[12]....
        /*0114*/ 	.word	0x00000e30


	//   ....[13]....
        /*0118*/ 	.word	0x00000e50


	//   ....[14]....
        /*011c*/ 	.word	0x00000e70


	//   ....[15]....
        /*0120*/ 	.word	0x00000e90


	//   ....[16]....
        /*0124*/ 	.word	0x00001240


	//   ....[17]....
        /*0128*/ 	.word	0x000012c0


	//   ....[18]....
        /*012c*/ 	.word	0x00001320


	//   ....[19]....
        /*0130*/ 	.word	0x00001390


	//   ....[20]....
        /*0134*/ 	.word	0x000013f0


	//   ....[21]....
        /*0138*/ 	.word	0x000014b0


	//   ....[22]....
        /*013c*/ 	.word	0x00001570


	//   ....[23]....
        /*0140*/ 	.word	0x00001600


	//   ....[24]....
        /*0144*/ 	.word	0x00001660


	//   ....[25]....
        /*0148*/ 	.word	0x00001740


	//   ....[26]....
        /*014c*/ 	.word	0x000017d0


	//   ....[27]....
        /*0150*/ 	.word	0x00001830


	//   ....[28]....
        /*0154*/ 	.word	0x00001890


	//   ....[29]....
        /*0158*/ 	.word	0x00001910


	//   ....[30]....
        /*015c*/ 	.word	0x00001980


	//   ....[31]....
        /*0160*/ 	.word	0x000019f0


	//----- nvinfo : EIATTR_VRC_CTA_INIT_COUNT
	.align		4
.L_11428:
        /*0164*/ 	.byte	0x02, 0x4a
	.zero		1
	.zero		1


	//----- nvinfo : EIATTR_SYSCALL_OFFSETS
	.align		4
        /*0168*/ 	.byte	0x04, 0x46
        /*016a*/ 	.short	(.L_11430 - .L_11429)


	//   ....[0]....
.L_11429:
        /*016c*/ 	.word	0x000001a0


	//----- nvinfo : EIATTR_EXIT_INSTR_OFFSETS
	.align		4
.L_11430:
        /*0170*/ 	.byte	0x04, 0x1c
        /*0172*/ 	.short	(.L_11432 - .L_11431)


	//   ....[0]....
.L_11431:
        /*0174*/ 	.word	0x00000260


	//   ....[1]....
        /*0178*/ 	.word	0x000011e0


	//----- nvinfo : EIATTR_CRS_STACK_SIZE
	.align		4
.L_11432:
        /*017c*/ 	.byte	0x04, 0x1e
        /*017e*/ 	.short	(.L_11434 - .L_11433)
.L_11433:
        /*0180*/ 	.word	0x00000000


	//----- nvinfo : EIATTR_CBANK_PARAM_SIZE
	.align		4
.L_11434:
        /*0184*/ 	.byte	0x03, 0x19
        /*0186*/ 	.short	0x0090


	//----- nvinfo : EIATTR_PARAM_CBANK
	.align		4
        /*0188*/ 	.byte	0x04, 0x0a
        /*018a*/ 	.short	(.L_11436 - .L_11435)
	.align		4
.L_11435:
        /*018c*/ 	.word	index@(.nv.constant0._Z15SoftmaxWarpImplI22BroadcastScaleMaskLoadIffbLm3EiE11DirectStoreIffEfLi1ELi1ELi16ELi2ELb0EL9Algorithm0EEvT_T0_ll)
        /*0190*/ 	.short	0x0380
        /*0192*/ 	.short	0x0090


	//----- nvinfo : EIATTR_SW_WAR
	.align		4
.L_11436:
        /*0194*/ 	.byte	0x04, 0x36
        /*0196*/ 	.short	(.L_11438 - .L_11437)
.L_11437:
        /*0198*/ 	.word	0x00000008
.L_11438:


//--------------------- .nv.info._Z15SoftmaxWarpImplI22BroadcastScaleMaskLoadIffbLm3EiE11DirectStoreIffEfLi1ELi1ELi8ELi1ELb1EL9Algorithm0EEvT_T0_ll --------------------------
	.section	.nv.info._Z15SoftmaxWarpImplI22BroadcastScaleMaskLoadIffbLm3EiE11DirectStoreIffEfLi1ELi1ELi8ELi1ELb1EL9Algorithm0EEvT_T0_ll,"",@"SHT_CUDA_INFO"
	.sectionflags	@""
	.align	4


	//----- nvinfo : EIATTR_CUDA_API_VERSION
	.align		4
        /*0000*/ 	.byte	0x04, 0x37
        /*0002*/ 	.short	(.L_11440 - .L_11439)
.L_11439:
        /*0004*/ 	.word	0x00000082


	//----- nvinfo : EIATTR_KPARAM_INFO
	.align		4
.L_11440:
        /*0008*/ 	.byte	0x04, 0x17
        /*000a*/ 	.short	(.L_11442 - .L_11441)
.L_11441:
        /*000c*/ 	.word	0x00000000
        /*0010*/ 	.short	0x0003
        /*0012*/ 	.short	0x0088
        /*0014*/ 	.byte	0x00, 0xf0, 0x21, 0x00


	//----- nvinfo : EIATTR_KPARAM_INFO
	.align		4
.L_11442:
        /*0018*/ 	.byte	0x04, 0x17
        /*001a*/ 	.short	(.L_11444 - .L_11443)
.L_11443:
        /*001c*/ 	.word	0x00000000
        /*0020*/ 	.short	0x0002
        /*0022*/ 	.short	0x0080
        /*0024*/ 	.byte	0x00, 0xf0, 0x21, 0x00


	//----- nvinfo : EIATTR_KPARAM_INFO
	.align		4
.L_11444:
        /*0028*/ 	.byte	0x04, 0x17
        /*002a*/ 	.short	(.L_11446 - .L_11445)
.L_11445:
        /*002c*/ 	.word	0x00000000
        /*0030*/ 	.short	0x0001
        /*0032*/ 	.short	0x0070
        /*0034*/ 	.byte	0x00, 0xf0, 0x41, 0x00


	//----- nvinfo : EIATTR_KPARAM_INFO
	.align		4
.L_11446:
        /*0038*/ 	.byte	0x04, 0x17
        /*003a*/ 	.short	(.L_11448 - .L_11447)
.L_11447:
        /*003c*/ 	.word	0x00000000
        /*0040*/ 	.short	0x0000
        /*0042*/ 	.short	0x0000
        /*0044*/ 	.byte	0x00, 0xf0, 0xc1, 0x01


	//----- nvinfo : EIATTR_SPARSE_MMA_MASK
	.align		4
.L_11448:
        /*0048*/ 	.byte	0x03, 0x50
        /*004a*/ 	.short	0x0000


	//----- nvinfo : EIATTR_MAXREG_COUNT
	.align		4
        /*004c*/ 	.byte	0x03, 0x1b
        /*004e*/ 	.short	0x00ff


	//----- nvinfo : EIATTR_EXTERNS
	.align		4
        /*0050*/ 	.byte	0x04, 0x0f
        /*0052*/ 	.short	(.L_11450 - .L_11449)


	//   ....[0]....
	.align		4
.L_11449:
        /*0054*/ 	.word	index@(__assertfail)


	//----- nvinfo : EIATTR_MERCURY_ISA_VERSION
	.align		4
.L_11450:
        /*0058*/ 	.byte	0x03, 0x5f
        /*005a*/ 	.short	0x0101


	//----- nvinfo : EIATTR_COOP_GROUP_MASK_REGIDS
	.align		4
        /*005c*/ 	.byte	0x04, 0x29
        /*005e*/ 	.short	(.L_11452 - .L_11451)


	//   ....[0]....
.L_11451:
        /*0060*/ 	.word	0xffffffff


	//   ....[1]....
        /*0064*/ 	.word	0xffffffff


	//   ....[2]....
        /*0068*/ 	.word	0xffffffff


	//   ....[3]....
        /*006c*/ 	.word	0xffffffff


	//   ....[4]....
        /*0070*/ 	.word	0xffffffff


	//   ....[5]....
        /*0074*/ 	.word	0xffffffff


	//   ....[6]....
        /*0078*/ 	.word	0x0500000f


	//   ....[7]....
        /*007c*/ 	.word	0x0500000f


	//   ....[8]....
        /*0080*/ 	.word	0x0500000f


	//   ....[9]....
        /*0084*/ 	.word	0x0500000f


	//   ....[10]....
        /*0088*/ 	.word	0x0500000f


	//   ....[11]....
        /*008c*/ 	.word	0x0500000f


	//----- nvinfo : EIATTR_COOP_GROUP_INSTR_OFFSETS
	.align		4
.L_11452:
        /*0090*/ 	.byte	0x04, 0x28
        /*0092*/ 	.short	(.L_11454 - .L_11453)


	//   ....[0]....
.L_11453:
        /*0094*/ 	.word	0x00000890


	//   ....[1]....
        /*0098*/ 	.word	0x000008d0


	//   ....[2]....
        /*009c*/ 	.word	0x000008f0


	//   ....[3]....
        /*00a0*/ 	.word	0x000009b0


	//   ....[4]....
        /*00a4*/ 	.word	0x000009d0


	//   ....[5]....
        /*00a8*/ 	.word	0x000009f0


	//   ....[6]....
        /*00ac*/ 	.word	0x00000c80


	//   ....[7]....
        /*00b0*/ 	.word	0x00000d20


	//   ....[8]....
        /*00b4*/ 	.word	0x00000d80


	//   ....[9]....
        /*00b8*/ 	.word	0x00000e70


	//   ....[10]....
        /*00bc*/ 	.word	0x00000ed0


	//   ....[11]....
        /*00c0*/ 	.word	0x00000f30


	//----- nvinfo : EIATTR_VRC_CTA_INIT_COUNT
	.align		4
.L_11454:
        /*00c4*/ 	.byte	0x02, 0x4a
	.zero		1
	.zero		1


	//----- nvinfo : EIATTR_SYSCALL_OFFSETS
	.align		4
        /*00c8*/ 	.byte	0x04, 0x46
        /*00ca*/ 	.short	(.L_11456 - .L_11455)


	//   ....[0]....
.L_11455:
        /*00cc*/ 	.word	0x000001c0


	//----- nvinfo : EIATTR_EXIT_INSTR_OFFSETS
	.align		4
.L_11456:
        /*00d0*/ 	.byte	0x04, 0x1c
        /*00d2*/ 	.short	(.L_11458 - .L_11457)


	//   ....[0]....
.L_11457:
        /*00d4*/ 	.word	0x00000270


	//   ....[1]....
        /*00d8*/ 	.word	0x00000c20


	//----- nvinfo : EIATTR_CRS_STACK_SIZE
	.align		4
.L_11458:
        /*00dc*/ 	.byte	0x04, 0x1e
        /*00de*/ 	.short	(.L_11460 - .L_11459)
.L_11459:
        /*00e0*/ 	.word	0x00000000


	//----- nvinfo : EIATTR_CBANK_PARAM_SIZE
	.align		4
.L_11460:
        /*00e4*/ 	.byte	0x03, 0x19
        /*00e6*/ 	.short	0x0090


	//----- nvinfo : EIATTR_PARAM_CBANK
	.align		4
        /*00e8*/ 	.byte	0x04, 0x0a
        /*00ea*/ 	.short	(.L_11462 - .L_11461)
	.align		4
.L_11461:
        /*00ec*/ 	.word	index@(.nv.constant0._Z15SoftmaxWarpImplI22BroadcastScaleMaskLoadIffbLm3EiE11DirectStoreIffEfLi1ELi1ELi8ELi1ELb1EL9Algorithm0EEvT_T0_ll)
        /*00f0*/ 	.short	0x0380
        /*00f2*/ 	.short	0x0090


	//----- nvinfo : EIATTR_SW_WAR
	.align		4
.L_11462:
        /*00f4*/ 	.byte	0x04, 0x36
        /*00f6*/ 	.short	(.L_11464 - .L_11463)
.L_11463:
        /*00f8*/ 	.word	0x00000008
.L_11464:


//--------------------- .nv.info._Z15SoftmaxWarpImplI22BroadcastScaleMaskLoadIffbLm3EiE11DirectStoreIffEfLi1ELi1ELi8ELi1ELb0EL9Algorithm0EEvT_T0_ll --------------------------
	.section	.nv.info._Z15SoftmaxWarpImplI22BroadcastScaleMaskLoadIffbLm3EiE11DirectStoreIffEfLi1ELi1ELi8ELi1ELb0EL9Algorithm0EEvT_T0_ll,"",@"SHT_CUDA_INFO"
	.sectionflags	@""
	.align	4


	//----- nvinfo : EIATTR_CUDA_API_VERSION
	.align		4
        /*0000*/ 	.byte	0x04, 0x37
        /*0002*/ 	.short	(.L_11466 - .L_11465)
.L_11465:
        /*0004*/ 	.word	0x00000082


	//----- nvinfo : EIATTR_KPARAM_INFO
	.align		4
.L_11466:
        /*0008*/ 	.byte	0x04, 0x17
        /*000a*/ 	.short	(.L_11468 - .L_11467)
.L_11467:
        /*000c*/ 	.word	0x00000000
        /*0010*/ 	.short	0x0003
        /*0012*/ 	.short	0x0088
        /*0014*/ 	.byte	0x00, 0xf0, 0x21, 0x00


	//----- nvinfo : EIATTR_KPARAM_INFO
	.align		4
.L_11468:
        /*0018*/ 	.byte	0x04, 0x17
        /*001a*/ 	.short	(.L_11470 - .L_11469)
.L_11469:
        /*001c*/ 	.word	0x00000000
        /*0020*/ 	.short	0x0002
        /*0022*/ 	.short	0x0080
        /*0024*/ 	.byte	0x00, 0xf0, 0x21, 0x00


	//----- nvinfo : EIATTR_KPARAM_INFO
	.align		4
.L_11470:
        /*0028*/ 	.byte	0x04, 0x17
        /*002a*/ 	.short	(.L_11472 - .L_11471)
.L_11471:
        /*002c*/ 	.word	0x00000000
        /*0030*/ 	.short	0x0001
        /*0032*/ 	.short	0x0070
        /*0034*/ 	.byte	0x00, 0xf0, 0x41, 0x00


	//----- nvinfo : EIATTR_KPARAM_INFO
	.align		4
.L_11472:
        /*0038*/ 	.byte	0x04, 0x17
        /*003a*/ 	.short	(.L_11474 - .L_11473)
.L_11473:
        /*003c*/ 	.word	0x00000000
        /*0040*/ 	.short	0x0000
        /*0042*/ 	.short	0x0000
        /*0044*/ 	.byte	0x00, 0xf0, 0xc1, 0x01


	//----- nvinfo : EIATTR_SPARSE_MMA_MASK
	.align		4
.L_11474:
        /*0048*/ 	.byte	0x03, 0x50
        /*004a*/ 	.short	0x0000


	//----- nvinfo : EIATTR_MAXREG_COUNT
	.align		4
        /*004c*/ 	.byte	0x03, 0x1b
        /*004e*/ 	.short	0x00ff


	//----- nvinfo : EIATTR_EXTERNS
	.align		4
        /*0050*/ 	.byte	0x04, 0x0f
        /*0052*/ 	.short	(.L_11476 - .L_11475)


	//   ....[0]....
	.align		4
.L_11475:
        /*0054*/ 	.word	index@(__assertfail)


	//----- nvinfo : EIATTR_MERCURY_ISA_VERSION
	.align		4
.L_11476:
        /*0058*/ 	.byte	0x03, 0x5f
        /*005a*/ 	.short	0x0101


	//----- nvinfo : EIATTR_COOP_GROUP_MASK_REGIDS
	.align		4
        /*005c*/ 	.byte	0x04, 0x29
        /*005e*/ 	.short	(.L_11478 - .L_11477)


	//   ....[0]....
.L_11477:
        /*0060*/ 	.word	0xffffffff


	//   ....[1]....
        /*0064*/ 	.word	0xffffffff


	//   ....[2]....
        /*0068*/ 	.word	0xffffffff


	//   ....[3]....
        /*006c*/ 	.word	0xffffffff


	//   ....[4]....
        /*0070*/ 	.word	0xffffffff


	//   ....[5]....
        /*0074*/ 	.word	0xffffffff


	//   ....[6]....
        /*0078*/ 	.word	0x0500000f


	//   ....[7]....
        /*007c*/ 	.word	0x0500000f


	//   ....[8]....
        /*0080*/ 	.word	0x0500000f


	//   ....[9]....
        /*0084*/ 	.word	0x0500000f


	//   ....[10]....
        /*0088*/ 	.word	0x0500000f


	//   ....[11]....
        /*008c*/ 	.word	0x0500000f


	//----- nvinfo : EIATTR_COOP_GROUP_INSTR_OFFSETS
	.align		4
.L_11478:
        /*0090*/ 	.byte	0x04, 0x28
        /*0092*/ 	.short	(.L_11480 - .L_11479)


	//   ....[0]....
.L_11479:
        /*0094*/ 	.word	0x00000810


	//   ....[1]....
        /*0098*/ 	.word	0x00000850


	//   ....[2]....
        /*009c*/ 	.word	0x00000870


	//   ....[3]....
        /*00a0*/ 	.word	0x00000930


	//   ....[4]....
        /*00a4*/ 	.word	0x00000950


	//   ....[5]....
        /*00a8*/ 	.word	0x00000970


	//   ....[6]....
        /*00ac*/ 	.word	0x00000bd0


	//   ....[7]....
        /*00b0*/ 	.word	0x00000c70


	//   ....[8]....
        /*00b4*/ 	.word	0x00000cd0


	//   ....[9]....
        /*00b8*/ 	.word	0x00000dc0


	//   ....[10]....
        /*00bc*/ 	.word	0x00000e20


	//   ....[11]....
        /*00c0*/ 	.word	0x00000e80


	//----- nvinfo : EIATTR_VRC_CTA_INIT_COUNT
	.align		4
.L_11480:
        /*00c4*/ 	.byte	0x02, 0x4a
	.zero		1
	.zero		1


	//----- nvinfo : EIATTR_SYSCALL_OFFSETS
	.align		4
        /*00c8*/ 	.byte	0x04, 0x46
        /*00ca*/ 	.short	(.L_11482 - .L_11481)


	//   ....[0]....
.L_11481:
        /*00cc*/ 	.word	0x000001b0


	//----- nvinfo : EIATTR_EXIT_INSTR_OFFSETS
	.align		4
.L_11482:
        /*00d0*/ 	.byte	0x04, 0x1c
        /*00d2*/ 	.short	(.L_11484 - .L_11483)


	//   ....[0]....
.L_11483:
        /*00d4*/ 	.word	0x00000260


	//   ....[1]....
        /*00d8*/ 	.word	0x00000b70


	//----- nvinfo : EIATTR_CRS_STACK_SIZE
	.align		4
.L_11484:
        /*00dc*/ 	.byte	0x04, 0x1e
        /*00de*/ 	.short	(.L_11486 - .L_11485)
.L_11485:
        /*00e0*/ 	.word	0x00000000


	//----- nvinfo : EIATTR_CBANK_PARAM_SIZE
	.align		4
.L_11486:
        /*00e4*/ 	.byte	0x03, 0x19
        /*00e6*/ 	.short	0x0090


	//----- nvinfo : EIATTR_PARAM_CBANK
	.align		4
        /*00e8*/ 	.byte	0x04, 0x0a
        /*00ea*/ 	.short	(.L_11488 - .L_11487)
	.align		4
.L_11487:
        /*00ec*/ 	.word	index@(.nv.constant0._Z15SoftmaxWarpImplI22BroadcastScaleMaskLoadIffbLm3EiE11DirectStoreIffEfLi1ELi1ELi8ELi1ELb0EL9Algorithm0EEvT_T0_ll)
        /*00f0*/ 	.short	0x0380
        /*00f2*/ 	.short	0x0090


	//----- nvinfo : EIATTR_SW_WAR
	.align		4
.L_11488:
        /*00f4*/ 	.byte	0x04, 0x36
        /*00f6*/ 	.short	(.L_11490 - .L_11489)
.L_11489:
        /*00f8*/ 	.word	0x00000008
.L_11490:


//--------------------- .nv.info._Z15SoftmaxWarpImplI22BroadcastScaleMaskLoadIffbLm3EiE11DirectStoreIffEfLi1ELi1ELi8ELi2ELb1EL9Algorithm0EEvT_T0_ll --------------------------
	.section	.nv.info._Z15SoftmaxWarpImplI22BroadcastScaleMaskLoadIffbLm3EiE11DirectStoreIffEfLi1ELi1ELi8ELi2ELb1EL9Algorithm0EEvT_T0_ll,"",@"SHT_CUDA_INFO"
	.sectionflags	@""
	.align	4


	//----- nvinfo : EIATTR_CUDA_API_VERSION
	.align		4
        /*0000*/ 	.byte	0x04, 0x37
        /*0002*/ 	.short	(.L_11492 - .L_11491)
.L_11491:
        /*0004*/ 	.word	0x00000082


	//----- nvinfo : EIATTR_KPARAM_INFO
	.align		4
.L_11492:
        /*0008*/ 	.byte	0x04, 0x17
        /*000a*/ 	.short	(.L_11494 - .L_11493)
.L_11493:
        /*000c*/ 	.word	0x00000000
        /*0010*/ 	.short	0x0003
        /*0012*/ 	.short	0x0088
        /*0014*/ 	.byte	0x00, 0xf0, 0x21, 0x00


	//----- nvinfo : EIATTR_KPARAM_INFO
	.align		4
.L_11494:
        /*0018*/ 	.byte	0x04, 0x17
        /*001a*/ 	.short	(.L_11496 - .L_11495)
.L_11495:
        /*001c*/ 	.word	0x00000000
        /*0020*/ 	.short	0x0002
        /*0022*/ 	.short	0x0080
        /*0024*/ 	.byte	0x00, 0xf0, 0x21, 0x00


	//----- nvinfo : EIATTR_KPARAM_INFO
	.align		4
.L_11496:
        /*0028*/ 	.byte	0x04, 0x17
        /*002a*/ 	.short	(.L_11498 - .L_11497)
.L_11497:
        /*002c*/ 	.word	0x00000000
        /*0030*/ 	.short	0x0001
        /*0032*/ 	.short	0x0070
        /*0034*/ 	.byte	0x00, 0xf0, 0x41, 0x00


	//----- nvinfo : EIATTR_KPARAM_INFO
	.align		4
.L_11498:
        /*0038*/ 	.byte	0x04, 0x17
        /*003a*/ 	.short	(.L_11500 - .L_11499)
.L_11499:
        /*003c*/ 	.word	0x00000000
        /*0040*/ 	.short	0x0000
        /*0042*/ 	.short	0x0000
        /*0044*/ 	.byte	0x00, 0xf0, 0xc1, 0x01


	//----- nvinfo : EIATTR_SPARSE_MMA_MASK
	.align		4
.L_11500:
        /*0048*/ 	.byte	0x03, 0x50
        /*004a*/ 	.short	0x0000


	//----- nvinfo : EIATTR_MAXREG_COUNT
	.align		4
        /*004c*/ 	.byte	0x03, 0x1b
        /*004e*/ 	.short	0x00ff


	//----- nvinfo : EIATTR_EXTERNS
	.align		4
        /*0050*/ 	.byte	0x04, 0x0f
        /*0052*/ 	.short	(.L_11502 - .L_11501)


	//   ....[0]....
	.align		4
.L_11501:
        /*0054*/ 	.word	index@(__assertfail)


	//----- nvinfo : EIATTR_MERCURY_ISA_VERSION
	.align		4
.L_11502:
        /*0058*/ 	.byte	0x03, 0x5f
        /*005a*/ 	.short	0x0101


	//----- nvinfo : EIATTR_COOP_GROUP_MASK_REGIDS
	.align		4
        /*005c*/ 	.byte	0x04, 0x29
        /*005e*/ 	.short	(.L_11504 - .L_11503)


	//   ....[0]....
.L_11503:
        /*0060*/ 	.word	0xffffffff


	//   ....[1]....
        /*0064*/ 	.word	0xffffffff


	//   ....[2]....
        /*0068*/ 	.word	0xffffffff


	//   ....[3]....
        /*006c*/ 	.word	0xffffffff


	//   ....[4]....
        /*0070*/ 	.word	0xffffffff


	//   ....[5]....
        /*0074*/ 	.word	0xffffffff


	//   ....[6]....
        /*0078*/ 	.word	0xffffffff


	//   ....[7]....
        /*007c*/ 	.word	0xffffffff


	//   ....[8]....
        /*0080*/ 	.word	0xffffffff


	//   ....[9]....
        /*0084*/ 	.word	0xffffffff


	//   ....[10]....
        /*0088*/ 	.word	0xffffffff


	//   ....[11]....
        /*008c*/ 	.word	0xffffffff


	//   ....[12]....
        /*0090*/ 	.word	0x0500000f


	//   ....[13]....
        /*0094*/ 	.word	0x0500000f


	//   ....[14]....
        /*0098*/ 	.word	0x0500000f


	//   ....[15]....
        /*009c*/ 	.word	0x0500000f


	//   ....[16]....
        /*00a0*/ 	.word	0x0500000f


	//   ....[17]....
        /*00a4*/ 	.word	0x0500000f


	//   ....[18]....
        /*00a8*/ 	.word	0x0500000f


	//   ....[19]....
        /*00ac*/ 	.word	0x0500000f


	//   ....[20]....
        /*00b0*/ 	.word	0x0500000f


	//   ....[21]....
        /*00b4*/ 	.word	0x0500000f


	//   ....[22]....
        /*00b8*/ 	.word	0x0500000f


	//   ....[23]....
        /*00bc*/ 	.word	0x0500000f


	//----- nvinfo : EIATTR_COOP_GROUP_INSTR_OFFSETS
	.align		4
.L_11504:
        /*00c0*/ 	.byte	0x04, 0x28
        /*00c2*/ 	.short	(.L_11506 - .L_11505)


	//   ....[0]....
.L_11505:
        /*00c4*/ 	.word	0x00000e00


	//   ....[1]....
        /*00c8*/ 	.word	0x00000e20


	//   ....[2]....
        /*00cc*/ 	.word	0x00000e50


	//   ....[3]....
        /*00d0*/ 	.word	0x00000e60


	//   ....[4]....
        /*00d4*/ 	.word	0x00000e90


	//   ....[5]....
        /*00d8*/ 	.word	0x00000ea0


	//   ....[6]....
        /*00dc*/ 	.word	0x00001010


	//   ....[7]....
        /*00e0*/ 	.word	0x00001030


	//   ....[8]....
        /*00e4*/ 	.word	0x00001050


	//   ....[9]....
        /*00e8*/ 	.word	0x00001070


	//   ....[10]....
        /*00ec*/ 	.word	0x00001090


	//   ....[11]....
        /*00f0*/ 	.word	0x000010b0


	//   ....[12]....
        /*00f4*/ 	.word	0x00001510


	//   ....[13]....
        /*00f8*/ 	.word	0x00001590


	//   ....[14]....
        /*00fc*/ 	.word	0x000015f0


	//   ....[15]....
        /*0100*/ 	.word	0x00001650


	//   ....[16]....
        /*0104*/ 	.word	0x000016c0


	//   ....[17]....
        /*0108*/ 	.word	0x00001770


	//   ....[18]....
        /*010c*/ 	.word	0x000018d0


	//   ....[19]....
        /*0110*/ 	.word	0x00001950


	//   ....[20]....
        /*0114*/ 	.word	0x000019b0


	//   ....[21]....
        /*0118*/ 	.word	0x00001a10


	//   ....[22]....
        /*011c*/ 	.word	0x00001a90


	//   ....[23]....
        /*0120*/ 	.word	0x00001b00


	//----- nvinfo : EIATTR_VRC_CTA_INIT_COUNT
	.align		4
.L_11506:
        /*0124*/ 	.byte	0x02, 0x4a
	.zero		1
	.zero		1


	//----- nvinfo : EIATTR_SYSCALL_OFFSETS
	.align		4
        /*0128*/ 	.byte	0x04, 0x46
        /*012a*/ 	.short	(.L_11508 - .L_11507)


	//   ....[0]....
.L_11507:
        /*012c*/ 	.word	0x000001c0


	//----- nvinfo : EIATTR_EXIT_INSTR_OFFSETS
	.align		4
.L_11508:
        /*0130*/ 	.byte	0x04, 0x1c
        /*0132*/ 	.short	(.L_11510 - .L_11509)


	//   ....[0]....
.L_11509:
        /*0134*/ 	.word	0x00000280


	//   ....[1]....
        /*0138*/ 	.word	0x000014b0


	//----- nvinfo : EIATTR_CRS_STACK_SIZE
	.align		4
.L_11510:
        /*013c*/ 	.byte	0x04, 0x1e
        /*013e*/ 	.short	(.L_11512 - .L_11511)
.L_11511:
        /*0140*/ 	.word	0x00000000


	//----- nvinfo : EIATTR_CBANK_PARAM_SIZE
	.align		4
.L_11512:
        /*0144*/ 	.byte	0x03, 0x19
        /*0146*/ 	.short	0x0090


	//----- nvinfo : EIATTR_PARAM_CBANK
	.align		4
        /*0148*/ 	.byte	0x04, 0x0a
        /*014a*/ 	.short	(.L_11514 - .L_11513)
	.align		4
.L_11513:
        /*014c*/ 	.word	index@(.nv.constant0._Z15SoftmaxWarpImplI22BroadcastScaleMaskLoadIffbLm3EiE11DirectStoreIffEfLi1ELi1ELi8ELi2ELb1EL9Algorithm0EEvT_T0_ll)
        /*0150*/ 	.short	0x0380
        /*0152*/ 	.short	0x0090


	//----- nvinfo : EIATTR_SW_WAR
	.align		4
.L_11514:
        /*0154*/ 	.byte	0x04, 0x36
        /*0156*/ 	.short	(.L_11516 - .L_11515)
.L_11515:
        /*0158*/ 	.word	0x00000008
.L_11516:


//--------------------- .nv.info._Z15SoftmaxWarpImplI22BroadcastScaleMaskLoadIffbLm3EiE11DirectStoreIffEfLi1ELi1ELi8ELi2ELb0EL9Algorithm0EEvT_T0_ll --------------------------
	.section	.nv.info._Z15SoftmaxWarpImplI22BroadcastScaleMaskLoadIffbLm3EiE11DirectStoreIffEfLi1ELi1ELi8ELi2ELb0EL9Algorithm0EEvT_T0_ll,"",@"SHT_CUDA_INFO"
	.sectionflags	@""
	.align	4


	//----- nvinfo : EIATTR_CUDA_API_VERSION
	.align		4
        /*0000*/ 	.byte	0x04, 0x37
        /*0002*/ 	.short	(.L_11518 - .L_11517)
.L_11517:
        /*0004*/ 	.word	0x00000082


	//----- nvinfo : EIATTR_KPARAM_INFO
	.align		4
.L_11518:
        /*0008*/ 	.byte	0x04, 0x17
        /*000a*/ 	.short	(.L_11520 - .L_11519)
.L_11519:
        /*000c*/ 	.word	0x00000000
        /*0010*/ 	.short	0x0003
        /*0012*/ 	.short	0x0088
        /*0014*/ 	.byte	0x00, 0xf0, 0x21, 0x00


	//----- nvinfo : EIATTR_KPARAM_INFO
	.align		4
.L_11520:
        /*0018*/ 	.byte	0x04, 0x17
        /*001a*/ 	.short	(.L_11522 - .L_11521)
.L_11521:
        /*001c*/ 	.word	0x00000000
        /*0020*/ 	.short	0x0002
        /*0022*/ 	.short	0x0080
        /*0024*/ 	.byte	0x00, 0xf0, 0x21, 0x00


	//----- nvinfo : EIATTR_KPARAM_INFO
	.align		4
.L_11522:
        /*0028*/ 	.byte	0x04, 0x17
        /*002a*/ 	.short	(.L_11524 - .L_11523)
.L_11523:
        /*002c*/ 	.word	0x00000000
        /*0030*/ 	.short	0x0001
        /*0032*/ 	.short	0x0070
        /*0034*/ 	.byte	0x00, 0xf0, 0x41, 0x00


	//----- nvinfo : EIATTR_KPARAM_INFO
	.align		4
.L_11524:
        /*0038*/ 	.byte	0x04, 0x17
        /*003a*/ 	.short	(.L_11526 - .L_11525)
.L_11525:
        /*003c*/ 	.word	0x00000000
        /*0040*/ 	.short	0x0000
        /*0042*/ 	.short	0x0000
        /*0044*/ 	.byte	0x00, 0xf0, 0xc1, 0x01


	//----- nvinfo : EIATTR_SPARSE_MMA_MASK
	.align		4
.L_11526:
        /*0048*/ 	.byte	0x03, 0x50
        /*004a*/ 	.short	0x0000


	//----- nvinfo : EIATTR_MAXREG_COUNT
	.align		4
        /*004c*/ 	.byte	0x03, 0x1b
        /*004e*/ 	.short	0x00ff


	//----- nvinfo : EIATTR_EXTERNS
	.align		4
        /*0050*/ 	.byte	0x04, 0x0f
        /*0052*/ 	.short	(.L_11528 - .L_11527)


	//   ....[0]....
	.align		4
.L_11527:
        /*0054*/ 	.word	index@(__assertfail)


	//----- nvinfo : EIATTR_MERCURY_ISA_VERSION
	.align		4
.L_11528:
        /*0058*/ 	.byte	0x03, 0x5f
        /*005a*/ 	.short	0x0101


	//----- nvinfo : EIATTR_COOP_GROUP_MASK_REGIDS
	.align		4
        /*005c*/ 	.byte	0x04, 0x29
        /*005e*/ 	.short	(.L_11530 - .L_11529)


	//   ....[0]....
.L_11529:
        /*0060*/ 	.word	0xffffffff


	//   ....[1]....
        /*0064*/ 	.word	0xffffffff


	//   ....[2]....
        /*0068*/ 	.word	0xffffffff


	//   ....[3]....
        /*006c*/ 	.word	0xffffffff


	//   ....[4]....
        /*0070*/ 	.word	0xffffffff


	//   ....[5]....
        /*0074*/ 	.word	0xffffffff


	//   ....[6]....
        /*0078*/ 	.word	0xffffffff


	//   ....[7]....
        /*007c*/ 	.word	0xffffffff


	//   ....[8]....
        /*0080*/ 	.word	0xffffffff


	//   ....[9]....
        /*0084*/ 	.word	0xffffffff


	//   ....[10]....
        /*0088*/ 	.word	0xffffffff


	//   ....[11]....
        /*008c*/ 	.word	0xffffffff


	//   ....[12]....
        /*0090*/ 	.word	0x0500000f


	//   ....[13]....
        /*0094*/ 	.word	0x0500000f


	//   ....[14]....
        /*0098*/ 	.word	0x0500000f


	//   ....[15]....
        /*009c*/ 	.word	0x0500000f


	//   ....[16]....
        /*00a0*/ 	.word	0x0500000f


	//   ....[17]....
        /*00a4*/ 	.word	0x0500000f


	//   ....[18]....
        /*00a8*/ 	.word	0x0500000f


	//   ....[19]....
        /*00ac*/ 	.word	0x0500000f


	//   ....[20]....
        /*00b0*/ 	.word	0x0500000f


	//   ....[21]....
        /*00b4*/ 	.word	0x0500000f


	//   ....[22]....
        /*00b8*/ 	.word	0x0500000f


	//   ....[23]....
        /*00bc*/ 	.word	0x0500000f


	//----- nvinfo : EIATTR_COOP_GROUP_INSTR_OFFSETS
	.align		4
.L_11530:
        /*00c0*/ 	.byte	0x04, 0x28
        /*00c2*/ 	.short	(.L_11532 - .L_11531)


	//   ....[0]....
.L_11531:
        /*00c4*/ 	.word	0x00000b60


	//   ....[1]....
        /*00c8*/ 	.word	0x00000b90


	//   ....[2]....
        /*00cc*/ 	.word	0x00000bc0


	//   ....[3]....
        /*00d0*/ 	.word	0x00000bd0


	//   ....[4]....
        /*00d4*/ 	.word	0x00000c00


	//   ....[5]....
        /*00d8*/ 	.word	0x00000c10


	//   ....[6]....
        /*00dc*/ 	.word	0x00000d70


	//   ....[7]....
        /*00e0*/ 	.word	0x00000d90


	//   ....[8]....
        /*00e4*/ 	.word	0x00000db0


	//   ....[9]....
        /*00e8*/ 	.word	0x00000dd0


	//   ....[10]....
        /*00ec*/ 	.word	0x00000df0


	//   ....[11]....
        /*00f0*/ 	.word	0x00000e10


	//   ....[12]....
        /*00f4*/ 	.word	0x000011e0


	//   ....[13]....
        /*00f8*/ 	.word	0x00001260


	//   ....[14]....
        /*00fc*/ 	.word	0x000012c0


	//   ....[15]....
        /*0100*/ 	.word	0x00001320


	//   ....[16]....
        /*0104*/ 	.word	0x000013f0


	//   ....[17]....
        /*0108*/ 	.word	0x000014b0


	//   ....[18]....
        /*010c*/ 	.word	0x00001540


	//   ....[19]....
        /*0110*/ 	.word	0x00001620


	//   ....[20]....
        /*0114*/ 	.word	0x000016a0


	//   ....[21]....
        /*0118*/ 	.word	0x00001700


	//   ....[22]....
        /*011c*/ 	.word	0x00001780


	//   ....[23]....
        /*0120*/ 	.word	0x000017f0


	//----- nvinfo : EIATTR_VRC_CTA_INIT_COUNT
	.align		4
.L_11532:
        /*0124*/ 	.byte	0x02, 0x4a
	.zero		1
	.zero		1


	//----- nvinfo : EIATTR_SYSCALL_OFFSETS
	.align		4
        /*0128*/ 	.byte	0x04, 0x46
        /*012a*/ 	.short	(.L_11534 - .L_11533)


	//   ....[0]....
.L_11533:
        /*012c*/ 	.word	0x000001a0


	//----- nvinfo : EIATTR_EXIT_INSTR_OFFSETS
	.align		4
.L_11534:
        /*0130*/ 	.byte	0x04, 0x1c
        /*0132*/ 	.short	(.L_11536 - .L_11535)


	//   ....[0]....
.L_11535:
        /*0134*/ 	.word	0x00000260


	//   ....[1]....
        /*0138*/ 	.word	0x00001180


	//----- nvinfo : EIATTR_CRS_STACK_SIZE
	.align		4
.L_11536:
        /*013c*/ 	.byte	0x04, 0x1e
        /*013e*/ 	.short	(.L_11538 - .L_11537)
.L_11537:
        /*0140*/ 	.word	0x00000000


	//----- nvinfo : EIATTR_CBANK_PARAM_SIZE
	.align		4
.L_11538:
        /*0144*/ 	.byte	0x03, 0x19
        /*0146*/ 	.short	0x0090


	//----- nvinfo : EIATTR_PARAM_CBANK
	.align		4
        /*0148*/ 	.byte	0x04, 0x0a
        /*014a*/ 	.short	(.L_11540 - .L_11539)
	.align		4
.L_11539:
        /*014c*/ 	.word	index@(.nv.constant0._Z15SoftmaxWarpImplI22BroadcastScaleMaskLoadIffbLm3EiE11DirectStoreIffEfLi1ELi1ELi8ELi2ELb0EL9Algorithm0EEvT_T0_ll)
        /*0150*/ 	.short	0x0380
        /*0152*/ 	.short	0x0090


	//----- nvinfo : EIATTR_SW_WAR
	.align		4
.L_11540:
        /*0154*/ 	.byte	0x04, 0x36
        /*0156*/ 	.short	(.L_11542 - .L_11541)
.L_11541:
        /*0158*/ 	.word	0x00000008
.L_11542:


//--------------------- .nv.info._Z15SoftmaxWarpImplI22BroadcastScaleMaskLoadIffbLm3EiE11DirectStoreIffEfLi1ELi1ELi4ELi1ELb1EL9Algorithm0EEvT_T0_ll --------------------------
	.section	.nv.info._Z15SoftmaxWarpImplI22BroadcastScaleMaskLoadIffbLm3EiE11DirectStoreIffEfLi1ELi1ELi4ELi1ELb1EL9Algorithm0EEvT_T0_ll,"",@"SHT_CUDA_INFO"
	.sectionflags	@""
	.align	4


	//----- nvinfo : EIATTR_CUDA_API_VERSION
	.align		4
        /*0000*/ 	.byte	0x04, 0x37
        /*0002*/ 	.short	(.L_11544 - .L_11543)
.L_11543:
        /*0004*/ 	.word	0x00000082


	//----- nvinfo : EIATTR_KPARAM_INFO
	.align		4
.L_11544:
        /*0008*/ 	.byte	0x04, 0x17
        /*000a*/ 	.short	(.L_11546 - .L_11545)
.L_11545:
        /*000c*/ 	.word	0x00000000
        /*0010*/ 	.short	0x0003
        /*0012*/ 	.short	0x0088
        /*0014*/ 	.byte	0x00, 0xf0, 0x21, 0x00


	//----- nvinfo : EIATTR_KPARAM_INFO
	.align		4
.L_11546:
        /*0018*/ 	.byte	0x04, 0x17
        /*001a*/ 	.short	(.L_11548 - .L_11547)
.L_11547:
        /*001c*/ 	.word	0x00000000
        /*0020*/ 	.short	0x0002
        /*0022*/ 	.short	0x0080
        /*0024*/ 	.byte	0x00, 0xf0, 0x21, 0x00


	//----- nvinfo : EIATTR_KPARAM_INFO
	.align		4
.L_11548:
        /*0028*/ 	.byte	0x04, 0x17
        /*002a*/ 	.short	(.L_11550 - .L_11549)
.L_11549:
        /*002c*/ 	.word	0x00000000
        /*0030*/ 	.short	0x0001
        /*0032*/ 	.short	0x0070
        /*0034*/ 	.byte	0x00, 0xf0, 0x41, 0x00


	//----- nvinfo : EIATTR_KPARAM_INFO
	.align		4
.L_11550:
        /*0038*/ 	.byte	0x04, 0x17
        /*003a*/ 	.short	(.L_11552 - .L_11551)
.L_11551:
        /*003c*/ 	.word	0x00000000
        /*0040*/ 	.short	0x0000
        /*0042*/ 	.short	0x0000
        /*0044*/ 	.byte	0x00, 0xf0, 0xc1, 0x01


	//----- nvinfo : EIATTR_SPARSE_MMA_MASK
	.align		4
.L_11552:
        /*0048*/ 	.byte	0x03, 0x50
        /*004a*/ 	.short	0x0000


	//----- nvinfo : EIATTR_MAXREG_COUNT
	.align		4
        /*004c*/ 	.byte	0x03, 0x1b
        /*004e*/ 	.short	0x00ff


	//----- nvinfo : EIATTR_EXTERNS
	.align		4
        /*0050*/ 	.byte	0x04, 0x0f
        /*0052*/ 	.short	(.L_11554 - .L_11553)


	//   ....[0]....
	.align		4
.L_11553:
        /*0054*/ 	.word	index@(__assertfail)


	//----- nvinfo : EIATTR_MERCURY_ISA_VERSION
	.align		4
.L_11554:
        /*0058*/ 	.byte	0x03, 0x5f
        /*005a*/ 	.short	0x0101


	//----- nvinfo : EIATTR_COOP_GROUP_MASK_REGIDS
	.align		4
        /*005c*/ 	.byte	0x04, 0x29
        /*005e*/ 	.short	(.L_11556 - .L_11555)


	//   ....[0]....
.L_11555:
        /*0060*/ 	.word	0xffffffff


	//   ....[1]....
        /*0064*/ 	.word	0xffffffff


	//   ....[2]....
        /*0068*/ 	.word	0xffffffff


	//   ....[3]....
        /*006c*/ 	.word	0xffffffff


	//   ....[4]....
        /*0070*/ 	.word	0x0500000f


	//   ....[5]....
        /*0074*/ 	.word	0x0500000f


	//   ....[6]....
        /*0078*/ 	.word	0x0500000f


	//   ....[7]....
        /*007c*/ 	.word	0x0500000f


	//----- nvinfo : EIATTR_COOP_GROUP_INSTR_OFFSETS
	.align		4
.L_11556:
        /*0080*/ 	.byte	0x04, 0x28
        /*0082*/ 	.short	(.L_11558 - .L_11557)


	//   ....[0]....
.L_11557:
        /*0084*/ 	.word	0x00000890


	//   ....[1]....
        /*0088*/ 	.word	0x000008d0


	//   ....[2]....
        /*008c*/ 	.word	0x00000990


	//   ....[3]....
        /*0090*/ 	.word	0x000009b0


	//   ....[4]....
        /*0094*/ 	.word	0x00000c40


	//   ....[5]....
        /*0098*/ 	.word	0x00000ce0


	//   ....[6]....
        /*009c*/ 	.word	0x00000dd0


	//   ....[7]....
        /*00a0*/ 	.word	0x00000e30


	//----- nvinfo : EIATTR_VRC_CTA_INIT_COUNT
	.align		4
.L_11558:
        /*00a4*/ 	.byte	0x02, 0x4a
	.zero		1
	.zero		1


	//----- nvinfo : EIATTR_SYSCALL_OFFSETS
	.align		4
        /*00a8*/ 	.byte	0x04, 0x46
        /*00aa*/ 	.short	(.L_11560 - .L_11559)


	//   ....[0]....
.L_11559:
        /*00ac*/ 	.word	0x000001c0


	//----- nvinfo : EIATTR_EXIT_INSTR_OFFSETS
	.align		4
.L_11560:
        /*00b0*/ 	.byte	0x04, 0x1c
        /*00b2*/ 	.short	(.L_11562 - .L_11561)


	//   ....[0]....
.L_11561:
        /*00b4*/ 	.word	0x00000270


	//   ....[1]....
        /*00b8*/ 	.word	0x00000be0


	//----- nvinfo : EIATTR_CRS_STACK_SIZE
	.align		4
.L_11562:
        /*00bc*/ 	.byte	0x04, 0x1e
        /*00be*/ 	.short	(.L_11564 - .L_11563)
.L_11563:
        /*00c0*/ 	.word	0x00000000


	//----- nvinfo : EIATTR_CBANK_PARAM_SIZE
	.align		4
.L_11564:
        /*00c4*/ 	.byte	0x03, 0x19
        /*00c6*/ 	.short	0x0090


	//----- nvinfo : EIATTR_PARAM_CBANK
	.align		4
        /*00c8*/ 	.byte	0x04, 0x0a
        /*00ca*/ 	.short	(.L_11566 - .L_11565)
	.align		4
.L_11565:
        /*00cc*/ 	.word	index@(.nv.constant0._Z15SoftmaxWarpImplI22BroadcastScaleMaskLoadIffbLm3EiE11DirectStoreIffEfLi1ELi1ELi4ELi1ELb1EL9Algorithm0EEvT_T0_ll)
        /*00d0*/ 	.short	0x0380
        /*00d2*/ 	.short	0x0090


	//----- nvinfo : EIATTR_SW_WAR
	.align		4
.L_11566:
        /*00d4*/ 	.byte	0x04, 0x36
        /*00d6*/ 	.short	(.L_11568 - .L_11567)
.L_11567:
        /*00d8*/ 	.word	0x00000008
.L_11568:


//--------------------- .nv.info._Z15SoftmaxWarpImplI22BroadcastScaleMaskLoadIffbLm3EiE11DirectStoreIffEfLi1ELi1ELi4ELi1ELb0EL9Algorithm0EEvT_T0_ll --------------------------
	.section	.nv.info._Z15SoftmaxWarpImplI22BroadcastScaleMaskLoadIffbLm3EiE11DirectStoreIffEfLi1ELi1ELi4ELi1ELb0EL9Algorithm0EEvT_T0_ll,"",@"SHT_CUDA_INFO"
	.sectionflags	@""
	.align	4


	//----- nvinfo : EIATTR_CUDA_API_VERSION
	.align		4
        /*0000*/ 	.byte	0x04, 0x37
        /*0002*/ 	.short	(.L_11570 - .L_11569)
.L_11569:
        /*0004*/ 	.word	0x00000082


	//----- nvinfo : EIATTR_KPARAM_INFO
	.align		4
.L_11570:
        /*0008*/ 	.byte	0x04, 0x17
        /*000a*/ 	.short	(.L_11572 - .L_11571)
.L_11571:
        /*000c*/ 	.word	0x00000000
        /*0010*/ 	.short	0x0003
        /*0012*/ 	.short	0x0088
        /*0014*/ 	.byte	0x00, 0xf0, 0x21, 0x00


	//----- nvinfo : EIATTR_KPARAM_INFO
	.align		4
.L_11572:
        /*0018*/ 	.byte	0x04, 0x17
        /*001a*/ 	.short	(.L_11574 - .L_11573)
.L_11573:
        /*001c*/ 	.word	0x00000000
        /*0020*/ 	.short	0x0002
        /*0022*/ 	.short	0x0080
        /*0024*/ 	.byte	0x00, 0xf0, 0x21, 0x00


	//----- nvinfo : EIATTR_KPARAM_INFO
	.align		4
.L_11574:
        /*0028*/ 	.byte	0x04, 0x17
        /*002a*/ 	.short	(.L_11576 - .L_11575)
.L_11575:
        /*002c*/ 	.word	0x00000000
        /*0030*/ 	.short	0x0001
        /*0032*/ 	.short	0x0070
        /*0034*/ 	.byte	0x00, 0xf0, 0x41, 0x00


	//----- nvinfo : EIATTR_KPARAM_INFO
	.align		4
.L_11576:
        /*0038*/ 	.byte	0x04, 0x17
        /*003a*/ 	.short	(.L_11578 - .L_11577)
.L_11577:
        /*003c*/ 	.word	0x00000000
        /*0040*/ 	.short	0x0000
        /*0042*/ 	.short	0x0000
        /*0044*/ 	.byte	0x00, 0xf0, 0xc1, 0x01


	//----- nvinfo : EIATTR_SPARSE_MMA_MASK
	.align		4
.L_11578:
        /*0048*/ 	.byte	0x03, 0x50
        /*004a*/ 	.short	0x0000


	//----- nvinfo : EIATTR_MAXREG_COUNT
	.align		4
        /*004c*/ 	.byte	0x03, 0x1b
        /*004e*/ 	.short	0x00ff


	//----- nvinfo : EIATTR_EXTERNS
	.align		4
        /*0050*/ 	.byte	0x04, 0x0f
        /*0052*/ 	.short	(.L_11580 - .L_11579)


	//   ....[0]....
	.align		4
.L_11579:
        /*0054*/ 	.word	index@(__assertfail)


	//----- nvinfo : EIATTR_MERCURY_ISA_VERSION
	.align		4
.L_11580:
        /*0058*/ 	.byte	0x03, 0x5f
        /*005a*/ 	.short	0x0101


	//----- nvinfo : EIATTR_COOP_GROUP_MASK_REGIDS
	.align		4
        /*005c*/ 	.byte	0x04, 0x29
        /*005e*/ 	.short	(.L_11582 - .L_11581)


	//   ....[0]....
.L_11581:
        /*0060*/ 	.word	0xffffffff


	//   ....[1]....
        /*0064*/ 	.word	0xffffffff


	//   ....[2]....
        /*0068*/ 	.word	0xffffffff


	//   ....[3]....
        /*006c*/ 	.word	0xffffffff


	//   ....[4]....
        /*0070*/ 	.word	0xffffffff


	//   ....[5]....
        /*0074*/ 	.word	0xffffffff


	//   ....[6]....
        /*0078*/ 	.word	0xffffffff


	//   ....[7]....
        /*007c*/ 	.word	0xffffffff


	//   ....[8]....
        /*0080*/ 	.word	0xffffffff


	//   ....[9]....
        /*0084*/ 	.word	0xffffffff


	//   ....[10]....
        /*0088*/ 	.word	0xffffffff


	//   ....[11]....
        /*008c*/ 	.word	0xffffffff


	//   ....[12]....
        /*0090*/ 	.word	0x0500000f


	//   ....[13]....
        /*0094*/ 	.word	0x0500000f


	//   ....[14]....
        /*0098*/ 	.word	0x0500000f


	//   ....[15]....
        /*009c*/ 	.word	0x0500000f


	//   ....[16]....
        /*00a0*/ 	.word	0x0500000f


	//   ....[17]....
        /*00a4*/ 	.word	0x0500000f


	//   ....[18]....
        /*00a8*/ 	.word	0x0500000f


	//   ....[19]....
        /*00ac*/ 	.word	0x0500000f


	//   ....[20]....
        /*00b0*/ 	.word	0x0500000f


	//   ....[21]....
        /*00b4*/ 	.word	0x0500000f


	//   ....[22]....
        /*00b8*/ 	.word	0x0500000f


	//   ....[23]....
        /*00bc*/ 	.word	0x0500000f


	//----- nvinfo : EIATTR_COOP_GROUP_INSTR_OFFSETS
	.align		4
.L_11582:
        /*00c0*/ 	.byte	0x04, 0x28
        /*00c2*/ 	.short	(.L_11584 - .L_11583)


	//   ....[0]....
.L_11583:
        /*00c4*/ 	.word	0x00000b10


	//   ....[1]....
        /*00c8*/ 	.word	0x00000b50


	//   ....[2]....
        /*00cc*/ 	.word	0x00000c10


	//   ....[3]....
        /*00d0*/ 	.word	0x00000c30


	//   ....[4]....
        /*00d4*/ 	.word	0x000013e0


	//   ....[5]....
        /*00d8*/ 	.word	0x00001420


	//   ....[6]....
        /*00dc*/ 	.word	0x000014e0


	//   ....[7]....
        /*00e0*/ 	.word	0x00001500


	//   ....[8]....
        /*00e4*/ 	.word	0x00001b90


	//   ....[9]....
        /*00e8*/ 	.word	0x00001bd0


	//   ....[10]....
        /*00ec*/ 	.word	0x00001c90


	//   ....[11]....
        /*00f0*/ 	.word	0x00001cb0


	//   ....[12]....
        /*00f4*/ 	.word	0x00001f40


	//   ....[13]....
        /*00f8*/ 	.word	0x00001fa0


	//   ....[14]....
        /*00fc*/ 	.word	0x00002090


	//   ....[15]....
        /*0100*/ 	.word	0x000020f0


	//   ....[16]....
        /*0104*/ 	.word	0x00002170


	//   ....[17]....
        /*0108*/ 	.word	0x00002200


	//   ....[18]....
        /*010c*/ 	.word	0x00002300


	//   ....[19]....
        /*0110*/ 	.word	0x00002360


	//   ....[20]....
        /*0114*/ 	.word	0x000023e0


	//   ....[21]....
        /*0118*/ 	.word	0x00002470


	//   ....[22]....
        /*011c*/ 	.word	0x00002570


	//   ....[23]....
        /*0120*/ 	.word	0x000025d0


	//----- nvinfo : EIATTR_VRC_CTA_INIT_COUNT
	.align		4
.L_11584:
        /*0124*/ 	.byte	0x02, 0x4a
	.zero		1
	.zero		1


	//----- nvinfo : EIATTR_SYSCALL_OFFSETS
	.align		4
        /*0128*/ 	.byte	0x04, 0x46
        /*012a*/ 	.short	(.L_11586 - .L_11585)


	//   ....[0]....
.L_11585:
        /*012c*/ 	.word	0x000001b0


	//----- nvinfo : EIATTR_EXIT_INSTR_OFFSETS
	.align		4
.L_11586:
        /*0130*/ 	.byte	0x04, 0x1c
        /*0132*/ 	.short	(.L_11588 - .L_11587)


	//   ....[0]....
.L_11587:
        /*0134*/ 	.word	0x00000260


	//   ....[1]....
        /*0138*/ 	.word	0x00000e90


	//   ....[2]....
        /*013c*/ 	.word	0x00001ed0


	//----- nvinfo : EIATTR_CRS_STACK_SIZE
	.align		4
.L_11588:
        /*0140*/ 	.byte	0x04, 0x1e
        /*0142*/ 	.short	(.L_11590 - .L_11589)
.L_11589:
        /*0144*/ 	.word	0x00000000


	//----- nvinfo : EIATTR_CBANK_PARAM_SIZE
	.align		4
.L_11590:
        /*0148*/ 	.byte	0x03, 0x19
        /*014a*/ 	.short	0x0090


	//----- nvinfo : EIATTR_PARAM_CBANK
	.align		4
        /*014c*/ 	.byte	0x04, 0x0a
        /*014e*/ 	.short	(.L_11592 - .L_11591)
	.align		4
.L_11591:
        /*0150*/ 	.word	index@(.nv.constant0._Z15SoftmaxWarpImplI22BroadcastScaleMaskLoadIffbLm3EiE11DirectStoreIffEfLi1ELi1ELi4ELi1ELb0EL9Algorithm0EEvT_T0_ll)
        /*0154*/ 	.short	0x0380
        /*0156*/ 	.short	0x0090


	//----- nvinfo : EIATTR_SW_WAR
	.align		4
.L_11592:
        /*0158*/ 	.byte	0x04, 0x36
        /*015a*/ 	.short	(.L_11594 - .L_11593)
.L_11593:
        /*015c*/ 	.word	0x00000008
.L_11594:


//--------------------- .nv.info._Z15SoftmaxWarpImplI22BroadcastScaleMaskLoadIffbLm3EiE11DirectStoreIffEfLi1ELi1ELi4ELi2ELb1EL9Algorithm0EEvT_T0_ll --------------------------
	.section	.nv.info._Z15SoftmaxWarpImplI22BroadcastScaleMaskLoadIffbLm3EiE11DirectStoreIffEfLi1ELi1ELi4ELi2ELb1EL9Algorithm0EEvT_T0_ll,"",@"SHT_CUDA_INFO"
	.sectionflags	@""
	.align	4


	//----- nvinfo : EIATTR_CUDA_API_VERSION
	.align		4
        /*0000*/ 	.byte	0x04, 0x37
        /*0002*/ 	.short	(.L_11596 - .L_11595)
.L_11595:
        /*0004*/ 	.word	0x00000082


	//----- nvinfo : EIATTR_KPARAM_INFO
	.align		4
.L_11596:
        /*0008*/ 	.byte	0x04, 0x17
        /*000a*/ 	.short	(.L_11598 - .L_11597)
.L_11597:
        /*000c*/ 	.word	0x00000000
        /*0010*/ 	.short	0x0003
        /*0012*/ 	.short	0x0088
        /*0014*/ 	.byte	0x00, 0xf0, 0x21, 0x00


	//----- nvinfo : EIATTR_KPARAM_INFO
	.align		4
.L_11598:
        /*0018*/ 	.byte	0x04, 0x17
        /*001a*/ 	.short	(.L_11600 - .L_11599)
.L_11599:
        /*001c*/ 	.word	0x00000000
        /*0020*/ 	.short	0x0002
        /*0022*/ 	.short	0x0080
        /*0024*/ 	.byte	0x00, 0xf0, 0x21, 0x00


	//----- nvinfo : EIATTR_KPARAM_INFO
	.align		4
.L_11600:
        /*0028*/ 	.byte	0x04, 0x17
        /*002a*/ 	.short	(.L_11602 - .L_11601)
.L_11601:
        /*002c*/ 	.word	0x00000000
        /*0030*/ 	.short	0x0001
        /*0032*/ 	.short	0x0070
        /*0034*/ 	.byte	0x00, 0xf0, 0x41, 0x00


	//----- nvinfo : EIATTR_KPARAM_INFO
	.align		4
.L_11602:
        /*0038*/ 	.byte	0x04, 0x17
        /*003a*/ 	.short	(.L_11604 - .L_11603)
.L_11603:
        /*003c*/ 	.word	0x00000000
        /*0040*/ 	.short	0x0000
        /*0042*/ 	.short	0x0000
        /*0044*/ 	.byte	0x00, 0xf0, 0xc1, 0x01


	//----- nvinfo : EIATTR_SPARSE_MMA_MASK
	.align		4
.L_11604:
        /*0048*/ 	.byte	0x03, 0x50
        /*004a*/ 	.short	0x0000


	//----- nvinfo : EIATTR_MAXREG_COUNT
	.align		4
        /*004c*/ 	.byte	0x03, 0x1b
        /*004e*/ 	.short	0x00ff


	//----- nvinfo : EIATTR_EXTERNS
	.align		4
        /*0050*/ 	.byte	0x04, 0x0f
        /*0052*/ 	.short	(.L_11606 - .L_11605)


	//   ....[0]....
	.align		4
.L_11605:
        /*0054*/ 	.word	index@(__assertfail)


	//----- nvinfo : EIATTR_MERCURY_ISA_VERSION
	.align		4
.L_11606:
        /*0058*/ 	.byte	0x03, 0x5f
        /*005a*/ 	.short	0x0101


	//----- nvinfo : EIATTR_COOP_GROUP_MASK_REGIDS
	.align		4
        /*005c*/ 	.byte	0x04, 0x29
        /*005e*/ 	.short	(.L_11608 - .L_11607)


	//   ....[0]....
.L_11607:
        /*0060*/ 	.word	0xffffffff


	//   ....[1]....
        /*0064*/ 	.word	0xffffffff


	//   ....[2]....
        /*0068*/ 	.word	0xffffffff


	//   ....[3]....
        /*006c*/ 	.word	0xffffffff


	//   ....[4]....
        /*0070*/ 	.word	0xffffffff


	//   ....[5]....
        /*0074*/ 	.word	0xffffffff


	//   ....[6]....
        /*0078*/ 	.word	0xffffffff


	//   ....[7]....
        /*007c*/ 	.word	0xffffffff


	//   ....[8]....
        /*0080*/ 	.word	0x0500000f


	//   ....[9]....
        /*0084*/ 	.word	0x0500000f


	//   ....[10]....
        /*0088*/ 	.word	0x0500000f


	//   ....[11]....
        /*008c*/ 	.word	0x0500000f


	//   ....[12]....
        /*0090*/ 	.word	0x0500000f


	//   ....[13]....
        /*0094*/ 	.word	0x0500000f


	//   ....[14]....
        /*0098*/ 	.word	0x0500000f


	//   ....[15]....
        /*009c*/ 	.word	0x0500000f


	//----- nvinfo : EIATTR_COOP_GROUP_INSTR_OFFSETS
	.align		4
.L_11608:
        /*00a0*/ 	.byte	0x04, 0x28
        /*00a2*/ 	.short	(.L_11610 - .L_11609)


	//   ....[0]....
.L_11609:
        /*00a4*/ 	.word	0x00000e20


	//   ....[1]....
        /*00a8*/ 	.word	0x00000e50


	//   ....[2]....
        /*00ac*/ 	.word	0x00000e80


	//   ....[3]....
        /*00b0*/ 	.word	0x00000e90


	//   ....[4]....
        /*00b4*/ 	.word	0x00000ff0


	//   ....[5]....
        /*00b8*/ 	.word	0x00001010


	//   ....[6]....
        /*00bc*/ 	.word	0x00001030


	//   ....[7]....
        /*00c0*/ 	.word	0x00001050


	//   ....[8]....
        /*00c4*/ 	.word	0x000014b0


	//   ....[9]....
        /*00c8*/ 	.word	0x00001540


	//   ....[10]....
        /*00cc*/ 	.word	0x000015a0


	//   ....[11]....
        /*00d0*/ 	.word	0x00001640


	//   ....[12]....
        /*00d4*/ 	.word	0x000017b0


	//   ....[13]....
        /*00d8*/ 	.word	0x00001830


	//   ....[14]....
        /*00dc*/ 	.word	0x00001890


	//   ....[15]....
        /*00e0*/ 	.word	0x00001910


	//----- nvinfo : EIATTR_VRC_CTA_INIT_COUNT
	.align		4
.L_11610:
        /*00e4*/ 	.byte	0x02, 0x4a
	.zero		1
	.zero		1


	//----- nvinfo : EIATTR_SYSCALL_OFFSETS
	.align		4
        /*00e8*/ 	.byte	0x04, 0x46
        /*00ea*/ 	.short	(.L_11612 - .L_11611)


	//   ....[0]....
.L_11611:
        /*00ec*/ 	.word	0x000001c0


	//----- nvinfo : EIATTR_EXIT_INSTR_OFFSETS
	.align		4
.L_11612:
        /*00f0*/ 	.byte	0x04, 0x1c
        /*00f2*/ 	.short	(.L_11614 - .L_11613)


	//   ....[0]....
.L_11613:
        /*00f4*/ 	.word	0x00000280


	//   ....[1]....
        /*00f8*/ 	.word	0x00001450


	//----- nvinfo : EIATTR_CRS_STACK_SIZE
	.align		4
.L_11614:
        /*00fc*/ 	.byte	0x04, 0x1e
        /*00fe*/ 	.short	(.L_11616 - .L_11615)
.L_11615:
        /*0100*/ 	.word	0x00000000


	//----- nvinfo : EIATTR_CBANK_PARAM_SIZE
	.align		4
.L_11616:
        /*0104*/ 	.byte	0x03, 0x19
        /*0106*/ 	.short	0x0090


	//----- nvinfo : EIATTR_PARAM_CBANK
	.align		4
        /*0108*/ 	.byte	0x04, 0x0a
        /*010a*/ 	.short	(.L_11618 - .L_11617)
	.align		4
.L_11617:
        /*010c*/ 	.word	index@(.nv.constant0._Z15SoftmaxWarpImplI22BroadcastScaleMaskLoadIffbLm3EiE11DirectStoreIffEfLi1ELi1ELi4ELi2ELb1EL9Algorithm0EEvT_T0_ll)
        /*0110*/ 	.short	0x0380
        /*0112*/ 	.short	0x0090


	//----- nvinfo : EIATTR_SW_WAR
	.align		4
.L_11618:
        /*0114*/ 	.byte	0x04, 0x36
        /*0116*/ 	.short	(.L_11620 - .L_11619)
.L_11619:
        /*0118*/ 	.word	0x00000008
.L_11620:


//--------------------- .nv.info._Z15SoftmaxWarpImplI22BroadcastScaleMaskLoadIffbLm3EiE11DirectStoreIffEfLi1ELi1ELi4ELi2ELb0EL9Algorithm0EEvT_T0_ll --------------------------
	.section	.nv.info._Z15SoftmaxWarpImplI22BroadcastScaleMaskLoadIffbLm3EiE11DirectStoreIffEfLi1ELi1ELi4ELi2ELb0EL9Algorithm0EEvT_T0_ll,"",@"SHT_CUDA_INFO"
	.sectionflags	@""
	.align	4


	//----- nvinfo : EIATTR_CUDA_API_VERSION
	.align		4
        /*0000*/ 	.byte	0x04, 0x37
        /*0002*/ 	.short	(.L_11622 - .L_11621)
.L_11621:
        /*0004*/ 	.word	0x00000082


	//----- nvinfo : EIATTR_KPARAM_INFO
	.align		4
.L_11622:
        /*0008*/ 	.byte	0x04, 0x17
        /*000a*/ 	.short	(.L_11624 - .L_11623)
.L_11623:
        /*000c*/ 	.word	0x00000000
        /*0010*/ 	.short	0x0003
        /*0012*/ 	.short	0x0088
        /*0014*/ 	.byte	0x00, 0xf0, 0x21, 0x00


	//----- nvinfo : EIATTR_KPARAM_INFO
	.align		4
.L_11624:
        /*0018*/ 	.byte	0x04, 0x17
        /*001a*/ 	.short	(.L_11626 - .L_11625)
.L_11625:
        /*001c*/ 	.word	0x00000000
        /*0020*/ 	.short	0x0002
        /*0022*/ 	.short	0x0080
        /*0024*/ 	.byte	0x00, 0xf0, 0x21, 0x00


	//----- nvinfo : EIATTR_KPARAM_INFO
	.align		4
.L_11626:
        /*0028*/ 	.byte	0x04, 0x17
        /*002a*/ 	.short	(.L_11628 - .L_11627)
.L_11627:
        /*002c*/ 	.word	0x00000000
        /*0030*/ 	.short	0x0001
        /*0032*/ 	.short	0x0070
        /*0034*/ 	.byte	0x00, 0xf0, 0x41, 0x00


	//----- nvinfo : EIATTR_KPARAM_INFO
	.align		4
.L_11628:
        /*0038*/ 	.byte	0x04, 0x17
        /*003a*/ 	.short	(.L_11630 - .L_11629)
.L_11629:
        /*003c*/ 	.word	0x00000000
        /*0040*/ 	.short	0x0000
        /*0042*/ 	.short	0x0000
        /*0044*/ 	.byte	0x00, 0xf0, 0xc1, 0x01


	//----- nvinfo : EIATTR_SPARSE_MMA_MASK
	.align		4
.L_11630:
        /*0048*/ 	.byte	0x03, 0x50
        /*004a*/ 	.short	0x0000


	//----- nvinfo : EIATTR_MAXREG_COUNT
	.align		4
        /*004c*/ 	.byte	0x03, 0x1b
        /*004e*/ 	.short	0x00ff


	//----- nvinfo : EIATTR_EXTERNS
	.align		4
        /*0050*/ 	.byte	0x04, 0x0f
        /*0052*/ 	.short	(.L_11632 - .L_11631)


	//   ....[0]....
	.align		4
.L_11631:
        /*0054*/ 	.word	index@(__assertfail)


	//----- nvinfo : EIATTR_MERCURY_ISA_VERSION
	.align		4
.L_11632:
        /*0058*/ 	.byte	0x03, 0x5f
        /*005a*/ 	.short	0x0101


	//----- nvinfo : EIATTR_COOP_GROUP_MASK_REGIDS
	.align		4
        /*005c*/ 	.byte	0x04, 0x29
        /*005e*/ 	.short	(.L_11634 - .L_11633)


	//   ....[0]....
.L_11633:
        /*0060*/ 	.word	0xffffffff


	//   ....[1]....
        /*0064*/ 	.word	0xffffffff


	//   ....[2]....
        /*0068*/ 	.word	0xffffffff


	//   ....[3]....
        /*006c*/ 	.word	0xffffffff


	//   ....[4]....
        /*0070*/ 	.word	0xffffffff


	//   ....[5]....
        /*0074*/ 	.word	0xffffffff


	//   ....[6]....
        /*0078*/ 	.word	0xffffffff


	//   ....[7]....
        /*007c*/ 	.word	0xffffffff


	//   ....[8]....
        /*0080*/ 	.word	0x0500000f


	//   ....[9]....
        /*0084*/ 	.word	0x0500000f


	//   ....[10]....
        /*0088*/ 	.word	0x0500000f


	//   ....[11]....
        /*008c*/ 	.word	0x0500000f


	//   ....[12]....
        /*0090*/ 	.word	0x0500000f


	//   ....[13]....
        /*0094*/ 	.word	0x0500000f


	//   ....[14]....
        /*0098*/ 	.word	0x0500000f


	//   ....[15]....
        /*009c*/ 	.word	0x0500000f


	//----- nvinfo : EIATTR_COOP_GROUP_INSTR_OFFSETS
	.align		4
.L_11634:
        /*00a0*/ 	.byte	0x04, 0x28
        /*00a2*/ 	.short	(.L_11636 - .L_11635)


	//   ....[0]....
.L_11635:
        /*00a4*/ 	.word	0x00000b50


	//   ....[1]....
        /*00a8*/ 	.word	0x00000b80


	//   ....[2]....
        /*00ac*/ 	.word	0x00000bb0


	//   ....[3]....
        /*00b0*/ 	.word	0x00000bc0


	//   ....[4]....
        /*00b4*/ 	.word	0x00000d20


	//   ....[5]....
        /*00b8*/ 	.word	0x00000d40


	//   ....[6]....
        /*00bc*/ 	.word	0x00000d60


	//   ....[7]....
        /*00c0*/ 	.word	0x00000d80


	//   ....[8]....
        /*00c4*/ 	.word	0x00001140


	//   ....[9]....
        /*00c8*/ 	.word	0x000011e0


	//   ....[10]....
        /*00cc*/ 	.word	0x00001240


	//   ....[11]....
        /*00d0*/ 	.word	0x00001300


	//   ....[12]....
        /*00d4*/ 	.word	0x000013f0


	//   ....[13]....
        /*00d8*/ 	.word	0x000014b0


	//   ....[14]....
        /*00dc*/ 	.word	0x00001520


	//   ....[15]....
        /*00e0*/ 	.word	0x000015a0


	//----- nvinfo : EIATTR_VRC_CTA_INIT_COUNT
	.align		4
.L_11636:
        /*00e4*/ 	.byte	0x02, 0x4a
	.zero		1
	.zero		1


	//----- nvinfo : EIATTR_SYSCALL_OFFSETS
	.align		4
        /*00e8*/ 	.byte	0x04, 0x46
        /*00ea*/ 	.short	(.L_11638 - .L_11637)


	//   ....[0]....
.L_11637:
        /*00ec*/ 	.word	0x000001a0


	//----- nvinfo : EIATTR_EXIT_INSTR_OFFSETS
	.align		4
.L_11638:
        /*00f0*/ 	.byte	0x04, 0x1c
        /*00f2*/ 	.short	(.L_11640 - .L_11639)


	//   ....[0]....
.L_11639:
        /*00f4*/ 	.word	0x00000260


	//   ....[1]....
        /*00f8*/ 	.word	0x000010e0


	//----- nvinfo : EIATTR_CRS_STACK_SIZE
	.align		4
.L_11640:
        /*00fc*/ 	.byte	0x04, 0x1e
        /*00fe*/ 	.short	(.L_11642 - .L_11641)
.L_11641:
        /*0100*/ 	.word	0x00000000


	//----- nvinfo : EIATTR_CBANK_PARAM_SIZE
	.align		4
.L_11642:
        /*0104*/ 	.byte	0x03, 0x19
        /*0106*/ 	.short	0x0090


	//----- nvinfo : EIATTR_PARAM_CBANK
	.align		4
        /*0108*/ 	.byte	0x04, 0x0a
        /*010a*/ 	.short	(.L_11644 - .L_11643)
	.align		4
.L_11643:
        /*010c*/ 	.word	index@(.nv.constant0._Z15SoftmaxWarpImplI22BroadcastScaleMaskLoadIffbLm3EiE11DirectStoreIffEfLi1ELi1ELi4ELi2ELb0EL9Algorithm0EEvT_T0_ll)
        /*0110*/ 	.short	0x0380
        /*0112*/ 	.short	0x0090


	//----- nvinfo : EIATTR_SW_WAR
	.align		4
.L_11644:
        /*0114*/ 	.byte	0x04, 0x36
        /*0116*/ 	.short	(.L_11646 - .L_11645)
.L_11645:
        /*0118*/ 	.word	0x00000008
.L_11646:


//--------------------- .nv.info._Z15SoftmaxWarpImplI22BroadcastScaleMaskLoadIffbLm3EiE11DirectStoreIffEfLi1ELi1ELi2ELi1ELb1EL9Algorithm0EEvT_T0_ll --------------------------
	.section	.nv.info._Z15SoftmaxWarpImplI22BroadcastScaleMaskLoadIffbLm3EiE11DirectStoreIffEfLi1ELi1ELi2ELi1ELb1EL9Algorithm0EEvT_T0_ll,"",@"SHT_CUDA_INFO"
	.sectionflags	@""
	.align	4


	//----- nvinfo : EIATTR_CUDA_API_VERSION
	.align		4
        /*0000*/ 	.byte	0x04, 0x37
        /*0002*/ 	.short	(.L_11648 - .L_11647)
.L_11647:
        /*0004*/ 	.word	0x00000082


	//----- nvinfo : EIATTR_KPARAM_INFO
	.align		4
.L_11648:
        /*0008*/ 	.byte	0x04, 0x17
        /*000a*/ 	.short	(.L_11650 - .L_11649)
.L_11649:
        /*000c*/ 	.word	0x00000000
        /*0010*/ 	.short	0x0003
        /*0012*/ 	.short	0x0088
        /*0014*/ 	.byte	0x00, 0xf0, 0x21, 0x00


	//----- nvinfo : EIATTR_KPARAM_INFO
	.align		4
.L_11650:
        /*0018*/ 	.byte	0x04, 0x17
        /*001a*/ 	.short	(.L_11652 - .L_11651)
.L_11651:
        /*001c*/ 	.word	0x00000000
        /*0020*/ 	.short	0x0002
        /*0022*/ 	.short	0x0080
        /*0024*/ 	.byte	0x00, 0xf0, 0x21, 0x00


	//----- nvinfo : EIATTR_KPARAM_INFO
	.align		4
.L_11652:
        /*0028*/ 	.byte	0x04, 0x17
        /*002a*/ 	.short	(.L_11654 - .L_11653)
.L_11653:
        /*002c*/ 	.word	0x00000000
        /*0030*/ 	.short	0x0001
        /*0032*/ 	.short	0x0070
        /*0034*/ 	.byte	0x00, 0xf0, 0x41, 0x00


	//----- nvinfo : EIATTR_KPARAM_INFO
	.align		4
.L_11654:
        /*0038*/ 	.byte	0x04, 0x17
        /*003a*/ 	.short	(.L_11656 - .L_11655)
.L_11655:
        /*003c*/ 	.word	0x00000000
        /*0040*/ 	.short	0x0000
        /*0042*/ 	.short	0x0000
        /*0044*/ 	.byte	0x00, 0xf0, 0xc1, 0x01


	//----- nvinfo : EIATTR_SPARSE_MMA_MASK
	.align		4
.L_11656:
        /*0048*/ 	.byte	0x03, 0x50
        /*004a*/ 	.short	0x0000


	//----- nvinfo : EIATTR_MAXREG_COUNT
	.align		4
        /*004c*/ 	.byte	0x03, 0x1b
        /*004e*/ 	.short	0x00ff


	//----- nvinfo : EIATTR_EXTERNS
	.align		4
        /*0050*/ 	.byte	0x04, 0x0f
        /*0052*/ 	.short	(.L_11658 - .L_11657)


	//   ....[0]....
	.align		4
.L_11657:
        /*0054*/ 	.word	index@(__assertfail)


	//----- nvinfo : EIATTR_MERCURY_ISA_VERSION
	.align		4
.L_11658:
        /*0058*/ 	.byte	0x03, 0x5f
        /*005a*/ 	.short	0x0101


	//----- nvinfo : EIATTR_COOP_GROUP_MASK_REGIDS
	.align		4
        /*005c*/ 	.byte	0x04, 0x29
        /*005e*/ 	.short	(.L_11660 - .L_11659)


	//   ....[0]....
.L_11659:
        /*0060*/ 	.word	0xffffffff


	//   ....[1]....
        /*0064*/ 	.word	0xffffffff


	//   ....[2]....
        /*0068*/ 	.word	0xffffffff


	//   ....[3]....
        /*006c*/ 	.word	0xffffffff


	//   ....[4]....
        /*0070*/ 	.word	0xffffffff


	//   ....[5]....
        /*0074*/ 	.word	0xffffffff


	//   ....[6]....
        /*0078*/ 	.word	0x0500000f


	//   ....[7]....
        /*007c*/ 	.word	0x0500000f


	//   ....[8]....
        /*0080*/ 	.word	0x0500000f


	//   ....[9]....
        /*0084*/ 	.word	0x0500000f


	//   ....[10]....
        /*0088*/ 	.word	0x0500000f


	//   ....[11]....
        /*008c*/ 	.word	0x0500000f


	//----- nvinfo : EIATTR_COOP_GROUP_INSTR_OFFSETS
	.align		4
.L_11660:
        /*0090*/ 	.byte	0x04, 0x28
        /*0092*/ 	.short	(.L_11662 - .L_11661)


	//   ....[0]....
.L_11661:
        /*0094*/ 	.word	0x00000bd0


	//   ....[1]....
        /*0098*/ 	.word	0x00000cb0


	//   ....[2]....
        /*009c*/ 	.word	0x000014c0


	//   ....[3]....
        /*00a0*/ 	.word	0x000015a0


	//   ....[4]....
        /*00a4*/ 	.word	0x00001d10


	//   ....[5]....
        /*00a8*/ 	.word	0x00001df0


	//   ....[6]....
        /*00ac*/ 	.word	0x00002090


	//   ....[7]....
        /*00b0*/ 	.word	0x00002170


	//   ....[8]....
        /*00b4*/ 	.word	0x000021f0


	//   ....[9]....
        /*00b8*/ 	.word	0x00002330


	//   ....[10]....
        /*00bc*/ 	.word	0x000023b0


	//   ....[11]....
        /*00c0*/ 	.word	0x000024f0


	//----- nvinfo : EIATTR_VRC_CTA_INIT_COUNT
	.align		4
.L_11662:
        /*00c4*/ 	.byte	0x02, 0x4a
	.zero		1
	.zero		1


	//----- nvinfo : EIATTR_SYSCALL_OFFSETS
	.align		4
        /*00c8*/ 	.byte	0x04, 0x46
        /*00ca*/ 	.short	(.L_11664 - .L_11663)


	//   ....[0]....
.L_11663:
        /*00cc*/ 	.word	0x000001c0


	//----- nvinfo : EIATTR_EXIT_INSTR_OFFSETS
	.align		4
.L_11664:
        /*00d0*/ 	.byte	0x04, 0x1c
        /*00d2*/ 	.short	(.L_11666 - .L_11665)


	//   ....[0]....
.L_11665:
        /*00d4*/ 	.word	0x00000270


	//   ....[1]....
        /*00d8*/ 	.word	0x00000f00


	//   ....[2]....
        /*00dc*/ 	.word	0x00002020


	//----- nvinfo : EIATTR_CRS_STACK_SIZE
	.align		4
.L_11666:
        /*00e0*/ 	.byte	0x04, 0x1e
        /*00e2*/ 	.short	(.L_11668 - .L_11667)
.L_11667:
        /*00e4*/ 	.word	0x00000000


	//----- nvinfo : EIATTR_CBANK_PARAM_SIZE
	.align		4
.L_11668:
        /*00e8*/ 	.byte	0x03, 0x19
        /*00ea*/ 	.short	0x0090


	//----- nvinfo : EIATTR_PARAM_CBANK
	.align		4
        /*00ec*/ 	.byte	0x04, 0x0a
        /*00ee*/ 	.short	(.L_11670 - .L_11669)
	.align		4
.L_11669:
        /*00f0*/ 	.word	index@(.nv.constant0._Z15SoftmaxWarpImplI22BroadcastScaleMaskLoadIffbLm3EiE11DirectStoreIffEfLi1ELi1ELi2ELi1ELb1EL9Algorithm0EEvT_T0_ll)
        /*00f4*/ 	.short	0x0380
        /*00f6*/ 	.short	0x0090


	//----- nvinfo : EIATTR_SW_WAR
	.align		4
.L_11670:
        /*00f8*/ 	.byte	0x04, 0x36
        /*00fa*/ 	.short	(.L_11672 - .L_11671)
.L_11671:
        /*00fc*/ 	.word	0x00000008
.L_11672:


//--------------------- .nv.info._Z15SoftmaxWarpImplI22BroadcastScaleMaskLoadIffbLm3EiE11DirectStoreIffEfLi1ELi1ELi2ELi1ELb0EL9Algorithm0EEvT_T0_ll --------------------------
	.section	.nv.info._Z15SoftmaxWarpImplI22BroadcastScaleMaskLoadIffbLm3EiE11DirectStoreIffEfLi1ELi1ELi2ELi1ELb0EL9Algorithm0EEvT_T0_ll,"",@"SHT_CUDA_INFO"
	.sectionflags	@""
	.align	4


	//----- nvinfo : EIATTR_CUDA_API_VERSION
	.align		4
        /*0000*/ 	.byte	0x04, 0x37
        /*0002*/ 	.short	(.L_11674 - .L_11673)
.L_11673:
        /*0004*/ 	.word	0x00000082


	//----- nvinfo : EIATTR_KPARAM_INFO
	.align		4
.L_11674:
        /*0008*/ 	.byte	0x04, 0x17
        /*000a*/ 	.short	(.L_11676 - .L_11675)
.L_11675:
        /*000c*/ 	.word	0x00000000
        /*0010*/ 	.short	0x0003
        /*0012*/ 	.short	0x0088
        /*0014*/ 	.byte	0x00, 0xf0, 0x21, 0x00


	//----- nvinfo : EIATTR_KPARAM_INFO
	.align		4
.L_11676:
        /*0018*/ 	.byte	0x04, 0x17
        /*001a*/ 	.short	(.L_11678 - .L_11677)
.L_11677:
        /*001c*/ 	.word	0x00000000
        /*0020*/ 	.short	0x0002
        /*0022*/ 	.short	0x0080
        /*0024*/ 	.byte	0x00, 0xf0, 0x21, 0x00


	//----- nvinfo : EIATTR_KPARAM_INFO
	.align		4
.L_11678:
        /*0028*/ 	.byte	0x04, 0x17
        /*002a*/ 	.short	(.L_11680 - .L_11679)
.L_11679:
        /*002c*/ 	.word	0x00000000
        /*0030*/ 	.short	0x0001
        /*0032*/ 	.short	0x0070
        /*0034*/ 	.byte	0x00, 0xf0, 0x41, 0x00


	//----- nvinfo : EIATTR_KPARAM_INFO
	.align		4
.L_11680:
        /*0038*/ 	.byte	0x04, 0x17
        /*003a*/ 	.short	(.L_11682 - .L_11681)
.L_11681:
        /*003c*/ 	.word	0x00000000
        /*0040*/ 	.short	0x0000
        /*0042*/ 	.short	0x0000
        /*0044*/ 	.byte	0x00, 0xf0, 0xc1, 0x01


	//----- nvinfo : EIATTR_SPARSE_MMA_MASK
	.align		4
.L_11682:
        /*0048*/ 	.byte	0x03, 0x50
        /*004a*/ 	.short	0x0000


	//----- nvinfo : EIATTR_MAXREG_COUNT
	.align		4
        /*004c*/ 	.byte	0x03, 0x1b
        /*004e*/ 	.short	0x00ff


	//----- nvinfo : EIATTR_EXTERNS
	.align		4
        /*0050*/ 	.byte	0x04, 0x0f
        /*0052*/ 	.short	(.L_11684 - .L_11683)


	//   ....[0]....
	.align		4
.L_11683:
        /*0054*/ 	.word	index@(__assertfail)


	//----- nvinfo : EIATTR_MERCURY_ISA_VERSION
	.align		4
.L_11684:
        /*0058*/ 	.byte	0x03, 0x5f
        /*005a*/ 	.short	0x0101


	//----- nvinfo : EIATTR_COOP_GROUP_MASK_REGIDS
	.align		4
        /*005c*/ 	.byte	0x04, 0x29
        /*005e*/ 	.short	(.L_11686 - .L_11685)


	//   ....[0]....
.L_11685:
        /*0060*/ 	.word	0xffffffff


	//   ....[1]....
        /*0064*/ 	.word	0xffffffff


	//   ....[2]....
        /*0068*/ 	.word	0xffffffff


	//   ....[3]....
        /*006c*/ 	.word	0xffffffff


	//   ....[4]....
        /*0070*/ 	.word	0xffffffff


	//   ....[5]....
        /*0074*/ 	.word	0xffffffff


	//   ....[6]....
        /*0078*/ 	.word	0x0500000f


	//   ....[7]....
        /*007c*/ 	.word	0x0500000f


	//   ....[8]....
        /*0080*/ 	.word	0x0500000f


	//   ....[9]....
        /*0084*/ 	.word	0x0500000f


	//   ....[10]....
        /*0088*/ 	.word	0x0500000f


	//   ....[11]....
        /*008c*/ 	.word	0x0500000f


	//----- nvinfo : EIATTR_COOP_GROUP_INSTR_OFFSETS
	.align		4
.L_11686:
        /*0090*/ 	.byte	0x04, 0x28
        /*0092*/ 	.short	(.L_11688 - .L_11687)


	//   ....[0]....
.L_11687:
        /*0094*/ 	.word	0x00000b10


	//   ....[1]....
        /*0098*/ 	.word	0x00000bf0


	//   ....[2]....
        /*009c*/ 	.word	0x00001380


	//   ....[3]....
        /*00a0*/ 	.word	0x00001460


	//   ....[4]....
        /*00a4*/ 	.word	0x00001ac0


	//   ....[5]....
        /*00a8*/ 	.word	0x00001ba0


	//   ....[6]....
        /*00ac*/ 	.word	0x00001e10


	//   ....[7]....
        /*00b0*/ 	.word	0x00001ef0


	//   ....[8]....
        /*00b4*/ 	.word	0x00001f70


	//   ....[9]....
        /*00b8*/ 	.word	0x000020b0


	//   ....[10]....
        /*00bc*/ 	.word	0x00002130


	//   ....[11]....
        /*00c0*/ 	.word	0x00002270


	//----- nvinfo : EIATTR_VRC_CTA_INIT_COUNT
	.align		4
.L_11688:
        /*00c4*/ 	.byte	0x02, 0x4a
	.zero		1
	.zero		1


	//----- nvinfo : EIATTR_SYSCALL_OFFSETS
	.align		4
        /*00c8*/ 	.byte	0x04, 0x46
        /*00ca*/ 	.short	(.L_11690 - .L_11689)


	//   ....[0]....
.L_11689:
        /*00cc*/ 	.word	0x000001b0


	//----- nvinfo : EIATTR_EXIT_INSTR_OFFSETS
	.align		4
.L_11690:
        /*00d0*/ 	.byte	0x04, 0x1c
        /*00d2*/ 	.short	(.L_11692 - .L_11691)


	//   ....[0]....
.L_11691:
        /*00d4*/ 	.word	0x00000260


	//   ....[1]....
        /*00d8*/ 	.word	0x00000e40


	//   ....[2]....
        /*00dc*/ 	.word	0x00001da0


	//----- nvinfo : EIATTR_CRS_STACK_SIZE
	.align		4
.L_11692:
        /*00e0*/ 	.byte	0x04, 0x1e
        /*00e2*/ 	.short	(.L_11694 - .L_11693)
.L_11693:
        /*00e4*/ 	.word	0x00000000


	//----- nvinfo : EIATTR_CBANK_PARAM_SIZE
	.align		4
.L_11694:
        /*00e8*/ 	.byte	0x03, 0x19
        /*00ea*/ 	.short	0x0090


	//----- nvinfo : EIATTR_PARAM_CBANK
	.align		4
        /*00ec*/ 	.byte	0x04, 0x0a
        /*00ee*/ 	.short	(.L_11696 - .L_11695)
	.align		4
.L_11695:
        /*00f0*/ 	.word	index@(.nv.constant0._Z15SoftmaxWarpImplI22BroadcastScaleMaskLoadIffbLm3EiE11DirectStoreIffEfLi1ELi1ELi2ELi1ELb0EL9Algorithm0EEvT_T0_ll)
        /*00f4*/ 	.short	0x0380
        /*00f6*/ 	.short	0x0090


	//----- nvinfo : EIATTR_SW_WAR
	.align		4
.L_11696:
        /*00f8*/ 	.byte	0x04, 0x36
        /*00fa*/ 	.short	(.L_11698 - .L_11697)
.L_11697:
        /*00fc*/ 	.word	0x00000008
.L_11698:


//--------------------- .nv.info._Z15SoftmaxWarpImplI22BroadcastScaleMaskLoadIffbLm3EiE11DirectStoreIffEfLi1ELi1ELi2ELi2ELb1EL9Algorithm0EEvT_T0_ll --------------------------
	.section	.nv.info._Z15SoftmaxWarpImplI22BroadcastScaleMaskLoadIffbLm3EiE11DirectStoreIffEfLi1ELi1ELi2ELi2ELb1EL9Algorithm0EEvT_T0_ll,"",@"SHT_CUDA_INFO"
	.sectionflags	@""
	.align	4


	//----- nvinfo : EIATTR_CUDA_API_VERSION
	.align		4
        /*0000*/ 	.byte	0x04, 0x37
        /*0002*/ 	.short	(.L_11700 - .L_11699)
.L_11699:
        /*0004*/ 	.word	0x00000082


	//----- nvinfo : EIATTR_KPARAM_INFO
	.align		4
.L_11700:
        /*0008*/ 	.byte	0x04, 0x17
        /*000a*/ 	.short	(.L_11702 - .L_11701)
.L_11701:
        /*000c*/ 	.word	0x00000000
        /*0010*/ 	.short	0x0003
        /*0012*/ 	.short	0x0088
        /*0014*/ 	.byte	0x00, 0xf0, 0x21, 0x00


	//----- nvinfo : EIATTR_KPARAM_INFO
	.align		4
.L_11702:
        /*0018*/ 	.byte	0x04, 0x17
        /*001a*/ 	.short	(.L_11704 - .L_11703)
.L_11703:
        /*001c*/ 	.word	0x00000000
        /*0020*/ 	.short	0x0002
        /*0022*/ 	.short	0x0080
        /*0024*/ 	.byte	0x00, 0xf0, 0x21, 0x00


	//----- nvinfo : EIATTR_KPARAM_INFO
	.align		4
.L_11704:
        /*0028*/ 	.byte	0x04, 0x17
        /*002a*/ 	.short	(.L_11706 - .L_11705)
.L_11705:
        /*002c*/ 	.word	0x00000000
        /*0030*/ 	.short	0x0001
        /*0032*/ 	.short	0x0070
        /*0034*/ 	.byte	0x00, 0xf0, 0x41, 0x00


	//----- nvinfo : EIATTR_KPARAM_INFO
	.align		4
.L_11706:
        /*0038*/ 	.byte	0x04, 0x17
        /*003a*/ 	.short	(.L_11708 - .L_11707)
.L_11707:
        /*003c*/ 	.word	0x00000000
        /*0040*/ 	.short	0x0000
        /*0042*/ 	.short	0x0000
        /*0044*/ 	.byte	0x00, 0xf0, 0xc1, 0x01


	//----- nvinfo : EIATTR_SPARSE_MMA_MASK
	.align		4
.L_11708:
        /*0048*/ 	.byte	0x03, 0x50
        /*004a*/ 	.short	0x0000


	//----- nvinfo : EIATTR_MAXREG_COUNT
	.align		4
        /*004c*/ 	.byte	0x03, 0x1b
        /*004e*/ 	.short	0x00ff


	//----- nvinfo : EIATTR_EXTERNS
	.align		4
        /*0050*/ 	.byte	0x04, 0x0f
        /*0052*/ 	.short	(.L_11710 - .L_11709)


	//   ....[0]....
	.align		4
.L_11709:
        /*0054*/ 	.word	index@(__assertfail)


	//----- nvinfo : EIATTR_MERCURY_ISA_VERSION
	.align		4
.L_11710:
        /*0058*/ 	.byte	0x03, 0x5f
        /*005a*/ 	.short	0x0101


	//----- nvinfo : EIATTR_COOP_GROUP_MASK_REGIDS
	.align		4
        /*005c*/ 	.byte	0x04, 0x29
        /*005e*/ 	.short	(.L_11712 - .L_11711)


	//   ....[0]....
.L_11711:
        /*0060*/ 	.word	0xffffffff


	//   ....[1]....
        /*0064*/ 	.word	0xffffffff


	//   ....[2]....
        /*0068*/ 	.word	0xffffffff


	//   ....[3]....
        /*006c*/ 	.word	0xffffffff


	//   ....[4]....
        /*0070*/ 	.word	0x0500000f


	//   ....[5]....
        /*0074*/ 	.word	0x0500000f


	//   ....[6]....
        /*0078*/ 	.word	0x0500000f


	//   ....[7]....
        /*007c*/ 	.word	0x0500000f


	//----- nvinfo : EIATTR_COOP_GROUP_INSTR_OFFSETS
	.align		4
.L_11712:
        /*0080*/ 	.byte	0x04, 0x28
        /*0082*/ 	.short	(.L_11714 - .L_11713)


	//   ....[0]....
.L_11713:
        /*0084*/ 	.word	0x00000e10


	//   ....[1]....
        /*0088*/ 	.word	0x00000e40


	//   ....[2]....
        /*008c*/ 	.word	0x00000fa0


	//   ....[3]....
        /*0090*/ 	.word	0x00000fc0


	//   ....[4]....
        /*0094*/ 	.word	0x00001430


	//   ....[5]....
        /*0098*/ 	.word	0x000014d0


	//   ....[6]....
        /*009c*/ 	.word	0x00001670


	//   ....[7]....
        /*00a0*/ 	.word	0x000016d0


	//----- nvinfo : EIATTR_VRC_CTA_INIT_COUNT
	.align		4
.L_11714:
        /*00a4*/ 	.byte	0x02, 0x4a
	.zero		1
	.zero		1


	//----- nvinfo : EIATTR_SYSCALL_OFFSETS
	.align		4
        /*00a8*/ 	.byte	0x04, 0x46
        /*00aa*/ 	.short	(.L_11716 - .L_11715)


	//   ....[0]....
.L_11715:
        /*00ac*/ 	.word	0x000001c0


	//----- nvinfo : EIATTR_EXIT_INSTR_OFFSETS
	.align		4
.L_11716:
        /*00b0*/ 	.byte	0x04, 0x1c
        /*00b2*/ 	.short	(.L_11718 - .L_11717)


	//   ....[0]....
.L_11717:
        /*00b4*/ 	.word	0x00000280


	//   ....[1]....
        /*00b8*/ 	.word	0x000013c0


	//----- nvinfo : EIATTR_CRS_STACK_SIZE
	.align		4
.L_11718:
        /*00bc*/ 	.byte	0x04, 0x1e
        /*00be*/ 	.short	(.L_11720 - .L_11719)
.L_11719:
        /*00c0*/ 	.word	0x00000000


	//----- nvinfo : EIATTR_CBANK_PARAM_SIZE
	.align		4
.L_11720:
        /*00c4*/ 	.byte	0x03, 0x19
        /*00c6*/ 	.short	0x0090


	//----- nvinfo : EIATTR_PARAM_CBANK
	.align		4
        /*00c8*/ 	.byte	0x04, 0x0a
        /*00ca*/ 	.short	(.L_11722 - .L_11721)
	.align		4
.L_11721:
        /*00cc*/ 	.word	index@(.nv.constant0._Z15SoftmaxWarpImplI22BroadcastScaleMaskLoadIffbLm3EiE11DirectStoreIffEfLi1ELi1ELi2ELi2ELb1EL9Algorithm0EEvT_T0_ll)
        /*00d0*/ 	.short	0x0380
        /*00d2*/ 	.short	0x0090


	//----- nvinfo : EIATTR_SW_WAR
	.align		4
.L_11722:
        /*00d4*/ 	.byte	0x04, 0x36
        /*00d6*/ 	.short	(.L_11724 - .L_11723)
.L_11723:
        /*00d8*/ 	.word	0x00000008
.L_11724:


//--------------------- .nv.info._Z15SoftmaxWarpImplI22BroadcastScaleMaskLoadIffbLm3EiE11DirectStoreIffEfLi1ELi1ELi2ELi2ELb0EL9Algorithm0EEvT_T0_ll --------------------------
	.section	.nv.info._Z15SoftmaxWarpImplI22BroadcastScaleMaskLoadIffbLm3EiE11DirectStoreIffEfLi1ELi1ELi2ELi2ELb0EL9Algorithm0EEvT_T0_ll,"",@"SHT_CUDA_INFO"
	.sectionflags	@""
	.align	4


	//----- nvinfo : EIATTR_CUDA_API_VERSION
	.align		4
        /*0000*/ 	.byte	0x04, 0x37
        /*0002*/ 	.short	(.L_11726 - .L_11725)
.L_11725:
        /*0004*/ 	.word	0x00000082


	//----- nvinfo : EIATTR_KPARAM_INFO
	.align		4
.L_11726:
        /*0008*/ 	.byte	0x04, 0x17
        /*000a*/ 	.short	(.L_11728 - .L_11727)
.L_11727:
        /*000c*/ 	.word	0x00000000
        /*0010*/ 	.short	0x0003
        /*0012*/ 	.short	0x0088
        /*0014*/ 	.byte	0x00, 0xf0, 0x21, 0x00


	//----- nvinfo : EIATTR_KPARAM_INFO
	.align		4
.L_11728:
        /*0018*/ 	.byte	0x04, 0x17
        /*001a*/ 	.short	(.L_11730 - .L_11729)
.L_11729:
        /*001c*/ 	.word	0x00000000
        /*0020*/ 	.short	0x0002
        /*0022*/ 	.short	0x0080
        /*0024*/ 	.byte	0x00, 0xf0, 0x21, 0x00


	//----- nvinfo : EIATTR_KPARAM_INFO
	.align		4
.L_11730:
        /*0028*/ 	.byte	0x04, 0x17
        /*002a*/ 	.short	(.L_11732 - .L_11731)
.L_11731:
        /*002c*/ 	.word	0x00000000
        /*0030*/ 	.short	0x0001
        /*0032*/ 	.short	0x0070
        /*0034*/ 	.byte	0x00, 0xf0, 0x41, 0x00


	//----- nvinfo : EIATTR_KPARAM_INFO
	.align		4
.L_11732:
        /*0038*/ 	.byte	0x04, 0x17
        /*003a*/ 	.short	(.L_11734 - .L_11733)
.L_11733:
        /*003c*/ 	.word	0x00000000
        /*0040*/ 	.short	0x0000
        /*0042*/ 	.short	0x0000
        /*0044*/ 	.byte	0x00, 0xf0, 0xc1, 0x01


	//----- nvinfo : EIATTR_SPARSE_MMA_MASK
	.align		4
.L_11734:
        /*0048*/ 	.byte	0x03, 0x50
        /*004a*/ 	.short	0x0000


	//----- nvinfo : EIATTR_MAXREG_COUNT
	.align		4
        /*004c*/ 	.byte	0x03, 0x1b
        /*004e*/ 	.short	0x00ff


	//----- nvinfo : EIATTR_EXTERNS
	.align		4
        /*0050*/ 	.byte	0x04, 0x0f
        /*0052*/ 	.short	(.L_11736 - .L_11735)


	//   ....[0]....
	.align		4
.L_11735:
        /*0054*/ 	.word	index@(__assertfail)


	//----- nvinfo : EIATTR_MERCURY_ISA_VERSION
	.align		4
.L_11736:
        /*0058*/ 	.byte	0x03, 0x5f
        /*005a*/ 	.short	0x0101


	//----- nvinfo : EIATTR_COOP_GROUP_MASK_REGIDS
	.align		4
        /*005c*/ 	.byte	0x04, 0x29
        /*005e*/ 	.short	(.L_11738 - .L_11737)


	//   ....[0]....
.L_11737:
        /*0060*/ 	.word	0xffffffff


	//   ....[1]....
        /*0064*/ 	.word	0xffffffff


	//   ....[2]....
        /*0068*/ 	.word	0xffffffff


	//   ....[3]....
        /*006c*/ 	.word	0xffffffff


	//   ....[4]....
        /*0070*/ 	.word	0x0500000f


	//   ....[5]....
        /*0074*/ 	.word	0x0500000f


	//   ....[6]....
        /*0078*/ 	.word	0x0500000f


	//   ....[7]....
        /*007c*/ 	.word	0x0500000f


	//----- nvinfo : EIATTR_COOP_GROUP_INSTR_OFFSETS
	.align		4
.L_11738:
        /*0080*/ 	.byte	0x04, 0x28
        /*0082*/ 	.short	(.L_11740 - .L_11739)


	//   ....[0]....
.L_11739:
        /*0084*/ 	.word	0x00000b60


	//   ....[1]....
        /*0088*/ 	.word	0x00000b90


	//   ....[2]....
        /*008c*/ 	.word	0x00000cf0


	//   ....[3]....
        /*0090*/ 	.word	0x00000d10


	//   ....[4]....
        /*0094*/ 	.word	0x000010d0


	//   ....[5]....
        /*0098*/ 	.word	0x00001180


	//   ....[6]....
        /*009c*/ 	.word	0x00001310


	//   ....[7]....
        /*00a0*/ 	.word	0x00001370


	//----- nvinfo : EIATTR_VRC_CTA_INIT_COUNT
	.align		4
.L_11740:
        /*00a4*/ 	.byte	0x02, 0x4a
	.zero		1
	.zero		1


	//----- nvinfo : EIATTR_SYSCALL_OFFSETS
	.align		4
        /*00a8*/ 	.byte	0x04, 0x46
        /*00aa*/ 	.short	(.L_11742 - .L_11741)


	//   ....[0]....
.L_11741:
        /*00ac*/ 	.word	0x000001a0


	//----- nvinfo : EIATTR_EXIT_INSTR_OFFSETS
	.align		4
.L_11742:
        /*00b0*/ 	.byte	0x04, 0x1c
        /*00b2*/ 	.short	(.L_11744 - .L_11743)


	//   ....[0]....
.L_11743:
        /*00b4*/ 	.word	0x00000260


	//   ....[1]....
        /*00b8*/ 	.word	0x00001060


	//----- nvinfo : EIATTR_CRS_STACK_SIZE
	.align		4
.L_11744:
        /*00bc*/ 	.byte	0x04, 0x1e
        /*00be*/ 	.short	(.L_11746 - .L_11745)
.L_11745:
        /*00c0*/ 	.word	0x00000000


	//----- nvinfo : EIATTR_CBANK_PARAM_SIZE
	.align		4
.L_11746:
        /*00c4*/ 	.byte	0x03, 0x19
        /*00c6*/ 	.short	0x0090


	//----- nvinfo : EIATTR_PARAM_CBANK
	.align		4
        /*00c8*/ 	.byte	0x04, 0x0a
        /*00ca*/ 	.short	(.L_11748 - .L_11747)
	.align		4
.L_11747:
        /*00cc*/ 	.word	index@(.nv.constant0._Z15SoftmaxWarpImplI22BroadcastScaleMaskLoadIffbLm3EiE11DirectStoreIffEfLi1ELi1ELi2ELi2ELb0EL9Algorithm0EEvT_T0_ll)
        /*00d0*/ 	.short	0x0380
        /*00d2*/ 	.short	0x0090


	//----- nvinfo : EIATTR_SW_WAR
	.align		4
.L_11748:
        /*00d4*/ 	.byte	0x04, 0x36
        /*00d6*/ 	.short	(.L_11750 - .L_11749)
.L_11749:
        /*00d8*/ 	.word	0x00000008
.L_11750:


//--------------------- .nv.info._Z15SoftmaxWarpImplI22BroadcastScaleMaskLoadIffbLm3EiE11DirectStoreIffEfLi1ELi1ELi1ELi1ELb1EL9Algorithm0EEvT_T0_ll --------------------------
	.section	.nv.info._Z15SoftmaxWarpImplI22BroadcastScaleMaskLoadIffbLm3EiE11DirectStoreIffEfLi1ELi1ELi1ELi1ELb1EL9Algorithm0EEvT_T0_ll,"",@"SHT_CUDA_INFO"
	.sectionflags	@""
	.align	4


	//----- nvinfo : EIATTR_CUDA_API_VERSION
	.align		4
        /*0000*/ 	.byte	0x04, 0x37
        /*0002*/ 	.short	(.L_11752 - .L_11751)
.L_11751:
        /*0004*/ 	.word	0x00000082


	//----- nvinfo : EIATTR_KPARAM_INFO
	.align		4
.L_11752:
        /*0008*/ 	.byte	0x04, 0x17
        /*000a*/ 	.short	(.L_11754 - .L_11753)
.L_11753:
        /*000c*/ 	.word	0x00000000
        /*0010*/ 	.short	0x0003
        /*0012*/ 	.short	0x0088
        /*0014*/ 	.byte	0x00, 0xf0, 0x21, 0x00


	//----- nvinfo : EIATTR_KPARAM_INFO
	.align		4
.L_11754:
        /*0018*/ 	.byte	0x04, 0x17
        /*001a*/ 	.short	(.L_11756 - .L_11755)
.L_11755:
        /*001c*/ 	.word	0x00000000
        /*0020*/ 	.short	0x0002
        /*0022*/ 	.short	0x0080
        /*0024*/ 	.byte	0x00, 0xf0, 0x21, 0x00


	//----- nvinfo : EIATTR_KPARAM_INFO
	.align		4
.L_11756:
        /*0028*/ 	.byte	0x04, 0x17
        /*002a*/ 	.short	(.L_11758 - .L_11757)
.L_11757:
        /*002c*/ 	.word	0x00000000
        /*0030*/ 	.short	0x0001
        /*0032*/ 	.short	0x0070
        /*0034*/ 	.byte	0x00, 0xf0, 0x41, 0x00


	//----- nvinfo : EIATTR_KPARAM_INFO
	.align		4
.L_11758:
        /*0038*/ 	.byte	0x04, 0x17
        /*003a*/ 	.short	(.L_11760 - .L_11759)
.L_11759:
        /*003c*/ 	.word	0x00000000
        /*0040*/ 	.short	0x0000
        /*0042*/ 	.short	0x0000
        /*0044*/ 	.byte	0x00, 0xf0, 0xc1, 0x01


	//----- nvinfo : EIATTR_SPARSE_MMA_MASK
	.align		4
.L_11760:
        /*0048*/ 	.byte	0x03, 0x50
        /*004a*/ 	.short	0x0000


	//----- nvinfo : EIATTR_MAXREG_COUNT
	.align		4
        /*004c*/ 	.byte	0x03, 0x1b
        /*004e*/ 	.short	0x00ff


	//----- nvinfo : EIATTR_EXTERNS
	.align		4
        /*0050*/ 	.byte	0x04, 0x0f
        /*0052*/ 	.short	(.L_11762 - .L_11761)


	//   ....[0]....
	.align		4
.L_11761:
        /*0054*/ 	.word	index@(__assertfail)


	//----- nvinfo : EIATTR_MERCURY_ISA_VERSION
	.align		4
.L_11762:
        /*0058*/ 	.byte	0x03, 0x5f
        /*005a*/ 	.short	0x0101


	//----- nvinfo : EIATTR_VRC_CTA_INIT_COUNT
	.align		4
        /*005c*/ 	.byte	0x02, 0x4a
	.zero		1
	.zero		1


	//----- nvinfo : EIATTR_SYSCALL_OFFSETS
	.align		4
        /*0060*/ 	.byte	0x04, 0x46
        /*0062*/ 	.short	(.L_11764 - .L_11763)


	//   ....[0]....
.L_11763:
        /*0064*/ 	.word	0x000001c0


	//----- nvinfo : EIATTR_EXIT_INSTR_OFFSETS
	.align		4
.L_11764:
        /*0068*/ 	.byte	0x04, 0x1c
        /*006a*/ 	.short	(.L_11766 - .L_11765)


	//   ....[0]....
.L_11765:
        /*006c*/ 	.word	0x00000270


	//   ....[1]....
        /*0070*/ 	.word	0x00000ec0


	//   ....[2]....
        /*0074*/ 	.word	0x00001f30


	//----- nvinfo : EIATTR_CRS_STACK_SIZE
	.align		4
.L_11766:
        /*0078*/ 	.byte	0x04, 0x1e
        /*007a*/ 	.short	(.L_11768 - .L_11767)
.L_11767:
        /*007c*/ 	.word	0x00000000


	//----- nvinfo : EIATTR_CBANK_PARAM_SIZE
	.align		4
.L_11768:
        /*0080*/ 	.byte	0x03, 0x19
        /*0082*/ 	.short	0x0090


	//----- nvinfo : EIATTR_PARAM_CBANK
	.align		4
        /*0084*/ 	.byte	0x04, 0x0a
        /*0086*/ 	.short	(.L_11770 - .L_11769)
	.align		4
.L_11769:
        /*0088*/ 	.word	index@(.nv.constant0._Z15SoftmaxWarpImplI22BroadcastScaleMaskLoadIffbLm3EiE11DirectStoreIffEfLi1ELi1ELi1ELi1ELb1EL9Algorithm0EEvT_T0_ll)
        /*008c*/ 	.short	0x0380
        /*008e*/ 	.short	0x0090


	//----- nvinfo : EIATTR_SW_WAR
	.align		4
.L_11770:
        /*0090*/ 	.byte	0x04, 0x36
        /*0092*/ 	.short	(.L_11772 - .L_11771)
.L_11771:
        /*0094*/ 	.word	0x00000008
.L_11772:


//--------------------- .nv.info._Z15SoftmaxWarpImplI22BroadcastScaleMaskLoadIffbLm3EiE11DirectStoreIffEfLi1ELi1ELi1ELi1ELb0EL9Algorithm0EEvT_T0_ll --------------------------
	.section	.nv.info._Z15SoftmaxWarpImplI22BroadcastScaleMaskLoadIffbLm3EiE11DirectStoreIffEfLi1ELi1ELi1ELi1ELb0EL9Algorithm0EEvT_T0_ll,"",@"SHT_CUDA_INFO"
	.sectionflags	@""
	.align	4


	//----- nvinfo : EIATTR_CUDA_API_VERSION
	.align		4
        /*0000*/ 	.byte	0x04, 0x37
        /*0002*/ 	.short	(.L_11774 - .L_11773)
.L_11773:
        /*0004*/ 	.word	0x00000082


	//----- nvinfo : EIATTR_KPARAM_INFO
	.align		4
.L_11774:
        /*0008*/ 	.byte	0x04, 0x17
        /*000a*/ 	.short	(.L_11776 - .L_11775)
.L_11775:
        /*000c*/ 	.word	0x00000000
        /*0010*/ 	.short	0x0003
        /*0012*/ 	.short	0x0088
        /*0014*/ 	.byte	0x00, 0xf0, 0x21, 0x00


	//----- nvinfo : EIATTR_KPARAM_INFO
	.align		4
.L_11776:
        /*0018*/ 	.byte	0x04, 0x17
        /*001a*/ 	.short	(.L_11778 - .L_11777)
.L_11777:
        /*001c*/ 	.word	0x00000000
        /*0020*/ 	.short	0x0002
        /*0022*/ 	.short	0x0080
        /*0024*/ 	.byte	0x00, 0xf0, 0x21, 0x00


	//----- nvinfo : EIATTR_KPARAM_INFO
	.align		4
.L_11778:
        /*0028*/ 	.byte	0x04, 0x17
        /*002a*/ 	.short	(.L_11780 - .L_11779)
.L_11779:
        /*002c*/ 	.word	0x00000000
        /*0030*/ 	.short	0x0001
        /*0032*/ 	.short	0x0070
        /*0034*/ 	.byte	0x00, 0xf0, 0x41, 0x00


	//----- nvinfo : EIATTR_KPARAM_INFO
	.align		4
.L_11780:
        /*0038*/ 	.byte	0x04, 0x17
        /*003a*/ 	.short	(.L_11782 - .L_11781)
.L_11781:
        /*003c*/ 	.word	0x00000000
        /*0040*/ 	.short	0x0000
        /*0042*/ 	.short	0x0000
        /*0044*/ 	.byte	0x00, 0xf0, 0xc1, 0x01


	//----- nvinfo : EIATTR_SPARSE_MMA_MASK
	.align		4
.L_11782:
        /*0048*/ 	.byte	0x03, 0x50
        /*004a*/ 	.short	0x0000


	//----- nvinfo : EIATTR_MAXREG_COUNT
	.align		4
        /*004c*/ 	.byte	0x03, 0x1b
        /*004e*/ 	.short	0x00ff


	//----- nvinfo : EIATTR_EXTERNS
	.align		4
        /*0050*/ 	.byte	0x04, 0x0f
        /*0052*/ 	.short	(.L_11784 - .L_11783)


	//   ....[0]....
	.align		4
.L_11783:
        /*0054*/ 	.word	index@(__assertfail)


	//----- nvinfo : EIATTR_MERCURY_ISA_VERSION
	.align		4
.L_11784:
        /*0058*/ 	.byte	0x03, 0x5f
        /*005a*/ 	.short	0x0101


	//----- nvinfo : EIATTR_VRC_CTA_INIT_COUNT
	.align		4
        /*005c*/ 	.byte	0x02, 0x4a
	.zero		1
	.zero		1


	//----- nvinfo : EIATTR_SYSCALL_OFFSETS
	.align		4
        /*0060*/ 	.byte	0x04, 0x46
        /*0062*/ 	.short	(.L_11786 - .L_11785)


	//   ....[0]....
.L_11785:
        /*0064*/ 	.word	0x000001b0


	//----- nvinfo : EIATTR_EXIT_INSTR_OFFSETS
	.align		4
.L_11786:
        /*0068*/ 	.byte	0x04, 0x1c
        /*006a*/ 	.short	(.L_11788 - .L_11787)


	//   ....[0]....
.L_11787:
        /*006c*/ 	.word	0x00000260


	//   ....[1]....
        /*0070*/ 	.word	0x00000de0


	//   ....[2]....
        /*0074*/ 	.word	0x00001cb0


	//----- nvinfo : EIATTR_CRS_STACK_SIZE
	.align		4
.L_11788:
        /*0078*/ 	.byte	0x04, 0x1e
        /*007a*/ 	.short	(.L_11790 - .L_11789)
.L_11789:
        /*007c*/ 	.word	0x00000000


	//----- nvinfo : EIATTR_CBANK_PARAM_SIZE
	.align		4
.L_11790:
        /*0080*/ 	.byte	0x03, 0x19
        /*0082*/ 	.short	0x0090


	//----- nvinfo : EIATTR_PARAM_CBANK
	.align		4
        /*0084*/ 	.byte	0x04, 0x0a
        /*0086*/ 	.short	(.L_11792 - .L_11791)
	.align		4
.L_11791:
        /*0088*/ 	.word	index@(.nv.constant0._Z15SoftmaxWarpImplI22BroadcastScaleMaskLoadIffbLm3EiE11DirectStoreIffEfLi1ELi1ELi1ELi1ELb0EL9Algorithm0EEvT_T0_ll)
        /*008c*/ 	.short	0x0380
        /*008e*/ 	.short	0x0090


	//----- nvinfo : EIATTR_SW_WAR
	.align		4
.L_11792:
        /*0090*/ 	.byte	0x04, 0x36
        /*0092*/ 	.short	(.L_11794 - .L_11793)
.L_11793:
        /*0094*/ 	.word	0x00000008
.L_11794:


//--------------------- .nv.info._Z15SoftmaxWarpImplI22BroadcastScaleMaskLoadIffbLm3EiE11DirectStoreIffEfLi1ELi1ELi1ELi2ELb1EL9Algorithm0EEvT_T0_ll --------------------------
	.section	.nv.info._Z15SoftmaxWarpImplI22BroadcastScaleMaskLoadIffbLm3EiE11DirectStoreIffEfLi1ELi1ELi1ELi2ELb1EL9Algorithm0EEvT_T0_ll,"",@"SHT_CUDA_INFO"
	.sectionflags	@""
	.align	4


	//----- nvinfo : EIATTR_CUDA_API_VERSION
	.align		4
        /*0000*/ 	.byte	0x04, 0x37
        /*0002*/ 	.short	(.L_11796 - .L_11795)
.L_11795:
        /*0004*/ 	.word	0x00000082


	//----- nvinfo : EIATTR_KPARAM_INFO
	.align		4
.L_11796:
        /*0008*/ 	.byte	0x04, 0x17
        /*000a*/ 	.short	(.L_11798 - .L_11797)
.L_11797:
        /*000c*/ 	.word	0x00000000
        /*0010*/ 	.short	0x0003
        /*0012*/ 	.short	0x0088
        /*0014*/ 	.byte	0x00, 0xf0, 0x21, 0x00


	//----- nvinfo : EIATTR_KPARAM_INFO
	.align		4
.L_11798:
        /*0018*/ 	.byte	0x04, 0x17
        /*001a*/ 	.short	(.L_11800 - .L_11799)
.L_11799:
        /*001c*/ 	.word	0x00000000
        /*0020*/ 	.short	0x0002
        /*0022*/ 	.short	0x0080
        /*0024*/ 	.byte	0x00, 0xf0, 0x21, 0x00


	//----- nvinfo : EIATTR_KPARAM_INFO
	.align		4
.L_11800:
        /*0028*/ 	.byte	0x04, 0x17
        /*002a*/ 	.short	(.L_11802 - .L_11801)
.L_11801:
        /*002c*/ 	.word	0x00000000
        /*0030*/ 	.short	0x0001
        /*0032*/ 	.short	0x0070
        /*0034*/ 	.byte	0x00, 0xf0, 0x41, 0x00


	//----- nvinfo : EIATTR_KPARAM_INFO
	.align		4
.L_11802:
        /*0038*/ 	.byte	0x04, 0x17
        /*003a*/ 	.short	(.L_11804 - .L_11803)
.L_11803:
        /*003c*/ 	.word	0x00000000
        /*0040*/ 	.short	0x0000
        /*0042*/ 	.short	0x0000
        /*0044*/ 	.byte	0x00, 0xf0, 0xc1, 0x01


	//----- nvinfo : EIATTR_SPARSE_MMA_MASK
	.align		4
.L_11804:
        /*0048*/ 	.byte	0x03, 0x50
        /*004a*/ 	.short	0x0000


	//----- nvinfo : EIATTR_MAXREG_COUNT
	.align		4
        /*004c*/ 	.byte	0x03, 0x1b
        /*004e*/ 	.short	0x00ff


	//----- nvinfo : EIATTR_EXTERNS
	.align		4
        /*0050*/ 	.byte	0x04, 0x0f
        /*0052*/ 	.short	(.L_11806 - .L_11805)


	//   ....[0]....
	.align		4
.L_11805:
        /*0054*/ 	.word	index@(__assertfail)


	//----- nvinfo : EIATTR_MERCURY_ISA_VERSION
	.align		4
.L_11806:
        /*0058*/ 	.byte	0x03, 0x5f
        /*005a*/ 	.short	0x0101


	//----- nvinfo : EIATTR_VRC_CTA_INIT_COUNT
	.align		4
        /*005c*/ 	.byte	0x02, 0x4a
	.zero		1
	.zero		1


	//----- nvinfo : EIATTR_SYSCALL_OFFSETS
	.align		4
        /*0060*/ 	.byte	0x04, 0x46
        /*0062*/ 	.short	(.L_11808 - .L_11807)


	//   ....[0]....
.L_11807:
        /*0064*/ 	.word	0x000001c0


	//----- nvinfo : EIATTR_EXIT_INSTR_OFFSETS
	.align		4
.L_11808:
        /*0068*/ 	.byte	0x04, 0x1c
        /*006a*/ 	.short	(.L_11810 - .L_11809)


	//   ....[0]....
.L_11809:
        /*006c*/ 	.word	0x00000280


	//   ....[1]....
        /*0070*/ 	.word	0x00001330


	//----- nvinfo : EIATTR_CRS_STACK_SIZE
	.align		4
.L_11810:
        /*0074*/ 	.byte	0x04, 0x1e
        /*0076*/ 	.short	(.L_11812 - .L_11811)
.L_11811:
        /*0078*/ 	.word	0x00000000


	//----- nvinfo : EIATTR_CBANK_PARAM_SIZE
	.align		4
.L_11812:
        /*007c*/ 	.byte	0x03, 0x19
        /*007e*/ 	.short	0x0090


	//----- nvinfo : EIATTR_PARAM_CBANK
	.align		4
        /*0080*/ 	.byte	0x04, 0x0a
        /*0082*/ 	.short	(.L_11814 - .L_11813)
	.align		4
.L_11813:
        /*0084*/ 	.word	index@(.nv.constant0._Z15SoftmaxWarpImplI22BroadcastScaleMaskLoadIffbLm3EiE11DirectStoreIffEfLi1ELi1ELi1ELi2ELb1EL9Algorithm0EEvT_T0_ll)
        /*0088*/ 	.short	0x0380
        /*008a*/ 	.short	0x0090


	//----- nvinfo : EIATTR_SW_WAR
	.align		4
.L_11814:
        /*008c*/ 	.byte	0x04, 0x36
        /*008e*/ 	.short	(.L_11816 - .L_11815)
.L_11815:
        /*0090*/ 	.word	0x00000008
.L_11816:


//--------------------- .nv.info._Z15SoftmaxWarpImplI22BroadcastScaleMaskLoadIffbLm3EiE11DirectStoreIffEfLi1ELi1ELi1ELi2ELb0EL9Algorithm0EEvT_T0_ll --------------------------
	.section	.nv.info._Z15SoftmaxWarpImplI22BroadcastScaleMaskLoadIffbLm3EiE11DirectStoreIffEfLi1ELi1ELi1ELi2ELb0EL9Algorithm0EEvT_T0_ll,"",@"SHT_CUDA_INFO"
	.sectionflags	@""
	.align	4


	//----- nvinfo : EIATTR_CUDA_API_VERSION
	.align		4
        /*0000*/ 	.byte	0x04, 0x37
        /*0002*/ 	.short	(.L_11818 - .L_11817)
.L_11817:
        /*0004*/ 	.word	0x00000082


	//----- nvinfo : EIATTR_KPARAM_INFO
	.align		4
.L_11818:
        /*0008*/ 	.byte	0x04, 0x17
        /*000a*/ 	.short	(.L_11820 - .L_11819)
.L_11819:
        /*000c*/ 	.word	0x00000000
        /*0010*/ 	.short	0x0003
        /*0012*/ 	.short	0x0088
        /*0014*/ 	.byte	0x00, 0xf0, 0x21, 0x00


	//----- nvinfo : EIATTR_KPARAM_INFO
	.align		4
.L_11820:
        /*0018*/ 	.byte	0x04, 0x17
        /*001a*/ 	.short	(.L_11822 - .L_11821)
.L_11821:
        /*001c*/ 	.word	0x00000000
        /*0020*/ 	.short	0x0002
        /*0022*/ 	.short	0x0080
        /*0024*/ 	.byte	0x00, 0xf0, 0x21, 0x00


	//----- nvinfo : EIATTR_KPARAM_INFO
	.align		4
.L_11822:
        /*0028*/ 	.byte	0x04, 0x17
        /*002a*/ 	.short	(.L_11824 - .L_11823)
.L_11823:
        /*002c*/ 	.word	0x00000000
        /*0030*/ 	.short	0x0001
        /*0032*/ 	.short	0x0070
        /*0034*/ 	.byte	0x00, 0xf0, 0x41, 0x00


	//----- nvinfo : EIATTR_KPARAM_INFO
	.align		4
.L_11824:
        /*0038*/ 	.byte	0x04, 0x17
        /*003a*/ 	.short	(.L_11826 - .L_11825)
.L_11825:
        /*003c*/ 	.word	0x00000000
        /*0040*/ 	.short	0x0000
        /*0042*/ 	.short	0x0000
        /*0044*/ 	.byte	0x00, 0xf0, 0xc1, 0x01


	//----- nvinfo : EIATTR_SPARSE_MMA_MASK
	.align		4
.L_11826:
        /*0048*/ 	.byte	0x03, 0x50
        /*004a*/ 	.short	0x0000


	//----- nvinfo : EIATTR_MAXREG_COUNT
	.align		4
        /*004c*/ 	.byte	0x03, 0x1b
        /*004e*/ 	.short	0x00ff


	//----- nvinfo : EIATTR_EXTERNS
	.align		4
        /*0050*/ 	.byte	0x04, 0x0f
        /*0052*/ 	.short	(.L_11828 - .L_11827)


	//   ....[0]....
	.align		4
.L_11827:
        /*0054*/ 	.word	index@(__assertfail)


	//----- nvinfo : EIATTR_MERCURY_ISA_VERSION
	.align		4
.L_11828:
        /*0058*/ 	.byte	0x03, 0x5f
        /*005a*/ 	.short	0x0101


	//----- nvinfo : EIATTR_VRC_CTA_INIT_COUNT
	.align		4
        /*005c*/ 	.byte	0x02, 0x4a
	.zero		1
	.zero		1


	//----- nvinfo : EIATTR_SYSCALL_OFFSETS
	.align		4
        /*0060*/ 	.byte	0x04, 0x46
        /*0062*/ 	.short	(.L_11830 - .L_11829)


	//   ....[0]....
.L_11829:
        /*0064*/ 	.word	0x000001a0


	//----- nvinfo : EIATTR_EXIT_INSTR_OFFSETS
	.align		4
.L_11830:
        /*0068*/ 	.byte	0x04, 0x1c
        /*006a*/ 	.short	(.L_11832 - .L_11831)


	//   ....[0]....
.L_11831:
        /*006c*/ 	.word	0x00000260


	//   ....[1]....
        /*0070*/ 	.word	0x00000fd0


	//----- nvinfo : EIATTR_CRS_STACK_SIZE
	.align		4
.L_11832:
        /*0074*/ 	.byte	0x04, 0x1e
        /*0076*/ 	.short	(.L_11834 - .L_11833)
.L_11833:
        /*0078*/ 	.word	0x00000000


	//----- nvinfo : EIATTR_CBANK_PARAM_SIZE
	.align		4
.L_11834:
        /*007c*/ 	.byte	0x03, 0x19
        /*007e*/ 	.short	0x0090


	//----- nvinfo : EIATTR_PARAM_CBANK
	.align		4
        /*0080*/ 	.byte	0x04, 0x0a
        /*0082*/ 	.short	(.L_11836 - .L_11835)
	.align		4
.L_11835:
        /*0084*/ 	.word	index@(.nv.constant0._Z15SoftmaxWarpImplI22BroadcastScaleMaskLoadIffbLm3EiE11DirectStoreIffEfLi1ELi1ELi1ELi2ELb0EL9Algorithm0EEvT_T0_ll)
        /*0088*/ 	.short	0x0380
        /*008a*/ 	.short	0x0090


	//----- nvinfo : EIATTR_SW_WAR
	.align		4
.L_11836:
        /*008c*/ 	.byte	0x04, 0x36
        /*008e*/ 	.short	(.L_11838 - .L_11837)
.L_11837:
        /*0090*/ 	.word	0x00000008
.L_11838:


//--------------------- .nv.info._Z15SoftmaxWarpImplI22BroadcastScaleMaskLoadIffbLm3EiE11DirectStoreIffEfLi2ELi32ELi32ELi1ELb1EL9Algorithm0EEvT_T0_ll --------------------------
	.section	.nv.info._Z15SoftmaxWarpImplI22BroadcastScaleMaskLoadIffbLm3EiE11DirectStoreIffEfLi2ELi32ELi32ELi1ELb1EL9Algorithm0EEvT_T0_ll,"",@"SHT_CUDA_INFO"
	.sectionflags	@""
	.align	4


	//----- nvinfo : EIATTR_CUDA_API_VERSION
	.align		4
        /*0000*/ 	.byte	0x04, 0x37
        /*0002*/ 	.short	(.L_11840 - .L_11839)
.L_11839:
        /*0004*/ 	.word	0x00000082


	//----- nvinfo : EIATTR_KPARAM_INFO
	.align		4
.L_11840:
        /*0008*/ 	.byte	0x04, 0x17
        /*000a*/ 	.short	(.L_11842 - .L_11841)
.L_11841:
        /*000c*/ 	.word	0x00000000
        /*0010*/ 	.short	0x0003
        /*0012*/ 	.short	0x0088
        /*0014*/ 	.byte	0x00, 0xf0, 0x21, 0x00


	//----- nvinfo : EIATTR_KPARAM_INFO
	.align		4
.L_11842:
        /*0018*/ 	.byte	0x04, 0x17
        /*001a*/ 	.short	(.L_11844 - .L_11843)
.L_11843:
        /*001c*/ 	.word	0x00000000
        /*0020*/ 	.short	0x0002
        /*0022*/ 	.short	0x0080
        /*0024*/ 	.byte	0x00, 0xf0, 0x21, 0x00


	//----- nvinfo : EIATTR_KPARAM_INFO
	.align		4
.L_11844:
        /*0028*/ 	.byte	0x04, 0x17
        /*002a*/ 	.short	(.L_11846 - .L_11845)
.L_11845:
        /*002c*/ 	.word	0x00000000
        /*0030*/ 	.short	0x0001
        /*0032*/ 	.short	0x0070
        /*0034*/ 	.byte	0x00, 0xf0, 0x41, 0x00


	//----- nvinfo : EIATTR_KPARAM_INFO
	.align		4
.L_11846:
        /*0038*/ 	.byte	0x04, 0x17
        /*003a*/ 	.short	(.L_11848 - .L_11847)
.L_11847:
        /*003c*/ 	.word	0x00000000
        /*0040*/ 	.short	0x0000
        /*0042*/ 	.short	0x0000
        /*0044*/ 	.byte	0x00, 0xf0, 0xc1, 0x01


	//----- nvinfo : EIATTR_SPARSE_MMA_MASK
	.align		4
.L_11848:
        /*0048*/ 	.byte	0x03, 0x50
        /*004a*/ 	.short	0x0000


	//----- nvinfo : EIATTR_MAXREG_COUNT
	.align		4
        /*004c*/ 	.byte	0x03, 0x1b
        /*004e*/ 	.short	0x00ff


	//----- nvinfo : EIATTR_EXTERNS
	.align		4
        /*0050*/ 	.byte	0x04, 0x0f
        /*0052*/ 	.short	(.L_11850 - .L_11849)


	//   ....[0]....
	.align		4
.L_11849:
        /*0054*/ 	.word	index@(__assertfail)


	//----- nvinfo : EIATTR_MERCURY_ISA_VERSION
	.align		4
.L_11850:
        /*0058*/ 	.byte	0x03, 0x5f
        /*005a*/ 	.short	0x0101


	//----- nvinfo : EIATTR_COOP_GROUP_MASK_REGIDS
	.align		4
        /*005c*/ 	.byte	0x04, 0x29
        /*005e*/ 	.short	(.L_11852 - .L_11851)


	//   ....[0]....
.L_11851:
        /*0060*/ 	.word	0xffffffff


	//   ....[1]....
        /*0064*/ 	.word	0xffffffff


	//   ....[2]....
        /*0068*/ 	.word	0xffffffff


	//   ....[3]....
        /*006c*/ 	.word	0xffffffff


	//   ....[4]....
        /*0070*/ 	.word	0xffffffff


	//   ....[5]....
        /*0074*/ 	.word	0xffffffff


	//   ....[6]....
        /*0078*/ 	.word	0xffffffff


	//   ....[7]....
        /*007c*/ 	.word	0xffffffff


	//   ....[8]....
        /*0080*/ 	.word	0xffffffff


	//   ....[9]....
        /*0084*/ 	.word	0xffffffff


	//   ....[10]....
        /*0088*/ 	.word	0x0500000f


	//   ....[11]....
        /*008c*/ 	.word	0x0500000f


	//   ....[12]....
        /*0090*/ 	.word	0x0500000f


	//   ....[13]....
        /*0094*/ 	.word	0x0500000f


	//   ....[14]....
        /*0098*/ 	.word	0x0500000f


	//   ....[15]....
        /*009c*/ 	.word	0x0500000f


	//   ....[16]....
        /*00a0*/ 	.word	0x0500000f


	//   ....[17]....
        /*00a4*/ 	.word	0x0500000f


	//   ....[18]....
        /*00a8*/ 	.word	0x0500000f


	//   ....[19]....
        /*00ac*/ 	.word	0x0500000f


	//----- nvinfo : EIATTR_COOP_GROUP_INSTR_OFFSETS
	.align		4
.L_11852:
        /*00b0*/ 	.byte	0x04, 0x28
        /*00b2*/ 	.short	(.L_11854 - .L_11853)


	//   ....[0]....
.L_11853:
        /*00b4*/ 	.word	0x00006990


	//   ....[1]....
        /*00b8*/ 	.word	0x000069c0


	//   ....[2]....
        /*00bc*/ 	.word	0x000069e0


	//   ....[3]....
        /*00c0*/ 	.word	0x00006a00


	//   ....[4]....
        /*00c4*/ 	.word	0x00006a20


	//   ....[5]....
        /*00c8*/ 	.word	0x00007e50


	//   ....[6]....
        /*00cc*/ 	.word	0x00007e70


	//   ....[7]....
        /*00d0*/ 	.word	0x00007e90


	//   ....[8]....
        /*00d4*/ 	.word	0x00007eb0


	//   ....[9]....
        /*00d8*/ 	.word	0x00007ed0


	//   ....[10]....
        /*00dc*/ 	.word	0x0000b2e0


	//   ....[11]....
        /*00e0*/ 	.word	0x0000b380


	//   ....[12]....
        /*00e4*/ 	.word	0x0000b3e0


	//   ....[13]....
        /*00e8*/ 	.word	0x0000b440


	//   ....[14]....
        /*00ec*/ 	.word	0x0000b4a0


	//   ....[15]....
        /*00f0*/ 	.word	0x0000c910


	//   ....[16]....
        /*00f4*/ 	.word	0x0000c970


	//   ....[17]....
        /*00f8*/ 	.word	0x0000c9d0


	//   ....[18]....
        /*00fc*/ 	.word	0x0000ca30


	//   ....[19]....
        /*0100*/ 	.word	0x0000ca90


	//----- nvinfo : EIATTR_VRC_CTA_INIT_COUNT
	.align		4
.L_11854:
        /*0104*/ 	.byte	0x02, 0x4a
	.zero		1
	.zero		1


	//----- nvinfo : EIATTR_SYSCALL_OFFSETS
	.align		4
        /*0108*/ 	.byte	0x04, 0x46
        /*010a*/ 	.short	(.L_11856 - .L_11855)


	//   ....[0]....
.L_11855:
        /*010c*/ 	.word	0x000001a0


	//----- nvinfo : EIATTR_EXIT_INSTR_OFFSETS
	.align		4
.L_11856:
        /*0110*/ 	.byte	0x04, 0x1c
        /*0112*/ 	.short	(.L_11858 - .L_11857)


	//   ....[0]....
.L_11857:
        /*0114*/ 	.word	0x00000230


	//   ....[1]....
        /*0118*/ 	.word	0x0000b280


	//----- nvinfo : EIATTR_CRS_STACK_SIZE
	.align		4
.L_11858:
        /*011c*/ 	.byte	0x04, 0x1e
        /*011e*/ 	.short	(.L_11860 - .L_11859)
.L_11859:
        /*0120*/ 	.word	0x00000000


	//----- nvinfo : EIATTR_CBANK_PARAM_SIZE
	.align		4
.L_11860:
        /*0124*/ 	.byte	0x03, 0x19
        /*0126*/ 	.short	0x0090


	//----- nvinfo : EIATTR_PARAM_CBANK
	.align		4
        /*0128*/ 	.byte	0x04, 0x0a
        /*012a*/ 	.short	(.L_11862 - .L_11861)
	.align		4
.L_11861:
        /*012c*/ 	.word	index@(.nv.constant0._Z15SoftmaxWarpImplI22BroadcastScaleMaskLoadIffbLm3EiE11DirectStoreIffEfLi2ELi32ELi32ELi1ELb1EL9Algorithm0EEvT_T0_ll)
        /*0130*/ 	.short	0x0380
        /*0132*/ 	.short	0x0090


	//----- nvinfo : EIATTR_SW_WAR
	.align		4
.L_11862:
        /*0134*/ 	.byte	0x04, 0x36
        /*0136*/ 	.short	(.L_11864 - .L_11863)
.L_11863:
        /*0138*/ 	.word	0x00000008
.L_11864:


//--------------------- .nv.info._Z15SoftmaxWarpImplI22BroadcastScaleMaskLoadIffbLm3EiE11DirectStoreIffEfLi2ELi32ELi32ELi1ELb0EL9Algorithm0EEvT_T0_ll --------------------------
	.section	.nv.info._Z15SoftmaxWarpImplI22BroadcastScaleMaskLoadIffbLm3EiE11DirectStoreIffEfLi2ELi32ELi32ELi1ELb0EL9Algorithm0EEvT_T0_ll,"",@"SHT_CUDA_INFO"
	.sectionflags	@""
	.align	4


	//----- nvinfo : EIATTR_CUDA_API_VERSION
	.align		4
        /*0000*/ 	.byte	0x04, 0x37
        /*0002*/ 	.short	(.L_11866 - .L_11865)
.L_11865:
        /*0004*/ 	.word	0x00000082


	//----- nvinfo : EIATTR_KPARAM_INFO
	.align		4
.L_11866:
        /*0008*/ 	.byte	0x04, 0x17
        /*000a*/ 	.short	(.L_11868 - .L_11867)
.L_11867:
        /*000c*/ 	.word	0x00000000
        /*0010*/ 	.short	0x0003
        /*0012*/ 	.short	0x0088
        /*0014*/ 	.byte	0x00, 0xf0, 0x21, 0x00


	//----- nvinfo : EIATTR_KPARAM_INFO
	.align		4
.L_11868:
        /*0018*/ 	.byte	0x04, 0x17
        /*001a*/ 	.short	(.L_11870 - .L_11869)
.L_11869:
        /*001c*/ 	.word	0x00000000
        /*0020*/ 	.short	0x0002
        /*0022*/ 	.short	0x0080
        /*0024*/ 	.byte	0x00, 0xf0, 0x21, 0x00


	//----- nvinfo : EIATTR_KPARAM_INFO
	.align		4
.L_11870:
        /*0028*/ 	.byte	0x04, 0x17
        /*002a*/ 	.short	(.L_11872 - .L_11871)
.L_11871:
        /*002c*/ 	.word	0x00000000
        /*0030*/ 	.short	0x0001
        /*0032*/ 	.short	0x0070
        /*0034*/ 	.byte	0x00, 0xf0, 0x41, 0x00


	//----- nvinfo : EIATTR_KPARAM_INFO
	.align		4
.L_11872:
        /*0038*/ 	.byte	0x04, 0x17
        /*003a*/ 	.short	(.L_11874 - .L_11873)
.L_11873:
        /*003c*/ 	.word	0x00000000
        /*0040*/ 	.short	0x0000
        /*0042*/ 	.short	0x0000
        /*0044*/ 	.byte	0x00, 0xf0, 0xc1, 0x01


	//----- nvinfo : EIATTR_SPARSE_MMA_MASK
	.align		4
.L_11874:
        /*0048*/ 	.byte	0x03, 0x50
        /*004a*/ 	.short	0x0000


	//----- nvinfo : EIATTR_MAXREG_COUNT
	.align		4
        /*004c*/ 	.byte	0x03, 0x1b
        /*004e*/ 	.short	0x00ff


	//----- nvinfo : EIATTR_EXTERNS
	.align		4
        /*0050*/ 	.byte	0x04, 0x0f
        /*0052*/ 	.short	(.L_11876 - .L_11875)


	//   ....[0]....
	.align		4
.L_11875:
        /*0054*/ 	.word	index@(__assertfail)


	//----- nvinfo : EIATTR_MERCURY_ISA_VERSION
	.align		4
.L_11876:
        /*0058*/ 	.byte	0x03, 0x5f
        /*005a*/ 	.short	0x0101


	//----- nvinfo : EIATTR_COOP_GROUP_MASK_REGIDS
	.align		4
        /*005c*/ 	.byte	0x04, 0x29
        /*005e*/ 	.short	(.L_11878 - .L_11877)


	//   ....[0]....
.L_11877:
        /*0060*/ 	.word	0xffffffff


	//   ....[1]....
        /*0064*/ 	.word	0xffffffff


	//   ....[2]....
        /*0068*/ 	.word	0xffffffff


	//   ....[3]....
        /*006c*/ 	.word	0xffffffff


	//   ....[4]....
        /*0070*/ 	.word	0xffffffff


	//   ....[5]....
        /*0074*/ 	.word	0xffffffff


	//   ....[6]....
        /*0078*/ 	.word	0xffffffff


	//   ....[7]....
        /*007c*/ 	.word	0xffffffff


	//   ....[8]....
        /*0080*/ 	.word	0xffffffff


	//   ....[9]....
        /*0084*/ 	.word	0xffffffff


	//   ....[10]....
        /*0088*/ 	.word	0x0500000f


	//   ....[11]....
        /*008c*/ 	.word	0x0500000f


	//   ....[12]....
        /*0090*/ 	.word	0x0500000f


	//   ....[13]....
        /*0094*/ 	.word	0x0500000f


	//   ....[14]....
        /*0098*/ 	.word	0x0500000f


	//   ....[15]....
        /*009c*/ 	.word	0x0500000f


	//   ....[16]....
        /*00a0*/ 	.word	0x0500000f


	//   ....[17]....
        /*00a4*/ 	.word	0x0500000f


	//   ....[18]....
        /*00a8*/ 	.word	0x0500000f


	//   ....[19]....
        /*00ac*/ 	.word	0x0500000f


	//----- nvinfo : EIATTR_COOP_GROUP_INSTR_OFFSETS
	.align		4
.L_11878:
        /*00b0*/ 	.byte	0x04, 0x28
        /*00b2*/ 	.short	(.L_11880 - .L_11879)


	//   ....[0]....
.L_11879:
        /*00b4*/ 	.word	0x00003fd0


	//   ....[1]....
        /*00b8*/ 	.word	0x00004010


	//   ....[2]....
        /*00bc*/ 	.word	0x00004030


	//   ....[3]....
        /*00c0*/ 	.word	0x00004050


	//   ....[4]....
        /*00c4*/ 	.word	0x00004070


	//   ....[5]....
        /*00c8*/ 	.word	0x00005490


	//   ....[6]....
        /*00cc*/ 	.word	0x000054b0


	//   ....[7]....
        /*00d0*/ 	.word	0x000054d0


	//   ....[8]....
        /*00d4*/ 	.word	0x000054f0


	//   ....[9]....
        /*00d8*/ 	.word	0x00005510


	//   ....[10]....
        /*00dc*/ 	.word	0x00007ec0


	//   ....[11]....
        /*00e0*/ 	.word	0x00007f60


	//   ....[12]....
        /*00e4*/ 	.word	0x00007fc0


	//   ....[13]....
        /*00e8*/ 	.word	0x00008020


	//   ....[14]....
        /*00ec*/ 	.word	0x00008080


	//   ....[15]....
        /*00f0*/ 	.word	0x000094f0


	//   ....[16]....
        /*00f4*/ 	.word	0x00009550


	//   ....[17]....
        /*00f8*/ 	.word	0x000095b0


	//   ....[18]....
        /*00fc*/ 	.word	0x00009610


	//   ....[19]....
        /*0100*/ 	.word	0x00009670


	//----- nvinfo : EIATTR_VRC_CTA_INIT_COUNT
	.align		4
.L_11880:
        /*0104*/ 	.byte	0x02, 0x4a
	.zero		1
	.zero		1


	//----- nvinfo : EIATTR_SYSCALL_OFFSETS
	.align		4
        /*0108*/ 	.byte	0x04, 0x46
        /*010a*/ 	.short	(.L_11882 - .L_11881)


	//   ....[0]....
.L_11881:
        /*010c*/ 	.word	0x000001b0


	//----- nvinfo : EIATTR_EXIT_INSTR_OFFSETS
	.align		4
.L_11882:
        /*0110*/ 	.byte	0x04, 0x1c
        /*0112*/ 	.short	(.L_11884 - .L_11883)


	//   ....[0]....
.L_11883:
        /*0114*/ 	.word	0x00000260


	//   ....[1]....
        /*0118*/ 	.word	0x00007e60


	//----- nvinfo : EIATTR_CRS_STACK_SIZE
	.align		4
.L_11884:
        /*011c*/ 	.byte	0x04, 0x1e
        /*011e*/ 	.short	(.L_11886 - .L_11885)
.L_11885:
        /*0120*/ 	.word	0x00000000


	//----- nvinfo : EIATTR_CBANK_PARAM_SIZE
	.align		4
.L_11886:
        /*0124*/ 	.byte	0x03, 0x19
        /*0126*/ 	.short	0x0090


	//----- nvinfo : EIATTR_PARAM_CBANK
	.align		4
        /*0128*/ 	.byte	0x04, 0x0a
        /*012a*/ 	.short	(.L_11888 - .L_11887)
	.align		4
.L_11887:
        /*012c*/ 	.word	index@(.nv.constant0._Z15SoftmaxWarpImplI22BroadcastScaleMaskLoadIffbLm3EiE11DirectStoreIffEfLi2ELi32ELi32ELi1ELb0EL9Algorithm0EEvT_T0_ll)
        /*0130*/ 	.short	0x0380
        /*0132*/ 	.short	0x0090


	//----- nvinfo : EIATTR_SW_WAR
	.align		4
.L_11888:
        /*0134*/ 	.byte	0x04, 0x36
        /*0136*/ 	.short	(.L_11890 - .L_11889)
.L_11889:
        /*0138*/ 	.word	0x00000008
.L_11890:


//--------------------- .nv.info._Z15SoftmaxWarpImplI22BroadcastScaleMaskLoadIffbLm3EiE11DirectStoreIffEfLi2ELi30ELi32ELi1ELb1EL9Algorithm0EEvT_T0_ll --------------------------
	.section	.nv.info._Z15SoftmaxWarpImplI22BroadcastScaleMaskLoadIffbLm3EiE11DirectStoreIffEfLi2ELi30ELi32ELi1ELb1EL9Algorithm0EEvT_T0_ll,"",@"SHT_CUDA_INFO"
	.sectionflags	@""
	.align	4


	//----- nvinfo : EIATTR_CUDA_API_VERSION
	.align		4
        /*0000*/ 	.byte	0x04, 0x37
        /*0002*/ 	.short	(.L_11892 - .L_11891)
.L_11891:
        /*0004*/ 	.word	0x00000082


	//----- nvinfo : EIATTR_KPARAM_INFO
	.align		4
.L_11892:
        /*0008*/ 	.byte	0x04, 0x17
        /*000a*/ 	.short	(.L_11894 - .L_11893)
.L_11893:
        /*000c*/ 	.word	0x00000000
        /*0010*/ 	.short	0x0003
        /*0012*/ 	.short	0x0088
        /*0014*/ 	.byte	0x00, 0xf0, 0x21, 0x00


	//----- nvinfo : EIATTR_KPARAM_INFO
	.align		4
.L_11894:
        /*0018*/ 	.byte	0x04, 0x17
        /*001a*/ 	.short	(.L_11896 - .L_11895)
.L_11895:
        /*001c*/ 	.word	0x00000000
        /*0020*/ 	.short	0x0002
        /*0022*/ 	.short	0x0080
        /*0024*/ 	.byte	0x00, 0xf0, 0x21, 0x00


	//----- nvinfo : EIATTR_KPARAM_INFO
	.align		4
.L_11896:
        /*0028*/ 	.byte	0x04, 0x17
        /*002a*/ 	.short	(.L_11898 - .L_11897)
.L_11897:
        /*002c*/ 	.word	0x00000000
        /*0030*/ 	.short	0x0001
        /*0032*/ 	.short	0x0070
        /*0034*/ 	.byte	0x00, 0xf0, 0x41, 0x00


	//----- nvinfo : EIATTR_KPARAM_INFO
	.align		4
.L_11898:
        /*0038*/ 	.byte	0x04, 0x17
        /*003a*/ 	.short	(.L_11900 - .L_11899)
.L_11899:
        /*003c*/ 	.word	0x00000000
        /*0040*/ 	.short	0x0000
        /*0042*/ 	.short	0x0000
        /*0044*/ 	.byte	0x00, 0xf0, 0xc1, 0x01


	//----- nvinfo : EIATTR_SPARSE_MMA_MASK
	.align		4
.L_11900:
        /*0048*/ 	.byte	0x03, 0x50
        /*004a*/ 	.short	0x0000


	//----- nvinfo : EIATTR_MAXREG_COUNT
	.align		4
        /*004c*/ 	.byte	0x03, 0x1b
        /*004e*/ 	.short	0x00ff


	//----- nvinfo : EIATTR_EXTERNS
	.align		4
        /*0050*/ 	.byte	0x04, 0x0f
        /*0052*/ 	.short	(.L_11902 - .L_11901)


	//   ....[0]....
	.align		4
.L_11901:
        /*0054*/ 	.word	index@(__assertfail)


	//----- nvinfo : EIATTR_MERCURY_ISA_VERSION
	.align		4
.L_11902:
        /*0058*/ 	.byte	0x03, 0x5f
        /*005a*/ 	.short	0x0101


	//----- nvinfo : EIATTR_COOP_GROUP_MASK_REGIDS
	.align		4
        /*005c*/ 	.byte	0x04, 0x29
        /*005e*/ 	.short	(.L_11904 - .L_11903)


	//   ....[0]....
.L_11903:
        /*0060*/ 	.word	0xffffffff


	//   ....[1]....
        /*0064*/ 	.word	0xffffffff


	//   ....[2]....
        /*0068*/ 	.word	0xffffffff


	//   ....[3]....
        /*006c*/ 	.word	0xffffffff


	//   ....[4]....
        /*0070*/ 	.word	0xffffffff


	//   ....[5]....
        /*0074*/ 	.word	0xffffffff


	//   ....[6]....
        /*0078*/ 	.word	0xffffffff


	//   ....[7]....
        /*007c*/ 	.word	0xffffffff


	//   ....[8]....
        /*0080*/ 	.word	0xffffffff


	//   ....[9]....
        /*0084*/ 	.word	0xffffffff


	//   ....[10]....
        /*0088*/ 	.word	0x0500000f


	//   ....[11]....
        /*008c*/ 	.word	0x0500000f


	//   ....[12]....
        /*0090*/ 	.word	0x0500000f


	//   ....[13]....
        /*0094*/ 	.word	0x0500000f


	//   ....[14]....
        /*0098*/ 	.word	0x0500000f


	//   ....[15]....
        /*009c*/ 	.word	0x0500000f


	//   ....[16]....
        /*00a0*/ 	.word	0x0500000f


	//   ....[17]....
        /*00a4*/ 	.word	0x0500000f


	//   ....[18]....
        /*00a8*/ 	.word	0x0500000f


	//   ....[19]....
        /*00ac*/ 	.word	0x0500000f


	//----- nvinfo : EIATTR_COOP_GROUP_INSTR_OFFSETS
	.align		4
.L_11904:
        /*00b0*/ 	.byte	0x04, 0x28
        /*00b2*/ 	.short	(.L_11906 - .L_11905)


	//   ....[0]....
.L_11905:
        /*00b4*/ 	.word	0x00006370


	//   ....[1]....
        /*00b8*/ 	.word	0x000063b0


	//   ....[2]....
        /*00bc*/ 	.word	0x000063d0


	//   ....[3]....
        /*00c0*/ 	.word	0x000063f0


	//   ....[4]....
        /*00c4*/ 	.word	0x00006410


	//   ....[5]....
        /*00c8*/ 	.word	0x000076f0


	//   ....[6]....
        /*00cc*/ 	.word	0x00007710


	//   ....[7]....
        /*00d0*/ 	.word	0x00007730


	//   ....[8]....
        /*00d4*/ 	.word	0x00007750


	//   ....[9]....
        /*00d8*/ 	.word	0x00007770


	//   ....[10]....
        /*00dc*/ 	.word	0x0000a820


	//   ....[11]....
        /*00e0*/ 	.word	0x0000a8b0


	//   ....[12]....
        /*00e4*/ 	.word	0x0000a910


	//   ....[13]....
        /*00e8*/ 	.word	0x0000a970


	//   ....[14]....
        /*00ec*/ 	.word	0x0000a9d0


	//   ....[15]....
        /*00f0*/ 	.word	0x0000bd10


	//   ....[16]....
        /*00f4*/ 	.word	0x0000bd70


	//   ....[17]....
        /*00f8*/ 	.word	0x0000bdd0


	//   ....[18]....
        /*00fc*/ 	.word	0x0000be30


	//   ....[19]....
        /*0100*/ 	.word	0x0000be90


	//----- nvinfo : EIATTR_VRC_CTA_INIT_COUNT
	.align		4
.L_11906:
        /*0104*/ 	.byte	0x02, 0x4a
	.zero		1
	.zero		1


	//----- nvinfo : EIATTR_SYSCALL_OFFSETS
	.align		4
        /*0108*/ 	.byte	0x04, 0x46
        /*010a*/ 	.short	(.L_11908 - .L_11907)


	//   ....[0]....
.L_11907:
        /*010c*/ 	.word	0x000001a0


	//----- nvinfo : EIATTR_EXIT_INSTR_OFFSETS
	.align		4
.L_11908:
        /*0110*/ 	.byte	0x04, 0x1c
        /*0112*/ 	.short	(.L_11910 - .L_11909)


	//   ....[0]....
.L_11909:
        /*0114*/ 	.word	0x00000230


	//   ....[1]....
        /*0118*/ 	.word	0x0000a7c0


	//----- nvinfo : EIATTR_CRS_STACK_SIZE
	.align		4
.L_11910:
        /*011c*/ 	.byte	0x04, 0x1e
        /*011e*/ 	.short	(.L_11912 - .L_11911)
.L_11911:
        /*0120*/ 	.word	0x00000000


	//----- nvinfo : EIATTR_CBANK_PARAM_SIZE
	.align		4
.L_11912:
        /*0124*/ 	.byte	0x03, 0x19
        /*0126*/ 	.short	0x0090


	//----- nvinfo : EIATTR_PARAM_CBANK
	.align		4
        /*0128*/ 	.byte	0x04, 0x0a
        /*012a*/ 	.short	(.L_11914 - .L_11913)
	.align		4
.L_11913:
        /*012c*/ 	.word	index@(.nv.constant0._Z15SoftmaxWarpImplI22BroadcastScaleMaskLoadIffbLm3EiE11DirectStoreIffEfLi2ELi30ELi32ELi1ELb1EL9Algorithm0EEvT_T0_ll)
        /*0130*/ 	.short	0x0380
        /*0132*/ 	.short	0x0090


	//----- nvinfo : EIATTR_SW_WAR
	.align		4
.L_11914:
        /*0134*/ 	.byte	0x04, 0x36
        /*0136*/ 	.short	(.L_11916 - .L_11915)
.L_11915:
        /*0138*/ 	.word	0x00000008
.L_11916:


//--------------------- .nv.info._Z15SoftmaxWarpImplI22BroadcastScaleMaskLoadIffbLm3EiE11DirectStoreIffEfLi2ELi30ELi32ELi1ELb0EL9Algorithm0EEvT_T0_ll --------------------------
	.section	.nv.info._Z15SoftmaxWarpImplI22BroadcastScaleMaskLoadIffbLm3EiE11DirectStoreIffEfLi2ELi30ELi32ELi1ELb0EL9Algorithm0EEvT_T0_ll,"",@"SHT_CUDA_INFO"
	.sectionflags	@""
	.align	4


	//----- nvinfo : EIATTR_CUDA_API_VERSION
	.align		4
        /*0000*/ 	.byte	0x04, 0x37
        /*0002*/ 	.short	(.L_11918 - .L_11917)
.L_11917:
        /*0004*/ 	.word	0x00000082


	//----- nvinfo : EIATTR_KPARAM_INFO
	.align		4
.L_11918:
        /*0008*/ 	.byte	0x04, 0x17
        /*000a*/ 	.short	(.L_11920 - .L_11919)
.L_11919:
        /*000c*/ 	.word	0x00000000
        /*0010*/ 	.short	0x0003
        /*0012*/ 	.short	0x0088
        /*0014*/ 	.byte	0x00, 0xf0, 0x21, 0x00


	//----- nvinfo : EIATTR_KPARAM_INFO
	.align		4
.L_11920:
        /*0018*/ 	.byte	0x04, 0x17
        /*001a*/ 	.short	(.L_11922 - .L_11921)
.L_11921:
        /*001c*/ 	.word	0x00000000
        /*0020*/ 	.short	0x0002
        /*0022*/ 	.short	0x0080
        /*0024*/ 	.byte	0x00, 0xf0, 0x21, 0x00


	//----- nvinfo : EIATTR_KPARAM_INFO
	.align		4
.L_11922:
        /*0028*/ 	.byte	0x04, 0x17
        /*002a*/ 	.short	(.L_11924 - .L_11923)
.L_11923:
        /*002c*/ 	.word	0x00000000
        /*0030*/ 	.short	0x0001
        /*0032*/ 	.short	0x0070
        /*0034*/ 	.byte	0x00, 0xf0, 0x41, 0x00


	//----- nvinfo : EIATTR_KPARAM_INFO
	.align		4
.L_11924:
        /*0038*/ 	.byte	0x04, 0x17
        /*003a*/ 	.short	(.L_11926 - .L_11925)
.L_11925:
        /*003c*/ 	.word	0x00000000
        /*0040*/ 	.short	0x0000
        /*0042*/ 	.short	0x0000
        /*0044*/ 	.byte	0x00, 0xf0, 0xc1, 0x01


	//----- nvinfo : EIATTR_SPARSE_MMA_MASK
	.align		4
.L_11926:
        /*0048*/ 	.byte	0x03, 0x50
        /*004a*/ 	.short	0x0000


	//----- nvinfo : EIATTR_MAXREG_COUNT
	.align		4
        /*004c*/ 	.byte	0x03, 0x1b
        /*004e*/ 	.short	0x00ff


	//----- nvinfo : EIATTR_EXTERNS
	.align		4
        /*0050*/ 	.byte	0x04, 0x0f
        /*0052*/ 	.short	(.L_11928 - .L_11927)


	//   ....[0]....
	.align		4
.L_11927:
        /*0054*/ 	.word	index@(__assertfail)


	//----- nvinfo : EIATTR_MERCURY_ISA_VERSION
	.align		4
.L_11928:
        /*0058*/ 	.byte	0x03, 0x5f
        /*005a*/ 	.short	0x0101


	//----- nvinfo : EIATTR_COOP_GROUP_MASK_REGIDS
	.align		4
        /*005c*/ 	.byte	0x04, 0x29
        /*005e*/ 	.short	(.L_11930 - .L_11929)


	//   ....[0]....
.L_11929:
        /*0060*/ 	.word	0xffffffff


	//   ....[1]....
        /*0064*/ 	.word	0xffffffff


	//   ....[2]....
        /*0068*/ 	.word	0xffffffff


	//   ....[3]....
        /*006c*/ 	.word	0xffffffff


	//   ....[4]....
        /*0070*/ 	.word	0xffffffff


	//   ....[5]....
        /*0074*/ 	.word	0xffffffff


	//   ....[6]....
        /*0078*/ 	.word	0xffffffff


	//   ....[7]....
        /*007c*/ 	.word	0xffffffff


	//   ....[8]....
        /*0080*/ 	.word	0xffffffff


	//   ....[9]....
        /*0084*/ 	.word	0xffffffff


	//   ....[10]....
        /*0088*/ 	.word	0x0500000f


	//   ....[11]....
        /*008c*/ 	.word	0x0500000f


	//   ....[12]....
        /*0090*/ 	.word	0x0500000f


	//   ....[13]....
        /*0094*/ 	.word	0x0500000f


	//   ....[14]....
        /*0098*/ 	.word	0x0500000f


	//   ....[15]....
        /*009c*/ 	.word	0x0500000f


	//   ....[16]....
        /*00a0*/ 	.word	0x0500000f


	//   ....[17]....
        /*00a4*/ 	.word	0x0500000f


	//   ....[18]....
        /*00a8*/ 	.word	0x0500000f


	//   ....[19]....
        /*00ac*/ 	.word	0x0500000f


	//----- nvinfo : EIATTR_COOP_GROUP_INSTR_OFFSETS
	.align		4
.L_11930:
        /*00b0*/ 	.byte	0x04, 0x28
        /*00b2*/ 	.short	(.L_11932 - .L_11931)


	//   ....[0]....
.L_11931:
        /*00b4*/ 	.word	0x00003cf0


	//   ....[1]....
        /*00b8*/ 	.word	0x00003d30


	//   ....[2]....
        /*00bc*/ 	.word	0x00003d50


	//   ....[3]....
        /*00c0*/ 	.word	0x00003d70


	//   ....[4]....
        /*00c4*/ 	.word	0x00003d90


	//   ....[5]....
        /*00c8*/ 	.word	0x00005070


	//   ....[6]....
        /*00cc*/ 	.word	0x00005090


	//   ....[7]....
        /*00d0*/ 	.word	0x000050b0


	//   ....[8]....
        /*00d4*/ 	.word	0x000050d0


	//   ....[9]....
        /*00d8*/ 	.word	0x000050f0


	//   ....[10]....
        /*00dc*/ 	.word	0x00007810


	//   ....[11]....
        /*00e0*/ 	.word	0x00007890


	//   ....[12]....
        /*00e4*/ 	.word	0x000078f0


	//   ....[13]....
        /*00e8*/ 	.word	0x00007950


	//   ....[14]....
        /*00ec*/ 	.word	0x000079b0


	//   ....[15]....
        /*00f0*/ 	.word	0x00008d00


	//   ....[16]....
        /*00f4*/ 	.word	0x00008d60


	//   ....[17]....
        /*00f8*/ 	.word	0x00008dc0


	//   ....[18]....
        /*00fc*/ 	.word	0x00008e20


	//   ....[19]....
        /*0100*/ 	.word	0x00008e80


	//----- nvinfo : EIATTR_VRC_CTA_INIT_COUNT
	.align		4
.L_11932:
        /*0104*/ 	.byte	0x02, 0x4a
	.zero		1
	.zero		1


	//----- nvinfo : EIATTR_SYSCALL_OFFSETS
	.align		4
        /*0108*/ 	.byte	0x04, 0x46
        /*010a*/ 	.short	(.L_11934 - .L_11933)


	//   ....[0]....
.L_11933:
        /*010c*/ 	.word	0x000001b0


	//----- nvinfo : EIATTR_EXIT_INSTR_OFFSETS
	.align		4
.L_11934:
        /*0110*/ 	.byte	0x04, 0x1c
        /*0112*/ 	.short	(.L_11936 - .L_11935)


	//   ....[0]....
.L_11935:
        /*0114*/ 	.word	0x00000260


	//   ....[1]....
        /*0118*/ 	.word	0x000077b0


	//----- nvinfo : EIATTR_CRS_STACK_SIZE
	.align		4
.L_11936:
        /*011c*/ 	.byte	0x04, 0x1e
        /*011e*/ 	.short	(.L_11938 - .L_11937)
.L_11937:
        /*0120*/ 	.word	0x00000000


	//----- nvinfo : EIATTR_CBANK_PARAM_SIZE
	.align		4
.L_11938:
        /*0124*/ 	.byte	0x03, 0x19
        /*0126*/ 	.short	0x0090


	//----- nvinfo : EIATTR_PARAM_CBANK
	.align		4
        /*0128*/ 	.byte	0x04, 0x0a
        /*012a*/ 	.short	(.L_11940 - .L_11939)
	.align		4
.L_11939:
        /*012c*/ 	.word	index@(.nv.constant0._Z15SoftmaxWarpImplI22BroadcastScaleMaskLoadIffbLm3EiE11DirectStoreIffEfLi2ELi30ELi32ELi1ELb0EL9Algorithm0EEvT_T0_ll)
        /*0130*/ 	.short	0x0380
        /*0132*/ 	.short	0x0090


	//----- nvinfo : EIATTR_SW_WAR
	.align		4
.L_11940:
        /*0134*/ 	.byte	0x04, 0x36
        /*0136*/ 	.short	(.L_11942 - .L_11941)
.L_11941:
        /*0138*/ 	.word	0x00000008
.L_11942:


//--------------------- .nv.info._Z15SoftmaxWarpImplI22BroadcastScaleMaskLoadIffbLm3EiE11DirectStoreIffEfLi2ELi28ELi32ELi1ELb1EL9Algorithm0EEvT_T0_ll --------------------------
	.section	.nv.info._Z15SoftmaxWarpImplI22BroadcastScaleMaskLoadIffbLm3EiE11DirectStoreIffEfLi2ELi28ELi32ELi1ELb1EL9Algorithm0EEvT_T0_ll,"",@"SHT_CUDA_INFO"
	.sectionflags	@""
	.align	4


	//----- nvinfo : EIATTR_CUDA_API_VERSION
	.align		4
        /*0000*/ 	.byte	0x04, 0x37
        /*0002*/ 	.short	(.L_11944 - .L_11943)
.L_11943:
        /*0004*/ 	.word	0x00000082


	//----- nvinfo : EIATTR_KPARAM_INFO
	.align		4
.L_11944:
        /*0008*/ 	.byte	0x04, 0x17
        /*000a*/ 	.short	(.L_11946 - .L_11945)
.L_11945:
        /*000c*/ 	.word	0x00000000
        /*0010*/ 	.short	0x0003
        /*0012*/ 	.short	0x0088
        /*0014*/ 	.byte	0x00, 0xf0, 0x21, 0x00


	//----- nvinfo : EIATTR_KPARAM_INFO
	.align		4
.L_11946:
        /*0018*/ 	.byte	0x04, 0x17
        /*001a*/ 	.short	(.L_11948 - .L_11947)
.L_11947:
        /*001c*/ 	.word	0x00000000
        /*0020*/ 	.short	0x0002
        /*0022*/ 	.short	0x0080
        /*0024*/ 	.byte	0x00, 0xf0, 0x21, 0x00


	//----- nvinfo : EIATTR_KPARAM_INFO
	.align		4
.L_11948:
        /*0028*/ 	.byte	0x04, 0x17
        /*002a*/ 	.short	(.L_11950 - .L_11949)
.L_11949:
        /*002c*/ 	.word	0x00000000
        /*0030*/ 	.short	0x0001
        /*0032*/ 	.short	0x0070
        /*0034*/ 	.byte	0x00, 0xf0, 0x41, 0x00


	//----- nvinfo : EIATTR_KPARAM_INFO
	.align		4
.L_11950:
        /*0038*/ 	.byte	0x04, 0x17
        /*003a*/ 	.short	(.L_11952 - .L_11951)
.L_11951:
        /*003c*/ 	.word	0x00000000
        /*0040*/ 	.short	0x0000
        /*0042*/ 	.short	0x0000
        /*0044*/ 	.byte	0x00, 0xf0, 0xc1, 0x01


	//----- nvinfo : EIATTR_SPARSE_MMA_MASK
	.align		4
.L_11952:
        /*0048*/ 	.byte	0x03, 0x50
        /*004a*/ 	.short	0x0000


	//----- nvinfo : EIATTR_MAXREG_COUNT
	.align		4
        /*004c*/ 	.byte	0x03, 0x1b
        /*004e*/ 	.short	0x00ff


	//----- nvinfo : EIATTR_EXTERNS
	.align		4
        /*0050*/ 	.byte	0x04, 0x0f
        /*0052*/ 	.short	(.L_11954 - .L_11953)


	//   ....[0]....
	.align		4
.L_11953:
        /*0054*/ 	.word	index@(__assertfail)


	//----- nvinfo : EIATTR_MERCURY_ISA_VERSION
	.align		4
.L_11954:
        /*0058*/ 	.byte	0x03, 0x5f
        /*005a*/ 	.short	0x0101


	//----- nvinfo : EIATTR_COOP_GROUP_MASK_REGIDS
	.align		4
        /*005c*/ 	.byte	0x04, 0x29
        /*005e*/ 	.short	(.L_11956 - .L_11955)


	//   ....[0]....
.L_11955:
        /*0060*/ 	.word	0xffffffff


	//   ....[1]....
        /*0064*/ 	.word	0xffffffff


	//   ....[2]....
        /*0068*/ 	.word	0xffffffff


	//   ....[3]....
        /*006c*/ 	.word	0xffffffff


	//   ....[4]....
        /*0070*/ 	.word	0xffffffff


	//   ....[5]....
        /*0074*/ 	.word	0xffffffff


	//   ....[6]....
        /*0078*/ 	.word	0xffffffff


	//   ....[7]....
        /*007c*/ 	.word	0xffffffff


	//   ....[8]....
        /*0080*/ 	.word	0xffffffff


	//   ....[9]....
        /*0084*/ 	.word	0xffffffff


	//   ....[10]....
        /*0088*/ 	.word	0x0500000f


	//   ....[11]....
        /*008c*/ 	.word	0x0500000f


	//   ....[12]....
        /*0090*/ 	.word	0x0500000f


	//   ....[13]....
        /*0094*/ 	.word	0x0500000f


	//   ....[14]....
        /*0098*/ 	.word	0x0500000f


	//   ....[15]....
        /*009c*/ 	.word	0x0500000f


	//   ....[16]....
        /*00a0*/ 	.word	0x0500000f


	//   ....[17]....
        /*00a4*/ 	.word	0x0500000f


	//   ....[18]....
        /*00a8*/ 	.word	0x0500000f


	//   ....[19]....
        /*00ac*/ 	.word	0x0500000f


	//----- nvinfo : EIATTR_COOP_GROUP_INSTR_OFFSETS
	.align		4
.L_11956:
        /*00b0*/ 	.byte	0x04, 0x28
        /*00b2*/ 	.short	(.L_11958 - .L_11957)


	//   ....[0]....
.L_11957:
        /*00b4*/ 	.word	0x00005cf0


	//   ....[1]....
        /*00b8*/ 	.word	0x00005d30


	//   ....[2]....
        /*00bc*/ 	.word	0x00005d50


	//   ....[3]....
        /*00c0*/ 	.word	0x00005d70


	//   ....[4]....
        /*00c4*/ 	.word	0x00005d90


	//   ....[5]....
        /*00c8*/ 	.word	0x00006f30


	//   ....[6]....
        /*00cc*/ 	.word	0x00006f50


	//   ....[7]....
        /*00d0*/ 	.word	0x00006f70


	//   ....[8]....
        /*00d4*/ 	.word	0x00006f90


	//   ....[9]....
        /*00d8*/ 	.word	0x00006fb0


	//   ....[10]....
        /*00dc*/ 	.word	0x00009d40


	//   ....[11]....
        /*00e0*/ 	.word	0x00009de0


	//   ....[12]....
        /*00e4*/ 	.word	0x00009e40


	//   ....[13]....
        /*00e8*/ 	.word	0x00009ea0


	//   ....[14]....
        /*00ec*/ 	.word	0x00009f00


	//   ....[15]....
        /*00f0*/ 	.word	0x0000b0f0


	//   ....[16]....
        /*00f4*/ 	.word	0x0000b150


	//   ....[17]....
        /*00f8*/ 	.word	0x0000b1b0


	//   ....[18]....
        /*00fc*/ 	.word	0x0000b210


	//   ....[19]....
        /*0100*/ 	.word	0x0000b270


	//----- nvinfo : EIATTR_VRC_CTA_INIT_COUNT
	.align		4
.L_11958:
        /*0104*/ 	.byte	0x02, 0x4a
	.zero		1
	.zero		1


	//----- nvinfo : EIATTR_SYSCALL_OFFSETS
	.align		4
        /*0108*/ 	.byte	0x04, 0x46
        /*010a*/ 	.short	(.L_11960 - .L_11959)


	//   ....[0]....
.L_11959:
        /*010c*/ 	.word	0x000001a0


	//----- nvinfo : EIATTR_EXIT_INSTR_OFFSETS
	.align		4
.L_11960:
        /*0110*/ 	.byte	0x04, 0x1c
        /*0112*/ 	.short	(.L_11962 - .L_11961)


	//   ....[0]....
.L_11961:
        /*0114*/ 	.word	0x00000230


	//   ....[1]....
        /*0118*/ 	.word	0x00009ce0


	//----- nvinfo : EIATTR_CRS_STACK_SIZE
	.align		4
.L_11962:
        /*011c*/ 	.byte	0x04, 0x1e
        /*011e*/ 	.short	(.L_11964 - .L_11963)
.L_11963:
        /*0120*/ 	.word	0x00000000


	//----- nvinfo : EIATTR_CBANK_PARAM_SIZE
	.align		4
.L_11964:
        /*0124*/ 	.byte	0x03, 0x19
        /*0126*/ 	.short	0x0090


	//----- nvinfo : EIATTR_PARAM_CBANK
	.align		4
        /*0128*/ 	.byte	0x04, 0x0a
        /*012a*/ 	.short	(.L_11966 - .L_11965)
	.align		4
.L_11965:
        /*012c*/ 	.word	index@(.nv.constant0._Z15SoftmaxWarpImplI22BroadcastScaleMaskLoadIffbLm3EiE11DirectStoreIffEfLi2ELi28ELi32ELi1ELb1EL9Algorithm0EEvT_T0_ll)
        /*0130*/ 	.short	0x0380
        /*0132*/ 	.short	0x0090


	//----- nvinfo : EIATTR_SW_WAR
	.align		4
.L_11966:
        /*0134*/ 	.byte	0x04, 0x36
        /*0136*/ 	.short	(.L_11968 - .L_11967)
.L_11967:
        /*0138*/ 	.word	0x00000008
.L_11968:


//--------------------- .nv.info._Z15SoftmaxWarpImplI22BroadcastScaleMaskLoadIffbLm3EiE11DirectStoreIffEfLi2ELi28ELi32ELi1ELb0EL9Algorithm0EEvT_T0_ll --------------------------
	.section	.nv.info._Z15SoftmaxWarpImplI22BroadcastScaleMaskLoadIffbLm3EiE11DirectStoreIffEfLi2ELi28ELi32ELi1ELb0EL9Algorithm0EEvT_T0_ll,"",@"SHT_CUDA_INFO"
	.sectionflags	@""
	.align	4


	//----- nvinfo : EIATTR_CUDA_API_VERSION
	.align		4
        /*0000*/ 	.byte	0x04, 0x37
        /*0002*/ 	.short	(.L_11970 - .L_11969)
.L_11969:
        /*0004*/ 	.word	0x00000082


	//----- nvinfo : EIATTR_KPARAM_INFO
	.align		4
.L_11970:
        /*0008*/ 	.byte	0x04, 0x17
        /*000a*/ 	.short	(.L_11972 - .L_11971)
.L_11971:
        /*000c*/ 	.word	0x00000000
        /*0010*/ 	.short	0x0003
        /*0012*/ 	.short	0x0088
        /*0014*/ 	.byte	0x00, 0xf0, 0x21, 0x00


	//----- nvinfo : EIATTR_KPARAM_INFO
	.align		4
.L_11972:
        /*0018*/ 	.byte	0x04, 0x17
        /*001a*/ 	.short	(.L_11974 - .L_11973)
.L_11973:
        /*001c*/ 	.word	0x00000000
        /*0020*/ 	.short	0x0002
        /*0022*/ 	.short	0x0080
        /*0024*/ 	.byte	0x00, 0xf0, 0x21, 0x00


	//----- nvinfo : EIATTR_KPARAM_INFO
	.align		4
.L_11974:
        /*0028*/ 	.byte	0x04, 0x17
        /*002a*/ 	.short	(.L_11976 - .L_11975)
.L_11975:
        /*002c*/ 	.word	0x00000000
        /*0030*/ 	.short	0x0001
        /*0032*/ 	.short	0x0070
        /*0034*/ 	.byte	0x00, 0xf0, 0x41, 0x00


	//----- nvinfo : EIATTR_KPARAM_INFO
	.align		4
.L_11976:
        /*0038*/ 	.byte	0x04, 0x17
        /*003a*/ 	.short	(.L_11978 - .L_11977)
.L_11977:
        /*003c*/ 	.word	0x00000000
        /*0040*/ 	.short	0x0000
        /*0042*/ 	.short	0x0000
        /*0044*/ 	.byte	0x00, 0xf0, 0xc1, 0x01


	//----- nvinfo : EIATTR_SPARSE_MMA_MASK
	.align		4
.L_11978:
        /*0048*/ 	.byte	0x03, 0x50
        /*004a*/ 	.short	0x0000


	//----- nvinfo : EIATTR_MAXREG_COUNT
	.align		4
        /*004c*/ 	.byte	0x03, 0x1b
        /*004e*/ 	.short	0x00ff


	//----- nvinfo : EIATTR_EXTERNS
	.align		4
        /*0050*/ 	.byte	0x04, 0x0f
        /*0052*/ 	.short	(.L_11980 - .L_11979)


	//   ....[0]....
	.align		4
.L_11979:
        /*0054*/ 	.word	index@(__assertfail)


	//----- nvinfo : EIATTR_MERCURY_ISA_VERSION
	.align		4
.L_11980:
        /*0058*/ 	.byte	0x03, 0x5f
        /*005a*/ 	.short	0x0101


	//----- nvinfo : EIATTR_COOP_GROUP_MASK_REGIDS
	.align		4
        /*005c*/ 	.byte	0x04, 0x29
        /*005e*/ 	.short	(.L_11982 - .L_11981)


	//   ....[0]....
.L_11981:
        /*0060*/ 	.word	0xffffffff


	//   ....[1]....
        /*0064*/ 	.word	0xffffffff


	//   ....[2]....
        /*0068*/ 	.word	0xffffffff


	//   ....[3]....
        /*006c*/ 	.word	0xffffffff


	//   ....[4]....
        /*0070*/ 	.word	0xffffffff


	//   ....[5]....
        /*0074*/ 	.word	0xffffffff


	//   ....[6]....
        /*0078*/ 	.word	0xffffffff


	//   ....[7]....
        /*007c*/ 	.word	0xffffffff


	//   ....[8]....
        /*0080*/ 	.word	0xffffffff


	//   ....[9]....
        /*0084*/ 	.word	0xffffffff


	//   ....[10]....
        /*0088*/ 	.word	0x0500000f


	//   ....[11]....
        /*008c*/ 	.word	0x0500000f


	//   ....[12]....
        /*0090*/ 	.word	0x0500000f


	//   ....[13]....
        /*0094*/ 	.word	0x0500000f


	//   ....[14]....
        /*0098*/ 	.word	0x0500000f


	//   ....[15]....
        /*009c*/ 	.word	0x0500000f


	//   ....[16]....
        /*00a0*/ 	.word	0x0500000f


	//   ....[17]....
        /*00a4*/ 	.word	0x0500000f


	//   ....[18]....
        /*00a8*/ 	.word	0x0500000f


	//   ....[19]....
        /*00ac*/ 	.word	0x0500000f


	//----- nvinfo : EIATTR_COOP_GROUP_INSTR_OFFSETS
	.align		4
.L_11982:
        /*00b0*/ 	.byte	0x04, 0x28
        /*00b2*/ 	.short	(.L_11984 - .L_11983)


	//   ....[0]....
.L_11983:
        /*00b4*/ 	.word	0x00003890


	//   ....[1]....
        /*00b8*/ 	.word	0x000038d0


	//   ....[2]....
        /*00bc*/ 	.word	0x000038f0


	//   ....[3]....
        /*00c0*/ 	.word	0x00003910


	//   ....[4]....
        /*00c4*/ 	.word	0x00003930


	//   ....[5]....
        /*00c8*/ 	.word	0x00004ad0


	//   ....[6]....
        /*00cc*/ 	.word	0x00004af0


	//   ....[7]....
        /*00d0*/ 	.word	0x00004b10


	//   ....[8]....
        /*00d4*/ 	.word	0x00004b30


	//   ....[9]....
        /*00d8*/ 	.word	0x00004b50


	//   ....[10]....
        /*00dc*/ 	.word	0x00007050


	//   ....[11]....
        /*00e0*/ 	.word	0x000070f0


	//   ....[12]....
        /*00e4*/ 	.word	0x00007150


	//   ....[13]....
        /*00e8*/ 	.word	0x000071b0


	//   ....[14]....
        /*00ec*/ 	.word	0x00007210


	//   ....[15]....
        /*00f0*/ 	.word	0x00008400


	//   ....[16]....
        /*00f4*/ 	.word	0x00008460


	//   ....[17]....
        /*00f8*/ 	.word	0x000084c0


	//   ....[18]....
        /*00fc*/ 	.word	0x00008520


	//   ....[19]....
        /*0100*/ 	.word	0x00008580


	//----- nvinfo : EIATTR_VRC_CTA_INIT_COUNT
	.align		4
.L_11984:
        /*0104*/ 	.byte	0x02, 0x4a
	.zero		1
	.zero		1


	//----- nvinfo : EIATTR_SYSCALL_OFFSETS
	.align		4
        /*0108*/ 	.byte	0x04, 0x46
        /*010a*/ 	.short	(.L_11986 - .L_11985)


	//   ....[0]....
.L_11985:
        /*010c*/ 	.word	0x000001b0


	//----- nvinfo : EIATTR_EXIT_INSTR_OFFSETS
	.align		4
.L_11986:
        /*0110*/ 	.byte	0x04, 0x1c
        /*0112*/ 	.short	(.L_11988 - .L_11987)


	//   ....[0]....
.L_11987:
        /*0114*/ 	.word	0x00000240


	//   ....[1]....
        /*0118*/ 	.word	0x00006ff0


	//----- nvinfo : EIATTR_CRS_STACK_SIZE
	.align		4
.L_11988:
        /*011c*/ 	.byte	0x04, 0x1e
        /*011e*/ 	.short	(.L_11990 - .L_11989)
.L_11989:
        /*0120*/ 	.word	0x00000000


	//----- nvinfo : EIATTR_CBANK_PARAM_SIZE
	.align		4
.L_11990:
        /*0124*/ 	.byte	0x03, 0x19
        /*0126*/ 	.short	0x0090


	//----- nvinfo : EIATTR_PARAM_CBANK
	.align		4
        /*0128*/ 	.byte	0x04, 0x0a
        /*012a*/ 	.short	(.L_11992 - .L_11991)
	.align		4
.L_11991:
        /*012c*/ 	.word	index@(.nv.constant0._Z15SoftmaxWarpImplI22BroadcastScaleMaskLoadIffbLm3EiE11DirectStoreIffEfLi2ELi28ELi32ELi1ELb0EL9Algorithm0EEvT_T0_ll)
        /*0130*/ 	.short	0x0380
        /*0132*/ 	.short	0x0090


	//----- nvinfo : EIATTR_SW_WAR
	.align		4
.L_11992:
        /*0134*/ 	.byte	0x04, 0x36
        /*0136*/ 	.short	(.L_11994 - .L_11993)
.L_11993:
        /*0138*/ 	.word	0x00000008
.L_11994:


//--------------------- .nv.info._Z15SoftmaxWarpImplI22BroadcastScaleMaskLoadIffbLm3EiE11DirectStoreIffEfLi2ELi26ELi32ELi1ELb1EL9Algorithm0EEvT_T0_ll --------------------------
	.section	.nv.info._Z15SoftmaxWarpImplI22BroadcastScaleMaskLoadIffbLm3EiE11DirectStoreIffEfLi2ELi26ELi32ELi1ELb1EL9Algorithm0EEvT_T0_ll,"",@"SHT_CUDA_INFO"
	.sectionflags	@""
	.align	4


	//----- nvinfo : EIATTR_CUDA_API_VERSION
	.align		4
        /*0000*/ 	.byte	0x04, 0x37
        /*0002*/ 	.short	(.L_11996 - .L_11995)
.L_11995:
        /*0004*/ 	.word	0x00000082


	//----- nvinfo : EIATTR_KPARAM_INFO
	.align		4
.L_11996:
        /*0008*/ 	.byte	0x04, 0x17
        /*000a*/ 	.short	(.L_11998 - .L_11997)
.L_11997:
        /*000c*/ 	.word	0x00000000
        /*0010*/ 	.short	0x0003
        /*0012*/ 	.short	0x0088
        /*0014*/ 	.byte	0x00, 0xf0, 0x21, 0x00


	//----- nvinfo : EIATTR_KPARAM_INFO
	.align		4
.L_11998:
        /*0018*/ 	.byte	0x04, 0x17
        /*001a*/ 	.short	(.L_12000 - .L_11999)
.L_11999:
        /*001c*/ 	.word	0x00000000
        /*0020*/ 	.short	0x0002
        /*0022*/ 	.short	0x0080
        /*0024*/ 	.byte	0x00, 0xf0, 0x21, 0x00


	//----- nvinfo : EIATTR_KPARAM_INFO
	.align		4
.L_12000:
        /*0028*/ 	.byte	0x04, 0x17
        /*002a*/ 	.short	(.L_12002 - .L_12001)
.L_12001:
        /*002c*/ 	.word	0x00000000
        /*0030*/ 	.short	0x0001
        /*0032*/ 	.short	0x0070
        /*0034*/ 	.byte	0x00, 0xf0, 0x41, 0x00


	//----- nvinfo : EIATTR_KPARAM_INFO
	.align		4
.L_12002:
        /*0038*/ 	.byte	0x04, 0x17
        /*003a*/ 	.short	(.L_12004 - .L_12003)
.L_12003:
        /*003c*/ 	.word	0x00000000
        /*0040*/ 	.short	0x0000
        /*0042*/ 	.short	0x0000
        /*0044*/ 	.byte	0x00, 0xf0, 0xc1, 0x01


	//----- nvinfo : EIATTR_SPARSE_MMA_MASK
	.align		4
.L_12004:
        /*0048*/ 	.byte	0x03, 0x50
        /*004a*/ 	.short	0x0000


	//----- nvinfo : EIATTR_MAXREG_COUNT
	.align		4
        /*004c*/ 	.byte	0x03, 0x1b
        /*004e*/ 	.short	0x00ff


	//----- nvinfo : EIATTR_EXTERNS
	.align		4
        /*0050*/ 	.byte	0x04, 0x0f
        /*0052*/ 	.short	(.L_12006 - .L_12005)


	//   ....[0]....
	.align		4
.L_12005:
        /*0054*/ 	.word	index@(__assertfail)


	//----- nvinfo : EIATTR_MERCURY_ISA_VERSION
	.align		4
.L_12006:
        /*0058*/ 	.byte	0x03, 0x5f
        /*005a*/ 	.short	0x0101


	//----- nvinfo : EIATTR_COOP_GROUP_MASK_REGIDS
	.align		4
        /*005c*/ 	.byte	0x04, 0x29
        /*005e*/ 	.short	(.L_12008 - .L_12007)


	//   ....[0]....
.L_12007:
        /*0060*/ 	.word	0xffffffff


	//   ....[1]....
        /*0064*/ 	.word	0xffffffff


	//   ....[2]....
        /*0068*/ 	.word	0xffffffff


	//   ....[3]....
        /*006c*/ 	.word	0xffffffff


	//   ....[4]....
        /*0070*/ 	.word	0xffffffff


	//   ....[5]....
        /*0074*/ 	.word	0xffffffff


	//   ....[6]....
        /*0078*/ 	.word	0xffffffff


	//   ....[7]....
        /*007c*/ 	.word	0xffffffff


	//   ....[8]....
        /*0080*/ 	.word	0xffffffff


	//   ....[9]....
        /*0084*/ 	.word	0xffffffff


	//   ....[10]....
        /*0088*/ 	.word	0x0500000f


	//   ....[11]....
        /*008c*/ 	.word	0x0500000f


	//   ....[12]....
        /*0090*/ 	.word	0x0500000f


	//   ....[13]....
        /*0094*/ 	.word	0x0500000f


	//   ....[14]....
        /*0098*/ 	.word	0x0500000f


	//   ....[15]....
        /*009c*/ 	.word	0x0500000f


	//   ....[16]....
        /*00a0*/ 	.word	0x0500000f


	//   ....[17]....
        /*00a4*/ 	.word	0x0500000f


	//   ....[18]....
        /*00a8*/ 	.word	0x0500000f


	//   ....[19]....
        /*00ac*/ 	.word	0x0500000f


	//----- nvinfo : EIATTR_COOP_GROUP_INSTR_OFFSETS
	.align		4
.L_12008:
        /*00b0*/ 	.byte	0x04, 0x28
        /*00b2*/ 	.short	(.L_12010 - .L_12009)


	//   ....[0]....
.L_12009:
        /*00b4*/ 	.word	0x000056f0


	//   ....[1]....
        /*00b8*/ 	.word	0x00005720


	//   ....[2]....
        /*00bc*/ 	.word	0x00005750


	//   ....[3]....
        /*00c0*/ 	.word	0x00005770


	//   ....[4]....
        /*00c4*/ 	.word	0x00005790


	//   ....[5]....
        /*00c8*/ 	.word	0x000067f0


	//   ....[6]....
        /*00cc*/ 	.word	0x00006810


	//   ....[7]....
        /*00d0*/ 	.word	0x00006830


	//   ....[8]....
        /*00d4*/ 	.word	0x00006850


	//   ....[9]....
        /*00d8*/ 	.word	0x00006870


	//   ....[10]....
        /*00dc*/ 	.word	0x000092c0


	//   ....[11]....
        /*00e0*/ 	.word	0x00009350


	//   ....[12]....
        /*00e4*/ 	.word	0x000093b0


	//   ....[13]....
        /*00e8*/ 	.word	0x00009410


	//   ....[14]....
        /*00ec*/ 	.word	0x00009470


	//   ....[15]....
        /*00f0*/ 	.word	0x0000a530


	//   ....[16]....
        /*00f4*/ 	.word	0x0000a590


	//   ....[17]....
        /*00f8*/ 	.word	0x0000a5f0


	//   ....[18]....
        /*00fc*/ 	.word	0x0000a650


	//   ....[19]....
        /*0100*/ 	.word	0x0000a6b0


	//----- nvinfo : EIATTR_VRC_CTA_INIT_COUNT
	.align		4
.L_12010:
        /*0104*/ 	.byte	0x02, 0x4a
	.zero		1
	.zero		1


	//----- nvinfo : EIATTR_SYSCALL_OFFSETS
	.align		4
        /*0108*/ 	.byte	0x04, 0x46
        /*010a*/ 	.short	(.L_12012 - .L_12011)


	//   ....[0]....
.L_12011:
        /*010c*/ 	.word	0x000001a0


	//----- nvinfo : EIATTR_EXIT_INSTR_OFFSETS
	.align		4
.L_12012:
        /*0110*/ 	.byte	0x04, 0x1c
        /*0112*/ 	.short	(.L_12014 - .L_12013)


	//   ....[0]....
.L_12013:
        /*0114*/ 	.word	0x00000230


	//   ....[1]....
        /*0118*/ 	.word	0x00009260


	//----- nvinfo : EIATTR_CRS_STACK_SIZE
	.align		4
.L_12014:
        /*011c*/ 	.byte	0x04, 0x1e
        /*011e*/ 	.short	(.L_12016 - .L_12015)
.L_12015:
        /*0120*/ 	.word	0x00000000


	//----- nvinfo : EIATTR_CBANK_PARAM_SIZE
	.align		4
.L_12016:
        /*0124*/ 	.byte	0x03, 0x19
        /*0126*/ 	.short	0x0090


	//----- nvinfo : EIATTR_PARAM_CBANK
	.align		4
        /*0128*/ 	.byte	0x04, 0x0a
        /*012a*/ 	.short	(.L_12018 - .L_12017)
	.align		4
.L_12017:
        /*012c*/ 	.word	index@(.nv.constant0._Z15SoftmaxWarpImplI22BroadcastScaleMaskLoadIffbLm3EiE11DirectStoreIffEfLi2ELi26ELi32ELi1ELb1EL9Algorithm0EEvT_T0_ll)
        /*0130*/ 	.short	0x0380
        /*0132*/ 	.short	0x0090


	//----- nvinfo : EIATTR_SW_WAR
	.align		4
.L_12018:
        /*0134*/ 	.byte	0x04, 0x36
        /*0136*/ 	.short	(.L_12020 - .L_12019)
.L_12019:
        /*0138*/ 	.word	0x00000008
.L_12020:


//--------------------- .nv.info._Z15SoftmaxWarpImplI22BroadcastScaleMaskLoadIffbLm3EiE11DirectStoreIffEfLi2ELi26ELi32ELi1ELb0EL9Algorithm0EEvT_T0_ll --------------------------
	.section	.nv.info._Z15SoftmaxWarpImplI22BroadcastScaleMaskLoadIffbLm3EiE11DirectStoreIffEfLi2ELi26ELi32ELi1ELb0EL9Algorithm0EEvT_T0_ll,"",@"SHT_CUDA_INFO"
	.sectionflags	@""
	.align	4


	//----- nvinfo : EIATTR_CUDA_API_VERSION
	.align		4
        /*0000*/ 	.byte	0x04, 0x37
        /*0002*/ 	.short	(.L_12022 - .L_12021)
.L_12021:
        /*0004*/ 	.word	0x00000082


	//----- nvinfo : EIATTR_KPARAM_INFO
	.align		4
.L_12022:
        /*0008*/ 	.byte	0x04, 0x17
        /*000a*/ 	.short	(.L_12024 - .L_12023)
.L_12023:
        /*000c*/ 	.word	0x00000000
        /*0010*/ 	.short	0x0003
        /*0012*/ 	.short	0x0088
        /*0014*/ 	.byte	0x00, 0xf0, 0x21, 0x00


	//----- nvinfo : EIATTR_KPARAM_INFO
	.align		4
.L_12024:
        /*0018*/ 	.byte	0x04, 0x17
        /*001a*/ 	.short	(.L_12026 - .L_12025)
.L_12025:
        /*001c*/ 	.word	0x00000000
        /*0020*/ 	.short	0x0002
        /*0022*/ 	.short	0x0080
        /*0024*/ 	.byte	0x00, 0xf0, 0x21, 0x00


	//----- nvinfo : EIATTR_KPARAM_INFO
	.align		4
.L_12026:
        /*0028*/ 	.byte	0x04, 0x17
        /*002a*/ 	.short	(.L_12028 - .L_12027)
.L_12027:
        /*002c*/ 	.word	0x00000000
        /*0030*/ 	.short	0x0001
        /*0032*/ 	.short	0x0070
        /*0034*/ 	.byte	0x00, 0xf0, 0x41, 0x00


	//----- nvinfo : EIATTR_KPARAM_INFO
	.align		4
.L_12028:
        /*0038*/ 	.byte	0x04, 0x17
        /*003a*/ 	.short	(.L_12030 - .L_12029)
.L_12029:
        /*003c*/ 	.word	0x00000000
        /*0040*/ 	.short	0x0000
        /*0042*/ 	.short	0x0000
        /*0044*/ 	.byte	0x00, 0xf0, 0xc1, 0x01


	//----- nvinfo : EIATTR_SPARSE_MMA_MASK
	.align		4
.L_12030:
        /*0048*/ 	.byte	0x03, 0x50
        /*004a*/ 	.short	0x0000


	//----- nvinfo : EIATTR_MAXREG_COUNT
	.align		4
        /*004c*/ 	.byte	0x03, 0x1b
        /*004e*/ 	.short	0x00ff


	//----- nvinfo : EIATTR_EXTERNS
	.align		4
        /*0050*/ 	.byte	0x04, 0x0f
        /*0052*/ 	.short	(.L_12032 - .L_12031)


	//   ....[0]....
	.align		4
.L_12031:
        /*0054*/ 	.word	index@(__assertfail)


	//----- nvinfo : EIATTR_MERCURY_ISA_VERSION
	.align		4
.L_12032:
        /*0058*/ 	.byte	0x03, 0x5f
        /*005a*/ 	.short	0x0101


	//----- nvinfo : EIATTR_COOP_GROUP_MASK_REGIDS
	.align		4
        /*005c*/ 	.byte	0x04, 0x29
        /*005e*/ 	.short	(.L_12034 - .L_12033)


	//   ....[0]....
.L_12033:
        /*0060*/ 	.word	0xffffffff


	//   ....[1]....
        /*0064*/ 	.word	0xffffffff


	//   ....[2]....
        /*0068*/ 	.word	0xffffffff


	//   ....[3]....
        /*006c*/ 	.word	0xffffffff


	//   ....[4]....
        /*0070*/ 	.word	0xffffffff


	//   ....[5]....
        /*0074*/ 	.word	0xffffffff


	//   ....[6]....
        /*0078*/ 	.word	0xffffffff


	//   ....[7]....
        /*007c*/ 	.word	0xffffffff


	//   ....[8]....
        /*0080*/ 	.word	0xffffffff


	//   ....[9]....
        /*0084*/ 	.word	0xffffffff


	//   ....[10]....
        /*0088*/ 	.word	0x0500000f


	//   ....[11]....
        /*008c*/ 	.word	0x0500000f


	//   ....[12]....
        /*0090*/ 	.word	0x0500000f


	//   ....[13]....
        /*0094*/ 	.word	0x0500000f


	//   ....[14]....
        /*0098*/ 	.word	0x0500000f


	//   ....[15]....
        /*009c*/ 	.word	0x0500000f


	//   ....[16]....
        /*00a0*/ 	.word	0x0500000f


	//   ....[17]....
        /*00a4*/ 	.word	0x0500000f


	//   ....[18]....
        /*00a8*/ 	.word	0x0500000f


	//   ....[19]....
        /*00ac*/ 	.word	0x0500000f


	//----- nvinfo : EIATTR_COOP_GROUP_INSTR_OFFSETS
	.align		4
.L_12034:
        /*00b0*/ 	.byte	0x04, 0x28
        /*00b2*/ 	.short	(.L_12036 - .L_12035)


	//   ....[0]....
.L_12035:
        /*00b4*/ 	.word	0x00003510


	//   ....[1]....
        /*00b8*/ 	.word	0x00003550


	//   ....[2]....
        /*00bc*/ 	.word	0x00003570


	//   ....[3]....
        /*00c0*/ 	.word	0x00003590


	//   ....[4]....
        /*00c4*/ 	.word	0x000035b0


	//   ....[5]....
        /*00c8*/ 	.word	0x00004610


	//   ....[6]....
        /*00cc*/ 	.word	0x00004630


	//   ....[7]....
        /*00d0*/ 	.word	0x00004650


	//   ....[8]....
        /*00d4*/ 	.word	0x00004670


	//   ....[9]....
        /*00d8*/ 	.word	0x00004690


	//   ....[10]....
        /*00dc*/ 	.word	0x00006900


	//   ....[11]....
        /*00e0*/ 	.word	0x000069a0


	//   ....[12]....
        /*00e4*/ 	.word	0x00006a00


	//   ....[13]....
        /*00e8*/ 	.word	0x00006a60


	//   ....[14]....
        /*00ec*/ 	.word	0x00006ac0


	//   ....[15]....
        /*00f0*/ 	.word	0x00007b70


	//   ....[16]....
        /*00f4*/ 	.word	0x00007bd0


	//   ....[17]....
        /*00f8*/ 	.word	0x00007c30


	//   ....[18]....
        /*00fc*/ 	.word	0x00007c90


	//   ....[19]....
        /*0100*/ 	.word	0x00007cf0


	//----- nvinfo : EIATTR_VRC_CTA_INIT_COUNT
	.align		4
.L_12036:
        /*0104*/ 	.byte	0x02, 0x4a
	.zero		1
	.zero		1


	//----- nvinfo : EIATTR_SYSCALL_OFFSETS
	.align		4
        /*0108*/ 	.byte	0x04, 0x46
        /*010a*/ 	.short	(.L_12038 - .L_12037)


	//   ....[0]....
.L_12037:
        /*010c*/ 	.word	0x000001b0


	//----- nvinfo : EIATTR_EXIT_INSTR_OFFSETS
	.align		4
.L_12038:
        /*0110*/ 	.byte	0x04, 0x1c
        /*0112*/ 	.short	(.L_12040 - .L_12039)


	//   ....[0]....
.L_12039:
        /*0114*/ 	.word	0x00000240


	//   ....[1]....
        /*0118*/ 	.word	0x000068a0


	//----- nvinfo : EIATTR_CRS_STACK_SIZE
	.align		4
.L_12040:
        /*011c*/ 	.byte	0x04, 0x1e
        /*011e*/ 	.short	(.L_12042 - .L_12041)
.L_12041:
        /*0120*/ 	.word	0x00000000


	//----- nvinfo : EIATTR_CBANK_PARAM_SIZE
	.align		4
.L_12042:
        /*0124*/ 	.byte	0x03, 0x19
        /*0126*/ 	.short	0x0090


	//----- nvinfo : EIATTR_PARAM_CBANK
	.align		4
        /*0128*/ 	.byte	0x04, 0x0a
        /*012a*/ 	.short	(.L_12044 - .L_12043)
	.align		4
.L_12043:
        /*012c*/ 	.word	index@(.nv.constant0._Z15SoftmaxWarpImplI22BroadcastScaleMaskLoadIffbLm3EiE11DirectStoreIffEfLi2ELi26ELi32ELi1ELb0EL9Algorithm0EEvT_T0_ll)
        /*0130*/ 	.short	0x0380
        /*0132*/ 	.short	0x0090


	//----- nvinfo : EIATTR_SW_WAR
	.align		4
.L_12044:
        /*0134*/ 	.byte	0x04, 0x36
        /*0136*/ 	.short	(.L_12046 - .L_12045)
.L_12045:
        /*0138*/ 	.word	0x00000008
.L_12046:


//--------------------- .nv.info._Z15SoftmaxWarpImplI22BroadcastScaleMaskLoadIffbLm3EiE11DirectStoreIffEfLi2ELi24ELi32ELi1ELb1EL9Algorithm0EEvT_T0_ll --------------------------
	.section	.nv.info._Z15SoftmaxWarpImplI22BroadcastScaleMaskLoadIffbLm3EiE11DirectStoreIffEfLi2ELi24ELi32ELi1ELb1EL9Algorithm0EEvT_T0_ll,"",@"SHT_CUDA_INFO"
	.sectionflags	@""
	.align	4


	//----- nvinfo : EIATTR_CUDA_API_VERSION
	.align		4
        /*0000*/ 	.byte	0x04, 0x37
        /*0002*/ 	.short	(.L_12048 - .L_12047)
.L_12047:
        /*0004*/ 	.word	0x00000082


	//----- nvinfo : EIATTR_KPARAM_INFO
	.align		4
.L_12048:
        /*0008*/ 	.byte	0x04, 0x17
        /*000a*/ 	.short	(.L_12050 - .L_12049)
.L_12049:
        /*000c*/ 	.word	0x00000000
        /*0010*/ 	.short	0x0003
        /*0012*/ 	.short	0x0088
        /*0014*/ 	.byte	0x00, 0xf0, 0x21, 0x00


	//----- nvinfo : EIATTR_KPARAM_INFO
	.align		4
.L_12050:
        /*0018*/ 	.byte	0x04, 0x17
        /*001a*/ 	.short	(.L_12052 - .L_12051)
.L_12051:
        /*001c*/ 	.word	0x00000000
        /*0020*/ 	.short	0x0002
        /*0022*/ 	.short	0x0080
        /*0024*/ 	.byte	0x00, 0xf0, 0x21, 0x00


	//----- nvinfo : EIATTR_KPARAM_INFO
	.align		4
.L_12052:
        /*0028*/ 	.byte	0x04, 0x17
        /*002a*/ 	.short	(.L_12054 - .L_12053)
.L_12053:
        /*002c*/ 	.word	0x00000000
        /*0030*/ 	.short	0x0001
        /*0032*/ 	.short	0x0070
        /*0034*/ 	.byte	0x00, 0xf0, 0x41, 0x00


	//----- nvinfo : EIATTR_KPARAM_INFO
	.align		4
.L_12054:
        /*0038*/ 	.byte	0x04, 0x17
        /*003a*/ 	.short	(.L_12056 - .L_12055)
.L_12055:
        /*003c*/ 	.word	0x00000000
        /*0040*/ 	.short	0x0000
        /*0042*/ 	.short	0x0000
        /*0044*/ 	.byte	0x00, 0xf0, 0xc1, 0x01


	//----- nvinfo : EIATTR_SPARSE_MMA_MASK
	.align		4
.L_12056:
        /*0048*/ 	.byte	0x03, 0x50
        /*004a*/ 	.short	0x0000


	//----- nvinfo : EIATTR_MAXREG_COUNT
	.align		4
        /*004c*/ 	.byte	0x03, 0x1b
        /*004e*/ 	.short	0x00ff


	//----- nvinfo : EIATTR_EXTERNS
	.align		4
        /*0050*/ 	.byte	0x04, 0x0f
        /*0052*/ 	.short	(.L_12058 - .L_12057)


	//   ....[0]....
	.align		4
.L_12057:
        /*0054*/ 	.word	index@(__assertfail)


	//----- nvinfo : EIATTR_MERCURY_ISA_VERSION
	.align		4
.L_12058:
        /*0058*/ 	.byte	0x03, 0x5f
        /*005a*/ 	.short	0x0101


	//----- nvinfo : EIATTR_COOP_GROUP_MASK_REGIDS
	.align		4
        /*005c*/ 	.byte	0x04, 0x29
        /*005e*/ 	.short	(.L_12060 - .L_12059)


	//   ....[0]....
.L_12059:
        /*0060*/ 	.word	0xffffffff


	//   ....[1]....
        /*0064*/ 	.word	0xffffffff


	//   ....[2]....
        /*0068*/ 	.word	0xffffffff


	//   ....[3]....
        /*006c*/ 	.word	0xffffffff


	//   ....[4]....
        /*0070*/ 	.word	0xffffffff


	//   ....[5]....
        /*0074*/ 	.word	0xffffffff


	//   ....[6]....
        /*0078*/ 	.word	0xffffffff


	//   ....[7]....
        /*007c*/ 	.word	0xffffffff


	//   ....[8]....
        /*0080*/ 	.word	0xffffffff


	//   ....[9]....
        /*0084*/ 	.word	0xffffffff


	//   ....[10]....
        /*0088*/ 	.word	0x0500000f


	//   ....[11]....
        /*008c*/ 	.word	0x0500000f


	//   ....[12]....
        /*0090*/ 	.word	0x0500000f


	//   ....[13]....
        /*0094*/ 	.word	0x0500000f


	//   ....[14]....
        /*0098*/ 	.word	0x0500000f


	//   ....[15]....
        /*009c*/ 	.word	0x0500000f


	//   ....[16]....
        /*00a0*/ 	.word	0x0500000f


	//   ....[17]....
        /*00a4*/ 	.word	0x0500000f


	//   ....[18]....
        /*00a8*/ 	.word	0x0500000f


	//   ....[19]....
        /*00ac*/ 	.word	0x0500000f


	//----- nvinfo : EIATTR_COOP_GROUP_INSTR_OFFSETS
	.align		4
.L_12060:
        /*00b0*/ 	.byte	0x04, 0x28
        /*00b2*/ 	.short	(.L_12062 - .L_12061)


	//   ....[0]....
.L_12061:
        /*00b4*/ 	.word	0x000050a0


	//   ....[1]....
        /*00b8*/ 	.word	0x000050e0


	//   ....[2]....
        /*00bc*/ 	.word	0x00005100


	//   ....[3]....
        /*00c0*/ 	.word	0x00005120


	//   ....[4]....
        /*00c4*/ 	.word	0x00005140


	//   ....[5]....
        /*00c8*/ 	.word	0x00006060


	//   ....[6]....
        /*00cc*/ 	.word	0x00006080


	//   ....[7]....
        /*00d0*/ 	.word	0x000060a0


	//   ....[8]....
        /*00d4*/ 	.word	0x000060c0


	//   ....[9]....
        /*00d8*/ 	.word	0x000060e0


	//   ....[10]....
        /*00dc*/ 	.word	0x000087f0


	//   ....[11]....
        /*00e0*/ 	.word	0x00008890


	//   ....[12]....
        /*00e4*/ 	.word	0x000088f0


	//   ....[13]....
        /*00e8*/ 	.word	0x00008950


	//   ....[14]....
        /*00ec*/ 	.word	0x000089b0


	//   ....[15]....
        /*00f0*/ 	.word	0x00009920


	//   ....[16]....
        /*00f4*/ 	.word	0x00009980


	//   ....[17]....
        /*00f8*/ 	.word	0x000099e0


	//   ....[18]....
        /*00fc*/ 	.word	0x00009a40


	//   ....[19]....
        /*0100*/ 	.word	0x00009aa0


	//----- nvinfo : EIATTR_VRC_CTA_INIT_COUNT
	.align		4
.L_12062:
        /*0104*/ 	.byte	0x02, 0x4a
	.zero		1
	.zero		1


	//----- nvinfo : EIATTR_SYSCALL_OFFSETS
	.align		4
        /*0108*/ 	.byte	0x04, 0x46
        /*010a*/ 	.short	(.L_12064 - .L_12063)


	//   ....[0]....
.L_12063:
        /*010c*/ 	.word	0x000001a0


	//----- nvinfo : EIATTR_EXIT_INSTR_OFFSETS
	.align		4
.L_12064:
        /*0110*/ 	.byte	0x04, 0x1c
        /*0112*/ 	.short	(.L_12066 - .L_12065)


	//   ....[0]....
.L_12065:
        /*0114*/ 	.word	0x00000250


	//   ....[1]....
        /*0118*/ 	.word	0x00008790


	//----- nvinfo : EIATTR_CRS_STACK_SIZE
	.align		4
.L_12066:
        /*011c*/ 	.byte	0x04, 0x1e
        /*011e*/ 	.short	(.L_12068 - .L_12067)
.L_12067:
        /*0120*/ 	.word	0x00000000


	//----- nvinfo : EIATTR_CBANK_PARAM_SIZE
	.align		4
.L_12068:
        /*0124*/ 	.byte	0x03, 0x19
        /*0126*/ 	.short	0x0090


	//----- nvinfo : EIATTR_PARAM_CBANK
	.align		4
        /*0128*/ 	.byte	0x04, 0x0a
        /*012a*/ 	.short	(.L_12070 - .L_12069)
	.align		4
.L_12069:
        /*012c*/ 	.word	index@(.nv.constant0._Z15SoftmaxWarpImplI22BroadcastScaleMaskLoadIffbLm3EiE11DirectStoreIffEfLi2ELi24ELi32ELi1ELb1EL9Algorithm0EEvT_T0_ll)
        /*0130*/ 	.short	0x0380
        /*0132*/ 	.short	0x0090


	//----- nvinfo : EIATTR_SW_WAR
	.align		4
.L_12070:
        /*0134*/ 	.byte	0x04, 0x36
        /*0136*/ 	.short	(.L_12072 - .L_12071)
.L_12071:
        /*0138*/ 	.word	0x00000008
.L_12072:


//--------------------- .nv.info._Z15SoftmaxWarpImplI22BroadcastScaleMaskLoadIffbLm3EiE11DirectStoreIffEfLi2ELi24ELi32ELi1ELb0EL9Algorithm0EEvT_T0_ll --------------------------
	.section	.nv.info._Z15SoftmaxWarpImplI22BroadcastScaleMaskLoadIffbLm3EiE11DirectStoreIffEfLi2ELi24ELi32ELi1ELb0EL9Algorithm0EEvT_T0_ll,"",@"SHT_CUDA_INFO"
	.sectionflags	@""
	.align	4


	//----- nvinfo : EIATTR_CUDA_API_VERSION
	.align		4
        /*0000*/ 	.byte	0x04, 0x37
        /*0002*/ 	.short	(.L_12074 - .L_12073)
.L_12073:
        /*0004*/ 	.word	0x00000082


	//----- nvinfo : EIATTR_KPARAM_INFO
	.align		4
.L_12074:
        /*0008*/ 	.byte	0x04, 0x17
        /*000a*/ 	.short	(.L_12076 - .L_12075)
.L_12075:
        /*000c*/ 	.word	0x00000000
        /*0010*/ 	.short	0x0003
        /*0012*/ 	.short	0x0088
        /*0014*/ 	.byte	0x00, 0xf0, 0x21, 0x00


	//----- nvinfo : EIATTR_KPARAM_INFO
	.align		4
.L_12076:
        /*0018*/ 	.byte	0x04, 0x17
        /*001a*/ 	.short	(.L_12078 - .L_12077)
.L_12077:
        /*001c*/ 	.word	0x00000000
        /*0020*/ 	.short	0x0002
        /*0022*/ 	.short	0x0080
        /*0024*/ 	.byte	0x00, 0xf0, 0x21, 0x00


	//----- nvinfo : EIATTR_KPARAM_INFO
	.align		4
.L_12078:
        /*0028*/ 	.byte	0x04, 0x17
        /*002a*/ 	.short	(.L_12080 - .L_12079)
.L_12079:
        /*002c*/ 	.word	0x00000000
        /*0030*/ 	.short	0x0001
        /*0032*/ 	.short	0x0070
        /*0034*/ 	.byte	0x00, 0xf0, 0x41, 0x00


	//----- nvinfo : EIATTR_KPARAM_INFO
	.align		4
.L_12080:
        /*0038*/ 	.byte	0x04, 0x17
        /*003a*/ 	.short	(.L_12082 - .L_12081)
.L_12081:
        /*003c*/ 	.word	0x00000000
        /*0040*/ 	.short	0x0000
        /*0042*/ 	.short	0x0000
        /*0044*/ 	.byte	0x00, 0xf0, 0xc1, 0x01


	//----- nvinfo : EIATTR_SPARSE_MMA_MASK
	.align		4
.L_12082:
        /*0048*/ 	.byte	0x03, 0x50
        /*004a*/ 	.short	0x0000


	//----- nvinfo : EIATTR_MAXREG_COUNT
	.align		4
        /*004c*/ 	.byte	0x03, 0x1b
        /*004e*/ 	.short	0x00ff


	//----- nvinfo : EIATTR_EXTERNS
	.align		4
        /*0050*/ 	.byte	0x04, 0x0f
        /*0052*/ 	.short	(.L_12084 - .L_12083)


	//   ....[0]....
	.align		4
.L_12083:
        /*0054*/ 	.word	index@(__assertfail)


	//----- nvinfo : EIATTR_MERCURY_ISA_VERSION
	.align		4
.L_12084:
        /*0058*/ 	.byte	0x03, 0x5f
        /*005a*/ 	.short	0x0101


	//----- nvinfo : EIATTR_COOP_GROUP_MASK_REGIDS
	.align		4
        /*005c*/ 	.byte	0x04, 0x29
        /*005e*/ 	.short	(.L_12086 - .L_12085)


	//   ....[0]....
.L_12085:
        /*0060*/ 	.word	0xffffffff


	//   ....[1]....
        /*0064*/ 	.word	0xffffffff


	//   ....[2]....
        /*0068*/ 	.word	0xffffffff


	//   ....[3]....
        /*006c*/ 	.word	0xffffffff


	//   ....[4]....
        /*0070*/ 	.word	0xffffffff


	//   ....[5]....
        /*0074*/ 	.word	0xffffffff


	//   ....[6]....
        /*0078*/ 	.word	0xffffffff


	//   ....[7]....
        /*007c*/ 	.word	0xffffffff


	//   ....[8]....
        /*0080*/ 	.word	0xffffffff


	//   ....[9]....
        /*0084*/ 	.word	0xffffffff


	//   ....[10]....
        /*0088*/ 	.word	0x0500000f


	//   ....[11]....
        /*008c*/ 	.word	0x0500000f


	//   ....[12]....
        /*0090*/ 	.word	0x0500000f


	//   ....[13]....
        /*0094*/ 	.word	0x0500000f


	//   ....[14]....
        /*0098*/ 	.word	0x0500000f


	//   ....[15]....
        /*009c*/ 	.word	0x0500000f


	//   ....[16]....
        /*00a0*/ 	.word	0x0500000f


	//   ....[17]....
        /*00a4*/ 	.word	0x0500000f


	//   ....[18]....
        /*00a8*/ 	.word	0x0500000f


	//   ....[19]....
        /*00ac*/ 	.word	0x0500000f


	//----- nvinfo : EIATTR_COOP_GROUP_INSTR_OFFSETS
	.align		4
.L_12086:
        /*00b0*/ 	.byte	0x04, 0x28
        /*00b2*/ 	.short	(.L_12088 - .L_12087)


	//   ....[0]....
.L_12087:
        /*00b4*/ 	.word	0x00003180


	//   ....[1]....
        /*00b8*/ 	.word	0x000031c0


	//   ....[2]....
        /*00bc*/ 	.word	0x000031e0


	//   ....[3]....
        /*00c0*/ 	.word	0x00003200


	//   ....[4]....
        /*00c4*/ 	.word	0x00003220


	//   ....[5]....
        /*00c8*/ 	.word	0x00004140


	//   ....[6]....
        /*00cc*/ 	.word	0x00004160


	//   ....[7]....
        /*00d0*/ 	.word	0x00004180


	//   ....[8]....
        /*00d4*/ 	.word	0x000041a0


	//   ....[9]....
        /*00d8*/ 	.word	0x000041c0


	//   ....[10]....
        /*00dc*/ 	.word	0x000061b0


	//   ....[11]....
        /*00e0*/ 	.word	0x00006240


	//   ....[12]....
        /*00e4*/ 	.word	0x000062a0


	//   ....[13]....
        /*00e8*/ 	.word	0x00006300


	//   ....[14]....
        /*00ec*/ 	.word	0x00006360


	//   ....[15]....
        /*00f0*/ 	.word	0x000072e0


	//   ....[16]....
        /*00f4*/ 	.word	0x00007340


	//   ....[17]....
        /*00f8*/ 	.word	0x000073a0


	//   ....[18]....
        /*00fc*/ 	.word	0x00007400


	//   ....[19]....
        /*0100*/ 	.word	0x00007460


	//----- nvinfo : EIATTR_VRC_CTA_INIT_COUNT
	.align		4
.L_12088:
        /*0104*/ 	.byte	0x02, 0x4a
	.zero		1
	.zero		1


	//----- nvinfo : EIATTR_SYSCALL_OFFSETS
	.align		4
        /*0108*/ 	.byte	0x04, 0x46
        /*010a*/ 	.short	(.L_12090 - .L_12089)


	//   ....[0]....
.L_12089:
        /*010c*/ 	.word	0x000001b0


	//----- nvinfo : EIATTR_EXIT_INSTR_OFFSETS
	.align		4
.L_12090:
        /*0110*/ 	.byte	0x04, 0x1c
        /*0112*/ 	.short	(.L_12092 - .L_12091)


	//   ....[0]....
.L_12091:
        /*0114*/ 	.word	0x00000240


	//   ....[1]....
        /*0118*/ 	.word	0x00006150


	//----- nvinfo : EIATTR_CRS_STACK_SIZE
	.align		4
.L_12092:
        /*011c*/ 	.byte	0x04, 0x1e
        /*011e*/ 	.short	(.L_12094 - .L_12093)
.L_12093:
        /*0120*/ 	.word	0x00000000


	//----- nvinfo : EIATTR_CBANK_PARAM_SIZE
	.align		4
.L_12094:
        /*0124*/ 	.byte	0x03, 0x19
        /*0126*/ 	.short	0x0090


	//----- nvinfo : EIATTR_PARAM_CBANK
	.align		4
        /*0128*/ 	.byte	0x04, 0x0a
        /*012a*/ 	.short	(.L_12096 - .L_12095)
	.align		4
.L_12095:
        /*012c*/ 	.word	index@(.nv.constant0._Z15SoftmaxWarpImplI22BroadcastScaleMaskLoadIffbLm3EiE11DirectStoreIffEfLi2ELi24ELi32ELi1ELb0EL9Algorithm0EEvT_T0_ll)
        /*0130*/ 	.short	0x0380
        /*0132*/ 	.short	0x0090


	//----- nvinfo : EIATTR_SW_WAR
	.align		4
.L_12096:
        /*0134*/ 	.byte	0x04, 0x36
        /*0136*/ 	.short	(.L_12098 - .L_12097)
.L_12097:
        /*0138*/ 	.word	0x00000008
.L_12098:


//--------------------- .nv.info._Z15SoftmaxWarpImplI22BroadcastScaleMaskLoadIffbLm3EiE11DirectStoreIffEfLi2ELi22ELi32ELi1ELb1EL9Algorithm0EEvT_T0_ll --------------------------
	.section	.nv.info._Z15SoftmaxWarpImplI22BroadcastScaleMaskLoadIffbLm3EiE11DirectStoreIffEfLi2ELi22ELi32ELi1ELb1EL9Algorithm0EEvT_T0_ll,"",@"SHT_CUDA_INFO"
	.sectionflags	@""
	.align	4


	//----- nvinfo : EIATTR_CUDA_API_VERSION
	.align		4
        /*0000*/ 	.byte	0x04, 0x37
        /*0002*/ 	.short	(.L_12100 - .L_12099)
.L_12099:
        /*0004*/ 	.word	0x00000082


	//----- nvinfo : EIATTR_KPARAM_INFO
	.align		4
.L_12100:
        /*0008*/ 	.byte	0x04, 0x17
        /*000a*/ 	.short	(.L_12102 - .L_12101)
.L_12101:
        /*000c*/ 	.word	0x00000000
        /*0010*/ 	.short	0x0003
        /*0012*/ 	.short	0x0088
        /*0014*/ 	.byte	0x00, 0xf0, 0x21, 0x00


	//----- nvinfo : EIATTR_KPARAM_INFO
	.align		4
.L_12102:
        /*0018*/ 	.byte	0x04, 0x17
        /*001a*/ 	.short	(.L_12104 - .L_12103)
.L_12103:
        /*001c*/ 	.word	0x00000000
        /*0020*/ 	.short	0x0002
        /*0022*/ 	.short	0x0080
        /*0024*/ 	.byte	0x00, 0xf0, 0x21, 0x00


	//----- nvinfo : EIATTR_KPARAM_INFO
	.align		4
.L_12104:
        /*0028*/ 	.byte	0x04, 0x17
        /*002a*/ 	.short	(.L_12106 - .L_12105)
.L_12105:
        /*002c*/ 	.word	0x00000000
        /*0030*/ 	.short	0x0001
        /*0032*/ 	.short	0x0070
        /*0034*/ 	.byte	0x00, 0xf0, 0x41, 0x00


	//----- nvinfo : EIATTR_KPARAM_INFO
	.align		4
.L_12106:
        /*0038*/ 	.byte	0x04, 0x17
        /*003a*/ 	.short	(.L_12108 - .L_12107)
.L_12107:
        /*003c*/ 	.word	0x00000000
        /*0040*/ 	.short	0x0000
        /*0042*/ 	.short	0x0000
        /*0044*/ 	.byte	0x00, 0xf0, 0xc1, 0x01


	//----- nvinfo : EIATTR_SPARSE_MMA_MASK
	.align		4
.L_12108:
        /*0048*/ 	.byte	0x03, 0x50
        /*004a*/ 	.short	0x0000


	//----- nvinfo : EIATTR_MAXREG_COUNT
	.align		4
        /*004c*/ 	.byte	0x03, 0x1b
        /*004e*/ 	.short	0x00ff


	//----- nvinfo : EIATTR_EXTERNS
	.align		4
        /*0050*/ 	.byte	0x04, 0x0f
        /*0052*/ 	.short	(.L_12110 - .L_12109)


	//   ....[0]....
	.align		4
.L_12109:
        /*0054*/ 	.word	index@(__assertfail)


	//----- nvinfo : EIATTR_MERCURY_ISA_VERSION
	.align		4
.L_12110:
        /*0058*/ 	.byte	0x03, 0x5f
        /*005a*/ 	.short	0x0101


	//----- nvinfo : EIATTR_COOP_GROUP_MASK_REGIDS
	.align		4
        /*005c*/ 	.byte	0x04, 0x29
        /*005e*/ 	.short	(.L_12112 - .L_12111)


	//   ....[0]....
.L_12111:
        /*0060*/ 	.word	0xffffffff


	//   ....[1]....
        /*0064*/ 	.word	0xffffffff


	//   ....[2]....
        /*0068*/ 	.word	0xffffffff


	//   ....[3]....
        /*006c*/ 	.word	0xffffffff


	//   ....[4]....
        /*0070*/ 	.word	0xffffffff


	//   ....[5]....
        /*0074*/ 	.word	0xffffffff


	//   ....[6]....
        /*0078*/ 	.word	0xffffffff


	//   ....[7]....
        /*007c*/ 	.word	0xffffffff


	//   ....[8]....
        /*0080*/ 	.word	0xffffffff


	//   ....[9]....
        /*0084*/ 	.word	0xffffffff


	//   ....[10]....
        /*0088*/ 	.word	0x0500000f


	//   ....[11]....
        /*008c*/ 	.word	0x0500000f


	//   ....[12]....
        /*0090*/ 	.word	0x0500000f


	//   ....[13]....
        /*0094*/ 	.word	0x0500000f


	//   ....[14]....
        /*0098*/ 	.word	0x0500000f


	//   ....[15]....
        /*009c*/ 	.word	0x0500000f


	//   ....[16]....
        /*00a0*/ 	.word	0x0500000f


	//   ....[17]....
        /*00a4*/ 	.word	0x0500000f


	//   ....[18]....
        /*00a8*/ 	.word	0x0500000f


	//   ....[19]....
        /*00ac*/ 	.word	0x0500000f


	//----- nvinfo : EIATTR_COOP_GROUP_INSTR_OFFSETS
	.align		4
.L_12112:
        /*00b0*/ 	.byte	0x04, 0x28
        /*00b2*/ 	.short	(.L_12114 - .L_12113)


	//   ....[0]....
.L_12113:
        /*00b4*/ 	.word	0x000049f0


	//   ....[1]....
        /*00b8*/ 	.word	0x00004a30


	//   ....[2]....
        /*00bc*/ 	.word	0x00004a50


	//   ....[3]....
        /*00c0*/ 	.word	0x00004a70


	//   ....[4]....
        /*00c4*/ 	.word	0x00004a90


	//   ....[5]....
        /*00c8*/ 	.word	0x00005870


	//   ....[6]....
        /*00cc*/ 	.word	0x00005890


	//   ....[7]....
        /*00d0*/ 	.word	0x000058b0


	//   ....[8]....
        /*00d4*/ 	.word	0x000058d0


	//   ....[9]....
        /*00d8*/ 	.word	0x000058f0


	//   ....[10]....
        /*00dc*/ 	.word	0x00007cd0


	//   ....[11]....
        /*00e0*/ 	.word	0x00007d60


	//   ....[12]....
        /*00e4*/ 	.word	0x00007dc0


	//   ....[13]....
        /*00e8*/ 	.word	0x00007e20


	//   ....[14]....
        /*00ec*/ 	.word	0x00007e80


	//   ....[15]....
        /*00f0*/ 	.word	0x00008cc0


	//   ....[16]....
        /*00f4*/ 	.word	0x00008d20


	//   ....[17]....
        /*00f8*/ 	.word	0x00008d80


	//   ....[18]....
        /*00fc*/ 	.word	0x00008de0


	//   ....[19]....
        /*0100*/ 	.word	0x00008e40


	//----- nvinfo : EIATTR_VRC_CTA_INIT_COUNT
	.align		4
.L_12114:
        /*0104*/ 	.byte	0x02, 0x4a
	.zero		1
	.zero		1


	//----- nvinfo : EIATTR_SYSCALL_OFFSETS
	.align		4
        /*0108*/ 	.byte	0x04, 0x46
        /*010a*/ 	.short	(.L_12116 - .L_12115)


	//   ....[0]....
.L_12115:
        /*010c*/ 	.word	0x000001a0


	//----- nvinfo : EIATTR_EXIT_INSTR_OFFSETS
	.align		4
.L_12116:
        /*0110*/ 	.byte	0x04, 0x1c
        /*0112*/ 	.short	(.L_12118 - .L_12117)


	//   ....[0]....
.L_12117:
        /*0114*/ 	.word	0x00000230


	//   ....[1]....
        /*0118*/ 	.word	0x00007c70


	//----- nvinfo : EIATTR_CRS_STACK_SIZE
	.align		4
.L_12118:
        /*011c*/ 	.byte	0x04, 0x1e
        /*011e*/ 	.short	(.L_12120 - .L_12119)
.L_12119:
        /*0120*/ 	.word	0x00000000


	//----- nvinfo : EIATTR_CBANK_PARAM_SIZE
	.align		4
.L_12120:
        /*0124*/ 	.byte	0x03, 0x19
        /*0126*/ 	.short	0x0090


	//----- nvinfo : EIATTR_PARAM_CBANK
	.align		4
        /*0128*/ 	.byte	0x04, 0x0a
        /*012a*/ 	.short	(.L_12122 - .L_12121)
	.align		4
.L_12121:
        /*012c*/ 	.word	index@(.nv.constant0._Z15SoftmaxWarpImplI22BroadcastScaleMaskLoadIffbLm3EiE11DirectStoreIffEfLi2ELi22ELi32ELi1ELb1EL9Algorithm0EEvT_T0_ll)
        /*0130*/ 	.short	0x0380
        /*0132*/ 	.short	0x0090


	//----- nvinfo : EIATTR_SW_WAR
	.align		4
.L_12122:
        /*0134*/ 	.byte	0x04, 0x36
        /*0136*/ 	.short	(.L_12124 - .L_12123)
.L_12123:
        /*0138*/ 	.word	0x00000008
.L_12124:


//--------------------- .nv.info._Z15SoftmaxWarpImplI22BroadcastScaleMaskLoadIffbLm3EiE11DirectStoreIffEfLi2ELi22ELi32ELi1ELb0EL9Algorithm0EEvT_T0_ll --------------------------
	.section	.nv.info._Z15SoftmaxWarpImplI22BroadcastScaleMaskLoadIffbLm3EiE11DirectStoreIffEfLi2ELi22ELi32ELi1ELb0EL9Algorithm0EEvT_T0_ll,"",@"SHT_CUDA_INFO"
	.sectionflags	@""
	.align	4


	//----- nvinfo : EIATTR_CUDA_API_VERSION
	.align		4
        /*0000*/ 	.byte	0x04, 0x37
        /*0002*/ 	.short	(.L_12126 - .L_12125)
.L_12125:
        /*0004*/ 	.word	0x00000082


	//----- nvinfo : EIATTR_KPARAM_INFO
	.align		4
.L_12126:
        /*0008*/ 	.byte	0x04, 0x17
        /*000a*/ 	.short	(.L_12128 - .L_12127)
.L_12127:
        /*000c*/ 	.word	0x00000000
        /*0010*/ 	.short	0x0003
        /*0012*/ 	.short	0x0088
        /*0014*/ 	.byte	0x00, 0xf0, 0x21, 0x00


	//----- nvinfo : EIATTR_KPARAM_INFO
	.align		4
.L_12128:
        /*0018*/ 	.byte	0x04, 0x17
        /*001a*/ 	.short	(.L_12130 - .L_12129)
.L_12129:
        /*001c*/ 	.word	0x00000000
        /*0020*/ 	.short	0x0002
        /*0022*/ 	.short	0x0080
        /*0024*/ 	.byte	0x00, 0xf0, 0x21, 0x00


	//----- nvinfo : EIATTR_KPARAM_INFO
	.align		4
.L_12130:
        /*0028*/ 	.byte	0x04, 0x17
        /*002a*/ 	.short	(.L_12132 - .L_12131)
.L_12131:
        /*002c*/ 	.word	0x00000000
        /*0030*/ 	.short	0x0001
        /*0032*/ 	.short	0x0070
        /*0034*/ 	.byte	0x00, 0xf0, 0x41, 0x00


	//----- nvinfo : EIATTR_KPARAM_INFO
	.align		4
.L_12132:
        /*0038*/ 	.byte	0x04, 0x17
        /*003a*/ 	.short	(.L_12134 - .L_12133)
.L_12133:
        /*003c*/ 	.word	0x00000000
        /*0040*/ 	.short	0x0000
        /*0042*/ 	.short	0x0000
        /*0044*/ 	.byte	0x00, 0xf0, 0xc1, 0x01


	//----- nvinfo : EIATTR_SPARSE_MMA_MASK
	.align		4
.L_12134:
        /*0048*/ 	.byte	0x03, 0x50
        /*004a*/ 	.short	0x0000


	//----- nvinfo : EIATTR_MAXREG_COUNT
	.align		4
        /*004c*/ 	.byte	0x03, 0x1b
        /*004e*/ 	.short	0x00ff


	//----- nvinfo : EIATTR_EXTERNS
	.align		4
        /*0050*/ 	.byte	0x04, 0x0f
        /*0052*/ 	.short	(.L_12136 - .L_12135)


	//   ....[0]....
	.align		4
.L_12135:
        /*0054*/ 	.word	index@(__assertfail)


	//----- nvinfo : EIATTR_MERCURY_ISA_VERSION
	.align		4
.L_12136:
        /*0058*/ 	.byte	0x03, 0x5f
        /*005a*/ 	.short	0x0101


	//----- nvinfo : EIATTR_COOP_GROUP_MASK_REGIDS
	.align		4
        /*005c*/ 	.byte	0x04, 0x29
        /*005e*/ 	.short	(.L_12138 - .L_12137)


	//   ....[0]....
.L_12137:
        /*0060*/ 	.word	0xffffffff


	//   ....[1]....
        /*0064*/ 	.word	0xffffffff


	//   ....[2]....
        /*0068*/ 	.word	0xffffffff


	//   ....[3]....
        /*006c*/ 	.word	0xffffffff


	//   ....[4]....
        /*0070*/ 	.word	0xffffffff


	//   ....[5]....
        /*0074*/ 	.word	0xffffffff


	//   ....[6]....
        /*0078*/ 	.word	0xffffffff


	//   ....[7]....
        /*007c*/ 	.word	0xffffffff


	//   ....[8]....
        /*0080*/ 	.word	0xffffffff


	//   ....[9]....
        /*0084*/ 	.word	0xffffffff


	//   ....[10]....
        /*0088*/ 	.word	0x0500000f


	//   ....[11]....
        /*008c*/ 	.word	0x0500000f


	//   ....[12]....
        /*0090*/ 	.word	0x0500000f


	//   ....[13]....
        /*0094*/ 	.word	0x0500000f


	//   ....[14]....
        /*0098*/ 	.word	0x0500000f


	//   ....[15]....
        /*009c*/ 	.word	0x0500000f


	//   ....[16]....
        /*00a0*/ 	.word	0x0500000f


	//   ....[17]....
        /*00a4*/ 	.word	0x0500000f


	//   ....[18]....
        /*00a8*/ 	.word	0x0500000f


	//   ....[19]....
        /*00ac*/ 	.word	0x0500000f


	//----- nvinfo : EIATTR_COOP_GROUP_INSTR_OFFSETS
	.align		4
.L_12138:
        /*00b0*/ 	.byte	0x04, 0x28
        /*00b2*/ 	.short	(.L_12140 - .L_12139)


	//   ....[0]....
.L_12139:
        /*00b4*/ 	.word	0x00002dc0


	//   ....[1]....
        /*00b8*/ 	.word	0x00002e00


	//   ....[2]....
        /*00bc*/ 	.word	0x00002e20


	//   ....[3]....
        /*00c0*/ 	.word	0x00002e40


	//   ....[4]....
        /*00c4*/ 	.word	0x00002e60


	//   ....[5]....
        /*00c8*/ 	.word	0x00003c40


	//   ....[6]....
        /*00cc*/ 	.word	0x00003c60


	//   ....[7]....
        /*00d0*/ 	.word	0x00003c80


	//   ....[8]....
        /*00d4*/ 	.word	0x00003ca0


	//   ....[9]....
        /*00d8*/ 	.word	0x00003cc0


	//   ....[10]....
        /*00dc*/ 	.word	0x00005a40


	//   ....[11]....
        /*00e0*/ 	.word	0x00005ad0


	//   ....[12]....
        /*00e4*/ 	.word	0x00005b30


	//   ....[13]....
        /*00e8*/ 	.word	0x00005b90


	//   ....[14]....
        /*00ec*/ 	.word	0x00005bf0


	//   ....[15]....
        /*00f0*/ 	.word	0x00006a30


	//   ....[16]....
        /*00f4*/ 	.word	0x00006a90


	//   ....[17]....
        /*00f8*/ 	.word	0x00006af0


	//   ....[18]....
        /*00fc*/ 	.word	0x00006b50


	//   ....[19]....
        /*0100*/ 	.word	0x00006bb0


	//----- nvinfo : EIATTR_VRC_CTA_INIT_COUNT
	.align		4
.L_12140:
        /*0104*/ 	.byte	0x02, 0x4a
	.zero		1
	.zero		1


	//----- nvinfo : EIATTR_SYSCALL_OFFSETS
	.align		4
        /*0108*/ 	.byte	0x04, 0x46
        /*010a*/ 	.short	(.L_12142 - .L_12141)


	//   ....[0]....
.L_12141:
        /*010c*/ 	.word	0x000001b0


	//----- nvinfo : EIATTR_EXIT_INSTR_OFFSETS
	.align		4
.L_12142:
        /*0110*/ 	.byte	0x04, 0x1c
        /*0112*/ 	.short	(.L_12144 - .L_12143)


	//   ....[0]....
.L_12143:
        /*0114*/ 	.word	0x00000240


	//   ....[1]....
        /*0118*/ 	.word	0x000059e0


	//----- nvinfo : EIATTR_CRS_STACK_SIZE
	.align		4
.L_12144:
        /*011c*/ 	.byte	0x04, 0x1e
        /*011e*/ 	.short	(.L_12146 - .L_12145)
.L_12145:
        /*0120*/ 	.word	0x00000000


	//----- nvinfo : EIATTR_CBANK_PARAM_SIZE
	.align		4
.L_12146:
        /*0124*/ 	.byte	0x03, 0x19
        /*0126*/ 	.short	0x0090


	//----- nvinfo : EIATTR_PARAM_CBANK
	.align		4
        /*0128*/ 	.byte	0x04, 0x0a
        /*012a*/ 	.short	(.L_12148 - .L_12147)
	.align		4
.L_12147:
        /*012c*/ 	.word	index@(.nv.constant0._Z15SoftmaxWarpImplI22BroadcastScaleMaskLoadIffbLm3EiE11DirectStoreIffEfLi2ELi22ELi32ELi1ELb0EL9Algorithm0EEvT_T0_ll)
        /*0130*/ 	.short	0x0380
        /*0132*/ 	.short	0x0090


	//----- nvinfo : EIATTR_SW_WAR
	.align		4
.L_12148:
        /*0134*/ 	.byte	0x04, 0x36
        /*0136*/ 	.short	(.L_12150 - .L_12149)
.L_12149:
        /*0138*/ 	.word	0x00000008
.L_12150:


//--------------------- .nv.info._Z15SoftmaxWarpImplI22BroadcastScaleMaskLoadIffbLm3EiE11DirectStoreIffEfLi2ELi20ELi32ELi1ELb1EL9Algorithm0EEvT_T0_ll --------------------------
	.section	.nv.info._Z15SoftmaxWarpImplI22BroadcastScaleMaskLoadIffbLm3EiE11DirectStoreIffEfLi2ELi20ELi32ELi1ELb1EL9Algorithm0EEvT_T0_ll,"",@"SHT_CUDA_INFO"
	.sectionflags	@""
	.align	4


	//----- nvinfo : EIATTR_CUDA_API_VERSION
	.align		4
        /*0000*/ 	.byte	0x04, 0x37
        /*0002*/ 	.short	(.L_12152 - .L_12151)
.L_12151:
        /*0004*/ 	.word	0x00000082


	//----- nvinfo : EIATTR_KPARAM_INFO
	.align		4
.L_12152:
        /*0008*/ 	.byte	0x04, 0x17
        /*000a*/ 	.short	(.L_12154 - .L_12153)
.L_12153:
        /*000c*/ 	.word	0x00000000
        /*0010*/ 	.short	0x0003
        /*0012*/ 	.short	0x0088
        /*0014*/ 	.byte	0x00, 0xf0, 0x21, 0x00


	//----- nvinfo : EIATTR_KPARAM_INFO
	.align		4
.L_12154:
        /*0018*/ 	.byte	0x04, 0x17
        /*001a*/ 	.short	(.L_12156 - .L_12155)
.L_12155:
        /*001c*/ 	.word	0x00000000
        /*0020*/ 	.short	0x0002
        /*0022*/ 	.short	0x0080
        /*0024*/ 	.byte	0x00, 0xf0, 0x21, 0x00


	//----- nvinfo : EIATTR_KPARAM_INFO
	.align		4
.L_12156:
        /*0028*/ 	.byte	0x04, 0x17
        /*002a*/ 	.short	(.L_12158 - .L_12157)
.L_12157:
        /*002c*/ 	.word	0x00000000
        /*0030*/ 	.short	0x0001
        /*0032*/ 	.short	0x0070
        /*0034*/ 	.byte	0x00, 0xf0, 0x41, 0x00


	//----- nvinfo : EIATTR_KPARAM_INFO
	.align		4
.L_12158:
        /*0038*/ 	.byte	0x04, 0x17
        /*003a*/ 	.short	(.L_12160 - .L_12159)
.L_12159:
        /*003c*/ 	.word	0x00000000
        /*0040*/ 	.short	0x0000
        /*0042*/ 	.short	0x0000
        /*0044*/ 	.byte	0x00, 0xf0, 0xc1, 0x01


	//----- nvinfo : EIATTR_SPARSE_MMA_MASK
	.align		4
.L_12160:
        /*0048*/ 	.byte	0x03, 0x50
        /*004a*/ 	.short	0x0000


	//----- nvinfo : EIATTR_MAXREG_COUNT
	.align		4
        /*004c*/ 	.byte	0x03, 0x1b
        /*004e*/ 	.short	0x00ff


	//----- nvinfo : EIATTR_EXTERNS
	.align		4
        /*0050*/ 	.byte	0x04, 0x0f
        /*0052*/ 	.short	(.L_12162 - .L_12161)


	//   ....[0]....
	.align		4
.L_12161:
        /*0054*/ 	.word	index@(__assertfail)


	//----- nvinfo : EIATTR_MERCURY_ISA_VERSION
	.align		4
.L_12162:
        /*0058*/ 	.byte	0x03, 0x5f
        /*005a*/ 	.short	0x0101


	//----- nvinfo : EIATTR_COOP_GROUP_MASK_REGIDS
	.align		4
        /*005c*/ 	.byte	0x04, 0x29
        /*005e*/ 	.short	(.L_12164 - .L_12163)


	//   ....[0]....
.L_12163:
        /*0060*/ 	.word	0xffffffff


	//   ....[1]....
        /*0064*/ 	.word	0xffffffff


	//   ....[2]....
        /*0068*/ 	.word	0xffffffff


	//   ....[3]....
        /*006c*/ 	.word	0xffffffff


	//   ....[4]....
        /*0070*/ 	.word	0xffffffff


	//   ....[5]....
        /*0074*/ 	.word	0xffffffff


	//   ....[6]....
        /*0078*/ 	.word	0xffffffff


	//   ....[7]....
        /*007c*/ 	.word	0xffffffff


	//   ....[8]....
        /*0080*/ 	.word	0xffffffff


	//   ....[9]....
        /*0084*/ 	.word	0xffffffff


	//   ....[10]....
        /*0088*/ 	.word	0x0500000f


	//   ....[11]....
        /*008c*/ 	.word	0x0500000f


	//   ....[12]....
        /*0090*/ 	.word	0x0500000f


	//   ....[13]....
        /*0094*/ 	.word	0x0500000f


	//   ....[14]....
        /*0098*/ 	.word	0x0500000f


	//   ....[15]....
        /*009c*/ 	.word	0x0500000f


	//   ....[16]....
        /*00a0*/ 	.word	0x0500000f


	//   ....[17]....
        /*00a4*/ 	.word	0x0500000f


	//   ....[18]....
        /*00a8*/ 	.word	0x0500000f


	//   ....[19]....
        /*00ac*/ 	.word	0x0500000f


	//----- nvinfo : EIATTR_COOP_GROUP_INSTR_OFFSETS
	.align		4
.L_12164:
        /*00b0*/ 	.byte	0x04, 0x28
        /*00b2*/ 	.short	(.L_12166 - .L_12165)


	//   ....[0]....
.L_12165:
        /*00b4*/ 	.word	0x00004390


	//   ....[1]....
        /*00b8*/ 	.word	0x000043d0


	//   ....[2]....
        /*00bc*/ 	.word	0x000043f0


	//   ....[3]....
        /*00c0*/ 	.word	0x00004410


	//   ....[4]....
        /*00c4*/ 	.word	0x00004430


	//   ....[5]....
        /*00c8*/ 	.word	0x000050d0


	//   ....[6]....
        /*00cc*/ 	.word	0x000050f0


	//   ....[7]....
        /*00d0*/ 	.word	0x00005110


	//   ....[8]....
        /*00d4*/ 	.word	0x00005130


	//   ....[9]....
        /*00d8*/ 	.word	0x00005150


	//   ....[10]....
        /*00dc*/ 	.word	0x00007230


	//   ....[11]....
        /*00e0*/ 	.word	0x000072c0


	//   ....[12]....
        /*00e4*/ 	.word	0x00007320


	//   ....[13]....
        /*00e8*/ 	.word	0x00007380


	//   ....[14]....
        /*00ec*/ 	.word	0x000073e0


	//   ....[15]....
        /*00f0*/ 	.word	0x000080e0


	//   ....[16]....
        /*00f4*/ 	.word	0x00008140


	//   ....[17]....
        /*00f8*/ 	.word	0x000081a0


	//   ....[18]....
        /*00fc*/ 	.word	0x00008200


	//   ....[19]....
        /*0100*/ 	.word	0x00008260


	//----- nvinfo : EIATTR_VRC_CTA_INIT_COUNT
	.align		4
.L_12166:
        /*0104*/ 	.byte	0x02, 0x4a
	.zero		1
	.zero		1


	//----- nvinfo : EIATTR_SYSCALL_OFFSETS
	.align		4
        /*0108*/ 	.byte	0x04, 0x46
        /*010a*/ 	.short	(.L_12168 - .L_12167)


	//   ....[0]....
.L_12167:
        /*010c*/ 	.word	0x000001a0


	//----- nvinfo : EIATTR_EXIT_INSTR_OFFSETS
	.align		4
.L_12168:
        /*0110*/ 	.byte	0x04, 0x1c
        /*0112*/ 	.short	(.L_12170 - .L_12169)


	//   ....[0]....
.L_12169:
        /*0114*/ 	.word	0x00000230


	//   ....[1]....
        /*0118*/ 	.word	0x000071d0


	//----- nvinfo : EIATTR_CRS_STACK_SIZE
	.align		4
.L_12170:
        /*011c*/ 	.byte	0x04, 0x1e
        /*011e*/ 	.short	(.L_12172 - .L_12171)
.L_12171:
        /*0120*/ 	.word	0x00000000


	//----- nvinfo : EIATTR_CBANK_PARAM_SIZE
	.align		4
.L_12172:
        /*0124*/ 	.byte	0x03, 0x19
        /*0126*/ 	.short	0x0090


	//----- nvinfo : EIATTR_PARAM_CBANK
	.align		4
        /*0128*/ 	.byte	0x04, 0x0a
        /*012a*/ 	.short	(.L_12174 - .L_12173)
	.align		4
.L_12173:
        /*012c*/ 	.word	index@(.nv.constant0._Z15SoftmaxWarpImplI22BroadcastScaleMaskLoadIffbLm3EiE11DirectStoreIffEfLi2ELi20ELi32ELi1ELb1EL9Algorithm0EEvT_T0_ll)
        /*0130*/ 	.short	0x0380
        /*0132*/ 	.short	0x0090


	//----- nvinfo : EIATTR_SW_WAR
	.align		4
.L_12174:
        /*0134*/ 	.byte	0x04, 0x36
        /*0136*/ 	.short	(.L_12176 - .L_12175)
.L_12175:
        /*0138*/ 	.word	0x00000008
.L_12176:


//--------------------- .nv.info._Z15SoftmaxWarpImplI22BroadcastScaleMaskLoadIffbLm3EiE11DirectStoreIffEfLi2ELi20ELi32ELi1ELb0EL9Algorithm0EEvT_T0_ll --------------------------
	.section	.nv.info._Z15SoftmaxWarpImplI22BroadcastScaleMaskLoadIffbLm3EiE11DirectStoreIffEfLi2ELi20ELi32ELi1ELb0EL9Algorithm0EEvT_T0_ll,"",@"SHT_CUDA_INFO"
	.sectionflags	@""
	.align	4


	//----- nvinfo : EIATTR_CUDA_API_VERSION
	.align		4
        /*0000*/ 	.byte	0x04, 0x37
        /*0002*/ 	.short	(.L_12178 - .L_12177)
.L_12177:
        /*0004*/ 	.word	0x00000082


	//----- nvinfo : EIATTR_KPARAM_INFO
	.align		4
.L_12178:
        /*0008*/ 	.byte	0x04, 0x17
        /*000a*/ 	.short	(.L_12180 - .L_12179)
.L_12179:
        /*000c*/ 	.word	0x00000000
        /*0010*/ 	.short	0x0003
        /*0012*/ 	.short	0x0088
        /*0014*/ 	.byte	0x00, 0xf0, 0x21, 0x00


	//----- nvinfo : EIATTR_KPARAM_INFO
	.align		4
.L_12180:
        /*0018*/ 	.byte	0x04, 0x17
        /*001a*/ 	.short	(.L_12182 - .L_12181)
.L_12181:
        /*001c*/ 	.word	0x00000000
        /*0020*/ 	.short	0x0002
        /*0022*/ 	.short	0x0080
        /*0024*/ 	.byte	0x00, 0xf0, 0x21, 0x00


	//----- nvinfo : EIATTR_KPARAM_INFO
	.align		4
.L_12182:
        /*0028*/ 	.byte	0x04, 0x17
        /*002a*/ 	.short	(.L_12184 - .L_12183)
.L_12183:
        /*002c*/ 	.word	0x00000000
        /*0030*/ 	.short	0x0001
        /*0032*/ 	.short	0x0070
        /*0034*/ 	.byte	0x00, 0xf0, 0x41, 0x00


	//----- nvinfo : EIATTR_KPARAM_INFO
	.align		4
.L_12184:
        /*0038*/ 	.byte	0x04, 0x17
        /*003a*/ 	.short	(.L_12186 - .L_12185)
.L_12185:
        /*003c*/ 	.word	0x00000000
        /*0040*/ 	.short	0x0000
        /*0042*/ 	.short	0x0000
        /*0044*/ 	.byte	0x00, 0xf0, 0xc1, 0x01


	//----- nvinfo : EIATTR_SPARSE_MMA_MASK
	.align		4
.L_12186:
        /*0048*/ 	.byte	0x03, 0x50
        /*004a*/ 	.short	0x0000


	//----- nvinfo : EIATTR_MAXREG_COUNT
	.align		4
        /*004c*/ 	.byte	0x03, 0x1b
        /*004e*/ 	.short	0x00ff


	//----- nvinfo : EIATTR_EXTERNS
	.align		4
        /*0050*/ 	.byte	0x04, 0x0f
        /*0052*/ 	.short	(.L_12188 - .L_12187)


	//   ....[0]....
	.align		4
.L_12187:
        /*0054*/ 	.word	index@(__assertfail)


	//----- nvinfo : EIATTR_MERCURY_ISA_VERSION
	.align		4
.L_12188:
        /*0058*/ 	.byte	0x03, 0x5f
        /*005a*/ 	.short	0x0101


	//----- nvinfo : EIATTR_COOP_GROUP_MASK_REGIDS
	.align		4
        /*005c*/ 	.byte	0x04, 0x29
        /*005e*/ 	.short	(.L_12190 - .L_12189)


	//   ....[0]....
.L_12189:
        /*0060*/ 	.word	0xffffffff


	//   ....[1]....
        /*0064*/ 	.word	0xffffffff


	//   ....[2]....
        /*0068*/ 	.word	0xffffffff


	//   ....[3]....
        /*006c*/ 	.word	0xffffffff


	//   ....[4]....
        /*0070*/ 	.word	0xffffffff


	//   ....[5]....
        /*0074*/ 	.word	0xffffffff


	//   ....[6]....
        /*0078*/ 	.word	0xffffffff


	//   ....[7]....
        /*007c*/ 	.word	0xffffffff


	//   ....[8]....
        /*0080*/ 	.word	0xffffffff


	//   ....[9]....
        /*0084*/ 	.word	0xffffffff


	//   ....[10]....
        /*0088*/ 	.word	0x0500000f


	//   ....[11]....
        /*008c*/ 	.word	0x0500000f


	//   ....[12]....
        /*0090*/ 	.word	0x0500000f


	//   ....[13]....
        /*0094*/ 	.word	0x0500000f


	//   ....[14]....
        /*0098*/ 	.word	0x0500000f


	//   ....[15]....
        /*009c*/ 	.word	0x0500000f


	//   ....[16]....
        /*00a0*/ 	.word	0x0500000f


	//   ....[17]....
        /*00a4*/ 	.word	0x0500000f


	//   ....[18]....
        /*00a8*/ 	.word	0x0500000f


	//   ....[19]....
        /*00ac*/ 	.word	0x0500000f


	//----- nvinfo : EIATTR_COOP_GROUP_INSTR_OFFSETS
	.align		4
.L_12190:
        /*00b0*/ 	.byte	0x04, 0x28
        /*00b2*/ 	.short	(.L_12192 - .L_12191)


	//   ....[0]....
.L_12191:
        /*00b4*/ 	.word	0x00002a40


	//   ....[1]....
        /*00b8*/ 	.word	0x00002a80


	//   ....[2]....
        /*00bc*/ 	.word	0x00002aa0


	//   ....[3]....
        /*00c0*/ 	.word	0x00002ac0


	//   ....[4]....
        /*00c4*/ 	.word	0x00002ae0


	//   ....[5]....
        /*00c8*/ 	.word	0x00003780


	//   ....[6]....
        /*00cc*/ 	.word	0x000037a0


	//   ....[7]....
        /*00d0*/ 	.word	0x000037c0


	//   ....[8]....
        /*00d4*/ 	.word	0x000037e0


	//   ....[9]....
        /*00d8*/ 	.word	0x00003800


	//   ....[10]....
        /*00dc*/ 	.word	0x000052e0


	//   ....[11]....
        /*00e0*/ 	.word	0x00005370


	//   ....[12]....
        /*00e4*/ 	.word	0x000053d0


	//   ....[13]....
        /*00e8*/ 	.word	0x00005430


	//   ....[14]....
        /*00ec*/ 	.word	0x00005490


	//   ....[15]....
        /*00f0*/ 	.word	0x00006190


	//   ....[16]....
        /*00f4*/ 	.word	0x000061f0


	//   ....[17]....
        /*00f8*/ 	.word	0x00006250


	//   ....[18]....
        /*00fc*/ 	.word	0x000062b0


	//   ....[19]....
        /*0100*/ 	.word	0x00006310


	//----- nvinfo : EIATTR_VRC_CTA_INIT_COUNT
	.align		4
.L_12192:
        /*0104*/ 	.byte	0x02, 0x4a
	.zero		1
	.zero		1


	//----- nvinfo : EIATTR_SYSCALL_OFFSETS
	.align		4
        /*0108*/ 	.byte	0x04, 0x46
        /*010a*/ 	.short	(.L_12194 - .L_12193)


	//   ....[0]....
.L_12193:
        /*010c*/ 	.word	0x000001b0


	//----- nvinfo : EIATTR_EXIT_INSTR_OFFSETS
	.align		4
.L_12194:
        /*0110*/ 	.byte	0x04, 0x1c
        /*0112*/ 	.short	(.L_12196 - .L_12195)


	//   ....[0]....
.L_12195:
        /*0114*/ 	.word	0x00000240


	//   ....[1]....
        /*0118*/ 	.word	0x00005280


	//----- nvinfo : EIATTR_CRS_STACK_SIZE
	.align		4
.L_12196:
        /*011c*/ 	.byte	0x04, 0x1e
        /*011e*/ 	.short	(.L_12198 - .L_12197)
.L_12197:
        /*0120*/ 	.word	0x00000000


	//----- nvinfo : EIATTR_CBANK_PARAM_SIZE
	.align		4
.L_12198:
        /*0124*/ 	.byte	0x03, 0x19
        /*0126*/ 	.short	0x0090


	//----- nvinfo : EIATTR_PARAM_CBANK
	.align		4
        /*0128*/ 	.byte	0x04, 0x0a
        /*012a*/ 	.short	(.L_12200 - .L_12199)
	.align		4
.L_12199:
        /*012c*/ 	.word	index@(.nv.constant0._Z15SoftmaxWarpImplI22BroadcastScaleMaskLoadIffbLm3EiE11DirectStoreIffEfLi2ELi20ELi32ELi1ELb0EL9Algorithm0EEvT_T0_ll)
        /*0130*/ 	.short	0x0380
        /*0132*/ 	.short	0x0090


	//----- nvinfo : EIATTR_SW_WAR
	.align		4
.L_12200:
        /*0134*/ 	.byte	0x04, 0x36
        /*0136*/ 	.short	(.L_12202 - .L_12201)
.L_12201:
        /*0138*/ 	.word	0x00000008
.L_12202:


//--------------------- .nv.info._Z15SoftmaxWarpImplI22BroadcastScaleMaskLoadIffbLm3EiE11DirectStoreIffEfLi2ELi18ELi32ELi1ELb1EL9Algorithm0EEvT_T0_ll --------------------------
	.section	.nv.info._Z15SoftmaxWarpImplI22BroadcastScaleMaskLoadIffbLm3EiE11DirectStoreIffEfLi2ELi18ELi32ELi1ELb1EL9Algorithm0EEvT_T0_ll,"",@"SHT_CUDA_INFO"
	.sectionflags	@""
	.align	4


	//----- nvinfo : EIATTR_CUDA_API_VERSION
	.align		4
        /*0000*/ 	.byte	0x04, 0x37
        /*0002*/ 	.short	(.L_12204 - .L_12203)
.L_12203:
        /*0004*/ 	.word	0x00000082


	//----- nvinfo : EIATTR_KPARAM_INFO
	.align		4
.L_12204:
        /*0008*/ 	.byte	0x04, 0x17
        /*000a*/ 	.short	(.L_12206 - .L_12205)
.L_12205:
        /*000c*/ 	.word	0x00000000
        /*0010*/ 	.short	0x0003
        /*0012*/ 	.short	0x0088
        /*0014*/ 	.byte	0x00, 0xf0, 0x21, 0x00


	//----- nvinfo : EIATTR_KPARAM_INFO
	.align		4
.L_12206:
        /*0018*/ 	.byte	0x04, 0x17
        /*001a*/ 	.short	(.L_12208 - .L_12207)
.L_12207:
        /*001c*/ 	.word	0x00000000
        /*0020*/ 	.short	0x0002
        /*0022*/ 	.short	0x0080
        /*0024*/ 	.byte	0x00, 0xf0, 0x21, 0x00


	//----- nvinfo : EIATTR_KPARAM_INFO
	.align		4
.L_12208:
        /*0028*/ 	.byte	0x04, 0x17
        /*002a*/ 	.short	(.L_12210 - .L_12209)
.L_12209:
        /*002c*/ 	.word	0x00000000
        /*0030*/ 	.short	0x0001
        /*0032*/ 	.short	0x0070
        /*0034*/ 	.byte	0x00, 0xf0, 0x41, 0x00


	//----- nvinfo : EIATTR_KPARAM_INFO
	.align		4
.L_12210:
        /*0038*/ 	.byte	0x04, 0x17
        /*003a*/ 	.short	(.L_12212 - .L_12211)
.L_12211:
        /*003c*/ 	.word	0x00000000
        /*0040*/ 	.short	0x0000
        /*0042*/ 	.short	0x0000
        /*0044*/ 	.byte	0x00, 0xf0, 0xc1, 0x01


	//----- nvinfo : EIATTR_SPARSE_MMA_MASK
	.align		4
.L_12212:
        /*0048*/ 	.byte	0x03, 0x50
        /*004a*/ 	.short	0x0000


	//----- nvinfo : EIATTR_MAXREG_COUNT
	.align		4
        /*004c*/ 	.byte	0x03, 0x1b
        /*004e*/ 	.short	0x00ff


	//----- nvinfo : EIATTR_EXTERNS
	.align		4
        /*0050*/ 	.byte	0x04, 0x0f
        /*0052*/ 	.short	(.L_12214 - .L_12213)


	//   ....[0]....
	.align		4
.L_12213:
        /*0054*/ 	.word	index@(__assertfail)


	//----- nvinfo : EIATTR_MERCURY_ISA_VERSION
	.align		4
.L_12214:
        /*0058*/ 	.byte	0x03, 0x5f
        /*005a*/ 	.short	0x0101


	//----- nvinfo : EIATTR_COOP_GROUP_MASK_REGIDS
	.align		4
        /*005c*/ 	.byte	0x04, 0x29
        /*005e*/ 	.short	(.L_12216 - .L_12215)


	//   ....[0]....
.L_12215:
        /*0060*/ 	.word	0xffffffff


	//   ....[1]....
        /*0064*/ 	.word	0xffffffff


	//   ....[2]....
        /*0068*/ 	.word	0xffffffff


	//   ....[3]....
        /*006c*/ 	.word	0xffffffff


	//   ....[4]....
        /*0070*/ 	.word	0xffffffff


	//   ....[5]....
        /*0074*/ 	.word	0xffffffff


	//   ....[6]....
        /*0078*/ 	.word	0xffffffff


	//   ....[7]....
        /*007c*/ 	.word	0xffffffff


	//   ....[8]....
        /*0080*/ 	.word	0xffffffff


	//   ....[9]....
        /*0084*/ 	.word	0xffffffff


	//   ....[10]....
        /*0088*/ 	.word	0x0500000f


	//   ....[11]....
        /*008c*/ 	.word	0x0500000f


	//   ....[12]....
        /*0090*/ 	.word	0x0500000f


	//   ....[13]....
        /*0094*/ 	.word	0x0500000f


	//   ....[14]....
        /*0098*/ 	.word	0x0500000f


	//   ....[15]....
        /*009c*/ 	.word	0x0500000f


	//   ....[16]....
        /*00a0*/ 	.word	0x0500000f


	//   ....[17]....
        /*00a4*/ 	.word	0x0500000f


	//   ....[18]....
        /*00a8*/ 	.word	0x0500000f


	//   ....[19]....
        /*00ac*/ 	.word	0x0500000f


	//----- nvinfo : EIATTR_COOP_GROUP_INSTR_OFFSETS
	.align		4
.L_12216:
        /*00b0*/ 	.byte	0x04, 0x28
        /*00b2*/ 	.short	(.L_12218 - .L_12217)


	//   ....[0]....
.L_12217:
        /*00b4*/ 	.word	0x00003ce0


	//   ....[1]....
        /*00b8*/ 	.word	0x00003d20


	//   ....[2]....
        /*00bc*/ 	.word	0x00003d40


	//   ....[3]....
        /*00c0*/ 	.word	0x00003d60


	//   ....[4]....
        /*00c4*/ 	.word	0x00003d80


	//   ....[5]....
        /*00c8*/ 	.word	0x000048e0


	//   ....[6]....
        /*00cc*/ 	.word	0x00004900


	//   ....[7]....
        /*00d0*/ 	.word	0x00004920


	//   ....[8]....
        /*00d4*/ 	.word	0x00004940


	//   ....[9]....
        /*00d8*/ 	.word	0x00004960


	//   ....[10]....
        /*00dc*/ 	.word	0x00006700


	//   ....[11]....
        /*00e0*/ 	.word	0x000067a0


	//   ....[12]....
        /*00e4*/ 	.word	0x00006800


	//   ....[13]....
        /*00e8*/ 	.word	0x00006860


	//   ....[14]....
        /*00ec*/ 	.word	0x000068c0


	//   ....[15]....
        /*00f0*/ 	.word	0x00007470


	//   ....[16]....
        /*00f4*/ 	.word	0x000074d0


	//   ....[17]....
        /*00f8*/ 	.word	0x00007530


	//   ....[18]....
        /*00fc*/ 	.word	0x00007590


	//   ....[19]....
        /*0100*/ 	.word	0x000075f0


	//----- nvinfo : EIATTR_VRC_CTA_INIT_COUNT
	.align		4
.L_12218:
        /*0104*/ 	.byte	0x02, 0x4a
	.zero		1
	.zero		1


	//----- nvinfo : EIATTR_SYSCALL_OFFSETS
	.align		4
        /*0108*/ 	.byte	0x04, 0x46
        /*010a*/ 	.short	(.L_12220 - .L_12219)


	//   ....[0]....
.L_12219:
        /*010c*/ 	.word	0x000001a0


	//----- nvinfo : EIATTR_EXIT_INSTR_OFFSETS
	.align		4
.L_12220:
        /*0110*/ 	.byte	0x04, 0x1c
        /*0112*/ 	.short	(.L_12222 - .L_12221)


	//   ....[0]....
.L_12221:
        /*0114*/ 	.word	0x00000230


	//   ....[1]....
        /*0118*/ 	.word	0x000066a0


	//----- nvinfo : EIATTR_CRS_STACK_SIZE
	.align		4
.L_12222:
        /*011c*/ 	.byte	0x04, 0x1e
        /*011e*/ 	.short	(.L_12224 - .L_12223)
.L_12223:
        /*0120*/ 	.word	0x00000000


	//----- nvinfo : EIATTR_CBANK_PARAM_SIZE
	.align		4
.L_12224:
        /*0124*/ 	.byte	0x03, 0x19
        /*0126*/ 	.short	0x0090


	//----- nvinfo : EIATTR_PARAM_CBANK
	.align		4
        /*0128*/ 	.byte	0x04, 0x0a
        /*012a*/ 	.short	(.L_12226 - .L_12225)
	.align		4
.L_12225:
        /*012c*/ 	.word	index@(.nv.constant0._Z15SoftmaxWarpImplI22BroadcastScaleMaskLoadIffbLm3EiE11DirectStoreIffEfLi2ELi18ELi32ELi1ELb1EL9Algorithm0EEvT_T0_ll)
        /*0130*/ 	.short	0x0380
        /*0132*/ 	.short	0x0090


	//----- nvinfo : EIATTR_SW_WAR
	.align		4
.L_12226:
        /*0134*/ 	.byte	0x04, 0x36
        /*0136*/ 	.short	(.L_12228 - .L_12227)
.L_12227:
        /*0138*/ 	.word	0x00000008
.L_12228:


//--------------------- .nv.info._Z15SoftmaxWarpImplI22BroadcastScaleMaskLoadIffbLm3EiE11DirectStoreIffEfLi2ELi18ELi32ELi1ELb0EL9Algorithm0EEvT_T0_ll --------------------------
	.section	.nv.info._Z15SoftmaxWarpImplI22BroadcastScaleMaskLoadIffbLm3EiE11DirectStoreIffEfLi2ELi18ELi32ELi1ELb0EL9Algorithm0EEvT_T0_ll,"",@"SHT_CUDA_INFO"
	.sectionflags	@""
	.align	4


	//----- nvinfo : EIATTR_CUDA_API_VERSION
	.align		4
        /*0000*/ 	.byte	0x04, 0x37
        /*0002*/ 	.short	(.L_12230 - .L_12229)
.L_12229:
        /*0004*/ 	.word	0x00000082


	//----- nvinfo : EIATTR_KPARAM_INFO
	.align		4
.L_12230:
        /*0008*/ 	.byte	0x04, 0x17
        /*000a*/ 	.short	(.L_12232 - .L_12231)
.L_12231:
        /*000c*/ 	.word	0x00000000
        /*0010*/ 	.short	0x0003
        /*0012*/ 	.short	0x0088
        /*0014*/ 	.byte	0x00, 0xf0, 0x21, 0x00


	//----- nvinfo : EIATTR_KPARAM_INFO
	.align		4
.L_12232:
        /*0018*/ 	.byte	0x04, 0x17
        /*001a*/ 	.short	(.L_12234 - .L_12233)
.L_12233:
        /*001c*/ 	.word	0x00000000
        /*0020*/ 	.short	0x0002
        /*0022*/ 	.short	0x0080
        /*0024*/ 	.byte	0x00, 0xf0, 0x21, 0x00


	//----- nvinfo : EIATTR_KPARAM_INFO
	.align		4
.L_12234:
        /*0028*/ 	.byte	0x04, 0x17
        /*002a*/ 	.short	(.L_12236 - .L_12235)
.L_12235:
        /*002c*/ 	.word	0x00000000
        /*0030*/ 	.short	0x0001
        /*0032*/ 	.short	0x0070
        /*0034*/ 	.byte	0x00, 0xf0, 0x41, 0x00


	//----- nvinfo : EIATTR_KPARAM_INFO
	.align		4
.L_12236:
        /*0038*/ 	.byte	0x04, 0x17
        /*003a*/ 	.short	(.L_12238 - .L_12237)
.L_12237:
        /*003c*/ 	.word	0x00000000
        /*0040*/ 	.short	0x0000
        /*0042*/ 	.short	0x0000
        /*0044*/ 	.byte	0x00, 0xf0, 0xc1, 0x01


	//----- nvinfo : EIATTR_SPARSE_MMA_MASK
	.align		4
.L_12238:
        /*0048*/ 	.byte	0x03, 0x50
        /*004a*/ 	.short	0x0000


	//----- nvinfo : EIATTR_MAXREG_COUNT
	.align		4
        /*004c*/ 	.byte	0x03, 0x1b
        /*004e*/ 	.short	0x00ff


	//----- nvinfo : EIATTR_EXTERNS
	.align		4
        /*0050*/ 	.byte	0x04, 0x0f
        /*0052*/ 	.short	(.L_12240 - .L_12239)


	//   ....[0]....
	.align		4
.L_12239:
        /*0054*/ 	.word	index@(__assertfail)


	//----- nvinfo : EIATTR_MERCURY_ISA_VERSION
	.align		4
.L_12240:
        /*0058*/ 	.byte	0x03, 0x5f
        /*005a*/ 	.short	0x0101


	//----- nvinfo : EIATTR_COOP_GROUP_MASK_REGIDS
	.align		4
        /*005c*/ 	.byte	0x04, 0x29
        /*005e*/ 	.short	(.L_12242 - .L_12241)


	//   ....[0]....
.L_12241:
        /*0060*/ 	.word	0xffffffff


	//   ....[1]....
        /*0064*/ 	.word	0xffffffff


	//   ....[2]....
        /*0068*/ 	.word	0xffffffff


	//   ....[3]....
        /*006c*/ 	.word	0xffffffff


	//   ....[4]....
        /*0070*/ 	.word	0xffffffff


	//   ....[5]....
        /*0074*/ 	.word	0xffffffff


	//   ....[6]....
        /*0078*/ 	.word	0xffffffff


	//   ....[7]....
        /*007c*/ 	.word	0xffffffff


	//   ....[8]....
        /*0080*/ 	.word	0xffffffff


	//   ....[9]....
        /*0084*/ 	.word	0xffffffff


	//   ....[10]....
        /*0088*/ 	.word	0x0500000f


	//   ....[11]....
        /*008c*/ 	.word	0x0500000f


	//   ....[12]....
        /*0090*/ 	.word	0x0500000f


	//   ....[13]....
        /*0094*/ 	.word	0x0500000f


	//   ....[14]....
        /*0098*/ 	.word	0x0500000f


	//   ....[15]....
        /*009c*/ 	.word	0x0500000f


	//   ....[16]....
        /*00a0*/ 	.word	0x0500000f


	//   ....[17]....
        /*00a4*/ 	.word	0x0500000f


	//   ....[18]....
        /*00a8*/ 	.word	0x0500000f


	//   ....[19]....
        /*00ac*/ 	.word	0x0500000f


	//----- nvinfo : EIATTR_COOP_GROUP_INSTR_OFFSETS
	.align		4
.L_12242:
        /*00b0*/ 	.byte	0x04, 0x28
        /*00b2*/ 	.short	(.L_12244 - .L_12243)


	//   ....[0]....
.L_12243:
        /*00b4*/ 	.word	0x00002670


	//   ....[1]....
        /*00b8*/ 	.word	0x000026b0


	//   ....[2]....
        /*00bc*/ 	.word	0x000026d0


	//   ....[3]....
        /*00c0*/ 	.word	0x000026f0


	//   ....[4]....
        /*00c4*/ 	.word	0x00002710


	//   ....[5]....
        /*00c8*/ 	.word	0x00003270


	//   ....[6]....
        /*00cc*/ 	.word	0x00003290


	//   ....[7]....
        /*00d0*/ 	.word	0x000032b0


	//   ....[8]....
        /*00d4*/ 	.word	0x000032d0


	//   ....[9]....
        /*00d8*/ 	.word	0x000032f0


	//   ....[10]....
        /*00dc*/ 	.word	0x00004b20


	//   ....[11]....
        /*00e0*/ 	.word	0x00004bb0


	//   ....[12]....
        /*00e4*/ 	.word	0x00004c10


	//   ....[13]....
        /*00e8*/ 	.word	0x00004c70


	//   ....[14]....
        /*00ec*/ 	.word	0x00004cd0


	//   ....[15]....
        /*00f0*/ 	.word	0x00005890


	//   ....[16]....
        /*00f4*/ 	.word	0x000058f0


	//   ....[17]....
        /*00f8*/ 	.word	0x00005950


	//   ....[18]....
        /*00fc*/ 	.word	0x000059b0


	//   ....[19]....
        /*0100*/ 	.word	0x00005a10


	//----- nvinfo : EIATTR_VRC_CTA_INIT_COUNT
	.align		4
.L_12244:
        /*0104*/ 	.byte	0x02, 0x4a
	.zero		1
	.zero		1


	//----- nvinfo : EIATTR_SYSCALL_OFFSETS
	.align		4
        /*0108*/ 	.byte	0x04, 0x46
        /*010a*/ 	.short	(.L_12246 - .L_12245)


	//   ....[0]....
.L_12245:
        /*010c*/ 	.word	0x000001b0


	//----- nvinfo : EIATTR_EXIT_INSTR_OFFSETS
	.align		4
.L_12246:
        /*0110*/ 	.byte	0x04, 0x1c
        /*0112*/ 	.short	(.L_12248 - .L_12247)


	//   ....[0]....
.L_12247:
        /*0114*/ 	.word	0x00000260


	//   ....[1]....
        /*0118*/ 	.word	0x00004ac0


	//----- nvinfo : EIATTR_CRS_STACK_SIZE
	.align		4
.L_12248:
        /*011c*/ 	.byte	0x04, 0x1e
        /*011e*/ 	.short	(.L_12250 - .L_12249)
.L_12249:
        /*0120*/ 	.word	0x00000000


	//----- nvinfo : EIATTR_CBANK_PARAM_SIZE
	.align		4
.L_12250:
        /*0124*/ 	.byte	0x03, 0x19
        /*0126*/ 	.short	0x0090


	//----- nvinfo : EIATTR_PARAM_CBANK
	.align		4
        /*0128*/ 	.byte	0x04, 0x0a
        /*012a*/ 	.short	(.L_12252 - .L_12251)
	.align		4
.L_12251:
        /*012c*/ 	.word	index@(.nv.constant0._Z15SoftmaxWarpImplI22BroadcastScaleMaskLoadIffbLm3EiE11DirectStoreIffEfLi2ELi18ELi32ELi1ELb0EL9Algorithm0EEvT_T0_ll)
        /*0130*/ 	.short	0x0380
        /*0132*/ 	.short	0x0090


	//----- nvinfo : EIATTR_SW_WAR
	.align		4
.L_12252:
        /*0134*/ 	.byte	0x04, 0x36
        /*0136*/ 	.short	(.L_12254 - .L_12253)
.L_12253:
        /*0138*/ 	.word	0x00000008
.L_12254:


//--------------------- .nv.info._Z15SoftmaxWarpImplI22BroadcastScaleMaskLoadIffbLm3EiE11DirectStoreIffEfLi2ELi16ELi32ELi1ELb1EL9Algorithm0EEvT_T0_ll --------------------------
	.section	.nv.info._Z15SoftmaxWarpImplI22BroadcastScaleMaskLoadIffbLm3EiE11DirectStoreIffEfLi2ELi16ELi32ELi1ELb1EL9Algorithm0EEvT_T0_ll,"",@"SHT_CUDA_INFO"
	.sectionflags	@""
	.align	4


	//----- nvinfo : EIATTR_CUDA_API_VERSION
	.align		4
        /*0000*/ 	.byte	0x04, 0x37
        /*0002*/ 	.short	(.L_12256 - .L_12255)
.L_12255:
        /*0004*/ 	.word	0x00000082


	//----- nvinfo : EIATTR_KPARAM_INFO
	.align		4
.L_12256:
        /*0008*/ 	.byte	0x04, 0x17
        /*000a*/ 	.short	(.L_12258 - .L_12257)
.L_12257:
        /*000c*/ 	.word	0x00000000
        /*0010*/ 	.short	0x0003
        /*0012*/ 	.short	0x0088
        /*0014*/ 	.byte	0x00, 0xf0, 0x21, 0x00


	//----- nvinfo : EIATTR_KPARAM_INFO
	.align		4
.L_12258:
        /*0018*/ 	.byte	0x04, 0x17
        /*001a*/ 	.short	(.L_12260 - .L_12259)
.L_12259:
        /*001c*/ 	.word	0x00000000
        /*0020*/ 	.short	0x0002
        /*0022*/ 	.short	0x0080
        /*0024*/ 	.byte	0x00, 0xf0, 0x21, 0x00


	//----- nvinfo : EIATTR_KPARAM_INFO
	.align		4
.L_12260:
        /*0028*/ 	.byte	0x04, 0x17
        /*002a*/ 	.short	(.L_12262 - .L_12261)
.L_12261:
        /*002c*/ 	.word	0x00000000
        /*0030*/ 	.short	0x0001
        /*0032*/ 	.short	0x0070
        /*0034*/ 	.byte	0x00, 0xf0, 0x41, 0x00


	//----- nvinfo : EIATTR_KPARAM_INFO
	.align		4
.L_12262:
        /*0038*/ 	.byte	0x04, 0x17
        /*003a*/ 	.short	(.L_12264 - .L_12263)
.L_12263:
        /*003c*/ 	.word	0x00000000
        /*0040*/ 	.short	0x0000
        /*0042*/ 	.short	0x0000
        /*0044*/ 	.byte	0x00, 0xf0, 0xc1, 0x01


	//----- nvinfo : EIATTR_SPARSE_MMA_MASK
	.align		4
.L_12264:
        /*0048*/ 	.byte	0x03, 0x50
        /*004a*/ 	.short	0x0000


	//----- nvinfo : EIATTR_MAXREG_COUNT
	.align		4
        /*004c*/ 	.byte	0x03, 0x1b
        /*004e*/ 	.short	0x00ff


	//----- nvinfo : EIATTR_EXTERNS
	.align		4
        /*0050*/ 	.byte	0x04, 0x0f
        /*0052*/ 	.short	(.L_12266 - .L_12265)


	//   ....[0]....
	.align		4
.L_12265:
        /*0054*/ 	.word	index@(__assertfail)


	//----- nvinfo : EIATTR_MERCURY_ISA_VERSION
	.align		4
.L_12266:
        /*0058*/ 	.byte	0x03, 0x5f
        /*005a*/ 	.short	0x0101


	//----- nvinfo : EIATTR_COOP_GROUP_MASK_REGIDS
	.align		4
        /*005c*/ 	.byte	0x04, 0x29
        /*005e*/ 	.short	(.L_12268 - .L_12267)


	//   ....[0]....
.L_12267:
        /*0060*/ 	.word	0xffffffff


	//   ....[1]....
        /*0064*/ 	.word	0xffffffff


	//   ....[2]....
        /*0068*/ 	.word	0xffffffff


	//   ....[3]....
        /*006c*/ 	.word	0xffffffff


	//   ....[4]....
        /*0070*/ 	.word	0xffffffff


	//   ....[5]....
        /*0074*/ 	.word	0xffffffff


	//   ....[6]....
        /*0078*/ 	.word	0xffffffff


	//   ....[7]....
        /*007c*/ 	.word	0xffffffff


	//   ....[8]....
        /*0080*/ 	.word	0xffffffff


	//   ....[9]....
        /*0084*/ 	.word	0xffffffff


	//   ....[10]....
        /*0088*/ 	.word	0x0500000f


	//   ....[11]....
        /*008c*/ 	.word	0x0500000f


	//   ....[12]....
        /*0090*/ 	.word	0x0500000f


	//   ....[13]....
        /*0094*/ 	.word	0x0500000f


	//   ....[14]....
        /*0098*/ 	.word	0x0500000f


	//   ....[15]....
        /*009c*/ 	.word	0x0500000f


	//   ....[16]....
        /*00a0*/ 	.word	0x0500000f


	//   ....[17]....
        /*00a4*/ 	.word	0x0500000f


	//   ....[18]....
        /*00a8*/ 	.word	0x0500000f


	//   ....[19]....
        /*00ac*/ 	.word	0x0500000f


	//----- nvinfo : EIATTR_COOP_GROUP_INSTR_OFFSETS
	.align		4
.L_12268:
        /*00b0*/ 	.byte	0x04, 0x28
        /*00b2*/ 	.short	(.L_12270 - .L_12269)


	//   ....[0]....
.L_12269:
        /*00b4*/ 	.word	0x00003690


	//   ....[1]....
        /*00b8*/ 	.word	0x000036d0


	//   ....[2]....
        /*00bc*/ 	.word	0x000036f0


	//   ....[3]....
        /*00c0*/ 	.word	0x00003710


	//   ....[4]....
        /*00c4*/ 	.word	0x00003730


	//   ....[5]....
        /*00c8*/ 	.word	0x00004150


	//   ....[6]....
        /*00cc*/ 	.word	0x00004170


	//   ....[7]....
        /*00d0*/ 	.word	0x00004190


	//   ....[8]....
        /*00d4*/ 	.word	0x000041b0


	//   ....[9]....
        /*00d8*/ 	.word	0x000041d0


	//   ....[10]....
        /*00dc*/ 	.word	0x00005c10


	//   ....[11]....
        /*00e0*/ 	.word	0x00005c90


	//   ....[12]....
        /*00e4*/ 	.word	0x00005cf0


	//   ....[13]....
        /*00e8*/ 	.word	0x00005d50


	//   ....[14]....
        /*00ec*/ 	.word	0x00005db0


	//   ....[15]....
        /*00f0*/ 	.word	0x00006840


	//   ....[16]....
        /*00f4*/ 	.word	0x000068a0


	//   ....[17]....
        /*00f8*/ 	.word	0x00006900


	//   ....[18]....
        /*00fc*/ 	.word	0x00006960


	//   ....[19]....
        /*0100*/ 	.word	0x000069c0


	//----- nvinfo : EIATTR_VRC_CTA_INIT_COUNT
	.align		4
.L_12270:
        /*0104*/ 	.byte	0x02, 0x4a
	.zero		1
	.zero		1


	//----- nvinfo : EIATTR_SYSCALL_OFFSETS
	.align		4
        /*0108*/ 	.byte	0x04, 0x46
        /*010a*/ 	.short	(.L_12272 - .L_12271)


	//   ....[0]....
.L_12271:
        /*010c*/ 	.word	0x000001a0


	//----- nvinfo : EIATTR_EXIT_INSTR_OFFSETS
	.align		4
.L_12272:
        /*0110*/ 	.byte	0x04, 0x1c
        /*0112*/ 	.short	(.L_12274 - .L_12273)


	//   ....[0]....
.L_12273:
        /*0114*/ 	.word	0x00000250


	//   ....[1]....
        /*0118*/ 	.word	0x00005bb0


	//----- nvinfo : EIATTR_CRS_STACK_SIZE
	.align		4
.L_12274:
        /*011c*/ 	.byte	0x04, 0x1e
        /*011e*/ 	.short	(.L_12276 - .L_12275)
.L_12275:
        /*0120*/ 	.word	0x00000000


	//----- nvinfo : EIATTR_CBANK_PARAM_SIZE
	.align		4
.L_12276:
        /*0124*/ 	.byte	0x03, 0x19
        /*0126*/ 	.short	0x0090


	//----- nvinfo : EIATTR_PARAM_CBANK
	.align		4
        /*0128*/ 	.byte	0x04, 0x0a
        /*012a*/ 	.short	(.L_12278 - .L_12277)
	.align		4
.L_12277:
        /*012c*/ 	.word	index@(.nv.constant0._Z15SoftmaxWarpImplI22BroadcastScaleMaskLoadIffbLm3EiE11DirectStoreIffEfLi2ELi16ELi32ELi1ELb1EL9Algorithm0EEvT_T0_ll)
        /*0130*/ 	.short	0x0380
        /*0132*/ 	.short	0x0090


	//----- nvinfo : EIATTR_SW_WAR
	.align		4
.L_12278:
        /*0134*/ 	.byte	0x04, 0x36
        /*0136*/ 	.short	(.L_12280 - .L_12279)
.L_12279:
        /*0138*/ 	.word	0x00000008
.L_12280:


//--------------------- .nv.info._Z15SoftmaxWarpImplI22BroadcastScaleMaskLoadIffbLm3EiE11DirectStoreIffEfLi2ELi16ELi32ELi1ELb0EL9Algorithm0EEvT_T0_ll --------------------------
	.section	.nv.info._Z15SoftmaxWarpImplI22BroadcastScaleMaskLoadIffbLm3EiE11DirectStoreIffEfLi2ELi16ELi32ELi1ELb0EL9Algorithm0EEvT_T0_ll,"",@"SHT_CUDA_INFO"
	.sectionflags	@""
	.align	4


	//----- nvinfo : EIATTR_CUDA_API_VERSION
	.align		4
        /*0000*/ 	.byte	0x04, 0x37
        /*0002*/ 	.short	(.L_12282 - .L_12281)
.L_12281:
        /*0004*/ 	.word	0x00000082


	//----- nvinfo : EIATTR_KPARAM_INFO
	.align		4
.L_12282:
        /*0008*/ 	.byte	0x04, 0x17
        /*000a*/ 	.short	(.L_12284 - .L_12283)
.L_12283:
        /*000c*/ 	.word	0x00000000
        /*0010*/ 	.short	0x0003
        /*0012*/ 	.short	0x0088
        /*0014*/ 	.byte	0x00, 0xf0, 0x21, 0x00


	//----- nvinfo : EIATTR_KPARAM_INFO
	.align		4
.L_12284:
        /*0018*/ 	.byte	0x04, 0x17
        /*001a*/ 	.short	(.L_12286 - .L_12285)
.L_12285:
        /*001c*/ 	.word	0x00000000
        /*0020*/ 	.short	0x0002
        /*0022*/ 	.short	0x0080
        /*0024*/ 	.byte	0x00, 0xf0, 0x21, 0x00


	//----- nvinfo : EIATTR_KPARAM_INFO
	.align		4
.L_12286:
        /*0028*/ 	.byte	0x04, 0x17
        /*002a*/ 	.short	(.L_12288 - .L_12287)
.L_12287:
        /*002c*/ 	.word	0x00000000
        /*0030*/ 	.short	0x0001
        /*0032*/ 	.short	0x0070
        /*0034*/ 	.byte	0x00, 0xf0, 0x41, 0x00


	//----- nvinfo : EIATTR_KPARAM_INFO
	.align		4
.L_12288:
        /*0038*/ 	.byte	0x04, 0x17
        /*003a*/ 	.short	(.L_12290 - .L_12289)
.L_12289:
        /*003c*/ 	.word	0x00000000
        /*0040*/ 	.short	0x0000
        /*0042*/ 	.short	0x0000
        /*0044*/ 	.byte	0x00, 0xf0, 0xc1, 0x01


	//----- nvinfo : EIATTR_SPARSE_MMA_MASK
	.align		4
.L_12290:
        /*0048*/ 	.byte	0x03, 0x50
        /*004a*/ 	.short	0x0000


	//----- nvinfo : EIATTR_MAXREG_COUNT
	.align		4
        /*004c*/ 	.byte	0x03, 0x1b
        /*004e*/ 	.short	0x00ff


	//----- nvinfo : EIATTR_EXTERNS
	.align		4
        /*0050*/ 	.byte	0x04, 0x0f
        /*0052*/ 	.short	(.L_12292 - .L_12291)


	//   ....[0]....
	.align		4
.L_12291:
        /*0054*/ 	.word	index@(__assertfail)


	//----- nvinfo : EIATTR_MERCURY_ISA_VERSION
	.align		4
.L_12292:
        /*0058*/ 	.byte	0x03, 0x5f
        /*005a*/ 	.short	0x0101


	//----- nvinfo : EIATTR_COOP_GROUP_MASK_REGIDS
	.align		4
        /*005c*/ 	.byte	0x04, 0x29
        /*005e*/ 	.short	(.L_12294 - .L_12293)


	//   ....[0]....
.L_12293:
        /*0060*/ 	.word	0xffffffff


	//   ....[1]....
        /*0064*/ 	.word	0xffffffff


	//   ....[2]....
        /*0068*/ 	.word	0xffffffff


	//   ....[3]....
        /*006c*/ 	.word	0xffffffff


	//   ....[4]....
        /*0070*/ 	.word	0xffffffff


	//   ....[5]....
        /*0074*/ 	.word	0xffffffff


	//   ....[6]....
        /*0078*/ 	.word	0xffffffff


	//   ....[7]....
        /*007c*/ 	.word	0xffffffff


	//   ....[8]....
        /*0080*/ 	.word	0xffffffff


	//   ....[9]....
        /*0084*/ 	.word	0xffffffff


	//   ....[10]....
        /*0088*/ 	.word	0x0500000f


	//   ....[11]....
        /*008c*/ 	.word	0x0500000f


	//   ....[12]....
        /*0090*/ 	.word	0x0500000f


	//   ....[13]....
        /*0094*/ 	.word	0x0500000f


	//   ....[14]....
        /*0098*/ 	.word	0x0500000f


	//   ....[15]....
        /*009c*/ 	.word	0x0500000f


	//   ....[16]....
        /*00a0*/ 	.word	0x0500000f


	//   ....[17]....
        /*00a4*/ 	.word	0x0500000f


	//   ....[18]....
        /*00a8*/ 	.word	0x0500000f


	//   ....[19]....
        /*00ac*/ 	.word	0x0500000f


	//----- nvinfo : EIATTR_COOP_GROUP_INSTR_OFFSETS
	.align		4
.L_12294:
        /*00b0*/ 	.byte	0x04, 0x28
        /*00b2*/ 	.short	(.L_12296 - .L_12295)


	//   ....[0]....
.L_12295:
        /*00b4*/ 	.word	0x00002310


	//   ....[1]....
        /*00b8*/ 	.word	0x00002350


	//   ....[2]....
        /*00bc*/ 	.word	0x00002370


	//   ....[3]....
        /*00c0*/ 	.word	0x00002390


	//   ....[4]....
        /*00c4*/ 	.word	0x000023b0


	//   ....[5]....
        /*00c8*/ 	.word	0x00002dd0


	//   ....[6]....
        /*00cc*/ 	.word	0x00002df0


	//   ....[7]....
        /*00d0*/ 	.word	0x00002e10


	//   ....[8]....
        /*00d4*/ 	.word	0x00002e30


	//   ....[9]....
        /*00d8*/ 	.word	0x00002e50


	//   ....[10]....
        /*00dc*/ 	.word	0x000043f0


	//   ....[11]....
        /*00e0*/ 	.word	0x00004470


	//   ....[12]....
        /*00e4*/ 	.word	0x000044d0


	//   ....[13]....
        /*00e8*/ 	.word	0x00004530


	//   ....[14]....
        /*00ec*/ 	.word	0x00004590


	//   ....[15]....
        /*00f0*/ 	.word	0x00005020


	//   ....[16]....
        /*00f4*/ 	.word	0x00005080


	//   ....[17]....
        /*00f8*/ 	.word	0x000050e0


	//   ....[18]....
        /*00fc*/ 	.word	0x00005140


	//   ....[19]....
        /*0100*/ 	.word	0x000051a0


	//----- nvinfo : EIATTR_VRC_CTA_INIT_COUNT
	.align		4
.L_12296:
        /*0104*/ 	.byte	0x02, 0x4a
	.zero		1
	.zero		1


	//----- nvinfo : EIATTR_SYSCALL_OFFSETS
	.align		4
        /*0108*/ 	.byte	0x04, 0x46
        /*010a*/ 	.short	(.L_12298 - .L_12297)


	//   ....[0]....
.L_12297:
        /*010c*/ 	.word	0x000001b0


	//----- nvinfo : EIATTR_EXIT_INSTR_OFFSETS
	.align		4
.L_12298:
        /*0110*/ 	.byte	0x04, 0x1c
        /*0112*/ 	.short	(.L_12300 - .L_12299)


	//   ....[0]....
.L_12299:
        /*0114*/ 	.word	0x00000260


	//   ....[1]....
        /*0118*/ 	.word	0x00004390


	//----- nvinfo : EIATTR_CRS_STACK_SIZE
	.align		4
.L_12300:
        /*011c*/ 	.byte	0x04, 0x1e
        /*011e*/ 	.short	(.L_12302 - .L_12301)
.L_12301:
        /*0120*/ 	.word	0x00000000


	//----- nvinfo : EIATTR_CBANK_PARAM_SIZE
	.align		4
.L_12302:
        /*0124*/ 	.byte	0x03, 0x19
        /*0126*/ 	.short	0x0090


	//----- nvinfo : EIATTR_PARAM_CBANK
	.align		4
        /*0128*/ 	.byte	0x04, 0x0a
        /*012a*/ 	.short	(.L_12304 - .L_12303)
	.align		4
.L_12303:
        /*012c*/ 	.word	index@(.nv.constant0._Z15SoftmaxWarpImplI22BroadcastScaleMaskLoadIffbLm3EiE11DirectStoreIffEfLi2ELi16ELi32ELi1ELb0EL9Algorithm0EEvT_T0_ll)
        /*0130*/ 	.short	0x0380
        /*0132*/ 	.short	0x0090


	//----- nvinfo : EIATTR_SW_WAR
	.align		4
.L_12304:
        /*0134*/ 	.byte	0x04, 0x36
        /*0136*/ 	.short	(.L_12306 - .L_12305)
.L_12305:
        /*0138*/ 	.word	0x00000008
.L_12306:


//--------------------- .nv.info._Z15SoftmaxWarpImplI22BroadcastScaleMaskLoadIffbLm3EiE11DirectStoreIffEfLi2ELi14ELi32ELi1ELb1EL9Algorithm0EEvT_T0_ll --------------------------
	.section	.nv.info._Z15SoftmaxWarpImplI22BroadcastScaleMaskLoadIffbLm3EiE11DirectStoreIffEfLi2ELi14ELi32ELi1ELb1EL9Algorithm0EEvT_T0_ll,"",@"SHT_CUDA_INFO"
	.sectionflags	@""
	.align	4


	//----- nvinfo : EIATTR_CUDA_API_VERSION
	.align		4
        /*0000*/ 	.byte	0x04, 0x37
        /*0002*/ 	.short	(.L_12308 - .L_12307)
.L_12307:
        /*0004*/ 	.word	0x00000082


	//----- nvinfo : EIATTR_KPARAM_INFO
	.align		4
.L_12308:
        /*0008*/ 	.byte	0x04, 0x17
        /*000a*/ 	.short	(.L_12310 - .L_12309)
.L_12309:
        /*000c*/ 	.word	0x00000000
        /*0010*/ 	.short	0x0003
        /*0012*/ 	.short	0x0088
        /*0014*/ 	.byte	0x00, 0xf0, 0x21, 0x00


	//----- nvinfo : EIATTR_KPARAM_INFO
	.align		4
.L_12310:
        /*0018*/ 	.byte	0x04, 0x17
        /*001a*/ 	.short	(.L_12312 - .L_12311)
.L_12311:
        /*001c*/ 	.word	0x00000000
        /*0020*/ 	.short	0x0002
        /*0022*/ 	.short	0x0080
        /*0024*/ 	.byte	0x00, 0xf0, 0x21, 0x00


	//----- nvinfo : EIATTR_KPARAM_INFO
	.align		4
.L_12312:
        /*0028*/ 	.byte	0x04, 0x17
        /*002a*/ 	.short	(.L_12314 - .L_12313)
.L_12313:
        /*002c*/ 	.word	0x00000000
        /*0030*/ 	.short	0x0001
        /*0032*/ 	.short	0x0070
        /*0034*/ 	.byte	0x00, 0xf0, 0x41, 0x00


	//----- nvinfo : EIATTR_KPARAM_INFO
	.align		4
.L_12314:
        /*0038*/ 	.byte	0x04, 0x17
        /*003a*/ 	.short	(.L_12316 - .L_12315)
.L_12315:
        /*003c*/ 	.word	0x00000000
        /*0040*/ 	.short	0x0000
        /*0042*/ 	.short	0x0000
        /*0044*/ 	.byte	0x00, 0xf0, 0xc1, 0x01


	//----- nvinfo : EIATTR_SPARSE_MMA_MASK
	.align		4
.L_12316:
        /*0048*/ 	.byte	0x03, 0x50
        /*004a*/ 	.short	0x0000


	//----- nvinfo : EIATTR_MAXREG_COUNT
	.align		4
        /*004c*/ 	.byte	0x03, 0x1b
        /*004e*/ 	.short	0x00ff


	//----- nvinfo : EIATTR_EXTERNS
	.align		4
        /*0050*/ 	.byte	0x04, 0x0f
        /*0052*/ 	.short	(.L_12318 - .L_12317)


	//   ....[0]....
	.align		4
.L_12317:
        /*0054*/ 	.word	index@(__assertfail)


	//----- nvinfo : EIATTR_MERCURY_ISA_VERSION
	.align		4
.L_12318:
        /*0058*/ 	.byte	0x03, 0x5f
        /*005a*/ 	.short	0x0101


	//----- nvinfo : EIATTR_COOP_GROUP_MASK_REGIDS
	.align		4
        /*005c*/ 	.byte	0x04, 0x29
        /*005e*/ 	.short	(.L_12320 - .L_12319)


	//   ....[0]....
.L_12319:
        /*0060*/ 	.word	0xffffffff


	//   ....[1]....
        /*0064*/ 	.word	0xffffffff


	//   ....[2]....
        /*0068*/ 	.word	0xffffffff


	//   ....[3]....
        /*006c*/ 	.word	0xffffffff


	//   ....[4]....
        /*0070*/ 	.word	0xffffffff


	//   ....[5]....
        /*0074*/ 	.word	0xffffffff


	//   ....[6]....
        /*0078*/ 	.word	0xffffffff


	//   ....[7]....
        /*007c*/ 	.word	0xffffffff


	//   ....[8]....
        /*0080*/ 	.word	0xffffffff


	//   ....[9]....
        /*0084*/ 	.word	0xffffffff


	//   ....[10]....
        /*0088*/ 	.word	0x0500000f


	//   ....[11]....
        /*008c*/ 	.word	0x0500000f


	//   ....[12]....
        /*0090*/ 	.word	0x0500000f


	//   ....[13]....
        /*0094*/ 	.word	0x0500000f


	//   ....[14]....
        /*0098*/ 	.word	0x0500000f


	//   ....[15]....
        /*009c*/ 	.word	0x0500000f


	//   ....[16]....
        /*00a0*/ 	.word	0x0500000f


	//   ....[17]....
        /*00a4*/ 	.word	0x0500000f


	//   ....[18]....
        /*00a8*/ 	.word	0x0500000f


	//   ....[19]....
        /*00ac*/ 	.word	0x0500000f


	//----- nvinfo : EIATTR_COOP_GROUP_INSTR_OFFSETS
	.align		4
.L_12320:
        /*00b0*/ 	.byte	0x04, 0x28
        /*00b2*/ 	.short	(.L_12322 - .L_12321)


	//   ....[0]....
.L_12321:
        /*00b4*/ 	.word	0x00003050


	//   ....[1]....
        /*00b8*/ 	.word	0x00003090


	//   ....[2]....
        /*00bc*/ 	.word	0x000030b0


	//   ....[3]....
        /*00c0*/ 	.word	0x000030d0


	//   ....[4]....
        /*00c4*/ 	.word	0x000030f0


	//   ....[5]....
        /*00c8*/ 	.word	0x000039d0


	//   ....[6]....
        /*00cc*/ 	.word	0x000039f0


	//   ....[7]....
        /*00d0*/ 	.word	0x00003a10


	//   ....[8]....
        /*00d4*/ 	.word	0x00003a30


	//   ....[9]....
        /*00d8*/ 	.word	0x00003a50


	//   ....[10]....
        /*00dc*/ 	.word	0x00005170


	//   ....[11]....
        /*00e0*/ 	.word	0x00005200


	//   ....[12]....
        /*00e4*/ 	.word	0x00005260


	//   ....[13]....
        /*00e8*/ 	.word	0x000052c0


	//   ....[14]....
        /*00ec*/ 	.word	0x00005320


	//   ....[15]....
        /*00f0*/ 	.word	0x00005c60


	//   ....[16]....
        /*00f4*/ 	.word	0x00005cc0


	//   ....[17]....
        /*00f8*/ 	.word	0x00005d20


	//   ....[18]....
        /*00fc*/ 	.word	0x00005d80


	//   ....[19]....
        /*0100*/ 	.word	0x00005de0


	//----- nvinfo : EIATTR_VRC_CTA_INIT_COUNT
	.align		4
.L_12322:
        /*0104*/ 	.byte	0x02, 0x4a
	.zero		1
	.zero		1


	//----- nvinfo : EIATTR_SYSCALL_OFFSETS
	.align		4
        /*0108*/ 	.byte	0x04, 0x46
        /*010a*/ 	.short	(.L_12324 - .L_12323)


	//   ....[0]....
.L_12323:
        /*010c*/ 	.word	0x000001a0


	//----- nvinfo : EIATTR_EXIT_INSTR_OFFSETS
	.align		4
.L_12324:
        /*0110*/ 	.byte	0x04, 0x1c
        /*0112*/ 	.short	(.L_12326 - .L_12325)


	//   ....[0]....
.L_12325:
        /*0114*/ 	.word	0x00000250


	//   ....[1]....
        /*0118*/ 	.word	0x00005110


	//----- nvinfo : EIATTR_CRS_STACK_SIZE
	.align		4
.L_12326:
        /*011c*/ 	.byte	0x04, 0x1e
        /*011e*/ 	.short	(.L_12328 - .L_12327)
.L_12327:
        /*0120*/ 	.word	0x00000000


	//----- nvinfo : EIATTR_CBANK_PARAM_SIZE
	.align		4
.L_12328:
        /*0124*/ 	.byte	0x03, 0x19
        /*0126*/ 	.short	0x0090


	//----- nvinfo : EIATTR_PARAM_CBANK
	.align		4
        /*0128*/ 	.byte	0x04, 0x0a
        /*012a*/ 	.short	(.L_12330 - .L_12329)
	.align		4
.L_12329:
        /*012c*/ 	.word	index@(.nv.constant0._Z15SoftmaxWarpImplI22BroadcastScaleMaskLoadIffbLm3EiE11DirectStoreIffEfLi2ELi14ELi32ELi1ELb1EL9Algorithm0EEvT_T0_ll)
        /*0130*/ 	.short	0x0380
        /*0132*/ 	.short	0x0090


	//----- nvinfo : EIATTR_SW_WAR
	.align		4
.L_12330:
        /*0134*/ 	.byte	0x04, 0x36
        /*0136*/ 	.short	(.L_12332 - .L_12331)
.L_12331:
        /*0138*/ 	.word	0x00000008
.L_12332:


//--------------------- .nv.info._Z15SoftmaxWarpImplI22BroadcastScaleMaskLoadIffbLm3EiE11DirectStoreIffEfLi2ELi14ELi32ELi1ELb0EL9Algorithm0EEvT_T0_ll --------------------------
	.section	.nv.info._Z15SoftmaxWarpImplI22BroadcastScaleMaskLoadIffbLm3EiE11DirectStoreIffEfLi2ELi14ELi32ELi1ELb0EL9Algorithm0EEvT_T0_ll,"",@"SHT_CUDA_INFO"
	.sectionflags	@""
	.align	4


	//----- nvinfo : EIATTR_CUDA_API_VERSION
	.align		4
        /*0000*/ 	.byte	0x04, 0x37
        /*0002*/ 	.short	(.L_12334 - .L_12333)
.L_12333:
        /*0004*/ 	.word	0x00000082


	//----- nvinfo : EIATTR_KPARAM_INFO
	.align		4
.L_12334:
        /*0008*/ 	.byte	0x04, 0x17
        /*000a*/ 	.short	(.L_12336 - .L_12335)
.L_12335:
        /*000c*/ 	.word	0x00000000
        /*0010*/ 	.short	0x0003
        /*0012*/ 	.short	0x0088
        /*0014*/ 	.byte	0x00, 0xf0, 0x21, 0x00


	//----- nvinfo : EIATTR_KPARAM_INFO
	.align		4
.L_12336:
        /*0018*/ 	.byte	0x04, 0x17
        /*001a*/ 	.short	(.L_12338 - .L_12337)
.L_12337:
        /*001c*/ 	.word	0x00000000
        /*0020*/ 	.short	0x0002
        /*0022*/ 	.short	0x0080
        /*0024*/ 	.byte	0x00, 0xf0, 0x21, 0x00


	//----- nvinfo : EIATTR_KPARAM_INFO
	.align		4
.L_12338:
        /*0028*/ 	.byte	0x04, 0x17
        /*002a*/ 	.short	(.L_12340 - .L_12339)
.L_12339:
        /*002c*/ 	.word	0x00000000
        /*0030*/ 	.short	0x0001
        /*0032*/ 	.short	0x0070
        /*0034*/ 	.byte	0x00, 0xf0, 0x41, 0x00


	//----- nvinfo : EIATTR_KPARAM_INFO
	.align		4
.L_12340:
        /*0038*/ 	.byte	0x04, 0x17
        /*003a*/ 	.short	(.L_12342 - .L_12341)
.L_12341:
        /*003c*/ 	.word	0x00000000
        /*0040*/ 	.short	0x0000
        /*0042*/ 	.short	0x0000
        /*0044*/ 	.byte	0x00, 0xf0, 0xc1, 0x01


	//----- nvinfo : EIATTR_SPARSE_MMA_MASK
	.align		4
.L_12342:
        /*0048*/ 	.byte	0x03, 0x50
        /*004a*/ 	.short	0x0000


	//----- nvinfo : EIATTR_MAXREG_COUNT
	.align		4
        /*004c*/ 	.byte	0x03, 0x1b
        /*004e*/ 	.short	0x00ff


	//----- nvinfo : EIATTR_EXTERNS
	.align		4
        /*0050*/ 	.byte	0x04, 0x0f
        /*0052*/ 	.short	(.L_12344 - .L_12343)


	//   ....[0]....
	.align		4
.L_12343:
        /*0054*/ 	.word	index@(__assertfail)


	//----- nvinfo : EIATTR_MERCURY_ISA_VERSION
	.align		4
.L_12344:
        /*0058*/ 	.byte	0x03, 0x5f
        /*005a*/ 	.short	0x0101


	//----- nvinfo : EIATTR_COOP_GROUP_MASK_REGIDS
	.align		4
        /*005c*/ 	.byte	0x04, 0x29
        /*005e*/ 	.short	(.L_12346 - .L_12345)


	//   ....[0]....
.L_12345:
        /*0060*/ 	.word	0xffffffff


	//   ....[1]....
        /*0064*/ 	.word	0xffffffff


	//   ....[2]....
        /*0068*/ 	.word	0xffffffff


	//   ....[3]....
        /*006c*/ 	.word	0xffffffff


	//   ....[4]....
        /*0070*/ 	.word	0xffffffff


	//   ....[5]....
        /*0074*/ 	.word	0xffffffff


	//   ....[6]....
        /*0078*/ 	.word	0xffffffff


	//   ....[7]....
        /*007c*/ 	.word	0xffffffff


	//   ....[8]....
        /*0080*/ 	.word	0xffffffff


	//   ....[9]....
        /*0084*/ 	.word	0xffffffff


	//   ....[10]....
        /*0088*/ 	.word	0x0500000f


	//   ....[11]....
        /*008c*/ 	.word	0x0500000f


	//   ....[12]....
        /*0090*/ 	.word	0x0500000f


	//   ....[13]....
        /*0094*/ 	.word	0x0500000f


	//   ....[14]....
        /*0098*/ 	.word	0x0500000f


	//   ....[15]....
        /*009c*/ 	.word	0x0500000f


	//   ....[16]....
        /*00a0*/ 	.word	0x0500000f


	//   ....[17]....
        /*00a4*/ 	.word	0x0500000f


	//   ....[18]....
        /*00a8*/ 	.word	0x0500000f


	//   ....[19]....
        /*00ac*/ 	.word	0x0500000f


	//----- nvinfo : EIATTR_COOP_GROUP_INSTR_OFFSETS
	.align		4
.L_12346:
        /*00b0*/ 	.byte	0x04, 0x28
        /*00b2*/ 	.short	(.L_12348 - .L_12347)


	//   ....[0]....
.L_12347:
        /*00b4*/ 	.word	0x00001ee0


	//   ....[1]....
        /*00b8*/ 	.word	0x00001f20


	//   ....[2]....
        /*00bc*/ 	.word	0x00001f40


	//   ....[3]....
        /*00c0*/ 	.word	0x00001f60


	//   ....[4]....
        /*00c4*/ 	.word	0x00001f80


	//   ....[5]....
        /*00c8*/ 	.word	0x00002860


	//   ....[6]....
        /*00cc*/ 	.word	0x00002880


	//   ....[7]....
        /*00d0*/ 	.word	0x000028a0


	//   ....[8]....
        /*00d4*/ 	.word	0x000028c0


	//   ....[9]....
        /*00d8*/ 	.word	0x000028e0


	//   ....[10]....
        /*00dc*/ 	.word	0x00003bf0


	//   ....[11]....
        /*00e0*/ 	.word	0x00003c80


	//   ....[12]....
        /*00e4*/ 	.word	0x00003ce0


	//   ....[13]....
        /*00e8*/ 	.word	0x00003d40


	//   ....[14]....
        /*00ec*/ 	.word	0x00003da0


	//   ....[15]....
        /*00f0*/ 	.word	0x000046e0


	//   ....[16]....
        /*00f4*/ 	.word	0x00004740


	//   ....[17]....
        /*00f8*/ 	.word	0x000047a0


	//   ....[18]....
        /*00fc*/ 	.word	0x00004800


	//   ....[19]....
        /*0100*/ 	.word	0x00004860


	//----- nvinfo : EIATTR_VRC_CTA_INIT_COUNT
	.align		4
.L_12348:
        /*0104*/ 	.byte	0x02, 0x4a
	.zero		1
	.zero		1


	//----- nvinfo : EIATTR_SYSCALL_OFFSETS
	.align		4
        /*0108*/ 	.byte	0x04, 0x46
        /*010a*/ 	.short	(.L_12350 - .L_12349)


	//   ....[0]....
.L_12349:
        /*010c*/ 	.word	0x00000190


	//----- nvinfo : EIATTR_EXIT_INSTR_OFFSETS
	.align		4
.L_12350:
        /*0110*/ 	.byte	0x04, 0x1c
        /*0112*/ 	.short	(.L_12352 - .L_12351)


	//   ....[0]....
.L_12351:
        /*0114*/ 	.word	0x00000240


	//   ....[1]....
        /*0118*/ 	.word	0x00003b90


	//----- nvinfo : EIATTR_CRS_STACK_SIZE
	.align		4
.L_12352:
        /*011c*/ 	.byte	0x04, 0x1e
        /*011e*/ 	.short	(.L_12354 - .L_12353)
.L_12353:
        /*0120*/ 	.word	0x00000000


	//----- nvinfo : EIATTR_CBANK_PARAM_SIZE
	.align		4
.L_12354:
        /*0124*/ 	.byte	0x03, 0x19
        /*0126*/ 	.short	0x0090


	//----- nvinfo : EIATTR_PARAM_CBANK
	.align		4
        /*0128*/ 	.byte	0x04, 0x0a
        /*012a*/ 	.short	(.L_12356 - .L_12355)
	.align		4
.L_12355:
        /*012c*/ 	.word	index@(.nv.constant0._Z15SoftmaxWarpImplI22BroadcastScaleMaskLoadIffbLm3EiE11DirectStoreIffEfLi2ELi14ELi32ELi1ELb0EL9Algorithm0EEvT_T0_ll)
        /*0130*/ 	.short	0x0380
        /*0132*/ 	.short	0x0090


	//----- nvinfo : EIATTR_SW_WAR
	.align		4
.L_12356:
        /*0134*/ 	.byte	0x04, 0x36
        /*0136*/ 	.short	(.L_12358 - .L_12357)
.L_12357:
        /*0138*/ 	.word	0x00000008
.L_12358:


//--------------------- .nv.info._Z15SoftmaxWarpImplI22BroadcastScaleMaskLoadIffbLm3EiE11DirectStoreIffEfLi2ELi12ELi32ELi1ELb1EL9Algorithm0EEvT_T0_ll --------------------------
	.section	.nv.info._Z15SoftmaxWarpImplI22BroadcastScaleMaskLoadIffbLm3EiE11DirectStoreIffEfLi2ELi12ELi32ELi1ELb1EL9Algorithm0EEvT_T0_ll,"",@"SHT_CUDA_INFO"
	.sectionflags	@""
	.align	4


	//----- nvinfo : EIATTR_CUDA_API_VERSION
	.align		4
        /*0000*/ 	.byte	0x04, 0x37
        /*0002*/ 	.short	(.L_12360 - .L_12359)
.L_12359:
        /*0004*/ 	.word	0x00000082


	//----- nvinfo : EIATTR_KPARAM_INFO
	.align		4
.L_12360:
        /*0008*/ 	.byte	0x04, 0x17
        /*000a*/ 	.short	(.L_12362 - .L_12361)
.L_12361:
        /*000c*/ 	.word	0x00000000
        /*0010*/ 	.short	0x0003
        /*0012*/ 	.short	0x0088
        /*0014*/ 	.byte	0x00, 0xf0, 0x21, 0x00


	//----- nvinfo : EIATTR_KPARAM_INFO
	.align		4
.L_12362:
        /*0018*/ 	.byte	0x04, 0x17
        /*001a*/ 	.short	(.L_12364 - .L_12363)
.L_12363:
        /*001c*/ 	.word	0x00000000
        /*0020*/ 	.short	0x0002
        /*0022*/ 	.short	0x0080
        /*0024*/ 	.byte	0x00, 0xf0, 0x21, 0x00


	//----- nvinfo : EIATTR_KPARAM_INFO
	.align		4
.L_12364:
        /*0028*/ 	.byte	0x04, 0x17
        /*002a*/ 	.short	(.L_12366 - .L_12365)
.L_12365:
        /*002c*/ 	.word	0x00000000
        /*0030*/ 	.short	0x0001
        /*0032*/ 	.short	0x0070
        /*0034*/ 	.byte	0x00, 0xf0, 0x41, 0x00


	//----- nvinfo : EIATTR_KPARAM_INFO
	.align		4
.L_12366:
        /*0038*/ 	.byte	0x04, 0x17
        /*003a*/ 	.short	(.L_12368 - .L_12367)
.L_12367:
        /*003c*/ 	.word	0x00000000
        /*0040*/ 	.short	0x0000
        /*0042*/ 	.short	0x0000
        /*0044*/ 	.byte	0x00, 0xf0, 0xc1, 0x01


	//----- nvinfo : EIATTR_SPARSE_MMA_MASK
	.align		4
.L_12368:
        /*0048*/ 	.byte	0x03, 0x50
        /*004a*/ 	.short	0x0000


	//----- nvinfo : EIATTR_MAXREG_COUNT
	.align		4
        /*004c*/ 	.byte	0x03, 0x1b
        /*004e*/ 	.short	0x00ff


	//----- nvinfo : EIATTR_EXTERNS
	.align		4
        /*0050*/ 	.byte	0x04, 0x0f
        /*0052*/ 	.short	(.L_12370 - .L_12369)


	//   ....[0]....
	.align		4
.L_12369:
        /*0054*/ 	.word	index@(__assertfail)


	//----- nvinfo : EIATTR_MERCURY_ISA_VERSION
	.align		4
.L_12370:
        /*0058*/ 	.byte	0x03, 0x5f
        /*005a*/ 	.short	0x0101


	//----- nvinfo : EIATTR_COOP_GROUP_MASK_REGIDS
	.align		4
        /*005c*/ 	.byte	0x04, 0x29
        /*005e*/ 	.short	(.L_12372 - .L_12371)


	//   ....[0]....
.L_12371:
        /*0060*/ 	.word	0xffffffff


	//   ....[1]....
        /*0064*/ 	.word	0xffffffff


	//   ....[2]....
        /*0068*/ 	.word	0xffffffff


	//   ....[3]....
        /*006c*/ 	.word	0xffffffff


	//   ....[4]....
        /*0070*/ 	.word	0xffffffff


	//   ....[5]....
        /*0074*/ 	.word	0xffffffff


	//   ....[6]....
        /*0078*/ 	.word	0xffffffff


	//   ....[7]....
        /*007c*/ 	.word	0xffffffff


	//   ....[8]....
        /*0080*/ 	.word	0xffffffff


	//   ....[9]....
        /*0084*/ 	.word	0xffffffff


	//   ....[10]....
        /*0088*/ 	.word	0x0500000f


	//   ....[11]....
        /*008c*/ 	.word	0x0500000f


	//   ....[12]....
        /*0090*/ 	.word	0x0500000f


	//   ....[13]....
        /*0094*/ 	.word	0x0500000f


	//   ....[14]....
        /*0098*/ 	.word	0x0500000f


	//   ....[15]....
        /*009c*/ 	.word	0x0500000f


	//   ....[16]....
        /*00a0*/ 	.word	0x0500000f


	//   ....[17]....
        /*00a4*/ 	.word	0x0500000f


	//   ....[18]....
        /*00a8*/ 	.word	0x0500000f


	//   ....[19]....
        /*00ac*/ 	.word	0x0500000f


	//----- nvinfo : EIATTR_COOP_GROUP_INSTR_OFFSETS
	.align		4
.L_12372:
        /*00b0*/ 	.byte	0x04, 0x28
        /*00b2*/ 	.short	(.L_12374 - .L_12373)


	//   ....[0]....
.L_12373:
        /*00b4*/ 	.word	0x00002930


	//   ....[1]....
        /*00b8*/ 	.word	0x00002970


	//   ....[2]....
        /*00bc*/ 	.word	0x00002990


	//   ....[3]....
        /*00c0*/ 	.word	0x000029b0


	//   ....[4]....
        /*00c4*/ 	.word	0x000029d0


	//   ....[5]....
        /*00c8*/ 	.word	0x00003170


	//   ....[6]....
        /*00cc*/ 	.word	0x00003190


	//   ....[7]....
        /*00d0*/ 	.word	0x000031b0


	//   ....[8]....
        /*00d4*/ 	.word	0x000031d0


	//   ....[9]....
        /*00d8*/ 	.word	0x000031f0


	//   ....[10]....
        /*00dc*/ 	.word	0x000045e0


	//   ....[11]....
        /*00e0*/ 	.word	0x00004660


	//   ....[12]....
        /*00e4*/ 	.word	0x000046c0


	//   ....[13]....
        /*00e8*/ 	.word	0x00004720


	//   ....[14]....
        /*00ec*/ 	.word	0x00004780


	//   ....[15]....
        /*00f0*/ 	.word	0x00004f90


	//   ....[16]....
        /*00f4*/ 	.word	0x00004ff0


	//   ....[17]....
        /*00f8*/ 	.word	0x00005050


	//   ....[18]....
        /*00fc*/ 	.word	0x000050b0


	//   ....[19]....
        /*0100*/ 	.word	0x00005110


	//----- nvinfo : EIATTR_VRC_CTA_INIT_COUNT
	.align		4
.L_12374:
        /*0104*/ 	.byte	0x02, 0x4a
	.zero		1
	.zero		1


	//----- nvinfo : EIATTR_SYSCALL_OFFSETS
	.align		4
        /*0108*/ 	.byte	0x04, 0x46
        /*010a*/ 	.short	(.L_12376 - .L_12375)


	//   ....[0]....
.L_12375:
        /*010c*/ 	.word	0x000001a0


	//----- nvinfo : EIATTR_EXIT_INSTR_OFFSETS
	.align		4
.L_12376:
        /*0110*/ 	.byte	0x04, 0x1c
        /*0112*/ 	.short	(.L_12378 - .L_12377)


	//   ....[0]....
.L_12377:
        /*0114*/ 	.word	0x00000250


	//   ....[1]....
        /*0118*/ 	.word	0x00004580


	//----- nvinfo : EIATTR_CRS_STACK_SIZE
	.align		4
.L_12378:
        /*011c*/ 	.byte	0x04, 0x1e
        /*011e*/ 	.short	(.L_12380 - .L_12379)
.L_12379:
        /*0120*/ 	.word	0x00000000


	//----- nvinfo : EIATTR_CBANK_PARAM_SIZE
	.align		4
.L_12380:
        /*0124*/ 	.byte	0x03, 0x19
        /*0126*/ 	.short	0x0090


	//----- nvinfo : EIATTR_PARAM_CBANK
	.align		4
        /*0128*/ 	.byte	0x04, 0x0a
        /*012a*/ 	.short	(.L_12382 - .L_12381)
	.align		4
.L_12381:
        /*012c*/ 	.word	index@(.nv.constant0._Z15SoftmaxWarpImplI22BroadcastScaleMaskLoadIffbLm3EiE11DirectStoreIffEfLi2ELi12ELi32ELi1ELb1EL9Algorithm0EEvT_T0_ll)
        /*0130*/ 	.short	0x0380
        /*0132*/ 	.short	0x0090


	//----- nvinfo : EIATTR_SW_WAR
	.align		4
.L_12382:
        /*0134*/ 	.byte	0x04, 0x36
        /*0136*/ 	.short	(.L_12384 - .L_12383)
.L_12383:
        /*0138*/ 	.word	0x00000008
.L_12384:


//--------------------- .nv.info._Z15SoftmaxWarpImplI22BroadcastScaleMaskLoadIffbLm3EiE11DirectStoreIffEfLi2ELi12ELi32ELi1ELb0EL9Algorithm0EEvT_T0_ll --------------------------
	.section	.nv.info._Z15SoftmaxWarpImplI22BroadcastScaleMaskLoadIffbLm3EiE11DirectStoreIffEfLi2ELi12ELi32ELi1ELb0EL9Algorithm0EEvT_T0_ll,"",@"SHT_CUDA_INFO"
	.sectionflags	@""
	.align	4


	//----- nvinfo : EIATTR_CUDA_API_VERSION
	.align		4
        /*0000*/ 	.byte	0x04, 0x37
        /*0002*/ 	.short	(.L_12386 - .L_12385)
.L_12385:
        /*0004*/ 	.word	0x00000082


	//----- nvinfo : EIATTR_KPARAM_INFO
	.align		4
.L_12386:
        /*0008*/ 	.byte	0x04, 0x17
        /*000a*/ 	.short	(.L_12388 - .L_12387)
.L_12387:
        /*000c*/ 	.word	0x00000000
        /*0010*/ 	.short	0x0003
        /*0012*/ 	.short	0x0088
        /*0014*/ 	.byte	0x00, 0xf0, 0x21, 0x00


	//----- nvinfo : EIATTR_KPARAM_INFO
	.align		4
.L_12388:
        /*0018*/ 	.byte	0x04, 0x17
        /*001a*/ 	.short	(.L_12390 - .L_12389)
.L_12389:
        /*001c*/ 	.word	0x00000000
        /*0020*/ 	.short	0x0002
        /*0022*/ 	.short	0x0080
        /*0024*/ 	.byte	0x00, 0xf0, 0x21, 0x00


	//----- nvinfo : EIATTR_KPARAM_INFO
	.align		4
.L_12390:
        /*0028*/ 	.byte	0x04, 0x17
        /*002a*/ 	.short	(.L_12392 - .L_12391)
.L_12391:
        /*002c*/ 	.word	0x00000000
        /*0030*/ 	.short	0x0001
        /*0032*/ 	.short	0x0070
        /*0034*/ 	.byte	0x00, 0xf0, 0x41, 0x00


	//----- nvinfo : EIATTR_KPARAM_INFO
	.align		4
.L_12392:
        /*0038*/ 	.byte	0x04, 0x17
        /*003a*/ 	.short	(.L_12394 - .L_12393)
.L_12393:
        /*003c*/ 	.word	0x00000000
        /*0040*/ 	.short	0x0000
        /*0042*/ 	.short	0x0000
        /*0044*/ 	.byte	0x00, 0xf0, 0xc1, 0x01


	//----- nvinfo : EIATTR_SPARSE_MMA_MASK
	.align		4
.L_12394:
        /*0048*/ 	.byte	0x03, 0x50
        /*004a*/ 	.short	0x0000


	//----- nvinfo : EIATTR_MAXREG_COUNT
	.align		4
        /*004c*/ 	.byte	0x03, 0x1b
        /*004e*/ 	.short	0x00ff


	//----- nvinfo : EIATTR_EXTERNS
	.align		4
        /*0050*/ 	.byte	0x04, 0x0f
        /*0052*/ 	.short	(.L_12396 - .L_12395)


	//   ....[0]....
	.align		4
.L_12395:
        /*0054*/ 	.word	index@(__assertfail)


	//----- nvinfo : EIATTR_MERCURY_ISA_VERSION
	.align		4
.L_12396:
        /*0058*/ 	.byte	0x03, 0x5f
        /*005a*/ 	.short	0x0101


	//----- nvinfo : EIATTR_COOP_GROUP_MASK_REGIDS
	.align		4
        /*005c*/ 	.byte	0x04, 0x29
        /*005e*/ 	.short	(.L_12398 - .L_12397)


	//   ....[0]....
.L_12397:
        /*0060*/ 	.word	0xffffffff


	//   ....[1]....
        /*0064*/ 	.word	0xffffffff


	//   ....[2]....
        /*0068*/ 	.word	0xffffffff


	//   ....[3]....
        /*006c*/ 	.word	0xffffffff


	//   ....[4]....
        /*0070*/ 	.word	0xffffffff


	//   ....[5]....
        /*0074*/ 	.word	0xffffffff


	//   ....[6]....
        /*0078*/ 	.word	0xffffffff


	//   ....[7]....
        /*007c*/ 	.word	0xffffffff


	//   ....[8]....
        /*0080*/ 	.word	0xffffffff


	//   ....[9]....
        /*0084*/ 	.word	0xffffffff


	//   ....[10]....
        /*0088*/ 	.word	0x0500000f


	//   ....[11]....
        /*008c*/ 	.word	0x0500000f


	//   ....[12]....
        /*0090*/ 	.word	0x0500000f


	//   ....[13]....
        /*0094*/ 	.word	0x0500000f


	//   ....[14]....
        /*0098*/ 	.word	0x0500000f


	//   ....[15]....
        /*009c*/ 	.word	0x0500000f


	//   ....[16]....
        /*00a0*/ 	.word	0x0500000f


	//   ....[17]....
        /*00a4*/ 	.word	0x0500000f


	//   ....[18]....
        /*00a8*/ 	.word	0x0500000f


	//   ....[19]....
        /*00ac*/ 	.word	0x0500000f


	//----- nvinfo : EIATTR_COOP_GROUP_INSTR_OFFSETS
	.align		4
.L_12398:
        /*00b0*/ 	.byte	0x04, 0x28
        /*00b2*/ 	.short	(.L_12400 - .L_12399)


	//   ....[0]....
.L_12399:
        /*00b4*/ 	.word	0x00001b70


	//   ....[1]....
        /*00b8*/ 	.word	0x00001bb0


	//   ....[2]....
        /*00bc*/ 	.word	0x00001bd0


	//   ....[3]....
        /*00c0*/ 	.word	0x00001bf0


	//   ....[4]....
        /*00c4*/ 	.word	0x00001c10


	//   ....[5]....
        /*00c8*/ 	.word	0x000023b0


	//   ....[6]....
        /*00cc*/ 	.word	0x000023d0


	//   ....[7]....
        /*00d0*/ 	.word	0x000023f0


	//   ....[8]....
        /*00d4*/ 	.word	0x00002410


	//   ....[9]....
        /*00d8*/ 	.word	0x00002430


	//   ....[10]....
        /*00dc*/ 	.word	0x000034d0


	//   ....[11]....
        /*00e0*/ 	.word	0x00003560


	//   ....[12]....
        /*00e4*/ 	.word	0x000035c0


	//   ....[13]....
        /*00e8*/ 	.word	0x00003620


	//   ....[14]....
        /*00ec*/ 	.word	0x00003680


	//   ....[15]....
        /*00f0*/ 	.word	0x00003e80


	//   ....[16]....
        /*00f4*/ 	.word	0x00003ee0


	//   ....[17]....
        /*00f8*/ 	.word	0x00003f40


	//   ....[18]....
        /*00fc*/ 	.word	0x00003fa0


	//   ....[19]....
        /*0100*/ 	.word	0x00004000


	//----- nvinfo : EIATTR_VRC_CTA_INIT_COUNT
	.align		4
.L_12400:
        /*0104*/ 	.byte	0x02, 0x4a
	.zero		1
	.zero		1


	//----- nvinfo : EIATTR_SYSCALL_OFFSETS
	.align		4
        /*0108*/ 	.byte	0x04, 0x46
        /*010a*/ 	.short	(.L_12402 - .L_12401)


	//   ....[0]....
.L_12401:
        /*010c*/ 	.word	0x00000190


	//----- nvinfo : EIATTR_EXIT_INSTR_OFFSETS
	.align		4
.L_12402:
        /*0110*/ 	.byte	0x04, 0x1c
        /*0112*/ 	.short	(.L_12404 - .L_12403)


	//   ....[0]....
.L_12403:
        /*0114*/ 	.word	0x00000240


	//   ....[1]....
        /*0118*/ 	.word	0x00003470


	//----- nvinfo : EIATTR_CRS_STACK_SIZE
	.align		4
.L_12404:
        /*011c*/ 	.byte	0x04, 0x1e
        /*011e*/ 	.short	(.L_12406 - .L_12405)
.L_12405:
        /*0120*/ 	.word	0x00000000


	//----- nvinfo : EIATTR_CBANK_PARAM_SIZE
	.align		4
.L_12406:
        /*0124*/ 	.byte	0x03, 0x19
        /*0126*/ 	.short	0x0090


	//----- nvinfo : EIATTR_PARAM_CBANK
	.align		4
        /*0128*/ 	.byte	0x04, 0x0a
        /*012a*/ 	.short	(.L_12408 - .L_12407)
	.align		4
.L_12407:
        /*012c*/ 	.word	index@(.nv.constant0._Z15SoftmaxWarpImplI22BroadcastScaleMaskLoadIffbLm3EiE11DirectStoreIffEfLi2ELi12ELi32ELi1ELb0EL9Algorithm0EEvT_T0_ll)
        /*0130*/ 	.short	0x0380
        /*0132*/ 	.short	0x0090


	//----- nvinfo : EIATTR_SW_WAR
	.align		4
.L_12408:
        /*0134*/ 	.byte	0x04, 0x36
        /*0136*/ 	.short	(.L_12410 - .L_12409)
.L_12409:
        /*0138*/ 	.word	0x00000008
.L_12410:


//--------------------- .nv.info._Z15SoftmaxWarpImplI22BroadcastScaleMaskLoadIffbLm3EiE11DirectStoreIffEfLi2ELi10ELi32ELi1ELb1EL9Algorithm0EEvT_T0_ll --------------------------
	.section	.nv.info._Z15SoftmaxWarpImplI22BroadcastScaleMaskLoadIffbLm3EiE11DirectStoreIffEfLi2ELi10ELi32ELi1ELb1EL9Algorithm0EEvT_T0_ll,"",@"SHT_CUDA_INFO"
	.sectionflags	@""
	.align	4


	//----- nvinfo : EIATTR_CUDA_API_VERSION
	.align		4
        /*0000*/ 	.byte	0x04, 0x37
        /*0002*/ 	.short	(.L_12412 - .L_12411)
.L_12411:
        /*0004*/ 	.word	0x00000082


	//----- nvinfo : EIATTR_KPARAM_INFO
	.align		4
.L_12412:
        /*0008*/ 	.byte	0x04, 0x17
        /*000a*/ 	.short	(.L_12414 - .L_12413)
.L_12413:
        /*000c*/ 	.word	0x00000000
        /*0010*/ 	.short	0x0003
        /*0012*/ 	.short	0x0088
        /*0014*/ 	.byte	0x00, 0xf0, 0x21, 0x00


	//----- nvinfo : EIATTR_KPARAM_INFO
	.align		4
.L_12414:
        /*0018*/ 	.byte	0x04, 0x17
        /*001a*/ 	.short	(.L_12416 - .L_12415)
.L_12415:
        /*001c*/ 	.word	0x00000000
        /*0020*/ 	.short	0x0002
        /*0022*/ 	.short	0x0080
        /*0024*/ 	.byte	0x00, 0xf0, 0x21, 0x00


	//----- nvinfo : EIATTR_KPARAM_INFO
	.align		4
.L_12416:
        /*0028*/ 	.byte	0x04, 0x17
        /*002a*/ 	.short	(.L_12418 - .L_12417)
.L_12417:
        /*002c*/ 	.word	0x00000000
        /*0030*/ 	.short	0x0001
        /*0032*/ 	.short	0x0070
        /*0034*/ 	.byte	0x00, 0xf0, 0x41, 0x00


	//----- nvinfo : EIATTR_KPARAM_INFO
	.align		4
.L_12418:
        /*0038*/ 	.byte	0x04, 0x17
        /*003a*/ 	.short	(.L_12420 - .L_12419)
.L_12419:
        /*003c*/ 	.word	0x00000000
        /*0040*/ 	.short	0x0000
        /*0042*/ 	.short	0x0000
        /*0044*/ 	.byte	0x00, 0xf0, 0xc1, 0x01


	//----- nvinfo : EIATTR_SPARSE_MMA_MASK
	.align		4
.L_12420:
        /*0048*/ 	.byte	0x03, 0x50
        /*004a*/ 	.short	0x0000


	//----- nvinfo : EIATTR_MAXREG_COUNT
	.align		4
        /*004c*/ 	.byte	0x03, 0x1b
        /*004e*/ 	.short	0x00ff


	//----- nvinfo : EIATTR_EXTERNS
	.align		4
        /*0050*/ 	.byte	0x04, 0x0f
        /*0052*/ 	.short	(.L_12422 - .L_12421)


	//   ....[0]....
	.align		4
.L_12421:
        /*0054*/ 	.word	index@(__assertfail)


	//----- nvinfo : EIATTR_MERCURY_ISA_VERSION
	.align		4
.L_12422:
        /*0058*/ 	.byte	0x03, 0x5f
        /*005a*/ 	.short	0x0101


	//----- nvinfo : EIATTR_COOP_GROUP_MASK_REGIDS
	.align		4
        /*005c*/ 	.byte	0x04, 0x29
        /*005e*/ 	.short	(.L_12424 - .L_12423)


	//   ....[0]....
.L_12423:
        /*0060*/ 	.word	0xffffffff


	//   ....[1]....
        /*0064*/ 	.word	0xffffffff


	//   ....[2]....
        /*0068*/ 	.word	0xffffffff


	//   ....[3]....
        /*006c*/ 	.word	0xffffffff


	//   ....[4]....
        /*0070*/ 	.word	0xffffffff


	//   ....[5]....
        /*0074*/ 	.word	0xffffffff


	//   ....[6]....
        /*0078*/ 	.word	0xffffffff


	//   ....[7]....
        /*007c*/ 	.word	0xffffffff


	//   ....[8]....
        /*0080*/ 	.word	0xffffffff


	//   ....[9]....
        /*0084*/ 	.word	0xffffffff


	//   ....[10]....
        /*0088*/ 	.word	0x0500000f


	//   ....[11]....
        /*008c*/ 	.word	0x0500000f


	//   ....[12]....
        /*0090*/ 	.word	0x0500000f


	//   ....[13]....
        /*0094*/ 	.word	0x0500000f


	//   ....[14]....
        /*0098*/ 	.word	0x0500000f


	//   ....[15]....
        /*009c*/ 	.word	0x0500000f


	//   ....[16]....
        /*00a0*/ 	.word	0x0500000f


	//   ....[17]....
        /*00a4*/ 	.word	0x0500000f


	//   ....[18]....
        /*00a8*/ 	.word	0x0500000f


	//   ....[19]....
        /*00ac*/ 	.word	0x0500000f


	//----- nvinfo : EIATTR_COOP_GROUP_INSTR_OFFSETS
	.align		4
.L_12424:
        /*00b0*/ 	.byte	0x04, 0x28
        /*00b2*/ 	.short	(.L_12426 - .L_12425)


	//   ....[0]....
.L_12425:
        /*00b4*/ 	.word	0x000022e0


	//   ....[1]....
        /*00b8*/ 	.word	0x00002320


	//   ....[2]....
        /*00bc*/ 	.word	0x00002340


	//   ....[3]....
        /*00c0*/ 	.word	0x00002360


	//   ....[4]....
        /*00c4*/ 	.word	0x00002380


	//   ....[5]....
        /*00c8*/ 	.word	0x000029e0


	//   ....[6]....
        /*00cc*/ 	.word	0x00002a00


	//   ....[7]....
        /*00d0*/ 	.word	0x00002a20


	//   ....[8]....
        /*00d4*/ 	.word	0x00002a40


	//   ....[9]....
        /*00d8*/ 	.word	0x00002a60


	//   ....[10]....
        /*00dc*/ 	.word	0x00003b10


	//   ....[11]....
        /*00e0*/ 	.word	0x00003b90


	//   ....[12]....
        /*00e4*/ 	.word	0x00003bf0


	//   ....[13]....
        /*00e8*/ 	.word	0x00003c50


	//   ....[14]....
        /*00ec*/ 	.word	0x00003cb0


	//   ....[15]....
        /*00f0*/ 	.word	0x00004380


	//   ....[16]....
        /*00f4*/ 	.word	0x000043e0


	//   ....[17]....
        /*00f8*/ 	.word	0x00004440


	//   ....[18]....
        /*00fc*/ 	.word	0x000044a0


	//   ....[19]....
        /*0100*/ 	.word	0x00004500


	//----- nvinfo : EIATTR_VRC_CTA_INIT_COUNT
	.align		4
.L_12426:
        /*0104*/ 	.byte	0x02, 0x4a
	.zero		1
	.zero		1


	//----- nvinfo : EIATTR_SYSCALL_OFFSETS
	.align		4
        /*0108*/ 	.byte	0x04, 0x46
        /*010a*/ 	.short	(.L_12428 - .L_12427)


	//   ....[0]....
.L_12427:
        /*010c*/ 	.word	0x000001a0


	//----- nvinfo : EIATTR_EXIT_INSTR_OFFSETS
	.align		4
.L_12428:
        /*0110*/ 	.byte	0x04, 0x1c
        /*0112*/ 	.short	(.L_12430 - .L_12429)


	//   ....[0]....
.L_12429:
        /*0114*/ 	.word	0x00000250


	//   ....[1]....
        /*0118*/ 	.word	0x00003ab0


	//----- nvinfo : EIATTR_CRS_STACK_SIZE
	.align		4
.L_12430:
        /*011c*/ 	.byte	0x04, 0x1e
        /*011e*/ 	.short	(.L_12432 - .L_12431)
.L_12431:
        /*0120*/ 	.word	0x00000000


	//----- nvinfo : EIATTR_CBANK_PARAM_SIZE
	.align		4
.L_12432:
        /*0124*/ 	.byte	0x03, 0x19
        /*0126*/ 	.short	0x0090


	//----- nvinfo : EIATTR_PARAM_CBANK
	.align		4
        /*0128*/ 	.byte	0x04, 0x0a
        /*012a*/ 	.short	(.L_12434 - .L_12433)
	.align		4
.L_12433:
        /*012c*/ 	.word	index@(.nv.constant0._Z15SoftmaxWarpImplI22BroadcastScaleMaskLoadIffbLm3EiE11DirectStoreIffEfLi2ELi10ELi32ELi1ELb1EL9Algorithm0EEvT_T0_ll)
        /*0130*/ 	.short	0x0380
        /*0132*/ 	.short	0x0090


	//----- nvinfo : EIATTR_SW_WAR
	.align		4
.L_12434:
        /*0134*/ 	.byte	0x04, 0x36
        /*0136*/ 	.short	(.L_12436 - .L_12435)
.L_12435:
        /*0138*/ 	.word	0x00000008
.L_12436:


//--------------------- .nv.info._Z15SoftmaxWarpImplI22BroadcastScaleMaskLoadIffbLm3EiE11DirectStoreIffEfLi2ELi10ELi32ELi1ELb0EL9Algorithm0EEvT_T0_ll --------------------------
	.section	.nv.info._Z15SoftmaxWarpImplI22BroadcastScaleMaskLoadIffbLm3EiE11DirectStoreIffEfLi2ELi10ELi32ELi1ELb0EL9Algorithm0EEvT_T0_ll,"",@"SHT_CUDA_INFO"
	.sectionflags	@""
	.align	4


	//----- nvinfo : EIATTR_CUDA_API_VERSION
	.align		4
        /*0000*/ 	.byte	0x04, 0x37
        /*0002*/ 	.short	(.L_12438 - .L_12437)
.L_12437:
        /*0004*/ 	.word	0x00000082


	//----- nvinfo : EIATTR_KPARAM_INFO
	.align		4
.L_12438:
        /*0008*/ 	.byte	0x04, 0x17
        /*000a*/ 	.short	(.L_12440 - .L_12439)
.L_12439:
        /*000c*/ 	.word	0x00000000
        /*0010*/ 	.short	0x0003
        /*0012*/ 	.short	0x0088
        /*0014*/ 	.byte	0x00, 0xf0, 0x21, 0x00


	//----- nvinfo : EIATTR_KPARAM_INFO
	.align		4
.L_12440:
        /*0018*/ 	.byte	0x04, 0x17
        /*001a*/ 	.short	(.L_12442 - .L_12441)
.L_12441:
        /*001c*/ 	.word	0x00000000
        /*0020*/ 	.short	0x0002
        /*0022*/ 	.short	0x0080
        /*0024*/ 	.byte	0x00, 0xf0, 0x21, 0x00


	//----- nvinfo : EIATTR_KPARAM_INFO
	.align		4
.L_12442:
        /*0028*/ 	.byte	0x04, 0x17
        /*002a*/ 	.short	(.L_12444 - .L_12443)
.L_12443:
        /*002c*/ 	.word	0x00000000
        /*0030*/ 	.short	0x0001
        /*0032*/ 	.short	0x0070
        /*0034*/ 	.byte	0x00, 0xf0, 0x41, 0x00


	//----- nvinfo : EIATTR_KPARAM_INFO
	.align		4
.L_12444:
        /*0038*/ 	.byte	0x04, 0x17
        /*003a*/ 	.short	(.L_12446 - .L_12445)
.L_12445:
        /*003c*/ 	.word	0x00000000
        /*0040*/ 	.short	0x0000
        /*0042*/ 	.short	0x0000
        /*0044*/ 	.byte	0x00, 0xf0, 0xc1, 0x01


	//----- nvinfo : EIATTR_SPARSE_MMA_MASK
	.align		4
.L_12446:
        /*0048*/ 	.byte	0x03, 0x50
        /*004a*/ 	.short	0x0000


	//----- nvinfo : EIATTR_MAXREG_COUNT
	.align		4
        /*004c*/ 	.byte	0x03, 0x1b
        /*004e*/ 	.short	0x00ff


	//----- nvinfo : EIATTR_EXTERNS
	.align		4
        /*0050*/ 	.byte	0x04, 0x0f
        /*0052*/ 	.short	(.L_12448 - .L_12447)


	//   ....[0]....
	.align		4
.L_12447:
        /*0054*/ 	.word	index@(__assertfail)


	//----- nvinfo : EIATTR_MERCURY_ISA_VERSION
	.align		4
.L_12448:
        /*0058*/ 	.byte	0x03, 0x5f
        /*005a*/ 	.short	0x0101


	//----- nvinfo : EIATTR_COOP_GROUP_MASK_REGIDS
	.align		4
        /*005c*/ 	.byte	0x04, 0x29
        /*005e*/ 	.short	(.L_12450 - .L_12449)


	//   ....[0]....
.L_12449:
        /*0060*/ 	.word	0xffffffff


	//   ....[1]....
        /*0064*/ 	.word	0xffffffff


	//   ....[2]....
        /*0068*/ 	.word	0xffffffff


	//   ....[3]....
        /*006c*/ 	.word	0xffffffff


	//   ....[4]....
        /*0070*/ 	.word	0xffffffff


	//   ....[5]....
        /*0074*/ 	.word	0xffffffff


	//   ....[6]....
        /*0078*/ 	.word	0xffffffff


	//   ....[7]....
        /*007c*/ 	.word	0xffffffff


	//   ....[8]....
        /*0080*/ 	.word	0xffffffff


	//   ....[9]....
        /*0084*/ 	.word	0xffffffff


	//   ....[10]....
        /*0088*/ 	.word	0x0500000f


	//   ....[11]....
        /*008c*/ 	.word	0x0500000f


	//   ....[12]....
        /*0090*/ 	.word	0x0500000f


	//   ....[13]....
        /*0094*/ 	.word	0x0500000f


	//   ....[14]....
        /*0098*/ 	.word	0x0500000f


	//   ....[15]....
        /*009c*/ 	.word	0x0500000f


	//   ....[16]....
        /*00a0*/ 	.word	0x0500000f


	//   ....[17]....
        /*00a4*/ 	.word	0x0500000f


	//   ....[18]....
        /*00a8*/ 	.word	0x0500000f


	//   ....[19]....
        /*00ac*/ 	.word	0x0500000f


	//----- nvinfo : EIATTR_COOP_GROUP_INSTR_OFFSETS
	.align		4
.L_12450:
        /*00b0*/ 	.byte	0x04, 0x28
        /*00b2*/ 	.short	(.L_12452 - .L_12451)


	//   ....[0]....
.L_12451:
        /*00b4*/ 	.word	0x00001770


	//   ....[1]....
        /*00b8*/ 	.word	0x000017a0


	//   ....[2]....
        /*00bc*/ 	.word	0x000017c0


	//   ....[3]....
        /*00c0*/ 	.word	0x000017e0


	//   ....[4]....
        /*00c4*/ 	.word	0x00001800


	//   ....[5]....
        /*00c8*/ 	.word	0x00001e70


	//   ....[6]....
        /*00cc*/ 	.word	0x00001e90


	//   ....[7]....
        /*00d0*/ 	.word	0x00001eb0


	//   ....[8]....
        /*00d4*/ 	.word	0x00001ed0


	//   ....[9]....
        /*00d8*/ 	.word	0x00001ef0


	//   ....[10]....
        /*00dc*/ 	.word	0x00002d10


	//   ....[11]....
        /*00e0*/ 	.word	0x00002d90


	//   ....[12]....
        /*00e4*/ 	.word	0x00002df0


	//   ....[13]....
        /*00e8*/ 	.word	0x00002e50


	//   ....[14]....
        /*00ec*/ 	.word	0x00002ec0


	//   ....[15]....
        /*00f0*/ 	.word	0x00003580


	//   ....[16]....
        /*00f4*/ 	.word	0x000035e0


	//   ....[17]....
        /*00f8*/ 	.word	0x00003640


	//   ....[18]....
        /*00fc*/ 	.word	0x000036a0


	//   ....[19]....
        /*0100*/ 	.word	0x00003700


	//----- nvinfo : EIATTR_VRC_CTA_INIT_COUNT
	.align		4
.L_12452:
        /*0104*/ 	.byte	0x02, 0x4a
	.zero		1
	.zero		1


	//----- nvinfo : EIATTR_SYSCALL_OFFSETS
	.align		4
        /*0108*/ 	.byte	0x04, 0x46
        /*010a*/ 	.short	(.L_12454 - .L_12453)


	//   ....[0]....
.L_12453:
        /*010c*/ 	.word	0x00000190


	//----- nvinfo : EIATTR_EXIT_INSTR_OFFSETS
	.align		4
.L_12454:
        /*0110*/ 	.byte	0x04, 0x1c
        /*0112*/ 	.short	(.L_12456 - .L_12455)


	//   ....[0]....
.L_12455:
        /*0114*/ 	.word	0x00000240


	//   ....[1]....
        /*0118*/ 	.word	0x00002cb0


	//----- nvinfo : EIATTR_CRS_STACK_SIZE
	.align		4
.L_12456:
        /*011c*/ 	.byte	0x04, 0x1e
        /*011e*/ 	.short	(.L_12458 - .L_12457)
.L_12457:
        /*0120*/ 	.word	0x00000000


	//----- nvinfo : EIATTR_CBANK_PARAM_SIZE
	.align		4
.L_12458:
        /*0124*/ 	.byte	0x03, 0x19
        /*0126*/ 	.short	0x0090


	//----- nvinfo : EIATTR_PARAM_CBANK
	.align		4
        /*0128*/ 	.byte	0x04, 0x0a
        /*012a*/ 	.short	(.L_12460 - .L_12459)
	.align		4
.L_12459:
        /*012c*/ 	.word	index@(.nv.constant0._Z15SoftmaxWarpImplI22BroadcastScaleMaskLoadIffbLm3EiE11DirectStoreIffEfLi2ELi10ELi32ELi1ELb0EL9Algorithm0EEvT_T0_ll)
        /*0130*/ 	.short	0x0380
        /*0132*/ 	.short	0x0090


	//----- nvinfo : EIATTR_SW_WAR
	.align		4
.L_12460:
        /*0134*/ 	.byte	0x04, 0x36
        /*0136*/ 	.short	(.L_12462 - .L_12461)
.L_12461:
        /*0138*/ 	.word	0x00000008
.L_12462:


//--------------------- .nv.info._Z15SoftmaxWarpImplI22BroadcastScaleMaskLoadIffbLm3EiE11DirectStoreIffEfLi2ELi8ELi32ELi1ELb1EL9Algorithm0EEvT_T0_ll --------------------------
	.section	.nv.info._Z15SoftmaxWarpImplI22BroadcastScaleMaskLoadIffbLm3EiE11DirectStoreIffEfLi2ELi8ELi32ELi1ELb1EL9Algorithm0EEvT_T0_ll,"",@"SHT_CUDA_INFO"
	.sectionflags	@""
	.align	4


	//----- nvinfo : EIATTR_CUDA_API_VERSION
	.align		4
        /*0000*/ 	.byte	0x04, 0x37
        /*0002*/ 	.short	(.L_12464 - .L_12463)
.L_12463:
        /*0004*/ 	.word	0x00000082


	//----- nvinfo : EIATTR_KPARAM_INFO
	.align		4
.L_12464:
        /*0008*/ 	.byte	0x04, 0x17
        /*000a*/ 	.short	(.L_12466 - .L_12465)
.L_12465:
        /*000c*/ 	.word	0x00000000
        /*0010*/ 	.short	0x0003
        /*0012*/ 	.short	0x0088
        /*0014*/ 	.byte	0x00, 0xf0, 0x21, 0x00


	//----- nvinfo : EIATTR_KPARAM_INFO
	.align		4
.L_12466:
        /*0018*/ 	.byte	0x04, 0x17
        /*001a*/ 	.short	(.L_12468 - .L_12467)
.L_12467:
        /*001c*/ 	.word	0x00000000
        /*0020*/ 	.short	0x0002
        /*0022*/ 	.short	0x0080
        /*0024*/ 	.byte	0x00, 0xf0, 0x21, 0x00


	//----- nvinfo : EIATTR_KPARAM_INFO
	.align		4
.L_12468:
        /*0028*/ 	.byte	0x04, 0x17
        /*002a*/ 	.short	(.L_12470 - .L_12469)
.L_12469:
        /*002c*/ 	.word	0x00000000
        /*0030*/ 	.short	0x0001
        /*0032*/ 	.short	0x0070
        /*0034*/ 	.byte	0x00, 0xf0, 0x41, 0x00


	//----- nvinfo : EIATTR_KPARAM_INFO
	.align		4
.L_12470:
        /*0038*/ 	.byte	0x04, 0x17
        /*003a*/ 	.short	(.L_12472 - .L_12471)
.L_12471:
        /*003c*/ 	.word	0x00000000
        /*0040*/ 	.short	0x0000
        /*0042*/ 	.short	0x0000
        /*0044*/ 	.byte	0x00, 0xf0, 0xc1, 0x01


	//----- nvinfo : EIATTR_SPARSE_MMA_MASK
	.align		4
.L_12472:
        /*0048*/ 	.byte	0x03, 0x50
        /*004a*/ 	.short	0x0000


	//----- nvinfo : EIATTR_MAXREG_COUNT
	.align		4
        /*004c*/ 	.byte	0x03, 0x1b
        /*004e*/ 	.short	0x00ff


	//----- nvinfo : EIATTR_EXTERNS
	.align		4
        /*0050*/ 	.byte	0x04, 0x0f
        /*0052*/ 	.short	(.L_12474 - .L_12473)


	//   ....[0]....
	.align		4
.L_12473:
        /*0054*/ 	.word	index@(__assertfail)


	//----- nvinfo : EIATTR_MERCURY_ISA_VERSION
	.align		4
.L_12474:
        /*0058*/ 	.byte	0x03, 0x5f
        /*005a*/ 	.short	0x0101


	//----- nvinfo : EIATTR_COOP_GROUP_MASK_REGIDS
	.align		4
        /*005c*/ 	.byte	0x04, 0x29
        /*005e*/ 	.short	(.L_12476 - .L_12475)


	//   ....[0]....
.L_12475:
        /*0060*/ 	.word	0xffffffff


	//   ....[1]....
        /*0064*/ 	.word	0xffffffff


	//   ....[2]....
        /*0068*/ 	.word	0xffffffff


	//   ....[3]....
        /*006c*/ 	.word	0xffffffff


	//   ....[4]....
        /*0070*/ 	.word	0xffffffff


	//   ....[5]....
        /*0074*/ 	.word	0xffffffff


	//   ....[6]....
        /*0078*/ 	.word	0xffffffff


	//   ....[7]....
        /*007c*/ 	.word	0xffffffff


	//   ....[8]....
        /*0080*/ 	.word	0xffffffff


	//   ....[9]....
        /*0084*/ 	.word	0xffffffff


	//   ....[10]....
        /*0088*/ 	.word	0x0500000f


	//   ....[11]....
        /*008c*/ 	.word	0x0500000f


	//   ....[12]....
        /*0090*/ 	.word	0x0500000f


	//   ....[13]....
        /*0094*/ 	.word	0x0500000f


	//   ....[14]....
        /*0098*/ 	.word	0x0500000f


	//   ....[15]....
        /*009c*/ 	.word	0x0500000f


	//   ....[16]....
        /*00a0*/ 	.word	0x0500000f


	//   ....[17]....
        /*00a4*/ 	.word	0x0500000f


	//   ....[18]....
        /*00a8*/ 	.word	0x0500000f


	//   ....[19]....
        /*00ac*/ 	.word	0x0500000f


	//----- nvinfo : EIATTR_COOP_GROUP_INSTR_OFFSETS
	.align		4
.L_12476:
        /*00b0*/ 	.byte	0x04, 0x28
        /*00b2*/ 	.short	(.L_12478 - .L_12477)


	//   ....[0]....
.L_12477:
        /*00b4*/ 	.word	0x00001c50


	//   ....[1]....
        /*00b8*/ 	.word	0x00001c90


	//   ....[2]....
        /*00bc*/ 	.word	0x00001cb0


	//   ....[3]....
        /*00c0*/ 	.word	0x00001cd0


	//   ....[4]....
        /*00c4*/ 	.word	0x00001cf0


	//   ....[5]....
        /*00c8*/ 	.word	0x00002210


	//   ....[6]....
        /*00cc*/ 	.word	0x00002230


	//   ....[7]....
        /*00d0*/ 	.word	0x00002250


	//   ....[8]....
        /*00d4*/ 	.word	0x00002270


	//   ....[9]....
        /*00d8*/ 	.word	0x00002290


	//   ....[10]....
        /*00dc*/ 	.word	0x00002f90


	//   ....[11]....
        /*00e0*/ 	.word	0x00003010


	//   ....[12]....
        /*00e4*/ 	.word	0x00003070


	//   ....[13]....
        /*00e8*/ 	.word	0x000030d0


	//   ....[14]....
        /*00ec*/ 	.word	0x00003130


	//   ....[15]....
        /*00f0*/ 	.word	0x000036c0


	//   ....[16]....
        /*00f4*/ 	.word	0x00003720


	//   ....[17]....
        /*00f8*/ 	.word	0x00003780


	//   ....[18]....
        /*00fc*/ 	.word	0x000037e0


	//   ....[19]....
        /*0100*/ 	.word	0x00003840


	//----- nvinfo : EIATTR_VRC_CTA_INIT_COUNT
	.align		4
.L_12478:
        /*0104*/ 	.byte	0x02, 0x4a
	.zero		1
	.zero		1


	//----- nvinfo : EIATTR_SYSCALL_OFFSETS
	.align		4
        /*0108*/ 	.byte	0x04, 0x46
        /*010a*/ 	.short	(.L_12480 - .L_12479)


	//   ....[0]....
.L_12479:
        /*010c*/ 	.word	0x000001a0


	//----- nvinfo : EIATTR_EXIT_INSTR_OFFSETS
	.align		4
.L_12480:
        /*0110*/ 	.byte	0x04, 0x1c
        /*0112*/ 	.short	(.L_12482 - .L_12481)


	//   ....[0]....
.L_12481:
        /*0114*/ 	.word	0x00000250


	//   ....[1]....
        /*0118*/ 	.word	0x00002f30


	//----- nvinfo : EIATTR_CRS_STACK_SIZE
	.align		4
.L_12482:
        /*011c*/ 	.byte	0x04, 0x1e
        /*011e*/ 	.short	(.L_12484 - .L_12483)
.L_12483:
        /*0120*/ 	.word	0x00000000


	//----- nvinfo : EIATTR_CBANK_PARAM_SIZE
	.align		4
.L_12484:
        /*0124*/ 	.byte	0x03, 0x19
        /*0126*/ 	.short	0x0090


	//----- nvinfo : EIATTR_PARAM_CBANK
	.align		4
        /*0128*/ 	.byte	0x04, 0x0a
        /*012a*/ 	.short	(.L_12486 - .L_12485)
	.align		4
.L_12485:
        /*012c*/ 	.word	index@(.nv.constant0._Z15SoftmaxWarpImplI22BroadcastScaleMaskLoadIffbLm3EiE11DirectStoreIffEfLi2ELi8ELi32ELi1ELb1EL9Algorithm0EEvT_T0_ll)
        /*0130*/ 	.short	0x0380
        /*0132*/ 	.short	0x0090


	//----- nvinfo : EIATTR_SW_WAR
	.align		4
.L_12486:
        /*0134*/ 	.byte	0x04, 0x36
        /*0136*/ 	.short	(.L_12488 - .L_12487)
.L_12487:
        /*0138*/ 	.word	0x00000008
.L_12488:


//--------------------- .nv.info._Z15SoftmaxWarpImplI22BroadcastScaleMaskLoadIffbLm3EiE11DirectStoreIffEfLi2ELi8ELi32ELi1ELb0EL9Algorithm0EEvT_T0_ll --------------------------
	.section	.nv.info._Z15SoftmaxWarpImplI22BroadcastScaleMaskLoadIffbLm3EiE11DirectStoreIffEfLi2ELi8ELi32ELi1ELb0EL9Algorithm0EEvT_T0_ll,"",@"SHT_CUDA_INFO"
	.sectionflags	@""
	.align	4


	//----- nvinfo : EIATTR_CUDA_API_VERSION
	.align		4
        /*0000*/ 	.byte	0x04, 0x37
        /*0002*/ 	.short	(.L_12490 - .L_12489)
.L_12489:
        /*0004*/ 	.word	0x00000082


	//----- nvinfo : EIATTR_KPARAM_INFO
	.align		4
.L_12490:
        /*0008*/ 	.byte	0x04, 0x17
        /*000a*/ 	.short	(.L_12492 - .L_12491)
.L_12491:
        /*000c*/ 	.word	0x00000000
        /*0010*/ 	.short	0x0003
        /*0012*/ 	.short	0x0088
        /*0014*/ 	.byte	0x00, 0xf0, 0x21, 0x00


	//----- nvinfo : EIATTR_KPARAM_INFO
	.align		4
.L_12492:
        /*0018*/ 	.byte	0x04, 0x17
        /*001a*/ 	.short	(.L_12494 - .L_12493)
.L_12493:
        /*001c*/ 	.word	0x00000000
        /*0020*/ 	.short	0x0002
        /*0022*/ 	.short	0x0080
        /*0024*/ 	.byte	0x00, 0xf0, 0x21, 0x00


	//----- nvinfo : EIATTR_KPARAM_INFO
	.align		4
.L_12494:
        /*0028*/ 	.byte	0x04, 0x17
        /*002a*/ 	.short	(.L_12496 - .L_12495)
.L_12495:
        /*002c*/ 	.word	0x00000000
        /*0030*/ 	.short	0x0001
        /*0032*/ 	.short	0x0070
        /*0034*/ 	.byte	0x00, 0xf0, 0x41, 0x00


	//----- nvinfo : EIATTR_KPARAM_INFO
	.align		4
.L_12496:
        /*0038*/ 	.byte	0x04, 0x17
        /*003a*/ 	.short	(.L_12498 - .L_12497)
.L_12497:
        /*003c*/ 	.word	0x00000000
        /*0040*/ 	.short	0x0000
        /*0042*/ 	.short	0x0000
        /*0044*/ 	.byte	0x00, 0xf0, 0xc1, 0x01


	//----- nvinfo : EIATTR_SPARSE_MMA_MASK
	.align		4
.L_12498:
        /*0048*/ 	.byte	0x03, 0x50
        /*004a*/ 	.short	0x0000


	//----- nvinfo : EIATTR_MAXREG_COUNT
	.align		4
        /*004c*/ 	.byte	0x03, 0x1b
        /*004e*/ 	.short	0x00ff


	//----- nvinfo : EIATTR_EXTERNS
	.align		4
        /*0050*/ 	.byte	0x04, 0x0f
        /*0052*/ 	.short	(.L_12500 - .L_12499)


	//   ....[0]....
	.align		4
.L_12499:
        /*0054*/ 	.word	index@(__assertfail)


	//----- nvinfo : EIATTR_MERCURY_ISA_VERSION
	.align		4
.L_12500:
        /*0058*/ 	.byte	0x03, 0x5f
        /*005a*/ 	.short	0x0101


	//----- nvinfo : EIATTR_COOP_GROUP_MASK_REGIDS
	.align		4
        /*005c*/ 	.byte	0x04, 0x29
        /*005e*/ 	.short	(.L_12502 - .L_12501)


	//   ....[0]....
.L_12501:
        /*0060*/ 	.word	0xffffffff


	//   ....[1]....
        /*0064*/ 	.word	0xffffffff


	//   ....[2]....
        /*0068*/ 	.word	0xffffffff


	//   ....[3]....
        /*006c*/ 	.word	0xffffffff


	//   ....[4]....
        /*0070*/ 	.word	0xffffffff


	//   ....[5]....
        /*0074*/ 	.word	0xffffffff


	//   ....[6]....
        /*0078*/ 	.word	0xffffffff


	//   ....[7]....
        /*007c*/ 	.word	0xffffffff


	//   ....[8]....
        /*0080*/ 	.word	0xffffffff


	//   ....[9]....
        /*0084*/ 	.word	0xffffffff


	//   ....[10]....
        /*0088*/ 	.word	0x0500000f


	//   ....[11]....
        /*008c*/ 	.word	0x0500000f


	//   ....[12]....
        /*0090*/ 	.word	0x0500000f


	//   ....[13]....
        /*0094*/ 	.word	0x0500000f


	//   ....[14]....
        /*0098*/ 	.word	0x0500000f


	//   ....[15]....
        /*009c*/ 	.word	0x0500000f


	//   ....[16]....
        /*00a0*/ 	.word	0x0500000f


	//   ....[17]....
        /*00a4*/ 	.word	0x0500000f


	//   ....[18]....
        /*00a8*/ 	.word	0x0500000f


	//   ....[19]....
        /*00ac*/ 	.word	0x0500000f


	//----- nvinfo : EIATTR_COOP_GROUP_INSTR_OFFSETS
	.align		4
.L_12502:
        /*00b0*/ 	.byte	0x04, 0x28
        /*00b2*/ 	.short	(.L_12504 - .L_12503)


	//   ....[0]....
.L_12503:
        /*00b4*/ 	.word	0x000013e0


	//   ....[1]....
        /*00b8*/ 	.word	0x00001410


	//   ....[2]....
        /*00bc*/ 	.word	0x00001430


	//   ....[3]....
        /*00c0*/ 	.word	0x00001450


	//   ....[4]....
        /*00c4*/ 	.word	0x00001470


	//   ....[5]....
        /*00c8*/ 	.word	0x000019a0


	//   ....[6]....
        /*00cc*/ 	.word	0x000019c0


	//   ....[7]....
        /*00d0*/ 	.word	0x000019e0


	//   ....[8]....
        /*00d4*/ 	.word	0x00001a00


	//   ....[9]....
        /*00d8*/ 	.word	0x00001a20


	//   ....[10]....
        /*00dc*/ 	.word	0x00002500


	//   ....[11]....
        /*00e0*/ 	.word	0x00002580


	//   ....[12]....
        /*00e4*/ 	.word	0x000025e0


	//   ....[13]....
        /*00e8*/ 	.word	0x00002640


	//   ....[14]....
        /*00ec*/ 	.word	0x000026a0


	//   ....[15]....
        /*00f0*/ 	.word	0x00002c30


	//   ....[16]....
        /*00f4*/ 	.word	0x00002c90


	//   ....[17]....
        /*00f8*/ 	.word	0x00002cf0


	//   ....[18]....
        /*00fc*/ 	.word	0x00002d50


	//   ....[19]....
        /*0100*/ 	.word	0x00002db0


	//----- nvinfo : EIATTR_VRC_CTA_INIT_COUNT
	.align		4
.L_12504:
        /*0104*/ 	.byte	0x02, 0x4a
	.zero		1
	.zero		1


	//----- nvinfo : EIATTR_SYSCALL_OFFSETS
	.align		4
        /*0108*/ 	.byte	0x04, 0x46
        /*010a*/ 	.short	(.L_12506 - .L_12505)


	//   ....[0]....
.L_12505:
        /*010c*/ 	.word	0x00000190


	//----- nvinfo : EIATTR_EXIT_INSTR_OFFSETS
	.align		4
.L_12506:
        /*0110*/ 	.byte	0x04, 0x1c
        /*0112*/ 	.short	(.L_12508 - .L_12507)


	//   ....[0]....
.L_12507:
        /*0114*/ 	.word	0x00000240


	//   ....[1]....
        /*0118*/ 	.word	0x000024a0


	//----- nvinfo : EIATTR_CRS_STACK_SIZE
	.align		4
.L_12508:
        /*011c*/ 	.byte	0x04, 0x1e
        /*011e*/ 	.short	(.L_12510 - .L_12509)
.L_12509:
        /*0120*/ 	.word	0x00000000


	//----- nvinfo : EIATTR_CBANK_PARAM_SIZE
	.align		4
.L_12510:
        /*0124*/ 	.byte	0x03, 0x19
        /*0126*/ 	.short	0x0090


	//----- nvinfo : EIATTR_PARAM_CBANK
	.align		4
        /*0128*/ 	.byte	0x04, 0x0a
        /*012a*/ 	.short	(.L_12512 - .L_12511)
	.align		4
.L_12511:
        /*012c*/ 	.word	index@(.nv.constant0._Z15SoftmaxWarpImplI22BroadcastScaleMaskLoadIffbLm3EiE11DirectStoreIffEfLi2ELi8ELi32ELi1ELb0EL9Algorithm0EEvT_T0_ll)
        /*0130*/ 	.short	0x0380
        /*0132*/ 	.short	0x0090


	//----- nvinfo : EIATTR_SW_WAR
	.align		4
.L_12512:
        /*0134*/ 	.byte	0x04, 0x36
        /*0136*/ 	.short	(.L_12514 - .L_12513)
.L_12513:
        /*0138*/ 	.word	0x00000008
.L_12514:


//--------------------- .nv.info._Z15SoftmaxWarpImplI22BroadcastScaleMaskLoadIffbLm3EiE11DirectStoreIffEfLi2ELi6ELi32ELi1ELb1EL9Algorithm0EEvT_T0_ll --------------------------
	.section	.nv.info._Z15SoftmaxWarpImplI22BroadcastScaleMaskLoadIffbLm3EiE11DirectStoreIffEfLi2ELi6ELi32ELi1ELb1EL9Algorithm0EEvT_T0_ll,"",@"SHT_CUDA_INFO"
	.sectionflags	@""
	.align	4


	//----- nvinfo : EIATTR_CUDA_API_VERSION
	.align		4
        /*0000*/ 	.byte	0x04, 0x37
        /*0002*/ 	.short	(.L_12516 - .L_12515)
.L_12515:
        /*0004*/ 	.word	0x00000082


	//----- nvinfo : EIATTR_KPARAM_INFO
	.align		4
.L_12516:
        /*0008*/ 	.byte	0x04, 0x17
        /*000a*/ 	.short	(.L_12518 - .L_12517)
.L_12517:
        /*000c*/ 	.word	0x00000000
        /*0010*/ 	.short	0x0003
        /*0012*/ 	.short	0x0088
        /*0014*/ 	.byte	0x00, 0xf0, 0x21, 0x00


	//----- nvinfo : EIATTR_KPARAM_INFO
	.align		4
.L_12518:
        /*0018*/ 	.byte	0x04, 0x17
        /*001a*/ 	.short	(.L_12520 - .L_12519)
.L_12519:
        /*001c*/ 	.word	0x00000000
        /*0020*/ 	.short	0x0002
        /*0022*/ 	.short	0x0080
        /*0024*/ 	.byte	0x00, 0xf0, 0x21, 0x00


	//----- nvinfo : EIATTR_KPARAM_INFO
	.align		4
.L_12520:
        /*0028*/ 	.byte	0x04, 0x17
        /*002a*/ 	.short	(.L_12522 - .L_12521)
.L_12521:
        /*002c*/ 	.word	0x00000000
        /*0030*/ 	.short	0x0001
        /*0032*/ 	.short	0x0070
        /*0034*/ 	.byte	0x00, 0xf0, 0x41, 0x00


	//----- nvinfo : EIATTR_KPARAM_INFO
	.align		4
.L_12522:
        /*0038*/ 	.byte	0x04, 0x17
        /*003a*/ 	.short	(.L_12524 - .L_12523)
.L_12523:
        /*003c*/ 	.word	0x00000000
        /*0040*/ 	.short	0x0000
        /*0042*/ 	.short	0x0000
        /*0044*/ 	.byte	0x00, 0xf0, 0xc1, 0x01


	//----- nvinfo : EIATTR_SPARSE_MMA_MASK
	.align		4
.L_12524:
        /*0048*/ 	.byte	0x03, 0x50
        /*004a*/ 	.short	0x0000


	//----- nvinfo : EIATTR_MAXREG_COUNT
	.align		4
        /*004c*/ 	.byte	0x03, 0x1b
        /*004e*/ 	.short	0x00ff


	//----- nvinfo : EIATTR_EXTERNS
	.align		4
        /*0050*/ 	.byte	0x04, 0x0f
        /*0052*/ 	.short	(.L_12526 - .L_12525)


	//   ....[0]....
	.align		4
.L_12525:
        /*0054*/ 	.word	index@(__assertfail)


	//----- nvinfo : EIATTR_MERCURY_ISA_VERSION
	.align		4
.L_12526:
        /*0058*/ 	.byte	0x03, 0x5f
        /*005a*/ 	.short	0x0101


	//----- nvinfo : EIATTR_COOP_GROUP_MASK_REGIDS
	.align		4
        /*005c*/ 	.byte	0x04, 0x29
        /*005e*/ 	.short	(.L_12528 - .L_12527)


	//   ....[0]....
.L_12527:
        /*0060*/ 	.word	0xffffffff


	//   ....[1]....
        /*0064*/ 	.word	0xffffffff


	//   ....[2]....
        /*0068*/ 	.word	0xffffffff


	//   ....[3]....
        /*006c*/ 	.word	0xffffffff


	//   ....[4]....
        /*0070*/ 	.word	0xffffffff


	//   ....[5]....
        /*0074*/ 	.word	0xffffffff


	//   ....[6]....
        /*0078*/ 	.word	0xffffffff


	//   ....[7]....
        /*007c*/ 	.word	0xffffffff


	//   ....[8]....
        /*0080*/ 	.word	0xffffffff


	//   ....[9]....
        /*0084*/ 	.word	0xffffffff


	//   ....[10]....
        /*0088*/ 	.word	0x0500000f


	//   ....[11]....
        /*008c*/ 	.word	0x0500000f


	//   ....[12]....
        /*0090*/ 	.word	0x0500000f


	//   ....[13]....
        /*0094*/ 	.word	0x0500000f


	//   ....[14]....
        /*0098*/ 	.word	0x0500000f


	//   ....[15]....
        /*009c*/ 	.word	0x0500000f


	//   ....[16]....
        /*00a0*/ 	.word	0x0500000f


	//   ....[17]....
        /*00a4*/ 	.word	0x0500000f


	//   ....[18]....
        /*00a8*/ 	.word	0x0500000f


	//   ....[19]....
        /*00ac*/ 	.word	0x0500000f


	//----- nvinfo : EIATTR_COOP_GROUP_INSTR_OFFSETS
	.align		4
.L_12528:
        /*00b0*/ 	.byte	0x04, 0x28
        /*00b2*/ 	.short	(.L_12530 - .L_12529)


	//   ....[0]....
.L_12529:
        /*00b4*/ 	.word	0x000015d0


	//   ....[1]....
        /*00b8*/ 	.word	0x00001600


	//   ....[2]....
        /*00bc*/ 	.word	0x00001620


	//   ....[3]....
        /*00c0*/ 	.word	0x00001640


	//   ....[4]....
        /*00c4*/ 	.word	0x00001660


	//   ....[5]....
        /*00c8*/ 	.word	0x00001a50


	//   ....[6]....
        /*00cc*/ 	.word	0x00001a70


	//   ....[7]....
        /*00d0*/ 	.word	0x00001a90


	//   ....[8]....
        /*00d4*/ 	.word	0x00001ab0


	//   ....[9]....
        /*00d8*/ 	.word	0x00001ad0


	//   ....[10]....
        /*00dc*/ 	.word	0x00002520


	//   ....[11]....
        /*00e0*/ 	.word	0x000025a0


	//   ....[12]....
        /*00e4*/ 	.word	0x00002600


	//   ....[13]....
        /*00e8*/ 	.word	0x00002660


	//   ....[14]....
        /*00ec*/ 	.word	0x000026c0


	//   ....[15]....
        /*00f0*/ 	.word	0x00002b00


	//   ....[16]....
        /*00f4*/ 	.word	0x00002b60


	//   ....[17]....
        /*00f8*/ 	.word	0x00002bc0


	//   ....[18]....
        /*00fc*/ 	.word	0x00002c20


	//   ....[19]....
        /*0100*/ 	.word	0x00002c80


	//----- nvinfo : EIATTR_VRC_CTA_INIT_COUNT
	.align		4
.L_12530:
        /*0104*/ 	.byte	0x02, 0x4a
	.zero		1
	.zero		1


	//----- nvinfo : EIATTR_SYSCALL_OFFSETS
	.align		4
        /*0108*/ 	.byte	0x04, 0x46
        /*010a*/ 	.short	(.L_12532 - .L_12531)


	//   ....[0]....
.L_12531:
        /*010c*/ 	.word	0x000001a0


	//----- nvinfo : EIATTR_EXIT_INSTR_OFFSETS
	.align		4
.L_12532:
        /*0110*/ 	.byte	0x04, 0x1c
        /*0112*/ 	.short	(.L_12534 - .L_12533)


	//   ....[0]....
.L_12533:
        /*0114*/ 	.word	0x00000250


	//   ....[1]....
        /*0118*/ 	.word	0x000024c0


	//----- nvinfo : EIATTR_CRS_STACK_SIZE
	.align		4
.L_12534:
        /*011c*/ 	.byte	0x04, 0x1e
        /*011e*/ 	.short	(.L_12536 - .L_12535)
.L_12535:
        /*0120*/ 	.word	0x00000000


	//----- nvinfo : EIATTR_CBANK_PARAM_SIZE
	.align		4
.L_12536:
        /*0124*/ 	.byte	0x03, 0x19
        /*0126*/ 	.short	0x0090


	//----- nvinfo : EIATTR_PARAM_CBANK
	.align		4
        /*0128*/ 	.byte	0x04, 0x0a
        /*012a*/ 	.short	(.L_12538 - .L_12537)
	.align		4
.L_12537:
        /*012c*/ 	.word	index@(.nv.constant0._Z15SoftmaxWarpImplI22BroadcastScaleMaskLoadIffbLm3EiE11DirectStoreIffEfLi2ELi6ELi32ELi1ELb1EL9Algorithm0EEvT_T0_ll)
        /*0130*/ 	.short	0x0380
        /*0132*/ 	.short	0x0090


	//----- nvinfo : EIATTR_SW_WAR
	.align		4
.L_12538:
        /*0134*/ 	.byte	0x04, 0x36
        /*0136*/ 	.short	(.L_12540 - .L_12539)
.L_12539:
        /*0138*/ 	.word	0x00000008
.L_12540:


//--------------------- .nv.info._Z15SoftmaxWarpImplI22BroadcastScaleMaskLoadIffbLm3EiE11DirectStoreIffEfLi2ELi6ELi32ELi1ELb0EL9Algorithm0EEvT_T0_ll --------------------------
	.section	.nv.info._Z15SoftmaxWarpImplI22BroadcastScaleMaskLoadIffbLm3EiE11DirectStoreIffEfLi2ELi6ELi32ELi1ELb0EL9Algorithm0EEvT_T0_ll,"",@"SHT_CUDA_INFO"
	.sectionflags	@""
	.align	4


	//----- nvinfo : EIATTR_CUDA_API_VERSION
	.align		4
        /*0000*/ 	.byte	0x04, 0x37
        /*0002*/ 	.short	(.L_12542 - .L_12541)
.L_12541:
        /*0004*/ 	.word	0x00000082


	//----- nvinfo : EIATTR_KPARAM_INFO
	.align		4
.L_12542:
        /*0008*/ 	.byte	0x04, 0x17
        /*000a*/ 	.short	(.L_12544 - .L_12543)
.L_12543:
        /*000c*/ 	.word	0x00000000
        /*0010*/ 	.short	0x0003
        /*0012*/ 	.short	0x0088
        /*0014*/ 	.byte	0x00, 0xf0, 0x21, 0x00


	//----- nvinfo : EIATTR_KPARAM_INFO
	.align		4
.L_12544:
        /*0018*/ 	.byte	0x04, 0x17
        /*001a*/ 	.short	(.L_12546 - .L_12545)
.L_12545:
        /*001c*/ 	.word	0x00000000
        /*0020*/ 	.short	0x0002
        /*0022*/ 	.short	0x0080
        /*0024*/ 	.byte	0x00, 0xf0, 0x21, 0x00


	//----- nvinfo : EIATTR_KPARAM_INFO
	.align		4
.L_12546:
        /*0028*/ 	.byte	0x04, 0x17
        /*002a*/ 	.short	(.L_12548 - .L_12547)
.L_12547:
        /*002c*/ 	.word	0x00000000
        /*0030*/ 	.short	0x0001
        /*0032*/ 	.short	0x0070
        /*0034*/ 	.byte	0x00, 0xf0, 0x41, 0x00


	//----- nvinfo : EIATTR_KPARAM_INFO
	.align		4
.L_12548:
        /*0038*/ 	.byte	0x04, 0x17
        /*003a*/ 	.short	(.L_12550 - .L_12549)
.L_12549:
        /*003c*/ 	.word	0x00000000
        /*0040*/ 	.short	0x0000
        /*0042*/ 	.short	0x0000
        /*0044*/ 	.byte	0x00, 0xf0, 0xc1, 0x01


	//----- nvinfo : EIATTR_SPARSE_MMA_MASK
	.align		4
.L_12550:
        /*0048*/ 	.byte	0x03, 0x50
        /*004a*/ 	.short	0x0000


	//----- nvinfo : EIATTR_MAXREG_COUNT
	.align		4
        /*004c*/ 	.byte	0x03, 0x1b
        /*004e*/ 	.short	0x00ff


	//----- nvinfo : EIATTR_EXTERNS
	.align		4
        /*0050*/ 	.byte	0x04, 0x0f
        /*0052*/ 	.short	(.L_12552 - .L_12551)


	//   ....[0]....
	.align		4
.L_12551:
        /*0054*/ 	.word	index@(__assertfail)


	//----- nvinfo : EIATTR_MERCURY_ISA_VERSION
	.align		4
.L_12552:
        /*0058*/ 	.byte	0x03, 0x5f
        /*005a*/ 	.short	0x0101


	//----- nvinfo : EIATTR_COOP_GROUP_MASK_REGIDS
	.align		4
        /*005c*/ 	.byte	0x04, 0x29
        /*005e*/ 	.short	(.L_12554 - .L_12553)


	//   ....[0]....
.L_12553:
        /*0060*/ 	.word	0xffffffff


	//   ....[1]....
        /*0064*/ 	.word	0xffffffff


	//   ....[2]....
        /*0068*/ 	.word	0xffffffff


	//   ....[3]....
        /*006c*/ 	.word	0xffffffff


	//   ....[4]....
        /*0070*/ 	.word	0xffffffff


	//   ....[5]....
        /*0074*/ 	.word	0xffffffff


	//   ....[6]....
        /*0078*/ 	.word	0xffffffff


	//   ....[7]....
        /*007c*/ 	.word	0xffffffff


	//   ....[8]....
        /*0080*/ 	.word	0xffffffff


	//   ....[9]....
        /*0084*/ 	.word	0xffffffff


	//   ....[10]....
        /*0088*/ 	.word	0x0500000f


	//   ....[11]....
        /*008c*/ 	.word	0x0500000f


	//   ....[12]....
        /*0090*/ 	.word	0x0500000f


	//   ....[13]....
        /*0094*/ 	.word	0x0500000f


	//   ....[14]....
        /*0098*/ 	.word	0x0500000f


	//   ....[15]....
        /*009c*/ 	.word	0x0500000f


	//   ....[16]....
        /*00a0*/ 	.word	0x0500000f


	//   ....[17]....
        /*00a4*/ 	.word	0x0500000f


	//   ....[18]....
        /*00a8*/ 	.word	0x0500000f


	//   ....[19]....
        /*00ac*/ 	.word	0x0500000f


	//----- nvinfo : EIATTR_COOP_GROUP_INSTR_OFFSETS
	.align		4
.L_12554:
        /*00b0*/ 	.byte	0x04, 0x28
        /*00b2*/ 	.short	(.L_12556 - .L_12555)


	//   ....[0]....
.L_12555:
        /*00b4*/ 	.word	0x00000ff0


	//   ....[1]....
        /*00b8*/ 	.word	0x00001030


	//   ....[2]....
        /*00bc*/ 	.word	0x00001050


	//   ....[3]....
        /*00c0*/ 	.word	0x00001070


	//   ....[4]....
        /*00c4*/ 	.word	0x00001090


	//   ....[5]....
        /*00c8*/ 	.word	0x00001470


	//   ....[6]....
        /*00cc*/ 	.word	0x00001490


	//   ....[7]....
        /*00d0*/ 	.word	0x000014b0


	//   ....[8]....
        /*00d4*/ 	.word	0x000014d0


	//   ....[9]....
        /*00d8*/ 	.word	0x000014f0


	//   ....[10]....
        /*00dc*/ 	.word	0x00001d60


	//   ....[11]....
        /*00e0*/ 	.word	0x00001df0


	//   ....[12]....
        /*00e4*/ 	.word	0x00001e50


	//   ....[13]....
        /*00e8*/ 	.word	0x00001eb0


	//   ....[14]....
        /*00ec*/ 	.word	0x00001f20


	//   ....[15]....
        /*00f0*/ 	.word	0x00002350


	//   ....[16]....
        /*00f4*/ 	.word	0x000023b0


	//   ....[17]....
        /*00f8*/ 	.word	0x00002410


	//   ....[18]....
        /*00fc*/ 	.word	0x00002470


	//   ....[19]....
        /*0100*/ 	.word	0x000024d0


	//----- nvinfo : EIATTR_VRC_CTA_INIT_COUNT
	.align		4
.L_12556:
        /*0104*/ 	.byte	0x02, 0x4a
	.zero		1
	.zero		1


	//----- nvinfo : EIATTR_SYSCALL_OFFSETS
	.align		4
        /*0108*/ 	.byte	0x04, 0x46
        /*010a*/ 	.short	(.L_12558 - .L_12557)


	//   ....[0]....
.L_12557:
        /*010c*/ 	.word	0x00000190


	//----- nvinfo : EIATTR_EXIT_INSTR_OFFSETS
	.align		4
.L_12558:
        /*0110*/ 	.byte	0x04, 0x1c
        /*0112*/ 	.short	(.L_12560 - .L_12559)


	//   ....[0]....
.L_12559:
        /*0114*/ 	.word	0x00000240


	//   ....[1]....
        /*0118*/ 	.word	0x00001d00


	//----- nvinfo : EIATTR_CRS_STACK_SIZE
	.align		4
.L_12560:
        /*011c*/ 	.byte	0x04, 0x1e
        /*011e*/ 	.short	(.L_12562 - .L_12561)
.L_12561:
        /*0120*/ 	.word	0x00000000


	//----- nvinfo : EIATTR_CBANK_PARAM_SIZE
	.align		4
.L_12562:
        /*0124*/ 	.byte	0x03, 0x19
        /*0126*/ 	.short	0x0090


	//----- nvinfo : EIATTR_PARAM_CBANK
	.align		4
        /*0128*/ 	.byte	0x04, 0x0a
        /*012a*/ 	.short	(.L_12564 - .L_12563)
	.align		4
.L_12563:
        /*012c*/ 	.word	index@(.nv.constant0._Z15SoftmaxWarpImplI22BroadcastScaleMaskLoadIffbLm3EiE11DirectStoreIffEfLi2ELi6ELi32ELi1ELb0EL9Algorithm0EEvT_T0_ll)
        /*0130*/ 	.short	0x0380
        /*0132*/ 	.short	0x0090


	//----- nvinfo : EIATTR_SW_WAR
	.align		4
.L_12564:
        /*0134*/ 	.byte	0x04, 0x36
        /*0136*/ 	.short	(.L_12566 - .L_12565)
.L_12565:
        /*0138*/ 	.word	0x00000008
.L_12566:


//--------------------- .nv.info._Z15SoftmaxWarpImplI22BroadcastScaleMaskLoadIffbLm3EiE11DirectStoreIffEfLi2ELi4ELi32ELi1ELb1EL9Algorithm0EEvT_T0_ll --------------------------
	.section	.nv.info._Z15SoftmaxWarpImplI22BroadcastScaleMaskLoadIffbLm3EiE11DirectStoreIffEfLi2ELi4ELi32ELi1ELb1EL9Algorithm0EEvT_T0_ll,"",@"SHT_CUDA_INFO"
	.sectionflags	@""
	.align	4


	//----- nvinfo : EIATTR_CUDA_API_VERSION
	.align		4
        /*0000*/ 	.byte	0x04, 0x37
        /*0002*/ 	.short	(.L_12568 - .L_12567)
.L_12567:
        /*0004*/ 	.word	0x00000082


	//----- nvinfo : EIATTR_KPARAM_INFO
	.align		4
.L_12568:
        /*0008*/ 	.byte	0x04, 0x17
        /*000a*/ 	.short	(.L_12570 - .L_12569)
.L_12569:
        /*000c*/ 	.word	0x00000000
        /*0010*/ 	.short	0x0003
        /*0012*/ 	.short	0x0088
        /*0014*/ 	.byte	0x00, 0xf0, 0x21, 0x00


	//----- nvinfo : EIATTR_KPARAM_INFO
	.align		4
.L_12570:
        /*0018*/ 	.byte	0x04, 0x17
        /*001a*/ 	.short	(.L_12572 - .L_12571)
.L_12571:
        /*001c*/ 	.word	0x00000000
        /*0020*/ 	.short	0x0002
        /*0022*/ 	.short	0x0080
        /*0024*/ 	.byte	0x00, 0xf0, 0x21, 0x00


	//----- nvinfo : EIATTR_KPARAM_INFO
	.align		4
.L_12572:
        /*0028*/ 	.byte	0x04, 0x17
        /*002a*/ 	.short	(.L_12574 - .L_12573)
.L_12573:
        /*002c*/ 	.word	0x00000000
        /*0030*/ 	.short	0x0001
        /*0032*/ 	.short	0x0070
        /*0034*/ 	.byte	0x00, 0xf0, 0x41, 0x00


	//----- nvinfo : EIATTR_KPARAM_INFO
	.align		4
.L_12574:
        /*0038*/ 	.byte	0x04, 0x17
        /*003a*/ 	.short	(.L_12576 - .L_12575)
.L_12575:
        /*003c*/ 	.word	0x00000000
        /*0040*/ 	.short	0x0000
        /*0042*/ 	.short	0x0000
        /*0044*/ 	.byte	0x00, 0xf0, 0xc1, 0x01


	//----- nvinfo : EIATTR_SPARSE_MMA_MASK
	.align		4
.L_12576:
        /*0048*/ 	.byte	0x03, 0x50
        /*004a*/ 	.short	0x0000


	//----- nvinfo : EIATTR_MAXREG_COUNT
	.align		4
        /*004c*/ 	.byte	0x03, 0x1b
        /*004e*/ 	.short	0x00ff


	//----- nvinfo : EIATTR_EXTERNS
	.align		4
        /*0050*/ 	.byte	0x04, 0x0f
        /*0052*/ 	.short	(.L_12578 - .L_12577)


	//   ....[0]....
	.align		4
.L_12577:
        /*0054*/ 	.word	index@(__assertfail)


	//----- nvinfo : EIATTR_MERCURY_ISA_VERSION
	.align		4
.L_12578:
        /*0058*/ 	.byte	0x03, 0x5f
        /*005a*/ 	.short	0x0101


	//----- nvinfo : EIATTR_COOP_GROUP_MASK_REGIDS
	.align		4
        /*005c*/ 	.byte	0x04, 0x29
        /*005e*/ 	.short	(.L_12580 - .L_12579)


	//   ....[0]....
.L_12579:
        /*0060*/ 	.word	0xffffffff


	//   ....[1]....
        /*0064*/ 	.word	0xffffffff


	//   ....[2]....
        /*0068*/ 	.word	0xffffffff


	//   ....[3]....
        /*006c*/ 	.word	0xffffffff


	//   ....[4]....
        /*0070*/ 	.word	0xffffffff


	//   ....[5]....
        /*0074*/ 	.word	0xffffffff


	//   ....[6]....
        /*0078*/ 	.word	0xffffffff


	//   ....[7]....
        /*007c*/ 	.word	0xffffffff


	//   ....[8]....
        /*0080*/ 	.word	0xffffffff


	//   ....[9]....
        /*0084*/ 	.word	0xffffffff


	//   ....[10]....
        /*0088*/ 	.word	0x0500000f


	//   ....[11]....
        /*008c*/ 	.word	0x0500000f


	//   ....[12]....
        /*0090*/ 	.word	0x0500000f


	//   ....[13]....
        /*0094*/ 	.word	0x0500000f


	//   ....[14]....
        /*0098*/ 	.word	0x0500000f


	//   ....[15]....
        /*009c*/ 	.word	0x0500000f


	//   ....[16]....
        /*00a0*/ 	.word	0x0500000f


	//   ....[17]....
        /*00a4*/ 	.word	0x0500000f


	//   ....[18]....
        /*00a8*/ 	.word	0x0500000f


	//   ....[19]....
        /*00ac*/ 	.word	0x0500000f


	//----- nvinfo : EIATTR_COOP_GROUP_INSTR_OFFSETS
	.align		4
.L_12580:
        /*00b0*/ 	.byte	0x04, 0x28
        /*00b2*/ 	.short	(.L_12582 - .L_12581)


	//   ....[0]....
.L_12581:
        /*00b4*/ 	.word	0x00000f80


	//   ....[1]....
        /*00b8*/ 	.word	0x00000fc0


	//   ....[2]....
        /*00bc*/ 	.word	0x00000fe0


	//   ....[3]....
        /*00c0*/ 	.word	0x00001000


	//   ....[4]....
        /*00c4*/ 	.word	0x00001020


	//   ....[5]....
        /*00c8*/ 	.word	0x000012c0


	//   ....[6]....
        /*00cc*/ 	.word	0x000012e0


	//   ....[7]....
        /*00d0*/ 	.word	0x00001300


	//   ....[8]....
        /*00d4*/ 	.word	0x00001320


	//   ....[9]....
        /*00d8*/ 	.word	0x00001340


	//   ....[10]....
        /*00dc*/ 	.word	0x00001a50


	//   ....[11]....
        /*00e0*/ 	.word	0x00001ad0


	//   ....[12]....
        /*00e4*/ 	.word	0x00001b30


	//   ....[13]....
        /*00e8*/ 	.word	0x00001ba0


	//   ....[14]....
        /*00ec*/ 	.word	0x00001c10


	//   ....[15]....
        /*00f0*/ 	.word	0x00001ef0


	//   ....[16]....
        /*00f4*/ 	.word	0x00001f50


	//   ....[17]....
        /*00f8*/ 	.word	0x00001fb0


	//   ....[18]....
        /*00fc*/ 	.word	0x00002010


	//   ....[19]....
        /*0100*/ 	.word	0x00002070


	//----- nvinfo : EIATTR_VRC_CTA_INIT_COUNT
	.align		4
.L_12582:
        /*0104*/ 	.byte	0x02, 0x4a
	.zero		1
	.zero		1


	//----- nvinfo : EIATTR_SYSCALL_OFFSETS
	.align		4
        /*0108*/ 	.byte	0x04, 0x46
        /*010a*/ 	.short	(.L_12584 - .L_12583)


	//   ....[0]....
.L_12583:
        /*010c*/ 	.word	0x000001b0


	//----- nvinfo : EIATTR_EXIT_INSTR_OFFSETS
	.align		4
.L_12584:
        /*0110*/ 	.byte	0x04, 0x1c
        /*0112*/ 	.short	(.L_12586 - .L_12585)


	//   ....[0]....
.L_12585:
        /*0114*/ 	.word	0x00000260


	//   ....[1]....
        /*0118*/ 	.word	0x000019f0


	//----- nvinfo : EIATTR_CRS_STACK_SIZE
	.align		4
.L_12586:
        /*011c*/ 	.byte	0x04, 0x1e
        /*011e*/ 	.short	(.L_12588 - .L_12587)
.L_12587:
        /*0120*/ 	.word	0x00000000


	//----- nvinfo : EIATTR_CBANK_PARAM_SIZE
	.align		4
.L_12588:
        /*0124*/ 	.byte	0x03, 0x19
        /*0126*/ 	.short	0x0090


	//----- nvinfo : EIATTR_PARAM_CBANK
	.align		4
        /*0128*/ 	.byte	0x04, 0x0a
        /*012a*/ 	.short	(.L_12590 - .L_12589)
	.align		4
.L_12589:
        /*012c*/ 	.word	index@(.nv.constant0._Z15SoftmaxWarpImplI22BroadcastScaleMaskLoadIffbLm3EiE11DirectStoreIffEfLi2ELi4ELi32ELi1ELb1EL9Algorithm0EEvT_T0_ll)
        /*0130*/ 	.short	0x0380
        /*0132*/ 	.short	0x0090


	//----- nvinfo : EIATTR_SW_WAR
	.align		4
.L_12590:
        /*0134*/ 	.byte	0x04, 0x36
        /*0136*/ 	.short	(.L_12592 - .L_12591)
.L_12591:
        /*0138*/ 	.word	0x00000008
.L_12592:


//--------------------- .nv.info._Z15SoftmaxWarpImplI22BroadcastScaleMaskLoadIffbLm3EiE11DirectStoreIffEfLi2ELi4ELi32ELi1ELb0EL9Algorithm0EEvT_T0_ll --------------------------
	.section	.nv.info._Z15SoftmaxWarpImplI22BroadcastScaleMaskLoadIffbLm3EiE11DirectStoreIffEfLi2ELi4ELi32ELi1ELb0EL9Algorithm0EEvT_T0_ll,"",@"SHT_CUDA_INFO"
	.sectionflags	@""
	.align	4


	//----- nvinfo : EIATTR_CUDA_API_VERSION
	.align		4
        /*0000*/ 	.byte	0x04, 0x37
        /*0002*/ 	.short	(.L_12594 - .L_12593)
.L_12593:
        /*0004*/ 	.word	0x00000082


	//----- nvinfo : EIATTR_KPARAM_INFO
	.align		4
.L_12594:
        /*0008*/ 	.byte	0x04, 0x17
        /*000a*/ 	.short	(.L_12596 - .L_12595)
.L_12595:
        /*000c*/ 	.word	0x00000000
        /*0010*/ 	.short	0x0003
        /*0012*/ 	.short	0x0088
        /*0014*/ 	.byte	0x00, 0xf0, 0x21, 0x00


	//----- nvinfo : EIATTR_KPARAM_INFO
	.align		4
.L_12596:
        /*0018*/ 	.byte	0x04, 0x17
        /*001a*/ 	.short	(.L_12598 - .L_12597)
.L_12597:
        /*001c*/ 	.word	0x00000000
        /*0020*/ 	.short	0x0002
        /*0022*/ 	.short	0x0080
        /*0024*/ 	.byte	0x00, 0xf0, 0x21, 0x00


	//----- nvinfo : EIATTR_KPARAM_INFO
	.align		4
.L_12598:
        /*0028*/ 	.byte	0x04, 0x17
        /*002a*/ 	.short	(.L_12600 - .L_12599)
.L_12599:
        /*002c*/ 	.word	0x00000000
        /*0030*/ 	.short	0x0001
        /*0032*/ 	.short	0x0070
        /*0034*/ 	.byte	0x00, 0xf0, 0x41, 0x00


	//----- nvinfo : EIATTR_KPARAM_INFO
	.align		4
.L_12600:
        /*0038*/ 	.byte	0x04, 0x17
        /*003a*/ 	.short	(.L_12602 - .L_12601)
.L_12601:
        /*003c*/ 	.word	0x00000000
        /*0040*/ 	.short	0x0000
        /*0042*/ 	.short	0x0000
        /*0044*/ 	.byte	0x00, 0xf0, 0xc1, 0x01


	//----- nvinfo : EIATTR_SPARSE_MMA_MASK
	.align		4
.L_12602:
        /*0048*/ 	.byte	0x03, 0x50
        /*004a*/ 	.short	0x0000


	//----- nvinfo : EIATTR_MAXREG_COUNT
	.align		4
        /*004c*/ 	.byte	0x03, 0x1b
        /*004e*/ 	.short	0x00ff


	//----- nvinfo : EIATTR_EXTERNS
	.align		4
        /*0050*/ 	.byte	0x04, 0x0f
        /*0052*/ 	.short	(.L_12604 - .L_12603)


	//   ....[0]....
	.align		4
.L_12603:
        /*0054*/ 	.word	index@(__assertfail)


	//----- nvinfo : EIATTR_MERCURY_ISA_VERSION
	.align		4
.L_12604:
        /*0058*/ 	.byte	0x03, 0x5f
        /*005a*/ 	.short	0x0101


	//----- nvinfo : EIATTR_COOP_GROUP_MASK_REGIDS
	.align		4
        /*005c*/ 	.byte	0x04, 0x29
        /*005e*/ 	.short	(.L_12606 - .L_12605)


	//   ....[0]....
.L_12605:
        /*0060*/ 	.word	0xffffffff


	//   ....[1]....
        /*0064*/ 	.word	0xffffffff


	//   ....[2]....
        /*0068*/ 	.word	0xffffffff


	//   ....[3]....
        /*006c*/ 	.word	0xffffffff


	//   ....[4]....
        /*0070*/ 	.word	0xffffffff


	//   ....[5]....
        /*0074*/ 	.word	0xffffffff


	//   ....[6]....
        /*0078*/ 	.word	0xffffffff


	//   ....[7]....
        /*007c*/ 	.word	0xffffffff


	//   ....[8]....
        /*0080*/ 	.word	0xffffffff


	//   ....[9]....
        /*0084*/ 	.word	0xffffffff


	//   ....[10]....
        /*0088*/ 	.word	0x0500000f


	//   ....[11]....
        /*008c*/ 	.word	0x0500000f


	//   ....[12]....
        /*0090*/ 	.word	0x0500000f


	//   ....[13]....
        /*0094*/ 	.word	0x0500000f


	//   ....[14]....
        /*0098*/ 	.word	0x0500000f


	//   ....[15]....
        /*009c*/ 	.word	0x0500000f


	//   ....[16]....
        /*00a0*/ 	.word	0x0500000f


	//   ....[17]....
        /*00a4*/ 	.word	0x0500000f


	//   ....[18]....
        /*00a8*/ 	.word	0x0500000f


	//   ....[19]....
        /*00ac*/ 	.word	0x0500000f


	//----- nvinfo : EIATTR_COOP_GROUP_INSTR_OFFSETS
	.align		4
.L_12606:
        /*00b0*/ 	.byte	0x04, 0x28
        /*00b2*/ 	.short	(.L_12608 - .L_12607)


	//   ....[0]....
.L_12607:
        /*00b4*/ 	.word	0x00000c90


	//   ....[1]....
        /*00b8*/ 	.word	0x00000cc0


	//   ....[2]....
        /*00bc*/ 	.word	0x00000ce0


	//   ....[3]....
        /*00c0*/ 	.word	0x00000d00


	//   ....[4]....
        /*00c4*/ 	.word	0x00000d20


	//   ....[5]....
        /*00c8*/ 	.word	0x00000fd0


	//   ....[6]....
        /*00cc*/ 	.word	0x00000ff0


	//   ....[7]....
        /*00d0*/ 	.word	0x00001010


	//   ....[8]....
        /*00d4*/ 	.word	0x00001030


	//   ....[9]....
        /*00d8*/ 	.word	0x00001050


	//   ....[10]....
        /*00dc*/ 	.word	0x00001680


	//   ....[11]....
        /*00e0*/ 	.word	0x00001700


	//   ....[12]....
        /*00e4*/ 	.word	0x00001760


	//   ....[13]....
        /*00e8*/ 	.word	0x000017c0


	//   ....[14]....
        /*00ec*/ 	.word	0x00001820


	//   ....[15]....
        /*00f0*/ 	.word	0x00001b20


	//   ....[16]....
        /*00f4*/ 	.word	0x00001b80


	//   ....[17]....
        /*00f8*/ 	.word	0x00001be0


	//   ....[18]....
        /*00fc*/ 	.word	0x00001c40


	//   ....[19]....
        /*0100*/ 	.word	0x00001ca0


	//----- nvinfo : EIATTR_VRC_CTA_INIT_COUNT
	.align		4
.L_12608:
        /*0104*/ 	.byte	0x02, 0x4a
	.zero		1
	.zero		1


	//----- nvinfo : EIATTR_SYSCALL_OFFSETS
	.align		4
        /*0108*/ 	.byte	0x04, 0x46
        /*010a*/ 	.short	(.L_12610 - .L_12609)


	//   ....[0]....
.L_12609:
        /*010c*/ 	.word	0x00000190


	//----- nvinfo : EIATTR_EXIT_INSTR_OFFSETS
	.align		4
.L_12610:
        /*0110*/ 	.byte	0x04, 0x1c
        /*0112*/ 	.short	(.L_12612 - .L_12611)


	//   ....[0]....
.L_12611:
        /*0114*/ 	.word	0x00000240


	//   ....[1]....
        /*0118*/ 	.word	0x00001620


	//----- nvinfo : EIATTR_CRS_STACK_SIZE
	.align		4
.L_12612:
        /*011c*/ 	.byte	0x04, 0x1e
        /*011e*/ 	.short	(.L_12614 - .L_12613)
.L_12613:
        /*0120*/ 	.word	0x00000000


	//----- nvinfo : EIATTR_CBANK_PARAM_SIZE
	.align		4
.L_12614:
        /*0124*/ 	.byte	0x03, 0x19
        /*0126*/ 	.short	0x0090


	//----- nvinfo : EIATTR_PARAM_CBANK
	.align		4
        /*0128*/ 	.byte	0x04, 0x0a
        /*012a*/ 	.short	(.L_12616 - .L_12615)
	.align		4
.L_12615:
        /*012c*/ 	.word	index@(.nv.constant0._Z15SoftmaxWarpImplI22BroadcastScaleMaskLoadIffbLm3EiE11DirectStoreIffEfLi2ELi4ELi32ELi1ELb0EL9Algorithm0EEvT_T0_ll)
        /*0130*/ 	.short	0x0380
        /*0132*/ 	.short	0x0090


	//----- nvinfo : EIATTR_SW_WAR
	.align		4
.L_12616:
        /*0134*/ 	.byte	0x04, 0x36
        /*0136*/ 	.short	(.L_12618 - .L_12617)
.L_12617:
        /*0138*/ 	.word	0x00000008
.L_12618:


//--------------------- .nv.info._Z15SoftmaxWarpImplI22BroadcastScaleMaskLoadIffbLm3EiE11DirectStoreIffEfLi2ELi2ELi32ELi1ELb1EL9Algorithm0EEvT_T0_ll --------------------------
	.section	.nv.info._Z15SoftmaxWarpImplI22BroadcastScaleMaskLoadIffbLm3EiE11DirectStoreIffEfLi2ELi2ELi32ELi1ELb1EL9Algorithm0EEvT_T0_ll,"",@"SHT_CUDA_INFO"
	.sectionflags	@""
	.align	4


	//----- nvinfo : EIATTR_CUDA_API_VERSION
	.align		4
        /*0000*/ 	.byte	0x04, 0x37
        /*0002*/ 	.short	(.L_12620 - .L_12619)
.L_12619:
        /*0004*/ 	.word	0x00000082


	//----- nvinfo : EIATTR_KPARAM_INFO
	.align		4
.L_12620:
        /*0008*/ 	.byte	0x04, 0x17
        /*000a*/ 	.short	(.L_12622 - .L_12621)
.L_12621:
        /*000c*/ 	.word	0x00000000
        /*0010*/ 	.short	0x0003
        /*0012*/ 	.short	0x0088
        /*0014*/ 	.byte	0x00, 0xf0, 0x21, 0x00


	//----- nvinfo : EIATTR_KPARAM_INFO
	.align		4
.L_12622:
        /*0018*/ 	.byte	0x04, 0x17
        /*001a*/ 	.short	(.L_12624 - .L_12623)
.L_12623:
        /*001c*/ 	.word	0x00000000
        /*0020*/ 	.short	0x0002
        /*0022*/ 	.short	0x0080
        /*0024*/ 	.byte	0x00, 0xf0, 0x21, 0x00


	//----- nvinfo : EIATTR_KPARAM_INFO
	.align		4
.L_12624:
        /*0028*/ 	.byte	0x04, 0x17
        /*002a*/ 	.short	(.L_12626 - .L_12625)
.L_12625:
        /*002c*/ 	.word	0x00000000
        /*0030*/ 	.short	0x0001
        /*0032*/ 	.short	0x0070
        /*0034*/ 	.byte	0x00, 0xf0, 0x41, 0x00


	//----- nvinfo : EIATTR_KPARAM_INFO
	.align		4
.L_12626:
        /*0038*/ 	.byte	0x04, 0x17
        /*003a*/ 	.short	(.L_12628 - .L_12627)
.L_12627:
        /*003c*/ 	.word	0x00000000
        /*0040*/ 	.short	0x0000
        /*0042*/ 	.short	0x0000
        /*0044*/ 	.byte	0x00, 0xf0, 0xc1, 0x01


	//----- nvinfo : EIATTR_SPARSE_MMA_MASK
	.align		4
.L_12628:
        /*0048*/ 	.byte	0x03, 0x50
        /*004a*/ 	.short	0x0000


	//----- nvinfo : EIATTR_MAXREG_COUNT
	.align		4
        /*004c*/ 	.byte	0x03, 0x1b
        /*004e*/ 	.short	0x00ff


	//----- nvinfo : EIATTR_EXTERNS
	.align		4
        /*0050*/ 	.byte	0x04, 0x0f
        /*0052*/ 	.short	(.L_12630 - .L_12629)


	//   ....[0]....
	.align		4
.L_12629:
        /*0054*/ 	.word	index@(__assertfail)


	//----- nvinfo : EIATTR_MERCURY_ISA_VERSION
	.align		4
.L_12630:
        /*0058*/ 	.byte	0x03, 0x5f
        /*005a*/ 	.short	0x0101


	//----- nvinfo : EIATTR_COOP_GROUP_MASK_REGIDS
	.align		4
        /*005c*/ 	.byte	0x04, 0x29
        /*005e*/ 	.short	(.L_12632 - .L_12631)


	//   ....[0]....
.L_12631:
        /*0060*/ 	.word	0xffffffff


	//   ....[1]....
        /*0064*/ 	.word	0xffffffff


	//   ....[2]....
        /*0068*/ 	.word	0xffffffff


	//   ....[3]....
        /*006c*/ 	.word	0xffffffff


	//   ....[4]....
        /*0070*/ 	.word	0xffffffff


	//   ....[5]....
        /*0074*/ 	.word	0xffffffff


	//   ....[6]....
        /*0078*/ 	.word	0xffffffff


	//   ....[7]....
        /*007c*/ 	.word	0xffffffff


	//   ....[8]....
        /*0080*/ 	.word	0xffffffff


	//   ....[9]....
        /*0084*/ 	.word	0xffffffff


	//   ....[10]....
        /*0088*/ 	.word	0x0500000f


	//   ....[11]....
        /*008c*/ 	.word	0x0500000f


	//   ....[12]....
        /*0090*/ 	.word	0x0500000f


	//   ....[13]....
        /*0094*/ 	.word	0x0500000f


	//   ....[14]....
        /*0098*/ 	.word	0x0500000f


	//   ....[15]....
        /*009c*/ 	.word	0x0500000f


	//   ....[16]....
        /*00a0*/ 	.word	0x0500000f


	//   ....[17]....
        /*00a4*/ 	.word	0x0500000f


	//   ....[18]....
        /*00a8*/ 	.word	0x0500000f


	//   ....[19]....
        /*00ac*/ 	.word	0x0500000f


	//----- nvinfo : EIATTR_COOP_GROUP_INSTR_OFFSETS
	.align		4
.L_12632:
        /*00b0*/ 	.byte	0x04, 0x28
        /*00b2*/ 	.short	(.L_12634 - .L_12633)


	//   ....[0]....
.L_12633:
        /*00b4*/ 	.word	0x00000950


	//   ....[1]....
        /*00b8*/ 	.word	0x00000990


	//   ....[2]....
        /*00bc*/ 	.word	0x000009b0


	//   ....[3]....
        /*00c0*/ 	.word	0x000009d0


	//   ....[4]....
        /*00c4*/ 	.word	0x000009f0


	//   ....[5]....
        /*00c8*/ 	.word	0x00000b50


	//   ....[6]....
        /*00cc*/ 	.word	0x00000b70


	//   ....[7]....
        /*00d0*/ 	.word	0x00000b90


	//   ....[8]....
        /*00d4*/ 	.word	0x00000bb0


	//   ....[9]....
        /*00d8*/ 	.word	0x00000bd0


	//   ....[10]....
        /*00dc*/ 	.word	0x00000f80


	//   ....[11]....
        /*00e0*/ 	.word	0x00001000


	//   ....[12]....
        /*00e4*/ 	.word	0x00001060


	//   ....[13]....
        /*00e8*/ 	.word	0x000010d0


	//   ....[14]....
        /*00ec*/ 	.word	0x00001130


	//   ....[15]....
        /*00f0*/ 	.word	0x000012e0


	//   ....[16]....
        /*00f4*/ 	.word	0x00001340


	//   ....[17]....
        /*00f8*/ 	.word	0x000013a0


	//   ....[18]....
        /*00fc*/ 	.word	0x00001400


	//   ....[19]....
        /*0100*/ 	.word	0x00001460


	//----- nvinfo : EIATTR_VRC_CTA_INIT_COUNT
	.align		4
.L_12634:
        /*0104*/ 	.byte	0x02, 0x4a
	.zero		1
	.zero		1


	//----- nvinfo : EIATTR_SYSCALL_OFFSETS
	.align		4
        /*0108*/ 	.byte	0x04, 0x46
        /*010a*/ 	.short	(.L_12636 - .L_12635)


	//   ....[0]....
.L_12635:
        /*010c*/ 	.word	0x000001b0


	//----- nvinfo : EIATTR_EXIT_INSTR_OFFSETS
	.align		4
.L_12636:
        /*0110*/ 	.byte	0x04, 0x1c
        /*0112*/ 	.short	(.L_12638 - .L_12637)


	//   ....[0]....
.L_12637:
        /*0114*/ 	.word	0x00000260


	//   ....[1]....
        /*0118*/ 	.word	0x00000f20


	//----- nvinfo : EIATTR_CRS_STACK_SIZE
	.align		4
.L_12638:
        /*011c*/ 	.byte	0x04, 0x1e
        /*011e*/ 	.short	(.L_12640 - .L_12639)
.L_12639:
        /*0120*/ 	.word	0x00000000


	//----- nvinfo : EIATTR_CBANK_PARAM_SIZE
	.align		4
.L_12640:
        /*0124*/ 	.byte	0x03, 0x19
        /*0126*/ 	.short	0x0090


	//----- nvinfo : EIATTR_PARAM_CBANK
	.align		4
        /*0128*/ 	.byte	0x04, 0x0a
        /*012a*/ 	.short	(.L_12642 - .L_12641)
	.align		4
.L_12641:
        /*012c*/ 	.word	index@(.nv.constant0._Z15SoftmaxWarpImplI22BroadcastScaleMaskLoadIffbLm3EiE11DirectStoreIffEfLi2ELi2ELi32ELi1ELb1EL9Algorithm0EEvT_T0_ll)
        /*0130*/ 	.short	0x0380
        /*0132*/ 	.short	0x0090


	//----- nvinfo : EIATTR_SW_WAR
	.align		4
.L_12642:
        /*0134*/ 	.byte	0x04, 0x36
        /*0136*/ 	.short	(.L_12644 - .L_12643)
.L_12643:
        /*0138*/ 	.word	0x00000008
.L_12644:


//--------------------- .nv.info._Z15SoftmaxWarpImplI22BroadcastScaleMaskLoadIffbLm3EiE11DirectStoreIffEfLi2ELi2ELi32ELi1ELb0EL9Algorithm0EEvT_T0_ll --------------------------
	.section	.nv.info._Z15SoftmaxWarpImplI22BroadcastScaleMaskLoadIffbLm3EiE11DirectStoreIffEfLi2ELi2ELi32ELi1ELb0EL9Algorithm0EEvT_T0_ll,"",@"SHT_CUDA_INFO"
	.sectionflags	@""
	.align	4


	//----- nvinfo : EIATTR_CUDA_API_VERSION
	.align		4
        /*0000*/ 	.byte	0x04, 0x37
        /*0002*/ 	.short	(.L_12646 - .L_12645)
.L_12645:
        /*0004*/ 	.word	0x00000082


	//----- nvinfo : EIATTR_KPARAM_INFO
	.align		4
.L_12646:
        /*0008*/ 	.byte	0x04, 0x17
        /*000a*/ 	.short	(.L_12648 - .L_12647)
.L_12647:
        /*000c*/ 	.word	0x00000000
        /*0010*/ 	.short	0x0003
        /*0012*/ 	.short	0x0088
        /*0014*/ 	.byte	0x00, 0xf0, 0x21, 0x00


	//----- nvinfo : EIATTR_KPARAM_INFO
	.align		4
.L_12648:
        /*0018*/ 	.byte	0x04, 0x17
        /*001a*/ 	.short	(.L_12650 - .L_12649)
.L_12649:
        /*001c*/ 	.word	0x00000000
        /*0020*/ 	.short	0x0002
        /*0022*/ 	.short	0x0080
        /*0024*/ 	.byte	0x00, 0xf0, 0x21, 0x00


	//----- nvinfo : EIATTR_KPARAM_INFO
	.align		4
.L_12650:
        /*0028*/ 	.byte	0x04, 0x17
        /*002a*/ 	.short	(.L_12652 - .L_12651)
.L_12651:
        /*002c*/ 	.word	0x00000000
        /*0030*/ 	.short	0x0001
        /*0032*/ 	.short	0x0070
        /*0034*/ 	.byte	0x00, 0xf0, 0x41, 0x00


	//----- nvinfo : EIATTR_KPARAM_INFO
	.align		4
.L_12652:
        /*0038*/ 	.byte	0x04, 0x17
        /*003a*/ 	.short	(.L_12654 - .L_12653)
.L_12653:
        /*003c*/ 	.word	0x00000000
        /*0040*/ 	.short	0x0000
        /*0042*/ 	.short	0x0000
        /*0044*/ 	.byte	0x00, 0xf0, 0xc1, 0x01


	//----- nvinfo : EIATTR_SPARSE_MMA_MASK
	.align		4
.L_12654:
        /*0048*/ 	.byte	0x03, 0x50
        /*004a*/ 	.short	0x0000


	//----- nvinfo : EIATTR_MAXREG_COUNT
	.align		4
        /*004c*/ 	.byte	0x03, 0x1b
        /*004e*/ 	.short	0x00ff


	//----- nvinfo : EIATTR_EXTERNS
	.align		4
        /*0050*/ 	.byte	0x04, 0x0f
        /*0052*/ 	.short	(.L_12656 - .L_12655)


	//   ....[0]....
	.align		4
.L_12655:
        /*0054*/ 	.word	index@(__assertfail)


	//----- nvinfo : EIATTR_MERCURY_ISA_VERSION
	.align		4
.L_12656:
        /*0058*/ 	.byte	0x03, 0x5f
        /*005a*/ 	.short	0x0101


	//----- nvinfo : EIATTR_COOP_GROUP_MASK_REGIDS
	.align		4
        /*005c*/ 	.byte	0x04, 0x29
        /*005e*/ 	.short	(.L_12658 - .L_12657)


	//   ....[0]....
.L_12657:
        /*0060*/ 	.word	0xffffffff


	//   ....[1]....
        /*0064*/ 	.word	0xffffffff


	//   ....[2]....
        /*0068*/ 	.word	0xffffffff


	//   ....[3]....
        /*006c*/ 	.word	0xffffffff


	//   ....[4]....
        /*0070*/ 	.word	0xffffffff


	//   ....[5]....
        /*0074*/ 	.word	0xffffffff


	//   ....[6]....
        /*0078*/ 	.word	0xffffffff


	//   ....[7]....
        /*007c*/ 	.word	0xffffffff


	//   ....[8]....
        /*0080*/ 	.word	0xffffffff


	//   ....[9]....
        /*0084*/ 	.word	0xffffffff


	//   ....[10]....
        /*0088*/ 	.word	0x0500000f


	//   ....[11]....
        /*008c*/ 	.word	0x0500000f


	//   ....[12]....
        /*0090*/ 	.word	0x0500000f


	//   ....[13]....
        /*0094*/ 	.word	0x0500000f


	//   ....[14]....
        /*0098*/ 	.word	0x0500000f


	//   ....[15]....
        /*009c*/ 	.word	0x0500000f


	//   ....[16]....
        /*00a0*/ 	.word	0x0500000f


	//   ....[17]....
        /*00a4*/ 	.word	0x0500000f


	//   ....[18]....
        /*00a8*/ 	.word	0x0500000f


	//   ....[19]....
        /*00ac*/ 	.word	0x0500000f


	//----- nvinfo : EIATTR_COOP_GROUP_INSTR_OFFSETS
	.align		4
.L_12658:
        /*00b0*/ 	.byte	0x04, 0x28
        /*00b2*/ 	.short	(.L_12660 - .L_12659)


	//   ....[0]....
.L_12659:
        /*00b4*/ 	.word	0x000008c0


	//   ....[1]....
        /*00b8*/ 	.word	0x00000900


	//   ....[2]....
        /*00bc*/ 	.word	0x00000920


	//   ....[3]....
        /*00c0*/ 	.word	0x00000940


	//   ....[4]....
        /*00c4*/ 	.word	0x00000960


	//   ....[5]....
        /*00c8*/ 	.word	0x00000ac0


	//   ....[6]....
        /*00cc*/ 	.word	0x00000ae0


	//   ....[7]....
        /*00d0*/ 	.word	0x00000b00


	//   ....[8]....
        /*00d4*/ 	.word	0x00000b20


	//   ....[9]....
        /*00d8*/ 	.word	0x00000b40


	//   ....[10]....
        /*00dc*/ 	.word	0x00000ec0


	//   ....[11]....
        /*00e0*/ 	.word	0x00000f40


	//   ....[12]....
        /*00e4*/ 	.word	0x00000fa0


	//   ....[13]....
        /*00e8*/ 	.word	0x00001010


	//   ....[14]....
        /*00ec*/ 	.word	0x00001070


	//   ....[15]....
        /*00f0*/ 	.word	0x00001220


	//   ....[16]....
        /*00f4*/ 	.word	0x00001280


	//   ....[17]....
        /*00f8*/ 	.word	0x000012e0


	//   ....[18]....
        /*00fc*/ 	.word	0x00001340


	//   ....[19]....
        /*0100*/ 	.word	0x000013a0


	//----- nvinfo : EIATTR_VRC_CTA_INIT_COUNT
	.align		4
.L_12660:
        /*0104*/ 	.byte	0x02, 0x4a
	.zero		1
	.zero		1


	//----- nvinfo : EIATTR_SYSCALL_OFFSETS
	.align		4
        /*0108*/ 	.byte	0x04, 0x46
        /*010a*/ 	.short	(.L_12662 - .L_12661)


	//   ....[0]....
.L_12661:
        /*010c*/ 	.word	0x000001a0


	//----- nvinfo : EIATTR_EXIT_INSTR_OFFSETS
	.align		4
.L_12662:
        /*0110*/ 	.byte	0x04, 0x1c
        /*0112*/ 	.short	(.L_12664 - .L_12663)


	//   ....[0]....
.L_12663:
        /*0114*/ 	.word	0x00000250


	//   ....[1]....
        /*0118*/ 	.word	0x00000e60


	//----- nvinfo : EIATTR_CRS_STACK_SIZE
	.align		4
.L_12664:
        /*011c*/ 	.byte	0x04, 0x1e
        /*011e*/ 	.short	(.L_12666 - .L_12665)
.L_12665:
        /*0120*/ 	.word	0x00000000


	//----- nvinfo : EIATTR_CBANK_PARAM_SIZE
	.align		4
.L_12666:
        /*0124*/ 	.byte	0x03, 0x19
        /*0126*/ 	.short	0x0090


	//----- nvinfo : EIATTR_PARAM_CBANK
	.align		4
        /*0128*/ 	.byte	0x04, 0x0a
        /*012a*/ 	.short	(.L_12668 - .L_12667)
	.align		4
.L_12667:
        /*012c*/ 	.word	index@(.nv.constant0._Z15SoftmaxWarpImplI22BroadcastScaleMaskLoadIffbLm3EiE11DirectStoreIffEfLi2ELi2ELi32ELi1ELb0EL9Algorithm0EEvT_T0_ll)
        /*0130*/ 	.short	0x0380
        /*0132*/ 	.short	0x0090


	//----- nvinfo : EIATTR_SW_WAR
	.align		4
.L_12668:
        /*0134*/ 	.byte	0x04, 0x36
        /*0136*/ 	.short	(.L_12670 - .L_12669)
.L_12669:
        /*0138*/ 	.word	0x00000008
.L_12670:


//--------------------- .nv.info._Z15SoftmaxWarpImplI22BroadcastScaleMaskLoadIffbLm3EiE11DirectStoreIffEfLi2ELi2ELi32ELi2ELb1EL9Algorithm0EEvT_T0_ll --------------------------
	.section	.nv.info._Z15SoftmaxWarpImplI22BroadcastScaleMaskLoadIffbLm3EiE11DirectStoreIffEfLi2ELi2ELi32ELi2ELb1EL9Algorithm0EEvT_T0_ll,"",@"SHT_CUDA_INFO"
	.sectionflags	@""
	.align	4


	//----- nvinfo : EIATTR_CUDA_API_VERSION
	.align		4
        /*0000*/ 	.byte	0x04, 0x37
        /*0002*/ 	.short	(.L_12672 - .L_12671)
.L_12671:
        /*0004*/ 	.word	0x00000082


	//----- nvinfo : EIATTR_KPARAM_INFO
	.align		4
.L_12672:
        /*0008*/ 	.byte	0x04, 0x17
        /*000a*/ 	.short	(.L_12674 - .L_12673)
.L_12673:
        /*000c*/ 	.word	0x00000000
        /*0010*/ 	.short	0x0003
        /*0012*/ 	.short	0x0088
        /*0014*/ 	.byte	0x00, 0xf0, 0x21, 0x00


	//----- nvinfo : EIATTR_KPARAM_INFO
	.align		4
.L_12674:
        /*0018*/ 	.byte	0x04, 0x17
        /*001a*/ 	.short	(.L_12676 - .L_12675)
.L_12675:
        /*001c*/ 	.word	0x00000000
        /*0020*/ 	.short	0x0002
        /*0022*/ 	.short	0x0080
        /*0024*/ 	.byte	0x00, 0xf0, 0x21, 0x00


	//----- nvinfo : EIATTR_KPARAM_INFO
	.align		4
.L_12676:
        /*0028*/ 	.byte	0x04, 0x17
        /*002a*/ 	.short	(.L_12678 - .L_12677)
.L_12677:
        /*002c*/ 	.word	0x00000000
        /*0030*/ 	.short	0x0001
        /*0032*/ 	.short	0x0070
        /*0034*/ 	.byte	0x00, 0xf0, 0x41, 0x00


	//----- nvinfo : EIATTR_KPARAM_INFO
	.align		4
.L_12678:
        /*0038*/ 	.byte	0x04, 0x17
        /*003a*/ 	.short	(.L_12680 - .L_12679)
.L_12679:
        /*003c*/ 	.word	0x00000000
        /*0040*/ 	.short	0x0000
        /*0042*/ 	.short	0x0000
        /*0044*/ 	.byte	0x00, 0xf0, 0xc1, 0x01


	//----- nvinfo : EIATTR_SPARSE_MMA_MASK
	.align		4
.L_12680:
        /*0048*/ 	.byte	0x03, 0x50
        /*004a*/ 	.short	0x0000


	//----- nvinfo : EIATTR_MAXREG_COUNT
	.align		4
        /*004c*/ 	.byte	0x03, 0x1b
        /*004e*/ 	.short	0x00ff


	//----- nvinfo : EIATTR_EXTERNS
	.align		4
        /*0050*/ 	.byte	0x04, 0x0f
        /*0052*/ 	.short	(.L_12682 - .L_12681)


	//   ....[0]....
	.align		4
.L_12681:
        /*0054*/ 	.word	index@(__assertfail)


	//----- nvinfo : EIATTR_MERCURY_ISA_VERSION
	.align		4
.L_12682:
        /*0058*/ 	.byte	0x03, 0x5f
        /*005a*/ 	.short	0x0101


	//----- nvinfo : EIATTR_COOP_GROUP_MASK_REGIDS
	.align		4
        /*005c*/ 	.byte	0x04, 0x29
        /*005e*/ 	.short	(.L_12684 - .L_12683)


	//   ....[0]....
.L_12683:
        /*0060*/ 	.word	0xffffffff


	//   ....[1]....
        /*0064*/ 	.word	0xffffffff


	//   ....[2]....
        /*0068*/ 	.word	0xffffffff


	//   ....[3]....
        /*006c*/ 	.word	0xffffffff


	//   ....[4]....
        /*0070*/ 	.word	0xffffffff


	//   ....[5]....
        /*0074*/ 	.word	0xffffffff


	//   ....[6]....
        /*0078*/ 	.word	0xffffffff


	//   ....[7]....
        /*007c*/ 	.word	0xffffffff


	//   ....[8]....
        /*0080*/ 	.word	0xffffffff


	//   ....[9]....
        /*0084*/ 	.word	0xffffffff


	//   ....[10]....
        /*0088*/ 	.word	0xffffffff


	//   ....[11]....
        /*008c*/ 	.word	0xffffffff


	//   ....[12]....
        /*0090*/ 	.word	0xffffffff


	//   ....[13]....
        /*0094*/ 	.word	0xffffffff


	//   ....[14]....
        /*0098*/ 	.word	0xffffffff


	//   ....[15]....
        /*009c*/ 	.word	0xffffffff


	//   ....[16]....
        /*00a0*/ 	.word	0xffffffff


	//   ....[17]....
        /*00a4*/ 	.word	0xffffffff


	//   ....[18]....
        /*00a8*/ 	.word	0xffffffff


	//   ....[19]....
        /*00ac*/ 	.word	0xffffffff


	//   ....[20]....
        /*00b0*/ 	.word	0x0500000f


	//   ....[21]....
        /*00b4*/ 	.word	0x0500000f


	//   ....[22]....
        /*00b8*/ 	.word	0x0500000f


	//   ....[23]....
        /*00bc*/ 	.word	0x0500000f


	//   ....[24]....
        /*00c0*/ 	.word	0x0500000f


	//   ....[25]....
        /*00c4*/ 	.word	0x0500000f


	//   ....[26]....
        /*00c8*/ 	.word	0x0500000f


	//   ....[27]....
        /*00cc*/ 	.word	0x0500000f


	//   ....[28]....
        /*00d0*/ 	.word	0x0500000f


	//   ....[29]....
        /*00d4*/ 	.word	0x0500000f


	//   ....[30]....
        /*00d8*/ 	.word	0x0500000f


	//   ....[31]....
        /*00dc*/ 	.word	0x0500000f


	//   ....[32]....
        /*00e0*/ 	.word	0x0500000f


	//   ....[33]....
        /*00e4*/ 	.word	0x0500000f


	//   ....[34]....
        /*00e8*/ 	.word	0x0500000f


	//   ....[35]....
        /*00ec*/ 	.word	0x0500000f


	//   ....[36]....
        /*00f0*/ 	.word	0x0500000f


	//   ....[37]....
        /*00f4*/ 	.word	0x0500000f


	//   ....[38]....
        /*00f8*/ 	.word	0x0500000f


	//   ....[39]....
        /*00fc*/ 	.word	0x0500000f


	//----- nvinfo : EIATTR_COOP_GROUP_INSTR_OFFSETS
	.align		4
.L_12684:
        /*0100*/ 	.byte	0x04, 0x28
        /*0102*/ 	.short	(.L_12686 - .L_12685)


	//   ....[0]....
.L_12685:
        /*0104*/ 	.word	0x00000f90


	//   ....[1]....
        /*0108*/ 	.word	0x00000fb0


	//   ....[2]....
        /*010c*/ 	.word	0x00000fe0


	//   ....[3]....
        /*0110*/ 	.word	0x00000ff0


	//   ....[4]....
        /*0114*/ 	.word	0x00001020


	//   ....[5]....
        /*0118*/ 	.word	0x00001030


	//   ....[6]....
        /*011c*/ 	.word	0x00001060


	//   ....[7]....
        /*0120*/ 	.word	0x00001070


	//   ....[8]....
        /*0124*/ 	.word	0x000010a0


	//   ....[9]....
        /*0128*/ 	.word	0x000010b0


	//   ....[10]....
        /*012c*/ 	.word	0x00001340


	//   ....[11]....
        /*0130*/ 	.word	0x00001380


	//   ....[12]....
        /*0134*/ 	.word	0x000013a0


	//   ....[13]....
        /*0138*/ 	.word	0x000013c0


	//   ....[14]....
        /*013c*/ 	.word	0x000013e0


	//   ....[15]....
        /*0140*/ 	.word	0x00001400


	//   ....[16]....
        /*0144*/ 	.word	0x00001420


	//   ....[17]....
        /*0148*/ 	.word	0x00001440


	//   ....[18]....
        /*014c*/ 	.word	0x00001460


	//   ....[19]....
        /*0150*/ 	.word	0x00001480


	//   ....[20]....
        /*0154*/ 	.word	0x00001af0


	//   ....[21]....
        /*0158*/ 	.word	0x00001b70


	//   ....[22]....
        /*015c*/ 	.word	0x00001bd0


	//   ....[23]....
        /*0160*/ 	.word	0x00001c30


	//   ....[24]....
        /*0164*/ 	.word	0x00001c90


	//   ....[25]....
        /*0168*/ 	.word	0x00001cf0


	//   ....[26]....
        /*016c*/ 	.word	0x00001d60


	//   ....[27]....
        /*0170*/ 	.word	0x00001de0


	//   ....[28]....
        /*0174*/ 	.word	0x00001e50


	//   ....[29]....
        /*0178*/ 	.word	0x00001ec0


	//   ....[30]....
        /*017c*/ 	.word	0x000021a0


	//   ....[31]....
        /*0180*/ 	.word	0x00002210


	//   ....[32]....
        /*0184*/ 	.word	0x00002270


	//   ....[33]....
        /*0188*/ 	.word	0x000022f0


	//   ....[34]....
        /*018c*/ 	.word	0x00002350


	//   ....[35]....
        /*0190*/ 	.word	0x000023b0


	//   ....[36]....
        /*0194*/ 	.word	0x00002420


	//   ....[37]....
        /*0198*/ 	.word	0x00002490


	//   ....[38]....
        /*019c*/ 	.word	0x00002500


	//   ....[39]....
        /*01a0*/ 	.word	0x00002570


	//----- nvinfo : EIATTR_VRC_CTA_INIT_COUNT
	.align		4
.L_12686:
        /*01a4*/ 	.byte	0x02, 0x4a
	.zero		1
	.zero		1


	//----- nvinfo : EIATTR_SYSCALL_OFFSETS
	.align		4
        /*01a8*/ 	.byte	0x04, 0x46
        /*01aa*/ 	.short	(.L_12688 - .L_12687)


	//   ....[0]....
.L_12687:
        /*01ac*/ 	.word	0x000001b0


	//----- nvinfo : EIATTR_EXIT_INSTR_OFFSETS
	.align		4
.L_12688:
        /*01b0*/ 	.byte	0x04, 0x1c
        /*01b2*/ 	.short	(.L_12690 - .L_12689)


	//   ....[0]....
.L_12689:
        /*01b4*/ 	.word	0x00000270


	//   ....[1]....
        /*01b8*/ 	.word	0x00001a90


	//----- nvinfo : EIATTR_CRS_STACK_SIZE
	.align		4
.L_12690:
        /*01bc*/ 	.byte	0x04, 0x1e
        /*01be*/ 	.short	(.L_12692 - .L_12691)
.L_12691:
        /*01c0*/ 	.word	0x00000000


	//----- nvinfo : EIATTR_CBANK_PARAM_SIZE
	.align		4
.L_12692:
        /*01c4*/ 	.byte	0x03, 0x19
        /*01c6*/ 	.short	0x0090


	//----- nvinfo : EIATTR_PARAM_CBANK
	.align		4
        /*01c8*/ 	.byte	0x04, 0x0a
        /*01ca*/ 	.short	(.L_12694 - .L_12693)
	.align		4
.L_12693:
        /*01cc*/ 	.word	index@(.nv.constant0._Z15SoftmaxWarpImplI22BroadcastScaleMaskLoadIffbLm3EiE11DirectStoreIffEfLi2ELi2ELi32ELi2ELb1EL9Algorithm0EEvT_T0_ll)
        /*01d0*/ 	.short	0x0380
        /*01d2*/ 	.short	0x0090


	//----- nvinfo : EIATTR_SW_WAR
	.align		4
.L_12694:
        /*01d4*/ 	.byte	0x04, 0x36
        /*01d6*/ 	.short	(.L_12696 - .L_12695)
.L_12695:
        /*01d8*/ 	.word	0x00000008
.L_12696:


//--------------------- .nv.info._Z15SoftmaxWarpImplI22BroadcastScaleMaskLoadIffbLm3EiE11DirectStoreIffEfLi2ELi2ELi32ELi2ELb0EL9Algorithm0EEvT_T0_ll --------------------------
	.section	.nv.info._Z15SoftmaxWarpImplI22BroadcastScaleMaskLoadIffbLm3EiE11DirectStoreIffEfLi2ELi2ELi32ELi2ELb0EL9Algorithm0EEvT_T0_ll,"",@"SHT_CUDA_INFO"
	.sectionflags	@""
	.align	4


	//----- nvinfo : EIATTR_CUDA_API_VERSION
	.align		4
        /*0000*/ 	.byte	0x04, 0x37
        /*0002*/ 	.short	(.L_12698 - .L_12697)
.L_12697:
        /*0004*/ 	.word	0x00000082


	//----- nvinfo : EIATTR_KPARAM_INFO
	.align		4
.L_12698:
        /*0008*/ 	.byte	0x04, 0x17
        /*000a*/ 	.short	(.L_12700 - .L_12699)
.L_12699:
        /*000c*/ 	.word	0x00000000
        /*0010*/ 	.short	0x0003
        /*0012*/ 	.short	0x0088
        /*0014*/ 	.byte	0x00, 0xf0, 0x21, 0x00


	//----- nvinfo : EIATTR_KPARAM_INFO
	.align		4
.L_12700:
        /*0018*/ 	.byte	0x04, 0x17
        /*001a*/ 	.short	(.L_12702 - .L_12701)
.L_12701:
        /*001c*/ 	.word	0x00000000
        /*0020*/ 	.short	0x0002
        /*0022*/ 	.short	0x0080
        /*0024*/ 	.byte	0x00, 0xf0, 0x21, 0x00


	//----- nvinfo : EIATTR_KPARAM_INFO
	.align		4
.L_12702:
        /*0028*/ 	.byte	0x04, 0x17
        /*002a*/ 	.short	(.L_12704 - .L_12703)
.L_12703:
        /*002c*/ 	.word	0x00000000
        /*0030*/ 	.short	0x0001
        /*0032*/ 	.short	0x0070
        /*0034*/ 	.byte	0x00, 0xf0, 0x41, 0x00


	//----- nvinfo : EIATTR_KPARAM_INFO
	.align		4
.L_12704:
        /*0038*/ 	.byte	0x04, 0x17
        /*003a*/ 	.short	(.L_12706 - .L_12705)
.L_12705:
        /*003c*/ 	.word	0x00000000
        /*0040*/ 	.short	0x0000
        /*0042*/ 	.short	0x0000
        /*0044*/ 	.byte	0x00, 0xf0, 0xc1, 0x01


	//----- nvinfo : EIATTR_SPARSE_MMA_MASK
	.align		4
.L_12706:
        /*0048*/ 	.byte	0x03, 0x50
        /*004a*/ 	.short	0x0000


	//----- nvinfo : EIATTR_MAXREG_COUNT
	.align		4
        /*004c*/ 	.byte	0x03, 0x1b
        /*004e*/ 	.short	0x00ff


	//----- nvinfo : EIATTR_EXTERNS
	.align		4
        /*0050*/ 	.byte	0x04, 0x0f
        /*0052*/ 	.short	(.L_12708 - .L_12707)


	//   ....[0]....
	.align		4
.L_12707:
        /*0054*/ 	.word	index@(__assertfail)


	//----- nvinfo : EIATTR_MERCURY_ISA_VERSION
	.align		4
.L_12708:
        /*0058*/ 	.byte	0x03, 0x5f
        /*005a*/ 	.short	0x0101


	//----- nvinfo : EIATTR_COOP_GROUP_MASK_REGIDS
	.align		4
        /*005c*/ 	.byte	0x04, 0x29
        /*005e*/ 	.short	(.L_12710 - .L_12709)


	//   ....[0]....
.L_12709:
        /*0060*/ 	.word	0xffffffff


	//   ....[1]....
        /*0064*/ 	.word	0xffffffff


	//   ....[2]....
        /*0068*/ 	.word	0xffffffff


	//   ....[3]....
        /*006c*/ 	.word	0xffffffff


	//   ....[4]....
        /*0070*/ 	.word	0xffffffff


	//   ....[5]....
        /*0074*/ 	.word	0xffffffff


	//   ....[6]....
        /*0078*/ 	.word	0xffffffff


	//   ....[7]....
        /*007c*/ 	.word	0xffffffff


	//   ....[8]....
        /*0080*/ 	.word	0xffffffff


	//   ....[9]....
        /*0084*/ 	.word	0xffffffff


	//   ....[10]....
        /*0088*/ 	.word	0xffffffff


	//   ....[11]....
        /*008c*/ 	.word	0xffffffff


	//   ....[12]....
        /*0090*/ 	.word	0xffffffff


	//   ....[13]....
        /*0094*/ 	.word	0xffffffff


	//   ....[14]....
        /*0098*/ 	.word	0xffffffff


	//   ....[15]....
        /*009c*/ 	.word	0xffffffff


	//   ....[16]....
        /*00a0*/ 	.word	0xffffffff


	//   ....[17]....
        /*00a4*/ 	.word	0xffffffff


	//   ....[18]....
        /*00a8*/ 	.word	0xffffffff


	//   ....[19]....
        /*00ac*/ 	.word	0xffffffff


	//   ....[20]....
        /*00b0*/ 	.word	0x0500000f


	//   ....[21]....
        /*00b4*/ 	.word	0x0500000f


	//   ....[22]....
        /*00b8*/ 	.word	0x0500000f


	//   ....[23]....
        /*00bc*/ 	.word	0x0500000f


	//   ....[24]....
        /*00c0*/ 	.word	0x0500000f


	//   ....[25]....
        /*00c4*/ 	.word	0x0500000f


	//   ....[26]....
        /*00c8*/ 	.word	0x0500000f


	//   ....[27]....
        /*00cc*/ 	.word	0x0500000f


	//   ....[28]....
        /*00d0*/ 	.word	0x0500000f


	//   ....[29]....
        /*00d4*/ 	.word	0x0500000f


	//   ....[30]....
        /*00d8*/ 	.word	0x0500000f


	//   ....[31]....
        /*00dc*/ 	.word	0x0500000f


	//   ....[32]....
        /*00e0*/ 	.word	0x0500000f


	//   ....[33]....
        /*00e4*/ 	.word	0x0500000f


	//   ....[34]....
        /*00e8*/ 	.word	0x0500000f


	//   ....[35]....
        /*00ec*/ 	.word	0x0500000f


	//   ....[36]....
        /*00f0*/ 	.word	0x0500000f


	//   ....[37]....
        /*00f4*/ 	.word	0x0500000f


	//   ....[38]....
        /*00f8*/ 	.word	0x0500000f


	//   ....[39]....
        /*00fc*/ 	.word	0x0500000f


	//----- nvinfo : EIATTR_COOP_GROUP_INSTR_OFFSETS
	.align		4
.L_12710:
        /*0100*/ 	.byte	0x04, 0x28
        /*0102*/ 	.short	(.L_12712 - .L_12711)


	//   ....[0]....
.L_12711:
        /*0104*/ 	.word	0x00000cd0


	//   ....[1]....
        /*0108*/ 	.word	0x00000d00


	//   ....[2]....
        /*010c*/ 	.word	0x00000d30


	//   ....[3]....
        /*0110*/ 	.word	0x00000d40


	//   ....[4]....
        /*0114*/ 	.word	0x00000d70


	//   ....[5]....
        /*0118*/ 	.word	0x00000d80


	//   ....[6]....
        /*011c*/ 	.word	0x00000db0


	//   ....[7]....
        /*0120*/ 	.word	0x00000dc0


	//   ....[8]....
        /*0124*/ 	.word	0x00000df0


	//   ....[9]....
        /*0128*/ 	.word	0x00000e00


	//   ....[10]....
        /*012c*/ 	.word	0x000010a0


	//   ....[11]....
        /*0130*/ 	.word	0x000010c0


	//   ....[12]....
        /*0134*/ 	.word	0x000010e0


	//   ....[13]....
        /*0138*/ 	.word	0x00001100


	//   ....[14]....
        /*013c*/ 	.word	0x00001120


	//   ....[15]....
        /*0140*/ 	.word	0x00001140


	//   ....[16]....
        /*0144*/ 	.word	0x00001160


	//   ....[17]....
        /*0148*/ 	.word	0x00001180


	//   ....[18]....
        /*014c*/ 	.word	0x000011a0


	//   ....[19]....
        /*0150*/ 	.word	0x000011c0


	//   ....[20]....
        /*0154*/ 	.word	0x000017a0


	//   ....[21]....
        /*0158*/ 	.word	0x00001820


	//   ....[22]....
        /*015c*/ 	.word	0x00001880


	//   ....[23]....
        /*0160*/ 	.word	0x000018e0


	//   ....[24]....
        /*0164*/ 	.word	0x00001940


	//   ....[25]....
        /*0168*/ 	.word	0x000019a0


	//   ....[26]....
        /*016c*/ 	.word	0x00001a30


	//   ....[27]....
        /*0170*/ 	.word	0x00001ac0


	//   ....[28]....
        /*0174*/ 	.word	0x00001b30


	//   ....[29]....
        /*0178*/ 	.word	0x00001ba0


	//   ....[30]....
        /*017c*/ 	.word	0x00001e00


	//   ....[31]....
        /*0180*/ 	.word	0x00001ea0


	//   ....[32]....
        /*0184*/ 	.word	0x00001f00


	//   ....[33]....
        /*0188*/ 	.word	0x00001f80


	//   ....[34]....
        /*018c*/ 	.word	0x00001fe0


	//   ....[35]....
        /*0190*/ 	.word	0x00002040


	//   ....[36]....
        /*0194*/ 	.word	0x000020b0


	//   ....[37]....
        /*0198*/ 	.word	0x00002120


	//   ....[38]....
        /*019c*/ 	.word	0x00002190


	//   ....[39]....
        /*01a0*/ 	.word	0x00002200


	//----- nvinfo : EIATTR_VRC_CTA_INIT_COUNT
	.align		4
.L_12712:
        /*01a4*/ 	.byte	0x02, 0x4a
	.zero		1
	.zero		1


	//----- nvinfo : EIATTR_SYSCALL_OFFSETS
	.align		4
        /*01a8*/ 	.byte	0x04, 0x46
        /*01aa*/ 	.short	(.L_12714 - .L_12713)


	//   ....[0]....
.L_12713:
        /*01ac*/ 	.word	0x00000190


	//----- nvinfo : EIATTR_EXIT_INSTR_OFFSETS
	.align		4
.L_12714:
        /*01b0*/ 	.byte	0x04, 0x1c
        /*01b2*/ 	.short	(.L_12716 - .L_12715)


	//   ....[0]....
.L_12715:
        /*01b4*/ 	.word	0x00000250


	//   ....[1]....
        /*01b8*/ 	.word	0x00001740


	//----- nvinfo : EIATTR_CRS_STACK_SIZE
	.align		4
.L_12716:
        /*01bc*/ 	.byte	0x04, 0x1e
        /*01be*/ 	.short	(.L_12718 - .L_12717)
.L_12717:
        /*01c0*/ 	.word	0x00000000


	//----- nvinfo : EIATTR_CBANK_PARAM_SIZE
	.align		4
.L_12718:
        /*01c4*/ 	.byte	0x03, 0x19
        /*01c6*/ 	.short	0x0090


	//----- nvinfo : EIATTR_PARAM_CBANK
	.align		4
        /*01c8*/ 	.byte	0x04, 0x0a
        /*01ca*/ 	.short	(.L_12720 - .L_12719)
	.align		4
.L_12719:
        /*01cc*/ 	.word	index@(.nv.constant0._Z15SoftmaxWarpImplI22BroadcastScaleMaskLoadIffbLm3EiE11DirectStoreIffEfLi2ELi2ELi32ELi2ELb0EL9Algorithm0EEvT_T0_ll)
        /*01d0*/ 	.short	0x0380
        /*01d2*/ 	.short	0x0090


	//----- nvinfo : EIATTR_SW_WAR
	.align		4
.L_12720:
        /*01d4*/ 	.byte	0x04, 0x36
        /*01d6*/ 	.short	(.L_12722 - .L_12721)
.L_12721:
        /*01d8*/ 	.word	0x00000008
.L_12722:


//--------------------- .nv.info._Z15SoftmaxWarpImplI22BroadcastScaleMaskLoadIffbLm3EiE11DirectStoreIffEfLi2ELi2ELi16ELi1ELb1EL9Algorithm0EEvT_T0_ll --------------------------
	.section	.nv.info._Z15SoftmaxWarpImplI22BroadcastScaleMaskLoadIffbLm3EiE11DirectStoreIffEfLi2ELi2ELi16ELi1ELb1EL9Algorithm0EEvT_T0_ll,"",@"SHT_CUDA_INFO"
	.sectionflags	@""
	.align	4


	//----- nvinfo : EIATTR_CUDA_API_VERSION
	.align		4
        /*0000*/ 	.byte	0x04, 0x37
        /*0002*/ 	.short	(.L_12724 - .L_12723)
.L_12723:
        /*0004*/ 	.word	0x00000082


	//----- nvinfo : EIATTR_KPARAM_INFO
	.align		4
.L_12724:
        /*0008*/ 	.byte	0x04, 0x17
        /*000a*/ 	.short	(.L_12726 - .L_12725)
.L_12725:
        /*000c*/ 	.word	0x00000000
        /*0010*/ 	.short	0x0003
        /*0012*/ 	.short	0x0088
        /*0014*/ 	.byte	0x00, 0xf0, 0x21, 0x00


	//----- nvinfo : EIATTR_KPARAM_INFO
	.align		4
.L_12726:
        /*0018*/ 	.byte	0x04, 0x17
        /*001a*/ 	.short	(.L_12728 - .L_12727)
.L_12727:
        /*001c*/ 	.word	0x00000000
        /*0020*/ 	.short	0x0002
        /*0022*/ 	.short	0x0080
        /*0024*/ 	.byte	0x00, 0xf0, 0x21, 0x00


	//----- nvinfo : EIATTR_KPARAM_INFO
	.align		4
.L_12728:
        /*0028*/ 	.byte	0x04, 0x17
        /*002a*/ 	.short	(.L_12730 - .L_12729)
.L_12729:
        /*002c*/ 	.word	0x00000000
        /*0030*/ 	.short	0x0001
        /*0032*/ 	.short	0x0070
        /*0034*/ 	.byte	0x00, 0xf0, 0x41, 0x00


	//----- nvinfo : EIATTR_KPARAM_INFO
	.align		4
.L_12730:
        /*0038*/ 	.byte	0x04, 0x17
        /*003a*/ 	.short	(.L_12732 - .L_12731)
.L_12731:
        /*003c*/ 	.word	0x00000000
        /*0040*/ 	.short	0x0000
        /*0042*/ 	.short	0x0000
        /*0044*/ 	.byte	0x00, 0xf0, 0xc1, 0x01


	//----- nvinfo : EIATTR_SPARSE_MMA_MASK
	.align		4
.L_12732:
        /*0048*/ 	.byte	0x03, 0x50
        /*004a*/ 	.short	0x0000


	//----- nvinfo : EIATTR_MAXREG_COUNT
	.align		4
        /*004c*/ 	.byte	0x03, 0x1b
        /*004e*/ 	.short	0x00ff


	//----- nvinfo : EIATTR_EXTERNS
	.align		4
        /*0050*/ 	.byte	0x04, 0x0f
        /*0052*/ 	.short	(.L_12734 - .L_12733)


	//   ....[0]....
	.align		4
.L_12733:
        /*0054*/ 	.word	index@(__assertfail)


	//----- nvinfo : EIATTR_MERCURY_ISA_VERSION
	.align		4
.L_12734:
        /*0058*/ 	.byte	0x03, 0x5f
        /*005a*/ 	.short	0x0101


	//----- nvinfo : EIATTR_COOP_GROUP_MASK_REGIDS
	.align		4
        /*005c*/ 	.byte	0x04, 0x29
        /*005e*/ 	.short	(.L_12736 - .L_12735)


	//   ....[0]....
.L_12735:
        /*0060*/ 	.word	0xffffffff


	//   ....[1]....
        /*0064*/ 	.word	0xffffffff


	//   ....[2]....
        /*0068*/ 	.word	0xffffffff


	//   ....[3]....
        /*006c*/ 	.word	0xffffffff


	//   ....[4]....
        /*0070*/ 	.word	0xffffffff


	//   ....[5]....
        /*0074*/ 	.word	0xffffffff


	//   ....[6]....
        /*0078*/ 	.word	0xffffffff


	//   ....[7]....
        /*007c*/ 	.word	0xffffffff


	//   ....[8]....
        /*0080*/ 	.word	0x0500000f


	//   ....[9]....
        /*0084*/ 	.word	0x0500000f


	//   ....[10]....
        /*0088*/ 	.word	0x0500000f


	//   ....[11]....
        /*008c*/ 	.word	0x0500000f


	//   ....[12]....
        /*0090*/ 	.word	0x0500000f


	//   ....[13]....
        /*0094*/ 	.word	0x0500000f


	//   ....[14]....
        /*0098*/ 	.word	0x0500000f


	//   ....[15]....
        /*009c*/ 	.word	0x0500000f


	//----- nvinfo : EIATTR_COOP_GROUP_INSTR_OFFSETS
	.align		4
.L_12736:
        /*00a0*/ 	.byte	0x04, 0x28
        /*00a2*/ 	.short	(.L_12738 - .L_12737)


	//   ....[0]....
.L_12737:
        /*00a4*/ 	.word	0x00000950


	//   ....[1]....
        /*00a8*/ 	.word	0x00000990


	//   ....[2]....
        /*00ac*/ 	.word	0x000009b0


	//   ....[3]....
        /*00b0*/ 	.word	0x000009d0


	//   ....[4]....
        /*00b4*/ 	.word	0x00000b30


	//   ....[5]....
        /*00b8*/ 	.word	0x00000b50


	//   ....[6]....
        /*00bc*/ 	.word	0x00000b70


	//   ....[7]....
        /*00c0*/ 	.word	0x00000b90


	//   ....[8]....
        /*00c4*/ 	.word	0x00000f40


	//   ....[9]....
        /*00c8*/ 	.word	0x00000fd0


	//   ....[10]....
        /*00cc*/ 	.word	0x00001030


	//   ....[11]....
        /*00d0*/ 	.word	0x000010a0


	//   ....[12]....
        /*00d4*/ 	.word	0x00001240


	//   ....[13]....
        /*00d8*/ 	.word	0x000012a0


	//   ....[14]....
        /*00dc*/ 	.word	0x00001300


	//   ....[15]....
        /*00e0*/ 	.word	0x00001360


	//----- nvinfo : EIATTR_VRC_CTA_INIT_COUNT
	.align		4
.L_12738:
        /*00e4*/ 	.byte	0x02, 0x4a
	.zero		1
	.zero		1


	//----- nvinfo : EIATTR_SYSCALL_OFFSETS
	.align		4
        /*00e8*/ 	.byte	0x04, 0x46
        /*00ea*/ 	.short	(.L_12740 - .L_12739)


	//   ....[0]....
.L_12739:
        /*00ec*/ 	.word	0x000001b0


	//----- nvinfo : EIATTR_EXIT_INSTR_OFFSETS
	.align		4
.L_12740:
        /*00f0*/ 	.byte	0x04, 0x1c
        /*00f2*/ 	.short	(.L_12742 - .L_12741)


	//   ....[0]....
.L_12741:
        /*00f4*/ 	.word	0x00000260


	//   ....[1]....
        /*00f8*/ 	.word	0x00000ee0


	//----- nvinfo : EIATTR_CRS_STACK_SIZE
	.align		4
.L_12742:
        /*00fc*/ 	.byte	0x04, 0x1e
        /*00fe*/ 	.short	(.L_12744 - .L_12743)
.L_12743:
        /*0100*/ 	.word	0x00000000


	//----- nvinfo : EIATTR_CBANK_PARAM_SIZE
	.align		4
.L_12744:
        /*0104*/ 	.byte	0x03, 0x19
        /*0106*/ 	.short	0x0090


	//----- nvinfo : EIATTR_PARAM_CBANK
	.align		4
        /*0108*/ 	.byte	0x04, 0x0a
        /*010a*/ 	.short	(.L_12746 - .L_12745)
	.align		4
.L_12745:
        /*010c*/ 	.word	index@(.nv.constant0._Z15SoftmaxWarpImplI22BroadcastScaleMaskLoadIffbLm3EiE11DirectStoreIffEfLi2ELi2ELi16ELi1ELb1EL9Algorithm0EEvT_T0_ll)
        /*0110*/ 	.short	0x0380
        /*0112*/ 	.short	0x0090


	//----- nvinfo : EIATTR_SW_WAR
	.align		4
.L_12746:
        /*0114*/ 	.byte	0x04, 0x36
        /*0116*/ 	.short	(.L_12748 - .L_12747)
.L_12747:
        /*0118*/ 	.word	0x00000008
.L_12748:


//--------------------- .nv.info._Z15SoftmaxWarpImplI22BroadcastScaleMaskLoadIffbLm3EiE11DirectStoreIffEfLi2ELi2ELi16ELi1ELb0EL9Algorithm0EEvT_T0_ll --------------------------
	.section	.nv.info._Z15SoftmaxWarpImplI22BroadcastScaleMaskLoadIffbLm3EiE11DirectStoreIffEfLi2ELi2ELi16ELi1ELb0EL9Algorithm0EEvT_T0_ll,"",@"SHT_CUDA_INFO"
	.sectionflags	@""
	.align	4


	//----- nvinfo : EIATTR_CUDA_API_VERSION
	.align		4
        /*0000*/ 	.byte	0x04, 0x37
        /*0002*/ 	.short	(.L_12750 - .L_12749)
.L_12749:
        /*0004*/ 	.word	0x00000082


	//----- nvinfo : EIATTR_KPARAM_INFO
	.align		4
.L_12750:
        /*0008*/ 	.byte	0x04, 0x17
        /*000a*/ 	.short	(.L_12752 - .L_12751)
.L_12751:
        /*000c*/ 	.word	0x00000000
        /*0010*/ 	.short	0x0003
        /*0012*/ 	.short	0x0088
        /*0014*/ 	.byte	0x00, 0xf0, 0x21, 0x00


	//----- nvinfo : EIATTR_KPARAM_INFO
	.align		4
.L_12752:
        /*0018*/ 	.byte	0x04, 0x17
        /*001a*/ 	.short	(.L_12754 - .L_12753)
.L_12753:
        /*001c*/ 	.word	0x00000000
        /*0020*/ 	.short	0x0002
        /*0022*/ 	.short	0x0080
        /*0024*/ 	.byte	0x00, 0xf0, 0x21, 0x00


	//----- nvinfo : EIATTR_KPARAM_INFO
	.align		4
.L_12754:
        /*0028*/ 	.byte	0x04, 0x17
        /*002a*/ 	.short	(.L_12756 - .L_12755)
.L_12755:
        /*002c*/ 	.word	0x00000000
        /*0030*/ 	.short	0x0001
        /*0032*/ 	.short	0x0070
        /*0034*/ 	.byte	0x00, 0xf0, 0x41, 0x00


	//----- nvinfo : EIATTR_KPARAM_INFO
	.align		4
.L_12756:
        /*0038*/ 	.byte	0x04, 0x17
        /*003a*/ 	.short	(.L_12758 - .L_12757)
.L_12757:
        /*003c*/ 	.word	0x00000000
        /*0040*/ 	.short	0x0000
        /*0042*/ 	.short	0x0000
        /*0044*/ 	.byte	0x00, 0xf0, 0xc1, 0x01


	//----- nvinfo : EIATTR_SPARSE_MMA_MASK
	.align		4
.L_12758:
        /*0048*/ 	.byte	0x03, 0x50
        /*004a*/ 	.short	0x0000


	//----- nvinfo : EIATTR_MAXREG_COUNT
	.align		4
        /*004c*/ 	.byte	0x03, 0x1b
        /*004e*/ 	.short	0x00ff


	//----- nvinfo : EIATTR_EXTERNS
	.align		4
        /*0050*/ 	.byte	0x04, 0x0f
        /*0052*/ 	.short	(.L_12760 - .L_12759)


	//   ....[0]....
	.align		4
.L_12759:
        /*0054*/ 	.word	index@(__assertfail)


	//----- nvinfo : EIATTR_MERCURY_ISA_VERSION
	.align		4
.L_12760:
        /*0058*/ 	.byte	0x03, 0x5f
        /*005a*/ 	.short	0x0101


	//----- nvinfo : EIATTR_COOP_GROUP_MASK_REGIDS
	.align		4
        /*005c*/ 	.byte	0x04, 0x29
        /*005e*/ 	.short	(.L_12762 - .L_12761)


	//   ....[0]....
.L_12761:
        /*0060*/ 	.word	0xffffffff


	//   ....[1]....
        /*0064*/ 	.word	0xffffffff


	//   ....[2]....
        /*0068*/ 	.word	0xffffffff


	//   ....[3]....
        /*006c*/ 	.word	0xffffffff


	//   ....[4]....
        /*0070*/ 	.word	0xffffffff


	//   ....[5]....
        /*0074*/ 	.word	0xffffffff


	//   ....[6]....
        /*0078*/ 	.word	0xffffffff


	//   ....[7]....
        /*007c*/ 	.word	0xffffffff


	//   ....[8]....
        /*0080*/ 	.word	0x0500000f


	//   ....[9]....
        /*0084*/ 	.word	0x0500000f


	//   ....[10]....
        /*0088*/ 	.word	0x0500000f


	//   ....[11]....
        /*008c*/ 	.word	0x0500000f


	//   ....[12]....
        /*0090*/ 	.word	0x0500000f


	//   ....[13]....
        /*0094*/ 	.word	0x0500000f


	//   ....[14]....
        /*0098*/ 	.word	0x0500000f


	//   ....[15]....
        /*009c*/ 	.word	0x0500000f


	//----- nvinfo : EIATTR_COOP_GROUP_INSTR_OFFSETS
	.align		4
.L_12762:
        /*00a0*/ 	.byte	0x04, 0x28
        /*00a2*/ 	.short	(.L_12764 - .L_12763)


	//   ....[0]....
.L_12763:
        /*00a4*/ 	.word	0x000008c0


	//   ....[1]....
        /*00a8*/ 	.word	0x00000900


	//   ....[2]....
        /*00ac*/ 	.word	0x00000920


	//   ....[3]....
        /*00b0*/ 	.word	0x00000940


	//   ....[4]....
        /*00b4*/ 	.word	0x00000aa0


	//   ....[5]....
        /*00b8*/ 	.word	0x00000ac0


	//   ....[6]....
        /*00bc*/ 	.word	0x00000ae0


	//   ....[7]....
        /*00c0*/ 	.word	0x00000b00


	//   ....[8]....
        /*00c4*/ 	.word	0x00000e80


	//   ....[9]....
        /*00c8*/ 	.word	0x00000f10


	//   ....[10]....
        /*00cc*/ 	.word	0x00000f70


	//   ....[11]....
        /*00d0*/ 	.word	0x00000fe0


	//   ....[12]....
        /*00d4*/ 	.word	0x00001180


	//   ....[13]....
        /*00d8*/ 	.word	0x000011e0


	//   ....[14]....
        /*00dc*/ 	.word	0x00001240


	//   ....[15]....
        /*00e0*/ 	.word	0x000012a0


	//----- nvinfo : EIATTR_VRC_CTA_INIT_COUNT
	.align		4
.L_12764:
        /*00e4*/ 	.byte	0x02, 0x4a
	.zero		1
	.zero		1


	//----- nvinfo : EIATTR_SYSCALL_OFFSETS
	.align		4
        /*00e8*/ 	.byte	0x04, 0x46
        /*00ea*/ 	.short	(.L_12766 - .L_12765)


	//   ....[0]....
.L_12765:
        /*00ec*/ 	.word	0x000001a0


	//----- nvinfo : EIATTR_EXIT_INSTR_OFFSETS
	.align		4
.L_12766:
        /*00f0*/ 	.byte	0x04, 0x1c
        /*00f2*/ 	.short	(.L_12768 - .L_12767)


	//   ....[0]....
.L_12767:
        /*00f4*/ 	.word	0x00000250


	//   ....[1]....
        /*00f8*/ 	.word	0x00000e20


	//----- nvinfo : EIATTR_CRS_STACK_SIZE
	.align		4
.L_12768:
        /*00fc*/ 	.byte	0x04, 0x1e
        /*00fe*/ 	.short	(.L_12770 - .L_12769)
.L_12769:
        /*0100*/ 	.word	0x00000000


	//----- nvinfo : EIATTR_CBANK_PARAM_SIZE
	.align		4
.L_12770:
        /*0104*/ 	.byte	0x03, 0x19
        /*0106*/ 	.short	0x0090


	//----- nvinfo : EIATTR_PARAM_CBANK
	.align		4
        /*0108*/ 	.byte	0x04, 0x0a
        /*010a*/ 	.short	(.L_12772 - .L_12771)
	.align		4
.L_12771:
        /*010c*/ 	.word	index@(.nv.constant0._Z15SoftmaxWarpImplI22BroadcastScaleMaskLoadIffbLm3EiE11DirectStoreIffEfLi2ELi2ELi16ELi1ELb0EL9Algorithm0EEvT_T0_ll)
        /*0110*/ 	.short	0x0380
        /*0112*/ 	.short	0x0090


	//----- nvinfo : EIATTR_SW_WAR
	.align		4
.L_12772:
        /*0114*/ 	.byte	0x04, 0x36
        /*0116*/ 	.short	(.L_12774 - .L_12773)
.L_12773:
        /*0118*/ 	.word	0x00000008
.L_12774:


//--------------------- .nv.info._Z15SoftmaxWarpImplI22BroadcastScaleMaskLoadIffbLm3EiE11DirectStoreIffEfLi2ELi2ELi16ELi2ELb1EL9Algorithm0EEvT_T0_ll --------------------------
	.section	.nv.info._Z15SoftmaxWarpImplI22BroadcastScaleMaskLoadIffbLm3EiE11DirectStoreIffEfLi2ELi2ELi16ELi2ELb1EL9Algorithm0EEvT_T0_ll,"",@"SHT_CUDA_INFO"
	.sectionflags	@""
	.align	4


	//----- nvinfo : EIATTR_CUDA_API_VERSION
	.align		4
        /*0000*/ 	.byte	0x04, 0x37
        /*0002*/ 	.short	(.L_12776 - .L_12775)
.L_12775:
        /*0004*/ 	.word	0x00000082


	//----- nvinfo : EIATTR_KPARAM_INFO
	.align		4
.L_12776:
        /*0008*/ 	.byte	0x04, 0x17
        /*000a*/ 	.short	(.L_12778 - .L_12777)
.L_12777:
        /*000c*/ 	.word	0x00000000
        /*0010*/ 	.short	0x0003
        /*0012*/ 	.short	0x0088
        /*0014*/ 	.byte	0x00, 0xf0, 0x21, 0x00


	//----- nvinfo : EIATTR_KPARAM_INFO
	.align		4
.L_12778:
        /*0018*/ 	.byte	0x04, 0x17
        /*001a*/ 	.short	(.L_12780 - .L_12779)
.L_12779:
        /*001c*/ 	.word	0x00000000
        /*0020*/ 	.short	0x0002
        /*0022*/ 	.short	0x0080
        /*0024*/ 	.byte	0x00, 0xf0, 0x21, 0x00


	//----- nvinfo : EIATTR_KPARAM_INFO
	.align		4
.L_12780:
        /*0028*/ 	.byte	0x04, 0x17
        /*002a*/ 	.short	(.L_12782 - .L_12781)
.L_12781:
        /*002c*/ 	.word	0x00000000
        /*0030*/ 	.short	0x0001
        /*0032*/ 	.short	0x0070
        /*0034*/ 	.byte	0x00, 0xf0, 0x41, 0x00


	//----- nvinfo : EIATTR_KPARAM_INFO
	.align		4
.L_12782:
        /*0038*/ 	.byte	0x04, 0x17
        /*003a*/ 	.short	(.L_12784 - .L_12783)
.L_12783:
        /*003c*/ 	.word	0x00000000
        /*0040*/ 	.short	0x0000
        /*0042*/ 	.short	0x0000
        /*0044*/ 	.byte	0x00, 0xf0, 0xc1, 0x01


	//----- nvinfo : EIATTR_SPARSE_MMA_MASK
	.align		4
.L_12784:
        /*0048*/ 	.byte	0x03, 0x50
        /*004a*/ 	.short	0x0000


	//----- nvinfo : EIATTR_MAXREG_COUNT
	.align		4
        /*004c*/ 	.byte	0x03, 0x1b
        /*004e*/ 	.short	0x00ff


	//----- nvinfo : EIATTR_EXTERNS
	.align		4
        /*0050*/ 	.byte	0x04, 0x0f
        /*0052*/ 	.short	(.L_12786 - .L_12785)


	//   ....[0]....
	.align		4
.L_12785:
        /*0054*/ 	.word	index@(__assertfail)


	//----- nvinfo : EIATTR_MERCURY_ISA_VERSION
	.align		4
.L_12786:
        /*0058*/ 	.byte	0x03, 0x5f
        /*005a*/ 	.short	0x0101


	//----- nvinfo : EIATTR_COOP_GROUP_MASK_REGIDS
	.align		4
        /*005c*/ 	.byte	0x04, 0x29
        /*005e*/ 	.short	(.L_12788 - .L_12787)


	//   ....[0]....
.L_12787:
        /*0060*/ 	.word	0xffffffff


	//   ....[1]....
        /*0064*/ 	.word	0xffffffff


	//   ....[2]....
        /*0068*/ 	.word	0xffffffff


	//   ....[3]....
        /*006c*/ 	.word	0xffffffff


	//   ....[4]....
        /*0070*/ 	.word	0xffffffff


	//   ....[5]....
        /*0074*/ 	.word	0xffffffff


	//   ....[6]....
        /*0078*/ 	.word	0xffffffff


	//   ....[7]....
        /*007c*/ 	.word	0xffffffff


	//   ....[8]....
        /*0080*/ 	.word	0xffffffff


	//   ....[9]....
        /*0084*/ 	.word	0xffffffff


	//   ....[10]....
        /*0088*/ 	.word	0xffffffff


	//   ....[11]....
        /*008c*/ 	.word	0xffffffff


	//   ....[12]....
        /*0090*/ 	.word	0xffffffff


	//   ....[13]....
        /*0094*/ 	.word	0xffffffff


	//   ....[14]....
        /*0098*/ 	.word	0xffffffff


	//   ....[15]....
        /*009c*/ 	.word	0xffffffff


	//   ....[16]....
        /*00a0*/ 	.word	0x0500000f


	//   ....[17]....
        /*00a4*/ 	.word	0x0500000f


	//   ....[18]....
        /*00a8*/ 	.word	0x0500000f


	//   ....[19]....
        /*00ac*/ 	.word	0x0500000f


	//   ....[20]....
        /*00b0*/ 	.word	0x0500000f


	//   ....[21]....
        /*00b4*/ 	.word	0x0500000f


	//   ....[22]....
        /*00b8*/ 	.word	0x0500000f


	//   ....[23]....
        /*00bc*/ 	.word	0x0500000f


	//   ....[24]....
        /*00c0*/ 	.word	0x0500000f


	//   ....[25]....
        /*00c4*/ 	.word	0x0500000f


	//   ....[26]....
        /*00c8*/ 	.word	0x0500000f


	//   ....[27]....
        /*00cc*/ 	.word	0x0500000f


	//   ....[28]....
        /*00d0*/ 	.word	0x0500000f


	//   ....[29]....
        /*00d4*/ 	.word	0x0500000f


	//   ....[30]....
        /*00d8*/ 	.word	0x0500000f


	//   ....[31]....
        /*00dc*/ 	.word	0x0500000f


	//----- nvinfo : EIATTR_COOP_GROUP_INSTR_OFFSETS
	.align		4
.L_12788:
        /*00e0*/ 	.byte	0x04, 0x28
        /*00e2*/ 	.short	(.L_12790 - .L_12789)


	//   ....[0]....
.L_12789:
        /*00e4*/ 	.word	0x00000f90


	//   ....[1]....
        /*00e8*/ 	.word	0x00000fb0


	//   ....[2]....
        /*00ec*/ 	.word	0x00000fe0


	//   ....[3]....
        /*00f0*/ 	.word	0x00000ff0


	//   ....[4]....
        /*00f4*/ 	.word	0x00001020


	//   ....[5]....
        /*00f8*/ 	.word	0x00001030


	//   ....[6]....
        /*00fc*/ 	.word	0x00001060


	//   ....[7]....
        /*0100*/ 	.word	0x00001070


	//   ....[8]....
        /*0104*/ 	.word	0x00001300


	//   ....[9]....
        /*0108*/ 	.word	0x00001340


	//   ....[10]....
        /*010c*/ 	.word	0x00001360


	//   ....[11]....
        /*0110*/ 	.word	0x00001380


	//   ....[12]....
        /*0114*/ 	.word	0x000013a0


	//   ....[13]....
        /*0118*/ 	.word	0x000013c0


	//   ....[14]....
        /*011c*/ 	.word	0x000013e0


	//   ....[15]....
        /*0120*/ 	.word	0x00001400


	//   ....[16]....
        /*0124*/ 	.word	0x00001a70


	//   ....[17]....
        /*0128*/ 	.word	0x00001af0


	//   ....[18]....
        /*012c*/ 	.word	0x00001b50


	//   ....[19]....
        /*0130*/ 	.word	0x00001bc0


	//   ....[20]....
        /*0134*/ 	.word	0x00001c20


	//   ....[21]....
        /*0138*/ 	.word	0x00001c90


	//   ....[22]....
        /*013c*/ 	.word	0x00001d00


	//   ....[23]....
        /*0140*/ 	.word	0x00001d70


	//   ....[24]....
        /*0144*/ 	.word	0x00002050


	//   ....[25]....
        /*0148*/ 	.word	0x000020c0


	//   ....[26]....
        /*014c*/ 	.word	0x00002140


	//   ....[27]....
        /*0150*/ 	.word	0x000021a0


	//   ....[28]....
        /*0154*/ 	.word	0x00002200


	//   ....[29]....
        /*0158*/ 	.word	0x00002270


	//   ....[30]....
        /*015c*/ 	.word	0x000022e0


	//   ....[31]....
        /*0160*/ 	.word	0x00002350


	//----- nvinfo : EIATTR_VRC_CTA_INIT_COUNT
	.align		4
.L_12790:
        /*0164*/ 	.byte	0x02, 0x4a
	.zero		1
	.zero		1


	//----- nvinfo : EIATTR_SYSCALL_OFFSETS
	.align		4
        /*0168*/ 	.byte	0x04, 0x46
        /*016a*/ 	.short	(.L_12792 - .L_12791)


	//   ....[0]....
.L_12791:
        /*016c*/ 	.word	0x000001b0


	//----- nvinfo : EIATTR_EXIT_INSTR_OFFSETS
	.align		4
.L_12792:
        /*0170*/ 	.byte	0x04, 0x1c
        /*0172*/ 	.short	(.L_12794 - .L_12793)


	//   ....[0]....
.L_12793:
        /*0174*/ 	.word	0x00000270


	//   ....[1]....
        /*0178*/ 	.word	0x00001a10


	//----- nvinfo : EIATTR_CRS_STACK_SIZE
	.align		4
.L_12794:
        /*017c*/ 	.byte	0x04, 0x1e
        /*017e*/ 	.short	(.L_12796 - .L_12795)
.L_12795:
        /*0180*/ 	.word	0x00000000


	//----- nvinfo : EIATTR_CBANK_PARAM_SIZE
	.align		4
.L_12796:
        /*0184*/ 	.byte	0x03, 0x19
        /*0186*/ 	.short	0x0090


	//----- nvinfo : EIATTR_PARAM_CBANK
	.align		4
        /*0188*/ 	.byte	0x04, 0x0a
        /*018a*/ 	.short	(.L_12798 - .L_12797)
	.align		4
.L_12797:
        /*018c*/ 	.word	index@(.nv.constant0._Z15SoftmaxWarpImplI22BroadcastScaleMaskLoadIffbLm3EiE11DirectStoreIffEfLi2ELi2ELi16ELi2ELb1EL9Algorithm0EEvT_T0_ll)
        /*0190*/ 	.short	0x0380
        /*0192*/ 	.short	0x0090


	//----- nvinfo : EIATTR_SW_WAR
	.align		4
.L_12798:
        /*0194*/ 	.byte	0x04, 0x36
        /*0196*/ 	.short	(.L_12800 - .L_12799)
.L_12799:
        /*0198*/ 	.word	0x00000008
.L_12800:


//--------------------- .nv.info._Z15SoftmaxWarpImplI22BroadcastScaleMaskLoadIffbLm3EiE11DirectStoreIffEfLi2ELi2ELi16ELi2ELb0EL9Algorithm0EEvT_T0_ll --------------------------
	.section	.nv.info._Z15SoftmaxWarpImplI22BroadcastScaleMaskLoadIffbLm3EiE11DirectStoreIffEfLi2ELi2ELi16ELi2ELb0EL9Algorithm0EEvT_T0_ll,"",@"SHT_CUDA_INFO"
	.sectionflags	@""
	.align	4


	//----- nvinfo : EIATTR_CUDA_API_VERSION
	.align		4
        /*0000*/ 	.byte	0x04, 0x37
        /*0002*/ 	.short	(.L_12802 - .L_12801)
.L_12801:
        /*0004*/ 	.word	0x00000082


	//----- nvinfo : EIATTR_KPARAM_INFO
	.align		4
.L_12802:
        /*0008*/ 	.byte	0x04, 0x17
        /*000a*/ 	.short	(.L_12804 - .L_12803)
.L_12803:
        /*000c*/ 	.word	0x00000000
        /*0010*/ 	.short	0x0003
        /*0012*/ 	.short	0x0088
        /*0014*/ 	.byte	0x00, 0xf0, 0x21, 0x00


	//----- nvinfo : EIATTR_KPARAM_INFO
	.align		4
.L_12804:
        /*0018*/ 	.byte	0x04, 0x17
        /*001a*/ 	.short	(.L_12806 - .L_12805)
.L_12805:
        /*001c*/ 	.word	0x00000000
        /*0020*/ 	.short	0x0002
        /*0022*/ 	.short	0x0080
        /*0024*/ 	.byte	0x00, 0xf0, 0x21, 0x00


	//----- nvinfo : EIATTR_KPARAM_INFO
	.align		4
.L_12806:
        /*0028*/ 	.byte	0x04, 0x17
        /*002a*/ 	.short	(.L_12808 - .L_12807)
.L_12807:
        /*002c*/ 	.word	0x00000000
        /*0030*/ 	.short	0x0001
        /*0032*/ 	.short	0x0070
        /*0034*/ 	.byte	0x00, 0xf0, 0x41, 0x00


	//----- nvinfo : EIATTR_KPARAM_INFO
	.align		4
.L_12808:
        /*0038*/ 	.byte	0x04, 0x17
        /*003a*/ 	.short	(.L_12810 - .L_12809)
.L_12809:
        /*003c*/ 	.word	0x00000000
        /*0040*/ 	.short	0x0000
        /*0042*/ 	.short	0x0000
        /*0044*/ 	.byte	0x00, 0xf0, 0xc1, 0x01


	//----- nvinfo : EIATTR_SPARSE_MMA_MASK
	.align		4
.L_12810:
        /*0048*/ 	.byte	0x03, 0x50
        /*004a*/ 	.short	0x0000


	//----- nvinfo : EIATTR_MAXREG_COUNT
	.align		4
        /*004c*/ 	.byte	0x03, 0x1b
        /*004e*/ 	.short	0x00ff


	//----- nvinfo : EIATTR_EXTERNS
	.align		4
        /*0050*/ 	.byte	0x04, 0x0f
        /*0052*/ 	.short	(.L_12812 - .L_12811)


	//   ....[0]....
	.align		4
.L_12811:
        /*0054*/ 	.word	index@(__assertfail)


	//----- nvinfo : EIATTR_MERCURY_ISA_VERSION
	.align		4
.L_12812:
        /*0058*/ 	.byte	0x03, 0x5f
        /*005a*/ 	.short	0x0101


	//----- nvinfo : EIATTR_COOP_GROUP_MASK_REGIDS
	.align		4
        /*005c*/ 	.byte	0x04, 0x29
        /*005e*/ 	.short	(.L_12814 - .L_12813)


	//   ....[0]....
.L_12813:
        /*0060*/ 	.word	0xffffffff


	//   ....[1]....
        /*0064*/ 	.word	0xffffffff


	//   ....[2]....
        /*0068*/ 	.word	0xffffffff


	//   ....[3]....
        /*006c*/ 	.word	0xffffffff


	//   ....[4]....
        /*0070*/ 	.word	0xffffffff


	//   ....[5]....
        /*0074*/ 	.word	0xffffffff


	//   ....[6]....
        /*0078*/ 	.word	0xffffffff


	//   ....[7]....
        /*007c*/ 	.word	0xffffffff


	//   ....[8]....
        /*0080*/ 	.word	0xffffffff


	//   ....[9]....
        /*0084*/ 	.word	0xffffffff


	//   ....[10]....
        /*0088*/ 	.word	0xffffffff


	//   ....[11]....
        /*008c*/ 	.word	0xffffffff


	//   ....[12]....
        /*0090*/ 	.word	0xffffffff


	//   ....[13]....
        /*0094*/ 	.word	0xffffffff


	//   ....[14]....
        /*0098*/ 	.word	0xffffffff


	//   ....[15]....
        /*009c*/ 	.word	0xffffffff


	//   ....[16]....
        /*00a0*/ 	.word	0x0500000f


	//   ....[17]....
        /*00a4*/ 	.word	0x0500000f


	//   ....[18]....
        /*00a8*/ 	.word	0x0500000f


	//   ....[19]....
        /*00ac*/ 	.word	0x0500000f


	//   ....[20]....
        /*00b0*/ 	.word	0x0500000f


	//   ....[21]....
        /*00b4*/ 	.word	0x0500000f


	//   ....[22]....
        /*00b8*/ 	.word	0x0500000f


	//   ....[23]....
        /*00bc*/ 	.word	0x0500000f


	//   ....[24]....
        /*00c0*/ 	.word	0x0500000f


	//   ....[25]....
        /*00c4*/ 	.word	0x0500000f


	//   ....[26]....
        /*00c8*/ 	.word	0x0500000f


	//   ....[27]....
        /*00cc*/ 	.word	0x0500000f


	//   ....[28]....
        /*00d0*/ 	.word	0x0500000f


	//   ....[29]....
        /*00d4*/ 	.word	0x0500000f


	//   ....[30]....
        /*00d8*/ 	.word	0x0500000f


	//   ....[31]....
        /*00dc*/ 	.word	0x0500000f


	//----- nvinfo : EIATTR_COOP_GROUP_INSTR_OFFSETS
	.align		4
.L_12814:
        /*00e0*/ 	.byte	0x04, 0x28
        /*00e2*/ 	.short	(.L_12816 - .L_12815)


	//   ....[0]....
.L_12815:
        /*00e4*/ 	.word	0x00000cd0


	//   ....[1]....
        /*00e8*/ 	.word	0x00000cf0


	//   ....[2]....
        /*00ec*/ 	.word	0x00000d20


	//   ....[3]....
        /*00f0*/ 	.word	0x00000d30


	//   ....[4]....
        /*00f4*/ 	.word	0x00000d60


	//   ....[5]....
        /*00f8*/ 	.word	0x00000d80


	//   ....[6]....
        /*00fc*/ 	.word	0x00000db0


	//   ....[7]....
        /*0100*/ 	.word	0x00000dc0


	//   ....[8]....
        /*0104*/ 	.word	0x00001040


	//   ....[9]....
        /*0108*/ 	.word	0x00001080


	//   ....[10]....
        /*010c*/ 	.word	0x000010a0


	//   ....[11]....
        /*0110*/ 	.word	0x000010c0


	//   ....[12]....
        /*0114*/ 	.word	0x000010e0


	//   ....[13]....
        /*0118*/ 	.word	0x00001100


	//   ....[14]....
        /*011c*/ 	.word	0x00001120


	//   ....[15]....
        /*0120*/ 	.word	0x00001140


	//   ....[16]....
        /*0124*/ 	.word	0x00001720


	//   ....[17]....
        /*0128*/ 	.word	0x000017a0


	//   ....[18]....
        /*012c*/ 	.word	0x00001800


	//   ....[19]....
        /*0130*/ 	.word	0x00001860


	//   ....[20]....
        /*0134*/ 	.word	0x000018c0


	//   ....[21]....
        /*0138*/ 	.word	0x00001940


	//   ....[22]....
        /*013c*/ 	.word	0x000019c0


	//   ....[23]....
        /*0140*/ 	.word	0x00001a30


	//   ....[24]....
        /*0144*/ 	.word	0x00001cf0


	//   ....[25]....
        /*0148*/ 	.word	0x00001d80


	//   ....[26]....
        /*014c*/ 	.word	0x00001de0


	//   ....[27]....
        /*0150*/ 	.word	0x00001e40


	//   ....[28]....
        /*0154*/ 	.word	0x00001ea0


	//   ....[29]....
        /*0158*/ 	.word	0x00001f10


	//   ....[30]....
        /*015c*/ 	.word	0x00001f80


	//   ....[31]....
        /*0160*/ 	.word	0x00001ff0


	//----- nvinfo : EIATTR_VRC_CTA_INIT_COUNT
	.align		4
.L_12816:
        /*0164*/ 	.byte	0x02, 0x4a
	.zero		1
	.zero		1


	//----- nvinfo : EIATTR_SYSCALL_OFFSETS
	.align		4
        /*0168*/ 	.byte	0x04, 0x46
        /*016a*/ 	.short	(.L_12818 - .L_12817)


	//   ....[0]....
.L_12817:
        /*016c*/ 	.word	0x00000190


	//----- nvinfo : EIATTR_EXIT_INSTR_OFFSETS
	.align		4
.L_12818:
        /*0170*/ 	.byte	0x04, 0x1c
        /*0172*/ 	.short	(.L_12820 - .L_12819)


	//   ....[0]....
.L_12819:
        /*0174*/ 	.word	0x00000250


	//   ....[1]....
        /*0178*/ 	.word	0x000016c0


	//----- nvinfo : EIATTR_CRS_STACK_SIZE
	.align		4
.L_12820:
        /*017c*/ 	.byte	0x04, 0x1e
        /*017e*/ 	.short	(.L_12822 - .L_12821)
.L_12821:
        /*0180*/ 	.word	0x00000000


	//----- nvinfo : EIATTR_CBANK_PARAM_SIZE
	.align		4
.L_12822:
        /*0184*/ 	.byte	0x03, 0x19
        /*0186*/ 	.short	0x0090


	//----- nvinfo : EIATTR_PARAM_CBANK
	.align		4
        /*0188*/ 	.byte	0x04, 0x0a
        /*018a*/ 	.short	(.L_12824 - .L_12823)
	.align		4
.L_12823:
        /*018c*/ 	.word	index@(.nv.constant0._Z15SoftmaxWarpImplI22BroadcastScaleMaskLoadIffbLm3EiE11DirectStoreIffEfLi2ELi2ELi16ELi2ELb0EL9Algorithm0EEvT_T0_ll)
        /*0190*/ 	.short	0x0380
        /*0192*/ 	.short	0x0090


	//----- nvinfo : EIATTR_SW_WAR
	.align		4
.L_12824:
        /*0194*/ 	.byte	0x04, 0x36
        /*0196*/ 	.short	(.L_12826 - .L_12825)
.L_12825:
        /*0198*/ 	.word	0x00000008
.L_12826:


//--------------------- .nv.info._Z15SoftmaxWarpImplI22BroadcastScaleMaskLoadIffbLm3EiE11DirectStoreIffEfLi2ELi2ELi8ELi1ELb1EL9Algorithm0EEvT_T0_ll --------------------------
	.section	.nv.info._Z15SoftmaxWarpImplI22BroadcastScaleMaskLoadIffbLm3EiE11DirectStoreIffEfLi2ELi2ELi8ELi1ELb1EL9Algorithm0EEvT_T0_ll,"",@"SHT_CUDA_INFO"
	.sectionflags	@""
	.align	4


	//----- nvinfo : EIATTR_CUDA_API_VERSION
	.align		4
        /*0000*/ 	.byte	0x04, 0x37
        /*0002*/ 	.short	(.L_12828 - .L_12827)
.L_12827:
        /*0004*/ 	.word	0x00000082


	//----- nvinfo : EIATTR_KPARAM_INFO
	.align		4
.L_12828:
        /*0008*/ 	.byte	0x04, 0x17
        /*000a*/ 	.short	(.L_12830 - .L_12829)
.L_12829:
        /*000c*/ 	.word	0x00000000
        /*0010*/ 	.short	0x0003
        /*0012*/ 	.short	0x0088
        /*0014*/ 	.byte	0x00, 0xf0, 0x21, 0x00


	//----- nvinfo : EIATTR_KPARAM_INFO
	.align		4
.L_12830:
        /*0018*/ 	.byte	0x04, 0x17
        /*001a*/ 	.short	(.L_12832 - .L_12831)
.L_12831:
        /*001c*/ 	.word	0x00000000
        /*0020*/ 	.short	0x0002
        /*0022*/ 	.short	0x0080
        /*0024*/ 	.byte	0x00, 0xf0, 0x21, 0x00


	//----- nvinfo : EIATTR_KPARAM_INFO
	.align		4
.L_12832:
        /*0028*/ 	.byte	0x04, 0x17
        /*002a*/ 	.short	(.L_12834 - .L_12833)
.L_12833:
        /*002c*/ 	.word	0x00000000
        /*0030*/ 	.short	0x0001
        /*0032*/ 	.short	0x0070
        /*0034*/ 	.byte	0x00, 0xf0, 0x41, 0x00


	//----- nvinfo : EIATTR_KPARAM_INFO
	.align		4
.L_12834:
        /*0038*/ 	.byte	0x04, 0x17
        /*003a*/ 	.short	(.L_12836 - .L_12835)
.L_12835:
        /*003c*/ 	.word	0x00000000
        /*0040*/ 	.short	0x0000
        /*0042*/ 	.short	0x0000
        /*0044*/ 	.byte	0x00, 0xf0, 0xc1, 0x01


	//----- nvinfo : EIATTR_SPARSE_MMA_MASK
	.align		4
.L_12836:
        /*0048*/ 	.byte	0x03, 0x50
        /*004a*/ 	.short	0x0000


	//----- nvinfo : EIATTR_MAXREG_COUNT
	.align		4
        /*004c*/ 	.byte	0x03, 0x1b
        /*004e*/ 	.short	0x00ff


	//----- nvinfo : EIATTR_EXTERNS
	.align		4
        /*0050*/ 	.byte	0x04, 0x0f
        /*0052*/ 	.short	(.L_12838 - .L_12837)


	//   ....[0]....
	.align		4
.L_12837:
        /*0054*/ 	.word	index@(__assertfail)


	//----- nvinfo : EIATTR_MERCURY_ISA_VERSION
	.align		4
.L_12838:
        /*0058*/ 	.byte	0x03, 0x5f
        /*005a*/ 	.short	0x0101


	//----- nvinfo : EIATTR_COOP_GROUP_MASK_REGIDS
	.align		4
        /*005c*/ 	.byte	0x04, 0x29
        /*005e*/ 	.short	(.L_12840 - .L_12839)


	//   ....[0]....
.L_12839:
        /*0060*/ 	.word	0xffffffff


	//   ....[1]....
        /*0064*/ 	.word	0xffffffff


	//   ....[2]....
        /*0068*/ 	.word	0xffffffff


	//   ....[3]....
        /*006c*/ 	.word	0xffffffff


	//   ....[4]....
        /*0070*/ 	.word	0xffffffff


	//   ....[5]....
        /*0074*/ 	.word	0xffffffff


	//   ....[6]....
        /*0078*/ 	.word	0x0500000f


	//   ....[7]....
        /*007c*/ 	.word	0x0500000f


	//   ....[8]....
        /*0080*/ 	.word	0x0500000f


	//   ....[9]....
        /*0084*/ 	.word	0x0500000f


	//   ....[10]....
        /*0088*/ 	.word	0x0500000f


	//   ....[11]....
        /*008c*/ 	.word	0x0500000f


	//----- nvinfo : EIATTR_COOP_GROUP_INSTR_OFFSETS
	.align		4
.L_12840:
        /*0090*/ 	.byte	0x04, 0x28
        /*0092*/ 	.short	(.L_12842 - .L_12841)


	//   ....[0]....
.L_12841:
        /*0094*/ 	.word	0x00000950


	//   ....[1]....
        /*0098*/ 	.word	0x00000990


	//   ....[2]....
        /*009c*/ 	.word	0x000009b0


	//   ....[3]....
        /*00a0*/ 	.word	0x00000b10


	//   ....[4]....
        /*00a4*/ 	.word	0x00000b30


	//   ....[5]....
        /*00a8*/ 	.word	0x00000b50


	//   ....[6]....
        /*00ac*/ 	.word	0x00000f00


	//   ....[7]....
        /*00b0*/ 	.word	0x00000f90


	//   ....[8]....
        /*00b4*/ 	.word	0x00000ff0


	//   ....[9]....
        /*00b8*/ 	.word	0x000011a0


	//   ....[10]....
        /*00bc*/ 	.word	0x00001200


	//   ....[11]....
        /*00c0*/ 	.word	0x00001260


	//----- nvinfo : EIATTR_VRC_CTA_INIT_COUNT
	.align		4
.L_12842:
        /*00c4*/ 	.byte	0x02, 0x4a
	.zero		1
	.zero		1


	//----- nvinfo : EIATTR_SYSCALL_OFFSETS
	.align		4
        /*00c8*/ 	.byte	0x04, 0x46
        /*00ca*/ 	.short	(.L_12844 - .L_12843)


	//   ....[0]....
.L_12843:
        /*00cc*/ 	.word	0x000001b0


	//----- nvinfo : EIATTR_EXIT_INSTR_OFFSETS
	.align		4
.L_12844:
        /*00d0*/ 	.byte	0x04, 0x1c
        /*00d2*/ 	.short	(.L_12846 - .L_12845)


	//   ....[0]....
.L_12845:
        /*00d4*/ 	.word	0x00000260


	//   ....[1]....
        /*00d8*/ 	.word	0x00000ea0


	//----- nvinfo : EIATTR_CRS_STACK_SIZE
	.align		4
.L_12846:
        /*00dc*/ 	.byte	0x04, 0x1e
        /*00de*/ 	.short	(.L_12848 - .L_12847)
.L_12847:
        /*00e0*/ 	.word	0x00000000


	//----- nvinfo : EIATTR_CBANK_PARAM_SIZE
	.align		4
.L_12848:
        /*00e4*/ 	.byte	0x03, 0x19
        /*00e6*/ 	.short	0x0090


	//----- nvinfo : EIATTR_PARAM_CBANK
	.align		4
        /*00e8*/ 	.byte	0x04, 0x0a
        /*00ea*/ 	.short	(.L_12850 - .L_12849)
	.align		4
.L_12849:
        /*00ec*/ 	.word	index@(.nv.constant0._Z15SoftmaxWarpImplI22BroadcastScaleMaskLoadIffbLm3EiE11DirectStoreIffEfLi2ELi2ELi8ELi1ELb1EL9Algorithm0EEvT_T0_ll)
        /*00f0*/ 	.short	0x0380
        /*00f2*/ 	.short	0x0090


	//----- nvinfo : EIATTR_SW_WAR
	.align		4
.L_12850:
        /*00f4*/ 	.byte	0x04, 0x36
        /*00f6*/ 	.short	(.L_12852 - .L_12851)
.L_12851:
        /*00f8*/ 	.word	0x00000008
.L_12852:


//--------------------- .nv.info._Z15SoftmaxWarpImplI22BroadcastScaleMaskLoadIffbLm3EiE11DirectStoreIffEfLi2ELi2ELi8ELi1ELb0EL9Algorithm0EEvT_T0_ll --------------------------
	.section	.nv.info._Z15SoftmaxWarpImplI22BroadcastScaleMaskLoadIffbLm3EiE11DirectStoreIffEfLi2ELi2ELi8ELi1ELb0EL9Algorithm0EEvT_T0_ll,"",@"SHT_CUDA_INFO"
	.sectionflags	@""
	.align	4


	//----- nvinfo : EIATTR_CUDA_API_VERSION
	.align		4
        /*0000*/ 	.byte	0x04, 0x37
        /*0002*/ 	.short	(.L_12854 - .L_12853)
.L_12853:
        /*0004*/ 	.word	0x00000082


	//----- nvinfo : EIATTR_KPARAM_INFO
	.align		4
.L_12854:
        /*0008*/ 	.byte	0x04, 0x17
        /*000a*/ 	.short	(.L_12856 - .L_12855)
.L_12855:
        /*000c*/ 	.word	0x00000000
        /*0010*/ 	.short	0x0003
        /*0012*/ 	.short	0x0088
        /*0014*/ 	.byte	0x00, 0xf0, 0x21, 0x00


	//----- nvinfo : EIATTR_KPARAM_INFO
	.align		4
.L_12856:
        /*0018*/ 	.byte	0x04, 0x17
        /*001a*/ 	.short	(.L_12858 - .L_12857)
.L_12857:
        /*001c*/ 	.word	0x00000000
        /*0020*/ 	.short	0x0002
        /*0022*/ 	.short	0x0080
        /*0024*/ 	.byte	0x00, 0xf0, 0x21, 0x00


	//----- nvinfo : EIATTR_KPARAM_INFO
	.align		4
.L_12858:
        /*0028*/ 	.byte	0x04, 0x17
        /*002a*/ 	.short	(.L_12860 - .L_12859)
.L_12859:
        /*002c*/ 	.word	0x00000000
        /*0030*/ 	.short	0x0001
        /*0032*/ 	.short	0x0070
        /*0034*/ 	.byte	0x00, 0xf0, 0x41, 0x00


	//----- nvinfo : EIATTR_KPARAM_INFO
	.align		4
.L_12860:
        /*0038*/ 	.byte	0x04, 0x17
        /*003a*/ 	.short	(.L_12862 - .L_12861)
.L_12861:
        /*003c*/ 	.word	0x00000000
        /*0040*/ 	.short	0x0000
        /*0042*/ 	.short	0x0000
        /*0044*/ 	.byte	0x00, 0xf0, 0xc1, 0x01


	//----- nvinfo : EIATTR_SPARSE_MMA_MASK
	.align		4
.L_12862:
        /*0048*/ 	.byte	0x03, 0x50
        /*004a*/ 	.short	0x0000


	//----- nvinfo : EIATTR_MAXREG_COUNT
	.align		4
        /*004c*/ 	.byte	0x03, 0x1b
        /*004e*/ 	.short	0x00ff


	//----- nvinfo : EIATTR_EXTERNS
	.align		4
        /*0050*/ 	.byte	0x04, 0x0f
        /*0052*/ 	.short	(.L_12864 - .L_12863)


	//   ....[0]....
	.align		4
.L_12863:
        /*0054*/ 	.word	index@(__assertfail)


	//----- nvinfo : EIATTR_MERCURY_ISA_VERSION
	.align		4
.L_12864:
        /*0058*/ 	.byte	0x03, 0x5f
        /*005a*/ 	.short	0x0101


	//----- nvinfo : EIATTR_COOP_GROUP_MASK_REGIDS
	.align		4
        /*005c*/ 	.byte	0x04, 0x29
        /*005e*/ 	.short	(.L_12866 - .L_12865)


	//   ....[0]....
.L_12865:
        /*0060*/ 	.word	0xffffffff


	//   ....[1]....
        /*0064*/ 	.word	0xffffffff


	//   ....[2]....
        /*0068*/ 	.word	0xffffffff


	//   ....[3]....
        /*006c*/ 	.word	0xffffffff


	//   ....[4]....
        /*0070*/ 	.word	0xffffffff


	//   ....[5]....
        /*0074*/ 	.word	0xffffffff


	//   ....[6]....
        /*0078*/ 	.word	0x0500000f


	//   ....[7]....
        /*007c*/ 	.word	0x0500000f


	//   ....[8]....
        /*0080*/ 	.word	0x0500000f


	//   ....[9]....
        /*0084*/ 	.word	0x0500000f


	//   ....[10]....
        /*0088*/ 	.word	0x0500000f


	//   ....[11]....
        /*008c*/ 	.word	0x0500000f


	//----- nvinfo : EIATTR_COOP_GROUP_INSTR_OFFSETS
	.align		4
.L_12866:
        /*0090*/ 	.byte	0x04, 0x28
        /*0092*/ 	.short	(.L_12868 - .L_12867)


	//   ....[0]....
.L_12867:
        /*0094*/ 	.word	0x000008c0


	//   ....[1]....
        /*0098*/ 	.word	0x00000900


	//   ....[2]....
        /*009c*/ 	.word	0x00000920


	//   ....[3]....
        /*00a0*/ 	.word	0x00000a80


	//   ....[4]....
        /*00a4*/ 	.word	0x00000aa0


	//   ....[5]....
        /*00a8*/ 	.word	0x00000ac0


	//   ....[6]....
        /*00ac*/ 	.word	0x00000e40


	//   ....[7]....
        /*00b0*/ 	.word	0x00000ed0


	//   ....[8]....
        /*00b4*/ 	.word	0x00000f30


	//   ....[9]....
        /*00b8*/ 	.word	0x000010e0


	//   ....[10]....
        /*00bc*/ 	.word	0x00001140


	//   ....[11]....
        /*00c0*/ 	.word	0x000011a0


	//----- nvinfo : EIATTR_VRC_CTA_INIT_COUNT
	.align		4
.L_12868:
        /*00c4*/ 	.byte	0x02, 0x4a
	.zero		1
	.zero		1


	//----- nvinfo : EIATTR_SYSCALL_OFFSETS
	.align		4
        /*00c8*/ 	.byte	0x04, 0x46
        /*00ca*/ 	.short	(.L_12870 - .L_12869)


	//   ....[0]....
.L_12869:
        /*00cc*/ 	.word	0x000001a0


	//----- nvinfo : EIATTR_EXIT_INSTR_OFFSETS
	.align		4
.L_12870:
        /*00d0*/ 	.byte	0x04, 0x1c
        /*00d2*/ 	.short	(.L_12872 - .L_12871)


	//   ....[0]....
.L_12871:
        /*00d4*/ 	.word	0x00000250


	//   ....[1]....
        /*00d8*/ 	.word	0x00000de0


	//----- nvinfo : EIATTR_CRS_STACK_SIZE
	.align		4
.L_12872:
        /*00dc*/ 	.byte	0x04, 0x1e
        /*00de*/ 	.short	(.L_12874 - .L_12873)
.L_12873:
        /*00e0*/ 	.word	0x00000000


	//----- nvinfo : EIATTR_CBANK_PARAM_SIZE
	.align		4
.L_12874:
        /*00e4*/ 	.byte	0x03, 0x19
        /*00e6*/ 	.short	0x0090


	//----- nvinfo : EIATTR_PARAM_CBANK
	.align		4
        /*00e8*/ 	.byte	0x04, 0x0a
        /*00ea*/ 	.short	(.L_12876 - .L_12875)
	.align		4
.L_12875:
        /*00ec*/ 	.word	index@(.nv.constant0._Z15SoftmaxWarpImplI22BroadcastScaleMaskLoadIffbLm3EiE11DirectStoreIffEfLi2ELi2ELi8ELi1ELb0EL9Algorithm0EEvT_T0_ll)
        /*00f0*/ 	.short	0x0380
        /*00f2*/ 	.short	0x0090


	//----- nvinfo : EIATTR_SW_WAR
	.align		4
.L_12876:
        /*00f4*/ 	.byte	0x04, 0x36
        /*00f6*/ 	.short	(.L_12878 - .L_12877)
.L_12877:
        /*00f8*/ 	.word	0x00000008
.L_12878:


//--------------------- .nv.info._Z15SoftmaxWarpImplI22BroadcastScaleMaskLoadIffbLm3EiE11DirectStoreIffEfLi2ELi2ELi8ELi2ELb1EL9Algorithm0EEvT_T0_ll --------------------------
	.section	.nv.info._Z15SoftmaxWarpImplI22BroadcastScaleMaskLoadIffbLm3EiE11DirectStoreIffEfLi2ELi2ELi8ELi2ELb1EL9Algorithm0EEvT_T0_ll,"",@"SHT_CUDA_INFO"
	.sectionflags	@""
	.align	4


	//----- nvinfo : EIATTR_CUDA_API_VERSION
	.align		4
        /*0000*/ 	.byte	0x04, 0x37
        /*0002*/ 	.short	(.L_12880 - .L_12879)
.L_12879:
        /*0004*/ 	.word	0x00000082


	//----- nvinfo : EIATTR_KPARAM_INFO
	.align		4
.L_12880:
        /*0008*/ 	.byte	0x04, 0x17
        /*000a*/ 	.short	(.L_12882 - .L_12881)
.L_12881:
        /*000c*/ 	.word	0x00000000
        /*0010*/ 	.short	0x0003
        /*0012*/ 	.short	0x0088
        /*0014*/ 	.byte	0x00, 0xf0, 0x21, 0x00


	//----- nvinfo : EIATTR_KPARAM_INFO
	.align		4
.L_12882:
        /*0018*/ 	.byte	0x04, 0x17
        /*001a*/ 	.short	(.L_12884 - .L_12883)
.L_12883:
        /*001c*/ 	.word	0x00000000
        /*0020*/ 	.short	0x0002
        /*0022*/ 	.short	0x0080
        /*0024*/ 	.byte	0x00, 0xf0, 0x21, 0x00


	//----- nvinfo : EIATTR_KPARAM_INFO
	.align		4
.L_12884:
        /*0028*/ 	.byte	0x04, 0x17
        /*002a*/ 	.short	(.L_12886 - .L_12885)
.L_12885:
        /*002c*/ 	.word	0x00000000
        /*0030*/ 	.short	0x0001
        /*0032*/ 	.short	0x0070
        /*0034*/ 	.byte	0x00, 0xf0, 0x41, 0x00


	//----- nvinfo : EIATTR_KPARAM_INFO
	.align		4
.L_12886:
        /*0038*/ 	.byte	0x04, 0x17
        /*003a*/ 	.short	(.L_12888 - .L_12887)
.L_12887:
        /*003c*/ 	.word	0x00000000
        /*0040*/ 	.short	0x0000
        /*0042*/ 	.short	0x0000
        /*0044*/ 	.byte	0x00, 0xf0, 0xc1, 0x01


	//----- nvinfo : EIATTR_SPARSE_MMA_MASK
	.align		4
.L_12888:
        /*0048*/ 	.byte	0x03, 0x50
        /*004a*/ 	.short	0x0000


	//----- nvinfo : EIATTR_MAXREG_COUNT
	.align		4
        /*004c*/ 	.byte	0x03, 0x1b
        /*004e*/ 	.short	0x00ff


	//----- nvinfo : EIATTR_EXTERNS
	.align		4
        /*0050*/ 	.byte	0x04, 0x0f
        /*0052*/ 	.short	(.L_12890 - .L_12889)


	//   ....[0]....
	.align		4
.L_12889:
        /*0054*/ 	.word	index@(__assertfail)


	//----- nvinfo : EIATTR_MERCURY_ISA_VERSION
	.align		4
.L_12890:
        /*0058*/ 	.byte	0x03, 0x5f
        /*005a*/ 	.short	0x0101


	//----- nvinfo : EIATTR_COOP_GROUP_MASK_REGIDS
	.align		4
        /*005c*/ 	.byte	0x04, 0x29
        /*005e*/ 	.short	(.L_12892 - .L_12891)


	//   ....[0]....
.L_12891:
        /*0060*/ 	.word	0xffffffff


	//   ....[1]....
        /*0064*/ 	.word	0xffffffff


	//   ....[2]....
        /*0068*/ 	.word	0xffffffff


	//   ....[3]....
        /*006c*/ 	.word	0xffffffff


	//   ....[4]....
        /*0070*/ 	.word	0xffffffff


	//   ....[5]....
        /*0074*/ 	.word	0xffffffff


	//   ....[6]....
        /*0078*/ 	.word	0xffffffff


	//   ....[7]....
        /*007c*/ 	.word	0xffffffff


	//   ....[8]....
        /*0080*/ 	.word	0xffffffff


	//   ....[9]....
        /*0084*/ 	.word	0xffffffff


	//   ....[10]....
        /*0088*/ 	.word	0xffffffff


	//   ....[11]....
        /*008c*/ 	.word	0xffffffff


	//   ....[12]....
        /*0090*/ 	.word	0x0500000f


	//   ....[13]....
        /*0094*/ 	.word	0x0500000f


	//   ....[14]....
        /*0098*/ 	.word	0x0500000f


	//   ....[15]....
        /*009c*/ 	.word	0x0500000f


	//   ....[16]....
        /*00a0*/ 	.word	0x0500000f


	//   ....[17]....
        /*00a4*/ 	.word	0x0500000f


	//   ....[18]....
        /*00a8*/ 	.word	0x0500000f


	//   ....[19]....
        /*00ac*/ 	.word	0x0500000f


	//   ....[20]....
        /*00b0*/ 	.word	0x0500000f


	//   ....[21]....
        /*00b4*/ 	.word	0x0500000f


	//   ....[22]....
        /*00b8*/ 	.word	0x0500000f


	//   ....[23]....
        /*00bc*/ 	.word	0x0500000f


	//----- nvinfo : EIATTR_COOP_GROUP_INSTR_OFFSETS
	.align		4
.L_12892:
        /*00c0*/ 	.byte	0x04, 0x28
        /*00c2*/ 	.short	(.L_12894 - .L_12893)


	//   ....[0]....
.L_12893:
        /*00c4*/ 	.word	0x00000f80


	//   ....[1]....
        /*00c8*/ 	.word	0x00000fa0


	//   ....[2]....
        /*00cc*/ 	.word	0x00000fd0


	//   ....[3]....
        /*00d0*/ 	.word	0x00000fe0


	//   ....[4]....
        /*00d4*/ 	.word	0x00001010


	//   ....[5]....
        /*00d8*/ 	.word	0x00001020


	//   ....[6]....
        /*00dc*/ 	.word	0x000012b0


	//   ....[7]....
        /*00e0*/ 	.word	0x000012f0


	//   ....[8]....
        /*00e4*/ 	.word	0x00001310


	//   ....[9]....
        /*00e8*/ 	.word	0x00001330


	//   ....[10]....
        /*00ec*/ 	.word	0x00001350


	//   ....[11]....
        /*00f0*/ 	.word	0x00001370


	//   ....[12]....
        /*00f4*/ 	.word	0x000019e0


	//   ....[13]....
        /*00f8*/ 	.word	0x00001a60


	//   ....[14]....
        /*00fc*/ 	.word	0x00001ac0


	//   ....[15]....
        /*0100*/ 	.word	0x00001b30


	//   ....[16]....
        /*0104*/ 	.word	0x00001bb0


	//   ....[17]....
        /*0108*/ 	.word	0x00001c40


	//   ....[18]....
        /*010c*/ 	.word	0x00001ef0


	//   ....[19]....
        /*0110*/ 	.word	0x00001f70


	//   ....[20]....
        /*0114*/ 	.word	0x00001fd0


	//   ....[21]....
        /*0118*/ 	.word	0x00002030


	//   ....[22]....
        /*011c*/ 	.word	0x000020a0


	//   ....[23]....
        /*0120*/ 	.word	0x00002110


	//----- nvinfo : EIATTR_VRC_CTA_INIT_COUNT
	.align		4
.L_12894:
        /*0124*/ 	.byte	0x02, 0x4a
	.zero		1
	.zero		1


	//----- nvinfo : EIATTR_SYSCALL_OFFSETS
	.align		4
        /*0128*/ 	.byte	0x04, 0x46
        /*012a*/ 	.short	(.L_12896 - .L_12895)


	//   ....[0]....
.L_12895:
        /*012c*/ 	.word	0x000001b0


	//----- nvinfo : EIATTR_EXIT_INSTR_OFFSETS
	.align		4
.L_12896:
        /*0130*/ 	.byte	0x04, 0x1c
        /*0132*/ 	.short	(.L_12898 - .L_12897)


	//   ....[0]....
.L_12897:
        /*0134*/ 	.word	0x00000270


	//   ....[1]....
        /*0138*/ 	.word	0x00001980


	//----- nvinfo : EIATTR_CRS_STACK_SIZE
	.align		4
.L_12898:
        /*013c*/ 	.byte	0x04, 0x1e
        /*013e*/ 	.short	(.L_12900 - .L_12899)
.L_12899:
        /*0140*/ 	.word	0x00000000


	//----- nvinfo : EIATTR_CBANK_PARAM_SIZE
	.align		4
.L_12900:
        /*0144*/ 	.byte	0x03, 0x19
        /*0146*/ 	.short	0x0090


	//----- nvinfo : EIATTR_PARAM_CBANK
	.align		4
        /*0148*/ 	.byte	0x04, 0x0a
        /*014a*/ 	.short	(.L_12902 - .L_12901)
	.align		4
.L_12901:
        /*014c*/ 	.word	index@(.nv.constant0._Z15SoftmaxWarpImplI22BroadcastScaleMaskLoadIffbLm3EiE11DirectStoreIffEfLi2ELi2ELi8ELi2ELb1EL9Algorithm0EEvT_T0_ll)
        /*0150*/ 	.short	0x0380
        /*0152*/ 	.short	0x0090


	//----- nvinfo : EIATTR_SW_WAR
	.align		4
.L_12902:
        /*0154*/ 	.byte	0x04, 0x36
        /*0156*/ 	.short	(.L_12904 - .L_12903)
.L_12903:
        /*0158*/ 	.word	0x00000008
.L_12904:


//--------------------- .nv.info._Z15SoftmaxWarpImplI22BroadcastScaleMaskLoadIffbLm3EiE11DirectStoreIffEfLi2ELi2ELi8ELi2ELb0EL9Algorithm0EEvT_T0_ll --------------------------
	.section	.nv.info._Z15SoftmaxWarpImplI22BroadcastScaleMaskLoadIffbLm3EiE11DirectStoreIffEfLi2ELi2ELi8ELi2ELb0EL9Algorithm0EEvT_T0_ll,"",@"SHT_CUDA_INFO"
	.sectionflags	@""
	.align	4


	//----- nvinfo : EIATTR_CUDA_API_VERSION
	.align		4
        /*0000*/ 	.byte	0x04, 0x37
        /*0002*/ 	.short	(.L_12906 - .L_12905)
.L_12905:
        /*0004*/ 	.word	0x00000082


	//----- nvinfo : EIATTR_KPARAM_INFO
	.align		4
.L_12906:
        /*0008*/ 	.byte	0x04, 0x17
        /*000a*/ 	.short	(.L_12908 - .L_12907)
.L_12907:
        /*000c*/ 	.word	0x00000000
        /*0010*/ 	.short	0x0003
        /*0012*/ 	.short	0x0088
        /*0014*/ 	.byte	0x00, 0xf0, 0x21, 0x00


	//----- nvinfo : EIATTR_KPARAM_INFO
	.align		4
.L_12908:
        /*0018*/ 	.byte	0x04, 0x17
        /*001a*/ 	.short	(.L_12910 - .L_12909)
.L_12909:
        /*001c*/ 	.word	0x00000000
        /*0020*/ 	.short	0x0002
        /*0022*/ 	.short	0x0080
        /*0024*/ 	.byte	0x00, 0xf0, 0x21, 0x00


	//----- nvinfo : EIATTR_KPARAM_INFO
	.align		4
.L_12910:
        /*0028*/ 	.byte	0x04, 0x17
        /*002a*/ 	.short	(.L_12912 - .L_12911)
.L_12911:
        /*002c*/ 	.word	0x00000000
        /*0030*/ 	.short	0x0001
        /*0032*/ 	.short	0x0070
        /*0034*/ 	.byte	0x00, 0xf0, 0x41, 0x00


	//----- nvinfo : EIATTR_KPARAM_INFO
	.align		4
.L_12912:
        /*0038*/ 	.byte	0x04, 0x17
        /*003a*/ 	.short	(.L_12914 - .L_12913)
.L_12913:
        /*003c*/ 	.word	0x00000000
        /*0040*/ 	.short	0x0000
        /*0042*/ 	.short	0x0000
        /*0044*/ 	.byte	0x00, 0xf0, 0xc1, 0x01


	//----- nvinfo : EIATTR_SPARSE_MMA_MASK
	.align		4
.L_12914:
        /*0048*/ 	.byte	0x03, 0x50
        /*004a*/ 	.short	0x0000


	//----- nvinfo : EIATTR_MAXREG_COUNT
	.align		4
        /*004c*/ 	.byte	0x03, 0x1b
        /*004e*/ 	.short	0x00ff


	//----- nvinfo : EIATTR_EXTERNS
	.align		4
        /*0050*/ 	.byte	0x04, 0x0f
        /*0052*/ 	.short	(.L_12916 - .L_12915)


	//   ....[0]....
	.align		4
.L_12915:
        /*0054*/ 	.word	index@(__assertfail)


	//----- nvinfo : EIATTR_MERCURY_ISA_VERSION
	.align		4
.L_12916:
        /*0058*/ 	.byte	0x03, 0x5f
        /*005a*/ 	.short	0x0101


	//----- nvinfo : EIATTR_COOP_GROUP_MASK_REGIDS
	.align		4
        /*005c*/ 	.byte	0x04, 0x29
        /*005e*/ 	.short	(.L_12918 - .L_12917)


	//   ....[0]....
.L_12917:
        /*0060*/ 	.word	0xffffffff


	//   ....[1]....
        /*0064*/ 	.word	0xffffffff


	//   ....[2]....
        /*0068*/ 	.word	0xffffffff


	//   ....[3]....
        /*006c*/ 	.word	0xffffffff


	//   ....[4]....
        /*0070*/ 	.word	0xffffffff


	//   ....[5]....
        /*0074*/ 	.word	0xffffffff


	//   ....[6]....
        /*0078*/ 	.word	0xffffffff


	//   ....[7]....
        /*007c*/ 	.word	0xffffffff


	//   ....[8]....
        /*0080*/ 	.word	0xffffffff


	//   ....[9]....
        /*0084*/ 	.word	0xffffffff


	//   ....[10]....
        /*0088*/ 	.word	0xffffffff


	//   ....[11]....
        /*008c*/ 	.word	0xffffffff


	//   ....[12]....
        /*0090*/ 	.word	0x0500000f


	//   ....[13]....
        /*0094*/ 	.word	0x0500000f


	//   ....[14]....
        /*0098*/ 	.word	0x0500000f


	//   ....[15]....
        /*009c*/ 	.word	0x0500000f


	//   ....[16]....
        /*00a0*/ 	.word	0x0500000f


	//   ....[17]....
        /*00a4*/ 	.word	0x0500000f


	//   ....[18]....
        /*00a8*/ 	.word	0x0500000f


	//   ....[19]....
        /*00ac*/ 	.word	0x0500000f


	//   ....[20]....
        /*00b0*/ 	.word	0x0500000f


	//   ....[21]....
        /*00b4*/ 	.word	0x0500000f


	//   ....[22]....
        /*00b8*/ 	.word	0x0500000f


	//   ....[23]....
        /*00bc*/ 	.word	0x0500000f


	//----- nvinfo : EIATTR_COOP_GROUP_INSTR_OFFSETS
	.align		4
.L_12918:
        /*00c0*/ 	.byte	0x04, 0x28
        /*00c2*/ 	.short	(.L_12920 - .L_12919)


	//   ....[0]....
.L_12919:
        /*00c4*/ 	.word	0x00000cf0


	//   ....[1]....
        /*00c8*/ 	.word	0x00000d10


	//   ....[2]....
        /*00cc*/ 	.word	0x00000d40


	//   ....[3]....
        /*00d0*/ 	.word	0x00000d60


	//   ....[4]....
        /*00d4*/ 	.word	0x00000d90


	//   ....[5]....
        /*00d8*/ 	.word	0x00000da0


	//   ....[6]....
        /*00dc*/ 	.word	0x00001020


	//   ....[7]....
        /*00e0*/ 	.word	0x00001060


	//   ....[8]....
        /*00e4*/ 	.word	0x00001080


	//   ....[9]....
        /*00e8*/ 	.word	0x000010a0


	//   ....[10]....
        /*00ec*/ 	.word	0x000010c0


	//   ....[11]....
        /*00f0*/ 	.word	0x000010e0


	//   ....[12]....
        /*00f4*/ 	.word	0x000016b0


	//   ....[13]....
        /*00f8*/ 	.word	0x00001730


	//   ....[14]....
        /*00fc*/ 	.word	0x00001790


	//   ....[15]....
        /*0100*/ 	.word	0x000017f0


	//   ....[16]....
        /*0104*/ 	.word	0x00001870


	//   ....[17]....
        /*0108*/ 	.word	0x00001900


	//   ....[18]....
        /*010c*/ 	.word	0x00001bb0


	//   ....[19]....
        /*0110*/ 	.word	0x00001c40


	//   ....[20]....
        /*0114*/ 	.word	0x00001ca0


	//   ....[21]....
        /*0118*/ 	.word	0x00001d00


	//   ....[22]....
        /*011c*/ 	.word	0x00001d70


	//   ....[23]....
        /*0120*/ 	.word	0x00001de0


	//----- nvinfo : EIATTR_VRC_CTA_INIT_COUNT
	.align		4
.L_12920:
        /*0124*/ 	.byte	0x02, 0x4a
	.zero		1
	.zero		1


	//----- nvinfo : EIATTR_SYSCALL_OFFSETS
	.align		4
        /*0128*/ 	.byte	0x04, 0x46
        /*012a*/ 	.short	(.L_12922 - .L_12921)


	//   ....[0]....
.L_12921:
        /*012c*/ 	.word	0x00000190


	//----- nvinfo : EIATTR_EXIT_INSTR_OFFSETS
	.align		4
.L_12922:
        /*0130*/ 	.byte	0x04, 0x1c
        /*0132*/ 	.short	(.L_12924 - .L_12923)


	//   ....[0]....
.L_12923:
        /*0134*/ 	.word	0x00000250


	//   ....[1]....
        /*0138*/ 	.word	0x00001650


	//----- nvinfo : EIATTR_CRS_STACK_SIZE
	.align		4
.L_12924:
        /*013c*/ 	.byte	0x04, 0x1e
        /*013e*/ 	.short	(.L_12926 - .L_12925)
.L_12925:
        /*0140*/ 	.word	0x00000000


	//----- nvinfo : EIATTR_CBANK_PARAM_SIZE
	.align		4
.L_12926:
        /*0144*/ 	.byte	0x03, 0x19
        /*0146*/ 	.short	0x0090


	//----- nvinfo : EIATTR_PARAM_CBANK
	.align		4
        /*0148*/ 	.byte	0x04, 0x0a
        /*014a*/ 	.short	(.L_12928 - .L_12927)
	.align		4
.L_12927:
        /*014c*/ 	.word	index@(.nv.constant0._Z15SoftmaxWarpImplI22BroadcastScaleMaskLoadIffbLm3EiE11DirectStoreIffEfLi2ELi2ELi8ELi2ELb0EL9Algorithm0EEvT_T0_ll)
        /*0150*/ 	.short	0x0380
        /*0152*/ 	.short	0x0090


	//----- nvinfo : EIATTR_SW_WAR
	.align		4
.L_12928:
        /*0154*/ 	.byte	0x04, 0x36
        /*0156*/ 	.short	(.L_12930 - .L_12929)
.L_12929:
        /*0158*/ 	.word	0x00000008
.L_12930:


//--------------------- .nv.info._Z15SoftmaxWarpImplI22BroadcastScaleMaskLoadIffbLm3EiE11DirectStoreIffEfLi2ELi2ELi4ELi1ELb1EL9Algorithm0EEvT_T0_ll --------------------------
	.section	.nv.info._Z15SoftmaxWarpImplI22BroadcastScaleMaskLoadIffbLm3EiE11DirectStoreIffEfLi2ELi2ELi4ELi1ELb1EL9Algorithm0EEvT_T0_ll,"",@"SHT_CUDA_INFO"
	.sectionflags	@""
	.align	4


	//----- nvinfo : EIATTR_CUDA_API_VERSION
	.align		4
        /*0000*/ 	.byte	0x04, 0x37
        /*0002*/ 	.short	(.L_12932 - .L_12931)
.L_12931:
        /*0004*/ 	.word	0x00000082


	//----- nvinfo : EIATTR_KPARAM_INFO
	.align		4
.L_12932:
        /*0008*/ 	.byte	0x04, 0x17
        /*000a*/ 	.short	(.L_12934 - .L_12933)
.L_12933:
        /*000c*/ 	.word	0x00000000
        /*0010*/ 	.short	0x0003
        /*0012*/ 	.short	0x0088
        /*0014*/ 	.byte	0x00, 0xf0, 0x21, 0x00


	//----- nvinfo : EIATTR_KPARAM_INFO
	.align		4
.L_12934:
        /*0018*/ 	.byte	0x04, 0x17
        /*001a*/ 	.short	(.L_12936 - .L_12935)
.L_12935:
        /*001c*/ 	.word	0x00000000
        /*0020*/ 	.short	0x0002
        /*0022*/ 	.short	0x0080
        /*0024*/ 	.byte	0x00, 0xf0, 0x21, 0x00


	//----- nvinfo : EIATTR_KPARAM_INFO
	.align		4
.L_12936:
        /*0028*/ 	.byte	0x04, 0x17
        /*002a*/ 	.short	(.L_12938 - .L_12937)
.L_12937:
        /*002c*/ 	.word	0x00000000
        /*0030*/ 	.short	0x0001
        /*0032*/ 	.short	0x0070
        /*0034*/ 	.byte	0x00, 0xf0, 0x41, 0x00


	//----- nvinfo : EIATTR_KPARAM_INFO
	.align		4
.L_12938:
        /*0038*/ 	.byte	0x04, 0x17
        /*003a*/ 	.short	(.L_12940 - .L_12939)
.L_12939:
        /*003c*/ 	.word	0x00000000
        /*0040*/ 	.short	0x0000
        /*0042*/ 	.short	0x0000
        /*0044*/ 	.byte	0x00, 0xf0, 0xc1, 0x01


	//----- nvinfo : EIATTR_SPARSE_MMA_MASK
	.align		4
.L_12940:
        /*0048*/ 	.byte	0x03, 0x50
        /*004a*/ 	.short	0x0000


	//----- nvinfo : EIATTR_MAXREG_COUNT
	.align		4
        /*004c*/ 	.byte	0x03, 0x1b
        /*004e*/ 	.short	0x00ff


	//----- nvinfo : EIATTR_EXTERNS
	.align		4
        /*0050*/ 	.byte	0x04, 0x0f
        /*0052*/ 	.short	(.L_12942 - .L_12941)


	//   ....[0]....
	.align		4
.L_12941:
        /*0054*/ 	.word	index@(__assertfail)


	//----- nvinfo : EIATTR_MERCURY_ISA_VERSION
	.align		4
.L_12942:
        /*0058*/ 	.byte	0x03, 0x5f
        /*005a*/ 	.short	0x0101


	//----- nvinfo : EIATTR_COOP_GROUP_MASK_REGIDS
	.align		4
        /*005c*/ 	.byte	0x04, 0x29
        /*005e*/ 	.short	(.L_12944 - .L_12943)


	//   ....[0]....
.L_12943:
        /*0060*/ 	.word	0xffffffff


	//   ....[1]....
        /*0064*/ 	.word	0xffffffff


	//   ....[2]....
        /*0068*/ 	.word	0xffffffff


	//   ....[3]....
        /*006c*/ 	.word	0xffffffff


	//   ....[4]....
        /*0070*/ 	.word	0x0500000f


	//   ....[5]....
        /*0074*/ 	.word	0x0500000f


	//   ....[6]....
        /*0078*/ 	.word	0x0500000f


	//   ....[7]....
        /*007c*/ 	.word	0x0500000f


	//----- nvinfo : EIATTR_COOP_GROUP_INSTR_OFFSETS
	.align		4
.L_12944:
        /*0080*/ 	.byte	0x04, 0x28
        /*0082*/ 	.short	(.L_12946 - .L_12945)


	//   ....[0]....
.L_12945:
        /*0084*/ 	.word	0x00000950


	//   ....[1]....
        /*0088*/ 	.word	0x00000990


	//   ....[2]....
        /*008c*/ 	.word	0x00000af0


	//   ....[3]....
        /*0090*/ 	.word	0x00000b10


	//   ....[4]....
        /*0094*/ 	.word	0x00000ed0


	//   ....[5]....
        /*0098*/ 	.word	0x00000f70


	//   ....[6]....
        /*009c*/ 	.word	0x00001110


	//   ....[7]....
        /*00a0*/ 	.word	0x00001170


	//----- nvinfo : EIATTR_VRC_CTA_INIT_COUNT
	.align		4
.L_12946:
        /*00a4*/ 	.byte	0x02, 0x4a
	.zero		1
	.zero		1


	//----- nvinfo : EIATTR_SYSCALL_OFFSETS
	.align		4
        /*00a8*/ 	.byte	0x04, 0x46
        /*00aa*/ 	.short	(.L_12948 - .L_12947)


	//   ....[0]....
.L_12947:
        /*00ac*/ 	.word	0x000001b0


	//----- nvinfo : EIATTR_EXIT_INSTR_OFFSETS
	.align		4
.L_12948:
        /*00b0*/ 	.byte	0x04, 0x1c
        /*00b2*/ 	.short	(.L_12950 - .L_12949)


	//   ....[0]....
.L_12949:
        /*00b4*/ 	.word	0x00000260


	//   ....[1]....
        /*00b8*/ 	.word	0x00000e70


	//----- nvinfo : EIATTR_CRS_STACK_SIZE
	.align		4
.L_12950:
        /*00bc*/ 	.byte	0x04, 0x1e
        /*00be*/ 	.short	(.L_12952 - .L_12951)
.L_12951:
        /*00c0*/ 	.word	0x00000000


	//----- nvinfo : EIATTR_CBANK_PARAM_SIZE
	.align		4
.L_12952:
        /*00c4*/ 	.byte	0x03, 0x19
        /*00c6*/ 	.short	0x0090


	//----- nvinfo : EIATTR_PARAM_CBANK
	.align		4
        /*00c8*/ 	.byte	0x04, 0x0a
        /*00ca*/ 	.short	(.L_12954 - .L_12953)
	.align		4
.L_12953:
        /*00cc*/ 	.word	index@(.nv.constant0._Z15SoftmaxWarpImplI22BroadcastScaleMaskLoadIffbLm3EiE11DirectStoreIffEfLi2ELi2ELi4ELi1ELb1EL9Algorithm0EEvT_T0_ll)
        /*00d0*/ 	.short	0x0380
        /*00d2*/ 	.short	0x0090


	//----- nvinfo : EIATTR_SW_WAR
	.align		4
.L_12954:
        /*00d4*/ 	.byte	0x04, 0x36
        /*00d6*/ 	.short	(.L_12956 - .L_12955)
.L_12955:
        /*00d8*/ 	.word	0x00000008
.L_12956:


//--------------------- .nv.info._Z15SoftmaxWarpImplI22BroadcastScaleMaskLoadIffbLm3EiE11DirectStoreIffEfLi2ELi2ELi4ELi1ELb0EL9Algorithm0EEvT_T0_ll --------------------------
	.section	.nv.info._Z15SoftmaxWarpImplI22BroadcastScaleMaskLoadIffbLm3EiE11DirectStoreIffEfLi2ELi2ELi4ELi1ELb0EL9Algorithm0EEvT_T0_ll,"",@"SHT_CUDA_INFO"
	.sectionflags	@""
	.align	4


	//----- nvinfo : EIATTR_CUDA_API_VERSION
	.align		4
        /*0000*/ 	.byte	0x04, 0x37
        /*0002*/ 	.short	(.L_12958 - .L_12957)
.L_12957:
        /*0004*/ 	.word	0x00000082


	//----- nvinfo : EIATTR_KPARAM_INFO
	.align		4
.L_12958:
        /*0008*/ 	.byte	0x04, 0x17
        /*000a*/ 	.short	(.L_12960 - .L_12959)
.L_12959:
        /*000c*/ 	.word	0x00000000
        /*0010*/ 	.short	0x0003
        /*0012*/ 	.short	0x0088
        /*0014*/ 	.byte	0x00, 0xf0, 0x21, 0x00


	//----- nvinfo : EIATTR_KPARAM_INFO
	.align		4
.L_12960:
        /*0018*/ 	.byte	0x04, 0x17
        /*001a*/ 	.short	(.L_12962 - .L_12961)
.L_12961:
        /*001c*/ 	.word	0x00000000
        /*0020*/ 	.short	0x0002
        /*0022*/ 	.short	0x0080
        /*0024*/ 	.byte	0x00, 0xf0, 0x21, 0x00


	//----- nvinfo : EIATTR_KPARAM_INFO
	.align		4
.L_12962:
        /*0028*/ 	.byte	0x04, 0x17
        /*002a*/ 	.short	(.L_12964 - .L_12963)
.L_12963:
        /*002c*/ 	.word	0x00000000
        /*0030*/ 	.short	0x0001
        /*0032*/ 	.short	0x0070
        /*0034*/ 	.byte	0x00, 0xf0, 0x41, 0x00


	//----- nvinfo : EIATTR_KPARAM_INFO
	.align		4
.L_12964:
        /*0038*/ 	.byte	0x04, 0x17
        /*003a*/ 	.short	(.L_12966 - .L_12965)
.L_12965:
        /*003c*/ 	.word	0x00000000
        /*0040*/ 	.short	0x0000
        /*0042*/ 	.short	0x0000
        /*0044*/ 	.byte	0x00, 0xf0, 0xc1, 0x01


	//----- nvinfo : EIATTR_SPARSE_MMA_MASK
	.align		4
.L_12966:
        /*0048*/ 	.byte	0x03, 0x50
        /*004a*/ 	.short	0x0000


	//----- nvinfo : EIATTR_MAXREG_COUNT
	.align		4
        /*004c*/ 	.byte	0x03, 0x1b
        /*004e*/ 	.short	0x00ff


	//----- nvinfo : EIATTR_EXTERNS
	.align		4
        /*0050*/ 	.byte	0x04, 0x0f
        /*0052*/ 	.short	(.L_12968 - .L_12967)


	//   ....[0]....
	.align		4
.L_12967:
        /*0054*/ 	.word	index@(__assertfail)


	//----- nvinfo : EIATTR_MERCURY_ISA_VERSION
	.align		4
.L_12968:
        /*0058*/ 	.byte	0x03, 0x5f
        /*005a*/ 	.short	0x0101


	//----- nvinfo : EIATTR_COOP_GROUP_MASK_REGIDS
	.align		4
        /*005c*/ 	.byte	0x04, 0x29
        /*005e*/ 	.short	(.L_12970 - .L_12969)


	//   ....[0]....
.L_12969:
        /*0060*/ 	.word	0xffffffff


	//   ....[1]....
        /*0064*/ 	.word	0xffffffff


	//   ....[2]....
        /*0068*/ 	.word	0xffffffff


	//   ....[3]....
        /*006c*/ 	.word	0xffffffff


	//   ....[4]....
        /*0070*/ 	.word	0x0500000f


	//   ....[5]....
        /*0074*/ 	.word	0x0500000f


	//   ....[6]....
        /*0078*/ 	.word	0x0500000f


	//   ....[7]....
        /*007c*/ 	.word	0x0500000f


	//----- nvinfo : EIATTR_COOP_GROUP_INSTR_OFFSETS
	.align		4
.L_12970:
        /*0080*/ 	.byte	0x04, 0x28
        /*0082*/ 	.short	(.L_12972 - .L_12971)


	//   ....[0]....
.L_12971:
        /*0084*/ 	.word	0x000008c0


	//   ....[1]....
        /*0088*/ 	.word	0x00000900


	//   ....[2]....
        /*008c*/ 	.word	0x00000a60


	//   ....[3]....
        /*0090*/ 	.word	0x00000a80


	//   ....[4]....
        /*0094*/ 	.word	0x00000e10


	//   ....[5]....
        /*0098*/ 	.word	0x00000eb0


	//   ....[6]....
        /*009c*/ 	.word	0x00001050


	//   ....[7]....
        /*00a0*/ 	.word	0x000010b0


	//----- nvinfo : EIATTR_VRC_CTA_INIT_COUNT
	.align		4
.L_12972:
        /*00a4*/ 	.byte	0x02, 0x4a
	.zero		1
	.zero		1


	//----- nvinfo : EIATTR_SYSCALL_OFFSETS
	.align		4
        /*00a8*/ 	.byte	0x04, 0x46
        /*00aa*/ 	.short	(.L_12974 - .L_12973)


	//   ....[0]....
.L_12973:
        /*00ac*/ 	.word	0x000001a0


	//----- nvinfo : EIATTR_EXIT_INSTR_OFFSETS
	.align		4
.L_12974:
        /*00b0*/ 	.byte	0x04, 0x1c
        /*00b2*/ 	.short	(.L_12976 - .L_12975)


	//   ....[0]....
.L_12975:
        /*00b4*/ 	.word	0x00000250


	//   ....[1]....
        /*00b8*/ 	.word	0x00000db0


	//----- nvinfo : EIATTR_CRS_STACK_SIZE
	.align		4
.L_12976:
        /*00bc*/ 	.byte	0x04, 0x1e
        /*00be*/ 	.short	(.L_12978 - .L_12977)
.L_12977:
        /*00c0*/ 	.word	0x00000000


	//----- nvinfo : EIATTR_CBANK_PARAM_SIZE
	.align		4
.L_12978:
        /*00c4*/ 	.byte	0x03, 0x19
        /*00c6*/ 	.short	0x0090


	//----- nvinfo : EIATTR_PARAM_CBANK
	.align		4
        /*00c8*/ 	.byte	0x04, 0x0a
        /*00ca*/ 	.short	(.L_12980 - .L_12979)
	.align		4
.L_12979:
        /*00cc*/ 	.word	index@(.nv.constant0._Z15SoftmaxWarpImplI22BroadcastScaleMaskLoadIffbLm3EiE11DirectStoreIffEfLi2ELi2ELi4ELi1ELb0EL9Algorithm0EEvT_T0_ll)
        /*00d0*/ 	.short	0x0380
        /*00d2*/ 	.short	0x0090


	//----- nvinfo : EIATTR_SW_WAR
	.align		4
.L_12980:
        /*00d4*/ 	.byte	0x04, 0x36
        /*00d6*/ 	.short	(.L_12982 - .L_12981)
.L_12981:
        /*00d8*/ 	.word	0x00000008
.L_12982:


//--------------------- .nv.info._Z15SoftmaxWarpImplI22BroadcastScaleMaskLoadIffbLm3EiE11DirectStoreIffEfLi2ELi2ELi4ELi2ELb1EL9Algorithm0EEvT_T0_ll --------------------------
	.section	.nv.info._Z15SoftmaxWarpImplI22BroadcastScaleMaskLoadIffbLm3EiE11DirectStoreIffEfLi2ELi2ELi4ELi2ELb1EL9Algorithm0EEvT_T0_ll,"",@"SHT_CUDA_INFO"
	.sectionflags	@""
	.align	4


	//----- nvinfo : EIATTR_CUDA_API_VERSION
	.align		4
        /*0000*/ 	.byte	0x04, 0x37
        /*0002*/ 	.short	(.L_12984 - .L_12983)
.L_12983:
        /*0004*/ 	.word	0x00000082


	//----- nvinfo : EIATTR_KPARAM_INFO
	.align		4
.L_12984:
        /*0008*/ 	.byte	0x04, 0x17
        /*000a*/ 	.short	(.L_12986 - .L_12985)
.L_12985:
        /*000c*/ 	.word	0x00000000
        /*0010*/ 	.short	0x0003
        /*0012*/ 	.short	0x0088
        /*0014*/ 	.byte	0x00, 0xf0, 0x21, 0x00


	//----- nvinfo : EIATTR_KPARAM_INFO
	.align		4
.L_12986:
        /*0018*/ 	.byte	0x04, 0x17
        /*001a*/ 	.short	(.L_12988 - .L_12987)
.L_12987:
        /*001c*/ 	.word	0x00000000
        /*0020*/ 	.short	0x0002
        /*0022*/ 	.short	0x0080
        /*0024*/ 	.byte	0x00, 0xf0, 0x21, 0x00


	//----- nvinfo : EIATTR_KPARAM_INFO
	.align		4
.L_12988:
        /*0028*/ 	.byte	0x04, 0x17
        /*002a*/ 	.short	(.L_12990 - .L_12989)
.L_12989:
        /*002c*/ 	.word	0x00000000
        /*0030*/ 	.short	0x0001
        /*0032*/ 	.short	0x0070
        /*0034*/ 	.byte	0x00, 0xf0, 0x41, 0x00


	//----- nvinfo : EIATTR_KPARAM_INFO
	.align		4
.L_12990:
        /*0038*/ 	.byte	0x04, 0x17
        /*003a*/ 	.short	(.L_12992 - .L_12991)
.L_12991:
        /*003c*/ 	.word	0x00000000
        /*0040*/ 	.short	0x0000
        /*0042*/ 	.short	0x0000
        /*0044*/ 	.byte	0x00, 0xf0, 0xc1, 0x01


	//----- nvinfo : EIATTR_SPARSE_MMA_MASK
	.align		4
.L_12992:
        /*0048*/ 	.byte	0x03, 0x50
        /*004a*/ 	.short	0x0000


	//----- nvinfo : EIATTR_MAXREG_COUNT
	.align		4
        /*004c*/ 	.byte	0x03, 0x1b
        /*004e*/ 	.short	0x00ff


	//----- nvinfo : EIATTR_EXTERNS
	.align		4
        /*0050*/ 	.byte	0x04, 0x0f
        /*0052*/ 	.short	(.L_12994 - .L_12993)


	//   ....[0]....
	.align		4
.L_12993:
        /*0054*/ 	.word	index@(__assertfail)


	//----- nvinfo : EIATTR_MERCURY_ISA_VERSION
	.align		4
.L_12994:
        /*0058*/ 	.byte	0x03, 0x5f
        /*005a*/ 	.short	0x0101


	//----- nvinfo : EIATTR_COOP_GROUP_MASK_REGIDS
	.align		4
        /*005c*/ 	.byte	0x04, 0x29
        /*005e*/ 	.short	(.L_12996 - .L_12995)


	//   ....[0]....
.L_12995:
        /*0060*/ 	.word	0xffffffff


	//   ....[1]....
        /*0064*/ 	.word	0xffffffff


	//   ....[2]....
        /*0068*/ 	.word	0xffffffff


	//   ....[3]....
        /*006c*/ 	.word	0xffffffff


	//   ....[4]....
        /*0070*/ 	.word	0xffffffff


	//   ....[5]....
        /*0074*/ 	.word	0xffffffff


	//   ....[6]....
        /*0078*/ 	.word	0xffffffff


	//   ....[7]....
        /*007c*/ 	.word	0xffffffff


	//   ....[8]....
        /*0080*/ 	.word	0x0500000f


	//   ....[9]....
        /*0084*/ 	.word	0x0500000f


	//   ....[10]....
        /*0088*/ 	.word	0x0500000f


	//   ....[11]....
        /*008c*/ 	.word	0x0500000f


	//   ....[12]....
        /*0090*/ 	.word	0x0500000f


	//   ....[13]....
        /*0094*/ 	.word	0x0500000f


	//   ....[14]....
        /*0098*/ 	.word	0x0500000f


	//   ....[15]....
        /*009c*/ 	.word	0x0500000f


	//----- nvinfo : EIATTR_COOP_GROUP_INSTR_OFFSETS
	.align		4
.L_12996:
        /*00a0*/ 	.byte	0x04, 0x28
        /*00a2*/ 	.short	(.L_12998 - .L_12997)


	//   ....[0]....
.L_12997:
        /*00a4*/ 	.word	0x00000f80


	//   ....[1]....
        /*00a8*/ 	.word	0x00000fa0


	//   ....[2]....
        /*00ac*/ 	.word	0x00000fd0


	//   ....[3]....
        /*00b0*/ 	.word	0x00000fe0


	//   ....[4]....
        /*00b4*/ 	.word	0x00001290


	//   ....[5]....
        /*00b8*/ 	.word	0x000012b0


	//   ....[6]....
        /*00bc*/ 	.word	0x000012d0


	//   ....[7]....
        /*00c0*/ 	.word	0x000012f0


	//   ....[8]....
        /*00c4*/ 	.word	0x00001960


	//   ....[9]....
        /*00c8*/ 	.word	0x000019e0


	//   ....[10]....
        /*00cc*/ 	.word	0x00001a50


	//   ....[11]....
        /*00d0*/ 	.word	0x00001ad0


	//   ....[12]....
        /*00d4*/ 	.word	0x00001d80


	//   ....[13]....
        /*00d8*/ 	.word	0x00001e20


	//   ....[14]....
        /*00dc*/ 	.word	0x00001e80


	//   ....[15]....
        /*00e0*/ 	.word	0x00001ef0


	//----- nvinfo : EIATTR_VRC_CTA_INIT_COUNT
	.align		4
.L_12998:
        /*00e4*/ 	.byte	0x02, 0x4a
	.zero		1
	.zero		1


	//----- nvinfo : EIATTR_SYSCALL_OFFSETS
	.align		4
        /*00e8*/ 	.byte	0x04, 0x46
        /*00ea*/ 	.short	(.L_13000 - .L_12999)


	//   ....[0]....
.L_12999:
        /*00ec*/ 	.word	0x000001b0


	//----- nvinfo : EIATTR_EXIT_INSTR_OFFSETS
	.align		4
.L_13000:
        /*00f0*/ 	.byte	0x04, 0x1c
        /*00f2*/ 	.short	(.L_13002 - .L_13001)


	//   ....[0]....
.L_13001:
        /*00f4*/ 	.word	0x00000270


	//   ....[1]....
        /*00f8*/ 	.word	0x00001900


	//----- nvinfo : EIATTR_CRS_STACK_SIZE
	.align		4
.L_13002:
        /*00fc*/ 	.byte	0x04, 0x1e
        /*00fe*/ 	.short	(.L_13004 - .L_13003)
.L_13003:
        /*0100*/ 	.word	0x00000000


	//----- nvinfo : EIATTR_CBANK_PARAM_SIZE
	.align		4
.L_13004:
        /*0104*/ 	.byte	0x03, 0x19
        /*0106*/ 	.short	0x0090


	//----- nvinfo : EIATTR_PARAM_CBANK
	.align		4
        /*0108*/ 	.byte	0x04, 0x0a
        /*010a*/ 	.short	(.L_13006 - .L_13005)
	.align		4
.L_13005:
        /*010c*/ 	.word	index@(.nv.constant0._Z15SoftmaxWarpImplI22BroadcastScaleMaskLoadIffbLm3EiE11DirectStoreIffEfLi2ELi2ELi4ELi2ELb1EL9Algorithm0EEvT_T0_ll)
        /*0110*/ 	.short	0x0380
        /*0112*/ 	.short	0x0090


	//----- nvinfo : EIATTR_SW_WAR
	.align		4
.L_13006:
        /*0114*/ 	.byte	0x04, 0x36
        /*0116*/ 	.short	(.L_13008 - .L_13007)
.L_13007:
        /*0118*/ 	.word	0x00000008
.L_13008:


//--------------------- .nv.info._Z15SoftmaxWarpImplI22BroadcastScaleMaskLoadIffbLm3EiE11DirectStoreIffEfLi2ELi2ELi4ELi2ELb0EL9Algorithm0EEvT_T0_ll --------------------------
	.section	.nv.info._Z15SoftmaxWarpImplI22BroadcastScaleMaskLoadIffbLm3EiE11DirectStoreIffEfLi2ELi2ELi4ELi2ELb0EL9Algorithm0EEvT_T0_ll,"",@"SHT_CUDA_INFO"
	.sectionflags	@""
	.align	4


	//----- nvinfo : EIATTR_CUDA_API_VERSION
	.align		4
        /*0000*/ 	.byte	0x04, 0x37
        /*0002*/ 	.short	(.L_13010 - .L_13009)
.L_13009:
        /*0004*/ 	.word	0x00000082


	//----- nvinfo : EIATTR_KPARAM_INFO
	.align		4
.L_13010:
        /*0008*/ 	.byte	0x04, 0x17
        /*000a*/ 	.short	(.L_13012 - .L_13011)
.L_13011:
        /*000c*/ 	.word	0x00000000
        /*0010*/ 	.short	0x0003
        /*0012*/ 	.short	0x0088
        /*0014*/ 	.byte	0x00, 0xf0, 0x21, 0x00


	//----- nvinfo : EIATTR_KPARAM_INFO
	.align		4
.L_13012:
        /*0018*/ 	.byte	0x04, 0x17
        /*001a*/ 	.short	(.L_13014 - .L_13013)
.L_13013:
        /*001c*/ 	.word	0x00000000
        /*0020*/ 	.short	0x0002
        /*0022*/ 	.short	0x0080
        /*0024*/ 	.byte	0x00, 0xf0, 0x21, 0x00


	//----- nvinfo : EIATTR_KPARAM_INFO
	.align		4
.L_13014:
        /*0028*/ 	.byte	0x04, 0x17
        /*002a*/ 	.short	(.L_13016 - .L_13015)
.L_13015:
        /*002c*/ 	.word	0x00000000
        /*0030*/ 	.short	0x0001
        /*0032*/ 	.short	0x0070
        /*0034*/ 	.byte	0x00, 0xf0, 0x41, 0x00


	//----- nvinfo : EIATTR_KPARAM_INFO
	.align		4
.L_13016:
        /*0038*/ 	.byte	0x04, 0x17
        /*003a*/ 	.short	(.L_13018 - .L_13017)
.L_13017:
        /*003c*/ 	.word	0x00000000
        /*0040*/ 	.short	0x0000
        /*0042*/ 	.short	0x0000
        /*0044*/ 	.byte	0x00, 0xf0, 0xc1, 0x01


	//----- nvinfo : EIATTR_SPARSE_MMA_MASK
	.align		4
.L_13018:
        /*0048*/ 	.byte	0x03, 0x50
        /*004a*/ 	.short	0x0000


	//----- nvinfo : EIATTR_MAXREG_COUNT
	.align		4
        /*004c*/ 	.byte	0x03, 0x1b
        /*004e*/ 	.short	0x00ff


	//----- nvinfo : EIATTR_EXTERNS
	.align		4
        /*0050*/ 	.byte	0x04, 0x0f
        /*0052*/ 	.short	(.L_13020 - .L_13019)


	//   ....[0]....
	.align		4
.L_13019:
        /*0054*/ 	.word	index@(__assertfail)


	//----- nvinfo : EIATTR_MERCURY_ISA_VERSION
	.align		4
.L_13020:
        /*0058*/ 	.byte	0x03, 0x5f
        /*005a*/ 	.short	0x0101


	//----- nvinfo : EIATTR_COOP_GROUP_MASK_REGIDS
	.align		4
        /*005c*/ 	.byte	0x04, 0x29
        /*005e*/ 	.short	(.L_13022 - .L_13021)


	//   ....[0]....
.L_13021:
        /*0060*/ 	.word	0xffffffff


	//   ....[1]....
        /*0064*/ 	.word	0xffffffff


	//   ....[2]....
        /*0068*/ 	.word	0xffffffff


	//   ....[3]....
        /*006c*/ 	.word	0xffffffff


	//   ....[4]....
        /*0070*/ 	.word	0xffffffff


	//   ....[5]....
        /*0074*/ 	.word	0xffffffff


	//   ....[6]....
        /*0078*/ 	.word	0xffffffff


	//   ....[7]....
        /*007c*/ 	.word	0xffffffff


	//   ....[8]....
        /*0080*/ 	.word	0x0500000f


	//   ....[9]....
        /*0084*/ 	.word	0x0500000f


	//   ....[10]....
        /*0088*/ 	.word	0x0500000f


	//   ....[11]....
        /*008c*/ 	.word	0x0500000f


	//   ....[12]....
        /*0090*/ 	.word	0x0500000f


	//   ....[13]....
        /*0094*/ 	.word	0x0500000f


	//   ....[14]....
        /*0098*/ 	.word	0x0500000f


	//   ....[15]....
        /*009c*/ 	.word	0x0500000f


	//----- nvinfo : EIATTR_COOP_GROUP_INSTR_OFFSETS
	.align		4
.L_13022:
        /*00a0*/ 	.byte	0x04, 0x28
        /*00a2*/ 	.short	(.L_13024 - .L_13023)


	//   ....[0]....
.L_13023:
        /*00a4*/ 	.word	0x00000cd0


	//   ....[1]....
        /*00a8*/ 	.word	0x00000d00


	//   ....[2]....
        /*00ac*/ 	.word	0x00000d30


	//   ....[3]....
        /*00b0*/ 	.word	0x00000d40


	//   ....[4]....
        /*00b4*/ 	.word	0x00000fd0


	//   ....[5]....
        /*00b8*/ 	.word	0x00001000


	//   ....[6]....
        /*00bc*/ 	.word	0x00001020


	//   ....[7]....
        /*00c0*/ 	.word	0x00001040


	//   ....[8]....
        /*00c4*/ 	.word	0x00001620


	//   ....[9]....
        /*00c8*/ 	.word	0x000016a0


	//   ....[10]....
        /*00cc*/ 	.word	0x00001700


	//   ....[11]....
        /*00d0*/ 	.word	0x00001780


	//   ....[12]....
        /*00d4*/ 	.word	0x00001a20


	//   ....[13]....
        /*00d8*/ 	.word	0x00001ae0


	//   ....[14]....
        /*00dc*/ 	.word	0x00001b40


	//   ....[15]....
        /*00e0*/ 	.word	0x00001bb0


	//----- nvinfo : EIATTR_VRC_CTA_INIT_COUNT
	.align		4
.L_13024:
        /*00e4*/ 	.byte	0x02, 0x4a
	.zero		1
	.zero		1


	//----- nvinfo : EIATTR_SYSCALL_OFFSETS
	.align		4
        /*00e8*/ 	.byte	0x04, 0x46
        /*00ea*/ 	.short	(.L_13026 - .L_13025)


	//   ....[0]....
.L_13025:
        /*00ec*/ 	.word	0x00000190


	//----- nvinfo : EIATTR_EXIT_INSTR_OFFSETS
	.align		4
.L_13026:
        /*00f0*/ 	.byte	0x04, 0x1c
        /*00f2*/ 	.short	(.L_13028 - .L_13027)


	//   ....[0]....
.L_13027:
        /*00f4*/ 	.word	0x00000250


	//   ....[1]....
        /*00f8*/ 	.word	0x000015c0


	//----- nvinfo : EIATTR_CRS_STACK_SIZE
	.align		4
.L_13028:
        /*00fc*/ 	.byte	0x04, 0x1e
        /*00fe*/ 	.short	(.L_13030 - .L_13029)
.L_13029:
        /*0100*/ 	.word	0x00000000


	//----- nvinfo : EIATTR_CBANK_PARAM_SIZE
	.align		4
.L_13030:
        /*0104*/ 	.byte	0x03, 0x19
        /*0106*/ 	.short	0x0090


	//----- nvinfo : EIATTR_PARAM_CBANK
	.align		4
        /*0108*/ 	.byte	0x04, 0x0a
        /*010a*/ 	.short	(.L_13032 - .L_13031)
	.align		4
.L_13031:
        /*010c*/ 	.word	index@(.nv.constant0._Z15SoftmaxWarpImplI22BroadcastScaleMaskLoadIffbLm3EiE11DirectStoreIffEfLi2ELi2ELi4ELi2ELb0EL9Algorithm0EEvT_T0_ll)
        /*0110*/ 	.short	0x0380
        /*0112*/ 	.short	0x0090


	//----- nvinfo : EIATTR_SW_WAR
	.align		4
.L_13032:
        /*0114*/ 	.byte	0x04, 0x36
        /*0116*/ 	.short	(.L_13034 - .L_13033)
.L_13033:
        /*0118*/ 	.word	0x00000008
.L_13034:


//--------------------- .nv.info._Z15SoftmaxWarpImplI22BroadcastScaleMaskLoadIffbLm3EiE11DirectStoreIffEfLi2ELi2ELi2ELi1ELb1EL9Algorithm0EEvT_T0_ll --------------------------
	.section	.nv.info._Z15SoftmaxWarpImplI22BroadcastScaleMaskLoadIffbLm3EiE11DirectStoreIffEfLi2ELi2ELi2ELi1ELb1EL9Algorithm0EEvT_T0_ll,"",@"SHT_CUDA_INFO"
	.sectionflags	@""
	.align	4


	//----- nvinfo : EIATTR_CUDA_API_VERSION
	.align		4
        /*0000*/ 	.byte	0x04, 0x37
        /*0002*/ 	.short	(.L_13036 - .L_13035)
.L_13035:
        /*0004*/ 	.word	0x00000082


	//----- nvinfo : EIATTR_KPARAM_INFO
	.align		4
.L_13036:
        /*0008*/ 	.byte	0x04, 0x17
        /*000a*/ 	.short	(.L_13038 - .L_13037)
.L_13037:
        /*000c*/ 	.word	0x00000000
        /*0010*/ 	.short	0x0003
        /*0012*/ 	.short	0x0088
        /*0014*/ 	.byte	0x00, 0xf0, 0x21, 0x00


	//----- nvinfo : EIATTR_KPARAM_INFO
	.align		4
.L_13038:
        /*0018*/ 	.byte	0x04, 0x17
        /*001a*/ 	.short	(.L_13040 - .L_13039)
.L_13039:
        /*001c*/ 	.word	0x00000000
        /*0020*/ 	.short	0x0002
        /*0022*/ 	.short	0x0080
        /*0024*/ 	.byte	0x00, 0xf0, 0x21, 0x00


	//----- nvinfo : EIATTR_KPARAM_INFO
	.align		4
.L_13040:
        /*0028*/ 	.byte	0x04, 0x17
        /*002a*/ 	.short	(.L_13042 - .L_13041)
.L_13041:
        /*002c*/ 	.word	0x00000000
        /*0030*/ 	.short	0x0001
        /*0032*/ 	.short	0x0070
        /*0034*/ 	.byte	0x00, 0xf0, 0x41, 0x00


	//----- nvinfo : EIATTR_KPARAM_INFO
	.align		4
.L_13042:
        /*0038*/ 	.byte	0x04, 0x17
        /*003a*/ 	.short	(.L_13044 - .L_13043)
.L_13043:
        /*003c*/ 	.word	0x00000000
        /*0040*/ 	.short	0x0000
        /*0042*/ 	.short	0x0000
        /*0044*/ 	.byte	0x00, 0xf0, 0xc1, 0x01


	//----- nvinfo : EIATTR_SPARSE_MMA_MASK
	.align		4
.L_13044:
        /*0048*/ 	.byte	0x03, 0x50
        /*004a*/ 	.short	0x0000


	//----- nvinfo : EIATTR_MAXREG_COUNT
	.align		4
        /*004c*/ 	.byte	0x03, 0x1b
        /*004e*/ 	.short	0x00ff


	//----- nvinfo : EIATTR_EXTERNS
	.align		4
        /*0050*/ 	.byte	0x04, 0x0f
        /*0052*/ 	.short	(.L_13046 - .L_13045)


	//   ....[0]....
	.align		4
.L_13045:
        /*0054*/ 	.word	index@(__assertfail)


	//----- nvinfo : EIATTR_MERCURY_ISA_VERSION
	.align		4
.L_13046:
        /*0058*/ 	.byte	0x03, 0x5f
        /*005a*/ 	.short	0x0101


	//----- nvinfo : EIATTR_COOP_GROUP_MASK_REGIDS
	.align		4
        /*005c*/ 	.byte	0x04, 0x29
        /*005e*/ 	.short	(.L_13048 - .L_13047)


	//   ....[0]....
.L_13047:
        /*0060*/ 	.word	0xffffffff


	//   ....[1]....
        /*0064*/ 	.word	0xffffffff


	//   ....[2]....
        /*0068*/ 	.word	0x0500000f


	//   ....[3]....
        /*006c*/ 	.word	0x0500000f


	//----- nvinfo : EIATTR_COOP_GROUP_INSTR_OFFSETS
	.align		4
.L_13048:
        /*0070*/ 	.byte	0x04, 0x28
        /*0072*/ 	.short	(.L_13050 - .L_13049)


	//   ....[0]....
.L_13049:
        /*0074*/ 	.word	0x00000950


	//   ....[1]....
        /*0078*/ 	.word	0x00000ad0


	//   ....[2]....
        /*007c*/ 	.word	0x00000eb0


	//   ....[3]....
        /*0080*/ 	.word	0x00001090


	//----- nvinfo : EIATTR_VRC_CTA_INIT_COUNT
	.align		4
.L_13050:
        /*0084*/ 	.byte	0x02, 0x4a
	.zero		1
	.zero		1


	//----- nvinfo : EIATTR_SYSCALL_OFFSETS
	.align		4
        /*0088*/ 	.byte	0x04, 0x46
        /*008a*/ 	.short	(.L_13052 - .L_13051)


	//   ....[0]....
.L_13051:
        /*008c*/ 	.word	0x000001b0


	//----- nvinfo : EIATTR_EXIT_INSTR_OFFSETS
	.align		4
.L_13052:
        /*0090*/ 	.byte	0x04, 0x1c
        /*0092*/ 	.short	(.L_13054 - .L_13053)


	//   ....[0]....
.L_13053:
        /*0094*/ 	.word	0x00000260


	//   ....[1]....
        /*0098*/ 	.word	0x00000e50


	//----- nvinfo : EIATTR_CRS_STACK_SIZE
	.align		4
.L_13054:
        /*009c*/ 	.byte	0x04, 0x1e
        /*009e*/ 	.short	(.L_13056 - .L_13055)
.L_13055:
        /*00a0*/ 	.word	0x00000000


	//----- nvinfo : EIATTR_CBANK_PARAM_SIZE
	.align		4
.L_13056:
        /*00a4*/ 	.byte	0x03, 0x19
        /*00a6*/ 	.short	0x0090


	//----- nvinfo : EIATTR_PARAM_CBANK
	.align		4
        /*00a8*/ 	.byte	0x04, 0x0a
        /*00aa*/ 	.short	(.L_13058 - .L_13057)
	.align		4
.L_13057:
        /*00ac*/ 	.word	index@(.nv.constant0._Z15SoftmaxWarpImplI22BroadcastScaleMaskLoadIffbLm3EiE11DirectStoreIffEfLi2ELi2ELi2ELi1ELb1EL9Algorithm0EEvT_T0_ll)
        /*00b0*/ 	.short	0x0380
        /*00b2*/ 	.short	0x0090


	//----- nvinfo : EIATTR_SW_WAR
	.align		4
.L_13058:
        /*00b4*/ 	.byte	0x04, 0x36
        /*00b6*/ 	.short	(.L_13060 - .L_13059)
.L_13059:
        /*00b8*/ 	.word	0x00000008
.L_13060:


//--------------------- .nv.info._Z15SoftmaxWarpImplI22BroadcastScaleMaskLoadIffbLm3EiE11DirectStoreIffEfLi2ELi2ELi2ELi1ELb0EL9Algorithm0EEvT_T0_ll --------------------------
	.section	.nv.info._Z15SoftmaxWarpImplI22BroadcastScaleMaskLoadIffbLm3EiE11DirectStoreIffEfLi2ELi2ELi2ELi1ELb0EL9Algorithm0EEvT_T0_ll,"",@"SHT_CUDA_INFO"
	.sectionflags	@""
	.align	4


	//----- nvinfo : EIATTR_CUDA_API_VERSION
	.align		4
        /*0000*/ 	.byte	0x04, 0x37
        /*0002*/ 	.short	(.L_13062 - .L_13061)
.L_13061:
        /*0004*/ 	.word	0x00000082


	//----- nvinfo : EIATTR_KPARAM_INFO
	.align		4
.L_13062:
        /*0008*/ 	.byte	0x04, 0x17
        /*000a*/ 	.short	(.L_13064 - .L_13063)
.L_13063:
        /*000c*/ 	.word	0x00000000
        /*0010*/ 	.short	0x0003
        /*0012*/ 	.short	0x0088
        /*0014*/ 	.byte	0x00, 0xf0, 0x21, 0x00


	//----- nvinfo : EIATTR_KPARAM_INFO
	.align		4
.L_13064:
        /*0018*/ 	.byte	0x04, 0x17
        /*001a*/ 	.short	(.L_13066 - .L_13065)
.L_13065:
        /*001c*/ 	.word	0x00000000
        /*0020*/ 	.short	0x0002
        /*0022*/ 	.short	0x0080
        /*0024*/ 	.byte	0x00, 0xf0, 0x21, 0x00


	//----- nvinfo : EIATTR_KPARAM_INFO
	.align		4
.L_13066:
        /*0028*/ 	.byte	0x04, 0x17
        /*002a*/ 	.short	(.L_13068 - .L_13067)
.L_13067:
        /*002c*/ 	.word	0x00000000
        /*0030*/ 	.short	0x0001
        /*0032*/ 	.short	0x0070
        /*0034*/ 	.byte	0x00, 0xf0, 0x41, 0x00


	//----- nvinfo : EIATTR_KPARAM_INFO
	.align		4
.L_13068:
        /*0038*/ 	.byte	0x04, 0x17
        /*003a*/ 	.short	(.L_13070 - .L_13069)
.L_13069:
        /*003c*/ 	.word	0x00000000
        /*0040*/ 	.short	0x0000
        /*0042*/ 	.short	0x0000
        /*0044*/ 	.byte	0x00, 0xf0, 0xc1, 0x01


	//----- nvinfo : EIATTR_SPARSE_MMA_MASK
	.align		4
.L_13070:
        /*0048*/ 	.byte	0x03, 0x50
        /*004a*/ 	.short	0x0000


	//----- nvinfo : EIATTR_MAXREG_COUNT
	.align		4
        /*004c*/ 	.byte	0x03, 0x1b
        /*004e*/ 	.short	0x00ff


	//----- nvinfo : EIATTR_EXTERNS
	.align		4
        /*0050*/ 	.byte	0x04, 0x0f
        /*0052*/ 	.short	(.L_13072 - .L_13071)


	//   ....[0]....
	.align		4
.L_13071:
        /*0054*/ 	.word	index@(__assertfail)


	//----- nvinfo : EIATTR_MERCURY_ISA_VERSION
	.align		4
.L_13072:
        /*0058*/ 	.byte	0x03, 0x5f
        /*005a*/ 	.short	0x0101


	//----- nvinfo : EIATTR_COOP_GROUP_MASK_REGIDS
	.align		4
        /*005c*/ 	.byte	0x04, 0x29
        /*005e*/ 	.short	(.L_13074 - .L_13073)


	//   ....[0]....
.L_13073:
        /*0060*/ 	.word	0xffffffff


	//   ....[1]....
        /*0064*/ 	.word	0xffffffff


	//   ....[2]....
        /*0068*/ 	.word	0x0500000f


	//   ....[3]....
        /*006c*/ 	.word	0x0500000f


	//----- nvinfo : EIATTR_COOP_GROUP_INSTR_OFFSETS
	.align		4
.L_13074:
        /*0070*/ 	.byte	0x04, 0x28
        /*0072*/ 	.short	(.L_13076 - .L_13075)


	//   ....[0]....
.L_13075:
        /*0074*/ 	.word	0x000008c0


	//   ....[1]....
        /*0078*/ 	.word	0x00000a40


	//   ....[2]....
        /*007c*/ 	.word	0x00000df0


	//   ....[3]....
        /*0080*/ 	.word	0x00000fd0


	//----- nvinfo : EIATTR_VRC_CTA_INIT_COUNT
	.align		4
.L_13076:
        /*0084*/ 	.byte	0x02, 0x4a
	.zero		1
	.zero		1


	//----- nvinfo : EIATTR_SYSCALL_OFFSETS
	.align		4
        /*0088*/ 	.byte	0x04, 0x46
        /*008a*/ 	.short	(.L_13078 - .L_13077)


	//   ....[0]....
.L_13077:
        /*008c*/ 	.word	0x000001a0


	//----- nvinfo : EIATTR_EXIT_INSTR_OFFSETS
	.align		4
.L_13078:
        /*0090*/ 	.byte	0x04, 0x1c
        /*0092*/ 	.short	(.L_13080 - .L_13079)


	//   ....[0]....
.L_13079:
        /*0094*/ 	.word	0x00000250


	//   ....[1]....
        /*0098*/ 	.word	0x00000d90


	//----- nvinfo : EIATTR_CRS_STACK_SIZE
	.align		4
.L_13080:
        /*009c*/ 	.byte	0x04, 0x1e
        /*009e*/ 	.short	(.L_13082 - .L_13081)
.L_13081:
        /*00a0*/ 	.word	0x00000000


	//----- nvinfo : EIATTR_CBANK_PARAM_SIZE
	.align		4
.L_13082:
        /*00a4*/ 	.byte	0x03, 0x19
        /*00a6*/ 	.short	0x0090


	//----- nvinfo : EIATTR_PARAM_CBANK
	.align		4
        /*00a8*/ 	.byte	0x04, 0x0a
        /*00aa*/ 	.short	(.L_13084 - .L_13083)
	.align		4
.L_13083:
        /*00ac*/ 	.word	index@(.nv.constant0._Z15SoftmaxWarpImplI22BroadcastScaleMaskLoadIffbLm3EiE11DirectStoreIffEfLi2ELi2ELi2ELi1ELb0EL9Algorithm0EEvT_T0_ll)
        /*00b0*/ 	.short	0x0380
        /*00b2*/ 	.short	0x0090


	//----- nvinfo : EIATTR_SW_WAR
	.align		4
.L_13084:
        /*00b4*/ 	.byte	0x04, 0x36
        /*00b6*/ 	.short	(.L_13086 - .L_13085)
.L_13085:
        /*00b8*/ 	.word	0x00000008
.L_13086:


//--------------------- .nv.info._Z15SoftmaxWarpImplI22BroadcastScaleMaskLoadIffbLm3EiE11DirectStoreIffEfLi2ELi2ELi2ELi2ELb1EL9Algorithm0EEvT_T0_ll --------------------------
	.section	.nv.info._Z15SoftmaxWarpImplI22BroadcastScaleMaskLoadIffbLm3EiE11DirectStoreIffEfLi2ELi2ELi2ELi2ELb1EL9Algorithm0EEvT_T0_ll,"",@"SHT_CUDA_INFO"
	.sectionflags	@""
	.align	4


	//----- nvinfo : EIATTR_CUDA_API_VERSION
	.align		4
        /*0000*/ 	.byte	0x04, 0x37
        /*0002*/ 	.short	(.L_13088 - .L_13087)
.L_13087:
        /*0004*/ 	.word	0x00000082


	//----- nvinfo : EIATTR_KPARAM_INFO
	.align		4
.L_13088:
        /*0008*/ 	.byte	0x04, 0x17
        /*000a*/ 	.short	(.L_13090 - .L_13089)
.L_13089:
        /*000c*/ 	.word	0x00000000
        /*0010*/ 	.short	0x0003
        /*0012*/ 	.short	0x0088
        /*0014*/ 	.byte	0x00, 0xf0, 0x21, 0x00


	//----- nvinfo : EIATTR_KPARAM_INFO
	.align		4
.L_13090:
        /*0018*/ 	.byte	0x04, 0x17
        /*001a*/ 	.short	(.L_13092 - .L_13091)
.L_13091:
        /*001c*/ 	.word	0x00000000
        /*0020*/ 	.short	0x0002
        /*0022*/ 	.short	0x0080
        /*0024*/ 	.byte	0x00, 0xf0, 0x21, 0x00


	//----- nvinfo : EIATTR_KPARAM_INFO
	.align		4
.L_13092:
        /*0028*/ 	.byte	0x04, 0x17
        /*002a*/ 	.short	(.L_13094 - .L_13093)
.L_13093:
        /*002c*/ 	.word	0x00000000
        /*0030*/ 	.short	0x0001
        /*0032*/ 	.short	0x0070
        /*0034*/ 	.byte	0x00, 0xf0, 0x41, 0x00


	//----- nvinfo : EIATTR_KPARAM_INFO
	.align		4
.L_13094:
        /*0038*/ 	.byte	0x04, 0x17
        /*003a*/ 	.short	(.L_13096 - .L_13095)
.L_13095:
        /*003c*/ 	.word	0x00000000
        /*0040*/ 	.short	0x0000
        /*0042*/ 	.short	0x0000
        /*0044*/ 	.byte	0x00, 0xf0, 0xc1, 0x01


	//----- nvinfo : EIATTR_SPARSE_MMA_MASK
	.align		4
.L_13096:
        /*0048*/ 	.byte	0x03, 0x50
        /*004a*/ 	.short	0x0000


	//----- nvinfo : EIATTR_MAXREG_COUNT
	.align		4
        /*004c*/ 	.byte	0x03, 0x1b
        /*004e*/ 	.short	0x00ff


	//----- nvinfo : EIATTR_EXTERNS
	.align		4
        /*0050*/ 	.byte	0x04, 0x0f
        /*0052*/ 	.short	(.L_13098 - .L_13097)


	//   ....[0]....
	.align		4
.L_13097:
        /*0054*/ 	.word	index@(__assertfail)


	//----- nvinfo : EIATTR_MERCURY_ISA_VERSION
	.align		4
.L_13098:
        /*0058*/ 	.byte	0x03, 0x5f
        /*005a*/ 	.short	0x0101


	//----- nvinfo : EIATTR_COOP_GROUP_MASK_REGIDS
	.align		4
        /*005c*/ 	.byte	0x04, 0x29
        /*005e*/ 	.short	(.L_13100 - .L_13099)


	//   ....[0]....
.L_13099:
        /*0060*/ 	.word	0xffffffff


	//   ....[1]....
        /*0064*/ 	.word	0xffffffff


	//   ....[2]....
        /*0068*/ 	.word	0xffffffff


	//   ....[3]....
        /*006c*/ 	.word	0xffffffff


	//   ....[4]....
        /*0070*/ 	.word	0x0500000f


	//   ....[5]....
        /*0074*/ 	.word	0x0500000f


	//   ....[6]....
        /*0078*/ 	.word	0x0500000f


	//   ....[7]....
        /*007c*/ 	.word	0x0500000f


	//----- nvinfo : EIATTR_COOP_GROUP_INSTR_OFFSETS
	.align		4
.L_13100:
        /*0080*/ 	.byte	0x04, 0x28
        /*0082*/ 	.short	(.L_13102 - .L_13101)


	//   ....[0]....
.L_13101:
        /*0084*/ 	.word	0x00000f90


	//   ....[1]....
        /*0088*/ 	.word	0x00000fc0


	//   ....[2]....
        /*008c*/ 	.word	0x00001240


	//   ....[3]....
        /*0090*/ 	.word	0x00001280


	//   ....[4]....
        /*0094*/ 	.word	0x000018f0


	//   ....[5]....
        /*0098*/ 	.word	0x000019b0


	//   ....[6]....
        /*009c*/ 	.word	0x00001c40


	//   ....[7]....
        /*00a0*/ 	.word	0x00001ce0


	//----- nvinfo : EIATTR_VRC_CTA_INIT_COUNT
	.align		4
.L_13102:
        /*00a4*/ 	.byte	0x02, 0x4a
	.zero		1
	.zero		1


	//----- nvinfo : EIATTR_SYSCALL_OFFSETS
	.align		4
        /*00a8*/ 	.byte	0x04, 0x46
        /*00aa*/ 	.short	(.L_13104 - .L_13103)


	//   ....[0]....
.L_13103:
        /*00ac*/ 	.word	0x000001b0


	//----- nvinfo : EIATTR_EXIT_INSTR_OFFSETS
	.align		4
.L_13104:
        /*00b0*/ 	.byte	0x04, 0x1c
        /*00b2*/ 	.short	(.L_13106 - .L_13105)


	//   ....[0]....
.L_13105:
        /*00b4*/ 	.word	0x00000270


	//   ....[1]....
        /*00b8*/ 	.word	0x00001890


	//----- nvinfo : EIATTR_CRS_STACK_SIZE
	.align		4
.L_13106:
        /*00bc*/ 	.byte	0x04, 0x1e
        /*00be*/ 	.short	(.L_13108 - .L_13107)
.L_13107:
        /*00c0*/ 	.word	0x00000000


	//----- nvinfo : EIATTR_CBANK_PARAM_SIZE
	.align		4
.L_13108:
        /*00c4*/ 	.byte	0x03, 0x19
        /*00c6*/ 	.short	0x0090


	//----- nvinfo : EIATTR_PARAM_CBANK
	.align		4
        /*00c8*/ 	.byte	0x04, 0x0a
        /*00ca*/ 	.short	(.L_13110 - .L_13109)
	.align		4
.L_13109:
        /*00cc*/ 	.word	index@(.nv.constant0._Z15SoftmaxWarpImplI22BroadcastScaleMaskLoadIffbLm3EiE11DirectStoreIffEfLi2ELi2ELi2ELi2ELb1EL9Algorithm0EEvT_T0_ll)
        /*00d0*/ 	.short	0x0380
        /*00d2*/ 	.short	0x0090


	//----- nvinfo : EIATTR_SW_WAR
	.align		4
.L_13110:
        /*00d4*/ 	.byte	0x04, 0x36
        /*00d6*/ 	.short	(.L_13112 - .L_13111)
.L_13111:
        /*00d8*/ 	.word	0x00000008
.L_13112:


//--------------------- .nv.info._Z15SoftmaxWarpImplI22BroadcastScaleMaskLoadIffbLm3EiE11DirectStoreIffEfLi2ELi2ELi2ELi2ELb0EL9Algorithm0EEvT_T0_ll --------------------------
	.section	.nv.info._Z15SoftmaxWarpImplI22BroadcastScaleMaskLoadIffbLm3EiE11DirectStoreIffEfLi2ELi2ELi2ELi2ELb0EL9Algorithm0EEvT_T0_ll,"",@"SHT_CUDA_INFO"
	.sectionflags	@""
	.align	4


	//----- nvinfo : EIATTR_CUDA_API_VERSION
	.align		4
        /*0000*/ 	.byte	0x04, 0x37
        /*0002*/ 	.short	(.L_13114 - .L_13113)
.L_13113:
        /*0004*/ 	.word	0x00000082


	//----- nvinfo : EIATTR_KPARAM_INFO
	.align		4
.L_13114:
        /*0008*/ 	.byte	0x04, 0x17
        /*000a*/ 	.short	(.L_13116 - .L_13115)
.L_13115:
        /*000c*/ 	.word	0x00000000
        /*0010*/ 	.short	0x0003
        /*0012*/ 	.short	0x0088
        /*0014*/ 	.byte	0x00, 0xf0, 0x21, 0x00


	//----- nvinfo : EIATTR_KPARAM_INFO
	.align		4
.L_13116:
        /*0018*/ 	.byte	0x04, 0x17
        /*001a*/ 	.short	(.L_13118 - .L_13117)
.L_13117:
        /*001c*/ 	.word	0x00000000
        /*0020*/ 	.short	0x0002
        /*0022*/ 	.short	0x0080
        /*0024*/ 	.byte	0x00, 0xf0, 0x21, 0x00


	//----- nvinfo : EIATTR_KPARAM_INFO
	.align		4
.L_13118:
        /*0028*/ 	.byte	0x04, 0x17
        /*002a*/ 	.short	(.L_13120 - .L_13119)
.L_13119:
        /*002c*/ 	.word	0x00000000
        /*0030*/ 	.short	0x0001
        /*0032*/ 	.short	0x0070
        /*0034*/ 	.byte	0x00, 0xf0, 0x41, 0x00


	//----- nvinfo : EIATTR_KPARAM_INFO
	.align		4
.L_13120:
        /*0038*/ 	.byte	0x04, 0x17
        /*003a*/ 	.short	(.L_13122 - .L_13121)
.L_13121:
        /*003c*/ 	.word	0x00000000
        /*0040*/ 	.short	0x0000
        /*0042*/ 	.short	0x0000
        /*0044*/ 	.byte	0x00, 0xf0, 0xc1, 0x01


	//----- nvinfo : EIATTR_SPARSE_MMA_MASK
	.align		4
.L_13122:
        /*0048*/ 	.byte	0x03, 0x50
        /*004a*/ 	.short	0x0000


	//----- nvinfo : EIATTR_MAXREG_COUNT
	.align		4
        /*004c*/ 	.byte	0x03, 0x1b
        /*004e*/ 	.short	0x00ff


	//----- nvinfo : EIATTR_EXTERNS
	.align		4
        /*0050*/ 	.byte	0x04, 0x0f
        /*0052*/ 	.short	(.L_13124 - .L_13123)


	//   ....[0]....
	.align		4
.L_13123:
        /*0054*/ 	.word	index@(__assertfail)


	//----- nvinfo : EIATTR_MERCURY_ISA_VERSION
	.align		4
.L_13124:
        /*0058*/ 	.byte	0x03, 0x5f
        /*005a*/ 	.short	0x0101


	//----- nvinfo : EIATTR_COOP_GROUP_MASK_REGIDS
	.align		4
        /*005c*/ 	.byte	0x04, 0x29
        /*005e*/ 	.short	(.L_13126 - .L_13125)


	//   ....[0]....
.L_13125:
        /*0060*/ 	.word	0xffffffff


	//   ....[1]....
        /*0064*/ 	.word	0xffffffff


	//   ....[2]....
        /*0068*/ 	.word	0xffffffff


	//   ....[3]....
        /*006c*/ 	.word	0xffffffff


	//   ....[4]....
        /*0070*/ 	.word	0x0500000f


	//   ....[5]....
        /*0074*/ 	.word	0x0500000f


	//   ....[6]....
        /*0078*/ 	.word	0x0500000f


	//   ....[7]....
        /*007c*/ 	.word	0x0500000f


	//----- nvinfo : EIATTR_COOP_GROUP_INSTR_OFFSETS
	.align		4
.L_13126:
        /*0080*/ 	.byte	0x04, 0x28
        /*0082*/ 	.short	(.L_13128 - .L_13127)


	//   ....[0]....
.L_13127:
        /*0084*/ 	.word	0x00000ce0


	//   ....[1]....
        /*0088*/ 	.word	0x00000d10


	//   ....[2]....
        /*008c*/ 	.word	0x00000fb0


	//   ....[3]....
        /*0090*/ 	.word	0x00000fd0


	//   ....[4]....
        /*0094*/ 	.word	0x000015b0


	//   ....[5]....
        /*0098*/ 	.word	0x00001660


	//   ....[6]....
        /*009c*/ 	.word	0x00001900


	//   ....[7]....
        /*00a0*/ 	.word	0x000019a0


	//----- nvinfo : EIATTR_VRC_CTA_INIT_COUNT
	.align		4
.L_13128:
        /*00a4*/ 	.byte	0x02, 0x4a
	.zero		1
	.zero		1


	//----- nvinfo : EIATTR_SYSCALL_OFFSETS
	.align		4
        /*00a8*/ 	.byte	0x04, 0x46
        /*00aa*/ 	.short	(.L_13130 - .L_13129)


	//   ....[0]....
.L_13129:
        /*00ac*/ 	.word	0x00000190


	//----- nvinfo : EIATTR_EXIT_INSTR_OFFSETS
	.align		4
.L_13130:
        /*00b0*/ 	.byte	0x04, 0x1c
        /*00b2*/ 	.short	(.L_13132 - .L_13131)


	//   ....[0]....
.L_13131:
        /*00b4*/ 	.word	0x00000250


	//   ....[1]....
        /*00b8*/ 	.word	0x00001550


	//----- nvinfo : EIATTR_CRS_STACK_SIZE
	.align		4
.L_13132:
        /*00bc*/ 	.byte	0x04, 0x1e
        /*00be*/ 	.short	(.L_13134 - .L_13133)
.L_13133:
        /*00c0*/ 	.word	0x00000000


	//----- nvinfo : EIATTR_CBANK_PARAM_SIZE
	.align		4
.L_13134:
        /*00c4*/ 	.byte	0x03, 0x19
        /*00c6*/ 	.short	0x0090


	//----- nvinfo : EIATTR_PARAM_CBANK
	.align		4
        /*00c8*/ 	.byte	0x04, 0x0a
        /*00ca*/ 	.short	(.L_13136 - .L_13135)
	.align		4
.L_13135:
        /*00cc*/ 	.word	index@(.nv.constant0._Z15SoftmaxWarpImplI22BroadcastScaleMaskLoadIffbLm3EiE11DirectStoreIffEfLi2ELi2ELi2ELi2ELb0EL9Algorithm0EEvT_T0_ll)
        /*00d0*/ 	.short	0x0380
        /*00d2*/ 	.short	0x0090


	//----- nvinfo : EIATTR_SW_WAR
	.align		4
.L_13136:
        /*00d4*/ 	.byte	0x04, 0x36
        /*00d6*/ 	.short	(.L_13138 - .L_13137)
.L_13137:
        /*00d8*/ 	.word	0x00000008
.L_13138:


//--------------------- .nv.info._Z15SoftmaxWarpImplI22BroadcastScaleMaskLoadIffbLm3EiE11DirectStoreIffEfLi2ELi2ELi1ELi1ELb1EL9Algorithm0EEvT_T0_ll --------------------------
	.section	.nv.info._Z15SoftmaxWarpImplI22BroadcastScaleMaskLoadIffbLm3EiE11DirectStoreIffEfLi2ELi2ELi1ELi1ELb1EL9Algorithm0EEvT_T0_ll,"",@"SHT_CUDA_INFO"
	.sectionflags	@""
	.align	4


	//----- nvinfo : EIATTR_CUDA_API_VERSION
	.align		4
        /*0000*/ 	.byte	0x04, 0x37
        /*0002*/ 	.short	(.L_13140 - .L_13139)
.L_13139:
        /*0004*/ 	.word	0x00000082


	//----- nvinfo : EIATTR_KPARAM_INFO
	.align		4
.L_13140:
        /*0008*/ 	.byte	0x04, 0x17
        /*000a*/ 	.short	(.L_13142 - .L_13141)
.L_13141:
        /*000c*/ 	.word	0x00000000
        /*0010*/ 	.short	0x0003
        /*0012*/ 	.short	0x0088
        /*0014*/ 	.byte	0x00, 0xf0, 0x21, 0x00


	//----- nvinfo : EIATTR_KPARAM_INFO
	.align		4
.L_13142:
        /*0018*/ 	.byte	0x04, 0x17
        /*001a*/ 	.short	(.L_13144 - .L_13143)
.L_13143:
        /*001c*/ 	.word	0x00000000
        /*0020*/ 	.short	0x0002
        /*0022*/ 	.short	0x0080
        /*0024*/ 	.byte	0x00, 0xf0, 0x21, 0x00


	//----- nvinfo : EIATTR_KPARAM_INFO
	.align		4
.L_13144:
        /*0028*/ 	.byte	0x04, 0x17
        /*002a*/ 	.short	(.L_13146 - .L_13145)
.L_13145:
        /*002c*/ 	.word	0x00000000
        /*0030*/ 	.short	0x0001
        /*0032*/ 	.short	0x0070
        /*0034*/ 	.byte	0x00, 0xf0, 0x41, 0x00


	//----- nvinfo : EIATTR_KPARAM_INFO
	.align		4
.L_13146:
        /*0038*/ 	.byte	0x04, 0x17
        /*003a*/ 	.short	(.L_13148 - .L_13147)
.L_13147:
        /*003c*/ 	.word	0x00000000
        /*0040*/ 	.short	0x0000
        /*0042*/ 	.short	0x0000
        /*0044*/ 	.byte	0x00, 0xf0, 0xc1, 0x01


	//----- nvinfo : EIATTR_SPARSE_MMA_MASK
	.align		4
.L_13148:
        /*0048*/ 	.byte	0x03, 0x50
        /*004a*/ 	.short	0x0000


	//----- nvinfo : EIATTR_MAXREG_COUNT
	.align		4
        /*004c*/ 	.byte	0x03, 0x1b
        /*004e*/ 	.short	0x00ff


	//----- nvinfo : EIATTR_EXTERNS
	.align		4
        /*0050*/ 	.byte	0x04, 0x0f
        /*0052*/ 	.short	(.L_13150 - .L_13149)


	//   ....[0]....
	.align		4
.L_13149:
        /*0054*/ 	.word	index@(__assertfail)


	//----- nvinfo : EIATTR_MERCURY_ISA_VERSION
	.align		4
.L_13150:
        /*0058*/ 	.byte	0x03, 0x5f
        /*005a*/ 	.short	0x0101


	//----- nvinfo : EIATTR_VRC_CTA_INIT_COUNT
	.align		4
        /*005c*/ 	.byte	0x02, 0x4a
	.zero		1
	.zero		1


	//----- nvinfo : EIATTR_SYSCALL_OFFSETS
	.align		4
        /*0060*/ 	.byte	0x04, 0x46
        /*0062*/ 	.short	(.L_13152 - .L_13151)


	//   ....[0]....
.L_13151:
        /*0064*/ 	.word	0x000001b0


	//----- nvinfo : EIATTR_EXIT_INSTR_OFFSETS
	.align		4
.L_13152:
        /*0068*/ 	.byte	0x04, 0x1c
        /*006a*/ 	.short	(.L_13154 - .L_13153)


	//   ....[0]....
.L_13153:
        /*006c*/ 	.word	0x00000260


	//   ....[1]....
        /*0070*/ 	.word	0x00000dd0


	//----- nvinfo : EIATTR_CRS_STACK_SIZE
	.align		4
.L_13154:
        /*0074*/ 	.byte	0x04, 0x1e
        /*0076*/ 	.short	(.L_13156 - .L_13155)
.L_13155:
        /*0078*/ 	.word	0x00000000


	//----- nvinfo : EIATTR_CBANK_PARAM_SIZE
	.align		4
.L_13156:
        /*007c*/ 	.byte	0x03, 0x19
        /*007e*/ 	.short	0x0090


	//----- nvinfo : EIATTR_PARAM_CBANK
	.align		4
        /*0080*/ 	.byte	0x04, 0x0a
        /*0082*/ 	.short	(.L_13158 - .L_13157)
	.align		4
.L_13157:
        /*0084*/ 	.word	index@(.nv.constant0._Z15SoftmaxWarpImplI22BroadcastScaleMaskLoadIffbLm3EiE11DirectStoreIffEfLi2ELi2ELi1ELi1ELb1EL9Algorithm0EEvT_T0_ll)
        /*0088*/ 	.short	0x0380
        /*008a*/ 	.short	0x0090


	//----- nvinfo : EIATTR_SW_WAR
	.align		4
.L_13158:
        /*008c*/ 	.byte	0x04, 0x36
        /*008e*/ 	.short	(.L_13160 - .L_13159)
.L_13159:
        /*0090*/ 	.word	0x00000008
.L_13160:


//--------------------- .nv.info._Z15SoftmaxWarpImplI22BroadcastScaleMaskLoadIffbLm3EiE11DirectStoreIffEfLi2ELi2ELi1ELi1ELb0EL9Algorithm0EEvT_T0_ll --------------------------
	.section	.nv.info._Z15SoftmaxWarpImplI22BroadcastScaleMaskLoadIffbLm3EiE11DirectStoreIffEfLi2ELi2ELi1ELi1ELb0EL9Algorithm0EEvT_T0_ll,"",@"SHT_CUDA_INFO"
	.sectionflags	@""
	.align	4


	//----- nvinfo : EIATTR_CUDA_API_VERSION
	.align		4
        /*0000*/ 	.byte	0x04, 0x37
        /*0002*/ 	.short	(.L_13162 - .L_13161)
.L_13161:
        /*0004*/ 	.word	0x00000082


	//----- nvinfo : EIATTR_KPARAM_INFO
	.align		4
.L_13162:
        /*0008*/ 	.byte	0x04, 0x17
        /*000a*/ 	.short	(.L_13164 - .L_13163)
.L_13163:
        /*000c*/ 	.word	0x00000000
        /*0010*/ 	.short	0x0003
        /*0012*/ 	.short	0x0088
        /*0014*/ 	.byte	0x00, 0xf0, 0x21, 0x00


	//----- nvinfo : EIATTR_KPARAM_INFO
	.align		4
.L_13164:
        /*0018*/ 	.byte	0x04, 0x17
        /*001a*/ 	.short	(.L_13166 - .L_13165)
.L_13165:
        /*001c*/ 	.word	0x00000000
        /*0020*/ 	.short	0x0002
        /*0022*/ 	.short	0x0080
        /*0024*/ 	.byte	0x00, 0xf0, 0x21, 0x00


	//----- nvinfo : EIATTR_KPARAM_INFO
	.align		4
.L_13166:
        /*0028*/ 	.byte	0x04, 0x17
        /*002a*/ 	.short	(.L_13168 - .L_13167)
.L_13167:
        /*002c*/ 	.word	0x00000000
        /*0030*/ 	.short	0x0001
        /*0032*/ 	.short	0x0070
        /*0034*/ 	.byte	0x00, 0xf0, 0x41, 0x00


	//----- nvinfo : EIATTR_KPARAM_INFO
	.align		4
.L_13168:
        /*0038*/ 	.byte	0x04, 0x17
        /*003a*/ 	.short	(.L_13170 - .L_13169)
.L_13169:
        /*003c*/ 	.word	0x00000000
        /*0040*/ 	.short	0x0000
        /*0042*/ 	.short	0x0000
        /*0044*/ 	.byte	0x00, 0xf0, 0xc1, 0x01


	//----- nvinfo : EIATTR_SPARSE_MMA_MASK
	.align		4
.L_13170:
        /*0048*/ 	.byte	0x03, 0x50
        /*004a*/ 	.short	0x0000


	//----- nvinfo : EIATTR_MAXREG_COUNT
	.align		4
        /*004c*/ 	.byte	0x03, 0x1b
        /*004e*/ 	.short	0x00ff


	//----- nvinfo : EIATTR_EXTERNS
	.align		4
        /*0050*/ 	.byte	0x04, 0x0f
        /*0052*/ 	.short	(.L_13172 - .L_13171)


	//   ....[0]....
	.align		4
.L_13171:
        /*0054*/ 	.word	index@(__assertfail)


	//----- nvinfo : EIATTR_MERCURY_ISA_VERSION
	.align		4
.L_13172:
        /*0058*/ 	.byte	0x03, 0x5f
        /*005a*/ 	.short	0x0101


	//----- nvinfo : EIATTR_VRC_CTA_INIT_COUNT
	.align		4
        /*005c*/ 	.byte	0x02, 0x4a
	.zero		1
	.zero		1


	//----- nvinfo : EIATTR_SYSCALL_OFFSETS
	.align		4
        /*0060*/ 	.byte	0x04, 0x46
        /*0062*/ 	.short	(.L_13174 - .L_13173)


	//   ....[0]....
.L_13173:
        /*0064*/ 	.word	0x000001a0


	//----- nvinfo : EIATTR_EXIT_INSTR_OFFSETS
	.align		4
.L_13174:
        /*0068*/ 	.byte	0x04, 0x1c
        /*006a*/ 	.short	(.L_13176 - .L_13175)


	//   ....[0]....
.L_13175:
        /*006c*/ 	.word	0x00000250


	//   ....[1]....
        /*0070*/ 	.word	0x00000d10


	//----- nvinfo : EIATTR_CRS_STACK_SIZE
	.align		4
.L_13176:
        /*0074*/ 	.byte	0x04, 0x1e
        /*0076*/ 	.short	(.L_13178 - .L_13177)
.L_13177:
        /*0078*/ 	.word	0x00000000


	//----- nvinfo : EIATTR_CBANK_PARAM_SIZE
	.align		4
.L_13178:
        /*007c*/ 	.byte	0x03, 0x19
        /*007e*/ 	.short	0x0090


	//----- nvinfo : EIATTR_PARAM_CBANK
	.align		4
        /*0080*/ 	.byte	0x04, 0x0a
        /*0082*/ 	.short	(.L_13180 - .L_13179)
	.align		4
.L_13179:
        /*0084*/ 	.word	index@(.nv.constant0._Z15SoftmaxWarpImplI22BroadcastScaleMaskLoadIffbLm3EiE11DirectStoreIffEfLi2ELi2ELi1ELi1ELb0EL9Algorithm0EEvT_T0_ll)
        /*0088*/ 	.short	0x0380
        /*008a*/ 	.short	0x0090


	//----- nvinfo : EIATTR_SW_WAR
	.align		4
.L_13180:
        /*008c*/ 	.byte	0x04, 0x36
        /*008e*/ 	.short	(.L_13182 - .L_13181)
.L_13181:
        /*0090*/ 	.word	0x00000008
.L_13182:


//--------------------- .nv.info._Z15SoftmaxWarpImplI22BroadcastScaleMaskLoadIffbLm3EiE11DirectStoreIffEfLi2ELi2ELi1ELi2ELb1EL9Algorithm0EEvT_T0_ll --------------------------
	.section	.nv.info._Z15SoftmaxWarpImplI22BroadcastScaleMaskLoadIffbLm3EiE11DirectStoreIffEfLi2ELi2ELi1ELi2ELb1EL9Algorithm0EEvT_T0_ll,"",@"SHT_CUDA_INFO"
	.sectionflags	@""
	.align	4


	//----- nvinfo : EIATTR_CUDA_API_VERSION
	.align		4
        /*0000*/ 	.byte	0x04, 0x37
        /*0002*/ 	.short	(.L_13184 - .L_13183)
.L_13183:
        /*0004*/ 	.word	0x00000082


	//----- nvinfo : EIATTR_KPARAM_INFO
	.align		4
.L_13184:
        /*0008*/ 	.byte	0x04, 0x17
        /*000a*/ 	.short	(.L_13186 - .L_13185)
.L_13185:
        /*000c*/ 	.word	0x00000000
        /*0010*/ 	.short	0x0003
        /*0012*/ 	.short	0x0088
        /*0014*/ 	.byte	0x00, 0xf0, 0x21, 0x00


	//----- nvinfo : EIATTR_KPARAM_INFO
	.align		4
.L_13186:
        /*0018*/ 	.byte	0x04, 0x17
        /*001a*/ 	.short	(.L_13188 - .L_13187)
.L_13187:
        /*001c*/ 	.word	0x00000000
        /*0020*/ 	.short	0x0002
        /*0022*/ 	.short	0x0080
        /*0024*/ 	.byte	0x00, 0xf0, 0x21, 0x00


	//----- nvinfo : EIATTR_KPARAM_INFO
	.align		4
.L_13188:
        /*0028*/ 	.byte	0x04, 0x17
        /*002a*/ 	.short	(.L_13190 - .L_13189)
.L_13189:
        /*002c*/ 	.word	0x00000000
        /*0030*/ 	.short	0x0001
        /*0032*/ 	.short	0x0070
        /*0034*/ 	.byte	0x00, 0xf0, 0x41, 0x00


	//----- nvinfo : EIATTR_KPARAM_INFO
	.align		4
.L_13190:
        /*0038*/ 	.byte	0x04, 0x17
        /*003a*/ 	.short	(.L_13192 - .L_13191)
.L_13191:
        /*003c*/ 	.word	0x00000000
        /*0040*/ 	.short	0x0000
        /*0042*/ 	.short	0x0000
        /*0044*/ 	.byte	0x00, 0xf0, 0xc1, 0x01


	//----- nvinfo : EIATTR_SPARSE_MMA_MASK
	.align		4
.L_13192:
        /*0048*/ 	.byte	0x03, 0x50
        /*004a*/ 	.short	0x0000


	//----- nvinfo : EIATTR_MAXREG_COUNT
	.align		4
        /*004c*/ 	.byte	0x03, 0x1b
        /*004e*/ 	.short	0x00ff


	//----- nvinfo : EIATTR_EXTERNS
	.align		4
        /*0050*/ 	.byte	0x04, 0x0f
        /*0052*/ 	.short	(.L_13194 - .L_13193)


	//   ....[0]....
	.align		4
.L_13193:
        /*0054*/ 	.word	index@(__assertfail)


	//----- nvinfo : EIATTR_MERCURY_ISA_VERSION
	.align		4
.L_13194:
        /*0058*/ 	.byte	0x03, 0x5f
        /*005a*/ 	.short	0x0101


	//----- nvinfo : EIATTR_VRC_CTA_INIT_COUNT
	.align		4
        /*005c*/ 	.byte	0x02, 0x4a
	.zero		1
	.zero		1


	//----- nvinfo : EIATTR_SYSCALL_OFFSETS
	.align		4
        /*0060*/ 	.byte	0x04, 0x46
        /*0062*/ 	.short	(.L_13196 - .L_13195)


	//   ....[0]....
.L_13195:
        /*0064*/ 	.word	0x000001b0


	//----- nvinfo : EIATTR_EXIT_INSTR_OFFSETS
	.align		4
.L_13196:
        /*0068*/ 	.byte	0x04, 0x1c
        /*006a*/ 	.short	(.L_13198 - .L_13197)


	//   ....[0]....
.L_13197:
        /*006c*/ 	.word	0x00000270


	//   ....[1]....
        /*0070*/ 	.word	0x00001800


	//----- nvinfo : EIATTR_CRS_STACK_SIZE
	.align		4
.L_13198:
        /*0074*/ 	.byte	0x04, 0x1e
        /*0076*/ 	.short	(.L_13200 - .L_13199)
.L_13199:
        /*0078*/ 	.word	0x00000000


	//----- nvinfo : EIATTR_CBANK_PARAM_SIZE
	.align		4
.L_13200:
        /*007c*/ 	.byte	0x03, 0x19
        /*007e*/ 	.short	0x0090


	//----- nvinfo : EIATTR_PARAM_CBANK
	.align		4
        /*0080*/ 	.byte	0x04, 0x0a
        /*0082*/ 	.short	(.L_13202 - .L_13201)
	.align		4
.L_13201:
        /*0084*/ 	.word	index@(.nv.constant0._Z15SoftmaxWarpImplI22BroadcastScaleMaskLoadIffbLm3EiE11DirectStoreIffEfLi2ELi2ELi1ELi2ELb1EL9Algorithm0EEvT_T0_ll)
        /*0088*/ 	.short	0x0380
        /*008a*/ 	.short	0x0090


	//----- nvinfo : EIATTR_SW_WAR
	.align		4
.L_13202:
        /*008c*/ 	.byte	0x04, 0x36
        /*008e*/ 	.short	(.L_13204 - .L_13203)
.L_13203:
        /*0090*/ 	.word	0x00000008
.L_13204:


//--------------------- .nv.info._Z15SoftmaxWarpImplI22BroadcastScaleMaskLoadIffbLm3EiE11DirectStoreIffEfLi2ELi2ELi1ELi2ELb0EL9Algorithm0EEvT_T0_ll --------------------------
	.section	.nv.info._Z15SoftmaxWarpImplI22BroadcastScaleMaskLoadIffbLm3EiE11DirectStoreIffEfLi2ELi2ELi1ELi2ELb0EL9Algorithm0EEvT_T0_ll,"",@"SHT_CUDA_INFO"
	.sectionflags	@""
	.align	4


	//----- nvinfo : EIATTR_CUDA_API_VERSION
	.align		4
        /*0000*/ 	.byte	0x04, 0x37
        /*0002*/ 	.short	(.L_13206 - .L_13205)
.L_13205:
        /*0004*/ 	.word	0x00000082


	//----- nvinfo : EIATTR_KPARAM_INFO
	.align		4
.L_13206:
        /*0008*/ 	.byte	0x04, 0x17
        /*000a*/ 	.short	(.L_13208 - .L_13207)
.L_13207:
        /*000c*/ 	.word	0x00000000
        /*0010*/ 	.short	0x0003
        /*0012*/ 	.short	0x0088
        /*0014*/ 	.byte	0x00, 0xf0, 0x21, 0x00


	//----- nvinfo : EIATTR_KPARAM_INFO
	.align		4
.L_13208:
        /*0018*/ 	.byte	0x04, 0x17
        /*001a*/ 	.short	(.L_13210 - .L_13209)
.L_13209:
        /*001c*/ 	.word	0x00000000
        /*0020*/ 	.short	0x0002
        /*0022*/ 	.short	0x0080
        /*0024*/ 	.byte	0x00, 0xf0, 0x21, 0x00


	//----- nvinfo : EIATTR_KPARAM_INFO
	.align		4
.L_13210:
        /*0028*/ 	.byte	0x04, 0x17
        /*002a*/ 	.short	(.L_13212 - .L_13211)
.L_13211:
        /*002c*/ 	.word	0x00000000
        /*0030*/ 	.short	0x0001
        /*0032*/ 	.short	0x0070
        /*0034*/ 	.byte	0x00, 0xf0, 0x41, 0x00


	//----- nvinfo : EIATTR_KPARAM_INFO
	.align		4
.L_13212:
        /*0038*/ 	.byte	0x04, 0x17
        /*003a*/ 	.short	(.L_13214 - .L_13213)
.L_13213:
        /*003c*/ 	.word	0x00000000
        /*0040*/ 	.short	0x0000
        /*0042*/ 	.short	0x0000
        /*0044*/ 	.byte	0x00, 0xf0, 0xc1, 0x01


	//----- nvinfo : EIATTR_SPARSE_MMA_MASK
	.align		4
.L_13214:
        /*0048*/ 	.byte	0x03, 0x50
        /*004a*/ 	.short	0x0000


	//----- nvinfo : EIATTR_MAXREG_COUNT
	.align		4
        /*004c*/ 	.byte	0x03, 0x1b
        /*004e*/ 	.short	0x00ff


	//----- nvinfo : EIATTR_EXTERNS
	.align		4
        /*0050*/ 	.byte	0x04, 0x0f
        /*0052*/ 	.short	(.L_13216 - .L_13215)


	//   ....[0]....
	.align		4
.L_13215:
        /*0054*/ 	.word	index@(__assertfail)


	//----- nvinfo : EIATTR_MERCURY_ISA_VERSION
	.align		4
.L_13216:
        /*0058*/ 	.byte	0x03, 0x5f
        /*005a*/ 	.short	0x0101


	//----- nvinfo : EIATTR_VRC_CTA_INIT_COUNT
	.align		4
        /*005c*/ 	.byte	0x02, 0x4a
	.zero		1
	.zero		1


	//----- nvinfo : EIATTR_SYSCALL_OFFSETS
	.align		4
        /*0060*/ 	.byte	0x04, 0x46
        /*0062*/ 	.short	(.L_13218 - .L_13217)


	//   ....[0]....
.L_13217:
        /*0064*/ 	.word	0x00000190


	//----- nvinfo : EIATTR_EXIT_INSTR_OFFSETS
	.align		4
.L_13218:
        /*0068*/ 	.byte	0x04, 0x1c
        /*006a*/ 	.short	(.L_13220 - .L_13219)


	//   ....[0]....
.L_13219:
        /*006c*/ 	.word	0x00000250


	//   ....[1]....
        /*0070*/ 	.word	0x00001490


	//----- nvinfo : EIATTR_CRS_STACK_SIZE
	.align		4
.L_13220:
        /*0074*/ 	.byte	0x04, 0x1e
        /*0076*/ 	.short	(.L_13222 - .L_13221)
.L_13221:
        /*0078*/ 	.word	0x00000000


	//----- nvinfo : EIATTR_CBANK_PARAM_SIZE
	.align		4
.L_13222:
        /*007c*/ 	.byte	0x03, 0x19
        /*007e*/ 	.short	0x0090


	//----- nvinfo : EIATTR_PARAM_CBANK
	.align		4
        /*0080*/ 	.byte	0x04, 0x0a
        /*0082*/ 	.short	(.L_13224 - .L_13223)
	.align		4
.L_13223:
        /*0084*/ 	.word	index@(.nv.constant0._Z15SoftmaxWarpImplI22BroadcastScaleMaskLoadIffbLm3EiE11DirectStoreIffEfLi2ELi2ELi1ELi2ELb0EL9Algorithm0EEvT_T0_ll)
        /*0088*/ 	.short	0x0380
        /*008a*/ 	.short	0x0090


	//----- nvinfo : EIATTR_SW_WAR
	.align		4
.L_13224:
        /*008c*/ 	.byte	0x04, 0x36
        /*008e*/ 	.short	(.L_13226 - .L_13225)
.L_13225:
        /*0090*/ 	.word	0x00000008
.L_13226:


//--------------------- .nv.info._Z24SoftmaxBlockUncachedImplI22BroadcastScaleMaskLoadIffbLm2EiE11DirectStoreIffEfLi1ELi1024EL9Algorithm0EEvT_T0_ll --------------------------
	.section	.nv.info._Z24SoftmaxBlockUncachedImplI22BroadcastScaleMaskLoadIffbLm2EiE11DirectStoreIffEfLi1ELi1024EL9Algorithm0EEvT_T0_ll,"",@"SHT_CUDA_INFO"
	.sectionflags	@""
	.align	4


	//----- nvinfo : EIATTR_CUDA_API_VERSION
	.align		4
        /*0000*/ 	.byte	0x04, 0x37
        /*0002*/ 	.short	(.L_13228 - .L_13227)
.L_13227:
        /*0004*/ 	.word	0x00000082


	//----- nvinfo : EIATTR_KPARAM_INFO
	.align		4
.L_13228:
        /*0008*/ 	.byte	0x04, 0x17
        /*000a*/ 	.short	(.L_13230 - .L_13229)
.L_13229:
        /*000c*/ 	.word	0x00000000
        /*0010*/ 	.short	0x0003
        /*0012*/ 	.short	0x0070
        /*0014*/ 	.byte	0x00, 0xf0, 0x21, 0x00


	//----- nvinfo : EIATTR_KPARAM_INFO
	.align		4
.L_13230:
        /*0018*/ 	.byte	0x04, 0x17
        /*001a*/ 	.short	(.L_13232 - .L_13231)
.L_13231:
        /*001c*/ 	.word	0x00000000
        /*0020*/ 	.short	0x0002
        /*0022*/ 	.short	0x0068
        /*0024*/ 	.byte	0x00, 0xf0, 0x21, 0x00


	//----- nvinfo : EIATTR_KPARAM_INFO
	.align		4
.L_13232:
        /*0028*/ 	.byte	0x04, 0x17
        /*002a*/ 	.short	(.L_13234 - .L_13233)
.L_13233:
        /*002c*/ 	.word	0x00000000
        /*0030*/ 	.short	0x0001
        /*0032*/ 	.short	0x0058
        /*0034*/ 	.byte	0x00, 0xf0, 0x41, 0x00


	//----- nvinfo : EIATTR_KPARAM_INFO
	.align		4
.L_13234:
        /*0038*/ 	.byte	0x04, 0x17
        /*003a*/ 	.short	(.L_13236 - .L_13235)
.L_13235:
        /*003c*/ 	.word	0x00000000
        /*0040*/ 	.short	0x0000
        /*0042*/ 	.short	0x0000
        /*0044*/ 	.byte	0x00, 0xf0, 0x61, 0x01


	//----- nvinfo : EIATTR_SPARSE_MMA_MASK
	.align		4
.L_13236:
        /*0048*/ 	.byte	0x03, 0x50
        /*004a*/ 	.short	0x0000


	//----- nvinfo : EIATTR_MAXREG_COUNT
	.align		4
        /*004c*/ 	.byte	0x03, 0x1b
        /*004e*/ 	.short	0x00ff


	//----- nvinfo : EIATTR_NUM_BARRIERS
	.align		4
        /*0050*/ 	.byte	0x02, 0x4c
        /*0052*/ 	.byte	0x01
	.zero		1


	//----- nvinfo : EIATTR_MERCURY_ISA_VERSION
	.align		4
        /*0054*/ 	.byte	0x03, 0x5f
        /*0056*/ 	.short	0x0101


	//----- nvinfo : EIATTR_UNUSED_LOAD_BYTE_OFFSET
	.align		4
        /*0058*/ 	.byte	0x04, 0x44
        /*005a*/ 	.short	(.L_13238 - .L_13237)


	//   ....[0]....
.L_13237:
        /*005c*/ 	.word	0x00001720
        /*0060*/ 	.word	0x0000fff0


	//----- nvinfo : EIATTR_COOP_GROUP_MASK_REGIDS
	.align		4
.L_13238:
        /*0064*/ 	.byte	0x04, 0x29
        /*0066*/ 	.short	(.L_13240 - .L_13239)


	//   ....[0]....
.L_13239:
        /*0068*/ 	.word	0xffffffff


	//   ....[1]....
        /*006c*/ 	.word	0xffffffff


	//   ....[2]....
        /*0070*/ 	.word	0xffffffff


	//   ....[3]....
        /*0074*/ 	.word	0xffffffff


	//   ....[4]....
        /*0078*/ 	.word	0xffffffff


	//   ....[5]....
        /*007c*/ 	.word	0xffffffff


	//   ....[6]....
        /*0080*/ 	.word	0xffffffff


	//   ....[7]....
        /*0084*/ 	.word	0xffffffff


	//   ....[8]....
        /*0088*/ 	.word	0xffffffff


	//   ....[9]....
        /*008c*/ 	.word	0xffffffff


	//----- nvinfo : EIATTR_COOP_GROUP_INSTR_OFFSETS
	.align		4
.L_13240:
        /*0090*/ 	.byte	0x04, 0x28
        /*0092*/ 	.short	(.L_13242 - .L_13241)


	//   ....[0]....
.L_13241:
        /*0094*/ 	.word	0x000014f0


	//   ....[1]....
        /*0098*/ 	.word	0x00001540


	//   ....[2]....
        /*009c*/ 	.word	0x00001580


	//   ....[3]....
        /*00a0*/ 	.word	0x000015c0


	//   ....[4]....
        /*00a4*/ 	.word	0x000015f0


	//   ....[5]....
        /*00a8*/ 	.word	0x00002ff0


	//   ....[6]....
        /*00ac*/ 	.word	0x00003080


	//   ....[7]....
        /*00b0*/ 	.word	0x000030b0


	//   ....[8]....
        /*00b4*/ 	.word	0x000030e0


	//   ....[9]....
        /*00b8*/ 	.word	0x00003120


	//----- nvinfo : EIATTR_VRC_CTA_INIT_COUNT
	.align		4
.L_13242:
        /*00bc*/ 	.byte	0x02, 0x4a
	.zero		1
	.zero		1


	//----- nvinfo : EIATTR_EXIT_INSTR_OFFSETS
	.align		4
        /*00c0*/ 	.byte	0x04, 0x1c
        /*00c2*/ 	.short	(.L_13244 - .L_13243)


	//   ....[0]....
.L_13243:
        /*00c4*/ 	.word	0x00000050


	//   ....[1]....
        /*00c8*/ 	.word	0x00004500


	//----- nvinfo : EIATTR_CRS_STACK_SIZE
	.align		4
.L_13244:
        /*00cc*/ 	.byte	0x04, 0x1e
        /*00ce*/ 	.short	(.L_13246 - .L_13245)
.L_13245:
        /*00d0*/ 	.word	0x00000000


	//----- nvinfo : EIATTR_CBANK_PARAM_SIZE
	.align		4
.L_13246:
        /*00d4*/ 	.byte	0x03, 0x19
        /*00d6*/ 	.short	0x0078


	//----- nvinfo : EIATTR_PARAM_CBANK
	.align		4
        /*00d8*/ 	.byte	0x04, 0x0a
        /*00da*/ 	.short	(.L_13248 - .L_13247)
	.align		4
.L_13247:
        /*00dc*/ 	.word	index@(.nv.constant0._Z24SoftmaxBlockUncachedImplI22BroadcastScaleMaskLoadIffbLm2EiE11DirectStoreIffEfLi1ELi1024EL9Algorithm0EEvT_T0_ll)
        /*00e0*/ 	.short	0x0380
        /*00e2*/ 	.short	0x0078


	//----- nvinfo : EIATTR_SW_WAR
	.align		4
.L_13248:
        /*00e4*/ 	.byte	0x04, 0x36
        /*00e6*/ 	.short	(.L_13250 - .L_13249)
.L_13249:
        /*00e8*/ 	.word	0x00000008
.L_13250:


//--------------------- .nv.info._Z24SoftmaxBlockUncachedImplI22BroadcastScaleMaskLoadIffbLm2EiE11DirectStoreIffEfLi2ELi1024EL9Algorithm0EEvT_T0_ll --------------------------
	.section	.nv.info._Z24SoftmaxBlockUncachedImplI22BroadcastScaleMaskLoadIffbLm2EiE11DirectStoreIffEfLi2ELi1024EL9Algorithm0EEvT_T0_ll,"",@"SHT_CUDA_INFO"
	.sectionflags	@""
	.align	4


	//----- nvinfo : EIATTR_CUDA_API_VERSION
	.align		4
        /*0000*/ 	.byte	0x04, 0x37
        /*0002*/ 	.short	(.L_13252 - .L_13251)
.L_13251:
        /*0004*/ 	.word	0x00000082


	//----- nvinfo : EIATTR_KPARAM_INFO
	.align		4
.L_13252:
        /*0008*/ 	.byte	0x04, 0x17
        /*000a*/ 	.short	(.L_13254 - .L_13253)
.L_13253:
        /*000c*/ 	.word	0x00000000
        /*0010*/ 	.short	0x0003
        /*0012*/ 	.short	0x0070
        /*0014*/ 	.byte	0x00, 0xf0, 0x21, 0x00


	//----- nvinfo : EIATTR_KPARAM_INFO
	.align		4
.L_13254:
        /*0018*/ 	.byte	0x04, 0x17
        /*001a*/ 	.short	(.L_13256 - .L_13255)
.L_13255:
        /*001c*/ 	.word	0x00000000
        /*0020*/ 	.short	0x0002
        /*0022*/ 	.short	0x0068
        /*0024*/ 	.byte	0x00, 0xf0, 0x21, 0x00


	//----- nvinfo : EIATTR_KPARAM_INFO
	.align		4
.L_13256:
        /*0028*/ 	.byte	0x04, 0x17
        /*002a*/ 	.short	(.L_13258 - .L_13257)
.L_13257:
        /*002c*/ 	.word	0x00000000
        /*0030*/ 	.short	0x0001
        /*0032*/ 	.short	0x0058
        /*0034*/ 	.byte	0x00, 0xf0, 0x41, 0x00


	//----- nvinfo : EIATTR_KPARAM_INFO
	.align		4
.L_13258:
        /*0038*/ 	.byte	0x04, 0x17
        /*003a*/ 	.short	(.L_13260 - .L_13259)
.L_13259:
        /*003c*/ 	.word	0x00000000
        /*0040*/ 	.short	0x0000
        /*0042*/ 	.short	0x0000
        /*0044*/ 	.byte	0x00, 0xf0, 0x61, 0x01


	//----- nvinfo : EIATTR_SPARSE_MMA_MASK
	.align		4
.L_13260:
        /*0048*/ 	.byte	0x03, 0x50
        /*004a*/ 	.short	0x0000


	//----- nvinfo : EIATTR_MAXREG_COUNT
	.align		4
        /*004c*/ 	.byte	0x03, 0x1b
        /*004e*/ 	.short	0x00ff


	//----- nvinfo : EIATTR_NUM_BARRIERS
	.align		4
        /*0050*/ 	.byte	0x02, 0x4c
        /*0052*/ 	.byte	0x01
	.zero		1


	//----- nvinfo : EIATTR_EXTERNS
	.align		4
        /*0054*/ 	.byte	0x04, 0x0f
        /*0056*/ 	.short	(.L_13262 - .L_13261)


	//   ....[0]....
	.align		4
.L_13261:
        /*0058*/ 	.word	index@(__assertfail)


	//----- nvinfo : EIATTR_MERCURY_ISA_VERSION
	.align		4
.L_13262:
        /*005c*/ 	.byte	0x03, 0x5f
        /*005e*/ 	.short	0x0101


	//----- nvinfo : EIATTR_UNUSED_LOAD_BYTE_OFFSET
	.align		4
        /*0060*/ 	.byte	0x04, 0x44
        /*0062*/ 	.short	(.L_13264 - .L_13263)


	//   ....[0]....
.L_13263:
        /*0064*/ 	.word	0x00001c90
        /*0068*/ 	.word	0x0000fff0


	//----- nvinfo : EIATTR_COOP_GROUP_MASK_REGIDS
	.align		4
.L_13264:
        /*006c*/ 	.byte	0x04, 0x29
        /*006e*/ 	.short	(.L_13266 - .L_13265)


	//   ....[0]....
.L_13265:
        /*0070*/ 	.word	0xffffffff


	//   ....[1]....
        /*0074*/ 	.word	0xffffffff


	//   ....[2]....
        /*0078*/ 	.word	0xffffffff


	//   ....[3]....
        /*007c*/ 	.word	0xffffffff


	//   ....[4]....
        /*0080*/ 	.word	0xffffffff


	//   ....[5]....
        /*0084*/ 	.word	0xffffffff


	//   ....[6]....
        /*0088*/ 	.word	0xffffffff


	//   ....[7]....
        /*008c*/ 	.word	0xffffffff


	//   ....[8]....
        /*0090*/ 	.word	0xffffffff


	//   ....[9]....
        /*0094*/ 	.word	0xffffffff


	//   ....[10]....
        /*0098*/ 	.word	0x0500000f


	//   ....[11]....
        /*009c*/ 	.word	0x0500000f


	//   ....[12]....
        /*00a0*/ 	.word	0x0500000f


	//   ....[13]....
        /*00a4*/ 	.word	0x0500000f


	//   ....[14]....
        /*00a8*/ 	.word	0x0500000f


	//----- nvinfo : EIATTR_COOP_GROUP_INSTR_OFFSETS
	.align		4
.L_13266:
        /*00ac*/ 	.byte	0x04, 0x28
        /*00ae*/ 	.short	(.L_13268 - .L_13267)


	//   ....[0]....
.L_13267:
        /*00b0*/ 	.word	0x00001ab0


	//   ....[1]....
        /*00b4*/ 	.word	0x00001ad0


	//   ....[2]....
        /*00b8*/ 	.word	0x00001af0


	//   ....[3]....
        /*00bc*/ 	.word	0x00001b10


	//   ....[4]....
        /*00c0*/ 	.word	0x00001b40


	//   ....[5]....
        /*00c4*/ 	.word	0x00002f20


	//   ....[6]....
        /*00c8*/ 	.word	0x00002fa0


	//   ....[7]....
        /*00cc*/ 	.word	0x00002fd0


	//   ....[8]....
        /*00d0*/ 	.word	0x00003000


	//   ....[9]....
        /*00d4*/ 	.word	0x00003030


	//   ....[10]....
        /*00d8*/ 	.word	0x00004d60


	//   ....[11]....
        /*00dc*/ 	.word	0x00004dc0


	//   ....[12]....
        /*00e0*/ 	.word	0x00004e20


	//   ....[13]....
        /*00e4*/ 	.word	0x00004e80


	//   ....[14]....
        /*00e8*/ 	.word	0x00004ef0


	//----- nvinfo : EIATTR_VRC_CTA_INIT_COUNT
	.align		4
.L_13268:
        /*00ec*/ 	.byte	0x02, 0x4a
	.zero		1
	.zero		1


	//----- nvinfo : EIATTR_SYSCALL_OFFSETS
	.align		4
        /*00f0*/ 	.byte	0x04, 0x46
        /*00f2*/ 	.short	(.L_13270 - .L_13269)


	//   ....[0]....
.L_13269:
        /*00f4*/ 	.word	0x00000150


	//----- nvinfo : EIATTR_EXIT_INSTR_OFFSETS
	.align		4
.L_13270:
        /*00f8*/ 	.byte	0x04, 0x1c
        /*00fa*/ 	.short	(.L_13272 - .L_13271)


	//   ....[0]....
.L_13271:
        /*00fc*/ 	.word	0x000001b0


	//   ....[1]....
        /*0100*/ 	.word	0x00004d00


	//----- nvinfo : EIATTR_CRS_STACK_SIZE
	.align		4
.L_13272:
        /*0104*/ 	.byte	0x04, 0x1e
        /*0106*/ 	.short	(.L_13274 - .L_13273)
.L_13273:
        /*0108*/ 	.word	0x00000000


	//----- nvinfo : EIATTR_CBANK_PARAM_SIZE
	.align		4
.L_13274:
        /*010c*/ 	.byte	0x03, 0x19
        /*010e*/ 	.short	0x0078


	//----- nvinfo : EIATTR_PARAM_CBANK
	.align		4
        /*0110*/ 	.byte	0x04, 0x0a
        /*0112*/ 	.short	(.L_13276 - .L_13275)
	.align		4
.L_13275:
        /*0114*/ 	.word	index@(.nv.constant0._Z24SoftmaxBlockUncachedImplI22BroadcastScaleMaskLoadIffbLm2EiE11DirectStoreIffEfLi2ELi1024EL9Algorithm0EEvT_T0_ll)
        /*0118*/ 	.short	0x0380
        /*011a*/ 	.short	0x0078


	//----- nvinfo : EIATTR_SW_WAR
	.align		4
.L_13276:
        /*011c*/ 	.byte	0x04, 0x36
        /*011e*/ 	.short	(.L_13278 - .L_13277)
.L_13277:
        /*0120*/ 	.word	0x00000008
.L_13278:


//--------------------- .nv.info._Z20SoftmaxBlockSMemImplI22BroadcastScaleMaskLoadIffbLm2EiE11DirectStoreIffEfLi1ELi256EL9Algorithm0EEvT_T0_ll --------------------------
	.section	.nv.info._Z20SoftmaxBlockSMemImplI22BroadcastScaleMaskLoadIffbLm2EiE11DirectStoreIffEfLi1ELi256EL9Algorithm0EEvT_T0_ll,"",@"SHT_CUDA_INFO"
	.sectionflags	@""
	.align	4


	//----- nvinfo : EIATTR_CUDA_API_VERSION
	.align		4
        /*0000*/ 	.byte	0x04, 0x37
        /*0002*/ 	.short	(.L_13280 - .L_13279)
.L_13279:
        /*0004*/ 	.word	0x00000082


	//----- nvinfo : EIATTR_KPARAM_INFO
	.align		4
.L_13280:
        /*0008*/ 	.byte	0x04, 0x17
        /*000a*/ 	.short	(.L_13282 - .L_13281)
.L_13281:
        /*000c*/ 	.word	0x00000000
        /*0010*/ 	.short	0x0003
        /*0012*/ 	.short	0x0070
        /*0014*/ 	.byte	0x00, 0xf0, 0x21, 0x00


	//----- nvinfo : EIATTR_KPARAM_INFO
	.align		4
.L_13282:
        /*0018*/ 	.byte	0x04, 0x17
        /*001a*/ 	.short	(.L_13284 - .L_13283)
.L_13283:
        /*001c*/ 	.word	0x00000000
        /*0020*/ 	.short	0x0002
        /*0022*/ 	.short	0x0068
        /*0024*/ 	.byte	0x00, 0xf0, 0x21, 0x00


	//----- nvinfo : EIATTR_KPARAM_INFO
	.align		4
.L_13284:
        /*0028*/ 	.byte	0x04, 0x17
        /*002a*/ 	.short	(.L_13286 - .L_13285)
.L_13285:
        /*002c*/ 	.word	0x00000000
        /*0030*/ 	.short	0x0001
        /*0032*/ 	.short	0x0058
        /*0034*/ 	.byte	0x00, 0xf0, 0x41, 0x00


	//----- nvinfo : EIATTR_KPARAM_INFO
	.align		4
.L_13286:
        /*0038*/ 	.byte	0x04, 0x17
        /*003a*/ 	.short	(.L_13288 - .L_13287)
.L_13287:
        /*003c*/ 	.word	0x00000000
        /*0040*/ 	.short	0x0000
        /*0042*/ 	.short	0x0000
        /*0044*/ 	.byte	0x00, 0xf0, 0x61, 0x01


	//----- nvinfo : EIATTR_SPARSE_MMA_MASK
	.align		4
.L_13288:
        /*0048*/ 	.byte	0x03, 0x50
        /*004a*/ 	.short	0x0000


	//----- nvinfo : EIATTR_MAXREG_COUNT
	.align		4
        /*004c*/ 	.byte	0x03, 0x1b
        /*004e*/ 	.short	0x00ff


	//----- nvinfo : EIATTR_NUM_BARRIERS
	.align		4
        /*0050*/ 	.byte	0x02, 0x4c
        /*0052*/ 	.byte	0x01
	.zero		1


	//----- nvinfo : EIATTR_MERCURY_ISA_VERSION
	.align		4
        /*0054*/ 	.byte	0x03, 0x5f
        /*0056*/ 	.short	0x0101


	//----- nvinfo : EIATTR_COOP_GROUP_MASK_REGIDS
	.align		4
        /*0058*/ 	.byte	0x04, 0x29
        /*005a*/ 	.short	(.L_13290 - .L_13289)


	//   ....[0]....
.L_13289:
        /*005c*/ 	.word	0xffffffff


	//   ....[1]....
        /*0060*/ 	.word	0xffffffff


	//   ....[2]....
        /*0064*/ 	.word	0xffffffff


	//   ....[3]....
        /*0068*/ 	.word	0xffffffff


	//   ....[4]....
        /*006c*/ 	.word	0xffffffff


	//   ....[5]....
        /*0070*/ 	.word	0xffffffff


	//   ....[6]....
        /*0074*/ 	.word	0xffffffff


	//   ....[7]....
        /*0078*/ 	.word	0xffffffff


	//   ....[8]....
        /*007c*/ 	.word	0xffffffff


	//   ....[9]....
        /*0080*/ 	.word	0xffffffff


	//----- nvinfo : EIATTR_COOP_GROUP_INSTR_OFFSETS
	.align		4
.L_13290:
        /*0084*/ 	.byte	0x04, 0x28
        /*0086*/ 	.short	(.L_13292 - .L_13291)


	//   ....[0]....
.L_13291:
        /*0088*/ 	.word	0x00001640


	//   ....[1]....
        /*008c*/ 	.word	0x000016b0


	//   ....[2]....
        /*0090*/ 	.word	0x000016d0


	//   ....[3]....
        /*0094*/ 	.word	0x00001700


	//   ....[4]....
        /*0098*/ 	.word	0x00001730


	//   ....[5]....
        /*009c*/ 	.word	0x000021f0


	//   ....[6]....
        /*00a0*/ 	.word	0x00002240


	//   ....[7]....
        /*00a4*/ 	.word	0x00002260


	//   ....[8]....
        /*00a8*/ 	.word	0x00002280


	//   ....[9]....
        /*00ac*/ 	.word	0x000022a0


	//----- nvinfo : EIATTR_VRC_CTA_INIT_COUNT
	.align		4
.L_13292:
        /*00b0*/ 	.byte	0x02, 0x4a
	.zero		1
	.zero		1


	//----- nvinfo : EIATTR_EXIT_INSTR_OFFSETS
	.align		4
        /*00b4*/ 	.byte	0x04, 0x1c
        /*00b6*/ 	.short	(.L_13294 - .L_13293)


	//   ....[0]....
.L_13293:
        /*00b8*/ 	.word	0x00000050


	//   ....[1]....
        /*00bc*/ 	.word	0x00002e30


	//----- nvinfo : EIATTR_CRS_STACK_SIZE
	.align		4
.L_13294:
        /*00c0*/ 	.byte	0x04, 0x1e
        /*00c2*/ 	.short	(.L_13296 - .L_13295)
.L_13295:
        /*00c4*/ 	.word	0x00000000


	//----- nvinfo : EIATTR_CBANK_PARAM_SIZE
	.align		4
.L_13296:
        /*00c8*/ 	.byte	0x03, 0x19
        /*00ca*/ 	.short	0x0078


	//----- nvinfo : EIATTR_PARAM_CBANK
	.align		4
        /*00cc*/ 	.byte	0x04, 0x0a
        /*00ce*/ 	.short	(.L_13298 - .L_13297)
	.align		4
.L_13297:
        /*00d0*/ 	.word	index@(.nv.constant0._Z20SoftmaxBlockSMemImplI22BroadcastScaleMaskLoadIffbLm2EiE11DirectStoreIffEfLi1ELi256EL9Algorithm0EEvT_T0_ll)
        /*00d4*/ 	.short	0x0380
        /*00d6*/ 	.short	0x0078


	//----- nvinfo : EIATTR_SW_WAR
	.align		4
.L_13298:
        /*00d8*/ 	.byte	0x04, 0x36
        /*00da*/ 	.short	(.L_13300 - .L_13299)
.L_13299:
        /*00dc*/ 	.word	0x00000008
.L_13300:


//--------------------- .nv.info._Z20SoftmaxBlockSMemImplI22BroadcastScaleMaskLoadIffbLm2EiE11DirectStoreIffEfLi1ELi512EL9Algorithm0EEvT_T0_ll --------------------------
	.section	.nv.info._Z20SoftmaxBlockSMemImplI22BroadcastScaleMaskLoadIffbLm2EiE11DirectStoreIffEfLi1ELi512EL9Algorithm0EEvT_T0_ll,"",@"SHT_CUDA_INFO"
	.sectionflags	@""
	.align	4


	//----- nvinfo : EIATTR_CUDA_API_VERSION
	.align		4
        /*0000*/ 	.byte	0x04, 0x37
        /*0002*/ 	.short	(.L_13302 - .L_13301)
.L_13301:
        /*0004*/ 	.word	0x00000082


	//----- nvinfo : EIATTR_KPARAM_INFO
	.align		4
.L_13302:
        /*0008*/ 	.byte	0x04, 0x17
        /*000a*/ 	.short	(.L_13304 - .L_13303)
.L_13303:
        /*000c*/ 	.word	0x00000000
        /*0010*/ 	.short	0x0003
        /*0012*/ 	.short	0x0070
        /*0014*/ 	.byte	0x00, 0xf0, 0x21, 0x00


	//----- nvinfo : EIATTR_KPARAM_INFO
	.align		4
.L_13304:
        /*0018*/ 	.byte	0x04, 0x17
        /*001a*/ 	.short	(.L_13306 - .L_13305)
.L_13305:
        /*001c*/ 	.word	0x00000000
        /*0020*/ 	.short	0x0002
        /*0022*/ 	.short	0x0068
        /*0024*/ 	.byte	0x00, 0xf0, 0x21, 0x00


	//----- nvinfo : EIATTR_KPARAM_INFO
	.align		4
.L_13306:
        /*0028*/ 	.byte	0x04, 0x17
        /*002a*/ 	.short	(.L_13308 - .L_13307)
.L_13307:
        /*002c*/ 	.word	0x00000000
        /*0030*/ 	.short	0x0001
        /*0032*/ 	.short	0x0058
        /*0034*/ 	.byte	0x00, 0xf0, 0x41, 0x00


	//----- nvinfo : EIATTR_KPARAM_INFO
	.align		4
.L_13308:
        /*0038*/ 	.byte	0x04, 0x17
        /*003a*/ 	.short	(.L_13310 - .L_13309)
.L_13309:
        /*003c*/ 	.word	0x00000000
        /*0040*/ 	.short	0x0000
        /*0042*/ 	.short	0x0000
        /*0044*/ 	.byte	0x00, 0xf0, 0x61, 0x01


	//----- nvinfo : EIATTR_SPARSE_MMA_MASK
	.align		4
.L_13310:
        /*0048*/ 	.byte	0x03, 0x50
        /*004a*/ 	.short	0x0000


	//----- nvinfo : EIATTR_MAXREG_COUNT
	.align		4
        /*004c*/ 	.byte	0x03, 0x1b
        /*004e*/ 	.short	0x00ff


	//----- nvinfo : EIATTR_NUM_BARRIERS
	.align		4
        /*0050*/ 	.byte	0x02, 0x4c
        /*0052*/ 	.byte	0x01
	.zero		1


	//----- nvinfo : EIATTR_MERCURY_ISA_VERSION
	.align		4
        /*0054*/ 	.byte	0x03, 0x5f
        /*0056*/ 	.short	0x0101


	//----- nvinfo : EIATTR_UNUSED_LOAD_BYTE_OFFSET
	.align		4
        /*0058*/ 	.byte	0x04, 0x44
        /*005a*/ 	.short	(.L_13312 - .L_13311)


	//   ....[0]....
.L_13311:
        /*005c*/ 	.word	0x00001870
        /*0060*/ 	.word	0x0000fff0


	//----- nvinfo : EIATTR_COOP_GROUP_MASK_REGIDS
	.align		4
.L_13312:
        /*0064*/ 	.byte	0x04, 0x29
        /*0066*/ 	.short	(.L_13314 - .L_13313)


	//   ....[0]....
.L_13313:
        /*0068*/ 	.word	0xffffffff


	//   ....[1]....
        /*006c*/ 	.word	0xffffffff


	//   ....[2]....
        /*0070*/ 	.word	0xffffffff


	//   ....[3]....
        /*0074*/ 	.word	0xffffffff


	//   ....[4]....
        /*0078*/ 	.word	0xffffffff


	//   ....[5]....
        /*007c*/ 	.word	0xffffffff


	//   ....[6]....
        /*0080*/ 	.word	0xffffffff


	//   ....[7]....
        /*0084*/ 	.word	0xffffffff


	//   ....[8]....
        /*0088*/ 	.word	0xffffffff


	//   ....[9]....
        /*008c*/ 	.word	0xffffffff


	//----- nvinfo : EIATTR_COOP_GROUP_INSTR_OFFSETS
	.align		4
.L_13314:
        /*0090*/ 	.byte	0x04, 0x28
        /*0092*/ 	.short	(.L_13316 - .L_13315)


	//   ....[0]....
.L_13315:
        /*0094*/ 	.word	0x00001640


	//   ....[1]....
        /*0098*/ 	.word	0x000016b0


	//   ....[2]....
        /*009c*/ 	.word	0x000016d0


	//   ....[3]....
        /*00a0*/ 	.word	0x000016f0


	//   ....[4]....
        /*00a4*/ 	.word	0x00001720


	//   ....[5]....
        /*00a8*/ 	.word	0x00002240


	//   ....[6]....
        /*00ac*/ 	.word	0x00002290


	//   ....[7]....
        /*00b0*/ 	.word	0x000022b0


	//   ....[8]....
        /*00b4*/ 	.word	0x000022d0


	//   ....[9]....
        /*00b8*/ 	.word	0x000022f0


	//----- nvinfo : EIATTR_VRC_CTA_INIT_COUNT
	.align		4
.L_13316:
        /*00bc*/ 	.byte	0x02, 0x4a
	.zero		1
	.zero		1


	//----- nvinfo : EIATTR_EXIT_INSTR_OFFSETS
	.align		4
        /*00c0*/ 	.byte	0x04, 0x1c
        /*00c2*/ 	.short	(.L_13318 - .L_13317)


	//   ....[0]....
.L_13317:
        /*00c4*/ 	.word	0x00000050


	//   ....[1]....
        /*00c8*/ 	.word	0x00002f00


	//----- nvinfo : EIATTR_CRS_STACK_SIZE
	.align		4
.L_13318:
        /*00cc*/ 	.byte	0x04, 0x1e
        /*00ce*/ 	.short	(.L_13320 - .L_13319)
.L_13319:
        /*00d0*/ 	.word	0x00000000


	//----- nvinfo : EIATTR_CBANK_PARAM_SIZE
	.align		4
.L_13320:
        /*00d4*/ 	.byte	0x03, 0x19
        /*00d6*/ 	.short	0x0078


	//----- nvinfo : EIATTR_PARAM_CBANK
	.align		4
        /*00d8*/ 	.byte	0x04, 0x0a
        /*00da*/ 	.short	(.L_13322 - .L_13321)
	.align		4
.L_13321:
        /*00dc*/ 	.word	index@(.nv.constant0._Z20SoftmaxBlockSMemImplI22BroadcastScaleMaskLoadIffbLm2EiE11DirectStoreIffEfLi1ELi512EL9Algorithm0EEvT_T0_ll)
        /*00e0*/ 	.short	0x0380
        /*00e2*/ 	.short	0x0078


	//----- nvinfo : EIATTR_SW_WAR
	.align		4
.L_13322:
        /*00e4*/ 	.byte	0x04, 0x36
        /*00e6*/ 	.short	(.L_13324 - .L_13323)
.L_13323:
        /*00e8*/ 	.word	0x00000008
.L_13324:


//--------------------- .nv.info._Z20SoftmaxBlockSMemImplI22BroadcastScaleMaskLoadIffbLm2EiE11DirectStoreIffEfLi1ELi1024EL9Algorithm0EEvT_T0_ll --------------------------
	.section	.nv.info._Z20SoftmaxBlockSMemImplI22BroadcastScaleMaskLoadIffbLm2EiE11DirectStoreIffEfLi1ELi1024EL9Algorithm0EEvT_T0_ll,"",@"SHT_CUDA_INFO"
	.sectionflags	@""
	.align	4


	//----- nvinfo : EIATTR_CUDA_API_VERSION
	.align		4
        /*0000*/ 	.byte	0x04, 0x37
        /*0002*/ 	.short	(.L_13326 - .L_13325)
.L_13325:
        /*0004*/ 	.word	0x00000082


	//----- nvinfo : EIATTR_KPARAM_INFO
	.align		4
.L_13326:
        /*0008*/ 	.byte	0x04, 0x17
        /*000a*/ 	.short	(.L_13328 - .L_13327)
.L_13327:
        /*000c*/ 	.word	0x00000000
        /*0010*/ 	.short	0x0003
        /*0012*/ 	.short	0x0070
        /*0014*/ 	.byte	0x00, 0xf0, 0x21, 0x00


	//----- nvinfo : EIATTR_KPARAM_INFO
	.align		4
.L_13328:
        /*0018*/ 	.byte	0x04, 0x17
        /*001a*/ 	.short	(.L_13330 - .L_13329)
.L_13329:
        /*001c*/ 	.word	0x00000000
        /*0020*/ 	.short	0x0002
        /*0022*/ 	.short	0x0068
        /*0024*/ 	.byte	0x00, 0xf0, 0x21, 0x00


	//----- nvinfo : EIATTR_KPARAM_INFO
	.align		4
.L_13330:
        /*0028*/ 	.byte	0x04, 0x17
        /*002a*/ 	.short	(.L_13332 - .L_13331)
.L_13331:
        /*002c*/ 	.word	0x00000000
        /*0030*/ 	.short	0x0001
        /*0032*/ 	.short	0x0058
        /*0034*/ 	.byte	0x00, 0xf0, 0x41, 0x00


	//----- nvinfo : EIATTR_KPARAM_INFO
	.align		4
.L_13332:
        /*0038*/ 	.byte	0x04, 0x17
        /*003a*/ 	.short	(.L_13334 - .L_13333)
.L_13333:
        /*003c*/ 	.word	0x00000000
        /*0040*/ 	.short	0x0000
        /*0042*/ 	.short	0x0000
        /*0044*/ 	.byte	0x00, 0xf0, 0x61, 0x01


	//----- nvinfo : EIATTR_SPARSE_MMA_MASK
	.align		4
.L_13334:
        /*0048*/ 	.byte	0x03, 0x50
        /*004a*/ 	.short	0x0000


	//----- nvinfo : EIATTR_MAXREG_COUNT
	.align		4
        /*004c*/ 	.byte	0x03, 0x1b
        /*004e*/ 	.short	0x00ff


	//----- nvinfo : EIATTR_NUM_BARRIERS
	.align		4
        /*0050*/ 	.byte	0x02, 0x4c
        /*0052*/ 	.byte	0x01
	.zero		1


	//----- nvinfo : EIATTR_MERCURY_ISA_VERSION
	.align		4
        /*0054*/ 	.byte	0x03, 0x5f
        /*0056*/ 	.short	0x0101


	//----- nvinfo : EIATTR_UNUSED_LOAD_BYTE_OFFSET
	.align		4
        /*0058*/ 	.byte	0x04, 0x44
        /*005a*/ 	.short	(.L_13336 - .L_13335)


	//   ....[0]....
.L_13335:
        /*005c*/ 	.word	0x00001860
        /*0060*/ 	.word	0x0000fff0


	//----- nvinfo : EIATTR_COOP_GROUP_MASK_REGIDS
	.align		4
.L_13336:
        /*0064*/ 	.byte	0x04, 0x29
        /*0066*/ 	.short	(.L_13338 - .L_13337)


	//   ....[0]....
.L_13337:
        /*0068*/ 	.word	0xffffffff


	//   ....[1]....
        /*006c*/ 	.word	0xffffffff


	//   ....[2]....
        /*0070*/ 	.word	0xffffffff


	//   ....[3]....
        /*0074*/ 	.word	0xffffffff


	//   ....[4]....
        /*0078*/ 	.word	0xffffffff


	//   ....[5]....
        /*007c*/ 	.word	0xffffffff


	//   ....[6]....
        /*0080*/ 	.word	0xffffffff


	//   ....[7]....
        /*0084*/ 	.word	0xffffffff


	//   ....[8]....
        /*0088*/ 	.word	0xffffffff


	//   ....[9]....
        /*008c*/ 	.word	0xffffffff


	//----- nvinfo : EIATTR_COOP_GROUP_INSTR_OFFSETS
	.align		4
.L_13338:
        /*0090*/ 	.byte	0x04, 0x28
        /*0092*/ 	.short	(.L_13340 - .L_13339)


	//   ....[0]....
.L_13339:
        /*0094*/ 	.word	0x00001630


	//   ....[1]....
        /*0098*/ 	.word	0x000016a0


	//   ....[2]....
        /*009c*/ 	.word	0x000016c0


	//   ....[3]....
        /*00a0*/ 	.word	0x000016e0


	//   ....[4]....
        /*00a4*/ 	.word	0x00001710


	//   ....[5]....
        /*00a8*/ 	.word	0x000022f0


	//   ....[6]....
        /*00ac*/ 	.word	0x00002340


	//   ....[7]....
        /*00b0*/ 	.word	0x00002360


	//   ....[8]....
        /*00b4*/ 	.word	0x00002380


	//   ....[9]....
        /*00b8*/ 	.word	0x000023a0


	//----- nvinfo : EIATTR_VRC_CTA_INIT_COUNT
	.align		4
.L_13340:
        /*00bc*/ 	.byte	0x02, 0x4a
	.zero		1
	.zero		1


	//----- nvinfo : EIATTR_EXIT_INSTR_OFFSETS
	.align		4
        /*00c0*/ 	.byte	0x04, 0x1c
        /*00c2*/ 	.short	(.L_13342 - .L_13341)


	//   ....[0]....
.L_13341:
        /*00c4*/ 	.word	0x00000050


	//   ....[1]....
        /*00c8*/ 	.word	0x00003100


	//----- nvinfo : EIATTR_CRS_STACK_SIZE
	.align		4
.L_13342:
        /*00cc*/ 	.byte	0x04, 0x1e
        /*00ce*/ 	.short	(.L_13344 - .L_13343)
.L_13343:
        /*00d0*/ 	.word	0x00000000


	//----- nvinfo : EIATTR_CBANK_PARAM_SIZE
	.align		4
.L_13344:
        /*00d4*/ 	.byte	0x03, 0x19
        /*00d6*/ 	.short	0x0078


	//----- nvinfo : EIATTR_PARAM_CBANK
	.align		4
        /*00d8*/ 	.byte	0x04, 0x0a
        /*00da*/ 	.short	(.L_13346 - .L_13345)
	.align		4
.L_13345:
        /*00dc*/ 	.word	index@(.nv.constant0._Z20SoftmaxBlockSMemImplI22BroadcastScaleMaskLoadIffbLm2EiE11DirectStoreIffEfLi1ELi1024EL9Algorithm0EEvT_T0_ll)
        /*00e0*/ 	.short	0x0380
        /*00e2*/ 	.short	0x0078


	//----- nvinfo : EIATTR_SW_WAR
	.align		4
.L_13346:
        /*00e4*/ 	.byte	0x04, 0x36
        /*00e6*/ 	.short	(.L_13348 - .L_13347)
.L_13347:
        /*00e8*/ 	.word	0x00000008
.L_13348:


//--------------------- .nv.info._Z20SoftmaxBlockSMemImplI22BroadcastScaleMaskLoadIffbLm2EiE11DirectStoreIffEfLi1ELi128EL9Algorithm0EEvT_T0_ll --------------------------
	.section	.nv.info._Z20SoftmaxBlockSMemImplI22BroadcastScaleMaskLoadIffbLm2EiE11DirectStoreIffEfLi1ELi128EL9Algorithm0EEvT_T0_ll,"",@"SHT_CUDA_INFO"
	.sectionflags	@""
	.align	4


	//----- nvinfo : EIATTR_CUDA_API_VERSION
	.align		4
        /*0000*/ 	.byte	0x04, 0x37
        /*0002*/ 	.short	(.L_13350 - .L_13349)
.L_13349:
        /*0004*/ 	.word	0x00000082


	//----- nvinfo : EIATTR_KPARAM_INFO
	.align		4
.L_13350:
        /*0008*/ 	.byte	0x04, 0x17
        /*000a*/ 	.short	(.L_13352 - .L_13351)
.L_13351:
        /*000c*/ 	.word	0x00000000
        /*0010*/ 	.short	0x0003
        /*0012*/ 	.short	0x0070
        /*0014*/ 	.byte	0x00, 0xf0, 0x21, 0x00


	//----- nvinfo : EIATTR_KPARAM_INFO
	.align		4
.L_13352:
        /*0018*/ 	.byte	0x04, 0x17
        /*001a*/ 	.short	(.L_13354 - .L_13353)
.L_13353:
        /*001c*/ 	.word	0x00000000
        /*0020*/ 	.short	0x0002
        /*0022*/ 	.short	0x0068
        /*0024*/ 	.byte	0x00, 0xf0, 0x21, 0x00


	//----- nvinfo : EIATTR_KPARAM_INFO
	.align		4
.L_13354:
        /*0028*/ 	.byte	0x04, 0x17
        /*002a*/ 	.short	(.L_13356 - .L_13355)
.L_13355:
        /*002c*/ 	.word	0x00000000
        /*0030*/ 	.short	0x0001
        /*0032*/ 	.short	0x0058
        /*0034*/ 	.byte	0x00, 0xf0, 0x41, 0x00


	//----- nvinfo : EIATTR_KPARAM_INFO
	.align		4
.L_13356:
        /*0038*/ 	.byte	0x04, 0x17
        /*003a*/ 	.short	(.L_13358 - .L_13357)
.L_13357:
        /*003c*/ 	.word	0x00000000
        /*0040*/ 	.short	0x0000
        /*0042*/ 	.short	0x0000
        /*0044*/ 	.byte	0x00, 0xf0, 0x61, 0x01


	//----- nvinfo : EIATTR_SPARSE_MMA_MASK
	.align		4
.L_13358:
        /*0048*/ 	.byte	0x03, 0x50
        /*004a*/ 	.short	0x0000


	//----- nvinfo : EIATTR_MAXREG_COUNT
	.align		4
        /*004c*/ 	.byte	0x03, 0x1b
        /*004e*/ 	.short	0x00ff


	//----- nvinfo : EIATTR_NUM_BARRIERS
	.align		4
        /*0050*/ 	.byte	0x02, 0x4c
        /*0052*/ 	.byte	0x01
	.zero		1


	//----- nvinfo : EIATTR_MERCURY_ISA_VERSION
	.align		4
        /*0054*/ 	.byte	0x03, 0x5f
        /*0056*/ 	.short	0x0101


	//----- nvinfo : EIATTR_UNUSED_LOAD_BYTE_OFFSET
	.align		4
        /*0058*/ 	.byte	0x04, 0x44
        /*005a*/ 	.short	(.L_13360 - .L_13359)


	//   ....[0]....
.L_13359:
        /*005c*/ 	.word	0x00002270
        /*0060*/ 	.word	0x0000fff0


	//----- nvinfo : EIATTR_COOP_GROUP_MASK_REGIDS
	.align		4
.L_13360:
        /*0064*/ 	.byte	0x04, 0x29
        /*0066*/ 	.short	(.L_13362 - .L_13361)


	//   ....[0]....
.L_13361:
        /*0068*/ 	.word	0xffffffff


	//   ....[1]....
        /*006c*/ 	.word	0xffffffff


	//   ....[2]....
        /*0070*/ 	.word	0xffffffff


	//   ....[3]....
        /*0074*/ 	.word	0xffffffff


	//   ....[4]....
        /*0078*/ 	.word	0xffffffff


	//   ....[5]....
        /*007c*/ 	.word	0xffffffff


	//   ....[6]....
        /*0080*/ 	.word	0xffffffff


	//   ....[7]....
        /*0084*/ 	.word	0xffffffff


	//   ....[8]....
        /*0088*/ 	.word	0xffffffff


	//   ....[9]....
        /*008c*/ 	.word	0xffffffff


	//----- nvinfo : EIATTR_COOP_GROUP_INSTR_OFFSETS
	.align		4
.L_13362:
        /*0090*/ 	.byte	0x04, 0x28
        /*0092*/ 	.short	(.L_13364 - .L_13363)


	//   ....[0]....
.L_13363:
        /*0094*/ 	.word	0x00001640


	//   ....[1]....
        /*0098*/ 	.word	0x000016c0


	//   ....[2]....
        /*009c*/ 	.word	0x000016e0


	//   ....[3]....
        /*00a0*/ 	.word	0x00001710


	//   ....[4]....
        /*00a4*/ 	.word	0x00001740


	//   ....[5]....
        /*00a8*/ 	.word	0x00002110


	//   ....[6]....
        /*00ac*/ 	.word	0x000021c0


	//   ....[7]....
        /*00b0*/ 	.word	0x000021e0


	//   ....[8]....
        /*00b4*/ 	.word	0x00002210


	//   ....[9]....
        /*00b8*/ 	.word	0x00002230


	//----- nvinfo : EIATTR_VRC_CTA_INIT_COUNT
	.align		4
.L_13364:
        /*00bc*/ 	.byte	0x02, 0x4a
	.zero		1
	.zero		1


	//----- nvinfo : EIATTR_EXIT_INSTR_OFFSETS
	.align		4
        /*00c0*/ 	.byte	0x04, 0x1c
        /*00c2*/ 	.short	(.L_13366 - .L_13365)


	//   ....[0]....
.L_13365:
        /*00c4*/ 	.word	0x00000050


	//   ....[1]....
        /*00c8*/ 	.word	0x00002d00


	//----- nvinfo : EIATTR_CRS_STACK_SIZE
	.align		4
.L_13366:
        /*00cc*/ 	.byte	0x04, 0x1e
        /*00ce*/ 	.short	(.L_13368 - .L_13367)
.L_13367:
        /*00d0*/ 	.word	0x00000000


	//----- nvinfo : EIATTR_CBANK_PARAM_SIZE
	.align		4
.L_13368:
        /*00d4*/ 	.byte	0x03, 0x19
        /*00d6*/ 	.short	0x0078


	//----- nvinfo : EIATTR_PARAM_CBANK
	.align		4
        /*00d8*/ 	.byte	0x04, 0x0a
        /*00da*/ 	.short	(.L_13370 - .L_13369)
	.align		4
.L_13369:
        /*00dc*/ 	.word	index@(.nv.constant0._Z20SoftmaxBlockSMemImplI22BroadcastScaleMaskLoadIffbLm2EiE11DirectStoreIffEfLi1ELi128EL9Algorithm0EEvT_T0_ll)
        /*00e0*/ 	.short	0x0380
        /*00e2*/ 	.short	0x0078


	//----- nvinfo : EIATTR_SW_WAR
	.align		4
.L_13370:
        /*00e4*/ 	.byte	0x04, 0x36
        /*00e6*/ 	.short	(.L_13372 - .L_13371)
.L_13371:
        /*00e8*/ 	.word	0x00000008
.L_13372:


//--------------------- .nv.info._Z20SoftmaxBlockSMemImplI22BroadcastScaleMaskLoadIffbLm2EiE11DirectStoreIffEfLi2ELi256EL9Algorithm0EEvT_T0_ll --------------------------
	.section	.nv.info._Z20SoftmaxBlockSMemImplI22BroadcastScaleMaskLoadIffbLm2EiE11DirectStoreIffEfLi2ELi256EL9Algorithm0EEvT_T0_ll,"",@"SHT_CUDA_INFO"
	.sectionflags	@""
	.align	4


	//----- nvinfo : EIATTR_CUDA_API_VERSION
	.align		4
        /*0000*/ 	.byte	0x04, 0x37
        /*0002*/ 	.short	(.L_13374 - .L_13373)
.L_13373:
        /*0004*/ 	.word	0x00000082


	//----- nvinfo : EIATTR_KPARAM_INFO
	.align		4
.L_13374:
        /*0008*/ 	.byte	0x04, 0x17
        /*000a*/ 	.short	(.L_13376 - .L_13375)
.L_13375:
        /*000c*/ 	.word	0x00000000
        /*0010*/ 	.short	0x0003
        /*0012*/ 	.short	0x0070
        /*0014*/ 	.byte	0x00, 0xf0, 0x21, 0x00


	//----- nvinfo : EIATTR_KPARAM_INFO
	.align		4
.L_13376:
        /*0018*/ 	.byte	0x04, 0x17
        /*001a*/ 	.short	(.L_13378 - .L_13377)
.L_13377:
        /*001c*/ 	.word	0x00000000
        /*0020*/ 	.short	0x0002
        /*0022*/ 	.short	0x0068
        /*0024*/ 	.byte	0x00, 0xf0, 0x21, 0x00


	//----- nvinfo : EIATTR_KPARAM_INFO
	.align		4
.L_13378:
        /*0028*/ 	.byte	0x04, 0x17
        /*002a*/ 	.short	(.L_13380 - .L_13379)
.L_13379:
        /*002c*/ 	.word	0x00000000
        /*0030*/ 	.short	0x0001
        /*0032*/ 	.short	0x0058
        /*0034*/ 	.byte	0x00, 0xf0, 0x41, 0x00


	//----- nvinfo : EIATTR_KPARAM_INFO
	.align		4
.L_13380:
        /*0038*/ 	.byte	0x04, 0x17
        /*003a*/ 	.short	(.L_13382 - .L_13381)
.L_13381:
        /*003c*/ 	.word	0x00000000
        /*0040*/ 	.short	0x0000
        /*0042*/ 	.short	0x0000
        /*0044*/ 	.byte	0x00, 0xf0, 0x61, 0x01


	//----- nvinfo : EIATTR_SPARSE_MMA_MASK
	.align		4
.L_13382:
        /*0048*/ 	.byte	0x03, 0x50
        /*004a*/ 	.short	0x0000


	//----- nvinfo : EIATTR_MAXREG_COUNT
	.align		4
        /*004c*/ 	.byte	0x03, 0x1b
        /*004e*/ 	.short	0x00ff


	//----- nvinfo : EIATTR_NUM_BARRIERS
	.align		4
        /*0050*/ 	.byte	0x02, 0x4c
        /*0052*/ 	.byte	0x01
	.zero		1


	//----- nvinfo : EIATTR_EXTERNS
	.align		4
        /*0054*/ 	.byte	0x04, 0x0f
        /*0056*/ 	.short	(.L_13384 - .L_13383)


	//   ....[0]....
	.align		4
.L_13383:
        /*0058*/ 	.word	index@(__assertfail)


	//----- nvinfo : EIATTR_MERCURY_ISA_VERSION
	.align		4
.L_13384:
        /*005c*/ 	.byte	0x03, 0x5f
        /*005e*/ 	.short	0x0101


	//----- nvinfo : EIATTR_COOP_GROUP_MASK_REGIDS
	.align		4
        /*0060*/ 	.byte	0x04, 0x29
        /*0062*/ 	.short	(.L_13386 - .L_13385)


	//   ....[0]....
.L_13385:
        /*0064*/ 	.word	0xffffffff


	//   ....[1]....
        /*0068*/ 	.word	0xffffffff


	//   ....[2]....
        /*006c*/ 	.word	0xffffffff


	//   ....[3]....
        /*0070*/ 	.word	0xffffffff


	//   ....[4]....
        /*0074*/ 	.word	0xffffffff


	//   ....[5]....
        /*0078*/ 	.word	0xffffffff


	//   ....[6]....
        /*007c*/ 	.word	0xffffffff


	//   ....[7]....
        /*0080*/ 	.word	0xffffffff


	//   ....[8]....
        /*0084*/ 	.word	0xffffffff


	//   ....[9]....
        /*0088*/ 	.word	0xffffffff


	//   ....[10]....
        /*008c*/ 	.word	0x0500000f


	//   ....[11]....
        /*0090*/ 	.word	0x0500000f


	//   ....[12]....
        /*0094*/ 	.word	0x0500000f


	//   ....[13]....
        /*0098*/ 	.word	0x0500000f


	//   ....[14]....
        /*009c*/ 	.word	0x0500000f


	//----- nvinfo : EIATTR_COOP_GROUP_INSTR_OFFSETS
	.align		4
.L_13386:
        /*00a0*/ 	.byte	0x04, 0x28
        /*00a2*/ 	.short	(.L_13388 - .L_13387)


	//   ....[0]....
.L_13387:
        /*00a4*/ 	.word	0x000010f0


	//   ....[1]....
        /*00a8*/ 	.word	0x00001110


	//   ....[2]....
        /*00ac*/ 	.word	0x00001130


	//   ....[3]....
        /*00b0*/ 	.word	0x00001150


	//   ....[4]....
        /*00b4*/ 	.word	0x00001180


	//   ....[5]....
        /*00b8*/ 	.word	0x00001ba0


	//   ....[6]....
        /*00bc*/ 	.word	0x00001bf0


	//   ....[7]....
        /*00c0*/ 	.word	0x00001c10


	//   ....[8]....
        /*00c4*/ 	.word	0x00001c30


	//   ....[9]....
        /*00c8*/ 	.word	0x00001c50


	//   ....[10]....
        /*00cc*/ 	.word	0x000033a0


	//   ....[11]....
        /*00d0*/ 	.word	0x00003400


	//   ....[12]....
        /*00d4*/ 	.word	0x00003460


	//   ....[13]....
        /*00d8*/ 	.word	0x000034c0


	//   ....[14]....
        /*00dc*/ 	.word	0x00003530


	//----- nvinfo : EIATTR_VRC_CTA_INIT_COUNT
	.align		4
.L_13388:
        /*00e0*/ 	.byte	0x02, 0x4a
	.zero		1
	.zero		1


	//----- nvinfo : EIATTR_SYSCALL_OFFSETS
	.align		4
        /*00e4*/ 	.byte	0x04, 0x46
        /*00e6*/ 	.short	(.L_13390 - .L_13389)


	//   ....[0]....
.L_13389:
        /*00e8*/ 	.word	0x00000150


	//----- nvinfo : EIATTR_EXIT_INSTR_OFFSETS
	.align		4
.L_13390:
        /*00ec*/ 	.byte	0x04, 0x1c
        /*00ee*/ 	.short	(.L_13392 - .L_13391)


	//   ....[0]....
.L_13391:
        /*00f0*/ 	.word	0x000001a0


	//   ....[1]....
        /*00f4*/ 	.word	0x00003340


	//----- nvinfo : EIATTR_CRS_STACK_SIZE
	.align		4
.L_13392:
        /*00f8*/ 	.byte	0x04, 0x1e
        /*00fa*/ 	.short	(.L_13394 - .L_13393)
.L_13393:
        /*00fc*/ 	.word	0x00000000


	//----- nvinfo : EIATTR_CBANK_PARAM_SIZE
	.align		4
.L_13394:
        /*0100*/ 	.byte	0x03, 0x19
        /*0102*/ 	.short	0x0078


	//----- nvinfo : EIATTR_PARAM_CBANK
	.align		4
        /*0104*/ 	.byte	0x04, 0x0a
        /*0106*/ 	.short	(.L_13396 - .L_13395)
	.align		4
.L_13395:
        /*0108*/ 	.word	index@(.nv.constant0._Z20SoftmaxBlockSMemImplI22BroadcastScaleMaskLoadIffbLm2EiE11DirectStoreIffEfLi2ELi256EL9Algorithm0EEvT_T0_ll)
        /*010c*/ 	.short	0x0380
        /*010e*/ 	.short	0x0078


	//----- nvinfo : EIATTR_SW_WAR
	.align		4
.L_13396:
        /*0110*/ 	.byte	0x04, 0x36
        /*0112*/ 	.short	(.L_13398 - .L_13397)
.L_13397:
        /*0114*/ 	.word	0x00000008
.L_13398:


//--------------------- .nv.info._Z20SoftmaxBlockSMemImplI22BroadcastScaleMaskLoadIffbLm2EiE11DirectStoreIffEfLi2ELi512EL9Algorithm0EEvT_T0_ll --------------------------
	.section	.nv.info._Z20SoftmaxBlockSMemImplI22BroadcastScaleMaskLoadIffbLm2EiE11DirectStoreIffEfLi2ELi512EL9Algorithm0EEvT_T0_ll,"",@"SHT_CUDA_INFO"
	.sectionflags	@""
	.align	4


	//----- nvinfo : EIATTR_CUDA_API_VERSION
	.align		4
        /*0000*/ 	.byte	0x04, 0x37
        /*0002*/ 	.short	(.L_13400 - .L_13399)
.L_13399:
        /*0004*/ 	.word	0x00000082


	//----- nvinfo : EIATTR_KPARAM_INFO
	.align		4
.L_13400:
        /*0008*/ 	.byte	0x04, 0x17
        /*000a*/ 	.short	(.L_13402 - .L_13401)
.L_13401:
        /*000c*/ 	.word	0x00000000
        /*0010*/ 	.short	0x0003
        /*0012*/ 	.short	0x0070
        /*0014*/ 	.byte	0x00, 0xf0, 0x21, 0x00


	//----- nvinfo : EIATTR_KPARAM_INFO
	.align		4
.L_13402:
        /*0018*/ 	.byte	0x04, 0x17
        /*001a*/ 	.short	(.L_13404 - .L_13403)
.L_13403:
        /*001c*/ 	.word	0x00000000
        /*0020*/ 	.short	0x0002
        /*0022*/ 	.short	0x0068
        /*0024*/ 	.byte	0x00, 0xf0, 0x21, 0x00


	//----- nvinfo : EIATTR_KPARAM_INFO
	.align		4
.L_13404:
        /*0028*/ 	.byte	0x04, 0x17
        /*002a*/ 	.short	(.L_13406 - .L_13405)
.L_13405:
        /*002c*/ 	.word	0x00000000
        /*0030*/ 	.short	0x0001
        /*0032*/ 	.short	0x0058
        /*0034*/ 	.byte	0x00, 0xf0, 0x41, 0x00


	//----- nvinfo : EIATTR_KPARAM_INFO
	.align		4
.L_13406:
        /*0038*/ 	.byte	0x04, 0x17
        /*003a*/ 	.short	(.L_13408 - .L_13407)
.L_13407:
        /*003c*/ 	.word	0x00000000
        /*0040*/ 	.short	0x0000
        /*0042*/ 	.short	0x0000
        /*0044*/ 	.byte	0x00, 0xf0, 0x61, 0x01


	//----- nvinfo : EIATTR_SPARSE_MMA_MASK
	.align		4
.L_13408:
        /*0048*/ 	.byte	0x03, 0x50
        /*004a*/ 	.short	0x0000


	//----- nvinfo : EIATTR_MAXREG_COUNT
	.align		4
        /*004c*/ 	.byte	0x03, 0x1b
        /*004e*/ 	.short	0x00ff


	//----- nvinfo : EIATTR_NUM_BARRIERS
	.align		4
        /*0050*/ 	.byte	0x02, 0x4c
        /*0052*/ 	.byte	0x01
	.zero		1


	//----- nvinfo : EIATTR_EXTERNS
	.align		4
        /*0054*/ 	.byte	0x04, 0x0f
        /*0056*/ 	.short	(.L_13410 - .L_13409)


	//   ....[0]....
	.align		4
.L_13409:
        /*0058*/ 	.word	index@(__assertfail)


	//----- nvinfo : EIATTR_MERCURY_ISA_VERSION
	.align		4
.L_13410:
        /*005c*/ 	.byte	0x03, 0x5f
        /*005e*/ 	.short	0x0101


	//----- nvinfo : EIATTR_UNUSED_LOAD_BYTE_OFFSET
	.align		4
        /*0060*/ 	.byte	0x04, 0x44
        /*0062*/ 	.short	(.L_13412 - .L_13411)


	//   ....[0]....
.L_13411:
        /*0064*/ 	.word	0x000012e0
        /*0068*/ 	.word	0x0000fff0


	//----- nvinfo : EIATTR_COOP_GROUP_MASK_REGIDS
	.align		4
.L_13412:
        /*006c*/ 	.byte	0x04, 0x29
        /*006e*/ 	.short	(.L_13414 - .L_13413)


	//   ....[0]....
.L_13413:
        /*0070*/ 	.word	0xffffffff


	//   ....[1]....
        /*0074*/ 	.word	0xffffffff


	//   ....[2]....
        /*0078*/ 	.word	0xffffffff


	//   ....[3]....
        /*007c*/ 	.word	0xffffffff


	//   ....[4]....
        /*0080*/ 	.word	0xffffffff


	//   ....[5]....
        /*0084*/ 	.word	0xffffffff


	//   ....[6]....
        /*0088*/ 	.word	0xffffffff


	//   ....[7]....
        /*008c*/ 	.word	0xffffffff


	//   ....[8]....
        /*0090*/ 	.word	0xffffffff


	//   ....[9]....
        /*0094*/ 	.word	0xffffffff


	//   ....[10]....
        /*0098*/ 	.word	0x0500000f


	//   ....[11]....
        /*009c*/ 	.word	0x0500000f


	//   ....[12]....
        /*00a0*/ 	.word	0x0500000f


	//   ....[13]....
        /*00a4*/ 	.word	0x0500000f


	//   ....[14]....
        /*00a8*/ 	.word	0x0500000f


	//----- nvinfo : EIATTR_COOP_GROUP_INSTR_OFFSETS
	.align		4
.L_13414:
        /*00ac*/ 	.byte	0x04, 0x28
        /*00ae*/ 	.short	(.L_13416 - .L_13415)


	//   ....[0]....
.L_13415:
        /*00b0*/ 	.word	0x000010f0


	//   ....[1]....
        /*00b4*/ 	.word	0x00001110


	//   ....[2]....
        /*00b8*/ 	.word	0x00001130


	//   ....[3]....
        /*00bc*/ 	.word	0x00001150


	//   ....[4]....
        /*00c0*/ 	.word	0x00001180


	//   ....[5]....
        /*00c4*/ 	.word	0x00001c00


	//   ....[6]....
        /*00c8*/ 	.word	0x00001c50


	//   ....[7]....
        /*00cc*/ 	.word	0x00001c70


	//   ....[8]....
        /*00d0*/ 	.word	0x00001c90


	//   ....[9]....
        /*00d4*/ 	.word	0x00001cb0


	//   ....[10]....
        /*00d8*/ 	.word	0x000033f0


	//   ....[11]....
        /*00dc*/ 	.word	0x00003450


	//   ....[12]....
        /*00e0*/ 	.word	0x000034b0


	//   ....[13]....
        /*00e4*/ 	.word	0x00003510


	//   ....[14]....
        /*00e8*/ 	.word	0x00003580


	//----- nvinfo : EIATTR_VRC_CTA_INIT_COUNT
	.align		4
.L_13416:
        /*00ec*/ 	.byte	0x02, 0x4a
	.zero		1
	.zero		1


	//----- nvinfo : EIATTR_SYSCALL_OFFSETS
	.align		4
        /*00f0*/ 	.byte	0x04, 0x46
        /*00f2*/ 	.short	(.L_13418 - .L_13417)


	//   ....[0]....
.L_13417:
        /*00f4*/ 	.word	0x00000150


	//----- nvinfo : EIATTR_EXIT_INSTR_OFFSETS
	.align		4
.L_13418:
        /*00f8*/ 	.byte	0x04, 0x1c
        /*00fa*/ 	.short	(.L_13420 - .L_13419)


	//   ....[0]....
.L_13419:
        /*00fc*/ 	.word	0x000001a0


	//   ....[1]....
        /*0100*/ 	.word	0x00003390


	//----- nvinfo : EIATTR_CRS_STACK_SIZE
	.align		4
.L_13420:
        /*0104*/ 	.byte	0x04, 0x1e
        /*0106*/ 	.short	(.L_13422 - .L_13421)
.L_13421:
        /*0108*/ 	.word	0x00000000


	//----- nvinfo : EIATTR_CBANK_PARAM_SIZE
	.align		4
.L_13422:
        /*010c*/ 	.byte	0x03, 0x19
        /*010e*/ 	.short	0x0078


	//----- nvinfo : EIATTR_PARAM_CBANK
	.align		4
        /*0110*/ 	.byte	0x04, 0x0a
        /*0112*/ 	.short	(.L_13424 - .L_13423)
	.align		4
.L_13423:
        /*0114*/ 	.word	index@(.nv.constant0._Z20SoftmaxBlockSMemImplI22BroadcastScaleMaskLoadIffbLm2EiE11DirectStoreIffEfLi2ELi512EL9Algorithm0EEvT_T0_ll)
        /*0118*/ 	.short	0x0380
        /*011a*/ 	.short	0x0078


	//----- nvinfo : EIATTR_SW_WAR
	.align		4
.L_13424:
        /*011c*/ 	.byte	0x04, 0x36
        /*011e*/ 	.short	(.L_13426 - .L_13425)
.L_13425:
        /*0120*/ 	.word	0x00000008
.L_13426:


//--------------------- .nv.info._Z20SoftmaxBlockSMemImplI22BroadcastScaleMaskLoadIffbLm2EiE11DirectStoreIffEfLi2ELi1024EL9Algorithm0EEvT_T0_ll --------------------------
	.section	.nv.info._Z20SoftmaxBlockSMemImplI22BroadcastScaleMaskLoadIffbLm2EiE11DirectStoreIffEfLi2ELi1024EL9Algorithm0EEvT_T0_ll,"",@"SHT_CUDA_INFO"
	.sectionflags	@""
	.align	4


	//----- nvinfo : EIATTR_CUDA_API_VERSION
	.align		4
        /*0000*/ 	.byte	0x04, 0x37
        /*0002*/ 	.short	(.L_13428 - .L_13427)
.L_13427:
        /*0004*/ 	.word	0x00000082


	//----- nvinfo : EIATTR_KPARAM_INFO
	.align		4
.L_13428:
        /*0008*/ 	.byte	0x04, 0x17
        /*000a*/ 	.short	(.L_13430 - .L_13429)
.L_13429:
        /*000c*/ 	.word	0x00000000
        /*0010*/ 	.short	0x0003
        /*0012*/ 	.short	0x0070
        /*0014*/ 	.byte	0x00, 0xf0, 0x21, 0x00


	//----- nvinfo : EIATTR_KPARAM_INFO
	.align		4
.L_13430:
        /*0018*/ 	.byte	0x04, 0x17
        /*001a*/ 	.short	(.L_13432 - .L_13431)
.L_13431:
        /*001c*/ 	.word	0x00000000
        /*0020*/ 	.short	0x0002
        /*0022*/ 	.short	0x0068
        /*0024*/ 	.byte	0x00, 0xf0, 0x21, 0x00


	//----- nvinfo : EIATTR_KPARAM_INFO
	.align		4
.L_13432:
        /*0028*/ 	.byte	0x04, 0x17
        /*002a*/ 	.short	(.L_13434 - .L_13433)
.L_13433:
        /*002c*/ 	.word	0x00000000
        /*0030*/ 	.short	0x0001
        /*0032*/ 	.short	0x0058
        /*0034*/ 	.byte	0x00, 0xf0, 0x41, 0x00


	//----- nvinfo : EIATTR_KPARAM_INFO
	.align		4
.L_13434:
        /*0038*/ 	.byte	0x04, 0x17
        /*003a*/ 	.short	(.L_13436 - .L_13435)
.L_13435:
        /*003c*/ 	.word	0x00000000
        /*0040*/ 	.short	0x0000
        /*0042*/ 	.short	0x0000
        /*0044*/ 	.byte	0x00, 0xf0, 0x61, 0x01


	//----- nvinfo : EIATTR_SPARSE_MMA_MASK
	.align		4
.L_13436:
        /*0048*/ 	.byte	0x03, 0x50
        /*004a*/ 	.short	0x0000


	//----- nvinfo : EIATTR_MAXREG_COUNT
	.align		4
        /*004c*/ 	.byte	0x03, 0x1b
        /*004e*/ 	.short	0x00ff


	//----- nvinfo : EIATTR_NUM_BARRIERS
	.align		4
        /*0050*/ 	.byte	0x02, 0x4c
        /*0052*/ 	.byte	0x01
	.zero		1


	//----- nvinfo : EIATTR_EXTERNS
	.align		4
        /*0054*/ 	.byte	0x04, 0x0f
        /*0056*/ 	.short	(.L_13438 - .L_13437)


	//   ....[0]....
	.align		4
.L_13437:
        /*0058*/ 	.word	index@(__assertfail)


	//----- nvinfo : EIATTR_MERCURY_ISA_VERSION
	.align		4
.L_13438:
        /*005c*/ 	.byte	0x03, 0x5f
        /*005e*/ 	.short	0x0101


	//----- nvinfo : EIATTR_UNUSED_LOAD_BYTE_OFFSET
	.align		4
        /*0060*/ 	.byte	0x04, 0x44
        /*0062*/ 	.short	(.L_13440 - .L_13439)


	//   ....[0]....
.L_13439:
        /*0064*/ 	.word	0x000012e0
        /*0068*/ 	.word	0x0000fff0


	//----- nvinfo : EIATTR_COOP_GROUP_MASK_REGIDS
	.align		4
.L_13440:
        /*006c*/ 	.byte	0x04, 0x29
        /*006e*/ 	.short	(.L_13442 - .L_13441)


	//   ....[0]....
.L_13441:
        /*0070*/ 	.word	0xffffffff


	//   ....[1]....
        /*0074*/ 	.word	0xffffffff


	//   ....[2]....
        /*0078*/ 	.word	0xffffffff


	//   ....[3]....
        /*007c*/ 	.word	0xffffffff


	//   ....[4]....
        /*0080*/ 	.word	0xffffffff


	//   ....[5]....
        /*0084*/ 	.word	0xffffffff


	//   ....[6]....
        /*0088*/ 	.word	0xffffffff


	//   ....[7]....
        /*008c*/ 	.word	0xffffffff


	//   ....[8]....
        /*0090*/ 	.word	0xffffffff


	//   ....[9]....
        /*0094*/ 	.word	0xffffffff


	//   ....[10]....
        /*0098*/ 	.word	0x0500000f


	//   ....[11]....
        /*009c*/ 	.word	0x0500000f


	//   ....[12]....
        /*00a0*/ 	.word	0x0500000f


	//   ....[13]....
        /*00a4*/ 	.word	0x0500000f


	//   ....[14]....
        /*00a8*/ 	.word	0x0500000f


	//----- nvinfo : EIATTR_COOP_GROUP_INSTR_OFFSETS
	.align		4
.L_13442:
        /*00ac*/ 	.byte	0x04, 0x28
        /*00ae*/ 	.short	(.L_13444 - .L_13443)


	//   ....[0]....
.L_13443:
        /*00b0*/ 	.word	0x000010f0


	//   ....[1]....
        /*00b4*/ 	.word	0x00001110


	//   ....[2]....
        /*00b8*/ 	.word	0x00001130


	//   ....[3]....
        /*00bc*/ 	.word	0x00001150


	//   ....[4]....
        /*00c0*/ 	.word	0x00001180


	//   ....[5]....
        /*00c4*/ 	.word	0x00001cc0


	//   ....[6]....
        /*00c8*/ 	.word	0x00001d10


	//   ....[7]....
        /*00cc*/ 	.word	0x00001d30


	//   ....[8]....
        /*00d0*/ 	.word	0x00001d50


	//   ....[9]....
        /*00d4*/ 	.word	0x00001d70


	//   ....[10]....
        /*00d8*/ 	.word	0x000035f0


	//   ....[11]....
        /*00dc*/ 	.word	0x00003650


	//   ....[12]....
        /*00e0*/ 	.word	0x000036b0


	//   ....[13]....
        /*00e4*/ 	.word	0x00003710


	//   ....[14]....
        /*00e8*/ 	.word	0x00003780


	//----- nvinfo : EIATTR_VRC_CTA_INIT_COUNT
	.align		4
.L_13444:
        /*00ec*/ 	.byte	0x02, 0x4a
	.zero		1
	.zero		1


	//----- nvinfo : EIATTR_SYSCALL_OFFSETS
	.align		4
        /*00f0*/ 	.byte	0x04, 0x46
        /*00f2*/ 	.short	(.L_13446 - .L_13445)


	//   ....[0]....
.L_13445:
        /*00f4*/ 	.word	0x00000150


	//----- nvinfo : EIATTR_EXIT_INSTR_OFFSETS
	.align		4
.L_13446:
        /*00f8*/ 	.byte	0x04, 0x1c
        /*00fa*/ 	.short	(.L_13448 - .L_13447)


	//   ....[0]....
.L_13447:
        /*00fc*/ 	.word	0x000001a0


	//   ....[1]....
        /*0100*/ 	.word	0x00003590


	//----- nvinfo : EIATTR_CRS_STACK_SIZE
	.align		4
.L_13448:
        /*0104*/ 	.byte	0x04, 0x1e
        /*0106*/ 	.short	(.L_13450 - .L_13449)
.L_13449:
        /*0108*/ 	.word	0x00000000


	//----- nvinfo : EIATTR_CBANK_PARAM_SIZE
	.align		4
.L_13450:
        /*010c*/ 	.byte	0x03, 0x19
        /*010e*/ 	.short	0x0078


	//----- nvinfo : EIATTR_PARAM_CBANK
	.align		4
        /*0110*/ 	.byte	0x04, 0x0a
        /*0112*/ 	.short	(.L_13452 - .L_13451)
	.align		4
.L_13451:
        /*0114*/ 	.word	index@(.nv.constant0._Z20SoftmaxBlockSMemImplI22BroadcastScaleMaskLoadIffbLm2EiE11DirectStoreIffEfLi2ELi1024EL9Algorithm0EEvT_T0_ll)
        /*0118*/ 	.short	0x0380
        /*011a*/ 	.short	0x0078


	//----- nvinfo : EIATTR_SW_WAR
	.align		4
.L_13452:
        /*011c*/ 	.byte	0x04, 0x36
        /*011e*/ 	.short	(.L_13454 - .L_13453)
.L_13453:
        /*0120*/ 	.word	0x00000008
.L_13454:


//--------------------- .nv.info._Z20SoftmaxBlockSMemImplI22BroadcastScaleMaskLoadIffbLm2EiE11DirectStoreIffEfLi2ELi128EL9Algorithm0EEvT_T0_ll --------------------------
	.section	.nv.info._Z20SoftmaxBlockSMemImplI22BroadcastScaleMaskLoadIffbLm2EiE11DirectStoreIffEfLi2ELi128EL9Algorithm0EEvT_T0_ll,"",@"SHT_CUDA_INFO"
	.sectionflags	@""
	.align	4


	//----- nvinfo : EIATTR_CUDA_API_VERSION
	.align		4
        /*0000*/ 	.byte	0x04, 0x37
        /*0002*/ 	.short	(.L_13456 - .L_13455)
.L_13455:
        /*0004*/ 	.word	0x00000082


	//----- nvinfo : EIATTR_KPARAM_INFO
	.align		4
.L_13456:
        /*0008*/ 	.byte	0x04, 0x17
        /*000a*/ 	.short	(.L_13458 - .L_13457)
.L_13457:
        /*000c*/ 	.word	0x00000000
        /*0010*/ 	.short	0x0003
        /*0012*/ 	.short	0x0070
        /*0014*/ 	.byte	0x00, 0xf0, 0x21, 0x00


	//----- nvinfo : EIATTR_KPARAM_INFO
	.align		4
.L_13458:
        /*0018*/ 	.byte	0x04, 0x17
        /*001a*/ 	.short	(.L_13460 - .L_13459)
.L_13459:
        /*001c*/ 	.word	0x00000000
        /*0020*/ 	.short	0x0002
        /*0022*/ 	.short	0x0068
        /*0024*/ 	.byte	0x00, 0xf0, 0x21, 0x00


	//----- nvinfo : EIATTR_KPARAM_INFO
	.align		4
.L_13460:
        /*0028*/ 	.byte	0x04, 0x17
        /*002a*/ 	.short	(.L_13462 - .L_13461)
.L_13461:
        /*002c*/ 	.word	0x00000000
        /*0030*/ 	.short	0x0001
        /*0032*/ 	.short	0x0058
        /*0034*/ 	.byte	0x00, 0xf0, 0x41, 0x00


	//----- nvinfo : EIATTR_KPARAM_INFO
	.align		4
.L_13462:
        /*0038*/ 	.byte	0x04, 0x17
        /*003a*/ 	.short	(.L_13464 - .L_13463)
.L_13463:
        /*003c*/ 	.word	0x00000000
        /*0040*/ 	.short	0x0000
        /*0042*/ 	.short	0x0000
        /*0044*/ 	.byte	0x00, 0xf0, 0x61, 0x01


	//----- nvinfo : EIATTR_SPARSE_MMA_MASK
	.align		4
.L_13464:
        /*0048*/ 	.byte	0x03, 0x50
        /*004a*/ 	.short	0x0000


	//----- nvinfo : EIATTR_MAXREG_COUNT
	.align		4
        /*004c*/ 	.byte	0x03, 0x1b
        /*004e*/ 	.short	0x00ff


	//----- nvinfo : EIATTR_NUM_BARRIERS
	.align		4
        /*0050*/ 	.byte	0x02, 0x4c
        /*0052*/ 	.byte	0x01
	.zero		1


	//----- nvinfo : EIATTR_EXTERNS
	.align		4
        /*0054*/ 	.byte	0x04, 0x0f
        /*0056*/ 	.short	(.L_13466 - .L_13465)


	//   ....[0]....
	.align		4
.L_13465:
        /*0058*/ 	.word	index@(__assertfail)


	//----- nvinfo : EIATTR_MERCURY_ISA_VERSION
	.align		4
.L_13466:
        /*005c*/ 	.byte	0x03, 0x5f
        /*005e*/ 	.short	0x0101


	//----- nvinfo : EIATTR_UNUSED_LOAD_BYTE_OFFSET
	.align		4
        /*0060*/ 	.byte	0x04, 0x44
        /*0062*/ 	.short	(.L_13468 - .L_13467)


	//   ....[0]....
.L_13467:
        /*0064*/ 	.word	0x00001c40
        /*0068*/ 	.word	0x0000fff0


	//----- nvinfo : EIATTR_COOP_GROUP_MASK_REGIDS
	.align		4
.L_13468:
        /*006c*/ 	.byte	0x04, 0x29
        /*006e*/ 	.short	(.L_13470 - .L_13469)


	//   ....[0]....
.L_13469:
        /*0070*/ 	.word	0xffffffff


	//   ....[1]....
        /*0074*/ 	.word	0xffffffff


	//   ....[2]....
        /*0078*/ 	.word	0xffffffff


	//   ....[3]....
        /*007c*/ 	.word	0xffffffff


	//   ....[4]....
        /*0080*/ 	.word	0xffffffff


	//   ....[5]....
        /*0084*/ 	.word	0xffffffff


	//   ....[6]....
        /*0088*/ 	.word	0xffffffff


	//   ....[7]....
        /*008c*/ 	.word	0xffffffff


	//   ....[8]....
        /*0090*/ 	.word	0xffffffff


	//   ....[9]....
        /*0094*/ 	.word	0xffffffff


	//   ....[10]....
        /*0098*/ 	.word	0x0500000f


	//   ....[11]....
        /*009c*/ 	.word	0x0500000f


	//   ....[12]....
        /*00a0*/ 	.word	0x0500000f


	//   ....[13]....
        /*00a4*/ 	.word	0x0500000f


	//   ....[14]....
        /*00a8*/ 	.word	0x0500000f


	//----- nvinfo : EIATTR_COOP_GROUP_INSTR_OFFSETS
	.align		4
.L_13470:
        /*00ac*/ 	.byte	0x04, 0x28
        /*00ae*/ 	.short	(.L_13472 - .L_13471)


	//   ....[0]....
.L_13471:
        /*00b0*/ 	.word	0x000010f0


	//   ....[1]....
        /*00b4*/ 	.word	0x00001110


	//   ....[2]....
        /*00b8*/ 	.word	0x00001130


	//   ....[3]....
        /*00bc*/ 	.word	0x00001150


	//   ....[4]....
        /*00c0*/ 	.word	0x00001180


	//   ....[5]....
        /*00c4*/ 	.word	0x00001b20


	//   ....[6]....
        /*00c8*/ 	.word	0x00001b90


	//   ....[7]....
        /*00cc*/ 	.word	0x00001bb0


	//   ....[8]....
        /*00d0*/ 	.word	0x00001bd0


	//   ....[9]....
        /*00d4*/ 	.word	0x00001bf0


	//   ....[10]....
        /*00d8*/ 	.word	0x00003290


	//   ....[11]....
        /*00dc*/ 	.word	0x000032f0


	//   ....[12]....
        /*00e0*/ 	.word	0x00003350


	//   ....[13]....
        /*00e4*/ 	.word	0x000033b0


	//   ....[14]....
        /*00e8*/ 	.word	0x00003420


	//----- nvinfo : EIATTR_VRC_CTA_INIT_COUNT
	.align		4
.L_13472:
        /*00ec*/ 	.byte	0x02, 0x4a
	.zero		1
	.zero		1


	//----- nvinfo : EIATTR_SYSCALL_OFFSETS
	.align		4
        /*00f0*/ 	.byte	0x04, 0x46
        /*00f2*/ 	.short	(.L_13474 - .L_13473)


	//   ....[0]....
.L_13473:
        /*00f4*/ 	.word	0x00000150


	//----- nvinfo : EIATTR_EXIT_INSTR_OFFSETS
	.align		4
.L_13474:
        /*00f8*/ 	.byte	0x04, 0x1c
        /*00fa*/ 	.short	(.L_13476 - .L_13475)


	//   ....[0]....
.L_13475:
        /*00fc*/ 	.word	0x000001a0


	//   ....[1]....
        /*0100*/ 	.word	0x00003230


	//----- nvinfo : EIATTR_CRS_STACK_SIZE
	.align		4
.L_13476:
        /*0104*/ 	.byte	0x04, 0x1e
        /*0106*/ 	.short	(.L_13478 - .L_13477)
.L_13477:
        /*0108*/ 	.word	0x00000000


	//----- nvinfo : EIATTR_CBANK_PARAM_SIZE
	.align		4
.L_13478:
        /*010c*/ 	.byte	0x03, 0x19
        /*010e*/ 	.short	0x0078


	//----- nvinfo : EIATTR_PARAM_CBANK
	.align		4
        /*0110*/ 	.byte	0x04, 0x0a
        /*0112*/ 	.short	(.L_13480 - .L_13479)
	.align		4
.L_13479:
        /*0114*/ 	.word	index@(.nv.constant0._Z20SoftmaxBlockSMemImplI22BroadcastScaleMaskLoadIffbLm2EiE11DirectStoreIffEfLi2ELi128EL9Algorithm0EEvT_T0_ll)
        /*0118*/ 	.short	0x0380
        /*011a*/ 	.short	0x0078


	//----- nvinfo : EIATTR_SW_WAR
	.align		4
.L_13480:
        /*011c*/ 	.byte	0x04, 0x36
        /*011e*/ 	.short	(.L_13482 - .L_13481)
.L_13481:
        /*0120*/ 	.word	0x00000008
.L_13482:


//--------------------- .nv.info._Z15SoftmaxWarpImplI22BroadcastScaleMaskLoadIffbLm2EiE11DirectStoreIffEfLi1ELi32ELi32ELi1ELb1EL9Algorithm0EEvT_T0_ll --------------------------
	.section	.nv.info._Z15SoftmaxWarpImplI22BroadcastScaleMaskLoadIffbLm2EiE11DirectStoreIffEfLi1ELi32ELi32ELi1ELb1EL9Algorithm0EEvT_T0_ll,"",@"SHT_CUDA_INFO"
	.sectionflags	@""
	.align	4


	//----- nvinfo : EIATTR_CUDA_API_VERSION
	.align		4
        /*0000*/ 	.byte	0x04, 0x37
        /*0002*/ 	.short	(.L_13484 - .L_13483)
.L_13483:
        /*0004*/ 	.word	0x00000082


	//----- nvinfo : EIATTR_KPARAM_INFO
	.align		4
.L_13484:
        /*0008*/ 	.byte	0x04, 0x17
        /*000a*/ 	.short	(.L_13486 - .L_13485)
.L_13485:
        /*000c*/ 	.word	0x00000000
        /*0010*/ 	.short	0x0003
        /*0012*/ 	.short	0x0070
        /*0014*/ 	.byte	0x00, 0xf0, 0x21, 0x00


	//----- nvinfo : EIATTR_KPARAM_INFO
	.align		4
.L_13486:
        /*0018*/ 	.byte	0x04, 0x17
        /*001a*/ 	.short	(.L_13488 - .L_13487)
.L_13487:
        /*001c*/ 	.word	0x00000000
        /*0020*/ 	.short	0x0002
        /*0022*/ 	.short	0x0068
        /*0024*/ 	.byte	0x00, 0xf0, 0x21, 0x00


	//----- nvinfo : EIATTR_KPARAM_INFO
	.align		4
.L_13488:
        /*0028*/ 	.byte	0x04, 0x17
        /*002a*/ 	.short	(.L_13490 - .L_13489)
.L_13489:
        /*002c*/ 	.word	0x00000000
        /*0030*/ 	.short	0x0001
        /*0032*/ 	.short	0x0058
        /*0034*/ 	.byte	0x00, 0xf0, 0x41, 0x00


	//----- nvinfo : EIATTR_KPARAM_INFO
	.align		4
.L_13490:
        /*0038*/ 	.byte	0x04, 0x17
        /*003a*/ 	.short	(.L_13492 - .L_13491)
.L_13491:
        /*003c*/ 	.word	0x00000000
        /*0040*/ 	.short	0x0000
        /*0042*/ 	.short	0x0000
        /*0044*/ 	.byte	0x00, 0xf0, 0x61, 0x01


	//----- nvinfo : EIATTR_SPARSE_MMA_MASK
	.align		4
.L_13492:
        /*0048*/ 	.byte	0x03, 0x50
        /*004a*/ 	.short	0x0000


	//----- nvinfo : EIATTR_MAXREG_COUNT
	.align		4
        /*004c*/ 	.byte	0x03, 0x1b
        /*004e*/ 	.short	0x00ff


	//----- nvinfo : EIATTR_EXTERNS
	.align		4
        /*0050*/ 	.byte	0x04, 0x0f
        /*0052*/ 	.short	(.L_13494 - .L_13493)


	//   ....[0]....
	.align		4
.L_13493:
        /*0054*/ 	.word	index@(__assertfail)


	//----- nvinfo : EIATTR_MERCURY_ISA_VERSION
	.align		4
.L_13494:
        /*0058*/ 	.byte	0x03, 0x5f
        /*005a*/ 	.short	0x0101


	//----- nvinfo : EIATTR_COOP_GROUP_MASK_REGIDS
	.align		4
        /*005c*/ 	.byte	0x04, 0x29
        /*005e*/ 	.short	(.L_13496 - .L_13495)


	//   ....[0]....
.L_13495:
        /*0060*/ 	.word	0xffffffff


	//   ....[1]....
        /*0064*/ 	.word	0xffffffff


	//   ....[2]....
        /*0068*/ 	.word	0xffffffff


	//   ....[3]....
        /*006c*/ 	.word	0xffffffff


	//   ....[4]....
        /*0070*/ 	.word	0xffffffff


	//   ....[5]....
        /*0074*/ 	.word	0xffffffff


	//   ....[6]....
        /*0078*/ 	.word	0xffffffff


	//   ....[7]....
        /*007c*/ 	.word	0xffffffff


	//   ....[8]....
        /*0080*/ 	.word	0xffffffff


	//   ....[9]....
        /*0084*/ 	.word	0xffffffff


	//   ....[10]....
        /*0088*/ 	.word	0x0500000f


	//   ....[11]....
        /*008c*/ 	.word	0x0500000f


	//   ....[12]....
        /*0090*/ 	.word	0x0500000f


	//   ....[13]....
        /*0094*/ 	.word	0x0500000f


	//   ....[14]....
        /*0098*/ 	.word	0x0500000f


	//   ....[15]....
        /*009c*/ 	.word	0x0500000f


	//   ....[16]....
        /*00a0*/ 	.word	0x0500000f


	//   ....[17]....
        /*00a4*/ 	.word	0x0500000f


	//   ....[18]....
        /*00a8*/ 	.word	0x0500000f


	//   ....[19]....
        /*00ac*/ 	.word	0x0500000f


	//----- nvinfo : EIATTR_COOP_GROUP_INSTR_OFFSETS
	.align		4
.L_13496:
        /*00b0*/ 	.byte	0x04, 0x28
        /*00b2*/ 	.short	(.L_13498 - .L_13497)


	//   ....[0]....
.L_13497:
        /*00b4*/ 	.word	0x000078f0


	//   ....[1]....
        /*00b8*/ 	.word	0x00007930


	//   ....[2]....
        /*00bc*/ 	.word	0x00007950


	//   ....[3]....
        /*00c0*/ 	.word	0x00007970


	//   ....[4]....
        /*00c4*/ 	.word	0x00007990


	//   ....[5]....
        /*00c8*/ 	.word	0x00008db0


	//   ....[6]....
        /*00cc*/ 	.word	0x00008dd0


	//   ....[7]....
        /*00d0*/ 	.word	0x00008df0


	//   ....[8]....
        /*00d4*/ 	.word	0x00008e10


	//   ....[9]....
        /*00d8*/ 	.word	0x00008e30


	//   ....[10]....
        /*00dc*/ 	.word	0x0000b750


	//   ....[11]....
        /*00e0*/ 	.word	0x0000b7d0


	//   ....[12]....
        /*00e4*/ 	.word	0x0000b830


	//   ....[13]....
        /*00e8*/ 	.word	0x0000b890


	//   ....[14]....
        /*00ec*/ 	.word	0x0000b8f0


	//   ....[15]....
        /*00f0*/ 	.word	0x0000cd80


	//   ....[16]....
        /*00f4*/ 	.word	0x0000cde0


	//   ....[17]....
        /*00f8*/ 	.word	0x0000ce40


	//   ....[18]....
        /*00fc*/ 	.word	0x0000cea0


	//   ....[19]....
        /*0100*/ 	.word	0x0000cf00


	//----- nvinfo : EIATTR_VRC_CTA_INIT_COUNT
	.align		4
.L_13498:
        /*0104*/ 	.byte	0x02, 0x4a
	.zero		1
	.zero		1


	//----- nvinfo : EIATTR_SYSCALL_OFFSETS
	.align		4
        /*0108*/ 	.byte	0x04, 0x46
        /*010a*/ 	.short	(.L_13500 - .L_13499)


	//   ....[0]....
.L_13499:
        /*010c*/ 	.word	0x000001c0


	//----- nvinfo : EIATTR_EXIT_INSTR_OFFSETS
	.align		4
.L_13500:
        /*0110*/ 	.byte	0x04, 0x1c
        /*0112*/ 	.short	(.L_13502 - .L_13501)


	//   ....[0]....
.L_13501:
        /*0114*/ 	.word	0x00000270


	//   ....[1]....
        /*0118*/ 	.word	0x0000b6f0


	//----- nvinfo : EIATTR_CRS_STACK_SIZE
	.align		4
.L_13502:
        /*011c*/ 	.byte	0x04, 0x1e
        /*011e*/ 	.short	(.L_13504 - .L_13503)
.L_13503:
        /*0120*/ 	.word	0x00000000


	//----- nvinfo : EIATTR_CBANK_PARAM_SIZE
	.align		4
.L_13504:
        /*0124*/ 	.byte	0x03, 0x19
        /*0126*/ 	.short	0x0078


	//----- nvinfo : EIATTR_PARAM_CBANK
	.align		4
        /*0128*/ 	.byte	0x04, 0x0a
        /*012a*/ 	.short	(.L_13506 - .L_13505)
	.align		4
.L_13505:
        /*012c*/ 	.word	index@(.nv.constant0._Z15SoftmaxWarpImplI22BroadcastScaleMaskLoadIffbLm2EiE11DirectStoreIffEfLi1ELi32ELi32ELi1ELb1EL9Algorithm0EEvT_T0_ll)
        /*0130*/ 	.short	0x0380
        /*0132*/ 	.short	0x0078


	//----- nvinfo : EIATTR_SW_WAR
	.align		4
.L_13506:
        /*0134*/ 	.byte	0x04, 0x36
        /*0136*/ 	.short	(.L_13508 - .L_13507)
.L_13507:
        /*0138*/ 	.word	0x00000008
.L_13508:


//--------------------- .nv.info._Z15SoftmaxWarpImplI22BroadcastScaleMaskLoadIffbLm2EiE11DirectStoreIffEfLi1ELi32ELi32ELi1ELb0EL9Algorithm0EEvT_T0_ll --------------------------
	.section	.nv.info._Z15SoftmaxWarpImplI22BroadcastScaleMaskLoadIffbLm2EiE11DirectStoreIffEfLi1ELi32ELi32ELi1ELb0EL9Algorithm0EEvT_T0_ll,"",@"SHT_CUDA_INFO"
	.sectionflags	@""
	.align	4


	//----- nvinfo : EIATTR_CUDA_API_VERSION
	.align		4
        /*0000*/ 	.byte	0x04, 0x37
        /*0002*/ 	.short	(.L_13510 - .L_13509)
.L_13509:
        /*0004*/ 	.word	0x00000082


	//----- nvinfo : EIATTR_KPARAM_INFO
	.align		4
.L_13510:
        /*0008*/ 	.byte	0x04, 0x17
        /*000a*/ 	.short	(.L_13512 - .L_13511)
.L_13511:
        /*000c*/ 	.word	0x00000000
        /*0010*/ 	.short	0x0003
        /*0012*/ 	.short	0x0070
        /*0014*/ 	.byte	0x00, 0xf0, 0x21, 0x00


	//----- nvinfo : EIATTR_KPARAM_INFO
	.align		4
.L_13512:
        /*0018*/ 	.byte	0x04, 0x17
        /*001a*/ 	.short	(.L_13514 - .L_13513)
.L_13513:
        /*001c*/ 	.word	0x00000000
        /*0020*/ 	.short	0x0002
        /*0022*/ 	.short	0x0068
        /*0024*/ 	.byte	0x00, 0xf0, 0x21, 0x00


	//----- nvinfo : EIATTR_KPARAM_INFO
	.align		4
.L_13514:
        /*0028*/ 	.byte	0x04, 0x17
        /*002a*/ 	.short	(.L_13516 - .L_13515)
.L_13515:
        /*002c*/ 	.word	0x00000000
        /*0030*/ 	.short	0x0001
        /*0032*/ 	.short	0x0058
        /*0034*/ 	.byte	0x00, 0xf0, 0x41, 0x00


	//----- nvinfo : EIATTR_KPARAM_INFO
	.align		4
.L_13516:
        /*0038*/ 	.byte	0x04, 0x17
        /*003a*/ 	.short	(.L_13518 - .L_13517)
.L_13517:
        /*003c*/ 	.word	0x00000000
        /*0040*/ 	.short	0x0000
        /*0042*/ 	.short	0x0000
        /*0044*/ 	.byte	0x00, 0xf0, 0x61, 0x01


	//----- nvinfo : EIATTR_SPARSE_MMA_MASK
	.align		4
.L_13518:
        /*0048*/ 	.byte	0x03, 0x50
        /*004a*/ 	.short	0x0000


	//----- nvinfo : EIATTR_MAXREG_COUNT
	.align		4
        /*004c*/ 	.byte	0x03, 0x1b
        /*004e*/ 	.short	0x00ff


	//----- nvinfo : EIATTR_EXTERNS
	.align		4
        /*0050*/ 	.byte	0x04, 0x0f
        /*0052*/ 	.short	(.L_13520 - .L_13519)


	//   ....[0]....
	.align		4
.L_13519:
        /*0054*/ 	.word	index@(__assertfail)


	//----- nvinfo : EIATTR_MERCURY_ISA_VERSION
	.align		4
.L_13520:
        /*0058*/ 	.byte	0x03, 0x5f
        /*005a*/ 	.short	0x0101


	//----- nvinfo : EIATTR_COOP_GROUP_MASK_REGIDS
	.align		4
        /*005c*/ 	.byte	0x04, 0x29
        /*005e*/ 	.short	(.L_13522 - .L_13521)


	//   ....[0]....
.L_13521:
        /*0060*/ 	.word	0xffffffff


	//   ....[1]....
        /*0064*/ 	.word	0xffffffff


	//   ....[2]....
        /*0068*/ 	.word	0xffffffff


	//   ....[3]....
        /*006c*/ 	.word	0xffffffff


	//   ....[4]....
        /*0070*/ 	.word	0xffffffff


	//   ....[5]....
        /*0074*/ 	.word	0xffffffff


	//   ....[6]....
        /*0078*/ 	.word	0xffffffff


	//   ....[7]....
        /*007c*/ 	.word	0xffffffff


	//   ....[8]....
        /*0080*/ 	.word	0xffffffff


	//   ....[9]....
        /*0084*/ 	.word	0xffffffff


	//   ....[10]....
        /*0088*/ 	.word	0x0500000f


	//   ....[11]....
        /*008c*/ 	.word	0x0500000f


	//   ....[12]....
        /*0090*/ 	.word	0x0500000f


	//   ....[13]....
        /*0094*/ 	.word	0x0500000f


	//   ....[14]....
        /*0098*/ 	.word	0x0500000f


	//   ....[15]....
        /*009c*/ 	.word	0x0500000f


	//   ....[16]....
        /*00a0*/ 	.word	0x0500000f


	//   ....[17]....
        /*00a4*/ 	.word	0x0500000f


	//   ....[18]....
        /*00a8*/ 	.word	0x0500000f


	//   ....[19]....
        /*00ac*/ 	.word	0x0500000f


	//----- nvinfo : EIATTR_COOP_GROUP_INSTR_OFFSETS
	.align		4
.L_13522:
        /*00b0*/ 	.byte	0x04, 0x28
        /*00b2*/ 	.short	(.L_13524 - .L_13523)


	//   ....[0]....
.L_13523:
        /*00b4*/ 	.word	0x00004770


	//   ....[1]....
        /*00b8*/ 	.word	0x000047b0


	//   ....[2]....
        /*00bc*/ 	.word	0x000047d0


	//   ....[3]....
        /*00c0*/ 	.word	0x000047f0


	//   ....[4]....
        /*00c4*/ 	.word	0x00004810


	//   ....[5]....
        /*00c8*/ 	.word	0x00005c30


	//   ....[6]....
        /*00cc*/ 	.word	0x00005c50


	//   ....[7]....
        /*00d0*/ 	.word	0x00005c70


	//   ....[8]....
        /*00d4*/ 	.word	0x00005c90


	//   ....[9]....
        /*00d8*/ 	.word	0x00005cb0


	//   ....[10]....
        /*00dc*/ 	.word	0x00007f90


	//   ....[11]....
        /*00e0*/ 	.word	0x00008010


	//   ....[12]....
        /*00e4*/ 	.word	0x00008070


	//   ....[13]....
        /*00e8*/ 	.word	0x000080d0


	//   ....[14]....
        /*00ec*/ 	.word	0x00008130


	//   ....[15]....
        /*00f0*/ 	.word	0x000095c0


	//   ....[16]....
        /*00f4*/ 	.word	0x00009620


	//   ....[17]....
        /*00f8*/ 	.word	0x00009680


	//   ....[18]....
        /*00fc*/ 	.word	0x000096e0


	//   ....[19]....
        /*0100*/ 	.word	0x00009740


	//----- nvinfo : EIATTR_VRC_CTA_INIT_COUNT
	.align		4
.L_13524:
        /*0104*/ 	.byte	0x02, 0x4a
	.zero		1
	.zero		1


	//----- nvinfo : EIATTR_SYSCALL_OFFSETS
	.align		4
        /*0108*/ 	.byte	0x04, 0x46
        /*010a*/ 	.short	(.L_13526 - .L_13525)


	//   ....[0]....
.L_13525:
        /*010c*/ 	.word	0x000001a0


	//----- nvinfo : EIATTR_EXIT_INSTR_OFFSETS
	.align		4
.L_13526:
        /*0110*/ 	.byte	0x04, 0x1c
        /*0112*/ 	.short	(.L_13528 - .L_13527)


	//   ....[0]....
.L_13527:
        /*0114*/ 	.word	0x00000250


	//   ....[1]....
        /*0118*/ 	.word	0x00007f30


	//----- nvinfo : EIATTR_CRS_STACK_SIZE
	.align		4
.L_13528:
        /*011c*/ 	.byte	0x04, 0x1e
        /*011e*/ 	.short	(.L_13530 - .L_13529)
.L_13529:
        /*0120*/ 	.word	0x00000000


	//----- nvinfo : EIATTR_CBANK_PARAM_SIZE
	.align		4
.L_13530:
        /*0124*/ 	.byte	0x03, 0x19
        /*0126*/ 	.short	0x0078


	//----- nvinfo : EIATTR_PARAM_CBANK
	.align		4
        /*0128*/ 	.byte	0x04, 0x0a
        /*012a*/ 	.short	(.L_13532 - .L_13531)
	.align		4
.L_13531:
        /*012c*/ 	.word	index@(.nv.constant0._Z15SoftmaxWarpImplI22BroadcastScaleMaskLoadIffbLm2EiE11DirectStoreIffEfLi1ELi32ELi32ELi1ELb0EL9Algorithm0EEvT_T0_ll)
        /*0130*/ 	.short	0x0380
        /*0132*/ 	.short	0x0078


	//----- nvinfo : EIATTR_SW_WAR
	.align		4
.L_13532:
        /*0134*/ 	.byte	0x04, 0x36
        /*0136*/ 	.short	(.L_13534 - .L_13533)
.L_13533:
        /*0138*/ 	.word	0x00000008
.L_13534:


//--------------------- .nv.info._Z15SoftmaxWarpImplI22BroadcastScaleMaskLoadIffbLm2EiE11DirectStoreIffEfLi1ELi31ELi32ELi1ELb1EL9Algorithm0EEvT_T0_ll --------------------------
	.section	.nv.info._Z15SoftmaxWarpImplI22BroadcastScaleMaskLoadIffbLm2EiE11DirectStoreIffEfLi1ELi31ELi32ELi1ELb1EL9Algorithm0EEvT_T0_ll,"",@"SHT_CUDA_INFO"
	.sectionflags	@""
	.align	4


	//----- nvinfo : EIATTR_CUDA_API_VERSION
	.align		4
        /*0000*/ 	.byte	0x04, 0x37
        /*0002*/ 	.short	(.L_13536 - .L_13535)
.L_13535:
        /*0004*/ 	.word	0x00000082


	//----- nvinfo : EIATTR_KPARAM_INFO
	.align		4
.L_13536:
        /*0008*/ 	.byte	0x04, 0x17
        /*000a*/ 	.short	(.L_13538 - .L_13537)
.L_13537:
        /*000c*/ 	.word	0x00000000
        /*0010*/ 	.short	0x0003
        /*0012*/ 	.short	0x0070
        /*0014*/ 	.byte	0x00, 0xf0, 0x21, 0x00


	//----- nvinfo : EIATTR_KPARAM_INFO
	.align		4
.L_13538:
        /*0018*/ 	.byte	0x04, 0x17
        /*001a*/ 	.short	(.L_13540 - .L_13539)
.L_13539:
        /*001c*/ 	.word	0x00000000
        /*0020*/ 	.short	0x0002
        /*0022*/ 	.short	0x0068
        /*0024*/ 	.byte	0x00, 0xf0, 0x21, 0x00


	//----- nvinfo : EIATTR_KPARAM_INFO
	.align		4
.L_13540:
        /*0028*/ 	.byte	0x04, 0x17
        /*002a*/ 	.short	(.L_13542 - .L_13541)
.L_13541:
        /*002c*/ 	.word	0x00000000
        /*0030*/ 	.short	0x0001
        /*0032*/ 	.short	0x0058
        /*0034*/ 	.byte	0x00, 0xf0, 0x41, 0x00


	//----- nvinfo : EIATTR_KPARAM_INFO
	.align		4
.L_13542:
        /*0038*/ 	.byte	0x04, 0x17
        /*003a*/ 	.short	(.L_13544 - .L_13543)
.L_13543:
        /*003c*/ 	.word	0x00000000
        /*0040*/ 	.short	0x0000
        /*0042*/ 	.short	0x0000
        /*0044*/ 	.byte	0x00, 0xf0, 0x61, 0x01


	//----- nvinfo : EIATTR_SPARSE_MMA_MASK
	.align		4
.L_13544:
        /*0048*/ 	.byte	0x03, 0x50
        /*004a*/ 	.short	0x0000


	//----- nvinfo : EIATTR_MAXREG_COUNT
	.align		4
        /*004c*/ 	.byte	0x03, 0x1b
        /*004e*/ 	.short	0x00ff


	//----- nvinfo : EIATTR_EXTERNS
	.align		4
        /*0050*/ 	.byte	0x04, 0x0f
        /*0052*/ 	.short	(.L_13546 - .L_13545)


	//   ....[0]....
	.align		4
.L_13545:
        /*0054*/ 	.word	index@(__assertfail)


	//----- nvinfo : EIATTR_MERCURY_ISA_VERSION
	.align		4
.L_13546:
        /*0058*/ 	.byte	0x03, 0x5f
        /*005a*/ 	.short	0x0101


	//----- nvinfo : EIATTR_COOP_GROUP_MASK_REGIDS
	.align		4
        /*005c*/ 	.byte	0x04, 0x29
        /*005e*/ 	.short	(.L_13548 - .L_13547)


	//   ....[0]....
.L_13547:
        /*0060*/ 	.word	0xffffffff


	//   ....[1]....
        /*0064*/ 	.word	0xffffffff


	//   ....[2]....
        /*0068*/ 	.word	0xffffffff


	//   ....[3]....
        /*006c*/ 	.word	0xffffffff


	//   ....[4]....
        /*0070*/ 	.word	0xffffffff


	//   ....[5]....
        /*0074*/ 	.word	0xffffffff


	//   ....[6]....
        /*0078*/ 	.word	0xffffffff


	//   ....[7]....
        /*007c*/ 	.word	0xffffffff


	//   ....[8]....
        /*0080*/ 	.word	0xffffffff


	//   ....[9]....
        /*0084*/ 	.word	0xffffffff


	//   ....[10]....
        /*0088*/ 	.word	0x0500000f


	//   ....[11]....
        /*008c*/ 	.word	0x0500000f


	//   ....[12]....
        /*0090*/ 	.word	0x0500000f


	//   ....[13]....
        /*0094*/ 	.word	0x0500000f


	//   ....[14]....
        /*0098*/ 	.word	0x0500000f


	//   ....[15]....
        /*009c*/ 	.word	0x0500000f


	//   ....[16]....
        /*00a0*/ 	.word	0x0500000f


	//   ....[17]....
        /*00a4*/ 	.word	0x0500000f


	//   ....[18]....
        /*00a8*/ 	.word	0x0500000f


	//   ....[19]....
        /*00ac*/ 	.word	0x0500000f


	//----- nvinfo : EIATTR_COOP_GROUP_INSTR_OFFSETS
	.align		4
.L_13548:
        /*00b0*/ 	.byte	0x04, 0x28
        /*00b2*/ 	.short	(.L_13550 - .L_13549)


	//   ....[0]....
.L_13549:
        /*00b4*/ 	.word	0x000076a0


	//   ....[1]....
        /*00b8*/ 	.word	0x000076e0


	//   ....[2]....
        /*00bc*/ 	.word	0x00007700


	//   ....[3]....
        /*00c0*/ 	.word	0x00007720


	//   ....[4]....
        /*00c4*/ 	.word	0x00007740


	//   ....[5]....
        /*00c8*/ 	.word	0x00008ac0


	//   ....[6]....
        /*00cc*/ 	.word	0x00008ae0


	//   ....[7]....
        /*00d0*/ 	.word	0x00008b00


	//   ....[8]....
        /*00d4*/ 	.word	0x00008b20


	//   ....[9]....
        /*00d8*/ 	.word	0x00008b40


	//   ....[10]....
        /*00dc*/ 	.word	0x0000b4b0


	//   ....[11]....
        /*00e0*/ 	.word	0x0000b550


	//   ....[12]....
        /*00e4*/ 	.word	0x0000b5b0


	//   ....[13]....
        /*00e8*/ 	.word	0x0000b610


	//   ....[14]....
        /*00ec*/ 	.word	0x0000b670


	//   ....[15]....
        /*00f0*/ 	.word	0x0000ca40


	//   ....[16]....
        /*00f4*/ 	.word	0x0000caa0


	//   ....[17]....
        /*00f8*/ 	.word	0x0000cb00


	//   ....[18]....
        /*00fc*/ 	.word	0x0000cb60


	//   ....[19]....
        /*0100*/ 	.word	0x0000cbc0


	//----- nvinfo : EIATTR_VRC_CTA_INIT_COUNT
	.align		4
.L_13550:
        /*0104*/ 	.byte	0x02, 0x4a
	.zero		1
	.zero		1


	//----- nvinfo : EIATTR_SYSCALL_OFFSETS
	.align		4
        /*0108*/ 	.byte	0x04, 0x46
        /*010a*/ 	.short	(.L_13552 - .L_13551)


	//   ....[0]....
.L_13551:
        /*010c*/ 	.word	0x000001c0


	//----- nvinfo : EIATTR_EXIT_INSTR_OFFSETS
	.align		4
.L_13552:
        /*0110*/ 	.byte	0x04, 0x1c
        /*0112*/ 	.short	(.L_13554 - .L_13553)


	//   ....[0]....
.L_13553:
        /*0114*/ 	.word	0x00000250


	//   ....[1]....
        /*0118*/ 	.word	0x0000b450


	//----- nvinfo : EIATTR_CRS_STACK_SIZE
	.align		4
.L_13554:
        /*011c*/ 	.byte	0x04, 0x1e
        /*011e*/ 	.short	(.L_13556 - .L_13555)
.L_13555:
        /*0120*/ 	.word	0x00000000


	//----- nvinfo : EIATTR_CBANK_PARAM_SIZE
	.align		4
.L_13556:
        /*0124*/ 	.byte	0x03, 0x19
        /*0126*/ 	.short	0x0078


	//----- nvinfo : EIATTR_PARAM_CBANK
	.align		4
        /*0128*/ 	.byte	0x04, 0x0a
        /*012a*/ 	.short	(.L_13558 - .L_13557)
	.align		4
.L_13557:
        /*012c*/ 	.word	index@(.nv.constant0._Z15SoftmaxWarpImplI22BroadcastScaleMaskLoadIffbLm2EiE11DirectStoreIffEfLi1ELi31ELi32ELi1ELb1EL9Algorithm0EEvT_T0_ll)
        /*0130*/ 	.short	0x0380
        /*0132*/ 	.short	0x0078


	//----- nvinfo : EIATTR_SW_WAR
	.align		4
.L_13558:
        /*0134*/ 	.byte	0x04, 0x36
        /*0136*/ 	.short	(.L_13560 - .L_13559)
.L_13559:
        /*0138*/ 	.word	0x00000008
.L_13560:


//--------------------- .nv.info._Z15SoftmaxWarpImplI22BroadcastScaleMaskLoadIffbLm2EiE11DirectStoreIffEfLi1ELi31ELi32ELi1ELb0EL9Algorithm0EEvT_T0_ll --------------------------
	.section	.nv.info._Z15SoftmaxWarpImplI22BroadcastScaleMaskLoadIffbLm2EiE11DirectStoreIffEfLi1ELi31ELi32ELi1ELb0EL9Algorithm0EEvT_T0_ll,"",@"SHT_CUDA_INFO"
	.sectionflags	@""
	.align	4


	//----- nvinfo : EIATTR_CUDA_API_VERSION
	.align		4
        /*0000*/ 	.byte	0x04, 0x37
        /*0002*/ 	.short	(.L_13562 - .L_13561)
.L_13561:
        /*0004*/ 	.word	0x00000082


	//----- nvinfo : EIATTR_KPARAM_INFO
	.align		4
.L_13562:
        /*0008*/ 	.byte	0x04, 0x17
        /*000a*/ 	.short	(.L_13564 - .L_13563)
.L_13563:
        /*000c*/ 	.word	0x00000000
        /*0010*/ 	.short	0x0003
        /*0012*/ 	.short	0x0070
        /*0014*/ 	.byte	0x00, 0xf0, 0x21, 0x00


	//----- nvinfo : EIATTR_KPARAM_INFO
	.align		4
.L_13564:
        /*0018*/ 	.byte	0x04, 0x17
        /*001a*/ 	.short	(.L_13566 - .L_13565)
.L_13565:
        /*001c*/ 	.word	0x00000000
        /*0020*/ 	.short	0x0002
        /*0022*/ 	.short	0x0068
        /*0024*/ 	.byte	0x00, 0xf0, 0x21, 0x00


	//----- nvinfo : EIATTR_KPARAM_INFO
	.align		4
.L_13566:
        /*0028*/ 	.byte	0x04, 0x17
        /*002a*/ 	.short	(.L_13568 - .L_13567)
.L_13567:
        /*002c*/ 	.word	0x00000000
        /*0030*/ 	.short	0x0001
        /*0032*/ 	.short	0x0058
        /*0034*/ 	.byte	0x00, 0xf0, 0x41, 0x00


	//----- nvinfo : EIATTR_KPARAM_INFO
	.align		4
.L_13568:
        /*0038*/ 	.byte	0x04, 0x17
        /*003a*/ 	.short	(.L_13570 - .L_13569)
.L_13569:
        /*003c*/ 	.word	0x00000000
        /*0040*/ 	.short	0x0000
        /*0042*/ 	.short	0x0000
        /*0044*/ 	.byte	0x00, 0xf0, 0x61, 0x01


	//----- nvinfo : EIATTR_SPARSE_MMA_MASK
	.align		4
.L_13570:
        /*0048*/ 	.byte	0x03, 0x50
        /*004a*/ 	.short	0x0000


	//----- nvinfo : EIATTR_MAXREG_COUNT
	.align		4
        /*004c*/ 	.byte	0x03, 0x1b
        /*004e*/ 	.short	0x00ff


	//----- nvinfo : EIATTR_EXTERNS
	.align		4
        /*0050*/ 	.byte	0x04, 0x0f
        /*0052*/ 	.short	(.L_13572 - .L_13571)


	//   ....[0]....
	.align		4
.L_13571:
        /*0054*/ 	.word	index@(__assertfail)


	//----- nvinfo : EIATTR_MERCURY_ISA_VERSION
	.align		4
.L_13572:
        /*0058*/ 	.byte	0x03, 0x5f
        /*005a*/ 	.short	0x0101


	//----- nvinfo : EIATTR_COOP_GROUP_MASK_REGIDS
	.align		4
        /*005c*/ 	.byte	0x04, 0x29
        /*005e*/ 	.short	(.L_13574 - .L_13573)


	//   ....[0]....
.L_13573:
        /*0060*/ 	.word	0xffffffff


	//   ....[1]....
        /*0064*/ 	.word	0xffffffff


	//   ....[2]....
        /*0068*/ 	.word	0xffffffff


	//   ....[3]....
        /*006c*/ 	.word	0xffffffff


	//   ....[4]....
        /*0070*/ 	.word	0xffffffff


	//   ....[5]....
        /*0074*/ 	.word	0xffffffff


	//   ....[6]....
        /*0078*/ 	.word	0xffffffff


	//   ....[7]....
        /*007c*/ 	.word	0xffffffff


	//   ....[8]....
        /*0080*/ 	.word	0xffffffff


	//   ....[9]....
        /*0084*/ 	.word	0xffffffff


	//   ....[10]....
        /*0088*/ 	.word	0x0500000f


	//   ....[11]....
        /*008c*/ 	.word	0x0500000f


	//   ....[12]....
        /*0090*/ 	.word	0x0500000f


	//   ....[13]....
        /*0094*/ 	.word	0x0500000f


	//   ....[14]....
        /*0098*/ 	.word	0x0500000f


	//   ....[15]....
        /*009c*/ 	.word	0x0500000f


	//   ....[16]....
        /*00a0*/ 	.word	0x0500000f


	//   ....[17]....
        /*00a4*/ 	.word	0x0500000f


	//   ....[18]....
        /*00a8*/ 	.word	0x0500000f


	//   ....[19]....
        /*00ac*/ 	.word	0x0500000f


	//----- nvinfo : EIATTR_COOP_GROUP_INSTR_OFFSETS
	.align		4
.L_13574:
        /*00b0*/ 	.byte	0x04, 0x28
        /*00b2*/ 	.short	(.L_13576 - .L_13575)


	//   ....[0]....
.L_13575:
        /*00b4*/ 	.word	0x00004630


	//   ....[1]....
        /*00b8*/ 	.word	0x00004670


	//   ....[2]....
        /*00bc*/ 	.word	0x00004690


	//   ....[3]....
        /*00c0*/ 	.word	0x000046b0


	//   ....[4]....
        /*00c4*/ 	.word	0x000046d0


	//   ....[5]....
        /*00c8*/ 	.word	0x00005a50


	//   ....[6]....
        /*00cc*/ 	.word	0x00005a70


	//   ....[7]....
        /*00d0*/ 	.word	0x00005a90


	//   ....[8]....
        /*00d4*/ 	.word	0x00005ab0


	//   ....[9]....
        /*00d8*/ 	.word	0x00005ad0


	//   ....[10]....
        /*00dc*/ 	.word	0x00007cc0


	//   ....[11]....
        /*00e0*/ 	.word	0x00007d60


	//   ....[12]....
        /*00e4*/ 	.word	0x00007dc0


	//   ....[13]....
        /*00e8*/ 	.word	0x00007e20


	//   ....[14]....
        /*00ec*/ 	.word	0x00007e80


	//   ....[15]....
        /*00f0*/ 	.word	0x00009250


	//   ....[16]....
        /*00f4*/ 	.word	0x000092b0


	//   ....[17]....
        /*00f8*/ 	.word	0x00009310


	//   ....[18]....
        /*00fc*/ 	.word	0x00009370


	//   ....[19]....
        /*0100*/ 	.word	0x000093d0


	//----- nvinfo : EIATTR_VRC_CTA_INIT_COUNT
	.align		4
.L_13576:
        /*0104*/ 	.byte	0x02, 0x4a
	.zero		1
	.zero		1


	//----- nvinfo : EIATTR_SYSCALL_OFFSETS
	.align		4
        /*0108*/ 	.byte	0x04, 0x46
        /*010a*/ 	.short	(.L_13578 - .L_13577)


	//   ....[0]....
.L_13577:
        /*010c*/ 	.word	0x000001a0


	//----- nvinfo : EIATTR_EXIT_INSTR_OFFSETS
	.align		4
.L_13578:
        /*0110*/ 	.byte	0x04, 0x1c
        /*0112*/ 	.short	(.L_13580 - .L_13579)


	//   ....[0]....
.L_13579:
        /*0114*/ 	.word	0x00000250


	//   ....[1]....
        /*0118*/ 	.word	0x00007c60


	//----- nvinfo : EIATTR_CRS_STACK_SIZE
	.align		4
.L_13580:
        /*011c*/ 	.byte	0x04, 0x1e
        /*011e*/ 	.short	(.L_13582 - .L_13581)
.L_13581:
        /*0120*/ 	.word	0x00000000


	//----- nvinfo : EIATTR_CBANK_PARAM_SIZE
	.align		4
.L_13582:
        /*0124*/ 	.byte	0x03, 0x19
        /*0126*/ 	.short	0x0078


	//----- nvinfo : EIATTR_PARAM_CBANK
	.align		4
        /*0128*/ 	.byte	0x04, 0x0a
        /*012a*/ 	.short	(.L_13584 - .L_13583)
	.align		4
.L_13583:
        /*012c*/ 	.word	index@(.nv.constant0._Z15SoftmaxWarpImplI22BroadcastScaleMaskLoadIffbLm2EiE11DirectStoreIffEfLi1ELi31ELi32ELi1ELb0EL9Algorithm0EEvT_T0_ll)
        /*0130*/ 	.short	0x0380
        /*0132*/ 	.short	0x0078


	//----- nvinfo : EIATTR_SW_WAR
	.align		4
.L_13584:
        /*0134*/ 	.byte	0x04, 0x36
        /*0136*/ 	.short	(.L_13586 - .L_13585)
.L_13585:
        /*0138*/ 	.word	0x00000008
.L_13586:


//--------------------- .nv.info._Z15SoftmaxWarpImplI22BroadcastScaleMaskLoadIffbLm2EiE11DirectStoreIffEfLi1ELi30ELi32ELi1ELb1EL9Algorithm0EEvT_T0_ll --------------------------
	.section	.nv.info._Z15SoftmaxWarpImplI22BroadcastScaleMaskLoadIffbLm2EiE11DirectStoreIffEfLi1ELi30ELi32ELi1ELb1EL9Algorithm0EEvT_T0_ll,"",@"SHT_CUDA_INFO"
	.sectionflags	@""
	.align	4


	//----- nvinfo : EIATTR_CUDA_API_VERSION
	.align		4
        /*0000*/ 	.byte	0x04, 0x37
        /*0002*/ 	.short	(.L_13588 - .L_13587)
.L_13587:
        /*0004*/ 	.word	0x00000082


	//----- nvinfo : EIATTR_KPARAM_INFO
	.align		4
.L_13588:
        /*0008*/ 	.byte	0x04, 0x17
        /*000a*/ 	.short	(.L_13590 - .L_13589)
.L_13589:
        /*000c*/ 	.word	0x00000000
        /*0010*/ 	.short	0x0003
        /*0012*/ 	.short	0x0070
        /*0014*/ 	.byte	0x00, 0xf0, 0x21, 0x00


	//----- nvinfo : EIATTR_KPARAM_INFO
	.align		4
.L_13590:
        /*0018*/ 	.byte	0x04, 0x17
        /*001a*/ 	.short	(.L_13592 - .L_13591)
.L_13591:
        /*001c*/ 	.word	0x00000000
        /*0020*/ 	.short	0x0002
        /*0022*/ 	.short	0x0068
        /*0024*/ 	.byte	0x00, 0xf0, 0x21, 0x00


	//----- nvinfo : EIATTR_KPARAM_INFO
	.align		4
.L_13592:
        /*0028*/ 	.byte	0x04, 0x17
        /*002a*/ 	.short	(.L_13594 - .L_13593)
.L_13593:
        /*002c*/ 	.word	0x00000000
        /*0030*/ 	.short	0x0001
        /*0032*/ 	.short	0x0058
        /*0034*/ 	.byte	0x00, 0xf0, 0x41, 0x00


	//----- nvinfo : EIATTR_KPARAM_INFO
	.align		4
.L_13594:
        /*0038*/ 	.byte	0x04, 0x17
        /*003a*/ 	.short	(.L_13596 - .L_13595)
.L_13595:
        /*003c*/ 	.word	0x00000000
        /*0040*/ 	.short	0x0000
        /*0042*/ 	.short	0x0000
        /*0044*/ 	.byte	0x00, 0xf0, 0x61, 0x01


	//----- nvinfo : EIATTR_SPARSE_MMA_MASK
	.align		4
.L_13596:
        /*0048*/ 	.byte	0x03, 0x50
        /*004a*/ 	.short	0x0000


	//----- nvinfo : EIATTR_MAXREG_COUNT
	.align		4
        /*004c*/ 	.byte	0x03, 0x1b
        /*004e*/ 	.short	0x00ff


	//----- nvinfo : EIATTR_EXTERNS
	.align		4
        /*0050*/ 	.byte	0x04, 0x0f
        /*0052*/ 	.short	(.L_13598 - .L_13597)


	//   ....[0]....
	.align		4
.L_13597:
        /*0054*/ 	.word	index@(__assertfail)


	//----- nvinfo : EIATTR_MERCURY_ISA_VERSION
	.align		4
.L_13598:
        /*0058*/ 	.byte	0x03, 0x5f
        /*005a*/ 	.short	0x0101


	//----- nvinfo : EIATTR_COOP_GROUP_MASK_REGIDS
	.align		4
        /*005c*/ 	.byte	0x04, 0x29
        /*005e*/ 	.short	(.L_13600 - .L_13599)


	//   ....[0]....
.L_13599:
        /*0060*/ 	.word	0xffffffff


	//   ....[1]....
        /*0064*/ 	.word	0xffffffff


	//   ....[2]....
        /*0068*/ 	.word	0xffffffff


	//   ....[3]....
        /*006c*/ 	.word	0xffffffff


	//   ....[4]....
        /*0070*/ 	.word	0xffffffff


	//   ....[5]....
        /*0074*/ 	.word	0xffffffff


	//   ....[6]....
        /*0078*/ 	.word	0xffffffff


	//   ....[7]....
        /*007c*/ 	.word	0xffffffff


	//   ....[8]....
        /*0080*/ 	.word	0xffffffff


	//   ....[9]....
        /*0084*/ 	.word	0xffffffff


	//   ....[10]....
        /*0088*/ 	.word	0x0500000f


	//   ....[11]....
        /*008c*/ 	.word	0x0500000f


	//   ....[12]....
        /*0090*/ 	.word	0x0500000f


	//   ....[13]....
        /*0094*/ 	.word	0x0500000f


	//   ....[14]....
        /*0098*/ 	.word	0x0500000f


	//   ....[15]....
        /*009c*/ 	.word	0x0500000f


	//   ....[16]....
        /*00a0*/ 	.word	0x0500000f


	//   ....[17]....
        /*00a4*/ 	.word	0x0500000f


	//   ....[18]....
        /*00a8*/ 	.word	0x0500000f


	//   ....[19]....
        /*00ac*/ 	.word	0x0500000f


	//----- nvinfo : EIATTR_COOP_GROUP_INSTR_OFFSETS
	.align		4
.L_13600:
        /*00b0*/ 	.byte	0x04, 0x28
        /*00b2*/ 	.short	(.L_13602 - .L_13601)


	//   ....[0]....
.L_13601:
        /*00b4*/ 	.word	0x000072c0


	//   ....[1]....
        /*00b8*/ 	.word	0x00007300


	//   ....[2]....
        /*00bc*/ 	.word	0x00007320


	//   ....[3]....
        /*00c0*/ 	.word	0x00007340


	//   ....[4]....
        /*00c4*/ 	.word	0x00007360


	//   ....[5]....
        /*00c8*/ 	.word	0x00008640


	//   ....[6]....
        /*00cc*/ 	.word	0x00008660


	//   ....[7]....
        /*00d0*/ 	.word	0x00008680


	//   ....[8]....
        /*00d4*/ 	.word	0x000086a0


	//   ....[9]....
        /*00d8*/ 	.word	0x000086c0


	//   ....[10]....
        /*00dc*/ 	.word	0x0000aea0


	//   ....[11]....
        /*00e0*/ 	.word	0x0000af30


	//   ....[12]....
        /*00e4*/ 	.word	0x0000af90


	//   ....[13]....
        /*00e8*/ 	.word	0x0000aff0


	//   ....[14]....
        /*00ec*/ 	.word	0x0000b050


	//   ....[15]....
        /*00f0*/ 	.word	0x0000c390


	//   ....[16]....
        /*00f4*/ 	.word	0x0000c3f0


	//   ....[17]....
        /*00f8*/ 	.word	0x0000c450


	//   ....[18]....
        /*00fc*/ 	.word	0x0000c4b0


	//   ....[19]....
        /*0100*/ 	.word	0x0000c510


	//----- nvinfo : EIATTR_VRC_CTA_INIT_COUNT
	.align		4
.L_13602:
        /*0104*/ 	.byte	0x02, 0x4a
	.zero		1
	.zero		1


	//----- nvinfo : EIATTR_SYSCALL_OFFSETS
	.align		4
        /*0108*/ 	.byte	0x04, 0x46
        /*010a*/ 	.short	(.L_13604 - .L_13603)


	//   ....[0]....
.L_13603:
        /*010c*/ 	.word	0x000001c0


	//----- nvinfo : EIATTR_EXIT_INSTR_OFFSETS
	.align		4
.L_13604:
        /*0110*/ 	.byte	0x04, 0x1c
        /*0112*/ 	.short	(.L_13606 - .L_13605)


	//   ....[0]....
.L_13605:
        /*0114*/ 	.word	0x00000250


	//   ....[1]....
        /*0118*/ 	.word	0x0000ae40


	//----- nvinfo : EIATTR_CRS_STACK_SIZE
	.align		4
.L_13606:
        /*011c*/ 	.byte	0x04, 0x1e
        /*011e*/ 	.short	(.L_13608 - .L_13607)
.L_13607:
        /*0120*/ 	.word	0x00000000


	//----- nvinfo : EIATTR_CBANK_PARAM_SIZE
	.align		4
.L_13608:
        /*0124*/ 	.byte	0x03, 0x19
        /*0126*/ 	.short	0x0078


	//----- nvinfo : EIATTR_PARAM_CBANK
	.align		4
        /*0128*/ 	.byte	0x04, 0x0a
        /*012a*/ 	.short	(.L_13610 - .L_13609)
	.align		4
.L_13609:
        /*012c*/ 	.word	index@(.nv.constant0._Z15SoftmaxWarpImplI22BroadcastScaleMaskLoadIffbLm2EiE11DirectStoreIffEfLi1ELi30ELi32ELi1ELb1EL9Algorithm0EEvT_T0_ll)
        /*0130*/ 	.short	0x0380
        /*0132*/ 	.short	0x0078


	//----- nvinfo : EIATTR_SW_WAR
	.align		4
.L_13610:
        /*0134*/ 	.byte	0x04, 0x36
        /*0136*/ 	.short	(.L_13612 - .L_13611)
.L_13611:
        /*0138*/ 	.word	0x00000008
.L_13612:


//--------------------- .nv.info._Z15SoftmaxWarpImplI22BroadcastScaleMaskLoadIffbLm2EiE11DirectStoreIffEfLi1ELi30ELi32ELi1ELb0EL9Algorithm0EEvT_T0_ll --------------------------
	.section	.nv.info._Z15SoftmaxWarpImplI22BroadcastScaleMaskLoadIffbLm2EiE11DirectStoreIffEfLi1ELi30ELi32ELi1ELb0EL9Algorithm0EEvT_T0_ll,"",@"SHT_CUDA_INFO"
	.sectionflags	@""
	.align	4


	//----- nvinfo : EIATTR_CUDA_API_VERSION
	.align		4
        /*0000*/ 	.byte	0x04, 0x37
        /*0002*/ 	.short	(.L_13614 - .L_13613)
.L_13613:
        /*0004*/ 	.word	0x00000082


	//----- nvinfo : EIATTR_KPARAM_INFO
	.align		4
.L_13614:
        /*0008*/ 	.byte	0x04, 0x17
        /*000a*/ 	.short	(.L_13616 - .L_13615)
.L_13615:
        /*000c*/ 	.word	0x00000000
        /*0010*/ 	.short	0x0003
        /*0012*/ 	.short	0x0070
        /*0014*/ 	.byte	0x00, 0xf0, 0x21, 0x00


	//----- nvinfo : EIATTR_KPARAM_INFO
	.align		4
.L_13616:
        /*0018*/ 	.byte	0x04, 0x17
        /*001a*/ 	.short	(.L_13618 - .L_13617)
.L_13617:
        /*001c*/ 	.word	0x00000000
        /*0020*/ 	.short	0x0002
        /*0022*/ 	.short	0x0068
        /*0024*/ 	.byte	0x00, 0xf0, 0x21, 0x00


	//----- nvinfo : EIATTR_KPARAM_INFO
	.align		4
.L_13618:
        /*0028*/ 	.byte	0x04, 0x17
        /*002a*/ 	.short	(.L_13620 - .L_13619)
.L_13619:
        /*002c*/ 	.word	0x00000000
        /*0030*/ 	.short	0x0001
        /*0032*/ 	.short	0x0058
        /*0034*/ 	.byte	0x00, 0xf0, 0x41, 0x00


	//----- nvinfo : EIATTR_KPARAM_INFO
	.align		4
.L_13620:
        /*0038*/ 	.byte	0x04, 0x17
        /*003a*/ 	.short	(.L_13622 - .L_13621)
.L_13621:
        /*003c*/ 	.word	0x00000000
        /*0040*/ 	.short	0x0000
        /*0042*/ 	.short	0x0000
        /*0044*/ 	.byte	0x00, 0xf0, 0x61, 0x01


	//----- nvinfo : EIATTR_SPARSE_MMA_MASK
	.align		4
.L_13622:
        /*0048*/ 	.byte	0x03, 0x50
        /*004a*/ 	.short	0x0000


	//----- nvinfo : EIATTR_MAXREG_COUNT
	.align		4
        /*004c*/ 	.byte	0x03, 0x1b
        /*004e*/ 	.short	0x00ff


	//----- nvinfo : EIATTR_EXTERNS
	.align		4
        /*0050*/ 	.byte	0x04, 0x0f
        /*0052*/ 	.short	(.L_13624 - .L_13623)


	//   ....[0]....
	.align		4
.L_13623:
        /*0054*/ 	.word	index@(__assertfail)


	//----- nvinfo : EIATTR_MERCURY_ISA_VERSION
	.align		4
.L_13624:
        /*0058*/ 	.byte	0x03, 0x5f
        /*005a*/ 	.short	0x0101


	//----- nvinfo : EIATTR_COOP_GROUP_MASK_REGIDS
	.align		4
        /*005c*/ 	.byte	0x04, 0x29
        /*005e*/ 	.short	(.L_13626 - .L_13625)


	//   ....[0]....
.L_13625:
        /*0060*/ 	.word	0xffffffff


	//   ....[1]....
        /*0064*/ 	.word	0xffffffff


	//   ....[2]....
        /*0068*/ 	.word	0xffffffff


	//   ....[3]....
        /*006c*/ 	.word	0xffffffff


	//   ....[4]....
        /*0070*/ 	.word	0xffffffff


	//   ....[5]....
        /*0074*/ 	.word	0xffffffff


	//   ....[6]....
        /*0078*/ 	.word	0xffffffff


	//   ....[7]....
        /*007c*/ 	.word	0xffffffff


	//   ....[8]....
        /*0080*/ 	.word	0xffffffff


	//   ....[9]....
        /*0084*/ 	.word	0xffffffff


	//   ....[10]....
        /*0088*/ 	.word	0x0500000f


	//   ....[11]....
        /*008c*/ 	.word	0x0500000f


	//   ....[12]....
        /*0090*/ 	.word	0x0500000f


	//   ....[13]....
        /*0094*/ 	.word	0x0500000f


	//   ....[14]....
        /*0098*/ 	.word	0x0500000f


	//   ....[15]....
        /*009c*/ 	.word	0x0500000f


	//   ....[16]....
        /*00a0*/ 	.word	0x0500000f


	//   ....[17]....
        /*00a4*/ 	.word	0x0500000f


	//   ....[18]....
        /*00a8*/ 	.word	0x0500000f


	//   ....[19]....
        /*00ac*/ 	.word	0x0500000f


	//----- nvinfo : EIATTR_COOP_GROUP_INSTR_OFFSETS
	.align		4
.L_13626:
        /*00b0*/ 	.byte	0x04, 0x28
        /*00b2*/ 	.short	(.L_13628 - .L_13627)


	//   ....[0]....
.L_13627:
        /*00b4*/ 	.word	0x00004420


	//   ....[1]....
        /*00b8*/ 	.word	0x00004450


	//   ....[2]....
        /*00bc*/ 	.word	0x00004480


	//   ....[3]....
        /*00c0*/ 	.word	0x000044a0


	//   ....[4]....
        /*00c4*/ 	.word	0x000044c0


	//   ....[5]....
        /*00c8*/ 	.word	0x000057a0


	//   ....[6]....
        /*00cc*/ 	.word	0x000057c0


	//   ....[7]....
        /*00d0*/ 	.word	0x000057e0


	//   ....[8]....
        /*00d4*/ 	.word	0x00005800


	//   ....[9]....
        /*00d8*/ 	.word	0x00005820


	//   ....[10]....
        /*00dc*/ 	.word	0x00007900


	//   ....[11]....
        /*00e0*/ 	.word	0x000079a0


	//   ....[12]....
        /*00e4*/ 	.word	0x00007a00


	//   ....[13]....
        /*00e8*/ 	.word	0x00007a60


	//   ....[14]....
        /*00ec*/ 	.word	0x00007ac0


	//   ....[15]....
        /*00f0*/ 	.word	0x00008df0


	//   ....[16]....
        /*00f4*/ 	.word	0x00008e50


	//   ....[17]....
        /*00f8*/ 	.word	0x00008eb0


	//   ....[18]....
        /*00fc*/ 	.word	0x00008f10


	//   ....[19]....
        /*0100*/ 	.word	0x00008f70


	//----- nvinfo : EIATTR_VRC_CTA_INIT_COUNT
	.align		4
.L_13628:
        /*0104*/ 	.byte	0x02, 0x4a
	.zero		1
	.zero		1


	//----- nvinfo : EIATTR_SYSCALL_OFFSETS
	.align		4
        /*0108*/ 	.byte	0x04, 0x46
        /*010a*/ 	.short	(.L_13630 - .L_13629)


	//   ....[0]....
.L_13629:
        /*010c*/ 	.word	0x000001a0


	//----- nvinfo : EIATTR_EXIT_INSTR_OFFSETS
	.align		4
.L_13630:
        /*0110*/ 	.byte	0x04, 0x1c
        /*0112*/ 	.short	(.L_13632 - .L_13631)


	//   ....[0]....
.L_13631:
        /*0114*/ 	.word	0x00000250


	//   ....[1]....
        /*0118*/ 	.word	0x000078a0


	//----- nvinfo : EIATTR_CRS_STACK_SIZE
	.align		4
.L_13632:
        /*011c*/ 	.byte	0x04, 0x1e
        /*011e*/ 	.short	(.L_13634 - .L_13633)
.L_13633:
        /*0120*/ 	.word	0x00000000


	//----- nvinfo : EIATTR_CBANK_PARAM_SIZE
	.align		4
.L_13634:
        /*0124*/ 	.byte	0x03, 0x19
        /*0126*/ 	.short	0x0078


	//----- nvinfo : EIATTR_PARAM_CBANK
	.align		4
        /*0128*/ 	.byte	0x04, 0x0a
        /*012a*/ 	.short	(.L_13636 - .L_13635)
	.align		4
.L_13635:
        /*012c*/ 	.word	index@(.nv.constant0._Z15SoftmaxWarpImplI22BroadcastScaleMaskLoadIffbLm2EiE11DirectStoreIffEfLi1ELi30ELi32ELi1ELb0EL9Algorithm0EEvT_T0_ll)
        /*0130*/ 	.short	0x0380
        /*0132*/ 	.short	0x0078


	//----- nvinfo : EIATTR_SW_WAR
	.align		4
.L_13636:
        /*0134*/ 	.byte	0x04, 0x36
        /*0136*/ 	.short	(.L_13638 - .L_13637)
.L_13637:
        /*0138*/ 	.word	0x00000008
.L_13638:


//--------------------- .nv.info._Z15SoftmaxWarpImplI22BroadcastScaleMaskLoadIffbLm2EiE11DirectStoreIffEfLi1ELi29ELi32ELi1ELb1EL9Algorithm0EEvT_T0_ll --------------------------
	.section	.nv.info._Z15SoftmaxWarpImplI22BroadcastScaleMaskLoadIffbLm2EiE11DirectStoreIffEfLi1ELi29ELi32ELi1ELb1EL9Algorithm0EEvT_T0_ll,"",@"SHT_CUDA_INFO"
	.sectionflags	@""
	.align	4


	//----- nvinfo : EIATTR_CUDA_API_VERSION
	.align		4
        /*0000*/ 	.byte	0x04, 0x37
        /*0002*/ 	.short	(.L_13640 - .L_13639)
.L_13639:
        /*0004*/ 	.word	0x00000082


	//----- nvinfo : EIATTR_KPARAM_INFO
	.align		4
.L_13640:
        /*0008*/ 	.byte	0x04, 0x17
        /*000a*/ 	.short	(.L_13642 - .L_13641)
.L_13641:
        /*000c*/ 	.word	0x00000000
        /*0010*/ 	.short	0x0003
        /*0012*/ 	.short	0x0070
        /*0014*/ 	.byte	0x00, 0xf0, 0x21, 0x00


	//----- nvinfo : EIATTR_KPARAM_INFO
	.align		4
.L_13642:
        /*0018*/ 	.byte	0x04, 0x17
        /*001a*/ 	.short	(.L_13644 - .L_13643)
.L_13643:
        /*001c*/ 	.word	0x00000000
        /*0020*/ 	.short	0x0002
        /*0022*/ 	.short	0x0068
        /*0024*/ 	.byte	0x00, 0xf0, 0x21, 0x00


	//----- nvinfo : EIATTR_KPARAM_INFO
	.align		4
.L_13644:
        /*0028*/ 	.byte	0x04, 0x17
        /*002a*/ 	.short	(.L_13646 - .L_13645)
.L_13645:
        /*002c*/ 	.word	0x00000000
        /*0030*/ 	.short	0x0001
        /*0032*/ 	.short	0x0058
        /*0034*/ 	.byte	0x00, 0xf0, 0x41, 0x00


	//----- nvinfo : EIATTR_KPARAM_INFO
	.align		4
.L_13646:
        /*0038*/ 	.byte	0x04, 0x17
        /*003a*/ 	.short	(.L_13648 - .L_13647)
.L_13647:
        /*003c*/ 	.word	0x00000000
        /*0040*/ 	.short	0x0000
        /*0042*/ 	.short	0x0000
        /*0044*/ 	.byte	0x00, 0xf0, 0x61, 0x01


	//----- nvinfo : EIATTR_SPARSE_MMA_MASK
	.align		4
.L_13648:
        /*0048*/ 	.byte	0x03, 0x50
        /*004a*/ 	.short	0x0000


	//----- nvinfo : EIATTR_MAXREG_COUNT
	.align		4
        /*004c*/ 	.byte	0x03, 0x1b
        /*004e*/ 	.short	0x00ff


	//----- nvinfo : EIATTR_EXTERNS
	.align		4
        /*0050*/ 	.byte	0x04, 0x0f
        /*0052*/ 	.short	(.L_13650 - .L_13649)


	//   ....[0]....
	.align		4
.L_13649:
        /*0054*/ 	.word	index@(__assertfail)


	//----- nvinfo : EIATTR_MERCURY_ISA_VERSION
	.align		4
.L_13650:
        /*0058*/ 	.byte	0x03, 0x5f
        /*005a*/ 	.short	0x0101


	//----- nvinfo : EIATTR_COOP_GROUP_MASK_REGIDS
	.align		4
        /*005c*/ 	.byte	0x04, 0x29
        /*005e*/ 	.short	(.L_13652 - .L_13651)


	//   ....[0]....
.L_13651:
        /*0060*/ 	.word	0xffffffff


	//   ....[1]....
        /*0064*/ 	.word	0xffffffff


	//   ....[2]....
        /*0068*/ 	.word	0xffffffff


	//   ....[3]....
        /*006c*/ 	.word	0xffffffff


	//   ....[4]....
        /*0070*/ 	.word	0xffffffff


	//   ....[5]....
        /*0074*/ 	.word	0xffffffff


	//   ....[6]....
        /*0078*/ 	.word	0xffffffff


	//   ....[7]....
        /*007c*/ 	.word	0xffffffff


	//   ....[8]....
        /*0080*/ 	.word	0xffffffff


	//   ....[9]....
        /*0084*/ 	.word	0xffffffff


	//   ....[10]....
        /*0088*/ 	.word	0x0500000f


	//   ....[11]....
        /*008c*/ 	.word	0x0500000f


	//   ....[12]....
        /*0090*/ 	.word	0x0500000f


	//   ....[13]....
        /*0094*/ 	.word	0x0500000f


	//   ....[14]....
        /*0098*/ 	.word	0x0500000f


	//   ....[15]....
        /*009c*/ 	.word	0x0500000f


	//   ....[16]....
        /*00a0*/ 	.word	0x0500000f


	//   ....[17]....
        /*00a4*/ 	.word	0x0500000f


	//   ....[18]....
        /*00a8*/ 	.word	0x0500000f


	//   ....[19]....
        /*00ac*/ 	.word	0x0500000f


	//----- nvinfo : EIATTR_COOP_GROUP_INSTR_OFFSETS
	.align		4
.L_13652:
        /*00b0*/ 	.byte	0x04, 0x28
        /*00b2*/ 	.short	(.L_13654 - .L_13653)


	//   ....[0]....
.L_13653:
        /*00b4*/ 	.word	0x00006ef0


	//   ....[1]....
        /*00b8*/ 	.word	0x00006f30


	//   ....[2]....
        /*00bc*/ 	.word	0x00006f50


	//   ....[3]....
        /*00c0*/ 	.word	0x00006f70


	//   ....[4]....
        /*00c4*/ 	.word	0x00006f90


	//   ....[5]....
        /*00c8*/ 	.word	0x000081d0


	//   ....[6]....
        /*00cc*/ 	.word	0x000081f0


	//   ....[7]....
        /*00d0*/ 	.word	0x00008210


	//   ....[8]....
        /*00d4*/ 	.word	0x00008230


	//   ....[9]....
        /*00d8*/ 	.word	0x00008250


	//   ....[10]....
        /*00dc*/ 	.word	0x0000a8e0


	//   ....[11]....
        /*00e0*/ 	.word	0x0000a960


	//   ....[12]....
        /*00e4*/ 	.word	0x0000a9c0


	//   ....[13]....
        /*00e8*/ 	.word	0x0000aa20


	//   ....[14]....
        /*00ec*/ 	.word	0x0000aa80


	//   ....[15]....
        /*00f0*/ 	.word	0x0000bd30


	//   ....[16]....
        /*00f4*/ 	.word	0x0000bd90


	//   ....[17]....
        /*00f8*/ 	.word	0x0000bdf0


	//   ....[18]....
        /*00fc*/ 	.word	0x0000be50


	//   ....[19]....
        /*0100*/ 	.word	0x0000beb0


	//----- nvinfo : EIATTR_VRC_CTA_INIT_COUNT
	.align		4
.L_13654:
        /*0104*/ 	.byte	0x02, 0x4a
	.zero		1
	.zero		1


	//----- nvinfo : EIATTR_SYSCALL_OFFSETS
	.align		4
        /*0108*/ 	.byte	0x04, 0x46
        /*010a*/ 	.short	(.L_13656 - .L_13655)


	//   ....[0]....
.L_13655:
        /*010c*/ 	.word	0x000001c0


	//----- nvinfo : EIATTR_EXIT_INSTR_OFFSETS
	.align		4
.L_13656:
        /*0110*/ 	.byte	0x04, 0x1c
        /*0112*/ 	.short	(.L_13658 - .L_13657)


	//   ....[0]....
.L_13657:
        /*0114*/ 	.word	0x00000250


	//   ....[1]....
        /*0118*/ 	.word	0x0000a880


	//----- nvinfo : EIATTR_CRS_STACK_SIZE
	.align		4
.L_13658:
        /*011c*/ 	.byte	0x04, 0x1e
        /*011e*/ 	.short	(.L_13660 - .L_13659)
.L_13659:
        /*0120*/ 	.word	0x00000000


	//----- nvinfo : EIATTR_CBANK_PARAM_SIZE
	.align		4
.L_13660:
        /*0124*/ 	.byte	0x03, 0x19
        /*0126*/ 	.short	0x0078


	//----- nvinfo : EIATTR_PARAM_CBANK
	.align		4
        /*0128*/ 	.byte	0x04, 0x0a
        /*012a*/ 	.short	(.L_13662 - .L_13661)
	.align		4
.L_13661:
        /*012c*/ 	.word	index@(.nv.constant0._Z15SoftmaxWarpImplI22BroadcastScaleMaskLoadIffbLm2EiE11DirectStoreIffEfLi1ELi29ELi32ELi1ELb1EL9Algorithm0EEvT_T0_ll)
        /*0130*/ 	.short	0x0380
        /*0132*/ 	.short	0x0078


	//----- nvinfo : EIATTR_SW_WAR
	.align		4
.L_13662:
        /*0134*/ 	.byte	0x04, 0x36
        /*0136*/ 	.short	(.L_13664 - .L_13663)
.L_13663:
        /*0138*/ 	.word	0x00000008
.L_13664:


//--------------------- .nv.info._Z15SoftmaxWarpImplI22BroadcastScaleMaskLoadIffbLm2EiE11DirectStoreIffEfLi1ELi29ELi32ELi1ELb0EL9Algorithm0EEvT_T0_ll --------------------------
	.section	.nv.info._Z15SoftmaxWarpImplI22BroadcastScaleMaskLoadIffbLm2EiE11DirectStoreIffEfLi1ELi29ELi32ELi1ELb0EL9Algorithm0EEvT_T0_ll,"",@"SHT_CUDA_INFO"
	.sectionflags	@""
	.align	4


	//----- nvinfo : EIATTR_CUDA_API_VERSION
	.align		4
        /*0000*/ 	.byte	0x04, 0x37
        /*0002*/ 	.short	(.L_13666 - .L_13665)
.L_13665:
        /*0004*/ 	.word	0x00000082


	//----- nvinfo : EIATTR_KPARAM_INFO
	.align		4
.L_13666:
        /*0008*/ 	.byte	0x04, 0x17
        /*000a*/ 	.short	(.L_13668 - .L_13667)
.L_13667:
        /*000c*/ 	.word	0x00000000
        /*0010*/ 	.short	0x0003
        /*0012*/ 	.short	0x0070
        /*0014*/ 	.byte	0x00, 0xf0, 0x21, 0x00


	//----- nvinfo : EIATTR_KPARAM_INFO
	.align		4
.L_13668:
        /*0018*/ 	.byte	0x04, 0x17
        /*001a*/ 	.short	(.L_13670 - .L_13669)
.L_13669:
        /*001c*/ 	.word	0x00000000
        /*0020*/ 	.short	0x0002
        /*0022*/ 	.short	0x0068
        /*0024*/ 	.byte	0x00, 0xf0, 0x21, 0x00


	//----- nvinfo : EIATTR_KPARAM_INFO
	.align		4
.L_13670:
        /*0028*/ 	.byte	0x04, 0x17
        /*002a*/ 	.short	(.L_13672 - .L_13671)
.L_13671:
        /*002c*/ 	.word	0x00000000
        /*0030*/ 	.short	0x0001
        /*0032*/ 	.short	0x0058
        /*0034*/ 	.byte	0x00, 0xf0, 0x41, 0x00


	//----- nvinfo : EIATTR_KPARAM_INFO
	.align		4
.L_13672:
        /*0038*/ 	.byte	0x04, 0x17
        /*003a*/ 	.short	(.L_13674 - .L_13673)
.L_13673:
        /*003c*/ 	.word	0x00000000
        /*0040*/ 	.short	0x0000
        /*0042*/ 	.short	0x0000
        /*0044*/ 	.byte	0x00, 0xf0, 0x61, 0x01


	//----- nvinfo : EIATTR_SPARSE_MMA_MASK
	.align		4
.L_13674:
        /*0048*/ 	.byte	0x03, 0x50
        /*004a*/ 	.short	0x0000


	//----- nvinfo : EIATTR_MAXREG_COUNT
	.align		4
        /*004c*/ 	.byte	0x03, 0x1b
        /*004e*/ 	.short	0x00ff


	//----- nvinfo : EIATTR_EXTERNS
	.align		4
        /*0050*/ 	.byte	0x04, 0x0f
        /*0052*/ 	.short	(.L_13676 - .L_13675)


	//   ....[0]....
	.align		4
.L_13675:
        /*0054*/ 	.word	index@(__assertfail)


	//----- nvinfo : EIATTR_MERCURY_ISA_VERSION
	.align		4
.L_13676:
        /*0058*/ 	.byte	0x03, 0x5f
        /*005a*/ 	.short	0x0101


	//----- nvinfo : EIATTR_COOP_GROUP_MASK_REGIDS
	.align		4
        /*005c*/ 	.byte	0x04, 0x29
        /*005e*/ 	.short	(.L_13678 - .L_13677)


	//   ....[0]....
.L_13677:
        /*0060*/ 	.word	0xffffffff


	//   ....[1]....
        /*0064*/ 	.word	0xffffffff


	//   ....[2]....
        /*0068*/ 	.word	0xffffffff


	//   ....[3]....
        /*006c*/ 	.word	0xffffffff


	//   ....[4]....
        /*0070*/ 	.word	0xffffffff


	//   ....[5]....
        /*0074*/ 	.word	0xffffffff


	//   ....[6]....
        /*0078*/ 	.word	0xffffffff


	//   ....[7]....
        /*007c*/ 	.word	0xffffffff


	//   ....[8]....
        /*0080*/ 	.word	0xffffffff


	//   ....[9]....
        /*0084*/ 	.word	0xffffffff


	//   ....[10]....
        /*0088*/ 	.word	0x0500000f


	//   ....[11]....
        /*008c*/ 	.word	0x0500000f


	//   ....[12]....
        /*0090*/ 	.word	0x0500000f


	//   ....[13]....
        /*0094*/ 	.word	0x0500000f


	//   ....[14]....
        /*0098*/ 	.word	0x0500000f


	//   ....[15]....
        /*009c*/ 	.word	0x0500000f


	//   ....[16]....
        /*00a0*/ 	.word	0x0500000f


	//   ....[17]....
        /*00a4*/ 	.word	0x0500000f


	//   ....[18]....
        /*00a8*/ 	.word	0x0500000f


	//   ....[19]....
        /*00ac*/ 	.word	0x0500000f


	//----- nvinfo : EIATTR_COOP_GROUP_INSTR_OFFSETS
	.align		4
.L_13678:
        /*00b0*/ 	.byte	0x04, 0x28
        /*00b2*/ 	.short	(.L_13680 - .L_13679)


	//   ....[0]....
.L_13679:
        /*00b4*/ 	.word	0x00004210


	//   ....[1]....
        /*00b8*/ 	.word	0x00004250


	//   ....[2]....
        /*00bc*/ 	.word	0x00004270


	//   ....[3]....
        /*00c0*/ 	.word	0x00004290


	//   ....[4]....
        /*00c4*/ 	.word	0x000042b0


	//   ....[5]....
        /*00c8*/ 	.word	0x000054f0


	//   ....[6]....
        /*00cc*/ 	.word	0x00005510


	//   ....[7]....
        /*00d0*/ 	.word	0x00005530


	//   ....[8]....
        /*00d4*/ 	.word	0x00005550


	//   ....[9]....
        /*00d8*/ 	.word	0x00005570


	//   ....[10]....
        /*00dc*/ 	.word	0x00007390


	//   ....[11]....
        /*00e0*/ 	.word	0x00007410


	//   ....[12]....
        /*00e4*/ 	.word	0x00007470


	//   ....[13]....
        /*00e8*/ 	.word	0x000074d0


	//   ....[14]....
        /*00ec*/ 	.word	0x00007530


	//   ....[15]....
        /*00f0*/ 	.word	0x000087e0


	//   ....[16]....
        /*00f4*/ 	.word	0x00008840


	//   ....[17]....
        /*00f8*/ 	.word	0x000088a0


	//   ....[18]....
        /*00fc*/ 	.word	0x00008900


	//   ....[19]....
        /*0100*/ 	.word	0x00008960


	//----- nvinfo : EIATTR_VRC_CTA_INIT_COUNT
	.align		4
.L_13680:
        /*0104*/ 	.byte	0x02, 0x4a
	.zero		1
	.zero		1


	//----- nvinfo : EIATTR_SYSCALL_OFFSETS
	.align		4
        /*0108*/ 	.byte	0x04, 0x46
        /*010a*/ 	.short	(.L_13682 - .L_13681)


	//   ....[0]....
.L_13681:
        /*010c*/ 	.word	0x000001a0


	//----- nvinfo : EIATTR_EXIT_INSTR_OFFSETS
	.align		4
.L_13682:
        /*0110*/ 	.byte	0x04, 0x1c
        /*0112*/ 	.short	(.L_13684 - .L_13683)


	//   ....[0]....
.L_13683:
        /*0114*/ 	.word	0x00000250


	//   ....[1]....
        /*0118*/ 	.word	0x00007330


	//----- nvinfo : EIATTR_CRS_STACK_SIZE
	.align		4
.L_13684:
        /*011c*/ 	.byte	0x04, 0x1e
        /*011e*/ 	.short	(.L_13686 - .L_13685)
.L_13685:
        /*0120*/ 	.word	0x00000000


	//----- nvinfo : EIATTR_CBANK_PARAM_SIZE
	.align		4
.L_13686:
        /*0124*/ 	.byte	0x03, 0x19
        /*0126*/ 	.short	0x0078


	//----- nvinfo : EIATTR_PARAM_CBANK
	.align		4
        /*0128*/ 	.byte	0x04, 0x0a
        /*012a*/ 	.short	(.L_13688 - .L_13687)
	.align		4
.L_13687:
        /*012c*/ 	.word	index@(.nv.constant0._Z15SoftmaxWarpImplI22BroadcastScaleMaskLoadIffbLm2EiE11DirectStoreIffEfLi1ELi29ELi32ELi1ELb0EL9Algorithm0EEvT_T0_ll)
        /*0130*/ 	.short	0x0380
        /*0132*/ 	.short	0x0078


	//----- nvinfo : EIATTR_SW_WAR
	.align		4
.L_13688:
        /*0134*/ 	.byte	0x04, 0x36
        /*0136*/ 	.short	(.L_13690 - .L_13689)
.L_13689:
        /*0138*/ 	.word	0x00000008
.L_13690:


//--------------------- .nv.info._Z15SoftmaxWarpImplI22BroadcastScaleMaskLoadIffbLm2EiE11DirectStoreIffEfLi1ELi28ELi32ELi1ELb1EL9Algorithm0EEvT_T0_ll --------------------------
	.section	.nv.info._Z15SoftmaxWarpImplI22BroadcastScaleMaskLoadIffbLm2EiE11DirectStoreIffEfLi1ELi28ELi32ELi1ELb1EL9Algorithm0EEvT_T0_ll,"",@"SHT_CUDA_INFO"
	.sectionflags	@""
	.align	4


	//----- nvinfo : EIATTR_CUDA_API_VERSION
	.align		4
        /*0000*/ 	.byte	0x04, 0x37
        /*0002*/ 	.short	(.L_13692 - .L_13691)
.L_13691:
        /*0004*/ 	.word	0x00000082


	//----- nvinfo : EIATTR_KPARAM_INFO
	.align		4
.L_13692:
        /*0008*/ 	.byte	0x04, 0x17
        /*000a*/ 	.short	(.L_13694 - .L_13693)
.L_13693:
        /*000c*/ 	.word	0x00000000
        /*0010*/ 	.short	0x0003
        /*0012*/ 	.short	0x0070
        /*0014*/ 	.byte	0x00, 0xf0, 0x21, 0x00


	//----- nvinfo : EIATTR_KPARAM_INFO
	.align		4
.L_13694:
        /*0018*/ 	.byte	0x04, 0x17
        /*001a*/ 	.short	(.L_13696 - .L_13695)
.L_13695:
        /*001c*/ 	.word	0x00000000
        /*0020*/ 	.short	0x0002
        /*0022*/ 	.short	0x0068
        /*0024*/ 	.byte	0x00, 0xf0, 0x21, 0x00


	//----- nvinfo : EIATTR_KPARAM_INFO
	.align		4
.L_13696:
        /*0028*/ 	.byte	0x04, 0x17
        /*002a*/ 	.short	(.L_13698 - .L_13697)
.L_13697:
        /*002c*/ 	.word	0x00000000
        /*0030*/ 	.short	0x0001
        /*0032*/ 	.short	0x0058
        /*0034*/ 	.byte	0x00, 0xf0, 0x41, 0x00


	//----- nvinfo : EIATTR_KPARAM_INFO
	.align		4
.L_13698:
        /*0038*/ 	.byte	0x04, 0x17
        /*003a*/ 	.short	(.L_13700 - .L_13699)
.L_13699:
        /*003c*/ 	.word	0x00000000
        /*0040*/ 	.short	0x0000
        /*0042*/ 	.short	0x0000
        /*0044*/ 	.byte	0x00, 0xf0, 0x61, 0x01


	//----- nvinfo : EIATTR_SPARSE_MMA_MASK
	.align		4
.L_13700:
        /*0048*/ 	.byte	0x03, 0x50
        /*004a*/ 	.short	0x0000


	//----- nvinfo : EIATTR_MAXREG_COUNT
	.align		4
        /*004c*/ 	.byte	0x03, 0x1b
        /*004e*/ 	.short	0x00ff


	//----- nvinfo : EIATTR_EXTERNS
	.align		4
        /*0050*/ 	.byte	0x04, 0x0f
        /*0052*/ 	.short	(.L_13702 - .L_13701)


	//   ....[0]....
	.align		4
.L_13701:
        /*0054*/ 	.word	index@(__assertfail)


	//----- nvinfo : EIATTR_MERCURY_ISA_VERSION
	.align		4
.L_13702:
        /*0058*/ 	.byte	0x03, 0x5f
        /*005a*/ 	.short	0x0101


	//----- nvinfo : EIATTR_COOP_GROUP_MASK_REGIDS
	.align		4
        /*005c*/ 	.byte	0x04, 0x29
        /*005e*/ 	.short	(.L_13704 - .L_13703)


	//   ....[0]....
.L_13703:
        /*0060*/ 	.word	0xffffffff


	//   ....[1]....
        /*0064*/ 	.word	0xffffffff


	//   ....[2]....
        /*0068*/ 	.word	0xffffffff


	//   ....[3]....
        /*006c*/ 	.word	0xffffffff


	//   ....[4]....
        /*0070*/ 	.word	0xffffffff


	//   ....[5]....
        /*0074*/ 	.word	0xffffffff


	//   ....[6]....
        /*0078*/ 	.word	0xffffffff


	//   ....[7]....
        /*007c*/ 	.word	0xffffffff


	//   ....[8]....
        /*0080*/ 	.word	0xffffffff


	//   ....[9]....
        /*0084*/ 	.word	0xffffffff


	//   ....[10]....
        /*0088*/ 	.word	0x0500000f


	//   ....[11]....
        /*008c*/ 	.word	0x0500000f


	//   ....[12]....
        /*0090*/ 	.word	0x0500000f


	//   ....[13]....
        /*0094*/ 	.word	0x0500000f


	//   ....[14]....
        /*0098*/ 	.word	0x0500000f


	//   ....[15]....
        /*009c*/ 	.word	0x0500000f


	//   ....[16]....
        /*00a0*/ 	.word	0x0500000f


	//   ....[17]....
        /*00a4*/ 	.word	0x0500000f


	//   ....[18]....
        /*00a8*/ 	.word	0x0500000f


	//   ....[19]....
        /*00ac*/ 	.word	0x0500000f


	//----- nvinfo : EIATTR_COOP_GROUP_INSTR_OFFSETS
	.align		4
.L_13704:
        /*00b0*/ 	.byte	0x04, 0x28
        /*00b2*/ 	.short	(.L_13706 - .L_13705)


	//   ....[0]....
.L_13705:
        /*00b4*/ 	.word	0x00006b30


	//   ....[1]....
        /*00b8*/ 	.word	0x00006b70


	//   ....[2]....
        /*00bc*/ 	.word	0x00006b90


	//   ....[3]....
        /*00c0*/ 	.word	0x00006bb0


	//   ....[4]....
        /*00c4*/ 	.word	0x00006bd0


	//   ....[5]....
        /*00c8*/ 	.word	0x00007d70


	//   ....[6]....
        /*00cc*/ 	.word	0x00007d90


	//   ....[7]....
        /*00d0*/ 	.word	0x00007db0


	//   ....[8]....
        /*00d4*/ 	.word	0x00007dd0


	//   ....[9]....
        /*00d8*/ 	.word	0x00007df0


	//   ....[10]....
        /*00dc*/ 	.word	0x0000a320


	//   ....[11]....
        /*00e0*/ 	.word	0x0000a3a0


	//   ....[12]....
        /*00e4*/ 	.word	0x0000a400


	//   ....[13]....
        /*00e8*/ 	.word	0x0000a460


	//   ....[14]....
        /*00ec*/ 	.word	0x0000a4c0


	//   ....[15]....
        /*00f0*/ 	.word	0x0000b6d0


	//   ....[16]....
        /*00f4*/ 	.word	0x0000b730


	//   ....[17]....
        /*00f8*/ 	.word	0x0000b790


	//   ....[18]....
        /*00fc*/ 	.word	0x0000b7f0


	//   ....[19]....
        /*0100*/ 	.word	0x0000b850


	//----- nvinfo : EIATTR_VRC_CTA_INIT_COUNT
	.align		4
.L_13706:
        /*0104*/ 	.byte	0x02, 0x4a
	.zero		1
	.zero		1


	//----- nvinfo : EIATTR_SYSCALL_OFFSETS
	.align		4
        /*0108*/ 	.byte	0x04, 0x46
        /*010a*/ 	.short	(.L_13708 - .L_13707)


	//   ....[0]....
.L_13707:
        /*010c*/ 	.word	0x000001c0


	//----- nvinfo : EIATTR_EXIT_INSTR_OFFSETS
	.align		4
.L_13708:
        /*0110*/ 	.byte	0x04, 0x1c
        /*0112*/ 	.short	(.L_13710 - .L_13709)


	//   ....[0]....
.L_13709:
        /*0114*/ 	.word	0x00000250


	//   ....[1]....
        /*0118*/ 	.word	0x0000a2c0


	//----- nvinfo : EIATTR_CRS_STACK_SIZE
	.align		4
.L_13710:
        /*011c*/ 	.byte	0x04, 0x1e
        /*011e*/ 	.short	(.L_13712 - .L_13711)
.L_13711:
        /*0120*/ 	.word	0x00000000


	//----- nvinfo : EIATTR_CBANK_PARAM_SIZE
	.align		4
.L_13712:
        /*0124*/ 	.byte	0x03, 0x19
        /*0126*/ 	.short	0x0078


	//----- nvinfo : EIATTR_PARAM_CBANK
	.align		4
        /*0128*/ 	.byte	0x04, 0x0a
        /*012a*/ 	.short	(.L_13714 - .L_13713)
	.align		4
.L_13713:
        /*012c*/ 	.word	index@(.nv.constant0._Z15SoftmaxWarpImplI22BroadcastScaleMaskLoadIffbLm2EiE11DirectStoreIffEfLi1ELi28ELi32ELi1ELb1EL9Algorithm0EEvT_T0_ll)
        /*0130*/ 	.short	0x0380
        /*0132*/ 	.short	0x0078


	//----- nvinfo : EIATTR_SW_WAR
	.align		4
.L_13714:
        /*0134*/ 	.byte	0x04, 0x36
        /*0136*/ 	.short	(.L_13716 - .L_13715)
.L_13715:
        /*0138*/ 	.word	0x00000008
.L_13716:


//--------------------- .nv.info._Z15SoftmaxWarpImplI22BroadcastScaleMaskLoadIffbLm2EiE11DirectStoreIffEfLi1ELi28ELi32ELi1ELb0EL9Algorithm0EEvT_T0_ll --------------------------
	.section	.nv.info._Z15SoftmaxWarpImplI22BroadcastScaleMaskLoadIffbLm2EiE11DirectStoreIffEfLi1ELi28ELi32ELi1ELb0EL9Algorithm0EEvT_T0_ll,"",@"SHT_CUDA_INFO"
	.sectionflags	@""
	.align	4


	//----- nvinfo : EIATTR_CUDA_API_VERSION
	.align		4
        /*0000*/ 	.byte	0x04, 0x37
        /*0002*/ 	.short	(.L_13718 - .L_13717)
.L_13717:
        /*0004*/ 	.word	0x00000082


	//----- nvinfo : EIATTR_KPARAM_INFO
	.align		4
.L_13718:
        /*0008*/ 	.byte	0x04, 0x17
        /*000a*/ 	.short	(.L_13720 - .L_13719)
.L_13719:
        /*000c*/ 	.word	0x00000000
        /*0010*/ 	.short	0x0003
        /*0012*/ 	.short	0x0070
        /*0014*/ 	.byte	0x00, 0xf0, 0x21, 0x00


	//----- nvinfo : EIATTR_KPARAM_INFO
	.align		4
.L_13720:
        /*0018*/ 	.byte	0x04, 0x17
        /*001a*/ 	.short	(.L_13722 - .L_13721)
.L_13721:
        /*001c*/ 	.word	0x00000000
        /*0020*/ 	.short	0x0002
        /*0022*/ 	.short	0x0068
        /*0024*/ 	.byte	0x00, 0xf0, 0x21, 0x00


	//----- nvinfo : EIATTR_KPARAM_INFO
	.align		4
.L_13722:
        /*0028*/ 	.byte	0x04, 0x17
        /*002a*/ 	.short	(.L_13724 - .L_13723)
.L_13723:
        /*002c*/ 	.word	0x00000000
        /*0030*/ 	.short	0x0001
        /*0032*/ 	.short	0x0058
        /*0034*/ 	.byte	0x00, 0xf0, 0x41, 0x00


	//----- nvinfo : EIATTR_KPARAM_INFO
	.align		4
.L_13724:
        /*0038*/ 	.byte	0x04, 0x17
        /*003a*/ 	.short	(.L_13726 - .L_13725)
.L_13725:
        /*003c*/ 	.word	0x00000000
        /*0040*/ 	.short	0x0000
        /*0042*/ 	.short	0x0000
        /*0044*/ 	.byte	0x00, 0xf0, 0x61, 0x01


	//----- nvinfo : EIATTR_SPARSE_MMA_MASK
	.align		4
.L_13726:
        /*0048*/ 	.byte	0x03, 0x50
        /*004a*/ 	.short	0x0000


	//----- nvinfo : EIATTR_MAXREG_COUNT
	.align		4
        /*004c*/ 	.byte	0x03, 0x1b
        /*004e*/ 	.short	0x00ff


	//----- nvinfo : EIATTR_EXTERNS
	.align		4
        /*0050*/ 	.byte	0x04, 0x0f
        /*0052*/ 	.short	(.L_13728 - .L_13727)


	//   ....[0]....
	.align		4
.L_13727:
        /*0054*/ 	.word	index@(__assertfail)


	//----- nvinfo : EIATTR_MERCURY_ISA_VERSION
	.align		4
.L_13728:
        /*0058*/ 	.byte	0x03, 0x5f
        /*005a*/ 	.short	0x0101


	//----- nvinfo : EIATTR_COOP_GROUP_MASK_REGIDS
	.align		4
        /*005c*/ 	.byte	0x04, 0x29
        /*005e*/ 	.short	(.L_13730 - .L_13729)


	//   ....[0]....
.L_13729:
        /*0060*/ 	.word	0xffffffff


	//   ....[1]....
        /*0064*/ 	.word	0xffffffff


	//   ....[2]....
        /*0068*/ 	.word	0xffffffff


	//   ....[3]....
        /*006c*/ 	.word	0xffffffff


	//   ....[4]....
        /*0070*/ 	.word	0xffffffff


	//   ....[5]....
        /*0074*/ 	.word	0xffffffff


	//   ....[6]....
        /*0078*/ 	.word	0xffffffff


	//   ....[7]....
        /*007c*/ 	.word	0xffffffff


	//   ....[8]....
        /*0080*/ 	.word	0xffffffff


	//   ....[9]....
        /*0084*/ 	.word	0xffffffff


	//   ....[10]....
        /*0088*/ 	.word	0x0500000f


	//   ....[11]....
        /*008c*/ 	.word	0x0500000f


	//   ....[12]....
        /*0090*/ 	.word	0x0500000f


	//   ....[13]....
        /*0094*/ 	.word	0x0500000f


	//   ....[14]....
        /*0098*/ 	.word	0x0500000f


	//   ....[15]....
        /*009c*/ 	.word	0x0500000f


	//   ....[16]....
        /*00a0*/ 	.word	0x0500000f


	//   ....[17]....
        /*00a4*/ 	.word	0x0500000f


	//   ....[18]....
        /*00a8*/ 	.word	0x0500000f


	//   ....[19]....
        /*00ac*/ 	.word	0x0500000f


	//----- nvinfo : EIATTR_COOP_GROUP_INSTR_OFFSETS
	.align		4
.L_13730:
        /*00b0*/ 	.byte	0x04, 0x28
        /*00b2*/ 	.short	(.L_13732 - .L_13731)


	//   ....[0]....
.L_13731:
        /*00b4*/ 	.word	0x00003fa0


	//   ....[1]....
        /*00b8*/ 	.word	0x00003fe0


	//   ....[2]....
        /*00bc*/ 	.word	0x00004000


	//   ....[3]....
        /*00c0*/ 	.word	0x00004020


	//   ....[4]....
        /*00c4*/ 	.word	0x00004040


	//   ....[5]....
        /*00c8*/ 	.word	0x000051e0


	//   ....[6]....
        /*00cc*/ 	.word	0x00005200


	//   ....[7]....
        /*00d0*/ 	.word	0x00005220


	//   ....[8]....
        /*00d4*/ 	.word	0x00005240


	//   ....[9]....
        /*00d8*/ 	.word	0x00005260


	//   ....[10]....
        /*00dc*/ 	.word	0x00006f90


	//   ....[11]....
        /*00e0*/ 	.word	0x00007010


	//   ....[12]....
        /*00e4*/ 	.word	0x00007070


	//   ....[13]....
        /*00e8*/ 	.word	0x000070d0


	//   ....[14]....
        /*00ec*/ 	.word	0x00007130


	//   ....[15]....
        /*00f0*/ 	.word	0x00008340


	//   ....[16]....
        /*00f4*/ 	.word	0x000083a0


	//   ....[17]....
        /*00f8*/ 	.word	0x00008400


	//   ....[18]....
        /*00fc*/ 	.word	0x00008460


	//   ....[19]....
        /*0100*/ 	.word	0x000084c0


	//----- nvinfo : EIATTR_VRC_CTA_INIT_COUNT
	.align		4
.L_13732:
        /*0104*/ 	.byte	0x02, 0x4a
	.zero		1
	.zero		1


	//----- nvinfo : EIATTR_SYSCALL_OFFSETS
	.align		4
        /*0108*/ 	.byte	0x04, 0x46
        /*010a*/ 	.short	(.L_13734 - .L_13733)


	//   ....[0]....
.L_13733:
        /*010c*/ 	.word	0x000001a0


	//----- nvinfo : EIATTR_EXIT_INSTR_OFFSETS
	.align		4
.L_13734:
        /*0110*/ 	.byte	0x04, 0x1c
        /*0112*/ 	.short	(.L_13736 - .L_13735)


	//   ....[0]....
.L_13735:
        /*0114*/ 	.word	0x00000250


	//   ....[1]....
        /*0118*/ 	.word	0x00006f30


	//----- nvinfo : EIATTR_CRS_STACK_SIZE
	.align		4
.L_13736:
        /*011c*/ 	.byte	0x04, 0x1e
        /*011e*/ 	.short	(.L_13738 - .L_13737)
.L_13737:
        /*0120*/ 	.word	0x00000000


	//----- nvinfo : EIATTR_CBANK_PARAM_SIZE
	.align		4
.L_13738:
        /*0124*/ 	.byte	0x03, 0x19
        /*0126*/ 	.short	0x0078


	//----- nvinfo : EIATTR_PARAM_CBANK
	.align		4
        /*0128*/ 	.byte	0x04, 0x0a
        /*012a*/ 	.short	(.L_13740 - .L_13739)
	.align		4
.L_13739:
        /*012c*/ 	.word	index@(.nv.constant0._Z15SoftmaxWarpImplI22BroadcastScaleMaskLoadIffbLm2EiE11DirectStoreIffEfLi1ELi28ELi32ELi1ELb0EL9Algorithm0EEvT_T0_ll)
        /*0130*/ 	.short	0x0380
        /*0132*/ 	.short	0x0078


	//----- nvinfo : EIATTR_SW_WAR
	.align		4
.L_13740:
        /*0134*/ 	.byte	0x04, 0x36
        /*0136*/ 	.short	(.L_13742 - .L_13741)
.L_13741:
        /*0138*/ 	.word	0x00000008
.L_13742:


//--------------------- .nv.info._Z15SoftmaxWarpImplI22BroadcastScaleMaskLoadIffbLm2EiE11DirectStoreIffEfLi1ELi27ELi32ELi1ELb1EL9Algorithm0EEvT_T0_ll --------------------------
	.section	.nv.info._Z15SoftmaxWarpImplI22BroadcastScaleMaskLoadIffbLm2EiE11DirectStoreIffEfLi1ELi27ELi32ELi1ELb1EL9Algorithm0EEvT_T0_ll,"",@"SHT_CUDA_INFO"
	.sectionflags	@""
	.align	4


	//----- nvinfo : EIATTR_CUDA_API_VERSION
	.align		4
        /*0000*/ 	.byte	0x04, 0x37
        /*0002*/ 	.short	(.L_13744 - .L_13743)
.L_13743:
        /*0004*/ 	.word	0x00000082


	//----- nvinfo : EIATTR_KPARAM_INFO
	.align		4
.L_13744:
        /*0008*/ 	.byte	0x04, 0x17
        /*000a*/ 	.short	(.L_13746 - .L_13745)
.L_13745:
        /*000c*/ 	.word	0x00000000
        /*0010*/ 	.short	0x0003
        /*0012*/ 	.short	0x0070
        /*0014*/ 	.byte	0x00, 0xf0, 0x21, 0x00


	//----- nvinfo : EIATTR_KPARAM_INFO
	.align		4
.L_13746:
        /*0018*/ 	.byte	0x04, 0x17
        /*001a*/ 	.short	(.L_13748 - .L_13747)
.L_13747:
        /*001c*/ 	.word	0x00000000
        /*0020*/ 	.short	0x0002
        /*0022*/ 	.short	0x0068
        /*0024*/ 	.byte	0x00, 0xf0, 0x21, 0x00


	//----- nvinfo : EIATTR_KPARAM_INFO
	.align		4
.L_13748:
        /*0028*/ 	.byte	0x04, 0x17
        /*002a*/ 	.short	(.L_13750 - .L_13749)
.L_13749:
        /*002c*/ 	.word	0x00000000
        /*0030*/ 	.short	0x0001
        /*0032*/ 	.short	0x0058
        /*0034*/ 	.byte	0x00, 0xf0, 0x41, 0x00


	//----- nvinfo : EIATTR_KPARAM_INFO
	.align		4
.L_13750:
        /*0038*/ 	.byte	0x04, 0x17
        /*003a*/ 	.short	(.L_13752 - .L_13751)
.L_13751:
        /*003c*/ 	.word	0x00000000
        /*0040*/ 	.short	0x0000
        /*0042*/ 	.short	0x0000
        /*0044*/ 	.byte	0x00, 0xf0, 0x61, 0x01


	//----- nvinfo : EIATTR_SPARSE_MMA_MASK
	.align		4
.L_13752:
        /*0048*/ 	.byte	0x03, 0x50
        /*004a*/ 	.short	0x0000


	//----- nvinfo : EIATTR_MAXREG_COUNT
	.align		4
        /*004c*/ 	.byte	0x03, 0x1b
        /*004e*/ 	.short	0x00ff


	//----- nvinfo : EIATTR_EXTERNS
	.align		4
        /*0050*/ 	.byte	0x04, 0x0f
        /*0052*/ 	.short	(.L_13754 - .L_13753)


	//   ....[0]....
	.align		4
.L_13753:
        /*0054*/ 	.word	index@(__assertfail)


	//----- nvinfo : EIATTR_MERCURY_ISA_VERSION
	.align		4
.L_13754:
        /*0058*/ 	.byte	0x03, 0x5f
        /*005a*/ 	.short	0x0101


	//----- nvinfo : EIATTR_COOP_GROUP_MASK_REGIDS
	.align		4
        /*005c*/ 	.byte	0x04, 0x29
        /*005e*/ 	.short	(.L_13756 - .L_13755)


	//   ....[0]....
.L_13755:
        /*0060*/ 	.word	0xffffffff


	//   ....[1]....
        /*0064*/ 	.word	0xffffffff


	//   ....[2]....
        /*0068*/ 	.word	0xffffffff


	//   ....[3]....
        /*006c*/ 	.word	0xffffffff


	//   ....[4]....
        /*0070*/ 	.word	0xffffffff


	//   ....[5]....
        /*0074*/ 	.word	0xffffffff


	//   ....[6]....
        /*0078*/ 	.word	0xffffffff


	//   ....[7]....
        /*007c*/ 	.word	0xffffffff


	//   ....[8]....
        /*0080*/ 	.word	0xffffffff


	//   ....[9]....
        /*0084*/ 	.word	0xffffffff


	//   ....[10]....
        /*0088*/ 	.word	0x0500000f


	//   ....[11]....
        /*008c*/ 	.word	0x0500000f


	//   ....[12]....
        /*0090*/ 	.word	0x0500000f


	//   ....[13]....
        /*0094*/ 	.word	0x0500000f


	//   ....[14]....
        /*0098*/ 	.word	0x0500000f


	//   ....[15]....
        /*009c*/ 	.word	0x0500000f


	//   ....[16]....
        /*00a0*/ 	.word	0x0500000f


	//   ....[17]....
        /*00a4*/ 	.word	0x0500000f


	//   ....[18]....
        /*00a8*/ 	.word	0x0500000f


	//   ....[19]....
        /*00ac*/ 	.word	0x0500000f


	//----- nvinfo : EIATTR_COOP_GROUP_INSTR_OFFSETS
	.align		4
.L_13756:
        /*00b0*/ 	.byte	0x04, 0x28
        /*00b2*/ 	.short	(.L_13758 - .L_13757)


	//   ....[0]....
.L_13757:
        /*00b4*/ 	.word	0x00006760


	//   ....[1]....
        /*00b8*/ 	.word	0x000067a0


	//   ....[2]....
        /*00bc*/ 	.word	0x000067c0


	//   ....[3]....
        /*00c0*/ 	.word	0x000067e0


	//   ....[4]....
        /*00c4*/ 	.word	0x00006800


	//   ....[5]....
        /*00c8*/ 	.word	0x00007900


	//   ....[6]....
        /*00cc*/ 	.word	0x00007920


	//   ....[7]....
        /*00d0*/ 	.word	0x00007940


	//   ....[8]....
        /*00d4*/ 	.word	0x00007960


	//   ....[9]....
        /*00d8*/ 	.word	0x00007980


	//   ....[10]....
        /*00dc*/ 	.word	0x00009bb0


	//   ....[11]....
        /*00e0*/ 	.word	0x00009c30


	//   ....[12]....
        /*00e4*/ 	.word	0x00009c90


	//   ....[13]....
        /*00e8*/ 	.word	0x00009cf0


	//   ....[14]....
        /*00ec*/ 	.word	0x00009d50


	//   ....[15]....
        /*00f0*/ 	.word	0x0000aec0


	//   ....[16]....
        /*00f4*/ 	.word	0x0000af20


	//   ....[17]....
        /*00f8*/ 	.word	0x0000af80


	//   ....[18]....
        /*00fc*/ 	.word	0x0000afe0


	//   ....[19]....
        /*0100*/ 	.word	0x0000b040


	//----- nvinfo : EIATTR_VRC_CTA_INIT_COUNT
	.align		4
.L_13758:
        /*0104*/ 	.byte	0x02, 0x4a
	.zero		1
	.zero		1


	//----- nvinfo : EIATTR_SYSCALL_OFFSETS
	.align		4
        /*0108*/ 	.byte	0x04, 0x46
        /*010a*/ 	.short	(.L_13760 - .L_13759)


	//   ....[0]....
.L_13759:
        /*010c*/ 	.word	0x000001c0


	//----- nvinfo : EIATTR_EXIT_INSTR_OFFSETS
	.align		4
.L_13760:
        /*0110*/ 	.byte	0x04, 0x1c
        /*0112*/ 	.short	(.L_13762 - .L_13761)


	//   ....[0]....
.L_13761:
        /*0114*/ 	.word	0x00000250


	//   ....[1]....
        /*0118*/ 	.word	0x00009b50


	//----- nvinfo : EIATTR_CRS_STACK_SIZE
	.align		4
.L_13762:
        /*011c*/ 	.byte	0x04, 0x1e
        /*011e*/ 	.short	(.L_13764 - .L_13763)
.L_13763:
        /*0120*/ 	.word	0x00000000


	//----- nvinfo : EIATTR_CBANK_PARAM_SIZE
	.align		4
.L_13764:
        /*0124*/ 	.byte	0x03, 0x19
        /*0126*/ 	.short	0x0078


	//----- nvinfo : EIATTR_PARAM_CBANK
	.align		4
        /*0128*/ 	.byte	0x04, 0x0a
        /*012a*/ 	.short	(.L_13766 - .L_13765)
	.align		4
.L_13765:
        /*012c*/ 	.word	index@(.nv.constant0._Z15SoftmaxWarpImplI22BroadcastScaleMaskLoadIffbLm2EiE11DirectStoreIffEfLi1ELi27ELi32ELi1ELb1EL9Algorithm0EEvT_T0_ll)
        /*0130*/ 	.short	0x0380
        /*0132*/ 	.short	0x0078


	//----- nvinfo : EIATTR_SW_WAR
	.align		4
.L_13766:
        /*0134*/ 	.byte	0x04, 0x36
        /*0136*/ 	.short	(.L_13768 - .L_13767)
.L_13767:
        /*0138*/ 	.word	0x00000008
.L_13768:


//--------------------- .nv.info._Z15SoftmaxWarpImplI22BroadcastScaleMaskLoadIffbLm2EiE11DirectStoreIffEfLi1ELi27ELi32ELi1ELb0EL9Algorithm0EEvT_T0_ll --------------------------
	.section	.nv.info._Z15SoftmaxWarpImplI22BroadcastScaleMaskLoadIffbLm2EiE11DirectStoreIffEfLi1ELi27ELi32ELi1ELb0EL9Algorithm0EEvT_T0_ll,"",@"SHT_CUDA_INFO"
	.sectionflags	@""
	.align	4


	//----- nvinfo : EIATTR_CUDA_API_VERSION
	.align		4
        /*0000*/ 	.byte	0x04, 0x37
        /*0002*/ 	.short	(.L_13770 - .L_13769)
.L_13769:
        /*0004*/ 	.word	0x00000082


	//----- nvinfo : EIATTR_KPARAM_INFO
	.align		4
.L_13770:
        /*0008*/ 	.byte	0x04, 0x17
        /*000a*/ 	.short	(.L_13772 - .L_13771)
.L_13771:
        /*000c*/ 	.word	0x00000000
        /*0010*/ 	.short	0x0003
        /*0012*/ 	.short	0x0070
        /*0014*/ 	.byte	0x00, 0xf0, 0x21, 0x00


	//----- nvinfo : EIATTR_KPARAM_INFO
	.align		4
.L_13772:
        /*0018*/ 	.byte	0x04, 0x17
        /*001a*/ 	.short	(.L_13774 - .L_13773)
.L_13773:
        /*001c*/ 	.word	0x00000000
        /*0020*/ 	.short	0x0002
        /*0022*/ 	.short	0x0068
        /*0024*/ 	.byte	0x00, 0xf0, 0x21, 0x00


	//----- nvinfo : EIATTR_KPARAM_INFO
	.align		4
.L_13774:
        /*0028*/ 	.byte	0x04, 0x17
        /*002a*/ 	.short	(.L_13776 - .L_13775)
.L_13775:
        /*002c*/ 	.word	0x00000000
        /*0030*/ 	.short	0x0001
        /*0032*/ 	.short	0x0058
        /*0034*/ 	.byte	0x00, 0xf0, 0x41, 0x00


	//----- nvinfo : EIATTR_KPARAM_INFO
	.align		4
.L_13776:
        /*0038*/ 	.byte	0x04, 0x17
        /*003a*/ 	.short	(.L_13778 - .L_13777)
.L_13777:
        /*003c*/ 	.word	0x00000000
        /*0040*/ 	.short	0x0000
        /*0042*/ 	.short	0x0000
        /*0044*/ 	.byte	0x00, 0xf0, 0x61, 0x01


	//----- nvinfo : EIATTR_SPARSE_MMA_MASK
	.align		4
.L_13778:
        /*0048*/ 	.byte	0x03, 0x50
        /*004a*/ 	.short	0x0000


	//----- nvinfo : EIATTR_MAXREG_COUNT
	.align		4
        /*004c*/ 	.byte	0x03, 0x1b
        /*004e*/ 	.short	0x00ff


	//----- nvinfo : EIATTR_EXTERNS
	.align		4
        /*0050*/ 	.byte	0x04, 0x0f
        /*0052*/ 	.short	(.L_13780 - .L_13779)


	//   ....[0]....
	.align		4
.L_13779:
        /*0054*/ 	.word	index@(__assertfail)


	//----- nvinfo : EIATTR_MERCURY_ISA_VERSION
	.align		4
.L_13780:
        /*0058*/ 	.byte	0x03, 0x5f
        /*005a*/ 	.short	0x0101


	//----- nvinfo : EIATTR_COOP_GROUP_MASK_REGIDS
	.align		4
        /*005c*/ 	.byte	0x04, 0x29
        /*005e*/ 	.short	(.L_13782 - .L_13781)


	//   ....[0]....
.L_13781:
        /*0060*/ 	.word	0xffffffff


	//   ....[1]....
        /*0064*/ 	.word	0xffffffff


	//   ....[2]....
        /*0068*/ 	.word	0xffffffff


	//   ....[3]....
        /*006c*/ 	.word	0xffffffff


	//   ....[4]....
        /*0070*/ 	.word	0xffffffff


	//   ....[5]....
        /*0074*/ 	.word	0xffffffff


	//   ....[6]....
        /*0078*/ 	.word	0xffffffff


	//   ....[7]....
        /*007c*/ 	.word	0xffffffff


	//   ....[8]....
        /*0080*/ 	.word	0xffffffff


	//   ....[9]....
        /*0084*/ 	.word	0xffffffff


	//   ....[10]....
        /*0088*/ 	.word	0x0500000f


	//   ....[11]....
        /*008c*/ 	.word	0x0500000f


	//   ....[12]....
        /*0090*/ 	.word	0x0500000f


	//   ....[13]....
        /*0094*/ 	.word	0x0500000f


	//   ....[14]....
        /*0098*/ 	.word	0x0500000f


	//   ....[15]....
        /*009c*/ 	.word	0x0500000f


	//   ....[16]....
        /*00a0*/ 	.word	0x0500000f


	//   ....[17]....
        /*00a4*/ 	.word	0x0500000f


	//   ....[18]....
        /*00a8*/ 	.word	0x0500000f


	//   ....[19]....
        /*00ac*/ 	.word	0x0500000f


	//----- nvinfo : EIATTR_COOP_GROUP_INSTR_OFFSETS
	.align		4
.L_13782:
        /*00b0*/ 	.byte	0x04, 0x28
        /*00b2*/ 	.short	(.L_13784 - .L_13783)


	//   ....[0]....
.L_13783:
        /*00b4*/ 	.word	0x00003d40


	//   ....[1]....
        /*00b8*/ 	.word	0x00003d80


	//   ....[2]....
        /*00bc*/ 	.word	0x00003da0


	//   ....[3]....
        /*00c0*/ 	.word	0x00003dc0


	//   ....[4]....
        /*00c4*/ 	.word	0x00003de0


	//   ....[5]....
        /*00c8*/ 	.word	0x00004ee0


	//   ....[6]....
        /*00cc*/ 	.word	0x00004f00


	//   ....[7]....
        /*00d0*/ 	.word	0x00004f20


	//   ....[8]....
        /*00d4*/ 	.word	0x00004f40


	//   ....[9]....
        /*00d8*/ 	.word	0x00004f60


	//   ....[10]....
        /*00dc*/ 	.word	0x00006d40


	//   ....[11]....
        /*00e0*/ 	.word	0x00006dd0


	//   ....[12]....
        /*00e4*/ 	.word	0x00006e30


	//   ....[13]....
        /*00e8*/ 	.word	0x00006e90


	//   ....[14]....
        /*00ec*/ 	.word	0x00006ef0


	//   ....[15]....
        /*00f0*/ 	.word	0x00008050


	//   ....[16]....
        /*00f4*/ 	.word	0x000080b0


	//   ....[17]....
        /*00f8*/ 	.word	0x00008110


	//   ....[18]....
        /*00fc*/ 	.word	0x00008170


	//   ....[19]....
        /*0100*/ 	.word	0x000081d0


	//----- nvinfo : EIATTR_VRC_CTA_INIT_COUNT
	.align		4
.L_13784:
        /*0104*/ 	.byte	0x02, 0x4a
	.zero		1
	.zero		1


	//----- nvinfo : EIATTR_SYSCALL_OFFSETS
	.align		4
        /*0108*/ 	.byte	0x04, 0x46
        /*010a*/ 	.short	(.L_13786 - .L_13785)


	//   ....[0]....
.L_13785:
        /*010c*/ 	.word	0x000001a0


	//----- nvinfo : EIATTR_EXIT_INSTR_OFFSETS
	.align		4
.L_13786:
        /*0110*/ 	.byte	0x04, 0x1c
        /*0112*/ 	.short	(.L_13788 - .L_13787)


	//   ....[0]....
.L_13787:
        /*0114*/ 	.word	0x00000250


	//   ....[1]....
        /*0118*/ 	.word	0x00006ce0


	//----- nvinfo : EIATTR_CRS_STACK_SIZE
	.align		4
.L_13788:
        /*011c*/ 	.byte	0x04, 0x1e
        /*011e*/ 	.short	(.L_13790 - .L_13789)
.L_13789:
        /*0120*/ 	.word	0x00000000


	//----- nvinfo : EIATTR_CBANK_PARAM_SIZE
	.align		4
.L_13790:
        /*0124*/ 	.byte	0x03, 0x19
        /*0126*/ 	.short	0x0078


	//----- nvinfo : EIATTR_PARAM_CBANK
	.align		4
        /*0128*/ 	.byte	0x04, 0x0a
        /*012a*/ 	.short	(.L_13792 - .L_13791)
	.align		4
.L_13791:
        /*012c*/ 	.word	index@(.nv.constant0._Z15SoftmaxWarpImplI22BroadcastScaleMaskLoadIffbLm2EiE11DirectStoreIffEfLi1ELi27ELi32ELi1ELb0EL9Algorithm0EEvT_T0_ll)
        /*0130*/ 	.short	0x0380
        /*0132*/ 	.short	0x0078


	//----- nvinfo : EIATTR_SW_WAR
	.align		4
.L_13792:
        /*0134*/ 	.byte	0x04, 0x36
        /*0136*/ 	.short	(.L_13794 - .L_13793)
.L_13793:
        /*0138*/ 	.word	0x00000008
.L_13794:


//--------------------- .nv.info._Z15SoftmaxWarpImplI22BroadcastScaleMaskLoadIffbLm2EiE11DirectStoreIffEfLi1ELi26ELi32ELi1ELb1EL9Algorithm0EEvT_T0_ll --------------------------
	.section	.nv.info._Z15SoftmaxWarpImplI22BroadcastScaleMaskLoadIffbLm2EiE11DirectStoreIffEfLi1ELi26ELi32ELi1ELb1EL9Algorithm0EEvT_T0_ll,"",@"SHT_CUDA_INFO"
	.sectionflags	@""
	.align	4


	//----- nvinfo : EIATTR_CUDA_API_VERSION
	.align		4
        /*0000*/ 	.byte	0x04, 0x37
        /*0002*/ 	.short	(.L_13796 - .L_13795)
.L_13795:
        /*0004*/ 	.word	0x00000082


	//----- nvinfo : EIATTR_KPARAM_INFO
	.align		4
.L_13796:
        /*0008*/ 	.byte	0x04, 0x17
        /*000a*/ 	.short	(.L_13798 - .L_13797)
.L_13797:
        /*000c*/ 	.word	0x00000000
        /*0010*/ 	.short	0x0003
        /*0012*/ 	.short	0x0070
        /*0014*/ 	.byte	0x00, 0xf0, 0x21, 0x00


	//----- nvinfo : EIATTR_KPARAM_INFO
	.align		4
.L_13798:
        /*0018*/ 	.byte	0x04, 0x17
        /*001a*/ 	.short	(.L_13800 - .L_13799)
.L_13799:
        /*001c*/ 	.word	0x00000000
        /*0020*/ 	.short	0x0002
        /*0022*/ 	.short	0x0068
        /*0024*/ 	.byte	0x00, 0xf0, 0x21, 0x00


	//----- nvinfo : EIATTR_KPARAM_INFO
	.align		4
.L_13800:
        /*0028*/ 	.byte	0x04, 0x17
        /*002a*/ 	.short	(.L_13802 - .L_13801)
.L_13801:
        /*002c*/ 	.word	0x00000000
        /*0030*/ 	.short	0x0001
        /*0032*/ 	.short	0x0058
        /*0034*/ 	.byte	0x00, 0xf0, 0x41, 0x00


	//----- nvinfo : EIATTR_KPARAM_INFO
	.align		4
.L_13802:
        /*0038*/ 	.byte	0x04, 0x17
        /*003a*/ 	.short	(.L_13804 - .L_13803)
.L_13803:
        /*003c*/ 	.word	0x00000000
        /*0040*/ 	.short	0x0000
        /*0042*/ 	.short	0x0000
        /*0044*/ 	.byte	0x00, 0xf0, 0x61, 0x01


	//----- nvinfo : EIATTR_SPARSE_MMA_MASK
	.align		4
.L_13804:
        /*0048*/ 	.byte	0x03, 0x50
        /*004a*/ 	.short	0x0000


	//----- nvinfo : EIATTR_MAXREG_COUNT
	.align		4
        /*004c*/ 	.byte	0x03, 0x1b
        /*004e*/ 	.short	0x00ff


	//----- nvinfo : EIATTR_EXTERNS
	.align		4
        /*0050*/ 	.byte	0x04, 0x0f
        /*0052*/ 	.short	(.L_13806 - .L_13805)


	//   ....[0]....
	.align		4
.L_13805:
        /*0054*/ 	.word	index@(__assertfail)


	//----- nvinfo : EIATTR_MERCURY_ISA_VERSION
	.align		4
.L_13806:
        /*0058*/ 	.byte	0x03, 0x5f
        /*005a*/ 	.short	0x0101


	//----- nvinfo : EIATTR_COOP_GROUP_MASK_REGIDS
	.align		4
        /*005c*/ 	.byte	0x04, 0x29
        /*005e*/ 	.short	(.L_13808 - .L_13807)


	//   ....[0]....
.L_13807:
        /*0060*/ 	.word	0xffffffff


	//   ....[1]....
        /*0064*/ 	.word	0xffffffff


	//   ....[2]....
        /*0068*/ 	.word	0xffffffff


	//   ....[3]....
        /*006c*/ 	.word	0xffffffff


	//   ....[4]....
        /*0070*/ 	.word	0xffffffff


	//   ....[5]....
        /*0074*/ 	.word	0xffffffff


	//   ....[6]....
        /*0078*/ 	.word	0xffffffff


	//   ....[7]....
        /*007c*/ 	.word	0xffffffff


	//   ....[8]....
        /*0080*/ 	.word	0xffffffff


	//   ....[9]....
        /*0084*/ 	.word	0xffffffff


	//   ....[10]....
        /*0088*/ 	.word	0x0500000f


	//   ....[11]....
        /*008c*/ 	.word	0x0500000f


	//   ....[12]....
        /*0090*/ 	.word	0x0500000f


	//   ....[13]....
        /*0094*/ 	.word	0x0500000f


	//   ....[14]....
        /*0098*/ 	.word	0x0500000f


	//   ....[15]....
        /*009c*/ 	.word	0x0500000f


	//   ....[16]....
        /*00a0*/ 	.word	0x0500000f


	//   ....[17]....
        /*00a4*/ 	.word	0x0500000f


	//   ....[18]....
        /*00a8*/ 	.word	0x0500000f


	//   ....[19]....
        /*00ac*/ 	.word	0x0500000f


	//----- nvinfo : EIATTR_COOP_GROUP_INSTR_OFFSETS
	.align		4
.L_13808:
        /*00b0*/ 	.byte	0x04, 0x28
        /*00b2*/ 	.short	(.L_13810 - .L_13809)


	//   ....[0]....
.L_13809:
        /*00b4*/ 	.word	0x000063e0


	//   ....[1]....
        /*00b8*/ 	.word	0x00006420


	//   ....[2]....
        /*00bc*/ 	.word	0x00006440


	//   ....[3]....
        /*00c0*/ 	.word	0x00006460


	//   ....[4]....
        /*00c4*/ 	.word	0x00006480


	//   ....[5]....
        /*00c8*/ 	.word	0x000074e0


	//   ....[6]....
        /*00cc*/ 	.word	0x00007500


	//   ....[7]....
        /*00d0*/ 	.word	0x00007520


	//   ....[8]....
        /*00d4*/ 	.word	0x00007540


	//   ....[9]....
        /*00d8*/ 	.word	0x00007560


	//   ....[10]....
        /*00dc*/ 	.word	0x000097e0


	//   ....[11]....
        /*00e0*/ 	.word	0x00009860


	//   ....[12]....
        /*00e4*/ 	.word	0x000098c0


	//   ....[13]....
        /*00e8*/ 	.word	0x00009920


	//   ....[14]....
        /*00ec*/ 	.word	0x00009980


	//   ....[15]....
        /*00f0*/ 	.word	0x0000aa50


	//   ....[16]....
        /*00f4*/ 	.word	0x0000aab0


	//   ....[17]....
        /*00f8*/ 	.word	0x0000ab10


	//   ....[18]....
        /*00fc*/ 	.word	0x0000ab70


	//   ....[19]....
        /*0100*/ 	.word	0x0000abd0


	//----- nvinfo : EIATTR_VRC_CTA_INIT_COUNT
	.align		4
.L_13810:
        /*0104*/ 	.byte	0x02, 0x4a
	.zero		1
	.zero		1


	//----- nvinfo : EIATTR_SYSCALL_OFFSETS
	.align		4
        /*0108*/ 	.byte	0x04, 0x46
        /*010a*/ 	.short	(.L_13812 - .L_13811)


	//   ....[0]....
.L_13811:
        /*010c*/ 	.word	0x000001c0


	//----- nvinfo : EIATTR_EXIT_INSTR_OFFSETS
	.align		4
.L_13812:
        /*0110*/ 	.byte	0x04, 0x1c
        /*0112*/ 	.short	(.L_13814 - .L_13813)


	//   ....[0]....
.L_13813:
        /*0114*/ 	.word	0x00000250


	//   ....[1]....
        /*0118*/ 	.word	0x00009780


	//----- nvinfo : EIATTR_CRS_STACK_SIZE
	.align		4
.L_13814:
        /*011c*/ 	.byte	0x04, 0x1e
        /*011e*/ 	.short	(.L_13816 - .L_13815)
.L_13815:
        /*0120*/ 	.word	0x00000000


	//----- nvinfo : EIATTR_CBANK_PARAM_SIZE
	.align		4
.L_13816:
        /*0124*/ 	.byte	0x03, 0x19
        /*0126*/ 	.short	0x0078


	//----- nvinfo : EIATTR_PARAM_CBANK
	.align		4
        /*0128*/ 	.byte	0x04, 0x0a
        /*012a*/ 	.short	(.L_13818 - .L_13817)
	.align		4
.L_13817:
        /*012c*/ 	.word	index@(.nv.constant0._Z15SoftmaxWarpImplI22BroadcastScaleMaskLoadIffbLm2EiE11DirectStoreIffEfLi1ELi26ELi32ELi1ELb1EL9Algorithm0EEvT_T0_ll)
        /*0130*/ 	.short	0x0380
        /*0132*/ 	.short	0x0078


	//----- nvinfo : EIATTR_SW_WAR
	.align		4
.L_13818:
        /*0134*/ 	.byte	0x04, 0x36
        /*0136*/ 	.short	(.L_13820 - .L_13819)
.L_13819:
        /*0138*/ 	.word	0x00000008
.L_13820:


//--------------------- .nv.info._Z15SoftmaxWarpImplI22BroadcastScaleMaskLoadIffbLm2EiE11DirectStoreIffEfLi1ELi26ELi32ELi1ELb0EL9Algorithm0EEvT_T0_ll --------------------------
	.section	.nv.info._Z15SoftmaxWarpImplI22BroadcastScaleMaskLoadIffbLm2EiE11DirectStoreIffEfLi1ELi26ELi32ELi1ELb0EL9Algorithm0EEvT_T0_ll,"",@"SHT_CUDA_INFO"
	.sectionflags	@""
	.align	4


	//----- nvinfo : EIATTR_CUDA_API_VERSION
	.align		4
        /*0000*/ 	.byte	0x04, 0x37
        /*0002*/ 	.short	(.L_13822 - .L_13821)
.L_13821:
        /*0004*/ 	.word	0x00000082


	//----- nvinfo : EIATTR_KPARAM_INFO
	.align		4
.L_13822:
        /*0008*/ 	.byte	0x04, 0x17
        /*000a*/ 	.short	(.L_13824 - .L_13823)
.L_13823:
        /*000c*/ 	.word	0x00000000
        /*0010*/ 	.short	0x0003
        /*0012*/ 	.short	0x0070
        /*0014*/ 	.byte	0x00, 0xf0, 0x21, 0x00


	//----- nvinfo : EIATTR_KPARAM_INFO
	.align		4
.L_13824:
        /*0018*/ 	.byte	0x04, 0x17
        /*001a*/ 	.short	(.L_13826 - .L_13825)
.L_13825:
        /*001c*/ 	.word	0x00000000
        /*0020*/ 	.short	0x0002
        /*0022*/ 	.short	0x0068
        /*0024*/ 	.byte	0x00, 0xf0, 0x21, 0x00


	//----- nvinfo : EIATTR_KPARAM_INFO
	.align		4
.L_13826:
        /*0028*/ 	.byte	0x04, 0x17
        /*002a*/ 	.short	(.L_13828 - .L_13827)
.L_13827:
        /*002c*/ 	.word	0x00000000
        /*0030*/ 	.short	0x0001
        /*0032*/ 	.short	0x0058
        /*0034*/ 	.byte	0x00, 0xf0, 0x41, 0x00


	//----- nvinfo : EIATTR_KPARAM_INFO
	.align		4
.L_13828:
        /*0038*/ 	.byte	0x04, 0x17
        /*003a*/ 	.short	(.L_13830 - .L_13829)
.L_13829:
        /*003c*/ 	.word	0x00000000
        /*0040*/ 	.short	0x0000
        /*0042*/ 	.short	0x0000
        /*0044*/ 	.byte	0x00, 0xf0, 0x61, 0x01


	//----- nvinfo : EIATTR_SPARSE_MMA_MASK
	.align		4
.L_13830:
        /*0048*/ 	.byte	0x03, 0x50
        /*004a*/ 	.short	0x0000


	//----- nvinfo : EIATTR_MAXREG_COUNT
	.align		4
        /*004c*/ 	.byte	0x03, 0x1b
        /*004e*/ 	.short	0x00ff


	//----- nvinfo : EIATTR_EXTERNS
	.align		4
        /*0050*/ 	.byte	0x04, 0x0f
        /*0052*/ 	.short	(.L_13832 - .L_13831)


	//   ....[0]....
	.align		4
.L_13831:
        /*0054*/ 	.word	index@(__assertfail)


	//----- nvinfo : EIATTR_MERCURY_ISA_VERSION
	.align		4
.L_13832:
        /*0058*/ 	.byte	0x03, 0x5f
        /*005a*/ 	.short	0x0101


	//----- nvinfo : EIATTR_COOP_GROUP_MASK_REGIDS
	.align		4
        /*005c*/ 	.byte	0x04, 0x29
        /*005e*/ 	.short	(.L_13834 - .L_13833)


	//   ....[0]....
.L_13833:
        /*0060*/ 	.word	0xffffffff


	//   ....[1]....
        /*0064*/ 	.word	0xffffffff


	//   ....[2]....
        /*0068*/ 	.word	0xffffffff


	//   ....[3]....
        /*006c*/ 	.word	0xffffffff


	//   ....[4]....
        /*0070*/ 	.word	0xffffffff


	//   ....[5]....
        /*0074*/ 	.word	0xffffffff


	//   ....[6]....
        /*0078*/ 	.word	0xffffffff


	//   ....[7]....
        /*007c*/ 	.word	0xffffffff


	//   ....[8]....
        /*0080*/ 	.word	0xffffffff


	//   ....[9]....
        /*0084*/ 	.word	0xffffffff


	//   ....[10]....
        /*0088*/ 	.word	0x0500000f


	//   ....[11]....
        /*008c*/ 	.word	0x0500000f


	//   ....[12]....
        /*0090*/ 	.word	0x0500000f


	//   ....[13]....
        /*0094*/ 	.word	0x0500000f


	//   ....[14]....
        /*0098*/ 	.word	0x0500000f


	//   ....[15]....
        /*009c*/ 	.word	0x0500000f


	//   ....[16]....
        /*00a0*/ 	.word	0x0500000f


	//   ....[17]....
        /*00a4*/ 	.word	0x0500000f


	//   ....[18]....
        /*00a8*/ 	.word	0x0500000f


	//   ....[19]....
        /*00ac*/ 	.word	0x0500000f


	//----- nvinfo : EIATTR_COOP_GROUP_INSTR_OFFSETS
	.align		4
.L_13834:
        /*00b0*/ 	.byte	0x04, 0x28
        /*00b2*/ 	.short	(.L_13836 - .L_13835)


	//   ....[0]....
.L_13835:
        /*00b4*/ 	.word	0x00003ac0


	//   ....[1]....
        /*00b8*/ 	.word	0x00003b00


	//   ....[2]....
        /*00bc*/ 	.word	0x00003b20


	//   ....[3]....
        /*00c0*/ 	.word	0x00003b40


	//   ....[4]....
        /*00c4*/ 	.word	0x00003b60


	//   ....[5]....
        /*00c8*/ 	.word	0x00004bc0


	//   ....[6]....
        /*00cc*/ 	.word	0x00004be0


	//   ....[7]....
        /*00d0*/ 	.word	0x00004c00


	//   ....[8]....
        /*00d4*/ 	.word	0x00004c20


	//   ....[9]....
        /*00d8*/ 	.word	0x00004c40


	//   ....[10]....
        /*00dc*/ 	.word	0x00006920


	//   ....[11]....
        /*00e0*/ 	.word	0x000069a0


	//   ....[12]....
        /*00e4*/ 	.word	0x00006a00


	//   ....[13]....
        /*00e8*/ 	.word	0x00006a60


	//   ....[14]....
        /*00ec*/ 	.word	0x00006ac0


	//   ....[15]....
        /*00f0*/ 	.word	0x00007b90


	//   ....[16]....
        /*00f4*/ 	.word	0x00007bf0


	//   ....[17]....
        /*00f8*/ 	.word	0x00007c50


	//   ....[18]....
        /*00fc*/ 	.word	0x00007cb0


	//   ....[19]....
        /*0100*/ 	.word	0x00007d10


	//----- nvinfo : EIATTR_VRC_CTA_INIT_COUNT
	.align		4
.L_13836:
        /*0104*/ 	.byte	0x02, 0x4a
	.zero		1
	.zero		1


	//----- nvinfo : EIATTR_SYSCALL_OFFSETS
	.align		4
        /*0108*/ 	.byte	0x04, 0x46
        /*010a*/ 	.short	(.L_13838 - .L_13837)


	//   ....[0]....
.L_13837:
        /*010c*/ 	.word	0x000001a0


	//----- nvinfo : EIATTR_EXIT_INSTR_OFFSETS
	.align		4
.L_13838:
        /*0110*/ 	.byte	0x04, 0x1c
        /*0112*/ 	.short	(.L_13840 - .L_13839)


	//   ....[0]....
.L_13839:
        /*0114*/ 	.word	0x00000250


	//   ....[1]....
        /*0118*/ 	.word	0x000068c0


	//----- nvinfo : EIATTR_CRS_STACK_SIZE
	.align		4
.L_13840:
        /*011c*/ 	.byte	0x04, 0x1e
        /*011e*/ 	.short	(.L_13842 - .L_13841)
.L_13841:
        /*0120*/ 	.word	0x00000000


	//----- nvinfo : EIATTR_CBANK_PARAM_SIZE
	.align		4
.L_13842:
        /*0124*/ 	.byte	0x03, 0x19
        /*0126*/ 	.short	0x0078


	//----- nvinfo : EIATTR_PARAM_CBANK
	.align		4
        /*0128*/ 	.byte	0x04, 0x0a
        /*012a*/ 	.short	(.L_13844 - .L_13843)
	.align		4
.L_13843:
        /*012c*/ 	.word	index@(.nv.constant0._Z15SoftmaxWarpImplI22BroadcastScaleMaskLoadIffbLm2EiE11DirectStoreIffEfLi1ELi26ELi32ELi1ELb0EL9Algorithm0EEvT_T0_ll)
        /*0130*/ 	.short	0x0380
        /*0132*/ 	.short	0x0078


	//----- nvinfo : EIATTR_SW_WAR
	.align		4
.L_13844:
        /*0134*/ 	.byte	0x04, 0x36
        /*0136*/ 	.short	(.L_13846 - .L_13845)
.L_13845:
        /*0138*/ 	.word	0x00000008
.L_13846:


//--------------------- .nv.info._Z15SoftmaxWarpImplI22BroadcastScaleMaskLoadIffbLm2EiE11DirectStoreIffEfLi1ELi25ELi32ELi1ELb1EL9Algorithm0EEvT_T0_ll --------------------------
	.section	.nv.info._Z15SoftmaxWarpImplI22BroadcastScaleMaskLoadIffbLm2EiE11DirectStoreIffEfLi1ELi25ELi32ELi1ELb1EL9Algorithm0EEvT_T0_ll,"",@"SHT_CUDA_INFO"
	.sectionflags	@""
	.align	4


	//----- nvinfo : EIATTR_CUDA_API_VERSION
	.align		4
        /*0000*/ 	.byte	0x04, 0x37
        /*0002*/ 	.short	(.L_13848 - .L_13847)
.L_13847:
        /*0004*/ 	.word	0x00000082


	//----- nvinfo : EIATTR_KPARAM_INFO
	.align		4
.L_13848:
        /*0008*/ 	.byte	0x04, 0x17
        /*000a*/ 	.short	(.L_13850 - .L_13849)
.L_13849:
        /*000c*/ 	.word	0x00000000
        /*0010*/ 	.short	0x0003
        /*0012*/ 	.short	0x0070
        /*0014*/ 	.byte	0x00, 0xf0, 0x21, 0x00


	//----- nvinfo : EIATTR_KPARAM_INFO
	.align		4
.L_13850:
        /*0018*/ 	.byte	0x04, 0x17
        /*001a*/ 	.short	(.L_13852 - .L_13851)
.L_13851:
        /*001c*/ 	.word	0x00000000
        /*0020*/ 	.short	0x0002
        /*0022*/ 	.short	0x0068
        /*0024*/ 	.byte	0x00, 0xf0, 0x21, 0x00


	//----- nvinfo : EIATTR_KPARAM_INFO
	.align		4
.L_13852:
        /*0028*/ 	.byte	0x04, 0x17
        /*002a*/ 	.short	(.L_13854 - .L_13853)
.L_13853:
        /*002c*/ 	.word	0x00000000
        /*0030*/ 	.short	0x0001
        /*0032*/ 	.short	0x0058
        /*0034*/ 	.byte	0x00, 0xf0, 0x41, 0x00


	//----- nvinfo : EIATTR_KPARAM_INFO
	.align		4
.L_13854:
        /*0038*/ 	.byte	0x04, 0x17
        /*003a*/ 	.short	(.L_13856 - .L_13855)
.L_13855:
        /*003c*/ 	.word	0x00000000
        /*0040*/ 	.short	0x0000
        /*0042*/ 	.short	0x0000
        /*0044*/ 	.byte	0x00, 0xf0, 0x61, 0x01


	//----- nvinfo : EIATTR_SPARSE_MMA_MASK
	.align		4
.L_13856:
        /*0048*/ 	.byte	0x03, 0x50
        /*004a*/ 	.short	0x0000


	//----- nvinfo : EIATTR_MAXREG_COUNT
	.align		4
        /*004c*/ 	.byte	0x03, 0x1b
        /*004e*/ 	.short	0x00ff


	//----- nvinfo : EIATTR_EXTERNS
	.align		4
        /*0050*/ 	.byte	0x04, 0x0f
        /*0052*/ 	.short	(.L_13858 - .L_13857)


	//   ....[0]....
	.align		4
.L_13857:
        /*0054*/ 	.word	index@(__assertfail)


	//----- nvinfo : EIATTR_MERCURY_ISA_VERSION
	.align		4
.L_13858:
        /*0058*/ 	.byte	0x03, 0x5f
        /*005a*/ 	.short	0x0101


	//----- nvinfo : EIATTR_COOP_GROUP_MASK_REGIDS
	.align		4
        /*005c*/ 	.byte	0x04, 0x29
        /*005e*/ 	.short	(.L_13860 - .L_13859)


	//   ....[0]....
.L_13859:
        /*0060*/ 	.word	0xffffffff


	//   ....[1]....
        /*0064*/ 	.word	0xffffffff


	//   ....[2]....
        /*0068*/ 	.word	0xffffffff


	//   ....[3]....
        /*006c*/ 	.word	0xffffffff


	//   ....[4]....
        /*0070*/ 	.word	0xffffffff


	//   ....[5]....
        /*0074*/ 	.word	0xffffffff


	//   ....[6]....
        /*0078*/ 	.word	0xffffffff


	//   ....[7]....
        /*007c*/ 	.word	0xffffffff


	//   ....[8]....
        /*0080*/ 	.word	0xffffffff


	//   ....[9]....
        /*0084*/ 	.word	0xffffffff


	//   ....[10]....
        /*0088*/ 	.word	0x0500000f


	//   ....[11]....
        /*008c*/ 	.word	0x0500000f


	//   ....[12]....
        /*0090*/ 	.word	0x0500000f


	//   ....[13]....
        /*0094*/ 	.word	0x0500000f


	//   ....[14]....
        /*0098*/ 	.word	0x0500000f


	//   ....[15]....
        /*009c*/ 	.word	0x0500000f


	//   ....[16]....
        /*00a0*/ 	.word	0x0500000f


	//   ....[17]....
        /*00a4*/ 	.word	0x0500000f


	//   ....[18]....
        /*00a8*/ 	.word	0x0500000f


	//   ....[19]....
        /*00ac*/ 	.word	0x0500000f


	//----- nvinfo : EIATTR_COOP_GROUP_INSTR_OFFSETS
	.align		4
.L_13860:
        /*00b0*/ 	.byte	0x04, 0x28
        /*00b2*/ 	.short	(.L_13862 - .L_13861)


	//   ....[0]....
.L_13861:
        /*00b4*/ 	.word	0x00005fb0


	//   ....[1]....
        /*00b8*/ 	.word	0x00005ff0


	//   ....[2]....
        /*00bc*/ 	.word	0x00006010


	//   ....[3]....
        /*00c0*/ 	.word	0x00006030


	//   ....[4]....
        /*00c4*/ 	.word	0x00006050


	//   ....[5]....
        /*00c8*/ 	.word	0x00007010


	//   ....[6]....
        /*00cc*/ 	.word	0x00007030


	//   ....[7]....
        /*00d0*/ 	.word	0x00007050


	//   ....[8]....
        /*00d4*/ 	.word	0x00007070


	//   ....[9]....
        /*00d8*/ 	.word	0x00007090


	//   ....[10]....
        /*00dc*/ 	.word	0x000091b0


	//   ....[11]....
        /*00e0*/ 	.word	0x00009230


	//   ....[12]....
        /*00e4*/ 	.word	0x00009290


	//   ....[13]....
        /*00e8*/ 	.word	0x000092f0


	//   ....[14]....
        /*00ec*/ 	.word	0x00009350


	//   ....[15]....
        /*00f0*/ 	.word	0x0000a380


	//   ....[16]....
        /*00f4*/ 	.word	0x0000a3e0


	//   ....[17]....
        /*00f8*/ 	.word	0x0000a440


	//   ....[18]....
        /*00fc*/ 	.word	0x0000a4a0


	//   ....[19]....
        /*0100*/ 	.word	0x0000a500


	//----- nvinfo : EIATTR_VRC_CTA_INIT_COUNT
	.align		4
.L_13862:
        /*0104*/ 	.byte	0x02, 0x4a
	.zero		1
	.zero		1


	//----- nvinfo : EIATTR_SYSCALL_OFFSETS
	.align		4
        /*0108*/ 	.byte	0x04, 0x46
        /*010a*/ 	.short	(.L_13864 - .L_13863)


	//   ....[0]....
.L_13863:
        /*010c*/ 	.word	0x000001c0


	//----- nvinfo : EIATTR_EXIT_INSTR_OFFSETS
	.align		4
.L_13864:
        /*0110*/ 	.byte	0x04, 0x1c
        /*0112*/ 	.short	(.L_13866 - .L_13865)


	//   ....[0]....
.L_13865:
        /*0114*/ 	.word	0x00000250


	//   ....[1]....
        /*0118*/ 	.word	0x00009150


	//----- nvinfo : EIATTR_CRS_STACK_SIZE
	.align		4
.L_13866:
        /*011c*/ 	.byte	0x04, 0x1e
        /*011e*/ 	.short	(.L_13868 - .L_13867)
.L_13867:
        /*0120*/ 	.word	0x00000000


	//----- nvinfo : EIATTR_CBANK_PARAM_SIZE
	.align		4
.L_13868:
        /*0124*/ 	.byte	0x03, 0x19
        /*0126*/ 	.short	0x0078


	//----- nvinfo : EIATTR_PARAM_CBANK
	.align		4
        /*0128*/ 	.byte	0x04, 0x0a
        /*012a*/ 	.short	(.L_13870 - .L_13869)
	.align		4
.L_13869:
        /*012c*/ 	.word	index@(.nv.constant0._Z15SoftmaxWarpImplI22BroadcastScaleMaskLoadIffbLm2EiE11DirectStoreIffEfLi1ELi25ELi32ELi1ELb1EL9Algorithm0EEvT_T0_ll)
        /*0130*/ 	.short	0x0380
        /*0132*/ 	.short	0x0078


	//----- nvinfo : EIATTR_SW_WAR
	.align		4
.L_13870:
        /*0134*/ 	.byte	0x04, 0x36
        /*0136*/ 	.short	(.L_13872 - .L_13871)
.L_13871:
        /*0138*/ 	.word	0x00000008
.L_13872:


//--------------------- .nv.info._Z15SoftmaxWarpImplI22BroadcastScaleMaskLoadIffbLm2EiE11DirectStoreIffEfLi1ELi25ELi32ELi1ELb0EL9Algorithm0EEvT_T0_ll --------------------------
	.section	.nv.info._Z15SoftmaxWarpImplI22BroadcastScaleMaskLoadIffbLm2EiE11DirectStoreIffEfLi1ELi25ELi32ELi1ELb0EL9Algorithm0EEvT_T0_ll,"",@"SHT_CUDA_INFO"
	.sectionflags	@""
	.align	4


	//----- nvinfo : EIATTR_CUDA_API_VERSION
	.align		4
        /*0000*/ 	.byte	0x04, 0x37
        /*0002*/ 	.short	(.L_13874 - .L_13873)
.L_13873:
        /*0004*/ 	.word	0x00000082


	//----- nvinfo : EIATTR_KPARAM_INFO
	.align		4
.L_13874:
        /*0008*/ 	.byte	0x04, 0x17
        /*000a*/ 	.short	(.L_13876 - .L_13875)
.L_13875:
        /*000c*/ 	.word	0x00000000
        /*0010*/ 	.short	0x0003
        /*0012*/ 	.short	0x0070
        /*0014*/ 	.byte	0x00, 0xf0, 0x21, 0x00


	//----- nvinfo : EIATTR_KPARAM_INFO
	.align		4
.L_13876:
        /*0018*/ 	.byte	0x04, 0x17
        /*001a*/ 	.short	(.L_13878 - .L_13877)
.L_13877:
        /*001c*/ 	.word	0x00000000
        /*0020*/ 	.short	0x0002
        /*0022*/ 	.short	0x0068
        /*0024*/ 	.byte	0x00, 0xf0, 0x21, 0x00


	//----- nvinfo : EIATTR_KPARAM_INFO
	.align		4
.L_13878:
        /*0028*/ 	.byte	0x04, 0x17
        /*002a*/ 	.short	(.L_13880 - .L_13879)
.L_13879:
        /*002c*/ 	.word	0x00000000
        /*0030*/ 	.short	0x0001
        /*0032*/ 	.short	0x0058
        /*0034*/ 	.byte	0x00, 0xf0, 0x41, 0x00


	//----- nvinfo : EIATTR_KPARAM_INFO
	.align		4
.L_13880:
        /*0038*/ 	.byte	0x04, 0x17
        /*003a*/ 	.short	(.L_13882 - .L_13881)
.L_13881:
        /*003c*/ 	.word	0x00000000
        /*0040*/ 	.short	0x0000
        /*0042*/ 	.short	0x0000
        /*0044*/ 	.byte	0x00, 0xf0, 0x61, 0x01


	//----- nvinfo : EIATTR_SPARSE_MMA_MASK
	.align		4
.L_13882:
        /*0048*/ 	.byte	0x03, 0x50
        /*004a*/ 	.short	0x0000


	//----- nvinfo : EIATTR_MAXREG_COUNT
	.align		4
        /*004c*/ 	.byte	0x03, 0x1b
        /*004e*/ 	.short	0x00ff


	//----- nvinfo : EIATTR_EXTERNS
	.align		4
        /*0050*/ 	.byte	0x04, 0x0f
        /*0052*/ 	.short	(.L_13884 - .L_13883)


	//   ....[0]....
	.align		4
.L_13883:
        /*0054*/ 	.word	index@(__assertfail)


	//----- nvinfo : EIATTR_MERCURY_ISA_VERSION
	.align		4
.L_13884:
        /*0058*/ 	.byte	0x03, 0x5f
        /*005a*/ 	.short	0x0101


	//----- nvinfo : EIATTR_COOP_GROUP_MASK_REGIDS
	.align		4
        /*005c*/ 	.byte	0x04, 0x29
        /*005e*/ 	.short	(.L_13886 - .L_13885)


	//   ....[0]....
.L_13885:
        /*0060*/ 	.word	0xffffffff


	//   ....[1]....
        /*0064*/ 	.word	0xffffffff


	//   ....[2]....
        /*0068*/ 	.word	0xffffffff


	//   ....[3]....
        /*006c*/ 	.word	0xffffffff


	//   ....[4]....
        /*0070*/ 	.word	0xffffffff


	//   ....[5]....
        /*0074*/ 	.word	0xffffffff


	//   ....[6]....
        /*0078*/ 	.word	0xffffffff


	//   ....[7]....
        /*007c*/ 	.word	0xffffffff


	//   ....[8]....
        /*0080*/ 	.word	0xffffffff


	//   ....[9]....
        /*0084*/ 	.word	0xffffffff


	//   ....[10]....
        /*0088*/ 	.word	0x0500000f


	//   ....[11]....
        /*008c*/ 	.word	0x0500000f


	//   ....[12]....
        /*0090*/ 	.word	0x0500000f


	//   ....[13]....
        /*0094*/ 	.word	0x0500000f


	//   ....[14]....
        /*0098*/ 	.word	0x0500000f


	//   ....[15]....
        /*009c*/ 	.word	0x0500000f


	//   ....[16]....
        /*00a0*/ 	.word	0x0500000f


	//   ....[17]....
        /*00a4*/ 	.word	0x0500000f


	//   ....[18]....
        /*00a8*/ 	.word	0x0500000f


	//   ....[19]....
        /*00ac*/ 	.word	0x0500000f


	//----- nvinfo : EIATTR_COOP_GROUP_INSTR_OFFSETS
	.align		4
.L_13886:
        /*00b0*/ 	.byte	0x04, 0x28
        /*00b2*/ 	.short	(.L_13888 - .L_13887)


	//   ....[0]....
.L_13887:
        /*00b4*/ 	.word	0x00003880


	//   ....[1]....
        /*00b8*/ 	.word	0x000038c0


	//   ....[2]....
        /*00bc*/ 	.word	0x000038e0


	//   ....[3]....
        /*00c0*/ 	.word	0x00003900


	//   ....[4]....
        /*00c4*/ 	.word	0x00003920


	//   ....[5]....
        /*00c8*/ 	.word	0x000048e0


	//   ....[6]....
        /*00cc*/ 	.word	0x00004900


	//   ....[7]....
        /*00d0*/ 	.word	0x00004920


	//   ....[8]....
        /*00d4*/ 	.word	0x00004940


	//   ....[9]....
        /*00d8*/ 	.word	0x00004960


	//   ....[10]....
        /*00dc*/ 	.word	0x00006540


	//   ....[11]....
        /*00e0*/ 	.word	0x000065c0


	//   ....[12]....
        /*00e4*/ 	.word	0x00006620


	//   ....[13]....
        /*00e8*/ 	.word	0x00006680


	//   ....[14]....
        /*00ec*/ 	.word	0x000066e0


	//   ....[15]....
        /*00f0*/ 	.word	0x00007710


	//   ....[16]....
        /*00f4*/ 	.word	0x00007770


	//   ....[17]....
        /*00f8*/ 	.word	0x000077d0


	//   ....[18]....
        /*00fc*/ 	.word	0x00007830


	//   ....[19]....
        /*0100*/ 	.word	0x00007890


	//----- nvinfo : EIATTR_VRC_CTA_INIT_COUNT
	.align		4
.L_13888:
        /*0104*/ 	.byte	0x02, 0x4a
	.zero		1
	.zero		1


	//----- nvinfo : EIATTR_SYSCALL_OFFSETS
	.align		4
        /*0108*/ 	.byte	0x04, 0x46
        /*010a*/ 	.short	(.L_13890 - .L_13889)


	//   ....[0]....
.L_13889:
        /*010c*/ 	.word	0x000001a0


	//----- nvinfo : EIATTR_EXIT_INSTR_OFFSETS
	.align		4
.L_13890:
        /*0110*/ 	.byte	0x04, 0x1c
        /*0112*/ 	.short	(.L_13892 - .L_13891)


	//   ....[0]....
.L_13891:
        /*0114*/ 	.word	0x00000250


	//   ....[1]....
        /*0118*/ 	.word	0x000064e0


	//----- nvinfo : EIATTR_CRS_STACK_SIZE
	.align		4
.L_13892:
        /*011c*/ 	.byte	0x04, 0x1e
        /*011e*/ 	.short	(.L_13894 - .L_13893)
.L_13893:
        /*0120*/ 	.word	0x00000000


	//----- nvinfo : EIATTR_CBANK_PARAM_SIZE
	.align		4
.L_13894:
        /*0124*/ 	.byte	0x03, 0x19
        /*0126*/ 	.short	0x0078


	//----- nvinfo : EIATTR_PARAM_CBANK
	.align		4
        /*0128*/ 	.byte	0x04, 0x0a
        /*012a*/ 	.short	(.L_13896 - .L_13895)
	.align		4
.L_13895:
        /*012c*/ 	.word	index@(.nv.constant0._Z15SoftmaxWarpImplI22BroadcastScaleMaskLoadIffbLm2EiE11DirectStoreIffEfLi1ELi25ELi32ELi1ELb0EL9Algorithm0EEvT_T0_ll)
        /*0130*/ 	.short	0x0380
        /*0132*/ 	.short	0x0078


	//----- nvinfo : EIATTR_SW_WAR
	.align		4
.L_13896:
        /*0134*/ 	.byte	0x04, 0x36
        /*0136*/ 	.short	(.L_13898 - .L_13897)
.L_13897:
        /*0138*/ 	.word	0x00000008
.L_13898:


//--------------------- .nv.info._Z15SoftmaxWarpImplI22BroadcastScaleMaskLoadIffbLm2EiE11DirectStoreIffEfLi1ELi24ELi32ELi1ELb1EL9Algorithm0EEvT_T0_ll --------------------------
	.section	.nv.info._Z15SoftmaxWarpImplI22BroadcastScaleMaskLoadIffbLm2EiE11DirectStoreIffEfLi1ELi24ELi32ELi1ELb1EL9Algorithm0EEvT_T0_ll,"",@"SHT_CUDA_INFO"
	.sectionflags	@""
	.align	4


	//----- nvinfo : EIATTR_CUDA_API_VERSION
	.align		4
        /*0000*/ 	.byte	0x04, 0x37
        /*0002*/ 	.short	(.L_13900 - .L_13899)
.L_13899:
        /*0004*/ 	.word	0x00000082


	//----- nvinfo : EIATTR_KPARAM_INFO
	.align		4
.L_13900:
        /*0008*/ 	.byte	0x04, 0x17
        /*000a*/ 	.short	(.L_13902 - .L_13901)
.L_13901:
        /*000c*/ 	.word	0x00000000
        /*0010*/ 	.short	0x0003
        /*0012*/ 	.short	0x0070
        /*0014*/ 	.byte	0x00, 0xf0, 0x21, 0x00


	//----- nvinfo : EIATTR_KPARAM_INFO
	.align		4
.L_13902:
        /*0018*/ 	.byte	0x04, 0x17
        /*001a*/ 	.short	(.L_13904 - .L_13903)
.L_13903:
        /*001c*/ 	.word	0x00000000
        /*0020*/ 	.short	0x0002
        /*0022*/ 	.short	0x0068
        /*0024*/ 	.byte	0x00, 0xf0, 0x21, 0x00


	//----- nvinfo : EIATTR_KPARAM_INFO
	.align		4
.L_13904:
        /*0028*/ 	.byte	0x04, 0x17
        /*002a*/ 	.short	(.L_13906 - .L_13905)
.L_13905:
        /*002c*/ 	.word	0x00000000
        /*0030*/ 	.short	0x0001
        /*0032*/ 	.short	0x0058
        /*0034*/ 	.byte	0x00, 0xf0, 0x41, 0x00


	//----- nvinfo : EIATTR_KPARAM_INFO
	.align		4
.L_13906:
        /*0038*/ 	.byte	0x04, 0x17
        /*003a*/ 	.short	(.L_13908 - .L_13907)
.L_13907:
        /*003c*/ 	.word	0x00000000
        /*0040*/ 	.short	0x0000
        /*0042*/ 	.short	0x0000
        /*0044*/ 	.byte	0x00, 0xf0, 0x61, 0x01


	//----- nvinfo : EIATTR_SPARSE_MMA_MASK
	.align		4
.L_13908:
        /*0048*/ 	.byte	0x03, 0x50
        /*004a*/ 	.short	0x0000


	//----- nvinfo : EIATTR_MAXREG_COUNT
	.align		4
        /*004c*/ 	.byte	0x03, 0x1b
        /*004e*/ 	.short	0x00ff


	//----- nvinfo : EIATTR_EXTERNS
	.align		4
        /*0050*/ 	.byte	0x04, 0x0f
        /*0052*/ 	.short	(.L_13910 - .L_13909)


	//   ....[0]....
	.align		4
.L_13909:
        /*0054*/ 	.word	index@(__assertfail)


	//----- nvinfo : EIATTR_MERCURY_ISA_VERSION
	.align		4
.L_13910:
        /*0058*/ 	.byte	0x03, 0x5f
        /*005a*/ 	.short	0x0101


	//----- nvinfo : EIATTR_COOP_GROUP_MASK_REGIDS
	.align		4
        /*005c*/ 	.byte	0x04, 0x29
        /*005e*/ 	.short	(.L_13912 - .L_13911)


	//   ....[0]....
.L_13911:
        /*0060*/ 	.word	0xffffffff


	//   ....[1]....
        /*0064*/ 	.word	0xffffffff


	//   ....[2]....
        /*0068*/ 	.word	0xffffffff


	//   ....[3]....
        /*006c*/ 	.word	0xffffffff


	//   ....[4]....
        /*0070*/ 	.word	0xffffffff


	//   ....[5]....
        /*0074*/ 	.word	0xffffffff


	//   ....[6]....
        /*0078*/ 	.word	0xffffffff


	//   ....[7]....
        /*007c*/ 	.word	0xffffffff


	//   ....[8]....
        /*0080*/ 	.word	0xffffffff


	//   ....[9]....
        /*0084*/ 	.word	0xffffffff


	//   ....[10]....
        /*0088*/ 	.word	0x0500000f


	//   ....[11]....
        /*008c*/ 	.word	0x0500000f


	//   ....[12]....
        /*0090*/ 	.word	0x0500000f


	//   ....[13]....
        /*0094*/ 	.word	0x0500000f


	//   ....[14]....
        /*0098*/ 	.word	0x0500000f


	//   ....[15]....
        /*009c*/ 	.word	0x0500000f


	//   ....[16]....
        /*00a0*/ 	.word	0x0500000f


	//   ....[17]....
        /*00a4*/ 	.word	0x0500000f


	//   ....[18]....
        /*00a8*/ 	.word	0x0500000f


	//   ....[19]....
        /*00ac*/ 	.word	0x0500000f


	//----- nvinfo : EIATTR_COOP_GROUP_INSTR_OFFSETS
	.align		4
.L_13912:
        /*00b0*/ 	.byte	0x04, 0x28
        /*00b2*/ 	.short	(.L_13914 - .L_13913)


	//   ....[0]....
.L_13913:
        /*00b4*/ 	.word	0x00005bf0


	//   ....[1]....
        /*00b8*/ 	.word	0x00005c30


	//   ....[2]....
        /*00bc*/ 	.word	0x00005c50


	//   ....[3]....
        /*00c0*/ 	.word	0x00005c70


	//   ....[4]....
        /*00c4*/ 	.word	0x00005c90


	//   ....[5]....
        /*00c8*/ 	.word	0x00006bb0


	//   ....[6]....
        /*00cc*/ 	.word	0x00006bd0


	//   ....[7]....
        /*00d0*/ 	.word	0x00006bf0


	//   ....[8]....
        /*00d4*/ 	.word	0x00006c10


	//   ....[9]....
        /*00d8*/ 	.word	0x00006c30


	//   ....[10]....
        /*00dc*/ 	.word	0x00008bf0


	//   ....[11]....
        /*00e0*/ 	.word	0x00008c70


	//   ....[12]....
        /*00e4*/ 	.word	0x00008cd0


	//   ....[13]....
        /*00e8*/ 	.word	0x00008d30


	//   ....[14]....
        /*00ec*/ 	.word	0x00008d90


	//   ....[15]....
        /*00f0*/ 	.word	0x00009d20


	//   ....[16]....
        /*00f4*/ 	.word	0x00009d80


	//   ....[17]....
        /*00f8*/ 	.word	0x00009de0


	//   ....[18]....
        /*00fc*/ 	.word	0x00009e40


	//   ....[19]....
        /*0100*/ 	.word	0x00009ea0


	//----- nvinfo : EIATTR_VRC_CTA_INIT_COUNT
	.align		4
.L_13914:
        /*0104*/ 	.byte	0x02, 0x4a
	.zero		1
	.zero		1


	//----- nvinfo : EIATTR_SYSCALL_OFFSETS
	.align		4
        /*0108*/ 	.byte	0x04, 0x46
        /*010a*/ 	.short	(.L_13916 - .L_13915)


	//   ....[0]....
.L_13915:
        /*010c*/ 	.word	0x000001c0


	//----- nvinfo : EIATTR_EXIT_INSTR_OFFSETS
	.align		4
.L_13916:
        /*0110*/ 	.byte	0x04, 0x1c
        /*0112*/ 	.short	(.L_13918 - .L_13917)


	//   ....[0]....
.L_13917:
        /*0114*/ 	.word	0x00000250


	//   ....[1]....
        /*0118*/ 	.word	0x00008b90


	//----- nvinfo : EIATTR_CRS_STACK_SIZE
	.align		4
.L_13918:
        /*011c*/ 	.byte	0x04, 0x1e
        /*011e*/ 	.short	(.L_13920 - .L_13919)
.L_13919:
        /*0120*/ 	.word	0x00000000


	//----- nvinfo : EIATTR_CBANK_PARAM_SIZE
	.align		4
.L_13920:
        /*0124*/ 	.byte	0x03, 0x19
        /*0126*/ 	.short	0x0078


	//----- nvinfo : EIATTR_PARAM_CBANK
	.align		4
        /*0128*/ 	.byte	0x04, 0x0a
        /*012a*/ 	.short	(.L_13922 - .L_13921)
	.align		4
.L_13921:
        /*012c*/ 	.word	index@(.nv.constant0._Z15SoftmaxWarpImplI22BroadcastScaleMaskLoadIffbLm2EiE11DirectStoreIffEfLi1ELi24ELi32ELi1ELb1EL9Algorithm0EEvT_T0_ll)
        /*0130*/ 	.short	0x0380
        /*0132*/ 	.short	0x0078


	//----- nvinfo : EIATTR_SW_WAR
	.align		4
.L_13922:
        /*0134*/ 	.byte	0x04, 0x36
        /*0136*/ 	.short	(.L_13924 - .L_13923)
.L_13923:
        /*0138*/ 	.word	0x00000008
.L_13924:


//--------------------- .nv.info._Z15SoftmaxWarpImplI22BroadcastScaleMaskLoadIffbLm2EiE11DirectStoreIffEfLi1ELi24ELi32ELi1ELb0EL9Algorithm0EEvT_T0_ll --------------------------
	.section	.nv.info._Z15SoftmaxWarpImplI22BroadcastScaleMaskLoadIffbLm2EiE11DirectStoreIffEfLi1ELi24ELi32ELi1ELb0EL9Algorithm0EEvT_T0_ll,"",@"SHT_CUDA_INFO"
	.sectionflags	@""
	.align	4


	//----- nvinfo : EIATTR_CUDA_API_VERSION
	.align		4
        /*0000*/ 	.byte	0x04, 0x37
        /*0002*/ 	.short	(.L_13926 - .L_13925)
.L_13925:
        /*0004*/ 	.word	0x00000082


	//----- nvinfo : EIATTR_KPARAM_INFO
	.align		4
.L_13926:
        /*0008*/ 	.byte	0x04, 0x17
        /*000a*/ 	.short	(.L_13928 - .L_13927)
.L_13927:
        /*000c*/ 	.word	0x00000000
        /*0010*/ 	.short	0x0003
        /*0012*/ 	.short	0x0070
        /*0014*/ 	.byte	0x00, 0xf0, 0x21, 0x00


	//----- nvinfo : EIATTR_KPARAM_INFO
	.align		4
.L_13928:
        /*0018*/ 	.byte	0x04, 0x17
        /*001a*/ 	.short	(.L_13930 - .L_13929)
.L_13929:
        /*001c*/ 	.word	0x00000000
        /*0020*/ 	.short	0x0002
        /*0022*/ 	.short	0x0068
        /*0024*/ 	.byte	0x00, 0xf0, 0x21, 0x00


	//----- nvinfo : EIATTR_KPARAM_INFO
	.align		4
.L_13930:
        /*0028*/ 	.byte	0x04, 0x17
        /*002a*/ 	.short	(.L_13932 - .L_13931)
.L_13931:
        /*002c*/ 	.word	0x00000000
        /*0030*/ 	.short	0x0001
        /*0032*/ 	.short	0x0058
        /*0034*/ 	.byte	0x00, 0xf0, 0x41, 0x00


	//----- nvinfo : EIATTR_KPARAM_INFO
	.align		4
.L_13932:
        /*0038*/ 	.byte	0x04, 0x17
        /*003a*/ 	.short	(.L_13934 - .L_13933)
.L_13933:
        /*003c*/ 	.word	0x00000000
        /*0040*/ 	.short	0x0000
        /*0042*/ 	.short	0x0000
        /*0044*/ 	.byte	0x00, 0xf0, 0x61, 0x01


	//----- nvinfo : EIATTR_SPARSE_MMA_MASK
	.align		4
.L_13934:
        /*0048*/ 	.byte	0x03, 0x50
        /*004a*/ 	.short	0x0000


	//----- nvinfo : EIATTR_MAXREG_COUNT
	.align		4
        /*004c*/ 	.byte	0x03, 0x1b
        /*004e*/ 	.short	0x00ff


	//----- nvinfo : EIATTR_EXTERNS
	.align		4
        /*0050*/ 	.byte	0x04, 0x0f
        /*0052*/ 	.short	(.L_13936 - .L_13935)


	//   ....[0]....
	.align		4
.L_13935:
        /*0054*/ 	.word	index@(__assertfail)


	//----- nvinfo : EIATTR_MERCURY_ISA_VERSION
	.align		4
.L_13936:
        /*0058*/ 	.byte	0x03, 0x5f
        /*005a*/ 	.short	0x0101


	//----- nvinfo : EIATTR_COOP_GROUP_MASK_REGIDS
	.align		4
        /*005c*/ 	.byte	0x04, 0x29
        /*005e*/ 	.short	(.L_13938 - .L_13937)


	//   ....[0]....
.L_13937:
        /*0060*/ 	.word	0xffffffff


	//   ....[1]....
        /*0064*/ 	.word	0xffffffff


	//   ....[2]....
        /*0068*/ 	.word	0xffffffff


	//   ....[3]....
        /*006c*/ 	.word	0xffffffff


	//   ....[4]....
        /*0070*/ 	.word	0xffffffff


	//   ....[5]....
        /*0074*/ 	.word	0xffffffff


	//   ....[6]....
        /*0078*/ 	.word	0xffffffff


	//   ....[7]....
        /*007c*/ 	.word	0xffffffff


	//   ....[8]....
        /*0080*/ 	.word	0xffffffff


	//   ....[9]....
        /*0084*/ 	.word	0xffffffff


	//   ....[10]....
        /*0088*/ 	.word	0x0500000f


	//   ....[11]....
        /*008c*/ 	.word	0x0500000f


	//   ....[12]....
        /*0090*/ 	.word	0x0500000f


	//   ....[13]....
        /*0094*/ 	.word	0x0500000f


	//   ....[14]....
        /*0098*/ 	.word	0x0500000f


	//   ....[15]....
        /*009c*/ 	.word	0x0500000f


	//   ....[16]....
        /*00a0*/ 	.word	0x0500000f


	//   ....[17]....
        /*00a4*/ 	.word	0x0500000f


	//   ....[18]....
        /*00a8*/ 	.word	0x0500000f


	//   ....[19]....
        /*00ac*/ 	.word	0x0500000f


	//----- nvinfo : EIATTR_COOP_GROUP_INSTR_OFFSETS
	.align		4
.L_13938:
        /*00b0*/ 	.byte	0x04, 0x28
        /*00b2*/ 	.short	(.L_13940 - .L_13939)


	//   ....[0]....
.L_13939:
        /*00b4*/ 	.word	0x00003630


	//   ....[1]....
        /*00b8*/ 	.word	0x00003670


	//   ....[2]....
        /*00bc*/ 	.word	0x00003690


	//   ....[3]....
        /*00c0*/ 	.word	0x000036b0


	//   ....[4]....
        /*00c4*/ 	.word	0x000036d0


	//   ....[5]....
        /*00c8*/ 	.word	0x000045f0


	//   ....[6]....
        /*00cc*/ 	.word	0x00004610


	//   ....[7]....
        /*00d0*/ 	.word	0x00004630


	//   ....[8]....
        /*00d4*/ 	.word	0x00004650


	//   ....[9]....
        /*00d8*/ 	.word	0x00004670


	//   ....[10]....
        /*00dc*/ 	.word	0x00005fe0


	//   ....[11]....
        /*00e0*/ 	.word	0x00006060


	//   ....[12]....
        /*00e4*/ 	.word	0x000060c0


	//   ....[13]....
        /*00e8*/ 	.word	0x00006120


	//   ....[14]....
        /*00ec*/ 	.word	0x00006180


	//   ....[15]....
        /*00f0*/ 	.word	0x00007110


	//   ....[16]....
        /*00f4*/ 	.word	0x00007170


	//   ....[17]....
        /*00f8*/ 	.word	0x000071d0


	//   ....[18]....
        /*00fc*/ 	.word	0x00007230


	//   ....[19]....
        /*0100*/ 	.word	0x00007290


	//----- nvinfo : EIATTR_VRC_CTA_INIT_COUNT
	.align		4
.L_13940:
        /*0104*/ 	.byte	0x02, 0x4a
	.zero		1
	.zero		1


	//----- nvinfo : EIATTR_SYSCALL_OFFSETS
	.align		4
        /*0108*/ 	.byte	0x04, 0x46
        /*010a*/ 	.short	(.L_13942 - .L_13941)


	//   ....[0]....
.L_13941:
        /*010c*/ 	.word	0x000001a0


	//----- nvinfo : EIATTR_EXIT_INSTR_OFFSETS
	.align		4
.L_13942:
        /*0110*/ 	.byte	0x04, 0x1c
        /*0112*/ 	.short	(.L_13944 - .L_13943)


	//   ....[0]....
.L_13943:
        /*0114*/ 	.word	0x00000250


	//   ....[1]....
        /*0118*/ 	.word	0x00005f80


	//----- nvinfo : EIATTR_CRS_STACK_SIZE
	.align		4
.L_13944:
        /*011c*/ 	.byte	0x04, 0x1e
        /*011e*/ 	.short	(.L_13946 - .L_13945)
.L_13945:
        /*0120*/ 	.word	0x00000000


	//----- nvinfo : EIATTR_CBANK_PARAM_SIZE
	.align		4
.L_13946:
        /*0124*/ 	.byte	0x03, 0x19
        /*0126*/ 	.short	0x0078


	//----- nvinfo : EIATTR_PARAM_CBANK
	.align		4
        /*0128*/ 	.byte	0x04, 0x0a
        /*012a*/ 	.short	(.L_13948 - .L_13947)
	.align		4
.L_13947:
        /*012c*/ 	.word	index@(.nv.constant0._Z15SoftmaxWarpImplI22BroadcastScaleMaskLoadIffbLm2EiE11DirectStoreIffEfLi1ELi24ELi32ELi1ELb0EL9Algorithm0EEvT_T0_ll)
        /*0130*/ 	.short	0x0380
        /*0132*/ 	.short	0x0078


	//----- nvinfo : EIATTR_SW_WAR
	.align		4
.L_13948:
        /*0134*/ 	.byte	0x04, 0x36
        /*0136*/ 	.short	(.L_13950 - .L_13949)
.L_13949:
        /*0138*/ 	.word	0x00000008
.L_13950:


//--------------------- .nv.info._Z15SoftmaxWarpImplI22BroadcastScaleMaskLoadIffbLm2EiE11DirectStoreIffEfLi1ELi23ELi32ELi1ELb1EL9Algorithm0EEvT_T0_ll --------------------------
	.section	.nv.info._Z15SoftmaxWarpImplI22BroadcastScaleMaskLoadIffbLm2EiE11DirectStoreIffEfLi1ELi23ELi32ELi1ELb1EL9Algorithm0EEvT_T0_ll,"",@"SHT_CUDA_INFO"
	.sectionflags	@""
	.align	4


	//----- nvinfo : EIATTR_CUDA_API_VERSION
	.align		4
        /*0000*/ 	.byte	0x04, 0x37
        /*0002*/ 	.short	(.L_13952 - .L_13951)
.L_13951:
        /*0004*/ 	.word	0x00000082


	//----- nvinfo : EIATTR_KPARAM_INFO
	.align		4
.L_13952:
        /*0008*/ 	.byte	0x04, 0x17
        /*000a*/ 	.short	(.L_13954 - .L_13953)
.L_13953:
        /*000c*/ 	.word	0x00000000
        /*0010*/ 	.short	0x0003
        /*0012*/ 	.short	0x0070
        /*0014*/ 	.byte	0x00, 0xf0, 0x21, 0x00


	//----- nvinfo : EIATTR_KPARAM_INFO
	.align		4
.L_13954:
        /*0018*/ 	.byte	0x04, 0x17
        /*001a*/ 	.short	(.L_13956 - .L_13955)
.L_13955:
        /*001c*/ 	.word	0x00000000
        /*0020*/ 	.short	0x0002
        /*0022*/ 	.short	0x0068
        /*0024*/ 	.byte	0x00, 0xf0, 0x21, 0x00


	//----- nvinfo : EIATTR_KPARAM_INFO
	.align		4
.L_13956:
        /*0028*/ 	.byte	0x04, 0x17
        /*002a*/ 	.short	(.L_13958 - .L_13957)
.L_13957:
        /*002c*/ 	.word	0x00000000
        /*0030*/ 	.short	0x0001
        /*0032*/ 	.short	0x0058
        /*0034*/ 	.byte	0x00, 0xf0, 0x41, 0x00


	//----- nvinfo : EIATTR_KPARAM_INFO
	.align		4
.L_13958:
        /*0038*/ 	.byte	0x04, 0x17
        /*003a*/ 	.short	(.L_13960 - .L_13959)
.L_13959:
        /*003c*/ 	.word	0x00000000
        /*0040*/ 	.short	0x0000
        /*0042*/ 	.short	0x0000
        /*0044*/ 	.byte	0x00, 0xf0, 0x61, 0x01


	//----- nvinfo : EIATTR_SPARSE_MMA_MASK
	.align		4
.L_13960:
        /*0048*/ 	.byte	0x03, 0x50
        /*004a*/ 	.short	0x0000


	//----- nvinfo : EIATTR_MAXREG_COUNT
	.align		4
        /*004c*/ 	.byte	0x03, 0x1b
        /*004e*/ 	.short	0x00ff


	//----- nvinfo : EIATTR_EXTERNS
	.align		4
        /*0050*/ 	.byte	0x04, 0x0f
        /*0052*/ 	.short	(.L_13962 - .L_13961)


	//   ....[0]....
	.align		4
.L_13961:
        /*0054*/ 	.word	index@(__assertfail)


	//----- nvinfo : EIATTR_MERCURY_ISA_VERSION
	.align		4
.L_13962:
        /*0058*/ 	.byte	0x03, 0x5f
        /*005a*/ 	.short	0x0101


	//----- nvinfo : EIATTR_COOP_GROUP_MASK_REGIDS
	.align		4
        /*005c*/ 	.byte	0x04, 0x29
        /*005e*/ 	.short	(.L_13964 - .L_13963)


	//   ....[0]....
.L_13963:
        /*0060*/ 	.word	0xffffffff


	//   ....[1]....
        /*0064*/ 	.word	0xffffffff


	//   ....[2]....
        /*0068*/ 	.word	0xffffffff


	//   ....[3]....
        /*006c*/ 	.word	0xffffffff


	//   ....[4]....
        /*0070*/ 	.word	0xffffffff


	//   ....[5]....
        /*0074*/ 	.word	0xffffffff


	//   ....[6]....
        /*0078*/ 	.word	0xffffffff


	//   ....[7]....
        /*007c*/ 	.word	0xffffffff


	//   ....[8]....
        /*0080*/ 	.word	0xffffffff


	//   ....[9]....
        /*0084*/ 	.word	0xffffffff


	//   ....[10]....
        /*0088*/ 	.word	0x0500000f


	//   ....[11]....
        /*008c*/ 	.word	0x0500000f


	//   ....[12]....
        /*0090*/ 	.word	0x0500000f


	//   ....[13]....
        /*0094*/ 	.word	0x0500000f


	//   ....[14]....
        /*0098*/ 	.word	0x0500000f


	//   ....[15]....
        /*009c*/ 	.word	0x0500000f


	//   ....[16]....
        /*00a0*/ 	.word	0x0500000f


	//   ....[17]....
        /*00a4*/ 	.word	0x0500000f


	//   ....[18]....
        /*00a8*/ 	.word	0x0500000f


	//   ....[19]....
        /*00ac*/ 	.word	0x0500000f


	//----- nvinfo : EIATTR_COOP_GROUP_INSTR_OFFSETS
	.align		4
.L_13964:
        /*00b0*/ 	.byte	0x04, 0x28
        /*00b2*/ 	.short	(.L_13966 - .L_13965)


	//   ....[0]....
.L_13965:
        /*00b4*/ 	.word	0x000057c0


	//   ....[1]....
        /*00b8*/ 	.word	0x00005800


	//   ....[2]....
        /*00bc*/ 	.word	0x00005820


	//   ....[3]....
        /*00c0*/ 	.word	0x00005840


	//   ....[4]....
        /*00c4*/ 	.word	0x00005860


	//   ....[5]....
        /*00c8*/ 	.word	0x000066e0


	//   ....[6]....
        /*00cc*/ 	.word	0x00006700


	//   ....[7]....
        /*00d0*/ 	.word	0x00006720


	//   ....[8]....
        /*00d4*/ 	.word	0x00006740


	//   ....[9]....
        /*00d8*/ 	.word	0x00006760


	//   ....[10]....
        /*00dc*/ 	.word	0x000085e0


	//   ....[11]....
        /*00e0*/ 	.word	0x00008680


	//   ....[12]....
        /*00e4*/ 	.word	0x000086e0


	//   ....[13]....
        /*00e8*/ 	.word	0x00008740


	//   ....[14]....
        /*00ec*/ 	.word	0x000087a0


	//   ....[15]....
        /*00f0*/ 	.word	0x00009670


	//   ....[16]....
        /*00f4*/ 	.word	0x000096d0


	//   ....[17]....
        /*00f8*/ 	.word	0x00009730


	//   ....[18]....
        /*00fc*/ 	.word	0x00009790


	//   ....[19]....
        /*0100*/ 	.word	0x000097f0


	//----- nvinfo : EIATTR_VRC_CTA_INIT_COUNT
	.align		4
.L_13966:
        /*0104*/ 	.byte	0x02, 0x4a
	.zero		1
	.zero		1


	//----- nvinfo : EIATTR_SYSCALL_OFFSETS
	.align		4
        /*0108*/ 	.byte	0x04, 0x46
        /*010a*/ 	.short	(.L_13968 - .L_13967)


	//   ....[0]....
.L_13967:
        /*010c*/ 	.word	0x000001c0


	//----- nvinfo : EIATTR_EXIT_INSTR_OFFSETS
	.align		4
.L_13968:
        /*0110*/ 	.byte	0x04, 0x1c
        /*0112*/ 	.short	(.L_13970 - .L_13969)


	//   ....[0]....
.L_13969:
        /*0114*/ 	.word	0x00000250


	//   ....[1]....
        /*0118*/ 	.word	0x00008580


	//----- nvinfo : EIATTR_CRS_STACK_SIZE
	.align		4
.L_13970:
        /*011c*/ 	.byte	0x04, 0x1e
        /*011e*/ 	.short	(.L_13972 - .L_13971)
.L_13971:
        /*0120*/ 	.word	0x00000000


	//----- nvinfo : EIATTR_CBANK_PARAM_SIZE
	.align		4
.L_13972:
        /*0124*/ 	.byte	0x03, 0x19
        /*0126*/ 	.short	0x0078


	//----- nvinfo : EIATTR_PARAM_CBANK
	.align		4
        /*0128*/ 	.byte	0x04, 0x0a
        /*012a*/ 	.short	(.L_13974 - .L_13973)
	.align		4
.L_13973:
        /*012c*/ 	.word	index@(.nv.constant0._Z15SoftmaxWarpImplI22BroadcastScaleMaskLoadIffbLm2EiE11DirectStoreIffEfLi1ELi23ELi32ELi1ELb1EL9Algorithm0EEvT_T0_ll)
        /*0130*/ 	.short	0x0380
        /*0132*/ 	.short	0x0078


	//----- nvinfo : EIATTR_SW_WAR
	.align		4
.L_13974:
        /*0134*/ 	.byte	0x04, 0x36
        /*0136*/ 	.short	(.L_13976 - .L_13975)
.L_13975:
        /*0138*/ 	.word	0x00000008
.L_13976:


//--------------------- .nv.info._Z15SoftmaxWarpImplI22BroadcastScaleMaskLoadIffbLm2EiE11DirectStoreIffEfLi1ELi23ELi32ELi1ELb0EL9Algorithm0EEvT_T0_ll --------------------------
	.section	.nv.info._Z15SoftmaxWarpImplI22BroadcastScaleMaskLoadIffbLm2EiE11DirectStoreIffEfLi1ELi23ELi32ELi1ELb0EL9Algorithm0EEvT_T0_ll,"",@"SHT_CUDA_INFO"
	.sectionflags	@""
	.align	4


	//----- nvinfo : EIATTR_CUDA_API_VERSION
	.align		4
        /*0000*/ 	.byte	0x04, 0x37
        /*0002*/ 	.short	(.L_13978 - .L_13977)
.L_13977:
        /*0004*/ 	.word	0x00000082


	//----- nvinfo : EIATTR_KPARAM_INFO
	.align		4
.L_13978:
        /*0008*/ 	.byte	0x04, 0x17
        /*000a*/ 	.short	(.L_13980 - .L_13979)
.L_13979:
        /*000c*/ 	.word	0x00000000
        /*0010*/ 	.short	0x0003
        /*0012*/ 	.short	0x0070
        /*0014*/ 	.byte	0x00, 0xf0, 0x21, 0x00


	//----- nvinfo : EIATTR_KPARAM_INFO
	.align		4
.L_13980:
        /*0018*/ 	.byte	0x04, 0x17
        /*001a*/ 	.short	(.L_13982 - .L_13981)
.L_13981:
        /*001c*/ 	.word	0x00000000
        /*0020*/ 	.short	0x0002
        /*0022*/ 	.short	0x0068
        /*0024*/ 	.byte	0x00, 0xf0, 0x21, 0x00


	//----- nvinfo : EIATTR_KPARAM_INFO
	.align		4
.L_13982:
        /*0028*/ 	.byte	0x04, 0x17
        /*002a*/ 	.short	(.L_13984 - .L_13983)
.L_13983:
        /*002c*/ 	.word	0x00000000
        /*0030*/ 	.short	0x0001
        /*0032*/ 	.short	0x0058
        /*0034*/ 	.byte	0x00, 0xf0, 0x41, 0x00


	//----- nvinfo : EIATTR_KPARAM_INFO
	.align		4
.L_13984:
        /*0038*/ 	.byte	0x04, 0x17
        /*003a*/ 	.short	(.L_13986 - .L_13985)
.L_13985:
        /*003c*/ 	.word	0x00000000
        /*0040*/ 	.short	0x0000
        /*0042*/ 	.short	0x0000
        /*0044*/ 	.byte	0x00, 0xf0, 0x61, 0x01


	//----- nvinfo : EIATTR_SPARSE_MMA_MASK
	.align		4
.L_13986:
        /*0048*/ 	.byte	0x03, 0x50
        /*004a*/ 	.short	0x0000


	//----- nvinfo : EIATTR_MAXREG_COUNT
	.align		4
        /*004c*/ 	.byte	0x03, 0x1b
        /*004e*/ 	.short	0x00ff


	//----- nvinfo : EIATTR_EXTERNS
	.align		4
        /*0050*/ 	.byte	0x04, 0x0f
        /*0052*/ 	.short	(.L_13988 - .L_13987)


	//   ....[0]....
	.align		4
.L_13987:
        /*0054*/ 	.word	index@(__assertfail)


	//----- nvinfo : EIATTR_MERCURY_ISA_VERSION
	.align		4
.L_13988:
        /*0058*/ 	.byte	0x03, 0x5f
        /*005a*/ 	.short	0x0101


	//----- nvinfo : EIATTR_COOP_GROUP_MASK_REGIDS
	.align		4
        /*005c*/ 	.byte	0x04, 0x29
        /*005e*/ 	.short	(.L_13990 - .L_13989)


	//   ....[0]....
.L_13989:
        /*0060*/ 	.word	0xffffffff


	//   ....[1]....
        /*0064*/ 	.word	0xffffffff


	//   ....[2]....
        /*0068*/ 	.word	0xffffffff


	//   ....[3]....
        /*006c*/ 	.word	0xffffffff


	//   ....[4]....
        /*0070*/ 	.word	0xffffffff


	//   ....[5]....
        /*0074*/ 	.word	0xffffffff


	//   ....[6]....
        /*0078*/ 	.word	0xffffffff


	//   ....[7]....
        /*007c*/ 	.word	0xffffffff


	//   ....[8]....
        /*0080*/ 	.word	0xffffffff


	//   ....[9]....
        /*0084*/ 	.word	0xffffffff


	//   ....[10]....
        /*0088*/ 	.word	0x0500000f


	//   ....[11]....
        /*008c*/ 	.word	0x0500000f


	//   ....[12]....
        /*0090*/ 	.word	0x0500000f


	//   ....[13]....
        /*0094*/ 	.word	0x0500000f


	//   ....[14]....
        /*0098*/ 	.word	0x0500000f


	//   ....[15]....
        /*009c*/ 	.word	0x0500000f


	//   ....[16]....
        /*00a0*/ 	.word	0x0500000f


	//   ....[17]....
        /*00a4*/ 	.word	0x0500000f


	//   ....[18]....
        /*00a8*/ 	.word	0x0500000f


	//   ....[19]....
        /*00ac*/ 	.word	0x0500000f


	//----- nvinfo : EIATTR_COOP_GROUP_INSTR_OFFSETS
	.align		4
.L_13990:
        /*00b0*/ 	.byte	0x04, 0x28
        /*00b2*/ 	.short	(.L_13992 - .L_13991)


	//   ....[0]....
.L_13991:
        /*00b4*/ 	.word	0x00003550


	//   ....[1]....
        /*00b8*/ 	.word	0x00003590


	//   ....[2]....
        /*00bc*/ 	.word	0x000035b0


	//   ....[3]....
        /*00c0*/ 	.word	0x000035d0


	//   ....[4]....
        /*00c4*/ 	.word	0x000035f0


	//   ....[5]....
        /*00c8*/ 	.word	0x00004470


	//   ....[6]....
        /*00cc*/ 	.word	0x00004490


	//   ....[7]....
        /*00d0*/ 	.word	0x000044b0


	//   ....[8]....
        /*00d4*/ 	.word	0x000044d0


	//   ....[9]....
        /*00d8*/ 	.word	0x000044f0


	//   ....[10]....
        /*00dc*/ 	.word	0x00005ee0


	//   ....[11]....
        /*00e0*/ 	.word	0x00005f70


	//   ....[12]....
        /*00e4*/ 	.word	0x00005fd0


	//   ....[13]....
        /*00e8*/ 	.word	0x00006030


	//   ....[14]....
        /*00ec*/ 	.word	0x00006090


	//   ....[15]....
        /*00f0*/ 	.word	0x00006f70


	//   ....[16]....
        /*00f4*/ 	.word	0x00006fd0


	//   ....[17]....
        /*00f8*/ 	.word	0x00007030


	//   ....[18]....
        /*00fc*/ 	.word	0x00007090


	//   ....[19]....
        /*0100*/ 	.word	0x000070f0


	//----- nvinfo : EIATTR_VRC_CTA_INIT_COUNT
	.align		4
.L_13992:
        /*0104*/ 	.byte	0x02, 0x4a
	.zero		1
	.zero		1


	//----- nvinfo : EIATTR_SYSCALL_OFFSETS
	.align		4
        /*0108*/ 	.byte	0x04, 0x46
        /*010a*/ 	.short	(.L_13994 - .L_13993)


	//   ....[0]....
.L_13993:
        /*010c*/ 	.word	0x000001a0


	//----- nvinfo : EIATTR_EXIT_INSTR_OFFSETS
	.align		4
.L_13994:
        /*0110*/ 	.byte	0x04, 0x1c
        /*0112*/ 	.short	(.L_13996 - .L_13995)


	//   ....[0]....
.L_13995:
        /*0114*/ 	.word	0x00000250


	//   ....[1]....
        /*0118*/ 	.word	0x00005e80


	//----- nvinfo : EIATTR_CRS_STACK_SIZE
	.align		4
.L_13996:
        /*011c*/ 	.byte	0x04, 0x1e
        /*011e*/ 	.short	(.L_13998 - .L_13997)
.L_13997:
        /*0120*/ 	.word	0x00000000


	//----- nvinfo : EIATTR_CBANK_PARAM_SIZE
	.align		4
.L_13998:
        /*0124*/ 	.byte	0x03, 0x19
        /*0126*/ 	.short	0x0078


	//----- nvinfo : EIATTR_PARAM_CBANK
	.align		4
        /*0128*/ 	.byte	0x04, 0x0a
        /*012a*/ 	.short	(.L_14000 - .L_13999)
	.align		4
.L_13999:
        /*012c*/ 	.word	index@(.nv.constant0._Z15SoftmaxWarpImplI22BroadcastScaleMaskLoadIffbLm2EiE11DirectStoreIffEfLi1ELi23ELi32ELi1ELb0EL9Algorithm0EEvT_T0_ll)
        /*0130*/ 	.short	0x0380
        /*0132*/ 	.short	0x0078


	//----- nvinfo : EIATTR_SW_WAR
	.align		4
.L_14000:
        /*0134*/ 	.byte	0x04, 0x36
        /*0136*/ 	.short	(.L_14002 - .L_14001)
.L_14001:
        /*0138*/ 	.word	0x00000008
.L_14002:


//--------------------- .nv.info._Z15SoftmaxWarpImplI22BroadcastScaleMaskLoadIffbLm2EiE11DirectStoreIffEfLi1ELi22ELi32ELi1ELb1EL9Algorithm0EEvT_T0_ll --------------------------
	.section	.nv.info._Z15SoftmaxWarpImplI22BroadcastScaleMaskLoadIffbLm2EiE11DirectStoreIffEfLi1ELi22ELi32ELi1ELb1EL9Algorithm0EEvT_T0_ll,"",@"SHT_CUDA_INFO"
	.sectionflags	@""
	.align	4


	//----- nvinfo : EIATTR_CUDA_API_VERSION
	.align		4
        /*0000*/ 	.byte	0x04, 0x37
        /*0002*/ 	.short	(.L_14004 - .L_14003)
.L_14003:
        /*0004*/ 	.word	0x00000082


	//----- nvinfo : EIATTR_KPARAM_INFO
	.align		4
.L_14004:
        /*0008*/ 	.byte	0x04, 0x17
        /*000a*/ 	.short	(.L_14006 - .L_14005)
.L_14005:
        /*000c*/ 	.word	0x00000000
        /*0010*/ 	.short	0x0003
        /*0012*/ 	.short	0x0070
        /*0014*/ 	.byte	0x00, 0xf0, 0x21, 0x00


	//----- nvinfo : EIATTR_KPARAM_INFO
	.align		4
.L_14006:
        /*0018*/ 	.byte	0x04, 0x17
        /*001a*/ 	.short	(.L_14008 - .L_14007)
.L_14007:
        /*001c*/ 	.word	0x00000000
        /*0020*/ 	.short	0x0002
        /*0022*/ 	.short	0x0068
        /*0024*/ 	.byte	0x00, 0xf0, 0x21, 0x00


	//----- nvinfo : EIATTR_KPARAM_INFO
	.align		4
.L_14008:
        /*0028*/ 	.byte	0x04, 0x17
        /*002a*/ 	.short	(.L_14010 - .L_14009)
.L_14009:
        /*002c*/ 	.word	0x00000000
        /*0030*/ 	.short	0x0001
        /*0032*/ 	.short	0x0058
        /*0034*/ 	.byte	0x00, 0xf0, 0x41, 0x00


	//----- nvinfo : EIATTR_KPARAM_INFO
	.align		4
.L_14010:
        /*0038*/ 	.byte	0x04, 0x17
        /*003a*/ 	.short	(.L_14012 - .L_14011)
.L_14011:
        /*003c*/ 	.word	0x00000000
        /*0040*/ 	.short	0x0000
        /*0042*/ 	.short	0x0000
        /*0044*/ 	.byte	0x00, 0xf0, 0x61, 0x01


	//----- nvinfo : EIATTR_SPARSE_MMA_MASK
	.align		4
.L_14012:
        /*0048*/ 	.byte	0x03, 0x50
        /*004a*/ 	.short	0x0000


	//----- nvinfo : EIATTR_MAXREG_COUNT
	.align		4
        /*004c*/ 	.byte	0x03, 0x1b
        /*004e*/ 	.short	0x00ff


	//----- nvinfo : EIATTR_EXTERNS
	.align		4
        /*0050*/ 	.byte	0x04, 0x0f
        /*0052*/ 	.short	(.L_14014 - .L_14013)


	//   ....[0]....
	.align		4
.L_14013:
        /*0054*/ 	.word	index@(__assertfail)


	//----- nvinfo : EIATTR_MERCURY_ISA_VERSION
	.align		4
.L_14014:
        /*0058*/ 	.byte	0x03, 0x5f
        /*005a*/ 	.short	0x0101


	//----- nvinfo : EIATTR_COOP_GROUP_MASK_REGIDS
	.align		4
        /*005c*/ 	.byte	0x04, 0x29
        /*005e*/ 	.short	(.L_14016 - .L_14015)


	//   ....[0]....
.L_14015:
        /*0060*/ 	.word	0xffffffff


	//   ....[1]....
        /*0064*/ 	.word	0xffffffff


	//   ....[2]....
        /*0068*/ 	.word	0xffffffff


	//   ....[3]....
        /*006c*/ 	.word	0xffffffff


	//   ....[4]....
        /*0070*/ 	.word	0xffffffff


	//   ....[5]....
        /*0074*/ 	.word	0xffffffff


	//   ....[6]....
        /*0078*/ 	.word	0xffffffff


	//   ....[7]....
        /*007c*/ 	.word	0xffffffff


	//   ....[8]....
        /*0080*/ 	.word	0xffffffff


	//   ....[9]....
        /*0084*/ 	.word	0xffffffff


	//   ....[10]....
        /*0088*/ 	.word	0x0500000f


	//   ....[11]....
        /*008c*/ 	.word	0x0500000f


	//   ....[12]....
        /*0090*/ 	.word	0x0500000f


	//   ....[13]....
        /*0094*/ 	.word	0x0500000f


	//   ....[14]....
        /*0098*/ 	.word	0x0500000f


	//   ....[15]....
        /*009c*/ 	.word	0x0500000f


	//   ....[16]....
        /*00a0*/ 	.word	0x0500000f


	//   ....[17]....
        /*00a4*/ 	.word	0x0500000f


	//   ....[18]....
        /*00a8*/ 	.word	0x0500000f


	//   ....[19]....
        /*00ac*/ 	.word	0x0500000f


	//----- nvinfo : EIATTR_COOP_GROUP_INSTR_OFFSETS
	.align		4
.L_14016:
        /*00b0*/ 	.byte	0x04, 0x28
        /*00b2*/ 	.short	(.L_14018 - .L_14017)


	//   ....[0]....
.L_14017:
        /*00b4*/ 	.word	0x00005410


	//   ....[1]....
        /*00b8*/ 	.word	0x00005450


	//   ....[2]....
        /*00bc*/ 	.word	0x00005470


	//   ....[3]....
        /*00c0*/ 	.word	0x00005490


	//   ....[4]....
        /*00c4*/ 	.word	0x000054b0


	//   ....[5]....
        /*00c8*/ 	.word	0x00006290


	//   ....[6]....
        /*00cc*/ 	.word	0x000062b0


	//   ....[7]....
        /*00d0*/ 	.word	0x000062d0


	//   ....[8]....
        /*00d4*/ 	.word	0x000062f0


	//   ....[9]....
        /*00d8*/ 	.word	0x00006310


	//   ....[10]....
        /*00dc*/ 	.word	0x00008030


	//   ....[11]....
        /*00e0*/ 	.word	0x000080d0


	//   ....[12]....
        /*00e4*/ 	.word	0x00008130


	//   ....[13]....
        /*00e8*/ 	.word	0x00008190


	//   ....[14]....
        /*00ec*/ 	.word	0x000081f0


	//   ....[15]....
        /*00f0*/ 	.word	0x00009020


	//   ....[16]....
        /*00f4*/ 	.word	0x00009080


	//   ....[17]....
        /*00f8*/ 	.word	0x000090e0


	//   ....[18]....
        /*00fc*/ 	.word	0x00009140


	//   ....[19]....
        /*0100*/ 	.word	0x000091a0


	//----- nvinfo : EIATTR_VRC_CTA_INIT_COUNT
	.align		4
.L_14018:
        /*0104*/ 	.byte	0x02, 0x4a
	.zero		1
	.zero		1


	//----- nvinfo : EIATTR_SYSCALL_OFFSETS
	.align		4
        /*0108*/ 	.byte	0x04, 0x46
        /*010a*/ 	.short	(.L_14020 - .L_14019)


	//   ....[0]....
.L_14019:
        /*010c*/ 	.word	0x000001c0


	//----- nvinfo : EIATTR_EXIT_INSTR_OFFSETS
	.align		4
.L_14020:
        /*0110*/ 	.byte	0x04, 0x1c
        /*0112*/ 	.short	(.L_14022 - .L_14021)


	//   ....[0]....
.L_14021:
        /*0114*/ 	.word	0x00000250


	//   ....[1]....
        /*0118*/ 	.word	0x00007fd0


	//----- nvinfo : EIATTR_CRS_STACK_SIZE
	.align		4
.L_14022:
        /*011c*/ 	.byte	0x04, 0x1e
        /*011e*/ 	.short	(.L_14024 - .L_14023)
.L_14023:
        /*0120*/ 	.word	0x00000000


	//----- nvinfo : EIATTR_CBANK_PARAM_SIZE
	.align		4
.L_14024:
        /*0124*/ 	.byte	0x03, 0x19
        /*0126*/ 	.short	0x0078


	//----- nvinfo : EIATTR_PARAM_CBANK
	.align		4
        /*0128*/ 	.byte	0x04, 0x0a
        /*012a*/ 	.short	(.L_14026 - .L_14025)
	.align		4
.L_14025:
        /*012c*/ 	.word	index@(.nv.constant0._Z15SoftmaxWarpImplI22BroadcastScaleMaskLoadIffbLm2EiE11DirectStoreIffEfLi1ELi22ELi32ELi1ELb1EL9Algorithm0EEvT_T0_ll)
        /*0130*/ 	.short	0x0380
        /*0132*/ 	.short	0x0078


	//----- nvinfo : EIATTR_SW_WAR
	.align		4
.L_14026:
        /*0134*/ 	.byte	0x04, 0x36
        /*0136*/ 	.short	(.L_14028 - .L_14027)
.L_14027:
        /*0138*/ 	.word	0x00000008
.L_14028:


//--------------------- .nv.info._Z15SoftmaxWarpImplI22BroadcastScaleMaskLoadIffbLm2EiE11DirectStoreIffEfLi1ELi22ELi32ELi1ELb0EL9Algorithm0EEvT_T0_ll --------------------------
	.section	.nv.info._Z15SoftmaxWarpImplI22BroadcastScaleMaskLoadIffbLm2EiE11DirectStoreIffEfLi1ELi22ELi32ELi1ELb0EL9Algorithm0EEvT_T0_ll,"",@"SHT_CUDA_INFO"
	.sectionflags	@""
	.align	4


	//----- nvinfo : EIATTR_CUDA_API_VERSION
	.align		4
        /*0000*/ 	.byte	0x04, 0x37
        /*0002*/ 	.short	(.L_14030 - .L_14029)
.L_14029:
        /*0004*/ 	.word	0x00000082


	//----- nvinfo : EIATTR_KPARAM_INFO
	.align		4
.L_14030:
        /*0008*/ 	.byte	0x04, 0x17
        /*000a*/ 	.short	(.L_14032 - .L_14031)
.L_14031:
        /*000c*/ 	.word	0x00000000
        /*0010*/ 	.short	0x0003
        /*0012*/ 	.short	0x0070
        /*0014*/ 	.byte	0x00, 0xf0, 0x21, 0x00


	//----- nvinfo : EIATTR_KPARAM_INFO
	.align		4
.L_14032:
        /*0018*/ 	.byte	0x04, 0x17
        /*001a*/ 	.short	(.L_14034 - .L_14033)
.L_14033:
        /*001c*/ 	.word	0x00000000
        /*0020*/ 	.short	0x0002
        /*0022*/ 	.short	0x0068
        /*0024*/ 	.byte	0x00, 0xf0, 0x21, 0x00


	//----- nvinfo : EIATTR_KPARAM_INFO
	.align		4
.L_14034:
        /*0028*/ 	.byte	0x04, 0x17
        /*002a*/ 	.short	(.L_14036 - .L_14035)
.L_14035:
        /*002c*/ 	.word	0x00000000
        /*0030*/ 	.short	0x0001
        /*0032*/ 	.short	0x0058
        /*0034*/ 	.byte	0x00, 0xf0, 0x41, 0x00


	//----- nvinfo : EIATTR_KPARAM_INFO
	.align		4
.L_14036:
        /*0038*/ 	.byte	0x04, 0x17
        /*003a*/ 	.short	(.L_14038 - .L_14037)
.L_14037:
        /*003c*/ 	.word	0x00000000
        /*0040*/ 	.short	0x0000
        /*0042*/ 	.short	0x0000
        /*0044*/ 	.byte	0x00, 0xf0, 0x61, 0x01


	//----- nvinfo : EIATTR_SPARSE_MMA_MASK
	.align		4
.L_14038:
        /*0048*/ 	.byte	0x03, 0x50
        /*004a*/ 	.short	0x0000


	//----- nvinfo : EIATTR_MAXREG_COUNT
	.align		4
        /*004c*/ 	.byte	0x03, 0x1b
        /*004e*/ 	.short	0x00ff


	//----- nvinfo : EIATTR_EXTERNS
	.align		4
        /*0050*/ 	.byte	0x04, 0x0f
        /*0052*/ 	.short	(.L_14040 - .L_14039)


	//   ....[0]....
	.align		4
.L_14039:
        /*0054*/ 	.word	index@(__assertfail)


	//----- nvinfo : EIATTR_MERCURY_ISA_VERSION
	.align		4
.L_14040:
        /*0058*/ 	.byte	0x03, 0x5f
        /*005a*/ 	.short	0x0101


	//----- nvinfo : EIATTR_COOP_GROUP_MASK_REGIDS
	.align		4
        /*005c*/ 	.byte	0x04, 0x29
        /*005e*/ 	.short	(.L_14042 - .L_14041)


	//   ....[0]....
.L_14041:
        /*0060*/ 	.word	0xffffffff


	//   ....[1]....
        /*0064*/ 	.word	0xffffffff


	//   ....[2]....
        /*0068*/ 	.word	0xffffffff


	//   ....[3]....
        /*006c*/ 	.word	0xffffffff


	//   ....[4]....
        /*0070*/ 	.word	0xffffffff


	//   ....[5]....
        /*0074*/ 	.word	0xffffffff


	//   ....[6]....
        /*0078*/ 	.word	0xffffffff


	//   ....[7]....
        /*007c*/ 	.word	0xffffffff


	//   ....[8]....
        /*0080*/ 	.word	0xffffffff


	//   ....[9]....
        /*0084*/ 	.word	0xffffffff


	//   ....[10]....
        /*0088*/ 	.word	0x0500000f


	//   ....[11]....
        /*008c*/ 	.word	0x0500000f


	//   ....[12]....
        /*0090*/ 	.word	0x0500000f


	//   ....[13]....
        /*0094*/ 	.word	0x0500000f


	//   ....[14]....
        /*0098*/ 	.word	0x0500000f


	//   ....[15]....
        /*009c*/ 	.word	0x0500000f


	//   ....[16]....
        /*00a0*/ 	.word	0x0500000f


	//   ....[17]....
        /*00a4*/ 	.word	0x0500000f


	//   ....[18]....
        /*00a8*/ 	.word	0x0500000f


	//   ....[19]....
        /*00ac*/ 	.word	0x0500000f


	//----- nvinfo : EIATTR_COOP_GROUP_INSTR_OFFSETS
	.align		4
.L_14042:
        /*00b0*/ 	.byte	0x04, 0x28
        /*00b2*/ 	.short	(.L_14044 - .L_14043)


	//   ....[0]....
.L_14043:
        /*00b4*/ 	.word	0x00003330


	//   ....[1]....
        /*00b8*/ 	.word	0x00003360


	//   ....[2]....
        /*00bc*/ 	.word	0x00003390


	//   ....[3]....
        /*00c0*/ 	.word	0x000033b0


	//   ....[4]....
        /*00c4*/ 	.word	0x000033d0


	//   ....[5]....
        /*00c8*/ 	.word	0x000041b0


	//   ....[6]....
        /*00cc*/ 	.word	0x000041d0


	//   ....[7]....
        /*00d0*/ 	.word	0x000041f0


	//   ....[8]....
        /*00d4*/ 	.word	0x00004210


	//   ....[9]....
        /*00d8*/ 	.word	0x00004230


	//   ....[10]....
        /*00dc*/ 	.word	0x00005b10


	//   ....[11]....
        /*00e0*/ 	.word	0x00005b90


	//   ....[12]....
        /*00e4*/ 	.word	0x00005bf0


	//   ....[13]....
        /*00e8*/ 	.word	0x00005c50


	//   ....[14]....
        /*00ec*/ 	.word	0x00005cb0


	//   ....[15]....
        /*00f0*/ 	.word	0x00006b00


	//   ....[16]....
        /*00f4*/ 	.word	0x00006b60


	//   ....[17]....
        /*00f8*/ 	.word	0x00006bc0


	//   ....[18]....
        /*00fc*/ 	.word	0x00006c20


	//   ....[19]....
        /*0100*/ 	.word	0x00006c80


	//----- nvinfo : EIATTR_VRC_CTA_INIT_COUNT
	.align		4
.L_14044:
        /*0104*/ 	.byte	0x02, 0x4a
	.zero		1
	.zero		1


	//----- nvinfo : EIATTR_SYSCALL_OFFSETS
	.align		4
        /*0108*/ 	.byte	0x04, 0x46
        /*010a*/ 	.short	(.L_14046 - .L_14045)


	//   ....[0]....
.L_14045:
        /*010c*/ 	.word	0x000001a0


	//----- nvinfo : EIATTR_EXIT_INSTR_OFFSETS
	.align		4
.L_14046:
        /*0110*/ 	.byte	0x04, 0x1c
        /*0112*/ 	.short	(.L_14048 - .L_14047)


	//   ....[0]....
.L_14047:
        /*0114*/ 	.word	0x00000250


	//   ....[1]....
        /*0118*/ 	.word	0x00005ab0


	//----- nvinfo : EIATTR_CRS_STACK_SIZE
	.align		4
.L_14048:
        /*011c*/ 	.byte	0x04, 0x1e
        /*011e*/ 	.short	(.L_14050 - .L_14049)
.L_14049:
        /*0120*/ 	.word	0x00000000


	//----- nvinfo : EIATTR_CBANK_PARAM_SIZE
	.align		4
.L_14050:
        /*0124*/ 	.byte	0x03, 0x19
        /*0126*/ 	.short	0x0078


	//----- nvinfo : EIATTR_PARAM_CBANK
	.align		4
        /*0128*/ 	.byte	0x04, 0x0a
        /*012a*/ 	.short	(.L_14052 - .L_14051)
	.align		4
.L_14051:
        /*012c*/ 	.word	index@(.nv.constant0._Z15SoftmaxWarpImplI22BroadcastScaleMaskLoadIffbLm2EiE11DirectStoreIffEfLi1ELi22ELi32ELi1ELb0EL9Algorithm0EEvT_T0_ll)
        /*0130*/ 	.short	0x0380
        /*0132*/ 	.short	0x0078


	//----- nvinfo : EIATTR_SW_WAR
	.align		4
.L_14052:
        /*0134*/ 	.byte	0x04, 0x36
        /*0136*/ 	.short	(.L_14054 - .L_14053)
.L_14053:
        /*0138*/ 	.word	0x00000008
.L_14054:


//--------------------- .nv.info._Z15SoftmaxWarpImplI22BroadcastScaleMaskLoadIffbLm2EiE11DirectStoreIffEfLi1ELi21ELi32ELi1ELb1EL9Algorithm0EEvT_T0_ll --------------------------
	.section	.nv.info._Z15SoftmaxWarpImplI22BroadcastScaleMaskLoadIffbLm2EiE11DirectStoreIffEfLi1ELi21ELi32ELi1ELb1EL9Algorithm0EEvT_T0_ll,"",@"SHT_CUDA_INFO"
	.sectionflags	@""
	.align	4


	//----- nvinfo : EIATTR_CUDA_API_VERSION
	.align		4
        /*0000*/ 	.byte	0x04, 0x37
        /*0002*/ 	.short	(.L_14056 - .L_14055)
.L_14055:
        /*0004*/ 	.word	0x00000082


	//----- nvinfo : EIATTR_KPARAM_INFO
	.align		4
.L_14056:
        /*0008*/ 	.byte	0x04, 0x17
        /*000a*/ 	.short	(.L_14058 - .L_14057)
.L_14057:
        /*000c*/ 	.word	0x00000000
        /*0010*/ 	.short	0x0003
        /*0012*/ 	.short	0x0070
        /*0014*/ 	.byte	0x00, 0xf0, 0x21, 0x00


	//----- nvinfo : EIATTR_KPARAM_INFO
	.align		4
.L_14058:
        /*0018*/ 	.byte	0x04, 0x17
        /*001a*/ 	.short	(.L_14060 - .L_14059)
.L_14059:
        /*001c*/ 	.word	0x00000000
        /*0020*/ 	.short	0x0002
        /*0022*/ 	.short	0x0068
        /*0024*/ 	.byte	0x00, 0xf0, 0x21, 0x00


	//----- nvinfo : EIATTR_KPARAM_INFO
	.align		4
.L_14060:
        /*0028*/ 	.byte	0x04, 0x17
        /*002a*/ 	.short	(.L_14062 - .L_14061)
.L_14061:
        /*002c*/ 	.word	0x00000000
        /*0030*/ 	.short	0x0001
        /*0032*/ 	.short	0x0058
        /*0034*/ 	.byte	0x00, 0xf0, 0x41, 0x00


	//----- nvinfo : EIATTR_KPARAM_INFO
	.align		4
.L_14062:
        /*0038*/ 	.byte	0x04, 0x17
        /*003a*/ 	.short	(.L_14064 - .L_14063)
.L_14063:
        /*003c*/ 	.word	0x00000000
        /*0040*/ 	.short	0x0000
        /*0042*/ 	.short	0x0000
        /*0044*/ 	.byte	0x00, 0xf0, 0x61, 0x01


	//----- nvinfo : EIATTR_SPARSE_MMA_MASK
	.align		4
.L_14064:
        /*0048*/ 	.byte	0x03, 0x50
        /*004a*/ 	.short	0x0000


	//----- nvinfo : EIATTR_MAXREG_COUNT
	.align		4
        /*004c*/ 	.byte	0x03, 0x1b
        /*004e*/ 	.short	0x00ff


	//----- nvinfo : EIATTR_EXTERNS
	.align		4
        /*0050*/ 	.byte	0x04, 0x0f
        /*0052*/ 	.short	(.L_14066 - .L_14065)


	//   ....[0]....
	.align		4
.L_14065:
        /*0054*/ 	.word	index@(__assertfail)


	//----- nvinfo : EIATTR_MERCURY_ISA_VERSION
	.align		4
.L_14066:
        /*0058*/ 	.byte	0x03, 0x5f
        /*005a*/ 	.short	0x0101


	//----- nvinfo : EIATTR_COOP_GROUP_MASK_REGIDS
	.align		4
        /*005c*/ 	.byte	0x04, 0x29
        /*005e*/ 	.short	(.L_14068 - .L_14067)


	//   ....[0]....
.L_14067:
        /*0060*/ 	.word	0xffffffff


	//   ....[1]....
        /*0064*/ 	.word	0xffffffff


	//   ....[2]....
        /*0068*/ 	.word	0xffffffff


	//   ....[3]....
        /*006c*/ 	.word	0xffffffff


	//   ....[4]....
        /*0070*/ 	.word	0xffffffff


	//   ....[5]....
        /*0074*/ 	.word	0xffffffff


	//   ....[6]....
        /*0078*/ 	.word	0xffffffff


	//   ....[7]....
        /*007c*/ 	.word	0xffffffff


	//   ....[8]....
        /*0080*/ 	.word	0xffffffff


	//   ....[9]....
        /*0084*/ 	.word	0xffffffff


	//   ....[10]....
        /*0088*/ 	.word	0x0500000f


	//   ....[11]....
        /*008c*/ 	.word	0x0500000f


	//   ....[12]....
        /*0090*/ 	.word	0x0500000f


	//   ....[13]....
        /*0094*/ 	.word	0x0500000f


	//   ....[14]....
        /*0098*/ 	.word	0x0500000f


	//   ....[15]....
        /*009c*/ 	.word	0x0500000f


	//   ....[16]....
        /*00a0*/ 	.word	0x0500000f


	//   ....[17]....
        /*00a4*/ 	.word	0x0500000f


	//   ....[18]....
        /*00a8*/ 	.word	0x0500000f


	//   ....[19]....
        /*00ac*/ 	.word	0x0500000f


	//----- nvinfo : EIATTR_COOP_GROUP_INSTR_OFFSETS
	.align		4
.L_14068:
        /*00b0*/ 	.byte	0x04, 0x28
        /*00b2*/ 	.short	(.L_14070 - .L_14069)


	//   ....[0]....
.L_14069:
        /*00b4*/ 	.word	0x00005060


	//   ....[1]....
        /*00b8*/ 	.word	0x000050a0


	//   ....[2]....
        /*00bc*/ 	.word	0x000050c0


	//   ....[3]....
        /*00c0*/ 	.word	0x000050e0


	//   ....[4]....
        /*00c4*/ 	.word	0x00005100


	//   ....[5]....
        /*00c8*/ 	.word	0x00005e40


	//   ....[6]....
        /*00cc*/ 	.word	0x00005e60


	//   ....[7]....
        /*00d0*/ 	.word	0x00005e80


	//   ....[8]....
        /*00d4*/ 	.word	0x00005ea0


	//   ....[9]....
        /*00d8*/ 	.word	0x00005ec0


	//   ....[10]....
        /*00dc*/ 	.word	0x00007a90


	//   ....[11]....
        /*00e0*/ 	.word	0x00007b20


	//   ....[12]....
        /*00e4*/ 	.word	0x00007b80


	//   ....[13]....
        /*00e8*/ 	.word	0x00007be0


	//   ....[14]....
        /*00ec*/ 	.word	0x00007c40


	//   ....[15]....
        /*00f0*/ 	.word	0x000089e0


	//   ....[16]....
        /*00f4*/ 	.word	0x00008a40


	//   ....[17]....
        /*00f8*/ 	.word	0x00008aa0


	//   ....[18]....
        /*00fc*/ 	.word	0x00008b00


	//   ....[19]....
        /*0100*/ 	.word	0x00008b60


	//----- nvinfo : EIATTR_VRC_CTA_INIT_COUNT
	.align		4
.L_14070:
        /*0104*/ 	.byte	0x02, 0x4a
	.zero		1
	.zero		1


	//----- nvinfo : EIATTR_SYSCALL_OFFSETS
	.align		4
        /*0108*/ 	.byte	0x04, 0x46
        /*010a*/ 	.short	(.L_14072 - .L_14071)


	//   ....[0]....
.L_14071:
        /*010c*/ 	.word	0x000001c0


	//----- nvinfo : EIATTR_EXIT_INSTR_OFFSETS
	.align		4
.L_14072:
        /*0110*/ 	.byte	0x04, 0x1c
        /*0112*/ 	.short	(.L_14074 - .L_14073)


	//   ....[0]....
.L_14073:
        /*0114*/ 	.word	0x00000250


	//   ....[1]....
        /*0118*/ 	.word	0x00007a30


	//----- nvinfo : EIATTR_CRS_STACK_SIZE
	.align		4
.L_14074:
        /*011c*/ 	.byte	0x04, 0x1e
        /*011e*/ 	.short	(.L_14076 - .L_14075)
.L_14075:
        /*0120*/ 	.word	0x00000000


	//----- nvinfo : EIATTR_CBANK_PARAM_SIZE
	.align		4
.L_14076:
        /*0124*/ 	.byte	0x03, 0x19
        /*0126*/ 	.short	0x0078


	//----- nvinfo : EIATTR_PARAM_CBANK
	.align		4
        /*0128*/ 	.byte	0x04, 0x0a
        /*012a*/ 	.short	(.L_14078 - .L_14077)
	.align		4
.L_14077:
        /*012c*/ 	.word	index@(.nv.constant0._Z15SoftmaxWarpImplI22BroadcastScaleMaskLoadIffbLm2EiE11DirectStoreIffEfLi1ELi21ELi32ELi1ELb1EL9Algorithm0EEvT_T0_ll)
        /*0130*/ 	.short	0x0380
        /*0132*/ 	.short	0x0078


	//----- nvinfo : EIATTR_SW_WAR
	.align		4
.L_14078:
        /*0134*/ 	.byte	0x04, 0x36
        /*0136*/ 	.short	(.L_14080 - .L_14079)
.L_14079:
        /*0138*/ 	.word	0x00000008
.L_14080:


//--------------------- .nv.info._Z15SoftmaxWarpImplI22BroadcastScaleMaskLoadIffbLm2EiE11DirectStoreIffEfLi1ELi21ELi32ELi1ELb0EL9Algorithm0EEvT_T0_ll --------------------------
	.section	.nv.info._Z15SoftmaxWarpImplI22BroadcastScaleMaskLoadIffbLm2EiE11DirectStoreIffEfLi1ELi21ELi32ELi1ELb0EL9Algorithm0EEvT_T0_ll,"",@"SHT_CUDA_INFO"
	.sectionflags	@""
	.align	4


	//----- nvinfo : EIATTR_CUDA_API_VERSION
	.align		4
        /*0000*/ 	.byte	0x04, 0x37
        /*0002*/ 	.short	(.L_14082 - .L_14081)
.L_14081:
        /*0004*/ 	.word	0x00000082


	//----- nvinfo : EIATTR_KPARAM_INFO
	.align		4
.L_14082:
        /*0008*/ 	.byte	0x04, 0x17
        /*000a*/ 	.short	(.L_14084 - .L_14083)
.L_14083:
        /*000c*/ 	.word	0x00000000
        /*0010*/ 	.short	0x0003
        /*0012*/ 	.short	0x0070
        /*0014*/ 	.byte	0x00, 0xf0, 0x21, 0x00


	//----- nvinfo : EIATTR_KPARAM_INFO
	.align		4
.L_14084:
        /*0018*/ 	.byte	0x04, 0x17
        /*001a*/ 	.short	(.L_14086 - .L_14085)
.L_14085:
        /*001c*/ 	.word	0x00000000
        /*0020*/ 	.short	0x0002
        /*0022*/ 	.short	0x0068
        /*0024*/ 	.byte	0x00, 0xf0, 0x21, 0x00


	//----- nvinfo : EIATTR_KPARAM_INFO
	.align		4
.L_14086:
        /*0028*/ 	.byte	0x04, 0x17
        /*002a*/ 	.short	(.L_14088 - .L_14087)
.L_14087:
        /*002c*/ 	.word	0x00000000
        /*0030*/ 	.short	0x0001
        /*0032*/ 	.short	0x0058
        /*0034*/ 	.byte	0x00, 0xf0, 0x41, 0x00


	//----- nvinfo : EIATTR_KPARAM_INFO
	.align		4
.L_14088:
        /*0038*/ 	.byte	0x04, 0x17
        /*003a*/ 	.short	(.L_14090 - .L_14089)
.L_14089:
        /*003c*/ 	.word	0x00000000
        /*0040*/ 	.short	0x0000
        /*0042*/ 	.short	0x0000
        /*0044*/ 	.byte	0x00, 0xf0, 0x61, 0x01


	//----- nvinfo : EIATTR_SPARSE_MMA_MASK
	.align		4
.L_14090:
        /*0048*/ 	.byte	0x03, 0x50
        /*004a*/ 	.short	0x0000


	//----- nvinfo : EIATTR_MAXREG_COUNT
	.align		4
        /*004c*/ 	.byte	0x03, 0x1b
        /*004e*/ 	.short	0x00ff


	//----- nvinfo : EIATTR_EXTERNS
	.align		4
        /*0050*/ 	.byte	0x04, 0x0f
        /*0052*/ 	.short	(.L_14092 - .L_14091)


	//   ....[0]....
	.align		4
.L_14091:
        /*0054*/ 	.word	index@(__assertfail)


	//----- nvinfo : EIATTR_MERCURY_ISA_VERSION
	.align		4
.L_14092:
        /*0058*/ 	.byte	0x03, 0x5f
        /*005a*/ 	.short	0x0101


	//----- nvinfo : EIATTR_COOP_GROUP_MASK_REGIDS
	.align		4
        /*005c*/ 	.byte	0x04, 0x29
        /*005e*/ 	.short	(.L_14094 - .L_14093)


	//   ....[0]....
.L_14093:
        /*0060*/ 	.word	0xffffffff


	//   ....[1]....
        /*0064*/ 	.word	0xffffffff


	//   ....[2]....
        /*0068*/ 	.word	0xffffffff


	//   ....[3]....
        /*006c*/ 	.word	0xffffffff


	//   ....[4]....
        /*0070*/ 	.word	0xffffffff


	//   ....[5]....
        /*0074*/ 	.word	0xffffffff


	//   ....[6]....
        /*0078*/ 	.word	0xffffffff


	//   ....[7]....
        /*007c*/ 	.word	0xffffffff


	//   ....[8]....
        /*0080*/ 	.word	0xffffffff


	//   ....[9]....
        /*0084*/ 	.word	0xffffffff


	//   ....[10]....
        /*0088*/ 	.word	0x0500000f


	//   ....[11]....
        /*008c*/ 	.word	0x0500000f


	//   ....[12]....
        /*0090*/ 	.word	0x0500000f


	//   ....[13]....
        /*0094*/ 	.word	0x0500000f


	//   ....[14]....
        /*0098*/ 	.word	0x0500000f


	//   ....[15]....
        /*009c*/ 	.word	0x0500000f


	//   ....[16]....
        /*00a0*/ 	.word	0x0500000f


	//   ....[17]....
        /*00a4*/ 	.word	0x0500000f


	//   ....[18]....
        /*00a8*/ 	.word	0x0500000f


	//   ....[19]....
        /*00ac*/ 	.word	0x0500000f


	//----- nvinfo : EIATTR_COOP_GROUP_INSTR_OFFSETS
	.align		4
.L_14094:
        /*00b0*/ 	.byte	0x04, 0x28
        /*00b2*/ 	.short	(.L_14096 - .L_14095)


	//   ....[0]....
.L_14095:
        /*00b4*/ 	.word	0x000030c0


	//   ....[1]....
        /*00b8*/ 	.word	0x00003100


	//   ....[2]....
        /*00bc*/ 	.word	0x00003120


	//   ....[3]....
        /*00c0*/ 	.word	0x00003140


	//   ....[4]....
        /*00c4*/ 	.word	0x00003160


	//   ....[5]....
        /*00c8*/ 	.word	0x00003ea0


	//   ....[6]....
        /*00cc*/ 	.word	0x00003ec0


	//   ....[7]....
        /*00d0*/ 	.word	0x00003ee0


	//   ....[8]....
        /*00d4*/ 	.word	0x00003f00


	//   ....[9]....
        /*00d8*/ 	.word	0x00003f20


	//   ....[10]....
        /*00dc*/ 	.word	0x00005700


	//   ....[11]....
        /*00e0*/ 	.word	0x00005780


	//   ....[12]....
        /*00e4*/ 	.word	0x000057e0


	//   ....[13]....
        /*00e8*/ 	.word	0x00005840


	//   ....[14]....
        /*00ec*/ 	.word	0x000058a0


	//   ....[15]....
        /*00f0*/ 	.word	0x00006650


	//   ....[16]....
        /*00f4*/ 	.word	0x000066b0


	//   ....[17]....
        /*00f8*/ 	.word	0x00006710


	//   ....[18]....
        /*00fc*/ 	.word	0x00006770


	//   ....[19]....
        /*0100*/ 	.word	0x000067d0


	//----- nvinfo : EIATTR_VRC_CTA_INIT_COUNT
	.align		4
.L_14096:
        /*0104*/ 	.byte	0x02, 0x4a
	.zero		1
	.zero		1


	//----- nvinfo : EIATTR_SYSCALL_OFFSETS
	.align		4
        /*0108*/ 	.byte	0x04, 0x46
        /*010a*/ 	.short	(.L_14098 - .L_14097)


	//   ....[0]....
.L_14097:
        /*010c*/ 	.word	0x000001a0


	//----- nvinfo : EIATTR_EXIT_INSTR_OFFSETS
	.align		4
.L_14098:
        /*0110*/ 	.byte	0x04, 0x1c
        /*0112*/ 	.short	(.L_14100 - .L_14099)


	//   ....[0]....
.L_14099:
        /*0114*/ 	.word	0x00000250


	//   ....[1]....
        /*0118*/ 	.word	0x000056a0


	//----- nvinfo : EIATTR_CRS_STACK_SIZE
	.align		4
.L_14100:
        /*011c*/ 	.byte	0x04, 0x1e
        /*011e*/ 	.short	(.L_14102 - .L_14101)
.L_14101:
        /*0120*/ 	.word	0x00000000


	//----- nvinfo : EIATTR_CBANK_PARAM_SIZE
	.align		4
.L_14102:
        /*0124*/ 	.byte	0x03, 0x19
        /*0126*/ 	.short	0x0078


	//----- nvinfo : EIATTR_PARAM_CBANK
	.align		4
        /*0128*/ 	.byte	0x04, 0x0a
        /*012a*/ 	.short	(.L_14104 - .L_14103)
	.align		4
.L_14103:
        /*012c*/ 	.word	index@(.nv.constant0._Z15SoftmaxWarpImplI22BroadcastScaleMaskLoadIffbLm2EiE11DirectStoreIffEfLi1ELi21ELi32ELi1ELb0EL9Algorithm0EEvT_T0_ll)
        /*0130*/ 	.short	0x0380
        /*0132*/ 	.short	0x0078


	//----- nvinfo : EIATTR_SW_WAR
	.align		4
.L_14104:
        /*0134*/ 	.byte	0x04, 0x36
        /*0136*/ 	.short	(.L_14106 - .L_14105)
.L_14105:
        /*0138*/ 	.word	0x00000008
.L_14106:


//--------------------- .nv.info._Z15SoftmaxWarpImplI22BroadcastScaleMaskLoadIffbLm2EiE11DirectStoreIffEfLi1ELi20ELi32ELi1ELb1EL9Algorithm0EEvT_T0_ll --------------------------
	.section	.nv.info._Z15SoftmaxWarpImplI22BroadcastScaleMaskLoadIffbLm2EiE11DirectStoreIffEfLi1ELi20ELi32ELi1ELb1EL9Algorithm0EEvT_T0_ll,"",@"SHT_CUDA_INFO"
	.sectionflags	@""
	.align	4


	//----- nvinfo : EIATTR_CUDA_API_VERSION
	.align		4
        /*0000*/ 	.byte	0x04, 0x37
        /*0002*/ 	.short	(.L_14108 - .L_14107)
.L_14107:
        /*0004*/ 	.word	0x00000082


	//----- nvinfo : EIATTR_KPARAM_INFO
	.align		4
.L_14108:
        /*0008*/ 	.byte	0x04, 0x17
        /*000a*/ 	.short	(.L_14110 - .L_14109)
.L_14109:
        /*000c*/ 	.word	0x00000000
        /*0010*/ 	.short	0x0003
        /*0012*/ 	.short	0x0070
        /*0014*/ 	.byte	0x00, 0xf0, 0x21, 0x00


	//----- nvinfo : EIATTR_KPARAM_INFO
	.align		4
.L_14110:
        /*0018*/ 	.byte	0x04, 0x17
        /*001a*/ 	.short	(.L_14112 - .L_14111)
.L_14111:
        /*001c*/ 	.word	0x00000000
        /*0020*/ 	.short	0x0002
        /*0022*/ 	.short	0x0068
        /*0024*/ 	.byte	0x00, 0xf0, 0x21, 0x00


	//----- nvinfo : EIATTR_KPARAM_INFO
	.align		4
.L_14112:
        /*0028*/ 	.byte	0x04, 0x17
        /*002a*/ 	.short	(.L_14114 - .L_14113)
.L_14113:
        /*002c*/ 	.word	0x00000000
        /*0030*/ 	.short	0x0001
        /*0032*/ 	.short	0x0058
        /*0034*/ 	.byte	0x00, 0xf0, 0x41, 0x00


	//----- nvinfo : EIATTR_KPARAM_INFO
	.align		4
.L_14114:
        /*0038*/ 	.byte	0x04, 0x17
        /*003a*/ 	.short	(.L_14116 - .L_14115)
.L_14115:
        /*003c*/ 	.word	0x00000000
        /*0040*/ 	.short	0x0000
        /*0042*/ 	.short	0x0000
        /*0044*/ 	.byte	0x00, 0xf0, 0x61, 0x01


	//----- nvinfo : EIATTR_SPARSE_MMA_MASK
	.align		4
.L_14116:
        /*0048*/ 	.byte	0x03, 0x50
        /*004a*/ 	.short	0x0000


	//----- nvinfo : EIATTR_MAXREG_COUNT
	.align		4
        /*004c*/ 	.byte	0x03, 0x1b
        /*004e*/ 	.short	0x00ff


	//----- nvinfo : EIATTR_EXTERNS
	.align		4
        /*0050*/ 	.byte	0x04, 0x0f
        /*0052*/ 	.short	(.L_14118 - .L_14117)


	//   ....[0]....
	.align		4
.L_14117:
        /*0054*/ 	.word	index@(__assertfail)


	//----- nvinfo : EIATTR_MERCURY_ISA_VERSION
	.align		4
.L_14118:
        /*0058*/ 	.byte	0x03, 0x5f
        /*005a*/ 	.short	0x0101


	//----- nvinfo : EIATTR_COOP_GROUP_MASK_REGIDS
	.align		4
        /*005c*/ 	.byte	0x04, 0x29
        /*005e*/ 	.short	(.L_14120 - .L_14119)


	//   ....[0]....
.L_14119:
        /*0060*/ 	.word	0xffffffff


	//   ....[1]....
        /*0064*/ 	.word	0xffffffff


	//   ....[2]....
        /*0068*/ 	.word	0xffffffff


	//   ....[3]....
        /*006c*/ 	.word	0xffffffff


	//   ....[4]....
        /*0070*/ 	.word	0xffffffff


	//   ....[5]....
        /*0074*/ 	.word	0xffffffff


	//   ....[6]....
        /*0078*/ 	.word	0xffffffff


	//   ....[7]....
        /*007c*/ 	.word	0xffffffff


	//   ....[8]....
        /*0080*/ 	.word	0xffffffff


	//   ....[9]....
        /*0084*/ 	.word	0xffffffff


	//   ....[10]....
        /*0088*/ 	.word	0x0500000f


	//   ....[11]....
        /*008c*/ 	.word	0x0500000f


	//   ....[12]....
        /*0090*/ 	.word	0x0500000f


	//   ....[13]....
        /*0094*/ 	.word	0x0500000f


	//   ....[14]....
        /*0098*/ 	.word	0x0500000f


	//   ....[15]....
        /*009c*/ 	.word	0x0500000f


	//   ....[16]....
        /*00a0*/ 	.word	0x0500000f


	//   ....[17]....
        /*00a4*/ 	.word	0x0500000f


	//   ....[18]....
        /*00a8*/ 	.word	0x0500000f


	//   ....[19]....
        /*00ac*/ 	.word	0x0500000f


	//----- nvinfo : EIATTR_COOP_GROUP_INSTR_OFFSETS
	.align		4
.L_14120:
        /*00b0*/ 	.byte	0x04, 0x28
        /*00b2*/ 	.short	(.L_14122 - .L_14121)


	//   ....[0]....
.L_14121:
        /*00b4*/ 	.word	0x00004cb0


	//   ....[1]....
        /*00b8*/ 	.word	0x00004cf0


	//   ....[2]....
        /*00bc*/ 	.word	0x00004d10


	//   ....[3]....
        /*00c0*/ 	.word	0x00004d30


	//   ....[4]....
        /*00c4*/ 	.word	0x00004d50


	//   ....[5]....
        /*00c8*/ 	.word	0x000059f0


	//   ....[6]....
        /*00cc*/ 	.word	0x00005a10


	//   ....[7]....
        /*00d0*/ 	.word	0x00005a30


	//   ....[8]....
        /*00d4*/ 	.word	0x00005a50


	//   ....[9]....
        /*00d8*/ 	.word	0x00005a70


	//   ....[10]....
        /*00dc*/ 	.word	0x000074e0


	//   ....[11]....
        /*00e0*/ 	.word	0x00007560


	//   ....[12]....
        /*00e4*/ 	.word	0x000075c0


	//   ....[13]....
        /*00e8*/ 	.word	0x00007620


	//   ....[14]....
        /*00ec*/ 	.word	0x00007680


	//   ....[15]....
        /*00f0*/ 	.word	0x00008390


	//   ....[16]....
        /*00f4*/ 	.word	0x000083f0


	//   ....[17]....
        /*00f8*/ 	.word	0x00008450


	//   ....[18]....
        /*00fc*/ 	.word	0x000084b0


	//   ....[19]....
        /*0100*/ 	.word	0x00008510


	//----- nvinfo : EIATTR_VRC_CTA_INIT_COUNT
	.align		4
.L_14122:
        /*0104*/ 	.byte	0x02, 0x4a
	.zero		1
	.zero		1


	//----- nvinfo : EIATTR_SYSCALL_OFFSETS
	.align		4
        /*0108*/ 	.byte	0x04, 0x46
        /*010a*/ 	.short	(.L_14124 - .L_14123)


	//   ....[0]....
.L_14123:
        /*010c*/ 	.word	0x000001c0


	//----- nvinfo : EIATTR_EXIT_INSTR_OFFSETS
	.align		4
.L_14124:
        /*0110*/ 	.byte	0x04, 0x1c
        /*0112*/ 	.short	(.L_14126 - .L_14125)


	//   ....[0]....
.L_14125:
        /*0114*/ 	.word	0x00000250


	//   ....[1]....
        /*0118*/ 	.word	0x00007480


	//----- nvinfo : EIATTR_CRS_STACK_SIZE
	.align		4
.L_14126:
        /*011c*/ 	.byte	0x04, 0x1e
        /*011e*/ 	.short	(.L_14128 - .L_14127)
.L_14127:
        /*0120*/ 	.word	0x00000000


	//----- nvinfo : EIATTR_CBANK_PARAM_SIZE
	.align		4
.L_14128:
        /*0124*/ 	.byte	0x03, 0x19
        /*0126*/ 	.short	0x0078


	//----- nvinfo : EIATTR_PARAM_CBANK
	.align		4
        /*0128*/ 	.byte	0x04, 0x0a
        /*012a*/ 	.short	(.L_14130 - .L_14129)
	.align		4
.L_14129:
        /*012c*/ 	.word	index@(.nv.constant0._Z15SoftmaxWarpImplI22BroadcastScaleMaskLoadIffbLm2EiE11DirectStoreIffEfLi1ELi20ELi32ELi1ELb1EL9Algorithm0EEvT_T0_ll)
        /*0130*/ 	.short	0x0380
        /*0132*/ 	.short	0x0078


	//----- nvinfo : EIATTR_SW_WAR
	.align		4
.L_14130:
        /*0134*/ 	.byte	0x04, 0x36
        /*0136*/ 	.short	(.L_14132 - .L_14131)
.L_14131:
        /*0138*/ 	.word	0x00000008
.L_14132:


//--------------------- .nv.info._Z15SoftmaxWarpImplI22BroadcastScaleMaskLoadIffbLm2EiE11DirectStoreIffEfLi1ELi20ELi32ELi1ELb0EL9Algorithm0EEvT_T0_ll --------------------------
	.section	.nv.info._Z15SoftmaxWarpImplI22BroadcastScaleMaskLoadIffbLm2EiE11DirectStoreIffEfLi1ELi20ELi32ELi1ELb0EL9Algorithm0EEvT_T0_ll,"",@"SHT_CUDA_INFO"
	.sectionflags	@""
	.align	4


	//----- nvinfo : EIATTR_CUDA_API_VERSION
	.align		4
        /*0000*/ 	.byte	0x04, 0x37
        /*0002*/ 	.short	(.L_14134 - .L_14133)
.L_14133:
        /*0004*/ 	.word	0x00000082


	//----- nvinfo : EIATTR_KPARAM_INFO
	.align		4
.L_14134:
        /*0008*/ 	.byte	0x04, 0x17
        /*000a*/ 	.short	(.L_14136 - .L_14135)
.L_14135:
        /*000c*/ 	.word	0x00000000
        /*0010*/ 	.short	0x0003
        /*0012*/ 	.short	0x0070
        /*0014*/ 	.byte	0x00, 0xf0, 0x21, 0x00


	//----- nvinfo : EIATTR_KPARAM_INFO
	.align		4
.L_14136:
        /*0018*/ 	.byte	0x04, 0x17
        /*001a*/ 	.short	(.L_14138 - .L_14137)
.L_14137:
        /*001c*/ 	.word	0x00000000
        /*0020*/ 	.short	0x0002
        /*0022*/ 	.short	0x0068
        /*0024*/ 	.byte	0x00, 0xf0, 0x21, 0x00


	//----- nvinfo : EIATTR_KPARAM_INFO
	.align		4
.L_14138:
        /*0028*/ 	.byte	0x04, 0x17
        /*002a*/ 	.short	(.L_14140 - .L_14139)
.L_14139:
        /*002c*/ 	.word	0x00000000
        /*0030*/ 	.short	0x0001
        /*0032*/ 	.short	0x0058
        /*0034*/ 	.byte	0x00, 0xf0, 0x41, 0x00


	//----- nvinfo : EIATTR_KPARAM_INFO
	.align		4
.L_14140:
        /*0038*/ 	.byte	0x04, 0x17
        /*003a*/ 	.short	(.L_14142 - .L_14141)
.L_14141:
        /*003c*/ 	.word	0x00000000
        /*0040*/ 	.short	0x0000
        /*0042*/ 	.short	0x0000
        /*0044*/ 	.byte	0x00, 0xf0, 0x61, 0x01


	//----- nvinfo : EIATTR_SPARSE_MMA_MASK
	.align		4
.L_14142:
        /*0048*/ 	.byte	0x03, 0x50
        /*004a*/ 	.short	0x0000


	//----- nvinfo : EIATTR_MAXREG_COUNT
	.align		4
        /*004c*/ 	.byte	0x03, 0x1b
        /*004e*/ 	.short	0x00ff


	//----- nvinfo : EIATTR_EXTERNS
	.align		4
        /*0050*/ 	.byte	0x04, 0x0f
        /*0052*/ 	.short	(.L_14144 - .L_14143)


	//   ....[0]....
	.align		4
.L_14143:
        /*0054*/ 	.word	index@(__assertfail)


	//----- nvinfo : EIATTR_MERCURY_ISA_VERSION
	.align		4
.L_14144:
        /*0058*/ 	.byte	0x03, 0x5f
        /*005a*/ 	.short	0x0101


	//----- nvinfo : EIATTR_COOP_GROUP_MASK_REGIDS
	.align		4
        /*005c*/ 	.byte	0x04, 0x29
        /*005e*/ 	.short	(.L_14146 - .L_14145)


	//   ....[0]....
.L_14145:
        /*0060*/ 	.word	0xffffffff


	//   ....[1]....
        /*0064*/ 	.word	0xffffffff


	//   ....[2]....
        /*0068*/ 	.word	0xffffffff


	//   ....[3]....
        /*006c*/ 	.word	0xffffffff


	//   ....[4]....
        /*0070*/ 	.word	0xffffffff


	//   ....[5]....
        /*0074*/ 	.word	0xffffffff


	//   ....[6]....
        /*0078*/ 	.word	0xffffffff


	//   ....[7]....
        /*007c*/ 	.word	0xffffffff


	//   ....[8]....
        /*0080*/ 	.word	0xffffffff


	//   ....[9]....
        /*0084*/ 	.word	0xffffffff


	//   ....[10]....
        /*0088*/ 	.word	0x0500000f


	//   ....[11]....
        /*008c*/ 	.word	0x0500000f


	//   ....[12]....
        /*0090*/ 	.word	0x0500000f


	//   ....[13]....
        /*0094*/ 	.word	0x0500000f


	//   ....[14]....
        /*0098*/ 	.word	0x0500000f


	//   ....[15]....
        /*009c*/ 	.word	0x0500000f


	//   ....[16]....
        /*00a0*/ 	.word	0x0500000f


	//   ....[17]....
        /*00a4*/ 	.word	0x0500000f


	//   ....[18]....
        /*00a8*/ 	.word	0x0500000f


	//   ....[19]....
        /*00ac*/ 	.word	0x0500000f


	//----- nvinfo : EIATTR_COOP_GROUP_INSTR_OFFSETS
	.align		4
.L_14146:
        /*00b0*/ 	.byte	0x04, 0x28
        /*00b2*/ 	.short	(.L_14148 - .L_14147)


	//   ....[0]....
.L_14147:
        /*00b4*/ 	.word	0x00002e60


	//   ....[1]....
        /*00b8*/ 	.word	0x00002ea0


	//   ....[2]....
        /*00bc*/ 	.word	0x00002ec0


	//   ....[3]....
        /*00c0*/ 	.word	0x00002ee0


	//   ....[4]....
        /*00c4*/ 	.word	0x00002f00


	//   ....[5]....
        /*00c8*/ 	.word	0x00003ba0


	//   ....[6]....
        /*00cc*/ 	.word	0x00003bc0


	//   ....[7]....
        /*00d0*/ 	.word	0x00003be0


	//   ....[8]....
        /*00d4*/ 	.word	0x00003c00


	//   ....[9]....
        /*00d8*/ 	.word	0x00003c20


	//   ....[10]....
        /*00dc*/ 	.word	0x000051d0


	//   ....[11]....
        /*00e0*/ 	.word	0x00005250


	//   ....[12]....
        /*00e4*/ 	.word	0x000052b0


	//   ....[13]....
        /*00e8*/ 	.word	0x00005310


	//   ....[14]....
        /*00ec*/ 	.word	0x00005370


	//   ....[15]....
        /*00f0*/ 	.word	0x00006080


	//   ....[16]....
        /*00f4*/ 	.word	0x000060e0


	//   ....[17]....
        /*00f8*/ 	.word	0x00006140


	//   ....[18]....
        /*00fc*/ 	.word	0x000061a0


	//   ....[19]....
        /*0100*/ 	.word	0x00006200


	//----- nvinfo : EIATTR_VRC_CTA_INIT_COUNT
	.align		4
.L_14148:
        /*0104*/ 	.byte	0x02, 0x4a
	.zero		1
	.zero		1


	//----- nvinfo : EIATTR_SYSCALL_OFFSETS
	.align		4
        /*0108*/ 	.byte	0x04, 0x46
        /*010a*/ 	.short	(.L_14150 - .L_14149)


	//   ....[0]....
.L_14149:
        /*010c*/ 	.word	0x000001a0


	//----- nvinfo : EIATTR_EXIT_INSTR_OFFSETS
	.align		4
.L_14150:
        /*0110*/ 	.byte	0x04, 0x1c
        /*0112*/ 	.short	(.L_14152 - .L_14151)


	//   ....[0]....
.L_14151:
        /*0114*/ 	.word	0x00000250


	//   ....[1]....
        /*0118*/ 	.word	0x00005170


	//----- nvinfo : EIATTR_CRS_STACK_SIZE
	.align		4
.L_14152:
        /*011c*/ 	.byte	0x04, 0x1e
        /*011e*/ 	.short	(.L_14154 - .L_14153)
.L_14153:
        /*0120*/ 	.word	0x00000000


	//----- nvinfo : EIATTR_CBANK_PARAM_SIZE
	.align		4
.L_14154:
        /*0124*/ 	.byte	0x03, 0x19
        /*0126*/ 	.short	0x0078


	//----- nvinfo : EIATTR_PARAM_CBANK
	.align		4
        /*0128*/ 	.byte	0x04, 0x0a
        /*012a*/ 	.short	(.L_14156 - .L_14155)
	.align		4
.L_14155:
        /*012c*/ 	.word	index@(.nv.constant0._Z15SoftmaxWarpImplI22BroadcastScaleMaskLoadIffbLm2EiE11DirectStoreIffEfLi1ELi20ELi32ELi1ELb0EL9Algorithm0EEvT_T0_ll)
        /*0130*/ 	.short	0x0380
        /*0132*/ 	.short	0x0078


	//----- nvinfo : EIATTR_SW_WAR
	.align		4
.L_14156:
        /*0134*/ 	.byte	0x04, 0x36
        /*0136*/ 	.short	(.L_14158 - .L_14157)
.L_14157:
        /*0138*/ 	.word	0x00000008
.L_14158:


//--------------------- .nv.info._Z15SoftmaxWarpImplI22BroadcastScaleMaskLoadIffbLm2EiE11DirectStoreIffEfLi1ELi19ELi32ELi1ELb1EL9Algorithm0EEvT_T0_ll --------------------------
	.section	.nv.info._Z15SoftmaxWarpImplI22BroadcastScaleMaskLoadIffbLm2EiE11DirectStoreIffEfLi1ELi19ELi32ELi1ELb1EL9Algorithm0EEvT_T0_ll,"",@"SHT_CUDA_INFO"
	.sectionflags	@""
	.align	4


	//----- nvinfo : EIATTR_CUDA_API_VERSION
	.align		4
        /*0000*/ 	.byte	0x04, 0x37
        /*0002*/ 	.short	(.L_14160 - .L_14159)
.L_14159:
        /*0004*/ 	.word	0x00000082


	//----- nvinfo : EIATTR_KPARAM_INFO
	.align		4
.L_14160:
        /*0008*/ 	.byte	0x04, 0x17
        /*000a*/ 	.short	(.L_14162 - .L_14161)
.L_14161:
        /*000c*/ 	.word	0x00000000
        /*0010*/ 	.short	0x0003
        /*0012*/ 	.short	0x0070
        /*0014*/ 	.byte	0x00, 0xf0, 0x21, 0x00


	//----- nvinfo : EIATTR_KPARAM_INFO
	.align		4
.L_14162:
        /*0018*/ 	.byte	0x04, 0x17
        /*001a*/ 	.short	(.L_14164 - .L_14163)
.L_14163:
        /*001c*/ 	.word	0x00000000
        /*0020*/ 	.short	0x0002
        /*0022*/ 	.short	0x0068
        /*0024*/ 	.byte	0x00, 0xf0, 0x21, 0x00


	//----- nvinfo : EIATTR_KPARAM_INFO
	.align		4
.L_14164:
        /*0028*/ 	.byte	0x04, 0x17
        /*002a*/ 	.short	(.L_14166 - .L_14165)
.L_14165:
        /*002c*/ 	.word	0x00000000
        /*0030*/ 	.short	0x0001
        /*0032*/ 	.short	0x0058
        /*0034*/ 	.byte	0x00, 0xf0, 0x41, 0x00


	//----- nvinfo : EIATTR_KPARAM_INFO
	.align		4
.L_14166:
        /*0038*/ 	.byte	0x04, 0x17
        /*003a*/ 	.short	(.L_14168 - .L_14167)
.L_14167:
        /*003c*/ 	.word	0x00000000
        /*0040*/ 	.short	0x0000
        /*0042*/ 	.short	0x0000
        /*0044*/ 	.byte	0x00, 0xf0, 0x61, 0x01


	//----- nvinfo : EIATTR_SPARSE_MMA_MASK
	.align		4
.L_14168:
        /*0048*/ 	.byte	0x03, 0x50
        /*004a*/ 	.short	0x0000


	//----- nvinfo : EIATTR_MAXREG_COUNT
	.align		4
        /*004c*/ 	.byte	0x03, 0x1b
        /*004e*/ 	.short	0x00ff


	//----- nvinfo : EIATTR_EXTERNS
	.align		4
        /*0050*/ 	.byte	0x04, 0x0f
        /*0052*/ 	.short	(.L_14170 - .L_14169)


	//   ....[0]....
	.align		4
.L_14169:
        /*0054*/ 	.word	index@(__assertfail)


	//----- nvinfo : EIATTR_MERCURY_ISA_VERSION
	.align		4
.L_14170:
        /*0058*/ 	.byte	0x03, 0x5f
        /*005a*/ 	.short	0x0101


	//----- nvinfo : EIATTR_COOP_GROUP_MASK_REGIDS
	.align		4
        /*005c*/ 	.byte	0x04, 0x29
        /*005e*/ 	.short	(.L_14172 - .L_14171)


	//   ....[0]....
.L_14171:
        /*0060*/ 	.word	0xffffffff


	//   ....[1]....
        /*0064*/ 	.word	0xffffffff


	//   ....[2]....
        /*0068*/ 	.word	0xffffffff


	//   ....[3]....
        /*006c*/ 	.word	0xffffffff


	//   ....[4]....
        /*0070*/ 	.word	0xffffffff


	//   ....[5]....
        /*0074*/ 	.word	0xffffffff


	//   ....[6]....
        /*0078*/ 	.word	0xffffffff


	//   ....[7]....
        /*007c*/ 	.word	0xffffffff


	//   ....[8]....
        /*0080*/ 	.word	0xffffffff


	//   ....[9]....
        /*0084*/ 	.word	0xffffffff


	//   ....[10]....
        /*0088*/ 	.word	0x0500000f


	//   ....[11]....
        /*008c*/ 	.word	0x0500000f


	//   ....[12]....
        /*0090*/ 	.word	0x0500000f


	//   ....[13]....
        /*0094*/ 	.word	0x0500000f


	//   ....[14]....
        /*0098*/ 	.word	0x0500000f


	//   ....[15]....
        /*009c*/ 	.word	0x0500000f


	//   ....[16]....
        /*00a0*/ 	.word	0x0500000f


	//   ....[17]....
        /*00a4*/ 	.word	0x0500000f


	//   ....[18]....
        /*00a8*/ 	.word	0x0500000f


	//   ....[19]....
        /*00ac*/ 	.word	0x0500000f


	//----- nvinfo : EIATTR_COOP_GROUP_INSTR_OFFSETS
	.align		4
.L_14172:
        /*00b0*/ 	.byte	0x04, 0x28
        /*00b2*/ 	.short	(.L_14174 - .L_14173)


	//   ....[0]....
.L_14173:
        /*00b4*/ 	.word	0x00004900


	//   ....[1]....
        /*00b8*/ 	.word	0x00004940


	//   ....[2]....
        /*00bc*/ 	.word	0x00004960


	//   ....[3]....
        /*00c0*/ 	.word	0x00004980


	//   ....[4]....
        /*00c4*/ 	.word	0x000049a0


	//   ....[5]....
        /*00c8*/ 	.word	0x000055a0


	//   ....[6]....
        /*00cc*/ 	.word	0x000055c0


	//   ....[7]....
        /*00d0*/ 	.word	0x000055e0


	//   ....[8]....
        /*00d4*/ 	.word	0x00005600


	//   ....[9]....
        /*00d8*/ 	.word	0x00005620


	//   ....[10]....
        /*00dc*/ 	.word	0x00006f40


	//   ....[11]....
        /*00e0*/ 	.word	0x00006fc0


	//   ....[12]....
        /*00e4*/ 	.word	0x00007020


	//   ....[13]....
        /*00e8*/ 	.word	0x00007080


	//   ....[14]....
        /*00ec*/ 	.word	0x000070e0


	//   ....[15]....
        /*00f0*/ 	.word	0x00007d50


	//   ....[16]....
        /*00f4*/ 	.word	0x00007db0


	//   ....[17]....
        /*00f8*/ 	.word	0x00007e10


	//   ....[18]....
        /*00fc*/ 	.word	0x00007e70


	//   ....[19]....
        /*0100*/ 	.word	0x00007ed0


	//----- nvinfo : EIATTR_VRC_CTA_INIT_COUNT
	.align		4
.L_14174:
        /*0104*/ 	.byte	0x02, 0x4a
	.zero		1
	.zero		1


	//----- nvinfo : EIATTR_SYSCALL_OFFSETS
	.align		4
        /*0108*/ 	.byte	0x04, 0x46
        /*010a*/ 	.short	(.L_14176 - .L_14175)


	//   ....[0]....
.L_14175:
        /*010c*/ 	.word	0x000001c0


	//----- nvinfo : EIATTR_EXIT_INSTR_OFFSETS
	.align		4
.L_14176:
        /*0110*/ 	.byte	0x04, 0x1c
        /*0112*/ 	.short	(.L_14178 - .L_14177)


	//   ....[0]....
.L_14177:
        /*0114*/ 	.word	0x00000250


	//   ....[1]....
        /*0118*/ 	.word	0x00006ee0


	//----- nvinfo : EIATTR_CRS_STACK_SIZE
	.align		4
.L_14178:
        /*011c*/ 	.byte	0x04, 0x1e
        /*011e*/ 	.short	(.L_14180 - .L_14179)
.L_14179:
        /*0120*/ 	.word	0x00000000


	//----- nvinfo : EIATTR_CBANK_PARAM_SIZE
	.align		4
.L_14180:
        /*0124*/ 	.byte	0x03, 0x19
        /*0126*/ 	.short	0x0078


	//----- nvinfo : EIATTR_PARAM_CBANK
	.align		4
        /*0128*/ 	.byte	0x04, 0x0a
        /*012a*/ 	.short	(.L_14182 - .L_14181)
	.align		4
.L_14181:
        /*012c*/ 	.word	index@(.nv.constant0._Z15SoftmaxWarpImplI22BroadcastScaleMaskLoadIffbLm2EiE11DirectStoreIffEfLi1ELi19ELi32ELi1ELb1EL9Algorithm0EEvT_T0_ll)
        /*0130*/ 	.short	0x0380
        /*0132*/ 	.short	0x0078


	//----- nvinfo : EIATTR_SW_WAR
	.align		4
.L_14182:
        /*0134*/ 	.byte	0x04, 0x36
        /*0136*/ 	.short	(.L_14184 - .L_14183)
.L_14183:
        /*0138*/ 	.word	0x00000008
.L_14184:


//--------------------- .nv.info._Z15SoftmaxWarpImplI22BroadcastScaleMaskLoadIffbLm2EiE11DirectStoreIffEfLi1ELi19ELi32ELi1ELb0EL9Algorithm0EEvT_T0_ll --------------------------
	.section	.nv.info._Z15SoftmaxWarpImplI22BroadcastScaleMaskLoadIffbLm2EiE11DirectStoreIffEfLi1ELi19ELi32ELi1ELb0EL9Algorithm0EEvT_T0_ll,"",@"SHT_CUDA_INFO"
	.sectionflags	@""
	.align	4


	//----- nvinfo : EIATTR_CUDA_API_VERSION
	.align		4
        /*0000*/ 	.byte	0x04, 0x37
        /*0002*/ 	.short	(.L_14186 - .L_14185)
.L_14185:
        /*0004*/ 	.word	0x00000082


	//----- nvinfo : EIATTR_KPARAM_INFO
	.align		4
.L_14186:
        /*0008*/ 	.byte	0x04, 0x17
        /*000a*/ 	.short	(.L_14188 - .L_14187)
.L_14187:
        /*000c*/ 	.word	0x00000000
        /*0010*/ 	.short	0x0003
        /*0012*/ 	.short	0x0070
        /*0014*/ 	.byte	0x00, 0xf0, 0x21, 0x00


	//----- nvinfo : EIATTR_KPARAM_INFO
	.align		4
.L_14188:
        /*0018*/ 	.byte	0x04, 0x17
        /*001a*/ 	.short	(.L_14190 - .L_14189)
.L_14189:
        /*001c*/ 	.word	0x00000000
        /*0020*/ 	.short	0x0002
        /*0022*/ 	.short	0x0068
        /*0024*/ 	.byte	0x00, 0xf0, 0x21, 0x00


	//----- nvinfo : EIATTR_KPARAM_INFO
	.align		4
.L_14190:
        /*0028*/ 	.byte	0x04, 0x17
        /*002a*/ 	.short	(.L_14192 - .L_14191)
.L_14191:
        /*002c*/ 	.word	0x00000000
        /*0030*/ 	.short	0x0001
        /*0032*/ 	.short	0x0058
        /*0034*/ 	.byte	0x00, 0xf0, 0x41, 0x00


	//----- nvinfo : EIATTR_KPARAM_INFO
	.align		4
.L_14192:
        /*0038*/ 	.byte	0x04, 0x17
        /*003a*/ 	.short	(.L_14194 - .L_14193)
.L_14193:
        /*003c*/ 	.word	0x00000000
        /*0040*/ 	.short	0x0000
        /*0042*/ 	.short	0x0000
        /*0044*/ 	.byte	0x00, 0xf0, 0x61, 0x01


	//----- nvinfo : EIATTR_SPARSE_MMA_MASK
	.align		4
.L_14194:
        /*0048*/ 	.byte	0x03, 0x50
        /*004a*/ 	.short	0x0000


	//----- nvinfo : EIATTR_MAXREG_COUNT
	.align		4
        /*004c*/ 	.byte	0x03, 0x1b
        /*004e*/ 	.short	0x00ff


	//----- nvinfo : EIATTR_EXTERNS
	.align		4
        /*0050*/ 	.byte	0x04, 0x0f
        /*0052*/ 	.short	(.L_14196 - .L_14195)


	//   ....[0]....
	.align		4
.L_14195:
        /*0054*/ 	.word	index@(__assertfail)


	//----- nvinfo : EIATTR_MERCURY_ISA_VERSION
	.align		4
.L_14196:
        /*0058*/ 	.byte	0x03, 0x5f
        /*005a*/ 	.short	0x0101


	//----- nvinfo : EIATTR_COOP_GROUP_MASK_REGIDS
	.align		4
        /*005c*/ 	.byte	0x04, 0x29
        /*005e*/ 	.short	(.L_14198 - .L_14197)


	//   ....[0]....
.L_14197:
        /*0060*/ 	.word	0xffffffff


	//   ....[1]....
        /*0064*/ 	.word	0xffffffff


	//   ....[2]....
        /*0068*/ 	.word	0xffffffff


	//   ....[3]....
        /*006c*/ 	.word	0xffffffff


	//   ....[4]....
        /*0070*/ 	.word	0xffffffff


	//   ....[5]....
        /*0074*/ 	.word	0xffffffff


	//   ....[6]....
        /*0078*/ 	.word	0xffffffff


	//   ....[7]....
        /*007c*/ 	.word	0xffffffff


	//   ....[8]....
        /*0080*/ 	.word	0xffffffff


	//   ....[9]....
        /*0084*/ 	.word	0xffffffff


	//   ....[10]....
        /*0088*/ 	.word	0x0500000f


	//   ....[11]....
        /*008c*/ 	.word	0x0500000f


	//   ....[12]....
        /*0090*/ 	.word	0x0500000f


	//   ....[13]....
        /*0094*/ 	.word	0x0500000f


	//   ....[14]....
        /*0098*/ 	.word	0x0500000f


	//   ....[15]....
        /*009c*/ 	.word	0x0500000f


	//   ....[16]....
        /*00a0*/ 	.word	0x0500000f


	//   ....[17]....
        /*00a4*/ 	.word	0x0500000f


	//   ....[18]....
        /*00a8*/ 	.word	0x0500000f


	//   ....[19]....
        /*00ac*/ 	.word	0x0500000f


	//----- nvinfo : EIATTR_COOP_GROUP_INSTR_OFFSETS
	.align		4
.L_14198:
        /*00b0*/ 	.byte	0x04, 0x28
        /*00b2*/ 	.short	(.L_14200 - .L_14199)


	//   ....[0]....
.L_14199:
        /*00b4*/ 	.word	0x00002c00


	//   ....[1]....
        /*00b8*/ 	.word	0x00002c40


	//   ....[2]....
        /*00bc*/ 	.word	0x00002c60


	//   ....[3]....
        /*00c0*/ 	.word	0x00002c80


	//   ....[4]....
        /*00c4*/ 	.word	0x00002ca0


	//   ....[5]....
        /*00c8*/ 	.word	0x000038a0


	//   ....[6]....
        /*00cc*/ 	.word	0x000038c0


	//   ....[7]....
        /*00d0*/ 	.word	0x000038e0


	//   ....[8]....
        /*00d4*/ 	.word	0x00003900


	//   ....[9]....
        /*00d8*/ 	.word	0x00003920


	//   ....[10]....
        /*00dc*/ 	.word	0x00004de0


	//   ....[11]....
        /*00e0*/ 	.word	0x00004e60


	//   ....[12]....
        /*00e4*/ 	.word	0x00004ec0


	//   ....[13]....
        /*00e8*/ 	.word	0x00004f20


	//   ....[14]....
        /*00ec*/ 	.word	0x00004f80


	//   ....[15]....
        /*00f0*/ 	.word	0x00005bf0


	//   ....[16]....
        /*00f4*/ 	.word	0x00005c50


	//   ....[17]....
        /*00f8*/ 	.word	0x00005cb0


	//   ....[18]....
        /*00fc*/ 	.word	0x00005d10


	//   ....[19]....
        /*0100*/ 	.word	0x00005d70


	//----- nvinfo : EIATTR_VRC_CTA_INIT_COUNT
	.align		4
.L_14200:
        /*0104*/ 	.byte	0x02, 0x4a
	.zero		1
	.zero		1


	//----- nvinfo : EIATTR_SYSCALL_OFFSETS
	.align		4
        /*0108*/ 	.byte	0x04, 0x46
        /*010a*/ 	.short	(.L_14202 - .L_14201)


	//   ....[0]....
.L_14201:
        /*010c*/ 	.word	0x000001a0


	//----- nvinfo : EIATTR_EXIT_INSTR_OFFSETS
	.align		4
.L_14202:
        /*0110*/ 	.byte	0x04, 0x1c
        /*0112*/ 	.short	(.L_14204 - .L_14203)


	//   ....[0]....
.L_14203:
        /*0114*/ 	.word	0x00000250


	//   ....[1]....
        /*0118*/ 	.word	0x00004d80


	//----- nvinfo : EIATTR_CRS_STACK_SIZE
	.align		4
.L_14204:
        /*011c*/ 	.byte	0x04, 0x1e
        /*011e*/ 	.short	(.L_14206 - .L_14205)
.L_14205:
        /*0120*/ 	.word	0x00000000


	//----- nvinfo : EIATTR_CBANK_PARAM_SIZE
	.align		4
.L_14206:
        /*0124*/ 	.byte	0x03, 0x19
        /*0126*/ 	.short	0x0078


	//----- nvinfo : EIATTR_PARAM_CBANK
	.align		4
        /*0128*/ 	.byte	0x04, 0x0a
        /*012a*/ 	.short	(.L_14208 - .L_14207)
	.align		4
.L_14207:
        /*012c*/ 	.word	index@(.nv.constant0._Z15SoftmaxWarpImplI22BroadcastScaleMaskLoadIffbLm2EiE11DirectStoreIffEfLi1ELi19ELi32ELi1ELb0EL9Algorithm0EEvT_T0_ll)
        /*0130*/ 	.short	0x0380
        /*0132*/ 	.short	0x0078


	//----- nvinfo : EIATTR_SW_WAR
	.align		4
.L_14208:
        /*0134*/ 	.byte	0x04, 0x36
        /*0136*/ 	.short	(.L_14210 - .L_14209)
.L_14209:
        /*0138*/ 	.word	0x00000008
.L_14210:


//--------------------- .nv.info._Z15SoftmaxWarpImplI22BroadcastScaleMaskLoadIffbLm2EiE11DirectStoreIffEfLi1ELi18ELi32ELi1ELb1EL9Algorithm0EEvT_T0_ll --------------------------
	.section	.nv.info._Z15SoftmaxWarpImplI22BroadcastScaleMaskLoadIffbLm2EiE11DirectStoreIffEfLi1ELi18ELi32ELi1ELb1EL9Algorithm0EEvT_T0_ll,"",@"SHT_CUDA_INFO"
	.sectionflags	@""
	.align	4


	//----- nvinfo : EIATTR_CUDA_API_VERSION
	.align		4
        /*0000*/ 	.byte	0x04, 0x37
        /*0002*/ 	.short	(.L_14212 - .L_14211)
.L_14211:
        /*0004*/ 	.word	0x00000082


	//----- nvinfo : EIATTR_KPARAM_INFO
	.align		4
.L_14212:
        /*0008*/ 	.byte	0x04, 0x17
        /*000a*/ 	.short	(.L_14214 - .L_14213)
.L_14213:
        /*000c*/ 	.word	0x00000000
        /*0010*/ 	.short	0x0003
        /*0012*/ 	.short	0x0070
        /*0014*/ 	.byte	0x00, 0xf0, 0x21, 0x00


	//----- nvinfo : EIATTR_KPARAM_INFO
	.align		4
.L_14214:
        /*0018*/ 	.byte	0x04, 0x17
        /*001a*/ 	.short	(.L_14216 - .L_14215)
.L_14215:
        /*001c*/ 	.word	0x00000000
        /*0020*/ 	.short	0x0002
        /*0022*/ 	.short	0x0068
        /*0024*/ 	.byte	0x00, 0xf0, 0x21, 0x00


	//----- nvinfo : EIATTR_KPARAM_INFO
	.align		4
.L_14216:
        /*0028*/ 	.byte	0x04, 0x17
        /*002a*/ 	.short	(.L_14218 - .L_14217)
.L_14217:
        /*002c*/ 	.word	0x00000000
        /*0030*/ 	.short	0x0001
        /*0032*/ 	.short	0x0058
        /*0034*/ 	.byte	0x00, 0xf0, 0x41, 0x00


	//----- nvinfo : EIATTR_KPARAM_INFO
	.align		4
.L_14218:
        /*0038*/ 	.byte	0x04, 0x17
        /*003a*/ 	.short	(.L_14220 - .L_14219)
.L_14219:
        /*003c*/ 	.word	0x00000000
        /*0040*/ 	.short	0x0000
        /*0042*/ 	.short	0x0000
        /*0044*/ 	.byte	0x00, 0xf0, 0x61, 0x01


	//----- nvinfo : EIATTR_SPARSE_MMA_MASK
	.align		4
.L_14220:
        /*0048*/ 	.byte	0x03, 0x50
        /*004a*/ 	.short	0x0000


	//----- nvinfo : EIATTR_MAXREG_COUNT
	.align		4
        /*004c*/ 	.byte	0x03, 0x1b
        /*004e*/ 	.short	0x00ff


	//----- nvinfo : EIATTR_EXTERNS
	.align		4
        /*0050*/ 	.byte	0x04, 0x0f
        /*0052*/ 	.short	(.L_14222 - .L_14221)


	//   ....[0]....
	.align		4
.L_14221:
        /*0054*/ 	.word	index@(__assertfail)


	//----- nvinfo : EIATTR_MERCURY_ISA_VERSION
	.align		4
.L_14222:
        /*0058*/ 	.byte	0x03, 0x5f
        /*005a*/ 	.short	0x0101


	//----- nvinfo : EIATTR_COOP_GROUP_MASK_REGIDS
	.align		4
        /*005c*/ 	.byte	0x04, 0x29
        /*005e*/ 	.short	(.L_14224 - .L_14223)


	//   ....[0]....
.L_14223:
        /*0060*/ 	.word	0xffffffff


	//   ....[1]....
        /*0064*/ 	.word	0xffffffff


	//   ....[2]....
        /*0068*/ 	.word	0xffffffff


	//   ....[3]....
        /*006c*/ 	.word	0xffffffff


	//   ....[4]....
        /*0070*/ 	.word	0xffffffff


	//   ....[5]....
        /*0074*/ 	.word	0xffffffff


	//   ....[6]....
        /*0078*/ 	.word	0xffffffff


	//   ....[7]....
        /*007c*/ 	.word	0xffffffff


	//   ....[8]....
        /*0080*/ 	.word	0xffffffff


	//   ....[9]....
        /*0084*/ 	.word	0xffffffff


	//   ....[10]....
        /*0088*/ 	.word	0x0500000f


	//   ....[11]....
        /*008c*/ 	.word	0x0500000f


	//   ....[12]....
        /*0090*/ 	.word	0x0500000f


	//   ....[13]....
        /*0094*/ 	.word	0x0500000f


	//   ....[14]....
        /*0098*/ 	.word	0x0500000f


	//   ....[15]....
        /*009c*/ 	.word	0x0500000f


	//   ....[16]....
        /*00a0*/ 	.word	0x0500000f


	//   ....[17]....
        /*00a4*/ 	.word	0x0500000f


	//   ....[18]....
        /*00a8*/ 	.word	0x0500000f


	//   ....[19]....
        /*00ac*/ 	.word	0x0500000f


	//----- nvinfo : EIATTR_COOP_GROUP_INSTR_OFFSETS
	.align		4
.L_14224:
        /*00b0*/ 	.byte	0x04, 0x28
        /*00b2*/ 	.short	(.L_14226 - .L_14225)


	//   ....[0]....
.L_14225:
        /*00b4*/ 	.word	0x00004560


	//   ....[1]....
        /*00b8*/ 	.word	0x000045a0


	//   ....[2]....
        /*00bc*/ 	.word	0x000045c0


	//   ....[3]....
        /*00c0*/ 	.word	0x000045e0


	//   ....[4]....
        /*00c4*/ 	.word	0x00004600


	//   ....[5]....
        /*00c8*/ 	.word	0x00005160


	//   ....[6]....
        /*00cc*/ 	.word	0x00005180


	//   ....[7]....
        /*00d0*/ 	.word	0x000051a0


	//   ....[8]....
        /*00d4*/ 	.word	0x000051c0


	//   ....[9]....
        /*00d8*/ 	.word	0x000051e0


	//   ....[10]....
        /*00dc*/ 	.word	0x00006980


	//   ....[11]....
        /*00e0*/ 	.word	0x00006a00


	//   ....[12]....
        /*00e4*/ 	.word	0x00006a60


	//   ....[13]....
        /*00e8*/ 	.word	0x00006ac0


	//   ....[14]....
        /*00ec*/ 	.word	0x00006b20


	//   ....[15]....
        /*00f0*/ 	.word	0x000076f0


	//   ....[16]....
        /*00f4*/ 	.word	0x00007750


	//   ....[17]....
        /*00f8*/ 	.word	0x000077b0


	//   ....[18]....
        /*00fc*/ 	.word	0x00007810


	//   ....[19]....
        /*0100*/ 	.word	0x00007870


	//----- nvinfo : EIATTR_VRC_CTA_INIT_COUNT
	.align		4
.L_14226:
        /*0104*/ 	.byte	0x02, 0x4a
	.zero		1
	.zero		1


	//----- nvinfo : EIATTR_SYSCALL_OFFSETS
	.align		4
        /*0108*/ 	.byte	0x04, 0x46
        /*010a*/ 	.short	(.L_14228 - .L_14227)


	//   ....[0]....
.L_14227:
        /*010c*/ 	.word	0x000001c0


	//----- nvinfo : EIATTR_EXIT_INSTR_OFFSETS
	.align		4
.L_14228:
        /*0110*/ 	.byte	0x04, 0x1c
        /*0112*/ 	.short	(.L_14230 - .L_14229)


	//   ....[0]....
.L_14229:
        /*0114*/ 	.word	0x00000270


	//   ....[1]....
        /*0118*/ 	.word	0x00006920


	//----- nvinfo : EIATTR_CRS_STACK_SIZE
	.align		4
.L_14230:
        /*011c*/ 	.byte	0x04, 0x1e
        /*011e*/ 	.short	(.L_14232 - .L_14231)
.L_14231:
        /*0120*/ 	.word	0x00000000


	//----- nvinfo : EIATTR_CBANK_PARAM_SIZE
	.align		4
.L_14232:
        /*0124*/ 	.byte	0x03, 0x19
        /*0126*/ 	.short	0x0078


	//----- nvinfo : EIATTR_PARAM_CBANK
	.align		4
        /*0128*/ 	.byte	0x04, 0x0a
        /*012a*/ 	.short	(.L_14234 - .L_14233)
	.align		4
.L_14233:
        /*012c*/ 	.word	index@(.nv.constant0._Z15SoftmaxWarpImplI22BroadcastScaleMaskLoadIffbLm2EiE11DirectStoreIffEfLi1ELi18ELi32ELi1ELb1EL9Algorithm0EEvT_T0_ll)
        /*0130*/ 	.short	0x0380
        /*0132*/ 	.short	0x0078


	//----- nvinfo : EIATTR_SW_WAR
	.align		4
.L_14234:
        /*0134*/ 	.byte	0x04, 0x36
        /*0136*/ 	.short	(.L_14236 - .L_14235)
.L_14235:
        /*0138*/ 	.word	0x00000008
.L_14236:


//--------------------- .nv.info._Z15SoftmaxWarpImplI22BroadcastScaleMaskLoadIffbLm2EiE11DirectStoreIffEfLi1ELi18ELi32ELi1ELb0EL9Algorithm0EEvT_T0_ll --------------------------
	.section	.nv.info._Z15SoftmaxWarpImplI22BroadcastScaleMaskLoadIffbLm2EiE11DirectStoreIffEfLi1ELi18ELi32ELi1ELb0EL9Algorithm0EEvT_T0_ll,"",@"SHT_CUDA_INFO"
	.sectionflags	@""
	.align	4


	//----- nvinfo : EIATTR_CUDA_API_VERSION
	.align		4
        /*0000*/ 	.byte	0x04, 0x37
        /*0002*/ 	.short	(.L_14238 - .L_14237)
.L_14237:
        /*0004*/ 	.word	0x00000082


	//----- nvinfo : EIATTR_KPARAM_INFO
	.align		4
.L_14238:
        /*0008*/ 	.byte	0x04, 0x17
        /*000a*/ 	.short	(.L_14240 - .L_14239)
.L_14239:
        /*000c*/ 	.word	0x00000000
        /*0010*/ 	.short	0x0003
        /*0012*/ 	.short	0x0070
        /*0014*/ 	.byte	0x00, 0xf0, 0x21, 0x00


	//----- nvinfo : EIATTR_KPARAM_INFO
	.align		4
.L_14240:
        /*0018*/ 	.byte	0x04, 0x17
        /*001a*/ 	.short	(.L_14242 - .L_14241)
.L_14241:
        /*001c*/ 	.word	0x00000000
        /*0020*/ 	.short	0x0002
        /*0022*/ 	.short	0x0068
        /*0024*/ 	.byte	0x00, 0xf0, 0x21, 0x00


	//----- nvinfo : EIATTR_KPARAM_INFO
	.align		4
.L_14242:
        /*0028*/ 	.byte	0x04, 0x17
        /*002a*/ 	.short	(.L_14244 - .L_14243)
.L_14243:
        /*002c*/ 	.word	0x00000000
        /*0030*/ 	.short	0x0001
        /*0032*/ 	.short	0x0058
        /*0034*/ 	.byte	0x00, 0xf0, 0x41, 0x00


	//----- nvinfo : EIATTR_KPARAM_INFO
	.align		4
.L_14244:
        /*0038*/ 	.byte	0x04, 0x17
        /*003a*/ 	.short	(.L_14246 - .L_14245)
.L_14245:
        /*003c*/ 	.word	0x00000000
        /*0040*/ 	.short	0x0000
        /*0042*/ 	.short	0x0000
        /*0044*/ 	.byte	0x00, 0xf0, 0x61, 0x01


	//----- nvinfo : EIATTR_SPARSE_MMA_MASK
	.align		4
.L_14246:
        /*0048*/ 	.byte	0x03, 0x50
        /*004a*/ 	.short	0x0000


	//----- nvinfo : EIATTR_MAXREG_COUNT
	.align		4
        /*004c*/ 	.byte	0x03, 0x1b
        /*004e*/ 	.short	0x00ff


	//----- nvinfo : EIATTR_EXTERNS
	.align		4
        /*0050*/ 	.byte	0x04, 0x0f
        /*0052*/ 	.short	(.L_14248 - .L_14247)


	//   ....[0]....
	.align		4
.L_14247:
        /*0054*/ 	.word	index@(__assertfail)


	//----- nvinfo : EIATTR_MERCURY_ISA_VERSION
	.align		4
.L_14248:
        /*0058*/ 	.byte	0x03, 0x5f
        /*005a*/ 	.short	0x0101


	//----- nvinfo : EIATTR_COOP_GROUP_MASK_REGIDS
	.align		4
        /*005c*/ 	.byte	0x04, 0x29
        /*005e*/ 	.short	(.L_14250 - .L_14249)


	//   ....[0]....
.L_14249:
        /*0060*/ 	.word	0xffffffff


	//   ....[1]....
        /*0064*/ 	.word	0xffffffff


	//   ....[2]....
        /*0068*/ 	.word	0xffffffff


	//   ....[3]....
        /*006c*/ 	.word	0xffffffff


	//   ....[4]....
        /*0070*/ 	.word	0xffffffff


	//   ....[5]....
        /*0074*/ 	.word	0xffffffff


	//   ....[6]....
        /*0078*/ 	.word	0xffffffff


	//   ....[7]....
        /*007c*/ 	.word	0xffffffff


	//   ....[8]....
        /*0080*/ 	.word	0xffffffff


	//   ....[9]....
        /*0084*/ 	.word	0xffffffff


	//   ....[10]....
        /*0088*/ 	.word	0x0500000f


	//   ....[11]....
        /*008c*/ 	.word	0x0500000f


	//   ....[12]....
        /*0090*/ 	.word	0x0500000f


	//   ....[13]....
        /*0094*/ 	.word	0x0500000f


	//   ....[14]....
        /*0098*/ 	.word	0x0500000f


	//   ....[15]....
        /*009c*/ 	.word	0x0500000f


	//   ....[16]....
        /*00a0*/ 	.word	0x0500000f


	//   ....[17]....
        /*00a4*/ 	.word	0x0500000f


	//   ....[18]....
        /*00a8*/ 	.word	0x0500000f


	//   ....[19]....
        /*00ac*/ 	.word	0x0500000f


	//----- nvinfo : EIATTR_COOP_GROUP_INSTR_OFFSETS
	.align		4
.L_14250:
        /*00b0*/ 	.byte	0x04, 0x28
        /*00b2*/ 	.short	(.L_14252 - .L_14251)


	//   ....[0]....
.L_14251:
        /*00b4*/ 	.word	0x00002980


	//   ....[1]....
        /*00b8*/ 	.word	0x000029c0


	//   ....[2]....
        /*00bc*/ 	.word	0x000029e0


	//   ....[3]....
        /*00c0*/ 	.word	0x00002a00


	//   ....[4]....
        /*00c4*/ 	.word	0x00002a20


	//   ....[5]....
        /*00c8*/ 	.word	0x00003580


	//   ....[6]....
        /*00cc*/ 	.word	0x000035a0


	//   ....[7]....
        /*00d0*/ 	.word	0x000035c0


	//   ....[8]....
        /*00d4*/ 	.word	0x000035e0


	//   ....[9]....
        /*00d8*/ 	.word	0x00003600


	//   ....[10]....
        /*00dc*/ 	.word	0x00004ae0


	//   ....[11]....
        /*00e0*/ 	.word	0x00004b60


	//   ....[12]....
        /*00e4*/ 	.word	0x00004bc0


	//   ....[13]....
        /*00e8*/ 	.word	0x00004c20


	//   ....[14]....
        /*00ec*/ 	.word	0x00004c80


	//   ....[15]....
        /*00f0*/ 	.word	0x00005850


	//   ....[16]....
        /*00f4*/ 	.word	0x000058b0


	//   ....[17]....
        /*00f8*/ 	.word	0x00005910


	//   ....[18]....
        /*00fc*/ 	.word	0x00005970


	//   ....[19]....
        /*0100*/ 	.word	0x000059d0


	//----- nvinfo : EIATTR_VRC_CTA_INIT_COUNT
	.align		4
.L_14252:
        /*0104*/ 	.byte	0x02, 0x4a
	.zero		1
	.zero		1


	//----- nvinfo : EIATTR_SYSCALL_OFFSETS
	.align		4
        /*0108*/ 	.byte	0x04, 0x46
        /*010a*/ 	.short	(.L_14254 - .L_14253)


	//   ....[0]....
.L_14253:
        /*010c*/ 	.word	0x000001a0


	//----- nvinfo : EIATTR_EXIT_INSTR_OFFSETS
	.align		4
.L_14254:
        /*0110*/ 	.byte	0x04, 0x1c
        /*0112*/ 	.short	(.L_14256 - .L_14255)


	//   ....[0]....
.L_14255:
        /*0114*/ 	.word	0x00000250


	//   ....[1]....
        /*0118*/ 	.word	0x00004a80


	//----- nvinfo : EIATTR_CRS_STACK_SIZE
	.align		4
.L_14256:
        /*011c*/ 	.byte	0x04, 0x1e
        /*011e*/ 	.short	(.L_14258 - .L_14257)
.L_14257:
        /*0120*/ 	.word	0x00000000


	//----- nvinfo : EIATTR_CBANK_PARAM_SIZE
	.align		4
.L_14258:
        /*0124*/ 	.byte	0x03, 0x19
        /*0126*/ 	.short	0x0078


	//----- nvinfo : EIATTR_PARAM_CBANK
	.align		4
        /*0128*/ 	.byte	0x04, 0x0a
        /*012a*/ 	.short	(.L_14260 - .L_14259)
	.align		4
.L_14259:
        /*012c*/ 	.word	index@(.nv.constant0._Z15SoftmaxWarpImplI22BroadcastScaleMaskLoadIffbLm2EiE11DirectStoreIffEfLi1ELi18ELi32ELi1ELb0EL9Algorithm0EEvT_T0_ll)
        /*0130*/ 	.short	0x0380
        /*0132*/ 	.short	0x0078


	//----- nvinfo : EIATTR_SW_WAR
	.align		4
.L_14260:
        /*0134*/ 	.byte	0x04, 0x36
        /*0136*/ 	.short	(.L_14262 - .L_14261)
.L_14261:
        /*0138*/ 	.word	0x00000008
.L_14262:


//--------------------- .nv.info._Z15SoftmaxWarpImplI22BroadcastScaleMaskLoadIffbLm2EiE11DirectStoreIffEfLi1ELi17ELi32ELi1ELb1EL9Algorithm0EEvT_T0_ll --------------------------
	.section	.nv.info._Z15SoftmaxWarpImplI22BroadcastScaleMaskLoadIffbLm2EiE11DirectStoreIffEfLi1ELi17ELi32ELi1ELb1EL9Algorithm0EEvT_T0_ll,"",@"SHT_CUDA_INFO"
	.sectionflags	@""
	.align	4


	//----- nvinfo : EIATTR_CUDA_API_VERSION
	.align		4
        /*0000*/ 	.byte	0x04, 0x37
        /*0002*/ 	.short	(.L_14264 - .L_14263)
.L_14263:
        /*0004*/ 	.word	0x00000082


	//----- nvinfo : EIATTR_KPARAM_INFO
	.align		4
.L_14264:
        /*0008*/ 	.byte	0x04, 0x17
        /*000a*/ 	.short	(.L_14266 - .L_14265)
.L_14265:
        /*000c*/ 	.word	0x00000000
        /*0010*/ 	.short	0x0003
        /*0012*/ 	.short	0x0070
        /*0014*/ 	.byte	0x00, 0xf0, 0x21, 0x00


	//----- nvinfo : EIATTR_KPARAM_INFO
	.align		4
.L_14266:
        /*0018*/ 	.byte	0x04, 0x17
        /*001a*/ 	.short	(.L_14268 - .L_14267)
.L_14267:
        /*001c*/ 	.word	0x00000000
        /*0020*/ 	.short	0x0002
        /*0022*/ 	.short	0x0068
        /*0024*/ 	.byte	0x00, 0xf0, 0x21, 0x00


	//----- nvinfo : EIATTR_KPARAM_INFO
	.align		4
.L_14268:
        /*0028*/ 	.byte	0x04, 0x17
        /*002a*/ 	.short	(.L_14270 - .L_14269)
.L_14269:
        /*002c*/ 	.word	0x00000000
        /*0030*/ 	.short	0x0001
        /*0032*/ 	.short	0x0058
        /*0034*/ 	.byte	0x00, 0xf0, 0x41, 0x00


	//----- nvinfo : EIATTR_KPARAM_INFO
	.align		4
.L_14270:
        /*0038*/ 	.byte	0x04, 0x17
        /*003a*/ 	.short	(.L_14272 - .L_14271)
.L_14271:
        /*003c*/ 	.word	0x00000000
        /*0040*/ 	.short	0x0000
        /*0042*/ 	.short	0x0000
        /*0044*/ 	.byte	0x00, 0xf0, 0x61, 0x01


	//----- nvinfo : EIATTR_SPARSE_MMA_MASK
	.align		4
.L_14272:
        /*0048*/ 	.byte	0x03, 0x50
        /*004a*/ 	.short	0x0000


	//----- nvinfo : EIATTR_MAXREG_COUNT
	.align		4
        /*004c*/ 	.byte	0x03, 0x1b
        /*004e*/ 	.short	0x00ff


	//----- nvinfo : EIATTR_EXTERNS
	.align		4
        /*0050*/ 	.byte	0x04, 0x0f
        /*0052*/ 	.short	(.L_14274 - .L_14273)


	//   ....[0]....
	.align		4
.L_14273:
        /*0054*/ 	.word	index@(__assertfail)


	//----- nvinfo : EIATTR_MERCURY_ISA_VERSION
	.align		4
.L_14274:
        /*0058*/ 	.byte	0x03, 0x5f
        /*005a*/ 	.short	0x0101


	//----- nvinfo : EIATTR_COOP_GROUP_MASK_REGIDS
	.align		4
        /*005c*/ 	.byte	0x04, 0x29
        /*005e*/ 	.short	(.L_14276 - .L_14275)


	//   ....[0]....
.L_14275:
        /*0060*/ 	.word	0xffffffff


	//   ....[1]....
        /*0064*/ 	.word	0xffffffff


	//   ....[2]....
        /*0068*/ 	.word	0xffffffff


	//   ....[3]....
        /*006c*/ 	.word	0xffffffff


	//   ....[4]....
        /*0070*/ 	.word	0xffffffff


	//   ....[5]....
        /*0074*/ 	.word	0xffffffff


	//   ....[6]....
        /*0078*/ 	.word	0xffffffff


	//   ....[7]....
        /*007c*/ 	.word	0xffffffff


	//   ....[8]....
        /*0080*/ 	.word	0xffffffff


	//   ....[9]....
        /*0084*/ 	.word	0xffffffff


	//   ....[10]....
        /*0088*/ 	.word	0x0500000f


	//   ....[11]....
        /*008c*/ 	.word	0x0500000f


	//   ....[12]....
        /*0090*/ 	.word	0x0500000f


	//   ....[13]....
        /*0094*/ 	.word	0x0500000f


	//   ....[14]....
        /*0098*/ 	.word	0x0500000f


	//   ....[15]....
        /*009c*/ 	.word	0x0500000f


	//   ....[16]....
        /*00a0*/ 	.word	0x0500000f


	//   ....[17]....
        /*00a4*/ 	.word	0x0500000f


	//   ....[18]....
        /*00a8*/ 	.word	0x0500000f


	//   ....[19]....
        /*00ac*/ 	.word	0x0500000f


	//----- nvinfo : EIATTR_COOP_GROUP_INSTR_OFFSETS
	.align		4
.L_14276:
        /*00b0*/ 	.byte	0x04, 0x28
        /*00b2*/ 	.short	(.L_14278 - .L_14277)


	//   ....[0]....
.L_14277:
        /*00b4*/ 	.word	0x000041c0


	//   ....[1]....
        /*00b8*/ 	.word	0x00004200


	//   ....[2]....
        /*00bc*/ 	.word	0x00004220


	//   ....[3]....
        /*00c0*/ 	.word	0x00004240


	//   ....[4]....
        /*00c4*/ 	.word	0x00004260


	//   ....[5]....
        /*00c8*/ 	.word	0x00004d20


	//   ....[6]....
        /*00cc*/ 	.word	0x00004d40


	//   ....[7]....
        /*00d0*/ 	.word	0x00004d60


	//   ....[8]....
        /*00d4*/ 	.word	0x00004d80


	//   ....[9]....
        /*00d8*/ 	.word	0x00004da0


	//   ....[10]....
        /*00dc*/ 	.word	0x00006400


	//   ....[11]....
        /*00e0*/ 	.word	0x00006480


	//   ....[12]....
        /*00e4*/ 	.word	0x000064e0


	//   ....[13]....
        /*00e8*/ 	.word	0x00006540


	//   ....[14]....
        /*00ec*/ 	.word	0x000065a0


	//   ....[15]....
        /*00f0*/ 	.word	0x000070d0


	//   ....[16]....
        /*00f4*/ 	.word	0x00007130


	//   ....[17]....
        /*00f8*/ 	.word	0x00007190


	//   ....[18]....
        /*00fc*/ 	.word	0x000071f0


	//   ....[19]....
        /*0100*/ 	.word	0x00007250


	//----- nvinfo : EIATTR_VRC_CTA_INIT_COUNT
	.align		4
.L_14278:
        /*0104*/ 	.byte	0x02, 0x4a
	.zero		1
	.zero		1


	//----- nvinfo : EIATTR_SYSCALL_OFFSETS
	.align		4
        /*0108*/ 	.byte	0x04, 0x46
        /*010a*/ 	.short	(.L_14280 - .L_14279)


	//   ....[0]....
.L_14279:
        /*010c*/ 	.word	0x000001c0


	//----- nvinfo : EIATTR_EXIT_INSTR_OFFSETS
	.align		4
.L_14280:
        /*0110*/ 	.byte	0x04, 0x1c
        /*0112*/ 	.short	(.L_14282 - .L_14281)


	//   ....[0]....
.L_14281:
        /*0114*/ 	.word	0x00000270


	//   ....[1]....
        /*0118*/ 	.word	0x000063a0


	//----- nvinfo : EIATTR_CRS_STACK_SIZE
	.align		4
.L_14282:
        /*011c*/ 	.byte	0x04, 0x1e
        /*011e*/ 	.short	(.L_14284 - .L_14283)
.L_14283:
        /*0120*/ 	.word	0x00000000


	//----- nvinfo : EIATTR_CBANK_PARAM_SIZE
	.align		4
.L_14284:
        /*0124*/ 	.byte	0x03, 0x19
        /*0126*/ 	.short	0x0078


	//----- nvinfo : EIATTR_PARAM_CBANK
	.align		4
        /*0128*/ 	.byte	0x04, 0x0a
        /*012a*/ 	.short	(.L_14286 - .L_14285)
	.align		4
.L_14285:
        /*012c*/ 	.word	index@(.nv.constant0._Z15SoftmaxWarpImplI22BroadcastScaleMaskLoadIffbLm2EiE11DirectStoreIffEfLi1ELi17ELi32ELi1ELb1EL9Algorithm0EEvT_T0_ll)
        /*0130*/ 	.short	0x0380
        /*0132*/ 	.short	0x0078


	//----- nvinfo : EIATTR_SW_WAR
	.align		4
.L_14286:
        /*0134*/ 	.byte	0x04, 0x36
        /*0136*/ 	.short	(.L_14288 - .L_14287)
.L_14287:
        /*0138*/ 	.word	0x00000008
.L_14288:


//--------------------- .nv.info._Z15SoftmaxWarpImplI22BroadcastScaleMaskLoadIffbLm2EiE11DirectStoreIffEfLi1ELi17ELi32ELi1ELb0EL9Algorithm0EEvT_T0_ll --------------------------
	.section	.nv.info._Z15SoftmaxWarpImplI22BroadcastScaleMaskLoadIffbLm2EiE11DirectStoreIffEfLi1ELi17ELi32ELi1ELb0EL9Algorithm0EEvT_T0_ll,"",@"SHT_CUDA_INFO"
	.sectionflags	@""
	.align	4


	//----- nvinfo : EIATTR_CUDA_API_VERSION
	.align		4
        /*0000*/ 	.byte	0x04, 0x37
        /*0002*/ 	.short	(.L_14290 - .L_14289)
.L_14289:
        /*0004*/ 	.word	0x00000082


	//----- nvinfo : EIATTR_KPARAM_INFO
	.align		4
.L_14290:
        /*0008*/ 	.byte	0x04, 0x17
        /*000a*/ 	.short	(.L_14292 - .L_14291)
.L_14291:
        /*000c*/ 	.word	0x00000000
        /*0010*/ 	.short	0x0003
        /*0012*/ 	.short	0x0070
        /*0014*/ 	.byte	0x00, 0xf0, 0x21, 0x00


	//----- nvinfo : EIATTR_KPARAM_INFO
	.align		4
.L_14292:
        /*0018*/ 	.byte	0x04, 0x17
        /*001a*/ 	.short	(.L_14294 - .L_14293)
.L_14293:
        /*001c*/ 	.word	0x00000000
        /*0020*/ 	.short	0x0002
        /*0022*/ 	.short	0x0068
        /*0024*/ 	.byte	0x00, 0xf0, 0x21, 0x00


	//----- nvinfo : EIATTR_KPARAM_INFO
	.align		4
.L_14294:
        /*0028*/ 	.byte	0x04, 0x17
        /*002a*/ 	.short	(.L_14296 - .L_14295)
.L_14295:
        /*002c*/ 	.word	0x00000000
        /*0030*/ 	.short	0x0001
        /*0032*/ 	.short	0x0058
        /*0034*/ 	.byte	0x00, 0xf0, 0x41, 0x00


	//----- nvinfo : EIATTR_KPARAM_INFO
	.align		4
.L_14296:
        /*0038*/ 	.byte	0x04, 0x17
        /*003a*/ 	.short	(.L_14298 - .L_14297)
.L_14297:
        /*003c*/ 	.word	0x00000000
        /*0040*/ 	.short	0x0000
        /*0042*/ 	.short	0x0000
        /*0044*/ 	.byte	0x00, 0xf0, 0x61, 0x01


	//----- nvinfo : EIATTR_SPARSE_MMA_MASK
	.align		4
.L_14298:
        /*0048*/ 	.byte	0x03, 0x50
        /*004a*/ 	.short	0x0000


	//----- nvinfo : EIATTR_MAXREG_COUNT
	.align		4
        /*004c*/ 	.byte	0x03, 0x1b
        /*004e*/ 	.short	0x00ff


	//----- nvinfo : EIATTR_EXTERNS
	.align		4
        /*0050*/ 	.byte	0x04, 0x0f
        /*0052*/ 	.short	(.L_14300 - .L_14299)


	//   ....[0]....
	.align		4
.L_14299:
        /*0054*/ 	.word	index@(__assertfail)


	//----- nvinfo : EIATTR_MERCURY_ISA_VERSION
	.align		4
.L_14300:
        /*0058*/ 	.byte	0x03, 0x5f
        /*005a*/ 	.short	0x0101


	//----- nvinfo : EIATTR_COOP_GROUP_MASK_REGIDS
	.align		4
        /*005c*/ 	.byte	0x04, 0x29
        /*005e*/ 	.short	(.L_14302 - .L_14301)


	//   ....[0]....
.L_14301:
        /*0060*/ 	.word	0xffffffff


	//   ....[1]....
        /*0064*/ 	.word	0xffffffff


	//   ....[2]....
        /*0068*/ 	.word	0xffffffff


	//   ....[3]....
        /*006c*/ 	.word	0xffffffff


	//   ....[4]....
        /*0070*/ 	.word	0xffffffff


	//   ....[5]....
        /*0074*/ 	.word	0xffffffff


	//   ....[6]....
        /*0078*/ 	.word	0xffffffff


	//   ....[7]....
        /*007c*/ 	.word	0xffffffff


	//   ....[8]....
        /*0080*/ 	.word	0xffffffff


	//   ....[9]....
        /*0084*/ 	.word	0xffffffff


	//   ....[10]....
        /*0088*/ 	.word	0x0500000f


	//   ....[11]....
        /*008c*/ 	.word	0x0500000f


	//   ....[12]....
        /*0090*/ 	.word	0x0500000f


	//   ....[13]....
        /*0094*/ 	.word	0x0500000f


	//   ....[14]....
        /*0098*/ 	.word	0x0500000f


	//   ....[15]....
        /*009c*/ 	.word	0x0500000f


	//   ....[16]....
        /*00a0*/ 	.word	0x0500000f


	//   ....[17]....
        /*00a4*/ 	.word	0x0500000f


	//   ....[18]....
        /*00a8*/ 	.word	0x0500000f


	//   ....[19]....
        /*00ac*/ 	.word	0x0500000f


	//----- nvinfo : EIATTR_COOP_GROUP_INSTR_OFFSETS
	.align		4
.L_14302:
        /*00b0*/ 	.byte	0x04, 0x28
        /*00b2*/ 	.short	(.L_14304 - .L_14303)


	//   ....[0]....
.L_14303:
        /*00b4*/ 	.word	0x00002710


	//   ....[1]....
        /*00b8*/ 	.word	0x00002750


	//   ....[2]....
        /*00bc*/ 	.word	0x00002770


	//   ....[3]....
        /*00c0*/ 	.word	0x00002790


	//   ....[4]....
        /*00c4*/ 	.word	0x000027b0


	//   ....[5]....
        /*00c8*/ 	.word	0x00003270


	//   ....[6]....
        /*00cc*/ 	.word	0x00003290


	//   ....[7]....
        /*00d0*/ 	.word	0x000032b0


	//   ....[8]....
        /*00d4*/ 	.word	0x000032d0


	//   ....[9]....
        /*00d8*/ 	.word	0x000032f0


	//   ....[10]....
        /*00dc*/ 	.word	0x000046d0


	//   ....[11]....
        /*00e0*/ 	.word	0x00004750


	//   ....[12]....
        /*00e4*/ 	.word	0x000047b0


	//   ....[13]....
        /*00e8*/ 	.word	0x00004810


	//   ....[14]....
        /*00ec*/ 	.word	0x00004870


	//   ....[15]....
        /*00f0*/ 	.word	0x000053a0


	//   ....[16]....
        /*00f4*/ 	.word	0x00005400


	//   ....[17]....
        /*00f8*/ 	.word	0x00005460


	//   ....[18]....
        /*00fc*/ 	.word	0x000054c0


	//   ....[19]....
        /*0100*/ 	.word	0x00005520


	//----- nvinfo : EIATTR_VRC_CTA_INIT_COUNT
	.align		4
.L_14304:
        /*0104*/ 	.byte	0x02, 0x4a
	.zero		1
	.zero		1


	//----- nvinfo : EIATTR_SYSCALL_OFFSETS
	.align		4
        /*0108*/ 	.byte	0x04, 0x46
        /*010a*/ 	.short	(.L_14306 - .L_14305)


	//   ....[0]....
.L_14305:
        /*010c*/ 	.word	0x000001a0


	//----- nvinfo : EIATTR_EXIT_INSTR_OFFSETS
	.align		4
.L_14306:
        /*0110*/ 	.byte	0x04, 0x1c
        /*0112*/ 	.short	(.L_14308 - .L_14307)


	//   ....[0]....
.L_14307:
        /*0114*/ 	.word	0x00000250


	//   ....[1]....
        /*0118*/ 	.word	0x00004670


	//----- nvinfo : EIATTR_CRS_STACK_SIZE
	.align		4
.L_14308:
        /*011c*/ 	.byte	0x04, 0x1e
        /*011e*/ 	.short	(.L_14310 - .L_14309)
.L_14309:
        /*0120*/ 	.word	0x00000000


	//----- nvinfo : EIATTR_CBANK_PARAM_SIZE
	.align		4
.L_14310:
        /*0124*/ 	.byte	0x03, 0x19
        /*0126*/ 	.short	0x0078


	//----- nvinfo : EIATTR_PARAM_CBANK
	.align		4
        /*0128*/ 	.byte	0x04, 0x0a
        /*012a*/ 	.short	(.L_14312 - .L_14311)
	.align		4
.L_14311:
        /*012c*/ 	.word	index@(.nv.constant0._Z15SoftmaxWarpImplI22BroadcastScaleMaskLoadIffbLm2EiE11DirectStoreIffEfLi1ELi17ELi32ELi1ELb0EL9Algorithm0EEvT_T0_ll)
        /*0130*/ 	.short	0x0380
        /*0132*/ 	.short	0x0078


	//----- nvinfo : EIATTR_SW_WAR
	.align		4
.L_14312:
        /*0134*/ 	.byte	0x04, 0x36
        /*0136*/ 	.short	(.L_14314 - .L_14313)
.L_14313:
        /*0138*/ 	.word	0x00000008
.L_14314:


//--------------------- .nv.info._Z15SoftmaxWarpImplI22BroadcastScaleMaskLoadIffbLm2EiE11DirectStoreIffEfLi1ELi16ELi32ELi1ELb1EL9Algorithm0EEvT_T0_ll --------------------------
	.section	.nv.info._Z15SoftmaxWarpImplI22BroadcastScaleMaskLoadIffbLm2EiE11DirectStoreIffEfLi1ELi16ELi32ELi1ELb1EL9Algorithm0EEvT_T0_ll,"",@"SHT_CUDA_INFO"
	.sectionflags	@""
	.align	4


	//----- nvinfo : EIATTR_CUDA_API_VERSION
	.align		4
        /*0000*/ 	.byte	0x04, 0x37
        /*0002*/ 	.short	(.L_14316 - .L_14315)
.L_14315:
        /*0004*/ 	.word	0x00000082


	//----- nvinfo : EIATTR_KPARAM_INFO
	.align		4
.L_14316:
        /*0008*/ 	.byte	0x04, 0x17
        /*000a*/ 	.short	(.L_14318 - .L_14317)
.L_14317:
        /*000c*/ 	.word	0x00000000
        /*0010*/ 	.short	0x0003
        /*0012*/ 	.short	0x0070
        /*0014*/ 	.byte	0x00, 0xf0, 0x21, 0x00


	//----- nvinfo : EIATTR_KPARAM_INFO
	.align		4
.L_14318:
        /*0018*/ 	.byte	0x04, 0x17
        /*001a*/ 	.short	(.L_14320 - .L_14319)
.L_14319:
        /*001c*/ 	.word	0x00000000
        /*0020*/ 	.short	0x0002
        /*0022*/ 	.short	0x0068
        /*0024*/ 	.byte	0x00, 0xf0, 0x21, 0x00


	//----- nvinfo : EIATTR_KPARAM_INFO
	.align		4
.L_14320:
        /*0028*/ 	.byte	0x04, 0x17
        /*002a*/ 	.short	(.L_14322 - .L_14321)
.L_14321:
        /*002c*/ 	.word	0x00000000
        /*0030*/ 	.short	0x0001
        /*0032*/ 	.short	0x0058
        /*0034*/ 	.byte	0x00, 0xf0, 0x41, 0x00


	//----- nvinfo : EIATTR_KPARAM_INFO
	.align		4
.L_14322:
        /*0038*/ 	.byte	0x04, 0x17
        /*003a*/ 	.short	(.L_14324 - .L_14323)
.L_14323:
        /*003c*/ 	.word	0x00000000
        /*0040*/ 	.short	0x0000
        /*0042*/ 	.short	0x0000
        /*0044*/ 	.byte	0x00, 0xf0, 0x61, 0x01


	//----- nvinfo : EIATTR_SPARSE_MMA_MASK
	.align		4
.L_14324:
        /*0048*/ 	.byte	0x03, 0x50
        /*004a*/ 	.short	0x0000


	//----- nvinfo : EIATTR_MAXREG_COUNT
	.align		4
        /*004c*/ 	.byte	0x03, 0x1b
        /*004e*/ 	.short	0x00ff


	//----- nvinfo : EIATTR_EXTERNS
	.align		4
        /*0050*/ 	.byte	0x04, 0x0f
        /*0052*/ 	.short	(.L_14326 - .L_14325)


	//   ....[0]....
	.align		4
.L_14325:
        /*0054*/ 	.word	index@(__assertfail)


	//----- nvinfo : EIATTR_MERCURY_ISA_VERSION
	.align		4
.L_14326:
        /*0058*/ 	.byte	0x03, 0x5f
        /*005a*/ 	.short	0x0101


	//----- nvinfo : EIATTR_COOP_GROUP_MASK_REGIDS
	.align		4
        /*005c*/ 	.byte	0x04, 0x29
        /*005e*/ 	.short	(.L_14328 - .L_14327)


	//   ....[0]....
.L_14327:
        /*0060*/ 	.word	0xffffffff


	//   ....[1]....
        /*0064*/ 	.word	0xffffffff


	//   ....[2]....
        /*0068*/ 	.word	0xffffffff


	//   ....[3]....
        /*006c*/ 	.word	0xffffffff


	//   ....[4]....
        /*0070*/ 	.word	0xffffffff


	//   ....[5]....
        /*0074*/ 	.word	0xffffffff


	//   ....[6]....
        /*0078*/ 	.word	0xffffffff


	//   ....[7]....
        /*007c*/ 	.word	0xffffffff


	//   ....[8]....
        /*0080*/ 	.word	0xffffffff


	//   ....[9]....
        /*0084*/ 	.word	0xffffffff


	//   ....[10]....
        /*0088*/ 	.word	0x0500000f


	//   ....[11]....
        /*008c*/ 	.word	0x0500000f


	//   ....[12]....
        /*0090*/ 	.word	0x0500000f


	//   ....[13]....
        /*0094*/ 	.word	0x0500000f


	//   ....[14]....
        /*0098*/ 	.word	0x0500000f


	//   ....[15]....
        /*009c*/ 	.word	0x0500000f


	//   ....[16]....
        /*00a0*/ 	.word	0x0500000f


	//   ....[17]....
        /*00a4*/ 	.word	0x0500000f


	//   ....[18]....
        /*00a8*/ 	.word	0x0500000f


	//   ....[19]....
        /*00ac*/ 	.word	0x0500000f


	//----- nvinfo : EIATTR_COOP_GROUP_INSTR_OFFSETS
	.align		4
.L_14328:
        /*00b0*/ 	.byte	0x04, 0x28
        /*00b2*/ 	.short	(.L_14330 - .L_14329)


	//   ....[0]....
.L_14329:
        /*00b4*/ 	.word	0x00003df0


	//   ....[1]....
        /*00b8*/ 	.word	0x00003e30


	//   ....[2]....
        /*00bc*/ 	.word	0x00003e50


	//   ....[3]....
        /*00c0*/ 	.word	0x00003e70


	//   ....[4]....
        /*00c4*/ 	.word	0x00003e90


	//   ....[5]....
        /*00c8*/ 	.word	0x000048b0


	//   ....[6]....
        /*00cc*/ 	.word	0x000048d0


	//   ....[7]....
        /*00d0*/ 	.word	0x000048f0


	//   ....[8]....
        /*00d4*/ 	.word	0x00004910


	//   ....[9]....
        /*00d8*/ 	.word	0x00004930


	//   ....[10]....
        /*00dc*/ 	.word	0x00005e50


	//   ....[11]....
        /*00e0*/ 	.word	0x00005ed0


	//   ....[12]....
        /*00e4*/ 	.word	0x00005f30


	//   ....[13]....
        /*00e8*/ 	.word	0x00005f90


	//   ....[14]....
        /*00ec*/ 	.word	0x00005ff0


	//   ....[15]....
        /*00f0*/ 	.word	0x00006a80


	//   ....[16]....
        /*00f4*/ 	.word	0x00006ae0


	//   ....[17]....
        /*00f8*/ 	.word	0x00006b40


	//   ....[18]....
        /*00fc*/ 	.word	0x00006ba0


	//   ....[19]....
        /*0100*/ 	.word	0x00006c00


	//----- nvinfo : EIATTR_VRC_CTA_INIT_COUNT
	.align		4
.L_14330:
        /*0104*/ 	.byte	0x02, 0x4a
	.zero		1
	.zero		1


	//----- nvinfo : EIATTR_SYSCALL_OFFSETS
	.align		4
        /*0108*/ 	.byte	0x04, 0x46
        /*010a*/ 	.short	(.L_14332 - .L_14331)


	//   ....[0]....
.L_14331:
        /*010c*/ 	.word	0x000001c0


	//----- nvinfo : EIATTR_EXIT_INSTR_OFFSETS
	.align		4
.L_14332:
        /*0110*/ 	.byte	0x04, 0x1c
        /*0112*/ 	.short	(.L_14334 - .L_14333)


	//   ....[0]....
.L_14333:
        /*0114*/ 	.word	0x00000270


	//   ....[1]....
        /*0118*/ 	.word	0x00005df0


	//----- nvinfo : EIATTR_CRS_STACK_SIZE
	.align		4
.L_14334:
        /*011c*/ 	.byte	0x04, 0x1e
        /*011e*/ 	.short	(.L_14336 - .L_14335)
.L_14335:
        /*0120*/ 	.word	0x00000000


	//----- nvinfo : EIATTR_CBANK_PARAM_SIZE
	.align		4
.L_14336:
        /*0124*/ 	.byte	0x03, 0x19
        /*0126*/ 	.short	0x0078


	//----- nvinfo : EIATTR_PARAM_CBANK
	.align		4
        /*0128*/ 	.byte	0x04, 0x0a
        /*012a*/ 	.short	(.L_14338 - .L_14337)
	.align		4
.L_14337:
        /*012c*/ 	.word	index@(.nv.constant0._Z15SoftmaxWarpImplI22BroadcastScaleMaskLoadIffbLm2EiE11DirectStoreIffEfLi1ELi16ELi32ELi1ELb1EL9Algorithm0EEvT_T0_ll)
        /*0130*/ 	.short	0x0380
        /*0132*/ 	.short	0x0078


	//----- nvinfo : EIATTR_SW_WAR
	.align		4
.L_14338:
        /*0134*/ 	.byte	0x04, 0x36
        /*0136*/ 	.short	(.L_14340 - .L_14339)
.L_14339:
        /*0138*/ 	.word	0x00000008
.L_14340:


//--------------------- .nv.info._Z15SoftmaxWarpImplI22BroadcastScaleMaskLoadIffbLm2EiE11DirectStoreIffEfLi1ELi16ELi32ELi1ELb0EL9Algorithm0EEvT_T0_ll --------------------------
	.section	.nv.info._Z15SoftmaxWarpImplI22BroadcastScaleMaskLoadIffbLm2EiE11DirectStoreIffEfLi1ELi16ELi32ELi1ELb0EL9Algorithm0EEvT_T0_ll,"",@"SHT_CUDA_INFO"
	.sectionflags	@""
	.align	4


	//----- nvinfo : EIATTR_CUDA_API_VERSION
	.align		4
        /*0000*/ 	.byte	0x04, 0x37
        /*0002*/ 	.short	(.L_14342 - .L_14341)
.L_14341:
        /*0004*/ 	.word	0x00000082


	//----- nvinfo : EIATTR_KPARAM_INFO
	.align		4
.L_14342:
        /*0008*/ 	.byte	0x04, 0x17
        /*000a*/ 	.short	(.L_14344 - .L_14343)
.L_14343:
        /*000c*/ 	.word	0x00000000
        /*0010*/ 	.short	0x0003
        /*0012*/ 	.short	0x0070
        /*0014*/ 	.byte	0x00, 0xf0, 0x21, 0x00


	//----- nvinfo : EIATTR_KPARAM_INFO
	.align		4
.L_14344:
        /*0018*/ 	.byte	0x04, 0x17
        /*001a*/ 	.short	(.L_14346 - .L_14345)
.L_14345:
        /*001c*/ 	.word	0x00000000
        /*0020*/ 	.short	0x0002
        /*0022*/ 	.short	0x0068
        /*0024*/ 	.byte	0x00, 0xf0, 0x21, 0x00


	//----- nvinfo : EIATTR_KPARAM_INFO
	.align		4
.L_14346:
        /*0028*/ 	.byte	0x04, 0x17
        /*002a*/ 	.short	(.L_14348 - .L_14347)
.L_14347:
        /*002c*/ 	.word	0x00000000
        /*0030*/ 	.short	0x0001
        /*0032*/ 	.short	0x0058
        /*0034*/ 	.byte	0x00, 0xf0, 0x41, 0x00


	//----- nvinfo : EIATTR_KPARAM_INFO
	.align		4
.L_14348:
        /*0038*/ 	.byte	0x04, 0x17
        /*003a*/ 	.short	(.L_14350 - .L_14349)
.L_14349:
        /*003c*/ 	.word	0x00000000
        /*0040*/ 	.short	0x0000
        /*0042*/ 	.short	0x0000
        /*0044*/ 	.byte	0x00, 0xf0, 0x61, 0x01


	//----- nvinfo : EIATTR_SPARSE_MMA_MASK
	.align		4
.L_14350:
        /*0048*/ 	.byte	0x03, 0x50
        /*004a*/ 	.short	0x0000


	//----- nvinfo : EIATTR_MAXREG_COUNT
	.align		4
        /*004c*/ 	.byte	0x03, 0x1b
        /*004e*/ 	.short	0x00ff


	//----- nvinfo : EIATTR_EXTERNS
	.align		4
        /*0050*/ 	.byte	0x04, 0x0f
        /*0052*/ 	.short	(.L_14352 - .L_14351)


	//   ....[0]....
	.align		4
.L_14351:
        /*0054*/ 	.word	index@(__assertfail)


	//----- nvinfo : EIATTR_MERCURY_ISA_VERSION
	.align		4
.L_14352:
        /*0058*/ 	.byte	0x03, 0x5f
        /*005a*/ 	.short	0x0101


	//----- nvinfo : EIATTR_COOP_GROUP_MASK_REGIDS
	.align		4
        /*005c*/ 	.byte	0x04, 0x29
        /*005e*/ 	.short	(.L_14354 - .L_14353)


	//   ....[0]....
.L_14353:
        /*0060*/ 	.word	0xffffffff


	//   ....[1]....
        /*0064*/ 	.word	0xffffffff


	//   ....[2]....
        /*0068*/ 	.word	0xffffffff


	//   ....[3]....
        /*006c*/ 	.word	0xffffffff


	//   ....[4]....
        /*0070*/ 	.word	0xffffffff


	//   ....[5]....
        /*0074*/ 	.word	0xffffffff


	//   ....[6]....
        /*0078*/ 	.word	0xffffffff


	//   ....[7]....
        /*007c*/ 	.word	0xffffffff


	//   ....[8]....
        /*0080*/ 	.word	0xffffffff


	//   ....[9]....
        /*0084*/ 	.word	0xffffffff


	//   ....[10]....
        /*0088*/ 	.word	0x0500000f


	//   ....[11]....
        /*008c*/ 	.word	0x0500000f


	//   ....[12]....
        /*0090*/ 	.word	0x0500000f


	//   ....[13]....
        /*0094*/ 	.word	0x0500000f


	//   ....[14]....
        /*0098*/ 	.word	0x0500000f


	//   ....[15]....
        /*009c*/ 	.word	0x0500000f


	//   ....[16]....
        /*00a0*/ 	.word	0x0500000f


	//   ....[17]....
        /*00a4*/ 	.word	0x0500000f


	//   ....[18]....
        /*00a8*/ 	.word	0x0500000f


	//   ....[19]....
        /*00ac*/ 	.word	0x0500000f


	//----- nvinfo : EIATTR_COOP_GROUP_INSTR_OFFSETS
	.align		4
.L_14354:
        /*00b0*/ 	.byte	0x04, 0x28
        /*00b2*/ 	.short	(.L_14356 - .L_14355)


	//   ....[0]....
.L_14355:
        /*00b4*/ 	.word	0x00002470


	//   ....[1]....
        /*00b8*/ 	.word	0x000024b0


	//   ....[2]....
        /*00bc*/ 	.word	0x000024d0


	//   ....[3]....
        /*00c0*/ 	.word	0x000024f0


	//   ....[4]....
        /*00c4*/ 	.word	0x00002510


	//   ....[5]....
        /*00c8*/ 	.word	0x00002f30


	//   ....[6]....
        /*00cc*/ 	.word	0x00002f50


	//   ....[7]....
        /*00d0*/ 	.word	0x00002f70


	//   ....[8]....
        /*00d4*/ 	.word	0x00002f90


	//   ....[9]....
        /*00d8*/ 	.word	0x00002fb0


	//   ....[10]....
        /*00dc*/ 	.word	0x000041a0


	//   ....[11]....
        /*00e0*/ 	.word	0x00004220


	//   ....[12]....
        /*00e4*/ 	.word	0x00004280


	//   ....[13]....
        /*00e8*/ 	.word	0x000042e0


	//   ....[14]....
        /*00ec*/ 	.word	0x00004340


	//   ....[15]....
        /*00f0*/ 	.word	0x00004dd0


	//   ....[16]....
        /*00f4*/ 	.word	0x00004e30


	//   ....[17]....
        /*00f8*/ 	.word	0x00004e90


	//   ....[18]....
        /*00fc*/ 	.word	0x00004ef0


	//   ....[19]....
        /*0100*/ 	.word	0x00004f50


	//----- nvinfo : EIATTR_VRC_CTA_INIT_COUNT
	.align		4
.L_14356:
        /*0104*/ 	.byte	0x02, 0x4a
	.zero		1
	.zero		1


	//----- nvinfo : EIATTR_SYSCALL_OFFSETS
	.align		4
        /*0108*/ 	.byte	0x04, 0x46
        /*010a*/ 	.short	(.L_14358 - .L_14357)


	//   ....[0]....
.L_14357:
        /*010c*/ 	.word	0x000001a0


	//----- nvinfo : EIATTR_EXIT_INSTR_OFFSETS
	.align		4
.L_14358:
        /*0110*/ 	.byte	0x04, 0x1c
        /*0112*/ 	.short	(.L_14360 - .L_14359)


	//   ....[0]....
.L_14359:
        /*0114*/ 	.word	0x00000250


	//   ....[1]....
        /*0118*/ 	.word	0x00004140


	//----- nvinfo : EIATTR_CRS_STACK_SIZE
	.align		4
.L_14360:
        /*011c*/ 	.byte	0x04, 0x1e
        /*011e*/ 	.short	(.L_14362 - .L_14361)
.L_14361:
        /*0120*/ 	.word	0x00000000


	//----- nvinfo : EIATTR_CBANK_PARAM_SIZE
	.align		4
.L_14362:
        /*0124*/ 	.byte	0x03, 0x19
        /*0126*/ 	.short	0x0078


	//----- nvinfo : EIATTR_PARAM_CBANK
	.align		4
        /*0128*/ 	.byte	0x04, 0x0a
        /*012a*/ 	.short	(.L_14364 - .L_14363)
	.align		4
.L_14363:
        /*012c*/ 	.word	index@(.nv.constant0._Z15SoftmaxWarpImplI22BroadcastScaleMaskLoadIffbLm2EiE11DirectStoreIffEfLi1ELi16ELi32ELi1ELb0EL9Algorithm0EEvT_T0_ll)
        /*0130*/ 	.short	0x0380
        /*0132*/ 	.short	0x0078


	//----- nvinfo : EIATTR_SW_WAR
	.align		4
.L_14364:
        /*0134*/ 	.byte	0x04, 0x36
        /*0136*/ 	.short	(.L_14366 - .L_14365)
.L_14365:
        /*0138*/ 	.word	0x00000008
.L_14366:


//--------------------- .nv.info._Z15SoftmaxWarpImplI22BroadcastScaleMaskLoadIffbLm2EiE11DirectStoreIffEfLi1ELi15ELi32ELi1ELb1EL9Algorithm0EEvT_T0_ll --------------------------
	.section	.nv.info._Z15SoftmaxWarpImplI22BroadcastScaleMaskLoadIffbLm2EiE11DirectStoreIffEfLi1ELi15ELi32ELi1ELb1EL9Algorithm0EEvT_T0_ll,"",@"SHT_CUDA_INFO"
	.sectionflags	@""
	.align	4


	//----- nvinfo : EIATTR_CUDA_API_VERSION
	.align		4
        /*0000*/ 	.byte	0x04, 0x37
        /*0002*/ 	.short	(.L_14368 - .L_14367)
.L_14367:
        /*0004*/ 	.word	0x00000082


	//----- nvinfo : EIATTR_KPARAM_INFO
	.align		4
.L_14368:
        /*0008*/ 	.byte	0x04, 0x17
        /*000a*/ 	.short	(.L_14370 - .L_14369)
.L_14369:
        /*000c*/ 	.word	0x00000000
        /*0010*/ 	.short	0x0003
        /*0012*/ 	.short	0x0070
        /*0014*/ 	.byte	0x00, 0xf0, 0x21, 0x00


	//----- nvinfo : EIATTR_KPARAM_INFO
	.align		4
.L_14370:
        /*0018*/ 	.byte	0x04, 0x17
        /*001a*/ 	.short	(.L_14372 - .L_14371)
.L_14371:
        /*001c*/ 	.word	0x00000000
        /*0020*/ 	.short	0x0002
        /*0022*/ 	.short	0x0068
        /*0024*/ 	.byte	0x00, 0xf0, 0x21, 0x00


	//----- nvinfo : EIATTR_KPARAM_INFO
	.align		4
.L_14372:
        /*0028*/ 	.byte	0x04, 0x17
        /*002a*/ 	.short	(.L_14374 - .L_14373)
.L_14373:
        /*002c*/ 	.word	0x00000000
        /*0030*/ 	.short	0x0001
        /*0032*/ 	.short	0x0058
        /*0034*/ 	.byte	0x00, 0xf0, 0x41, 0x00


	//----- nvinfo : EIATTR_KPARAM_INFO
	.align		4
.L_14374:
        /*0038*/ 	.byte	0x04, 0x17
        /*003a*/ 	.short	(.L_14376 - .L_14375)
.L_14375:
        /*003c*/ 	.word	0x00000000
        /*0040*/ 	.short	0x0000
        /*0042*/ 	.short	0x0000
        /*0044*/ 	.byte	0x00, 0xf0, 0x61, 0x01


	//----- nvinfo : EIATTR_SPARSE_MMA_MASK
	.align		4
.L_14376:
        /*0048*/ 	.byte	0x03, 0x50
        /*004a*/ 	.short	0x0000


	//----- nvinfo : EIATTR_MAXREG_COUNT
	.align		4
        /*004c*/ 	.byte	0x03, 0x1b
        /*004e*/ 	.short	0x00ff


	//----- nvinfo : EIATTR_EXTERNS
	.align		4
        /*0050*/ 	.byte	0x04, 0x0f
        /*0052*/ 	.short	(.L_14378 - .L_14377)


	//   ....[0]....
	.align		4
.L_14377:
        /*0054*/ 	.word	index@(__assertfail)


	//----- nvinfo : EIATTR_MERCURY_ISA_VERSION
	.align		4
.L_14378:
        /*0058*/ 	.byte	0x03, 0x5f
        /*005a*/ 	.short	0x0101


	//----- nvinfo : EIATTR_COOP_GROUP_MASK_REGIDS
	.align		4
        /*005c*/ 	.byte	0x04, 0x29
        /*005e*/ 	.short	(.L_14380 - .L_14379)


	//   ....[0]....
.L_14379:
        /*0060*/ 	.word	0xffffffff


	//   ....[1]....
        /*0064*/ 	.word	0xffffffff


	//   ....[2]....
        /*0068*/ 	.word	0xffffffff


	//   ....[3]....
        /*006c*/ 	.word	0xffffffff


	//   ....[4]....
        /*0070*/ 	.word	0xffffffff


	//   ....[5]....
        /*0074*/ 	.word	0xffffffff


	//   ....[6]....
        /*0078*/ 	.word	0xffffffff


	//   ....[7]....
        /*007c*/ 	.word	0xffffffff


	//   ....[8]....
        /*0080*/ 	.word	0xffffffff


	//   ....[9]....
        /*0084*/ 	.word	0xffffffff


	//   ....[10]....
        /*0088*/ 	.word	0x0500000f


	//   ....[11]....
        /*008c*/ 	.word	0x0500000f


	//   ....[12]....
        /*0090*/ 	.word	0x0500000f


	//   ....[13]....
        /*0094*/ 	.word	0x0500000f


	//   ....[14]....
        /*0098*/ 	.word	0x0500000f


	//   ....[15]....
        /*009c*/ 	.word	0x0500000f


	//   ....[16]....
        /*00a0*/ 	.word	0x0500000f


	//   ....[17]....
        /*00a4*/ 	.word	0x0500000f


	//   ....[18]....
        /*00a8*/ 	.word	0x0500000f


	//   ....[19]....
        /*00ac*/ 	.word	0x0500000f


	//----- nvinfo : EIATTR_COOP_GROUP_INSTR_OFFSETS
	.align		4
.L_14380:
        /*00b0*/ 	.byte	0x04, 0x28
        /*00b2*/ 	.short	(.L_14382 - .L_14381)


	//   ....[0]....
.L_14381:
        /*00b4*/ 	.word	0x00003aa0


	//   ....[1]....
        /*00b8*/ 	.word	0x00003ae0


	//   ....[2]....
        /*00bc*/ 	.word	0x00003b00


	//   ....[3]....
        /*00c0*/ 	.word	0x00003b20


	//   ....[4]....
        /*00c4*/ 	.word	0x00003b40


	//   ....[5]....
        /*00c8*/ 	.word	0x000044c0


	//   ....[6]....
        /*00cc*/ 	.word	0x000044e0


	//   ....[7]....
        /*00d0*/ 	.word	0x00004500


	//   ....[8]....
        /*00d4*/ 	.word	0x00004520


	//   ....[9]....
        /*00d8*/ 	.word	0x00004540


	//   ....[10]....
        /*00dc*/ 	.word	0x00005980


	//   ....[11]....
        /*00e0*/ 	.word	0x00005a00


	//   ....[12]....
        /*00e4*/ 	.word	0x00005a60


	//   ....[13]....
        /*00e8*/ 	.word	0x00005ac0


	//   ....[14]....
        /*00ec*/ 	.word	0x00005b20


	//   ....[15]....
        /*00f0*/ 	.word	0x00006510


	//   ....[16]....
        /*00f4*/ 	.word	0x00006570


	//   ....[17]....
        /*00f8*/ 	.word	0x000065d0


	//   ....[18]....
        /*00fc*/ 	.word	0x00006630


	//   ....[19]....
        /*0100*/ 	.word	0x00006690


	//----- nvinfo : EIATTR_VRC_CTA_INIT_COUNT
	.align		4
.L_14382:
        /*0104*/ 	.byte	0x02, 0x4a
	.zero		1
	.zero		1


	//----- nvinfo : EIATTR_SYSCALL_OFFSETS
	.align		4
        /*0108*/ 	.byte	0x04, 0x46
        /*010a*/ 	.short	(.L_14384 - .L_14383)


	//   ....[0]....
.L_14383:
        /*010c*/ 	.word	0x000001c0


	//----- nvinfo : EIATTR_EXIT_INSTR_OFFSETS
	.align		4
.L_14384:
        /*0110*/ 	.byte	0x04, 0x1c
        /*0112*/ 	.short	(.L_14386 - .L_14385)


	//   ....[0]....
.L_14385:
        /*0114*/ 	.word	0x00000250


	//   ....[1]....
        /*0118*/ 	.word	0x00005920


	//----- nvinfo : EIATTR_CRS_STACK_SIZE
	.align		4
.L_14386:
        /*011c*/ 	.byte	0x04, 0x1e
        /*011e*/ 	.short	(.L_14388 - .L_14387)
.L_14387:
        /*0120*/ 	.word	0x00000000


	//----- nvinfo : EIATTR_CBANK_PARAM_SIZE
	.align		4
.L_14388:
        /*0124*/ 	.byte	0x03, 0x19
        /*0126*/ 	.short	0x0078


	//----- nvinfo : EIATTR_PARAM_CBANK
	.align		4
        /*0128*/ 	.byte	0x04, 0x0a
        /*012a*/ 	.short	(.L_14390 - .L_14389)
	.align		4
.L_14389:
        /*012c*/ 	.word	index@(.nv.constant0._Z15SoftmaxWarpImplI22BroadcastScaleMaskLoadIffbLm2EiE11DirectStoreIffEfLi1ELi15ELi32ELi1ELb1EL9Algorithm0EEvT_T0_ll)
        /*0130*/ 	.short	0x0380
        /*0132*/ 	.short	0x0078


	//----- nvinfo : EIATTR_SW_WAR
	.align		4
.L_14390:
        /*0134*/ 	.byte	0x04, 0x36
        /*0136*/ 	.short	(.L_14392 - .L_14391)
.L_14391:
        /*0138*/ 	.word	0x00000008
.L_14392:


//--------------------- .nv.info._Z15SoftmaxWarpImplI22BroadcastScaleMaskLoadIffbLm2EiE11DirectStoreIffEfLi1ELi15ELi32ELi1ELb0EL9Algorithm0EEvT_T0_ll --------------------------
	.section	.nv.info._Z15SoftmaxWarpImplI22BroadcastScaleMaskLoadIffbLm2EiE11DirectStoreIffEfLi1ELi15ELi32ELi1ELb0EL9Algorithm0EEvT_T0_ll,"",@"SHT_CUDA_INFO"
	.sectionflags	@""
	.align	4


	//----- nvinfo : EIATTR_CUDA_API_VERSION
	.align		4
        /*0000*/ 	.byte	0x04, 0x37
        /*0002*/ 	.short	(.L_14394 - .L_14393)
.L_14393:
        /*0004*/ 	.word	0x00000082


	//----- nvinfo : EIATTR_KPARAM_INFO
	.align		4
.L_14394:
        /*0008*/ 	.byte	0x04, 0x17
        /*000a*/ 	.short	(.L_14396 - .L_14395)
.L_14395:
        /*000c*/ 	.word	0x00000000
        /*0010*/ 	.short	0x0003
        /*0012*/ 	.short	0x0070
        /*0014*/ 	.byte	0x00, 0xf0, 0x21, 0x00


	//----- nvinfo : EIATTR_KPARAM_INFO
	.align		4
.L_14396:
        /*0018*/ 	.byte	0x04, 0x17
        /*001a*/ 	.short	(.L_14398 - .L_14397)
.L_14397:
        /*001c*/ 	.word	0x00000000
        /*0020*/ 	.short	0x0002
        /*0022*/ 	.short	0x0068
        /*0024*/ 	.byte	0x00, 0xf0, 0x21, 0x00


	//----- nvinfo : EIATTR_KPARAM_INFO
	.align		4
.L_14398:
        /*0028*/ 	.byte	0x04, 0x17
        /*002a*/ 	.short	(.L_14400 - .L_14399)
.L_14399:
        /*002c*/ 	.word	0x00000000
        /*0030*/ 	.short	0x0001
        /*0032*/ 	.short	0x0058
        /*0034*/ 	.byte	0x00, 0xf0, 0x41, 0x00


	//----- nvinfo : EIATTR_KPARAM_INFO
	.align		4
.L_14400:
        /*0038*/ 	.byte	0x04, 0x17
        /*003a*/ 	.short	(.L_14402 - .L_14401)
.L_14401:
        /*003c*/ 	.word	0x00000000
        /*0040*/ 	.short	0x0000
        /*0042*/ 	.short	0x0000
        /*0044*/ 	.byte	0x00, 0xf0, 0x61, 0x01


	//----- nvinfo : EIATTR_SPARSE_MMA_MASK
	.align		4
.L_14402:
        /*0048*/ 	.byte	0x03, 0x50
        /*004a*/ 	.short	0x0000


	//----- nvinfo : EIATTR_MAXREG_COUNT
	.align		4
        /*004c*/ 	.byte	0x03, 0x1b
        /*004e*/ 	.short	0x00ff


	//----- nvinfo : EIATTR_EXTERNS
	.align		4
        /*0050*/ 	.byte	0x04, 0x0f
        /*0052*/ 	.short	(.L_14404 - .L_14403)


	//   ....[0]....
	.align		4
.L_14403:
        /*0054*/ 	.word	index@(__assertfail)


	//----- nvinfo : EIATTR_MERCURY_ISA_VERSION
	.align		4
.L_14404:
        /*0058*/ 	.byte	0x03, 0x5f
        /*005a*/ 	.short	0x0101


	//----- nvinfo : EIATTR_COOP_GROUP_MASK_REGIDS
	.align		4
        /*005c*/ 	.byte	0x04, 0x29
        /*005e*/ 	.short	(.L_14406 - .L_14405)


	//   ....[0]....
.L_14405:
        /*0060*/ 	.word	0xffffffff


	//   ....[1]....
        /*0064*/ 	.word	0xffffffff


	//   ....[2]....
        /*0068*/ 	.word	0xffffffff


	//   ....[3]....
        /*006c*/ 	.word	0xffffffff


	//   ....[4]....
        /*0070*/ 	.word	0xffffffff


	//   ....[5]....
        /*0074*/ 	.word	0xffffffff


	//   ....[6]....
        /*0078*/ 	.word	0xffffffff


	//   ....[7]....
        /*007c*/ 	.word	0xffffffff


	//   ....[8]....
        /*0080*/ 	.word	0xffffffff


	//   ....[9]....
        /*0084*/ 	.word	0xffffffff


	//   ....[10]....
        /*0088*/ 	.word	0x0500000f


	//   ....[11]....
        /*008c*/ 	.word	0x0500000f


	//   ....[12]....
        /*0090*/ 	.word	0x0500000f


	//   ....[13]....
        /*0094*/ 	.word	0x0500000f


	//   ....[14]....
        /*0098*/ 	.word	0x0500000f


	//   ....[15]....
        /*009c*/ 	.word	0x0500000f


	//   ....[16]....
        /*00a0*/ 	.word	0x0500000f


	//   ....[17]....
        /*00a4*/ 	.word	0x0500000f


	//   ....[18]....
        /*00a8*/ 	.word	0x0500000f


	//   ....[19]....
        /*00ac*/ 	.word	0x0500000f


	//----- nvinfo : EIATTR_COOP_GROUP_INSTR_OFFSETS
	.align		4
.L_14406:
        /*00b0*/ 	.byte	0x04, 0x28
        /*00b2*/ 	.short	(.L_14408 - .L_14407)


	//   ....[0]....
.L_14407:
        /*00b4*/ 	.word	0x000023d0


	//   ....[1]....
        /*00b8*/ 	.word	0x00002410


	//   ....[2]....
        /*00bc*/ 	.word	0x00002430


	//   ....[3]....
        /*00c0*/ 	.word	0x00002450


	//   ....[4]....
        /*00c4*/ 	.word	0x00002470


	//   ....[5]....
        /*00c8*/ 	.word	0x00002df0


	//   ....[6]....
        /*00cc*/ 	.word	0x00002e10


	//   ....[7]....
        /*00d0*/ 	.word	0x00002e30


	//   ....[8]....
        /*00d4*/ 	.word	0x00002e50


	//   ....[9]....
        /*00d8*/ 	.word	0x00002e70


	//   ....[10]....
        /*00dc*/ 	.word	0x00003f70


	//   ....[11]....
        /*00e0*/ 	.word	0x00003ff0


	//   ....[12]....
        /*00e4*/ 	.word	0x00004050


	//   ....[13]....
        /*00e8*/ 	.word	0x000040b0


	//   ....[14]....
        /*00ec*/ 	.word	0x00004110


	//   ....[15]....
        /*00f0*/ 	.word	0x00004b00


	//   ....[16]....
        /*00f4*/ 	.word	0x00004b60


	//   ....[17]....
        /*00f8*/ 	.word	0x00004bc0


	//   ....[18]....
        /*00fc*/ 	.word	0x00004c20


	//   ....[19]....
        /*0100*/ 	.word	0x00004c80


	//----- nvinfo : EIATTR_VRC_CTA_INIT_COUNT
	.align		4
.L_14408:
        /*0104*/ 	.byte	0x02, 0x4a
	.zero		1
	.zero		1


	//----- nvinfo : EIATTR_SYSCALL_OFFSETS
	.align		4
        /*0108*/ 	.byte	0x04, 0x46
        /*010a*/ 	.short	(.L_14410 - .L_14409)


	//   ....[0]....
.L_14409:
        /*010c*/ 	.word	0x000001a0


	//----- nvinfo : EIATTR_EXIT_INSTR_OFFSETS
	.align		4
.L_14410:
        /*0110*/ 	.byte	0x04, 0x1c
        /*0112*/ 	.short	(.L_14412 - .L_14411)


	//   ....[0]....
.L_14411:
        /*0114*/ 	.word	0x00000250


	//   ....[1]....
        /*0118*/ 	.word	0x00003f10


	//----- nvinfo : EIATTR_CRS_STACK_SIZE
	.align		4
.L_14412:
        /*011c*/ 	.byte	0x04, 0x1e
        /*011e*/ 	.short	(.L_14414 - .L_14413)
.L_14413:
        /*0120*/ 	.word	0x00000000


	//----- nvinfo : EIATTR_CBANK_PARAM_SIZE
	.align		4
.L_14414:
        /*0124*/ 	.byte	0x03, 0x19
        /*0126*/ 	.short	0x0078


	//----- nvinfo : EIATTR_PARAM_CBANK
	.align		4
        /*0128*/ 	.byte	0x04, 0x0a
        /*012a*/ 	.short	(.L_14416 - .L_14415)
	.align		4
.L_14415:
        /*012c*/ 	.word	index@(.nv.constant0._Z15SoftmaxWarpImplI22BroadcastScaleMaskLoadIffbLm2EiE11DirectStoreIffEfLi1ELi15ELi32ELi1ELb0EL9Algorithm0EEvT_T0_ll)
        /*0130*/ 	.short	0x0380
        /*0132*/ 	.short	0x0078


	//----- nvinfo : EIATTR_SW_WAR
	.align		4
.L_14416:
        /*0134*/ 	.byte	0x04, 0x36
        /*0136*/ 	.short	(.L_14418 - .L_14417)
.L_14417:
        /*0138*/ 	.word	0x00000008
.L_14418:


//--------------------- .nv.info._Z15SoftmaxWarpImplI22BroadcastScaleMaskLoadIffbLm2EiE11DirectStoreIffEfLi1ELi14ELi32ELi1ELb1EL9Algorithm0EEvT_T0_ll --------------------------
	.section	.nv.info._Z15SoftmaxWarpImplI22BroadcastScaleMaskLoadIffbLm2EiE11DirectStoreIffEfLi1ELi14ELi32ELi1ELb1EL9Algorithm0EEvT_T0_ll,"",@"SHT_CUDA_INFO"
	.sectionflags	@""
	.align	4


	//----- nvinfo : EIATTR_CUDA_API_VERSION
	.align		4
        /*0000*/ 	.byte	0x04, 0x37
        /*0002*/ 	.short	(.L_14420 - .L_14419)
.L_14419:
        /*0004*/ 	.word	0x00000082


	//----- nvinfo : EIATTR_KPARAM_INFO
	.align		4
.L_14420:
        /*0008*/ 	.byte	0x04, 0x17
        /*000a*/ 	.short	(.L_14422 - .L_14421)
.L_14421:
        /*000c*/ 	.word	0x00000000
        /*0010*/ 	.short	0x0003
        /*0012*/ 	.short	0x0070
        /*0014*/ 	.byte	0x00, 0xf0, 0x21, 0x00


	//----- nvinfo : EIATTR_KPARAM_INFO
	.align		4
.L_14422:
        /*0018*/ 	.byte	0x04, 0x17
        /*001a*/ 	.short	(.L_14424 - .L_14423)
.L_14423:
        /*001c*/ 	.word	0x00000000
        /*0020*/ 	.short	0x0002
        /*0022*/ 	.short	0x0068
        /*0024*/ 	.byte	0x00, 0xf0, 0x21, 0x00


	//----- nvinfo : EIATTR_KPARAM_INFO
	.align		4
.L_14424:
        /*0028*/ 	.byte	0x04, 0x17
        /*002a*/ 	.short	(.L_14426 - .L_14425)
.L_14425:
        /*002c*/ 	.word	0x00000000
        /*0030*/ 	.short	0x0001
        /*0032*/ 	.short	0x0058
        /*0034*/ 	.byte	0x00, 0xf0, 0x41, 0x00


	//----- nvinfo : EIATTR_KPARAM_INFO
	.align		4
.L_14426:
        /*0038*/ 	.byte	0x04, 0x17
        /*003a*/ 	.short	(.L_14428 - .L_14427)
.L_14427:
        /*003c*/ 	.word	0x00000000
        /*0040*/ 	.short	0x0000
        /*0042*/ 	.short	0x0000
        /*0044*/ 	.byte	0x00, 0xf0, 0x61, 0x01


	//----- nvinfo : EIATTR_SPARSE_MMA_MASK
	.align		4
.L_14428:
        /*0048*/ 	.byte	0x03, 0x50
        /*004a*/ 	.short	0x0000


	//----- nvinfo : EIATTR_MAXREG_COUNT
	.align		4
        /*004c*/ 	.byte	0x03, 0x1b
        /*004e*/ 	.short	0x00ff


	//----- nvinfo : EIATTR_EXTERNS
	.align		4
        /*0050*/ 	.byte	0x04, 0x0f
        /*0052*/ 	.short	(.L_14430 - .L_14429)


	//   ....[0]....
	.align		4
.L_14429:
        /*0054*/ 	.word	index@(__assertfail)


	//----- nvinfo : EIATTR_MERCURY_ISA_VERSION
	.align		4
.L_14430:
        /*0058*/ 	.byte	0x03, 0x5f
        /*005a*/ 	.short	0x0101


	//----- nvinfo : EIATTR_COOP_GROUP_MASK_REGIDS
	.align		4
        /*005c*/ 	.byte	0x04, 0x29
        /*005e*/ 	.short	(.L_14432 - .L_14431)


	//   ....[0]....
.L_14431:
        /*0060*/ 	.word	0xffffffff


	//   ....[1]....
        /*0064*/ 	.word	0xffffffff


	//   ....[2]....
        /*0068*/ 	.word	0xffffffff


	//   ....[3]....
        /*006c*/ 	.word	0xffffffff


	//   ....[4]....
        /*0070*/ 	.word	0xffffffff


	//   ....[5]....
        /*0074*/ 	.word	0xffffffff


	//   ....[6]....
        /*0078*/ 	.word	0xffffffff


	//   ....[7]....
        /*007c*/ 	.word	0xffffffff


	//   ....[8]....
        /*0080*/ 	.word	0xffffffff


	//   ....[9]....
        /*0084*/ 	.word	0xffffffff


	//   ....[10]....
        /*0088*/ 	.word	0x0500000f


	//   ....[11]....
        /*008c*/ 	.word	0x0500000f


	//   ....[12]....
        /*0090*/ 	.word	0x0500000f


	//   ....[13]....
        /*0094*/ 	.word	0x0500000f


	//   ....[14]....
        /*0098*/ 	.word	0x0500000f


	//   ....[15]....
        /*009c*/ 	.word	0x0500000f


	//   ....[16]....
        /*00a0*/ 	.word	0x0500000f


	//   ....[17]....
        /*00a4*/ 	.word	0x0500000f


	//   ....[18]....
        /*00a8*/ 	.word	0x0500000f


	//   ....[19]....
        /*00ac*/ 	.word	0x0500000f


	//----- nvinfo : EIATTR_COOP_GROUP_INSTR_OFFSETS
	.align		4
.L_14432:
        /*00b0*/ 	.byte	0x04, 0x28
        /*00b2*/ 	.short	(.L_14434 - .L_14433)


	//   ....[0]....
.L_14433:
        /*00b4*/ 	.word	0x000036c0


	//   ....[1]....
        /*00b8*/ 	.word	0x00003700


	//   ....[2]....
        /*00bc*/ 	.word	0x00003720


	//   ....[3]....
        /*00c0*/ 	.word	0x00003740


	//   ....[4]....
        /*00c4*/ 	.word	0x00003760


	//   ....[5]....
        /*00c8*/ 	.word	0x00004040


	//   ....[6]....
        /*00cc*/ 	.word	0x00004060


	//   ....[7]....
        /*00d0*/ 	.word	0x00004080


	//   ....[8]....
        /*00d4*/ 	.word	0x000040a0


	//   ....[9]....
        /*00d8*/ 	.word	0x000040c0


	//   ....[10]....
        /*00dc*/ 	.word	0x000053a0


	//   ....[11]....
        /*00e0*/ 	.word	0x00005420


	//   ....[12]....
        /*00e4*/ 	.word	0x00005480


	//   ....[13]....
        /*00e8*/ 	.word	0x000054f0


	//   ....[14]....
        /*00ec*/ 	.word	0x00005550


	//   ....[15]....
        /*00f0*/ 	.word	0x00005e90


	//   ....[16]....
        /*00f4*/ 	.word	0x00005ef0


	//   ....[17]....
        /*00f8*/ 	.word	0x00005f50


	//   ....[18]....
        /*00fc*/ 	.word	0x00005fb0


	//   ....[19]....
        /*0100*/ 	.word	0x00006010


	//----- nvinfo : EIATTR_VRC_CTA_INIT_COUNT
	.align		4
.L_14434:
        /*0104*/ 	.byte	0x02, 0x4a
	.zero		1
	.zero		1


	//----- nvinfo : EIATTR_SYSCALL_OFFSETS
	.align		4
        /*0108*/ 	.byte	0x04, 0x46
        /*010a*/ 	.short	(.L_14436 - .L_14435)


	//   ....[0]....
.L_14435:
        /*010c*/ 	.word	0x000001c0


	//----- nvinfo : EIATTR_EXIT_INSTR_OFFSETS
	.align		4
.L_14436:
        /*0110*/ 	.byte	0x04, 0x1c
        /*0112*/ 	.short	(.L_14438 - .L_14437)


	//   ....[0]....
.L_14437:
        /*0114*/ 	.word	0x00000250


	//   ....[1]....
        /*0118*/ 	.word	0x00005340


	//----- nvinfo : EIATTR_CRS_STACK_SIZE
	.align		4
.L_14438:
        /*011c*/ 	.byte	0x04, 0x1e
        /*011e*/ 	.short	(.L_14440 - .L_14439)
.L_14439:
        /*0120*/ 	.word	0x00000000


	//----- nvinfo : EIATTR_CBANK_PARAM_SIZE
	.align		4
.L_14440:
        /*0124*/ 	.byte	0x03, 0x19
        /*0126*/ 	.short	0x0078


	//----- nvinfo : EIATTR_PARAM_CBANK
	.align		4
        /*0128*/ 	.byte	0x04, 0x0a
        /*012a*/ 	.short	(.L_14442 - .L_14441)
	.align		4
.L_14441:
        /*012c*/ 	.word	index@(.nv.constant0._Z15SoftmaxWarpImplI22BroadcastScaleMaskLoadIffbLm2EiE11DirectStoreIffEfLi1ELi14ELi32ELi1ELb1EL9Algorithm0EEvT_T0_ll)
        /*0130*/ 	.short	0x0380
        /*0132*/ 	.short	0x0078


	//----- nvinfo : EIATTR_SW_WAR
	.align		4
.L_14442:
        /*0134*/ 	.byte	0x04, 0x36
        /*0136*/ 	.short	(.L_14444 - .L_14443)
.L_14443:
        /*0138*/ 	.word	0x00000008
.L_14444:


//--------------------- .nv.info._Z15SoftmaxWarpImplI22BroadcastScaleMaskLoadIffbLm2EiE11DirectStoreIffEfLi1ELi14ELi32ELi1ELb0EL9Algorithm0EEvT_T0_ll --------------------------
	.section	.nv.info._Z15SoftmaxWarpImplI22BroadcastScaleMaskLoadIffbLm2EiE11DirectStoreIffEfLi1ELi14ELi32ELi1ELb0EL9Algorithm0EEvT_T0_ll,"",@"SHT_CUDA_INFO"
	.sectionflags	@""
	.align	4


	//----- nvinfo : EIATTR_CUDA_API_VERSION
	.align		4
        /*0000*/ 	.byte	0x04, 0x37
        /*0002*/ 	.short	(.L_14446 - .L_14445)
.L_14445:
        /*0004*/ 	.word	0x00000082


	//----- nvinfo : EIATTR_KPARAM_INFO
	.align		4
.L_14446:
        /*0008*/ 	.byte	0x04, 0x17
        /*000a*/ 	.short	(.L_14448 - .L_14447)
.L_14447:
        /*000c*/ 	.word	0x00000000
        /*0010*/ 	.short	0x0003
        /*0012*/ 	.short	0x0070
        /*0014*/ 	.byte	0x00, 0xf0, 0x21, 0x00


	//----- nvinfo : EIATTR_KPARAM_INFO
	.align		4
.L_14448:
        /*0018*/ 	.byte	0x04, 0x17
        /*001a*/ 	.short	(.L_14450 - .L_14449)
.L_14449:
        /*001c*/ 	.word	0x00000000
        /*0020*/ 	.short	0x0002
        /*0022*/ 	.short	0x0068
        /*0024*/ 	.byte	0x00, 0xf0, 0x21, 0x00


	//----- nvinfo : EIATTR_KPARAM_INFO
	.align		4
.L_14450:
        /*0028*/ 	.byte	0x04, 0x17
        /*002a*/ 	.short	(.L_14452 - .L_14451)
.L_14451:
        /*002c*/ 	.word	0x00000000
        /*0030*/ 	.short	0x0001
        /*0032*/ 	.short	0x0058
        /*0034*/ 	.byte	0x00, 0xf0, 0x41, 0x00


	//----- nvinfo : EIATTR_KPARAM_INFO
	.align		4
.L_14452:
        /*0038*/ 	.byte	0x04, 0x17
        /*003a*/ 	.short	(.L_14454 - .L_14453)
.L_14453:
        /*003c*/ 	.word	0x00000000
        /*0040*/ 	.short	0x0000
        /*0042*/ 	.short	0x0000
        /*0044*/ 	.byte	0x00, 0xf0, 0x61, 0x01


	//----- nvinfo : EIATTR_SPARSE_MMA_MASK
	.align		4
.L_14454:
        /*0048*/ 	.byte	0x03, 0x50
        /*004a*/ 	.short	0x0000


	//----- nvinfo : EIATTR_MAXREG_COUNT
	.align		4
        /*004c*/ 	.byte	0x03, 0x1b
        /*004e*/ 	.short	0x00ff


	//----- nvinfo : EIATTR_EXTERNS
	.align		4
        /*0050*/ 	.byte	0x04, 0x0f
        /*0052*/ 	.short	(.L_14456 - .L_14455)


	//   ....[0]....
	.align		4
.L_14455:
        /*0054*/ 	.word	index@(__assertfail)


	//----- nvinfo : EIATTR_MERCURY_ISA_VERSION
	.align		4
.L_14456:
        /*0058*/ 	.byte	0x03, 0x5f
        /*005a*/ 	.short	0x0101


	//----- nvinfo : EIATTR_COOP_GROUP_MASK_REGIDS
	.align		4
        /*005c*/ 	.byte	0x04, 0x29
        /*005e*/ 	.short	(.L_14458 - .L_14457)


	//   ....[0]....
.L_14457:
        /*0060*/ 	.word	0xffffffff


	//   ....[1]....
        /*0064*/ 	.word	0xffffffff


	//   ....[2]....
        /*0068*/ 	.word	0xffffffff


	//   ....[3]....
        /*006c*/ 	.word	0xffffffff


	//   ....[4]....
        /*0070*/ 	.word	0xffffffff


	//   ....[5]....
        /*0074*/ 	.word	0xffffffff


	//   ....[6]....
        /*0078*/ 	.word	0xffffffff


	//   ....[7]....
        /*007c*/ 	.word	0xffffffff


	//   ....[8]....
        /*0080*/ 	.word	0xffffffff


	//   ....[9]....
        /*0084*/ 	.word	0xffffffff


	//   ....[10]....
        /*0088*/ 	.word	0x0500000f


	//   ....[11]....
        /*008c*/ 	.word	0x0500000f


	//   ....[12]....
        /*0090*/ 	.word	0x0500000f


	//   ....[13]....
        /*0094*/ 	.word	0x0500000f


	//   ....[14]....
        /*0098*/ 	.word	0x0500000f


	//   ....[15]....
        /*009c*/ 	.word	0x0500000f


	//   ....[16]....
        /*00a0*/ 	.word	0x0500000f


	//   ....[17]....
        /*00a4*/ 	.word	0x0500000f


	//   ....[18]....
        /*00a8*/ 	.word	0x0500000f


	//   ....[19]....
        /*00ac*/ 	.word	0x0500000f


	//----- nvinfo : EIATTR_COOP_GROUP_INSTR_OFFSETS
	.align		4
.L_14458:
        /*00b0*/ 	.byte	0x04, 0x28
        /*00b2*/ 	.short	(.L_14460 - .L_14459)


	//   ....[0]....
.L_14459:
        /*00b4*/ 	.word	0x00002180


	//   ....[1]....
        /*00b8*/ 	.word	0x000021c0


	//   ....[2]....
        /*00bc*/ 	.word	0x000021e0


	//   ....[3]....
        /*00c0*/ 	.word	0x00002200


	//   ....[4]....
        /*00c4*/ 	.word	0x00002220


	//   ....[5]....
        /*00c8*/ 	.word	0x00002b00


	//   ....[6]....
        /*00cc*/ 	.word	0x00002b20


	//   ....[7]....
        /*00d0*/ 	.word	0x00002b40


	//   ....[8]....
        /*00d4*/ 	.word	0x00002b60


	//   ....[9]....
        /*00d8*/ 	.word	0x00002b80


	//   ....[10]....
        /*00dc*/ 	.word	0x00003c60


	//   ....[11]....
        /*00e0*/ 	.word	0x00003ce0


	//   ....[12]....
        /*00e4*/ 	.word	0x00003d40


	//   ....[13]....
        /*00e8*/ 	.word	0x00003da0


	//   ....[14]....
        /*00ec*/ 	.word	0x00003e00


	//   ....[15]....
        /*00f0*/ 	.word	0x00004750


	//   ....[16]....
        /*00f4*/ 	.word	0x000047b0


	//   ....[17]....
        /*00f8*/ 	.word	0x00004810


	//   ....[18]....
        /*00fc*/ 	.word	0x00004870


	//   ....[19]....
        /*0100*/ 	.word	0x000048d0


	//----- nvinfo : EIATTR_VRC_CTA_INIT_COUNT
	.align		4
.L_14460:
        /*0104*/ 	.byte	0x02, 0x4a
	.zero		1
	.zero		1


	//----- nvinfo : EIATTR_SYSCALL_OFFSETS
	.align		4
        /*0108*/ 	.byte	0x04, 0x46
        /*010a*/ 	.short	(.L_14462 - .L_14461)


	//   ....[0]....
.L_14461:
        /*010c*/ 	.word	0x000001a0


	//----- nvinfo : EIATTR_EXIT_INSTR_OFFSETS
	.align		4
.L_14462:
        /*0110*/ 	.byte	0x04, 0x1c
        /*0112*/ 	.short	(.L_14464 - .L_14463)


	//   ....[0]....
.L_14463:
        /*0114*/ 	.word	0x00000250


	//   ....[1]....
        /*0118*/ 	.word	0x00003c00


	//----- nvinfo : EIATTR_CRS_STACK_SIZE
	.align		4
.L_14464:
        /*011c*/ 	.byte	0x04, 0x1e
        /*011e*/ 	.short	(.L_14466 - .L_14465)
.L_14465:
        /*0120*/ 	.word	0x00000000


	//----- nvinfo : EIATTR_CBANK_PARAM_SIZE
	.align		4
.L_14466:
        /*0124*/ 	.byte	0x03, 0x19
        /*0126*/ 	.short	0x0078


	//----- nvinfo : EIATTR_PARAM_CBANK
	.align		4
        /*0128*/ 	.byte	0x04, 0x0a
        /*012a*/ 	.short	(.L_14468 - .L_14467)
	.align		4
.L_14467:
        /*012c*/ 	.word	index@(.nv.constant0._Z15SoftmaxWarpImplI22BroadcastScaleMaskLoadIffbLm2EiE11DirectStoreIffEfLi1ELi14ELi32ELi1ELb0EL9Algorithm0EEvT_T0_ll)
        /*0130*/ 	.short	0x0380
        /*0132*/ 	.short	0x0078


	//----- nvinfo : EIATTR_SW_WAR
	.align		4
.L_14468:
        /*0134*/ 	.byte	0x04, 0x36
        /*0136*/ 	.short	(.L_14470 - .L_14469)
.L_14469:
        /*0138*/ 	.word	0x00000008
.L_14470:


//--------------------- .nv.info._Z15SoftmaxWarpImplI22BroadcastScaleMaskLoadIffbLm2EiE11DirectStoreIffEfLi1ELi13ELi32ELi1ELb1EL9Algorithm0EEvT_T0_ll --------------------------
	.section	.nv.info._Z15SoftmaxWarpImplI22BroadcastScaleMaskLoadIffbLm2EiE11DirectStoreIffEfLi1ELi13ELi32ELi1ELb1EL9Algorithm0EEvT_T0_ll,"",@"SHT_CUDA_INFO"
	.sectionflags	@""
	.align	4


	//----- nvinfo : EIATTR_CUDA_API_VERSION
	.align		4
        /*0000*/ 	.byte	0x04, 0x37
        /*0002*/ 	.short	(.L_14472 - .L_14471)
.L_14471:
        /*0004*/ 	.word	0x00000082


	//----- nvinfo : EIATTR_KPARAM_INFO
	.align		4
.L_14472:
        /*0008*/ 	.byte	0x04, 0x17
        /*000a*/ 	.short	(.L_14474 - .L_14473)
.L_14473:
        /*000c*/ 	.word	0x00000000
        /*0010*/ 	.short	0x0003
        /*0012*/ 	.short	0x0070
        /*0014*/ 	.byte	0x00, 0xf0, 0x21, 0x00


	//----- nvinfo : EIATTR_KPARAM_INFO
	.align		4
.L_14474:
        /*0018*/ 	.byte	0x04, 0x17
        /*001a*/ 	.short	(.L_14476 - .L_14475)
.L_14475:
        /*001c*/ 	.word	0x00000000
        /*0020*/ 	.short	0x0002
        /*0022*/ 	.short	0x0068
        /*0024*/ 	.byte	0x00, 0xf0, 0x21, 0x00


	//----- nvinfo : EIATTR_KPARAM_INFO
	.align		4
.L_14476:
        /*0028*/ 	.byte	0x04, 0x17
        /*002a*/ 	.short	(.L_14478 - .L_14477)
.L_14477:
        /*002c*/ 	.word	0x00000000
        /*0030*/ 	.short	0x0001
        /*0032*/ 	.short	0x0058
        /*0034*/ 	.byte	0x00, 0xf0, 0x41, 0x00


	//----- nvinfo : EIATTR_KPARAM_INFO
	.align		4
.L_14478:
        /*0038*/ 	.byte	0x04, 0x17
        /*003a*/ 	.short	(.L_14480 - .L_14479)
.L_14479:
        /*003c*/ 	.word	0x00000000
        /*0040*/ 	.short	0x0000
        /*0042*/ 	.short	0x0000
        /*0044*/ 	.byte	0x00, 0xf0, 0x61, 0x01


	//----- nvinfo : EIATTR_SPARSE_MMA_MASK
	.align		4
.L_14480:
        /*0048*/ 	.byte	0x03, 0x50
        /*004a*/ 	.short	0x0000


	//----- nvinfo : EIATTR_MAXREG_COUNT
	.align		4
        /*004c*/ 	.byte	0x03, 0x1b
        /*004e*/ 	.short	0x00ff


	//----- nvinfo : EIATTR_EXTERNS
	.align		4
        /*0050*/ 	.byte	0x04, 0x0f
        /*0052*/ 	.short	(.L_14482 - .L_14481)


	//   ....[0]....
	.align		4
.L_14481:
        /*0054*/ 	.word	index@(__assertfail)


	//----- nvinfo : EIATTR_MERCURY_ISA_VERSION
	.align		4
.L_14482:
        /*0058*/ 	.byte	0x03, 0x5f
        /*005a*/ 	.short	0x0101


	//----- nvinfo : EIATTR_COOP_GROUP_MASK_REGIDS
	.align		4
        /*005c*/ 	.byte	0x04, 0x29
        /*005e*/ 	.short	(.L_14484 - .L_14483)


	//   ....[0]....
.L_14483:
        /*0060*/ 	.word	0xffffffff


	//   ....[1]....
        /*0064*/ 	.word	0xffffffff


	//   ....[2]....
        /*0068*/ 	.word	0xffffffff


	//   ....[3]....
        /*006c*/ 	.word	0xffffffff


	//   ....[4]....
        /*0070*/ 	.word	0xffffffff


	//   ....[5]....
        /*0074*/ 	.word	0xffffffff


	//   ....[6]....
        /*0078*/ 	.word	0xffffffff


	//   ....[7]....
        /*007c*/ 	.word	0xffffffff


	//   ....[8]....
        /*0080*/ 	.word	0xffffffff


	//   ....[9]....
        /*0084*/ 	.word	0xffffffff


	//   ....[10]....
        /*0088*/ 	.word	0x0500000f


	//   ....[11]....
        /*008c*/ 	.word	0x0500000f


	//   ....[12]....
        /*0090*/ 	.word	0x0500000f


	//   ....[13]....
        /*0094*/ 	.word	0x0500000f


	//   ....[14]....
        /*0098*/ 	.word	0x0500000f


	//   ....[15]....
        /*009c*/ 	.word	0x0500000f


	//   ....[16]....
        /*00a0*/ 	.word	0x0500000f


	//   ....[17]....
        /*00a4*/ 	.word	0x0500000f


	//   ....[18]....
        /*00a8*/ 	.word	0x0500000f


	//   ....[19]....
        /*00ac*/ 	.word	0x0500000f


	//----- nvinfo : EIATTR_COOP_GROUP_INSTR_OFFSETS
	.align		4
.L_14484:
        /*00b0*/ 	.byte	0x04, 0x28
        /*00b2*/ 	.short	(.L_14486 - .L_14485)


	//   ....[0]....
.L_14485:
        /*00b4*/ 	.word	0x00003360


	//   ....[1]....
        /*00b8*/ 	.word	0x000033a0


	//   ....[2]....
        /*00bc*/ 	.word	0x000033c0


	//   ....[3]....
        /*00c0*/ 	.word	0x000033e0


	//   ....[4]....
        /*00c4*/ 	.word	0x00003400


	//   ....[5]....
        /*00c8*/ 	.word	0x00003c40


	//   ....[6]....
        /*00cc*/ 	.word	0x00003c60


	//   ....[7]....
        /*00d0*/ 	.word	0x00003c80


	//   ....[8]....
        /*00d4*/ 	.word	0x00003ca0


	//   ....[9]....
        /*00d8*/ 	.word	0x00003cc0


	//   ....[10]....
        /*00dc*/ 	.word	0x00004e50


	//   ....[11]....
        /*00e0*/ 	.word	0x00004ed0


	//   ....[12]....
        /*00e4*/ 	.word	0x00004f30


	//   ....[13]....
        /*00e8*/ 	.word	0x00004f90


	//   ....[14]....
        /*00ec*/ 	.word	0x00004ff0


	//   ....[15]....
        /*00f0*/ 	.word	0x000058a0


	//   ....[16]....
        /*00f4*/ 	.word	0x00005900


	//   ....[17]....
        /*00f8*/ 	.word	0x00005960


	//   ....[18]....
        /*00fc*/ 	.word	0x000059c0


	//   ....[19]....
        /*0100*/ 	.word	0x00005a20


	//----- nvinfo : EIATTR_VRC_CTA_INIT_COUNT
	.align		4
.L_14486:
        /*0104*/ 	.byte	0x02, 0x4a
	.zero		1
	.zero		1


	//----- nvinfo : EIATTR_SYSCALL_OFFSETS
	.align		4
        /*0108*/ 	.byte	0x04, 0x46
        /*010a*/ 	.short	(.L_14488 - .L_14487)


	//   ....[0]....
.L_14487:
        /*010c*/ 	.word	0x000001c0


	//----- nvinfo : EIATTR_EXIT_INSTR_OFFSETS
	.align		4
.L_14488:
        /*0110*/ 	.byte	0x04, 0x1c
        /*0112*/ 	.short	(.L_14490 - .L_14489)


	//   ....[0]....
.L_14489:
        /*0114*/ 	.word	0x00000250


	//   ....[1]....
        /*0118*/ 	.word	0x00004df0


	//----- nvinfo : EIATTR_CRS_STACK_SIZE
	.align		4
.L_14490:
        /*011c*/ 	.byte	0x04, 0x1e
        /*011e*/ 	.short	(.L_14492 - .L_14491)
.L_14491:
        /*0120*/ 	.word	0x00000000


	//----- nvinfo : EIATTR_CBANK_PARAM_SIZE
	.align		4
.L_14492:
        /*0124*/ 	.byte	0x03, 0x19
        /*0126*/ 	.short	0x0078


	//----- nvinfo : EIATTR_PARAM_CBANK
	.align		4
        /*0128*/ 	.byte	0x04, 0x0a
        /*012a*/ 	.short	(.L_14494 - .L_14493)
	.align		4
.L_14493:
        /*012c*/ 	.word	index@(.nv.constant0._Z15SoftmaxWarpImplI22BroadcastScaleMaskLoadIffbLm2EiE11DirectStoreIffEfLi1ELi13ELi32ELi1ELb1EL9Algorithm0EEvT_T0_ll)
        /*0130*/ 	.short	0x0380
        /*0132*/ 	.short	0x0078


	//----- nvinfo : EIATTR_SW_WAR
	.align		4
.L_14494:
        /*0134*/ 	.byte	0x04, 0x36
        /*0136*/ 	.short	(.L_14496 - .L_14495)
.L_14495:
        /*0138*/ 	.word	0x00000008
.L_14496:


//--------------------- .nv.info._Z15SoftmaxWarpImplI22BroadcastScaleMaskLoadIffbLm2EiE11DirectStoreIffEfLi1ELi13ELi32ELi1ELb0EL9Algorithm0EEvT_T0_ll --------------------------
	.section	.nv.info._Z15SoftmaxWarpImplI22BroadcastScaleMaskLoadIffbLm2EiE11DirectStoreIffEfLi1ELi13ELi32ELi1ELb0EL9Algorithm0EEvT_T0_ll,"",@"SHT_CUDA_INFO"
	.sectionflags	@""
	.align	4


	//----- nvinfo : EIATTR_CUDA_API_VERSION
	.align		4
        /*0000*/ 	.byte	0x04, 0x37
        /*0002*/ 	.short	(.L_14498 - .L_14497)
.L_14497:
        /*0004*/ 	.word	0x00000082


	//----- nvinfo : EIATTR_KPARAM_INFO
	.align		4
.L_14498:
        /*0008*/ 	.byte	0x04, 0x17
        /*000a*/ 	.short	(.L_14500 - .L_14499)
.L_14499:
        /*000c*/ 	.word	0x00000000
        /*0010*/ 	.short	0x0003
        /*0012*/ 	.short	0x0070
        /*0014*/ 	.byte	0x00, 0xf0, 0x21, 0x00


	//----- nvinfo : EIATTR_KPARAM_INFO
	.align		4
.L_14500:
        /*0018*/ 	.byte	0x04, 0x17
        /*001a*/ 	.short	(.L_14502 - .L_14501)
.L_14501:
        /*001c*/ 	.word	0x00000000
        /*0020*/ 	.short	0x0002
        /*0022*/ 	.short	0x0068
        /*0024*/ 	.byte	0x00, 0xf0, 0x21, 0x00


	//----- nvinfo : EIATTR_KPARAM_INFO
	.align		4
.L_14502:
        /*0028*/ 	.byte	0x04, 0x17
        /*002a*/ 	.short	(.L_14504 - .L_14503)
.L_14503:
        /*002c*/ 	.word	0x00000000
        /*0030*/ 	.short	0x0001
        /*0032*/ 	.short	0x0058
        /*0034*/ 	.byte	0x00, 0xf0, 0x41, 0x00


	//----- nvinfo : EIATTR_KPARAM_INFO
	.align		4
.L_14504:
        /*0038*/ 	.byte	0x04, 0x17
        /*003a*/ 	.short	(.L_14506 - .L_14505)
.L_14505:
        /*003c*/ 	.word	0x00000000
        /*0040*/ 	.short	0x0000
        /*0042*/ 	.short	0x0000
        /*0044*/ 	.byte	0x00, 0xf0, 0x61, 0x01


	//----- nvinfo : EIATTR_SPARSE_MMA_MASK
	.align		4
.L_14506:
        /*0048*/ 	.byte	0x03, 0x50
        /*004a*/ 	.short	0x0000


	//----- nvinfo : EIATTR_MAXREG_COUNT
	.align		4
        /*004c*/ 	.byte	0x03, 0x1b
        /*004e*/ 	.short	0x00ff


	//----- nvinfo : EIATTR_EXTERNS
	.align		4
        /*0050*/ 	.byte	0x04, 0x0f
        /*0052*/ 	.short	(.L_14508 - .L_14507)


	//   ....[0]....
	.align		4
.L_14507:
        /*0054*/ 	.word	index@(__assertfail)


	//----- nvinfo : EIATTR_MERCURY_ISA_VERSION
	.align		4
.L_14508:
        /*0058*/ 	.byte	0x03, 0x5f
        /*005a*/ 	.short	0x0101


	//----- nvinfo : EIATTR_COOP_GROUP_MASK_REGIDS
	.align		4
        /*005c*/ 	.byte	0x04, 0x29
        /*005e*/ 	.short	(.L_14510 - .L_14509)


	//   ....[0]....
.L_14509:
        /*0060*/ 	.word	0xffffffff


	//   ....[1]....
        /*0064*/ 	.word	0xffffffff


	//   ....[2]....
        /*0068*/ 	.word	0xffffffff


	//   ....[3]....
        /*006c*/ 	.word	0xffffffff


	//   ....[4]....
        /*0070*/ 	.word	0xffffffff


	//   ....[5]....
        /*0074*/ 	.word	0xffffffff


	//   ....[6]....
        /*0078*/ 	.word	0xffffffff


	//   ....[7]....
        /*007c*/ 	.word	0xffffffff


	//   ....[8]....
        /*0080*/ 	.word	0xffffffff


	//   ....[9]....
        /*0084*/ 	.word	0xffffffff


	//   ....[10]....
        /*0088*/ 	.word	0x0500000f


	//   ....[11]....
        /*008c*/ 	.word	0x0500000f


	//   ....[12]....
        /*0090*/ 	.word	0x0500000f


	//   ....[13]....
        /*0094*/ 	.word	0x0500000f


	//   ....[14]....
        /*0098*/ 	.word	0x0500000f


	//   ....[15]....
        /*009c*/ 	.word	0x0500000f


	//   ....[16]....
        /*00a0*/ 	.word	0x0500000f


	//   ....[17]....
        /*00a4*/ 	.word	0x0500000f


	//   ....[18]....
        /*00a8*/ 	.word	0x0500000f


	//   ....[19]....
        /*00ac*/ 	.word	0x0500000f


	//----- nvinfo : EIATTR_COOP_GROUP_INSTR_OFFSETS
	.align		4
.L_14510:
        /*00b0*/ 	.byte	0x04, 0x28
        /*00b2*/ 	.short	(.L_14512 - .L_14511)


	//   ....[0]....
.L_14511:
        /*00b4*/ 	.word	0x00001f20


	//   ....[1]....
        /*00b8*/ 	.word	0x00001f60


	//   ....[2]....
        /*00bc*/ 	.word	0x00001f80


	//   ....[3]....
        /*00c0*/ 	.word	0x00001fa0


	//   ....[4]....
        /*00c4*/ 	.word	0x00001fc0


	//   ....[5]....
        /*00c8*/ 	.word	0x00002800


	//   ....[6]....
        /*00cc*/ 	.word	0x00002820


	//   ....[7]....
        /*00d0*/ 	.word	0x00002840


	//   ....[8]....
        /*00d4*/ 	.word	0x00002860


	//   ....[9]....
        /*00d8*/ 	.word	0x00002880


	//   ....[10]....
        /*00dc*/ 	.word	0x00003860


	//   ....[11]....
        /*00e0*/ 	.word	0x000038e0


	//   ....[12]....
        /*00e4*/ 	.word	0x00003940


	//   ....[13]....
        /*00e8*/ 	.word	0x000039a0


	//   ....[14]....
        /*00ec*/ 	.word	0x00003a00


	//   ....[15]....
        /*00f0*/ 	.word	0x000042b0


	//   ....[16]....
        /*00f4*/ 	.word	0x00004310


	//   ....[17]....
        /*00f8*/ 	.word	0x00004370


	//   ....[18]....
        /*00fc*/ 	.word	0x000043d0


	//   ....[19]....
        /*0100*/ 	.word	0x00004430


	//----- nvinfo : EIATTR_VRC_CTA_INIT_COUNT
	.align		4
.L_14512:
        /*0104*/ 	.byte	0x02, 0x4a
	.zero		1
	.zero		1


	//----- nvinfo : EIATTR_SYSCALL_OFFSETS
	.align		4
        /*0108*/ 	.byte	0x04, 0x46
        /*010a*/ 	.short	(.L_14514 - .L_14513)


	//   ....[0]....
.L_14513:
        /*010c*/ 	.word	0x000001a0


	//----- nvinfo : EIATTR_EXIT_INSTR_OFFSETS
	.align		4
.L_14514:
        /*0110*/ 	.byte	0x04, 0x1c
        /*0112*/ 	.short	(.L_14516 - .L_14515)


	//   ....[0]....
.L_14515:
        /*0114*/ 	.word	0x00000250


	//   ....[1]....
        /*0118*/ 	.word	0x00003800


	//----- nvinfo : EIATTR_CRS_STACK_SIZE
	.align		4
.L_14516:
        /*011c*/ 	.byte	0x04, 0x1e
        /*011e*/ 	.short	(.L_14518 - .L_14517)
.L_14517:
        /*0120*/ 	.word	0x00000000


	//----- nvinfo : EIATTR_CBANK_PARAM_SIZE
	.align		4
.L_14518:
        /*0124*/ 	.byte	0x03, 0x19
        /*0126*/ 	.short	0x0078


	//----- nvinfo : EIATTR_PARAM_CBANK
	.align		4
        /*0128*/ 	.byte	0x04, 0x0a
        /*012a*/ 	.short	(.L_14520 - .L_14519)
	.align		4
.L_14519:
        /*012c*/ 	.word	index@(.nv.constant0._Z15SoftmaxWarpImplI22BroadcastScaleMaskLoadIffbLm2EiE11DirectStoreIffEfLi1ELi13ELi32ELi1ELb0EL9Algorithm0EEvT_T0_ll)
        /*0130*/ 	.short	0x0380
        /*0132*/ 	.short	0x0078


	//----- nvinfo : EIATTR_SW_WAR
	.align		4
.L_14520:
        /*0134*/ 	.byte	0x04, 0x36
        /*0136*/ 	.short	(.L_14522 - .L_14521)
.L_14521:
        /*0138*/ 	.word	0x00000008
.L_14522:


//--------------------- .nv.info._Z15SoftmaxWarpImplI22BroadcastScaleMaskLoadIffbLm2EiE11DirectStoreIffEfLi1ELi12ELi32ELi1ELb1EL9Algorithm0EEvT_T0_ll --------------------------
	.section	.nv.info._Z15SoftmaxWarpImplI22BroadcastScaleMaskLoadIffbLm2EiE11DirectStoreIffEfLi1ELi12ELi32ELi1ELb1EL9Algorithm0EEvT_T0_ll,"",@"SHT_CUDA_INFO"
	.sectionflags	@""
	.align	4


	//----- nvinfo : EIATTR_CUDA_API_VERSION
	.align		4
        /*0000*/ 	.byte	0x04, 0x37
        /*0002*/ 	.short	(.L_14524 - .L_14523)
.L_14523:
        /*0004*/ 	.word	0x00000082


	//----- nvinfo : EIATTR_KPARAM_INFO
	.align		4
.L_14524:
        /*0008*/ 	.byte	0x04, 0x17
        /*000a*/ 	.short	(.L_14526 - .L_14525)
.L_14525:
        /*000c*/ 	.word	0x00000000
        /*0010*/ 	.short	0x0003
        /*0012*/ 	.short	0x0070
        /*0014*/ 	.byte	0x00, 0xf0, 0x21, 0x00


	//----- nvinfo : EIATTR_KPARAM_INFO
	.align		4
.L_14526:
        /*0018*/ 	.byte	0x04, 0x17
        /*001a*/ 	.short	(.L_14528 - .L_14527)
.L_14527:
        /*001c*/ 	.word	0x00000000
        /*0020*/ 	.short	0x0002
        /*0022*/ 	.short	0x0068
        /*0024*/ 	.byte	0x00, 0xf0, 0x21, 0x00


	//----- nvinfo : EIATTR_KPARAM_INFO
	.align		4
.L_14528:
        /*0028*/ 	.byte	0x04, 0x17
        /*002a*/ 	.short	(.L_14530 - .L_14529)
.L_14529:
        /*002c*/ 	.word	0x00000000
        /*0030*/ 	.short	0x0001
        /*0032*/ 	.short	0x0058
        /*0034*/ 	.byte	0x00, 0xf0, 0x41, 0x00


	//----- nvinfo : EIATTR_KPARAM_INFO
	.align		4
.L_14530:
        /*0038*/ 	.byte	0x04, 0x17
        /*003a*/ 	.short	(.L_14532 - .L_14531)
.L_14531:
        /*003c*/ 	.word	0x00000000
        /*0040*/ 	.short	0x0000
        /*0042*/ 	.short	0x0000
        /*0044*/ 	.byte	0x00, 0xf0, 0x61, 0x01


	//----- nvinfo : EIATTR_SPARSE_MMA_MASK
	.align		4
.L_14532:
        /*0048*/ 	.byte	0x03, 0x50
        /*004a*/ 	.short	0x0000


	//----- nvinfo : EIATTR_MAXREG_COUNT
	.align		4
        /*004c*/ 	.byte	0x03, 0x1b
        /*004e*/ 	.short	0x00ff


	//----- nvinfo : EIATTR_EXTERNS
	.align		4
        /*0050*/ 	.byte	0x04, 0x0f
        /*0052*/ 	.short	(.L_14534 - .L_14533)


	//   ....[0]....
	.align		4
.L_14533:
        /*0054*/ 	.word	index@(__assertfail)


	//----- nvinfo : EIATTR_MERCURY_ISA_VERSION
	.align		4
.L_14534:
        /*0058*/ 	.byte	0x03, 0x5f
        /*005a*/ 	.short	0x0101


	//----- nvinfo : EIATTR_COOP_GROUP_MASK_REGIDS
	.align		4
        /*005c*/ 	.byte	0x04, 0x29
        /*005e*/ 	.short	(.L_14536 - .L_14535)


	//   ....[0]....
.L_14535:
        /*0060*/ 	.word	0xffffffff


	//   ....[1]....
        /*0064*/ 	.word	0xffffffff


	//   ....[2]....
        /*0068*/ 	.word	0xffffffff


	//   ....[3]....
        /*006c*/ 	.word	0xffffffff


	//   ....[4]....
        /*0070*/ 	.word	0xffffffff


	//   ....[5]....
        /*0074*/ 	.word	0xffffffff


	//   ....[6]....
        /*0078*/ 	.word	0xffffffff


	//   ....[7]....
        /*007c*/ 	.word	0xffffffff


	//   ....[8]....
        /*0080*/ 	.word	0xffffffff


	//   ....[9]....
        /*0084*/ 	.word	0xffffffff


	//   ....[10]....
        /*0088*/ 	.word	0x0500000f


	//   ....[11]....
        /*008c*/ 	.word	0x0500000f


	//   ....[12]....
        /*0090*/ 	.word	0x0500000f


	//   ....[13]....
        /*0094*/ 	.word	0x0500000f


	//   ....[14]....
        /*0098*/ 	.word	0x0500000f


	//   ....[15]....
        /*009c*/ 	.word	0x0500000f


	//   ....[16]....
        /*00a0*/ 	.word	0x0500000f


	//   ....[17]....
        /*00a4*/ 	.word	0x0500000f


	//   ....[18]....
        /*00a8*/ 	.word	0x0500000f


	//   ....[19]....
        /*00ac*/ 	.word	0x0500000f


	//----- nvinfo : EIATTR_COOP_GROUP_INSTR_OFFSETS
	.align		4
.L_14536:
        /*00b0*/ 	.byte	0x04, 0x28
        /*00b2*/ 	.short	(.L_14538 - .L_14537)


	//   ....[0]....
.L_14537:
        /*00b4*/ 	.word	0x00002fc0


	//   ....[1]....
        /*00b8*/ 	.word	0x00003000


	//   ....[2]....
        /*00bc*/ 	.word	0x00003020


	//   ....[3]....
        /*00c0*/ 	.word	0x00003040


	//   ....[4]....
        /*00c4*/ 	.word	0x00003060


	//   ....[5]....
        /*00c8*/ 	.word	0x00003800


	//   ....[6]....
        /*00cc*/ 	.word	0x00003820


	//   ....[7]....
        /*00d0*/ 	.word	0x00003840


	//   ....[8]....
        /*00d4*/ 	.word	0x00003860


	//   ....[9]....
        /*00d8*/ 	.word	0x00003880


	//   ....[10]....
        /*00dc*/ 	.word	0x000048a0


	//   ....[11]....
        /*00e0*/ 	.word	0x00004920


	//   ....[12]....
        /*00e4*/ 	.word	0x00004980


	//   ....[13]....
        /*00e8*/ 	.word	0x000049e0


	//   ....[14]....
        /*00ec*/ 	.word	0x00004a40


	//   ....[15]....
        /*00f0*/ 	.word	0x00005250


	//   ....[16]....
        /*00f4*/ 	.word	0x000052b0


	//   ....[17]....
        /*00f8*/ 	.word	0x00005310


	//   ....[18]....
        /*00fc*/ 	.word	0x00005370


	//   ....[19]....
        /*0100*/ 	.word	0x000053d0


	//----- nvinfo : EIATTR_VRC_CTA_INIT_COUNT
	.align		4
.L_14538:
        /*0104*/ 	.byte	0x02, 0x4a
	.zero		1
	.zero		1


	//----- nvinfo : EIATTR_SYSCALL_OFFSETS
	.align		4
        /*0108*/ 	.byte	0x04, 0x46
        /*010a*/ 	.short	(.L_14540 - .L_14539)


	//   ....[0]....
.L_14539:
        /*010c*/ 	.word	0x000001c0


	//----- nvinfo : EIATTR_EXIT_INSTR_OFFSETS
	.align		4
.L_14540:
        /*0110*/ 	.byte	0x04, 0x1c
        /*0112*/ 	.short	(.L_14542 - .L_14541)


	//   ....[0]....
.L_14541:
        /*0114*/ 	.word	0x00000270


	//   ....[1]....
        /*0118*/ 	.word	0x00004840


	//----- nvinfo : EIATTR_CRS_STACK_SIZE
	.align		4
.L_14542:
        /*011c*/ 	.byte	0x04, 0x1e
        /*011e*/ 	.short	(.L_14544 - .L_14543)
.L_14543:
        /*0120*/ 	.word	0x00000000


	//----- nvinfo : EIATTR_CBANK_PARAM_SIZE
	.align		4
.L_14544:
        /*0124*/ 	.byte	0x03, 0x19
        /*0126*/ 	.short	0x0078


	//----- nvinfo : EIATTR_PARAM_CBANK
	.align		4
        /*0128*/ 	.byte	0x04, 0x0a
        /*012a*/ 	.short	(.L_14546 - .L_14545)
	.align		4
.L_14545:
        /*012c*/ 	.word	index@(.nv.constant0._Z15SoftmaxWarpImplI22BroadcastScaleMaskLoadIffbLm2EiE11DirectStoreIffEfLi1ELi12ELi32ELi1ELb1EL9Algorithm0EEvT_T0_ll)
        /*0130*/ 	.short	0x0380
        /*0132*/ 	.short	0x0078


	//----- nvinfo : EIATTR_SW_WAR
	.align		4
.L_14546:
        /*0134*/ 	.byte	0x04, 0x36
        /*0136*/ 	.short	(.L_14548 - .L_14547)
.L_14547:
        /*0138*/ 	.word	0x00000008
.L_14548:


//--------------------- .nv.info._Z15SoftmaxWarpImplI22BroadcastScaleMaskLoadIffbLm2EiE11DirectStoreIffEfLi1ELi12ELi32ELi1ELb0EL9Algorithm0EEvT_T0_ll --------------------------
	.section	.nv.info._Z15SoftmaxWarpImplI22BroadcastScaleMaskLoadIffbLm2EiE11DirectStoreIffEfLi1ELi12ELi32ELi1ELb0EL9Algorithm0EEvT_T0_ll,"",@"SHT_CUDA_INFO"
	.sectionflags	@""
	.align	4


	//----- nvinfo : EIATTR_CUDA_API_VERSION
	.align		4
        /*0000*/ 	.byte	0x04, 0x37
        /*0002*/ 	.short	(.L_14550 - .L_14549)
.L_14549:
        /*0004*/ 	.word	0x00000082


	//----- nvinfo : EIATTR_KPARAM_INFO
	.align		4
.L_14550:
        /*0008*/ 	.byte	0x04, 0x17
        /*000a*/ 	.short	(.L_14552 - .L_14551)
.L_14551:
        /*000c*/ 	.word	0x00000000
        /*0010*/ 	.short	0x0003
        /*0012*/ 	.short	0x0070
        /*0014*/ 	.byte	0x00, 0xf0, 0x21, 0x00


	//----- nvinfo : EIATTR_KPARAM_INFO
	.align		4
.L_14552:
        /*0018*/ 	.byte	0x04, 0x17
        /*001a*/ 	.short	(.L_14554 - .L_14553)
.L_14553:
        /*001c*/ 	.word	0x00000000
        /*0020*/ 	.short	0x0002
        /*0022*/ 	.short	0x0068
        /*0024*/ 	.byte	0x00, 0xf0, 0x21, 0x00


	//----- nvinfo : EIATTR_KPARAM_INFO
	.align		4
.L_14554:
        /*0028*/ 	.byte	0x04, 0x17
        /*002a*/ 	.short	(.L_14556 - .L_14555)
.L_14555:
        /*002c*/ 	.word	0x00000000
        /*0030*/ 	.short	0x0001
        /*0032*/ 	.short	0x0058
        /*0034*/ 	.byte	0x00, 0xf0, 0x41, 0x00


	//----- nvinfo : EIATTR_KPARAM_INFO
	.align		4
.L_14556:
        /*0038*/ 	.byte	0x04, 0x17
        /*003a*/ 	.short	(.L_14558 - .L_14557)
.L_14557:
        /*003c*/ 	.word	0x00000000
        /*0040*/ 	.short	0x0000
        /*0042*/ 	.short	0x0000
        /*0044*/ 	.byte	0x00, 0xf0, 0x61, 0x01


	//----- nvinfo : EIATTR_SPARSE_MMA_MASK
	.align		4
.L_14558:
        /*0048*/ 	.byte	0x03, 0x50
        /*004a*/ 	.short	0x0000


	//----- nvinfo : EIATTR_MAXREG_COUNT
	.align		4
        /*004c*/ 	.byte	0x03, 0x1b
        /*004e*/ 	.short	0x00ff


	//----- nvinfo : EIATTR_EXTERNS
	.align		4
        /*0050*/ 	.byte	0x04, 0x0f
        /*0052*/ 	.short	(.L_14560 - .L_14559)


	//   ....[0]....
	.align		4
.L_14559:
        /*0054*/ 	.word	index@(__assertfail)


	//----- nvinfo : EIATTR_MERCURY_ISA_VERSION
	.align		4
.L_14560:
        /*0058*/ 	.byte	0x03, 0x5f
        /*005a*/ 	.short	0x0101


	//----- nvinfo : EIATTR_COOP_GROUP_MASK_REGIDS
	.align		4
        /*005c*/ 	.byte	0x04, 0x29
        /*005e*/ 	.short	(.L_14562 - .L_14561)


	//   ....[0]....
.L_14561:
        /*0060*/ 	.word	0xffffffff


	//   ....[1]....
        /*0064*/ 	.word	0xffffffff


	//   ....[2]....
        /*0068*/ 	.word	0xffffffff


	//   ....[3]....
        /*006c*/ 	.word	0xffffffff


	//   ....[4]....
        /*0070*/ 	.word	0xffffffff


	//   ....[5]....
        /*0074*/ 	.word	0xffffffff


	//   ....[6]....
        /*0078*/ 	.word	0xffffffff


	//   ....[7]....
        /*007c*/ 	.word	0xffffffff


	//   ....[8]....
        /*0080*/ 	.word	0xffffffff


	//   ....[9]....
        /*0084*/ 	.word	0xffffffff


	//   ....[10]....
        /*0088*/ 	.word	0x0500000f


	//   ....[11]....
        /*008c*/ 	.word	0x0500000f


	//   ....[12]....
        /*0090*/ 	.word	0x0500000f


	//   ....[13]....
        /*0094*/ 	.word	0x0500000f


	//   ....[14]....
        /*0098*/ 	.word	0x0500000f


	//   ....[15]....
        /*009c*/ 	.word	0x0500000f


	//   ....[16]....
        /*00a0*/ 	.word	0x0500000f


	//   ....[17]....
        /*00a4*/ 	.word	0x0500000f


	//   ....[18]....
        /*00a8*/ 	.word	0x0500000f


	//   ....[19]....
        /*00ac*/ 	.word	0x0500000f


	//----- nvinfo : EIATTR_COOP_GROUP_INSTR_OFFSETS
	.align		4
.L_14562:
        /*00b0*/ 	.byte	0x04, 0x28
        /*00b2*/ 	.short	(.L_14564 - .L_14563)


	//   ....[0]....
.L_14563:
        /*00b4*/ 	.word	0x00001c60


	//   ....[1]....
        /*00b8*/ 	.word	0x00001ca0


	//   ....[2]....
        /*00bc*/ 	.word	0x00001cc0


	//   ....[3]....
        /*00c0*/ 	.word	0x00001ce0


	//   ....[4]....
        /*00c4*/ 	.word	0x00001d00


	//   ....[5]....
        /*00c8*/ 	.word	0x000024a0


	//   ....[6]....
        /*00cc*/ 	.word	0x000024c0


	//   ....[7]....
        /*00d0*/ 	.word	0x000024e0


	//   ....[8]....
        /*00d4*/ 	.word	0x00002500


	//   ....[9]....
        /*00d8*/ 	.word	0x00002520


	//   ....[10]....
        /*00dc*/ 	.word	0x000033e0


	//   ....[11]....
        /*00e0*/ 	.word	0x00003460


	//   ....[12]....
        /*00e4*/ 	.word	0x000034c0


	//   ....[13]....
        /*00e8*/ 	.word	0x00003520


	//   ....[14]....
        /*00ec*/ 	.word	0x00003580


	//   ....[15]....
        /*00f0*/ 	.word	0x00003d90


	//   ....[16]....
        /*00f4*/ 	.word	0x00003df0


	//   ....[17]....
        /*00f8*/ 	.word	0x00003e50


	//   ....[18]....
        /*00fc*/ 	.word	0x00003eb0


	//   ....[19]....
        /*0100*/ 	.word	0x00003f10


	//----- nvinfo : EIATTR_VRC_CTA_INIT_COUNT
	.align		4
.L_14564:
        /*0104*/ 	.byte	0x02, 0x4a
	.zero		1
	.zero		1


	//----- nvinfo : EIATTR_SYSCALL_OFFSETS
	.align		4
        /*0108*/ 	.byte	0x04, 0x46
        /*010a*/ 	.short	(.L_14566 - .L_14565)


	//   ....[0]....
.L_14565:
        /*010c*/ 	.word	0x00000190


	//----- nvinfo : EIATTR_EXIT_INSTR_OFFSETS
	.align		4
.L_14566:
        /*0110*/ 	.byte	0x04, 0x1c
        /*0112*/ 	.short	(.L_14568 - .L_14567)


	//   ....[0]....
.L_14567:
        /*0114*/ 	.word	0x00000240


	//   ....[1]....
        /*0118*/ 	.word	0x00003380


	//----- nvinfo : EIATTR_CRS_STACK_SIZE
	.align		4
.L_14568:
        /*011c*/ 	.byte	0x04, 0x1e
        /*011e*/ 	.short	(.L_14570 - .L_14569)
.L_14569:
        /*0120*/ 	.word	0x00000000


	//----- nvinfo : EIATTR_CBANK_PARAM_SIZE
	.align		4
.L_14570:
        /*0124*/ 	.byte	0x03, 0x19
        /*0126*/ 	.short	0x0078


	//----- nvinfo : EIATTR_PARAM_CBANK
	.align		4
        /*0128*/ 	.byte	0x04, 0x0a
        /*012a*/ 	.short	(.L_14572 - .L_14571)
	.align		4
.L_14571:
        /*012c*/ 	.word	index@(.nv.constant0._Z15SoftmaxWarpImplI22BroadcastScaleMaskLoadIffbLm2EiE11DirectStoreIffEfLi1ELi12ELi32ELi1ELb0EL9Algorithm0EEvT_T0_ll)
        /*0130*/ 	.short	0x0380
        /*0132*/ 	.short	0x0078


	//----- nvinfo : EIATTR_SW_WAR
	.align		4
.L_14572:
        /*0134*/ 	.byte	0x04, 0x36
        /*0136*/ 	.short	(.L_14574 - .L_14573)
.L_14573:
        /*0138*/ 	.word	0x00000008
.L_14574:


//--------------------- .nv.info._Z15SoftmaxWarpImplI22BroadcastScaleMaskLoadIffbLm2EiE11DirectStoreIffEfLi1ELi11ELi32ELi1ELb1EL9Algorithm0EEvT_T0_ll --------------------------
	.section	.nv.info._Z15SoftmaxWarpImplI22BroadcastScaleMaskLoadIffbLm2EiE11DirectStoreIffEfLi1ELi11ELi32ELi1ELb1EL9Algorithm0EEvT_T0_ll,"",@"SHT_CUDA_INFO"
	.sectionflags	@""
	.align	4


	//----- nvinfo : EIATTR_CUDA_API_VERSION
	.align		4
        /*0000*/ 	.byte	0x04, 0x37
        /*0002*/ 	.short	(.L_14576 - .L_14575)
.L_14575:
        /*0004*/ 	.word	0x00000082


	//----- nvinfo : EIATTR_KPARAM_INFO
	.align		4
.L_14576:
        /*0008*/ 	.byte	0x04, 0x17
        /*000a*/ 	.short	(.L_14578 - .L_14577)
.L_14577:
        /*000c*/ 	.word	0x00000000
        /*0010*/ 	.short	0x0003
        /*0012*/ 	.short	0x0070
        /*0014*/ 	.byte	0x00, 0xf0, 0x21, 0x00


	//----- nvinfo : EIATTR_KPARAM_INFO
	.align		4
.L_14578:
        /*0018*/ 	.byte	0x04, 0x17
        /*001a*/ 	.short	(.L_14580 - .L_14579)
.L_14579:
        /*001c*/ 	.word	0x00000000
        /*0020*/ 	.short	0x0002
        /*0022*/ 	.short	0x0068
        /*0024*/ 	.byte	0x00, 0xf0, 0x21, 0x00


	//----- nvinfo : EIATTR_KPARAM_INFO
	.align		4
.L_14580:
        /*0028*/ 	.byte	0x04, 0x17
        /*002a*/ 	.short	(.L_14582 - .L_14581)
.L_14581:
        /*002c*/ 	.word	0x00000000
        /*0030*/ 	.short	0x0001
        /*0032*/ 	.short	0x0058
        /*0034*/ 	.byte	0x00, 0xf0, 0x41, 0x00


	//----- nvinfo : EIATTR_KPARAM_INFO
	.align		4
.L_14582:
        /*0038*/ 	.byte	0x04, 0x17
        /*003a*/ 	.short	(.L_14584 - .L_14583)
.L_14583:
        /*003c*/ 	.word	0x00000000
        /*0040*/ 	.short	0x0000
        /*0042*/ 	.short	0x0000
        /*0044*/ 	.byte	0x00, 0xf0, 0x61, 0x01


	//----- nvinfo : EIATTR_SPARSE_MMA_MASK
	.align		4
.L_14584:
        /*0048*/ 	.byte	0x03, 0x50
        /*004a*/ 	.short	0x0000


	//----- nvinfo : EIATTR_MAXREG_COUNT
	.align		4
        /*004c*/ 	.byte	0x03, 0x1b
        /*004e*/ 	.short	0x00ff


	//----- nvinfo : EIATTR_EXTERNS
	.align		4
        /*0050*/ 	.byte	0x04, 0x0f
        /*0052*/ 	.short	(.L_14586 - .L_14585)


	//   ....[0]....
	.align		4
.L_14585:
        /*0054*/ 	.word	index@(__assertfail)


	//----- nvinfo : EIATTR_MERCURY_ISA_VERSION
	.align		4
.L_14586:
        /*0058*/ 	.byte	0x03, 0x5f
        /*005a*/ 	.short	0x0101


	//----- nvinfo : EIATTR_COOP_GROUP_MASK_REGIDS
	.align		4
        /*005c*/ 	.byte	0x04, 0x29
        /*005e*/ 	.short	(.L_14588 - .L_14587)


	//   ....[0]....
.L_14587:
        /*0060*/ 	.word	0xffffffff


	//   ....[1]....
        /*0064*/ 	.word	0xffffffff


	//   ....[2]....
        /*0068*/ 	.word	0xffffffff


	//   ....[3]....
        /*006c*/ 	.word	0xffffffff


	//   ....[4]....
        /*0070*/ 	.word	0xffffffff


	//   ....[5]....
        /*0074*/ 	.word	0xffffffff


	//   ....[6]....
        /*0078*/ 	.word	0xffffffff


	//   ....[7]....
        /*007c*/ 	.word	0xffffffff


	//   ....[8]....
        /*0080*/ 	.word	0xffffffff


	//   ....[9]....
        /*0084*/ 	.word	0xffffffff


	//   ....[10]....
        /*0088*/ 	.word	0x0500000f


	//   ....[11]....
        /*008c*/ 	.word	0x0500000f


	//   ....[12]....
        /*0090*/ 	.word	0x0500000f


	//   ....[13]....
        /*0094*/ 	.word	0x0500000f


	//   ....[14]....
        /*0098*/ 	.word	0x0500000f


	//   ....[15]....
        /*009c*/ 	.word	0x0500000f


	//   ....[16]....
        /*00a0*/ 	.word	0x0500000f


	//   ....[17]....
        /*00a4*/ 	.word	0x0500000f


	//   ....[18]....
        /*00a8*/ 	.word	0x0500000f


	//   ....[19]....
        /*00ac*/ 	.word	0x0500000f


	//----- nvinfo : EIATTR_COOP_GROUP_INSTR_OFFSETS
	.align		4
.L_14588:
        /*00b0*/ 	.byte	0x04, 0x28
        /*00b2*/ 	.short	(.L_14590 - .L_14589)


	//   ....[0]....
.L_14589:
        /*00b4*/ 	.word	0x00002b90


	//   ....[1]....
        /*00b8*/ 	.word	0x00002bd0


	//   ....[2]....
        /*00bc*/ 	.word	0x00002bf0


	//   ....[3]....
        /*00c0*/ 	.word	0x00002c10


	//   ....[4]....
        /*00c4*/ 	.word	0x00002c30


	//   ....[5]....
        /*00c8*/ 	.word	0x00003330


	//   ....[6]....
        /*00cc*/ 	.word	0x00003350


	//   ....[7]....
        /*00d0*/ 	.word	0x00003370


	//   ....[8]....
        /*00d4*/ 	.word	0x00003390


	//   ....[9]....
        /*00d8*/ 	.word	0x000033b0


	//   ....[10]....
        /*00dc*/ 	.word	0x00004290


	//   ....[11]....
        /*00e0*/ 	.word	0x00004310


	//   ....[12]....
        /*00e4*/ 	.word	0x00004370


	//   ....[13]....
        /*00e8*/ 	.word	0x000043d0


	//   ....[14]....
        /*00ec*/ 	.word	0x00004430


	//   ....[15]....
        /*00f0*/ 	.word	0x00004ba0


	//   ....[16]....
        /*00f4*/ 	.word	0x00004c00


	//   ....[17]....
        /*00f8*/ 	.word	0x00004c60


	//   ....[18]....
        /*00fc*/ 	.word	0x00004cc0


	//   ....[19]....
        /*0100*/ 	.word	0x00004d20


	//----- nvinfo : EIATTR_VRC_CTA_INIT_COUNT
	.align		4
.L_14590:
        /*0104*/ 	.byte	0x02, 0x4a
	.zero		1
	.zero		1


	//----- nvinfo : EIATTR_SYSCALL_OFFSETS
	.align		4
        /*0108*/ 	.byte	0x04, 0x46
        /*010a*/ 	.short	(.L_14592 - .L_14591)


	//   ....[0]....
.L_14591:
        /*010c*/ 	.word	0x000001c0


	//----- nvinfo : EIATTR_EXIT_INSTR_OFFSETS
	.align		4
.L_14592:
        /*0110*/ 	.byte	0x04, 0x1c
        /*0112*/ 	.short	(.L_14594 - .L_14593)


	//   ....[0]....
.L_14593:
        /*0114*/ 	.word	0x00000270


	//   ....[1]....
        /*0118*/ 	.word	0x00004230


	//----- nvinfo : EIATTR_CRS_STACK_SIZE
	.align		4
.L_14594:
        /*011c*/ 	.byte	0x04, 0x1e
        /*011e*/ 	.short	(.L_14596 - .L_14595)
.L_14595:
        /*0120*/ 	.word	0x00000000


	//----- nvinfo : EIATTR_CBANK_PARAM_SIZE
	.align		4
.L_14596:
        /*0124*/ 	.byte	0x03, 0x19
        /*0126*/ 	.short	0x0078


	//----- nvinfo : EIATTR_PARAM_CBANK
	.align		4
        /*0128*/ 	.byte	0x04, 0x0a
        /*012a*/ 	.short	(.L_14598 - .L_14597)
	.align		4
.L_14597:
        /*012c*/ 	.word	index@(.nv.constant0._Z15SoftmaxWarpImplI22BroadcastScaleMaskLoadIffbLm2EiE11DirectStoreIffEfLi1ELi11ELi32ELi1ELb1EL9Algorithm0EEvT_T0_ll)
        /*0130*/ 	.short	0x0380
        /*0132*/ 	.short	0x0078


	//----- nvinfo : EIATTR_SW_WAR
	.align		4
.L_14598:
        /*0134*/ 	.byte	0x04, 0x36
        /*0136*/ 	.short	(.L_14600 - .L_14599)
.L_14599:
        /*0138*/ 	.word	0x00000008
.L_14600:


//--------------------- .nv.info._Z15SoftmaxWarpImplI22BroadcastScaleMaskLoadIffbLm2EiE11DirectStoreIffEfLi1ELi11ELi32ELi1ELb0EL9Algorithm0EEvT_T0_ll --------------------------
	.section	.nv.info._Z15SoftmaxWarpImplI22BroadcastScaleMaskLoadIffbLm2EiE11DirectStoreIffEfLi1ELi11ELi32ELi1ELb0EL9Algorithm0EEvT_T0_ll,"",@"SHT_CUDA_INFO"
	.sectionflags	@""
	.align	4


	//----- nvinfo : EIATTR_CUDA_API_VERSION
	.align		4
        /*0000*/ 	.byte	0x04, 0x37
        /*0002*/ 	.short	(.L_14602 - .L_14601)
.L_14601:
        /*0004*/ 	.word	0x00000082


	//----- nvinfo : EIATTR_KPARAM_INFO
	.align		4
.L_14602:
        /*0008*/ 	.byte	0x04, 0x17
        /*000a*/ 	.short	(.L_14604 - .L_14603)
.L_14603:
        /*000c*/ 	.word	0x00000000
        /*0010*/ 	.short	0x0003
        /*0012*/ 	.short	0x0070
        /*0014*/ 	.byte	0x00, 0xf0, 0x21, 0x00


	//----- nvinfo : EIATTR_KPARAM_INFO
	.align		4
.L_14604:
        /*0018*/ 	.byte	0x04, 0x17
        /*001a*/ 	.short	(.L_14606 - .L_14605)
.L_14605:
        /*001c*/ 	.word	0x00000000
        /*0020*/ 	.short	0x0002
        /*0022*/ 	.short	0x0068
        /*0024*/ 	.byte	0x00, 0xf0, 0x21, 0x00


	//----- nvinfo : EIATTR_KPARAM_INFO
	.align		4
.L_14606:
        /*0028*/ 	.byte	0x04, 0x17
        /*002a*/ 	.short	(.L_14608 - .L_14607)
.L_14607:
        /*002c*/ 	.word	0x00000000
        /*0030*/ 	.short	0x0001
        /*0032*/ 	.short	0x0058
        /*0034*/ 	.byte	0x00, 0xf0, 0x41, 0x00


	//----- nvinfo : EIATTR_KPARAM_INFO
	.align		4
.L_14608:
        /*0038*/ 	.byte	0x04, 0x17
        /*003a*/ 	.short	(.L_14610 - .L_14609)
.L_14609:
        /*003c*/ 	.word	0x00000000
        /*0040*/ 	.short	0x0000
        /*0042*/ 	.short	0x0000
        /*0044*/ 	.byte	0x00, 0xf0, 0x61, 0x01


	//----- nvinfo : EIATTR_SPARSE_MMA_MASK
	.align		4
.L_14610:
        /*0048*/ 	.byte	0x03, 0x50
        /*004a*/ 	.short	0x0000


	//----- nvinfo : EIATTR_MAXREG_COUNT
	.align		4
        /*004c*/ 	.byte	0x03, 0x1b
        /*004e*/ 	.short	0x00ff


	//----- nvinfo : EIATTR_EXTERNS
	.align		4
        /*0050*/ 	.byte	0x04, 0x0f
        /*0052*/ 	.short	(.L_14612 - .L_14611)


	//   ....[0]....
	.align		4
.L_14611:
        /*0054*/ 	.word	index@(__assertfail)


	//----- nvinfo : EIATTR_MERCURY_ISA_VERSION
	.align		4
.L_14612:
        /*0058*/ 	.byte	0x03, 0x5f
        /*005a*/ 	.short	0x0101


	//----- nvinfo : EIATTR_COOP_GROUP_MASK_REGIDS
	.align		4
        /*005c*/ 	.byte	0x04, 0x29
        /*005e*/ 	.short	(.L_14614 - .L_14613)


	//   ....[0]....
.L_14613:
        /*0060*/ 	.word	0xffffffff


	//   ....[1]....
        /*0064*/ 	.word	0xffffffff


	//   ....[2]....
        /*0068*/ 	.word	0xffffffff


	//   ....[3]....
        /*006c*/ 	.word	0xffffffff


	//   ....[4]....
        /*0070*/ 	.word	0xffffffff


	//   ....[5]....
        /*0074*/ 	.word	0xffffffff


	//   ....[6]....
        /*0078*/ 	.word	0xffffffff


	//   ....[7]....
        /*007c*/ 	.word	0xffffffff


	//   ....[8]....
        /*0080*/ 	.word	0xffffffff


	//   ....[9]....
        /*0084*/ 	.word	0xffffffff


	//   ....[10]....
        /*0088*/ 	.word	0x0500000f


	//   ....[11]....
        /*008c*/ 	.word	0x0500000f


	//   ....[12]....
        /*0090*/ 	.word	0x0500000f


	//   ....[13]....
        /*0094*/ 	.word	0x0500000f


	//   ....[14]....
        /*0098*/ 	.word	0x0500000f


	//   ....[15]....
        /*009c*/ 	.word	0x0500000f


	//   ....[16]....
        /*00a0*/ 	.word	0x0500000f


	//   ....[17]....
        /*00a4*/ 	.word	0x0500000f


	//   ....[18]....
        /*00a8*/ 	.word	0x0500000f


	//   ....[19]....
        /*00ac*/ 	.word	0x0500000f


	//----- nvinfo : EIATTR_COOP_GROUP_INSTR_OFFSETS
	.align		4
.L_14614:
        /*00b0*/ 	.byte	0x04, 0x28
        /*00b2*/ 	.short	(.L_14616 - .L_14615)


	//   ....[0]....
.L_14615:
        /*00b4*/ 	.word	0x00001ab0


	//   ....[1]....
        /*00b8*/ 	.word	0x00001af0


	//   ....[2]....
        /*00bc*/ 	.word	0x00001b10


	//   ....[3]....
        /*00c0*/ 	.word	0x00001b30


	//   ....[4]....
        /*00c4*/ 	.word	0x00001b50


	//   ....[5]....
        /*00c8*/ 	.word	0x00002250


	//   ....[6]....
        /*00cc*/ 	.word	0x00002270


	//   ....[7]....
        /*00d0*/ 	.word	0x00002290


	//   ....[8]....
        /*00d4*/ 	.word	0x000022b0


	//   ....[9]....
        /*00d8*/ 	.word	0x000022d0


	//   ....[10]....
        /*00dc*/ 	.word	0x00002fd0


	//   ....[11]....
        /*00e0*/ 	.word	0x00003050


	//   ....[12]....
        /*00e4*/ 	.word	0x000030b0


	//   ....[13]....
        /*00e8*/ 	.word	0x00003110


	//   ....[14]....
        /*00ec*/ 	.word	0x00003170


	//   ....[15]....
        /*00f0*/ 	.word	0x000038e0


	//   ....[16]....
        /*00f4*/ 	.word	0x00003940


	//   ....[17]....
        /*00f8*/ 	.word	0x000039a0


	//   ....[18]....
        /*00fc*/ 	.word	0x00003a00


	//   ....[19]....
        /*0100*/ 	.word	0x00003a60


	//----- nvinfo : EIATTR_VRC_CTA_INIT_COUNT
	.align		4
.L_14616:
        /*0104*/ 	.byte	0x02, 0x4a
	.zero		1
	.zero		1


	//----- nvinfo : EIATTR_SYSCALL_OFFSETS
	.align		4
        /*0108*/ 	.byte	0x04, 0x46
        /*010a*/ 	.short	(.L_14618 - .L_14617)


	//   ....[0]....
.L_14617:
        /*010c*/ 	.word	0x00000190


	//----- nvinfo : EIATTR_EXIT_INSTR_OFFSETS
	.align		4
.L_14618:
        /*0110*/ 	.byte	0x04, 0x1c
        /*0112*/ 	.short	(.L_14620 - .L_14619)


	//   ....[0]....
.L_14619:
        /*0114*/ 	.word	0x00000240


	//   ....[1]....
        /*0118*/ 	.word	0x00002f70


	//----- nvinfo : EIATTR_CRS_STACK_SIZE
	.align		4
.L_14620:
        /*011c*/ 	.byte	0x04, 0x1e
        /*011e*/ 	.short	(.L_14622 - .L_14621)
.L_14621:
        /*0120*/ 	.word	0x00000000


	//----- nvinfo : EIATTR_CBANK_PARAM_SIZE
	.align		4
.L_14622:
        /*0124*/ 	.byte	0x03, 0x19
        /*0126*/ 	.short	0x0078


	//----- nvinfo : EIATTR_PARAM_CBANK
	.align		4
        /*0128*/ 	.byte	0x04, 0x0a
        /*012a*/ 	.short	(.L_14624 - .L_14623)
	.align		4
.L_14623:
        /*012c*/ 	.word	index@(.nv.constant0._Z15SoftmaxWarpImplI22BroadcastScaleMaskLoadIffbLm2EiE11DirectStoreIffEfLi1ELi11ELi32ELi1ELb0EL9Algorithm0EEvT_T0_ll)
        /*0130*/ 	.short	0x0380
        /*0132*/ 	.short	0x0078


	//----- nvinfo : EIATTR_SW_WAR
	.align		4
.L_14624:
        /*0134*/ 	.byte	0x04, 0x36
        /*0136*/ 	.short	(.L_14626 - .L_14625)
.L_14625:
        /*0138*/ 	.word	0x00000008
.L_14626:


//--------------------- .nv.info._Z15SoftmaxWarpImplI22BroadcastScaleMaskLoadIffbLm2EiE11DirectStoreIffEfLi1ELi10ELi32ELi1ELb1EL9Algorithm0EEvT_T0_ll --------------------------
	.section	.nv.info._Z15SoftmaxWarpImplI22BroadcastScaleMaskLoadIffbLm2EiE11DirectStoreIffEfLi1ELi10ELi32ELi1ELb1EL9Algorithm0EEvT_T0_ll,"",@"SHT_CUDA_INFO"
	.sectionflags	@""
	.align	4


	//----- nvinfo : EIATTR_CUDA_API_VERSION
	.align		4
        /*0000*/ 	.byte	0x04, 0x37
        /*0002*/ 	.short	(.L_14628 - .L_14627)
.L_14627:
        /*0004*/ 	.word	0x00000082


	//----- nvinfo : EIATTR_KPARAM_INFO
	.align		4
.L_14628:
        /*0008*/ 	.byte	0x04, 0x17
        /*000a*/ 	.short	(.L_14630 - .L_14629)
.L_14629:
        /*000c*/ 	.word	0x00000000
        /*0010*/ 	.short	0x0003
        /*0012*/ 	.short	0x0070
        /*0014*/ 	.byte	0x00, 0xf0, 0x21, 0x00


	//----- nvinfo : EIATTR_KPARAM_INFO
	.align		4
.L_14630:
        /*0018*/ 	.byte	0x04, 0x17
        /*001a*/ 	.short	(.L_14632 - .L_14631)
.L_14631:
        /*001c*/ 	.word	0x00000000
        /*0020*/ 	.short	0x0002
        /*0022*/ 	.short	0x0068
        /*0024*/ 	.byte	0x00, 0xf0, 0x21, 0x00


	//----- nvinfo : EIATTR_KPARAM_INFO
	.align		4
.L_14632:
        /*0028*/ 	.byte	0x04, 0x17
        /*002a*/ 	.short	(.L_14634 - .L_14633)
.L_14633:
        /*002c*/ 	.word	0x00000000
        /*0030*/ 	.short	0x0001
        /*0032*/ 	.short	0x0058
        /*0034*/ 	.byte	0x00, 0xf0, 0x41, 0x00


	//----- nvinfo : EIATTR_KPARAM_INFO
	.align		4
.L_14634:
        /*0038*/ 	.byte	0x04, 0x17
        /*003a*/ 	.short	(.L_14636 - .L_14635)
.L_14635:
        /*003c*/ 	.word	0x00000000
        /*0040*/ 	.short	0x0000
        /*0042*/ 	.short	0x0000
        /*0044*/ 	.byte	0x00, 0xf0, 0x61, 0x01


	//----- nvinfo : EIATTR_SPARSE_MMA_MASK
	.align		4
.L_14636:
        /*0048*/ 	.byte	0x03, 0x50
        /*004a*/ 	.short	0x0000


	//----- nvinfo : EIATTR_MAXREG_COUNT
	.align		4
        /*004c*/ 	.byte	0x03, 0x1b
        /*004e*/ 	.short	0x00ff


	//----- nvinfo : EIATTR_EXTERNS
	.align		4
        /*0050*/ 	.byte	0x04, 0x0f
        /*0052*/ 	.short	(.L_14638 - .L_14637)


	//   ....[0]....
	.align		4
.L_14637:
        /*0054*/ 	.word	index@(__assertfail)


	//----- nvinfo : EIATTR_MERCURY_ISA_VERSION
	.align		4
.L_14638:
        /*0058*/ 	.byte	0x03, 0x5f
        /*005a*/ 	.short	0x0101


	//----- nvinfo : EIATTR_COOP_GROUP_MASK_REGIDS
	.align		4
        /*005c*/ 	.byte	0x04, 0x29
        /*005e*/ 	.short	(.L_14640 - .L_14639)


	//   ....[0]....
.L_14639:
        /*0060*/ 	.word	0xffffffff


	//   ....[1]....
        /*0064*/ 	.word	0xffffffff


	//   ....[2]....
        /*0068*/ 	.word	0xffffffff


	//   ....[3]....
        /*006c*/ 	.word	0xffffffff


	//   ....[4]....
        /*0070*/ 	.word	0xffffffff


	//   ....[5]....
        /*0074*/ 	.word	0xffffffff


	//   ....[6]....
        /*0078*/ 	.word	0xffffffff


	//   ....[7]....
        /*007c*/ 	.word	0xffffffff


	//   ....[8]....
        /*0080*/ 	.word	0xffffffff


	//   ....[9]....
        /*0084*/ 	.word	0xffffffff


	//   ....[10]....
        /*0088*/ 	.word	0x0500000f


	//   ....[11]....
        /*008c*/ 	.word	0x0500000f


	//   ....[12]....
        /*0090*/ 	.word	0x0500000f


	//   ....[13]....
        /*0094*/ 	.word	0x0500000f


	//   ....[14]....
        /*0098*/ 	.word	0x0500000f


	//   ....[15]....
        /*009c*/ 	.word	0x0500000f


	//   ....[16]....
        /*00a0*/ 	.word	0x0500000f


	//   ....[17]....
        /*00a4*/ 	.word	0x0500000f


	//   ....[18]....
        /*00a8*/ 	.word	0x0500000f


	//   ....[19]....
        /*00ac*/ 	.word	0x0500000f


	//----- nvinfo : EIATTR_COOP_GROUP_INSTR_OFFSETS
	.align		4
.L_14640:
        /*00b0*/ 	.byte	0x04, 0x28
        /*00b2*/ 	.short	(.L_14642 - .L_14641)


	//   ....[0]....
.L_14641:
        /*00b4*/ 	.word	0x00002830


	//   ....[1]....
        /*00b8*/ 	.word	0x00002870


	//   ....[2]....
        /*00bc*/ 	.word	0x00002890


	//   ....[3]....
        /*00c0*/ 	.word	0x000028b0


	//   ....[4]....
        /*00c4*/ 	.word	0x000028d0


	//   ....[5]....
        /*00c8*/ 	.word	0x00002f30


	//   ....[6]....
        /*00cc*/ 	.word	0x00002f50


	//   ....[7]....
        /*00d0*/ 	.word	0x00002f70


	//   ....[8]....
        /*00d4*/ 	.word	0x00002f90


	//   ....[9]....
        /*00d8*/ 	.word	0x00002fb0


	//   ....[10]....
        /*00dc*/ 	.word	0x00003d80


	//   ....[11]....
        /*00e0*/ 	.word	0x00003e00


	//   ....[12]....
        /*00e4*/ 	.word	0x00003e60


	//   ....[13]....
        /*00e8*/ 	.word	0x00003ec0


	//   ....[14]....
        /*00ec*/ 	.word	0x00003f20


	//   ....[15]....
        /*00f0*/ 	.word	0x000045f0


	//   ....[16]....
        /*00f4*/ 	.word	0x00004650


	//   ....[17]....
        /*00f8*/ 	.word	0x000046b0


	//   ....[18]....
        /*00fc*/ 	.word	0x00004710


	//   ....[19]....
        /*0100*/ 	.word	0x00004770


	//----- nvinfo : EIATTR_VRC_CTA_INIT_COUNT
	.align		4
.L_14642:
        /*0104*/ 	.byte	0x02, 0x4a
	.zero		1
	.zero		1


	//----- nvinfo : EIATTR_SYSCALL_OFFSETS
	.align		4
        /*0108*/ 	.byte	0x04, 0x46
        /*010a*/ 	.short	(.L_14644 - .L_14643)


	//   ....[0]....
.L_14643:
        /*010c*/ 	.word	0x000001c0


	//----- nvinfo : EIATTR_EXIT_INSTR_OFFSETS
	.align		4
.L_14644:
        /*0110*/ 	.byte	0x04, 0x1c
        /*0112*/ 	.short	(.L_14646 - .L_14645)


	//   ....[0]....
.L_14645:
        /*0114*/ 	.word	0x00000250


	//   ....[1]....
        /*0118*/ 	.word	0x00003d20


	//----- nvinfo : EIATTR_CRS_STACK_SIZE
	.align		4
.L_14646:
        /*011c*/ 	.byte	0x04, 0x1e
        /*011e*/ 	.short	(.L_14648 - .L_14647)
.L_14647:
        /*0120*/ 	.word	0x00000000


	//----- nvinfo : EIATTR_CBANK_PARAM_SIZE
	.align		4
.L_14648:
        /*0124*/ 	.byte	0x03, 0x19
        /*0126*/ 	.short	0x0078


	//----- nvinfo : EIATTR_PARAM_CBANK
	.align		4
        /*0128*/ 	.byte	0x04, 0x0a
        /*012a*/ 	.short	(.L_14650 - .L_14649)
	.align		4
.L_14649:
        /*012c*/ 	.word	index@(.nv.constant0._Z15SoftmaxWarpImplI22BroadcastScaleMaskLoadIffbLm2EiE11DirectStoreIffEfLi1ELi10ELi32ELi1ELb1EL9Algorithm0EEvT_T0_ll)
        /*0130*/ 	.short	0x0380
        /*0132*/ 	.short	0x0078


	//----- nvinfo : EIATTR_SW_WAR
	.align		4
.L_14650:
        /*0134*/ 	.byte	0x04, 0x36
        /*0136*/ 	.short	(.L_14652 - .L_14651)
.L_14651:
        /*0138*/ 	.word	0x00000008
.L_14652:


//--------------------- .nv.info._Z15SoftmaxWarpImplI22BroadcastScaleMaskLoadIffbLm2EiE11DirectStoreIffEfLi1ELi10ELi32ELi1ELb0EL9Algorithm0EEvT_T0_ll --------------------------
	.section	.nv.info._Z15SoftmaxWarpImplI22BroadcastScaleMaskLoadIffbLm2EiE11DirectStoreIffEfLi1ELi10ELi32ELi1ELb0EL9Algorithm0EEvT_T0_ll,"",@"SHT_CUDA_INFO"
	.sectionflags	@""
	.align	4


	//----- nvinfo : EIATTR_CUDA_API_VERSION
	.align		4
        /*0000*/ 	.byte	0x04, 0x37
        /*0002*/ 	.short	(.L_14654 - .L_14653)
.L_14653:
        /*0004*/ 	.word	0x00000082


	//----- nvinfo : EIATTR_KPARAM_INFO
	.align		4
.L_14654:
        /*0008*/ 	.byte	0x04, 0x17
        /*000a*/ 	.short	(.L_14656 - .L_14655)
.L_14655:
        /*000c*/ 	.word	0x00000000
        /*0010*/ 	.short	0x0003
        /*0012*/ 	.short	0x0070
        /*0014*/ 	.byte	0x00, 0xf0, 0x21, 0x00


	//----- nvinfo : EIATTR_KPARAM_INFO
	.align		4
.L_14656:
        /*0018*/ 	.byte	0x04, 0x17
        /*001a*/ 	.short	(.L_14658 - .L_14657)
.L_14657:
        /*001c*/ 	.word	0x00000000
        /*0020*/ 	.short	0x0002
        /*0022*/ 	.short	0x0068
        /*0024*/ 	.byte	0x00, 0xf0, 0x21, 0x00


	//----- nvinfo : EIATTR_KPARAM_INFO
	.align		4
.L_14658:
        /*0028*/ 	.byte	0x04, 0x17
        /*002a*/ 	.short	(.L_14660 - .L_14659)
.L_14659:
        /*002c*/ 	.word	0x00000000
        /*0030*/ 	.short	0x0001
        /*0032*/ 	.short	0x0058
        /*0034*/ 	.byte	0x00, 0xf0, 0x41, 0x00


	//----- nvinfo : EIATTR_KPARAM_INFO
	.align		4
.L_14660:
        /*0038*/ 	.byte	0x04, 0x17
        /*003a*/ 	.short	(.L_14662 - .L_14661)
.L_14661:
        /*003c*/ 	.word	0x00000000
        /*0040*/ 	.short	0x0000
        /*0042*/ 	.short	0x0000
        /*0044*/ 	.byte	0x00, 0xf0, 0x61, 0x01


	//----- nvinfo : EIATTR_SPARSE_MMA_MASK
	.align		4
.L_14662:
        /*0048*/ 	.byte	0x03, 0x50
        /*004a*/ 	.short	0x0000


	//----- nvinfo : EIATTR_MAXREG_COUNT
	.align		4
        /*004c*/ 	.byte	0x03, 0x1b
        /*004e*/ 	.short	0x00ff


	//----- nvinfo : EIATTR_EXTERNS
	.align		4
        /*0050*/ 	.byte	0x04, 0x0f
        /*0052*/ 	.short	(.L_14664 - .L_14663)


	//   ....[0]....
	.align		4
.L_14663:
        /*0054*/ 	.word	index@(__assertfail)


	//----- nvinfo : EIATTR_MERCURY_ISA_VERSION
	.align		4
.L_14664:
        /*0058*/ 	.byte	0x03, 0x5f
        /*005a*/ 	.short	0x0101


	//----- nvinfo : EIATTR_COOP_GROUP_MASK_REGIDS
	.align		4
        /*005c*/ 	.byte	0x04, 0x29
        /*005e*/ 	.short	(.L_14666 - .L_14665)


	//   ....[0]....
.L_14665:
        /*0060*/ 	.word	0xffffffff


	//   ....[1]....
        /*0064*/ 	.word	0xffffffff


	//   ....[2]....
        /*0068*/ 	.word	0xffffffff


	//   ....[3]....
        /*006c*/ 	.word	0xffffffff


	//   ....[4]....
        /*0070*/ 	.word	0xffffffff


	//   ....[5]....
        /*0074*/ 	.word	0xffffffff


	//   ....[6]....
        /*0078*/ 	.word	0xffffffff


	//   ....[7]....
        /*007c*/ 	.word	0xffffffff


	//   ....[8]....
        /*0080*/ 	.word	0xffffffff


	//   ....[9]....
        /*0084*/ 	.word	0xffffffff


	//   ....[10]....
        /*0088*/ 	.word	0x0500000f


	//   ....[11]....
        /*008c*/ 	.word	0x0500000f


	//   ....[12]....
        /*0090*/ 	.word	0x0500000f


	//   ....[13]....
        /*0094*/ 	.word	0x0500000f


	//   ....[14]....
        /*0098*/ 	.word	0x0500000f


	//   ....[15]....
        /*009c*/ 	.word	0x0500000f


	//   ....[16]....
        /*00a0*/ 	.word	0x0500000f


	//   ....[17]....
        /*00a4*/ 	.word	0x0500000f


	//   ....[18]....
        /*00a8*/ 	.word	0x0500000f


	//   ....[19]....
        /*00ac*/ 	.word	0x0500000f


	//----- nvinfo : EIATTR_COOP_GROUP_INSTR_OFFSETS
	.align		4
.L_14666:
        /*00b0*/ 	.byte	0x04, 0x28
        /*00b2*/ 	.short	(.L_14668 - .L_14667)


	//   ....[0]....
.L_14667:
        /*00b4*/ 	.word	0x00001860


	//   ....[1]....
        /*00b8*/ 	.word	0x000018a0


	//   ....[2]....
        /*00bc*/ 	.word	0x000018c0


	//   ....[3]....
        /*00c0*/ 	.word	0x000018e0


	//   ....[4]....
        /*00c4*/ 	.word	0x00001900


	//   ....[5]....
        /*00c8*/ 	.word	0x00001f60


	//   ....[6]....
        /*00cc*/ 	.word	0x00001f80


	//   ....[7]....
        /*00d0*/ 	.word	0x00001fa0


	//   ....[8]....
        /*00d4*/ 	.word	0x00001fc0


	//   ....[9]....
        /*00d8*/ 	.word	0x00001fe0


	//   ....[10]....
        /*00dc*/ 	.word	0x00002bd0


	//   ....[11]....
        /*00e0*/ 	.word	0x00002c60


	//   ....[12]....
        /*00e4*/ 	.word	0x00002cc0


	//   ....[13]....
        /*00e8*/ 	.word	0x00002d20


	//   ....[14]....
        /*00ec*/ 	.word	0x00002d80


	//   ....[15]....
        /*00f0*/ 	.word	0x00003430


	//   ....[16]....
        /*00f4*/ 	.word	0x00003490


	//   ....[17]....
        /*00f8*/ 	.word	0x000034f0


	//   ....[18]....
        /*00fc*/ 	.word	0x00003550


	//   ....[19]....
        /*0100*/ 	.word	0x000035b0


	//----- nvinfo : EIATTR_VRC_CTA_INIT_COUNT
	.align		4
.L_14668:
        /*0104*/ 	.byte	0x02, 0x4a
	.zero		1
	.zero		1


	//----- nvinfo : EIATTR_SYSCALL_OFFSETS
	.align		4
        /*0108*/ 	.byte	0x04, 0x46
        /*010a*/ 	.short	(.L_14670 - .L_14669)


	//   ....[0]....
.L_14669:
        /*010c*/ 	.word	0x00000190


	//----- nvinfo : EIATTR_EXIT_INSTR_OFFSETS
	.align		4
.L_14670:
        /*0110*/ 	.byte	0x04, 0x1c
        /*0112*/ 	.short	(.L_14672 - .L_14671)


	//   ....[0]....
.L_14671:
        /*0114*/ 	.word	0x00000240


	//   ....[1]....
        /*0118*/ 	.word	0x00002b70


	//----- nvinfo : EIATTR_CRS_STACK_SIZE
	.align		4
.L_14672:
        /*011c*/ 	.byte	0x04, 0x1e
        /*011e*/ 	.short	(.L_14674 - .L_14673)
.L_14673:
        /*0120*/ 	.word	0x00000000


	//----- nvinfo : EIATTR_CBANK_PARAM_SIZE
	.align		4
.L_14674:
        /*0124*/ 	.byte	0x03, 0x19
        /*0126*/ 	.short	0x0078


	//----- nvinfo : EIATTR_PARAM_CBANK
	.align		4
        /*0128*/ 	.byte	0x04, 0x0a
        /*012a*/ 	.short	(.L_14676 - .L_14675)
	.align		4
.L_14675:
        /*012c*/ 	.word	index@(.nv.constant0._Z15SoftmaxWarpImplI22BroadcastScaleMaskLoadIffbLm2EiE11DirectStoreIffEfLi1ELi10ELi32ELi1ELb0EL9Algorithm0EEvT_T0_ll)
        /*0130*/ 	.short	0x0380
        /*0132*/ 	.short	0x0078


	//----- nvinfo : EIATTR_SW_WAR
	.align		4
.L_14676:
        /*0134*/ 	.byte	0x04, 0x36
        /*0136*/ 	.short	(.L_14678 - .L_14677)
.L_14677:
        /*0138*/ 	.word	0x00000008
.L_14678:


//--------------------- .nv.info._Z15SoftmaxWarpImplI22BroadcastScaleMaskLoadIffbLm2EiE11DirectStoreIffEfLi1ELi9ELi32ELi1ELb1EL9Algorithm0EEvT_T0_ll --------------------------
	.section	.nv.info._Z15SoftmaxWarpImplI22BroadcastScaleMaskLoadIffbLm2EiE11DirectStoreIffEfLi1ELi9ELi32ELi1ELb1EL9Algorithm0EEvT_T0_ll,"",@"SHT_CUDA_INFO"
	.sectionflags	@""
	.align	4


	//----- nvinfo : EIATTR_CUDA_API_VERSION
	.align		4
        /*0000*/ 	.byte	0x04, 0x37
        /*0002*/ 	.short	(.L_14680 - .L_14679)
.L_14679:
        /*0004*/ 	.word	0x00000082


	//----- nvinfo : EIATTR_KPARAM_INFO
	.align		4
.L_14680:
        /*0008*/ 	.byte	0x04, 0x17
        /*000a*/ 	.short	(.L_14682 - .L_14681)
.L_14681:
        /*000c*/ 	.word	0x00000000
        /*0010*/ 	.short	0x0003
        /*0012*/ 	.short	0x0070
        /*0014*/ 	.byte	0x00, 0xf0, 0x21, 0x00


	//----- nvinfo : EIATTR_KPARAM_INFO
	.align		4
.L_14682:
        /*0018*/ 	.byte	0x04, 0x17
        /*001a*/ 	.short	(.L_14684 - .L_14683)
.L_14683:
        /*001c*/ 	.word	0x00000000
        /*0020*/ 	.short	0x0002
        /*0022*/ 	.short	0x0068
        /*0024*/ 	.byte	0x00, 0xf0, 0x21, 0x00


	//----- nvinfo : EIATTR_KPARAM_INFO
	.align		4
.L_14684:
        /*0028*/ 	.byte	0x04, 0x17
        /*002a*/ 	.short	(.L_14686 - .L_14685)
.L_14685:
        /*002c*/ 	.word	0x00000000
        /*0030*/ 	.short	0x0001
        /*0032*/ 	.short	0x0058
        /*0034*/ 	.byte	0x00, 0xf0, 0x41, 0x00


	//----- nvinfo : EIATTR_KPARAM_INFO
	.align		4
.L_14686:
        /*0038*/ 	.byte	0x04, 0x17
        /*003a*/ 	.short	(.L_14688 - .L_14687)
.L_14687:
        /*003c*/ 	.word	0x00000000
        /*0040*/ 	.short	0x0000
        /*0042*/ 	.short	0x0000
        /*0044*/ 	.byte	0x00, 0xf0, 0x61, 0x01


	//----- nvinfo : EIATTR_SPARSE_MMA_MASK
	.align		4
.L_14688:
        /*0048*/ 	.byte	0x03, 0x50
        /*004a*/ 	.short	0x0000


	//----- nvinfo : EIATTR_MAXREG_COUNT
	.align		4
        /*004c*/ 	.byte	0x03, 0x1b
        /*004e*/ 	.short	0x00ff


	//----- nvinfo : EIATTR_EXTERNS
	.align		4
        /*0050*/ 	.byte	0x04, 0x0f
        /*0052*/ 	.short	(.L_14690 - .L_14689)


	//   ....[0]....
	.align		4
.L_14689:
        /*0054*/ 	.word	index@(__assertfail)


	//----- nvinfo : EIATTR_MERCURY_ISA_VERSION
	.align		4
.L_14690:
        /*0058*/ 	.byte	0x03, 0x5f
        /*005a*/ 	.short	0x0101


	//----- nvinfo : EIATTR_COOP_GROUP_MASK_REGIDS
	.align		4
        /*005c*/ 	.byte	0x04, 0x29
        /*005e*/ 	.short	(.L_14692 - .L_14691)


	//   ....[0]....
.L_14691:
        /*0060*/ 	.word	0xffffffff


	//   ....[1]....
        /*0064*/ 	.word	0xffffffff


	//   ....[2]....
        /*0068*/ 	.word	0xffffffff


	//   ....[3]....
        /*006c*/ 	.word	0xffffffff


	//   ....[4]....
        /*0070*/ 	.word	0xffffffff


	//   ....[5]....
        /*0074*/ 	.word	0xffffffff


	//   ....[6]....
        /*0078*/ 	.word	0xffffffff


	//   ....[7]....
        /*007c*/ 	.word	0xffffffff


	//   ....[8]....
        /*0080*/ 	.word	0xffffffff


	//   ....[9]....
        /*0084*/ 	.word	0xffffffff


	//   ....[10]....
        /*0088*/ 	.word	0x0500000f


	//   ....[11]....
        /*008c*/ 	.word	0x0500000f


	//   ....[12]....
        /*0090*/ 	.word	0x0500000f


	//   ....[13]....
        /*0094*/ 	.word	0x0500000f


	//   ....[14]....
        /*0098*/ 	.word	0x0500000f


	//   ....[15]....
        /*009c*/ 	.word	0x0500000f


	//   ....[16]....
        /*00a0*/ 	.word	0x0500000f


	//   ....[17]....
        /*00a4*/ 	.word	0x0500000f


	//   ....[18]....
        /*00a8*/ 	.word	0x0500000f


	//   ....[19]....
        /*00ac*/ 	.word	0x0500000f


	//----- nvinfo : EIATTR_COOP_GROUP_INSTR_OFFSETS
	.align		4
.L_14692:
        /*00b0*/ 	.byte	0x04, 0x28
        /*00b2*/ 	.short	(.L_14694 - .L_14693)


	//   ....[0]....
.L_14693:
        /*00b4*/ 	.word	0x00002470


	//   ....[1]....
        /*00b8*/ 	.word	0x000024a0


	//   ....[2]....
        /*00bc*/ 	.word	0x000024d0


	//   ....[3]....
        /*00c0*/ 	.word	0x000024f0


	//   ....[4]....
        /*00c4*/ 	.word	0x00002510


	//   ....[5]....
        /*00c8*/ 	.word	0x00002ad0


	//   ....[6]....
        /*00cc*/ 	.word	0x00002af0


	//   ....[7]....
        /*00d0*/ 	.word	0x00002b10


	//   ....[8]....
        /*00d4*/ 	.word	0x00002b30


	//   ....[9]....
        /*00d8*/ 	.word	0x00002b50


	//   ....[10]....
        /*00dc*/ 	.word	0x000037e0


	//   ....[11]....
        /*00e0*/ 	.word	0x00003860


	//   ....[12]....
        /*00e4*/ 	.word	0x000038c0


	//   ....[13]....
        /*00e8*/ 	.word	0x00003920


	//   ....[14]....
        /*00ec*/ 	.word	0x00003980


	//   ....[15]....
        /*00f0*/ 	.word	0x00003fb0


	//   ....[16]....
        /*00f4*/ 	.word	0x00004010


	//   ....[17]....
        /*00f8*/ 	.word	0x00004070


	//   ....[18]....
        /*00fc*/ 	.word	0x000040d0


	//   ....[19]....
        /*0100*/ 	.word	0x00004130


	//----- nvinfo : EIATTR_VRC_CTA_INIT_COUNT
	.align		4
.L_14694:
        /*0104*/ 	.byte	0x02, 0x4a
	.zero		1
	.zero		1


	//----- nvinfo : EIATTR_SYSCALL_OFFSETS
	.align		4
        /*0108*/ 	.byte	0x04, 0x46
        /*010a*/ 	.short	(.L_14696 - .L_14695)


	//   ....[0]....
.L_14695:
        /*010c*/ 	.word	0x000001c0


	//----- nvinfo : EIATTR_EXIT_INSTR_OFFSETS
	.align		4
.L_14696:
        /*0110*/ 	.byte	0x04, 0x1c
        /*0112*/ 	.short	(.L_14698 - .L_14697)


	//   ....[0]....
.L_14697:
        /*0114*/ 	.word	0x00000250


	//   ....[1]....
        /*0118*/ 	.word	0x00003780


	//----- nvinfo : EIATTR_CRS_STACK_SIZE
	.align		4
.L_14698:
        /*011c*/ 	.byte	0x04, 0x1e
        /*011e*/ 	.short	(.L_14700 - .L_14699)
.L_14699:
        /*0120*/ 	.word	0x00000000


	//----- nvinfo : EIATTR_CBANK_PARAM_SIZE
	.align		4
.L_14700:
        /*0124*/ 	.byte	0x03, 0x19
        /*0126*/ 	.short	0x0078


	//----- nvinfo : EIATTR_PARAM_CBANK
	.align		4
        /*0128*/ 	.byte	0x04, 0x0a
        /*012a*/ 	.short	(.L_14702 - .L_14701)
	.align		4
.L_14701:
        /*012c*/ 	.word	index@(.nv.constant0._Z15SoftmaxWarpImplI22BroadcastScaleMaskLoadIffbLm2EiE11DirectStoreIffEfLi1ELi9ELi32ELi1ELb1EL9Algorithm0EEvT_T0_ll)
        /*0130*/ 	.short	0x0380
        /*0132*/ 	.short	0x0078


	//----- nvinfo : EIATTR_SW_WAR
	.align		4
.L_14702:
        /*0134*/ 	.byte	0x04, 0x36
        /*0136*/ 	.short	(.L_14704 - .L_14703)
.L_14703:
        /*0138*/ 	.word	0x00000008
.L_14704:


//--------------------- .nv.info._Z15SoftmaxWarpImplI22BroadcastScaleMaskLoadIffbLm2EiE11DirectStoreIffEfLi1ELi9ELi32ELi1ELb0EL9Algorithm0EEvT_T0_ll --------------------------
	.section	.nv.info._Z15SoftmaxWarpImplI22BroadcastScaleMaskLoadIffbLm2EiE11DirectStoreIffEfLi1ELi9ELi32ELi1ELb0EL9Algorithm0EEvT_T0_ll,"",@"SHT_CUDA_INFO"
	.sectionflags	@""
	.align	4


	//----- nvinfo : EIATTR_CUDA_API_VERSION
	.align		4
        /*0000*/ 	.byte	0x04, 0x37
        /*0002*/ 	.short	(.L_14706 - .L_14705)
.L_14705:
        /*0004*/ 	.word	0x00000082


	//----- nvinfo : EIATTR_KPARAM_INFO
	.align		4
.L_14706:
        /*0008*/ 	.byte	0x04, 0x17
        /*000a*/ 	.short	(.L_14708 - .L_14707)
.L_14707:
        /*000c*/ 	.word	0x00000000
        /*0010*/ 	.short	0x0003
        /*0012*/ 	.short	0x0070
        /*0014*/ 	.byte	0x00, 0xf0, 0x21, 0x00


	//----- nvinfo : EIATTR_KPARAM_INFO
	.align		4
.L_14708:
        /*0018*/ 	.byte	0x04, 0x17
        /*001a*/ 	.short	(.L_14710 - .L_14709)
.L_14709:
        /*001c*/ 	.word	0x00000000
        /*0020*/ 	.short	0x0002
        /*0022*/ 	.short	0x0068
        /*0024*/ 	.byte	0x00, 0xf0, 0x21, 0x00


	//----- nvinfo : EIATTR_KPARAM_INFO
	.align		4
.L_14710:
        /*0028*/ 	.byte	0x04, 0x17
        /*002a*/ 	.short	(.L_14712 - .L_14711)
.L_14711:
        /*002c*/ 	.word	0x00000000
        /*0030*/ 	.short	0x0001
        /*0032*/ 	.short	0x0058
        /*0034*/ 	.byte	0x00, 0xf0, 0x41, 0x00


	//----- nvinfo : EIATTR_KPARAM_INFO
	.align		4
.L_14712:
        /*0038*/ 	.byte	0x04, 0x17
        /*003a*/ 	.short	(.L_14714 - .L_14713)
.L_14713:
        /*003c*/ 	.word	0x00000000
        /*0040*/ 	.short	0x0000
        /*0042*/ 	.short	0x0000
        /*0044*/ 	.byte	0x00, 0xf0, 0x61, 0x01


	//----- nvinfo : EIATTR_SPARSE_MMA_MASK
	.align		4
.L_14714:
        /*0048*/ 	.byte	0x03, 0x50
        /*004a*/ 	.short	0x0000


	//----- nvinfo : EIATTR_MAXREG_COUNT
	.align		4
        /*004c*/ 	.byte	0x03, 0x1b
        /*004e*/ 	.short	0x00ff


	//----- nvinfo : EIATTR_EXTERNS
	.align		4
        /*0050*/ 	.byte	0x04, 0x0f
        /*0052*/ 	.short	(.L_14716 - .L_14715)


	//   ....[0]....
	.align		4
.L_14715:
        /*0054*/ 	.word	index@(__assertfail)


	//----- nvinfo : EIATTR_MERCURY_ISA_VERSION
	.align		4
.L_14716:
        /*0058*/ 	.byte	0x03, 0x5f
        /*005a*/ 	.short	0x0101


	//----- nvinfo : EIATTR_COOP_GROUP_MASK_REGIDS
	.align		4
        /*005c*/ 	.byte	0x04, 0x29
        /*005e*/ 	.short	(.L_14718 - .L_14717)


	//   ....[0]....
.L_14717:
        /*0060*/ 	.word	0xffffffff


	//   ....[1]....
        /*0064*/ 	.word	0xffffffff


	//   ....[2]....
        /*0068*/ 	.word	0xffffffff


	//   ....[3]....
        /*006c*/ 	.word	0xffffffff


	//   ....[4]....
        /*0070*/ 	.word	0xffffffff


	//   ....[5]....
        /*0074*/ 	.word	0xffffffff


	//   ....[6]....
        /*0078*/ 	.word	0xffffffff


	//   ....[7]....
        /*007c*/ 	.word	0xffffffff


	//   ....[8]....
        /*0080*/ 	.word	0xffffffff


	//   ....[9]....
        /*0084*/ 	.word	0xffffffff


	//   ....[10]....
        /*0088*/ 	.word	0x0500000f


	//   ....[11]....
        /*008c*/ 	.word	0x0500000f


	//   ....[12]....
        /*0090*/ 	.word	0x0500000f


	//   ....[13]....
        /*0094*/ 	.word	0x0500000f


	//   ....[14]....
        /*0098*/ 	.word	0x0500000f


	//   ....[15]....
        /*009c*/ 	.word	0x0500000f


	//   ....[16]....
        /*00a0*/ 	.word	0x0500000f


	//   ....[17]....
        /*00a4*/ 	.word	0x0500000f


	//   ....[18]....
        /*00a8*/ 	.word	0x0500000f


	//   ....[19]....
        /*00ac*/ 	.word	0x0500000f


	//----- nvinfo : EIATTR_COOP_GROUP_INSTR_OFFSETS
	.align		4
.L_14718:
        /*00b0*/ 	.byte	0x04, 0x28
        /*00b2*/ 	.short	(.L_14720 - .L_14719)


	//   ....[0]....
.L_14719:
        /*00b4*/ 	.word	0x000015c0


	//   ....[1]....
        /*00b8*/ 	.word	0x00001600


	//   ....[2]....
        /*00bc*/ 	.word	0x00001620


	//   ....[3]....
        /*00c0*/ 	.word	0x00001640


	//   ....[4]....
        /*00c4*/ 	.word	0x00001660


	//   ....[5]....
        /*00c8*/ 	.word	0x00001c20


	//   ....[6]....
        /*00cc*/ 	.word	0x00001c40


	//   ....[7]....
        /*00d0*/ 	.word	0x00001c60


	//   ....[8]....
        /*00d4*/ 	.word	0x00001c80


	//   ....[9]....
        /*00d8*/ 	.word	0x00001ca0


	//   ....[10]....
        /*00dc*/ 	.word	0x00002810


	//   ....[11]....
        /*00e0*/ 	.word	0x000028b0


	//   ....[12]....
        /*00e4*/ 	.word	0x00002910


	//   ....[13]....
        /*00e8*/ 	.word	0x00002970


	//   ....[14]....
        /*00ec*/ 	.word	0x000029d0


	//   ....[15]....
        /*00f0*/ 	.word	0x00002fe0


	//   ....[16]....
        /*00f4*/ 	.word	0x00003040


	//   ....[17]....
        /*00f8*/ 	.word	0x000030a0


	//   ....[18]....
        /*00fc*/ 	.word	0x00003100


	//   ....[19]....
        /*0100*/ 	.word	0x00003160


	//----- nvinfo : EIATTR_VRC_CTA_INIT_COUNT
	.align		4
.L_14720:
        /*0104*/ 	.byte	0x02, 0x4a
	.zero		1
	.zero		1


	//----- nvinfo : EIATTR_SYSCALL_OFFSETS
	.align		4
        /*0108*/ 	.byte	0x04, 0x46
        /*010a*/ 	.short	(.L_14722 - .L_14721)


	//   ....[0]....
.L_14721:
        /*010c*/ 	.word	0x00000190


	//----- nvinfo : EIATTR_EXIT_INSTR_OFFSETS
	.align		4
.L_14722:
        /*0110*/ 	.byte	0x04, 0x1c
        /*0112*/ 	.short	(.L_14724 - .L_14723)


	//   ....[0]....
.L_14723:
        /*0114*/ 	.word	0x00000240


	//   ....[1]....
        /*0118*/ 	.word	0x000027b0


	//----- nvinfo : EIATTR_CRS_STACK_SIZE
	.align		4
.L_14724:
        /*011c*/ 	.byte	0x04, 0x1e
        /*011e*/ 	.short	(.L_14726 - .L_14725)
.L_14725:
        /*0120*/ 	.word	0x00000000


	//----- nvinfo : EIATTR_CBANK_PARAM_SIZE
	.align		4
.L_14726:
        /*0124*/ 	.byte	0x03, 0x19
        /*0126*/ 	.short	0x0078


	//----- nvinfo : EIATTR_PARAM_CBANK
	.align		4
        /*0128*/ 	.byte	0x04, 0x0a
        /*012a*/ 	.short	(.L_14728 - .L_14727)
	.align		4
.L_14727:
        /*012c*/ 	.word	index@(.nv.constant0._Z15SoftmaxWarpImplI22BroadcastScaleMaskLoadIffbLm2EiE11DirectStoreIffEfLi1ELi9ELi32ELi1ELb0EL9Algorithm0EEvT_T0_ll)
        /*0130*/ 	.short	0x0380
        /*0132*/ 	.short	0x0078


	//----- nvinfo : EIATTR_SW_WAR
	.align		4
.L_14728:
        /*0134*/ 	.byte	0x04, 0x36
        /*0136*/ 	.short	(.L_14730 - .L_14729)
.L_14729:
        /*0138*/ 	.word	0x00000008
.L_14730:


//--------------------- .nv.info._Z15SoftmaxWarpImplI22BroadcastScaleMaskLoadIffbLm2EiE11DirectStoreIffEfLi1ELi8ELi32ELi1ELb1EL9Algorithm0EEvT_T0_ll --------------------------
	.section	.nv.info._Z15SoftmaxWarpImplI22BroadcastScaleMaskLoadIffbLm2EiE11DirectStoreIffEfLi1ELi8ELi32ELi1ELb1EL9Algorithm0EEvT_T0_ll,"",@"SHT_CUDA_INFO"
	.sectionflags	@""
	.align	4


	//----- nvinfo : EIATTR_CUDA_API_VERSION
	.align		4
        /*0000*/ 	.byte	0x04, 0x37
        /*0002*/ 	.short	(.L_14732 - .L_14731)
.L_14731:
        /*0004*/ 	.word	0x00000082


	//----- nvinfo : EIATTR_KPARAM_INFO
	.align		4
.L_14732:
        /*0008*/ 	.byte	0x04, 0x17
        /*000a*/ 	.short	(.L_14734 - .L_14733)
.L_14733:
        /*000c*/ 	.word	0x00000000
        /*0010*/ 	.short	0x0003
        /*0012*/ 	.short	0x0070
        /*0014*/ 	.byte	0x00, 0xf0, 0x21, 0x00


	//----- nvinfo : EIATTR_KPARAM_INFO
	.align		4
.L_14734:
        /*0018*/ 	.byte	0x04, 0x17
        /*001a*/ 	.short	(.L_14736 - .L_14735)
.L_14735:
        /*001c*/ 	.word	0x00000000
        /*0020*/ 	.short	0x0002
        /*0022*/ 	.short	0x0068
        /*0024*/ 	.byte	0x00, 0xf0, 0x21, 0x00


	//----- nvinfo : EIATTR_KPARAM_INFO
	.align		4
.L_14736:
        /*0028*/ 	.byte	0x04, 0x17
        /*002a*/ 	.short	(.L_14738 - .L_14737)
.L_14737:
        /*002c*/ 	.word	0x00000000
        /*0030*/ 	.short	0x0001
        /*0032*/ 	.short	0x0058
        /*0034*/ 	.byte	0x00, 0xf0, 0x41, 0x00


	//----- nvinfo : EIATTR_KPARAM_INFO
	.align		4
.L_14738:
        /*0038*/ 	.byte	0x04, 0x17
        /*003a*/ 	.short	(.L_14740 - .L_14739)
.L_14739:
        /*003c*/ 	.word	0x00000000
        /*0040*/ 	.short	0x0000
        /*0042*/ 	.short	0x0000
        /*0044*/ 	.byte	0x00, 0xf0, 0x61, 0x01


	//----- nvinfo : EIATTR_SPARSE_MMA_MASK
	.align		4
.L_14740:
        /*0048*/ 	.byte	0x03, 0x50
        /*004a*/ 	.short	0x0000


	//----- nvinfo : EIATTR_MAXREG_COUNT
	.align		4
        /*004c*/ 	.byte	0x03, 0x1b
        /*004e*/ 	.short	0x00ff


	//----- nvinfo : EIATTR_EXTERNS
	.align		4
        /*0050*/ 	.byte	0x04, 0x0f
        /*0052*/ 	.short	(.L_14742 - .L_14741)


	//   ....[0]....
	.align		4
.L_14741:
        /*0054*/ 	.word	index@(__assertfail)


	//----- nvinfo : EIATTR_MERCURY_ISA_VERSION
	.align		4
.L_14742:
        /*0058*/ 	.byte	0x03, 0x5f
        /*005a*/ 	.short	0x0101


	//----- nvinfo : EIATTR_COOP_GROUP_MASK_REGIDS
	.align		4
        /*005c*/ 	.byte	0x04, 0x29
        /*005e*/ 	.short	(.L_14744 - .L_14743)


	//   ....[0]....
.L_14743:
        /*0060*/ 	.word	0xffffffff


	//   ....[1]....
        /*0064*/ 	.word	0xffffffff


	//   ....[2]....
        /*0068*/ 	.word	0xffffffff


	//   ....[3]....
        /*006c*/ 	.word	0xffffffff


	//   ....[4]....
        /*0070*/ 	.word	0xffffffff


	//   ....[5]....
        /*0074*/ 	.word	0xffffffff


	//   ....[6]....
        /*0078*/ 	.word	0xffffffff


	//   ....[7]....
        /*007c*/ 	.word	0xffffffff


	//   ....[8]....
        /*0080*/ 	.word	0xffffffff


	//   ....[9]....
        /*0084*/ 	.word	0xffffffff


	//   ....[10]....
        /*0088*/ 	.word	0x0500000f


	//   ....[11]....
        /*008c*/ 	.word	0x0500000f


	//   ....[12]....
        /*0090*/ 	.word	0x0500000f


	//   ....[13]....
        /*0094*/ 	.word	0x0500000f


	//   ....[14]....
        /*0098*/ 	.word	0x0500000f


	//   ....[15]....
        /*009c*/ 	.word	0x0500000f


	//   ....[16]....
        /*00a0*/ 	.word	0x0500000f


	//   ....[17]....
        /*00a4*/ 	.word	0x0500000f


	//   ....[18]....
        /*00a8*/ 	.word	0x0500000f


	//   ....[19]....
        /*00ac*/ 	.word	0x0500000f


	//----- nvinfo : EIATTR_COOP_GROUP_INSTR_OFFSETS
	.align		4
.L_14744:
        /*00b0*/ 	.byte	0x04, 0x28
        /*00b2*/ 	.short	(.L_14746 - .L_14745)


	//   ....[0]....
.L_14745:
        /*00b4*/ 	.word	0x000020d0


	//   ....[1]....
        /*00b8*/ 	.word	0x00002100


	//   ....[2]....
        /*00bc*/ 	.word	0x00002120


	//   ....[3]....
        /*00c0*/ 	.word	0x00002140


	//   ....[4]....
        /*00c4*/ 	.word	0x00002160


	//   ....[5]....
        /*00c8*/ 	.word	0x00002690


	//   ....[6]....
        /*00cc*/ 	.word	0x000026b0


	//   ....[7]....
        /*00d0*/ 	.word	0x000026d0


	//   ....[8]....
        /*00d4*/ 	.word	0x000026f0


	//   ....[9]....
        /*00d8*/ 	.word	0x00002710


	//   ....[10]....
        /*00dc*/ 	.word	0x00003230


	//   ....[11]....
        /*00e0*/ 	.word	0x000032c0


	//   ....[12]....
        /*00e4*/ 	.word	0x00003320


	//   ....[13]....
        /*00e8*/ 	.word	0x00003380


	//   ....[14]....
        /*00ec*/ 	.word	0x000033e0


	//   ....[15]....
        /*00f0*/ 	.word	0x00003960


	//   ....[16]....
        /*00f4*/ 	.word	0x000039c0


	//   ....[17]....
        /*00f8*/ 	.word	0x00003a20


	//   ....[18]....
        /*00fc*/ 	.word	0x00003a80


	//   ....[19]....
        /*0100*/ 	.word	0x00003ae0


	//----- nvinfo : EIATTR_VRC_CTA_INIT_COUNT
	.align		4
.L_14746:
        /*0104*/ 	.byte	0x02, 0x4a
	.zero		1
	.zero		1


	//----- nvinfo : EIATTR_SYSCALL_OFFSETS
	.align		4
        /*0108*/ 	.byte	0x04, 0x46
        /*010a*/ 	.short	(.L_14748 - .L_14747)


	//   ....[0]....
.L_14747:
        /*010c*/ 	.word	0x000001c0


	//----- nvinfo : EIATTR_EXIT_INSTR_OFFSETS
	.align		4
.L_14748:
        /*0110*/ 	.byte	0x04, 0x1c
        /*0112*/ 	.short	(.L_14750 - .L_14749)


	//   ....[0]....
.L_14749:
        /*0114*/ 	.word	0x00000270


	//   ....[1]....
        /*0118*/ 	.word	0x000031d0


	//----- nvinfo : EIATTR_CRS_STACK_SIZE
	.align		4
.L_14750:
        /*011c*/ 	.byte	0x04, 0x1e
        /*011e*/ 	.short	(.L_14752 - .L_14751)
.L_14751:
        /*0120*/ 	.word	0x00000000


	//----- nvinfo : EIATTR_CBANK_PARAM_SIZE
	.align		4
.L_14752:
        /*0124*/ 	.byte	0x03, 0x19
        /*0126*/ 	.short	0x0078


	//----- nvinfo : EIATTR_PARAM_CBANK
	.align		4
        /*0128*/ 	.byte	0x04, 0x0a
        /*012a*/ 	.short	(.L_14754 - .L_14753)
	.align		4
.L_14753:
        /*012c*/ 	.word	index@(.nv.constant0._Z15SoftmaxWarpImplI22BroadcastScaleMaskLoadIffbLm2EiE11DirectStoreIffEfLi1ELi8ELi32ELi1ELb1EL9Algorithm0EEvT_T0_ll)
        /*0130*/ 	.short	0x0380
        /*0132*/ 	.short	0x0078


	//----- nvinfo : EIATTR_SW_WAR
	.align		4
.L_14754:
        /*0134*/ 	.byte	0x04, 0x36
        /*0136*/ 	.short	(.L_14756 - .L_14755)
.L_14755:
        /*0138*/ 	.word	0x00000008
.L_14756:


//--------------------- .nv.info._Z15SoftmaxWarpImplI22BroadcastScaleMaskLoadIffbLm2EiE11DirectStoreIffEfLi1ELi8ELi32ELi1ELb0EL9Algorithm0EEvT_T0_ll --------------------------
	.section	.nv.info._Z15SoftmaxWarpImplI22BroadcastScaleMaskLoadIffbLm2EiE11DirectStoreIffEfLi1ELi8ELi32ELi1ELb0EL9Algorithm0EEvT_T0_ll,"",@"SHT_CUDA_INFO"
	.sectionflags	@""
	.align	4


	//----- nvinfo : EIATTR_CUDA_API_VERSION
	.align		4
        /*0000*/ 	.byte	0x04, 0x37
        /*0002*/ 	.short	(.L_14758 - .L_14757)
.L_14757:
        /*0004*/ 	.word	0x00000082


	//----- nvinfo : EIATTR_KPARAM_INFO
	.align		4
.L_14758:
        /*0008*/ 	.byte	0x04, 0x17
        /*000a*/ 	.short	(.L_14760 - .L_14759)
.L_14759:
        /*000c*/ 	.word	0x00000000
        /*0010*/ 	.short	0x0003
        /*0012*/ 	.short	0x0070
        /*0014*/ 	.byte	0x00, 0xf0, 0x21, 0x00


	//----- nvinfo : EIATTR_KPARAM_INFO
	.align		4
.L_14760:
        /*0018*/ 	.byte	0x04, 0x17
        /*001a*/ 	.short	(.L_14762 - .L_14761)
.L_14761:
        /*001c*/ 	.word	0x00000000
        /*0020*/ 	.short	0x0002
        /*0022*/ 	.short	0x0068
        /*0024*/ 	.byte	0x00, 0xf0, 0x21, 0x00


	//----- nvinfo : EIATTR_KPARAM_INFO
	.align		4
.L_14762:
        /*0028*/ 	.byte	0x04, 0x17
        /*002a*/ 	.short	(.L_14764 - .L_14763)
.L_14763:
        /*002c*/ 	.word	0x00000000
        /*0030*/ 	.short	0x0001
        /*0032*/ 	.short	0x0058
        /*0034*/ 	.byte	0x00, 0xf0, 0x41, 0x00


	//----- nvinfo : EIATTR_KPARAM_INFO
	.align		4
.L_14764:
        /*0038*/ 	.byte	0x04, 0x17
        /*003a*/ 	.short	(.L_14766 - .L_14765)
.L_14765:
        /*003c*/ 	.word	0x00000000
        /*0040*/ 	.short	0x0000
        /*0042*/ 	.short	0x0000
        /*0044*/ 	.byte	0x00, 0xf0, 0x61, 0x01


	//----- nvinfo : EIATTR_SPARSE_MMA_MASK
	.align		4
.L_14766:
        /*0048*/ 	.byte	0x03, 0x50
        /*004a*/ 	.short	0x0000


	//----- nvinfo : EIATTR_MAXREG_COUNT
	.align		4
        /*004c*/ 	.byte	0x03, 0x1b
        /*004e*/ 	.short	0x00ff


	//----- nvinfo : EIATTR_EXTERNS
	.align		4
        /*0050*/ 	.byte	0x04, 0x0f
        /*0052*/ 	.short	(.L_14768 - .L_14767)


	//   ....[0]....
	.align		4
.L_14767:
        /*0054*/ 	.word	index@(__assertfail)


	//----- nvinfo : EIATTR_MERCURY_ISA_VERSION
	.align		4
.L_14768:
        /*0058*/ 	.byte	0x03, 0x5f
        /*005a*/ 	.short	0x0101


	//----- nvinfo : EIATTR_COOP_GROUP_MASK_REGIDS
	.align		4
        /*005c*/ 	.byte	0x04, 0x29
        /*005e*/ 	.short	(.L_14770 - .L_14769)


	//   ....[0]....
.L_14769:
        /*0060*/ 	.word	0xffffffff


	//   ....[1]....
        /*0064*/ 	.word	0xffffffff


	//   ....[2]....
        /*0068*/ 	.word	0xffffffff


	//   ....[3]....
        /*006c*/ 	.word	0xffffffff


	//   ....[4]....
        /*0070*/ 	.word	0xffffffff


	//   ....[5]....
        /*0074*/ 	.word	0xffffffff


	//   ....[6]....
        /*0078*/ 	.word	0xffffffff


	//   ....[7]....
        /*007c*/ 	.word	0xffffffff


	//   ....[8]....
        /*0080*/ 	.word	0xffffffff


	//   ....[9]....
        /*0084*/ 	.word	0xffffffff


	//   ....[10]....
        /*0088*/ 	.word	0x0500000f


	//   ....[11]....
        /*008c*/ 	.word	0x0500000f


	//   ....[12]....
        /*0090*/ 	.word	0x0500000f


	//   ....[13]....
        /*0094*/ 	.word	0x0500000f


	//   ....[14]....
        /*0098*/ 	.word	0x0500000f


	//   ....[15]....
        /*009c*/ 	.word	0x0500000f


	//   ....[16]....
        /*00a0*/ 	.word	0x0500000f


	//   ....[17]....
        /*00a4*/ 	.word	0x0500000f


	//   ....[18]....
        /*00a8*/ 	.word	0x0500000f


	//   ....[19]....
        /*00ac*/ 	.word	0x0500000f


	//----- nvinfo : EIATTR_COOP_GROUP_INSTR_OFFSETS
	.align		4
.L_14770:
        /*00b0*/ 	.byte	0x04, 0x28
        /*00b2*/ 	.short	(.L_14772 - .L_14771)


	//   ....[0]....
.L_14771:
        /*00b4*/ 	.word	0x00001410


	//   ....[1]....
        /*00b8*/ 	.word	0x00001450


	//   ....[2]....
        /*00bc*/ 	.word	0x00001470


	//   ....[3]....
        /*00c0*/ 	.word	0x00001490


	//   ....[4]....
        /*00c4*/ 	.word	0x000014b0


	//   ....[5]....
        /*00c8*/ 	.word	0x000019d0


	//   ....[6]....
        /*00cc*/ 	.word	0x000019f0


	//   ....[7]....
        /*00d0*/ 	.word	0x00001a10


	//   ....[8]....
        /*00d4*/ 	.word	0x00001a30


	//   ....[9]....
        /*00d8*/ 	.word	0x00001a50


	//   ....[10]....
        /*00dc*/ 	.word	0x00002420


	//   ....[11]....
        /*00e0*/ 	.word	0x000024c0


	//   ....[12]....
        /*00e4*/ 	.word	0x00002520


	//   ....[13]....
        /*00e8*/ 	.word	0x00002580


	//   ....[14]....
        /*00ec*/ 	.word	0x000025e0


	//   ....[15]....
        /*00f0*/ 	.word	0x00002b50


	//   ....[16]....
        /*00f4*/ 	.word	0x00002bb0


	//   ....[17]....
        /*00f8*/ 	.word	0x00002c10


	//   ....[18]....
        /*00fc*/ 	.word	0x00002c70


	//   ....[19]....
        /*0100*/ 	.word	0x00002cd0


	//----- nvinfo : EIATTR_VRC_CTA_INIT_COUNT
	.align		4
.L_14772:
        /*0104*/ 	.byte	0x02, 0x4a
	.zero		1
	.zero		1


	//----- nvinfo : EIATTR_SYSCALL_OFFSETS
	.align		4
        /*0108*/ 	.byte	0x04, 0x46
        /*010a*/ 	.short	(.L_14774 - .L_14773)


	//   ....[0]....
.L_14773:
        /*010c*/ 	.word	0x00000190


	//----- nvinfo : EIATTR_EXIT_INSTR_OFFSETS
	.align		4
.L_14774:
        /*0110*/ 	.byte	0x04, 0x1c
        /*0112*/ 	.short	(.L_14776 - .L_14775)


	//   ....[0]....
.L_14775:
        /*0114*/ 	.word	0x00000240


	//   ....[1]....
        /*0118*/ 	.word	0x000023c0


	//----- nvinfo : EIATTR_CRS_STACK_SIZE
	.align		4
.L_14776:
        /*011c*/ 	.byte	0x04, 0x1e
        /*011e*/ 	.short	(.L_14778 - .L_14777)
.L_14777:
        /*0120*/ 	.word	0x00000000


	//----- nvinfo : EIATTR_CBANK_PARAM_SIZE
	.align		4
.L_14778:
        /*0124*/ 	.byte	0x03, 0x19
        /*0126*/ 	.short	0x0078


	//----- nvinfo : EIATTR_PARAM_CBANK
	.align		4
        /*0128*/ 	.byte	0x04, 0x0a
        /*012a*/ 	.short	(.L_14780 - .L_14779)
	.align		4
.L_14779:
        /*012c*/ 	.word	index@(.nv.constant0._Z15SoftmaxWarpImplI22BroadcastScaleMaskLoadIffbLm2EiE11DirectStoreIffEfLi1ELi8ELi32ELi1ELb0EL9Algorithm0EEvT_T0_ll)
        /*0130*/ 	.short	0x0380
        /*0132*/ 	.short	0x0078


	//----- nvinfo : EIATTR_SW_WAR
	.align		4
.L_14780:
        /*0134*/ 	.byte	0x04, 0x36
        /*0136*/ 	.short	(.L_14782 - .L_14781)
.L_14781:
        /*0138*/ 	.word	0x00000008
.L_14782:


//--------------------- .nv.info._Z15SoftmaxWarpImplI22BroadcastScaleMaskLoadIffbLm2EiE11DirectStoreIffEfLi1ELi7ELi32ELi1ELb1EL9Algorithm0EEvT_T0_ll --------------------------
	.section	.nv.info._Z15SoftmaxWarpImplI22BroadcastScaleMaskLoadIffbLm2EiE11DirectStoreIffEfLi1ELi7ELi32ELi1ELb1EL9Algorithm0EEvT_T0_ll,"",@"SHT_CUDA_INFO"
	.sectionflags	@""
	.align	4


	//----- nvinfo : EIATTR_CUDA_API_VERSION
	.align		4
        /*0000*/ 	.byte	0x04, 0x37
        /*0002*/ 	.short	(.L_14784 - .L_14783)
.L_14783:
        /*0004*/ 	.word	0x00000082


	//----- nvinfo : EIATTR_KPARAM_INFO
	.align		4
.L_14784:
        /*0008*/ 	.byte	0x04, 0x17
        /*000a*/ 	.short	(.L_14786 - .L_14785)
.L_14785:
        /*000c*/ 	.word	0x00000000
        /*0010*/ 	.short	0x0003
        /*0012*/ 	.short	0x0070
        /*0014*/ 	.byte	0x00, 0xf0, 0x21, 0x00


	//----- nvinfo : EIATTR_KPARAM_INFO
	.align		4
.L_14786:
        /*0018*/ 	.byte	0x04, 0x17
        /*001a*/ 	.short	(.L_14788 - .L_14787)
.L_14787:
        /*001c*/ 	.word	0x00000000
        /*0020*/ 	.short	0x0002
        /*0022*/ 	.short	0x0068
        /*0024*/ 	.byte	0x00, 0xf0, 0x21, 0x00


	//----- nvinfo : EIATTR_KPARAM_INFO
	.align		4
.L_14788:
        /*0028*/ 	.byte	0x04, 0x17
        /*002a*/ 	.short	(.L_14790 - .L_14789)
.L_14789:
        /*002c*/ 	.word	0x00000000
        /*0030*/ 	.short	0x0001
        /*0032*/ 	.short	0x0058
        /*0034*/ 	.byte	0x00, 0xf0, 0x41, 0x00


	//----- nvinfo : EIATTR_KPARAM_INFO
	.align		4
.L_14790:
        /*0038*/ 	.byte	0x04, 0x17
        /*003a*/ 	.short	(.L_14792 - .L_14791)
.L_14791:
        /*003c*/ 	.word	0x00000000
        /*0040*/ 	.short	0x0000
        /*0042*/ 	.short	0x0000
        /*0044*/ 	.byte	0x00, 0xf0, 0x61, 0x01


	//----- nvinfo : EIATTR_SPARSE_MMA_MASK
	.align		4
.L_14792:
        /*0048*/ 	.byte	0x03, 0x50
        /*004a*/ 	.short	0x0000


	//----- nvinfo : EIATTR_MAXREG_COUNT
	.align		4
        /*004c*/ 	.byte	0x03, 0x1b
        /*004e*/ 	.short	0x00ff


	//----- nvinfo : EIATTR_EXTERNS
	.align		4
        /*0050*/ 	.byte	0x04, 0x0f
        /*0052*/ 	.short	(.L_14794 - .L_14793)


	//   ....[0]....
	.align		4
.L_14793:
        /*0054*/ 	.word	index@(__assertfail)


	//----- nvinfo : EIATTR_MERCURY_ISA_VERSION
	.align		4
.L_14794:
        /*0058*/ 	.byte	0x03, 0x5f
        /*005a*/ 	.short	0x0101


	//----- nvinfo : EIATTR_COOP_GROUP_MASK_REGIDS
	.align		4
        /*005c*/ 	.byte	0x04, 0x29
        /*005e*/ 	.short	(.L_14796 - .L_14795)


	//   ....[0]....
.L_14795:
        /*0060*/ 	.word	0xffffffff


	//   ....[1]....
        /*0064*/ 	.word	0xffffffff


	//   ....[2]....
        /*0068*/ 	.word	0xffffffff


	//   ....[3]....
        /*006c*/ 	.word	0xffffffff


	//   ....[4]....
        /*0070*/ 	.word	0xffffffff


	//   ....[5]....
        /*0074*/ 	.word	0xffffffff


	//   ....[6]....
        /*0078*/ 	.word	0xffffffff


	//   ....[7]....
        /*007c*/ 	.word	0xffffffff


	//   ....[8]....
        /*0080*/ 	.word	0xffffffff


	//   ....[9]....
        /*0084*/ 	.word	0xffffffff


	//   ....[10]....
        /*0088*/ 	.word	0x0500000f


	//   ....[11]....
        /*008c*/ 	.word	0x0500000f


	//   ....[12]....
        /*0090*/ 	.word	0x0500000f


	//   ....[13]....
        /*0094*/ 	.word	0x0500000f


	//   ....[14]....
        /*0098*/ 	.word	0x0500000f


	//   ....[15]....
        /*009c*/ 	.word	0x0500000f


	//   ....[16]....
        /*00a0*/ 	.word	0x0500000f


	//   ....[17]....
        /*00a4*/ 	.word	0x0500000f


	//   ....[18]....
        /*00a8*/ 	.word	0x0500000f


	//   ....[19]....
        /*00ac*/ 	.word	0x0500000f


	//----- nvinfo : EIATTR_COOP_GROUP_INSTR_OFFSETS
	.align		4
.L_14796:
        /*00b0*/ 	.byte	0x04, 0x28
        /*00b2*/ 	.short	(.L_14798 - .L_14797)


	//   ....[0]....
.L_14797:
        /*00b4*/ 	.word	0x00001cd0


	//   ....[1]....
        /*00b8*/ 	.word	0x00001d10


	//   ....[2]....
        /*00bc*/ 	.word	0x00001d30


	//   ....[3]....
        /*00c0*/ 	.word	0x00001d50


	//   ....[4]....
        /*00c4*/ 	.word	0x00001d70


	//   ....[5]....
        /*00c8*/ 	.word	0x000021f0


	//   ....[6]....
        /*00cc*/ 	.word	0x00002210


	//   ....[7]....
        /*00d0*/ 	.word	0x00002230


	//   ....[8]....
        /*00d4*/ 	.word	0x00002250


	//   ....[9]....
        /*00d8*/ 	.word	0x00002270


	//   ....[10]....
        /*00dc*/ 	.word	0x00002c50


	//   ....[11]....
        /*00e0*/ 	.word	0x00002cd0


	//   ....[12]....
        /*00e4*/ 	.word	0x00002d30


	//   ....[13]....
        /*00e8*/ 	.word	0x00002d90


	//   ....[14]....
        /*00ec*/ 	.word	0x00002df0


	//   ....[15]....
        /*00f0*/ 	.word	0x000032e0


	//   ....[16]....
        /*00f4*/ 	.word	0x00003340


	//   ....[17]....
        /*00f8*/ 	.word	0x000033a0


	//   ....[18]....
        /*00fc*/ 	.word	0x00003400


	//   ....[19]....
        /*0100*/ 	.word	0x00003460


	//----- nvinfo : EIATTR_VRC_CTA_INIT_COUNT
	.align		4
.L_14798:
        /*0104*/ 	.byte	0x02, 0x4a
	.zero		1
	.zero		1


	//----- nvinfo : EIATTR_SYSCALL_OFFSETS
	.align		4
        /*0108*/ 	.byte	0x04, 0x46
        /*010a*/ 	.short	(.L_14800 - .L_14799)


	//   ....[0]....
.L_14799:
        /*010c*/ 	.word	0x000001c0


	//----- nvinfo : EIATTR_EXIT_INSTR_OFFSETS
	.align		4
.L_14800:
        /*0110*/ 	.byte	0x04, 0x1c
        /*0112*/ 	.short	(.L_14802 - .L_14801)


	//   ....[0]....
.L_14801:
        /*0114*/ 	.word	0x00000270


	//   ....[1]....
        /*0118*/ 	.word	0x00002bf0


	//----- nvinfo : EIATTR_CRS_STACK_SIZE
	.align		4
.L_14802:
        /*011c*/ 	.byte	0x04, 0x1e
        /*011e*/ 	.short	(.L_14804 - .L_14803)
.L_14803:
        /*0120*/ 	.word	0x00000000


	//----- nvinfo : EIATTR_CBANK_PARAM_SIZE
	.align		4
.L_14804:
        /*0124*/ 	.byte	0x03, 0x19
        /*0126*/ 	.short	0x0078


	//----- nvinfo : EIATTR_PARAM_CBANK
	.align		4
        /*0128*/ 	.byte	0x04, 0x0a
        /*012a*/ 	.short	(.L_14806 - .L_14805)
	.align		4
.L_14805:
        /*012c*/ 	.word	index@(.nv.constant0._Z15SoftmaxWarpImplI22BroadcastScaleMaskLoadIffbLm2EiE11DirectStoreIffEfLi1ELi7ELi32ELi1ELb1EL9Algorithm0EEvT_T0_ll)
        /*0130*/ 	.short	0x0380
        /*0132*/ 	.short	0x0078


	//----- nvinfo : EIATTR_SW_WAR
	.align		4
.L_14806:
        /*0134*/ 	.byte	0x04, 0x36
        /*0136*/ 	.short	(.L_14808 - .L_14807)
.L_14807:
        /*0138*/ 	.word	0x00000008
.L_14808:


//--------------------- .nv.info._Z15SoftmaxWarpImplI22BroadcastScaleMaskLoadIffbLm2EiE11DirectStoreIffEfLi1ELi7ELi32ELi1ELb0EL9Algorithm0EEvT_T0_ll --------------------------
	.section	.nv.info._Z15SoftmaxWarpImplI22BroadcastScaleMaskLoadIffbLm2EiE11DirectStoreIffEfLi1ELi7ELi32ELi1ELb0EL9Algorithm0EEvT_T0_ll,"",@"SHT_CUDA_INFO"
	.sectionflags	@""
	.align	4


	//----- nvinfo : EIATTR_CUDA_API_VERSION
	.align		4
        /*0000*/ 	.byte	0x04, 0x37
        /*0002*/ 	.short	(.L_14810 - .L_14809)
.L_14809:
        /*0004*/ 	.word	0x00000082


	//----- nvinfo : EIATTR_KPARAM_INFO
	.align		4
.L_14810:
        /*0008*/ 	.byte	0x04, 0x17
        /*000a*/ 	.short	(.L_14812 - .L_14811)
.L_14811:
        /*000c*/ 	.word	0x00000000
        /*0010*/ 	.short	0x0003
        /*0012*/ 	.short	0x0070
        /*0014*/ 	.byte	0x00, 0xf0, 0x21, 0x00


	//----- nvinfo : EIATTR_KPARAM_INFO
	.align		4
.L_14812:
        /*0018*/ 	.byte	0x04, 0x17
        /*001a*/ 	.short	(.L_14814 - .L_14813)
.L_14813:
        /*001c*/ 	.word	0x00000000
        /*0020*/ 	.short	0x0002
        /*0022*/ 	.short	0x0068
        /*0024*/ 	.byte	0x00, 0xf0, 0x21, 0x00


	//----- nvinfo : EIATTR_KPARAM_INFO
	.align		4
.L_14814:
        /*0028*/ 	.byte	0x04, 0x17
        /*002a*/ 	.short	(.L_14816 - .L_14815)
.L_14815:
        /*002c*/ 	.word	0x00000000
        /*0030*/ 	.short	0x0001
        /*0032*/ 	.short	0x0058
        /*0034*/ 	.byte	0x00, 0xf0, 0x41, 0x00


	//----- nvinfo : EIATTR_KPARAM_INFO
	.align		4
.L_14816:
        /*0038*/ 	.byte	0x04, 0x17
        /*003a*/ 	.short	(.L_14818 - .L_14817)
.L_14817:
        /*003c*/ 	.word	0x00000000
        /*0040*/ 	.short	0x0000
        /*0042*/ 	.short	0x0000
        /*0044*/ 	.byte	0x00, 0xf0, 0x61, 0x01


	//----- nvinfo : EIATTR_SPARSE_MMA_MASK
	.align		4
.L_14818:
        /*0048*/ 	.byte	0x03, 0x50
        /*004a*/ 	.short	0x0000


	//----- nvinfo : EIATTR_MAXREG_COUNT
	.align		4
        /*004c*/ 	.byte	0x03, 0x1b
        /*004e*/ 	.short	0x00ff


	//----- nvinfo : EIATTR_EXTERNS
	.align		4
        /*0050*/ 	.byte	0x04, 0x0f
        /*0052*/ 	.short	(.L_14820 - .L_14819)


	//   ....[0]....
	.align		4
.L_14819:
        /*0054*/ 	.word	index@(__assertfail)


	//----- nvinfo : EIATTR_MERCURY_ISA_VERSION
	.align		4
.L_14820:
        /*0058*/ 	.byte	0x03, 0x5f
        /*005a*/ 	.short	0x0101


	//----- nvinfo : EIATTR_COOP_GROUP_MASK_REGIDS
	.align		4
        /*005c*/ 	.byte	0x04, 0x29
        /*005e*/ 	.short	(.L_14822 - .L_14821)


	//   ....[0]....
.L_14821:
        /*0060*/ 	.word	0xffffffff


	//   ....[1]....
        /*0064*/ 	.word	0xffffffff


	//   ....[2]....
        /*0068*/ 	.word	0xffffffff


	//   ....[3]....
        /*006c*/ 	.word	0xffffffff


	//   ....[4]....
        /*0070*/ 	.word	0xffffffff


	//   ....[5]....
        /*0074*/ 	.word	0xffffffff


	//   ....[6]....
        /*0078*/ 	.word	0xffffffff


	//   ....[7]....
        /*007c*/ 	.word	0xffffffff


	//   ....[8]....
        /*0080*/ 	.word	0xffffffff


	//   ....[9]....
        /*0084*/ 	.word	0xffffffff


	//   ....[10]....
        /*0088*/ 	.word	0x0500000f


	//   ....[11]....
        /*008c*/ 	.word	0x0500000f


	//   ....[12]....
        /*0090*/ 	.word	0x0500000f


	//   ....[13]....
        /*0094*/ 	.word	0x0500000f


	//   ....[14]....
        /*0098*/ 	.word	0x0500000f


	//   ....[15]....
        /*009c*/ 	.word	0x0500000f


	//   ....[16]....
        /*00a0*/ 	.word	0x0500000f


	//   ....[17]....
        /*00a4*/ 	.word	0x0500000f


	//   ....[18]....
        /*00a8*/ 	.word	0x0500000f


	//   ....[19]....
        /*00ac*/ 	.word	0x0500000f


	//----- nvinfo : EIATTR_COOP_GROUP_INSTR_OFFSETS
	.align		4
.L_14822:
        /*00b0*/ 	.byte	0x04, 0x28
        /*00b2*/ 	.short	(.L_14824 - .L_14823)


	//   ....[0]....
.L_14823:
        /*00b4*/ 	.word	0x000011f0


	//   ....[1]....
        /*00b8*/ 	.word	0x00001220


	//   ....[2]....
        /*00bc*/ 	.word	0x00001240


	//   ....[3]....
        /*00c0*/ 	.word	0x00001260


	//   ....[4]....
        /*00c4*/ 	.word	0x00001280


	//   ....[5]....
        /*00c8*/ 	.word	0x00001710


	//   ....[6]....
        /*00cc*/ 	.word	0x00001730


	//   ....[7]....
        /*00d0*/ 	.word	0x00001750


	//   ....[8]....
        /*00d4*/ 	.word	0x00001770


	//   ....[9]....
        /*00d8*/ 	.word	0x00001790


	//   ....[10]....
        /*00dc*/ 	.word	0x000020c0


	//   ....[11]....
        /*00e0*/ 	.word	0x00002140


	//   ....[12]....
        /*00e4*/ 	.word	0x000021a0


	//   ....[13]....
        /*00e8*/ 	.word	0x00002200


	//   ....[14]....
        /*00ec*/ 	.word	0x00002270


	//   ....[15]....
        /*00f0*/ 	.word	0x00002750


	//   ....[16]....
        /*00f4*/ 	.word	0x000027b0


	//   ....[17]....
        /*00f8*/ 	.word	0x00002810


	//   ....[18]....
        /*00fc*/ 	.word	0x00002870


	//   ....[19]....
        /*0100*/ 	.word	0x000028d0


	//----- nvinfo : EIATTR_VRC_CTA_INIT_COUNT
	.align		4
.L_14824:
        /*0104*/ 	.byte	0x02, 0x4a
	.zero		1
	.zero		1


	//----- nvinfo : EIATTR_SYSCALL_OFFSETS
	.align		4
        /*0108*/ 	.byte	0x04, 0x46
        /*010a*/ 	.short	(.L_14826 - .L_14825)


	//   ....[0]....
.L_14825:
        /*010c*/ 	.word	0x00000190


	//----- nvinfo : EIATTR_EXIT_INSTR_OFFSETS
	.align		4
.L_14826:
        /*0110*/ 	.byte	0x04, 0x1c
        /*0112*/ 	.short	(.L_14828 - .L_14827)


	//   ....[0]....
.L_14827:
        /*0114*/ 	.word	0x00000240


	//   ....[1]....
        /*0118*/ 	.word	0x00002060


	//----- nvinfo : EIATTR_CRS_STACK_SIZE
	.align		4
.L_14828:
        /*011c*/ 	.byte	0x04, 0x1e
        /*011e*/ 	.short	(.L_14830 - .L_14829)
.L_14829:
        /*0120*/ 	.word	0x00000000


	//----- nvinfo : EIATTR_CBANK_PARAM_SIZE
	.align		4
.L_14830:
        /*0124*/ 	.byte	0x03, 0x19
        /*0126*/ 	.short	0x0078


	//----- nvinfo : EIATTR_PARAM_CBANK
	.align		4
        /*0128*/ 	.byte	0x04, 0x0a
        /*012a*/ 	.short	(.L_14832 - .L_14831)
	.align		4
.L_14831:
        /*012c*/ 	.word	index@(.nv.constant0._Z15SoftmaxWarpImplI22BroadcastScaleMaskLoadIffbLm2EiE11DirectStoreIffEfLi1ELi7ELi32ELi1ELb0EL9Algorithm0EEvT_T0_ll)
        /*0130*/ 	.short	0x0380
        /*0132*/ 	.short	0x0078


	//----- nvinfo : EIATTR_SW_WAR
	.align		4
.L_14832:
        /*0134*/ 	.byte	0x04, 0x36
        /*0136*/ 	.short	(.L_14834 - .L_14833)
.L_14833:
        /*0138*/ 	.word	0x00000008
.L_14834:


//--------------------- .nv.info._Z15SoftmaxWarpImplI22BroadcastScaleMaskLoadIffbLm2EiE11DirectStoreIffEfLi1ELi6ELi32ELi1ELb1EL9Algorithm0EEvT_T0_ll --------------------------
	.section	.nv.info._Z15SoftmaxWarpImplI22BroadcastScaleMaskLoadIffbLm2EiE11DirectStoreIffEfLi1ELi6ELi32ELi1ELb1EL9Algorithm0EEvT_T0_ll,"",@"SHT_CUDA_INFO"
	.sectionflags	@""
	.align	4


	//----- nvinfo : EIATTR_CUDA_API_VERSION
	.align		4
        /*0000*/ 	.byte	0x04, 0x37
        /*0002*/ 	.short	(.L_14836 - .L_14835)
.L_14835:
        /*0004*/ 	.word	0x00000082


	//----- nvinfo : EIATTR_KPARAM_INFO
	.align		4
.L_14836:
        /*0008*/ 	.byte	0x04, 0x17
        /*000a*/ 	.short	(.L_14838 - .L_14837)
.L_14837:
        /*000c*/ 	.word	0x00000000
        /*0010*/ 	.short	0x0003
        /*0012*/ 	.short	0x0070
        /*0014*/ 	.byte	0x00, 0xf0, 0x21, 0x00


	//----- nvinfo : EIATTR_KPARAM_INFO
	.align		4
.L_14838:
        /*0018*/ 	.byte	0x04, 0x17
        /*001a*/ 	.short	(.L_14840 - .L_14839)
.L_14839:
        /*001c*/ 	.word	0x00000000
        /*0020*/ 	.short	0x0002
        /*0022*/ 	.short	0x0068
        /*0024*/ 	.byte	0x00, 0xf0, 0x21, 0x00


	//----- nvinfo : EIATTR_KPARAM_INFO
	.align		4
.L_14840:
        /*0028*/ 	.byte	0x04, 0x17
        /*002a*/ 	.short	(.L_14842 - .L_14841)
.L_14841:
        /*002c*/ 	.word	0x00000000
        /*0030*/ 	.short	0x0001
        /*0032*/ 	.short	0x0058
        /*0034*/ 	.byte	0x00, 0xf0, 0x41, 0x00


	//----- nvinfo : EIATTR_KPARAM_INFO
	.align		4
.L_14842:
        /*0038*/ 	.byte	0x04, 0x17
        /*003a*/ 	.short	(.L_14844 - .L_14843)
.L_14843:
        /*003c*/ 	.word	0x00000000
        /*0040*/ 	.short	0x0000
        /*0042*/ 	.short	0x0000
        /*0044*/ 	.byte	0x00, 0xf0, 0x61, 0x01


	//----- nvinfo : EIATTR_SPARSE_MMA_MASK
	.align		4
.L_14844:
        /*0048*/ 	.byte	0x03, 0x50
        /*004a*/ 	.short	0x0000


	//----- nvinfo : EIATTR_MAXREG_COUNT
	.align		4
        /*004c*/ 	.byte	0x03, 0x1b
        /*004e*/ 	.short	0x00ff


	//----- nvinfo : EIATTR_EXTERNS
	.align		4
        /*0050*/ 	.byte	0x04, 0x0f
        /*0052*/ 	.short	(.L_14846 - .L_14845)


	//   ....[0]....
	.align		4
.L_14845:
        /*0054*/ 	.word	index@(__assertfail)


	//----- nvinfo : EIATTR_MERCURY_ISA_VERSION
	.align		4
.L_14846:
        /*0058*/ 	.byte	0x03, 0x5f
        /*005a*/ 	.short	0x0101


	//----- nvinfo : EIATTR_COOP_GROUP_MASK_REGIDS
	.align		4
        /*005c*/ 	.byte	0x04, 0x29
        /*005e*/ 	.short	(.L_14848 - .L_14847)


	//   ....[0]....
.L_14847:
        /*0060*/ 	.word	0xffffffff


	//   ....[1]....
        /*0064*/ 	.word	0xffffffff


	//   ....[2]....
        /*0068*/ 	.word	0xffffffff


	//   ....[3]....
        /*006c*/ 	.word	0xffffffff


	//   ....[4]....
        /*0070*/ 	.word	0xffffffff


	//   ....[5]....
        /*0074*/ 	.word	0xffffffff


	//   ....[6]....
        /*0078*/ 	.word	0xffffffff


	//   ....[7]....
        /*007c*/ 	.word	0xffffffff


	//   ....[8]....
        /*0080*/ 	.word	0xffffffff


	//   ....[9]....
        /*0084*/ 	.word	0xffffffff


	//   ....[10]....
        /*0088*/ 	.word	0x0500000f


	//   ....[11]....
        /*008c*/ 	.word	0x0500000f


	//   ....[12]....
        /*0090*/ 	.word	0x0500000f


	//   ....[13]....
        /*0094*/ 	.word	0x0500000f


	//   ....[14]....
        /*0098*/ 	.word	0x0500000f


	//   ....[15]....
        /*009c*/ 	.word	0x0500000f


	//   ....[16]....
        /*00a0*/ 	.word	0x0500000f


	//   ....[17]....
        /*00a4*/ 	.word	0x0500000f


	//   ....[18]....
        /*00a8*/ 	.word	0x0500000f


	//   ....[19]....
        /*00ac*/ 	.word	0x0500000f


	//----- nvinfo : EIATTR_COOP_GROUP_INSTR_OFFSETS
	.align		4
.L_14848:
        /*00b0*/ 	.byte	0x04, 0x28
        /*00b2*/ 	.short	(.L_14850 - .L_14849)


	//   ....[0]....
.L_14849:
        /*00b4*/ 	.word	0x00001930


	//   ....[1]....
        /*00b8*/ 	.word	0x00001960


	//   ....[2]....
        /*00bc*/ 	.word	0x00001980


	//   ....[3]....
        /*00c0*/ 	.word	0x000019a0


	//   ....[4]....
        /*00c4*/ 	.word	0x000019c0


	//   ....[5]....
        /*00c8*/ 	.word	0x00001db0


	//   ....[6]....
        /*00cc*/ 	.word	0x00001dd0


	//   ....[7]....
        /*00d0*/ 	.word	0x00001df0


	//   ....[8]....
        /*00d4*/ 	.word	0x00001e10


	//   ....[9]....
        /*00d8*/ 	.word	0x00001e30


	//   ....[10]....
        /*00dc*/ 	.word	0x00002680


	//   ....[11]....
        /*00e0*/ 	.word	0x00002700


	//   ....[12]....
        /*00e4*/ 	.word	0x00002760


	//   ....[13]....
        /*00e8*/ 	.word	0x000027c0


	//   ....[14]....
        /*00ec*/ 	.word	0x00002820


	//   ....[15]....
        /*00f0*/ 	.word	0x00002c70


	//   ....[16]....
        /*00f4*/ 	.word	0x00002cd0


	//   ....[17]....
        /*00f8*/ 	.word	0x00002d30


	//   ....[18]....
        /*00fc*/ 	.word	0x00002d90


	//   ....[19]....
        /*0100*/ 	.word	0x00002df0


	//----- nvinfo : EIATTR_VRC_CTA_INIT_COUNT
	.align		4
.L_14850:
        /*0104*/ 	.byte	0x02, 0x4a
	.zero		1
	.zero		1


	//----- nvinfo : EIATTR_SYSCALL_OFFSETS
	.align		4
        /*0108*/ 	.byte	0x04, 0x46
        /*010a*/ 	.short	(.L_14852 - .L_14851)


	//   ....[0]....
.L_14851:
        /*010c*/ 	.word	0x000001c0


	//----- nvinfo : EIATTR_EXIT_INSTR_OFFSETS
	.align		4
.L_14852:
        /*0110*/ 	.byte	0x04, 0x1c
        /*0112*/ 	.short	(.L_14854 - .L_14853)


	//   ....[0]....
.L_14853:
        /*0114*/ 	.word	0x00000270


	//   ....[1]....
        /*0118*/ 	.word	0x00002620


	//----- nvinfo : EIATTR_CRS_STACK_SIZE
	.align		4
.L_14854:
        /*011c*/ 	.byte	0x04, 0x1e
        /*011e*/ 	.short	(.L_14856 - .L_14855)
.L_14855:
        /*0120*/ 	.word	0x00000000


	//----- nvinfo : EIATTR_CBANK_PARAM_SIZE
	.align		4
.L_14856:
        /*0124*/ 	.byte	0x03, 0x19
        /*0126*/ 	.short	0x0078


	//----- nvinfo : EIATTR_PARAM_CBANK
	.align		4
        /*0128*/ 	.byte	0x04, 0x0a
        /*012a*/ 	.short	(.L_14858 - .L_14857)
	.align		4
.L_14857:
        /*012c*/ 	.word	index@(.nv.constant0._Z15SoftmaxWarpImplI22BroadcastScaleMaskLoadIffbLm2EiE11DirectStoreIffEfLi1ELi6ELi32ELi1ELb1EL9Algorithm0EEvT_T0_ll)
        /*0130*/ 	.short	0x0380
        /*0132*/ 	.short	0x0078


	//----- nvinfo : EIATTR_SW_WAR
	.align		4
.L_14858:
        /*0134*/ 	.byte	0x04, 0x36
        /*0136*/ 	.short	(.L_14860 - .L_14859)
.L_14859:
        /*0138*/ 	.word	0x00000008
.L_14860:


//--------------------- .nv.info._Z15SoftmaxWarpImplI22BroadcastScaleMaskLoadIffbLm2EiE11DirectStoreIffEfLi1ELi6ELi32ELi1ELb0EL9Algorithm0EEvT_T0_ll --------------------------
	.section	.nv.info._Z15SoftmaxWarpImplI22BroadcastScaleMaskLoadIffbLm2EiE11DirectStoreIffEfLi1ELi6ELi32ELi1ELb0EL9Algorithm0EEvT_T0_ll,"",@"SHT_CUDA_INFO"
	.sectionflags	@""
	.align	4


	//----- nvinfo : EIATTR_CUDA_API_VERSION
	.align		4
        /*0000*/ 	.byte	0x04, 0x37
        /*0002*/ 	.short	(.L_14862 - .L_14861)
.L_14861:
        /*0004*/ 	.word	0x00000082


	//----- nvinfo : EIATTR_KPARAM_INFO
	.align		4
.L_14862:
        /*0008*/ 	.byte	0x04, 0x17
        /*000a*/ 	.short	(.L_14864 - .L_14863)
.L_14863:
        /*000c*/ 	.word	0x00000000
        /*0010*/ 	.short	0x0003
        /*0012*/ 	.short	0x0070
        /*0014*/ 	.byte	0x00, 0xf0, 0x21, 0x00


	//----- nvinfo : EIATTR_KPARAM_INFO
	.align		4
.L_14864:
        /*0018*/ 	.byte	0x04, 0x17
        /*001a*/ 	.short	(.L_14866 - .L_14865)
.L_14865:
        /*001c*/ 	.word	0x00000000
        /*0020*/ 	.short	0x0002
        /*0022*/ 	.short	0x0068
        /*0024*/ 	.byte	0x00, 0xf0, 0x21, 0x00


	//----- nvinfo : EIATTR_KPARAM_INFO
	.align		4
.L_14866:
        /*0028*/ 	.byte	0x04, 0x17
        /*002a*/ 	.short	(.L_14868 - .L_14867)
.L_14867:
        /*002c*/ 	.word	0x00000000
        /*0030*/ 	.short	0x0001
        /*0032*/ 	.short	0x0058
        /*0034*/ 	.byte	0x00, 0xf0, 0x41, 0x00


	//----- nvinfo : EIATTR_KPARAM_INFO
	.align		4
.L_14868:
        /*0038*/ 	.byte	0x04, 0x17
        /*003a*/ 	.short	(.L_14870 - .L_14869)
.L_14869:
        /*003c*/ 	.word	0x00000000
        /*0040*/ 	.short	0x0000
        /*0042*/ 	.short	0x0000
        /*0044*/ 	.byte	0x00, 0xf0, 0x61, 0x01


	//----- nvinfo : EIATTR_SPARSE_MMA_MASK
	.align		4
.L_14870:
        /*0048*/ 	.byte	0x03, 0x50
        /*004a*/ 	.short	0x0000


	//----- nvinfo : EIATTR_MAXREG_COUNT
	.align		4
        /*004c*/ 	.byte	0x03, 0x1b
        /*004e*/ 	.short	0x00ff


	//----- nvinfo : EIATTR_EXTERNS
	.align		4
        /*0050*/ 	.byte	0x04, 0x0f
        /*0052*/ 	.short	(.L_14872 - .L_14871)


	//   ....[0]....
	.align		4
.L_14871:
        /*0054*/ 	.word	index@(__assertfail)


	//----- nvinfo : EIATTR_MERCURY_ISA_VERSION
	.align		4
.L_14872:
        /*0058*/ 	.byte	0x03, 0x5f
        /*005a*/ 	.short	0x0101


	//----- nvinfo : EIATTR_COOP_GROUP_MASK_REGIDS
	.align		4
        /*005c*/ 	.byte	0x04, 0x29
        /*005e*/ 	.short	(.L_14874 - .L_14873)


	//   ....[0]....
.L_14873:
        /*0060*/ 	.word	0xffffffff


	//   ....[1]....
        /*0064*/ 	.word	0xffffffff


	//   ....[2]....
        /*0068*/ 	.word	0xffffffff


	//   ....[3]....
        /*006c*/ 	.word	0xffffffff


	//   ....[4]....
        /*0070*/ 	.word	0xffffffff


	//   ....[5]....
        /*0074*/ 	.word	0xffffffff


	//   ....[6]....
        /*0078*/ 	.word	0xffffffff


	//   ....[7]....
        /*007c*/ 	.word	0xffffffff


	//   ....[8]....
        /*0080*/ 	.word	0xffffffff


	//   ....[9]....
        /*0084*/ 	.word	0xffffffff


	//   ....[10]....
        /*0088*/ 	.word	0x0500000f


	//   ....[11]....
        /*008c*/ 	.word	0x0500000f


	//   ....[12]....
        /*0090*/ 	.word	0x0500000f


	//   ....[13]....
        /*0094*/ 	.word	0x0500000f


	//   ....[14]....
        /*0098*/ 	.word	0x0500000f


	//   ....[15]....
        /*009c*/ 	.word	0x0500000f


	//   ....[16]....
        /*00a0*/ 	.word	0x0500000f


	//   ....[17]....
        /*00a4*/ 	.word	0x0500000f


	//   ....[18]....
        /*00a8*/ 	.word	0x0500000f


	//   ....[19]....
        /*00ac*/ 	.word	0x0500000f


	//----- nvinfo : EIATTR_COOP_GROUP_INSTR_OFFSETS
	.align		4
.L_14874:
        /*00b0*/ 	.byte	0x04, 0x28
        /*00b2*/ 	.short	(.L_14876 - .L_14875)


	//   ....[0]....
.L_14875:
        /*00b4*/ 	.word	0x00001010


	//   ....[1]....
        /*00b8*/ 	.word	0x00001040


	//   ....[2]....
        /*00bc*/ 	.word	0x00001060


	//   ....[3]....
        /*00c0*/ 	.word	0x00001080


	//   ....[4]....
        /*00c4*/ 	.word	0x000010a0


	//   ....[5]....
        /*00c8*/ 	.word	0x00001490


	//   ....[6]....
        /*00cc*/ 	.word	0x000014b0


	//   ....[7]....
        /*00d0*/ 	.word	0x000014d0


	//   ....[8]....
        /*00d4*/ 	.word	0x000014f0


	//   ....[9]....
        /*00d8*/ 	.word	0x00001510


	//   ....[10]....
        /*00dc*/ 	.word	0x00001cc0


	//   ....[11]....
        /*00e0*/ 	.word	0x00001d40


	//   ....[12]....
        /*00e4*/ 	.word	0x00001da0


	//   ....[13]....
        /*00e8*/ 	.word	0x00001e00


	//   ....[14]....
        /*00ec*/ 	.word	0x00001e70


	//   ....[15]....
        /*00f0*/ 	.word	0x000022b0


	//   ....[16]....
        /*00f4*/ 	.word	0x00002310


	//   ....[17]....
        /*00f8*/ 	.word	0x00002370


	//   ....[18]....
        /*00fc*/ 	.word	0x000023d0


	//   ....[19]....
        /*0100*/ 	.word	0x00002430


	//----- nvinfo : EIATTR_VRC_CTA_INIT_COUNT
	.align		4
.L_14876:
        /*0104*/ 	.byte	0x02, 0x4a
	.zero		1
	.zero		1


	//----- nvinfo : EIATTR_SYSCALL_OFFSETS
	.align		4
        /*0108*/ 	.byte	0x04, 0x46
        /*010a*/ 	.short	(.L_14878 - .L_14877)


	//   ....[0]....
.L_14877:
        /*010c*/ 	.word	0x00000190


	//----- nvinfo : EIATTR_EXIT_INSTR_OFFSETS
	.align		4
.L_14878:
        /*0110*/ 	.byte	0x04, 0x1c
        /*0112*/ 	.short	(.L_14880 - .L_14879)


	//   ....[0]....
.L_14879:
        /*0114*/ 	.word	0x00000240


	//   ....[1]....
        /*0118*/ 	.word	0x00001c60


	//----- nvinfo : EIATTR_CRS_STACK_SIZE
	.align		4
.L_14880:
        /*011c*/ 	.byte	0x04, 0x1e
        /*011e*/ 	.short	(.L_14882 - .L_14881)
.L_14881:
        /*0120*/ 	.word	0x00000000


	//----- nvinfo : EIATTR_CBANK_PARAM_SIZE
	.align		4
.L_14882:
        /*0124*/ 	.byte	0x03, 0x19
        /*0126*/ 	.short	0x0078


	//----- nvinfo : EIATTR_PARAM_CBANK
	.align		4
        /*0128*/ 	.byte	0x04, 0x0a
        /*012a*/ 	.short	(.L_14884 - .L_14883)
	.align		4
.L_14883:
        /*012c*/ 	.word	index@(.nv.constant0._Z15SoftmaxWarpImplI22BroadcastScaleMaskLoadIffbLm2EiE11DirectStoreIffEfLi1ELi6ELi32ELi1ELb0EL9Algorithm0EEvT_T0_ll)
        /*0130*/ 	.short	0x0380
        /*0132*/ 	.short	0x0078


	//----- nvinfo : EIATTR_SW_WAR
	.align		4
.L_14884:
        /*0134*/ 	.byte	0x04, 0x36
        /*0136*/ 	.short	(.L_14886 - .L_14885)
.L_14885:
        /*0138*/ 	.word	0x00000008
.L_14886:


//--------------------- .nv.info._Z15SoftmaxWarpImplI22BroadcastScaleMaskLoadIffbLm2EiE11DirectStoreIffEfLi1ELi5ELi32ELi1ELb1EL9Algorithm0EEvT_T0_ll --------------------------
	.section	.nv.info._Z15SoftmaxWarpImplI22BroadcastScaleMaskLoadIffbLm2EiE11DirectStoreIffEfLi1ELi5ELi32ELi1ELb1EL9Algorithm0EEvT_T0_ll,"",@"SHT_CUDA_INFO"
	.sectionflags	@""
	.align	4


	//----- nvinfo : EIATTR_CUDA_API_VERSION
	.align		4
        /*0000*/ 	.byte	0x04, 0x37
        /*0002*/ 	.short	(.L_14888 - .L_14887)
.L_14887:
        /*0004*/ 	.word	0x00000082


	//----- nvinfo : EIATTR_KPARAM_INFO
	.align		4
.L_14888:
        /*0008*/ 	.byte	0x04, 0x17
        /*000a*/ 	.short	(.L_14890 - .L_14889)
.L_14889:
        /*000c*/ 	.word	0x00000000
        /*0010*/ 	.short	0x0003
        /*0012*/ 	.short	0x0070
        /*0014*/ 	.byte	0x00, 0xf0, 0x21, 0x00


	//----- nvinfo : EIATTR_KPARAM_INFO
	.align		4
.L_14890:
        /*0018*/ 	.byte	0x04, 0x17
        /*001a*/ 	.short	(.L_14892 - .L_14891)
.L_14891:
        /*001c*/ 	.word	0x00000000
        /*0020*/ 	.short	0x0002
        /*0022*/ 	.short	0x0068
        /*0024*/ 	.byte	0x00, 0xf0, 0x21, 0x00


	//----- nvinfo : EIATTR_KPARAM_INFO
	.align		4
.L_14892:
        /*0028*/ 	.byte	0x04, 0x17
        /*002a*/ 	.short	(.L_14894 - .L_14893)
.L_14893:
        /*002c*/ 	.word	0x00000000
        /*0030*/ 	.short	0x0001
        /*0032*/ 	.short	0x0058
        /*0034*/ 	.byte	0x00, 0xf0, 0x41, 0x00


	//----- nvinfo : EIATTR_KPARAM_INFO
	.align		4
.L_14894:
        /*0038*/ 	.byte	0x04, 0x17
        /*003a*/ 	.short	(.L_14896 - .L_14895)
.L_14895:
        /*003c*/ 	.word	0x00000000
        /*0040*/ 	.short	0x0000
        /*0042*/ 	.short	0x0000
        /*0044*/ 	.byte	0x00, 0xf0, 0x61, 0x01


	//----- nvinfo : EIATTR_SPARSE_MMA_MASK
	.align		4
.L_14896:
        /*0048*/ 	.byte	0x03, 0x50
        /*004a*/ 	.short	0x0000


	//----- nvinfo : EIATTR_MAXREG_COUNT
	.align		4
        /*004c*/ 	.byte	0x03, 0x1b
        /*004e*/ 	.short	0x00ff


	//----- nvinfo : EIATTR_EXTERNS
	.align		4
        /*0050*/ 	.byte	0x04, 0x0f
        /*0052*/ 	.short	(.L_14898 - .L_14897)


	//   ....[0]....
	.align		4
.L_14897:
        /*0054*/ 	.word	index@(__assertfail)


	//----- nvinfo : EIATTR_MERCURY_ISA_VERSION
	.align		4
.L_14898:
        /*0058*/ 	.byte	0x03, 0x5f
        /*005a*/ 	.short	0x0101


	//----- nvinfo : EIATTR_COOP_GROUP_MASK_REGIDS
	.align		4
        /*005c*/ 	.byte	0x04, 0x29
        /*005e*/ 	.short	(.L_14900 - .L_14899)


	//   ....[0]....
.L_14899:
        /*0060*/ 	.word	0xffffffff


	//   ....[1]....
        /*0064*/ 	.word	0xffffffff


	//   ....[2]....
        /*0068*/ 	.word	0xffffffff


	//   ....[3]....
        /*006c*/ 	.word	0xffffffff


	//   ....[4]....
        /*0070*/ 	.word	0xffffffff


	//   ....[5]....
        /*0074*/ 	.word	0xffffffff


	//   ....[6]....
        /*0078*/ 	.word	0xffffffff


	//   ....[7]....
        /*007c*/ 	.word	0xffffffff


	//   ....[8]....
        /*0080*/ 	.word	0xffffffff


	//   ....[9]....
        /*0084*/ 	.word	0xffffffff


	//   ....[10]....
        /*0088*/ 	.word	0x0500000f


	//   ....[11]....
        /*008c*/ 	.word	0x0500000f


	//   ....[12]....
        /*0090*/ 	.word	0x0500000f


	//   ....[13]....
        /*0094*/ 	.word	0x0500000f


	//   ....[14]....
        /*0098*/ 	.word	0x0500000f


	//   ....[15]....
        /*009c*/ 	.word	0x0500000f


	//   ....[16]....
        /*00a0*/ 	.word	0x0500000f


	//   ....[17]....
        /*00a4*/ 	.word	0x0500000f


	//   ....[18]....
        /*00a8*/ 	.word	0x0500000f


	//   ....[19]....
        /*00ac*/ 	.word	0x0500000f


	//----- nvinfo : EIATTR_COOP_GROUP_INSTR_OFFSETS
	.align		4
.L_14900:
        /*00b0*/ 	.byte	0x04, 0x28
        /*00b2*/ 	.short	(.L_14902 - .L_14901)


	//   ....[0]....
.L_14901:
        /*00b4*/ 	.word	0x00001530


	//   ....[1]....
        /*00b8*/ 	.word	0x00001570


	//   ....[2]....
        /*00bc*/ 	.word	0x00001590


	//   ....[3]....
        /*00c0*/ 	.word	0x000015b0


	//   ....[4]....
        /*00c4*/ 	.word	0x000015d0


	//   ....[5]....
        /*00c8*/ 	.word	0x00001910


	//   ....[6]....
        /*00cc*/ 	.word	0x00001930


	//   ....[7]....
        /*00d0*/ 	.word	0x00001950


	//   ....[8]....
        /*00d4*/ 	.word	0x00001970


	//   ....[9]....
        /*00d8*/ 	.word	0x00001990


	//   ....[10]....
        /*00dc*/ 	.word	0x00002100


	//   ....[11]....
        /*00e0*/ 	.word	0x00002180


	//   ....[12]....
        /*00e4*/ 	.word	0x000021e0


	//   ....[13]....
        /*00e8*/ 	.word	0x00002250


	//   ....[14]....
        /*00ec*/ 	.word	0x000022b0


	//   ....[15]....
        /*00f0*/ 	.word	0x00002650


	//   ....[16]....
        /*00f4*/ 	.word	0x000026b0


	//   ....[17]....
        /*00f8*/ 	.word	0x00002710


	//   ....[18]....
        /*00fc*/ 	.word	0x00002770


	//   ....[19]....
        /*0100*/ 	.word	0x000027d0


	//----- nvinfo : EIATTR_VRC_CTA_INIT_COUNT
	.align		4
.L_14902:
        /*0104*/ 	.byte	0x02, 0x4a
	.zero		1
	.zero		1


	//----- nvinfo : EIATTR_SYSCALL_OFFSETS
	.align		4
        /*0108*/ 	.byte	0x04, 0x46
        /*010a*/ 	.short	(.L_14904 - .L_14903)


	//   ....[0]....
.L_14903:
        /*010c*/ 	.word	0x000001c0


	//----- nvinfo : EIATTR_EXIT_INSTR_OFFSETS
	.align		4
.L_14904:
        /*0110*/ 	.byte	0x04, 0x1c
        /*0112*/ 	.short	(.L_14906 - .L_14905)


	//   ....[0]....
.L_14905:
        /*0114*/ 	.word	0x00000270


	//   ....[1]....
        /*0118*/ 	.word	0x000020a0


	//----- nvinfo : EIATTR_CRS_STACK_SIZE
	.align		4
.L_14906:
        /*011c*/ 	.byte	0x04, 0x1e
        /*011e*/ 	.short	(.L_14908 - .L_14907)
.L_14907:
        /*0120*/ 	.word	0x00000000


	//----- nvinfo : EIATTR_CBANK_PARAM_SIZE
	.align		4
.L_14908:
        /*0124*/ 	.byte	0x03, 0x19
        /*0126*/ 	.short	0x0078


	//----- nvinfo : EIATTR_PARAM_CBANK
	.align		4
        /*0128*/ 	.byte	0x04, 0x0a
        /*012a*/ 	.short	(.L_14910 - .L_14909)
	.align		4
.L_14909:
        /*012c*/ 	.word	index@(.nv.constant0._Z15SoftmaxWarpImplI22BroadcastScaleMaskLoadIffbLm2EiE11DirectStoreIffEfLi1ELi5ELi32ELi1ELb1EL9Algorithm0EEvT_T0_ll)
        /*0130*/ 	.short	0x0380
        /*0132*/ 	.short	0x0078


	//----- nvinfo : EIATTR_SW_WAR
	.align		4
.L_14910:
        /*0134*/ 	.byte	0x04, 0x36
        /*0136*/ 	.short	(.L_14912 - .L_14911)
.L_14911:
        /*0138*/ 	.word	0x00000008
.L_14912:


//--------------------- .nv.info._Z15SoftmaxWarpImplI22BroadcastScaleMaskLoadIffbLm2EiE11DirectStoreIffEfLi1ELi5ELi32ELi1ELb0EL9Algorithm0EEvT_T0_ll --------------------------
	.section	.nv.info._Z15SoftmaxWarpImplI22BroadcastScaleMaskLoadIffbLm2EiE11DirectStoreIffEfLi1ELi5ELi32ELi1ELb0EL9Algorithm0EEvT_T0_ll,"",@"SHT_CUDA_INFO"
	.sectionflags	@""
	.align	4


	//----- nvinfo : EIATTR_CUDA_API_VERSION
	.align		4
        /*0000*/ 	.byte	0x04, 0x37
        /*0002*/ 	.short	(.L_14914 - .L_14913)
.L_14913:
        /*0004*/ 	.word	0x00000082


	//----- nvinfo : EIATTR_KPARAM_INFO
	.align		4
.L_14914:
        /*0008*/ 	.byte	0x04, 0x17
        /*000a*/ 	.short	(.L_14916 - .L_14915)
.L_14915:
        /*000c*/ 	.word	0x00000000
        /*0010*/ 	.short	0x0003
        /*0012*/ 	.short	0x0070
        /*0014*/ 	.byte	0x00, 0xf0, 0x21, 0x00


	//----- nvinfo : EIATTR_KPARAM_INFO
	.align		4
.L_14916:
        /*0018*/ 	.byte	0x04, 0x17
        /*001a*/ 	.short	(.L_14918 - .L_14917)
.L_14917:
        /*001c*/ 	.word	0x00000000
        /*0020*/ 	.short	0x0002
        /*0022*/ 	.short	0x0068
        /*0024*/ 	.byte	0x00, 0xf0, 0x21, 0x00


	//----- nvinfo : EIATTR_KPARAM_INFO
	.align		4
.L_14918:
        /*0028*/ 	.byte	0x04, 0x17
        /*002a*/ 	.short	(.L_14920 - .L_14919)
.L_14919:
        /*002c*/ 	.word	0x00000000
        /*0030*/ 	.short	0x0001
        /*0032*/ 	.short	0x0058
        /*0034*/ 	.byte	0x00, 0xf0, 0x41, 0x00


	//----- nvinfo : EIATTR_KPARAM_INFO
	.align		4
.L_14920:
        /*0038*/ 	.byte	0x04, 0x17
        /*003a*/ 	.short	(.L_14922 - .L_14921)
.L_14921:
        /*003c*/ 	.word	0x00000000
        /*0040*/ 	.short	0x0000
        /*0042*/ 	.short	0x0000
        /*0044*/ 	.byte	0x00, 0xf0, 0x61, 0x01


	//----- nvinfo : EIATTR_SPARSE_MMA_MASK
	.align		4
.L_14922:
        /*0048*/ 	.byte	0x03, 0x50
        /*004a*/ 	.short	0x0000


	//----- nvinfo : EIATTR_MAXREG_COUNT
	.align		4
        /*004c*/ 	.byte	0x03, 0x1b
        /*004e*/ 	.short	0x00ff


	//----- nvinfo : EIATTR_EXTERNS
	.align		4
        /*0050*/ 	.byte	0x04, 0x0f
        /*0052*/ 	.short	(.L_14924 - .L_14923)


	//   ....[0]....
	.align		4
.L_14923:
        /*0054*/ 	.word	index@(__assertfail)


	//----- nvinfo : EIATTR_MERCURY_ISA_VERSION
	.align		4
.L_14924:
        /*0058*/ 	.byte	0x03, 0x5f
        /*005a*/ 	.short	0x0101


	//----- nvinfo : EIATTR_COOP_GROUP_MASK_REGIDS
	.align		4
        /*005c*/ 	.byte	0x04, 0x29
        /*005e*/ 	.short	(.L_14926 - .L_14925)


	//   ....[0]....
.L_14925:
        /*0060*/ 	.word	0xffffffff


	//   ....[1]....
        /*0064*/ 	.word	0xffffffff


	//   ....[2]....
        /*0068*/ 	.word	0xffffffff


	//   ....[3]....
        /*006c*/ 	.word	0xffffffff


	//   ....[4]....
        /*0070*/ 	.word	0xffffffff


	//   ....[5]....
        /*0074*/ 	.word	0xffffffff


	//   ....[6]....
        /*0078*/ 	.word	0xffffffff


	//   ....[7]....
        /*007c*/ 	.word	0xffffffff


	//   ....[8]....
        /*0080*/ 	.word	0xffffffff


	//   ....[9]....
        /*0084*/ 	.word	0xffffffff


	//   ....[10]....
        /*0088*/ 	.word	0x0500000f


	//   ....[11]....
        /*008c*/ 	.word	0x0500000f


	//   ....[12]....
        /*0090*/ 	.word	0x0500000f


	//   ....[13]....
        /*0094*/ 	.word	0x0500000f


	//   ....[14]....
        /*0098*/ 	.word	0x0500000f


	//   ....[15]....
        /*009c*/ 	.word	0x0500000f


	//   ....[16]....
        /*00a0*/ 	.word	0x0500000f


	//   ....[17]....
        /*00a4*/ 	.word	0x0500000f


	//   ....[18]....
        /*00a8*/ 	.word	0x0500000f


	//   ....[19]....
        /*00ac*/ 	.word	0x0500000f


	//----- nvinfo : EIATTR_COOP_GROUP_INSTR_OFFSETS
	.align		4
.L_14926:
        /*00b0*/ 	.byte	0x04, 0x28
        /*00b2*/ 	.short	(.L_14928 - .L_14927)


	//   ....[0]....
.L_14927:
        /*00b4*/ 	.word	0x00000e20


	//   ....[1]....
        /*00b8*/ 	.word	0x00000e60


	//   ....[2]....
        /*00bc*/ 	.word	0x00000e80


	//   ....[3]....
        /*00c0*/ 	.word	0x00000ea0


	//   ....[4]....
        /*00c4*/ 	.word	0x00000ec0


	//   ....[5]....
        /*00c8*/ 	.word	0x00001200


	//   ....[6]....
        /*00cc*/ 	.word	0x00001220


	//   ....[7]....
        /*00d0*/ 	.word	0x00001240


	//   ....[8]....
        /*00d4*/ 	.word	0x00001260


	//   ....[9]....
        /*00d8*/ 	.word	0x00001280


	//   ....[10]....
        /*00dc*/ 	.word	0x00001960


	//   ....[11]....
        /*00e0*/ 	.word	0x000019e0


	//   ....[12]....
        /*00e4*/ 	.word	0x00001a40


	//   ....[13]....
        /*00e8*/ 	.word	0x00001aa0


	//   ....[14]....
        /*00ec*/ 	.word	0x00001b10


	//   ....[15]....
        /*00f0*/ 	.word	0x00001eb0


	//   ....[16]....
        /*00f4*/ 	.word	0x00001f10


	//   ....[17]....
        /*00f8*/ 	.word	0x00001f70


	//   ....[18]....
        /*00fc*/ 	.word	0x00001fd0


	//   ....[19]....
        /*0100*/ 	.word	0x00002030


	//----- nvinfo : EIATTR_VRC_CTA_INIT_COUNT
	.align		4
.L_14928:
        /*0104*/ 	.byte	0x02, 0x4a
	.zero		1
	.zero		1


	//----- nvinfo : EIATTR_SYSCALL_OFFSETS
	.align		4
        /*0108*/ 	.byte	0x04, 0x46
        /*010a*/ 	.short	(.L_14930 - .L_14929)


	//   ....[0]....
.L_14929:
        /*010c*/ 	.word	0x00000190


	//----- nvinfo : EIATTR_EXIT_INSTR_OFFSETS
	.align		4
.L_14930:
        /*0110*/ 	.byte	0x04, 0x1c
        /*0112*/ 	.short	(.L_14932 - .L_14931)


	//   ....[0]....
.L_14931:
        /*0114*/ 	.word	0x00000240


	//   ....[1]....
        /*0118*/ 	.word	0x00001900


	//----- nvinfo : EIATTR_CRS_STACK_SIZE
	.align		4
.L_14932:
        /*011c*/ 	.byte	0x04, 0x1e
        /*011e*/ 	.short	(.L_14934 - .L_14933)
.L_14933:
        /*0120*/ 	.word	0x00000000


	//----- nvinfo : EIATTR_CBANK_PARAM_SIZE
	.align		4
.L_14934:
        /*0124*/ 	.byte	0x03, 0x19
        /*0126*/ 	.short	0x0078


	//----- nvinfo : EIATTR_PARAM_CBANK
	.align		4
        /*0128*/ 	.byte	0x04, 0x0a
        /*012a*/ 	.short	(.L_14936 - .L_14935)
	.align		4
.L_14935:
        /*012c*/ 	.word	index@(.nv.constant0._Z15SoftmaxWarpImplI22BroadcastScaleMaskLoadIffbLm2EiE11DirectStoreIffEfLi1ELi5ELi32ELi1ELb0EL9Algorithm0EEvT_T0_ll)
        /*0130*/ 	.short	0x0380
        /*0132*/ 	.short	0x0078


	//----- nvinfo : EIATTR_SW_WAR
	.align		4
.L_14936:
        /*0134*/ 	.byte	0x04, 0x36
        /*0136*/ 	.short	(.L_14938 - .L_14937)
.L_14937:
        /*0138*/ 	.word	0x00000008
.L_14938:


//--------------------- .nv.info._Z15SoftmaxWarpImplI22BroadcastScaleMaskLoadIffbLm2EiE11DirectStoreIffEfLi1ELi4ELi32ELi1ELb1EL9Algorithm0EEvT_T0_ll --------------------------
	.section	.nv.info._Z15SoftmaxWarpImplI22BroadcastScaleMaskLoadIffbLm2EiE11DirectStoreIffEfLi1ELi4ELi32ELi1ELb1EL9Algorithm0EEvT_T0_ll,"",@"SHT_CUDA_INFO"
	.sectionflags	@""
	.align	4


	//----- nvinfo : EIATTR_CUDA_API_VERSION
	.align		4
        /*0000*/ 	.byte	0x04, 0x37
        /*0002*/ 	.short	(.L_14940 - .L_14939)
.L_14939:
        /*0004*/ 	.word	0x00000082


	//----- nvinfo : EIATTR_KPARAM_INFO
	.align		4
.L_14940:
        /*0008*/ 	.byte	0x04, 0x17
        /*000a*/ 	.short	(.L_14942 - .L_14941)
.L_14941:
        /*000c*/ 	.word	0x00000000
        /*0010*/ 	.short	0x0003
        /*0012*/ 	.short	0x0070
        /*0014*/ 	.byte	0x00, 0xf0, 0x21, 0x00


	//----- nvinfo : EIATTR_KPARAM_INFO
	.align		4
.L_14942:
        /*0018*/ 	.byte	0x04, 0x17
        /*001a*/ 	.short	(.L_14944 - .L_14943)
.L_14943:
        /*001c*/ 	.word	0x00000000
        /*0020*/ 	.short	0x0002
        /*0022*/ 	.short	0x0068
        /*0024*/ 	.byte	0x00, 0xf0, 0x21, 0x00


	//----- nvinfo : EIATTR_KPARAM_INFO
	.align		4
.L_14944:
        /*0028*/ 	.byte	0x04, 0x17
        /*002a*/ 	.short	(.L_14946 - .L_14945)
.L_14945:
        /*002c*/ 	.word	0x00000000
        /*0030*/ 	.short	0x0001
        /*0032*/ 	.short	0x0058
        /*0034*/ 	.byte	0x00, 0xf0, 0x41, 0x00


	//----- nvinfo : EIATTR_KPARAM_INFO
	.align		4
.L_14946:
        /*0038*/ 	.byte	0x04, 0x17
        /*003a*/ 	.short	(.L_14948 - .L_14947)
.L_14947:
        /*003c*/ 	.word	0x00000000
        /*0040*/ 	.short	0x0000
        /*0042*/ 	.short	0x0000
        /*0044*/ 	.byte	0x00, 0xf0, 0x61, 0x01


	//----- nvinfo : EIATTR_SPARSE_MMA_MASK
	.align		4
.L_14948:
        /*0048*/ 	.byte	0x03, 0x50
        /*004a*/ 	.short	0x0000


	//----- nvinfo : EIATTR_MAXREG_COUNT
	.align		4
        /*004c*/ 	.byte	0x03, 0x1b
        /*004e*/ 	.short	0x00ff


	//----- nvinfo : EIATTR_EXTERNS
	.align		4
        /*0050*/ 	.byte	0x04, 0x0f
        /*0052*/ 	.short	(.L_14950 - .L_14949)


	//   ....[0]....
	.align		4
.L_14949:
        /*0054*/ 	.word	index@(__assertfail)


	//----- nvinfo : EIATTR_MERCURY_ISA_VERSION
	.align		4
.L_14950:
        /*0058*/ 	.byte	0x03, 0x5f
        /*005a*/ 	.short	0x0101


	//----- nvinfo : EIATTR_COOP_GROUP_MASK_REGIDS
	.align		4
        /*005c*/ 	.byte	0x04, 0x29
        /*005e*/ 	.short	(.L_14952 - .L_14951)


	//   ....[0]....
.L_14951:
        /*0060*/ 	.word	0xffffffff


	//   ....[1]....
        /*0064*/ 	.word	0xffffffff


	//   ....[2]....
        /*0068*/ 	.word	0xffffffff


	//   ....[3]....
        /*006c*/ 	.word	0xffffffff


	//   ....[4]....
        /*0070*/ 	.word	0xffffffff


	//   ....[5]....
        /*0074*/ 	.word	0xffffffff


	//   ....[6]....
        /*0078*/ 	.word	0xffffffff


	//   ....[7]....
        /*007c*/ 	.word	0xffffffff


	//   ....[8]....
        /*0080*/ 	.word	0xffffffff


	//   ....[9]....
        /*0084*/ 	.word	0xffffffff


	//   ....[10]....
        /*0088*/ 	.word	0x0500000f


	//   ....[11]....
        /*008c*/ 	.word	0x0500000f


	//   ....[12]....
        /*0090*/ 	.word	0x0500000f


	//   ....[13]....
        /*0094*/ 	.word	0x0500000f


	//   ....[14]....
        /*0098*/ 	.word	0x0500000f


	//   ....[15]....
        /*009c*/ 	.word	0x0500000f


	//   ....[16]....
        /*00a0*/ 	.word	0x0500000f


	//   ....[17]....
        /*00a4*/ 	.word	0x0500000f


	//   ....[18]....
        /*00a8*/ 	.word	0x0500000f


	//   ....[19]....
        /*00ac*/ 	.word	0x0500000f


	//----- nvinfo : EIATTR_COOP_GROUP_INSTR_OFFSETS
	.align		4
.L_14952:
        /*00b0*/ 	.byte	0x04, 0x28
        /*00b2*/ 	.short	(.L_14954 - .L_14953)


	//   ....[0]....
.L_14953:
        /*00b4*/ 	.word	0x00001180


	//   ....[1]....
        /*00b8*/ 	.word	0x000011c0


	//   ....[2]....
        /*00bc*/ 	.word	0x000011e0


	//   ....[3]....
        /*00c0*/ 	.word	0x00001200


	//   ....[4]....
        /*00c4*/ 	.word	0x00001220


	//   ....[5]....
        /*00c8*/ 	.word	0x000014c0


	//   ....[6]....
        /*00cc*/ 	.word	0x000014e0


	//   ....[7]....
        /*00d0*/ 	.word	0x00001500


	//   ....[8]....
        /*00d4*/ 	.word	0x00001520


	//   ....[9]....
        /*00d8*/ 	.word	0x00001540


	//   ....[10]....
        /*00dc*/ 	.word	0x00001b70


	//   ....[11]....
        /*00e0*/ 	.word	0x00001bf0


	//   ....[12]....
        /*00e4*/ 	.word	0x00001c50


	//   ....[13]....
        /*00e8*/ 	.word	0x00001cc0


	//   ....[14]....
        /*00ec*/ 	.word	0x00001d20


	//   ....[15]....
        /*00f0*/ 	.word	0x00002010


	//   ....[16]....
        /*00f4*/ 	.word	0x00002070


	//   ....[17]....
        /*00f8*/ 	.word	0x000020d0


	//   ....[18]....
        /*00fc*/ 	.word	0x00002130


	//   ....[19]....
        /*0100*/ 	.word	0x00002190


	//----- nvinfo : EIATTR_VRC_CTA_INIT_COUNT
	.align		4
.L_14954:
        /*0104*/ 	.byte	0x02, 0x4a
	.zero		1
	.zero		1


	//----- nvinfo : EIATTR_SYSCALL_OFFSETS
	.align		4
        /*0108*/ 	.byte	0x04, 0x46
        /*010a*/ 	.short	(.L_14956 - .L_14955)


	//   ....[0]....
.L_14955:
        /*010c*/ 	.word	0x000001c0


	//----- nvinfo : EIATTR_EXIT_INSTR_OFFSETS
	.align		4
.L_14956:
        /*0110*/ 	.byte	0x04, 0x1c
        /*0112*/ 	.short	(.L_14958 - .L_14957)


	//   ....[0]....
.L_14957:
        /*0114*/ 	.word	0x00000270


	//   ....[1]....
        /*0118*/ 	.word	0x00001b10


	//----- nvinfo : EIATTR_CRS_STACK_SIZE
	.align		4
.L_14958:
        /*011c*/ 	.byte	0x04, 0x1e
        /*011e*/ 	.short	(.L_14960 - .L_14959)
.L_14959:
        /*0120*/ 	.word	0x00000000


	//----- nvinfo : EIATTR_CBANK_PARAM_SIZE
	.align		4
.L_14960:
        /*0124*/ 	.byte	0x03, 0x19
        /*0126*/ 	.short	0x0078


	//----- nvinfo : EIATTR_PARAM_CBANK
	.align		4
        /*0128*/ 	.byte	0x04, 0x0a
        /*012a*/ 	.short	(.L_14962 - .L_14961)
	.align		4
.L_14961:
        /*012c*/ 	.word	index@(.nv.constant0._Z15SoftmaxWarpImplI22BroadcastScaleMaskLoadIffbLm2EiE11DirectStoreIffEfLi1ELi4ELi32ELi1ELb1EL9Algorithm0EEvT_T0_ll)
        /*0130*/ 	.short	0x0380
        /*0132*/ 	.short	0x0078


	//----- nvinfo : EIATTR_SW_WAR
	.align		4
.L_14962:
        /*0134*/ 	.byte	0x04, 0x36
        /*0136*/ 	.short	(.L_14964 - .L_14963)
.L_14963:
        /*0138*/ 	.word	0x00000008
.L_14964:


//--------------------- .nv.info._Z15SoftmaxWarpImplI22BroadcastScaleMaskLoadIffbLm2EiE11DirectStoreIffEfLi1ELi4ELi32ELi1ELb0EL9Algorithm0EEvT_T0_ll --------------------------
	.section	.nv.info._Z15SoftmaxWarpImplI22BroadcastScaleMaskLoadIffbLm2EiE11DirectStoreIffEfLi1ELi4ELi32ELi1ELb0EL9Algorithm0EEvT_T0_ll,"",@"SHT_CUDA_INFO"
	.sectionflags	@""
	.align	4


	//----- nvinfo : EIATTR_CUDA_API_VERSION
	.align		4
        /*0000*/ 	.byte	0x04, 0x37
        /*0002*/ 	.short	(.L_14966 - .L_14965)
.L_14965:
        /*0004*/ 	.word	0x00000082


	//----- nvinfo : EIATTR_KPARAM_INFO
	.align		4
.L_14966:
        /*0008*/ 	.byte	0x04, 0x17
        /*000a*/ 	.short	(.L_14968 - .L_14967)
.L_14967:
        /*000c*/ 	.word	0x00000000
        /*0010*/ 	.short	0x0003
        /*0012*/ 	.short	0x0070
        /*0014*/ 	.byte	0x00, 0xf0, 0x21, 0x00


	//----- nvinfo : EIATTR_KPARAM_INFO
	.align		4
.L_14968:
        /*0018*/ 	.byte	0x04, 0x17
        /*001a*/ 	.short	(.L_14970 - .L_14969)
.L_14969:
        /*001c*/ 	.word	0x00000000
        /*0020*/ 	.short	0x0002
        /*0022*/ 	.short	0x0068
        /*0024*/ 	.byte	0x00, 0xf0, 0x21, 0x00


	//----- nvinfo : EIATTR_KPARAM_INFO
	.align		4
.L_14970:
        /*0028*/ 	.byte	0x04, 0x17
        /*002a*/ 	.short	(.L_14972 - .L_14971)
.L_14971:
        /*002c*/ 	.word	0x00000000
        /*0030*/ 	.short	0x0001
        /*0032*/ 	.short	0x0058
        /*0034*/ 	.byte	0x00, 0xf0, 0x41, 0x00


	//----- nvinfo : EIATTR_KPARAM_INFO
	.align		4
.L_14972:
        /*0038*/ 	.byte	0x04, 0x17
        /*003a*/ 	.short	(.L_14974 - .L_14973)
.L_14973:
        /*003c*/ 	.word	0x00000000
        /*0040*/ 	.short	0x0000
        /*0042*/ 	.short	0x0000
        /*0044*/ 	.byte	0x00, 0xf0, 0x61, 0x01


	//----- nvinfo : EIATTR_SPARSE_MMA_MASK
	.align		4
.L_14974:
        /*0048*/ 	.byte	0x03, 0x50
        /*004a*/ 	.short	0x0000


	//----- nvinfo : EIATTR_MAXREG_COUNT
	.align		4
        /*004c*/ 	.byte	0x03, 0x1b
        /*004e*/ 	.short	0x00ff


	//----- nvinfo : EIATTR_EXTERNS
	.align		4
        /*0050*/ 	.byte	0x04, 0x0f
        /*0052*/ 	.short	(.L_14976 - .L_14975)


	//   ....[0]....
	.align		4
.L_14975:
        /*0054*/ 	.word	index@(__assertfail)


	//----- nvinfo : EIATTR_MERCURY_ISA_VERSION
	.align		4
.L_14976:
        /*0058*/ 	.byte	0x03, 0x5f
        /*005a*/ 	.short	0x0101


	//----- nvinfo : EIATTR_COOP_GROUP_MASK_REGIDS
	.align		4
        /*005c*/ 	.byte	0x04, 0x29
        /*005e*/ 	.short	(.L_14978 - .L_14977)


	//   ....[0]....
.L_14977:
        /*0060*/ 	.word	0xffffffff


	//   ....[1]....
        /*0064*/ 	.word	0xffffffff


	//   ....[2]....
        /*0068*/ 	.word	0xffffffff


	//   ....[3]....
        /*006c*/ 	.word	0xffffffff


	//   ....[4]....
        /*0070*/ 	.word	0xffffffff


	//   ....[5]....
        /*0074*/ 	.word	0xffffffff


	//   ....[6]....
        /*0078*/ 	.word	0xffffffff


	//   ....[7]....
        /*007c*/ 	.word	0xffffffff


	//   ....[8]....
        /*0080*/ 	.word	0xffffffff


	//   ....[9]....
        /*0084*/ 	.word	0xffffffff


	//   ....[10]....
        /*0088*/ 	.word	0x0500000f


	//   ....[11]....
        /*008c*/ 	.word	0x0500000f


	//   ....[12]....
        /*0090*/ 	.word	0x0500000f


	//   ....[13]....
        /*0094*/ 	.word	0x0500000f


	//   ....[14]....
        /*0098*/ 	.word	0x0500000f


	//   ....[15]....
        /*009c*/ 	.word	0x0500000f


	//   ....[16]....
        /*00a0*/ 	.word	0x0500000f


	//   ....[17]....
        /*00a4*/ 	.word	0x0500000f


	//   ....[18]....
        /*00a8*/ 	.word	0x0500000f


	//   ....[19]....
        /*00ac*/ 	.word	0x0500000f


	//----- nvinfo : EIATTR_COOP_GROUP_INSTR_OFFSETS
	.align		4
.L_14978:
        /*00b0*/ 	.byte	0x04, 0x28
        /*00b2*/ 	.short	(.L_14980 - .L_14979)


	//   ....[0]....
.L_14979:
        /*00b4*/ 	.word	0x00000c20


	//   ....[1]....
        /*00b8*/ 	.word	0x00000c60


	//   ....[2]....
        /*00bc*/ 	.word	0x00000c80


	//   ....[3]....
        /*00c0*/ 	.word	0x00000ca0


	//   ....[4]....
        /*00c4*/ 	.word	0x00000cc0


	//   ....[5]....
        /*00c8*/ 	.word	0x00000f60


	//   ....[6]....
        /*00cc*/ 	.word	0x00000f80


	//   ....[7]....
        /*00d0*/ 	.word	0x00000fa0


	//   ....[8]....
        /*00d4*/ 	.word	0x00000fc0


	//   ....[9]....
        /*00d8*/ 	.word	0x00000fe0


	//   ....[10]....
        /*00dc*/ 	.word	0x00001570


	//   ....[11]....
        /*00e0*/ 	.word	0x000015f0


	//   ....[12]....
        /*00e4*/ 	.word	0x00001650


	//   ....[13]....
        /*00e8*/ 	.word	0x000016b0


	//   ....[14]....
        /*00ec*/ 	.word	0x00001720


	//   ....[15]....
        /*00f0*/ 	.word	0x00001a20


	//   ....[16]....
        /*00f4*/ 	.word	0x00001a80


	//   ....[17]....
        /*00f8*/ 	.word	0x00001ae0


	//   ....[18]....
        /*00fc*/ 	.word	0x00001b40


	//   ....[19]....
        /*0100*/ 	.word	0x00001ba0


	//----- nvinfo : EIATTR_VRC_CTA_INIT_COUNT
	.align		4
.L_14980:
        /*0104*/ 	.byte	0x02, 0x4a
	.zero		1
	.zero		1


	//----- nvinfo : EIATTR_SYSCALL_OFFSETS
	.align		4
        /*0108*/ 	.byte	0x04, 0x46
        /*010a*/ 	.short	(.L_14982 - .L_14981)


	//   ....[0]....
.L_14981:
        /*010c*/ 	.word	0x00000190


	//----- nvinfo : EIATTR_EXIT_INSTR_OFFSETS
	.align		4
.L_14982:
        /*0110*/ 	.byte	0x04, 0x1c
        /*0112*/ 	.short	(.L_14984 - .L_14983)


	//   ....[0]....
.L_14983:
        /*0114*/ 	.word	0x00000240


	//   ....[1]....
        /*0118*/ 	.word	0x00001510


	//----- nvinfo : EIATTR_CRS_STACK_SIZE
	.align		4
.L_14984:
        /*011c*/ 	.byte	0x04, 0x1e
        /*011e*/ 	.short	(.L_14986 - .L_14985)
.L_14985:
        /*0120*/ 	.word	0x00000000


	//----- nvinfo : EIATTR_CBANK_PARAM_SIZE
	.align		4
.L_14986:
        /*0124*/ 	.byte	0x03, 0x19
        /*0126*/ 	.short	0x0078


	//----- nvinfo : EIATTR_PARAM_CBANK
	.align		4
        /*0128*/ 	.byte	0x04, 0x0a
        /*012a*/ 	.short	(.L_14988 - .L_14987)
	.align		4
.L_14987:
        /*012c*/ 	.word	index@(.nv.constant0._Z15SoftmaxWarpImplI22BroadcastScaleMaskLoadIffbLm2EiE11DirectStoreIffEfLi1ELi4ELi32ELi1ELb0EL9Algorithm0EEvT_T0_ll)
        /*0130*/ 	.short	0x0380
        /*0132*/ 	.short	0x0078


	//----- nvinfo : EIATTR_SW_WAR
	.align		4
.L_14988:
        /*0134*/ 	.byte	0x04, 0x36
        /*0136*/ 	.short	(.L_14990 - .L_14989)
.L_14989:
        /*0138*/ 	.word	0x00000008
.L_14990:


//--------------------- .nv.info._Z15SoftmaxWarpImplI22BroadcastScaleMaskLoadIffbLm2EiE11DirectStoreIffEfLi1ELi3ELi32ELi1ELb1EL9Algorithm0EEvT_T0_ll --------------------------
	.section	.nv.info._Z15SoftmaxWarpImplI22BroadcastScaleMaskLoadIffbLm2EiE11DirectStoreIffEfLi1ELi3ELi32ELi1ELb1EL9Algorithm0EEvT_T0_ll,"",@"SHT_CUDA_INFO"
	.sectionflags	@""
	.align	4


	//----- nvinfo : EIATTR_CUDA_API_VERSION
	.align		4
        /*0000*/ 	.byte	0x04, 0x37
        /*0002*/ 	.short	(.L_14992 - .L_14991)
.L_14991:
        /*0004*/ 	.word	0x00000082


	//----- nvinfo : EIATTR_KPARAM_INFO
	.align		4
.L_14992:
        /*0008*/ 	.byte	0x04, 0x17
        /*000a*/ 	.short	(.L_14994 - .L_14993)
.L_14993:
        /*000c*/ 	.word	0x00000000
        /*0010*/ 	.short	0x0003
        /*0012*/ 	.short	0x0070
        /*0014*/ 	.byte	0x00, 0xf0, 0x21, 0x00


	//----- nvinfo : EIATTR_KPARAM_INFO
	.align		4
.L_14994:
        /*0018*/ 	.byte	0x04, 0x17
        /*001a*/ 	.short	(.L_14996 - .L_14995)
.L_14995:
        /*001c*/ 	.word	0x00000000
        /*0020*/ 	.short	0x0002
        /*0022*/ 	.short	0x0068
        /*0024*/ 	.byte	0x00, 0xf0, 0x21, 0x00


	//----- nvinfo : EIATTR_KPARAM_INFO
	.align		4
.L_14996:
        /*0028*/ 	.byte	0x04, 0x17
        /*002a*/ 	.short	(.L_14998 - .L_14997)
.L_14997:
        /*002c*/ 	.word	0x00000000
        /*0030*/ 	.short	0x0001
        /*0032*/ 	.short	0x0058
        /*0034*/ 	.byte	0x00, 0xf0, 0x41, 0x00


	//----- nvinfo : EIATTR_KPARAM_INFO
	.align		4
.L_14998:
        /*0038*/ 	.byte	0x04, 0x17
        /*003a*/ 	.short	(.L_15000 - .L_14999)
.L_14999:
        /*003c*/ 	.word	0x00000000
        /*0040*/ 	.short	0x0000
        /*0042*/ 	.short	0x0000
        /*0044*/ 	.byte	0x00, 0xf0, 0x61, 0x01


	//----- nvinfo : EIATTR_SPARSE_MMA_MASK
	.align		4
.L_15000:
        /*0048*/ 	.byte	0x03, 0x50
        /*004a*/ 	.short	0x0000


	//----- nvinfo : EIATTR_MAXREG_COUNT
	.align		4
        /*004c*/ 	.byte	0x03, 0x1b
        /*004e*/ 	.short	0x00ff


	//----- nvinfo : EIATTR_EXTERNS
	.align		4
        /*0050*/ 	.byte	0x04, 0x0f
        /*0052*/ 	.short	(.L_15002 - .L_15001)


	//   ....[0]....
	.align		4
.L_15001:
        /*0054*/ 	.word	index@(__assertfail)


	//----- nvinfo : EIATTR_MERCURY_ISA_VERSION
	.align		4
.L_15002:
        /*0058*/ 	.byte	0x03, 0x5f
        /*005a*/ 	.short	0x0101


	//----- nvinfo : EIATTR_COOP_GROUP_MASK_REGIDS
	.align		4
        /*005c*/ 	.byte	0x04, 0x29
        /*005e*/ 	.short	(.L_15004 - .L_15003)


	//   ....[0]....
.L_15003:
        /*0060*/ 	.word	0xffffffff


	//   ....[1]....
        /*0064*/ 	.word	0xffffffff


	//   ....[2]....
        /*0068*/ 	.word	0xffffffff


	//   ....[3]....
        /*006c*/ 	.word	0xffffffff


	//   ....[4]....
        /*0070*/ 	.word	0xffffffff


	//   ....[5]....
        /*0074*/ 	.word	0xffffffff


	//   ....[6]....
        /*0078*/ 	.word	0xffffffff


	//   ....[7]....
        /*007c*/ 	.word	0xffffffff


	//   ....[8]....
        /*0080*/ 	.word	0xffffffff


	//   ....[9]....
        /*0084*/ 	.word	0xffffffff


	//   ....[10]....
        /*0088*/ 	.word	0x0500000f


	//   ....[11]....
        /*008c*/ 	.word	0x0500000f


	//   ....[12]....
        /*0090*/ 	.word	0x0500000f


	//   ....[13]....
        /*0094*/ 	.word	0x0500000f


	//   ....[14]....
        /*0098*/ 	.word	0x0500000f


	//   ....[15]....
        /*009c*/ 	.word	0x0500000f


	//   ....[16]....
        /*00a0*/ 	.word	0x0500000f


	//   ....[17]....
        /*00a4*/ 	.word	0x0500000f


	//   ....[18]....
        /*00a8*/ 	.word	0x0500000f


	//   ....[19]....
        /*00ac*/ 	.word	0x0500000f


	//----- nvinfo : EIATTR_COOP_GROUP_INSTR_OFFSETS
	.align		4
.L_15004:
        /*00b0*/ 	.byte	0x04, 0x28
        /*00b2*/ 	.short	(.L_15006 - .L_15005)


	//   ....[0]....
.L_15005:
        /*00b4*/ 	.word	0x00000d90


	//   ....[1]....
        /*00b8*/ 	.word	0x00000dd0


	//   ....[2]....
        /*00bc*/ 	.word	0x00000df0


	//   ....[3]....
        /*00c0*/ 	.word	0x00000e10


	//   ....[4]....
        /*00c4*/ 	.word	0x00000e30


	//   ....[5]....
        /*00c8*/ 	.word	0x00001030


	//   ....[6]....
        /*00cc*/ 	.word	0x00001050


	//   ....[7]....
        /*00d0*/ 	.word	0x00001070


	//   ....[8]....
        /*00d4*/ 	.word	0x00001090


	//   ....[9]....
        /*00d8*/ 	.word	0x000010b0


	//   ....[10]....
        /*00dc*/ 	.word	0x00001570


	//   ....[11]....
        /*00e0*/ 	.word	0x00001600


	//   ....[12]....
        /*00e4*/ 	.word	0x00001660


	//   ....[13]....
        /*00e8*/ 	.word	0x000016d0


	//   ....[14]....
        /*00ec*/ 	.word	0x00001730


	//   ....[15]....
        /*00f0*/ 	.word	0x00001970


	//   ....[16]....
        /*00f4*/ 	.word	0x000019d0


	//   ....[17]....
        /*00f8*/ 	.word	0x00001a30


	//   ....[18]....
        /*00fc*/ 	.word	0x00001a90


	//   ....[19]....
        /*0100*/ 	.word	0x00001af0


	//----- nvinfo : EIATTR_VRC_CTA_INIT_COUNT
	.align		4
.L_15006:
        /*0104*/ 	.byte	0x02, 0x4a
	.zero		1
	.zero		1


	//----- nvinfo : EIATTR_SYSCALL_OFFSETS
	.align		4
        /*0108*/ 	.byte	0x04, 0x46
        /*010a*/ 	.short	(.L_15008 - .L_15007)


	//   ....[0]....
.L_15007:
        /*010c*/ 	.word	0x000001c0


	//----- nvinfo : EIATTR_EXIT_INSTR_OFFSETS
	.align		4
.L_15008:
        /*0110*/ 	.byte	0x04, 0x1c
        /*0112*/ 	.short	(.L_15010 - .L_15009)


	//   ....[0]....
.L_15009:
        /*0114*/ 	.word	0x00000270


	//   ....[1]....
        /*0118*/ 	.word	0x00001510


	//----- nvinfo : EIATTR_CRS_STACK_SIZE
	.align		4
.L_15010:
        /*011c*/ 	.byte	0x04, 0x1e
        /*011e*/ 	.short	(.L_15012 - .L_15011)
.L_15011:
        /*0120*/ 	.word	0x00000000


	//----- nvinfo : EIATTR_CBANK_PARAM_SIZE
	.align		4
.L_15012:
        /*0124*/ 	.byte	0x03, 0x19
        /*0126*/ 	.short	0x0078


	//----- nvinfo : EIATTR_PARAM_CBANK
	.align		4
        /*0128*/ 	.byte	0x04, 0x0a
        /*012a*/ 	.short	(.L_15014 - .L_15013)
	.align		4
.L_15013:
        /*012c*/ 	.word	index@(.nv.constant0._Z15SoftmaxWarpImplI22BroadcastScaleMaskLoadIffbLm2EiE11DirectStoreIffEfLi1ELi3ELi32ELi1ELb1EL9Algorithm0EEvT_T0_ll)
        /*0130*/ 	.short	0x0380
        /*0132*/ 	.short	0x0078


	//----- nvinfo : EIATTR_SW_WAR
	.align		4
.L_15014:
        /*0134*/ 	.byte	0x04, 0x36
        /*0136*/ 	.short	(.L_15016 - .L_15015)
.L_15015:
        /*0138*/ 	.word	0x00000008
.L_15016:


//--------------------- .nv.info._Z15SoftmaxWarpImplI22BroadcastScaleMaskLoadIffbLm2EiE11DirectStoreIffEfLi1ELi3ELi32ELi1ELb0EL9Algorithm0EEvT_T0_ll --------------------------
	.section	.nv.info._Z15SoftmaxWarpImplI22BroadcastScaleMaskLoadIffbLm2EiE11DirectStoreIffEfLi1ELi3ELi32ELi1ELb0EL9Algorithm0EEvT_T0_ll,"",@"SHT_CUDA_INFO"
	.sectionflags	@""
	.align	4


	//----- nvinfo : EIATTR_CUDA_API_VERSION
	.align		4
        /*0000*/ 	.byte	0x04, 0x37
        /*0002*/ 	.short	(.L_15018 - .L_15017)
.L_15017:
        /*0004*/ 	.word	0x00000082


	//----- nvinfo : EIATTR_KPARAM_INFO
	.align		4
.L_15018:
        /*0008*/ 	.byte	0x04, 0x17
        /*000a*/ 	.short	(.L_15020 - .L_15019)
.L_15019:
        /*000c*/ 	.word	0x00000000
        /*0010*/ 	.short	0x0003
        /*0012*/ 	.short	0x0070
        /*0014*/ 	.byte	0x00, 0xf0, 0x21, 0x00


	//----- nvinfo : EIATTR_KPARAM_INFO
	.align		4
.L_15020:
        /*0018*/ 	.byte	0x04, 0x17
        /*001a*/ 	.short	(.L_15022 - .L_15021)
.L_15021:
        /*001c*/ 	.word	0x00000000
        /*0020*/ 	.short	0x0002
        /*0022*/ 	.short	0x0068
        /*0024*/ 	.byte	0x00, 0xf0, 0x21, 0x00


	//----- nvinfo : EIATTR_KPARAM_INFO
	.align		4
.L_15022:
        /*0028*/ 	.byte	0x04, 0x17
        /*002a*/ 	.short	(.L_15024 - .L_15023)
.L_15023:
        /*002c*/ 	.word	0x00000000
        /*0030*/ 	.short	0x0001
        /*0032*/ 	.short	0x0058
        /*0034*/ 	.byte	0x00, 0xf0, 0x41, 0x00


	//----- nvinfo : EIATTR_KPARAM_INFO
	.align		4
.L_15024:
        /*0038*/ 	.byte	0x04, 0x17
        /*003a*/ 	.short	(.L_15026 - .L_15025)
.L_15025:
        /*003c*/ 	.word	0x00000000
        /*0040*/ 	.short	0x0000
        /*0042*/ 	.short	0x0000
        /*0044*/ 	.byte	0x00, 0xf0, 0x61, 0x01


	//----- nvinfo : EIATTR_SPARSE_MMA_MASK
	.align		4
.L_15026:
        /*0048*/ 	.byte	0x03, 0x50
        /*004a*/ 	.short	0x0000


	//----- nvinfo : EIATTR_MAXREG_COUNT
	.align		4
        /*004c*/ 	.byte	0x03, 0x1b
        /*004e*/ 	.short	0x00ff


	//----- nvinfo : EIATTR_EXTERNS
	.align		4
        /*0050*/ 	.byte	0x04, 0x0f
        /*0052*/ 	.short	(.L_15028 - .L_15027)


	//   ....[0]....
	.align		4
.L_15027:
        /*0054*/ 	.word	index@(__assertfail)


	//----- nvinfo : EIATTR_MERCURY_ISA_VERSION
	.align		4
.L_15028:
        /*0058*/ 	.byte	0x03, 0x5f
        /*005a*/ 	.short	0x0101


	//----- nvinfo : EIATTR_COOP_GROUP_MASK_REGIDS
	.align		4
        /*005c*/ 	.byte	0x04, 0x29
        /*005e*/ 	.short	(.L_15030 - .L_15029)


	//   ....[0]....
.L_15029:
        /*0060*/ 	.word	0xffffffff


	//   ....[1]....
        /*0064*/ 	.word	0xffffffff


	//   ....[2]....
        /*0068*/ 	.word	0xffffffff


	//   ....[3]....
        /*006c*/ 	.word	0xffffffff


	//   ....[4]....
        /*0070*/ 	.word	0xffffffff


	//   ....[5]....
        /*0074*/ 	.word	0xffffffff


	//   ....[6]....
        /*0078*/ 	.word	0xffffffff


	//   ....[7]....
        /*007c*/ 	.word	0xffffffff


	//   ....[8]....
        /*0080*/ 	.word	0xffffffff


	//   ....[9]....
        /*0084*/ 	.word	0xffffffff


	//   ....[10]....
        /*0088*/ 	.word	0x0500000f


	//   ....[11]....
        /*008c*/ 	.word	0x0500000f


	//   ....[12]....
        /*0090*/ 	.word	0x0500000f


	//   ....[13]....
        /*0094*/ 	.word	0x0500000f


	//   ....[14]....
        /*0098*/ 	.word	0x0500000f


	//   ....[15]....
        /*009c*/ 	.word	0x0500000f


	//   ....[16]....
        /*00a0*/ 	.word	0x0500000f


	//   ....[17]....
        /*00a4*/ 	.word	0x0500000f


	//   ....[18]....
        /*00a8*/ 	.word	0x0500000f


	//   ....[19]....
        /*00ac*/ 	.word	0x0500000f


	//----- nvinfo : EIATTR_COOP_GROUP_INSTR_OFFSETS
	.align		4
.L_15030:
        /*00b0*/ 	.byte	0x04, 0x28
        /*00b2*/ 	.short	(.L_15032 - .L_15031)


	//   ....[0]....
.L_15031:
        /*00b4*/ 	.word	0x00000a10


	//   ....[1]....
        /*00b8*/ 	.word	0x00000a50


	//   ....[2]....
        /*00bc*/ 	.word	0x00000a70


	//   ....[3]....
        /*00c0*/ 	.word	0x00000a90


	//   ....[4]....
        /*00c4*/ 	.word	0x00000ab0


	//   ....[5]....
        /*00c8*/ 	.word	0x00000cb0


	//   ....[6]....
        /*00cc*/ 	.word	0x00000cd0


	//   ....[7]....
        /*00d0*/ 	.word	0x00000cf0


	//   ....[8]....
        /*00d4*/ 	.word	0x00000d10


	//   ....[9]....
        /*00d8*/ 	.word	0x00000d30


	//   ....[10]....
        /*00dc*/ 	.word	0x000011b0


	//   ....[11]....
        /*00e0*/ 	.word	0x00001250


	//   ....[12]....
        /*00e4*/ 	.word	0x000012b0


	//   ....[13]....
        /*00e8*/ 	.word	0x00001310


	//   ....[14]....
        /*00ec*/ 	.word	0x00001370


	//   ....[15]....
        /*00f0*/ 	.word	0x000015b0


	//   ....[16]....
        /*00f4*/ 	.word	0x00001610


	//   ....[17]....
        /*00f8*/ 	.word	0x00001670


	//   ....[18]....
        /*00fc*/ 	.word	0x000016d0


	//   ....[19]....
        /*0100*/ 	.word	0x00001730


	//----- nvinfo : EIATTR_VRC_CTA_INIT_COUNT
	.align		4
.L_15032:
        /*0104*/ 	.byte	0x02, 0x4a
	.zero		1
	.zero		1


	//----- nvinfo : EIATTR_SYSCALL_OFFSETS
	.align		4
        /*0108*/ 	.byte	0x04, 0x46
        /*010a*/ 	.short	(.L_15034 - .L_15033)


	//   ....[0]....
.L_15033:
        /*010c*/ 	.word	0x00000190


	//----- nvinfo : EIATTR_EXIT_INSTR_OFFSETS
	.align		4
.L_15034:
        /*0110*/ 	.byte	0x04, 0x1c
        /*0112*/ 	.short	(.L_15036 - .L_15035)


	//   ....[0]....
.L_15035:
        /*0114*/ 	.word	0x00000240


	//   ....[1]....
        /*0118*/ 	.word	0x00001150


	//----- nvinfo : EIATTR_CRS_STACK_SIZE
	.align		4
.L_15036:
        /*011c*/ 	.byte	0x04, 0x1e
        /*011e*/ 	.short	(.L_15038 - .L_15037)
.L_15037:
        /*0120*/ 	.word	0x00000000


	//----- nvinfo : EIATTR_CBANK_PARAM_SIZE
	.align		4
.L_15038:
        /*0124*/ 	.byte	0x03, 0x19
        /*0126*/ 	.short	0x0078


	//----- nvinfo : EIATTR_PARAM_CBANK
	.align		4
        /*0128*/ 	.byte	0x04, 0x0a
        /*012a*/ 	.short	(.L_15040 - .L_15039)
	.align		4
.L_15039:
        /*012c*/ 	.word	index@(.nv.constant0._Z15SoftmaxWarpImplI22BroadcastScaleMaskLoadIffbLm2EiE11DirectStoreIffEfLi1ELi3ELi32ELi1ELb0EL9Algorithm0EEvT_T0_ll)
        /*0130*/ 	.short	0x0380
        /*0132*/ 	.short	0x0078


	//----- nvinfo : EIATTR_SW_WAR
	.align		4
.L_15040:
        /*0134*/ 	.byte	0x04, 0x36
        /*0136*/ 	.short	(.L_15042 - .L_15041)
.L_15041:
        /*0138*/ 	.word	0x00000008
.L_15042:


//--------------------- .nv.info._Z15SoftmaxWarpImplI22BroadcastScaleMaskLoadIffbLm2EiE11DirectStoreIffEfLi1ELi2ELi32ELi1ELb1EL9Algorithm0EEvT_T0_ll --------------------------
	.section	.nv.info._Z15SoftmaxWarpImplI22BroadcastScaleMaskLoadIffbLm2EiE11DirectStoreIffEfLi1ELi2ELi32ELi1ELb1EL9Algorithm0EEvT_T0_ll,"",@"SHT_CUDA_INFO"
	.sectionflags	@""
	.align	4


	//----- nvinfo : EIATTR_CUDA_API_VERSION
	.align		4
        /*0000*/ 	.byte	0x04, 0x37
        /*0002*/ 	.short	(.L_15044 - .L_15043)
.L_15043:
        /*0004*/ 	.word	0x00000082


	//----- nvinfo : EIATTR_KPARAM_INFO
	.align		4
.L_15044:
        /*0008*/ 	.byte	0x04, 0x17
        /*000a*/ 	.short	(.L_15046 - .L_15045)
.L_15045:
        /*000c*/ 	.word	0x00000000
        /*0010*/ 	.short	0x0003
        /*0012*/ 	.short	0x0070
        /*0014*/ 	.byte	0x00, 0xf0, 0x21, 0x00


	//----- nvinfo : EIATTR_KPARAM_INFO
	.align		4
.L_15046:
        /*0018*/ 	.byte	0x04, 0x17
        /*001a*/ 	.short	(.L_15048 - .L_15047)
.L_15047:
        /*001c*/ 	.word	0x00000000
        /*0020*/ 	.short	0x0002
        /*0022*/ 	.short	0x0068
        /*0024*/ 	.byte	0x00, 0xf0, 0x21, 0x00


	//----- nvinfo : EIATTR_KPARAM_INFO
	.align		4
.L_15048:
        /*0028*/ 	.byte	0x04, 0x17
        /*002a*/ 	.short	(.L_15050 - .L_15049)
.L_15049:
        /*002c*/ 	.word	0x00000000
        /*0030*/ 	.short	0x0001
        /*0032*/ 	.short	0x0058
        /*0034*/ 	.byte	0x00, 0xf0, 0x41, 0x00


	//----- nvinfo : EIATTR_KPARAM_INFO
	.align		4
.L_15050:
        /*0038*/ 	.byte	0x04, 0x17
        /*003a*/ 	.short	(.L_15052 - .L_15051)
.L_15051:
        /*003c*/ 	.word	0x00000000
        /*0040*/ 	.short	0x0000
        /*0042*/ 	.short	0x0000
        /*0044*/ 	.byte	0x00, 0xf0, 0x61, 0x01


	//----- nvinfo : EIATTR_SPARSE_MMA_MASK
	.align		4
.L_15052:
        /*0048*/ 	.byte	0x03, 0x50
        /*004a*/ 	.short	0x0000


	//----- nvinfo : EIATTR_MAXREG_COUNT
	.align		4
        /*004c*/ 	.byte	0x03, 0x1b
        /*004e*/ 	.short	0x00ff


	//----- nvinfo : EIATTR_EXTERNS
	.align		4
        /*0050*/ 	.byte	0x04, 0x0f
        /*0052*/ 	.short	(.L_15054 - .L_15053)


	//   ....[0]....
	.align		4
.L_15053:
        /*0054*/ 	.word	index@(__assertfail)


	//----- nvinfo : EIATTR_MERCURY_ISA_VERSION
	.align		4
.L_15054:
        /*0058*/ 	.byte	0x03, 0x5f
        /*005a*/ 	.short	0x0101


	//----- nvinfo : EIATTR_COOP_GROUP_MASK_REGIDS
	.align		4
        /*005c*/ 	.byte	0x04, 0x29
        /*005e*/ 	.short	(.L_15056 - .L_15055)


	//   ....[0]....
.L_15055:
        /*0060*/ 	.word	0xffffffff


	//   ....[1]....
        /*0064*/ 	.word	0xffffffff


	//   ....[2]....
        /*0068*/ 	.word	0xffffffff


	//   ....[3]....
        /*006c*/ 	.word	0xffffffff


	//   ....[4]....
        /*0070*/ 	.word	0xffffffff


	//   ....[5]....
        /*0074*/ 	.word	0xffffffff


	//   ....[6]....
        /*0078*/ 	.word	0xffffffff


	//   ....[7]....
        /*007c*/ 	.word	0xffffffff


	//   ....[8]....
        /*0080*/ 	.word	0xffffffff


	//   ....[9]....
        /*0084*/ 	.word	0xffffffff


	//   ....[10]....
        /*0088*/ 	.word	0x0500000f


	//   ....[11]....
        /*008c*/ 	.word	0x0500000f


	//   ....[12]....
        /*0090*/ 	.word	0x0500000f


	//   ....[13]....
        /*0094*/ 	.word	0x0500000f


	//   ....[14]....
        /*0098*/ 	.word	0x0500000f


	//   ....[15]....
        /*009c*/ 	.word	0x0500000f


	//   ....[16]....
        /*00a0*/ 	.word	0x0500000f


	//   ....[17]....
        /*00a4*/ 	.word	0x0500000f


	//   ....[18]....
        /*00a8*/ 	.word	0x0500000f


	//   ....[19]....
        /*00ac*/ 	.word	0x0500000f


	//----- nvinfo : EIATTR_COOP_GROUP_INSTR_OFFSETS
	.align		4
.L_15056:
        /*00b0*/ 	.byte	0x04, 0x28
        /*00b2*/ 	.short	(.L_15058 - .L_15057)


	//   ....[0]....
.L_15057:
        /*00b4*/ 	.word	0x00000a20


	//   ....[1]....
        /*00b8*/ 	.word	0x00000a60


	//   ....[2]....
        /*00bc*/ 	.word	0x00000a80


	//   ....[3]....
        /*00c0*/ 	.word	0x00000aa0


	//   ....[4]....
        /*00c4*/ 	.word	0x00000ac0


	//   ....[5]....
        /*00c8*/ 	.word	0x00000c20


	//   ....[6]....
        /*00cc*/ 	.word	0x00000c40


	//   ....[7]....
        /*00d0*/ 	.word	0x00000c60


	//   ....[8]....
        /*00d4*/ 	.word	0x00000c80


	//   ....[9]....
        /*00d8*/ 	.word	0x00000ca0


	//   ....[10]....
        /*00dc*/ 	.word	0x00001030


	//   ....[11]....
        /*00e0*/ 	.word	0x000010c0


	//   ....[12]....
        /*00e4*/ 	.word	0x00001120


	//   ....[13]....
        /*00e8*/ 	.word	0x00001190


	//   ....[14]....
        /*00ec*/ 	.word	0x000011f0


	//   ....[15]....
        /*00f0*/ 	.word	0x00001390


	//   ....[16]....
        /*00f4*/ 	.word	0x000013f0


	//   ....[17]....
        /*00f8*/ 	.word	0x00001450


	//   ....[18]....
        /*00fc*/ 	.word	0x000014b0


	//   ....[19]....
        /*0100*/ 	.word	0x00001510


	//----- nvinfo : EIATTR_VRC_CTA_INIT_COUNT
	.align		4
.L_15058:
        /*0104*/ 	.byte	0x02, 0x4a
	.zero		1
	.zero		1


	//----- nvinfo : EIATTR_SYSCALL_OFFSETS
	.align		4
        /*0108*/ 	.byte	0x04, 0x46
        /*010a*/ 	.short	(.L_15060 - .L_15059)


	//   ....[0]....
.L_15059:
        /*010c*/ 	.word	0x000001c0


	//----- nvinfo : EIATTR_EXIT_INSTR_OFFSETS
	.align		4
.L_15060:
        /*0110*/ 	.byte	0x04, 0x1c
        /*0112*/ 	.short	(.L_15062 - .L_15061)


	//   ....[0]....
.L_15061:
        /*0114*/ 	.word	0x00000270


	//   ....[1]....
        /*0118*/ 	.word	0x00000fd0


	//----- nvinfo : EIATTR_CRS_STACK_SIZE
	.align		4
.L_15062:
        /*011c*/ 	.byte	0x04, 0x1e
        /*011e*/ 	.short	(.L_15064 - .L_15063)
.L_15063:
        /*0120*/ 	.word	0x00000000


	//----- nvinfo : EIATTR_CBANK_PARAM_SIZE
	.align		4
.L_15064:
        /*0124*/ 	.byte	0x03, 0x19
        /*0126*/ 	.short	0x0078


	//----- nvinfo : EIATTR_PARAM_CBANK
	.align		4
        /*0128*/ 	.byte	0x04, 0x0a
        /*012a*/ 	.short	(.L_15066 - .L_15065)
	.align		4
.L_15065:
        /*012c*/ 	.word	index@(.nv.constant0._Z15SoftmaxWarpImplI22BroadcastScaleMaskLoadIffbLm2EiE11DirectStoreIffEfLi1ELi2ELi32ELi1ELb1EL9Algorithm0EEvT_T0_ll)
        /*0130*/ 	.short	0x0380
        /*0132*/ 	.short	0x0078


	//----- nvinfo : EIATTR_SW_WAR
	.align		4
.L_15066:
        /*0134*/ 	.byte	0x04, 0x36
        /*0136*/ 	.short	(.L_15068 - .L_15067)
.L_15067:
        /*0138*/ 	.word	0x00000008
.L_15068:


//--------------------- .nv.info._Z15SoftmaxWarpImplI22BroadcastScaleMaskLoadIffbLm2EiE11DirectStoreIffEfLi1ELi2ELi32ELi1ELb0EL9Algorithm0EEvT_T0_ll --------------------------
	.section	.nv.info._Z15SoftmaxWarpImplI22BroadcastScaleMaskLoadIffbLm2EiE11DirectStoreIffEfLi1ELi2ELi32ELi1ELb0EL9Algorithm0EEvT_T0_ll,"",@"SHT_CUDA_INFO"
	.sectionflags	@""
	.align	4


	//----- nvinfo : EIATTR_CUDA_API_VERSION
	.align		4
        /*0000*/ 	.byte	0x04, 0x37
        /*0002*/ 	.short	(.L_15070 - .L_15069)
.L_15069:
        /*0004*/ 	.word	0x00000082


	//----- nvinfo : EIATTR_KPARAM_INFO
	.align		4
.L_15070:
        /*0008*/ 	.byte	0x04, 0x17
        /*000a*/ 	.short	(.L_15072 - .L_15071)
.L_15071:
        /*000c*/ 	.word	0x00000000
        /*0010*/ 	.short	0x0003
        /*0012*/ 	.short	0x0070
        /*0014*/ 	.byte	0x00, 0xf0, 0x21, 0x00


	//----- nvinfo : EIATTR_KPARAM_INFO
	.align		4
.L_15072:
        /*0018*/ 	.byte	0x04, 0x17
        /*001a*/ 	.short	(.L_15074 - .L_15073)
.L_15073:
        /*001c*/ 	.word	0x00000000
        /*0020*/ 	.short	0x0002
        /*0022*/ 	.short	0x0068
        /*0024*/ 	.byte	0x00, 0xf0, 0x21, 0x00


	//----- nvinfo : EIATTR_KPARAM_INFO
	.align		4
.L_15074:
        /*0028*/ 	.byte	0x04, 0x17
        /*002a*/ 	.short	(.L_15076 - .L_15075)
.L_15075:
        /*002c*/ 	.word	0x00000000
        /*0030*/ 	.short	0x0001
        /*0032*/ 	.short	0x0058
        /*0034*/ 	.byte	0x00, 0xf0, 0x41, 0x00


	//----- nvinfo : EIATTR_KPARAM_INFO
	.align		4
.L_15076:
        /*0038*/ 	.byte	0x04, 0x17
        /*003a*/ 	.short	(.L_15078 - .L_15077)
.L_15077:
        /*003c*/ 	.word	0x00000000
        /*0040*/ 	.short	0x0000
        /*0042*/ 	.short	0x0000
        /*0044*/ 	.byte	0x00, 0xf0, 0x61, 0x01


	//----- nvinfo : EIATTR_SPARSE_MMA_MASK
	.align		4
.L_15078:
        /*0048*/ 	.byte	0x03, 0x50
        /*004a*/ 	.short	0x0000


	//----- nvinfo : EIATTR_MAXREG_COUNT
	.align		4
        /*004c*/ 	.byte	0x03, 0x1b
        /*004e*/ 	.short	0x00ff


	//----- nvinfo : EIATTR_EXTERNS
	.align		4
        /*0050*/ 	.byte	0x04, 0x0f
        /*0052*/ 	.short	(.L_15080 - .L_15079)


	//   ....[0]....
	.align		4
.L_15079:
        /*0054*/ 	.word	index@(__assertfail)


	//----- nvinfo : EIATTR_MERCURY_ISA_VERSION
	.align		4
.L_15080:
        /*0058*/ 	.byte	0x03, 0x5f
        /*005a*/ 	.short	0x0101


	//----- nvinfo : EIATTR_COOP_GROUP_MASK_REGIDS
	.align		4
        /*005c*/ 	.byte	0x04, 0x29
        /*005e*/ 	.short	(.L_15082 - .L_15081)


	//   ....[0]....
.L_15081:
        /*0060*/ 	.word	0xffffffff


	//   ....[1]....
        /*0064*/ 	.word	0xffffffff


	//   ....[2]....
        /*0068*/ 	.word	0xffffffff


	//   ....[3]....
        /*006c*/ 	.word	0xffffffff


	//   ....[4]....
        /*0070*/ 	.word	0xffffffff


	//   ....[5]....
        /*0074*/ 	.word	0xffffffff


	//   ....[6]....
        /*0078*/ 	.word	0xffffffff


	//   ....[7]....
        /*007c*/ 	.word	0xffffffff


	//   ....[8]....
        /*0080*/ 	.word	0xffffffff


	//   ....[9]....
        /*0084*/ 	.word	0xffffffff


	//   ....[10]....
        /*0088*/ 	.word	0x0500000f


	//   ....[11]....
        /*008c*/ 	.word	0x0500000f


	//   ....[12]....
        /*0090*/ 	.word	0x0500000f


	//   ....[13]....
        /*0094*/ 	.word	0x0500000f


	//   ....[14]....
        /*0098*/ 	.word	0x0500000f


	//   ....[15]....
        /*009c*/ 	.word	0x0500000f


	//   ....[16]....
        /*00a0*/ 	.word	0x0500000f


	//   ....[17]....
        /*00a4*/ 	.word	0x0500000f


	//   ....[18]....
        /*00a8*/ 	.word	0x0500000f


	//   ....[19]....
        /*00ac*/ 	.word	0x0500000f


	//----- nvinfo : EIATTR_COOP_GROUP_INSTR_OFFSETS
	.align		4
.L_15082:
        /*00b0*/ 	.byte	0x04, 0x28
        /*00b2*/ 	.short	(.L_15084 - .L_15083)


	//   ....[0]....
.L_15083:
        /*00b4*/ 	.word	0x00000800


	//   ....[1]....
        /*00b8*/ 	.word	0x00000840


	//   ....[2]....
        /*00bc*/ 	.word	0x00000860


	//   ....[3]....
        /*00c0*/ 	.word	0x00000880


	//   ....[4]....
        /*00c4*/ 	.word	0x000008a0


	//   ....[5]....
        /*00c8*/ 	.word	0x00000a00


	//   ....[6]....
        /*00cc*/ 	.word	0x00000a20


	//   ....[7]....
        /*00d0*/ 	.word	0x00000a40


	//   ....[8]....
        /*00d4*/ 	.word	0x00000a60


	//   ....[9]....
        /*00d8*/ 	.word	0x00000a80


	//   ....[10]....
        /*00dc*/ 	.word	0x00000de0


	//   ....[11]....
        /*00e0*/ 	.word	0x00000e70


	//   ....[12]....
        /*00e4*/ 	.word	0x00000ed0


	//   ....[13]....
        /*00e8*/ 	.word	0x00000f40


	//   ....[14]....
        /*00ec*/ 	.word	0x00000fa0


	//   ....[15]....
        /*00f0*/ 	.word	0x00001130


	//   ....[16]....
        /*00f4*/ 	.word	0x00001190


	//   ....[17]....
        /*00f8*/ 	.word	0x000011f0


	//   ....[18]....
        /*00fc*/ 	.word	0x00001250


	//   ....[19]....
        /*0100*/ 	.word	0x000012b0


	//----- nvinfo : EIATTR_VRC_CTA_INIT_COUNT
	.align		4
.L_15084:
        /*0104*/ 	.byte	0x02, 0x4a
	.zero		1
	.zero		1


	//----- nvinfo : EIATTR_SYSCALL_OFFSETS
	.align		4
        /*0108*/ 	.byte	0x04, 0x46
        /*010a*/ 	.short	(.L_15086 - .L_15085)


	//   ....[0]....
.L_15085:
        /*010c*/ 	.word	0x00000190


	//----- nvinfo : EIATTR_EXIT_INSTR_OFFSETS
	.align		4
.L_15086:
        /*0110*/ 	.byte	0x04, 0x1c
        /*0112*/ 	.short	(.L_15088 - .L_15087)


	//   ....[0]....
.L_15087:
        /*0114*/ 	.word	0x00000240


	//   ....[1]....
        /*0118*/ 	.word	0x00000d80


	//----- nvinfo : EIATTR_CRS_STACK_SIZE
	.align		4
.L_15088:
        /*011c*/ 	.byte	0x04, 0x1e
        /*011e*/ 	.short	(.L_15090 - .L_15089)
.L_15089:
        /*0120*/ 	.word	0x00000000


	//----- nvinfo : EIATTR_CBANK_PARAM_SIZE
	.align		4
.L_15090:
        /*0124*/ 	.byte	0x03, 0x19
        /*0126*/ 	.short	0x0078


	//----- nvinfo : EIATTR_PARAM_CBANK
	.align		4
        /*0128*/ 	.byte	0x04, 0x0a
        /*012a*/ 	.short	(.L_15092 - .L_15091)
	.align		4
.L_15091:
        /*012c*/ 	.word	index@(.nv.constant0._Z15SoftmaxWarpImplI22BroadcastScaleMaskLoadIffbLm2EiE11DirectStoreIffEfLi1ELi2ELi32ELi1ELb0EL9Algorithm0EEvT_T0_ll)
        /*0130*/ 	.short	0x0380
        /*0132*/ 	.short	0x0078


	//----- nvinfo : EIATTR_SW_WAR
	.align		4
.L_15092:
        /*0134*/ 	.byte	0x04, 0x36
        /*0136*/ 	.short	(.L_15094 - .L_15093)
.L_15093:
        /*0138*/ 	.word	0x00000008
.L_15094:


//--------------------- .nv.info._Z15SoftmaxWarpImplI22BroadcastScaleMaskLoadIffbLm2EiE11DirectStoreIffEfLi1ELi1ELi32ELi1ELb1EL9Algorithm0EEvT_T0_ll --------------------------
	.section	.nv.info._Z15SoftmaxWarpImplI22BroadcastScaleMaskLoadIffbLm2EiE11DirectStoreIffEfLi1ELi1ELi32ELi1ELb1EL9Algorithm0EEvT_T0_ll,"",@"SHT_CUDA_INFO"
	.sectionflags	@""
	.align	4


	//----- nvinfo : EIATTR_CUDA_API_VERSION
	.align		4
        /*0000*/ 	.byte	0x04, 0x37
        /*0002*/ 	.short	(.L_15096 - .L_15095)
.L_15095:
        /*0004*/ 	.word	0x00000082


	//----- nvinfo : EIATTR_KPARAM_INFO
	.align		4
.L_15096:
        /*0008*/ 	.byte	0x04, 0x17
        /*000a*/ 	.short	(.L_15098 - .L_15097)
.L_15097:
        /*000c*/ 	.word	0x00000000
        /*0010*/ 	.short	0x0003
        /*0012*/ 	.short	0x0070
        /*0014*/ 	.byte	0x00, 0xf0, 0x21, 0x00


	//----- nvinfo : EIATTR_KPARAM_INFO
	.align		4
.L_15098:
        /*0018*/ 	.byte	0x04, 0x17
        /*001a*/ 	.short	(.L_15100 - .L_15099)
.L_15099:
        /*001c*/ 	.word	0x00000000
        /*0020*/ 	.short	0x0002
        /*0022*/ 	.short	0x0068
        /*0024*/ 	.byte	0x00, 0xf0, 0x21, 0x00


	//----- nvinfo : EIATTR_KPARAM_INFO
	.align		4
.L_15100:
        /*0028*/ 	.byte	0x04, 0x17
        /*002a*/ 	.short	(.L_15102 - .L_15101)
.L_15101:
        /*002c*/ 	.word	0x00000000
        /*0030*/ 	.short	0x0001
        /*0032*/ 	.short	0x0058
        /*0034*/ 	.byte	0x00, 0xf0, 0x41, 0x00


	//----- nvinfo : EIATTR_KPARAM_INFO
	.align		4
.L_15102:
        /*0038*/ 	.byte	0x04, 0x17
        /*003a*/ 	.short	(.L_15104 - .L_15103)
.L_15103:
        /*003c*/ 	.word	0x00000000
        /*0040*/ 	.short	0x0000
        /*0042*/ 	.short	0x0000
        /*0044*/ 	.byte	0x00, 0xf0, 0x61, 0x01


	//----- nvinfo : EIATTR_SPARSE_MMA_MASK
	.align		4
.L_15104:
        /*0048*/ 	.byte	0x03, 0x50
        /*004a*/ 	.short	0x0000


	//----- nvinfo : EIATTR_MAXREG_COUNT
	.align		4
        /*004c*/ 	.byte	0x03, 0x1b
        /*004e*/ 	.short	0x00ff


	//----- nvinfo : EIATTR_EXTERNS
	.align		4
        /*0050*/ 	.byte	0x04, 0x0f
        /*0052*/ 	.short	(.L_15106 - .L_15105)


	//   ....[0]....
	.align		4
.L_15105:
        /*0054*/ 	.word	index@(__assertfail)


	//----- nvinfo : EIATTR_MERCURY_ISA_VERSION
	.align		4
.L_15106:
        /*0058*/ 	.byte	0x03, 0x5f
        /*005a*/ 	.short	0x0101


	//----- nvinfo : EIATTR_COOP_GROUP_MASK_REGIDS
	.align		4
        /*005c*/ 	.byte	0x04, 0x29
        /*005e*/ 	.short	(.L_15108 - .L_15107)


	//   ....[0]....
.L_15107:
        /*0060*/ 	.word	0xffffffff


	//   ....[1]....
        /*0064*/ 	.word	0xffffffff


	//   ....[2]....
        /*0068*/ 	.word	0xffffffff


	//   ....[3]....
        /*006c*/ 	.word	0xffffffff


	//   ....[4]....
        /*0070*/ 	.word	0xffffffff


	//   ....[5]....
        /*0074*/ 	.word	0xffffffff


	//   ....[6]....
        /*0078*/ 	.word	0xffffffff


	//   ....[7]....
        /*007c*/ 	.word	0xffffffff


	//   ....[8]....
        /*0080*/ 	.word	0xffffffff


	//   ....[9]....
        /*0084*/ 	.word	0xffffffff


	//   ....[10]....
        /*0088*/ 	.word	0x0500000f


	//   ....[11]....
        /*008c*/ 	.word	0x0500000f


	//   ....[12]....
        /*0090*/ 	.word	0x0500000f


	//   ....[13]....
        /*0094*/ 	.word	0x0500000f


	//   ....[14]....
        /*0098*/ 	.word	0x0500000f


	//   ....[15]....
        /*009c*/ 	.word	0x0500000f


	//   ....[16]....
        /*00a0*/ 	.word	0x0500000f


	//   ....[17]....
        /*00a4*/ 	.word	0x0500000f


	//   ....[18]....
        /*00a8*/ 	.word	0x0500000f


	//   ....[19]....
        /*00ac*/ 	.word	0x0500000f


	//----- nvinfo : EIATTR_COOP_GROUP_INSTR_OFFSETS
	.align		4
.L_15108:
        /*00b0*/ 	.byte	0x04, 0x28
        /*00b2*/ 	.short	(.L_15110 - .L_15109)


	//   ....[0]....
.L_15109:
        /*00b4*/ 	.word	0x00000680


	//   ....[1]....
        /*00b8*/ 	.word	0x000006c0


	//   ....[2]....
        /*00bc*/ 	.word	0x000006e0


	//   ....[3]....
        /*00c0*/ 	.word	0x00000700


	//   ....[4]....
        /*00c4*/ 	.word	0x00000720


	//   ....[5]....
        /*00c8*/ 	.word	0x000007e0


	//   ....[6]....
        /*00cc*/ 	.word	0x00000800


	//   ....[7]....
        /*00d0*/ 	.word	0x00000820


	//   ....[8]....
        /*00d4*/ 	.word	0x00000840


	//   ....[9]....
        /*00d8*/ 	.word	0x00000860


	//   ....[10]....
        /*00dc*/ 	.word	0x00000af0


	//   ....[11]....
        /*00e0*/ 	.word	0x00000b80


	//   ....[12]....
        /*00e4*/ 	.word	0x00000be0


	//   ....[13]....
        /*00e8*/ 	.word	0x00000c50


	//   ....[14]....
        /*00ec*/ 	.word	0x00000cb0


	//   ....[15]....
        /*00f0*/ 	.word	0x00000da0


	//   ....[16]....
        /*00f4*/ 	.word	0x00000e00


	//   ....[17]....
        /*00f8*/ 	.word	0x00000e60


	//   ....[18]....
        /*00fc*/ 	.word	0x00000ec0


	//   ....[19]....
        /*0100*/ 	.word	0x00000f20


	//----- nvinfo : EIATTR_VRC_CTA_INIT_COUNT
	.align		4
.L_15110:
        /*0104*/ 	.byte	0x02, 0x4a
	.zero		1
	.zero		1


	//----- nvinfo : EIATTR_SYSCALL_OFFSETS
	.align		4
        /*0108*/ 	.byte	0x04, 0x46
        /*010a*/ 	.short	(.L_15112 - .L_15111)


	//   ....[0]....
.L_15111:
        /*010c*/ 	.word	0x000001c0


	//----- nvinfo : EIATTR_EXIT_INSTR_OFFSETS
	.align		4
.L_15112:
        /*0110*/ 	.byte	0x04, 0x1c
        /*0112*/ 	.short	(.L_15114 - .L_15113)


	//   ....[0]....
.L_15113:
        /*0114*/ 	.word	0x00000270


	//   ....[1]....
        /*0118*/ 	.word	0x00000a90


	//----- nvinfo : EIATTR_CRS_STACK_SIZE
	.align		4
.L_15114:
        /*011c*/ 	.byte	0x04, 0x1e
        /*011e*/ 	.short	(.L_15116 - .L_15115)
.L_15115:
        /*0120*/ 	.word	0x00000000


	//----- nvinfo : EIATTR_CBANK_PARAM_SIZE
	.align		4
.L_15116:
        /*0124*/ 	.byte	0x03, 0x19
        /*0126*/ 	.short	0x0078


	//----- nvinfo : EIATTR_PARAM_CBANK
	.align		4
        /*0128*/ 	.byte	0x04, 0x0a
        /*012a*/ 	.short	(.L_15118 - .L_15117)
	.align		4
.L_15117:
        /*012c*/ 	.word	index@(.nv.constant0._Z15SoftmaxWarpImplI22BroadcastScaleMaskLoadIffbLm2EiE11DirectStoreIffEfLi1ELi1ELi32ELi1ELb1EL9Algorithm0EEvT_T0_ll)
        /*0130*/ 	.short	0x0380
        /*0132*/ 	.short	0x0078


	//----- nvinfo : EIATTR_SW_WAR
	.align		4
.L_15118:
        /*0134*/ 	.byte	0x04, 0x36
        /*0136*/ 	.short	(.L_15120 - .L_15119)
.L_15119:
        /*0138*/ 	.word	0x00000008
.L_15120:


//--------------------- .nv.info._Z15SoftmaxWarpImplI22BroadcastScaleMaskLoadIffbLm2EiE11DirectStoreIffEfLi1ELi1ELi32ELi1ELb0EL9Algorithm0EEvT_T0_ll --------------------------
	.section	.nv.info._Z15SoftmaxWarpImplI22BroadcastScaleMaskLoadIffbLm2EiE11DirectStoreIffEfLi1ELi1ELi32ELi1ELb0EL9Algorithm0EEvT_T0_ll,"",@"SHT_CUDA_INFO"
	.sectionflags	@""
	.align	4


	//----- nvinfo : EIATTR_CUDA_API_VERSION
	.align		4
        /*0000*/ 	.byte	0x04, 0x37
        /*0002*/ 	.short	(.L_15122 - .L_15121)
.L_15121:
        /*0004*/ 	.word	0x00000082


	//----- nvinfo : EIATTR_KPARAM_INFO
	.align		4
.L_15122:
        /*0008*/ 	.byte	0x04, 0x17
        /*000a*/ 	.short	(.L_15124 - .L_15123)
.L_15123:
        /*000c*/ 	.word	0x00000000
        /*0010*/ 	.short	0x0003
        /*0012*/ 	.short	0x0070
        /*0014*/ 	.byte	0x00, 0xf0, 0x21, 0x00


	//----- nvinfo : EIATTR_KPARAM_INFO
	.align		4
.L_15124:
        /*0018*/ 	.byte	0x04, 0x17
        /*001a*/ 	.short	(.L_15126 - .L_15125)
.L_15125:
        /*001c*/ 	.word	0x00000000
        /*0020*/ 	.short	0x0002
        /*0022*/ 	.short	0x0068
        /*0024*/ 	.byte	0x00, 0xf0, 0x21, 0x00


	//----- nvinfo : EIATTR_KPARAM_INFO
	.align		4
.L_15126:
        /*0028*/ 	.byte	0x04, 0x17
        /*002a*/ 	.short	(.L_15128 - .L_15127)
.L_15127:
        /*002c*/ 	.word	0x00000000
        /*0030*/ 	.short	0x0001
        /*0032*/ 	.short	0x0058
        /*0034*/ 	.byte	0x00, 0xf0, 0x41, 0x00


	//----- nvinfo : EIATTR_KPARAM_INFO
	.align		4
.L_15128:
        /*0038*/ 	.byte	0x04, 0x17
        /*003a*/ 	.short	(.L_15130 - .L_15129)
.L_15129:
        /*003c*/ 	.word	0x00000000
        /*0040*/ 	.short	0x0000
        /*0042*/ 	.short	0x0000
        /*0044*/ 	.byte	0x00, 0xf0, 0x61, 0x01


	//----- nvinfo : EIATTR_SPARSE_MMA_MASK
	.align		4
.L_15130:
        /*0048*/ 	.byte	0x03, 0x50
        /*004a*/ 	.short	0x0000


	//----- nvinfo : EIATTR_MAXREG_COUNT
	.align		4
        /*004c*/ 	.byte	0x03, 0x1b
        /*004e*/ 	.short	0x00ff


	//----- nvinfo : EIATTR_EXTERNS
	.align		4
        /*0050*/ 	.byte	0x04, 0x0f
        /*0052*/ 	.short	(.L_15132 - .L_15131)


	//   ....[0]....
	.align		4
.L_15131:
        /*0054*/ 	.word	index@(__assertfail)


	//----- nvinfo : EIATTR_MERCURY_ISA_VERSION
	.align		4
.L_15132:
        /*0058*/ 	.byte	0x03, 0x5f
        /*005a*/ 	.short	0x0101


	//----- nvinfo : EIATTR_COOP_GROUP_MASK_REGIDS
	.align		4
        /*005c*/ 	.byte	0x04, 0x29
        /*005e*/ 	.short	(.L_15134 - .L_15133)


	//   ....[0]....
.L_15133:
        /*0060*/ 	.word	0xffffffff


	//   ....[1]....
        /*0064*/ 	.word	0xffffffff


	//   ....[2]....
        /*0068*/ 	.word	0xffffffff


	//   ....[3]....
        /*006c*/ 	.word	0xffffffff


	//   ....[4]....
        /*0070*/ 	.word	0xffffffff


	//   ....[5]....
        /*0074*/ 	.word	0xffffffff


	//   ....[6]....
        /*0078*/ 	.word	0xffffffff


	//   ....[7]....
        /*007c*/ 	.word	0xffffffff


	//   ....[8]....
        /*0080*/ 	.word	0xffffffff


	//   ....[9]....
        /*0084*/ 	.word	0xffffffff


	//   ....[10]....
        /*0088*/ 	.word	0x0500000f


	//   ....[11]....
        /*008c*/ 	.word	0x0500000f


	//   ....[12]....
        /*0090*/ 	.word	0x0500000f


	//   ....[13]....
        /*0094*/ 	.word	0x0500000f


	//   ....[14]....
        /*0098*/ 	.word	0x0500000f


	//   ....[15]....
        /*009c*/ 	.word	0x0500000f


	//   ....[16]....
        /*00a0*/ 	.word	0x0500000f


	//   ....[17]....
        /*00a4*/ 	.word	0x0500000f


	//   ....[18]....
        /*00a8*/ 	.word	0x0500000f


	//   ....[19]....
        /*00ac*/ 	.word	0x0500000f


	//----- nvinfo : EIATTR_COOP_GROUP_INSTR_OFFSETS
	.align		4
.L_15134:
        /*00b0*/ 	.byte	0x04, 0x28
        /*00b2*/ 	.short	(.L_15136 - .L_15135)


	//   ....[0]....
.L_15135:
        /*00b4*/ 	.word	0x000005f0


	//   ....[1]....
        /*00b8*/ 	.word	0x00000630


	//   ....[2]....
        /*00bc*/ 	.word	0x00000650


	//   ....[3]....
        /*00c0*/ 	.word	0x00000670


	//   ....[4]....
        /*00c4*/ 	.word	0x00000690


	//   ....[5]....
        /*00c8*/ 	.word	0x00000750


	//   ....[6]....
        /*00cc*/ 	.word	0x00000770


	//   ....[7]....
        /*00d0*/ 	.word	0x00000790


	//   ....[8]....
        /*00d4*/ 	.word	0x000007b0


	//   ....[9]....
        /*00d8*/ 	.word	0x000007d0


	//   ....[10]....
        /*00dc*/ 	.word	0x00000a30


	//   ....[11]....
        /*00e0*/ 	.word	0x00000ac0


	//   ....[12]....
        /*00e4*/ 	.word	0x00000b20


	//   ....[13]....
        /*00e8*/ 	.word	0x00000b90


	//   ....[14]....
        /*00ec*/ 	.word	0x00000bf0


	//   ....[15]....
        /*00f0*/ 	.word	0x00000ce0


	//   ....[16]....
        /*00f4*/ 	.word	0x00000d40


	//   ....[17]....
        /*00f8*/ 	.word	0x00000da0


	//   ....[18]....
        /*00fc*/ 	.word	0x00000e00


	//   ....[19]....
        /*0100*/ 	.word	0x00000e60


	//----- nvinfo : EIATTR_VRC_CTA_INIT_COUNT
	.align		4
.L_15136:
        /*0104*/ 	.byte	0x02, 0x4a
	.zero		1
	.zero		1


	//----- nvinfo : EIATTR_SYSCALL_OFFSETS
	.align		4
        /*0108*/ 	.byte	0x04, 0x46
        /*010a*/ 	.short	(.L_15138 - .L_15137)


	//   ....[0]....
.L_15137:
        /*010c*/ 	.word	0x000001a0


	//----- nvinfo : EIATTR_EXIT_INSTR_OFFSETS
	.align		4
.L_15138:
        /*0110*/ 	.byte	0x04, 0x1c
        /*0112*/ 	.short	(.L_15140 - .L_15139)


	//   ....[0]....
.L_15139:
        /*0114*/ 	.word	0x00000250


	//   ....[1]....
        /*0118*/ 	.word	0x000009d0


	//----- nvinfo : EIATTR_CRS_STACK_SIZE
	.align		4
.L_15140:
        /*011c*/ 	.byte	0x04, 0x1e
        /*011e*/ 	.short	(.L_15142 - .L_15141)
.L_15141:
        /*0120*/ 	.word	0x00000000


	//----- nvinfo : EIATTR_CBANK_PARAM_SIZE
	.align		4
.L_15142:
        /*0124*/ 	.byte	0x03, 0x19
        /*0126*/ 	.short	0x0078


	//----- nvinfo : EIATTR_PARAM_CBANK
	.align		4
        /*0128*/ 	.byte	0x04, 0x0a
        /*012a*/ 	.short	(.L_15144 - .L_15143)
	.align		4
.L_15143:
        /*012c*/ 	.word	index@(.nv.constant0._Z15SoftmaxWarpImplI22BroadcastScaleMaskLoadIffbLm2EiE11DirectStoreIffEfLi1ELi1ELi32ELi1ELb0EL9Algorithm0EEvT_T0_ll)
        /*0130*/ 	.short	0x0380
        /*0132*/ 	.short	0x0078


	//----- nvinfo : EIATTR_SW_WAR
	.align		4
.L_15144:
        /*0134*/ 	.byte	0x04, 0x36
        /*0136*/ 	.short	(.L_15146 - .L_15145)
.L_15145:
        /*0138*/ 	.word	0x00000008
.L_15146:


//--------------------- .nv.info._Z15SoftmaxWarpImplI22BroadcastScaleMaskLoadIffbLm2EiE11DirectStoreIffEfLi1ELi1ELi32ELi2ELb1EL9Algorithm0EEvT_T0_ll --------------------------
	.section	.nv.info._Z15SoftmaxWarpImplI22BroadcastScaleMaskLoadIffbLm2EiE11DirectStoreIffEfLi1ELi1ELi32ELi2ELb1EL9Algorithm0EEvT_T0_ll,"",@"SHT_CUDA_INFO"
	.sectionflags	@""
	.align	4


	//----- nvinfo : EIATTR_CUDA_API_VERSION
	.align		4
        /*0000*/ 	.byte	0x04, 0x37
        /*0002*/ 	.short	(.L_15148 - .L_15147)
.L_15147:
        /*0004*/ 	.word	0x00000082


	//----- nvinfo : EIATTR_KPARAM_INFO
	.align		4
.L_15148:
        /*0008*/ 	.byte	0x04, 0x17
        /*000a*/ 	.short	(.L_15150 - .L_15149)
.L_15149:
        /*000c*/ 	.word	0x00000000
        /*0010*/ 	.short	0x0003
        /*0012*/ 	.short	0x0070
        /*0014*/ 	.byte	0x00, 0xf0, 0x21, 0x00


	//----- nvinfo : EIATTR_KPARAM_INFO
	.align		4
.L_15150:
        /*0018*/ 	.byte	0x04, 0x17
        /*001a*/ 	.short	(.L_15152 - .L_15151)
.L_15151:
        /*001c*/ 	.word	0x00000000
        /*0020*/ 	.short	0x0002
        /*0022*/ 	.short	0x0068
        /*0024*/ 	.byte	0x00, 0xf0, 0x21, 0x00


	//----- nvinfo : EIATTR_KPARAM_INFO
	.align		4
.L_15152:
        /*0028*/ 	.byte	0x04, 0x17
        /*002a*/ 	.short	(.L_15154 - .L_15153)
.L_15153:
        /*002c*/ 	.word	0x00000000
        /*0030*/ 	.short	0x0001
        /*0032*/ 	.short	0x0058
        /*0034*/ 	.byte	0x00, 0xf0, 0x41, 0x00


	//----- nvinfo : EIATTR_KPARAM_INFO
	.align		4
.L_15154:
        /*0038*/ 	.byte	0x04, 0x17
        /*003a*/ 	.short	(.L_15156 - .L_15155)
.L_15155:
        /*003c*/ 	.word	0x00000000
        /*0040*/ 	.short	0x0000
        /*0042*/ 	.short	0x0000
        /*0044*/ 	.byte	0x00, 0xf0, 0x61, 0x01


	//----- nvinfo : EIATTR_SPARSE_MMA_MASK
	.align		4
.L_15156:
        /*0048*/ 	.byte	0x03, 0x50
        /*004a*/ 	.short	0x0000


	//----- nvinfo : EIATTR_MAXREG_COUNT
	.align		4
        /*004c*/ 	.byte	0x03, 0x1b
        /*004e*/ 	.short	0x00ff


	//----- nvinfo : EIATTR_EXTERNS
	.align		4
        /*0050*/ 	.byte	0x04, 0x0f
        /*0052*/ 	.short	(.L_15158 - .L_15157)


	//   ....[0]....
	.align		4
.L_15157:
        /*0054*/ 	.word	index@(__assertfail)


	//----- nvinfo : EIATTR_MERCURY_ISA_VERSION
	.align		4
.L_15158:
        /*0058*/ 	.byte	0x03, 0x5f
        /*005a*/ 	.short	0x0101


	//----- nvinfo : EIATTR_COOP_GROUP_MASK_REGIDS
	.align		4
        /*005c*/ 	.byte	0x04, 0x29
        /*005e*/ 	.short	(.L_15160 - .L_15159)


	//   ....[0]....
.L_15159:
        /*0060*/ 	.word	0xffffffff


	//   ....[1]....
        /*0064*/ 	.word	0xffffffff


	//   ....[2]....
        /*0068*/ 	.word	0xffffffff


	//   ....[3]....
        /*006c*/ 	.word	0xffffffff


	//   ....[4]....
        /*0070*/ 	.word	0xffffffff


	//   ....[5]....
        /*0074*/ 	.word	0xffffffff


	//   ....[6]....
        /*0078*/ 	.word	0xffffffff


	//   ....[7]....
        /*007c*/ 	.word	0xffffffff


	//   ....[8]....
        /*0080*/ 	.word	0xffffffff


	//   ....[9]....
        /*0084*/ 	.word	0xffffffff


	//   ....[10]....
        /*0088*/ 	.word	0xffffffff


	//   ....[11]....
        /*008c*/ 	.word	0xffffffff


	//   ....[12]....
        /*0090*/ 	.word	0xffffffff


	//   ....[13]....
        /*0094*/ 	.word	0xffffffff


	//   ....[14]....
        /*0098*/ 	.word	0xffffffff


	//   ....[15]....
        /*009c*/ 	.word	0xffffffff


	//   ....[16]....
        /*00a0*/ 	.word	0xffffffff


	//   ....[17]....
        /*00a4*/ 	.word	0xffffffff


	//   ....[18]....
        /*00a8*/ 	.word	0xffffffff


	//   ....[19]....
        /*00ac*/ 	.word	0xffffffff


	//   ....[20]....
        /*00b0*/ 	.word	0x0500000f


	//   ....[21]....
        /*00b4*/ 	.word	0x0500000f


	//   ....[22]....
        /*00b8*/ 	.word	0x0500000f


	//   ....[23]....
        /*00bc*/ 	.word	0x0500000f


	//   ....[24]....
        /*00c0*/ 	.word	0x0500000f


	//   ....[25]....
        /*00c4*/ 	.word	0x0500000f


	//   ....[26]....
        /*00c8*/ 	.word	0x0500000f


	//   ....[27]....
        /*00cc*/ 	.word	0x0500000f


	//   ....[28]....
        /*00d0*/ 	.word	0x0500000f


	//   ....[29]....
        /*00d4*/ 	.word	0x0500000f


	//   ....[30]....
        /*00d8*/ 	.word	0x0500000f


	//   ....[31]....
        /*00dc*/ 	.word	0x0500000f


	//   ....[32]....
        /*00e0*/ 	.word	0x0500000f


	//   ....[33]....
        /*00e4*/ 	.word	0x0500000f


	//   ....[34]....
        /*00e8*/ 	.word	0x0500000f


	//   ....[35]....
        /*00ec*/ 	.word	0x0500000f


	//   ....[36]....
        /*00f0*/ 	.word	0x0500000f


	//   ....[37]....
        /*00f4*/ 	.word	0x0500000f


	//   ....[38]....
        /*00f8*/ 	.word	0x0500000f


	//   ....[39]....
        /*00fc*/ 	.word	0x0500000f


	//----- nvinfo : EIATTR_COOP_GROUP_INSTR_OFFSETS
	.align		4
.L_15160:
        /*0100*/ 	.byte	0x04, 0x28
        /*0102*/ 	.short	(.L_15162 - .L_15161)


	//   ....[0]....
.L_15161:
        /*0104*/ 	.word	0x00000a40


	//   ....[1]....
        /*0108*/ 	.word	0x00000a70


	//   ....[2]....
        /*010c*/ 	.word	0x00000aa0


	//   ....[3]....
        /*0110*/ 	.word	0x00000ab0


	//   ....[4]....
        /*0114*/ 	.word	0x00000ae0


	//   ....[5]....
        /*0118*/ 	.word	0x00000af0


	//   ....[6]....
        /*011c*/ 	.word	0x00000b20


	//   ....[7]....
        /*0120*/ 	.word	0x00000b30


	//   ....[8]....
        /*0124*/ 	.word	0x00000b60


	//   ....[9]....
        /*0128*/ 	.word	0x00000b70


	//   ....[10]....
        /*012c*/ 	.word	0x00000cd0


	//   ....[11]....
        /*0130*/ 	.word	0x00000cf0


	//   ....[12]....
        /*0134*/ 	.word	0x00000d10


	//   ....[13]....
        /*0138*/ 	.word	0x00000d30


	//   ....[14]....
        /*013c*/ 	.word	0x00000d50


	//   ....[15]....
        /*0140*/ 	.word	0x00000d70


	//   ....[16]....
        /*0144*/ 	.word	0x00000d90


	//   ....[17]....
        /*0148*/ 	.word	0x00000db0


	//   ....[18]....
        /*014c*/ 	.word	0x00000dd0


	//   ....[19]....
        /*0150*/ 	.word	0x00000df0


	//   ....[20]....
        /*0154*/ 	.word	0x00001240


	//   ....[21]....
        /*0158*/ 	.word	0x000012c0


	//   ....[22]....
        /*015c*/ 	.word	0x00001320


	//   ....[23]....
        /*0160*/ 	.word	0x00001380


	//   ....[24]....
        /*0164*/ 	.word	0x000013e0


	//   ....[25]....
        /*0168*/ 	.word	0x00001440


	//   ....[26]....
        /*016c*/ 	.word	0x000014b0


	//   ....[27]....
        /*0170*/ 	.word	0x00001530


	//   ....[28]....
        /*0174*/ 	.word	0x000015a0


	//   ....[29]....
        /*0178*/ 	.word	0x00001630


	//   ....[30]....
        /*017c*/ 	.word	0x000017a0


	//   ....[31]....
        /*0180*/ 	.word	0x00001820


	//   ....[32]....
        /*0184*/ 	.word	0x00001880


	//   ....[33]....
        /*0188*/ 	.word	0x000018e0


	//   ....[34]....
        /*018c*/ 	.word	0x00001940


	//   ....[35]....
        /*0190*/ 	.word	0x000019a0


	//   ....[36]....
        /*0194*/ 	.word	0x00001a10


	//   ....[37]....
        /*0198*/ 	.word	0x00001a80


	//   ....[38]....
        /*019c*/ 	.word	0x00001af0


	//   ....[39]....
        /*01a0*/ 	.word	0x00001b60


	//----- nvinfo : EIATTR_VRC_CTA_INIT_COUNT
	.align		4
.L_15162:
        /*01a4*/ 	.byte	0x02, 0x4a
	.zero		1
	.zero		1


	//----- nvinfo : EIATTR_SYSCALL_OFFSETS
	.align		4
        /*01a8*/ 	.byte	0x04, 0x46
        /*01aa*/ 	.short	(.L_15164 - .L_15163)


	//   ....[0]....
.L_15163:
        /*01ac*/ 	.word	0x000001c0


	//----- nvinfo : EIATTR_EXIT_INSTR_OFFSETS
	.align		4
.L_15164:
        /*01b0*/ 	.byte	0x04, 0x1c
        /*01b2*/ 	.short	(.L_15166 - .L_15165)


	//   ....[0]....
.L_15165:
        /*01b4*/ 	.word	0x00000280


	//   ....[1]....
        /*01b8*/ 	.word	0x000011e0


	//----- nvinfo : EIATTR_CRS_STACK_SIZE
	.align		4
.L_15166:
        /*01bc*/ 	.byte	0x04, 0x1e
        /*01be*/ 	.short	(.L_15168 - .L_15167)
.L_15167:
        /*01c0*/ 	.word	0x00000000


	//----- nvinfo : EIATTR_CBANK_PARAM_SIZE
	.align		4
.L_15168:
        /*01c4*/ 	.byte	0x03, 0x19
        /*01c6*/ 	.short	0x0078


	//----- nvinfo : EIATTR_PARAM_CBANK
	.align		4
        /*01c8*/ 	.byte	0x04, 0x0a
        /*01ca*/ 	.short	(.L_15170 - .L_15169)
	.align		4
.L_15169:
        /*01cc*/ 	.word	index@(.nv.constant0._Z15SoftmaxWarpImplI22BroadcastScaleMaskLoadIffbLm2EiE11DirectStoreIffEfLi1ELi1ELi32ELi2ELb1EL9Algorithm0EEvT_T0_ll)
        /*01d0*/ 	.short	0x0380
        /*01d2*/ 	.short	0x0078


	//----- nvinfo : EIATTR_SW_WAR
	.align		4
.L_15170:
        /*01d4*/ 	.byte	0x04, 0x36
        /*01d6*/ 	.short	(.L_15172 - .L_15171)
.L_15171:
        /*01d8*/ 	.word	0x00000008
.L_15172:


//--------------------- .nv.info._Z15SoftmaxWarpImplI22BroadcastScaleMaskLoadIffbLm2EiE11DirectStoreIffEfLi1ELi1ELi32ELi2ELb0EL9Algorithm0EEvT_T0_ll --------------------------
	.section	.nv.info._Z15SoftmaxWarpImplI22BroadcastScaleMaskLoadIffbLm2EiE11DirectStoreIffEfLi1ELi1ELi32ELi2ELb0EL9Algorithm0EEvT_T0_ll,"",@"SHT_CUDA_INFO"
	.sectionflags	@""
	.align	4


	//----- nvinfo : EIATTR_CUDA_API_VERSION
	.align		4
        /*0000*/ 	.byte	0x04, 0x37
        /*0002*/ 	.short	(.L_15174 - .L_15173)
.L_15173:
        /*0004*/ 	.word	0x00000082


	//----- nvinfo : EIATTR_KPARAM_INFO
	.align		4
.L_15174:
        /*0008*/ 	.byte	0x04, 0x17
        /*000a*/ 	.short	(.L_15176 - .L_15175)
.L_15175:
        /*000c*/ 	.word	0x00000000
        /*0010*/ 	.short	0x0003
        /*0012*/ 	.short	0x0070
        /*0014*/ 	.byte	0x00, 0xf0, 0x21, 0x00


	//----- nvinfo : EIATTR_KPARAM_INFO
	.align		4
.L_15176:
        /*0018*/ 	.byte	0x04, 0x17
        /*001a*/ 	.short	(.L_15178 - .L_15177)
.L_15177:
        /*001c*/ 	.word	0x00000000
        /*0020*/ 	.short	0x0002
        /*0022*/ 	.short	0x0068
        /*0024*/ 	.byte	0x00, 0xf0, 0x21, 0x00


	//----- nvinfo : EIATTR_KPARAM_INFO
	.align		4
.L_15178:
        /*0028*/ 	.byte	0x04, 0x17
        /*002a*/ 	.short	(.L_15180 - .L_15179)
.L_15179:
        /*002c*/ 	.word	0x00000000
        /*0030*/ 	.short	0x0001
        /*0032*/ 	.short	0x0058
        /*0034*/ 	.byte	0x00, 0xf0, 0x41, 0x00


	//----- nvinfo : EIATTR_KPARAM_INFO
	.align		4
.L_15180:
        /*0038*/ 	.byte	0x04, 0x17
        /*003a*/ 	.short	(.L_15182 - .L_15181)
.L_15181:
        /*003c*/ 	.word	0x00000000
        /*0040*/ 	.short	0x0000
        /*0042*/ 	.short	0x0000
        /*0044*/ 	.byte	0x00, 0xf0, 0x61, 0x01


	//----- nvinfo : EIATTR_SPARSE_MMA_MASK
	.align		4
.L_15182:
        /*0048*/ 	.byte	0x03, 0x50
        /*004a*/ 	.short	0x0000


	//----- nvinfo : EIATTR_MAXREG_COUNT
	.align		4
        /*004c*/ 	.byte	0x03, 0x1b
        /*004e*/ 	.short	0x00ff


	//----- nvinfo : EIATTR_EXTERNS
	.align		4
        /*0050*/ 	.byte	0x04, 0x0f
        /*0052*/ 	.short	(.L_15184 - .L_15183)


	//   ....[0]....
	.align		4
.L_15183:
        /*0054*/ 	.word	index@(__assertfail)


	//----- nvinfo : EIATTR_MERCURY_ISA_VERSION
	.align		4
.L_15184:
        /*0058*/ 	.byte	0x03, 0x5f
        /*005a*/ 	.short	0x0101


	//----- nvinfo : EIATTR_COOP_GROUP_MASK_REGIDS
	.align		4
        /*005c*/ 	.byte	0x04, 0x29
        /*005e*/ 	.short	(.L_15186 - .L_15185)


	//   ....[0]....
.L_15185:
        /*0060*/ 	.word	0xffffffff


	//   ....[1]....
        /*0064*/ 	.word	0xffffffff


	//   ....[2]....
        /*0068*/ 	.word	0xffffffff


	//   ....[3]....
        /*006c*/ 	.word	0xffffffff


	//   ....[4]....
        /*0070*/ 	.word	0xffffffff


	//   ....[5]....
        /*0074*/ 	.word	0xffffffff


	//   ....[6]....
        /*0078*/ 	.word	0xffffffff


	//   ....[7]....
        /*007c*/ 	.word	0xffffffff


	//   ....[8]....
        /*0080*/ 	.word	0xffffffff


	//   ....[9]....
        /*0084*/ 	.word	0xffffffff


	//   ....[10]....
        /*0088*/ 	.word	0xffffffff


	//   ....[11]....
        /*008c*/ 	.word	0xffffffff


	//   ....[12]....
        /*0090*/ 	.word	0xffffffff


	//   ....[13]....
        /*0094*/ 	.word	0xffffffff


	//   ....[14]....
        /*0098*/ 	.word	0xffffffff


	//   ....[15]....
        /*009c*/ 	.word	0xffffffff


	//   ....[16]....
        /*00a0*/ 	.word	0xffffffff


	//   ....[17]....
        /*00a4*/ 	.word	0xffffffff


	//   ....[18]....
        /*00a8*/ 	.word	0xffffffff


	//   ....[19]....
        /*00ac*/ 	.word	0xffffffff


	//   ....[20]....
        /*00b0*/ 	.word	0x0500000f


	//   ....[21]....
        /*00b4*/ 	.word	0x0500000f


	//   ....[22]....
        /*00b8*/ 	.word	0x0500000f


	//   ....[23]....
        /*00bc*/ 	.word	0x0500000f


	//   ....[24]....
        /*00c0*/ 	.word	0x0500000f


	//   ....[25]....
        /*00c4*/ 	.word	0x0500000f


	//   ....[26]....
        /*00c8*/ 	.word	0x0500000f


	//   ....[27]....
        /*00cc*/ 	.word	0x0500000f


	//   ....[28]....
        /*00d0*/ 	.word	0x0500000f


	//   ....[29]....
        /*00d4*/ 	.word	0x0500000f


	//   ....[30]....
        /*00d8*/ 	.word	0x0500000f


	//   ....[31]....
        /*00dc*/ 	.word	0x0500000f


	//   ....[32]....
        /*00e0*/ 	.word	0x0500000f


	//   ....[33]....
        /*00e4*/ 	.word	0x0500000f


	//   ....[34]....
        /*00e8*/ 	.word	0x0500000f


	//   ....[35]....
        /*00ec*/ 	.word	0x0500000f


	//   ....[36]....
        /*00f0*/ 	.word	0x0500000f


	//   ....[37]....
        /*00f4*/ 	.word	0x0500000f


	//   ....[38]....
        /*00f8*/ 	.word	0x0500000f


	//   ....[39]....
        /*00fc*/ 	.word	0x0500000f


	//----- nvinfo : EIATTR_COOP_GROUP_INSTR_OFFSETS
	.align		4
.L_15186:
        /*0100*/ 	.byte	0x04, 0x28
        /*0102*/ 	.short	(.L_15188 - .L_15187)


	//   ....[0]....
.L_15187:
        /*0104*/ 	.word	0x00000820


	//   ....[1]....
        /*0108*/ 	.word	0x00000840


	//   ....[2]....
        /*010c*/ 	.word	0x00000870


	//   ....[3]....
        /*0110*/ 	.word	0x00000880


	//   ....[4]....
        /*0114*/ 	.word	0x000008c0


	//   ....[5]....
        /*0118*/ 	.word	0x000008d0


	//   ....[6]....
        /*011c*/ 	.word	0x00000900


	//   ....[7]....
        /*0120*/ 	.word	0x00000910


	//   ....[8]....
        /*0124*/ 	.word	0x00000940


	//   ....[9]....
        /*0128*/ 	.word	0x00000950


	//   ....[10]....
        /*012c*/ 	.word	0x00000ab0


	//   ....[11]....
        /*0130*/ 	.word	0x00000ad0


	//   ....[12]....
        /*0134*/ 	.word	0x00000af0


	//   ....[13]....
        /*0138*/ 	.word	0x00000b10


	//   ....[14]....
        /*013c*/ 	.word	0x00000b30


	//   ....[15]....
        /*0140*/ 	.word	0x00000b50


	//   ....[16]....
        /*0144*/ 	.word	0x00000b70


	//   ....[17]....
        /*0148*/ 	.word	0x00000b90


	//   ....[18]....
        /*014c*/ 	.word	0x00000bb0


	//   ....[19]....
        /*0150*/ 	.word	0x00000bd0


	//   ....[20]....
        /*0154*/ 	.word	0x00000f80


	//   ....[21]....
        /*0158*/ 	.word	0x00001000


	//   ....[22]....
        /*015c*/ 	.word	0x00001060


	//   ....[23]....
        /*0160*/ 	.word	0x000010c0


	//   ....[24]....
        /*0164*/ 	.word	0x00001120


	//   ....[25]....
        /*0168*/ 	.word	0x00001180


	//   ....[26]....
        /*016c*/ 	.word	0x00001230


	//   ....[27]....
        /*0170*/ 	.word	0x000012f0


	//   ....[28]....
        /*0174*/ 	.word	0x00001390


	//   ....[29]....
        /*0178*/ 	.word	0x00001410


	//   ....[30]....
        /*017c*/ 	.word	0x00001470


	//   ....[31]....
        /*0180*/ 	.word	0x00001540


	//   ....[32]....
        /*0184*/ 	.word	0x000015a0


	//   ....[33]....
        /*0188*/ 	.word	0x00001620


	//   ....[34]....
        /*018c*/ 	.word	0x000016a0


	//   ....[35]....
        /*0190*/ 	.word	0x00001700


	//   ....[36]....
        /*0194*/ 	.word	0x00001780


	//   ....[37]....
        /*0198*/ 	.word	0x000017f0


	//   ....[38]....
        /*019c*/ 	.word	0x00001860


	//   ....[39]....
        /*01a0*/ 	.word	0x000018d0


	//----- nvinfo : EIATTR_VRC_CTA_INIT_COUNT
	.align		4
.L_15188:
        /*01a4*/ 	.byte	0x02, 0x4a
	.zero		1
	.zero		1


	//----- nvinfo : EIATTR_SYSCALL_OFFSETS
	.align		4
        /*01a8*/ 	.byte	0x04, 0x46
        /*01aa*/ 	.short	(.L_15190 - .L_15189)


	//   ....[0]....
.L_15189:
        /*01ac*/ 	.word	0x00000190


	//----- nvinfo : EIATTR_EXIT_INSTR_OFFSETS
	.align		4
.L_15190:
        /*01b0*/ 	.byte	0x04, 0x1c
        /*01b2*/ 	.short	(.L_15192 - .L_15191)


	//   ....[0]....
.L_15191:
        /*01b4*/ 	.word	0x00000250


	//   ....[1]....
        /*01b8*/ 	.word	0x00000f20


	//----- nvinfo : EIATTR_CRS_STACK_SIZE
	.align		4
.L_15192:
        /*01bc*/ 	.byte	0x04, 0x1e
        /*01be*/ 	.short	(.L_15194 - .L_15193)
.L_15193:
        /*01c0*/ 	.word	0x00000000


	//----- nvinfo : EIATTR_CBANK_PARAM_SIZE
	.align		4
.L_15194:
        /*01c4*/ 	.byte	0x03, 0x19
        /*01c6*/ 	.short	0x0078


	//----- nvinfo : EIATTR_PARAM_CBANK
	.align		4
        /*01c8*/ 	.byte	0x04, 0x0a
        /*01ca*/ 	.short	(.L_15196 - .L_15195)
	.align		4
.L_15195:
        /*01cc*/ 	.word	index@(.nv.constant0._Z15SoftmaxWarpImplI22BroadcastScaleMaskLoadIffbLm2EiE11DirectStoreIffEfLi1ELi1ELi32ELi2ELb0EL9Algorithm0EEvT_T0_ll)
        /*01d0*/ 	.short	0x0380
        /*01d2*/ 	.short	0x0078


	//----- nvinfo : EIATTR_SW_WAR
	.align		4
.L_15196:
        /*01d4*/ 	.byte	0x04, 0x36
        /*01d6*/ 	.short	(.L_15198 - .L_15197)
.L_15197:
        /*01d8*/ 	.word	0x00000008
.L_15198:


//--------------------- .nv.info._Z15SoftmaxWarpImplI22BroadcastScaleMaskLoadIffbLm2EiE11DirectStoreIffEfLi1ELi1ELi16ELi1ELb1EL9Algorithm0EEvT_T0_ll --------------------------
	.section	.nv.info._Z15SoftmaxWarpImplI22BroadcastScaleMaskLoadIffbLm2EiE11DirectStoreIffEfLi1ELi1ELi16ELi1ELb1EL9Algorithm0EEvT_T0_ll,"",@"SHT_CUDA_INFO"
	.sectionflags	@""
	.align	4


	//----- nvinfo : EIATTR_CUDA_API_VERSION
	.align		4
        /*0000*/ 	.byte	0x04, 0x37
        /*0002*/ 	.short	(.L_15200 - .L_15199)
.L_15199:
        /*0004*/ 	.word	0x00000082


	//----- nvinfo : EIATTR_KPARAM_INFO
	.align		4
.L_15200:
        /*0008*/ 	.byte	0x04, 0x17
        /*000a*/ 	.short	(.L_15202 - .L_15201)
.L_15201:
        /*000c*/ 	.word	0x00000000
        /*0010*/ 	.short	0x0003
        /*0012*/ 	.short	0x0070
        /*0014*/ 	.byte	0x00, 0xf0, 0x21, 0x00


	//----- nvinfo : EIATTR_KPARAM_INFO
	.align		4
.L_15202:
        /*0018*/ 	.byte	0x04, 0x17
        /*001a*/ 	.short	(.L_15204 - .L_15203)
.L_15203:
        /*001c*/ 	.word	0x00000000
        /*0020*/ 	.short	0x0002
        /*0022*/ 	.short	0x0068
        /*0024*/ 	.byte	0x00, 0xf0, 0x21, 0x00


	//----- nvinfo : EIATTR_KPARAM_INFO
	.align		4
.L_15204:
        /*0028*/ 	.byte	0x04, 0x17
        /*002a*/ 	.short	(.L_15206 - .L_15205)
.L_15205:
        /*002c*/ 	.word	0x00000000
        /*0030*/ 	.short	0x0001
        /*0032*/ 	.short	0x0058
        /*0034*/ 	.byte	0x00, 0xf0, 0x41, 0x00


	//----- nvinfo : EIATTR_KPARAM_INFO
	.align		4
.L_15206:
        /*0038*/ 	.byte	0x04, 0x17
        /*003a*/ 	.short	(.L_15208 - .L_15207)
.L_15207:
        /*003c*/ 	.word	0x00000000
        /*0040*/ 	.short	0x0000
        /*0042*/ 	.short	0x0000
        /*0044*/ 	.byte	0x00, 0xf0, 0x61, 0x01


	//----- nvinfo : EIATTR_SPARSE_MMA_MASK
	.align		4
.L_15208:
        /*0048*/ 	.byte	0x03, 0x50
        /*004a*/ 	.short	0x0000


	//----- nvinfo : EIATTR_MAXREG_COUNT
	.align		4
        /*004c*/ 	.byte	0x03, 0x1b
        /*004e*/ 	.short	0x00ff


	//----- nvinfo : EIATTR_EXTERNS
	.align		4
        /*0050*/ 	.byte	0x04, 0x0f
        /*0052*/ 	.short	(.L_15210 - .L_15209)


	//   ....[0]....
	.align		4
.L_15209:
        /*0054*/ 	.word	index@(__assertfail)


	//----- nvinfo : EIATTR_MERCURY_ISA_VERSION
	.align		4
.L_15210:
        /*0058*/ 	.byte	0x03, 0x5f
        /*005a*/ 	.short	0x0101


	//----- nvinfo : EIATTR_COOP_GROUP_MASK_REGIDS
	.align		4
        /*005c*/ 	.byte	0x04, 0x29
        /*005e*/ 	.short	(.L_15212 - .L_15211)


	//   ....[0]....
.L_15211:
        /*0060*/ 	.word	0xffffffff


	//   ....[1]....
        /*0064*/ 	.word	0xffffffff


	//   ....[2]....
        /*0068*/ 	.word	0xffffffff


	//   ....[3]....
        /*006c*/ 	.word	0xffffffff


	//   ....[4]....
        /*0070*/ 	.word	0xffffffff


	//   ....[5]....
        /*0074*/ 	.word	0xffffffff


	//   ....[6]....
        /*0078*/ 	.word	0xffffffff


	//   ....[7]....
        /*007c*/ 	.word	0xffffffff


	//   ....[8]....
        /*0080*/ 	.word	0x0500000f


	//   ....[9]....
        /*0084*/ 	.word	0x0500000f


	//   ....[10]....
        /*0088*/ 	.word	0x0500000f


	//   ....[11]....
        /*008c*/ 	.word	0x0500000f


	//   ....[12]....
        /*0090*/ 	.word	0x0500000f


	//   ....[13]....
        /*0094*/ 	.word	0x0500000f


	//   ....[14]....
        /*0098*/ 	.word	0x0500000f


	//   ....[15]....
        /*009c*/ 	.word	0x0500000f


	//----- nvinfo : EIATTR_COOP_GROUP_INSTR_OFFSETS
	.align		4
.L_15212:
        /*00a0*/ 	.byte	0x04, 0x28
        /*00a2*/ 	.short	(.L_15214 - .L_15213)


	//   ....[0]....
.L_15213:
        /*00a4*/ 	.word	0x00000680


	//   ....[1]....
        /*00a8*/ 	.word	0x000006c0


	//   ....[2]....
        /*00ac*/ 	.word	0x000006e0


	//   ....[3]....
        /*00b0*/ 	.word	0x00000700


	//   ....[4]....
        /*00b4*/ 	.word	0x000007c0


	//   ....[5]....
        /*00b8*/ 	.word	0x000007e0


	//   ....[6]....
        /*00bc*/ 	.word	0x00000800


	//   ....[7]....
        /*00c0*/ 	.word	0x00000820


	//   ....[8]....
        /*00c4*/ 	.word	0x00000ab0


	//   ....[9]....
        /*00c8*/ 	.word	0x00000b40


	//   ....[10]....
        /*00cc*/ 	.word	0x00000ba0


	//   ....[11]....
        /*00d0*/ 	.word	0x00000c10


	//   ....[12]....
        /*00d4*/ 	.word	0x00000d00


	//   ....[13]....
        /*00d8*/ 	.word	0x00000d60


	//   ....[14]....
        /*00dc*/ 	.word	0x00000dc0


	//   ....[15]....
        /*00e0*/ 	.word	0x00000e20


	//----- nvinfo : EIATTR_VRC_CTA_INIT_COUNT
	.align		4
.L_15214:
        /*00e4*/ 	.byte	0x02, 0x4a
	.zero		1
	.zero		1


	//----- nvinfo : EIATTR_SYSCALL_OFFSETS
	.align		4
        /*00e8*/ 	.byte	0x04, 0x46
        /*00ea*/ 	.short	(.L_15216 - .L_15215)


	//   ....[0]....
.L_15215:
        /*00ec*/ 	.word	0x000001c0


	//----- nvinfo : EIATTR_EXIT_INSTR_OFFSETS
	.align		4
.L_15216:
        /*00f0*/ 	.byte	0x04, 0x1c
        /*00f2*/ 	.short	(.L_15218 - .L_15217)


	//   ....[0]....
.L_15217:
        /*00f4*/ 	.word	0x00000270


	//   ....[1]....
        /*00f8*/ 	.word	0x00000a50


	//----- nvinfo : EIATTR_CRS_STACK_SIZE
	.align		4
.L_15218:
        /*00fc*/ 	.byte	0x04, 0x1e
        /*00fe*/ 	.short	(.L_15220 - .L_15219)
.L_15219:
        /*0100*/ 	.word	0x00000000


	//----- nvinfo : EIATTR_CBANK_PARAM_SIZE
	.align		4
.L_15220:
        /*0104*/ 	.byte	0x03, 0x19
        /*0106*/ 	.short	0x0078


	//----- nvinfo : EIATTR_PARAM_CBANK
	.align		4
        /*0108*/ 	.byte	0x04, 0x0a
        /*010a*/ 	.short	(.L_15222 - .L_15221)
	.align		4
.L_15221:
        /*010c*/ 	.word	index@(.nv.constant0._Z15SoftmaxWarpImplI22BroadcastScaleMaskLoadIffbLm2EiE11DirectStoreIffEfLi1ELi1ELi16ELi1ELb1EL9Algorithm0EEvT_T0_ll)
        /*0110*/ 	.short	0x0380
        /*0112*/ 	.short	0x0078


	//----- nvinfo : EIATTR_SW_WAR
	.align		4
.L_15222:
        /*0114*/ 	.byte	0x04, 0x36
        /*0116*/ 	.short	(.L_15224 - .L_15223)
.L_15223:
        /*0118*/ 	.word	0x00000008
.L_15224:


//--------------------- .nv.info._Z15SoftmaxWarpImplI22BroadcastScaleMaskLoadIffbLm2EiE11DirectStoreIffEfLi1ELi1ELi16ELi1ELb0EL9Algorithm0EEvT_T0_ll --------------------------
	.section	.nv.info._Z15SoftmaxWarpImplI22BroadcastScaleMaskLoadIffbLm2EiE11DirectStoreIffEfLi1ELi1ELi16ELi1ELb0EL9Algorithm0EEvT_T0_ll,"",@"SHT_CUDA_INFO"
	.sectionflags	@""
	.align	4


	//----- nvinfo : EIATTR_CUDA_API_VERSION
	.align		4
        /*0000*/ 	.byte	0x04, 0x37
        /*0002*/ 	.short	(.L_15226 - .L_15225)
.L_15225:
        /*0004*/ 	.word	0x00000082


	//----- nvinfo : EIATTR_KPARAM_INFO
	.align		4
.L_15226:
        /*0008*/ 	.byte	0x04, 0x17
        /*000a*/ 	.short	(.L_15228 - .L_15227)
.L_15227:
        /*000c*/ 	.word	0x00000000
        /*0010*/ 	.short	0x0003
        /*0012*/ 	.short	0x0070
        /*0014*/ 	.byte	0x00, 0xf0, 0x21, 0x00


	//----- nvinfo : EIATTR_KPARAM_INFO
	.align		4
.L_15228:
        /*0018*/ 	.byte	0x04, 0x17
        /*001a*/ 	.short	(.L_15230 - .L_15229)
.L_15229:
        /*001c*/ 	.word	0x00000000
        /*0020*/ 	.short	0x0002
        /*0022*/ 	.short	0x0068
        /*0024*/ 	.byte	0x00, 0xf0, 0x21, 0x00


	//----- nvinfo : EIATTR_KPARAM_INFO
	.align		4
.L_15230:
        /*0028*/ 	.byte	0x04, 0x17
        /*002a*/ 	.short	(.L_15232 - .L_15231)
.L_15231:
        /*002c*/ 	.word	0x00000000
        /*0030*/ 	.short	0x0001
        /*0032*/ 	.short	0x0058
        /*0034*/ 	.byte	0x00, 0xf0, 0x41, 0x00


	//----- nvinfo : EIATTR_KPARAM_INFO
	.align		4
.L_15232:
        /*0038*/ 	.byte	0x04, 0x17
        /*003a*/ 	.short	(.L_15234 - .L_15233)
.L_15233:
        /*003c*/ 	.word	0x00000000
        /*0040*/ 	.short	0x0000
        /*0042*/ 	.short	0x0000
        /*0044*/ 	.byte	0x00, 0xf0, 0x61, 0x01


	//----- nvinfo : EIATTR_SPARSE_MMA_MASK
	.align		4
.L_15234:
        /*0048*/ 	.byte	0x03, 0x50
        /*004a*/ 	.short	0x0000


	//----- nvinfo : EIATTR_MAXREG_COUNT
	.align		4
        /*004c*/ 	.byte	0x03, 0x1b
        /*004e*/ 	.short	0x00ff


	//----- nvinfo : EIATTR_EXTERNS
	.align		4
        /*0050*/ 	.byte	0x04, 0x0f
        /*0052*/ 	.short	(.L_15236 - .L_15235)


	//   ....[0]....
	.align		4
.L_15235:
        /*0054*/ 	.word	index@(__assertfail)


	//----- nvinfo : EIATTR_MERCURY_ISA_VERSION
	.align		4
.L_15236:
        /*0058*/ 	.byte	0x03, 0x5f
        /*005a*/ 	.short	0x0101


	//----- nvinfo : EIATTR_COOP_GROUP_MASK_REGIDS
	.align		4
        /*005c*/ 	.byte	0x04, 0x29
        /*005e*/ 	.short	(.L_15238 - .L_15237)


	//   ....[0]....
.L_15237:
        /*0060*/ 	.word	0xffffffff


	//   ....[1]....
        /*0064*/ 	.word	0xffffffff


	//   ....[2]....
        /*0068*/ 	.word	0xffffffff


	//   ....[3]....
        /*006c*/ 	.word	0xffffffff


	//   ....[4]....
        /*0070*/ 	.word	0xffffffff


	//   ....[5]....
        /*0074*/ 	.word	0xffffffff


	//   ....[6]....
        /*0078*/ 	.word	0xffffffff


	//   ....[7]....
        /*007c*/ 	.word	0xffffffff


	//   ....[8]....
        /*0080*/ 	.word	0x0500000f


	//   ....[9]....
        /*0084*/ 	.word	0x0500000f


	//   ....[10]....
        /*0088*/ 	.word	0x0500000f


	//   ....[11]....
        /*008c*/ 	.word	0x0500000f


	//   ....[12]....
        /*0090*/ 	.word	0x0500000f


	//   ....[13]....
        /*0094*/ 	.word	0x0500000f


	//   ....[14]....
        /*0098*/ 	.word	0x0500000f


	//   ....[15]....
        /*009c*/ 	.word	0x0500000f


	//----- nvinfo : EIATTR_COOP_GROUP_INSTR_OFFSETS
	.align		4
.L_15238:
        /*00a0*/ 	.byte	0x04, 0x28
        /*00a2*/ 	.short	(.L_15240 - .L_15239)


	//   ....[0]....
.L_15239:
        /*00a4*/ 	.word	0x000005f0


	//   ....[1]....
        /*00a8*/ 	.word	0x00000630


	//   ....[2]....
        /*00ac*/ 	.word	0x00000650


	//   ....[3]....
        /*00b0*/ 	.word	0x00000670


	//   ....[4]....
        /*00b4*/ 	.word	0x00000730


	//   ....[5]....
        /*00b8*/ 	.word	0x00000750


	//   ....[6]....
        /*00bc*/ 	.word	0x00000770


	//   ....[7]....
        /*00c0*/ 	.word	0x00000790


	//   ....[8]....
        /*00c4*/ 	.word	0x000009f0


	//   ....[9]....
        /*00c8*/ 	.word	0x00000a80


	//   ....[10]....
        /*00cc*/ 	.word	0x00000ae0


	//   ....[11]....
        /*00d0*/ 	.word	0x00000b50


	//   ....[12]....
        /*00d4*/ 	.word	0x00000c40


	//   ....[13]....
        /*00d8*/ 	.word	0x00000ca0


	//   ....[14]....
        /*00dc*/ 	.word	0x00000d00


	//   ....[15]....
        /*00e0*/ 	.word	0x00000d60


	//----- nvinfo : EIATTR_VRC_CTA_INIT_COUNT
	.align		4
.L_15240:
        /*00e4*/ 	.byte	0x02, 0x4a
	.zero		1
	.zero		1


	//----- nvinfo : EIATTR_SYSCALL_OFFSETS
	.align		4
        /*00e8*/ 	.byte	0x04, 0x46
        /*00ea*/ 	.short	(.L_15242 - .L_15241)


	//   ....[0]....
.L_15241:
        /*00ec*/ 	.word	0x000001a0


	//----- nvinfo : EIATTR_EXIT_INSTR_OFFSETS
	.align		4
.L_15242:
        /*00f0*/ 	.byte	0x04, 0x1c
        /*00f2*/ 	.short	(.L_15244 - .L_15243)


	//   ....[0]....
.L_15243:
        /*00f4*/ 	.word	0x00000250


	//   ....[1]....
        /*00f8*/ 	.word	0x00000990


	//----- nvinfo : EIATTR_CRS_STACK_SIZE
	.align		4
.L_15244:
        /*00fc*/ 	.byte	0x04, 0x1e
        /*00fe*/ 	.short	(.L_15246 - .L_15245)
.L_15245:
        /*0100*/ 	.word	0x00000000


	//----- nvinfo : EIATTR_CBANK_PARAM_SIZE
	.align		4
.L_15246:
        /*0104*/ 	.byte	0x03, 0x19
        /*0106*/ 	.short	0x0078


	//----- nvinfo : EIATTR_PARAM_CBANK
	.align		4
        /*0108*/ 	.byte	0x04, 0x0a
        /*010a*/ 	.short	(.L_15248 - .L_15247)
	.align		4
.L_15247:
        /*010c*/ 	.word	index@(.nv.constant0._Z15SoftmaxWarpImplI22BroadcastScaleMaskLoadIffbLm2EiE11DirectStoreIffEfLi1ELi1ELi16ELi1ELb0EL9Algorithm0EEvT_T0_ll)
        /*0110*/ 	.short	0x0380
        /*0112*/ 	.short	0x0078


	//----- nvinfo : EIATTR_SW_WAR
	.align		4
.L_15248:
        /*0114*/ 	.byte	0x04, 0x36
        /*0116*/ 	.short	(.L_15250 - .L_15249)
.L_15249:
        /*0118*/ 	.word	0x00000008
.L_15250:


//--------------------- .nv.info._Z15SoftmaxWarpImplI22BroadcastScaleMaskLoadIffbLm2EiE11DirectStoreIffEfLi1ELi1ELi16ELi2ELb1EL9Algorithm0EEvT_T0_ll --------------------------
	.section	.nv.info._Z15SoftmaxWarpImplI22BroadcastScaleMaskLoadIffbLm2EiE11DirectStoreIffEfLi1ELi1ELi16ELi2ELb1EL9Algorithm0EEvT_T0_ll,"",@"SHT_CUDA_INFO"
	.sectionflags	@""
	.align	4


	//----- nvinfo : EIATTR_CUDA_API_VERSION
	.align		4
        /*0000*/ 	.byte	0x04, 0x37
        /*0002*/ 	.short	(.L_15252 - .L_15251)
.L_15251:
        /*0004*/ 	.word	0x00000082


	//----- nvinfo : EIATTR_KPARAM_INFO
	.align		4
.L_15252:
        /*0008*/ 	.byte	0x04, 0x17
        /*000a*/ 	.short	(.L_15254 - .L_15253)
.L_15253:
        /*000c*/ 	.word	0x00000000
        /*0010*/ 	.short	0x0003
        /*0012*/ 	.short	0x0070
        /*0014*/ 	.byte	0x00, 0xf0, 0x21, 0x00


	//----- nvinfo : EIATTR_KPARAM_INFO
	.align		4
.L_15254:
        /*0018*/ 	.byte	0x04, 0x17
        /*001a*/ 	.short	(.L_15256 - .L_15255)
.L_15255:
        /*001c*/ 	.word	0x00000000
        /*0020*/ 	.short	0x0002
        /*0022*/ 	.short	0x0068
        /*0024*/ 	.byte	0x00, 0xf0, 0x21, 0x00


	//----- nvinfo : EIATTR_KPARAM_INFO
	.align		4
.L_15256:
        /*0028*/ 	.byte	0x04, 0x17
        /*002a*/ 	.short	(.L_15258 - .L_15257)
.L_15257:
        /*002c*/ 	.word	0x00000000
        /*0030*/ 	.short	0x0001
        /*0032*/ 	.short	0x0058
        /*0034*/ 	.byte	0x00, 0xf0, 0x41, 0x00


	//----- nvinfo : EIATTR_KPARAM_INFO
	.align		4
.L_15258:
        /*0038*/ 	.byte	0x04, 0x17
        /*003a*/ 	.short	(.L_15260 - .L_15259)
.L_15259:
        /*003c*/ 	.word	0x00000000
        /*0040*/ 	.short	0x0000
        /*0042*/ 	.short	0x0000
        /*0044*/ 	.byte	0x00, 0xf0, 0x61, 0x01


	//----- nvinfo : EIATTR_SPARSE_MMA_MASK
	.align		4
.L_15260:
        /*0048*/ 	.byte	0x03, 0x50
        /*004a*/ 	.short	0x0000


	//----- nvinfo : EIATTR_MAXREG_COUNT
	.align		4
        /*004c*/ 	.byte	0x03, 0x1b
        /*004e*/ 	.short	0x00ff


	//----- nvinfo : EIATTR_EXTERNS
	.align		4
        /*0050*/ 	.byte	0x04, 0x0f
        /*0052*/ 	.short	(.L_15262 - .L_15261)


	//   ....[0]....
	.align		4
.L_15261:
        /*0054*/ 	.word	index@(__assertfail)


	//----- nvinfo : EIATTR_MERCURY_ISA_VERSION
	.align		4
.L_15262:
        /*0058*/ 	.byte	0x03, 0x5f
        /*005a*/ 	.short	0x0101


	//----- nvinfo : EIATTR_COOP_GROUP_MASK_REGIDS
	.align		4
        /*005c*/ 	.byte	0x04, 0x29
        /*005e*/ 	.short	(.L_15264 - .L_15263)


	//   ....[0]....
.L_15263:
        /*0060*/ 	.word	0xffffffff


	//   ....[1]....
        /*0064*/ 	.word	0xffffffff


	//   ....[2]....
        /*0068*/ 	.word	0xffffffff


	//   ....[3]....
        /*006c*/ 	.word	0xffffffff


	//   ....[4]....
        /*0070*/ 	.word	0xffffffff


	//   ....[5]....
        /*0074*/ 	.word	0xffffffff


	//   ....[6]....
        /*0078*/ 	.word	0xffffffff


	//   ....[7]....
        /*007c*/ 	.word	0xffffffff


	//   ....[8]....
        /*0080*/ 	.word	0xffffffff


	//   ....[9]....
        /*0084*/ 	.word	0xffffffff


	//   ....[10]....
        /*0088*/ 	.word	0xffffffff


	//   ....[11]....
        /*008c*/ 	.word	0xffffffff


	//   ....[12]....
        /*0090*/ 	.word	0xffffffff


	//   ....[13]....
        /*0094*/ 	.word	0xffffffff


	//   ....[14]....
        /*0098*/ 	.word	0xffffffff


	//   ....[15]....
        /*009c*/ 	.word	0xffffffff


	//   ....[16]....
        /*00a0*/ 	.word	0x0500000f


	//   ....[17]....
        /*00a4*/ 	.word	0x0500000f


	//   ....[18]....
        /*00a8*/ 	.word	0x0500000f


	//   ....[19]....
        /*00ac*/ 	.word	0x0500000f


	//   ....[20]....
        /*00b0*/ 	.word	0x0500000f


	//   ....[21]....
        /*00b4*/ 	.word	0x0500000f


	//   ....[22]....
        /*00b8*/ 	.word	0x0500000f


	//   ....[23]....
        /*00bc*/ 	.word	0x0500000f


	//   ....[24]....
        /*00c0*/ 	.word	0x0500000f


	//   ....[25]....
        /*00c4*/ 	.word	0x0500000f


	//   ....[26]....
        /*00c8*/ 	.word	0x0500000f


	//   ....[27]....
        /*00cc*/ 	.word	0x0500000f


	//   ....[28]....
        /*00d0*/ 	.word	0x0500000f


	//   ....[29]....
        /*00d4*/ 	.word	0x0500000f


	//   ....[30]....
        /*00d8*/ 	.word	0x0500000f


	//   ....[31]....
        /*00dc*/ 	.word	0x0500000f


	//----- nvinfo : EIATTR_COOP_GROUP_INSTR_OFFSETS
	.align		4
.L_15264:
        /*00e0*/ 	.byte	0x04, 0x28
        /*00e2*/ 	.short	(.L_15266 - .L_15265)


	//   ....[0]....
.L_15265:
        /*00e4*/ 	.word	0x00000a40


	//   ....[1]....
        /*00e8*/ 	.word	0x00000a60


	//   ....[2]....
        /*00ec*/ 	.word	0x00000a90


	//   ....[3]....
        /*00f0*/ 	.word	0x00000aa0


	//   ....[4]....
        /*00f4*/ 	.word	0x00000ad0


	//   ....[5]....
        /*00f8*/ 	.word	0x00000ae0


	//   ....[6]....
        /*00fc*/ 	.word	0x00000b10


	//   ....[7]....
        /*0100*/ 	.word	0x00000b20


	//   ....[8]....
        /*0104*/ 	.word	0x00000c90


	//   ....[9]....
        /*0108*/ 	.word	0x00000cb0


	//   ....[10]....
        /*010c*/ 	.word	0x00000cd0


	//   ....[11]....
        /*0110*/ 	.word	0x00000cf0


	//   ....[12]....
        /*0114*/ 	.word	0x00000d10


	//   ....[13]....
        /*0118*/ 	.word	0x00000d30


	//   ....[14]....
        /*011c*/ 	.word	0x00000d50


	//   ....[15]....
        /*0120*/ 	.word	0x00000d70


	//   ....[16]....
        /*0124*/ 	.word	0x000011a0


	//   ....[17]....
        /*0128*/ 	.word	0x00001220


	//   ....[18]....
        /*012c*/ 	.word	0x00001280


	//   ....[19]....
        /*0130*/ 	.word	0x000012e0


	//   ....[20]....
        /*0134*/ 	.word	0x00001340


	//   ....[21]....
        /*0138*/ 	.word	0x000013e0


	//   ....[22]....
        /*013c*/ 	.word	0x00001460


	//   ....[23]....
        /*0140*/ 	.word	0x000014d0


	//   ....[24]....
        /*0144*/ 	.word	0x00001620


	//   ....[25]....
        /*0148*/ 	.word	0x00001680


	//   ....[26]....
        /*014c*/ 	.word	0x000016f0


	//   ....[27]....
        /*0150*/ 	.word	0x00001770


	//   ....[28]....
        /*0154*/ 	.word	0x000017d0


	//   ....[29]....
        /*0158*/ 	.word	0x00001840


	//   ....[30]....
        /*015c*/ 	.word	0x000018b0


	//   ....[31]....
        /*0160*/ 	.word	0x00001920


	//----- nvinfo : EIATTR_VRC_CTA_INIT_COUNT
	.align		4
.L_15266:
        /*0164*/ 	.byte	0x02, 0x4a
	.zero		1
	.zero		1


	//----- nvinfo : EIATTR_SYSCALL_OFFSETS
	.align		4
        /*0168*/ 	.byte	0x04, 0x46
        /*016a*/ 	.short	(.L_15268 - .L_15267)


	//   ....[0]....
.L_15267:
        /*016c*/ 	.word	0x000001c0


	//----- nvinfo : EIATTR_EXIT_INSTR_OFFSETS
	.align		4
.L_15268:
        /*0170*/ 	.byte	0x04, 0x1c
        /*0172*/ 	.short	(.L_15270 - .L_15269)


	//   ....[0]....
.L_15269:
        /*0174*/ 	.word	0x00000280


	//   ....[1]....
        /*0178*/ 	.word	0x00001140


	//----- nvinfo : EIATTR_CRS_STACK_SIZE
	.align		4
.L_15270:
        /*017c*/ 	.byte	0x04, 0x1e
        /*017e*/ 	.short	(.L_15272 - .L_15271)
.L_15271:
        /*0180*/ 	.word	0x00000000


	//----- nvinfo : EIATTR_CBANK_PARAM_SIZE
	.align		4
.L_15272:
        /*0184*/ 	.byte	0x03, 0x19
        /*0186*/ 	.short	0x0078


	//----- nvinfo : EIATTR_PARAM_CBANK
	.align		4
        /*0188*/ 	.byte	0x04, 0x0a
        /*018a*/ 	.short	(.L_15274 - .L_15273)
	.align		4
.L_15273:
        /*018c*/ 	.word	index@(.nv.constant0._Z15SoftmaxWarpImplI22BroadcastScaleMaskLoadIffbLm2EiE11DirectStoreIffEfLi1ELi1ELi16ELi2ELb1EL9Algorithm0EEvT_T0_ll)
        /*0190*/ 	.short	0x0380
        /*0192*/ 	.short	0x0078


	//----- nvinfo : EIATTR_SW_WAR
	.align		4
.L_15274:
        /*0194*/ 	.byte	0x04, 0x36
        /*0196*/ 	.short	(.L_15276 - .L_15275)
.L_15275:
        /*0198*/ 	.word	0x00000008
.L_15276:


//--------------------- .nv.info._Z15SoftmaxWarpImplI22BroadcastScaleMaskLoadIffbLm2EiE11DirectStoreIffEfLi1ELi1ELi16ELi2ELb0EL9Algorithm0EEvT_T0_ll --------------------------
	.section	.nv.info._Z15SoftmaxWarpImplI22BroadcastScaleMaskLoadIffbLm2EiE11DirectStoreIffEfLi1ELi1ELi16ELi2ELb0EL9Algorithm0EEvT_T0_ll,"",@"SHT_CUDA_INFO"
	.sectionflags	@""
	.align	4


	//----- nvinfo : EIATTR_CUDA_API_VERSION
	.align		4
        /*0000*/ 	.byte	0x04, 0x37
        /*0002*/ 	.short	(.L_15278 - .L_15277)
.L_15277:
        /*0004*/ 	.word	0x00000082


	//----- nvinfo : EIATTR_KPARAM_INFO
	.align		4
.L_15278:
        /*0008*/ 	.byte	0x04, 0x17
        /*000a*/ 	.short	(.L_15280 - .L_15279)
.L_15279:
        /*000c*/ 	.word	0x00000000
        /*0010*/ 	.short	0x0003
        /*0012*/ 	.short	0x0070
        /*0014*/ 	.byte	0x00, 0xf0, 0x21, 0x00


	//----- nvinfo : EIATTR_KPARAM_INFO
	.align		4
.L_15280:
        /*0018*/ 	.byte	0x04, 0x17
        /*001a*/ 	.short	(.L_15282 - .L_15281)
.L_15281:
        /*001c*/ 	.word	0x00000000
        /*0020*/ 	.short	0x0002
        /*0022*/ 	.short	0x0068
        /*0024*/ 	.byte	0x00, 0xf0, 0x21, 0x00


	//----- nvinfo : EIATTR_KPARAM_INFO
	.align		4
.L_15282:
        /*0028*/ 	.byte	0x04, 0x17
        /*002a*/ 	.short	(.L_15284 - .L_15283)
.L_15283:
        /*002c*/ 	.word	0x00000000
        /*0030*/ 	.short	0x0001
        /*0032*/ 	.short	0x0058
        /*0034*/ 	.byte	0x00, 0xf0, 0x41, 0x00


	//----- nvinfo : EIATTR_KPARAM_INFO
	.align		4
.L_15284:
        /*0038*/ 	.byte	0x04, 0x17
        /*003a*/ 	.short	(.L_15286 - .L_15285)
.L_15285:
        /*003c*/ 	.word	0x00000000
        /*0040*/ 	.short	0x0000
        /*0042*/ 	.short	0x0000
        /*0044*/ 	.byte	0x00, 0xf0, 0x61, 0x01


	//----- nvinfo : EIATTR_SPARSE_MMA_MASK
	.align		4
.L_15286:
        /*0048*/ 	.byte	0x03, 0x50
        /*004a*/ 	.short	0x0000


	//----- nvinfo : EIATTR_MAXREG_COUNT
	.align		4
        /*004c*/ 	.byte	0x03, 0x1b
        /*004e*/ 	.short	0x00ff


	//----- nvinfo : EIATTR_EXTERNS
	.align		4
        /*0050*/ 	.byte	0x04, 0x0f
        /*0052*/ 	.short	(.L_15288 - .L_15287)


	//   ....[0]....
	.align		4
.L_15287:
        /*0054*/ 	.word	index@(__assertfail)


	//----- nvinfo : EIATTR_MERCURY_ISA_VERSION
	.align		4
.L_15288:
        /*0058*/ 	.byte	0x03, 0x5f
        /*005a*/ 	.short	0x0101


	//----- nvinfo : EIATTR_COOP_GROUP_MASK_REGIDS
	.align		4
        /*005c*/ 	.byte	0x04, 0x29
        /*005e*/ 	.short	(.L_15290 - .L_15289)


	//   ....[0]....
.L_15289:
        /*0060*/ 	.word	0xffffffff


	//   ....[1]....
        /*0064*/ 	.word	0xffffffff


	//   ....[2]....
        /*0068*/ 	.word	0xffffffff


	//   ....[3]....
        /*006c*/ 	.word	0xffffffff


	//   ....[4]....
        /*0070*/ 	.word	0xffffffff


	//   ....[5]....
        /*0074*/ 	.word	0xffffffff


	//   ....[6]....
        /*0078*/ 	.word	0xffffffff


	//   ....[7]....
        /*007c*/ 	.word	0xffffffff


	//   ....[8]....
        /*0080*/ 	.word	0xffffffff


	//   ....[9]....
        /*0084*/ 	.word	0xffffffff


	//   ....[10]....
        /*0088*/ 	.word	0xffffffff


	//   ....[11]....
        /*008c*/ 	.word	0xffffffff


	//   ....[12]....
        /*0090*/ 	.word	0xffffffff


	//   ....[13]....
        /*0094*/ 	.word	0xffffffff


	//   ....[14]....
        /*0098*/ 	.word	0xffffffff


	//   ....[15]....
        /*009c*/ 	.word	0xffffffff


	//   ....[16]....
        /*00a0*/ 	.word	0x0500000f


	//   ....[17]....
        /*00a4*/ 	.word	0x0500000f


	//   ....[18]....
        /*00a8*/ 	.word	0x0500000f


	//   ....[19]....
        /*00ac*/ 	.word	0x0500000f


	//   ....[20]....
        /*00b0*/ 	.word	0x0500000f


	//   ....[21]....
        /*00b4*/ 	.word	0x0500000f


	//   ....[22]....
        /*00b8*/ 	.word	0x0500000f


	//   ....[23]....
        /*00bc*/ 	.word	0x0500000f


	//   ....[24]....
        /*00c0*/ 	.word	0x0500000f


	//   ....[25]....
        /*00c4*/ 	.word	0x0500000f


	//   ....[26]....
        /*00c8*/ 	.word	0x0500000f


	//   ....[27]....
        /*00cc*/ 	.word	0x0500000f


	//   ....[28]....
        /*00d0*/ 	.word	0x0500000f


	//   ....[29]....
        /*00d4*/ 	.word	0x0500000f


	//   ....[30]....
        /*00d8*/ 	.word	0x0500000f


	//   ....[31]....
        /*00dc*/ 	.word	0x0500000f


	//----- nvinfo : EIATTR_COOP_GROUP_INSTR_OFFSETS
	.align		4
.L_15290:
        /*00e0*/ 	.byte	0x04, 0x28
        /*00e2*/ 	.short	(.L_15292 - .L_15291)


	//   ....[0]....
.L_15291:
        /*00e4*/ 	.word	0x00000820


	//   ....[1]....
        /*00e8*/ 	.word	0x00000840


	//   ....[2]....
        /*00ec*/ 	.word	0x00000870


	//   ....[3]....
        /*00f0*/ 	.word	0x00000880


	//   ....[4]....
        /*00f4*/ 	.word	0x000008c0


	//   ....[5]....
        /*00f8*/ 	.word	0x000008d0


	//   ....[6]....
        /*00fc*/ 	.word	0x00000900


	//   ....[7]....
        /*0100*/ 	.word	0x00000910


	//   ....[8]....
        /*0104*/ 	.word	0x00000a70


	//   ....[9]....
        /*0108*/ 	.word	0x00000a90


	//   ....[10]....
        /*010c*/ 	.word	0x00000ab0


	//   ....[11]....
        /*0110*/ 	.word	0x00000ad0


	//   ....[12]....
        /*0114*/ 	.word	0x00000af0


	//   ....[13]....
        /*0118*/ 	.word	0x00000b10


	//   ....[14]....
        /*011c*/ 	.word	0x00000b30


	//   ....[15]....
        /*0120*/ 	.word	0x00000b50


	//   ....[16]....
        /*0124*/ 	.word	0x00000f00


	//   ....[17]....
        /*0128*/ 	.word	0x00000f80


	//   ....[18]....
        /*012c*/ 	.word	0x00000fe0


	//   ....[19]....
        /*0130*/ 	.word	0x00001040


	//   ....[20]....
        /*0134*/ 	.word	0x000010a0


	//   ....[21]....
        /*0138*/ 	.word	0x00001150


	//   ....[22]....
        /*013c*/ 	.word	0x00001220


	//   ....[23]....
        /*0140*/ 	.word	0x000012c0


	//   ....[24]....
        /*0144*/ 	.word	0x00001320


	//   ....[25]....
        /*0148*/ 	.word	0x000013b0


	//   ....[26]....
        /*014c*/ 	.word	0x00001470


	//   ....[27]....
        /*0150*/ 	.word	0x000014f0


	//   ....[28]....
        /*0154*/ 	.word	0x00001550


	//   ....[29]....
        /*0158*/ 	.word	0x000015d0


	//   ....[30]....
        /*015c*/ 	.word	0x00001640


	//   ....[31]....
        /*0160*/ 	.word	0x000016b0


	//----- nvinfo : EIATTR_VRC_CTA_INIT_COUNT
	.align		4
.L_15292:
        /*0164*/ 	.byte	0x02, 0x4a
	.zero		1
	.zero		1


	//----- nvinfo : EIATTR_SYSCALL_OFFSETS
	.align		4
        /*0168*/ 	.byte	0x04, 0x46
        /*016a*/ 	.short	(.L_15294 - .L_15293)


	//   ....[0]....
.L_15293:
        /*016c*/ 	.word	0x00000190


	//----- nvinfo : EIATTR_EXIT_INSTR_OFFSETS
	.align		4
.L_15294:
        /*0170*/ 	.byte	0x04, 0x1c
        /*0172*/ 	.short	(.L_15296 - .L_15295)


	//   ....[0]....
.L_15295:
        /*0174*/ 	.word	0x00000250


	//   ....[1]....
        /*0178*/ 	.word	0x00000ea0


	//----- nvinfo : EIATTR_CRS_STACK_SIZE
	.align		4
.L_15296:
        /*017c*/ 	.byte	0x04, 0x1e
        /*017e*/ 	.short	(.L_15298 - .L_15297)
.L_15297:
        /*0180*/ 	.word	0x00000000


	//----- nvinfo : EIATTR_CBANK_PARAM_SIZE
	.align		4
.L_15298:
        /*0184*/ 	.byte	0x03, 0x19
        /*0186*/ 	.short	0x0078


	//----- nvinfo : EIATTR_PARAM_CBANK
	.align		4
        /*0188*/ 	.byte	0x04, 0x0a
        /*018a*/ 	.short	(.L_15300 - .L_15299)
	.align		4
.L_15299:
        /*018c*/ 	.word	index@(.nv.constant0._Z15SoftmaxWarpImplI22BroadcastScaleMaskLoadIffbLm2EiE11DirectStoreIffEfLi1ELi1ELi16ELi2ELb0EL9Algorithm0EEvT_T0_ll)
        /*0190*/ 	.short	0x0380
        /*0192*/ 	.short	0x0078


	//----- nvinfo : EIATTR_SW_WAR
	.align		4
.L_15300:
        /*0194*/ 	.byte	0x04, 0x36
        /*0196*/ 	.short	(.L_15302 - .L_15301)
.L_15301:
        /*0198*/ 	.word	0x00000008
.L_15302:


//--------------------- .nv.info._Z15SoftmaxWarpImplI22BroadcastScaleMaskLoadIffbLm2EiE11DirectStoreIffEfLi1ELi1ELi8ELi1ELb1EL9Algorithm0EEvT_T0_ll --------------------------
	.section	.nv.info._Z15SoftmaxWarpImplI22BroadcastScaleMaskLoadIffbLm2EiE11DirectStoreIffEfLi1ELi1ELi8ELi1ELb1EL9Algorithm0EEvT_T0_ll,"",@"SHT_CUDA_INFO"
	.sectionflags	@""
	.align	4


	//----- nvinfo : EIATTR_CUDA_API_VERSION
	.align		4
        /*0000*/ 	.byte	0x04, 0x37
        /*0002*/ 	.short	(.L_15304 - .L_15303)
.L_15303:
        /*0004*/ 	.word	0x00000082


	//----- nvinfo : EIATTR_KPARAM_INFO
	.align		4
.L_15304:
        /*0008*/ 	.byte	0x04, 0x17
        /*000a*/ 	.short	(.L_15306 - .L_15305)
.L_15305:
        /*000c*/ 	.word	0x00000000
        /*0010*/ 	.short	0x0003
        /*0012*/ 	.short	0x0070
        /*0014*/ 	.byte	0x00, 0xf0, 0x21, 0x00


	//----- nvinfo : EIATTR_KPARAM_INFO
	.align		4
.L_15306:
        /*0018*/ 	.byte	0x04, 0x17
        /*001a*/ 	.short	(.L_15308 - .L_15307)
.L_15307:
        /*001c*/ 	.word	0x00000000
        /*0020*/ 	.short	0x0002
        /*0022*/ 	.short	0x0068
        /*0024*/ 	.byte	0x00, 0xf0, 0x21, 0x00


	//----- nvinfo : EIATTR_KPARAM_INFO
	.align		4
.L_15308:
        /*0028*/ 	.byte	0x04, 0x17
        /*002a*/ 	.short	(.L_15310 - .L_15309)
.L_15309:
        /*002c*/ 	.word	0x00000000
        /*0030*/ 	.short	0x0001
        /*0032*/ 	.short	0x0058
        /*0034*/ 	.byte	0x00, 0xf0, 0x41, 0x00


	//----- nvinfo : EIATTR_KPARAM_INFO
	.align		4
.L_15310:
        /*0038*/ 	.byte	0x04, 0x17
        /*003a*/ 	.short	(.L_15312 - .L_15311)
.L_15311:
        /*003c*/ 	.word	0x00000000
        /*0040*/ 	.short	0x0000
        /*0042*/ 	.short	0x0000
        /*0044*/ 	.byte	0x00, 0xf0, 0x61, 0x01


	//----- nvinfo : EIATTR_SPARSE_MMA_MASK
	.align		4
.L_15312:
        /*0048*/ 	.byte	0x03, 0x50
        /*004a*/ 	.short	0x0000


	//----- nvinfo : EIATTR_MAXREG_COUNT
	.align		4
        /*004c*/ 	.byte	0x03, 0x1b
        /*004e*/ 	.short	0x00ff


	//----- nvinfo : EIATTR_EXTERNS
	.align		4
        /*0050*/ 	.byte	0x04, 0x0f
        /*0052*/ 	.short	(.L_15314 - .L_15313)


	//   ....[0]....
	.align		4
.L_15313:
        /*0054*/ 	.word	index@(__assertfail)


	//----- nvinfo : EIATTR_MERCURY_ISA_VERSION
	.align		4
.L_15314:
        /*0058*/ 	.byte	0x03, 0x5f
        /*005a*/ 	.short	0x0101


	//----- nvinfo : EIATTR_COOP_GROUP_MASK_REGIDS
	.align		4
        /*005c*/ 	.byte	0x04, 0x29
        /*005e*/ 	.short	(.L_15316 - .L_15315)


	//   ....[0]....
.L_15315:
        /*0060*/ 	.word	0xffffffff


	//   ....[1]....
        /*0064*/ 	.word	0xffffffff


	//   ....[2]....
        /*0068*/ 	.word	0xffffffff


	//   ....[3]....
        /*006c*/ 	.word	0xffffffff


	//   ....[4]....
        /*0070*/ 	.word	0xffffffff


	//   ....[5]....
        /*0074*/ 	.word	0xffffffff


	//   ....[6]....
        /*0078*/ 	.word	0xffffffff


	//   ....[7]....
        /*007c*/ 	.word	0xffffffff


	//   ....[8]....
        /*0080*/ 	.word	0xffffffff


	//   ....[9]....
        /*0084*/ 	.word	0xffffffff


	//   ....[10]....
        /*0088*/ 	.word	0xffffffff


	//   ....[11]....
        /*008c*/ 	.word	0xffffffff


	//   ....[12]....
        /*0090*/ 	.word	0xffffffff


	//   ....[13]....
        /*0094*/ 	.word	0xffffffff


	//   ....[14]....
        /*0098*/ 	.word	0xffffffff


	//   ....[15]....
        /*009c*/ 	.word	0xffffffff


	//   ....[16]....
        /*00a0*/ 	.word	0xffffffff


	//   ....[17]....
        /*00a4*/ 	.word	0xffffffff


	//   ....[18]....
        /*00a8*/ 	.word	0x0500000f


	//   ....[19]....
        /*00ac*/ 	.word	0x0500000f


	//   ....[20]....
        /*00b0*/ 	.word	0x0500000f


	//   ....[21]....
        /*00b4*/ 	.word	0x0500000f


	//   ....[22]....
        /*00b8*/ 	.word	0x0500000f


	//   ....[23]....
        /*00bc*/ 	.word	0x0500000f


	//   ....[24]....
        /*00c0*/ 	.word	0x0500000f


	//   ....[25]....
        /*00c4*/ 	.word	0x0500000f


	//   ....[26]....
        /*00c8*/ 	.word	0x0500000f


	//   ....[27]....
        /*00cc*/ 	.word	0x0500000f


	//   ....[28]....
        /*00d0*/ 	.word	0x0500000f


	//   ....[29]....
        /*00d4*/ 	.word	0x0500000f


	//   ....[30]....
        /*00d8*/ 	.word	0x0500000f


	//   ....[31]....
        /*00dc*/ 	.word	0x0500000f


	//   ....[32]....
        /*00e0*/ 	.word	0x0500000f


	//   ....[33]....
        /*00e4*/ 	.word	0x0500000f


	//   ....[34]....
        /*00e8*/ 	.word	0x0500000f


	//   ....[35]....
        /*00ec*/ 	.word	0x0500000f


	//----- nvinfo : EIATTR_COOP_GROUP_INSTR_OFFSETS
	.align		4
.L_15316:
        /*00f0*/ 	.byte	0x04, 0x28
        /*00f2*/ 	.short	(.L_15318 - .L_15317)


	//   ....[0]....
.L_15317:
        /*00f4*/ 	.word	0x000009d0


	//   ....[1]....
        /*00f8*/ 	.word	0x00000a10


	//   ....[2]....
        /*00fc*/ 	.word	0x00000a30


	//   ....[3]....
        /*0100*/ 	.word	0x00000af0


	//   ....[4]....
        /*0104*/ 	.word	0x00000b10


	//   ....[5]....
        /*0108*/ 	.word	0x00000b30


	//   ....[6]....
        /*010c*/ 	.word	0x00001140


	//   ....[7]....
        /*0110*/ 	.word	0x00001180


	//   ....[8]....
        /*0114*/ 	.word	0x000011a0


	//   ....[9]....
        /*0118*/ 	.word	0x00001260


	//   ....[10]....
        /*011c*/ 	.word	0x00001280


	//   ....[11]....
        /*0120*/ 	.word	0x000012a0


	//   ....[12]....
        /*0124*/ 	.word	0x00001840


	//   ....[13]....
        /*0128*/ 	.word	0x00001880


	//   ....[14]....
        /*012c*/ 	.word	0x000018a0


	//   ....[15]....
        /*0130*/ 	.word	0x00001960


	//   ....[16]....
        /*0134*/ 	.word	0x00001980


	//   ....[17]....
        /*0138*/ 	.word	0x000019a0


	//   ....[18]....
        /*013c*/ 	.word	0x00001c40


	//   ....[19]....
        /*0140*/ 	.word	0x00001ca0


	//   ....[20]....
        /*0144*/ 	.word	0x00001d10


	//   ....[21]....
        /*0148*/ 	.word	0x00001e00


	//   ....[22]....
        /*014c*/ 	.word	0x00001e60


	//   ....[23]....
        /*0150*/ 	.word	0x00001ec0


	//   ....[24]....
        /*0154*/ 	.word	0x00001f40


	//   ....[25]....
        /*0158*/ 	.word	0x00001fe0


	//   ....[26]....
        /*015c*/ 	.word	0x00002040


	//   ....[27]....
        /*0160*/ 	.word	0x00002130


	//   ....[28]....
        /*0164*/ 	.word	0x00002190


	//   ....[29]....
        /*0168*/ 	.word	0x000021f0


	//   ....[30]....
        /*016c*/ 	.word	0x00002270


	//   ....[31]....
        /*0170*/ 	.word	0x00002310


	//   ....[32]....
        /*0174*/ 	.word	0x00002370


	//   ....[33]....
        /*0178*/ 	.word	0x00002460


	//   ....[34]....
        /*017c*/ 	.word	0x000024c0


	//   ....[35]....
        /*0180*/ 	.word	0x00002520


	//----- nvinfo : EIATTR_VRC_CTA_INIT_COUNT
	.align		4
.L_15318:
        /*0184*/ 	.byte	0x02, 0x4a
	.zero		1
	.zero		1


	//----- nvinfo : EIATTR_SYSCALL_OFFSETS
	.align		4
        /*0188*/ 	.byte	0x04, 0x46
        /*018a*/ 	.short	(.L_15320 - .L_15319)


	//   ....[0]....
.L_15319:
        /*018c*/ 	.word	0x000001c0


	//----- nvinfo : EIATTR_EXIT_INSTR_OFFSETS
	.align		4
.L_15320:
        /*0190*/ 	.byte	0x04, 0x1c
        /*0192*/ 	.short	(.L_15322 - .L_15321)


	//   ....[0]....
.L_15321:
        /*0194*/ 	.word	0x00000270


	//   ....[1]....
        /*0198*/ 	.word	0x00000d80


	//   ....[2]....
        /*019c*/ 	.word	0x00001be0


	//----- nvinfo : EIATTR_CRS_STACK_SIZE
	.align		4
.L_15322:
        /*01a0*/ 	.byte	0x04, 0x1e
        /*01a2*/ 	.short	(.L_15324 - .L_15323)
.L_15323:
        /*01a4*/ 	.word	0x00000000


	//----- nvinfo : EIATTR_CBANK_PARAM_SIZE
	.align		4
.L_15324:
        /*01a8*/ 	.byte	0x03, 0x19
        /*01aa*/ 	.short	0x0078


	//----- nvinfo : EIATTR_PARAM_CBANK
	.align		4
        /*01ac*/ 	.byte	0x04, 0x0a
        /*01ae*/ 	.short	(.L_15326 - .L_15325)
	.align		4
.L_15325:
        /*01b0*/ 	.word	index@(.nv.constant0._Z15SoftmaxWarpImplI22BroadcastScaleMaskLoadIffbLm2EiE11DirectStoreIffEfLi1ELi1ELi8ELi1ELb1EL9Algorithm0EEvT_T0_ll)
        /*01b4*/ 	.short	0x0380
        /*01b6*/ 	.short	0x0078


	//----- nvinfo : EIATTR_SW_WAR
	.align		4
.L_15326:
        /*01b8*/ 	.byte	0x04, 0x36
        /*01ba*/ 	.short	(.L_15328 - .L_15327)
.L_15327:
        /*01bc*/ 	.word	0x00000008
.L_15328:


//--------------------- .nv.info._Z15SoftmaxWarpImplI22BroadcastScaleMaskLoadIffbLm2EiE11DirectStoreIffEfLi1ELi1ELi8ELi1ELb0EL9Algorithm0EEvT_T0_ll --------------------------
	.section	.nv.info._Z15SoftmaxWarpImplI22BroadcastScaleMaskLoadIffbLm2EiE11DirectStoreIffEfLi1ELi1ELi8ELi1ELb0EL9Algorithm0EEvT_T0_ll,"",@"SHT_CUDA_INFO"
	.sectionflags	@""
	.align	4


	//----- nvinfo : EIATTR_CUDA_API_VERSION
	.align		4
        /*0000*/ 	.byte	0x04, 0x37
        /*0002*/ 	.short	(.L_15330 - .L_15329)
.L_15329:
        /*0004*/ 	.word	0x00000082


	//----- nvinfo : EIATTR_KPARAM_INFO
	.align		4
.L_15330:
        /*0008*/ 	.byte	0x04, 0x17
        /*000a*/ 	.short	(.L_15332 - .L_15331)
.L_15331:
        /*000c*/ 	.word	0x00000000
        /*0010*/ 	.short	0x0003
        /*0012*/ 	.short	0x0070
        /*0014*/ 	.byte	0x00, 0xf0, 0x21, 0x00


	//----- nvinfo : EIATTR_KPARAM_INFO
	.align		4
.L_15332:
        /*0018*/ 	.byte	0x04, 0x17
        /*001a*/ 	.short	(.L_15334 - .L_15333)
.L_15333:
        /*001c*/ 	.word	0x00000000
        /*0020*/ 	.short	0x0002
        /*0022*/ 	.short	0x0068
        /*0024*/ 	.byte	0x00, 0xf0, 0x21, 0x00


	//----- nvinfo : EIATTR_KPARAM_INFO
	.align		4
.L_15334:
        /*0028*/ 	.byte	0x04, 0x17
        /*002a*/ 	.short	(.L_15336 - .L_15335)
.L_15335:
        /*002c*/ 	.word	0x00000000
        /*0030*/ 	.short	0x0001
        /*0032*/ 	.short	0x0058
        /*0034*/ 	.byte	0x00, 0xf0, 0x41, 0x00


	//----- nvinfo : EIATTR_KPARAM_INFO
	.align		4
.L_15336:
        /*0038*/ 	.byte	0x04, 0x17
        /*003a*/ 	.short	(.L_15338 - .L_15337)
.L_15337:
        /*003c*/ 	.word	0x00000000
        /*0040*/ 	.short	0x0000
        /*0042*/ 	.short	0x0000
        /*0044*/ 	.byte	0x00, 0xf0, 0x61, 0x01


	//----- nvinfo : EIATTR_SPARSE_MMA_MASK
	.align		4
.L_15338:
        /*0048*/ 	.byte	0x03, 0x50
        /*004a*/ 	.short	0x0000


	//----- nvinfo : EIATTR_MAXREG_COUNT
	.align		4
        /*004c*/ 	.byte	0x03, 0x1b
        /*004e*/ 	.short	0x00ff


	//----- nvinfo : EIATTR_EXTERNS
	.align		4
        /*0050*/ 	.byte	0x04, 0x0f
        /*0052*/ 	.short	(.L_15340 - .L_15339)


	//   ....[0]....
	.align		4
.L_15339:
        /*0054*/ 	.word	index@(__assertfail)


	//----- nvinfo : EIATTR_MERCURY_ISA_VERSION
	.align		4
.L_15340:
        /*0058*/ 	.byte	0x03, 0x5f
        /*005a*/ 	.short	0x0101


	//----- nvinfo : EIATTR_COOP_GROUP_MASK_REGIDS
	.align		4
        /*005c*/ 	.byte	0x04, 0x29
        /*005e*/ 	.short	(.L_15342 - .L_15341)


	//   ....[0]....
.L_15341:
        /*0060*/ 	.word	0xffffffff


	//   ....[1]....
        /*0064*/ 	.word	0xffffffff


	//   ....[2]....
        /*0068*/ 	.word	0xffffffff


	//   ....[3]....
        /*006c*/ 	.word	0xffffffff


	//   ....[4]....
        /*0070*/ 	.word	0xffffffff


	//   ....[5]....
        /*0074*/ 	.word	0xffffffff


	//   ....[6]....
        /*0078*/ 	.word	0xffffffff


	//   ....[7]....
        /*007c*/ 	.word	0xffffffff


	//   ....[8]....
        /*0080*/ 	.word	0xffffffff


	//   ....[9]....
        /*0084*/ 	.word	0xffffffff


	//   ....[10]....
        /*0088*/ 	.word	0xffffffff


	//   ....[11]....
        /*008c*/ 	.word	0xffffffff


	//   ....[12]....
        /*0090*/ 	.word	0xffffffff


	//   ....[13]....
        /*0094*/ 	.word	0xffffffff


	//   ....[14]....
        /*0098*/ 	.word	0xffffffff


	//   ....[15]....
        /*009c*/ 	.word	0xffffffff


	//   ....[16]....
        /*00a0*/ 	.word	0xffffffff


	//   ....[17]....
        /*00a4*/ 	.word	0xffffffff


	//   ....[18]....
        /*00a8*/ 	.word	0x0500000f


	//   ....[19]....
        /*00ac*/ 	.word	0x0500000f


	//   ....[20]....
        /*00b0*/ 	.word	0x0500000f


	//   ....[21]....
        /*00b4*/ 	.word	0x0500000f


	//   ....[22]....
        /*00b8*/ 	.word	0x0500000f


	//   ....[23]....
        /*00bc*/ 	.word	0x0500000f


	//   ....[24]....
        /*00c0*/ 	.word	0x0500000f


	//   ....[25]....
        /*00c4*/ 	.word	0x0500000f


	//   ....[26]....
        /*00c8*/ 	.word	0x0500000f


	//   ....[27]....
        /*00cc*/ 	.word	0x0500000f


	//   ....[28]....
        /*00d0*/ 	.word	0x0500000f


	//   ....[29]....
        /*00d4*/ 	.word	0x0500000f


	//   ....[30]....
        /*00d8*/ 	.word	0x0500000f


	//   ....[31]....
        /*00dc*/ 	.word	0x0500000f


	//   ....[32]....
        /*00e0*/ 	.word	0x0500000f


	//   ....[33]....
        /*00e4*/ 	.word	0x0500000f


	//   ....[34]....
        /*00e8*/ 	.word	0x0500000f


	//   ....[35]....
        /*00ec*/ 	.word	0x0500000f


	//----- nvinfo : EIATTR_COOP_GROUP_INSTR_OFFSETS
	.align		4
.L_15342:
        /*00f0*/ 	.byte	0x04, 0x28
        /*00f2*/ 	.short	(.L_15344 - .L_15343)


	//   ....[0]....
.L_15343:
        /*00f4*/ 	.word	0x00000930


	//   ....[1]....
        /*00f8*/ 	.word	0x00000970


	//   ....[2]....
        /*00fc*/ 	.word	0x00000990


	//   ....[3]....
        /*0100*/ 	.word	0x00000a50


	//   ....[4]....
        /*0104*/ 	.word	0x00000a70


	//   ....[5]....
        /*0108*/ 	.word	0x00000a90


	//   ....[6]....
        /*010c*/ 	.word	0x00001030


	//   ....[7]....
        /*0110*/ 	.word	0x00001070


	//   ....[8]....
        /*0114*/ 	.word	0x00001090


	//   ....[9]....
        /*0118*/ 	.word	0x00001150


	//   ....[10]....
        /*011c*/ 	.word	0x00001170


	//   ....[11]....
        /*0120*/ 	.word	0x00001190


	//   ....[12]....
        /*0124*/ 	.word	0x00001660


	//   ....[13]....
        /*0128*/ 	.word	0x000016a0


	//   ....[14]....
        /*012c*/ 	.word	0x000016c0


	//   ....[15]....
        /*0130*/ 	.word	0x00001780


	//   ....[16]....
        /*0134*/ 	.word	0x000017a0


	//   ....[17]....
        /*0138*/ 	.word	0x000017c0


	//   ....[18]....
        /*013c*/ 	.word	0x00001a20


	//   ....[19]....
        /*0140*/ 	.word	0x00001a80


	//   ....[20]....
        /*0144*/ 	.word	0x00001af0


	//   ....[21]....
        /*0148*/ 	.word	0x00001be0


	//   ....[22]....
        /*014c*/ 	.word	0x00001c40


	//   ....[23]....
        /*0150*/ 	.word	0x00001ca0


	//   ....[24]....
        /*0154*/ 	.word	0x00001d20


	//   ....[25]....
        /*0158*/ 	.word	0x00001db0


	//   ....[26]....
        /*015c*/ 	.word	0x00001e10


	//   ....[27]....
        /*0160*/ 	.word	0x00001f10


	//   ....[28]....
        /*0164*/ 	.word	0x00001f70


	//   ....[29]....
        /*0168*/ 	.word	0x00001fd0


	//   ....[30]....
        /*016c*/ 	.word	0x00002050


	//   ....[31]....
        /*0170*/ 	.word	0x000020e0


	//   ....[32]....
        /*0174*/ 	.word	0x00002140


	//   ....[33]....
        /*0178*/ 	.word	0x00002240


	//   ....[34]....
        /*017c*/ 	.word	0x000022a0


	//   ....[35]....
        /*0180*/ 	.word	0x00002300


	//----- nvinfo : EIATTR_VRC_CTA_INIT_COUNT
	.align		4
.L_15344:
        /*0184*/ 	.byte	0x02, 0x4a
	.zero		1
	.zero		1


	//----- nvinfo : EIATTR_SYSCALL_OFFSETS
	.align		4
        /*0188*/ 	.byte	0x04, 0x46
        /*018a*/ 	.short	(.L_15346 - .L_15345)


	//   ....[0]....
.L_15345:
        /*018c*/ 	.word	0x000001b0


	//----- nvinfo : EIATTR_EXIT_INSTR_OFFSETS
	.align		4
.L_15346:
        /*0190*/ 	.byte	0x04, 0x1c
        /*0192*/ 	.short	(.L_15348 - .L_15347)


	//   ....[0]....
.L_15347:
        /*0194*/ 	.word	0x00000260


	//   ....[1]....
        /*0198*/ 	.word	0x00000cd0


	//   ....[2]....
        /*019c*/ 	.word	0x000019c0


	//----- nvinfo : EIATTR_CRS_STACK_SIZE
	.align		4
.L_15348:
        /*01a0*/ 	.byte	0x04, 0x1e
        /*01a2*/ 	.short	(.L_15350 - .L_15349)
.L_15349:
        /*01a4*/ 	.word	0x00000000


	//----- nvinfo : EIATTR_CBANK_PARAM_SIZE
	.align		4
.L_15350:
        /*01a8*/ 	.byte	0x03, 0x19
        /*01aa*/ 	.short	0x0078


	//----- nvinfo : EIATTR_PARAM_CBANK
	.align		4
        /*01ac*/ 	.byte	0x04, 0x0a
        /*01ae*/ 	.short	(.L_15352 - .L_15351)
	.align		4
.L_15351:
        /*01b0*/ 	.word	index@(.nv.constant0._Z15SoftmaxWarpImplI22BroadcastScaleMaskLoadIffbLm2EiE11DirectStoreIffEfLi1ELi1ELi8ELi1ELb0EL9Algorithm0EEvT_T0_ll)
        /*01b4*/ 	.short	0x0380
        /*01b6*/ 	.short	0x0078


	//----- nvinfo : EIATTR_SW_WAR
	.align		4
.L_15352:
        /*01b8*/ 	.byte	0x04, 0x36
        /*01ba*/ 	.short	(.L_15354 - .L_15353)
.L_15353:
        /*01bc*/ 	.word	0x00000008
.L_15354:


//--------------------- .nv.info._Z15SoftmaxWarpImplI22BroadcastScaleMaskLoadIffbLm2EiE11DirectStoreIffEfLi1ELi1ELi8ELi2ELb1EL9Algorithm0EEvT_T0_ll --------------------------
	.section	.nv.info._Z15SoftmaxWarpImplI22BroadcastScaleMaskLoadIffbLm2EiE11DirectStoreIffEfLi1ELi1ELi8ELi2ELb1EL9Algorithm0EEvT_T0_ll,"",@"SHT_CUDA_INFO"
	.sectionflags	@""
	.align	4


	//----- nvinfo : EIATTR_CUDA_API_VERSION
	.align		4
        /*0000*/ 	.byte	0x04, 0x37
        /*0002*/ 	.short	(.L_15356 - .L_15355)
.L_15355:
        /*0004*/ 	.word	0x00000082


	//----- nvinfo : EIATTR_KPARAM_INFO
	.align		4
.L_15356:
        /*0008*/ 	.byte	0x04, 0x17
        /*000a*/ 	.short	(.L_15358 - .L_15357)
.L_15357:
        /*000c*/ 	.word	0x00000000
        /*0010*/ 	.short	0x0003
        /*0012*/ 	.short	0x0070
        /*0014*/ 	.byte	0x00, 0xf0, 0x21, 0x00


	//----- nvinfo : EIATTR_KPARAM_INFO
	.align		4
.L_15358:
        /*0018*/ 	.byte	0x04, 0x17
        /*001a*/ 	.short	(.L_15360 - .L_15359)
.L_15359:
        /*001c*/ 	.word	0x00000000
        /*0020*/ 	.short	0x0002
        /*0022*/ 	.short	0x0068
        /*0024*/ 	.byte	0x00, 0xf0, 0x21, 0x00


	//----- nvinfo : EIATTR_KPARAM_INFO
	.align		4
.L_15360:
        /*0028*/ 	.byte	0x04, 0x17
        /*002a*/ 	.short	(.L_15362 - .L_15361)
.L_15361:
        /*002c*/ 	.word	0x00000000
        /*0030*/ 	.short	0x0001
        /*0032*/ 	.short	0x0058
        /*0034*/ 	.byte	0x00, 0xf0, 0x41, 0x00


	//----- nvinfo : EIATTR_KPARAM_INFO
	.align		4
.L_15362:
        /*0038*/ 	.byte	0x04, 0x17
        /*003a*/ 	.short	(.L_15364 - .L_15363)
.L_15363:
        /*003c*/ 	.word	0x00000000
        /*0040*/ 	.short	0x0000
        /*0042*/ 	.short	0x0000
        /*0044*/ 	.byte	0x00, 0xf0, 0x61, 0x01


	//----- nvinfo : EIATTR_SPARSE_MMA_MASK
	.align		4
.L_15364:
        /*0048*/ 	.byte	0x03, 0x50
        /*004a*/ 	.short	0x0000


	//----- nvinfo : EIATTR_MAXREG_COUNT
	.align		4
        /*004c*/ 	.byte	0x03, 0x1b
        /*004e*/ 	.short	0x00ff


	//----- nvinfo : EIATTR_EXTERNS
	.align		4
        /*0050*/ 	.byte	0x04, 0x0f
        /*0052*/ 	.short	(.L_15366 - .L_15365)


	//   ....[0]....
	.align		4
.L_15365:
        /*0054*/ 	.word	index@(__assertfail)


	//----- nvinfo : EIATTR_MERCURY_ISA_VERSION
	.align		4
.L_15366:
        /*0058*/ 	.byte	0x03, 0x5f
        /*005a*/ 	.short	0x0101


	//----- nvinfo : EIATTR_COOP_GROUP_MASK_REGIDS
	.align		4
        /*005c*/ 	.byte	0x04, 0x29
        /*005e*/ 	.short	(.L_15368 - .L_15367)


	//   ....[0]....
.L_15367:
        /*0060*/ 	.word	0xffffffff


	//   ....[1]....
        /*0064*/ 	.word	0xffffffff


	//   ....[2]....
        /*0068*/ 	.word	0xffffffff


	//   ....[3]....
        /*006c*/ 	.word	0xffffffff


	//   ....[4]....
        /*0070*/ 	.word	0xffffffff


	//   ....[5]....
        /*0074*/ 	.word	0xffffffff


	//   ....[6]....
        /*0078*/ 	.word	0xffffffff


	//   ....[7]....
        /*007c*/ 	.word	0xffffffff


	//   ....[8]....
        /*0080*/ 	.word	0xffffffff


	//   ....[9]....
        /*0084*/ 	.word	0xffffffff


	//   ....[10]....
        /*0088*/ 	.word	0xffffffff


	//   ....[11]....
        /*008c*/ 	.word	0xffffffff


	//   ....[12]....
        /*0090*/ 	.word	0x0500000f


	//   ....[13]....
        /*0094*/ 	.word	0x0500000f


	//   ....[14]....
        /*0098*/ 	.word	0x0500000f


	//   ....[15]....
        /*009c*/ 	.word	0x0500000f


	//   ....[16]....
        /*00a0*/ 	.word	0x0500000f


	//   ....[17]....
        /*00a4*/ 	.word	0x0500000f


	//   ....[18]....
        /*00a8*/ 	.word	0x0500000f


	//   ....[19]....
        /*00ac*/ 	.word	0x0500000f


	//   ....[20]....
        /*00b0*/ 	.word	0x0500000f


	//   ....[21]....
        /*00b4*/ 	.word	0x0500000f


	//   ....[22]....
        /*00b8*/ 	.word	0x0500000f


	//   ....[23]....
        /*00bc*/ 	.word	0x0500000f


	//----- nvinfo : EIATTR_COOP_GROUP_INSTR_OFFSETS
	.align		4
.L_15368:
        /*00c0*/ 	.byte	0x04, 0x28
        /*00c2*/ 	.short	(.L_15370 - .L_15369)


	//   ....[0]....
.L_15369:
        /*00c4*/ 	.word	0x00000a40


	//   ....[1]....
        /*00c8*/ 	.word	0x00000a60


	//   ....[2]....
        /*00cc*/ 	.word	0x00000a90


	//   ....[3]....
        /*00d0*/ 	.word	0x00000aa0


	//   ....[4]....
        /*00d4*/ 	.word	0x00000ad0


	//   ....[5]....
        /*00d8*/ 	.word	0x00000ae0


	//   ....[6]....
        /*00dc*/ 	.word	0x00000c50


	//   ....[7]....
        /*00e0*/ 	.word	0x00000c70


	//   ....[8]....
        /*00e4*/ 	.word	0x00000c90


	//   ....[9]....
        /*00e8*/ 	.word	0x00000cb0


	//   ....[10]....
        /*00ec*/ 	.word	0x00000cd0


	//   ....[11]....
        /*00f0*/ 	.word	0x00000cf0


	//   ....[12]....
        /*00f4*/ 	.word	0x00001140


	//   ....[13]....
        /*00f8*/ 	.word	0x000011c0


	//   ....[14]....
        /*00fc*/ 	.word	0x00001220


	//   ....[15]....
        /*0100*/ 	.word	0x00001280


	//   ....[16]....
        /*0104*/ 	.word	0x00001320


	//   ....[17]....
        /*0108*/ 	.word	0x000013a0


	//   ....[18]....
        /*010c*/ 	.word	0x00001500


	//   ....[19]....
        /*0110*/ 	.word	0x00001580


	//   ....[20]....
        /*0114*/ 	.word	0x000015e0


	//   ....[21]....
        /*0118*/ 	.word	0x00001640


	//   ....[22]....
        /*011c*/ 	.word	0x000016b0


	//   ....[23]....
        /*0120*/ 	.word	0x00001720


	//----- nvinfo : EIATTR_VRC_CTA_INIT_COUNT
	.align		4
.L_15370:
        /*0124*/ 	.byte	0x02, 0x4a
	.zero		1
	.zero		1


	//----- nvinfo : EIATTR_SYSCALL_OFFSETS
	.align		4
        /*0128*/ 	.byte	0x04, 0x46
        /*012a*/ 	.short	(.L_15372 - .L_15371)


	//   ....[0]....
.L_15371:
        /*012c*/ 	.word	0x000001c0


	//----- nvinfo : EIATTR_EXIT_INSTR_OFFSETS
	.align		4
.L_15372:
        /*0130*/ 	.byte	0x04, 0x1c
        /*0132*/ 	.short	(.L_15374 - .L_15373)


	//   ....[0]....
.L_15373:
        /*0134*/ 	.word	0x00000280


	//   ....[1]....
        /*0138*/ 	.word	0x000010e0


	//----- nvinfo : EIATTR_CRS_STACK_SIZE
	.align		4
.L_15374:
        /*013c*/ 	.byte	0x04, 0x1e
        /*013e*/ 	.short	(.L_15376 - .L_15375)
.L_15375:
        /*0140*/ 	.word	0x00000000


	//----- nvinfo : EIATTR_CBANK_PARAM_SIZE
	.align		4
.L_15376:
        /*0144*/ 	.byte	0x03, 0x19
        /*0146*/ 	.short	0x0078


	//----- nvinfo : EIATTR_PARAM_CBANK
	.align		4
        /*0148*/ 	.byte	0x04, 0x0a
        /*014a*/ 	.short	(.L_15378 - .L_15377)
	.align		4
.L_15377:
        /*014c*/ 	.word	index@(.nv.constant0._Z15SoftmaxWarpImplI22BroadcastScaleMaskLoadIffbLm2EiE11DirectStoreIffEfLi1ELi1ELi8ELi2ELb1EL9Algorithm0EEvT_T0_ll)
        /*0150*/ 	.short	0x0380
        /*0152*/ 	.short	0x0078


	//----- nvinfo : EIATTR_SW_WAR
	.align		4
.L_15378:
        /*0154*/ 	.byte	0x04, 0x36
        /*0156*/ 	.short	(.L_15380 - .L_15379)
.L_15379:
        /*0158*/ 	.word	0x00000008
.L_15380:


//--------------------- .nv.info._Z15SoftmaxWarpImplI22BroadcastScaleMaskLoadIffbLm2EiE11DirectStoreIffEfLi1ELi1ELi8ELi2ELb0EL9Algorithm0EEvT_T0_ll --------------------------
	.section	.nv.info._Z15SoftmaxWarpImplI22BroadcastScaleMaskLoadIffbLm2EiE11DirectStoreIffEfLi1ELi1ELi8ELi2ELb0EL9Algorithm0EEvT_T0_ll,"",@"SHT_CUDA_INFO"
	.sectionflags	@""
	.align	4


	//----- nvinfo : EIATTR_CUDA_API_VERSION
	.align		4
        /*0000*/ 	.byte	0x04, 0x37
        /*0002*/ 	.short	(.L_15382 - .L_15381)
.L_15381:
        /*0004*/ 	.word	0x00000082


	//----- nvinfo : EIATTR_KPARAM_INFO
	.align		4
.L_15382:
        /*0008*/ 	.byte	0x04, 0x17
        /*000a*/ 	.short	(.L_15384 - .L_15383)
.L_15383:
        /*000c*/ 	.word	0x00000000
        /*0010*/ 	.short	0x0003
        /*0012*/ 	.short	0x0070
        /*0014*/ 	.byte	0x00, 0xf0, 0x21, 0x00


	//----- nvinfo : EIATTR_KPARAM_INFO
	.align		4
.L_15384:
        /*0018*/ 	.byte	0x04, 0x17
        /*001a*/ 	.short	(.L_15386 - .L_15385)
.L_15385:
        /*001c*/ 	.word	0x00000000
        /*0020*/ 	.short	0x0002
        /*0022*/ 	.short	0x0068
        /*0024*/ 	.byte	0x00, 0xf0, 0x21, 0x00


	//----- nvinfo : EIATTR_KPARAM_INFO
	.align		4
.L_15386:
        /*0028*/ 	.byte	0x04, 0x17
        /*002a*/ 	.short	(.L_15388 - .L_15387)
.L_15387:
        /*002c*/ 	.word	0x00000000
        /*0030*/ 	.short	0x0001
        /*0032*/ 	.short	0x0058
        /*0034*/ 	.byte	0x00, 0xf0, 0x41, 0x00


	//----- nvinfo : EIATTR_KPARAM_INFO
	.align		4
.L_15388:
        /*0038*/ 	.byte	0x04, 0x17
        /*003a*/ 	.short	(.L_15390 - .L_15389)
.L_15389:
        /*003c*/ 	.word	0x00000000
        /*0040*/ 	.short	0x0000
        /*0042*/ 	.short	0x0000
        /*0044*/ 	.byte	0x00, 0xf0, 0x61, 0x01


	//----- nvinfo : EIATTR_SPARSE_MMA_MASK
	.align		4
.L_15390:
        /*0048*/ 	.byte	0x03, 0x50
        /*004a*/ 	.short	0x0000


	//----- nvinfo : EIATTR_MAXREG_COUNT
	.align		4
        /*004c*/ 	.byte	0x03, 0x1b
        /*004e*/ 	.short	0x00ff


	//----- nvinfo : EIATTR_EXTERNS
	.align		4
        /*0050*/ 	.byte	0x04, 0x0f
        /*0052*/ 	.short	(.L_15392 - .L_15391)


	//   ....[0]....
	.align		4
.L_15391:
        /*0054*/ 	.word	index@(__assertfail)


	//----- nvinfo : EIATTR_MERCURY_ISA_VERSION
	.align		4
.L_15392:
        /*0058*/ 	.byte	0x03, 0x5f
        /*005a*/ 	.short	0x0101


	//----- nvinfo : EIATTR_COOP_GROUP_MASK_REGIDS
	.align		4
        /*005c*/ 	.byte	0x04, 0x29
        /*005e*/ 	.short	(.L_15394 - .L_15393)


	//   ....[0]....
.L_15393:
        /*0060*/ 	.word	0xffffffff


	//   ....[1]....
        /*0064*/ 	.word	0xffffffff


	//   ....[2]....
        /*0068*/ 	.word	0xffffffff


	//   ....[3]....
        /*006c*/ 	.word	0xffffffff


	//   ....[4]....
        /*0070*/ 	.word	0xffffffff


	//   ....[5]....
        /*0074*/ 	.word	0xffffffff


	//   ....[6]....
        /*0078*/ 	.word	0xffffffff


	//   ....[7]....
        /*007c*/ 	.word	0xffffffff


	//   ....[8]....
        /*0080*/ 	.word	0xffffffff


	//   ....[9]....
        /*0084*/ 	.word	0xffffffff


	//   ....[10]....
        /*0088*/ 	.word	0xffffffff


	//   ....[11]....
        /*008c*/ 	.word	0xffffffff


	//   ....[12]....
        /*0090*/ 	.word	0x0500000f


	//   ....[13]....
        /*0094*/ 	.word	0x0500000f


	//   ....[14]....
        /*0098*/ 	.word	0x0500000f


	//   ....[15]....
        /*009c*/ 	.word	0x0500000f


	//   ....[16]....
        /*00a0*/ 	.word	0x0500000f


	//   ....[17]....
        /*00a4*/ 	.word	0x0500000f


	//   ....[18]....
        /*00a8*/ 	.word	0x0500000f


	//   ....[19]....
        /*00ac*/ 	.word	0x0500000f


	//   ....[20]....
        /*00b0*/ 	.word	0x0500000f


	//   ....[21]....
        /*00b4*/ 	.word	0x0500000f


	//   ....[22]....
        /*00b8*/ 	.word	0x0500000f


	//   ....[23]....
        /*00bc*/ 	.word	0x0500000f


	//----- nvinfo : EIATTR_COOP_GROUP_INSTR_OFFSETS
	.align		4
.L_15394:
        /*00c0*/ 	.byte	0x04, 0x28
        /*00c2*/ 	.short	(.L_15396 - .L_15395)


	//   ....[0]....
.L_15395:
        /*00c4*/ 	.word	0x00000820


	//   ....[1]....
        /*00c8*/ 	.word	0x00000840


	//   ....[2]....
        /*00cc*/ 	.word	0x00000870


	//   ....[3]....
        /*00d0*/ 	.word	0x00000880


	//   ....[4]....
        /*00d4*/ 	.word	0x000008c0


	//   ....[5]....
        /*00d8*/ 	.word	0x000008d0


	//   ....[6]....
        /*00dc*/ 	.word	0x00000a30


	//   ....[7]....
        /*00e0*/ 	.word	0x00000a50


	//   ....[8]....
        /*00e4*/ 	.word	0x00000a70


	//   ....[9]....
        /*00e8*/ 	.word	0x00000a90


	//   ....[10]....
        /*00ec*/ 	.word	0x00000ab0


	//   ....[11]....
        /*00f0*/ 	.word	0x00000ad0


	//   ....[12]....
        /*00f4*/ 	.word	0x00000ea0


	//   ....[13]....
        /*00f8*/ 	.word	0x00000f20


	//   ....[14]....
        /*00fc*/ 	.word	0x00000f80


	//   ....[15]....
        /*0100*/ 	.word	0x00000fe0


	//   ....[16]....
        /*0104*/ 	.word	0x000010a0


	//   ....[17]....
        /*0108*/ 	.word	0x00001160


	//   ....[18]....
        /*010c*/ 	.word	0x00001200


	//   ....[19]....
        /*0110*/ 	.word	0x000012d0


	//   ....[20]....
        /*0114*/ 	.word	0x00001350


	//   ....[21]....
        /*0118*/ 	.word	0x000013b0


	//   ....[22]....
        /*011c*/ 	.word	0x00001430


	//   ....[23]....
        /*0120*/ 	.word	0x000014a0


	//----- nvinfo : EIATTR_VRC_CTA_INIT_COUNT
	.align		4
.L_15396:
        /*0124*/ 	.byte	0x02, 0x4a
	.zero		1
	.zero		1


	//----- nvinfo : EIATTR_SYSCALL_OFFSETS
	.align		4
        /*0128*/ 	.byte	0x04, 0x46
        /*012a*/ 	.short	(.L_15398 - .L_15397)


	//   ....[0]....
.L_15397:
        /*012c*/ 	.word	0x00000190


	//----- nvinfo : EIATTR_EXIT_INSTR_OFFSETS
	.align		4
.L_15398:
        /*0130*/ 	.byte	0x04, 0x1c
        /*0132*/ 	.short	(.L_15400 - .L_15399)


	//   ....[0]....
.L_15399:
        /*0134*/ 	.word	0x00000250


	//   ....[1]....
        /*0138*/ 	.word	0x00000e40


	//----- nvinfo : EIATTR_CRS_STACK_SIZE
	.align		4
.L_15400:
        /*013c*/ 	.byte	0x04, 0x1e
        /*013e*/ 	.short	(.L_15402 - .L_15401)
.L_15401:
        /*0140*/ 	.word	0x00000000


	//----- nvinfo : EIATTR_CBANK_PARAM_SIZE
	.align		4
.L_15402:
        /*0144*/ 	.byte	0x03, 0x19
        /*0146*/ 	.short	0x0078


	//----- nvinfo : EIATTR_PARAM_CBANK
	.align		4
        /*0148*/ 	.byte	0x04, 0x0a
        /*014a*/ 	.short	(.L_15404 - .L_15403)
	.align		4
.L_15403:
        /*014c*/ 	.word	index@(.nv.constant0._Z15SoftmaxWarpImplI22BroadcastScaleMaskLoadIffbLm2EiE11DirectStoreIffEfLi1ELi1ELi8ELi2ELb0EL9Algorithm0EEvT_T0_ll)
        /*0150*/ 	.short	0x0380
        /*0152*/ 	.short	0x0078


	//----- nvinfo : EIATTR_SW_WAR
	.align		4
.L_15404:
        /*0154*/ 	.byte	0x04, 0x36
        /*0156*/ 	.short	(.L_15406 - .L_15405)
.L_15405:
        /*0158*/ 	.word	0x00000008
.L_15406:


//--------------------- .nv.info._Z15SoftmaxWarpImplI22BroadcastScaleMaskLoadIffbLm2EiE11DirectStoreIffEfLi1ELi1ELi4ELi1ELb1EL9Algorithm0EEvT_T0_ll --------------------------
	.section	.nv.info._Z15SoftmaxWarpImplI22BroadcastScaleMaskLoadIffbLm2EiE11DirectStoreIffEfLi1ELi1ELi4ELi1ELb1EL9Algorithm0EEvT_T0_ll,"",@"SHT_CUDA_INFO"
	.sectionflags	@""
	.align	4


	//----- nvinfo : EIATTR_CUDA_API_VERSION
	.align		4
        /*0000*/ 	.byte	0x04, 0x37
        /*0002*/ 	.short	(.L_15408 - .L_15407)
.L_15407:
        /*0004*/ 	.word	0x00000082


	//----- nvinfo : EIATTR_KPARAM_INFO
	.align		4
.L_15408:
        /*0008*/ 	.byte	0x04, 0x17
        /*000a*/ 	.short	(.L_15410 - .L_15409)
.L_15409:
        /*000c*/ 	.word	0x00000000
        /*0010*/ 	.short	0x0003
        /*0012*/ 	.short	0x0070
        /*0014*/ 	.byte	0x00, 0xf0, 0x21, 0x00


	//----- nvinfo : EIATTR_KPARAM_INFO
	.align		4
.L_15410:
        /*0018*/ 	.byte	0x04, 0x17
        /*001a*/ 	.short	(.L_15412 - .L_15411)
.L_15411:
        /*001c*/ 	.word	0x00000000
        /*0020*/ 	.short	0x0002
        /*0022*/ 	.short	0x0068
        /*0024*/ 	.byte	0x00, 0xf0, 0x21, 0x00


	//----- nvinfo : EIATTR_KPARAM_INFO
	.align		4
.L_15412:
        /*0028*/ 	.byte	0x04, 0x17
        /*002a*/ 	.short	(.L_15414 - .L_15413)
.L_15413:
        /*002c*/ 	.word	0x00000000
        /*0030*/ 	.short	0x0001
        /*0032*/ 	.short	0x0058
        /*0034*/ 	.byte	0x00, 0xf0, 0x41, 0x00


	//----- nvinfo : EIATTR_KPARAM_INFO
	.align		4
.L_15414:
        /*0038*/ 	.byte	0x04, 0x17
        /*003a*/ 	.short	(.L_15416 - .L_15415)
.L_15415:
        /*003c*/ 	.word	0x00000000
        /*0040*/ 	.short	0x0000
        /*0042*/ 	.short	0x0000
        /*0044*/ 	.byte	0x00, 0xf0, 0x61, 0x01


	//----- nvinfo : EIATTR_SPARSE_MMA_MASK
	.align		4
.L_15416:
        /*0048*/ 	.byte	0x03, 0x50
        /*004a*/ 	.short	0x0000


	//----- nvinfo : EIATTR_MAXREG_COUNT
	.align		4
        /*004c*/ 	.byte	0x03, 0x1b
        /*004e*/ 	.short	0x00ff


	//----- nvinfo : EIATTR_EXTERNS
	.align		4
        /*0050*/ 	.byte	0x04, 0x0f
        /*0052*/ 	.short	(.L_15418 - .L_15417)


	//   ....[0]....
	.align		4
.L_15417:
        /*0054*/ 	.word	index@(__assertfail)


	//----- nvinfo : EIATTR_MERCURY_ISA_VERSION
	.align		4
.L_15418:
        /*0058*/ 	.byte	0x03, 0x5f
        /*005a*/ 	.short	0x0101


	//----- nvinfo : EIATTR_COOP_GROUP_MASK_REGIDS
	.align		4
        /*005c*/ 	.byte	0x04, 0x29
        /*005e*/ 	.short	(.L_15420 - .L_15419)


	//   ....[0]....
.L_15419:
        /*0060*/ 	.word	0xffffffff


	//   ....[1]....
        /*0064*/ 	.word	0xffffffff


	//   ....[2]....
        /*0068*/ 	.word	0xffffffff


	//   ....[3]....
        /*006c*/ 	.word	0xffffffff


	//   ....[4]....
        /*0070*/ 	.word	0xffffffff


	//   ....[5]....
        /*0074*/ 	.word	0xffffffff


	//   ....[6]....
        /*0078*/ 	.word	0xffffffff


	//   ....[7]....
        /*007c*/ 	.word	0xffffffff


	//   ....[8]....
        /*0080*/ 	.word	0xffffffff


	//   ....[9]....
        /*0084*/ 	.word	0xffffffff


	//   ....[10]....
        /*0088*/ 	.word	0xffffffff


	//   ....[11]....
        /*008c*/ 	.word	0xffffffff


	//   ....[12]....
        /*0090*/ 	.word	0x0500000f


	//   ....[13]....
        /*0094*/ 	.word	0x0500000f


	//   ....[14]....
        /*0098*/ 	.word	0x0500000f


	//   ....[15]....
        /*009c*/ 	.word	0x0500000f


	//   ....[16]....
        /*00a0*/ 	.word	0x0500000f


	//   ....[17]....
        /*00a4*/ 	.word	0x0500000f


	//   ....[18]....
        /*00a8*/ 	.word	0x0500000f


	//   ....[19]....
        /*00ac*/ 	.word	0x0500000f


	//   ....[20]....
        /*00b0*/ 	.word	0x0500000f


	//   ....[21]....
        /*00b4*/ 	.word	0x0500000f


	//   ....[22]....
        /*00b8*/ 	.word	0x0500000f


	//   ....[23]....
        /*00bc*/ 	.word	0x0500000f


	//----- nvinfo : EIATTR_COOP_GROUP_INSTR_OFFSETS
	.align		4
.L_15420:
        /*00c0*/ 	.byte	0x04, 0x28
        /*00c2*/ 	.short	(.L_15422 - .L_15421)


	//   ....[0]....
.L_15421:
        /*00c4*/ 	.word	0x000009c0


	//   ....[1]....
        /*00c8*/ 	.word	0x00000a00


	//   ....[2]....
        /*00cc*/ 	.word	0x00000ac0


	//   ....[3]....
        /*00d0*/ 	.word	0x00000ae0


	//   ....[4]....
        /*00d4*/ 	.word	0x00001100


	//   ....[5]....
        /*00d8*/ 	.word	0x00001140


	//   ....[6]....
        /*00dc*/ 	.word	0x00001200


	//   ....[7]....
        /*00e0*/ 	.word	0x00001220


	//   ....[8]....
        /*00e4*/ 	.word	0x000017a0


	//   ....[9]....
        /*00e8*/ 	.word	0x000017e0


	//   ....[10]....
        /*00ec*/ 	.word	0x000018a0


	//   ....[11]....
        /*00f0*/ 	.word	0x000018c0


	//   ....[12]....
        /*00f4*/ 	.word	0x00001b70


	//   ....[13]....
        /*00f8*/ 	.word	0x00001bd0


	//   ....[14]....
        /*00fc*/ 	.word	0x00001cc0


	//   ....[15]....
        /*0100*/ 	.word	0x00001d20


	//   ....[16]....
        /*0104*/ 	.word	0x00001da0


	//   ....[17]....
        /*0108*/ 	.word	0x00001e40


	//   ....[18]....
        /*010c*/ 	.word	0x00001f30


	//   ....[19]....
        /*0110*/ 	.word	0x00001f90


	//   ....[20]....
        /*0114*/ 	.word	0x00002010


	//   ....[21]....
        /*0118*/ 	.word	0x000020b0


	//   ....[22]....
        /*011c*/ 	.word	0x000021a0


	//   ....[23]....
        /*0120*/ 	.word	0x00002200


	//----- nvinfo : EIATTR_VRC_CTA_INIT_COUNT
	.align		4
.L_15422:
        /*0124*/ 	.byte	0x02, 0x4a
	.zero		1
	.zero		1


	//----- nvinfo : EIATTR_SYSCALL_OFFSETS
	.align		4
        /*0128*/ 	.byte	0x04, 0x46
        /*012a*/ 	.short	(.L_15424 - .L_15423)


	//   ....[0]....
.L_15423:
        /*012c*/ 	.word	0x000001c0


	//----- nvinfo : EIATTR_EXIT_INSTR_OFFSETS
	.align		4
.L_15424:
        /*0130*/ 	.byte	0x04, 0x1c
        /*0132*/ 	.short	(.L_15426 - .L_15425)


	//   ....[0]....
.L_15425:
        /*0134*/ 	.word	0x00000270


	//   ....[1]....
        /*0138*/ 	.word	0x00000d40


	//   ....[2]....
        /*013c*/ 	.word	0x00001b00


	//----- nvinfo : EIATTR_CRS_STACK_SIZE
	.align		4
.L_15426:
        /*0140*/ 	.byte	0x04, 0x1e
        /*0142*/ 	.short	(.L_15428 - .L_15427)
.L_15427:
        /*0144*/ 	.word	0x00000000


	//----- nvinfo : EIATTR_CBANK_PARAM_SIZE
	.align		4
.L_15428:
        /*0148*/ 	.byte	0x03, 0x19
        /*014a*/ 	.short	0x0078


	//----- nvinfo : EIATTR_PARAM_CBANK
	.align		4
        /*014c*/ 	.byte	0x04, 0x0a
        /*014e*/ 	.short	(.L_15430 - .L_15429)
	.align		4
.L_15429:
        /*0150*/ 	.word	index@(.nv.constant0._Z15SoftmaxWarpImplI22BroadcastScaleMaskLoadIffbLm2EiE11DirectStoreIffEfLi1ELi1ELi4ELi1ELb1EL9Algorithm0EEvT_T0_ll)
        /*0154*/ 	.short	0x0380
        /*0156*/ 	.short	0x0078


	//----- nvinfo : EIATTR_SW_WAR
	.align		4
.L_15430:
        /*0158*/ 	.byte	0x04, 0x36
        /*015a*/ 	.short	(.L_15432 - .L_15431)
.L_15431:
        /*015c*/ 	.word	0x00000008
.L_15432:


//--------------------- .nv.info._Z15SoftmaxWarpImplI22BroadcastScaleMaskLoadIffbLm2EiE11DirectStoreIffEfLi1ELi1ELi4ELi1ELb0EL9Algorithm0EEvT_T0_ll --------------------------
	.section	.nv.info._Z15SoftmaxWarpImplI22BroadcastScaleMaskLoadIffbLm2EiE11DirectStoreIffEfLi1ELi1ELi4ELi1ELb0EL9Algorithm0EEvT_T0_ll,"",@"SHT_CUDA_INFO"
	.sectionflags	@""
	.align	4


	//----- nvinfo : EIATTR_CUDA_API_VERSION
	.align		4
        /*0000*/ 	.byte	0x04, 0x37
        /*0002*/ 	.short	(.L_15434 - .L_15433)
.L_15433:
        /*0004*/ 	.word	0x00000082


	//----- nvinfo : EIATTR_KPARAM_INFO
	.align		4
.L_15434:
        /*0008*/ 	.byte	0x04, 0x17
        /*000a*/ 	.short	(.L_15436 - .L_15435)
.L_15435:
        /*000c*/ 	.word	0x00000000
        /*0010*/ 	.short	0x0003
        /*0012*/ 	.short	0x0070
        /*0014*/ 	.byte	0x00, 0xf0, 0x21, 0x00


	//----- nvinfo : EIATTR_KPARAM_INFO
	.align		4
.L_15436:
        /*0018*/ 	.byte	0x04, 0x17
        /*001a*/ 	.short	(.L_15438 - .L_15437)
.L_15437:
        /*001c*/ 	.word	0x00000000
        /*0020*/ 	.short	0x0002
        /*0022*/ 	.short	0x0068
        /*0024*/ 	.byte	0x00, 0xf0, 0x21, 0x00


	//----- nvinfo : EIATTR_KPARAM_INFO
	.align		4
.L_15438:
        /*0028*/ 	.byte	0x04, 0x17
        /*002a*/ 	.short	(.L_15440 - .L_15439)
.L_15439:
        /*002c*/ 	.word	0x00000000
        /*0030*/ 	.short	0x0001
        /*0032*/ 	.short	0x0058
        /*0034*/ 	.byte	0x00, 0xf0, 0x41, 0x00


	//----- nvinfo : EIATTR_KPARAM_INFO
	.align		4
.L_15440:
        /*0038*/ 	.byte	0x04, 0x17
        /*003a*/ 	.short	(.L_15442 - .L_15441)
.L_15441:
        /*003c*/ 	.word	0x00000000
        /*0040*/ 	.short	0x0000
        /*0042*/ 	.short	0x0000
        /*0044*/ 	.byte	0x00, 0xf0, 0x61, 0x01


	//----- nvinfo : EIATTR_SPARSE_MMA_MASK
	.align		4
.L_15442:
        /*0048*/ 	.byte	0x03, 0x50
        /*004a*/ 	.short	0x0000


	//----- nvinfo : EIATTR_MAXREG_COUNT
	.align		4
        /*004c*/ 	.byte	0x03, 0x1b
        /*004e*/ 	.short	0x00ff


	//----- nvinfo : EIATTR_EXTERNS
	.align		4
        /*0050*/ 	.byte	0x04, 0x0f
        /*0052*/ 	.short	(.L_15444 - .L_15443)


	//   ....[0]....
	.align		4
.L_15443:
        /*0054*/ 	.word	index@(__assertfail)


	//----- nvinfo : EIATTR_MERCURY_ISA_VERSION
	.align		4
.L_15444:
        /*0058*/ 	.byte	0x03, 0x5f
        /*005a*/ 	.short	0x0101


	//----- nvinfo : EIATTR_COOP_GROUP_MASK_REGIDS
	.align		4
        /*005c*/ 	.byte	0x04, 0x29
        /*005e*/ 	.short	(.L_15446 - .L_15445)


	//   ....[0]....
.L_15445:
        /*0060*/ 	.word	0xffffffff


	//   ....[1]....
        /*0064*/ 	.word	0xffffffff


	//   ....[2]....
        /*0068*/ 	.word	0xffffffff


	//   ....[3]....
        /*006c*/ 	.word	0xffffffff


	//   ....[4]....
        /*0070*/ 	.word	0xffffffff


	//   ....[5]....
        /*0074*/ 	.word	0xffffffff


	//   ....[6]....
        /*0078*/ 	.word	0xffffffff


	//   ....[7]....
        /*007c*/ 	.word	0xffffffff


	//   ....[8]....
        /*0080*/ 	.word	0xffffffff


	//   ....[9]....
        /*0084*/ 	.word	0xffffffff


	//   ....[10]....
        /*0088*/ 	.word	0xffffffff


	//   ....[11]....
        /*008c*/ 	.word	0xffffffff


	//   ....[12]....
        /*0090*/ 	.word	0x0500000f


	//   ....[13]....
        /*0094*/ 	.word	0x0500000f


	//   ....[14]....
        /*0098*/ 	.word	0x0500000f


	//   ....[15]....
        /*009c*/ 	.word	0x0500000f


	//   ....[16]....
        /*00a0*/ 	.word	0x0500000f


	//   ....[17]....
        /*00a4*/ 	.word	0x0500000f


	//   ....[18]....
        /*00a8*/ 	.word	0x0500000f


	//   ....[19]....
        /*00ac*/ 	.word	0x0500000f


	//   ....[20]....
        /*00b0*/ 	.word	0x0500000f


	//   ....[21]....
        /*00b4*/ 	.word	0x0500000f


	//   ....[22]....
        /*00b8*/ 	.word	0x0500000f


	//   ....[23]....
        /*00bc*/ 	.word	0x0500000f


	//----- nvinfo : EIATTR_COOP_GROUP_INSTR_OFFSETS
	.align		4
.L_15446:
        /*00c0*/ 	.byte	0x04, 0x28
        /*00c2*/ 	.short	(.L_15448 - .L_15447)


	//   ....[0]....
.L_15447:
        /*00c4*/ 	.word	0x00000910


	//   ....[1]....
        /*00c8*/ 	.word	0x00000950


	//   ....[2]....
        /*00cc*/ 	.word	0x00000a10


	//   ....[3]....
        /*00d0*/ 	.word	0x00000a30


	//   ....[4]....
        /*00d4*/ 	.word	0x00000fe0


	//   ....[5]....
        /*00d8*/ 	.word	0x00001020


	//   ....[6]....
        /*00dc*/ 	.word	0x000010e0


	//   ....[7]....
        /*00e0*/ 	.word	0x00001100


	//   ....[8]....
        /*00e4*/ 	.word	0x000015d0


	//   ....[9]....
        /*00e8*/ 	.word	0x00001610


	//   ....[10]....
        /*00ec*/ 	.word	0x000016d0


	//   ....[11]....
        /*00f0*/ 	.word	0x000016f0


	//   ....[12]....
        /*00f4*/ 	.word	0x00001950


	//   ....[13]....
        /*00f8*/ 	.word	0x000019b0


	//   ....[14]....
        /*00fc*/ 	.word	0x00001ab0


	//   ....[15]....
        /*0100*/ 	.word	0x00001b10


	//   ....[16]....
        /*0104*/ 	.word	0x00001b90


	//   ....[17]....
        /*0108*/ 	.word	0x00001c30


	//   ....[18]....
        /*010c*/ 	.word	0x00001d20


	//   ....[19]....
        /*0110*/ 	.word	0x00001d80


	//   ....[20]....
        /*0114*/ 	.word	0x00001e00


	//   ....[21]....
        /*0118*/ 	.word	0x00001ea0


	//   ....[22]....
        /*011c*/ 	.word	0x00001f90


	//   ....[23]....
        /*0120*/ 	.word	0x00001ff0


	//----- nvinfo : EIATTR_VRC_CTA_INIT_COUNT
	.align		4
.L_15448:
        /*0124*/ 	.byte	0x02, 0x4a
	.zero		1
	.zero		1


	//----- nvinfo : EIATTR_SYSCALL_OFFSETS
	.align		4
        /*0128*/ 	.byte	0x04, 0x46
        /*012a*/ 	.short	(.L_15450 - .L_15449)


	//   ....[0]....
.L_15449:
        /*012c*/ 	.word	0x000001b0


	//----- nvinfo : EIATTR_EXIT_INSTR_OFFSETS
	.align		4
.L_15450:
        /*0130*/ 	.byte	0x04, 0x1c
        /*0132*/ 	.short	(.L_15452 - .L_15451)


	//   ....[0]....
.L_15451:
        /*0134*/ 	.word	0x00000260


	//   ....[1]....
        /*0138*/ 	.word	0x00000c80


	//   ....[2]....
        /*013c*/ 	.word	0x000018f0


	//----- nvinfo : EIATTR_CRS_STACK_SIZE
	.align		4
.L_15452:
        /*0140*/ 	.byte	0x04, 0x1e
        /*0142*/ 	.short	(.L_15454 - .L_15453)
.L_15453:
        /*0144*/ 	.word	0x00000000


	//----- nvinfo : EIATTR_CBANK_PARAM_SIZE
	.align		4
.L_15454:
        /*0148*/ 	.byte	0x03, 0x19
        /*014a*/ 	.short	0x0078


	//----- nvinfo : EIATTR_PARAM_CBANK
	.align		4
        /*014c*/ 	.byte	0x04, 0x0a
        /*014e*/ 	.short	(.L_15456 - .L_15455)
	.align		4
.L_15455:
        /*0150*/ 	.word	index@(.nv.constant0._Z15SoftmaxWarpImplI22BroadcastScaleMaskLoadIffbLm2EiE11DirectStoreIffEfLi1ELi1ELi4ELi1ELb0EL9Algorithm0EEvT_T0_ll)
        /*0154*/ 	.short	0x0380
        /*0156*/ 	.short	0x0078


	//----- nvinfo : EIATTR_SW_WAR
	.align		4
.L_15456:
        /*0158*/ 	.byte	0x04, 0x36
        /*015a*/ 	.short	(.L_15458 - .L_15457)
.L_15457:
        /*015c*/ 	.word	0x00000008
.L_15458:


//--------------------- .nv.info._Z15SoftmaxWarpImplI22BroadcastScaleMaskLoadIffbLm2EiE11DirectStoreIffEfLi1ELi1ELi4ELi2ELb1EL9Algorithm0EEvT_T0_ll --------------------------
	.section	.nv.info._Z15SoftmaxWarpImplI22BroadcastScaleMaskLoadIffbLm2EiE11DirectStoreIffEfLi1ELi1ELi4ELi2ELb1EL9Algorithm0EEvT_T0_ll,"",@"SHT_CUDA_INFO"
	.sectionflags	@""
	.align	4


	//----- nvinfo : EIATTR_CUDA_API_VERSION
	.align		4
        /*0000*/ 	.byte	0x04, 0x37
        /*0002*/ 	.short	(.L_15460 - .L_15459)
.L_15459:
        /*0004*/ 	.word	0x00000082


	//----- nvinfo : EIATTR_KPARAM_INFO
	.align		4
.L_15460:
        /*0008*/ 	.byte	0x04, 0x17
        /*000a*/ 	.short	(.L_15462 - .L_15461)
.L_15461:
        /*000c*/ 	.word	0x00000000
        /*0010*/ 	.short	0x0003
        /*0012*/ 	.short	0x0070
        /*0014*/ 	.byte	0x00, 0xf0, 0x21, 0x00


	//----- nvinfo : EIATTR_KPARAM_INFO
	.align		4
.L_15462:
        /*0018*/ 	.byte	0x04, 0x17
        /*001a*/ 	.short	(.L_15464 - .L_15463)
.L_15463:
        /*001c*/ 	.word	0x00000000
        /*0020*/ 	.short	0x0002
        /*0022*/ 	.short	0x0068
        /*0024*/ 	.byte	0x00, 0xf0, 0x21, 0x00


	//----- nvinfo : EIATTR_KPARAM_INFO
	.align		4
.L_15464:
        /*0028*/ 	.byte	0x04, 0x17
        /*002a*/ 	.short	(.L_15466 - .L_15465)
.L_15465:
        /*002c*/ 	.word	0x00000000
        /*0030*/ 	.short	0x0001
        /*0032*/ 	.short	0x0058
        /*0034*/ 	.byte	0x00, 0xf0, 0x41, 0x00


	//----- nvinfo : EIATTR_KPARAM_INFO
	.align		4
.L_15466:
        /*0038*/ 	.byte	0x04, 0x17
        /*003a*/ 	.short	(.L_15468 - .L_15467)
.L_15467:
        /*003c*/ 	.word	0x00000000
        /*0040*/ 	.short	0x0000
        /*0042*/ 	.short	0x0000
        /*0044*/ 	.byte	0x00, 0xf0, 0x61, 0x01


	//----- nvinfo : EIATTR_SPARSE_MMA_MASK
	.align		4
.L_15468:
        /*0048*/ 	.byte	0x03, 0x50
        /*004a*/ 	.short	0x0000


	//----- nvinfo : EIATTR_MAXREG_COUNT
	.align		4
        /*004c*/ 	.byte	0x03, 0x1b
        /*004e*/ 	.short	0x00ff


	//----- nvinfo : EIATTR_EXTERNS
	.align		4
        /*0050*/ 	.byte	0x04, 0x0f
        /*0052*/ 	.short	(.L_15470 - .L_15469)


	//   ....[0]....
	.align		4
.L_15469:
        /*0054*/ 	.word	index@(__assertfail)


	//----- nvinfo : EIATTR_MERCURY_ISA_VERSION
	.align		4
.L_15470:
        /*0058*/ 	.byte	0x03, 0x5f
        /*005a*/ 	.short	0x0101


	//----- nvinfo : EIATTR_COOP_GROUP_MASK_REGIDS
	.align		4
        /*005c*/ 	.byte	0x04, 0x29
        /*005e*/ 	.short	(.L_15472 - .L_15471)


	//   ....[0]....
.L_15471:
        /*0060*/ 	.word	0xffffffff


	//   ....[1]....
        /*0064*/ 	.word	0xffffffff


	//   ....[2]....
        /*0068*/ 	.word	0xffffffff


	//   ....[3]....
        /*006c*/ 	.word	0xffffffff


	//   ....[4]....
        /*0070*/ 	.word	0xffffffff


	//   ....[5]....
        /*0074*/ 	.word	0xffffffff


	//   ....[6]....
        /*0078*/ 	.word	0xffffffff


	//   ....[7]....
        /*007c*/ 	.word	0xffffffff


	//   ....[8]....
        /*0080*/ 	.word	0x0500000f


	//   ....[9]....
        /*0084*/ 	.word	0x0500000f


	//   ....[10]....
        /*0088*/ 	.word	0x0500000f


	//   ....[11]....
        /*008c*/ 	.word	0x0500000f


	//   ....[12]....
        /*0090*/ 	.word	0x0500000f


	//   ....[13]....
        /*0094*/ 	.word	0x0500000f


	//   ....[14]....
        /*0098*/ 	.word	0x0500000f


	//   ....[15]....
        /*009c*/ 	.word	0x0500000f


	//----- nvinfo : EIATTR_COOP_GROUP_INSTR_OFFSETS
	.align		4
.L_15472:
        /*00a0*/ 	.byte	0x04, 0x28
        /*00a2*/ 	.short	(.L_15474 - .L_15473)


	//   ....[0]....
.L_15473:
        /*00a4*/ 	.word	0x00000a40


	//   ....[1]....
        /*00a8*/ 	.word	0x00000a70


	//   ....[2]....
        /*00ac*/ 	.word	0x00000aa0


	//   ....[3]....
        /*00b0*/ 	.word	0x00000ab0


	//   ....[4]....
        /*00b4*/ 	.word	0x00000c10


	//   ....[5]....
        /*00b8*/ 	.word	0x00000c30


	//   ....[6]....
        /*00bc*/ 	.word	0x00000c50


	//   ....[7]....
        /*00c0*/ 	.word	0x00000c70


	//   ....[8]....
        /*00c4*/ 	.word	0x000010c0


	//   ....[9]....
        /*00c8*/ 	.word	0x00001150


	//   ....[10]....
        /*00cc*/ 	.word	0x000011c0


	//   ....[11]....
        /*00d0*/ 	.word	0x00001240


	//   ....[12]....
        /*00d4*/ 	.word	0x000013b0


	//   ....[13]....
        /*00d8*/ 	.word	0x00001430


	//   ....[14]....
        /*00dc*/ 	.word	0x00001490


	//   ....[15]....
        /*00e0*/ 	.word	0x00001500


	//----- nvinfo : EIATTR_VRC_CTA_INIT_COUNT
	.align		4
.L_15474:
        /*00e4*/ 	.byte	0x02, 0x4a
	.zero		1
	.zero		1


	//----- nvinfo : EIATTR_SYSCALL_OFFSETS
	.align		4
        /*00e8*/ 	.byte	0x04, 0x46
        /*00ea*/ 	.short	(.L_15476 - .L_15475)


	//   ....[0]....
.L_15475:
        /*00ec*/ 	.word	0x000001c0


	//----- nvinfo : EIATTR_EXIT_INSTR_OFFSETS
	.align		4
.L_15476:
        /*00f0*/ 	.byte	0x04, 0x1c
        /*00f2*/ 	.short	(.L_15478 - .L_15477)


	//   ....[0]....
.L_15477:
        /*00f4*/ 	.word	0x00000280


	//   ....[1]....
        /*00f8*/ 	.word	0x00001060


	//----- nvinfo : EIATTR_CRS_STACK_SIZE
	.align		4
.L_15478:
        /*00fc*/ 	.byte	0x04, 0x1e
        /*00fe*/ 	.short	(.L_15480 - .L_15479)
.L_15479:
        /*0100*/ 	.word	0x00000000


	//----- nvinfo : EIATTR_CBANK_PARAM_SIZE
	.align		4
.L_15480:
        /*0104*/ 	.byte	0x03, 0x19
        /*0106*/ 	.short	0x0078


	//----- nvinfo : EIATTR_PARAM_CBANK
	.align		4
        /*0108*/ 	.byte	0x04, 0x0a
        /*010a*/ 	.short	(.L_15482 - .L_15481)
	.align		4
.L_15481:
        /*010c*/ 	.word	index@(.nv.constant0._Z15SoftmaxWarpImplI22BroadcastScaleMaskLoadIffbLm2EiE11DirectStoreIffEfLi1ELi1ELi4ELi2ELb1EL9Algorithm0EEvT_T0_ll)
        /*0110*/ 	.short	0x0380
        /*0112*/ 	.short	0x0078


	//----- nvinfo : EIATTR_SW_WAR
	.align		4
.L_15482:
        /*0114*/ 	.byte	0x04, 0x36
        /*0116*/ 	.short	(.L_15484 - .L_15483)
.L_15483:
        /*0118*/ 	.word	0x00000008
.L_15484:


//--------------------- .nv.info._Z15SoftmaxWarpImplI22BroadcastScaleMaskLoadIffbLm2EiE11DirectStoreIffEfLi1ELi1ELi4ELi2ELb0EL9Algorithm0EEvT_T0_ll --------------------------
	.section	.nv.info._Z15SoftmaxWarpImplI22BroadcastScaleMaskLoadIffbLm2EiE11DirectStoreIffEfLi1ELi1ELi4ELi2ELb0EL9Algorithm0EEvT_T0_ll,"",@"SHT_CUDA_INFO"
	.sectionflags	@""
	.align	4


	//----- nvinfo : EIATTR_CUDA_API_VERSION
	.align		4
        /*0000*/ 	.byte	0x04, 0x37
        /*0002*/ 	.short	(.L_15486 - .L_15485)
.L_15485:
        /*0004*/ 	.word	0x00000082


	//----- nvinfo : EIATTR_KPARAM_INFO
	.align		4
.L_15486:
        /*0008*/ 	.byte	0x04, 0x17
        /*000a*/ 	.short	(.L_15488 - .L_15487)
.L_15487:
        /*000c*/ 	.word	0x00000000
        /*0010*/ 	.short	0x0003
        /*0012*/ 	.short	0x0070
        /*0014*/ 	.byte	0x00, 0xf0, 0x21, 0x00


	//----- nvinfo : EIATTR_KPARAM_INFO
	.align		4
.L_15488:
        /*0018*/ 	.byte	0x04, 0x17
        /*001a*/ 	.short	(.L_15490 - .L_15489)
.L_15489:
        /*001c*/ 	.word	0x00000000
        /*0020*/ 	.short	0x0002
        /*0022*/ 	.short	0x0068
        /*0024*/ 	.byte	0x00, 0xf0, 0x21, 0x00


	//----- nvinfo : EIATTR_KPARAM_INFO
	.align		4
.L_15490:
        /*0028*/ 	.byte	0x04, 0x17
        /*002a*/ 	.short	(.L_15492 - .L_15491)
.L_15491:
        /*002c*/ 	.word	0x00000000
        /*0030*/ 	.short	0x0001
        /*0032*/ 	.short	0x0058
        /*0034*/ 	.byte	0x00, 0xf0, 0x41, 0x00


	//----- nvinfo : EIATTR_KPARAM_INFO
	.align		4
.L_15492:
        /*0038*/ 	.byte	0x04, 0x17
        /*003a*/ 	.short	(.L_15494 - .L_15493)
.L_15493:
        /*003c*/ 	.word	0x00000000
        /*0040*/ 	.short	0x0000
        /*0042*/ 	.short	0x0000
        /*0044*/ 	.byte	0x00, 0xf0, 0x61, 0x01


	//----- nvinfo : EIATTR_SPARSE_MMA_MASK
	.align		4
.L_15494:
        /*0048*/ 	.byte	0x03, 0x50
        /*004a*/ 	.short	0x0000


	//----- nvinfo : EIATTR_MAXREG_COUNT
	.align		4
        /*004c*/ 	.byte	0x03, 0x1b
        /*004e*/ 	.short	0x00ff


	//----- nvinfo : EIATTR_EXTERNS
	.align		4
        /*0050*/ 	.byte	0x04, 0x0f
        /*0052*/ 	.short	(.L_15496 - .L_15495)


	//   ....[0]....
	.align		4
.L_15495:
        /*0054*/ 	.word	index@(__assertfail)


	//----- nvinfo : EIATTR_MERCURY_ISA_VERSION
	.align		4
.L_15496:
        /*0058*/ 	.byte	0x03, 0x5f
        /*005a*/ 	.short	0x0101


	//----- nvinfo : EIATTR_COOP_GROUP_MASK_REGIDS
	.align		4
        /*005c*/ 	.byte	0x04, 0x29
        /*005e*/ 	.short	(.L_15498 - .L_15497)


	//   ....[0]....
.L_15497:
        /*0060*/ 	.word	0xffffffff


	//   ....[1]....
        /*0064*/ 	.word	0xffffffff


	//   ....[2]....
        /*0068*/ 	.word	0xffffffff


	//   ....[3]....
        /*006c*/ 	.word	0xffffffff


	//   ....[4]....
        /*0070*/ 	.word	0xffffffff


	//   ....[5]....
        /*0074*/ 	.word	0xffffffff


	//   ....[6]....
        /*0078*/ 	.word	0xffffffff


	//   ....[7]....
        /*007c*/ 	.word	0xffffffff


	//   ....[8]....
        /*0080*/ 	.word	0x0500000f


	//   ....[9]....
        /*0084*/ 	.word	0x0500000f


	//   ....[10]....
        /*0088*/ 	.word	0x0500000f


	//   ....[11]....
        /*008c*/ 	.word	0x0500000f


	//   ....[12]....
        /*0090*/ 	.word	0x0500000f


	//   ....[13]....
        /*0094*/ 	.word	0x0500000f


	//   ....[14]....
        /*0098*/ 	.word	0x0500000f


	//   ....[15]....
        /*009c*/ 	.word	0x0500000f


	//----- nvinfo : EIATTR_COOP_GROUP_INSTR_OFFSETS
	.align		4
.L_15498:
        /*00a0*/ 	.byte	0x04, 0x28
        /*00a2*/ 	.short	(.L_15500 - .L_15499)


	//   ....[0]....
.L_15499:
        /*00a4*/ 	.word	0x00000820


	//   ....[1]....
        /*00a8*/ 	.word	0x00000840


	//   ....[2]....
        /*00ac*/ 	.word	0x00000870


	//   ....[3]....
        /*00b0*/ 	.word	0x00000880


	//   ....[4]....
        /*00b4*/ 	.word	0x000009f0


	//   ....[5]....
        /*00b8*/ 	.word	0x00000a10


	//   ....[6]....
        /*00bc*/ 	.word	0x00000a30


	//   ....[7]....
        /*00c0*/ 	.word	0x00000a50


	//   ....[8]....
        /*00c4*/ 	.word	0x00000e10


	//   ....[9]....
        /*00c8*/ 	.word	0x00000ea0


	//   ....[10]....
        /*00cc*/ 	.word	0x00000f00


	//   ....[11]....
        /*00d0*/ 	.word	0x00000fc0


	//   ....[12]....
        /*00d4*/ 	.word	0x00001120


	//   ....[13]....
        /*00d8*/ 	.word	0x000011a0


	//   ....[14]....
        /*00dc*/ 	.word	0x00001200


	//   ....[15]....
        /*00e0*/ 	.word	0x00001280


	//----- nvinfo : EIATTR_VRC_CTA_INIT_COUNT
	.align		4
.L_15500:
        /*00e4*/ 	.byte	0x02, 0x4a
	.zero		1
	.zero		1


	//----- nvinfo : EIATTR_SYSCALL_OFFSETS
	.align		4
        /*00e8*/ 	.byte	0x04, 0x46
        /*00ea*/ 	.short	(.L_15502 - .L_15501)


	//   ....[0]....
.L_15501:
        /*00ec*/ 	.word	0x00000190


	//----- nvinfo : EIATTR_EXIT_INSTR_OFFSETS
	.align		4
.L_15502:
        /*00f0*/ 	.byte	0x04, 0x1c
        /*00f2*/ 	.short	(.L_15504 - .L_15503)


	//   ....[0]....
.L_15503:
        /*00f4*/ 	.word	0x00000250


	//   ....[1]....
        /*00f8*/ 	.word	0x00000db0


	//----- nvinfo : EIATTR_CRS_STACK_SIZE
	.align		4
.L_15504:
        /*00fc*/ 	.byte	0x04, 0x1e
        /*00fe*/ 	.short	(.L_15506 - .L_15505)
.L_15505:
        /*0100*/ 	.word	0x00000000


	//----- nvinfo : EIATTR_CBANK_PARAM_SIZE
	.align		4
.L_15506:
        /*0104*/ 	.byte	0x03, 0x19
        /*0106*/ 	.short	0x0078


	//----- nvinfo : EIATTR_PARAM_CBANK
	.align		4
        /*0108*/ 	.byte	0x04, 0x0a
        /*010a*/ 	.short	(.L_15508 - .L_15507)
	.align		4
.L_15507:
        /*010c*/ 	.word	index@(.nv.constant0._Z15SoftmaxWarpImplI22BroadcastScaleMaskLoadIffbLm2EiE11DirectStoreIffEfLi1ELi1ELi4ELi2ELb0EL9Algorithm0EEvT_T0_ll)
        /*0110*/ 	.short	0x0380
        /*0112*/ 	.short	0x0078


	//----- nvinfo : EIATTR_SW_WAR
	.align		4
.L_15508:
        /*0114*/ 	.byte	0x04, 0x36
        /*0116*/ 	.short	(.L_15510 - .L_15509)
.L_15509:
        /*0118*/ 	.word	0x00000008
.L_15510:


//--------------------- .nv.info._Z15SoftmaxWarpImplI22BroadcastScaleMaskLoadIffbLm2EiE11DirectStoreIffEfLi1ELi1ELi2ELi1ELb1EL9Algorithm0EEvT_T0_ll --------------------------
	.section	.nv.info._Z15SoftmaxWarpImplI22BroadcastScaleMaskLoadIffbLm2EiE11DirectStoreIffEfLi1ELi1ELi2ELi1ELb1EL9Algorithm0EEvT_T0_ll,"",@"SHT_CUDA_INFO"
	.sectionflags	@""
	.align	4


	//----- nvinfo : EIATTR_CUDA_API_VERSION
	.align		4
        /*0000*/ 	.byte	0x04, 0x37
        /*0002*/ 	.short	(.L_15512 - .L_15511)
.L_15511:
        /*0004*/ 	.word	0x00000082


	//----- nvinfo : EIATTR_KPARAM_INFO
	.align		4
.L_15512:
        /*0008*/ 	.byte	0x04, 0x17
        /*000a*/ 	.short	(.L_15514 - .L_15513)
.L_15513:
        /*000c*/ 	.word	0x00000000
        /*0010*/ 	.short	0x0003
        /*0012*/ 	.short	0x0070
        /*0014*/ 	.byte	0x00, 0xf0, 0x21, 0x00


	//----- nvinfo : EIATTR_KPARAM_INFO
	.align		4
.L_15514:
        /*0018*/ 	.byte	0x04, 0x17
        /*001a*/ 	.short	(.L_15516 - .L_15515)
.L_15515:
        /*001c*/ 	.word	0x00000000
        /*0020*/ 	.short	0x0002
        /*0022*/ 	.short	0x0068
        /*0024*/ 	.byte	0x00, 0xf0, 0x21, 0x00


	//----- nvinfo : EIATTR_KPARAM_INFO
	.align		4
.L_15516:
        /*0028*/ 	.byte	0x04, 0x17
        /*002a*/ 	.short	(.L_15518 - .L_15517)
.L_15517:
        /*002c*/ 	.word	0x00000000
        /*0030*/ 	.short	0x0001
        /*0032*/ 	.short	0x0058
        /*0034*/ 	.byte	0x00, 0xf0, 0x41, 0x00


	//----- nvinfo : EIATTR_KPARAM_INFO
	.align		4
.L_15518:
        /*0038*/ 	.byte	0x04, 0x17
        /*003a*/ 	.short	(.L_15520 - .L_15519)
.L_15519:
        /*003c*/ 	.word	0x00000000
        /*0040*/ 	.short	0x0000
        /*0042*/ 	.short	0x0000
        /*0044*/ 	.byte	0x00, 0xf0, 0x61, 0x01


	//----- nvinfo : EIATTR_SPARSE_MMA_MASK
	.align		4
.L_15520:
        /*0048*/ 	.byte	0x03, 0x50
        /*004a*/ 	.short	0x0000


	//----- nvinfo : EIATTR_MAXREG_COUNT
	.align		4
        /*004c*/ 	.byte	0x03, 0x1b
        /*004e*/ 	.short	0x00ff


	//----- nvinfo : EIATTR_EXTERNS
	.align		4
        /*0050*/ 	.byte	0x04, 0x0f
        /*0052*/ 	.short	(.L_15522 - .L_15521)


	//   ....[0]....
	.align		4
.L_15521:
        /*0054*/ 	.word	index@(__assertfail)


	//----- nvinfo : EIATTR_MERCURY_ISA_VERSION
	.align		4
.L_15522:
        /*0058*/ 	.byte	0x03, 0x5f
        /*005a*/ 	.short	0x0101


	//----- nvinfo : EIATTR_COOP_GROUP_MASK_REGIDS
	.align		4
        /*005c*/ 	.byte	0x04, 0x29
        /*005e*/ 	.short	(.L_15524 - .L_15523)


	//   ....[0]....
.L_15523:
        /*0060*/ 	.word	0xffffffff


	//   ....[1]....
        /*0064*/ 	.word	0xffffffff


	//   ....[2]....
        /*0068*/ 	.word	0xffffffff


	//   ....[3]....
        /*006c*/ 	.word	0xffffffff


	//   ....[4]....
        /*0070*/ 	.word	0xffffffff


	//   ....[5]....
        /*0074*/ 	.word	0xffffffff


	//   ....[6]....
        /*0078*/ 	.word	0x0500000f


	//   ....[7]....
        /*007c*/ 	.word	0x0500000f


	//   ....[8]....
        /*0080*/ 	.word	0x0500000f


	//   ....[9]....
        /*0084*/ 	.word	0x0500000f


	//   ....[10]....
        /*0088*/ 	.word	0x0500000f


	//   ....[11]....
        /*008c*/ 	.word	0x0500000f


	//----- nvinfo : EIATTR_COOP_GROUP_INSTR_OFFSETS
	.align		4
.L_15524:
        /*0090*/ 	.byte	0x04, 0x28
        /*0092*/ 	.short	(.L_15526 - .L_15525)


	//   ....[0]....
.L_15525:
        /*0094*/ 	.word	0x000009d0


	//   ....[1]....
        /*0098*/ 	.word	0x00000ab0


	//   ....[2]....
        /*009c*/ 	.word	0x000010c0


	//   ....[3]....
        /*00a0*/ 	.word	0x000011a0


	//   ....[4]....
        /*00a4*/ 	.word	0x00001720


	//   ....[5]....
        /*00a8*/ 	.word	0x00001800


	//   ....[6]....
        /*00ac*/ 	.word	0x00001aa0


	//   ....[7]....
        /*00b0*/ 	.word	0x00001b80


	//   ....[8]....
        /*00b4*/ 	.word	0x00001c00


	//   ....[9]....
        /*00b8*/ 	.word	0x00001d40


	//   ....[10]....
        /*00bc*/ 	.word	0x00001dc0


	//   ....[11]....
        /*00c0*/ 	.word	0x00001f00


	//----- nvinfo : EIATTR_VRC_CTA_INIT_COUNT
	.align		4
.L_15526:
        /*00c4*/ 	.byte	0x02, 0x4a
	.zero		1
	.zero		1


	//----- nvinfo : EIATTR_SYSCALL_OFFSETS
	.align		4
        /*00c8*/ 	.byte	0x04, 0x46
        /*00ca*/ 	.short	(.L_15528 - .L_15527)


	//   ....[0]....
.L_15527:
        /*00cc*/ 	.word	0x000001c0


	//----- nvinfo : EIATTR_EXIT_INSTR_OFFSETS
	.align		4
.L_15528:
        /*00d0*/ 	.byte	0x04, 0x1c
        /*00d2*/ 	.short	(.L_15530 - .L_15529)


	//   ....[0]....
.L_15529:
        /*00d4*/ 	.word	0x00000270


	//   ....[1]....
        /*00d8*/ 	.word	0x00000cf0


	//   ....[2]....
        /*00dc*/ 	.word	0x00001a30


	//----- nvinfo : EIATTR_CRS_STACK_SIZE
	.align		4
.L_15530:
        /*00e0*/ 	.byte	0x04, 0x1e
        /*00e2*/ 	.short	(.L_15532 - .L_15531)
.L_15531:
        /*00e4*/ 	.word	0x00000000


	//----- nvinfo : EIATTR_CBANK_PARAM_SIZE
	.align		4
.L_15532:
        /*00e8*/ 	.byte	0x03, 0x19
        /*00ea*/ 	.short	0x0078


	//----- nvinfo : EIATTR_PARAM_CBANK
	.align		4
        /*00ec*/ 	.byte	0x04, 0x0a
        /*00ee*/ 	.short	(.L_15534 - .L_15533)
	.align		4
.L_15533:
        /*00f0*/ 	.word	index@(.nv.constant0._Z15SoftmaxWarpImplI22BroadcastScaleMaskLoadIffbLm2EiE11DirectStoreIffEfLi1ELi1ELi2ELi1ELb1EL9Algorithm0EEvT_T0_ll)
        /*00f4*/ 	.short	0x0380
        /*00f6*/ 	.short	0x0078


	//----- nvinfo : EIATTR_SW_WAR
	.align		4
.L_15534:
        /*00f8*/ 	.byte	0x04, 0x36
        /*00fa*/ 	.short	(.L_15536 - .L_15535)
.L_15535:
        /*00fc*/ 	.word	0x00000008
.L_15536:


//--------------------- .nv.info._Z15SoftmaxWarpImplI22BroadcastScaleMaskLoadIffbLm2EiE11DirectStoreIffEfLi1ELi1ELi2ELi1ELb0EL9Algorithm0EEvT_T0_ll --------------------------
	.section	.nv.info._Z15SoftmaxWarpImplI22BroadcastScaleMaskLoadIffbLm2EiE11DirectStoreIffEfLi1ELi1ELi2ELi1ELb0EL9Algorithm0EEvT_T0_ll,"",@"SHT_CUDA_INFO"
	.sectionflags	@""
	.align	4


	//----- nvinfo : EIATTR_CUDA_API_VERSION
	.align		4
        /*0000*/ 	.byte	0x04, 0x37
        /*0002*/ 	.short	(.L_15538 - .L_15537)
.L_15537:
        /*0004*/ 	.word	0x00000082


	//----- nvinfo : EIATTR_KPARAM_INFO
	.align		4
.L_15538:
        /*0008*/ 	.byte	0x04, 0x17
        /*000a*/ 	.short	(.L_15540 - .L_15539)
.L_15539:
        /*000c*/ 	.word	0x00000000
        /*0010*/ 	.short	0x0003
        /*0012*/ 	.short	0x0070
        /*0014*/ 	.byte	0x00, 0xf0, 0x21, 0x00


	//----- nvinfo : EIATTR_KPARAM_INFO
	.align		4
.L_15540:
        /*0018*/ 	.byte	0x04, 0x17
        /*001a*/ 	.short	(.L_15542 - .L_15541)
.L_15541:
        /*001c*/ 	.word	0x00000000
        /*0020*/ 	.short	0x0002
        /*0022*/ 	.short	0x0068
        /*0024*/ 	.byte	0x00, 0xf0, 0x21, 0x00


	//----- nvinfo : EIATTR_KPARAM_INFO
	.align		4
.L_15542:
        /*0028*/ 	.byte	0x04, 0x17
        /*002a*/ 	.short	(.L_15544 - .L_15543)
.L_15543:
        /*002c*/ 	.word	0x00000000
        /*0030*/ 	.short	0x0001
        /*0032*/ 	.short	0x0058
        /*0034*/ 	.byte	0x00, 0xf0, 0x41, 0x00


	//----- nvinfo : EIATTR_KPARAM_INFO
	.align		4
.L_15544:
        /*0038*/ 	.byte	0x04, 0x17
        /*003a*/ 	.short	(.L_15546 - .L_15545)
.L_15545:
        /*003c*/ 	.word	0x00000000
        /*0040*/ 	.short	0x0000
        /*0042*/ 	.short	0x0000
        /*0044*/ 	.byte	0x00, 0xf0, 0x61, 0x01


	//----- nvinfo : EIATTR_SPARSE_MMA_MASK
	.align		4
.L_15546:
        /*0048*/ 	.byte	0x03, 0x50
        /*004a*/ 	.short	0x0000


	//----- nvinfo : EIATTR_MAXREG_COUNT
	.align		4
        /*004c*/ 	.byte	0x03, 0x1b
        /*004e*/ 	.short	0x00ff


	//----- nvinfo : EIATTR_EXTERNS
	.align		4
        /*0050*/ 	.byte	0x04, 0x0f
        /*0052*/ 	.short	(.L_15548 - .L_15547)


	//   ....[0]....
	.align		4
.L_15547:
        /*0054*/ 	.word	index@(__assertfail)


	//----- nvinfo : EIATTR_MERCURY_ISA_VERSION
	.align		4
.L_15548:
        /*0058*/ 	.byte	0x03, 0x5f
        /*005a*/ 	.short	0x0101


	//----- nvinfo : EIATTR_COOP_GROUP_MASK_REGIDS
	.align		4
        /*005c*/ 	.byte	0x04, 0x29
        /*005e*/ 	.short	(.L_15550 - .L_15549)


	//   ....[0]....
.L_15549:
        /*0060*/ 	.word	0xffffffff


	//   ....[1]....
        /*0064*/ 	.word	0xffffffff


	//   ....[2]....
        /*0068*/ 	.word	0xffffffff


	//   ....[3]....
        /*006c*/ 	.word	0xffffffff


	//   ....[4]....
        /*0070*/ 	.word	0xffffffff


	//   ....[5]....
        /*0074*/ 	.word	0xffffffff


	//   ....[6]....
        /*0078*/ 	.word	0x0500000f


	//   ....[7]....
        /*007c*/ 	.word	0x0500000f


	//   ....[8]....
        /*0080*/ 	.word	0x0500000f


	//   ....[9]....
        /*0084*/ 	.word	0x0500000f


	//   ....[10]....
        /*0088*/ 	.word	0x0500000f


	//   ....[11]....
        /*008c*/ 	.word	0x0500000f


	//----- nvinfo : EIATTR_COOP_GROUP_INSTR_OFFSETS
	.align		4
.L_15550:
        /*0090*/ 	.byte	0x04, 0x28
        /*0092*/ 	.short	(.L_15552 - .L_15551)


	//   ....[0]....
.L_15551:
        /*0094*/ 	.word	0x00000910


	//   ....[1]....
        /*0098*/ 	.word	0x000009f0


	//   ....[2]....
        /*009c*/ 	.word	0x00000f90


	//   ....[3]....
        /*00a0*/ 	.word	0x00001070


	//   ....[4]....
        /*00a4*/ 	.word	0x00001540


	//   ....[5]....
        /*00a8*/ 	.word	0x00001620


	//   ....[6]....
        /*00ac*/ 	.word	0x00001890


	//   ....[7]....
        /*00b0*/ 	.word	0x00001970


	//   ....[8]....
        /*00b4*/ 	.word	0x000019f0


	//   ....[9]....
        /*00b8*/ 	.word	0x00001b30


	//   ....[10]....
        /*00bc*/ 	.word	0x00001bb0


	//   ....[11]....
        /*00c0*/ 	.word	0x00001cf0


	//----- nvinfo : EIATTR_VRC_CTA_INIT_COUNT
	.align		4
.L_15552:
        /*00c4*/ 	.byte	0x02, 0x4a
	.zero		1
	.zero		1


	//----- nvinfo : EIATTR_SYSCALL_OFFSETS
	.align		4
        /*00c8*/ 	.byte	0x04, 0x46
        /*00ca*/ 	.short	(.L_15554 - .L_15553)


	//   ....[0]....
.L_15553:
        /*00cc*/ 	.word	0x000001b0


	//----- nvinfo : EIATTR_EXIT_INSTR_OFFSETS
	.align		4
.L_15554:
        /*00d0*/ 	.byte	0x04, 0x1c
        /*00d2*/ 	.short	(.L_15556 - .L_15555)


	//   ....[0]....
.L_15555:
        /*00d4*/ 	.word	0x00000260


	//   ....[1]....
        /*00d8*/ 	.word	0x00000c30


	//   ....[2]....
        /*00dc*/ 	.word	0x00001820


	//----- nvinfo : EIATTR_CRS_STACK_SIZE
	.align		4
.L_15556:
        /*00e0*/ 	.byte	0x04, 0x1e
        /*00e2*/ 	.short	(.L_15558 - .L_15557)
.L_15557:
        /*00e4*/ 	.word	0x00000000


	//----- nvinfo : EIATTR_CBANK_PARAM_SIZE
	.align		4
.L_15558:
        /*00e8*/ 	.byte	0x03, 0x19
        /*00ea*/ 	.short	0x0078


	//----- nvinfo : EIATTR_PARAM_CBANK
	.align		4
        /*00ec*/ 	.byte	0x04, 0x0a
        /*00ee*/ 	.short	(.L_15560 - .L_15559)
	.align		4
.L_15559:
        /*00f0*/ 	.word	index@(.nv.constant0._Z15SoftmaxWarpImplI22BroadcastScaleMaskLoadIffbLm2EiE11DirectStoreIffEfLi1ELi1ELi2ELi1ELb0EL9Algorithm0EEvT_T0_ll)
        /*00f4*/ 	.short	0x0380
        /*00f6*/ 	.short	0x0078


	//----- nvinfo : EIATTR_SW_WAR
	.align		4
.L_15560:
        /*00f8*/ 	.byte	0x04, 0x36
        /*00fa*/ 	.short	(.L_15562 - .L_15561)
.L_15561:
        /*00fc*/ 	.word	0x00000008
.L_15562:


//--------------------- .nv.info._Z15SoftmaxWarpImplI22BroadcastScaleMaskLoadIffbLm2EiE11DirectStoreIffEfLi1ELi1ELi2ELi2ELb1EL9Algorithm0EEvT_T0_ll --------------------------
	.section	.nv.info._Z15SoftmaxWarpImplI22BroadcastScaleMaskLoadIffbLm2EiE11DirectStoreIffEfLi1ELi1ELi2ELi2ELb1EL9Algorithm0EEvT_T0_ll,"",@"SHT_CUDA_INFO"
	.sectionflags	@""
	.align	4


	//----- nvinfo : EIATTR_CUDA_API_VERSION
	.align		4
        /*0000*/ 	.byte	0x04, 0x37
        /*0002*/ 	.short	(.L_15564 - .L_15563)
.L_15563:
        /*0004*/ 	.word	0x00000082


	//----- nvinfo : EIATTR_KPARAM_INFO
	.align		4
.L_15564:
        /*0008*/ 	.byte	0x04, 0x17
        /*000a*/ 	.short	(.L_15566 - .L_15565)
.L_15565:
        /*000c*/ 	.word	0x00000000
        /*0010*/ 	.short	0x0003
        /*0012*/ 	.short	0x0070
        /*0014*/ 	.byte	0x00, 0xf0, 0x21, 0x00


	//----- nvinfo : EIATTR_KPARAM_INFO
	.align		4
.L_15566:
        /*0018*/ 	.byte	0x04, 0x17
        /*001a*/ 	.short	(.L_15568 - .L_15567)
.L_15567:
        /*001c*/ 	.word	0x00000000
        /*0020*/ 	.short	0x0002
        /*0022*/ 	.short	0x0068
        /*0024*/ 	.byte	0x00, 0xf0, 0x21, 0x00


	//----- nvinfo : EIATTR_KPARAM_INFO
	.align		4
.L_15568:
        /*0028*/ 	.byte	0x04, 0x17
        /*002a*/ 	.short	(.L_15570 - .L_15569)
.L_15569:
        /*002c*/ 	.word	0x00000000
        /*0030*/ 	.short	0x0001
        /*0032*/ 	.short	0x0058
        /*0034*/ 	.byte	0x00, 0xf0, 0x41, 0x00


	//----- nvinfo : EIATTR_KPARAM_INFO
	.align		4
.L_15570:
        /*0038*/ 	.byte	0x04, 0x17
        /*003a*/ 	.short	(.L_15572 - .L_15571)
.L_15571:
        /*003c*/ 	.word	0x00000000
        /*0040*/ 	.short	0x0000
        /*0042*/ 	.short	0x0000
        /*0044*/ 	.byte	0x00, 0xf0, 0x61, 0x01


	//----- nvinfo : EIATTR_SPARSE_MMA_MASK
	.align		4
.L_15572:
        /*0048*/ 	.byte	0x03, 0x50
        /*004a*/ 	.short	0x0000


	//----- nvinfo : EIATTR_MAXREG_COUNT
	.align		4
        /*004c*/ 	.byte	0x03, 0x1b
        /*004e*/ 	.short	0x00ff


	//----- nvinfo : EIATTR_EXTERNS
	.align		4
        /*0050*/ 	.byte	0x04, 0x0f
        /*0052*/ 	.short	(.L_15574 - .L_15573)


	//   ....[0]....
	.align		4
.L_15573:
        /*0054*/ 	.word	index@(__assertfail)


	//----- nvinfo : EIATTR_MERCURY_ISA_VERSION
	.align		4
.L_15574:
        /*0058*/ 	.byte	0x03, 0x5f
        /*005a*/ 	.short	0x0101


	//----- nvinfo : EIATTR_COOP_GROUP_MASK_REGIDS
	.align		4
        /*005c*/ 	.byte	0x04, 0x29
        /*005e*/ 	.short	(.L_15576 - .L_15575)


	//   ....[0]....
.L_15575:
        /*0060*/ 	.word	0xffffffff


	//   ....[1]....
        /*0064*/ 	.word	0xffffffff


	//   ....[2]....
        /*0068*/ 	.word	0xffffffff


	//   ....[3]....
        /*006c*/ 	.word	0xffffffff


	//   ....[4]....
        /*0070*/ 	.word	0x0500000f


	//   ....[5]....
        /*0074*/ 	.word	0x0500000f


	//   ....[6]....
        /*0078*/ 	.word	0x0500000f


	//   ....[7]....
        /*007c*/ 	.word	0x0500000f


	//----- nvinfo : EIATTR_COOP_GROUP_INSTR_OFFSETS
	.align		4
.L_15576:
        /*0080*/ 	.byte	0x04, 0x28
        /*0082*/ 	.short	(.L_15578 - .L_15577)


	//   ....[0]....
.L_15577:
        /*0084*/ 	.word	0x00000a40


	//   ....[1]....
        /*0088*/ 	.word	0x00000a60


	//   ....[2]....
        /*008c*/ 	.word	0x00000bd0


	//   ....[3]....
        /*0090*/ 	.word	0x00000bf0


	//   ....[4]....
        /*0094*/ 	.word	0x00001020


	//   ....[5]....
        /*0098*/ 	.word	0x000010b0


	//   ....[6]....
        /*009c*/ 	.word	0x00001250


	//   ....[7]....
        /*00a0*/ 	.word	0x000012c0


	//----- nvinfo : EIATTR_VRC_CTA_INIT_COUNT
	.align		4
.L_15578:
        /*00a4*/ 	.byte	0x02, 0x4a
	.zero		1
	.zero		1


	//----- nvinfo : EIATTR_SYSCALL_OFFSETS
	.align		4
        /*00a8*/ 	.byte	0x04, 0x46
        /*00aa*/ 	.short	(.L_15580 - .L_15579)


	//   ....[0]....
.L_15579:
        /*00ac*/ 	.word	0x000001c0


	//----- nvinfo : EIATTR_EXIT_INSTR_OFFSETS
	.align		4
.L_15580:
        /*00b0*/ 	.byte	0x04, 0x1c
        /*00b2*/ 	.short	(.L_15582 - .L_15581)


	//   ....[0]....
.L_15581:
        /*00b4*/ 	.word	0x00000280


	//   ....[1]....
        /*00b8*/ 	.word	0x00000fc0


	//----- nvinfo : EIATTR_CRS_STACK_SIZE
	.align		4
.L_15582:
        /*00bc*/ 	.byte	0x04, 0x1e
        /*00be*/ 	.short	(.L_15584 - .L_15583)
.L_15583:
        /*00c0*/ 	.word	0x00000000


	//----- nvinfo : EIATTR_CBANK_PARAM_SIZE
	.align		4
.L_15584:
        /*00c4*/ 	.byte	0x03, 0x19
        /*00c6*/ 	.short	0x0078


	//----- nvinfo : EIATTR_PARAM_CBANK
	.align		4
        /*00c8*/ 	.byte	0x04, 0x0a
        /*00ca*/ 	.short	(.L_15586 - .L_15585)
	.align		4
.L_15585:
        /*00cc*/ 	.word	index@(.nv.constant0._Z15SoftmaxWarpImplI22BroadcastScaleMaskLoadIffbLm2EiE11DirectStoreIffEfLi1ELi1ELi2ELi2ELb1EL9Algorithm0EEvT_T0_ll)
        /*00d0*/ 	.short	0x0380
        /*00d2*/ 	.short	0x0078


	//----- nvinfo : EIATTR_SW_WAR
	.align		4
.L_15586:
        /*00d4*/ 	.byte	0x04, 0x36
        /*00d6*/ 	.short	(.L_15588 - .L_15587)
.L_15587:
        /*00d8*/ 	.word	0x00000008
.L_15588:


//--------------------- .nv.info._Z15SoftmaxWarpImplI22BroadcastScaleMaskLoadIffbLm2EiE11DirectStoreIffEfLi1ELi1ELi2ELi2ELb0EL9Algorithm0EEvT_T0_ll --------------------------
	.section	.nv.info._Z15SoftmaxWarpImplI22BroadcastScaleMaskLoadIffbLm2EiE11DirectStoreIffEfLi1ELi1ELi2ELi2ELb0EL9Algorithm0EEvT_T0_ll,"",@"SHT_CUDA_INFO"
	.sectionflags	@""
	.align	4


	//----- nvinfo : EIATTR_CUDA_API_VERSION
	.align		4
        /*0000*/ 	.byte	0x04, 0x37
        /*0002*/ 	.short	(.L_15590 - .L_15589)
.L_15589:
        /*0004*/ 	.word	0x00000082


	//----- nvinfo : EIATTR_KPARAM_INFO
	.align		4
.L_15590:
        /*0008*/ 	.byte	0x04, 0x17
        /*000a*/ 	.short	(.L_15592 - .L_15591)
.L_15591:
        /*000c*/ 	.word	0x00000000
        /*0010*/ 	.short	0x0003
        /*0012*/ 	.short	0x0070
        /*0014*/ 	.byte	0x00, 0xf0, 0x21, 0x00


	//----- nvinfo : EIATTR_KPARAM_INFO
	.align		4
.L_15592:
        /*0018*/ 	.byte	0x04, 0x17
        /*001a*/ 	.short	(.L_15594 - .L_15593)
.L_15593:
        /*001c*/ 	.word	0x00000000
        /*0020*/ 	.short	0x0002
        /*0022*/ 	.short	0x0068
        /*0024*/ 	.byte	0x00, 0xf0, 0x21, 0x00


	//----- nvinfo : EIATTR_KPARAM_INFO
	.align		4
.L_15594:
        /*0028*/ 	.byte	0x04, 0x17
        /*002a*/ 	.short	(.L_15596 - .L_15595)
.L_15595:
        /*002c*/ 	.word	0x00000000
        /*0030*/ 	.short	0x0001
        /*0032*/ 	.short	0x0058
        /*0034*/ 	.byte	0x00, 0xf0, 0x41, 0x00


	//----- nvinfo : EIATTR_KPARAM_INFO
	.align		4
.L_15596:
        /*0038*/ 	.byte	0x04, 0x17
        /*003a*/ 	.short	(.L_15598 - .L_15597)
.L_15597:
        /*003c*/ 	.word	0x00000000
        /*0040*/ 	.short	0x0000
        /*0042*/ 	.short	0x0000
        /*0044*/ 	.byte	0x00, 0xf0, 0x61, 0x01


	//----- nvinfo : EIATTR_SPARSE_MMA_MASK
	.align		4
.L_15598:
        /*0048*/ 	.byte	0x03, 0x50
        /*004a*/ 	.short	0x0000


	//----- nvinfo : EIATTR_MAXREG_COUNT
	.align		4
        /*004c*/ 	.byte	0x03, 0x1b
        /*004e*/ 	.short	0x00ff


	//----- nvinfo : EIATTR_EXTERNS
	.align		4
        /*0050*/ 	.byte	0x04, 0x0f
        /*0052*/ 	.short	(.L_15600 - .L_15599)


	//   ....[0]....
	.align		4
.L_15599:
        /*0054*/ 	.word	index@(__assertfail)


	//----- nvinfo : EIATTR_MERCURY_ISA_VERSION
	.align		4
.L_15600:
        /*0058*/ 	.byte	0x03, 0x5f
        /*005a*/ 	.short	0x0101


	//----- nvinfo : EIATTR_COOP_GROUP_MASK_REGIDS
	.align		4
        /*005c*/ 	.byte	0x04, 0x29
        /*005e*/ 	.short	(.L_15602 - .L_15601)


	//   ....[0]....
.L_15601:
        /*0060*/ 	.word	0xffffffff


	//   ....[1]....
        /*0064*/ 	.word	0xffffffff


	//   ....[2]....
        /*0068*/ 	.word	0xffffffff


	//   ....[3]....
        /*006c*/ 	.word	0xffffffff


	//   ....[4]....
        /*0070*/ 	.word	0x0500000f


	//   ....[5]....
        /*0074*/ 	.word	0x0500000f


	//   ....[6]....
        /*0078*/ 	.word	0x0500000f


	//   ....[7]....
        /*007c*/ 	.word	0x0500000f


	//----- nvinfo : EIATTR_COOP_GROUP_INSTR_OFFSETS
	.align		4
.L_15602:
        /*0080*/ 	.byte	0x04, 0x28
        /*0082*/ 	.short	(.L_15604 - .L_15603)


	//   ....[0]....
.L_15603:
        /*0084*/ 	.word	0x00000820


	//   ....[1]....
        /*0088*/ 	.word	0x00000850


	//   ....[2]....
        /*008c*/ 	.word	0x000009b0


	//   ....[3]....
        /*0090*/ 	.word	0x000009d0


	//   ....[4]....
        /*0094*/ 	.word	0x00000d90


	//   ....[5]....
        /*0098*/ 	.word	0x00000e30


	//   ....[6]....
        /*009c*/ 	.word	0x00000fd0


	//   ....[7]....
        /*00a0*/ 	.word	0x00001030


	//----- nvinfo : EIATTR_VRC_CTA_INIT_COUNT
	.align		4
.L_15604:
        /*00a4*/ 	.byte	0x02, 0x4a
	.zero		1
	.zero		1


	//----- nvinfo : EIATTR_SYSCALL_OFFSETS
	.align		4
        /*00a8*/ 	.byte	0x04, 0x46
        /*00aa*/ 	.short	(.L_15606 - .L_15605)


	//   ....[0]....
.L_15605:
        /*00ac*/ 	.word	0x00000190


	//----- nvinfo : EIATTR_EXIT_INSTR_OFFSETS
	.align		4
.L_15606:
        /*00b0*/ 	.byte	0x04, 0x1c
        /*00b2*/ 	.short	(.L_15608 - .L_15607)


	//   ....[0]....
.L_15607:
        /*00b4*/ 	.word	0x00000250


	//   ....[1]....
        /*00b8*/ 	.word	0x00000d20


	//----- nvinfo : EIATTR_CRS_STACK_SIZE
	.align		4
.L_15608:
        /*00bc*/ 	.byte	0x04, 0x1e
        /*00be*/ 	.short	(.L_15610 - .L_15609)
.L_15609:
        /*00c0*/ 	.word	0x00000000


	//----- nvinfo : EIATTR_CBANK_PARAM_SIZE
	.align		4
.L_15610:
        /*00c4*/ 	.byte	0x03, 0x19
        /*00c6*/ 	.short	0x0078


	//----- nvinfo : EIATTR_PARAM_CBANK
	.align		4
        /*00c8*/ 	.byte	0x04, 0x0a
        /*00ca*/ 	.short	(.L_15612 - .L_15611)
	.align		4
.L_15611:
        /*00cc*/ 	.word	index@(.nv.constant0._Z15SoftmaxWarpImplI22BroadcastScaleMaskLoadIffbLm2EiE11DirectStoreIffEfLi1ELi1ELi2ELi2ELb0EL9Algorithm0EEvT_T0_ll)
        /*00d0*/ 	.short	0x0380
        /*00d2*/ 	.short	0x0078


	//----- nvinfo : EIATTR_SW_WAR
	.align		4
.L_15612:
        /*00d4*/ 	.byte	0x04, 0x36
        /*00d6*/ 	.short	(.L_15614 - .L_15613)
.L_15613:
        /*00d8*/ 	.word	0x00000008
.L_15614:


//--------------------- .nv.info._Z15SoftmaxWarpImplI22BroadcastScaleMaskLoadIffbLm2EiE11DirectStoreIffEfLi1ELi1ELi1ELi1ELb1EL9Algorithm0EEvT_T0_ll --------------------------
	.section	.nv.info._Z15SoftmaxWarpImplI22BroadcastScaleMaskLoadIffbLm2EiE11DirectStoreIffEfLi1ELi1ELi1ELi1ELb1EL9Algorithm0EEvT_T0_ll,"",@"SHT_CUDA_INFO"
	.sectionflags	@""
	.align	4


	//----- nvinfo : EIATTR_CUDA_API_VERSION
	.align		4
        /*0000*/ 	.byte	0x04, 0x37
        /*0002*/ 	.short	(.L_15616 - .L_15615)
.L_15615:
        /*0004*/ 	.word	0x00000082


	//----- nvinfo : EIATTR_KPARAM_INFO
	.align		4
.L_15616:
        /*0008*/ 	.byte	0x04, 0x17
        /*000a*/ 	.short	(.L_15618 - .L_15617)
.L_15617:
        /*000c*/ 	.word	0x00000000
        /*0010*/ 	.short	0x0003
        /*0012*/ 	.short	0x0070
        /*0014*/ 	.byte	0x00, 0xf0, 0x21, 0x00


	//----- nvinfo : EIATTR_KPARAM_INFO
	.align		4
.L_15618:
        /*0018*/ 	.byte	0x04, 0x17
        /*001a*/ 	.short	(.L_15620 - .L_15619)
.L_15619:
        /*001c*/ 	.word	0x00000000
        /*0020*/ 	.short	0x0002
        /*0022*/ 	.short	0x0068
        /*0024*/ 	.byte	0x00, 0xf0, 0x21, 0x00


	//----- nvinfo : EIATTR_KPARAM_INFO
	.align		4
.L_15620:
        /*0028*/ 	.byte	0x04, 0x17
        /*002a*/ 	.short	(.L_15622 - .L_15621)
.L_15621:
        /*002c*/ 	.word	0x00000000
        /*0030*/ 	.short	0x0001
        /*0032*/ 	.short	0x0058
        /*0034*/ 	.byte	0x00, 0xf0, 0x41, 0x00


	//----- nvinfo : EIATTR_KPARAM_INFO
	.align		4
.L_15622:
        /*0038*/ 	.byte	0x04, 0x17
        /*003a*/ 	.short	(.L_15624 - .L_15623)
.L_15623:
        /*003c*/ 	.word	0x00000000
        /*0040*/ 	.short	0x0000
        /*0042*/ 	.short	0x0000
        /*0044*/ 	.byte	0x00, 0xf0, 0x61, 0x01


	//----- nvinfo : EIATTR_SPARSE_MMA_MASK
	.align		4
.L_15624:
        /*0048*/ 	.byte	0x03, 0x50
        /*004a*/ 	.short	0x0000


	//----- nvinfo : EIATTR_MAXREG_COUNT
	.align		4
        /*004c*/ 	.byte	0x03, 0x1b
        /*004e*/ 	.short	0x00ff


	//----- nvinfo : EIATTR_EXTERNS
	.align		4
        /*0050*/ 	.byte	0x04, 0x0f
        /*0052*/ 	.short	(.L_15626 - .L_15625)


	//   ....[0]....
	.align		4
.L_15625:
        /*0054*/ 	.word	index@(__assertfail)


	//----- nvinfo : EIATTR_MERCURY_ISA_VERSION
	.align		4
.L_15626:
        /*0058*/ 	.byte	0x03, 0x5f
        /*005a*/ 	.short	0x0101


	//----- nvinfo : EIATTR_VRC_CTA_INIT_COUNT
	.align		4
        /*005c*/ 	.byte	0x02, 0x4a
	.zero		1
	.zero		1


	//----- nvinfo : EIATTR_SYSCALL_OFFSETS
	.align		4
        /*0060*/ 	.byte	0x04, 0x46
        /*0062*/ 	.short	(.L_15628 - .L_15627)


	//   ....[0]....
.L_15627:
        /*0064*/ 	.word	0x000001c0


	//----- nvinfo : EIATTR_EXIT_INSTR_OFFSETS
	.align		4
.L_15628:
        /*0068*/ 	.byte	0x04, 0x1c
        /*006a*/ 	.short	(.L_15630 - .L_15629)


	//   ....[0]....
.L_15629:
        /*006c*/ 	.word	0x00000270


	//   ....[1]....
        /*0070*/ 	.word	0x00000cb0


	//   ....[2]....
        /*0074*/ 	.word	0x00001930


	//----- nvinfo : EIATTR_CRS_STACK_SIZE
	.align		4
.L_15630:
        /*0078*/ 	.byte	0x04, 0x1e
        /*007a*/ 	.short	(.L_15632 - .L_15631)
.L_15631:
        /*007c*/ 	.word	0x00000000


	//----- nvinfo : EIATTR_CBANK_PARAM_SIZE
	.align		4
.L_15632:
        /*0080*/ 	.byte	0x03, 0x19
        /*0082*/ 	.short	0x0078


	//----- nvinfo : EIATTR_PARAM_CBANK
	.align		4
        /*0084*/ 	.byte	0x04, 0x0a
        /*0086*/ 	.short	(.L_15634 - .L_15633)
	.align		4
.L_15633:
        /*0088*/ 	.word	index@(.nv.constant0._Z15SoftmaxWarpImplI22BroadcastScaleMaskLoadIffbLm2EiE11DirectStoreIffEfLi1ELi1ELi1ELi1ELb1EL9Algorithm0EEvT_T0_ll)
        /*008c*/ 	.short	0x0380
        /*008e*/ 	.short	0x0078


	//----- nvinfo : EIATTR_SW_WAR
	.align		4
.L_15634:
        /*0090*/ 	.byte	0x04, 0x36
        /*0092*/ 	.short	(.L_15636 - .L_15635)
.L_15635:
        /*0094*/ 	.word	0x00000008
.L_15636:


//--------------------- .nv.info._Z15SoftmaxWarpImplI22BroadcastScaleMaskLoadIffbLm2EiE11DirectStoreIffEfLi1ELi1ELi1ELi1ELb0EL9Algorithm0EEvT_T0_ll --------------------------
	.section	.nv.info._Z15SoftmaxWarpImplI22BroadcastScaleMaskLoadIffbLm2EiE11DirectStoreIffEfLi1ELi1ELi1ELi1ELb0EL9Algorithm0EEvT_T0_ll,"",@"SHT_CUDA_INFO"
	.sectionflags	@""
	.align	4


	//----- nvinfo : EIATTR_CUDA_API_VERSION
	.align		4
        /*0000*/ 	.byte	0x04, 0x37
        /*0002*/ 	.short	(.L_15638 - .L_15637)
.L_15637:
        /*0004*/ 	.word	0x00000082


	//----- nvinfo : EIATTR_KPARAM_INFO
	.align		4
.L_15638:
        /*0008*/ 	.byte	0x04, 0x17
        /*000a*/ 	.short	(.L_15640 - .L_15639)
.L_15639:
        /*000c*/ 	.word	0x00000000
        /*0010*/ 	.short	0x0003
        /*0012*/ 	.short	0x0070
        /*0014*/ 	.byte	0x00, 0xf0, 0x21, 0x00


	//----- nvinfo : EIATTR_KPARAM_INFO
	.align		4
.L_15640:
        /*0018*/ 	.byte	0x04, 0x17
        /*001a*/ 	.short	(.L_15642 - .L_15641)
.L_15641:
        /*001c*/ 	.word	0x00000000
        /*0020*/ 	.short	0x0002
        /*0022*/ 	.short	0x0068
        /*0024*/ 	.byte	0x00, 0xf0, 0x21, 0x00


	//----- nvinfo : EIATTR_KPARAM_INFO
	.align		4
.L_15642:
        /*0028*/ 	.byte	0x04, 0x17
        /*002a*/ 	.short	(.L_15644 - .L_15643)
.L_15643:
        /*002c*/ 	.word	0x00000000
        /*0030*/ 	.short	0x0001
        /*0032*/ 	.short	0x0058
        /*0034*/ 	.byte	0x00, 0xf0, 0x41, 0x00


	//----- nvinfo : EIATTR_KPARAM_INFO
	.align		4
.L_15644:
        /*0038*/ 	.byte	0x04, 0x17
        /*003a*/ 	.short	(.L_15646 - .L_15645)
.L_15645:
        /*003c*/ 	.word	0x00000000
        /*0040*/ 	.short	0x0000
        /*0042*/ 	.short	0x0000
        /*0044*/ 	.byte	0x00, 0xf0, 0x61, 0x01


	//----- nvinfo : EIATTR_SPARSE_MMA_MASK
	.align		4
.L_15646:
        /*0048*/ 	.byte	0x03, 0x50
        /*004a*/ 	.short	0x0000


	//----- nvinfo : EIATTR_MAXREG_COUNT
	.align		4
        /*004c*/ 	.byte	0x03, 0x1b
        /*004e*/ 	.short	0x00ff


	//----- nvinfo : EIATTR_EXTERNS
	.align		4
        /*0050*/ 	.byte	0x04, 0x0f
        /*0052*/ 	.short	(.L_15648 - .L_15647)


	//   ....[0]....
	.align		4
.L_15647:
        /*0054*/ 	.word	index@(__assertfail)


	//----- nvinfo : EIATTR_MERCURY_ISA_VERSION
	.align		4
.L_15648:
        /*0058*/ 	.byte	0x03, 0x5f
        /*005a*/ 	.short	0x0101


	//----- nvinfo : EIATTR_VRC_CTA_INIT_COUNT
	.align		4
        /*005c*/ 	.byte	0x02, 0x4a
	.zero		1
	.zero		1


	//----- nvinfo : EIATTR_SYSCALL_OFFSETS
	.align		4
        /*0060*/ 	.byte	0x04, 0x46
        /*0062*/ 	.short	(.L_15650 - .L_15649)


	//   ....[0]....
.L_15649:
        /*0064*/ 	.word	0x000001b0


	//----- nvinfo : EIATTR_EXIT_INSTR_OFFSETS
	.align		4
.L_15650:
        /*0068*/ 	.byte	0x04, 0x1c
        /*006a*/ 	.short	(.L_15652 - .L_15651)


	//   ....[0]....
.L_15651:
        /*006c*/ 	.word	0x00000260


	//   ....[1]....
        /*0070*/ 	.word	0x00000bf0


	//   ....[2]....
        /*0074*/ 	.word	0x00001710


	//----- nvinfo : EIATTR_CRS_STACK_SIZE
	.align		4
.L_15652:
        /*0078*/ 	.byte	0x04, 0x1e
        /*007a*/ 	.short	(.L_15654 - .L_15653)
.L_15653:
        /*007c*/ 	.word	0x00000000


	//----- nvinfo : EIATTR_CBANK_PARAM_SIZE
	.align		4
.L_15654:
        /*0080*/ 	.byte	0x03, 0x19
        /*0082*/ 	.short	0x0078


	//----- nvinfo : EIATTR_PARAM_CBANK
	.align		4
        /*0084*/ 	.byte	0x04, 0x0a
        /*0086*/ 	.short	(.L_15656 - .L_15655)
	.align		4
.L_15655:
        /*0088*/ 	.word	index@(.nv.constant0._Z15SoftmaxWarpImplI22BroadcastScaleMaskLoadIffbLm2EiE11DirectStoreIffEfLi1ELi1ELi1ELi1ELb0EL9Algorithm0EEvT_T0_ll)
        /*008c*/ 	.short	0x0380
        /*008e*/ 	.short	0x0078


	//----- nvinfo : EIATTR_SW_WAR
	.align		4
.L_15656:
        /*0090*/ 	.byte	0x04, 0x36
        /*0092*/ 	.short	(.L_15658 - .L_15657)
.L_15657:
        /*0094*/ 	.word	0x00000008
.L_15658:


//--------------------- .nv.info._Z15SoftmaxWarpImplI22BroadcastScaleMaskLoadIffbLm2EiE11DirectStoreIffEfLi1ELi1ELi1ELi2ELb1EL9Algorithm0EEvT_T0_ll --------------------------
	.section	.nv.info._Z15SoftmaxWarpImplI22BroadcastScaleMaskLoadIffbLm2EiE11DirectStoreIffEfLi1ELi1ELi1ELi2ELb1EL9Algorithm0EEvT_T0_ll,"",@"SHT_CUDA_INFO"
	.sectionflags	@""
	.align	4


	//----- nvinfo : EIATTR_CUDA_API_VERSION
	.align		4
        /*0000*/ 	.byte	0x04, 0x37
        /*0002*/ 	.short	(.L_15660 - .L_15659)
.L_15659:
        /*0004*/ 	.word	0x00000082


	//----- nvinfo : EIATTR_KPARAM_INFO
	.align		4
.L_15660:
        /*0008*/ 	.byte	0x04, 0x17
        /*000a*/ 	.short	(.L_15662 - .L_15661)
.L_15661:
        /*000c*/ 	.word	0x00000000
        /*0010*/ 	.short	0x0003
        /*0012*/ 	.short	0x0070
        /*0014*/ 	.byte	0x00, 0xf0, 0x21, 0x00


	//----- nvinfo : EIATTR_KPARAM_INFO
	.align		4
.L_15662:
        /*0018*/ 	.byte	0x04, 0x17
        /*001a*/ 	.short	(.L_15664 - .L_15663)
.L_15663:
        /*001c*/ 	.word	0x00000000
        /*0020*/ 	.short	0x0002
        /*0022*/ 	.short	0x0068
        /*0024*/ 	.byte	0x00, 0xf0, 0x21, 0x00


	//----- nvinfo : EIATTR_KPARAM_INFO
	.align		4
.L_15664:
        /*0028*/ 	.byte	0x04, 0x17
        /*002a*/ 	.short	(.L_15666 - .L_15665)
.L_15665:
        /*002c*/ 	.word	0x00000000
        /*0030*/ 	.short	0x0001
        /*0032*/ 	.short	0x0058
        /*0034*/ 	.byte	0x00, 0xf0, 0x41, 0x00


	//----- nvinfo : EIATTR_KPARAM_INFO
	.align		4
.L_15666:
        /*0038*/ 	.byte	0x04, 0x17
        /*003a*/ 	.short	(.L_15668 - .L_15667)
.L_15667:
        /*003c*/ 	.word	0x00000000
        /*0040*/ 	.short	0x0000
        /*0042*/ 	.short	0x0000
        /*0044*/ 	.byte	0x00, 0xf0, 0x61, 0x01


	//----- nvinfo : EIATTR_SPARSE_MMA_MASK
	.align		4
.L_15668:
        /*0048*/ 	.byte	0x03, 0x50
        /*004a*/ 	.short	0x0000


	//----- nvinfo : EIATTR_MAXREG_COUNT
	.align		4
        /*004c*/ 	.byte	0x03, 0x1b
        /*004e*/ 	.short	0x00ff


	//----- nvinfo : EIATTR_EXTERNS
	.align		4
        /*0050*/ 	.byte	0x04, 0x0f
        /*0052*/ 	.short	(.L_15670 - .L_15669)


	//   ....[0]....
	.align		4
.L_15669:
        /*0054*/ 	.word	index@(__assertfail)


	//----- nvinfo : EIATTR_MERCURY_ISA_VERSION
	.align		4
.L_15670:
        /*0058*/ 	.byte	0x03, 0x5f
        /*005a*/ 	.short	0x0101


	//----- nvinfo : EIATTR_VRC_CTA_INIT_COUNT
	.align		4
        /*005c*/ 	.byte	0x02, 0x4a
	.zero		1
	.zero		1


	//----- nvinfo : EIATTR_SYSCALL_OFFSETS
	.align		4
        /*0060*/ 	.byte	0x04, 0x46
        /*0062*/ 	.short	(.L_15672 - .L_15671)


	//   ....[0]....
.L_15671:
        /*0064*/ 	.word	0x000001c0


	//----- nvinfo : EIATTR_EXIT_INSTR_OFFSETS
	.align		4
.L_15672:
        /*0068*/ 	.byte	0x04, 0x1c
        /*006a*/ 	.short	(.L_15674 - .L_15673)


	//   ....[0]....
.L_15673:
        /*006c*/ 	.word	0x00000280


	//   ....[1]....
        /*0070*/ 	.word	0x00000f70


	//----- nvinfo : EIATTR_CRS_STACK_SIZE
	.align		4
.L_15674:
        /*0074*/ 	.byte	0x04, 0x1e
        /*0076*/ 	.short	(.L_15676 - .L_15675)
.L_15675:
        /*0078*/ 	.word	0x00000000


	//----- nvinfo : EIATTR_CBANK_PARAM_SIZE
	.align		4
.L_15676:
        /*007c*/ 	.byte	0x03, 0x19
        /*007e*/ 	.short	0x0078


	//----- nvinfo : EIATTR_PARAM_CBANK
	.align		4
        /*0080*/ 	.byte	0x04, 0x0a
        /*0082*/ 	.short	(.L_15678 - .L_15677)
	.align		4
.L_15677:
        /*0084*/ 	.word	index@(.nv.constant0._Z15SoftmaxWarpImplI22BroadcastScaleMaskLoadIffbLm2EiE11DirectStoreIffEfLi1ELi1ELi1ELi2ELb1EL9Algorithm0EEvT_T0_ll)
        /*0088*/ 	.short	0x0380
        /*008a*/ 	.short	0x0078


	//----- nvinfo : EIATTR_SW_WAR
	.align		4
.L_15678:
        /*008c*/ 	.byte	0x04, 0x36
        /*008e*/ 	.short	(.L_15680 - .L_15679)
.L_15679:
        /*0090*/ 	.word	0x00000008
.L_15680:


//--------------------- .nv.info._Z15SoftmaxWarpImplI22BroadcastScaleMaskLoadIffbLm2EiE11DirectStoreIffEfLi1ELi1ELi1ELi2ELb0EL9Algorithm0EEvT_T0_ll --------------------------
	.section	.nv.info._Z15SoftmaxWarpImplI22BroadcastScaleMaskLoadIffbLm2EiE11DirectStoreIffEfLi1ELi1ELi1ELi2ELb0EL9Algorithm0EEvT_T0_ll,"",@"SHT_CUDA_INFO"
	.sectionflags	@""
	.align	4


	//----- nvinfo : EIATTR_CUDA_API_VERSION
	.align		4
        /*0000*/ 	.byte	0x04, 0x37
        /*0002*/ 	.short	(.L_15682 - .L_15681)
.L_15681:
        /*0004*/ 	.word	0x00000082


	//----- nvinfo : EIATTR_KPARAM_INFO
	.align		4
.L_15682:
        /*0008*/ 	.byte	0x04, 0x17
        /*000a*/ 	.short	(.L_15684 - .L_15683)
.L_15683:
        /*000c*/ 	.word	0x00000000
        /*0010*/ 	.short	0x0003
        /*0012*/ 	.short	0x0070
        /*0014*/ 	.byte	0x00, 0xf0, 0x21, 0x00


	//----- nvinfo : EIATTR_KPARAM_INFO
	.align		4
.L_15684:
        /*0018*/ 	.byte	0x04, 0x17
        /*001a*/ 	.short	(.L_15686 - .L_15685)
.L_15685:
        /*001c*/ 	.word	0x00000000
        /*0020*/ 	.short	0x0002
        /*0022*/ 	.short	0x0068
        /*0024*/ 	.byte	0x00, 0xf0, 0x21, 0x00


	//----- nvinfo : EIATTR_KPARAM_INFO
	.align		4
.L_15686:
        /*0028*/ 	.byte	0x04, 0x17
        /*002a*/ 	.short	(.L_15688 - .L_15687)
.L_15687:
        /*002c*/ 	.word	0x00000000
        /*0030*/ 	.short	0x0001
        /*0032*/ 	.short	0x0058
        /*0034*/ 	.byte	0x00, 0xf0, 0x41, 0x00


	//----- nvinfo : EIATTR_KPARAM_INFO
	.align		4
.L_15688:
        /*0038*/ 	.byte	0x04, 0x17
        /*003a*/ 	.short	(.L_15690 - .L_15689)
.L_15689:
        /*003c*/ 	.word	0x00000000
        /*0040*/ 	.short	0x0000
        /*0042*/ 	.short	0x0000
        /*0044*/ 	.byte	0x00, 0xf0, 0x61, 0x01


	//----- nvinfo : EIATTR_SPARSE_MMA_MASK
	.align		4
.L_15690:
        /*0048*/ 	.byte	0x03, 0x50
        /*004a*/ 	.short	0x0000


	//----- nvinfo : EIATTR_MAXREG_COUNT
	.align		4
        /*004c*/ 	.byte	0x03, 0x1b
        /*004e*/ 	.short	0x00ff


	//----- nvinfo : EIATTR_EXTERNS
	.align		4
        /*0050*/ 	.byte	0x04, 0x0f
        /*0052*/ 	.short	(.L_15692 - .L_15691)


	//   ....[0]....
	.align		4
.L_15691:
        /*0054*/ 	.word	index@(__assertfail)


	//----- nvinfo : EIATTR_MERCURY_ISA_VERSION
	.align		4
.L_15692:
        /*0058*/ 	.byte	0x03, 0x5f
        /*005a*/ 	.short	0x0101


	//----- nvinfo : EIATTR_VRC_CTA_INIT_COUNT
	.align		4
        /*005c*/ 	.byte	0x02, 0x4a
	.zero		1
	.zero		1


	//----- nvinfo : EIATTR_SYSCALL_OFFSETS
	.align		4
        /*0060*/ 	.byte	0x04, 0x46
        /*0062*/ 	.short	(.L_15694 - .L_15693)


	//   ....[0]....
.L_15693:
        /*0064*/ 	.word	0x00000190


	//----- nvinfo : EIATTR_EXIT_INSTR_OFFSETS
	.align		4
.L_15694:
        /*0068*/ 	.byte	0x04, 0x1c
        /*006a*/ 	.short	(.L_15696 - .L_15695)


	//   ....[0]....
.L_15695:
        /*006c*/ 	.word	0x00000250


	//   ....[1]....
        /*0070*/ 	.word	0x00000ca0


	//----- nvinfo : EIATTR_CRS_STACK_SIZE
	.align		4
.L_15696:
        /*0074*/ 	.byte	0x04, 0x1e
        /*0076*/ 	.short	(.L_15698 - .L_15697)
.L_15697:
        /*0078*/ 	.word	0x00000000


	//----- nvinfo : EIATTR_CBANK_PARAM_SIZE
	.align		4
.L_15698:
        /*007c*/ 	.byte	0x03, 0x19
        /*007e*/ 	.short	0x0078


	//----- nvinfo : EIATTR_PARAM_CBANK
	.align		4
        /*0080*/ 	.byte	0x04, 0x0a
        /*0082*/ 	.short	(.L_15700 - .L_15699)
	.align		4
.L_15699:
        /*0084*/ 	.word	index@(.nv.constant0._Z15SoftmaxWarpImplI22BroadcastScaleMaskLoadIffbLm2EiE11DirectStoreIffEfLi1ELi1ELi1ELi2ELb0EL9Algorithm0EEvT_T0_ll)
        /*0088*/ 	.short	0x0380
        /*008a*/ 	.short	0x0078


	//----- nvinfo : EIATTR_SW_WAR
	.align		4
.L_15700:
        /*008c*/ 	.byte	0x04, 0x36
        /*008e*/ 	.short	(.L_15702 - .L_15701)
.L_15701:
        /*0090*/ 	.word	0x00000008
.L_15702:


//--------------------- .nv.info._Z15SoftmaxWarpImplI22BroadcastScaleMaskLoadIffbLm2EiE11DirectStoreIffEfLi2ELi32ELi32ELi1ELb1EL9Algorithm0EEvT_T0_ll --------------------------
	.section	.nv.info._Z15SoftmaxWarpImplI22BroadcastScaleMaskLoadIffbLm2EiE11DirectStoreIffEfLi2ELi32ELi32ELi1ELb1EL9Algorithm0EEvT_T0_ll,"",@"SHT_CUDA_INFO"
	.sectionflags	@""
	.align	4


	//----- nvinfo : EIATTR_CUDA_API_VERSION
	.align		4
        /*0000*/ 	.byte	0x04, 0x37
        /*0002*/ 	.short	(.L_15704 - .L_15703)
.L_15703:
        /*0004*/ 	.word	0x00000082


	//----- nvinfo : EIATTR_KPARAM_INFO
	.align		4
.L_15704:
        /*0008*/ 	.byte	0x04, 0x17
        /*000a*/ 	.short	(.L_15706 - .L_15705)
.L_15705:
        /*000c*/ 	.word	0x00000000
        /*0010*/ 	.short	0x0003
        /*0012*/ 	.short	0x0070
        /*0014*/ 	.byte	0x00, 0xf0, 0x21, 0x00


	//----- nvinfo : EIATTR_KPARAM_INFO
	.align		4
.L_15706:
        /*0018*/ 	.byte	0x04, 0x17
        /*001a*/ 	.short	(.L_15708 - .L_15707)
.L_15707:
        /*001c*/ 	.word	0x00000000
        /*0020*/ 	.short	0x0002
        /*0022*/ 	.short	0x0068
        /*0024*/ 	.byte	0x00, 0xf0, 0x21, 0x00


	//----- nvinfo : EIATTR_KPARAM_INFO
	.align		4
.L_15708:
        /*0028*/ 	.byte	0x04, 0x17
        /*002a*/ 	.short	(.L_15710 - .L_15709)
.L_15709:
        /*002c*/ 	.word	0x00000000
        /*0030*/ 	.short	0x0001
        /*0032*/ 	.short	0x0058
        /*0034*/ 	.byte	0x00, 0xf0, 0x41, 0x00


	//----- nvinfo : EIATTR_KPARAM_INFO
	.align		4
.L_15710:
        /*0038*/ 	.byte	0x04, 0x17
        /*003a*/ 	.short	(.L_15712 - .L_15711)
.L_15711:
        /*003c*/ 	.word	0x00000000
        /*0040*/ 	.short	0x0000
        /*0042*/ 	.short	0x0000
        /*0044*/ 	.byte	0x00, 0xf0, 0x61, 0x01


	//----- nvinfo : EIATTR_SPARSE_MMA_MASK
	.align		4
.L_15712:
        /*0048*/ 	.byte	0x03, 0x50
        /*004a*/ 	.short	0x0000


	//----- nvinfo : EIATTR_MAXREG_COUNT
	.align		4
        /*004c*/ 	.byte	0x03, 0x1b
        /*004e*/ 	.short	0x00ff


	//----- nvinfo : EIATTR_EXTERNS
	.align		4
        /*0050*/ 	.byte	0x04, 0x0f
        /*0052*/ 	.short	(.L_15714 - .L_15713)


	//   ....[0]....
	.align		4
.L_15713:
        /*0054*/ 	.word	index@(__assertfail)


	//----- nvinfo : EIATTR_MERCURY_ISA_VERSION
	.align		4
.L_15714:
        /*0058*/ 	.byte	0x03, 0x5f
        /*005a*/ 	.short	0x0101


	//----- nvinfo : EIATTR_COOP_GROUP_MASK_REGIDS
	.align		4
        /*005c*/ 	.byte	0x04, 0x29
        /*005e*/ 	.short	(.L_15716 - .L_15715)


	//   ....[0]....
.L_15715:
        /*0060*/ 	.word	0xffffffff


	//   ....[1]....
        /*0064*/ 	.word	0xffffffff


	//   ....[2]....
        /*0068*/ 	.word	0xffffffff


	//   ....[3]....
        /*006c*/ 	.word	0xffffffff


	//   ....[4]....
        /*0070*/ 	.word	0xffffffff


	//   ....[5]....
        /*0074*/ 	.word	0xffffffff


	//   ....[6]....
        /*0078*/ 	.word	0xffffffff


	//   ....[7]....
        /*007c*/ 	.word	0xffffffff


	//   ....[8]....
        /*0080*/ 	.word	0xffffffff


	//   ....[9]....
        /*0084*/ 	.word	0xffffffff


	//   ....[10]....
        /*0088*/ 	.word	0x0500000f


	//   ....[11]....
        /*008c*/ 	.word	0x0500000f


	//   ....[12]....
        /*0090*/ 	.word	0x0500000f


	//   ....[13]....
        /*0094*/ 	.word	0x0500000f


	//   ....[14]....
        /*0098*/ 	.word	0x0500000f


	//   ....[15]....
        /*009c*/ 	.word	0x0500000f


	//   ....[16]....
        /*00a0*/ 	.word	0x0500000f


	//   ....[17]....
        /*00a4*/ 	.word	0x0500000f


	//   ....[18]....
        /*00a8*/ 	.word	0x0500000f


	//   ....[19]....
        /*00ac*/ 	.word	0x0500000f


	//----- nvinfo : EIATTR_COOP_GROUP_INSTR_OFFSETS
	.align		4
.L_15716:
        /*00b0*/ 	.byte	0x04, 0x28
        /*00b2*/ 	.short	(.L_15718 - .L_15717)


	//   ....[0]....
.L_15717:
        /*00b4*/ 	.word	0x00004940


	//   ....[1]....
        /*00b8*/ 	.word	0x00004970


	//   ....[2]....
        /*00bc*/ 	.word	0x00004990


	//   ....[3]....
        /*00c0*/ 	.word	0x000049b0


	//   ....[4]....
        /*00c4*/ 	.word	0x000049d0


	//   ....[5]....
        /*00c8*/ 	.word	0x00005e00


	//   ....[6]....
        /*00cc*/ 	.word	0x00005e20


	//   ....[7]....
        /*00d0*/ 	.word	0x00005e40


	//   ....[8]....
        /*00d4*/ 	.word	0x00005e60


	//   ....[9]....
        /*00d8*/ 	.word	0x00005e80


	//   ....[10]....
        /*00dc*/ 	.word	0x00009280


	//   ....[11]....
        /*00e0*/ 	.word	0x00009320


	//   ....[12]....
        /*00e4*/ 	.word	0x00009380


	//   ....[13]....
        /*00e8*/ 	.word	0x000093e0


	//   ....[14]....
        /*00ec*/ 	.word	0x00009440


	//   ....[15]....
        /*00f0*/ 	.word	0x0000a8b0


	//   ....[16]....
        /*00f4*/ 	.word	0x0000a910


	//   ....[17]....
        /*00f8*/ 	.word	0x0000a970


	//   ....[18]....
        /*00fc*/ 	.word	0x0000a9d0


	//   ....[19]....
        /*0100*/ 	.word	0x0000aa30


	//----- nvinfo : EIATTR_VRC_CTA_INIT_COUNT
	.align		4
.L_15718:
        /*0104*/ 	.byte	0x02, 0x4a
	.zero		1
	.zero		1


	//----- nvinfo : EIATTR_SYSCALL_OFFSETS
	.align		4
        /*0108*/ 	.byte	0x04, 0x46
        /*010a*/ 	.short	(.L_15720 - .L_15719)


	//   ....[0]....
.L_15719:
        /*010c*/ 	.word	0x000001a0


	//----- nvinfo : EIATTR_EXIT_INSTR_OFFSETS
	.align		4
.L_15720:
        /*0110*/ 	.byte	0x04, 0x1c
        /*0112*/ 	.short	(.L_15722 - .L_15721)


	//   ....[0]....
.L_15721:
        /*0114*/ 	.word	0x00000230


	//   ....[1]....
        /*0118*/ 	.word	0x00009220


	//----- nvinfo : EIATTR_CRS_STACK_SIZE
	.align		4
.L_15722:
        /*011c*/ 	.byte	0x04, 0x1e
        /*011e*/ 	.short	(.L_15724 - .L_15723)
.L_15723:
        /*0120*/ 	.word	0x00000000


	//----- nvinfo : EIATTR_CBANK_PARAM_SIZE
	.align		4
.L_15724:
        /*0124*/ 	.byte	0x03, 0x19
        /*0126*/ 	.short	0x0078


	//----- nvinfo : EIATTR_PARAM_CBANK
	.align		4
        /*0128*/ 	.byte	0x04, 0x0a
        /*012a*/ 	.short	(.L_15726 - .L_15725)
	.align		4
.L_15725:
        /*012c*/ 	.word	index@(.nv.constant0._Z15SoftmaxWarpImplI22BroadcastScaleMaskLoadIffbLm2EiE11DirectStoreIffEfLi2ELi32ELi32ELi1ELb1EL9Algorithm0EEvT_T0_ll)
        /*0130*/ 	.short	0x0380
        /*0132*/ 	.short	0x0078


	//----- nvinfo : EIATTR_SW_WAR
	.align		4
.L_15726:
        /*0134*/ 	.byte	0x04, 0x36
        /*0136*/ 	.short	(.L_15728 - .L_15727)
.L_15727:
        /*0138*/ 	.word	0x00000008
.L_15728:


//--------------------- .nv.info._Z15SoftmaxWarpImplI22BroadcastScaleMaskLoadIffbLm2EiE11DirectStoreIffEfLi2ELi32ELi32ELi1ELb0EL9Algorithm0EEvT_T0_ll --------------------------
	.section	.nv.info._Z15SoftmaxWarpImplI22BroadcastScaleMaskLoadIffbLm2EiE11DirectStoreIffEfLi2ELi32ELi32ELi1ELb0EL9Algorithm0EEvT_T0_ll,"",@"SHT_CUDA_INFO"
	.sectionflags	@""
	.align	4


	//----- nvinfo : EIATTR_CUDA_API_VERSION
	.align		4
        /*0000*/ 	.byte	0x04, 0x37
        /*0002*/ 	.short	(.L_15730 - .L_15729)
.L_15729:
        /*0004*/ 	.word	0x00000082


	//----- nvinfo : EIATTR_KPARAM_INFO
	.align		4
.L_15730:
        /*0008*/ 	.byte	0x04, 0x17
        /*000a*/ 	.short	(.L_15732 - .L_15731)
.L_15731:
        /*000c*/ 	.word	0x00000000
        /*0010*/ 	.short	0x0003
        /*0012*/ 	.short	0x0070
        /*0014*/ 	.byte	0x00, 0xf0, 0x21, 0x00


	//----- nvinfo : EIATTR_KPARAM_INFO
	.align		4
.L_15732:
        /*0018*/ 	.byte	0x04, 0x17
        /*001a*/ 	.short	(.L_15734 - .L_15733)
.L_15733:
        /*001c*/ 	.word	0x00000000
        /*0020*/ 	.short	0x0002
        /*0022*/ 	.short	0x0068
        /*0024*/ 	.byte	0x00, 0xf0, 0x21, 0x00


	//----- nvinfo : EIATTR_KPARAM_INFO
	.align		4
.L_15734:
        /*0028*/ 	.byte	0x04, 0x17
        /*002a*/ 	.short	(.L_15736 - .L_15735)
.L_15735:
        /*002c*/ 	.word	0x00000000
        /*0030*/ 	.short	0x0001
        /*0032*/ 	.short	0x0058
        /*0034*/ 	.byte	0x00, 0xf0, 0x41, 0x00


	//----- nvinfo : EIATTR_KPARAM_INFO
	.align		4
.L_15736:
        /*0038*/ 	.byte	0x04, 0x17
        /*003a*/ 	.short	(.L_15738 - .L_15737)
.L_15737:
        /*003c*/ 	.word	0x00000000
        /*0040*/ 	.short	0x0000
        /*0042*/ 	.short	0x0000
        /*0044*/ 	.byte	0x00, 0xf0, 0x61, 0x01


	//----- nvinfo : EIATTR_SPARSE_MMA_MASK
	.align		4
.L_15738:
        /*0048*/ 	.byte	0x03, 0x50
        /*004a*/ 	.short	0x0000


	//----- nvinfo : EIATTR_MAXREG_COUNT
	.align		4
        /*004c*/ 	.byte	0x03, 0x1b
        /*004e*/ 	.short	0x00ff


	//----- nvinfo : EIATTR_EXTERNS
	.align		4
        /*0050*/ 	.byte	0x04, 0x0f
        /*0052*/ 	.short	(.L_15740 - .L_15739)


	//   ....[0]....
	.align		4
.L_15739:
        /*0054*/ 	.word	index@(__assertfail)


	//----- nvinfo : EIATTR_MERCURY_ISA_VERSION
	.align		4
.L_15740:
        /*0058*/ 	.byte	0x03, 0x5f
        /*005a*/ 	.short	0x0101


	//----- nvinfo : EIATTR_COOP_GROUP_MASK_REGIDS
	.align		4
        /*005c*/ 	.byte	0x04, 0x29
        /*005e*/ 	.short	(.L_15742 - .L_15741)


	//   ....[0]....
.L_15741:
        /*0060*/ 	.word	0xffffffff


	//   ....[1]....
        /*0064*/ 	.word	0xffffffff


	//   ....[2]....
        /*0068*/ 	.word	0xffffffff


	//   ....[3]....
        /*006c*/ 	.word	0xffffffff


	//   ....[4]....
        /*0070*/ 	.word	0xffffffff


	//   ....[5]....
        /*0074*/ 	.word	0xffffffff


	//   ....[6]....
        /*0078*/ 	.word	0xffffffff


	//   ....[7]....
        /*007c*/ 	.word	0xffffffff


	//   ....[8]....
        /*0080*/ 	.word	0xffffffff


	//   ....[9]....
        /*0084*/ 	.word	0xffffffff


	//   ....[10]....
        /*0088*/ 	.word	0x0500000f


	//   ....[11]....
        /*008c*/ 	.word	0x0500000f


	//   ....[12]....
        /*0090*/ 	.word	0x0500000f


	//   ....[13]....
        /*0094*/ 	.word	0x0500000f


	//   ....[14]....
        /*0098*/ 	.word	0x0500000f


	//   ....[15]....
        /*009c*/ 	.word	0x0500000f


	//   ....[16]....
        /*00a0*/ 	.word	0x0500000f


	//   ....[17]....
        /*00a4*/ 	.word	0x0500000f


	//   ....[18]....
        /*00a8*/ 	.word	0x0500000f


	//   ....[19]....
        /*00ac*/ 	.word	0x0500000f


	//----- nvinfo : EIATTR_COOP_GROUP_INSTR_OFFSETS
	.align		4
.L_15742:
        /*00b0*/ 	.byte	0x04, 0x28
        /*00b2*/ 	.short	(.L_15744 - .L_15743)


	//   ....[0]....
.L_15743:
        /*00b4*/ 	.word	0x00002db0


	//   ....[1]....
        /*00b8*/ 	.word	0x00002de0


	//   ....[2]....
        /*00bc*/ 	.word	0x00002e00


	//   ....[3]....
        /*00c0*/ 	.word	0x00002e20


	//   ....[4]....
        /*00c4*/ 	.word	0x00002e50


	//   ....[5]....
        /*00c8*/ 	.word	0x00004270


	//   ....[6]....
        /*00cc*/ 	.word	0x00004290


	//   ....[7]....
        /*00d0*/ 	.word	0x000042b0


	//   ....[8]....
        /*00d4*/ 	.word	0x000042d0


	//   ....[9]....
        /*00d8*/ 	.word	0x000042f0


	//   ....[10]....
        /*00dc*/ 	.word	0x00006ce0


	//   ....[11]....
        /*00e0*/ 	.word	0x00006d80


	//   ....[12]....
        /*00e4*/ 	.word	0x00006de0


	//   ....[13]....
        /*00e8*/ 	.word	0x00006e40


	//   ....[14]....
        /*00ec*/ 	.word	0x00006ea0


	//   ....[15]....
        /*00f0*/ 	.word	0x00008310


	//   ....[16]....
        /*00f4*/ 	.word	0x00008370


	//   ....[17]....
        /*00f8*/ 	.word	0x000083d0


	//   ....[18]....
        /*00fc*/ 	.word	0x00008430


	//   ....[19]....
        /*0100*/ 	.word	0x00008490


	//----- nvinfo : EIATTR_VRC_CTA_INIT_COUNT
	.align		4
.L_15744:
        /*0104*/ 	.byte	0x02, 0x4a
	.zero		1
	.zero		1


	//----- nvinfo : EIATTR_SYSCALL_OFFSETS
	.align		4
        /*0108*/ 	.byte	0x04, 0x46
        /*010a*/ 	.short	(.L_15746 - .L_15745)


	//   ....[0]....
.L_15745:
        /*010c*/ 	.word	0x00000190


	//----- nvinfo : EIATTR_EXIT_INSTR_OFFSETS
	.align		4
.L_15746:
        /*0110*/ 	.byte	0x04, 0x1c
        /*0112*/ 	.short	(.L_15748 - .L_15747)


	//   ....[0]....
.L_15747:
        /*0114*/ 	.word	0x00000220


	//   ....[1]....
        /*0118*/ 	.word	0x00006c80


	//----- nvinfo : EIATTR_CRS_STACK_SIZE
	.align		4
.L_15748:
        /*011c*/ 	.byte	0x04, 0x1e
        /*011e*/ 	.short	(.L_15750 - .L_15749)
.L_15749:
        /*0120*/ 	.word	0x00000000


	//----- nvinfo : EIATTR_CBANK_PARAM_SIZE
	.align		4
.L_15750:
        /*0124*/ 	.byte	0x03, 0x19
        /*0126*/ 	.short	0x0078


	//----- nvinfo : EIATTR_PARAM_CBANK
	.align		4
        /*0128*/ 	.byte	0x04, 0x0a
        /*012a*/ 	.short	(.L_15752 - .L_15751)
	.align		4
.L_15751:
        /*012c*/ 	.word	index@(.nv.constant0._Z15SoftmaxWarpImplI22BroadcastScaleMaskLoadIffbLm2EiE11DirectStoreIffEfLi2ELi32ELi32ELi1ELb0EL9Algorithm0EEvT_T0_ll)
        /*0130*/ 	.short	0x0380
        /*0132*/ 	.short	0x0078


	//----- nvinfo : EIATTR_SW_WAR
	.align		4
.L_15752:
        /*0134*/ 	.byte	0x04, 0x36
        /*0136*/ 	.short	(.L_15754 - .L_15753)
.L_15753:
        /*0138*/ 	.word	0x00000008
.L_15754:


//--------------------- .nv.info._Z15SoftmaxWarpImplI22BroadcastScaleMaskLoadIffbLm2EiE11DirectStoreIffEfLi2ELi30ELi32ELi1ELb1EL9Algorithm0EEvT_T0_ll --------------------------
	.section	.nv.info._Z15SoftmaxWarpImplI22BroadcastScaleMaskLoadIffbLm2EiE11DirectStoreIffEfLi2ELi30ELi32ELi1ELb1EL9Algorithm0EEvT_T0_ll,"",@"SHT_CUDA_INFO"
	.sectionflags	@""
	.align	4


	//----- nvinfo : EIATTR_CUDA_API_VERSION
	.align		4
        /*0000*/ 	.byte	0x04, 0x37
        /*0002*/ 	.short	(.L_15756 - .L_15755)
.L_15755:
        /*0004*/ 	.word	0x00000082


	//----- nvinfo : EIATTR_KPARAM_INFO
	.align		4
.L_15756:
        /*0008*/ 	.byte	0x04, 0x17
        /*000a*/ 	.short	(.L_15758 - .L_15757)
.L_15757:
        /*000c*/ 	.word	0x00000000
        /*0010*/ 	.short	0x0003
        /*0012*/ 	.short	0x0070
        /*0014*/ 	.byte	0x00, 0xf0, 0x21, 0x00


	//----- nvinfo : EIATTR_KPARAM_INFO
	.align		4
.L_15758:
        /*0018*/ 	.byte	0x04, 0x17
        /*001a*/ 	.short	(.L_15760 - .L_15759)
.L_15759:
        /*001c*/ 	.word	0x00000000
        /*0020*/ 	.short	0x0002
        /*0022*/ 	.short	0x0068
        /*0024*/ 	.byte	0x00, 0xf0, 0x21, 0x00


	//----- nvinfo : EIATTR_KPARAM_INFO
	.align		4
.L_15760:
        /*0028*/ 	.byte	0x04, 0x17
        /*002a*/ 	.short	(.L_15762 - .L_15761)
.L_15761:
        /*002c*/ 	.word	0x00000000
        /*0030*/ 	.short	0x0001
        /*0032*/ 	.short	0x0058
        /*0034*/ 	.byte	0x00, 0xf0, 0x41, 0x00


	//----- nvinfo : EIATTR_KPARAM_INFO
	.align		4
.L_15762:
        /*0038*/ 	.byte	0x04, 0x17
        /*003a*/ 	.short	(.L_15764 - .L_15763)
.L_15763:
        /*003c*/ 	.word	0x00000000
        /*0040*/ 	.short	0x0000
        /*0042*/ 	.short	0x0000
        /*0044*/ 	.byte	0x00, 0xf0, 0x61, 0x01


	//----- nvinfo : EIATTR_SPARSE_MMA_MASK
	.align		4
.L_15764:
        /*0048*/ 	.byte	0x03, 0x50
        /*004a*/ 	.short	0x0000


	//----- nvinfo : EIATTR_MAXREG_COUNT
	.align		4
        /*004c*/ 	.byte	0x03, 0x1b
        /*004e*/ 	.short	0x00ff


	//----- nvinfo : EIATTR_EXTERNS
	.align		4
        /*0050*/ 	.byte	0x04, 0x0f
        /*0052*/ 	.short	(.L_15766 - .L_15765)


	//   ....[0]....
	.align		4
.L_15765:
        /*0054*/ 	.word	index@(__assertfail)


	//----- nvinfo : EIATTR_MERCURY_ISA_VERSION
	.align		4
.L_15766:
        /*0058*/ 	.byte	0x03, 0x5f
        /*005a*/ 	.short	0x0101


	//----- nvinfo : EIATTR_COOP_GROUP_MASK_REGIDS
	.align		4
        /*005c*/ 	.byte	0x04, 0x29
        /*005e*/ 	.short	(.L_15768 - .L_15767)


	//   ....[0]....
.L_15767:
        /*0060*/ 	.word	0xffffffff


	//   ....[1]....
        /*0064*/ 	.word	0xffffffff


	//   ....[2]....
        /*0068*/ 	.word	0xffffffff


	//   ....[3]....
        /*006c*/ 	.word	0xffffffff


	//   ....[4]....
        /*0070*/ 	.word	0xffffffff


	//   ....[5]....
        /*0074*/ 	.word	0xffffffff


	//   ....[6]....
        /*0078*/ 	.word	0xffffffff


	//   ....[7]....
        /*007c*/ 	.word	0xffffffff


	//   ....[8]....
        /*0080*/ 	.word	0xffffffff


	//   ....[9]....
        /*0084*/ 	.word	0xffffffff


	//   ....[10]....
        /*0088*/ 	.word	0x0500000f


	//   ....[11]....
        /*008c*/ 	.word	0x0500000f


	//   ....[12]....
        /*0090*/ 	.word	0x0500000f


	//   ....[13]....
        /*0094*/ 	.word	0x0500000f


	//   ....[14]....
        /*0098*/ 	.word	0x0500000f


	//   ....[15]....
        /*009c*/ 	.word	0x0500000f


	//   ....[16]....
        /*00a0*/ 	.word	0x0500000f


	//   ....[17]....
        /*00a4*/ 	.word	0x0500000f


	//   ....[18]....
        /*00a8*/ 	.word	0x0500000f


	//   ....[19]....
        /*00ac*/ 	.word	0x0500000f


	//----- nvinfo : EIATTR_COOP_GROUP_INSTR_OFFSETS
	.align		4
.L_15768:
        /*00b0*/ 	.byte	0x04, 0x28
        /*00b2*/ 	.short	(.L_15770 - .L_15769)


	//   ....[0]....
.L_15769:
        /*00b4*/ 	.word	0x000044c0


	//   ....[1]....
        /*00b8*/ 	.word	0x00004500


	//   ....[2]....
        /*00bc*/ 	.word	0x00004520


	//   ....[3]....
        /*00c0*/ 	.word	0x00004540


	//   ....[4]....
        /*00c4*/ 	.word	0x00004560


	//   ....[5]....
        /*00c8*/ 	.word	0x00005840


	//   ....[6]....
        /*00cc*/ 	.word	0x00005860


	//   ....[7]....
        /*00d0*/ 	.word	0x00005880


	//   ....[8]....
        /*00d4*/ 	.word	0x000058a0


	//   ....[9]....
        /*00d8*/ 	.word	0x000058c0


	//   ....[10]....
        /*00dc*/ 	.word	0x00008960


	//   ....[11]....
        /*00e0*/ 	.word	0x000089f0


	//   ....[12]....
        /*00e4*/ 	.word	0x00008a50


	//   ....[13]....
        /*00e8*/ 	.word	0x00008ab0


	//   ....[14]....
        /*00ec*/ 	.word	0x00008b10


	//   ....[15]....
        /*00f0*/ 	.word	0x00009e50


	//   ....[16]....
        /*00f4*/ 	.word	0x00009eb0


	//   ....[17]....
        /*00f8*/ 	.word	0x00009f10


	//   ....[18]....
        /*00fc*/ 	.word	0x00009f70


	//   ....[19]....
        /*0100*/ 	.word	0x00009fd0


	//----- nvinfo : EIATTR_VRC_CTA_INIT_COUNT
	.align		4
.L_15770:
        /*0104*/ 	.byte	0x02, 0x4a
	.zero		1
	.zero		1


	//----- nvinfo : EIATTR_SYSCALL_OFFSETS
	.align		4
        /*0108*/ 	.byte	0x04, 0x46
        /*010a*/ 	.short	(.L_15772 - .L_15771)


	//   ....[0]....
.L_15771:
        /*010c*/ 	.word	0x000001a0


	//----- nvinfo : EIATTR_EXIT_INSTR_OFFSETS
	.align		4
.L_15772:
        /*0110*/ 	.byte	0x04, 0x1c
        /*0112*/ 	.short	(.L_15774 - .L_15773)


	//   ....[0]....
.L_15773:
        /*0114*/ 	.word	0x00000230


	//   ....[1]....
        /*0118*/ 	.word	0x00008900


	//----- nvinfo : EIATTR_CRS_STACK_SIZE
	.align		4
.L_15774:
        /*011c*/ 	.byte	0x04, 0x1e
        /*011e*/ 	.short	(.L_15776 - .L_15775)
.L_15775:
        /*0120*/ 	.word	0x00000000


	//----- nvinfo : EIATTR_CBANK_PARAM_SIZE
	.align		4
.L_15776:
        /*0124*/ 	.byte	0x03, 0x19
        /*0126*/ 	.short	0x0078


	//----- nvinfo : EIATTR_PARAM_CBANK
	.align		4
        /*0128*/ 	.byte	0x04, 0x0a
        /*012a*/ 	.short	(.L_15778 - .L_15777)
	.align		4
.L_15777:
        /*012c*/ 	.word	index@(.nv.constant0._Z15SoftmaxWarpImplI22BroadcastScaleMaskLoadIffbLm2EiE11DirectStoreIffEfLi2ELi30ELi32ELi1ELb1EL9Algorithm0EEvT_T0_ll)
        /*0130*/ 	.short	0x0380
        /*0132*/ 	.short	0x0078


	//----- nvinfo : EIATTR_SW_WAR
	.align		4
.L_15778:
        /*0134*/ 	.byte	0x04, 0x36
        /*0136*/ 	.short	(.L_15780 - .L_15779)
.L_15779:
        /*0138*/ 	.word	0x00000008
.L_15780:


//--------------------- .nv.info._Z15SoftmaxWarpImplI22BroadcastScaleMaskLoadIffbLm2EiE11DirectStoreIffEfLi2ELi30ELi32ELi1ELb0EL9Algorithm0EEvT_T0_ll --------------------------
	.section	.nv.info._Z15SoftmaxWarpImplI22BroadcastScaleMaskLoadIffbLm2EiE11DirectStoreIffEfLi2ELi30ELi32ELi1ELb0EL9Algorithm0EEvT_T0_ll,"",@"SHT_CUDA_INFO"
	.sectionflags	@""
	.align	4


	//----- nvinfo : EIATTR_CUDA_API_VERSION
	.align		4
        /*0000*/ 	.byte	0x04, 0x37
        /*0002*/ 	.short	(.L_15782 - .L_15781)
.L_15781:
        /*0004*/ 	.word	0x00000082


	//----- nvinfo : EIATTR_KPARAM_INFO
	.align		4
.L_15782:
        /*0008*/ 	.byte	0x04, 0x17
        /*000a*/ 	.short	(.L_15784 - .L_15783)
.L_15783:
        /*000c*/ 	.word	0x00000000
        /*0010*/ 	.short	0x0003
        /*0012*/ 	.short	0x0070
        /*0014*/ 	.byte	0x00, 0xf0, 0x21, 0x00


	//----- nvinfo : EIATTR_KPARAM_INFO
	.align		4
.L_15784:
        /*0018*/ 	.byte	0x04, 0x17
        /*001a*/ 	.short	(.L_15786 - .L_15785)
.L_15785:
        /*001c*/ 	.word	0x00000000
        /*0020*/ 	.short	0x0002
        /*0022*/ 	.short	0x0068
        /*0024*/ 	.byte	0x00, 0xf0, 0x21, 0x00


	//----- nvinfo : EIATTR_KPARAM_INFO
	.align		4
.L_15786:
        /*0028*/ 	.byte	0x04, 0x17
        /*002a*/ 	.short	(.L_15788 - .L_15787)
.L_15787:
        /*002c*/ 	.word	0x00000000
        /*0030*/ 	.short	0x0001
        /*0032*/ 	.short	0x0058
        /*0034*/ 	.byte	0x00, 0xf0, 0x41, 0x00


	//----- nvinfo : EIATTR_KPARAM_INFO
	.align		4
.L_15788:
        /*0038*/ 	.byte	0x04, 0x17
        /*003a*/ 	.short	(.L_15790 - .L_15789)
.L_15789:
        /*003c*/ 	.word	0x00000000
        /*0040*/ 	.short	0x0000
        /*0042*/ 	.short	0x0000
        /*0044*/ 	.byte	0x00, 0xf0, 0x61, 0x01


	//----- nvinfo : EIATTR_SPARSE_MMA_MASK
	.align		4
.L_15790:
        /*0048*/ 	.byte	0x03, 0x50
        /*004a*/ 	.short	0x0000


	//----- nvinfo : EIATTR_MAXREG_COUNT
	.align		4
        /*004c*/ 	.byte	0x03, 0x1b
        /*004e*/ 	.short	0x00ff


	//----- nvinfo : EIATTR_EXTERNS
	.align		4
        /*0050*/ 	.byte	0x04, 0x0f
        /*0052*/ 	.short	(.L_15792 - .L_15791)


	//   ....[0]....
	.align		4
.L_15791:
        /*0054*/ 	.word	index@(__assertfail)


	//----- nvinfo : EIATTR_MERCURY_ISA_VERSION
	.align		4
.L_15792:
        /*0058*/ 	.byte	0x03, 0x5f
        /*005a*/ 	.short	0x0101


	//----- nvinfo : EIATTR_COOP_GROUP_MASK_REGIDS
	.align		4
        /*005c*/ 	.byte	0x04, 0x29
        /*005e*/ 	.short	(.L_15794 - .L_15793)


	//   ....[0]....
.L_15793:
        /*0060*/ 	.word	0xffffffff


	//   ....[1]....
        /*0064*/ 	.word	0xffffffff


	//   ....[2]....
        /*0068*/ 	.word	0xffffffff


	//   ....[3]....
        /*006c*/ 	.word	0xffffffff


	//   ....[4]....
        /*0070*/ 	.word	0xffffffff


	//   ....[5]....
        /*0074*/ 	.word	0xffffffff


	//   ....[6]....
        /*0078*/ 	.word	0xffffffff


	//   ....[7]....
        /*007c*/ 	.word	0xffffffff


	//   ....[8]....
        /*0080*/ 	.word	0xffffffff


	//   ....[9]....
        /*0084*/ 	.word	0xffffffff


	//   ....[10]....
        /*0088*/ 	.word	0x0500000f


	//   ....[11]....
        /*008c*/ 	.word	0x0500000f


	//   ....[12]....
        /*0090*/ 	.word	0x0500000f


	//   ....[13]....
        /*0094*/ 	.word	0x0500000f


	//   ....[14]....
        /*0098*/ 	.word	0x0500000f


	//   ....[15]....
        /*009c*/ 	.word	0x0500000f


	//   ....[16]....
        /*00a0*/ 	.word	0x0500000f


	//   ....[17]....
        /*00a4*/ 	.word	0x0500000f


	//   ....[18]....
        /*00a8*/ 	.word	0x0500000f


	//   ....[19]....
        /*00ac*/ 	.word	0x0500000f


	//----- nvinfo : EIATTR_COOP_GROUP_INSTR_OFFSETS
	.align		4
.L_15794:
        /*00b0*/ 	.byte	0x04, 0x28
        /*00b2*/ 	.short	(.L_15796 - .L_15795)


	//   ....[0]....
.L_15795:
        /*00b4*/ 	.word	0x00002b80


	//   ....[1]....
        /*00b8*/ 	.word	0x00002bc0


	//   ....[2]....
        /*00bc*/ 	.word	0x00002be0


	//   ....[3]....
        /*00c0*/ 	.word	0x00002c00


	//   ....[4]....
        /*00c4*/ 	.word	0x00002c20


	//   ....[5]....
        /*00c8*/ 	.word	0x00003f00


	//   ....[6]....
        /*00cc*/ 	.word	0x00003f20


	//   ....[7]....
        /*00d0*/ 	.word	0x00003f40


	//   ....[8]....
        /*00d4*/ 	.word	0x00003f60


	//   ....[9]....
        /*00d8*/ 	.word	0x00003f80


	//   ....[10]....
        /*00dc*/ 	.word	0x000066f0


	//   ....[11]....
        /*00e0*/ 	.word	0x00006790


	//   ....[12]....
        /*00e4*/ 	.word	0x000067f0


	//   ....[13]....
        /*00e8*/ 	.word	0x00006850


	//   ....[14]....
        /*00ec*/ 	.word	0x000068b0


	//   ....[15]....
        /*00f0*/ 	.word	0x00007be0


	//   ....[16]....
        /*00f4*/ 	.word	0x00007c40


	//   ....[17]....
        /*00f8*/ 	.word	0x00007ca0


	//   ....[18]....
        /*00fc*/ 	.word	0x00007d00


	//   ....[19]....
        /*0100*/ 	.word	0x00007d60


	//----- nvinfo : EIATTR_VRC_CTA_INIT_COUNT
	.align		4
.L_15796:
        /*0104*/ 	.byte	0x02, 0x4a
	.zero		1
	.zero		1


	//----- nvinfo : EIATTR_SYSCALL_OFFSETS
	.align		4
        /*0108*/ 	.byte	0x04, 0x46
        /*010a*/ 	.short	(.L_15798 - .L_15797)


	//   ....[0]....
.L_15797:
        /*010c*/ 	.word	0x00000190


	//----- nvinfo : EIATTR_EXIT_INSTR_OFFSETS
	.align		4
.L_15798:
        /*0110*/ 	.byte	0x04, 0x1c
        /*0112*/ 	.short	(.L_15800 - .L_15799)


	//   ....[0]....
.L_15799:
        /*0114*/ 	.word	0x00000220


	//   ....[1]....
        /*0118*/ 	.word	0x00006690


	//----- nvinfo : EIATTR_CRS_STACK_SIZE
	.align		4
.L_15800:
        /*011c*/ 	.byte	0x04, 0x1e
        /*011e*/ 	.short	(.L_15802 - .L_15801)
.L_15801:
        /*0120*/ 	.word	0x00000000


	//----- nvinfo : EIATTR_CBANK_PARAM_SIZE
	.align		4
.L_15802:
        /*0124*/ 	.byte	0x03, 0x19
        /*0126*/ 	.short	0x0078


	//----- nvinfo : EIATTR_PARAM_CBANK
	.align		4
        /*0128*/ 	.byte	0x04, 0x0a
        /*012a*/ 	.short	(.L_15804 - .L_15803)
	.align		4
.L_15803:
        /*012c*/ 	.word	index@(.nv.constant0._Z15SoftmaxWarpImplI22BroadcastScaleMaskLoadIffbLm2EiE11DirectStoreIffEfLi2ELi30ELi32ELi1ELb0EL9Algorithm0EEvT_T0_ll)
        /*0130*/ 	.short	0x0380
        /*0132*/ 	.short	0x0078


	//----- nvinfo : EIATTR_SW_WAR
	.align		4
.L_15804:
        /*0134*/ 	.byte	0x04, 0x36
        /*0136*/ 	.short	(.L_15806 - .L_15805)
.L_15805:
        /*0138*/ 	.word	0x00000008
.L_15806:


//--------------------- .nv.info._Z15SoftmaxWarpImplI22BroadcastScaleMaskLoadIffbLm2EiE11DirectStoreIffEfLi2ELi28ELi32ELi1ELb1EL9Algorithm0EEvT_T0_ll --------------------------
	.section	.nv.info._Z15SoftmaxWarpImplI22BroadcastScaleMaskLoadIffbLm2EiE11DirectStoreIffEfLi2ELi28ELi32ELi1ELb1EL9Algorithm0EEvT_T0_ll,"",@"SHT_CUDA_INFO"
	.sectionflags	@""
	.align	4


	//----- nvinfo : EIATTR_CUDA_API_VERSION
	.align		4
        /*0000*/ 	.byte	0x04, 0x37
        /*0002*/ 	.short	(.L_15808 - .L_15807)
.L_15807:
        /*0004*/ 	.word	0x00000082


	//----- nvinfo : EIATTR_KPARAM_INFO
	.align		4
.L_15808:
        /*0008*/ 	.byte	0x04, 0x17
        /*000a*/ 	.short	(.L_15810 - .L_15809)
.L_15809:
        /*000c*/ 	.word	0x00000000
        /*0010*/ 	.short	0x0003
        /*0012*/ 	.short	0x0070
        /*0014*/ 	.byte	0x00, 0xf0, 0x21, 0x00


	//----- nvinfo : EIATTR_KPARAM_INFO
	.align		4
.L_15810:
        /*0018*/ 	.byte	0x04, 0x17
        /*001a*/ 	.short	(.L_15812 - .L_15811)
.L_15811:
        /*001c*/ 	.word	0x00000000
        /*0020*/ 	.short	0x0002
        /*0022*/ 	.short	0x0068
        /*0024*/ 	.byte	0x00, 0xf0, 0x21, 0x00


	//----- nvinfo : EIATTR_KPARAM_INFO
	.align		4
.L_15812:
        /*0028*/ 	.byte	0x04, 0x17
        /*002a*/ 	.short	(.L_15814 - .L_15813)
.L_15813:
        /*002c*/ 	.word	0x00000000
        /*0030*/ 	.short	0x0001
        /*0032*/ 	.short	0x0058
        /*0034*/ 	.byte	0x00, 0xf0, 0x41, 0x00


	//----- nvinfo : EIATTR_KPARAM_INFO
	.align		4
.L_15814:
        /*0038*/ 	.byte	0x04, 0x17
        /*003a*/ 	.short	(.L_15816 - .L_15815)
.L_15815:
        /*003c*/ 	.word	0x00000000
        /*0040*/ 	.short	0x0000
        /*0042*/ 	.short	0x0000
        /*0044*/ 	.byte	0x00, 0xf0, 0x61, 0x01


	//----- nvinfo : EIATTR_SPARSE_MMA_MASK
	.align		4
.L_15816:
        /*0048*/ 	.byte	0x03, 0x50
        /*004a*/ 	.short	0x0000


	//----- nvinfo : EIATTR_MAXREG_COUNT
	.align		4
        /*004c*/ 	.byte	0x03, 0x1b
        /*004e*/ 	.short	0x00ff


	//----- nvinfo : EIATTR_EXTERNS
	.align		4
        /*0050*/ 	.byte	0x04, 0x0f
        /*0052*/ 	.short	(.L_15818 - .L_15817)


	//   ....[0]....
	.align		4
.L_15817:
        /*0054*/ 	.word	index@(__assertfail)


	//----- nvinfo : EIATTR_MERCURY_ISA_VERSION
	.align		4
.L_15818:
        /*0058*/ 	.byte	0x03, 0x5f
        /*005a*/ 	.short	0x0101


	//----- nvinfo : EIATTR_COOP_GROUP_MASK_REGIDS
	.align		4
        /*005c*/ 	.byte	0x04, 0x29
        /*005e*/ 	.short	(.L_15820 - .L_15819)


	//   ....[0]....
.L_15819:
        /*0060*/ 	.word	0xffffffff


	//   ....[1]....
        /*0064*/ 	.word	0xffffffff


	//   ....[2]....
        /*0068*/ 	.word	0xffffffff


	//   ....[3]....
        /*006c*/ 	.word	0xffffffff


	//   ....[4]....
        /*0070*/ 	.word	0xffffffff


	//   ....[5]....
        /*0074*/ 	.word	0xffffffff


	//   ....[6]....
        /*0078*/ 	.word	0xffffffff


	//   ....[7]....
        /*007c*/ 	.word	0xffffffff


	//   ....[8]....
        /*0080*/ 	.word	0xffffffff


	//   ....[9]....
        /*0084*/ 	.word	0xffffffff


	//   ....[10]....
        /*0088*/ 	.word	0x0500000f


	//   ....[11]....
        /*008c*/ 	.word	0x0500000f


	//   ....[12]....
        /*0090*/ 	.word	0x0500000f


	//   ....[13]....
        /*0094*/ 	.word	0x0500000f


	//   ....[14]....
        /*0098*/ 	.word	0x0500000f


	//   ....[15]....
        /*009c*/ 	.word	0x0500000f


	//   ....[16]....
        /*00a0*/ 	.word	0x0500000f


	//   ....[17]....
        /*00a4*/ 	.word	0x0500000f


	//   ....[18]....
        /*00a8*/ 	.word	0x0500000f


	//   ....[19]....
        /*00ac*/ 	.word	0x0500000f


	//----- nvinfo : EIATTR_COOP_GROUP_INSTR_OFFSETS
	.align		4
.L_15820:
        /*00b0*/ 	.byte	0x04, 0x28
        /*00b2*/ 	.short	(.L_15822 - .L_15821)


	//   ....[0]....
.L_15821:
        /*00b4*/ 	.word	0x00004060


	//   ....[1]....
        /*00b8*/ 	.word	0x000040a0


	//   ....[2]....
        /*00bc*/ 	.word	0x000040c0


	//   ....[3]....
        /*00c0*/ 	.word	0x000040e0


	//   ....[4]....
        /*00c4*/ 	.word	0x00004100


	//   ....[5]....
        /*00c8*/ 	.word	0x000052a0


	//   ....[6]....
        /*00cc*/ 	.word	0x000052c0


	//   ....[7]....
        /*00d0*/ 	.word	0x000052e0


	//   ....[8]....
        /*00d4*/ 	.word	0x00005300


	//   ....[9]....
        /*00d8*/ 	.word	0x00005320


	//   ....[10]....
        /*00dc*/ 	.word	0x000080a0


	//   ....[11]....
        /*00e0*/ 	.word	0x00008140


	//   ....[12]....
        /*00e4*/ 	.word	0x000081a0


	//   ....[13]....
        /*00e8*/ 	.word	0x00008200


	//   ....[14]....
        /*00ec*/ 	.word	0x00008260


	//   ....[15]....
        /*00f0*/ 	.word	0x00009450


	//   ....[16]....
        /*00f4*/ 	.word	0x000094b0


	//   ....[17]....
        /*00f8*/ 	.word	0x00009510


	//   ....[18]....
        /*00fc*/ 	.word	0x00009570


	//   ....[19]....
        /*0100*/ 	.word	0x000095d0


	//----- nvinfo : EIATTR_VRC_CTA_INIT_COUNT
	.align		4
.L_15822:
        /*0104*/ 	.byte	0x02, 0x4a
	.zero		1
	.zero		1


	//----- nvinfo : EIATTR_SYSCALL_OFFSETS
	.align		4
        /*0108*/ 	.byte	0x04, 0x46
        /*010a*/ 	.short	(.L_15824 - .L_15823)


	//   ....[0]....
.L_15823:
        /*010c*/ 	.word	0x000001a0


	//----- nvinfo : EIATTR_EXIT_INSTR_OFFSETS
	.align		4
.L_15824:
        /*0110*/ 	.byte	0x04, 0x1c
        /*0112*/ 	.short	(.L_15826 - .L_15825)


	//   ....[0]....
.L_15825:
        /*0114*/ 	.word	0x00000230


	//   ....[1]....
        /*0118*/ 	.word	0x00008040


	//----- nvinfo : EIATTR_CRS_STACK_SIZE
	.align		4
.L_15826:
        /*011c*/ 	.byte	0x04, 0x1e
        /*011e*/ 	.short	(.L_15828 - .L_15827)
.L_15827:
        /*0120*/ 	.word	0x00000000


	//----- nvinfo : EIATTR_CBANK_PARAM_SIZE
	.align		4
.L_15828:
        /*0124*/ 	.byte	0x03, 0x19
        /*0126*/ 	.short	0x0078


	//----- nvinfo : EIATTR_PARAM_CBANK
	.align		4
        /*0128*/ 	.byte	0x04, 0x0a
        /*012a*/ 	.short	(.L_15830 - .L_15829)
	.align		4
.L_15829:
        /*012c*/ 	.word	index@(.nv.constant0._Z15SoftmaxWarpImplI22BroadcastScaleMaskLoadIffbLm2EiE11DirectStoreIffEfLi2ELi28ELi32ELi1ELb1EL9Algorithm0EEvT_T0_ll)
        /*0130*/ 	.short	0x0380
        /*0132*/ 	.short	0x0078


	//----- nvinfo : EIATTR_SW_WAR
	.align		4
.L_15830:
        /*0134*/ 	.byte	0x04, 0x36
        /*0136*/ 	.short	(.L_15832 - .L_15831)
.L_15831:
        /*0138*/ 	.word	0x00000008
.L_15832:


//--------------------- .nv.info._Z15SoftmaxWarpImplI22BroadcastScaleMaskLoadIffbLm2EiE11DirectStoreIffEfLi2ELi28ELi32ELi1ELb0EL9Algorithm0EEvT_T0_ll --------------------------
	.section	.nv.info._Z15SoftmaxWarpImplI22BroadcastScaleMaskLoadIffbLm2EiE11DirectStoreIffEfLi2ELi28ELi32ELi1ELb0EL9Algorithm0EEvT_T0_ll,"",@"SHT_CUDA_INFO"
	.sectionflags	@""
	.align	4


	//----- nvinfo : EIATTR_CUDA_API_VERSION
	.align		4
        /*0000*/ 	.byte	0x04, 0x37
        /*0002*/ 	.short	(.L_15834 - .L_15833)
.L_15833:
        /*0004*/ 	.word	0x00000082


	//----- nvinfo : EIATTR_KPARAM_INFO
	.align		4
.L_15834:
        /*0008*/ 	.byte	0x04, 0x17
        /*000a*/ 	.short	(.L_15836 - .L_15835)
.L_15835:
        /*000c*/ 	.word	0x00000000
        /*0010*/ 	.short	0x0003
        /*0012*/ 	.short	0x0070
        /*0014*/ 	.byte	0x00, 0xf0, 0x21, 0x00


	//----- nvinfo : EIATTR_KPARAM_INFO
	.align		4
.L_15836:
        /*0018*/ 	.byte	0x04, 0x17
        /*001a*/ 	.short	(.L_15838 - .L_15837)
.L_15837:
        /*001c*/ 	.word	0x00000000
        /*0020*/ 	.short	0x0002
        /*0022*/ 	.short	0x0068
        /*0024*/ 	.byte	0x00, 0xf0, 0x21, 0x00


	//----- nvinfo : EIATTR_KPARAM_INFO
	.align		4
.L_15838:
        /*0028*/ 	.byte	0x04, 0x17
        /*002a*/ 	.short	(.L_15840 - .L_15839)
.L_15839:
        /*002c*/ 	.word	0x00000000
        /*0030*/ 	.short	0x0001
        /*0032*/ 	.short	0x0058
        /*0034*/ 	.byte	0x00, 0xf0, 0x41, 0x00


	//----- nvinfo : EIATTR_KPARAM_INFO
	.align		4
.L_15840:
        /*0038*/ 	.byte	0x04, 0x17
        /*003a*/ 	.short	(.L_15842 - .L_15841)
.L_15841:
        /*003c*/ 	.word	0x00000000
        /*0040*/ 	.short	0x0000
        /*0042*/ 	.short	0x0000
        /*0044*/ 	.byte	0x00, 0xf0, 0x61, 0x01


	//----- nvinfo : EIATTR_SPARSE_MMA_MASK
	.align		4
.L_15842:
        /*0048*/ 	.byte	0x03, 0x50
        /*004a*/ 	.short	0x0000


	//----- nvinfo : EIATTR_MAXREG_COUNT
	.align		4
        /*004c*/ 	.byte	0x03, 0x1b
        /*004e*/ 	.short	0x00ff


	//----- nvinfo : EIATTR_EXTERNS
	.align		4
        /*0050*/ 	.byte	0x04, 0x0f
        /*0052*/ 	.short	(.L_15844 - .L_15843)


	//   ....[0]....
	.align		4
.L_15843:
        /*0054*/ 	.word	index@(__assertfail)


	//----- nvinfo : EIATTR_MERCURY_ISA_VERSION
	.align		4
.L_15844:
        /*0058*/ 	.byte	0x03, 0x5f
        /*005a*/ 	.short	0x0101


	//----- nvinfo : EIATTR_COOP_GROUP_MASK_REGIDS
	.align		4
        /*005c*/ 	.byte	0x04, 0x29
        /*005e*/ 	.short	(.L_15846 - .L_15845)


	//   ....[0]....
.L_15845:
        /*0060*/ 	.word	0xffffffff


	//   ....[1]....
        /*0064*/ 	.word	0xffffffff


	//   ....[2]....
        /*0068*/ 	.word	0xffffffff


	//   ....[3]....
        /*006c*/ 	.word	0xffffffff


	//   ....[4]....
        /*0070*/ 	.word	0xffffffff


	//   ....[5]....
        /*0074*/ 	.word	0xffffffff


	//   ....[6]....
        /*0078*/ 	.word	0xffffffff


	//   ....[7]....
        /*007c*/ 	.word	0xffffffff


	//   ....[8]....
        /*0080*/ 	.word	0xffffffff


	//   ....[9]....
        /*0084*/ 	.word	0xffffffff


	//   ....[10]....
        /*0088*/ 	.word	0x0500000f


	//   ....[11]....
        /*008c*/ 	.word	0x0500000f


	//   ....[12]....
        /*0090*/ 	.word	0x0500000f


	//   ....[13]....
        /*0094*/ 	.word	0x0500000f


	//   ....[14]....
        /*0098*/ 	.word	0x0500000f


	//   ....[15]....
        /*009c*/ 	.word	0x0500000f


	//   ....[16]....
        /*00a0*/ 	.word	0x0500000f


	//   ....[17]....
        /*00a4*/ 	.word	0x0500000f


	//   ....[18]....
        /*00a8*/ 	.word	0x0500000f


	//   ....[19]....
        /*00ac*/ 	.word	0x0500000f


	//----- nvinfo : EIATTR_COOP_GROUP_INSTR_OFFSETS
	.align		4
.L_15846:
        /*00b0*/ 	.byte	0x04, 0x28
        /*00b2*/ 	.short	(.L_15848 - .L_15847)


	//   ....[0]....
.L_15847:
        /*00b4*/ 	.word	0x000028a0


	//   ....[1]....
        /*00b8*/ 	.word	0x000028e0


	//   ....[2]....
        /*00bc*/ 	.word	0x00002900


	//   ....[3]....
        /*00c0*/ 	.word	0x00002920


	//   ....[4]....
        /*00c4*/ 	.word	0x00002940


	//   ....[5]....
        /*00c8*/ 	.word	0x00003ae0


	//   ....[6]....
        /*00cc*/ 	.word	0x00003b00


	//   ....[7]....
        /*00d0*/ 	.word	0x00003b20


	//   ....[8]....
        /*00d4*/ 	.word	0x00003b40


	//   ....[9]....
        /*00d8*/ 	.word	0x00003b60


	//   ....[10]....
        /*00dc*/ 	.word	0x00006050


	//   ....[11]....
        /*00e0*/ 	.word	0x000060f0


	//   ....[12]....
        /*00e4*/ 	.word	0x00006150


	//   ....[13]....
        /*00e8*/ 	.word	0x000061b0


	//   ....[14]....
        /*00ec*/ 	.word	0x00006210


	//   ....[15]....
        /*00f0*/ 	.word	0x00007400


	//   ....[16]....
        /*00f4*/ 	.word	0x00007460


	//   ....[17]....
        /*00f8*/ 	.word	0x000074c0


	//   ....[18]....
        /*00fc*/ 	.word	0x00007520


	//   ....[19]....
        /*0100*/ 	.word	0x00007580


	//----- nvinfo : EIATTR_VRC_CTA_INIT_COUNT
	.align		4
.L_15848:
        /*0104*/ 	.byte	0x02, 0x4a
	.zero		1
	.zero		1


	//----- nvinfo : EIATTR_SYSCALL_OFFSETS
	.align		4
        /*0108*/ 	.byte	0x04, 0x46
        /*010a*/ 	.short	(.L_15850 - .L_15849)


	//   ....[0]....
.L_15849:
        /*010c*/ 	.word	0x00000190


	//----- nvinfo : EIATTR_EXIT_INSTR_OFFSETS
	.align		4
.L_15850:
        /*0110*/ 	.byte	0x04, 0x1c
        /*0112*/ 	.short	(.L_15852 - .L_15851)


	//   ....[0]....
.L_15851:
        /*0114*/ 	.word	0x00000220


	//   ....[1]....
        /*0118*/ 	.word	0x00005ff0


	//----- nvinfo : EIATTR_CRS_STACK_SIZE
	.align		4
.L_15852:
        /*011c*/ 	.byte	0x04, 0x1e
        /*011e*/ 	.short	(.L_15854 - .L_15853)
.L_15853:
        /*0120*/ 	.word	0x00000000


	//----- nvinfo : EIATTR_CBANK_PARAM_SIZE
	.align		4
.L_15854:
        /*0124*/ 	.byte	0x03, 0x19
        /*0126*/ 	.short	0x0078


	//----- nvinfo : EIATTR_PARAM_CBANK
	.align		4
        /*0128*/ 	.byte	0x04, 0x0a
        /*012a*/ 	.short	(.L_15856 - .L_15855)
	.align		4
.L_15855:
        /*012c*/ 	.word	index@(.nv.constant0._Z15SoftmaxWarpImplI22BroadcastScaleMaskLoadIffbLm2EiE11DirectStoreIffEfLi2ELi28ELi32ELi1ELb0EL9Algorithm0EEvT_T0_ll)
        /*0130*/ 	.short	0x0380
        /*0132*/ 	.short	0x0078


	//----- nvinfo : EIATTR_SW_WAR
	.align		4
.L_15856:
        /*0134*/ 	.byte	0x04, 0x36
        /*0136*/ 	.short	(.L_15858 - .L_15857)
.L_15857:
        /*0138*/ 	.word	0x00000008
.L_15858:


//--------------------- .nv.info._Z15SoftmaxWarpImplI22BroadcastScaleMaskLoadIffbLm2EiE11DirectStoreIffEfLi2ELi26ELi32ELi1ELb1EL9Algorithm0EEvT_T0_ll --------------------------
	.section	.nv.info._Z15SoftmaxWarpImplI22BroadcastScaleMaskLoadIffbLm2EiE11DirectStoreIffEfLi2ELi26ELi32ELi1ELb1EL9Algorithm0EEvT_T0_ll,"",@"SHT_CUDA_INFO"
	.sectionflags	@""
	.align	4


	//----- nvinfo : EIATTR_CUDA_API_VERSION
	.align		4
        /*0000*/ 	.byte	0x04, 0x37
        /*0002*/ 	.short	(.L_15860 - .L_15859)
.L_15859:
        /*0004*/ 	.word	0x00000082


	//----- nvinfo : EIATTR_KPARAM_INFO
	.align		4
.L_15860:
        /*0008*/ 	.byte	0x04, 0x17
        /*000a*/ 	.short	(.L_15862 - .L_15861)
.L_15861:
        /*000c*/ 	.word	0x00000000
        /*0010*/ 	.short	0x0003
        /*0012*/ 	.short	0x0070
        /*0014*/ 	.byte	0x00, 0xf0, 0x21, 0x00


	//----- nvinfo : EIATTR_KPARAM_INFO
	.align		4
.L_15862:
        /*0018*/ 	.byte	0x04, 0x17
        /*001a*/ 	.short	(.L_15864 - .L_15863)
.L_15863:
        /*001c*/ 	.word	0x00000000
        /*0020*/ 	.short	0x0002
        /*0022*/ 	.short	0x0068
        /*0024*/ 	.byte	0x00, 0xf0, 0x21, 0x00


	//----- nvinfo : EIATTR_KPARAM_INFO
	.align		4
.L_15864:
        /*0028*/ 	.byte	0x04, 0x17
        /*002a*/ 	.short	(.L_15866 - .L_15865)
.L_15865:
        /*002c*/ 	.word	0x00000000
        /*0030*/ 	.short	0x0001
        /*0032*/ 	.short	0x0058
        /*0034*/ 	.byte	0x00, 0xf0, 0x41, 0x00


	//----- nvinfo : EIATTR_KPARAM_INFO
	.align		4
.L_15866:
        /*0038*/ 	.byte	0x04, 0x17
        /*003a*/ 	.short	(.L_15868 - .L_15867)
.L_15867:
        /*003c*/ 	.word	0x00000000
        /*0040*/ 	.short	0x0000
        /*0042*/ 	.short	0x0000
        /*0044*/ 	.byte	0x00, 0xf0, 0x61, 0x01


	//----- nvinfo : EIATTR_SPARSE_MMA_MASK
	.align		4
.L_15868:
        /*0048*/ 	.byte	0x03, 0x50
        /*004a*/ 	.short	0x0000


	//----- nvinfo : EIATTR_MAXREG_COUNT
	.align		4
        /*004c*/ 	.byte	0x03, 0x1b
        /*004e*/ 	.short	0x00ff


	//----- nvinfo : EIATTR_EXTERNS
	.align		4
        /*0050*/ 	.byte	0x04, 0x0f
        /*0052*/ 	.short	(.L_15870 - .L_15869)


	//   ....[0]....
	.align		4
.L_15869:
        /*0054*/ 	.word	index@(__assertfail)


	//----- nvinfo : EIATTR_MERCURY_ISA_VERSION
	.align		4
.L_15870:
        /*0058*/ 	.byte	0x03, 0x5f
        /*005a*/ 	.short	0x0101


	//----- nvinfo : EIATTR_COOP_GROUP_MASK_REGIDS
	.align		4
        /*005c*/ 	.byte	0x04, 0x29
        /*005e*/ 	.short	(.L_15872 - .L_15871)


	//   ....[0]....
.L_15871:
        /*0060*/ 	.word	0xffffffff


	//   ....[1]....
        /*0064*/ 	.word	0xffffffff


	//   ....[2]....
        /*0068*/ 	.word	0xffffffff


	//   ....[3]....
        /*006c*/ 	.word	0xffffffff


	//   ....[4]....
        /*0070*/ 	.word	0xffffffff


	//   ....[5]....
        /*0074*/ 	.word	0xffffffff


	//   ....[6]....
        /*0078*/ 	.word	0xffffffff


	//   ....[7]....
        /*007c*/ 	.word	0xffffffff


	//   ....[8]....
        /*0080*/ 	.word	0xffffffff


	//   ....[9]....
        /*0084*/ 	.word	0xffffffff


	//   ....[10]....
        /*0088*/ 	.word	0x0500000f


	//   ....[11]....
        /*008c*/ 	.word	0x0500000f


	//   ....[12]....
        /*0090*/ 	.word	0x0500000f


	//   ....[13]....
        /*0094*/ 	.word	0x0500000f


	//   ....[14]....
        /*0098*/ 	.word	0x0500000f


	//   ....[15]....
        /*009c*/ 	.word	0x0500000f


	//   ....[16]....
        /*00a0*/ 	.word	0x0500000f


	//   ....[17]....
        /*00a4*/ 	.word	0x0500000f


	//   ....[18]....
        /*00a8*/ 	.word	0x0500000f


	//   ....[19]....
        /*00ac*/ 	.word	0x0500000f


	//----- nvinfo : EIATTR_COOP_GROUP_INSTR_OFFSETS
	.align		4
.L_15872:
        /*00b0*/ 	.byte	0x04, 0x28
        /*00b2*/ 	.short	(.L_15874 - .L_15873)


	//   ....[0]....
.L_15873:
        /*00b4*/ 	.word	0x00003bf0


	//   ....[1]....
        /*00b8*/ 	.word	0x00003c20


	//   ....[2]....
        /*00bc*/ 	.word	0x00003c50


	//   ....[3]....
        /*00c0*/ 	.word	0x00003c70


	//   ....[4]....
        /*00c4*/ 	.word	0x00003c90


	//   ....[5]....
        /*00c8*/ 	.word	0x00004cf0


	//   ....[6]....
        /*00cc*/ 	.word	0x00004d10


	//   ....[7]....
        /*00d0*/ 	.word	0x00004d30


	//   ....[8]....
        /*00d4*/ 	.word	0x00004d50


	//   ....[9]....
        /*00d8*/ 	.word	0x00004d70


	//   ....[10]....
        /*00dc*/ 	.word	0x00007790


	//   ....[11]....
        /*00e0*/ 	.word	0x00007820


	//   ....[12]....
        /*00e4*/ 	.word	0x00007880


	//   ....[13]....
        /*00e8*/ 	.word	0x000078e0


	//   ....[14]....
        /*00ec*/ 	.word	0x00007940


	//   ....[15]....
        /*00f0*/ 	.word	0x00008a00


	//   ....[16]....
        /*00f4*/ 	.word	0x00008a60


	//   ....[17]....
        /*00f8*/ 	.word	0x00008ac0


	//   ....[18]....
        /*00fc*/ 	.word	0x00008b20


	//   ....[19]....
        /*0100*/ 	.word	0x00008b80


	//----- nvinfo : EIATTR_VRC_CTA_INIT_COUNT
	.align		4
.L_15874:
        /*0104*/ 	.byte	0x02, 0x4a
	.zero		1
	.zero		1


	//----- nvinfo : EIATTR_SYSCALL_OFFSETS
	.align		4
        /*0108*/ 	.byte	0x04, 0x46
        /*010a*/ 	.short	(.L_15876 - .L_15875)


	//   ....[0]....
.L_15875:
        /*010c*/ 	.word	0x000001a0


	//----- nvinfo : EIATTR_EXIT_INSTR_OFFSETS
	.align		4
.L_15876:
        /*0110*/ 	.byte	0x04, 0x1c
        /*0112*/ 	.short	(.L_15878 - .L_15877)


	//   ....[0]....
.L_15877:
        /*0114*/ 	.word	0x00000250


	//   ....[1]....
        /*0118*/ 	.word	0x00007730


	//----- nvinfo : EIATTR_CRS_STACK_SIZE
	.align		4
.L_15878:
        /*011c*/ 	.byte	0x04, 0x1e
        /*011e*/ 	.short	(.L_15880 - .L_15879)
.L_15879:
        /*0120*/ 	.word	0x00000000


	//----- nvinfo : EIATTR_CBANK_PARAM_SIZE
	.align		4
.L_15880:
        /*0124*/ 	.byte	0x03, 0x19
        /*0126*/ 	.short	0x0078


	//----- nvinfo : EIATTR_PARAM_CBANK
	.align		4
        /*0128*/ 	.byte	0x04, 0x0a
        /*012a*/ 	.short	(.L_15882 - .L_15881)
	.align		4
.L_15881:
        /*012c*/ 	.word	index@(.nv.constant0._Z15SoftmaxWarpImplI22BroadcastScaleMaskLoadIffbLm2EiE11DirectStoreIffEfLi2ELi26ELi32ELi1ELb1EL9Algorithm0EEvT_T0_ll)
        /*0130*/ 	.short	0x0380
        /*0132*/ 	.short	0x0078


	//----- nvinfo : EIATTR_SW_WAR
	.align		4
.L_15882:
        /*0134*/ 	.byte	0x04, 0x36
        /*0136*/ 	.short	(.L_15884 - .L_15883)
.L_15883:
        /*0138*/ 	.word	0x00000008
.L_15884:


//--------------------- .nv.info._Z15SoftmaxWarpImplI22BroadcastScaleMaskLoadIffbLm2EiE11DirectStoreIffEfLi2ELi26ELi32ELi1ELb0EL9Algorithm0EEvT_T0_ll --------------------------
	.section	.nv.info._Z15SoftmaxWarpImplI22BroadcastScaleMaskLoadIffbLm2EiE11DirectStoreIffEfLi2ELi26ELi32ELi1ELb0EL9Algorithm0EEvT_T0_ll,"",@"SHT_CUDA_INFO"
	.sectionflags	@""
	.align	4


	//----- nvinfo : EIATTR_CUDA_API_VERSION
	.align		4
        /*0000*/ 	.byte	0x04, 0x37
        /*0002*/ 	.short	(.L_15886 - .L_15885)
.L_15885:
        /*0004*/ 	.word	0x00000082


	//----- nvinfo : EIATTR_KPARAM_INFO
	.align		4
.L_15886:
        /*0008*/ 	.byte	0x04, 0x17
        /*000a*/ 	.short	(.L_15888 - .L_15887)
.L_15887:
        /*000c*/ 	.word	0x00000000
        /*0010*/ 	.short	0x0003
        /*0012*/ 	.short	0x0070
        /*0014*/ 	.byte	0x00, 0xf0, 0x21, 0x00


	//----- nvinfo : EIATTR_KPARAM_INFO
	.align		4
.L_15888:
        /*0018*/ 	.byte	0x04, 0x17
        /*001a*/ 	.short	(.L_15890 - .L_15889)
.L_15889:
        /*001c*/ 	.word	0x00000000
        /*0020*/ 	.short	0x0002
        /*0022*/ 	.short	0x0068
        /*0024*/ 	.byte	0x00, 0xf0, 0x21, 0x00


	//----- nvinfo : EIATTR_KPARAM_INFO
	.align		4
.L_15890:
        /*0028*/ 	.byte	0x04, 0x17
        /*002a*/ 	.short	(.L_15892 - .L_15891)
.L_15891:
        /*002c*/ 	.word	0x00000000
        /*0030*/ 	.short	0x0001
        /*0032*/ 	.short	0x0058
        /*0034*/ 	.byte	0x00, 0xf0, 0x41, 0x00


	//----- nvinfo : EIATTR_KPARAM_INFO
	.align		4
.L_15892:
        /*0038*/ 	.byte	0x04, 0x17
        /*003a*/ 	.short	(.L_15894 - .L_15893)
.L_15893:
        /*003c*/ 	.word	0x00000000
        /*0040*/ 	.short	0x0000
        /*0042*/ 	.short	0x0000
        /*0044*/ 	.byte	0x00, 0xf0, 0x61, 0x01


	//----- nvinfo : EIATTR_SPARSE_MMA_MASK
	.align		4
.L_15894:
        /*0048*/ 	.byte	0x03, 0x50
        /*004a*/ 	.short	0x0000


	//----- nvinfo : EIATTR_MAXREG_COUNT
	.align		4
        /*004c*/ 	.byte	0x03, 0x1b
        /*004e*/ 	.short	0x00ff


	//----- nvinfo : EIATTR_EXTERNS
	.align		4
        /*0050*/ 	.byte	0x04, 0x0f
        /*0052*/ 	.short	(.L_15896 - .L_15895)


	//   ....[0]....
	.align		4
.L_15895:
        /*0054*/ 	.word	index@(__assertfail)


	//----- nvinfo : EIATTR_MERCURY_ISA_VERSION
	.align		4
.L_15896:
        /*0058*/ 	.byte	0x03, 0x5f
        /*005a*/ 	.short	0x0101


	//----- nvinfo : EIATTR_COOP_GROUP_MASK_REGIDS
	.align		4
        /*005c*/ 	.byte	0x04, 0x29
        /*005e*/ 	.short	(.L_15898 - .L_15897)


	//   ....[0]....
.L_15897:
        /*0060*/ 	.word	0xffffffff


	//   ....[1]....
        /*0064*/ 	.word	0xffffffff


	//   ....[2]....
        /*0068*/ 	.word	0xffffffff


	//   ....[3]....
        /*006c*/ 	.word	0xffffffff


	//   ....[4]....
        /*0070*/ 	.word	0xffffffff


	//   ....[5]....
        /*0074*/ 	.word	0xffffffff


	//   ....[6]....
        /*0078*/ 	.word	0xffffffff


	//   ....[7]....
        /*007c*/ 	.word	0xffffffff


	//   ....[8]....
        /*0080*/ 	.word	0xffffffff


	//   ....[9]....
        /*0084*/ 	.word	0xffffffff


	//   ....[10]....
        /*0088*/ 	.word	0x0500000f


	//   ....[11]....
        /*008c*/ 	.word	0x0500000f


	//   ....[12]....
        /*0090*/ 	.word	0x0500000f


	//   ....[13]....
        /*0094*/ 	.word	0x0500000f


	//   ....[14]....
        /*0098*/ 	.word	0x0500000f


	//   ....[15]....
        /*009c*/ 	.word	0x0500000f


	//   ....[16]....
        /*00a0*/ 	.word	0x0500000f


	//   ....[17]....
        /*00a4*/ 	.word	0x0500000f


	//   ....[18]....
        /*00a8*/ 	.word	0x0500000f


	//   ....[19]....
        /*00ac*/ 	.word	0x0500000f


	//----- nvinfo : EIATTR_COOP_GROUP_INSTR_OFFSETS
	.align		4
.L_15898:
        /*00b0*/ 	.byte	0x04, 0x28
        /*00b2*/ 	.short	(.L_15900 - .L_15899)


	//   ....[0]....
.L_15899:
        /*00b4*/ 	.word	0x00002610


	//   ....[1]....
        /*00b8*/ 	.word	0x00002650


	//   ....[2]....
        /*00bc*/ 	.word	0x00002670


	//   ....[3]....
        /*00c0*/ 	.word	0x00002690


	//   ....[4]....
        /*00c4*/ 	.word	0x000026b0


	//   ....[5]....
        /*00c8*/ 	.word	0x00003710


	//   ....[6]....
        /*00cc*/ 	.word	0x00003730


	//   ....[7]....
        /*00d0*/ 	.word	0x00003750


	//   ....[8]....
        /*00d4*/ 	.word	0x00003770


	//   ....[9]....
        /*00d8*/ 	.word	0x00003790


	//   ....[10]....
        /*00dc*/ 	.word	0x000059e0


	//   ....[11]....
        /*00e0*/ 	.word	0x00005a70


	//   ....[12]....
        /*00e4*/ 	.word	0x00005ad0


	//   ....[13]....
        /*00e8*/ 	.word	0x00005b30


	//   ....[14]....
        /*00ec*/ 	.word	0x00005b90


	//   ....[15]....
        /*00f0*/ 	.word	0x00006c50


	//   ....[16]....
        /*00f4*/ 	.word	0x00006cb0


	//   ....[17]....
        /*00f8*/ 	.word	0x00006d10


	//   ....[18]....
        /*00fc*/ 	.word	0x00006d70


	//   ....[19]....
        /*0100*/ 	.word	0x00006dd0


	//----- nvinfo : EIATTR_VRC_CTA_INIT_COUNT
	.align		4
.L_15900:
        /*0104*/ 	.byte	0x02, 0x4a
	.zero		1
	.zero		1


	//----- nvinfo : EIATTR_SYSCALL_OFFSETS
	.align		4
        /*0108*/ 	.byte	0x04, 0x46
        /*010a*/ 	.short	(.L_15902 - .L_15901)


	//   ....[0]....
.L_15901:
        /*010c*/ 	.word	0x00000190


	//----- nvinfo : EIATTR_EXIT_INSTR_OFFSETS
	.align		4
.L_15902:
        /*0110*/ 	.byte	0x04, 0x1c
        /*0112*/ 	.short	(.L_15904 - .L_15903)


	//   ....[0]....
.L_15903:
        /*0114*/ 	.word	0x00000220


	//   ....[1]....
        /*0118*/ 	.word	0x00005980


	//----- nvinfo : EIATTR_CRS_STACK_SIZE
	.align		4
.L_15904:
        /*011c*/ 	.byte	0x04, 0x1e
        /*011e*/ 	.short	(.L_15906 - .L_15905)
.L_15905:
        /*0120*/ 	.word	0x00000000


	//----- nvinfo : EIATTR_CBANK_PARAM_SIZE
	.align		4
.L_15906:
        /*0124*/ 	.byte	0x03, 0x19
        /*0126*/ 	.short	0x0078


	//----- nvinfo : EIATTR_PARAM_CBANK
	.align		4
        /*0128*/ 	.byte	0x04, 0x0a
        /*012a*/ 	.short	(.L_15908 - .L_15907)
	.align		4
.L_15907:
        /*012c*/ 	.word	index@(.nv.constant0._Z15SoftmaxWarpImplI22BroadcastScaleMaskLoadIffbLm2EiE11DirectStoreIffEfLi2ELi26ELi32ELi1ELb0EL9Algorithm0EEvT_T0_ll)
        /*0130*/ 	.short	0x0380
        /*0132*/ 	.short	0x0078


	//----- nvinfo : EIATTR_SW_WAR
	.align		4
.L_15908:
        /*0134*/ 	.byte	0x04, 0x36
        /*0136*/ 	.short	(.L_15910 - .L_15909)
.L_15909:
        /*0138*/ 	.word	0x00000008
.L_15910:


//--------------------- .nv.info._Z15SoftmaxWarpImplI22BroadcastScaleMaskLoadIffbLm2EiE11DirectStoreIffEfLi2ELi24ELi32ELi1ELb1EL9Algorithm0EEvT_T0_ll --------------------------
	.section	.nv.info._Z15SoftmaxWarpImplI22BroadcastScaleMaskLoadIffbLm2EiE11DirectStoreIffEfLi2ELi24ELi32ELi1ELb1EL9Algorithm0EEvT_T0_ll,"",@"SHT_CUDA_INFO"
	.sectionflags	@""
	.align	4


	//----- nvinfo : EIATTR_CUDA_API_VERSION
	.align		4
        /*0000*/ 	.byte	0x04, 0x37
        /*0002*/ 	.short	(.L_15912 - .L_15911)
.L_15911:
        /*0004*/ 	.word	0x00000082


	//----- nvinfo : EIATTR_KPARAM_INFO
	.align		4
.L_15912:
        /*0008*/ 	.byte	0x04, 0x17
        /*000a*/ 	.short	(.L_15914 - .L_15913)
.L_15913:
        /*000c*/ 	.word	0x00000000
        /*0010*/ 	.short	0x0003
        /*0012*/ 	.short	0x0070
        /*0014*/ 	.byte	0x00, 0xf0, 0x21, 0x00


	//----- nvinfo : EIATTR_KPARAM_INFO
	.align		4
.L_15914:
        /*0018*/ 	.byte	0x04, 0x17
        /*001a*/ 	.short	(.L_15916 - .L_15915)
.L_15915:
        /*001c*/ 	.word	0x00000000
        /*0020*/ 	.short	0x0002
        /*0022*/ 	.short	0x0068
        /*0024*/ 	.byte	0x00, 0xf0, 0x21, 0x00


	//----- nvinfo : EIATTR_KPARAM_INFO
	.align		4
.L_15916:
        /*0028*/ 	.byte	0x04, 0x17
        /*002a*/ 	.short	(.L_15918 - .L_15917)
.L_15917:
        /*002c*/ 	.word	0x00000000
        /*0030*/ 	.short	0x0001
        /*0032*/ 	.short	0x0058
        /*0034*/ 	.byte	0x00, 0xf0, 0x41, 0x00


	//----- nvinfo : EIATTR_KPARAM_INFO
	.align		4
.L_15918:
        /*0038*/ 	.byte	0x04, 0x17
        /*003a*/ 	.short	(.L_15920 - .L_15919)
.L_15919:
        /*003c*/ 	.word	0x00000000
        /*0040*/ 	.short	0x0000
        /*0042*/ 	.short	0x0000
        /*0044*/ 	.byte	0x00, 0xf0, 0x61, 0x01


	//----- nvinfo : EIATTR_SPARSE_MMA_MASK
	.align		4
.L_15920:
        /*0048*/ 	.byte	0x03, 0x50
        /*004a*/ 	.short	0x0000


	//----- nvinfo : EIATTR_MAXREG_COUNT
	.align		4
        /*004c*/ 	.byte	0x03, 0x1b
        /*004e*/ 	.short	0x00ff


	//----- nvinfo : EIATTR_EXTERNS
	.align		4
        /*0050*/ 	.byte	0x04, 0x0f
        /*0052*/ 	.short	(.L_15922 - .L_15921)


	//   ....[0]....
	.align		4
.L_15921:
        /*0054*/ 	.word	index@(__assertfail)


	//----- nvinfo : EIATTR_MERCURY_ISA_VERSION
	.align		4
.L_15922:
        /*0058*/ 	.byte	0x03, 0x5f
        /*005a*/ 	.short	0x0101


	//----- nvinfo : EIATTR_COOP_GROUP_MASK_REGIDS
	.align		4
        /*005c*/ 	.byte	0x04, 0x29
        /*005e*/ 	.short	(.L_15924 - .L_15923)


	//   ....[0]....
.L_15923:
        /*0060*/ 	.word	0xffffffff


	//   ....[1]....
        /*0064*/ 	.word	0xffffffff


	//   ....[2]....
        /*0068*/ 	.word	0xffffffff


	//   ....[3]....
        /*006c*/ 	.word	0xffffffff


	//   ....[4]....
        /*0070*/ 	.word	0xffffffff


	//   ....[5]....
        /*0074*/ 	.word	0xffffffff


	//   ....[6]....
        /*0078*/ 	.word	0xffffffff


	//   ....[7]....
        /*007c*/ 	.word	0xffffffff


	//   ....[8]....
        /*0080*/ 	.word	0xffffffff


	//   ....[9]....
        /*0084*/ 	.word	0xffffffff


	//   ....[10]....
        /*0088*/ 	.word	0x0500000f


	//   ....[11]....
        /*008c*/ 	.word	0x0500000f


	//   ....[12]....
        /*0090*/ 	.word	0x0500000f


	//   ....[13]....
        /*0094*/ 	.word	0x0500000f


	//   ....[14]....
        /*0098*/ 	.word	0x0500000f


	//   ....[15]....
        /*009c*/ 	.word	0x0500000f


	//   ....[16]....
        /*00a0*/ 	.word	0x0500000f


	//   ....[17]....
        /*00a4*/ 	.word	0x0500000f


	//   ....[18]....
        /*00a8*/ 	.word	0x0500000f


	//   ....[19]....
        /*00ac*/ 	.word	0x0500000f


	//----- nvinfo : EIATTR_COOP_GROUP_INSTR_OFFSETS
	.align		4
.L_15924:
        /*00b0*/ 	.byte	0x04, 0x28
        /*00b2*/ 	.short	(.L_15926 - .L_15925)


	//   ....[0]....
.L_15925:
        /*00b4*/ 	.word	0x000037e0


	//   ....[1]....
        /*00b8*/ 	.word	0x00003820


	//   ....[2]....
        /*00bc*/ 	.word	0x00003840


	//   ....[3]....
        /*00c0*/ 	.word	0x00003860


	//   ....[4]....
        /*00c4*/ 	.word	0x00003880


	//   ....[5]....
        /*00c8*/ 	.word	0x000047a0


	//   ....[6]....
        /*00cc*/ 	.word	0x000047c0


	//   ....[7]....
        /*00d0*/ 	.word	0x000047e0


	//   ....[8]....
        /*00d4*/ 	.word	0x00004800


	//   ....[9]....
        /*00d8*/ 	.word	0x00004820


	//   ....[10]....
        /*00dc*/ 	.word	0x00006f50


	//   ....[11]....
        /*00e0*/ 	.word	0x00006fe0


	//   ....[12]....
        /*00e4*/ 	.word	0x00007040


	//   ....[13]....
        /*00e8*/ 	.word	0x000070a0


	//   ....[14]....
        /*00ec*/ 	.word	0x00007100


	//   ....[15]....
        /*00f0*/ 	.word	0x00008080


	//   ....[16]....
        /*00f4*/ 	.word	0x000080e0


	//   ....[17]....
        /*00f8*/ 	.word	0x00008140


	//   ....[18]....
        /*00fc*/ 	.word	0x000081a0


	//   ....[19]....
        /*0100*/ 	.word	0x00008200


	//----- nvinfo : EIATTR_VRC_CTA_INIT_COUNT
	.align		4
.L_15926:
        /*0104*/ 	.byte	0x02, 0x4a
	.zero		1
	.zero		1


	//----- nvinfo : EIATTR_SYSCALL_OFFSETS
	.align		4
        /*0108*/ 	.byte	0x04, 0x46
        /*010a*/ 	.short	(.L_15928 - .L_15927)


	//   ....[0]....
.L_15927:
        /*010c*/ 	.word	0x000001a0


	//----- nvinfo : EIATTR_EXIT_INSTR_OFFSETS
	.align		4
.L_15928:
        /*0110*/ 	.byte	0x04, 0x1c
        /*0112*/ 	.short	(.L_15930 - .L_15929)


	//   ....[0]....
.L_15929:
        /*0114*/ 	.word	0x00000230


	//   ....[1]....
        /*0118*/ 	.word	0x00006ef0


	//----- nvinfo : EIATTR_CRS_STACK_SIZE
	.align		4
.L_15930:
        /*011c*/ 	.byte	0x04, 0x1e
        /*011e*/ 	.short	(.L_15932 - .L_15931)
.L_15931:
        /*0120*/ 	.word	0x00000000


	//----- nvinfo : EIATTR_CBANK_PARAM_SIZE
	.align		4
.L_15932:
        /*0124*/ 	.byte	0x03, 0x19
        /*0126*/ 	.short	0x0078


	//----- nvinfo : EIATTR_PARAM_CBANK
	.align		4
        /*0128*/ 	.byte	0x04, 0x0a
        /*012a*/ 	.short	(.L_15934 - .L_15933)
	.align		4
.L_15933:
        /*012c*/ 	.word	index@(.nv.constant0._Z15SoftmaxWarpImplI22BroadcastScaleMaskLoadIffbLm2EiE11DirectStoreIffEfLi2ELi24ELi32ELi1ELb1EL9Algorithm0EEvT_T0_ll)
        /*0130*/ 	.short	0x0380
        /*0132*/ 	.short	0x0078


	//----- nvinfo : EIATTR_SW_WAR
	.align		4
.L_15934:
        /*0134*/ 	.byte	0x04, 0x36
        /*0136*/ 	.short	(.L_15936 - .L_15935)
.L_15935:
        /*0138*/ 	.word	0x00000008
.L_15936:


//--------------------- .nv.info._Z15SoftmaxWarpImplI22BroadcastScaleMaskLoadIffbLm2EiE11DirectStoreIffEfLi2ELi24ELi32ELi1ELb0EL9Algorithm0EEvT_T0_ll --------------------------
	.section	.nv.info._Z15SoftmaxWarpImplI22BroadcastScaleMaskLoadIffbLm2EiE11DirectStoreIffEfLi2ELi24ELi32ELi1ELb0EL9Algorithm0EEvT_T0_ll,"",@"SHT_CUDA_INFO"
	.sectionflags	@""
	.align	4


	//----- nvinfo : EIATTR_CUDA_API_VERSION
	.align		4
        /*0000*/ 	.byte	0x04, 0x37
        /*0002*/ 	.short	(.L_15938 - .L_15937)
.L_15937:
        /*0004*/ 	.word	0x00000082


	//----- nvinfo : EIATTR_KPARAM_INFO
	.align		4
.L_15938:
        /*0008*/ 	.byte	0x04, 0x17
        /*000a*/ 	.short	(.L_15940 - .L_15939)
.L_15939:
        /*000c*/ 	.word	0x00000000
        /*0010*/ 	.short	0x0003
        /*0012*/ 	.short	0x0070
        /*0014*/ 	.byte	0x00, 0xf0, 0x21, 0x00


	//----- nvinfo : EIATTR_KPARAM_INFO
	.align		4
.L_15940:
        /*0018*/ 	.byte	0x04, 0x17
        /*001a*/ 	.short	(.L_15942 - .L_15941)
.L_15941:
        /*001c*/ 	.word	0x00000000
        /*0020*/ 	.short	0x0002
        /*0022*/ 	.short	0x0068
        /*0024*/ 	.byte	0x00, 0xf0, 0x21, 0x00


	//----- nvinfo : EIATTR_KPARAM_INFO
	.align		4
.L_15942:
        /*0028*/ 	.byte	0x04, 0x17
        /*002a*/ 	.short	(.L_15944 - .L_15943)
.L_15943:
        /*002c*/ 	.word	0x00000000
        /*0030*/ 	.short	0x0001
        /*0032*/ 	.short	0x0058
        /*0034*/ 	.byte	0x00, 0xf0, 0x41, 0x00


	//----- nvinfo : EIATTR_KPARAM_INFO
	.align		4
.L_15944:
        /*0038*/ 	.byte	0x04, 0x17
        /*003a*/ 	.short	(.L_15946 - .L_15945)
.L_15945:
        /*003c*/ 	.word	0x00000000
        /*0040*/ 	.short	0x0000
        /*0042*/ 	.short	0x0000
        /*0044*/ 	.byte	0x00, 0xf0, 0x61, 0x01


	//----- nvinfo : EIATTR_SPARSE_MMA_MASK
	.align		4
.L_15946:
        /*0048*/ 	.byte	0x03, 0x50
        /*004a*/ 	.short	0x0000


	//----- nvinfo : EIATTR_MAXREG_COUNT
	.align		4
        /*004c*/ 	.byte	0x03, 0x1b
        /*004e*/ 	.short	0x00ff


	//----- nvinfo : EIATTR_EXTERNS
	.align		4
        /*0050*/ 	.byte	0x04, 0x0f
        /*0052*/ 	.short	(.L_15948 - .L_15947)


	//   ....[0]....
	.align		4
.L_15947:
        /*0054*/ 	.word	index@(__assertfail)


	//----- nvinfo : EIATTR_MERCURY_ISA_VERSION
	.align		4
.L_15948:
        /*0058*/ 	.byte	0x03, 0x5f
        /*005a*/ 	.short	0x0101


	//----- nvinfo : EIATTR_COOP_GROUP_MASK_REGIDS
	.align		4
        /*005c*/ 	.byte	0x04, 0x29
        /*005e*/ 	.short	(.L_15950 - .L_15949)


	//   ....[0]....
.L_15949:
        /*0060*/ 	.word	0xffffffff


	//   ....[1]....
        /*0064*/ 	.word	0xffffffff


	//   ....[2]....
        /*0068*/ 	.word	0xffffffff


	//   ....[3]....
        /*006c*/ 	.word	0xffffffff


	//   ....[4]....
        /*0070*/ 	.word	0xffffffff


	//   ....[5]....
        /*0074*/ 	.word	0xffffffff


	//   ....[6]....
        /*0078*/ 	.word	0xffffffff


	//   ....[7]....
        /*007c*/ 	.word	0xffffffff


	//   ....[8]....
        /*0080*/ 	.word	0xffffffff


	//   ....[9]....
        /*0084*/ 	.word	0xffffffff


	//   ....[10]....
        /*0088*/ 	.word	0x0500000f


	//   ....[11]....
        /*008c*/ 	.word	0x0500000f


	//   ....[12]....
        /*0090*/ 	.word	0x0500000f


	//   ....[13]....
        /*0094*/ 	.word	0x0500000f


	//   ....[14]....
        /*0098*/ 	.word	0x0500000f


	//   ....[15]....
        /*009c*/ 	.word	0x0500000f


	//   ....[16]....
        /*00a0*/ 	.word	0x0500000f


	//   ....[17]....
        /*00a4*/ 	.word	0x0500000f


	//   ....[18]....
        /*00a8*/ 	.word	0x0500000f


	//   ....[19]....
        /*00ac*/ 	.word	0x0500000f


	//----- nvinfo : EIATTR_COOP_GROUP_INSTR_OFFSETS
	.align		4
.L_15950:
        /*00b0*/ 	.byte	0x04, 0x28
        /*00b2*/ 	.short	(.L_15952 - .L_15951)


	//   ....[0]....
.L_15951:
        /*00b4*/ 	.word	0x00002350


	//   ....[1]....
        /*00b8*/ 	.word	0x00002390


	//   ....[2]....
        /*00bc*/ 	.word	0x000023b0


	//   ....[3]....
        /*00c0*/ 	.word	0x000023d0


	//   ....[4]....
        /*00c4*/ 	.word	0x000023f0


	//   ....[5]....
        /*00c8*/ 	.word	0x00003310


	//   ....[6]....
        /*00cc*/ 	.word	0x00003330


	//   ....[7]....
        /*00d0*/ 	.word	0x00003350


	//   ....[8]....
        /*00d4*/ 	.word	0x00003370


	//   ....[9]....
        /*00d8*/ 	.word	0x00003390


	//   ....[10]....
        /*00dc*/ 	.word	0x00005360


	//   ....[11]....
        /*00e0*/ 	.word	0x00005400


	//   ....[12]....
        /*00e4*/ 	.word	0x00005460


	//   ....[13]....
        /*00e8*/ 	.word	0x000054c0


	//   ....[14]....
        /*00ec*/ 	.word	0x00005520


	//   ....[15]....
        /*00f0*/ 	.word	0x00006490


	//   ....[16]....
        /*00f4*/ 	.word	0x000064f0


	//   ....[17]....
        /*00f8*/ 	.word	0x00006550


	//   ....[18]....
        /*00fc*/ 	.word	0x000065b0


	//   ....[19]....
        /*0100*/ 	.word	0x00006610


	//----- nvinfo : EIATTR_VRC_CTA_INIT_COUNT
	.align		4
.L_15952:
        /*0104*/ 	.byte	0x02, 0x4a
	.zero		1
	.zero		1


	//----- nvinfo : EIATTR_SYSCALL_OFFSETS
	.align		4
        /*0108*/ 	.byte	0x04, 0x46
        /*010a*/ 	.short	(.L_15954 - .L_15953)


	//   ....[0]....
.L_15953:
        /*010c*/ 	.word	0x00000190


	//----- nvinfo : EIATTR_EXIT_INSTR_OFFSETS
	.align		4
.L_15954:
        /*0110*/ 	.byte	0x04, 0x1c
        /*0112*/ 	.short	(.L_15956 - .L_15955)


	//   ....[0]....
.L_15955:
        /*0114*/ 	.word	0x00000220


	//   ....[1]....
        /*0118*/ 	.word	0x00005300


	//----- nvinfo : EIATTR_CRS_STACK_SIZE
	.align		4
.L_15956:
        /*011c*/ 	.byte	0x04, 0x1e
        /*011e*/ 	.short	(.L_15958 - .L_15957)
.L_15957:
        /*0120*/ 	.word	0x00000000


	//----- nvinfo : EIATTR_CBANK_PARAM_SIZE
	.align		4
.L_15958:
        /*0124*/ 	.byte	0x03, 0x19
        /*0126*/ 	.short	0x0078


	//----- nvinfo : EIATTR_PARAM_CBANK
	.align		4
        /*0128*/ 	.byte	0x04, 0x0a
        /*012a*/ 	.short	(.L_15960 - .L_15959)
	.align		4
.L_15959:
        /*012c*/ 	.word	index@(.nv.constant0._Z15SoftmaxWarpImplI22BroadcastScaleMaskLoadIffbLm2EiE11DirectStoreIffEfLi2ELi24ELi32ELi1ELb0EL9Algorithm0EEvT_T0_ll)
        /*0130*/ 	.short	0x0380
        /*0132*/ 	.short	0x0078


	//----- nvinfo : EIATTR_SW_WAR
	.align		4
.L_15960:
        /*0134*/ 	.byte	0x04, 0x36
        /*0136*/ 	.short	(.L_15962 - .L_15961)
.L_15961:
        /*0138*/ 	.word	0x00000008
.L_15962:


//--------------------- .nv.info._Z15SoftmaxWarpImplI22BroadcastScaleMaskLoadIffbLm2EiE11DirectStoreIffEfLi2ELi22ELi32ELi1ELb1EL9Algorithm0EEvT_T0_ll --------------------------
	.section	.nv.info._Z15SoftmaxWarpImplI22BroadcastScaleMaskLoadIffbLm2EiE11DirectStoreIffEfLi2ELi22ELi32ELi1ELb1EL9Algorithm0EEvT_T0_ll,"",@"SHT_CUDA_INFO"
	.sectionflags	@""
	.align	4


	//----- nvinfo : EIATTR_CUDA_API_VERSION
	.align		4
        /*0000*/ 	.byte	0x04, 0x37
        /*0002*/ 	.short	(.L_15964 - .L_15963)
.L_15963:
        /*0004*/ 	.word	0x00000082


	//----- nvinfo : EIATTR_KPARAM_INFO
	.align		4
.L_15964:
        /*0008*/ 	.byte	0x04, 0x17
        /*000a*/ 	.short	(.L_15966 - .L_15965)
.L_15965:
        /*000c*/ 	.word	0x00000000
        /*0010*/ 	.short	0x0003
        /*0012*/ 	.short	0x0070
        /*0014*/ 	.byte	0x00, 0xf0, 0x21, 0x00


	//----- nvinfo : EIATTR_KPARAM_INFO
	.align		4
.L_15966:
        /*0018*/ 	.byte	0x04, 0x17
        /*001a*/ 	.short	(.L_15968 - .L_15967)
.L_15967:
        /*001c*/ 	.word	0x00000000
        /*0020*/ 	.short	0x0002
        /*0022*/ 	.short	0x0068
        /*0024*/ 	.byte	0x00, 0xf0, 0x21, 0x00


	//----- nvinfo : EIATTR_KPARAM_INFO
	.align		4
.L_15968:
        /*0028*/ 	.byte	0x04, 0x17
        /*002a*/ 	.short	(.L_15970 - .L_15969)
.L_15969:
        /*002c*/ 	.word	0x00000000
        /*0030*/ 	.short	0x0001
        /*0032*/ 	.short	0x0058
        /*0034*/ 	.byte	0x00, 0xf0, 0x41, 0x00


	//----- nvinfo : EIATTR_KPARAM_INFO
	.align		4
.L_15970:
        /*0038*/ 	.byte	0x04, 0x17
        /*003a*/ 	.short	(.L_15972 - .L_15971)
.L_15971:
        /*003c*/ 	.word	0x00000000
        /*0040*/ 	.short	0x0000
        /*0042*/ 	.short	0x0000
        /*0044*/ 	.byte	0x00, 0xf0, 0x61, 0x01


	//----- nvinfo : EIATTR_SPARSE_MMA_MASK
	.align		4
.L_15972:
        /*0048*/ 	.byte	0x03, 0x50
        /*004a*/ 	.short	0x0000


	//----- nvinfo : EIATTR_MAXREG_COUNT
	.align		4
        /*004c*/ 	.byte	0x03, 0x1b
        /*004e*/ 	.short	0x00ff


	//----- nvinfo : EIATTR_EXTERNS
	.align		4
        /*0050*/ 	.byte	0x04, 0x0f
        /*0052*/ 	.short	(.L_15974 - .L_15973)


	//   ....[0]....
	.align		4
.L_15973:
        /*0054*/ 	.word	index@(__assertfail)


	//----- nvinfo : EIATTR_MERCURY_ISA_VERSION
	.align		4
.L_15974:
        /*0058*/ 	.byte	0x03, 0x5f
        /*005a*/ 	.short	0x0101


	//----- nvinfo : EIATTR_COOP_GROUP_MASK_REGIDS
	.align		4
        /*005c*/ 	.byte	0x04, 0x29
        /*005e*/ 	.short	(.L_15976 - .L_15975)


	//   ....[0]....
.L_15975:
        /*0060*/ 	.word	0xffffffff


	//   ....[1]....
        /*0064*/ 	.word	0xffffffff


	//   ....[2]....
        /*0068*/ 	.word	0xffffffff


	//   ....[3]....
        /*006c*/ 	.word	0xffffffff


	//   ....[4]....
        /*0070*/ 	.word	0xffffffff


	//   ....[5]....
        /*0074*/ 	.word	0xffffffff


	//   ....[6]....
        /*0078*/ 	.word	0xffffffff


	//   ....[7]....
        /*007c*/ 	.word	0xffffffff


	//   ....[8]....
        /*0080*/ 	.word	0xffffffff


	//   ....[9]....
        /*0084*/ 	.word	0xffffffff


	//   ....[10]....
        /*0088*/ 	.word	0x0500000f


	//   ....[11]....
        /*008c*/ 	.word	0x0500000f


	//   ....[12]....
        /*0090*/ 	.word	0x0500000f


	//   ....[13]....
        /*0094*/ 	.word	0x0500000f


	//   ....[14]....
        /*0098*/ 	.word	0x0500000f


	//   ....[15]....
        /*009c*/ 	.word	0x0500000f


	//   ....[16]....
        /*00a0*/ 	.word	0x0500000f


	//   ....[17]....
        /*00a4*/ 	.word	0x0500000f


	//   ....[18]....
        /*00a8*/ 	.word	0x0500000f


	//   ....[19]....
        /*00ac*/ 	.word	0x0500000f


	//----- nvinfo : EIATTR_COOP_GROUP_INSTR_OFFSETS
	.align		4
.L_15976:
        /*00b0*/ 	.byte	0x04, 0x28
        /*00b2*/ 	.short	(.L_15978 - .L_15977)


	//   ....[0]....
.L_15977:
        /*00b4*/ 	.word	0x00003340


	//   ....[1]....
        /*00b8*/ 	.word	0x00003370


	//   ....[2]....
        /*00bc*/ 	.word	0x00003390


	//   ....[3]....
        /*00c0*/ 	.word	0x000033b0


	//   ....[4]....
        /*00c4*/ 	.word	0x000033d0


	//   ....[5]....
        /*00c8*/ 	.word	0x000041c0


	//   ....[6]....
        /*00cc*/ 	.word	0x000041e0


	//   ....[7]....
        /*00d0*/ 	.word	0x00004200


	//   ....[8]....
        /*00d4*/ 	.word	0x00004220


	//   ....[9]....
        /*00d8*/ 	.word	0x00004240


	//   ....[10]....
        /*00dc*/ 	.word	0x00006630


	//   ....[11]....
        /*00e0*/ 	.word	0x000066d0


	//   ....[12]....
        /*00e4*/ 	.word	0x00006730


	//   ....[13]....
        /*00e8*/ 	.word	0x00006790


	//   ....[14]....
        /*00ec*/ 	.word	0x000067f0


	//   ....[15]....
        /*00f0*/ 	.word	0x00007620


	//   ....[16]....
        /*00f4*/ 	.word	0x00007680


	//   ....[17]....
        /*00f8*/ 	.word	0x000076e0


	//   ....[18]....
        /*00fc*/ 	.word	0x00007740


	//   ....[19]....
        /*0100*/ 	.word	0x000077a0


	//----- nvinfo : EIATTR_VRC_CTA_INIT_COUNT
	.align		4
.L_15978:
        /*0104*/ 	.byte	0x02, 0x4a
	.zero		1
	.zero		1


	//----- nvinfo : EIATTR_SYSCALL_OFFSETS
	.align		4
        /*0108*/ 	.byte	0x04, 0x46
        /*010a*/ 	.short	(.L_15980 - .L_15979)


	//   ....[0]....
.L_15979:
        /*010c*/ 	.word	0x000001a0


	//----- nvinfo : EIATTR_EXIT_INSTR_OFFSETS
	.align		4
.L_15980:
        /*0110*/ 	.byte	0x04, 0x1c
        /*0112*/ 	.short	(.L_15982 - .L_15981)


	//   ....[0]....
.L_15981:
        /*0114*/ 	.word	0x00000230


	//   ....[1]....
        /*0118*/ 	.word	0x000065d0


	//----- nvinfo : EIATTR_CRS_STACK_SIZE
	.align		4
.L_15982:
        /*011c*/ 	.byte	0x04, 0x1e
        /*011e*/ 	.short	(.L_15984 - .L_15983)
.L_15983:
        /*0120*/ 	.word	0x00000000


	//----- nvinfo : EIATTR_CBANK_PARAM_SIZE
	.align		4
.L_15984:
        /*0124*/ 	.byte	0x03, 0x19
        /*0126*/ 	.short	0x0078


	//----- nvinfo : EIATTR_PARAM_CBANK
	.align		4
        /*0128*/ 	.byte	0x04, 0x0a
        /*012a*/ 	.short	(.L_15986 - .L_15985)
	.align		4
.L_15985:
        /*012c*/ 	.word	index@(.nv.constant0._Z15SoftmaxWarpImplI22BroadcastScaleMaskLoadIffbLm2EiE11DirectStoreIffEfLi2ELi22ELi32ELi1ELb1EL9Algorithm0EEvT_T0_ll)
        /*0130*/ 	.short	0x0380
        /*0132*/ 	.short	0x0078


	//----- nvinfo : EIATTR_SW_WAR
	.align		4
.L_15986:
        /*0134*/ 	.byte	0x04, 0x36
        /*0136*/ 	.short	(.L_15988 - .L_15987)
.L_15987:
        /*0138*/ 	.word	0x00000008
.L_15988:


//--------------------- .nv.info._Z15SoftmaxWarpImplI22BroadcastScaleMaskLoadIffbLm2EiE11DirectStoreIffEfLi2ELi22ELi32ELi1ELb0EL9Algorithm0EEvT_T0_ll --------------------------
	.section	.nv.info._Z15SoftmaxWarpImplI22BroadcastScaleMaskLoadIffbLm2EiE11DirectStoreIffEfLi2ELi22ELi32ELi1ELb0EL9Algorithm0EEvT_T0_ll,"",@"SHT_CUDA_INFO"
	.sectionflags	@""
	.align	4


	//----- nvinfo : EIATTR_CUDA_API_VERSION
	.align		4
        /*0000*/ 	.byte	0x04, 0x37
        /*0002*/ 	.short	(.L_15990 - .L_15989)
.L_15989:
        /*0004*/ 	.word	0x00000082


	//----- nvinfo : EIATTR_KPARAM_INFO
	.align		4
.L_15990:
        /*0008*/ 	.byte	0x04, 0x17
        /*000a*/ 	.short	(.L_15992 - .L_15991)
.L_15991:
        /*000c*/ 	.word	0x00000000
        /*0010*/ 	.short	0x0003
        /*0012*/ 	.short	0x0070
        /*0014*/ 	.byte	0x00, 0xf0, 0x21, 0x00


	//----- nvinfo : EIATTR_KPARAM_INFO
	.align		4
.L_15992:
        /*0018*/ 	.byte	0x04, 0x17
        /*001a*/ 	.short	(.L_15994 - .L_15993)
.L_15993:
        /*001c*/ 	.word	0x00000000
        /*0020*/ 	.short	0x0002
        /*0022*/ 	.short	0x0068
        /*0024*/ 	.byte	0x00, 0xf0, 0x21, 0x00


	//----- nvinfo : EIATTR_KPARAM_INFO
	.align		4
.L_15994:
        /*0028*/ 	.byte	0x04, 0x17
        /*002a*/ 	.short	(.L_15996 - .L_15995)
.L_15995:
        /*002c*/ 	.word	0x00000000
        /*0030*/ 	.short	0x0001
        /*0032*/ 	.short	0x0058
        /*0034*/ 	.byte	0x00, 0xf0, 0x41, 0x00


	//----- nvinfo : EIATTR_KPARAM_INFO
	.align		4
.L_15996:
        /*0038*/ 	.byte	0x04, 0x17
        /*003a*/ 	.short	(.L_15998 - .L_15997)
.L_15997:
        /*003c*/ 	.word	0x00000000
        /*0040*/ 	.short	0x0000
        /*0042*/ 	.short	0x0000
        /*0044*/ 	.byte	0x00, 0xf0, 0x61, 0x01


	//----- nvinfo : EIATTR_SPARSE_MMA_MASK
	.align		4
.L_15998:
        /*0048*/ 	.byte	0x03, 0x50
        /*004a*/ 	.short	0x0000


	//----- nvinfo : EIATTR_MAXREG_COUNT
	.align		4
        /*004c*/ 	.byte	0x03, 0x1b
        /*004e*/ 	.short	0x00ff


	//----- nvinfo : EIATTR_EXTERNS
	.align		4
        /*0050*/ 	.byte	0x04, 0x0f
        /*0052*/ 	.short	(.L_16000 - .L_15999)


	//   ....[0]....
	.align		4
.L_15999:
        /*0054*/ 	.word	index@(__assertfail)


	//----- nvinfo : EIATTR_MERCURY_ISA_VERSION
	.align		4
.L_16000:
        /*0058*/ 	.byte	0x03, 0x5f
        /*005a*/ 	.short	0x0101


	//----- nvinfo : EIATTR_COOP_GROUP_MASK_REGIDS
	.align		4
        /*005c*/ 	.byte	0x04, 0x29
        /*005e*/ 	.short	(.L_16002 - .L_16001)


	//   ....[0]....
.L_16001:
        /*0060*/ 	.word	0xffffffff


	//   ....[1]....
        /*0064*/ 	.word	0xffffffff


	//   ....[2]....
        /*0068*/ 	.word	0xffffffff


	//   ....[3]....
        /*006c*/ 	.word	0xffffffff


	//   ....[4]....
        /*0070*/ 	.word	0xffffffff


	//   ....[5]....
        /*0074*/ 	.word	0xffffffff


	//   ....[6]....
        /*0078*/ 	.word	0xffffffff


	//   ....[7]....
        /*007c*/ 	.word	0xffffffff


	//   ....[8]....
        /*0080*/ 	.word	0xffffffff


	//   ....[9]....
        /*0084*/ 	.word	0xffffffff


	//   ....[10]....
        /*0088*/ 	.word	0x0500000f


	//   ....[11]....
        /*008c*/ 	.word	0x0500000f


	//   ....[12]....
        /*0090*/ 	.word	0x0500000f


	//   ....[13]....
        /*0094*/ 	.word	0x0500000f


	//   ....[14]....
        /*0098*/ 	.word	0x0500000f


	//   ....[15]....
        /*009c*/ 	.word	0x0500000f


	//   ....[16]....
        /*00a0*/ 	.word	0x0500000f


	//   ....[17]....
        /*00a4*/ 	.word	0x0500000f


	//   ....[18]....
        /*00a8*/ 	.word	0x0500000f


	//   ....[19]....
        /*00ac*/ 	.word	0x0500000f


	//----- nvinfo : EIATTR_COOP_GROUP_INSTR_OFFSETS
	.align		4
.L_16002:
        /*00b0*/ 	.byte	0x04, 0x28
        /*00b2*/ 	.short	(.L_16004 - .L_16003)


	//   ....[0]....
.L_16003:
        /*00b4*/ 	.word	0x000020a0


	//   ....[1]....
        /*00b8*/ 	.word	0x000020d0


	//   ....[2]....
        /*00bc*/ 	.word	0x000020f0


	//   ....[3]....
        /*00c0*/ 	.word	0x00002110


	//   ....[4]....
        /*00c4*/ 	.word	0x00002130


	//   ....[5]....
        /*00c8*/ 	.word	0x00002f20


	//   ....[6]....
        /*00cc*/ 	.word	0x00002f40


	//   ....[7]....
        /*00d0*/ 	.word	0x00002f60


	//   ....[8]....
        /*00d4*/ 	.word	0x00002f80


	//   ....[9]....
        /*00d8*/ 	.word	0x00002fa0


	//   ....[10]....
        /*00dc*/ 	.word	0x00004cc0


	//   ....[11]....
        /*00e0*/ 	.word	0x00004d60


	//   ....[12]....
        /*00e4*/ 	.word	0x00004dc0


	//   ....[13]....
        /*00e8*/ 	.word	0x00004e20


	//   ....[14]....
        /*00ec*/ 	.word	0x00004e80


	//   ....[15]....
        /*00f0*/ 	.word	0x00005cb0


	//   ....[16]....
        /*00f4*/ 	.word	0x00005d10


	//   ....[17]....
        /*00f8*/ 	.word	0x00005d70


	//   ....[18]....
        /*00fc*/ 	.word	0x00005dd0


	//   ....[19]....
        /*0100*/ 	.word	0x00005e30


	//----- nvinfo : EIATTR_VRC_CTA_INIT_COUNT
	.align		4
.L_16004:
        /*0104*/ 	.byte	0x02, 0x4a
	.zero		1
	.zero		1


	//----- nvinfo : EIATTR_SYSCALL_OFFSETS
	.align		4
        /*0108*/ 	.byte	0x04, 0x46
        /*010a*/ 	.short	(.L_16006 - .L_16005)


	//   ....[0]....
.L_16005:
        /*010c*/ 	.word	0x00000190


	//----- nvinfo : EIATTR_EXIT_INSTR_OFFSETS
	.align		4
.L_16006:
        /*0110*/ 	.byte	0x04, 0x1c
        /*0112*/ 	.short	(.L_16008 - .L_16007)


	//   ....[0]....
.L_16007:
        /*0114*/ 	.word	0x00000240


	//   ....[1]....
        /*0118*/ 	.word	0x00004c60


	//----- nvinfo : EIATTR_CRS_STACK_SIZE
	.align		4
.L_16008:
        /*011c*/ 	.byte	0x04, 0x1e
        /*011e*/ 	.short	(.L_16010 - .L_16009)
.L_16009:
        /*0120*/ 	.word	0x00000000


	//----- nvinfo : EIATTR_CBANK_PARAM_SIZE
	.align		4
.L_16010:
        /*0124*/ 	.byte	0x03, 0x19
        /*0126*/ 	.short	0x0078


	//----- nvinfo : EIATTR_PARAM_CBANK
	.align		4
        /*0128*/ 	.byte	0x04, 0x0a
        /*012a*/ 	.short	(.L_16012 - .L_16011)
	.align		4
.L_16011:
        /*012c*/ 	.word	index@(.nv.constant0._Z15SoftmaxWarpImplI22BroadcastScaleMaskLoadIffbLm2EiE11DirectStoreIffEfLi2ELi22ELi32ELi1ELb0EL9Algorithm0EEvT_T0_ll)
        /*0130*/ 	.short	0x0380
        /*0132*/ 	.short	0x0078


	//----- nvinfo : EIATTR_SW_WAR
	.align		4
.L_16012:
        /*0134*/ 	.byte	0x04, 0x36
        /*0136*/ 	.short	(.L_16014 - .L_16013)
.L_16013:
        /*0138*/ 	.word	0x00000008
.L_16014:


//--------------------- .nv.info._Z15SoftmaxWarpImplI22BroadcastScaleMaskLoadIffbLm2EiE11DirectStoreIffEfLi2ELi20ELi32ELi1ELb1EL9Algorithm0EEvT_T0_ll --------------------------
	.section	.nv.info._Z15SoftmaxWarpImplI22BroadcastScaleMaskLoadIffbLm2EiE11DirectStoreIffEfLi2ELi20ELi32ELi1ELb1EL9Algorithm0EEvT_T0_ll,"",@"SHT_CUDA_INFO"
	.sectionflags	@""
	.align	4


	//----- nvinfo : EIATTR_CUDA_API_VERSION
	.align		4
        /*0000*/ 	.byte	0x04, 0x37
        /*0002*/ 	.short	(.L_16016 - .L_16015)
.L_16015:
        /*0004*/ 	.word	0x00000082


	//----- nvinfo : EIATTR_KPARAM_INFO
	.align		4
.L_16016:
        /*0008*/ 	.byte	0x04, 0x17
        /*000a*/ 	.short	(.L_16018 - .L_16017)
.L_16017:
        /*000c*/ 	.word	0x00000000
        /*0010*/ 	.short	0x0003
        /*0012*/ 	.short	0x0070
        /*0014*/ 	.byte	0x00, 0xf0, 0x21, 0x00


	//----- nvinfo : EIATTR_KPARAM_INFO
	.align		4
.L_16018:
        /*0018*/ 	.byte	0x04, 0x17
        /*001a*/ 	.short	(.L_16020 - .L_16019)
.L_16019:
        /*001c*/ 	.word	0x00000000
        /*0020*/ 	.short	0x0002
        /*0022*/ 	.short	0x0068
        /*0024*/ 	.byte	0x00, 0xf0, 0x21, 0x00


	//----- nvinfo : EIATTR_KPARAM_INFO
	.align		4
.L_16020:
        /*0028*/ 	.byte	0x04, 0x17
        /*002a*/ 	.short	(.L_16022 - .L_16021)
.L_16021:
        /*002c*/ 	.word	0x00000000
        /*0030*/ 	.short	0x0001
        /*0032*/ 	.short	0x0058
        /*0034*/ 	.byte	0x00, 0xf0, 0x41, 0x00


	//----- nvinfo : EIATTR_KPARAM_INFO
	.align		4
.L_16022:
        /*0038*/ 	.byte	0x04, 0x17
        /*003a*/ 	.short	(.L_16024 - .L_16023)
.L_16023:
        /*003c*/ 	.word	0x00000000
        /*0040*/ 	.short	0x0000
        /*0042*/ 	.short	0x0000
        /*0044*/ 	.byte	0x00, 0xf0, 0x61, 0x01


	//----- nvinfo : EIATTR_SPARSE_MMA_MASK
	.align		4
.L_16024:
        /*0048*/ 	.byte	0x03, 0x50
        /*004a*/ 	.short	0x0000


	//----- nvinfo : EIATTR_MAXREG_COUNT
	.align		4
        /*004c*/ 	.byte	0x03, 0x1b
        /*004e*/ 	.short	0x00ff


	//----- nvinfo : EIATTR_EXTERNS
	.align		4
        /*0050*/ 	.byte	0x04, 0x0f
        /*0052*/ 	.short	(.L_16026 - .L_16025)


	//   ....[0]....
	.align		4
.L_16025:
        /*0054*/ 	.word	index@(__assertfail)


	//----- nvinfo : EIATTR_MERCURY_ISA_VERSION
	.align		4
.L_16026:
        /*0058*/ 	.byte	0x03, 0x5f
        /*005a*/ 	.short	0x0101


	//----- nvinfo : EIATTR_COOP_GROUP_MASK_REGIDS
	.align		4
        /*005c*/ 	.byte	0x04, 0x29
        /*005e*/ 	.short	(.L_16028 - .L_16027)


	//   ....[0]....
.L_16027:
        /*0060*/ 	.word	0xffffffff


	//   ....[1]....
        /*0064*/ 	.word	0xffffffff


	//   ....[2]....
        /*0068*/ 	.word	0xffffffff


	//   ....[3]....
        /*006c*/ 	.word	0xffffffff


	//   ....[4]....
        /*0070*/ 	.word	0xffffffff


	//   ....[5]....
        /*0074*/ 	.word	0xffffffff


	//   ....[6]....
        /*0078*/ 	.word	0xffffffff


	//   ....[7]....
        /*007c*/ 	.word	0xffffffff


	//   ....[8]....
        /*0080*/ 	.word	0xffffffff


	//   ....[9]....
        /*0084*/ 	.word	0xffffffff


	//   ....[10]....
        /*0088*/ 	.word	0x0500000f


	//   ....[11]....
        /*008c*/ 	.word	0x0500000f


	//   ....[12]....
        /*0090*/ 	.word	0x0500000f


	//   ....[13]....
        /*0094*/ 	.word	0x0500000f


	//   ....[14]....
        /*0098*/ 	.word	0x0500000f


	//   ....[15]....
        /*009c*/ 	.word	0x0500000f


	//   ....[16]....
        /*00a0*/ 	.word	0x0500000f


	//   ....[17]....
        /*00a4*/ 	.word	0x0500000f


	//   ....[18]....
        /*00a8*/ 	.word	0x0500000f


	//   ....[19]....
        /*00ac*/ 	.word	0x0500000f


	//----- nvinfo : EIATTR_COOP_GROUP_INSTR_OFFSETS
	.align		4
.L_16028:
        /*00b0*/ 	.byte	0x04, 0x28
        /*00b2*/ 	.short	(.L_16030 - .L_16029)


	//   ....[0]....
.L_16029:
        /*00b4*/ 	.word	0x00002ee0


	//   ....[1]....
        /*00b8*/ 	.word	0x00002f20


	//   ....[2]....
        /*00bc*/ 	.word	0x00002f40


	//   ....[3]....
        /*00c0*/ 	.word	0x00002f60


	//   ....[4]....
        /*00c4*/ 	.word	0x00002f80


	//   ....[5]....
        /*00c8*/ 	.word	0x00003c20


	//   ....[6]....
        /*00cc*/ 	.word	0x00003c40


	//   ....[7]....
        /*00d0*/ 	.word	0x00003c60


	//   ....[8]....
        /*00d4*/ 	.word	0x00003c80


	//   ....[9]....
        /*00d8*/ 	.word	0x00003ca0


	//   ....[10]....
        /*00dc*/ 	.word	0x00005d70


	//   ....[11]....
        /*00e0*/ 	.word	0x00005e00


	//   ....[12]....
        /*00e4*/ 	.word	0x00005e60


	//   ....[13]....
        /*00e8*/ 	.word	0x00005ec0


	//   ....[14]....
        /*00ec*/ 	.word	0x00005f20


	//   ....[15]....
        /*00f0*/ 	.word	0x00006c20


	//   ....[16]....
        /*00f4*/ 	.word	0x00006c80


	//   ....[17]....
        /*00f8*/ 	.word	0x00006ce0


	//   ....[18]....
        /*00fc*/ 	.word	0x00006d40


	//   ....[19]....
        /*0100*/ 	.word	0x00006da0


	//----- nvinfo : EIATTR_VRC_CTA_INIT_COUNT
	.align		4
.L_16030:
        /*0104*/ 	.byte	0x02, 0x4a
	.zero		1
	.zero		1


	//----- nvinfo : EIATTR_SYSCALL_OFFSETS
	.align		4
        /*0108*/ 	.byte	0x04, 0x46
        /*010a*/ 	.short	(.L_16032 - .L_16031)


	//   ....[0]....
.L_16031:
        /*010c*/ 	.word	0x000001a0


	//----- nvinfo : EIATTR_EXIT_INSTR_OFFSETS
	.align		4
.L_16032:
        /*0110*/ 	.byte	0x04, 0x1c
        /*0112*/ 	.short	(.L_16034 - .L_16033)


	//   ....[0]....
.L_16033:
        /*0114*/ 	.word	0x00000230


	//   ....[1]....
        /*0118*/ 	.word	0x00005d10


	//----- nvinfo : EIATTR_CRS_STACK_SIZE
	.align		4
.L_16034:
        /*011c*/ 	.byte	0x04, 0x1e
        /*011e*/ 	.short	(.L_16036 - .L_16035)
.L_16035:
        /*0120*/ 	.word	0x00000000


	//----- nvinfo : EIATTR_CBANK_PARAM_SIZE
	.align		4
.L_16036:
        /*0124*/ 	.byte	0x03, 0x19
        /*0126*/ 	.short	0x0078


	//----- nvinfo : EIATTR_PARAM_CBANK
	.align		4
        /*0128*/ 	.byte	0x04, 0x0a
        /*012a*/ 	.short	(.L_16038 - .L_16037)
	.align		4
.L_16037:
        /*012c*/ 	.word	index@(.nv.constant0._Z15SoftmaxWarpImplI22BroadcastScaleMaskLoadIffbLm2EiE11DirectStoreIffEfLi2ELi20ELi32ELi1ELb1EL9Algorithm0EEvT_T0_ll)
        /*0130*/ 	.short	0x0380
        /*0132*/ 	.short	0x0078


	//----- nvinfo : EIATTR_SW_WAR
	.align		4
.L_16038:
        /*0134*/ 	.byte	0x04, 0x36
        /*0136*/ 	.short	(.L_16040 - .L_16039)
.L_16039:
        /*0138*/ 	.word	0x00000008
.L_16040:


//--------------------- .nv.info._Z15SoftmaxWarpImplI22BroadcastScaleMaskLoadIffbLm2EiE11DirectStoreIffEfLi2ELi20ELi32ELi1ELb0EL9Algorithm0EEvT_T0_ll --------------------------
	.section	.nv.info._Z15SoftmaxWarpImplI22BroadcastScaleMaskLoadIffbLm2EiE11DirectStoreIffEfLi2ELi20ELi32ELi1ELb0EL9Algorithm0EEvT_T0_ll,"",@"SHT_CUDA_INFO"
	.sectionflags	@""
	.align	4


	//----- nvinfo : EIATTR_CUDA_API_VERSION
	.align		4
        /*0000*/ 	.byte	0x04, 0x37
        /*0002*/ 	.short	(.L_16042 - .L_16041)
.L_16041:
        /*0004*/ 	.word	0x00000082


	//----- nvinfo : EIATTR_KPARAM_INFO
	.align		4
.L_16042:
        /*0008*/ 	.byte	0x04, 0x17
        /*000a*/ 	.short	(.L_16044 - .L_16043)
.L_16043:
        /*000c*/ 	.word	0x00000000
        /*0010*/ 	.short	0x0003
        /*0012*/ 	.short	0x0070
        /*0014*/ 	.byte	0x00, 0xf0, 0x21, 0x00


	//----- nvinfo : EIATTR_KPARAM_INFO
	.align		4
.L_16044:
        /*0018*/ 	.byte	0x04, 0x17
        /*001a*/ 	.short	(.L_16046 - .L_16045)
.L_16045:
        /*001c*/ 	.word	0x00000000
        /*0020*/ 	.short	0x0002
        /*0022*/ 	.short	0x0068
        /*0024*/ 	.byte	0x00, 0xf0, 0x21, 0x00


	//----- nvinfo : EIATTR_KPARAM_INFO
	.align		4
.L_16046:
        /*0028*/ 	.byte	0x04, 0x17
        /*002a*/ 	.short	(.L_16048 - .L_16047)
.L_16047:
        /*002c*/ 	.word	0x00000000
        /*0030*/ 	.short	0x0001
        /*0032*/ 	.short	0x0058
        /*0034*/ 	.byte	0x00, 0xf0, 0x41, 0x00


	//----- nvinfo : EIATTR_KPARAM_INFO
	.align		4
.L_16048:
        /*0038*/ 	.byte	0x04, 0x17
        /*003a*/ 	.short	(.L_16050 - .L_16049)
.L_16049:
        /*003c*/ 	.word	0x00000000
        /*0040*/ 	.short	0x0000
        /*0042*/ 	.short	0x0000
        /*0044*/ 	.byte	0x00, 0xf0, 0x61, 0x01


	//----- nvinfo : EIATTR_SPARSE_MMA_MASK
	.align		4
.L_16050:
        /*0048*/ 	.byte	0x03, 0x50
        /*004a*/ 	.short	0x0000


	//----- nvinfo : EIATTR_MAXREG_COUNT
	.align		4
        /*004c*/ 	.byte	0x03, 0x1b
        /*004e*/ 	.short	0x00ff


	//----- nvinfo : EIATTR_EXTERNS
	.align		4
        /*0050*/ 	.byte	0x04, 0x0f
        /*0052*/ 	.short	(.L_16052 - .L_16051)


	//   ....[0]....
	.align		4
.L_16051:
        /*0054*/ 	.word	index@(__assertfail)


	//----- nvinfo : EIATTR_MERCURY_ISA_VERSION
	.align		4
.L_16052:
        /*0058*/ 	.byte	0x03, 0x5f
        /*005a*/ 	.short	0x0101


	//----- nvinfo : EIATTR_COOP_GROUP_MASK_REGIDS
	.align		4
        /*005c*/ 	.byte	0x04, 0x29
        /*005e*/ 	.short	(.L_16054 - .L_16053)


	//   ....[0]....
.L_16053:
        /*0060*/ 	.word	0xffffffff


	//   ....[1]....
        /*0064*/ 	.word	0xffffffff


	//   ....[2]....
        /*0068*/ 	.word	0xffffffff


	//   ....[3]....
        /*006c*/ 	.word	0xffffffff


	//   ....[4]....
        /*0070*/ 	.word	0xffffffff


	//   ....[5]....
        /*0074*/ 	.word	0xffffffff


	//   ....[6]....
        /*0078*/ 	.word	0xffffffff


	//   ....[7]....
        /*007c*/ 	.word	0xffffffff


	//   ....[8]....
        /*0080*/ 	.word	0xffffffff


	//   ....[9]....
        /*0084*/ 	.word	0xffffffff


	//   ....[10]....
        /*0088*/ 	.word	0x0500000f


	//   ....[11]....
        /*008c*/ 	.word	0x0500000f


	//   ....[12]....
        /*0090*/ 	.word	0x0500000f


	//   ....[13]....
        /*0094*/ 	.word	0x0500000f


	//   ....[14]....
        /*0098*/ 	.word	0x0500000f


	//   ....[15]....
        /*009c*/ 	.word	0x0500000f


	//   ....[16]....
        /*00a0*/ 	.word	0x0500000f


	//   ....[17]....
        /*00a4*/ 	.word	0x0500000f


	//   ....[18]....
        /*00a8*/ 	.word	0x0500000f


	//   ....[19]....
        /*00ac*/ 	.word	0x0500000f


	//----- nvinfo : EIATTR_COOP_GROUP_INSTR_OFFSETS
	.align		4
.L_16054:
        /*00b0*/ 	.byte	0x04, 0x28
        /*00b2*/ 	.short	(.L_16056 - .L_16055)


	//   ....[0]....
.L_16055:
        /*00b4*/ 	.word	0x00001e50


	//   ....[1]....
        /*00b8*/ 	.word	0x00001e90


	//   ....[2]....
        /*00bc*/ 	.word	0x00001eb0


	//   ....[3]....
        /*00c0*/ 	.word	0x00001ed0


	//   ....[4]....
        /*00c4*/ 	.word	0x00001ef0


	//   ....[5]....
        /*00c8*/ 	.word	0x00002b90


	//   ....[6]....
        /*00cc*/ 	.word	0x00002bb0


	//   ....[7]....
        /*00d0*/ 	.word	0x00002bd0


	//   ....[8]....
        /*00d4*/ 	.word	0x00002bf0


	//   ....[9]....
        /*00d8*/ 	.word	0x00002c10


	//   ....[10]....
        /*00dc*/ 	.word	0x000046b0


	//   ....[11]....
        /*00e0*/ 	.word	0x00004740


	//   ....[12]....
        /*00e4*/ 	.word	0x000047a0


	//   ....[13]....
        /*00e8*/ 	.word	0x00004800


	//   ....[14]....
        /*00ec*/ 	.word	0x00004860


	//   ....[15]....
        /*00f0*/ 	.word	0x00005560


	//   ....[16]....
        /*00f4*/ 	.word	0x000055c0


	//   ....[17]....
        /*00f8*/ 	.word	0x00005620


	//   ....[18]....
        /*00fc*/ 	.word	0x00005680


	//   ....[19]....
        /*0100*/ 	.word	0x000056e0


	//----- nvinfo : EIATTR_VRC_CTA_INIT_COUNT
	.align		4
.L_16056:
        /*0104*/ 	.byte	0x02, 0x4a
	.zero		1
	.zero		1


	//----- nvinfo : EIATTR_SYSCALL_OFFSETS
	.align		4
        /*0108*/ 	.byte	0x04, 0x46
        /*010a*/ 	.short	(.L_16058 - .L_16057)


	//   ....[0]....
.L_16057:
        /*010c*/ 	.word	0x00000190


	//----- nvinfo : EIATTR_EXIT_INSTR_OFFSETS
	.align		4
.L_16058:
        /*0110*/ 	.byte	0x04, 0x1c
        /*0112*/ 	.short	(.L_16060 - .L_16059)


	//   ....[0]....
.L_16059:
        /*0114*/ 	.word	0x00000240


	//   ....[1]....
        /*0118*/ 	.word	0x00004650


	//----- nvinfo : EIATTR_CRS_STACK_SIZE
	.align		4
.L_16060:
        /*011c*/ 	.byte	0x04, 0x1e
        /*011e*/ 	.short	(.L_16062 - .L_16061)
.L_16061:
        /*0120*/ 	.word	0x00000000


	//----- nvinfo : EIATTR_CBANK_PARAM_SIZE
	.align		4
.L_16062:
        /*0124*/ 	.byte	0x03, 0x19
        /*0126*/ 	.short	0x0078


	//----- nvinfo : EIATTR_PARAM_CBANK
	.align		4
        /*0128*/ 	.byte	0x04, 0x0a
        /*012a*/ 	.short	(.L_16064 - .L_16063)
	.align		4
.L_16063:
        /*012c*/ 	.word	index@(.nv.constant0._Z15SoftmaxWarpImplI22BroadcastScaleMaskLoadIffbLm2EiE11DirectStoreIffEfLi2ELi20ELi32ELi1ELb0EL9Algorithm0EEvT_T0_ll)
        /*0130*/ 	.short	0x0380
        /*0132*/ 	.short	0x0078


	//----- nvinfo : EIATTR_SW_WAR
	.align		4
.L_16064:
        /*0134*/ 	.byte	0x04, 0x36
        /*0136*/ 	.short	(.L_16066 - .L_16065)
.L_16065:
        /*0138*/ 	.word	0x00000008
.L_16066:


//--------------------- .nv.info._Z15SoftmaxWarpImplI22BroadcastScaleMaskLoadIffbLm2EiE11DirectStoreIffEfLi2ELi18ELi32ELi1ELb1EL9Algorithm0EEvT_T0_ll --------------------------
	.section	.nv.info._Z15SoftmaxWarpImplI22BroadcastScaleMaskLoadIffbLm2EiE11DirectStoreIffEfLi2ELi18ELi32ELi1ELb1EL9Algorithm0EEvT_T0_ll,"",@"SHT_CUDA_INFO"
	.sectionflags	@""
	.align	4


	//----- nvinfo : EIATTR_CUDA_API_VERSION
	.align		4
        /*0000*/ 	.byte	0x04, 0x37
        /*0002*/ 	.short	(.L_16068 - .L_16067)
.L_16067:
        /*0004*/ 	.word	0x00000082


	//----- nvinfo : EIATTR_KPARAM_INFO
	.align		4
.L_16068:
        /*0008*/ 	.byte	0x04, 0x17
        /*000a*/ 	.short	(.L_16070 - .L_16069)
.L_16069:
        /*000c*/ 	.word	0x00000000
        /*0010*/ 	.short	0x0003
        /*0012*/ 	.short	0x0070
        /*0014*/ 	.byte	0x00, 0xf0, 0x21, 0x00


	//----- nvinfo : EIATTR_KPARAM_INFO
	.align		4
.L_16070:
        /*0018*/ 	.byte	0x04, 0x17
        /*001a*/ 	.short	(.L_16072 - .L_16071)
.L_16071:
        /*001c*/ 	.word	0x00000000
        /*0020*/ 	.short	0x0002
        /*0022*/ 	.short	0x0068
        /*0024*/ 	.byte	0x00, 0xf0, 0x21, 0x00


	//----- nvinfo : EIATTR_KPARAM_INFO
	.align		4
.L_16072:
        /*0028*/ 	.byte	0x04, 0x17
        /*002a*/ 	.short	(.L_16074 - .L_16073)
.L_16073:
        /*002c*/ 	.word	0x00000000
        /*0030*/ 	.short	0x0001
        /*0032*/ 	.short	0x0058
        /*0034*/ 	.byte	0x00, 0xf0, 0x41, 0x00


	//----- nvinfo : EIATTR_KPARAM_INFO
	.align		4
.L_16074:
        /*0038*/ 	.byte	0x04, 0x17
        /*003a*/ 	.short	(.L_16076 - .L_16075)
.L_16075:
        /*003c*/ 	.word	0x00000000
        /*0040*/ 	.short	0x0000
        /*0042*/ 	.short	0x0000
        /*0044*/ 	.byte	0x00, 0xf0, 0x61, 0x01


	//----- nvinfo : EIATTR_SPARSE_MMA_MASK
	.align		4
.L_16076:
        /*0048*/ 	.byte	0x03, 0x50
        /*004a*/ 	.short	0x0000


	//----- nvinfo : EIATTR_MAXREG_COUNT
	.align		4
        /*004c*/ 	.byte	0x03, 0x1b
        /*004e*/ 	.short	0x00ff


	//----- nvinfo : EIATTR_EXTERNS
	.align		4
        /*0050*/ 	.byte	0x04, 0x0f
        /*0052*/ 	.short	(.L_16078 - .L_16077)


	//   ....[0]....
	.align		4
.L_16077:
        /*0054*/ 	.word	index@(__assertfail)


	//----- nvinfo : EIATTR_MERCURY_ISA_VERSION
	.align		4
.L_16078:
        /*0058*/ 	.byte	0x03, 0x5f
        /*005a*/ 	.short	0x0101


	//----- nvinfo : EIATTR_COOP_GROUP_MASK_REGIDS
	.align		4
        /*005c*/ 	.byte	0x04, 0x29
        /*005e*/ 	.short	(.L_16080 - .L_16079)


	//   ....[0]....
.L_16079:
        /*0060*/ 	.word	0xffffffff


	//   ....[1]....
        /*0064*/ 	.word	0xffffffff


	//   ....[2]....
        /*0068*/ 	.word	0xffffffff


	//   ....[3]....
        /*006c*/ 	.word	0xffffffff


	//   ....[4]....
        /*0070*/ 	.word	0xffffffff


	//   ....[5]....
        /*0074*/ 	.word	0xffffffff


	//   ....[6]....
        /*0078*/ 	.word	0xffffffff


	//   ....[7]....
        /*007c*/ 	.word	0xffffffff


	//   ....[8]....
        /*0080*/ 	.word	0xffffffff


	//   ....[9]....
        /*0084*/ 	.word	0xffffffff


	//   ....[10]....
        /*0088*/ 	.word	0x0500000f


	//   ....[11]....
        /*008c*/ 	.word	0x0500000f


	//   ....[12]....
        /*0090*/ 	.word	0x0500000f


	//   ....[13]....
        /*0094*/ 	.word	0x0500000f


	//   ....[14]....
        /*0098*/ 	.word	0x0500000f


	//   ....[15]....
        /*009c*/ 	.word	0x0500000f


	//   ....[16]....
        /*00a0*/ 	.word	0x0500000f


	//   ....[17]....
        /*00a4*/ 	.word	0x0500000f


	//   ....[18]....
        /*00a8*/ 	.word	0x0500000f


	//   ....[19]....
        /*00ac*/ 	.word	0x0500000f


	//----- nvinfo : EIATTR_COOP_GROUP_INSTR_OFFSETS
	.align		4
.L_16080:
        /*00b0*/ 	.byte	0x04, 0x28
        /*00b2*/ 	.short	(.L_16082 - .L_16081)


	//   ....[0]....
.L_16081:
        /*00b4*/ 	.word	0x00002ac0


	//   ....[1]....
        /*00b8*/ 	.word	0x00002b00


	//   ....[2]....
        /*00bc*/ 	.word	0x00002b20


	//   ....[3]....
        /*00c0*/ 	.word	0x00002b40


	//   ....[4]....
        /*00c4*/ 	.word	0x00002b60


	//   ....[5]....
        /*00c8*/ 	.word	0x000036c0


	//   ....[6]....
        /*00cc*/ 	.word	0x000036e0


	//   ....[7]....
        /*00d0*/ 	.word	0x00003700


	//   ....[8]....
        /*00d4*/ 	.word	0x00003720


	//   ....[9]....
        /*00d8*/ 	.word	0x00003740


	//   ....[10]....
        /*00dc*/ 	.word	0x000054b0


	//   ....[11]....
        /*00e0*/ 	.word	0x00005550


	//   ....[12]....
        /*00e4*/ 	.word	0x000055b0


	//   ....[13]....
        /*00e8*/ 	.word	0x00005610


	//   ....[14]....
        /*00ec*/ 	.word	0x00005670


	//   ....[15]....
        /*00f0*/ 	.word	0x00006220


	//   ....[16]....
        /*00f4*/ 	.word	0x00006280


	//   ....[17]....
        /*00f8*/ 	.word	0x000062e0


	//   ....[18]....
        /*00fc*/ 	.word	0x00006340


	//   ....[19]....
        /*0100*/ 	.word	0x000063a0


	//----- nvinfo : EIATTR_VRC_CTA_INIT_COUNT
	.align		4
.L_16082:
        /*0104*/ 	.byte	0x02, 0x4a
	.zero		1
	.zero		1


	//----- nvinfo : EIATTR_SYSCALL_OFFSETS
	.align		4
        /*0108*/ 	.byte	0x04, 0x46
        /*010a*/ 	.short	(.L_16084 - .L_16083)


	//   ....[0]....
.L_16083:
        /*010c*/ 	.word	0x000001a0


	//----- nvinfo : EIATTR_EXIT_INSTR_OFFSETS
	.align		4
.L_16084:
        /*0110*/ 	.byte	0x04, 0x1c
        /*0112*/ 	.short	(.L_16086 - .L_16085)


	//   ....[0]....
.L_16085:
        /*0114*/ 	.word	0x00000250


	//   ....[1]....
        /*0118*/ 	.word	0x00005450


	//----- nvinfo : EIATTR_CRS_STACK_SIZE
	.align		4
.L_16086:
        /*011c*/ 	.byte	0x04, 0x1e
        /*011e*/ 	.short	(.L_16088 - .L_16087)
.L_16087:
        /*0120*/ 	.word	0x00000000


	//----- nvinfo : EIATTR_CBANK_PARAM_SIZE
	.align		4
.L_16088:
        /*0124*/ 	.byte	0x03, 0x19
        /*0126*/ 	.short	0x0078


	//----- nvinfo : EIATTR_PARAM_CBANK
	.align		4
        /*0128*/ 	.byte	0x04, 0x0a
        /*012a*/ 	.short	(.L_16090 - .L_16089)
	.align		4
.L_16089:
        /*012c*/ 	.word	index@(.nv.constant0._Z15SoftmaxWarpImplI22BroadcastScaleMaskLoadIffbLm2EiE11DirectStoreIffEfLi2ELi18ELi32ELi1ELb1EL9Algorithm0EEvT_T0_ll)
        /*0130*/ 	.short	0x0380
        /*0132*/ 	.short	0x0078


	//----- nvinfo : EIATTR_SW_WAR
	.align		4
.L_16090:
        /*0134*/ 	.byte	0x04, 0x36
        /*0136*/ 	.short	(.L_16092 - .L_16091)
.L_16091:
        /*0138*/ 	.word	0x00000008
.L_16092:


//--------------------- .nv.info._Z15SoftmaxWarpImplI22BroadcastScaleMaskLoadIffbLm2EiE11DirectStoreIffEfLi2ELi18ELi32ELi1ELb0EL9Algorithm0EEvT_T0_ll --------------------------
	.section	.nv.info._Z15SoftmaxWarpImplI22BroadcastScaleMaskLoadIffbLm2EiE11DirectStoreIffEfLi2ELi18ELi32ELi1ELb0EL9Algorithm0EEvT_T0_ll,"",@"SHT_CUDA_INFO"
	.sectionflags	@""
	.align	4


	//----- nvinfo : EIATTR_CUDA_API_VERSION
	.align		4
        /*0000*/ 	.byte	0x04, 0x37
        /*0002*/ 	.short	(.L_16094 - .L_16093)
.L_16093:
        /*0004*/ 	.word	0x00000082


	//----- nvinfo : EIATTR_KPARAM_INFO
	.align		4
.L_16094:
        /*0008*/ 	.byte	0x04, 0x17
        /*000a*/ 	.short	(.L_16096 - .L_16095)
.L_16095:
        /*000c*/ 	.word	0x00000000
        /*0010*/ 	.short	0x0003
        /*0012*/ 	.short	0x0070
        /*0014*/ 	.byte	0x00, 0xf0, 0x21, 0x00


	//----- nvinfo : EIATTR_KPARAM_INFO
	.align		4
.L_16096:
        /*0018*/ 	.byte	0x04, 0x17
        /*001a*/ 	.short	(.L_16098 - .L_16097)
.L_16097:
        /*001c*/ 	.word	0x00000000
        /*0020*/ 	.short	0x0002
        /*0022*/ 	.short	0x0068
        /*0024*/ 	.byte	0x00, 0xf0, 0x21, 0x00


	//----- nvinfo : EIATTR_KPARAM_INFO
	.align		4
.L_16098:
        /*0028*/ 	.byte	0x04, 0x17
        /*002a*/ 	.short	(.L_16100 - .L_16099)
.L_16099:
        /*002c*/ 	.word	0x00000000
        /*0030*/ 	.short	0x0001
        /*0032*/ 	.short	0x0058
        /*0034*/ 	.byte	0x00, 0xf0, 0x41, 0x00


	//----- nvinfo : EIATTR_KPARAM_INFO
	.align		4
.L_16100:
        /*0038*/ 	.byte	0x04, 0x17
        /*003a*/ 	.short	(.L_16102 - .L_16101)
.L_16101:
        /*003c*/ 	.word	0x00000000
        /*0040*/ 	.short	0x0000
        /*0042*/ 	.short	0x0000
        /*0044*/ 	.byte	0x00, 0xf0, 0x61, 0x01


	//----- nvinfo : EIATTR_SPARSE_MMA_MASK
	.align		4
.L_16102:
        /*0048*/ 	.byte	0x03, 0x50
        /*004a*/ 	.short	0x0000


	//----- nvinfo : EIATTR_MAXREG_COUNT
	.align		4
        /*004c*/ 	.byte	0x03, 0x1b
        /*004e*/ 	.short	0x00ff


	//----- nvinfo : EIATTR_EXTERNS
	.align		4
        /*0050*/ 	.byte	0x04, 0x0f
        /*0052*/ 	.short	(.L_16104 - .L_16103)


	//   ....[0]....
	.align		4
.L_16103:
        /*0054*/ 	.word	index@(__assertfail)


	//----- nvinfo : EIATTR_MERCURY_ISA_VERSION
	.align		4
.L_16104:
        /*0058*/ 	.byte	0x03, 0x5f
        /*005a*/ 	.short	0x0101


	//----- nvinfo : EIATTR_COOP_GROUP_MASK_REGIDS
	.align		4
        /*005c*/ 	.byte	0x04, 0x29
        /*005e*/ 	.short	(.L_16106 - .L_16105)


	//   ....[0]....
.L_16105:
        /*0060*/ 	.word	0xffffffff


	//   ....[1]....
        /*0064*/ 	.word	0xffffffff


	//   ....[2]....
        /*0068*/ 	.word	0xffffffff


	//   ....[3]....
        /*006c*/ 	.word	0xffffffff


	//   ....[4]....
        /*0070*/ 	.word	0xffffffff


	//   ....[5]....
        /*0074*/ 	.word	0xffffffff


	//   ....[6]....
        /*0078*/ 	.word	0xffffffff


	//   ....[7]....
        /*007c*/ 	.word	0xffffffff


	//   ....[8]....
        /*0080*/ 	.word	0xffffffff


	//   ....[9]....
        /*0084*/ 	.word	0xffffffff


	//   ....[10]....
        /*0088*/ 	.word	0x0500000f


	//   ....[11]....
        /*008c*/ 	.word	0x0500000f


	//   ....[12]....
        /*0090*/ 	.word	0x0500000f


	//   ....[13]....
        /*0094*/ 	.word	0x0500000f


	//   ....[14]....
        /*0098*/ 	.word	0x0500000f


	//   ....[15]....
        /*009c*/ 	.word	0x0500000f


	//   ....[16]....
        /*00a0*/ 	.word	0x0500000f


	//   ....[17]....
        /*00a4*/ 	.word	0x0500000f


	//   ....[18]....
        /*00a8*/ 	.word	0x0500000f


	//   ....[19]....
        /*00ac*/ 	.word	0x0500000f


	//----- nvinfo : EIATTR_COOP_GROUP_INSTR_OFFSETS
	.align		4
.L_16106:
        /*00b0*/ 	.byte	0x04, 0x28
        /*00b2*/ 	.short	(.L_16108 - .L_16107)


	//   ....[0]....
.L_16107:
        /*00b4*/ 	.word	0x00001b70


	//   ....[1]....
        /*00b8*/ 	.word	0x00001bb0


	//   ....[2]....
        /*00bc*/ 	.word	0x00001bd0


	//   ....[3]....
        /*00c0*/ 	.word	0x00001bf0


	//   ....[4]....
        /*00c4*/ 	.word	0x00001c10


	//   ....[5]....
        /*00c8*/ 	.word	0x00002770


	//   ....[6]....
        /*00cc*/ 	.word	0x00002790


	//   ....[7]....
        /*00d0*/ 	.word	0x000027b0


	//   ....[8]....
        /*00d4*/ 	.word	0x000027d0


	//   ....[9]....
        /*00d8*/ 	.word	0x000027f0


	//   ....[10]....
        /*00dc*/ 	.word	0x00004010


	//   ....[11]....
        /*00e0*/ 	.word	0x00004090


	//   ....[12]....
        /*00e4*/ 	.word	0x000040f0


	//   ....[13]....
        /*00e8*/ 	.word	0x00004150


	//   ....[14]....
        /*00ec*/ 	.word	0x000041b0


	//   ....[15]....
        /*00f0*/ 	.word	0x00004d80


	//   ....[16]....
        /*00f4*/ 	.word	0x00004de0


	//   ....[17]....
        /*00f8*/ 	.word	0x00004e40


	//   ....[18]....
        /*00fc*/ 	.word	0x00004ea0


	//   ....[19]....
        /*0100*/ 	.word	0x00004f00


	//----- nvinfo : EIATTR_VRC_CTA_INIT_COUNT
	.align		4
.L_16108:
        /*0104*/ 	.byte	0x02, 0x4a
	.zero		1
	.zero		1


	//----- nvinfo : EIATTR_SYSCALL_OFFSETS
	.align		4
        /*0108*/ 	.byte	0x04, 0x46
        /*010a*/ 	.short	(.L_16110 - .L_16109)


	//   ....[0]....
.L_16109:
        /*010c*/ 	.word	0x00000190


	//----- nvinfo : EIATTR_EXIT_INSTR_OFFSETS
	.align		4
.L_16110:
        /*0110*/ 	.byte	0x04, 0x1c
        /*0112*/ 	.short	(.L_16112 - .L_16111)


	//   ....[0]....
.L_16111:
        /*0114*/ 	.word	0x00000240


	//   ....[1]....
        /*0118*/ 	.word	0x00003fb0


	//----- nvinfo : EIATTR_CRS_STACK_SIZE
	.align		4
.L_16112:
        /*011c*/ 	.byte	0x04, 0x1e
        /*011e*/ 	.short	(.L_16114 - .L_16113)
.L_16113:
        /*0120*/ 	.word	0x00000000


	//----- nvinfo : EIATTR_CBANK_PARAM_SIZE
	.align		4
.L_16114:
        /*0124*/ 	.byte	0x03, 0x19
        /*0126*/ 	.short	0x0078


	//----- nvinfo : EIATTR_PARAM_CBANK
	.align		4
        /*0128*/ 	.byte	0x04, 0x0a
        /*012a*/ 	.short	(.L_16116 - .L_16115)
	.align		4
.L_16115:
        /*012c*/ 	.word	index@(.nv.constant0._Z15SoftmaxWarpImplI22BroadcastScaleMaskLoadIffbLm2EiE11DirectStoreIffEfLi2ELi18ELi32ELi1ELb0EL9Algorithm0EEvT_T0_ll)
        /*0130*/ 	.short	0x0380
        /*0132*/ 	.short	0x0078


	//----- nvinfo : EIATTR_SW_WAR
	.align		4
.L_16116:
        /*0134*/ 	.byte	0x04, 0x36
        /*0136*/ 	.short	(.L_16118 - .L_16117)
.L_16117:
        /*0138*/ 	.word	0x00000008
.L_16118:


//--------------------- .nv.info._Z15SoftmaxWarpImplI22BroadcastScaleMaskLoadIffbLm2EiE11DirectStoreIffEfLi2ELi16ELi32ELi1ELb1EL9Algorithm0EEvT_T0_ll --------------------------
	.section	.nv.info._Z15SoftmaxWarpImplI22BroadcastScaleMaskLoadIffbLm2EiE11DirectStoreIffEfLi2ELi16ELi32ELi1ELb1EL9Algorithm0EEvT_T0_ll,"",@"SHT_CUDA_INFO"
	.sectionflags	@""
	.align	4


	//----- nvinfo : EIATTR_CUDA_API_VERSION
	.align		4
        /*0000*/ 	.byte	0x04, 0x37
        /*0002*/ 	.short	(.L_16120 - .L_16119)
.L_16119:
        /*0004*/ 	.word	0x00000082


	//----- nvinfo : EIATTR_KPARAM_INFO
	.align		4
.L_16120:
        /*0008*/ 	.byte	0x04, 0x17
        /*000a*/ 	.short	(.L_16122 - .L_16121)
.L_16121:
        /*000c*/ 	.word	0x00000000
        /*0010*/ 	.short	0x0003
        /*0012*/ 	.short	0x0070
        /*0014*/ 	.byte	0x00, 0xf0, 0x21, 0x00


	//----- nvinfo : EIATTR_KPARAM_INFO
	.align		4
.L_16122:
        /*0018*/ 	.byte	0x04, 0x17
        /*001a*/ 	.short	(.L_16124 - .L_16123)
.L_16123:
        /*001c*/ 	.word	0x00000000
        /*0020*/ 	.short	0x0002
        /*0022*/ 	.short	0x0068
        /*0024*/ 	.byte	0x00, 0xf0, 0x21, 0x00


	//----- nvinfo : EIATTR_KPARAM_INFO
	.align		4
.L_16124:
        /*0028*/ 	.byte	0x04, 0x17
        /*002a*/ 	.short	(.L_16126 - .L_16125)
.L_16125:
        /*002c*/ 	.word	0x00000000
        /*0030*/ 	.short	0x0001
        /*0032*/ 	.short	0x0058
        /*0034*/ 	.byte	0x00, 0xf0, 0x41, 0x00


	//----- nvinfo : EIATTR_KPARAM_INFO
	.align		4
.L_16126:
        /*0038*/ 	.byte	0x04, 0x17
        /*003a*/ 	.short	(.L_16128 - .L_16127)
.L_16127:
        /*003c*/ 	.word	0x00000000
        /*0040*/ 	.short	0x0000
        /*0042*/ 	.short	0x0000
        /*0044*/ 	.byte	0x00, 0xf0, 0x61, 0x01


	//----- nvinfo : EIATTR_SPARSE_MMA_MASK
	.align		4
.L_16128:
        /*0048*/ 	.byte	0x03, 0x50
        /*004a*/ 	.short	0x0000


	//----- nvinfo : EIATTR_MAXREG_COUNT
	.align		4
        /*004c*/ 	.byte	0x03, 0x1b
        /*004e*/ 	.short	0x00ff


	//----- nvinfo : EIATTR_EXTERNS
	.align		4
        /*0050*/ 	.byte	0x04, 0x0f
        /*0052*/ 	.short	(.L_16130 - .L_16129)


	//   ....[0]....
	.align		4
.L_16129:
        /*0054*/ 	.word	index@(__assertfail)


	//----- nvinfo : EIATTR_MERCURY_ISA_VERSION
	.align		4
.L_16130:
        /*0058*/ 	.byte	0x03, 0x5f
        /*005a*/ 	.short	0x0101


	//----- nvinfo : EIATTR_COOP_GROUP_MASK_REGIDS
	.align		4
        /*005c*/ 	.byte	0x04, 0x29
        /*005e*/ 	.short	(.L_16132 - .L_16131)


	//   ....[0]....
.L_16131:
        /*0060*/ 	.word	0xffffffff


	//   ....[1]....
        /*0064*/ 	.word	0xffffffff


	//   ....[2]....
        /*0068*/ 	.word	0xffffffff


	//   ....[3]....
        /*006c*/ 	.word	0xffffffff


	//   ....[4]....
        /*0070*/ 	.word	0xffffffff


	//   ....[5]....
        /*0074*/ 	.word	0xffffffff


	//   ....[6]....
        /*0078*/ 	.word	0xffffffff


	//   ....[7]....
        /*007c*/ 	.word	0xffffffff


	//   ....[8]....
        /*0080*/ 	.word	0xffffffff


	//   ....[9]....
        /*0084*/ 	.word	0xffffffff


	//   ....[10]....
        /*0088*/ 	.word	0x0500000f


	//   ....[11]....
        /*008c*/ 	.word	0x0500000f


	//   ....[12]....
        /*0090*/ 	.word	0x0500000f


	//   ....[13]....
        /*0094*/ 	.word	0x0500000f


	//   ....[14]....
        /*0098*/ 	.word	0x0500000f


	//   ....[15]....
        /*009c*/ 	.word	0x0500000f


	//   ....[16]....
        /*00a0*/ 	.word	0x0500000f


	//   ....[17]....
        /*00a4*/ 	.word	0x0500000f


	//   ....[18]....
        /*00a8*/ 	.word	0x0500000f


	//   ....[19]....
        /*00ac*/ 	.word	0x0500000f


	//----- nvinfo : EIATTR_COOP_GROUP_INSTR_OFFSETS
	.align		4
.L_16132:
        /*00b0*/ 	.byte	0x04, 0x28
        /*00b2*/ 	.short	(.L_16134 - .L_16133)


	//   ....[0]....
.L_16133:
        /*00b4*/ 	.word	0x00002620


	//   ....[1]....
        /*00b8*/ 	.word	0x00002650


	//   ....[2]....
        /*00bc*/ 	.word	0x00002670


	//   ....[3]....
        /*00c0*/ 	.word	0x00002690


	//   ....[4]....
        /*00c4*/ 	.word	0x000026b0


	//   ....[5]....
        /*00c8*/ 	.word	0x000030e0


	//   ....[6]....
        /*00cc*/ 	.word	0x00003100


	//   ....[7]....
        /*00d0*/ 	.word	0x00003120


	//   ....[8]....
        /*00d4*/ 	.word	0x00003140


	//   ....[9]....
        /*00d8*/ 	.word	0x00003160


	//   ....[10]....
        /*00dc*/ 	.word	0x00004bd0


	//   ....[11]....
        /*00e0*/ 	.word	0x00004c70


	//   ....[12]....
        /*00e4*/ 	.word	0x00004cd0


	//   ....[13]....
        /*00e8*/ 	.word	0x00004d30


	//   ....[14]....
        /*00ec*/ 	.word	0x00004d90


	//   ....[15]....
        /*00f0*/ 	.word	0x00005800


	//   ....[16]....
        /*00f4*/ 	.word	0x00005860


	//   ....[17]....
        /*00f8*/ 	.word	0x000058c0


	//   ....[18]....
        /*00fc*/ 	.word	0x00005920


	//   ....[19]....
        /*0100*/ 	.word	0x00005980


	//----- nvinfo : EIATTR_VRC_CTA_INIT_COUNT
	.align		4
.L_16134:
        /*0104*/ 	.byte	0x02, 0x4a
	.zero		1
	.zero		1


	//----- nvinfo : EIATTR_SYSCALL_OFFSETS
	.align		4
        /*0108*/ 	.byte	0x04, 0x46
        /*010a*/ 	.short	(.L_16136 - .L_16135)


	//   ....[0]....
.L_16135:
        /*010c*/ 	.word	0x000001a0


	//----- nvinfo : EIATTR_EXIT_INSTR_OFFSETS
	.align		4
.L_16136:
        /*0110*/ 	.byte	0x04, 0x1c
        /*0112*/ 	.short	(.L_16138 - .L_16137)


	//   ....[0]....
.L_16137:
        /*0114*/ 	.word	0x00000230


	//   ....[1]....
        /*0118*/ 	.word	0x00004b70


	//----- nvinfo : EIATTR_CRS_STACK_SIZE
	.align		4
.L_16138:
        /*011c*/ 	.byte	0x04, 0x1e
        /*011e*/ 	.short	(.L_16140 - .L_16139)
.L_16139:
        /*0120*/ 	.word	0x00000000


	//----- nvinfo : EIATTR_CBANK_PARAM_SIZE
	.align		4
.L_16140:
        /*0124*/ 	.byte	0x03, 0x19
        /*0126*/ 	.short	0x0078


	//----- nvinfo : EIATTR_PARAM_CBANK
	.align		4
        /*0128*/ 	.byte	0x04, 0x0a
        /*012a*/ 	.short	(.L_16142 - .L_16141)
	.align		4
.L_16141:
        /*012c*/ 	.word	index@(.nv.constant0._Z15SoftmaxWarpImplI22BroadcastScaleMaskLoadIffbLm2EiE11DirectStoreIffEfLi2ELi16ELi32ELi1ELb1EL9Algorithm0EEvT_T0_ll)
        /*0130*/ 	.short	0x0380
        /*0132*/ 	.short	0x0078


	//----- nvinfo : EIATTR_SW_WAR
	.align		4
.L_16142:
        /*0134*/ 	.byte	0x04, 0x36
        /*0136*/ 	.short	(.L_16144 - .L_16143)
.L_16143:
        /*0138*/ 	.word	0x00000008
.L_16144:


//--------------------- .nv.info._Z15SoftmaxWarpImplI22BroadcastScaleMaskLoadIffbLm2EiE11DirectStoreIffEfLi2ELi16ELi32ELi1ELb0EL9Algorithm0EEvT_T0_ll --------------------------
	.section	.nv.info._Z15SoftmaxWarpImplI22BroadcastScaleMaskLoadIffbLm2EiE11DirectStoreIffEfLi2ELi16ELi32ELi1ELb0EL9Algorithm0EEvT_T0_ll,"",@"SHT_CUDA_INFO"
	.sectionflags	@""
	.align	4


	//----- nvinfo : EIATTR_CUDA_API_VERSION
	.align		4
        /*0000*/ 	.byte	0x04, 0x37
        /*0002*/ 	.short	(.L_16146 - .L_16145)
.L_16145:
        /*0004*/ 	.word	0x00000082


	//----- nvinfo : EIATTR_KPARAM_INFO
	.align		4
.L_16146:
        /*0008*/ 	.byte	0x04, 0x17
        /*000a*/ 	.short	(.L_16148 - .L_16147)
.L_16147:
        /*000c*/ 	.word	0x00000000
        /*0010*/ 	.short	0x0003
        /*0012*/ 	.short	0x0070
        /*0014*/ 	.byte	0x00, 0xf0, 0x21, 0x00


	//----- nvinfo : EIATTR_KPARAM_INFO
	.align		4
.L_16148:
        /*0018*/ 	.byte	0x04, 0x17
        /*001a*/ 	.short	(.L_16150 - .L_16149)
.L_16149:
        /*001c*/ 	.word	0x00000000
        /*0020*/ 	.short	0x0002
        /*0022*/ 	.short	0x0068
        /*0024*/ 	.byte	0x00, 0xf0, 0x21, 0x00


	//----- nvinfo : EIATTR_KPARAM_INFO
	.align		4
.L_16150:
        /*0028*/ 	.byte	0x04, 0x17
        /*002a*/ 	.short	(.L_16152 - .L_16151)
.L_16151:
        /*002c*/ 	.word	0x00000000
        /*0030*/ 	.short	0x0001
        /*0032*/ 	.short	0x0058
        /*0034*/ 	.byte	0x00, 0xf0, 0x41, 0x00


	//----- nvinfo : EIATTR_KPARAM_INFO
	.align		4
.L_16152:
        /*0038*/ 	.byte	0x04, 0x17
        /*003a*/ 	.short	(.L_16154 - .L_16153)
.L_16153:
        /*003c*/ 	.word	0x00000000
        /*0040*/ 	.short	0x0000
        /*0042*/ 	.short	0x0000
        /*0044*/ 	.byte	0x00, 0xf0, 0x61, 0x01


	//----- nvinfo : EIATTR_SPARSE_MMA_MASK
	.align		4
.L_16154:
        /*0048*/ 	.byte	0x03, 0x50
        /*004a*/ 	.short	0x0000


	//----- nvinfo : EIATTR_MAXREG_COUNT
	.align		4
        /*004c*/ 	.byte	0x03, 0x1b
        /*004e*/ 	.short	0x00ff


	//----- nvinfo : EIATTR_EXTERNS
	.align		4
        /*0050*/ 	.byte	0x04, 0x0f
        /*0052*/ 	.short	(.L_16156 - .L_16155)


	//   ....[0]....
	.align		4
.L_16155:
        /*0054*/ 	.word	index@(__assertfail)


	//----- nvinfo : EIATTR_MERCURY_ISA_VERSION
	.align		4
.L_16156:
        /*0058*/ 	.byte	0x03, 0x5f
        /*005a*/ 	.short	0x0101


	//----- nvinfo : EIATTR_COOP_GROUP_MASK_REGIDS
	.align		4
        /*005c*/ 	.byte	0x04, 0x29
        /*005e*/ 	.short	(.L_16158 - .L_16157)


	//   ....[0]....
.L_16157:
        /*0060*/ 	.word	0xffffffff


	//   ....[1]....
        /*0064*/ 	.word	0xffffffff


	//   ....[2]....
        /*0068*/ 	.word	0xffffffff


	//   ....[3]....
        /*006c*/ 	.word	0xffffffff


	//   ....[4]....
        /*0070*/ 	.word	0xffffffff


	//   ....[5]....
        /*0074*/ 	.word	0xffffffff


	//   ....[6]....
        /*0078*/ 	.word	0xffffffff


	//   ....[7]....
        /*007c*/ 	.word	0xffffffff


	//   ....[8]....
        /*0080*/ 	.word	0xffffffff


	//   ....[9]....
        /*0084*/ 	.word	0xffffffff


	//   ....[10]....
        /*0088*/ 	.word	0x0500000f


	//   ....[11]....
        /*008c*/ 	.word	0x0500000f


	//   ....[12]....
        /*0090*/ 	.word	0x0500000f


	//   ....[13]....
        /*0094*/ 	.word	0x0500000f


	//   ....[14]....
        /*0098*/ 	.word	0x0500000f


	//   ....[15]....
        /*009c*/ 	.word	0x0500000f


	//   ....[16]....
        /*00a0*/ 	.word	0x0500000f


	//   ....[17]....
        /*00a4*/ 	.word	0x0500000f


	//   ....[18]....
        /*00a8*/ 	.word	0x0500000f


	//   ....[19]....
        /*00ac*/ 	.word	0x0500000f


	//----- nvinfo : EIATTR_COOP_GROUP_INSTR_OFFSETS
	.align		4
.L_16158:
        /*00b0*/ 	.byte	0x04, 0x28
        /*00b2*/ 	.short	(.L_16160 - .L_16159)


	//   ....[0]....
.L_16159:
        /*00b4*/ 	.word	0x000018f0


	//   ....[1]....
        /*00b8*/ 	.word	0x00001930


	//   ....[2]....
        /*00bc*/ 	.word	0x00001950


	//   ....[3]....
        /*00c0*/ 	.word	0x00001970


	//   ....[4]....
        /*00c4*/ 	.word	0x00001990


	//   ....[5]....
        /*00c8*/ 	.word	0x000023b0


	//   ....[6]....
        /*00cc*/ 	.word	0x000023d0


	//   ....[7]....
        /*00d0*/ 	.word	0x000023f0


	//   ....[8]....
        /*00d4*/ 	.word	0x00002410


	//   ....[9]....
        /*00d8*/ 	.word	0x00002430


	//   ....[10]....
        /*00dc*/ 	.word	0x000039c0


	//   ....[11]....
        /*00e0*/ 	.word	0x00003a40


	//   ....[12]....
        /*00e4*/ 	.word	0x00003aa0


	//   ....[13]....
        /*00e8*/ 	.word	0x00003b00


	//   ....[14]....
        /*00ec*/ 	.word	0x00003b60


	//   ....[15]....
        /*00f0*/ 	.word	0x000045f0


	//   ....[16]....
        /*00f4*/ 	.word	0x00004650


	//   ....[17]....
        /*00f8*/ 	.word	0x000046b0


	//   ....[18]....
        /*00fc*/ 	.word	0x00004710


	//   ....[19]....
        /*0100*/ 	.word	0x00004770


	//----- nvinfo : EIATTR_VRC_CTA_INIT_COUNT
	.align		4
.L_16160:
        /*0104*/ 	.byte	0x02, 0x4a
	.zero		1
	.zero		1


	//----- nvinfo : EIATTR_SYSCALL_OFFSETS
	.align		4
        /*0108*/ 	.byte	0x04, 0x46
        /*010a*/ 	.short	(.L_16162 - .L_16161)


	//   ....[0]....
.L_16161:
        /*010c*/ 	.word	0x00000180


	//----- nvinfo : EIATTR_EXIT_INSTR_OFFSETS
	.align		4
.L_16162:
        /*0110*/ 	.byte	0x04, 0x1c
        /*0112*/ 	.short	(.L_16164 - .L_16163)


	//   ....[0]....
.L_16163:
        /*0114*/ 	.word	0x00000230


	//   ....[1]....
        /*0118*/ 	.word	0x00003960


	//----- nvinfo : EIATTR_CRS_STACK_SIZE
	.align		4
.L_16164:
        /*011c*/ 	.byte	0x04, 0x1e
        /*011e*/ 	.short	(.L_16166 - .L_16165)
.L_16165:
        /*0120*/ 	.word	0x00000000


	//----- nvinfo : EIATTR_CBANK_PARAM_SIZE
	.align		4
.L_16166:
        /*0124*/ 	.byte	0x03, 0x19
        /*0126*/ 	.short	0x0078


	//----- nvinfo : EIATTR_PARAM_CBANK
	.align		4
        /*0128*/ 	.byte	0x04, 0x0a
        /*012a*/ 	.short	(.L_16168 - .L_16167)
	.align		4
.L_16167:
        /*012c*/ 	.word	index@(.nv.constant0._Z15SoftmaxWarpImplI22BroadcastScaleMaskLoadIffbLm2EiE11DirectStoreIffEfLi2ELi16ELi32ELi1ELb0EL9Algorithm0EEvT_T0_ll)
        /*0130*/ 	.short	0x0380
        /*0132*/ 	.short	0x0078


	//----- nvinfo : EIATTR_SW_WAR
	.align		4
.L_16168:
        /*0134*/ 	.byte	0x04, 0x36
        /*0136*/ 	.short	(.L_16170 - .L_16169)
.L_16169:
        /*0138*/ 	.word	0x00000008
.L_16170:


//--------------------- .nv.info._Z15SoftmaxWarpImplI22BroadcastScaleMaskLoadIffbLm2EiE11DirectStoreIffEfLi2ELi14ELi32ELi1ELb1EL9Algorithm0EEvT_T0_ll --------------------------
	.section	.nv.info._Z15SoftmaxWarpImplI22BroadcastScaleMaskLoadIffbLm2EiE11DirectStoreIffEfLi2ELi14ELi32ELi1ELb1EL9Algorithm0EEvT_T0_ll,"",@"SHT_CUDA_INFO"
	.sectionflags	@""
	.align	4


	//----- nvinfo : EIATTR_CUDA_API_VERSION
	.align		4
        /*0000*/ 	.byte	0x04, 0x37
        /*0002*/ 	.short	(.L_16172 - .L_16171)
.L_16171:
        /*0004*/ 	.word	0x00000082


	//----- nvinfo : EIATTR_KPARAM_INFO
	.align		4
.L_16172:
        /*0008*/ 	.byte	0x04, 0x17
        /*000a*/ 	.short	(.L_16174 - .L_16173)
.L_16173:
        /*000c*/ 	.word	0x00000000
        /*0010*/ 	.short	0x0003
        /*0012*/ 	.short	0x0070
        /*0014*/ 	.byte	0x00, 0xf0, 0x21, 0x00


	//----- nvinfo : EIATTR_KPARAM_INFO
	.align		4
.L_16174:
        /*0018*/ 	.byte	0x04, 0x17
        /*001a*/ 	.short	(.L_16176 - .L_16175)
.L_16175:
        /*001c*/ 	.word	0x00000000
        /*0020*/ 	.short	0x0002
        /*0022*/ 	.short	0x0068
        /*0024*/ 	.byte	0x00, 0xf0, 0x21, 0x00


	//----- nvinfo : EIATTR_KPARAM_INFO
	.align		4
.L_16176:
        /*0028*/ 	.byte	0x04, 0x17
        /*002a*/ 	.short	(.L_16178 - .L_16177)
.L_16177:
        /*002c*/ 	.word	0x00000000
        /*0030*/ 	.short	0x0001
        /*0032*/ 	.short	0x0058
        /*0034*/ 	.byte	0x00, 0xf0, 0x41, 0x00


	//----- nvinfo : EIATTR_KPARAM_INFO
	.align		4
.L_16178:
        /*0038*/ 	.byte	0x04, 0x17
        /*003a*/ 	.short	(.L_16180 - .L_16179)
.L_16179:
        /*003c*/ 	.word	0x00000000
        /*0040*/ 	.short	0x0000
        /*0042*/ 	.short	0x0000
        /*0044*/ 	.byte	0x00, 0xf0, 0x61, 0x01


	//----- nvinfo : EIATTR_SPARSE_MMA_MASK
	.align		4
.L_16180:
        /*0048*/ 	.byte	0x03, 0x50
        /*004a*/ 	.short	0x0000


	//----- nvinfo : EIATTR_MAXREG_COUNT
	.align		4
        /*004c*/ 	.byte	0x03, 0x1b
        /*004e*/ 	.short	0x00ff


	//----- nvinfo : EIATTR_EXTERNS
	.align		4
        /*0050*/ 	.byte	0x04, 0x0f
        /*0052*/ 	.short	(.L_16182 - .L_16181)


	//   ....[0]....
	.align		4
.L_16181:
        /*0054*/ 	.word	index@(__assertfail)


	//----- nvinfo : EIATTR_MERCURY_ISA_VERSION
	.align		4
.L_16182:
        /*0058*/ 	.byte	0x03, 0x5f
        /*005a*/ 	.short	0x0101


	//----- nvinfo : EIATTR_COOP_GROUP_MASK_REGIDS
	.align		4
        /*005c*/ 	.byte	0x04, 0x29
        /*005e*/ 	.short	(.L_16184 - .L_16183)


	//   ....[0]....
.L_16183:
        /*0060*/ 	.word	0xffffffff


	//   ....[1]....
        /*0064*/ 	.word	0xffffffff


	//   ....[2]....
        /*0068*/ 	.word	0xffffffff


	//   ....[3]....
        /*006c*/ 	.word	0xffffffff


	//   ....[4]....
        /*0070*/ 	.word	0xffffffff


	//   ....[5]....
        /*0074*/ 	.word	0xffffffff


	//   ....[6]....
        /*0078*/ 	.word	0xffffffff


	//   ....[7]....
        /*007c*/ 	.word	0xffffffff


	//   ....[8]....
        /*0080*/ 	.word	0xffffffff


	//   ....[9]....
        /*0084*/ 	.word	0xffffffff


	//   ....[10]....
        /*0088*/ 	.word	0x0500000f


	//   ....[11]....
        /*008c*/ 	.word	0x0500000f


	//   ....[12]....
        /*0090*/ 	.word	0x0500000f


	//   ....[13]....
        /*0094*/ 	.word	0x0500000f


	//   ....[14]....
        /*0098*/ 	.word	0x0500000f


	//   ....[15]....
        /*009c*/ 	.word	0x0500000f


	//   ....[16]....
        /*00a0*/ 	.word	0x0500000f


	//   ....[17]....
        /*00a4*/ 	.word	0x0500000f


	//   ....[18]....
        /*00a8*/ 	.word	0x0500000f


	//   ....[19]....
        /*00ac*/ 	.word	0x0500000f


	//----- nvinfo : EIATTR_COOP_GROUP_INSTR_OFFSETS
	.align		4
.L_16184:
        /*00b0*/ 	.byte	0x04, 0x28
        /*00b2*/ 	.short	(.L_16186 - .L_16185)


	//   ....[0]....
.L_16185:
        /*00b4*/ 	.word	0x000021d0


	//   ....[1]....
        /*00b8*/ 	.word	0x00002210


	//   ....[2]....
        /*00bc*/ 	.word	0x00002230


	//   ....[3]....
        /*00c0*/ 	.word	0x00002250


	//   ....[4]....
        /*00c4*/ 	.word	0x00002270


	//   ....[5]....
        /*00c8*/ 	.word	0x00002b50


	//   ....[6]....
        /*00cc*/ 	.word	0x00002b70


	//   ....[7]....
        /*00d0*/ 	.word	0x00002b90


	//   ....[8]....
        /*00d4*/ 	.word	0x00002bb0


	//   ....[9]....
        /*00d8*/ 	.word	0x00002bd0


	//   ....[10]....
        /*00dc*/ 	.word	0x000042e0


	//   ....[11]....
        /*00e0*/ 	.word	0x00004360


	//   ....[12]....
        /*00e4*/ 	.word	0x000043c0


	//   ....[13]....
        /*00e8*/ 	.word	0x00004420


	//   ....[14]....
        /*00ec*/ 	.word	0x00004480


	//   ....[15]....
        /*00f0*/ 	.word	0x00004dd0


	//   ....[16]....
        /*00f4*/ 	.word	0x00004e30


	//   ....[17]....
        /*00f8*/ 	.word	0x00004e90


	//   ....[18]....
        /*00fc*/ 	.word	0x00004ef0


	//   ....[19]....
        /*0100*/ 	.word	0x00004f50


	//----- nvinfo : EIATTR_VRC_CTA_INIT_COUNT
	.align		4
.L_16186:
        /*0104*/ 	.byte	0x02, 0x4a
	.zero		1
	.zero		1


	//----- nvinfo : EIATTR_SYSCALL_OFFSETS
	.align		4
        /*0108*/ 	.byte	0x04, 0x46
        /*010a*/ 	.short	(.L_16188 - .L_16187)


	//   ....[0]....
.L_16187:
        /*010c*/ 	.word	0x000001a0


	//----- nvinfo : EIATTR_EXIT_INSTR_OFFSETS
	.align		4
.L_16188:
        /*0110*/ 	.byte	0x04, 0x1c
        /*0112*/ 	.short	(.L_16190 - .L_16189)


	//   ....[0]....
.L_16189:
        /*0114*/ 	.word	0x00000250


	//   ....[1]....
        /*0118*/ 	.word	0x00004280


	//----- nvinfo : EIATTR_CRS_STACK_SIZE
	.align		4
.L_16190:
        /*011c*/ 	.byte	0x04, 0x1e
        /*011e*/ 	.short	(.L_16192 - .L_16191)
.L_16191:
        /*0120*/ 	.word	0x00000000


	//----- nvinfo : EIATTR_CBANK_PARAM_SIZE
	.align		4
.L_16192:
        /*0124*/ 	.byte	0x03, 0x19
        /*0126*/ 	.short	0x0078


	//----- nvinfo : EIATTR_PARAM_CBANK
	.align		4
        /*0128*/ 	.byte	0x04, 0x0a
        /*012a*/ 	.short	(.L_16194 - .L_16193)
	.align		4
.L_16193:
        /*012c*/ 	.word	index@(.nv.constant0._Z15SoftmaxWarpImplI22BroadcastScaleMaskLoadIffbLm2EiE11DirectStoreIffEfLi2ELi14ELi32ELi1ELb1EL9Algorithm0EEvT_T0_ll)
        /*0130*/ 	.short	0x0380
        /*0132*/ 	.short	0x0078


	//----- nvinfo : EIATTR_SW_WAR
	.align		4
.L_16194:
        /*0134*/ 	.byte	0x04, 0x36
        /*0136*/ 	.short	(.L_16196 - .L_16195)
.L_16195:
        /*0138*/ 	.word	0x00000008
.L_16196:


//--------------------- .nv.info._Z15SoftmaxWarpImplI22BroadcastScaleMaskLoadIffbLm2EiE11DirectStoreIffEfLi2ELi14ELi32ELi1ELb0EL9Algorithm0EEvT_T0_ll --------------------------
	.section	.nv.info._Z15SoftmaxWarpImplI22BroadcastScaleMaskLoadIffbLm2EiE11DirectStoreIffEfLi2ELi14ELi32ELi1ELb0EL9Algorithm0EEvT_T0_ll,"",@"SHT_CUDA_INFO"
	.sectionflags	@""
	.align	4


	//----- nvinfo : EIATTR_CUDA_API_VERSION
	.align		4
        /*0000*/ 	.byte	0x04, 0x37
        /*0002*/ 	.short	(.L_16198 - .L_16197)
.L_16197:
        /*0004*/ 	.word	0x00000082


	//----- nvinfo : EIATTR_KPARAM_INFO
	.align		4
.L_16198:
        /*0008*/ 	.byte	0x04, 0x17
        /*000a*/ 	.short	(.L_16200 - .L_16199)
.L_16199:
        /*000c*/ 	.word	0x00000000
        /*0010*/ 	.short	0x0003
        /*0012*/ 	.short	0x0070
        /*0014*/ 	.byte	0x00, 0xf0, 0x21, 0x00


	//----- nvinfo : EIATTR_KPARAM_INFO
	.align		4
.L_16200:
        /*0018*/ 	.byte	0x04, 0x17
        /*001a*/ 	.short	(.L_16202 - .L_16201)
.L_16201:
        /*001c*/ 	.word	0x00000000
        /*0020*/ 	.short	0x0002
        /*0022*/ 	.short	0x0068
        /*0024*/ 	.byte	0x00, 0xf0, 0x21, 0x00


	//----- nvinfo : EIATTR_KPARAM_INFO
	.align		4
.L_16202:
        /*0028*/ 	.byte	0x04, 0x17
        /*002a*/ 	.short	(.L_16204 - .L_16203)
.L_16203:
        /*002c*/ 	.word	0x00000000
        /*0030*/ 	.short	0x0001
        /*0032*/ 	.short	0x0058
        /*0034*/ 	.byte	0x00, 0xf0, 0x41, 0x00


	//----- nvinfo : EIATTR_KPARAM_INFO
	.align		4
.L_16204:
        /*0038*/ 	.byte	0x04, 0x17
        /*003a*/ 	.short	(.L_16206 - .L_16205)
.L_16205:
        /*003c*/ 	.word	0x00000000
        /*0040*/ 	.short	0x0000
        /*0042*/ 	.short	0x0000
        /*0044*/ 	.byte	0x00, 0xf0, 0x61, 0x01


	//----- nvinfo : EIATTR_SPARSE_MMA_MASK
	.align		4
.L_16206:
        /*0048*/ 	.byte	0x03, 0x50
        /*004a*/ 	.short	0x0000


	//----- nvinfo : EIATTR_MAXREG_COUNT
	.align		4
        /*004c*/ 	.byte	0x03, 0x1b
        /*004e*/ 	.short	0x00ff


	//----- nvinfo : EIATTR_EXTERNS
	.align		4
        /*0050*/ 	.byte	0x04, 0x0f
        /*0052*/ 	.short	(.L_16208 - .L_16207)


	//   ....[0]....
	.align		4
.L_16207:
        /*0054*/ 	.word	index@(__assertfail)


	//----- nvinfo : EIATTR_MERCURY_ISA_VERSION
	.align		4
.L_16208:
        /*0058*/ 	.byte	0x03, 0x5f
        /*005a*/ 	.short	0x0101


	//----- nvinfo : EIATTR_COOP_GROUP_MASK_REGIDS
	.align		4
        /*005c*/ 	.byte	0x04, 0x29
        /*005e*/ 	.short	(.L_16210 - .L_16209)


	//   ....[0]....
.L_16209:
        /*0060*/ 	.word	0xffffffff


	//   ....[1]....
        /*0064*/ 	.word	0xffffffff


	//   ....[2]....
        /*0068*/ 	.word	0xffffffff


	//   ....[3]....
        /*006c*/ 	.word	0xffffffff


	//   ....[4]....
        /*0070*/ 	.word	0xffffffff


	//   ....[5]....
        /*0074*/ 	.word	0xffffffff


	//   ....[6]....
        /*0078*/ 	.word	0xffffffff


	//   ....[7]....
        /*007c*/ 	.word	0xffffffff


	//   ....[8]....
        /*0080*/ 	.word	0xffffffff


	//   ....[9]....
        /*0084*/ 	.word	0xffffffff


	//   ....[10]....
        /*0088*/ 	.word	0x0500000f


	//   ....[11]....
        /*008c*/ 	.word	0x0500000f


	//   ....[12]....
        /*0090*/ 	.word	0x0500000f


	//   ....[13]....
        /*0094*/ 	.word	0x0500000f


	//   ....[14]....
        /*0098*/ 	.word	0x0500000f


	//   ....[15]....
        /*009c*/ 	.word	0x0500000f


	//   ....[16]....
        /*00a0*/ 	.word	0x0500000f


	//   ....[17]....
        /*00a4*/ 	.word	0x0500000f


	//   ....[18]....
        /*00a8*/ 	.word	0x0500000f


	//   ....[19]....
        /*00ac*/ 	.word	0x0500000f


	//----- nvinfo : EIATTR_COOP_GROUP_INSTR_OFFSETS
	.align		4
.L_16210:
        /*00b0*/ 	.byte	0x04, 0x28
        /*00b2*/ 	.short	(.L_16212 - .L_16211)


	//   ....[0]....
.L_16211:
        /*00b4*/ 	.word	0x00001670


	//   ....[1]....
        /*00b8*/ 	.word	0x000016b0


	//   ....[2]....
        /*00bc*/ 	.word	0x000016d0


	//   ....[3]....
        /*00c0*/ 	.word	0x000016f0


	//   ....[4]....
        /*00c4*/ 	.word	0x00001710


	//   ....[5]....
        /*00c8*/ 	.word	0x00001ff0


	//   ....[6]....
        /*00cc*/ 	.word	0x00002010


	//   ....[7]....
        /*00d0*/ 	.word	0x00002030


	//   ....[8]....
        /*00d4*/ 	.word	0x00002050


	//   ....[9]....
        /*00d8*/ 	.word	0x00002070


	//   ....[10]....
        /*00dc*/ 	.word	0x00003380


	//   ....[11]....
        /*00e0*/ 	.word	0x00003410


	//   ....[12]....
        /*00e4*/ 	.word	0x00003470


	//   ....[13]....
        /*00e8*/ 	.word	0x000034d0


	//   ....[14]....
        /*00ec*/ 	.word	0x00003530


	//   ....[15]....
        /*00f0*/ 	.word	0x00003e70


	//   ....[16]....
        /*00f4*/ 	.word	0x00003ed0


	//   ....[17]....
        /*00f8*/ 	.word	0x00003f30


	//   ....[18]....
        /*00fc*/ 	.word	0x00003f90


	//   ....[19]....
        /*0100*/ 	.word	0x00003ff0


	//----- nvinfo : EIATTR_VRC_CTA_INIT_COUNT
	.align		4
.L_16212:
        /*0104*/ 	.byte	0x02, 0x4a
	.zero		1
	.zero		1


	//----- nvinfo : EIATTR_SYSCALL_OFFSETS
	.align		4
        /*0108*/ 	.byte	0x04, 0x46
        /*010a*/ 	.short	(.L_16214 - .L_16213)


	//   ....[0]....
.L_16213:
        /*010c*/ 	.word	0x00000180


	//----- nvinfo : EIATTR_EXIT_INSTR_OFFSETS
	.align		4
.L_16214:
        /*0110*/ 	.byte	0x04, 0x1c
        /*0112*/ 	.short	(.L_16216 - .L_16215)


	//   ....[0]....
.L_16215:
        /*0114*/ 	.word	0x00000230


	//   ....[1]....
        /*0118*/ 	.word	0x00003320


	//----- nvinfo : EIATTR_CRS_STACK_SIZE
	.align		4
.L_16216:
        /*011c*/ 	.byte	0x04, 0x1e
        /*011e*/ 	.short	(.L_16218 - .L_16217)
.L_16217:
        /*0120*/ 	.word	0x00000000


	//----- nvinfo : EIATTR_CBANK_PARAM_SIZE
	.align		4
.L_16218:
        /*0124*/ 	.byte	0x03, 0x19
        /*0126*/ 	.short	0x0078


	//----- nvinfo : EIATTR_PARAM_CBANK
	.align		4
        /*0128*/ 	.byte	0x04, 0x0a
        /*012a*/ 	.short	(.L_16220 - .L_16219)
	.align		4
.L_16219:
        /*012c*/ 	.word	index@(.nv.constant0._Z15SoftmaxWarpImplI22BroadcastScaleMaskLoadIffbLm2EiE11DirectStoreIffEfLi2ELi14ELi32ELi1ELb0EL9Algorithm0EEvT_T0_ll)
        /*0130*/ 	.short	0x0380
        /*0132*/ 	.short	0x0078


	//----- nvinfo : EIATTR_SW_WAR
	.align		4
.L_16220:
        /*0134*/ 	.byte	0x04, 0x36
        /*0136*/ 	.short	(.L_16222 - .L_16221)
.L_16221:
        /*0138*/ 	.word	0x00000008
.L_16222:


//--------------------- .nv.info._Z15SoftmaxWarpImplI22BroadcastScaleMaskLoadIffbLm2EiE11DirectStoreIffEfLi2ELi12ELi32ELi1ELb1EL9Algorithm0EEvT_T0_ll --------------------------
	.section	.nv.info._Z15SoftmaxWarpImplI22BroadcastScaleMaskLoadIffbLm2EiE11DirectStoreIffEfLi2ELi12ELi32ELi1ELb1EL9Algorithm0EEvT_T0_ll,"",@"SHT_CUDA_INFO"
	.sectionflags	@""
	.align	4


	//----- nvinfo : EIATTR_CUDA_API_VERSION
	.align		4
        /*0000*/ 	.byte	0x04, 0x37
        /*0002*/ 	.short	(.L_16224 - .L_16223)
.L_16223:
        /*0004*/ 	.word	0x00000082


	//----- nvinfo : EIATTR_KPARAM_INFO
	.align		4
.L_16224:
        /*0008*/ 	.byte	0x04, 0x17
        /*000a*/ 	.short	(.L_16226 - .L_16225)
.L_16225:
        /*000c*/ 	.word	0x00000000
        /*0010*/ 	.short	0x0003
        /*0012*/ 	.short	0x0070
        /*0014*/ 	.byte	0x00, 0xf0, 0x21, 0x00


	//----- nvinfo : EIATTR_KPARAM_INFO
	.align		4
.L_16226:
        /*0018*/ 	.byte	0x04, 0x17
        /*001a*/ 	.short	(.L_16228 - .L_16227)
.L_16227:
        /*001c*/ 	.word	0x00000000
        /*0020*/ 	.short	0x0002
        /*0022*/ 	.short	0x0068
        /*0024*/ 	.byte	0x00, 0xf0, 0x21, 0x00


	//----- nvinfo : EIATTR_KPARAM_INFO
	.align		4
.L_16228:
        /*0028*/ 	.byte	0x04, 0x17
        /*002a*/ 	.short	(.L_16230 - .L_16229)
.L_16229:
        /*002c*/ 	.word	0x00000000
        /*0030*/ 	.short	0x0001
        /*0032*/ 	.short	0x0058
        /*0034*/ 	.byte	0x00, 0xf0, 0x41, 0x00


	//----- nvinfo : EIATTR_KPARAM_INFO
	.align		4
.L_16230:
        /*0038*/ 	.byte	0x04, 0x17
        /*003a*/ 	.short	(.L_16232 - .L_16231)
.L_16231:
        /*003c*/ 	.word	0x00000000
        /*0040*/ 	.short	0x0000
        /*0042*/ 	.short	0x0000
        /*0044*/ 	.byte	0x00, 0xf0, 0x61, 0x01


	//----- nvinfo : EIATTR_SPARSE_MMA_MASK
	.align		4
.L_16232:
        /*0048*/ 	.byte	0x03, 0x50
        /*004a*/ 	.short	0x0000


	//----- nvinfo : EIATTR_MAXREG_COUNT
	.align		4
        /*004c*/ 	.byte	0x03, 0x1b
        /*004e*/ 	.short	0x00ff


	//----- nvinfo : EIATTR_EXTERNS
	.align		4
        /*0050*/ 	.byte	0x04, 0x0f
        /*0052*/ 	.short	(.L_16234 - .L_16233)


	//   ....[0]....
	.align		4
.L_16233:
        /*0054*/ 	.word	index@(__assertfail)


	//----- nvinfo : EIATTR_MERCURY_ISA_VERSION
	.align		4
.L_16234:
        /*0058*/ 	.byte	0x03, 0x5f
        /*005a*/ 	.short	0x0101


	//----- nvinfo : EIATTR_COOP_GROUP_MASK_REGIDS
	.align		4
        /*005c*/ 	.byte	0x04, 0x29
        /*005e*/ 	.short	(.L_16236 - .L_16235)


	//   ....[0]....
.L_16235:
        /*0060*/ 	.word	0xffffffff


	//   ....[1]....
        /*0064*/ 	.word	0xffffffff


	//   ....[2]....
        /*0068*/ 	.word	0xffffffff


	//   ....[3]....
        /*006c*/ 	.word	0xffffffff


	//   ....[4]....
        /*0070*/ 	.word	0xffffffff


	//   ....[5]....
        /*0074*/ 	.word	0xffffffff


	//   ....[6]....
        /*0078*/ 	.word	0xffffffff


	//   ....[7]....
        /*007c*/ 	.word	0xffffffff


	//   ....[8]....
        /*0080*/ 	.word	0xffffffff


	//   ....[9]....
        /*0084*/ 	.word	0xffffffff


	//   ....[10]....
        /*0088*/ 	.word	0x0500000f


	//   ....[11]....
        /*008c*/ 	.word	0x0500000f


	//   ....[12]....
        /*0090*/ 	.word	0x0500000f


	//   ....[13]....
        /*0094*/ 	.word	0x0500000f


	//   ....[14]....
        /*0098*/ 	.word	0x0500000f


	//   ....[15]....
        /*009c*/ 	.word	0x0500000f


	//   ....[16]....
        /*00a0*/ 	.word	0x0500000f


	//   ....[17]....
        /*00a4*/ 	.word	0x0500000f


	//   ....[18]....
        /*00a8*/ 	.word	0x0500000f


	//   ....[19]....
        /*00ac*/ 	.word	0x0500000f


	//----- nvinfo : EIATTR_COOP_GROUP_INSTR_OFFSETS
	.align		4
.L_16236:
        /*00b0*/ 	.byte	0x04, 0x28
        /*00b2*/ 	.short	(.L_16238 - .L_16237)


	//   ....[0]....
.L_16237:
        /*00b4*/ 	.word	0x00001d70


	//   ....[1]....
        /*00b8*/ 	.word	0x00001db0


	//   ....[2]....
        /*00bc*/ 	.word	0x00001dd0


	//   ....[3]....
        /*00c0*/ 	.word	0x00001df0


	//   ....[4]....
        /*00c4*/ 	.word	0x00001e10


	//   ....[5]....
        /*00c8*/ 	.word	0x000025b0


	//   ....[6]....
        /*00cc*/ 	.word	0x000025d0


	//   ....[7]....
        /*00d0*/ 	.word	0x000025f0


	//   ....[8]....
        /*00d4*/ 	.word	0x00002610


	//   ....[9]....
        /*00d8*/ 	.word	0x00002630


	//   ....[10]....
        /*00dc*/ 	.word	0x00003a10


	//   ....[11]....
        /*00e0*/ 	.word	0x00003a90


	//   ....[12]....
        /*00e4*/ 	.word	0x00003af0


	//   ....[13]....
        /*00e8*/ 	.word	0x00003b50


	//   ....[14]....
        /*00ec*/ 	.word	0x00003bb0


	//   ....[15]....
        /*00f0*/ 	.word	0x000043c0


	//   ....[16]....
        /*00f4*/ 	.word	0x00004420


	//   ....[17]....
        /*00f8*/ 	.word	0x00004480


	//   ....[18]....
        /*00fc*/ 	.word	0x000044e0


	//   ....[19]....
        /*0100*/ 	.word	0x00004540


	//----- nvinfo : EIATTR_VRC_CTA_INIT_COUNT
	.align		4
.L_16238:
        /*0104*/ 	.byte	0x02, 0x4a
	.zero		1
	.zero		1


	//----- nvinfo : EIATTR_SYSCALL_OFFSETS
	.align		4
        /*0108*/ 	.byte	0x04, 0x46
        /*010a*/ 	.short	(.L_16240 - .L_16239)


	//   ....[0]....
.L_16239:
        /*010c*/ 	.word	0x000001a0


	//----- nvinfo : EIATTR_EXIT_INSTR_OFFSETS
	.align		4
.L_16240:
        /*0110*/ 	.byte	0x04, 0x1c
        /*0112*/ 	.short	(.L_16242 - .L_16241)


	//   ....[0]....
.L_16241:
        /*0114*/ 	.word	0x00000250


	//   ....[1]....
        /*0118*/ 	.word	0x000039b0


	//----- nvinfo : EIATTR_CRS_STACK_SIZE
	.align		4
.L_16242:
        /*011c*/ 	.byte	0x04, 0x1e
        /*011e*/ 	.short	(.L_16244 - .L_16243)
.L_16243:
        /*0120*/ 	.word	0x00000000


	//----- nvinfo : EIATTR_CBANK_PARAM_SIZE
	.align		4
.L_16244:
        /*0124*/ 	.byte	0x03, 0x19
        /*0126*/ 	.short	0x0078


	//----- nvinfo : EIATTR_PARAM_CBANK
	.align		4
        /*0128*/ 	.byte	0x04, 0x0a
        /*012a*/ 	.short	(.L_16246 - .L_16245)
	.align		4
.L_16245:
        /*012c*/ 	.word	index@(.nv.constant0._Z15SoftmaxWarpImplI22BroadcastScaleMaskLoadIffbLm2EiE11DirectStoreIffEfLi2ELi12ELi32ELi1ELb1EL9Algorithm0EEvT_T0_ll)
        /*0130*/ 	.short	0x0380
        /*0132*/ 	.short	0x0078


	//----- nvinfo : EIATTR_SW_WAR
	.align		4
.L_16246:
        /*0134*/ 	.byte	0x04, 0x36
        /*0136*/ 	.short	(.L_16248 - .L_16247)
.L_16247:
        /*0138*/ 	.word	0x00000008
.L_16248:


//--------------------- .nv.info._Z15SoftmaxWarpImplI22BroadcastScaleMaskLoadIffbLm2EiE11DirectStoreIffEfLi2ELi12ELi32ELi1ELb0EL9Algorithm0EEvT_T0_ll --------------------------
	.section	.nv.info._Z15SoftmaxWarpImplI22BroadcastScaleMaskLoadIffbLm2EiE11DirectStoreIffEfLi2ELi12ELi32ELi1ELb0EL9Algorithm0EEvT_T0_ll,"",@"SHT_CUDA_INFO"
	.sectionflags	@""
	.align	4


	//----- nvinfo : EIATTR_CUDA_API_VERSION
	.align		4
        /*0000*/ 	.byte	0x04, 0x37
        /*0002*/ 	.short	(.L_16250 - .L_16249)
.L_16249:
        /*0004*/ 	.word	0x00000082


	//----- nvinfo : EIATTR_KPARAM_INFO
	.align		4
.L_16250:
        /*0008*/ 	.byte	0x04, 0x17
        /*000a*/ 	.short	(.L_16252 - .L_16251)
.L_16251:
        /*000c*/ 	.word	0x00000000
        /*0010*/ 	.short	0x0003
        /*0012*/ 	.short	0x0070
        /*0014*/ 	.byte	0x00, 0xf0, 0x21, 0x00


	//----- nvinfo : EIATTR_KPARAM_INFO
	.align		4
.L_16252:
        /*0018*/ 	.byte	0x04, 0x17
        /*001a*/ 	.short	(.L_16254 - .L_16253)
.L_16253:
        /*001c*/ 	.word	0x00000000
        /*0020*/ 	.short	0x0002
        /*0022*/ 	.short	0x0068
        /*0024*/ 	.byte	0x00, 0xf0, 0x21, 0x00


	//----- nvinfo : EIATTR_KPARAM_INFO
	.align		4
.L_16254:
        /*0028*/ 	.byte	0x04, 0x17
        /*002a*/ 	.short	(.L_16256 - .L_16255)
.L_16255:
        /*002c*/ 	.word	0x00000000
        /*0030*/ 	.short	0x0001
        /*0032*/ 	.short	0x0058
        /*0034*/ 	.byte	0x00, 0xf0, 0x41, 0x00


	//----- nvinfo : EIATTR_KPARAM_INFO
	.align		4
.L_16256:
        /*0038*/ 	.byte	0x04, 0x17
        /*003a*/ 	.short	(.L_16258 - .L_16257)
.L_16257:
        /*003c*/ 	.word	0x00000000
        /*0040*/ 	.short	0x0000
        /*0042*/ 	.short	0x0000
        /*0044*/ 	.byte	0x00, 0xf0, 0x61, 0x01


	//----- nvinfo : EIATTR_SPARSE_MMA_MASK
	.align		4
.L_16258:
        /*0048*/ 	.byte	0x03, 0x50
        /*004a*/ 	.short	0x0000


	//----- nvinfo : EIATTR_MAXREG_COUNT
	.align		4
        /*004c*/ 	.byte	0x03, 0x1b
        /*004e*/ 	.short	0x00ff


	//----- nvinfo : EIATTR_EXTERNS
	.align		4
        /*0050*/ 	.byte	0x04, 0x0f
        /*0052*/ 	.short	(.L_16260 - .L_16259)


	//   ....[0]....
	.align		4
.L_16259:
        /*0054*/ 	.word	index@(__assertfail)


	//----- nvinfo : EIATTR_MERCURY_ISA_VERSION
	.align		4
.L_16260:
        /*0058*/ 	.byte	0x03, 0x5f
        /*005a*/ 	.short	0x0101


	//----- nvinfo : EIATTR_COOP_GROUP_MASK_REGIDS
	.align		4
        /*005c*/ 	.byte	0x04, 0x29
        /*005e*/ 	.short	(.L_16262 - .L_16261)


	//   ....[0]....
.L_16261:
        /*0060*/ 	.word	0xffffffff


	//   ....[1]....
        /*0064*/ 	.word	0xffffffff


	//   ....[2]....
        /*0068*/ 	.word	0xffffffff


	//   ....[3]....
        /*006c*/ 	.word	0xffffffff


	//   ....[4]....
        /*0070*/ 	.word	0xffffffff


	//   ....[5]....
        /*0074*/ 	.word	0xffffffff


	//   ....[6]....
        /*0078*/ 	.word	0xffffffff


	//   ....[7]....
        /*007c*/ 	.word	0xffffffff


	//   ....[8]....
        /*0080*/ 	.word	0xffffffff


	//   ....[9]....
        /*0084*/ 	.word	0xffffffff


	//   ....[10]....
        /*0088*/ 	.word	0x0500000f


	//   ....[11]....
        /*008c*/ 	.word	0x0500000f


	//   ....[12]....
        /*0090*/ 	.word	0x0500000f


	//   ....[13]....
        /*0094*/ 	.word	0x0500000f


	//   ....[14]....
        /*0098*/ 	.word	0x0500000f


	//   ....[15]....
        /*009c*/ 	.word	0x0500000f


	//   ....[16]....
        /*00a0*/ 	.word	0x0500000f


	//   ....[17]....
        /*00a4*/ 	.word	0x0500000f


	//   ....[18]....
        /*00a8*/ 	.word	0x0500000f


	//   ....[19]....
        /*00ac*/ 	.word	0x0500000f


	//----- nvinfo : EIATTR_COOP_GROUP_INSTR_OFFSETS
	.align		4
.L_16262:
        /*00b0*/ 	.byte	0x04, 0x28
        /*00b2*/ 	.short	(.L_16264 - .L_16263)


	//   ....[0]....
.L_16263:
        /*00b4*/ 	.word	0x000013a0


	//   ....[1]....
        /*00b8*/ 	.word	0x000013e0


	//   ....[2]....
        /*00bc*/ 	.word	0x00001400


	//   ....[3]....
        /*00c0*/ 	.word	0x00001420


	//   ....[4]....
        /*00c4*/ 	.word	0x00001440


	//   ....[5]....
        /*00c8*/ 	.word	0x00001be0


	//   ....[6]....
        /*00cc*/ 	.word	0x00001c00


	//   ....[7]....
        /*00d0*/ 	.word	0x00001c20


	//   ....[8]....
        /*00d4*/ 	.word	0x00001c40


	//   ....[9]....
        /*00d8*/ 	.word	0x00001c60


	//   ....[10]....
        /*00dc*/ 	.word	0x00002ce0


	//   ....[11]....
        /*00e0*/ 	.word	0x00002d60


	//   ....[12]....
        /*00e4*/ 	.word	0x00002dc0


	//   ....[13]....
        /*00e8*/ 	.word	0x00002e20


	//   ....[14]....
        /*00ec*/ 	.word	0x00002e80


	//   ....[15]....
        /*00f0*/ 	.word	0x00003690


	//   ....[16]....
        /*00f4*/ 	.word	0x000036f0


	//   ....[17]....
        /*00f8*/ 	.word	0x00003750


	//   ....[18]....
        /*00fc*/ 	.word	0x000037b0


	//   ....[19]....
        /*0100*/ 	.word	0x00003810


	//----- nvinfo : EIATTR_VRC_CTA_INIT_COUNT
	.align		4
.L_16264:
        /*0104*/ 	.byte	0x02, 0x4a
	.zero		1
	.zero		1


	//----- nvinfo : EIATTR_SYSCALL_OFFSETS
	.align		4
        /*0108*/ 	.byte	0x04, 0x46
        /*010a*/ 	.short	(.L_16266 - .L_16265)


	//   ....[0]....
.L_16265:
        /*010c*/ 	.word	0x00000180


	//----- nvinfo : EIATTR_EXIT_INSTR_OFFSETS
	.align		4
.L_16266:
        /*0110*/ 	.byte	0x04, 0x1c
        /*0112*/ 	.short	(.L_16268 - .L_16267)


	//   ....[0]....
.L_16267:
        /*0114*/ 	.word	0x00000230


	//   ....[1]....
        /*0118*/ 	.word	0x00002c80


	//----- nvinfo : EIATTR_CRS_STACK_SIZE
	.align		4
.L_16268:
        /*011c*/ 	.byte	0x04, 0x1e
        /*011e*/ 	.short	(.L_16270 - .L_16269)
.L_16269:
        /*0120*/ 	.word	0x00000000


	//----- nvinfo : EIATTR_CBANK_PARAM_SIZE
	.align		4
.L_16270:
        /*0124*/ 	.byte	0x03, 0x19
        /*0126*/ 	.short	0x0078


	//----- nvinfo : EIATTR_PARAM_CBANK
	.align		4
        /*0128*/ 	.byte	0x04, 0x0a
        /*012a*/ 	.short	(.L_16272 - .L_16271)
	.align		4
.L_16271:
        /*012c*/ 	.word	index@(.nv.constant0._Z15SoftmaxWarpImplI22BroadcastScaleMaskLoadIffbLm2EiE11DirectStoreIffEfLi2ELi12ELi32ELi1ELb0EL9Algorithm0EEvT_T0_ll)
        /*0130*/ 	.short	0x0380
        /*0132*/ 	.short	0x0078


	//----- nvinfo : EIATTR_SW_WAR
	.align		4
.L_16272:
        /*0134*/ 	.byte	0x04, 0x36
        /*0136*/ 	.short	(.L_16274 - .L_16273)
.L_16273:
        /*0138*/ 	.word	0x00000008
.L_16274:


//--------------------- .nv.info._Z15SoftmaxWarpImplI22BroadcastScaleMaskLoadIffbLm2EiE11DirectStoreIffEfLi2ELi10ELi32ELi1ELb1EL9Algorithm0EEvT_T0_ll --------------------------
	.section	.nv.info._Z15SoftmaxWarpImplI22BroadcastScaleMaskLoadIffbLm2EiE11DirectStoreIffEfLi2ELi10ELi32ELi1ELb1EL9Algorithm0EEvT_T0_ll,"",@"SHT_CUDA_INFO"
	.sectionflags	@""
	.align	4


	//----- nvinfo : EIATTR_CUDA_API_VERSION
	.align		4
        /*0000*/ 	.byte	0x04, 0x37
        /*0002*/ 	.short	(.L_16276 - .L_16275)
.L_16275:
        /*0004*/ 	.word	0x00000082


	//----- nvinfo : EIATTR_KPARAM_INFO
	.align		4
.L_16276:
        /*0008*/ 	.byte	0x04, 0x17
        /*000a*/ 	.short	(.L_16278 - .L_16277)
.L_16277:
        /*000c*/ 	.word	0x00000000
        /*0010*/ 	.short	0x0003
        /*0012*/ 	.short	0x0070
        /*0014*/ 	.byte	0x00, 0xf0, 0x21, 0x00


	//----- nvinfo : EIATTR_KPARAM_INFO
	.align		4
.L_16278:
        /*0018*/ 	.byte	0x04, 0x17
        /*001a*/ 	.short	(.L_16280 - .L_16279)
.L_16279:
        /*001c*/ 	.word	0x00000000
        /*0020*/ 	.short	0x0002
        /*0022*/ 	.short	0x0068
        /*0024*/ 	.byte	0x00, 0xf0, 0x21, 0x00


	//----- nvinfo : EIATTR_KPARAM_INFO
	.align		4
.L_16280:
        /*0028*/ 	.byte	0x04, 0x17
        /*002a*/ 	.short	(.L_16282 - .L_16281)
.L_16281:
        /*002c*/ 	.word	0x00000000
        /*0030*/ 	.short	0x0001
        /*0032*/ 	.short	0x0058
        /*0034*/ 	.byte	0x00, 0xf0, 0x41, 0x00


	//----- nvinfo : EIATTR_KPARAM_INFO
	.align		4
.L_16282:
        /*0038*/ 	.byte	0x04, 0x17
        /*003a*/ 	.short	(.L_16284 - .L_16283)
.L_16283:
        /*003c*/ 	.word	0x00000000
        /*0040*/ 	.short	0x0000
        /*0042*/ 	.short	0x0000
        /*0044*/ 	.byte	0x00, 0xf0, 0x61, 0x01


	//----- nvinfo : EIATTR_SPARSE_MMA_MASK
	.align		4
.L_16284:
        /*0048*/ 	.byte	0x03, 0x50
        /*004a*/ 	.short	0x0000


	//----- nvinfo : EIATTR_MAXREG_COUNT
	.align		4
        /*004c*/ 	.byte	0x03, 0x1b
        /*004e*/ 	.short	0x00ff


	//----- nvinfo : EIATTR_EXTERNS
	.align		4
        /*0050*/ 	.byte	0x04, 0x0f
        /*0052*/ 	.short	(.L_16286 - .L_16285)


	//   ....[0]....
	.align		4
.L_16285:
        /*0054*/ 	.word	index@(__assertfail)


	//----- nvinfo : EIATTR_MERCURY_ISA_VERSION
	.align		4
.L_16286:
        /*0058*/ 	.byte	0x03, 0x5f
        /*005a*/ 	.short	0x0101


	//----- nvinfo : EIATTR_COOP_GROUP_MASK_REGIDS
	.align		4
        /*005c*/ 	.byte	0x04, 0x29
        /*005e*/ 	.short	(.L_16288 - .L_16287)


	//   ....[0]....
.L_16287:
        /*0060*/ 	.word	0xffffffff


	//   ....[1]....
        /*0064*/ 	.word	0xffffffff


	//   ....[2]....
        /*0068*/ 	.word	0xffffffff


	//   ....[3]....
        /*006c*/ 	.word	0xffffffff


	//   ....[4]....
        /*0070*/ 	.word	0xffffffff


	//   ....[5]....
        /*0074*/ 	.word	0xffffffff


	//   ....[6]....
        /*0078*/ 	.word	0xffffffff


	//   ....[7]....
        /*007c*/ 	.word	0xffffffff


	//   ....[8]....
        /*0080*/ 	.word	0xffffffff


	//   ....[9]....
        /*0084*/ 	.word	0xffffffff


	//   ....[10]....
        /*0088*/ 	.word	0x0500000f


	//   ....[11]....
        /*008c*/ 	.word	0x0500000f


	//   ....[12]....
        /*0090*/ 	.word	0x0500000f


	//   ....[13]....
        /*0094*/ 	.word	0x0500000f


	//   ....[14]....
        /*0098*/ 	.word	0x0500000f


	//   ....[15]....
        /*009c*/ 	.word	0x0500000f


	//   ....[16]....
        /*00a0*/ 	.word	0x0500000f


	//   ....[17]....
        /*00a4*/ 	.word	0x0500000f


	//   ....[18]....
        /*00a8*/ 	.word	0x0500000f


	//   ....[19]....
        /*00ac*/ 	.word	0x0500000f


	//----- nvinfo : EIATTR_COOP_GROUP_INSTR_OFFSETS
	.align		4
.L_16288:
        /*00b0*/ 	.byte	0x04, 0x28
        /*00b2*/ 	.short	(.L_16290 - .L_16289)


	//   ....[0]....
.L_16289:
        /*00b4*/ 	.word	0x000018c0


	//   ....[1]....
        /*00b8*/ 	.word	0x00001900


	//   ....[2]....
        /*00bc*/ 	.word	0x00001920


	//   ....[3]....
        /*00c0*/ 	.word	0x00001940


	//   ....[4]....
        /*00c4*/ 	.word	0x00001960


	//   ....[5]....
        /*00c8*/ 	.word	0x00001fc0


	//   ....[6]....
        /*00cc*/ 	.word	0x00001fe0


	//   ....[7]....
        /*00d0*/ 	.word	0x00002000


	//   ....[8]....
        /*00d4*/ 	.word	0x00002020


	//   ....[9]....
        /*00d8*/ 	.word	0x00002040


	//   ....[10]....
        /*00dc*/ 	.word	0x000030e0


	//   ....[11]....
        /*00e0*/ 	.word	0x00003160


	//   ....[12]....
        /*00e4*/ 	.word	0x000031c0


	//   ....[13]....
        /*00e8*/ 	.word	0x00003220


	//   ....[14]....
        /*00ec*/ 	.word	0x00003280


	//   ....[15]....
        /*00f0*/ 	.word	0x00003950


	//   ....[16]....
        /*00f4*/ 	.word	0x000039b0


	//   ....[17]....
        /*00f8*/ 	.word	0x00003a10


	//   ....[18]....
        /*00fc*/ 	.word	0x00003a70


	//   ....[19]....
        /*0100*/ 	.word	0x00003ad0


	//----- nvinfo : EIATTR_VRC_CTA_INIT_COUNT
	.align		4
.L_16290:
        /*0104*/ 	.byte	0x02, 0x4a
	.zero		1
	.zero		1


	//----- nvinfo : EIATTR_SYSCALL_OFFSETS
	.align		4
        /*0108*/ 	.byte	0x04, 0x46
        /*010a*/ 	.short	(.L_16292 - .L_16291)


	//   ....[0]....
.L_16291:
        /*010c*/ 	.word	0x000001a0


	//----- nvinfo : EIATTR_EXIT_INSTR_OFFSETS
	.align		4
.L_16292:
        /*0110*/ 	.byte	0x04, 0x1c
        /*0112*/ 	.short	(.L_16294 - .L_16293)


	//   ....[0]....
.L_16293:
        /*0114*/ 	.word	0x00000250


	//   ....[1]....
        /*0118*/ 	.word	0x00003080


	//----- nvinfo : EIATTR_CRS_STACK_SIZE
	.align		4
.L_16294:
        /*011c*/ 	.byte	0x04, 0x1e
        /*011e*/ 	.short	(.L_16296 - .L_16295)
.L_16295:
        /*0120*/ 	.word	0x00000000


	//----- nvinfo : EIATTR_CBANK_PARAM_SIZE
	.align		4
.L_16296:
        /*0124*/ 	.byte	0x03, 0x19
        /*0126*/ 	.short	0x0078


	//----- nvinfo : EIATTR_PARAM_CBANK
	.align		4
        /*0128*/ 	.byte	0x04, 0x0a
        /*012a*/ 	.short	(.L_16298 - .L_16297)
	.align		4
.L_16297:
        /*012c*/ 	.word	index@(.nv.constant0._Z15SoftmaxWarpImplI22BroadcastScaleMaskLoadIffbLm2EiE11DirectStoreIffEfLi2ELi10ELi32ELi1ELb1EL9Algorithm0EEvT_T0_ll)
        /*0130*/ 	.short	0x0380
        /*0132*/ 	.short	0x0078


	//----- nvinfo : EIATTR_SW_WAR
	.align		4
.L_16298:
        /*0134*/ 	.byte	0x04, 0x36
        /*0136*/ 	.short	(.L_16300 - .L_16299)
.L_16299:
        /*0138*/ 	.word	0x00000008
.L_16300:


//--------------------- .nv.info._Z15SoftmaxWarpImplI22BroadcastScaleMaskLoadIffbLm2EiE11DirectStoreIffEfLi2ELi10ELi32ELi1ELb0EL9Algorithm0EEvT_T0_ll --------------------------
	.section	.nv.info._Z15SoftmaxWarpImplI22BroadcastScaleMaskLoadIffbLm2EiE11DirectStoreIffEfLi2ELi10ELi32ELi1ELb0EL9Algorithm0EEvT_T0_ll,"",@"SHT_CUDA_INFO"
	.sectionflags	@""
	.align	4


	//----- nvinfo : EIATTR_CUDA_API_VERSION
	.align		4
        /*0000*/ 	.byte	0x04, 0x37
        /*0002*/ 	.short	(.L_16302 - .L_16301)
.L_16301:
        /*0004*/ 	.word	0x00000082


	//----- nvinfo : EIATTR_KPARAM_INFO
	.align		4
.L_16302:
        /*0008*/ 	.byte	0x04, 0x17
        /*000a*/ 	.short	(.L_16304 - .L_16303)
.L_16303:
        /*000c*/ 	.word	0x00000000
        /*0010*/ 	.short	0x0003
        /*0012*/ 	.short	0x0070
        /*0014*/ 	.byte	0x00, 0xf0, 0x21, 0x00


	//----- nvinfo : EIATTR_KPARAM_INFO
	.align		4
.L_16304:
        /*0018*/ 	.byte	0x04, 0x17
        /*001a*/ 	.short	(.L_16306 - .L_16305)
.L_16305:
        /*001c*/ 	.word	0x00000000
        /*0020*/ 	.short	0x0002
        /*0022*/ 	.short	0x0068
        /*0024*/ 	.byte	0x00, 0xf0, 0x21, 0x00


	//----- nvinfo : EIATTR_KPARAM_INFO
	.align		4
.L_16306:
        /*0028*/ 	.byte	0x04, 0x17
        /*002a*/ 	.short	(.L_16308 - .L_16307)
.L_16307:
        /*002c*/ 	.word	0x00000000
        /*0030*/ 	.short	0x0001
        /*0032*/ 	.short	0x0058
        /*0034*/ 	.byte	0x00, 0xf0, 0x41, 0x00


	//----- nvinfo : EIATTR_KPARAM_INFO
	.align		4
.L_16308:
        /*0038*/ 	.byte	0x04, 0x17
        /*003a*/ 	.short	(.L_16310 - .L_16309)
.L_16309:
        /*003c*/ 	.word	0x00000000
        /*0040*/ 	.short	0x0000
        /*0042*/ 	.short	0x0000
        /*0044*/ 	.byte	0x00, 0xf0, 0x61, 0x01


	//----- nvinfo : EIATTR_SPARSE_MMA_MASK
	.align		4
.L_16310:
        /*0048*/ 	.byte	0x03, 0x50
        /*004a*/ 	.short	0x0000


	//----- nvinfo : EIATTR_MAXREG_COUNT
	.align		4
        /*004c*/ 	.byte	0x03, 0x1b
        /*004e*/ 	.short	0x00ff


	//----- nvinfo : EIATTR_EXTERNS
	.align		4
        /*0050*/ 	.byte	0x04, 0x0f
        /*0052*/ 	.short	(.L_16312 - .L_16311)


	//   ....[0]....
	.align		4
.L_16311:
        /*0054*/ 	.word	index@(__assertfail)


	//----- nvinfo : EIATTR_MERCURY_ISA_VERSION
	.align		4
.L_16312:
        /*0058*/ 	.byte	0x03, 0x5f
        /*005a*/ 	.short	0x0101


	//----- nvinfo : EIATTR_COOP_GROUP_MASK_REGIDS
	.align		4
        /*005c*/ 	.byte	0x04, 0x29
        /*005e*/ 	.short	(.L_16314 - .L_16313)


	//   ....[0]....
.L_16313:
        /*0060*/ 	.word	0xffffffff


	//   ....[1]....
        /*0064*/ 	.word	0xffffffff


	//   ....[2]....
        /*0068*/ 	.word	0xffffffff


	//   ....[3]....
        /*006c*/ 	.word	0xffffffff


	//   ....[4]....
        /*0070*/ 	.word	0xffffffff


	//   ....[5]....
        /*0074*/ 	.word	0xffffffff


	//   ....[6]....
        /*0078*/ 	.word	0xffffffff


	//   ....[7]....
        /*007c*/ 	.word	0xffffffff


	//   ....[8]....
        /*0080*/ 	.word	0xffffffff


	//   ....[9]....
        /*0084*/ 	.word	0xffffffff


	//   ....[10]....
        /*0088*/ 	.word	0x0500000f


	//   ....[11]....
        /*008c*/ 	.word	0x0500000f


	//   ....[12]....
        /*0090*/ 	.word	0x0500000f


	//   ....[13]....
        /*0094*/ 	.word	0x0500000f


	//   ....[14]....
        /*0098*/ 	.word	0x0500000f


	//   ....[15]....
        /*009c*/ 	.word	0x0500000f


	//   ....[16]....
        /*00a0*/ 	.word	0x0500000f


	//   ....[17]....
        /*00a4*/ 	.word	0x0500000f


	//   ....[18]....
        /*00a8*/ 	.word	0x0500000f


	//   ....[19]....
        /*00ac*/ 	.word	0x0500000f


	//----- nvinfo : EIATTR_COOP_GROUP_INSTR_OFFSETS
	.align		4
.L_16314:
        /*00b0*/ 	.byte	0x04, 0x28
        /*00b2*/ 	.short	(.L_16316 - .L_16315)


	//   ....[0]....
.L_16315:
        /*00b4*/ 	.word	0x00001110


	//   ....[1]....
        /*00b8*/ 	.word	0x00001150


	//   ....[2]....
        /*00bc*/ 	.word	0x00001170


	//   ....[3]....
        /*00c0*/ 	.word	0x00001190


	//   ....[4]....
        /*00c4*/ 	.word	0x000011b0


	//   ....[5]....
        /*00c8*/ 	.word	0x00001810


	//   ....[6]....
        /*00cc*/ 	.word	0x00001830


	//   ....[7]....
        /*00d0*/ 	.word	0x00001850


	//   ....[8]....
        /*00d4*/ 	.word	0x00001870


	//   ....[9]....
        /*00d8*/ 	.word	0x00001890


	//   ....[10]....
        /*00dc*/ 	.word	0x000025e0


	//   ....[11]....
        /*00e0*/ 	.word	0x00002660


	//   ....[12]....
        /*00e4*/ 	.word	0x000026c0


	//   ....[13]....
        /*00e8*/ 	.word	0x00002720


	//   ....[14]....
        /*00ec*/ 	.word	0x00002780


	//   ....[15]....
        /*00f0*/ 	.word	0x00002e50


	//   ....[16]....
        /*00f4*/ 	.word	0x00002eb0


	//   ....[17]....
        /*00f8*/ 	.word	0x00002f10


	//   ....[18]....
        /*00fc*/ 	.word	0x00002f70


	//   ....[19]....
        /*0100*/ 	.word	0x00002fd0


	//----- nvinfo : EIATTR_VRC_CTA_INIT_COUNT
	.align		4
.L_16316:
        /*0104*/ 	.byte	0x02, 0x4a
	.zero		1
	.zero		1


	//----- nvinfo : EIATTR_SYSCALL_OFFSETS
	.align		4
        /*0108*/ 	.byte	0x04, 0x46
        /*010a*/ 	.short	(.L_16318 - .L_16317)


	//   ....[0]....
.L_16317:
        /*010c*/ 	.word	0x00000180


	//----- nvinfo : EIATTR_EXIT_INSTR_OFFSETS
	.align		4
.L_16318:
        /*0110*/ 	.byte	0x04, 0x1c
        /*0112*/ 	.short	(.L_16320 - .L_16319)


	//   ....[0]....
.L_16319:
        /*0114*/ 	.word	0x00000230


	//   ....[1]....
        /*0118*/ 	.word	0x00002580


	//----- nvinfo : EIATTR_CRS_STACK_SIZE
	.align		4
.L_16320:
        /*011c*/ 	.byte	0x04, 0x1e
        /*011e*/ 	.short	(.L_16322 - .L_16321)
.L_16321:
        /*0120*/ 	.word	0x00000000


	//----- nvinfo : EIATTR_CBANK_PARAM_SIZE
	.align		4
.L_16322:
        /*0124*/ 	.byte	0x03, 0x19
        /*0126*/ 	.short	0x0078


	//----- nvinfo : EIATTR_PARAM_CBANK
	.align		4
        /*0128*/ 	.byte	0x04, 0x0a
        /*012a*/ 	.short	(.L_16324 - .L_16323)
	.align		4
.L_16323:
        /*012c*/ 	.word	index@(.nv.constant0._Z15SoftmaxWarpImplI22BroadcastScaleMaskLoadIffbLm2EiE11DirectStoreIffEfLi2ELi10ELi32ELi1ELb0EL9Algorithm0EEvT_T0_ll)
        /*0130*/ 	.short	0x0380
        /*0132*/ 	.short	0x0078


	//----- nvinfo : EIATTR_SW_WAR
	.align		4
.L_16324:
        /*0134*/ 	.byte	0x04, 0x36
        /*0136*/ 	.short	(.L_16326 - .L_16325)
.L_16325:
        /*0138*/ 	.word	0x00000008
.L_16326:


//--------------------- .nv.info._Z15SoftmaxWarpImplI22BroadcastScaleMaskLoadIffbLm2EiE11DirectStoreIffEfLi2ELi8ELi32ELi1ELb1EL9Algorithm0EEvT_T0_ll --------------------------
	.section	.nv.info._Z15SoftmaxWarpImplI22BroadcastScaleMaskLoadIffbLm2EiE11DirectStoreIffEfLi2ELi8ELi32ELi1ELb1EL9Algorithm0EEvT_T0_ll,"",@"SHT_CUDA_INFO"
	.sectionflags	@""
	.align	4


	//----- nvinfo : EIATTR_CUDA_API_VERSION
	.align		4
        /*0000*/ 	.byte	0x04, 0x37
        /*0002*/ 	.short	(.L_16328 - .L_16327)
.L_16327:
        /*0004*/ 	.word	0x00000082


	//----- nvinfo : EIATTR_KPARAM_INFO
	.align		4
.L_16328:
        /*0008*/ 	.byte	0x04, 0x17
        /*000a*/ 	.short	(.L_16330 - .L_16329)
.L_16329:
        /*000c*/ 	.word	0x00000000
        /*0010*/ 	.short	0x0003
        /*0012*/ 	.short	0x0070
        /*0014*/ 	.byte	0x00, 0xf0, 0x21, 0x00


	//----- nvinfo : EIATTR_KPARAM_INFO
	.align		4
.L_16330:
        /*0018*/ 	.byte	0x04, 0x17
        /*001a*/ 	.short	(.L_16332 - .L_16331)
.L_16331:
        /*001c*/ 	.word	0x00000000
        /*0020*/ 	.short	0x0002
        /*0022*/ 	.short	0x0068
        /*0024*/ 	.byte	0x00, 0xf0, 0x21, 0x00


	//----- nvinfo : EIATTR_KPARAM_INFO
	.align		4
.L_16332:
        /*0028*/ 	.byte	0x04, 0x17
        /*002a*/ 	.short	(.L_16334 - .L_16333)
.L_16333:
        /*002c*/ 	.word	0x00000000
        /*0030*/ 	.short	0x0001
        /*0032*/ 	.short	0x0058
        /*0034*/ 	.byte	0x00, 0xf0, 0x41, 0x00


	//----- nvinfo : EIATTR_KPARAM_INFO
	.align		4
.L_16334:
        /*0038*/ 	.byte	0x04, 0x17
        /*003a*/ 	.short	(.L_16336 - .L_16335)
.L_16335:
        /*003c*/ 	.word	0x00000000
        /*0040*/ 	.short	0x0000
        /*0042*/ 	.short	0x0000
        /*0044*/ 	.byte	0x00, 0xf0, 0x61, 0x01


	//----- nvinfo : EIATTR_SPARSE_MMA_MASK
	.align		4
.L_16336:
        /*0048*/ 	.byte	0x03, 0x50
        /*004a*/ 	.short	0x0000


	//----- nvinfo : EIATTR_MAXREG_COUNT
	.align		4
        /*004c*/ 	.byte	0x03, 0x1b
        /*004e*/ 	.short	0x00ff


	//----- nvinfo : EIATTR_EXTERNS
	.align		4
        /*0050*/ 	.byte	0x04, 0x0f
        /*0052*/ 	.short	(.L_16338 - .L_16337)


	//   ....[0]....
	.align		4
.L_16337:
        /*0054*/ 	.word	index@(__assertfail)


	//----- nvinfo : EIATTR_MERCURY_ISA_VERSION
	.align		4
.L_16338:
        /*0058*/ 	.byte	0x03, 0x5f
        /*005a*/ 	.short	0x0101


	//----- nvinfo : EIATTR_COOP_GROUP_MASK_REGIDS
	.align		4
        /*005c*/ 	.byte	0x04, 0x29
        /*005e*/ 	.short	(.L_16340 - .L_16339)


	//   ....[0]....
.L_16339:
        /*0060*/ 	.word	0xffffffff


	//   ....[1]....
        /*0064*/ 	.word	0xffffffff


	//   ....[2]....
        /*0068*/ 	.word	0xffffffff


	//   ....[3]....
        /*006c*/ 	.word	0xffffffff


	//   ....[4]....
        /*0070*/ 	.word	0xffffffff


	//   ....[5]....
        /*0074*/ 	.word	0xffffffff


	//   ....[6]....
        /*0078*/ 	.word	0xffffffff


	//   ....[7]....
        /*007c*/ 	.word	0xffffffff


	//   ....[8]....
        /*0080*/ 	.word	0xffffffff


	//   ....[9]....
        /*0084*/ 	.word	0xffffffff


	//   ....[10]....
        /*0088*/ 	.word	0x0500000f


	//   ....[11]....
        /*008c*/ 	.word	0x0500000f


	//   ....[12]....
        /*0090*/ 	.word	0x0500000f


	//   ....[13]....
        /*0094*/ 	.word	0x0500000f


	//   ....[14]....
        /*0098*/ 	.word	0x0500000f


	//   ....[15]....
        /*009c*/ 	.word	0x0500000f


	//   ....[16]....
        /*00a0*/ 	.word	0x0500000f


	//   ....[17]....
        /*00a4*/ 	.word	0x0500000f


	//   ....[18]....
        /*00a8*/ 	.word	0x0500000f


	//   ....[19]....
        /*00ac*/ 	.word	0x0500000f


	//----- nvinfo : EIATTR_COOP_GROUP_INSTR_OFFSETS
	.align		4
.L_16340:
        /*00b0*/ 	.byte	0x04, 0x28
        /*00b2*/ 	.short	(.L_16342 - .L_16341)


	//   ....[0]....
.L_16341:
        /*00b4*/ 	.word	0x00001440


	//   ....[1]....
        /*00b8*/ 	.word	0x00001480


	//   ....[2]....
        /*00bc*/ 	.word	0x000014a0


	//   ....[3]....
        /*00c0*/ 	.word	0x000014c0


	//   ....[4]....
        /*00c4*/ 	.word	0x000014e0


	//   ....[5]....
        /*00c8*/ 	.word	0x00001a00


	//   ....[6]....
        /*00cc*/ 	.word	0x00001a20


	//   ....[7]....
        /*00d0*/ 	.word	0x00001a40


	//   ....[8]....
        /*00d4*/ 	.word	0x00001a60


	//   ....[9]....
        /*00d8*/ 	.word	0x00001a80


	//   ....[10]....
        /*00dc*/ 	.word	0x00002770


	//   ....[11]....
        /*00e0*/ 	.word	0x000027f0


	//   ....[12]....
        /*00e4*/ 	.word	0x00002850


	//   ....[13]....
        /*00e8*/ 	.word	0x000028b0


	//   ....[14]....
        /*00ec*/ 	.word	0x00002910


	//   ....[15]....
        /*00f0*/ 	.word	0x00002ea0


	//   ....[16]....
        /*00f4*/ 	.word	0x00002f00


	//   ....[17]....
        /*00f8*/ 	.word	0x00002f60


	//   ....[18]....
        /*00fc*/ 	.word	0x00002fc0


	//   ....[19]....
        /*0100*/ 	.word	0x00003020


	//----- nvinfo : EIATTR_VRC_CTA_INIT_COUNT
	.align		4
.L_16342:
        /*0104*/ 	.byte	0x02, 0x4a
	.zero		1
	.zero		1


	//----- nvinfo : EIATTR_SYSCALL_OFFSETS
	.align		4
        /*0108*/ 	.byte	0x04, 0x46
        /*010a*/ 	.short	(.L_16344 - .L_16343)


	//   ....[0]....
.L_16343:
        /*010c*/ 	.word	0x000001a0


	//----- nvinfo : EIATTR_EXIT_INSTR_OFFSETS
	.align		4
.L_16344:
        /*0110*/ 	.byte	0x04, 0x1c
        /*0112*/ 	.short	(.L_16346 - .L_16345)


	//   ....[0]....
.L_16345:
        /*0114*/ 	.word	0x00000250


	//   ....[1]....
        /*0118*/ 	.word	0x00002710


	//----- nvinfo : EIATTR_CRS_STACK_SIZE
	.align		4
.L_16346:
        /*011c*/ 	.byte	0x04, 0x1e
        /*011e*/ 	.short	(.L_16348 - .L_16347)
.L_16347:
        /*0120*/ 	.word	0x00000000


	//----- nvinfo : EIATTR_CBANK_PARAM_SIZE
	.align		4
.L_16348:
        /*0124*/ 	.byte	0x03, 0x19
        /*0126*/ 	.short	0x0078


	//----- nvinfo : EIATTR_PARAM_CBANK
	.align		4
        /*0128*/ 	.byte	0x04, 0x0a
        /*012a*/ 	.short	(.L_16350 - .L_16349)
	.align		4
.L_16349:
        /*012c*/ 	.word	index@(.nv.constant0._Z15SoftmaxWarpImplI22BroadcastScaleMaskLoadIffbLm2EiE11DirectStoreIffEfLi2ELi8ELi32ELi1ELb1EL9Algorithm0EEvT_T0_ll)
        /*0130*/ 	.short	0x0380
        /*0132*/ 	.short	0x0078


	//----- nvinfo : EIATTR_SW_WAR
	.align		4
.L_16350:
        /*0134*/ 	.byte	0x04, 0x36
        /*0136*/ 	.short	(.L_16352 - .L_16351)
.L_16351:
        /*0138*/ 	.word	0x00000008
.L_16352:


//--------------------- .nv.info._Z15SoftmaxWarpImplI22BroadcastScaleMaskLoadIffbLm2EiE11DirectStoreIffEfLi2ELi8ELi32ELi1ELb0EL9Algorithm0EEvT_T0_ll --------------------------
	.section	.nv.info._Z15SoftmaxWarpImplI22BroadcastScaleMaskLoadIffbLm2EiE11DirectStoreIffEfLi2ELi8ELi32ELi1ELb0EL9Algorithm0EEvT_T0_ll,"",@"SHT_CUDA_INFO"
	.sectionflags	@""
	.align	4


	//----- nvinfo : EIATTR_CUDA_API_VERSION
	.align		4
        /*0000*/ 	.byte	0x04, 0x37
        /*0002*/ 	.short	(.L_16354 - .L_16353)
.L_16353:
        /*0004*/ 	.word	0x00000082


	//----- nvinfo : EIATTR_KPARAM_INFO
	.align		4
.L_16354:
        /*0008*/ 	.byte	0x04, 0x17
        /*000a*/ 	.short	(.L_16356 - .L_16355)
.L_16355:
        /*000c*/ 	.word	0x00000000
        /*0010*/ 	.short	0x0003
        /*0012*/ 	.short	0x0070
        /*0014*/ 	.byte	0x00, 0xf0, 0x21, 0x00


	//----- nvinfo : EIATTR_KPARAM_INFO
	.align		4
.L_16356:
        /*0018*/ 	.byte	0x04, 0x17
        /*001a*/ 	.short	(.L_16358 - .L_16357)
.L_16357:
        /*001c*/ 	.word	0x00000000
        /*0020*/ 	.short	0x0002
        /*0022*/ 	.short	0x0068
        /*0024*/ 	.byte	0x00, 0xf0, 0x21, 0x00


	//----- nvinfo : EIATTR_KPARAM_INFO
	.align		4
.L_16358:
        /*0028*/ 	.byte	0x04, 0x17
        /*002a*/ 	.short	(.L_16360 - .L_16359)
.L_16359:
        /*002c*/ 	.word	0x00000000
        /*0030*/ 	.short	0x0001
        /*0032*/ 	.short	0x0058
        /*0034*/ 	.byte	0x00, 0xf0, 0x41, 0x00


	//----- nvinfo : EIATTR_KPARAM_INFO
	.align		4
.L_16360:
        /*0038*/ 	.byte	0x04, 0x17
        /*003a*/ 	.short	(.L_16362 - .L_16361)
.L_16361:
        /*003c*/ 	.word	0x00000000
        /*0040*/ 	.short	0x0000
        /*0042*/ 	.short	0x0000
        /*0044*/ 	.byte	0x00, 0xf0, 0x61, 0x01


	//----- nvinfo : EIATTR_SPARSE_MMA_MASK
	.align		4
.L_16362:
        /*0048*/ 	.byte	0x03, 0x50
        /*004a*/ 	.short	0x0000


	//----- nvinfo : EIATTR_MAXREG_COUNT
	.align		4
        /*004c*/ 	.byte	0x03, 0x1b
        /*004e*/ 	.short	0x00ff


	//----- nvinfo : EIATTR_EXTERNS
	.align		4
        /*0050*/ 	.byte	0x04, 0x0f
        /*0052*/ 	.short	(.L_16364 - .L_16363)


	//   ....[0]....
	.align		4
.L_16363:
        /*0054*/ 	.word	index@(__assertfail)


	//----- nvinfo : EIATTR_MERCURY_ISA_VERSION
	.align		4
.L_16364:
        /*0058*/ 	.byte	0x03, 0x5f
        /*005a*/ 	.short	0x0101


	//----- nvinfo : EIATTR_COOP_GROUP_MASK_REGIDS
	.align		4
        /*005c*/ 	.byte	0x04, 0x29
        /*005e*/ 	.short	(.L_16366 - .L_16365)


	//   ....[0]....
.L_16365:
        /*0060*/ 	.word	0xffffffff


	//   ....[1]....
        /*0064*/ 	.word	0xffffffff


	//   ....[2]....
        /*0068*/ 	.word	0xffffffff


	//   ....[3]....
        /*006c*/ 	.word	0xffffffff


	//   ....[4]....
        /*0070*/ 	.word	0xffffffff


	//   ....[5]....
        /*0074*/ 	.word	0xffffffff


	//   ....[6]....
        /*0078*/ 	.word	0xffffffff


	//   ....[7]....
        /*007c*/ 	.word	0xffffffff


	//   ....[8]....
        /*0080*/ 	.word	0xffffffff


	//   ....[9]....
        /*0084*/ 	.word	0xffffffff


	//   ....[10]....
        /*0088*/ 	.word	0x0500000f


	//   ....[11]....
        /*008c*/ 	.word	0x0500000f


	//   ....[12]....
        /*0090*/ 	.word	0x0500000f


	//   ....[13]....
        /*0094*/ 	.word	0x0500000f


	//   ....[14]....
        /*0098*/ 	.word	0x0500000f


	//   ....[15]....
        /*009c*/ 	.word	0x0500000f


	//   ....[16]....
        /*00a0*/ 	.word	0x0500000f


	//   ....[17]....
        /*00a4*/ 	.word	0x0500000f


	//   ....[18]....
        /*00a8*/ 	.word	0x0500000f


	//   ....[19]....
        /*00ac*/ 	.word	0x0500000f


	//----- nvinfo : EIATTR_COOP_GROUP_INSTR_OFFSETS
	.align		4
.L_16366:
        /*00b0*/ 	.byte	0x04, 0x28
        /*00b2*/ 	.short	(.L_16368 - .L_16367)


	//   ....[0]....
.L_16367:
        /*00b4*/ 	.word	0x00000e90


	//   ....[1]....
        /*00b8*/ 	.word	0x00000ec0


	//   ....[2]....
        /*00bc*/ 	.word	0x00000ee0


	//   ....[3]....
        /*00c0*/ 	.word	0x00000f00


	//   ....[4]....
        /*00c4*/ 	.word	0x00000f20


	//   ....[5]....
        /*00c8*/ 	.word	0x00001450


	//   ....[6]....
        /*00cc*/ 	.word	0x00001470


	//   ....[7]....
        /*00d0*/ 	.word	0x00001490


	//   ....[8]....
        /*00d4*/ 	.word	0x000014b0


	//   ....[9]....
        /*00d8*/ 	.word	0x000014d0


	//   ....[10]....
        /*00dc*/ 	.word	0x00001fb0


	//   ....[11]....
        /*00e0*/ 	.word	0x00002030


	//   ....[12]....
        /*00e4*/ 	.word	0x00002090


	//   ....[13]....
        /*00e8*/ 	.word	0x000020f0


	//   ....[14]....
        /*00ec*/ 	.word	0x00002150


	//   ....[15]....
        /*00f0*/ 	.word	0x000026e0


	//   ....[16]....
        /*00f4*/ 	.word	0x00002740


	//   ....[17]....
        /*00f8*/ 	.word	0x000027a0


	//   ....[18]....
        /*00fc*/ 	.word	0x00002800


	//   ....[19]....
        /*0100*/ 	.word	0x00002860


	//----- nvinfo : EIATTR_VRC_CTA_INIT_COUNT
	.align		4
.L_16368:
        /*0104*/ 	.byte	0x02, 0x4a
	.zero		1
	.zero		1


	//----- nvinfo : EIATTR_SYSCALL_OFFSETS
	.align		4
        /*0108*/ 	.byte	0x04, 0x46
        /*010a*/ 	.short	(.L_16370 - .L_16369)


	//   ....[0]....
.L_16369:
        /*010c*/ 	.word	0x00000180


	//----- nvinfo : EIATTR_EXIT_INSTR_OFFSETS
	.align		4
.L_16370:
        /*0110*/ 	.byte	0x04, 0x1c
        /*0112*/ 	.short	(.L_16372 - .L_16371)


	//   ....[0]....
.L_16371:
        /*0114*/ 	.word	0x00000230


	//   ....[1]....
        /*0118*/ 	.word	0x00001f50


	//----- nvinfo : EIATTR_CRS_STACK_SIZE
	.align		4
.L_16372:
        /*011c*/ 	.byte	0x04, 0x1e
        /*011e*/ 	.short	(.L_16374 - .L_16373)
.L_16373:
        /*0120*/ 	.word	0x00000000


	//----- nvinfo : EIATTR_CBANK_PARAM_SIZE
	.align		4
.L_16374:
        /*0124*/ 	.byte	0x03, 0x19
        /*0126*/ 	.short	0x0078


	//----- nvinfo : EIATTR_PARAM_CBANK
	.align		4
        /*0128*/ 	.byte	0x04, 0x0a
        /*012a*/ 	.short	(.L_16376 - .L_16375)
	.align		4
.L_16375:
        /*012c*/ 	.word	index@(.nv.constant0._Z15SoftmaxWarpImplI22BroadcastScaleMaskLoadIffbLm2EiE11DirectStoreIffEfLi2ELi8ELi32ELi1ELb0EL9Algorithm0EEvT_T0_ll)
        /*0130*/ 	.short	0x0380
        /*0132*/ 	.short	0x0078


	//----- nvinfo : EIATTR_SW_WAR
	.align		4
.L_16376:
        /*0134*/ 	.byte	0x04, 0x36
        /*0136*/ 	.short	(.L_16378 - .L_16377)
.L_16377:
        /*0138*/ 	.word	0x00000008
.L_16378:


//--------------------- .nv.info._Z15SoftmaxWarpImplI22BroadcastScaleMaskLoadIffbLm2EiE11DirectStoreIffEfLi2ELi6ELi32ELi1ELb1EL9Algorithm0EEvT_T0_ll --------------------------
	.section	.nv.info._Z15SoftmaxWarpImplI22BroadcastScaleMaskLoadIffbLm2EiE11DirectStoreIffEfLi2ELi6ELi32ELi1ELb1EL9Algorithm0EEvT_T0_ll,"",@"SHT_CUDA_INFO"
	.sectionflags	@""
	.align	4


	//----- nvinfo : EIATTR_CUDA_API_VERSION
	.align		4
        /*0000*/ 	.byte	0x04, 0x37
        /*0002*/ 	.short	(.L_16380 - .L_16379)
.L_16379:
        /*0004*/ 	.word	0x00000082


	//----- nvinfo : EIATTR_KPARAM_INFO
	.align		4
.L_16380:
        /*0008*/ 	.byte	0x04, 0x17
        /*000a*/ 	.short	(.L_16382 - .L_16381)
.L_16381:
        /*000c*/ 	.word	0x00000000
        /*0010*/ 	.short	0x0003
        /*0012*/ 	.short	0x0070
        /*0014*/ 	.byte	0x00, 0xf0, 0x21, 0x00


	//----- nvinfo : EIATTR_KPARAM_INFO
	.align		4
.L_16382:
        /*0018*/ 	.byte	0x04, 0x17
        /*001a*/ 	.short	(.L_16384 - .L_16383)
.L_16383:
        /*001c*/ 	.word	0x00000000
        /*0020*/ 	.short	0x0002
        /*0022*/ 	.short	0x0068
        /*0024*/ 	.byte	0x00, 0xf0, 0x21, 0x00


	//----- nvinfo : EIATTR_KPARAM_INFO
	.align		4
.L_16384:
        /*0028*/ 	.byte	0x04, 0x17
        /*002a*/ 	.short	(.L_16386 - .L_16385)
.L_16385:
        /*002c*/ 	.word	0x00000000
        /*0030*/ 	.short	0x0001
        /*0032*/ 	.short	0x0058
        /*0034*/ 	.byte	0x00, 0xf0, 0x41, 0x00


	//----- nvinfo : EIATTR_KPARAM_INFO
	.align		4
.L_16386:
        /*0038*/ 	.byte	0x04, 0x17
        /*003a*/ 	.short	(.L_16388 - .L_16387)
.L_16387:
        /*003c*/ 	.word	0x00000000
        /*0040*/ 	.short	0x0000
        /*0042*/ 	.short	0x0000
        /*0044*/ 	.byte	0x00, 0xf0, 0x61, 0x01


	//----- nvinfo : EIATTR_SPARSE_MMA_MASK
	.align		4
.L_16388:
        /*0048*/ 	.byte	0x03, 0x50
        /*004a*/ 	.short	0x0000


	//----- nvinfo : EIATTR_MAXREG_COUNT
	.align		4
        /*004c*/ 	.byte	0x03, 0x1b
        /*004e*/ 	.short	0x00ff


	//----- nvinfo : EIATTR_EXTERNS
	.align		4
        /*0050*/ 	.byte	0x04, 0x0f
        /*0052*/ 	.short	(.L_16390 - .L_16389)


	//   ....[0]....
	.align		4
.L_16389:
        /*0054*/ 	.word	index@(__assertfail)


	//----- nvinfo : EIATTR_MERCURY_ISA_VERSION
	.align		4
.L_16390:
        /*0058*/ 	.byte	0x03, 0x5f
        /*005a*/ 	.short	0x0101


	//----- nvinfo : EIATTR_COOP_GROUP_MASK_REGIDS
	.align		4
        /*005c*/ 	.byte	0x04, 0x29
        /*005e*/ 	.short	(.L_16392 - .L_16391)


	//   ....[0]....
.L_16391:
        /*0060*/ 	.word	0xffffffff


	//   ....[1]....
        /*0064*/ 	.word	0xffffffff


	//   ....[2]....
        /*0068*/ 	.word	0xffffffff


	//   ....[3]....
        /*006c*/ 	.word	0xffffffff


	//   ....[4]....
        /*0070*/ 	.word	0xffffffff


	//   ....[5]....
        /*0074*/ 	.word	0xffffffff


	//   ....[6]....
        /*0078*/ 	.word	0xffffffff


	//   ....[7]....
        /*007c*/ 	.word	0xffffffff


	//   ....[8]....
        /*0080*/ 	.word	0xffffffff


	//   ....[9]....
        /*0084*/ 	.word	0xffffffff


	//   ....[10]....
        /*0088*/ 	.word	0x0500000f


	//   ....[11]....
        /*008c*/ 	.word	0x0500000f


	//   ....[12]....
        /*0090*/ 	.word	0x0500000f


	//   ....[13]....
        /*0094*/ 	.word	0x0500000f


	//   ....[14]....
        /*0098*/ 	.word	0x0500000f


	//   ....[15]....
        /*009c*/ 	.word	0x0500000f


	//   ....[16]....
        /*00a0*/ 	.word	0x0500000f


	//   ....[17]....
        /*00a4*/ 	.word	0x0500000f


	//   ....[18]....
        /*00a8*/ 	.word	0x0500000f


	//   ....[19]....
        /*00ac*/ 	.word	0x0500000f


	//----- nvinfo : EIATTR_COOP_GROUP_INSTR_OFFSETS
	.align		4
.L_16392:
        /*00b0*/ 	.byte	0x04, 0x28
        /*00b2*/ 	.short	(.L_16394 - .L_16393)


	//   ....[0]....
.L_16393:
        /*00b4*/ 	.word	0x00000f70


	//   ....[1]....
        /*00b8*/ 	.word	0x00000fa0


	//   ....[2]....
        /*00bc*/ 	.word	0x00000fc0


	//   ....[3]....
        /*00c0*/ 	.word	0x00000fe0


	//   ....[4]....
        /*00c4*/ 	.word	0x00001000


	//   ....[5]....
        /*00c8*/ 	.word	0x000013f0


	//   ....[6]....
        /*00cc*/ 	.word	0x00001410


	//   ....[7]....
        /*00d0*/ 	.word	0x00001430


	//   ....[8]....
        /*00d4*/ 	.word	0x00001450


	//   ....[9]....
        /*00d8*/ 	.word	0x00001470


	//   ....[10]....
        /*00dc*/ 	.word	0x00001ec0


	//   ....[11]....
        /*00e0*/ 	.word	0x00001f40


	//   ....[12]....
        /*00e4*/ 	.word	0x00001fa0


	//   ....[13]....
        /*00e8*/ 	.word	0x00002010


	//   ....[14]....
        /*00ec*/ 	.word	0x00002070


	//   ....[15]....
        /*00f0*/ 	.word	0x000024a0


	//   ....[16]....
        /*00f4*/ 	.word	0x00002500


	//   ....[17]....
        /*00f8*/ 	.word	0x00002560


	//   ....[18]....
        /*00fc*/ 	.word	0x000025c0


	//   ....[19]....
        /*0100*/ 	.word	0x00002620


	//----- nvinfo : EIATTR_VRC_CTA_INIT_COUNT
	.align		4
.L_16394:
        /*0104*/ 	.byte	0x02, 0x4a
	.zero		1
	.zero		1


	//----- nvinfo : EIATTR_SYSCALL_OFFSETS
	.align		4
        /*0108*/ 	.byte	0x04, 0x46
        /*010a*/ 	.short	(.L_16396 - .L_16395)


	//   ....[0]....
.L_16395:
        /*010c*/ 	.word	0x000001a0


	//----- nvinfo : EIATTR_EXIT_INSTR_OFFSETS
	.align		4
.L_16396:
        /*0110*/ 	.byte	0x04, 0x1c
        /*0112*/ 	.short	(.L_16398 - .L_16397)


	//   ....[0]....
.L_16397:
        /*0114*/ 	.word	0x00000250


	//   ....[1]....
        /*0118*/ 	.word	0x00001e60


	//----- nvinfo : EIATTR_CRS_STACK_SIZE
	.align		4
.L_16398:
        /*011c*/ 	.byte	0x04, 0x1e
        /*011e*/ 	.short	(.L_16400 - .L_16399)
.L_16399:
        /*0120*/ 	.word	0x00000000


	//----- nvinfo : EIATTR_CBANK_PARAM_SIZE
	.align		4
.L_16400:
        /*0124*/ 	.byte	0x03, 0x19
        /*0126*/ 	.short	0x0078


	//----- nvinfo : EIATTR_PARAM_CBANK
	.align		4
        /*0128*/ 	.byte	0x04, 0x0a
        /*012a*/ 	.short	(.L_16402 - .L_16401)
	.align		4
.L_16401:
        /*012c*/ 	.word	index@(.nv.constant0._Z15SoftmaxWarpImplI22BroadcastScaleMaskLoadIffbLm2EiE11DirectStoreIffEfLi2ELi6ELi32ELi1ELb1EL9Algorithm0EEvT_T0_ll)
        /*0130*/ 	.short	0x0380
        /*0132*/ 	.short	0x0078


	//----- nvinfo : EIATTR_SW_WAR
	.align		4
.L_16402:
        /*0134*/ 	.byte	0x04, 0x36
        /*0136*/ 	.short	(.L_16404 - .L_16403)
.L_16403:
        /*0138*/ 	.word	0x00000008
.L_16404:


//--------------------- .nv.info._Z15SoftmaxWarpImplI22BroadcastScaleMaskLoadIffbLm2EiE11DirectStoreIffEfLi2ELi6ELi32ELi1ELb0EL9Algorithm0EEvT_T0_ll --------------------------
	.section	.nv.info._Z15SoftmaxWarpImplI22BroadcastScaleMaskLoadIffbLm2EiE11DirectStoreIffEfLi2ELi6ELi32ELi1ELb0EL9Algorithm0EEvT_T0_ll,"",@"SHT_CUDA_INFO"
	.sectionflags	@""
	.align	4


	//----- nvinfo : EIATTR_CUDA_API_VERSION
	.align		4
        /*0000*/ 	.byte	0x04, 0x37
        /*0002*/ 	.short	(.L_16406 - .L_16405)
.L_16405:
        /*0004*/ 	.word	0x00000082


	//----- nvinfo : EIATTR_KPARAM_INFO
	.align		4
.L_16406:
        /*0008*/ 	.byte	0x04, 0x17
        /*000a*/ 	.short	(.L_16408 - .L_16407)
.L_16407:
        /*000c*/ 	.word	0x00000000
        /*0010*/ 	.short	0x0003
        /*0012*/ 	.short	0x0070
        /*0014*/ 	.byte	0x00, 0xf0, 0x21, 0x00


	//----- nvinfo : EIATTR_KPARAM_INFO
	.align		4
.L_16408:
        /*0018*/ 	.byte	0x04, 0x17
        /*001a*/ 	.short	(.L_16410 - .L_16409)
.L_16409:
        /*001c*/ 	.word	0x00000000
        /*0020*/ 	.short	0x0002
        /*0022*/ 	.short	0x0068
        /*0024*/ 	.byte	0x00, 0xf0, 0x21, 0x00


	//----- nvinfo : EIATTR_KPARAM_INFO
	.align		4
.L_16410:
        /*0028*/ 	.byte	0x04, 0x17
        /*002a*/ 	.short	(.L_16412 - .L_16411)
.L_16411:
        /*002c*/ 	.word	0x00000000
        /*0030*/ 	.short	0x0001
        /*0032*/ 	.short	0x0058
        /*0034*/ 	.byte	0x00, 0xf0, 0x41, 0x00


	//----- nvinfo : EIATTR_KPARAM_INFO
	.align		4
.L_16412:
        /*0038*/ 	.byte	0x04, 0x17
        /*003a*/ 	.short	(.L_16414 - .L_16413)
.L_16413:
        /*003c*/ 	.word	0x00000000
        /*0040*/ 	.short	0x0000
        /*0042*/ 	.short	0x0000
        /*0044*/ 	.byte	0x00, 0xf0, 0x61, 0x01


	//----- nvinfo : EIATTR_SPARSE_MMA_MASK
	.align		4
.L_16414:
        /*0048*/ 	.byte	0x03, 0x50
        /*004a*/ 	.short	0x0000


	//----- nvinfo : EIATTR_MAXREG_COUNT
	.align		4
        /*004c*/ 	.byte	0x03, 0x1b
        /*004e*/ 	.short	0x00ff


	//----- nvinfo : EIATTR_EXTERNS
	.align		4
        /*0050*/ 	.byte	0x04, 0x0f
        /*0052*/ 	.short	(.L_16416 - .L_16415)


	//   ....[0]....
	.align		4
.L_16415:
        /*0054*/ 	.word	index@(__assertfail)


	//----- nvinfo : EIATTR_MERCURY_ISA_VERSION
	.align		4
.L_16416:
        /*0058*/ 	.byte	0x03, 0x5f
        /*005a*/ 	.short	0x0101


	//----- nvinfo : EIATTR_COOP_GROUP_MASK_REGIDS
	.align		4
        /*005c*/ 	.byte	0x04, 0x29
        /*005e*/ 	.short	(.L_16418 - .L_16417)


	//   ....[0]....
.L_16417:
        /*0060*/ 	.word	0xffffffff


	//   ....[1]....
        /*0064*/ 	.word	0xffffffff


	//   ....[2]....
        /*0068*/ 	.word	0xffffffff


	//   ....[3]....
        /*006c*/ 	.word	0xffffffff


	//   ....[4]....
        /*0070*/ 	.word	0xffffffff


	//   ....[5]....
        /*0074*/ 	.word	0xffffffff


	//   ....[6]....
        /*0078*/ 	.word	0xffffffff


	//   ....[7]....
        /*007c*/ 	.word	0xffffffff


	//   ....[8]....
        /*0080*/ 	.word	0xffffffff


	//   ....[9]....
        /*0084*/ 	.word	0xffffffff


	//   ....[10]....
        /*0088*/ 	.word	0x0500000f


	//   ....[11]....
        /*008c*/ 	.word	0x0500000f


	//   ....[12]....
        /*0090*/ 	.word	0x0500000f


	//   ....[13]....
        /*0094*/ 	.word	0x0500000f


	//   ....[14]....
        /*0098*/ 	.word	0x0500000f


	//   ....[15]....
        /*009c*/ 	.word	0x0500000f


	//   ....[16]....
        /*00a0*/ 	.word	0x0500000f


	//   ....[17]....
        /*00a4*/ 	.word	0x0500000f


	//   ....[18]....
        /*00a8*/ 	.word	0x0500000f


	//   ....[19]....
        /*00ac*/ 	.word	0x0500000f


	//----- nvinfo : EIATTR_COOP_GROUP_INSTR_OFFSETS
	.align		4
.L_16418:
        /*00b0*/ 	.byte	0x04, 0x28
        /*00b2*/ 	.short	(.L_16420 - .L_16419)


	//   ....[0]....
.L_16419:
        /*00b4*/ 	.word	0x00000bf0


	//   ....[1]....
        /*00b8*/ 	.word	0x00000c30


	//   ....[2]....
        /*00bc*/ 	.word	0x00000c50


	//   ....[3]....
        /*00c0*/ 	.word	0x00000c70


	//   ....[4]....
        /*00c4*/ 	.word	0x00000c90


	//   ....[5]....
        /*00c8*/ 	.word	0x00001070


	//   ....[6]....
        /*00cc*/ 	.word	0x00001090


	//   ....[7]....
        /*00d0*/ 	.word	0x000010b0


	//   ....[8]....
        /*00d4*/ 	.word	0x000010d0


	//   ....[9]....
        /*00d8*/ 	.word	0x000010f0


	//   ....[10]....
        /*00dc*/ 	.word	0x00001970


	//   ....[11]....
        /*00e0*/ 	.word	0x000019f0


	//   ....[12]....
        /*00e4*/ 	.word	0x00001a50


	//   ....[13]....
        /*00e8*/ 	.word	0x00001ab0


	//   ....[14]....
        /*00ec*/ 	.word	0x00001b10


	//   ....[15]....
        /*00f0*/ 	.word	0x00001f60


	//   ....[16]....
        /*00f4*/ 	.word	0x00001fc0


	//   ....[17]....
        /*00f8*/ 	.word	0x00002020


	//   ....[18]....
        /*00fc*/ 	.word	0x00002080


	//   ....[19]....
        /*0100*/ 	.word	0x000020e0


	//----- nvinfo : EIATTR_VRC_CTA_INIT_COUNT
	.align		4
.L_16420:
        /*0104*/ 	.byte	0x02, 0x4a
	.zero		1
	.zero		1


	//----- nvinfo : EIATTR_SYSCALL_OFFSETS
	.align		4
        /*0108*/ 	.byte	0x04, 0x46
        /*010a*/ 	.short	(.L_16422 - .L_16421)


	//   ....[0]....
.L_16421:
        /*010c*/ 	.word	0x00000180


	//----- nvinfo : EIATTR_EXIT_INSTR_OFFSETS
	.align		4
.L_16422:
        /*0110*/ 	.byte	0x04, 0x1c
        /*0112*/ 	.short	(.L_16424 - .L_16423)


	//   ....[0]....
.L_16423:
        /*0114*/ 	.word	0x00000230


	//   ....[1]....
        /*0118*/ 	.word	0x00001910


	//----- nvinfo : EIATTR_CRS_STACK_SIZE
	.align		4
.L_16424:
        /*011c*/ 	.byte	0x04, 0x1e
        /*011e*/ 	.short	(.L_16426 - .L_16425)
.L_16425:
        /*0120*/ 	.word	0x00000000


	//----- nvinfo : EIATTR_CBANK_PARAM_SIZE
	.align		4
.L_16426:
        /*0124*/ 	.byte	0x03, 0x19
        /*0126*/ 	.short	0x0078


	//----- nvinfo : EIATTR_PARAM_CBANK
	.align		4
        /*0128*/ 	.byte	0x04, 0x0a
        /*012a*/ 	.short	(.L_16428 - .L_16427)
	.align		4
.L_16427:
        /*012c*/ 	.word	index@(.nv.constant0._Z15SoftmaxWarpImplI22BroadcastScaleMaskLoadIffbLm2EiE11DirectStoreIffEfLi2ELi6ELi32ELi1ELb0EL9Algorithm0EEvT_T0_ll)
        /*0130*/ 	.short	0x0380
        /*0132*/ 	.short	0x0078


	//----- nvinfo : EIATTR_SW_WAR
	.align		4
.L_16428:
        /*0134*/ 	.byte	0x04, 0x36
        /*0136*/ 	.short	(.L_16430 - .L_16429)
.L_16429:
        /*0138*/ 	.word	0x00000008
.L_16430:


//--------------------- .nv.info._Z15SoftmaxWarpImplI22BroadcastScaleMaskLoadIffbLm2EiE11DirectStoreIffEfLi2ELi4ELi32ELi1ELb1EL9Algorithm0EEvT_T0_ll --------------------------
	.section	.nv.info._Z15SoftmaxWarpImplI22BroadcastScaleMaskLoadIffbLm2EiE11DirectStoreIffEfLi2ELi4ELi32ELi1ELb1EL9Algorithm0EEvT_T0_ll,"",@"SHT_CUDA_INFO"
	.sectionflags	@""
	.align	4


	//----- nvinfo : EIATTR_CUDA_API_VERSION
	.align		4
        /*0000*/ 	.byte	0x04, 0x37
        /*0002*/ 	.short	(.L_16432 - .L_16431)
.L_16431:
        /*0004*/ 	.word	0x00000082


	//----- nvinfo : EIATTR_KPARAM_INFO
	.align		4
.L_16432:
        /*0008*/ 	.byte	0x04, 0x17
        /*000a*/ 	.short	(.L_16434 - .L_16433)
.L_16433:
        /*000c*/ 	.word	0x00000000
        /*0010*/ 	.short	0x0003
        /*0012*/ 	.short	0x0070
        /*0014*/ 	.byte	0x00, 0xf0, 0x21, 0x00


	//----- nvinfo : EIATTR_KPARAM_INFO
	.align		4
.L_16434:
        /*0018*/ 	.byte	0x04, 0x17
        /*001a*/ 	.short	(.L_16436 - .L_16435)
.L_16435:
        /*001c*/ 	.word	0x00000000
        /*0020*/ 	.short	0x0002
        /*0022*/ 	.short	0x0068
        /*0024*/ 	.byte	0x00, 0xf0, 0x21, 0x00


	//----- nvinfo : EIATTR_KPARAM_INFO
	.align		4
.L_16436:
        /*0028*/ 	.byte	0x04, 0x17
        /*002a*/ 	.short	(.L_16438 - .L_16437)
.L_16437:
        /*002c*/ 	.word	0x00000000
        /*0030*/ 	.short	0x0001
        /*0032*/ 	.short	0x0058
        /*0034*/ 	.byte	0x00, 0xf0, 0x41, 0x00


	//----- nvinfo : EIATTR_KPARAM_INFO
	.align		4
.L_16438:
        /*0038*/ 	.byte	0x04, 0x17
        /*003a*/ 	.short	(.L_16440 - .L_16439)
.L_16439:
        /*003c*/ 	.word	0x00000000
        /*0040*/ 	.short	0x0000
        /*0042*/ 	.short	0x0000
        /*0044*/ 	.byte	0x00, 0xf0, 0x61, 0x01


	//----- nvinfo : EIATTR_SPARSE_MMA_MASK
	.align		4
.L_16440:
        /*0048*/ 	.byte	0x03, 0x50
        /*004a*/ 	.short	0x0000


	//----- nvinfo : EIATTR_MAXREG_COUNT
	.align		4
        /*004c*/ 	.byte	0x03, 0x1b
        /*004e*/ 	.short	0x00ff


	//----- nvinfo : EIATTR_EXTERNS
	.align		4
        /*0050*/ 	.byte	0x04, 0x0f
        /*0052*/ 	.short	(.L_16442 - .L_16441)


	//   ....[0]....
	.align		4
.L_16441:
        /*0054*/ 	.word	index@(__assertfail)


	//----- nvinfo : EIATTR_MERCURY_ISA_VERSION
	.align		4
.L_16442:
        /*0058*/ 	.byte	0x03, 0x5f
        /*005a*/ 	.short	0x0101


	//----- nvinfo : EIATTR_COOP_GROUP_MASK_REGIDS
	.align		4
        /*005c*/ 	.byte	0x04, 0x29
        /*005e*/ 	.short	(.L_16444 - .L_16443)


	//   ....[0]....
.L_16443:
        /*0060*/ 	.word	0xffffffff


	//   ....[1]....
        /*0064*/ 	.word	0xffffffff


	//   ....[2]....
        /*0068*/ 	.word	0xffffffff


	//   ....[3]....
        /*006c*/ 	.word	0xffffffff


	//   ....[4]....
        /*0070*/ 	.word	0xffffffff


	//   ....[5]....
        /*0074*/ 	.word	0xffffffff


	//   ....[6]....
        /*0078*/ 	.word	0xffffffff


	//   ....[7]....
        /*007c*/ 	.word	0xffffffff


	//   ....[8]....
        /*0080*/ 	.word	0xffffffff


	//   ....[9]....
        /*0084*/ 	.word	0xffffffff


	//   ....[10]....
        /*0088*/ 	.word	0x0500000f


	//   ....[11]....
        /*008c*/ 	.word	0x0500000f


	//   ....[12]....
        /*0090*/ 	.word	0x0500000f


	//   ....[13]....
        /*0094*/ 	.word	0x0500000f


	//   ....[14]....
        /*0098*/ 	.word	0x0500000f


	//   ....[15]....
        /*009c*/ 	.word	0x0500000f


	//   ....[16]....
        /*00a0*/ 	.word	0x0500000f


	//   ....[17]....
        /*00a4*/ 	.word	0x0500000f


	//   ....[18]....
        /*00a8*/ 	.word	0x0500000f


	//   ....[19]....
        /*00ac*/ 	.word	0x0500000f


	//----- nvinfo : EIATTR_COOP_GROUP_INSTR_OFFSETS
	.align		4
.L_16444:
        /*00b0*/ 	.byte	0x04, 0x28
        /*00b2*/ 	.short	(.L_16446 - .L_16445)


	//   ....[0]....
.L_16445:
        /*00b4*/ 	.word	0x00000b50


	//   ....[1]....
        /*00b8*/ 	.word	0x00000b90


	//   ....[2]....
        /*00bc*/ 	.word	0x00000bb0


	//   ....[3]....
        /*00c0*/ 	.word	0x00000bd0


	//   ....[4]....
        /*00c4*/ 	.word	0x00000bf0


	//   ....[5]....
        /*00c8*/ 	.word	0x00000e90


	//   ....[6]....
        /*00cc*/ 	.word	0x00000eb0


	//   ....[7]....
        /*00d0*/ 	.word	0x00000ed0


	//   ....[8]....
        /*00d4*/ 	.word	0x00000ef0


	//   ....[9]....
        /*00d8*/ 	.word	0x00000f10


	//   ....[10]....
        /*00dc*/ 	.word	0x000015d0


	//   ....[11]....
        /*00e0*/ 	.word	0x00001650


	//   ....[12]....
        /*00e4*/ 	.word	0x000016b0


	//   ....[13]....
        /*00e8*/ 	.word	0x00001710


	//   ....[14]....
        /*00ec*/ 	.word	0x00001770


	//   ....[15]....
        /*00f0*/ 	.word	0x00001a70


	//   ....[16]....
        /*00f4*/ 	.word	0x00001ad0


	//   ....[17]....
        /*00f8*/ 	.word	0x00001b30


	//   ....[18]....
        /*00fc*/ 	.word	0x00001b90


	//   ....[19]....
        /*0100*/ 	.word	0x00001bf0


	//----- nvinfo : EIATTR_VRC_CTA_INIT_COUNT
	.align		4
.L_16446:
        /*0104*/ 	.byte	0x02, 0x4a
	.zero		1
	.zero		1


	//----- nvinfo : EIATTR_SYSCALL_OFFSETS
	.align		4
        /*0108*/ 	.byte	0x04, 0x46
        /*010a*/ 	.short	(.L_16448 - .L_16447)


	//   ....[0]....
.L_16447:
        /*010c*/ 	.word	0x000001b0


	//----- nvinfo : EIATTR_EXIT_INSTR_OFFSETS
	.align		4
.L_16448:
        /*0110*/ 	.byte	0x04, 0x1c
        /*0112*/ 	.short	(.L_16450 - .L_16449)


	//   ....[0]....
.L_16449:
        /*0114*/ 	.word	0x00000260


	//   ....[1]....
        /*0118*/ 	.word	0x00001570


	//----- nvinfo : EIATTR_CRS_STACK_SIZE
	.align		4
.L_16450:
        /*011c*/ 	.byte	0x04, 0x1e
        /*011e*/ 	.short	(.L_16452 - .L_16451)
.L_16451:
        /*0120*/ 	.word	0x00000000


	//----- nvinfo : EIATTR_CBANK_PARAM_SIZE
	.align		4
.L_16452:
        /*0124*/ 	.byte	0x03, 0x19
        /*0126*/ 	.short	0x0078


	//----- nvinfo : EIATTR_PARAM_CBANK
	.align		4
        /*0128*/ 	.byte	0x04, 0x0a
        /*012a*/ 	.short	(.L_16454 - .L_16453)
	.align		4
.L_16453:
        /*012c*/ 	.word	index@(.nv.constant0._Z15SoftmaxWarpImplI22BroadcastScaleMaskLoadIffbLm2EiE11DirectStoreIffEfLi2ELi4ELi32ELi1ELb1EL9Algorithm0EEvT_T0_ll)
        /*0130*/ 	.short	0x0380
        /*0132*/ 	.short	0x0078


	//----- nvinfo : EIATTR_SW_WAR
	.align		4
.L_16454:
        /*0134*/ 	.byte	0x04, 0x36
        /*0136*/ 	.short	(.L_16456 - .L_16455)
.L_16455:
        /*0138*/ 	.word	0x00000008
.L_16456:


//--------------------- .nv.info._Z15SoftmaxWarpImplI22BroadcastScaleMaskLoadIffbLm2EiE11DirectStoreIffEfLi2ELi4ELi32ELi1ELb0EL9Algorithm0EEvT_T0_ll --------------------------
	.section	.nv.info._Z15SoftmaxWarpImplI22BroadcastScaleMaskLoadIffbLm2EiE11DirectStoreIffEfLi2ELi4ELi32ELi1ELb0EL9Algorithm0EEvT_T0_ll,"",@"SHT_CUDA_INFO"
	.sectionflags	@""
	.align	4


	//----- nvinfo : EIATTR_CUDA_API_VERSION
	.align		4
        /*0000*/ 	.byte	0x04, 0x37
        /*0002*/ 	.short	(.L_16458 - .L_16457)
.L_16457:
        /*0004*/ 	.word	0x00000082


	//----- nvinfo : EIATTR_KPARAM_INFO
	.align		4
.L_16458:
        /*0008*/ 	.byte	0x04, 0x17
        /*000a*/ 	.short	(.L_16460 - .L_16459)
.L_16459:
        /*000c*/ 	.word	0x00000000
        /*0010*/ 	.short	0x0003
        /*0012*/ 	.short	0x0070
        /*0014*/ 	.byte	0x00, 0xf0, 0x21, 0x00


	//----- nvinfo : EIATTR_KPARAM_INFO
	.align		4
.L_16460:
        /*0018*/ 	.byte	0x04, 0x17
        /*001a*/ 	.short	(.L_16462 - .L_16461)
.L_16461:
        /*001c*/ 	.word	0x00000000
        /*0020*/ 	.short	0x0002
        /*0022*/ 	.short	0x0068
        /*0024*/ 	.byte	0x00, 0xf0, 0x21, 0x00


	//----- nvinfo : EIATTR_KPARAM_INFO
	.align		4
.L_16462:
        /*0028*/ 	.byte	0x04, 0x17
        /*002a*/ 	.short	(.L_16464 - .L_16463)
.L_16463:
        /*002c*/ 	.word	0x00000000
        /*0030*/ 	.short	0x0001
        /*0032*/ 	.short	0x0058
        /*0034*/ 	.byte	0x00, 0xf0, 0x41, 0x00


	//----- nvinfo : EIATTR_KPARAM_INFO
	.align		4
.L_16464:
        /*0038*/ 	.byte	0x04, 0x17
        /*003a*/ 	.short	(.L_16466 - .L_16465)
.L_16465:
        /*003c*/ 	.word	0x00000000
        /*0040*/ 	.short	0x0000
        /*0042*/ 	.short	0x0000
        /*0044*/ 	.byte	0x00, 0xf0, 0x61, 0x01


	//----- nvinfo : EIATTR_SPARSE_MMA_MASK
	.align		4
.L_16466:
        /*0048*/ 	.byte	0x03, 0x50
        /*004a*/ 	.short	0x0000


	//----- nvinfo : EIATTR_MAXREG_COUNT
	.align		4
        /*004c*/ 	.byte	0x03, 0x1b
        /*004e*/ 	.short	0x00ff


	//----- nvinfo : EIATTR_EXTERNS
	.align		4
        /*0050*/ 	.byte	0x04, 0x0f
        /*0052*/ 	.short	(.L_16468 - .L_16467)


	//   ....[0]....
	.align		4
.L_16467:
        /*0054*/ 	.word	index@(__assertfail)


	//----- nvinfo : EIATTR_MERCURY_ISA_VERSION
	.align		4
.L_16468:
        /*0058*/ 	.byte	0x03, 0x5f
        /*005a*/ 	.short	0x0101


	//----- nvinfo : EIATTR_COOP_GROUP_MASK_REGIDS
	.align		4
        /*005c*/ 	.byte	0x04, 0x29
        /*005e*/ 	.short	(.L_16470 - .L_16469)


	//   ....[0]....
.L_16469:
        /*0060*/ 	.word	0xffffffff


	//   ....[1]....
        /*0064*/ 	.word	0xffffffff


	//   ....[2]....
        /*0068*/ 	.word	0xffffffff


	//   ....[3]....
        /*006c*/ 	.word	0xffffffff


	//   ....[4]....
        /*0070*/ 	.word	0xffffffff


	//   ....[5]....
        /*0074*/ 	.word	0xffffffff


	//   ....[6]....
        /*0078*/ 	.word	0xffffffff


	//   ....[7]....
        /*007c*/ 	.word	0xffffffff


	//   ....[8]....
        /*0080*/ 	.word	0xffffffff


	//   ....[9]....
        /*0084*/ 	.word	0xffffffff


	//   ....[10]....
        /*0088*/ 	.word	0x0500000f


	//   ....[11]....
        /*008c*/ 	.word	0x0500000f


	//   ....[12]....
        /*0090*/ 	.word	0x0500000f


	//   ....[13]....
        /*0094*/ 	.word	0x0500000f


	//   ....[14]....
        /*0098*/ 	.word	0x0500000f


	//   ....[15]....
        /*009c*/ 	.word	0x0500000f


	//   ....[16]....
        /*00a0*/ 	.word	0x0500000f


	//   ....[17]....
        /*00a4*/ 	.word	0x0500000f


	//   ....[18]....
        /*00a8*/ 	.word	0x0500000f


	//   ....[19]....
        /*00ac*/ 	.word	0x0500000f


	//----- nvinfo : EIATTR_COOP_GROUP_INSTR_OFFSETS
	.align		4
.L_16470:
        /*00b0*/ 	.byte	0x04, 0x28
        /*00b2*/ 	.short	(.L_16472 - .L_16471)


	//   ....[0]....
.L_16471:
        /*00b4*/ 	.word	0x00000950


	//   ....[1]....
        /*00b8*/ 	.word	0x00000990


	//   ....[2]....
        /*00bc*/ 	.word	0x000009b0


	//   ....[3]....
        /*00c0*/ 	.word	0x000009d0


	//   ....[4]....
        /*00c4*/ 	.word	0x000009f0


	//   ....[5]....
        /*00c8*/ 	.word	0x00000c90


	//   ....[6]....
        /*00cc*/ 	.word	0x00000cb0


	//   ....[7]....
        /*00d0*/ 	.word	0x00000cd0


	//   ....[8]....
        /*00d4*/ 	.word	0x00000cf0


	//   ....[9]....
        /*00d8*/ 	.word	0x00000d10


	//   ....[10]....
        /*00dc*/ 	.word	0x00001340


	//   ....[11]....
        /*00e0*/ 	.word	0x000013c0


	//   ....[12]....
        /*00e4*/ 	.word	0x00001420


	//   ....[13]....
        /*00e8*/ 	.word	0x00001480


	//   ....[14]....
        /*00ec*/ 	.word	0x000014f0


	//   ....[15]....
        /*00f0*/ 	.word	0x000017e0


	//   ....[16]....
        /*00f4*/ 	.word	0x00001840


	//   ....[17]....
        /*00f8*/ 	.word	0x000018a0


	//   ....[18]....
        /*00fc*/ 	.word	0x00001900


	//   ....[19]....
        /*0100*/ 	.word	0x00001960


	//----- nvinfo : EIATTR_VRC_CTA_INIT_COUNT
	.align		4
.L_16472:
        /*0104*/ 	.byte	0x02, 0x4a
	.zero		1
	.zero		1


	//----- nvinfo : EIATTR_SYSCALL_OFFSETS
	.align		4
        /*0108*/ 	.byte	0x04, 0x46
        /*010a*/ 	.short	(.L_16474 - .L_16473)


	//   ....[0]....
.L_16473:
        /*010c*/ 	.word	0x00000180


	//----- nvinfo : EIATTR_EXIT_INSTR_OFFSETS
	.align		4
.L_16474:
        /*0110*/ 	.byte	0x04, 0x1c
        /*0112*/ 	.short	(.L_16476 - .L_16475)


	//   ....[0]....
.L_16475:
        /*0114*/ 	.word	0x00000230


	//   ....[1]....
        /*0118*/ 	.word	0x000012e0


	//----- nvinfo : EIATTR_CRS_STACK_SIZE
	.align		4
.L_16476:
        /*011c*/ 	.byte	0x04, 0x1e
        /*011e*/ 	.short	(.L_16478 - .L_16477)
.L_16477:
        /*0120*/ 	.word	0x00000000


	//----- nvinfo : EIATTR_CBANK_PARAM_SIZE
	.align		4
.L_16478:
        /*0124*/ 	.byte	0x03, 0x19
        /*0126*/ 	.short	0x0078


	//----- nvinfo : EIATTR_PARAM_CBANK
	.align		4
        /*0128*/ 	.byte	0x04, 0x0a
        /*012a*/ 	.short	(.L_16480 - .L_16479)
	.align		4
.L_16479:
        /*012c*/ 	.word	index@(.nv.constant0._Z15SoftmaxWarpImplI22BroadcastScaleMaskLoadIffbLm2EiE11DirectStoreIffEfLi2ELi4ELi32ELi1ELb0EL9Algorithm0EEvT_T0_ll)
        /*0130*/ 	.short	0x0380
        /*0132*/ 	.short	0x0078


	//----- nvinfo : EIATTR_SW_WAR
	.align		4
.L_16480:
        /*0134*/ 	.byte	0x04, 0x36
        /*0136*/ 	.short	(.L_16482 - .L_16481)
.L_16481:
        /*0138*/ 	.word	0x00000008
.L_16482:


//--------------------- .nv.info._Z15SoftmaxWarpImplI22BroadcastScaleMaskLoadIffbLm2EiE11DirectStoreIffEfLi2ELi2ELi32ELi1ELb1EL9Algorithm0EEvT_T0_ll --------------------------
	.section	.nv.info._Z15SoftmaxWarpImplI22BroadcastScaleMaskLoadIffbLm2EiE11DirectStoreIffEfLi2ELi2ELi32ELi1ELb1EL9Algorithm0EEvT_T0_ll,"",@"SHT_CUDA_INFO"
	.sectionflags	@""
	.align	4


	//----- nvinfo : EIATTR_CUDA_API_VERSION
	.align		4
        /*0000*/ 	.byte	0x04, 0x37
        /*0002*/ 	.short	(.L_16484 - .L_16483)
.L_16483:
        /*0004*/ 	.word	0x00000082


	//----- nvinfo : EIATTR_KPARAM_INFO
	.align		4
.L_16484:
        /*0008*/ 	.byte	0x04, 0x17
        /*000a*/ 	.short	(.L_16486 - .L_16485)
.L_16485:
        /*000c*/ 	.word	0x00000000
        /*0010*/ 	.short	0x0003
        /*0012*/ 	.short	0x0070
        /*0014*/ 	.byte	0x00, 0xf0, 0x21, 0x00


	//----- nvinfo : EIATTR_KPARAM_INFO
	.align		4
.L_16486:
        /*0018*/ 	.byte	0x04, 0x17
        /*001a*/ 	.short	(.L_16488 - .L_16487)
.L_16487:
        /*001c*/ 	.word	0x00000000
        /*0020*/ 	.short	0x0002
        /*0022*/ 	.short	0x0068
        /*0024*/ 	.byte	0x00, 0xf0, 0x21, 0x00


	//----- nvinfo : EIATTR_KPARAM_INFO
	.align		4
.L_16488:
        /*0028*/ 	.byte	0x04, 0x17
        /*002a*/ 	.short	(.L_16490 - .L_16489)
.L_16489:
        /*002c*/ 	.word	0x00000000
        /*0030*/ 	.short	0x0001
        /*0032*/ 	.short	0x0058
        /*0034*/ 	.byte	0x00, 0xf0, 0x41, 0x00


	//----- nvinfo : EIATTR_KPARAM_INFO
	.align		4
.L_16490:
        /*0038*/ 	.byte	0x04, 0x17
        /*003a*/ 	.short	(.L_16492 - .L_16491)
.L_16491:
        /*003c*/ 	.word	0x00000000
        /*0040*/ 	.short	0x0000
        /*0042*/ 	.short	0x0000
        /*0044*/ 	.byte	0x00, 0xf0, 0x61, 0x01


	//----- nvinfo : EIATTR_SPARSE_MMA_MASK
	.align		4
.L_16492:
        /*0048*/ 	.byte	0x03, 0x50
        /*004a*/ 	.short	0x0000


	//----- nvinfo : EIATTR_MAXREG_COUNT
	.align		4
        /*004c*/ 	.byte	0x03, 0x1b
        /*004e*/ 	.short	0x00ff


	//----- nvinfo : EIATTR_EXTERNS
	.align		4
        /*0050*/ 	.byte	0x04, 0x0f
        /*0052*/ 	.short	(.L_16494 - .L_16493)


	//   ....[0]....
	.align		4
.L_16493:
        /*0054*/ 	.word	index@(__assertfail)


	//----- nvinfo : EIATTR_MERCURY_ISA_VERSION
	.align		4
.L_16494:
        /*0058*/ 	.byte	0x03, 0x5f
        /*005a*/ 	.short	0x0101


	//----- nvinfo : EIATTR_COOP_GROUP_MASK_REGIDS
	.align		4
        /*005c*/ 	.byte	0x04, 0x29
        /*005e*/ 	.short	(.L_16496 - .L_16495)


	//   ....[0]....
.L_16495:
        /*0060*/ 	.word	0xffffffff


	//   ....[1]....
        /*0064*/ 	.word	0xffffffff


	//   ....[2]....
        /*0068*/ 	.word	0xffffffff


	//   ....[3]....
        /*006c*/ 	.word	0xffffffff


	//   ....[4]....
        /*0070*/ 	.word	0xffffffff


	//   ....[5]....
        /*0074*/ 	.word	0xffffffff


	//   ....[6]....
        /*0078*/ 	.word	0xffffffff


	//   ....[7]....
        /*007c*/ 	.word	0xffffffff


	//   ....[8]....
        /*0080*/ 	.word	0xffffffff


	//   ....[9]....
        /*0084*/ 	.word	0xffffffff


	//   ....[10]....
        /*0088*/ 	.word	0x0500000f


	//   ....[11]....
        /*008c*/ 	.word	0x0500000f


	//   ....[12]....
        /*0090*/ 	.word	0x0500000f


	//   ....[13]....
        /*0094*/ 	.word	0x0500000f


	//   ....[14]....
        /*0098*/ 	.word	0x0500000f


	//   ....[15]....
        /*009c*/ 	.word	0x0500000f


	//   ....[16]....
        /*00a0*/ 	.word	0x0500000f


	//   ....[17]....
        /*00a4*/ 	.word	0x0500000f


	//   ....[18]....
        /*00a8*/ 	.word	0x0500000f


	//   ....[19]....
        /*00ac*/ 	.word	0x0500000f


	//----- nvinfo : EIATTR_COOP_GROUP_INSTR_OFFSETS
	.align		4
.L_16496:
        /*00b0*/ 	.byte	0x04, 0x28
        /*00b2*/ 	.short	(.L_16498 - .L_16497)


	//   ....[0]....
.L_16497:
        /*00b4*/ 	.word	0x00000740


	//   ....[1]....
        /*00b8*/ 	.word	0x00000780


	//   ....[2]....
        /*00bc*/ 	.word	0x000007a0


	//   ....[3]....
        /*00c0*/ 	.word	0x000007c0


	//   ....[4]....
        /*00c4*/ 	.word	0x000007e0


	//   ....[5]....
        /*00c8*/ 	.word	0x00000940


	//   ....[6]....
        /*00cc*/ 	.word	0x00000960


	//   ....[7]....
        /*00d0*/ 	.word	0x00000980


	//   ....[8]....
        /*00d4*/ 	.word	0x000009a0


	//   ....[9]....
        /*00d8*/ 	.word	0x000009c0


	//   ....[10]....
        /*00dc*/ 	.word	0x00000d70


	//   ....[11]....
        /*00e0*/ 	.word	0x00000df0


	//   ....[12]....
        /*00e4*/ 	.word	0x00000e50


	//   ....[13]....
        /*00e8*/ 	.word	0x00000eb0


	//   ....[14]....
        /*00ec*/ 	.word	0x00000f10


	//   ....[15]....
        /*00f0*/ 	.word	0x000010d0


	//   ....[16]....
        /*00f4*/ 	.word	0x00001130


	//   ....[17]....
        /*00f8*/ 	.word	0x00001190


	//   ....[18]....
        /*00fc*/ 	.word	0x000011f0


	//   ....[19]....
        /*0100*/ 	.word	0x00001250


	//----- nvinfo : EIATTR_VRC_CTA_INIT_COUNT
	.align		4
.L_16498:
        /*0104*/ 	.byte	0x02, 0x4a
	.zero		1
	.zero		1


	//----- nvinfo : EIATTR_SYSCALL_OFFSETS
	.align		4
        /*0108*/ 	.byte	0x04, 0x46
        /*010a*/ 	.short	(.L_16500 - .L_16499)


	//   ....[0]....
.L_16499:
        /*010c*/ 	.word	0x000001b0


	//----- nvinfo : EIATTR_EXIT_INSTR_OFFSETS
	.align		4
.L_16500:
        /*0110*/ 	.byte	0x04, 0x1c
        /*0112*/ 	.short	(.L_16502 - .L_16501)


	//   ....[0]....
.L_16501:
        /*0114*/ 	.word	0x00000260


	//   ....[1]....
        /*0118*/ 	.word	0x00000d10


	//----- nvinfo : EIATTR_CRS_STACK_SIZE
	.align		4
.L_16502:
        /*011c*/ 	.byte	0x04, 0x1e
        /*011e*/ 	.short	(.L_16504 - .L_16503)
.L_16503:
        /*0120*/ 	.word	0x00000000


	//----- nvinfo : EIATTR_CBANK_PARAM_SIZE
	.align		4
.L_16504:
        /*0124*/ 	.byte	0x03, 0x19
        /*0126*/ 	.short	0x0078


	//----- nvinfo : EIATTR_PARAM_CBANK
	.align		4
        /*0128*/ 	.byte	0x04, 0x0a
        /*012a*/ 	.short	(.L_16506 - .L_16505)
	.align		4
.L_16505:
        /*012c*/ 	.word	index@(.nv.constant0._Z15SoftmaxWarpImplI22BroadcastScaleMaskLoadIffbLm2EiE11DirectStoreIffEfLi2ELi2ELi32ELi1ELb1EL9Algorithm0EEvT_T0_ll)
        /*0130*/ 	.short	0x0380
        /*0132*/ 	.short	0x0078


	//----- nvinfo : EIATTR_SW_WAR
	.align		4
.L_16506:
        /*0134*/ 	.byte	0x04, 0x36
        /*0136*/ 	.short	(.L_16508 - .L_16507)
.L_16507:
        /*0138*/ 	.word	0x00000008
.L_16508:


//--------------------- .nv.info._Z15SoftmaxWarpImplI22BroadcastScaleMaskLoadIffbLm2EiE11DirectStoreIffEfLi2ELi2ELi32ELi1ELb0EL9Algorithm0EEvT_T0_ll --------------------------
	.section	.nv.info._Z15SoftmaxWarpImplI22BroadcastScaleMaskLoadIffbLm2EiE11DirectStoreIffEfLi2ELi2ELi32ELi1ELb0EL9Algorithm0EEvT_T0_ll,"",@"SHT_CUDA_INFO"
	.sectionflags	@""
	.align	4


	//----- nvinfo : EIATTR_CUDA_API_VERSION
	.align		4
        /*0000*/ 	.byte	0x04, 0x37
        /*0002*/ 	.short	(.L_16510 - .L_16509)
.L_16509:
        /*0004*/ 	.word	0x00000082


	//----- nvinfo : EIATTR_KPARAM_INFO
	.align		4
.L_16510:
        /*0008*/ 	.byte	0x04, 0x17
        /*000a*/ 	.short	(.L_16512 - .L_16511)
.L_16511:
        /*000c*/ 	.word	0x00000000
        /*0010*/ 	.short	0x0003
        /*0012*/ 	.short	0x0070
        /*0014*/ 	.byte	0x00, 0xf0, 0x21, 0x00


	//----- nvinfo : EIATTR_KPARAM_INFO
	.align		4
.L_16512:
        /*0018*/ 	.byte	0x04, 0x17
        /*001a*/ 	.short	(.L_16514 - .L_16513)
.L_16513:
        /*001c*/ 	.word	0x00000000
        /*0020*/ 	.short	0x0002
        /*0022*/ 	.short	0x0068
        /*0024*/ 	.byte	0x00, 0xf0, 0x21, 0x00


	//----- nvinfo : EIATTR_KPARAM_INFO
	.align		4
.L_16514:
        /*0028*/ 	.byte	0x04, 0x17
        /*002a*/ 	.short	(.L_16516 - .L_16515)
.L_16515:
        /*002c*/ 	.word	0x00000000
        /*0030*/ 	.short	0x0001
        /*0032*/ 	.short	0x0058
        /*0034*/ 	.byte	0x00, 0xf0, 0x41, 0x00


	//----- nvinfo : EIATTR_KPARAM_INFO
	.align		4
.L_16516:
        /*0038*/ 	.byte	0x04, 0x17
        /*003a*/ 	.short	(.L_16518 - .L_16517)
.L_16517:
        /*003c*/ 	.word	0x00000000
        /*0040*/ 	.short	0x0000
        /*0042*/ 	.short	0x0000
        /*0044*/ 	.byte	0x00, 0xf0, 0x61, 0x01


	//----- nvinfo : EIATTR_SPARSE_MMA_MASK
	.align		4
.L_16518:
        /*0048*/ 	.byte	0x03, 0x50
        /*004a*/ 	.short	0x0000


	//----- nvinfo : EIATTR_MAXREG_COUNT
	.align		4
        /*004c*/ 	.byte	0x03, 0x1b
        /*004e*/ 	.short	0x00ff


	//----- nvinfo : EIATTR_EXTERNS
	.align		4
        /*0050*/ 	.byte	0x04, 0x0f
        /*0052*/ 	.short	(.L_16520 - .L_16519)


	//   ....[0]....
	.align		4
.L_16519:
        /*0054*/ 	.word	index@(__assertfail)


	//----- nvinfo : EIATTR_MERCURY_ISA_VERSION
	.align		4
.L_16520:
        /*0058*/ 	.byte	0x03, 0x5f
        /*005a*/ 	.short	0x0101


	//----- nvinfo : EIATTR_COOP_GROUP_MASK_REGIDS
	.align		4
        /*005c*/ 	.byte	0x04, 0x29
        /*005e*/ 	.short	(.L_16522 - .L_16521)


	//   ....[0]....
.L_16521:
        /*0060*/ 	.word	0xffffffff


	//   ....[1]....
        /*0064*/ 	.word	0xffffffff


	//   ....[2]....
        /*0068*/ 	.word	0xffffffff


	//   ....[3]....
        /*006c*/ 	.word	0xffffffff


	//   ....[4]....
        /*0070*/ 	.word	0xffffffff


	//   ....[5]....
        /*0074*/ 	.word	0xffffffff


	//   ....[6]....
        /*0078*/ 	.word	0xffffffff


	//   ....[7]....
        /*007c*/ 	.word	0xffffffff


	//   ....[8]....
        /*0080*/ 	.word	0xffffffff


	//   ....[9]....
        /*0084*/ 	.word	0xffffffff


	//   ....[10]....
        /*0088*/ 	.word	0x0500000f


	//   ....[11]....
        /*008c*/ 	.word	0x0500000f


	//   ....[12]....
        /*0090*/ 	.word	0x0500000f


	//   ....[13]....
        /*0094*/ 	.word	0x0500000f


	//   ....[14]....
        /*0098*/ 	.word	0x0500000f


	//   ....[15]....
        /*009c*/ 	.word	0x0500000f


	//   ....[16]....
        /*00a0*/ 	.word	0x0500000f


	//   ....[17]....
        /*00a4*/ 	.word	0x0500000f


	//   ....[18]....
        /*00a8*/ 	.word	0x0500000f


	//   ....[19]....
        /*00ac*/ 	.word	0x0500000f


	//----- nvinfo : EIATTR_COOP_GROUP_INSTR_OFFSETS
	.align		4
.L_16522:
        /*00b0*/ 	.byte	0x04, 0x28
        /*00b2*/ 	.short	(.L_16524 - .L_16523)


	//   ....[0]....
.L_16523:
        /*00b4*/ 	.word	0x00000690


	//   ....[1]....
        /*00b8*/ 	.word	0x000006d0


	//   ....[2]....
        /*00bc*/ 	.word	0x000006f0


	//   ....[3]....
        /*00c0*/ 	.word	0x00000710


	//   ....[4]....
        /*00c4*/ 	.word	0x00000730


	//   ....[5]....
        /*00c8*/ 	.word	0x00000890


	//   ....[6]....
        /*00cc*/ 	.word	0x000008b0


	//   ....[7]....
        /*00d0*/ 	.word	0x000008d0


	//   ....[8]....
        /*00d4*/ 	.word	0x000008f0


	//   ....[9]....
        /*00d8*/ 	.word	0x00000910


	//   ....[10]....
        /*00dc*/ 	.word	0x00000c80


	//   ....[11]....
        /*00e0*/ 	.word	0x00000d00


	//   ....[12]....
        /*00e4*/ 	.word	0x00000d60


	//   ....[13]....
        /*00e8*/ 	.word	0x00000dc0


	//   ....[14]....
        /*00ec*/ 	.word	0x00000e20


	//   ....[15]....
        /*00f0*/ 	.word	0x00000fe0


	//   ....[16]....
        /*00f4*/ 	.word	0x00001040


	//   ....[17]....
        /*00f8*/ 	.word	0x000010a0


	//   ....[18]....
        /*00fc*/ 	.word	0x00001100


	//   ....[19]....
        /*0100*/ 	.word	0x00001160


	//----- nvinfo : EIATTR_VRC_CTA_INIT_COUNT
	.align		4
.L_16524:
        /*0104*/ 	.byte	0x02, 0x4a
	.zero		1
	.zero		1


	//----- nvinfo : EIATTR_SYSCALL_OFFSETS
	.align		4
        /*0108*/ 	.byte	0x04, 0x46
        /*010a*/ 	.short	(.L_16526 - .L_16525)


	//   ....[0]....
.L_16525:
        /*010c*/ 	.word	0x00000190


	//----- nvinfo : EIATTR_EXIT_INSTR_OFFSETS
	.align		4
.L_16526:
        /*0110*/ 	.byte	0x04, 0x1c
        /*0112*/ 	.short	(.L_16528 - .L_16527)


	//   ....[0]....
.L_16527:
        /*0114*/ 	.word	0x00000240


	//   ....[1]....
        /*0118*/ 	.word	0x00000c20


	//----- nvinfo : EIATTR_CRS_STACK_SIZE
	.align		4
.L_16528:
        /*011c*/ 	.byte	0x04, 0x1e
        /*011e*/ 	.short	(.L_16530 - .L_16529)
.L_16529:
        /*0120*/ 	.word	0x00000000


	//----- nvinfo : EIATTR_CBANK_PARAM_SIZE
	.align		4
.L_16530:
        /*0124*/ 	.byte	0x03, 0x19
        /*0126*/ 	.short	0x0078


	//----- nvinfo : EIATTR_PARAM_CBANK
	.align		4
        /*0128*/ 	.byte	0x04, 0x0a
        /*012a*/ 	.short	(.L_16532 - .L_16531)
	.align		4
.L_16531:
        /*012c*/ 	.word	index@(.nv.constant0._Z15SoftmaxWarpImplI22BroadcastScaleMaskLoadIffbLm2EiE11DirectStoreIffEfLi2ELi2ELi32ELi1ELb0EL9Algorithm0EEvT_T0_ll)
        /*0130*/ 	.short	0x0380
        /*0132*/ 	.short	0x0078


	//----- nvinfo : EIATTR_SW_WAR
	.align		4
.L_16532:
        /*0134*/ 	.byte	0x04, 0x36
        /*0136*/ 	.short	(.L_16534 - .L_16533)
.L_16533:
        /*0138*/ 	.word	0x00000008
.L_16534:


//--------------------- .nv.info._Z15SoftmaxWarpImplI22BroadcastScaleMaskLoadIffbLm2EiE11DirectStoreIffEfLi2ELi2ELi32ELi2ELb1EL9Algorithm0EEvT_T0_ll --------------------------
	.section	.nv.info._Z15SoftmaxWarpImplI22BroadcastScaleMaskLoadIffbLm2EiE11DirectStoreIffEfLi2ELi2ELi32ELi2ELb1EL9Algorithm0EEvT_T0_ll,"",@"SHT_CUDA_INFO"
	.sectionflags	@""
	.align	4


	//----- nvinfo : EIATTR_CUDA_API_VERSION
	.align		4
        /*0000*/ 	.byte	0x04, 0x37
        /*0002*/ 	.short	(.L_16536 - .L_16535)
.L_16535:
        /*0004*/ 	.word	0x00000082


	//----- nvinfo : EIATTR_KPARAM_INFO
	.align		4
.L_16536:
        /*0008*/ 	.byte	0x04, 0x17
        /*000a*/ 	.short	(.L_16538 - .L_16537)
.L_16537:
        /*000c*/ 	.word	0x00000000
        /*0010*/ 	.short	0x0003
        /*0012*/ 	.short	0x0070
        /*0014*/ 	.byte	0x00, 0xf0, 0x21, 0x00


	//----- nvinfo : EIATTR_KPARAM_INFO
	.align		4
.L_16538:
        /*0018*/ 	.byte	0x04, 0x17
        /*001a*/ 	.short	(.L_16540 - .L_16539)
.L_16539:
        /*001c*/ 	.word	0x00000000
        /*0020*/ 	.short	0x0002
        /*0022*/ 	.short	0x0068
        /*0024*/ 	.byte	0x00, 0xf0, 0x21, 0x00


	//----- nvinfo : EIATTR_KPARAM_INFO
	.align		4
.L_16540:
        /*0028*/ 	.byte	0x04, 0x17
        /*002a*/ 	.short	(.L_16542 - .L_16541)
.L_16541:
        /*002c*/ 	.word	0x00000000
        /*0030*/ 	.short	0x0001
        /*0032*/ 	.short	0x0058
        /*0034*/ 	.byte	0x00, 0xf0, 0x41, 0x00


	//----- nvinfo : EIATTR_KPARAM_INFO
	.align		4
.L_16542:
        /*0038*/ 	.byte	0x04, 0x17
        /*003a*/ 	.short	(.L_16544 - .L_16543)
.L_16543:
        /*003c*/ 	.word	0x00000000
        /*0040*/ 	.short	0x0000
        /*0042*/ 	.short	0x0000
        /*0044*/ 	.byte	0x00, 0xf0, 0x61, 0x01


	//----- nvinfo : EIATTR_SPARSE_MMA_MASK
	.align		4
.L_16544:
        /*0048*/ 	.byte	0x03, 0x50
        /*004a*/ 	.short	0x0000


	//----- nvinfo : EIATTR_MAXREG_COUNT
	.align		4
        /*004c*/ 	.byte	0x03, 0x1b
        /*004e*/ 	.short	0x00ff


	//----- nvinfo : EIATTR_EXTERNS
	.align		4
        /*0050*/ 	.byte	0x04, 0x0f
        /*0052*/ 	.short	(.L_16546 - .L_16545)


	//   ....[0]....
	.align		4
.L_16545:
        /*0054*/ 	.word	index@(__assertfail)


	//----- nvinfo : EIATTR_MERCURY_ISA_VERSION
	.align		4
.L_16546:
        /*0058*/ 	.byte	0x03, 0x5f
        /*005a*/ 	.short	0x0101


	//----- nvinfo : EIATTR_COOP_GROUP_MASK_REGIDS
	.align		4
        /*005c*/ 	.byte	0x04, 0x29
        /*005e*/ 	.short	(.L_16548 - .L_16547)


	//   ....[0]....
.L_16547:
        /*0060*/ 	.word	0xffffffff


	//   ....[1]....
        /*0064*/ 	.word	0xffffffff


	//   ....[2]....
        /*0068*/ 	.word	0xffffffff


	//   ....[3]....
        /*006c*/ 	.word	0xffffffff


	//   ....[4]....
        /*0070*/ 	.word	0xffffffff


	//   ....[5]....
        /*0074*/ 	.word	0xffffffff


	//   ....[6]....
        /*0078*/ 	.word	0xffffffff


	//   ....[7]....
        /*007c*/ 	.word	0xffffffff


	//   ....[8]....
        /*0080*/ 	.word	0xffffffff


	//   ....[9]....
        /*0084*/ 	.word	0xffffffff


	//   ....[10]....
        /*0088*/ 	.word	0xffffffff


	//   ....[11]....
        /*008c*/ 	.word	0xffffffff


	//   ....[12]....
        /*0090*/ 	.word	0xffffffff


	//   ....[13]....
        /*0094*/ 	.word	0xffffffff


	//   ....[14]....
        /*0098*/ 	.word	0xffffffff


	//   ....[15]....
        /*009c*/ 	.word	0xffffffff


	//   ....[16]....
        /*00a0*/ 	.word	0xffffffff


	//   ....[17]....
        /*00a4*/ 	.word	0xffffffff


	//   ....[18]....
        /*00a8*/ 	.word	0xffffffff


	//   ....[19]....
        /*00ac*/ 	.word	0xffffffff


	//   ....[20]....
        /*00b0*/ 	.word	0x0500000f


	//   ....[21]....
        /*00b4*/ 	.word	0x0500000f


	//   ....[22]....
        /*00b8*/ 	.word	0x0500000f


	//   ....[23]....
        /*00bc*/ 	.word	0x0500000f


	//   ....[24]....
        /*00c0*/ 	.word	0x0500000f


	//   ....[25]....
        /*00c4*/ 	.word	0x0500000f


	//   ....[26]....
        /*00c8*/ 	.word	0x0500000f


	//   ....[27]....
        /*00cc*/ 	.word	0x0500000f


	//   ....[28]....
        /*00d0*/ 	.word	0x0500000f


	//   ....[29]....
        /*00d4*/ 	.word	0x0500000f


	//   ....[30]....
        /*00d8*/ 	.word	0x0500000f


	//   ....[31]....
        /*00dc*/ 	.word	0x0500000f


	//   ....[32]....
        /*00e0*/ 	.word	0x0500000f


	//   ....[33]....
        /*00e4*/ 	.word	0x0500000f


	//   ....[34]....
        /*00e8*/ 	.word	0x0500000f


	//   ....[35]....
        /*00ec*/ 	.word	0x0500000f


	//   ....[36]....
        /*00f0*/ 	.word	0x0500000f


	//   ....[37]....
        /*00f4*/ 	.word	0x0500000f


	//   ....[38]....
        /*00f8*/ 	.word	0x0500000f


	//   ....[39]....
        /*00fc*/ 	.word	0x0500000f


	//----- nvinfo : EIATTR_COOP_GROUP_INSTR_OFFSETS
	.align		4
.L_16548:
        /*0100*/ 	.byte	0x04, 0x28
        /*0102*/ 	.short	(.L_16550 - .L_16549)


	//   ....[0]....
.L_16549:
        /*0104*/ 	.word	0x00000b60


	//   ....[1]....
        /*0108*/ 	.word	0x00000b90


	//   ....[2]....
        /*010c*/ 	.word	0x00000bc0


	//   ....[3]....
        /*0110*/ 	.word	0x00000bd0


	//   ....[4]....
        /*0114*/ 	.word	0x00000c00


	//   ....[5]....
        /*0118*/ 	.word	0x00000c10


	//   ....[6]....
        /*011c*/ 	.word	0x00000c40


	//   ....[7]....
        /*0120*/ 	.word	0x00000c50


	//   ....[8]....
        /*0124*/ 	.word	0x00000c80


	//   ....[9]....
        /*0128*/ 	.word	0x00000c90


	//   ....[10]....
        /*012c*/ 	.word	0x00000f30


	//   ....[11]....
        /*0130*/ 	.word	0x00000f50


	//   ....[12]....
        /*0134*/ 	.word	0x00000f70


	//   ....[13]....
        /*0138*/ 	.word	0x00000f90


	//   ....[14]....
        /*013c*/ 	.word	0x00000fb0


	//   ....[15]....
        /*0140*/ 	.word	0x00000fd0


	//   ....[16]....
        /*0144*/ 	.word	0x00000ff0


	//   ....[17]....
        /*0148*/ 	.word	0x00001010


	//   ....[18]....
        /*014c*/ 	.word	0x00001030


	//   ....[19]....
        /*0150*/ 	.word	0x00001050


	//   ....[20]....
        /*0154*/ 	.word	0x000016a0


	//   ....[21]....
        /*0158*/ 	.word	0x00001720


	//   ....[22]....
        /*015c*/ 	.word	0x00001780


	//   ....[23]....
        /*0160*/ 	.word	0x000017e0


	//   ....[24]....
        /*0164*/ 	.word	0x00001840


	//   ....[25]....
        /*0168*/ 	.word	0x000018a0


	//   ....[26]....
        /*016c*/ 	.word	0x00001930


	//   ....[27]....
        /*0170*/ 	.word	0x000019a0


	//   ....[28]....
        /*0174*/ 	.word	0x00001a10


	//   ....[29]....
        /*0178*/ 	.word	0x00001a90


	//   ....[30]....
        /*017c*/ 	.word	0x00001d30


	//   ....[31]....
        /*0180*/ 	.word	0x00001db0


	//   ....[32]....
        /*0184*/ 	.word	0x00001e10


	//   ....[33]....
        /*0188*/ 	.word	0x00001e70


	//   ....[34]....
        /*018c*/ 	.word	0x00001ed0


	//   ....[35]....
        /*0190*/ 	.word	0x00001f50


	//   ....[36]....
        /*0194*/ 	.word	0x00001fc0


	//   ....[37]....
        /*0198*/ 	.word	0x00002030


	//   ....[38]....
        /*019c*/ 	.word	0x000020a0


	//   ....[39]....
        /*01a0*/ 	.word	0x00002110


	//----- nvinfo : EIATTR_VRC_CTA_INIT_COUNT
	.align		4
.L_16550:
        /*01a4*/ 	.byte	0x02, 0x4a
	.zero		1
	.zero		1


	//----- nvinfo : EIATTR_SYSCALL_OFFSETS
	.align		4
        /*01a8*/ 	.byte	0x04, 0x46
        /*01aa*/ 	.short	(.L_16552 - .L_16551)


	//   ....[0]....
.L_16551:
        /*01ac*/ 	.word	0x000001b0


	//----- nvinfo : EIATTR_EXIT_INSTR_OFFSETS
	.align		4
.L_16552:
        /*01b0*/ 	.byte	0x04, 0x1c
        /*01b2*/ 	.short	(.L_16554 - .L_16553)


	//   ....[0]....
.L_16553:
        /*01b4*/ 	.word	0x00000270


	//   ....[1]....
        /*01b8*/ 	.word	0x00001640


	//----- nvinfo : EIATTR_CRS_STACK_SIZE
	.align		4
.L_16554:
        /*01bc*/ 	.byte	0x04, 0x1e
        /*01be*/ 	.short	(.L_16556 - .L_16555)
.L_16555:
        /*01c0*/ 	.word	0x00000000


	//----- nvinfo : EIATTR_CBANK_PARAM_SIZE
	.align		4
.L_16556:
        /*01c4*/ 	.byte	0x03, 0x19
        /*01c6*/ 	.short	0x0078


	//----- nvinfo : EIATTR_PARAM_CBANK
	.align		4
        /*01c8*/ 	.byte	0x04, 0x0a
        /*01ca*/ 	.short	(.L_16558 - .L_16557)
	.align		4
.L_16557:
        /*01cc*/ 	.word	index@(.nv.constant0._Z15SoftmaxWarpImplI22BroadcastScaleMaskLoadIffbLm2EiE11DirectStoreIffEfLi2ELi2ELi32ELi2ELb1EL9Algorithm0EEvT_T0_ll)
        /*01d0*/ 	.short	0x0380
        /*01d2*/ 	.short	0x0078


	//----- nvinfo : EIATTR_SW_WAR
	.align		4
.L_16558:
        /*01d4*/ 	.byte	0x04, 0x36
        /*01d6*/ 	.short	(.L_16560 - .L_16559)
.L_16559:
        /*01d8*/ 	.word	0x00000008
.L_16560:


//--------------------- .nv.info._Z15SoftmaxWarpImplI22BroadcastScaleMaskLoadIffbLm2EiE11DirectStoreIffEfLi2ELi2ELi32ELi2ELb0EL9Algorithm0EEvT_T0_ll --------------------------
	.section	.nv.info._Z15SoftmaxWarpImplI22BroadcastScaleMaskLoadIffbLm2EiE11DirectStoreIffEfLi2ELi2ELi32ELi2ELb0EL9Algorithm0EEvT_T0_ll,"",@"SHT_CUDA_INFO"
	.sectionflags	@""
	.align	4


	//----- nvinfo : EIATTR_CUDA_API_VERSION
	.align		4
        /*0000*/ 	.byte	0x04, 0x37
        /*0002*/ 	.short	(.L_16562 - .L_16561)
.L_16561:
        /*0004*/ 	.word	0x00000082


	//----- nvinfo : EIATTR_KPARAM_INFO
	.align		4
.L_16562:
        /*0008*/ 	.byte	0x04, 0x17
        /*000a*/ 	.short	(.L_16564 - .L_16563)
.L_16563:
        /*000c*/ 	.word	0x00000000
        /*0010*/ 	.short	0x0003
        /*0012*/ 	.short	0x0070
        /*0014*/ 	.byte	0x00, 0xf0, 0x21, 0x00


	//----- nvinfo : EIATTR_KPARAM_INFO
	.align		4
.L_16564:
        /*0018*/ 	.byte	0x04, 0x17
        /*001a*/ 	.short	(.L_16566 - .L_16565)
.L_16565:
        /*001c*/ 	.word	0x00000000
        /*0020*/ 	.short	0x0002
        /*0022*/ 	.short	0x0068
        /*0024*/ 	.byte	0x00, 0xf0, 0x21, 0x00


	//----- nvinfo : EIATTR_KPARAM_INFO
	.align		4
.L_16566:
        /*0028*/ 	.byte	0x04, 0x17
        /*002a*/ 	.short	(.L_16568 - .L_16567)
.L_16567:
        /*002c*/ 	.word	0x00000000
        /*0030*/ 	.short	0x0001
        /*0032*/ 	.short	0x0058
        /*0034*/ 	.byte	0x00, 0xf0, 0x41, 0x00


	//----- nvinfo : EIATTR_KPARAM_INFO
	.align		4
.L_16568:
        /*0038*/ 	.byte	0x04, 0x17
        /*003a*/ 	.short	(.L_16570 - .L_16569)
.L_16569:
        /*003c*/ 	.word	0x00000000
        /*0040*/ 	.short	0x0000
        /*0042*/ 	.short	0x0000
        /*0044*/ 	.byte	0x00, 0xf0, 0x61, 0x01


	//----- nvinfo : EIATTR_SPARSE_MMA_MASK
	.align		4
.L_16570:
        /*0048*/ 	.byte	0x03, 0x50
        /*004a*/ 	.short	0x0000


	//----- nvinfo : EIATTR_MAXREG_COUNT
	.align		4
        /*004c*/ 	.byte	0x03, 0x1b
        /*004e*/ 	.short	0x00ff


	//----- nvinfo : EIATTR_EXTERNS
	.align		4
        /*0050*/ 	.byte	0x04, 0x0f
        /*0052*/ 	.short	(.L_16572 - .L_16571)


	//   ....[0]....
	.align		4
.L_16571:
        /*0054*/ 	.word	index@(__assertfail)


	//----- nvinfo : EIATTR_MERCURY_ISA_VERSION
	.align		4
.L_16572:
        /*0058*/ 	.byte	0x03, 0x5f
        /*005a*/ 	.short	0x0101


	//----- nvinfo : EIATTR_COOP_GROUP_MASK_REGIDS
	.align		4
        /*005c*/ 	.byte	0x04, 0x29
        /*005e*/ 	.short	(.L_16574 - .L_16573)


	//   ....[0]....
.L_16573:
        /*0060*/ 	.word	0xffffffff


	//   ....[1]....
        /*0064*/ 	.word	0xffffffff


	//   ....[2]....
        /*0068*/ 	.word	0xffffffff


	//   ....[3]....
        /*006c*/ 	.word	0xffffffff


	//   ....[4]....
        /*0070*/ 	.word	0xffffffff


	//   ....[5]....
        /*0074*/ 	.word	0xffffffff


	//   ....[6]....
        /*0078*/ 	.word	0xffffffff


	//   ....[7]....
        /*007c*/ 	.word	0xffffffff


	//   ....[8]....
        /*0080*/ 	.word	0xffffffff


	//   ....[9]....
        /*0084*/ 	.word	0xffffffff


	//   ....[10]....
        /*0088*/ 	.word	0xffffffff


	//   ....[11]....
        /*008c*/ 	.word	0xffffffff


	//   ....[12]....
        /*0090*/ 	.word	0xffffffff


	//   ....[13]....
        /*0094*/ 	.word	0xffffffff


	//   ....[14]....
        /*0098*/ 	.word	0xffffffff


	//   ....[15]....
        /*009c*/ 	.word	0xffffffff


	//   ....[16]....
        /*00a0*/ 	.word	0xffffffff


	//   ....[17]....
        /*00a4*/ 	.word	0xffffffff


	//   ....[18]....
        /*00a8*/ 	.word	0xffffffff


	//   ....[19]....
        /*00ac*/ 	.word	0xffffffff


	//   ....[20]....
        /*00b0*/ 	.word	0x0500000f


	//   ....[21]....
        /*00b4*/ 	.word	0x0500000f


	//   ....[22]....
        /*00b8*/ 	.word	0x0500000f


	//   ....[23]....
        /*00bc*/ 	.word	0x0500000f


	//   ....[24]....
        /*00c0*/ 	.word	0x0500000f


	//   ....[25]....
        /*00c4*/ 	.word	0x0500000f


	//   ....[26]....
        /*00c8*/ 	.word	0x0500000f


	//   ....[27]....
        /*00cc*/ 	.word	0x0500000f


	//   ....[28]....
        /*00d0*/ 	.word	0x0500000f


	//   ....[29]....
        /*00d4*/ 	.word	0x0500000f


	//   ....[30]....
        /*00d8*/ 	.word	0x0500000f


	//   ....[31]....
        /*00dc*/ 	.word	0x0500000f


	//   ....[32]....
        /*00e0*/ 	.word	0x0500000f


	//   ....[33]....
        /*00e4*/ 	.word	0x0500000f


	//   ....[34]....
        /*00e8*/ 	.word	0x0500000f


	//   ....[35]....
        /*00ec*/ 	.word	0x0500000f


	//   ....[36]....
        /*00f0*/ 	.word	0x0500000f


	//   ....[37]....
        /*00f4*/ 	.word	0x0500000f


	//   ....[38]....
        /*00f8*/ 	.word	0x0500000f


	//   ....[39]....
        /*00fc*/ 	.word	0x0500000f


	//----- nvinfo : EIATTR_COOP_GROUP_INSTR_OFFSETS
	.align		4
.L_16574:
        /*0100*/ 	.byte	0x04, 0x28
        /*0102*/ 	.short	(.L_16576 - .L_16575)


	//   ....[0]....
.L_16575:
        /*0104*/ 	.word	0x000009b0


	//   ....[1]....
        /*0108*/ 	.word	0x000009e0


	//   ....[2]....
        /*010c*/ 	.word	0x00000a10


	//   ....[3]....
        /*0110*/ 	.word	0x00000a20


	//   ....[4]....
        /*0114*/ 	.word	0x00000a50


	//   ....[5]....
        /*0118*/ 	.word	0x00000a60


	//   ....[6]....
        /*011c*/ 	.word	0x00000a90


	//   ....[7]....
        /*0120*/ 	.word	0x00000aa0


	//   ....[8]....
        /*0124*/ 	.word	0x00000ad0


	//   ....[9]....
        /*0128*/ 	.word	0x00000ae0


	//   ....[10]....
        /*012c*/ 	.word	0x00000d60


	//   ....[11]....
        /*0130*/ 	.word	0x00000da0


	//   ....[12]....
        /*0134*/ 	.word	0x00000dc0


	//   ....[13]....
        /*0138*/ 	.word	0x00000de0


	//   ....[14]....
        /*013c*/ 	.word	0x00000e00


	//   ....[15]....
        /*0140*/ 	.word	0x00000e20


	//   ....[16]....
        /*0144*/ 	.word	0x00000e40


	//   ....[17]....
        /*0148*/ 	.word	0x00000e60


	//   ....[18]....
        /*014c*/ 	.word	0x00000e80


	//   ....[19]....
        /*0150*/ 	.word	0x00000ea0


	//   ....[20]....
        /*0154*/ 	.word	0x00001490


	//   ....[21]....
        /*0158*/ 	.word	0x00001510


	//   ....[22]....
        /*015c*/ 	.word	0x00001570


	//   ....[23]....
        /*0160*/ 	.word	0x000015d0


	//   ....[24]....
        /*0164*/ 	.word	0x00001630


	//   ....[25]....
        /*0168*/ 	.word	0x00001690


	//   ....[26]....
        /*016c*/ 	.word	0x00001740


	//   ....[27]....
        /*0170*/ 	.word	0x000017e0


	//   ....[28]....
        /*0174*/ 	.word	0x00001850


	//   ....[29]....
        /*0178*/ 	.word	0x000018c0


	//   ....[30]....
        /*017c*/ 	.word	0x00001b10


	//   ....[31]....
        /*0180*/ 	.word	0x00001b90


	//   ....[32]....
        /*0184*/ 	.word	0x00001c00


	//   ....[33]....
        /*0188*/ 	.word	0x00001c80


	//   ....[34]....
        /*018c*/ 	.word	0x00001ce0


	//   ....[35]....
        /*0190*/ 	.word	0x00001d40


	//   ....[36]....
        /*0194*/ 	.word	0x00001db0


	//   ....[37]....
        /*0198*/ 	.word	0x00001e20


	//   ....[38]....
        /*019c*/ 	.word	0x00001e90


	//   ....[39]....
        /*01a0*/ 	.word	0x00001f10


	//----- nvinfo : EIATTR_VRC_CTA_INIT_COUNT
	.align		4
.L_16576:
        /*01a4*/ 	.byte	0x02, 0x4a
	.zero		1
	.zero		1


	//----- nvinfo : EIATTR_SYSCALL_OFFSETS
	.align		4
        /*01a8*/ 	.byte	0x04, 0x46
        /*01aa*/ 	.short	(.L_16578 - .L_16577)


	//   ....[0]....
.L_16577:
        /*01ac*/ 	.word	0x00000190


	//----- nvinfo : EIATTR_EXIT_INSTR_OFFSETS
	.align		4
.L_16578:
        /*01b0*/ 	.byte	0x04, 0x1c
        /*01b2*/ 	.short	(.L_16580 - .L_16579)


	//   ....[0]....
.L_16579:
        /*01b4*/ 	.word	0x00000250


	//   ....[1]....
        /*01b8*/ 	.word	0x00001430


	//----- nvinfo : EIATTR_CRS_STACK_SIZE
	.align		4
.L_16580:
        /*01bc*/ 	.byte	0x04, 0x1e
        /*01be*/ 	.short	(.L_16582 - .L_16581)
.L_16581:
        /*01c0*/ 	.word	0x00000000


	//----- nvinfo : EIATTR_CBANK_PARAM_SIZE
	.align		4
.L_16582:
        /*01c4*/ 	.byte	0x03, 0x19
        /*01c6*/ 	.short	0x0078


	//----- nvinfo : EIATTR_PARAM_CBANK
	.align		4
        /*01c8*/ 	.byte	0x04, 0x0a
        /*01ca*/ 	.short	(.L_16584 - .L_16583)
	.align		4
.L_16583:
        /*01cc*/ 	.word	index@(.nv.constant0._Z15SoftmaxWarpImplI22BroadcastScaleMaskLoadIffbLm2EiE11DirectStoreIffEfLi2ELi2ELi32ELi2ELb0EL9Algorithm0EEvT_T0_ll)
        /*01d0*/ 	.short	0x0380
        /*01d2*/ 	.short	0x0078


	//----- nvinfo : EIATTR_SW_WAR
	.align		4
.L_16584:
        /*01d4*/ 	.byte	0x04, 0x36
        /*01d6*/ 	.short	(.L_16586 - .L_16585)
.L_16585:
        /*01d8*/ 	.word	0x00000008
.L_16586:


//--------------------- .nv.info._Z15SoftmaxWarpImplI22BroadcastScaleMaskLoadIffbLm2EiE11DirectStoreIffEfLi2ELi2ELi16ELi1ELb1EL9Algorithm0EEvT_T0_ll --------------------------
	.section	.nv.info._Z15SoftmaxWarpImplI22BroadcastScaleMaskLoadIffbLm2EiE11DirectStoreIffEfLi2ELi2ELi16ELi1ELb1EL9Algorithm0EEvT_T0_ll,"",@"SHT_CUDA_INFO"
	.sectionflags	@""
	.align	4


	//----- nvinfo : EIATTR_CUDA_API_VERSION
	.align		4
        /*0000*/ 	.byte	0x04, 0x37
        /*0002*/ 	.short	(.L_16588 - .L_16587)
.L_16587:
        /*0004*/ 	.word	0x00000082


	//----- nvinfo : EIATTR_KPARAM_INFO
	.align		4
.L_16588:
        /*0008*/ 	.byte	0x04, 0x17
        /*000a*/ 	.short	(.L_16590 - .L_16589)
.L_16589:
        /*000c*/ 	.word	0x00000000
        /*0010*/ 	.short	0x0003
        /*0012*/ 	.short	0x0070
        /*0014*/ 	.byte	0x00, 0xf0, 0x21, 0x00


	//----- nvinfo : EIATTR_KPARAM_INFO
	.align		4
.L_16590:
        /*0018*/ 	.byte	0x04, 0x17
        /*001a*/ 	.short	(.L_16592 - .L_16591)
.L_16591:
        /*001c*/ 	.word	0x00000000
        /*0020*/ 	.short	0x0002
        /*0022*/ 	.short	0x0068
        /*0024*/ 	.byte	0x00, 0xf0, 0x21, 0x00


	//----- nvinfo : EIATTR_KPARAM_INFO
	.align		4
.L_16592:
        /*0028*/ 	.byte	0x04, 0x17
        /*002a*/ 	.short	(.L_16594 - .L_16593)
.L_16593:
        /*002c*/ 	.word	0x00000000
        /*0030*/ 	.short	0x0001
        /*0032*/ 	.short	0x0058
        /*0034*/ 	.byte	0x00, 0xf0, 0x41, 0x00


	//----- nvinfo : EIATTR_KPARAM_INFO
	.align		4
.L_16594:
        /*0038*/ 	.byte	0x04, 0x17
        /*003a*/ 	.short	(.L_16596 - .L_16595)
.L_16595:
        /*003c*/ 	.word	0x00000000
        /*0040*/ 	.short	0x0000
        /*0042*/ 	.short	0x0000
        /*0044*/ 	.byte	0x00, 0xf0, 0x61, 0x01


	//----- nvinfo : EIATTR_SPARSE_MMA_MASK
	.align		4
.L_16596:
        /*0048*/ 	.byte	0x03, 0x50
        /*004a*/ 	.short	0x0000


	//----- nvinfo : EIATTR_MAXREG_COUNT
	.align		4
        /*004c*/ 	.byte	0x03, 0x1b
        /*004e*/ 	.short	0x00ff


	//----- nvinfo : EIATTR_EXTERNS
	.align		4
        /*0050*/ 	.byte	0x04, 0x0f
        /*0052*/ 	.short	(.L_16598 - .L_16597)


	//   ....[0]....
	.align		4
.L_16597:
        /*0054*/ 	.word	index@(__assertfail)


	//----- nvinfo : EIATTR_MERCURY_ISA_VERSION
	.align		4
.L_16598:
        /*0058*/ 	.byte	0x03, 0x5f
        /*005a*/ 	.short	0x0101


	//----- nvinfo : EIATTR_COOP_GROUP_MASK_REGIDS
	.align		4
        /*005c*/ 	.byte	0x04, 0x29
        /*005e*/ 	.short	(.L_16600 - .L_16599)


	//   ....[0]....
.L_16599:
        /*0060*/ 	.word	0xffffffff


	//   ....[1]....
        /*0064*/ 	.word	0xffffffff


	//   ....[2]....
        /*0068*/ 	.word	0xffffffff


	//   ....[3]....
        /*006c*/ 	.word	0xffffffff


	//   ....[4]....
        /*0070*/ 	.word	0xffffffff


	//   ....[5]....
        /*0074*/ 	.word	0xffffffff


	//   ....[6]....
        /*0078*/ 	.word	0xffffffff


	//   ....[7]....
        /*007c*/ 	.word	0xffffffff


	//   ....[8]....
        /*0080*/ 	.word	0x0500000f


	//   ....[9]....
        /*0084*/ 	.word	0x0500000f


	//   ....[10]....
        /*0088*/ 	.word	0x0500000f


	//   ....[11]....
        /*008c*/ 	.word	0x0500000f


	//   ....[12]....
        /*0090*/ 	.word	0x0500000f


	//   ....[13]....
        /*0094*/ 	.word	0x0500000f


	//   ....[14]....
        /*0098*/ 	.word	0x0500000f


	//   ....[15]....
        /*009c*/ 	.word	0x0500000f


	//----- nvinfo : EIATTR_COOP_GROUP_INSTR_OFFSETS
	.align		4
.L_16600:
        /*00a0*/ 	.byte	0x04, 0x28
        /*00a2*/ 	.short	(.L_16602 - .L_16601)


	//   ....[0]....
.L_16601:
        /*00a4*/ 	.word	0x00000740


	//   ....[1]....
        /*00a8*/ 	.word	0x00000780


	//   ....[2]....
        /*00ac*/ 	.word	0x000007a0


	//   ....[3]....
        /*00b0*/ 	.word	0x000007c0


	//   ....[4]....
        /*00b4*/ 	.word	0x00000920


	//   ....[5]....
        /*00b8*/ 	.word	0x00000940


	//   ....[6]....
        /*00bc*/ 	.word	0x00000960


	//   ....[7]....
        /*00c0*/ 	.word	0x00000980


	//   ....[8]....
        /*00c4*/ 	.word	0x00000d30


	//   ....[9]....
        /*00c8*/ 	.word	0x00000dc0


	//   ....[10]....
        /*00cc*/ 	.word	0x00000e20


	//   ....[11]....
        /*00d0*/ 	.word	0x00000e80


	//   ....[12]....
        /*00d4*/ 	.word	0x00001030


	//   ....[13]....
        /*00d8*/ 	.word	0x00001090


	//   ....[14]....
        /*00dc*/ 	.word	0x000010f0


	//   ....[15]....
        /*00e0*/ 	.word	0x00001150


	//----- nvinfo : EIATTR_VRC_CTA_INIT_COUNT
	.align		4
.L_16602:
        /*00e4*/ 	.byte	0x02, 0x4a
	.zero		1
	.zero		1


	//----- nvinfo : EIATTR_SYSCALL_OFFSETS
	.align		4
        /*00e8*/ 	.byte	0x04, 0x46
        /*00ea*/ 	.short	(.L_16604 - .L_16603)


	//   ....[0]....
.L_16603:
        /*00ec*/ 	.word	0x000001b0


	//----- nvinfo : EIATTR_EXIT_INSTR_OFFSETS
	.align		4
.L_16604:
        /*00f0*/ 	.byte	0x04, 0x1c
        /*00f2*/ 	.short	(.L_16606 - .L_16605)


	//   ....[0]....
.L_16605:
        /*00f4*/ 	.word	0x00000260


	//   ....[1]....
        /*00f8*/ 	.word	0x00000cd0


	//----- nvinfo : EIATTR_CRS_STACK_SIZE
	.align		4
.L_16606:
        /*00fc*/ 	.byte	0x04, 0x1e
        /*00fe*/ 	.short	(.L_16608 - .L_16607)
.L_16607:
        /*0100*/ 	.word	0x00000000


	//----- nvinfo : EIATTR_CBANK_PARAM_SIZE
	.align		4
.L_16608:
        /*0104*/ 	.byte	0x03, 0x19
        /*0106*/ 	.short	0x0078


	//----- nvinfo : EIATTR_PARAM_CBANK
	.align		4
        /*0108*/ 	.byte	0x04, 0x0a
        /*010a*/ 	.short	(.L_16610 - .L_16609)
	.align		4
.L_16609:
        /*010c*/ 	.word	index@(.nv.constant0._Z15SoftmaxWarpImplI22BroadcastScaleMaskLoadIffbLm2EiE11DirectStoreIffEfLi2ELi2ELi16ELi1ELb1EL9Algorithm0EEvT_T0_ll)
        /*0110*/ 	.short	0x0380
        /*0112*/ 	.short	0x0078


	//----- nvinfo : EIATTR_SW_WAR
	.align		4
.L_16610:
        /*0114*/ 	.byte	0x04, 0x36
        /*0116*/ 	.short	(.L_16612 - .L_16611)
.L_16611:
        /*0118*/ 	.word	0x00000008
.L_16612:


//--------------------- .nv.info._Z15SoftmaxWarpImplI22BroadcastScaleMaskLoadIffbLm2EiE11DirectStoreIffEfLi2ELi2ELi16ELi1ELb0EL9Algorithm0EEvT_T0_ll --------------------------
	.section	.nv.info._Z15SoftmaxWarpImplI22BroadcastScaleMaskLoadIffbLm2EiE11DirectStoreIffEfLi2ELi2ELi16ELi1ELb0EL9Algorithm0EEvT_T0_ll,"",@"SHT_CUDA_INFO"
	.sectionflags	@""
	.align	4


	//----- nvinfo : EIATTR_CUDA_API_VERSION
	.align		4
        /*0000*/ 	.byte	0x04, 0x37
        /*0002*/ 	.short	(.L_16614 - .L_16613)
.L_16613:
        /*0004*/ 	.word	0x00000082


	//----- nvinfo : EIATTR_KPARAM_INFO
	.align		4
.L_16614:
        /*0008*/ 	.byte	0x04, 0x17
        /*000a*/ 	.short	(.L_16616 - .L_16615)
.L_16615:
        /*000c*/ 	.word	0x00000000
        /*0010*/ 	.short	0x0003
        /*0012*/ 	.short	0x0070
        /*0014*/ 	.byte	0x00, 0xf0, 0x21, 0x00


	//----- nvinfo : EIATTR_KPARAM_INFO
	.align		4
.L_16616:
        /*0018*/ 	.byte	0x04, 0x17
        /*001a*/ 	.short	(.L_16618 - .L_16617)
.L_16617:
        /*001c*/ 	.word	0x00000000
        /*0020*/ 	.short	0x0002
        /*0022*/ 	.short	0x0068
        /*0024*/ 	.byte	0x00, 0xf0, 0x21, 0x00


	//----- nvinfo : EIATTR_KPARAM_INFO
	.align		4
.L_16618:
        /*0028*/ 	.byte	0x04, 0x17
        /*002a*/ 	.short	(.L_16620 - .L_16619)
.L_16619:
        /*002c*/ 	.word	0x00000000
        /*0030*/ 	.short	0x0001
        /*0032*/ 	.short	0x0058
        /*0034*/ 	.byte	0x00, 0xf0, 0x41, 0x00


	//----- nvinfo : EIATTR_KPARAM_INFO
	.align		4
.L_16620:
        /*0038*/ 	.byte	0x04, 0x17
        /*003a*/ 	.short	(.L_16622 - .L_16621)
.L_16621:
        /*003c*/ 	.word	0x00000000
        /*0040*/ 	.short	0x0000
        /*0042*/ 	.short	0x0000
        /*0044*/ 	.byte	0x00, 0xf0, 0x61, 0x01


	//----- nvinfo : EIATTR_SPARSE_MMA_MASK
	.align		4
.L_16622:
        /*0048*/ 	.byte	0x03, 0x50
        /*004a*/ 	.short	0x0000


	//----- nvinfo : EIATTR_MAXREG_COUNT
	.align		4
        /*004c*/ 	.byte	0x03, 0x1b
        /*004e*/ 	.short	0x00ff


	//----- nvinfo : EIATTR_EXTERNS
	.align		4
        /*0050*/ 	.byte	0x04, 0x0f
        /*0052*/ 	.short	(.L_16624 - .L_16623)


	//   ....[0]....
	.align		4
.L_16623:
        /*0054*/ 	.word	index@(__assertfail)


	//----- nvinfo : EIATTR_MERCURY_ISA_VERSION
	.align		4
.L_16624:
        /*0058*/ 	.byte	0x03, 0x5f
        /*005a*/ 	.short	0x0101


	//----- nvinfo : EIATTR_COOP_GROUP_MASK_REGIDS
	.align		4
        /*005c*/ 	.byte	0x04, 0x29
        /*005e*/ 	.short	(.L_16626 - .L_16625)


	//   ....[0]....
.L_16625:
        /*0060*/ 	.word	0xffffffff


	//   ....[1]....
        /*0064*/ 	.word	0xffffffff


	//   ....[2]....
        /*0068*/ 	.word	0xffffffff


	//   ....[3]....
        /*006c*/ 	.word	0xffffffff


	//   ....[4]....
        /*0070*/ 	.word	0xffffffff


	//   ....[5]....
        /*0074*/ 	.word	0xffffffff


	//   ....[6]....
        /*0078*/ 	.word	0xffffffff


	//   ....[7]....
        /*007c*/ 	.word	0xffffffff


	//   ....[8]....
        /*0080*/ 	.word	0x0500000f


	//   ....[9]....
        /*0084*/ 	.word	0x0500000f


	//   ....[10]....
        /*0088*/ 	.word	0x0500000f


	//   ....[11]....
        /*008c*/ 	.word	0x0500000f


	//   ....[12]....
        /*0090*/ 	.word	0x0500000f


	//   ....[13]....
        /*0094*/ 	.word	0x0500000f


	//   ....[14]....
        /*0098*/ 	.word	0x0500000f


	//   ....[15]....
        /*009c*/ 	.word	0x0500000f


	//----- nvinfo : EIATTR_COOP_GROUP_INSTR_OFFSETS
	.align		4
.L_16626:
        /*00a0*/ 	.byte	0x04, 0x28
        /*00a2*/ 	.short	(.L_16628 - .L_16627)


	//   ....[0]....
.L_16627:
        /*00a4*/ 	.word	0x00000690


	//   ....[1]....
        /*00a8*/ 	.word	0x000006d0


	//   ....[2]....
        /*00ac*/ 	.word	0x000006f0


	//   ....[3]....
        /*00b0*/ 	.word	0x00000710


	//   ....[4]....
        /*00b4*/ 	.word	0x00000870


	//   ....[5]....
        /*00b8*/ 	.word	0x00000890


	//   ....[6]....
        /*00bc*/ 	.word	0x000008b0


	//   ....[7]....
        /*00c0*/ 	.word	0x000008d0


	//   ....[8]....
        /*00c4*/ 	.word	0x00000c40


	//   ....[9]....
        /*00c8*/ 	.word	0x00000cd0


	//   ....[10]....
        /*00cc*/ 	.word	0x00000d30


	//   ....[11]....
        /*00d0*/ 	.word	0x00000d90


	//   ....[12]....
        /*00d4*/ 	.word	0x00000f40


	//   ....[13]....
        /*00d8*/ 	.word	0x00000fa0


	//   ....[14]....
        /*00dc*/ 	.word	0x00001000


	//   ....[15]....
        /*00e0*/ 	.word	0x00001060


	//----- nvinfo : EIATTR_VRC_CTA_INIT_COUNT
	.align		4
.L_16628:
        /*00e4*/ 	.byte	0x02, 0x4a
	.zero		1
	.zero		1


	//----- nvinfo : EIATTR_SYSCALL_OFFSETS
	.align		4
        /*00e8*/ 	.byte	0x04, 0x46
        /*00ea*/ 	.short	(.L_16630 - .L_16629)


	//   ....[0]....
.L_16629:
        /*00ec*/ 	.word	0x00000190


	//----- nvinfo : EIATTR_EXIT_INSTR_OFFSETS
	.align		4
.L_16630:
        /*00f0*/ 	.byte	0x04, 0x1c
        /*00f2*/ 	.short	(.L_16632 - .L_16631)


	//   ....[0]....
.L_16631:
        /*00f4*/ 	.word	0x00000240


	//   ....[1]....
        /*00f8*/ 	.word	0x00000be0


	//----- nvinfo : EIATTR_CRS_STACK_SIZE
	.align		4
.L_16632:
        /*00fc*/ 	.byte	0x04, 0x1e
        /*00fe*/ 	.short	(.L_16634 - .L_16633)
.L_16633:
        /*0100*/ 	.word	0x00000000


	//----- nvinfo : EIATTR_CBANK_PARAM_SIZE
	.align		4
.L_16634:
        /*0104*/ 	.byte	0x03, 0x19
        /*0106*/ 	.short	0x0078


	//----- nvinfo : EIATTR_PARAM_CBANK
	.align		4
        /*0108*/ 	.byte	0x04, 0x0a
        /*010a*/ 	.short	(.L_16636 - .L_16635)
	.align		4
.L_16635:
        /*010c*/ 	.word	index@(.nv.constant0._Z15SoftmaxWarpImplI22BroadcastScaleMaskLoadIffbLm2EiE11DirectStoreIffEfLi2ELi2ELi16ELi1ELb0EL9Algorithm0EEvT_T0_ll)
        /*0110*/ 	.short	0x0380
        /*0112*/ 	.short	0x0078


	//----- nvinfo : EIATTR_SW_WAR
	.align		4
.L_16636:
        /*0114*/ 	.byte	0x04, 0x36
        /*0116*/ 	.short	(.L_16638 - .L_16637)
.L_16637:
        /*0118*/ 	.word	0x00000008
.L_16638:


//--------------------- .nv.info._Z15SoftmaxWarpImplI22BroadcastScaleMaskLoadIffbLm2EiE11DirectStoreIffEfLi2ELi2ELi16ELi2ELb1EL9Algorithm0EEvT_T0_ll --------------------------
	.section	.nv.info._Z15SoftmaxWarpImplI22BroadcastScaleMaskLoadIffbLm2EiE11DirectStoreIffEfLi2ELi2ELi16ELi2ELb1EL9Algorithm0EEvT_T0_ll,"",@"SHT_CUDA_INFO"
	.sectionflags	@""
	.align	4


	//----- nvinfo : EIATTR_CUDA_API_VERSION
	.align		4
        /*0000*/ 	.byte	0x04, 0x37
        /*0002*/ 	.short	(.L_16640 - .L_16639)
.L_16639:
        /*0004*/ 	.word	0x00000082


	//----- nvinfo : EIATTR_KPARAM_INFO
	.align		4
.L_16640:
        /*0008*/ 	.byte	0x04, 0x17
        /*000a*/ 	.short	(.L_16642 - .L_16641)
.L_16641:
        /*000c*/ 	.word	0x00000000
        /*0010*/ 	.short	0x0003
        /*0012*/ 	.short	0x0070
        /*0014*/ 	.byte	0x00, 0xf0, 0x21, 0x00


	//----- nvinfo : EIATTR_KPARAM_INFO
	.align		4
.L_16642:
        /*0018*/ 	.byte	0x04, 0x17
        /*001a*/ 	.short	(.L_16644 - .L_16643)
.L_16643:
        /*001c*/ 	.word	0x00000000
        /*0020*/ 	.short	0x0002
        /*0022*/ 	.short	0x0068
        /*0024*/ 	.byte	0x00, 0xf0, 0x21, 0x00


	//----- nvinfo : EIATTR_KPARAM_INFO
	.align		4
.L_16644:
        /*0028*/ 	.byte	0x04, 0x17
        /*002a*/ 	.short	(.L_16646 - .L_16645)
.L_16645:
        /*002c*/ 	.word	0x00000000
        /*0030*/ 	.short	0x0001
        /*0032*/ 	.short	0x0058
        /*0034*/ 	.byte	0x00, 0xf0, 0x41, 0x00


	//----- nvinfo : EIATTR_KPARAM_INFO
	.align		4
.L_16646:
        /*0038*/ 	.byte	0x04, 0x17
        /*003a*/ 	.short	(.L_16648 - .L_16647)
.L_16647:
        /*003c*/ 	.word	0x00000000
        /*0040*/ 	.short	0x0000
        /*0042*/ 	.short	0x0000
        /*0044*/ 	.byte	0x00, 0xf0, 0x61, 0x01


	//----- nvinfo : EIATTR_SPARSE_MMA_MASK
	.align		4
.L_16648:
        /*0048*/ 	.byte	0x03, 0x50
        /*004a*/ 	.short	0x0000


	//----- nvinfo : EIATTR_MAXREG_COUNT
	.align		4
        /*004c*/ 	.byte	0x03, 0x1b
        /*004e*/ 	.short	0x00ff


	//----- nvinfo : EIATTR_EXTERNS
	.align		4
        /*0050*/ 	.byte	0x04, 0x0f
        /*0052*/ 	.short	(.L_16650 - .L_16649)


	//   ....[0]....
	.align		4
.L_16649:
        /*0054*/ 	.word	index@(__assertfail)


	//----- nvinfo : EIATTR_MERCURY_ISA_VERSION
	.align		4
.L_16650:
        /*0058*/ 	.byte	0x03, 0x5f
        /*005a*/ 	.short	0x0101


	//----- nvinfo : EIATTR_COOP_GROUP_MASK_REGIDS
	.align		4
        /*005c*/ 	.byte	0x04, 0x29
        /*005e*/ 	.short	(.L_16652 - .L_16651)


	//   ....[0]....
.L_16651:
        /*0060*/ 	.word	0xffffffff


	//   ....[1]....
        /*0064*/ 	.word	0xffffffff


	//   ....[2]....
        /*0068*/ 	.word	0xffffffff


	//   ....[3]....
        /*006c*/ 	.word	0xffffffff


	//   ....[4]....
        /*0070*/ 	.word	0xffffffff


	//   ....[5]....
        /*0074*/ 	.word	0xffffffff


	//   ....[6]....
        /*0078*/ 	.word	0xffffffff


	//   ....[7]....
        /*007c*/ 	.word	0xffffffff


	//   ....[8]....
        /*0080*/ 	.word	0xffffffff


	//   ....[9]....
        /*0084*/ 	.word	0xffffffff


	//   ....[10]....
        /*0088*/ 	.word	0xffffffff


	//   ....[11]....
        /*008c*/ 	.word	0xffffffff


	//   ....[12]....
        /*0090*/ 	.word	0xffffffff


	//   ....[13]....
        /*0094*/ 	.word	0xffffffff


	//   ....[14]....
        /*0098*/ 	.word	0xffffffff


	//   ....[15]....
        /*009c*/ 	.word	0xffffffff


	//   ....[16]....
        /*00a0*/ 	.word	0x0500000f


	//   ....[17]....
        /*00a4*/ 	.word	0x0500000f


	//   ....[18]....
        /*00a8*/ 	.word	0x0500000f


	//   ....[19]....
        /*00ac*/ 	.word	0x0500000f


	//   ....[20]....
        /*00b0*/ 	.word	0x0500000f


	//   ....[21]....
        /*00b4*/ 	.word	0x0500000f


	//   ....[22]....
        /*00b8*/ 	.word	0x0500000f


	//   ....[23]....
        /*00bc*/ 	.word	0x0500000f


	//   ....[24]....
        /*00c0*/ 	.word	0x0500000f


	//   ....[25]....
        /*00c4*/ 	.word	0x0500000f


	//   ....[26]....
        /*00c8*/ 	.word	0x0500000f


	//   ....[27]....
        /*00cc*/ 	.word	0x0500000f


	//   ....[28]....
        /*00d0*/ 	.word	0x0500000f


	//   ....[29]....
        /*00d4*/ 	.word	0x0500000f


	//   ....[30]....
        /*00d8*/ 	.word	0x0500000f


	//   ....[31]....
        /*00dc*/ 	.word	0x0500000f


	//----- nvinfo : EIATTR_COOP_GROUP_INSTR_OFFSETS
	.align		4
.L_16652:
        /*00e0*/ 	.byte	0x04, 0x28
        /*00e2*/ 	.short	(.L_16654 - .L_16653)


	//   ....[0]....
.L_16653:
        /*00e4*/ 	.word	0x00000b60


	//   ....[1]....
        /*00e8*/ 	.word	0x00000b80


	//   ....[2]....
        /*00ec*/ 	.word	0x00000bb0


	//   ....[3]....
        /*00f0*/ 	.word	0x00000bd0


	//   ....[4]....
        /*00f4*/ 	.word	0x00000c00


	//   ....[5]....
        /*00f8*/ 	.word	0x00000c10


	//   ....[6]....
        /*00fc*/ 	.word	0x00000c40


	//   ....[7]....
        /*0100*/ 	.word	0x00000c50


	//   ....[8]....
        /*0104*/ 	.word	0x00000ed0


	//   ....[9]....
        /*0108*/ 	.word	0x00000f10


	//   ....[10]....
        /*010c*/ 	.word	0x00000f30


	//   ....[11]....
        /*0110*/ 	.word	0x00000f50


	//   ....[12]....
        /*0114*/ 	.word	0x00000f70


	//   ....[13]....
        /*0118*/ 	.word	0x00000f90


	//   ....[14]....
        /*011c*/ 	.word	0x00000fb0


	//   ....[15]....
        /*0120*/ 	.word	0x00000fd0


	//   ....[16]....
        /*0124*/ 	.word	0x00001620


	//   ....[17]....
        /*0128*/ 	.word	0x000016a0


	//   ....[18]....
        /*012c*/ 	.word	0x00001700


	//   ....[19]....
        /*0130*/ 	.word	0x00001760


	//   ....[20]....
        /*0134*/ 	.word	0x000017c0


	//   ....[21]....
        /*0138*/ 	.word	0x00001860


	//   ....[22]....
        /*013c*/ 	.word	0x000018d0


	//   ....[23]....
        /*0140*/ 	.word	0x00001940


	//   ....[24]....
        /*0144*/ 	.word	0x00001be0


	//   ....[25]....
        /*0148*/ 	.word	0x00001c80


	//   ....[26]....
        /*014c*/ 	.word	0x00001ce0


	//   ....[27]....
        /*0150*/ 	.word	0x00001d40


	//   ....[28]....
        /*0154*/ 	.word	0x00001da0


	//   ....[29]....
        /*0158*/ 	.word	0x00001e10


	//   ....[30]....
        /*015c*/ 	.word	0x00001e80


	//   ....[31]....
        /*0160*/ 	.word	0x00001ef0


	//----- nvinfo : EIATTR_VRC_CTA_INIT_COUNT
	.align		4
.L_16654:
        /*0164*/ 	.byte	0x02, 0x4a
	.zero		1
	.zero		1


	//----- nvinfo : EIATTR_SYSCALL_OFFSETS
	.align		4
        /*0168*/ 	.byte	0x04, 0x46
        /*016a*/ 	.short	(.L_16656 - .L_16655)


	//   ....[0]....
.L_16655:
        /*016c*/ 	.word	0x000001b0


	//----- nvinfo : EIATTR_EXIT_INSTR_OFFSETS
	.align		4
.L_16656:
        /*0170*/ 	.byte	0x04, 0x1c
        /*0172*/ 	.short	(.L_16658 - .L_16657)


	//   ....[0]....
.L_16657:
        /*0174*/ 	.word	0x00000270


	//   ....[1]....
        /*0178*/ 	.word	0x000015c0


	//----- nvinfo : EIATTR_CRS_STACK_SIZE
	.align		4
.L_16658:
        /*017c*/ 	.byte	0x04, 0x1e
        /*017e*/ 	.short	(.L_16660 - .L_16659)
.L_16659:
        /*0180*/ 	.word	0x00000000


	//----- nvinfo : EIATTR_CBANK_PARAM_SIZE
	.align		4
.L_16660:
        /*0184*/ 	.byte	0x03, 0x19
        /*0186*/ 	.short	0x0078


	//----- nvinfo : EIATTR_PARAM_CBANK
	.align		4
        /*0188*/ 	.byte	0x04, 0x0a
        /*018a*/ 	.short	(.L_16662 - .L_16661)
	.align		4
.L_16661:
        /*018c*/ 	.word	index@(.nv.constant0._Z15SoftmaxWarpImplI22BroadcastScaleMaskLoadIffbLm2EiE11DirectStoreIffEfLi2ELi2ELi16ELi2ELb1EL9Algorithm0EEvT_T0_ll)
        /*0190*/ 	.short	0x0380
        /*0192*/ 	.short	0x0078


	//----- nvinfo : EIATTR_SW_WAR
	.align		4
.L_16662:
        /*0194*/ 	.byte	0x04, 0x36
        /*0196*/ 	.short	(.L_16664 - .L_16663)
.L_16663:
        /*0198*/ 	.word	0x00000008
.L_16664:


//--------------------- .nv.info._Z15SoftmaxWarpImplI22BroadcastScaleMaskLoadIffbLm2EiE11DirectStoreIffEfLi2ELi2ELi16ELi2ELb0EL9Algorithm0EEvT_T0_ll --------------------------
	.section	.nv.info._Z15SoftmaxWarpImplI22BroadcastScaleMaskLoadIffbLm2EiE11DirectStoreIffEfLi2ELi2ELi16ELi2ELb0EL9Algorithm0EEvT_T0_ll,"",@"SHT_CUDA_INFO"
	.sectionflags	@""
	.align	4


	//----- nvinfo : EIATTR_CUDA_API_VERSION
	.align		4
        /*0000*/ 	.byte	0x04, 0x37
        /*0002*/ 	.short	(.L_16666 - .L_16665)
.L_16665:
        /*0004*/ 	.word	0x00000082


	//----- nvinfo : EIATTR_KPARAM_INFO
	.align		4
.L_16666:
        /*0008*/ 	.byte	0x04, 0x17
        /*000a*/ 	.short	(.L_16668 - .L_16667)
.L_16667:
        /*000c*/ 	.word	0x00000000
        /*0010*/ 	.short	0x0003
        /*0012*/ 	.short	0x0070
        /*0014*/ 	.byte	0x00, 0xf0, 0x21, 0x00


	//----- nvinfo : EIATTR_KPARAM_INFO
	.align		4
.L_16668:
        /*0018*/ 	.byte	0x04, 0x17
        /*001a*/ 	.short	(.L_16670 - .L_16669)
.L_16669:
        /*001c*/ 	.word	0x00000000
        /*0020*/ 	.short	0x0002
        /*0022*/ 	.short	0x0068
        /*0024*/ 	.byte	0x00, 0xf0, 0x21, 0x00


	//----- nvinfo : EIATTR_KPARAM_INFO
	.align		4
.L_16670:
        /*0028*/ 	.byte	0x04, 0x17
        /*002a*/ 	.short	(.L_16672 - .L_16671)
.L_16671:
        /*002c*/ 	.word	0x00000000
        /*0030*/ 	.short	0x0001
        /*0032*/ 	.short	0x0058
        /*0034*/ 	.byte	0x00, 0xf0, 0x41, 0x00


	//----- nvinfo : EIATTR_KPARAM_INFO
	.align		4
.L_16672:
        /*0038*/ 	.byte	0x04, 0x17
        /*003a*/ 	.short	(.L_16674 - .L_16673)
.L_16673:
        /*003c*/ 	.word	0x00000000
        /*0040*/ 	.short	0x0000
        /*0042*/ 	.short	0x0000
        /*0044*/ 	.byte	0x00, 0xf0, 0x61, 0x01


	//----- nvinfo : EIATTR_SPARSE_MMA_MASK
	.align		4
.L_16674:
        /*0048*/ 	.byte	0x03, 0x50
        /*004a*/ 	.short	0x0000


	//----- nvinfo : EIATTR_MAXREG_COUNT
	.align		4
        /*004c*/ 	.byte	0x03, 0x1b
        /*004e*/ 	.short	0x00ff


	//----- nvinfo : EIATTR_EXTERNS
	.align		4
        /*0050*/ 	.byte	0x04, 0x0f
        /*0052*/ 	.short	(.L_16676 - .L_16675)


	//   ....[0]....
	.align		4
.L_16675:
        /*0054*/ 	.word	index@(__assertfail)


	//----- nvinfo : EIATTR_MERCURY_ISA_VERSION
	.align		4
.L_16676:
        /*0058*/ 	.byte	0x03, 0x5f
        /*005a*/ 	.short	0x0101


	//----- nvinfo : EIATTR_COOP_GROUP_MASK_REGIDS
	.align		4
        /*005c*/ 	.byte	0x04, 0x29
        /*005e*/ 	.short	(.L_16678 - .L_16677)


	//   ....[0]....
.L_16677:
        /*0060*/ 	.word	0xffffffff


	//   ....[1]....
        /*0064*/ 	.word	0xffffffff


	//   ....[2]....
        /*0068*/ 	.word	0xffffffff


	//   ....[3]....
        /*006c*/ 	.word	0xffffffff


	//   ....[4]....
        /*0070*/ 	.word	0xffffffff


	//   ....[5]....
        /*0074*/ 	.word	0xffffffff


	//   ....[6]....
        /*0078*/ 	.word	0xffffffff


	//   ....[7]....
        /*007c*/ 	.word	0xffffffff


	//   ....[8]....
        /*0080*/ 	.word	0xffffffff


	//   ....[9]....
        /*0084*/ 	.word	0xffffffff


	//   ....[10]....
        /*0088*/ 	.word	0xffffffff


	//   ....[11]....
        /*008c*/ 	.word	0xffffffff


	//   ....[12]....
        /*0090*/ 	.word	0xffffffff


	//   ....[13]....
        /*0094*/ 	.word	0xffffffff


	//   ....[14]....
        /*0098*/ 	.word	0xffffffff


	//   ....[15]....
        /*009c*/ 	.word	0xffffffff


	//   ....[16]....
        /*00a0*/ 	.word	0x0500000f


	//   ....[17]....
        /*00a4*/ 	.word	0x0500000f


	//   ....[18]....
        /*00a8*/ 	.word	0x0500000f


	//   ....[19]....
        /*00ac*/ 	.word	0x0500000f


	//   ....[20]....
        /*00b0*/ 	.word	0x0500000f


	//   ....[21]....
        /*00b4*/ 	.word	0x0500000f


	//   ....[22]....
        /*00b8*/ 	.word	0x0500000f


	//   ....[23]....
        /*00bc*/ 	.word	0x0500000f


	//   ....[24]....
        /*00c0*/ 	.word	0x0500000f


	//   ....[25]....
        /*00c4*/ 	.word	0x0500000f


	//   ....[26]....
        /*00c8*/ 	.word	0x0500000f


	//   ....[27]....
        /*00cc*/ 	.word	0x0500000f


	//   ....[28]....
        /*00d0*/ 	.word	0x0500000f


	//   ....[29]....
        /*00d4*/ 	.word	0x0500000f


	//   ....[30]....
        /*00d8*/ 	.word	0x0500000f


	//   ....[31]....
        /*00dc*/ 	.word	0x0500000f


	//----- nvinfo : EIATTR_COOP_GROUP_INSTR_OFFSETS
	.align		4
.L_16678:
        /*00e0*/ 	.byte	0x04, 0x28
        /*00e2*/ 	.short	(.L_16680 - .L_16679)


	//   ....[0]....
.L_16679:
        /*00e4*/ 	.word	0x000009a0


	//   ....[1]....
        /*00e8*/ 	.word	0x000009b0


	//   ....[2]....
        /*00ec*/ 	.word	0x000009e0


	//   ....[3]....
        /*00f0*/ 	.word	0x000009f0


	//   ....[4]....
        /*00f4*/ 	.word	0x00000a30


	//   ....[5]....
        /*00f8*/ 	.word	0x00000a50


	//   ....[6]....
        /*00fc*/ 	.word	0x00000a80


	//   ....[7]....
        /*0100*/ 	.word	0x00000a90


	//   ....[8]....
        /*0104*/ 	.word	0x00000d10


	//   ....[9]....
        /*0108*/ 	.word	0x00000d50


	//   ....[10]....
        /*010c*/ 	.word	0x00000d70


	//   ....[11]....
        /*0110*/ 	.word	0x00000d90


	//   ....[12]....
        /*0114*/ 	.word	0x00000db0


	//   ....[13]....
        /*0118*/ 	.word	0x00000dd0


	//   ....[14]....
        /*011c*/ 	.word	0x00000df0


	//   ....[15]....
        /*0120*/ 	.word	0x00000e10


	//   ....[16]....
        /*0124*/ 	.word	0x00001400


	//   ....[17]....
        /*0128*/ 	.word	0x00001480


	//   ....[18]....
        /*012c*/ 	.word	0x000014e0


	//   ....[19]....
        /*0130*/ 	.word	0x00001540


	//   ....[20]....
        /*0134*/ 	.word	0x000015a0


	//   ....[21]....
        /*0138*/ 	.word	0x00001660


	//   ....[22]....
        /*013c*/ 	.word	0x000016f0


	//   ....[23]....
        /*0140*/ 	.word	0x000017a0


	//   ....[24]....
        /*0144*/ 	.word	0x000019b0


	//   ....[25]....
        /*0148*/ 	.word	0x00001a20


	//   ....[26]....
        /*014c*/ 	.word	0x00001a90


	//   ....[27]....
        /*0150*/ 	.word	0x00001b20


	//   ....[28]....
        /*0154*/ 	.word	0x00001b80


	//   ....[29]....
        /*0158*/ 	.word	0x00001c00


	//   ....[30]....
        /*015c*/ 	.word	0x00001c70


	//   ....[31]....
        /*0160*/ 	.word	0x00001ce0


	//----- nvinfo : EIATTR_VRC_CTA_INIT_COUNT
	.align		4
.L_16680:
        /*0164*/ 	.byte	0x02, 0x4a
	.zero		1
	.zero		1


	//----- nvinfo : EIATTR_SYSCALL_OFFSETS
	.align		4
        /*0168*/ 	.byte	0x04, 0x46
        /*016a*/ 	.short	(.L_16682 - .L_16681)


	//   ....[0]....
.L_16681:
        /*016c*/ 	.word	0x00000190


	//----- nvinfo : EIATTR_EXIT_INSTR_OFFSETS
	.align		4
.L_16682:
        /*0170*/ 	.byte	0x04, 0x1c
        /*0172*/ 	.short	(.L_16684 - .L_16683)


	//   ....[0]....
.L_16683:
        /*0174*/ 	.word	0x00000250


	//   ....[1]....
        /*0178*/ 	.word	0x000013a0


	//----- nvinfo : EIATTR_CRS_STACK_SIZE
	.align		4
.L_16684:
        /*017c*/ 	.byte	0x04, 0x1e
        /*017e*/ 	.short	(.L_16686 - .L_16685)
.L_16685:
        /*0180*/ 	.word	0x00000000


	//----- nvinfo : EIATTR_CBANK_PARAM_SIZE
	.align		4
.L_16686:
        /*0184*/ 	.byte	0x03, 0x19
        /*0186*/ 	.short	0x0078


	//----- nvinfo : EIATTR_PARAM_CBANK
	.align		4
        /*0188*/ 	.byte	0x04, 0x0a
        /*018a*/ 	.short	(.L_16688 - .L_16687)
	.align		4
.L_16687:
        /*018c*/ 	.word	index@(.nv.constant0._Z15SoftmaxWarpImplI22BroadcastScaleMaskLoadIffbLm2EiE11DirectStoreIffEfLi2ELi2ELi16ELi2ELb0EL9Algorithm0EEvT_T0_ll)
        /*0190*/ 	.short	0x0380
        /*0192*/ 	.short	0x0078


	//----- nvinfo : EIATTR_SW_WAR
	.align		4
.L_16688:
        /*0194*/ 	.byte	0x04, 0x36
        /*0196*/ 	.short	(.L_16690 - .L_16689)
.L_16689:
        /*0198*/ 	.word	0x00000008
.L_16690:


//--------------------- .nv.info._Z15SoftmaxWarpImplI22BroadcastScaleMaskLoadIffbLm2EiE11DirectStoreIffEfLi2ELi2ELi8ELi1ELb1EL9Algorithm0EEvT_T0_ll --------------------------
	.section	.nv.info._Z15SoftmaxWarpImplI22BroadcastScaleMaskLoadIffbLm2EiE11DirectStoreIffEfLi2ELi2ELi8ELi1ELb1EL9Algorithm0EEvT_T0_ll,"",@"SHT_CUDA_INFO"
	.sectionflags	@""
	.align	4


	//----- nvinfo : EIATTR_CUDA_API_VERSION
	.align		4
        /*0000*/ 	.byte	0x04, 0x37
        /*0002*/ 	.short	(.L_16692 - .L_16691)
.L_16691:
        /*0004*/ 	.word	0x00000082


	//----- nvinfo : EIATTR_KPARAM_INFO
	.align		4
.L_16692:
        /*0008*/ 	.byte	0x04, 0x17
        /*000a*/ 	.short	(.L_16694 - .L_16693)
.L_16693:
        /*000c*/ 	.word	0x00000000
        /*0010*/ 	.short	0x0003
        /*0012*/ 	.short	0x0070
        /*0014*/ 	.byte	0x00, 0xf0, 0x21, 0x00


	//----- nvinfo : EIATTR_KPARAM_INFO
	.align		4
.L_16694:
        /*0018*/ 	.byte	0x04, 0x17
        /*001a*/ 	.short	(.L_16696 - .L_16695)
.L_16695:
        /*001c*/ 	.word	0x00000000
        /*0020*/ 	.short	0x0002
        /*0022*/ 	.short	0x0068
        /*0024*/ 	.byte	0x00, 0xf0, 0x21, 0x00


	//----- nvinfo : EIATTR_KPARAM_INFO
	.align		4
.L_16696:
        /*0028*/ 	.byte	0x04, 0x17
        /*002a*/ 	.short	(.L_16698 - .L_16697)
.L_16697:
        /*002c*/ 	.word	0x00000000
        /*0030*/ 	.short	0x0001
        /*0032*/ 	.short	0x0058
        /*0034*/ 	.byte	0x00, 0xf0, 0x41, 0x00


	//----- nvinfo : EIATTR_KPARAM_INFO
	.align		4
.L_16698:
        /*0038*/ 	.byte	0x04, 0x17
        /*003a*/ 	.short	(.L_16700 - .L_16699)
.L_16699:
        /*003c*/ 	.word	0x00000000
        /*0040*/ 	.short	0x0000
        /*0042*/ 	.short	0x0000
        /*0044*/ 	.byte	0x00, 0xf0, 0x61, 0x01


	//----- nvinfo : EIATTR_SPARSE_MMA_MASK
	.align		4
.L_16700:
        /*0048*/ 	.byte	0x03, 0x50
        /*004a*/ 	.short	0x0000


	//----- nvinfo : EIATTR_MAXREG_COUNT
	.align		4
        /*004c*/ 	.byte	0x03, 0x1b
        /*004e*/ 	.short	0x00ff


	//----- nvinfo : EIATTR_EXTERNS
	.align		4
        /*0050*/ 	.byte	0x04, 0x0f
        /*0052*/ 	.short	(.L_16702 - .L_16701)


	//   ....[0]....
	.align		4
.L_16701:
        /*0054*/ 	.word	index@(__assertfail)


	//----- nvinfo : EIATTR_MERCURY_ISA_VERSION
	.align		4
.L_16702:
        /*0058*/ 	.byte	0x03, 0x5f
        /*005a*/ 	.short	0x0101


	//----- nvinfo : EIATTR_COOP_GROUP_MASK_REGIDS
	.align		4
        /*005c*/ 	.byte	0x04, 0x29
        /*005e*/ 	.short	(.L_16704 - .L_16703)


	//   ....[0]....
.L_16703:
        /*0060*/ 	.word	0xffffffff


	//   ....[1]....
        /*0064*/ 	.word	0xffffffff


	//   ....[2]....
        /*0068*/ 	.word	0xffffffff


	//   ....[3]....
        /*006c*/ 	.word	0xffffffff


	//   ....[4]....
        /*0070*/ 	.word	0xffffffff


	//   ....[5]....
        /*0074*/ 	.word	0xffffffff


	//   ....[6]....
        /*0078*/ 	.word	0x0500000f


	//   ....[7]....
        /*007c*/ 	.word	0x0500000f


	//   ....[8]....
        /*0080*/ 	.word	0x0500000f


	//   ....[9]....
        /*0084*/ 	.word	0x0500000f


	//   ....[10]....
        /*0088*/ 	.word	0x0500000f


	//   ....[11]....
        /*008c*/ 	.word	0x0500000f


	//----- nvinfo : EIATTR_COOP_GROUP_INSTR_OFFSETS
	.align		4
.L_16704:
        /*0090*/ 	.byte	0x04, 0x28
        /*0092*/ 	.short	(.L_16706 - .L_16705)


	//   ....[0]....
.L_16705:
        /*0094*/ 	.word	0x00000740


	//   ....[1]....
        /*0098*/ 	.word	0x00000780


	//   ....[2]....
        /*009c*/ 	.word	0x000007a0


	//   ....[3]....
        /*00a0*/ 	.word	0x00000900


	//   ....[4]....
        /*00a4*/ 	.word	0x00000920


	//   ....[5]....
        /*00a8*/ 	.word	0x00000940


	//   ....[6]....
        /*00ac*/ 	.word	0x00000cf0


	//   ....[7]....
        /*00b0*/ 	.word	0x00000d80


	//   ....[8]....
        /*00b4*/ 	.word	0x00000de0


	//   ....[9]....
        /*00b8*/ 	.word	0x00000f90


	//   ....[10]....
        /*00bc*/ 	.word	0x00000ff0


	//   ....[11]....
        /*00c0*/ 	.word	0x00001050


	//----- nvinfo : EIATTR_VRC_CTA_INIT_COUNT
	.align		4
.L_16706:
        /*00c4*/ 	.byte	0x02, 0x4a
	.zero		1
	.zero		1


	//----- nvinfo : EIATTR_SYSCALL_OFFSETS
	.align		4
        /*00c8*/ 	.byte	0x04, 0x46
        /*00ca*/ 	.short	(.L_16708 - .L_16707)


	//   ....[0]....
.L_16707:
        /*00cc*/ 	.word	0x000001b0


	//----- nvinfo : EIATTR_EXIT_INSTR_OFFSETS
	.align		4
.L_16708:
        /*00d0*/ 	.byte	0x04, 0x1c
        /*00d2*/ 	.short	(.L_16710 - .L_16709)


	//   ....[0]....
.L_16709:
        /*00d4*/ 	.word	0x00000260


	//   ....[1]....
        /*00d8*/ 	.word	0x00000c90


	//----- nvinfo : EIATTR_CRS_STACK_SIZE
	.align		4
.L_16710:
        /*00dc*/ 	.byte	0x04, 0x1e
        /*00de*/ 	.short	(.L_16712 - .L_16711)
.L_16711:
        /*00e0*/ 	.word	0x00000000


	//----- nvinfo : EIATTR_CBANK_PARAM_SIZE
	.align		4
.L_16712:
        /*00e4*/ 	.byte	0x03, 0x19
        /*00e6*/ 	.short	0x0078


	//----- nvinfo : EIATTR_PARAM_CBANK
	.align		4
        /*00e8*/ 	.byte	0x04, 0x0a
        /*00ea*/ 	.short	(.L_16714 - .L_16713)
	.align		4
.L_16713:
        /*00ec*/ 	.word	index@(.nv.constant0._Z15SoftmaxWarpImplI22BroadcastScaleMaskLoadIffbLm2EiE11DirectStoreIffEfLi2ELi2ELi8ELi1ELb1EL9Algorithm0EEvT_T0_ll)
        /*00f0*/ 	.short	0x0380
        /*00f2*/ 	.short	0x0078


	//----- nvinfo : EIATTR_SW_WAR
	.align		4
.L_16714:
        /*00f4*/ 	.byte	0x04, 0x36
        /*00f6*/ 	.short	(.L_16716 - .L_16715)
.L_16715:
        /*00f8*/ 	.word	0x00000008
.L_16716:


//--------------------- .nv.info._Z15SoftmaxWarpImplI22BroadcastScaleMaskLoadIffbLm2EiE11DirectStoreIffEfLi2ELi2ELi8ELi1ELb0EL9Algorithm0EEvT_T0_ll --------------------------
	.section	.nv.info._Z15SoftmaxWarpImplI22BroadcastScaleMaskLoadIffbLm2EiE11DirectStoreIffEfLi2ELi2ELi8ELi1ELb0EL9Algorithm0EEvT_T0_ll,"",@"SHT_CUDA_INFO"
	.sectionflags	@""
	.align	4


	//----- nvinfo : EIATTR_CUDA_API_VERSION
	.align		4
        /*0000*/ 	.byte	0x04, 0x37
        /*0002*/ 	.short	(.L_16718 - .L_16717)
.L_16717:
        /*0004*/ 	.word	0x00000082


	//----- nvinfo : EIATTR_KPARAM_INFO
	.align		4
.L_16718:
        /*0008*/ 	.byte	0x04, 0x17
        /*000a*/ 	.short	(.L_16720 - .L_16719)
.L_16719:
        /*000c*/ 	.word	0x00000000
        /*0010*/ 	.short	0x0003
        /*0012*/ 	.short	0x0070
        /*0014*/ 	.byte	0x00, 0xf0, 0x21, 0x00


	//----- nvinfo : EIATTR_KPARAM_INFO
	.align		4
.L_16720:
        /*0018*/ 	.byte	0x04, 0x17
        /*001a*/ 	.short	(.L_16722 - .L_16721)
.L_16721:
        /*001c*/ 	.word	0x00000000
        /*0020*/ 	.short	0x0002
        /*0022*/ 	.short	0x0068
        /*0024*/ 	.byte	0x00, 0xf0, 0x21, 0x00


	//----- nvinfo : EIATTR_KPARAM_INFO
	.align		4
.L_16722:
        /*0028*/ 	.byte	0x04, 0x17
        /*002a*/ 	.short	(.L_16724 - .L_16723)
.L_16723:
        /*002c*/ 	.word	0x00000000
        /*0030*/ 	.short	0x0001
        /*0032*/ 	.short	0x0058
        /*0034*/ 	.byte	0x00, 0xf0, 0x41, 0x00


	//----- nvinfo : EIATTR_KPARAM_INFO
	.align		4
.L_16724:
        /*0038*/ 	.byte	0x04, 0x17
        /*003a*/ 	.short	(.L_16726 - .L_16725)
.L_16725:
        /*003c*/ 	.word	0x00000000
        /*0040*/ 	.short	0x0000
        /*0042*/ 	.short	0x0000
        /*0044*/ 	.byte	0x00, 0xf0, 0x61, 0x01


	//----- nvinfo : EIATTR_SPARSE_MMA_MASK
	.align		4
.L_16726:
        /*0048*/ 	.byte	0x03, 0x50
        /*004a*/ 	.short	0x0000


	//----- nvinfo : EIATTR_MAXREG_COUNT
	.align		4
        /*004c*/ 	.byte	0x03, 0x1b
        /*004e*/ 	.short	0x00ff


	//----- nvinfo : EIATTR_EXTERNS
	.align		4
        /*0050*/ 	.byte	0x04, 0x0f
        /*0052*/ 	.short	(.L_16728 - .L_16727)


	//   ....[0]....
	.align		4
.L_16727:
        /*0054*/ 	.word	index@(__assertfail)


	//----- nvinfo : EIATTR_MERCURY_ISA_VERSION
	.align		4
.L_16728:
        /*0058*/ 	.byte	0x03, 0x5f
        /*005a*/ 	.short	0x0101


	//----- nvinfo : EIATTR_COOP_GROUP_MASK_REGIDS
	.align		4
        /*005c*/ 	.byte	0x04, 0x29
        /*005e*/ 	.short	(.L_16730 - .L_16729)


	//   ....[0]....
.L_16729:
        /*0060*/ 	.word	0xffffffff


	//   ....[1]....
        /*0064*/ 	.word	0xffffffff


	//   ....[2]....
        /*0068*/ 	.word	0xffffffff


	//   ....[3]....
        /*006c*/ 	.word	0xffffffff


	//   ....[4]....
        /*0070*/ 	.word	0xffffffff


	//   ....[5]....
        /*0074*/ 	.word	0xffffffff


	//   ....[6]....
        /*0078*/ 	.word	0x0500000f


	//   ....[7]....
        /*007c*/ 	.word	0x0500000f


	//   ....[8]....
        /*0080*/ 	.word	0x0500000f


	//   ....[9]....
        /*0084*/ 	.word	0x0500000f


	//   ....[10]....
        /*0088*/ 	.word	0x0500000f


	//   ....[11]....
        /*008c*/ 	.word	0x0500000f


	//----- nvinfo : EIATTR_COOP_GROUP_INSTR_OFFSETS
	.align		4
.L_16730:
        /*0090*/ 	.byte	0x04, 0x28
        /*0092*/ 	.short	(.L_16732 - .L_16731)


	//   ....[0]....
.L_16731:
        /*0094*/ 	.word	0x00000690


	//   ....[1]....
        /*0098*/ 	.word	0x000006d0


	//   ....[2]....
        /*009c*/ 	.word	0x000006f0


	//   ....[3]....
        /*00a0*/ 	.word	0x00000850


	//   ....[4]....
        /*00a4*/ 	.word	0x00000870


	//   ....[5]....
        /*00a8*/ 	.word	0x00000890


	//   ....[6]....
        /*00ac*/ 	.word	0x00000c00


	//   ....[7]....
        /*00b0*/ 	.word	0x00000c90


	//   ....[8]....
        /*00b4*/ 	.word	0x00000cf0


	//   ....[9]....
        /*00b8*/ 	.word	0x00000ea0


	//   ....[10]....
        /*00bc*/ 	.word	0x00000f00


	//   ....[11]....
        /*00c0*/ 	.word	0x00000f60


	//----- nvinfo : EIATTR_VRC_CTA_INIT_COUNT
	.align		4
.L_16732:
        /*00c4*/ 	.byte	0x02, 0x4a
	.zero		1
	.zero		1


	//----- nvinfo : EIATTR_SYSCALL_OFFSETS
	.align		4
        /*00c8*/ 	.byte	0x04, 0x46
        /*00ca*/ 	.short	(.L_16734 - .L_16733)


	//   ....[0]....
.L_16733:
        /*00cc*/ 	.word	0x00000190


	//----- nvinfo : EIATTR_EXIT_INSTR_OFFSETS
	.align		4
.L_16734:
        /*00d0*/ 	.byte	0x04, 0x1c
        /*00d2*/ 	.short	(.L_16736 - .L_16735)


	//   ....[0]....
.L_16735:
        /*00d4*/ 	.word	0x00000240


	//   ....[1]....
        /*00d8*/ 	.word	0x00000ba0


	//----- nvinfo : EIATTR_CRS_STACK_SIZE
	.align		4
.L_16736:
        /*00dc*/ 	.byte	0x04, 0x1e
        /*00de*/ 	.short	(.L_16738 - .L_16737)
.L_16737:
        /*00e0*/ 	.word	0x00000000


	//----- nvinfo : EIATTR_CBANK_PARAM_SIZE
	.align		4
.L_16738:
        /*00e4*/ 	.byte	0x03, 0x19
        /*00e6*/ 	.short	0x0078


	//----- nvinfo : EIATTR_PARAM_CBANK
	.align		4
        /*00e8*/ 	.byte	0x04, 0x0a
        /*00ea*/ 	.short	(.L_16740 - .L_16739)
	.align		4
.L_16739:
        /*00ec*/ 	.word	index@(.nv.constant0._Z15SoftmaxWarpImplI22BroadcastScaleMaskLoadIffbLm2EiE11DirectStoreIffEfLi2ELi2ELi8ELi1ELb0EL9Algorithm0EEvT_T0_ll)
        /*00f0*/ 	.short	0x0380
        /*00f2*/ 	.short	0x0078


	//----- nvinfo : EIATTR_SW_WAR
	.align		4
.L_16740:
        /*00f4*/ 	.byte	0x04, 0x36
        /*00f6*/ 	.short	(.L_16742 - .L_16741)
.L_16741:
        /*00f8*/ 	.word	0x00000008
.L_16742:


//--------------------- .nv.info._Z15SoftmaxWarpImplI22BroadcastScaleMaskLoadIffbLm2EiE11DirectStoreIffEfLi2ELi2ELi8ELi2ELb1EL9Algorithm0EEvT_T0_ll --------------------------
	.section	.nv.info._Z15SoftmaxWarpImplI22BroadcastScaleMaskLoadIffbLm2EiE11DirectStoreIffEfLi2ELi2ELi8ELi2ELb1EL9Algorithm0EEvT_T0_ll,"",@"SHT_CUDA_INFO"
	.sectionflags	@""
	.align	4


	//----- nvinfo : EIATTR_CUDA_API_VERSION
	.align		4
        /*0000*/ 	.byte	0x04, 0x37
        /*0002*/ 	.short	(.L_16744 - .L_16743)
.L_16743:
        /*0004*/ 	.word	0x00000082


	//----- nvinfo : EIATTR_KPARAM_INFO
	.align		4
.L_16744:
        /*0008*/ 	.byte	0x04, 0x17
        /*000a*/ 	.short	(.L_16746 - .L_16745)
.L_16745:
        /*000c*/ 	.word	0x00000000
        /*0010*/ 	.short	0x0003
        /*0012*/ 	.short	0x0070
        /*0014*/ 	.byte	0x00, 0xf0, 0x21, 0x00


	//----- nvinfo : EIATTR_KPARAM_INFO
	.align		4
.L_16746:
        /*0018*/ 	.byte	0x04, 0x17
        /*001a*/ 	.short	(.L_16748 - .L_16747)
.L_16747:
        /*001c*/ 	.word	0x00000000
        /*0020*/ 	.short	0x0002
        /*0022*/ 	.short	0x0068
        /*0024*/ 	.byte	0x00, 0xf0, 0x21, 0x00


	//----- nvinfo : EIATTR_KPARAM_INFO
	.align		4
.L_16748:
        /*0028*/ 	.byte	0x04, 0x17
        /*002a*/ 	.short	(.L_16750 - .L_16749)
.L_16749:
        /*002c*/ 	.word	0x00000000
        /*0030*/ 	.short	0x0001
        /*0032*/ 	.short	0x0058
        /*0034*/ 	.byte	0x00, 0xf0, 0x41, 0x00


	//----- nvinfo : EIATTR_KPARAM_INFO
	.align		4
.L_16750:
        /*0038*/ 	.byte	0x04, 0x17
        /*003a*/ 	.short	(.L_16752 - .L_16751)
.L_16751:
        /*003c*/ 	.word	0x00000000
        /*0040*/ 	.short	0x0000
        /*0042*/ 	.short	0x0000
        /*0044*/ 	.byte	0x00, 0xf0, 0x61, 0x01


	//----- nvinfo : EIATTR_SPARSE_MMA_MASK
	.align		4
.L_16752:
        /*0048*/ 	.byte	0x03, 0x50
        /*004a*/ 	.short	0x0000


	//----- nvinfo : EIATTR_MAXREG_COUNT
	.align		4
        /*004c*/ 	.byte	0x03, 0x1b
        /*004e*/ 	.short	0x00ff


	//----- nvinfo : EIATTR_EXTERNS
	.align		4
        /*0050*/ 	.byte	0x04, 0x0f
        /*0052*/ 	.short	(.L_16754 - .L_16753)


	//   ....[0]....
	.align		4
.L_16753:
        /*0054*/ 	.word	index@(__assertfail)


	//----- nvinfo : EIATTR_MERCURY_ISA_VERSION
	.align		4
.L_16754:
        /*0058*/ 	.byte	0x03, 0x5f
        /*005a*/ 	.short	0x0101


	//----- nvinfo : EIATTR_COOP_GROUP_MASK_REGIDS
	.align		4
        /*005c*/ 	.byte	0x04, 0x29
        /*005e*/ 	.short	(.L_16756 - .L_16755)


	//   ....[0]....
.L_16755:
        /*0060*/ 	.word	0xffffffff


	//   ....[1]....
        /*0064*/ 	.word	0xffffffff


	//   ....[2]....
        /*0068*/ 	.word	0xffffffff


	//   ....[3]....
        /*006c*/ 	.word	0xffffffff


	//   ....[4]....
        /*0070*/ 	.word	0xffffffff


	//   ....[5]....
        /*0074*/ 	.word	0xffffffff


	//   ....[6]....
        /*0078*/ 	.word	0xffffffff


	//   ....[7]....
        /*007c*/ 	.word	0xffffffff


	//   ....[8]....
        /*0080*/ 	.word	0xffffffff


	//   ....[9]....
        /*0084*/ 	.word	0xffffffff


	//   ....[10]....
        /*0088*/ 	.word	0xffffffff


	//   ....[11]....
        /*008c*/ 	.word	0xffffffff


	//   ....[12]....
        /*0090*/ 	.word	0x0500000f


	//   ....[13]....
        /*0094*/ 	.word	0x0500000f


	//   ....[14]....
        /*0098*/ 	.word	0x0500000f


	//   ....[15]....
        /*009c*/ 	.word	0x0500000f


	//   ....[16]....
        /*00a0*/ 	.word	0x0500000f


	//   ....[17]....
        /*00a4*/ 	.word	0x0500000f


	//   ....[18]....
        /*00a8*/ 	.word	0x0500000f


	//   ....[19]....
        /*00ac*/ 	.word	0x0500000f


	//   ....[20]....
        /*00b0*/ 	.word	0x0500000f


	//   ....[21]....
        /*00b4*/ 	.word	0x0500000f


	//   ....[22]....
        /*00b8*/ 	.word	0x0500000f


	//   ....[23]....
        /*00bc*/ 	.word	0x0500000f


	//----- nvinfo : EIATTR_COOP_GROUP_INSTR_OFFSETS
	.align		4
.L_16756:
        /*00c0*/ 	.byte	0x04, 0x28
        /*00c2*/ 	.short	(.L_16758 - .L_16757)


	//   ....[0]....
.L_16757:
        /*00c4*/ 	.word	0x00000b60


	//   ....[1]....
        /*00c8*/ 	.word	0x00000b90


	//   ....[2]....
        /*00cc*/ 	.word	0x00000bc0


	//   ....[3]....
        /*00d0*/ 	.word	0x00000bd0


	//   ....[4]....
        /*00d4*/ 	.word	0x00000c00


	//   ....[5]....
        /*00d8*/ 	.word	0x00000c10


	//   ....[6]....
        /*00dc*/ 	.word	0x00000e90


	//   ....[7]....
        /*00e0*/ 	.word	0x00000ed0


	//   ....[8]....
        /*00e4*/ 	.word	0x00000ef0


	//   ....[9]....
        /*00e8*/ 	.word	0x00000f10


	//   ....[10]....
        /*00ec*/ 	.word	0x00000f30


	//   ....[11]....
        /*00f0*/ 	.word	0x00000f50


	//   ....[12]....
        /*00f4*/ 	.word	0x000015a0


	//   ....[13]....
        /*00f8*/ 	.word	0x00001620


	//   ....[14]....
        /*00fc*/ 	.word	0x00001680


	//   ....[15]....
        /*0100*/ 	.word	0x000016e0


	//   ....[16]....
        /*0104*/ 	.word	0x00001780


	//   ....[17]....
        /*0108*/ 	.word	0x000017f0


	//   ....[18]....
        /*010c*/ 	.word	0x00001a90


	//   ....[19]....
        /*0110*/ 	.word	0x00001b30


	//   ....[20]....
        /*0114*/ 	.word	0x00001b90


	//   ....[21]....
        /*0118*/ 	.word	0x00001bf0


	//   ....[22]....
        /*011c*/ 	.word	0x00001c60


	//   ....[23]....
        /*0120*/ 	.word	0x00001cd0


	//----- nvinfo : EIATTR_VRC_CTA_INIT_COUNT
	.align		4
.L_16758:
        /*0124*/ 	.byte	0x02, 0x4a
	.zero		1
	.zero		1


	//----- nvinfo : EIATTR_SYSCALL_OFFSETS
	.align		4
        /*0128*/ 	.byte	0x04, 0x46
        /*012a*/ 	.short	(.L_16760 - .L_16759)


	//   ....[0]....
.L_16759:
        /*012c*/ 	.word	0x000001b0


	//----- nvinfo : EIATTR_EXIT_INSTR_OFFSETS
	.align		4
.L_16760:
        /*0130*/ 	.byte	0x04, 0x1c
        /*0132*/ 	.short	(.L_16762 - .L_16761)


	//   ....[0]....
.L_16761:
        /*0134*/ 	.word	0x00000270


	//   ....[1]....
        /*0138*/ 	.word	0x00001540


	//----- nvinfo : EIATTR_CRS_STACK_SIZE
	.align		4
.L_16762:
        /*013c*/ 	.byte	0x04, 0x1e
        /*013e*/ 	.short	(.L_16764 - .L_16763)
.L_16763:
        /*0140*/ 	.word	0x00000000


	//----- nvinfo : EIATTR_CBANK_PARAM_SIZE
	.align		4
.L_16764:
        /*0144*/ 	.byte	0x03, 0x19
        /*0146*/ 	.short	0x0078


	//----- nvinfo : EIATTR_PARAM_CBANK
	.align		4
        /*0148*/ 	.byte	0x04, 0x0a
        /*014a*/ 	.short	(.L_16766 - .L_16765)
	.align		4
.L_16765:
        /*014c*/ 	.word	index@(.nv.constant0._Z15SoftmaxWarpImplI22BroadcastScaleMaskLoadIffbLm2EiE11DirectStoreIffEfLi2ELi2ELi8ELi2ELb1EL9Algorithm0EEvT_T0_ll)
        /*0150*/ 	.short	0x0380
        /*0152*/ 	.short	0x0078


	//----- nvinfo : EIATTR_SW_WAR
	.align		4
.L_16766:
        /*0154*/ 	.byte	0x04, 0x36
        /*0156*/ 	.short	(.L_16768 - .L_16767)
.L_16767:
        /*0158*/ 	.word	0x00000008
.L_16768:


//--------------------- .nv.info._Z15SoftmaxWarpImplI22BroadcastScaleMaskLoadIffbLm2EiE11DirectStoreIffEfLi2ELi2ELi8ELi2ELb0EL9Algorithm0EEvT_T0_ll --------------------------
	.section	.nv.info._Z15SoftmaxWarpImplI22BroadcastScaleMaskLoadIffbLm2EiE11DirectStoreIffEfLi2ELi2ELi8ELi2ELb0EL9Algorithm0EEvT_T0_ll,"",@"SHT_CUDA_INFO"
	.sectionflags	@""
	.align	4


	//----- nvinfo : EIATTR_CUDA_API_VERSION
	.align		4
        /*0000*/ 	.byte	0x04, 0x37
        /*0002*/ 	.short	(.L_16770 - .L_16769)
.L_16769:
        /*0004*/ 	.word	0x00000082


	//----- nvinfo : EIATTR_KPARAM_INFO
	.align		4
.L_16770:
        /*0008*/ 	.byte	0x04, 0x17
        /*000a*/ 	.short	(.L_16772 - .L_16771)
.L_16771:
        /*000c*/ 	.word	0x00000000
        /*0010*/ 	.short	0x0003
        /*0012*/ 	.short	0x0070
        /*0014*/ 	.byte	0x00, 0xf0, 0x21, 0x00


	//----- nvinfo : EIATTR_KPARAM_INFO
	.align		4
.L_16772:
        /*0018*/ 	.byte	0x04, 0x17
        /*001a*/ 	.short	(.L_16774 - .L_16773)
.L_16773:
        /*001c*/ 	.word	0x00000000
        /*0020*/ 	.short	0x0002
        /*0022*/ 	.short	0x0068
        /*0024*/ 	.byte	0x00, 0xf0, 0x21, 0x00


	//----- nvinfo : EIATTR_KPARAM_INFO
	.align		4
.L_16774:
        /*0028*/ 	.byte	0x04, 0x17
        /*002a*/ 	.short	(.L_16776 - .L_16775)
.L_16775:
        /*002c*/ 	.word	0x00000000
        /*0030*/ 	.short	0x0001
        /*0032*/ 	.short	0x0058
        /*0034*/ 	.byte	0x00, 0xf0, 0x41, 0x00


	//----- nvinfo : EIATTR_KPARAM_INFO
	.align		4
.L_16776:
        /*0038*/ 	.byte	0x04, 0x17
        /*003a*/ 	.short	(.L_16778 - .L_16777)
.L_16777:
        /*003c*/ 	.word	0x00000000
        /*0040*/ 	.short	0x0000
        /*0042*/ 	.short	0x0000
        /*0044*/ 	.byte	0x00, 0xf0, 0x61, 0x01


	//----- nvinfo : EIATTR_SPARSE_MMA_MASK
	.align		4
.L_16778:
        /*0048*/ 	.byte	0x03, 0x50
        /*004a*/ 	.short	0x0000


	//----- nvinfo : EIATTR_MAXREG_COUNT
	.align		4
        /*004c*/ 	.byte	0x03, 0x1b
        /*004e*/ 	.short	0x00ff


	//----- nvinfo : EIATTR_EXTERNS
	.align		4
        /*0050*/ 	.byte	0x04, 0x0f
        /*0052*/ 	.short	(.L_16780 - .L_16779)


	//   ....[0]....
	.align		4
.L_16779:
        /*0054*/ 	.word	index@(__assertfail)


	//----- nvinfo : EIATTR_MERCURY_ISA_VERSION
	.align		4
.L_16780:
        /*0058*/ 	.byte	0x03, 0x5f
        /*005a*/ 	.short	0x0101


	//----- nvinfo : EIATTR_COOP_GROUP_MASK_REGIDS
	.align		4
        /*005c*/ 	.byte	0x04, 0x29
        /*005e*/ 	.short	(.L_16782 - .L_16781)


	//   ....[0]....
.L_16781:
        /*0060*/ 	.word	0xffffffff


	//   ....[1]....
        /*0064*/ 	.word	0xffffffff


	//   ....[2]....
        /*0068*/ 	.word	0xffffffff


	//   ....[3]....
        /*006c*/ 	.word	0xffffffff


	//   ....[4]....
        /*0070*/ 	.word	0xffffffff


	//   ....[5]....
        /*0074*/ 	.word	0xffffffff


	//   ....[6]....
        /*0078*/ 	.word	0xffffffff


	//   ....[7]....
        /*007c*/ 	.word	0xffffffff


	//   ....[8]....
        /*0080*/ 	.word	0xffffffff


	//   ....[9]....
        /*0084*/ 	.word	0xffffffff


	//   ....[10]....
        /*0088*/ 	.word	0xffffffff


	//   ....[11]....
        /*008c*/ 	.word	0xffffffff


	//   ....[12]....
        /*0090*/ 	.word	0x0500000f


	//   ....[13]....
        /*0094*/ 	.word	0x0500000f


	//   ....[14]....
        /*0098*/ 	.word	0x0500000f


	//   ....[15]....
        /*009c*/ 	.word	0x0500000f


	//   ....[16]....
        /*00a0*/ 	.word	0x0500000f


	//   ....[17]....
        /*00a4*/ 	.word	0x0500000f


	//   ....[18]....
        /*00a8*/ 	.word	0x0500000f


	//   ....[19]....
        /*00ac*/ 	.word	0x0500000f


	//   ....[20]....
        /*00b0*/ 	.word	0x0500000f


	//   ....[21]....
        /*00b4*/ 	.word	0x0500000f


	//   ....[22]....
        /*00b8*/ 	.word	0x0500000f


	//   ....[23]....
        /*00bc*/ 	.word	0x0500000f


	//----- nvinfo : EIATTR_COOP_GROUP_INSTR_OFFSETS
	.align		4
.L_16782:
        /*00c0*/ 	.byte	0x04, 0x28
        /*00c2*/ 	.short	(.L_16784 - .L_16783)


	//   ....[0]....
.L_16783:
        /*00c4*/ 	.word	0x000009b0


	//   ....[1]....
        /*00c8*/ 	.word	0x000009e0


	//   ....[2]....
        /*00cc*/ 	.word	0x00000a10


	//   ....[3]....
        /*00d0*/ 	.word	0x00000a20


	//   ....[4]....
        /*00d4*/ 	.word	0x00000a50


	//   ....[5]....
        /*00d8*/ 	.word	0x00000a60


	//   ....[6]....
        /*00dc*/ 	.word	0x00000ce0


	//   ....[7]....
        /*00e0*/ 	.word	0x00000d20


	//   ....[8]....
        /*00e4*/ 	.word	0x00000d40


	//   ....[9]....
        /*00e8*/ 	.word	0x00000d60


	//   ....[10]....
        /*00ec*/ 	.word	0x00000d80


	//   ....[11]....
        /*00f0*/ 	.word	0x00000da0


	//   ....[12]....
        /*00f4*/ 	.word	0x00001390


	//   ....[13]....
        /*00f8*/ 	.word	0x00001410


	//   ....[14]....
        /*00fc*/ 	.word	0x00001470


	//   ....[15]....
        /*0100*/ 	.word	0x000014d0


	//   ....[16]....
        /*0104*/ 	.word	0x00001590


	//   ....[17]....
        /*0108*/ 	.word	0x00001600


	//   ....[18]....
        /*010c*/ 	.word	0x00001840


	//   ....[19]....
        /*0110*/ 	.word	0x00001920


	//   ....[20]....
        /*0114*/ 	.word	0x00001990


	//   ....[21]....
        /*0118*/ 	.word	0x000019f0


	//   ....[22]....
        /*011c*/ 	.word	0x00001a70


	//   ....[23]....
        /*0120*/ 	.word	0x00001ae0


	//----- nvinfo : EIATTR_VRC_CTA_INIT_COUNT
	.align		4
.L_16784:
        /*0124*/ 	.byte	0x02, 0x4a
	.zero		1
	.zero		1


	//----- nvinfo : EIATTR_SYSCALL_OFFSETS
	.align		4
        /*0128*/ 	.byte	0x04, 0x46
        /*012a*/ 	.short	(.L_16786 - .L_16785)


	//   ....[0]....
.L_16785:
        /*012c*/ 	.word	0x00000190


	//----- nvinfo : EIATTR_EXIT_INSTR_OFFSETS
	.align		4
.L_16786:
        /*0130*/ 	.byte	0x04, 0x1c
        /*0132*/ 	.short	(.L_16788 - .L_16787)


	//   ....[0]....
.L_16787:
        /*0134*/ 	.word	0x00000250


	//   ....[1]....
        /*0138*/ 	.word	0x00001330


	//----- nvinfo : EIATTR_CRS_STACK_SIZE
	.align		4
.L_16788:
        /*013c*/ 	.byte	0x04, 0x1e
        /*013e*/ 	.short	(.L_16790 - .L_16789)
.L_16789:
        /*0140*/ 	.word	0x00000000


	//----- nvinfo : EIATTR_CBANK_PARAM_SIZE
	.align		4
.L_16790:
        /*0144*/ 	.byte	0x03, 0x19
        /*0146*/ 	.short	0x0078


	//----- nvinfo : EIATTR_PARAM_CBANK
	.align		4
        /*0148*/ 	.byte	0x04, 0x0a
        /*014a*/ 	.short	(.L_16792 - .L_16791)
	.align		4
.L_16791:
        /*014c*/ 	.word	index@(.nv.constant0._Z15SoftmaxWarpImplI22BroadcastScaleMaskLoadIffbLm2EiE11DirectStoreIffEfLi2ELi2ELi8ELi2ELb0EL9Algorithm0EEvT_T0_ll)
        /*0150*/ 	.short	0x0380
        /*0152*/ 	.short	0x0078


	//----- nvinfo : EIATTR_SW_WAR
	.align		4
.L_16792:
        /*0154*/ 	.byte	0x04, 0x36
        /*0156*/ 	.short	(.L_16794 - .L_16793)
.L_16793:
        /*0158*/ 	.word	0x00000008
.L_16794:


//--------------------- .nv.info._Z15SoftmaxWarpImplI22BroadcastScaleMaskLoadIffbLm2EiE11DirectStoreIffEfLi2ELi2ELi4ELi1ELb1EL9Algorithm0EEvT_T0_ll --------------------------
	.section	.nv.info._Z15SoftmaxWarpImplI22BroadcastScaleMaskLoadIffbLm2EiE11DirectStoreIffEfLi2ELi2ELi4ELi1ELb1EL9Algorithm0EEvT_T0_ll,"",@"SHT_CUDA_INFO"
	.sectionflags	@""
	.align	4


	//----- nvinfo : EIATTR_CUDA_API_VERSION
	.align		4
        /*0000*/ 	.byte	0x04, 0x37
        /*0002*/ 	.short	(.L_16796 - .L_16795)
.L_16795:
        /*0004*/ 	.word	0x00000082


	//----- nvinfo : EIATTR_KPARAM_INFO
	.align		4
.L_16796:
        /*0008*/ 	.byte	0x04, 0x17
        /*000a*/ 	.short	(.L_16798 - .L_16797)
.L_16797:
        /*000c*/ 	.word	0x00000000
        /*0010*/ 	.short	0x0003
        /*0012*/ 	.short	0x0070
        /*0014*/ 	.byte	0x00, 0xf0, 0x21, 0x00


	//----- nvinfo : EIATTR_KPARAM_INFO
	.align		4
.L_16798:
        /*0018*/ 	.byte	0x04, 0x17
        /*001a*/ 	.short	(.L_16800 - .L_16799)
.L_16799:
        /*001c*/ 	.word	0x00000000
        /*0020*/ 	.short	0x0002
        /*0022*/ 	.short	0x0068
        /*0024*/ 	.byte	0x00, 0xf0, 0x21, 0x00


	//----- nvinfo : EIATTR_KPARAM_INFO
	.align		4
.L_16800:
        /*0028*/ 	.byte	0x04, 0x17
        /*002a*/ 	.short	(.L_16802 - .L_16801)
.L_16801:
        /*002c*/ 	.word	0x00000000
        /*0030*/ 	.short	0x0001
        /*0032*/ 	.short	0x0058
        /*0034*/ 	.byte	0x00, 0xf0, 0x41, 0x00


	//----- nvinfo : EIATTR_KPARAM_INFO
	.align		4
.L_16802:
        /*0038*/ 	.byte	0x04, 0x17
        /*003a*/ 	.short	(.L_16804 - .L_16803)
.L_16803:
        /*003c*/ 	.word	0x00000000
        /*0040*/ 	.short	0x0000
        /*0042*/ 	.short	0x0000
        /*0044*/ 	.byte	0x00, 0xf0, 0x61, 0x01


	//----- nvinfo : EIATTR_SPARSE_MMA_MASK
	.align		4
.L_16804:
        /*0048*/ 	.byte	0x03, 0x50
        /*004a*/ 	.short	0x0000


	//----- nvinfo : EIATTR_MAXREG_COUNT
	.align		4
        /*004c*/ 	.byte	0x03, 0x1b
        /*004e*/ 	.short	0x00ff


	//----- nvinfo : EIATTR_EXTERNS
	.align		4
        /*0050*/ 	.byte	0x04, 0x0f
        /*0052*/ 	.short	(.L_16806 - .L_16805)


	//   ....[0]....
	.align		4
.L_16805:
        /*0054*/ 	.word	index@(__assertfail)


	//----- nvinfo : EIATTR_MERCURY_ISA_VERSION
	.align		4
.L_16806:
        /*0058*/ 	.byte	0x03, 0x5f
        /*005a*/ 	.short	0x0101


	//----- nvinfo : EIATTR_COOP_GROUP_MASK_REGIDS
	.align		4
        /*005c*/ 	.byte	0x04, 0x29
        /*005e*/ 	.short	(.L_16808 - .L_16807)


	//   ....[0]....
.L_16807:
        /*0060*/ 	.word	0xffffffff


	//   ....[1]....
        /*0064*/ 	.word	0xffffffff


	//   ....[2]....
        /*0068*/ 	.word	0xffffffff


	//   ....[3]....
        /*006c*/ 	.word	0xffffffff


	//   ....[4]....
        /*0070*/ 	.word	0x0500000f


	//   ....[5]....
        /*0074*/ 	.word	0x0500000f


	//   ....[6]....
        /*0078*/ 	.word	0x0500000f


	//   ....[7]....
        /*007c*/ 	.word	0x0500000f


	//----- nvinfo : EIATTR_COOP_GROUP_INSTR_OFFSETS
	.align		4
.L_16808:
        /*0080*/ 	.byte	0x04, 0x28
        /*0082*/ 	.short	(.L_16810 - .L_16809)


	//   ....[0]....
.L_16809:
        /*0084*/ 	.word	0x00000740


	//   ....[1]....
        /*0088*/ 	.word	0x00000780


	//   ....[2]....
        /*008c*/ 	.word	0x000008e0


	//   ....[3]....
        /*0090*/ 	.word	0x00000900


	//   ....[4]....
        /*0094*/ 	.word	0x00000cb0


	//   ....[5]....
        /*0098*/ 	.word	0x00000d40


	//   ....[6]....
        /*009c*/ 	.word	0x00000ef0


	//   ....[7]....
        /*00a0*/ 	.word	0x00000f50


	//----- nvinfo : EIATTR_VRC_CTA_INIT_COUNT
	.align		4
.L_16810:
        /*00a4*/ 	.byte	0x02, 0x4a
	.zero		1
	.zero		1


	//----- nvinfo : EIATTR_SYSCALL_OFFSETS
	.align		4
        /*00a8*/ 	.byte	0x04, 0x46
        /*00aa*/ 	.short	(.L_16812 - .L_16811)


	//   ....[0]....
.L_16811:
        /*00ac*/ 	.word	0x000001b0


	//----- nvinfo : EIATTR_EXIT_INSTR_OFFSETS
	.align		4
.L_16812:
        /*00b0*/ 	.byte	0x04, 0x1c
        /*00b2*/ 	.short	(.L_16814 - .L_16813)


	//   ....[0]....
.L_16813:
        /*00b4*/ 	.word	0x00000260


	//   ....[1]....
        /*00b8*/ 	.word	0x00000c50


	//----- nvinfo : EIATTR_CRS_STACK_SIZE
	.align		4
.L_16814:
        /*00bc*/ 	.byte	0x04, 0x1e
        /*00be*/ 	.short	(.L_16816 - .L_16815)
.L_16815:
        /*00c0*/ 	.word	0x00000000


	//----- nvinfo : EIATTR_CBANK_PARAM_SIZE
	.align		4
.L_16816:
        /*00c4*/ 	.byte	0x03, 0x19
        /*00c6*/ 	.short	0x0078


	//----- nvinfo : EIATTR_PARAM_CBANK
	.align		4
        /*00c8*/ 	.byte	0x04, 0x0a
        /*00ca*/ 	.short	(.L_16818 - .L_16817)
	.align		4
.L_16817:
        /*00cc*/ 	.word	index@(.nv.constant0._Z15SoftmaxWarpImplI22BroadcastScaleMaskLoadIffbLm2EiE11DirectStoreIffEfLi2ELi2ELi4ELi1ELb1EL9Algorithm0EEvT_T0_ll)
        /*00d0*/ 	.short	0x0380
        /*00d2*/ 	.short	0x0078


	//----- nvinfo : EIATTR_SW_WAR
	.align		4
.L_16818:
        /*00d4*/ 	.byte	0x04, 0x36
        /*00d6*/ 	.short	(.L_16820 - .L_16819)
.L_16819:
        /*00d8*/ 	.word	0x00000008
.L_16820:


//--------------------- .nv.info._Z15SoftmaxWarpImplI22BroadcastScaleMaskLoadIffbLm2EiE11DirectStoreIffEfLi2ELi2ELi4ELi1ELb0EL9Algorithm0EEvT_T0_ll --------------------------
	.section	.nv.info._Z15SoftmaxWarpImplI22BroadcastScaleMaskLoadIffbLm2EiE11DirectStoreIffEfLi2ELi2ELi4ELi1ELb0EL9Algorithm0EEvT_T0_ll,"",@"SHT_CUDA_INFO"
	.sectionflags	@""
	.align	4


	//----- nvinfo : EIATTR_CUDA_API_VERSION
	.align		4
        /*0000*/ 	.byte	0x04, 0x37
        /*0002*/ 	.short	(.L_16822 - .L_16821)
.L_16821:
        /*0004*/ 	.word	0x00000082


	//----- nvinfo : EIATTR_KPARAM_INFO
	.align		4
.L_16822:
        /*0008*/ 	.byte	0x04, 0x17
        /*000a*/ 	.short	(.L_16824 - .L_16823)
.L_16823:
        /*000c*/ 	.word	0x00000000
        /*0010*/ 	.short	0x0003
        /*0012*/ 	.short	0x0070
        /*0014*/ 	.byte	0x00, 0xf0, 0x21, 0x00


	//----- nvinfo : EIATTR_KPARAM_INFO
	.align		4
.L_16824:
        /*0018*/ 	.byte	0x04, 0x17
        /*001a*/ 	.short	(.L_16826 - .L_16825)
.L_16825:
        /*001c*/ 	.word	0x00000000
        /*0020*/ 	.short	0x0002
        /*0022*/ 	.short	0x0068
        /*0024*/ 	.byte	0x00, 0xf0, 0x21, 0x00


	//----- nvinfo : EIATTR_KPARAM_INFO
	.align		4
.L_16826:
        /*0028*/ 	.byte	0x04, 0x17
        /*002a*/ 	.short	(.L_16828 - .L_16827)
.L_16827:
        /*002c*/ 	.word	0x00000000
        /*0030*/ 	.short	0x0001
        /*0032*/ 	.short	0x0058
        /*0034*/ 	.byte	0x00, 0xf0, 0x41, 0x00


	//----- nvinfo : EIATTR_KPARAM_INFO
	.align		4
.L_16828:
        /*0038*/ 	.byte	0x04, 0x17
        /*003a*/ 	.short	(.L_16830 - .L_16829)
.L_16829:
        /*003c*/ 	.word	0x00000000
        /*0040*/ 	.short	0x0000
        /*0042*/ 	.short	0x0000
        /*0044*/ 	.byte	0x00, 0xf0, 0x61, 0x01


	//----- nvinfo : EIATTR_SPARSE_MMA_MASK
	.align		4
.L_16830:
        /*0048*/ 	.byte	0x03, 0x50
        /*004a*/ 	.short	0x0000


	//----- nvinfo : EIATTR_MAXREG_COUNT
	.align		4
        /*004c*/ 	.byte	0x03, 0x1b
        /*004e*/ 	.short	0x00ff


	//----- nvinfo : EIATTR_EXTERNS
	.align		4
        /*0050*/ 	.byte	0x04, 0x0f
        /*0052*/ 	.short	(.L_16832 - .L_16831)


	//   ....[0]....
	.align		4
.L_16831:
        /*0054*/ 	.word	index@(__assertfail)


	//----- nvinfo : EIATTR_MERCURY_ISA_VERSION
	.align		4
.L_16832:
        /*0058*/ 	.byte	0x03, 0x5f
        /*005a*/ 	.short	0x0101


	//----- nvinfo : EIATTR_COOP_GROUP_MASK_REGIDS
	.align		4
        /*005c*/ 	.byte	0x04, 0x29
        /*005e*/ 	.short	(.L_16834 - .L_16833)


	//   ....[0]....
.L_16833:
        /*0060*/ 	.word	0xffffffff


	//   ....[1]....
        /*0064*/ 	.word	0xffffffff


	//   ....[2]....
        /*0068*/ 	.word	0xffffffff


	//   ....[3]....
        /*006c*/ 	.word	0xffffffff


	//   ....[4]....
        /*0070*/ 	.word	0x0500000f


	//   ....[5]....
        /*0074*/ 	.word	0x0500000f


	//   ....[6]....
        /*0078*/ 	.word	0x0500000f


	//   ....[7]....
        /*007c*/ 	.word	0x0500000f


	//----- nvinfo : EIATTR_COOP_GROUP_INSTR_OFFSETS
	.align		4
.L_16834:
        /*0080*/ 	.byte	0x04, 0x28
        /*0082*/ 	.short	(.L_16836 - .L_16835)


	//   ....[0]....
.L_16835:
        /*0084*/ 	.word	0x00000690


	//   ....[1]....
        /*0088*/ 	.word	0x000006d0


	//   ....[2]....
        /*008c*/ 	.word	0x00000830


	//   ....[3]....
        /*0090*/ 	.word	0x00000850


	//   ....[4]....
        /*0094*/ 	.word	0x00000bc0


	//   ....[5]....
        /*0098*/ 	.word	0x00000c50


	//   ....[6]....
        /*009c*/ 	.word	0x00000e00


	//   ....[7]....
        /*00a0*/ 	.word	0x00000e60


	//----- nvinfo : EIATTR_VRC_CTA_INIT_COUNT
	.align		4
.L_16836:
        /*00a4*/ 	.byte	0x02, 0x4a
	.zero		1
	.zero		1


	//----- nvinfo : EIATTR_SYSCALL_OFFSETS
	.align		4
        /*00a8*/ 	.byte	0x04, 0x46
        /*00aa*/ 	.short	(.L_16838 - .L_16837)


	//   ....[0]....
.L_16837:
        /*00ac*/ 	.word	0x00000190


	//----- nvinfo : EIATTR_EXIT_INSTR_OFFSETS
	.align		4
.L_16838:
        /*00b0*/ 	.byte	0x04, 0x1c
        /*00b2*/ 	.short	(.L_16840 - .L_16839)


	//   ....[0]....
.L_16839:
        /*00b4*/ 	.word	0x00000240


	//   ....[1]....
        /*00b8*/ 	.word	0x00000b60


	//----- nvinfo : EIATTR_CRS_STACK_SIZE
	.align		4
.L_16840:
        /*00bc*/ 	.byte	0x04, 0x1e
        /*00be*/ 	.short	(.L_16842 - .L_16841)
.L_16841:
        /*00c0*/ 	.word	0x00000000


	//----- nvinfo : EIATTR_CBANK_PARAM_SIZE
	.align		4
.L_16842:
        /*00c4*/ 	.byte	0x03, 0x19
        /*00c6*/ 	.short	0x0078


	//----- nvinfo : EIATTR_PARAM_CBANK
	.align		4
        /*00c8*/ 	.byte	0x04, 0x0a
        /*00ca*/ 	.short	(.L_16844 - .L_16843)
	.align		4
.L_16843:
        /*00cc*/ 	.word	index@(.nv.constant0._Z15SoftmaxWarpImplI22BroadcastScaleMaskLoadIffbLm2EiE11DirectStoreIffEfLi2ELi2ELi4ELi1ELb0EL9Algorithm0EEvT_T0_ll)
        /*00d0*/ 	.short	0x0380
        /*00d2*/ 	.short	0x0078


	//----- nvinfo : EIATTR_SW_WAR
	.align		4
.L_16844:
        /*00d4*/ 	.byte	0x04, 0x36
        /*00d6*/ 	.short	(.L_16846 - .L_16845)
.L_16845:
        /*00d8*/ 	.word	0x00000008
.L_16846:


//--------------------- .nv.info._Z15SoftmaxWarpImplI22BroadcastScaleMaskLoadIffbLm2EiE11DirectStoreIffEfLi2ELi2ELi4ELi2ELb1EL9Algorithm0EEvT_T0_ll --------------------------
	.section	.nv.info._Z15SoftmaxWarpImplI22BroadcastScaleMaskLoadIffbLm2EiE11DirectStoreIffEfLi2ELi2ELi4ELi2ELb1EL9Algorithm0EEvT_T0_ll,"",@"SHT_CUDA_INFO"
	.sectionflags	@""
	.align	4


	//----- nvinfo : EIATTR_CUDA_API_VERSION
	.align		4
        /*0000*/ 	.byte	0x04, 0x37
        /*0002*/ 	.short	(.L_16848 - .L_16847)
.L_16847:
        /*0004*/ 	.word	0x00000082


	//----- nvinfo : EIATTR_KPARAM_INFO
	.align		4
.L_16848:
        /*0008*/ 	.byte	0x04, 0x17
        /*000a*/ 	.short	(.L_16850 - .L_16849)
.L_16849:
        /*000c*/ 	.word	0x00000000
        /*0010*/ 	.short	0x0003
        /*0012*/ 	.short	0x0070
        /*0014*/ 	.byte	0x00, 0xf0, 0x21, 0x00


	//----- nvinfo : EIATTR_KPARAM_INFO
	.align		4
.L_16850:
        /*0018*/ 	.byte	0x04, 0x17
        /*001a*/ 	.short	(.L_16852 - .L_16851)
.L_16851:
        /*001c*/ 	.word	0x00000000
        /*0020*/ 	.short	0x0002
        /*0022*/ 	.short	0x0068
        /*0024*/ 	.byte	0x00, 0xf0, 0x21, 0x00


	//----- nvinfo : EIATTR_KPARAM_INFO
	.align		4
.L_16852:
        /*0028*/ 	.byte	0x04, 0x17
        /*002a*/ 	.short	(.L_16854 - .L_16853)
.L_16853:
        /*002c*/ 	.word	0x00000000
        /*0030*/ 	.short	0x0001
        /*0032*/ 	.short	0x0058
        /*0034*/ 	.byte	0x00, 0xf0, 0x41, 0x00


	//----- nvinfo : EIATTR_KPARAM_INFO
	.align		4
.L_16854:
        /*0038*/ 	.byte	0x04, 0x17
        /*003a*/ 	.short	(.L_16856 - .L_16855)
.L_16855:
        /*003c*/ 	.word	0x00000000
        /*0040*/ 	.short	0x0000
        /*0042*/ 	.short	0x0000
        /*0044*/ 	.byte	0x00, 0xf0, 0x61, 0x01


	//----- nvinfo : EIATTR_SPARSE_MMA_MASK
	.align		4
.L_16856:
        /*0048*/ 	.byte	0x03, 0x50
        /*004a*/ 	.short	0x0000


	//----- nvinfo : EIATTR_MAXREG_COUNT
	.align		4
        /*004c*/ 	.byte	0x03, 0x1b
        /*004e*/ 	.short	0x00ff


	//----- nvinfo : EIATTR_EXTERNS
	.align		4
        /*0050*/ 	.byte	0x04, 0x0f
        /*0052*/ 	.short	(.L_16858 - .L_16857)


	//   ....[0]....
	.align		4
.L_16857:
        /*0054*/ 	.word	index@(__assertfail)


	//----- nvinfo : EIATTR_MERCURY_ISA_VERSION
	.align		4
.L_16858:
        /*0058*/ 	.byte	0x03, 0x5f
        /*005a*/ 	.short	0x0101


	//----- nvinfo : EIATTR_COOP_GROUP_MASK_REGIDS
	.align		4
        /*005c*/ 	.byte	0x04, 0x29
        /*005e*/ 	.short	(.L_16860 - .L_16859)


	//   ....[0]....
.L_16859:
        /*0060*/ 	.word	0xffffffff


	//   ....[1]....
        /*0064*/ 	.word	0xffffffff


	//   ....[2]....
        /*0068*/ 	.word	0xffffffff


	//   ....[3]....
        /*006c*/ 	.word	0xffffffff


	//   ....[4]....
        /*0070*/ 	.word	0xffffffff


	//   ....[5]....
        /*0074*/ 	.word	0xffffffff


	//   ....[6]....
        /*0078*/ 	.word	0xffffffff


	//   ....[7]....
        /*007c*/ 	.word	0xffffffff


	//   ....[8]....
        /*0080*/ 	.word	0x0500000f


	//   ....[9]....
        /*0084*/ 	.word	0x0500000f


	//   ....[10]....
        /*0088*/ 	.word	0x0500000f


	//   ....[11]....
        /*008c*/ 	.word	0x0500000f


	//   ....[12]....
        /*0090*/ 	.word	0x0500000f


	//   ....[13]....
        /*0094*/ 	.word	0x0500000f


	//   ....[14]....
        /*0098*/ 	.word	0x0500000f


	//   ....[15]....
        /*009c*/ 	.word	0x0500000f


	//----- nvinfo : EIATTR_COOP_GROUP_INSTR_OFFSETS
	.align		4
.L_16860:
        /*00a0*/ 	.byte	0x04, 0x28
        /*00a2*/ 	.short	(.L_16862 - .L_16861)


	//   ....[0]....
.L_16861:
        /*00a4*/ 	.word	0x00000b60


	//   ....[1]....
        /*00a8*/ 	.word	0x00000b80


	//   ....[2]....
        /*00ac*/ 	.word	0x00000bb0


	//   ....[3]....
        /*00b0*/ 	.word	0x00000bc0


	//   ....[4]....
        /*00b4*/ 	.word	0x00000e50


	//   ....[5]....
        /*00b8*/ 	.word	0x00000e90


	//   ....[6]....
        /*00bc*/ 	.word	0x00000eb0


	//   ....[7]....
        /*00c0*/ 	.word	0x00000ed0


	//   ....[8]....
        /*00c4*/ 	.word	0x00001520


	//   ....[9]....
        /*00c8*/ 	.word	0x000015a0


	//   ....[10]....
        /*00cc*/ 	.word	0x00001620


	//   ....[11]....
        /*00d0*/ 	.word	0x000016b0


	//   ....[12]....
        /*00d4*/ 	.word	0x00001940


	//   ....[13]....
        /*00d8*/ 	.word	0x000019e0


	//   ....[14]....
        /*00dc*/ 	.word	0x00001a40


	//   ....[15]....
        /*00e0*/ 	.word	0x00001ab0


	//----- nvinfo : EIATTR_VRC_CTA_INIT_COUNT
	.align		4
.L_16862:
        /*00e4*/ 	.byte	0x02, 0x4a
	.zero		1
	.zero		1


	//----- nvinfo : EIATTR_SYSCALL_OFFSETS
	.align		4
        /*00e8*/ 	.byte	0x04, 0x46
        /*00ea*/ 	.short	(.L_16864 - .L_16863)


	//   ....[0]....
.L_16863:
        /*00ec*/ 	.word	0x000001b0


	//----- nvinfo : EIATTR_EXIT_INSTR_OFFSETS
	.align		4
.L_16864:
        /*00f0*/ 	.byte	0x04, 0x1c
        /*00f2*/ 	.short	(.L_16866 - .L_16865)


	//   ....[0]....
.L_16865:
        /*00f4*/ 	.word	0x00000270


	//   ....[1]....
        /*00f8*/ 	.word	0x000014c0


	//----- nvinfo : EIATTR_CRS_STACK_SIZE
	.align		4
.L_16866:
        /*00fc*/ 	.byte	0x04, 0x1e
        /*00fe*/ 	.short	(.L_16868 - .L_16867)
.L_16867:
        /*0100*/ 	.word	0x00000000


	//----- nvinfo : EIATTR_CBANK_PARAM_SIZE
	.align		4
.L_16868:
        /*0104*/ 	.byte	0x03, 0x19
        /*0106*/ 	.short	0x0078


	//----- nvinfo : EIATTR_PARAM_CBANK
	.align		4
        /*0108*/ 	.byte	0x04, 0x0a
        /*010a*/ 	.short	(.L_16870 - .L_16869)
	.align		4
.L_16869:
        /*010c*/ 	.word	index@(.nv.constant0._Z15SoftmaxWarpImplI22BroadcastScaleMaskLoadIffbLm2EiE11DirectStoreIffEfLi2ELi2ELi4ELi2ELb1EL9Algorithm0EEvT_T0_ll)
        /*0110*/ 	.short	0x0380
        /*0112*/ 	.short	0x0078


	//----- nvinfo : EIATTR_SW_WAR
	.align		4
.L_16870:
        /*0114*/ 	.byte	0x04, 0x36
        /*0116*/ 	.short	(.L_16872 - .L_16871)
.L_16871:
        /*0118*/ 	.word	0x00000008
.L_16872:


//--------------------- .nv.info._Z15SoftmaxWarpImplI22BroadcastScaleMaskLoadIffbLm2EiE11DirectStoreIffEfLi2ELi2ELi4ELi2ELb0EL9Algorithm0EEvT_T0_ll --------------------------
	.section	.nv.info._Z15SoftmaxWarpImplI22BroadcastScaleMaskLoadIffbLm2EiE11DirectStoreIffEfLi2ELi2ELi4ELi2ELb0EL9Algorithm0EEvT_T0_ll,"",@"SHT_CUDA_INFO"
	.sectionflags	@""
	.align	4


	//----- nvinfo : EIATTR_CUDA_API_VERSION
	.align		4
        /*0000*/ 	.byte	0x04, 0x37
        /*0002*/ 	.short	(.L_16874 - .L_16873)
.L_16873:
        /*0004*/ 	.word	0x00000082


	//----- nvinfo : EIATTR_KPARAM_INFO
	.align		4
.L_16874:
        /*0008*/ 	.byte	0x04, 0x17
        /*000a*/ 	.short	(.L_16876 - .L_16875)
.L_16875:
        /*000c*/ 	.word	0x00000000
        /*0010*/ 	.short	0x0003
        /*0012*/ 	.short	0x0070
        /*0014*/ 	.byte	0x00, 0xf0, 0x21, 0x00


	//----- nvinfo : EIATTR_KPARAM_INFO
	.align		4
.L_16876:
        /*0018*/ 	.byte	0x04, 0x17
        /*001a*/ 	.short	(.L_16878 - .L_16877)
.L_16877:
        /*001c*/ 	.word	0x00000000
        /*0020*/ 	.short	0x0002
        /*0022*/ 	.short	0x0068
        /*0024*/ 	.byte	0x00, 0xf0, 0x21, 0x00


	//----- nvinfo : EIATTR_KPARAM_INFO
	.align		4
.L_16878:
        /*0028*/ 	.byte	0x04, 0x17
        /*002a*/ 	.short	(.L_16880 - .L_16879)
.L_16879:
        /*002c*/ 	.word	0x00000000
        /*0030*/ 	.short	0x0001
        /*0032*/ 	.short	0x0058
        /*0034*/ 	.byte	0x00, 0xf0, 0x41, 0x00


	//----- nvinfo : EIATTR_KPARAM_INFO
	.align		4
.L_16880:
        /*0038*/ 	.byte	0x04, 0x17
        /*003a*/ 	.short	(.L_16882 - .L_16881)
.L_16881:
        /*003c*/ 	.word	0x00000000
        /*0040*/ 	.short	0x0000
        /*0042*/ 	.short	0x0000
        /*0044*/ 	.byte	0x00, 0xf0, 0x61, 0x01


	//----- nvinfo : EIATTR_SPARSE_MMA_MASK
	.align		4
.L_16882:
        /*0048*/ 	.byte	0x03, 0x50
        /*004a*/ 	.short	0x0000


	//----- nvinfo : EIATTR_MAXREG_COUNT
	.align		4
        /*004c*/ 	.byte	0x03, 0x1b
        /*004e*/ 	.short	0x00ff


	//----- nvinfo : EIATTR_EXTERNS
	.align		4
        /*0050*/ 	.byte	0x04, 0x0f
        /*0052*/ 	.short	(.L_16884 - .L_16883)


	//   ....[0]....
	.align		4
.L_16883:
        /*0054*/ 	.word	index@(__assertfail)


	//----- nvinfo : EIATTR_MERCURY_ISA_VERSION
	.align		4
.L_16884:
        /*0058*/ 	.byte	0x03, 0x5f
        /*005a*/ 	.short	0x0101


	//----- nvinfo : EIATTR_COOP_GROUP_MASK_REGIDS
	.align		4
        /*005c*/ 	.byte	0x04, 0x29
        /*005e*/ 	.short	(.L_16886 - .L_16885)


	//   ....[0]....
.L_16885:
        /*0060*/ 	.word	0xffffffff


	//   ....[1]....
        /*0064*/ 	.word	0xffffffff


	//   ....[2]....
        /*0068*/ 	.word	0xffffffff


	//   ....[3]....
        /*006c*/ 	.word	0xffffffff


	//   ....[4]....
        /*0070*/ 	.word	0xffffffff


	//   ....[5]....
        /*0074*/ 	.word	0xffffffff


	//   ....[6]....
        /*0078*/ 	.word	0xffffffff


	//   ....[7]....
        /*007c*/ 	.word	0xffffffff


	//   ....[8]....
        /*0080*/ 	.word	0x0500000f


	//   ....[9]....
        /*0084*/ 	.word	0x0500000f


	//   ....[10]....
        /*0088*/ 	.word	0x0500000f


	//   ....[11]....
        /*008c*/ 	.word	0x0500000f


	//   ....[12]....
        /*0090*/ 	.word	0x0500000f


	//   ....[13]....
        /*0094*/ 	.word	0x0500000f


	//   ....[14]....
        /*0098*/ 	.word	0x0500000f


	//   ....[15]....
        /*009c*/ 	.word	0x0500000f


	//----- nvinfo : EIATTR_COOP_GROUP_INSTR_OFFSETS
	.align		4
.L_16886:
        /*00a0*/ 	.byte	0x04, 0x28
        /*00a2*/ 	.short	(.L_16888 - .L_16887)


	//   ....[0]....
.L_16887:
        /*00a4*/ 	.word	0x000009a0


	//   ....[1]....
        /*00a8*/ 	.word	0x000009d0


	//   ....[2]....
        /*00ac*/ 	.word	0x00000a00


	//   ....[3]....
        /*00b0*/ 	.word	0x00000a10


	//   ....[4]....
        /*00b4*/ 	.word	0x00000c90


	//   ....[5]....
        /*00b8*/ 	.word	0x00000cd0


	//   ....[6]....
        /*00bc*/ 	.word	0x00000cf0


	//   ....[7]....
        /*00c0*/ 	.word	0x00000d10


	//   ....[8]....
        /*00c4*/ 	.word	0x00001300


	//   ....[9]....
        /*00c8*/ 	.word	0x00001390


	//   ....[10]....
        /*00cc*/ 	.word	0x000013f0


	//   ....[11]....
        /*00d0*/ 	.word	0x000014c0


	//   ....[12]....
        /*00d4*/ 	.word	0x00001740


	//   ....[13]....
        /*00d8*/ 	.word	0x000017e0


	//   ....[14]....
        /*00dc*/ 	.word	0x00001840


	//   ....[15]....
        /*00e0*/ 	.word	0x000018c0


	//----- nvinfo : EIATTR_VRC_CTA_INIT_COUNT
	.align		4
.L_16888:
        /*00e4*/ 	.byte	0x02, 0x4a
	.zero		1
	.zero		1


	//----- nvinfo : EIATTR_SYSCALL_OFFSETS
	.align		4
        /*00e8*/ 	.byte	0x04, 0x46
        /*00ea*/ 	.short	(.L_16890 - .L_16889)


	//   ....[0]....
.L_16889:
        /*00ec*/ 	.word	0x00000190


	//----- nvinfo : EIATTR_EXIT_INSTR_OFFSETS
	.align		4
.L_16890:
        /*00f0*/ 	.byte	0x04, 0x1c
        /*00f2*/ 	.short	(.L_16892 - .L_16891)


	//   ....[0]....
.L_16891:
        /*00f4*/ 	.word	0x00000250


	//   ....[1]....
        /*00f8*/ 	.word	0x000012a0


	//----- nvinfo : EIATTR_CRS_STACK_SIZE
	.align		4
.L_16892:
        /*00fc*/ 	.byte	0x04, 0x1e
        /*00fe*/ 	.short	(.L_16894 - .L_16893)
.L_16893:
        /*0100*/ 	.word	0x00000000


	//----- nvinfo : EIATTR_CBANK_PARAM_SIZE
	.align		4
.L_16894:
        /*0104*/ 	.byte	0x03, 0x19
        /*0106*/ 	.short	0x0078


	//----- nvinfo : EIATTR_PARAM_CBANK
	.align		4
        /*0108*/ 	.byte	0x04, 0x0a
        /*010a*/ 	.short	(.L_16896 - .L_16895)
	.align		4
.L_16895:
        /*010c*/ 	.word	index@(.nv.constant0._Z15SoftmaxWarpImplI22BroadcastScaleMaskLoadIffbLm2EiE11DirectStoreIffEfLi2ELi2ELi4ELi2ELb0EL9Algorithm0EEvT_T0_ll)
        /*0110*/ 	.short	0x0380
        /*0112*/ 	.short	0x0078


	//----- nvinfo : EIATTR_SW_WAR
	.align		4
.L_16896:
        /*0114*/ 	.byte	0x04, 0x36
        /*0116*/ 	.short	(.L_16898 - .L_16897)
.L_16897:
        /*0118*/ 	.word	0x00000008
.L_16898:


//--------------------- .nv.info._Z15SoftmaxWarpImplI22BroadcastScaleMaskLoadIffbLm2EiE11DirectStoreIffEfLi2ELi2ELi2ELi1ELb1EL9Algorithm0EEvT_T0_ll --------------------------
	.section	.nv.info._Z15SoftmaxWarpImplI22BroadcastScaleMaskLoadIffbLm2EiE11DirectStoreIffEfLi2ELi2ELi2ELi1ELb1EL9Algorithm0EEvT_T0_ll,"",@"SHT_CUDA_INFO"
	.sectionflags	@""
	.align	4


	//----- nvinfo : EIATTR_CUDA_API_VERSION
	.align		4
        /*0000*/ 	.byte	0x04, 0x37
        /*0002*/ 	.short	(.L_16900 - .L_16899)
.L_16899:
        /*0004*/ 	.word	0x00000082


	//----- nvinfo : EIATTR_KPARAM_INFO
	.align		4
.L_16900:
        /*0008*/ 	.byte	0x04, 0x17
        /*000a*/ 	.short	(.L_16902 - .L_16901)
.L_16901:
        /*000c*/ 	.word	0x00000000
        /*0010*/ 	.short	0x0003
        /*0012*/ 	.short	0x0070
        /*0014*/ 	.byte	0x00, 0xf0, 0x21, 0x00


	//----- nvinfo : EIATTR_KPARAM_INFO
	.align		4
.L_16902:
        /*0018*/ 	.byte	0x04, 0x17
        /*001a*/ 	.short	(.L_16904 - .L_16903)
.L_16903:
        /*001c*/ 	.word	0x00000000
        /*0020*/ 	.short	0x0002
        /*0022*/ 	.short	0x0068
        /*0024*/ 	.byte	0x00, 0xf0, 0x21, 0x00


	//----- nvinfo : EIATTR_KPARAM_INFO
	.align		4
.L_16904:
        /*0028*/ 	.byte	0x04, 0x17
        /*002a*/ 	.short	(.L_16906 - .L_16905)
.L_16905:
        /*002c*/ 	.word	0x00000000
        /*0030*/ 	.short	0x0001
        /*0032*/ 	.short	0x0058
        /*0034*/ 	.byte	0x00, 0xf0, 0x41, 0x00


	//----- nvinfo : EIATTR_KPARAM_INFO
	.align		4
.L_16906:
        /*0038*/ 	.byte	0x04, 0x17
        /*003a*/ 	.short	(.L_16908 - .L_16907)
.L_16907:
        /*003c*/ 	.word	0x00000000
        /*0040*/ 	.short	0x0000
        /*0042*/ 	.short	0x0000
        /*0044*/ 	.byte	0x00, 0xf0, 0x61, 0x01


	//----- nvinfo : EIATTR_SPARSE_MMA_MASK
	.align		4
.L_16908:
        /*0048*/ 	.byte	0x03, 0x50
        /*004a*/ 	.short	0x0000


	//----- nvinfo : EIATTR_MAXREG_COUNT
	.align		4
        /*004c*/ 	.byte	0x03, 0x1b
        /*004e*/ 	.short	0x00ff


	//----- nvinfo : EIATTR_EXTERNS
	.align		4
        /*0050*/ 	.byte	0x04, 0x0f
        /*0052*/ 	.short	(.L_16910 - .L_16909)


	//   ....[0]....
	.align		4
.L_16909:
        /*0054*/ 	.word	index@(__assertfail)


	//----- nvinfo : EIATTR_MERCURY_ISA_VERSION
	.align		4
.L_16910:
        /*0058*/ 	.byte	0x03, 0x5f
        /*005a*/ 	.short	0x0101


	//----- nvinfo : EIATTR_COOP_GROUP_MASK_REGIDS
	.align		4
        /*005c*/ 	.byte	0x04, 0x29
        /*005e*/ 	.short	(.L_16912 - .L_16911)


	//   ....[0]....
.L_16911:
        /*0060*/ 	.word	0xffffffff


	//   ....[1]....
        /*0064*/ 	.word	0xffffffff


	//   ....[2]....
        /*0068*/ 	.word	0x0500000f


	//   ....[3]....
        /*006c*/ 	.word	0x0500000f


	//----- nvinfo : EIATTR_COOP_GROUP_INSTR_OFFSETS
	.align		4
.L_16912:
        /*0070*/ 	.byte	0x04, 0x28
        /*0072*/ 	.short	(.L_16914 - .L_16913)


	//   ....[0]....
.L_16913:
        /*0074*/ 	.word	0x00000740


	//   ....[1]....
        /*0078*/ 	.word	0x000008c0


	//   ....[2]....
        /*007c*/ 	.word	0x00000ca0


	//   ....[3]....
        /*0080*/ 	.word	0x00000e80


	//----- nvinfo : EIATTR_VRC_CTA_INIT_COUNT
	.align		4
.L_16914:
        /*0084*/ 	.byte	0x02, 0x4a
	.zero		1
	.zero		1


	//----- nvinfo : EIATTR_SYSCALL_OFFSETS
	.align		4
        /*0088*/ 	.byte	0x04, 0x46
        /*008a*/ 	.short	(.L_16916 - .L_16915)


	//   ....[0]....
.L_16915:
        /*008c*/ 	.word	0x000001b0


	//----- nvinfo : EIATTR_EXIT_INSTR_OFFSETS
	.align		4
.L_16916:
        /*0090*/ 	.byte	0x04, 0x1c
        /*0092*/ 	.short	(.L_16918 - .L_16917)


	//   ....[0]....
.L_16917:
        /*0094*/ 	.word	0x00000260


	//   ....[1]....
        /*0098*/ 	.word	0x00000c40


	//----- nvinfo : EIATTR_CRS_STACK_SIZE
	.align		4
.L_16918:
        /*009c*/ 	.byte	0x04, 0x1e
        /*009e*/ 	.short	(.L_16920 - .L_16919)
.L_16919:
        /*00a0*/ 	.word	0x00000000


	//----- nvinfo : EIATTR_CBANK_PARAM_SIZE
	.align		4
.L_16920:
        /*00a4*/ 	.byte	0x03, 0x19
        /*00a6*/ 	.short	0x0078


	//----- nvinfo : EIATTR_PARAM_CBANK
	.align		4
        /*00a8*/ 	.byte	0x04, 0x0a
        /*00aa*/ 	.short	(.L_16922 - .L_16921)
	.align		4
.L_16921:
        /*00ac*/ 	.word	index@(.nv.constant0._Z15SoftmaxWarpImplI22BroadcastScaleMaskLoadIffbLm2EiE11DirectStoreIffEfLi2ELi2ELi2ELi1ELb1EL9Algorithm0EEvT_T0_ll)
        /*00b0*/ 	.short	0x0380
        /*00b2*/ 	.short	0x0078


	//----- nvinfo : EIATTR_SW_WAR
	.align		4
.L_16922:
        /*00b4*/ 	.byte	0x04, 0x36
        /*00b6*/ 	.short	(.L_16924 - .L_16923)
.L_16923:
        /*00b8*/ 	.word	0x00000008
.L_16924:


//--------------------- .nv.info._Z15SoftmaxWarpImplI22BroadcastScaleMaskLoadIffbLm2EiE11DirectStoreIffEfLi2ELi2ELi2ELi1ELb0EL9Algorithm0EEvT_T0_ll --------------------------
	.section	.nv.info._Z15SoftmaxWarpImplI22BroadcastScaleMaskLoadIffbLm2EiE11DirectStoreIffEfLi2ELi2ELi2ELi1ELb0EL9Algorithm0EEvT_T0_ll,"",@"SHT_CUDA_INFO"
	.sectionflags	@""
	.align	4


	//----- nvinfo : EIATTR_CUDA_API_VERSION
	.align		4
        /*0000*/ 	.byte	0x04, 0x37
        /*0002*/ 	.short	(.L_16926 - .L_16925)
.L_16925:
        /*0004*/ 	.word	0x00000082


	//----- nvinfo : EIATTR_KPARAM_INFO
	.align		4
.L_16926:
        /*0008*/ 	.byte	0x04, 0x17
        /*000a*/ 	.short	(.L_16928 - .L_16927)
.L_16927:
        /*000c*/ 	.word	0x00000000
        /*0010*/ 	.short	0x0003
        /*0012*/ 	.short	0x0070
        /*0014*/ 	.byte	0x00, 0xf0, 0x21, 0x00


	//----- nvinfo : EIATTR_KPARAM_INFO
	.align		4
.L_16928:
        /*0018*/ 	.byte	0x04, 0x17
        /*001a*/ 	.short	(.L_16930 - .L_16929)
.L_16929:
        /*001c*/ 	.word	0x00000000
        /*0020*/ 	.short	0x0002
        /*0022*/ 	.short	0x0068
        /*0024*/ 	.byte	0x00, 0xf0, 0x21, 0x00


	//----- nvinfo : EIATTR_KPARAM_INFO
	.align		4
.L_16930:
        /*0028*/ 	.byte	0x04, 0x17
        /*002a*/ 	.short	(.L_16932 - .L_16931)
.L_16931:
        /*002c*/ 	.word	0x00000000
        /*0030*/ 	.short	0x0001
        /*0032*/ 	.short	0x0058
        /*0034*/ 	.byte	0x00, 0xf0, 0x41, 0x00


	//----- nvinfo : EIATTR_KPARAM_INFO
	.align		4
.L_16932:
        /*0038*/ 	.byte	0x04, 0x17
        /*003a*/ 	.short	(.L_16934 - .L_16933)
.L_16933:
        /*003c*/ 	.word	0x00000000
        /*0040*/ 	.short	0x0000
        /*0042*/ 	.short	0x0000
        /*0044*/ 	.byte	0x00, 0xf0, 0x61, 0x01


	//----- nvinfo : EIATTR_SPARSE_MMA_MASK
	.align		4
.L_16934:
        /*0048*/ 	.byte	0x03, 0x50
        /*004a*/ 	.short	0x0000


	//----- nvinfo : EIATTR_MAXREG_COUNT
	.align		4
        /*004c*/ 	.byte	0x03, 0x1b
        /*004e*/ 	.short	0x00ff


	//----- nvinfo : EIATTR_EXTERNS
	.align		4
        /*0050*/ 	.byte	0x04, 0x0f
        /*0052*/ 	.short	(.L_16936 - .L_16935)


	//   ....[0]....
	.align		4
.L_16935:
        /*0054*/ 	.word	index@(__assertfail)


	//----- nvinfo : EIATTR_MERCURY_ISA_VERSION
	.align		4
.L_16936:
        /*0058*/ 	.byte	0x03, 0x5f
        /*005a*/ 	.short	0x0101


	//----- nvinfo : EIATTR_COOP_GROUP_MASK_REGIDS
	.align		4
        /*005c*/ 	.byte	0x04, 0x29
        /*005e*/ 	.short	(.L_16938 - .L_16937)


	//   ....[0]....
.L_16937:
        /*0060*/ 	.word	0xffffffff


	//   ....[1]....
        /*0064*/ 	.word	0xffffffff


	//   ....[2]....
        /*0068*/ 	.word	0x0500000f


	//   ....[3]....
        /*006c*/ 	.word	0x0500000f


	//----- nvinfo : EIATTR_COOP_GROUP_INSTR_OFFSETS
	.align		4
.L_16938:
        /*0070*/ 	.byte	0x04, 0x28
        /*0072*/ 	.short	(.L_16940 - .L_16939)


	//   ....[0]....
.L_16939:
        /*0074*/ 	.word	0x00000690


	//   ....[1]....
        /*0078*/ 	.word	0x00000810


	//   ....[2]....
        /*007c*/ 	.word	0x00000bb0


	//   ....[3]....
        /*0080*/ 	.word	0x00000d90


	//----- nvinfo : EIATTR_VRC_CTA_INIT_COUNT
	.align		4
.L_16940:
        /*0084*/ 	.byte	0x02, 0x4a
	.zero		1
	.zero		1


	//----- nvinfo : EIATTR_SYSCALL_OFFSETS
	.align		4
        /*0088*/ 	.byte	0x04, 0x46
        /*008a*/ 	.short	(.L_16942 - .L_16941)


	//   ....[0]....
.L_16941:
        /*008c*/ 	.word	0x00000190


	//----- nvinfo : EIATTR_EXIT_INSTR_OFFSETS
	.align		4
.L_16942:
        /*0090*/ 	.byte	0x04, 0x1c
        /*0092*/ 	.short	(.L_16944 - .L_16943)


	//   ....[0]....
.L_16943:
        /*0094*/ 	.word	0x00000240


	//   ....[1]....
        /*0098*/ 	.word	0x00000b50


	//----- nvinfo : EIATTR_CRS_STACK_SIZE
	.align		4
.L_16944:
        /*009c*/ 	.byte	0x04, 0x1e
        /*009e*/ 	.short	(.L_16946 - .L_16945)
.L_16945:
        /*00a0*/ 	.word	0x00000000


	//----- nvinfo : EIATTR_CBANK_PARAM_SIZE
	.align		4
.L_16946:
        /*00a4*/ 	.byte	0x03, 0x19
        /*00a6*/ 	.short	0x0078


	//----- nvinfo : EIATTR_PARAM_CBANK
	.align		4
        /*00a8*/ 	.byte	0x04, 0x0a
        /*00aa*/ 	.short	(.L_16948 - .L_16947)
	.align		4
.L_16947:
        /*00ac*/ 	.word	index@(.nv.constant0._Z15SoftmaxWarpImplI22BroadcastScaleMaskLoadIffbLm2EiE11DirectStoreIffEfLi2ELi2ELi2ELi1ELb0EL9Algorithm0EEvT_T0_ll)
        /*00b0*/ 	.short	0x0380
        /*00b2*/ 	.short	0x0078


	//----- nvinfo : EIATTR_SW_WAR
	.align		4
.L_16948:
        /*00b4*/ 	.byte	0x04, 0x36
        /*00b6*/ 	.short	(.L_16950 - .L_16949)
.L_16949:
        /*00b8*/ 	.word	0x00000008
.L_16950:


//--------------------- .nv.info._Z15SoftmaxWarpImplI22BroadcastScaleMaskLoadIffbLm2EiE11DirectStoreIffEfLi2ELi2ELi2ELi2ELb1EL9Algorithm0EEvT_T0_ll --------------------------
	.section	.nv.info._Z15SoftmaxWarpImplI22BroadcastScaleMaskLoadIffbLm2EiE11DirectStoreIffEfLi2ELi2ELi2ELi2ELb1EL9Algorithm0EEvT_T0_ll,"",@"SHT_CUDA_INFO"
	.sectionflags	@""
	.align	4


	//----- nvinfo : EIATTR_CUDA_API_VERSION
	.align		4
        /*0000*/ 	.byte	0x04, 0x37
        /*0002*/ 	.short	(.L_16952 - .L_16951)
.L_16951:
        /*0004*/ 	.word	0x00000082


	//----- nvinfo : EIATTR_KPARAM_INFO
	.align		4
.L_16952:
        /*0008*/ 	.byte	0x04, 0x17
        /*000a*/ 	.short	(.L_16954 - .L_16953)
.L_16953:
        /*000c*/ 	.word	0x00000000
        /*0010*/ 	.short	0x0003
        /*0012*/ 	.short	0x0070
        /*0014*/ 	.byte	0x00, 0xf0, 0x21, 0x00


	//----- nvinfo : EIATTR_KPARAM_INFO
	.align		4
.L_16954:
        /*0018*/ 	.byte	0x04, 0x17
        /*001a*/ 	.short	(.L_16956 - .L_16955)
.L_16955:
        /*001c*/ 	.word	0x00000000
        /*0020*/ 	.short	0x0002
        /*0022*/ 	.short	0x0068
        /*0024*/ 	.byte	0x00, 0xf0, 0x21, 0x00


	//----- nvinfo : EIATTR_KPARAM_INFO
	.align		4
.L_16956:
        /*0028*/ 	.byte	0x04, 0x17
        /*002a*/ 	.short	(.L_16958 - .L_16957)
.L_16957:
        /*002c*/ 	.word	0x00000000
        /*0030*/ 	.short	0x0001
        /*0032*/ 	.short	0x0058
        /*0034*/ 	.byte	0x00, 0xf0, 0x41, 0x00


	//----- nvinfo : EIATTR_KPARAM_INFO
	.align		4
.L_16958:
        /*0038*/ 	.byte	0x04, 0x17
        /*003a*/ 	.short	(.L_16960 - .L_16959)
.L_16959:
        /*003c*/ 	.word	0x00000000
        /*0040*/ 	.short	0x0000
        /*0042*/ 	.short	0x0000
        /*0044*/ 	.byte	0x00, 0xf0, 0x61, 0x01


	//----- nvinfo : EIATTR_SPARSE_MMA_MASK
	.align		4
.L_16960:
        /*0048*/ 	.byte	0x03, 0x50
        /*004a*/ 	.short	0x0000


	//----- nvinfo : EIATTR_MAXREG_COUNT
	.align		4
        /*004c*/ 	.byte	0x03, 0x1b
        /*004e*/ 	.short	0x00ff


	//----- nvinfo : EIATTR_EXTERNS
	.align		4
        /*0050*/ 	.byte	0x04, 0x0f
        /*0052*/ 	.short	(.L_16962 - .L_16961)


	//   ....[0]....
	.align		4
.L_16961:
        /*0054*/ 	.word	index@(__assertfail)


	//----- nvinfo : EIATTR_MERCURY_ISA_VERSION
	.align		4
.L_16962:
        /*0058*/ 	.byte	0x03, 0x5f
        /*005a*/ 	.short	0x0101


	//----- nvinfo : EIATTR_COOP_GROUP_MASK_REGIDS
	.align		4
        /*005c*/ 	.byte	0x04, 0x29
        /*005e*/ 	.short	(.L_16964 - .L_16963)


	//   ....[0]....
.L_16963:
        /*0060*/ 	.word	0xffffffff


	//   ....[1]....
        /*0064*/ 	.word	0xffffffff


	//   ....[2]....
        /*0068*/ 	.word	0xffffffff


	//   ....[3]....
        /*006c*/ 	.word	0xffffffff


	//   ....[4]....
        /*0070*/ 	.word	0x0500000f


	//   ....[5]....
        /*0074*/ 	.word	0x0500000f


	//   ....[6]....
        /*0078*/ 	.word	0x0500000f


	//   ....[7]....
        /*007c*/ 	.word	0x0500000f


	//----- nvinfo : EIATTR_COOP_GROUP_INSTR_OFFSETS
	.align		4
.L_16964:
        /*0080*/ 	.byte	0x04, 0x28
        /*0082*/ 	.short	(.L_16966 - .L_16965)


	//   ....[0]....
.L_16965:
        /*0084*/ 	.word	0x00000b60


	//   ....[1]....
        /*0088*/ 	.word	0x00000b90


	//   ....[2]....
        /*008c*/ 	.word	0x00000e10


	//   ....[3]....
        /*0090*/ 	.word	0x00000e50


	//   ....[4]....
        /*0094*/ 	.word	0x000014b0


	//   ....[5]....
        /*0098*/ 	.word	0x00001580


	//   ....[6]....
        /*009c*/ 	.word	0x00001820


	//   ....[7]....
        /*00a0*/ 	.word	0x000018a0


	//----- nvinfo : EIATTR_VRC_CTA_INIT_COUNT
	.align		4
.L_16966:
        /*00a4*/ 	.byte	0x02, 0x4a
	.zero		1
	.zero		1


	//----- nvinfo : EIATTR_SYSCALL_OFFSETS
	.align		4
        /*00a8*/ 	.byte	0x04, 0x46
        /*00aa*/ 	.short	(.L_16968 - .L_16967)


	//   ....[0]....
.L_16967:
        /*00ac*/ 	.word	0x000001b0


	//----- nvinfo : EIATTR_EXIT_INSTR_OFFSETS
	.align		4
.L_16968:
        /*00b0*/ 	.byte	0x04, 0x1c
        /*00b2*/ 	.short	(.L_16970 - .L_16969)


	//   ....[0]....
.L_16969:
        /*00b4*/ 	.word	0x00000270


	//   ....[1]....
        /*00b8*/ 	.word	0x00001450


	//----- nvinfo : EIATTR_CRS_STACK_SIZE
	.align		4
.L_16970:
        /*00bc*/ 	.byte	0x04, 0x1e
        /*00be*/ 	.short	(.L_16972 - .L_16971)
.L_16971:
        /*00c0*/ 	.word	0x00000000


	//----- nvinfo : EIATTR_CBANK_PARAM_SIZE
	.align		4
.L_16972:
        /*00c4*/ 	.byte	0x03, 0x19
        /*00c6*/ 	.short	0x0078


	//----- nvinfo : EIATTR_PARAM_CBANK
	.align		4
        /*00c8*/ 	.byte	0x04, 0x0a
        /*00ca*/ 	.short	(.L_16974 - .L_16973)
	.align		4
.L_16973:
        /*00cc*/ 	.word	index@(.nv.constant0._Z15SoftmaxWarpImplI22BroadcastScaleMaskLoadIffbLm2EiE11DirectStoreIffEfLi2ELi2ELi2ELi2ELb1EL9Algorithm0EEvT_T0_ll)
        /*00d0*/ 	.short	0x0380
        /*00d2*/ 	.short	0x0078


	//----- nvinfo : EIATTR_SW_WAR
	.align		4
.L_16974:
        /*00d4*/ 	.byte	0x04, 0x36
        /*00d6*/ 	.short	(.L_16976 - .L_16975)
.L_16975:
        /*00d8*/ 	.word	0x00000008
.L_16976:


//--------------------- .nv.info._Z15SoftmaxWarpImplI22BroadcastScaleMaskLoadIffbLm2EiE11DirectStoreIffEfLi2ELi2ELi2ELi2ELb0EL9Algorithm0EEvT_T0_ll --------------------------
	.section	.nv.info._Z15SoftmaxWarpImplI22BroadcastScaleMaskLoadIffbLm2EiE11DirectStoreIffEfLi2ELi2ELi2ELi2ELb0EL9Algorithm0EEvT_T0_ll,"",@"SHT_CUDA_INFO"
	.sectionflags	@""
	.align	4


	//----- nvinfo : EIATTR_CUDA_API_VERSION
	.align		4
        /*0000*/ 	.byte	0x04, 0x37
        /*0002*/ 	.short	(.L_16978 - .L_16977)
.L_16977:
        /*0004*/ 	.word	0x00000082


	//----- nvinfo : EIATTR_KPARAM_INFO
	.align		4
.L_16978:
        /*0008*/ 	.byte	0x04, 0x17
        /*000a*/ 	.short	(.L_16980 - .L_16979)
.L_16979:
        /*000c*/ 	.word	0x00000000
        /*0010*/ 	.short	0x0003
        /*0012*/ 	.short	0x0070
        /*0014*/ 	.byte	0x00, 0xf0, 0x21, 0x00


	//----- nvinfo : EIATTR_KPARAM_INFO
	.align		4
.L_16980:
        /*0018*/ 	.byte	0x04, 0x17
        /*001a*/ 	.short	(.L_16982 - .L_16981)
.L_16981:
        /*001c*/ 	.word	0x00000000
        /*0020*/ 	.short	0x0002
        /*0022*/ 	.short	0x0068
        /*0024*/ 	.byte	0x00, 0xf0, 0x21, 0x00


	//----- nvinfo : EIATTR_KPARAM_INFO
	.align		4
.L_16982:
        /*0028*/ 	.byte	0x04, 0x17
        /*002a*/ 	.short	(.L_16984 - .L_16983)
.L_16983:
        /*002c*/ 	.word	0x00000000
        /*0030*/ 	.short	0x0001
        /*0032*/ 	.short	0x0058
        /*0034*/ 	.byte	0x00, 0xf0, 0x41, 0x00


	//----- nvinfo : EIATTR_KPARAM_INFO
	.align		4
.L_16984:
        /*0038*/ 	.byte	0x04, 0x17
        /*003a*/ 	.short	(.L_16986 - .L_16985)
.L_16985:
        /*003c*/ 	.word	0x00000000
        /*0040*/ 	.short	0x0000
        /*0042*/ 	.short	0x0000
        /*0044*/ 	.byte	0x00, 0xf0, 0x61, 0x01


	//----- nvinfo : EIATTR_SPARSE_MMA_MASK
	.align		4
.L_16986:
        /*0048*/ 	.byte	0x03, 0x50
        /*004a*/ 	.short	0x0000


	//----- nvinfo : EIATTR_MAXREG_COUNT
	.align		4
        /*004c*/ 	.byte	0x03, 0x1b
        /*004e*/ 	.short	0x00ff


	//----- nvinfo : EIATTR_EXTERNS
	.align		4
        /*0050*/ 	.byte	0x04, 0x0f
        /*0052*/ 	.short	(.L_16988 - .L_16987)


	//   ....[0]....
	.align		4
.L_16987:
        /*0054*/ 	.word	index@(__assertfail)


	//----- nvinfo : EIATTR_MERCURY_ISA_VERSION
	.align		4
.L_16988:
        /*0058*/ 	.byte	0x03, 0x5f
        /*005a*/ 	.short	0x0101


	//----- nvinfo : EIATTR_COOP_GROUP_MASK_REGIDS
	.align		4
        /*005c*/ 	.byte	0x04, 0x29
        /*005e*/ 	.short	(.L_16990 - .L_16989)


	//   ....[0]....
.L_16989:
        /*0060*/ 	.word	0xffffffff


	//   ....[1]....
        /*0064*/ 	.word	0xffffffff


	//   ....[2]....
        /*0068*/ 	.word	0xffffffff


	//   ....[3]....
        /*006c*/ 	.word	0xffffffff


	//   ....[4]....
        /*0070*/ 	.word	0x0500000f


	//   ....[5]....
        /*0074*/ 	.word	0x0500000f


	//   ....[6]....
        /*0078*/ 	.word	0x0500000f


	//   ....[7]....
        /*007c*/ 	.word	0x0500000f


	//----- nvinfo : EIATTR_COOP_GROUP_INSTR_OFFSETS
	.align		4
.L_16990:
        /*0080*/ 	.byte	0x04, 0x28
        /*0082*/ 	.short	(.L_16992 - .L_16991)


	//   ....[0]....
.L_16991:
        /*0084*/ 	.word	0x000009a0


	//   ....[1]....
        /*0088*/ 	.word	0x000009d0


	//   ....[2]....
        /*008c*/ 	.word	0x00000c50


	//   ....[3]....
        /*0090*/ 	.word	0x00000c90


	//   ....[4]....
        /*0094*/ 	.word	0x00001290


	//   ....[5]....
        /*0098*/ 	.word	0x00001330


	//   ....[6]....
        /*009c*/ 	.word	0x00001630


	//   ....[7]....
        /*00a0*/ 	.word	0x00001690


	//----- nvinfo : EIATTR_VRC_CTA_INIT_COUNT
	.align		4
.L_16992:
        /*00a4*/ 	.byte	0x02, 0x4a
	.zero		1
	.zero		1


	//----- nvinfo : EIATTR_SYSCALL_OFFSETS
	.align		4
        /*00a8*/ 	.byte	0x04, 0x46
        /*00aa*/ 	.short	(.L_16994 - .L_16993)


	//   ....[0]....
.L_16993:
        /*00ac*/ 	.word	0x00000190


	//----- nvinfo : EIATTR_EXIT_INSTR_OFFSETS
	.align		4
.L_16994:
        /*00b0*/ 	.byte	0x04, 0x1c
        /*00b2*/ 	.short	(.L_16996 - .L_16995)


	//   ....[0]....
.L_16995:
        /*00b4*/ 	.word	0x00000250


	//   ....[1]....
        /*00b8*/ 	.word	0x00001220


	//----- nvinfo : EIATTR_CRS_STACK_SIZE
	.align		4
.L_16996:
        /*00bc*/ 	.byte	0x04, 0x1e
        /*00be*/ 	.short	(.L_16998 - .L_16997)
.L_16997:
        /*00c0*/ 	.word	0x00000000


	//----- nvinfo : EIATTR_CBANK_PARAM_SIZE
	.align		4
.L_16998:
        /*00c4*/ 	.byte	0x03, 0x19
        /*00c6*/ 	.short	0x0078


	//----- nvinfo : EIATTR_PARAM_CBANK
	.align		4
        /*00c8*/ 	.byte	0x04, 0x0a
        /*00ca*/ 	.short	(.L_17000 - .L_16999)
	.align		4
.L_16999:
        /*00cc*/ 	.word	index@(.nv.constant0._Z15SoftmaxWarpImplI22BroadcastScaleMaskLoadIffbLm2EiE11DirectStoreIffEfLi2ELi2ELi2ELi2ELb0EL9Algorithm0EEvT_T0_ll)
        /*00d0*/ 	.short	0x0380
        /*00d2*/ 	.short	0x0078


	//----- nvinfo : EIATTR_SW_WAR
	.align		4
.L_17000:
        /*00d4*/ 	.byte	0x04, 0x36
        /*00d6*/ 	.short	(.L_17002 - .L_17001)
.L_17001:
        /*00d8*/ 	.word	0x00000008
.L_17002:


//--------------------- .nv.info._Z15SoftmaxWarpImplI22BroadcastScaleMaskLoadIffbLm2EiE11DirectStoreIffEfLi2ELi2ELi1ELi1ELb1EL9Algorithm0EEvT_T0_ll --------------------------
	.section	.nv.info._Z15SoftmaxWarpImplI22BroadcastScaleMaskLoadIffbLm2EiE11DirectStoreIffEfLi2ELi2ELi1ELi1ELb1EL9Algorithm0EEvT_T0_ll,"",@"SHT_CUDA_INFO"
	.sectionflags	@""
	.align	4


	//----- nvinfo : EIATTR_CUDA_API_VERSION
	.align		4
        /*0000*/ 	.byte	0x04, 0x37
        /*0002*/ 	.short	(.L_17004 - .L_17003)
.L_17003:
        /*0004*/ 	.word	0x00000082


	//----- nvinfo : EIATTR_KPARAM_INFO
	.align		4
.L_17004:
        /*0008*/ 	.byte	0x04, 0x17
        /*000a*/ 	.short	(.L_17006 - .L_17005)
.L_17005:
        /*000c*/ 	.word	0x00000000
        /*0010*/ 	.short	0x0003
        /*0012*/ 	.short	0x0070
        /*0014*/ 	.byte	0x00, 0xf0, 0x21, 0x00


	//----- nvinfo : EIATTR_KPARAM_INFO
	.align		4
.L_17006:
        /*0018*/ 	.byte	0x04, 0x17
        /*001a*/ 	.short	(.L_17008 - .L_17007)
.L_17007:
        /*001c*/ 	.word	0x00000000
        /*0020*/ 	.short	0x0002
        /*0022*/ 	.short	0x0068
        /*0024*/ 	.byte	0x00, 0xf0, 0x21, 0x00


	//----- nvinfo : EIATTR_KPARAM_INFO
	.align		4
.L_17008:
        /*0028*/ 	.byte	0x04, 0x17
        /*002a*/ 	.short	(.L_17010 - .L_17009)
.L_17009:
        /*002c*/ 	.word	0x00000000
        /*0030*/ 	.short	0x0001
        /*0032*/ 	.short	0x0058
        /*0034*/ 	.byte	0x00, 0xf0, 0x41, 0x00


	//----- nvinfo : EIATTR_KPARAM_INFO
	.align		4
.L_17010:
        /*0038*/ 	.byte	0x04, 0x17
        /*003a*/ 	.short	(.L_17012 - .L_17011)
.L_17011:
        /*003c*/ 	.word	0x00000000
        /*0040*/ 	.short	0x0000
        /*0042*/ 	.short	0x0000
        /*0044*/ 	.byte	0x00, 0xf0, 0x61, 0x01


	//----- nvinfo : EIATTR_SPARSE_MMA_MASK
	.align		4
.L_17012:
        /*0048*/ 	.byte	0x03, 0x50
        /*004a*/ 	.short	0x0000


	//----- nvinfo : EIATTR_MAXREG_COUNT
	.align		4
        /*004c*/ 	.byte	0x03, 0x1b
        /*004e*/ 	.short	0x00ff


	//----- nvinfo : EIATTR_EXTERNS
	.align		4
        /*0050*/ 	.byte	0x04, 0x0f
        /*0052*/ 	.short	(.L_17014 - .L_17013)


	//   ....[0]....
	.align		4
.L_17013:
        /*0054*/ 	.word	index@(__assertfail)


	//----- nvinfo : EIATTR_MERCURY_ISA_VERSION
	.align		4
.L_17014:
        /*0058*/ 	.byte	0x03, 0x5f
        /*005a*/ 	.short	0x0101


	//----- nvinfo : EIATTR_VRC_CTA_INIT_COUNT
	.align		4
        /*005c*/ 	.byte	0x02, 0x4a
	.zero		1
	.zero		1


	//----- nvinfo : EIATTR_SYSCALL_OFFSETS
	.align		4
        /*0060*/ 	.byte	0x04, 0x46
        /*0062*/ 	.short	(.L_17016 - .L_17015)


	//   ....[0]....
.L_17015:
        /*0064*/ 	.word	0x000001b0


	//----- nvinfo : EIATTR_EXIT_INSTR_OFFSETS
	.align		4
.L_17016:
        /*0068*/ 	.byte	0x04, 0x1c
        /*006a*/ 	.short	(.L_17018 - .L_17017)


	//   ....[0]....
.L_17017:
        /*006c*/ 	.word	0x00000260


	//   ....[1]....
        /*0070*/ 	.word	0x00000bb0


	//----- nvinfo : EIATTR_CRS_STACK_SIZE
	.align		4
.L_17018:
        /*0074*/ 	.byte	0x04, 0x1e
        /*0076*/ 	.short	(.L_17020 - .L_17019)
.L_17019:
        /*0078*/ 	.word	0x00000000


	//----- nvinfo : EIATTR_CBANK_PARAM_SIZE
	.align		4
.L_17020:
        /*007c*/ 	.byte	0x03, 0x19
        /*007e*/ 	.short	0x0078


	//----- nvinfo : EIATTR_PARAM_CBANK
	.align		4
        /*0080*/ 	.byte	0x04, 0x0a
        /*0082*/ 	.short	(.L_17022 - .L_17021)
	.align		4
.L_17021:
        /*0084*/ 	.word	index@(.nv.constant0._Z15SoftmaxWarpImplI22BroadcastScaleMaskLoadIffbLm2EiE11DirectStoreIffEfLi2ELi2ELi1ELi1ELb1EL9Algorithm0EEvT_T0_ll)
        /*0088*/ 	.short	0x0380
        /*008a*/ 	.short	0x0078


	//----- nvinfo : EIATTR_SW_WAR
	.align		4
.L_17022:
        /*008c*/ 	.byte	0x04, 0x36
        /*008e*/ 	.short	(.L_17024 - .L_17023)
.L_17023:
        /*0090*/ 	.word	0x00000008
.L_17024:


//--------------------- .nv.info._Z15SoftmaxWarpImplI22BroadcastScaleMaskLoadIffbLm2EiE11DirectStoreIffEfLi2ELi2ELi1ELi1ELb0EL9Algorithm0EEvT_T0_ll --------------------------
	.section	.nv.info._Z15SoftmaxWarpImplI22BroadcastScaleMaskLoadIffbLm2EiE11DirectStoreIffEfLi2ELi2ELi1ELi1ELb0EL9Algorithm0EEvT_T0_ll,"",@"SHT_CUDA_INFO"
	.sectionflags	@""
	.align	4


	//----- nvinfo : EIATTR_CUDA_API_VERSION
	.align		4
        /*0000*/ 	.byte	0x04, 0x37
        /*0002*/ 	.short	(.L_17026 - .L_17025)
.L_17025:
        /*0004*/ 	.word	0x00000082


	//----- nvinfo : EIATTR_KPARAM_INFO
	.align		4
.L_17026:
        /*0008*/ 	.byte	0x04, 0x17
        /*000a*/ 	.short	(.L_17028 - .L_17027)
.L_17027:
        /*000c*/ 	.word	0x00000000
        /*0010*/ 	.short	0x0003
        /*0012*/ 	.short	0x0070
        /*0014*/ 	.byte	0x00, 0xf0, 0x21, 0x00


	//----- nvinfo : EIATTR_KPARAM_INFO
	.align		4
.L_17028:
        /*0018*/ 	.byte	0x04, 0x17
        /*001a*/ 	.short	(.L_17030 - .L_17029)
.L_17029:
        /*001c*/ 	.word	0x00000000
        /*0020*/ 	.short	0x0002
        /*0022*/ 	.short	0x0068
        /*0024*/ 	.byte	0x00, 0xf0, 0x21, 0x00


	//----- nvinfo : EIATTR_KPARAM_INFO
	.align		4
.L_17030:
        /*0028*/ 	.byte	0x04, 0x17
        /*002a*/ 	.short	(.L_17032 - .L_17031)
.L_17031:
        /*002c*/ 	.word	0x00000000
        /*0030*/ 	.short	0x0001
        /*0032*/ 	.short	0x0058
        /*0034*/ 	.byte	0x00, 0xf0, 0x41, 0x00


	//----- nvinfo : EIATTR_KPARAM_INFO
	.align		4
.L_17032:
        /*0038*/ 	.byte	0x04, 0x17
        /*003a*/ 	.short	(.L_17034 - .L_17033)
.L_17033:
        /*003c*/ 	.word	0x00000000
        /*0040*/ 	.short	0x0000
        /*0042*/ 	.short	0x0000
        /*0044*/ 	.byte	0x00, 0xf0, 0x61, 0x01


	//----- nvinfo : EIATTR_SPARSE_MMA_MASK
	.align		4
.L_17034:
        /*0048*/ 	.byte	0x03, 0x50
        /*004a*/ 	.short	0x0000


	//----- nvinfo : EIATTR_MAXREG_COUNT
	.align		4
        /*004c*/ 	.byte	0x03, 0x1b
        /*004e*/ 	.short	0x00ff


	//----- nvinfo : EIATTR_EXTERNS
	.align		4
        /*0050*/ 	.byte	0x04, 0x0f
        /*0052*/ 	.short	(.L_17036 - .L_17035)


	//   ....[0]....
	.align		4
.L_17035:
        /*0054*/ 	.word	index@(__assertfail)


	//----- nvinfo : EIATTR_MERCURY_ISA_VERSION
	.align		4
.L_17036:
        /*0058*/ 	.byte	0x03, 0x5f
        /*005a*/ 	.short	0x0101


	//----- nvinfo : EIATTR_VRC_CTA_INIT_COUNT
	.align		4
        /*005c*/ 	.byte	0x02, 0x4a
	.zero		1
	.zero		1


	//----- nvinfo : EIATTR_SYSCALL_OFFSETS
	.align		4
        /*0060*/ 	.byte	0x04, 0x46
        /*0062*/ 	.short	(.L_17038 - .L_17037)


	//   ....[0]....
.L_17037:
        /*0064*/ 	.word	0x00000190


	//----- nvinfo : EIATTR_EXIT_INSTR_OFFSETS
	.align		4
.L_17038:
        /*0068*/ 	.byte	0x04, 0x1c
        /*006a*/ 	.short	(.L_17040 - .L_17039)


	//   ....[0]....
.L_17039:
        /*006c*/ 	.word	0x00000240


	//   ....[1]....
        /*0070*/ 	.word	0x00000ad0


	//----- nvinfo : EIATTR_CRS_STACK_SIZE
	.align		4
.L_17040:
        /*0074*/ 	.byte	0x04, 0x1e
        /*0076*/ 	.short	(.L_17042 - .L_17041)
.L_17041:
        /*0078*/ 	.word	0x00000000


	//----- nvinfo : EIATTR_CBANK_PARAM_SIZE
	.align		4
.L_17042:
        /*007c*/ 	.byte	0x03, 0x19
        /*007e*/ 	.short	0x0078


	//----- nvinfo : EIATTR_PARAM_CBANK
	.align		4
        /*0080*/ 	.byte	0x04, 0x0a
        /*0082*/ 	.short	(.L_17044 - .L_17043)
	.align		4
.L_17043:
        /*0084*/ 	.word	index@(.nv.constant0._Z15SoftmaxWarpImplI22BroadcastScaleMaskLoadIffbLm2EiE11DirectStoreIffEfLi2ELi2ELi1ELi1ELb0EL9Algorithm0EEvT_T0_ll)
        /*0088*/ 	.short	0x0380
        /*008a*/ 	.short	0x0078


	//----- nvinfo : EIATTR_SW_WAR
	.align		4
.L_17044:
        /*008c*/ 	.byte	0x04, 0x36
        /*008e*/ 	.short	(.L_17046 - .L_17045)
.L_17045:
        /*0090*/ 	.word	0x00000008
.L_17046:


//--------------------- .nv.info._Z15SoftmaxWarpImplI22BroadcastScaleMaskLoadIffbLm2EiE11DirectStoreIffEfLi2ELi2ELi1ELi2ELb1EL9Algorithm0EEvT_T0_ll --------------------------
	.section	.nv.info._Z15SoftmaxWarpImplI22BroadcastScaleMaskLoadIffbLm2EiE11DirectStoreIffEfLi2ELi2ELi1ELi2ELb1EL9Algorithm0EEvT_T0_ll,"",@"SHT_CUDA_INFO"
	.sectionflags	@""
	.align	4


	//----- nvinfo : EIATTR_CUDA_API_VERSION
	.align		4
        /*0000*/ 	.byte	0x04, 0x37
        /*0002*/ 	.short	(.L_17048 - .L_17047)
.L_17047:
        /*0004*/ 	.word	0x00000082


	//----- nvinfo : EIATTR_KPARAM_INFO
	.align		4
.L_17048:
        /*0008*/ 	.byte	0x04, 0x17
        /*000a*/ 	.short	(.L_17050 - .L_17049)
.L_17049:
        /*000c*/ 	.word	0x00000000
        /*0010*/ 	.short	0x0003
        /*0012*/ 	.short	0x0070
        /*0014*/ 	.byte	0x00, 0xf0, 0x21, 0x00


	//----- nvinfo : EIATTR_KPARAM_INFO
	.align		4
.L_17050:
        /*0018*/ 	.byte	0x04, 0x17
        /*001a*/ 	.short	(.L_17052 - .L_17051)
.L_17051:
        /*001c*/ 	.word	0x00000000
        /*0020*/ 	.short	0x0002
        /*0022*/ 	.short	0x0068
        /*0024*/ 	.byte	0x00, 0xf0, 0x21, 0x00


	//----- nvinfo : EIATTR_KPARAM_INFO
	.align		4
.L_17052:
        /*0028*/ 	.byte	0x04, 0x17
        /*002a*/ 	.short	(.L_17054 - .L_17053)
.L_17053:
        /*002c*/ 	.word	0x00000000
        /*0030*/ 	.short	0x0001
        /*0032*/ 	.short	0x0058
        /*0034*/ 	.byte	0x00, 0xf0, 0x41, 0x00


	//----- nvinfo : EIATTR_KPARAM_INFO
	.align		4
.L_17054:
        /*0038*/ 	.byte	0x04, 0x17
        /*003a*/ 	.short	(.L_17056 - .L_17055)
.L_17055:
        /*003c*/ 	.word	0x00000000
        /*0040*/ 	.short	0x0000
        /*0042*/ 	.short	0x0000
        /*0044*/ 	.byte	0x00, 0xf0, 0x61, 0x01


	//----- nvinfo : EIATTR_SPARSE_MMA_MASK
	.align		4
.L_17056:
        /*0048*/ 	.byte	0x03, 0x50
        /*004a*/ 	.short	0x0000


	//----- nvinfo : EIATTR_MAXREG_COUNT
	.align		4
        /*004c*/ 	.byte	0x03, 0x1b
        /*004e*/ 	.short	0x00ff


	//----- nvinfo : EIATTR_EXTERNS
	.align		4
        /*0050*/ 	.byte	0x04, 0x0f
        /*0052*/ 	.short	(.L_17058 - .L_17057)


	//   ....[0]....
	.align		4
.L_17057:
        /*0054*/ 	.word	index@(__assertfail)


	//----- nvinfo : EIATTR_MERCURY_ISA_VERSION
	.align		4
.L_17058:
        /*0058*/ 	.byte	0x03, 0x5f
        /*005a*/ 	.short	0x0101


	//----- nvinfo : EIATTR_VRC_CTA_INIT_COUNT
	.align		4
        /*005c*/ 	.byte	0x02, 0x4a
	.zero		1
	.zero		1


	//----- nvinfo : EIATTR_SYSCALL_OFFSETS
	.align		4
        /*0060*/ 	.byte	0x04, 0x46
        /*0062*/ 	.short	(.L_17060 - .L_17059)


	//   ....[0]....
.L_17059:
        /*0064*/ 	.word	0x000001b0


	//----- nvinfo : EIATTR_EXIT_INSTR_OFFSETS
	.align		4
.L_17060:
        /*0068*/ 	.byte	0x04, 0x1c
        /*006a*/ 	.short	(.L_17062 - .L_17061)


	//   ....[0]....
.L_17061:
        /*006c*/ 	.word	0x00000270


	//   ....[1]....
        /*0070*/ 	.word	0x000013b0


	//----- nvinfo : EIATTR_CRS_STACK_SIZE
	.align		4
.L_17062:
        /*0074*/ 	.byte	0x04, 0x1e
        /*0076*/ 	.short	(.L_17064 - .L_17063)
.L_17063:
        /*0078*/ 	.word	0x00000000


	//----- nvinfo : EIATTR_CBANK_PARAM_SIZE
	.align		4
.L_17064:
        /*007c*/ 	.byte	0x03, 0x19
        /*007e*/ 	.short	0x0078


	//----- nvinfo : EIATTR_PARAM_CBANK
	.align		4
        /*0080*/ 	.byte	0x04, 0x0a
        /*0082*/ 	.short	(.L_17066 - .L_17065)
	.align		4
.L_17065:
        /*0084*/ 	.word	index@(.nv.constant0._Z15SoftmaxWarpImplI22BroadcastScaleMaskLoadIffbLm2EiE11DirectStoreIffEfLi2ELi2ELi1ELi2ELb1EL9Algorithm0EEvT_T0_ll)
        /*0088*/ 	.short	0x0380
        /*008a*/ 	.short	0x0078


	//----- nvinfo : EIATTR_SW_WAR
	.align		4
.L_17066:
        /*008c*/ 	.byte	0x04, 0x36
        /*008e*/ 	.short	(.L_17068 - .L_17067)
.L_17067:
        /*0090*/ 	.word	0x00000008
.L_17068:


//--------------------- .nv.info._Z15SoftmaxWarpImplI22BroadcastScaleMaskLoadIffbLm2EiE11DirectStoreIffEfLi2ELi2ELi1ELi2ELb0EL9Algorithm0EEvT_T0_ll --------------------------
	.section	.nv.info._Z15SoftmaxWarpImplI22BroadcastScaleMaskLoadIffbLm2EiE11DirectStoreIffEfLi2ELi2ELi1ELi2ELb0EL9Algorithm0EEvT_T0_ll,"",@"SHT_CUDA_INFO"
	.sectionflags	@""
	.align	4


	//----- nvinfo : EIATTR_CUDA_API_VERSION
	.align		4
        /*0000*/ 	.byte	0x04, 0x37
        /*0002*/ 	.short	(.L_17070 - .L_17069)
.L_17069:
        /*0004*/ 	.word	0x00000082


	//----- nvinfo : EIATTR_KPARAM_INFO
	.align		4
.L_17070:
        /*0008*/ 	.byte	0x04, 0x17
        /*000a*/ 	.short	(.L_17072 - .L_17071)
.L_17071:
        /*000c*/ 	.word	0x00000000
        /*0010*/ 	.short	0x0003
        /*0012*/ 	.short	0x0070
        /*0014*/ 	.byte	0x00, 0xf0, 0x21, 0x00


	//----- nvinfo : EIATTR_KPARAM_INFO
	.align		4
.L_17072:
        /*0018*/ 	.byte	0x04, 0x17
        /*001a*/ 	.short	(.L_17074 - .L_17073)
.L_17073:
        /*001c*/ 	.word	0x00000000
        /*0020*/ 	.short	0x0002
        /*0022*/ 	.short	0x0068
        /*0024*/ 	.byte	0x00, 0xf0, 0x21, 0x00


	//----- nvinfo : EIATTR_KPARAM_INFO
	.align		4
.L_17074:
        /*0028*/ 	.byte	0x04, 0x17
        /*002a*/ 	.short	(.L_17076 - .L_17075)
.L_17075:
        /*002c*/ 	.word	0x00000000
        /*0030*/ 	.short	0x0001
        /*0032*/ 	.short	0x0058
        /*0034*/ 	.byte	0x00, 0xf0, 0x41, 0x00


	//----- nvinfo : EIATTR_KPARAM_INFO
	.align		4
.L_17076:
        /*0038*/ 	.byte	0x04, 0x17
        /*003a*/ 	.short	(.L_17078 - .L_17077)
.L_17077:
        /*003c*/ 	.word	0x00000000
        /*0040*/ 	.short	0x0000
        /*0042*/ 	.short	0x0000
        /*0044*/ 	.byte	0x00, 0xf0, 0x61, 0x01


	//----- nvinfo : EIATTR_SPARSE_MMA_MASK
	.align		4
.L_17078:
        /*0048*/ 	.byte	0x03, 0x50
        /*004a*/ 	.short	0x0000


	//----- nvinfo : EIATTR_MAXREG_COUNT
	.align		4
        /*004c*/ 	.byte	0x03, 0x1b
        /*004e*/ 	.short	0x00ff


	//----- nvinfo : EIATTR_EXTERNS
	.align		4
        /*0050*/ 	.byte	0x04, 0x0f
        /*0052*/ 	.short	(.L_17080 - .L_17079)


	//   ....[0]....
	.align		4
.L_17079:
        /*0054*/ 	.word	index@(__assertfail)


	//----- nvinfo : EIATTR_MERCURY_ISA_VERSION
	.align		4
.L_17080:
        /*0058*/ 	.byte	0x03, 0x5f
        /*005a*/ 	.short	0x0101


	//----- nvinfo : EIATTR_VRC_CTA_INIT_COUNT
	.align		4
        /*005c*/ 	.byte	0x02, 0x4a
	.zero		1
	.zero		1


	//----- nvinfo : EIATTR_SYSCALL_OFFSETS
	.align		4
        /*0060*/ 	.byte	0x04, 0x46
        /*0062*/ 	.short	(.L_17082 - .L_17081)


	//   ....[0]....
.L_17081:
        /*0064*/ 	.word	0x00000190


	//----- nvinfo : EIATTR_EXIT_INSTR_OFFSETS
	.align		4
.L_17082:
        /*0068*/ 	.byte	0x04, 0x1c
        /*006a*/ 	.short	(.L_17084 - .L_17083)


	//   ....[0]....
.L_17083:
        /*006c*/ 	.word	0x00000250


	//   ....[1]....
        /*0070*/ 	.word	0x00001140


	//----- nvinfo : EIATTR_CRS_STACK_SIZE
	.align		4
.L_17084:
        /*0074*/ 	.byte	0x04, 0x1e
        /*0076*/ 	.short	(.L_17086 - .L_17085)
.L_17085:
        /*0078*/ 	.word	0x00000000


	//----- nvinfo : EIATTR_CBANK_PARAM_SIZE
	.align		4
.L_17086:
        /*007c*/ 	.byte	0x03, 0x19
        /*007e*/ 	.short	0x0078


	//----- nvinfo : EIATTR_PARAM_CBANK
	.align		4
        /*0080*/ 	.byte	0x04, 0x0a
        /*0082*/ 	.short	(.L_17088 - .L_17087)
	.align		4
.L_17087:
        /*0084*/ 	.word	index@(.nv.constant0._Z15SoftmaxWarpImplI22BroadcastScaleMaskLoadIffbLm2EiE11DirectStoreIffEfLi2ELi2ELi1ELi2ELb0EL9Algorithm0EEvT_T0_ll)
        /*0088*/ 	.short	0x0380
        /*008a*/ 	.short	0x0078


	//----- nvinfo : EIATTR_SW_WAR
	.align		4
.L_17088:
        /*008c*/ 	.byte	0x04, 0x36
        /*008e*/ 	.short	(.L_17090 - .L_17089)
.L_17089:
        /*0090*/ 	.word	0x00000008
.L_17090:


//--------------------- .nv.info._Z24SoftmaxBlockUncachedImplI24ElementwiseScaleMaskLoadIffbE11DirectStoreIffEfLi1ELi1024EL9Algorithm0EEvT_T0_ll --------------------------
	.section	.nv.info._Z24SoftmaxBlockUncachedImplI24ElementwiseScaleMaskLoadIffbE11DirectStoreIffEfLi1ELi1024EL9Algorithm0EEvT_T0_ll,"",@"SHT_CUDA_INFO"
	.sectionflags	@""
	.align	4


	//----- nvinfo : EIATTR_CUDA_API_VERSION
	.align		4
        /*0000*/ 	.byte	0x04, 0x37
        /*0002*/ 	.short	(.L_17092 - .L_17091)
.L_17091:
        /*0004*/ 	.word	0x00000082


	//----- nvinfo : EIATTR_KPARAM_INFO
	.align		4
.L_17092:
        /*0008*/ 	.byte	0x04, 0x17
        /*000a*/ 	.short	(.L_17094 - .L_17093)
.L_17093:
        /*000c*/ 	.word	0x00000000
        /*0010*/ 	.short	0x0003
        /*0012*/ 	.short	0x0038
        /*0014*/ 	.byte	0x00, 0xf0, 0x21, 0x00


	//----- nvinfo : EIATTR_KPARAM_INFO
	.align		4
.L_17094:
        /*0018*/ 	.byte	0x04, 0x17
        /*001a*/ 	.short	(.L_17096 - .L_17095)
.L_17095:
        /*001c*/ 	.word	0x00000000
        /*0020*/ 	.short	0x0002
        /*0022*/ 	.short	0x0030
        /*0024*/ 	.byte	0x00, 0xf0, 0x21, 0x00


	//----- nvinfo : EIATTR_KPARAM_INFO
	.align		4
.L_17096:
        /*0028*/ 	.byte	0x04, 0x17
        /*002a*/ 	.short	(.L_17098 - .L_17097)
.L_17097:
        /*002c*/ 	.word	0x00000000
        /*0030*/ 	.short	0x0001
        /*0032*/ 	.short	0x0020
        /*0034*/ 	.byte	0x00, 0xf0, 0x41, 0x00


	//----- nvinfo : EIATTR_KPARAM_INFO
	.align		4
.L_17098:
        /*0038*/ 	.byte	0x04, 0x17
        /*003a*/ 	.short	(.L_17100 - .L_17099)
.L_17099:
        /*003c*/ 	.word	0x00000000
        /*0040*/ 	.short	0x0000
        /*0042*/ 	.short	0x0000
        /*0044*/ 	.byte	0x00, 0xf0, 0x81, 0x00


	//----- nvinfo : EIATTR_SPARSE_MMA_MASK
	.align		4
.L_17100:
        /*0048*/ 	.byte	0x03, 0x50
        /*004a*/ 	.short	0x0000


	//----- nvinfo : EIATTR_MAXREG_COUNT
	.align		4
        /*004c*/ 	.byte	0x03, 0x1b
        /*004e*/ 	.short	0x00ff


	//----- nvinfo : EIATTR_NUM_BARRIERS
	.align		4
        /*0050*/ 	.byte	0x02, 0x4c
        /*0052*/ 	.byte	0x01
	.zero		1


	//----- nvinfo : EIATTR_MERCURY_ISA_VERSION
	.align		4
        /*0054*/ 	.byte	0x03, 0x5f
        /*0056*/ 	.short	0x0101


	//----- nvinfo : EIATTR_UNUSED_LOAD_BYTE_OFFSET
	.align		4
        /*0058*/ 	.byte	0x04, 0x44
        /*005a*/ 	.short	(.L_17102 - .L_17101)


	//   ....[0]....
.L_17101:
        /*005c*/ 	.word	0x00000ea0
        /*0060*/ 	.word	0x0000fff0


	//----- nvinfo : EIATTR_COOP_GROUP_MASK_REGIDS
	.align		4
.L_17102:
        /*0064*/ 	.byte	0x04, 0x29
        /*0066*/ 	.short	(.L_17104 - .L_17103)


	//   ....[0]....
.L_17103:
        /*0068*/ 	.word	0xffffffff


	//   ....[1]....
        /*006c*/ 	.word	0xffffffff


	//   ....[2]....
        /*0070*/ 	.word	0xffffffff


	//   ....[3]....
        /*0074*/ 	.word	0xffffffff


	//   ....[4]....
        /*0078*/ 	.word	0xffffffff


	//   ....[5]....
        /*007c*/ 	.word	0xffffffff


	//   ....[6]....
        /*0080*/ 	.word	0xffffffff


	//   ....[7]....
        /*0084*/ 	.word	0xffffffff


	//   ....[8]....
        /*0088*/ 	.word	0xffffffff


	//   ....[9]....
        /*008c*/ 	.word	0xffffffff


	//----- nvinfo : EIATTR_COOP_GROUP_INSTR_OFFSETS
	.align		4
.L_17104:
        /*0090*/ 	.byte	0x04, 0x28
        /*0092*/ 	.short	(.L_17106 - .L_17105)


	//   ....[0]....
.L_17105:
        /*0094*/ 	.word	0x00000c70


	//   ....[1]....
        /*0098*/ 	.word	0x00000ce0


	//   ....[2]....
        /*009c*/ 	.word	0x00000d00


	//   ....[3]....
        /*00a0*/ 	.word	0x00000d30


	//   ....[4]....
        /*00a4*/ 	.word	0x00000d60


	//   ....[5]....
        /*00a8*/ 	.word	0x00002400


	//   ....[6]....
        /*00ac*/ 	.word	0x00002470


	//   ....[7]....
        /*00b0*/ 	.word	0x000024a0


	//   ....[8]....
        /*00b4*/ 	.word	0x000024d0


	//   ....[9]....
        /*00b8*/ 	.word	0x000024f0


	//----- nvinfo : EIATTR_VRC_CTA_INIT_COUNT
	.align		4
.L_17106:
        /*00bc*/ 	.byte	0x02, 0x4a
	.zero		1
	.zero		1


	//----- nvinfo : EIATTR_EXIT_INSTR_OFFSETS
	.align		4
        /*00c0*/ 	.byte	0x04, 0x1c
        /*00c2*/ 	.short	(.L_17108 - .L_17107)


	//   ....[0]....
.L_17107:
        /*00c4*/ 	.word	0x00000050


	//   ....[1]....
        /*00c8*/ 	.word	0x000039b0


	//----- nvinfo : EIATTR_CRS_STACK_SIZE
	.align		4
.L_17108:
        /*00cc*/ 	.byte	0x04, 0x1e
        /*00ce*/ 	.short	(.L_17110 - .L_17109)
.L_17109:
        /*00d0*/ 	.word	0x00000000


	//----- nvinfo : EIATTR_CBANK_PARAM_SIZE
	.align		4
.L_17110:
        /*00d4*/ 	.byte	0x03, 0x19
        /*00d6*/ 	.short	0x0040


	//----- nvinfo : EIATTR_PARAM_CBANK
	.align		4
        /*00d8*/ 	.byte	0x04, 0x0a
        /*00da*/ 	.short	(.L_17112 - .L_17111)
	.align		4
.L_17111:
        /*00dc*/ 	.word	index@(.nv.constant0._Z24SoftmaxBlockUncachedImplI24ElementwiseScaleMaskLoadIffbE11DirectStoreIffEfLi1ELi1024EL9Algorithm0EEvT_T0_ll)
        /*00e0*/ 	.short	0x0380
        /*00e2*/ 	.short	0x0040


	//----- nvinfo : EIATTR_SW_WAR
	.align		4
.L_17112:
        /*00e4*/ 	.byte	0x04, 0x36
        /*00e6*/ 	.short	(.L_17114 - .L_17113)
.L_17113:
        /*00e8*/ 	.word	0x00000008
.L_17114:


//--------------------- .nv.info._Z24SoftmaxBlockUncachedImplI24ElementwiseScaleMaskLoadIffbE11DirectStoreIffEfLi2ELi1024EL9Algorithm0EEvT_T0_ll --------------------------
	.section	.nv.info._Z24SoftmaxBlockUncachedImplI24ElementwiseScaleMaskLoadIffbE11DirectStoreIffEfLi2ELi1024EL9Algorithm0EEvT_T0_ll,"",@"SHT_CUDA_INFO"
	.sectionflags	@""
	.align	4


	//----- nvinfo : EIATTR_CUDA_API_VERSION
	.align		4
        /*0000*/ 	.byte	0x04, 0x37
        /*0002*/ 	.short	(.L_17116 - .L_17115)
.L_17115:
        /*0004*/ 	.word	0x00000082


	//----- nvinfo : EIATTR_KPARAM_INFO
	.align		4
.L_17116:
        /*0008*/ 	.byte	0x04, 0x17
        /*000a*/ 	.short	(.L_17118 - .L_17117)
.L_17117:
        /*000c*/ 	.word	0x00000000
        /*0010*/ 	.short	0x0003
        /*0012*/ 	.short	0x0038
        /*0014*/ 	.byte	0x00, 0xf0, 0x21, 0x00


	//----- nvinfo : EIATTR_KPARAM_INFO
	.align		4
.L_17118:
        /*0018*/ 	.byte	0x04, 0x17
        /*001a*/ 	.short	(.L_17120 - .L_17119)
.L_17119:
        /*001c*/ 	.word	0x00000000
        /*0020*/ 	.short	0x0002
        /*0022*/ 	.short	0x0030
        /*0024*/ 	.byte	0x00, 0xf0, 0x21, 0x00


	//----- nvinfo : EIATTR_KPARAM_INFO
	.align		4
.L_17120:
        /*0028*/ 	.byte	0x04, 0x17
        /*002a*/ 	.short	(.L_17122 - .L_17121)
.L_17121:
        /*002c*/ 	.word	0x00000000
        /*0030*/ 	.short	0x0001
        /*0032*/ 	.short	0x0020
        /*0034*/ 	.byte	0x00, 0xf0, 0x41, 0x00


	//----- nvinfo : EIATTR_KPARAM_INFO
	.align		4
.L_17122:
        /*0038*/ 	.byte	0x04, 0x17
        /*003a*/ 	.short	(.L_17124 - .L_17123)
.L_17123:
        /*003c*/ 	.word	0x00000000
        /*0040*/ 	.short	0x0000
        /*0042*/ 	.short	0x0000
        /*0044*/ 	.byte	0x00, 0xf0, 0x81, 0x00


	//----- nvinfo : EIATTR_SPARSE_MMA_MASK
	.align		4
.L_17124:
        /*0048*/ 	.byte	0x03, 0x50
        /*004a*/ 	.short	0x0000


	//----- nvinfo : EIATTR_MAXREG_COUNT
	.align		4
        /*004c*/ 	.byte	0x03, 0x1b
        /*004e*/ 	.short	0x00ff


	//----- nvinfo : EIATTR_NUM_BARRIERS
	.align		4
        /*0050*/ 	.byte	0x02, 0x4c
        /*0052*/ 	.byte	0x01
	.zero		1


	//----- nvinfo : EIATTR_EXTERNS
	.align		4
        /*0054*/ 	.byte	0x04, 0x0f
        /*0056*/ 	.short	(.L_17126 - .L_17125)


	//   ....[0]....
	.align		4
.L_17125:
        /*0058*/ 	.word	index@(__assertfail)


	//----- nvinfo : EIATTR_MERCURY_ISA_VERSION
	.align		4
.L_17126:
        /*005c*/ 	.byte	0x03, 0x5f
        /*005e*/ 	.short	0x0101


	//----- nvinfo : EIATTR_UNUSED_LOAD_BYTE_OFFSET
	.align		4
        /*0060*/ 	.byte	0x04, 0x44
        /*0062*/ 	.short	(.L_17128 - .L_17127)


	//   ....[0]....
.L_17127:
        /*0064*/ 	.word	0x00001360
        /*0068*/ 	.word	0x0000fff0


	//----- nvinfo : EIATTR_COOP_GROUP_MASK_REGIDS
	.align		4
.L_17128:
        /*006c*/ 	.byte	0x04, 0x29
        /*006e*/ 	.short	(.L_17130 - .L_17129)


	//   ....[0]....
.L_17129:
        /*0070*/ 	.word	0xffffffff


	//   ....[1]....
        /*0074*/ 	.word	0xffffffff


	//   ....[2]....
        /*0078*/ 	.word	0xffffffff


	//   ....[3]....
        /*007c*/ 	.word	0xffffffff


	//   ....[4]....
        /*0080*/ 	.word	0xffffffff


	//   ....[5]....
        /*0084*/ 	.word	0xffffffff


	//   ....[6]....
        /*0088*/ 	.word	0xffffffff


	//   ....[7]....
        /*008c*/ 	.word	0xffffffff


	//   ....[8]....
        /*0090*/ 	.word	0xffffffff


	//   ....[9]....
        /*0094*/ 	.word	0xffffffff


	//   ....[10]....
        /*0098*/ 	.word	0x0500000f


	//   ....[11]....
        /*009c*/ 	.word	0x0500000f


	//   ....[12]....
        /*00a0*/ 	.word	0x0500000f


	//   ....[13]....
        /*00a4*/ 	.word	0x0500000f


	//   ....[14]....
        /*00a8*/ 	.word	0x0500000f


	//----- nvinfo : EIATTR_COOP_GROUP_INSTR_OFFSETS
	.align		4
.L_17130:
        /*00ac*/ 	.byte	0x04, 0x28
        /*00ae*/ 	.short	(.L_17132 - .L_17131)


	//   ....[0]....
.L_17131:
        /*00b0*/ 	.word	0x00001170


	//   ....[1]....
        /*00b4*/ 	.word	0x00001190


	//   ....[2]....
        /*00b8*/ 	.word	0x000011b0


	//   ....[3]....
        /*00bc*/ 	.word	0x000011d0


	//   ....[4]....
        /*00c0*/ 	.word	0x00001200


	//   ....[5]....
        /*00c4*/ 	.word	0x00002080


	//   ....[6]....
        /*00c8*/ 	.word	0x000020f0


	//   ....[7]....
        /*00cc*/ 	.word	0x00002130


	//   ....[8]....
        /*00d0*/ 	.word	0x00002160


	//   ....[9]....
        /*00d4*/ 	.word	0x00002190


	//   ....[10]....
        /*00d8*/ 	.word	0x00003950


	//   ....[11]....
        /*00dc*/ 	.word	0x000039b0


	//   ....[12]....
        /*00e0*/ 	.word	0x00003a10


	//   ....[13]....
        /*00e4*/ 	.word	0x00003a70


	//   ....[14]....
        /*00e8*/ 	.word	0x00003ae0


	//----- nvinfo : EIATTR_VRC_CTA_INIT_COUNT
	.align		4
.L_17132:
        /*00ec*/ 	.byte	0x02, 0x4a
	.zero		1
	.zero		1


	//----- nvinfo : EIATTR_SYSCALL_OFFSETS
	.align		4
        /*00f0*/ 	.byte	0x04, 0x46
        /*00f2*/ 	.short	(.L_17134 - .L_17133)


	//   ....[0]....
.L_17133:
        /*00f4*/ 	.word	0x00000150


	//----- nvinfo : EIATTR_EXIT_INSTR_OFFSETS
	.align		4
.L_17134:
        /*00f8*/ 	.byte	0x04, 0x1c
        /*00fa*/ 	.short	(.L_17136 - .L_17135)


	//   ....[0]....
.L_17135:
        /*00fc*/ 	.word	0x000001b0


	//   ....[1]....
        /*0100*/ 	.word	0x000038f0


	//----- nvinfo : EIATTR_CRS_STACK_SIZE
	.align		4
.L_17136:
        /*0104*/ 	.byte	0x04, 0x1e
        /*0106*/ 	.short	(.L_17138 - .L_17137)
.L_17137:
        /*0108*/ 	.word	0x00000000


	//----- nvinfo : EIATTR_CBANK_PARAM_SIZE
	.align		4
.L_17138:
        /*010c*/ 	.byte	0x03, 0x19
        /*010e*/ 	.short	0x0040


	//----- nvinfo : EIATTR_PARAM_CBANK
	.align		4
        /*0110*/ 	.byte	0x04, 0x0a
        /*0112*/ 	.short	(.L_17140 - .L_17139)
	.align		4
.L_17139:
        /*0114*/ 	.word	index@(.nv.constant0._Z24SoftmaxBlockUncachedImplI24ElementwiseScaleMaskLoadIffbE11DirectStoreIffEfLi2ELi1024EL9Algorithm0EEvT_T0_ll)
        /*0118*/ 	.short	0x0380
        /*011a*/ 	.short	0x0040


	//----- nvinfo : EIATTR_SW_WAR
	.align		4
.L_17140:
        /*011c*/ 	.byte	0x04, 0x36
        /*011e*/ 	.short	(.L_17142 - .L_17141)
.L_17141:
        /*0120*/ 	.word	0x00000008
.L_17142:


//--------------------- .nv.info._Z20SoftmaxBlockSMemImplI24ElementwiseScaleMaskLoadIffbE11DirectStoreIffEfLi1ELi256EL9Algorithm0EEvT_T0_ll --------------------------
	.section	.nv.info._Z20SoftmaxBlockSMemImplI24ElementwiseScaleMaskLoadIffbE11DirectStoreIffEfLi1ELi256EL9Algorithm0EEvT_T0_ll,"",@"SHT_CUDA_INFO"
	.sectionflags	@""
	.align	4


	//----- nvinfo : EIATTR_CUDA_API_VERSION
	.align		4
        /*0000*/ 	.byte	0x04, 0x37
        /*0002*/ 	.short	(.L_17144 - .L_17143)
.L_17143:
        /*0004*/ 	.word	0x00000082


	//----- nvinfo : EIATTR_KPARAM_INFO
	.align		4
.L_17144:
        /*0008*/ 	.byte	0x04, 0x17
        /*000a*/ 	.short	(.L_17146 - .L_17145)
.L_17145:
        /*000c*/ 	.word	0x00000000
        /*0010*/ 	.short	0x0003
        /*0012*/ 	.short	0x0038
        /*0014*/ 	.byte	0x00, 0xf0, 0x21, 0x00


	//----- nvinfo : EIATTR_KPARAM_INFO
	.align		4
.L_17146:
        /*0018*/ 	.byte	0x04, 0x17
        /*001a*/ 	.short	(.L_17148 - .L_17147)
.L_17147:
        /*001c*/ 	.word	0x00000000
        /*0020*/ 	.short	0x0002
        /*0022*/ 	.short	0x0030
        /*0024*/ 	.byte	0x00, 0xf0, 0x21, 0x00


	//----- nvinfo : EIATTR_KPARAM_INFO
	.align		4
.L_17148:
        /*0028*/ 	.byte	0x04, 0x17
        /*002a*/ 	.short	(.L_17150 - .L_17149)
.L_17149:
        /*002c*/ 	.word	0x00000000
        /*0030*/ 	.short	0x0001
        /*0032*/ 	.short	0x0020
        /*0034*/ 	.byte	0x00, 0xf0, 0x41, 0x00


	//----- nvinfo : EIATTR_KPARAM_INFO
	.align		4
.L_17150:
        /*0038*/ 	.byte	0x04, 0x17
        /*003a*/ 	.short	(.L_17152 - .L_17151)
.L_17151:
        /*003c*/ 	.word	0x00000000
        /*0040*/ 	.short	0x0000
        /*0042*/ 	.short	0x0000
        /*0044*/ 	.byte	0x00, 0xf0, 0x81, 0x00


	//----- nvinfo : EIATTR_SPARSE_MMA_MASK
	.align		4
.L_17152:
        /*0048*/ 	.byte	0x03, 0x50
        /*004a*/ 	.short	0x0000


	//----- nvinfo : EIATTR_MAXREG_COUNT
	.align		4
        /*004c*/ 	.byte	0x03, 0x1b
        /*004e*/ 	.short	0x00ff


	//----- nvinfo : EIATTR_NUM_BARRIERS
	.align		4
        /*0050*/ 	.byte	0x02, 0x4c
        /*0052*/ 	.byte	0x01
	.zero		1


	//----- nvinfo : EIATTR_MERCURY_ISA_VERSION
	.align		4
        /*0054*/ 	.byte	0x03, 0x5f
        /*0056*/ 	.short	0x0101


	//----- nvinfo : EIATTR_COOP_GROUP_MASK_REGIDS
	.align		4
        /*0058*/ 	.byte	0x04, 0x29
        /*005a*/ 	.short	(.L_17154 - .L_17153)


	//   ....[0]....
.L_17153:
        /*005c*/ 	.word	0xffffffff


	//   ....[1]....
        /*0060*/ 	.word	0xffffffff


	//   ....[2]....
        /*0064*/ 	.word	0xffffffff


	//   ....[3]....
        /*0068*/ 	.word	0xffffffff


	//   ....[4]....
        /*006c*/ 	.word	0xffffffff


	//   ....[5]....
        /*0070*/ 	.word	0xffffffff


	//   ....[6]....
        /*0074*/ 	.word	0xffffffff


	//   ....[7]....
        /*0078*/ 	.word	0xffffffff


	//   ....[8]....
        /*007c*/ 	.word	0xffffffff


	//   ....[9]....
        /*0080*/ 	.word	0xffffffff


	//----- nvinfo : EIATTR_COOP_GROUP_INSTR_OFFSETS
	.align		4
.L_17154:
        /*0084*/ 	.byte	0x04, 0x28
        /*0086*/ 	.short	(.L_17156 - .L_17155)


	//   ....[0]....
.L_17155:
        /*0088*/ 	.word	0x000008e0


	//   ....[1]....
        /*008c*/ 	.word	0x00000950


	//   ....[2]....
        /*0090*/ 	.word	0x00000980


	//   ....[3]....
        /*0094*/ 	.word	0x000009c0


	//   ....[4]....
        /*0098*/ 	.word	0x000009f0


	//   ....[5]....
        /*009c*/ 	.word	0x00001360


	//   ....[6]....
        /*00a0*/ 	.word	0x000013d0


	//   ....[7]....
        /*00a4*/ 	.word	0x00001400


	//   ....[8]....
        /*00a8*/ 	.word	0x00001420


	//   ....[9]....
        /*00ac*/ 	.word	0x00001440


	//----- nvinfo : EIATTR_VRC_CTA_INIT_COUNT
	.align		4
.L_17156:
        /*00b0*/ 	.byte	0x02, 0x4a
	.zero		1
	.zero		1


	//----- nvinfo : EIATTR_EXIT_INSTR_OFFSETS
	.align		4
        /*00b4*/ 	.byte	0x04, 0x1c
        /*00b6*/ 	.short	(.L_17158 - .L_17157)


	//   ....[0]....
.L_17157:
        /*00b8*/ 	.word	0x00000050


	//   ....[1]....
        /*00bc*/ 	.word	0x00001f90


	//----- nvinfo : EIATTR_CRS_STACK_SIZE
	.align		4
.L_17158:
        /*00c0*/ 	.byte	0x04, 0x1e
        /*00c2*/ 	.short	(.L_17160 - .L_17159)
.L_17159:
        /*00c4*/ 	.word	0x00000000


	//----- nvinfo : EIATTR_CBANK_PARAM_SIZE
	.align		4
.L_17160:
        /*00c8*/ 	.byte	0x03, 0x19
        /*00ca*/ 	.short	0x0040


	//----- nvinfo : EIATTR_PARAM_CBANK
	.align		4
        /*00cc*/ 	.byte	0x04, 0x0a
        /*00ce*/ 	.short	(.L_17162 - .L_17161)
	.align		4
.L_17161:
        /*00d0*/ 	.word	index@(.nv.constant0._Z20SoftmaxBlockSMemImplI24ElementwiseScaleMaskLoadIffbE11DirectStoreIffEfLi1ELi256EL9Algorithm0EEvT_T0_ll)
        /*00d4*/ 	.short	0x0380
        /*00d6*/ 	.short	0x0040


	//----- nvinfo : EIATTR_SW_WAR
	.align		4
.L_17162:
        /*00d8*/ 	.byte	0x04, 0x36
        /*00da*/ 	.short	(.L_17164 - .L_17163)
.L_17163:
        /*00dc*/ 	.word	0x00000008
.L_17164:


//--------------------- .nv.info._Z20SoftmaxBlockSMemImplI24ElementwiseScaleMaskLoadIffbE11DirectStoreIffEfLi1ELi512EL9Algorithm0EEvT_T0_ll --------------------------
	.section	.nv.info._Z20SoftmaxBlockSMemImplI24ElementwiseScaleMaskLoadIffbE11DirectStoreIffEfLi1ELi512EL9Algorithm0EEvT_T0_ll,"",@"SHT_CUDA_INFO"
	.sectionflags	@""
	.align	4


	//----- nvinfo : EIATTR_CUDA_API_VERSION
	.align		4
        /*0000*/ 	.byte	0x04, 0x37
        /*0002*/ 	.short	(.L_17166 - .L_17165)
.L_17165:
        /*0004*/ 	.word	0x00000082


	//----- nvinfo : EIATTR_KPARAM_INFO
	.align		4
.L_17166:
        /*0008*/ 	.byte	0x04, 0x17
        /*000a*/ 	.short	(.L_17168 - .L_17167)
.L_17167:
        /*000c*/ 	.word	0x00000000
        /*0010*/ 	.short	0x0003
        /*0012*/ 	.short	0x0038
        /*0014*/ 	.byte	0x00, 0xf0, 0x21, 0x00


	//----- nvinfo : EIATTR_KPARAM_INFO
	.align		4
.L_17168:
        /*0018*/ 	.byte	0x04, 0x17
        /*001a*/ 	.short	(.L_17170 - .L_17169)
.L_17169:
        /*001c*/ 	.word	0x00000000
        /*0020*/ 	.short	0x0002
        /*0022*/ 	.short	0x0030
        /*0024*/ 	.byte	0x00, 0xf0, 0x21, 0x00


	//----- nvinfo : EIATTR_KPARAM_INFO
	.align		4
.L_17170:
        /*0028*/ 	.byte	0x04, 0x17
        /*002a*/ 	.short	(.L_17172 - .L_17171)
.L_17171:
        /*002c*/ 	.word	0x00000000
        /*0030*/ 	.short	0x0001
        /*0032*/ 	.short	0x0020
        /*0034*/ 	.byte	0x00, 0xf0, 0x41, 0x00


	//----- nvinfo : EIATTR_KPARAM_INFO
	.align		4
.L_17172:
        /*0038*/ 	.byte	0x04, 0x17
        /*003a*/ 	.short	(.L_17174 - .L_17173)
.L_17173:
        /*003c*/ 	.word	0x00000000
        /*0040*/ 	.short	0x0000
        /*0042*/ 	.short	0x0000
        /*0044*/ 	.byte	0x00, 0xf0, 0x81, 0x00


	//----- nvinfo : EIATTR_SPARSE_MMA_MASK
	.align		4
.L_17174:
        /*0048*/ 	.byte	0x03, 0x50
        /*004a*/ 	.short	0x0000


	//----- nvinfo : EIATTR_MAXREG_COUNT
	.align		4
        /*004c*/ 	.byte	0x03, 0x1b
        /*004e*/ 	.short	0x00ff


	//----- nvinfo : EIATTR_NUM_BARRIERS
	.align		4
        /*0050*/ 	.byte	0x02, 0x4c
        /*0052*/ 	.byte	0x01
	.zero		1


	//----- nvinfo : EIATTR_MERCURY_ISA_VERSION
	.align		4
        /*0054*/ 	.byte	0x03, 0x5f
        /*0056*/ 	.short	0x0101


	//----- nvinfo : EIATTR_UNUSED_LOAD_BYTE_OFFSET
	.align		4
        /*0058*/ 	.byte	0x04, 0x44
        /*005a*/ 	.short	(.L_17176 - .L_17175)


	//   ....[0]....
.L_17175:
        /*005c*/ 	.word	0x00000ab0
        /*0060*/ 	.word	0x0000fff0


	//----- nvinfo : EIATTR_COOP_GROUP_MASK_REGIDS
	.align		4
.L_17176:
        /*0064*/ 	.byte	0x04, 0x29
        /*0066*/ 	.short	(.L_17178 - .L_17177)


	//   ....[0]....
.L_17177:
        /*0068*/ 	.word	0xffffffff


	//   ....[1]....
        /*006c*/ 	.word	0xffffffff


	//   ....[2]....
        /*0070*/ 	.word	0xffffffff


	//   ....[3]....
        /*0074*/ 	.word	0xffffffff


	//   ....[4]....
        /*0078*/ 	.word	0xffffffff


	//   ....[5]....
        /*007c*/ 	.word	0xffffffff


	//   ....[6]....
        /*0080*/ 	.word	0xffffffff


	//   ....[7]....
        /*0084*/ 	.word	0xffffffff


	//   ....[8]....
        /*0088*/ 	.word	0xffffffff


	//   ....[9]....
        /*008c*/ 	.word	0xffffffff


	//----- nvinfo : EIATTR_COOP_GROUP_INSTR_OFFSETS
	.align		4
.L_17178:
        /*0090*/ 	.byte	0x04, 0x28
        /*0092*/ 	.short	(.L_17180 - .L_17179)


	//   ....[0]....
.L_17179:
        /*0094*/ 	.word	0x000008d0


	//   ....[1]....
        /*0098*/ 	.word	0x00000930


	//   ....[2]....
        /*009c*/ 	.word	0x00000960


	//   ....[3]....
        /*00a0*/ 	.word	0x000009a0


	//   ....[4]....
        /*00a4*/ 	.word	0x000009d0


	//   ....[5]....
        /*00a8*/ 	.word	0x000013b0


	//   ....[6]....
        /*00ac*/ 	.word	0x00001420


	//   ....[7]....
        /*00b0*/ 	.word	0x00001450


	//   ....[8]....
        /*00b4*/ 	.word	0x00001470


	//   ....[9]....
        /*00b8*/ 	.word	0x00001490


	//----- nvinfo : EIATTR_VRC_CTA_INIT_COUNT
	.align		4
.L_17180:
        /*00bc*/ 	.byte	0x02, 0x4a
	.zero		1
	.zero		1


	//----- nvinfo : EIATTR_EXIT_INSTR_OFFSETS
	.align		4
        /*00c0*/ 	.byte	0x04, 0x1c
        /*00c2*/ 	.short	(.L_17182 - .L_17181)


	//   ....[0]....
.L_17181:
        /*00c4*/ 	.word	0x00000050


	//   ....[1]....
        /*00c8*/ 	.word	0x00002080


	//----- nvinfo : EIATTR_CRS_STACK_SIZE
	.align		4
.L_17182:
        /*00cc*/ 	.byte	0x04, 0x1e
        /*00ce*/ 	.short	(.L_17184 - .L_17183)
.L_17183:
        /*00d0*/ 	.word	0x00000000


	//----- nvinfo : EIATTR_CBANK_PARAM_SIZE
	.align		4
.L_17184:
        /*00d4*/ 	.byte	0x03, 0x19
        /*00d6*/ 	.short	0x0040


	//----- nvinfo : EIATTR_PARAM_CBANK
	.align		4
        /*00d8*/ 	.byte	0x04, 0x0a
        /*00da*/ 	.short	(.L_17186 - .L_17185)
	.align		4
.L_17185:
        /*00dc*/ 	.word	index@(.nv.constant0._Z20SoftmaxBlockSMemImplI24ElementwiseScaleMaskLoadIffbE11DirectStoreIffEfLi1ELi512EL9Algorithm0EEvT_T0_ll)
        /*00e0*/ 	.short	0x0380
        /*00e2*/ 	.short	0x0040


	//----- nvinfo : EIATTR_SW_WAR
	.align		4
.L_17186:
        /*00e4*/ 	.byte	0x04, 0x36
        /*00e6*/ 	.short	(.L_17188 - .L_17187)
.L_17187:
        /*00e8*/ 	.word	0x00000008
.L_17188:


//--------------------- .nv.info._Z20SoftmaxBlockSMemImplI24ElementwiseScaleMaskLoadIffbE11DirectStoreIffEfLi1ELi1024EL9Algorithm0EEvT_T0_ll --------------------------
	.section	.nv.info._Z20SoftmaxBlockSMemImplI24ElementwiseScaleMaskLoadIffbE11DirectStoreIffEfLi1ELi1024EL9Algorithm0EEvT_T0_ll,"",@"SHT_CUDA_INFO"
	.sectionflags	@""
	.align	4


	//----- nvinfo : EIATTR_CUDA_API_VERSION
	.align		4
        /*0000*/ 	.byte	0x04, 0x37
        /*0002*/ 	.short	(.L_17190 - .L_17189)
.L_17189:
        /*0004*/ 	.word	0x00000082


	//----- nvinfo : EIATTR_KPARAM_INFO
	.align		4
.L_17190:
        /*0008*/ 	.byte	0x04, 0x17
        /*000a*/ 	.short	(.L_17192 - .L_17191)
.L_17191:
        /*000c*/ 	.word	0x00000000
        /*0010*/ 	.short	0x0003
        /*0012*/ 	.short	0x0038
        /*0014*/ 	.byte	0x00, 0xf0, 0x21, 0x00


	//----- nvinfo : EIATTR_KPARAM_INFO
	.align		4
.L_17192:
        /*0018*/ 	.byte	0x04, 0x17
        /*001a*/ 	.short	(.L_17194 - .L_17193)
.L_17193:
        /*001c*/ 	.word	0x00000000
        /*0020*/ 	.short	0x0002
        /*0022*/ 	.short	0x0030
        /*0024*/ 	.byte	0x00, 0xf0, 0x21, 0x00


	//----- nvinfo : EIATTR_KPARAM_INFO
	.align		4
.L_17194:
        /*0028*/ 	.byte	0x04, 0x17
        /*002a*/ 	.short	(.L_17196 - .L_17195)
.L_17195:
        /*002c*/ 	.word	0x00000000
        /*0030*/ 	.short	0x0001
        /*0032*/ 	.short	0x0020
        /*0034*/ 	.byte	0x00, 0xf0, 0x41, 0x00


	//----- nvinfo : EIATTR_KPARAM_INFO
	.align		4
.L_17196:
        /*0038*/ 	.byte	0x04, 0x17
        /*003a*/ 	.short	(.L_17198 - .L_17197)
.L_17197:
        /*003c*/ 	.word	0x00000000
        /*0040*/ 	.short	0x0000
        /*0042*/ 	.short	0x0000
        /*0044*/ 	.byte	0x00, 0xf0, 0x81, 0x00


	//----- nvinfo : EIATTR_SPARSE_MMA_MASK
	.align		4
.L_17198:
        /*0048*/ 	.byte	0x03, 0x50
        /*004a*/ 	.short	0x0000


	//----- nvinfo : EIATTR_MAXREG_COUNT
	.align		4
        /*004c*/ 	.byte	0x03, 0x1b
        /*004e*/ 	.short	0x00ff


	//----- nvinfo : EIATTR_NUM_BARRIERS
	.align		4
        /*0050*/ 	.byte	0x02, 0x4c
        /*0052*/ 	.byte	0x01
	.zero		1


	//----- nvinfo : EIATTR_MERCURY_ISA_VERSION
	.align		4
        /*0054*/ 	.byte	0x03, 0x5f
        /*0056*/ 	.short	0x0101


	//----- nvinfo : EIATTR_UNUSED_LOAD_BYTE_OFFSET
	.align		4
        /*0058*/ 	.byte	0x04, 0x44
        /*005a*/ 	.short	(.L_17200 - .L_17199)


	//   ....[0]....
.L_17199:
        /*005c*/ 	.word	0x00000ab0
        /*0060*/ 	.word	0x0000fff0


	//----- nvinfo : EIATTR_COOP_GROUP_MASK_REGIDS
	.align		4
.L_17200:
        /*0064*/ 	.byte	0x04, 0x29
        /*0066*/ 	.short	(.L_17202 - .L_17201)


	//   ....[0]....
.L_17201:
        /*0068*/ 	.word	0xffffffff


	//   ....[1]....
        /*006c*/ 	.word	0xffffffff


	//   ....[2]....
        /*0070*/ 	.word	0xffffffff


	//   ....[3]....
        /*0074*/ 	.word	0xffffffff


	//   ....[4]....
        /*0078*/ 	.word	0xffffffff


	//   ....[5]....
        /*007c*/ 	.word	0xffffffff


	//   ....[6]....
        /*0080*/ 	.word	0xffffffff


	//   ....[7]....
        /*0084*/ 	.word	0xffffffff


	//   ....[8]....
        /*0088*/ 	.word	0xffffffff


	//   ....[9]....
        /*008c*/ 	.word	0xffffffff


	//----- nvinfo : EIATTR_COOP_GROUP_INSTR_OFFSETS
	.align		4
.L_17202:
        /*0090*/ 	.byte	0x04, 0x28
        /*0092*/ 	.short	(.L_17204 - .L_17203)


	//   ....[0]....
.L_17203:
        /*0094*/ 	.word	0x000008d0


	//   ....[1]....
        /*0098*/ 	.word	0x00000930


	//   ....[2]....
        /*009c*/ 	.word	0x00000960


	//   ....[3]....
        /*00a0*/ 	.word	0x000009a0


	//   ....[4]....
        /*00a4*/ 	.word	0x000009d0


	//   ....[5]....
        /*00a8*/ 	.word	0x00001470


	//   ....[6]....
        /*00ac*/ 	.word	0x000014d0


	//   ....[7]....
        /*00b0*/ 	.word	0x00001500


	//   ....[8]....
        /*00b4*/ 	.word	0x00001530


	//   ....[9]....
        /*00b8*/ 	.word	0x00001550


	//----- nvinfo : EIATTR_VRC_CTA_INIT_COUNT
	.align		4
.L_17204:
        /*00bc*/ 	.byte	0x02, 0x4a
	.zero		1
	.zero		1


	//----- nvinfo : EIATTR_EXIT_INSTR_OFFSETS
	.align		4
        /*00c0*/ 	.byte	0x04, 0x1c
        /*00c2*/ 	.short	(.L_17206 - .L_17205)


	//   ....[0]....
.L_17205:
        /*00c4*/ 	.word	0x00000050


	//   ....[1]....
        /*00c8*/ 	.word	0x00002260


	//----- nvinfo : EIATTR_CRS_STACK_SIZE
	.align		4
.L_17206:
        /*00cc*/ 	.byte	0x04, 0x1e
        /*00ce*/ 	.short	(.L_17208 - .L_17207)
.L_17207:
        /*00d0*/ 	.word	0x00000000


	//----- nvinfo : EIATTR_CBANK_PARAM_SIZE
	.align		4
.L_17208:
        /*00d4*/ 	.byte	0x03, 0x19
        /*00d6*/ 	.short	0x0040


	//----- nvinfo : EIATTR_PARAM_CBANK
	.align		4
        /*00d8*/ 	.byte	0x04, 0x0a
        /*00da*/ 	.short	(.L_17210 - .L_17209)
	.align		4
.L_17209:
        /*00dc*/ 	.word	index@(.nv.constant0._Z20SoftmaxBlockSMemImplI24ElementwiseScaleMaskLoadIffbE11DirectStoreIffEfLi1ELi1024EL9Algorithm0EEvT_T0_ll)
        /*00e0*/ 	.short	0x0380
        /*00e2*/ 	.short	0x0040


	//----- nvinfo : EIATTR_SW_WAR
	.align		4
.L_17210:
        /*00e4*/ 	.byte	0x04, 0x36
        /*00e6*/ 	.short	(.L_17212 - .L_17211)
.L_17211:
        /*00e8*/ 	.word	0x00000008
.L_17212:


//--------------------- .nv.info._Z20SoftmaxBlockSMemImplI24ElementwiseScaleMaskLoadIffbE11DirectStoreIffEfLi1ELi128EL9Algorithm0EEvT_T0_ll --------------------------
	.section	.nv.info._Z20SoftmaxBlockSMemImplI24ElementwiseScaleMaskLoadIffbE11DirectStoreIffEfLi1ELi128EL9Algorithm0EEvT_T0_ll,"",@"SHT_CUDA_INFO"
	.sectionflags	@""
	.align	4


	//----- nvinfo : EIATTR_CUDA_API_VERSION
	.align		4
        /*0000*/ 	.byte	0x04, 0x37
        /*0002*/ 	.short	(.L_17214 - .L_17213)
.L_17213:
        /*0004*/ 	.word	0x00000082


	//----- nvinfo : EIATTR_KPARAM_INFO
	.align		4
.L_17214:
        /*0008*/ 	.byte	0x04, 0x17
        /*000a*/ 	.short	(.L_17216 - .L_17215)
.L_17215:
        /*000c*/ 	.word	0x00000000
        /*0010*/ 	.short	0x0003
        /*0012*/ 	.short	0x0038
        /*0014*/ 	.byte	0x00, 0xf0, 0x21, 0x00


	//----- nvinfo : EIATTR_KPARAM_INFO
	.align		4
.L_17216:
        /*0018*/ 	.byte	0x04, 0x17
        /*001a*/ 	.short	(.L_17218 - .L_17217)
.L_17217:
        /*001c*/ 	.word	0x00000000
        /*0020*/ 	.short	0x0002
        /*0022*/ 	.short	0x0030
        /*0024*/ 	.byte	0x00, 0xf0, 0x21, 0x00


	//----- nvinfo : EIATTR_KPARAM_INFO
	.align		4
.L_17218:
        /*0028*/ 	.byte	0x04, 0x17
        /*002a*/ 	.short	(.L_17220 - .L_17219)
.L_17219:
        /*002c*/ 	.word	0x00000000
        /*0030*/ 	.short	0x0001
        /*0032*/ 	.short	0x0020
        /*0034*/ 	.byte	0x00, 0xf0, 0x41, 0x00


	//----- nvinfo : EIATTR_KPARAM_INFO
	.align		4
.L_17220:
        /*0038*/ 	.byte	0x04, 0x17
        /*003a*/ 	.short	(.L_17222 - .L_17221)
.L_17221:
        /*003c*/ 	.word	0x00000000
        /*0040*/ 	.short	0x0000
        /*0042*/ 	.short	0x0000
        /*0044*/ 	.byte	0x00, 0xf0, 0x81, 0x00


	//----- nvinfo : EIATTR_SPARSE_MMA_MASK
	.align		4
.L_17222:
        /*0048*/ 	.byte	0x03, 0x50
        /*004a*/ 	.short	0x0000


	//----- nvinfo : EIATTR_MAXREG_COUNT
	.align		4
        /*004c*/ 	.byte	0x03, 0x1b
        /*004e*/ 	.short	0x00ff


	//----- nvinfo : EIATTR_NUM_BARRIERS
	.align		4
        /*0050*/ 	.byte	0x02, 0x4c
        /*0052*/ 	.byte	0x01
	.zero		1


	//----- nvinfo : EIATTR_MERCURY_ISA_VERSION
	.align		4
        /*0054*/ 	.byte	0x03, 0x5f
        /*0056*/ 	.short	0x0101


	//----- nvinfo : EIATTR_UNUSED_LOAD_BYTE_OFFSET
	.align		4
        /*0058*/ 	.byte	0x04, 0x44
        /*005a*/ 	.short	(.L_17224 - .L_17223)


	//   ....[0]....
.L_17223:
        /*005c*/ 	.word	0x00001400
        /*0060*/ 	.word	0x0000fff0


	//----- nvinfo : EIATTR_COOP_GROUP_MASK_REGIDS
	.align		4
.L_17224:
        /*0064*/ 	.byte	0x04, 0x29
        /*0066*/ 	.short	(.L_17226 - .L_17225)


	//   ....[0]....
.L_17225:
        /*0068*/ 	.word	0xffffffff


	//   ....[1]....
        /*006c*/ 	.word	0xffffffff


	//   ....[2]....
        /*0070*/ 	.word	0xffffffff


	//   ....[3]....
        /*0074*/ 	.word	0xffffffff


	//   ....[4]....
        /*0078*/ 	.word	0xffffffff


	//   ....[5]....
        /*007c*/ 	.word	0xffffffff


	//   ....[6]....
        /*0080*/ 	.word	0xffffffff


	//   ....[7]....
        /*0084*/ 	.word	0xffffffff


	//   ....[8]....
        /*0088*/ 	.word	0xffffffff


	//   ....[9]....
        /*008c*/ 	.word	0xffffffff


	//----- nvinfo : EIATTR_COOP_GROUP_INSTR_OFFSETS
	.align		4
.L_17226:
        /*0090*/ 	.byte	0x04, 0x28
        /*0092*/ 	.short	(.L_17228 - .L_17227)


	//   ....[0]....
.L_17227:
        /*0094*/ 	.word	0x000008d0


	//   ....[1]....
        /*0098*/ 	.word	0x00000940


	//   ....[2]....
        /*009c*/ 	.word	0x00000970


	//   ....[3]....
        /*00a0*/ 	.word	0x000009d0


	//   ....[4]....
        /*00a4*/ 	.word	0x00000a00


	//   ....[5]....
        /*00a8*/ 	.word	0x000012e0


	//   ....[6]....
        /*00ac*/ 	.word	0x00001350


	//   ....[7]....
        /*00b0*/ 	.word	0x00001380


	//   ....[8]....
        /*00b4*/ 	.word	0x000013a0


	//   ....[9]....
        /*00b8*/ 	.word	0x000013c0


	//----- nvinfo : EIATTR_VRC_CTA_INIT_COUNT
	.align		4
.L_17228:
        /*00bc*/ 	.byte	0x02, 0x4a
	.zero		1
	.zero		1


	//----- nvinfo : EIATTR_EXIT_INSTR_OFFSETS
	.align		4
        /*00c0*/ 	.byte	0x04, 0x1c
        /*00c2*/ 	.short	(.L_17230 - .L_17229)


	//   ....[0]....
.L_17229:
        /*00c4*/ 	.word	0x00000050


	//   ....[1]....
        /*00c8*/ 	.word	0x00001e70


	//----- nvinfo : EIATTR_CRS_STACK_SIZE
	.align		4
.L_17230:
        /*00cc*/ 	.byte	0x04, 0x1e
        /*00ce*/ 	.short	(.L_17232 - .L_17231)
.L_17231:
        /*00d0*/ 	.word	0x00000000


	//----- nvinfo : EIATTR_CBANK_PARAM_SIZE
	.align		4
.L_17232:
        /*00d4*/ 	.byte	0x03, 0x19
        /*00d6*/ 	.short	0x0040


	//----- nvinfo : EIATTR_PARAM_CBANK
	.align		4
        /*00d8*/ 	.byte	0x04, 0x0a
        /*00da*/ 	.short	(.L_17234 - .L_17233)
	.align		4
.L_17233:
        /*00dc*/ 	.word	index@(.nv.constant0._Z20SoftmaxBlockSMemImplI24ElementwiseScaleMaskLoadIffbE11DirectStoreIffEfLi1ELi128EL9Algorithm0EEvT_T0_ll)
        /*00e0*/ 	.short	0x0380
        /*00e2*/ 	.short	0x0040


	//----- nvinfo : EIATTR_SW_WAR
	.align		4
.L_17234:
        /*00e4*/ 	.byte	0x04, 0x36
        /*00e6*/ 	.short	(.L_17236 - .L_17235)
.L_17235:
        /*00e8*/ 	.word	0x00000008
.L_17236:


//--------------------- .nv.info._Z20SoftmaxBlockSMemImplI24ElementwiseScaleMaskLoadIffbE11DirectStoreIffEfLi2ELi256EL9Algorithm0EEvT_T0_ll --------------------------
	.section	.nv.info._Z20SoftmaxBlockSMemImplI24ElementwiseScaleMaskLoadIffbE11DirectStoreIffEfLi2ELi256EL9Algorithm0EEvT_T0_ll,"",@"SHT_CUDA_INFO"
	.sectionflags	@""
	.align	4


	//----- nvinfo : EIATTR_CUDA_API_VERSION
	.align		4
        /*0000*/ 	.byte	0x04, 0x37
        /*0002*/ 	.short	(.L_17238 - .L_17237)
.L_17237:
        /*0004*/ 	.word	0x00000082


	//----- nvinfo : EIATTR_KPARAM_INFO
	.align		4
.L_17238:
        /*0008*/ 	.byte	0x04, 0x17
        /*000a*/ 	.short	(.L_17240 - .L_17239)
.L_17239:
        /*000c*/ 	.word	0x00000000
        /*0010*/ 	.short	0x0003
        /*0012*/ 	.short	0x0038
        /*0014*/ 	.byte	0x00, 0xf0, 0x21, 0x00


	//----- nvinfo : EIATTR_KPARAM_INFO
	.align		4
.L_17240:
        /*0018*/ 	.byte	0x04, 0x17
        /*001a*/ 	.short	(.L_17242 - .L_17241)
.L_17241:
        /*001c*/ 	.word	0x00000000
        /*0020*/ 	.short	0x0002
        /*0022*/ 	.short	0x0030
        /*0024*/ 	.byte	0x00, 0xf0, 0x21, 0x00


	//----- nvinfo : EIATTR_KPARAM_INFO
	.align		4
.L_17242:
        /*0028*/ 	.byte	0x04, 0x17
        /*002a*/ 	.short	(.L_17244 - .L_17243)
.L_17243:
        /*002c*/ 	.word	0x00000000
        /*0030*/ 	.short	0x0001
        /*0032*/ 	.short	0x0020
        /*0034*/ 	.byte	0x00, 0xf0, 0x41, 0x00


	//----- nvinfo : EIATTR_KPARAM_INFO
	.align		4
.L_17244:
        /*0038*/ 	.byte	0x04, 0x17
        /*003a*/ 	.short	(.L_17246 - .L_17245)
.L_17245:
        /*003c*/ 	.word	0x00000000
        /*0040*/ 	.short	0x0000
        /*0042*/ 	.short	0x0000
        /*0044*/ 	.byte	0x00, 0xf0, 0x81, 0x00


	//----- nvinfo : EIATTR_SPARSE_MMA_MASK
	.align		4
.L_17246:
        /*0048*/ 	.byte	0x03, 0x50
        /*004a*/ 	.short	0x0000


	//----- nvinfo : EIATTR_MAXREG_COUNT
	.align		4
        /*004c*/ 	.byte	0x03, 0x1b
        /*004e*/ 	.short	0x00ff


	//----- nvinfo : EIATTR_NUM_BARRIERS
	.align		4
        /*0050*/ 	.byte	0x02, 0x4c
        /*0052*/ 	.byte	0x01
	.zero		1


	//----- nvinfo : EIATTR_EXTERNS
	.align		4
        /*0054*/ 	.byte	0x04, 0x0f
        /*0056*/ 	.short	(.L_17248 - .L_17247)


	//   ....[0]....
	.align		4
.L_17247:
        /*0058*/ 	.word	index@(__assertfail)


	//----- nvinfo : EIATTR_MERCURY_ISA_VERSION
	.align		4
.L_17248:
        /*005c*/ 	.byte	0x03, 0x5f
        /*005e*/ 	.short	0x0101


	//----- nvinfo : EIATTR_COOP_GROUP_MASK_REGIDS
	.align		4
        /*0060*/ 	.byte	0x04, 0x29
        /*0062*/ 	.short	(.L_17250 - .L_17249)


	//   ....[0]....
.L_17249:
        /*0064*/ 	.word	0xffffffff


	//   ....[1]....
        /*0068*/ 	.word	0xffffffff


	//   ....[2]....
        /*006c*/ 	.word	0xffffffff


	//   ....[3]....
        /*0070*/ 	.word	0xffffffff


	//   ....[4]....
        /*0074*/ 	.word	0xffffffff


	//   ....[5]....
        /*0078*/ 	.word	0xffffffff


	//   ....[6]....
        /*007c*/ 	.word	0xffffffff


	//   ....[7]....
        /*0080*/ 	.word	0xffffffff


	//   ....[8]....
        /*0084*/ 	.word	0xffffffff


	//   ....[9]....
        /*0088*/ 	.word	0xffffffff


	//   ....[10]....
        /*008c*/ 	.word	0x0500000f


	//   ....[11]....
        /*0090*/ 	.word	0x0500000f


	//   ....[12]....
        /*0094*/ 	.word	0x0500000f


	//   ....[13]....
        /*0098*/ 	.word	0x0500000f


	//   ....[14]....
        /*009c*/ 	.word	0x0500000f


	//----- nvinfo : EIATTR_COOP_GROUP_INSTR_OFFSETS
	.align		4
.L_17250:
        /*00a0*/ 	.byte	0x04, 0x28
        /*00a2*/ 	.short	(.L_17252 - .L_17251)


	//   ....[0]....
.L_17251:
        /*00a4*/ 	.word	0x00001400


	//   ....[1]....
        /*00a8*/ 	.word	0x00001420


	//   ....[2]....
        /*00ac*/ 	.word	0x00001440


	//   ....[3]....
        /*00b0*/ 	.word	0x00001460


	//   ....[4]....
        /*00b4*/ 	.word	0x00001490


	//   ....[5]....
        /*00b8*/ 	.word	0x00001eb0


	//   ....[6]....
        /*00bc*/ 	.word	0x00001f00


	//   ....[7]....
        /*00c0*/ 	.word	0x00001f20


	//   ....[8]....
        /*00c4*/ 	.word	0x00001f40


	//   ....[9]....
        /*00c8*/ 	.word	0x00001f60


	//   ....[10]....
        /*00cc*/ 	.word	0x00003690


	//   ....[11]....
        /*00d0*/ 	.word	0x000036f0


	//   ....[12]....
        /*00d4*/ 	.word	0x00003750


	//   ....[13]....
        /*00d8*/ 	.word	0x000037b0


	//   ....[14]....
        /*00dc*/ 	.word	0x00003820


	//----- nvinfo : EIATTR_VRC_CTA_INIT_COUNT
	.align		4
.L_17252:
        /*00e0*/ 	.byte	0x02, 0x4a
	.zero		1
	.zero		1


	//----- nvinfo : EIATTR_SYSCALL_OFFSETS
	.align		4
        /*00e4*/ 	.byte	0x04, 0x46
        /*00e6*/ 	.short	(.L_17254 - .L_17253)


	//   ....[0]....
.L_17253:
        /*00e8*/ 	.word	0x00000150


	//----- nvinfo : EIATTR_EXIT_INSTR_OFFSETS
	.align		4
.L_17254:
        /*00ec*/ 	.byte	0x04, 0x1c
        /*00ee*/ 	.short	(.L_17256 - .L_17255)


	//   ....[0]....
.L_17255:
        /*00f0*/ 	.word	0x000001a0


	//   ....[1]....
        /*00f4*/ 	.word	0x00003630


	//----- nvinfo : EIATTR_CRS_STACK_SIZE
	.align		4
.L_17256:
        /*00f8*/ 	.byte	0x04, 0x1e
        /*00fa*/ 	.short	(.L_17258 - .L_17257)
.L_17257:
        /*00fc*/ 	.word	0x00000000


	//----- nvinfo : EIATTR_CBANK_PARAM_SIZE
	.align		4
.L_17258:
        /*0100*/ 	.byte	0x03, 0x19
        /*0102*/ 	.short	0x0040


	//----- nvinfo : EIATTR_PARAM_CBANK
	.align		4
        /*0104*/ 	.byte	0x04, 0x0a
        /*0106*/ 	.short	(.L_17260 - .L_17259)
	.align		4
.L_17259:
        /*0108*/ 	.word	index@(.nv.constant0._Z20SoftmaxBlockSMemImplI24ElementwiseScaleMaskLoadIffbE11DirectStoreIffEfLi2ELi256EL9Algorithm0EEvT_T0_ll)
        /*010c*/ 	.short	0x0380
        /*010e*/ 	.short	0x0040


	//----- nvinfo : EIATTR_SW_WAR
	.align		4
.L_17260:
        /*0110*/ 	.byte	0x04, 0x36
        /*0112*/ 	.short	(.L_17262 - .L_17261)
.L_17261:
        /*0114*/ 	.word	0x00000008
.L_17262:


//--------------------- .nv.info._Z20SoftmaxBlockSMemImplI24ElementwiseScaleMaskLoadIffbE11DirectStoreIffEfLi2ELi512EL9Algorithm0EEvT_T0_ll --------------------------
	.section	.nv.info._Z20SoftmaxBlockSMemImplI24ElementwiseScaleMaskLoadIffbE11DirectStoreIffEfLi2ELi512EL9Algorithm0EEvT_T0_ll,"",@"SHT_CUDA_INFO"
	.sectionflags	@""
	.align	4


	//----- nvinfo : EIATTR_CUDA_API_VERSION
	.align		4
        /*0000*/ 	.byte	0x04, 0x37
        /*0002*/ 	.short	(.L_17264 - .L_17263)
.L_17263:
        /*0004*/ 	.word	0x00000082


	//----- nvinfo : EIATTR_KPARAM_INFO
	.align		4
.L_17264:
        /*0008*/ 	.byte	0x04, 0x17
        /*000a*/ 	.short	(.L_17266 - .L_17265)
.L_17265:
        /*000c*/ 	.word	0x00000000
        /*0010*/ 	.short	0x0003
        /*0012*/ 	.short	0x0038
        /*0014*/ 	.byte	0x00, 0xf0, 0x21, 0x00


	//----- nvinfo : EIATTR_KPARAM_INFO
	.align		4
.L_17266:
        /*0018*/ 	.byte	0x04, 0x17
        /*001a*/ 	.short	(.L_17268 - .L_17267)
.L_17267:
        /*001c*/ 	.word	0x00000000
        /*0020*/ 	.short	0x0002
        /*0022*/ 	.short	0x0030
        /*0024*/ 	.byte	0x00, 0xf0, 0x21, 0x00


	//----- nvinfo : EIATTR_KPARAM_INFO
	.align		4
.L_17268:
        /*0028*/ 	.byte	0x04, 0x17
        /*002a*/ 	.short	(.L_17270 - .L_17269)
.L_17269:
        /*002c*/ 	.word	0x00000000
        /*0030*/ 	.short	0x0001
        /*0032*/ 	.short	0x0020
        /*0034*/ 	.byte	0x00, 0xf0, 0x41, 0x00


	//----- nvinfo : EIATTR_KPARAM_INFO
	.align		4
.L_17270:
        /*0038*/ 	.byte	0x04, 0x17
        /*003a*/ 	.short	(.L_17272 - .L_17271)
.L_17271:
        /*003c*/ 	.word	0x00000000
        /*0040*/ 	.short	0x0000
        /*0042*/ 	.short	0x0000
        /*0044*/ 	.byte	0x00, 0xf0, 0x81, 0x00


	//----- nvinfo : EIATTR_SPARSE_MMA_MASK
	.align		4
.L_17272:
        /*0048*/ 	.byte	0x03, 0x50
        /*004a*/ 	.short	0x0000


	//----- nvinfo : EIATTR_MAXREG_COUNT
	.align		4
        /*004c*/ 	.byte	0x03, 0x1b
        /*004e*/ 	.short	0x00ff


	//----- nvinfo : EIATTR_NUM_BARRIERS
	.align		4
        /*0050*/ 	.byte	0x02, 0x4c
        /*0052*/ 	.byte	0x01
	.zero		1


	//----- nvinfo : EIATTR_EXTERNS
	.align		4
        /*0054*/ 	.byte	0x04, 0x0f
        /*0056*/ 	.short	(.L_17274 - .L_17273)


	//   ....[0]....
	.align		4
.L_17273:
        /*0058*/ 	.word	index@(__assertfail)


	//----- nvinfo : EIATTR_MERCURY_ISA_VERSION
	.align		4
.L_17274:
        /*005c*/ 	.byte	0x03, 0x5f
        /*005e*/ 	.short	0x0101


	//----- nvinfo : EIATTR_UNUSED_LOAD_BYTE_OFFSET
	.align		4
        /*0060*/ 	.byte	0x04, 0x44
        /*0062*/ 	.short	(.L_17276 - .L_17275)


	//   ....[0]....
.L_17275:
        /*0064*/ 	.word	0x00001600
        /*0068*/ 	.word	0x0000fff0


	//----- nvinfo : EIATTR_COOP_GROUP_MASK_REGIDS
	.align		4
.L_17276:
        /*006c*/ 	.byte	0x04, 0x29
        /*006e*/ 	.short	(.L_17278 - .L_17277)


	//   ....[0]....
.L_17277:
        /*0070*/ 	.word	0xffffffff


	//   ....[1]....
        /*0074*/ 	.word	0xffffffff


	//   ....[2]....
        /*0078*/ 	.word	0xffffffff


	//   ....[3]....
        /*007c*/ 	.word	0xffffffff


	//   ....[4]....
        /*0080*/ 	.word	0xffffffff


	//   ....[5]....
        /*0084*/ 	.word	0xffffffff


	//   ....[6]....
        /*0088*/ 	.word	0xffffffff


	//   ....[7]....
        /*008c*/ 	.word	0xffffffff


	//   ....[8]....
        /*0090*/ 	.word	0xffffffff


	//   ....[9]....
        /*0094*/ 	.word	0xffffffff


	//   ....[10]....
        /*0098*/ 	.word	0x0500000f


	//   ....[11]....
        /*009c*/ 	.word	0x0500000f


	//   ....[12]....
        /*00a0*/ 	.word	0x0500000f


	//   ....[13]....
        /*00a4*/ 	.word	0x0500000f


	//   ....[14]....
        /*00a8*/ 	.word	0x0500000f


	//----- nvinfo : EIATTR_COOP_GROUP_INSTR_OFFSETS
	.align		4
.L_17278:
        /*00ac*/ 	.byte	0x04, 0x28
        /*00ae*/ 	.short	(.L_17280 - .L_17279)


	//   ....[0]....
.L_17279:
        /*00b0*/ 	.word	0x00001410


	//   ....[1]....
        /*00b4*/ 	.word	0x00001430


	//   ....[2]....
        /*00b8*/ 	.word	0x00001450


	//   ....[3]....
        /*00bc*/ 	.word	0x00001470


	//   ....[4]....
        /*00c0*/ 	.word	0x000014a0


	//   ....[5]....
        /*00c4*/ 	.word	0x00001f20


	//   ....[6]....
        /*00c8*/ 	.word	0x00001f70


	//   ....[7]....
        /*00cc*/ 	.word	0x00001f90


	//   ....[8]....
        /*00d0*/ 	.word	0x00001fb0


	//   ....[9]....
        /*00d4*/ 	.word	0x00001fd0


	//   ....[10]....
        /*00d8*/ 	.word	0x000036f0


	//   ....[11]....
        /*00dc*/ 	.word	0x00003750


	//   ....[12]....
        /*00e0*/ 	.word	0x000037b0


	//   ....[13]....
        /*00e4*/ 	.word	0x00003810


	//   ....[14]....
        /*00e8*/ 	.word	0x00003880


	//----- nvinfo : EIATTR_VRC_CTA_INIT_COUNT
	.align		4
.L_17280:
        /*00ec*/ 	.byte	0x02, 0x4a
	.zero		1
	.zero		1


	//----- nvinfo : EIATTR_SYSCALL_OFFSETS
	.align		4
        /*00f0*/ 	.byte	0x04, 0x46
        /*00f2*/ 	.short	(.L_17282 - .L_17281)


	//   ....[0]....
.L_17281:
        /*00f4*/ 	.word	0x00000150


	//----- nvinfo : EIATTR_EXIT_INSTR_OFFSETS
	.align		4
.L_17282:
        /*00f8*/ 	.byte	0x04, 0x1c
        /*00fa*/ 	.short	(.L_17284 - .L_17283)


	//   ....[0]....
.L_17283:
        /*00fc*/ 	.word	0x000001a0


	//   ....[1]....
        /*0100*/ 	.word	0x00003690


	//----- nvinfo : EIATTR_CRS_STACK_SIZE
	.align		4
.L_17284:
        /*0104*/ 	.byte	0x04, 0x1e
        /*0106*/ 	.short	(.L_17286 - .L_17285)
.L_17285:
        /*0108*/ 	.word	0x00000000


	//----- nvinfo : EIATTR_CBANK_PARAM_SIZE
	.align		4
.L_17286:
        /*010c*/ 	.byte	0x03, 0x19
        /*010e*/ 	.short	0x0040


	//----- nvinfo : EIATTR_PARAM_CBANK
	.align		4
        /*0110*/ 	.byte	0x04, 0x0a
        /*0112*/ 	.short	(.L_17288 - .L_17287)
	.align		4
.L_17287:
        /*0114*/ 	.word	index@(.nv.constant0._Z20SoftmaxBlockSMemImplI24ElementwiseScaleMaskLoadIffbE11DirectStoreIffEfLi2ELi512EL9Algorithm0EEvT_T0_ll)
        /*0118*/ 	.short	0x0380
        /*011a*/ 	.short	0x0040


	//----- nvinfo : EIATTR_SW_WAR
	.align		4
.L_17288:
        /*011c*/ 	.byte	0x04, 0x36
        /*011e*/ 	.short	(.L_17290 - .L_17289)
.L_17289:
        /*0120*/ 	.word	0x00000008
.L_17290:


//--------------------- .nv.info._Z20SoftmaxBlockSMemImplI24ElementwiseScaleMaskLoadIffbE11DirectStoreIffEfLi2ELi1024EL9Algorithm0EEvT_T0_ll --------------------------
	.section	.nv.info._Z20SoftmaxBlockSMemImplI24ElementwiseScaleMaskLoadIffbE11DirectStoreIffEfLi2ELi1024EL9Algorithm0EEvT_T0_ll,"",@"SHT_CUDA_INFO"
	.sectionflags	@""
	.align	4


	//----- nvinfo : EIATTR_CUDA_API_VERSION
	.align		4
        /*0000*/ 	.byte	0x04, 0x37
        /*0002*/ 	.short	(.L_17292 - .L_17291)
.L_17291:
        /*0004*/ 	.word	0x00000082


	//----- nvinfo : EIATTR_KPARAM_INFO
	.align		4
.L_17292:
        /*0008*/ 	.byte	0x04, 0x17
        /*000a*/ 	.short	(.L_17294 - .L_17293)
.L_17293:
        /*000c*/ 	.word	0x00000000
        /*0010*/ 	.short	0x0003
        /*0012*/ 	.short	0x0038
        /*0014*/ 	.byte	0x00, 0xf0, 0x21, 0x00


	//----- nvinfo : EIATTR_KPARAM_INFO
	.align		4
.L_17294:
        /*0018*/ 	.byte	0x04, 0x17
        /*001a*/ 	.short	(.L_17296 - .L_17295)
.L_17295:
        /*001c*/ 	.word	0x00000000
        /*0020*/ 	.short	0x0002
        /*0022*/ 	.short	0x0030
        /*0024*/ 	.byte	0x00, 0xf0, 0x21, 0x00


	//----- nvinfo : EIATTR_KPARAM_INFO
	.align		4
.L_17296:
        /*0028*/ 	.byte	0x04, 0x17
        /*002a*/ 	.short	(.L_17298 - .L_17297)
.L_17297:
        /*002c*/ 	.word	0x00000000
        /*0030*/ 	.short	0x0001
        /*0032*/ 	.short	0x0020
        /*0034*/ 	.byte	0x00, 0xf0, 0x41, 0x00


	//----- nvinfo : EIATTR_KPARAM_INFO
	.align		4
.L_17298:
        /*0038*/ 	.byte	0x04, 0x17
        /*003a*/ 	.short	(.L_17300 - .L_17299)
.L_17299:
        /*003c*/ 	.word	0x00000000
        /*0040*/ 	.short	0x0000
        /*0042*/ 	.short	0x0000
        /*0044*/ 	.byte	0x00, 0xf0, 0x81, 0x00


	//----- nvinfo : EIATTR_SPARSE_MMA_MASK
	.align		4
.L_17300:
        /*0048*/ 	.byte	0x03, 0x50
        /*004a*/ 	.short	0x0000


	//----- nvinfo : EIATTR_MAXREG_COUNT
	.align		4
        /*004c*/ 	.byte	0x03, 0x1b
        /*004e*/ 	.short	0x00ff


	//----- nvinfo : EIATTR_NUM_BARRIERS
	.align		4
        /*0050*/ 	.byte	0x02, 0x4c
        /*0052*/ 	.byte	0x01
	.zero		1


	//----- nvinfo : EIATTR_EXTERNS
	.align		4
        /*0054*/ 	.byte	0x04, 0x0f
        /*0056*/ 	.short	(.L_17302 - .L_17301)


	//   ....[0]....
	.align		4
.L_17301:
        /*0058*/ 	.word	index@(__assertfail)


	//----- nvinfo : EIATTR_MERCURY_ISA_VERSION
	.align		4
.L_17302:
        /*005c*/ 	.byte	0x03, 0x5f
        /*005e*/ 	.short	0x0101


	//----- nvinfo : EIATTR_UNUSED_LOAD_BYTE_OFFSET
	.align		4
        /*0060*/ 	.byte	0x04, 0x44
        /*0062*/ 	.short	(.L_17304 - .L_17303)


	//   ....[0]....
.L_17303:
        /*0064*/ 	.word	0x00001600
        /*0068*/ 	.word	0x0000fff0


	//----- nvinfo : EIATTR_COOP_GROUP_MASK_REGIDS
	.align		4
.L_17304:
        /*006c*/ 	.byte	0x04, 0x29
        /*006e*/ 	.short	(.L_17306 - .L_17305)


	//   ....[0]....
.L_17305:
        /*0070*/ 	.word	0xffffffff


	//   ....[1]....
        /*0074*/ 	.word	0xffffffff


	//   ....[2]....
        /*0078*/ 	.word	0xffffffff


	//   ....[3]....
        /*007c*/ 	.word	0xffffffff


	//   ....[4]....
        /*0080*/ 	.word	0xffffffff


	//   ....[5]....
        /*0084*/ 	.word	0xffffffff


	//   ....[6]....
        /*0088*/ 	.word	0xffffffff


	//   ....[7]....
        /*008c*/ 	.word	0xffffffff


	//   ....[8]....
        /*0090*/ 	.word	0xffffffff


	//   ....[9]....
        /*0094*/ 	.word	0xffffffff


	//   ....[10]....
        /*0098*/ 	.word	0x0500000f


	//   ....[11]....
        /*009c*/ 	.word	0x0500000f


	//   ....[12]....
        /*00a0*/ 	.word	0x0500000f


	//   ....[13]....
        /*00a4*/ 	.word	0x0500000f


	//   ....[14]....
        /*00a8*/ 	.word	0x0500000f


	//----- nvinfo : EIATTR_COOP_GROUP_INSTR_OFFSETS
	.align		4
.L_17306:
        /*00ac*/ 	.byte	0x04, 0x28
        /*00ae*/ 	.short	(.L_17308 - .L_17307)


	//   ....[0]....
.L_17307:
        /*00b0*/ 	.word	0x00001410


	//   ....[1]....
        /*00b4*/ 	.word	0x00001430


	//   ....[2]....
        /*00b8*/ 	.word	0x00001450


	//   ....[3]....
        /*00bc*/ 	.word	0x00001470


	//   ....[4]....
        /*00c0*/ 	.word	0x000014a0


	//   ....[5]....
        /*00c4*/ 	.word	0x00001fe0


	//   ....[6]....
        /*00c8*/ 	.word	0x00002030


	//   ....[7]....
        /*00cc*/ 	.word	0x00002050


	//   ....[8]....
        /*00d0*/ 	.word	0x00002070


	//   ....[9]....
        /*00d4*/ 	.word	0x00002090


	//   ....[10]....
        /*00d8*/ 	.word	0x000038f0


	//   ....[11]....
        /*00dc*/ 	.word	0x00003950


	//   ....[12]....
        /*00e0*/ 	.word	0x000039b0


	//   ....[13]....
        /*00e4*/ 	.word	0x00003a10


	//   ....[14]....
        /*00e8*/ 	.word	0x00003a80


	//----- nvinfo : EIATTR_VRC_CTA_INIT_COUNT
	.align		4
.L_17308:
        /*00ec*/ 	.byte	0x02, 0x4a
	.zero		1
	.zero		1


	//----- nvinfo : EIATTR_SYSCALL_OFFSETS
	.align		4
        /*00f0*/ 	.byte	0x04, 0x46
        /*00f2*/ 	.short	(.L_17310 - .L_17309)


	//   ....[0]....
.L_17309:
        /*00f4*/ 	.word	0x00000150


	//----- nvinfo : EIATTR_EXIT_INSTR_OFFSETS
	.align		4
.L_17310:
        /*00f8*/ 	.byte	0x04, 0x1c
        /*00fa*/ 	.short	(.L_17312 - .L_17311)


	//   ....[0]....
.L_17311:
        /*00fc*/ 	.word	0x000001a0


	//   ....[1]....
        /*0100*/ 	.word	0x00003890


	//----- nvinfo : EIATTR_CRS_STACK_SIZE
	.align		4
.L_17312:
        /*0104*/ 	.byte	0x04, 0x1e
        /*0106*/ 	.short	(.L_17314 - .L_17313)
.L_17313:
        /*0108*/ 	.word	0x00000000


	//----- nvinfo : EIATTR_CBANK_PARAM_SIZE
	.align		4
.L_17314:
        /*010c*/ 	.byte	0x03, 0x19
        /*010e*/ 	.short	0x0040


	//----- nvinfo : EIATTR_PARAM_CBANK
	.align		4
        /*0110*/ 	.byte	0x04, 0x0a
        /*0112*/ 	.short	(.L_17316 - .L_17315)
	.align		4
.L_17315:
        /*0114*/ 	.word	index@(.nv.constant0._Z20SoftmaxBlockSMemImplI24ElementwiseScaleMaskLoadIffbE11DirectStoreIffEfLi2ELi1024EL9Algorithm0EEvT_T0_ll)
        /*0118*/ 	.short	0x0380
        /*011a*/ 	.short	0x0040


	//----- nvinfo : EIATTR_SW_WAR
	.align		4
.L_17316:
        /*011c*/ 	.byte	0x04, 0x36
        /*011e*/ 	.short	(.L_17318 - .L_17317)
.L_17317:
        /*0120*/ 	.word	0x00000008
.L_17318:


//--------------------- .nv.info._Z20SoftmaxBlockSMemImplI24ElementwiseScaleMaskLoadIffbE11DirectStoreIffEfLi2ELi128EL9Algorithm0EEvT_T0_ll --------------------------
	.section	.nv.info._Z20SoftmaxBlockSMemImplI24ElementwiseScaleMaskLoadIffbE11DirectStoreIffEfLi2ELi128EL9Algorithm0EEvT_T0_ll,"",@"SHT_CUDA_INFO"
	.sectionflags	@""
	.align	4


	//----- nvinfo : EIATTR_CUDA_API_VERSION
	.align		4
        /*0000*/ 	.byte	0x04, 0x37
        /*0002*/ 	.short	(.L_17320 - .L_17319)
.L_17319:
        /*0004*/ 	.word	0x00000082


	//----- nvinfo : EIATTR_KPARAM_INFO
	.align		4
.L_17320:
        /*0008*/ 	.byte	0x04, 0x17
        /*000a*/ 	.short	(.L_17322 - .L_17321)
.L_17321:
        /*000c*/ 	.word	0x00000000
        /*0010*/ 	.short	0x0003
        /*0012*/ 	.short	0x0038
        /*0014*/ 	.byte	0x00, 0xf0, 0x21, 0x00


	//----- nvinfo : EIATTR_KPARAM_INFO
	.align		4
.L_17322:
        /*0018*/ 	.byte	0x04, 0x17
        /*001a*/ 	.short	(.L_17324 - .L_17323)
.L_17323:
        /*001c*/ 	.word	0x00000000
        /*0020*/ 	.short	0x0002
        /*0022*/ 	.short	0x0030
        /*0024*/ 	.byte	0x00, 0xf0, 0x21, 0x00


	//----- nvinfo : EIATTR_KPARAM_INFO
	.align		4
.L_17324:
        /*0028*/ 	.byte	0x04, 0x17
        /*002a*/ 	.short	(.L_17326 - .L_17325)
.L_17325:
        /*002c*/ 	.word	0x00000000
        /*0030*/ 	.short	0x0001
        /*0032*/ 	.short	0x0020
        /*0034*/ 	.byte	0x00, 0xf0, 0x41, 0x00


	//----- nvinfo : EIATTR_KPARAM_INFO
	.align		4
.L_17326:
        /*0038*/ 	.byte	0x04, 0x17
        /*003a*/ 	.short	(.L_17328 - .L_17327)
.L_17327:
        /*003c*/ 	.word	0x00000000
        /*0040*/ 	.short	0x0000
        /*0042*/ 	.short	0x0000
        /*0044*/ 	.byte	0x00, 0xf0, 0x81, 0x00


	//----- nvinfo : EIATTR_SPARSE_MMA_MASK
	.align		4
.L_17328:
        /*0048*/ 	.byte	0x03, 0x50
        /*004a*/ 	.short	0x0000


	//----- nvinfo : EIATTR_MAXREG_COUNT
	.align		4
        /*004c*/ 	.byte	0x03, 0x1b
        /*004e*/ 	.short	0x00ff


	//----- nvinfo : EIATTR_NUM_BARRIERS
	.align		4
        /*0050*/ 	.byte	0x02, 0x4c
        /*0052*/ 	.byte	0x01
	.zero		1


	//----- nvinfo : EIATTR_EXTERNS
	.align		4
        /*0054*/ 	.byte	0x04, 0x0f
        /*0056*/ 	.short	(.L_17330 - .L_17329)


	//   ....[0]....
	.align		4
.L_17329:
        /*0058*/ 	.word	index@(__assertfail)


	//----- nvinfo : EIATTR_MERCURY_ISA_VERSION
	.align		4
.L_17330:
        /*005c*/ 	.byte	0x03, 0x5f
        /*005e*/ 	.short	0x0101


	//----- nvinfo : EIATTR_UNUSED_LOAD_BYTE_OFFSET
	.align		4
        /*0060*/ 	.byte	0x04, 0x44
        /*0062*/ 	.short	(.L_17332 - .L_17331)


	//   ....[0]....
.L_17331:
        /*0064*/ 	.word	0x00001f60
        /*0068*/ 	.word	0x0000fff0


	//----- nvinfo : EIATTR_COOP_GROUP_MASK_REGIDS
	.align		4
.L_17332:
        /*006c*/ 	.byte	0x04, 0x29
        /*006e*/ 	.short	(.L_17334 - .L_17333)


	//   ....[0]....
.L_17333:
        /*0070*/ 	.word	0xffffffff


	//   ....[1]....
        /*0074*/ 	.word	0xffffffff


	//   ....[2]....
        /*0078*/ 	.word	0xffffffff


	//   ....[3]....
        /*007c*/ 	.word	0xffffffff


	//   ....[4]....
        /*0080*/ 	.word	0xffffffff


	//   ....[5]....
        /*0084*/ 	.word	0xffffffff


	//   ....[6]....
        /*0088*/ 	.word	0xffffffff


	//   ....[7]....
        /*008c*/ 	.word	0xffffffff


	//   ....[8]....
        /*0090*/ 	.word	0xffffffff


	//   ....[9]....
        /*0094*/ 	.word	0xffffffff


	//   ....[10]....
        /*0098*/ 	.word	0x0500000f


	//   ....[11]....
        /*009c*/ 	.word	0x0500000f


	//   ....[12]....
        /*00a0*/ 	.word	0x0500000f


	//   ....[13]....
        /*00a4*/ 	.word	0x0500000f


	//   ....[14]....
        /*00a8*/ 	.word	0x0500000f


	//----- nvinfo : EIATTR_COOP_GROUP_INSTR_OFFSETS
	.align		4
.L_17334:
        /*00ac*/ 	.byte	0x04, 0x28
        /*00ae*/ 	.short	(.L_17336 - .L_17335)


	//   ....[0]....
.L_17335:
        /*00b0*/ 	.word	0x00001420


	//   ....[1]....
        /*00b4*/ 	.word	0x00001440


	//   ....[2]....
        /*00b8*/ 	.word	0x00001460


	//   ....[3]....
        /*00bc*/ 	.word	0x00001480


	//   ....[4]....
        /*00c0*/ 	.word	0x000014b0


	//   ....[5]....
        /*00c4*/ 	.word	0x00001e00


	//   ....[6]....
        /*00c8*/ 	.word	0x00001eb0


	//   ....[7]....
        /*00cc*/ 	.word	0x00001ed0


	//   ....[8]....
        /*00d0*/ 	.word	0x00001ef0


	//   ....[9]....
        /*00d4*/ 	.word	0x00001f10


	//   ....[10]....
        /*00d8*/ 	.word	0x00003590


	//   ....[11]....
        /*00dc*/ 	.word	0x000035f0


	//   ....[12]....
        /*00e0*/ 	.word	0x00003650


	//   ....[13]....
        /*00e4*/ 	.word	0x000036b0


	//   ....[14]....
        /*00e8*/ 	.word	0x00003720


	//----- nvinfo : EIATTR_VRC_CTA_INIT_COUNT
	.align		4
.L_17336:
        /*00ec*/ 	.byte	0x02, 0x4a
	.zero		1
	.zero		1


	//----- nvinfo : EIATTR_SYSCALL_OFFSETS
	.align		4
        /*00f0*/ 	.byte	0x04, 0x46
        /*00f2*/ 	.short	(.L_17338 - .L_17337)


	//   ....[0]....
.L_17337:
        /*00f4*/ 	.word	0x00000150


	//----- nvinfo : EIATTR_EXIT_INSTR_OFFSETS
	.align		4
.L_17338:
        /*00f8*/ 	.byte	0x04, 0x1c
        /*00fa*/ 	.short	(.L_17340 - .L_17339)


	//   ....[0]....
.L_17339:
        /*00fc*/ 	.word	0x000001a0


	//   ....[1]....
        /*0100*/ 	.word	0x00003530


	//----- nvinfo : EIATTR_CRS_STACK_SIZE
	.align		4
.L_17340:
        /*0104*/ 	.byte	0x04, 0x1e
        /*0106*/ 	.short	(.L_17342 - .L_17341)
.L_17341:
        /*0108*/ 	.word	0x00000000


	//----- nvinfo : EIATTR_CBANK_PARAM_SIZE
	.align		4
.L_17342:
        /*010c*/ 	.byte	0x03, 0x19
        /*010e*/ 	.short	0x0040


	//----- nvinfo : EIATTR_PARAM_CBANK
	.align		4
        /*0110*/ 	.byte	0x04, 0x0a
        /*0112*/ 	.short	(.L_17344 - .L_17343)
	.align		4
.L_17343:
        /*0114*/ 	.word	index@(.nv.constant0._Z20SoftmaxBlockSMemImplI24ElementwiseScaleMaskLoadIffbE11DirectStoreIffEfLi2ELi128EL9Algorithm0EEvT_T0_ll)
        /*0118*/ 	.short	0x0380
        /*011a*/ 	.short	0x0040


	//----- nvinfo : EIATTR_SW_WAR
	.align		4
.L_17344:
        /*011c*/ 	.byte	0x04, 0x36
        /*011e*/ 	.short	(.L_17346 - .L_17345)
.L_17345:
        /*0120*/ 	.word	0x00000008
.L_17346:


//--------------------- .nv.info._Z15SoftmaxWarpImplI24ElementwiseScaleMaskLoadIffbE11DirectStoreIffEfLi1ELi32ELi32ELi1ELb1EL9Algorithm0EEvT_T0_ll --------------------------
	.section	.nv.info._Z15SoftmaxWarpImplI24ElementwiseScaleMaskLoadIffbE11DirectStoreIffEfLi1ELi32ELi32ELi1ELb1EL9Algorithm0EEvT_T0_ll,"",@"SHT_CUDA_INFO"
	.sectionflags	@""
	.align	4


	//----- nvinfo : EIATTR_CUDA_API_VERSION
	.align		4
        /*0000*/ 	.byte	0x04, 0x37
        /*0002*/ 	.short	(.L_17348 - .L_17347)
.L_17347:
        /*0004*/ 	.word	0x00000082


	//----- nvinfo : EIATTR_KPARAM_INFO
	.align		4
.L_17348:
        /*0008*/ 	.byte	0x04, 0x17
        /*000a*/ 	.short	(.L_17350 - .L_17349)
.L_17349:
        /*000c*/ 	.word	0x00000000
        /*0010*/ 	.short	0x0003
        /*0012*/ 	.short	0x0038
        /*0014*/ 	.byte	0x00, 0xf0, 0x21, 0x00


	//----- nvinfo : EIATTR_KPARAM_INFO
	.align		4
.L_17350:
        /*0018*/ 	.byte	0x04, 0x17
        /*001a*/ 	.short	(.L_17352 - .L_17351)
.L_17351:
        /*001c*/ 	.word	0x00000000
        /*0020*/ 	.short	0x0002
        /*0022*/ 	.short	0x0030
        /*0024*/ 	.byte	0x00, 0xf0, 0x21, 0x00


	//----- nvinfo : EIATTR_KPARAM_INFO
	.align		4
.L_17352:
        /*0028*/ 	.byte	0x04, 0x17
        /*002a*/ 	.short	(.L_17354 - .L_17353)
.L_17353:
        /*002c*/ 	.word	0x00000000
        /*0030*/ 	.short	0x0001
        /*0032*/ 	.short	0x0020
        /*0034*/ 	.byte	0x00, 0xf0, 0x41, 0x00


	//----- nvinfo : EIATTR_KPARAM_INFO
	.align		4
.L_17354:
        /*0038*/ 	.byte	0x04, 0x17
        /*003a*/ 	.short	(.L_17356 - .L_17355)
.L_17355:
        /*003c*/ 	.word	0x00000000
        /*0040*/ 	.short	0x0000
        /*0042*/ 	.short	0x0000
        /*0044*/ 	.byte	0x00, 0xf0, 0x81, 0x00


	//----- nvinfo : EIATTR_SPARSE_MMA_MASK
	.align		4
.L_17356:
        /*0048*/ 	.byte	0x03, 0x50
        /*004a*/ 	.short	0x0000


	//----- nvinfo : EIATTR_MAXREG_COUNT
	.align		4
        /*004c*/ 	.byte	0x03, 0x1b
        /*004e*/ 	.short	0x00ff


	//----- nvinfo : EIATTR_EXTERNS
	.align		4
        /*0050*/ 	.byte	0x04, 0x0f
        /*0052*/ 	.short	(.L_17358 - .L_17357)


	//   ....[0]....
	.align		4
.L_17357:
        /*0054*/ 	.word	index@(__assertfail)


	//----- nvinfo : EIATTR_MERCURY_ISA_VERSION
	.align		4
.L_17358:
        /*0058*/ 	.byte	0x03, 0x5f
        /*005a*/ 	.short	0x0101


	//----- nvinfo : EIATTR_COOP_GROUP_MASK_REGIDS
	.align		4
        /*005c*/ 	.byte	0x04, 0x29
        /*005e*/ 	.short	(.L_17360 - .L_17359)


	//   ....[0]....
.L_17359:
        /*0060*/ 	.word	0xffffffff


	//   ....[1]....
        /*0064*/ 	.word	0xffffffff


	//   ....[2]....
        /*0068*/ 	.word	0xffffffff


	//   ....[3]....
        /*006c*/ 	.word	0xffffffff


	//   ....[4]....
        /*0070*/ 	.word	0xffffffff


	//   ....[5]....
        /*0074*/ 	.word	0xffffffff


	//   ....[6]....
        /*0078*/ 	.word	0xffffffff


	//   ....[7]....
        /*007c*/ 	.word	0xffffffff


	//   ....[8]....
        /*0080*/ 	.word	0xffffffff


	//   ....[9]....
        /*0084*/ 	.word	0xffffffff


	//   ....[10]....
        /*0088*/ 	.word	0x0500000f


	//   ....[11]....
        /*008c*/ 	.word	0x0500000f


	//   ....[12]....
        /*0090*/ 	.word	0x0500000f


	//   ....[13]....
        /*0094*/ 	.word	0x0500000f


	//   ....[14]....
        /*0098*/ 	.word	0x0500000f


	//   ....[15]....
        /*009c*/ 	.word	0x0500000f


	//   ....[16]....
        /*00a0*/ 	.word	0x0500000f


	//   ....[17]....
        /*00a4*/ 	.word	0x0500000f


	//   ....[18]....
        /*00a8*/ 	.word	0x0500000f


	//   ....[19]....
        /*00ac*/ 	.word	0x0500000f


	//----- nvinfo : EIATTR_COOP_GROUP_INSTR_OFFSETS
	.align		4
.L_17360:
        /*00b0*/ 	.byte	0x04, 0x28
        /*00b2*/ 	.short	(.L_17362 - .L_17361)


	//   ....[0]....
.L_17361:
        /*00b4*/ 	.word	0x000022a0


	//   ....[1]....
        /*00b8*/ 	.word	0x000022e0


	//   ....[2]....
        /*00bc*/ 	.word	0x00002300


	//   ....[3]....
        /*00c0*/ 	.word	0x00002320


	//   ....[4]....
        /*00c4*/ 	.word	0x00002340


	//   ....[5]....
        /*00c8*/ 	.word	0x00003760


	//   ....[6]....
        /*00cc*/ 	.word	0x00003780


	//   ....[7]....
        /*00d0*/ 	.word	0x000037a0


	//   ....[8]....
        /*00d4*/ 	.word	0x000037c0


	//   ....[9]....
        /*00d8*/ 	.word	0x000037e0


	//   ....[10]....
        /*00dc*/ 	.word	0x00006230


	//   ....[11]....
        /*00e0*/ 	.word	0x000062c0


	//   ....[12]....
        /*00e4*/ 	.word	0x00006320


	//   ....[13]....
        /*00e8*/ 	.word	0x00006380


	//   ....[14]....
        /*00ec*/ 	.word	0x000063e0


	//   ....[15]....
        /*00f0*/ 	.word	0x00007860


	//   ....[16]....
        /*00f4*/ 	.word	0x000078c0


	//   ....[17]....
        /*00f8*/ 	.word	0x00007920


	//   ....[18]....
        /*00fc*/ 	.word	0x00007980


	//   ....[19]....
        /*0100*/ 	.word	0x000079e0


	//----- nvinfo : EIATTR_VRC_CTA_INIT_COUNT
	.align		4
.L_17362:
        /*0104*/ 	.byte	0x02, 0x4a
	.zero		1
	.zero		1


	//----- nvinfo : EIATTR_SYSCALL_OFFSETS
	.align		4
        /*0108*/ 	.byte	0x04, 0x46
        /*010a*/ 	.short	(.L_17364 - .L_17363)


	//   ....[0]....
.L_17363:
        /*010c*/ 	.word	0x00000190


	//----- nvinfo : EIATTR_EXIT_INSTR_OFFSETS
	.align		4
.L_17364:
        /*0110*/ 	.byte	0x04, 0x1c
        /*0112*/ 	.short	(.L_17366 - .L_17365)


	//   ....[0]....
.L_17365:
        /*0114*/ 	.word	0x00000220


	//   ....[1]....
        /*0118*/ 	.word	0x000061d0


	//----- nvinfo : EIATTR_CRS_STACK_SIZE
	.align		4
.L_17366:
        /*011c*/ 	.byte	0x04, 0x1e
        /*011e*/ 	.short	(.L_17368 - .L_17367)
.L_17367:
        /*0120*/ 	.word	0x00000000


	//----- nvinfo : EIATTR_CBANK_PARAM_SIZE
	.align		4
.L_17368:
        /*0124*/ 	.byte	0x03, 0x19
        /*0126*/ 	.short	0x0040


	//----- nvinfo : EIATTR_PARAM_CBANK
	.align		4
        /*0128*/ 	.byte	0x04, 0x0a
        /*012a*/ 	.short	(.L_17370 - .L_17369)
	.align		4
.L_17369:
        /*012c*/ 	.word	index@(.nv.constant0._Z15SoftmaxWarpImplI24ElementwiseScaleMaskLoadIffbE11DirectStoreIffEfLi1ELi32ELi32ELi1ELb1EL9Algorithm0EEvT_T0_ll)
        /*0130*/ 	.short	0x0380
        /*0132*/ 	.short	0x0040


	//----- nvinfo : EIATTR_SW_WAR
	.align		4
.L_17370:
        /*0134*/ 	.byte	0x04, 0x36
        /*0136*/ 	.short	(.L_17372 - .L_17371)
.L_17371:
        /*0138*/ 	.word	0x00000008
.L_17372:


//--------------------- .nv.info._Z15SoftmaxWarpImplI24ElementwiseScaleMaskLoadIffbE11DirectStoreIffEfLi1ELi32ELi32ELi1ELb0EL9Algorithm0EEvT_T0_ll --------------------------
	.section	.nv.info._Z15SoftmaxWarpImplI24ElementwiseScaleMaskLoadIffbE11DirectStoreIffEfLi1ELi32ELi32ELi1ELb0EL9Algorithm0EEvT_T0_ll,"",@"SHT_CUDA_INFO"
	.sectionflags	@""
	.align	4


	//----- nvinfo : EIATTR_CUDA_API_VERSION
	.align		4
        /*0000*/ 	.byte	0x04, 0x37
        /*0002*/ 	.short	(.L_17374 - .L_17373)
.L_17373:
        /*0004*/ 	.word	0x00000082


	//----- nvinfo : EIATTR_KPARAM_INFO
	.align		4
.L_17374:
        /*0008*/ 	.byte	0x04, 0x17
        /*000a*/ 	.short	(.L_17376 - .L_17375)
.L_17375:
        /*000c*/ 	.word	0x00000000
        /*0010*/ 	.short	0x0003
        /*0012*/ 	.short	0x0038
        /*0014*/ 	.byte	0x00, 0xf0, 0x21, 0x00


	//----- nvinfo : EIATTR_KPARAM_INFO
	.align		4
.L_17376:
        /*0018*/ 	.byte	0x04, 0x17
        /*001a*/ 	.short	(.L_17378 - .L_17377)
.L_17377:
        /*001c*/ 	.word	0x00000000
        /*0020*/ 	.short	0x0002
        /*0022*/ 	.short	0x0030
        /*0024*/ 	.byte	0x00, 0xf0, 0x21, 0x00


	//----- nvinfo : EIATTR_KPARAM_INFO
	.align		4
.L_17378:
        /*0028*/ 	.byte	0x04, 0x17
        /*002a*/ 	.short	(.L_17380 - .L_17379)
.L_17379:
        /*002c*/ 	.word	0x00000000
        /*0030*/ 	.short	0x0001
        /*0032*/ 	.short	0x0020
        /*0034*/ 	.byte	0x00, 0xf0, 0x41, 0x00


	//----- nvinfo : EIATTR_KPARAM_INFO
	.align		4
.L_17380:
        /*0038*/ 	.byte	0x04, 0x17
        /*003a*/ 	.short	(.L_17382 - .L_17381)
.L_17381:
        /*003c*/ 	.word	0x00000000
        /*0040*/ 	.short	0x0000
        /*0042*/ 	.short	0x0000
        /*0044*/ 	.byte	0x00, 0xf0, 0x81, 0x00


	//----- nvinfo : EIATTR_SPARSE_MMA_MASK
	.align		4
.L_17382:
        /*0048*/ 	.byte	0x03, 0x50
        /*004a*/ 	.short	0x0000


	//----- nvinfo : EIATTR_MAXREG_COUNT
	.align		4
        /*004c*/ 	.byte	0x03, 0x1b
        /*004e*/ 	.short	0x00ff


	//----- nvinfo : EIATTR_EXTERNS
	.align		4
        /*0050*/ 	.byte	0x04, 0x0f
        /*0052*/ 	.short	(.L_17384 - .L_17383)


	//   ....[0]....
	.align		4
.L_17383:
        /*0054*/ 	.word	index@(__assertfail)


	//----- nvinfo : EIATTR_MERCURY_ISA_VERSION
	.align		4
.L_17384:
        /*0058*/ 	.byte	0x03, 0x5f
        /*005a*/ 	.short	0x0101


	//----- nvinfo : EIATTR_COOP_GROUP_MASK_REGIDS
	.align		4
        /*005c*/ 	.byte	0x04, 0x29
        /*005e*/ 	.short	(.L_17386 - .L_17385)


	//   ....[0]....
.L_17385:
        /*0060*/ 	.word	0xffffffff


	//   ....[1]....
        /*0064*/ 	.word	0xffffffff


	//   ....[2]....
        /*0068*/ 	.word	0xffffffff


	//   ....[3]....
        /*006c*/ 	.word	0xffffffff


	//   ....[4]....
        /*0070*/ 	.word	0xffffffff


	//   ....[5]....
        /*0074*/ 	.word	0xffffffff


	//   ....[6]....
        /*0078*/ 	.word	0xffffffff


	//   ....[7]....
        /*007c*/ 	.word	0xffffffff


	//   ....[8]....
        /*0080*/ 	.word	0xffffffff


	//   ....[9]....
        /*0084*/ 	.word	0xffffffff


	//   ....[10]....
        /*0088*/ 	.word	0x0500000f


	//   ....[11]....
        /*008c*/ 	.word	0x0500000f


	//   ....[12]....
        /*0090*/ 	.word	0x0500000f


	//   ....[13]....
        /*0094*/ 	.word	0x0500000f


	//   ....[14]....
        /*0098*/ 	.word	0x0500000f


	//   ....[15]....
        /*009c*/ 	.word	0x0500000f


	//   ....[16]....
        /*00a0*/ 	.word	0x0500000f


	//   ....[17]....
        /*00a4*/ 	.word	0x0500000f


	//   ....[18]....
        /*00a8*/ 	.word	0x0500000f


	//   ....[19]....
        /*00ac*/ 	.word	0x0500000f


	//----- nvinfo : EIATTR_COOP_GROUP_INSTR_OFFSETS
	.align		4
.L_17386:
        /*00b0*/ 	.byte	0x04, 0x28
        /*00b2*/ 	.short	(.L_17388 - .L_17387)


	//   ....[0]....
.L_17387:
        /*00b4*/ 	.word	0x000010c0


	//   ....[1]....
        /*00b8*/ 	.word	0x00001100


	//   ....[2]....
        /*00bc*/ 	.word	0x00001120


	//   ....[3]....
        /*00c0*/ 	.word	0x00001140


	//   ....[4]....
        /*00c4*/ 	.word	0x00001160


	//   ....[5]....
        /*00c8*/ 	.word	0x00002580


	//   ....[6]....
        /*00cc*/ 	.word	0x000025a0


	//   ....[7]....
        /*00d0*/ 	.word	0x000025c0


	//   ....[8]....
        /*00d4*/ 	.word	0x000025e0


	//   ....[9]....
        /*00d8*/ 	.word	0x00002600


	//   ....[10]....
        /*00dc*/ 	.word	0x000048d0


	//   ....[11]....
        /*00e0*/ 	.word	0x00004960


	//   ....[12]....
        /*00e4*/ 	.word	0x000049c0


	//   ....[13]....
        /*00e8*/ 	.word	0x00004a20


	//   ....[14]....
        /*00ec*/ 	.word	0x00004a80


	//   ....[15]....
        /*00f0*/ 	.word	0x00005f00


	//   ....[16]....
        /*00f4*/ 	.word	0x00005f60


	//   ....[17]....
        /*00f8*/ 	.word	0x00005fc0


	//   ....[18]....
        /*00fc*/ 	.word	0x00006020


	//   ....[19]....
        /*0100*/ 	.word	0x00006080


	//----- nvinfo : EIATTR_VRC_CTA_INIT_COUNT
	.align		4
.L_17388:
        /*0104*/ 	.byte	0x02, 0x4a
	.zero		1
	.zero		1


	//----- nvinfo : EIATTR_SYSCALL_OFFSETS
	.align		4
        /*0108*/ 	.byte	0x04, 0x46
        /*010a*/ 	.short	(.L_17390 - .L_17389)


	//   ....[0]....
.L_17389:
        /*010c*/ 	.word	0x00000170


	//----- nvinfo : EIATTR_EXIT_INSTR_OFFSETS
	.align		4
.L_17390:
        /*0110*/ 	.byte	0x04, 0x1c
        /*0112*/ 	.short	(.L_17392 - .L_17391)


	//   ....[0]....
.L_17391:
        /*0114*/ 	.word	0x00000220


	//   ....[1]....
        /*0118*/ 	.word	0x00004870


	//----- nvinfo : EIATTR_CRS_STACK_SIZE
	.align		4
.L_17392:
        /*011c*/ 	.byte	0x04, 0x1e
        /*011e*/ 	.short	(.L_17394 - .L_17393)
.L_17393:
        /*0120*/ 	.word	0x00000000


	//----- nvinfo : EIATTR_CBANK_PARAM_SIZE
	.align		4
.L_17394:
        /*0124*/ 	.byte	0x03, 0x19
        /*0126*/ 	.short	0x0040


	//----- nvinfo : EIATTR_PARAM_CBANK
	.align		4
        /*0128*/ 	.byte	0x04, 0x0a
        /*012a*/ 	.short	(.L_17396 - .L_17395)
	.align		4
.L_17395:
        /*012c*/ 	.word	index@(.nv.constant0._Z15SoftmaxWarpImplI24ElementwiseScaleMaskLoadIffbE11DirectStoreIffEfLi1ELi32ELi32ELi1ELb0EL9Algorithm0EEvT_T0_ll)
        /*0130*/ 	.short	0x0380
        /*0132*/ 	.short	0x0040


	//----- nvinfo : EIATTR_SW_WAR
	.align		4
.L_17396:
        /*0134*/ 	.byte	0x04, 0x36
        /*0136*/ 	.short	(.L_17398 - .L_17397)
.L_17397:
        /*0138*/ 	.word	0x00000008
.L_17398:


//--------------------- .nv.info._Z15SoftmaxWarpImplI24ElementwiseScaleMaskLoadIffbE11DirectStoreIffEfLi1ELi31ELi32ELi1ELb1EL9Algorithm0EEvT_T0_ll --------------------------
	.section	.nv.info._Z15SoftmaxWarpImplI24ElementwiseScaleMaskLoadIffbE11DirectStoreIffEfLi1ELi31ELi32ELi1ELb1EL9Algorithm0EEvT_T0_ll,"",@"SHT_CUDA_INFO"
	.sectionflags	@""
	.align	4


	//----- nvinfo : EIATTR_CUDA_API_VERSION
	.align		4
        /*0000*/ 	.byte	0x04, 0x37
        /*0002*/ 	.short	(.L_17400 - .L_17399)
.L_17399:
        /*0004*/ 	.word	0x00000082


	//----- nvinfo : EIATTR_KPARAM_INFO
	.align		4
.L_17400:
        /*0008*/ 	.byte	0x04, 0x17
        /*000a*/ 	.short	(.L_17402 - .L_17401)
.L_17401:
        /*000c*/ 	.word	0x00000000
        /*0010*/ 	.short	0x0003
        /*0012*/ 	.short	0x0038
        /*0014*/ 	.byte	0x00, 0xf0, 0x21, 0x00


	//----- nvinfo : EIATTR_KPARAM_INFO
	.align		4
.L_17402:
        /*0018*/ 	.byte	0x04, 0x17
        /*001a*/ 	.short	(.L_17404 - .L_17403)
.L_17403:
        /*001c*/ 	.word	0x00000000
        /*0020*/ 	.short	0x0002
        /*0022*/ 	.short	0x0030
        /*0024*/ 	.byte	0x00, 0xf0, 0x21, 0x00


	//----- nvinfo : EIATTR_KPARAM_INFO
	.align		4
.L_17404:
        /*0028*/ 	.byte	0x04, 0x17
        /*002a*/ 	.short	(.L_17406 - .L_17405)
.L_17405:
        /*002c*/ 	.word	0x00000000
        /*0030*/ 	.short	0x0001
        /*0032*/ 	.short	0x0020
        /*0034*/ 	.byte	0x00, 0xf0, 0x41, 0x00


	//----- nvinfo : EIATTR_KPARAM_INFO
	.align		4
.L_17406:
        /*0038*/ 	.byte	0x04, 0x17
        /*003a*/ 	.short	(.L_17408 - .L_17407)
.L_17407:
        /*003c*/ 	.word	0x00000000
        /*0040*/ 	.short	0x0000
        /*0042*/ 	.short	0x0000
        /*0044*/ 	.byte	0x00, 0xf0, 0x81, 0x00


	//----- nvinfo : EIATTR_SPARSE_MMA_MASK
	.align		4
.L_17408:
        /*0048*/ 	.byte	0x03, 0x50
        /*004a*/ 	.short	0x0000


	//----- nvinfo : EIATTR_MAXREG_COUNT
	.align		4
        /*004c*/ 	.byte	0x03, 0x1b
        /*004e*/ 	.short	0x00ff


	//----- nvinfo : EIATTR_EXTERNS
	.align		4
        /*0050*/ 	.byte	0x04, 0x0f
        /*0052*/ 	.short	(.L_17410 - .L_17409)


	//   ....[0]....
	.align		4
.L_17409:
        /*0054*/ 	.word	index@(__assertfail)


	//----- nvinfo : EIATTR_MERCURY_ISA_VERSION
	.align		4
.L_17410:
        /*0058*/ 	.byte	0x03, 0x5f
        /*005a*/ 	.short	0x0101


	//----- nvinfo : EIATTR_COOP_GROUP_MASK_REGIDS
	.align		4
        /*005c*/ 	.byte	0x04, 0x29
        /*005e*/ 	.short	(.L_17412 - .L_17411)


	//   ....[0]....
.L_17411:
        /*0060*/ 	.word	0xffffffff


	//   ....[1]....
        /*0064*/ 	.word	0xffffffff


	//   ....[2]....
        /*0068*/ 	.word	0xffffffff


	//   ....[3]....
        /*006c*/ 	.word	0xffffffff


	//   ....[4]....
        /*0070*/ 	.word	0xffffffff


	//   ....[5]....
        /*0074*/ 	.word	0xffffffff


	//   ....[6]....
        /*0078*/ 	.word	0xffffffff


	//   ....[7]....
        /*007c*/ 	.word	0xffffffff


	//   ....[8]....
        /*0080*/ 	.word	0xffffffff


	//   ....[9]....
        /*0084*/ 	.word	0xffffffff


	//   ....[10]....
        /*0088*/ 	.word	0x0500000f


	//   ....[11]....
        /*008c*/ 	.word	0x0500000f


	//   ....[12]....
        /*0090*/ 	.word	0x0500000f


	//   ....[13]....
        /*0094*/ 	.word	0x0500000f


	//   ....[14]....
        /*0098*/ 	.word	0x0500000f


	//   ....[15]....
        /*009c*/ 	.word	0x0500000f


	//   ....[16]....
        /*00a0*/ 	.word	0x0500000f


	//   ....[17]....
        /*00a4*/ 	.word	0x0500000f


	//   ....[18]....
        /*00a8*/ 	.word	0x0500000f


	//   ....[19]....
        /*00ac*/ 	.word	0x0500000f


	//----- nvinfo : EIATTR_COOP_GROUP_INSTR_OFFSETS
	.align		4
.L_17412:
        /*00b0*/ 	.byte	0x04, 0x28
        /*00b2*/ 	.short	(.L_17414 - .L_17413)


	//   ....[0]....
.L_17413:
        /*00b4*/ 	.word	0x000021a0


	//   ....[1]....
        /*00b8*/ 	.word	0x000021e0


	//   ....[2]....
        /*00bc*/ 	.word	0x00002200


	//   ....[3]....
        /*00c0*/ 	.word	0x00002220


	//   ....[4]....
        /*00c4*/ 	.word	0x00002240


	//   ....[5]....
        /*00c8*/ 	.word	0x000035c0


	//   ....[6]....
        /*00cc*/ 	.word	0x000035e0


	//   ....[7]....
        /*00d0*/ 	.word	0x00003600


	//   ....[8]....
        /*00d4*/ 	.word	0x00003620


	//   ....[9]....
        /*00d8*/ 	.word	0x00003640


	//   ....[10]....
        /*00dc*/ 	.word	0x00005f30


	//   ....[11]....
        /*00e0*/ 	.word	0x00005fc0


	//   ....[12]....
        /*00e4*/ 	.word	0x00006020


	//   ....[13]....
        /*00e8*/ 	.word	0x00006080


	//   ....[14]....
        /*00ec*/ 	.word	0x000060e0


	//   ....[15]....
        /*00f0*/ 	.word	0x000074c0


	//   ....[16]....
        /*00f4*/ 	.word	0x00007520


	//   ....[17]....
        /*00f8*/ 	.word	0x00007580


	//   ....[18]....
        /*00fc*/ 	.word	0x000075e0


	//   ....[19]....
        /*0100*/ 	.word	0x00007640


	//----- nvinfo : EIATTR_VRC_CTA_INIT_COUNT
	.align		4
.L_17414:
        /*0104*/ 	.byte	0x02, 0x4a
	.zero		1
	.zero		1


	//----- nvinfo : EIATTR_SYSCALL_OFFSETS
	.align		4
        /*0108*/ 	.byte	0x04, 0x46
        /*010a*/ 	.short	(.L_17416 - .L_17415)


	//   ....[0]....
.L_17415:
        /*010c*/ 	.word	0x00000190


	//----- nvinfo : EIATTR_EXIT_INSTR_OFFSETS
	.align		4
.L_17416:
        /*0110*/ 	.byte	0x04, 0x1c
        /*0112*/ 	.short	(.L_17418 - .L_17417)


	//   ....[0]....
.L_17417:
        /*0114*/ 	.word	0x00000220


	//   ....[1]....
        /*0118*/ 	.word	0x00005ed0


	//----- nvinfo : EIATTR_CRS_STACK_SIZE
	.align		4
.L_17418:
        /*011c*/ 	.byte	0x04, 0x1e
        /*011e*/ 	.short	(.L_17420 - .L_17419)
.L_17419:
        /*0120*/ 	.word	0x00000000


	//----- nvinfo : EIATTR_CBANK_PARAM_SIZE
	.align		4
.L_17420:
        /*0124*/ 	.byte	0x03, 0x19
        /*0126*/ 	.short	0x0040


	//----- nvinfo : EIATTR_PARAM_CBANK
	.align		4
        /*0128*/ 	.byte	0x04, 0x0a
        /*012a*/ 	.short	(.L_17422 - .L_17421)
	.align		4
.L_17421:
        /*012c*/ 	.word	index@(.nv.constant0._Z15SoftmaxWarpImplI24ElementwiseScaleMaskLoadIffbE11DirectStoreIffEfLi1ELi31ELi32ELi1ELb1EL9Algorithm0EEvT_T0_ll)
        /*0130*/ 	.short	0x0380
        /*0132*/ 	.short	0x0040


	//----- nvinfo : EIATTR_SW_WAR
	.align		4
.L_17422:
        /*0134*/ 	.byte	0x04, 0x36
        /*0136*/ 	.short	(.L_17424 - .L_17423)
.L_17423:
        /*0138*/ 	.word	0x00000008
.L_17424:


//--------------------- .nv.info._Z15SoftmaxWarpImplI24ElementwiseScaleMaskLoadIffbE11DirectStoreIffEfLi1ELi31ELi32ELi1ELb0EL9Algorithm0EEvT_T0_ll --------------------------
	.section	.nv.info._Z15SoftmaxWarpImplI24ElementwiseScaleMaskLoadIffbE11DirectStoreIffEfLi1ELi31ELi32ELi1ELb0EL9Algorithm0EEvT_T0_ll,"",@"SHT_CUDA_INFO"
	.sectionflags	@""
	.align	4


	//----- nvinfo : EIATTR_CUDA_API_VERSION
	.align		4
        /*0000*/ 	.byte	0x04, 0x37
        /*0002*/ 	.short	(.L_17426 - .L_17425)
.L_17425:
        /*0004*/ 	.word	0x00000082


	//----- nvinfo : EIATTR_KPARAM_INFO
	.align		4
.L_17426:
        /*0008*/ 	.byte	0x04, 0x17
        /*000a*/ 	.short	(.L_17428 - .L_17427)
.L_17427:
        /*000c*/ 	.word	0x00000000
        /*0010*/ 	.short	0x0003
        /*0012*/ 	.short	0x0038
        /*0014*/ 	.byte	0x00, 0xf0, 0x21, 0x00


	//----- nvinfo : EIATTR_KPARAM_INFO
	.align		4
.L_17428:
        /*0018*/ 	.byte	0x04, 0x17
        /*001a*/ 	.short	(.L_17430 - .L_17429)
.L_17429:
        /*001c*/ 	.word	0x00000000
        /*0020*/ 	.short	0x0002
        /*0022*/ 	.short	0x0030
        /*0024*/ 	.byte	0x00, 0xf0, 0x21, 0x00


	//----- nvinfo : EIATTR_KPARAM_INFO
	.align		4
.L_17430:
        /*0028*/ 	.byte	0x04, 0x17
        /*002a*/ 	.short	(.L_17432 - .L_17431)
.L_17431:
        /*002c*/ 	.word	0x00000000
        /*0030*/ 	.short	0x0001
        /*0032*/ 	.short	0x0020
        /*0034*/ 	.byte	0x00, 0xf0, 0x41, 0x00


	//----- nvinfo : EIATTR_KPARAM_INFO
	.align		4
.L_17432:
        /*0038*/ 	.byte	0x04, 0x17
        /*003a*/ 	.short	(.L_17434 - .L_17433)
.L_17433:
        /*003c*/ 	.word	0x00000000
        /*0040*/ 	.short	0x0000
        /*0042*/ 	.short	0x0000
        /*0044*/ 	.byte	0x00, 0xf0, 0x81, 0x00


	//----- nvinfo : EIATTR_SPARSE_MMA_MASK
	.align		4
.L_17434:
        /*0048*/ 	.byte	0x03, 0x50
        /*004a*/ 	.short	0x0000


	//----- nvinfo : EIATTR_MAXREG_COUNT
	.align		4
        /*004c*/ 	.byte	0x03, 0x1b
        /*004e*/ 	.short	0x00ff


	//----- nvinfo : EIATTR_EXTERNS
	.align		4
        /*0050*/ 	.byte	0x04, 0x0f
        /*0052*/ 	.short	(.L_17436 - .L_17435)


	//   ....[0]....
	.align		4
.L_17435:
        /*0054*/ 	.word	index@(__assertfail)


	//----- nvinfo : EIATTR_MERCURY_ISA_VERSION
	.align		4
.L_17436:
        /*0058*/ 	.byte	0x03, 0x5f
        /*005a*/ 	.short	0x0101


	//----- nvinfo : EIATTR_COOP_GROUP_MASK_REGIDS
	.align		4
        /*005c*/ 	.byte	0x04, 0x29
        /*005e*/ 	.short	(.L_17438 - .L_17437)


	//   ....[0]....
.L_17437:
        /*0060*/ 	.word	0xffffffff


	//   ....[1]....
        /*0064*/ 	.word	0xffffffff


	//   ....[2]....
        /*0068*/ 	.word	0xffffffff


	//   ....[3]....
        /*006c*/ 	.word	0xffffffff


	//   ....[4]....
        /*0070*/ 	.word	0xffffffff


	//   ....[5]....
        /*0074*/ 	.word	0xffffffff


	//   ....[6]....
        /*0078*/ 	.word	0xffffffff


	//   ....[7]....
        /*007c*/ 	.word	0xffffffff


	//   ....[8]....
        /*0080*/ 	.word	0xffffffff


	//   ....[9]....
        /*0084*/ 	.word	0xffffffff


	//   ....[10]....
        /*0088*/ 	.word	0x0500000f


	//   ....[11]....
        /*008c*/ 	.word	0x0500000f


	//   ....[12]....
        /*0090*/ 	.word	0x0500000f


	//   ....[13]....
        /*0094*/ 	.word	0x0500000f


	//   ....[14]....
        /*0098*/ 	.word	0x0500000f


	//   ....[15]....
        /*009c*/ 	.word	0x0500000f


	//   ....[16]....
        /*00a0*/ 	.word	0x0500000f


	//   ....[17]....
        /*00a4*/ 	.word	0x0500000f


	//   ....[18]....
        /*00a8*/ 	.word	0x0500000f


	//   ....[19]....
        /*00ac*/ 	.word	0x0500000f


	//----- nvinfo : EIATTR_COOP_GROUP_INSTR_OFFSETS
	.align		4
.L_17438:
        /*00b0*/ 	.byte	0x04, 0x28
        /*00b2*/ 	.short	(.L_17440 - .L_17439)


	//   ....[0]....
.L_17439:
        /*00b4*/ 	.word	0x00000f70


	//   ....[1]....
        /*00b8*/ 	.word	0x00000fb0


	//   ....[2]....
        /*00bc*/ 	.word	0x00000fd0


	//   ....[3]....
        /*00c0*/ 	.word	0x00000ff0


	//   ....[4]....
        /*00c4*/ 	.word	0x00001010


	//   ....[5]....
        /*00c8*/ 	.word	0x00002390


	//   ....[6]....
        /*00cc*/ 	.word	0x000023b0


	//   ....[7]....
        /*00d0*/ 	.word	0x000023d0


	//   ....[8]....
        /*00d4*/ 	.word	0x000023f0


	//   ....[9]....
        /*00d8*/ 	.word	0x00002410


	//   ....[10]....
        /*00dc*/ 	.word	0x000045f0


	//   ....[11]....
        /*00e0*/ 	.word	0x00004690


	//   ....[12]....
        /*00e4*/ 	.word	0x000046f0


	//   ....[13]....
        /*00e8*/ 	.word	0x00004750


	//   ....[14]....
        /*00ec*/ 	.word	0x000047b0


	//   ....[15]....
        /*00f0*/ 	.word	0x00005b80


	//   ....[16]....
        /*00f4*/ 	.word	0x00005be0


	//   ....[17]....
        /*00f8*/ 	.word	0x00005c40


	//   ....[18]....
        /*00fc*/ 	.word	0x00005ca0


	//   ....[19]....
        /*0100*/ 	.word	0x00005d00


	//----- nvinfo : EIATTR_VRC_CTA_INIT_COUNT
	.align		4
.L_17440:
        /*0104*/ 	.byte	0x02, 0x4a
	.zero		1
	.zero		1


	//----- nvinfo : EIATTR_SYSCALL_OFFSETS
	.align		4
        /*0108*/ 	.byte	0x04, 0x46
        /*010a*/ 	.short	(.L_17442 - .L_17441)


	//   ....[0]....
.L_17441:
        /*010c*/ 	.word	0x00000170


	//----- nvinfo : EIATTR_EXIT_INSTR_OFFSETS
	.align		4
.L_17442:
        /*0110*/ 	.byte	0x04, 0x1c
        /*0112*/ 	.short	(.L_17444 - .L_17443)


	//   ....[0]....
.L_17443:
        /*0114*/ 	.word	0x00000220


	//   ....[1]....
        /*0118*/ 	.word	0x00004590


	//----- nvinfo : EIATTR_CRS_STACK_SIZE
	.align		4
.L_17444:
        /*011c*/ 	.byte	0x04, 0x1e
        /*011e*/ 	.short	(.L_17446 - .L_17445)
.L_17445:
        /*0120*/ 	.word	0x00000000


	//----- nvinfo : EIATTR_CBANK_PARAM_SIZE
	.align		4
.L_17446:
        /*0124*/ 	.byte	0x03, 0x19
        /*0126*/ 	.short	0x0040


	//----- nvinfo : EIATTR_PARAM_CBANK
	.align		4
        /*0128*/ 	.byte	0x04, 0x0a
        /*012a*/ 	.short	(.L_17448 - .L_17447)
	.align		4
.L_17447:
        /*012c*/ 	.word	index@(.nv.constant0._Z15SoftmaxWarpImplI24ElementwiseScaleMaskLoadIffbE11DirectStoreIffEfLi1ELi31ELi32ELi1ELb0EL9Algorithm0EEvT_T0_ll)
        /*0130*/ 	.short	0x0380
        /*0132*/ 	.short	0x0040


	//----- nvinfo : EIATTR_SW_WAR
	.align		4
.L_17448:
        /*0134*/ 	.byte	0x04, 0x36
        /*0136*/ 	.short	(.L_17450 - .L_17449)
.L_17449:
        /*0138*/ 	.word	0x00000008
.L_17450:


//--------------------- .nv.info._Z15SoftmaxWarpImplI24ElementwiseScaleMaskLoadIffbE11DirectStoreIffEfLi1ELi30ELi32ELi1ELb1EL9Algorithm0EEvT_T0_ll --------------------------
	.section	.nv.info._Z15SoftmaxWarpImplI24ElementwiseScaleMaskLoadIffbE11DirectStoreIffEfLi1ELi30ELi32ELi1ELb1EL9Algorithm0EEvT_T0_ll,"",@"SHT_CUDA_INFO"
	.sectionflags	@""
	.align	4


	//----- nvinfo : EIATTR_CUDA_API_VERSION
	.align		4
        /*0000*/ 	.byte	0x04, 0x37
        /*0002*/ 	.short	(.L_17452 - .L_17451)
.L_17451:
        /*0004*/ 	.word	0x00000082


	//----- nvinfo : EIATTR_KPARAM_INFO
	.align		4
.L_17452:
        /*0008*/ 	.byte	0x04, 0x17
        /*000a*/ 	.short	(.L_17454 - .L_17453)
.L_17453:
        /*000c*/ 	.word	0x00000000
        /*0010*/ 	.short	0x0003
        /*0012*/ 	.short	0x0038
        /*0014*/ 	.byte	0x00, 0xf0, 0x21, 0x00


	//----- nvinfo : EIATTR_KPARAM_INFO
	.align		4
.L_17454:
        /*0018*/ 	.byte	0x04, 0x17
        /*001a*/ 	.short	(.L_17456 - .L_17455)
.L_17455:
        /*001c*/ 	.word	0x00000000
        /*0020*/ 	.short	0x0002
        /*0022*/ 	.short	0x0030
        /*0024*/ 	.byte	0x00, 0xf0, 0x21, 0x00


	//----- nvinfo : EIATTR_KPARAM_INFO
	.align		4
.L_17456:
        /*0028*/ 	.byte	0x04, 0x17
        /*002a*/ 	.short	(.L_17458 - .L_17457)
.L_17457:
        /*002c*/ 	.word	0x00000000
        /*0030*/ 	.short	0x0001
        /*0032*/ 	.short	0x0020
        /*0034*/ 	.byte	0x00, 0xf0, 0x41, 0x00


	//----- nvinfo : EIATTR_KPARAM_INFO
	.align		4
.L_17458:
        /*0038*/ 	.byte	0x04, 0x17
        /*003a*/ 	.short	(.L_17460 - .L_17459)
.L_17459:
        /*003c*/ 	.word	0x00000000
        /*0040*/ 	.short	0x0000
        /*0042*/ 	.short	0x0000
        /*0044*/ 	.byte	0x00, 0xf0, 0x81, 0x00


	//----- nvinfo : EIATTR_SPARSE_MMA_MASK
	.align		4
.L_17460:
        /*0048*/ 	.byte	0x03, 0x50
        /*004a*/ 	.short	0x0000


	//----- nvinfo : EIATTR_MAXREG_COUNT
	.align		4
        /*004c*/ 	.byte	0x03, 0x1b
        /*004e*/ 	.short	0x00ff


	//----- nvinfo : EIATTR_EXTERNS
	.align		4
        /*0050*/ 	.byte	0x04, 0x0f
        /*0052*/ 	.short	(.L_17462 - .L_17461)


	//   ....[0]....
	.align		4
.L_17461:
        /*0054*/ 	.word	index@(__assertfail)


	//----- nvinfo : EIATTR_MERCURY_ISA_VERSION
	.align		4
.L_17462:
        /*0058*/ 	.byte	0x03, 0x5f
        /*005a*/ 	.short	0x0101


	//----- nvinfo : EIATTR_COOP_GROUP_MASK_REGIDS
	.align		4
        /*005c*/ 	.byte	0x04, 0x29
        /*005e*/ 	.short	(.L_17464 - .L_17463)


	//   ....[0]....
.L_17463:
        /*0060*/ 	.word	0xffffffff


	//   ....[1]....
        /*0064*/ 	.word	0xffffffff


	//   ....[2]....
        /*0068*/ 	.word	0xffffffff


	//   ....[3]....
        /*006c*/ 	.word	0xffffffff


	//   ....[4]....
        /*0070*/ 	.word	0xffffffff


	//   ....[5]....
        /*0074*/ 	.word	0xffffffff


	//   ....[6]....
        /*0078*/ 	.word	0xffffffff


	//   ....[7]....
        /*007c*/ 	.word	0xffffffff


	//   ....[8]....
        /*0080*/ 	.word	0xffffffff


	//   ....[9]....
        /*0084*/ 	.word	0xffffffff


	//   ....[10]....
        /*0088*/ 	.word	0x0500000f


	//   ....[11]....
        /*008c*/ 	.word	0x0500000f


	//   ....[12]....
        /*0090*/ 	.word	0x0500000f


	//   ....[13]....
        /*0094*/ 	.word	0x0500000f


	//   ....[14]....
        /*0098*/ 	.word	0x0500000f


	//   ....[15]....
        /*009c*/ 	.word	0x0500000f


	//   ....[16]....
        /*00a0*/ 	.word	0x0500000f


	//   ....[17]....
        /*00a4*/ 	.word	0x0500000f


	//   ....[18]....
        /*00a8*/ 	.word	0x0500000f


	//   ....[19]....
        /*00ac*/ 	.word	0x0500000f


	//----- nvinfo : EIATTR_COOP_GROUP_INSTR_OFFSETS
	.align		4
.L_17464:
        /*00b0*/ 	.byte	0x04, 0x28
        /*00b2*/ 	.short	(.L_17466 - .L_17465)


	//   ....[0]....
.L_17465:
        /*00b4*/ 	.word	0x000020c0


	//   ....[1]....
        /*00b8*/ 	.word	0x000020f0


	//   ....[2]....
        /*00bc*/ 	.word	0x00002120


	//   ....[3]....
        /*00c0*/ 	.word	0x00002140


	//   ....[4]....
        /*00c4*/ 	.word	0x00002160


	//   ....[5]....
        /*00c8*/ 	.word	0x00003440


	//   ....[6]....
        /*00cc*/ 	.word	0x00003460


	//   ....[7]....
        /*00d0*/ 	.word	0x00003480


	//   ....[8]....
        /*00d4*/ 	.word	0x000034a0


	//   ....[9]....
        /*00d8*/ 	.word	0x000034c0


	//   ....[10]....
        /*00dc*/ 	.word	0x00005c60


	//   ....[11]....
        /*00e0*/ 	.word	0x00005d00


	//   ....[12]....
        /*00e4*/ 	.word	0x00005d60


	//   ....[13]....
        /*00e8*/ 	.word	0x00005dc0


	//   ....[14]....
        /*00ec*/ 	.word	0x00005e20


	//   ....[15]....
        /*00f0*/ 	.word	0x00007150


	//   ....[16]....
        /*00f4*/ 	.word	0x000071b0


	//   ....[17]....
        /*00f8*/ 	.word	0x00007210


	//   ....[18]....
        /*00fc*/ 	.word	0x00007270


	//   ....[19]....
        /*0100*/ 	.word	0x000072d0


	//----- nvinfo : EIATTR_VRC_CTA_INIT_COUNT
	.align		4
.L_17466:
        /*0104*/ 	.byte	0x02, 0x4a
	.zero		1
	.zero		1


	//----- nvinfo : EIATTR_SYSCALL_OFFSETS
	.align		4
        /*0108*/ 	.byte	0x04, 0x46
        /*010a*/ 	.short	(.L_17468 - .L_17467)


	//   ....[0]....
.L_17467:
        /*010c*/ 	.word	0x00000190


	//----- nvinfo : EIATTR_EXIT_INSTR_OFFSETS
	.align		4
.L_17468:
        /*0110*/ 	.byte	0x04, 0x1c
        /*0112*/ 	.short	(.L_17470 - .L_17469)


	//   ....[0]....
.L_17469:
        /*0114*/ 	.word	0x00000220


	//   ....[1]....
        /*0118*/ 	.word	0x00005c00


	//----- nvinfo : EIATTR_CRS_STACK_SIZE
	.align		4
.L_17470:
        /*011c*/ 	.byte	0x04, 0x1e
        /*011e*/ 	.short	(.L_17472 - .L_17471)
.L_17471:
        /*0120*/ 	.word	0x00000000


	//----- nvinfo : EIATTR_CBANK_PARAM_SIZE
	.align		4
.L_17472:
        /*0124*/ 	.byte	0x03, 0x19
        /*0126*/ 	.short	0x0040


	//----- nvinfo : EIATTR_PARAM_CBANK
	.align		4
        /*0128*/ 	.byte	0x04, 0x0a
        /*012a*/ 	.short	(.L_17474 - .L_17473)
	.align		4
.L_17473:
        /*012c*/ 	.word	index@(.nv.constant0._Z15SoftmaxWarpImplI24ElementwiseScaleMaskLoadIffbE11DirectStoreIffEfLi1ELi30ELi32ELi1ELb1EL9Algorithm0EEvT_T0_ll)
        /*0130*/ 	.short	0x0380
        /*0132*/ 	.short	0x0040


	//----- nvinfo : EIATTR_SW_WAR
	.align		4
.L_17474:
        /*0134*/ 	.byte	0x04, 0x36
        /*0136*/ 	.short	(.L_17476 - .L_17475)
.L_17475:
        /*0138*/ 	.word	0x00000008
.L_17476:


//--------------------- .nv.info._Z15SoftmaxWarpImplI24ElementwiseScaleMaskLoadIffbE11DirectStoreIffEfLi1ELi30ELi32ELi1ELb0EL9Algorithm0EEvT_T0_ll --------------------------
	.section	.nv.info._Z15SoftmaxWarpImplI24ElementwiseScaleMaskLoadIffbE11DirectStoreIffEfLi1ELi30ELi32ELi1ELb0EL9Algorithm0EEvT_T0_ll,"",@"SHT_CUDA_INFO"
	.sectionflags	@""
	.align	4


	//----- nvinfo : EIATTR_CUDA_API_VERSION
	.align		4
        /*0000*/ 	.byte	0x04, 0x37
        /*0002*/ 	.short	(.L_17478 - .L_17477)
.L_17477:
        /*0004*/ 	.word	0x00000082


	//----- nvinfo : EIATTR_KPARAM_INFO
	.align		4
.L_17478:
        /*0008*/ 	.byte	0x04, 0x17
        /*000a*/ 	.short	(.L_17480 - .L_17479)
.L_17479:
        /*000c*/ 	.word	0x00000000
        /*0010*/ 	.short	0x0003
        /*0012*/ 	.short	0x0038
        /*0014*/ 	.byte	0x00, 0xf0, 0x21, 0x00


	//----- nvinfo : EIATTR_KPARAM_INFO
	.align		4
.L_17480:
        /*0018*/ 	.byte	0x04, 0x17
        /*001a*/ 	.short	(.L_17482 - .L_17481)
.L_17481:
        /*001c*/ 	.word	0x00000000
        /*0020*/ 	.short	0x0002
        /*0022*/ 	.short	0x0030
        /*0024*/ 	.byte	0x00, 0xf0, 0x21, 0x00


	//----- nvinfo : EIATTR_KPARAM_INFO
	.align		4
.L_17482:
        /*0028*/ 	.byte	0x04, 0x17
        /*002a*/ 	.short	(.L_17484 - .L_17483)
.L_17483:
        /*002c*/ 	.word	0x00000000
        /*0030*/ 	.short	0x0001
        /*0032*/ 	.short	0x0020
        /*0034*/ 	.byte	0x00, 0xf0, 0x41, 0x00


	//----- nvinfo : EIATTR_KPARAM_INFO
	.align		4
.L_17484:
        /*0038*/ 	.byte	0x04, 0x17
        /*003a*/ 	.short	(.L_17486 - .L_17485)
.L_17485:
        /*003c*/ 	.word	0x00000000
        /*0040*/ 	.short	0x0000
        /*0042*/ 	.short	0x0000
        /*0044*/ 	.byte	0x00, 0xf0, 0x81, 0x00


	//----- nvinfo : EIATTR_SPARSE_MMA_MASK
	.align		4
.L_17486:
        /*0048*/ 	.byte	0x03, 0x50
        /*004a*/ 	.short	0x0000


	//----- nvinfo : EIATTR_MAXREG_COUNT
	.align		4
        /*004c*/ 	.byte	0x03, 0x1b
        /*004e*/ 	.short	0x00ff


	//----- nvinfo : EIATTR_EXTERNS
	.align		4
        /*0050*/ 	.byte	0x04, 0x0f
        /*0052*/ 	.short	(.L_17488 - .L_17487)


	//   ....[0]....
	.align		4
.L_17487:
        /*0054*/ 	.word	index@(__assertfail)


	//----- nvinfo : EIATTR_MERCURY_ISA_VERSION
	.align		4
.L_17488:
        /*0058*/ 	.byte	0x03, 0x5f
        /*005a*/ 	.short	0x0101


	//----- nvinfo : EIATTR_COOP_GROUP_MASK_REGIDS
	.align		4
        /*005c*/ 	.byte	0x04, 0x29
        /*005e*/ 	.short	(.L_17490 - .L_17489)


	//   ....[0]....
.L_17489:
        /*0060*/ 	.word	0xffffffff


	//   ....[1]....
        /*0064*/ 	.word	0xffffffff


	//   ....[2]....
        /*0068*/ 	.word	0xffffffff


	//   ....[3]....
        /*006c*/ 	.word	0xffffffff


	//   ....[4]....
        /*0070*/ 	.word	0xffffffff


	//   ....[5]....
        /*0074*/ 	.word	0xffffffff


	//   ....[6]....
        /*0078*/ 	.word	0xffffffff


	//   ....[7]....
        /*007c*/ 	.word	0xffffffff


	//   ....[8]....
        /*0080*/ 	.word	0xffffffff


	//   ....[9]....
        /*0084*/ 	.word	0xffffffff


	//   ....[10]....
        /*0088*/ 	.word	0x0500000f


	//   ....[11]....
        /*008c*/ 	.word	0x0500000f


	//   ....[12]....
        /*0090*/ 	.word	0x0500000f


	//   ....[13]....
        /*0094*/ 	.word	0x0500000f


	//   ....[14]....
        /*0098*/ 	.word	0x0500000f


	//   ....[15]....
        /*009c*/ 	.word	0x0500000f


	//   ....[16]....
        /*00a0*/ 	.word	0x0500000f


	//   ....[17]....
        /*00a4*/ 	.word	0x0500000f


	//   ....[18]....
        /*00a8*/ 	.word	0x0500000f


	//   ....[19]....
        /*00ac*/ 	.word	0x0500000f


	//----- nvinfo : EIATTR_COOP_GROUP_INSTR_OFFSETS
	.align		4
.L_17490:
        /*00b0*/ 	.byte	0x04, 0x28
        /*00b2*/ 	.short	(.L_17492 - .L_17491)


	//   ....[0]....
.L_17491:
        /*00b4*/ 	.word	0x00000f70


	//   ....[1]....
        /*00b8*/ 	.word	0x00000fa0


	//   ....[2]....
        /*00bc*/ 	.word	0x00000fd0


	//   ....[3]....
        /*00c0*/ 	.word	0x00000ff0


	//   ....[4]....
        /*00c4*/ 	.word	0x00001010


	//   ....[5]....
        /*00c8*/ 	.word	0x000022f0


	//   ....[6]....
        /*00cc*/ 	.word	0x00002310


	//   ....[7]....
        /*00d0*/ 	.word	0x00002330


	//   ....[8]....
        /*00d4*/ 	.word	0x00002350


	//   ....[9]....
        /*00d8*/ 	.word	0x00002370


	//   ....[10]....
        /*00dc*/ 	.word	0x00004440


	//   ....[11]....
        /*00e0*/ 	.word	0x000044e0


	//   ....[12]....
        /*00e4*/ 	.word	0x00004540


	//   ....[13]....
        /*00e8*/ 	.word	0x000045a0


	//   ....[14]....
        /*00ec*/ 	.word	0x00004600


	//   ....[15]....
        /*00f0*/ 	.word	0x00005930


	//   ....[16]....
        /*00f4*/ 	.word	0x00005990


	//   ....[17]....
        /*00f8*/ 	.word	0x000059f0


	//   ....[18]....
        /*00fc*/ 	.word	0x00005a50


	//   ....[19]....
        /*0100*/ 	.word	0x00005ab0


	//----- nvinfo : EIATTR_VRC_CTA_INIT_COUNT
	.align		4
.L_17492:
        /*0104*/ 	.byte	0x02, 0x4a
	.zero		1
	.zero		1


	//----- nvinfo : EIATTR_SYSCALL_OFFSETS
	.align		4
        /*0108*/ 	.byte	0x04, 0x46
        /*010a*/ 	.short	(.L_17494 - .L_17493)


	//   ....[0]....
.L_17493:
        /*010c*/ 	.word	0x00000170


	//----- nvinfo : EIATTR_EXIT_INSTR_OFFSETS
	.align		4
.L_17494:
        /*0110*/ 	.byte	0x04, 0x1c
        /*0112*/ 	.short	(.L_17496 - .L_17495)


	//   ....[0]....
.L_17495:
        /*0114*/ 	.word	0x00000220


	//   ....[1]....
        /*0118*/ 	.word	0x000043e0


	//----- nvinfo : EIATTR_CRS_STACK_SIZE
	.align		4
.L_17496:
        /*011c*/ 	.byte	0x04, 0x1e
        /*011e*/ 	.short	(.L_17498 - .L_17497)
.L_17497:
        /*0120*/ 	.word	0x00000000


	//----- nvinfo : EIATTR_CBANK_PARAM_SIZE
	.align		4
.L_17498:
        /*0124*/ 	.byte	0x03, 0x19
        /*0126*/ 	.short	0x0040


	//----- nvinfo : EIATTR_PARAM_CBANK
	.align		4
        /*0128*/ 	.byte	0x04, 0x0a
        /*012a*/ 	.short	(.L_17500 - .L_17499)
	.align		4
.L_17499:
        /*012c*/ 	.word	index@(.nv.constant0._Z15SoftmaxWarpImplI24ElementwiseScaleMaskLoadIffbE11DirectStoreIffEfLi1ELi30ELi32ELi1ELb0EL9Algorithm0EEvT_T0_ll)
        /*0130*/ 	.short	0x0380
        /*0132*/ 	.short	0x0040


	//----- nvinfo : EIATTR_SW_WAR
	.align		4
.L_17500:
        /*0134*/ 	.byte	0x04, 0x36
        /*0136*/ 	.short	(.L_17502 - .L_17501)
.L_17501:
        /*0138*/ 	.word	0x00000008
.L_17502:


//--------------------- .nv.info._Z15SoftmaxWarpImplI24ElementwiseScaleMaskLoadIffbE11DirectStoreIffEfLi1ELi29ELi32ELi1ELb1EL9Algorithm0EEvT_T0_ll --------------------------
	.section	.nv.info._Z15SoftmaxWarpImplI24ElementwiseScaleMaskLoadIffbE11DirectStoreIffEfLi1ELi29ELi32ELi1ELb1EL9Algorithm0EEvT_T0_ll,"",@"SHT_CUDA_INFO"
	.sectionflags	@""
	.align	4


	//----- nvinfo : EIATTR_CUDA_API_VERSION
	.align		4
        /*0000*/ 	.byte	0x04, 0x37
        /*0002*/ 	.short	(.L_17504 - .L_17503)
.L_17503:
        /*0004*/ 	.word	0x00000082


	//----- nvinfo : EIATTR_KPARAM_INFO
	.align		4
.L_17504:
        /*0008*/ 	.byte	0x04, 0x17
        /*000a*/ 	.short	(.L_17506 - .L_17505)
.L_17505:
        /*000c*/ 	.word	0x00000000
        /*0010*/ 	.short	0x0003
        /*0012*/ 	.short	0x0038
        /*0014*/ 	.byte	0x00, 0xf0, 0x21, 0x00


	//----- nvinfo : EIATTR_KPARAM_INFO
	.align		4
.L_17506:
        /*0018*/ 	.byte	0x04, 0x17
        /*001a*/ 	.short	(.L_17508 - .L_17507)
.L_17507:
        /*001c*/ 	.word	0x00000000
        /*0020*/ 	.short	0x0002
        /*0022*/ 	.short	0x0030
        /*0024*/ 	.byte	0x00, 0xf0, 0x21, 0x00


	//----- nvinfo : EIATTR_KPARAM_INFO
	.align		4
.L_17508:
        /*0028*/ 	.byte	0x04, 0x17
        /*002a*/ 	.short	(.L_17510 - .L_17509)
.L_17509:
        /*002c*/ 	.word	0x00000000
        /*0030*/ 	.short	0x0001
        /*0032*/ 	.short	0x0020
        /*0034*/ 	.byte	0x00, 0xf0, 0x41, 0x00


	//----- nvinfo : EIATTR_KPARAM_INFO
	.align		4
.L_17510:
        /*0038*/ 	.byte	0x04, 0x17
        /*003a*/ 	.short	(.L_17512 - .L_17511)
.L_17511:
        /*003c*/ 	.word	0x00000000
        /*0040*/ 	.short	0x0000
        /*0042*/ 	.short	0x0000
        /*0044*/ 	.byte	0x00, 0xf0, 0x81, 0x00


	//----- nvinfo : EIATTR_SPARSE_MMA_MASK
	.align		4
.L_17512:
        /*0048*/ 	.byte	0x03, 0x50
        /*004a*/ 	.short	0x0000


	//----- nvinfo : EIATTR_MAXREG_COUNT
	.align		4
        /*004c*/ 	.byte	0x03, 0x1b
        /*004e*/ 	.short	0x00ff


	//----- nvinfo : EIATTR_EXTERNS
	.align		4
        /*0050*/ 	.byte	0x04, 0x0f
        /*0052*/ 	.short	(.L_17514 - .L_17513)


	//   ....[0]....
	.align		4
.L_17513:
        /*0054*/ 	.word	index@(__assertfail)


	//----- nvinfo : EIATTR_MERCURY_ISA_VERSION
	.align		4
.L_17514:
        /*0058*/ 	.byte	0x03, 0x5f
        /*005a*/ 	.short	0x0101


	//----- nvinfo : EIATTR_COOP_GROUP_MASK_REGIDS
	.align		4
        /*005c*/ 	.byte	0x04, 0x29
        /*005e*/ 	.short	(.L_17516 - .L_17515)


	//   ....[0]....
.L_17515:
        /*0060*/ 	.word	0xffffffff


	//   ....[1]....
        /*0064*/ 	.word	0xffffffff


	//   ....[2]....
        /*0068*/ 	.word	0xffffffff


	//   ....[3]....
        /*006c*/ 	.word	0xffffffff


	//   ....[4]....
        /*0070*/ 	.word	0xffffffff


	//   ....[5]....
        /*0074*/ 	.word	0xffffffff


	//   ....[6]....
        /*0078*/ 	.word	0xffffffff


	//   ....[7]....
        /*007c*/ 	.word	0xffffffff


	//   ....[8]....
        /*0080*/ 	.word	0xffffffff


	//   ....[9]....
        /*0084*/ 	.word	0xffffffff


	//   ....[10]....
        /*0088*/ 	.word	0x0500000f


	//   ....[11]....
        /*008c*/ 	.word	0x0500000f


	//   ....[12]....
        /*0090*/ 	.word	0x0500000f


	//   ....[13]....
        /*0094*/ 	.word	0x0500000f


	//   ....[14]....
        /*0098*/ 	.word	0x0500000f


	//   ....[15]....
        /*009c*/ 	.word	0x0500000f


	//   ....[16]....
        /*00a0*/ 	.word	0x0500000f


	//   ....[17]....
        /*00a4*/ 	.word	0x0500000f


	//   ....[18]....
        /*00a8*/ 	.word	0x0500000f


	//   ....[19]....
        /*00ac*/ 	.word	0x0500000f


	//----- nvinfo : EIATTR_COOP_GROUP_INSTR_OFFSETS
	.align		4
.L_17516:
        /*00b0*/ 	.byte	0x04, 0x28
        /*00b2*/ 	.short	(.L_17518 - .L_17517)


	//   ....[0]....
.L_17517:
        /*00b4*/ 	.word	0x00001fc0


	//   ....[1]....
        /*00b8*/ 	.word	0x00002000


	//   ....[2]....
        /*00bc*/ 	.word	0x00002020


	//   ....[3]....
        /*00c0*/ 	.word	0x00002040


	//   ....[4]....
        /*00c4*/ 	.word	0x00002060


	//   ....[5]....
        /*00c8*/ 	.word	0x000032a0


	//   ....[6]....
        /*00cc*/ 	.word	0x000032c0


	//   ....[7]....
        /*00d0*/ 	.word	0x000032e0


	//   ....[8]....
        /*00d4*/ 	.word	0x00003300


	//   ....[9]....
        /*00d8*/ 	.word	0x00003320


	//   ....[10]....
        /*00dc*/ 	.word	0x00005950


	//   ....[11]....
        /*00e0*/ 	.word	0x000059f0


	//   ....[12]....
        /*00e4*/ 	.word	0x00005a50


	//   ....[13]....
        /*00e8*/ 	.word	0x00005ab0


	//   ....[14]....
        /*00ec*/ 	.word	0x00005b10


	//   ....[15]....
        /*00f0*/ 	.word	0x00006da0


	//   ....[16]....
        /*00f4*/ 	.word	0x00006e00


	//   ....[17]....
        /*00f8*/ 	.word	0x00006e60


	//   ....[18]....
        /*00fc*/ 	.word	0x00006ec0


	//   ....[19]....
        /*0100*/ 	.word	0x00006f20


	//----- nvinfo : EIATTR_VRC_CTA_INIT_COUNT
	.align		4
.L_17518:
        /*0104*/ 	.byte	0x02, 0x4a
	.zero		1
	.zero		1


	//----- nvinfo : EIATTR_SYSCALL_OFFSETS
	.align		4
        /*0108*/ 	.byte	0x04, 0x46
        /*010a*/ 	.short	(.L_17520 - .L_17519)


	//   ....[0]....
.L_17519:
        /*010c*/ 	.word	0x00000190


	//----- nvinfo : EIATTR_EXIT_INSTR_OFFSETS
	.align		4
.L_17520:
        /*0110*/ 	.byte	0x04, 0x1c
        /*0112*/ 	.short	(.L_17522 - .L_17521)


	//   ....[0]....
.L_17521:
        /*0114*/ 	.word	0x00000220


	//   ....[1]....
        /*0118*/ 	.word	0x000058f0


	//----- nvinfo : EIATTR_CRS_STACK_SIZE
	.align		4
.L_17522:
        /*011c*/ 	.byte	0x04, 0x1e
        /*011e*/ 	.short	(.L_17524 - .L_17523)
.L_17523:
        /*0120*/ 	.word	0x00000000


	//----- nvinfo : EIATTR_CBANK_PARAM_SIZE
	.align		4
.L_17524:
        /*0124*/ 	.byte	0x03, 0x19
        /*0126*/ 	.short	0x0040


	//----- nvinfo : EIATTR_PARAM_CBANK
	.align		4
        /*0128*/ 	.byte	0x04, 0x0a
        /*012a*/ 	.short	(.L_17526 - .L_17525)
	.align		4
.L_17525:
        /*012c*/ 	.word	index@(.nv.constant0._Z15SoftmaxWarpImplI24ElementwiseScaleMaskLoadIffbE11DirectStoreIffEfLi1ELi29ELi32ELi1ELb1EL9Algorithm0EEvT_T0_ll)
        /*0130*/ 	.short	0x0380
        /*0132*/ 	.short	0x0040


	//----- nvinfo : EIATTR_SW_WAR
	.align		4
.L_17526:
        /*0134*/ 	.byte	0x04, 0x36
        /*0136*/ 	.short	(.L_17528 - .L_17527)
.L_17527:
        /*0138*/ 	.word	0x00000008
.L_17528:


//--------------------- .nv.info._Z15SoftmaxWarpImplI24ElementwiseScaleMaskLoadIffbE11DirectStoreIffEfLi1ELi29ELi32ELi1ELb0EL9Algorithm0EEvT_T0_ll --------------------------
	.section	.nv.info._Z15SoftmaxWarpImplI24ElementwiseScaleMaskLoadIffbE11DirectStoreIffEfLi1ELi29ELi32ELi1ELb0EL9Algorithm0EEvT_T0_ll,"",@"SHT_CUDA_INFO"
	.sectionflags	@""
	.align	4


	//----- nvinfo : EIATTR_CUDA_API_VERSION
	.align		4
        /*0000*/ 	.byte	0x04, 0x37
        /*0002*/ 	.short	(.L_17530 - .L_17529)
.L_17529:
        /*0004*/ 	.word	0x00000082


	//----- nvinfo : EIATTR_KPARAM_INFO
	.align		4
.L_17530:
        /*0008*/ 	.byte	0x04, 0x17
        /*000a*/ 	.short	(.L_17532 - .L_17531)
.L_17531:
        /*000c*/ 	.word	0x00000000
        /*0010*/ 	.short	0x0003
        /*0012*/ 	.short	0x0038
        /*0014*/ 	.byte	0x00, 0xf0, 0x21, 0x00


	//----- nvinfo : EIATTR_KPARAM_INFO
	.align		4
.L_17532:
        /*0018*/ 	.byte	0x04, 0x17
        /*001a*/ 	.short	(.L_17534 - .L_17533)
.L_17533:
        /*001c*/ 	.word	0x00000000
        /*0020*/ 	.short	0x0002
        /*0022*/ 	.short	0x0030
        /*0024*/ 	.byte	0x00, 0xf0, 0x21, 0x00


	//----- nvinfo : EIATTR_KPARAM_INFO
	.align		4
.L_17534:
        /*0028*/ 	.byte	0x04, 0x17
        /*002a*/ 	.short	(.L_17536 - .L_17535)
.L_17535:
        /*002c*/ 	.word	0x00000000
        /*0030*/ 	.short	0x0001
        /*0032*/ 	.short	0x0020
        /*0034*/ 	.byte	0x00, 0xf0, 0x41, 0x00


	//----- nvinfo : EIATTR_KPARAM_INFO
	.align		4
.L_17536:
        /*0038*/ 	.byte	0x04, 0x17
        /*003a*/ 	.short	(.L_17538 - .L_17537)
.L_17537:
        /*003c*/ 	.word	0x00000000
        /*0040*/ 	.short	0x0000
        /*0042*/ 	.short	0x0000
        /*0044*/ 	.byte	0x00, 0xf0, 0x81, 0x00


	//----- nvinfo : EIATTR_SPARSE_MMA_MASK
	.align		4
.L_17538:
        /*0048*/ 	.byte	0x03, 0x50
        /*004a*/ 	.short	0x0000


	//----- nvinfo : EIATTR_MAXREG_COUNT
	.align		4
        /*004c*/ 	.byte	0x03, 0x1b
        /*004e*/ 	.short	0x00ff


	//----- nvinfo : EIATTR_EXTERNS
	.align		4
        /*0050*/ 	.byte	0x04, 0x0f
        /*0052*/ 	.short	(.L_17540 - .L_17539)


	//   ....[0]....
	.align		4
.L_17539:
        /*0054*/ 	.word	index@(__assertfail)


	//----- nvinfo : EIATTR_MERCURY_ISA_VERSION
	.align		4
.L_17540:
        /*0058*/ 	.byte	0x03, 0x5f
        /*005a*/ 	.short	0x0101


	//----- nvinfo : EIATTR_COOP_GROUP_MASK_REGIDS
	.align		4
        /*005c*/ 	.byte	0x04, 0x29
        /*005e*/ 	.short	(.L_17542 - .L_17541)


	//   ....[0]....
.L_17541:
        /*0060*/ 	.word	0xffffffff


	//   ....[1]....
        /*0064*/ 	.word	0xffffffff


	//   ....[2]....
        /*0068*/ 	.word	0xffffffff


	//   ....[3]....
        /*006c*/ 	.word	0xffffffff


	//   ....[4]....
        /*0070*/ 	.word	0xffffffff


	//   ....[5]....
        /*0074*/ 	.word	0xffffffff


	//   ....[6]....
        /*0078*/ 	.word	0xffffffff


	//   ....[7]....
        /*007c*/ 	.word	0xffffffff


	//   ....[8]....
        /*0080*/ 	.word	0xffffffff


	//   ....[9]....
        /*0084*/ 	.word	0xffffffff


	//   ....[10]....
        /*0088*/ 	.word	0x0500000f


	//   ....[11]....
        /*008c*/ 	.word	0x0500000f


	//   ....[12]....
        /*0090*/ 	.word	0x0500000f


	//   ....[13]....
        /*0094*/ 	.word	0x0500000f


	//   ....[14]....
        /*0098*/ 	.word	0x0500000f


	//   ....[15]....
        /*009c*/ 	.word	0x0500000f


	//   ....[16]....
        /*00a0*/ 	.word	0x0500000f


	//   ....[17]....
        /*00a4*/ 	.word	0x0500000f


	//   ....[18]....
        /*00a8*/ 	.word	0x0500000f


	//   ....[19]....
        /*00ac*/ 	.word	0x0500000f


	//----- nvinfo : EIATTR_COOP_GROUP_INSTR_OFFSETS
	.align		4
.L_17542:
        /*00b0*/ 	.byte	0x04, 0x28
        /*00b2*/ 	.short	(.L_17544 - .L_17543)


	//   ....[0]....
.L_17543:
        /*00b4*/ 	.word	0x00000e30


	//   ....[1]....
        /*00b8*/ 	.word	0x00000e70


	//   ....[2]....
        /*00bc*/ 	.word	0x00000e90


	//   ....[3]....
        /*00c0*/ 	.word	0x00000eb0


	//   ....[4]....
        /*00c4*/ 	.word	0x00000ed0


	//   ....[5]....
        /*00c8*/ 	.word	0x00002110


	//   ....[6]....
        /*00cc*/ 	.word	0x00002130


	//   ....[7]....
        /*00d0*/ 	.word	0x00002150


	//   ....[8]....
        /*00d4*/ 	.word	0x00002170


	//   ....[9]....
        /*00d8*/ 	.word	0x00002190


	//   ....[10]....
        /*00dc*/ 	.word	0x00003f90


	//   ....[11]....
        /*00e0*/ 	.word	0x00004030


	//   ....[12]....
        /*00e4*/ 	.word	0x00004090


	//   ....[13]....
        /*00e8*/ 	.word	0x000040f0


	//   ....[14]....
        /*00ec*/ 	.word	0x00004150


	//   ....[15]....
        /*00f0*/ 	.word	0x000053e0


	//   ....[16]....
        /*00f4*/ 	.word	0x00005440


	//   ....[17]....
        /*00f8*/ 	.word	0x000054a0


	//   ....[18]....
        /*00fc*/ 	.word	0x00005500


	//   ....[19]....
        /*0100*/ 	.word	0x00005560


	//----- nvinfo : EIATTR_VRC_CTA_INIT_COUNT
	.align		4
.L_17544:
        /*0104*/ 	.byte	0x02, 0x4a
	.zero		1
	.zero		1


	//----- nvinfo : EIATTR_SYSCALL_OFFSETS
	.align		4
        /*0108*/ 	.byte	0x04, 0x46
        /*010a*/ 	.short	(.L_17546 - .L_17545)


	//   ....[0]....
.L_17545:
        /*010c*/ 	.word	0x00000170


	//----- nvinfo : EIATTR_EXIT_INSTR_OFFSETS
	.align		4
.L_17546:
        /*0110*/ 	.byte	0x04, 0x1c
        /*0112*/ 	.short	(.L_17548 - .L_17547)


	//   ....[0]....
.L_17547:
        /*0114*/ 	.word	0x00000220


	//   ....[1]....
        /*0118*/ 	.word	0x00003f30


	//----- nvinfo : EIATTR_CRS_STACK_SIZE
	.align		4
.L_17548:
        /*011c*/ 	.byte	0x04, 0x1e
        /*011e*/ 	.short	(.L_17550 - .L_17549)
.L_17549:
        /*0120*/ 	.word	0x00000000


	//----- nvinfo : EIATTR_CBANK_PARAM_SIZE
	.align		4
.L_17550:
        /*0124*/ 	.byte	0x03, 0x19
        /*0126*/ 	.short	0x0040


	//----- nvinfo : EIATTR_PARAM_CBANK
	.align		4
        /*0128*/ 	.byte	0x04, 0x0a
        /*012a*/ 	.short	(.L_17552 - .L_17551)
	.align		4
.L_17551:
        /*012c*/ 	.word	index@(.nv.constant0._Z15SoftmaxWarpImplI24ElementwiseScaleMaskLoadIffbE11DirectStoreIffEfLi1ELi29ELi32ELi1ELb0EL9Algorithm0EEvT_T0_ll)
        /*0130*/ 	.short	0x0380
        /*0132*/ 	.short	0x0040


	//----- nvinfo : EIATTR_SW_WAR
	.align		4
.L_17552:
        /*0134*/ 	.byte	0x04, 0x36
        /*0136*/ 	.short	(.L_17554 - .L_17553)
.L_17553:
        /*0138*/ 	.word	0x00000008
.L_17554:


//--------------------- .nv.info._Z15SoftmaxWarpImplI24ElementwiseScaleMaskLoadIffbE11DirectStoreIffEfLi1ELi28ELi32ELi1ELb1EL9Algorithm0EEvT_T0_ll --------------------------
	.section	.nv.info._Z15SoftmaxWarpImplI24ElementwiseScaleMaskLoadIffbE11DirectStoreIffEfLi1ELi28ELi32ELi1ELb1EL9Algorithm0EEvT_T0_ll,"",@"SHT_CUDA_INFO"
	.sectionflags	@""
	.align	4


	//----- nvinfo : EIATTR_CUDA_API_VERSION
	.align		4
        /*0000*/ 	.byte	0x04, 0x37
        /*0002*/ 	.short	(.L_17556 - .L_17555)
.L_17555:
        /*0004*/ 	.word	0x00000082


	//----- nvinfo : EIATTR_KPARAM_INFO
	.align		4
.L_17556:
        /*0008*/ 	.byte	0x04, 0x17
        /*000a*/ 	.short	(.L_17558 - .L_17557)
.L_17557:
        /*000c*/ 	.word	0x00000000
        /*0010*/ 	.short	0x0003
        /*0012*/ 	.short	0x0038
        /*0014*/ 	.byte	0x00, 0xf0, 0x21, 0x00


	//----- nvinfo : EIATTR_KPARAM_INFO
	.align		4
.L_17558:
        /*0018*/ 	.byte	0x04, 0x17
        /*001a*/ 	.short	(.L_17560 - .L_17559)
.L_17559:
        /*001c*/ 	.word	0x00000000
        /*0020*/ 	.short	0x0002
        /*0022*/ 	.short	0x0030
        /*0024*/ 	.byte	0x00, 0xf0, 0x21, 0x00


	//----- nvinfo : EIATTR_KPARAM_INFO
	.align		4
.L_17560:
        /*0028*/ 	.byte	0x04, 0x17
        /*002a*/ 	.short	(.L_17562 - .L_17561)
.L_17561:
        /*002c*/ 	.word	0x00000000
        /*0030*/ 	.short	0x0001
        /*0032*/ 	.short	0x0020
        /*0034*/ 	.byte	0x00, 0xf0, 0x41, 0x00


	//----- nvinfo : EIATTR_KPARAM_INFO
	.align		4
.L_17562:
        /*0038*/ 	.byte	0x04, 0x17
        /*003a*/ 	.short	(.L_17564 - .L_17563)
.L_17563:
        /*003c*/ 	.word	0x00000000
        /*0040*/ 	.short	0x0000
        /*0042*/ 	.short	0x0000
        /*0044*/ 	.byte	0x00, 0xf0, 0x81, 0x00


	//----- nvinfo : EIATTR_SPARSE_MMA_MASK
	.align		4
.L_17564:
        /*0048*/ 	.byte	0x03, 0x50
        /*004a*/ 	.short	0x0000


	//----- nvinfo : EIATTR_MAXREG_COUNT
	.align		4
        /*004c*/ 	.byte	0x03, 0x1b
        /*004e*/ 	.short	0x00ff


	//----- nvinfo : EIATTR_EXTERNS
	.align		4
        /*0050*/ 	.byte	0x04, 0x0f
        /*0052*/ 	.short	(.L_17566 - .L_17565)


	//   ....[0]....
	.align		4
.L_17565:
        /*0054*/ 	.word	index@(__assertfail)


	//----- nvinfo : EIATTR_MERCURY_ISA_VERSION
	.align		4
.L_17566:
        /*0058*/ 	.byte	0x03, 0x5f
        /*005a*/ 	.short	0x0101


	//----- nvinfo : EIATTR_COOP_GROUP_MASK_REGIDS
	.align		4
        /*005c*/ 	.byte	0x04, 0x29
        /*005e*/ 	.short	(.L_17568 - .L_17567)


	//   ....[0]....
.L_17567:
        /*0060*/ 	.word	0xffffffff


	//   ....[1]....
        /*0064*/ 	.word	0xffffffff


	//   ....[2]....
        /*0068*/ 	.word	0xffffffff


	//   ....[3]....
        /*006c*/ 	.word	0xffffffff


	//   ....[4]....
        /*0070*/ 	.word	0xffffffff


	//   ....[5]....
        /*0074*/ 	.word	0xffffffff


	//   ....[6]....
        /*0078*/ 	.word	0xffffffff


	//   ....[7]....
        /*007c*/ 	.word	0xffffffff


	//   ....[8]....
        /*0080*/ 	.word	0xffffffff


	//   ....[9]....
        /*0084*/ 	.word	0xffffffff


	//   ....[10]....
        /*0088*/ 	.word	0x0500000f


	//   ....[11]....
        /*008c*/ 	.word	0x0500000f


	//   ....[12]....
        /*0090*/ 	.word	0x0500000f


	//   ....[13]....
        /*0094*/ 	.word	0x0500000f


	//   ....[14]....
        /*0098*/ 	.word	0x0500000f


	//   ....[15]....
        /*009c*/ 	.word	0x0500000f


	//   ....[16]....
        /*00a0*/ 	.word	0x0500000f


	//   ....[17]....
        /*00a4*/ 	.word	0x0500000f


	//   ....[18]....
        /*00a8*/ 	.word	0x0500000f


	//   ....[19]....
        /*00ac*/ 	.word	0x0500000f


	//----- nvinfo : EIATTR_COOP_GROUP_INSTR_OFFSETS
	.align		4
.L_17568:
        /*00b0*/ 	.byte	0x04, 0x28
        /*00b2*/ 	.short	(.L_17570 - .L_17569)


	//   ....[0]....
.L_17569:
        /*00b4*/ 	.word	0x00001ee0


	//   ....[1]....
        /*00b8*/ 	.word	0x00001f10


	//   ....[2]....
        /*00bc*/ 	.word	0x00001f40


	//   ....[3]....
        /*00c0*/ 	.word	0x00001f60


	//   ....[4]....
        /*00c4*/ 	.word	0x00001f80


	//   ....[5]....
        /*00c8*/ 	.word	0x00003120


	//   ....[6]....
        /*00cc*/ 	.word	0x00003140


	//   ....[7]....
        /*00d0*/ 	.word	0x00003160


	//   ....[8]....
        /*00d4*/ 	.word	0x00003180


	//   ....[9]....
        /*00d8*/ 	.word	0x000031a0


	//   ....[10]....
        /*00dc*/ 	.word	0x00005680


	//   ....[11]....
        /*00e0*/ 	.word	0x00005720


	//   ....[12]....
        /*00e4*/ 	.word	0x00005780


	//   ....[13]....
        /*00e8*/ 	.word	0x000057e0


	//   ....[14]....
        /*00ec*/ 	.word	0x00005840


	//   ....[15]....
        /*00f0*/ 	.word	0x00006a30


	//   ....[16]....
        /*00f4*/ 	.word	0x00006a90


	//   ....[17]....
        /*00f8*/ 	.word	0x00006af0


	//   ....[18]....
        /*00fc*/ 	.word	0x00006b50


	//   ....[19]....
        /*0100*/ 	.word	0x00006bb0


	//----- nvinfo : EIATTR_VRC_CTA_INIT_COUNT
	.align		4
.L_17570:
        /*0104*/ 	.byte	0x02, 0x4a
	.zero		1
	.zero		1


	//----- nvinfo : EIATTR_SYSCALL_OFFSETS
	.align		4
        /*0108*/ 	.byte	0x04, 0x46
        /*010a*/ 	.short	(.L_17572 - .L_17571)


	//   ....[0]....
.L_17571:
        /*010c*/ 	.word	0x00000190


	//----- nvinfo : EIATTR_EXIT_INSTR_OFFSETS
	.align		4
.L_17572:
        /*0110*/ 	.byte	0x04, 0x1c
        /*0112*/ 	.short	(.L_17574 - .L_17573)


	//   ....[0]....
.L_17573:
        /*0114*/ 	.word	0x00000220


	//   ....[1]....
        /*0118*/ 	.word	0x00005620


	//----- nvinfo : EIATTR_CRS_STACK_SIZE
	.align		4
.L_17574:
        /*011c*/ 	.byte	0x04, 0x1e
        /*011e*/ 	.short	(.L_17576 - .L_17575)
.L_17575:
        /*0120*/ 	.word	0x00000000


	//----- nvinfo : EIATTR_CBANK_PARAM_SIZE
	.align		4
.L_17576:
        /*0124*/ 	.byte	0x03, 0x19
        /*0126*/ 	.short	0x0040


	//----- nvinfo : EIATTR_PARAM_CBANK
	.align		4
        /*0128*/ 	.byte	0x04, 0x0a
        /*012a*/ 	.short	(.L_17578 - .L_17577)
	.align		4
.L_17577:
        /*012c*/ 	.word	index@(.nv.constant0._Z15SoftmaxWarpImplI24ElementwiseScaleMaskLoadIffbE11DirectStoreIffEfLi1ELi28ELi32ELi1ELb1EL9Algorithm0EEvT_T0_ll)
        /*0130*/ 	.short	0x0380
        /*0132*/ 	.short	0x0040


	//----- nvinfo : EIATTR_SW_WAR
	.align		4
.L_17578:
        /*0134*/ 	.byte	0x04, 0x36
        /*0136*/ 	.short	(.L_17580 - .L_17579)
.L_17579:
        /*0138*/ 	.word	0x00000008
.L_17580:


//--------------------- .nv.info._Z15SoftmaxWarpImplI24ElementwiseScaleMaskLoadIffbE11DirectStoreIffEfLi1ELi28ELi32ELi1ELb0EL9Algorithm0EEvT_T0_ll --------------------------
	.section	.nv.info._Z15SoftmaxWarpImplI24ElementwiseScaleMaskLoadIffbE11DirectStoreIffEfLi1ELi28ELi32ELi1ELb0EL9Algorithm0EEvT_T0_ll,"",@"SHT_CUDA_INFO"
	.sectionflags	@""
	.align	4


	//----- nvinfo : EIATTR_CUDA_API_VERSION
	.align		4
        /*0000*/ 	.byte	0x04, 0x37
        /*0002*/ 	.short	(.L_17582 - .L_17581)
.L_17581:
        /*0004*/ 	.word	0x00000082


	//----- nvinfo : EIATTR_KPARAM_INFO
	.align		4
.L_17582:
        /*0008*/ 	.byte	0x04, 0x17
        /*000a*/ 	.short	(.L_17584 - .L_17583)
.L_17583:
        /*000c*/ 	.word	0x00000000
        /*0010*/ 	.short	0x0003
        /*0012*/ 	.short	0x0038
        /*0014*/ 	.byte	0x00, 0xf0, 0x21, 0x00


	//----- nvinfo : EIATTR_KPARAM_INFO
	.align		4
.L_17584:
        /*0018*/ 	.byte	0x04, 0x17
        /*001a*/ 	.short	(.L_17586 - .L_17585)
.L_17585:
        /*001c*/ 	.word	0x00000000
        /*0020*/ 	.short	0x0002
        /*0022*/ 	.short	0x0030
        /*0024*/ 	.byte	0x00, 0xf0, 0x21, 0x00


	//----- nvinfo : EIATTR_KPARAM_INFO
	.align		4
.L_17586:
        /*0028*/ 	.byte	0x04, 0x17
        /*002a*/ 	.short	(.L_17588 - .L_17587)
.L_17587:
        /*002c*/ 	.word	0x00000000
        /*0030*/ 	.short	0x0001
        /*0032*/ 	.short	0x0020
        /*0034*/ 	.byte	0x00, 0xf0, 0x41, 0x00


	//----- nvinfo : EIATTR_KPARAM_INFO
	.align		4
.L_17588:
        /*0038*/ 	.byte	0x04, 0x17
        /*003a*/ 	.short	(.L_17590 - .L_17589)
.L_17589:
        /*003c*/ 	.word	0x00000000
        /*0040*/ 	.short	0x0000
        /*0042*/ 	.short	0x0000
        /*0044*/ 	.byte	0x00, 0xf0, 0x81, 0x00


	//----- nvinfo : EIATTR_SPARSE_MMA_MASK
	.align		4
.L_17590:
        /*0048*/ 	.byte	0x03, 0x50
        /*004a*/ 	.short	0x0000


	//----- nvinfo : EIATTR_MAXREG_COUNT
	.align		4
        /*004c*/ 	.byte	0x03, 0x1b
        /*004e*/ 	.short	0x00ff


	//----- nvinfo : EIATTR_EXTERNS
	.align		4
        /*0050*/ 	.byte	0x04, 0x0f
        /*0052*/ 	.short	(.L_17592 - .L_17591)


	//   ....[0]....
	.align		4
.L_17591:
        /*0054*/ 	.word	index@(__assertfail)


	//----- nvinfo : EIATTR_MERCURY_ISA_VERSION
	.align		4
.L_17592:
        /*0058*/ 	.byte	0x03, 0x5f
        /*005a*/ 	.short	0x0101


	//----- nvinfo : EIATTR_COOP_GROUP_MASK_REGIDS
	.align		4
        /*005c*/ 	.byte	0x04, 0x29
        /*005e*/ 	.short	(.L_17594 - .L_17593)


	//   ....[0]....
.L_17593:
        /*0060*/ 	.word	0xffffffff


	//   ....[1]....
        /*0064*/ 	.word	0xffffffff


	//   ....[2]....
        /*0068*/ 	.word	0xffffffff


	//   ....[3]....
        /*006c*/ 	.word	0xffffffff


	//   ....[4]....
        /*0070*/ 	.word	0xffffffff


	//   ....[5]....
        /*0074*/ 	.word	0xffffffff


	//   ....[6]....
        /*0078*/ 	.word	0xffffffff


	//   ....[7]....
        /*007c*/ 	.word	0xffffffff


	//   ....[8]....
        /*0080*/ 	.word	0xffffffff


	//   ....[9]....
        /*0084*/ 	.word	0xffffffff


	//   ....[10]....
        /*0088*/ 	.word	0x0500000f


	//   ....[11]....
        /*008c*/ 	.word	0x0500000f


	//   ....[12]....
        /*0090*/ 	.word	0x0500000f


	//   ....[13]....
        /*0094*/ 	.word	0x0500000f


	//   ....[14]....
        /*0098*/ 	.word	0x0500000f


	//   ....[15]....
        /*009c*/ 	.word	0x0500000f


	//   ....[16]....
        /*00a0*/ 	.word	0x0500000f


	//   ....[17]....
        /*00a4*/ 	.word	0x0500000f


	//   ....[18]....
        /*00a8*/ 	.word	0x0500000f


	//   ....[19]....
        /*00ac*/ 	.word	0x0500000f


	//----- nvinfo : EIATTR_COOP_GROUP_INSTR_OFFSETS
	.align		4
.L_17594:
        /*00b0*/ 	.byte	0x04, 0x28
        /*00b2*/ 	.short	(.L_17596 - .L_17595)


	//   ....[0]....
.L_17595:
        /*00b4*/ 	.word	0x00000da0


	//   ....[1]....
        /*00b8*/ 	.word	0x00000de0


	//   ....[2]....
        /*00bc*/ 	.word	0x00000e00


	//   ....[3]....
        /*00c0*/ 	.word	0x00000e20


	//   ....[4]....
        /*00c4*/ 	.word	0x00000e40


	//   ....[5]....
        /*00c8*/ 	.word	0x00001fe0


	//   ....[6]....
        /*00cc*/ 	.word	0x00002000


	//   ....[7]....
        /*00d0*/ 	.word	0x00002020


	//   ....[8]....
        /*00d4*/ 	.word	0x00002040


	//   ....[9]....
        /*00d8*/ 	.word	0x00002060


	//   ....[10]....
        /*00dc*/ 	.word	0x00003d80


	//   ....[11]....
        /*00e0*/ 	.word	0x00003e00


	//   ....[12]....
        /*00e4*/ 	.word	0x00003e60


	//   ....[13]....
        /*00e8*/ 	.word	0x00003ec0


	//   ....[14]....
        /*00ec*/ 	.word	0x00003f20


	//   ....[15]....
        /*00f0*/ 	.word	0x00005130


	//   ....[16]....
        /*00f4*/ 	.word	0x00005190


	//   ....[17]....
        /*00f8*/ 	.word	0x000051f0


	//   ....[18]....
        /*00fc*/ 	.word	0x00005250


	//   ....[19]....
        /*0100*/ 	.word	0x000052b0


	//----- nvinfo : EIATTR_VRC_CTA_INIT_COUNT
	.align		4
.L_17596:
        /*0104*/ 	.byte	0x02, 0x4a
	.zero		1
	.zero		1


	//----- nvinfo : EIATTR_SYSCALL_OFFSETS
	.align		4
        /*0108*/ 	.byte	0x04, 0x46
        /*010a*/ 	.short	(.L_17598 - .L_17597)


	//   ....[0]....
.L_17597:
        /*010c*/ 	.word	0x00000170


	//----- nvinfo : EIATTR_EXIT_INSTR_OFFSETS
	.align		4
.L_17598:
        /*0110*/ 	.byte	0x04, 0x1c
        /*0112*/ 	.short	(.L_17600 - .L_17599)


	//   ....[0]....
.L_17599:
        /*0114*/ 	.word	0x00000220


	//   ....[1]....
        /*0118*/ 	.word	0x00003d20


	//----- nvinfo : EIATTR_CRS_STACK_SIZE
	.align		4
.L_17600:
        /*011c*/ 	.byte	0x04, 0x1e
        /*011e*/ 	.short	(.L_17602 - .L_17601)
.L_17601:
        /*0120*/ 	.word	0x00000000


	//----- nvinfo : EIATTR_CBANK_PARAM_SIZE
	.align		4
.L_17602:
        /*0124*/ 	.byte	0x03, 0x19
        /*0126*/ 	.short	0x0040


	//----- nvinfo : EIATTR_PARAM_CBANK
	.align		4
        /*0128*/ 	.byte	0x04, 0x0a
        /*012a*/ 	.short	(.L_17604 - .L_17603)
	.align		4
.L_17603:
        /*012c*/ 	.word	index@(.nv.constant0._Z15SoftmaxWarpImplI24ElementwiseScaleMaskLoadIffbE11DirectStoreIffEfLi1ELi28ELi32ELi1ELb0EL9Algorithm0EEvT_T0_ll)
        /*0130*/ 	.short	0x0380
        /*0132*/ 	.short	0x0040


	//----- nvinfo : EIATTR_SW_WAR
	.align		4
.L_17604:
        /*0134*/ 	.byte	0x04, 0x36
        /*0136*/ 	.short	(.L_17606 - .L_17605)
.L_17605:
        /*0138*/ 	.word	0x00000008
.L_17606:


//--------------------- .nv.info._Z15SoftmaxWarpImplI24ElementwiseScaleMaskLoadIffbE11DirectStoreIffEfLi1ELi27ELi32ELi1ELb1EL9Algorithm0EEvT_T0_ll --------------------------
	.section	.nv.info._Z15SoftmaxWarpImplI24ElementwiseScaleMaskLoadIffbE11DirectStoreIffEfLi1ELi27ELi32ELi1ELb1EL9Algorithm0EEvT_T0_ll,"",@"SHT_CUDA_INFO"
	.sectionflags	@""
	.align	4


	//----- nvinfo : EIATTR_CUDA_API_VERSION
	.align		4
        /*0000*/ 	.byte	0x04, 0x37
        /*0002*/ 	.short	(.L_17608 - .L_17607)
.L_17607:
        /*0004*/ 	.word	0x00000082


	//----- nvinfo : EIATTR_KPARAM_INFO
	.align		4
.L_17608:
        /*0008*/ 	.byte	0x04, 0x17
        /*000a*/ 	.short	(.L_17610 - .L_17609)
.L_17609:
        /*000c*/ 	.word	0x00000000
        /*0010*/ 	.short	0x0003
        /*0012*/ 	.short	0x0038
        /*0014*/ 	.byte	0x00, 0xf0, 0x21, 0x00


	//----- nvinfo : EIATTR_KPARAM_INFO
	.align		4
.L_17610:
        /*0018*/ 	.byte	0x04, 0x17
        /*001a*/ 	.short	(.L_17612 - .L_17611)
.L_17611:
        /*001c*/ 	.word	0x00000000
        /*0020*/ 	.short	0x0002
        /*0022*/ 	.short	0x0030
        /*0024*/ 	.byte	0x00, 0xf0, 0x21, 0x00


	//----- nvinfo : EIATTR_KPARAM_INFO
	.align		4
.L_17612:
        /*0028*/ 	.byte	0x04, 0x17
        /*002a*/ 	.short	(.L_17614 - .L_17613)
.L_17613:
        /*002c*/ 	.word	0x00000000
        /*0030*/ 	.short	0x0001
        /*0032*/ 	.short	0x0020
        /*0034*/ 	.byte	0x00, 0xf0, 0x41, 0x00


	//----- nvinfo : EIATTR_KPARAM_INFO
	.align		4
.L_17614:
        /*0038*/ 	.byte	0x04, 0x17
        /*003a*/ 	.short	(.L_17616 - .L_17615)
.L_17615:
        /*003c*/ 	.word	0x00000000
        /*0040*/ 	.short	0x0000
        /*0042*/ 	.short	0x0000
        /*0044*/ 	.byte	0x00, 0xf0, 0x81, 0x00


	//----- nvinfo : EIATTR_SPARSE_MMA_MASK
	.align		4
.L_17616:
        /*0048*/ 	.byte	0x03, 0x50
        /*004a*/ 	.short	0x0000


	//----- nvinfo : EIATTR_MAXREG_COUNT
	.align		4
        /*004c*/ 	.byte	0x03, 0x1b
        /*004e*/ 	.short	0x00ff


	//----- nvinfo : EIATTR_EXTERNS
	.align		4
        /*0050*/ 	.byte	0x04, 0x0f
        /*0052*/ 	.short	(.L_17618 - .L_17617)


	//   ....[0]....
	.align		4
.L_17617:
        /*0054*/ 	.word	index@(__assertfail)


	//----- nvinfo : EIATTR_MERCURY_ISA_VERSION
	.align		4
.L_17618:
        /*0058*/ 	.byte	0x03, 0x5f
        /*005a*/ 	.short	0x0101


	//----- nvinfo : EIATTR_COOP_GROUP_MASK_REGIDS
	.align		4
        /*005c*/ 	.byte	0x04, 0x29
        /*005e*/ 	.short	(.L_17620 - .L_17619)


	//   ....[0]....
.L_17619:
        /*0060*/ 	.word	0xffffffff


	//   ....[1]....
        /*0064*/ 	.word	0xffffffff


	//   ....[2]....
        /*0068*/ 	.word	0xffffffff


	//   ....[3]....
        /*006c*/ 	.word	0xffffffff


	//   ....[4]....
        /*0070*/ 	.word	0xffffffff


	//   ....[5]....
        /*0074*/ 	.word	0xffffffff


	//   ....[6]....
        /*0078*/ 	.word	0xffffffff


	//   ....[7]....
        /*007c*/ 	.word	0xffffffff


	//   ....[8]....
        /*0080*/ 	.word	0xffffffff


	//   ....[9]....
        /*0084*/ 	.word	0xffffffff


	//   ....[10]....
        /*0088*/ 	.word	0x0500000f


	//   ....[11]....
        /*008c*/ 	.word	0x0500000f


	//   ....[12]....
        /*0090*/ 	.word	0x0500000f


	//   ....[13]....
        /*0094*/ 	.word	0x0500000f


	//   ....[14]....
        /*0098*/ 	.word	0x0500000f


	//   ....[15]....
        /*009c*/ 	.word	0x0500000f


	//   ....[16]....
        /*00a0*/ 	.word	0x0500000f


	//   ....[17]....
        /*00a4*/ 	.word	0x0500000f


	//   ....[18]....
        /*00a8*/ 	.word	0x0500000f


	//   ....[19]....
        /*00ac*/ 	.word	0x0500000f


	//----- nvinfo : EIATTR_COOP_GROUP_INSTR_OFFSETS
	.align		4
.L_17620:
        /*00b0*/ 	.byte	0x04, 0x28
        /*00b2*/ 	.short	(.L_17622 - .L_17621)


	//   ....[0]....
.L_17621:
        /*00b4*/ 	.word	0x00001de0


	//   ....[1]....
        /*00b8*/ 	.word	0x00001e20


	//   ....[2]....
        /*00bc*/ 	.word	0x00001e40


	//   ....[3]....
        /*00c0*/ 	.word	0x00001e60


	//   ....[4]....
        /*00c4*/ 	.word	0x00001e80


	//   ....[5]....
        /*00c8*/ 	.word	0x00002f80


	//   ....[6]....
        /*00cc*/ 	.word	0x00002fa0


	//   ....[7]....
        /*00d0*/ 	.word	0x00002fc0


	//   ....[8]....
        /*00d4*/ 	.word	0x00002fe0


	//   ....[9]....
        /*00d8*/ 	.word	0x00003000


	//   ....[10]....
        /*00dc*/ 	.word	0x000051e0


	//   ....[11]....
        /*00e0*/ 	.word	0x00005280


	//   ....[12]....
        /*00e4*/ 	.word	0x000052e0


	//   ....[13]....
        /*00e8*/ 	.word	0x00005340


	//   ....[14]....
        /*00ec*/ 	.word	0x000053a0


	//   ....[15]....
        /*00f0*/ 	.word	0x000064f0


	//   ....[16]....
        /*00f4*/ 	.word	0x00006550


	//   ....[17]....
        /*00f8*/ 	.word	0x000065b0


	//   ....[18]....
        /*00fc*/ 	.word	0x00006610


	//   ....[19]....
        /*0100*/ 	.word	0x00006670


	//----- nvinfo : EIATTR_VRC_CTA_INIT_COUNT
	.align		4
.L_17622:
        /*0104*/ 	.byte	0x02, 0x4a
	.zero		1
	.zero		1


	//----- nvinfo : EIATTR_SYSCALL_OFFSETS
	.align		4
        /*0108*/ 	.byte	0x04, 0x46
        /*010a*/ 	.short	(.L_17624 - .L_17623)


	//   ....[0]....
.L_17623:
        /*010c*/ 	.word	0x00000190


	//----- nvinfo : EIATTR_EXIT_INSTR_OFFSETS
	.align		4
.L_17624:
        /*0110*/ 	.byte	0x04, 0x1c
        /*0112*/ 	.short	(.L_17626 - .L_17625)


	//   ....[0]....
.L_17625:
        /*0114*/ 	.word	0x00000220


	//   ....[1]....
        /*0118*/ 	.word	0x00005180


	//----- nvinfo : EIATTR_CRS_STACK_SIZE
	.align		4
.L_17626:
        /*011c*/ 	.byte	0x04, 0x1e
        /*011e*/ 	.short	(.L_17628 - .L_17627)
.L_17627:
        /*0120*/ 	.word	0x00000000


	//----- nvinfo : EIATTR_CBANK_PARAM_SIZE
	.align		4
.L_17628:
        /*0124*/ 	.byte	0x03, 0x19
        /*0126*/ 	.short	0x0040


	//----- nvinfo : EIATTR_PARAM_CBANK
	.align		4
        /*0128*/ 	.byte	0x04, 0x0a
        /*012a*/ 	.short	(.L_17630 - .L_17629)
	.align		4
.L_17629:
        /*012c*/ 	.word	index@(.nv.constant0._Z15SoftmaxWarpImplI24ElementwiseScaleMaskLoadIffbE11DirectStoreIffEfLi1ELi27ELi32ELi1ELb1EL9Algorithm0EEvT_T0_ll)
        /*0130*/ 	.short	0x0380
        /*0132*/ 	.short	0x0040


	//----- nvinfo : EIATTR_SW_WAR
	.align		4
.L_17630:
        /*0134*/ 	.byte	0x04, 0x36
        /*0136*/ 	.short	(.L_17632 - .L_17631)
.L_17631:
        /*0138*/ 	.word	0x00000008
.L_17632:


//--------------------- .nv.info._Z15SoftmaxWarpImplI24ElementwiseScaleMaskLoadIffbE11DirectStoreIffEfLi1ELi27ELi32ELi1ELb0EL9Algorithm0EEvT_T0_ll --------------------------
	.section	.nv.info._Z15SoftmaxWarpImplI24ElementwiseScaleMaskLoadIffbE11DirectStoreIffEfLi1ELi27ELi32ELi1ELb0EL9Algorithm0EEvT_T0_ll,"",@"SHT_CUDA_INFO"
	.sectionflags	@""
	.align	4


	//----- nvinfo : EIATTR_CUDA_API_VERSION
	.align		4
        /*0000*/ 	.byte	0x04, 0x37
        /*0002*/ 	.short	(.L_17634 - .L_17633)
.L_17633:
        /*0004*/ 	.word	0x00000082


	//----- nvinfo : EIATTR_KPARAM_INFO
	.align		4
.L_17634:
        /*0008*/ 	.byte	0x04, 0x17
        /*000a*/ 	.short	(.L_17636 - .L_17635)
.L_17635:
        /*000c*/ 	.word	0x00000000
        /*0010*/ 	.short	0x0003
        /*0012*/ 	.short	0x0038
        /*0014*/ 	.byte	0x00, 0xf0, 0x21, 0x00


	//----- nvinfo : EIATTR_KPARAM_INFO
	.align		4
.L_17636:
        /*0018*/ 	.byte	0x04, 0x17
        /*001a*/ 	.short	(.L_17638 - .L_17637)
.L_17637:
        /*001c*/ 	.word	0x00000000
        /*0020*/ 	.short	0x0002
        /*0022*/ 	.short	0x0030
        /*0024*/ 	.byte	0x00, 0xf0, 0x21, 0x00


	//----- nvinfo : EIATTR_KPARAM_INFO
	.align		4
.L_17638:
        /*0028*/ 	.byte	0x04, 0x17
        /*002a*/ 	.short	(.L_17640 - .L_17639)
.L_17639:
        /*002c*/ 	.word	0x00000000
        /*0030*/ 	.short	0x0001
        /*0032*/ 	.short	0x0020
        /*0034*/ 	.byte	0x00, 0xf0, 0x41, 0x00


	//----- nvinfo : EIATTR_KPARAM_INFO
	.align		4
.L_17640:
        /*0038*/ 	.byte	0x04, 0x17
        /*003a*/ 	.short	(.L_17642 - .L_17641)
.L_17641:
        /*003c*/ 	.word	0x00000000
        /*0040*/ 	.short	0x0000
        /*0042*/ 	.short	0x0000
        /*0044*/ 	.byte	0x00, 0xf0, 0x81, 0x00


	//----- nvinfo : EIATTR_SPARSE_MMA_MASK
	.align		4
.L_17642:
        /*0048*/ 	.byte	0x03, 0x50
        /*004a*/ 	.short	0x0000


	//----- nvinfo : EIATTR_MAXREG_COUNT
	.align		4
        /*004c*/ 	.byte	0x03, 0x1b
        /*004e*/ 	.short	0x00ff


	//----- nvinfo : EIATTR_EXTERNS
	.align		4
        /*0050*/ 	.byte	0x04, 0x0f
        /*0052*/ 	.short	(.L_17644 - .L_17643)


	//   ....[0]....
	.align		4
.L_17643:
        /*0054*/ 	.word	index@(__assertfail)


	//----- nvinfo : EIATTR_MERCURY_ISA_VERSION
	.align		4
.L_17644:
        /*0058*/ 	.byte	0x03, 0x5f
        /*005a*/ 	.short	0x0101


	//----- nvinfo : EIATTR_COOP_GROUP_MASK_REGIDS
	.align		4
        /*005c*/ 	.byte	0x04, 0x29
        /*005e*/ 	.short	(.L_17646 - .L_17645)


	//   ....[0]....
.L_17645:
        /*0060*/ 	.word	0xffffffff


	//   ....[1]....
        /*0064*/ 	.word	0xffffffff


	//   ....[2]....
        /*0068*/ 	.word	0xffffffff


	//   ....[3]....
        /*006c*/ 	.word	0xffffffff


	//   ....[4]....
        /*0070*/ 	.word	0xffffffff


	//   ....[5]....
        /*0074*/ 	.word	0xffffffff


	//   ....[6]....
        /*0078*/ 	.word	0xffffffff


	//   ....[7]....
        /*007c*/ 	.word	0xffffffff


	//   ....[8]....
        /*0080*/ 	.word	0xffffffff


	//   ....[9]....
        /*0084*/ 	.word	0xffffffff


	//   ....[10]....
        /*0088*/ 	.word	0x0500000f


	//   ....[11]....
        /*008c*/ 	.word	0x0500000f


	//   ....[12]....
        /*0090*/ 	.word	0x0500000f


	//   ....[13]....
        /*0094*/ 	.word	0x0500000f


	//   ....[14]....
        /*0098*/ 	.word	0x0500000f


	//   ....[15]....
        /*009c*/ 	.word	0x0500000f


	//   ....[16]....
        /*00a0*/ 	.word	0x0500000f


	//   ....[17]....
        /*00a4*/ 	.word	0x0500000f


	//   ....[18]....
        /*00a8*/ 	.word	0x0500000f


	//   ....[19]....
        /*00ac*/ 	.word	0x0500000f


	//----- nvinfo : EIATTR_COOP_GROUP_INSTR_OFFSETS
	.align		4
.L_17646:
        /*00b0*/ 	.byte	0x04, 0x28
        /*00b2*/ 	.short	(.L_17648 - .L_17647)


	//   ....[0]....
.L_17647:
        /*00b4*/ 	.word	0x00000df0


	//   ....[1]....
        /*00b8*/ 	.word	0x00000e30


	//   ....[2]....
        /*00bc*/ 	.word	0x00000e50


	//   ....[3]....
        /*00c0*/ 	.word	0x00000e70


	//   ....[4]....
        /*00c4*/ 	.word	0x00000e90


	//   ....[5]....
        /*00c8*/ 	.word	0x00001f90


	//   ....[6]....
        /*00cc*/ 	.word	0x00001fb0


	//   ....[7]....
        /*00d0*/ 	.word	0x00001fd0


	//   ....[8]....
        /*00d4*/ 	.word	0x00001ff0


	//   ....[9]....
        /*00d8*/ 	.word	0x00002010


	//   ....[10]....
        /*00dc*/ 	.word	0x00003de0


	//   ....[11]....
        /*00e0*/ 	.word	0x00003e80


	//   ....[12]....
        /*00e4*/ 	.word	0x00003ee0


	//   ....[13]....
        /*00e8*/ 	.word	0x00003f40


	//   ....[14]....
        /*00ec*/ 	.word	0x00003fa0


	//   ....[15]....
        /*00f0*/ 	.word	0x000050f0


	//   ....[16]....
        /*00f4*/ 	.word	0x00005150


	//   ....[17]....
        /*00f8*/ 	.word	0x000051b0


	//   ....[18]....
        /*00fc*/ 	.word	0x00005210


	//   ....[19]....
        /*0100*/ 	.word	0x00005270


	//----- nvinfo : EIATTR_VRC_CTA_INIT_COUNT
	.align		4
.L_17648:
        /*0104*/ 	.byte	0x02, 0x4a
	.zero		1
	.zero		1


	//----- nvinfo : EIATTR_SYSCALL_OFFSETS
	.align		4
        /*0108*/ 	.byte	0x04, 0x46
        /*010a*/ 	.short	(.L_17650 - .L_17649)


	//   ....[0]....
.L_17649:
        /*010c*/ 	.word	0x00000170


	//----- nvinfo : EIATTR_EXIT_INSTR_OFFSETS
	.align		4
.L_17650:
        /*0110*/ 	.byte	0x04, 0x1c
        /*0112*/ 	.short	(.L_17652 - .L_17651)


	//   ....[0]....
.L_17651:
        /*0114*/ 	.word	0x00000220


	//   ....[1]....
        /*0118*/ 	.word	0x00003d80


	//----- nvinfo : EIATTR_CRS_STACK_SIZE
	.align		4
.L_17652:
        /*011c*/ 	.byte	0x04, 0x1e
        /*011e*/ 	.short	(.L_17654 - .L_17653)
.L_17653:
        /*0120*/ 	.word	0x00000000


	//----- nvinfo : EIATTR_CBANK_PARAM_SIZE
	.align		4
.L_17654:
        /*0124*/ 	.byte	0x03, 0x19
        /*0126*/ 	.short	0x0040


	//----- nvinfo : EIATTR_PARAM_CBANK
	.align		4
        /*0128*/ 	.byte	0x04, 0x0a
        /*012a*/ 	.short	(.L_17656 - .L_17655)
	.align		4
.L_17655:
        /*012c*/ 	.word	index@(.nv.constant0._Z15SoftmaxWarpImplI24ElementwiseScaleMaskLoadIffbE11DirectStoreIffEfLi1ELi27ELi32ELi1ELb0EL9Algorithm0EEvT_T0_ll)
        /*0130*/ 	.short	0x0380
        /*0132*/ 	.short	0x0040


	//----- nvinfo : EIATTR_SW_WAR
	.align		4
.L_17656:
        /*0134*/ 	.byte	0x04, 0x36
        /*0136*/ 	.short	(.L_17658 - .L_17657)
.L_17657:
        /*0138*/ 	.word	0x00000008
.L_17658:


//--------------------- .nv.info._Z15SoftmaxWarpImplI24ElementwiseScaleMaskLoadIffbE11DirectStoreIffEfLi1ELi26ELi32ELi1ELb1EL9Algorithm0EEvT_T0_ll --------------------------
	.section	.nv.info._Z15SoftmaxWarpImplI24ElementwiseScaleMaskLoadIffbE11DirectStoreIffEfLi1ELi26ELi32ELi1ELb1EL9Algorithm0EEvT_T0_ll,"",@"SHT_CUDA_INFO"
	.sectionflags	@""
	.align	4


	//----- nvinfo : EIATTR_CUDA_API_VERSION
	.align		4
        /*0000*/ 	.byte	0x04, 0x37
        /*0002*/ 	.short	(.L_17660 - .L_17659)
.L_17659:
        /*0004*/ 	.word	0x00000082


	//----- nvinfo : EIATTR_KPARAM_INFO
	.align		4
.L_17660:
        /*0008*/ 	.byte	0x04, 0x17
        /*000a*/ 	.short	(.L_17662 - .L_17661)
.L_17661:
        /*000c*/ 	.word	0x00000000
        /*0010*/ 	.short	0x0003
        /*0012*/ 	.short	0x0038
        /*0014*/ 	.byte	0x00, 0xf0, 0x21, 0x00


	//----- nvinfo : EIATTR_KPARAM_INFO
	.align		4
.L_17662:
        /*0018*/ 	.byte	0x04, 0x17
        /*001a*/ 	.short	(.L_17664 - .L_17663)
.L_17663:
        /*001c*/ 	.word	0x00000000
        /*0020*/ 	.short	0x0002
        /*0022*/ 	.short	0x0030
        /*0024*/ 	.byte	0x00, 0xf0, 0x21, 0x00


	//----- nvinfo : EIATTR_KPARAM_INFO
	.align		4
.L_17664:
        /*0028*/ 	.byte	0x04, 0x17
        /*002a*/ 	.short	(.L_17666 - .L_17665)
.L_17665:
        /*002c*/ 	.word	0x00000000
        /*0030*/ 	.short	0x0001
        /*0032*/ 	.short	0x0020
        /*0034*/ 	.byte	0x00, 0xf0, 0x41, 0x00


	//----- nvinfo : EIATTR_KPARAM_INFO
	.align		4
.L_17666:
        /*0038*/ 	.byte	0x04, 0x17
        /*003a*/ 	.short	(.L_17668 - .L_17667)
.L_17667:
        /*003c*/ 	.word	0x00000000
        /*0040*/ 	.short	0x0000
        /*0042*/ 	.short	0x0000
        /*0044*/ 	.byte	0x00, 0xf0, 0x81, 0x00


	//----- nvinfo : EIATTR_SPARSE_MMA_MASK
	.align		4
.L_17668:
        /*0048*/ 	.byte	0x03, 0x50
        /*004a*/ 	.short	0x0000


	//----- nvinfo : EIATTR_MAXREG_COUNT
	.align		4
        /*004c*/ 	.byte	0x03, 0x1b
        /*004e*/ 	.short	0x00ff


	//----- nvinfo : EIATTR_EXTERNS
	.align		4
        /*0050*/ 	.byte	0x04, 0x0f
        /*0052*/ 	.short	(.L_17670 - .L_17669)


	//   ....[0]....
	.align		4
.L_17669:
        /*0054*/ 	.word	index@(__assertfail)


	//----- nvinfo : EIATTR_MERCURY_ISA_VERSION
	.align		4
.L_17670:
        /*0058*/ 	.byte	0x03, 0x5f
        /*005a*/ 	.short	0x0101


	//----- nvinfo : EIATTR_COOP_GROUP_MASK_REGIDS
	.align		4
        /*005c*/ 	.byte	0x04, 0x29
        /*005e*/ 	.short	(.L_17672 - .L_17671)


	//   ....[0]....
.L_17671:
        /*0060*/ 	.word	0xffffffff


	//   ....[1]....
        /*0064*/ 	.word	0xffffffff


	//   ....[2]....
        /*0068*/ 	.word	0xffffffff


	//   ....[3]....
        /*006c*/ 	.word	0xffffffff


	//   ....[4]....
        /*0070*/ 	.word	0xffffffff


	//   ....[5]....
        /*0074*/ 	.word	0xffffffff


	//   ....[6]....
        /*0078*/ 	.word	0xffffffff


	//   ....[7]....
        /*007c*/ 	.word	0xffffffff


	//   ....[8]....
        /*0080*/ 	.word	0xffffffff


	//   ....[9]....
        /*0084*/ 	.word	0xffffffff


	//   ....[10]....
        /*0088*/ 	.word	0x0500000f


	//   ....[11]....
        /*008c*/ 	.word	0x0500000f


	//   ....[12]....
        /*0090*/ 	.word	0x0500000f


	//   ....[13]....
        /*0094*/ 	.word	0x0500000f


	//   ....[14]....
        /*0098*/ 	.word	0x0500000f


	//   ....[15]....
        /*009c*/ 	.word	0x0500000f


	//   ....[16]....
        /*00a0*/ 	.word	0x0500000f


	//   ....[17]....
        /*00a4*/ 	.word	0x0500000f


	//   ....[18]....
        /*00a8*/ 	.word	0x0500000f


	//   ....[19]....
        /*00ac*/ 	.word	0x0500000f


	//----- nvinfo : EIATTR_COOP_GROUP_INSTR_OFFSETS
	.align		4
.L_17672:
        /*00b0*/ 	.byte	0x04, 0x28
        /*00b2*/ 	.short	(.L_17674 - .L_17673)


	//   ....[0]....
.L_17673:
        /*00b4*/ 	.word	0x00001d00


	//   ....[1]....
        /*00b8*/ 	.word	0x00001d40


	//   ....[2]....
        /*00bc*/ 	.word	0x00001d60


	//   ....[3]....
        /*00c0*/ 	.word	0x00001d80


	//   ....[4]....
        /*00c4*/ 	.word	0x00001da0


	//   ....[5]....
        /*00c8*/ 	.word	0x00002e00


	//   ....[6]....
        /*00cc*/ 	.word	0x00002e20


	//   ....[7]....
        /*00d0*/ 	.word	0x00002e40


	//   ....[8]....
        /*00d4*/ 	.word	0x00002e60


	//   ....[9]....
        /*00d8*/ 	.word	0x00002e80


	//   ....[10]....
        /*00dc*/ 	.word	0x00004f20


	//   ....[11]....
        /*00e0*/ 	.word	0x00004fc0


	//   ....[12]....
        /*00e4*/ 	.word	0x00005020


	//   ....[13]....
        /*00e8*/ 	.word	0x00005080


	//   ....[14]....
        /*00ec*/ 	.word	0x000050e0


	//   ....[15]....
        /*00f0*/ 	.word	0x00006190


	//   ....[16]....
        /*00f4*/ 	.word	0x000061f0


	//   ....[17]....
        /*00f8*/ 	.word	0x00006250


	//   ....[18]....
        /*00fc*/ 	.word	0x000062b0


	//   ....[19]....
        /*0100*/ 	.word	0x00006310


	//----- nvinfo : EIATTR_VRC_CTA_INIT_COUNT
	.align		4
.L_17674:
        /*0104*/ 	.byte	0x02, 0x4a
	.zero		1
	.zero		1


	//----- nvinfo : EIATTR_SYSCALL_OFFSETS
	.align		4
        /*0108*/ 	.byte	0x04, 0x46
        /*010a*/ 	.short	(.L_17676 - .L_17675)


	//   ....[0]....
.L_17675:
        /*010c*/ 	.word	0x00000190


	//----- nvinfo : EIATTR_EXIT_INSTR_OFFSETS
	.align		4
.L_17676:
        /*0110*/ 	.byte	0x04, 0x1c
        /*0112*/ 	.short	(.L_17678 - .L_17677)


	//   ....[0]....
.L_17677:
        /*0114*/ 	.word	0x00000220


	//   ....[1]....
        /*0118*/ 	.word	0x00004ec0


	//----- nvinfo : EIATTR_CRS_STACK_SIZE
	.align		4
.L_17678:
        /*011c*/ 	.byte	0x04, 0x1e
        /*011e*/ 	.short	(.L_17680 - .L_17679)
.L_17679:
        /*0120*/ 	.word	0x00000000


	//----- nvinfo : EIATTR_CBANK_PARAM_SIZE
	.align		4
.L_17680:
        /*0124*/ 	.byte	0x03, 0x19
        /*0126*/ 	.short	0x0040


	//----- nvinfo : EIATTR_PARAM_CBANK
	.align		4
        /*0128*/ 	.byte	0x04, 0x0a
        /*012a*/ 	.short	(.L_17682 - .L_17681)
	.align		4
.L_17681:
        /*012c*/ 	.word	index@(.nv.constant0._Z15SoftmaxWarpImplI24ElementwiseScaleMaskLoadIffbE11DirectStoreIffEfLi1ELi26ELi32ELi1ELb1EL9Algorithm0EEvT_T0_ll)
        /*0130*/ 	.short	0x0380
        /*0132*/ 	.short	0x0040


	//----- nvinfo : EIATTR_SW_WAR
	.align		4
.L_17682:
        /*0134*/ 	.byte	0x04, 0x36
        /*0136*/ 	.short	(.L_17684 - .L_17683)
.L_17683:
        /*0138*/ 	.word	0x00000008
.L_17684:


//--------------------- .nv.info._Z15SoftmaxWarpImplI24ElementwiseScaleMaskLoadIffbE11DirectStoreIffEfLi1ELi26ELi32ELi1ELb0EL9Algorithm0EEvT_T0_ll --------------------------
	.section	.nv.info._Z15SoftmaxWarpImplI24ElementwiseScaleMaskLoadIffbE11DirectStoreIffEfLi1ELi26ELi32ELi1ELb0EL9Algorithm0EEvT_T0_ll,"",@"SHT_CUDA_INFO"
	.sectionflags	@""
	.align	4


	//----- nvinfo : EIATTR_CUDA_API_VERSION
	.align		4
        /*0000*/ 	.byte	0x04, 0x37
        /*0002*/ 	.short	(.L_17686 - .L_17685)
.L_17685:
        /*0004*/ 	.word	0x00000082


	//----- nvinfo : EIATTR_KPARAM_INFO
	.align		4
.L_17686:
        /*0008*/ 	.byte	0x04, 0x17
        /*000a*/ 	.short	(.L_17688 - .L_17687)
.L_17687:
        /*000c*/ 	.word	0x00000000
        /*0010*/ 	.short	0x0003
        /*0012*/ 	.short	0x0038
        /*0014*/ 	.byte	0x00, 0xf0, 0x21, 0x00


	//----- nvinfo : EIATTR_KPARAM_INFO
	.align		4
.L_17688:
        /*0018*/ 	.byte	0x04, 0x17
        /*001a*/ 	.short	(.L_17690 - .L_17689)
.L_17689:
        /*001c*/ 	.word	0x00000000
        /*0020*/ 	.short	0x0002
        /*0022*/ 	.short	0x0030
        /*0024*/ 	.byte	0x00, 0xf0, 0x21, 0x00


	//----- nvinfo : EIATTR_KPARAM_INFO
	.align		4
.L_17690:
        /*0028*/ 	.byte	0x04, 0x17
        /*002a*/ 	.short	(.L_17692 - .L_17691)
.L_17691:
        /*002c*/ 	.word	0x00000000
        /*0030*/ 	.short	0x0001
        /*0032*/ 	.short	0x0020
        /*0034*/ 	.byte	0x00, 0xf0, 0x41, 0x00


	//----- nvinfo : EIATTR_KPARAM_INFO
	.align		4
.L_17692:
        /*0038*/ 	.byte	0x04, 0x17
        /*003a*/ 	.short	(.L_17694 - .L_17693)
.L_17693:
        /*003c*/ 	.word	0x00000000
        /*0040*/ 	.short	0x0000
        /*0042*/ 	.short	0x0000
        /*0044*/ 	.byte	0x00, 0xf0, 0x81, 0x00


	//----- nvinfo : EIATTR_SPARSE_MMA_MASK
	.align		4
.L_17694:
        /*0048*/ 	.byte	0x03, 0x50
        /*004a*/ 	.short	0x0000


	//----- nvinfo : EIATTR_MAXREG_COUNT
	.align		4
        /*004c*/ 	.byte	0x03, 0x1b
        /*004e*/ 	.short	0x00ff


	//----- nvinfo : EIATTR_EXTERNS
	.align		4
        /*0050*/ 	.byte	0x04, 0x0f
        /*0052*/ 	.short	(.L_17696 - .L_17695)


	//   ....[0]....
	.align		4
.L_17695:
        /*0054*/ 	.word	index@(__assertfail)


	//----- nvinfo : EIATTR_MERCURY_ISA_VERSION
	.align		4
.L_17696:
        /*0058*/ 	.byte	0x03, 0x5f
        /*005a*/ 	.short	0x0101


	//----- nvinfo : EIATTR_COOP_GROUP_MASK_REGIDS
	.align		4
        /*005c*/ 	.byte	0x04, 0x29
        /*005e*/ 	.short	(.L_17698 - .L_17697)


	//   ....[0]....
.L_17697:
        /*0060*/ 	.word	0xffffffff


	//   ....[1]....
        /*0064*/ 	.word	0xffffffff


	//   ....[2]....
        /*0068*/ 	.word	0xffffffff


	//   ....[3]....
        /*006c*/ 	.word	0xffffffff


	//   ....[4]....
        /*0070*/ 	.word	0xffffffff


	//   ....[5]....
        /*0074*/ 	.word	0xffffffff


	//   ....[6]....
        /*0078*/ 	.word	0xffffffff


	//   ....[7]....
        /*007c*/ 	.word	0xffffffff


	//   ....[8]....
        /*0080*/ 	.word	0xffffffff


	//   ....[9]....
        /*0084*/ 	.word	0xffffffff


	//   ....[10]....
        /*0088*/ 	.word	0x0500000f


	//   ....[11]....
        /*008c*/ 	.word	0x0500000f


	//   ....[12]....
        /*0090*/ 	.word	0x0500000f


	//   ....[13]....
        /*0094*/ 	.word	0x0500000f


	//   ....[14]....
        /*0098*/ 	.word	0x0500000f


	//   ....[15]....
        /*009c*/ 	.word	0x0500000f


	//   ....[16]....
        /*00a0*/ 	.word	0x0500000f


	//   ....[17]....
        /*00a4*/ 	.word	0x0500000f


	//   ....[18]....
        /*00a8*/ 	.word	0x0500000f


	//   ....[19]....
        /*00ac*/ 	.word	0x0500000f


	//----- nvinfo : EIATTR_COOP_GROUP_INSTR_OFFSETS
	.align		4
.L_17698:
        /*00b0*/ 	.byte	0x04, 0x28
        /*00b2*/ 	.short	(.L_17700 - .L_17699)


	//   ....[0]....
.L_17699:
        /*00b4*/ 	.word	0x00000d50


	//   ....[1]....
        /*00b8*/ 	.word	0x00000d90


	//   ....[2]....
        /*00bc*/ 	.word	0x00000db0


	//   ....[3]....
        /*00c0*/ 	.word	0x00000dd0


	//   ....[4]....
        /*00c4*/ 	.word	0x00000df0


	//   ....[5]....
        /*00c8*/ 	.word	0x00001e50


	//   ....[6]....
        /*00cc*/ 	.word	0x00001e70


	//   ....[7]....
        /*00d0*/ 	.word	0x00001e90


	//   ....[8]....
        /*00d4*/ 	.word	0x00001eb0


	//   ....[9]....
        /*00d8*/ 	.word	0x00001ed0


	//   ....[10]....
        /*00dc*/ 	.word	0x00003ba0


	//   ....[11]....
        /*00e0*/ 	.word	0x00003c30


	//   ....[12]....
        /*00e4*/ 	.word	0x00003c90


	//   ....[13]....
        /*00e8*/ 	.word	0x00003cf0


	//   ....[14]....
        /*00ec*/ 	.word	0x00003d50


	//   ....[15]....
        /*00f0*/ 	.word	0x00004e10


	//   ....[16]....
        /*00f4*/ 	.word	0x00004e70


	//   ....[17]....
        /*00f8*/ 	.word	0x00004ed0


	//   ....[18]....
        /*00fc*/ 	.word	0x00004f30


	//   ....[19]....
        /*0100*/ 	.word	0x00004f90


	//----- nvinfo : EIATTR_VRC_CTA_INIT_COUNT
	.align		4
.L_17700:
        /*0104*/ 	.byte	0x02, 0x4a
	.zero		1
	.zero		1


	//----- nvinfo : EIATTR_SYSCALL_OFFSETS
	.align		4
        /*0108*/ 	.byte	0x04, 0x46
        /*010a*/ 	.short	(.L_17702 - .L_17701)


	//   ....[0]....
.L_17701:
        /*010c*/ 	.word	0x00000170


	//----- nvinfo : EIATTR_EXIT_INSTR_OFFSETS
	.align		4
.L_17702:
        /*0110*/ 	.byte	0x04, 0x1c
        /*0112*/ 	.short	(.L_17704 - .L_17703)


	//   ....[0]....
.L_17703:
        /*0114*/ 	.word	0x00000220


	//   ....[1]....
        /*0118*/ 	.word	0x00003b40


	//----- nvinfo : EIATTR_CRS_STACK_SIZE
	.align		4
.L_17704:
        /*011c*/ 	.byte	0x04, 0x1e
        /*011e*/ 	.short	(.L_17706 - .L_17705)
.L_17705:
        /*0120*/ 	.word	0x00000000


	//----- nvinfo : EIATTR_CBANK_PARAM_SIZE
	.align		4
.L_17706:
        /*0124*/ 	.byte	0x03, 0x19
        /*0126*/ 	.short	0x0040


	//----- nvinfo : EIATTR_PARAM_CBANK
	.align		4
        /*0128*/ 	.byte	0x04, 0x0a
        /*012a*/ 	.short	(.L_17708 - .L_17707)
	.align		4
.L_17707:
        /*012c*/ 	.word	index@(.nv.constant0._Z15SoftmaxWarpImplI24ElementwiseScaleMaskLoadIffbE11DirectStoreIffEfLi1ELi26ELi32ELi1ELb0EL9Algorithm0EEvT_T0_ll)
        /*0130*/ 	.short	0x0380
        /*0132*/ 	.short	0x0040


	//----- nvinfo : EIATTR_SW_WAR
	.align		4
.L_17708:
        /*0134*/ 	.byte	0x04, 0x36
        /*0136*/ 	.short	(.L_17710 - .L_17709)
.L_17709:
        /*0138*/ 	.word	0x00000008
.L_17710:


//--------------------- .nv.info._Z15SoftmaxWarpImplI24ElementwiseScaleMaskLoadIffbE11DirectStoreIffEfLi1ELi25ELi32ELi1ELb1EL9Algorithm0EEvT_T0_ll --------------------------
	.section	.nv.info._Z15SoftmaxWarpImplI24ElementwiseScaleMaskLoadIffbE11DirectStoreIffEfLi1ELi25ELi32ELi1ELb1EL9Algorithm0EEvT_T0_ll,"",@"SHT_CUDA_INFO"
	.sectionflags	@""
	.align	4


	//----- nvinfo : EIATTR_CUDA_API_VERSION
	.align		4
        /*0000*/ 	.byte	0x04, 0x37
        /*0002*/ 	.short	(.L_17712 - .L_17711)
.L_17711:
        /*0004*/ 	.word	0x00000082


	//----- nvinfo : EIATTR_KPARAM_INFO
	.align		4
.L_17712:
        /*0008*/ 	.byte	0x04, 0x17
        /*000a*/ 	.short	(.L_17714 - .L_17713)
.L_17713:
        /*000c*/ 	.word	0x00000000
        /*0010*/ 	.short	0x0003
        /*0012*/ 	.short	0x0038
        /*0014*/ 	.byte	0x00, 0xf0, 0x21, 0x00


	//----- nvinfo : EIATTR_KPARAM_INFO
	.align		4
.L_17714:
        /*0018*/ 	.byte	0x04, 0x17
        /*001a*/ 	.short	(.L_17716 - .L_17715)
.L_17715:
        /*001c*/ 	.word	0x00000000
        /*0020*/ 	.short	0x0002
        /*0022*/ 	.short	0x0030
        /*0024*/ 	.byte	0x00, 0xf0, 0x21, 0x00


	//----- nvinfo : EIATTR_KPARAM_INFO
	.align		4
.L_17716:
        /*0028*/ 	.byte	0x04, 0x17
        /*002a*/ 	.short	(.L_17718 - .L_17717)
.L_17717:
        /*002c*/ 	.word	0x00000000
        /*0030*/ 	.short	0x0001
        /*0032*/ 	.short	0x0020
        /*0034*/ 	.byte	0x00, 0xf0, 0x41, 0x00


	//----- nvinfo : EIATTR_KPARAM_INFO
	.align		4
.L_17718:
        /*0038*/ 	.byte	0x04, 0x17
        /*003a*/ 	.short	(.L_17720 - .L_17719)
.L_17719:
        /*003c*/ 	.word	0x00000000
        /*0040*/ 	.short	0x0000
        /*0042*/ 	.short	0x0000
        /*0044*/ 	.byte	0x00, 0xf0, 0x81, 0x00


	//----- nvinfo : EIATTR_SPARSE_MMA_MASK
	.align		4
.L_17720:
        /*0048*/ 	.byte	0x03, 0x50
        /*004a*/ 	.short	0x0000


	//----- nvinfo : EIATTR_MAXREG_COUNT
	.align		4
        /*004c*/ 	.byte	0x03, 0x1b
        /*004e*/ 	.short	0x00ff


	//----- nvinfo : EIATTR_EXTERNS
	.align		4
        /*0050*/ 	.byte	0x04, 0x0f
        /*0052*/ 	.short	(.L_17722 - .L_17721)


	//   ....[0]....
	.align		4
.L_17721:
        /*0054*/ 	.word	index@(__assertfail)


	//----- nvinfo : EIATTR_MERCURY_ISA_VERSION
	.align		4
.L_17722:
        /*0058*/ 	.byte	0x03, 0x5f
        /*005a*/ 	.short	0x0101


	//----- nvinfo : EIATTR_COOP_GROUP_MASK_REGIDS
	.align		4
        /*005c*/ 	.byte	0x04, 0x29
        /*005e*/ 	.short	(.L_17724 - .L_17723)


	//   ....[0]....
.L_17723:
        /*0060*/ 	.word	0xffffffff


	//   ....[1]....
        /*0064*/ 	.word	0xffffffff


	//   ....[2]....
        /*0068*/ 	.word	0xffffffff


	//   ....[3]....
        /*006c*/ 	.word	0xffffffff


	//   ....[4]....
        /*0070*/ 	.word	0xffffffff


	//   ....[5]....
        /*0074*/ 	.word	0xffffffff


	//   ....[6]....
        /*0078*/ 	.word	0xffffffff


	//   ....[7]....
        /*007c*/ 	.word	0xffffffff


	//   ....[8]....
        /*0080*/ 	.word	0xffffffff


	//   ....[9]....
        /*0084*/ 	.word	0xffffffff


	//   ....[10]....
        /*0088*/ 	.word	0x0500000f


	//   ....[11]....
        /*008c*/ 	.word	0x0500000f


	//   ....[12]....
        /*0090*/ 	.word	0x0500000f


	//   ....[13]....
        /*0094*/ 	.word	0x0500000f


	//   ....[14]....
        /*0098*/ 	.word	0x0500000f


	//   ....[15]....
        /*009c*/ 	.word	0x0500000f


	//   ....[16]....
        /*00a0*/ 	.word	0x0500000f


	//   ....[17]....
        /*00a4*/ 	.word	0x0500000f


	//   ....[18]....
        /*00a8*/ 	.word	0x0500000f


	//   ....[19]....
        /*00ac*/ 	.word	0x0500000f


	//----- nvinfo : EIATTR_COOP_GROUP_INSTR_OFFSETS
	.align		4
.L_17724:
        /*00b0*/ 	.byte	0x04, 0x28
        /*00b2*/ 	.short	(.L_17726 - .L_17725)


	//   ....[0]....
.L_17725:
        /*00b4*/ 	.word	0x00001c30


	//   ....[1]....
        /*00b8*/ 	.word	0x00001c70


	//   ....[2]....
        /*00bc*/ 	.word	0x00001c90


	//   ....[3]....
        /*00c0*/ 	.word	0x00001cb0


	//   ....[4]....
        /*00c4*/ 	.word	0x00001cd0


	//   ....[5]....
        /*00c8*/ 	.word	0x00002c90


	//   ....[6]....
        /*00cc*/ 	.word	0x00002cb0


	//   ....[7]....
        /*00d0*/ 	.word	0x00002cd0


	//   ....[8]....
        /*00d4*/ 	.word	0x00002cf0


	//   ....[9]....
        /*00d8*/ 	.word	0x00002d10


	//   ....[10]....
        /*00dc*/ 	.word	0x00004da0


	//   ....[11]....
        /*00e0*/ 	.word	0x00004e40


	//   ....[12]....
        /*00e4*/ 	.word	0x00004ea0


	//   ....[13]....
        /*00e8*/ 	.word	0x00004f00


	//   ....[14]....
        /*00ec*/ 	.word	0x00004f60


	//   ....[15]....
        /*00f0*/ 	.word	0x00005f70


	//   ....[16]....
        /*00f4*/ 	.word	0x00005fd0


	//   ....[17]....
        /*00f8*/ 	.word	0x00006030


	//   ....[18]....
        /*00fc*/ 	.word	0x00006090


	//   ....[19]....
        /*0100*/ 	.word	0x000060f0


	//----- nvinfo : EIATTR_VRC_CTA_INIT_COUNT
	.align		4
.L_17726:
        /*0104*/ 	.byte	0x02, 0x4a
	.zero		1
	.zero		1


	//----- nvinfo : EIATTR_SYSCALL_OFFSETS
	.align		4
        /*0108*/ 	.byte	0x04, 0x46
        /*010a*/ 	.short	(.L_17728 - .L_17727)


	//   ....[0]....
.L_17727:
        /*010c*/ 	.word	0x00000190


	//----- nvinfo : EIATTR_EXIT_INSTR_OFFSETS
	.align		4
.L_17728:
        /*0110*/ 	.byte	0x04, 0x1c
        /*0112*/ 	.short	(.L_17730 - .L_17729)


	//   ....[0]....
.L_17729:
        /*0114*/ 	.word	0x00000220


	//   ....[1]....
        /*0118*/ 	.word	0x00004d40


	//----- nvinfo : EIATTR_CRS_STACK_SIZE
	.align		4
.L_17730:
        /*011c*/ 	.byte	0x04, 0x1e
        /*011e*/ 	.short	(.L_17732 - .L_17731)
.L_17731:
        /*0120*/ 	.word	0x00000000


	//----- nvinfo : EIATTR_CBANK_PARAM_SIZE
	.align		4
.L_17732:
        /*0124*/ 	.byte	0x03, 0x19
        /*0126*/ 	.short	0x0040


	//----- nvinfo : EIATTR_PARAM_CBANK
	.align		4
        /*0128*/ 	.byte	0x04, 0x0a
        /*012a*/ 	.short	(.L_17734 - .L_17733)
	.align		4
.L_17733:
        /*012c*/ 	.word	index@(.nv.constant0._Z15SoftmaxWarpImplI24ElementwiseScaleMaskLoadIffbE11DirectStoreIffEfLi1ELi25ELi32ELi1ELb1EL9Algorithm0EEvT_T0_ll)
        /*0130*/ 	.short	0x0380
        /*0132*/ 	.short	0x0040


	//----- nvinfo : EIATTR_SW_WAR
	.align		4
.L_17734:
        /*0134*/ 	.byte	0x04, 0x36
        /*0136*/ 	.short	(.L_17736 - .L_17735)
.L_17735:
        /*0138*/ 	.word	0x00000008
.L_17736:


//--------------------- .nv.info._Z15SoftmaxWarpImplI24ElementwiseScaleMaskLoadIffbE11DirectStoreIffEfLi1ELi25ELi32ELi1ELb0EL9Algorithm0EEvT_T0_ll --------------------------
	.section	.nv.info._Z15SoftmaxWarpImplI24ElementwiseScaleMaskLoadIffbE11DirectStoreIffEfLi1ELi25ELi32ELi1ELb0EL9Algorithm0EEvT_T0_ll,"",@"SHT_CUDA_INFO"
	.sectionflags	@""
	.align	4


	//----- nvinfo : EIATTR_CUDA_API_VERSION
	.align		4
        /*0000*/ 	.byte	0x04, 0x37
        /*0002*/ 	.short	(.L_17738 - .L_17737)
.L_17737:
        /*0004*/ 	.word	0x00000082


	//----- nvinfo : EIATTR_KPARAM_INFO
	.align		4
.L_17738:
        /*0008*/ 	.byte	0x04, 0x17
        /*000a*/ 	.short	(.L_17740 - .L_17739)
.L_17739:
        /*000c*/ 	.word	0x00000000
        /*0010*/ 	.short	0x0003
        /*0012*/ 	.short	0x0038
        /*0014*/ 	.byte	0x00, 0xf0, 0x21, 0x00


	//----- nvinfo : EIATTR_KPARAM_INFO
	.align		4
.L_17740:
        /*0018*/ 	.byte	0x04, 0x17
        /*001a*/ 	.short	(.L_17742 - .L_17741)
.L_17741:
        /*001c*/ 	.word	0x00000000
        /*0020*/ 	.short	0x0002
        /*0022*/ 	.short	0x0030
        /*0024*/ 	.byte	0x00, 0xf0, 0x21, 0x00


	//----- nvinfo : EIATTR_KPARAM_INFO
	.align		4
.L_17742:
        /*0028*/ 	.byte	0x04, 0x17
        /*002a*/ 	.short	(.L_17744 - .L_17743)
.L_17743:
        /*002c*/ 	.word	0x00000000
        /*0030*/ 	.short	0x0001
        /*0032*/ 	.short	0x0020
        /*0034*/ 	.byte	0x00, 0xf0, 0x41, 0x00


	//----- nvinfo : EIATTR_KPARAM_INFO
	.align		4
.L_17744:
        /*0038*/ 	.byte	0x04, 0x17
        /*003a*/ 	.short	(.L_17746 - .L_17745)
.L_17745:
        /*003c*/ 	.word	0x00000000
        /*0040*/ 	.short	0x0000
        /*0042*/ 	.short	0x0000
        /*0044*/ 	.byte	0x00, 0xf0, 0x81, 0x00


	//----- nvinfo : EIATTR_SPARSE_MMA_MASK
	.align		4
.L_17746:
        /*0048*/ 	.byte	0x03, 0x50
        /*004a*/ 	.short	0x0000


	//----- nvinfo : EIATTR_MAXREG_COUNT
	.align		4
        /*004c*/ 	.byte	0x03, 0x1b
        /*004e*/ 	.short	0x00ff


	//----- nvinfo : EIATTR_EXTERNS
	.align		4
        /*0050*/ 	.byte	0x04, 0x0f
        /*0052*/ 	.short	(.L_17748 - .L_17747)


	//   ....[0]....
	.align		4
.L_17747:
        /*0054*/ 	.word	index@(__assertfail)


	//----- nvinfo : EIATTR_MERCURY_ISA_VERSION
	.align		4
.L_17748:
        /*0058*/ 	.byte	0x03, 0x5f
        /*005a*/ 	.short	0x0101


	//----- nvinfo : EIATTR_COOP_GROUP_MASK_REGIDS
	.align		4
        /*005c*/ 	.byte	0x04, 0x29
        /*005e*/ 	.short	(.L_17750 - .L_17749)


	//   ....[0]....
.L_17749:
        /*0060*/ 	.word	0xffffffff


	//   ....[1]....
        /*0064*/ 	.word	0xffffffff


	//   ....[2]....
        /*0068*/ 	.word	0xffffffff


	//   ....[3]....
        /*006c*/ 	.word	0xffffffff


	//   ....[4]....
        /*0070*/ 	.word	0xffffffff


	//   ....[5]....
        /*0074*/ 	.word	0xffffffff


	//   ....[6]....
        /*0078*/ 	.word	0xffffffff


	//   ....[7]....
        /*007c*/ 	.word	0xffffffff


	//   ....[8]....
        /*0080*/ 	.word	0xffffffff


	//   ....[9]....
        /*0084*/ 	.word	0xffffffff


	//   ....[10]....
        /*0088*/ 	.word	0x0500000f


	//   ....[11]....
        /*008c*/ 	.word	0x0500000f


	//   ....[12]....
        /*0090*/ 	.word	0x0500000f


	//   ....[13]....
        /*0094*/ 	.word	0x0500000f


	//   ....[14]....
        /*0098*/ 	.word	0x0500000f


	//   ....[15]....
        /*009c*/ 	.word	0x0500000f


	//   ....[16]....
        /*00a0*/ 	.word	0x0500000f


	//   ....[17]....
        /*00a4*/ 	.word	0x0500000f


	//   ....[18]....
        /*00a8*/ 	.word	0x0500000f


	//   ....[19]....
        /*00ac*/ 	.word	0x0500000f


	//----- nvinfo : EIATTR_COOP_GROUP_INSTR_OFFSETS
	.align		4
.L_17750:
        /*00b0*/ 	.byte	0x04, 0x28
        /*00b2*/ 	.short	(.L_17752 - .L_17751)


	//   ....[0]....
.L_17751:
        /*00b4*/ 	.word	0x00000ce0


	//   ....[1]....
        /*00b8*/ 	.word	0x00000d20


	//   ....[2]....
        /*00bc*/ 	.word	0x00000d40


	//   ....[3]....
        /*00c0*/ 	.word	0x00000d60


	//   ....[4]....
        /*00c4*/ 	.word	0x00000d80


	//   ....[5]....
        /*00c8*/ 	.word	0x00001d40


	//   ....[6]....
        /*00cc*/ 	.word	0x00001d60


	//   ....[7]....
        /*00d0*/ 	.word	0x00001d80


	//   ....[8]....
        /*00d4*/ 	.word	0x00001da0


	//   ....[9]....
        /*00d8*/ 	.word	0x00001dc0


	//   ....[10]....
        /*00dc*/ 	.word	0x00003990


	//   ....[11]....
        /*00e0*/ 	.word	0x00003a10


	//   ....[12]....
        /*00e4*/ 	.word	0x00003a70


	//   ....[13]....
        /*00e8*/ 	.word	0x00003ad0


	//   ....[14]....
        /*00ec*/ 	.word	0x00003b30


	//   ....[15]....
        /*00f0*/ 	.word	0x00004b60


	//   ....[16]....
        /*00f4*/ 	.word	0x00004bc0


	//   ....[17]....
        /*00f8*/ 	.word	0x00004c20


	//   ....[18]....
        /*00fc*/ 	.word	0x00004c80


	//   ....[19]....
        /*0100*/ 	.word	0x00004ce0


	//----- nvinfo : EIATTR_VRC_CTA_INIT_COUNT
	.align		4
.L_17752:
        /*0104*/ 	.byte	0x02, 0x4a
	.zero		1
	.zero		1


	//----- nvinfo : EIATTR_SYSCALL_OFFSETS
	.align		4
        /*0108*/ 	.byte	0x04, 0x46
        /*010a*/ 	.short	(.L_17754 - .L_17753)


	//   ....[0]....
.L_17753:
        /*010c*/ 	.word	0x00000170


	//----- nvinfo : EIATTR_EXIT_INSTR_OFFSETS
	.align		4
.L_17754:
        /*0110*/ 	.byte	0x04, 0x1c
        /*0112*/ 	.short	(.L_17756 - .L_17755)


	//   ....[0]....
.L_17755:
        /*0114*/ 	.word	0x00000220


	//   ....[1]....
        /*0118*/ 	.word	0x00003930


	//----- nvinfo : EIATTR_CRS_STACK_SIZE
	.align		4
.L_17756:
        /*011c*/ 	.byte	0x04, 0x1e
        /*011e*/ 	.short	(.L_17758 - .L_17757)
.L_17757:
        /*0120*/ 	.word	0x00000000


	//----- nvinfo : EIATTR_CBANK_PARAM_SIZE
	.align		4
.L_17758:
        /*0124*/ 	.byte	0x03, 0x19
        /*0126*/ 	.short	0x0040


	//----- nvinfo : EIATTR_PARAM_CBANK
	.align		4
        /*0128*/ 	.byte	0x04, 0x0a
        /*012a*/ 	.short	(.L_17760 - .L_17759)
	.align		4
.L_17759:
        /*012c*/ 	.word	index@(.nv.constant0._Z15SoftmaxWarpImplI24ElementwiseScaleMaskLoadIffbE11DirectStoreIffEfLi1ELi25ELi32ELi1ELb0EL9Algorithm0EEvT_T0_ll)
        /*0130*/ 	.short	0x0380
        /*0132*/ 	.short	0x0040


	//----- nvinfo : EIATTR_SW_WAR
	.align		4
.L_17760:
        /*0134*/ 	.byte	0x04, 0x36
        /*0136*/ 	.short	(.L_17762 - .L_17761)
.L_17761:
        /*0138*/ 	.word	0x00000008
.L_17762:


//--------------------- .nv.info._Z15SoftmaxWarpImplI24ElementwiseScaleMaskLoadIffbE11DirectStoreIffEfLi1ELi24ELi32ELi1ELb1EL9Algorithm0EEvT_T0_ll --------------------------
	.section	.nv.info._Z15SoftmaxWarpImplI24ElementwiseScaleMaskLoadIffbE11DirectStoreIffEfLi1ELi24ELi32ELi1ELb1EL9Algorithm0EEvT_T0_ll,"",@"SHT_CUDA_INFO"
	.sectionflags	@""
	.align	4


	//----- nvinfo : EIATTR_CUDA_API_VERSION
	.align		4
        /*0000*/ 	.byte	0x04, 0x37
        /*0002*/ 	.short	(.L_17764 - .L_17763)
.L_17763:
        /*0004*/ 	.word	0x00000082


	//----- nvinfo : EIATTR_KPARAM_INFO
	.align		4
.L_17764:
        /*0008*/ 	.byte	0x04, 0x17
        /*000a*/ 	.short	(.L_17766 - .L_17765)
.L_17765:
        /*000c*/ 	.word	0x00000000
        /*0010*/ 	.short	0x0003
        /*0012*/ 	.short	0x0038
        /*0014*/ 	.byte	0x00, 0xf0, 0x21, 0x00


	//----- nvinfo : EIATTR_KPARAM_INFO
	.align		4
.L_17766:
        /*0018*/ 	.byte	0x04, 0x17
        /*001a*/ 	.short	(.L_17768 - .L_17767)
.L_17767:
        /*001c*/ 	.word	0x00000000
        /*0020*/ 	.short	0x0002
        /*0022*/ 	.short	0x0030
        /*0024*/ 	.byte	0x00, 0xf0, 0x21, 0x00


	//----- nvinfo : EIATTR_KPARAM_INFO
	.align		4
.L_17768:
        /*0028*/ 	.byte	0x04, 0x17
        /*002a*/ 	.short	(.L_17770 - .L_17769)
.L_17769:
        /*002c*/ 	.word	0x00000000
        /*0030*/ 	.short	0x0001
        /*0032*/ 	.short	0x0020
        /*0034*/ 	.byte	0x00, 0xf0, 0x41, 0x00


	//----- nvinfo : EIATTR_KPARAM_INFO
	.align		4
.L_17770:
        /*0038*/ 	.byte	0x04, 0x17
        /*003a*/ 	.short	(.L_17772 - .L_17771)
.L_17771:
        /*003c*/ 	.word	0x00000000
        /*0040*/ 	.short	0x0000
        /*0042*/ 	.short	0x0000
        /*0044*/ 	.byte	0x00, 0xf0, 0x81, 0x00


	//----- nvinfo : EIATTR_SPARSE_MMA_MASK
	.align		4
.L_17772:
        /*0048*/ 	.byte	0x03, 0x50
        /*004a*/ 	.short	0x0000


	//----- nvinfo : EIATTR_MAXREG_COUNT
	.align		4
        /*004c*/ 	.byte	0x03, 0x1b
        /*004e*/ 	.short	0x00ff


	//----- nvinfo : EIATTR_EXTERNS
	.align		4
        /*0050*/ 	.byte	0x04, 0x0f
        /*0052*/ 	.short	(.L_17774 - .L_17773)


	//   ....[0]....
	.align		4
.L_17773:
        /*0054*/ 	.word	index@(__assertfail)


	//----- nvinfo : EIATTR_MERCURY_ISA_VERSION
	.align		4
.L_17774:
        /*0058*/ 	.byte	0x03, 0x5f
        /*005a*/ 	.short	0x0101


	//----- nvinfo : EIATTR_COOP_GROUP_MASK_REGIDS
	.align		4
        /*005c*/ 	.byte	0x04, 0x29
        /*005e*/ 	.short	(.L_17776 - .L_17775)


	//   ....[0]....
.L_17775:
        /*0060*/ 	.word	0xffffffff


	//   ....[1]....
        /*0064*/ 	.word	0xffffffff


	//   ....[2]....
        /*0068*/ 	.word	0xffffffff


	//   ....[3]....
        /*006c*/ 	.word	0xffffffff


	//   ....[4]....
        /*0070*/ 	.word	0xffffffff


	//   ....[5]....
        /*0074*/ 	.word	0xffffffff


	//   ....[6]....
        /*0078*/ 	.word	0xffffffff


	//   ....[7]....
        /*007c*/ 	.word	0xffffffff


	//   ....[8]....
        /*0080*/ 	.word	0xffffffff


	//   ....[9]....
        /*0084*/ 	.word	0xffffffff


	//   ....[10]....
        /*0088*/ 	.word	0x0500000f


	//   ....[11]....
        /*008c*/ 	.word	0x0500000f


	//   ....[12]....
        /*0090*/ 	.word	0x0500000f


	//   ....[13]....
        /*0094*/ 	.word	0x0500000f


	//   ....[14]....
        /*0098*/ 	.word	0x0500000f


	//   ....[15]....
        /*009c*/ 	.word	0x0500000f


	//   ....[16]....
        /*00a0*/ 	.word	0x0500000f


	//   ....[17]....
        /*00a4*/ 	.word	0x0500000f


	//   ....[18]....
        /*00a8*/ 	.word	0x0500000f


	//   ....[19]....
        /*00ac*/ 	.word	0x0500000f


	//----- nvinfo : EIATTR_COOP_GROUP_INSTR_OFFSETS
	.align		4
.L_17776:
        /*00b0*/ 	.byte	0x04, 0x28
        /*00b2*/ 	.short	(.L_17778 - .L_17777)


	//   ....[0]....
.L_17777:
        /*00b4*/ 	.word	0x00001b40


	//   ....[1]....
        /*00b8*/ 	.word	0x00001b80


	//   ....[2]....
        /*00bc*/ 	.word	0x00001ba0


	//   ....[3]....
        /*00c0*/ 	.word	0x00001bc0


	//   ....[4]....
        /*00c4*/ 	.word	0x00001be0


	//   ....[5]....
        /*00c8*/ 	.word	0x00002b00


	//   ....[6]....
        /*00cc*/ 	.word	0x00002b20


	//   ....[7]....
        /*00d0*/ 	.word	0x00002b40


	//   ....[8]....
        /*00d4*/ 	.word	0x00002b60


	//   ....[9]....
        /*00d8*/ 	.word	0x00002b80


	//   ....[10]....
        /*00dc*/ 	.word	0x00004ab0


	//   ....[11]....
        /*00e0*/ 	.word	0x00004b50


	//   ....[12]....
        /*00e4*/ 	.word	0x00004bb0


	//   ....[13]....
        /*00e8*/ 	.word	0x00004c10


	//   ....[14]....
        /*00ec*/ 	.word	0x00004c70


	//   ....[15]....
        /*00f0*/ 	.word	0x00005be0


	//   ....[16]....
        /*00f4*/ 	.word	0x00005c40


	//   ....[17]....
        /*00f8*/ 	.word	0x00005ca0


	//   ....[18]....
        /*00fc*/ 	.word	0x00005d00


	//   ....[19]....
        /*0100*/ 	.word	0x00005d60


	//----- nvinfo : EIATTR_VRC_CTA_INIT_COUNT
	.align		4
.L_17778:
        /*0104*/ 	.byte	0x02, 0x4a
	.zero		1
	.zero		1


	//----- nvinfo : EIATTR_SYSCALL_OFFSETS
	.align		4
        /*0108*/ 	.byte	0x04, 0x46
        /*010a*/ 	.short	(.L_17780 - .L_17779)


	//   ....[0]....
.L_17779:
        /*010c*/ 	.word	0x00000190


	//----- nvinfo : EIATTR_EXIT_INSTR_OFFSETS
	.align		4
.L_17780:
        /*0110*/ 	.byte	0x04, 0x1c
        /*0112*/ 	.short	(.L_17782 - .L_17781)


	//   ....[0]....
.L_17781:
        /*0114*/ 	.word	0x00000220


	//   ....[1]....
        /*0118*/ 	.word	0x00004a50


	//----- nvinfo : EIATTR_CRS_STACK_SIZE
	.align		4
.L_17782:
        /*011c*/ 	.byte	0x04, 0x1e
        /*011e*/ 	.short	(.L_17784 - .L_17783)
.L_17783:
        /*0120*/ 	.word	0x00000000


	//----- nvinfo : EIATTR_CBANK_PARAM_SIZE
	.align		4
.L_17784:
        /*0124*/ 	.byte	0x03, 0x19
        /*0126*/ 	.short	0x0040


	//----- nvinfo : EIATTR_PARAM_CBANK
	.align		4
        /*0128*/ 	.byte	0x04, 0x0a
        /*012a*/ 	.short	(.L_17786 - .L_17785)
	.align		4
.L_17785:
        /*012c*/ 	.word	index@(.nv.constant0._Z15SoftmaxWarpImplI24ElementwiseScaleMaskLoadIffbE11DirectStoreIffEfLi1ELi24ELi32ELi1ELb1EL9Algorithm0EEvT_T0_ll)
        /*0130*/ 	.short	0x0380
        /*0132*/ 	.short	0x0040


	//----- nvinfo : EIATTR_SW_WAR
	.align		4
.L_17786:
        /*0134*/ 	.byte	0x04, 0x36
        /*0136*/ 	.short	(.L_17788 - .L_17787)
.L_17787:
        /*0138*/ 	.word	0x00000008
.L_17788:


//--------------------- .nv.info._Z15SoftmaxWarpImplI24ElementwiseScaleMaskLoadIffbE11DirectStoreIffEfLi1ELi24ELi32ELi1ELb0EL9Algorithm0EEvT_T0_ll --------------------------
	.section	.nv.info._Z15SoftmaxWarpImplI24ElementwiseScaleMaskLoadIffbE11DirectStoreIffEfLi1ELi24ELi32ELi1ELb0EL9Algorithm0EEvT_T0_ll,"",@"SHT_CUDA_INFO"
	.sectionflags	@""
	.align	4


	//----- nvinfo : EIATTR_CUDA_API_VERSION
	.align		4
        /*0000*/ 	.byte	0x04, 0x37
        /*0002*/ 	.short	(.L_17790 - .L_17789)
.L_17789:
        /*0004*/ 	.word	0x00000082


	//----- nvinfo : EIATTR_KPARAM_INFO
	.align		4
.L_17790:
        /*0008*/ 	.byte	0x04, 0x17
        /*000a*/ 	.short	(.L_17792 - .L_17791)
.L_17791:
        /*000c*/ 	.word	0x00000000
        /*0010*/ 	.short	0x0003
        /*0012*/ 	.short	0x0038
        /*0014*/ 	.byte	0x00, 0xf0, 0x21, 0x00


	//----- nvinfo : EIATTR_KPARAM_INFO
	.align		4
.L_17792:
        /*0018*/ 	.byte	0x04, 0x17
        /*001a*/ 	.short	(.L_17794 - .L_17793)
.L_17793:
        /*001c*/ 	.word	0x00000000
        /*0020*/ 	.short	0x0002
        /*0022*/ 	.short	0x0030
        /*0024*/ 	.byte	0x00, 0xf0, 0x21, 0x00


	//----- nvinfo : EIATTR_KPARAM_INFO
	.align		4
.L_17794:
        /*0028*/ 	.byte	0x04, 0x17
        /*002a*/ 	.short	(.L_17796 - .L_17795)
.L_17795:
        /*002c*/ 	.word	0x00000000
        /*0030*/ 	.short	0x0001
        /*0032*/ 	.short	0x0020
        /*0034*/ 	.byte	0x00, 0xf0, 0x41, 0x00


	//----- nvinfo : EIATTR_KPARAM_INFO
	.align		4
.L_17796:
        /*0038*/ 	.byte	0x04, 0x17
        /*003a*/ 	.short	(.L_17798 - .L_17797)
.L_17797:
        /*003c*/ 	.word	0x00000000
        /*0040*/ 	.short	0x0000
        /*0042*/ 	.short	0x0000
        /*0044*/ 	.byte	0x00, 0xf0, 0x81, 0x00


	//----- nvinfo : EIATTR_SPARSE_MMA_MASK
	.align		4
.L_17798:
        /*0048*/ 	.byte	0x03, 0x50
        /*004a*/ 	.short	0x0000


	//----- nvinfo : EIATTR_MAXREG_COUNT
	.align		4
        /*004c*/ 	.byte	0x03, 0x1b
        /*004e*/ 	.short	0x00ff


	//----- nvinfo : EIATTR_EXTERNS
	.align		4
        /*0050*/ 	.byte	0x04, 0x0f
        /*0052*/ 	.short	(.L_17800 - .L_17799)


	//   ....[0]....
	.align		4
.L_17799:
        /*0054*/ 	.word	index@(__assertfail)


	//----- nvinfo : EIATTR_MERCURY_ISA_VERSION
	.align		4
.L_17800:
        /*0058*/ 	.byte	0x03, 0x5f
        /*005a*/ 	.short	0x0101


	//----- nvinfo : EIATTR_COOP_GROUP_MASK_REGIDS
	.align		4
        /*005c*/ 	.byte	0x04, 0x29
        /*005e*/ 	.short	(.L_17802 - .L_17801)


	//   ....[0]....
.L_17801:
        /*0060*/ 	.word	0xffffffff


	//   ....[1]....
        /*0064*/ 	.word	0xffffffff


	//   ....[2]....
        /*0068*/ 	.word	0xffffffff


	//   ....[3]....
        /*006c*/ 	.word	0xffffffff


	//   ....[4]....
        /*0070*/ 	.word	0xffffffff


	//   ....[5]....
        /*0074*/ 	.word	0xffffffff


	//   ....[6]....
        /*0078*/ 	.word	0xffffffff


	//   ....[7]....
        /*007c*/ 	.word	0xffffffff


	//   ....[8]....
        /*0080*/ 	.word	0xffffffff


	//   ....[9]....
        /*0084*/ 	.word	0xffffffff


	//   ....[10]....
        /*0088*/ 	.word	0x0500000f


	//   ....[11]....
        /*008c*/ 	.word	0x0500000f


	//   ....[12]....
        /*0090*/ 	.word	0x0500000f


	//   ....[13]....
        /*0094*/ 	.word	0x0500000f


	//   ....[14]....
        /*0098*/ 	.word	0x0500000f


	//   ....[15]....
        /*009c*/ 	.word	0x0500000f


	//   ....[16]....
        /*00a0*/ 	.word	0x0500000f


	//   ....[17]....
        /*00a4*/ 	.word	0x0500000f


	//   ....[18]....
        /*00a8*/ 	.word	0x0500000f


	//   ....[19]....
        /*00ac*/ 	.word	0x0500000f


	//----- nvinfo : EIATTR_COOP_GROUP_INSTR_OFFSETS
	.align		4
.L_17802:
        /*00b0*/ 	.byte	0x04, 0x28
        /*00b2*/ 	.short	(.L_17804 - .L_17803)


	//   ....[0]....
.L_17803:
        /*00b4*/ 	.word	0x00000ca0


	//   ....[1]....
        /*00b8*/ 	.word	0x00000ce0


	//   ....[2]....
        /*00bc*/ 	.word	0x00000d00


	//   ....[3]....
        /*00c0*/ 	.word	0x00000d20


	//   ....[4]....
        /*00c4*/ 	.word	0x00000d40


	//   ....[5]....
        /*00c8*/ 	.word	0x00001c60


	//   ....[6]....
        /*00cc*/ 	.word	0x00001c80


	//   ....[7]....
        /*00d0*/ 	.word	0x00001ca0


	//   ....[8]....
        /*00d4*/ 	.word	0x00001cc0


	//   ....[9]....
        /*00d8*/ 	.word	0x00001ce0


	//   ....[10]....
        /*00dc*/ 	.word	0x00003640


	//   ....[11]....
        /*00e0*/ 	.word	0x000036c0


	//   ....[12]....
        /*00e4*/ 	.word	0x00003720


	//   ....[13]....
        /*00e8*/ 	.word	0x00003780


	//   ....[14]....
        /*00ec*/ 	.word	0x000037e0


	//   ....[15]....
        /*00f0*/ 	.word	0x00004770


	//   ....[16]....
        /*00f4*/ 	.word	0x000047d0


	//   ....[17]....
        /*00f8*/ 	.word	0x00004830


	//   ....[18]....
        /*00fc*/ 	.word	0x00004890


	//   ....[19]....
        /*0100*/ 	.word	0x000048f0


	//----- nvinfo : EIATTR_VRC_CTA_INIT_COUNT
	.align		4
.L_17804:
        /*0104*/ 	.byte	0x02, 0x4a
	.zero		1
	.zero		1


	//----- nvinfo : EIATTR_SYSCALL_OFFSETS
	.align		4
        /*0108*/ 	.byte	0x04, 0x46
        /*010a*/ 	.short	(.L_17806 - .L_17805)


	//   ....[0]....
.L_17805:
        /*010c*/ 	.word	0x00000170


	//----- nvinfo : EIATTR_EXIT_INSTR_OFFSETS
	.align		4
.L_17806:
        /*0110*/ 	.byte	0x04, 0x1c
        /*0112*/ 	.short	(.L_17808 - .L_17807)


	//   ....[0]....
.L_17807:
        /*0114*/ 	.word	0x00000220


	//   ....[1]....
        /*0118*/ 	.word	0x000035e0


	//----- nvinfo : EIATTR_CRS_STACK_SIZE
	.align		4
.L_17808:
        /*011c*/ 	.byte	0x04, 0x1e
        /*011e*/ 	.short	(.L_17810 - .L_17809)
.L_17809:
        /*0120*/ 	.word	0x00000000


	//----- nvinfo : EIATTR_CBANK_PARAM_SIZE
	.align		4
.L_17810:
        /*0124*/ 	.byte	0x03, 0x19
        /*0126*/ 	.short	0x0040


	//----- nvinfo : EIATTR_PARAM_CBANK
	.align		4
        /*0128*/ 	.byte	0x04, 0x0a
        /*012a*/ 	.short	(.L_17812 - .L_17811)
	.align		4
.L_17811:
        /*012c*/ 	.word	index@(.nv.constant0._Z15SoftmaxWarpImplI24ElementwiseScaleMaskLoadIffbE11DirectStoreIffEfLi1ELi24ELi32ELi1ELb0EL9Algorithm0EEvT_T0_ll)
        /*0130*/ 	.short	0x0380
        /*0132*/ 	.short	0x0040


	//----- nvinfo : EIATTR_SW_WAR
	.align		4
.L_17812:
        /*0134*/ 	.byte	0x04, 0x36
        /*0136*/ 	.short	(.L_17814 - .L_17813)
.L_17813:
        /*0138*/ 	.word	0x00000008
.L_17814:


//--------------------- .nv.info._Z15SoftmaxWarpImplI24ElementwiseScaleMaskLoadIffbE11DirectStoreIffEfLi1ELi23ELi32ELi1ELb1EL9Algorithm0EEvT_T0_ll --------------------------
	.section	.nv.info._Z15SoftmaxWarpImplI24ElementwiseScaleMaskLoadIffbE11DirectStoreIffEfLi1ELi23ELi32ELi1ELb1EL9Algorithm0EEvT_T0_ll,"",@"SHT_CUDA_INFO"
	.sectionflags	@""
	.align	4


	//----- nvinfo : EIATTR_CUDA_API_VERSION
	.align		4
        /*0000*/ 	.byte	0x04, 0x37
        /*0002*/ 	.short	(.L_17816 - .L_17815)
.L_17815:
        /*0004*/ 	.word	0x00000082


	//----- nvinfo : EIATTR_KPARAM_INFO
	.align		4
.L_17816:
        /*0008*/ 	.byte	0x04, 0x17
        /*000a*/ 	.short	(.L_17818 - .L_17817)
.L_17817:
        /*000c*/ 	.word	0x00000000
        /*0010*/ 	.short	0x0003
        /*0012*/ 	.short	0x0038
        /*0014*/ 	.byte	0x00, 0xf0, 0x21, 0x00


	//----- nvinfo : EIATTR_KPARAM_INFO
	.align		4
.L_17818:
        /*0018*/ 	.byte	0x04, 0x17
        /*001a*/ 	.short	(.L_17820 - .L_17819)
.L_17819:
        /*001c*/ 	.word	0x00000000
        /*0020*/ 	.short	0x0002
        /*0022*/ 	.short	0x0030
        /*0024*/ 	.byte	0x00, 0xf0, 0x21, 0x00


	//----- nvinfo : EIATTR_KPARAM_INFO
	.align		4
.L_17820:
        /*0028*/ 	.byte	0x04, 0x17
        /*002a*/ 	.short	(.L_17822 - .L_17821)
.L_17821:
        /*002c*/ 	.word	0x00000000
        /*0030*/ 	.short	0x0001
        /*0032*/ 	.short	0x0020
        /*0034*/ 	.byte	0x00, 0xf0, 0x41, 0x00


	//----- nvinfo : EIATTR_KPARAM_INFO
	.align		4
.L_17822:
        /*0038*/ 	.byte	0x04, 0x17
        /*003a*/ 	.short	(.L_17824 - .L_17823)
.L_17823:
        /*003c*/ 	.word	0x00000000
        /*0040*/ 	.short	0x0000
        /*0042*/ 	.short	0x0000
        /*0044*/ 	.byte	0x00, 0xf0, 0x81, 0x00


	//----- nvinfo : EIATTR_SPARSE_MMA_MASK
	.align		4
.L_17824:
        /*0048*/ 	.byte	0x03, 0x50
        /*004a*/ 	.short	0x0000


	//----- nvinfo : EIATTR_MAXREG_COUNT
	.align		4
        /*004c*/ 	.byte	0x03, 0x1b
        /*004e*/ 	.short	0x00ff


	//----- nvinfo : EIATTR_EXTERNS
	.align		4
        /*0050*/ 	.byte	0x04, 0x0f
        /*0052*/ 	.short	(.L_17826 - .L_17825)


	//   ....[0]....
	.align		4
.L_17825:
        /*0054*/ 	.word	index@(__assertfail)


	//----- nvinfo : EIATTR_MERCURY_ISA_VERSION
	.align		4
.L_17826:
        /*0058*/ 	.byte	0x03, 0x5f
        /*005a*/ 	.short	0x0101


	//----- nvinfo : EIATTR_COOP_GROUP_MASK_REGIDS
	.align		4
        /*005c*/ 	.byte	0x04, 0x29
        /*005e*/ 	.short	(.L_17828 - .L_17827)


	//   ....[0]....
.L_17827:
        /*0060*/ 	.word	0xffffffff


	//   ....[1]....
        /*0064*/ 	.word	0xffffffff


	//   ....[2]....
        /*0068*/ 	.word	0xffffffff


	//   ....[3]....
        /*006c*/ 	.word	0xffffffff


	//   ....[4]....
        /*0070*/ 	.word	0xffffffff


	//   ....[5]....
        /*0074*/ 	.word	0xffffffff


	//   ....[6]....
        /*0078*/ 	.word	0xffffffff


	//   ....[7]....
        /*007c*/ 	.word	0xffffffff


	//   ....[8]....
        /*0080*/ 	.word	0xffffffff


	//   ....[9]....
        /*0084*/ 	.word	0xffffffff


	//   ....[10]....
        /*0088*/ 	.word	0x0500000f


	//   ....[11]....
        /*008c*/ 	.word	0x0500000f


	//   ....[12]....
        /*0090*/ 	.word	0x0500000f


	//   ....[13]....
        /*0094*/ 	.word	0x0500000f


	//   ....[14]....
        /*0098*/ 	.word	0x0500000f


	//   ....[15]....
        /*009c*/ 	.word	0x0500000f


	//   ....[16]....
        /*00a0*/ 	.word	0x0500000f


	//   ....[17]....
        /*00a4*/ 	.word	0x0500000f


	//   ....[18]....
        /*00a8*/ 	.word	0x0500000f


	//   ....[19]....
        /*00ac*/ 	.word	0x0500000f


	//----- nvinfo : EIATTR_COOP_GROUP_INSTR_OFFSETS
	.align		4
.L_17828:
        /*00b0*/ 	.byte	0x04, 0x28
        /*00b2*/ 	.short	(.L_17830 - .L_17829)


	//   ....[0]....
.L_17829:
        /*00b4*/ 	.word	0x00001a00


	//   ....[1]....
        /*00b8*/ 	.word	0x00001a40


	//   ....[2]....
        /*00bc*/ 	.word	0x00001a60


	//   ....[3]....
        /*00c0*/ 	.word	0x00001a80


	//   ....[4]....
        /*00c4*/ 	.word	0x00001aa0


	//   ....[5]....
        /*00c8*/ 	.word	0x00002920


	//   ....[6]....
        /*00cc*/ 	.word	0x00002940


	//   ....[7]....
        /*00d0*/ 	.word	0x00002960


	//   ....[8]....
        /*00d4*/ 	.word	0x00002980


	//   ....[9]....
        /*00d8*/ 	.word	0x000029a0


	//   ....[10]....
        /*00dc*/ 	.word	0x00004790


	//   ....[11]....
        /*00e0*/ 	.word	0x00004830


	//   ....[12]....
        /*00e4*/ 	.word	0x00004890


	//   ....[13]....
        /*00e8*/ 	.word	0x000048f0


	//   ....[14]....
        /*00ec*/ 	.word	0x00004950


	//   ....[15]....
        /*00f0*/ 	.word	0x00005820


	//   ....[16]....
        /*00f4*/ 	.word	0x00005880


	//   ....[17]....
        /*00f8*/ 	.word	0x000058e0


	//   ....[18]....
        /*00fc*/ 	.word	0x00005940


	//   ....[19]....
        /*0100*/ 	.word	0x000059a0


	//----- nvinfo : EIATTR_VRC_CTA_INIT_COUNT
	.align		4
.L_17830:
        /*0104*/ 	.byte	0x02, 0x4a
	.zero		1
	.zero		1


	//----- nvinfo : EIATTR_SYSCALL_OFFSETS
	.align		4
        /*0108*/ 	.byte	0x04, 0x46
        /*010a*/ 	.short	(.L_17832 - .L_17831)


	//   ....[0]....
.L_17831:
        /*010c*/ 	.word	0x00000190


	//----- nvinfo : EIATTR_EXIT_INSTR_OFFSETS
	.align		4
.L_17832:
        /*0110*/ 	.byte	0x04, 0x1c
        /*0112*/ 	.short	(.L_17834 - .L_17833)


	//   ....[0]....
.L_17833:
        /*0114*/ 	.word	0x00000220


	//   ....[1]....
        /*0118*/ 	.word	0x00004730


	//----- nvinfo : EIATTR_CRS_STACK_SIZE
	.align		4
.L_17834:
        /*011c*/ 	.byte	0x04, 0x1e
        /*011e*/ 	.short	(.L_17836 - .L_17835)
.L_17835:
        /*0120*/ 	.word	0x00000000


	//----- nvinfo : EIATTR_CBANK_PARAM_SIZE
	.align		4
.L_17836:
        /*0124*/ 	.byte	0x03, 0x19
        /*0126*/ 	.short	0x0040


	//----- nvinfo : EIATTR_PARAM_CBANK
	.align		4
        /*0128*/ 	.byte	0x04, 0x0a
        /*012a*/ 	.short	(.L_17838 - .L_17837)
	.align		4
.L_17837:
        /*012c*/ 	.word	index@(.nv.constant0._Z15SoftmaxWarpImplI24ElementwiseScaleMaskLoadIffbE11DirectStoreIffEfLi1ELi23ELi32ELi1ELb1EL9Algorithm0EEvT_T0_ll)
        /*0130*/ 	.short	0x0380
        /*0132*/ 	.short	0x0040


	//----- nvinfo : EIATTR_SW_WAR
	.align		4
.L_17838:
        /*0134*/ 	.byte	0x04, 0x36
        /*0136*/ 	.short	(.L_17840 - .L_17839)
.L_17839:
        /*0138*/ 	.word	0x00000008
.L_17840:


//--------------------- .nv.info._Z15SoftmaxWarpImplI24ElementwiseScaleMaskLoadIffbE11DirectStoreIffEfLi1ELi23ELi32ELi1ELb0EL9Algorithm0EEvT_T0_ll --------------------------
	.section	.nv.info._Z15SoftmaxWarpImplI24ElementwiseScaleMaskLoadIffbE11DirectStoreIffEfLi1ELi23ELi32ELi1ELb0EL9Algorithm0EEvT_T0_ll,"",@"SHT_CUDA_INFO"
	.sectionflags	@""
	.align	4


	//----- nvinfo : EIATTR_CUDA_API_VERSION
	.align		4
        /*0000*/ 	.byte	0x04, 0x37
        /*0002*/ 	.short	(.L_17842 - .L_17841)
.L_17841:
        /*0004*/ 	.word	0x00000082


	//----- nvinfo : EIATTR_KPARAM_INFO
	.align		4
.L_17842:
        /*0008*/ 	.byte	0x04, 0x17
        /*000a*/ 	.short	(.L_17844 - .L_17843)
.L_17843:
        /*000c*/ 	.word	0x00000000
        /*0010*/ 	.short	0x0003
        /*0012*/ 	.short	0x0038
        /*0014*/ 	.byte	0x00, 0xf0, 0x21, 0x00


	//----- nvinfo : EIATTR_KPARAM_INFO
	.align		4
.L_17844:
        /*0018*/ 	.byte	0x04, 0x17
        /*001a*/ 	.short	(.L_17846 - .L_17845)
.L_17845:
        /*001c*/ 	.word	0x00000000
        /*0020*/ 	.short	0x0002
        /*0022*/ 	.short	0x0030
        /*0024*/ 	.byte	0x00, 0xf0, 0x21, 0x00


	//----- nvinfo : EIATTR_KPARAM_INFO
	.align		4
.L_17846:
        /*0028*/ 	.byte	0x04, 0x17
        /*002a*/ 	.short	(.L_17848 - .L_17847)
.L_17847:
        /*002c*/ 	.word	0x00000000
        /*0030*/ 	.short	0x0001
        /*0032*/ 	.short	0x0020
        /*0034*/ 	.byte	0x00, 0xf0, 0x41, 0x00


	//----- nvinfo : EIATTR_KPARAM_INFO
	.align		4
.L_17848:
        /*0038*/ 	.byte	0x04, 0x17
        /*003a*/ 	.short	(.L_17850 - .L_17849)
.L_17849:
        /*003c*/ 	.word	0x00000000
        /*0040*/ 	.short	0x0000
        /*0042*/ 	.short	0x0000
        /*0044*/ 	.byte	0x00, 0xf0, 0x81, 0x00


	//----- nvinfo : EIATTR_SPARSE_MMA_MASK
	.align		4
.L_17850:
        /*0048*/ 	.byte	0x03, 0x50
        /*004a*/ 	.short	0x0000


	//----- nvinfo : EIATTR_MAXREG_COUNT
	.align		4
        /*004c*/ 	.byte	0x03, 0x1b
        /*004e*/ 	.short	0x00ff


	//----- nvinfo : EIATTR_EXTERNS
	.align		4
        /*0050*/ 	.byte	0x04, 0x0f
        /*0052*/ 	.short	(.L_17852 - .L_17851)


	//   ....[0]....
	.align		4
.L_17851:
        /*0054*/ 	.word	index@(__assertfail)


	//----- nvinfo : EIATTR_MERCURY_ISA_VERSION
	.align		4
.L_17852:
        /*0058*/ 	.byte	0x03, 0x5f
        /*005a*/ 	.short	0x0101


	//----- nvinfo : EIATTR_COOP_GROUP_MASK_REGIDS
	.align		4
        /*005c*/ 	.byte	0x04, 0x29
        /*005e*/ 	.short	(.L_17854 - .L_17853)


	//   ....[0]....
.L_17853:
        /*0060*/ 	.word	0xffffffff


	//   ....[1]....
        /*0064*/ 	.word	0xffffffff


	//   ....[2]....
        /*0068*/ 	.word	0xffffffff


	//   ....[3]....
        /*006c*/ 	.word	0xffffffff


	//   ....[4]....
        /*0070*/ 	.word	0xffffffff


	//   ....[5]....
        /*0074*/ 	.word	0xffffffff


	//   ....[6]....
        /*0078*/ 	.word	0xffffffff


	//   ....[7]....
        /*007c*/ 	.word	0xffffffff


	//   ....[8]....
        /*0080*/ 	.word	0xffffffff


	//   ....[9]....
        /*0084*/ 	.word	0xffffffff


	//   ....[10]....
        /*0088*/ 	.word	0x0500000f


	//   ....[11]....
        /*008c*/ 	.word	0x0500000f


	//   ....[12]....
        /*0090*/ 	.word	0x0500000f


	//   ....[13]....
        /*0094*/ 	.word	0x0500000f


	//   ....[14]....
        /*0098*/ 	.word	0x0500000f


	//   ....[15]....
        /*009c*/ 	.word	0x0500000f


	//   ....[16]....
        /*00a0*/ 	.word	0x0500000f


	//   ....[17]....
        /*00a4*/ 	.word	0x0500000f


	//   ....[18]....
        /*00a8*/ 	.word	0x0500000f


	//   ....[19]....
        /*00ac*/ 	.word	0x0500000f


	//----- nvinfo : EIATTR_COOP_GROUP_INSTR_OFFSETS
	.align		4
.L_17854:
        /*00b0*/ 	.byte	0x04, 0x28
        /*00b2*/ 	.short	(.L_17856 - .L_17855)


	//   ....[0]....
.L_17855:
        /*00b4*/ 	.word	0x00000c90


	//   ....[1]....
        /*00b8*/ 	.word	0x00000cd0


	//   ....[2]....
        /*00bc*/ 	.word	0x00000cf0


	//   ....[3]....
        /*00c0*/ 	.word	0x00000d10


	//   ....[4]....
        /*00c4*/ 	.word	0x00000d30


	//   ....[5]....
        /*00c8*/ 	.word	0x00001bb0


	//   ....[6]....
        /*00cc*/ 	.word	0x00001bd0


	//   ....[7]....
        /*00d0*/ 	.word	0x00001bf0


	//   ....[8]....
        /*00d4*/ 	.word	0x00001c10


	//   ....[9]....
        /*00d8*/ 	.word	0x00001c30


	//   ....[10]....
        /*00dc*/ 	.word	0x00003610


	//   ....[11]....
        /*00e0*/ 	.word	0x000036b0


	//   ....[12]....
        /*00e4*/ 	.word	0x00003710


	//   ....[13]....
        /*00e8*/ 	.word	0x00003770


	//   ....[14]....
        /*00ec*/ 	.word	0x000037d0


	//   ....[15]....
        /*00f0*/ 	.word	0x000046a0


	//   ....[16]....
        /*00f4*/ 	.word	0x00004700


	//   ....[17]....
        /*00f8*/ 	.word	0x00004760


	//   ....[18]....
        /*00fc*/ 	.word	0x000047c0


	//   ....[19]....
        /*0100*/ 	.word	0x00004820


	//----- nvinfo : EIATTR_VRC_CTA_INIT_COUNT
	.align		4
.L_17856:
        /*0104*/ 	.byte	0x02, 0x4a
	.zero		1
	.zero		1


	//----- nvinfo : EIATTR_SYSCALL_OFFSETS
	.align		4
        /*0108*/ 	.byte	0x04, 0x46
        /*010a*/ 	.short	(.L_17858 - .L_17857)


	//   ....[0]....
.L_17857:
        /*010c*/ 	.word	0x00000170


	//----- nvinfo : EIATTR_EXIT_INSTR_OFFSETS
	.align		4
.L_17858:
        /*0110*/ 	.byte	0x04, 0x1c
        /*0112*/ 	.short	(.L_17860 - .L_17859)


	//   ....[0]....
.L_17859:
        /*0114*/ 	.word	0x00000220


	//   ....[1]....
        /*0118*/ 	.word	0x000035b0


	//----- nvinfo : EIATTR_CRS_STACK_SIZE
	.align		4
.L_17860:
        /*011c*/ 	.byte	0x04, 0x1e
        /*011e*/ 	.short	(.L_17862 - .L_17861)
.L_17861:
        /*0120*/ 	.word	0x00000000


	//----- nvinfo : EIATTR_CBANK_PARAM_SIZE
	.align		4
.L_17862:
        /*0124*/ 	.byte	0x03, 0x19
        /*0126*/ 	.short	0x0040


	//----- nvinfo : EIATTR_PARAM_CBANK
	.align		4
        /*0128*/ 	.byte	0x04, 0x0a
        /*012a*/ 	.short	(.L_17864 - .L_17863)
	.align		4
.L_17863:
        /*012c*/ 	.word	index@(.nv.constant0._Z15SoftmaxWarpImplI24ElementwiseScaleMaskLoadIffbE11DirectStoreIffEfLi1ELi23ELi32ELi1ELb0EL9Algorithm0EEvT_T0_ll)
        /*0130*/ 	.short	0x0380
        /*0132*/ 	.short	0x0040


	//----- nvinfo : EIATTR_SW_WAR
	.align		4
.L_17864:
        /*0134*/ 	.byte	0x04, 0x36
        /*0136*/ 	.short	(.L_17866 - .L_17865)
.L_17865:
        /*0138*/ 	.word	0x00000008
.L_17866:


//--------------------- .nv.info._Z15SoftmaxWarpImplI24ElementwiseScaleMaskLoadIffbE11DirectStoreIffEfLi1ELi22ELi32ELi1ELb1EL9Algorithm0EEvT_T0_ll --------------------------
	.section	.nv.info._Z15SoftmaxWarpImplI24ElementwiseScaleMaskLoadIffbE11DirectStoreIffEfLi1ELi22ELi32ELi1ELb1EL9Algorithm0EEvT_T0_ll,"",@"SHT_CUDA_INFO"
	.sectionflags	@""
	.align	4


	//----- nvinfo : EIATTR_CUDA_API_VERSION
	.align		4
        /*0000*/ 	.byte	0x04, 0x37
        /*0002*/ 	.short	(.L_17868 - .L_17867)
.L_17867:
        /*0004*/ 	.word	0x00000082


	//----- nvinfo : EIATTR_KPARAM_INFO
	.align		4
.L_17868:
        /*0008*/ 	.byte	0x04, 0x17
        /*000a*/ 	.short	(.L_17870 - .L_17869)
.L_17869:
        /*000c*/ 	.word	0x00000000
        /*0010*/ 	.short	0x0003
        /*0012*/ 	.short	0x0038
        /*0014*/ 	.byte	0x00, 0xf0, 0x21, 0x00


	//----- nvinfo : EIATTR_KPARAM_INFO
	.align		4
.L_17870:
        /*0018*/ 	.byte	0x04, 0x17
        /*001a*/ 	.short	(.L_17872 - .L_17871)
.L_17871:
        /*001c*/ 	.word	0x00000000
        /*0020*/ 	.short	0x0002
        /*0022*/ 	.short	0x0030
        /*0024*/ 	.byte	0x00, 0xf0, 0x21, 0x00


	//----- nvinfo : EIATTR_KPARAM_INFO
	.align		4
.L_17872:
        /*0028*/ 	.byte	0x04, 0x17
        /*002a*/ 	.short	(.L_17874 - .L_17873)
.L_17873:
        /*002c*/ 	.word	0x00000000
        /*0030*/ 	.short	0x0001
        /*0032*/ 	.short	0x0020
        /*0034*/ 	.byte	0x00, 0xf0, 0x41, 0x00


	//----- nvinfo : EIATTR_KPARAM_INFO
	.align		4
.L_17874:
        /*0038*/ 	.byte	0x04, 0x17
        /*003a*/ 	.short	(.L_17876 - .L_17875)
.L_17875:
        /*003c*/ 	.word	0x00000000
        /*0040*/ 	.short	0x0000
        /*0042*/ 	.short	0x0000
        /*0044*/ 	.byte	0x00, 0xf0, 0x81, 0x00


	//----- nvinfo : EIATTR_SPARSE_MMA_MASK
	.align		4
.L_17876:
        /*0048*/ 	.byte	0x03, 0x50
        /*004a*/ 	.short	0x0000


	//----- nvinfo : EIATTR_MAXREG_COUNT
	.align		4
        /*004c*/ 	.byte	0x03, 0x1b
        /*004e*/ 	.short	0x00ff


	//----- nvinfo : EIATTR_EXTERNS
	.align		4
        /*0050*/ 	.byte	0x04, 0x0f
        /*0052*/ 	.short	(.L_17878 - .L_17877)


	//   ....[0]....
	.align		4
.L_17877:
        /*0054*/ 	.word	index@(__assertfail)


	//----- nvinfo : EIATTR_MERCURY_ISA_VERSION
	.align		4
.L_17878:
        /*0058*/ 	.byte	0x03, 0x5f
        /*005a*/ 	.short	0x0101


	//----- nvinfo : EIATTR_COOP_GROUP_MASK_REGIDS
	.align		4
        /*005c*/ 	.byte	0x04, 0x29
        /*005e*/ 	.short	(.L_17880 - .L_17879)


	//   ....[0]....
.L_17879:
        /*0060*/ 	.word	0xffffffff


	//   ....[1]....
        /*0064*/ 	.word	0xffffffff


	//   ....[2]....
        /*0068*/ 	.word	0xffffffff


	//   ....[3]....
        /*006c*/ 	.word	0xffffffff


	//   ....[4]....
        /*0070*/ 	.word	0xffffffff


	//   ....[5]....
        /*0074*/ 	.word	0xffffffff


	//   ....[6]....
        /*0078*/ 	.word	0xffffffff


	//   ....[7]....
        /*007c*/ 	.word	0xffffffff


	//   ....[8]....
        /*0080*/ 	.word	0xffffffff


	//   ....[9]....
        /*0084*/ 	.word	0xffffffff


	//   ....[10]....
        /*0088*/ 	.word	0x0500000f


	//   ....[11]....
        /*008c*/ 	.word	0x0500000f


	//   ....[12]....
        /*0090*/ 	.word	0x0500000f


	//   ....[13]....
        /*0094*/ 	.word	0x0500000f


	//   ....[14]....
        /*0098*/ 	.word	0x0500000f


	//   ....[15]....
        /*009c*/ 	.word	0x0500000f


	//   ....[16]....
        /*00a0*/ 	.word	0x0500000f


	//   ....[17]....
        /*00a4*/ 	.word	0x0500000f


	//   ....[18]....
        /*00a8*/ 	.word	0x0500000f


	//   ....[19]....
        /*00ac*/ 	.word	0x0500000f


	//----- nvinfo : EIATTR_COOP_GROUP_INSTR_OFFSETS
	.align		4
.L_17880:
        /*00b0*/ 	.byte	0x04, 0x28
        /*00b2*/ 	.short	(.L_17882 - .L_17881)


	//   ....[0]....
.L_17881:
        /*00b4*/ 	.word	0x00001940


	//   ....[1]....
        /*00b8*/ 	.word	0x00001980


	//   ....[2]....
        /*00bc*/ 	.word	0x000019a0


	//   ....[3]....
        /*00c0*/ 	.word	0x000019c0


	//   ....[4]....
        /*00c4*/ 	.word	0x000019e0


	//   ....[5]....
        /*00c8*/ 	.word	0x000027c0


	//   ....[6]....
        /*00cc*/ 	.word	0x000027e0


	//   ....[7]....
        /*00d0*/ 	.word	0x00002800


	//   ....[8]....
        /*00d4*/ 	.word	0x00002820


	//   ....[9]....
        /*00d8*/ 	.word	0x00002840


	//   ....[10]....
        /*00dc*/ 	.word	0x000044f0


	//   ....[11]....
        /*00e0*/ 	.word	0x00004590


	//   ....[12]....
        /*00e4*/ 	.word	0x000045f0


	//   ....[13]....
        /*00e8*/ 	.word	0x00004650


	//   ....[14]....
        /*00ec*/ 	.word	0x000046b0


	//   ....[15]....
        /*00f0*/ 	.word	0x000054e0


	//   ....[16]....
        /*00f4*/ 	.word	0x00005540


	//   ....[17]....
        /*00f8*/ 	.word	0x000055a0


	//   ....[18]....
        /*00fc*/ 	.word	0x00005600


	//   ....[19]....
        /*0100*/ 	.word	0x00005660


	//----- nvinfo : EIATTR_VRC_CTA_INIT_COUNT
	.align		4
.L_17882:
        /*0104*/ 	.byte	0x02, 0x4a
	.zero		1
	.zero		1


	//----- nvinfo : EIATTR_SYSCALL_OFFSETS
	.align		4
        /*0108*/ 	.byte	0x04, 0x46
        /*010a*/ 	.short	(.L_17884 - .L_17883)


	//   ....[0]....
.L_17883:
        /*010c*/ 	.word	0x00000190


	//----- nvinfo : EIATTR_EXIT_INSTR_OFFSETS
	.align		4
.L_17884:
        /*0110*/ 	.byte	0x04, 0x1c
        /*0112*/ 	.short	(.L_17886 - .L_17885)


	//   ....[0]....
.L_17885:
        /*0114*/ 	.word	0x00000220


	//   ....[1]....
        /*0118*/ 	.word	0x00004490


	//----- nvinfo : EIATTR_CRS_STACK_SIZE
	.align		4
.L_17886:
        /*011c*/ 	.byte	0x04, 0x1e
        /*011e*/ 	.short	(.L_17888 - .L_17887)
.L_17887:
        /*0120*/ 	.word	0x00000000


	//----- nvinfo : EIATTR_CBANK_PARAM_SIZE
	.align		4
.L_17888:
        /*0124*/ 	.byte	0x03, 0x19
        /*0126*/ 	.short	0x0040


	//----- nvinfo : EIATTR_PARAM_CBANK
	.align		4
        /*0128*/ 	.byte	0x04, 0x0a
        /*012a*/ 	.short	(.L_17890 - .L_17889)
	.align		4
.L_17889:
        /*012c*/ 	.word	index@(.nv.constant0._Z15SoftmaxWarpImplI24ElementwiseScaleMaskLoadIffbE11DirectStoreIffEfLi1ELi22ELi32ELi1ELb1EL9Algorithm0EEvT_T0_ll)
        /*0130*/ 	.short	0x0380
        /*0132*/ 	.short	0x0040


	//----- nvinfo : EIATTR_SW_WAR
	.align		4
.L_17890:
        /*0134*/ 	.byte	0x04, 0x36
        /*0136*/ 	.short	(.L_17892 - .L_17891)
.L_17891:
        /*0138*/ 	.word	0x00000008
.L_17892:


//--------------------- .nv.info._Z15SoftmaxWarpImplI24ElementwiseScaleMaskLoadIffbE11DirectStoreIffEfLi1ELi22ELi32ELi1ELb0EL9Algorithm0EEvT_T0_ll --------------------------
	.section	.nv.info._Z15SoftmaxWarpImplI24ElementwiseScaleMaskLoadIffbE11DirectStoreIffEfLi1ELi22ELi32ELi1ELb0EL9Algorithm0EEvT_T0_ll,"",@"SHT_CUDA_INFO"
	.sectionflags	@""
	.align	4


	//----- nvinfo : EIATTR_CUDA_API_VERSION
	.align		4
        /*0000*/ 	.byte	0x04, 0x37
        /*0002*/ 	.short	(.L_17894 - .L_17893)
.L_17893:
        /*0004*/ 	.word	0x00000082


	//----- nvinfo : EIATTR_KPARAM_INFO
	.align		4
.L_17894:
        /*0008*/ 	.byte	0x04, 0x17
        /*000a*/ 	.short	(.L_17896 - .L_17895)
.L_17895:
        /*000c*/ 	.word	0x00000000
        /*0010*/ 	.short	0x0003
        /*0012*/ 	.short	0x0038
        /*0014*/ 	.byte	0x00, 0xf0, 0x21, 0x00


	//----- nvinfo : EIATTR_KPARAM_INFO
	.align		4
.L_17896:
        /*0018*/ 	.byte	0x04, 0x17
        /*001a*/ 	.short	(.L_17898 - .L_17897)
.L_17897:
        /*001c*/ 	.word	0x00000000
        /*0020*/ 	.short	0x0002
        /*0022*/ 	.short	0x0030
        /*0024*/ 	.byte	0x00, 0xf0, 0x21, 0x00


	//----- nvinfo : EIATTR_KPARAM_INFO
	.align		4
.L_17898:
        /*0028*/ 	.byte	0x04, 0x17
        /*002a*/ 	.short	(.L_17900 - .L_17899)
.L_17899:
        /*002c*/ 	.word	0x00000000
        /*0030*/ 	.short	0x0001
        /*0032*/ 	.short	0x0020
        /*0034*/ 	.byte	0x00, 0xf0, 0x41, 0x00


	//----- nvinfo : EIATTR_KPARAM_INFO
	.align		4
.L_17900:
        /*0038*/ 	.byte	0x04, 0x17
        /*003a*/ 	.short	(.L_17902 - .L_17901)
.L_17901:
        /*003c*/ 	.word	0x00000000
        /*0040*/ 	.short	0x0000
        /*0042*/ 	.short	0x0000
        /*0044*/ 	.byte	0x00, 0xf0, 0x81, 0x00


	//----- nvinfo : EIATTR_SPARSE_MMA_MASK
	.align		4
.L_17902:
        /*0048*/ 	.byte	0x03, 0x50
        /*004a*/ 	.short	0x0000


	//----- nvinfo : EIATTR_MAXREG_COUNT
	.align		4
        /*004c*/ 	.byte	0x03, 0x1b
        /*004e*/ 	.short	0x00ff


	//----- nvinfo : EIATTR_EXTERNS
	.align		4
        /*0050*/ 	.byte	0x04, 0x0f
        /*0052*/ 	.short	(.L_17904 - .L_17903)


	//   ....[0]....
	.align		4
.L_17903:
        /*0054*/ 	.word	index@(__assertfail)


	//----- nvinfo : EIATTR_MERCURY_ISA_VERSION
	.align		4
.L_17904:
        /*0058*/ 	.byte	0x03, 0x5f
        /*005a*/ 	.short	0x0101


	//----- nvinfo : EIATTR_COOP_GROUP_MASK_REGIDS
	.align		4
        /*005c*/ 	.byte	0x04, 0x29
        /*005e*/ 	.short	(.L_17906 - .L_17905)


	//   ....[0]....
.L_17905:
        /*0060*/ 	.word	0xffffffff


	//   ....[1]....
        /*0064*/ 	.word	0xffffffff


	//   ....[2]....
        /*0068*/ 	.word	0xffffffff


	//   ....[3]....
        /*006c*/ 	.word	0xffffffff


	//   ....[4]....
        /*0070*/ 	.word	0xffffffff


	//   ....[5]....
        /*0074*/ 	.word	0xffffffff


	//   ....[6]....
        /*0078*/ 	.word	0xffffffff


	//   ....[7]....
        /*007c*/ 	.word	0xffffffff


	//   ....[8]....
        /*0080*/ 	.word	0xffffffff


	//   ....[9]....
        /*0084*/ 	.word	0xffffffff


	//   ....[10]....
        /*0088*/ 	.word	0x0500000f


	//   ....[11]....
        /*008c*/ 	.word	0x0500000f


	//   ....[12]....
        /*0090*/ 	.word	0x0500000f


	//   ....[13]....
        /*0094*/ 	.word	0x0500000f


	//   ....[14]....
        /*0098*/ 	.word	0x0500000f


	//   ....[15]....
        /*009c*/ 	.word	0x0500000f


	//   ....[16]....
        /*00a0*/ 	.word	0x0500000f


	//   ....[17]....
        /*00a4*/ 	.word	0x0500000f


	//   ....[18]....
        /*00a8*/ 	.word	0x0500000f


	//   ....[19]....
        /*00ac*/ 	.word	0x0500000f


	//----- nvinfo : EIATTR_COOP_GROUP_INSTR_OFFSETS
	.align		4
.L_17906:
        /*00b0*/ 	.byte	0x04, 0x28
        /*00b2*/ 	.short	(.L_17908 - .L_17907)


	//   ....[0]....
.L_17907:
        /*00b4*/ 	.word	0x00000bb0


	//   ....[1]....
        /*00b8*/ 	.word	0x00000be0


	//   ....[2]....
        /*00bc*/ 	.word	0x00000c10


	//   ....[3]....
        /*00c0*/ 	.word	0x00000c30


	//   ....[4]....
        /*00c4*/ 	.word	0x00000c50


	//   ....[5]....
        /*00c8*/ 	.word	0x00001a30


	//   ....[6]....
        /*00cc*/ 	.word	0x00001a50


	//   ....[7]....
        /*00d0*/ 	.word	0x00001a70


	//   ....[8]....
        /*00d4*/ 	.word	0x00001a90


	//   ....[9]....
        /*00d8*/ 	.word	0x00001ab0


	//   ....[10]....
        /*00dc*/ 	.word	0x00003380


	//   ....[11]....
        /*00e0*/ 	.word	0x00003400


	//   ....[12]....
        /*00e4*/ 	.word	0x00003460


	//   ....[13]....
        /*00e8*/ 	.word	0x000034c0


	//   ....[14]....
        /*00ec*/ 	.word	0x00003520


	//   ....[15]....
        /*00f0*/ 	.word	0x00004370


	//   ....[16]....
        /*00f4*/ 	.word	0x000043d0


	//   ....[17]....
        /*00f8*/ 	.word	0x00004430


	//   ....[18]....
        /*00fc*/ 	.word	0x00004490


	//   ....[19]....
        /*0100*/ 	.word	0x000044f0


	//----- nvinfo : EIATTR_VRC_CTA_INIT_COUNT
	.align		4
.L_17908:
        /*0104*/ 	.byte	0x02, 0x4a
	.zero		1
	.zero		1


	//----- nvinfo : EIATTR_SYSCALL_OFFSETS
	.align		4
        /*0108*/ 	.byte	0x04, 0x46
        /*010a*/ 	.short	(.L_17910 - .L_17909)


	//   ....[0]....
.L_17909:
        /*010c*/ 	.word	0x00000170


	//----- nvinfo : EIATTR_EXIT_INSTR_OFFSETS
	.align		4
.L_17910:
        /*0110*/ 	.byte	0x04, 0x1c
        /*0112*/ 	.short	(.L_17912 - .L_17911)


	//   ....[0]....
.L_17911:
        /*0114*/ 	.word	0x00000220


	//   ....[1]....
        /*0118*/ 	.word	0x00003320


	//----- nvinfo : EIATTR_CRS_STACK_SIZE
	.align		4
.L_17912:
        /*011c*/ 	.byte	0x04, 0x1e
        /*011e*/ 	.short	(.L_17914 - .L_17913)
.L_17913:
        /*0120*/ 	.word	0x00000000


	//----- nvinfo : EIATTR_CBANK_PARAM_SIZE
	.align		4
.L_17914:
        /*0124*/ 	.byte	0x03, 0x19
        /*0126*/ 	.short	0x0040


	//----- nvinfo : EIATTR_PARAM_CBANK
	.align		4
        /*0128*/ 	.byte	0x04, 0x0a
        /*012a*/ 	.short	(.L_17916 - .L_17915)
	.align		4
.L_17915:
        /*012c*/ 	.word	index@(.nv.constant0._Z15SoftmaxWarpImplI24ElementwiseScaleMaskLoadIffbE11DirectStoreIffEfLi1ELi22ELi32ELi1ELb0EL9Algorithm0EEvT_T0_ll)
        /*0130*/ 	.short	0x0380
        /*0132*/ 	.short	0x0040


	//----- nvinfo : EIATTR_SW_WAR
	.align		4
.L_17916:
        /*0134*/ 	.byte	0x04, 0x36
        /*0136*/ 	.short	(.L_17918 - .L_17917)
.L_17917:
        /*0138*/ 	.word	0x00000008
.L_17918:


//--------------------- .nv.info._Z15SoftmaxWarpImplI24ElementwiseScaleMaskLoadIffbE11DirectStoreIffEfLi1ELi21ELi32ELi1ELb1EL9Algorithm0EEvT_T0_ll --------------------------
	.section	.nv.info._Z15SoftmaxWarpImplI24ElementwiseScaleMaskLoadIffbE11DirectStoreIffEfLi1ELi21ELi32ELi1ELb1EL9Algorithm0EEvT_T0_ll,"",@"SHT_CUDA_INFO"
	.sectionflags	@""
	.align	4


	//----- nvinfo : EIATTR_CUDA_API_VERSION
	.align		4
        /*0000*/ 	.byte	0x04, 0x37
        /*0002*/ 	.short	(.L_17920 - .L_17919)
.L_17919:
        /*0004*/ 	.word	0x00000082


	//----- nvinfo : EIATTR_KPARAM_INFO
	.align		4
.L_17920:
        /*0008*/ 	.byte	0x04, 0x17
        /*000a*/ 	.short	(.L_17922 - .L_17921)
.L_17921:
        /*000c*/ 	.word	0x00000000
        /*0010*/ 	.short	0x0003
        /*0012*/ 	.short	0x0038
        /*0014*/ 	.byte	0x00, 0xf0, 0x21, 0x00


	//----- nvinfo : EIATTR_KPARAM_INFO
	.align		4
.L_17922:
        /*0018*/ 	.byte	0x04, 0x17
        /*001a*/ 	.short	(.L_17924 - .L_17923)
.L_17923:
        /*001c*/ 	.word	0x00000000
        /*0020*/ 	.short	0x0002
        /*0022*/ 	.short	0x0030
        /*0024*/ 	.byte	0x00, 0xf0, 0x21, 0x00


	//----- nvinfo : EIATTR_KPARAM_INFO
	.align		4
.L_17924:
        /*0028*/ 	.byte	0x04, 0x17
        /*002a*/ 	.short	(.L_17926 - .L_17925)
.L_17925:
        /*002c*/ 	.word	0x00000000
        /*0030*/ 	.short	0x0001
        /*0032*/ 	.short	0x0020
        /*0034*/ 	.byte	0x00, 0xf0, 0x41, 0x00


	//----- nvinfo : EIATTR_KPARAM_INFO
	.align		4
.L_17926:
        /*0038*/ 	.byte	0x04, 0x17
        /*003a*/ 	.short	(.L_17928 - .L_17927)
.L_17927:
        /*003c*/ 	.word	0x00000000
        /*0040*/ 	.short	0x0000
        /*0042*/ 	.short	0x0000
        /*0044*/ 	.byte	0x00, 0xf0, 0x81, 0x00


	//----- nvinfo : EIATTR_SPARSE_MMA_MASK
	.align		4
.L_17928:
        /*0048*/ 	.byte	0x03, 0x50
        /*004a*/ 	.short	0x0000


	//----- nvinfo : EIATTR_MAXREG_COUNT
	.align		4
        /*004c*/ 	.byte	0x03, 0x1b
        /*004e*/ 	.short	0x00ff


	//----- nvinfo : EIATTR_EXTERNS
	.align		4
        /*0050*/ 	.byte	0x04, 0x0f
        /*0052*/ 	.short	(.L_17930 - .L_17929)


	//   ....[0]....
	.align		4
.L_17929:
        /*0054*/ 	.word	index@(__assertfail)


	//----- nvinfo : EIATTR_MERCURY_ISA_VERSION
	.align		4
.L_17930:
        /*0058*/ 	.byte	0x03, 0x5f
        /*005a*/ 	.short	0x0101


	//----- nvinfo : EIATTR_COOP_GROUP_MASK_REGIDS
	.align		4
        /*005c*/ 	.byte	0x04, 0x29
        /*005e*/ 	.short	(.L_17932 - .L_17931)


	//   ....[0]....
.L_17931:
        /*0060*/ 	.word	0xffffffff


	//   ....[1]....
        /*0064*/ 	.word	0xffffffff


	//   ....[2]....
        /*0068*/ 	.word	0xffffffff


	//   ....[3]....
        /*006c*/ 	.word	0xffffffff


	//   ....[4]....
        /*0070*/ 	.word	0xffffffff


	//   ....[5]....
        /*0074*/ 	.word	0xffffffff


	//   ....[6]....
        /*0078*/ 	.word	0xffffffff


	//   ....[7]....
        /*007c*/ 	.word	0xffffffff


	//   ....[8]....
        /*0080*/ 	.word	0xffffffff


	//   ....[9]....
        /*0084*/ 	.word	0xffffffff


	//   ....[10]....
        /*0088*/ 	.word	0x0500000f


	//   ....[11]....
        /*008c*/ 	.word	0x0500000f


	//   ....[12]....
        /*0090*/ 	.word	0x0500000f


	//   ....[13]....
        /*0094*/ 	.word	0x0500000f


	//   ....[14]....
        /*0098*/ 	.word	0x0500000f


	//   ....[15]....
        /*009c*/ 	.word	0x0500000f


	//   ....[16]....
        /*00a0*/ 	.word	0x0500000f


	//   ....[17]....
        /*00a4*/ 	.word	0x0500000f


	//   ....[18]....
        /*00a8*/ 	.word	0x0500000f


	//   ....[19]....
        /*00ac*/ 	.word	0x0500000f


	//----- nvinfo : EIATTR_COOP_GROUP_INSTR_OFFSETS
	.align		4
.L_17932:
        /*00b0*/ 	.byte	0x04, 0x28
        /*00b2*/ 	.short	(.L_17934 - .L_17933)


	//   ....[0]....
.L_17933:
        /*00b4*/ 	.word	0x00001840


	//   ....[1]....
        /*00b8*/ 	.word	0x00001880


	//   ....[2]....
        /*00bc*/ 	.word	0x000018a0


	//   ....[3]....
        /*00c0*/ 	.word	0x000018c0


	//   ....[4]....
        /*00c4*/ 	.word	0x000018e0


	//   ....[5]....
        /*00c8*/ 	.word	0x00002620


	//   ....[6]....
        /*00cc*/ 	.word	0x00002640


	//   ....[7]....
        /*00d0*/ 	.word	0x00002660


	//   ....[8]....
        /*00d4*/ 	.word	0x00002680


	//   ....[9]....
        /*00d8*/ 	.word	0x000026a0


	//   ....[10]....
        /*00dc*/ 	.word	0x00004200


	//   ....[11]....
        /*00e0*/ 	.word	0x00004290


	//   ....[12]....
        /*00e4*/ 	.word	0x000042f0


	//   ....[13]....
        /*00e8*/ 	.word	0x00004350


	//   ....[14]....
        /*00ec*/ 	.word	0x000043b0


	//   ....[15]....
        /*00f0*/ 	.word	0x00005150


	//   ....[16]....
        /*00f4*/ 	.word	0x000051b0


	//   ....[17]....
        /*00f8*/ 	.word	0x00005210


	//   ....[18]....
        /*00fc*/ 	.word	0x00005270


	//   ....[19]....
        /*0100*/ 	.word	0x000052d0


	//----- nvinfo : EIATTR_VRC_CTA_INIT_COUNT
	.align		4
.L_17934:
        /*0104*/ 	.byte	0x02, 0x4a
	.zero		1
	.zero		1


	//----- nvinfo : EIATTR_SYSCALL_OFFSETS
	.align		4
        /*0108*/ 	.byte	0x04, 0x46
        /*010a*/ 	.short	(.L_17936 - .L_17935)


	//   ....[0]....
.L_17935:
        /*010c*/ 	.word	0x00000190


	//----- nvinfo : EIATTR_EXIT_INSTR_OFFSETS
	.align		4
.L_17936:
        /*0110*/ 	.byte	0x04, 0x1c
        /*0112*/ 	.short	(.L_17938 - .L_17937)


	//   ....[0]....
.L_17937:
        /*0114*/ 	.word	0x00000240


	//   ....[1]....
        /*0118*/ 	.word	0x000041a0


	//----- nvinfo : EIATTR_CRS_STACK_SIZE
	.align		4
.L_17938:
        /*011c*/ 	.byte	0x04, 0x1e
        /*011e*/ 	.short	(.L_17940 - .L_17939)
.L_17939:
        /*0120*/ 	.word	0x00000000


	//----- nvinfo : EIATTR_CBANK_PARAM_SIZE
	.align		4
.L_17940:
        /*0124*/ 	.byte	0x03, 0x19
        /*0126*/ 	.short	0x0040


	//----- nvinfo : EIATTR_PARAM_CBANK
	.align		4
        /*0128*/ 	.byte	0x04, 0x0a
        /*012a*/ 	.short	(.L_17942 - .L_17941)
	.align		4
.L_17941:
        /*012c*/ 	.word	index@(.nv.constant0._Z15SoftmaxWarpImplI24ElementwiseScaleMaskLoadIffbE11DirectStoreIffEfLi1ELi21ELi32ELi1ELb1EL9Algorithm0EEvT_T0_ll)
        /*0130*/ 	.short	0x0380
        /*0132*/ 	.short	0x0040


	//----- nvinfo : EIATTR_SW_WAR
	.align		4
.L_17942:
        /*0134*/ 	.byte	0x04, 0x36
        /*0136*/ 	.short	(.L_17944 - .L_17943)
.L_17943:
        /*0138*/ 	.word	0x00000008
.L_17944:


//--------------------- .nv.info._Z15SoftmaxWarpImplI24ElementwiseScaleMaskLoadIffbE11DirectStoreIffEfLi1ELi21ELi32ELi1ELb0EL9Algorithm0EEvT_T0_ll --------------------------
	.section	.nv.info._Z15SoftmaxWarpImplI24ElementwiseScaleMaskLoadIffbE11DirectStoreIffEfLi1ELi21ELi32ELi1ELb0EL9Algorithm0EEvT_T0_ll,"",@"SHT_CUDA_INFO"
	.sectionflags	@""
	.align	4


	//----- nvinfo : EIATTR_CUDA_API_VERSION
	.align		4
        /*0000*/ 	.byte	0x04, 0x37
        /*0002*/ 	.short	(.L_17946 - .L_17945)
.L_17945:
        /*0004*/ 	.word	0x00000082


	//----- nvinfo : EIATTR_KPARAM_INFO
	.align		4
.L_17946:
        /*0008*/ 	.byte	0x04, 0x17
        /*000a*/ 	.short	(.L_17948 - .L_17947)
.L_17947:
        /*000c*/ 	.word	0x00000000
        /*0010*/ 	.short	0x0003
        /*0012*/ 	.short	0x0038
        /*0014*/ 	.byte	0x00, 0xf0, 0x21, 0x00


	//----- nvinfo : EIATTR_KPARAM_INFO
	.align		4
.L_17948:
        /*0018*/ 	.byte	0x04, 0x17
        /*001a*/ 	.short	(.L_17950 - .L_17949)
.L_17949:
        /*001c*/ 	.word	0x00000000
        /*0020*/ 	.short	0x0002
        /*0022*/ 	.short	0x0030
        /*0024*/ 	.byte	0x00, 0xf0, 0x21, 0x00


	//----- nvinfo : EIATTR_KPARAM_INFO
	.align		4
.L_17950:
        /*0028*/ 	.byte	0x04, 0x17
        /*002a*/ 	.short	(.L_17952 - .L_17951)
.L_17951:
        /*002c*/ 	.word	0x00000000
        /*0030*/ 	.short	0x0001
        /*0032*/ 	.short	0x0020
        /*0034*/ 	.byte	0x00, 0xf0, 0x41, 0x00


	//----- nvinfo : EIATTR_KPARAM_INFO
	.align		4
.L_17952:
        /*0038*/ 	.byte	0x04, 0x17
        /*003a*/ 	.short	(.L_17954 - .L_17953)
.L_17953:
        /*003c*/ 	.word	0x00000000
        /*0040*/ 	.short	0x0000
        /*0042*/ 	.short	0x0000
        /*0044*/ 	.byte	0x00, 0xf0, 0x81, 0x00


	//----- nvinfo : EIATTR_SPARSE_MMA_MASK
	.align		4
.L_17954:
        /*0048*/ 	.byte	0x03, 0x50
        /*004a*/ 	.short	0x0000


	//----- nvinfo : EIATTR_MAXREG_COUNT
	.align		4
        /*004c*/ 	.byte	0x03, 0x1b
        /*004e*/ 	.short	0x00ff


	//----- nvinfo : EIATTR_EXTERNS
	.align		4
        /*0050*/ 	.byte	0x04, 0x0f
        /*0052*/ 	.short	(.L_17956 - .L_17955)


	//   ....[0]....
	.align		4
.L_17955:
        /*0054*/ 	.word	index@(__assertfail)


	//----- nvinfo : EIATTR_MERCURY_ISA_VERSION
	.align		4
.L_17956:
        /*0058*/ 	.byte	0x03, 0x5f
        /*005a*/ 	.short	0x0101


	//----- nvinfo : EIATTR_COOP_GROUP_MASK_REGIDS
	.align		4
        /*005c*/ 	.byte	0x04, 0x29
        /*005e*/ 	.short	(.L_17958 - .L_17957)


	//   ....[0]....
.L_17957:
        /*0060*/ 	.word	0xffffffff


	//   ....[1]....
        /*0064*/ 	.word	0xffffffff


	//   ....[2]....
        /*0068*/ 	.word	0xffffffff


	//   ....[3]....
        /*006c*/ 	.word	0xffffffff


	//   ....[4]....
        /*0070*/ 	.word	0xffffffff


	//   ....[5]....
        /*0074*/ 	.word	0xffffffff


	//   ....[6]....
        /*0078*/ 	.word	0xffffffff


	//   ....[7]....
        /*007c*/ 	.word	0xffffffff


	//   ....[8]....
        /*0080*/ 	.word	0xffffffff


	//   ....[9]....
        /*0084*/ 	.word	0xffffffff


	//   ....[10]....
        /*0088*/ 	.word	0x0500000f


	//   ....[11]....
        /*008c*/ 	.word	0x0500000f


	//   ....[12]....
        /*0090*/ 	.word	0x0500000f


	//   ....[13]....
        /*0094*/ 	.word	0x0500000f


	//   ....[14]....
        /*0098*/ 	.word	0x0500000f


	//   ....[15]....
        /*009c*/ 	.word	0x0500000f


	//   ....[16]....
        /*00a0*/ 	.word	0x0500000f


	//   ....[17]....
        /*00a4*/ 	.word	0x0500000f


	//   ....[18]....
        /*00a8*/ 	.word	0x0500000f


	//   ....[19]....
        /*00ac*/ 	.word	0x0500000f


	//----- nvinfo : EIATTR_COOP_GROUP_INSTR_OFFSETS
	.align		4
.L_17958:
        /*00b0*/ 	.byte	0x04, 0x28
        /*00b2*/ 	.short	(.L_17960 - .L_17959)


	//   ....[0]....
.L_17959:
        /*00b4*/ 	.word	0x00000b60


	//   ....[1]....
        /*00b8*/ 	.word	0x00000ba0


	//   ....[2]....
        /*00bc*/ 	.word	0x00000bc0


	//   ....[3]....
        /*00c0*/ 	.word	0x00000be0


	//   ....[4]....
        /*00c4*/ 	.word	0x00000c00


	//   ....[5]....
        /*00c8*/ 	.word	0x00001940


	//   ....[6]....
        /*00cc*/ 	.word	0x00001960


	//   ....[7]....
        /*00d0*/ 	.word	0x00001980


	//   ....[8]....
        /*00d4*/ 	.word	0x000019a0


	//   ....[9]....
        /*00d8*/ 	.word	0x000019c0


	//   ....[10]....
        /*00dc*/ 	.word	0x00003190


	//   ....[11]....
        /*00e0*/ 	.word	0x00003220


	//   ....[12]....
        /*00e4*/ 	.word	0x00003280


	//   ....[13]....
        /*00e8*/ 	.word	0x000032e0


	//   ....[14]....
        /*00ec*/ 	.word	0x00003340


	//   ....[15]....
        /*00f0*/ 	.word	0x000040e0


	//   ....[16]....
        /*00f4*/ 	.word	0x00004140


	//   ....[17]....
        /*00f8*/ 	.word	0x000041a0


	//   ....[18]....
        /*00fc*/ 	.word	0x00004200


	//   ....[19]....
        /*0100*/ 	.word	0x00004260


	//----- nvinfo : EIATTR_VRC_CTA_INIT_COUNT
	.align		4
.L_17960:
        /*0104*/ 	.byte	0x02, 0x4a
	.zero		1
	.zero		1


	//----- nvinfo : EIATTR_SYSCALL_OFFSETS
	.align		4
        /*0108*/ 	.byte	0x04, 0x46
        /*010a*/ 	.short	(.L_17962 - .L_17961)


	//   ....[0]....
.L_17961:
        /*010c*/ 	.word	0x00000170


	//----- nvinfo : EIATTR_EXIT_INSTR_OFFSETS
	.align		4
.L_17962:
        /*0110*/ 	.byte	0x04, 0x1c
        /*0112*/ 	.short	(.L_17964 - .L_17963)


	//   ....[0]....
.L_17963:
        /*0114*/ 	.word	0x00000220


	//   ....[1]....
        /*0118*/ 	.word	0x00003130


	//----- nvinfo : EIATTR_CRS_STACK_SIZE
	.align		4
.L_17964:
        /*011c*/ 	.byte	0x04, 0x1e
        /*011e*/ 	.short	(.L_17966 - .L_17965)
.L_17965:
        /*0120*/ 	.word	0x00000000


	//----- nvinfo : EIATTR_CBANK_PARAM_SIZE
	.align		4
.L_17966:
        /*0124*/ 	.byte	0x03, 0x19
        /*0126*/ 	.short	0x0040


	//----- nvinfo : EIATTR_PARAM_CBANK
	.align		4
        /*0128*/ 	.byte	0x04, 0x0a
        /*012a*/ 	.short	(.L_17968 - .L_17967)
	.align		4
.L_17967:
        /*012c*/ 	.word	index@(.nv.constant0._Z15SoftmaxWarpImplI24ElementwiseScaleMaskLoadIffbE11DirectStoreIffEfLi1ELi21ELi32ELi1ELb0EL9Algorithm0EEvT_T0_ll)
        /*0130*/ 	.short	0x0380
        /*0132*/ 	.short	0x0040


	//----- nvinfo : EIATTR_SW_WAR
	.align		4
.L_17968:
        /*0134*/ 	.byte	0x04, 0x36
        /*0136*/ 	.short	(.L_17970 - .L_17969)
.L_17969:
        /*0138*/ 	.word	0x00000008
.L_17970:


//--------------------- .nv.info._Z15SoftmaxWarpImplI24ElementwiseScaleMaskLoadIffbE11DirectStoreIffEfLi1ELi20ELi32ELi1ELb1EL9Algorithm0EEvT_T0_ll --------------------------
	.section	.nv.info._Z15SoftmaxWarpImplI24ElementwiseScaleMaskLoadIffbE11DirectStoreIffEfLi1ELi20ELi32ELi1ELb1EL9Algorithm0EEvT_T0_ll,"",@"SHT_CUDA_INFO"
	.sectionflags	@""
	.align	4


	//----- nvinfo : EIATTR_CUDA_API_VERSION
	.align		4
        /*0000*/ 	.byte	0x04, 0x37
        /*0002*/ 	.short	(.L_17972 - .L_17971)
.L_17971:
        /*0004*/ 	.word	0x00000082


	//----- nvinfo : EIATTR_KPARAM_INFO
	.align		4
.L_17972:
        /*0008*/ 	.byte	0x04, 0x17
        /*000a*/ 	.short	(.L_17974 - .L_17973)
.L_17973:
        /*000c*/ 	.word	0x00000000
        /*0010*/ 	.short	0x0003
        /*0012*/ 	.short	0x0038
        /*0014*/ 	.byte	0x00, 0xf0, 0x21, 0x00


	//----- nvinfo : EIATTR_KPARAM_INFO
	.align		4
.L_17974:
        /*0018*/ 	.byte	0x04, 0x17
        /*001a*/ 	.short	(.L_17976 - .L_17975)
.L_17975:
        /*001c*/ 	.word	0x00000000
        /*0020*/ 	.short	0x0002
        /*0022*/ 	.short	0x0030
        /*0024*/ 	.byte	0x00, 0xf0, 0x21, 0x00


	//----- nvinfo : EIATTR_KPARAM_INFO
	.align		4
.L_17976:
        /*0028*/ 	.byte	0x04, 0x17
        /*002a*/ 	.short	(.L_17978 - .L_17977)
.L_17977:
        /*002c*/ 	.word	0x00000000
        /*0030*/ 	.short	0x0001
        /*0032*/ 	.short	0x0020
        /*0034*/ 	.byte	0x00, 0xf0, 0x41, 0x00


	//----- nvinfo : EIATTR_KPARAM_INFO
	.align		4
.L_17978:
        /*0038*/ 	.byte	0x04, 0x17
        /*003a*/ 	.short	(.L_17980 - .L_17979)
.L_17979:
        /*003c*/ 	.word	0x00000000
        /*0040*/ 	.short	0x0000
        /*0042*/ 	.short	0x0000
        /*0044*/ 	.byte	0x00, 0xf0, 0x81, 0x00


	//----- nvinfo : EIATTR_SPARSE_MMA_MASK
	.align		4
.L_17980:
        /*0048*/ 	.byte	0x03, 0x50
        /*004a*/ 	.short	0x0000


	//----- nvinfo : EIATTR_MAXREG_COUNT
	.align		4
        /*004c*/ 	.byte	0x03, 0x1b
        /*004e*/ 	.short	0x00ff


	//----- nvinfo : EIATTR_EXTERNS
	.align		4
        /*0050*/ 	.byte	0x04, 0x0f
        /*0052*/ 	.short	(.L_17982 - .L_17981)


	//   ....[0]....
	.align		4
.L_17981:
        /*0054*/ 	.word	index@(__assertfail)


	//----- nvinfo : EIATTR_MERCURY_ISA_VERSION
	.align		4
.L_17982:
        /*0058*/ 	.byte	0x03, 0x5f
        /*005a*/ 	.short	0x0101


	//----- nvinfo : EIATTR_COOP_GROUP_MASK_REGIDS
	.align		4
        /*005c*/ 	.byte	0x04, 0x29
        /*005e*/ 	.short	(.L_17984 - .L_17983)


	//   ....[0]....
.L_17983:
        /*0060*/ 	.word	0xffffffff


	//   ....[1]....
        /*0064*/ 	.word	0xffffffff


	//   ....[2]....
        /*0068*/ 	.word	0xffffffff


	//   ....[3]....
        /*006c*/ 	.word	0xffffffff


	//   ....[4]....
        /*0070*/ 	.word	0xffffffff


	//   ....[5]....
        /*0074*/ 	.word	0xffffffff


	//   ....[6]....
        /*0078*/ 	.word	0xffffffff


	//   ....[7]....
        /*007c*/ 	.word	0xffffffff


	//   ....[8]....
        /*0080*/ 	.word	0xffffffff


	//   ....[9]....
        /*0084*/ 	.word	0xffffffff


	//   ....[10]....
        /*0088*/ 	.word	0x0500000f


	//   ....[11]....
        /*008c*/ 	.word	0x0500000f


	//   ....[12]....
        /*0090*/ 	.word	0x0500000f


	//   ....[13]....
        /*0094*/ 	.word	0x0500000f


	//   ....[14]....
        /*0098*/ 	.word	0x0500000f


	//   ....[15]....
        /*009c*/ 	.word	0x0500000f


	//   ....[16]....
        /*00a0*/ 	.word	0x0500000f


	//   ....[17]....
        /*00a4*/ 	.word	0x0500000f


	//   ....[18]....
        /*00a8*/ 	.word	0x0500000f


	//   ....[19]....
        /*00ac*/ 	.word	0x0500000f


	//----- nvinfo : EIATTR_COOP_GROUP_INSTR_OFFSETS
	.align		4
.L_17984:
        /*00b0*/ 	.byte	0x04, 0x28
        /*00b2*/ 	.short	(.L_17986 - .L_17985)


	//   ....[0]....
.L_17985:
        /*00b4*/ 	.word	0x00001740


	//   ....[1]....
        /*00b8*/ 	.word	0x00001780


	//   ....[2]....
        /*00bc*/ 	.word	0x000017a0


	//   ....[3]....
        /*00c0*/ 	.word	0x000017c0


	//   ....[4]....
        /*00c4*/ 	.word	0x000017e0


	//   ....[5]....
        /*00c8*/ 	.word	0x00002480


	//   ....[6]....
        /*00cc*/ 	.word	0x000024a0


	//   ....[7]....
        /*00d0*/ 	.word	0x000024c0


	//   ....[8]....
        /*00d4*/ 	.word	0x000024e0


	//   ....[9]....
        /*00d8*/ 	.word	0x00002500


	//   ....[10]....
        /*00dc*/ 	.word	0x00003df0


	//   ....[11]....
        /*00e0*/ 	.word	0x00003e70


	//   ....[12]....
        /*00e4*/ 	.word	0x00003ed0


	//   ....[13]....
        /*00e8*/ 	.word	0x00003f30


	//   ....[14]....
        /*00ec*/ 	.word	0x00003f90


	//   ....[15]....
        /*00f0*/ 	.word	0x00004ca0


	//   ....[16]....
        /*00f4*/ 	.word	0x00004d00


	//   ....[17]....
        /*00f8*/ 	.word	0x00004d60


	//   ....[18]....
        /*00fc*/ 	.word	0x00004dc0


	//   ....[19]....
        /*0100*/ 	.word	0x00004e20


	//----- nvinfo : EIATTR_VRC_CTA_INIT_COUNT
	.align		4
.L_17986:
        /*0104*/ 	.byte	0x02, 0x4a
	.zero		1
	.zero		1


	//----- nvinfo : EIATTR_SYSCALL_OFFSETS
	.align		4
        /*0108*/ 	.byte	0x04, 0x46
        /*010a*/ 	.short	(.L_17988 - .L_17987)


	//   ....[0]....
.L_17987:
        /*010c*/ 	.word	0x00000190


	//----- nvinfo : EIATTR_EXIT_INSTR_OFFSETS
	.align		4
.L_17988:
        /*0110*/ 	.byte	0x04, 0x1c
        /*0112*/ 	.short	(.L_17990 - .L_17989)


	//   ....[0]....
.L_17989:
        /*0114*/ 	.word	0x00000240


	//   ....[1]....
        /*0118*/ 	.word	0x00003d90


	//----- nvinfo : EIATTR_CRS_STACK_SIZE
	.align		4
.L_17990:
        /*011c*/ 	.byte	0x04, 0x1e
        /*011e*/ 	.short	(.L_17992 - .L_17991)
.L_17991:
        /*0120*/ 	.word	0x00000000


	//----- nvinfo : EIATTR_CBANK_PARAM_SIZE
	.align		4
.L_17992:
        /*0124*/ 	.byte	0x03, 0x19
        /*0126*/ 	.short	0x0040


	//----- nvinfo : EIATTR_PARAM_CBANK
	.align		4
        /*0128*/ 	.byte	0x04, 0x0a
        /*012a*/ 	.short	(.L_17994 - .L_17993)
	.align		4
.L_17993:
        /*012c*/ 	.word	index@(.nv.constant0._Z15SoftmaxWarpImplI24ElementwiseScaleMaskLoadIffbE11DirectStoreIffEfLi1ELi20ELi32ELi1ELb1EL9Algorithm0EEvT_T0_ll)
        /*0130*/ 	.short	0x0380
        /*0132*/ 	.short	0x0040


	//----- nvinfo : EIATTR_SW_WAR
	.align		4
.L_17994:
        /*0134*/ 	.byte	0x04, 0x36
        /*0136*/ 	.short	(.L_17996 - .L_17995)
.L_17995:
        /*0138*/ 	.word	0x00000008
.L_17996:


//--------------------- .nv.info._Z15SoftmaxWarpImplI24ElementwiseScaleMaskLoadIffbE11DirectStoreIffEfLi1ELi20ELi32ELi1ELb0EL9Algorithm0EEvT_T0_ll --------------------------
	.section	.nv.info._Z15SoftmaxWarpImplI24ElementwiseScaleMaskLoadIffbE11DirectStoreIffEfLi1ELi20ELi32ELi1ELb0EL9Algorithm0EEvT_T0_ll,"",@"SHT_CUDA_INFO"
	.sectionflags	@""
	.align	4


	//----- nvinfo : EIATTR_CUDA_API_VERSION
	.align		4
        /*0000*/ 	.byte	0x04, 0x37
        /*0002*/ 	.short	(.L_17998 - .L_17997)
.L_17997:
        /*0004*/ 	.word	0x00000082


	//----- nvinfo : EIATTR_KPARAM_INFO
	.align		4
.L_17998:
        /*0008*/ 	.byte	0x04, 0x17
        /*000a*/ 	.short	(.L_18000 - .L_17999)
.L_17999:
        /*000c*/ 	.word	0x00000000
        /*0010*/ 	.short	0x0003
        /*0012*/ 	.short	0x0038
        /*0014*/ 	.byte	0x00, 0xf0, 0x21, 0x00


	//----- nvinfo : EIATTR_KPARAM_INFO
	.align		4
.L_18000:
        /*0018*/ 	.byte	0x04, 0x17
        /*001a*/ 	.short	(.L_18002 - .L_18001)
.L_18001:
        /*001c*/ 	.word	0x00000000
        /*0020*/ 	.short	0x0002
        /*0022*/ 	.short	0x0030
        /*0024*/ 	.byte	0x00, 0xf0, 0x21, 0x00


	//----- nvinfo : EIATTR_KPARAM_INFO
	.align		4
.L_18002:
        /*0028*/ 	.byte	0x04, 0x17
        /*002a*/ 	.short	(.L_18004 - .L_18003)
.L_18003:
        /*002c*/ 	.word	0x00000000
        /*0030*/ 	.short	0x0001
        /*0032*/ 	.short	0x0020
        /*0034*/ 	.byte	0x00, 0xf0, 0x41, 0x00


	//----- nvinfo : EIATTR_KPARAM_INFO
	.align		4
.L_18004:
        /*0038*/ 	.byte	0x04, 0x17
        /*003a*/ 	.short	(.L_18006 - .L_18005)
.L_18005:
        /*003c*/ 	.word	0x00000000
        /*0040*/ 	.short	0x0000
        /*0042*/ 	.short	0x0000
        /*0044*/ 	.byte	0x00, 0xf0, 0x81, 0x00


	//----- nvinfo : EIATTR_SPARSE_MMA_MASK
	.align		4
.L_18006:
        /*0048*/ 	.byte	0x03, 0x50
        /*004a*/ 	.short	0x0000


	//----- nvinfo : EIATTR_MAXREG_COUNT
	.align		4
        /*004c*/ 	.byte	0x03, 0x1b
        /*004e*/ 	.short	0x00ff


	//----- nvinfo : EIATTR_EXTERNS
	.align		4
        /*0050*/ 	.byte	0x04, 0x0f
        /*0052*/ 	.short	(.L_18008 - .L_18007)


	//   ....[0]....
	.align		4
.L_18007:
        /*0054*/ 	.word	index@(__assertfail)


	//----- nvinfo : EIATTR_MERCURY_ISA_VERSION
	.align		4
.L_18008:
        /*0058*/ 	.byte	0x03, 0x5f
        /*005a*/ 	.short	0x0101


	//----- nvinfo : EIATTR_COOP_GROUP_MASK_REGIDS
	.align		4
        /*005c*/ 	.byte	0x04, 0x29
        /*005e*/ 	.short	(.L_18010 - .L_18009)


	//   ....[0]....
.L_18009:
        /*0060*/ 	.word	0xffffffff


	//   ....[1]....
        /*0064*/ 	.word	0xffffffff


	//   ....[2]....
        /*0068*/ 	.word	0xffffffff


	//   ....[3]....
        /*006c*/ 	.word	0xffffffff


	//   ....[4]....
        /*0070*/ 	.word	0xffffffff


	//   ....[5]....
        /*0074*/ 	.word	0xffffffff


	//   ....[6]....
        /*0078*/ 	.word	0xffffffff


	//   ....[7]....
        /*007c*/ 	.word	0xffffffff


	//   ....[8]....
        /*0080*/ 	.word	0xffffffff


	//   ....[9]....
        /*0084*/ 	.word	0xffffffff


	//   ....[10]....
        /*0088*/ 	.word	0x0500000f


	//   ....[11]....
        /*008c*/ 	.word	0x0500000f


	//   ....[12]....
        /*0090*/ 	.word	0x0500000f


	//   ....[13]....
        /*0094*/ 	.word	0x0500000f


	//   ....[14]....
        /*0098*/ 	.word	0x0500000f


	//   ....[15]....
        /*009c*/ 	.word	0x0500000f


	//   ....[16]....
        /*00a0*/ 	.word	0x0500000f


	//   ....[17]....
        /*00a4*/ 	.word	0x0500000f


	//   ....[18]....
        /*00a8*/ 	.word	0x0500000f


	//   ....[19]....
        /*00ac*/ 	.word	0x0500000f


	//----- nvinfo : EIATTR_COOP_GROUP_INSTR_OFFSETS
	.align		4
.L_18010:
        /*00b0*/ 	.byte	0x04, 0x28
        /*00b2*/ 	.short	(.L_18012 - .L_18011)


	//   ....[0]....
.L_18011:
        /*00b4*/ 	.word	0x00000b20


	//   ....[1]....
        /*00b8*/ 	.word	0x00000b60


	//   ....[2]....
        /*00bc*/ 	.word	0x00000b80


	//   ....[3]....
        /*00c0*/ 	.word	0x00000ba0


	//   ....[4]....
        /*00c4*/ 	.word	0x00000bc0


	//   ....[5]....
        /*00c8*/ 	.word	0x00001860


	//   ....[6]....
        /*00cc*/ 	.word	0x00001880


	//   ....[7]....
        /*00d0*/ 	.word	0x000018a0


	//   ....[8]....
        /*00d4*/ 	.word	0x000018c0


	//   ....[9]....
        /*00d8*/ 	.word	0x000018e0


	//   ....[10]....
        /*00dc*/ 	.word	0x00002e80


	//   ....[11]....
        /*00e0*/ 	.word	0x00002f00


	//   ....[12]....
        /*00e4*/ 	.word	0x00002f60


	//   ....[13]....
        /*00e8*/ 	.word	0x00002fc0


	//   ....[14]....
        /*00ec*/ 	.word	0x00003020


	//   ....[15]....
        /*00f0*/ 	.word	0x00003d30


	//   ....[16]....
        /*00f4*/ 	.word	0x00003d90


	//   ....[17]....
        /*00f8*/ 	.word	0x00003df0


	//   ....[18]....
        /*00fc*/ 	.word	0x00003e50


	//   ....[19]....
        /*0100*/ 	.word	0x00003eb0


	//----- nvinfo : EIATTR_VRC_CTA_INIT_COUNT
	.align		4
.L_18012:
        /*0104*/ 	.byte	0x02, 0x4a
	.zero		1
	.zero		1


	//----- nvinfo : EIATTR_SYSCALL_OFFSETS
	.align		4
        /*0108*/ 	.byte	0x04, 0x46
        /*010a*/ 	.short	(.L_18014 - .L_18013)


	//   ....[0]....
.L_18013:
        /*010c*/ 	.word	0x00000170


	//----- nvinfo : EIATTR_EXIT_INSTR_OFFSETS
	.align		4
.L_18014:
        /*0110*/ 	.byte	0x04, 0x1c
        /*0112*/ 	.short	(.L_18016 - .L_18015)


	//   ....[0]....
.L_18015:
        /*0114*/ 	.word	0x00000220


	//   ....[1]....
        /*0118*/ 	.word	0x00002e20


	//----- nvinfo : EIATTR_CRS_STACK_SIZE
	.align		4
.L_18016:
        /*011c*/ 	.byte	0x04, 0x1e
        /*011e*/ 	.short	(.L_18018 - .L_18017)
.L_18017:
        /*0120*/ 	.word	0x00000000


	//----- nvinfo : EIATTR_CBANK_PARAM_SIZE
	.align		4
.L_18018:
        /*0124*/ 	.byte	0x03, 0x19
        /*0126*/ 	.short	0x0040


	//----- nvinfo : EIATTR_PARAM_CBANK
	.align		4
        /*0128*/ 	.byte	0x04, 0x0a
        /*012a*/ 	.short	(.L_18020 - .L_18019)
	.align		4
.L_18019:
        /*012c*/ 	.word	index@(.nv.constant0._Z15SoftmaxWarpImplI24ElementwiseScaleMaskLoadIffbE11DirectStoreIffEfLi1ELi20ELi32ELi1ELb0EL9Algorithm0EEvT_T0_ll)
        /*0130*/ 	.short	0x0380
        /*0132*/ 	.short	0x0040


	//----- nvinfo : EIATTR_SW_WAR
	.align		4
.L_18020:
        /*0134*/ 	.byte	0x04, 0x36
        /*0136*/ 	.short	(.L_18022 - .L_18021)
.L_18021:
        /*0138*/ 	.word	0x00000008
.L_18022:


//--------------------- .nv.info._Z15SoftmaxWarpImplI24ElementwiseScaleMaskLoadIffbE11DirectStoreIffEfLi1ELi19ELi32ELi1ELb1EL9Algorithm0EEvT_T0_ll --------------------------
	.section	.nv.info._Z15SoftmaxWarpImplI24ElementwiseScaleMaskLoadIffbE11DirectStoreIffEfLi1ELi19ELi32ELi1ELb1EL9Algorithm0EEvT_T0_ll,"",@"SHT_CUDA_INFO"
	.sectionflags	@""
	.align	4


	//----- nvinfo : EIATTR_CUDA_API_VERSION
	.align		4
        /*0000*/ 	.byte	0x04, 0x37
        /*0002*/ 	.short	(.L_18024 - .L_18023)
.L_18023:
        /*0004*/ 	.word	0x00000082


	//----- nvinfo : EIATTR_KPARAM_INFO
	.align		4
.L_18024:
        /*0008*/ 	.byte	0x04, 0x17
        /*000a*/ 	.short	(.L_18026 - .L_18025)
.L_18025:
        /*000c*/ 	.word	0x00000000
        /*0010*/ 	.short	0x0003
        /*0012*/ 	.short	0x0038
        /*0014*/ 	.byte	0x00, 0xf0, 0x21, 0x00


	//----- nvinfo : EIATTR_KPARAM_INFO
	.align		4
.L_18026:
        /*0018*/ 	.byte	0x04, 0x17
        /*001a*/ 	.short	(.L_18028 - .L_18027)
.L_18027:
        /*001c*/ 	.word	0x00000000
        /*0020*/ 	.short	0x0002
        /*0022*/ 	.short	0x0030
        /*0024*/ 	.byte	0x00, 0xf0, 0x21, 0x00


	//----- nvinfo : EIATTR_KPARAM_INFO
	.align		4
.L_18028:
        /*0028*/ 	.byte	0x04, 0x17
        /*002a*/ 	.short	(.L_18030 - .L_18029)
.L_18029:
        /*002c*/ 	.word	0x00000000
        /*0030*/ 	.short	0x0001
        /*0032*/ 	.short	0x0020
        /*0034*/ 	.byte	0x00, 0xf0, 0x41, 0x00


	//----- nvinfo : EIATTR_KPARAM_INFO
	.align		4
.L_18030:
        /*0038*/ 	.byte	0x04, 0x17
        /*003a*/ 	.short	(.L_18032 - .L_18031)
.L_18031:
        /*003c*/ 	.word	0x00000000
        /*0040*/ 	.short	0x0000
        /*0042*/ 	.short	0x0000
        /*0044*/ 	.byte	0x00, 0xf0, 0x81, 0x00


	//----- nvinfo : EIATTR_SPARSE_MMA_MASK
	.align		4
.L_18032:
        /*0048*/ 	.byte	0x03, 0x50
        /*004a*/ 	.short	0x0000


	//----- nvinfo : EIATTR_MAXREG_COUNT
	.align		4
        /*004c*/ 	.byte	0x03, 0x1b
        /*004e*/ 	.short	0x00ff


	//----- nvinfo : EIATTR_EXTERNS
	.align		4
        /*0050*/ 	.byte	0x04, 0x0f
        /*0052*/ 	.short	(.L_18034 - .L_18033)


	//   ....[0]....
	.align		4
.L_18033:
        /*0054*/ 	.word	index@(__assertfail)


	//----- nvinfo : EIATTR_MERCURY_ISA_VERSION
	.align		4
.L_18034:
        /*0058*/ 	.byte	0x03, 0x5f
        /*005a*/ 	.short	0x0101


	//----- nvinfo : EIATTR_COOP_GROUP_MASK_REGIDS
	.align		4
        /*005c*/ 	.byte	0x04, 0x29
        /*005e*/ 	.short	(.L_18036 - .L_18035)


	//   ....[0]....
.L_18035:
        /*0060*/ 	.word	0xffffffff


	//   ....[1]....
        /*0064*/ 	.word	0xffffffff


	//   ....[2]....
        /*0068*/ 	.word	0xffffffff


	//   ....[3]....
        /*006c*/ 	.word	0xffffffff


	//   ....[4]....
        /*0070*/ 	.word	0xffffffff


	//   ....[5]....
        /*0074*/ 	.word	0xffffffff


	//   ....[6]....
        /*0078*/ 	.word	0xffffffff


	//   ....[7]....
        /*007c*/ 	.word	0xffffffff


	//   ....[8]....
        /*0080*/ 	.word	0xffffffff


	//   ....[9]....
        /*0084*/ 	.word	0xffffffff


	//   ....[10]....
        /*0088*/ 	.word	0x0500000f


	//   ....[11]....
        /*008c*/ 	.word	0x0500000f


	//   ....[12]....
        /*0090*/ 	.word	0x0500000f


	//   ....[13]....
        /*0094*/ 	.word	0x0500000f


	//   ....[14]....
        /*0098*/ 	.word	0x0500000f


	//   ....[15]....
        /*009c*/ 	.word	0x0500000f


	//   ....[16]....
        /*00a0*/ 	.word	0x0500000f


	//   ....[17]....
        /*00a4*/ 	.word	0x0500000f


	//   ....[18]....
        /*00a8*/ 	.word	0x0500000f


	//   ....[19]....
        /*00ac*/ 	.word	0x0500000f


	//----- nvinfo : EIATTR_COOP_GROUP_INSTR_OFFSETS
	.align		4
.L_18036:
        /*00b0*/ 	.byte	0x04, 0x28
        /*00b2*/ 	.short	(.L_18038 - .L_18037)


	//   ....[0]....
.L_18037:
        /*00b4*/ 	.word	0x00001600


	//   ....[1]....
        /*00b8*/ 	.word	0x00001640


	//   ....[2]....
        /*00bc*/ 	.word	0x00001660


	//   ....[3]....
        /*00c0*/ 	.word	0x00001680


	//   ....[4]....
        /*00c4*/ 	.word	0x000016a0


	//   ....[5]....
        /*00c8*/ 	.word	0x000022a0


	//   ....[6]....
        /*00cc*/ 	.word	0x000022c0


	//   ....[7]....
        /*00d0*/ 	.word	0x000022e0


	//   ....[8]....
        /*00d4*/ 	.word	0x00002300


	//   ....[9]....
        /*00d8*/ 	.word	0x00002320


	//   ....[10]....
        /*00dc*/ 	.word	0x00003c10


	//   ....[11]....
        /*00e0*/ 	.word	0x00003ca0


	//   ....[12]....
        /*00e4*/ 	.word	0x00003d00


	//   ....[13]....
        /*00e8*/ 	.word	0x00003d60


	//   ....[14]....
        /*00ec*/ 	.word	0x00003dc0


	//   ....[15]....
        /*00f0*/ 	.word	0x00004a20


	//   ....[16]....
        /*00f4*/ 	.word	0x00004a80


	//   ....[17]....
        /*00f8*/ 	.word	0x00004ae0


	//   ....[18]....
        /*00fc*/ 	.word	0x00004b40


	//   ....[19]....
        /*0100*/ 	.word	0x00004ba0


	//----- nvinfo : EIATTR_VRC_CTA_INIT_COUNT
	.align		4
.L_18038:
        /*0104*/ 	.byte	0x02, 0x4a
	.zero		1
	.zero		1


	//----- nvinfo : EIATTR_SYSCALL_OFFSETS
	.align		4
        /*0108*/ 	.byte	0x04, 0x46
        /*010a*/ 	.short	(.L_18040 - .L_18039)


	//   ....[0]....
.L_18039:
        /*010c*/ 	.word	0x00000190


	//----- nvinfo : EIATTR_EXIT_INSTR_OFFSETS
	.align		4
.L_18040:
        /*0110*/ 	.byte	0x04, 0x1c
        /*0112*/ 	.short	(.L_18042 - .L_18041)


	//   ....[0]....
.L_18041:
        /*0114*/ 	.word	0x00000240


	//   ....[1]....
        /*0118*/ 	.word	0x00003bb0


	//----- nvinfo : EIATTR_CRS_STACK_SIZE
	.align		4
.L_18042:
        /*011c*/ 	.byte	0x04, 0x1e
        /*011e*/ 	.short	(.L_18044 - .L_18043)
.L_18043:
        /*0120*/ 	.word	0x00000000


	//----- nvinfo : EIATTR_CBANK_PARAM_SIZE
	.align		4
.L_18044:
        /*0124*/ 	.byte	0x03, 0x19
        /*0126*/ 	.short	0x0040


	//----- nvinfo : EIATTR_PARAM_CBANK
	.align		4
        /*0128*/ 	.byte	0x04, 0x0a
        /*012a*/ 	.short	(.L_18046 - .L_18045)
	.align		4
.L_18045:
        /*012c*/ 	.word	index@(.nv.constant0._Z15SoftmaxWarpImplI24ElementwiseScaleMaskLoadIffbE11DirectStoreIffEfLi1ELi19ELi32ELi1ELb1EL9Algorithm0EEvT_T0_ll)
        /*0130*/ 	.short	0x0380
        /*0132*/ 	.short	0x0040


	//----- nvinfo : EIATTR_SW_WAR
	.align		4
.L_18046:
        /*0134*/ 	.byte	0x04, 0x36
        /*0136*/ 	.short	(.L_18048 - .L_18047)
.L_18047:
        /*0138*/ 	.word	0x00000008
.L_18048:


//--------------------- .nv.info._Z15SoftmaxWarpImplI24ElementwiseScaleMaskLoadIffbE11DirectStoreIffEfLi1ELi19ELi32ELi1ELb0EL9Algorithm0EEvT_T0_ll --------------------------
	.section	.nv.info._Z15SoftmaxWarpImplI24ElementwiseScaleMaskLoadIffbE11DirectStoreIffEfLi1ELi19ELi32ELi1ELb0EL9Algorithm0EEvT_T0_ll,"",@"SHT_CUDA_INFO"
	.sectionflags	@""
	.align	4


	//----- nvinfo : EIATTR_CUDA_API_VERSION
	.align		4
        /*0000*/ 	.byte	0x04, 0x37
        /*0002*/ 	.short	(.L_18050 - .L_18049)
.L_18049:
        /*0004*/ 	.word	0x00000082


	//----- nvinfo : EIATTR_KPARAM_INFO
	.align		4
.L_18050:
        /*0008*/ 	.byte	0x04, 0x17
        /*000a*/ 	.short	(.L_18052 - .L_18051)
.L_18051:
        /*000c*/ 	.word	0x00000000
        /*0010*/ 	.short	0x0003
        /*0012*/ 	.short	0x0038
        /*0014*/ 	.byte	0x00, 0xf0, 0x21, 0x00


	//----- nvinfo : EIATTR_KPARAM_INFO
	.align		4
.L_18052:
        /*0018*/ 	.byte	0x04, 0x17
        /*001a*/ 	.short	(.L_18054 - .L_18053)
.L_18053:
        /*001c*/ 	.word	0x00000000
        /*0020*/ 	.short	0x0002
        /*0022*/ 	.short	0x0030
        /*0024*/ 	.byte	0x00, 0xf0, 0x21, 0x00


	//----- nvinfo : EIATTR_KPARAM_INFO
	.align		4
.L_18054:
        /*0028*/ 	.byte	0x04, 0x17
        /*002a*/ 	.short	(.L_18056 - .L_18055)
.L_18055:
        /*002c*/ 	.word	0x00000000
        /*0030*/ 	.short	0x0001
        /*0032*/ 	.short	0x0020
        /*0034*/ 	.byte	0x00, 0xf0, 0x41, 0x00


	//----- nvinfo : EIATTR_KPARAM_INFO
	.align		4
.L_18056:
        /*0038*/ 	.byte	0x04, 0x17
        /*003a*/ 	.short	(.L_18058 - .L_18057)
.L_18057:
        /*003c*/ 	.word	0x00000000
        /*0040*/ 	.short	0x0000
        /*0042*/ 	.short	0x0000
        /*0044*/ 	.byte	0x00, 0xf0, 0x81, 0x00


	//----- nvinfo : EIATTR_SPARSE_MMA_MASK
	.align		4
.L_18058:
        /*0048*/ 	.byte	0x03, 0x50
        /*004a*/ 	.short	0x0000


	//----- nvinfo : EIATTR_MAXREG_COUNT
	.align		4
        /*004c*/ 	.byte	0x03, 0x1b
        /*004e*/ 	.short	0x00ff


	//----- nvinfo : EIATTR_EXTERNS
	.align		4
        /*0050*/ 	.byte	0x04, 0x0f
        /*0052*/ 	.short	(.L_18060 - .L_18059)


	//   ....[0]....
	.align		4
.L_18059:
        /*0054*/ 	.word	index@(__assertfail)


	//----- nvinfo : EIATTR_MERCURY_ISA_VERSION
	.align		4
.L_18060:
        /*0058*/ 	.byte	0x03, 0x5f
        /*005a*/ 	.short	0x0101


	//----- nvinfo : EIATTR_COOP_GROUP_MASK_REGIDS
	.align		4
        /*005c*/ 	.byte	0x04, 0x29
        /*005e*/ 	.short	(.L_18062 - .L_18061)


	//   ....[0]....
.L_18061:
        /*0060*/ 	.word	0xffffffff


	//   ....[1]....
        /*0064*/ 	.word	0xffffffff


	//   ....[2]....
        /*0068*/ 	.word	0xffffffff


	//   ....[3]....
        /*006c*/ 	.word	0xffffffff


	//   ....[4]....
        /*0070*/ 	.word	0xffffffff


	//   ....[5]....
        /*0074*/ 	.word	0xffffffff


	//   ....[6]....
        /*0078*/ 	.word	0xffffffff


	//   ....[7]....
        /*007c*/ 	.word	0xffffffff


	//   ....[8]....
        /*0080*/ 	.word	0xffffffff


	//   ....[9]....
        /*0084*/ 	.word	0xffffffff


	//   ....[10]....
        /*0088*/ 	.word	0x0500000f


	//   ....[11]....
        /*008c*/ 	.word	0x0500000f


	//   ....[12]....
        /*0090*/ 	.word	0x0500000f


	//   ....[13]....
        /*0094*/ 	.word	0x0500000f


	//   ....[14]....
        /*0098*/ 	.word	0x0500000f


	//   ....[15]....
        /*009c*/ 	.word	0x0500000f


	//   ....[16]....
        /*00a0*/ 	.word	0x0500000f


	//   ....[17]....
        /*00a4*/ 	.word	0x0500000f


	//   ....[18]....
        /*00a8*/ 	.word	0x0500000f


	//   ....[19]....
        /*00ac*/ 	.word	0x0500000f


	//----- nvinfo : EIATTR_COOP_GROUP_INSTR_OFFSETS
	.align		4
.L_18062:
        /*00b0*/ 	.byte	0x04, 0x28
        /*00b2*/ 	.short	(.L_18064 - .L_18063)


	//   ....[0]....
.L_18063:
        /*00b4*/ 	.word	0x00000ab0


	//   ....[1]....
        /*00b8*/ 	.word	0x00000af0


	//   ....[2]....
        /*00bc*/ 	.word	0x00000b10


	//   ....[3]....
        /*00c0*/ 	.word	0x00000b30


	//   ....[4]....
        /*00c4*/ 	.word	0x00000b50


	//   ....[5]....
        /*00c8*/ 	.word	0x00001750


	//   ....[6]....
        /*00cc*/ 	.word	0x00001770


	//   ....[7]....
        /*00d0*/ 	.word	0x00001790


	//   ....[8]....
        /*00d4*/ 	.word	0x000017b0


	//   ....[9]....
        /*00d8*/ 	.word	0x000017d0


	//   ....[10]....
        /*00dc*/ 	.word	0x00002c80


	//   ....[11]....
        /*00e0*/ 	.word	0x00002d00


	//   ....[12]....
        /*00e4*/ 	.word	0x00002d60


	//   ....[13]....
        /*00e8*/ 	.word	0x00002dc0


	//   ....[14]....
        /*00ec*/ 	.word	0x00002e20


	//   ....[15]....
        /*00f0*/ 	.word	0x00003a90


	//   ....[16]....
        /*00f4*/ 	.word	0x00003af0


	//   ....[17]....
        /*00f8*/ 	.word	0x00003b50


	//   ....[18]....
        /*00fc*/ 	.word	0x00003bb0


	//   ....[19]....
        /*0100*/ 	.word	0x00003c10


	//----- nvinfo : EIATTR_VRC_CTA_INIT_COUNT
	.align		4
.L_18064:
        /*0104*/ 	.byte	0x02, 0x4a
	.zero		1
	.zero		1


	//----- nvinfo : EIATTR_SYSCALL_OFFSETS
	.align		4
        /*0108*/ 	.byte	0x04, 0x46
        /*010a*/ 	.short	(.L_18066 - .L_18065)


	//   ....[0]....
.L_18065:
        /*010c*/ 	.word	0x00000170


	//----- nvinfo : EIATTR_EXIT_INSTR_OFFSETS
	.align		4
.L_18066:
        /*0110*/ 	.byte	0x04, 0x1c
        /*0112*/ 	.short	(.L_18068 - .L_18067)


	//   ....[0]....
.L_18067:
        /*0114*/ 	.word	0x00000220


	//   ....[1]....
        /*0118*/ 	.word	0x00002c20


	//----- nvinfo : EIATTR_CRS_STACK_SIZE
	.align		4
.L_18068:
        /*011c*/ 	.byte	0x04, 0x1e
        /*011e*/ 	.short	(.L_18070 - .L_18069)
.L_18069:
        /*0120*/ 	.word	0x00000000


	//----- nvinfo : EIATTR_CBANK_PARAM_SIZE
	.align		4
.L_18070:
        /*0124*/ 	.byte	0x03, 0x19
        /*0126*/ 	.short	0x0040


	//----- nvinfo : EIATTR_PARAM_CBANK
	.align		4
        /*0128*/ 	.byte	0x04, 0x0a
        /*012a*/ 	.short	(.L_18072 - .L_18071)
	.align		4
.L_18071:
        /*012c*/ 	.word	index@(.nv.constant0._Z15SoftmaxWarpImplI24ElementwiseScaleMaskLoadIffbE11DirectStoreIffEfLi1ELi19ELi32ELi1ELb0EL9Algorithm0EEvT_T0_ll)
        /*0130*/ 	.short	0x0380
        /*0132*/ 	.short	0x0040


	//----- nvinfo : EIATTR_SW_WAR
	.align		4
.L_18072:
        /*0134*/ 	.byte	0x04, 0x36
        /*0136*/ 	.short	(.L_18074 - .L_18073)
.L_18073:
        /*0138*/ 	.word	0x00000008
.L_18074:


//--------------------- .nv.info._Z15SoftmaxWarpImplI24ElementwiseScaleMaskLoadIffbE11DirectStoreIffEfLi1ELi18ELi32ELi1ELb1EL9Algorithm0EEvT_T0_ll --------------------------
	.section	.nv.info._Z15SoftmaxWarpImplI24ElementwiseScaleMaskLoadIffbE11DirectStoreIffEfLi1ELi18ELi32ELi1ELb1EL9Algorithm0EEvT_T0_ll,"",@"SHT_CUDA_INFO"
	.sectionflags	@""
	.align	4


	//----- nvinfo : EIATTR_CUDA_API_VERSION
	.align		4
        /*0000*/ 	.byte	0x04, 0x37
        /*0002*/ 	.short	(.L_18076 - .L_18075)
.L_18075:
        /*0004*/ 	.word	0x00000082


	//----- nvinfo : EIATTR_KPARAM_INFO
	.align		4
.L_18076:
        /*0008*/ 	.byte	0x04, 0x17
        /*000a*/ 	.short	(.L_18078 - .L_18077)
.L_18077:
        /*000c*/ 	.word	0x00000000
        /*0010*/ 	.short	0x0003
        /*0012*/ 	.short	0x0038
        /*0014*/ 	.byte	0x00, 0xf0, 0x21, 0x00


	//----- nvinfo : EIATTR_KPARAM_INFO
	.align		4
.L_18078:
        /*0018*/ 	.byte	0x04, 0x17
        /*001a*/ 	.short	(.L_18080 - .L_18079)
.L_18079:
        /*001c*/ 	.word	0x00000000
        /*0020*/ 	.short	0x0002
        /*0022*/ 	.short	0x0030
        /*0024*/ 	.byte	0x00, 0xf0, 0x21, 0x00


	//----- nvinfo : EIATTR_KPARAM_INFO
	.align		4
.L_18080:
        /*0028*/ 	.byte	0x04, 0x17
        /*002a*/ 	.short	(.L_18082 - .L_18081)
.L_18081:
        /*002c*/ 	.word	0x00000000
        /*0030*/ 	.short	0x0001
        /*0032*/ 	.short	0x0020
        /*0034*/ 	.byte	0x00, 0xf0, 0x41, 0x00


	//----- nvinfo : EIATTR_KPARAM_INFO
	.align		4
.L_18082:
        /*0038*/ 	.byte	0x04, 0x17
        /*003a*/ 	.short	(.L_18084 - .L_18083)
.L_18083:
        /*003c*/ 	.word	0x00000000
        /*0040*/ 	.short	0x0000
        /*0042*/ 	.short	0x0000
        /*0044*/ 	.byte	0x00, 0xf0, 0x81, 0x00


	//----- nvinfo : EIATTR_SPARSE_MMA_MASK
	.align		4
.L_18084:
        /*0048*/ 	.byte	0x03, 0x50
        /*004a*/ 	.short	0x0000


	//----- nvinfo : EIATTR_MAXREG_COUNT
	.align		4
        /*004c*/ 	.byte	0x03, 0x1b
        /*004e*/ 	.short	0x00ff


	//----- nvinfo : EIATTR_EXTERNS
	.align		4
        /*0050*/ 	.byte	0x04, 0x0f
        /*0052*/ 	.short	(.L_18086 - .L_18085)


	//   ....[0]....
	.align		4
.L_18085:
        /*0054*/ 	.word	index@(__assertfail)


	//----- nvinfo : EIATTR_MERCURY_ISA_VERSION
	.align		4
.L_18086:
        /*0058*/ 	.byte	0x03, 0x5f
        /*005a*/ 	.short	0x0101


	//----- nvinfo : EIATTR_COOP_GROUP_MASK_REGIDS
	.align		4
        /*005c*/ 	.byte	0x04, 0x29
        /*005e*/ 	.short	(.L_18088 - .L_18087)


	//   ....[0]....
.L_18087:
        /*0060*/ 	.word	0xffffffff


	//   ....[1]....
        /*0064*/ 	.word	0xffffffff


	//   ....[2]....
        /*0068*/ 	.word	0xffffffff


	//   ....[3]....
        /*006c*/ 	.word	0xffffffff


	//   ....[4]....
        /*0070*/ 	.word	0xffffffff


	//   ....[5]....
        /*0074*/ 	.word	0xffffffff


	//   ....[6]....
        /*0078*/ 	.word	0xffffffff


	//   ....[7]....
        /*007c*/ 	.word	0xffffffff


	//   ....[8]....
        /*0080*/ 	.word	0xffffffff


	//   ....[9]....
        /*0084*/ 	.word	0xffffffff


	//   ....[10]....
        /*0088*/ 	.word	0x0500000f


	//   ....[11]....
        /*008c*/ 	.word	0x0500000f


	//   ....[12]....
        /*0090*/ 	.word	0x0500000f


	//   ....[13]....
        /*0094*/ 	.word	0x0500000f


	//   ....[14]....
        /*0098*/ 	.word	0x0500000f


	//   ....[15]....
        /*009c*/ 	.word	0x0500000f


	//   ....[16]....
        /*00a0*/ 	.word	0x0500000f


	//   ....[17]....
        /*00a4*/ 	.word	0x0500000f


	//   ....[18]....
        /*00a8*/ 	.word	0x0500000f


	//   ....[19]....
        /*00ac*/ 	.word	0x0500000f


	//----- nvinfo : EIATTR_COOP_GROUP_INSTR_OFFSETS
	.align		4
.L_18088:
        /*00b0*/ 	.byte	0x04, 0x28
        /*00b2*/ 	.short	(.L_18090 - .L_18089)


	//   ....[0]....
.L_18089:
        /*00b4*/ 	.word	0x00001540


	//   ....[1]....
        /*00b8*/ 	.word	0x00001580


	//   ....[2]....
        /*00bc*/ 	.word	0x000015a0


	//   ....[3]....
        /*00c0*/ 	.word	0x000015c0


	//   ....[4]....
        /*00c4*/ 	.word	0x000015e0


	//   ....[5]....
        /*00c8*/ 	.word	0x00002140


	//   ....[6]....
        /*00cc*/ 	.word	0x00002160


	//   ....[7]....
        /*00d0*/ 	.word	0x00002180


	//   ....[8]....
        /*00d4*/ 	.word	0x000021a0


	//   ....[9]....
        /*00d8*/ 	.word	0x000021c0


	//   ....[10]....
        /*00dc*/ 	.word	0x00003960


	//   ....[11]....
        /*00e0*/ 	.word	0x000039e0


	//   ....[12]....
        /*00e4*/ 	.word	0x00003a40


	//   ....[13]....
        /*00e8*/ 	.word	0x00003aa0


	//   ....[14]....
        /*00ec*/ 	.word	0x00003b00


	//   ....[15]....
        /*00f0*/ 	.word	0x000046d0


	//   ....[16]....
        /*00f4*/ 	.word	0x00004730


	//   ....[17]....
        /*00f8*/ 	.word	0x00004790


	//   ....[18]....
        /*00fc*/ 	.word	0x000047f0


	//   ....[19]....
        /*0100*/ 	.word	0x00004850


	//----- nvinfo : EIATTR_VRC_CTA_INIT_COUNT
	.align		4
.L_18090:
        /*0104*/ 	.byte	0x02, 0x4a
	.zero		1
	.zero		1


	//----- nvinfo : EIATTR_SYSCALL_OFFSETS
	.align		4
        /*0108*/ 	.byte	0x04, 0x46
        /*010a*/ 	.short	(.L_18092 - .L_18091)


	//   ....[0]....
.L_18091:
        /*010c*/ 	.word	0x00000190


	//----- nvinfo : EIATTR_EXIT_INSTR_OFFSETS
	.align		4
.L_18092:
        /*0110*/ 	.byte	0x04, 0x1c
        /*0112*/ 	.short	(.L_18094 - .L_18093)


	//   ....[0]....
.L_18093:
        /*0114*/ 	.word	0x00000220


	//   ....[1]....
        /*0118*/ 	.word	0x00003900


	//----- nvinfo : EIATTR_CRS_STACK_SIZE
	.align		4
.L_18094:
        /*011c*/ 	.byte	0x04, 0x1e
        /*011e*/ 	.short	(.L_18096 - .L_18095)
.L_18095:
        /*0120*/ 	.word	0x00000000


	//----- nvinfo : EIATTR_CBANK_PARAM_SIZE
	.align		4
.L_18096:
        /*0124*/ 	.byte	0x03, 0x19
        /*0126*/ 	.short	0x0040


	//----- nvinfo : EIATTR_PARAM_CBANK
	.align		4
        /*0128*/ 	.byte	0x04, 0x0a
        /*012a*/ 	.short	(.L_18098 - .L_18097)
	.align		4
.L_18097:
        /*012c*/ 	.word	index@(.nv.constant0._Z15SoftmaxWarpImplI24ElementwiseScaleMaskLoadIffbE11DirectStoreIffEfLi1ELi18ELi32ELi1ELb1EL9Algorithm0EEvT_T0_ll)
        /*0130*/ 	.short	0x0380
        /*0132*/ 	.short	0x0040


	//----- nvinfo : EIATTR_SW_WAR
	.align		4
.L_18098:
        /*0134*/ 	.byte	0x04, 0x36
        /*0136*/ 	.short	(.L_18100 - .L_18099)
.L_18099:
        /*0138*/ 	.word	0x00000008
.L_18100:


//--------------------- .nv.info._Z15SoftmaxWarpImplI24ElementwiseScaleMaskLoadIffbE11DirectStoreIffEfLi1ELi18ELi32ELi1ELb0EL9Algorithm0EEvT_T0_ll --------------------------
	.section	.nv.info._Z15SoftmaxWarpImplI24ElementwiseScaleMaskLoadIffbE11DirectStoreIffEfLi1ELi18ELi32ELi1ELb0EL9Algorithm0EEvT_T0_ll,"",@"SHT_CUDA_INFO"
	.sectionflags	@""
	.align	4


	//----- nvinfo : EIATTR_CUDA_API_VERSION
	.align		4
        /*0000*/ 	.byte	0x04, 0x37
        /*0002*/ 	.short	(.L_18102 - .L_18101)
.L_18101:
        /*0004*/ 	.word	0x00000082


	//----- nvinfo : EIATTR_KPARAM_INFO
	.align		4
.L_18102:
        /*0008*/ 	.byte	0x04, 0x17
        /*000a*/ 	.short	(.L_18104 - .L_18103)
.L_18103:
        /*000c*/ 	.word	0x00000000
        /*0010*/ 	.short	0x0003
        /*0012*/ 	.short	0x0038
        /*0014*/ 	.byte	0x00, 0xf0, 0x21, 0x00


	//----- nvinfo : EIATTR_KPARAM_INFO
	.align		4
.L_18104:
        /*0018*/ 	.byte	0x04, 0x17
        /*001a*/ 	.short	(.L_18106 - .L_18105)
.L_18105:
        /*001c*/ 	.word	0x00000000
        /*0020*/ 	.short	0x0002
        /*0022*/ 	.short	0x0030
        /*0024*/ 	.byte	0x00, 0xf0, 0x21, 0x00


	//----- nvinfo : EIATTR_KPARAM_INFO
	.align		4
.L_18106:
        /*0028*/ 	.byte	0x04, 0x17
        /*002a*/ 	.short	(.L_18108 - .L_18107)
.L_18107:
        /*002c*/ 	.word	0x00000000
        /*0030*/ 	.short	0x0001
        /*0032*/ 	.short	0x0020
        /*0034*/ 	.byte	0x00, 0xf0, 0x41, 0x00


	//----- nvinfo : EIATTR_KPARAM_INFO
	.align		4
.L_18108:
        /*0038*/ 	.byte	0x04, 0x17
        /*003a*/ 	.short	(.L_18110 - .L_18109)
.L_18109:
        /*003c*/ 	.word	0x00000000
        /*0040*/ 	.short	0x0000
        /*0042*/ 	.short	0x0000
        /*0044*/ 	.byte	0x00, 0xf0, 0x81, 0x00


	//----- nvinfo : EIATTR_SPARSE_MMA_MASK
	.align		4
.L_18110:
        /*0048*/ 	.byte	0x03, 0x50
        /*004a*/ 	.short	0x0000


	//----- nvinfo : EIATTR_MAXREG_COUNT
	.align		4
        /*004c*/ 	.byte	0x03, 0x1b
        /*004e*/ 	.short	0x00ff


	//----- nvinfo : EIATTR_EXTERNS
	.align		4
        /*0050*/ 	.byte	0x04, 0x0f
        /*0052*/ 	.short	(.L_18112 - .L_18111)


	//   ....[0]....
	.align		4
.L_18111:
        /*0054*/ 	.word	index@(__assertfail)


	//----- nvinfo : EIATTR_MERCURY_ISA_VERSION
	.align		4
.L_18112:
        /*0058*/ 	.byte	0x03, 0x5f
        /*005a*/ 	.short	0x0101


	//----- nvinfo : EIATTR_COOP_GROUP_MASK_REGIDS
	.align		4
        /*005c*/ 	.byte	0x04, 0x29
        /*005e*/ 	.short	(.L_18114 - .L_18113)


	//   ....[0]....
.L_18113:
        /*0060*/ 	.word	0xffffffff


	//   ....[1]....
        /*0064*/ 	.word	0xffffffff


	//   ....[2]....
        /*0068*/ 	.word	0xffffffff


	//   ....[3]....
        /*006c*/ 	.word	0xffffffff


	//   ....[4]....
        /*0070*/ 	.word	0xffffffff


	//   ....[5]....
        /*0074*/ 	.word	0xffffffff


	//   ....[6]....
        /*0078*/ 	.word	0xffffffff


	//   ....[7]....
        /*007c*/ 	.word	0xffffffff


	//   ....[8]....
        /*0080*/ 	.word	0xffffffff


	//   ....[9]....
        /*0084*/ 	.word	0xffffffff


	//   ....[10]....
        /*0088*/ 	.word	0x0500000f


	//   ....[11]....
        /*008c*/ 	.word	0x0500000f


	//   ....[12]....
        /*0090*/ 	.word	0x0500000f


	//   ....[13]....
        /*0094*/ 	.word	0x0500000f


	//   ....[14]....
        /*0098*/ 	.word	0x0500000f


	//   ....[15]....
        /*009c*/ 	.word	0x0500000f


	//   ....[16]....
        /*00a0*/ 	.word	0x0500000f


	//   ....[17]....
        /*00a4*/ 	.word	0x0500000f


	//   ....[18]....
        /*00a8*/ 	.word	0x0500000f


	//   ....[19]....
        /*00ac*/ 	.word	0x0500000f


	//----- nvinfo : EIATTR_COOP_GROUP_INSTR_OFFSETS
	.align		4
.L_18114:
        /*00b0*/ 	.byte	0x04, 0x28
        /*00b2*/ 	.short	(.L_18116 - .L_18115)


	//   ....[0]....
.L_18115:
        /*00b4*/ 	.word	0x00000a60


	//   ....[1]....
        /*00b8*/ 	.word	0x00000aa0


	//   ....[2]....
        /*00bc*/ 	.word	0x00000ac0


	//   ....[3]....
        /*00c0*/ 	.word	0x00000ae0


	//   ....[4]....
        /*00c4*/ 	.word	0x00000b00


	//   ....[5]....
        /*00c8*/ 	.word	0x00001660


	//   ....[6]....
        /*00cc*/ 	.word	0x00001680


	//   ....[7]....
        /*00d0*/ 	.word	0x000016a0


	//   ....[8]....
        /*00d4*/ 	.word	0x000016c0


	//   ....[9]....
        /*00d8*/ 	.word	0x000016e0


	//   ....[10]....
        /*00dc*/ 	.word	0x00002ba0


	//   ....[11]....
        /*00e0*/ 	.word	0x00002c20


	//   ....[12]....
        /*00e4*/ 	.word	0x00002c80


	//   ....[13]....
        /*00e8*/ 	.word	0x00002ce0


	//   ....[14]....
        /*00ec*/ 	.word	0x00002d40


	//   ....[15]....
        /*00f0*/ 	.word	0x00003910


	//   ....[16]....
        /*00f4*/ 	.word	0x00003970


	//   ....[17]....
        /*00f8*/ 	.word	0x000039d0


	//   ....[18]....
        /*00fc*/ 	.word	0x00003a30


	//   ....[19]....
        /*0100*/ 	.word	0x00003a90


	//----- nvinfo : EIATTR_VRC_CTA_INIT_COUNT
	.align		4
.L_18116:
        /*0104*/ 	.byte	0x02, 0x4a
	.zero		1
	.zero		1


	//----- nvinfo : EIATTR_SYSCALL_OFFSETS
	.align		4
        /*0108*/ 	.byte	0x04, 0x46
        /*010a*/ 	.short	(.L_18118 - .L_18117)


	//   ....[0]....
.L_18117:
        /*010c*/ 	.word	0x00000170


	//----- nvinfo : EIATTR_EXIT_INSTR_OFFSETS
	.align		4
.L_18118:
        /*0110*/ 	.byte	0x04, 0x1c
        /*0112*/ 	.short	(.L_18120 - .L_18119)


	//   ....[0]....
.L_18119:
        /*0114*/ 	.word	0x00000220


	//   ....[1]....
        /*0118*/ 	.word	0x00002b40


	//----- nvinfo : EIATTR_CRS_STACK_SIZE
	.align		4
.L_18120:
        /*011c*/ 	.byte	0x04, 0x1e
        /*011e*/ 	.short	(.L_18122 - .L_18121)
.L_18121:
        /*0120*/ 	.word	0x00000000


	//----- nvinfo : EIATTR_CBANK_PARAM_SIZE
	.align		4
.L_18122:
        /*0124*/ 	.byte	0x03, 0x19
        /*0126*/ 	.short	0x0040


	//----- nvinfo : EIATTR_PARAM_CBANK
	.align		4
        /*0128*/ 	.byte	0x04, 0x0a
        /*012a*/ 	.short	(.L_18124 - .L_18123)
	.align		4
.L_18123:
        /*012c*/ 	.word	index@(.nv.constant0._Z15SoftmaxWarpImplI24ElementwiseScaleMaskLoadIffbE11DirectStoreIffEfLi1ELi18ELi32ELi1ELb0EL9Algorithm0EEvT_T0_ll)
        /*0130*/ 	.short	0x0380
        /*0132*/ 	.short	0x0040


	//----- nvinfo : EIATTR_SW_WAR
	.align		4
.L_18124:
        /*0134*/ 	.byte	0x04, 0x36
        /*0136*/ 	.short	(.L_18126 - .L_18125)
.L_18125:
        /*0138*/ 	.word	0x00000008
.L_18126:


//--------------------- .nv.info._Z15SoftmaxWarpImplI24ElementwiseScaleMaskLoadIffbE11DirectStoreIffEfLi1ELi17ELi32ELi1ELb1EL9Algorithm0EEvT_T0_ll --------------------------
	.section	.nv.info._Z15SoftmaxWarpImplI24ElementwiseScaleMaskLoadIffbE11DirectStoreIffEfLi1ELi17ELi32ELi1ELb1EL9Algorithm0EEvT_T0_ll,"",@"SHT_CUDA_INFO"
	.sectionflags	@""
	.align	4


	//----- nvinfo : EIATTR_CUDA_API_VERSION
	.align		4
        /*0000*/ 	.byte	0x04, 0x37
        /*0002*/ 	.short	(.L_18128 - .L_18127)
.L_18127:
        /*0004*/ 	.word	0x00000082


	//----- nvinfo : EIATTR_KPARAM_INFO
	.align		4
.L_18128:
        /*0008*/ 	.byte	0x04, 0x17
        /*000a*/ 	.short	(.L_18130 - .L_18129)
.L_18129:
        /*000c*/ 	.word	0x00000000
        /*0010*/ 	.short	0x0003
        /*0012*/ 	.short	0x0038
        /*0014*/ 	.byte	0x00, 0xf0, 0x21, 0x00


	//----- nvinfo : EIATTR_KPARAM_INFO
	.align		4
.L_18130:
        /*0018*/ 	.byte	0x04, 0x17
        /*001a*/ 	.short	(.L_18132 - .L_18131)
.L_18131:
        /*001c*/ 	.word	0x00000000
        /*0020*/ 	.short	0x0002
        /*0022*/ 	.short	0x0030
        /*0024*/ 	.byte	0x00, 0xf0, 0x21, 0x00


	//----- nvinfo : EIATTR_KPARAM_INFO
	.align		4
.L_18132:
        /*0028*/ 	.byte	0x04, 0x17
        /*002a*/ 	.short	(.L_18134 - .L_18133)
.L_18133:
        /*002c*/ 	.word	0x00000000
        /*0030*/ 	.short	0x0001
        /*0032*/ 	.short	0x0020
        /*0034*/ 	.byte	0x00, 0xf0, 0x41, 0x00


	//----- nvinfo : EIATTR_KPARAM_INFO
	.align		4
.L_18134:
        /*0038*/ 	.byte	0x04, 0x17
        /*003a*/ 	.short	(.L_18136 - .L_18135)
.L_18135:
        /*003c*/ 	.word	0x00000000
        /*0040*/ 	.short	0x0000
        /*0042*/ 	.short	0x0000
        /*0044*/ 	.byte	0x00, 0xf0, 0x81, 0x00


	//----- nvinfo : EIATTR_SPARSE_MMA_MASK
	.align		4
.L_18136:
        /*0048*/ 	.byte	0x03, 0x50
        /*004a*/ 	.short	0x0000


	//----- nvinfo : EIATTR_MAXREG_COUNT
	.align		4
        /*004c*/ 	.byte	0x03, 0x1b
        /*004e*/ 	.short	0x00ff


	//----- nvinfo : EIATTR_EXTERNS
	.align		4
        /*0050*/ 	.byte	0x04, 0x0f
        /*0052*/ 	.short	(.L_18138 - .L_18137)


	//   ....[0]....
	.align		4
.L_18137:
        /*0054*/ 	.word	index@(__assertfail)


	//----- nvinfo : EIATTR_MERCURY_ISA_VERSION
	.align		4
.L_18138:
        /*0058*/ 	.byte	0x03, 0x5f
        /*005a*/ 	.short	0x0101


	//----- nvinfo : EIATTR_COOP_GROUP_MASK_REGIDS
	.align		4
        /*005c*/ 	.byte	0x04, 0x29
        /*005e*/ 	.short	(.L_18140 - .L_18139)


	//   ....[0]....
.L_18139:
        /*0060*/ 	.word	0xffffffff


	//   ....[1]....
        /*0064*/ 	.word	0xffffffff


	//   ....[2]....
        /*0068*/ 	.word	0xffffffff


	//   ....[3]....
        /*006c*/ 	.word	0xffffffff


	//   ....[4]....
        /*0070*/ 	.word	0xffffffff


	//   ....[5]....
        /*0074*/ 	.word	0xffffffff


	//   ....[6]....
        /*0078*/ 	.word	0xffffffff


	//   ....[7]....
        /*007c*/ 	.word	0xffffffff


	//   ....[8]....
        /*0080*/ 	.word	0xffffffff


	//   ....[9]....
        /*0084*/ 	.word	0xffffffff


	//   ....[10]....
        /*0088*/ 	.word	0x0500000f


	//   ....[11]....
        /*008c*/ 	.word	0x0500000f


	//   ....[12]....
        /*0090*/ 	.word	0x0500000f


	//   ....[13]....
        /*0094*/ 	.word	0x0500000f


	//   ....[14]....
        /*0098*/ 	.word	0x0500000f


	//   ....[15]....
        /*009c*/ 	.word	0x0500000f


	//   ....[16]....
        /*00a0*/ 	.word	0x0500000f


	//   ....[17]....
        /*00a4*/ 	.word	0x0500000f


	//   ....[18]....
        /*00a8*/ 	.word	0x0500000f


	//   ....[19]....
        /*00ac*/ 	.word	0x0500000f


	//----- nvinfo : EIATTR_COOP_GROUP_INSTR_OFFSETS
	.align		4
.L_18140:
        /*00b0*/ 	.byte	0x04, 0x28
        /*00b2*/ 	.short	(.L_18142 - .L_18141)


	//   ....[0]....
.L_18141:
        /*00b4*/ 	.word	0x00001440


	//   ....[1]....
        /*00b8*/ 	.word	0x00001480


	//   ....[2]....
        /*00bc*/ 	.word	0x000014a0


	//   ....[3]....
        /*00c0*/ 	.word	0x000014c0


	//   ....[4]....
        /*00c4*/ 	.word	0x000014e0


	//   ....[5]....
        /*00c8*/ 	.word	0x00001fa0


	//   ....[6]....
        /*00cc*/ 	.word	0x00001fc0


	//   ....[7]....
        /*00d0*/ 	.word	0x00001fe0


	//   ....[8]....
        /*00d4*/ 	.word	0x00002000


	//   ....[9]....
        /*00d8*/ 	.word	0x00002020


	//   ....[10]....
        /*00dc*/ 	.word	0x00003690


	//   ....[11]....
        /*00e0*/ 	.word	0x00003710


	//   ....[12]....
        /*00e4*/ 	.word	0x00003770


	//   ....[13]....
        /*00e8*/ 	.word	0x000037d0


	//   ....[14]....
        /*00ec*/ 	.word	0x00003830


	//   ....[15]....
        /*00f0*/ 	.word	0x00004360


	//   ....[16]....
        /*00f4*/ 	.word	0x000043c0


	//   ....[17]....
        /*00f8*/ 	.word	0x00004420


	//   ....[18]....
        /*00fc*/ 	.word	0x00004480


	//   ....[19]....
        /*0100*/ 	.word	0x000044e0


	//----- nvinfo : EIATTR_VRC_CTA_INIT_COUNT
	.align		4
.L_18142:
        /*0104*/ 	.byte	0x02, 0x4a
	.zero		1
	.zero		1


	//----- nvinfo : EIATTR_SYSCALL_OFFSETS
	.align		4
        /*0108*/ 	.byte	0x04, 0x46
        /*010a*/ 	.short	(.L_18144 - .L_18143)


	//   ....[0]....
.L_18143:
        /*010c*/ 	.word	0x00000190


	//----- nvinfo : EIATTR_EXIT_INSTR_OFFSETS
	.align		4
.L_18144:
        /*0110*/ 	.byte	0x04, 0x1c
        /*0112*/ 	.short	(.L_18146 - .L_18145)


	//   ....[0]....
.L_18145:
        /*0114*/ 	.word	0x00000220


	//   ....[1]....
        /*0118*/ 	.word	0x00003630


	//----- nvinfo : EIATTR_CRS_STACK_SIZE
	.align		4
.L_18146:
        /*011c*/ 	.byte	0x04, 0x1e
        /*011e*/ 	.short	(.L_18148 - .L_18147)
.L_18147:
        /*0120*/ 	.word	0x00000000


	//----- nvinfo : EIATTR_CBANK_PARAM_SIZE
	.align		4
.L_18148:
        /*0124*/ 	.byte	0x03, 0x19
        /*0126*/ 	.short	0x0040


	//----- nvinfo : EIATTR_PARAM_CBANK
	.align		4
        /*0128*/ 	.byte	0x04, 0x0a
        /*012a*/ 	.short	(.L_18150 - .L_18149)
	.align		4
.L_18149:
        /*012c*/ 	.word	index@(.nv.constant0._Z15SoftmaxWarpImplI24ElementwiseScaleMaskLoadIffbE11DirectStoreIffEfLi1ELi17ELi32ELi1ELb1EL9Algorithm0EEvT_T0_ll)
        /*0130*/ 	.short	0x0380
        /*0132*/ 	.short	0x0040


	//----- nvinfo : EIATTR_SW_WAR
	.align		4
.L_18150:
        /*0134*/ 	.byte	0x04, 0x36
        /*0136*/ 	.short	(.L_18152 - .L_18151)
.L_18151:
        /*0138*/ 	.word	0x00000008
.L_18152:


//--------------------- .nv.info._Z15SoftmaxWarpImplI24ElementwiseScaleMaskLoadIffbE11DirectStoreIffEfLi1ELi17ELi32ELi1ELb0EL9Algorithm0EEvT_T0_ll --------------------------
	.section	.nv.info._Z15SoftmaxWarpImplI24ElementwiseScaleMaskLoadIffbE11DirectStoreIffEfLi1ELi17ELi32ELi1ELb0EL9Algorithm0EEvT_T0_ll,"",@"SHT_CUDA_INFO"
	.sectionflags	@""
	.align	4


	//----- nvinfo : EIATTR_CUDA_API_VERSION
	.align		4
        /*0000*/ 	.byte	0x04, 0x37
        /*0002*/ 	.short	(.L_18154 - .L_18153)
.L_18153:
        /*0004*/ 	.word	0x00000082


	//----- nvinfo : EIATTR_KPARAM_INFO
	.align		4
.L_18154:
        /*0008*/ 	.byte	0x04, 0x17
        /*000a*/ 	.short	(.L_18156 - .L_18155)
.L_18155:
        /*000c*/ 	.word	0x00000000
        /*0010*/ 	.short	0x0003
        /*0012*/ 	.short	0x0038
        /*0014*/ 	.byte	0x00, 0xf0, 0x21, 0x00


	//----- nvinfo : EIATTR_KPARAM_INFO
	.align		4
.L_18156:
        /*0018*/ 	.byte	0x04, 0x17
        /*001a*/ 	.short	(.L_18158 - .L_18157)
.L_18157:
        /*001c*/ 	.word	0x00000000
        /*0020*/ 	.short	0x0002
        /*0022*/ 	.short	0x0030
        /*0024*/ 	.byte	0x00, 0xf0, 0x21, 0x00


	//----- nvinfo : EIATTR_KPARAM_INFO
	.align		4
.L_18158:
        /*0028*/ 	.byte	0x04, 0x17
        /*002a*/ 	.short	(.L_18160 - .L_18159)
.L_18159:
        /*002c*/ 	.word	0x00000000
        /*0030*/ 	.short	0x0001
        /*0032*/ 	.short	0x0020
        /*0034*/ 	.byte	0x00, 0xf0, 0x41, 0x00


	//----- nvinfo : EIATTR_KPARAM_INFO
	.align		4
.L_18160:
        /*0038*/ 	.byte	0x04, 0x17
        /*003a*/ 	.short	(.L_18162 - .L_18161)
.L_18161:
        /*003c*/ 	.word	0x00000000
        /*0040*/ 	.short	0x0000
        /*0042*/ 	.short	0x0000
        /*0044*/ 	.byte	0x00, 0xf0, 0x81, 0x00


	//----- nvinfo : EIATTR_SPARSE_MMA_MASK
	.align		4
.L_18162:
        /*0048*/ 	.byte	0x03, 0x50
        /*004a*/ 	.short	0x0000


	//----- nvinfo : EIATTR_MAXREG_COUNT
	.align		4
        /*004c*/ 	.byte	0x03, 0x1b
        /*004e*/ 	.short	0x00ff


	//----- nvinfo : EIATTR_EXTERNS
	.align		4
        /*0050*/ 	.byte	0x04, 0x0f
        /*0052*/ 	.short	(.L_18164 - .L_18163)


	//   ....[0]....
	.align		4
.L_18163:
        /*0054*/ 	.word	index@(__assertfail)


	//----- nvinfo : EIATTR_MERCURY_ISA_VERSION
	.align		4
.L_18164:
        /*0058*/ 	.byte	0x03, 0x5f
        /*005a*/ 	.short	0x0101


	//----- nvinfo : EIATTR_COOP_GROUP_MASK_REGIDS
	.align		4
        /*005c*/ 	.byte	0x04, 0x29
        /*005e*/ 	.short	(.L_18166 - .L_18165)


	//   ....[0]....
.L_18165:
        /*0060*/ 	.word	0xffffffff


	//   ....[1]....
        /*0064*/ 	.word	0xffffffff


	//   ....[2]....
        /*0068*/ 	.word	0xffffffff


	//   ....[3]....
        /*006c*/ 	.word	0xffffffff


	//   ....[4]....
        /*0070*/ 	.word	0xffffffff


	//   ....[5]....
        /*0074*/ 	.word	0xffffffff


	//   ....[6]....
        /*0078*/ 	.word	0xffffffff


	//   ....[7]....
        /*007c*/ 	.word	0xffffffff


	//   ....[8]....
        /*0080*/ 	.word	0xffffffff


	//   ....[9]....
        /*0084*/ 	.word	0xffffffff


	//   ....[10]....
        /*0088*/ 	.word	0x0500000f


	//   ....[11]....
        /*008c*/ 	.word	0x0500000f


	//   ....[12]....
        /*0090*/ 	.word	0x0500000f


	//   ....[13]....
        /*0094*/ 	.word	0x0500000f


	//   ....[14]....
        /*0098*/ 	.word	0x0500000f


	//   ....[15]....
        /*009c*/ 	.word	0x0500000f


	//   ....[16]....
        /*00a0*/ 	.word	0x0500000f


	//   ....[17]....
        /*00a4*/ 	.word	0x0500000f


	//   ....[18]....
        /*00a8*/ 	.word	0x0500000f


	//   ....[19]....
        /*00ac*/ 	.word	0x0500000f


	//----- nvinfo : EIATTR_COOP_GROUP_INSTR_OFFSETS
	.align		4
.L_18166:
        /*00b0*/ 	.byte	0x04, 0x28
        /*00b2*/ 	.short	(.L_18168 - .L_18167)


	//   ....[0]....
.L_18167:
        /*00b4*/ 	.word	0x00000a90


	//   ....[1]....
        /*00b8*/ 	.word	0x00000ad0


	//   ....[2]....
        /*00bc*/ 	.word	0x00000af0


	//   ....[3]....
        /*00c0*/ 	.word	0x00000b10


	//   ....[4]....
        /*00c4*/ 	.word	0x00000b30


	//   ....[5]....
        /*00c8*/ 	.word	0x000015f0


	//   ....[6]....
        /*00cc*/ 	.word	0x00001610


	//   ....[7]....
        /*00d0*/ 	.word	0x00001630


	//   ....[8]....
        /*00d4*/ 	.word	0x00001650


	//   ....[9]....
        /*00d8*/ 	.word	0x00001670


	//   ....[10]....
        /*00dc*/ 	.word	0x00002a30


	//   ....[11]....
        /*00e0*/ 	.word	0x00002ab0


	//   ....[12]....
        /*00e4*/ 	.word	0x00002b10


	//   ....[13]....
        /*00e8*/ 	.word	0x00002b70


	//   ....[14]....
        /*00ec*/ 	.word	0x00002bd0


	//   ....[15]....
        /*00f0*/ 	.word	0x00003700


	//   ....[16]....
        /*00f4*/ 	.word	0x00003760


	//   ....[17]....
        /*00f8*/ 	.word	0x000037c0


	//   ....[18]....
        /*00fc*/ 	.word	0x00003820


	//   ....[19]....
        /*0100*/ 	.word	0x00003880


	//----- nvinfo : EIATTR_VRC_CTA_INIT_COUNT
	.align		4
.L_18168:
        /*0104*/ 	.byte	0x02, 0x4a
	.zero		1
	.zero		1


	//----- nvinfo : EIATTR_SYSCALL_OFFSETS
	.align		4
        /*0108*/ 	.byte	0x04, 0x46
        /*010a*/ 	.short	(.L_18170 - .L_18169)


	//   ....[0]....
.L_18169:
        /*010c*/ 	.word	0x00000170


	//----- nvinfo : EIATTR_EXIT_INSTR_OFFSETS
	.align		4
.L_18170:
        /*0110*/ 	.byte	0x04, 0x1c
        /*0112*/ 	.short	(.L_18172 - .L_18171)


	//   ....[0]....
.L_18171:
        /*0114*/ 	.word	0x00000220


	//   ....[1]....
        /*0118*/ 	.word	0x000029d0


	//----- nvinfo : EIATTR_CRS_STACK_SIZE
	.align		4
.L_18172:
        /*011c*/ 	.byte	0x04, 0x1e
        /*011e*/ 	.short	(.L_18174 - .L_18173)
.L_18173:
        /*0120*/ 	.word	0x00000000


	//----- nvinfo : EIATTR_CBANK_PARAM_SIZE
	.align		4
.L_18174:
        /*0124*/ 	.byte	0x03, 0x19
        /*0126*/ 	.short	0x0040


	//----- nvinfo : EIATTR_PARAM_CBANK
	.align		4
        /*0128*/ 	.byte	0x04, 0x0a
        /*012a*/ 	.short	(.L_18176 - .L_18175)
	.align		4
.L_18175:
        /*012c*/ 	.word	index@(.nv.constant0._Z15SoftmaxWarpImplI24ElementwiseScaleMaskLoadIffbE11DirectStoreIffEfLi1ELi17ELi32ELi1ELb0EL9Algorithm0EEvT_T0_ll)
        /*0130*/ 	.short	0x0380
        /*0132*/ 	.short	0x0040


	//----- nvinfo : EIATTR_SW_WAR
	.align		4
.L_18176:
        /*0134*/ 	.byte	0x04, 0x36
        /*0136*/ 	.short	(.L_18178 - .L_18177)
.L_18177:
        /*0138*/ 	.word	0x00000008
.L_18178:


//--------------------- .nv.info._Z15SoftmaxWarpImplI24ElementwiseScaleMaskLoadIffbE11DirectStoreIffEfLi1ELi16ELi32ELi1ELb1EL9Algorithm0EEvT_T0_ll --------------------------
	.section	.nv.info._Z15SoftmaxWarpImplI24ElementwiseScaleMaskLoadIffbE11DirectStoreIffEfLi1ELi16ELi32ELi1ELb1EL9Algorithm0EEvT_T0_ll,"",@"SHT_CUDA_INFO"
	.sectionflags	@""
	.align	4


	//----- nvinfo : EIATTR_CUDA_API_VERSION
	.align		4
        /*0000*/ 	.byte	0x04, 0x37
        /*0002*/ 	.short	(.L_18180 - .L_18179)
.L_18179:
        /*0004*/ 	.word	0x00000082


	//----- nvinfo : EIATTR_KPARAM_INFO
	.align		4
.L_18180:
        /*0008*/ 	.byte	0x04, 0x17
        /*000a*/ 	.short	(.L_18182 - .L_18181)
.L_18181:
        /*000c*/ 	.word	0x00000000
        /*0010*/ 	.short	0x0003
        /*0012*/ 	.short	0x0038
        /*0014*/ 	.byte	0x00, 0xf0, 0x21, 0x00


	//----- nvinfo : EIATTR_KPARAM_INFO
	.align		4
.L_18182:
        /*0018*/ 	.byte	0x04, 0x17
        /*001a*/ 	.short	(.L_18184 - .L_18183)
.L_18183:
        /*001c*/ 	.word	0x00000000
        /*0020*/ 	.short	0x0002
        /*0022*/ 	.short	0x0030
        /*0024*/ 	.byte	0x00, 0xf0, 0x21, 0x00


	//----- nvinfo : EIATTR_KPARAM_INFO
	.align		4
.L_18184:
        /*0028*/ 	.byte	0x04, 0x17
        /*002a*/ 	.short	(.L_18186 - .L_18185)
.L_18185:
        /*002c*/ 	.word	0x00000000
        /*0030*/ 	.short	0x0001
        /*0032*/ 	.short	0x0020
        /*0034*/ 	.byte	0x00, 0xf0, 0x41, 0x00


	//----- nvinfo : EIATTR_KPARAM_INFO
	.align		4
.L_18186:
        /*0038*/ 	.byte	0x04, 0x17
        /*003a*/ 	.short	(.L_18188 - .L_18187)
.L_18187:
        /*003c*/ 	.word	0x00000000
        /*0040*/ 	.short	0x0000
        /*0042*/ 	.short	0x0000
        /*0044*/ 	.byte	0x00, 0xf0, 0x81, 0x00


	//----- nvinfo : EIATTR_SPARSE_MMA_MASK
	.align		4
.L_18188:
        /*0048*/ 	.byte	0x03, 0x50
        /*004a*/ 	.short	0x0000


	//----- nvinfo : EIATTR_MAXREG_COUNT
	.align		4
        /*004c*/ 	.byte	0x03, 0x1b
        /*004e*/ 	.short	0x00ff


	//----- nvinfo : EIATTR_EXTERNS
	.align		4
        /*0050*/ 	.byte	0x04, 0x0f
        /*0052*/ 	.short	(.L_18190 - .L_18189)


	//   ....[0]....
	.align		4
.L_18189:
        /*0054*/ 	.word	index@(__assertfail)


	//----- nvinfo : EIATTR_MERCURY_ISA_VERSION
	.align		4
.L_18190:
        /*0058*/ 	.byte	0x03, 0x5f
        /*005a*/ 	.short	0x0101


	//----- nvinfo : EIATTR_COOP_GROUP_MASK_REGIDS
	.align		4
        /*005c*/ 	.byte	0x04, 0x29
        /*005e*/ 	.short	(.L_18192 - .L_18191)


	//   ....[0]....
.L_18191:
        /*0060*/ 	.word	0xffffffff


	//   ....[1]....
        /*0064*/ 	.word	0xffffffff


	//   ....[2]....
        /*0068*/ 	.word	0xffffffff


	//   ....[3]....
        /*006c*/ 	.word	0xffffffff


	//   ....[4]....
        /*0070*/ 	.word	0xffffffff


	//   ....[5]....
        /*0074*/ 	.word	0xffffffff


	//   ....[6]....
        /*0078*/ 	.word	0xffffffff


	//   ....[7]....
        /*007c*/ 	.word	0xffffffff


	//   ....[8]....
        /*0080*/ 	.word	0xffffffff


	//   ....[9]....
        /*0084*/ 	.word	0xffffffff


	//   ....[10]....
        /*0088*/ 	.word	0x0500000f


	//   ....[11]....
        /*008c*/ 	.word	0x0500000f


	//   ....[12]....
        /*0090*/ 	.word	0x0500000f


	//   ....[13]....
        /*0094*/ 	.word	0x0500000f


	//   ....[14]....
        /*0098*/ 	.word	0x0500000f


	//   ....[15]....
        /*009c*/ 	.word	0x0500000f


	//   ....[16]....
        /*00a0*/ 	.word	0x0500000f


	//   ....[17]....
        /*00a4*/ 	.word	0x0500000f


	//   ....[18]....
        /*00a8*/ 	.word	0x0500000f


	//   ....[19]....
        /*00ac*/ 	.word	0x0500000f


	//----- nvinfo : EIATTR_COOP_GROUP_INSTR_OFFSETS
	.align		4
.L_18192:
        /*00b0*/ 	.byte	0x04, 0x28
        /*00b2*/ 	.short	(.L_18194 - .L_18193)


	//   ....[0]....
.L_18193:
        /*00b4*/ 	.word	0x00001340


	//   ....[1]....
        /*00b8*/ 	.word	0x00001380


	//   ....[2]....
        /*00bc*/ 	.word	0x000013a0


	//   ....[3]....
        /*00c0*/ 	.word	0x000013c0


	//   ....[4]....
        /*00c4*/ 	.word	0x000013e0


	//   ....[5]....
        /*00c8*/ 	.word	0x00001e00


	//   ....[6]....
        /*00cc*/ 	.word	0x00001e20


	//   ....[7]....
        /*00d0*/ 	.word	0x00001e40


	//   ....[8]....
        /*00d4*/ 	.word	0x00001e60


	//   ....[9]....
        /*00d8*/ 	.word	0x00001e80


	//   ....[10]....
        /*00dc*/ 	.word	0x000032b0


	//   ....[11]....
        /*00e0*/ 	.word	0x00003330


	//   ....[12]....
        /*00e4*/ 	.word	0x00003390


	//   ....[13]....
        /*00e8*/ 	.word	0x000033f0


	//   ....[14]....
        /*00ec*/ 	.word	0x00003450


	//   ....[15]....
        /*00f0*/ 	.word	0x00003ee0


	//   ....[16]....
        /*00f4*/ 	.word	0x00003f40


	//   ....[17]....
        /*00f8*/ 	.word	0x00003fa0


	//   ....[18]....
        /*00fc*/ 	.word	0x00004000


	//   ....[19]....
        /*0100*/ 	.word	0x00004060


	//----- nvinfo : EIATTR_VRC_CTA_INIT_COUNT
	.align		4
.L_18194:
        /*0104*/ 	.byte	0x02, 0x4a
	.zero		1
	.zero		1


	//----- nvinfo : EIATTR_SYSCALL_OFFSETS
	.align		4
        /*0108*/ 	.byte	0x04, 0x46
        /*010a*/ 	.short	(.L_18196 - .L_18195)


	//   ....[0]....
.L_18195:
        /*010c*/ 	.word	0x00000190


	//----- nvinfo : EIATTR_EXIT_INSTR_OFFSETS
	.align		4
.L_18196:
        /*0110*/ 	.byte	0x04, 0x1c
        /*0112*/ 	.short	(.L_18198 - .L_18197)


	//   ....[0]....
.L_18197:
        /*0114*/ 	.word	0x00000240


	//   ....[1]....
        /*0118*/ 	.word	0x00003250


	//----- nvinfo : EIATTR_CRS_STACK_SIZE
	.align		4
.L_18198:
        /*011c*/ 	.byte	0x04, 0x1e
        /*011e*/ 	.short	(.L_18200 - .L_18199)
.L_18199:
        /*0120*/ 	.word	0x00000000


	//----- nvinfo : EIATTR_CBANK_PARAM_SIZE
	.align		4
.L_18200:
        /*0124*/ 	.byte	0x03, 0x19
        /*0126*/ 	.short	0x0040


	//----- nvinfo : EIATTR_PARAM_CBANK
	.align		4
        /*0128*/ 	.byte	0x04, 0x0a
        /*012a*/ 	.short	(.L_18202 - .L_18201)
	.align		4
.L_18201:
        /*012c*/ 	.word	index@(.nv.constant0._Z15SoftmaxWarpImplI24ElementwiseScaleMaskLoadIffbE11DirectStoreIffEfLi1ELi16ELi32ELi1ELb1EL9Algorithm0EEvT_T0_ll)
        /*0130*/ 	.short	0x0380
        /*0132*/ 	.short	0x0040


	//----- nvinfo : EIATTR_SW_WAR
	.align		4
.L_18202:
        /*0134*/ 	.byte	0x04, 0x36
        /*0136*/ 	.short	(.L_18204 - .L_18203)
.L_18203:
        /*0138*/ 	.word	0x00000008
.L_18204:


//--------------------- .nv.info._Z15SoftmaxWarpImplI24ElementwiseScaleMaskLoadIffbE11DirectStoreIffEfLi1ELi16ELi32ELi1ELb0EL9Algorithm0EEvT_T0_ll --------------------------
	.section	.nv.info._Z15SoftmaxWarpImplI24ElementwiseScaleMaskLoadIffbE11DirectStoreIffEfLi1ELi16ELi32ELi1ELb0EL9Algorithm0EEvT_T0_ll,"",@"SHT_CUDA_INFO"
	.sectionflags	@""
	.align	4


	//----- nvinfo : EIATTR_CUDA_API_VERSION
	.align		4
        /*0000*/ 	.byte	0x04, 0x37
        /*0002*/ 	.short	(.L_18206 - .L_18205)
.L_18205:
        /*0004*/ 	.word	0x00000082


	//----- nvinfo : EIATTR_KPARAM_INFO
	.align		4
.L_18206:
        /*0008*/ 	.byte	0x04, 0x17
        /*000a*/ 	.short	(.L_18208 - .L_18207)
.L_18207:
        /*000c*/ 	.word	0x00000000
        /*0010*/ 	.short	0x0003
        /*0012*/ 	.short	0x0038
        /*0014*/ 	.byte	0x00, 0xf0, 0x21, 0x00


	//----- nvinfo : EIATTR_KPARAM_INFO
	.align		4
.L_18208:
        /*0018*/ 	.byte	0x04, 0x17
        /*001a*/ 	.short	(.L_18210 - .L_18209)
.L_18209:
        /*001c*/ 	.word	0x00000000
        /*0020*/ 	.short	0x0002
        /*0022*/ 	.short	0x0030
        /*0024*/ 	.byte	0x00, 0xf0, 0x21, 0x00


	//----- nvinfo : EIATTR_KPARAM_INFO
	.align		4
.L_18210:
        /*0028*/ 	.byte	0x04, 0x17
        /*002a*/ 	.short	(.L_18212 - .L_18211)
.L_18211:
        /*002c*/ 	.word	0x00000000
        /*0030*/ 	.short	0x0001
        /*0032*/ 	.short	0x0020
        /*0034*/ 	.byte	0x00, 0xf0, 0x41, 0x00


	//----- nvinfo : EIATTR_KPARAM_INFO
	.align		4
.L_18212:
        /*0038*/ 	.byte	0x04, 0x17
        /*003a*/ 	.short	(.L_18214 - .L_18213)
.L_18213:
        /*003c*/ 	.word	0x00000000
        /*0040*/ 	.short	0x0000
        /*0042*/ 	.short	0x0000
        /*0044*/ 	.byte	0x00, 0xf0, 0x81, 0x00


	//----- nvinfo : EIATTR_SPARSE_MMA_MASK
	.align		4
.L_18214:
        /*0048*/ 	.byte	0x03, 0x50
        /*004a*/ 	.short	0x0000


	//----- nvinfo : EIATTR_MAXREG_COUNT
	.align		4
        /*004c*/ 	.byte	0x03, 0x1b
        /*004e*/ 	.short	0x00ff


	//----- nvinfo : EIATTR_EXTERNS
	.align		4
        /*0050*/ 	.byte	0x04, 0x0f
        /*0052*/ 	.short	(.L_18216 - .L_18215)


	//   ....[0]....
	.align		4
.L_18215:
        /*0054*/ 	.word	index@(__assertfail)


	//----- nvinfo : EIATTR_MERCURY_ISA_VERSION
	.align		4
.L_18216:
        /*0058*/ 	.byte	0x03, 0x5f
        /*005a*/ 	.short	0x0101


	//----- nvinfo : EIATTR_COOP_GROUP_MASK_REGIDS
	.align		4
        /*005c*/ 	.byte	0x04, 0x29
        /*005e*/ 	.short	(.L_18218 - .L_18217)


	//   ....[0]....
.L_18217:
        /*0060*/ 	.word	0xffffffff


	//   ....[1]....
        /*0064*/ 	.word	0xffffffff


	//   ....[2]....
        /*0068*/ 	.word	0xffffffff


	//   ....[3]....
        /*006c*/ 	.word	0xffffffff


	//   ....[4]....
        /*0070*/ 	.word	0xffffffff


	//   ....[5]....
        /*0074*/ 	.word	0xffffffff


	//   ....[6]....
        /*0078*/ 	.word	0xffffffff


	//   ....[7]....
        /*007c*/ 	.word	0xffffffff


	//   ....[8]....
        /*0080*/ 	.word	0xffffffff


	//   ....[9]....
        /*0084*/ 	.word	0xffffffff


	//   ....[10]....
        /*0088*/ 	.word	0x0500000f


	//   ....[11]....
        /*008c*/ 	.word	0x0500000f


	//   ....[12]....
        /*0090*/ 	.word	0x0500000f


	//   ....[13]....
        /*0094*/ 	.word	0x0500000f


	//   ....[14]....
        /*0098*/ 	.word	0x0500000f


	//   ....[15]....
        /*009c*/ 	.word	0x0500000f


	//   ....[16]....
        /*00a0*/ 	.word	0x0500000f


	//   ....[17]....
        /*00a4*/ 	.word	0x0500000f


	//   ....[18]....
        /*00a8*/ 	.word	0x0500000f


	//   ....[19]....
        /*00ac*/ 	.word	0x0500000f


	//----- nvinfo : EIATTR_COOP_GROUP_INSTR_OFFSETS
	.align		4
.L_18218:
        /*00b0*/ 	.byte	0x04, 0x28
        /*00b2*/ 	.short	(.L_18220 - .L_18219)


	//   ....[0]....
.L_18219:
        /*00b4*/ 	.word	0x00000ac0


	//   ....[1]....
        /*00b8*/ 	.word	0x00000b00


	//   ....[2]....
        /*00bc*/ 	.word	0x00000b20


	//   ....[3]....
        /*00c0*/ 	.word	0x00000b40


	//   ....[4]....
        /*00c4*/ 	.word	0x00000b60


	//   ....[5]....
        /*00c8*/ 	.word	0x00001580


	//   ....[6]....
        /*00cc*/ 	.word	0x000015a0


	//   ....[7]....
        /*00d0*/ 	.word	0x000015c0


	//   ....[8]....
        /*00d4*/ 	.word	0x000015e0


	//   ....[9]....
        /*00d8*/ 	.word	0x00001600


	//   ....[10]....
        /*00dc*/ 	.word	0x000027e0


	//   ....[11]....
        /*00e0*/ 	.word	0x00002860


	//   ....[12]....
        /*00e4*/ 	.word	0x000028c0


	//   ....[13]....
        /*00e8*/ 	.word	0x00002920


	//   ....[14]....
        /*00ec*/ 	.word	0x00002980


	//   ....[15]....
        /*00f0*/ 	.word	0x00003410


	//   ....[16]....
        /*00f4*/ 	.word	0x00003470


	//   ....[17]....
        /*00f8*/ 	.word	0x000034d0


	//   ....[18]....
        /*00fc*/ 	.word	0x00003530


	//   ....[19]....
        /*0100*/ 	.word	0x00003590


	//----- nvinfo : EIATTR_VRC_CTA_INIT_COUNT
	.align		4
.L_18220:
        /*0104*/ 	.byte	0x02, 0x4a
	.zero		1
	.zero		1


	//----- nvinfo : EIATTR_SYSCALL_OFFSETS
	.align		4
        /*0108*/ 	.byte	0x04, 0x46
        /*010a*/ 	.short	(.L_18222 - .L_18221)


	//   ....[0]....
.L_18221:
        /*010c*/ 	.word	0x00000170


	//----- nvinfo : EIATTR_EXIT_INSTR_OFFSETS
	.align		4
.L_18222:
        /*0110*/ 	.byte	0x04, 0x1c
        /*0112*/ 	.short	(.L_18224 - .L_18223)


	//   ....[0]....
.L_18223:
        /*0114*/ 	.word	0x00000220


	//   ....[1]....
        /*0118*/ 	.word	0x00002780


	//----- nvinfo : EIATTR_CRS_STACK_SIZE
	.align		4
.L_18224:
        /*011c*/ 	.byte	0x04, 0x1e
        /*011e*/ 	.short	(.L_18226 - .L_18225)
.L_18225:
        /*0120*/ 	.word	0x00000000


	//----- nvinfo : EIATTR_CBANK_PARAM_SIZE
	.align		4
.L_18226:
        /*0124*/ 	.byte	0x03, 0x19
        /*0126*/ 	.short	0x0040


	//----- nvinfo : EIATTR_PARAM_CBANK
	.align		4
        /*0128*/ 	.byte	0x04, 0x0a
        /*012a*/ 	.short	(.L_18228 - .L_18227)
	.align		4
.L_18227:
        /*012c*/ 	.word	index@(.nv.constant0._Z15SoftmaxWarpImplI24ElementwiseScaleMaskLoadIffbE11DirectStoreIffEfLi1ELi16ELi32ELi1ELb0EL9Algorithm0EEvT_T0_ll)
        /*0130*/ 	.short	0x0380
        /*0132*/ 	.short	0x0040


	//----- nvinfo : EIATTR_SW_WAR
	.align		4
.L_18228:
        /*0134*/ 	.byte	0x04, 0x36
        /*0136*/ 	.short	(.L_18230 - .L_18229)
.L_18229:
        /*0138*/ 	.word	0x00000008
.L_18230:


//--------------------- .nv.info._Z15SoftmaxWarpImplI24ElementwiseScaleMaskLoadIffbE11DirectStoreIffEfLi1ELi15ELi32ELi1ELb1EL9Algorithm0EEvT_T0_ll --------------------------
	.section	.nv.info._Z15SoftmaxWarpImplI24ElementwiseScaleMaskLoadIffbE11DirectStoreIffEfLi1ELi15ELi32ELi1ELb1EL9Algorithm0EEvT_T0_ll,"",@"SHT_CUDA_INFO"
	.sectionflags	@""
	.align	4


	//----- nvinfo : EIATTR_CUDA_API_VERSION
	.align		4
        /*0000*/ 	.byte	0x04, 0x37
        /*0002*/ 	.short	(.L_18232 - .L_18231)
.L_18231:
        /*0004*/ 	.word	0x00000082


	//----- nvinfo : EIATTR_KPARAM_INFO
	.align		4
.L_18232:
        /*0008*/ 	.byte	0x04, 0x17
        /*000a*/ 	.short	(.L_18234 - .L_18233)
.L_18233:
        /*000c*/ 	.word	0x00000000
        /*0010*/ 	.short	0x0003
        /*0012*/ 	.short	0x0038
        /*0014*/ 	.byte	0x00, 0xf0, 0x21, 0x00


	//----- nvinfo : EIATTR_KPARAM_INFO
	.align		4
.L_18234:
        /*0018*/ 	.byte	0x04, 0x17
        /*001a*/ 	.short	(.L_18236 - .L_18235)
.L_18235:
        /*001c*/ 	.word	0x00000000
        /*0020*/ 	.short	0x0002
        /*0022*/ 	.short	0x0030
        /*0024*/ 	.byte	0x00, 0xf0, 0x21, 0x00


	//----- nvinfo : EIATTR_KPARAM_INFO
	.align		4
.L_18236:
        /*0028*/ 	.byte	0x04, 0x17
        /*002a*/ 	.short	(.L_18238 - .L_18237)
.L_18237:
        /*002c*/ 	.word	0x00000000
        /*0030*/ 	.short	0x0001
        /*0032*/ 	.short	0x0020
        /*0034*/ 	.byte	0x00, 0xf0, 0x41, 0x00


	//----- nvinfo : EIATTR_KPARAM_INFO
	.align		4
.L_18238:
        /*0038*/ 	.byte	0x04, 0x17
        /*003a*/ 	.short	(.L_18240 - .L_18239)
.L_18239:
        /*003c*/ 	.word	0x00000000
        /*0040*/ 	.short	0x0000
        /*0042*/ 	.short	0x0000
        /*0044*/ 	.byte	0x00, 0xf0, 0x81, 0x00


	//----- nvinfo : EIATTR_SPARSE_MMA_MASK
	.align		4
.L_18240:
        /*0048*/ 	.byte	0x03, 0x50
        /*004a*/ 	.short	0x0000


	//----- nvinfo : EIATTR_MAXREG_COUNT
	.align		4
        /*004c*/ 	.byte	0x03, 0x1b
        /*004e*/ 	.short	0x00ff


	//----- nvinfo : EIATTR_EXTERNS
	.align		4
        /*0050*/ 	.byte	0x04, 0x0f
        /*0052*/ 	.short	(.L_18242 - .L_18241)


	//   ....[0]....
	.align		4
.L_18241:
        /*0054*/ 	.word	index@(__assertfail)


	//----- nvinfo : EIATTR_MERCURY_ISA_VERSION
	.align		4
.L_18242:
        /*0058*/ 	.byte	0x03, 0x5f
        /*005a*/ 	.short	0x0101


	//----- nvinfo : EIATTR_COOP_GROUP_MASK_REGIDS
	.align		4
        /*005c*/ 	.byte	0x04, 0x29
        /*005e*/ 	.short	(.L_18244 - .L_18243)


	//   ....[0]....
.L_18243:
        /*0060*/ 	.word	0xffffffff


	//   ....[1]....
        /*0064*/ 	.word	0xffffffff


	//   ....[2]....
        /*0068*/ 	.word	0xffffffff


	//   ....[3]....
        /*006c*/ 	.word	0xffffffff


	//   ....[4]....
        /*0070*/ 	.word	0xffffffff


	//   ....[5]....
        /*0074*/ 	.word	0xffffffff


	//   ....[6]....
        /*0078*/ 	.word	0xffffffff


	//   ....[7]....
        /*007c*/ 	.word	0xffffffff


	//   ....[8]....
        /*0080*/ 	.word	0xffffffff


	//   ....[9]....
        /*0084*/ 	.word	0xffffffff


	//   ....[10]....
        /*0088*/ 	.word	0x0500000f


	//   ....[11]....
        /*008c*/ 	.word	0x0500000f


	//   ....[12]....
        /*0090*/ 	.word	0x0500000f


	//   ....[13]....
        /*0094*/ 	.word	0x0500000f


	//   ....[14]....
        /*0098*/ 	.word	0x0500000f


	//   ....[15]....
        /*009c*/ 	.word	0x0500000f


	//   ....[16]....
        /*00a0*/ 	.word	0x0500000f


	//   ....[17]....
        /*00a4*/ 	.word	0x0500000f


	//   ....[18]....
        /*00a8*/ 	.word	0x0500000f


	//   ....[19]....
        /*00ac*/ 	.word	0x0500000f


	//----- nvinfo : EIATTR_COOP_GROUP_INSTR_OFFSETS
	.align		4
.L_18244:
        /*00b0*/ 	.byte	0x04, 0x28
        /*00b2*/ 	.short	(.L_18246 - .L_18245)


	//   ....[0]....
.L_18245:
        /*00b4*/ 	.word	0x00001200


	//   ....[1]....
        /*00b8*/ 	.word	0x00001240


	//   ....[2]....
        /*00bc*/ 	.word	0x00001260


	//   ....[3]....
        /*00c0*/ 	.word	0x00001280


	//   ....[4]....
        /*00c4*/ 	.word	0x000012a0


	//   ....[5]....
        /*00c8*/ 	.word	0x00001c20


	//   ....[6]....
        /*00cc*/ 	.word	0x00001c40


	//   ....[7]....
        /*00d0*/ 	.word	0x00001c60


	//   ....[8]....
        /*00d4*/ 	.word	0x00001c80


	//   ....[9]....
        /*00d8*/ 	.word	0x00001ca0


	//   ....[10]....
        /*00dc*/ 	.word	0x00002fa0


	//   ....[11]....
        /*00e0*/ 	.word	0x00003020


	//   ....[12]....
        /*00e4*/ 	.word	0x00003080


	//   ....[13]....
        /*00e8*/ 	.word	0x000030e0


	//   ....[14]....
        /*00ec*/ 	.word	0x00003140


	//   ....[15]....
        /*00f0*/ 	.word	0x00003b30


	//   ....[16]....
        /*00f4*/ 	.word	0x00003b90


	//   ....[17]....
        /*00f8*/ 	.word	0x00003bf0


	//   ....[18]....
        /*00fc*/ 	.word	0x00003c50


	//   ....[19]....
        /*0100*/ 	.word	0x00003cb0


	//----- nvinfo : EIATTR_VRC_CTA_INIT_COUNT
	.align		4
.L_18246:
        /*0104*/ 	.byte	0x02, 0x4a
	.zero		1
	.zero		1


	//----- nvinfo : EIATTR_SYSCALL_OFFSETS
	.align		4
        /*0108*/ 	.byte	0x04, 0x46
        /*010a*/ 	.short	(.L_18248 - .L_18247)


	//   ....[0]....
.L_18247:
        /*010c*/ 	.word	0x00000190


	//----- nvinfo : EIATTR_EXIT_INSTR_OFFSETS
	.align		4
.L_18248:
        /*0110*/ 	.byte	0x04, 0x1c
        /*0112*/ 	.short	(.L_18250 - .L_18249)


	//   ....[0]....
.L_18249:
        /*0114*/ 	.word	0x00000240


	//   ....[1]....
        /*0118*/ 	.word	0x00002f40


	//----- nvinfo : EIATTR_CRS_STACK_SIZE
	.align		4
.L_18250:
        /*011c*/ 	.byte	0x04, 0x1e
        /*011e*/ 	.short	(.L_18252 - .L_18251)
.L_18251:
        /*0120*/ 	.word	0x00000000


	//----- nvinfo : EIATTR_CBANK_PARAM_SIZE
	.align		4
.L_18252:
        /*0124*/ 	.byte	0x03, 0x19
        /*0126*/ 	.short	0x0040


	//----- nvinfo : EIATTR_PARAM_CBANK
	.align		4
        /*0128*/ 	.byte	0x04, 0x0a
        /*012a*/ 	.short	(.L_18254 - .L_18253)
	.align		4
.L_18253:
        /*012c*/ 	.word	index@(.nv.constant0._Z15SoftmaxWarpImplI24ElementwiseScaleMaskLoadIffbE11DirectStoreIffEfLi1ELi15ELi32ELi1ELb1EL9Algorithm0EEvT_T0_ll)
        /*0130*/ 	.short	0x0380
        /*0132*/ 	.short	0x0040


	//----- nvinfo : EIATTR_SW_WAR
	.align		4
.L_18254:
        /*0134*/ 	.byte	0x04, 0x36
        /*0136*/ 	.short	(.L_18256 - .L_18255)
.L_18255:
        /*0138*/ 	.word	0x00000008
.L_18256:


//--------------------- .nv.info._Z15SoftmaxWarpImplI24ElementwiseScaleMaskLoadIffbE11DirectStoreIffEfLi1ELi15ELi32ELi1ELb0EL9Algorithm0EEvT_T0_ll --------------------------
	.section	.nv.info._Z15SoftmaxWarpImplI24ElementwiseScaleMaskLoadIffbE11DirectStoreIffEfLi1ELi15ELi32ELi1ELb0EL9Algorithm0EEvT_T0_ll,"",@"SHT_CUDA_INFO"
	.sectionflags	@""
	.align	4


	//----- nvinfo : EIATTR_CUDA_API_VERSION
	.align		4
        /*0000*/ 	.byte	0x04, 0x37
        /*0002*/ 	.short	(.L_18258 - .L_18257)
.L_18257:
        /*0004*/ 	.word	0x00000082


	//----- nvinfo : EIATTR_KPARAM_INFO
	.align		4
.L_18258:
        /*0008*/ 	.byte	0x04, 0x17
        /*000a*/ 	.short	(.L_18260 - .L_18259)
.L_18259:
        /*000c*/ 	.word	0x00000000
        /*0010*/ 	.short	0x0003
        /*0012*/ 	.short	0x0038
        /*0014*/ 	.byte	0x00, 0xf0, 0x21, 0x00


	//----- nvinfo : EIATTR_KPARAM_INFO
	.align		4
.L_18260:
        /*0018*/ 	.byte	0x04, 0x17
        /*001a*/ 	.short	(.L_18262 - .L_18261)
.L_18261:
        /*001c*/ 	.word	0x00000000
        /*0020*/ 	.short	0x0002
        /*0022*/ 	.short	0x0030
        /*0024*/ 	.byte	0x00, 0xf0, 0x21, 0x00


	//----- nvinfo : EIATTR_KPARAM_INFO
	.align		4
.L_18262:
        /*0028*/ 	.byte	0x04, 0x17
        /*002a*/ 	.short	(.L_18264 - .L_18263)
.L_18263:
        /*002c*/ 	.word	0x00000000
        /*0030*/ 	.short	0x0001
        /*0032*/ 	.short	0x0020
        /*0034*/ 	.byte	0x00, 0xf0, 0x41, 0x00


	//----- nvinfo : EIATTR_KPARAM_INFO
	.align		4
.L_18264:
        /*0038*/ 	.byte	0x04, 0x17
        /*003a*/ 	.short	(.L_18266 - .L_18265)
.L_18265:
        /*003c*/ 	.word	0x00000000
        /*0040*/ 	.short	0x0000
        /*0042*/ 	.short	0x0000
        /*0044*/ 	.byte	0x00, 0xf0, 0x81, 0x00


	//----- nvinfo : EIATTR_SPARSE_MMA_MASK
	.align		4
.L_18266:
        /*0048*/ 	.byte	0x03, 0x50
        /*004a*/ 	.short	0x0000


	//----- nvinfo : EIATTR_MAXREG_COUNT
	.align		4
        /*004c*/ 	.byte	0x03, 0x1b
        /*004e*/ 	.short	0x00ff


	//----- nvinfo : EIATTR_EXTERNS
	.align		4
        /*0050*/ 	.byte	0x04, 0x0f
        /*0052*/ 	.short	(.L_18268 - .L_18267)


	//   ....[0]....
	.align		4
.L_18267:
        /*0054*/ 	.word	index@(__assertfail)


	//----- nvinfo : EIATTR_MERCURY_ISA_VERSION
	.align		4
.L_18268:
        /*0058*/ 	.byte	0x03, 0x5f
        /*005a*/ 	.short	0x0101


	//----- nvinfo : EIATTR_COOP_GROUP_MASK_REGIDS
	.align		4
        /*005c*/ 	.byte	0x04, 0x29
        /*005e*/ 	.short	(.L_18270 - .L_18269)


	//   ....[0]....
.L_18269:
        /*0060*/ 	.word	0xffffffff


	//   ....[1]....
        /*0064*/ 	.word	0xffffffff


	//   ....[2]....
        /*0068*/ 	.word	0xffffffff


	//   ....[3]....
        /*006c*/ 	.word	0xffffffff


	//   ....[4]....
        /*0070*/ 	.word	0xffffffff


	//   ....[5]....
        /*0074*/ 	.word	0xffffffff


	//   ....[6]....
        /*0078*/ 	.word	0xffffffff


	//   ....[7]....
        /*007c*/ 	.word	0xffffffff


	//   ....[8]....
        /*0080*/ 	.word	0xffffffff


	//   ....[9]....
        /*0084*/ 	.word	0xffffffff


	//   ....[10]....
        /*0088*/ 	.word	0x0500000f


	//   ....[11]....
        /*008c*/ 	.word	0x0500000f


	//   ....[12]....
        /*0090*/ 	.word	0x0500000f


	//   ....[13]....
        /*0094*/ 	.word	0x0500000f


	//   ....[14]....
        /*0098*/ 	.word	0x0500000f


	//   ....[15]....
        /*009c*/ 	.word	0x0500000f


	//   ....[16]....
        /*00a0*/ 	.word	0x0500000f


	//   ....[17]....
        /*00a4*/ 	.word	0x0500000f


	//   ....[18]....
        /*00a8*/ 	.word	0x0500000f


	//   ....[19]....
        /*00ac*/ 	.word	0x0500000f


	//----- nvinfo : EIATTR_COOP_GROUP_INSTR_OFFSETS
	.align		4
.L_18270:
        /*00b0*/ 	.byte	0x04, 0x28
        /*00b2*/ 	.short	(.L_18272 - .L_18271)


	//   ....[0]....
.L_18271:
        /*00b4*/ 	.word	0x00000940


	//   ....[1]....
        /*00b8*/ 	.word	0x00000980


	//   ....[2]....
        /*00bc*/ 	.word	0x000009a0


	//   ....[3]....
        /*00c0*/ 	.word	0x000009c0


	//   ....[4]....
        /*00c4*/ 	.word	0x000009e0


	//   ....[5]....
        /*00c8*/ 	.word	0x00001360


	//   ....[6]....
        /*00cc*/ 	.word	0x00001380


	//   ....[7]....
        /*00d0*/ 	.word	0x000013a0


	//   ....[8]....
        /*00d4*/ 	.word	0x000013c0


	//   ....[9]....
        /*00d8*/ 	.word	0x000013e0


	//   ....[10]....
        /*00dc*/ 	.word	0x000024d0


	//   ....[11]....
        /*00e0*/ 	.word	0x00002550


	//   ....[12]....
        /*00e4*/ 	.word	0x000025b0


	//   ....[13]....
        /*00e8*/ 	.word	0x00002610


	//   ....[14]....
        /*00ec*/ 	.word	0x00002670


	//   ....[15]....
        /*00f0*/ 	.word	0x00003060


	//   ....[16]....
        /*00f4*/ 	.word	0x000030c0


	//   ....[17]....
        /*00f8*/ 	.word	0x00003120


	//   ....[18]....
        /*00fc*/ 	.word	0x00003180


	//   ....[19]....
        /*0100*/ 	.word	0x000031e0


	//----- nvinfo : EIATTR_VRC_CTA_INIT_COUNT
	.align		4
.L_18272:
        /*0104*/ 	.byte	0x02, 0x4a
	.zero		1
	.zero		1


	//----- nvinfo : EIATTR_SYSCALL_OFFSETS
	.align		4
        /*0108*/ 	.byte	0x04, 0x46
        /*010a*/ 	.short	(.L_18274 - .L_18273)


	//   ....[0]....
.L_18273:
        /*010c*/ 	.word	0x00000170


	//----- nvinfo : EIATTR_EXIT_INSTR_OFFSETS
	.align		4
.L_18274:
        /*0110*/ 	.byte	0x04, 0x1c
        /*0112*/ 	.short	(.L_18276 - .L_18275)


	//   ....[0]....
.L_18275:
        /*0114*/ 	.word	0x00000220


	//   ....[1]....
        /*0118*/ 	.word	0x00002470


	//----- nvinfo : EIATTR_CRS_STACK_SIZE
	.align		4
.L_18276:
        /*011c*/ 	.byte	0x04, 0x1e
        /*011e*/ 	.short	(.L_18278 - .L_18277)
.L_18277:
        /*0120*/ 	.word	0x00000000


	//----- nvinfo : EIATTR_CBANK_PARAM_SIZE
	.align		4
.L_18278:
        /*0124*/ 	.byte	0x03, 0x19
        /*0126*/ 	.short	0x0040


	//----- nvinfo : EIATTR_PARAM_CBANK
	.align		4
        /*0128*/ 	.byte	0x04, 0x0a
        /*012a*/ 	.short	(.L_18280 - .L_18279)
	.align		4
.L_18279:
        /*012c*/ 	.word	index@(.nv.constant0._Z15SoftmaxWarpImplI24ElementwiseScaleMaskLoadIffbE11DirectStoreIffEfLi1ELi15ELi32ELi1ELb0EL9Algorithm0EEvT_T0_ll)
        /*0130*/ 	.short	0x0380
        /*0132*/ 	.short	0x0040


	//----- nvinfo : EIATTR_SW_WAR
	.align		4
.L_18280:
        /*0134*/ 	.byte	0x04, 0x36
        /*0136*/ 	.short	(.L_18282 - .L_18281)
.L_18281:
        /*0138*/ 	.word	0x00000008
.L_18282:


//--------------------- .nv.info._Z15SoftmaxWarpImplI24ElementwiseScaleMaskLoadIffbE11DirectStoreIffEfLi1ELi14ELi32ELi1ELb1EL9Algorithm0EEvT_T0_ll --------------------------
	.section	.nv.info._Z15SoftmaxWarpImplI24ElementwiseScaleMaskLoadIffbE11DirectStoreIffEfLi1ELi14ELi32ELi1ELb1EL9Algorithm0EEvT_T0_ll,"",@"SHT_CUDA_INFO"
	.sectionflags	@""
	.align	4


	//----- nvinfo : EIATTR_CUDA_API_VERSION
	.align		4
        /*0000*/ 	.byte	0x04, 0x37
        /*0002*/ 	.short	(.L_18284 - .L_18283)
.L_18283:
        /*0004*/ 	.word	0x00000082


	//----- nvinfo : EIATTR_KPARAM_INFO
	.align		4
.L_18284:
        /*0008*/ 	.byte	0x04, 0x17
        /*000a*/ 	.short	(.L_18286 - .L_18285)
.L_18285:
        /*000c*/ 	.word	0x00000000
        /*0010*/ 	.short	0x0003
        /*0012*/ 	.short	0x0038
        /*0014*/ 	.byte	0x00, 0xf0, 0x21, 0x00


	//----- nvinfo : EIATTR_KPARAM_INFO
	.align		4
.L_18286:
        /*0018*/ 	.byte	0x04, 0x17
        /*001a*/ 	.short	(.L_18288 - .L_18287)
.L_18287:
        /*001c*/ 	.word	0x00000000
        /*0020*/ 	.short	0x0002
        /*0022*/ 	.short	0x0030
        /*0024*/ 	.byte	0x00, 0xf0, 0x21, 0x00


	//----- nvinfo : EIATTR_KPARAM_INFO
	.align		4
.L_18288:
        /*0028*/ 	.byte	0x04, 0x17
        /*002a*/ 	.short	(.L_18290 - .L_18289)
.L_18289:
        /*002c*/ 	.word	0x00000000
        /*0030*/ 	.short	0x0001
        /*0032*/ 	.short	0x0020
        /*0034*/ 	.byte	0x00, 0xf0, 0x41, 0x00


	//----- nvinfo : EIATTR_KPARAM_INFO
	.align		4
.L_18290:
        /*0038*/ 	.byte	0x04, 0x17
        /*003a*/ 	.short	(.L_18292 - .L_18291)
.L_18291:
        /*003c*/ 	.word	0x00000000
        /*0040*/ 	.short	0x0000
        /*0042*/ 	.short	0x0000
        /*0044*/ 	.byte	0x00, 0xf0, 0x81, 0x00


	//----- nvinfo : EIATTR_SPARSE_MMA_MASK
	.align		4
.L_18292:
        /*0048*/ 	.byte	0x03, 0x50
        /*004a*/ 	.short	0x0000


	//----- nvinfo : EIATTR_MAXREG_COUNT
	.align		4
        /*004c*/ 	.byte	0x03, 0x1b
        /*004e*/ 	.short	0x00ff


	//----- nvinfo : EIATTR_EXTERNS
	.align		4
        /*0050*/ 	.byte	0x04, 0x0f
        /*0052*/ 	.short	(.L_18294 - .L_18293)


	//   ....[0]....
	.align		4
.L_18293:
        /*0054*/ 	.word	index@(__assertfail)


	//----- nvinfo : EIATTR_MERCURY_ISA_VERSION
	.align		4
.L_18294:
        /*0058*/ 	.byte	0x03, 0x5f
        /*005a*/ 	.short	0x0101


	//----- nvinfo : EIATTR_COOP_GROUP_MASK_REGIDS
	.align		4
        /*005c*/ 	.byte	0x04, 0x29
        /*005e*/ 	.short	(.L_18296 - .L_18295)


	//   ....[0]....
.L_18295:
        /*0060*/ 	.word	0xffffffff


	//   ....[1]....
        /*0064*/ 	.word	0xffffffff


	//   ....[2]....
        /*0068*/ 	.word	0xffffffff


	//   ....[3]....
        /*006c*/ 	.word	0xffffffff


	//   ....[4]....
        /*0070*/ 	.word	0xffffffff


	//   ....[5]....
        /*0074*/ 	.word	0xffffffff


	//   ....[6]....
        /*0078*/ 	.word	0xffffffff


	//   ....[7]....
        /*007c*/ 	.word	0xffffffff


	//   ....[8]....
        /*0080*/ 	.word	0xffffffff


	//   ....[9]....
        /*0084*/ 	.word	0xffffffff


	//   ....[10]....
        /*0088*/ 	.word	0x0500000f


	//   ....[11]....
        /*008c*/ 	.word	0x0500000f


	//   ....[12]....
        /*0090*/ 	.word	0x0500000f


	//   ....[13]....
        /*0094*/ 	.word	0x0500000f


	//   ....[14]....
        /*0098*/ 	.word	0x0500000f


	//   ....[15]....
        /*009c*/ 	.word	0x0500000f


	//   ....[16]....
        /*00a0*/ 	.word	0x0500000f


	//   ....[17]....
        /*00a4*/ 	.word	0x0500000f


	//   ....[18]....
        /*00a8*/ 	.word	0x0500000f


	//   ....[19]....
        /*00ac*/ 	.word	0x0500000f


	//----- nvinfo : EIATTR_COOP_GROUP_INSTR_OFFSETS
	.align		4
.L_18296:
        /*00b0*/ 	.byte	0x04, 0x28
        /*00b2*/ 	.short	(.L_18298 - .L_18297)


	//   ....[0]....
.L_18297:
        /*00b4*/ 	.word	0x00001120


	//   ....[1]....
        /*00b8*/ 	.word	0x00001160


	//   ....[2]....
        /*00bc*/ 	.word	0x00001180


	//   ....[3]....
        /*00c0*/ 	.word	0x000011a0


	//   ....[4]....
        /*00c4*/ 	.word	0x000011c0


	//   ....[5]....
        /*00c8*/ 	.word	0x00001aa0


	//   ....[6]....
        /*00cc*/ 	.word	0x00001ac0


	//   ....[7]....
        /*00d0*/ 	.word	0x00001ae0


	//   ....[8]....
        /*00d4*/ 	.word	0x00001b00


	//   ....[9]....
        /*00d8*/ 	.word	0x00001b20


	//   ....[10]....
        /*00dc*/ 	.word	0x00002cf0


	//   ....[11]....
        /*00e0*/ 	.word	0x00002d70


	//   ....[12]....
        /*00e4*/ 	.word	0x00002dd0


	//   ....[13]....
        /*00e8*/ 	.word	0x00002e30


	//   ....[14]....
        /*00ec*/ 	.word	0x00002e90


	//   ....[15]....
        /*00f0*/ 	.word	0x000037d0


	//   ....[16]....
        /*00f4*/ 	.word	0x00003830


	//   ....[17]....
        /*00f8*/ 	.word	0x00003890


	//   ....[18]....
        /*00fc*/ 	.word	0x000038f0


	//   ....[19]....
        /*0100*/ 	.word	0x00003950


	//----- nvinfo : EIATTR_VRC_CTA_INIT_COUNT
	.align		4
.L_18298:
        /*0104*/ 	.byte	0x02, 0x4a
	.zero		1
	.zero		1


	//----- nvinfo : EIATTR_SYSCALL_OFFSETS
	.align		4
        /*0108*/ 	.byte	0x04, 0x46
        /*010a*/ 	.short	(.L_18300 - .L_18299)


	//   ....[0]....
.L_18299:
        /*010c*/ 	.word	0x00000190


	//----- nvinfo : EIATTR_EXIT_INSTR_OFFSETS
	.align		4
.L_18300:
        /*0110*/ 	.byte	0x04, 0x1c
        /*0112*/ 	.short	(.L_18302 - .L_18301)


	//   ....[0]....
.L_18301:
        /*0114*/ 	.word	0x00000240


	//   ....[1]....
        /*0118*/ 	.word	0x00002c90


	//----- nvinfo : EIATTR_CRS_STACK_SIZE
	.align		4
.L_18302:
        /*011c*/ 	.byte	0x04, 0x1e
        /*011e*/ 	.short	(.L_18304 - .L_18303)
.L_18303:
        /*0120*/ 	.word	0x00000000


	//----- nvinfo : EIATTR_CBANK_PARAM_SIZE
	.align		4
.L_18304:
        /*0124*/ 	.byte	0x03, 0x19
        /*0126*/ 	.short	0x0040


	//----- nvinfo : EIATTR_PARAM_CBANK
	.align		4
        /*0128*/ 	.byte	0x04, 0x0a
        /*012a*/ 	.short	(.L_18306 - .L_18305)
	.align		4
.L_18305:
        /*012c*/ 	.word	index@(.nv.constant0._Z15SoftmaxWarpImplI24ElementwiseScaleMaskLoadIffbE11DirectStoreIffEfLi1ELi14ELi32ELi1ELb1EL9Algorithm0EEvT_T0_ll)
        /*0130*/ 	.short	0x0380
        /*0132*/ 	.short	0x0040


	//----- nvinfo : EIATTR_SW_WAR
	.align		4
.L_18306:
        /*0134*/ 	.byte	0x04, 0x36
        /*0136*/ 	.short	(.L_18308 - .L_18307)
.L_18307:
        /*0138*/ 	.word	0x00000008
.L_18308:


//--------------------- .nv.info._Z15SoftmaxWarpImplI24ElementwiseScaleMaskLoadIffbE11DirectStoreIffEfLi1ELi14ELi32ELi1ELb0EL9Algorithm0EEvT_T0_ll --------------------------
	.section	.nv.info._Z15SoftmaxWarpImplI24ElementwiseScaleMaskLoadIffbE11DirectStoreIffEfLi1ELi14ELi32ELi1ELb0EL9Algorithm0EEvT_T0_ll,"",@"SHT_CUDA_INFO"
	.sectionflags	@""
	.align	4


	//----- nvinfo : EIATTR_CUDA_API_VERSION
	.align		4
        /*0000*/ 	.byte	0x04, 0x37
        /*0002*/ 	.short	(.L_18310 - .L_18309)
.L_18309:
        /*0004*/ 	.word	0x00000082


	//----- nvinfo : EIATTR_KPARAM_INFO
	.align		4
.L_18310:
        /*0008*/ 	.byte	0x04, 0x17
        /*000a*/ 	.short	(.L_18312 - .L_18311)
.L_18311:
        /*000c*/ 	.word	0x00000000
        /*0010*/ 	.short	0x0003
        /*0012*/ 	.short	0x0038
        /*0014*/ 	.byte	0x00, 0xf0, 0x21, 0x00


	//----- nvinfo : EIATTR_KPARAM_INFO
	.align		4
.L_18312:
        /*0018*/ 	.byte	0x04, 0x17
        /*001a*/ 	.short	(.L_18314 - .L_18313)
.L_18313:
        /*001c*/ 	.word	0x00000000
        /*0020*/ 	.short	0x0002
        /*0022*/ 	.short	0x0030
        /*0024*/ 	.byte	0x00, 0xf0, 0x21, 0x00


	//----- nvinfo : EIATTR_KPARAM_INFO
	.align		4
.L_18314:
        /*0028*/ 	.byte	0x04, 0x17
        /*002a*/ 	.short	(.L_18316 - .L_18315)
.L_18315:
        /*002c*/ 	.word	0x00000000
        /*0030*/ 	.short	0x0001
        /*0032*/ 	.short	0x0020
        /*0034*/ 	.byte	0x00, 0xf0, 0x41, 0x00


	//----- nvinfo : EIATTR_KPARAM_INFO
	.align		4
.L_18316:
        /*0038*/ 	.byte	0x04, 0x17
        /*003a*/ 	.short	(.L_18318 - .L_18317)
.L_18317:
        /*003c*/ 	.word	0x00000000
        /*0040*/ 	.short	0x0000
        /*0042*/ 	.short	0x0000
        /*0044*/ 	.byte	0x00, 0xf0, 0x81, 0x00


	//----- nvinfo : EIATTR_SPARSE_MMA_MASK
	.align		4
.L_18318:
        /*0048*/ 	.byte	0x03, 0x50
        /*004a*/ 	.short	0x0000


	//----- nvinfo : EIATTR_MAXREG_COUNT
	.align		4
        /*004c*/ 	.byte	0x03, 0x1b
        /*004e*/ 	.short	0x00ff


	//----- nvinfo : EIATTR_EXTERNS
	.align		4
        /*0050*/ 	.byte	0x04, 0x0f
        /*0052*/ 	.short	(.L_18320 - .L_18319)


	//   ....[0]....
	.align		4
.L_18319:
        /*0054*/ 	.word	index@(__assertfail)


	//----- nvinfo : EIATTR_MERCURY_ISA_VERSION
	.align		4
.L_18320:
        /*0058*/ 	.byte	0x03, 0x5f
        /*005a*/ 	.short	0x0101


	//----- nvinfo : EIATTR_COOP_GROUP_MASK_REGIDS
	.align		4
        /*005c*/ 	.byte	0x04, 0x29
        /*005e*/ 	.short	(.L_18322 - .L_18321)


	//   ....[0]....
.L_18321:
        /*0060*/ 	.word	0xffffffff


	//   ....[1]....
        /*0064*/ 	.word	0xffffffff


	//   ....[2]....
        /*0068*/ 	.word	0xffffffff


	//   ....[3]....
        /*006c*/ 	.word	0xffffffff


	//   ....[4]....
        /*0070*/ 	.word	0xffffffff


	//   ....[5]....
        /*0074*/ 	.word	0xffffffff


	//   ....[6]....
        /*0078*/ 	.word	0xffffffff


	//   ....[7]....
        /*007c*/ 	.word	0xffffffff


	//   ....[8]....
        /*0080*/ 	.word	0xffffffff


	//   ....[9]....
        /*0084*/ 	.word	0xffffffff


	//   ....[10]....
        /*0088*/ 	.word	0x0500000f


	//   ....[11]....
        /*008c*/ 	.word	0x0500000f


	//   ....[12]....
        /*0090*/ 	.word	0x0500000f


	//   ....[13]....
        /*0094*/ 	.word	0x0500000f


	//   ....[14]....
        /*0098*/ 	.word	0x0500000f


	//   ....[15]....
        /*009c*/ 	.word	0x0500000f


	//   ....[16]....
        /*00a0*/ 	.word	0x0500000f


	//   ....[17]....
        /*00a4*/ 	.word	0x0500000f


	//   ....[18]....
        /*00a8*/ 	.word	0x0500000f


	//   ....[19]....
        /*00ac*/ 	.word	0x0500000f


	//----- nvinfo : EIATTR_COOP_GROUP_INSTR_OFFSETS
	.align		4
.L_18322:
        /*00b0*/ 	.byte	0x04, 0x28
        /*00b2*/ 	.short	(.L_18324 - .L_18323)


	//   ....[0]....
.L_18323:
        /*00b4*/ 	.word	0x000008f0


	//   ....[1]....
        /*00b8*/ 	.word	0x00000930


	//   ....[2]....
        /*00bc*/ 	.word	0x00000950


	//   ....[3]....
        /*00c0*/ 	.word	0x00000970


	//   ....[4]....
        /*00c4*/ 	.word	0x00000990


	//   ....[5]....
        /*00c8*/ 	.word	0x00001270


	//   ....[6]....
        /*00cc*/ 	.word	0x00001290


	//   ....[7]....
        /*00d0*/ 	.word	0x000012b0


	//   ....[8]....
        /*00d4*/ 	.word	0x000012d0


	//   ....[9]....
        /*00d8*/ 	.word	0x000012f0


	//   ....[10]....
        /*00dc*/ 	.word	0x000023c0


	//   ....[11]....
        /*00e0*/ 	.word	0x00002440


	//   ....[12]....
        /*00e4*/ 	.word	0x000024a0


	//   ....[13]....
        /*00e8*/ 	.word	0x00002500


	//   ....[14]....
        /*00ec*/ 	.word	0x00002560


	//   ....[15]....
        /*00f0*/ 	.word	0x00002eb0


	//   ....[16]....
        /*00f4*/ 	.word	0x00002f10


	//   ....[17]....
        /*00f8*/ 	.word	0x00002f70


	//   ....[18]....
        /*00fc*/ 	.word	0x00002fd0


	//   ....[19]....
        /*0100*/ 	.word	0x00003030


	//----- nvinfo : EIATTR_VRC_CTA_INIT_COUNT
	.align		4
.L_18324:
        /*0104*/ 	.byte	0x02, 0x4a
	.zero		1
	.zero		1


	//----- nvinfo : EIATTR_SYSCALL_OFFSETS
	.align		4
        /*0108*/ 	.byte	0x04, 0x46
        /*010a*/ 	.short	(.L_18326 - .L_18325)


	//   ....[0]....
.L_18325:
        /*010c*/ 	.word	0x00000170


	//----- nvinfo : EIATTR_EXIT_INSTR_OFFSETS
	.align		4
.L_18326:
        /*0110*/ 	.byte	0x04, 0x1c
        /*0112*/ 	.short	(.L_18328 - .L_18327)


	//   ....[0]....
.L_18327:
        /*0114*/ 	.word	0x00000220


	//   ....[1]....
        /*0118*/ 	.word	0x00002360


	//----- nvinfo : EIATTR_CRS_STACK_SIZE
	.align		4
.L_18328:
        /*011c*/ 	.byte	0x04, 0x1e
        /*011e*/ 	.short	(.L_18330 - .L_18329)
.L_18329:
        /*0120*/ 	.word	0x00000000


	//----- nvinfo : EIATTR_CBANK_PARAM_SIZE
	.align		4
.L_18330:
        /*0124*/ 	.byte	0x03, 0x19
        /*0126*/ 	.short	0x0040


	//----- nvinfo : EIATTR_PARAM_CBANK
	.align		4
        /*0128*/ 	.byte	0x04, 0x0a
        /*012a*/ 	.short	(.L_18332 - .L_18331)
	.align		4
.L_18331:
        /*012c*/ 	.word	index@(.nv.constant0._Z15SoftmaxWarpImplI24ElementwiseScaleMaskLoadIffbE11DirectStoreIffEfLi1ELi14ELi32ELi1ELb0EL9Algorithm0EEvT_T0_ll)
        /*0130*/ 	.short	0x0380
        /*0132*/ 	.short	0x0040


	//----- nvinfo : EIATTR_SW_WAR
	.align		4
.L_18332:
        /*0134*/ 	.byte	0x04, 0x36
        /*0136*/ 	.short	(.L_18334 - .L_18333)
.L_18333:
        /*0138*/ 	.word	0x00000008
.L_18334:


//--------------------- .nv.info._Z15SoftmaxWarpImplI24ElementwiseScaleMaskLoadIffbE11DirectStoreIffEfLi1ELi13ELi32ELi1ELb1EL9Algorithm0EEvT_T0_ll --------------------------
	.section	.nv.info._Z15SoftmaxWarpImplI24ElementwiseScaleMaskLoadIffbE11DirectStoreIffEfLi1ELi13ELi32ELi1ELb1EL9Algorithm0EEvT_T0_ll,"",@"SHT_CUDA_INFO"
	.sectionflags	@""
	.align	4


	//----- nvinfo : EIATTR_CUDA_API_VERSION
	.align		4
        /*0000*/ 	.byte	0x04, 0x37
        /*0002*/ 	.short	(.L_18336 - .L_18335)
.L_18335:
        /*0004*/ 	.word	0x00000082


	//----- nvinfo : EIATTR_KPARAM_INFO
	.align		4
.L_18336:
        /*0008*/ 	.byte	0x04, 0x17
        /*000a*/ 	.short	(.L_18338 - .L_18337)
.L_18337:
        /*000c*/ 	.word	0x00000000
        /*0010*/ 	.short	0x0003
        /*0012*/ 	.short	0x0038
        /*0014*/ 	.byte	0x00, 0xf0, 0x21, 0x00


	//----- nvinfo : EIATTR_KPARAM_INFO
	.align		4
.L_18338:
        /*0018*/ 	.byte	0x04, 0x17
        /*001a*/ 	.short	(.L_18340 - .L_18339)
.L_18339:
        /*001c*/ 	.word	0x00000000
        /*0020*/ 	.short	0x0002
        /*0022*/ 	.short	0x0030
        /*0024*/ 	.byte	0x00, 0xf0, 0x21, 0x00


	//----- nvinfo : EIATTR_KPARAM_INFO
	.align		4
.L_18340:
        /*0028*/ 	.byte	0x04, 0x17
        /*002a*/ 	.short	(.L_18342 - .L_18341)
.L_18341:
        /*002c*/ 	.word	0x00000000
        /*0030*/ 	.short	0x0001
        /*0032*/ 	.short	0x0020
        /*0034*/ 	.byte	0x00, 0xf0, 0x41, 0x00


	//----- nvinfo : EIATTR_KPARAM_INFO
	.align		4
.L_18342:
        /*0038*/ 	.byte	0x04, 0x17
        /*003a*/ 	.short	(.L_18344 - .L_18343)
.L_18343:
        /*003c*/ 	.word	0x00000000
        /*0040*/ 	.short	0x0000
        /*0042*/ 	.short	0x0000
        /*0044*/ 	.byte	0x00, 0xf0, 0x81, 0x00


	//----- nvinfo : EIATTR_SPARSE_MMA_MASK
	.align		4
.L_18344:
        /*0048*/ 	.byte	0x03, 0x50
        /*004a*/ 	.short	0x0000


	//----- nvinfo : EIATTR_MAXREG_COUNT
	.align		4
        /*004c*/ 	.byte	0x03, 0x1b
        /*004e*/ 	.short	0x00ff


	//----- nvinfo : EIATTR_EXTERNS
	.align		4
        /*0050*/ 	.byte	0x04, 0x0f
        /*0052*/ 	.short	(.L_18346 - .L_18345)


	//   ....[0]....
	.align		4
.L_18345:
        /*0054*/ 	.word	index@(__assertfail)


	//----- nvinfo : EIATTR_MERCURY_ISA_VERSION
	.align		4
.L_18346:
        /*0058*/ 	.byte	0x03, 0x5f
        /*005a*/ 	.short	0x0101


	//----- nvinfo : EIATTR_COOP_GROUP_MASK_REGIDS
	.align		4
        /*005c*/ 	.byte	0x04, 0x29
        /*005e*/ 	.short	(.L_18348 - .L_18347)


	//   ....[0]....
.L_18347:
        /*0060*/ 	.word	0xffffffff


	//   ....[1]....
        /*0064*/ 	.word	0xffffffff


	//   ....[2]....
        /*0068*/ 	.word	0xffffffff


	//   ....[3]....
        /*006c*/ 	.word	0xffffffff


	//   ....[4]....
        /*0070*/ 	.word	0xffffffff


	//   ....[5]....
        /*0074*/ 	.word	0xffffffff


	//   ....[6]....
        /*0078*/ 	.word	0xffffffff


	//   ....[7]....
        /*007c*/ 	.word	0xffffffff


	//   ....[8]....
        /*0080*/ 	.word	0xffffffff


	//   ....[9]....
        /*0084*/ 	.word	0xffffffff


	//   ....[10]....
        /*0088*/ 	.word	0x0500000f


	//   ....[11]....
        /*008c*/ 	.word	0x0500000f


	//   ....[12]....
        /*0090*/ 	.word	0x0500000f


	//   ....[13]....
        /*0094*/ 	.word	0x0500000f


	//   ....[14]....
        /*0098*/ 	.word	0x0500000f


	//   ....[15]....
        /*009c*/ 	.word	0x0500000f


	//   ....[16]....
        /*00a0*/ 	.word	0x0500000f


	//   ....[17]....
        /*00a4*/ 	.word	0x0500000f


	//   ....[18]....
        /*00a8*/ 	.word	0x0500000f


	//   ....[19]....
        /*00ac*/ 	.word	0x0500000f


	//----- nvinfo : EIATTR_COOP_GROUP_INSTR_OFFSETS
	.align		4
.L_18348:
        /*00b0*/ 	.byte	0x04, 0x28
        /*00b2*/ 	.short	(.L_18350 - .L_18349)


	//   ....[0]....
.L_18349:
        /*00b4*/ 	.word	0x00001040


	//   ....[1]....
        /*00b8*/ 	.word	0x00001080


	//   ....[2]....
        /*00bc*/ 	.word	0x000010a0


	//   ....[3]....
        /*00c0*/ 	.word	0x000010c0


	//   ....[4]....
        /*00c4*/ 	.word	0x000010e0


	//   ....[5]....
        /*00c8*/ 	.word	0x00001920


	//   ....[6]....
        /*00cc*/ 	.word	0x00001940


	//   ....[7]....
        /*00d0*/ 	.word	0x00001960


	//   ....[8]....
        /*00d4*/ 	.word	0x00001980


	//   ....[9]....
        /*00d8*/ 	.word	0x000019a0


	//   ....[10]....
        /*00dc*/ 	.word	0x00002b10


	//   ....[11]....
        /*00e0*/ 	.word	0x00002b90


	//   ....[12]....
        /*00e4*/ 	.word	0x00002bf0


	//   ....[13]....
        /*00e8*/ 	.word	0x00002c50


	//   ....[14]....
        /*00ec*/ 	.word	0x00002cb0


	//   ....[15]....
        /*00f0*/ 	.word	0x00003560


	//   ....[16]....
        /*00f4*/ 	.word	0x000035c0


	//   ....[17]....
        /*00f8*/ 	.word	0x00003620


	//   ....[18]....
        /*00fc*/ 	.word	0x00003680


	//   ....[19]....
        /*0100*/ 	.word	0x000036e0


	//----- nvinfo : EIATTR_VRC_CTA_INIT_COUNT
	.align		4
.L_18350:
        /*0104*/ 	.byte	0x02, 0x4a
	.zero		1
	.zero		1


	//----- nvinfo : EIATTR_SYSCALL_OFFSETS
	.align		4
        /*0108*/ 	.byte	0x04, 0x46
        /*010a*/ 	.short	(.L_18352 - .L_18351)


	//   ....[0]....
.L_18351:
        /*010c*/ 	.word	0x00000190


	//----- nvinfo : EIATTR_EXIT_INSTR_OFFSETS
	.align		4
.L_18352:
        /*0110*/ 	.byte	0x04, 0x1c
        /*0112*/ 	.short	(.L_18354 - .L_18353)


	//   ....[0]....
.L_18353:
        /*0114*/ 	.word	0x00000240


	//   ....[1]....
        /*0118*/ 	.word	0x00002ab0


	//----- nvinfo : EIATTR_CRS_STACK_SIZE
	.align		4
.L_18354:
        /*011c*/ 	.byte	0x04, 0x1e
        /*011e*/ 	.short	(.L_18356 - .L_18355)
.L_18355:
        /*0120*/ 	.word	0x00000000


	//----- nvinfo : EIATTR_CBANK_PARAM_SIZE
	.align		4
.L_18356:
        /*0124*/ 	.byte	0x03, 0x19
        /*0126*/ 	.short	0x0040


	//----- nvinfo : EIATTR_PARAM_CBANK
	.align		4
        /*0128*/ 	.byte	0x04, 0x0a
        /*012a*/ 	.short	(.L_18358 - .L_18357)
	.align		4
.L_18357:
        /*012c*/ 	.word	index@(.nv.constant0._Z15SoftmaxWarpImplI24ElementwiseScaleMaskLoadIffbE11DirectStoreIffEfLi1ELi13ELi32ELi1ELb1EL9Algorithm0EEvT_T0_ll)
        /*0130*/ 	.short	0x0380
        /*0132*/ 	.short	0x0040


	//----- nvinfo : EIATTR_SW_WAR
	.align		4
.L_18358:
        /*0134*/ 	.byte	0x04, 0x36
        /*0136*/ 	.short	(.L_18360 - .L_18359)
.L_18359:
        /*0138*/ 	.word	0x00000008
.L_18360:


//--------------------- .nv.info._Z15SoftmaxWarpImplI24ElementwiseScaleMaskLoadIffbE11DirectStoreIffEfLi1ELi13ELi32ELi1ELb0EL9Algorithm0EEvT_T0_ll --------------------------
	.section	.nv.info._Z15SoftmaxWarpImplI24ElementwiseScaleMaskLoadIffbE11DirectStoreIffEfLi1ELi13ELi32ELi1ELb0EL9Algorithm0EEvT_T0_ll,"",@"SHT_CUDA_INFO"
	.sectionflags	@""
	.align	4


	//----- nvinfo : EIATTR_CUDA_API_VERSION
	.align		4
        /*0000*/ 	.byte	0x04, 0x37
        /*0002*/ 	.short	(.L_18362 - .L_18361)
.L_18361:
        /*0004*/ 	.word	0x00000082


	//----- nvinfo : EIATTR_KPARAM_INFO
	.align		4
.L_18362:
        /*0008*/ 	.byte	0x04, 0x17
        /*000a*/ 	.short	(.L_18364 - .L_18363)
.L_18363:
        /*000c*/ 	.word	0x00000000
        /*0010*/ 	.short	0x0003
        /*0012*/ 	.short	0x0038
        /*0014*/ 	.byte	0x00, 0xf0, 0x21, 0x00


	//----- nvinfo : EIATTR_KPARAM_INFO
	.align		4
.L_18364:
        /*0018*/ 	.byte	0x04, 0x17
        /*001a*/ 	.short	(.L_18366 - .L_18365)
.L_18365:
        /*001c*/ 	.word	0x00000000
        /*0020*/ 	.short	0x0002
        /*0022*/ 	.short	0x0030
        /*0024*/ 	.byte	0x00, 0xf0, 0x21, 0x00


	//----- nvinfo : EIATTR_KPARAM_INFO
	.align		4
.L_18366:
        /*0028*/ 	.byte	0x04, 0x17
        /*002a*/ 	.short	(.L_18368 - .L_18367)
.L_18367:
        /*002c*/ 	.word	0x00000000
        /*0030*/ 	.short	0x0001
        /*0032*/ 	.short	0x0020
        /*0034*/ 	.byte	0x00, 0xf0, 0x41, 0x00


	//----- nvinfo : EIATTR_KPARAM_INFO
	.align		4
.L_18368:
        /*0038*/ 	.byte	0x04, 0x17
        /*003a*/ 	.short	(.L_18370 - .L_18369)
.L_18369:
        /*003c*/ 	.word	0x00000000
        /*0040*/ 	.short	0x0000
        /*0042*/ 	.short	0x0000
        /*0044*/ 	.byte	0x00, 0xf0, 0x81, 0x00


	//----- nvinfo : EIATTR_SPARSE_MMA_MASK
	.align		4
.L_18370:
        /*0048*/ 	.byte	0x03, 0x50
        /*004a*/ 	.short	0x0000


	//----- nvinfo : EIATTR_MAXREG_COUNT
	.align		4
        /*004c*/ 	.byte	0x03, 0x1b
        /*004e*/ 	.short	0x00ff


	//----- nvinfo : EIATTR_EXTERNS
	.align		4
        /*0050*/ 	.byte	0x04, 0x0f
        /*0052*/ 	.short	(.L_18372 - .L_18371)


	//   ....[0]....
	.align		4
.L_18371:
        /*0054*/ 	.word	index@(__assertfail)


	//----- nvinfo : EIATTR_MERCURY_ISA_VERSION
	.align		4
.L_18372:
        /*0058*/ 	.byte	0x03, 0x5f
        /*005a*/ 	.short	0x0101


	//----- nvinfo : EIATTR_COOP_GROUP_MASK_REGIDS
	.align		4
        /*005c*/ 	.byte	0x04, 0x29
        /*005e*/ 	.short	(.L_18374 - .L_18373)


	//   ....[0]....
.L_18373:
        /*0060*/ 	.word	0xffffffff


	//   ....[1]....
        /*0064*/ 	.word	0xffffffff


	//   ....[2]....
        /*0068*/ 	.word	0xffffffff


	//   ....[3]....
        /*006c*/ 	.word	0xffffffff


	//   ....[4]....
        /*0070*/ 	.word	0xffffffff


	//   ....[5]....
        /*0074*/ 	.word	0xffffffff


	//   ....[6]....
        /*0078*/ 	.word	0xffffffff


	//   ....[7]....
        /*007c*/ 	.word	0xffffffff


	//   ....[8]....
        /*0080*/ 	.word	0xffffffff


	//   ....[9]....
        /*0084*/ 	.word	0xffffffff


	//   ....[10]....
        /*0088*/ 	.word	0x0500000f


	//   ....[11]....
        /*008c*/ 	.word	0x0500000f


	//   ....[12]....
        /*0090*/ 	.word	0x0500000f


	//   ....[13]....
        /*0094*/ 	.word	0x0500000f


	//   ....[14]....
        /*0098*/ 	.word	0x0500000f


	//   ....[15]....
        /*009c*/ 	.word	0x0500000f


	//   ....[16]....
        /*00a0*/ 	.word	0x0500000f


	//   ....[17]....
        /*00a4*/ 	.word	0x0500000f


	//   ....[18]....
        /*00a8*/ 	.word	0x0500000f


	//   ....[19]....
        /*00ac*/ 	.word	0x0500000f


	//----- nvinfo : EIATTR_COOP_GROUP_INSTR_OFFSETS
	.align		4
.L_18374:
        /*00b0*/ 	.byte	0x04, 0x28
        /*00b2*/ 	.short	(.L_18376 - .L_18375)


	//   ....[0]....
.L_18375:
        /*00b4*/ 	.word	0x00000880


	//   ....[1]....
        /*00b8*/ 	.word	0x000008c0


	//   ....[2]....
        /*00bc*/ 	.word	0x000008e0


	//   ....[3]....
        /*00c0*/ 	.word	0x00000900


	//   ....[4]....
        /*00c4*/ 	.word	0x00000920


	//   ....[5]....
        /*00c8*/ 	.word	0x00001160


	//   ....[6]....
        /*00cc*/ 	.word	0x00001180


	//   ....[7]....
        /*00d0*/ 	.word	0x000011a0


	//   ....[8]....
        /*00d4*/ 	.word	0x000011c0


	//   ....[9]....
        /*00d8*/ 	.word	0x000011e0


	//   ....[10]....
        /*00dc*/ 	.word	0x000021b0


	//   ....[11]....
        /*00e0*/ 	.word	0x00002230


	//   ....[12]....
        /*00e4*/ 	.word	0x00002290


	//   ....[13]....
        /*00e8*/ 	.word	0x000022f0


	//   ....[14]....
        /*00ec*/ 	.word	0x00002350


	//   ....[15]....
        /*00f0*/ 	.word	0x00002c00


	//   ....[16]....
        /*00f4*/ 	.word	0x00002c60


	//   ....[17]....
        /*00f8*/ 	.word	0x00002cc0


	//   ....[18]....
        /*00fc*/ 	.word	0x00002d20


	//   ....[19]....
        /*0100*/ 	.word	0x00002d80


	//----- nvinfo : EIATTR_VRC_CTA_INIT_COUNT
	.align		4
.L_18376:
        /*0104*/ 	.byte	0x02, 0x4a
	.zero		1
	.zero		1


	//----- nvinfo : EIATTR_SYSCALL_OFFSETS
	.align		4
        /*0108*/ 	.byte	0x04, 0x46
        /*010a*/ 	.short	(.L_18378 - .L_18377)


	//   ....[0]....
.L_18377:
        /*010c*/ 	.word	0x00000170


	//----- nvinfo : EIATTR_EXIT_INSTR_OFFSETS
	.align		4
.L_18378:
        /*0110*/ 	.byte	0x04, 0x1c
        /*0112*/ 	.short	(.L_18380 - .L_18379)


	//   ....[0]....
.L_18379:
        /*0114*/ 	.word	0x00000220


	//   ....[1]....
        /*0118*/ 	.word	0x00002150


	//----- nvinfo : EIATTR_CRS_STACK_SIZE
	.align		4
.L_18380:
        /*011c*/ 	.byte	0x04, 0x1e
        /*011e*/ 	.short	(.L_18382 - .L_18381)
.L_18381:
        /*0120*/ 	.word	0x00000000


	//----- nvinfo : EIATTR_CBANK_PARAM_SIZE
	.align		4
.L_18382:
        /*0124*/ 	.byte	0x03, 0x19
        /*0126*/ 	.short	0x0040


	//----- nvinfo : EIATTR_PARAM_CBANK
	.align		4
        /*0128*/ 	.byte	0x04, 0x0a
        /*012a*/ 	.short	(.L_18384 - .L_18383)
	.align		4
.L_18383:
        /*012c*/ 	.word	index@(.nv.constant0._Z15SoftmaxWarpImplI24ElementwiseScaleMaskLoadIffbE11DirectStoreIffEfLi1ELi13ELi32ELi1ELb0EL9Algorithm0EEvT_T0_ll)
        /*0130*/ 	.short	0x0380
        /*0132*/ 	.short	0x0040


	//----- nvinfo : EIATTR_SW_WAR
	.align		4
.L_18384:
        /*0134*/ 	.byte	0x04, 0x36
        /*0136*/ 	.short	(.L_18386 - .L_18385)
.L_18385:
        /*0138*/ 	.word	0x00000008
.L_18386:


//--------------------- .nv.info._Z15SoftmaxWarpImplI24ElementwiseScaleMaskLoadIffbE11DirectStoreIffEfLi1ELi12ELi32ELi1ELb1EL9Algorithm0EEvT_T0_ll --------------------------
	.section	.nv.info._Z15SoftmaxWarpImplI24ElementwiseScaleMaskLoadIffbE11DirectStoreIffEfLi1ELi12ELi32ELi1ELb1EL9Algorithm0EEvT_T0_ll,"",@"SHT_CUDA_INFO"
	.sectionflags	@""
	.align	4


	//----- nvinfo : EIATTR_CUDA_API_VERSION
	.align		4
        /*0000*/ 	.byte	0x04, 0x37
        /*0002*/ 	.short	(.L_18388 - .L_18387)
.L_18387:
        /*0004*/ 	.word	0x00000082


	//----- nvinfo : EIATTR_KPARAM_INFO
	.align		4
.L_18388:
        /*0008*/ 	.byte	0x04, 0x17
        /*000a*/ 	.short	(.L_18390 - .L_18389)
.L_18389:
        /*000c*/ 	.word	0x00000000
        /*0010*/ 	.short	0x0003
        /*0012*/ 	.short	0x0038
        /*0014*/ 	.byte	0x00, 0xf0, 0x21, 0x00


	//----- nvinfo : EIATTR_KPARAM_INFO
	.align		4
.L_18390:
        /*0018*/ 	.byte	0x04, 0x17
        /*001a*/ 	.short	(.L_18392 - .L_18391)
.L_18391:
        /*001c*/ 	.word	0x00000000
        /*0020*/ 	.short	0x0002
        /*0022*/ 	.short	0x0030
        /*0024*/ 	.byte	0x00, 0xf0, 0x21, 0x00


	//----- nvinfo : EIATTR_KPARAM_INFO
	.align		4
.L_18392:
        /*0028*/ 	.byte	0x04, 0x17
        /*002a*/ 	.short	(.L_18394 - .L_18393)
.L_18393:
        /*002c*/ 	.word	0x00000000
        /*0030*/ 	.short	0x0001
        /*0032*/ 	.short	0x0020
        /*0034*/ 	.byte	0x00, 0xf0, 0x41, 0x00


	//----- nvinfo : EIATTR_KPARAM_INFO
	.align		4
.L_18394:
        /*0038*/ 	.byte	0x04, 0x17
        /*003a*/ 	.short	(.L_18396 - .L_18395)
.L_18395:
        /*003c*/ 	.word	0x00000000
        /*0040*/ 	.short	0x0000
        /*0042*/ 	.short	0x0000
        /*0044*/ 	.byte	0x00, 0xf0, 0x81, 0x00


	//----- nvinfo : EIATTR_SPARSE_MMA_MASK
	.align		4
.L_18396:
        /*0048*/ 	.byte	0x03, 0x50
        /*004a*/ 	.short	0x0000


	//----- nvinfo : EIATTR_MAXREG_COUNT
	.align		4
        /*004c*/ 	.byte	0x03, 0x1b
        /*004e*/ 	.short	0x00ff


	//----- nvinfo : EIATTR_EXTERNS
	.align		4
        /*0050*/ 	.byte	0x04, 0x0f
        /*0052*/ 	.short	(.L_18398 - .L_18397)


	//   ....[0]....
	.align		4
.L_18397:
        /*0054*/ 	.word	index@(__assertfail)


	//----- nvinfo : EIATTR_MERCURY_ISA_VERSION
	.align		4
.L_18398:
        /*0058*/ 	.byte	0x03, 0x5f
        /*005a*/ 	.short	0x0101


	//----- nvinfo : EIATTR_COOP_GROUP_MASK_REGIDS
	.align		4
        /*005c*/ 	.byte	0x04, 0x29
        /*005e*/ 	.short	(.L_18400 - .L_18399)


	//   ....[0]....
.L_18399:
        /*0060*/ 	.word	0xffffffff


	//   ....[1]....
        /*0064*/ 	.word	0xffffffff


	//   ....[2]....
        /*0068*/ 	.word	0xffffffff


	//   ....[3]....
        /*006c*/ 	.word	0xffffffff


	//   ....[4]....
        /*0070*/ 	.word	0xffffffff


	//   ....[5]....
        /*0074*/ 	.word	0xffffffff


	//   ....[6]....
        /*0078*/ 	.word	0xffffffff


	//   ....[7]....
        /*007c*/ 	.word	0xffffffff


	//   ....[8]....
        /*0080*/ 	.word	0xffffffff


	//   ....[9]....
        /*0084*/ 	.word	0xffffffff


	//   ....[10]....
        /*0088*/ 	.word	0x0500000f


	//   ....[11]....
        /*008c*/ 	.word	0x0500000f


	//   ....[12]....
        /*0090*/ 	.word	0x0500000f


	//   ....[13]....
        /*0094*/ 	.word	0x0500000f


	//   ....[14]....
        /*0098*/ 	.word	0x0500000f


	//   ....[15]....
        /*009c*/ 	.word	0x0500000f


	//   ....[16]....
        /*00a0*/ 	.word	0x0500000f


	//   ....[17]....
        /*00a4*/ 	.word	0x0500000f


	//   ....[18]....
        /*00a8*/ 	.word	0x0500000f


	//   ....[19]....
        /*00ac*/ 	.word	0x0500000f


	//----- nvinfo : EIATTR_COOP_GROUP_INSTR_OFFSETS
	.align		4
.L_18400:
        /*00b0*/ 	.byte	0x04, 0x28
        /*00b2*/ 	.short	(.L_18402 - .L_18401)


	//   ....[0]....
.L_18401:
        /*00b4*/ 	.word	0x00000f40


	//   ....[1]....
        /*00b8*/ 	.word	0x00000f80


	//   ....[2]....
        /*00bc*/ 	.word	0x00000fa0


	//   ....[3]....
        /*00c0*/ 	.word	0x00000fc0


	//   ....[4]....
        /*00c4*/ 	.word	0x00000fe0


	//   ....[5]....
        /*00c8*/ 	.word	0x00001780


	//   ....[6]....
        /*00cc*/ 	.word	0x000017a0


	//   ....[7]....
        /*00d0*/ 	.word	0x000017c0


	//   ....[8]....
        /*00d4*/ 	.word	0x000017e0


	//   ....[9]....
        /*00d8*/ 	.word	0x00001800


	//   ....[10]....
        /*00dc*/ 	.word	0x00002770


	//   ....[11]....
        /*00e0*/ 	.word	0x00002800


	//   ....[12]....
        /*00e4*/ 	.word	0x00002860


	//   ....[13]....
        /*00e8*/ 	.word	0x000028c0


	//   ....[14]....
        /*00ec*/ 	.word	0x00002920


	//   ....[15]....
        /*00f0*/ 	.word	0x00003120


	//   ....[16]....
        /*00f4*/ 	.word	0x00003180


	//   ....[17]....
        /*00f8*/ 	.word	0x000031e0


	//   ....[18]....
        /*00fc*/ 	.word	0x00003240


	//   ....[19]....
        /*0100*/ 	.word	0x000032a0


	//----- nvinfo : EIATTR_VRC_CTA_INIT_COUNT
	.align		4
.L_18402:
        /*0104*/ 	.byte	0x02, 0x4a
	.zero		1
	.zero		1


	//----- nvinfo : EIATTR_SYSCALL_OFFSETS
	.align		4
        /*0108*/ 	.byte	0x04, 0x46
        /*010a*/ 	.short	(.L_18404 - .L_18403)


	//   ....[0]....
.L_18403:
        /*010c*/ 	.word	0x00000190


	//----- nvinfo : EIATTR_EXIT_INSTR_OFFSETS
	.align		4
.L_18404:
        /*0110*/ 	.byte	0x04, 0x1c
        /*0112*/ 	.short	(.L_18406 - .L_18405)


	//   ....[0]....
.L_18405:
        /*0114*/ 	.word	0x00000220


	//   ....[1]....
        /*0118*/ 	.word	0x00002710


	//----- nvinfo : EIATTR_CRS_STACK_SIZE
	.align		4
.L_18406:
        /*011c*/ 	.byte	0x04, 0x1e
        /*011e*/ 	.short	(.L_18408 - .L_18407)
.L_18407:
        /*0120*/ 	.word	0x00000000


	//----- nvinfo : EIATTR_CBANK_PARAM_SIZE
	.align		4
.L_18408:
        /*0124*/ 	.byte	0x03, 0x19
        /*0126*/ 	.short	0x0040


	//----- nvinfo : EIATTR_PARAM_CBANK
	.align		4
        /*0128*/ 	.byte	0x04, 0x0a
        /*012a*/ 	.short	(.L_18410 - .L_18409)
	.align		4
.L_18409:
        /*012c*/ 	.word	index@(.nv.constant0._Z15SoftmaxWarpImplI24ElementwiseScaleMaskLoadIffbE11DirectStoreIffEfLi1ELi12ELi32ELi1ELb1EL9Algorithm0EEvT_T0_ll)
        /*0130*/ 	.short	0x0380
        /*0132*/ 	.short	0x0040


	//----- nvinfo : EIATTR_SW_WAR
	.align		4
.L_18410:
        /*0134*/ 	.byte	0x04, 0x36
        /*0136*/ 	.short	(.L_18412 - .L_18411)
.L_18411:
        /*0138*/ 	.word	0x00000008
.L_18412:


//--------------------- .nv.info._Z15SoftmaxWarpImplI24ElementwiseScaleMaskLoadIffbE11DirectStoreIffEfLi1ELi12ELi32ELi1ELb0EL9Algorithm0EEvT_T0_ll --------------------------
	.section	.nv.info._Z15SoftmaxWarpImplI24ElementwiseScaleMaskLoadIffbE11DirectStoreIffEfLi1ELi12ELi32ELi1ELb0EL9Algorithm0EEvT_T0_ll,"",@"SHT_CUDA_INFO"
	.sectionflags	@""
	.align	4


	//----- nvinfo : EIATTR_CUDA_API_VERSION
	.align		4
        /*0000*/ 	.byte	0x04, 0x37
        /*0002*/ 	.short	(.L_18414 - .L_18413)
.L_18413:
        /*0004*/ 	.word	0x00000082


	//----- nvinfo : EIATTR_KPARAM_INFO
	.align		4
.L_18414:
        /*0008*/ 	.byte	0x04, 0x17
        /*000a*/ 	.short	(.L_18416 - .L_18415)
.L_18415:
        /*000c*/ 	.word	0x00000000
        /*0010*/ 	.short	0x0003
        /*0012*/ 	.short	0x0038
        /*0014*/ 	.byte	0x00, 0xf0, 0x21, 0x00


	//----- nvinfo : EIATTR_KPARAM_INFO
	.align		4
.L_18416:
        /*0018*/ 	.byte	0x04, 0x17
        /*001a*/ 	.short	(.L_18418 - .L_18417)
.L_18417:
        /*001c*/ 	.word	0x00000000
        /*0020*/ 	.short	0x0002
        /*0022*/ 	.short	0x0030
        /*0024*/ 	.byte	0x00, 0xf0, 0x21, 0x00


	//----- nvinfo : EIATTR_KPARAM_INFO
	.align		4
.L_18418:
        /*0028*/ 	.byte	0x04, 0x17
        /*002a*/ 	.short	(.L_18420 - .L_18419)
.L_18419:
        /*002c*/ 	.word	0x00000000
        /*0030*/ 	.short	0x0001
        /*0032*/ 	.short	0x0020
        /*0034*/ 	.byte	0x00, 0xf0, 0x41, 0x00


	//----- nvinfo : EIATTR_KPARAM_INFO
	.align		4
.L_18420:
        /*0038*/ 	.byte	0x04, 0x17
        /*003a*/ 	.short	(.L_18422 - .L_18421)
.L_18421:
        /*003c*/ 	.word	0x00000000
        /*0040*/ 	.short	0x0000
        /*0042*/ 	.short	0x0000
        /*0044*/ 	.byte	0x00, 0xf0, 0x81, 0x00


	//----- nvinfo : EIATTR_SPARSE_MMA_MASK
	.align		4
.L_18422:
        /*0048*/ 	.byte	0x03, 0x50
        /*004a*/ 	.short	0x0000


	//----- nvinfo : EIATTR_MAXREG_COUNT
	.align		4
        /*004c*/ 	.byte	0x03, 0x1b
        /*004e*/ 	.short	0x00ff


	//----- nvinfo : EIATTR_EXTERNS
	.align		4
        /*0050*/ 	.byte	0x04, 0x0f
        /*0052*/ 	.short	(.L_18424 - .L_18423)


	//   ....[0]....
	.align		4
.L_18423:
        /*0054*/ 	.word	index@(__assertfail)


	//----- nvinfo : EIATTR_MERCURY_ISA_VERSION
	.align		4
.L_18424:
        /*0058*/ 	.byte	0x03, 0x5f
        /*005a*/ 	.short	0x0101


	//----- nvinfo : EIATTR_COOP_GROUP_MASK_REGIDS
	.align		4
        /*005c*/ 	.byte	0x04, 0x29
        /*005e*/ 	.short	(.L_18426 - .L_18425)


	//   ....[0]....
.L_18425:
        /*0060*/ 	.word	0xffffffff


	//   ....[1]....
        /*0064*/ 	.word	0xffffffff


	//   ....[2]....
        /*0068*/ 	.word	0xffffffff


	//   ....[3]....
        /*006c*/ 	.word	0xffffffff


	//   ....[4]....
        /*0070*/ 	.word	0xffffffff


	//   ....[5]....
        /*0074*/ 	.word	0xffffffff


	//   ....[6]....
        /*0078*/ 	.word	0xffffffff


	//   ....[7]....
        /*007c*/ 	.word	0xffffffff


	//   ....[8]....
        /*0080*/ 	.word	0xffffffff


	//   ....[9]....
        /*0084*/ 	.word	0xffffffff


	//   ....[10]....
        /*0088*/ 	.word	0x0500000f


	//   ....[11]....
        /*008c*/ 	.word	0x0500000f


	//   ....[12]....
        /*0090*/ 	.word	0x0500000f


	//   ....[13]....
        /*0094*/ 	.word	0x0500000f


	//   ....[14]....
        /*0098*/ 	.word	0x0500000f


	//   ....[15]....
        /*009c*/ 	.word	0x0500000f


	//   ....[16]....
        /*00a0*/ 	.word	0x0500000f


	//   ....[17]....
        /*00a4*/ 	.word	0x0500000f


	//   ....[18]....
        /*00a8*/ 	.word	0x0500000f


	//   ....[19]....
        /*00ac*/ 	.word	0x0500000f


	//----- nvinfo : EIATTR_COOP_GROUP_INSTR_OFFSETS
	.align		4
.L_18426:
        /*00b0*/ 	.byte	0x04, 0x28
        /*00b2*/ 	.short	(.L_18428 - .L_18427)


	//   ....[0]....
.L_18427:
        /*00b4*/ 	.word	0x000008d0


	//   ....[1]....
        /*00b8*/ 	.word	0x00000910


	//   ....[2]....
        /*00bc*/ 	.word	0x00000930


	//   ....[3]....
        /*00c0*/ 	.word	0x00000950


	//   ....[4]....
        /*00c4*/ 	.word	0x00000970


	//   ....[5]....
        /*00c8*/ 	.word	0x00001110


	//   ....[6]....
        /*00cc*/ 	.word	0x00001130


	//   ....[7]....
        /*00d0*/ 	.word	0x00001150


	//   ....[8]....
        /*00d4*/ 	.word	0x00001170


	//   ....[9]....
        /*00d8*/ 	.word	0x00001190


	//   ....[10]....
        /*00dc*/ 	.word	0x00002030


	//   ....[11]....
        /*00e0*/ 	.word	0x000020b0


	//   ....[12]....
        /*00e4*/ 	.word	0x00002110


	//   ....[13]....
        /*00e8*/ 	.word	0x00002170


	//   ....[14]....
        /*00ec*/ 	.word	0x000021d0


	//   ....[15]....
        /*00f0*/ 	.word	0x000029e0


	//   ....[16]....
        /*00f4*/ 	.word	0x00002a40


	//   ....[17]....
        /*00f8*/ 	.word	0x00002aa0


	//   ....[18]....
        /*00fc*/ 	.word	0x00002b00


	//   ....[19]....
        /*0100*/ 	.word	0x00002b60


	//----- nvinfo : EIATTR_VRC_CTA_INIT_COUNT
	.align		4
.L_18428:
        /*0104*/ 	.byte	0x02, 0x4a
	.zero		1
	.zero		1


	//----- nvinfo : EIATTR_SYSCALL_OFFSETS
	.align		4
        /*0108*/ 	.byte	0x04, 0x46
        /*010a*/ 	.short	(.L_18430 - .L_18429)


	//   ....[0]....
.L_18429:
        /*010c*/ 	.word	0x00000170


	//----- nvinfo : EIATTR_EXIT_INSTR_OFFSETS
	.align		4
.L_18430:
        /*0110*/ 	.byte	0x04, 0x1c
        /*0112*/ 	.short	(.L_18432 - .L_18431)


	//   ....[0]....
.L_18431:
        /*0114*/ 	.word	0x00000220


	//   ....[1]....
        /*0118*/ 	.word	0x00001fd0


	//----- nvinfo : EIATTR_CRS_STACK_SIZE
	.align		4
.L_18432:
        /*011c*/ 	.byte	0x04, 0x1e
        /*011e*/ 	.short	(.L_18434 - .L_18433)
.L_18433:
        /*0120*/ 	.word	0x00000000


	//----- nvinfo : EIATTR_CBANK_PARAM_SIZE
	.align		4
.L_18434:
        /*0124*/ 	.byte	0x03, 0x19
        /*0126*/ 	.short	0x0040


	//----- nvinfo : EIATTR_PARAM_CBANK
	.align		4
        /*0128*/ 	.byte	0x04, 0x0a
        /*012a*/ 	.short	(.L_18436 - .L_18435)
	.align		4
.L_18435:
        /*012c*/ 	.word	index@(.nv.constant0._Z15SoftmaxWarpImplI24ElementwiseScaleMaskLoadIffbE11DirectStoreIffEfLi1ELi12ELi32ELi1ELb0EL9Algorithm0EEvT_T0_ll)
        /*0130*/ 	.short	0x0380
        /*0132*/ 	.short	0x0040


	//----- nvinfo : EIATTR_SW_WAR
	.align		4
.L_18436:
        /*0134*/ 	.byte	0x04, 0x36
        /*0136*/ 	.short	(.L_18438 - .L_18437)
.L_18437:
        /*0138*/ 	.word	0x00000008
.L_18438:


//--------------------- .nv.info._Z15SoftmaxWarpImplI24ElementwiseScaleMaskLoadIffbE11DirectStoreIffEfLi1ELi11ELi32ELi1ELb1EL9Algorithm0EEvT_T0_ll --------------------------
	.section	.nv.info._Z15SoftmaxWarpImplI24ElementwiseScaleMaskLoadIffbE11DirectStoreIffEfLi1ELi11ELi32ELi1ELb1EL9Algorithm0EEvT_T0_ll,"",@"SHT_CUDA_INFO"
	.sectionflags	@""
	.align	4


	//----- nvinfo : EIATTR_CUDA_API_VERSION
	.align		4
        /*0000*/ 	.byte	0x04, 0x37
        /*0002*/ 	.short	(.L_18440 - .L_18439)
.L_18439:
        /*0004*/ 	.word	0x00000082


	//----- nvinfo : EIATTR_KPARAM_INFO
	.align		4
.L_18440:
        /*0008*/ 	.byte	0x04, 0x17
        /*000a*/ 	.short	(.L_18442 - .L_18441)
.L_18441:
        /*000c*/ 	.word	0x00000000
        /*0010*/ 	.short	0x0003
        /*0012*/ 	.short	0x0038
        /*0014*/ 	.byte	0x00, 0xf0, 0x21, 0x00


	//----- nvinfo : EIATTR_KPARAM_INFO
	.align		4
.L_18442:
        /*0018*/ 	.byte	0x04, 0x17
        /*001a*/ 	.short	(.L_18444 - .L_18443)
.L_18443:
        /*001c*/ 	.word	0x00000000
        /*0020*/ 	.short	0x0002
        /*0022*/ 	.short	0x0030
        /*0024*/ 	.byte	0x00, 0xf0, 0x21, 0x00


	//----- nvinfo : EIATTR_KPARAM_INFO
	.align		4
.L_18444:
        /*0028*/ 	.byte	0x04, 0x17
        /*002a*/ 	.short	(.L_18446 - .L_18445)
.L_18445:
        /*002c*/ 	.word	0x00000000
        /*0030*/ 	.short	0x0001
        /*0032*/ 	.short	0x0020
        /*0034*/ 	.byte	0x00, 0xf0, 0x41, 0x00


	//----- nvinfo : EIATTR_KPARAM_INFO
	.align		4
.L_18446:
        /*0038*/ 	.byte	0x04, 0x17
        /*003a*/ 	.short	(.L_18448 - .L_18447)
.L_18447:
        /*003c*/ 	.word	0x00000000
        /*0040*/ 	.short	0x0000
        /*0042*/ 	.short	0x0000
        /*0044*/ 	.byte	0x00, 0xf0, 0x81, 0x00


	//----- nvinfo : EIATTR_SPARSE_MMA_MASK
	.align		4
.L_18448:
        /*0048*/ 	.byte	0x03, 0x50
        /*004a*/ 	.short	0x0000


	//----- nvinfo : EIATTR_MAXREG_COUNT
	.align		4
        /*004c*/ 	.byte	0x03, 0x1b
        /*004e*/ 	.short	0x00ff


	//----- nvinfo : EIATTR_EXTERNS
	.align		4
        /*0050*/ 	.byte	0x04, 0x0f
        /*0052*/ 	.short	(.L_18450 - .L_18449)


	//   ....[0]....
	.align		4
.L_18449:
        /*0054*/ 	.word	index@(__assertfail)


	//----- nvinfo : EIATTR_MERCURY_ISA_VERSION
	.align		4
.L_18450:
        /*0058*/ 	.byte	0x03, 0x5f
        /*005a*/ 	.short	0x0101


	//----- nvinfo : EIATTR_COOP_GROUP_MASK_REGIDS
	.align		4
        /*005c*/ 	.byte	0x04, 0x29
        /*005e*/ 	.short	(.L_18452 - .L_18451)


	//   ....[0]....
.L_18451:
        /*0060*/ 	.word	0xffffffff


	//   ....[1]....
        /*0064*/ 	.word	0xffffffff


	//   ....[2]....
        /*0068*/ 	.word	0xffffffff


	//   ....[3]....
        /*006c*/ 	.word	0xffffffff


	//   ....[4]....
        /*0070*/ 	.word	0xffffffff


	//   ....[5]....
        /*0074*/ 	.word	0xffffffff


	//   ....[6]....
        /*0078*/ 	.word	0xffffffff


	//   ....[7]....
        /*007c*/ 	.word	0xffffffff


	//   ....[8]....
        /*0080*/ 	.word	0xffffffff


	//   ....[9]....
        /*0084*/ 	.word	0xffffffff


	//   ....[10]....
        /*0088*/ 	.word	0x0500000f


	//   ....[11]....
        /*008c*/ 	.word	0x0500000f


	//   ....[12]....
        /*0090*/ 	.word	0x0500000f


	//   ....[13]....
        /*0094*/ 	.word	0x0500000f


	//   ....[14]....
        /*0098*/ 	.word	0x0500000f


	//   ....[15]....
        /*009c*/ 	.word	0x0500000f


	//   ....[16]....
        /*00a0*/ 	.word	0x0500000f


	//   ....[17]....
        /*00a4*/ 	.word	0x0500000f


	//   ....[18]....
        /*00a8*/ 	.word	0x0500000f


	//   ....[19]....
        /*00ac*/ 	.word	0x0500000f


	//----- nvinfo : EIATTR_COOP_GROUP_INSTR_OFFSETS
	.align		4
.L_18452:
        /*00b0*/ 	.byte	0x04, 0x28
        /*00b2*/ 	.short	(.L_18454 - .L_18453)


	//   ....[0]....
.L_18453:
        /*00b4*/ 	.word	0x00000e00


	//   ....[1]....
        /*00b8*/ 	.word	0x00000e40


	//   ....[2]....
        /*00bc*/ 	.word	0x00000e60


	//   ....[3]....
        /*00c0*/ 	.word	0x00000e80


	//   ....[4]....
        /*00c4*/ 	.word	0x00000ea0


	//   ....[5]....
        /*00c8*/ 	.word	0x000015a0


	//   ....[6]....
        /*00cc*/ 	.word	0x000015c0


	//   ....[7]....
        /*00d0*/ 	.word	0x000015e0


	//   ....[8]....
        /*00d4*/ 	.word	0x00001600


	//   ....[9]....
        /*00d8*/ 	.word	0x00001620


	//   ....[10]....
        /*00dc*/ 	.word	0x00002510


	//   ....[11]....
        /*00e0*/ 	.word	0x000025a0


	//   ....[12]....
        /*00e4*/ 	.word	0x00002600


	//   ....[13]....
        /*00e8*/ 	.word	0x00002660


	//   ....[14]....
        /*00ec*/ 	.word	0x000026c0


	//   ....[15]....
        /*00f0*/ 	.word	0x00002e20


	//   ....[16]....
        /*00f4*/ 	.word	0x00002e80


	//   ....[17]....
        /*00f8*/ 	.word	0x00002ee0


	//   ....[18]....
        /*00fc*/ 	.word	0x00002f40


	//   ....[19]....
        /*0100*/ 	.word	0x00002fa0


	//----- nvinfo : EIATTR_VRC_CTA_INIT_COUNT
	.align		4
.L_18454:
        /*0104*/ 	.byte	0x02, 0x4a
	.zero		1
	.zero		1


	//----- nvinfo : EIATTR_SYSCALL_OFFSETS
	.align		4
        /*0108*/ 	.byte	0x04, 0x46
        /*010a*/ 	.short	(.L_18456 - .L_18455)


	//   ....[0]....
.L_18455:
        /*010c*/ 	.word	0x00000190


	//----- nvinfo : EIATTR_EXIT_INSTR_OFFSETS
	.align		4
.L_18456:
        /*0110*/ 	.byte	0x04, 0x1c
        /*0112*/ 	.short	(.L_18458 - .L_18457)


	//   ....[0]....
.L_18457:
        /*0114*/ 	.word	0x00000240


	//   ....[1]....
        /*0118*/ 	.word	0x000024b0


	//----- nvinfo : EIATTR_CRS_STACK_SIZE
	.align		4
.L_18458:
        /*011c*/ 	.byte	0x04, 0x1e
        /*011e*/ 	.short	(.L_18460 - .L_18459)
.L_18459:
        /*0120*/ 	.word	0x00000000


	//----- nvinfo : EIATTR_CBANK_PARAM_SIZE
	.align		4
.L_18460:
        /*0124*/ 	.byte	0x03, 0x19
        /*0126*/ 	.short	0x0040


	//----- nvinfo : EIATTR_PARAM_CBANK
	.align		4
        /*0128*/ 	.byte	0x04, 0x0a
        /*012a*/ 	.short	(.L_18462 - .L_18461)
	.align		4
.L_18461:
        /*012c*/ 	.word	index@(.nv.constant0._Z15SoftmaxWarpImplI24ElementwiseScaleMaskLoadIffbE11DirectStoreIffEfLi1ELi11ELi32ELi1ELb1EL9Algorithm0EEvT_T0_ll)
        /*0130*/ 	.short	0x0380
        /*0132*/ 	.short	0x0040


	//----- nvinfo : EIATTR_SW_WAR
	.align		4
.L_18462:
        /*0134*/ 	.byte	0x04, 0x36
        /*0136*/ 	.short	(.L_18464 - .L_18463)
.L_18463:
        /*0138*/ 	.word	0x00000008
.L_18464:


//--------------------- .nv.info._Z15SoftmaxWarpImplI24ElementwiseScaleMaskLoadIffbE11DirectStoreIffEfLi1ELi11ELi32ELi1ELb0EL9Algorithm0EEvT_T0_ll --------------------------
	.section	.nv.info._Z15SoftmaxWarpImplI24ElementwiseScaleMaskLoadIffbE11DirectStoreIffEfLi1ELi11ELi32ELi1ELb0EL9Algorithm0EEvT_T0_ll,"",@"SHT_CUDA_INFO"
	.sectionflags	@""
	.align	4


	//----- nvinfo : EIATTR_CUDA_API_VERSION
	.align		4
        /*0000*/ 	.byte	0x04, 0x37
        /*0002*/ 	.short	(.L_18466 - .L_18465)
.L_18465:
        /*0004*/ 	.word	0x00000082


	//----- nvinfo : EIATTR_KPARAM_INFO
	.align		4
.L_18466:
        /*0008*/ 	.byte	0x04, 0x17
        /*000a*/ 	.short	(.L_18468 - .L_18467)
.L_18467:
        /*000c*/ 	.word	0x00000000
        /*0010*/ 	.short	0x0003
        /*0012*/ 	.short	0x0038
        /*0014*/ 	.byte	0x00, 0xf0, 0x21, 0x00


	//----- nvinfo : EIATTR_KPARAM_INFO
	.align		4
.L_18468:
        /*0018*/ 	.byte	0x04, 0x17
        /*001a*/ 	.short	(.L_18470 - .L_18469)
.L_18469:
        /*001c*/ 	.word	0x00000000
        /*0020*/ 	.short	0x0002
        /*0022*/ 	.short	0x0030
        /*0024*/ 	.byte	0x00, 0xf0, 0x21, 0x00


	//----- nvinfo : EIATTR_KPARAM_INFO
	.align		4
.L_18470:
        /*0028*/ 	.byte	0x04, 0x17
        /*002a*/ 	.short	(.L_18472 - .L_18471)
.L_18471:
        /*002c*/ 	.word	0x00000000
        /*0030*/ 	.short	0x0001
        /*0032*/ 	.short	0x0020
        /*0034*/ 	.byte	0x00, 0xf0, 0x41, 0x00


	//----- nvinfo : EIATTR_KPARAM_INFO
	.align		4
.L_18472:
        /*0038*/ 	.byte	0x04, 0x17
        /*003a*/ 	.short	(.L_18474 - .L_18473)
.L_18473:
        /*003c*/ 	.word	0x00000000
        /*0040*/ 	.short	0x0000
        /*0042*/ 	.short	0x0000
        /*0044*/ 	.byte	0x00, 0xf0, 0x81, 0x00


	//----- nvinfo : EIATTR_SPARSE_MMA_MASK
	.align		4
.L_18474:
        /*0048*/ 	.byte	0x03, 0x50
        /*004a*/ 	.short	0x0000


	//----- nvinfo : EIATTR_MAXREG_COUNT
	.align		4
        /*004c*/ 	.byte	0x03, 0x1b
        /*004e*/ 	.short	0x00ff


	//----- nvinfo : EIATTR_EXTERNS
	.align		4
        /*0050*/ 	.byte	0x04, 0x0f
        /*0052*/ 	.short	(.L_18476 - .L_18475)


	//   ....[0]....
	.align		4
.L_18475:
        /*0054*/ 	.word	index@(__assertfail)


	//----- nvinfo : EIATTR_MERCURY_ISA_VERSION
	.align		4
.L_18476:
        /*0058*/ 	.byte	0x03, 0x5f
        /*005a*/ 	.short	0x0101


	//----- nvinfo : EIATTR_COOP_GROUP_MASK_REGIDS
	.align		4
        /*005c*/ 	.byte	0x04, 0x29
        /*005e*/ 	.short	(.L_18478 - .L_18477)


	//   ....[0]....
.L_18477:
        /*0060*/ 	.word	0xffffffff


	//   ....[1]....
        /*0064*/ 	.word	0xffffffff


	//   ....[2]....
        /*0068*/ 	.word	0xffffffff


	//   ....[3]....
        /*006c*/ 	.word	0xffffffff


	//   ....[4]....
        /*0070*/ 	.word	0xffffffff


	//   ....[5]....
        /*0074*/ 	.word	0xffffffff


	//   ....[6]....
        /*0078*/ 	.word	0xffffffff


	//   ....[7]....
        /*007c*/ 	.word	0xffffffff


	//   ....[8]....
        /*0080*/ 	.word	0xffffffff


	//   ....[9]....
        /*0084*/ 	.word	0xffffffff


	//   ....[10]....
        /*0088*/ 	.word	0x0500000f


	//   ....[11]....
        /*008c*/ 	.word	0x0500000f


	//   ....[12]....
        /*0090*/ 	.word	0x0500000f


	//   ....[13]....
        /*0094*/ 	.word	0x0500000f


	//   ....[14]....
        /*0098*/ 	.word	0x0500000f


	//   ....[15]....
        /*009c*/ 	.word	0x0500000f


	//   ....[16]....
        /*00a0*/ 	.word	0x0500000f


	//   ....[17]....
        /*00a4*/ 	.word	0x0500000f


	//   ....[18]....
        /*00a8*/ 	.word	0x0500000f


	//   ....[19]....
        /*00ac*/ 	.word	0x0500000f


	//----- nvinfo : EIATTR_COOP_GROUP_INSTR_OFFSETS
	.align		4
.L_18478:
        /*00b0*/ 	.byte	0x04, 0x28
        /*00b2*/ 	.short	(.L_18480 - .L_18479)


	//   ....[0]....
.L_18479:
        /*00b4*/ 	.word	0x000008a0


	//   ....[1]....
        /*00b8*/ 	.word	0x000008e0


	//   ....[2]....
        /*00bc*/ 	.word	0x00000900


	//   ....[3]....
        /*00c0*/ 	.word	0x00000920


	//   ....[4]....
        /*00c4*/ 	.word	0x00000940


	//   ....[5]....
        /*00c8*/ 	.word	0x00001040


	//   ....[6]....
        /*00cc*/ 	.word	0x00001060


	//   ....[7]....
        /*00d0*/ 	.word	0x00001080


	//   ....[8]....
        /*00d4*/ 	.word	0x000010a0


	//   ....[9]....
        /*00d8*/ 	.word	0x000010c0


	//   ....[10]....
        /*00dc*/ 	.word	0x00001d90


	//   ....[11]....
        /*00e0*/ 	.word	0x00001e10


	//   ....[12]....
        /*00e4*/ 	.word	0x00001e70


	//   ....[13]....
        /*00e8*/ 	.word	0x00001ed0


	//   ....[14]....
        /*00ec*/ 	.word	0x00001f30


	//   ....[15]....
        /*00f0*/ 	.word	0x000026a0


	//   ....[16]....
        /*00f4*/ 	.word	0x00002700


	//   ....[17]....
        /*00f8*/ 	.word	0x00002760


	//   ....[18]....
        /*00fc*/ 	.word	0x000027c0


	//   ....[19]....
        /*0100*/ 	.word	0x00002820


	//----- nvinfo : EIATTR_VRC_CTA_INIT_COUNT
	.align		4
.L_18480:
        /*0104*/ 	.byte	0x02, 0x4a
	.zero		1
	.zero		1


	//----- nvinfo : EIATTR_SYSCALL_OFFSETS
	.align		4
        /*0108*/ 	.byte	0x04, 0x46
        /*010a*/ 	.short	(.L_18482 - .L_18481)


	//   ....[0]....
.L_18481:
        /*010c*/ 	.word	0x00000170


	//----- nvinfo : EIATTR_EXIT_INSTR_OFFSETS
	.align		4
.L_18482:
        /*0110*/ 	.byte	0x04, 0x1c
        /*0112*/ 	.short	(.L_18484 - .L_18483)


	//   ....[0]....
.L_18483:
        /*0114*/ 	.word	0x00000220


	//   ....[1]....
        /*0118*/ 	.word	0x00001d30


	//----- nvinfo : EIATTR_CRS_STACK_SIZE
	.align		4
.L_18484:
        /*011c*/ 	.byte	0x04, 0x1e
        /*011e*/ 	.short	(.L_18486 - .L_18485)
.L_18485:
        /*0120*/ 	.word	0x00000000


	//----- nvinfo : EIATTR_CBANK_PARAM_SIZE
	.align		4
.L_18486:
        /*0124*/ 	.byte	0x03, 0x19
        /*0126*/ 	.short	0x0040


	//----- nvinfo : EIATTR_PARAM_CBANK
	.align		4
        /*0128*/ 	.byte	0x04, 0x0a
        /*012a*/ 	.short	(.L_18488 - .L_18487)
	.align		4
.L_18487:
        /*012c*/ 	.word	index@(.nv.constant0._Z15SoftmaxWarpImplI24ElementwiseScaleMaskLoadIffbE11DirectStoreIffEfLi1ELi11ELi32ELi1ELb0EL9Algorithm0EEvT_T0_ll)
        /*0130*/ 	.short	0x0380
        /*0132*/ 	.short	0x0040


	//----- nvinfo : EIATTR_SW_WAR
	.align		4
.L_18488:
        /*0134*/ 	.byte	0x04, 0x36
        /*0136*/ 	.short	(.L_18490 - .L_18489)
.L_18489:
        /*0138*/ 	.word	0x00000008
.L_18490:


//--------------------- .nv.info._Z15SoftmaxWarpImplI24ElementwiseScaleMaskLoadIffbE11DirectStoreIffEfLi1ELi10ELi32ELi1ELb1EL9Algorithm0EEvT_T0_ll --------------------------
	.section	.nv.info._Z15SoftmaxWarpImplI24ElementwiseScaleMaskLoadIffbE11DirectStoreIffEfLi1ELi10ELi32ELi1ELb1EL9Algorithm0EEvT_T0_ll,"",@"SHT_CUDA_INFO"
	.sectionflags	@""
	.align	4


	//----- nvinfo : EIATTR_CUDA_API_VERSION
	.align		4
        /*0000*/ 	.byte	0x04, 0x37
        /*0002*/ 	.short	(.L_18492 - .L_18491)
.L_18491:
        /*0004*/ 	.word	0x00000082


	//----- nvinfo : EIATTR_KPARAM_INFO
	.align		4
.L_18492:
        /*0008*/ 	.byte	0x04, 0x17
        /*000a*/ 	.short	(.L_18494 - .L_18493)
.L_18493:
        /*000c*/ 	.word	0x00000000
        /*0010*/ 	.short	0x0003
        /*0012*/ 	.short	0x0038
        /*0014*/ 	.byte	0x00, 0xf0, 0x21, 0x00


	//----- nvinfo : EIATTR_KPARAM_INFO
	.align		4
.L_18494:
        /*0018*/ 	.byte	0x04, 0x17
        /*001a*/ 	.short	(.L_18496 - .L_18495)
.L_18495:
        /*001c*/ 	.word	0x00000000
        /*0020*/ 	.short	0x0002
        /*0022*/ 	.short	0x0030
        /*0024*/ 	.byte	0x00, 0xf0, 0x21, 0x00


	//----- nvinfo : EIATTR_KPARAM_INFO
	.align		4
.L_18496:
        /*0028*/ 	.byte	0x04, 0x17
        /*002a*/ 	.short	(.L_18498 - .L_18497)
.L_18497:
        /*002c*/ 	.word	0x00000000
        /*0030*/ 	.short	0x0001
        /*0032*/ 	.short	0x0020
        /*0034*/ 	.byte	0x00, 0xf0, 0x41, 0x00


	//----- nvinfo : EIATTR_KPARAM_INFO
	.align		4
.L_18498:
        /*0038*/ 	.byte	0x04, 0x17
        /*003a*/ 	.short	(.L_18500 - .L_18499)
.L_18499:
        /*003c*/ 	.word	0x00000000
        /*0040*/ 	.short	0x0000
        /*0042*/ 	.short	0x0000
        /*0044*/ 	.byte	0x00, 0xf0, 0x81, 0x00


	//----- nvinfo : EIATTR_SPARSE_MMA_MASK
	.align		4
.L_18500:
        /*0048*/ 	.byte	0x03, 0x50
        /*004a*/ 	.short	0x0000


	//----- nvinfo : EIATTR_MAXREG_COUNT
	.align		4
        /*004c*/ 	.byte	0x03, 0x1b
        /*004e*/ 	.short	0x00ff


	//----- nvinfo : EIATTR_EXTERNS
	.align		4
        /*0050*/ 	.byte	0x04, 0x0f
        /*0052*/ 	.short	(.L_18502 - .L_18501)


	//   ....[0]....
	.align		4
.L_18501:
        /*0054*/ 	.word	index@(__assertfail)


	//----- nvinfo : EIATTR_MERCURY_ISA_VERSION
	.align		4
.L_18502:
        /*0058*/ 	.byte	0x03, 0x5f
        /*005a*/ 	.short	0x0101


	//----- nvinfo : EIATTR_COOP_GROUP_MASK_REGIDS
	.align		4
        /*005c*/ 	.byte	0x04, 0x29
        /*005e*/ 	.short	(.L_18504 - .L_18503)


	//   ....[0]....
.L_18503:
        /*0060*/ 	.word	0xffffffff


	//   ....[1]....
        /*0064*/ 	.word	0xffffffff


	//   ....[2]....
        /*0068*/ 	.word	0xffffffff


	//   ....[3]....
        /*006c*/ 	.word	0xffffffff


	//   ....[4]....
        /*0070*/ 	.word	0xffffffff


	//   ....[5]....
        /*0074*/ 	.word	0xffffffff


	//   ....[6]....
        /*0078*/ 	.word	0xffffffff


	//   ....[7]....
        /*007c*/ 	.word	0xffffffff


	//   ....[8]....
        /*0080*/ 	.word	0xffffffff


	//   ....[9]....
        /*0084*/ 	.word	0xffffffff


	//   ....[10]....
        /*0088*/ 	.word	0x0500000f


	//   ....[11]....
        /*008c*/ 	.word	0x0500000f


	//   ....[12]....
        /*0090*/ 	.word	0x0500000f


	//   ....[13]....
        /*0094*/ 	.word	0x0500000f


	//   ....[14]....
        /*0098*/ 	.word	0x0500000f


	//   ....[15]....
        /*009c*/ 	.word	0x0500000f


	//   ....[16]....
        /*00a0*/ 	.word	0x0500000f


	//   ....[17]....
        /*00a4*/ 	.word	0x0500000f


	//   ....[18]....
        /*00a8*/ 	.word	0x0500000f


	//   ....[19]....
        /*00ac*/ 	.word	0x0500000f


	//----- nvinfo : EIATTR_COOP_GROUP_INSTR_OFFSETS
	.align		4
.L_18504:
        /*00b0*/ 	.byte	0x04, 0x28
        /*00b2*/ 	.short	(.L_18506 - .L_18505)


	//   ....[0]....
.L_18505:
        /*00b4*/ 	.word	0x00000d40


	//   ....[1]....
        /*00b8*/ 	.word	0x00000d80


	//   ....[2]....
        /*00bc*/ 	.word	0x00000da0


	//   ....[3]....
        /*00c0*/ 	.word	0x00000dc0


	//   ....[4]....
        /*00c4*/ 	.word	0x00000de0


	//   ....[5]....
        /*00c8*/ 	.word	0x00001440


	//   ....[6]....
        /*00cc*/ 	.word	0x00001460


	//   ....[7]....
        /*00d0*/ 	.word	0x00001480


	//   ....[8]....
        /*00d4*/ 	.word	0x000014a0


	//   ....[9]....
        /*00d8*/ 	.word	0x000014c0


	//   ....[10]....
        /*00dc*/ 	.word	0x000021d0


	//   ....[11]....
        /*00e0*/ 	.word	0x00002250


	//   ....[12]....
        /*00e4*/ 	.word	0x000022b0


	//   ....[13]....
        /*00e8*/ 	.word	0x00002310


	//   ....[14]....
        /*00ec*/ 	.word	0x00002370


	//   ....[15]....
        /*00f0*/ 	.word	0x00002a40


	//   ....[16]....
        /*00f4*/ 	.word	0x00002aa0


	//   ....[17]....
        /*00f8*/ 	.word	0x00002b00


	//   ....[18]....
        /*00fc*/ 	.word	0x00002b60


	//   ....[19]....
        /*0100*/ 	.word	0x00002bc0


	//----- nvinfo : EIATTR_VRC_CTA_INIT_COUNT
	.align		4
.L_18506:
        /*0104*/ 	.byte	0x02, 0x4a
	.zero		1
	.zero		1


	//----- nvinfo : EIATTR_SYSCALL_OFFSETS
	.align		4
        /*0108*/ 	.byte	0x04, 0x46
        /*010a*/ 	.short	(.L_18508 - .L_18507)


	//   ....[0]....
.L_18507:
        /*010c*/ 	.word	0x00000190


	//----- nvinfo : EIATTR_EXIT_INSTR_OFFSETS
	.align		4
.L_18508:
        /*0110*/ 	.byte	0x04, 0x1c
        /*0112*/ 	.short	(.L_18510 - .L_18509)


	//   ....[0]....
.L_18509:
        /*0114*/ 	.word	0x00000240


	//   ....[1]....
        /*0118*/ 	.word	0x00002170


	//----- nvinfo : EIATTR_CRS_STACK_SIZE
	.align		4
.L_18510:
        /*011c*/ 	.byte	0x04, 0x1e
        /*011e*/ 	.short	(.L_18512 - .L_18511)
.L_18511:
        /*0120*/ 	.word	0x00000000


	//----- nvinfo : EIATTR_CBANK_PARAM_SIZE
	.align		4
.L_18512:
        /*0124*/ 	.byte	0x03, 0x19
        /*0126*/ 	.short	0x0040


	//----- nvinfo : EIATTR_PARAM_CBANK
	.align		4
        /*0128*/ 	.byte	0x04, 0x0a
        /*012a*/ 	.short	(.L_18514 - .L_18513)
	.align		4
.L_18513:
        /*012c*/ 	.word	index@(.nv.constant0._Z15SoftmaxWarpImplI24ElementwiseScaleMaskLoadIffbE11DirectStoreIffEfLi1ELi10ELi32ELi1ELb1EL9Algorithm0EEvT_T0_ll)
        /*0130*/ 	.short	0x0380
        /*0132*/ 	.short	0x0040


	//----- nvinfo : EIATTR_SW_WAR
	.align		4
.L_18514:
        /*0134*/ 	.byte	0x04, 0x36
        /*0136*/ 	.short	(.L_18516 - .L_18515)
.L_18515:
        /*0138*/ 	.word	0x00000008
.L_18516:


//--------------------- .nv.info._Z15SoftmaxWarpImplI24ElementwiseScaleMaskLoadIffbE11DirectStoreIffEfLi1ELi10ELi32ELi1ELb0EL9Algorithm0EEvT_T0_ll --------------------------
	.section	.nv.info._Z15SoftmaxWarpImplI24ElementwiseScaleMaskLoadIffbE11DirectStoreIffEfLi1ELi10ELi32ELi1ELb0EL9Algorithm0EEvT_T0_ll,"",@"SHT_CUDA_INFO"
	.sectionflags	@""
	.align	4


	//----- nvinfo : EIATTR_CUDA_API_VERSION
	.align		4
        /*0000*/ 	.byte	0x04, 0x37
        /*0002*/ 	.short	(.L_18518 - .L_18517)
.L_18517:
        /*0004*/ 	.word	0x00000082


	//----- nvinfo : EIATTR_KPARAM_INFO
	.align		4
.L_18518:
        /*0008*/ 	.byte	0x04, 0x17
        /*000a*/ 	.short	(.L_18520 - .L_18519)
.L_18519:
        /*000c*/ 	.word	0x00000000
        /*0010*/ 	.short	0x0003
        /*0012*/ 	.short	0x0038
        /*0014*/ 	.byte	0x00, 0xf0, 0x21, 0x00


	//----- nvinfo : EIATTR_KPARAM_INFO
	.align		4
.L_18520:
        /*0018*/ 	.byte	0x04, 0x17
        /*001a*/ 	.short	(.L_18522 - .L_18521)
.L_18521:
        /*001c*/ 	.word	0x00000000
        /*0020*/ 	.short	0x0002
        /*0022*/ 	.short	0x0030
        /*0024*/ 	.byte	0x00, 0xf0, 0x21, 0x00


	//----- nvinfo : EIATTR_KPARAM_INFO
	.align		4
.L_18522:
        /*0028*/ 	.byte	0x04, 0x17
        /*002a*/ 	.short	(.L_18524 - .L_18523)
.L_18523:
        /*002c*/ 	.word	0x00000000
        /*0030*/ 	.short	0x0001
        /*0032*/ 	.short	0x0020
        /*0034*/ 	.byte	0x00, 0xf0, 0x41, 0x00


	//----- nvinfo : EIATTR_KPARAM_INFO
	.align		4
.L_18524:
        /*0038*/ 	.byte	0x04, 0x17
        /*003a*/ 	.short	(.L_18526 - .L_18525)
.L_18525:
        /*003c*/ 	.word	0x00000000
        /*0040*/ 	.short	0x0000
        /*0042*/ 	.short	0x0000
        /*0044*/ 	.byte	0x00, 0xf0, 0x81, 0x00


	//----- nvinfo : EIATTR_SPARSE_MMA_MASK
	.align		4
.L_18526:
        /*0048*/ 	.byte	0x03, 0x50
        /*004a*/ 	.short	0x0000


	//----- nvinfo : EIATTR_MAXREG_COUNT
	.align		4
        /*004c*/ 	.byte	0x03, 0x1b
        /*004e*/ 	.short	0x00ff


	//----- nvinfo : EIATTR_EXTERNS
	.align		4
        /*0050*/ 	.byte	0x04, 0x0f
        /*0052*/ 	.short	(.L_18528 - .L_18527)


	//   ....[0]....
	.align		4
.L_18527:
        /*0054*/ 	.word	index@(__assertfail)


	//----- nvinfo : EIATTR_MERCURY_ISA_VERSION
	.align		4
.L_18528:
        /*0058*/ 	.byte	0x03, 0x5f
        /*005a*/ 	.short	0x0101


	//----- nvinfo : EIATTR_COOP_GROUP_MASK_REGIDS
	.align		4
        /*005c*/ 	.byte	0x04, 0x29
        /*005e*/ 	.short	(.L_18530 - .L_18529)


	//   ....[0]....
.L_18529:
        /*0060*/ 	.word	0xffffffff


	//   ....[1]....
        /*0064*/ 	.word	0xffffffff


	//   ....[2]....
        /*0068*/ 	.word	0xffffffff


	//   ....[3]....
        /*006c*/ 	.word	0xffffffff


	//   ....[4]....
        /*0070*/ 	.word	0xffffffff


	//   ....[5]....
        /*0074*/ 	.word	0xffffffff


	//   ....[6]....
        /*0078*/ 	.word	0xffffffff


	//   ....[7]....
        /*007c*/ 	.word	0xffffffff


	//   ....[8]....
        /*0080*/ 	.word	0xffffffff


	//   ....[9]....
        /*0084*/ 	.word	0xffffffff


	//   ....[10]....
        /*0088*/ 	.word	0x0500000f


	//   ....[11]....
        /*008c*/ 	.word	0x0500000f


	//   ....[12]....
        /*0090*/ 	.word	0x0500000f


	//   ....[13]....
        /*0094*/ 	.word	0x0500000f


	//   ....[14]....
        /*0098*/ 	.word	0x0500000f


	//   ....[15]....
        /*009c*/ 	.word	0x0500000f


	//   ....[16]....
        /*00a0*/ 	.word	0x0500000f


	//   ....[17]....
        /*00a4*/ 	.word	0x0500000f


	//   ....[18]....
        /*00a8*/ 	.word	0x0500000f


	//   ....[19]....
        /*00ac*/ 	.word	0x0500000f


	//----- nvinfo : EIATTR_COOP_GROUP_INSTR_OFFSETS
	.align		4
.L_18530:
        /*00b0*/ 	.byte	0x04, 0x28
        /*00b2*/ 	.short	(.L_18532 - .L_18531)


	//   ....[0]....
.L_18531:
        /*00b4*/ 	.word	0x00000870


	//   ....[1]....
        /*00b8*/ 	.word	0x000008b0


	//   ....[2]....
        /*00bc*/ 	.word	0x000008d0


	//   ....[3]....
        /*00c0*/ 	.word	0x000008f0


	//   ....[4]....
        /*00c4*/ 	.word	0x00000910


	//   ....[5]....
        /*00c8*/ 	.word	0x00000f70


	//   ....[6]....
        /*00cc*/ 	.word	0x00000f90


	//   ....[7]....
        /*00d0*/ 	.word	0x00000fb0


	//   ....[8]....
        /*00d4*/ 	.word	0x00000fd0


	//   ....[9]....
        /*00d8*/ 	.word	0x00000ff0


	//   ....[10]....
        /*00dc*/ 	.word	0x00001bd0


	//   ....[11]....
        /*00e0*/ 	.word	0x00001c50


	//   ....[12]....
        /*00e4*/ 	.word	0x00001cb0


	//   ....[13]....
        /*00e8*/ 	.word	0x00001d10


	//   ....[14]....
        /*00ec*/ 	.word	0x00001d70


	//   ....[15]....
        /*00f0*/ 	.word	0x00002440


	//   ....[16]....
        /*00f4*/ 	.word	0x000024a0


	//   ....[17]....
        /*00f8*/ 	.word	0x00002500


	//   ....[18]....
        /*00fc*/ 	.word	0x00002560


	//   ....[19]....
        /*0100*/ 	.word	0x000025c0


	//----- nvinfo : EIATTR_VRC_CTA_INIT_COUNT
	.align		4
.L_18532:
        /*0104*/ 	.byte	0x02, 0x4a
	.zero		1
	.zero		1


	//----- nvinfo : EIATTR_SYSCALL_OFFSETS
	.align		4
        /*0108*/ 	.byte	0x04, 0x46
        /*010a*/ 	.short	(.L_18534 - .L_18533)


	//   ....[0]....
.L_18533:
        /*010c*/ 	.word	0x00000170


	//----- nvinfo : EIATTR_EXIT_INSTR_OFFSETS
	.align		4
.L_18534:
        /*0110*/ 	.byte	0x04, 0x1c
        /*0112*/ 	.short	(.L_18536 - .L_18535)


	//   ....[0]....
.L_18535:
        /*0114*/ 	.word	0x00000220


	//   ....[1]....
        /*0118*/ 	.word	0x00001b70


	//----- nvinfo : EIATTR_CRS_STACK_SIZE
	.align		4
.L_18536:
        /*011c*/ 	.byte	0x04, 0x1e
        /*011e*/ 	.short	(.L_18538 - .L_18537)
.L_18537:
        /*0120*/ 	.word	0x00000000


	//----- nvinfo : EIATTR_CBANK_PARAM_SIZE
	.align		4
.L_18538:
        /*0124*/ 	.byte	0x03, 0x19
        /*0126*/ 	.short	0x0040


	//----- nvinfo : EIATTR_PARAM_CBANK
	.align		4
        /*0128*/ 	.byte	0x04, 0x0a
        /*012a*/ 	.short	(.L_18540 - .L_18539)
	.align		4
.L_18539:
        /*012c*/ 	.word	index@(.nv.constant0._Z15SoftmaxWarpImplI24ElementwiseScaleMaskLoadIffbE11DirectStoreIffEfLi1ELi10ELi32ELi1ELb0EL9Algorithm0EEvT_T0_ll)
        /*0130*/ 	.short	0x0380
        /*0132*/ 	.short	0x0040


	//----- nvinfo : EIATTR_SW_WAR
	.align		4
.L_18540:
        /*0134*/ 	.byte	0x04, 0x36
        /*0136*/ 	.short	(.L_18542 - .L_18541)
.L_18541:
        /*0138*/ 	.word	0x00000008
.L_18542:


//--------------------- .nv.info._Z15SoftmaxWarpImplI24ElementwiseScaleMaskLoadIffbE11DirectStoreIffEfLi1ELi9ELi32ELi1ELb1EL9Algorithm0EEvT_T0_ll --------------------------
	.section	.nv.info._Z15SoftmaxWarpImplI24ElementwiseScaleMaskLoadIffbE11DirectStoreIffEfLi1ELi9ELi32ELi1ELb1EL9Algorithm0EEvT_T0_ll,"",@"SHT_CUDA_INFO"
	.sectionflags	@""
	.align	4


	//----- nvinfo : EIATTR_CUDA_API_VERSION
	.align		4
        /*0000*/ 	.byte	0x04, 0x37
        /*0002*/ 	.short	(.L_18544 - .L_18543)
.L_18543:
        /*0004*/ 	.word	0x00000082


	//----- nvinfo : EIATTR_KPARAM_INFO
	.align		4
.L_18544:
        /*0008*/ 	.byte	0x04, 0x17
        /*000a*/ 	.short	(.L_18546 - .L_18545)
.L_18545:
        /*000c*/ 	.word	0x00000000
        /*0010*/ 	.short	0x0003
        /*0012*/ 	.short	0x0038
        /*0014*/ 	.byte	0x00, 0xf0, 0x21, 0x00


	//----- nvinfo : EIATTR_KPARAM_INFO
	.align		4
.L_18546:
        /*0018*/ 	.byte	0x04, 0x17
        /*001a*/ 	.short	(.L_18548 - .L_18547)
.L_18547:
        /*001c*/ 	.word	0x00000000
        /*0020*/ 	.short	0x0002
        /*0022*/ 	.short	0x0030
        /*0024*/ 	.byte	0x00, 0xf0, 0x21, 0x00


	//----- nvinfo : EIATTR_KPARAM_INFO
	.align		4
.L_18548:
        /*0028*/ 	.byte	0x04, 0x17
        /*002a*/ 	.short	(.L_18550 - .L_18549)
.L_18549:
        /*002c*/ 	.word	0x00000000
        /*0030*/ 	.short	0x0001
        /*0032*/ 	.short	0x0020
        /*0034*/ 	.byte	0x00, 0xf0, 0x41, 0x00


	//----- nvinfo : EIATTR_KPARAM_INFO
	.align		4
.L_18550:
        /*0038*/ 	.byte	0x04, 0x17
        /*003a*/ 	.short	(.L_18552 - .L_18551)
.L_18551:
        /*003c*/ 	.word	0x00000000
        /*0040*/ 	.short	0x0000
        /*0042*/ 	.short	0x0000
        /*0044*/ 	.byte	0x00, 0xf0, 0x81, 0x00


	//----- nvinfo : EIATTR_SPARSE_MMA_MASK
	.align		4
.L_18552:
        /*0048*/ 	.byte	0x03, 0x50
        /*004a*/ 	.short	0x0000


	//----- nvinfo : EIATTR_MAXREG_COUNT
	.align		4
        /*004c*/ 	.byte	0x03, 0x1b
        /*004e*/ 	.short	0x00ff


	//----- nvinfo : EIATTR_EXTERNS
	.align		4
        /*0050*/ 	.byte	0x04, 0x0f
        /*0052*/ 	.short	(.L_18554 - .L_18553)


	//   ....[0]....
	.align		4
.L_18553:
        /*0054*/ 	.word	index@(__assertfail)


	//----- nvinfo : EIATTR_MERCURY_ISA_VERSION
	.align		4
.L_18554:
        /*0058*/ 	.byte	0x03, 0x5f
        /*005a*/ 	.short	0x0101


	//----- nvinfo : EIATTR_COOP_GROUP_MASK_REGIDS
	.align		4
        /*005c*/ 	.byte	0x04, 0x29
        /*005e*/ 	.short	(.L_18556 - .L_18555)


	//   ....[0]....
.L_18555:
        /*0060*/ 	.word	0xffffffff


	//   ....[1]....
        /*0064*/ 	.word	0xffffffff


	//   ....[2]....
        /*0068*/ 	.word	0xffffffff


	//   ....[3]....
        /*006c*/ 	.word	0xffffffff


	//   ....[4]....
        /*0070*/ 	.word	0xffffffff


	//   ....[5]....
        /*0074*/ 	.word	0xffffffff


	//   ....[6]....
        /*0078*/ 	.word	0xffffffff


	//   ....[7]....
        /*007c*/ 	.word	0xffffffff


	//   ....[8]....
        /*0080*/ 	.word	0xffffffff


	//   ....[9]....
        /*0084*/ 	.word	0xffffffff


	//   ....[10]....
        /*0088*/ 	.word	0x0500000f


	//   ....[11]....
        /*008c*/ 	.word	0x0500000f


	//   ....[12]....
        /*0090*/ 	.word	0x0500000f


	//   ....[13]....
        /*0094*/ 	.word	0x0500000f


	//   ....[14]....
        /*0098*/ 	.word	0x0500000f


	//   ....[15]....
        /*009c*/ 	.word	0x0500000f


	//   ....[16]....
        /*00a0*/ 	.word	0x0500000f


	//   ....[17]....
        /*00a4*/ 	.word	0x0500000f


	//   ....[18]....
        /*00a8*/ 	.word	0x0500000f


	//   ....[19]....
        /*00ac*/ 	.word	0x0500000f


	//----- nvinfo : EIATTR_COOP_GROUP_INSTR_OFFSETS
	.align		4
.L_18556:
        /*00b0*/ 	.byte	0x04, 0x28
        /*00b2*/ 	.short	(.L_18558 - .L_18557)


	//   ....[0]....
.L_18557:
        /*00b4*/ 	.word	0x00000c40


	//   ....[1]....
        /*00b8*/ 	.word	0x00000c80


	//   ....[2]....
        /*00bc*/ 	.word	0x00000ca0


	//   ....[3]....
        /*00c0*/ 	.word	0x00000cc0


	//   ....[4]....
        /*00c4*/ 	.word	0x00000ce0


	//   ....[5]....
        /*00c8*/ 	.word	0x000012a0


	//   ....[6]....
        /*00cc*/ 	.word	0x000012c0


	//   ....[7]....
        /*00d0*/ 	.word	0x000012e0


	//   ....[8]....
        /*00d4*/ 	.word	0x00001300


	//   ....[9]....
        /*00d8*/ 	.word	0x00001320


	//   ....[10]....
        /*00dc*/ 	.word	0x00001f90


	//   ....[11]....
        /*00e0*/ 	.word	0x00002010


	//   ....[12]....
        /*00e4*/ 	.word	0x00002070


	//   ....[13]....
        /*00e8*/ 	.word	0x000020d0


	//   ....[14]....
        /*00ec*/ 	.word	0x00002130


	//   ....[15]....
        /*00f0*/ 	.word	0x00002760


	//   ....[16]....
        /*00f4*/ 	.word	0x000027c0


	//   ....[17]....
        /*00f8*/ 	.word	0x00002820


	//   ....[18]....
        /*00fc*/ 	.word	0x00002880


	//   ....[19]....
        /*0100*/ 	.word	0x000028e0


	//----- nvinfo : EIATTR_VRC_CTA_INIT_COUNT
	.align		4
.L_18558:
        /*0104*/ 	.byte	0x02, 0x4a
	.zero		1
	.zero		1


	//----- nvinfo : EIATTR_SYSCALL_OFFSETS
	.align		4
        /*0108*/ 	.byte	0x04, 0x46
        /*010a*/ 	.short	(.L_18560 - .L_18559)


	//   ....[0]....
.L_18559:
        /*010c*/ 	.word	0x00000190


	//----- nvinfo : EIATTR_EXIT_INSTR_OFFSETS
	.align		4
.L_18560:
        /*0110*/ 	.byte	0x04, 0x1c
        /*0112*/ 	.short	(.L_18562 - .L_18561)


	//   ....[0]....
.L_18561:
        /*0114*/ 	.word	0x00000240


	//   ....[1]....
        /*0118*/ 	.word	0x00001f30


	//----- nvinfo : EIATTR_CRS_STACK_SIZE
	.align		4
.L_18562:
        /*011c*/ 	.byte	0x04, 0x1e
        /*011e*/ 	.short	(.L_18564 - .L_18563)
.L_18563:
        /*0120*/ 	.word	0x00000000


	//----- nvinfo : EIATTR_CBANK_PARAM_SIZE
	.align		4
.L_18564:
        /*0124*/ 	.byte	0x03, 0x19
        /*0126*/ 	.short	0x0040


	//----- nvinfo : EIATTR_PARAM_CBANK
	.align		4
        /*0128*/ 	.byte	0x04, 0x0a
        /*012a*/ 	.short	(.L_18566 - .L_18565)
	.align		4
.L_18565:
        /*012c*/ 	.word	index@(.nv.constant0._Z15SoftmaxWarpImplI24ElementwiseScaleMaskLoadIffbE11DirectStoreIffEfLi1ELi9ELi32ELi1ELb1EL9Algorithm0EEvT_T0_ll)
        /*0130*/ 	.short	0x0380
        /*0132*/ 	.short	0x0040


	//----- nvinfo : EIATTR_SW_WAR
	.align		4
.L_18566:
        /*0134*/ 	.byte	0x04, 0x36
        /*0136*/ 	.short	(.L_18568 - .L_18567)
.L_18567:
        /*0138*/ 	.word	0x00000008
.L_18568:


//--------------------- .nv.info._Z15SoftmaxWarpImplI24ElementwiseScaleMaskLoadIffbE11DirectStoreIffEfLi1ELi9ELi32ELi1ELb0EL9Algorithm0EEvT_T0_ll --------------------------
	.section	.nv.info._Z15SoftmaxWarpImplI24ElementwiseScaleMaskLoadIffbE11DirectStoreIffEfLi1ELi9ELi32ELi1ELb0EL9Algorithm0EEvT_T0_ll,"",@"SHT_CUDA_INFO"
	.sectionflags	@""
	.align	4


	//----- nvinfo : EIATTR_CUDA_API_VERSION
	.align		4
        /*0000*/ 	.byte	0x04, 0x37
        /*0002*/ 	.short	(.L_18570 - .L_18569)
.L_18569:
        /*0004*/ 	.word	0x00000082


	//----- nvinfo : EIATTR_KPARAM_INFO
	.align		4
.L_18570:
        /*0008*/ 	.byte	0x04, 0x17
        /*000a*/ 	.short	(.L_18572 - .L_18571)
.L_18571:
        /*000c*/ 	.word	0x00000000
        /*0010*/ 	.short	0x0003
        /*0012*/ 	.short	0x0038
        /*0014*/ 	.byte	0x00, 0xf0, 0x21, 0x00


	//----- nvinfo : EIATTR_KPARAM_INFO
	.align		4
.L_18572:
        /*0018*/ 	.byte	0x04, 0x17
        /*001a*/ 	.short	(.L_18574 - .L_18573)
.L_18573:
        /*001c*/ 	.word	0x00000000
        /*0020*/ 	.short	0x0002
        /*0022*/ 	.short	0x0030
        /*0024*/ 	.byte	0x00, 0xf0, 0x21, 0x00


	//----- nvinfo : EIATTR_KPARAM_INFO
	.align		4
.L_18574:
        /*0028*/ 	.byte	0x04, 0x17
        /*002a*/ 	.short	(.L_18576 - .L_18575)
.L_18575:
        /*002c*/ 	.word	0x00000000
        /*0030*/ 	.short	0x0001
        /*0032*/ 	.short	0x0020
        /*0034*/ 	.byte	0x00, 0xf0, 0x41, 0x00


	//----- nvinfo : EIATTR_KPARAM_INFO
	.align		4
.L_18576:
        /*0038*/ 	.byte	0x04, 0x17
        /*003a*/ 	.short	(.L_18578 - .L_18577)
.L_18577:
        /*003c*/ 	.word	0x00000000
        /*0040*/ 	.short	0x0000
        /*0042*/ 	.short	0x0000
        /*0044*/ 	.byte	0x00, 0xf0, 0x81, 0x00


	//----- nvinfo : EIATTR_SPARSE_MMA_MASK
	.align		4
.L_18578:
        /*0048*/ 	.byte	0x03, 0x50
        /*004a*/ 	.short	0x0000


	//----- nvinfo : EIATTR_MAXREG_COUNT
	.align		4
        /*004c*/ 	.byte	0x03, 0x1b
        /*004e*/ 	.short	0x00ff


	//----- nvinfo : EIATTR_EXTERNS
	.align		4
        /*0050*/ 	.byte	0x04, 0x0f
        /*0052*/ 	.short	(.L_18580 - .L_18579)


	//   ....[0]....
	.align		4
.L_18579:
        /*0054*/ 	.word	index@(__assertfail)


	//----- nvinfo : EIATTR_MERCURY_ISA_VERSION
	.align		4
.L_18580:
        /*0058*/ 	.byte	0x03, 0x5f
        /*005a*/ 	.short	0x0101


	//----- nvinfo : EIATTR_COOP_GROUP_MASK_REGIDS
	.align		4
        /*005c*/ 	.byte	0x04, 0x29
        /*005e*/ 	.short	(.L_18582 - .L_18581)


	//   ....[0]....
.L_18581:
        /*0060*/ 	.word	0xffffffff


	//   ....[1]....
        /*0064*/ 	.word	0xffffffff


	//   ....[2]....
        /*0068*/ 	.word	0xffffffff


	//   ....[3]....
        /*006c*/ 	.word	0xffffffff


	//   ....[4]....
        /*0070*/ 	.word	0xffffffff


	//   ....[5]....
        /*0074*/ 	.word	0xffffffff


	//   ....[6]....
        /*0078*/ 	.word	0xffffffff


	//   ....[7]....
        /*007c*/ 	.word	0xffffffff


	//   ....[8]....
        /*0080*/ 	.word	0xffffffff


	//   ....[9]....
        /*0084*/ 	.word	0xffffffff


	//   ....[10]....
        /*0088*/ 	.word	0x0500000f


	//   ....[11]....
        /*008c*/ 	.word	0x0500000f


	//   ....[12]....
        /*0090*/ 	.word	0x0500000f


	//   ....[13]....
        /*0094*/ 	.word	0x0500000f


	//   ....[14]....
        /*0098*/ 	.word	0x0500000f


	//   ....[15]....
        /*009c*/ 	.word	0x0500000f


	//   ....[16]....
        /*00a0*/ 	.word	0x0500000f


	//   ....[17]....
        /*00a4*/ 	.word	0x0500000f


	//   ....[18]....
        /*00a8*/ 	.word	0x0500000f


	//   ....[19]....
        /*00ac*/ 	.word	0x0500000f


	//----- nvinfo : EIATTR_COOP_GROUP_INSTR_OFFSETS
	.align		4
.L_18582:
        /*00b0*/ 	.byte	0x04, 0x28
        /*00b2*/ 	.short	(.L_18584 - .L_18583)


	//   ....[0]....
.L_18583:
        /*00b4*/ 	.word	0x00000830


	//   ....[1]....
        /*00b8*/ 	.word	0x00000870


	//   ....[2]....
        /*00bc*/ 	.word	0x00000890


	//   ....[3]....
        /*00c0*/ 	.word	0x000008b0


	//   ....[4]....
        /*00c4*/ 	.word	0x000008d0


	//   ....[5]....
        /*00c8*/ 	.word	0x00000e90


	//   ....[6]....
        /*00cc*/ 	.word	0x00000eb0


	//   ....[7]....
        /*00d0*/ 	.word	0x00000ed0


	//   ....[8]....
        /*00d4*/ 	.word	0x00000ef0


	//   ....[9]....
        /*00d8*/ 	.word	0x00000f10


	//   ....[10]....
        /*00dc*/ 	.word	0x00001a60


	//   ....[11]....
        /*00e0*/ 	.word	0x00001af0


	//   ....[12]....
        /*00e4*/ 	.word	0x00001b50


	//   ....[13]....
        /*00e8*/ 	.word	0x00001bb0


	//   ....[14]....
        /*00ec*/ 	.word	0x00001c10


	//   ....[15]....
        /*00f0*/ 	.word	0x00002230


	//   ....[16]....
        /*00f4*/ 	.word	0x00002290


	//   ....[17]....
        /*00f8*/ 	.word	0x000022f0


	//   ....[18]....
        /*00fc*/ 	.word	0x00002350


	//   ....[19]....
        /*0100*/ 	.word	0x000023b0


	//----- nvinfo : EIATTR_VRC_CTA_INIT_COUNT
	.align		4
.L_18584:
        /*0104*/ 	.byte	0x02, 0x4a
	.zero		1
	.zero		1


	//----- nvinfo : EIATTR_SYSCALL_OFFSETS
	.align		4
        /*0108*/ 	.byte	0x04, 0x46
        /*010a*/ 	.short	(.L_18586 - .L_18585)


	//   ....[0]....
.L_18585:
        /*010c*/ 	.word	0x00000170


	//----- nvinfo : EIATTR_EXIT_INSTR_OFFSETS
	.align		4
.L_18586:
        /*0110*/ 	.byte	0x04, 0x1c
        /*0112*/ 	.short	(.L_18588 - .L_18587)


	//   ....[0]....
.L_18587:
        /*0114*/ 	.word	0x00000220


	//   ....[1]....
        /*0118*/ 	.word	0x00001a00


	//----- nvinfo : EIATTR_CRS_STACK_SIZE
	.align		4
.L_18588:
        /*011c*/ 	.byte	0x04, 0x1e
        /*011e*/ 	.short	(.L_18590 - .L_18589)
.L_18589:
        /*0120*/ 	.word	0x00000000


	//----- nvinfo : EIATTR_CBANK_PARAM_SIZE
	.align		4
.L_18590:
        /*0124*/ 	.byte	0x03, 0x19
        /*0126*/ 	.short	0x0040


	//----- nvinfo : EIATTR_PARAM_CBANK
	.align		4
        /*0128*/ 	.byte	0x04, 0x0a
        /*012a*/ 	.short	(.L_18592 - .L_18591)
	.align		4
.L_18591:
        /*012c*/ 	.word	index@(.nv.constant0._Z15SoftmaxWarpImplI24ElementwiseScaleMaskLoadIffbE11DirectStoreIffEfLi1ELi9ELi32ELi1ELb0EL9Algorithm0EEvT_T0_ll)
        /*0130*/ 	.short	0x0380
        /*0132*/ 	.short	0x0040


	//----- nvinfo : EIATTR_SW_WAR
	.align		4
.L_18592:
        /*0134*/ 	.byte	0x04, 0x36
        /*0136*/ 	.short	(.L_18594 - .L_18593)
.L_18593:
        /*0138*/ 	.word	0x00000008
.L_18594:


//--------------------- .nv.info._Z15SoftmaxWarpImplI24ElementwiseScaleMaskLoadIffbE11DirectStoreIffEfLi1ELi8ELi32ELi1ELb1EL9Algorithm0EEvT_T0_ll --------------------------
	.section	.nv.info._Z15SoftmaxWarpImplI24ElementwiseScaleMaskLoadIffbE11DirectStoreIffEfLi1ELi8ELi32ELi1ELb1EL9Algorithm0EEvT_T0_ll,"",@"SHT_CUDA_INFO"
	.sectionflags	@""
	.align	4


	//----- nvinfo : EIATTR_CUDA_API_VERSION
	.align		4
        /*0000*/ 	.byte	0x04, 0x37
        /*0002*/ 	.short	(.L_18596 - .L_18595)
.L_18595:
        /*0004*/ 	.word	0x00000082


	//----- nvinfo : EIATTR_KPARAM_INFO
	.align		4
.L_18596:
        /*0008*/ 	.byte	0x04, 0x17
        /*000a*/ 	.short	(.L_18598 - .L_18597)
.L_18597:
        /*000c*/ 	.word	0x00000000
        /*0010*/ 	.short	0x0003
        /*0012*/ 	.short	0x0038
        /*0014*/ 	.byte	0x00, 0xf0, 0x21, 0x00


	//----- nvinfo : EIATTR_KPARAM_INFO
	.align		4
.L_18598:
        /*0018*/ 	.byte	0x04, 0x17
        /*001a*/ 	.short	(.L_18600 - .L_18599)
.L_18599:
        /*001c*/ 	.word	0x00000000
        /*0020*/ 	.short	0x0002
        /*0022*/ 	.short	0x0030
        /*0024*/ 	.byte	0x00, 0xf0, 0x21, 0x00


	//----- nvinfo : EIATTR_KPARAM_INFO
	.align		4
.L_18600:
        /*0028*/ 	.byte	0x04, 0x17
        /*002a*/ 	.short	(.L_18602 - .L_18601)
.L_18601:
        /*002c*/ 	.word	0x00000000
        /*0030*/ 	.short	0x0001
        /*0032*/ 	.short	0x0020
        /*0034*/ 	.byte	0x00, 0xf0, 0x41, 0x00


	//----- nvinfo : EIATTR_KPARAM_INFO
	.align		4
.L_18602:
        /*0038*/ 	.byte	0x04, 0x17
        /*003a*/ 	.short	(.L_18604 - .L_18603)
.L_18603:
        /*003c*/ 	.word	0x00000000
        /*0040*/ 	.short	0x0000
        /*0042*/ 	.short	0x0000
        /*0044*/ 	.byte	0x00, 0xf0, 0x81, 0x00


	//----- nvinfo : EIATTR_SPARSE_MMA_MASK
	.align		4
.L_18604:
        /*0048*/ 	.byte	0x03, 0x50
        /*004a*/ 	.short	0x0000


	//----- nvinfo : EIATTR_MAXREG_COUNT
	.align		4
        /*004c*/ 	.byte	0x03, 0x1b
        /*004e*/ 	.short	0x00ff


	//----- nvinfo : EIATTR_EXTERNS
	.align		4
        /*0050*/ 	.byte	0x04, 0x0f
        /*0052*/ 	.short	(.L_18606 - .L_18605)


	//   ....[0]....
	.align		4
.L_18605:
        /*0054*/ 	.word	index@(__assertfail)


	//----- nvinfo : EIATTR_MERCURY_ISA_VERSION
	.align		4
.L_18606:
        /*0058*/ 	.byte	0x03, 0x5f
        /*005a*/ 	.short	0x0101


	//----- nvinfo : EIATTR_COOP_GROUP_MASK_REGIDS
	.align		4
        /*005c*/ 	.byte	0x04, 0x29
        /*005e*/ 	.short	(.L_18608 - .L_18607)


	//   ....[0]....
.L_18607:
        /*0060*/ 	.word	0xffffffff


	//   ....[1]....
        /*0064*/ 	.word	0xffffffff


	//   ....[2]....
        /*0068*/ 	.word	0xffffffff


	//   ....[3]....
        /*006c*/ 	.word	0xffffffff


	//   ....[4]....
        /*0070*/ 	.word	0xffffffff


	//   ....[5]....
        /*0074*/ 	.word	0xffffffff


	//   ....[6]....
        /*0078*/ 	.word	0xffffffff


	//   ....[7]....
        /*007c*/ 	.word	0xffffffff


	//   ....[8]....
        /*0080*/ 	.word	0xffffffff


	//   ....[9]....
        /*0084*/ 	.word	0xffffffff


	//   ....[10]....
        /*0088*/ 	.word	0x0500000f


	//   ....[11]....
        /*008c*/ 	.word	0x0500000f


	//   ....[12]....
        /*0090*/ 	.word	0x0500000f


	//   ....[13]....
        /*0094*/ 	.word	0x0500000f


	//   ....[14]....
        /*0098*/ 	.word	0x0500000f


	//   ....[15]....
        /*009c*/ 	.word	0x0500000f


	//   ....[16]....
        /*00a0*/ 	.word	0x0500000f


	//   ....[17]....
        /*00a4*/ 	.word	0x0500000f


	//   ....[18]....
        /*00a8*/ 	.word	0x0500000f


	//   ....[19]....
        /*00ac*/ 	.word	0x0500000f


	//----- nvinfo : EIATTR_COOP_GROUP_INSTR_OFFSETS
	.align		4
.L_18608:
        /*00b0*/ 	.byte	0x04, 0x28
        /*00b2*/ 	.short	(.L_18610 - .L_18609)


	//   ....[0]....
.L_18609:
        /*00b4*/ 	.word	0x00000b40


	//   ....[1]....
        /*00b8*/ 	.word	0x00000b70


	//   ....[2]....
        /*00bc*/ 	.word	0x00000b90


	//   ....[3]....
        /*00c0*/ 	.word	0x00000bb0


	//   ....[4]....
        /*00c4*/ 	.word	0x00000bd0


	//   ....[5]....
        /*00c8*/ 	.word	0x00001100


	//   ....[6]....
        /*00cc*/ 	.word	0x00001120


	//   ....[7]....
        /*00d0*/ 	.word	0x00001140


	//   ....[8]....
        /*00d4*/ 	.word	0x00001160


	//   ....[9]....
        /*00d8*/ 	.word	0x00001180


	//   ....[10]....
        /*00dc*/ 	.word	0x00001ca0


	//   ....[11]....
        /*00e0*/ 	.word	0x00001d30


	//   ....[12]....
        /*00e4*/ 	.word	0x00001d90


	//   ....[13]....
        /*00e8*/ 	.word	0x00001df0


	//   ....[14]....
        /*00ec*/ 	.word	0x00001e50


	//   ....[15]....
        /*00f0*/ 	.word	0x000023d0


	//   ....[16]....
        /*00f4*/ 	.word	0x00002430


	//   ....[17]....
        /*00f8*/ 	.word	0x00002490


	//   ....[18]....
        /*00fc*/ 	.word	0x000024f0


	//   ....[19]....
        /*0100*/ 	.word	0x00002550


	//----- nvinfo : EIATTR_VRC_CTA_INIT_COUNT
	.align		4
.L_18610:
        /*0104*/ 	.byte	0x02, 0x4a
	.zero		1
	.zero		1


	//----- nvinfo : EIATTR_SYSCALL_OFFSETS
	.align		4
        /*0108*/ 	.byte	0x04, 0x46
        /*010a*/ 	.short	(.L_18612 - .L_18611)


	//   ....[0]....
.L_18611:
        /*010c*/ 	.word	0x00000190


	//----- nvinfo : EIATTR_EXIT_INSTR_OFFSETS
	.align		4
.L_18612:
        /*0110*/ 	.byte	0x04, 0x1c
        /*0112*/ 	.short	(.L_18614 - .L_18613)


	//   ....[0]....
.L_18613:
        /*0114*/ 	.word	0x00000240


	//   ....[1]....
        /*0118*/ 	.word	0x00001c40


	//----- nvinfo : EIATTR_CRS_STACK_SIZE
	.align		4
.L_18614:
        /*011c*/ 	.byte	0x04, 0x1e
        /*011e*/ 	.short	(.L_18616 - .L_18615)
.L_18615:
        /*0120*/ 	.word	0x00000000


	//----- nvinfo : EIATTR_CBANK_PARAM_SIZE
	.align		4
.L_18616:
        /*0124*/ 	.byte	0x03, 0x19
        /*0126*/ 	.short	0x0040


	//----- nvinfo : EIATTR_PARAM_CBANK
	.align		4
        /*0128*/ 	.byte	0x04, 0x0a
        /*012a*/ 	.short	(.L_18618 - .L_18617)
	.align		4
.L_18617:
        /*012c*/ 	.word	index@(.nv.constant0._Z15SoftmaxWarpImplI24ElementwiseScaleMaskLoadIffbE11DirectStoreIffEfLi1ELi8ELi32ELi1ELb1EL9Algorithm0EEvT_T0_ll)
        /*0130*/ 	.short	0x0380
        /*0132*/ 	.short	0x0040


	//----- nvinfo : EIATTR_SW_WAR
	.align		4
.L_18618:
        /*0134*/ 	.byte	0x04, 0x36
        /*0136*/ 	.short	(.L_18620 - .L_18619)
.L_18619:
        /*0138*/ 	.word	0x00000008
.L_18620:


//--------------------- .nv.info._Z15SoftmaxWarpImplI24ElementwiseScaleMaskLoadIffbE11DirectStoreIffEfLi1ELi8ELi32ELi1ELb0EL9Algorithm0EEvT_T0_ll --------------------------
	.section	.nv.info._Z15SoftmaxWarpImplI24ElementwiseScaleMaskLoadIffbE11DirectStoreIffEfLi1ELi8ELi32ELi1ELb0EL9Algorithm0EEvT_T0_ll,"",@"SHT_CUDA_INFO"
	.sectionflags	@""
	.align	4


	//----- nvinfo : EIATTR_CUDA_API_VERSION
	.align		4
        /*0000*/ 	.byte	0x04, 0x37
        /*0002*/ 	.short	(.L_18622 - .L_18621)
.L_18621:
        /*0004*/ 	.word	0x00000082


	//----- nvinfo : EIATTR_KPARAM_INFO
	.align		4
.L_18622:
        /*0008*/ 	.byte	0x04, 0x17
        /*000a*/ 	.short	(.L_18624 - .L_18623)
.L_18623:
        /*000c*/ 	.word	0x00000000
        /*0010*/ 	.short	0x0003
        /*0012*/ 	.short	0x0038
        /*0014*/ 	.byte	0x00, 0xf0, 0x21, 0x00


	//----- nvinfo : EIATTR_KPARAM_INFO
	.align		4
.L_18624:
        /*0018*/ 	.byte	0x04, 0x17
        /*001a*/ 	.short	(.L_18626 - .L_18625)
.L_18625:
        /*001c*/ 	.word	0x00000000
        /*0020*/ 	.short	0x0002
        /*0022*/ 	.short	0x0030
        /*0024*/ 	.byte	0x00, 0xf0, 0x21, 0x00


	//----- nvinfo : EIATTR_KPARAM_INFO
	.align		4
.L_18626:
        /*0028*/ 	.byte	0x04, 0x17
        /*002a*/ 	.short	(.L_18628 - .L_18627)
.L_18627:
        /*002c*/ 	.word	0x00000000
        /*0030*/ 	.short	0x0001
        /*0032*/ 	.short	0x0020
        /*0034*/ 	.byte	0x00, 0xf0, 0x41, 0x00


	//----- nvinfo : EIATTR_KPARAM_INFO
	.align		4
.L_18628:
        /*0038*/ 	.byte	0x04, 0x17
        /*003a*/ 	.short	(.L_18630 - .L_18629)
.L_18629:
        /*003c*/ 	.word	0x00000000
        /*0040*/ 	.short	0x0000
        /*0042*/ 	.short	0x0000
        /*0044*/ 	.byte	0x00, 0xf0, 0x81, 0x00


	//----- nvinfo : EIATTR_SPARSE_MMA_MASK
	.align		4
.L_18630:
        /*0048*/ 	.byte	0x03, 0x50
        /*004a*/ 	.short	0x0000


	//----- nvinfo : EIATTR_MAXREG_COUNT
	.align		4
        /*004c*/ 	.byte	0x03, 0x1b
        /*004e*/ 	.short	0x00ff


	//----- nvinfo : EIATTR_EXTERNS
	.align		4
        /*0050*/ 	.byte	0x04, 0x0f
        /*0052*/ 	.short	(.L_18632 - .L_18631)


	//   ....[0]....
	.align		4
.L_18631:
        /*0054*/ 	.word	index@(__assertfail)


	//----- nvinfo : EIATTR_MERCURY_ISA_VERSION
	.align		4
.L_18632:
        /*0058*/ 	.byte	0x03, 0x5f
        /*005a*/ 	.short	0x0101


	//----- nvinfo : EIATTR_COOP_GROUP_MASK_REGIDS
	.align		4
        /*005c*/ 	.byte	0x04, 0x29
        /*005e*/ 	.short	(.L_18634 - .L_18633)


	//   ....[0]....
.L_18633:
        /*0060*/ 	.word	0xffffffff


	//   ....[1]....
        /*0064*/ 	.word	0xffffffff


	//   ....[2]....
        /*0068*/ 	.word	0xffffffff


	//   ....[3]....
        /*006c*/ 	.word	0xffffffff


	//   ....[4]....
        /*0070*/ 	.word	0xffffffff


	//   ....[5]....
        /*0074*/ 	.word	0xffffffff


	//   ....[6]....
        /*0078*/ 	.word	0xffffffff


	//   ....[7]....
        /*007c*/ 	.word	0xffffffff


	//   ....[8]....
        /*0080*/ 	.word	0xffffffff


	//   ....[9]....
        /*0084*/ 	.word	0xffffffff


	//   ....[10]....
        /*0088*/ 	.word	0x0500000f


	//   ....[11]....
        /*008c*/ 	.word	0x0500000f


	//   ....[12]....
        /*0090*/ 	.word	0x0500000f


	//   ....[13]....
        /*0094*/ 	.word	0x0500000f


	//   ....[14]....
        /*0098*/ 	.word	0x0500000f


	//   ....[15]....
        /*009c*/ 	.word	0x0500000f


	//   ....[16]....
        /*00a0*/ 	.word	0x0500000f


	//   ....[17]....
        /*00a4*/ 	.word	0x0500000f


	//   ....[18]....
        /*00a8*/ 	.word	0x0500000f


	//   ....[19]....
        /*00ac*/ 	.word	0x0500000f


	//----- nvinfo : EIATTR_COOP_GROUP_INSTR_OFFSETS
	.align		4
.L_18634:
        /*00b0*/ 	.byte	0x04, 0x28
        /*00b2*/ 	.short	(.L_18636 - .L_18635)


	//   ....[0]....
.L_18635:
        /*00b4*/ 	.word	0x000007c0


	//   ....[1]....
        /*00b8*/ 	.word	0x000007f0


	//   ....[2]....
        /*00bc*/ 	.word	0x00000810


	//   ....[3]....
        /*00c0*/ 	.word	0x00000830


	//   ....[4]....
        /*00c4*/ 	.word	0x00000850


	//   ....[5]....
        /*00c8*/ 	.word	0x00000d80


	//   ....[6]....
        /*00cc*/ 	.word	0x00000da0


	//   ....[7]....
        /*00d0*/ 	.word	0x00000dc0


	//   ....[8]....
        /*00d4*/ 	.word	0x00000de0


	//   ....[9]....
        /*00d8*/ 	.word	0x00000e00


	//   ....[10]....
        /*00dc*/ 	.word	0x000017c0


	//   ....[11]....
        /*00e0*/ 	.word	0x00001850


	//   ....[12]....
        /*00e4*/ 	.word	0x000018b0


	//   ....[13]....
        /*00e8*/ 	.word	0x00001910


	//   ....[14]....
        /*00ec*/ 	.word	0x00001970


	//   ....[15]....
        /*00f0*/ 	.word	0x00001ef0


	//   ....[16]....
        /*00f4*/ 	.word	0x00001f50


	//   ....[17]....
        /*00f8*/ 	.word	0x00001fb0


	//   ....[18]....
        /*00fc*/ 	.word	0x00002010


	//   ....[19]....
        /*0100*/ 	.word	0x00002070


	//----- nvinfo : EIATTR_VRC_CTA_INIT_COUNT
	.align		4
.L_18636:
        /*0104*/ 	.byte	0x02, 0x4a
	.zero		1
	.zero		1


	//----- nvinfo : EIATTR_SYSCALL_OFFSETS
	.align		4
        /*0108*/ 	.byte	0x04, 0x46
        /*010a*/ 	.short	(.L_18638 - .L_18637)


	//   ....[0]....
.L_18637:
        /*010c*/ 	.word	0x00000170


	//----- nvinfo : EIATTR_EXIT_INSTR_OFFSETS
	.align		4
.L_18638:
        /*0110*/ 	.byte	0x04, 0x1c
        /*0112*/ 	.short	(.L_18640 - .L_18639)


	//   ....[0]....
.L_18639:
        /*0114*/ 	.word	0x00000220


	//   ....[1]....
        /*0118*/ 	.word	0x00001760


	//----- nvinfo : EIATTR_CRS_STACK_SIZE
	.align		4
.L_18640:
        /*011c*/ 	.byte	0x04, 0x1e
        /*011e*/ 	.short	(.L_18642 - .L_18641)
.L_18641:
        /*0120*/ 	.word	0x00000000


	//----- nvinfo : EIATTR_CBANK_PARAM_SIZE
	.align		4
.L_18642:
        /*0124*/ 	.byte	0x03, 0x19
        /*0126*/ 	.short	0x0040


	//----- nvinfo : EIATTR_PARAM_CBANK
	.align		4
        /*0128*/ 	.byte	0x04, 0x0a
        /*012a*/ 	.short	(.L_18644 - .L_18643)
	.align		4
.L_18643:
        /*012c*/ 	.word	index@(.nv.constant0._Z15SoftmaxWarpImplI24ElementwiseScaleMaskLoadIffbE11DirectStoreIffEfLi1ELi8ELi32ELi1ELb0EL9Algorithm0EEvT_T0_ll)
        /*0130*/ 	.short	0x0380
        /*0132*/ 	.short	0x0040


	//----- nvinfo : EIATTR_SW_WAR
	.align		4
.L_18644:
        /*0134*/ 	.byte	0x04, 0x36
        /*0136*/ 	.short	(.L_18646 - .L_18645)
.L_18645:
        /*0138*/ 	.word	0x00000008
.L_18646:


//--------------------- .nv.info._Z15SoftmaxWarpImplI24ElementwiseScaleMaskLoadIffbE11DirectStoreIffEfLi1ELi7ELi32ELi1ELb1EL9Algorithm0EEvT_T0_ll --------------------------
	.section	.nv.info._Z15SoftmaxWarpImplI24ElementwiseScaleMaskLoadIffbE11DirectStoreIffEfLi1ELi7ELi32ELi1ELb1EL9Algorithm0EEvT_T0_ll,"",@"SHT_CUDA_INFO"
	.sectionflags	@""
	.align	4


	//----- nvinfo : EIATTR_CUDA_API_VERSION
	.align		4
        /*0000*/ 	.byte	0x04, 0x37
        /*0002*/ 	.short	(.L_18648 - .L_18647)
.L_18647:
        /*0004*/ 	.word	0x00000082


	//----- nvinfo : EIATTR_KPARAM_INFO
	.align		4
.L_18648:
        /*0008*/ 	.byte	0x04, 0x17
        /*000a*/ 	.short	(.L_18650 - .L_18649)
.L_18649:
        /*000c*/ 	.word	0x00000000
        /*0010*/ 	.short	0x0003
        /*0012*/ 	.short	0x0038
        /*0014*/ 	.byte	0x00, 0xf0, 0x21, 0x00


	//----- nvinfo : EIATTR_KPARAM_INFO
	.align		4
.L_18650:
        /*0018*/ 	.byte	0x04, 0x17
        /*001a*/ 	.short	(.L_18652 - .L_18651)
.L_18651:
        /*001c*/ 	.word	0x00000000
        /*0020*/ 	.short	0x0002
        /*0022*/ 	.short	0x0030
        /*0024*/ 	.byte	0x00, 0xf0, 0x21, 0x00


	//----- nvinfo : EIATTR_KPARAM_INFO
	.align		4
.L_18652:
        /*0028*/ 	.byte	0x04, 0x17
        /*002a*/ 	.short	(.L_18654 - .L_18653)
.L_18653:
        /*002c*/ 	.word	0x00000000
        /*0030*/ 	.short	0x0001
        /*0032*/ 	.short	0x0020
        /*0034*/ 	.byte	0x00, 0xf0, 0x41, 0x00


	//----- nvinfo : EIATTR_KPARAM_INFO
	.align		4
.L_18654:
        /*0038*/ 	.byte	0x04, 0x17
        /*003a*/ 	.short	(.L_18656 - .L_18655)
.L_18655:
        /*003c*/ 	.word	0x00000000
        /*0040*/ 	.short	0x0000
        /*0042*/ 	.short	0x0000
        /*0044*/ 	.byte	0x00, 0xf0, 0x81, 0x00


	//----- nvinfo : EIATTR_SPARSE_MMA_MASK
	.align		4
.L_18656:
        /*0048*/ 	.byte	0x03, 0x50
        /*004a*/ 	.short	0x0000


	//----- nvinfo : EIATTR_MAXREG_COUNT
	.align		4
        /*004c*/ 	.byte	0x03, 0x1b
        /*004e*/ 	.short	0x00ff


	//----- nvinfo : EIATTR_EXTERNS
	.align		4
        /*0050*/ 	.byte	0x04, 0x0f
        /*0052*/ 	.short	(.L_18658 - .L_18657)


	//   ....[0]....
	.align		4
.L_18657:
        /*0054*/ 	.word	index@(__assertfail)


	//----- nvinfo : EIATTR_MERCURY_ISA_VERSION
	.align		4
.L_18658:
        /*0058*/ 	.byte	0x03, 0x5f
        /*005a*/ 	.short	0x0101


	//----- nvinfo : EIATTR_COOP_GROUP_MASK_REGIDS
	.align		4
        /*005c*/ 	.byte	0x04, 0x29
        /*005e*/ 	.short	(.L_18660 - .L_18659)


	//   ....[0]....
.L_18659:
        /*0060*/ 	.word	0xffffffff


	//   ....[1]....
        /*0064*/ 	.word	0xffffffff


	//   ....[2]....
        /*0068*/ 	.word	0xffffffff


	//   ....[3]....
        /*006c*/ 	.word	0xffffffff


	//   ....[4]....
        /*0070*/ 	.word	0xffffffff


	//   ....[5]....
        /*0074*/ 	.word	0xffffffff


	//   ....[6]....
        /*0078*/ 	.word	0xffffffff


	//   ....[7]....
        /*007c*/ 	.word	0xffffffff


	//   ....[8]....
        /*0080*/ 	.word	0xffffffff


	//   ....[9]....
        /*0084*/ 	.word	0xffffffff


	//   ....[10]....
        /*0088*/ 	.word	0x0500000f


	//   ....[11]....
        /*008c*/ 	.word	0x0500000f


	//   ....[12]....
        /*0090*/ 	.word	0x0500000f


	//   ....[13]....
        /*0094*/ 	.word	0x0500000f


	//   ....[14]....
        /*0098*/ 	.word	0x0500000f


	//   ....[15]....
        /*009c*/ 	.word	0x0500000f


	//   ....[16]....
        /*00a0*/ 	.word	0x0500000f


	//   ....[17]....
        /*00a4*/ 	.word	0x0500000f


	//   ....[18]....
        /*00a8*/ 	.word	0x0500000f


	//   ....[19]....
        /*00ac*/ 	.word	0x0500000f


	//----- nvinfo : EIATTR_COOP_GROUP_INSTR_OFFSETS
	.align		4
.L_18660:
        /*00b0*/ 	.byte	0x04, 0x28
        /*00b2*/ 	.short	(.L_18662 - .L_18661)


	//   ....[0]....
.L_18661:
        /*00b4*/ 	.word	0x00000a20


	//   ....[1]....
        /*00b8*/ 	.word	0x00000a60


	//   ....[2]....
        /*00bc*/ 	.word	0x00000a80


	//   ....[3]....
        /*00c0*/ 	.word	0x00000aa0


	//   ....[4]....
        /*00c4*/ 	.word	0x00000ac0


	//   ....[5]....
        /*00c8*/ 	.word	0x00000f40


	//   ....[6]....
        /*00cc*/ 	.word	0x00000f60


	//   ....[7]....
        /*00d0*/ 	.word	0x00000f80


	//   ....[8]....
        /*00d4*/ 	.word	0x00000fa0


	//   ....[9]....
        /*00d8*/ 	.word	0x00000fc0


	//   ....[10]....
        /*00dc*/ 	.word	0x000019b0


	//   ....[11]....
        /*00e0*/ 	.word	0x00001a30


	//   ....[12]....
        /*00e4*/ 	.word	0x00001a90


	//   ....[13]....
        /*00e8*/ 	.word	0x00001af0


	//   ....[14]....
        /*00ec*/ 	.word	0x00001b50


	//   ....[15]....
        /*00f0*/ 	.word	0x00002040


	//   ....[16]....
        /*00f4*/ 	.word	0x000020a0


	//   ....[17]....
        /*00f8*/ 	.word	0x00002100


	//   ....[18]....
        /*00fc*/ 	.word	0x00002160


	//   ....[19]....
        /*0100*/ 	.word	0x000021c0


	//----- nvinfo : EIATTR_VRC_CTA_INIT_COUNT
	.align		4
.L_18662:
        /*0104*/ 	.byte	0x02, 0x4a
	.zero		1
	.zero		1


	//----- nvinfo : EIATTR_SYSCALL_OFFSETS
	.align		4
        /*0108*/ 	.byte	0x04, 0x46
        /*010a*/ 	.short	(.L_18664 - .L_18663)


	//   ....[0]....
.L_18663:
        /*010c*/ 	.word	0x00000190


	//----- nvinfo : EIATTR_EXIT_INSTR_OFFSETS
	.align		4
.L_18664:
        /*0110*/ 	.byte	0x04, 0x1c
        /*0112*/ 	.short	(.L_18666 - .L_18665)


	//   ....[0]....
.L_18665:
        /*0114*/ 	.word	0x00000240


	//   ....[1]....
        /*0118*/ 	.word	0x00001950


	//----- nvinfo : EIATTR_CRS_STACK_SIZE
	.align		4
.L_18666:
        /*011c*/ 	.byte	0x04, 0x1e
        /*011e*/ 	.short	(.L_18668 - .L_18667)
.L_18667:
        /*0120*/ 	.word	0x00000000


	//----- nvinfo : EIATTR_CBANK_PARAM_SIZE
	.align		4
.L_18668:
        /*0124*/ 	.byte	0x03, 0x19
        /*0126*/ 	.short	0x0040


	//----- nvinfo : EIATTR_PARAM_CBANK
	.align		4
        /*0128*/ 	.byte	0x04, 0x0a
        /*012a*/ 	.short	(.L_18670 - .L_18669)
	.align		4
.L_18669:
        /*012c*/ 	.word	index@(.nv.constant0._Z15SoftmaxWarpImplI24ElementwiseScaleMaskLoadIffbE11DirectStoreIffEfLi1ELi7ELi32ELi1ELb1EL9Algorithm0EEvT_T0_ll)
        /*0130*/ 	.short	0x0380
        /*0132*/ 	.short	0x0040


	//----- nvinfo : EIATTR_SW_WAR
	.align		4
.L_18670:
        /*0134*/ 	.byte	0x04, 0x36
        /*0136*/ 	.short	(.L_18672 - .L_18671)
.L_18671:
        /*0138*/ 	.word	0x00000008
.L_18672:


//--------------------- .nv.info._Z15SoftmaxWarpImplI24ElementwiseScaleMaskLoadIffbE11DirectStoreIffEfLi1ELi7ELi32ELi1ELb0EL9Algorithm0EEvT_T0_ll --------------------------
	.section	.nv.info._Z15SoftmaxWarpImplI24ElementwiseScaleMaskLoadIffbE11DirectStoreIffEfLi1ELi7ELi32ELi1ELb0EL9Algorithm0EEvT_T0_ll,"",@"SHT_CUDA_INFO"
	.sectionflags	@""
	.align	4


	//----- nvinfo : EIATTR_CUDA_API_VERSION
	.align		4
        /*0000*/ 	.byte	0x04, 0x37
        /*0002*/ 	.short	(.L_18674 - .L_18673)
.L_18673:
        /*0004*/ 	.word	0x00000082


	//----- nvinfo : EIATTR_KPARAM_INFO
	.align		4
.L_18674:
        /*0008*/ 	.byte	0x04, 0x17
        /*000a*/ 	.short	(.L_18676 - .L_18675)
.L_18675:
        /*000c*/ 	.word	0x00000000
        /*0010*/ 	.short	0x0003
        /*0012*/ 	.short	0x0038
        /*0014*/ 	.byte	0x00, 0xf0, 0x21, 0x00


	//----- nvinfo : EIATTR_KPARAM_INFO
	.align		4
.L_18676:
        /*0018*/ 	.byte	0x04, 0x17
        /*001a*/ 	.short	(.L_18678 - .L_18677)
.L_18677:
        /*001c*/ 	.word	0x00000000
        /*0020*/ 	.short	0x0002
        /*0022*/ 	.short	0x0030
        /*0024*/ 	.byte	0x00, 0xf0, 0x21, 0x00


	//----- nvinfo : EIATTR_KPARAM_INFO
	.align		4
.L_18678:
        /*0028*/ 	.byte	0x04, 0x17
        /*002a*/ 	.short	(.L_18680 - .L_18679)
.L_18679:
        /*002c*/ 	.word	0x00000000
        /*0030*/ 	.short	0x0001
        /*0032*/ 	.short	0x0020
        /*0034*/ 	.byte	0x00, 0xf0, 0x41, 0x00


	//----- nvinfo : EIATTR_KPARAM_INFO
	.align		4
.L_18680:
        /*0038*/ 	.byte	0x04, 0x17
        /*003a*/ 	.short	(.L_18682 - .L_18681)
.L_18681:
        /*003c*/ 	.word	0x00000000
        /*0040*/ 	.short	0x0000
        /*0042*/ 	.short	0x0000
        /*0044*/ 	.byte	0x00, 0xf0, 0x81, 0x00


	//----- nvinfo : EIATTR_SPARSE_MMA_MASK
	.align		4
.L_18682:
        /*0048*/ 	.byte	0x03, 0x50
        /*004a*/ 	.short	0x0000


	//----- nvinfo : EIATTR_MAXREG_COUNT
	.align		4
        /*004c*/ 	.byte	0x03, 0x1b
        /*004e*/ 	.short	0x00ff


	//----- nvinfo : EIATTR_EXTERNS
	.align		4
        /*0050*/ 	.byte	0x04, 0x0f
        /*0052*/ 	.short	(.L_18684 - .L_18683)


	//   ....[0]....
	.align		4
.L_18683:
        /*0054*/ 	.word	index@(__assertfail)


	//----- nvinfo : EIATTR_MERCURY_ISA_VERSION
	.align		4
.L_18684:
        /*0058*/ 	.byte	0x03, 0x5f
        /*005a*/ 	.short	0x0101


	//----- nvinfo : EIATTR_COOP_GROUP_MASK_REGIDS
	.align		4
        /*005c*/ 	.byte	0x04, 0x29
        /*005e*/ 	.short	(.L_18686 - .L_18685)


	//   ....[0]....
.L_18685:
        /*0060*/ 	.word	0xffffffff


	//   ....[1]....
        /*0064*/ 	.word	0xffffffff


	//   ....[2]....
        /*0068*/ 	.word	0xffffffff


	//   ....[3]....
        /*006c*/ 	.word	0xffffffff


	//   ....[4]....
        /*0070*/ 	.word	0xffffffff


	//   ....[5]....
        /*0074*/ 	.word	0xffffffff


	//   ....[6]....
        /*0078*/ 	.word	0xffffffff


	//   ....[7]....
        /*007c*/ 	.word	0xffffffff


	//   ....[8]....
        /*0080*/ 	.word	0xffffffff


	//   ....[9]....
        /*0084*/ 	.word	0xffffffff


	//   ....[10]....
        /*0088*/ 	.word	0x0500000f


	//   ....[11]....
        /*008c*/ 	.word	0x0500000f


	//   ....[12]....
        /*0090*/ 	.word	0x0500000f


	//   ....[13]....
        /*0094*/ 	.word	0x0500000f


	//   ....[14]....
        /*0098*/ 	.word	0x0500000f


	//   ....[15]....
        /*009c*/ 	.word	0x0500000f


	//   ....[16]....
        /*00a0*/ 	.word	0x0500000f


	//   ....[17]....
        /*00a4*/ 	.word	0x0500000f


	//   ....[18]....
        /*00a8*/ 	.word	0x0500000f


	//   ....[19]....
        /*00ac*/ 	.word	0x0500000f


	//----- nvinfo : EIATTR_COOP_GROUP_INSTR_OFFSETS
	.align		4
.L_18686:
        /*00b0*/ 	.byte	0x04, 0x28
        /*00b2*/ 	.short	(.L_18688 - .L_18687)


	//   ....[0]....
.L_18687:
        /*00b4*/ 	.word	0x00000730


	//   ....[1]....
        /*00b8*/ 	.word	0x00000770


	//   ....[2]....
        /*00bc*/ 	.word	0x00000790


	//   ....[3]....
        /*00c0*/ 	.word	0x000007b0


	//   ....[4]....
        /*00c4*/ 	.word	0x000007d0


	//   ....[5]....
        /*00c8*/ 	.word	0x00000c50


	//   ....[6]....
        /*00cc*/ 	.word	0x00000c70


	//   ....[7]....
        /*00d0*/ 	.word	0x00000c90


	//   ....[8]....
        /*00d4*/ 	.word	0x00000cb0


	//   ....[9]....
        /*00d8*/ 	.word	0x00000cd0


	//   ....[10]....
        /*00dc*/ 	.word	0x000015e0


	//   ....[11]....
        /*00e0*/ 	.word	0x00001660


	//   ....[12]....
        /*00e4*/ 	.word	0x000016c0


	//   ....[13]....
        /*00e8*/ 	.word	0x00001720


	//   ....[14]....
        /*00ec*/ 	.word	0x00001790


	//   ....[15]....
        /*00f0*/ 	.word	0x00001c70


	//   ....[16]....
        /*00f4*/ 	.word	0x00001cd0


	//   ....[17]....
        /*00f8*/ 	.word	0x00001d30


	//   ....[18]....
        /*00fc*/ 	.word	0x00001d90


	//   ....[19]....
        /*0100*/ 	.word	0x00001df0


	//----- nvinfo : EIATTR_VRC_CTA_INIT_COUNT
	.align		4
.L_18688:
        /*0104*/ 	.byte	0x02, 0x4a
	.zero		1
	.zero		1


	//----- nvinfo : EIATTR_SYSCALL_OFFSETS
	.align		4
        /*0108*/ 	.byte	0x04, 0x46
        /*010a*/ 	.short	(.L_18690 - .L_18689)


	//   ....[0]....
.L_18689:
        /*010c*/ 	.word	0x00000170


	//----- nvinfo : EIATTR_EXIT_INSTR_OFFSETS
	.align		4
.L_18690:
        /*0110*/ 	.byte	0x04, 0x1c
        /*0112*/ 	.short	(.L_18692 - .L_18691)


	//   ....[0]....
.L_18691:
        /*0114*/ 	.word	0x00000220


	//   ....[1]....
        /*0118*/ 	.word	0x00001580


	//----- nvinfo : EIATTR_CRS_STACK_SIZE
	.align		4
.L_18692:
        /*011c*/ 	.byte	0x04, 0x1e
        /*011e*/ 	.short	(.L_18694 - .L_18693)
.L_18693:
        /*0120*/ 	.word	0x00000000


	//----- nvinfo : EIATTR_CBANK_PARAM_SIZE
	.align		4
.L_18694:
        /*0124*/ 	.byte	0x03, 0x19
        /*0126*/ 	.short	0x0040


	//----- nvinfo : EIATTR_PARAM_CBANK
	.align		4
        /*0128*/ 	.byte	0x04, 0x0a
        /*012a*/ 	.short	(.L_18696 - .L_18695)
	.align		4
.L_18695:
        /*012c*/ 	.word	index@(.nv.constant0._Z15SoftmaxWarpImplI24ElementwiseScaleMaskLoadIffbE11DirectStoreIffEfLi1ELi7ELi32ELi1ELb0EL9Algorithm0EEvT_T0_ll)
        /*0130*/ 	.short	0x0380
        /*0132*/ 	.short	0x0040


	//----- nvinfo : EIATTR_SW_WAR
	.align		4
.L_18696:
        /*0134*/ 	.byte	0x04, 0x36
        /*0136*/ 	.short	(.L_18698 - .L_18697)
.L_18697:
        /*0138*/ 	.word	0x00000008
.L_18698:


//--------------------- .nv.info._Z15SoftmaxWarpImplI24ElementwiseScaleMaskLoadIffbE11DirectStoreIffEfLi1ELi6ELi32ELi1ELb1EL9Algorithm0EEvT_T0_ll --------------------------
	.section	.nv.info._Z15SoftmaxWarpImplI24ElementwiseScaleMaskLoadIffbE11DirectStoreIffEfLi1ELi6ELi32ELi1ELb1EL9Algorithm0EEvT_T0_ll,"",@"SHT_CUDA_INFO"
	.sectionflags	@""
	.align	4


	//----- nvinfo : EIATTR_CUDA_API_VERSION
	.align		4
        /*0000*/ 	.byte	0x04, 0x37
        /*0002*/ 	.short	(.L_18700 - .L_18699)
.L_18699:
        /*0004*/ 	.word	0x00000082


	//----- nvinfo : EIATTR_KPARAM_INFO
	.align		4
.L_18700:
        /*0008*/ 	.byte	0x04, 0x17
        /*000a*/ 	.short	(.L_18702 - .L_18701)
.L_18701:
        /*000c*/ 	.word	0x00000000
        /*0010*/ 	.short	0x0003
        /*0012*/ 	.short	0x0038
        /*0014*/ 	.byte	0x00, 0xf0, 0x21, 0x00


	//----- nvinfo : EIATTR_KPARAM_INFO
	.align		4
.L_18702:
        /*0018*/ 	.byte	0x04, 0x17
        /*001a*/ 	.short	(.L_18704 - .L_18703)
.L_18703:
        /*001c*/ 	.word	0x00000000
        /*0020*/ 	.short	0x0002
        /*0022*/ 	.short	0x0030
        /*0024*/ 	.byte	0x00, 0xf0, 0x21, 0x00


	//----- nvinfo : EIATTR_KPARAM_INFO
	.align		4
.L_18704:
        /*0028*/ 	.byte	0x04, 0x17
        /*002a*/ 	.short	(.L_18706 - .L_18705)
.L_18705:
        /*002c*/ 	.word	0x00000000
        /*0030*/ 	.short	0x0001
        /*0032*/ 	.short	0x0020
        /*0034*/ 	.byte	0x00, 0xf0, 0x41, 0x00


	//----- nvinfo : EIATTR_KPARAM_INFO
	.align		4
.L_18706:
        /*0038*/ 	.byte	0x04, 0x17
        /*003a*/ 	.short	(.L_18708 - .L_18707)
.L_18707:
        /*003c*/ 	.word	0x00000000
        /*0040*/ 	.short	0x0000
        /*0042*/ 	.short	0x0000
        /*0044*/ 	.byte	0x00, 0xf0, 0x81, 0x00


	//----- nvinfo : EIATTR_SPARSE_MMA_MASK
	.align		4
.L_18708:
        /*0048*/ 	.byte	0x03, 0x50
        /*004a*/ 	.short	0x0000


	//----- nvinfo : EIATTR_MAXREG_COUNT
	.align		4
        /*004c*/ 	.byte	0x03, 0x1b
        /*004e*/ 	.short	0x00ff


	//----- nvinfo : EIATTR_EXTERNS
	.align		4
        /*0050*/ 	.byte	0x04, 0x0f
        /*0052*/ 	.short	(.L_18710 - .L_18709)


	//   ....[0]....
	.align		4
.L_18709:
        /*0054*/ 	.word	index@(__assertfail)


	//----- nvinfo : EIATTR_MERCURY_ISA_VERSION
	.align		4
.L_18710:
        /*0058*/ 	.byte	0x03, 0x5f
        /*005a*/ 	.short	0x0101


	//----- nvinfo : EIATTR_COOP_GROUP_MASK_REGIDS
	.align		4
        /*005c*/ 	.byte	0x04, 0x29
        /*005e*/ 	.short	(.L_18712 - .L_18711)


	//   ....[0]....
.L_18711:
        /*0060*/ 	.word	0xffffffff


	//   ....[1]....
        /*0064*/ 	.word	0xffffffff


	//   ....[2]....
        /*0068*/ 	.word	0xffffffff


	//   ....[3]....
        /*006c*/ 	.word	0xffffffff


	//   ....[4]....
        /*0070*/ 	.word	0xffffffff


	//   ....[5]....
        /*0074*/ 	.word	0xffffffff


	//   ....[6]....
        /*0078*/ 	.word	0xffffffff


	//   ....[7]....
        /*007c*/ 	.word	0xffffffff


	//   ....[8]....
        /*0080*/ 	.word	0xffffffff


	//   ....[9]....
        /*0084*/ 	.word	0xffffffff


	//   ....[10]....
        /*0088*/ 	.word	0x0500000f


	//   ....[11]....
        /*008c*/ 	.word	0x0500000f


	//   ....[12]....
        /*0090*/ 	.word	0x0500000f


	//   ....[13]....
        /*0094*/ 	.word	0x0500000f


	//   ....[14]....
        /*0098*/ 	.word	0x0500000f


	//   ....[15]....
        /*009c*/ 	.word	0x0500000f


	//   ....[16]....
        /*00a0*/ 	.word	0x0500000f


	//   ....[17]....
        /*00a4*/ 	.word	0x0500000f


	//   ....[18]....
        /*00a8*/ 	.word	0x0500000f


	//   ....[19]....
        /*00ac*/ 	.word	0x0500000f


	//----- nvinfo : EIATTR_COOP_GROUP_INSTR_OFFSETS
	.align		4
.L_18712:
        /*00b0*/ 	.byte	0x04, 0x28
        /*00b2*/ 	.short	(.L_18714 - .L_18713)


	//   ....[0]....
.L_18713:
        /*00b4*/ 	.word	0x00000940


	//   ....[1]....
        /*00b8*/ 	.word	0x00000980


	//   ....[2]....
        /*00bc*/ 	.word	0x000009a0


	//   ....[3]....
        /*00c0*/ 	.word	0x000009c0


	//   ....[4]....
        /*00c4*/ 	.word	0x000009e0


	//   ....[5]....
        /*00c8*/ 	.word	0x00000dc0


	//   ....[6]....
        /*00cc*/ 	.word	0x00000de0


	//   ....[7]....
        /*00d0*/ 	.word	0x00000e00


	//   ....[8]....
        /*00d4*/ 	.word	0x00000e20


	//   ....[9]....
        /*00d8*/ 	.word	0x00000e40


	//   ....[10]....
        /*00dc*/ 	.word	0x00001690


	//   ....[11]....
        /*00e0*/ 	.word	0x00001720


	//   ....[12]....
        /*00e4*/ 	.word	0x00001780


	//   ....[13]....
        /*00e8*/ 	.word	0x000017e0


	//   ....[14]....
        /*00ec*/ 	.word	0x00001840


	//   ....[15]....
        /*00f0*/ 	.word	0x00001c80


	//   ....[16]....
        /*00f4*/ 	.word	0x00001ce0


	//   ....[17]....
        /*00f8*/ 	.word	0x00001d40


	//   ....[18]....
        /*00fc*/ 	.word	0x00001da0


	//   ....[19]....
        /*0100*/ 	.word	0x00001e00


	//----- nvinfo : EIATTR_VRC_CTA_INIT_COUNT
	.align		4
.L_18714:
        /*0104*/ 	.byte	0x02, 0x4a
	.zero		1
	.zero		1


	//----- nvinfo : EIATTR_SYSCALL_OFFSETS
	.align		4
        /*0108*/ 	.byte	0x04, 0x46
        /*010a*/ 	.short	(.L_18716 - .L_18715)


	//   ....[0]....
.L_18715:
        /*010c*/ 	.word	0x00000190


	//----- nvinfo : EIATTR_EXIT_INSTR_OFFSETS
	.align		4
.L_18716:
        /*0110*/ 	.byte	0x04, 0x1c
        /*0112*/ 	.short	(.L_18718 - .L_18717)


	//   ....[0]....
.L_18717:
        /*0114*/ 	.word	0x00000240


	//   ....[1]....
        /*0118*/ 	.word	0x00001630


	//----- nvinfo : EIATTR_CRS_STACK_SIZE
	.align		4
.L_18718:
        /*011c*/ 	.byte	0x04, 0x1e
        /*011e*/ 	.short	(.L_18720 - .L_18719)
.L_18719:
        /*0120*/ 	.word	0x00000000


	//----- nvinfo : EIATTR_CBANK_PARAM_SIZE
	.align		4
.L_18720:
        /*0124*/ 	.byte	0x03, 0x19
        /*0126*/ 	.short	0x0040


	//----- nvinfo : EIATTR_PARAM_CBANK
	.align		4
        /*0128*/ 	.byte	0x04, 0x0a
        /*012a*/ 	.short	(.L_18722 - .L_18721)
	.align		4
.L_18721:
        /*012c*/ 	.word	index@(.nv.constant0._Z15SoftmaxWarpImplI24ElementwiseScaleMaskLoadIffbE11DirectStoreIffEfLi1ELi6ELi32ELi1ELb1EL9Algorithm0EEvT_T0_ll)
        /*0130*/ 	.short	0x0380
        /*0132*/ 	.short	0x0040


	//----- nvinfo : EIATTR_SW_WAR
	.align		4
.L_18722:
        /*0134*/ 	.byte	0x04, 0x36
        /*0136*/ 	.short	(.L_18724 - .L_18723)
.L_18723:
        /*0138*/ 	.word	0x00000008
.L_18724:


//--------------------- .nv.info._Z15SoftmaxWarpImplI24ElementwiseScaleMaskLoadIffbE11DirectStoreIffEfLi1ELi6ELi32ELi1ELb0EL9Algorithm0EEvT_T0_ll --------------------------
	.section	.nv.info._Z15SoftmaxWarpImplI24ElementwiseScaleMaskLoadIffbE11DirectStoreIffEfLi1ELi6ELi32ELi1ELb0EL9Algorithm0EEvT_T0_ll,"",@"SHT_CUDA_INFO"
	.sectionflags	@""
	.align	4


	//----- nvinfo : EIATTR_CUDA_API_VERSION
	.align		4
        /*0000*/ 	.byte	0x04, 0x37
        /*0002*/ 	.short	(.L_18726 - .L_18725)
.L_18725:
        /*0004*/ 	.word	0x00000082


	//----- nvinfo : EIATTR_KPARAM_INFO
	.align		4
.L_18726:
        /*0008*/ 	.byte	0x04, 0x17
        /*000a*/ 	.short	(.L_18728 - .L_18727)
.L_18727:
        /*000c*/ 	.word	0x00000000
        /*0010*/ 	.short	0x0003
        /*0012*/ 	.short	0x0038
        /*0014*/ 	.byte	0x00, 0xf0, 0x21, 0x00


	//----- nvinfo : EIATTR_KPARAM_INFO
	.align		4
.L_18728:
        /*0018*/ 	.byte	0x04, 0x17
        /*001a*/ 	.short	(.L_18730 - .L_18729)
.L_18729:
        /*001c*/ 	.word	0x00000000
        /*0020*/ 	.short	0x0002
        /*0022*/ 	.short	0x0030
        /*0024*/ 	.byte	0x00, 0xf0, 0x21, 0x00


	//----- nvinfo : EIATTR_KPARAM_INFO
	.align		4
.L_18730:
        /*0028*/ 	.byte	0x04, 0x17
        /*002a*/ 	.short	(.L_18732 - .L_18731)
.L_18731:
        /*002c*/ 	.word	0x00000000
        /*0030*/ 	.short	0x0001
        /*0032*/ 	.short	0x0020
        /*0034*/ 	.byte	0x00, 0xf0, 0x41, 0x00


	//----- nvinfo : EIATTR_KPARAM_INFO
	.align		4
.L_18732:
        /*0038*/ 	.byte	0x04, 0x17
        /*003a*/ 	.short	(.L_18734 - .L_18733)
.L_18733:
        /*003c*/ 	.word	0x00000000
        /*0040*/ 	.short	0x0000
        /*0042*/ 	.short	0x0000
        /*0044*/ 	.byte	0x00, 0xf0, 0x81, 0x00


	//----- nvinfo : EIATTR_SPARSE_MMA_MASK
	.align		4
.L_18734:
        /*0048*/ 	.byte	0x03, 0x50
        /*004a*/ 	.short	0x0000


	//----- nvinfo : EIATTR_MAXREG_COUNT
	.align		4
        /*004c*/ 	.byte	0x03, 0x1b
        /*004e*/ 	.short	0x00ff


	//----- nvinfo : EIATTR_EXTERNS
	.align		4
        /*0050*/ 	.byte	0x04, 0x0f
        /*0052*/ 	.short	(.L_18736 - .L_18735)


	//   ....[0]....
	.align		4
.L_18735:
        /*0054*/ 	.word	index@(__assertfail)


	//----- nvinfo : EIATTR_MERCURY_ISA_VERSION
	.align		4
.L_18736:
        /*0058*/ 	.byte	0x03, 0x5f
        /*005a*/ 	.short	0x0101


	//----- nvinfo : EIATTR_COOP_GROUP_MASK_REGIDS
	.align		4
        /*005c*/ 	.byte	0x04, 0x29
        /*005e*/ 	.short	(.L_18738 - .L_18737)


	//   ....[0]....
.L_18737:
        /*0060*/ 	.word	0xffffffff


	//   ....[1]....
        /*0064*/ 	.word	0xffffffff


	//   ....[2]....
        /*0068*/ 	.word	0xffffffff


	//   ....[3]....
        /*006c*/ 	.word	0xffffffff


	//   ....[4]....
        /*0070*/ 	.word	0xffffffff


	//   ....[5]....
        /*0074*/ 	.word	0xffffffff


	//   ....[6]....
        /*0078*/ 	.word	0xffffffff


	//   ....[7]....
        /*007c*/ 	.word	0xffffffff


	//   ....[8]....
        /*0080*/ 	.word	0xffffffff


	//   ....[9]....
        /*0084*/ 	.word	0xffffffff


	//   ....[10]....
        /*0088*/ 	.word	0x0500000f


	//   ....[11]....
        /*008c*/ 	.word	0x0500000f


	//   ....[12]....
        /*0090*/ 	.word	0x0500000f


	//   ....[13]....
        /*0094*/ 	.word	0x0500000f


	//   ....[14]....
        /*0098*/ 	.word	0x0500000f


	//   ....[15]....
        /*009c*/ 	.word	0x0500000f


	//   ....[16]....
        /*00a0*/ 	.word	0x0500000f


	//   ....[17]....
        /*00a4*/ 	.word	0x0500000f


	//   ....[18]....
        /*00a8*/ 	.word	0x0500000f


	//   ....[19]....
        /*00ac*/ 	.word	0x0500000f


	//----- nvinfo : EIATTR_COOP_GROUP_INSTR_OFFSETS
	.align		4
.L_18738:
        /*00b0*/ 	.byte	0x04, 0x28
        /*00b2*/ 	.short	(.L_18740 - .L_18739)


	//   ....[0]....
.L_18739:
        /*00b4*/ 	.word	0x000006a0


	//   ....[1]....
        /*00b8*/ 	.word	0x000006e0


	//   ....[2]....
        /*00bc*/ 	.word	0x00000700


	//   ....[3]....
        /*00c0*/ 	.word	0x00000720


	//   ....[4]....
        /*00c4*/ 	.word	0x00000740


	//   ....[5]....
        /*00c8*/ 	.word	0x00000b20


	//   ....[6]....
        /*00cc*/ 	.word	0x00000b40


	//   ....[7]....
        /*00d0*/ 	.word	0x00000b60


	//   ....[8]....
        /*00d4*/ 	.word	0x00000b80


	//   ....[9]....
        /*00d8*/ 	.word	0x00000ba0


	//   ....[10]....
        /*00dc*/ 	.word	0x00001390


	//   ....[11]....
        /*00e0*/ 	.word	0x00001410


	//   ....[12]....
        /*00e4*/ 	.word	0x00001470


	//   ....[13]....
        /*00e8*/ 	.word	0x000014d0


	//   ....[14]....
        /*00ec*/ 	.word	0x00001540


	//   ....[15]....
        /*00f0*/ 	.word	0x00001980


	//   ....[16]....
        /*00f4*/ 	.word	0x000019e0


	//   ....[17]....
        /*00f8*/ 	.word	0x00001a40


	//   ....[18]....
        /*00fc*/ 	.word	0x00001aa0


	//   ....[19]....
        /*0100*/ 	.word	0x00001b00


	//----- nvinfo : EIATTR_VRC_CTA_INIT_COUNT
	.align		4
.L_18740:
        /*0104*/ 	.byte	0x02, 0x4a
	.zero		1
	.zero		1


	//----- nvinfo : EIATTR_SYSCALL_OFFSETS
	.align		4
        /*0108*/ 	.byte	0x04, 0x46
        /*010a*/ 	.short	(.L_18742 - .L_18741)


	//   ....[0]....
.L_18741:
        /*010c*/ 	.word	0x00000170


	//----- nvinfo : EIATTR_EXIT_INSTR_OFFSETS
	.align		4
.L_18742:
        /*0110*/ 	.byte	0x04, 0x1c
        /*0112*/ 	.short	(.L_18744 - .L_18743)


	//   ....[0]....
.L_18743:
        /*0114*/ 	.word	0x00000220


	//   ....[1]....
        /*0118*/ 	.word	0x00001330


	//----- nvinfo : EIATTR_CRS_STACK_SIZE
	.align		4
.L_18744:
        /*011c*/ 	.byte	0x04, 0x1e
        /*011e*/ 	.short	(.L_18746 - .L_18745)
.L_18745:
        /*0120*/ 	.word	0x00000000


	//----- nvinfo : EIATTR_CBANK_PARAM_SIZE
	.align		4
.L_18746:
        /*0124*/ 	.byte	0x03, 0x19
        /*0126*/ 	.short	0x0040


	//----- nvinfo : EIATTR_PARAM_CBANK
	.align		4
        /*0128*/ 	.byte	0x04, 0x0a
        /*012a*/ 	.short	(.L_18748 - .L_18747)
	.align		4
.L_18747:
        /*012c*/ 	.word	index@(.nv.constant0._Z15SoftmaxWarpImplI24ElementwiseScaleMaskLoadIffbE11DirectStoreIffEfLi1ELi6ELi32ELi1ELb0EL9Algorithm0EEvT_T0_ll)
        /*0130*/ 	.short	0x0380
        /*0132*/ 	.short	0x0040


	//----- nvinfo : EIATTR_SW_WAR
	.align		4
.L_18748:
        /*0134*/ 	.byte	0x04, 0x36
        /*0136*/ 	.short	(.L_18750 - .L_18749)
.L_18749:
        /*0138*/ 	.word	0x00000008
.L_18750:


//--------------------- .nv.info._Z15SoftmaxWarpImplI24ElementwiseScaleMaskLoadIffbE11DirectStoreIffEfLi1ELi5ELi32ELi1ELb1EL9Algorithm0EEvT_T0_ll --------------------------
	.section	.nv.info._Z15SoftmaxWarpImplI24ElementwiseScaleMaskLoadIffbE11DirectStoreIffEfLi1ELi5ELi32ELi1ELb1EL9Algorithm0EEvT_T0_ll,"",@"SHT_CUDA_INFO"
	.sectionflags	@""
	.align	4


	//----- nvinfo : EIATTR_CUDA_API_VERSION
	.align		4
        /*0000*/ 	.byte	0x04, 0x37
        /*0002*/ 	.short	(.L_18752 - .L_18751)
.L_18751:
        /*0004*/ 	.word	0x00000082


	//----- nvinfo : EIATTR_KPARAM_INFO
	.align		4
.L_18752:
        /*0008*/ 	.byte	0x04, 0x17
        /*000a*/ 	.short	(.L_18754 - .L_18753)
.L_18753:
        /*000c*/ 	.word	0x00000000
        /*0010*/ 	.short	0x0003
        /*0012*/ 	.short	0x0038
        /*0014*/ 	.byte	0x00, 0xf0, 0x21, 0x00


	//----- nvinfo : EIATTR_KPARAM_INFO
	.align		4
.L_18754:
        /*0018*/ 	.byte	0x04, 0x17
        /*001a*/ 	.short	(.L_18756 - .L_18755)
.L_18755:
        /*001c*/ 	.word	0x00000000
        /*0020*/ 	.short	0x0002
        /*0022*/ 	.short	0x0030
        /*0024*/ 	.byte	0x00, 0xf0, 0x21, 0x00


	//----- nvinfo : EIATTR_KPARAM_INFO
	.align		4
.L_18756:
        /*0028*/ 	.byte	0x04, 0x17
        /*002a*/ 	.short	(.L_18758 - .L_18757)
.L_18757:
        /*002c*/ 	.word	0x00000000
        /*0030*/ 	.short	0x0001
        /*0032*/ 	.short	0x0020
        /*0034*/ 	.byte	0x00, 0xf0, 0x41, 0x00


	//----- nvinfo : EIATTR_KPARAM_INFO
	.align		4
.L_18758:
        /*0038*/ 	.byte	0x04, 0x17
        /*003a*/ 	.short	(.L_18760 - .L_18759)
.L_18759:
        /*003c*/ 	.word	0x00000000
        /*0040*/ 	.short	0x0000
        /*0042*/ 	.short	0x0000
        /*0044*/ 	.byte	0x00, 0xf0, 0x81, 0x00


	//----- nvinfo : EIATTR_SPARSE_MMA_MASK
	.align		4
.L_18760:
        /*0048*/ 	.byte	0x03, 0x50
        /*004a*/ 	.short	0x0000


	//----- nvinfo : EIATTR_MAXREG_COUNT
	.align		4
        /*004c*/ 	.byte	0x03, 0x1b
        /*004e*/ 	.short	0x00ff


	//----- nvinfo : EIATTR_EXTERNS
	.align		4
        /*0050*/ 	.byte	0x04, 0x0f
        /*0052*/ 	.short	(.L_18762 - .L_18761)


	//   ....[0]....
	.align		4
.L_18761:
        /*0054*/ 	.word	index@(__assertfail)


	//----- nvinfo : EIATTR_MERCURY_ISA_VERSION
	.align		4
.L_18762:
        /*0058*/ 	.byte	0x03, 0x5f
        /*005a*/ 	.short	0x0101


	//----- nvinfo : EIATTR_COOP_GROUP_MASK_REGIDS
	.align		4
        /*005c*/ 	.byte	0x04, 0x29
        /*005e*/ 	.short	(.L_18764 - .L_18763)


	//   ....[0]....
.L_18763:
        /*0060*/ 	.word	0xffffffff


	//   ....[1]....
        /*0064*/ 	.word	0xffffffff


	//   ....[2]....
        /*0068*/ 	.word	0xffffffff


	//   ....[3]....
        /*006c*/ 	.word	0xffffffff


	//   ....[4]....
        /*0070*/ 	.word	0xffffffff


	//   ....[5]....
        /*0074*/ 	.word	0xffffffff


	//   ....[6]....
        /*0078*/ 	.word	0xffffffff


	//   ....[7]....
        /*007c*/ 	.word	0xffffffff


	//   ....[8]....
        /*0080*/ 	.word	0xffffffff


	//   ....[9]....
        /*0084*/ 	.word	0xffffffff


	//   ....[10]....
        /*0088*/ 	.word	0x0500000f


	//   ....[11]....
        /*008c*/ 	.word	0x0500000f


	//   ....[12]....
        /*0090*/ 	.word	0x0500000f


	//   ....[13]....
        /*0094*/ 	.word	0x0500000f


	//   ....[14]....
        /*0098*/ 	.word	0x0500000f


	//   ....[15]....
        /*009c*/ 	.word	0x0500000f


	//   ....[16]....
        /*00a0*/ 	.word	0x0500000f


	//   ....[17]....
        /*00a4*/ 	.word	0x0500000f


	//   ....[18]....
        /*00a8*/ 	.word	0x0500000f


	//   ....[19]....
        /*00ac*/ 	.word	0x0500000f


	//----- nvinfo : EIATTR_COOP_GROUP_INSTR_OFFSETS
	.align		4
.L_18764:
        /*00b0*/ 	.byte	0x04, 0x28
        /*00b2*/ 	.short	(.L_18766 - .L_18765)


	//   ....[0]....
.L_18765:
        /*00b4*/ 	.word	0x00000830


	//   ....[1]....
        /*00b8*/ 	.word	0x00000860


	//   ....[2]....
        /*00bc*/ 	.word	0x00000880


	//   ....[3]....
        /*00c0*/ 	.word	0x000008a0


	//   ....[4]....
        /*00c4*/ 	.word	0x000008c0


	//   ....[5]....
        /*00c8*/ 	.word	0x00000c10


	//   ....[6]....
        /*00cc*/ 	.word	0x00000c30


	//   ....[7]....
        /*00d0*/ 	.word	0x00000c50


	//   ....[8]....
        /*00d4*/ 	.word	0x00000c70


	//   ....[9]....
        /*00d8*/ 	.word	0x00000c90


	//   ....[10]....
        /*00dc*/ 	.word	0x000013b0


	//   ....[11]....
        /*00e0*/ 	.word	0x00001430


	//   ....[12]....
        /*00e4*/ 	.word	0x00001490


	//   ....[13]....
        /*00e8*/ 	.word	0x000014f0


	//   ....[14]....
        /*00ec*/ 	.word	0x00001550


	//   ....[15]....
        /*00f0*/ 	.word	0x000018f0


	//   ....[16]....
        /*00f4*/ 	.word	0x00001950


	//   ....[17]....
        /*00f8*/ 	.word	0x000019b0


	//   ....[18]....
        /*00fc*/ 	.word	0x00001a10


	//   ....[19]....
        /*0100*/ 	.word	0x00001a70


	//----- nvinfo : EIATTR_VRC_CTA_INIT_COUNT
	.align		4
.L_18766:
        /*0104*/ 	.byte	0x02, 0x4a
	.zero		1
	.zero		1


	//----- nvinfo : EIATTR_SYSCALL_OFFSETS
	.align		4
        /*0108*/ 	.byte	0x04, 0x46
        /*010a*/ 	.short	(.L_18768 - .L_18767)


	//   ....[0]....
.L_18767:
        /*010c*/ 	.word	0x00000190


	//----- nvinfo : EIATTR_EXIT_INSTR_OFFSETS
	.align		4
.L_18768:
        /*0110*/ 	.byte	0x04, 0x1c
        /*0112*/ 	.short	(.L_18770 - .L_18769)


	//   ....[0]....
.L_18769:
        /*0114*/ 	.word	0x00000240


	//   ....[1]....
        /*0118*/ 	.word	0x00001350


	//----- nvinfo : EIATTR_CRS_STACK_SIZE
	.align		4
.L_18770:
        /*011c*/ 	.byte	0x04, 0x1e
        /*011e*/ 	.short	(.L_18772 - .L_18771)
.L_18771:
        /*0120*/ 	.word	0x00000000


	//----- nvinfo : EIATTR_CBANK_PARAM_SIZE
	.align		4
.L_18772:
        /*0124*/ 	.byte	0x03, 0x19
        /*0126*/ 	.short	0x0040


	//----- nvinfo : EIATTR_PARAM_CBANK
	.align		4
        /*0128*/ 	.byte	0x04, 0x0a
        /*012a*/ 	.short	(.L_18774 - .L_18773)
	.align		4
.L_18773:
        /*012c*/ 	.word	index@(.nv.constant0._Z15SoftmaxWarpImplI24ElementwiseScaleMaskLoadIffbE11DirectStoreIffEfLi1ELi5ELi32ELi1ELb1EL9Algorithm0EEvT_T0_ll)
        /*0130*/ 	.short	0x0380
        /*0132*/ 	.short	0x0040


	//----- nvinfo : EIATTR_SW_WAR
	.align		4
.L_18774:
        /*0134*/ 	.byte	0x04, 0x36
        /*0136*/ 	.short	(.L_18776 - .L_18775)
.L_18775:
        /*0138*/ 	.word	0x00000008
.L_18776:


//--------------------- .nv.info._Z15SoftmaxWarpImplI24ElementwiseScaleMaskLoadIffbE11DirectStoreIffEfLi1ELi5ELi32ELi1ELb0EL9Algorithm0EEvT_T0_ll --------------------------
	.section	.nv.info._Z15SoftmaxWarpImplI24ElementwiseScaleMaskLoadIffbE11DirectStoreIffEfLi1ELi5ELi32ELi1ELb0EL9Algorithm0EEvT_T0_ll,"",@"SHT_CUDA_INFO"
	.sectionflags	@""
	.align	4


	//----- nvinfo : EIATTR_CUDA_API_VERSION
	.align		4
        /*0000*/ 	.byte	0x04, 0x37
        /*0002*/ 	.short	(.L_18778 - .L_18777)
.L_18777:
        /*0004*/ 	.word	0x00000082


	//----- nvinfo : EIATTR_KPARAM_INFO
	.align		4
.L_18778:
        /*0008*/ 	.byte	0x04, 0x17
        /*000a*/ 	.short	(.L_18780 - .L_18779)
.L_18779:
        /*000c*/ 	.word	0x00000000
        /*0010*/ 	.short	0x0003
        /*0012*/ 	.short	0x0038
        /*0014*/ 	.byte	0x00, 0xf0, 0x21, 0x00


	//----- nvinfo : EIATTR_KPARAM_INFO
	.align		4
.L_18780:
        /*0018*/ 	.byte	0x04, 0x17
        /*001a*/ 	.short	(.L_18782 - .L_18781)
.L_18781:
        /*001c*/ 	.word	0x00000000
        /*0020*/ 	.short	0x0002
        /*0022*/ 	.short	0x0030
        /*0024*/ 	.byte	0x00, 0xf0, 0x21, 0x00


	//----- nvinfo : EIATTR_KPARAM_INFO
	.align		4
.L_18782:
        /*0028*/ 	.byte	0x04, 0x17
        /*002a*/ 	.short	(.L_18784 - .L_18783)
.L_18783:
        /*002c*/ 	.word	0x00000000
        /*0030*/ 	.short	0x0001
        /*0032*/ 	.short	0x0020
        /*0034*/ 	.byte	0x00, 0xf0, 0x41, 0x00


	//----- nvinfo : EIATTR_KPARAM_INFO
	.align		4
.L_18784:
        /*0038*/ 	.byte	0x04, 0x17
        /*003a*/ 	.short	(.L_18786 - .L_18785)
.L_18785:
        /*003c*/ 	.word	0x00000000
        /*0040*/ 	.short	0x0000
        /*0042*/ 	.short	0x0000
        /*0044*/ 	.byte	0x00, 0xf0, 0x81, 0x00


	//----- nvinfo : EIATTR_SPARSE_MMA_MASK
	.align		4
.L_18786:
        /*0048*/ 	.byte	0x03, 0x50
        /*004a*/ 	.short	0x0000


	//----- nvinfo : EIATTR_MAXREG_COUNT
	.align		4
        /*004c*/ 	.byte	0x03, 0x1b
        /*004e*/ 	.short	0x00ff


	//----- nvinfo : EIATTR_EXTERNS
	.align		4
        /*0050*/ 	.byte	0x04, 0x0f
        /*0052*/ 	.short	(.L_18788 - .L_18787)


	//   ....[0]....
	.align		4
.L_18787:
        /*0054*/ 	.word	index@(__assertfail)


	//----- nvinfo : EIATTR_MERCURY_ISA_VERSION
	.align		4
.L_18788:
        /*0058*/ 	.byte	0x03, 0x5f
        /*005a*/ 	.short	0x0101


	//----- nvinfo : EIATTR_COOP_GROUP_MASK_REGIDS
	.align		4
        /*005c*/ 	.byte	0x04, 0x29
        /*005e*/ 	.short	(.L_18790 - .L_18789)


	//   ....[0]....
.L_18789:
        /*0060*/ 	.word	0xffffffff


	//   ....[1]....
        /*0064*/ 	.word	0xffffffff


	//   ....[2]....
        /*0068*/ 	.word	0xffffffff


	//   ....[3]....
        /*006c*/ 	.word	0xffffffff


	//   ....[4]....
        /*0070*/ 	.word	0xffffffff


	//   ....[5]....
        /*0074*/ 	.word	0xffffffff


	//   ....[6]....
        /*0078*/ 	.word	0xffffffff


	//   ....[7]....
        /*007c*/ 	.word	0xffffffff


	//   ....[8]....
        /*0080*/ 	.word	0xffffffff


	//   ....[9]....
        /*0084*/ 	.word	0xffffffff


	//   ....[10]....
        /*0088*/ 	.word	0x0500000f


	//   ....[11]....
        /*008c*/ 	.word	0x0500000f


	//   ....[12]....
        /*0090*/ 	.word	0x0500000f


	//   ....[13]....
        /*0094*/ 	.word	0x0500000f


	//   ....[14]....
        /*0098*/ 	.word	0x0500000f


	//   ....[15]....
        /*009c*/ 	.word	0x0500000f


	//   ....[16]....
        /*00a0*/ 	.word	0x0500000f


	//   ....[17]....
        /*00a4*/ 	.word	0x0500000f


	//   ....[18]....
        /*00a8*/ 	.word	0x0500000f


	//   ....[19]....
        /*00ac*/ 	.word	0x0500000f


	//----- nvinfo : EIATTR_COOP_GROUP_INSTR_OFFSETS
	.align		4
.L_18790:
        /*00b0*/ 	.byte	0x04, 0x28
        /*00b2*/ 	.short	(.L_18792 - .L_18791)


	//   ....[0]....
.L_18791:
        /*00b4*/ 	.word	0x00000610


	//   ....[1]....
        /*00b8*/ 	.word	0x00000650


	//   ....[2]....
        /*00bc*/ 	.word	0x00000670


	//   ....[3]....
        /*00c0*/ 	.word	0x00000690


	//   ....[4]....
        /*00c4*/ 	.word	0x000006b0


	//   ....[5]....
        /*00c8*/ 	.word	0x000009f0


	//   ....[6]....
        /*00cc*/ 	.word	0x00000a10


	//   ....[7]....
        /*00d0*/ 	.word	0x00000a30


	//   ....[8]....
        /*00d4*/ 	.word	0x00000a50


	//   ....[9]....
        /*00d8*/ 	.word	0x00000a70


	//   ....[10]....
        /*00dc*/ 	.word	0x00001150


	//   ....[11]....
        /*00e0*/ 	.word	0x000011d0


	//   ....[12]....
        /*00e4*/ 	.word	0x00001230


	//   ....[13]....
        /*00e8*/ 	.word	0x000012a0


	//   ....[14]....
        /*00ec*/ 	.word	0x00001300


	//   ....[15]....
        /*00f0*/ 	.word	0x000016a0


	//   ....[16]....
        /*00f4*/ 	.word	0x00001700


	//   ....[17]....
        /*00f8*/ 	.word	0x00001760


	//   ....[18]....
        /*00fc*/ 	.word	0x000017c0


	//   ....[19]....
        /*0100*/ 	.word	0x00001820


	//----- nvinfo : EIATTR_VRC_CTA_INIT_COUNT
	.align		4
.L_18792:
        /*0104*/ 	.byte	0x02, 0x4a
	.zero		1
	.zero		1


	//----- nvinfo : EIATTR_SYSCALL_OFFSETS
	.align		4
        /*0108*/ 	.byte	0x04, 0x46
        /*010a*/ 	.short	(.L_18794 - .L_18793)


	//   ....[0]....
.L_18793:
        /*010c*/ 	.word	0x00000170


	//----- nvinfo : EIATTR_EXIT_INSTR_OFFSETS
	.align		4
.L_18794:
        /*0110*/ 	.byte	0x04, 0x1c
        /*0112*/ 	.short	(.L_18796 - .L_18795)


	//   ....[0]....
.L_18795:
        /*0114*/ 	.word	0x00000220


	//   ....[1]....
        /*0118*/ 	.word	0x000010f0


	//----- nvinfo : EIATTR_CRS_STACK_SIZE
	.align		4
.L_18796:
        /*011c*/ 	.byte	0x04, 0x1e
        /*011e*/ 	.short	(.L_18798 - .L_18797)
.L_18797:
        /*0120*/ 	.word	0x00000000


	//----- nvinfo : EIATTR_CBANK_PARAM_SIZE
	.align		4
.L_18798:
        /*0124*/ 	.byte	0x03, 0x19
        /*0126*/ 	.short	0x0040


	//----- nvinfo : EIATTR_PARAM_CBANK
	.align		4
        /*0128*/ 	.byte	0x04, 0x0a
        /*012a*/ 	.short	(.L_18800 - .L_18799)
	.align		4
.L_18799:
        /*012c*/ 	.word	index@(.nv.constant0._Z15SoftmaxWarpImplI24ElementwiseScaleMaskLoadIffbE11DirectStoreIffEfLi1ELi5ELi32ELi1ELb0EL9Algorithm0EEvT_T0_ll)
        /*0130*/ 	.short	0x0380
        /*0132*/ 	.short	0x0040


	//----- nvinfo : EIATTR_SW_WAR
	.align		4
.L_18800:
        /*0134*/ 	.byte	0x04, 0x36
        /*0136*/ 	.short	(.L_18802 - .L_18801)
.L_18801:
        /*0138*/ 	.word	0x00000008
.L_18802:


//--------------------- .nv.info._Z15SoftmaxWarpImplI24ElementwiseScaleMaskLoadIffbE11DirectStoreIffEfLi1ELi4ELi32ELi1ELb1EL9Algorithm0EEvT_T0_ll --------------------------
	.section	.nv.info._Z15SoftmaxWarpImplI24ElementwiseScaleMaskLoadIffbE11DirectStoreIffEfLi1ELi4ELi32ELi1ELb1EL9Algorithm0EEvT_T0_ll,"",@"SHT_CUDA_INFO"
	.sectionflags	@""
	.align	4


	//----- nvinfo : EIATTR_CUDA_API_VERSION
	.align		4
        /*0000*/ 	.byte	0x04, 0x37
        /*0002*/ 	.short	(.L_18804 - .L_18803)
.L_18803:
        /*0004*/ 	.word	0x00000082


	//----- nvinfo : EIATTR_KPARAM_INFO
	.align		4
.L_18804:
        /*0008*/ 	.byte	0x04, 0x17
        /*000a*/ 	.short	(.L_18806 - .L_18805)
.L_18805:
        /*000c*/ 	.word	0x00000000
        /*0010*/ 	.short	0x0003
        /*0012*/ 	.short	0x0038
        /*0014*/ 	.byte	0x00, 0xf0, 0x21, 0x00


	//----- nvinfo : EIATTR_KPARAM_INFO
	.align		4
.L_18806:
        /*0018*/ 	.byte	0x04, 0x17
        /*001a*/ 	.short	(.L_18808 - .L_18807)
.L_18807:
        /*001c*/ 	.word	0x00000000
        /*0020*/ 	.short	0x0002
        /*0022*/ 	.short	0x0030
        /*0024*/ 	.byte	0x00, 0xf0, 0x21, 0x00


	//----- nvinfo : EIATTR_KPARAM_INFO
	.align		4
.L_18808:
        /*0028*/ 	.byte	0x04, 0x17
        /*002a*/ 	.short	(.L_18810 - .L_18809)
.L_18809:
        /*002c*/ 	.word	0x00000000
        /*0030*/ 	.short	0x0001
        /*0032*/ 	.short	0x0020
        /*0034*/ 	.byte	0x00, 0xf0, 0x41, 0x00


	//----- nvinfo : EIATTR_KPARAM_INFO
	.align		4
.L_18810:
        /*0038*/ 	.byte	0x04, 0x17
        /*003a*/ 	.short	(.L_18812 - .L_18811)
.L_18811:
        /*003c*/ 	.word	0x00000000
        /*0040*/ 	.short	0x0000
        /*0042*/ 	.short	0x0000
        /*0044*/ 	.byte	0x00, 0xf0, 0x81, 0x00


	//----- nvinfo : EIATTR_SPARSE_MMA_MASK
	.align		4
.L_18812:
        /*0048*/ 	.byte	0x03, 0x50
        /*004a*/ 	.short	0x0000


	//----- nvinfo : EIATTR_MAXREG_COUNT
	.align		4
        /*004c*/ 	.byte	0x03, 0x1b
        /*004e*/ 	.short	0x00ff


	//----- nvinfo : EIATTR_EXTERNS
	.align		4
        /*0050*/ 	.byte	0x04, 0x0f
        /*0052*/ 	.short	(.L_18814 - .L_18813)


	//   ....[0]....
	.align		4
.L_18813:
        /*0054*/ 	.word	index@(__assertfail)


	//----- nvinfo : EIATTR_MERCURY_ISA_VERSION
	.align		4
.L_18814:
        /*0058*/ 	.byte	0x03, 0x5f
        /*005a*/ 	.short	0x0101


	//----- nvinfo : EIATTR_COOP_GROUP_MASK_REGIDS
	.align		4
        /*005c*/ 	.byte	0x04, 0x29
        /*005e*/ 	.short	(.L_18816 - .L_18815)


	//   ....[0]....
.L_18815:
        /*0060*/ 	.word	0xffffffff


	//   ....[1]....
        /*0064*/ 	.word	0xffffffff


	//   ....[2]....
        /*0068*/ 	.word	0xffffffff


	//   ....[3]....
        /*006c*/ 	.word	0xffffffff


	//   ....[4]....
        /*0070*/ 	.word	0xffffffff


	//   ....[5]....
        /*0074*/ 	.word	0xffffffff


	//   ....[6]....
        /*0078*/ 	.word	0xffffffff


	//   ....[7]....
        /*007c*/ 	.word	0xffffffff


	//   ....[8]....
        /*0080*/ 	.word	0xffffffff


	//   ....[9]....
        /*0084*/ 	.word	0xffffffff


	//   ....[10]....
        /*0088*/ 	.word	0x0500000f


	//   ....[11]....
        /*008c*/ 	.word	0x0500000f


	//   ....[12]....
        /*0090*/ 	.word	0x0500000f


	//   ....[13]....
        /*0094*/ 	.word	0x0500000f


	//   ....[14]....
        /*0098*/ 	.word	0x0500000f


	//   ....[15]....
        /*009c*/ 	.word	0x0500000f


	//   ....[16]....
        /*00a0*/ 	.word	0x0500000f


	//   ....[17]....
        /*00a4*/ 	.word	0x0500000f


	//   ....[18]....
        /*00a8*/ 	.word	0x0500000f


	//   ....[19]....
        /*00ac*/ 	.word	0x0500000f


	//----- nvinfo : EIATTR_COOP_GROUP_INSTR_OFFSETS
	.align		4
.L_18816:
        /*00b0*/ 	.byte	0x04, 0x28
        /*00b2*/ 	.short	(.L_18818 - .L_18817)


	//   ....[0]....
.L_18817:
        /*00b4*/ 	.word	0x00000730


	//   ....[1]....
        /*00b8*/ 	.word	0x00000770


	//   ....[2]....
        /*00bc*/ 	.word	0x00000790


	//   ....[3]....
        /*00c0*/ 	.word	0x000007b0


	//   ....[4]....
        /*00c4*/ 	.word	0x000007d0


	//   ....[5]....
        /*00c8*/ 	.word	0x00000a70


	//   ....[6]....
        /*00cc*/ 	.word	0x00000a90


	//   ....[7]....
        /*00d0*/ 	.word	0x00000ab0


	//   ....[8]....
        /*00d4*/ 	.word	0x00000ad0


	//   ....[9]....
        /*00d8*/ 	.word	0x00000af0


	//   ....[10]....
        /*00dc*/ 	.word	0x00001110


	//   ....[11]....
        /*00e0*/ 	.word	0x000011a0


	//   ....[12]....
        /*00e4*/ 	.word	0x00001200


	//   ....[13]....
        /*00e8*/ 	.word	0x00001260


	//   ....[14]....
        /*00ec*/ 	.word	0x000012d0


	//   ....[15]....
        /*00f0*/ 	.word	0x000015c0


	//   ....[16]....
        /*00f4*/ 	.word	0x00001620


	//   ....[17]....
        /*00f8*/ 	.word	0x00001680


	//   ....[18]....
        /*00fc*/ 	.word	0x000016e0


	//   ....[19]....
        /*0100*/ 	.word	0x00001740


	//----- nvinfo : EIATTR_VRC_CTA_INIT_COUNT
	.align		4
.L_18818:
        /*0104*/ 	.byte	0x02, 0x4a
	.zero		1
	.zero		1


	//----- nvinfo : EIATTR_SYSCALL_OFFSETS
	.align		4
        /*0108*/ 	.byte	0x04, 0x46
        /*010a*/ 	.short	(.L_18820 - .L_18819)


	//   ....[0]....
.L_18819:
        /*010c*/ 	.word	0x00000190


	//----- nvinfo : EIATTR_EXIT_INSTR_OFFSETS
	.align		4
.L_18820:
        /*0110*/ 	.byte	0x04, 0x1c
        /*0112*/ 	.short	(.L_18822 - .L_18821)


	//   ....[0]....
.L_18821:
        /*0114*/ 	.word	0x00000240


	//   ....[1]....
        /*0118*/ 	.word	0x000010b0


	//----- nvinfo : EIATTR_CRS_STACK_SIZE
	.align		4
.L_18822:
        /*011c*/ 	.byte	0x04, 0x1e
        /*011e*/ 	.short	(.L_18824 - .L_18823)
.L_18823:
        /*0120*/ 	.word	0x00000000


	//----- nvinfo : EIATTR_CBANK_PARAM_SIZE
	.align		4
.L_18824:
        /*0124*/ 	.byte	0x03, 0x19
        /*0126*/ 	.short	0x0040


	//----- nvinfo : EIATTR_PARAM_CBANK
	.align		4
        /*0128*/ 	.byte	0x04, 0x0a
        /*012a*/ 	.short	(.L_18826 - .L_18825)
	.align		4
.L_18825:
        /*012c*/ 	.word	index@(.nv.constant0._Z15SoftmaxWarpImplI24ElementwiseScaleMaskLoadIffbE11DirectStoreIffEfLi1ELi4ELi32ELi1ELb1EL9Algorithm0EEvT_T0_ll)
        /*0130*/ 	.short	0x0380
        /*0132*/ 	.short	0x0040


	//----- nvinfo : EIATTR_SW_WAR
	.align		4
.L_18826:
        /*0134*/ 	.byte	0x04, 0x36
        /*0136*/ 	.short	(.L_18828 - .L_18827)
.L_18827:
        /*0138*/ 	.word	0x00000008
.L_18828:


//--------------------- .nv.info._Z15SoftmaxWarpImplI24ElementwiseScaleMaskLoadIffbE11DirectStoreIffEfLi1ELi4ELi32ELi1ELb0EL9Algorithm0EEvT_T0_ll --------------------------
	.section	.nv.info._Z15SoftmaxWarpImplI24ElementwiseScaleMaskLoadIffbE11DirectStoreIffEfLi1ELi4ELi32ELi1ELb0EL9Algorithm0EEvT_T0_ll,"",@"SHT_CUDA_INFO"
	.sectionflags	@""
	.align	4


	//----- nvinfo : EIATTR_CUDA_API_VERSION
	.align		4
        /*0000*/ 	.byte	0x04, 0x37
        /*0002*/ 	.short	(.L_18830 - .L_18829)
.L_18829:
        /*0004*/ 	.word	0x00000082


	//----- nvinfo : EIATTR_KPARAM_INFO
	.align		4
.L_18830:
        /*0008*/ 	.byte	0x04, 0x17
        /*000a*/ 	.short	(.L_18832 - .L_18831)
.L_18831:
        /*000c*/ 	.word	0x00000000
        /*0010*/ 	.short	0x0003
        /*0012*/ 	.short	0x0038
        /*0014*/ 	.byte	0x00, 0xf0, 0x21, 0x00


	//----- nvinfo : EIATTR_KPARAM_INFO
	.align		4
.L_18832:
        /*0018*/ 	.byte	0x04, 0x17
        /*001a*/ 	.short	(.L_18834 - .L_18833)
.L_18833:
        /*001c*/ 	.word	0x00000000
        /*0020*/ 	.short	0x0002
        /*0022*/ 	.short	0x0030
        /*0024*/ 	.byte	0x00, 0xf0, 0x21, 0x00


	//----- nvinfo : EIATTR_KPARAM_INFO
	.align		4
.L_18834:
        /*0028*/ 	.byte	0x04, 0x17
        /*002a*/ 	.short	(.L_18836 - .L_18835)
.L_18835:
        /*002c*/ 	.word	0x00000000
        /*0030*/ 	.short	0x0001
        /*0032*/ 	.short	0x0020
        /*0034*/ 	.byte	0x00, 0xf0, 0x41, 0x00


	//----- nvinfo : EIATTR_KPARAM_INFO
	.align		4
.L_18836:
        /*0038*/ 	.byte	0x04, 0x17
        /*003a*/ 	.short	(.L_18838 - .L_18837)
.L_18837:
        /*003c*/ 	.word	0x00000000
        /*0040*/ 	.short	0x0000
        /*0042*/ 	.short	0x0000
        /*0044*/ 	.byte	0x00, 0xf0, 0x81, 0x00


	//----- nvinfo : EIATTR_SPARSE_MMA_MASK
	.align		4
.L_18838:
        /*0048*/ 	.byte	0x03, 0x50
        /*004a*/ 	.short	0x0000


	//----- nvinfo : EIATTR_MAXREG_COUNT
	.align		4
        /*004c*/ 	.byte	0x03, 0x1b
        /*004e*/ 	.short	0x00ff


	//----- nvinfo : EIATTR_EXTERNS
	.align		4
        /*0050*/ 	.byte	0x04, 0x0f
        /*0052*/ 	.short	(.L_18840 - .L_18839)


	//   ....[0]....
	.align		4
.L_18839:
        /*0054*/ 	.word	index@(__assertfail)


	//----- nvinfo : EIATTR_MERCURY_ISA_VERSION
	.align		4
.L_18840:
        /*0058*/ 	.byte	0x03, 0x5f
        /*005a*/ 	.short	0x0101


	//----- nvinfo : EIATTR_COOP_GROUP_MASK_REGIDS
	.align		4
        /*005c*/ 	.byte	0x04, 0x29
        /*005e*/ 	.short	(.L_18842 - .L_18841)


	//   ....[0]....
.L_18841:
        /*0060*/ 	.word	0xffffffff


	//   ....[1]....
        /*0064*/ 	.word	0xffffffff


	//   ....[2]....
        /*0068*/ 	.word	0xffffffff


	//   ....[3]....
        /*006c*/ 	.word	0xffffffff


	//   ....[4]....
        /*0070*/ 	.word	0xffffffff


	//   ....[5]....
        /*0074*/ 	.word	0xffffffff


	//   ....[6]....
        /*0078*/ 	.word	0xffffffff


	//   ....[7]....
        /*007c*/ 	.word	0xffffffff


	//   ....[8]....
        /*0080*/ 	.word	0xffffffff


	//   ....[9]....
        /*0084*/ 	.word	0xffffffff


	//   ....[10]....
        /*0088*/ 	.word	0x0500000f


	//   ....[11]....
        /*008c*/ 	.word	0x0500000f


	//   ....[12]....
        /*0090*/ 	.word	0x0500000f


	//   ....[13]....
        /*0094*/ 	.word	0x0500000f


	//   ....[14]....
        /*0098*/ 	.word	0x0500000f


	//   ....[15]....
        /*009c*/ 	.word	0x0500000f


	//   ....[16]....
        /*00a0*/ 	.word	0x0500000f


	//   ....[17]....
        /*00a4*/ 	.word	0x0500000f


	//   ....[18]....
        /*00a8*/ 	.word	0x0500000f


	//   ....[19]....
        /*00ac*/ 	.word	0x0500000f


	//----- nvinfo : EIATTR_COOP_GROUP_INSTR_OFFSETS
	.align		4
.L_18842:
        /*00b0*/ 	.byte	0x04, 0x28
        /*00b2*/ 	.short	(.L_18844 - .L_18843)


	//   ....[0]....
.L_18843:
        /*00b4*/ 	.word	0x00000570


	//   ....[1]....
        /*00b8*/ 	.word	0x000005b0


	//   ....[2]....
        /*00bc*/ 	.word	0x000005d0


	//   ....[3]....
        /*00c0*/ 	.word	0x000005f0


	//   ....[4]....
        /*00c4*/ 	.word	0x00000610


	//   ....[5]....
        /*00c8*/ 	.word	0x000008b0


	//   ....[6]....
        /*00cc*/ 	.word	0x000008d0


	//   ....[7]....
        /*00d0*/ 	.word	0x000008f0


	//   ....[8]....
        /*00d4*/ 	.word	0x00000910


	//   ....[9]....
        /*00d8*/ 	.word	0x00000930


	//   ....[10]....
        /*00dc*/ 	.word	0x00000eb0


	//   ....[11]....
        /*00e0*/ 	.word	0x00000f30


	//   ....[12]....
        /*00e4*/ 	.word	0x00000f90


	//   ....[13]....
        /*00e8*/ 	.word	0x00000ff0


	//   ....[14]....
        /*00ec*/ 	.word	0x00001060


	//   ....[15]....
        /*00f0*/ 	.word	0x00001360


	//   ....[16]....
        /*00f4*/ 	.word	0x000013c0


	//   ....[17]....
        /*00f8*/ 	.word	0x00001420


	//   ....[18]....
        /*00fc*/ 	.word	0x00001480


	//   ....[19]....
        /*0100*/ 	.word	0x000014e0


	//----- nvinfo : EIATTR_VRC_CTA_INIT_COUNT
	.align		4
.L_18844:
        /*0104*/ 	.byte	0x02, 0x4a
	.zero		1
	.zero		1


	//----- nvinfo : EIATTR_SYSCALL_OFFSETS
	.align		4
        /*0108*/ 	.byte	0x04, 0x46
        /*010a*/ 	.short	(.L_18846 - .L_18845)


	//   ....[0]....
.L_18845:
        /*010c*/ 	.word	0x00000170


	//----- nvinfo : EIATTR_EXIT_INSTR_OFFSETS
	.align		4
.L_18846:
        /*0110*/ 	.byte	0x04, 0x1c
        /*0112*/ 	.short	(.L_18848 - .L_18847)


	//   ....[0]....
.L_18847:
        /*0114*/ 	.word	0x00000220


	//   ....[1]....
        /*0118*/ 	.word	0x00000e50


	//----- nvinfo : EIATTR_CRS_STACK_SIZE
	.align		4
.L_18848:
        /*011c*/ 	.byte	0x04, 0x1e
        /*011e*/ 	.short	(.L_18850 - .L_18849)
.L_18849:
        /*0120*/ 	.word	0x00000000


	//----- nvinfo : EIATTR_CBANK_PARAM_SIZE
	.align		4
.L_18850:
        /*0124*/ 	.byte	0x03, 0x19
        /*0126*/ 	.short	0x0040


	//----- nvinfo : EIATTR_PARAM_CBANK
	.align		4
        /*0128*/ 	.byte	0x04, 0x0a
        /*012a*/ 	.short	(.L_18852 - .L_18851)
	.align		4
.L_18851:
        /*012c*/ 	.word	index@(.nv.constant0._Z15SoftmaxWarpImplI24ElementwiseScaleMaskLoadIffbE11DirectStoreIffEfLi1ELi4ELi32ELi1ELb0EL9Algorithm0EEvT_T0_ll)
        /*0130*/ 	.short	0x0380
        /*0132*/ 	.short	0x0040


	//----- nvinfo : EIATTR_SW_WAR
	.align		4
.L_18852:
        /*0134*/ 	.byte	0x04, 0x36
        /*0136*/ 	.short	(.L_18854 - .L_18853)
.L_18853:
        /*0138*/ 	.word	0x00000008
.L_18854:


//--------------------- .nv.info._Z15SoftmaxWarpImplI24ElementwiseScaleMaskLoadIffbE11DirectStoreIffEfLi1ELi3ELi32ELi1ELb1EL9Algorithm0EEvT_T0_ll --------------------------
	.section	.nv.info._Z15SoftmaxWarpImplI24ElementwiseScaleMaskLoadIffbE11DirectStoreIffEfLi1ELi3ELi32ELi1ELb1EL9Algorithm0EEvT_T0_ll,"",@"SHT_CUDA_INFO"
	.sectionflags	@""
	.align	4


	//----- nvinfo : EIATTR_CUDA_API_VERSION
	.align		4
        /*0000*/ 	.byte	0x04, 0x37
        /*0002*/ 	.short	(.L_18856 - .L_18855)
.L_18855:
        /*0004*/ 	.word	0x00000082


	//----- nvinfo : EIATTR_KPARAM_INFO
	.align		4
.L_18856:
        /*0008*/ 	.byte	0x04, 0x17
        /*000a*/ 	.short	(.L_18858 - .L_18857)
.L_18857:
        /*000c*/ 	.word	0x00000000
        /*0010*/ 	.short	0x0003
        /*0012*/ 	.short	0x0038
        /*0014*/ 	.byte	0x00, 0xf0, 0x21, 0x00


	//----- nvinfo : EIATTR_KPARAM_INFO
	.align		4
.L_18858:
        /*0018*/ 	.byte	0x04, 0x17
        /*001a*/ 	.short	(.L_18860 - .L_18859)
.L_18859:
        /*001c*/ 	.word	0x00000000
        /*0020*/ 	.short	0x0002
        /*0022*/ 	.short	0x0030
        /*0024*/ 	.byte	0x00, 0xf0, 0x21, 0x00


	//----- nvinfo : EIATTR_KPARAM_INFO
	.align		4
.L_18860:
        /*0028*/ 	.byte	0x04, 0x17
        /*002a*/ 	.short	(.L_18862 - .L_18861)
.L_18861:
        /*002c*/ 	.word	0x00000000
        /*0030*/ 	.short	0x0001
        /*0032*/ 	.short	0x0020
        /*0034*/ 	.byte	0x00, 0xf0, 0x41, 0x00


	//----- nvinfo : EIATTR_KPARAM_INFO
	.align		4
.L_18862:
        /*0038*/ 	.byte	0x04, 0x17
        /*003a*/ 	.short	(.L_18864 - .L_18863)
.L_18863:
        /*003c*/ 	.word	0x00000000
        /*0040*/ 	.short	0x0000
        /*0042*/ 	.short	0x0000
        /*0044*/ 	.byte	0x00, 0xf0, 0x81, 0x00


	//----- nvinfo : EIATTR_SPARSE_MMA_MASK
	.align		4
.L_18864:
        /*0048*/ 	.byte	0x03, 0x50
        /*004a*/ 	.short	0x0000


	//----- nvinfo : EIATTR_MAXREG_COUNT
	.align		4
        /*004c*/ 	.byte	0x03, 0x1b
        /*004e*/ 	.short	0x00ff


	//----- nvinfo : EIATTR_EXTERNS
	.align		4
        /*0050*/ 	.byte	0x04, 0x0f
        /*0052*/ 	.short	(.L_18866 - .L_18865)


	//   ....[0]....
	.align		4
.L_18865:
        /*0054*/ 	.word	index@(__assertfail)


	//----- nvinfo : EIATTR_MERCURY_ISA_VERSION
	.align		4
.L_18866:
        /*0058*/ 	.byte	0x03, 0x5f
        /*005a*/ 	.short	0x0101


	//----- nvinfo : EIATTR_COOP_GROUP_MASK_REGIDS
	.align		4
        /*005c*/ 	.byte	0x04, 0x29
        /*005e*/ 	.short	(.L_18868 - .L_18867)


	//   ....[0]....
.L_18867:
        /*0060*/ 	.word	0xffffffff


	//   ....[1]....
        /*0064*/ 	.word	0xffffffff


	//   ....[2]....
        /*0068*/ 	.word	0xffffffff


	//   ....[3]....
        /*006c*/ 	.word	0xffffffff


	//   ....[4]....
        /*0070*/ 	.word	0xffffffff


	//   ....[5]....
        /*0074*/ 	.word	0xffffffff


	//   ....[6]....
        /*0078*/ 	.word	0xffffffff


	//   ....[7]....
        /*007c*/ 	.word	0xffffffff


	//   ....[8]....
        /*0080*/ 	.word	0xffffffff


	//   ....[9]....
        /*0084*/ 	.word	0xffffffff


	//   ....[10]....
        /*0088*/ 	.word	0x0500000f


	//   ....[11]....
        /*008c*/ 	.word	0x0500000f


	//   ....[12]....
        /*0090*/ 	.word	0x0500000f


	//   ....[13]....
        /*0094*/ 	.word	0x0500000f


	//   ....[14]....
        /*0098*/ 	.word	0x0500000f


	//   ....[15]....
        /*009c*/ 	.word	0x0500000f


	//   ....[16]....
        /*00a0*/ 	.word	0x0500000f


	//   ....[17]....
        /*00a4*/ 	.word	0x0500000f


	//   ....[18]....
        /*00a8*/ 	.word	0x0500000f


	//   ....[19]....
        /*00ac*/ 	.word	0x0500000f


	//----- nvinfo : EIATTR_COOP_GROUP_INSTR_OFFSETS
	.align		4
.L_18868:
        /*00b0*/ 	.byte	0x04, 0x28
        /*00b2*/ 	.short	(.L_18870 - .L_18869)


	//   ....[0]....
.L_18869:
        /*00b4*/ 	.word	0x00000640


	//   ....[1]....
        /*00b8*/ 	.word	0x00000680


	//   ....[2]....
        /*00bc*/ 	.word	0x000006a0


	//   ....[3]....
        /*00c0*/ 	.word	0x000006c0


	//   ....[4]....
        /*00c4*/ 	.word	0x000006e0


	//   ....[5]....
        /*00c8*/ 	.word	0x000008e0


	//   ....[6]....
        /*00cc*/ 	.word	0x00000900


	//   ....[7]....
        /*00d0*/ 	.word	0x00000920


	//   ....[8]....
        /*00d4*/ 	.word	0x00000940


	//   ....[9]....
        /*00d8*/ 	.word	0x00000960


	//   ....[10]....
        /*00dc*/ 	.word	0x00000e20


	//   ....[11]....
        /*00e0*/ 	.word	0x00000ec0


	//   ....[12]....
        /*00e4*/ 	.word	0x00000f20


	//   ....[13]....
        /*00e8*/ 	.word	0x00000f80


	//   ....[14]....
        /*00ec*/ 	.word	0x00000fe0


	//   ....[15]....
        /*00f0*/ 	.word	0x00001220


	//   ....[16]....
        /*00f4*/ 	.word	0x00001280


	//   ....[17]....
        /*00f8*/ 	.word	0x000012e0


	//   ....[18]....
        /*00fc*/ 	.word	0x00001340


	//   ....[19]....
        /*0100*/ 	.word	0x000013a0


	//----- nvinfo : EIATTR_VRC_CTA_INIT_COUNT
	.align		4
.L_18870:
        /*0104*/ 	.byte	0x02, 0x4a
	.zero		1
	.zero		1


	//----- nvinfo : EIATTR_SYSCALL_OFFSETS
	.align		4
        /*0108*/ 	.byte	0x04, 0x46
        /*010a*/ 	.short	(.L_18872 - .L_18871)


	//   ....[0]....
.L_18871:
        /*010c*/ 	.word	0x00000190


	//----- nvinfo : EIATTR_EXIT_INSTR_OFFSETS
	.align		4
.L_18872:
        /*0110*/ 	.byte	0x04, 0x1c
        /*0112*/ 	.short	(.L_18874 - .L_18873)


	//   ....[0]....
.L_18873:
        /*0114*/ 	.word	0x00000240


	//   ....[1]....
        /*0118*/ 	.word	0x00000dc0


	//----- nvinfo : EIATTR_CRS_STACK_SIZE
	.align		4
.L_18874:
        /*011c*/ 	.byte	0x04, 0x1e
        /*011e*/ 	.short	(.L_18876 - .L_18875)
.L_18875:
        /*0120*/ 	.word	0x00000000


	//----- nvinfo : EIATTR_CBANK_PARAM_SIZE
	.align		4
.L_18876:
        /*0124*/ 	.byte	0x03, 0x19
        /*0126*/ 	.short	0x0040


	//----- nvinfo : EIATTR_PARAM_CBANK
	.align		4
        /*0128*/ 	.byte	0x04, 0x0a
        /*012a*/ 	.short	(.L_18878 - .L_18877)
	.align		4
.L_18877:
        /*012c*/ 	.word	index@(.nv.constant0._Z15SoftmaxWarpImplI24ElementwiseScaleMaskLoadIffbE11DirectStoreIffEfLi1ELi3ELi32ELi1ELb1EL9Algorithm0EEvT_T0_ll)
        /*0130*/ 	.short	0x0380
        /*0132*/ 	.short	0x0040


	//----- nvinfo : EIATTR_SW_WAR
	.align		4
.L_18878:
        /*0134*/ 	.byte	0x04, 0x36
        /*0136*/ 	.short	(.L_18880 - .L_18879)
.L_18879:
        /*0138*/ 	.word	0x00000008
.L_18880:


//--------------------- .nv.info._Z15SoftmaxWarpImplI24ElementwiseScaleMaskLoadIffbE11DirectStoreIffEfLi1ELi3ELi32ELi1ELb0EL9Algorithm0EEvT_T0_ll --------------------------
	.section	.nv.info._Z15SoftmaxWarpImplI24ElementwiseScaleMaskLoadIffbE11DirectStoreIffEfLi1ELi3ELi32ELi1ELb0EL9Algorithm0EEvT_T0_ll,"",@"SHT_CUDA_INFO"
	.sectionflags	@""
	.align	4


	//----- nvinfo : EIATTR_CUDA_API_VERSION
	.align		4
        /*0000*/ 	.byte	0x04, 0x37
        /*0002*/ 	.short	(.L_18882 - .L_18881)
.L_18881:
        /*0004*/ 	.word	0x00000082


	//----- nvinfo : EIATTR_KPARAM_INFO
	.align		4
.L_18882:
        /*0008*/ 	.byte	0x04, 0x17
        /*000a*/ 	.short	(.L_18884 - .L_18883)
.L_18883:
        /*000c*/ 	.word	0x00000000
        /*0010*/ 	.short	0x0003
        /*0012*/ 	.short	0x0038
        /*0014*/ 	.byte	0x00, 0xf0, 0x21, 0x00


	//----- nvinfo : EIATTR_KPARAM_INFO
	.align		4
.L_18884:
        /*0018*/ 	.byte	0x04, 0x17
        /*001a*/ 	.short	(.L_18886 - .L_18885)
.L_18885:
        /*001c*/ 	.word	0x00000000
        /*0020*/ 	.short	0x0002
        /*0022*/ 	.short	0x0030
        /*0024*/ 	.byte	0x00, 0xf0, 0x21, 0x00


	//----- nvinfo : EIATTR_KPARAM_INFO
	.align		4
.L_18886:
        /*0028*/ 	.byte	0x04, 0x17
        /*002a*/ 	.short	(.L_18888 - .L_18887)
.L_18887:
        /*002c*/ 	.word	0x00000000
        /*0030*/ 	.short	0x0001
        /*0032*/ 	.short	0x0020
        /*0034*/ 	.byte	0x00, 0xf0, 0x41, 0x00


	//----- nvinfo : EIATTR_KPARAM_INFO
	.align		4
.L_18888:
        /*0038*/ 	.byte	0x04, 0x17
        /*003a*/ 	.short	(.L_18890 - .L_18889)
.L_18889:
        /*003c*/ 	.word	0x00000000
        /*0040*/ 	.short	0x0000
        /*0042*/ 	.short	0x0000
        /*0044*/ 	.byte	0x00, 0xf0, 0x81, 0x00


	//----- nvinfo : EIATTR_SPARSE_MMA_MASK
	.align		4
.L_18890:
        /*0048*/ 	.byte	0x03, 0x50
        /*004a*/ 	.short	0x0000


	//----- nvinfo : EIATTR_MAXREG_COUNT
	.align		4
        /*004c*/ 	.byte	0x03, 0x1b
        /*004e*/ 	.short	0x00ff


	//----- nvinfo : EIATTR_EXTERNS
	.align		4
        /*0050*/ 	.byte	0x04, 0x0f
        /*0052*/ 	.short	(.L_18892 - .L_18891)


	//   ....[0]....
	.align		4
.L_18891:
        /*0054*/ 	.word	index@(__assertfail)


	//----- nvinfo : EIATTR_MERCURY_ISA_VERSION
	.align		4
.L_18892:
        /*0058*/ 	.byte	0x03, 0x5f
        /*005a*/ 	.short	0x0101


	//----- nvinfo : EIATTR_COOP_GROUP_MASK_REGIDS
	.align		4
        /*005c*/ 	.byte	0x04, 0x29
        /*005e*/ 	.short	(.L_18894 - .L_18893)


	//   ....[0]....
.L_18893:
        /*0060*/ 	.word	0xffffffff


	//   ....[1]....
        /*0064*/ 	.word	0xffffffff


	//   ....[2]....
        /*0068*/ 	.word	0xffffffff


	//   ....[3]....
        /*006c*/ 	.word	0xffffffff


	//   ....[4]....
        /*0070*/ 	.word	0xffffffff


	//   ....[5]....
        /*0074*/ 	.word	0xffffffff


	//   ....[6]....
        /*0078*/ 	.word	0xffffffff


	//   ....[7]....
        /*007c*/ 	.word	0xffffffff


	//   ....[8]....
        /*0080*/ 	.word	0xffffffff


	//   ....[9]....
        /*0084*/ 	.word	0xffffffff


	//   ....[10]....
        /*0088*/ 	.word	0x0500000f


	//   ....[11]....
        /*008c*/ 	.word	0x0500000f


	//   ....[12]....
        /*0090*/ 	.word	0x0500000f


	//   ....[13]....
        /*0094*/ 	.word	0x0500000f


	//   ....[14]....
        /*0098*/ 	.word	0x0500000f


	//   ....[15]....
        /*009c*/ 	.word	0x0500000f


	//   ....[16]....
        /*00a0*/ 	.word	0x0500000f


	//   ....[17]....
        /*00a4*/ 	.word	0x0500000f


	//   ....[18]....
        /*00a8*/ 	.word	0x0500000f


	//   ....[19]....
        /*00ac*/ 	.word	0x0500000f


	//----- nvinfo : EIATTR_COOP_GROUP_INSTR_OFFSETS
	.align		4
.L_18894:
        /*00b0*/ 	.byte	0x04, 0x28
        /*00b2*/ 	.short	(.L_18896 - .L_18895)


	//   ....[0]....
.L_18895:
        /*00b4*/ 	.word	0x000004e0


	//   ....[1]....
        /*00b8*/ 	.word	0x00000520


	//   ....[2]....
        /*00bc*/ 	.word	0x00000540


	//   ....[3]....
        /*00c0*/ 	.word	0x00000560


	//   ....[4]....
        /*00c4*/ 	.word	0x00000580


	//   ....[5]....
        /*00c8*/ 	.word	0x00000780


	//   ....[6]....
        /*00cc*/ 	.word	0x000007a0


	//   ....[7]....
        /*00d0*/ 	.word	0x000007c0


	//   ....[8]....
        /*00d4*/ 	.word	0x000007e0


	//   ....[9]....
        /*00d8*/ 	.word	0x00000800


	//   ....[10]....
        /*00dc*/ 	.word	0x00000c70


	//   ....[11]....
        /*00e0*/ 	.word	0x00000d00


	//   ....[12]....
        /*00e4*/ 	.word	0x00000d60


	//   ....[13]....
        /*00e8*/ 	.word	0x00000dc0


	//   ....[14]....
        /*00ec*/ 	.word	0x00000e20


	//   ....[15]....
        /*00f0*/ 	.word	0x00001070


	//   ....[16]....
        /*00f4*/ 	.word	0x000010d0


	//   ....[17]....
        /*00f8*/ 	.word	0x00001130


	//   ....[18]....
        /*00fc*/ 	.word	0x00001190


	//   ....[19]....
        /*0100*/ 	.word	0x000011f0


	//----- nvinfo : EIATTR_VRC_CTA_INIT_COUNT
	.align		4
.L_18896:
        /*0104*/ 	.byte	0x02, 0x4a
	.zero		1
	.zero		1


	//----- nvinfo : EIATTR_SYSCALL_OFFSETS
	.align		4
        /*0108*/ 	.byte	0x04, 0x46
        /*010a*/ 	.short	(.L_18898 - .L_18897)


	//   ....[0]....
.L_18897:
        /*010c*/ 	.word	0x00000170


	//----- nvinfo : EIATTR_EXIT_INSTR_OFFSETS
	.align		4
.L_18898:
        /*0110*/ 	.byte	0x04, 0x1c
        /*0112*/ 	.short	(.L_18900 - .L_18899)


	//   ....[0]....
.L_18899:
        /*0114*/ 	.word	0x00000220


	//   ....[1]....
        /*0118*/ 	.word	0x00000c10


	//----- nvinfo : EIATTR_CRS_STACK_SIZE
	.align		4
.L_18900:
        /*011c*/ 	.byte	0x04, 0x1e
        /*011e*/ 	.short	(.L_18902 - .L_18901)
.L_18901:
        /*0120*/ 	.word	0x00000000


	//----- nvinfo : EIATTR_CBANK_PARAM_SIZE
	.align		4
.L_18902:
        /*0124*/ 	.byte	0x03, 0x19
        /*0126*/ 	.short	0x0040


	//----- nvinfo : EIATTR_PARAM_CBANK
	.align		4
        /*0128*/ 	.byte	0x04, 0x0a
        /*012a*/ 	.short	(.L_18904 - .L_18903)
	.align		4
.L_18903:
        /*012c*/ 	.word	index@(.nv.constant0._Z15SoftmaxWarpImplI24ElementwiseScaleMaskLoadIffbE11DirectStoreIffEfLi1ELi3ELi32ELi1ELb0EL9Algorithm0EEvT_T0_ll)
        /*0130*/ 	.short	0x0380
        /*0132*/ 	.short	0x0040


	//----- nvinfo : EIATTR_SW_WAR
	.align		4
.L_18904:
        /*0134*/ 	.byte	0x04, 0x36
        /*0136*/ 	.short	(.L_18906 - .L_18905)
.L_18905:
        /*0138*/ 	.word	0x00000008
.L_18906:


//--------------------- .nv.info._Z15SoftmaxWarpImplI24ElementwiseScaleMaskLoadIffbE11DirectStoreIffEfLi1ELi2ELi32ELi1ELb1EL9Algorithm0EEvT_T0_ll --------------------------
	.section	.nv.info._Z15SoftmaxWarpImplI24ElementwiseScaleMaskLoadIffbE11DirectStoreIffEfLi1ELi2ELi32ELi1ELb1EL9Algorithm0EEvT_T0_ll,"",@"SHT_CUDA_INFO"
	.sectionflags	@""
	.align	4


	//----- nvinfo : EIATTR_CUDA_API_VERSION
	.align		4
        /*0000*/ 	.byte	0x04, 0x37
        /*0002*/ 	.short	(.L_18908 - .L_18907)
.L_18907:
        /*0004*/ 	.word	0x00000082


	//----- nvinfo : EIATTR_KPARAM_INFO
	.align		4
.L_18908:
        /*0008*/ 	.byte	0x04, 0x17
        /*000a*/ 	.short	(.L_18910 - .L_18909)
.L_18909:
        /*000c*/ 	.word	0x00000000
        /*0010*/ 	.short	0x0003
        /*0012*/ 	.short	0x0038
        /*0014*/ 	.byte	0x00, 0xf0, 0x21, 0x00


	//----- nvinfo : EIATTR_KPARAM_INFO
	.align		4
.L_18910:
        /*0018*/ 	.byte	0x04, 0x17
        /*001a*/ 	.short	(.L_18912 - .L_18911)
.L_18911:
        /*001c*/ 	.word	0x00000000
        /*0020*/ 	.short	0x0002
        /*0022*/ 	.short	0x0030
        /*0024*/ 	.byte	0x00, 0xf0, 0x21, 0x00


	//----- nvinfo : EIATTR_KPARAM_INFO
	.align		4
.L_18912:
        /*0028*/ 	.byte	0x04, 0x17
        /*002a*/ 	.short	(.L_18914 - .L_18913)
.L_18913:
        /*002c*/ 	.word	0x00000000
        /*0030*/ 	.short	0x0001
        /*0032*/ 	.short	0x0020
        /*0034*/ 	.byte	0x00, 0xf0, 0x41, 0x00


	//----- nvinfo : EIATTR_KPARAM_INFO
	.align		4
.L_18914:
        /*0038*/ 	.byte	0x04, 0x17
        /*003a*/ 	.short	(.L_18916 - .L_18915)
.L_18915:
        /*003c*/ 	.word	0x00000000
        /*0040*/ 	.short	0x0000
        /*0042*/ 	.short	0x0000
        /*0044*/ 	.byte	0x00, 0xf0, 0x81, 0x00


	//----- nvinfo : EIATTR_SPARSE_MMA_MASK
	.align		4
.L_18916:
        /*0048*/ 	.byte	0x03, 0x50
        /*004a*/ 	.short	0x0000


	//----- nvinfo : EIATTR_MAXREG_COUNT
	.align		4
        /*004c*/ 	.byte	0x03, 0x1b
        /*004e*/ 	.short	0x00ff


	//----- nvinfo : EIATTR_EXTERNS
	.align		4
        /*0050*/ 	.byte	0x04, 0x0f
        /*0052*/ 	.short	(.L_18918 - .L_18917)


	//   ....[0]....
	.align		4
.L_18917:
        /*0054*/ 	.word	index@(__assertfail)


	//----- nvinfo : EIATTR_MERCURY_ISA_VERSION
	.align		4
.L_18918:
        /*0058*/ 	.byte	0x03, 0x5f
        /*005a*/ 	.short	0x0101


	//----- nvinfo : EIATTR_COOP_GROUP_MASK_REGIDS
	.align		4
        /*005c*/ 	.byte	0x04, 0x29
        /*005e*/ 	.short	(.L_18920 - .L_18919)


	//   ....[0]....
.L_18919:
        /*0060*/ 	.word	0xffffffff


	//   ....[1]....
        /*0064*/ 	.word	0xffffffff


	//   ....[2]....
        /*0068*/ 	.word	0xffffffff


	//   ....[3]....
        /*006c*/ 	.word	0xffffffff


	//   ....[4]....
        /*0070*/ 	.word	0xffffffff


	//   ....[5]....
        /*0074*/ 	.word	0xffffffff


	//   ....[6]....
        /*0078*/ 	.word	0xffffffff


	//   ....[7]....
        /*007c*/ 	.word	0xffffffff


	//   ....[8]....
        /*0080*/ 	.word	0xffffffff


	//   ....[9]....
        /*0084*/ 	.word	0xffffffff


	//   ....[10]....
        /*0088*/ 	.word	0x0500000f


	//   ....[11]....
        /*008c*/ 	.word	0x0500000f


	//   ....[12]....
        /*0090*/ 	.word	0x0500000f


	//   ....[13]....
        /*0094*/ 	.word	0x0500000f


	//   ....[14]....
        /*0098*/ 	.word	0x0500000f


	//   ....[15]....
        /*009c*/ 	.word	0x0500000f


	//   ....[16]....
        /*00a0*/ 	.word	0x0500000f


	//   ....[17]....
        /*00a4*/ 	.word	0x0500000f


	//   ....[18]....
        /*00a8*/ 	.word	0x0500000f


	//   ....[19]....
        /*00ac*/ 	.word	0x0500000f


	//----- nvinfo : EIATTR_COOP_GROUP_INSTR_OFFSETS
	.align		4
.L_18920:
        /*00b0*/ 	.byte	0x04, 0x28
        /*00b2*/ 	.short	(.L_18922 - .L_18921)


	//   ....[0]....
.L_18921:
        /*00b4*/ 	.word	0x00000610


	//   ....[1]....
        /*00b8*/ 	.word	0x00000650


	//   ....[2]....
        /*00bc*/ 	.word	0x00000670


	//   ....[3]....
        /*00c0*/ 	.word	0x00000690


	//   ....[4]....
        /*00c4*/ 	.word	0x000006b0


	//   ....[5]....
        /*00c8*/ 	.word	0x00000810


	//   ....[6]....
        /*00cc*/ 	.word	0x00000830


	//   ....[7]....
        /*00d0*/ 	.word	0x00000850


	//   ....[8]....
        /*00d4*/ 	.word	0x00000870


	//   ....[9]....
        /*00d8*/ 	.word	0x00000890


	//   ....[10]....
        /*00dc*/ 	.word	0x00000c20


	//   ....[11]....
        /*00e0*/ 	.word	0x00000cb0


	//   ....[12]....
        /*00e4*/ 	.word	0x00000d10


	//   ....[13]....
        /*00e8*/ 	.word	0x00000d80


	//   ....[14]....
        /*00ec*/ 	.word	0x00000de0


	//   ....[15]....
        /*00f0*/ 	.word	0x00000f80


	//   ....[16]....
        /*00f4*/ 	.word	0x00000fe0


	//   ....[17]....
        /*00f8*/ 	.word	0x00001040


	//   ....[18]....
        /*00fc*/ 	.word	0x000010a0


	//   ....[19]....
        /*0100*/ 	.word	0x00001100


	//----- nvinfo : EIATTR_VRC_CTA_INIT_COUNT
	.align		4
.L_18922:
        /*0104*/ 	.byte	0x02, 0x4a
	.zero		1
	.zero		1


	//----- nvinfo : EIATTR_SYSCALL_OFFSETS
	.align		4
        /*0108*/ 	.byte	0x04, 0x46
        /*010a*/ 	.short	(.L_18924 - .L_18923)


	//   ....[0]....
.L_18923:
        /*010c*/ 	.word	0x00000170


	//----- nvinfo : EIATTR_EXIT_INSTR_OFFSETS
	.align		4
.L_18924:
        /*0110*/ 	.byte	0x04, 0x1c
        /*0112*/ 	.short	(.L_18926 - .L_18925)


	//   ....[0]....
.L_18925:
        /*0114*/ 	.word	0x00000220


	//   ....[1]....
        /*0118*/ 	.word	0x00000bb0


	//----- nvinfo : EIATTR_CRS_STACK_SIZE
	.align		4
.L_18926:
        /*011c*/ 	.byte	0x04, 0x1e
        /*011e*/ 	.short	(.L_18928 - .L_18927)
.L_18927:
        /*0120*/ 	.word	0x00000000


	//----- nvinfo : EIATTR_CBANK_PARAM_SIZE
	.align		4
.L_18928:
        /*0124*/ 	.byte	0x03, 0x19
        /*0126*/ 	.short	0x0040


	//----- nvinfo : EIATTR_PARAM_CBANK
	.align		4
        /*0128*/ 	.byte	0x04, 0x0a
        /*012a*/ 	.short	(.L_18930 - .L_18929)
	.align		4
.L_18929:
        /*012c*/ 	.word	index@(.nv.constant0._Z15SoftmaxWarpImplI24ElementwiseScaleMaskLoadIffbE11DirectStoreIffEfLi1ELi2ELi32ELi1ELb1EL9Algorithm0EEvT_T0_ll)
        /*0130*/ 	.short	0x0380
        /*0132*/ 	.short	0x0040


	//----- nvinfo : EIATTR_SW_WAR
	.align		4
.L_18930:
        /*0134*/ 	.byte	0x04, 0x36
        /*0136*/ 	.short	(.L_18932 - .L_18931)
.L_18931:
        /*0138*/ 	.word	0x00000008
.L_18932:


//--------------------- .nv.info._Z15SoftmaxWarpImplI24ElementwiseScaleMaskLoadIffbE11DirectStoreIffEfLi1ELi2ELi32ELi1ELb0EL9Algorithm0EEvT_T0_ll --------------------------
	.section	.nv.info._Z15SoftmaxWarpImplI24ElementwiseScaleMaskLoadIffbE11DirectStoreIffEfLi1ELi2ELi32ELi1ELb0EL9Algorithm0EEvT_T0_ll,"",@"SHT_CUDA_INFO"
	.sectionflags	@""
	.align	4


	//----- nvinfo : EIATTR_CUDA_API_VERSION
	.align		4
        /*0000*/ 	.byte	0x04, 0x37
        /*0002*/ 	.short	(.L_18934 - .L_18933)
.L_18933:
        /*0004*/ 	.word	0x00000082


	//----- nvinfo : EIATTR_KPARAM_INFO
	.align		4
.L_18934:
        /*0008*/ 	.byte	0x04, 0x17
        /*000a*/ 	.short	(.L_18936 - .L_18935)
.L_18935:
        /*000c*/ 	.word	0x00000000
        /*0010*/ 	.short	0x0003
        /*0012*/ 	.short	0x0038
        /*0014*/ 	.byte	0x00, 0xf0, 0x21, 0x00


	//----- nvinfo : EIATTR_KPARAM_INFO
	.align		4
.L_18936:
        /*0018*/ 	.byte	0x04, 0x17
        /*001a*/ 	.short	(.L_18938 - .L_18937)
.L_18937:
        /*001c*/ 	.word	0x00000000
        /*0020*/ 	.short	0x0002
        /*0022*/ 	.short	0x0030
        /*0024*/ 	.byte	0x00, 0xf0, 0x21, 0x00


	//----- nvinfo : EIATTR_KPARAM_INFO
	.align		4
.L_18938:
        /*0028*/ 	.byte	0x04, 0x17
        /*002a*/ 	.short	(.L_18940 - .L_18939)
.L_18939:
        /*002c*/ 	.word	0x00000000
        /*0030*/ 	.short	0x0001
        /*0032*/ 	.short	0x0020
        /*0034*/ 	.byte	0x00, 0xf0, 0x41, 0x00


	//----- nvinfo : EIATTR_KPARAM_INFO
	.align		4
.L_18940:
        /*0038*/ 	.byte	0x04, 0x17
        /*003a*/ 	.short	(.L_18942 - .L_18941)
.L_18941:
        /*003c*/ 	.word	0x00000000
        /*0040*/ 	.short	0x0000
        /*0042*/ 	.short	0x0000
        /*0044*/ 	.byte	0x00, 0xf0, 0x81, 0x00


	//----- nvinfo : EIATTR_SPARSE_MMA_MASK
	.align		4
.L_18942:
        /*0048*/ 	.byte	0x03, 0x50
        /*004a*/ 	.short	0x0000


	//----- nvinfo : EIATTR_MAXREG_COUNT
	.align		4
        /*004c*/ 	.byte	0x03, 0x1b
        /*004e*/ 	.short	0x00ff


	//----- nvinfo : EIATTR_EXTERNS
	.align		4
        /*0050*/ 	.byte	0x04, 0x0f
        /*0052*/ 	.short	(.L_18944 - .L_18943)


	//   ....[0]....
	.align		4
.L_18943:
        /*0054*/ 	.word	index@(__assertfail)


	//----- nvinfo : EIATTR_MERCURY_ISA_VERSION
	.align		4
.L_18944:
        /*0058*/ 	.byte	0x03, 0x5f
        /*005a*/ 	.short	0x0101


	//----- nvinfo : EIATTR_COOP_GROUP_MASK_REGIDS
	.align		4
        /*005c*/ 	.byte	0x04, 0x29
        /*005e*/ 	.short	(.L_18946 - .L_18945)


	//   ....[0]....
.L_18945:
        /*0060*/ 	.word	0xffffffff


	//   ....[1]....
        /*0064*/ 	.word	0xffffffff


	//   ....[2]....
        /*0068*/ 	.word	0xffffffff


	//   ....[3]....
        /*006c*/ 	.word	0xffffffff


	//   ....[4]....
        /*0070*/ 	.word	0xffffffff


	//   ....[5]....
        /*0074*/ 	.word	0xffffffff


	//   ....[6]....
        /*0078*/ 	.word	0xffffffff


	//   ....[7]....
        /*007c*/ 	.word	0xffffffff


	//   ....[8]....
        /*0080*/ 	.word	0xffffffff


	//   ....[9]....
        /*0084*/ 	.word	0xffffffff


	//   ....[10]....
        /*0088*/ 	.word	0x0500000f


	//   ....[11]....
        /*008c*/ 	.word	0x0500000f


	//   ....[12]....
        /*0090*/ 	.word	0x0500000f


	//   ....[13]....
        /*0094*/ 	.word	0x0500000f


	//   ....[14]....
        /*0098*/ 	.word	0x0500000f


	//   ....[15]....
        /*009c*/ 	.word	0x0500000f


	//   ....[16]....
        /*00a0*/ 	.word	0x0500000f


	//   ....[17]....
        /*00a4*/ 	.word	0x0500000f


	//   ....[18]....
        /*00a8*/ 	.word	0x0500000f


	//   ....[19]....
        /*00ac*/ 	.word	0x0500000f


	//----- nvinfo : EIATTR_COOP_GROUP_INSTR_OFFSETS
	.align		4
.L_18946:
        /*00b0*/ 	.byte	0x04, 0x28
        /*00b2*/ 	.short	(.L_18948 - .L_18947)


	//   ....[0]....
.L_18947:
        /*00b4*/ 	.word	0x00000440


	//   ....[1]....
        /*00b8*/ 	.word	0x00000480


	//   ....[2]....
        /*00bc*/ 	.word	0x000004a0


	//   ....[3]....
        /*00c0*/ 	.word	0x000004c0


	//   ....[4]....
        /*00c4*/ 	.word	0x000004e0


	//   ....[5]....
        /*00c8*/ 	.word	0x00000640


	//   ....[6]....
        /*00cc*/ 	.word	0x00000660


	//   ....[7]....
        /*00d0*/ 	.word	0x00000680


	//   ....[8]....
        /*00d4*/ 	.word	0x000006a0


	//   ....[9]....
        /*00d8*/ 	.word	0x000006c0


	//   ....[10]....
        /*00dc*/ 	.word	0x00000a10


	//   ....[11]....
        /*00e0*/ 	.word	0x00000aa0


	//   ....[12]....
        /*00e4*/ 	.word	0x00000b00


	//   ....[13]....
        /*00e8*/ 	.word	0x00000b60


	//   ....[14]....
        /*00ec*/ 	.word	0x00000bc0


	//   ....[15]....
        /*00f0*/ 	.word	0x00000d60


	//   ....[16]....
        /*00f4*/ 	.word	0x00000dc0


	//   ....[17]....
        /*00f8*/ 	.word	0x00000e20


	//   ....[18]....
        /*00fc*/ 	.word	0x00000e80


	//   ....[19]....
        /*0100*/ 	.word	0x00000ee0


	//----- nvinfo : EIATTR_VRC_CTA_INIT_COUNT
	.align		4
.L_18948:
        /*0104*/ 	.byte	0x02, 0x4a
	.zero		1
	.zero		1


	//----- nvinfo : EIATTR_SYSCALL_OFFSETS
	.align		4
        /*0108*/ 	.byte	0x04, 0x46
        /*010a*/ 	.short	(.L_18950 - .L_18949)


	//   ....[0]....
.L_18949:
        /*010c*/ 	.word	0x00000170


	//----- nvinfo : EIATTR_EXIT_INSTR_OFFSETS
	.align		4
.L_18950:
        /*0110*/ 	.byte	0x04, 0x1c
        /*0112*/ 	.short	(.L_18952 - .L_18951)


	//   ....[0]....
.L_18951:
        /*0114*/ 	.word	0x00000220


	//   ....[1]....
        /*0118*/ 	.word	0x000009b0


	//----- nvinfo : EIATTR_CRS_STACK_SIZE
	.align		4
.L_18952:
        /*011c*/ 	.byte	0x04, 0x1e
        /*011e*/ 	.short	(.L_18954 - .L_18953)
.L_18953:
        /*0120*/ 	.word	0x00000000


	//----- nvinfo : EIATTR_CBANK_PARAM_SIZE
	.align		4
.L_18954:
        /*0124*/ 	.byte	0x03, 0x19
        /*0126*/ 	.short	0x0040


	//----- nvinfo : EIATTR_PARAM_CBANK
	.align		4
        /*0128*/ 	.byte	0x04, 0x0a
        /*012a*/ 	.short	(.L_18956 - .L_18955)
	.align		4
.L_18955:
        /*012c*/ 	.word	index@(.nv.constant0._Z15SoftmaxWarpImplI24ElementwiseScaleMaskLoadIffbE11DirectStoreIffEfLi1ELi2ELi32ELi1ELb0EL9Algorithm0EEvT_T0_ll)
        /*0130*/ 	.short	0x0380
        /*0132*/ 	.short	0x0040


	//----- nvinfo : EIATTR_SW_WAR
	.align		4
.L_18956:
        /*0134*/ 	.byte	0x04, 0x36
        /*0136*/ 	.short	(.L_18958 - .L_18957)
.L_18957:
        /*0138*/ 	.word	0x00000008
.L_18958:


//--------------------- .nv.info._Z15SoftmaxWarpImplI24ElementwiseScaleMaskLoadIffbE11DirectStoreIffEfLi1ELi1ELi32ELi1ELb1EL9Algorithm0EEvT_T0_ll --------------------------
	.section	.nv.info._Z15SoftmaxWarpImplI24ElementwiseScaleMaskLoadIffbE11DirectStoreIffEfLi1ELi1ELi32ELi1ELb1EL9Algorithm0EEvT_T0_ll,"",@"SHT_CUDA_INFO"
	.sectionflags	@""
	.align	4


	//----- nvinfo : EIATTR_CUDA_API_VERSION
	.align		4
        /*0000*/ 	.byte	0x04, 0x37
        /*0002*/ 	.short	(.L_18960 - .L_18959)
.L_18959:
        /*0004*/ 	.word	0x00000082


	//----- nvinfo : EIATTR_KPARAM_INFO
	.align		4
.L_18960:
        /*0008*/ 	.byte	0x04, 0x17
        /*000a*/ 	.short	(.L_18962 - .L_18961)
.L_18961:
        /*000c*/ 	.word	0x00000000
        /*0010*/ 	.short	0x0003
        /*0012*/ 	.short	0x0038
        /*0014*/ 	.byte	0x00, 0xf0, 0x21, 0x00


	//----- nvinfo : EIATTR_KPARAM_INFO
	.align		4
.L_18962:
        /*0018*/ 	.byte	0x04, 0x17
        /*001a*/ 	.short	(.L_18964 - .L_18963)
.L_18963:
        /*001c*/ 	.word	0x00000000
        /*0020*/ 	.short	0x0002
        /*0022*/ 	.short	0x0030
        /*0024*/ 	.byte	0x00, 0xf0, 0x21, 0x00


	//----- nvinfo : EIATTR_KPARAM_INFO
	.align		4
.L_18964:
        /*0028*/ 	.byte	0x04, 0x17
        /*002a*/ 	.short	(.L_18966 - .L_18965)
.L_18965:
        /*002c*/ 	.word	0x00000000
        /*0030*/ 	.short	0x0001
        /*0032*/ 	.short	0x0020
        /*0034*/ 	.byte	0x00, 0xf0, 0x41, 0x00


	//----- nvinfo : EIATTR_KPARAM_INFO
	.align		4
.L_18966:
        /*0038*/ 	.byte	0x04, 0x17
        /*003a*/ 	.short	(.L_18968 - .L_18967)
.L_18967:
        /*003c*/ 	.word	0x00000000
        /*0040*/ 	.short	0x0000
        /*0042*/ 	.short	0x0000
        /*0044*/ 	.byte	0x00, 0xf0, 0x81, 0x00


	//----- nvinfo : EIATTR_SPARSE_MMA_MASK
	.align		4
.L_18968:
        /*0048*/ 	.byte	0x03, 0x50
        /*004a*/ 	.short	0x0000


	//----- nvinfo : EIATTR_MAXREG_COUNT
	.align		4
        /*004c*/ 	.byte	0x03, 0x1b
        /*004e*/ 	.short	0x00ff


	//----- nvinfo : EIATTR_EXTERNS
	.align		4
        /*0050*/ 	.byte	0x04, 0x0f
        /*0052*/ 	.short	(.L_18970 - .L_18969)


	//   ....[0]....
	.align		4
.L_18969:
        /*0054*/ 	.word	index@(__assertfail)


	//----- nvinfo : EIATTR_MERCURY_ISA_VERSION
	.align		4
.L_18970:
        /*0058*/ 	.byte	0x03, 0x5f
        /*005a*/ 	.short	0x0101


	//----- nvinfo : EIATTR_COOP_GROUP_MASK_REGIDS
	.align		4
        /*005c*/ 	.byte	0x04, 0x29
        /*005e*/ 	.short	(.L_18972 - .L_18971)


	//   ....[0]....
.L_18971:
        /*0060*/ 	.word	0xffffffff


	//   ....[1]....
        /*0064*/ 	.word	0xffffffff


	//   ....[2]....
        /*0068*/ 	.word	0xffffffff


	//   ....[3]....
        /*006c*/ 	.word	0xffffffff


	//   ....[4]....
        /*0070*/ 	.word	0xffffffff


	//   ....[5]....
        /*0074*/ 	.word	0xffffffff


	//   ....[6]....
        /*0078*/ 	.word	0xffffffff


	//   ....[7]....
        /*007c*/ 	.word	0xffffffff


	//   ....[8]....
        /*0080*/ 	.word	0xffffffff


	//   ....[9]....
        /*0084*/ 	.word	0xffffffff


	//   ....[10]....
        /*0088*/ 	.word	0xffffffff


	//   ....[11]....
        /*008c*/ 	.word	0xffffffff


	//   ....[12]....
        /*0090*/ 	.word	0xffffffff


	//   ....[13]....
        /*0094*/ 	.word	0xffffffff


	//   ....[14]....
        /*0098*/ 	.word	0xffffffff


	//   ....[15]....
        /*009c*/ 	.word	0xffffffff


	//   ....[16]....
        /*00a0*/ 	.word	0xffffffff


	//   ....[17]....
        /*00a4*/ 	.word	0xffffffff


	//   ....[18]....
        /*00a8*/ 	.word	0xffffffff


	//   ....[19]....
        /*00ac*/ 	.word	0xffffffff


	//   ....[20]....
        /*00b0*/ 	.word	0xffffffff


	//   ....[21]....
        /*00b4*/ 	.word	0xffffffff


	//   ....[22]....
        /*00b8*/ 	.word	0xffffffff


	//   ....[23]....
        /*00bc*/ 	.word	0xffffffff


	//   ....[24]....
        /*00c0*/ 	.word	0xffffffff


	//   ....[25]....
        /*00c4*/ 	.word	0xffffffff


	//   ....[26]....
        /*00c8*/ 	.word	0xffffffff


	//   ....[27]....
        /*00cc*/ 	.word	0xffffffff


	//   ....[28]....
        /*00d0*/ 	.word	0xffffffff


	//   ....[29]....
        /*00d4*/ 	.word	0xffffffff


	//   ....[30]....
        /*00d8*/ 	.word	0x0500000f


	//   ....[31]....
        /*00dc*/ 	.word	0x0500000f


	//   ....[32]....
        /*00e0*/ 	.word	0x0500000f


	//   ....[33]....
        /*00e4*/ 	.word	0x0500000f


	//   ....[34]....
        /*00e8*/ 	.word	0x0500000f


	//   ....[35]....
        /*00ec*/ 	.word	0x0500000f


	//   ....[36]....
        /*00f0*/ 	.word	0x0500000f


	//   ....[37]....
        /*00f4*/ 	.word	0x0500000f


	//   ....[38]....
        /*00f8*/ 	.word	0x0500000f


	//   ....[39]....
        /*00fc*/ 	.word	0x0500000f


	//   ....[40]....
        /*0100*/ 	.word	0x0500000f


	//   ....[41]....
        /*0104*/ 	.word	0x0500000f


	//   ....[42]....
        /*0108*/ 	.word	0x0500000f


	//   ....[43]....
        /*010c*/ 	.word	0x0500000f


	//   ....[44]....
        /*0110*/ 	.word	0x0500000f


	//   ....[45]....
        /*0114*/ 	.word	0x0500000f


	//   ....[46]....
        /*0118*/ 	.word	0x0500000f


	//   ....[47]....
        /*011c*/ 	.word	0x0500000f


	//   ....[48]....
        /*0120*/ 	.word	0x0500000f


	//   ....[49]....
        /*0124*/ 	.word	0x0500000f


	//   ....[50]....
        /*0128*/ 	.word	0x0500000f


	//   ....[51]....
        /*012c*/ 	.word	0x0500000f


	//   ....[52]....
        /*0130*/ 	.word	0x0500000f


	//   ....[53]....
        /*0134*/ 	.word	0x0500000f


	//   ....[54]....
        /*0138*/ 	.word	0x0500000f


	//   ....[55]....
        /*013c*/ 	.word	0x0500000f


	//   ....[56]....
        /*0140*/ 	.word	0x0500000f


	//   ....[57]....
        /*0144*/ 	.word	0x0500000f


	//   ....[58]....
        /*0148*/ 	.word	0x0500000f


	//   ....[59]....
        /*014c*/ 	.word	0x0500000f


	//----- nvinfo : EIATTR_COOP_GROUP_INSTR_OFFSETS
	.align		4
.L_18972:
        /*0150*/ 	.byte	0x04, 0x28
        /*0152*/ 	.short	(.L_18974 - .L_18973)


	//   ....[0]....
.L_18973:
        /*0154*/ 	.word	0x00000740


	//   ....[1]....
        /*0158*/ 	.word	0x00000780


	//   ....[2]....
        /*015c*/ 	.word	0x000007a0


	//   ....[3]....
        /*0160*/ 	.word	0x000007c0


	//   ....[4]....
        /*0164*/ 	.word	0x000007e0


	//   ....[5]....
        /*0168*/ 	.word	0x000008a0


	//   ....[6]....
        /*016c*/ 	.word	0x000008c0


	//   ....[7]....
        /*0170*/ 	.word	0x000008e0


	//   ....[8]....
        /*0174*/ 	.word	0x00000900


	//   ....[9]....
        /*0178*/ 	.word	0x00000920


	//   ....[10]....
        /*017c*/ 	.word	0x00000d30


	//   ....[11]....
        /*0180*/ 	.word	0x00000d70


	//   ....[12]....
        /*0184*/ 	.word	0x00000d90


	//   ....[13]....
        /*0188*/ 	.word	0x00000db0


	//   ....[14]....
        /*018c*/ 	.word	0x00000dd0


	//   ....[15]....
        /*0190*/ 	.word	0x00000e90


	//   ....[16]....
        /*0194*/ 	.word	0x00000eb0


	//   ....[17]....
        /*0198*/ 	.word	0x00000ed0


	//   ....[18]....
        /*019c*/ 	.word	0x00000ef0


	//   ....[19]....
        /*01a0*/ 	.word	0x00000f10


	//   ....[20]....
        /*01a4*/ 	.word	0x00001300


	//   ....[21]....
        /*01a8*/ 	.word	0x00001340


	//   ....[22]....
        /*01ac*/ 	.word	0x00001360


	//   ....[23]....
        /*01b0*/ 	.word	0x00001380


	//   ....[24]....
        /*01b4*/ 	.word	0x000013a0


	//   ....[25]....
        /*01b8*/ 	.word	0x00001460


	//   ....[26]....
        /*01bc*/ 	.word	0x00001480


	//   ....[27]....
        /*01c0*/ 	.word	0x000014a0


	//   ....[28]....
        /*01c4*/ 	.word	0x000014c0


	//   ....[29]....
        /*01c8*/ 	.word	0x000014e0


	//   ....[30]....
        /*01cc*/ 	.word	0x00001750


	//   ....[31]....
        /*01d0*/ 	.word	0x000017b0


	//   ....[32]....
        /*01d4*/ 	.word	0x00001820


	//   ....[33]....
        /*01d8*/ 	.word	0x00001880


	//   ....[34]....
        /*01dc*/ 	.word	0x000018f0


	//   ....[35]....
        /*01e0*/ 	.word	0x000019e0


	//   ....[36]....
        /*01e4*/ 	.word	0x00001a40


	//   ....[37]....
        /*01e8*/ 	.word	0x00001aa0


	//   ....[38]....
        /*01ec*/ 	.word	0x00001b00


	//   ....[39]....
        /*01f0*/ 	.word	0x00001b60


	//   ....[40]....
        /*01f4*/ 	.word	0x00001be0


	//   ....[41]....
        /*01f8*/ 	.word	0x00001c70


	//   ....[42]....
        /*01fc*/ 	.word	0x00001cd0


	//   ....[43]....
        /*0200*/ 	.word	0x00001d40


	//   ....[44]....
        /*0204*/ 	.word	0x00001da0


	//   ....[45]....
        /*0208*/ 	.word	0x00001e90


	//   ....[46]....
        /*020c*/ 	.word	0x00001ef0


	//   ....[47]....
        /*0210*/ 	.word	0x00001f50


	//   ....[48]....
        /*0214*/ 	.word	0x00001fb0


	//   ....[49]....
        /*0218*/ 	.word	0x00002010


	//   ....[50]....
        /*021c*/ 	.word	0x00002090


	//   ....[51]....
        /*0220*/ 	.word	0x00002120


	//   ....[52]....
        /*0224*/ 	.word	0x00002180


	//   ....[53]....
        /*0228*/ 	.word	0x000021f0


	//   ....[54]....
        /*022c*/ 	.word	0x00002250


	//   ....[55]....
        /*0230*/ 	.word	0x00002340


	//   ....[56]....
        /*0234*/ 	.word	0x000023a0


	//   ....[57]....
        /*0238*/ 	.word	0x00002400


	//   ....[58]....
        /*023c*/ 	.word	0x00002460


	//   ....[59]....
        /*0240*/ 	.word	0x000024c0


	//----- nvinfo : EIATTR_VRC_CTA_INIT_COUNT
	.align		4
.L_18974:
        /*0244*/ 	.byte	0x02, 0x4a
	.zero		1
	.zero		1


	//----- nvinfo : EIATTR_SYSCALL_OFFSETS
	.align		4
        /*0248*/ 	.byte	0x04, 0x46
        /*024a*/ 	.short	(.L_18976 - .L_18975)


	//   ....[0]....
.L_18975:
        /*024c*/ 	.word	0x00000170


	//----- nvinfo : EIATTR_EXIT_INSTR_OFFSETS
	.align		4
.L_18976:
        /*0250*/ 	.byte	0x04, 0x1c
        /*0252*/ 	.short	(.L_18978 - .L_18977)


	//   ....[0]....
.L_18977:
        /*0254*/ 	.word	0x00000220


	//   ....[1]....
        /*0258*/ 	.word	0x00000b30


	//   ....[2]....
        /*025c*/ 	.word	0x00001700


	//----- nvinfo : EIATTR_CRS_STACK_SIZE
	.align		4
.L_18978:
        /*0260*/ 	.byte	0x04, 0x1e
        /*0262*/ 	.short	(.L_18980 - .L_18979)
.L_18979:
        /*0264*/ 	.word	0x00000000


	//----- nvinfo : EIATTR_CBANK_PARAM_SIZE
	.align		4
.L_18980:
        /*0268*/ 	.byte	0x03, 0x19
        /*026a*/ 	.short	0x0040


	//----- nvinfo : EIATTR_PARAM_CBANK
	.align		4
        /*026c*/ 	.byte	0x04, 0x0a
        /*026e*/ 	.short	(.L_18982 - .L_18981)
	.align		4
.L_18981:
        /*0270*/ 	.word	index@(.nv.constant0._Z15SoftmaxWarpImplI24ElementwiseScaleMaskLoadIffbE11DirectStoreIffEfLi1ELi1ELi32ELi1ELb1EL9Algorithm0EEvT_T0_ll)
        /*0274*/ 	.short	0x0380
        /*0276*/ 	.short	0x0040


	//----- nvinfo : EIATTR_SW_WAR
	.align		4
.L_18982:
        /*0278*/ 	.byte	0x04, 0x36
        /*027a*/ 	.short	(.L_18984 - .L_18983)
.L_18983:
        /*027c*/ 	.word	0x00000008
.L_18984:


//--------------------- .nv.info._Z15SoftmaxWarpImplI24ElementwiseScaleMaskLoadIffbE11DirectStoreIffEfLi1ELi1ELi32ELi1ELb0EL9Algorithm0EEvT_T0_ll --------------------------
	.section	.nv.info._Z15SoftmaxWarpImplI24ElementwiseScaleMaskLoadIffbE11DirectStoreIffEfLi1ELi1ELi32ELi1ELb0EL9Algorithm0EEvT_T0_ll,"",@"SHT_CUDA_INFO"
	.sectionflags	@""
	.align	4


	//----- nvinfo : EIATTR_CUDA_API_VERSION
	.align		4
        /*0000*/ 	.byte	0x04, 0x37
        /*0002*/ 	.short	(.L_18986 - .L_18985)
.L_18985:
        /*0004*/ 	.word	0x00000082


	//----- nvinfo : EIATTR_KPARAM_INFO
	.align		4
.L_18986:
        /*0008*/ 	.byte	0x04, 0x17
        /*000a*/ 	.short	(.L_18988 - .L_18987)
.L_18987:
        /*000c*/ 	.word	0x00000000
        /*0010*/ 	.short	0x0003
        /*0012*/ 	.short	0x0038
        /*0014*/ 	.byte	0x00, 0xf0, 0x21, 0x00


	//----- nvinfo : EIATTR_KPARAM_INFO
	.align		4
.L_18988:
        /*0018*/ 	.byte	0x04, 0x17
        /*001a*/ 	.short	(.L_18990 - .L_18989)
.L_18989:
        /*001c*/ 	.word	0x00000000
        /*0020*/ 	.short	0x0002
        /*0022*/ 	.short	0x0030
        /*0024*/ 	.byte	0x00, 0xf0, 0x21, 0x00


	//----- nvinfo : EIATTR_KPARAM_INFO
	.align		4
.L_18990:
        /*0028*/ 	.byte	0x04, 0x17
        /*002a*/ 	.short	(.L_18992 - .L_18991)
.L_18991:
        /*002c*/ 	.word	0x00000000
        /*0030*/ 	.short	0x0001
        /*0032*/ 	.short	0x0020
        /*0034*/ 	.byte	0x00, 0xf0, 0x41, 0x00


	//----- nvinfo : EIATTR_KPARAM_INFO
	.align		4
.L_18992:
        /*0038*/ 	.byte	0x04, 0x17
        /*003a*/ 	.short	(.L_18994 - .L_18993)
.L_18993:
        /*003c*/ 	.word	0x00000000
        /*0040*/ 	.short	0x0000
        /*0042*/ 	.short	0x0000
        /*0044*/ 	.byte	0x00, 0xf0, 0x81, 0x00


	//----- nvinfo : EIATTR_SPARSE_MMA_MASK
	.align		4
.L_18994:
        /*0048*/ 	.byte	0x03, 0x50
        /*004a*/ 	.short	0x0000


	//----- nvinfo : EIATTR_MAXREG_COUNT
	.align		4
        /*004c*/ 	.byte	0x03, 0x1b
        /*004e*/ 	.short	0x00ff


	//----- nvinfo : EIATTR_EXTERNS
	.align		4
        /*0050*/ 	.byte	0x04, 0x0f
        /*0052*/ 	.short	(.L_18996 - .L_18995)


	//   ....[0]....
	.align		4
.L_18995:
        /*0054*/ 	.word	index@(__assertfail)


	//----- nvinfo : EIATTR_MERCURY_ISA_VERSION
	.align		4
.L_18996:
        /*0058*/ 	.byte	0x03, 0x5f
        /*005a*/ 	.short	0x0101


	//----- nvinfo : EIATTR_COOP_GROUP_MASK_REGIDS
	.align		4
        /*005c*/ 	.byte	0x04, 0x29
        /*005e*/ 	.short	(.L_18998 - .L_18997)


	//   ....[0]....
.L_18997:
        /*0060*/ 	.word	0xffffffff


	//   ....[1]....
        /*0064*/ 	.word	0xffffffff


	//   ....[2]....
        /*0068*/ 	.word	0xffffffff


	//   ....[3]....
        /*006c*/ 	.word	0xffffffff


	//   ....[4]....
        /*0070*/ 	.word	0xffffffff


	//   ....[5]....
        /*0074*/ 	.word	0xffffffff


	//   ....[6]....
        /*0078*/ 	.word	0xffffffff


	//   ....[7]....
        /*007c*/ 	.word	0xffffffff


	//   ....[8]....
        /*0080*/ 	.word	0xffffffff


	//   ....[9]....
        /*0084*/ 	.word	0xffffffff


	//   ....[10]....
        /*0088*/ 	.word	0xffffffff


	//   ....[11]....
        /*008c*/ 	.word	0xffffffff


	//   ....[12]....
        /*0090*/ 	.word	0xffffffff


	//   ....[13]....
        /*0094*/ 	.word	0xffffffff


	//   ....[14]....
        /*0098*/ 	.word	0xffffffff


	//   ....[15]....
        /*009c*/ 	.word	0xffffffff


	//   ....[16]....
        /*00a0*/ 	.word	0xffffffff


	//   ....[17]....
        /*00a4*/ 	.word	0xffffffff


	//   ....[18]....
        /*00a8*/ 	.word	0xffffffff


	//   ....[19]....
        /*00ac*/ 	.word	0xffffffff


	//   ....[20]....
        /*00b0*/ 	.word	0xffffffff


	//   ....[21]....
        /*00b4*/ 	.word	0xffffffff


	//   ....[22]....
        /*00b8*/ 	.word	0xffffffff


	//   ....[23]....
        /*00bc*/ 	.word	0xffffffff


	//   ....[24]....
        /*00c0*/ 	.word	0xffffffff


	//   ....[25]....
        /*00c4*/ 	.word	0xffffffff


	//   ....[26]....
        /*00c8*/ 	.word	0xffffffff


	//   ....[27]....
        /*00cc*/ 	.word	0xffffffff


	//   ....[28]....
        /*00d0*/ 	.word	0xffffffff


	//   ....[29]....
        /*00d4*/ 	.word	0xffffffff


	//   ....[30]....
        /*00d8*/ 	.word	0x0500000f


	//   ....[31]....
        /*00dc*/ 	.word	0x0500000f


	//   ....[32]....
        /*00e0*/ 	.word	0x0500000f


	//   ....[33]....
        /*00e4*/ 	.word	0x0500000f


	//   ....[34]....
        /*00e8*/ 	.word	0x0500000f


	//   ....[35]....
        /*00ec*/ 	.word	0x0500000f


	//   ....[36]....
        /*00f0*/ 	.word	0x0500000f


	//   ....[37]....
        /*00f4*/ 	.word	0x0500000f


	//   ....[38]....
        /*00f8*/ 	.word	0x0500000f


	//   ....[39]....
        /*00fc*/ 	.word	0x0500000f


	//   ....[40]....
        /*0100*/ 	.word	0x0500000f


	//   ....[41]....
        /*0104*/ 	.word	0x0500000f


	//   ....[42]....
        /*0108*/ 	.word	0x0500000f


	//   ....[43]....
        /*010c*/ 	.word	0x0500000f


	//   ....[44]....
        /*0110*/ 	.word	0x0500000f


	//   ....[45]....
        /*0114*/ 	.word	0x0500000f


	//   ....[46]....
        /*0118*/ 	.word	0x0500000f


	//   ....[47]....
        /*011c*/ 	.word	0x0500000f


	//   ....[48]....
        /*0120*/ 	.word	0x0500000f


	//   ....[49]....
        /*0124*/ 	.word	0x0500000f


	//   ....[50]....
        /*0128*/ 	.word	0x0500000f


	//   ....[51]....
        /*012c*/ 	.word	0x0500000f


	//   ....[52]....
        /*0130*/ 	.word	0x0500000f


	//   ....[53]....
        /*0134*/ 	.word	0x0500000f


	//   ....[54]....
        /*0138*/ 	.word	0x0500000f


	//   ....[55]....
        /*013c*/ 	.word	0x0500000f


	//   ....[56]....
        /*0140*/ 	.word	0x0500000f


	//   ....[57]....
        /*0144*/ 	.word	0x0500000f


	//   ....[58]....
        /*0148*/ 	.word	0x0500000f


	//   ....[59]....
        /*014c*/ 	.word	0x0500000f


	//----- nvinfo : EIATTR_COOP_GROUP_INSTR_OFFSETS
	.align		4
.L_18998:
        /*0150*/ 	.byte	0x04, 0x28
        /*0152*/ 	.short	(.L_19000 - .L_18999)


	//   ....[0]....
.L_18999:
        /*0154*/ 	.word	0x000006d0


	//   ....[1]....
        /*0158*/ 	.word	0x00000710


	//   ....[2]....
        /*015c*/ 	.word	0x00000730


	//   ....[3]....
        /*0160*/ 	.word	0x00000750


	//   ....[4]....
        /*0164*/ 	.word	0x00000770


	//   ....[5]....
        /*0168*/ 	.word	0x00000830


	//   ....[6]....
        /*016c*/ 	.word	0x00000850


	//   ....[7]....
        /*0170*/ 	.word	0x00000870


	//   ....[8]....
        /*0174*/ 	.word	0x00000890


	//   ....[9]....
        /*0178*/ 	.word	0x000008b0


	//   ....[10]....
        /*017c*/ 	.word	0x00000c30


	//   ....[11]....
        /*0180*/ 	.word	0x00000c70


	//   ....[12]....
        /*0184*/ 	.word	0x00000c90


	//   ....[13]....
        /*0188*/ 	.word	0x00000cb0


	//   ....[14]....
        /*018c*/ 	.word	0x00000cd0


	//   ....[15]....
        /*0190*/ 	.word	0x00000d90


	//   ....[16]....
        /*0194*/ 	.word	0x00000db0


	//   ....[17]....
        /*0198*/ 	.word	0x00000dd0


	//   ....[18]....
        /*019c*/ 	.word	0x00000df0


	//   ....[19]....
        /*01a0*/ 	.word	0x00000e10


	//   ....[20]....
        /*01a4*/ 	.word	0x00001110


	//   ....[21]....
        /*01a8*/ 	.word	0x00001150


	//   ....[22]....
        /*01ac*/ 	.word	0x00001170


	//   ....[23]....
        /*01b0*/ 	.word	0x00001190


	//   ....[24]....
        /*01b4*/ 	.word	0x000011b0


	//   ....[25]....
        /*01b8*/ 	.word	0x00001270


	//   ....[26]....
        /*01bc*/ 	.word	0x00001290


	//   ....[27]....
        /*01c0*/ 	.word	0x000012b0


	//   ....[28]....
        /*01c4*/ 	.word	0x000012d0


	//   ....[29]....
        /*01c8*/ 	.word	0x000012f0


	//   ....[30]....
        /*01cc*/ 	.word	0x00001540


	//   ....[31]....
        /*01d0*/ 	.word	0x000015a0


	//   ....[32]....
        /*01d4*/ 	.word	0x00001610


	//   ....[33]....
        /*01d8*/ 	.word	0x00001670


	//   ....[34]....
        /*01dc*/ 	.word	0x000016e0


	//   ....[35]....
        /*01e0*/ 	.word	0x000017d0


	//   ....[36]....
        /*01e4*/ 	.word	0x00001830


	//   ....[37]....
        /*01e8*/ 	.word	0x00001890


	//   ....[38]....
        /*01ec*/ 	.word	0x000018f0


	//   ....[39]....
        /*01f0*/ 	.word	0x00001950


	//   ....[40]....
        /*01f4*/ 	.word	0x000019d0


	//   ....[41]....
        /*01f8*/ 	.word	0x00001a60


	//   ....[42]....
        /*01fc*/ 	.word	0x00001ac0


	//   ....[43]....
        /*0200*/ 	.word	0x00001b30


	//   ....[44]....
        /*0204*/ 	.word	0x00001b90


	//   ....[45]....
        /*0208*/ 	.word	0x00001c80


	//   ....[46]....
        /*020c*/ 	.word	0x00001ce0


	//   ....[47]....
        /*0210*/ 	.word	0x00001d40


	//   ....[48]....
        /*0214*/ 	.word	0x00001da0


	//   ....[49]....
        /*0218*/ 	.word	0x00001e00


	//   ....[50]....
        /*021c*/ 	.word	0x00001e80


	//   ....[51]....
        /*0220*/ 	.word	0x00001f10


	//   ....[52]....
        /*0224*/ 	.word	0x00001f70


	//   ....[53]....
        /*0228*/ 	.word	0x00001fe0


	//   ....[54]....
        /*022c*/ 	.word	0x00002040


	//   ....[55]....
        /*0230*/ 	.word	0x00002130


	//   ....[56]....
        /*0234*/ 	.word	0x00002190


	//   ....[57]....
        /*0238*/ 	.word	0x000021f0


	//   ....[58]....
        /*023c*/ 	.word	0x00002250


	//   ....[59]....
        /*0240*/ 	.word	0x000022b0


	//----- nvinfo : EIATTR_VRC_CTA_INIT_COUNT
	.align		4
.L_19000:
        /*0244*/ 	.byte	0x02, 0x4a
	.zero		1
	.zero		1


	//----- nvinfo : EIATTR_SYSCALL_OFFSETS
	.align		4
        /*0248*/ 	.byte	0x04, 0x46
        /*024a*/ 	.short	(.L_19002 - .L_19001)


	//   ....[0]....
.L_19001:
        /*024c*/ 	.word	0x00000190


	//----- nvinfo : EIATTR_EXIT_INSTR_OFFSETS
	.align		4
.L_19002:
        /*0250*/ 	.byte	0x04, 0x1c
        /*0252*/ 	.short	(.L_19004 - .L_19003)


	//   ....[0]....
.L_19003:
        /*0254*/ 	.word	0x00000240


	//   ....[1]....
        /*0258*/ 	.word	0x00000ab0


	//   ....[2]....
        /*025c*/ 	.word	0x000014f0


	//----- nvinfo : EIATTR_CRS_STACK_SIZE
	.align		4
.L_19004:
        /*0260*/ 	.byte	0x04, 0x1e
        /*0262*/ 	.short	(.L_19006 - .L_19005)
.L_19005:
        /*0264*/ 	.word	0x00000000


	//----- nvinfo : EIATTR_CBANK_PARAM_SIZE
	.align		4
.L_19006:
        /*0268*/ 	.byte	0x03, 0x19
        /*026a*/ 	.short	0x0040


	//----- nvinfo : EIATTR_PARAM_CBANK
	.align		4
        /*026c*/ 	.byte	0x04, 0x0a
        /*026e*/ 	.short	(.L_19008 - .L_19007)
	.align		4
.L_19007:
        /*0270*/ 	.word	index@(.nv.constant0._Z15SoftmaxWarpImplI24ElementwiseScaleMaskLoadIffbE11DirectStoreIffEfLi1ELi1ELi32ELi1ELb0EL9Algorithm0EEvT_T0_ll)
        /*0274*/ 	.short	0x0380
        /*0276*/ 	.short	0x0040


	//----- nvinfo : EIATTR_SW_WAR
	.align		4
.L_19008:
        /*0278*/ 	.byte	0x04, 0x36
        /*027a*/ 	.short	(.L_19010 - .L_19009)
.L_19009:
        /*027c*/ 	.word	0x00000008
.L_19010:


//--------------------- .nv.info._Z15SoftmaxWarpImplI24ElementwiseScaleMaskLoadIffbE11DirectStoreIffEfLi1ELi1ELi32ELi2ELb1EL9Algorithm0EEvT_T0_ll --------------------------
	.section	.nv.info._Z15SoftmaxWarpImplI24ElementwiseScaleMaskLoadIffbE11DirectStoreIffEfLi1ELi1ELi32ELi2ELb1EL9Algorithm0EEvT_T0_ll,"",@"SHT_CUDA_INFO"
	.sectionflags	@""
	.align	4


	//----- nvinfo : EIATTR_CUDA_API_VERSION
	.align		4
        /*0000*/ 	.byte	0x04, 0x37
        /*0002*/ 	.short	(.L_19012 - .L_19011)
.L_19011:
        /*0004*/ 	.word	0x00000082


	//----- nvinfo : EIATTR_KPARAM_INFO
	.align		4
.L_19012:
        /*0008*/ 	.byte	0x04, 0x17
        /*000a*/ 	.short	(.L_19014 - .L_19013)
.L_19013:
        /*000c*/ 	.word	0x00000000
        /*0010*/ 	.short	0x0003
        /*0012*/ 	.short	0x0038
        /*0014*/ 	.byte	0x00, 0xf0, 0x21, 0x00


	//----- nvinfo : EIATTR_KPARAM_INFO
	.align		4
.L_19014:
        /*0018*/ 	.byte	0x04, 0x17
        /*001a*/ 	.short	(.L_19016 - .L_19015)
.L_19015:
        /*001c*/ 	.word	0x00000000
        /*0020*/ 	.short	0x0002
        /*0022*/ 	.short	0x0030
        /*0024*/ 	.byte	0x00, 0xf0, 0x21, 0x00


	//----- nvinfo : EIATTR_KPARAM_INFO
	.align		4
.L_19016:
        /*0028*/ 	.byte	0x04, 0x17
        /*002a*/ 	.short	(.L_19018 - .L_19017)
.L_19017:
        /*002c*/ 	.word	0x00000000
        /*0030*/ 	.short	0x0001
        /*0032*/ 	.short	0x0020
        /*0034*/ 	.byte	0x00, 0xf0, 0x41, 0x00


	//----- nvinfo : EIATTR_KPARAM_INFO
	.align		4
.L_19018:
        /*0038*/ 	.byte	0x04, 0x17
        /*003a*/ 	.short	(.L_19020 - .L_19019)
.L_19019:
        /*003c*/ 	.word	0x00000000
        /*0040*/ 	.short	0x0000
        /*0042*/ 	.short	0x0000
        /*0044*/ 	.byte	0x00, 0xf0, 0x81, 0x00


	//----- nvinfo : EIATTR_SPARSE_MMA_MASK
	.align		4
.L_19020:
        /*0048*/ 	.byte	0x03, 0x50
        /*004a*/ 	.short	0x0000


	//----- nvinfo : EIATTR_MAXREG_COUNT
	.align		4
        /*004c*/ 	.byte	0x03, 0x1b
        /*004e*/ 	.short	0x00ff


	//----- nvinfo : EIATTR_EXTERNS
	.align		4
        /*0050*/ 	.byte	0x04, 0x0f
        /*0052*/ 	.short	(.L_19022 - .L_19021)


	//   ....[0]....
	.align		4
.L_19021:
        /*0054*/ 	.word	index@(__assertfail)


	//----- nvinfo : EIATTR_MERCURY_ISA_VERSION
	.align		4
.L_19022:
        /*0058*/ 	.byte	0x03, 0x5f
        /*005a*/ 	.short	0x0101


	//----- nvinfo : EIATTR_COOP_GROUP_MASK_REGIDS
	.align		4
        /*005c*/ 	.byte	0x04, 0x29
        /*005e*/ 	.short	(.L_19024 - .L_19023)


	//   ....[0]....
.L_19023:
        /*0060*/ 	.word	0xffffffff


	//   ....[1]....
        /*0064*/ 	.word	0xffffffff


	//   ....[2]....
        /*0068*/ 	.word	0xffffffff


	//   ....[3]....
        /*006c*/ 	.word	0xffffffff


	//   ....[4]....
        /*0070*/ 	.word	0xffffffff


	//   ....[5]....
        /*0074*/ 	.word	0xffffffff


	//   ....[6]....
        /*0078*/ 	.word	0xffffffff


	//   ....[7]....
        /*007c*/ 	.word	0xffffffff


	//   ....[8]....
        /*0080*/ 	.word	0xffffffff


	//   ....[9]....
        /*0084*/ 	.word	0xffffffff


	//   ....[10]....
        /*0088*/ 	.word	0xffffffff


	//   ....[11]....
        /*008c*/ 	.word	0xffffffff


	//   ....[12]....
        /*0090*/ 	.word	0xffffffff


	//   ....[13]....
        /*0094*/ 	.word	0xffffffff


	//   ....[14]....
        /*0098*/ 	.word	0xffffffff


	//   ....[15]....
        /*009c*/ 	.word	0xffffffff


	//   ....[16]....
        /*00a0*/ 	.word	0xffffffff


	//   ....[17]....
        /*00a4*/ 	.word	0xffffffff


	//   ....[18]....
        /*00a8*/ 	.word	0xffffffff


	//   ....[19]....
        /*00ac*/ 	.word	0xffffffff


	//   ....[20]....
        /*00b0*/ 	.word	0x0500000f


	//   ....[21]....
        /*00b4*/ 	.word	0x0500000f


	//   ....[22]....
        /*00b8*/ 	.word	0x0500000f


	//   ....[23]....
        /*00bc*/ 	.word	0x0500000f


	//   ....[24]....
        /*00c0*/ 	.word	0x0500000f


	//   ....[25]....
        /*00c4*/ 	.word	0x0500000f


	//   ....[26]....
        /*00c8*/ 	.word	0x0500000f


	//   ....[27]....
        /*00cc*/ 	.word	0x0500000f


	//   ....[28]....
        /*00d0*/ 	.word	0x0500000f


	//   ....[29]....
        /*00d4*/ 	.word	0x0500000f


	//   ....[30]....
        /*00d8*/ 	.word	0x0500000f


	//   ....[31]....
        /*00dc*/ 	.word	0x0500000f


	//   ....[32]....
        /*00e0*/ 	.word	0x0500000f


	//   ....[33]....
        /*00e4*/ 	.word	0x0500000f


	//   ....[34]....
        /*00e8*/ 	.word	0x0500000f


	//   ....[35]....
        /*00ec*/ 	.word	0x0500000f


	//   ....[36]....
        /*00f0*/ 	.word	0x0500000f


	//   ....[37]....
        /*00f4*/ 	.word	0x0500000f


	//   ....[38]....
        /*00f8*/ 	.word	0x0500000f


	//   ....[39]....
        /*00fc*/ 	.word	0x0500000f


	//----- nvinfo : EIATTR_COOP_GROUP_INSTR_OFFSETS
	.align		4
.L_19024:
        /*0100*/ 	.byte	0x04, 0x28
        /*0102*/ 	.short	(.L_19026 - .L_19025)


	//   ....[0]....
.L_19025:
        /*0104*/ 	.word	0x00000640


	//   ....[1]....
        /*0108*/ 	.word	0x00000660


	//   ....[2]....
        /*010c*/ 	.word	0x00000690


	//   ....[3]....
        /*0110*/ 	.word	0x000006a0


	//   ....[4]....
        /*0114*/ 	.word	0x000006e0


	//   ....[5]....
        /*0118*/ 	.word	0x000006f0


	//   ....[6]....
        /*011c*/ 	.word	0x00000720


	//   ....[7]....
        /*0120*/ 	.word	0x00000730


	//   ....[8]....
        /*0124*/ 	.word	0x00000760


	//   ....[9]....
        /*0128*/ 	.word	0x00000770


	//   ....[10]....
        /*012c*/ 	.word	0x000008d0


	//   ....[11]....
        /*0130*/ 	.word	0x000008f0


	//   ....[12]....
        /*0134*/ 	.word	0x00000910


	//   ....[13]....
        /*0138*/ 	.word	0x00000930


	//   ....[14]....
        /*013c*/ 	.word	0x00000950


	//   ....[15]....
        /*0140*/ 	.word	0x00000970


	//   ....[16]....
        /*0144*/ 	.word	0x00000990


	//   ....[17]....
        /*0148*/ 	.word	0x000009b0


	//   ....[18]....
        /*014c*/ 	.word	0x000009d0


	//   ....[19]....
        /*0150*/ 	.word	0x000009f0


	//   ....[20]....
        /*0154*/ 	.word	0x00000e70


	//   ....[21]....
        /*0158*/ 	.word	0x00000ef0


	//   ....[22]....
        /*015c*/ 	.word	0x00000f50


	//   ....[23]....
        /*0160*/ 	.word	0x00000fc0


	//   ....[24]....
        /*0164*/ 	.word	0x00001020


	//   ....[25]....
        /*0168*/ 	.word	0x00001080


	//   ....[26]....
        /*016c*/ 	.word	0x00001120


	//   ....[27]....
        /*0170*/ 	.word	0x000011b0


	//   ....[28]....
        /*0174*/ 	.word	0x00001260


	//   ....[29]....
        /*0178*/ 	.word	0x00001300


	//   ....[30]....
        /*017c*/ 	.word	0x00001360


	//   ....[31]....
        /*0180*/ 	.word	0x000013f0


	//   ....[32]....
        /*0184*/ 	.word	0x000014b0


	//   ....[33]....
        /*0188*/ 	.word	0x00001530


	//   ....[34]....
        /*018c*/ 	.word	0x00001590


	//   ....[35]....
        /*0190*/ 	.word	0x000015f0


	//   ....[36]....
        /*0194*/ 	.word	0x00001670


	//   ....[37]....
        /*0198*/ 	.word	0x000016e0


	//   ....[38]....
        /*019c*/ 	.word	0x00001750


	//   ....[39]....
        /*01a0*/ 	.word	0x000017c0


	//----- nvinfo : EIATTR_VRC_CTA_INIT_COUNT
	.align		4
.L_19026:
        /*01a4*/ 	.byte	0x02, 0x4a
	.zero		1
	.zero		1


	//----- nvinfo : EIATTR_SYSCALL_OFFSETS
	.align		4
        /*01a8*/ 	.byte	0x04, 0x46
        /*01aa*/ 	.short	(.L_19028 - .L_19027)


	//   ....[0]....
.L_19027:
        /*01ac*/ 	.word	0x000001a0


	//----- nvinfo : EIATTR_EXIT_INSTR_OFFSETS
	.align		4
.L_19028:
        /*01b0*/ 	.byte	0x04, 0x1c
        /*01b2*/ 	.short	(.L_19030 - .L_19029)


	//   ....[0]....
.L_19029:
        /*01b4*/ 	.word	0x00000260


	//   ....[1]....
        /*01b8*/ 	.word	0x00000e10


	//----- nvinfo : EIATTR_CRS_STACK_SIZE
	.align		4
.L_19030:
        /*01bc*/ 	.byte	0x04, 0x1e
        /*01be*/ 	.short	(.L_19032 - .L_19031)
.L_19031:
        /*01c0*/ 	.word	0x00000000


	//----- nvinfo : EIATTR_CBANK_PARAM_SIZE
	.align		4
.L_19032:
        /*01c4*/ 	.byte	0x03, 0x19
        /*01c6*/ 	.short	0x0040


	//----- nvinfo : EIATTR_PARAM_CBANK
	.align		4
        /*01c8*/ 	.byte	0x04, 0x0a
        /*01ca*/ 	.short	(.L_19034 - .L_19033)
	.align		4
.L_19033:
        /*01cc*/ 	.word	index@(.nv.constant0._Z15SoftmaxWarpImplI24ElementwiseScaleMaskLoadIffbE11DirectStoreIffEfLi1ELi1ELi32ELi2ELb1EL9Algorithm0EEvT_T0_ll)
        /*01d0*/ 	.short	0x0380
        /*01d2*/ 	.short	0x0040


	//----- nvinfo : EIATTR_SW_WAR
	.align		4
.L_19034:
        /*01d4*/ 	.byte	0x04, 0x36
        /*01d6*/ 	.short	(.L_19036 - .L_19035)
.L_19035:
        /*01d8*/ 	.word	0x00000008
.L_19036:


//--------------------- .nv.info._Z15SoftmaxWarpImplI24ElementwiseScaleMaskLoadIffbE11DirectStoreIffEfLi1ELi1ELi32ELi2ELb0EL9Algorithm0EEvT_T0_ll --------------------------
	.section	.nv.info._Z15SoftmaxWarpImplI24ElementwiseScaleMaskLoadIffbE11DirectStoreIffEfLi1ELi1ELi32ELi2ELb0EL9Algorithm0EEvT_T0_ll,"",@"SHT_CUDA_INFO"
	.sectionflags	@""
	.align	4


	//----- nvinfo : EIATTR_CUDA_API_VERSION
	.align		4
        /*0000*/ 	.byte	0x04, 0x37
        /*0002*/ 	.short	(.L_19038 - .L_19037)
.L_19037:
        /*0004*/ 	.word	0x00000082


	//----- nvinfo : EIATTR_KPARAM_INFO
	.align		4
.L_19038:
        /*0008*/ 	.byte	0x04, 0x17
        /*000a*/ 	.short	(.L_19040 - .L_19039)
.L_19039:
        /*000c*/ 	.word	0x00000000
        /*0010*/ 	.short	0x0003
        /*0012*/ 	.short	0x0038
        /*0014*/ 	.byte	0x00, 0xf0, 0x21, 0x00


	//----- nvinfo : EIATTR_KPARAM_INFO
	.align		4
.L_19040:
        /*0018*/ 	.byte	0x04, 0x17
        /*001a*/ 	.short	(.L_19042 - .L_19041)
.L_19041:
        /*001c*/ 	.word	0x00000000
        /*0020*/ 	.short	0x0002
        /*0022*/ 	.short	0x0030
        /*0024*/ 	.byte	0x00, 0xf0, 0x21, 0x00


	//----- nvinfo : EIATTR_KPARAM_INFO
	.align		4
.L_19042:
        /*0028*/ 	.byte	0x04, 0x17
        /*002a*/ 	.short	(.L_19044 - .L_19043)
.L_19043:
        /*002c*/ 	.word	0x00000000
        /*0030*/ 	.short	0x0001
        /*0032*/ 	.short	0x0020
        /*0034*/ 	.byte	0x00, 0xf0, 0x41, 0x00


	//----- nvinfo : EIATTR_KPARAM_INFO
	.align		4
.L_19044:
        /*0038*/ 	.byte	0x04, 0x17
        /*003a*/ 	.short	(.L_19046 - .L_19045)
.L_19045:
        /*003c*/ 	.word	0x00000000
        /*0040*/ 	.short	0x0000
        /*0042*/ 	.short	0x0000
        /*0044*/ 	.byte	0x00, 0xf0, 0x81, 0x00


	//----- nvinfo : EIATTR_SPARSE_MMA_MASK
	.align		4
.L_19046:
        /*0048*/ 	.byte	0x03, 0x50
        /*004a*/ 	.short	0x0000


	//----- nvinfo : EIATTR_MAXREG_COUNT
	.align		4
        /*004c*/ 	.byte	0x03, 0x1b
        /*004e*/ 	.short	0x00ff


	//----- nvinfo : EIATTR_EXTERNS
	.align		4
        /*0050*/ 	.byte	0x04, 0x0f
        /*0052*/ 	.short	(.L_19048 - .L_19047)


	//   ....[0]....
	.align		4
.L_19047:
        /*0054*/ 	.word	index@(__assertfail)


	//----- nvinfo : EIATTR_MERCURY_ISA_VERSION
	.align		4
.L_19048:
        /*0058*/ 	.byte	0x03, 0x5f
        /*005a*/ 	.short	0x0101


	//----- nvinfo : EIATTR_COOP_GROUP_MASK_REGIDS
	.align		4
        /*005c*/ 	.byte	0x04, 0x29
        /*005e*/ 	.short	(.L_19050 - .L_19049)


	//   ....[0]....
.L_19049:
        /*0060*/ 	.word	0xffffffff


	//   ....[1]....
        /*0064*/ 	.word	0xffffffff


	//   ....[2]....
        /*0068*/ 	.word	0xffffffff


	//   ....[3]....
        /*006c*/ 	.word	0xffffffff


	//   ....[4]....
        /*0070*/ 	.word	0xffffffff


	//   ....[5]....
        /*0074*/ 	.word	0xffffffff


	//   ....[6]....
        /*0078*/ 	.word	0xffffffff


	//   ....[7]....
        /*007c*/ 	.word	0xffffffff


	//   ....[8]....
        /*0080*/ 	.word	0xffffffff


	//   ....[9]....
        /*0084*/ 	.word	0xffffffff


	//   ....[10]....
        /*0088*/ 	.word	0xffffffff


	//   ....[11]....
        /*008c*/ 	.word	0xffffffff


	//   ....[12]....
        /*0090*/ 	.word	0xffffffff


	//   ....[13]....
        /*0094*/ 	.word	0xffffffff


	//   ....[14]....
        /*0098*/ 	.word	0xffffffff


	//   ....[15]....
        /*009c*/ 	.word	0xffffffff


	//   ....[16]....
        /*00a0*/ 	.word	0xffffffff


	//   ....[17]....
        /*00a4*/ 	.word	0xffffffff


	//   ....[18]....
        /*00a8*/ 	.word	0xffffffff


	//   ....[19]....
        /*00ac*/ 	.word	0xffffffff


	//   ....[20]....
        /*00b0*/ 	.word	0x0500000f


	//   ....[21]....
        /*00b4*/ 	.word	0x0500000f


	//   ....[22]....
        /*00b8*/ 	.word	0x0500000f


	//   ....[23]....
        /*00bc*/ 	.word	0x0500000f


	//   ....[24]....
        /*00c0*/ 	.word	0x0500000f


	//   ....[25]....
        /*00c4*/ 	.word	0x0500000f


	//   ....[26]....
        /*00c8*/ 	.word	0x0500000f


	//   ....[27]....
        /*00cc*/ 	.word	0x0500000f


	//   ....[28]....
        /*00d0*/ 	.word	0x0500000f


	//   ....[29]....
        /*00d4*/ 	.word	0x0500000f


	//   ....[30]....
        /*00d8*/ 	.word	0x0500000f


	//   ....[31]....
        /*00dc*/ 	.word	0x0500000f


	//   ....[32]....
        /*00e0*/ 	.word	0x0500000f


	//   ....[33]....
        /*00e4*/ 	.word	0x0500000f


	//   ....[34]....
        /*00e8*/ 	.word	0x0500000f


	//   ....[35]....
        /*00ec*/ 	.word	0x0500000f


	//   ....[36]....
        /*00f0*/ 	.word	0x0500000f


	//   ....[37]....
        /*00f4*/ 	.word	0x0500000f


	//   ....[38]....
        /*00f8*/ 	.word	0x0500000f


	//   ....[39]....
        /*00fc*/ 	.word	0x0500000f


	//----- nvinfo : EIATTR_COOP_GROUP_INSTR_OFFSETS
	.align		4
.L_19050:
        /*0100*/ 	.byte	0x04, 0x28
        /*0102*/ 	.short	(.L_19052 - .L_19051)


	//   ....[0]....
.L_19051:
        /*0104*/ 	.word	0x000004a0


	//   ....[1]....
        /*0108*/ 	.word	0x000004c0


	//   ....[2]....
        /*010c*/ 	.word	0x000004f0


	//   ....[3]....
        /*0110*/ 	.word	0x00000500


	//   ....[4]....
        /*0114*/ 	.word	0x00000540


	//   ....[5]....
        /*0118*/ 	.word	0x00000550


	//   ....[6]....
        /*011c*/ 	.word	0x00000580


	//   ....[7]....
        /*0120*/ 	.word	0x00000590


	//   ....[8]....
        /*0124*/ 	.word	0x000005c0


	//   ....[9]....
        /*0128*/ 	.word	0x000005d0


	//   ....[10]....
        /*012c*/ 	.word	0x00000730


	//   ....[11]....
        /*0130*/ 	.word	0x00000750


	//   ....[12]....
        /*0134*/ 	.word	0x00000770


	//   ....[13]....
        /*0138*/ 	.word	0x00000790


	//   ....[14]....
        /*013c*/ 	.word	0x000007b0


	//   ....[15]....
        /*0140*/ 	.word	0x000007d0


	//   ....[16]....
        /*0144*/ 	.word	0x000007f0


	//   ....[17]....
        /*0148*/ 	.word	0x00000810


	//   ....[18]....
        /*014c*/ 	.word	0x00000830


	//   ....[19]....
        /*0150*/ 	.word	0x00000850


	//   ....[20]....
        /*0154*/ 	.word	0x00000be0


	//   ....[21]....
        /*0158*/ 	.word	0x00000c60


	//   ....[22]....
        /*015c*/ 	.word	0x00000cc0


	//   ....[23]....
        /*0160*/ 	.word	0x00000d20


	//   ....[24]....
        /*0164*/ 	.word	0x00000d80


	//   ....[25]....
        /*0168*/ 	.word	0x00000de0


	//   ....[26]....
        /*016c*/ 	.word	0x00000ea0


	//   ....[27]....
        /*0170*/ 	.word	0x00000f70


	//   ....[28]....
        /*0174*/ 	.word	0x00001000


	//   ....[29]....
        /*0178*/ 	.word	0x00001070


	//   ....[30]....
        /*017c*/ 	.word	0x000010d0


	//   ....[31]....
        /*0180*/ 	.word	0x00001160


	//   ....[32]....
        /*0184*/ 	.word	0x00001200


	//   ....[33]....
        /*0188*/ 	.word	0x00001280


	//   ....[34]....
        /*018c*/ 	.word	0x00001300


	//   ....[35]....
        /*0190*/ 	.word	0x00001360


	//   ....[36]....
        /*0194*/ 	.word	0x000013e0


	//   ....[37]....
        /*0198*/ 	.word	0x00001450


	//   ....[38]....
        /*019c*/ 	.word	0x000014c0


	//   ....[39]....
        /*01a0*/ 	.word	0x00001530


	//----- nvinfo : EIATTR_VRC_CTA_INIT_COUNT
	.align		4
.L_19052:
        /*01a4*/ 	.byte	0x02, 0x4a
	.zero		1
	.zero		1


	//----- nvinfo : EIATTR_SYSCALL_OFFSETS
	.align		4
        /*01a8*/ 	.byte	0x04, 0x46
        /*01aa*/ 	.short	(.L_19054 - .L_19053)


	//   ....[0]....
.L_19053:
        /*01ac*/ 	.word	0x00000170


	//----- nvinfo : EIATTR_EXIT_INSTR_OFFSETS
	.align		4
.L_19054:
        /*01b0*/ 	.byte	0x04, 0x1c
        /*01b2*/ 	.short	(.L_19056 - .L_19055)


	//   ....[0]....
.L_19055:
        /*01b4*/ 	.word	0x00000230


	//   ....[1]....
        /*01b8*/ 	.word	0x00000b80


	//----- nvinfo : EIATTR_CRS_STACK_SIZE
	.align		4
.L_19056:
        /*01bc*/ 	.byte	0x04, 0x1e
        /*01be*/ 	.short	(.L_19058 - .L_19057)
.L_19057:
        /*01c0*/ 	.word	0x00000000


	//----- nvinfo : EIATTR_CBANK_PARAM_SIZE
	.align		4
.L_19058:
        /*01c4*/ 	.byte	0x03, 0x19
        /*01c6*/ 	.short	0x0040


	//----- nvinfo : EIATTR_PARAM_CBANK
	.align		4
        /*01c8*/ 	.byte	0x04, 0x0a
        /*01ca*/ 	.short	(.L_19060 - .L_19059)
	.align		4
.L_19059:
        /*01cc*/ 	.word	index@(.nv.constant0._Z15SoftmaxWarpImplI24ElementwiseScaleMaskLoadIffbE11DirectStoreIffEfLi1ELi1ELi32ELi2ELb0EL9Algorithm0EEvT_T0_ll)
        /*01d0*/ 	.short	0x0380
        /*01d2*/ 	.short	0x0040


	//----- nvinfo : EIATTR_SW_WAR
	.align		4
.L_19060:
        /*01d4*/ 	.byte	0x04, 0x36
        /*01d6*/ 	.short	(.L_19062 - .L_19061)
.L_19061:
        /*01d8*/ 	.word	0x00000008
.L_19062:


//--------------------- .nv.info._Z15SoftmaxWarpImplI24ElementwiseScaleMaskLoadIffbE11DirectStoreIffEfLi1ELi1ELi16ELi1ELb1EL9Algorithm0EEvT_T0_ll --------------------------
	.section	.nv.info._Z15SoftmaxWarpImplI24ElementwiseScaleMaskLoadIffbE11DirectStoreIffEfLi1ELi1ELi16ELi1ELb1EL9Algorithm0EEvT_T0_ll,"",@"SHT_CUDA_INFO"
	.sectionflags	@""
	.align	4


	//----- nvinfo : EIATTR_CUDA_API_VERSION
	.align		4
        /*0000*/ 	.byte	0x04, 0x37
        /*0002*/ 	.short	(.L_19064 - .L_19063)
.L_19063:
        /*0004*/ 	.word	0x00000082


	//----- nvinfo : EIATTR_KPARAM_INFO
	.align		4
.L_19064:
        /*0008*/ 	.byte	0x04, 0x17
        /*000a*/ 	.short	(.L_19066 - .L_19065)
.L_19065:
        /*000c*/ 	.word	0x00000000
        /*0010*/ 	.short	0x0003
        /*0012*/ 	.short	0x0038
        /*0014*/ 	.byte	0x00, 0xf0, 0x21, 0x00


	//----- nvinfo : EIATTR_KPARAM_INFO
	.align		4
.L_19066:
        /*0018*/ 	.byte	0x04, 0x17
        /*001a*/ 	.short	(.L_19068 - .L_19067)
.L_19067:
        /*001c*/ 	.word	0x00000000
        /*0020*/ 	.short	0x0002
        /*0022*/ 	.short	0x0030
        /*0024*/ 	.byte	0x00, 0xf0, 0x21, 0x00


	//----- nvinfo : EIATTR_KPARAM_INFO
	.align		4
.L_19068:
        /*0028*/ 	.byte	0x04, 0x17
        /*002a*/ 	.short	(.L_19070 - .L_19069)
.L_19069:
        /*002c*/ 	.word	0x00000000
        /*0030*/ 	.short	0x0001
        /*0032*/ 	.short	0x0020
        /*0034*/ 	.byte	0x00, 0xf0, 0x41, 0x00


	//----- nvinfo : EIATTR_KPARAM_INFO
	.align		4
.L_19070:
        /*0038*/ 	.byte	0x04, 0x17
        /*003a*/ 	.short	(.L_19072 - .L_19071)
.L_19071:
        /*003c*/ 	.word	0x00000000
        /*0040*/ 	.short	0x0000
        /*0042*/ 	.short	0x0000
        /*0044*/ 	.byte	0x00, 0xf0, 0x81, 0x00


	//----- nvinfo : EIATTR_SPARSE_MMA_MASK
	.align		4
.L_19072:
        /*0048*/ 	.byte	0x03, 0x50
        /*004a*/ 	.short	0x0000


	//----- nvinfo : EIATTR_MAXREG_COUNT
	.align		4
        /*004c*/ 	.byte	0x03, 0x1b
        /*004e*/ 	.short	0x00ff


	//----- nvinfo : EIATTR_EXTERNS
	.align		4
        /*0050*/ 	.byte	0x04, 0x0f
        /*0052*/ 	.short	(.L_19074 - .L_19073)


	//   ....[0]....
	.align		4
.L_19073:
        /*0054*/ 	.word	index@(__assertfail)


	//----- nvinfo : EIATTR_MERCURY_ISA_VERSION
	.align		4
.L_19074:
        /*0058*/ 	.byte	0x03, 0x5f
        /*005a*/ 	.short	0x0101


	//----- nvinfo : EIATTR_COOP_GROUP_MASK_REGIDS
	.align		4
        /*005c*/ 	.byte	0x04, 0x29
        /*005e*/ 	.short	(.L_19076 - .L_19075)


	//   ....[0]....
.L_19075:
        /*0060*/ 	.word	0xffffffff


	//   ....[1]....
        /*0064*/ 	.word	0xffffffff


	//   ....[2]....
        /*0068*/ 	.word	0xffffffff


	//   ....[3]....
        /*006c*/ 	.word	0xffffffff


	//   ....[4]....
        /*0070*/ 	.word	0xffffffff


	//   ....[5]....
        /*0074*/ 	.word	0xffffffff


	//   ....[6]....
        /*0078*/ 	.word	0xffffffff


	//   ....[7]....
        /*007c*/ 	.word	0xffffffff


	//   ....[8]....
        /*0080*/ 	.word	0xffffffff


	//   ....[9]....
        /*0084*/ 	.word	0xffffffff


	//   ....[10]....
        /*0088*/ 	.word	0xffffffff


	//   ....[11]....
        /*008c*/ 	.word	0xffffffff


	//   ....[12]....
        /*0090*/ 	.word	0xffffffff


	//   ....[13]....
        /*0094*/ 	.word	0xffffffff


	//   ....[14]....
        /*0098*/ 	.word	0xffffffff


	//   ....[15]....
        /*009c*/ 	.word	0xffffffff


	//   ....[16]....
        /*00a0*/ 	.word	0xffffffff


	//   ....[17]....
        /*00a4*/ 	.word	0xffffffff


	//   ....[18]....
        /*00a8*/ 	.word	0xffffffff


	//   ....[19]....
        /*00ac*/ 	.word	0xffffffff


	//   ....[20]....
        /*00b0*/ 	.word	0xffffffff


	//   ....[21]....
        /*00b4*/ 	.word	0xffffffff


	//   ....[22]....
        /*00b8*/ 	.word	0xffffffff


	//   ....[23]....
        /*00bc*/ 	.word	0xffffffff


	//   ....[24]....
        /*00c0*/ 	.word	0x0500000f


	//   ....[25]....
        /*00c4*/ 	.word	0x0500000f


	//   ....[26]....
        /*00c8*/ 	.word	0x0500000f


	//   ....[27]....
        /*00cc*/ 	.word	0x0500000f


	//   ....[28]....
        /*00d0*/ 	.word	0x0500000f


	//   ....[29]....
        /*00d4*/ 	.word	0x0500000f


	//   ....[30]....
        /*00d8*/ 	.word	0x0500000f


	//   ....[31]....
        /*00dc*/ 	.word	0x0500000f


	//   ....[32]....
        /*00e0*/ 	.word	0x0500000f


	//   ....[33]....
        /*00e4*/ 	.word	0x0500000f


	//   ....[34]....
        /*00e8*/ 	.word	0x0500000f


	//   ....[35]....
        /*00ec*/ 	.word	0x0500000f


	//   ....[36]....
        /*00f0*/ 	.word	0x0500000f


	//   ....[37]....
        /*00f4*/ 	.word	0x0500000f


	//   ....[38]....
        /*00f8*/ 	.word	0x0500000f


	//   ....[39]....
        /*00fc*/ 	.word	0x0500000f


	//   ....[40]....
        /*0100*/ 	.word	0x0500000f


	//   ....[41]....
        /*0104*/ 	.word	0x0500000f


	//   ....[42]....
        /*0108*/ 	.word	0x0500000f


	//   ....[43]....
        /*010c*/ 	.word	0x0500000f


	//   ....[44]....
        /*0110*/ 	.word	0x0500000f


	//   ....[45]....
        /*0114*/ 	.word	0x0500000f


	//   ....[46]....
        /*0118*/ 	.word	0x0500000f


	//   ....[47]....
        /*011c*/ 	.word	0x0500000f


	//----- nvinfo : EIATTR_COOP_GROUP_INSTR_OFFSETS
	.align		4
.L_19076:
        /*0120*/ 	.byte	0x04, 0x28
        /*0122*/ 	.short	(.L_19078 - .L_19077)


	//   ....[0]....
.L_19077:
        /*0124*/ 	.word	0x00000740


	//   ....[1]....
        /*0128*/ 	.word	0x00000780


	//   ....[2]....
        /*012c*/ 	.word	0x000007a0


	//   ....[3]....
        /*0130*/ 	.word	0x000007c0


	//   ....[4]....
        /*0134*/ 	.word	0x00000880


	//   ....[5]....
        /*0138*/ 	.word	0x000008a0


	//   ....[6]....
        /*013c*/ 	.word	0x000008c0


	//   ....[7]....
        /*0140*/ 	.word	0x000008e0


	//   ....[8]....
        /*0144*/ 	.word	0x00000d00


	//   ....[9]....
        /*0148*/ 	.word	0x00000d40


	//   ....[10]....
        /*014c*/ 	.word	0x00000d60


	//   ....[11]....
        /*0150*/ 	.word	0x00000d80


	//   ....[12]....
        /*0154*/ 	.word	0x00000e40


	//   ....[13]....
        /*0158*/ 	.word	0x00000e60


	//   ....[14]....
        /*015c*/ 	.word	0x00000e80


	//   ....[15]....
        /*0160*/ 	.word	0x00000ea0


	//   ....[16]....
        /*0164*/ 	.word	0x00001290


	//   ....[17]....
        /*0168*/ 	.word	0x000012d0


	//   ....[18]....
        /*016c*/ 	.word	0x000012f0


	//   ....[19]....
        /*0170*/ 	.word	0x00001310


	//   ....[20]....
        /*0174*/ 	.word	0x000013d0


	//   ....[21]....
        /*0178*/ 	.word	0x000013f0


	//   ....[22]....
        /*017c*/ 	.word	0x00001410


	//   ....[23]....
        /*0180*/ 	.word	0x00001430


	//   ....[24]....
        /*0184*/ 	.word	0x000016c0


	//   ....[25]....
        /*0188*/ 	.word	0x00001720


	//   ....[26]....
        /*018c*/ 	.word	0x00001790


	//   ....[27]....
        /*0190*/ 	.word	0x000017f0


	//   ....[28]....
        /*0194*/ 	.word	0x000018e0


	//   ....[29]....
        /*0198*/ 	.word	0x00001940


	//   ....[30]....
        /*019c*/ 	.word	0x000019a0


	//   ....[31]....
        /*01a0*/ 	.word	0x00001a00


	//   ....[32]....
        /*01a4*/ 	.word	0x00001a80


	//   ....[33]....
        /*01a8*/ 	.word	0x00001b10


	//   ....[34]....
        /*01ac*/ 	.word	0x00001b70


	//   ....[35]....
        /*01b0*/ 	.word	0x00001be0


	//   ....[36]....
        /*01b4*/ 	.word	0x00001cd0


	//   ....[37]....
        /*01b8*/ 	.word	0x00001d30


	//   ....[38]....
        /*01bc*/ 	.word	0x00001d90


	//   ....[39]....
        /*01c0*/ 	.word	0x00001df0


	//   ....[40]....
        /*01c4*/ 	.word	0x00001e70


	//   ....[41]....
        /*01c8*/ 	.word	0x00001f00


	//   ....[42]....
        /*01cc*/ 	.word	0x00001f60


	//   ....[43]....
        /*01d0*/ 	.word	0x00001fd0


	//   ....[44]....
        /*01d4*/ 	.word	0x000020c0


	//   ....[45]....
        /*01d8*/ 	.word	0x00002120


	//   ....[46]....
        /*01dc*/ 	.word	0x00002180


	//   ....[47]....
        /*01e0*/ 	.word	0x000021e0


	//----- nvinfo : EIATTR_VRC_CTA_INIT_COUNT
	.align		4
.L_19078:
        /*01e4*/ 	.byte	0x02, 0x4a
	.zero		1
	.zero		1


	//----- nvinfo : EIATTR_SYSCALL_OFFSETS
	.align		4
        /*01e8*/ 	.byte	0x04, 0x46
        /*01ea*/ 	.short	(.L_19080 - .L_19079)


	//   ....[0]....
.L_19079:
        /*01ec*/ 	.word	0x00000170


	//----- nvinfo : EIATTR_EXIT_INSTR_OFFSETS
	.align		4
.L_19080:
        /*01f0*/ 	.byte	0x04, 0x1c
        /*01f2*/ 	.short	(.L_19082 - .L_19081)


	//   ....[0]....
.L_19081:
        /*01f4*/ 	.word	0x00000220


	//   ....[1]....
        /*01f8*/ 	.word	0x00000b00


	//   ....[2]....
        /*01fc*/ 	.word	0x00001660


	//----- nvinfo : EIATTR_CRS_STACK_SIZE
	.align		4
.L_19082:
        /*0200*/ 	.byte	0x04, 0x1e
        /*0202*/ 	.short	(.L_19084 - .L_19083)
.L_19083:
        /*0204*/ 	.word	0x00000000


	//----- nvinfo : EIATTR_CBANK_PARAM_SIZE
	.align		4
.L_19084:
        /*0208*/ 	.byte	0x03, 0x19
        /*020a*/ 	.short	0x0040


	//----- nvinfo : EIATTR_PARAM_CBANK
	.align		4
        /*020c*/ 	.byte	0x04, 0x0a
        /*020e*/ 	.short	(.L_19086 - .L_19085)
	.align		4
.L_19085:
        /*0210*/ 	.word	index@(.nv.constant0._Z15SoftmaxWarpImplI24ElementwiseScaleMaskLoadIffbE11DirectStoreIffEfLi1ELi1ELi16ELi1ELb1EL9Algorithm0EEvT_T0_ll)
        /*0214*/ 	.short	0x0380
        /*0216*/ 	.short	0x0040


	//----- nvinfo : EIATTR_SW_WAR
	.align		4
.L_19086:
        /*0218*/ 	.byte	0x04, 0x36
        /*021a*/ 	.short	(.L_19088 - .L_19087)
.L_19087:
        /*021c*/ 	.word	0x00000008
.L_19088:


//--------------------- .nv.info._Z15SoftmaxWarpImplI24ElementwiseScaleMaskLoadIffbE11DirectStoreIffEfLi1ELi1ELi16ELi1ELb0EL9Algorithm0EEvT_T0_ll --------------------------
	.section	.nv.info._Z15SoftmaxWarpImplI24ElementwiseScaleMaskLoadIffbE11DirectStoreIffEfLi1ELi1ELi16ELi1ELb0EL9Algorithm0EEvT_T0_ll,"",@"SHT_CUDA_INFO"
	.sectionflags	@""
	.align	4


	//----- nvinfo : EIATTR_CUDA_API_VERSION
	.align		4
        /*0000*/ 	.byte	0x04, 0x37
        /*0002*/ 	.short	(.L_19090 - .L_19089)
.L_19089:
        /*0004*/ 	.word	0x00000082


	//----- nvinfo : EIATTR_KPARAM_INFO
	.align		4
.L_19090:
        /*0008*/ 	.byte	0x04, 0x17
        /*000a*/ 	.short	(.L_19092 - .L_19091)
.L_19091:
        /*000c*/ 	.word	0x00000000
        /*0010*/ 	.short	0x0003
        /*0012*/ 	.short	0x0038
        /*0014*/ 	.byte	0x00, 0xf0, 0x21, 0x00


	//----- nvinfo : EIATTR_KPARAM_INFO
	.align		4
.L_19092:
        /*0018*/ 	.byte	0x04, 0x17
        /*001a*/ 	.short	(.L_19094 - .L_19093)
.L_19093:
        /*001c*/ 	.word	0x00000000
        /*0020*/ 	.short	0x0002
        /*0022*/ 	.short	0x0030
        /*0024*/ 	.byte	0x00, 0xf0, 0x21, 0x00


	//----- nvinfo : EIATTR_KPARAM_INFO
	.align		4
.L_19094:
        /*0028*/ 	.byte	0x04, 0x17
        /*002a*/ 	.short	(.L_19096 - .L_19095)
.L_19095:
        /*002c*/ 	.word	0x00000000
        /*0030*/ 	.short	0x0001
        /*0032*/ 	.short	0x0020
        /*0034*/ 	.byte	0x00, 0xf0, 0x41, 0x00


	//----- nvinfo : EIATTR_KPARAM_INFO
	.align		4
.L_19096:
        /*0038*/ 	.byte	0x04, 0x17
        /*003a*/ 	.short	(.L_19098 - .L_19097)
.L_19097:
        /*003c*/ 	.word	0x00000000
        /*0040*/ 	.short	0x0000
        /*0042*/ 	.short	0x0000
        /*0044*/ 	.byte	0x00, 0xf0, 0x81, 0x00


	//----- nvinfo : EIATTR_SPARSE_MMA_MASK
	.align		4
.L_19098:
        /*0048*/ 	.byte	0x03, 0x50
        /*004a*/ 	.short	0x0000


	//----- nvinfo : EIATTR_MAXREG_COUNT
	.align		4
        /*004c*/ 	.byte	0x03, 0x1b
        /*004e*/ 	.short	0x00ff


	//----- nvinfo : EIATTR_EXTERNS
	.align		4
        /*0050*/ 	.byte	0x04, 0x0f
        /*0052*/ 	.short	(.L_19100 - .L_19099)


	//   ....[0]....
	.align		4
.L_19099:
        /*0054*/ 	.word	index@(__assertfail)


	//----- nvinfo : EIATTR_MERCURY_ISA_VERSION
	.align		4
.L_19100:
        /*0058*/ 	.byte	0x03, 0x5f
        /*005a*/ 	.short	0x0101


	//----- nvinfo : EIATTR_COOP_GROUP_MASK_REGIDS
	.align		4
        /*005c*/ 	.byte	0x04, 0x29
        /*005e*/ 	.short	(.L_19102 - .L_19101)


	//   ....[0]....
.L_19101:
        /*0060*/ 	.word	0xffffffff


	//   ....[1]....
        /*0064*/ 	.word	0xffffffff


	//   ....[2]....
        /*0068*/ 	.word	0xffffffff


	//   ....[3]....
        /*006c*/ 	.word	0xffffffff


	//   ....[4]....
        /*0070*/ 	.word	0xffffffff


	//   ....[5]....
        /*0074*/ 	.word	0xffffffff


	//   ....[6]....
        /*0078*/ 	.word	0xffffffff


	//   ....[7]....
        /*007c*/ 	.word	0xffffffff


	//   ....[8]....
        /*0080*/ 	.word	0xffffffff


	//   ....[9]....
        /*0084*/ 	.word	0xffffffff


	//   ....[10]....
        /*0088*/ 	.word	0xffffffff


	//   ....[11]....
        /*008c*/ 	.word	0xffffffff


	//   ....[12]....
        /*0090*/ 	.word	0xffffffff


	//   ....[13]....
        /*0094*/ 	.word	0xffffffff


	//   ....[14]....
        /*0098*/ 	.word	0xffffffff


	//   ....[15]....
        /*009c*/ 	.word	0xffffffff


	//   ....[16]....
        /*00a0*/ 	.word	0xffffffff


	//   ....[17]....
        /*00a4*/ 	.word	0xffffffff


	//   ....[18]....
        /*00a8*/ 	.word	0xffffffff


	//   ....[19]....
        /*00ac*/ 	.word	0xffffffff


	//   ....[20]....
        /*00b0*/ 	.word	0xffffffff


	//   ....[21]....
        /*00b4*/ 	.word	0xffffffff


	//   ....[22]....
        /*00b8*/ 	.word	0xffffffff


	//   ....[23]....
        /*00bc*/ 	.word	0xffffffff


	//   ....[24]....
        /*00c0*/ 	.word	0x0500000f


	//   ....[25]....
        /*00c4*/ 	.word	0x0500000f


	//   ....[26]....
        /*00c8*/ 	.word	0x0500000f


	//   ....[27]....
        /*00cc*/ 	.word	0x0500000f


	//   ....[28]....
        /*00d0*/ 	.word	0x0500000f


	//   ....[29]....
        /*00d4*/ 	.word	0x0500000f


	//   ....[30]....
        /*00d8*/ 	.word	0x0500000f


	//   ....[31]....
        /*00dc*/ 	.word	0x0500000f


	//   ....[32]....
        /*00e0*/ 	.word	0x0500000f


	//   ....[33]....
        /*00e4*/ 	.word	0x0500000f


	//   ....[34]....
        /*00e8*/ 	.word	0x0500000f


	//   ....[35]....
        /*00ec*/ 	.word	0x0500000f


	//   ....[36]....
        /*00f0*/ 	.word	0x0500000f


	//   ....[37]....
        /*00f4*/ 	.word	0x0500000f


	//   ....[38]....
        /*00f8*/ 	.word	0x0500000f


	//   ....[39]....
        /*00fc*/ 	.word	0x0500000f


	//   ....[40]....
        /*0100*/ 	.word	0x0500000f


	//   ....[41]....
        /*0104*/ 	.word	0x0500000f


	//   ....[42]....
        /*0108*/ 	.word	0x0500000f


	//   ....[43]....
        /*010c*/ 	.word	0x0500000f


	//   ....[44]....
        /*0110*/ 	.word	0x0500000f


	//   ....[45]....
        /*0114*/ 	.word	0x0500000f


	//   ....[46]....
        /*0118*/ 	.word	0x0500000f


	//   ....[47]....
        /*011c*/ 	.word	0x0500000f


	//----- nvinfo : EIATTR_COOP_GROUP_INSTR_OFFSETS
	.align		4
.L_19102:
        /*0120*/ 	.byte	0x04, 0x28
        /*0122*/ 	.short	(.L_19104 - .L_19103)


	//   ....[0]....
.L_19103:
        /*0124*/ 	.word	0x000006d0


	//   ....[1]....
        /*0128*/ 	.word	0x00000710


	//   ....[2]....
        /*012c*/ 	.word	0x00000730


	//   ....[3]....
        /*0130*/ 	.word	0x00000750


	//   ....[4]....
        /*0134*/ 	.word	0x00000810


	//   ....[5]....
        /*0138*/ 	.word	0x00000830


	//   ....[6]....
        /*013c*/ 	.word	0x00000850


	//   ....[7]....
        /*0140*/ 	.word	0x00000870


	//   ....[8]....
        /*0144*/ 	.word	0x00000c00


	//   ....[9]....
        /*0148*/ 	.word	0x00000c40


	//   ....[10]....
        /*014c*/ 	.word	0x00000c60


	//   ....[11]....
        /*0150*/ 	.word	0x00000c80


	//   ....[12]....
        /*0154*/ 	.word	0x00000d40


	//   ....[13]....
        /*0158*/ 	.word	0x00000d60


	//   ....[14]....
        /*015c*/ 	.word	0x00000d80


	//   ....[15]....
        /*0160*/ 	.word	0x00000da0


	//   ....[16]....
        /*0164*/ 	.word	0x000010c0


	//   ....[17]....
        /*0168*/ 	.word	0x00001100


	//   ....[18]....
        /*016c*/ 	.word	0x00001120


	//   ....[19]....
        /*0170*/ 	.word	0x00001140


	//   ....[20]....
        /*0174*/ 	.word	0x00001200


	//   ....[21]....
        /*0178*/ 	.word	0x00001220


	//   ....[22]....
        /*017c*/ 	.word	0x00001240


	//   ....[23]....
        /*0180*/ 	.word	0x00001260


	//   ....[24]....
        /*0184*/ 	.word	0x000014e0


	//   ....[25]....
        /*0188*/ 	.word	0x00001540


	//   ....[26]....
        /*018c*/ 	.word	0x000015b0


	//   ....[27]....
        /*0190*/ 	.word	0x00001610


	//   ....[28]....
        /*0194*/ 	.word	0x00001700


	//   ....[29]....
        /*0198*/ 	.word	0x00001760


	//   ....[30]....
        /*019c*/ 	.word	0x000017c0


	//   ....[31]....
        /*01a0*/ 	.word	0x00001820


	//   ....[32]....
        /*01a4*/ 	.word	0x000018a0


	//   ....[33]....
        /*01a8*/ 	.word	0x00001930


	//   ....[34]....
        /*01ac*/ 	.word	0x00001990


	//   ....[35]....
        /*01b0*/ 	.word	0x00001a00


	//   ....[36]....
        /*01b4*/ 	.word	0x00001af0


	//   ....[37]....
        /*01b8*/ 	.word	0x00001b50


	//   ....[38]....
        /*01bc*/ 	.word	0x00001bb0


	//   ....[39]....
        /*01c0*/ 	.word	0x00001c10


	//   ....[40]....
        /*01c4*/ 	.word	0x00001c90


	//   ....[41]....
        /*01c8*/ 	.word	0x00001d20


	//   ....[42]....
        /*01cc*/ 	.word	0x00001d80


	//   ....[43]....
        /*01d0*/ 	.word	0x00001df0


	//   ....[44]....
        /*01d4*/ 	.word	0x00001ee0


	//   ....[45]....
        /*01d8*/ 	.word	0x00001f40


	//   ....[46]....
        /*01dc*/ 	.word	0x00001fa0


	//   ....[47]....
        /*01e0*/ 	.word	0x00002000


	//----- nvinfo : EIATTR_VRC_CTA_INIT_COUNT
	.align		4
.L_19104:
        /*01e4*/ 	.byte	0x02, 0x4a
	.zero		1
	.zero		1


	//----- nvinfo : EIATTR_SYSCALL_OFFSETS
	.align		4
        /*01e8*/ 	.byte	0x04, 0x46
        /*01ea*/ 	.short	(.L_19106 - .L_19105)


	//   ....[0]....
.L_19105:
        /*01ec*/ 	.word	0x00000190


	//----- nvinfo : EIATTR_EXIT_INSTR_OFFSETS
	.align		4
.L_19106:
        /*01f0*/ 	.byte	0x04, 0x1c
        /*01f2*/ 	.short	(.L_19108 - .L_19107)


	//   ....[0]....
.L_19107:
        /*01f4*/ 	.word	0x00000240


	//   ....[1]....
        /*01f8*/ 	.word	0x00000a80


	//   ....[2]....
        /*01fc*/ 	.word	0x00001480


	//----- nvinfo : EIATTR_CRS_STACK_SIZE
	.align		4
.L_19108:
        /*0200*/ 	.byte	0x04, 0x1e
        /*0202*/ 	.short	(.L_19110 - .L_19109)
.L_19109:
        /*0204*/ 	.word	0x00000000


	//----- nvinfo : EIATTR_CBANK_PARAM_SIZE
	.align		4
.L_19110:
        /*0208*/ 	.byte	0x03, 0x19
        /*020a*/ 	.short	0x0040


	//----- nvinfo : EIATTR_PARAM_CBANK
	.align		4
        /*020c*/ 	.byte	0x04, 0x0a
        /*020e*/ 	.short	(.L_19112 - .L_19111)
	.align		4
.L_19111:
        /*0210*/ 	.word	index@(.nv.constant0._Z15SoftmaxWarpImplI24ElementwiseScaleMaskLoadIffbE11DirectStoreIffEfLi1ELi1ELi16ELi1ELb0EL9Algorithm0EEvT_T0_ll)
        /*0214*/ 	.short	0x0380
        /*0216*/ 	.short	0x0040


	//----- nvinfo : EIATTR_SW_WAR
	.align		4
.L_19112:
        /*0218*/ 	.byte	0x04, 0x36
        /*021a*/ 	.short	(.L_19114 - .L_19113)
.L_19113:
        /*021c*/ 	.word	0x00000008
.L_19114:


//--------------------- .nv.info._Z15SoftmaxWarpImplI24ElementwiseScaleMaskLoadIffbE11DirectStoreIffEfLi1ELi1ELi16ELi2ELb1EL9Algorithm0EEvT_T0_ll --------------------------
	.section	.nv.info._Z15SoftmaxWarpImplI24ElementwiseScaleMaskLoadIffbE11DirectStoreIffEfLi1ELi1ELi16ELi2ELb1EL9Algorithm0EEvT_T0_ll,"",@"SHT_CUDA_INFO"
	.sectionflags	@""
	.align	4


	//----- nvinfo : EIATTR_CUDA_API_VERSION
	.align		4
        /*0000*/ 	.byte	0x04, 0x37
        /*0002*/ 	.short	(.L_19116 - .L_19115)
.L_19115:
        /*0004*/ 	.word	0x00000082


	//----- nvinfo : EIATTR_KPARAM_INFO
	.align		4
.L_19116:
        /*0008*/ 	.byte	0x04, 0x17
        /*000a*/ 	.short	(.L_19118 - .L_19117)
.L_19117:
        /*000c*/ 	.word	0x00000000
        /*0010*/ 	.short	0x0003
        /*0012*/ 	.short	0x0038
        /*0014*/ 	.byte	0x00, 0xf0, 0x21, 0x00


	//----- nvinfo : EIATTR_KPARAM_INFO
	.align		4
.L_19118:
        /*0018*/ 	.byte	0x04, 0x17
        /*001a*/ 	.short	(.L_19120 - .L_19119)
.L_19119:
        /*001c*/ 	.word	0x00000000
        /*0020*/ 	.short	0x0002
        /*0022*/ 	.short	0x0030
        /*0024*/ 	.byte	0x00, 0xf0, 0x21, 0x00


	//----- nvinfo : EIATTR_KPARAM_INFO
	.align		4
.L_19120:
        /*0028*/ 	.byte	0x04, 0x17
        /*002a*/ 	.short	(.L_19122 - .L_19121)
.L_19121:
        /*002c*/ 	.word	0x00000000
        /*0030*/ 	.short	0x0001
        /*0032*/ 	.short	0x0020
        /*0034*/ 	.byte	0x00, 0xf0, 0x41, 0x00


	//----- nvinfo : EIATTR_KPARAM_INFO
	.align		4
.L_19122:
        /*0038*/ 	.byte	0x04, 0x17
        /*003a*/ 	.short	(.L_19124 - .L_19123)
.L_19123:
        /*003c*/ 	.word	0x00000000
        /*0040*/ 	.short	0x0000
        /*0042*/ 	.short	0x0000
        /*0044*/ 	.byte	0x00, 0xf0, 0x81, 0x00


	//----- nvinfo : EIATTR_SPARSE_MMA_MASK
	.align		4
.L_19124:
        /*0048*/ 	.byte	0x03, 0x50
        /*004a*/ 	.short	0x0000


	//----- nvinfo : EIATTR_MAXREG_COUNT
	.align		4
        /*004c*/ 	.byte	0x03, 0x1b
        /*004e*/ 	.short	0x00ff


	//----- nvinfo : EIATTR_EXTERNS
	.align		4
        /*0050*/ 	.byte	0x04, 0x0f
        /*0052*/ 	.short	(.L_19126 - .L_19125)


	//   ....[0]....
	.align		4
.L_19125:
        /*0054*/ 	.word	index@(__assertfail)


	//----- nvinfo : EIATTR_MERCURY_ISA_VERSION
	.align		4
.L_19126:
        /*0058*/ 	.byte	0x03, 0x5f
        /*005a*/ 	.short	0x0101


	//----- nvinfo : EIATTR_COOP_GROUP_MASK_REGIDS
	.align		4
        /*005c*/ 	.byte	0x04, 0x29
        /*005e*/ 	.short	(.L_19128 - .L_19127)


	//   ....[0]....
.L_19127:
        /*0060*/ 	.word	0xffffffff


	//   ....[1]....
        /*0064*/ 	.word	0xffffffff


	//   ....[2]....
        /*0068*/ 	.word	0xffffffff


	//   ....[3]....
        /*006c*/ 	.word	0xffffffff


	//   ....[4]....
        /*0070*/ 	.word	0xffffffff


	//   ....[5]....
        /*0074*/ 	.word	0xffffffff


	//   ....[6]....
        /*0078*/ 	.word	0xffffffff


	//   ....[7]....
        /*007c*/ 	.word	0xffffffff


	//   ....[8]....
        /*0080*/ 	.word	0xffffffff


	//   ....[9]....
        /*0084*/ 	.word	0xffffffff


	//   ....[10]....
        /*0088*/ 	.word	0xffffffff


	//   ....[11]....
        /*008c*/ 	.word	0xffffffff


	//   ....[12]....
        /*0090*/ 	.word	0xffffffff


	//   ....[13]....
        /*0094*/ 	.word	0xffffffff


	//   ....[14]....
        /*0098*/ 	.word	0xffffffff


	//   ....[15]....
        /*009c*/ 	.word	0xffffffff


	//   ....[16]....
        /*00a0*/ 	.word	0x0500000f


	//   ....[17]....
        /*00a4*/ 	.word	0x0500000f


	//   ....[18]....
        /*00a8*/ 	.word	0x0500000f


	//   ....[19]....
        /*00ac*/ 	.word	0x0500000f


	//   ....[20]....
        /*00b0*/ 	.word	0x0500000f


	//   ....[21]....
        /*00b4*/ 	.word	0x0500000f


	//   ....[22]....
        /*00b8*/ 	.word	0x0500000f


	//   ....[23]....
        /*00bc*/ 	.word	0x0500000f


	//   ....[24]....
        /*00c0*/ 	.word	0x0500000f


	//   ....[25]....
        /*00c4*/ 	.word	0x0500000f


	//   ....[26]....
        /*00c8*/ 	.word	0x0500000f


	//   ....[27]....
        /*00cc*/ 	.word	0x0500000f


	//   ....[28]....
        /*00d0*/ 	.word	0x0500000f


	//   ....[29]....
        /*00d4*/ 	.word	0x0500000f


	//   ....[30]....
        /*00d8*/ 	.word	0x0500000f


	//   ....[31]....
        /*00dc*/ 	.word	0x0500000f


	//----- nvinfo : EIATTR_COOP_GROUP_INSTR_OFFSETS
	.align		4
.L_19128:
        /*00e0*/ 	.byte	0x04, 0x28
        /*00e2*/ 	.short	(.L_19130 - .L_19129)


	//   ....[0]....
.L_19129:
        /*00e4*/ 	.word	0x00000640


	//   ....[1]....
        /*00e8*/ 	.word	0x00000660


	//   ....[2]....
        /*00ec*/ 	.word	0x00000690


	//   ....[3]....
        /*00f0*/ 	.word	0x000006a0


	//   ....[4]....
        /*00f4*/ 	.word	0x000006d0


	//   ....[5]....
        /*00f8*/ 	.word	0x000006e0


	//   ....[6]....
        /*00fc*/ 	.word	0x00000710


	//   ....[7]....
        /*0100*/ 	.word	0x00000720


	//   ....[8]....
        /*0104*/ 	.word	0x00000890


	//   ....[9]....
        /*0108*/ 	.word	0x000008b0


	//   ....[10]....
        /*010c*/ 	.word	0x000008d0


	//   ....[11]....
        /*0110*/ 	.word	0x000008f0


	//   ....[12]....
        /*0114*/ 	.word	0x00000910


	//   ....[13]....
        /*0118*/ 	.word	0x00000930


	//   ....[14]....
        /*011c*/ 	.word	0x00000950


	//   ....[15]....
        /*0120*/ 	.word	0x00000970


	//   ....[16]....
        /*0124*/ 	.word	0x00000de0


	//   ....[17]....
        /*0128*/ 	.word	0x00000e60


	//   ....[18]....
        /*012c*/ 	.word	0x00000ec0


	//   ....[19]....
        /*0130*/ 	.word	0x00000f20


	//   ....[20]....
        /*0134*/ 	.word	0x00000f80


	//   ....[21]....
        /*0138*/ 	.word	0x00001040


	//   ....[22]....
        /*013c*/ 	.word	0x00001100


	//   ....[23]....
        /*0140*/ 	.word	0x000011a0


	//   ....[24]....
        /*0144*/ 	.word	0x00001200


	//   ....[25]....
        /*0148*/ 	.word	0x00001290


	//   ....[26]....
        /*014c*/ 	.word	0x00001350


	//   ....[27]....
        /*0150*/ 	.word	0x000013d0


	//   ....[28]....
        /*0154*/ 	.word	0x00001430


	//   ....[29]....
        /*0158*/ 	.word	0x000014b0


	//   ....[30]....
        /*015c*/ 	.word	0x00001520


	//   ....[31]....
        /*0160*/ 	.word	0x00001590


	//----- nvinfo : EIATTR_VRC_CTA_INIT_COUNT
	.align		4
.L_19130:
        /*0164*/ 	.byte	0x02, 0x4a
	.zero		1
	.zero		1


	//----- nvinfo : EIATTR_SYSCALL_OFFSETS
	.align		4
        /*0168*/ 	.byte	0x04, 0x46
        /*016a*/ 	.short	(.L_19132 - .L_19131)


	//   ....[0]....
.L_19131:
        /*016c*/ 	.word	0x000001a0


	//----- nvinfo : EIATTR_EXIT_INSTR_OFFSETS
	.align		4
.L_19132:
        /*0170*/ 	.byte	0x04, 0x1c
        /*0172*/ 	.short	(.L_19134 - .L_19133)


	//   ....[0]....
.L_19133:
        /*0174*/ 	.word	0x00000260


	//   ....[1]....
        /*0178*/ 	.word	0x00000d80


	//----- nvinfo : EIATTR_CRS_STACK_SIZE
	.align		4
.L_19134:
        /*017c*/ 	.byte	0x04, 0x1e
        /*017e*/ 	.short	(.L_19136 - .L_19135)
.L_19135:
        /*0180*/ 	.word	0x00000000


	//----- nvinfo : EIATTR_CBANK_PARAM_SIZE
	.align		4
.L_19136:
        /*0184*/ 	.byte	0x03, 0x19
        /*0186*/ 	.short	0x0040


	//----- nvinfo : EIATTR_PARAM_CBANK
	.align		4
        /*0188*/ 	.byte	0x04, 0x0a
        /*018a*/ 	.short	(.L_19138 - .L_19137)
	.align		4
.L_19137:
        /*018c*/ 	.word	index@(.nv.constant0._Z15SoftmaxWarpImplI24ElementwiseScaleMaskLoadIffbE11DirectStoreIffEfLi1ELi1ELi16ELi2ELb1EL9Algorithm0EEvT_T0_ll)
        /*0190*/ 	.short	0x0380
        /*0192*/ 	.short	0x0040


	//----- nvinfo : EIATTR_SW_WAR
	.align		4
.L_19138:
        /*0194*/ 	.byte	0x04, 0x36
        /*0196*/ 	.short	(.L_19140 - .L_19139)
.L_19139:
        /*0198*/ 	.word	0x00000008
.L_19140:


//--------------------- .nv.info._Z15SoftmaxWarpImplI24ElementwiseScaleMaskLoadIffbE11DirectStoreIffEfLi1ELi1ELi16ELi2ELb0EL9Algorithm0EEvT_T0_ll --------------------------
	.section	.nv.info._Z15SoftmaxWarpImplI24ElementwiseScaleMaskLoadIffbE11DirectStoreIffEfLi1ELi1ELi16ELi2ELb0EL9Algorithm0EEvT_T0_ll,"",@"SHT_CUDA_INFO"
	.sectionflags	@""
	.align	4


	//----- nvinfo : EIATTR_CUDA_API_VERSION
	.align		4
        /*0000*/ 	.byte	0x04, 0x37
        /*0002*/ 	.short	(.L_19142 - .L_19141)
.L_19141:
        /*0004*/ 	.word	0x00000082


	//----- nvinfo : EIATTR_KPARAM_INFO
	.align		4
.L_19142:
        /*0008*/ 	.byte	0x04, 0x17
        /*000a*/ 	.short	(.L_19144 - .L_19143)
.L_19143:
        /*000c*/ 	.word	0x00000000
        /*0010*/ 	.short	0x0003
        /*0012*/ 	.short	0x0038
        /*0014*/ 	.byte	0x00, 0xf0, 0x21, 0x00


	//----- nvinfo : EIATTR_KPARAM_INFO
	.align		4
.L_19144:
        /*0018*/ 	.byte	0x04, 0x17
        /*001a*/ 	.short	(.L_19146 - .L_19145)
.L_19145:
        /*001c*/ 	.word	0x00000000
        /*0020*/ 	.short	0x0002
        /*0022*/ 	.short	0x0030
        /*0024*/ 	.byte	0x00, 0xf0, 0x21, 0x00


	//----- nvinfo : EIATTR_KPARAM_INFO
	.align		4
.L_19146:
        /*0028*/ 	.byte	0x04, 0x17
        /*002a*/ 	.short	(.L_19148 - .L_19147)
.L_19147:
        /*002c*/ 	.word	0x00000000
        /*0030*/ 	.short	0x0001
        /*0032*/ 	.short	0x0020
        /*0034*/ 	.byte	0x00, 0xf0, 0x41, 0x00


	//----- nvinfo : EIATTR_KPARAM_INFO
	.align		4
.L_19148:
        /*0038*/ 	.byte	0x04, 0x17
        /*003a*/ 	.short	(.L_19150 - .L_19149)
.L_19149:
        /*003c*/ 	.word	0x00000000
        /*0040*/ 	.short	0x0000
        /*0042*/ 	.short	0x0000
        /*0044*/ 	.byte	0x00, 0xf0, 0x81, 0x00


	//----- nvinfo : EIATTR_SPARSE_MMA_MASK
	.align		4
.L_19150:
        /*0048*/ 	.byte	0x03, 0x50
        /*004a*/ 	.short	0x0000


	//----- nvinfo : EIATTR_MAXREG_COUNT
	.align		4
        /*004c*/ 	.byte	0x03, 0x1b
        /*004e*/ 	.short	0x00ff


	//----- nvinfo : EIATTR_EXTERNS
	.align		4
        /*0050*/ 	.byte	0x04, 0x0f
        /*0052*/ 	.short	(.L_19152 - .L_19151)


	//   ....[0]....
	.align		4
.L_19151:
        /*0054*/ 	.word	index@(__assertfail)


	//----- nvinfo : EIATTR_MERCURY_ISA_VERSION
	.align		4
.L_19152:
        /*0058*/ 	.byte	0x03, 0x5f
        /*005a*/ 	.short	0x0101


	//----- nvinfo : EIATTR_COOP_GROUP_MASK_REGIDS
	.align		4
        /*005c*/ 	.byte	0x04, 0x29
        /*005e*/ 	.short	(.L_19154 - .L_19153)


	//   ....[0]....
.L_19153:
        /*0060*/ 	.word	0xffffffff


	//   ....[1]....
        /*0064*/ 	.word	0xffffffff


	//   ....[2]....
        /*0068*/ 	.word	0xffffffff


	//   ....[3]....
        /*006c*/ 	.word	0xffffffff


	//   ....[4]....
        /*0070*/ 	.word	0xffffffff


	//   ....[5]....
        /*0074*/ 	.word	0xffffffff


	//   ....[6]....
        /*0078*/ 	.word	0xffffffff


	//   ....[7]....
        /*007c*/ 	.word	0xffffffff


	//   ....[8]....
        /*0080*/ 	.word	0xffffffff


	//   ....[9]....
        /*0084*/ 	.word	0xffffffff


	//   ....[10]....
        /*0088*/ 	.word	0xffffffff


	//   ....[11]....
        /*008c*/ 	.word	0xffffffff


	//   ....[12]....
        /*0090*/ 	.word	0xffffffff


	//   ....[13]....
        /*0094*/ 	.word	0xffffffff


	//   ....[14]....
        /*0098*/ 	.word	0xffffffff


	//   ....[15]....
        /*009c*/ 	.word	0xffffffff


	//   ....[16]....
        /*00a0*/ 	.word	0x0500000f


	//   ....[17]....
        /*00a4*/ 	.word	0x0500000f


	//   ....[18]....
        /*00a8*/ 	.word	0x0500000f


	//   ....[19]....
        /*00ac*/ 	.word	0x0500000f


	//   ....[20]....
        /*00b0*/ 	.word	0x0500000f


	//   ....[21]....
        /*00b4*/ 	.word	0x0500000f


	//   ....[22]....
        /*00b8*/ 	.word	0x0500000f


	//   ....[23]....
        /*00bc*/ 	.word	0x0500000f


	//   ....[24]....
        /*00c0*/ 	.word	0x0500000f


	//   ....[25]....
        /*00c4*/ 	.word	0x0500000f


	//   ....[26]....
        /*00c8*/ 	.word	0x0500000f


	//   ....[27]....
        /*00cc*/ 	.word	0x0500000f


	//   ....[28]....
        /*00d0*/ 	.word	0x0500000f


	//   ....[29]....
        /*00d4*/ 	.word	0x0500000f


	//   ....[30]....
        /*00d8*/ 	.word	0x0500000f


	//   ....[31]....
        /*00dc*/ 	.word	0x0500000f


	//----- nvinfo : EIATTR_COOP_GROUP_INSTR_OFFSETS
	.align		4
.L_19154:
        /*00e0*/ 	.byte	0x04, 0x28
        /*00e2*/ 	.short	(.L_19156 - .L_19155)


	//   ....[0]....
.L_19155:
        /*00e4*/ 	.word	0x000004a0


	//   ....[1]....
        /*00e8*/ 	.word	0x000004c0


	//   ....[2]....
        /*00ec*/ 	.word	0x000004f0


	//   ....[3]....
        /*00f0*/ 	.word	0x00000500


	//   ....[4]....
        /*00f4*/ 	.word	0x00000540


	//   ....[5]....
        /*00f8*/ 	.word	0x00000550


	//   ....[6]....
        /*00fc*/ 	.word	0x00000580


	//   ....[7]....
        /*0100*/ 	.word	0x00000590


	//   ....[8]....
        /*0104*/ 	.word	0x000006f0


	//   ....[9]....
        /*0108*/ 	.word	0x00000710


	//   ....[10]....
        /*010c*/ 	.word	0x00000730


	//   ....[11]....
        /*0110*/ 	.word	0x00000750


	//   ....[12]....
        /*0114*/ 	.word	0x00000770


	//   ....[13]....
        /*0118*/ 	.word	0x00000790


	//   ....[14]....
        /*011c*/ 	.word	0x000007b0


	//   ....[15]....
        /*0120*/ 	.word	0x000007d0


	//   ....[16]....
        /*0124*/ 	.word	0x00000b60


	//   ....[17]....
        /*0128*/ 	.word	0x00000be0


	//   ....[18]....
        /*012c*/ 	.word	0x00000c40


	//   ....[19]....
        /*0130*/ 	.word	0x00000cb0


	//   ....[20]....
        /*0134*/ 	.word	0x00000d10


	//   ....[21]....
        /*0138*/ 	.word	0x00000dd0


	//   ....[22]....
        /*013c*/ 	.word	0x00000e80


	//   ....[23]....
        /*0140*/ 	.word	0x00000f20


	//   ....[24]....
        /*0144*/ 	.word	0x00000f80


	//   ....[25]....
        /*0148*/ 	.word	0x00001060


	//   ....[26]....
        /*014c*/ 	.word	0x000010f0


	//   ....[27]....
        /*0150*/ 	.word	0x00001150


	//   ....[28]....
        /*0154*/ 	.word	0x000011b0


	//   ....[29]....
        /*0158*/ 	.word	0x00001230


	//   ....[30]....
        /*015c*/ 	.word	0x000012a0


	//   ....[31]....
        /*0160*/ 	.word	0x00001310


	//----- nvinfo : EIATTR_VRC_CTA_INIT_COUNT
	.align		4
.L_19156:
        /*0164*/ 	.byte	0x02, 0x4a
	.zero		1
	.zero		1


	//----- nvinfo : EIATTR_SYSCALL_OFFSETS
	.align		4
        /*0168*/ 	.byte	0x04, 0x46
        /*016a*/ 	.short	(.L_19158 - .L_19157)


	//   ....[0]....
.L_19157:
        /*016c*/ 	.word	0x00000170


	//----- nvinfo : EIATTR_EXIT_INSTR_OFFSETS
	.align		4
.L_19158:
        /*0170*/ 	.byte	0x04, 0x1c
        /*0172*/ 	.short	(.L_19160 - .L_19159)


	//   ....[0]....
.L_19159:
        /*0174*/ 	.word	0x00000230


	//   ....[1]....
        /*0178*/ 	.word	0x00000b00


	//----- nvinfo : EIATTR_CRS_STACK_SIZE
	.align		4
.L_19160:
        /*017c*/ 	.byte	0x04, 0x1e
        /*017e*/ 	.short	(.L_19162 - .L_19161)
.L_19161:
        /*0180*/ 	.word	0x00000000


	//----- nvinfo : EIATTR_CBANK_PARAM_SIZE
	.align		4
.L_19162:
        /*0184*/ 	.byte	0x03, 0x19
        /*0186*/ 	.short	0x0040


	//----- nvinfo : EIATTR_PARAM_CBANK
	.align		4
        /*0188*/ 	.byte	0x04, 0x0a
        /*018a*/ 	.short	(.L_19164 - .L_19163)
	.align		4
.L_19163:
        /*018c*/ 	.word	index@(.nv.constant0._Z15SoftmaxWarpImplI24ElementwiseScaleMaskLoadIffbE11DirectStoreIffEfLi1ELi1ELi16ELi2ELb0EL9Algorithm0EEvT_T0_ll)
        /*0190*/ 	.short	0x0380
        /*0192*/ 	.short	0x0040


	//----- nvinfo : EIATTR_SW_WAR
	.align		4
.L_19164:
        /*0194*/ 	.byte	0x04, 0x36
        /*0196*/ 	.short	(.L_19166 - .L_19165)
.L_19165:
        /*0198*/ 	.word	0x00000008
.L_19166:


//--------------------- .nv.info._Z15SoftmaxWarpImplI24ElementwiseScaleMaskLoadIffbE11DirectStoreIffEfLi1ELi1ELi8ELi1ELb1EL9Algorithm0EEvT_T0_ll --------------------------
	.section	.nv.info._Z15SoftmaxWarpImplI24ElementwiseScaleMaskLoadIffbE11DirectStoreIffEfLi1ELi1ELi8ELi1ELb1EL9Algorithm0EEvT_T0_ll,"",@"SHT_CUDA_INFO"
	.sectionflags	@""
	.align	4


	//----- nvinfo : EIATTR_CUDA_API_VERSION
	.align		4
        /*0000*/ 	.byte	0x04, 0x37
        /*0002*/ 	.short	(.L_19168 - .L_19167)
.L_19167:
        /*0004*/ 	.word	0x00000082


	//----- nvinfo : EIATTR_KPARAM_INFO
	.align		4
.L_19168:
        /*0008*/ 	.byte	0x04, 0x17
        /*000a*/ 	.short	(.L_19170 - .L_19169)
.L_19169:
        /*000c*/ 	.word	0x00000000
        /*0010*/ 	.short	0x0003
        /*0012*/ 	.short	0x0038
        /*0014*/ 	.byte	0x00, 0xf0, 0x21, 0x00


	//----- nvinfo : EIATTR_KPARAM_INFO
	.align		4
.L_19170:
        /*0018*/ 	.byte	0x04, 0x17
        /*001a*/ 	.short	(.L_19172 - .L_19171)
.L_19171:
        /*001c*/ 	.word	0x00000000
        /*0020*/ 	.short	0x0002
        /*0022*/ 	.short	0x0030
        /*0024*/ 	.byte	0x00, 0xf0, 0x21, 0x00


	//----- nvinfo : EIATTR_KPARAM_INFO
	.align		4
.L_19172:
        /*0028*/ 	.byte	0x04, 0x17
        /*002a*/ 	.short	(.L_19174 - .L_19173)
.L_19173:
        /*002c*/ 	.word	0x00000000
        /*0030*/ 	.short	0x0001
        /*0032*/ 	.short	0x0020
        /*0034*/ 	.byte	0x00, 0xf0, 0x41, 0x00


	//----- nvinfo : EIATTR_KPARAM_INFO
	.align		4
.L_19174:
        /*0038*/ 	.byte	0x04, 0x17
        /*003a*/ 	.short	(.L_19176 - .L_19175)
.L_19175:
        /*003c*/ 	.word	0x00000000
        /*0040*/ 	.short	0x0000
        /*0042*/ 	.short	0x0000
        /*0044*/ 	.byte	0x00, 0xf0, 0x81, 0x00


	//----- nvinfo : EIATTR_SPARSE_MMA_MASK
	.align		4
.L_19176:
        /*0048*/ 	.byte	0x03, 0x50
        /*004a*/ 	.short	0x0000


	//----- nvinfo : EIATTR_MAXREG_COUNT
	.align		4
        /*004c*/ 	.byte	0x03, 0x1b
        /*004e*/ 	.short	0x00ff


	//----- nvinfo : EIATTR_EXTERNS
	.align		4
        /*0050*/ 	.byte	0x04, 0x0f
        /*0052*/ 	.short	(.L_19178 - .L_19177)


	//   ....[0]....
	.align		4
.L_19177:
        /*0054*/ 	.word	index@(__assertfail)


	//----- nvinfo : EIATTR_MERCURY_ISA_VERSION
	.align		4
.L_19178:
        /*0058*/ 	.byte	0x03, 0x5f
        /*005a*/ 	.short	0x0101


	//----- nvinfo : EIATTR_COOP_GROUP_MASK_REGIDS
	.align		4
        /*005c*/ 	.byte	0x04, 0x29
        /*005e*/ 	.short	(.L_19180 - .L_19179)


	//   ....[0]....
.L_19179:
        /*0060*/ 	.word	0xffffffff


	//   ....[1]....
        /*0064*/ 	.word	0xffffffff


	//   ....[2]....
        /*0068*/ 	.word	0xffffffff


	//   ....[3]....
        /*006c*/ 	.word	0xffffffff


	//   ....[4]....
        /*0070*/ 	.word	0xffffffff


	//   ....[5]....
        /*0074*/ 	.word	0xffffffff


	//   ....[6]....
        /*0078*/ 	.word	0xffffffff


	//   ....[7]....
        /*007c*/ 	.word	0xffffffff


	//   ....[8]....
        /*0080*/ 	.word	0xffffffff


	//   ....[9]....
        /*0084*/ 	.word	0xffffffff


	//   ....[10]....
        /*0088*/ 	.word	0xffffffff


	//   ....[11]....
        /*008c*/ 	.word	0xffffffff


	//   ....[12]....
        /*0090*/ 	.word	0xffffffff


	//   ....[13]....
        /*0094*/ 	.word	0xffffffff


	//   ....[14]....
        /*0098*/ 	.word	0xffffffff


	//   ....[15]....
        /*009c*/ 	.word	0xffffffff


	//   ....[16]....
        /*00a0*/ 	.word	0xffffffff


	//   ....[17]....
        /*00a4*/ 	.word	0xffffffff


	//   ....[18]....
        /*00a8*/ 	.word	0x0500000f


	//   ....[19]....
        /*00ac*/ 	.word	0x0500000f


	//   ....[20]....
        /*00b0*/ 	.word	0x0500000f


	//   ....[21]....
        /*00b4*/ 	.word	0x0500000f


	//   ....[22]....
        /*00b8*/ 	.word	0x0500000f


	//   ....[23]....
        /*00bc*/ 	.word	0x0500000f


	//   ....[24]....
        /*00c0*/ 	.word	0x0500000f


	//   ....[25]....
        /*00c4*/ 	.word	0x0500000f


	//   ....[26]....
        /*00c8*/ 	.word	0x0500000f


	//   ....[27]....
        /*00cc*/ 	.word	0x0500000f


	//   ....[28]....
        /*00d0*/ 	.word	0x0500000f


	//   ....[29]....
        /*00d4*/ 	.word	0x0500000f


	//   ....[30]....
        /*00d8*/ 	.word	0x0500000f


	//   ....[31]....
        /*00dc*/ 	.word	0x0500000f


	//   ....[32]....
        /*00e0*/ 	.word	0x0500000f


	//   ....[33]....
        /*00e4*/ 	.word	0x0500000f


	//   ....[34]....
        /*00e8*/ 	.word	0x0500000f


	//   ....[35]....
        /*00ec*/ 	.word	0x0500000f


	//----- nvinfo : EIATTR_COOP_GROUP_INSTR_OFFSETS
	.align		4
.L_19180:
        /*00f0*/ 	.byte	0x04, 0x28
        /*00f2*/ 	.short	(.L_19182 - .L_19181)


	//   ....[0]....
.L_19181:
        /*00f4*/ 	.word	0x00000760


	//   ....[1]....
        /*00f8*/ 	.word	0x000007a0


	//   ....[2]....
        /*00fc*/ 	.word	0x000007c0


	//   ....[3]....
        /*0100*/ 	.word	0x00000880


	//   ....[4]....
        /*0104*/ 	.word	0x000008a0


	//   ....[5]....
        /*0108*/ 	.word	0x000008c0


	//   ....[6]....
        /*010c*/ 	.word	0x00000ce0


	//   ....[7]....
        /*0110*/ 	.word	0x00000d20


	//   ....[8]....
        /*0114*/ 	.word	0x00000d40


	//   ....[9]....
        /*0118*/ 	.word	0x00000e00


	//   ....[10]....
        /*011c*/ 	.word	0x00000e20


	//   ....[11]....
        /*0120*/ 	.word	0x00000e40


	//   ....[12]....
        /*0124*/ 	.word	0x00001220


	//   ....[13]....
        /*0128*/ 	.word	0x00001260


	//   ....[14]....
        /*012c*/ 	.word	0x00001280


	//   ....[15]....
        /*0130*/ 	.word	0x00001340


	//   ....[16]....
        /*0134*/ 	.word	0x00001360


	//   ....[17]....
        /*0138*/ 	.word	0x00001380


	//   ....[18]....
        /*013c*/ 	.word	0x00001620


	//   ....[19]....
        /*0140*/ 	.word	0x00001680


	//   ....[20]....
        /*0144*/ 	.word	0x000016f0


	//   ....[21]....
        /*0148*/ 	.word	0x000017e0


	//   ....[22]....
        /*014c*/ 	.word	0x00001840


	//   ....[23]....
        /*0150*/ 	.word	0x000018a0


	//   ....[24]....
        /*0154*/ 	.word	0x00001920


	//   ....[25]....
        /*0158*/ 	.word	0x000019c0


	//   ....[26]....
        /*015c*/ 	.word	0x00001a20


	//   ....[27]....
        /*0160*/ 	.word	0x00001b10


	//   ....[28]....
        /*0164*/ 	.word	0x00001b70


	//   ....[29]....
        /*0168*/ 	.word	0x00001bd0


	//   ....[30]....
        /*016c*/ 	.word	0x00001c50


	//   ....[31]....
        /*0170*/ 	.word	0x00001cf0


	//   ....[32]....
        /*0174*/ 	.word	0x00001d50


	//   ....[33]....
        /*0178*/ 	.word	0x00001e40


	//   ....[34]....
        /*017c*/ 	.word	0x00001ea0


	//   ....[35]....
        /*0180*/ 	.word	0x00001f00


	//----- nvinfo : EIATTR_VRC_CTA_INIT_COUNT
	.align		4
.L_19182:
        /*0184*/ 	.byte	0x02, 0x4a
	.zero		1
	.zero		1


	//----- nvinfo : EIATTR_SYSCALL_OFFSETS
	.align		4
        /*0188*/ 	.byte	0x04, 0x46
        /*018a*/ 	.short	(.L_19184 - .L_19183)


	//   ....[0]....
.L_19183:
        /*018c*/ 	.word	0x00000170


	//----- nvinfo : EIATTR_EXIT_INSTR_OFFSETS
	.align		4
.L_19184:
        /*0190*/ 	.byte	0x04, 0x1c
        /*0192*/ 	.short	(.L_19186 - .L_19185)


	//   ....[0]....
.L_19185:
        /*0194*/ 	.word	0x00000220


	//   ....[1]....
        /*0198*/ 	.word	0x00000ae0


	//   ....[2]....
        /*019c*/ 	.word	0x000015c0


	//----- nvinfo : EIATTR_CRS_STACK_SIZE
	.align		4
.L_19186:
        /*01a0*/ 	.byte	0x04, 0x1e
        /*01a2*/ 	.short	(.L_19188 - .L_19187)
.L_19187:
        /*01a4*/ 	.word	0x00000000


	//----- nvinfo : EIATTR_CBANK_PARAM_SIZE
	.align		4
.L_19188:
        /*01a8*/ 	.byte	0x03, 0x19
        /*01aa*/ 	.short	0x0040


	//----- nvinfo : EIATTR_PARAM_CBANK
	.align		4
        /*01ac*/ 	.byte	0x04, 0x0a
        /*01ae*/ 	.short	(.L_19190 - .L_19189)
	.align		4
.L_19189:
        /*01b0*/ 	.word	index@(.nv.constant0._Z15SoftmaxWarpImplI24ElementwiseScaleMaskLoadIffbE11DirectStoreIffEfLi1ELi1ELi8ELi1ELb1EL9Algorithm0EEvT_T0_ll)
        /*01b4*/ 	.short	0x0380
        /*01b6*/ 	.short	0x0040


	//----- nvinfo : EIATTR_SW_WAR
	.align		4
.L_19190:
        /*01b8*/ 	.byte	0x04, 0x36
        /*01ba*/ 	.short	(.L_19192 - .L_19191)
.L_19191:
        /*01bc*/ 	.word	0x00000008
.L_19192:


//--------------------- .nv.info._Z15SoftmaxWarpImplI24ElementwiseScaleMaskLoadIffbE11DirectStoreIffEfLi1ELi1ELi8ELi1ELb0EL9Algorithm0EEvT_T0_ll --------------------------
	.section	.nv.info._Z15SoftmaxWarpImplI24ElementwiseScaleMaskLoadIffbE11DirectStoreIffEfLi1ELi1ELi8ELi1ELb0EL9Algorithm0EEvT_T0_ll,"",@"SHT_CUDA_INFO"
	.sectionflags	@""
	.align	4


	//----- nvinfo : EIATTR_CUDA_API_VERSION
	.align		4
        /*0000*/ 	.byte	0x04, 0x37
        /*0002*/ 	.short	(.L_19194 - .L_19193)
.L_19193:
        /*0004*/ 	.word	0x00000082


	//----- nvinfo : EIATTR_KPARAM_INFO
	.align		4
.L_19194:
        /*0008*/ 	.byte	0x04, 0x17
        /*000a*/ 	.short	(.L_19196 - .L_19195)
.L_19195:
        /*000c*/ 	.word	0x00000000
        /*0010*/ 	.short	0x0003
        /*0012*/ 	.short	0x0038
        /*0014*/ 	.byte	0x00, 0xf0, 0x21, 0x00


	//----- nvinfo : EIATTR_KPARAM_INFO
	.align		4
.L_19196:
        /*0018*/ 	.byte	0x04, 0x17
        /*001a*/ 	.short	(.L_19198 - .L_19197)
.L_19197:
        /*001c*/ 	.word	0x00000000
        /*0020*/ 	.short	0x0002
        /*0022*/ 	.short	0x0030
        /*0024*/ 	.byte	0x00, 0xf0, 0x21, 0x00


	//----- nvinfo : EIATTR_KPARAM_INFO
	.align		4
.L_19198:
        /*0028*/ 	.byte	0x04, 0x17
        /*002a*/ 	.short	(.L_19200 - .L_19199)
.L_19199:
        /*002c*/ 	.word	0x00000000
        /*0030*/ 	.short	0x0001
        /*0032*/ 	.short	0x0020
        /*0034*/ 	.byte	0x00, 0xf0, 0x41, 0x00


	//----- nvinfo : EIATTR_KPARAM_INFO
	.align		4
.L_19200:
        /*0038*/ 	.byte	0x04, 0x17
        /*003a*/ 	.short	(.L_19202 - .L_19201)
.L_19201:
        /*003c*/ 	.word	0x00000000
        /*0040*/ 	.short	0x0000
        /*0042*/ 	.short	0x0000
        /*0044*/ 	.byte	0x00, 0xf0, 0x81, 0x00


	//----- nvinfo : EIATTR_SPARSE_MMA_MASK
	.align		4
.L_19202:
        /*0048*/ 	.byte	0x03, 0x50
        /*004a*/ 	.short	0x0000


	//----- nvinfo : EIATTR_MAXREG_COUNT
	.align		4
        /*004c*/ 	.byte	0x03, 0x1b
        /*004e*/ 	.short	0x00ff


	//----- nvinfo : EIATTR_EXTERNS
	.align		4
        /*0050*/ 	.byte	0x04, 0x0f
        /*0052*/ 	.short	(.L_19204 - .L_19203)


	//   ....[0]....
	.align		4
.L_19203:
        /*0054*/ 	.word	index@(__assertfail)


	//----- nvinfo : EIATTR_MERCURY_ISA_VERSION
	.align		4
.L_19204:
        /*0058*/ 	.byte	0x03, 0x5f
        /*005a*/ 	.short	0x0101


	//----- nvinfo : EIATTR_COOP_GROUP_MASK_REGIDS
	.align		4
        /*005c*/ 	.byte	0x04, 0x29
        /*005e*/ 	.short	(.L_19206 - .L_19205)


	//   ....[0]....
.L_19205:
        /*0060*/ 	.word	0xffffffff


	//   ....[1]....
        /*0064*/ 	.word	0xffffffff


	//   ....[2]....
        /*0068*/ 	.word	0xffffffff


	//   ....[3]....
        /*006c*/ 	.word	0xffffffff


	//   ....[4]....
        /*0070*/ 	.word	0xffffffff


	//   ....[5]....
        /*0074*/ 	.word	0xffffffff


	//   ....[6]....
        /*0078*/ 	.word	0xffffffff


	//   ....[7]....
        /*007c*/ 	.word	0xffffffff


	//   ....[8]....
        /*0080*/ 	.word	0xffffffff


	//   ....[9]....
        /*0084*/ 	.word	0xffffffff


	//   ....[10]....
        /*0088*/ 	.word	0xffffffff


	//   ....[11]....
        /*008c*/ 	.word	0xffffffff


	//   ....[12]....
        /*0090*/ 	.word	0xffffffff


	//   ....[13]....
        /*0094*/ 	.word	0xffffffff


	//   ....[14]....
        /*0098*/ 	.word	0xffffffff


	//   ....[15]....
        /*009c*/ 	.word	0xffffffff


	//   ....[16]....
        /*00a0*/ 	.word	0xffffffff


	//   ....[17]....
        /*00a4*/ 	.word	0xffffffff


	//   ....[18]....
        /*00a8*/ 	.word	0x0500000f


	//   ....[19]....
        /*00ac*/ 	.word	0x0500000f


	//   ....[20]....
        /*00b0*/ 	.word	0x0500000f


	//   ....[21]....
        /*00b4*/ 	.word	0x0500000f


	//   ....[22]....
        /*00b8*/ 	.word	0x0500000f


	//   ....[23]....
        /*00bc*/ 	.word	0x0500000f


	//   ....[24]....
        /*00c0*/ 	.word	0x0500000f


	//   ....[25]....
        /*00c4*/ 	.word	0x0500000f


	//   ....[26]....
        /*00c8*/ 	.word	0x0500000f


	//   ....[27]....
        /*00cc*/ 	.word	0x0500000f


	//   ....[28]....
        /*00d0*/ 	.word	0x0500000f


	//   ....[29]....
        /*00d4*/ 	.word	0x0500000f


	//   ....[30]....
        /*00d8*/ 	.word	0x0500000f


	//   ....[31]....
        /*00dc*/ 	.word	0x0500000f


	//   ....[32]....
        /*00e0*/ 	.word	0x0500000f


	//   ....[33]....
        /*00e4*/ 	.word	0x0500000f


	//   ....[34]....
        /*00e8*/ 	.word	0x0500000f


	//   ....[35]....
        /*00ec*/ 	.word	0x0500000f


	//----- nvinfo : EIATTR_COOP_GROUP_INSTR_OFFSETS
	.align		4
.L_19206:
        /*00f0*/ 	.byte	0x04, 0x28
        /*00f2*/ 	.short	(.L_19208 - .L_19207)


	//   ....[0]....
.L_19207:
        /*00f4*/ 	.word	0x000006d0


	//   ....[1]....
        /*00f8*/ 	.word	0x00000710


	//   ....[2]....
        /*00fc*/ 	.word	0x00000730


	//   ....[3]....
        /*0100*/ 	.word	0x000007f0


	//   ....[4]....
        /*0104*/ 	.word	0x00000810


	//   ....[5]....
        /*0108*/ 	.word	0x00000830


	//   ....[6]....
        /*010c*/ 	.word	0x00000bc0


	//   ....[7]....
        /*0110*/ 	.word	0x00000c00


	//   ....[8]....
        /*0114*/ 	.word	0x00000c20


	//   ....[9]....
        /*0118*/ 	.word	0x00000ce0


	//   ....[10]....
        /*011c*/ 	.word	0x00000d00


	//   ....[11]....
        /*0120*/ 	.word	0x00000d20


	//   ....[12]....
        /*0124*/ 	.word	0x00001040


	//   ....[13]....
        /*0128*/ 	.word	0x00001080


	//   ....[14]....
        /*012c*/ 	.word	0x000010a0


	//   ....[15]....
        /*0130*/ 	.word	0x00001160


	//   ....[16]....
        /*0134*/ 	.word	0x00001180


	//   ....[17]....
        /*0138*/ 	.word	0x000011a0


	//   ....[18]....
        /*013c*/ 	.word	0x00001420


	//   ....[19]....
        /*0140*/ 	.word	0x00001480


	//   ....[20]....
        /*0144*/ 	.word	0x000014f0


	//   ....[21]....
        /*0148*/ 	.word	0x000015e0


	//   ....[22]....
        /*014c*/ 	.word	0x00001640


	//   ....[23]....
        /*0150*/ 	.word	0x000016a0


	//   ....[24]....
        /*0154*/ 	.word	0x00001720


	//   ....[25]....
        /*0158*/ 	.word	0x000017c0


	//   ....[26]....
        /*015c*/ 	.word	0x00001820


	//   ....[27]....
        /*0160*/ 	.word	0x00001910


	//   ....[28]....
        /*0164*/ 	.word	0x00001970


	//   ....[29]....
        /*0168*/ 	.word	0x000019d0


	//   ....[30]....
        /*016c*/ 	.word	0x00001a50


	//   ....[31]....
        /*0170*/ 	.word	0x00001af0


	//   ....[32]....
        /*0174*/ 	.word	0x00001b50


	//   ....[33]....
        /*0178*/ 	.word	0x00001c40


	//   ....[34]....
        /*017c*/ 	.word	0x00001ca0


	//   ....[35]....
        /*0180*/ 	.word	0x00001d00


	//----- nvinfo : EIATTR_VRC_CTA_INIT_COUNT
	.align		4
.L_19208:
        /*0184*/ 	.byte	0x02, 0x4a
	.zero		1
	.zero		1


	//----- nvinfo : EIATTR_SYSCALL_OFFSETS
	.align		4
        /*0188*/ 	.byte	0x04, 0x46
        /*018a*/ 	.short	(.L_19210 - .L_19209)


	//   ....[0]....
.L_19209:
        /*018c*/ 	.word	0x00000190


	//----- nvinfo : EIATTR_EXIT_INSTR_OFFSETS
	.align		4
.L_19210:
        /*0190*/ 	.byte	0x04, 0x1c
        /*0192*/ 	.short	(.L_19212 - .L_19211)


	//   ....[0]....
.L_19211:
        /*0194*/ 	.word	0x00000240


	//   ....[1]....
        /*0198*/ 	.word	0x00000a40


	//   ....[2]....
        /*019c*/ 	.word	0x000013c0


	//----- nvinfo : EIATTR_CRS_STACK_SIZE
	.align		4
.L_19212:
        /*01a0*/ 	.byte	0x04, 0x1e
        /*01a2*/ 	.short	(.L_19214 - .L_19213)
.L_19213:
        /*01a4*/ 	.word	0x00000000


	//----- nvinfo : EIATTR_CBANK_PARAM_SIZE
	.align		4
.L_19214:
        /*01a8*/ 	.byte	0x03, 0x19
        /*01aa*/ 	.short	0x0040


	//----- nvinfo : EIATTR_PARAM_CBANK
	.align		4
        /*01ac*/ 	.byte	0x04, 0x0a
        /*01ae*/ 	.short	(.L_19216 - .L_19215)
	.align		4
.L_19215:
        /*01b0*/ 	.word	index@(.nv.constant0._Z15SoftmaxWarpImplI24ElementwiseScaleMaskLoadIffbE11DirectStoreIffEfLi1ELi1ELi8ELi1ELb0EL9Algorithm0EEvT_T0_ll)
        /*01b4*/ 	.short	0x0380
        /*01b6*/ 	.short	0x0040


	//----- nvinfo : EIATTR_SW_WAR
	.align		4
.L_19216:
        /*01b8*/ 	.byte	0x04, 0x36
        /*01ba*/ 	.short	(.L_19218 - .L_19217)
.L_19217:
        /*01bc*/ 	.word	0x00000008
.L_19218:


//--------------------- .nv.info._Z15SoftmaxWarpImplI24ElementwiseScaleMaskLoadIffbE11DirectStoreIffEfLi1ELi1ELi8ELi2ELb1EL9Algorithm0EEvT_T0_ll --------------------------
	.section	.nv.info._Z15SoftmaxWarpImplI24ElementwiseScaleMaskLoadIffbE11DirectStoreIffEfLi1ELi1ELi8ELi2ELb1EL9Algorithm0EEvT_T0_ll,"",@"SHT_CUDA_INFO"
	.sectionflags	@""
	.align	4


	//----- nvinfo : EIATTR_CUDA_API_VERSION
	.align		4
        /*0000*/ 	.byte	0x04, 0x37
        /*0002*/ 	.short	(.L_19220 - .L_19219)
.L_19219:
        /*0004*/ 	.word	0x00000082


	//----- nvinfo : EIATTR_KPARAM_INFO
	.align		4
.L_19220:
        /*0008*/ 	.byte	0x04, 0x17
        /*000a*/ 	.short	(.L_19222 - .L_19221)
.L_19221:
        /*000c*/ 	.word	0x00000000
        /*0010*/ 	.short	0x0003
        /*0012*/ 	.short	0x0038
        /*0014*/ 	.byte	0x00, 0xf0, 0x21, 0x00


	//----- nvinfo : EIATTR_KPARAM_INFO
	.align		4
.L_19222:
        /*0018*/ 	.byte	0x04, 0x17
        /*001a*/ 	.short	(.L_19224 - .L_19223)
.L_19223:
        /*001c*/ 	.word	0x00000000
        /*0020*/ 	.short	0x0002
        /*0022*/ 	.short	0x0030
        /*0024*/ 	.byte	0x00, 0xf0, 0x21, 0x00


	//----- nvinfo : EIATTR_KPARAM_INFO
	.align		4
.L_19224:
        /*0028*/ 	.byte	0x04, 0x17
        /*002a*/ 	.short	(.L_19226 - .L_19225)
.L_19225:
        /*002c*/ 	.word	0x00000000
        /*0030*/ 	.short	0x0001
        /*0032*/ 	.short	0x0020
        /*0034*/ 	.byte	0x00, 0xf0, 0x41, 0x00


	//----- nvinfo : EIATTR_KPARAM_INFO
	.align		4
.L_19226:
        /*0038*/ 	.byte	0x04, 0x17
        /*003a*/ 	.short	(.L_19228 - .L_19227)
.L_19227:
        /*003c*/ 	.word	0x00000000
        /*0040*/ 	.short	0x0000
        /*0042*/ 	.short	0x0000
        /*0044*/ 	.byte	0x00, 0xf0, 0x81, 0x00


	//----- nvinfo : EIATTR_SPARSE_MMA_MASK
	.align		4
.L_19228:
        /*0048*/ 	.byte	0x03, 0x50
        /*004a*/ 	.short	0x0000


	//----- nvinfo : EIATTR_MAXREG_COUNT
	.align		4
        /*004c*/ 	.byte	0x03, 0x1b
        /*004e*/ 	.short	0x00ff


	//----- nvinfo : EIATTR_EXTERNS
	.align		4
        /*0050*/ 	.byte	0x04, 0x0f
        /*0052*/ 	.short	(.L_19230 - .L_19229)


	//   ....[0]....
	.align		4
.L_19229:
        /*0054*/ 	.word	index@(__assertfail)


	//----- nvinfo : EIATTR_MERCURY_ISA_VERSION
	.align		4
.L_19230:
        /*0058*/ 	.byte	0x03, 0x5f
        /*005a*/ 	.short	0x0101


	//----- nvinfo : EIATTR_COOP_GROUP_MASK_REGIDS
	.align		4
        /*005c*/ 	.byte	0x04, 0x29
        /*005e*/ 	.short	(.L_19232 - .L_19231)


	//   ....[0]....
.L_19231:
        /*0060*/ 	.word	0xffffffff


	//   ....[1]....
        /*0064*/ 	.word	0xffffffff


	//   ....[2]....
        /*0068*/ 	.word	0xffffffff


	//   ....[3]....
        /*006c*/ 	.word	0xffffffff


	//   ....[4]....
        /*0070*/ 	.word	0xffffffff


	//   ....[5]....
        /*0074*/ 	.word	0xffffffff


	//   ....[6]....
        /*0078*/ 	.word	0xffffffff


	//   ....[7]....
        /*007c*/ 	.word	0xffffffff


	//   ....[8]....
        /*0080*/ 	.word	0xffffffff


	//   ....[9]....
        /*0084*/ 	.word	0xffffffff


	//   ....[10]....
        /*0088*/ 	.word	0xffffffff


	//   ....[11]....
        /*008c*/ 	.word	0xffffffff


	//   ....[12]....
        /*0090*/ 	.word	0x0500000f


	//   ....[13]....
        /*0094*/ 	.word	0x0500000f


	//   ....[14]....
        /*0098*/ 	.word	0x0500000f


	//   ....[15]....
        /*009c*/ 	.word	0x0500000f


	//   ....[16]....
        /*00a0*/ 	.word	0x0500000f


	//   ....[17]....
        /*00a4*/ 	.word	0x0500000f


	//   ....[18]....
        /*00a8*/ 	.word	0x0500000f


	//   ....[19]....
        /*00ac*/ 	.word	0x0500000f


	//   ....[20]....
        /*00b0*/ 	.word	0x0500000f


	//   ....[21]....
        /*00b4*/ 	.word	0x0500000f


	//   ....[22]....
        /*00b8*/ 	.word	0x0500000f


	//   ....[23]....
        /*00bc*/ 	.word	0x0500000f


	//----- nvinfo : EIATTR_COOP_GROUP_INSTR_OFFSETS
	.align		4
.L_19232:
        /*00c0*/ 	.byte	0x04, 0x28
        /*00c2*/ 	.short	(.L_19234 - .L_19233)


	//   ....[0]....
.L_19233:
        /*00c4*/ 	.word	0x00000640


	//   ....[1]....
        /*00c8*/ 	.word	0x00000660


	//   ....[2]....
        /*00cc*/ 	.word	0x00000690


	//   ....[3]....
        /*00d0*/ 	.word	0x000006a0


	//   ....[4]....
        /*00d4*/ 	.word	0x000006e0


	//   ....[5]....
        /*00d8*/ 	.word	0x000006f0


	//   ....[6]....
        /*00dc*/ 	.word	0x00000850


	//   ....[7]....
        /*00e0*/ 	.word	0x00000870


	//   ....[8]....
        /*00e4*/ 	.word	0x00000890


	//   ....[9]....
        /*00e8*/ 	.word	0x000008b0


	//   ....[10]....
        /*00ec*/ 	.word	0x000008d0


	//   ....[11]....
        /*00f0*/ 	.word	0x000008f0


	//   ....[12]....
        /*00f4*/ 	.word	0x00000d70


	//   ....[13]....
        /*00f8*/ 	.word	0x00000df0


	//   ....[14]....
        /*00fc*/ 	.word	0x00000e50


	//   ....[15]....
        /*0100*/ 	.word	0x00000eb0


	//   ....[16]....
        /*0104*/ 	.word	0x00000f70


	//   ....[17]....
        /*0108*/ 	.word	0x00001050


	//   ....[18]....
        /*010c*/ 	.word	0x000010c0


	//   ....[19]....
        /*0110*/ 	.word	0x000011b0


	//   ....[20]....
        /*0114*/ 	.word	0x00001230


	//   ....[21]....
        /*0118*/ 	.word	0x00001290


	//   ....[22]....
        /*011c*/ 	.word	0x00001310


	//   ....[23]....
        /*0120*/ 	.word	0x00001380


	//----- nvinfo : EIATTR_VRC_CTA_INIT_COUNT
	.align		4
.L_19234:
        /*0124*/ 	.byte	0x02, 0x4a
	.zero		1
	.zero		1


	//----- nvinfo : EIATTR_SYSCALL_OFFSETS
	.align		4
        /*0128*/ 	.byte	0x04, 0x46
        /*012a*/ 	.short	(.L_19236 - .L_19235)


	//   ....[0]....
.L_19235:
        /*012c*/ 	.word	0x000001a0


	//----- nvinfo : EIATTR_EXIT_INSTR_OFFSETS
	.align		4
.L_19236:
        /*0130*/ 	.byte	0x04, 0x1c
        /*0132*/ 	.short	(.L_19238 - .L_19237)


	//   ....[0]....
.L_19237:
        /*0134*/ 	.word	0x00000260


	//   ....[1]....
        /*0138*/ 	.word	0x00000d10


	//----- nvinfo : EIATTR_CRS_STACK_SIZE
	.align		4
.L_19238:
        /*013c*/ 	.byte	0x04, 0x1e
        /*013e*/ 	.short	(.L_19240 - .L_19239)
.L_19239:
        /*0140*/ 	.word	0x00000000


	//----- nvinfo : EIATTR_CBANK_PARAM_SIZE
	.align		4
.L_19240:
        /*0144*/ 	.byte	0x03, 0x19
        /*0146*/ 	.short	0x0040


	//----- nvinfo : EIATTR_PARAM_CBANK
	.align		4
        /*0148*/ 	.byte	0x04, 0x0a
        /*014a*/ 	.short	(.L_19242 - .L_19241)
	.align		4
.L_19241:
        /*014c*/ 	.word	index@(.nv.constant0._Z15SoftmaxWarpImplI24ElementwiseScaleMaskLoadIffbE11DirectStoreIffEfLi1ELi1ELi8ELi2ELb1EL9Algorithm0EEvT_T0_ll)
        /*0150*/ 	.short	0x0380
        /*0152*/ 	.short	0x0040


	//----- nvinfo : EIATTR_SW_WAR
	.align		4
.L_19242:
        /*0154*/ 	.byte	0x04, 0x36
        /*0156*/ 	.short	(.L_19244 - .L_19243)
.L_19243:
        /*0158*/ 	.word	0x00000008
.L_19244:


//--------------------- .nv.info._Z15SoftmaxWarpImplI24ElementwiseScaleMaskLoadIffbE11DirectStoreIffEfLi1ELi1ELi8ELi2ELb0EL9Algorithm0EEvT_T0_ll --------------------------
	.section	.nv.info._Z15SoftmaxWarpImplI24ElementwiseScaleMaskLoadIffbE11DirectStoreIffEfLi1ELi1ELi8ELi2ELb0EL9Algorithm0EEvT_T0_ll,"",@"SHT_CUDA_INFO"
	.sectionflags	@""
	.align	4


	//----- nvinfo : EIATTR_CUDA_API_VERSION
	.align		4
        /*0000*/ 	.byte	0x04, 0x37
        /*0002*/ 	.short	(.L_19246 - .L_19245)
.L_19245:
        /*0004*/ 	.word	0x00000082


	//----- nvinfo : EIATTR_KPARAM_INFO
	.align		4
.L_19246:
        /*0008*/ 	.byte	0x04, 0x17
        /*000a*/ 	.short	(.L_19248 - .L_19247)
.L_19247:
        /*000c*/ 	.word	0x00000000
        /*0010*/ 	.short	0x0003
        /*0012*/ 	.short	0x0038
        /*0014*/ 	.byte	0x00, 0xf0, 0x21, 0x00


	//----- nvinfo : EIATTR_KPARAM_INFO
	.align		4
.L_19248:
        /*0018*/ 	.byte	0x04, 0x17
        /*001a*/ 	.short	(.L_19250 - .L_19249)
.L_19249:
        /*001c*/ 	.word	0x00000000
        /*0020*/ 	.short	0x0002
        /*0022*/ 	.short	0x0030
        /*0024*/ 	.byte	0x00, 0xf0, 0x21, 0x00


	//----- nvinfo : EIATTR_KPARAM_INFO
	.align		4
.L_19250:
        /*0028*/ 	.byte	0x04, 0x17
        /*002a*/ 	.short	(.L_19252 - .L_19251)
.L_19251:
        /*002c*/ 	.word	0x00000000
        /*0030*/ 	.short	0x0001
        /*0032*/ 	.short	0x0020
        /*0034*/ 	.byte	0x00, 0xf0, 0x41, 0x00


	//----- nvinfo : EIATTR_KPARAM_INFO
	.align		4
.L_19252:
        /*0038*/ 	.byte	0x04, 0x17
        /*003a*/ 	.short	(.L_19254 - .L_19253)
.L_19253:
        /*003c*/ 	.word	0x00000000
        /*0040*/ 	.short	0x0000
        /*0042*/ 	.short	0x0000
        /*0044*/ 	.byte	0x00, 0xf0, 0x81, 0x00


	//----- nvinfo : EIATTR_SPARSE_MMA_MASK
	.align		4
.L_19254:
        /*0048*/ 	.byte	0x03, 0x50
        /*004a*/ 	.short	0x0000


	//----- nvinfo : EIATTR_MAXREG_COUNT
	.align		4
        /*004c*/ 	.byte	0x03, 0x1b
        /*004e*/ 	.short	0x00ff


	//----- nvinfo : EIATTR_EXTERNS
	.align		4
        /*0050*/ 	.byte	0x04, 0x0f
        /*0052*/ 	.short	(.L_19256 - .L_19255)


	//   ....[0]....
	.align		4
.L_19255:
        /*0054*/ 	.word	index@(__assertfail)


	//----- nvinfo : EIATTR_MERCURY_ISA_VERSION
	.align		4
.L_19256:
        /*0058*/ 	.byte	0x03, 0x5f
        /*005a*/ 	.short	0x0101


	//----- nvinfo : EIATTR_COOP_GROUP_MASK_REGIDS
	.align		4
        /*005c*/ 	.byte	0x04, 0x29
        /*005e*/ 	.short	(.L_19258 - .L_19257)


	//   ....[0]....
.L_19257:
        /*0060*/ 	.word	0xffffffff


	//   ....[1]....
        /*0064*/ 	.word	0xffffffff


	//   ....[2]....
        /*0068*/ 	.word	0xffffffff


	//   ....[3]....
        /*006c*/ 	.word	0xffffffff


	//   ....[4]....
        /*0070*/ 	.word	0xffffffff


	//   ....[5]....
        /*0074*/ 	.word	0xffffffff


	//   ....[6]....
        /*0078*/ 	.word	0xffffffff


	//   ....[7]....
        /*007c*/ 	.word	0xffffffff


	//   ....[8]....
        /*0080*/ 	.word	0xffffffff


	//   ....[9]....
        /*0084*/ 	.word	0xffffffff


	//   ....[10]....
        /*0088*/ 	.word	0xffffffff


	//   ....[11]....
        /*008c*/ 	.word	0xffffffff


	//   ....[12]....
        /*0090*/ 	.word	0x0500000f


	//   ....[13]....
        /*0094*/ 	.word	0x0500000f


	//   ....[14]....
        /*0098*/ 	.word	0x0500000f


	//   ....[15]....
        /*009c*/ 	.word	0x0500000f


	//   ....[16]....
        /*00a0*/ 	.word	0x0500000f


	//   ....[17]....
        /*00a4*/ 	.word	0x0500000f


	//   ....[18]....
        /*00a8*/ 	.word	0x0500000f


	//   ....[19]....
        /*00ac*/ 	.word	0x0500000f


	//   ....[20]....
        /*00b0*/ 	.word	0x0500000f


	//   ....[21]....
        /*00b4*/ 	.word	0x0500000f


	//   ....[22]....
        /*00b8*/ 	.word	0x0500000f


	//   ....[23]....
        /*00bc*/ 	.word	0x0500000f


	//----- nvinfo : EIATTR_COOP_GROUP_INSTR_OFFSETS
	.align		4
.L_19258:
        /*00c0*/ 	.byte	0x04, 0x28
        /*00c2*/ 	.short	(.L_19260 - .L_19259)


	//   ....[0]....
.L_19259:
        /*00c4*/ 	.word	0x000004a0


	//   ....[1]....
        /*00c8*/ 	.word	0x000004d0


	//   ....[2]....
        /*00cc*/ 	.word	0x00000500


	//   ....[3]....
        /*00d0*/ 	.word	0x00000510


	//   ....[4]....
        /*00d4*/ 	.word	0x00000540


	//   ....[5]....
        /*00d8*/ 	.word	0x00000550


	//   ....[6]....
        /*00dc*/ 	.word	0x000006b0


	//   ....[7]....
        /*00e0*/ 	.word	0x000006d0


	//   ....[8]....
        /*00e4*/ 	.word	0x000006f0


	//   ....[9]....
        /*00e8*/ 	.word	0x00000710


	//   ....[10]....
        /*00ec*/ 	.word	0x00000730


	//   ....[11]....
        /*00f0*/ 	.word	0x00000750


	//   ....[12]....
        /*00f4*/ 	.word	0x00000b00


	//   ....[13]....
        /*00f8*/ 	.word	0x00000b80


	//   ....[14]....
        /*00fc*/ 	.word	0x00000be0


	//   ....[15]....
        /*0100*/ 	.word	0x00000c40


	//   ....[16]....
        /*0104*/ 	.word	0x00000d10


	//   ....[17]....
        /*0108*/ 	.word	0x00000dd0


	//   ....[18]....
        /*010c*/ 	.word	0x00000e60


	//   ....[19]....
        /*0110*/ 	.word	0x00000f40


	//   ....[20]....
        /*0114*/ 	.word	0x00000fc0


	//   ....[21]....
        /*0118*/ 	.word	0x00001020


	//   ....[22]....
        /*011c*/ 	.word	0x000010a0


	//   ....[23]....
        /*0120*/ 	.word	0x00001110


	//----- nvinfo : EIATTR_VRC_CTA_INIT_COUNT
	.align		4
.L_19260:
        /*0124*/ 	.byte	0x02, 0x4a
	.zero		1
	.zero		1


	//----- nvinfo : EIATTR_SYSCALL_OFFSETS
	.align		4
        /*0128*/ 	.byte	0x04, 0x46
        /*012a*/ 	.short	(.L_19262 - .L_19261)


	//   ....[0]....
.L_19261:
        /*012c*/ 	.word	0x00000170


	//----- nvinfo : EIATTR_EXIT_INSTR_OFFSETS
	.align		4
.L_19262:
        /*0130*/ 	.byte	0x04, 0x1c
        /*0132*/ 	.short	(.L_19264 - .L_19263)


	//   ....[0]....
.L_19263:
        /*0134*/ 	.word	0x00000230


	//   ....[1]....
        /*0138*/ 	.word	0x00000aa0


	//----- nvinfo : EIATTR_CRS_STACK_SIZE
	.align		4
.L_19264:
        /*013c*/ 	.byte	0x04, 0x1e
        /*013e*/ 	.short	(.L_19266 - .L_19265)
.L_19265:
        /*0140*/ 	.word	0x00000000


	//----- nvinfo : EIATTR_CBANK_PARAM_SIZE
	.align		4
.L_19266:
        /*0144*/ 	.byte	0x03, 0x19
        /*0146*/ 	.short	0x0040


	//----- nvinfo : EIATTR_PARAM_CBANK
	.align		4
        /*0148*/ 	.byte	0x04, 0x0a
        /*014a*/ 	.short	(.L_19268 - .L_19267)
	.align		4
.L_19267:
        /*014c*/ 	.word	index@(.nv.constant0._Z15SoftmaxWarpImplI24ElementwiseScaleMaskLoadIffbE11DirectStoreIffEfLi1ELi1ELi8ELi2ELb0EL9Algorithm0EEvT_T0_ll)
        /*0150*/ 	.short	0x0380
        /*0152*/ 	.short	0x0040


	//----- nvinfo : EIATTR_SW_WAR
	.align		4
.L_19268:
        /*0154*/ 	.byte	0x04, 0x36
        /*0156*/ 	.short	(.L_19270 - .L_19269)
.L_19269:
        /*0158*/ 	.word	0x00000008
.L_19270:


//--------------------- .nv.info._Z15SoftmaxWarpImplI24ElementwiseScaleMaskLoadIffbE11DirectStoreIffEfLi1ELi1ELi4ELi1ELb1EL9Algorithm0EEvT_T0_ll --------------------------
	.section	.nv.info._Z15SoftmaxWarpImplI24ElementwiseScaleMaskLoadIffbE11DirectStoreIffEfLi1ELi1ELi4ELi1ELb1EL9Algorithm0EEvT_T0_ll,"",@"SHT_CUDA_INFO"
	.sectionflags	@""
	.align	4


	//----- nvinfo : EIATTR_CUDA_API_VERSION
	.align		4
        /*0000*/ 	.byte	0x04, 0x37
        /*0002*/ 	.short	(.L_19272 - .L_19271)
.L_19271:
        /*0004*/ 	.word	0x00000082


	//----- nvinfo : EIATTR_KPARAM_INFO
	.align		4
.L_19272:
        /*0008*/ 	.byte	0x04, 0x17
        /*000a*/ 	.short	(.L_19274 - .L_19273)
.L_19273:
        /*000c*/ 	.word	0x00000000
        /*0010*/ 	.short	0x0003
        /*0012*/ 	.short	0x0038
        /*0014*/ 	.byte	0x00, 0xf0, 0x21, 0x00


	//----- nvinfo : EIATTR_KPARAM_INFO
	.align		4
.L_19274:
        /*0018*/ 	.byte	0x04, 0x17
        /*001a*/ 	.short	(.L_19276 - .L_19275)
.L_19275:
        /*001c*/ 	.word	0x00000000
        /*0020*/ 	.short	0x0002
        /*0022*/ 	.short	0x0030
        /*0024*/ 	.byte	0x00, 0xf0, 0x21, 0x00


	//----- nvinfo : EIATTR_KPARAM_INFO
	.align		4
.L_19276:
        /*0028*/ 	.byte	0x04, 0x17
        /*002a*/ 	.short	(.L_19278 - .L_19277)
.L_19277:
        /*002c*/ 	.word	0x00000000
        /*0030*/ 	.short	0x0001
        /*0032*/ 	.short	0x0020
        /*0034*/ 	.byte	0x00, 0xf0, 0x41, 0x00


	//----- nvinfo : EIATTR_KPARAM_INFO
	.align		4
.L_19278:
        /*0038*/ 	.byte	0x04, 0x17
        /*003a*/ 	.short	(.L_19280 - .L_19279)
.L_19279:
        /*003c*/ 	.word	0x00000000
        /*0040*/ 	.short	0x0000
        /*0042*/ 	.short	0x0000
        /*0044*/ 	.byte	0x00, 0xf0, 0x81, 0x00


	//----- nvinfo : EIATTR_SPARSE_MMA_MASK
	.align		4
.L_19280:
        /*0048*/ 	.byte	0x03, 0x50
        /*004a*/ 	.short	0x0000


	//----- nvinfo : EIATTR_MAXREG_COUNT
	.align		4
        /*004c*/ 	.byte	0x03, 0x1b
        /*004e*/ 	.short	0x00ff


	//----- nvinfo : EIATTR_EXTERNS
	.align		4
        /*0050*/ 	.byte	0x04, 0x0f
        /*0052*/ 	.short	(.L_19282 - .L_19281)


	//   ....[0]....
	.align		4
.L_19281:
        /*0054*/ 	.word	index@(__assertfail)


	//----- nvinfo : EIATTR_MERCURY_ISA_VERSION
	.align		4
.L_19282:
        /*0058*/ 	.byte	0x03, 0x5f
        /*005a*/ 	.short	0x0101


	//----- nvinfo : EIATTR_COOP_GROUP_MASK_REGIDS
	.align		4
        /*005c*/ 	.byte	0x04, 0x29
        /*005e*/ 	.short	(.L_19284 - .L_19283)


	//   ....[0]....
.L_19283:
        /*0060*/ 	.word	0xffffffff


	//   ....[1]....
        /*0064*/ 	.word	0xffffffff


	//   ....[2]....
        /*0068*/ 	.word	0xffffffff


	//   ....[3]....
        /*006c*/ 	.word	0xffffffff


	//   ....[4]....
        /*0070*/ 	.word	0xffffffff


	//   ....[5]....
        /*0074*/ 	.word	0xffffffff


	//   ....[6]....
        /*0078*/ 	.word	0xffffffff


	//   ....[7]....
        /*007c*/ 	.word	0xffffffff


	//   ....[8]....
        /*0080*/ 	.word	0xffffffff


	//   ....[9]....
        /*0084*/ 	.word	0xffffffff


	//   ....[10]....
        /*0088*/ 	.word	0xffffffff


	//   ....[11]....
        /*008c*/ 	.word	0xffffffff


	//   ....[12]....
        /*0090*/ 	.word	0x0500000f


	//   ....[13]....
        /*0094*/ 	.word	0x0500000f


	//   ....[14]....
        /*0098*/ 	.word	0x0500000f


	//   ....[15]....
        /*009c*/ 	.word	0x0500000f


	//   ....[16]....
        /*00a0*/ 	.word	0x0500000f


	//   ....[17]....
        /*00a4*/ 	.word	0x0500000f


	//   ....[18]....
        /*00a8*/ 	.word	0x0500000f


	//   ....[19]....
        /*00ac*/ 	.word	0x0500000f


	//   ....[20]....
        /*00b0*/ 	.word	0x0500000f


	//   ....[21]....
        /*00b4*/ 	.word	0x0500000f


	//   ....[22]....
        /*00b8*/ 	.word	0x0500000f


	//   ....[23]....
        /*00bc*/ 	.word	0x0500000f


	//----- nvinfo : EIATTR_COOP_GROUP_INSTR_OFFSETS
	.align		4
.L_19284:
        /*00c0*/ 	.byte	0x04, 0x28
        /*00c2*/ 	.short	(.L_19286 - .L_19285)


	//   ....[0]....
.L_19285:
        /*00c4*/ 	.word	0x00000740


	//   ....[1]....
        /*00c8*/ 	.word	0x00000780


	//   ....[2]....
        /*00cc*/ 	.word	0x00000840


	//   ....[3]....
        /*00d0*/ 	.word	0x00000860


	//   ....[4]....
        /*00d4*/ 	.word	0x00000c90


	//   ....[5]....
        /*00d8*/ 	.word	0x00000cd0


	//   ....[6]....
        /*00dc*/ 	.word	0x00000d90


	//   ....[7]....
        /*00e0*/ 	.word	0x00000db0


	//   ....[8]....
        /*00e4*/ 	.word	0x000011a0


	//   ....[9]....
        /*00e8*/ 	.word	0x000011e0


	//   ....[10]....
        /*00ec*/ 	.word	0x000012a0


	//   ....[11]....
        /*00f0*/ 	.word	0x000012c0


	//   ....[12]....
        /*00f4*/ 	.word	0x00001570


	//   ....[13]....
        /*00f8*/ 	.word	0x000015d0


	//   ....[14]....
        /*00fc*/ 	.word	0x000016c0


	//   ....[15]....
        /*0100*/ 	.word	0x00001720


	//   ....[16]....
        /*0104*/ 	.word	0x000017a0


	//   ....[17]....
        /*0108*/ 	.word	0x00001840


	//   ....[18]....
        /*010c*/ 	.word	0x00001930


	//   ....[19]....
        /*0110*/ 	.word	0x00001990


	//   ....[20]....
        /*0114*/ 	.word	0x00001a10


	//   ....[21]....
        /*0118*/ 	.word	0x00001ab0


	//   ....[22]....
        /*011c*/ 	.word	0x00001ba0


	//   ....[23]....
        /*0120*/ 	.word	0x00001c00


	//----- nvinfo : EIATTR_VRC_CTA_INIT_COUNT
	.align		4
.L_19286:
        /*0124*/ 	.byte	0x02, 0x4a
	.zero		1
	.zero		1


	//----- nvinfo : EIATTR_SYSCALL_OFFSETS
	.align		4
        /*0128*/ 	.byte	0x04, 0x46
        /*012a*/ 	.short	(.L_19288 - .L_19287)


	//   ....[0]....
.L_19287:
        /*012c*/ 	.word	0x00000170


	//----- nvinfo : EIATTR_EXIT_INSTR_OFFSETS
	.align		4
.L_19288:
        /*0130*/ 	.byte	0x04, 0x1c
        /*0132*/ 	.short	(.L_19290 - .L_19289)


	//   ....[0]....
.L_19289:
        /*0134*/ 	.word	0x00000220


	//   ....[1]....
        /*0138*/ 	.word	0x00000a90


	//   ....[2]....
        /*013c*/ 	.word	0x00001500


	//----- nvinfo : EIATTR_CRS_STACK_SIZE
	.align		4
.L_19290:
        /*0140*/ 	.byte	0x04, 0x1e
        /*0142*/ 	.short	(.L_19292 - .L_19291)
.L_19291:
        /*0144*/ 	.word	0x00000000


	//----- nvinfo : EIATTR_CBANK_PARAM_SIZE
	.align		4
.L_19292:
        /*0148*/ 	.byte	0x03, 0x19
        /*014a*/ 	.short	0x0040


	//----- nvinfo : EIATTR_PARAM_CBANK
	.align		4
        /*014c*/ 	.byte	0x04, 0x0a
        /*014e*/ 	.short	(.L_19294 - .L_19293)
	.align		4
.L_19293:
        /*0150*/ 	.word	index@(.nv.constant0._Z15SoftmaxWarpImplI24ElementwiseScaleMaskLoadIffbE11DirectStoreIffEfLi1ELi1ELi4ELi1ELb1EL9Algorithm0EEvT_T0_ll)
        /*0154*/ 	.short	0x0380
        /*0156*/ 	.short	0x0040


	//----- nvinfo : EIATTR_SW_WAR
	.align		4
.L_19294:
        /*0158*/ 	.byte	0x04, 0x36
        /*015a*/ 	.short	(.L_19296 - .L_19295)
.L_19295:
        /*015c*/ 	.word	0x00000008
.L_19296:


//--------------------- .nv.info._Z15SoftmaxWarpImplI24ElementwiseScaleMaskLoadIffbE11DirectStoreIffEfLi1ELi1ELi4ELi1ELb0EL9Algorithm0EEvT_T0_ll --------------------------
	.section	.nv.info._Z15SoftmaxWarpImplI24ElementwiseScaleMaskLoadIffbE11DirectStoreIffEfLi1ELi1ELi4ELi1ELb0EL9Algorithm0EEvT_T0_ll,"",@"SHT_CUDA_INFO"
	.sectionflags	@""
	.align	4


	//----- nvinfo : EIATTR_CUDA_API_VERSION
	.align		4
        /*0000*/ 	.byte	0x04, 0x37
        /*0002*/ 	.short	(.L_19298 - .L_19297)
.L_19297:
        /*0004*/ 	.word	0x00000082


	//----- nvinfo : EIATTR_KPARAM_INFO
	.align		4
.L_19298:
        /*0008*/ 	.byte	0x04, 0x17
        /*000a*/ 	.short	(.L_19300 - .L_19299)
.L_19299:
        /*000c*/ 	.word	0x00000000
        /*0010*/ 	.short	0x0003
        /*0012*/ 	.short	0x0038
        /*0014*/ 	.byte	0x00, 0xf0, 0x21, 0x00


	//----- nvinfo : EIATTR_KPARAM_INFO
	.align		4
.L_19300:
        /*0018*/ 	.byte	0x04, 0x17
        /*001a*/ 	.short	(.L_19302 - .L_19301)
.L_19301:
        /*001c*/ 	.word	0x00000000
        /*0020*/ 	.short	0x0002
        /*0022*/ 	.short	0x0030
        /*0024*/ 	.byte	0x00, 0xf0, 0x21, 0x00


	//----- nvinfo : EIATTR_KPARAM_INFO
	.align		4
.L_19302:
        /*0028*/ 	.byte	0x04, 0x17
        /*002a*/ 	.short	(.L_19304 - .L_19303)
.L_19303:
        /*002c*/ 	.word	0x00000000
        /*0030*/ 	.short	0x0001
        /*0032*/ 	.short	0x0020
        /*0034*/ 	.byte	0x00, 0xf0, 0x41, 0x00


	//----- nvinfo : EIATTR_KPARAM_INFO
	.align		4
.L_19304:
        /*0038*/ 	.byte	0x04, 0x17
        /*003a*/ 	.short	(.L_19306 - .L_19305)
.L_19305:
        /*003c*/ 	.word	0x00000000
        /*0040*/ 	.short	0x0000
        /*0042*/ 	.short	0x0000
        /*0044*/ 	.byte	0x00, 0xf0, 0x81, 0x00


	//----- nvinfo : EIATTR_SPARSE_MMA_MASK
	.align		4
.L_19306:
        /*0048*/ 	.byte	0x03, 0x50
        /*004a*/ 	.short	0x0000


	//----- nvinfo : EIATTR_MAXREG_COUNT
	.align		4
        /*004c*/ 	.byte	0x03, 0x1b
        /*004e*/ 	.short	0x00ff


	//----- nvinfo : EIATTR_EXTERNS
	.align		4
        /*0050*/ 	.byte	0x04, 0x0f
        /*0052*/ 	.short	(.L_19308 - .L_19307)


	//   ....[0]....
	.align		4
.L_19307:
        /*0054*/ 	.word	index@(__assertfail)


	//----- nvinfo : EIATTR_MERCURY_ISA_VERSION
	.align		4
.L_19308:
        /*0058*/ 	.byte	0x03, 0x5f
        /*005a*/ 	.short	0x0101


	//----- nvinfo : EIATTR_COOP_GROUP_MASK_REGIDS
	.align		4
        /*005c*/ 	.byte	0x04, 0x29
        /*005e*/ 	.short	(.L_19310 - .L_19309)


	//   ....[0]....
.L_19309:
        /*0060*/ 	.word	0xffffffff


	//   ....[1]....
        /*0064*/ 	.word	0xffffffff


	//   ....[2]....
        /*0068*/ 	.word	0xffffffff


	//   ....[3]....
        /*006c*/ 	.word	0xffffffff


	//   ....[4]....
        /*0070*/ 	.word	0xffffffff


	//   ....[5]....
        /*0074*/ 	.word	0xffffffff


	//   ....[6]....
        /*0078*/ 	.word	0xffffffff


	//   ....[7]....
        /*007c*/ 	.word	0xffffffff


	//   ....[8]....
        /*0080*/ 	.word	0xffffffff


	//   ....[9]....
        /*0084*/ 	.word	0xffffffff


	//   ....[10]....
        /*0088*/ 	.word	0xffffffff


	//   ....[11]....
        /*008c*/ 	.word	0xffffffff


	//   ....[12]....
        /*0090*/ 	.word	0x0500000f


	//   ....[13]....
        /*0094*/ 	.word	0x0500000f


	//   ....[14]....
        /*0098*/ 	.word	0x0500000f


	//   ....[15]....
        /*009c*/ 	.word	0x0500000f


	//   ....[16]....
        /*00a0*/ 	.word	0x0500000f


	//   ....[17]....
        /*00a4*/ 	.word	0x0500000f


	//   ....[18]....
        /*00a8*/ 	.word	0x0500000f


	//   ....[19]....
        /*00ac*/ 	.word	0x0500000f


	//   ....[20]....
        /*00b0*/ 	.word	0x0500000f


	//   ....[21]....
        /*00b4*/ 	.word	0x0500000f


	//   ....[22]....
        /*00b8*/ 	.word	0x0500000f


	//   ....[23]....
        /*00bc*/ 	.word	0x0500000f


	//----- nvinfo : EIATTR_COOP_GROUP_INSTR_OFFSETS
	.align		4
.L_19310:
        /*00c0*/ 	.byte	0x04, 0x28
        /*00c2*/ 	.short	(.L_19312 - .L_19311)


	//   ....[0]....
.L_19311:
        /*00c4*/ 	.word	0x000006d0


	//   ....[1]....
        /*00c8*/ 	.word	0x00000710


	//   ....[2]....
        /*00cc*/ 	.word	0x000007d0


	//   ....[3]....
        /*00d0*/ 	.word	0x000007f0


	//   ....[4]....
        /*00d4*/ 	.word	0x00000b90


	//   ....[5]....
        /*00d8*/ 	.word	0x00000bd0


	//   ....[6]....
        /*00dc*/ 	.word	0x00000c90


	//   ....[7]....
        /*00e0*/ 	.word	0x00000cb0


	//   ....[8]....
        /*00e4*/ 	.word	0x00000fc0


	//   ....[9]....
        /*00e8*/ 	.word	0x00001000


	//   ....[10]....
        /*00ec*/ 	.word	0x000010c0


	//   ....[11]....
        /*00f0*/ 	.word	0x000010e0


	//   ....[12]....
        /*00f4*/ 	.word	0x00001360


	//   ....[13]....
        /*00f8*/ 	.word	0x000013c0


	//   ....[14]....
        /*00fc*/ 	.word	0x000014b0


	//   ....[15]....
        /*0100*/ 	.word	0x00001510


	//   ....[16]....
        /*0104*/ 	.word	0x00001590


	//   ....[17]....
        /*0108*/ 	.word	0x00001630


	//   ....[18]....
        /*010c*/ 	.word	0x00001720


	//   ....[19]....
        /*0110*/ 	.word	0x00001780


	//   ....[20]....
        /*0114*/ 	.word	0x00001800


	//   ....[21]....
        /*0118*/ 	.word	0x000018a0


	//   ....[22]....
        /*011c*/ 	.word	0x00001990


	//   ....[23]....
        /*0120*/ 	.word	0x000019f0


	//----- nvinfo : EIATTR_VRC_CTA_INIT_COUNT
	.align		4
.L_19312:
        /*0124*/ 	.byte	0x02, 0x4a
	.zero		1
	.zero		1


	//----- nvinfo : EIATTR_SYSCALL_OFFSETS
	.align		4
        /*0128*/ 	.byte	0x04, 0x46
        /*012a*/ 	.short	(.L_19314 - .L_19313)


	//   ....[0]....
.L_19313:
        /*012c*/ 	.word	0x00000190


	//----- nvinfo : EIATTR_EXIT_INSTR_OFFSETS
	.align		4
.L_19314:
        /*0130*/ 	.byte	0x04, 0x1c
        /*0132*/ 	.short	(.L_19316 - .L_19315)


	//   ....[0]....
.L_19315:
        /*0134*/ 	.word	0x00000240


	//   ....[1]....
        /*0138*/ 	.word	0x00000a10


	//   ....[2]....
        /*013c*/ 	.word	0x000012f0


	//----- nvinfo : EIATTR_CRS_STACK_SIZE
	.align		4
.L_19316:
        /*0140*/ 	.byte	0x04, 0x1e
        /*0142*/ 	.short	(.L_19318 - .L_19317)
.L_19317:
        /*0144*/ 	.word	0x00000000


	//----- nvinfo : EIATTR_CBANK_PARAM_SIZE
	.align		4
.L_19318:
        /*0148*/ 	.byte	0x03, 0x19
        /*014a*/ 	.short	0x0040


	//----- nvinfo : EIATTR_PARAM_CBANK
	.align		4
        /*014c*/ 	.byte	0x04, 0x0a
        /*014e*/ 	.short	(.L_19320 - .L_19319)
	.align		4
.L_19319:
        /*0150*/ 	.word	index@(.nv.constant0._Z15SoftmaxWarpImplI24ElementwiseScaleMaskLoadIffbE11DirectStoreIffEfLi1ELi1ELi4ELi1ELb0EL9Algorithm0EEvT_T0_ll)
        /*0154*/ 	.short	0x0380
        /*0156*/ 	.short	0x0040


	//----- nvinfo : EIATTR_SW_WAR
	.align		4
.L_19320:
        /*0158*/ 	.byte	0x04, 0x36
        /*015a*/ 	.short	(.L_19322 - .L_19321)
.L_19321:
        /*015c*/ 	.word	0x00000008
.L_19322:


//--------------------- .nv.info._Z15SoftmaxWarpImplI24ElementwiseScaleMaskLoadIffbE11DirectStoreIffEfLi1ELi1ELi4ELi2ELb1EL9Algorithm0EEvT_T0_ll --------------------------
	.section	.nv.info._Z15SoftmaxWarpImplI24ElementwiseScaleMaskLoadIffbE11DirectStoreIffEfLi1ELi1ELi4ELi2ELb1EL9Algorithm0EEvT_T0_ll,"",@"SHT_CUDA_INFO"
	.sectionflags	@""
	.align	4


	//----- nvinfo : EIATTR_CUDA_API_VERSION
	.align		4
        /*0000*/ 	.byte	0x04, 0x37
        /*0002*/ 	.short	(.L_19324 - .L_19323)
.L_19323:
        /*0004*/ 	.word	0x00000082


	//----- nvinfo : EIATTR_KPARAM_INFO
	.align		4
.L_19324:
        /*0008*/ 	.byte	0x04, 0x17
        /*000a*/ 	.short	(.L_19326 - .L_19325)
.L_19325:
        /*000c*/ 	.word	0x00000000
        /*0010*/ 	.short	0x0003
        /*0012*/ 	.short	0x0038
        /*0014*/ 	.byte	0x00, 0xf0, 0x21, 0x00


	//----- nvinfo : EIATTR_KPARAM_INFO
	.align		4
.L_19326:
        /*0018*/ 	.byte	0x04, 0x17
        /*001a*/ 	.short	(.L_19328 - .L_19327)
.L_19327:
        /*001c*/ 	.word	0x00000000
        /*0020*/ 	.short	0x0002
        /*0022*/ 	.short	0x0030
        /*0024*/ 	.byte	0x00, 0xf0, 0x21, 0x00


	//----- nvinfo : EIATTR_KPARAM_INFO
	.align		4
.L_19328:
        /*0028*/ 	.byte	0x04, 0x17
        /*002a*/ 	.short	(.L_19330 - .L_19329)
.L_19329:
        /*002c*/ 	.word	0x00000000
        /*0030*/ 	.short	0x0001
        /*0032*/ 	.short	0x0020
        /*0034*/ 	.byte	0x00, 0xf0, 0x41, 0x00


	//----- nvinfo : EIATTR_KPARAM_INFO
	.align		4
.L_19330:
        /*0038*/ 	.byte	0x04, 0x17
        /*003a*/ 	.short	(.L_19332 - .L_19331)
.L_19331:
        /*003c*/ 	.word	0x00000000
        /*0040*/ 	.short	0x0000
        /*0042*/ 	.short	0x0000
        /*0044*/ 	.byte	0x00, 0xf0, 0x81, 0x00


	//----- nvinfo : EIATTR_SPARSE_MMA_MASK
	.align		4
.L_19332:
        /*0048*/ 	.byte	0x03, 0x50
        /*004a*/ 	.short	0x0000


	//----- nvinfo : EIATTR_MAXREG_COUNT
	.align		4
        /*004c*/ 	.byte	0x03, 0x1b
        /*004e*/ 	.short	0x00ff


	//----- nvinfo : EIATTR_EXTERNS
	.align		4
        /*0050*/ 	.byte	0x04, 0x0f
        /*0052*/ 	.short	(.L_19334 - .L_19333)


	//   ....[0]....
	.align		4
.L_19333:
        /*0054*/ 	.word	index@(__assertfail)


	//----- nvinfo : EIATTR_MERCURY_ISA_VERSION
	.align		4
.L_19334:
        /*0058*/ 	.byte	0x03, 0x5f
        /*005a*/ 	.short	0x0101


	//----- nvinfo : EIATTR_COOP_GROUP_MASK_REGIDS
	.align		4
        /*005c*/ 	.byte	0x04, 0x29
        /*005e*/ 	.short	(.L_19336 - .L_19335)


	//   ....[0]....
.L_19335:
        /*0060*/ 	.word	0xffffffff


	//   ....[1]....
        /*0064*/ 	.word	0xffffffff


	//   ....[2]....
        /*0068*/ 	.word	0xffffffff


	//   ....[3]....
        /*006c*/ 	.word	0xffffffff


	//   ....[4]....
        /*0070*/ 	.word	0xffffffff


	//   ....[5]....
        /*0074*/ 	.word	0xffffffff


	//   ....[6]....
        /*0078*/ 	.word	0xffffffff


	//   ....[7]....
        /*007c*/ 	.word	0xffffffff


	//   ....[8]....
        /*0080*/ 	.word	0x0500000f


	//   ....[9]....
        /*0084*/ 	.word	0x0500000f


	//   ....[10]....
        /*0088*/ 	.word	0x0500000f


	//   ....[11]....
        /*008c*/ 	.word	0x0500000f


	//   ....[12]....
        /*0090*/ 	.word	0x0500000f


	//   ....[13]....
        /*0094*/ 	.word	0x0500000f


	//   ....[14]....
        /*0098*/ 	.word	0x0500000f


	//   ....[15]....
        /*009c*/ 	.word	0x0500000f


	//----- nvinfo : EIATTR_COOP_GROUP_INSTR_OFFSETS
	.align		4
.L_19336:
        /*00a0*/ 	.byte	0x04, 0x28
        /*00a2*/ 	.short	(.L_19338 - .L_19337)


	//   ....[0]....
.L_19337:
        /*00a4*/ 	.word	0x00000640


	//   ....[1]....
        /*00a8*/ 	.word	0x00000670


	//   ....[2]....
        /*00ac*/ 	.word	0x000006a0


	//   ....[3]....
        /*00b0*/ 	.word	0x000006b0


	//   ....[4]....
        /*00b4*/ 	.word	0x00000810


	//   ....[5]....
        /*00b8*/ 	.word	0x00000830


	//   ....[6]....
        /*00bc*/ 	.word	0x00000850


	//   ....[7]....
        /*00c0*/ 	.word	0x00000870


	//   ....[8]....
        /*00c4*/ 	.word	0x00000cf0


	//   ....[9]....
        /*00c8*/ 	.word	0x00000d80


	//   ....[10]....
        /*00cc*/ 	.word	0x00000de0


	//   ....[11]....
        /*00d0*/ 	.word	0x00000e90


	//   ....[12]....
        /*00d4*/ 	.word	0x00000fd0


	//   ....[13]....
        /*00d8*/ 	.word	0x00001070


	//   ....[14]....
        /*00dc*/ 	.word	0x000010d0


	//   ....[15]....
        /*00e0*/ 	.word	0x00001150


	//----- nvinfo : EIATTR_VRC_CTA_INIT_COUNT
	.align		4
.L_19338:
        /*00e4*/ 	.byte	0x02, 0x4a
	.zero		1
	.zero		1


	//----- nvinfo : EIATTR_SYSCALL_OFFSETS
	.align		4
        /*00e8*/ 	.byte	0x04, 0x46
        /*00ea*/ 	.short	(.L_19340 - .L_19339)


	//   ....[0]....
.L_19339:
        /*00ec*/ 	.word	0x000001a0


	//----- nvinfo : EIATTR_EXIT_INSTR_OFFSETS
	.align		4
.L_19340:
        /*00f0*/ 	.byte	0x04, 0x1c
        /*00f2*/ 	.short	(.L_19342 - .L_19341)


	//   ....[0]....
.L_19341:
        /*00f4*/ 	.word	0x00000260


	//   ....[1]....
        /*00f8*/ 	.word	0x00000c90


	//----- nvinfo : EIATTR_CRS_STACK_SIZE
	.align		4
.L_19342:
        /*00fc*/ 	.byte	0x04, 0x1e
        /*00fe*/ 	.short	(.L_19344 - .L_19343)
.L_19343:
        /*0100*/ 	.word	0x00000000


	//----- nvinfo : EIATTR_CBANK_PARAM_SIZE
	.align		4
.L_19344:
        /*0104*/ 	.byte	0x03, 0x19
        /*0106*/ 	.short	0x0040


	//----- nvinfo : EIATTR_PARAM_CBANK
	.align		4
        /*0108*/ 	.byte	0x04, 0x0a
        /*010a*/ 	.short	(.L_19346 - .L_19345)
	.align		4
.L_19345:
        /*010c*/ 	.word	index@(.nv.constant0._Z15SoftmaxWarpImplI24ElementwiseScaleMaskLoadIffbE11DirectStoreIffEfLi1ELi1ELi4ELi2ELb1EL9Algorithm0EEvT_T0_ll)
        /*0110*/ 	.short	0x0380
        /*0112*/ 	.short	0x0040


	//----- nvinfo : EIATTR_SW_WAR
	.align		4
.L_19346:
        /*0114*/ 	.byte	0x04, 0x36
        /*0116*/ 	.short	(.L_19348 - .L_19347)
.L_19347:
        /*0118*/ 	.word	0x00000008
.L_19348:


//--------------------- .nv.info._Z15SoftmaxWarpImplI24ElementwiseScaleMaskLoadIffbE11DirectStoreIffEfLi1ELi1ELi4ELi2ELb0EL9Algorithm0EEvT_T0_ll --------------------------
	.section	.nv.info._Z15SoftmaxWarpImplI24ElementwiseScaleMaskLoadIffbE11DirectStoreIffEfLi1ELi1ELi4ELi2ELb0EL9Algorithm0EEvT_T0_ll,"",@"SHT_CUDA_INFO"
	.sectionflags	@""
	.align	4


	//----- nvinfo : EIATTR_CUDA_API_VERSION
	.align		4
        /*0000*/ 	.byte	0x04, 0x37
        /*0002*/ 	.short	(.L_19350 - .L_19349)
.L_19349:
        /*0004*/ 	.word	0x00000082


	//----- nvinfo : EIATTR_KPARAM_INFO
	.align		4
.L_19350:
        /*0008*/ 	.byte	0x04, 0x17
        /*000a*/ 	.short	(.L_19352 - .L_19351)
.L_19351:
        /*000c*/ 	.word	0x00000000
        /*0010*/ 	.short	0x0003
        /*0012*/ 	.short	0x0038
        /*0014*/ 	.byte	0x00, 0xf0, 0x21, 0x00


	//----- nvinfo : EIATTR_KPARAM_INFO
	.align		4
.L_19352:
        /*0018*/ 	.byte	0x04, 0x17
        /*001a*/ 	.short	(.L_19354 - .L_19353)
.L_19353:
        /*001c*/ 	.word	0x00000000
        /*0020*/ 	.short	0x0002
        /*0022*/ 	.short	0x0030
        /*0024*/ 	.byte	0x00, 0xf0, 0x21, 0x00


	//----- nvinfo : EIATTR_KPARAM_INFO
	.align		4
.L_19354:
        /*0028*/ 	.byte	0x04, 0x17
        /*002a*/ 	.short	(.L_19356 - .L_19355)
.L_19355:
        /*002c*/ 	.word	0x00000000
        /*0030*/ 	.short	0x0001
        /*0032*/ 	.short	0x0020
        /*0034*/ 	.byte	0x00, 0xf0, 0x41, 0x00


	//----- nvinfo : EIATTR_KPARAM_INFO
	.align		4
.L_19356:
        /*0038*/ 	.byte	0x04, 0x17
        /*003a*/ 	.short	(.L_19358 - .L_19357)
.L_19357:
        /*003c*/ 	.word	0x00000000
        /*0040*/ 	.short	0x0000
        /*0042*/ 	.short	0x0000
        /*0044*/ 	.byte	0x00, 0xf0, 0x81, 0x00


	//----- nvinfo : EIATTR_SPARSE_MMA_MASK
	.align		4
.L_19358:
        /*0048*/ 	.byte	0x03, 0x50
        /*004a*/ 	.short	0x0000


	//----- nvinfo : EIATTR_MAXREG_COUNT
	.align		4
        /*004c*/ 	.byte	0x03, 0x1b
        /*004e*/ 	.short	0x00ff


	//----- nvinfo : EIATTR_EXTERNS
	.align		4
        /*0050*/ 	.byte	0x04, 0x0f
        /*0052*/ 	.short	(.L_19360 - .L_19359)


	//   ....[0]....
	.align		4
.L_19359:
        /*0054*/ 	.word	index@(__assertfail)


	//----- nvinfo : EIATTR_MERCURY_ISA_VERSION
	.align		4
.L_19360:
        /*0058*/ 	.byte	0x03, 0x5f
        /*005a*/ 	.short	0x0101


	//----- nvinfo : EIATTR_COOP_GROUP_MASK_REGIDS
	.align		4
        /*005c*/ 	.byte	0x04, 0x29
        /*005e*/ 	.short	(.L_19362 - .L_19361)


	//   ....[0]....
.L_19361:
        /*0060*/ 	.word	0xffffffff


	//   ....[1]....
        /*0064*/ 	.word	0xffffffff


	//   ....[2]....
        /*0068*/ 	.word	0xffffffff


	//   ....[3]....
        /*006c*/ 	.word	0xffffffff


	//   ....[4]....
        /*0070*/ 	.word	0xffffffff


	//   ....[5]....
        /*0074*/ 	.word	0xffffffff


	//   ....[6]....
        /*0078*/ 	.word	0xffffffff


	//   ....[7]....
        /*007c*/ 	.word	0xffffffff


	//   ....[8]....
        /*0080*/ 	.word	0x0500000f


	//   ....[9]....
        /*0084*/ 	.word	0x0500000f


	//   ....[10]....
        /*0088*/ 	.word	0x0500000f


	//   ....[11]....
        /*008c*/ 	.word	0x0500000f


	//   ....[12]....
        /*0090*/ 	.word	0x0500000f


	//   ....[13]....
        /*0094*/ 	.word	0x0500000f


	//   ....[14]....
        /*0098*/ 	.word	0x0500000f


	//   ....[15]....
        /*009c*/ 	.word	0x0500000f


	//----- nvinfo : EIATTR_COOP_GROUP_INSTR_OFFSETS
	.align		4
.L_19362:
        /*00a0*/ 	.byte	0x04, 0x28
        /*00a2*/ 	.short	(.L_19364 - .L_19363)


	//   ....[0]....
.L_19363:
        /*00a4*/ 	.word	0x000004a0


	//   ....[1]....
        /*00a8*/ 	.word	0x000004d0


	//   ....[2]....
        /*00ac*/ 	.word	0x00000500


	//   ....[3]....
        /*00b0*/ 	.word	0x00000510


	//   ....[4]....
        /*00b4*/ 	.word	0x00000670


	//   ....[5]....
        /*00b8*/ 	.word	0x00000690


	//   ....[6]....
        /*00bc*/ 	.word	0x000006b0


	//   ....[7]....
        /*00c0*/ 	.word	0x000006d0


	//   ....[8]....
        /*00c4*/ 	.word	0x00000a70


	//   ....[9]....
        /*00c8*/ 	.word	0x00000b10


	//   ....[10]....
        /*00cc*/ 	.word	0x00000b70


	//   ....[11]....
        /*00d0*/ 	.word	0x00000c30


	//   ....[12]....
        /*00d4*/ 	.word	0x00000d20


	//   ....[13]....
        /*00d8*/ 	.word	0x00000de0


	//   ....[14]....
        /*00dc*/ 	.word	0x00000e50


	//   ....[15]....
        /*00e0*/ 	.word	0x00000ed0


	//----- nvinfo : EIATTR_VRC_CTA_INIT_COUNT
	.align		4
.L_19364:
        /*00e4*/ 	.byte	0x02, 0x4a
	.zero		1
	.zero		1


	//----- nvinfo : EIATTR_SYSCALL_OFFSETS
	.align		4
        /*00e8*/ 	.byte	0x04, 0x46
        /*00ea*/ 	.short	(.L_19366 - .L_19365)


	//   ....[0]....
.L_19365:
        /*00ec*/ 	.word	0x00000170


	//----- nvinfo : EIATTR_EXIT_INSTR_OFFSETS
	.align		4
.L_19366:
        /*00f0*/ 	.byte	0x04, 0x1c
        /*00f2*/ 	.short	(.L_19368 - .L_19367)


	//   ....[0]....
.L_19367:
        /*00f4*/ 	.word	0x00000230


	//   ....[1]....
        /*00f8*/ 	.word	0x00000a10


	//----- nvinfo : EIATTR_CRS_STACK_SIZE
	.align		4
.L_19368:
        /*00fc*/ 	.byte	0x04, 0x1e
        /*00fe*/ 	.short	(.L_19370 - .L_19369)
.L_19369:
        /*0100*/ 	.word	0x00000000


	//----- nvinfo : EIATTR_CBANK_PARAM_SIZE
	.align		4
.L_19370:
        /*0104*/ 	.byte	0x03, 0x19
        /*0106*/ 	.short	0x0040


	//----- nvinfo : EIATTR_PARAM_CBANK
	.align		4
        /*0108*/ 	.byte	0x04, 0x0a
        /*010a*/ 	.short	(.L_19372 - .L_19371)
	.align		4
.L_19371:
        /*010c*/ 	.word	index@(.nv.constant0._Z15SoftmaxWarpImplI24ElementwiseScaleMaskLoadIffbE11DirectStoreIffEfLi1ELi1ELi4ELi2ELb0EL9Algorithm0EEvT_T0_ll)
        /*0110*/ 	.short	0x0380
        /*0112*/ 	.short	0x0040


	//----- nvinfo : EIATTR_SW_WAR
	.align		4
.L_19372:
        /*0114*/ 	.byte	0x04, 0x36
        /*0116*/ 	.short	(.L_19374 - .L_19373)
.L_19373:
        /*0118*/ 	.word	0x00000008
.L_19374:


//--------------------- .nv.info._Z15SoftmaxWarpImplI24ElementwiseScaleMaskLoadIffbE11DirectStoreIffEfLi1ELi1ELi2ELi1ELb1EL9Algorithm0EEvT_T0_ll --------------------------
	.section	.nv.info._Z15SoftmaxWarpImplI24ElementwiseScaleMaskLoadIffbE11DirectStoreIffEfLi1ELi1ELi2ELi1ELb1EL9Algorithm0EEvT_T0_ll,"",@"SHT_CUDA_INFO"
	.sectionflags	@""
	.align	4


	//----- nvinfo : EIATTR_CUDA_API_VERSION
	.align		4
        /*0000*/ 	.byte	0x04, 0x37
        /*0002*/ 	.short	(.L_19376 - .L_19375)
.L_19375:
        /*0004*/ 	.word	0x00000082


	//----- nvinfo : EIATTR_KPARAM_INFO
	.align		4
.L_19376:
        /*0008*/ 	.byte	0x04, 0x17
        /*000a*/ 	.short	(.L_19378 - .L_19377)
.L_19377:
        /*000c*/ 	.word	0x00000000
        /*0010*/ 	.short	0x0003
        /*0012*/ 	.short	0x0038
        /*0014*/ 	.byte	0x00, 0xf0, 0x21, 0x00


	//----- nvinfo : EIATTR_KPARAM_INFO
	.align		4
.L_19378:
        /*0018*/ 	.byte	0x04, 0x17
        /*001a*/ 	.short	(.L_19380 - .L_19379)
.L_19379:
        /*001c*/ 	.word	0x00000000
        /*0020*/ 	.short	0x0002
        /*0022*/ 	.short	0x0030
        /*0024*/ 	.byte	0x00, 0xf0, 0x21, 0x00


	//----- nvinfo : EIATTR_KPARAM_INFO
	.align		4
.L_19380:
        /*0028*/ 	.byte	0x04, 0x17
        /*002a*/ 	.short	(.L_19382 - .L_19381)
.L_19381:
        /*002c*/ 	.word	0x00000000
        /*0030*/ 	.short	0x0001
        /*0032*/ 	.short	0x0020
        /*0034*/ 	.byte	0x00, 0xf0, 0x41, 0x00


	//----- nvinfo : EIATTR_KPARAM_INFO
	.align		4
.L_19382:
        /*0038*/ 	.byte	0x04, 0x17
        /*003a*/ 	.short	(.L_19384 - .L_19383)
.L_19383:
        /*003c*/ 	.word	0x00000000
        /*0040*/ 	.short	0x0000
        /*0042*/ 	.short	0x0000
        /*0044*/ 	.byte	0x00, 0xf0, 0x81, 0x00


	//----- nvinfo : EIATTR_SPARSE_MMA_MASK
	.align		4
.L_19384:
        /*0048*/ 	.byte	0x03, 0x50
        /*004a*/ 	.short	0x0000


	//----- nvinfo : EIATTR_MAXREG_COUNT
	.align		4
        /*004c*/ 	.byte	0x03, 0x1b
        /*004e*/ 	.short	0x00ff


	//----- nvinfo : EIATTR_EXTERNS
	.align		4
        /*0050*/ 	.byte	0x04, 0x0f
        /*0052*/ 	.short	(.L_19386 - .L_19385)


	//   ....[0]....
	.align		4
.L_19385:
        /*0054*/ 	.word	index@(__assertfail)


	//----- nvinfo : EIATTR_MERCURY_ISA_VERSION
	.align		4
.L_19386:
        /*0058*/ 	.byte	0x03, 0x5f
        /*005a*/ 	.short	0x0101


	//----- nvinfo : EIATTR_COOP_GROUP_MASK_REGIDS
	.align		4
        /*005c*/ 	.byte	0x04, 0x29
        /*005e*/ 	.short	(.L_19388 - .L_19387)


	//   ....[0]....
.L_19387:
        /*0060*/ 	.word	0xffffffff


	//   ....[1]....
        /*0064*/ 	.word	0xffffffff


	//   ....[2]....
        /*0068*/ 	.word	0x0500000f


	//   ....[3]....
        /*006c*/ 	.word	0x0500000f


	//----- nvinfo : EIATTR_COOP_GROUP_INSTR_OFFSETS
	.align		4
.L_19388:
        /*0070*/ 	.byte	0x04, 0x28
        /*0072*/ 	.short	(.L_19390 - .L_19389)


	//   ....[0]....
.L_19389:
        /*0074*/ 	.word	0x00000440


	//   ....[1]....
        /*0078*/ 	.word	0x00000520


	//   ....[2]....
        /*007c*/ 	.word	0x000007a0


	//   ....[3]....
        /*0080*/ 	.word	0x000008e0


	//----- nvinfo : EIATTR_VRC_CTA_INIT_COUNT
	.align		4
.L_19390:
        /*0084*/ 	.byte	0x02, 0x4a
	.zero		1
	.zero		1


	//----- nvinfo : EIATTR_SYSCALL_OFFSETS
	.align		4
        /*0088*/ 	.byte	0x04, 0x46
        /*008a*/ 	.short	(.L_19392 - .L_19391)


	//   ....[0]....
.L_19391:
        /*008c*/ 	.word	0x00000170


	//----- nvinfo : EIATTR_EXIT_INSTR_OFFSETS
	.align		4
.L_19392:
        /*0090*/ 	.byte	0x04, 0x1c
        /*0092*/ 	.short	(.L_19394 - .L_19393)


	//   ....[0]....
.L_19393:
        /*0094*/ 	.word	0x00000220


	//   ....[1]....
        /*0098*/ 	.word	0x00000740


	//----- nvinfo : EIATTR_CRS_STACK_SIZE
	.align		4
.L_19394:
        /*009c*/ 	.byte	0x04, 0x1e
        /*009e*/ 	.short	(.L_19396 - .L_19395)
.L_19395:
        /*00a0*/ 	.word	0x00000000


	//----- nvinfo : EIATTR_CBANK_PARAM_SIZE
	.align		4
.L_19396:
        /*00a4*/ 	.byte	0x03, 0x19
        /*00a6*/ 	.short	0x0040


	//----- nvinfo : EIATTR_PARAM_CBANK
	.align		4
        /*00a8*/ 	.byte	0x04, 0x0a
        /*00aa*/ 	.short	(.L_19398 - .L_19397)
	.align		4
.L_19397:
        /*00ac*/ 	.word	index@(.nv.constant0._Z15SoftmaxWarpImplI24ElementwiseScaleMaskLoadIffbE11DirectStoreIffEfLi1ELi1ELi2ELi1ELb1EL9Algorithm0EEvT_T0_ll)
        /*00b0*/ 	.short	0x0380
        /*00b2*/ 	.short	0x0040


	//----- nvinfo : EIATTR_SW_WAR
	.align		4
.L_19398:
        /*00b4*/ 	.byte	0x04, 0x36
        /*00b6*/ 	.short	(.L_19400 - .L_19399)
.L_19399:
        /*00b8*/ 	.word	0x00000008
.L_19400:


//--------------------- .nv.info._Z15SoftmaxWarpImplI24ElementwiseScaleMaskLoadIffbE11DirectStoreIffEfLi1ELi1ELi2ELi1ELb0EL9Algorithm0EEvT_T0_ll --------------------------
	.section	.nv.info._Z15SoftmaxWarpImplI24ElementwiseScaleMaskLoadIffbE11DirectStoreIffEfLi1ELi1ELi2ELi1ELb0EL9Algorithm0EEvT_T0_ll,"",@"SHT_CUDA_INFO"
	.sectionflags	@""
	.align	4


	//----- nvinfo : EIATTR_CUDA_API_VERSION
	.align		4
        /*0000*/ 	.byte	0x04, 0x37
        /*0002*/ 	.short	(.L_19402 - .L_19401)
.L_19401:
        /*0004*/ 	.word	0x00000082


	//----- nvinfo : EIATTR_KPARAM_INFO
	.align		4
.L_19402:
        /*0008*/ 	.byte	0x04, 0x17
        /*000a*/ 	.short	(.L_19404 - .L_19403)
.L_19403:
        /*000c*/ 	.word	0x00000000
        /*0010*/ 	.short	0x0003
        /*0012*/ 	.short	0x0038
        /*0014*/ 	.byte	0x00, 0xf0, 0x21, 0x00


	//----- nvinfo : EIATTR_KPARAM_INFO
	.align		4
.L_19404:
        /*0018*/ 	.byte	0x04, 0x17
        /*001a*/ 	.short	(.L_19406 - .L_19405)
.L_19405:
        /*001c*/ 	.word	0x00000000
        /*0020*/ 	.short	0x0002
        /*0022*/ 	.short	0x0030
        /*0024*/ 	.byte	0x00, 0xf0, 0x21, 0x00


	//----- nvinfo : EIATTR_KPARAM_INFO
	.align		4
.L_19406:
        /*0028*/ 	.byte	0x04, 0x17
        /*002a*/ 	.short	(.L_19408 - .L_19407)
.L_19407:
        /*002c*/ 	.word	0x00000000
        /*0030*/ 	.short	0x0001
        /*0032*/ 	.short	0x0020
        /*0034*/ 	.byte	0x00, 0xf0, 0x41, 0x00


	//----- nvinfo : EIATTR_KPARAM_INFO
	.align		4
.L_19408:
        /*0038*/ 	.byte	0x04, 0x17
        /*003a*/ 	.short	(.L_19410 - .L_19409)
.L_19409:
        /*003c*/ 	.word	0x00000000
        /*0040*/ 	.short	0x0000
        /*0042*/ 	.short	0x0000
        /*0044*/ 	.byte	0x00, 0xf0, 0x81, 0x00


	//----- nvinfo : EIATTR_SPARSE_MMA_MASK
	.align		4
.L_19410:
        /*0048*/ 	.byte	0x03, 0x50
        /*004a*/ 	.short	0x0000


	//----- nvinfo : EIATTR_MAXREG_COUNT
	.align		4
        /*004c*/ 	.byte	0x03, 0x1b
        /*004e*/ 	.short	0x00ff


	//----- nvinfo : EIATTR_EXTERNS
	.align		4
        /*0050*/ 	.byte	0x04, 0x0f
        /*0052*/ 	.short	(.L_19412 - .L_19411)


	//   ....[0]....
	.align		4
.L_19411:
        /*0054*/ 	.word	index@(__assertfail)


	//----- nvinfo : EIATTR_MERCURY_ISA_VERSION
	.align		4
.L_19412:
        /*0058*/ 	.byte	0x03, 0x5f
        /*005a*/ 	.short	0x0101


	//----- nvinfo : EIATTR_COOP_GROUP_MASK_REGIDS
	.align		4
        /*005c*/ 	.byte	0x04, 0x29
        /*005e*/ 	.short	(.L_19414 - .L_19413)


	//   ....[0]....
.L_19413:
        /*0060*/ 	.word	0xffffffff


	//   ....[1]....
        /*0064*/ 	.word	0xffffffff


	//   ....[2]....
        /*0068*/ 	.word	0x0500000f


	//   ....[3]....
        /*006c*/ 	.word	0x0500000f


	//----- nvinfo : EIATTR_COOP_GROUP_INSTR_OFFSETS
	.align		4
.L_19414:
        /*0070*/ 	.byte	0x04, 0x28
        /*0072*/ 	.short	(.L_19416 - .L_19415)


	//   ....[0]....
.L_19415:
        /*0074*/ 	.word	0x000003e0


	//   ....[1]....
        /*0078*/ 	.word	0x000004c0


	//   ....[2]....
        /*007c*/ 	.word	0x00000720


	//   ....[3]....
        /*0080*/ 	.word	0x00000860


	//----- nvinfo : EIATTR_VRC_CTA_INIT_COUNT
	.align		4
.L_19416:
        /*0084*/ 	.byte	0x02, 0x4a
	.zero		1
	.zero		1


	//----- nvinfo : EIATTR_SYSCALL_OFFSETS
	.align		4
        /*0088*/ 	.byte	0x04, 0x46
        /*008a*/ 	.short	(.L_19418 - .L_19417)


	//   ....[0]....
.L_19417:
        /*008c*/ 	.word	0x00000190


	//----- nvinfo : EIATTR_EXIT_INSTR_OFFSETS
	.align		4
.L_19418:
        /*0090*/ 	.byte	0x04, 0x1c
        /*0092*/ 	.short	(.L_19420 - .L_19419)


	//   ....[0]....
.L_19419:
        /*0094*/ 	.word	0x00000240


	//   ....[1]....
        /*0098*/ 	.word	0x000006c0


	//----- nvinfo : EIATTR_CRS_STACK_SIZE
	.align		4
.L_19420:
        /*009c*/ 	.byte	0x04, 0x1e
        /*009e*/ 	.short	(.L_19422 - .L_19421)
.L_19421:
        /*00a0*/ 	.word	0x00000000


	//----- nvinfo : EIATTR_CBANK_PARAM_SIZE
	.align		4
.L_19422:
        /*00a4*/ 	.byte	0x03, 0x19
        /*00a6*/ 	.short	0x0040


	//----- nvinfo : EIATTR_PARAM_CBANK
	.align		4
        /*00a8*/ 	.byte	0x04, 0x0a
        /*00aa*/ 	.short	(.L_19424 - .L_19423)
	.align		4
.L_19423:
        /*00ac*/ 	.word	index@(.nv.constant0._Z15SoftmaxWarpImplI24ElementwiseScaleMaskLoadIffbE11DirectStoreIffEfLi1ELi1ELi2ELi1ELb0EL9Algorithm0EEvT_T0_ll)
        /*00b0*/ 	.short	0x0380
        /*00b2*/ 	.short	0x0040


	//----- nvinfo : EIATTR_SW_WAR
	.align		4
.L_19424:
        /*00b4*/ 	.byte	0x04, 0x36
        /*00b6*/ 	.short	(.L_19426 - .L_19425)
.L_19425:
        /*00b8*/ 	.word	0x00000008
.L_19426:


//--------------------- .nv.info._Z15SoftmaxWarpImplI24ElementwiseScaleMaskLoadIffbE11DirectStoreIffEfLi1ELi1ELi2ELi2ELb1EL9Algorithm0EEvT_T0_ll --------------------------
	.section	.nv.info._Z15SoftmaxWarpImplI24ElementwiseScaleMaskLoadIffbE11DirectStoreIffEfLi1ELi1ELi2ELi2ELb1EL9Algorithm0EEvT_T0_ll,"",@"SHT_CUDA_INFO"
	.sectionflags	@""
	.align	4


	//----- nvinfo : EIATTR_CUDA_API_VERSION
	.align		4
        /*0000*/ 	.byte	0x04, 0x37
        /*0002*/ 	.short	(.L_19428 - .L_19427)
.L_19427:
        /*0004*/ 	.word	0x00000082


	//----- nvinfo : EIATTR_KPARAM_INFO
	.align		4
.L_19428:
        /*0008*/ 	.byte	0x04, 0x17
        /*000a*/ 	.short	(.L_19430 - .L_19429)
.L_19429:
        /*000c*/ 	.word	0x00000000
        /*0010*/ 	.short	0x0003
        /*0012*/ 	.short	0x0038
        /*0014*/ 	.byte	0x00, 0xf0, 0x21, 0x00


	//----- nvinfo : EIATTR_KPARAM_INFO
	.align		4
.L_19430:
        /*0018*/ 	.byte	0x04, 0x17
        /*001a*/ 	.short	(.L_19432 - .L_19431)
.L_19431:
        /*001c*/ 	.word	0x00000000
        /*0020*/ 	.short	0x0002
        /*0022*/ 	.short	0x0030
        /*0024*/ 	.byte	0x00, 0xf0, 0x21, 0x00


	//----- nvinfo : EIATTR_KPARAM_INFO
	.align		4
.L_19432:
        /*0028*/ 	.byte	0x04, 0x17
        /*002a*/ 	.short	(.L_19434 - .L_19433)
.L_19433:
        /*002c*/ 	.word	0x00000000
        /*0030*/ 	.short	0x0001
        /*0032*/ 	.short	0x0020
        /*0034*/ 	.byte	0x00, 0xf0, 0x41, 0x00


	//----- nvinfo : EIATTR_KPARAM_INFO
	.align		4
.L_19434:
        /*0038*/ 	.byte	0x04, 0x17
        /*003a*/ 	.short	(.L_19436 - .L_19435)
.L_19435:
        /*003c*/ 	.word	0x00000000
        /*0040*/ 	.short	0x0000
        /*0042*/ 	.short	0x0000
        /*0044*/ 	.byte	0x00, 0xf0, 0x81, 0x00


	//----- nvinfo : EIATTR_SPARSE_MMA_MASK
	.align		4
.L_19436:
        /*0048*/ 	.byte	0x03, 0x50
        /*004a*/ 	.short	0x0000


	//----- nvinfo : EIATTR_MAXREG_COUNT
	.align		4
        /*004c*/ 	.byte	0x03, 0x1b
        /*004e*/ 	.short	0x00ff


	//----- nvinfo : EIATTR_EXTERNS
	.align		4
        /*0050*/ 	.byte	0x04, 0x0f
        /*0052*/ 	.short	(.L_19438 - .L_19437)


	//   ....[0]....
	.align		4
.L_19437:
        /*0054*/ 	.word	index@(__assertfail)


	//----- nvinfo : EIATTR_MERCURY_ISA_VERSION
	.align		4
.L_19438:
        /*0058*/ 	.byte	0x03, 0x5f
        /*005a*/ 	.short	0x0101


	//----- nvinfo : EIATTR_COOP_GROUP_MASK_REGIDS
	.align		4
        /*005c*/ 	.byte	0x04, 0x29
        /*005e*/ 	.short	(.L_19440 - .L_19439)


	//   ....[0]....
.L_19439:
        /*0060*/ 	.word	0xffffffff


	//   ....[1]....
        /*0064*/ 	.word	0xffffffff


	//   ....[2]....
        /*0068*/ 	.word	0xffffffff


	//   ....[3]....
        /*006c*/ 	.word	0xffffffff


	//   ....[4]....
        /*0070*/ 	.word	0x0500000f


	//   ....[5]....
        /*0074*/ 	.word	0x0500000f


	//   ....[6]....
        /*0078*/ 	.word	0x0500000f


	//   ....[7]....
        /*007c*/ 	.word	0x0500000f


	//----- nvinfo : EIATTR_COOP_GROUP_INSTR_OFFSETS
	.align		4
.L_19440:
        /*0080*/ 	.byte	0x04, 0x28
        /*0082*/ 	.short	(.L_19442 - .L_19441)


	//   ....[0]....
.L_19441:
        /*0084*/ 	.word	0x00000630


	//   ....[1]....
        /*0088*/ 	.word	0x00000660


	//   ....[2]....
        /*008c*/ 	.word	0x000007c0


	//   ....[3]....
        /*0090*/ 	.word	0x000007e0


	//   ....[4]....
        /*0094*/ 	.word	0x00000c50


	//   ....[5]....
        /*0098*/ 	.word	0x00000cf0


	//   ....[6]....
        /*009c*/ 	.word	0x00000e90


	//   ....[7]....
        /*00a0*/ 	.word	0x00000f00


	//----- nvinfo : EIATTR_VRC_CTA_INIT_COUNT
	.align		4
.L_19442:
        /*00a4*/ 	.byte	0x02, 0x4a
	.zero		1
	.zero		1


	//----- nvinfo : EIATTR_SYSCALL_OFFSETS
	.align		4
        /*00a8*/ 	.byte	0x04, 0x46
        /*00aa*/ 	.short	(.L_19444 - .L_19443)


	//   ....[0]....
.L_19443:
        /*00ac*/ 	.word	0x000001a0


	//----- nvinfo : EIATTR_EXIT_INSTR_OFFSETS
	.align		4
.L_19444:
        /*00b0*/ 	.byte	0x04, 0x1c
        /*00b2*/ 	.short	(.L_19446 - .L_19445)


	//   ....[0]....
.L_19445:
        /*00b4*/ 	.word	0x00000260


	//   ....[1]....
        /*00b8*/ 	.word	0x00000be0


	//----- nvinfo : EIATTR_CRS_STACK_SIZE
	.align		4
.L_19446:
        /*00bc*/ 	.byte	0x04, 0x1e
        /*00be*/ 	.short	(.L_19448 - .L_19447)
.L_19447:
        /*00c0*/ 	.word	0x00000000


	//----- nvinfo : EIATTR_CBANK_PARAM_SIZE
	.align		4
.L_19448:
        /*00c4*/ 	.byte	0x03, 0x19
        /*00c6*/ 	.short	0x0040


	//----- nvinfo : EIATTR_PARAM_CBANK
	.align		4
        /*00c8*/ 	.byte	0x04, 0x0a
        /*00ca*/ 	.short	(.L_19450 - .L_19449)
	.align		4
.L_19449:
        /*00cc*/ 	.word	index@(.nv.constant0._Z15SoftmaxWarpImplI24ElementwiseScaleMaskLoadIffbE11DirectStoreIffEfLi1ELi1ELi2ELi2ELb1EL9Algorithm0EEvT_T0_ll)
        /*00d0*/ 	.short	0x0380
        /*00d2*/ 	.short	0x0040


	//----- nvinfo : EIATTR_SW_WAR
	.align		4
.L_19450:
        /*00d4*/ 	.byte	0x04, 0x36
        /*00d6*/ 	.short	(.L_19452 - .L_19451)
.L_19451:
        /*00d8*/ 	.word	0x00000008
.L_19452:


//--------------------- .nv.info._Z15SoftmaxWarpImplI24ElementwiseScaleMaskLoadIffbE11DirectStoreIffEfLi1ELi1ELi2ELi2ELb0EL9Algorithm0EEvT_T0_ll --------------------------
	.section	.nv.info._Z15SoftmaxWarpImplI24ElementwiseScaleMaskLoadIffbE11DirectStoreIffEfLi1ELi1ELi2ELi2ELb0EL9Algorithm0EEvT_T0_ll,"",@"SHT_CUDA_INFO"
	.sectionflags	@""
	.align	4


	//----- nvinfo : EIATTR_CUDA_API_VERSION
	.align		4
        /*0000*/ 	.byte	0x04, 0x37
        /*0002*/ 	.short	(.L_19454 - .L_19453)
.L_19453:
        /*0004*/ 	.word	0x00000082


	//----- nvinfo : EIATTR_KPARAM_INFO
	.align		4
.L_19454:
        /*0008*/ 	.byte	0x04, 0x17
        /*000a*/ 	.short	(.L_19456 - .L_19455)
.L_19455:
        /*000c*/ 	.word	0x00000000
        /*0010*/ 	.short	0x0003
        /*0012*/ 	.short	0x0038
        /*0014*/ 	.byte	0x00, 0xf0, 0x21, 0x00


	//----- nvinfo : EIATTR_KPARAM_INFO
	.align		4
.L_19456:
        /*0018*/ 	.byte	0x04, 0x17
        /*001a*/ 	.short	(.L_19458 - .L_19457)
.L_19457:
        /*001c*/ 	.word	0x00000000
        /*0020*/ 	.short	0x0002
        /*0022*/ 	.short	0x0030
        /*0024*/ 	.byte	0x00, 0xf0, 0x21, 0x00


	//----- nvinfo : EIATTR_KPARAM_INFO
	.align		4
.L_19458:
        /*0028*/ 	.byte	0x04, 0x17
        /*002a*/ 	.short	(.L_19460 - .L_19459)
.L_19459:
        /*002c*/ 	.word	0x00000000
        /*0030*/ 	.short	0x0001
        /*0032*/ 	.short	0x0020
        /*0034*/ 	.byte	0x00, 0xf0, 0x41, 0x00


	//----- nvinfo : EIATTR_KPARAM_INFO
	.align		4
.L_19460:
        /*0038*/ 	.byte	0x04, 0x17
        /*003a*/ 	.short	(.L_19462 - .L_19461)
.L_19461:
        /*003c*/ 	.word	0x00000000
        /*0040*/ 	.short	0x0000
        /*0042*/ 	.short	0x0000
        /*0044*/ 	.byte	0x00, 0xf0, 0x81, 0x00


	//----- nvinfo : EIATTR_SPARSE_MMA_MASK
	.align		4
.L_19462:
        /*0048*/ 	.byte	0x03, 0x50
        /*004a*/ 	.short	0x0000


	//----- nvinfo : EIATTR_MAXREG_COUNT
	.align		4
        /*004c*/ 	.byte	0x03, 0x1b
        /*004e*/ 	.short	0x00ff


	//----- nvinfo : EIATTR_EXTERNS
	.align		4
        /*0050*/ 	.byte	0x04, 0x0f
        /*0052*/ 	.short	(.L_19464 - .L_19463)


	//   ....[0]....
	.align		4
.L_19463:
        /*0054*/ 	.word	index@(__assertfail)


	//----- nvinfo : EIATTR_MERCURY_ISA_VERSION
	.align		4
.L_19464:
        /*0058*/ 	.byte	0x03, 0x5f
        /*005a*/ 	.short	0x0101


	//----- nvinfo : EIATTR_COOP_GROUP_MASK_REGIDS
	.align		4
        /*005c*/ 	.byte	0x04, 0x29
        /*005e*/ 	.short	(.L_19466 - .L_19465)


	//   ....[0]....
.L_19465:
        /*0060*/ 	.word	0xffffffff


	//   ....[1]....
        /*0064*/ 	.word	0xffffffff


	//   ....[2]....
        /*0068*/ 	.word	0xffffffff


	//   ....[3]....
        /*006c*/ 	.word	0xffffffff


	//   ....[4]....
        /*0070*/ 	.word	0x0500000f


	//   ....[5]....
        /*0074*/ 	.word	0x0500000f


	//   ....[6]....
        /*0078*/ 	.word	0x0500000f


	//   ....[7]....
        /*007c*/ 	.word	0x0500000f


	//----- nvinfo : EIATTR_COOP_GROUP_INSTR_OFFSETS
	.align		4
.L_19466:
        /*0080*/ 	.byte	0x04, 0x28
        /*0082*/ 	.short	(.L_19468 - .L_19467)


	//   ....[0]....
.L_19467:
        /*0084*/ 	.word	0x000004a0


	//   ....[1]....
        /*0088*/ 	.word	0x000004d0


	//   ....[2]....
        /*008c*/ 	.word	0x00000630


	//   ....[3]....
        /*0090*/ 	.word	0x00000650


	//   ....[4]....
        /*0094*/ 	.word	0x000009e0


	//   ....[5]....
        /*0098*/ 	.word	0x00000a90


	//   ....[6]....
        /*009c*/ 	.word	0x00000c20


	//   ....[7]....
        /*00a0*/ 	.word	0x00000c80


	//----- nvinfo : EIATTR_VRC_CTA_INIT_COUNT
	.align		4
.L_19468:
        /*00a4*/ 	.byte	0x02, 0x4a
	.zero		1
	.zero		1


	//----- nvinfo : EIATTR_SYSCALL_OFFSETS
	.align		4
        /*00a8*/ 	.byte	0x04, 0x46
        /*00aa*/ 	.short	(.L_19470 - .L_19469)


	//   ....[0]....
.L_19469:
        /*00ac*/ 	.word	0x00000170


	//----- nvinfo : EIATTR_EXIT_INSTR_OFFSETS
	.align		4
.L_19470:
        /*00b0*/ 	.byte	0x04, 0x1c
        /*00b2*/ 	.short	(.L_19472 - .L_19471)


	//   ....[0]....
.L_19471:
        /*00b4*/ 	.word	0x00000230


	//   ....[1]....
        /*00b8*/ 	.word	0x00000970


	//----- nvinfo : EIATTR_CRS_STACK_SIZE
	.align		4
.L_19472:
        /*00bc*/ 	.byte	0x04, 0x1e
        /*00be*/ 	.short	(.L_19474 - .L_19473)
.L_19473:
        /*00c0*/ 	.word	0x00000000


	//----- nvinfo : EIATTR_CBANK_PARAM_SIZE
	.align		4
.L_19474:
        /*00c4*/ 	.byte	0x03, 0x19
        /*00c6*/ 	.short	0x0040


	//----- nvinfo : EIATTR_PARAM_CBANK
	.align		4
        /*00c8*/ 	.byte	0x04, 0x0a
        /*00ca*/ 	.short	(.L_19476 - .L_19475)
	.align		4
.L_19475:
        /*00cc*/ 	.word	index@(.nv.constant0._Z15SoftmaxWarpImplI24ElementwiseScaleMaskLoadIffbE11DirectStoreIffEfLi1ELi1ELi2ELi2ELb0EL9Algorithm0EEvT_T0_ll)
        /*00d0*/ 	.short	0x0380
        /*00d2*/ 	.short	0x0040


	//----- nvinfo : EIATTR_SW_WAR
	.align		4
.L_19476:
        /*00d4*/ 	.byte	0x04, 0x36
        /*00d6*/ 	.short	(.L_19478 - .L_19477)
.L_19477:
        /*00d8*/ 	.word	0x00000008
.L_19478:


//--------------------- .nv.info._Z15SoftmaxWarpImplI24ElementwiseScaleMaskLoadIffbE11DirectStoreIffEfLi1ELi1ELi1ELi1ELb1EL9Algorithm0EEvT_T0_ll --------------------------
	.section	.nv.info._Z15SoftmaxWarpImplI24ElementwiseScaleMaskLoadIffbE11DirectStoreIffEfLi1ELi1ELi1ELi1ELb1EL9Algorithm0EEvT_T0_ll,"",@"SHT_CUDA_INFO"
	.sectionflags	@""
	.align	4


	//----- nvinfo : EIATTR_CUDA_API_VERSION
	.align		4
        /*0000*/ 	.byte	0x04, 0x37
        /*0002*/ 	.short	(.L_19480 - .L_19479)
.L_19479:
        /*0004*/ 	.word	0x00000082


	//----- nvinfo : EIATTR_KPARAM_INFO
	.align		4
.L_19480:
        /*0008*/ 	.byte	0x04, 0x17
        /*000a*/ 	.short	(.L_19482 - .L_19481)
.L_19481:
        /*000c*/ 	.word	0x00000000
        /*0010*/ 	.short	0x0003
        /*0012*/ 	.short	0x0038
        /*0014*/ 	.byte	0x00, 0xf0, 0x21, 0x00


	//----- nvinfo : EIATTR_KPARAM_INFO
	.align		4
.L_19482:
        /*0018*/ 	.byte	0x04, 0x17
        /*001a*/ 	.short	(.L_19484 - .L_19483)
.L_19483:
        /*001c*/ 	.word	0x00000000
        /*0020*/ 	.short	0x0002
        /*0022*/ 	.short	0x0030
        /*0024*/ 	.byte	0x00, 0xf0, 0x21, 0x00


	//----- nvinfo : EIATTR_KPARAM_INFO
	.align		4
.L_19484:
        /*0028*/ 	.byte	0x04, 0x17
        /*002a*/ 	.short	(.L_19486 - .L_19485)
.L_19485:
        /*002c*/ 	.word	0x00000000
        /*0030*/ 	.short	0x0001
        /*0032*/ 	.short	0x0020
        /*0034*/ 	.byte	0x00, 0xf0, 0x41, 0x00


	//----- nvinfo : EIATTR_KPARAM_INFO
	.align		4
.L_19486:
        /*0038*/ 	.byte	0x04, 0x17
        /*003a*/ 	.short	(.L_19488 - .L_19487)
.L_19487:
        /*003c*/ 	.word	0x00000000
        /*0040*/ 	.short	0x0000
        /*0042*/ 	.short	0x0000
        /*0044*/ 	.byte	0x00, 0xf0, 0x81, 0x00


	//----- nvinfo : EIATTR_SPARSE_MMA_MASK
	.align		4
.L_19488:
        /*0048*/ 	.byte	0x03, 0x50
        /*004a*/ 	.short	0x0000


	//----- nvinfo : EIATTR_MAXREG_COUNT
	.align		4
        /*004c*/ 	.byte	0x03, 0x1b
        /*004e*/ 	.short	0x00ff


	//----- nvinfo : EIATTR_EXTERNS
	.align		4
        /*0050*/ 	.byte	0x04, 0x0f
        /*0052*/ 	.short	(.L_19490 - .L_19489)


	//   ....[0]....
	.align		4
.L_19489:
        /*0054*/ 	.word	index@(__assertfail)


	//----- nvinfo : EIATTR_MERCURY_ISA_VERSION
	.align		4
.L_19490:
        /*0058*/ 	.byte	0x03, 0x5f
        /*005a*/ 	.short	0x0101


	//----- nvinfo : EIATTR_VRC_CTA_INIT_COUNT
	.align		4
        /*005c*/ 	.byte	0x02, 0x4a
	.zero		1
	.zero		1


	//----- nvinfo : EIATTR_SYSCALL_OFFSETS
	.align		4
        /*0060*/ 	.byte	0x04, 0x46
        /*0062*/ 	.short	(.L_19492 - .L_19491)


	//   ....[0]....
.L_19491:
        /*0064*/ 	.word	0x00000180


	//----- nvinfo : EIATTR_EXIT_INSTR_OFFSETS
	.align		4
.L_19492:
        /*0068*/ 	.byte	0x04, 0x1c
        /*006a*/ 	.short	(.L_19494 - .L_19493)


	//   ....[0]....
.L_19493:
        /*006c*/ 	.word	0x00000230


	//   ....[1]....
        /*0070*/ 	.word	0x00000b60


	//   ....[2]....
        /*0074*/ 	.word	0x00001d20


	//----- nvinfo : EIATTR_CRS_STACK_SIZE
	.align		4
.L_19494:
        /*0078*/ 	.byte	0x04, 0x1e
        /*007a*/ 	.short	(.L_19496 - .L_19495)
.L_19495:
        /*007c*/ 	.word	0x00000000


	//----- nvinfo : EIATTR_CBANK_PARAM_SIZE
	.align		4
.L_19496:
        /*0080*/ 	.byte	0x03, 0x19
        /*0082*/ 	.short	0x0040


	//----- nvinfo : EIATTR_PARAM_CBANK
	.align		4
        /*0084*/ 	.byte	0x04, 0x0a
        /*0086*/ 	.short	(.L_19498 - .L_19497)
	.align		4
.L_19497:
        /*0088*/ 	.word	index@(.nv.constant0._Z15SoftmaxWarpImplI24ElementwiseScaleMaskLoadIffbE11DirectStoreIffEfLi1ELi1ELi1ELi1ELb1EL9Algorithm0EEvT_T0_ll)
        /*008c*/ 	.short	0x0380
        /*008e*/ 	.short	0x0040


	//----- nvinfo : EIATTR_SW_WAR
	.align		4
.L_19498:
        /*0090*/ 	.byte	0x04, 0x36
        /*0092*/ 	.short	(.L_19500 - .L_19499)
.L_19499:
        /*0094*/ 	.word	0x00000008
.L_19500:


//--------------------- .nv.info._Z15SoftmaxWarpImplI24ElementwiseScaleMaskLoadIffbE11DirectStoreIffEfLi1ELi1ELi1ELi1ELb0EL9Algorithm0EEvT_T0_ll --------------------------
	.section	.nv.info._Z15SoftmaxWarpImplI24ElementwiseScaleMaskLoadIffbE11DirectStoreIffEfLi1ELi1ELi1ELi1ELb0EL9Algorithm0EEvT_T0_ll,"",@"SHT_CUDA_INFO"
	.sectionflags	@""
	.align	4


	//----- nvinfo : EIATTR_CUDA_API_VERSION
	.align		4
        /*0000*/ 	.byte	0x04, 0x37
        /*0002*/ 	.short	(.L_19502 - .L_19501)
.L_19501:
        /*0004*/ 	.word	0x00000082


	//----- nvinfo : EIATTR_KPARAM_INFO
	.align		4
.L_19502:
        /*0008*/ 	.byte	0x04, 0x17
        /*000a*/ 	.short	(.L_19504 - .L_19503)
.L_19503:
        /*000c*/ 	.word	0x00000000
        /*0010*/ 	.short	0x0003
        /*0012*/ 	.short	0x0038
        /*0014*/ 	.byte	0x00, 0xf0, 0x21, 0x00


	//----- nvinfo : EIATTR_KPARAM_INFO
	.align		4
.L_19504:
        /*0018*/ 	.byte	0x04, 0x17
        /*001a*/ 	.short	(.L_19506 - .L_19505)
.L_19505:
        /*001c*/ 	.word	0x00000000
        /*0020*/ 	.short	0x0002
        /*0022*/ 	.short	0x0030
        /*0024*/ 	.byte	0x00, 0xf0, 0x21, 0x00


	//----- nvinfo : EIATTR_KPARAM_INFO
	.align		4
.L_19506:
        /*0028*/ 	.byte	0x04, 0x17
        /*002a*/ 	.short	(.L_19508 - .L_19507)
.L_19507:
        /*002c*/ 	.word	0x00000000
        /*0030*/ 	.short	0x0001
        /*0032*/ 	.short	0x0020
        /*0034*/ 	.byte	0x00, 0xf0, 0x41, 0x00


	//----- nvinfo : EIATTR_KPARAM_INFO
	.align		4
.L_19508:
        /*0038*/ 	.byte	0x04, 0x17
        /*003a*/ 	.short	(.L_19510 - .L_19509)
.L_19509:
        /*003c*/ 	.word	0x00000000
        /*0040*/ 	.short	0x0000
        /*0042*/ 	.short	0x0000
        /*0044*/ 	.byte	0x00, 0xf0, 0x81, 0x00


	//----- nvinfo : EIATTR_SPARSE_MMA_MASK
	.align		4
.L_19510:
        /*0048*/ 	.byte	0x03, 0x50
        /*004a*/ 	.short	0x0000


	//----- nvinfo : EIATTR_MAXREG_COUNT
	.align		4
        /*004c*/ 	.byte	0x03, 0x1b
        /*004e*/ 	.short	0x00ff


	//----- nvinfo : EIATTR_EXTERNS
	.align		4
        /*0050*/ 	.byte	0x04, 0x0f
        /*0052*/ 	.short	(.L_19512 - .L_19511)


	//   ....[0]....
	.align		4
.L_19511:
        /*0054*/ 	.word	index@(__assertfail)


	//----- nvinfo : EIATTR_MERCURY_ISA_VERSION
	.align		4
.L_19512:
        /*0058*/ 	.byte	0x03, 0x5f
        /*005a*/ 	.short	0x0101


	//----- nvinfo : EIATTR_VRC_CTA_INIT_COUNT
	.align		4
        /*005c*/ 	.byte	0x02, 0x4a
	.zero		1
	.zero		1


	//----- nvinfo : EIATTR_SYSCALL_OFFSETS
	.align		4
        /*0060*/ 	.byte	0x04, 0x46
        /*0062*/ 	.short	(.L_19514 - .L_19513)


	//   ....[0]....
.L_19513:
        /*0064*/ 	.word	0x000001b0


	//----- nvinfo : EIATTR_EXIT_INSTR_OFFSETS
	.align		4
.L_19514:
        /*0068*/ 	.byte	0x04, 0x1c
        /*006a*/ 	.short	(.L_19516 - .L_19515)


	//   ....[0]....
.L_19515:
        /*006c*/ 	.word	0x00000260


	//   ....[1]....
        /*0070*/ 	.word	0x00000b20


	//   ....[2]....
        /*0074*/ 	.word	0x000019e0


	//----- nvinfo : EIATTR_CRS_STACK_SIZE
	.align		4
.L_19516:
        /*0078*/ 	.byte	0x04, 0x1e
        /*007a*/ 	.short	(.L_19518 - .L_19517)
.L_19517:
        /*007c*/ 	.word	0x00000000


	//----- nvinfo : EIATTR_CBANK_PARAM_SIZE
	.align		4
.L_19518:
        /*0080*/ 	.byte	0x03, 0x19
        /*0082*/ 	.short	0x0040


	//----- nvinfo : EIATTR_PARAM_CBANK
	.align		4
        /*0084*/ 	.byte	0x04, 0x0a
        /*0086*/ 	.short	(.L_19520 - .L_19519)
	.align		4
.L_19519:
        /*0088*/ 	.word	index@(.nv.constant0._Z15SoftmaxWarpImplI24ElementwiseScaleMaskLoadIffbE11DirectStoreIffEfLi1ELi1ELi1ELi1ELb0EL9Algorithm0EEvT_T0_ll)
        /*008c*/ 	.short	0x0380
        /*008e*/ 	.short	0x0040


	//----- nvinfo : EIATTR_SW_WAR
	.align		4
.L_19520:
        /*0090*/ 	.byte	0x04, 0x36
        /*0092*/ 	.short	(.L_19522 - .L_19521)
.L_19521:
        /*0094*/ 	.word	0x00000008
.L_19522:


//--------------------- .nv.info._Z15SoftmaxWarpImplI24ElementwiseScaleMaskLoadIffbE11DirectStoreIffEfLi1ELi1ELi1ELi2ELb1EL9Algorithm0EEvT_T0_ll --------------------------
	.section	.nv.info._Z15SoftmaxWarpImplI24ElementwiseScaleMaskLoadIffbE11DirectStoreIffEfLi1ELi1ELi1ELi2ELb1EL9Algorithm0EEvT_T0_ll,"",@"SHT_CUDA_INFO"
	.sectionflags	@""
	.align	4


	//----- nvinfo : EIATTR_CUDA_API_VERSION
	.align		4
        /*0000*/ 	.byte	0x04, 0x37
        /*0002*/ 	.short	(.L_19524 - .L_19523)
.L_19523:
        /*0004*/ 	.word	0x00000082


	//----- nvinfo : EIATTR_KPARAM_INFO
	.align		4
.L_19524:
        /*0008*/ 	.byte	0x04, 0x17
        /*000a*/ 	.short	(.L_19526 - .L_19525)
.L_19525:
        /*000c*/ 	.word	0x00000000
        /*0010*/ 	.short	0x0003
        /*0012*/ 	.short	0x0038
        /*0014*/ 	.byte	0x00, 0xf0, 0x21, 0x00


	//----- nvinfo : EIATTR_KPARAM_INFO
	.align		4
.L_19526:
        /*0018*/ 	.byte	0x04, 0x17
        /*001a*/ 	.short	(.L_19528 - .L_19527)
.L_19527:
        /*001c*/ 	.word	0x00000000
        /*0020*/ 	.short	0x0002
        /*0022*/ 	.short	0x0030
        /*0024*/ 	.byte	0x00, 0xf0, 0x21, 0x00


	//----- nvinfo : EIATTR_KPARAM_INFO
	.align		4
.L_19528:
        /*0028*/ 	.byte	0x04, 0x17
        /*002a*/ 	.short	(.L_19530 - .L_19529)
.L_19529:
        /*002c*/ 	.word	0x00000000
        /*0030*/ 	.short	0x0001
        /*0032*/ 	.short	0x0020
        /*0034*/ 	.byte	0x00, 0xf0, 0x41, 0x00


	//----- nvinfo : EIATTR_KPARAM_INFO
	.align		4
.L_19530:
        /*0038*/ 	.byte	0x04, 0x17
        /*003a*/ 	.short	(.L_19532 - .L_19531)
.L_19531:
        /*003c*/ 	.word	0x00000000
        /*0040*/ 	.short	0x0000
        /*0042*/ 	.short	0x0000
        /*0044*/ 	.byte	0x00, 0xf0, 0x81, 0x00


	//----- nvinfo : EIATTR_SPARSE_MMA_MASK
	.align		4
.L_19532:
        /*0048*/ 	.byte	0x03, 0x50
        /*004a*/ 	.short	0x0000


	//----- nvinfo : EIATTR_MAXREG_COUNT
	.align		4
        /*004c*/ 	.byte	0x03, 0x1b
        /*004e*/ 	.short	0x00ff


	//----- nvinfo : EIATTR_EXTERNS
	.align		4
        /*0050*/ 	.byte	0x04, 0x0f
        /*0052*/ 	.short	(.L_19534 - .L_19533)


	//   ....[0]....
	.align		4
.L_19533:
        /*0054*/ 	.word	index@(__assertfail)


	//----- nvinfo : EIATTR_MERCURY_ISA_VERSION
	.align		4
.L_19534:
        /*0058*/ 	.byte	0x03, 0x5f
        /*005a*/ 	.short	0x0101


	//----- nvinfo : EIATTR_VRC_CTA_INIT_COUNT
	.align		4
        /*005c*/ 	.byte	0x02, 0x4a
	.zero		1
	.zero		1


	//----- nvinfo : EIATTR_SYSCALL_OFFSETS
	.align		4
        /*0060*/ 	.byte	0x04, 0x46
        /*0062*/ 	.short	(.L_19536 - .L_19535)


	//   ....[0]....
.L_19535:
        /*0064*/ 	.word	0x000001a0


	//----- nvinfo : EIATTR_EXIT_INSTR_OFFSETS
	.align		4
.L_19536:
        /*0068*/ 	.byte	0x04, 0x1c
        /*006a*/ 	.short	(.L_19538 - .L_19537)


	//   ....[0]....
.L_19537:
        /*006c*/ 	.word	0x00000260


	//   ....[1]....
        /*0070*/ 	.word	0x00000ea0


	//   ....[2]....
        /*0074*/ 	.word	0x00001fb0


	//----- nvinfo : EIATTR_CRS_STACK_SIZE
	.align		4
.L_19538:
        /*0078*/ 	.byte	0x04, 0x1e
        /*007a*/ 	.short	(.L_19540 - .L_19539)
.L_19539:
        /*007c*/ 	.word	0x00000000


	//----- nvinfo : EIATTR_CBANK_PARAM_SIZE
	.align		4
.L_19540:
        /*0080*/ 	.byte	0x03, 0x19
        /*0082*/ 	.short	0x0040


	//----- nvinfo : EIATTR_PARAM_CBANK
	.align		4
        /*0084*/ 	.byte	0x04, 0x0a
        /*0086*/ 	.short	(.L_19542 - .L_19541)
	.align		4
.L_19541:
        /*0088*/ 	.word	index@(.nv.constant0._Z15SoftmaxWarpImplI24ElementwiseScaleMaskLoadIffbE11DirectStoreIffEfLi1ELi1ELi1ELi2ELb1EL9Algorithm0EEvT_T0_ll)
        /*008c*/ 	.short	0x0380
        /*008e*/ 	.short	0x0040


	//----- nvinfo : EIATTR_SW_WAR
	.align		4
.L_19542:
        /*0090*/ 	.byte	0x04, 0x36
        /*0092*/ 	.short	(.L_19544 - .L_19543)
.L_19543:
        /*0094*/ 	.word	0x00000008
.L_19544:


//--------------------- .nv.info._Z15SoftmaxWarpImplI24ElementwiseScaleMaskLoadIffbE11DirectStoreIffEfLi1ELi1ELi1ELi2ELb0EL9Algorithm0EEvT_T0_ll --------------------------
	.section	.nv.info._Z15SoftmaxWarpImplI24ElementwiseScaleMaskLoadIffbE11DirectStoreIffEfLi1ELi1ELi1ELi2ELb0EL9Algorithm0EEvT_T0_ll,"",@"SHT_CUDA_INFO"
	.sectionflags	@""
	.align	4


	//----- nvinfo : EIATTR_CUDA_API_VERSION
	.align		4
        /*0000*/ 	.byte	0x04, 0x37
        /*0002*/ 	.short	(.L_19546 - .L_19545)
.L_19545:
        /*0004*/ 	.word	0x00000082


	//----- nvinfo : EIATTR_KPARAM_INFO
	.align		4
.L_19546:
        /*0008*/ 	.byte	0x04, 0x17
        /*000a*/ 	.short	(.L_19548 - .L_19547)
.L_19547:
        /*000c*/ 	.word	0x00000000
        /*0010*/ 	.short	0x0003
        /*0012*/ 	.short	0x0038
        /*0014*/ 	.byte	0x00, 0xf0, 0x21, 0x00


	//----- nvinfo : EIATTR_KPARAM_INFO
	.align		4
.L_19548:
        /*0018*/ 	.byte	0x04, 0x17
        /*001a*/ 	.short	(.L_19550 - .L_19549)
.L_19549:
        /*001c*/ 	.word	0x00000000
        /*0020*/ 	.short	0x0002
        /*0022*/ 	.short	0x0030
        /*0024*/ 	.byte	0x00, 0xf0, 0x21, 0x00


	//----- nvinfo : EIATTR_KPARAM_INFO
	.align		4
.L_19550:
        /*0028*/ 	.byte	0x04, 0x17
        /*002a*/ 	.short	(.L_19552 - .L_19551)
.L_19551:
        /*002c*/ 	.word	0x00000000
        /*0030*/ 	.short	0x0001
        /*0032*/ 	.short	0x0020
        /*0034*/ 	.byte	0x00, 0xf0, 0x41, 0x00


	//----- nvinfo : EIATTR_KPARAM_INFO
	.align		4
.L_19552:
        /*0038*/ 	.byte	0x04, 0x17
        /*003a*/ 	.short	(.L_19554 - .L_19553)
.L_19553:
        /*003c*/ 	.word	0x00000000
        /*0040*/ 	.short	0x0000
        /*0042*/ 	.short	0x0000
        /*0044*/ 	.byte	0x00, 0xf0, 0x81, 0x00


	//----- nvinfo : EIATTR_SPARSE_MMA_MASK
	.align		4
.L_19554:
        /*0048*/ 	.byte	0x03, 0x50
        /*004a*/ 	.short	0x0000


	//----- nvinfo : EIATTR_MAXREG_COUNT
	.align		4
        /*004c*/ 	.byte	0x03, 0x1b
        /*004e*/ 	.short	0x00ff


	//----- nvinfo : EIATTR_EXTERNS
	.align		4
        /*0050*/ 	.byte	0x04, 0x0f
        /*0052*/ 	.short	(.L_19556 - .L_19555)


	//   ....[0]....
	.align		4
.L_19555:
        /*0054*/ 	.word	index@(__assertfail)


	//----- nvinfo : EIATTR_MERCURY_ISA_VERSION
	.align		4
.L_19556:
        /*0058*/ 	.byte	0x03, 0x5f
        /*005a*/ 	.short	0x0101


	//----- nvinfo : EIATTR_VRC_CTA_INIT_COUNT
	.align		4
        /*005c*/ 	.byte	0x02, 0x4a
	.zero		1
	.zero		1


	//----- nvinfo : EIATTR_SYSCALL_OFFSETS
	.align		4
        /*0060*/ 	.byte	0x04, 0x46
        /*0062*/ 	.short	(.L_19558 - .L_19557)


	//   ....[0]....
.L_19557:
        /*0064*/ 	.word	0x00000140


	//----- nvinfo : EIATTR_EXIT_INSTR_OFFSETS
	.align		4
.L_19558:
        /*0068*/ 	.byte	0x04, 0x1c
        /*006a*/ 	.short	(.L_19560 - .L_19559)


	//   ....[0]....
.L_19559:
        /*006c*/ 	.word	0x00000200


	//   ....[1]....
        /*0070*/ 	.word	0x00000c10


	//   ....[2]....
        /*0074*/ 	.word	0x000019a0


	//----- nvinfo : EIATTR_CRS_STACK_SIZE
	.align		4
.L_19560:
        /*0078*/ 	.byte	0x04, 0x1e
        /*007a*/ 	.short	(.L_19562 - .L_19561)
.L_19561:
        /*007c*/ 	.word	0x00000000


	//----- nvinfo : EIATTR_CBANK_PARAM_SIZE
	.align		4
.L_19562:
        /*0080*/ 	.byte	0x03, 0x19
        /*0082*/ 	.short	0x0040


	//----- nvinfo : EIATTR_PARAM_CBANK
	.align		4
        /*0084*/ 	.byte	0x04, 0x0a
        /*0086*/ 	.short	(.L_19564 - .L_19563)
	.align		4
.L_19563:
        /*0088*/ 	.word	index@(.nv.constant0._Z15SoftmaxWarpImplI24ElementwiseScaleMaskLoadIffbE11DirectStoreIffEfLi1ELi1ELi1ELi2ELb0EL9Algorithm0EEvT_T0_ll)
        /*008c*/ 	.short	0x0380
        /*008e*/ 	.short	0x0040


	//----- nvinfo : EIATTR_SW_WAR
	.align		4
.L_19564:
        /*0090*/ 	.byte	0x04, 0x36
        /*0092*/ 	.short	(.L_19566 - .L_19565)
.L_19565:
        /*0094*/ 	.word	0x00000008
.L_19566:


//--------------------- .nv.info._Z15SoftmaxWarpImplI24ElementwiseScaleMaskLoadIffbE11DirectStoreIffEfLi2ELi32ELi32ELi1ELb1EL9Algorithm0EEvT_T0_ll --------------------------
	.section	.nv.info._Z15SoftmaxWarpImplI24ElementwiseScaleMaskLoadIffbE11DirectStoreIffEfLi2ELi32ELi32ELi1ELb1EL9Algorithm0EEvT_T0_ll,"",@"SHT_CUDA_INFO"
	.sectionflags	@""
	.align	4


	//----- nvinfo : EIATTR_CUDA_API_VERSION
	.align		4
        /*0000*/ 	.byte	0x04, 0x37
        /*0002*/ 	.short	(.L_19568 - .L_19567)
.L_19567:
        /*0004*/ 	.word	0x00000082


	//----- nvinfo : EIATTR_KPARAM_INFO
	.align		4
.L_19568:
        /*0008*/ 	.byte	0x04, 0x17
        /*000a*/ 	.short	(.L_19570 - .L_19569)
.L_19569:
        /*000c*/ 	.word	0x00000000
        /*0010*/ 	.short	0x0003
        /*0012*/ 	.short	0x0038
        /*0014*/ 	.byte	0x00, 0xf0, 0x21, 0x00


	//----- nvinfo : EIATTR_KPARAM_INFO
	.align		4
.L_19570:
        /*0018*/ 	.byte	0x04, 0x17
        /*001a*/ 	.short	(.L_19572 - .L_19571)
.L_19571:
        /*001c*/ 	.word	0x00000000
        /*0020*/ 	.short	0x0002
        /*0022*/ 	.short	0x0030
        /*0024*/ 	.byte	0x00, 0xf0, 0x21, 0x00


	//----- nvinfo : EIATTR_KPARAM_INFO
	.align		4
.L_19572:
        /*0028*/ 	.byte	0x04, 0x17
        /*002a*/ 	.short	(.L_19574 - .L_19573)
.L_19573:
        /*002c*/ 	.word	0x00000000
        /*0030*/ 	.short	0x0001
        /*0032*/ 	.short	0x0020
        /*0034*/ 	.byte	0x00, 0xf0, 0x41, 0x00


	//----- nvinfo : EIATTR_KPARAM_INFO
	.align		4
.L_19574:
        /*0038*/ 	.byte	0x04, 0x17
        /*003a*/ 	.short	(.L_19576 - .L_19575)
.L_19575:
        /*003c*/ 	.word	0x00000000
        /*0040*/ 	.short	0x0000
        /*0042*/ 	.short	0x0000
        /*0044*/ 	.byte	0x00, 0xf0, 0x81, 0x00


	//----- nvinfo : EIATTR_SPARSE_MMA_MASK
	.align		4
.L_19576:
        /*0048*/ 	.byte	0x03, 0x50
        /*004a*/ 	.short	0x0000


	//----- nvinfo : EIATTR_MAXREG_COUNT
	.align		4
        /*004c*/ 	.byte	0x03, 0x1b
        /*004e*/ 	.short	0x00ff


	//----- nvinfo : EIATTR_EXTERNS
	.align		4
        /*0050*/ 	.byte	0x04, 0x0f
        /*0052*/ 	.short	(.L_19578 - .L_19577)


	//   ....[0]....
	.align		4
.L_19577:
        /*0054*/ 	.word	index@(__assertfail)


	//----- nvinfo : EIATTR_MERCURY_ISA_VERSION
	.align		4
.L_19578:
        /*0058*/ 	.byte	0x03, 0x5f
        /*005a*/ 	.short	0x0101


	//----- nvinfo : EIATTR_COOP_GROUP_MASK_REGIDS
	.align		4
        /*005c*/ 	.byte	0x04, 0x29
        /*005e*/ 	.short	(.L_19580 - .L_19579)


	//   ....[0]....
.L_19579:
        /*0060*/ 	.word	0xffffffff


	//   ....[1]....
        /*0064*/ 	.word	0xffffffff


	//   ....[2]....
        /*0068*/ 	.word	0xffffffff


	//   ....[3]....
        /*006c*/ 	.word	0xffffffff


	//   ....[4]....
        /*0070*/ 	.word	0xffffffff


	//   ....[5]....
        /*0074*/ 	.word	0xffffffff


	//   ....[6]....
        /*0078*/ 	.word	0xffffffff


	//   ....[7]....
        /*007c*/ 	.word	0xffffffff


	//   ....[8]....
        /*0080*/ 	.word	0xffffffff


	//   ....[9]....
        /*0084*/ 	.word	0xffffffff


	//   ....[10]....
        /*0088*/ 	.word	0x0500000f


	//   ....[11]....
        /*008c*/ 	.word	0x0500000f


	//   ....[12]....
        /*0090*/ 	.word	0x0500000f


	//   ....[13]....
        /*0094*/ 	.word	0x0500000f


	//   ....[14]....
        /*0098*/ 	.word	0x0500000f


	//   ....[15]....
        /*009c*/ 	.word	0x0500000f


	//   ....[16]....
        /*00a0*/ 	.word	0x0500000f


	//   ....[17]....
        /*00a4*/ 	.word	0x0500000f


	//   ....[18]....
        /*00a8*/ 	.word	0x0500000f


	//   ....[19]....
        /*00ac*/ 	.word	0x0500000f


	//----- nvinfo : EIATTR_COOP_GROUP_INSTR_OFFSETS
	.align		4
.L_19580:
        /*00b0*/ 	.byte	0x04, 0x28
        /*00b2*/ 	.short	(.L_19582 - .L_19581)


	//   ....[0]....
.L_19581:
        /*00b4*/ 	.word	0x00002bb0


	//   ....[1]....
        /*00b8*/ 	.word	0x00002bf0


	//   ....[2]....
        /*00bc*/ 	.word	0x00002c10


	//   ....[3]....
        /*00c0*/ 	.word	0x00002c30


	//   ....[4]....
        /*00c4*/ 	.word	0x00002c50


	//   ....[5]....
        /*00c8*/ 	.word	0x00004070


	//   ....[6]....
        /*00cc*/ 	.word	0x00004090


	//   ....[7]....
        /*00d0*/ 	.word	0x000040b0


	//   ....[8]....
        /*00d4*/ 	.word	0x000040d0


	//   ....[9]....
        /*00d8*/ 	.word	0x000040f0


	//   ....[10]....
        /*00dc*/ 	.word	0x000074a0


	//   ....[11]....
        /*00e0*/ 	.word	0x00007530


	//   ....[12]....
        /*00e4*/ 	.word	0x00007590


	//   ....[13]....
        /*00e8*/ 	.word	0x000075f0


	//   ....[14]....
        /*00ec*/ 	.word	0x00007650


	//   ....[15]....
        /*00f0*/ 	.word	0x00008ad0


	//   ....[16]....
        /*00f4*/ 	.word	0x00008b30


	//   ....[17]....
        /*00f8*/ 	.word	0x00008b90


	//   ....[18]....
        /*00fc*/ 	.word	0x00008bf0


	//   ....[19]....
        /*0100*/ 	.word	0x00008c50


	//----- nvinfo : EIATTR_VRC_CTA_INIT_COUNT
	.align		4
.L_19582:
        /*0104*/ 	.byte	0x02, 0x4a
	.zero		1
	.zero		1


	//----- nvinfo : EIATTR_SYSCALL_OFFSETS
	.align		4
        /*0108*/ 	.byte	0x04, 0x46
        /*010a*/ 	.short	(.L_19584 - .L_19583)


	//   ....[0]....
.L_19583:
        /*010c*/ 	.word	0x00000190


	//----- nvinfo : EIATTR_EXIT_INSTR_OFFSETS
	.align		4
.L_19584:
        /*0110*/ 	.byte	0x04, 0x1c
        /*0112*/ 	.short	(.L_19586 - .L_19585)


	//   ....[0]....
.L_19585:
        /*0114*/ 	.word	0x00000220


	//   ....[1]....
        /*0118*/ 	.word	0x00007440


	//----- nvinfo : EIATTR_CRS_STACK_SIZE
	.align		4
.L_19586:
        /*011c*/ 	.byte	0x04, 0x1e
        /*011e*/ 	.short	(.L_19588 - .L_19587)
.L_19587:
        /*0120*/ 	.word	0x00000000


	//----- nvinfo : EIATTR_CBANK_PARAM_SIZE
	.align		4
.L_19588:
        /*0124*/ 	.byte	0x03, 0x19
        /*0126*/ 	.short	0x0040


	//----- nvinfo : EIATTR_PARAM_CBANK
	.align		4
        /*0128*/ 	.byte	0x04, 0x0a
        /*012a*/ 	.short	(.L_19590 - .L_19589)
	.align		4
.L_19589:
        /*012c*/ 	.word	index@(.nv.constant0._Z15SoftmaxWarpImplI24ElementwiseScaleMaskLoadIffbE11DirectStoreIffEfLi2ELi32ELi32ELi1ELb1EL9Algorithm0EEvT_T0_ll)
        /*0130*/ 	.short	0x0380
        /*0132*/ 	.short	0x0040


	//----- nvinfo : EIATTR_SW_WAR
	.align		4
.L_19590:
        /*0134*/ 	.byte	0x04, 0x36
        /*0136*/ 	.short	(.L_19592 - .L_19591)
.L_19591:
        /*0138*/ 	.word	0x00000008
.L_19592:


//--------------------- .nv.info._Z15SoftmaxWarpImplI24ElementwiseScaleMaskLoadIffbE11DirectStoreIffEfLi2ELi32ELi32ELi1ELb0EL9Algorithm0EEvT_T0_ll --------------------------
	.section	.nv.info._Z15SoftmaxWarpImplI24ElementwiseScaleMaskLoadIffbE11DirectStoreIffEfLi2ELi32ELi32ELi1ELb0EL9Algorithm0EEvT_T0_ll,"",@"SHT_CUDA_INFO"
	.sectionflags	@""
	.align	4


	//----- nvinfo : EIATTR_CUDA_API_VERSION
	.align		4
        /*0000*/ 	.byte	0x04, 0x37
        /*0002*/ 	.short	(.L_19594 - .L_19593)
.L_19593:
        /*0004*/ 	.word	0x00000082


	//----- nvinfo : EIATTR_KPARAM_INFO
	.align		4
.L_19594:
        /*0008*/ 	.byte	0x04, 0x17
        /*000a*/ 	.short	(.L_19596 - .L_19595)
.L_19595:
        /*000c*/ 	.word	0x00000000
        /*0010*/ 	.short	0x0003
        /*0012*/ 	.short	0x0038
        /*0014*/ 	.byte	0x00, 0xf0, 0x21, 0x00


	//----- nvinfo : EIATTR_KPARAM_INFO
	.align		4
.L_19596:
        /*0018*/ 	.byte	0x04, 0x17
        /*001a*/ 	.short	(.L_19598 - .L_19597)
.L_19597:
        /*001c*/ 	.word	0x00000000
        /*0020*/ 	.short	0x0002
        /*0022*/ 	.short	0x0030
        /*0024*/ 	.byte	0x00, 0xf0, 0x21, 0x00


	//----- nvinfo : EIATTR_KPARAM_INFO
	.align		4
.L_19598:
        /*0028*/ 	.byte	0x04, 0x17
        /*002a*/ 	.short	(.L_19600 - .L_19599)
.L_19599:
        /*002c*/ 	.word	0x00000000
        /*0030*/ 	.short	0x0001
        /*0032*/ 	.short	0x0020
        /*0034*/ 	.byte	0x00, 0xf0, 0x41, 0x00


	//----- nvinfo : EIATTR_KPARAM_INFO
	.align		4
.L_19600:
        /*0038*/ 	.byte	0x04, 0x17
        /*003a*/ 	.short	(.L_19602 - .L_19601)
.L_19601:
        /*003c*/ 	.word	0x00000000
        /*0040*/ 	.short	0x0000
        /*0042*/ 	.short	0x0000
        /*0044*/ 	.byte	0x00, 0xf0, 0x81, 0x00


	//----- nvinfo : EIATTR_SPARSE_MMA_MASK
	.align		4
.L_19602:
        /*0048*/ 	.byte	0x03, 0x50
        /*004a*/ 	.short	0x0000


	//----- nvinfo : EIATTR_MAXREG_COUNT
	.align		4
        /*004c*/ 	.byte	0x03, 0x1b
        /*004e*/ 	.short	0x00ff


	//----- nvinfo : EIATTR_EXTERNS
	.align		4
        /*0050*/ 	.byte	0x04, 0x0f
        /*0052*/ 	.short	(.L_19604 - .L_19603)


	//   ....[0]....
	.align		4
.L_19603:
        /*0054*/ 	.word	index@(__assertfail)


	//----- nvinfo : EIATTR_MERCURY_ISA_VERSION
	.align		4
.L_19604:
        /*0058*/ 	.byte	0x03, 0x5f
        /*005a*/ 	.short	0x0101


	//----- nvinfo : EIATTR_COOP_GROUP_MASK_REGIDS
	.align		4
        /*005c*/ 	.byte	0x04, 0x29
        /*005e*/ 	.short	(.L_19606 - .L_19605)


	//   ....[0]....
.L_19605:
        /*0060*/ 	.word	0xffffffff


	//   ....[1]....
        /*0064*/ 	.word	0xffffffff


	//   ....[2]....
        /*0068*/ 	.word	0xffffffff


	//   ....[3]....
        /*006c*/ 	.word	0xffffffff


	//   ....[4]....
        /*0070*/ 	.word	0xffffffff


	//   ....[5]....
        /*0074*/ 	.word	0xffffffff


	//   ....[6]....
        /*0078*/ 	.word	0xffffffff


	//   ....[7]....
        /*007c*/ 	.word	0xffffffff


	//   ....[8]....
        /*0080*/ 	.word	0xffffffff


	//   ....[9]....
        /*0084*/ 	.word	0xffffffff


	//   ....[10]....
        /*0088*/ 	.word	0x0500000f


	//   ....[11]....
        /*008c*/ 	.word	0x0500000f


	//   ....[12]....
        /*0090*/ 	.word	0x0500000f


	//   ....[13]....
        /*0094*/ 	.word	0x0500000f


	//   ....[14]....
        /*0098*/ 	.word	0x0500000f


	//   ....[15]....
        /*009c*/ 	.word	0x0500000f


	//   ....[16]....
        /*00a0*/ 	.word	0x0500000f


	//   ....[17]....
        /*00a4*/ 	.word	0x0500000f


	//   ....[18]....
        /*00a8*/ 	.word	0x0500000f


	//   ....[19]....
        /*00ac*/ 	.word	0x0500000f


	//----- nvinfo : EIATTR_COOP_GROUP_INSTR_OFFSETS
	.align		4
.L_19606:
        /*00b0*/ 	.byte	0x04, 0x28
        /*00b2*/ 	.short	(.L_19608 - .L_19607)


	//   ....[0]....
.L_19607:
        /*00b4*/ 	.word	0x00001e80


	//   ....[1]....
        /*00b8*/ 	.word	0x00001ec0


	//   ....[2]....
        /*00bc*/ 	.word	0x00001ee0


	//   ....[3]....
        /*00c0*/ 	.word	0x00001f00


	//   ....[4]....
        /*00c4*/ 	.word	0x00001f20


	//   ....[5]....
        /*00c8*/ 	.word	0x00003340


	//   ....[6]....
        /*00cc*/ 	.word	0x00003360


	//   ....[7]....
        /*00d0*/ 	.word	0x00003380


	//   ....[8]....
        /*00d4*/ 	.word	0x000033a0


	//   ....[9]....
        /*00d8*/ 	.word	0x000033c0


	//   ....[10]....
        /*00dc*/ 	.word	0x00005d60


	//   ....[11]....
        /*00e0*/ 	.word	0x00005de0


	//   ....[12]....
        /*00e4*/ 	.word	0x00005e40


	//   ....[13]....
        /*00e8*/ 	.word	0x00005ea0


	//   ....[14]....
        /*00ec*/ 	.word	0x00005f00


	//   ....[15]....
        /*00f0*/ 	.word	0x00007390


	//   ....[16]....
        /*00f4*/ 	.word	0x000073f0


	//   ....[17]....
        /*00f8*/ 	.word	0x00007450


	//   ....[18]....
        /*00fc*/ 	.word	0x000074b0


	//   ....[19]....
        /*0100*/ 	.word	0x00007510


	//----- nvinfo : EIATTR_VRC_CTA_INIT_COUNT
	.align		4
.L_19608:
        /*0104*/ 	.byte	0x02, 0x4a
	.zero		1
	.zero		1


	//----- nvinfo : EIATTR_SYSCALL_OFFSETS
	.align		4
        /*0108*/ 	.byte	0x04, 0x46
        /*010a*/ 	.short	(.L_19610 - .L_19609)


	//   ....[0]....
.L_19609:
        /*010c*/ 	.word	0x00000170


	//----- nvinfo : EIATTR_EXIT_INSTR_OFFSETS
	.align		4
.L_19610:
        /*0110*/ 	.byte	0x04, 0x1c
        /*0112*/ 	.short	(.L_19612 - .L_19611)


	//   ....[0]....
.L_19611:
        /*0114*/ 	.word	0x00000200


	//   ....[1]....
        /*0118*/ 	.word	0x00005d00


	//----- nvinfo : EIATTR_CRS_STACK_SIZE
	.align		4
.L_19612:
        /*011c*/ 	.byte	0x04, 0x1e
        /*011e*/ 	.short	(.L_19614 - .L_19613)
.L_19613:
        /*0120*/ 	.word	0x00000000


	//----- nvinfo : EIATTR_CBANK_PARAM_SIZE
	.align		4
.L_19614:
        /*0124*/ 	.byte	0x03, 0x19
        /*0126*/ 	.short	0x0040


	//----- nvinfo : EIATTR_PARAM_CBANK
	.align		4
        /*0128*/ 	.byte	0x04, 0x0a
        /*012a*/ 	.short	(.L_19616 - .L_19615)
	.align		4
.L_19615:
        /*012c*/ 	.word	index@(.nv.constant0._Z15SoftmaxWarpImplI24ElementwiseScaleMaskLoadIffbE11DirectStoreIffEfLi2ELi32ELi32ELi1ELb0EL9Algorithm0EEvT_T0_ll)
        /*0130*/ 	.short	0x0380
        /*0132*/ 	.short	0x0040


	//----- nvinfo : EIATTR_SW_WAR
	.align		4
.L_19616:
        /*0134*/ 	.byte	0x04, 0x36
        /*0136*/ 	.short	(.L_19618 - .L_19617)
.L_19617:
        /*0138*/ 	.word	0x00000008
.L_19618:


//--------------------- .nv.info._Z15SoftmaxWarpImplI24ElementwiseScaleMaskLoadIffbE11DirectStoreIffEfLi2ELi30ELi32ELi1ELb1EL9Algorithm0EEvT_T0_ll --------------------------
	.section	.nv.info._Z15SoftmaxWarpImplI24ElementwiseScaleMaskLoadIffbE11DirectStoreIffEfLi2ELi30ELi32ELi1ELb1EL9Algorithm0EEvT_T0_ll,"",@"SHT_CUDA_INFO"
	.sectionflags	@""
	.align	4


	//----- nvinfo : EIATTR_CUDA_API_VERSION
	.align		4
        /*0000*/ 	.byte	0x04, 0x37
        /*0002*/ 	.short	(.L_19620 - .L_19619)
.L_19619:
        /*0004*/ 	.word	0x00000082


	//----- nvinfo : EIATTR_KPARAM_INFO
	.align		4
.L_19620:
        /*0008*/ 	.byte	0x04, 0x17
        /*000a*/ 	.short	(.L_19622 - .L_19621)
.L_19621:
        /*000c*/ 	.word	0x00000000
        /*0010*/ 	.short	0x0003
        /*0012*/ 	.short	0x0038
        /*0014*/ 	.byte	0x00, 0xf0, 0x21, 0x00


	//----- nvinfo : EIATTR_KPARAM_INFO
	.align		4
.L_19622:
        /*0018*/ 	.byte	0x04, 0x17
        /*001a*/ 	.short	(.L_19624 - .L_19623)
.L_19623:
        /*001c*/ 	.word	0x00000000
        /*0020*/ 	.short	0x0002
        /*0022*/ 	.short	0x0030
        /*0024*/ 	.byte	0x00, 0xf0, 0x21, 0x00


	//----- nvinfo : EIATTR_KPARAM_INFO
	.align		4
.L_19624:
        /*0028*/ 	.byte	0x04, 0x17
        /*002a*/ 	.short	(.L_19626 - .L_19625)
.L_19625:
        /*002c*/ 	.word	0x00000000
        /*0030*/ 	.short	0x0001
        /*0032*/ 	.short	0x0020
        /*0034*/ 	.byte	0x00, 0xf0, 0x41, 0x00


	//----- nvinfo : EIATTR_KPARAM_INFO
	.align		4
.L_19626:
        /*0038*/ 	.byte	0x04, 0x17
        /*003a*/ 	.short	(.L_19628 - .L_19627)
.L_19627:
        /*003c*/ 	.word	0x00000000
        /*0040*/ 	.short	0x0000
        /*0042*/ 	.short	0x0000
        /*0044*/ 	.byte	0x00, 0xf0, 0x81, 0x00


	//----- nvinfo : EIATTR_SPARSE_MMA_MASK
	.align		4
.L_19628:
        /*0048*/ 	.byte	0x03, 0x50
        /*004a*/ 	.short	0x0000


	//----- nvinfo : EIATTR_MAXREG_COUNT
	.align		4
        /*004c*/ 	.byte	0x03, 0x1b
        /*004e*/ 	.short	0x00ff


	//----- nvinfo : EIATTR_EXTERNS
	.align		4
        /*0050*/ 	.byte	0x04, 0x0f
        /*0052*/ 	.short	(.L_19630 - .L_19629)


	//   ....[0]....
	.align		4
.L_19629:
        /*0054*/ 	.word	index@(__assertfail)


	//----- nvinfo : EIATTR_MERCURY_ISA_VERSION
	.align		4
.L_19630:
        /*0058*/ 	.byte	0x03, 0x5f
        /*005a*/ 	.short	0x0101


	//----- nvinfo : EIATTR_COOP_GROUP_MASK_REGIDS
	.align		4
        /*005c*/ 	.byte	0x04, 0x29
        /*005e*/ 	.short	(.L_19632 - .L_19631)


	//   ....[0]....
.L_19631:
        /*0060*/ 	.word	0xffffffff


	//   ....[1]....
        /*0064*/ 	.word	0xffffffff


	//   ....[2]....
        /*0068*/ 	.word	0xffffffff


	//   ....[3]....
        /*006c*/ 	.word	0xffffffff


	//   ....[4]....
        /*0070*/ 	.word	0xffffffff


	//   ....[5]....
        /*0074*/ 	.word	0xffffffff


	//   ....[6]....
        /*0078*/ 	.word	0xffffffff


	//   ....[7]....
        /*007c*/ 	.word	0xffffffff


	//   ....[8]....
        /*0080*/ 	.word	0xffffffff


	//   ....[9]....
        /*0084*/ 	.word	0xffffffff


	//   ....[10]....
        /*0088*/ 	.word	0x0500000f


	//   ....[11]....
        /*008c*/ 	.word	0x0500000f


	//   ....[12]....
        /*0090*/ 	.word	0x0500000f


	//   ....[13]....
        /*0094*/ 	.word	0x0500000f


	//   ....[14]....
        /*0098*/ 	.word	0x0500000f


	//   ....[15]....
        /*009c*/ 	.word	0x0500000f


	//   ....[16]....
        /*00a0*/ 	.word	0x0500000f


	//   ....[17]....
        /*00a4*/ 	.word	0x0500000f


	//   ....[18]....
        /*00a8*/ 	.word	0x0500000f


	//   ....[19]....
        /*00ac*/ 	.word	0x0500000f


	//----- nvinfo : EIATTR_COOP_GROUP_INSTR_OFFSETS
	.align		4
.L_19632:
        /*00b0*/ 	.byte	0x04, 0x28
        /*00b2*/ 	.short	(.L_19634 - .L_19633)


	//   ....[0]....
.L_19633:
        /*00b4*/ 	.word	0x00002930


	//   ....[1]....
        /*00b8*/ 	.word	0x00002970


	//   ....[2]....
        /*00bc*/ 	.word	0x00002990


	//   ....[3]....
        /*00c0*/ 	.word	0x000029b0


	//   ....[4]....
        /*00c4*/ 	.word	0x000029d0


	//   ....[5]....
        /*00c8*/ 	.word	0x00003cb0


	//   ....[6]....
        /*00cc*/ 	.word	0x00003cd0


	//   ....[7]....
        /*00d0*/ 	.word	0x00003cf0


	//   ....[8]....
        /*00d4*/ 	.word	0x00003d10


	//   ....[9]....
        /*00d8*/ 	.word	0x00003d30


	//   ....[10]....
        /*00dc*/ 	.word	0x00006dd0


	//   ....[11]....
        /*00e0*/ 	.word	0x00006e70


	//   ....[12]....
        /*00e4*/ 	.word	0x00006ed0


	//   ....[13]....
        /*00e8*/ 	.word	0x00006f30


	//   ....[14]....
        /*00ec*/ 	.word	0x00006f90


	//   ....[15]....
        /*00f0*/ 	.word	0x000082c0


	//   ....[16]....
        /*00f4*/ 	.word	0x00008320


	//   ....[17]....
        /*00f8*/ 	.word	0x00008380


	//   ....[18]....
        /*00fc*/ 	.word	0x000083e0


	//   ....[19]....
        /*0100*/ 	.word	0x00008440


	//----- nvinfo : EIATTR_VRC_CTA_INIT_COUNT
	.align		4
.L_19634:
        /*0104*/ 	.byte	0x02, 0x4a
	.zero		1
	.zero		1


	//----- nvinfo : EIATTR_SYSCALL_OFFSETS
	.align		4
        /*0108*/ 	.byte	0x04, 0x46
        /*010a*/ 	.short	(.L_19636 - .L_19635)


	//   ....[0]....
.L_19635:
        /*010c*/ 	.word	0x00000190


	//----- nvinfo : EIATTR_EXIT_INSTR_OFFSETS
	.align		4
.L_19636:
        /*0110*/ 	.byte	0x04, 0x1c
        /*0112*/ 	.short	(.L_19638 - .L_19637)


	//   ....[0]....
.L_19637:
        /*0114*/ 	.word	0x00000240


	//   ....[1]....
        /*0118*/ 	.word	0x00006d70


	//----- nvinfo : EIATTR_CRS_STACK_SIZE
	.align		4
.L_19638:
        /*011c*/ 	.byte	0x04, 0x1e
        /*011e*/ 	.short	(.L_19640 - .L_19639)
.L_19639:
        /*0120*/ 	.word	0x00000000


	//----- nvinfo : EIATTR_CBANK_PARAM_SIZE
	.align		4
.L_19640:
        /*0124*/ 	.byte	0x03, 0x19
        /*0126*/ 	.short	0x0040


	//----- nvinfo : EIATTR_PARAM_CBANK
	.align		4
        /*0128*/ 	.byte	0x04, 0x0a
        /*012a*/ 	.short	(.L_19642 - .L_19641)
	.align		4
.L_19641:
        /*012c*/ 	.word	index@(.nv.constant0._Z15SoftmaxWarpImplI24ElementwiseScaleMaskLoadIffbE11DirectStoreIffEfLi2ELi30ELi32ELi1ELb1EL9Algorithm0EEvT_T0_ll)
        /*0130*/ 	.short	0x0380
        /*0132*/ 	.short	0x0040


	//----- nvinfo : EIATTR_SW_WAR
	.align		4
.L_19642:
        /*0134*/ 	.byte	0x04, 0x36
        /*0136*/ 	.short	(.L_19644 - .L_19643)
.L_19643:
        /*0138*/ 	.word	0x00000008
.L_19644:


//--------------------- .nv.info._Z15SoftmaxWarpImplI24ElementwiseScaleMaskLoadIffbE11DirectStoreIffEfLi2ELi30ELi32ELi1ELb0EL9Algorithm0EEvT_T0_ll --------------------------
	.section	.nv.info._Z15SoftmaxWarpImplI24ElementwiseScaleMaskLoadIffbE11DirectStoreIffEfLi2ELi30ELi32ELi1ELb0EL9Algorithm0EEvT_T0_ll,"",@"SHT_CUDA_INFO"
	.sectionflags	@""
	.align	4


	//----- nvinfo : EIATTR_CUDA_API_VERSION
	.align		4
        /*0000*/ 	.byte	0x04, 0x37
        /*0002*/ 	.short	(.L_19646 - .L_19645)
.L_19645:
        /*0004*/ 	.word	0x00000082


	//----- nvinfo : EIATTR_KPARAM_INFO
	.align		4
.L_19646:
        /*0008*/ 	.byte	0x04, 0x17
        /*000a*/ 	.short	(.L_19648 - .L_19647)
.L_19647:
        /*000c*/ 	.word	0x00000000
        /*0010*/ 	.short	0x0003
        /*0012*/ 	.short	0x0038
        /*0014*/ 	.byte	0x00, 0xf0, 0x21, 0x00


	//----- nvinfo : EIATTR_KPARAM_INFO
	.align		4
.L_19648:
        /*0018*/ 	.byte	0x04, 0x17
        /*001a*/ 	.short	(.L_19650 - .L_19649)
.L_19649:
        /*001c*/ 	.word	0x00000000
        /*0020*/ 	.short	0x0002
        /*0022*/ 	.short	0x0030
        /*0024*/ 	.byte	0x00, 0xf0, 0x21, 0x00


	//----- nvinfo : EIATTR_KPARAM_INFO
	.align		4
.L_19650:
        /*0028*/ 	.byte	0x04, 0x17
        /*002a*/ 	.short	(.L_19652 - .L_19651)
.L_19651:
        /*002c*/ 	.word	0x00000000
        /*0030*/ 	.short	0x0001
        /*0032*/ 	.short	0x0020
        /*0034*/ 	.byte	0x00, 0xf0, 0x41, 0x00


	//----- nvinfo : EIATTR_KPARAM_INFO
	.align		4
.L_19652:
        /*0038*/ 	.byte	0x04, 0x17
        /*003a*/ 	.short	(.L_19654 - .L_19653)
.L_19653:
        /*003c*/ 	.word	0x00000000
        /*0040*/ 	.short	0x0000
        /*0042*/ 	.short	0x0000
        /*0044*/ 	.byte	0x00, 0xf0, 0x81, 0x00


	//----- nvinfo : EIATTR_SPARSE_MMA_MASK
	.align		4
.L_19654:
        /*0048*/ 	.byte	0x03, 0x50
        /*004a*/ 	.short	0x0000


	//----- nvinfo : EIATTR_MAXREG_COUNT
	.align		4
        /*004c*/ 	.byte	0x03, 0x1b
        /*004e*/ 	.short	0x00ff


	//----- nvinfo : EIATTR_EXTERNS
	.align		4
        /*0050*/ 	.byte	0x04, 0x0f
        /*0052*/ 	.short	(.L_19656 - .L_19655)


	//   ....[0]....
	.align		4
.L_19655:
        /*0054*/ 	.word	index@(__assertfail)


	//----- nvinfo : EIATTR_MERCURY_ISA_VERSION
	.align		4
.L_19656:
        /*0058*/ 	.byte	0x03, 0x5f
        /*005a*/ 	.short	0x0101


	//----- nvinfo : EIATTR_COOP_GROUP_MASK_REGIDS
	.align		4
        /*005c*/ 	.byte	0x04, 0x29
        /*005e*/ 	.short	(.L_19658 - .L_19657)


	//   ....[0]....
.L_19657:
        /*0060*/ 	.word	0xffffffff


	//   ....[1]....
        /*0064*/ 	.word	0xffffffff


	//   ....[2]....
        /*0068*/ 	.word	0xffffffff


	//   ....[3]....
        /*006c*/ 	.word	0xffffffff


	//   ....[4]....
        /*0070*/ 	.word	0xffffffff


	//   ....[5]....
        /*0074*/ 	.word	0xffffffff


	//   ....[6]....
        /*0078*/ 	.word	0xffffffff


	//   ....[7]....
        /*007c*/ 	.word	0xffffffff


	//   ....[8]....
        /*0080*/ 	.word	0xffffffff


	//   ....[9]....
        /*0084*/ 	.word	0xffffffff


	//   ....[10]....
        /*0088*/ 	.word	0x0500000f


	//   ....[11]....
        /*008c*/ 	.word	0x0500000f


	//   ....[12]....
        /*0090*/ 	.word	0x0500000f


	//   ....[13]....
        /*0094*/ 	.word	0x0500000f


	//   ....[14]....
        /*0098*/ 	.word	0x0500000f


	//   ....[15]....
        /*009c*/ 	.word	0x0500000f


	//   ....[16]....
        /*00a0*/ 	.word	0x0500000f


	//   ....[17]....
        /*00a4*/ 	.word	0x0500000f


	//   ....[18]....
        /*00a8*/ 	.word	0x0500000f


	//   ....[19]....
        /*00ac*/ 	.word	0x0500000f


	//----- nvinfo : EIATTR_COOP_GROUP_INSTR_OFFSETS
	.align		4
.L_19658:
        /*00b0*/ 	.byte	0x04, 0x28
        /*00b2*/ 	.short	(.L_19660 - .L_19659)


	//   ....[0]....
.L_19659:
        /*00b4*/ 	.word	0x00001c60


	//   ....[1]....
        /*00b8*/ 	.word	0x00001c90


	//   ....[2]....
        /*00bc*/ 	.word	0x00001cb0


	//   ....[3]....
        /*00c0*/ 	.word	0x00001cd0


	//   ....[4]....
        /*00c4*/ 	.word	0x00001cf0


	//   ....[5]....
        /*00c8*/ 	.word	0x00002fe0


	//   ....[6]....
        /*00cc*/ 	.word	0x00003000


	//   ....[7]....
        /*00d0*/ 	.word	0x00003020


	//   ....[8]....
        /*00d4*/ 	.word	0x00003040


	//   ....[9]....
        /*00d8*/ 	.word	0x00003060


	//   ....[10]....
        /*00dc*/ 	.word	0x00005780


	//   ....[11]....
        /*00e0*/ 	.word	0x00005820


	//   ....[12]....
        /*00e4*/ 	.word	0x00005880


	//   ....[13]....
        /*00e8*/ 	.word	0x000058e0


	//   ....[14]....
        /*00ec*/ 	.word	0x00005940


	//   ....[15]....
        /*00f0*/ 	.word	0x00006c70


	//   ....[16]....
        /*00f4*/ 	.word	0x00006cd0


	//   ....[17]....
        /*00f8*/ 	.word	0x00006d30


	//   ....[18]....
        /*00fc*/ 	.word	0x00006d90


	//   ....[19]....
        /*0100*/ 	.word	0x00006df0


	//----- nvinfo : EIATTR_VRC_CTA_INIT_COUNT
	.align		4
.L_19660:
        /*0104*/ 	.byte	0x02, 0x4a
	.zero		1
	.zero		1


	//----- nvinfo : EIATTR_SYSCALL_OFFSETS
	.align		4
        /*0108*/ 	.byte	0x04, 0x46
        /*010a*/ 	.short	(.L_19662 - .L_19661)


	//   ....[0]....
.L_19661:
        /*010c*/ 	.word	0x00000170


	//----- nvinfo : EIATTR_EXIT_INSTR_OFFSETS
	.align		4
.L_19662:
        /*0110*/ 	.byte	0x04, 0x1c
        /*0112*/ 	.short	(.L_19664 - .L_19663)


	//   ....[0]....
.L_19663:
        /*0114*/ 	.word	0x00000220


	//   ....[1]....
        /*0118*/ 	.word	0x00005720


	//----- nvinfo : EIATTR_CRS_STACK_SIZE
	.align		4
.L_19664:
        /*011c*/ 	.byte	0x04, 0x1e
        /*011e*/ 	.short	(.L_19666 - .L_19665)
.L_19665:
        /*0120*/ 	.word	0x00000000


	//----- nvinfo : EIATTR_CBANK_PARAM_SIZE
	.align		4
.L_19666:
        /*0124*/ 	.byte	0x03, 0x19
        /*0126*/ 	.short	0x0040


	//----- nvinfo : EIATTR_PARAM_CBANK
	.align		4
        /*0128*/ 	.byte	0x04, 0x0a
        /*012a*/ 	.short	(.L_19668 - .L_19667)
	.align		4
.L_19667:
        /*012c*/ 	.word	index@(.nv.constant0._Z15SoftmaxWarpImplI24ElementwiseScaleMaskLoadIffbE11DirectStoreIffEfLi2ELi30ELi32ELi1ELb0EL9Algorithm0EEvT_T0_ll)
        /*0130*/ 	.short	0x0380
        /*0132*/ 	.short	0x0040


	//----- nvinfo : EIATTR_SW_WAR
	.align		4
.L_19668:
        /*0134*/ 	.byte	0x04, 0x36
        /*0136*/ 	.short	(.L_19670 - .L_19669)
.L_19669:
        /*0138*/ 	.word	0x00000008
.L_19670:


//--------------------- .nv.info._Z15SoftmaxWarpImplI24ElementwiseScaleMaskLoadIffbE11DirectStoreIffEfLi2ELi28ELi32ELi1ELb1EL9Algorithm0EEvT_T0_ll --------------------------
	.section	.nv.info._Z15SoftmaxWarpImplI24ElementwiseScaleMaskLoadIffbE11DirectStoreIffEfLi2ELi28ELi32ELi1ELb1EL9Algorithm0EEvT_T0_ll,"",@"SHT_CUDA_INFO"
	.sectionflags	@""
	.align	4


	//----- nvinfo : EIATTR_CUDA_API_VERSION
	.align		4
        /*0000*/ 	.byte	0x04, 0x37
        /*0002*/ 	.short	(.L_19672 - .L_19671)
.L_19671:
        /*0004*/ 	.word	0x00000082


	//----- nvinfo : EIATTR_KPARAM_INFO
	.align		4
.L_19672:
        /*0008*/ 	.byte	0x04, 0x17
        /*000a*/ 	.short	(.L_19674 - .L_19673)
.L_19673:
        /*000c*/ 	.word	0x00000000
        /*0010*/ 	.short	0x0003
        /*0012*/ 	.short	0x0038
        /*0014*/ 	.byte	0x00, 0xf0, 0x21, 0x00


	//----- nvinfo : EIATTR_KPARAM_INFO
	.align		4
.L_19674:
        /*0018*/ 	.byte	0x04, 0x17
        /*001a*/ 	.short	(.L_19676 - .L_19675)
.L_19675:
        /*001c*/ 	.word	0x00000000
        /*0020*/ 	.short	0x0002
        /*0022*/ 	.short	0x0030
        /*0024*/ 	.byte	0x00, 0xf0, 0x21, 0x00


	//----- nvinfo : EIATTR_KPARAM_INFO
	.align		4
.L_19676:
        /*0028*/ 	.byte	0x04, 0x17
        /*002a*/ 	.short	(.L_19678 - .L_19677)
.L_19677:
        /*002c*/ 	.word	0x00000000
        /*0030*/ 	.short	0x0001
        /*0032*/ 	.short	0x0020
        /*0034*/ 	.byte	0x00, 0xf0, 0x41, 0x00


	//----- nvinfo : EIATTR_KPARAM_INFO
	.align		4
.L_19678:
        /*0038*/ 	.byte	0x04, 0x17
        /*003a*/ 	.short	(.L_19680 - .L_19679)
.L_19679:
        /*003c*/ 	.word	0x00000000
        /*0040*/ 	.short	0x0000
        /*0042*/ 	.short	0x0000
        /*0044*/ 	.byte	0x00, 0xf0, 0x81, 0x00


	//----- nvinfo : EIATTR_SPARSE_MMA_MASK
	.align		4
.L_19680:
        /*0048*/ 	.byte	0x03, 0x50
        /*004a*/ 	.short	0x0000


	//----- nvinfo : EIATTR_MAXREG_COUNT
	.align		4
        /*004c*/ 	.byte	0x03, 0x1b
        /*004e*/ 	.short	0x00ff


	//----- nvinfo : EIATTR_EXTERNS
	.align		4
        /*0050*/ 	.byte	0x04, 0x0f
        /*0052*/ 	.short	(.L_19682 - .L_19681)


	//   ....[0]....
	.align		4
.L_19681:
        /*0054*/ 	.word	index@(__assertfail)


	//----- nvinfo : EIATTR_MERCURY_ISA_VERSION
	.align		4
.L_19682:
        /*0058*/ 	.byte	0x03, 0x5f
        /*005a*/ 	.short	0x0101


	//----- nvinfo : EIATTR_COOP_GROUP_MASK_REGIDS
	.align		4
        /*005c*/ 	.byte	0x04, 0x29
        /*005e*/ 	.short	(.L_19684 - .L_19683)


	//   ....[0]....
.L_19683:
        /*0060*/ 	.word	0xffffffff


	//   ....[1]....
        /*0064*/ 	.word	0xffffffff


	//   ....[2]....
        /*0068*/ 	.word	0xffffffff


	//   ....[3]....
        /*006c*/ 	.word	0xffffffff


	//   ....[4]....
        /*0070*/ 	.word	0xffffffff


	//   ....[5]....
        /*0074*/ 	.word	0xffffffff


	//   ....[6]....
        /*0078*/ 	.word	0xffffffff


	//   ....[7]....
        /*007c*/ 	.word	0xffffffff


	//   ....[8]....
        /*0080*/ 	.word	0xffffffff


	//   ....[9]....
        /*0084*/ 	.word	0xffffffff


	//   ....[10]....
        /*0088*/ 	.word	0x0500000f


	//   ....[11]....
        /*008c*/ 	.word	0x0500000f


	//   ....[12]....
        /*0090*/ 	.word	0x0500000f


	//   ....[13]....
        /*0094*/ 	.word	0x0500000f


	//   ....[14]....
        /*0098*/ 	.word	0x0500000f


	//   ....[15]....
        /*009c*/ 	.word	0x0500000f


	//   ....[16]....
        /*00a0*/ 	.word	0x0500000f


	//   ....[17]....
        /*00a4*/ 	.word	0x0500000f


	//   ....[18]....
        /*00a8*/ 	.word	0x0500000f


	//   ....[19]....
        /*00ac*/ 	.word	0x0500000f


	//----- nvinfo : EIATTR_COOP_GROUP_INSTR_OFFSETS
	.align		4
.L_19684:
        /*00b0*/ 	.byte	0x04, 0x28
        /*00b2*/ 	.short	(.L_19686 - .L_19685)


	//   ....[0]....
.L_19685:
        /*00b4*/ 	.word	0x00002690


	//   ....[1]....
        /*00b8*/ 	.word	0x000026d0


	//   ....[2]....
        /*00bc*/ 	.word	0x000026f0


	//   ....[3]....
        /*00c0*/ 	.word	0x00002710


	//   ....[4]....
        /*00c4*/ 	.word	0x00002730


	//   ....[5]....
        /*00c8*/ 	.word	0x000038d0


	//   ....[6]....
        /*00cc*/ 	.word	0x000038f0


	//   ....[7]....
        /*00d0*/ 	.word	0x00003910


	//   ....[8]....
        /*00d4*/ 	.word	0x00003930


	//   ....[9]....
        /*00d8*/ 	.word	0x00003950


	//   ....[10]....
        /*00dc*/ 	.word	0x00006690


	//   ....[11]....
        /*00e0*/ 	.word	0x00006730


	//   ....[12]....
        /*00e4*/ 	.word	0x00006790


	//   ....[13]....
        /*00e8*/ 	.word	0x000067f0


	//   ....[14]....
        /*00ec*/ 	.word	0x00006850


	//   ....[15]....
        /*00f0*/ 	.word	0x00007a40


	//   ....[16]....
        /*00f4*/ 	.word	0x00007aa0


	//   ....[17]....
        /*00f8*/ 	.word	0x00007b00


	//   ....[18]....
        /*00fc*/ 	.word	0x00007b60


	//   ....[19]....
        /*0100*/ 	.word	0x00007bc0


	//----- nvinfo : EIATTR_VRC_CTA_INIT_COUNT
	.align		4
.L_19686:
        /*0104*/ 	.byte	0x02, 0x4a
	.zero		1
	.zero		1


	//----- nvinfo : EIATTR_SYSCALL_OFFSETS
	.align		4
        /*0108*/ 	.byte	0x04, 0x46
        /*010a*/ 	.short	(.L_19688 - .L_19687)


	//   ....[0]....
.L_19687:
        /*010c*/ 	.word	0x00000190


	//----- nvinfo : EIATTR_EXIT_INSTR_OFFSETS
	.align		4
.L_19688:
        /*0110*/ 	.byte	0x04, 0x1c
        /*0112*/ 	.short	(.L_19690 - .L_19689)


	//   ....[0]....
.L_19689:
        /*0114*/ 	.word	0x00000240


	//   ....[1]....
        /*0118*/ 	.word	0x00006630


	//----- nvinfo : EIATTR_CRS_STACK_SIZE
	.align		4
.L_19690:
        /*011c*/ 	.byte	0x04, 0x1e
        /*011e*/ 	.short	(.L_19692 - .L_19691)
.L_19691:
        /*0120*/ 	.word	0x00000000


	//----- nvinfo : EIATTR_CBANK_PARAM_SIZE
	.align		4
.L_19692:
        /*0124*/ 	.byte	0x03, 0x19
        /*0126*/ 	.short	0x0040


	//----- nvinfo : EIATTR_PARAM_CBANK
	.align		4
        /*0128*/ 	.byte	0x04, 0x0a
        /*012a*/ 	.short	(.L_19694 - .L_19693)
	.align		4
.L_19693:
        /*012c*/ 	.word	index@(.nv.constant0._Z15SoftmaxWarpImplI24ElementwiseScaleMaskLoadIffbE11DirectStoreIffEfLi2ELi28ELi32ELi1ELb1EL9Algorithm0EEvT_T0_ll)
        /*0130*/ 	.short	0x0380
        /*0132*/ 	.short	0x0040


	//----- nvinfo : EIATTR_SW_WAR
	.align		4
.L_19694:
        /*0134*/ 	.byte	0x04, 0x36
        /*0136*/ 	.short	(.L_19696 - .L_19695)
.L_19695:
        /*0138*/ 	.word	0x00000008
.L_19696:


//--------------------- .nv.info._Z15SoftmaxWarpImplI24ElementwiseScaleMaskLoadIffbE11DirectStoreIffEfLi2ELi28ELi32ELi1ELb0EL9Algorithm0EEvT_T0_ll --------------------------
	.section	.nv.info._Z15SoftmaxWarpImplI24ElementwiseScaleMaskLoadIffbE11DirectStoreIffEfLi2ELi28ELi32ELi1ELb0EL9Algorithm0EEvT_T0_ll,"",@"SHT_CUDA_INFO"
	.sectionflags	@""
	.align	4


	//----- nvinfo : EIATTR_CUDA_API_VERSION
	.align		4
        /*0000*/ 	.byte	0x04, 0x37
        /*0002*/ 	.short	(.L_19698 - .L_19697)
.L_19697:
        /*0004*/ 	.word	0x00000082


	//----- nvinfo : EIATTR_KPARAM_INFO
	.align		4
.L_19698:
        /*0008*/ 	.byte	0x04, 0x17
        /*000a*/ 	.short	(.L_19700 - .L_19699)
.L_19699:
        /*000c*/ 	.word	0x00000000
        /*0010*/ 	.short	0x0003
        /*0012*/ 	.short	0x0038
        /*0014*/ 	.byte	0x00, 0xf0, 0x21, 0x00


	//----- nvinfo : EIATTR_KPARAM_INFO
	.align		4
.L_19700:
        /*0018*/ 	.byte	0x04, 0x17
        /*001a*/ 	.short	(.L_19702 - .L_19701)
.L_19701:
        /*001c*/ 	.word	0x00000000
        /*0020*/ 	.short	0x0002
        /*0022*/ 	.short	0x0030
        /*0024*/ 	.byte	0x00, 0xf0, 0x21, 0x00


	//----- nvinfo : EIATTR_KPARAM_INFO
	.align		4
.L_19702:
        /*0028*/ 	.byte	0x04, 0x17
        /*002a*/ 	.short	(.L_19704 - .L_19703)
.L_19703:
        /*002c*/ 	.word	0x00000000
        /*0030*/ 	.short	0x0001
        /*0032*/ 	.short	0x0020
        /*0034*/ 	.byte	0x00, 0xf0, 0x41, 0x00


	//----- nvinfo : EIATTR_KPARAM_INFO
	.align		4
.L_19704:
        /*0038*/ 	.byte	0x04, 0x17
        /*003a*/ 	.short	(.L_19706 - .L_19705)
.L_19705:
        /*003c*/ 	.word	0x00000000
        /*0040*/ 	.short	0x0000
        /*0042*/ 	.short	0x0000
        /*0044*/ 	.byte	0x00, 0xf0, 0x81, 0x00


	//----- nvinfo : EIATTR_SPARSE_MMA_MASK
	.align		4
.L_19706:
        /*0048*/ 	.byte	0x03, 0x50
        /*004a*/ 	.short	0x0000


	//----- nvinfo : EIATTR_MAXREG_COUNT
	.align		4
        /*004c*/ 	.byte	0x03, 0x1b
        /*004e*/ 	.short	0x00ff


	//----- nvinfo : EIATTR_EXTERNS
	.align		4
        /*0050*/ 	.byte	0x04, 0x0f
        /*0052*/ 	.short	(.L_19708 - .L_19707)


	//   ....[0]....
	.align		4
.L_19707:
        /*0054*/ 	.word	index@(__assertfail)


	//----- nvinfo : EIATTR_MERCURY_ISA_VERSION
	.align		4
.L_19708:
        /*0058*/ 	.byte	0x03, 0x5f
        /*005a*/ 	.short	0x0101


	//----- nvinfo : EIATTR_COOP_GROUP_MASK_REGIDS
	.align		4
        /*005c*/ 	.byte	0x04, 0x29
        /*005e*/ 	.short	(.L_19710 - .L_19709)


	//   ....[0]....
.L_19709:
        /*0060*/ 	.word	0xffffffff


	//   ....[1]....
        /*0064*/ 	.word	0xffffffff


	//   ....[2]....
        /*0068*/ 	.word	0xffffffff


	//   ....[3]....
        /*006c*/ 	.word	0xffffffff


	//   ....[4]....
        /*0070*/ 	.word	0xffffffff


	//   ....[5]....
        /*0074*/ 	.word	0xffffffff


	//   ....[6]....
        /*0078*/ 	.word	0xffffffff


	//   ....[7]....
        /*007c*/ 	.word	0xffffffff


	//   ....[8]....
        /*0080*/ 	.word	0xffffffff


	//   ....[9]....
        /*0084*/ 	.word	0xffffffff


	//   ....[10]....
        /*0088*/ 	.word	0x0500000f


	//   ....[11]....
        /*008c*/ 	.word	0x0500000f


	//   ....[12]....
        /*0090*/ 	.word	0x0500000f


	//   ....[13]....
        /*0094*/ 	.word	0x0500000f


	//   ....[14]....
        /*0098*/ 	.word	0x0500000f


	//   ....[15]....
        /*009c*/ 	.word	0x0500000f


	//   ....[16]....
        /*00a0*/ 	.word	0x0500000f


	//   ....[17]....
        /*00a4*/ 	.word	0x0500000f


	//   ....[18]....
        /*00a8*/ 	.word	0x0500000f


	//   ....[19]....
        /*00ac*/ 	.word	0x0500000f


	//----- nvinfo : EIATTR_COOP_GROUP_INSTR_OFFSETS
	.align		4
.L_19710:
        /*00b0*/ 	.byte	0x04, 0x28
        /*00b2*/ 	.short	(.L_19712 - .L_19711)


	//   ....[0]....
.L_19711:
        /*00b4*/ 	.word	0x00001ac0


	//   ....[1]....
        /*00b8*/ 	.word	0x00001b00


	//   ....[2]....
        /*00bc*/ 	.word	0x00001b20


	//   ....[3]....
        /*00c0*/ 	.word	0x00001b40


	//   ....[4]....
        /*00c4*/ 	.word	0x00001b60


	//   ....[5]....
        /*00c8*/ 	.word	0x00002d00


	//   ....[6]....
        /*00cc*/ 	.word	0x00002d20


	//   ....[7]....
        /*00d0*/ 	.word	0x00002d40


	//   ....[8]....
        /*00d4*/ 	.word	0x00002d60


	//   ....[9]....
        /*00d8*/ 	.word	0x00002d80


	//   ....[10]....
        /*00dc*/ 	.word	0x00005220


	//   ....[11]....
        /*00e0*/ 	.word	0x000052b0


	//   ....[12]....
        /*00e4*/ 	.word	0x00005310


	//   ....[13]....
        /*00e8*/ 	.word	0x00005370


	//   ....[14]....
        /*00ec*/ 	.word	0x000053d0


	//   ....[15]....
        /*00f0*/ 	.word	0x000065d0


	//   ....[16]....
        /*00f4*/ 	.word	0x00006630


	//   ....[17]....
        /*00f8*/ 	.word	0x00006690


	//   ....[18]....
        /*00fc*/ 	.word	0x000066f0


	//   ....[19]....
        /*0100*/ 	.word	0x00006750


	//----- nvinfo : EIATTR_VRC_CTA_INIT_COUNT
	.align		4
.L_19712:
        /*0104*/ 	.byte	0x02, 0x4a
	.zero		1
	.zero		1


	//----- nvinfo : EIATTR_SYSCALL_OFFSETS
	.align		4
        /*0108*/ 	.byte	0x04, 0x46
        /*010a*/ 	.short	(.L_19714 - .L_19713)


	//   ....[0]....
.L_19713:
        /*010c*/ 	.word	0x00000170


	//----- nvinfo : EIATTR_EXIT_INSTR_OFFSETS
	.align		4
.L_19714:
        /*0110*/ 	.byte	0x04, 0x1c
        /*0112*/ 	.short	(.L_19716 - .L_19715)


	//   ....[0]....
.L_19715:
        /*0114*/ 	.word	0x00000220


	//   ....[1]....
        /*0118*/ 	.word	0x000051c0


	//----- nvinfo : EIATTR_CRS_STACK_SIZE
	.align		4
.L_19716:
        /*011c*/ 	.byte	0x04, 0x1e
        /*011e*/ 	.short	(.L_19718 - .L_19717)
.L_19717:
        /*0120*/ 	.word	0x00000000


	//----- nvinfo : EIATTR_CBANK_PARAM_SIZE
	.align		4
.L_19718:
        /*0124*/ 	.byte	0x03, 0x19
        /*0126*/ 	.short	0x0040


	//----- nvinfo : EIATTR_PARAM_CBANK
	.align		4
        /*0128*/ 	.byte	0x04, 0x0a
        /*012a*/ 	.short	(.L_19720 - .L_19719)
	.align		4
.L_19719:
        /*012c*/ 	.word	index@(.nv.constant0._Z15SoftmaxWarpImplI24ElementwiseScaleMaskLoadIffbE11DirectStoreIffEfLi2ELi28ELi32ELi1ELb0EL9Algorithm0EEvT_T0_ll)
        /*0130*/ 	.short	0x0380
        /*0132*/ 	.short	0x0040


	//----- nvinfo : EIATTR_SW_WAR
	.align		4
.L_19720:
        /*0134*/ 	.byte	0x04, 0x36
        /*0136*/ 	.short	(.L_19722 - .L_19721)
.L_19721:
        /*0138*/ 	.word	0x00000008
.L_19722:


//--------------------- .nv.info._Z15SoftmaxWarpImplI24ElementwiseScaleMaskLoadIffbE11DirectStoreIffEfLi2ELi26ELi32ELi1ELb1EL9Algorithm0EEvT_T0_ll --------------------------
	.section	.nv.info._Z15SoftmaxWarpImplI24ElementwiseScaleMaskLoadIffbE11DirectStoreIffEfLi2ELi26ELi32ELi1ELb1EL9Algorithm0EEvT_T0_ll,"",@"SHT_CUDA_INFO"
	.sectionflags	@""
	.align	4


	//----- nvinfo : EIATTR_CUDA_API_VERSION
	.align		4
        /*0000*/ 	.byte	0x04, 0x37
        /*0002*/ 	.short	(.L_19724 - .L_19723)
.L_19723:
        /*0004*/ 	.word	0x00000082


	//----- nvinfo : EIATTR_KPARAM_INFO
	.align		4
.L_19724:
        /*0008*/ 	.byte	0x04, 0x17
        /*000a*/ 	.short	(.L_19726 - .L_19725)
.L_19725:
        /*000c*/ 	.word	0x00000000
        /*0010*/ 	.short	0x0003
        /*0012*/ 	.short	0x0038
        /*0014*/ 	.byte	0x00, 0xf0, 0x21, 0x00


	//----- nvinfo : EIATTR_KPARAM_INFO
	.align		4
.L_19726:
        /*0018*/ 	.byte	0x04, 0x17
        /*001a*/ 	.short	(.L_19728 - .L_19727)
.L_19727:
        /*001c*/ 	.word	0x00000000
        /*0020*/ 	.short	0x0002
        /*0022*/ 	.short	0x0030
        /*0024*/ 	.byte	0x00, 0xf0, 0x21, 0x00


	//----- nvinfo : EIATTR_KPARAM_INFO
	.align		4
.L_19728:
        /*0028*/ 	.byte	0x04, 0x17
        /*002a*/ 	.short	(.L_19730 - .L_19729)
.L_19729:
        /*002c*/ 	.word	0x00000000
        /*0030*/ 	.short	0x0001
        /*0032*/ 	.short	0x0020
        /*0034*/ 	.byte	0x00, 0xf0, 0x41, 0x00


	//----- nvinfo : EIATTR_KPARAM_INFO
	.align		4
.L_19730:
        /*0038*/ 	.byte	0x04, 0x17
        /*003a*/ 	.short	(.L_19732 - .L_19731)
.L_19731:
        /*003c*/ 	.word	0x00000000
        /*0040*/ 	.short	0x0000
        /*0042*/ 	.short	0x0000
        /*0044*/ 	.byte	0x00, 0xf0, 0x81, 0x00


	//----- nvinfo : EIATTR_SPARSE_MMA_MASK
	.align		4
.L_19732:
        /*0048*/ 	.byte	0x03, 0x50
        /*004a*/ 	.short	0x0000


	//----- nvinfo : EIATTR_MAXREG_COUNT
	.align		4
        /*004c*/ 	.byte	0x03, 0x1b
        /*004e*/ 	.short	0x00ff


	//----- nvinfo : EIATTR_EXTERNS
	.align		4
        /*0050*/ 	.byte	0x04, 0x0f
        /*0052*/ 	.short	(.L_19734 - .L_19733)


	//   ....[0]....
	.align		4
.L_19733:
        /*0054*/ 	.word	index@(__assertfail)


	//----- nvinfo : EIATTR_MERCURY_ISA_VERSION
	.align		4
.L_19734:
        /*0058*/ 	.byte	0x03, 0x5f
        /*005a*/ 	.short	0x0101


	//----- nvinfo : EIATTR_COOP_GROUP_MASK_REGIDS
	.align		4
        /*005c*/ 	.byte	0x04, 0x29
        /*005e*/ 	.short	(.L_19736 - .L_19735)


	//   ....[0]....
.L_19735:
        /*0060*/ 	.word	0xffffffff


	//   ....[1]....
        /*0064*/ 	.word	0xffffffff


	//   ....[2]....
        /*0068*/ 	.word	0xffffffff


	//   ....[3]....
        /*006c*/ 	.word	0xffffffff


	//   ....[4]....
        /*0070*/ 	.word	0xffffffff


	//   ....[5]....
        /*0074*/ 	.word	0xffffffff


	//   ....[6]....
        /*0078*/ 	.word	0xffffffff


	//   ....[7]....
        /*007c*/ 	.word	0xffffffff


	//   ....[8]....
        /*0080*/ 	.word	0xffffffff


	//   ....[9]....
        /*0084*/ 	.word	0xffffffff


	//   ....[10]....
        /*0088*/ 	.word	0x0500000f


	//   ....[11]....
        /*008c*/ 	.word	0x0500000f


	//   ....[12]....
        /*0090*/ 	.word	0x0500000f


	//   ....[13]....
        /*0094*/ 	.word	0x0500000f


	//   ....[14]....
        /*0098*/ 	.word	0x0500000f


	//   ....[15]....
        /*009c*/ 	.word	0x0500000f


	//   ....[16]....
        /*00a0*/ 	.word	0x0500000f


	//   ....[17]....
        /*00a4*/ 	.word	0x0500000f


	//   ....[18]....
        /*00a8*/ 	.word	0x0500000f


	//   ....[19]....
        /*00ac*/ 	.word	0x0500000f


	//----- nvinfo : EIATTR_COOP_GROUP_INSTR_OFFSETS
	.align		4
.L_19736:
        /*00b0*/ 	.byte	0x04, 0x28
        /*00b2*/ 	.short	(.L_19738 - .L_19737)


	//   ....[0]....
.L_19737:
        /*00b4*/ 	.word	0x00002410


	//   ....[1]....
        /*00b8*/ 	.word	0x00002440


	//   ....[2]....
        /*00bc*/ 	.word	0x00002470


	//   ....[3]....
        /*00c0*/ 	.word	0x00002490


	//   ....[4]....
        /*00c4*/ 	.word	0x000024b0


	//   ....[5]....
        /*00c8*/ 	.word	0x00003510


	//   ....[6]....
        /*00cc*/ 	.word	0x00003530


	//   ....[7]....
        /*00d0*/ 	.word	0x00003550


	//   ....[8]....
        /*00d4*/ 	.word	0x00003570


	//   ....[9]....
        /*00d8*/ 	.word	0x00003590


	//   ....[10]....
        /*00dc*/ 	.word	0x00005fc0


	//   ....[11]....
        /*00e0*/ 	.word	0x00006060


	//   ....[12]....
        /*00e4*/ 	.word	0x000060c0


	//   ....[13]....
        /*00e8*/ 	.word	0x00006120


	//   ....[14]....
        /*00ec*/ 	.word	0x00006180


	//   ....[15]....
        /*00f0*/ 	.word	0x00007230


	//   ....[16]....
        /*00f4*/ 	.word	0x00007290


	//   ....[17]....
        /*00f8*/ 	.word	0x000072f0


	//   ....[18]....
        /*00fc*/ 	.word	0x00007350


	//   ....[19]....
        /*0100*/ 	.word	0x000073b0


	//----- nvinfo : EIATTR_VRC_CTA_INIT_COUNT
	.align		4
.L_19738:
        /*0104*/ 	.byte	0x02, 0x4a
	.zero		1
	.zero		1


	//----- nvinfo : EIATTR_SYSCALL_OFFSETS
	.align		4
        /*0108*/ 	.byte	0x04, 0x46
        /*010a*/ 	.short	(.L_19740 - .L_19739)


	//   ....[0]....
.L_19739:
        /*010c*/ 	.word	0x00000190


	//----- nvinfo : EIATTR_EXIT_INSTR_OFFSETS
	.align		4
.L_19740:
        /*0110*/ 	.byte	0x04, 0x1c
        /*0112*/ 	.short	(.L_19742 - .L_19741)


	//   ....[0]....
.L_19741:
        /*0114*/ 	.word	0x00000220


	//   ....[1]....
        /*0118*/ 	.word	0x00005f60


	//----- nvinfo : EIATTR_CRS_STACK_SIZE
	.align		4
.L_19742:
        /*011c*/ 	.byte	0x04, 0x1e
        /*011e*/ 	.short	(.L_19744 - .L_19743)
.L_19743:
        /*0120*/ 	.word	0x00000000


	//----- nvinfo : EIATTR_CBANK_PARAM_SIZE
	.align		4
.L_19744:
        /*0124*/ 	.byte	0x03, 0x19
        /*0126*/ 	.short	0x0040


	//----- nvinfo : EIATTR_PARAM_CBANK
	.align		4
        /*0128*/ 	.byte	0x04, 0x0a
        /*012a*/ 	.short	(.L_19746 - .L_19745)
	.align		4
.L_19745:
        /*012c*/ 	.word	index@(.nv.constant0._Z15SoftmaxWarpImplI24ElementwiseScaleMaskLoadIffbE11DirectStoreIffEfLi2ELi26ELi32ELi1ELb1EL9Algorithm0EEvT_T0_ll)
        /*0130*/ 	.short	0x0380
        /*0132*/ 	.short	0x0040


	//----- nvinfo : EIATTR_SW_WAR
	.align		4
.L_19746:
        /*0134*/ 	.byte	0x04, 0x36
        /*0136*/ 	.short	(.L_19748 - .L_19747)
.L_19747:
        /*0138*/ 	.word	0x00000008
.L_19748:


//--------------------- .nv.info._Z15SoftmaxWarpImplI24ElementwiseScaleMaskLoadIffbE11DirectStoreIffEfLi2ELi26ELi32ELi1ELb0EL9Algorithm0EEvT_T0_ll --------------------------
	.section	.nv.info._Z15SoftmaxWarpImplI24ElementwiseScaleMaskLoadIffbE11DirectStoreIffEfLi2ELi26ELi32ELi1ELb0EL9Algorithm0EEvT_T0_ll,"",@"SHT_CUDA_INFO"
	.sectionflags	@""
	.align	4


	//----- nvinfo : EIATTR_CUDA_API_VERSION
	.align		4
        /*0000*/ 	.byte	0x04, 0x37
        /*0002*/ 	.short	(.L_19750 - .L_19749)
.L_19749:
        /*0004*/ 	.word	0x00000082


	//----- nvinfo : EIATTR_KPARAM_INFO
	.align		4
.L_19750:
        /*0008*/ 	.byte	0x04, 0x17
        /*000a*/ 	.short	(.L_19752 - .L_19751)
.L_19751:
        /*000c*/ 	.word	0x00000000
        /*0010*/ 	.short	0x0003
        /*0012*/ 	.short	0x0038
        /*0014*/ 	.byte	0x00, 0xf0, 0x21, 0x00


	//----- nvinfo : EIATTR_KPARAM_INFO
	.align		4
.L_19752:
        /*0018*/ 	.byte	0x04, 0x17
        /*001a*/ 	.short	(.L_19754 - .L_19753)
.L_19753:
        /*001c*/ 	.word	0x00000000
        /*0020*/ 	.short	0x0002
        /*0022*/ 	.short	0x0030
        /*0024*/ 	.byte	0x00, 0xf0, 0x21, 0x00


	//----- nvinfo : EIATTR_KPARAM_INFO
	.align		4
.L_19754:
        /*0028*/ 	.byte	0x04, 0x17
        /*002a*/ 	.short	(.L_19756 - .L_19755)
.L_19755:
        /*002c*/ 	.word	0x00000000
        /*0030*/ 	.short	0x0001
        /*0032*/ 	.short	0x0020
        /*0034*/ 	.byte	0x00, 0xf0, 0x41, 0x00


	//----- nvinfo : EIATTR_KPARAM_INFO
	.align		4
.L_19756:
        /*0038*/ 	.byte	0x04, 0x17
        /*003a*/ 	.short	(.L_19758 - .L_19757)
.L_19757:
        /*003c*/ 	.word	0x00000000
        /*0040*/ 	.short	0x0000
        /*0042*/ 	.short	0x0000
        /*0044*/ 	.byte	0x00, 0xf0, 0x81, 0x00


	//----- nvinfo : EIATTR_SPARSE_MMA_MASK
	.align		4
.L_19758:
        /*0048*/ 	.byte	0x03, 0x50
        /*004a*/ 	.short	0x0000


	//----- nvinfo : EIATTR_MAXREG_COUNT
	.align		4
        /*004c*/ 	.byte	0x03, 0x1b
        /*004e*/ 	.short	0x00ff


	//----- nvinfo : EIATTR_EXTERNS
	.align		4
        /*0050*/ 	.byte	0x04, 0x0f
        /*0052*/ 	.short	(.L_19760 - .L_19759)


	//   ....[0]....
	.align		4
.L_19759:
        /*0054*/ 	.word	index@(__assertfail)


	//----- nvinfo : EIATTR_MERCURY_ISA_VERSION
	.align		4
.L_19760:
        /*0058*/ 	.byte	0x03, 0x5f
        /*005a*/ 	.short	0x0101


	//----- nvinfo : EIATTR_COOP_GROUP_MASK_REGIDS
	.align		4
        /*005c*/ 	.byte	0x04, 0x29
        /*005e*/ 	.short	(.L_19762 - .L_19761)


	//   ....[0]....
.L_19761:
        /*0060*/ 	.word	0xffffffff


	//   ....[1]....
        /*0064*/ 	.word	0xffffffff


	//   ....[2]....
        /*0068*/ 	.word	0xffffffff


	//   ....[3]....
        /*006c*/ 	.word	0xffffffff


	//   ....[4]....
        /*0070*/ 	.word	0xffffffff


	//   ....[5]....
        /*0074*/ 	.word	0xffffffff


	//   ....[6]....
        /*0078*/ 	.word	0xffffffff


	//   ....[7]....
        /*007c*/ 	.word	0xffffffff


	//   ....[8]....
        /*0080*/ 	.word	0xffffffff


	//   ....[9]....
        /*0084*/ 	.word	0xffffffff


	//   ....[10]....
        /*0088*/ 	.word	0x0500000f


	//   ....[11]....
        /*008c*/ 	.word	0x0500000f


	//   ....[12]....
        /*0090*/ 	.word	0x0500000f


	//   ....[13]....
        /*0094*/ 	.word	0x0500000f


	//   ....[14]....
        /*0098*/ 	.word	0x0500000f


	//   ....[15]....
        /*009c*/ 	.word	0x0500000f


	//   ....[16]....
        /*00a0*/ 	.word	0x0500000f


	//   ....[17]....
        /*00a4*/ 	.word	0x0500000f


	//   ....[18]....
        /*00a8*/ 	.word	0x0500000f


	//   ....[19]....
        /*00ac*/ 	.word	0x0500000f


	//----- nvinfo : EIATTR_COOP_GROUP_INSTR_OFFSETS
	.align		4
.L_19762:
        /*00b0*/ 	.byte	0x04, 0x28
        /*00b2*/ 	.short	(.L_19764 - .L_19763)


	//   ....[0]....
.L_19763:
        /*00b4*/ 	.word	0x00001980


	//   ....[1]....
        /*00b8*/ 	.word	0x000019c0


	//   ....[2]....
        /*00bc*/ 	.word	0x000019e0


	//   ....[3]....
        /*00c0*/ 	.word	0x00001a00


	//   ....[4]....
        /*00c4*/ 	.word	0x00001a20


	//   ....[5]....
        /*00c8*/ 	.word	0x00002a80


	//   ....[6]....
        /*00cc*/ 	.word	0x00002aa0


	//   ....[7]....
        /*00d0*/ 	.word	0x00002ac0


	//   ....[8]....
        /*00d4*/ 	.word	0x00002ae0


	//   ....[9]....
        /*00d8*/ 	.word	0x00002b00


	//   ....[10]....
        /*00dc*/ 	.word	0x00004d20


	//   ....[11]....
        /*00e0*/ 	.word	0x00004dc0


	//   ....[12]....
        /*00e4*/ 	.word	0x00004e20


	//   ....[13]....
        /*00e8*/ 	.word	0x00004e80


	//   ....[14]....
        /*00ec*/ 	.word	0x00004ee0


	//   ....[15]....
        /*00f0*/ 	.word	0x00005f90


	//   ....[16]....
        /*00f4*/ 	.word	0x00005ff0


	//   ....[17]....
        /*00f8*/ 	.word	0x00006050


	//   ....[18]....
        /*00fc*/ 	.word	0x000060b0


	//   ....[19]....
        /*0100*/ 	.word	0x00006110


	//----- nvinfo : EIATTR_VRC_CTA_INIT_COUNT
	.align		4
.L_19764:
        /*0104*/ 	.byte	0x02, 0x4a
	.zero		1
	.zero		1


	//----- nvinfo : EIATTR_SYSCALL_OFFSETS
	.align		4
        /*0108*/ 	.byte	0x04, 0x46
        /*010a*/ 	.short	(.L_19766 - .L_19765)


	//   ....[0]....
.L_19765:
        /*010c*/ 	.word	0x00000170


	//----- nvinfo : EIATTR_EXIT_INSTR_OFFSETS
	.align		4
.L_19766:
        /*0110*/ 	.byte	0x04, 0x1c
        /*0112*/ 	.short	(.L_19768 - .L_19767)


	//   ....[0]....
.L_19767:
        /*0114*/ 	.word	0x00000220


	//   ....[1]....
        /*0118*/ 	.word	0x00004cc0


	//----- nvinfo : EIATTR_CRS_STACK_SIZE
	.align		4
.L_19768:
        /*011c*/ 	.byte	0x04, 0x1e
        /*011e*/ 	.short	(.L_19770 - .L_19769)
.L_19769:
        /*0120*/ 	.word	0x00000000


	//----- nvinfo : EIATTR_CBANK_PARAM_SIZE
	.align		4
.L_19770:
        /*0124*/ 	.byte	0x03, 0x19
        /*0126*/ 	.short	0x0040


	//----- nvinfo : EIATTR_PARAM_CBANK
	.align		4
        /*0128*/ 	.byte	0x04, 0x0a
        /*012a*/ 	.short	(.L_19772 - .L_19771)
	.align		4
.L_19771:
        /*012c*/ 	.word	index@(.nv.constant0._Z15SoftmaxWarpImplI24ElementwiseScaleMaskLoadIffbE11DirectStoreIffEfLi2ELi26ELi32ELi1ELb0EL9Algorithm0EEvT_T0_ll)
        /*0130*/ 	.short	0x0380
        /*0132*/ 	.short	0x0040


	//----- nvinfo : EIATTR_SW_WAR
	.align		4
.L_19772:
        /*0134*/ 	.byte	0x04, 0x36
        /*0136*/ 	.short	(.L_19774 - .L_19773)
.L_19773:
        /*0138*/ 	.word	0x00000008
.L_19774:


//--------------------- .nv.info._Z15SoftmaxWarpImplI24ElementwiseScaleMaskLoadIffbE11DirectStoreIffEfLi2ELi24ELi32ELi1ELb1EL9Algorithm0EEvT_T0_ll --------------------------
	.section	.nv.info._Z15SoftmaxWarpImplI24ElementwiseScaleMaskLoadIffbE11DirectStoreIffEfLi2ELi24ELi32ELi1ELb1EL9Algorithm0EEvT_T0_ll,"",@"SHT_CUDA_INFO"
	.sectionflags	@""
	.align	4


	//----- nvinfo : EIATTR_CUDA_API_VERSION
	.align		4
        /*0000*/ 	.byte	0x04, 0x37
        /*0002*/ 	.short	(.L_19776 - .L_19775)
.L_19775:
        /*0004*/ 	.word	0x00000082


	//----- nvinfo : EIATTR_KPARAM_INFO
	.align		4
.L_19776:
        /*0008*/ 	.byte	0x04, 0x17
        /*000a*/ 	.short	(.L_19778 - .L_19777)
.L_19777:
        /*000c*/ 	.word	0x00000000
        /*0010*/ 	.short	0x0003
        /*0012*/ 	.short	0x0038
        /*0014*/ 	.byte	0x00, 0xf0, 0x21, 0x00


	//----- nvinfo : EIATTR_KPARAM_INFO
	.align		4
.L_19778:
        /*0018*/ 	.byte	0x04, 0x17
        /*001a*/ 	.short	(.L_19780 - .L_19779)
.L_19779:
        /*001c*/ 	.word	0x00000000
        /*0020*/ 	.short	0x0002
        /*0022*/ 	.short	0x0030
        /*0024*/ 	.byte	0x00, 0xf0, 0x21, 0x00


	//----- nvinfo : EIATTR_KPARAM_INFO
	.align		4
.L_19780:
        /*0028*/ 	.byte	0x04, 0x17
        /*002a*/ 	.short	(.L_19782 - .L_19781)
.L_19781:
        /*002c*/ 	.word	0x00000000
        /*0030*/ 	.short	0x0001
        /*0032*/ 	.short	0x0020
        /*0034*/ 	.byte	0x00, 0xf0, 0x41, 0x00


	//----- nvinfo : EIATTR_KPARAM_INFO
	.align		4
.L_19782:
        /*0038*/ 	.byte	0x04, 0x17
        /*003a*/ 	.short	(.L_19784 - .L_19783)
.L_19783:
        /*003c*/ 	.word	0x00000000
        /*0040*/ 	.short	0x0000
        /*0042*/ 	.short	0x0000
        /*0044*/ 	.byte	0x00, 0xf0, 0x81, 0x00


	//----- nvinfo : EIATTR_SPARSE_MMA_MASK
	.align		4
.L_19784:
        /*0048*/ 	.byte	0x03, 0x50
        /*004a*/ 	.short	0x0000


	//----- nvinfo : EIATTR_MAXREG_COUNT
	.align		4
        /*004c*/ 	.byte	0x03, 0x1b
        /*004e*/ 	.short	0x00ff


	//----- nvinfo : EIATTR_EXTERNS
	.align		4
        /*0050*/ 	.byte	0x04, 0x0f
        /*0052*/ 	.short	(.L_19786 - .L_19785)


	//   ....[0]....
	.align		4
.L_19785:
        /*0054*/ 	.word	index@(__assertfail)


	//----- nvinfo : EIATTR_MERCURY_ISA_VERSION
	.align		4
.L_19786:
        /*0058*/ 	.byte	0x03, 0x5f
        /*005a*/ 	.short	0x0101


	//----- nvinfo : EIATTR_COOP_GROUP_MASK_REGIDS
	.align		4
        /*005c*/ 	.byte	0x04, 0x29
        /*005e*/ 	.short	(.L_19788 - .L_19787)


	//   ....[0]....
.L_19787:
        /*0060*/ 	.word	0xffffffff


	//   ....[1]....
        /*0064*/ 	.word	0xffffffff


	//   ....[2]....
        /*0068*/ 	.word	0xffffffff


	//   ....[3]....
        /*006c*/ 	.word	0xffffffff


	//   ....[4]....
        /*0070*/ 	.word	0xffffffff


	//   ....[5]....
        /*0074*/ 	.word	0xffffffff


	//   ....[6]....
        /*0078*/ 	.word	0xffffffff


	//   ....[7]....
        /*007c*/ 	.word	0xffffffff


	//   ....[8]....
        /*0080*/ 	.word	0xffffffff


	//   ....[9]....
        /*0084*/ 	.word	0xffffffff


	//   ....[10]....
        /*0088*/ 	.word	0x0500000f


	//   ....[11]....
        /*008c*/ 	.word	0x0500000f


	//   ....[12]....
        /*0090*/ 	.word	0x0500000f


	//   ....[13]....
        /*0094*/ 	.word	0x0500000f


	//   ....[14]....
        /*0098*/ 	.word	0x0500000f


	//   ....[15]....
        /*009c*/ 	.word	0x0500000f


	//   ....[16]....
        /*00a0*/ 	.word	0x0500000f


	//   ....[17]....
        /*00a4*/ 	.word	0x0500000f


	//   ....[18]....
        /*00a8*/ 	.word	0x0500000f


	//   ....[19]....
        /*00ac*/ 	.word	0x0500000f


	//----- nvinfo : EIATTR_COOP_GROUP_INSTR_OFFSETS
	.align		4
.L_19788:
        /*00b0*/ 	.byte	0x04, 0x28
        /*00b2*/ 	.short	(.L_19790 - .L_19789)


	//   ....[0]....
.L_19789:
        /*00b4*/ 	.word	0x00002180


	//   ....[1]....
        /*00b8*/ 	.word	0x000021c0


	//   ....[2]....
        /*00bc*/ 	.word	0x000021e0


	//   ....[3]....
        /*00c0*/ 	.word	0x00002200


	//   ....[4]....
        /*00c4*/ 	.word	0x00002220


	//   ....[5]....
        /*00c8*/ 	.word	0x00003140


	//   ....[6]....
        /*00cc*/ 	.word	0x00003160


	//   ....[7]....
        /*00d0*/ 	.word	0x00003180


	//   ....[8]....
        /*00d4*/ 	.word	0x000031a0


	//   ....[9]....
        /*00d8*/ 	.word	0x000031c0


	//   ....[10]....
        /*00dc*/ 	.word	0x000058c0


	//   ....[11]....
        /*00e0*/ 	.word	0x00005960


	//   ....[12]....
        /*00e4*/ 	.word	0x000059c0


	//   ....[13]....
        /*00e8*/ 	.word	0x00005a20


	//   ....[14]....
        /*00ec*/ 	.word	0x00005a80


	//   ....[15]....
        /*00f0*/ 	.word	0x000069f0


	//   ....[16]....
        /*00f4*/ 	.word	0x00006a50


	//   ....[17]....
        /*00f8*/ 	.word	0x00006ab0


	//   ....[18]....
        /*00fc*/ 	.word	0x00006b10


	//   ....[19]....
        /*0100*/ 	.word	0x00006b70


	//----- nvinfo : EIATTR_VRC_CTA_INIT_COUNT
	.align		4
.L_19790:
        /*0104*/ 	.byte	0x02, 0x4a
	.zero		1
	.zero		1


	//----- nvinfo : EIATTR_SYSCALL_OFFSETS
	.align		4
        /*0108*/ 	.byte	0x04, 0x46
        /*010a*/ 	.short	(.L_19792 - .L_19791)


	//   ....[0]....
.L_19791:
        /*010c*/ 	.word	0x00000190


	//----- nvinfo : EIATTR_EXIT_INSTR_OFFSETS
	.align		4
.L_19792:
        /*0110*/ 	.byte	0x04, 0x1c
        /*0112*/ 	.short	(.L_19794 - .L_19793)


	//   ....[0]....
.L_19793:
        /*0114*/ 	.word	0x00000220


	//   ....[1]....
        /*0118*/ 	.word	0x00005860


	//----- nvinfo : EIATTR_CRS_STACK_SIZE
	.align		4
.L_19794:
        /*011c*/ 	.byte	0x04, 0x1e
        /*011e*/ 	.short	(.L_19796 - .L_19795)
.L_19795:
        /*0120*/ 	.word	0x00000000


	//----- nvinfo : EIATTR_CBANK_PARAM_SIZE
	.align		4
.L_19796:
        /*0124*/ 	.byte	0x03, 0x19
        /*0126*/ 	.short	0x0040


	//----- nvinfo : EIATTR_PARAM_CBANK
	.align		4
        /*0128*/ 	.byte	0x04, 0x0a
        /*012a*/ 	.short	(.L_19798 - .L_19797)
	.align		4
.L_19797:
        /*012c*/ 	.word	index@(.nv.constant0._Z15SoftmaxWarpImplI24ElementwiseScaleMaskLoadIffbE11DirectStoreIffEfLi2ELi24ELi32ELi1ELb1EL9Algorithm0EEvT_T0_ll)
        /*0130*/ 	.short	0x0380
        /*0132*/ 	.short	0x0040


	//----- nvinfo : EIATTR_SW_WAR
	.align		4
.L_19798:
        /*0134*/ 	.byte	0x04, 0x36
        /*0136*/ 	.short	(.L_19800 - .L_19799)
.L_19799:
        /*0138*/ 	.word	0x00000008
.L_19800:


//--------------------- .nv.info._Z15SoftmaxWarpImplI24ElementwiseScaleMaskLoadIffbE11DirectStoreIffEfLi2ELi24ELi32ELi1ELb0EL9Algorithm0EEvT_T0_ll --------------------------
	.section	.nv.info._Z15SoftmaxWarpImplI24ElementwiseScaleMaskLoadIffbE11DirectStoreIffEfLi2ELi24ELi32ELi1ELb0EL9Algorithm0EEvT_T0_ll,"",@"SHT_CUDA_INFO"
	.sectionflags	@""
	.align	4


	//----- nvinfo : EIATTR_CUDA_API_VERSION
	.align		4
        /*0000*/ 	.byte	0x04, 0x37
        /*0002*/ 	.short	(.L_19802 - .L_19801)
.L_19801:
        /*0004*/ 	.word	0x00000082


	//----- nvinfo : EIATTR_KPARAM_INFO
	.align		4
.L_19802:
        /*0008*/ 	.byte	0x04, 0x17
        /*000a*/ 	.short	(.L_19804 - .L_19803)
.L_19803:
        /*000c*/ 	.word	0x00000000
        /*0010*/ 	.short	0x0003
        /*0012*/ 	.short	0x0038
        /*0014*/ 	.byte	0x00, 0xf0, 0x21, 0x00


	//----- nvinfo : EIATTR_KPARAM_INFO
	.align		4
.L_19804:
        /*0018*/ 	.byte	0x04, 0x17
        /*001a*/ 	.short	(.L_19806 - .L_19805)
.L_19805:
        /*001c*/ 	.word	0x00000000
        /*0020*/ 	.short	0x0002
        /*0022*/ 	.short	0x0030
        /*0024*/ 	.byte	0x00, 0xf0, 0x21, 0x00


	//----- nvinfo : EIATTR_KPARAM_INFO
	.align		4
.L_19806:
        /*0028*/ 	.byte	0x04, 0x17
        /*002a*/ 	.short	(.L_19808 - .L_19807)
.L_19807:
        /*002c*/ 	.word	0x00000000
        /*0030*/ 	.short	0x0001
        /*0032*/ 	.short	0x0020
        /*0034*/ 	.byte	0x00, 0xf0, 0x41, 0x00


	//----- nvinfo : EIATTR_KPARAM_INFO
	.align		4
.L_19808:
        /*0038*/ 	.byte	0x04, 0x17
        /*003a*/ 	.short	(.L_19810 - .L_19809)
.L_19809:
        /*003c*/ 	.word	0x00000000
        /*0040*/ 	.short	0x0000
        /*0042*/ 	.short	0x0000
        /*0044*/ 	.byte	0x00, 0xf0, 0x81, 0x00


	//----- nvinfo : EIATTR_SPARSE_MMA_MASK
	.align		4
.L_19810:
        /*0048*/ 	.byte	0x03, 0x50
        /*004a*/ 	.short	0x0000


	//----- nvinfo : EIATTR_MAXREG_COUNT
	.align		4
        /*004c*/ 	.byte	0x03, 0x1b
        /*004e*/ 	.short	0x00ff


	//----- nvinfo : EIATTR_EXTERNS
	.align		4
        /*0050*/ 	.byte	0x04, 0x0f
        /*0052*/ 	.short	(.L_19812 - .L_19811)


	//   ....[0]....
	.align		4
.L_19811:
        /*0054*/ 	.word	index@(__assertfail)


	//----- nvinfo : EIATTR_MERCURY_ISA_VERSION
	.align		4
.L_19812:
        /*0058*/ 	.byte	0x03, 0x5f
        /*005a*/ 	.short	0x0101


	//----- nvinfo : EIATTR_COOP_GROUP_MASK_REGIDS
	.align		4
        /*005c*/ 	.byte	0x04, 0x29
        /*005e*/ 	.short	(.L_19814 - .L_19813)


	//   ....[0]....
.L_19813:
        /*0060*/ 	.word	0xffffffff


	//   ....[1]....
        /*0064*/ 	.word	0xffffffff


	//   ....[2]....
        /*0068*/ 	.word	0xffffffff


	//   ....[3]....
        /*006c*/ 	.word	0xffffffff


	//   ....[4]....
        /*0070*/ 	.word	0xffffffff


	//   ....[5]....
        /*0074*/ 	.word	0xffffffff


	//   ....[6]....
        /*0078*/ 	.word	0xffffffff


	//   ....[7]....
        /*007c*/ 	.word	0xffffffff


	//   ....[8]....
        /*0080*/ 	.word	0xffffffff


	//   ....[9]....
        /*0084*/ 	.word	0xffffffff


	//   ....[10]....
        /*0088*/ 	.word	0x0500000f


	//   ....[11]....
        /*008c*/ 	.word	0x0500000f


	//   ....[12]....
        /*0090*/ 	.word	0x0500000f


	//   ....[13]....
        /*0094*/ 	.word	0x0500000f


	//   ....[14]....
        /*0098*/ 	.word	0x0500000f


	//   ....[15]....
        /*009c*/ 	.word	0x0500000f


	//   ....[16]....
        /*00a0*/ 	.word	0x0500000f


	//   ....[17]....
        /*00a4*/ 	.word	0x0500000f


	//   ....[18]....
        /*00a8*/ 	.word	0x0500000f


	//   ....[19]....
        /*00ac*/ 	.word	0x0500000f


	//----- nvinfo : EIATTR_COOP_GROUP_INSTR_OFFSETS
	.align		4
.L_19814:
        /*00b0*/ 	.byte	0x04, 0x28
        /*00b2*/ 	.short	(.L_19816 - .L_19815)


	//   ....[0]....
.L_19815:
        /*00b4*/ 	.word	0x000017e0


	//   ....[1]....
        /*00b8*/ 	.word	0x00001820


	//   ....[2]....
        /*00bc*/ 	.word	0x00001840


	//   ....[3]....
        /*00c0*/ 	.word	0x00001860


	//   ....[4]....
        /*00c4*/ 	.word	0x00001880


	//   ....[5]....
        /*00c8*/ 	.word	0x000027a0


	//   ....[6]....
        /*00cc*/ 	.word	0x000027c0


	//   ....[7]....
        /*00d0*/ 	.word	0x000027e0


	//   ....[8]....
        /*00d4*/ 	.word	0x00002800


	//   ....[9]....
        /*00d8*/ 	.word	0x00002820


	//   ....[10]....
        /*00dc*/ 	.word	0x000047c0


	//   ....[11]....
        /*00e0*/ 	.word	0x00004860


	//   ....[12]....
        /*00e4*/ 	.word	0x000048c0


	//   ....[13]....
        /*00e8*/ 	.word	0x00004920


	//   ....[14]....
        /*00ec*/ 	.word	0x00004980


	//   ....[15]....
        /*00f0*/ 	.word	0x000058f0


	//   ....[16]....
        /*00f4*/ 	.word	0x00005950


	//   ....[17]....
        /*00f8*/ 	.word	0x000059b0


	//   ....[18]....
        /*00fc*/ 	.word	0x00005a10


	//   ....[19]....
        /*0100*/ 	.word	0x00005a70


	//----- nvinfo : EIATTR_VRC_CTA_INIT_COUNT
	.align		4
.L_19816:
        /*0104*/ 	.byte	0x02, 0x4a
	.zero		1
	.zero		1


	//----- nvinfo : EIATTR_SYSCALL_OFFSETS
	.align		4
        /*0108*/ 	.byte	0x04, 0x46
        /*010a*/ 	.short	(.L_19818 - .L_19817)


	//   ....[0]....
.L_19817:
        /*010c*/ 	.word	0x00000170


	//----- nvinfo : EIATTR_EXIT_INSTR_OFFSETS
	.align		4
.L_19818:
        /*0110*/ 	.byte	0x04, 0x1c
        /*0112*/ 	.short	(.L_19820 - .L_19819)


	//   ....[0]....
.L_19819:
        /*0114*/ 	.word	0x00000220


	//   ....[1]....
        /*0118*/ 	.word	0x00004760


	//----- nvinfo : EIATTR_CRS_STACK_SIZE
	.align		4
.L_19820:
        /*011c*/ 	.byte	0x04, 0x1e
        /*011e*/ 	.short	(.L_19822 - .L_19821)
.L_19821:
        /*0120*/ 	.word	0x00000000


	//----- nvinfo : EIATTR_CBANK_PARAM_SIZE
	.align		4
.L_19822:
        /*0124*/ 	.byte	0x03, 0x19
        /*0126*/ 	.short	0x0040


	//----- nvinfo : EIATTR_PARAM_CBANK
	.align		4
        /*0128*/ 	.byte	0x04, 0x0a
        /*012a*/ 	.short	(.L_19824 - .L_19823)
	.align		4
.L_19823:
        /*012c*/ 	.word	index@(.nv.constant0._Z15SoftmaxWarpImplI24ElementwiseScaleMaskLoadIffbE11DirectStoreIffEfLi2ELi24ELi32ELi1ELb0EL9Algorithm0EEvT_T0_ll)
        /*0130*/ 	.short	0x0380
        /*0132*/ 	.short	0x0040


	//----- nvinfo : EIATTR_SW_WAR
	.align		4
.L_19824:
        /*0134*/ 	.byte	0x04, 0x36
        /*0136*/ 	.short	(.L_19826 - .L_19825)
.L_19825:
        /*0138*/ 	.word	0x00000008
.L_19826:


//--------------------- .nv.info._Z15SoftmaxWarpImplI24ElementwiseScaleMaskLoadIffbE11DirectStoreIffEfLi2ELi22ELi32ELi1ELb1EL9Algorithm0EEvT_T0_ll --------------------------
	.section	.nv.info._Z15SoftmaxWarpImplI24ElementwiseScaleMaskLoadIffbE11DirectStoreIffEfLi2ELi22ELi32ELi1ELb1EL9Algorithm0EEvT_T0_ll,"",@"SHT_CUDA_INFO"
	.sectionflags	@""
	.align	4


	//----- nvinfo : EIATTR_CUDA_API_VERSION
	.align		4
        /*0000*/ 	.byte	0x04, 0x37
        /*0002*/ 	.short	(.L_19828 - .L_19827)
.L_19827:
        /*0004*/ 	.word	0x00000082


	//----- nvinfo : EIATTR_KPARAM_INFO
	.align		4
.L_19828:
        /*0008*/ 	.byte	0x04, 0x17
        /*000a*/ 	.short	(.L_19830 - .L_19829)
.L_19829:
        /*000c*/ 	.word	0x00000000
        /*0010*/ 	.short	0x0003
        /*0012*/ 	.short	0x0038
        /*0014*/ 	.byte	0x00, 0xf0, 0x21, 0x00


	//----- nvinfo : EIATTR_KPARAM_INFO
	.align		4
.L_19830:
        /*0018*/ 	.byte	0x04, 0x17
        /*001a*/ 	.short	(.L_19832 - .L_19831)
.L_19831:
        /*001c*/ 	.word	0x00000000
        /*0020*/ 	.short	0x0002
        /*0022*/ 	.short	0x0030
        /*0024*/ 	.byte	0x00, 0xf0, 0x21, 0x00


	//----- nvinfo : EIATTR_KPARAM_INFO
	.align		4
.L_19832:
        /*0028*/ 	.byte	0x04, 0x17
        /*002a*/ 	.short	(.L_19834 - .L_19833)
.L_19833:
        /*002c*/ 	.word	0x00000000
        /*0030*/ 	.short	0x0001
        /*0032*/ 	.short	0x0020
        /*0034*/ 	.byte	0x00, 0xf0, 0x41, 0x00


	//----- nvinfo : EIATTR_KPARAM_INFO
	.align		4
.L_19834:
        /*0038*/ 	.byte	0x04, 0x17
        /*003a*/ 	.short	(.L_19836 - .L_19835)
.L_19835:
        /*003c*/ 	.word	0x00000000
        /*0040*/ 	.short	0x0000
        /*0042*/ 	.short	0x0000
        /*0044*/ 	.byte	0x00, 0xf0, 0x81, 0x00


	//----- nvinfo : EIATTR_SPARSE_MMA_MASK
	.align		4
.L_19836:
        /*0048*/ 	.byte	0x03, 0x50
        /*004a*/ 	.short	0x0000


	//----- nvinfo : EIATTR_MAXREG_COUNT
	.align		4
        /*004c*/ 	.byte	0x03, 0x1b
        /*004e*/ 	.short	0x00ff


	//----- nvinfo : EIATTR_EXTERNS
	.align		4
        /*0050*/ 	.byte	0x04, 0x0f
        /*0052*/ 	.short	(.L_19838 - .L_19837)


	//   ....[0]....
	.align		4
.L_19837:
        /*0054*/ 	.word	index@(__assertfail)


	//----- nvinfo : EIATTR_MERCURY_ISA_VERSION
	.align		4
.L_19838:
        /*0058*/ 	.byte	0x03, 0x5f
        /*005a*/ 	.short	0x0101


	//----- nvinfo : EIATTR_COOP_GROUP_MASK_REGIDS
	.align		4
        /*005c*/ 	.byte	0x04, 0x29
        /*005e*/ 	.short	(.L_19840 - .L_19839)


	//   ....[0]....
.L_19839:
        /*0060*/ 	.word	0xffffffff


	//   ....[1]....
        /*0064*/ 	.word	0xffffffff


	//   ....[2]....
        /*0068*/ 	.word	0xffffffff


	//   ....[3]....
        /*006c*/ 	.word	0xffffffff


	//   ....[4]....
        /*0070*/ 	.word	0xffffffff


	//   ....[5]....
        /*0074*/ 	.word	0xffffffff


	//   ....[6]....
        /*0078*/ 	.word	0xffffffff


	//   ....[7]....
        /*007c*/ 	.word	0xffffffff


	//   ....[8]....
        /*0080*/ 	.word	0xffffffff


	//   ....[9]....
        /*0084*/ 	.word	0xffffffff


	//   ....[10]....
        /*0088*/ 	.word	0x0500000f


	//   ....[11]....
        /*008c*/ 	.word	0x0500000f


	//   ....[12]....
        /*0090*/ 	.word	0x0500000f


	//   ....[13]....
        /*0094*/ 	.word	0x0500000f


	//   ....[14]....
        /*0098*/ 	.word	0x0500000f


	//   ....[15]....
        /*009c*/ 	.word	0x0500000f


	//   ....[16]....
        /*00a0*/ 	.word	0x0500000f


	//   ....[17]....
        /*00a4*/ 	.word	0x0500000f


	//   ....[18]....
        /*00a8*/ 	.word	0x0500000f


	//   ....[19]....
        /*00ac*/ 	.word	0x0500000f


	//----- nvinfo : EIATTR_COOP_GROUP_INSTR_OFFSETS
	.align		4
.L_19840:
        /*00b0*/ 	.byte	0x04, 0x28
        /*00b2*/ 	.short	(.L_19842 - .L_19841)


	//   ....[0]....
.L_19841:
        /*00b4*/ 	.word	0x00001ee0


	//   ....[1]....
        /*00b8*/ 	.word	0x00001f20


	//   ....[2]....
        /*00bc*/ 	.word	0x00001f40


	//   ....[3]....
        /*00c0*/ 	.word	0x00001f60


	//   ....[4]....
        /*00c4*/ 	.word	0x00001f80


	//   ....[5]....
        /*00c8*/ 	.word	0x00002d60


	//   ....[6]....
        /*00cc*/ 	.word	0x00002d80


	//   ....[7]....
        /*00d0*/ 	.word	0x00002da0


	//   ....[8]....
        /*00d4*/ 	.word	0x00002dc0


	//   ....[9]....
        /*00d8*/ 	.word	0x00002de0


	//   ....[10]....
        /*00dc*/ 	.word	0x000051a0


	//   ....[11]....
        /*00e0*/ 	.word	0x00005240


	//   ....[12]....
        /*00e4*/ 	.word	0x000052a0


	//   ....[13]....
        /*00e8*/ 	.word	0x00005300


	//   ....[14]....
        /*00ec*/ 	.word	0x00005360


	//   ....[15]....
        /*00f0*/ 	.word	0x00006190


	//   ....[16]....
        /*00f4*/ 	.word	0x000061f0


	//   ....[17]....
        /*00f8*/ 	.word	0x00006250


	//   ....[18]....
        /*00fc*/ 	.word	0x000062b0


	//   ....[19]....
        /*0100*/ 	.word	0x00006310


	//----- nvinfo : EIATTR_VRC_CTA_INIT_COUNT
	.align		4
.L_19842:
        /*0104*/ 	.byte	0x02, 0x4a
	.zero		1
	.zero		1


	//----- nvinfo : EIATTR_SYSCALL_OFFSETS
	.align		4
        /*0108*/ 	.byte	0x04, 0x46
        /*010a*/ 	.short	(.L_19844 - .L_19843)


	//   ....[0]....
.L_19843:
        /*010c*/ 	.word	0x00000190


	//----- nvinfo : EIATTR_EXIT_INSTR_OFFSETS
	.align		4
.L_19844:
        /*0110*/ 	.byte	0x04, 0x1c
        /*0112*/ 	.short	(.L_19846 - .L_19845)


	//   ....[0]....
.L_19845:
        /*0114*/ 	.word	0x00000240


	//   ....[1]....
        /*0118*/ 	.word	0x00005140


	//----- nvinfo : EIATTR_CRS_STACK_SIZE
	.align		4
.L_19846:
        /*011c*/ 	.byte	0x04, 0x1e
        /*011e*/ 	.short	(.L_19848 - .L_19847)
.L_19847:
        /*0120*/ 	.word	0x00000000


	//----- nvinfo : EIATTR_CBANK_PARAM_SIZE
	.align		4
.L_19848:
        /*0124*/ 	.byte	0x03, 0x19
        /*0126*/ 	.short	0x0040


	//----- nvinfo : EIATTR_PARAM_CBANK
	.align		4
        /*0128*/ 	.byte	0x04, 0x0a
        /*012a*/ 	.short	(.L_19850 - .L_19849)
	.align		4
.L_19849:
        /*012c*/ 	.word	index@(.nv.constant0._Z15SoftmaxWarpImplI24ElementwiseScaleMaskLoadIffbE11DirectStoreIffEfLi2ELi22ELi32ELi1ELb1EL9Algorithm0EEvT_T0_ll)
        /*0130*/ 	.short	0x0380
        /*0132*/ 	.short	0x0040


	//----- nvinfo : EIATTR_SW_WAR
	.align		4
.L_19850:
        /*0134*/ 	.byte	0x04, 0x36
        /*0136*/ 	.short	(.L_19852 - .L_19851)
.L_19851:
        /*0138*/ 	.word	0x00000008
.L_19852:


//--------------------- .nv.info._Z15SoftmaxWarpImplI24ElementwiseScaleMaskLoadIffbE11DirectStoreIffEfLi2ELi22ELi32ELi1ELb0EL9Algorithm0EEvT_T0_ll --------------------------
	.section	.nv.info._Z15SoftmaxWarpImplI24ElementwiseScaleMaskLoadIffbE11DirectStoreIffEfLi2ELi22ELi32ELi1ELb0EL9Algorithm0EEvT_T0_ll,"",@"SHT_CUDA_INFO"
	.sectionflags	@""
	.align	4


	//----- nvinfo : EIATTR_CUDA_API_VERSION
	.align		4
        /*0000*/ 	.byte	0x04, 0x37
        /*0002*/ 	.short	(.L_19854 - .L_19853)
.L_19853:
        /*0004*/ 	.word	0x00000082


	//----- nvinfo : EIATTR_KPARAM_INFO
	.align		4
.L_19854:
        /*0008*/ 	.byte	0x04, 0x17
        /*000a*/ 	.short	(.L_19856 - .L_19855)
.L_19855:
        /*000c*/ 	.word	0x00000000
        /*0010*/ 	.short	0x0003
        /*0012*/ 	.short	0x0038
        /*0014*/ 	.byte	0x00, 0xf0, 0x21, 0x00


	//----- nvinfo : EIATTR_KPARAM_INFO
	.align		4
.L_19856:
        /*0018*/ 	.byte	0x04, 0x17
        /*001a*/ 	.short	(.L_19858 - .L_19857)
.L_19857:
        /*001c*/ 	.word	0x00000000
        /*0020*/ 	.short	0x0002
        /*0022*/ 	.short	0x0030
        /*0024*/ 	.byte	0x00, 0xf0, 0x21, 0x00


	//----- nvinfo : EIATTR_KPARAM_INFO
	.align		4
.L_19858:
        /*0028*/ 	.byte	0x04, 0x17
        /*002a*/ 	.short	(.L_19860 - .L_19859)
.L_19859:
        /*002c*/ 	.word	0x00000000
        /*0030*/ 	.short	0x0001
        /*0032*/ 	.short	0x0020
        /*0034*/ 	.byte	0x00, 0xf0, 0x41, 0x00


	//----- nvinfo : EIATTR_KPARAM_INFO
	.align		4
.L_19860:
        /*0038*/ 	.byte	0x04, 0x17
        /*003a*/ 	.short	(.L_19862 - .L_19861)
.L_19861:
        /*003c*/ 	.word	0x00000000
        /*0040*/ 	.short	0x0000
        /*0042*/ 	.short	0x0000
        /*0044*/ 	.byte	0x00, 0xf0, 0x81, 0x00


	//----- nvinfo : EIATTR_SPARSE_MMA_MASK
	.align		4
.L_19862:
        /*0048*/ 	.byte	0x03, 0x50
        /*004a*/ 	.short	0x0000


	//----- nvinfo : EIATTR_MAXREG_COUNT
	.align		4
        /*004c*/ 	.byte	0x03, 0x1b
        /*004e*/ 	.short	0x00ff


	//----- nvinfo : EIATTR_EXTERNS
	.align		4
        /*0050*/ 	.byte	0x04, 0x0f
        /*0052*/ 	.short	(.L_19864 - .L_19863)


	//   ....[0]....
	.align		4
.L_19863:
        /*0054*/ 	.word	index@(__assertfail)


	//----- nvinfo : EIATTR_MERCURY_ISA_VERSION
	.align		4
.L_19864:
        /*0058*/ 	.byte	0x03, 0x5f
        /*005a*/ 	.short	0x0101


	//----- nvinfo : EIATTR_COOP_GROUP_MASK_REGIDS
	.align		4
        /*005c*/ 	.byte	0x04, 0x29
        /*005e*/ 	.short	(.L_19866 - .L_19865)


	//   ....[0]....
.L_19865:
        /*0060*/ 	.word	0xffffffff


	//   ....[1]....
        /*0064*/ 	.word	0xffffffff


	//   ....[2]....
        /*0068*/ 	.word	0xffffffff


	//   ....[3]....
        /*006c*/ 	.word	0xffffffff


	//   ....[4]....
        /*0070*/ 	.word	0xffffffff


	//   ....[5]....
        /*0074*/ 	.word	0xffffffff


	//   ....[6]....
        /*0078*/ 	.word	0xffffffff


	//   ....[7]....
        /*007c*/ 	.word	0xffffffff


	//   ....[8]....
        /*0080*/ 	.word	0xffffffff


	//   ....[9]....
        /*0084*/ 	.word	0xffffffff


	//   ....[10]....
        /*0088*/ 	.word	0x0500000f


	//   ....[11]....
        /*008c*/ 	.word	0x0500000f


	//   ....[12]....
        /*0090*/ 	.word	0x0500000f


	//   ....[13]....
        /*0094*/ 	.word	0x0500000f


	//   ....[14]....
        /*0098*/ 	.word	0x0500000f


	//   ....[15]....
        /*009c*/ 	.word	0x0500000f


	//   ....[16]....
        /*00a0*/ 	.word	0x0500000f


	//   ....[17]....
        /*00a4*/ 	.word	0x0500000f


	//   ....[18]....
        /*00a8*/ 	.word	0x0500000f


	//   ....[19]....
        /*00ac*/ 	.word	0x0500000f


	//----- nvinfo : EIATTR_COOP_GROUP_INSTR_OFFSETS
	.align		4
.L_19866:
        /*00b0*/ 	.byte	0x04, 0x28
        /*00b2*/ 	.short	(.L_19868 - .L_19867)


	//   ....[0]....
.L_19867:
        /*00b4*/ 	.word	0x00001600


	//   ....[1]....
        /*00b8*/ 	.word	0x00001630


	//   ....[2]....
        /*00bc*/ 	.word	0x00001650


	//   ....[3]....
        /*00c0*/ 	.word	0x00001670


	//   ....[4]....
        /*00c4*/ 	.word	0x000016a0


	//   ....[5]....
        /*00c8*/ 	.word	0x00002480


	//   ....[6]....
        /*00cc*/ 	.word	0x000024a0


	//   ....[7]....
        /*00d0*/ 	.word	0x000024c0


	//   ....[8]....
        /*00d4*/ 	.word	0x000024e0


	//   ....[9]....
        /*00d8*/ 	.word	0x00002500


	//   ....[10]....
        /*00dc*/ 	.word	0x00004220


	//   ....[11]....
        /*00e0*/ 	.word	0x000042c0


	//   ....[12]....
        /*00e4*/ 	.word	0x00004320


	//   ....[13]....
        /*00e8*/ 	.word	0x00004380


	//   ....[14]....
        /*00ec*/ 	.word	0x000043e0


	//   ....[15]....
        /*00f0*/ 	.word	0x00005210


	//   ....[16]....
        /*00f4*/ 	.word	0x00005270


	//   ....[17]....
        /*00f8*/ 	.word	0x000052d0


	//   ....[18]....
        /*00fc*/ 	.word	0x00005330


	//   ....[19]....
        /*0100*/ 	.word	0x00005390


	//----- nvinfo : EIATTR_VRC_CTA_INIT_COUNT
	.align		4
.L_19868:
        /*0104*/ 	.byte	0x02, 0x4a
	.zero		1
	.zero		1


	//----- nvinfo : EIATTR_SYSCALL_OFFSETS
	.align		4
        /*0108*/ 	.byte	0x04, 0x46
        /*010a*/ 	.short	(.L_19870 - .L_19869)


	//   ....[0]....
.L_19869:
        /*010c*/ 	.word	0x00000170


	//----- nvinfo : EIATTR_EXIT_INSTR_OFFSETS
	.align		4
.L_19870:
        /*0110*/ 	.byte	0x04, 0x1c
        /*0112*/ 	.short	(.L_19872 - .L_19871)


	//   ....[0]....
.L_19871:
        /*0114*/ 	.word	0x00000220


	//   ....[1]....
        /*0118*/ 	.word	0x000041c0


	//----- nvinfo : EIATTR_CRS_STACK_SIZE
	.align		4
.L_19872:
        /*011c*/ 	.byte	0x04, 0x1e
        /*011e*/ 	.short	(.L_19874 - .L_19873)
.L_19873:
        /*0120*/ 	.word	0x00000000


	//----- nvinfo : EIATTR_CBANK_PARAM_SIZE
	.align		4
.L_19874:
        /*0124*/ 	.byte	0x03, 0x19
        /*0126*/ 	.short	0x0040


	//----- nvinfo : EIATTR_PARAM_CBANK
	.align		4
        /*0128*/ 	.byte	0x04, 0x0a
        /*012a*/ 	.short	(.L_19876 - .L_19875)
	.align		4
.L_19875:
        /*012c*/ 	.word	index@(.nv.constant0._Z15SoftmaxWarpImplI24ElementwiseScaleMaskLoadIffbE11DirectStoreIffEfLi2ELi22ELi32ELi1ELb0EL9Algorithm0EEvT_T0_ll)
        /*0130*/ 	.short	0x0380
        /*0132*/ 	.short	0x0040


	//----- nvinfo : EIATTR_SW_WAR
	.align		4
.L_19876:
        /*0134*/ 	.byte	0x04, 0x36
        /*0136*/ 	.short	(.L_19878 - .L_19877)
.L_19877:
        /*0138*/ 	.word	0x00000008
.L_19878:


//--------------------- .nv.info._Z15SoftmaxWarpImplI24ElementwiseScaleMaskLoadIffbE11DirectStoreIffEfLi2ELi20ELi32ELi1ELb1EL9Algorithm0EEvT_T0_ll --------------------------
	.section	.nv.info._Z15SoftmaxWarpImplI24ElementwiseScaleMaskLoadIffbE11DirectStoreIffEfLi2ELi20ELi32ELi1ELb1EL9Algorithm0EEvT_T0_ll,"",@"SHT_CUDA_INFO"
	.sectionflags	@""
	.align	4


	//----- nvinfo : EIATTR_CUDA_API_VERSION
	.align		4
        /*0000*/ 	.byte	0x04, 0x37
        /*0002*/ 	.short	(.L_19880 - .L_19879)
.L_19879:
        /*0004*/ 	.word	0x00000082


	//----- nvinfo : EIATTR_KPARAM_INFO
	.align		4
.L_19880:
        /*0008*/ 	.byte	0x04, 0x17
        /*000a*/ 	.short	(.L_19882 - .L_19881)
.L_19881:
        /*000c*/ 	.word	0x00000000
        /*0010*/ 	.short	0x0003
        /*0012*/ 	.short	0x0038
        /*0014*/ 	.byte	0x00, 0xf0, 0x21, 0x00


	//----- nvinfo : EIATTR_KPARAM_INFO
	.align		4
.L_19882:
        /*0018*/ 	.byte	0x04, 0x17
        /*001a*/ 	.short	(.L_19884 - .L_19883)
.L_19883:
        /*001c*/ 	.word	0x00000000
        /*0020*/ 	.short	0x0002
        /*0022*/ 	.short	0x0030
        /*0024*/ 	.byte	0x00, 0xf0, 0x21, 0x00


	//----- nvinfo : EIATTR_KPARAM_INFO
	.align		4
.L_19884:
        /*0028*/ 	.byte	0x04, 0x17
        /*002a*/ 	.short	(.L_19886 - .L_19885)
.L_19885:
        /*002c*/ 	.word	0x00000000
        /*0030*/ 	.short	0x0001
        /*0032*/ 	.short	0x0020
        /*0034*/ 	.byte	0x00, 0xf0, 0x41, 0x00


	//----- nvinfo : EIATTR_KPARAM_INFO
	.align		4
.L_19886:
        /*0038*/ 	.byte	0x04, 0x17
        /*003a*/ 	.short	(.L_19888 - .L_19887)
.L_19887:
        /*003c*/ 	.word	0x00000000
        /*0040*/ 	.short	0x0000
        /*0042*/ 	.short	0x0000
        /*0044*/ 	.byte	0x00, 0xf0, 0x81, 0x00


	//----- nvinfo : EIATTR_SPARSE_MMA_MASK
	.align		4
.L_19888:
        /*0048*/ 	.byte	0x03, 0x50
        /*004a*/ 	.short	0x0000


	//----- nvinfo : EIATTR_MAXREG_COUNT
	.align		4
        /*004c*/ 	.byte	0x03, 0x1b
        /*004e*/ 	.short	0x00ff


	//----- nvinfo : EIATTR_EXTERNS
	.align		4
        /*0050*/ 	.byte	0x04, 0x0f
        /*0052*/ 	.short	(.L_19890 - .L_19889)


	//   ....[0]....
	.align		4
.L_19889:
        /*0054*/ 	.word	index@(__assertfail)


	//----- nvinfo : EIATTR_MERCURY_ISA_VERSION
	.align		4
.L_19890:
        /*0058*/ 	.byte	0x03, 0x5f
        /*005a*/ 	.short	0x0101


	//----- nvinfo : EIATTR_COOP_GROUP_MASK_REGIDS
	.align		4
        /*005c*/ 	.byte	0x04, 0x29
        /*005e*/ 	.short	(.L_19892 - .L_19891)


	//   ....[0]....
.L_19891:
        /*0060*/ 	.word	0xffffffff


	//   ....[1]....
        /*0064*/ 	.word	0xffffffff


	//   ....[2]....
        /*0068*/ 	.word	0xffffffff


	//   ....[3]....
        /*006c*/ 	.word	0xffffffff


	//   ....[4]....
        /*0070*/ 	.word	0xffffffff


	//   ....[5]....
        /*0074*/ 	.word	0xffffffff


	//   ....[6]....
        /*0078*/ 	.word	0xffffffff


	//   ....[7]....
        /*007c*/ 	.word	0xffffffff


	//   ....[8]....
        /*0080*/ 	.word	0xffffffff


	//   ....[9]....
        /*0084*/ 	.word	0xffffffff


	//   ....[10]....
        /*0088*/ 	.word	0x0500000f


	//   ....[11]....
        /*008c*/ 	.word	0x0500000f


	//   ....[12]....
        /*0090*/ 	.word	0x0500000f


	//   ....[13]....
        /*0094*/ 	.word	0x0500000f


	//   ....[14]....
        /*0098*/ 	.word	0x0500000f


	//   ....[15]....
        /*009c*/ 	.word	0x0500000f


	//   ....[16]....
        /*00a0*/ 	.word	0x0500000f


	//   ....[17]....
        /*00a4*/ 	.word	0x0500000f


	//   ....[18]....
        /*00a8*/ 	.word	0x0500000f


	//   ....[19]....
        /*00ac*/ 	.word	0x0500000f


	//----- nvinfo : EIATTR_COOP_GROUP_INSTR_OFFSETS
	.align		4
.L_19892:
        /*00b0*/ 	.byte	0x04, 0x28
        /*00b2*/ 	.short	(.L_19894 - .L_19893)


	//   ....[0]....
.L_19893:
        /*00b4*/ 	.word	0x00001c60


	//   ....[1]....
        /*00b8*/ 	.word	0x00001ca0


	//   ....[2]....
        /*00bc*/ 	.word	0x00001cc0


	//   ....[3]....
        /*00c0*/ 	.word	0x00001ce0


	//   ....[4]....
        /*00c4*/ 	.word	0x00001d00


	//   ....[5]....
        /*00c8*/ 	.word	0x000029a0


	//   ....[6]....
        /*00cc*/ 	.word	0x000029c0


	//   ....[7]....
        /*00d0*/ 	.word	0x000029e0


	//   ....[8]....
        /*00d4*/ 	.word	0x00002a00


	//   ....[9]....
        /*00d8*/ 	.word	0x00002a20


	//   ....[10]....
        /*00dc*/ 	.word	0x00004ad0


	//   ....[11]....
        /*00e0*/ 	.word	0x00004b60


	//   ....[12]....
        /*00e4*/ 	.word	0x00004bc0


	//   ....[13]....
        /*00e8*/ 	.word	0x00004c20


	//   ....[14]....
        /*00ec*/ 	.word	0x00004c80


	//   ....[15]....
        /*00f0*/ 	.word	0x00005980


	//   ....[16]....
        /*00f4*/ 	.word	0x000059e0


	//   ....[17]....
        /*00f8*/ 	.word	0x00005a40


	//   ....[18]....
        /*00fc*/ 	.word	0x00005aa0


	//   ....[19]....
        /*0100*/ 	.word	0x00005b00


	//----- nvinfo : EIATTR_VRC_CTA_INIT_COUNT
	.align		4
.L_19894:
        /*0104*/ 	.byte	0x02, 0x4a
	.zero		1
	.zero		1


	//----- nvinfo : EIATTR_SYSCALL_OFFSETS
	.align		4
        /*0108*/ 	.byte	0x04, 0x46
        /*010a*/ 	.short	(.L_19896 - .L_19895)


	//   ....[0]....
.L_19895:
        /*010c*/ 	.word	0x00000190


	//----- nvinfo : EIATTR_EXIT_INSTR_OFFSETS
	.align		4
.L_19896:
        /*0110*/ 	.byte	0x04, 0x1c
        /*0112*/ 	.short	(.L_19898 - .L_19897)


	//   ....[0]....
.L_19897:
        /*0114*/ 	.word	0x00000240


	//   ....[1]....
        /*0118*/ 	.word	0x00004a70


	//----- nvinfo : EIATTR_CRS_STACK_SIZE
	.align		4
.L_19898:
        /*011c*/ 	.byte	0x04, 0x1e
        /*011e*/ 	.short	(.L_19900 - .L_19899)
.L_19899:
        /*0120*/ 	.word	0x00000000


	//----- nvinfo : EIATTR_CBANK_PARAM_SIZE
	.align		4
.L_19900:
        /*0124*/ 	.byte	0x03, 0x19
        /*0126*/ 	.short	0x0040


	//----- nvinfo : EIATTR_PARAM_CBANK
	.align		4
        /*0128*/ 	.byte	0x04, 0x0a
        /*012a*/ 	.short	(.L_19902 - .L_19901)
	.align		4
.L_19901:
        /*012c*/ 	.word	index@(.nv.constant0._Z15SoftmaxWarpImplI24ElementwiseScaleMaskLoadIffbE11DirectStoreIffEfLi2ELi20ELi32ELi1ELb1EL9Algorithm0EEvT_T0_ll)
        /*0130*/ 	.short	0x0380
        /*0132*/ 	.short	0x0040


	//----- nvinfo : EIATTR_SW_WAR
	.align		4
.L_19902:
        /*0134*/ 	.byte	0x04, 0x36
        /*0136*/ 	.short	(.L_19904 - .L_19903)
.L_19903:
        /*0138*/ 	.word	0x00000008
.L_19904:


//--------------------- .nv.info._Z15SoftmaxWarpImplI24ElementwiseScaleMaskLoadIffbE11DirectStoreIffEfLi2ELi20ELi32ELi1ELb0EL9Algorithm0EEvT_T0_ll --------------------------
	.section	.nv.info._Z15SoftmaxWarpImplI24ElementwiseScaleMaskLoadIffbE11DirectStoreIffEfLi2ELi20ELi32ELi1ELb0EL9Algorithm0EEvT_T0_ll,"",@"SHT_CUDA_INFO"
	.sectionflags	@""
	.align	4


	//----- nvinfo : EIATTR_CUDA_API_VERSION
	.align		4
        /*0000*/ 	.byte	0x04, 0x37
        /*0002*/ 	.short	(.L_19906 - .L_19905)
.L_19905:
        /*0004*/ 	.word	0x00000082


	//----- nvinfo : EIATTR_KPARAM_INFO
	.align		4
.L_19906:
        /*0008*/ 	.byte	0x04, 0x17
        /*000a*/ 	.short	(.L_19908 - .L_19907)
.L_19907:
        /*000c*/ 	.word	0x00000000
        /*0010*/ 	.short	0x0003
        /*0012*/ 	.short	0x0038
        /*0014*/ 	.byte	0x00, 0xf0, 0x21, 0x00


	//----- nvinfo : EIATTR_KPARAM_INFO
	.align		4
.L_19908:
        /*0018*/ 	.byte	0x04, 0x17
        /*001a*/ 	.short	(.L_19910 - .L_19909)
.L_19909:
        /*001c*/ 	.word	0x00000000
        /*0020*/ 	.short	0x0002
        /*0022*/ 	.short	0x0030
        /*0024*/ 	.byte	0x00, 0xf0, 0x21, 0x00


	//----- nvinfo : EIATTR_KPARAM_INFO
	.align		4
.L_19910:
        /*0028*/ 	.byte	0x04, 0x17
        /*002a*/ 	.short	(.L_19912 - .L_19911)
.L_19911:
        /*002c*/ 	.word	0x00000000
        /*0030*/ 	.short	0x0001
        /*0032*/ 	.short	0x0020
        /*0034*/ 	.byte	0x00, 0xf0, 0x41, 0x00


	//----- nvinfo : EIATTR_KPARAM_INFO
	.align		4
.L_19912:
        /*0038*/ 	.byte	0x04, 0x17
        /*003a*/ 	.short	(.L_19914 - .L_19913)
.L_19913:
        /*003c*/ 	.word	0x00000000
        /*0040*/ 	.short	0x0000
        /*0042*/ 	.short	0x0000
        /*0044*/ 	.byte	0x00, 0xf0, 0x81, 0x00


	//----- nvinfo : EIATTR_SPARSE_MMA_MASK
	.align		4
.L_19914:
        /*0048*/ 	.byte	0x03, 0x50
        /*004a*/ 	.short	0x0000


	//----- nvinfo : EIATTR_MAXREG_COUNT
	.align		4
        /*004c*/ 	.byte	0x03, 0x1b
        /*004e*/ 	.short	0x00ff


	//----- nvinfo : EIATTR_EXTERNS
	.align		4
        /*0050*/ 	.byte	0x04, 0x0f
        /*0052*/ 	.short	(.L_19916 - .L_19915)


	//   ....[0]....
	.align		4
.L_19915:
        /*0054*/ 	.word	index@(__assertfail)


	//----- nvinfo : EIATTR_MERCURY_ISA_VERSION
	.align		4
.L_19916:
        /*0058*/ 	.byte	0x03, 0x5f
        /*005a*/ 	.short	0x0101


	//----- nvinfo : EIATTR_COOP_GROUP_MASK_REGIDS
	.align		4
        /*005c*/ 	.byte	0x04, 0x29
        /*005e*/ 	.short	(.L_19918 - .L_19917)


	//   ....[0]....
.L_19917:
        /*0060*/ 	.word	0xffffffff


	//   ....[1]....
        /*0064*/ 	.word	0xffffffff


	//   ....[2]....
        /*0068*/ 	.word	0xffffffff


	//   ....[3]....
        /*006c*/ 	.word	0xffffffff


	//   ....[4]....
        /*0070*/ 	.word	0xffffffff


	//   ....[5]....
        /*0074*/ 	.word	0xffffffff


	//   ....[6]....
        /*0078*/ 	.word	0xffffffff


	//   ....[7]....
        /*007c*/ 	.word	0xffffffff


	//   ....[8]....
        /*0080*/ 	.word	0xffffffff


	//   ....[9]....
        /*0084*/ 	.word	0xffffffff


	//   ....[10]....
        /*0088*/ 	.word	0x0500000f


	//   ....[11]....
        /*008c*/ 	.word	0x0500000f


	//   ....[12]....
        /*0090*/ 	.word	0x0500000f


	//   ....[13]....
        /*0094*/ 	.word	0x0500000f


	//   ....[14]....
        /*0098*/ 	.word	0x0500000f


	//   ....[15]....
        /*009c*/ 	.word	0x0500000f


	//   ....[16]....
        /*00a0*/ 	.word	0x0500000f


	//   ....[17]....
        /*00a4*/ 	.word	0x0500000f


	//   ....[18]....
        /*00a8*/ 	.word	0x0500000f


	//   ....[19]....
        /*00ac*/ 	.word	0x0500000f


	//----- nvinfo : EIATTR_COOP_GROUP_INSTR_OFFSETS
	.align		4
.L_19918:
        /*00b0*/ 	.byte	0x04, 0x28
        /*00b2*/ 	.short	(.L_19920 - .L_19919)


	//   ....[0]....
.L_19919:
        /*00b4*/ 	.word	0x00001420


	//   ....[1]....
        /*00b8*/ 	.word	0x00001460


	//   ....[2]....
        /*00bc*/ 	.word	0x00001480


	//   ....[3]....
        /*00c0*/ 	.word	0x000014a0


	//   ....[4]....
        /*00c4*/ 	.word	0x000014c0


	//   ....[5]....
        /*00c8*/ 	.word	0x00002160


	//   ....[6]....
        /*00cc*/ 	.word	0x00002180


	//   ....[7]....
        /*00d0*/ 	.word	0x000021a0


	//   ....[8]....
        /*00d4*/ 	.word	0x000021c0


	//   ....[9]....
        /*00d8*/ 	.word	0x000021e0


	//   ....[10]....
        /*00dc*/ 	.word	0x00003c80


	//   ....[11]....
        /*00e0*/ 	.word	0x00003d10


	//   ....[12]....
        /*00e4*/ 	.word	0x00003d70


	//   ....[13]....
        /*00e8*/ 	.word	0x00003dd0


	//   ....[14]....
        /*00ec*/ 	.word	0x00003e30


	//   ....[15]....
        /*00f0*/ 	.word	0x00004b30


	//   ....[16]....
        /*00f4*/ 	.word	0x00004b90


	//   ....[17]....
        /*00f8*/ 	.word	0x00004bf0


	//   ....[18]....
        /*00fc*/ 	.word	0x00004c50


	//   ....[19]....
        /*0100*/ 	.word	0x00004cb0


	//----- nvinfo : EIATTR_VRC_CTA_INIT_COUNT
	.align		4
.L_19920:
        /*0104*/ 	.byte	0x02, 0x4a
	.zero		1
	.zero		1


	//----- nvinfo : EIATTR_SYSCALL_OFFSETS
	.align		4
        /*0108*/ 	.byte	0x04, 0x46
        /*010a*/ 	.short	(.L_19922 - .L_19921)


	//   ....[0]....
.L_19921:
        /*010c*/ 	.word	0x00000170


	//----- nvinfo : EIATTR_EXIT_INSTR_OFFSETS
	.align		4
.L_19922:
        /*0110*/ 	.byte	0x04, 0x1c
        /*0112*/ 	.short	(.L_19924 - .L_19923)


	//   ....[0]....
.L_19923:
        /*0114*/ 	.word	0x00000220


	//   ....[1]....
        /*0118*/ 	.word	0x00003c20


	//----- nvinfo : EIATTR_CRS_STACK_SIZE
	.align		4
.L_19924:
        /*011c*/ 	.byte	0x04, 0x1e
        /*011e*/ 	.short	(.L_19926 - .L_19925)
.L_19925:
        /*0120*/ 	.word	0x00000000


	//----- nvinfo : EIATTR_CBANK_PARAM_SIZE
	.align		4
.L_19926:
        /*0124*/ 	.byte	0x03, 0x19
        /*0126*/ 	.short	0x0040


	//----- nvinfo : EIATTR_PARAM_CBANK
	.align		4
        /*0128*/ 	.byte	0x04, 0x0a
        /*012a*/ 	.short	(.L_19928 - .L_19927)
	.align		4
.L_19927:
        /*012c*/ 	.word	index@(.nv.constant0._Z15SoftmaxWarpImplI24ElementwiseScaleMaskLoadIffbE11DirectStoreIffEfLi2ELi20ELi32ELi1ELb0EL9Algorithm0EEvT_T0_ll)
        /*0130*/ 	.short	0x0380
        /*0132*/ 	.short	0x0040


	//----- nvinfo : EIATTR_SW_WAR
	.align		4
.L_19928:
        /*0134*/ 	.byte	0x04, 0x36
        /*0136*/ 	.short	(.L_19930 - .L_19929)
.L_19929:
        /*0138*/ 	.word	0x00000008
.L_19930:


//--------------------- .nv.info._Z15SoftmaxWarpImplI24ElementwiseScaleMaskLoadIffbE11DirectStoreIffEfLi2ELi18ELi32ELi1ELb1EL9Algorithm0EEvT_T0_ll --------------------------
	.section	.nv.info._Z15SoftmaxWarpImplI24ElementwiseScaleMaskLoadIffbE11DirectStoreIffEfLi2ELi18ELi32ELi1ELb1EL9Algorithm0EEvT_T0_ll,"",@"SHT_CUDA_INFO"
	.sectionflags	@""
	.align	4


	//----- nvinfo : EIATTR_CUDA_API_VERSION
	.align		4
        /*0000*/ 	.byte	0x04, 0x37
        /*0002*/ 	.short	(.L_19932 - .L_19931)
.L_19931:
        /*0004*/ 	.word	0x00000082


	//----- nvinfo : EIATTR_KPARAM_INFO
	.align		4
.L_19932:
        /*0008*/ 	.byte	0x04, 0x17
        /*000a*/ 	.short	(.L_19934 - .L_19933)
.L_19933:
        /*000c*/ 	.word	0x00000000
        /*0010*/ 	.short	0x0003
        /*0012*/ 	.short	0x0038
        /*0014*/ 	.byte	0x00, 0xf0, 0x21, 0x00


	//----- nvinfo : EIATTR_KPARAM_INFO
	.align		4
.L_19934:
        /*0018*/ 	.byte	0x04, 0x17
        /*001a*/ 	.short	(.L_19936 - .L_19935)
.L_19935:
        /*001c*/ 	.word	0x00000000
        /*0020*/ 	.short	0x0002
        /*0022*/ 	.short	0x0030
        /*0024*/ 	.byte	0x00, 0xf0, 0x21, 0x00


	//----- nvinfo : EIATTR_KPARAM_INFO
	.align		4
.L_19936:
        /*0028*/ 	.byte	0x04, 0x17
        /*002a*/ 	.short	(.L_19938 - .L_19937)
.L_19937:
        /*002c*/ 	.word	0x00000000
        /*0030*/ 	.short	0x0001
        /*0032*/ 	.short	0x0020
        /*0034*/ 	.byte	0x00, 0xf0, 0x41, 0x00


	//----- nvinfo : EIATTR_KPARAM_INFO
	.align		4
.L_19938:
        /*0038*/ 	.byte	0x04, 0x17
        /*003a*/ 	.short	(.L_19940 - .L_19939)
.L_19939:
        /*003c*/ 	.word	0x00000000
        /*0040*/ 	.short	0x0000
        /*0042*/ 	.short	0x0000
        /*0044*/ 	.byte	0x00, 0xf0, 0x81, 0x00


	//----- nvinfo : EIATTR_SPARSE_MMA_MASK
	.align		4
.L_19940:
        /*0048*/ 	.byte	0x03, 0x50
        /*004a*/ 	.short	0x0000


	//----- nvinfo : EIATTR_MAXREG_COUNT
	.align		4
        /*004c*/ 	.byte	0x03, 0x1b
        /*004e*/ 	.short	0x00ff


	//----- nvinfo : EIATTR_EXTERNS
	.align		4
        /*0050*/ 	.byte	0x04, 0x0f
        /*0052*/ 	.short	(.L_19942 - .L_19941)


	//   ....[0]....
	.align		4
.L_19941:
        /*0054*/ 	.word	index@(__assertfail)


	//----- nvinfo : EIATTR_MERCURY_ISA_VERSION
	.align		4
.L_19942:
        /*0058*/ 	.byte	0x03, 0x5f
        /*005a*/ 	.short	0x0101


	//----- nvinfo : EIATTR_COOP_GROUP_MASK_REGIDS
	.align		4
        /*005c*/ 	.byte	0x04, 0x29
        /*005e*/ 	.short	(.L_19944 - .L_19943)


	//   ....[0]....
.L_19943:
        /*0060*/ 	.word	0xffffffff


	//   ....[1]....
        /*0064*/ 	.word	0xffffffff


	//   ....[2]....
        /*0068*/ 	.word	0xffffffff


	//   ....[3]....
        /*006c*/ 	.word	0xffffffff


	//   ....[4]....
        /*0070*/ 	.word	0xffffffff


	//   ....[5]....
        /*0074*/ 	.word	0xffffffff


	//   ....[6]....
        /*0078*/ 	.word	0xffffffff


	//   ....[7]....
        /*007c*/ 	.word	0xffffffff


	//   ....[8]....
        /*0080*/ 	.word	0xffffffff


	//   ....[9]....
        /*0084*/ 	.word	0xffffffff


	//   ....[10]....
        /*0088*/ 	.word	0x0500000f


	//   ....[11]....
        /*008c*/ 	.word	0x0500000f


	//   ....[12]....
        /*0090*/ 	.word	0x0500000f


	//   ....[13]....
        /*0094*/ 	.word	0x0500000f


	//   ....[14]....
        /*0098*/ 	.word	0x0500000f


	//   ....[15]....
        /*009c*/ 	.word	0x0500000f


	//   ....[16]....
        /*00a0*/ 	.word	0x0500000f


	//   ....[17]....
        /*00a4*/ 	.word	0x0500000f


	//   ....[18]....
        /*00a8*/ 	.word	0x0500000f


	//   ....[19]....
        /*00ac*/ 	.word	0x0500000f


	//----- nvinfo : EIATTR_COOP_GROUP_INSTR_OFFSETS
	.align		4
.L_19944:
        /*00b0*/ 	.byte	0x04, 0x28
        /*00b2*/ 	.short	(.L_19946 - .L_19945)


	//   ....[0]....
.L_19945:
        /*00b4*/ 	.word	0x000019c0


	//   ....[1]....
        /*00b8*/ 	.word	0x00001a00


	//   ....[2]....
        /*00bc*/ 	.word	0x00001a20


	//   ....[3]....
        /*00c0*/ 	.word	0x00001a40


	//   ....[4]....
        /*00c4*/ 	.word	0x00001a60


	//   ....[5]....
        /*00c8*/ 	.word	0x000025c0


	//   ....[6]....
        /*00cc*/ 	.word	0x000025e0


	//   ....[7]....
        /*00d0*/ 	.word	0x00002600


	//   ....[8]....
        /*00d4*/ 	.word	0x00002620


	//   ....[9]....
        /*00d8*/ 	.word	0x00002640


	//   ....[10]....
        /*00dc*/ 	.word	0x000043a0


	//   ....[11]....
        /*00e0*/ 	.word	0x00004440


	//   ....[12]....
        /*00e4*/ 	.word	0x000044a0


	//   ....[13]....
        /*00e8*/ 	.word	0x00004500


	//   ....[14]....
        /*00ec*/ 	.word	0x00004560


	//   ....[15]....
        /*00f0*/ 	.word	0x00005110


	//   ....[16]....
        /*00f4*/ 	.word	0x00005170


	//   ....[17]....
        /*00f8*/ 	.word	0x000051d0


	//   ....[18]....
        /*00fc*/ 	.word	0x00005230


	//   ....[19]....
        /*0100*/ 	.word	0x00005290


	//----- nvinfo : EIATTR_VRC_CTA_INIT_COUNT
	.align		4
.L_19946:
        /*0104*/ 	.byte	0x02, 0x4a
	.zero		1
	.zero		1


	//----- nvinfo : EIATTR_SYSCALL_OFFSETS
	.align		4
        /*0108*/ 	.byte	0x04, 0x46
        /*010a*/ 	.short	(.L_19948 - .L_19947)


	//   ....[0]....
.L_19947:
        /*010c*/ 	.word	0x00000190


	//----- nvinfo : EIATTR_EXIT_INSTR_OFFSETS
	.align		4
.L_19948:
        /*0110*/ 	.byte	0x04, 0x1c
        /*0112*/ 	.short	(.L_19950 - .L_19949)


	//   ....[0]....
.L_19949:
        /*0114*/ 	.word	0x00000220


	//   ....[1]....
        /*0118*/ 	.word	0x00004340


	//----- nvinfo : EIATTR_CRS_STACK_SIZE
	.align		4
.L_19950:
        /*011c*/ 	.byte	0x04, 0x1e
        /*011e*/ 	.short	(.L_19952 - .L_19951)
.L_19951:
        /*0120*/ 	.word	0x00000000


	//----- nvinfo : EIATTR_CBANK_PARAM_SIZE
	.align		4
.L_19952:
        /*0124*/ 	.byte	0x03, 0x19
        /*0126*/ 	.short	0x0040


	//----- nvinfo : EIATTR_PARAM_CBANK
	.align		4
        /*0128*/ 	.byte	0x04, 0x0a
        /*012a*/ 	.short	(.L_19954 - .L_19953)
	.align		4
.L_19953:
        /*012c*/ 	.word	index@(.nv.constant0._Z15SoftmaxWarpImplI24ElementwiseScaleMaskLoadIffbE11DirectStoreIffEfLi2ELi18ELi32ELi1ELb1EL9Algorithm0EEvT_T0_ll)
        /*0130*/ 	.short	0x0380
        /*0132*/ 	.short	0x0040


	//----- nvinfo : EIATTR_SW_WAR
	.align		4
.L_19954:
        /*0134*/ 	.byte	0x04, 0x36
        /*0136*/ 	.short	(.L_19956 - .L_19955)
.L_19955:
        /*0138*/ 	.word	0x00000008
.L_19956:


//--------------------- .nv.info._Z15SoftmaxWarpImplI24ElementwiseScaleMaskLoadIffbE11DirectStoreIffEfLi2ELi18ELi32ELi1ELb0EL9Algorithm0EEvT_T0_ll --------------------------
	.section	.nv.info._Z15SoftmaxWarpImplI24ElementwiseScaleMaskLoadIffbE11DirectStoreIffEfLi2ELi18ELi32ELi1ELb0EL9Algorithm0EEvT_T0_ll,"",@"SHT_CUDA_INFO"
	.sectionflags	@""
	.align	4


	//----- nvinfo : EIATTR_CUDA_API_VERSION
	.align		4
        /*0000*/ 	.byte	0x04, 0x37
        /*0002*/ 	.short	(.L_19958 - .L_19957)
.L_19957:
        /*0004*/ 	.word	0x00000082


	//----- nvinfo : EIATTR_KPARAM_INFO
	.align		4
.L_19958:
        /*0008*/ 	.byte	0x04, 0x17
        /*000a*/ 	.short	(.L_19960 - .L_19959)
.L_19959:
        /*000c*/ 	.word	0x00000000
        /*0010*/ 	.short	0x0003
        /*0012*/ 	.short	0x0038
        /*0014*/ 	.byte	0x00, 0xf0, 0x21, 0x00


	//----- nvinfo : EIATTR_KPARAM_INFO
	.align		4
.L_19960:
        /*0018*/ 	.byte	0x04, 0x17
        /*001a*/ 	.short	(.L_19962 - .L_19961)
.L_19961:
        /*001c*/ 	.word	0x00000000
        /*0020*/ 	.short	0x0002
        /*0022*/ 	.short	0x0030
        /*0024*/ 	.byte	0x00, 0xf0, 0x21, 0x00


	//----- nvinfo : EIATTR_KPARAM_INFO
	.align		4
.L_19962:
        /*0028*/ 	.byte	0x04, 0x17
        /*002a*/ 	.short	(.L_19964 - .L_19963)
.L_19963:
        /*002c*/ 	.word	0x00000000
        /*0030*/ 	.short	0x0001
        /*0032*/ 	.short	0x0020
        /*0034*/ 	.byte	0x00, 0xf0, 0x41, 0x00


	//----- nvinfo : EIATTR_KPARAM_INFO
	.align		4
.L_19964:
        /*0038*/ 	.byte	0x04, 0x17
        /*003a*/ 	.short	(.L_19966 - .L_19965)
.L_19965:
        /*003c*/ 	.word	0x00000000
        /*0040*/ 	.short	0x0000
        /*0042*/ 	.short	0x0000
        /*0044*/ 	.byte	0x00, 0xf0, 0x81, 0x00


	//----- nvinfo : EIATTR_SPARSE_MMA_MASK
	.align		4
.L_19966:
        /*0048*/ 	.byte	0x03, 0x50
        /*004a*/ 	.short	0x0000


	//----- nvinfo : EIATTR_MAXREG_COUNT
	.align		4
        /*004c*/ 	.byte	0x03, 0x1b
        /*004e*/ 	.short	0x00ff


	//----- nvinfo : EIATTR_EXTERNS
	.align		4
        /*0050*/ 	.byte	0x04, 0x0f
        /*0052*/ 	.short	(.L_19968 - .L_19967)


	//   ....[0]....
	.align		4
.L_19967:
        /*0054*/ 	.word	index@(__assertfail)


	//----- nvinfo : EIATTR_MERCURY_ISA_VERSION
	.align		4
.L_19968:
        /*0058*/ 	.byte	0x03, 0x5f
        /*005a*/ 	.short	0x0101


	//----- nvinfo : EIATTR_COOP_GROUP_MASK_REGIDS
	.align		4
        /*005c*/ 	.byte	0x04, 0x29
        /*005e*/ 	.short	(.L_19970 - .L_19969)


	//   ....[0]....
.L_19969:
        /*0060*/ 	.word	0xffffffff


	//   ....[1]....
        /*0064*/ 	.word	0xffffffff


	//   ....[2]....
        /*0068*/ 	.word	0xffffffff


	//   ....[3]....
        /*006c*/ 	.word	0xffffffff


	//   ....[4]....
        /*0070*/ 	.word	0xffffffff


	//   ....[5]....
        /*0074*/ 	.word	0xffffffff


	//   ....[6]....
        /*0078*/ 	.word	0xffffffff


	//   ....[7]....
        /*007c*/ 	.word	0xffffffff


	//   ....[8]....
        /*0080*/ 	.word	0xffffffff


	//   ....[9]....
        /*0084*/ 	.word	0xffffffff


	//   ....[10]....
        /*0088*/ 	.word	0x0500000f


	//   ....[11]....
        /*008c*/ 	.word	0x0500000f


	//   ....[12]....
        /*0090*/ 	.word	0x0500000f


	//   ....[13]....
        /*0094*/ 	.word	0x0500000f


	//   ....[14]....
        /*0098*/ 	.word	0x0500000f


	//   ....[15]....
        /*009c*/ 	.word	0x0500000f


	//   ....[16]....
        /*00a0*/ 	.word	0x0500000f


	//   ....[17]....
        /*00a4*/ 	.word	0x0500000f


	//   ....[18]....
        /*00a8*/ 	.word	0x0500000f


	//   ....[19]....
        /*00ac*/ 	.word	0x0500000f


	//----- nvinfo : EIATTR_COOP_GROUP_INSTR_OFFSETS
	.align		4
.L_19970:
        /*00b0*/ 	.byte	0x04, 0x28
        /*00b2*/ 	.short	(.L_19972 - .L_19971)


	//   ....[0]....
.L_19971:
        /*00b4*/ 	.word	0x000012a0


	//   ....[1]....
        /*00b8*/ 	.word	0x000012e0


	//   ....[2]....
        /*00bc*/ 	.word	0x00001300


	//   ....[3]....
        /*00c0*/ 	.word	0x00001320


	//   ....[4]....
        /*00c4*/ 	.word	0x00001340


	//   ....[5]....
        /*00c8*/ 	.word	0x00001ea0


	//   ....[6]....
        /*00cc*/ 	.word	0x00001ec0


	//   ....[7]....
        /*00d0*/ 	.word	0x00001ee0


	//   ....[8]....
        /*00d4*/ 	.word	0x00001f00


	//   ....[9]....
        /*00d8*/ 	.word	0x00001f20


	//   ....[10]....
        /*00dc*/ 	.word	0x00003740


	//   ....[11]....
        /*00e0*/ 	.word	0x000037e0


	//   ....[12]....
        /*00e4*/ 	.word	0x00003840


	//   ....[13]....
        /*00e8*/ 	.word	0x000038a0


	//   ....[14]....
        /*00ec*/ 	.word	0x00003900


	//   ....[15]....
        /*00f0*/ 	.word	0x000044b0


	//   ....[16]....
        /*00f4*/ 	.word	0x00004510


	//   ....[17]....
        /*00f8*/ 	.word	0x00004570


	//   ....[18]....
        /*00fc*/ 	.word	0x000045d0


	//   ....[19]....
        /*0100*/ 	.word	0x00004630


	//----- nvinfo : EIATTR_VRC_CTA_INIT_COUNT
	.align		4
.L_19972:
        /*0104*/ 	.byte	0x02, 0x4a
	.zero		1
	.zero		1


	//----- nvinfo : EIATTR_SYSCALL_OFFSETS
	.align		4
        /*0108*/ 	.byte	0x04, 0x46
        /*010a*/ 	.short	(.L_19974 - .L_19973)


	//   ....[0]....
.L_19973:
        /*010c*/ 	.word	0x00000170


	//----- nvinfo : EIATTR_EXIT_INSTR_OFFSETS
	.align		4
.L_19974:
        /*0110*/ 	.byte	0x04, 0x1c
        /*0112*/ 	.short	(.L_19976 - .L_19975)


	//   ....[0]....
.L_19975:
        /*0114*/ 	.word	0x00000220


	//   ....[1]....
        /*0118*/ 	.word	0x000036e0


	//----- nvinfo : EIATTR_CRS_STACK_SIZE
	.align		4
.L_19976:
        /*011c*/ 	.byte	0x04, 0x1e
        /*011e*/ 	.short	(.L_19978 - .L_19977)
.L_19977:
        /*0120*/ 	.word	0x00000000


	//----- nvinfo : EIATTR_CBANK_PARAM_SIZE
	.align		4
.L_19978:
        /*0124*/ 	.byte	0x03, 0x19
        /*0126*/ 	.short	0x0040


	//----- nvinfo : EIATTR_PARAM_CBANK
	.align		4
        /*0128*/ 	.byte	0x04, 0x0a
        /*012a*/ 	.short	(.L_19980 - .L_19979)
	.align		4
.L_19979:
        /*012c*/ 	.word	index@(.nv.constant0._Z15SoftmaxWarpImplI24ElementwiseScaleMaskLoadIffbE11DirectStoreIffEfLi2ELi18ELi32ELi1ELb0EL9Algorithm0EEvT_T0_ll)
        /*0130*/ 	.short	0x0380
        /*0132*/ 	.short	0x0040


	//----- nvinfo : EIATTR_SW_WAR
	.align		4
.L_19980:
        /*0134*/ 	.byte	0x04, 0x36
        /*0136*/ 	.short	(.L_19982 - .L_19981)
.L_19981:
        /*0138*/ 	.word	0x00000008
.L_19982:


//--------------------- .nv.info._Z15SoftmaxWarpImplI24ElementwiseScaleMaskLoadIffbE11DirectStoreIffEfLi2ELi16ELi32ELi1ELb1EL9Algorithm0EEvT_T0_ll --------------------------
	.section	.nv.info._Z15SoftmaxWarpImplI24ElementwiseScaleMaskLoadIffbE11DirectStoreIffEfLi2ELi16ELi32ELi1ELb1EL9Algorithm0EEvT_T0_ll,"",@"SHT_CUDA_INFO"
	.sectionflags	@""
	.align	4


	//----- nvinfo : EIATTR_CUDA_API_VERSION
	.align		4
        /*0000*/ 	.byte	0x04, 0x37
        /*0002*/ 	.short	(.L_19984 - .L_19983)
.L_19983:
        /*0004*/ 	.word	0x00000082


	//----- nvinfo : EIATTR_KPARAM_INFO
	.align		4
.L_19984:
        /*0008*/ 	.byte	0x04, 0x17
        /*000a*/ 	.short	(.L_19986 - .L_19985)
.L_19985:
        /*000c*/ 	.word	0x00000000
        /*0010*/ 	.short	0x0003
        /*0012*/ 	.short	0x0038
        /*0014*/ 	.byte	0x00, 0xf0, 0x21, 0x00


	//----- nvinfo : EIATTR_KPARAM_INFO
	.align		4
.L_19986:
        /*0018*/ 	.byte	0x04, 0x17
        /*001a*/ 	.short	(.L_19988 - .L_19987)
.L_19987:
        /*001c*/ 	.word	0x00000000
        /*0020*/ 	.short	0x0002
        /*0022*/ 	.short	0x0030
        /*0024*/ 	.byte	0x00, 0xf0, 0x21, 0x00


	//----- nvinfo : EIATTR_KPARAM_INFO
	.align		4
.L_19988:
        /*0028*/ 	.byte	0x04, 0x17
        /*002a*/ 	.short	(.L_19990 - .L_19989)
.L_19989:
        /*002c*/ 	.word	0x00000000
        /*0030*/ 	.short	0x0001
        /*0032*/ 	.short	0x0020
        /*0034*/ 	.byte	0x00, 0xf0, 0x41, 0x00


	//----- nvinfo : EIATTR_KPARAM_INFO
	.align		4
.L_19990:
        /*0038*/ 	.byte	0x04, 0x17
        /*003a*/ 	.short	(.L_19992 - .L_19991)
.L_19991:
        /*003c*/ 	.word	0x00000000
        /*0040*/ 	.short	0x0000
        /*0042*/ 	.short	0x0000
        /*0044*/ 	.byte	0x00, 0xf0, 0x81, 0x00


	//----- nvinfo : EIATTR_SPARSE_MMA_MASK
	.align		4
.L_19992:
        /*0048*/ 	.byte	0x03, 0x50
        /*004a*/ 	.short	0x0000


	//----- nvinfo : EIATTR_MAXREG_COUNT
	.align		4
        /*004c*/ 	.byte	0x03, 0x1b
        /*004e*/ 	.short	0x00ff


	//----- nvinfo : EIATTR_EXTERNS
	.align		4
        /*0050*/ 	.byte	0x04, 0x0f
        /*0052*/ 	.short	(.L_19994 - .L_19993)


	//   ....[0]....
	.align		4
.L_19993:
        /*0054*/ 	.word	index@(__assertfail)


	//----- nvinfo : EIATTR_MERCURY_ISA_VERSION
	.align		4
.L_19994:
        /*0058*/ 	.byte	0x03, 0x5f
        /*005a*/ 	.short	0x0101


	//----- nvinfo : EIATTR_COOP_GROUP_MASK_REGIDS
	.align		4
        /*005c*/ 	.byte	0x04, 0x29
        /*005e*/ 	.short	(.L_19996 - .L_19995)


	//   ....[0]....
.L_19995:
        /*0060*/ 	.word	0xffffffff


	//   ....[1]....
        /*0064*/ 	.word	0xffffffff


	//   ....[2]....
        /*0068*/ 	.word	0xffffffff


	//   ....[3]....
        /*006c*/ 	.word	0xffffffff


	//   ....[4]....
        /*0070*/ 	.word	0xffffffff


	//   ....[5]....
        /*0074*/ 	.word	0xffffffff


	//   ....[6]....
        /*0078*/ 	.word	0xffffffff


	//   ....[7]....
        /*007c*/ 	.word	0xffffffff


	//   ....[8]....
        /*0080*/ 	.word	0xffffffff


	//   ....[9]....
        /*0084*/ 	.word	0xffffffff


	//   ....[10]....
        /*0088*/ 	.word	0x0500000f


	//   ....[11]....
        /*008c*/ 	.word	0x0500000f


	//   ....[12]....
        /*0090*/ 	.word	0x0500000f


	//   ....[13]....
        /*0094*/ 	.word	0x0500000f


	//   ....[14]....
        /*0098*/ 	.word	0x0500000f


	//   ....[15]....
        /*009c*/ 	.word	0x0500000f


	//   ....[16]....
        /*00a0*/ 	.word	0x0500000f


	//   ....[17]....
        /*00a4*/ 	.word	0x0500000f


	//   ....[18]....
        /*00a8*/ 	.word	0x0500000f


	//   ....[19]....
        /*00ac*/ 	.word	0x0500000f


	//----- nvinfo : EIATTR_COOP_GROUP_INSTR_OFFSETS
	.align		4
.L_19996:
        /*00b0*/ 	.byte	0x04, 0x28
        /*00b2*/ 	.short	(.L_19998 - .L_19997)


	//   ....[0]....
.L_19997:
        /*00b4*/ 	.word	0x00001730


	//   ....[1]....
        /*00b8*/ 	.word	0x00001770


	//   ....[2]....
        /*00bc*/ 	.word	0x00001790


	//   ....[3]....
        /*00c0*/ 	.word	0x000017b0


	//   ....[4]....
        /*00c4*/ 	.word	0x000017d0


	//   ....[5]....
        /*00c8*/ 	.word	0x000021f0


	//   ....[6]....
        /*00cc*/ 	.word	0x00002210


	//   ....[7]....
        /*00d0*/ 	.word	0x00002230


	//   ....[8]....
        /*00d4*/ 	.word	0x00002250


	//   ....[9]....
        /*00d8*/ 	.word	0x00002270


	//   ....[10]....
        /*00dc*/ 	.word	0x00003ca0


	//   ....[11]....
        /*00e0*/ 	.word	0x00003d20


	//   ....[12]....
        /*00e4*/ 	.word	0x00003d80


	//   ....[13]....
        /*00e8*/ 	.word	0x00003de0


	//   ....[14]....
        /*00ec*/ 	.word	0x00003e40


	//   ....[15]....
        /*00f0*/ 	.word	0x000048d0


	//   ....[16]....
        /*00f4*/ 	.word	0x00004930


	//   ....[17]....
        /*00f8*/ 	.word	0x00004990


	//   ....[18]....
        /*00fc*/ 	.word	0x000049f0


	//   ....[19]....
        /*0100*/ 	.word	0x00004a50


	//----- nvinfo : EIATTR_VRC_CTA_INIT_COUNT
	.align		4
.L_19998:
        /*0104*/ 	.byte	0x02, 0x4a
	.zero		1
	.zero		1


	//----- nvinfo : EIATTR_SYSCALL_OFFSETS
	.align		4
        /*0108*/ 	.byte	0x04, 0x46
        /*010a*/ 	.short	(.L_20000 - .L_19999)


	//   ....[0]....
.L_19999:
        /*010c*/ 	.word	0x00000190


	//----- nvinfo : EIATTR_EXIT_INSTR_OFFSETS
	.align		4
.L_20000:
        /*0110*/ 	.byte	0x04, 0x1c
        /*0112*/ 	.short	(.L_20002 - .L_20001)


	//   ....[0]....
.L_20001:
        /*0114*/ 	.word	0x00000220


	//   ....[1]....
        /*0118*/ 	.word	0x00003c40


	//----- nvinfo : EIATTR_CRS_STACK_SIZE
	.align		4
.L_20002:
        /*011c*/ 	.byte	0x04, 0x1e
        /*011e*/ 	.short	(.L_20004 - .L_20003)
.L_20003:
        /*0120*/ 	.word	0x00000000


	//----- nvinfo : EIATTR_CBANK_PARAM_SIZE
	.align		4
.L_20004:
        /*0124*/ 	.byte	0x03, 0x19
        /*0126*/ 	.short	0x0040


	//----- nvinfo : EIATTR_PARAM_CBANK
	.align		4
        /*0128*/ 	.byte	0x04, 0x0a
        /*012a*/ 	.short	(.L_20006 - .L_20005)
	.align		4
.L_20005:
        /*012c*/ 	.word	index@(.nv.constant0._Z15SoftmaxWarpImplI24ElementwiseScaleMaskLoadIffbE11DirectStoreIffEfLi2ELi16ELi32ELi1ELb1EL9Algorithm0EEvT_T0_ll)
        /*0130*/ 	.short	0x0380
        /*0132*/ 	.short	0x0040


	//----- nvinfo : EIATTR_SW_WAR
	.align		4
.L_20006:
        /*0134*/ 	.byte	0x04, 0x36
        /*0136*/ 	.short	(.L_20008 - .L_20007)
.L_20007:
        /*0138*/ 	.word	0x00000008
.L_20008:


//--------------------- .nv.info._Z15SoftmaxWarpImplI24ElementwiseScaleMaskLoadIffbE11DirectStoreIffEfLi2ELi16ELi32ELi1ELb0EL9Algorithm0EEvT_T0_ll --------------------------
	.section	.nv.info._Z15SoftmaxWarpImplI24ElementwiseScaleMaskLoadIffbE11DirectStoreIffEfLi2ELi16ELi32ELi1ELb0EL9Algorithm0EEvT_T0_ll,"",@"SHT_CUDA_INFO"
	.sectionflags	@""
	.align	4


	//----- nvinfo : EIATTR_CUDA_API_VERSION
	.align		4
        /*0000*/ 	.byte	0x04, 0x37
        /*0002*/ 	.short	(.L_20010 - .L_20009)
.L_20009:
        /*0004*/ 	.word	0x00000082


	//----- nvinfo : EIATTR_KPARAM_INFO
	.align		4
.L_20010:
        /*0008*/ 	.byte	0x04, 0x17
        /*000a*/ 	.short	(.L_20012 - .L_20011)
.L_20011:
        /*000c*/ 	.word	0x00000000
        /*0010*/ 	.short	0x0003
        /*0012*/ 	.short	0x0038
        /*0014*/ 	.byte	0x00, 0xf0, 0x21, 0x00


	//----- nvinfo : EIATTR_KPARAM_INFO
	.align		4
.L_20012:
        /*0018*/ 	.byte	0x04, 0x17
        /*001a*/ 	.short	(.L_20014 - .L_20013)
.L_20013:
        /*001c*/ 	.word	0x00000000
        /*0020*/ 	.short	0x0002
        /*0022*/ 	.short	0x0030
        /*0024*/ 	.byte	0x00, 0xf0, 0x21, 0x00


	//----- nvinfo : EIATTR_KPARAM_INFO
	.align		4
.L_20014:
        /*0028*/ 	.byte	0x04, 0x17
        /*002a*/ 	.short	(.L_20016 - .L_20015)
.L_20015:
        /*002c*/ 	.word	0x00000000
        /*0030*/ 	.short	0x0001
        /*0032*/ 	.short	0x0020
        /*0034*/ 	.byte	0x00, 0xf0, 0x41, 0x00


	//----- nvinfo : EIATTR_KPARAM_INFO
	.align		4
.L_20016:
        /*0038*/ 	.byte	0x04, 0x17
        /*003a*/ 	.short	(.L_20018 - .L_20017)
.L_20017:
        /*003c*/ 	.word	0x00000000
        /*0040*/ 	.short	0x0000
        /*0042*/ 	.short	0x0000
        /*0044*/ 	.byte	0x00, 0xf0, 0x81, 0x00


	//----- nvinfo : EIATTR_SPARSE_MMA_MASK
	.align		4
.L_20018:
        /*0048*/ 	.byte	0x03, 0x50
        /*004a*/ 	.short	0x0000


	//----- nvinfo : EIATTR_MAXREG_COUNT
	.align		4
        /*004c*/ 	.byte	0x03, 0x1b
        /*004e*/ 	.short	0x00ff


	//----- nvinfo : EIATTR_EXTERNS
	.align		4
        /*0050*/ 	.byte	0x04, 0x0f
        /*0052*/ 	.short	(.L_20020 - .L_20019)


	//   ....[0]....
	.align		4
.L_20019:
        /*0054*/ 	.word	index@(__assertfail)


	//----- nvinfo : EIATTR_MERCURY_ISA_VERSION
	.align		4
.L_20020:
        /*0058*/ 	.byte	0x03, 0x5f
        /*005a*/ 	.short	0x0101


	//----- nvinfo : EIATTR_COOP_GROUP_MASK_REGIDS
	.align		4
        /*005c*/ 	.byte	0x04, 0x29
        /*005e*/ 	.short	(.L_20022 - .L_20021)


	//   ....[0]....
.L_20021:
        /*0060*/ 	.word	0xffffffff


	//   ....[1]....
        /*0064*/ 	.word	0xffffffff


	//   ....[2]....
        /*0068*/ 	.word	0xffffffff


	//   ....[3]....
        /*006c*/ 	.word	0xffffffff


	//   ....[4]....
        /*0070*/ 	.word	0xffffffff


	//   ....[5]....
        /*0074*/ 	.word	0xffffffff


	//   ....[6]....
        /*0078*/ 	.word	0xffffffff


	//   ....[7]....
        /*007c*/ 	.word	0xffffffff


	//   ....[8]....
        /*0080*/ 	.word	0xffffffff


	//   ....[9]....
        /*0084*/ 	.word	0xffffffff


	//   ....[10]....
        /*0088*/ 	.word	0x0500000f


	//   ....[11]....
        /*008c*/ 	.word	0x0500000f


	//   ....[12]....
        /*0090*/ 	.word	0x0500000f


	//   ....[13]....
        /*0094*/ 	.word	0x0500000f


	//   ....[14]....
        /*0098*/ 	.word	0x0500000f


	//   ....[15]....
        /*009c*/ 	.word	0x0500000f


	//   ....[16]....
        /*00a0*/ 	.word	0x0500000f


	//   ....[17]....
        /*00a4*/ 	.word	0x0500000f


	//   ....[18]....
        /*00a8*/ 	.word	0x0500000f


	//   ....[19]....
        /*00ac*/ 	.word	0x0500000f


	//----- nvinfo : EIATTR_COOP_GROUP_INSTR_OFFSETS
	.align		4
.L_20022:
        /*00b0*/ 	.byte	0x04, 0x28
        /*00b2*/ 	.short	(.L_20024 - .L_20023)


	//   ....[0]....
.L_20023:
        /*00b4*/ 	.word	0x000010a0


	//   ....[1]....
        /*00b8*/ 	.word	0x000010e0


	//   ....[2]....
        /*00bc*/ 	.word	0x00001100


	//   ....[3]....
        /*00c0*/ 	.word	0x00001120


	//   ....[4]....
        /*00c4*/ 	.word	0x00001140


	//   ....[5]....
        /*00c8*/ 	.word	0x00001b60


	//   ....[6]....
        /*00cc*/ 	.word	0x00001b80


	//   ....[7]....
        /*00d0*/ 	.word	0x00001ba0


	//   ....[8]....
        /*00d4*/ 	.word	0x00001bc0


	//   ....[9]....
        /*00d8*/ 	.word	0x00001be0


	//   ....[10]....
        /*00dc*/ 	.word	0x00003170


	//   ....[11]....
        /*00e0*/ 	.word	0x000031f0


	//   ....[12]....
        /*00e4*/ 	.word	0x00003250


	//   ....[13]....
        /*00e8*/ 	.word	0x000032b0


	//   ....[14]....
        /*00ec*/ 	.word	0x00003310


	//   ....[15]....
        /*00f0*/ 	.word	0x00003da0


	//   ....[16]....
        /*00f4*/ 	.word	0x00003e00


	//   ....[17]....
        /*00f8*/ 	.word	0x00003e60


	//   ....[18]....
        /*00fc*/ 	.word	0x00003ec0


	//   ....[19]....
        /*0100*/ 	.word	0x00003f20


	//----- nvinfo : EIATTR_VRC_CTA_INIT_COUNT
	.align		4
.L_20024:
        /*0104*/ 	.byte	0x02, 0x4a
	.zero		1
	.zero		1


	//----- nvinfo : EIATTR_SYSCALL_OFFSETS
	.align		4
        /*0108*/ 	.byte	0x04, 0x46
        /*010a*/ 	.short	(.L_20026 - .L_20025)


	//   ....[0]....
.L_20025:
        /*010c*/ 	.word	0x00000170


	//----- nvinfo : EIATTR_EXIT_INSTR_OFFSETS
	.align		4
.L_20026:
        /*0110*/ 	.byte	0x04, 0x1c
        /*0112*/ 	.short	(.L_20028 - .L_20027)


	//   ....[0]....
.L_20027:
        /*0114*/ 	.word	0x00000220


	//   ....[1]....
        /*0118*/ 	.word	0x00003110


	//----- nvinfo : EIATTR_CRS_STACK_SIZE
	.align		4
.L_20028:
        /*011c*/ 	.byte	0x04, 0x1e
        /*011e*/ 	.short	(.L_20030 - .L_20029)
.L_20029:
        /*0120*/ 	.word	0x00000000


	//----- nvinfo : EIATTR_CBANK_PARAM_SIZE
	.align		4
.L_20030:
        /*0124*/ 	.byte	0x03, 0x19
        /*0126*/ 	.short	0x0040


	//----- nvinfo : EIATTR_PARAM_CBANK
	.align		4
        /*0128*/ 	.byte	0x04, 0x0a
        /*012a*/ 	.short	(.L_20032 - .L_20031)
	.align		4
.L_20031:
        /*012c*/ 	.word	index@(.nv.constant0._Z15SoftmaxWarpImplI24ElementwiseScaleMaskLoadIffbE11DirectStoreIffEfLi2ELi16ELi32ELi1ELb0EL9Algorithm0EEvT_T0_ll)
        /*0130*/ 	.short	0x0380
        /*0132*/ 	.short	0x0040


	//----- nvinfo : EIATTR_SW_WAR
	.align		4
.L_20032:
        /*0134*/ 	.byte	0x04, 0x36
        /*0136*/ 	.short	(.L_20034 - .L_20033)
.L_20033:
        /*0138*/ 	.word	0x00000008
.L_20034:


//--------------------- .nv.info._Z15SoftmaxWarpImplI24ElementwiseScaleMaskLoadIffbE11DirectStoreIffEfLi2ELi14ELi32ELi1ELb1EL9Algorithm0EEvT_T0_ll --------------------------
	.section	.nv.info._Z15SoftmaxWarpImplI24ElementwiseScaleMaskLoadIffbE11DirectStoreIffEfLi2ELi14ELi32ELi1ELb1EL9Algorithm0EEvT_T0_ll,"",@"SHT_CUDA_INFO"
	.sectionflags	@""
	.align	4


	//----- nvinfo : EIATTR_CUDA_API_VERSION
	.align		4
        /*0000*/ 	.byte	0x04, 0x37
        /*0002*/ 	.short	(.L_20036 - .L_20035)
.L_20035:
        /*0004*/ 	.word	0x00000082


	//----- nvinfo : EIATTR_KPARAM_INFO
	.align		4
.L_20036:
        /*0008*/ 	.byte	0x04, 0x17
        /*000a*/ 	.short	(.L_20038 - .L_20037)
.L_20037:
        /*000c*/ 	.word	0x00000000
        /*0010*/ 	.short	0x0003
        /*0012*/ 	.short	0x0038
        /*0014*/ 	.byte	0x00, 0xf0, 0x21, 0x00


	//----- nvinfo : EIATTR_KPARAM_INFO
	.align		4
.L_20038:
        /*0018*/ 	.byte	0x04, 0x17
        /*001a*/ 	.short	(.L_20040 - .L_20039)
.L_20039:
        /*001c*/ 	.word	0x00000000
        /*0020*/ 	.short	0x0002
        /*0022*/ 	.short	0x0030
        /*0024*/ 	.byte	0x00, 0xf0, 0x21, 0x00


	//----- nvinfo : EIATTR_KPARAM_INFO
	.align		4
.L_20040:
        /*0028*/ 	.byte	0x04, 0x17
        /*002a*/ 	.short	(.L_20042 - .L_20041)
.L_20041:
        /*002c*/ 	.word	0x00000000
        /*0030*/ 	.short	0x0001
        /*0032*/ 	.short	0x0020
        /*0034*/ 	.byte	0x00, 0xf0, 0x41, 0x00


	//----- nvinfo : EIATTR_KPARAM_INFO
	.align		4
.L_20042:
        /*0038*/ 	.byte	0x04, 0x17
        /*003a*/ 	.short	(.L_20044 - .L_20043)
.L_20043:
        /*003c*/ 	.word	0x00000000
        /*0040*/ 	.short	0x0000
        /*0042*/ 	.short	0x0000
        /*0044*/ 	.byte	0x00, 0xf0, 0x81, 0x00


	//----- nvinfo : EIATTR_SPARSE_MMA_MASK
	.align		4
.L_20044:
        /*0048*/ 	.byte	0x03, 0x50
        /*004a*/ 	.short	0x0000


	//----- nvinfo : EIATTR_MAXREG_COUNT
	.align		4
        /*004c*/ 	.byte	0x03, 0x1b
        /*004e*/ 	.short	0x00ff


	//----- nvinfo : EIATTR_EXTERNS
	.align		4
        /*0050*/ 	.byte	0x04, 0x0f
        /*0052*/ 	.short	(.L_20046 - .L_20045)


	//   ....[0]....
	.align		4
.L_20045:
        /*0054*/ 	.word	index@(__assertfail)


	//----- nvinfo : EIATTR_MERCURY_ISA_VERSION
	.align		4
.L_20046:
        /*0058*/ 	.byte	0x03, 0x5f
        /*005a*/ 	.short	0x0101


	//----- nvinfo : EIATTR_COOP_GROUP_MASK_REGIDS
	.align		4
        /*005c*/ 	.byte	0x04, 0x29
        /*005e*/ 	.short	(.L_20048 - .L_20047)


	//   ....[0]....
.L_20047:
        /*0060*/ 	.word	0xffffffff


	//   ....[1]....
        /*0064*/ 	.word	0xffffffff


	//   ....[2]....
        /*0068*/ 	.word	0xffffffff


	//   ....[3]....
        /*006c*/ 	.word	0xffffffff


	//   ....[4]....
        /*0070*/ 	.word	0xffffffff


	//   ....[5]....
        /*0074*/ 	.word	0xffffffff


	//   ....[6]....
        /*0078*/ 	.word	0xffffffff


	//   ....[7]....
        /*007c*/ 	.word	0xffffffff


	//   ....[8]....
        /*0080*/ 	.word	0xffffffff


	//   ....[9]....
        /*0084*/ 	.word	0xffffffff


	//   ....[10]....
        /*0088*/ 	.word	0x0500000f


	//   ....[11]....
        /*008c*/ 	.word	0x0500000f


	//   ....[12]....
        /*0090*/ 	.word	0x0500000f


	//   ....[13]....
        /*0094*/ 	.word	0x0500000f


	//   ....[14]....
        /*0098*/ 	.word	0x0500000f


	//   ....[15]....
        /*009c*/ 	.word	0x0500000f


	//   ....[16]....
        /*00a0*/ 	.word	0x0500000f


	//   ....[17]....
        /*00a4*/ 	.word	0x0500000f


	//   ....[18]....
        /*00a8*/ 	.word	0x0500000f


	//   ....[19]....
        /*00ac*/ 	.word	0x0500000f


	//----- nvinfo : EIATTR_COOP_GROUP_INSTR_OFFSETS
	.align		4
.L_20048:
        /*00b0*/ 	.byte	0x04, 0x28
        /*00b2*/ 	.short	(.L_20050 - .L_20049)


	//   ....[0]....
.L_20049:
        /*00b4*/ 	.word	0x000014b0


	//   ....[1]....
        /*00b8*/ 	.word	0x000014f0


	//   ....[2]....
        /*00bc*/ 	.word	0x00001510


	//   ....[3]....
        /*00c0*/ 	.word	0x00001530


	//   ....[4]....
        /*00c4*/ 	.word	0x00001550


	//   ....[5]....
        /*00c8*/ 	.word	0x00001e30


	//   ....[6]....
        /*00cc*/ 	.word	0x00001e50


	//   ....[7]....
        /*00d0*/ 	.word	0x00001e70


	//   ....[8]....
        /*00d4*/ 	.word	0x00001e90


	//   ....[9]....
        /*00d8*/ 	.word	0x00001eb0


	//   ....[10]....
        /*00dc*/ 	.word	0x000035d0


	//   ....[11]....
        /*00e0*/ 	.word	0x00003660


	//   ....[12]....
        /*00e4*/ 	.word	0x000036c0


	//   ....[13]....
        /*00e8*/ 	.word	0x00003720


	//   ....[14]....
        /*00ec*/ 	.word	0x00003780


	//   ....[15]....
        /*00f0*/ 	.word	0x000040c0


	//   ....[16]....
        /*00f4*/ 	.word	0x00004120


	//   ....[17]....
        /*00f8*/ 	.word	0x00004180


	//   ....[18]....
        /*00fc*/ 	.word	0x000041e0


	//   ....[19]....
        /*0100*/ 	.word	0x00004240


	//----- nvinfo : EIATTR_VRC_CTA_INIT_COUNT
	.align		4
.L_20050:
        /*0104*/ 	.byte	0x02, 0x4a
	.zero		1
	.zero		1


	//----- nvinfo : EIATTR_SYSCALL_OFFSETS
	.align		4
        /*0108*/ 	.byte	0x04, 0x46
        /*010a*/ 	.short	(.L_20052 - .L_20051)


	//   ....[0]....
.L_20051:
        /*010c*/ 	.word	0x00000190


	//----- nvinfo : EIATTR_EXIT_INSTR_OFFSETS
	.align		4
.L_20052:
        /*0110*/ 	.byte	0x04, 0x1c
        /*0112*/ 	.short	(.L_20054 - .L_20053)


	//   ....[0]....
.L_20053:
        /*0114*/ 	.word	0x00000240


	//   ....[1]....
        /*0118*/ 	.word	0x00003570


	//----- nvinfo : EIATTR_CRS_STACK_SIZE
	.align		4
.L_20054:
        /*011c*/ 	.byte	0x04, 0x1e
        /*011e*/ 	.short	(.L_20056 - .L_20055)
.L_20055:
        /*0120*/ 	.word	0x00000000


	//----- nvinfo : EIATTR_CBANK_PARAM_SIZE
	.align		4
.L_20056:
        /*0124*/ 	.byte	0x03, 0x19
        /*0126*/ 	.short	0x0040


	//----- nvinfo : EIATTR_PARAM_CBANK
	.align		4
        /*0128*/ 	.byte	0x04, 0x0a
        /*012a*/ 	.short	(.L_20058 - .L_20057)
	.align		4
.L_20057:
        /*012c*/ 	.word	index@(.nv.constant0._Z15SoftmaxWarpImplI24ElementwiseScaleMaskLoadIffbE11DirectStoreIffEfLi2ELi14ELi32ELi1ELb1EL9Algorithm0EEvT_T0_ll)
        /*0130*/ 	.short	0x0380
        /*0132*/ 	.short	0x0040


	//----- nvinfo : EIATTR_SW_WAR
	.align		4
.L_20058:
        /*0134*/ 	.byte	0x04, 0x36
        /*0136*/ 	.short	(.L_20060 - .L_20059)
.L_20059:
        /*0138*/ 	.word	0x00000008
.L_20060:


//--------------------- .nv.info._Z15SoftmaxWarpImplI24ElementwiseScaleMaskLoadIffbE11DirectStoreIffEfLi2ELi14ELi32ELi1ELb0EL9Algorithm0EEvT_T0_ll --------------------------
	.section	.nv.info._Z15SoftmaxWarpImplI24ElementwiseScaleMaskLoadIffbE11DirectStoreIffEfLi2ELi14ELi32ELi1ELb0EL9Algorithm0EEvT_T0_ll,"",@"SHT_CUDA_INFO"
	.sectionflags	@""
	.align	4


	//----- nvinfo : EIATTR_CUDA_API_VERSION
	.align		4
        /*0000*/ 	.byte	0x04, 0x37
        /*0002*/ 	.short	(.L_20062 - .L_20061)
.L_20061:
        /*0004*/ 	.word	0x00000082


	//----- nvinfo : EIATTR_KPARAM_INFO
	.align		4
.L_20062:
        /*0008*/ 	.byte	0x04, 0x17
        /*000a*/ 	.short	(.L_20064 - .L_20063)
.L_20063:
        /*000c*/ 	.word	0x00000000
        /*0010*/ 	.short	0x0003
        /*0012*/ 	.short	0x0038
        /*0014*/ 	.byte	0x00, 0xf0, 0x21, 0x00


	//----- nvinfo : EIATTR_KPARAM_INFO
	.align		4
.L_20064:
        /*0018*/ 	.byte	0x04, 0x17
        /*001a*/ 	.short	(.L_20066 - .L_20065)
.L_20065:
        /*001c*/ 	.word	0x00000000
        /*0020*/ 	.short	0x0002
        /*0022*/ 	.short	0x0030
        /*0024*/ 	.byte	0x00, 0xf0, 0x21, 0x00


	//----- nvinfo : EIATTR_KPARAM_INFO
	.align		4
.L_20066:
        /*0028*/ 	.byte	0x04, 0x17
        /*002a*/ 	.short	(.L_20068 - .L_20067)
.L_20067:
        /*002c*/ 	.word	0x00000000
        /*0030*/ 	.short	0x0001
        /*0032*/ 	.short	0x0020
        /*0034*/ 	.byte	0x00, 0xf0, 0x41, 0x00


	//----- nvinfo : EIATTR_KPARAM_INFO
	.align		4
.L_20068:
        /*0038*/ 	.byte	0x04, 0x17
        /*003a*/ 	.short	(.L_20070 - .L_20069)
.L_20069:
        /*003c*/ 	.word	0x00000000
        /*0040*/ 	.short	0x0000
        /*0042*/ 	.short	0x0000
        /*0044*/ 	.byte	0x00, 0xf0, 0x81, 0x00


	//----- nvinfo : EIATTR_SPARSE_MMA_MASK
	.align		4
.L_20070:
        /*0048*/ 	.byte	0x03, 0x50
        /*004a*/ 	.short	0x0000


	//----- nvinfo : EIATTR_MAXREG_COUNT
	.align		4
        /*004c*/ 	.byte	0x03, 0x1b
        /*004e*/ 	.short	0x00ff


	//----- nvinfo : EIATTR_EXTERNS
	.align		4
        /*0050*/ 	.byte	0x04, 0x0f
        /*0052*/ 	.short	(.L_20072 - .L_20071)


	//   ....[0]....
	.align		4
.L_20071:
        /*0054*/ 	.word	index@(__assertfail)


	//----- nvinfo : EIATTR_MERCURY_ISA_VERSION
	.align		4
.L_20072:
        /*0058*/ 	.byte	0x03, 0x5f
        /*005a*/ 	.short	0x0101


	//----- nvinfo : EIATTR_COOP_GROUP_MASK_REGIDS
	.align		4
        /*005c*/ 	.byte	0x04, 0x29
        /*005e*/ 	.short	(.L_20074 - .L_20073)


	//   ....[0]....
.L_20073:
        /*0060*/ 	.word	0xffffffff


	//   ....[1]....
        /*0064*/ 	.word	0xffffffff


	//   ....[2]....
        /*0068*/ 	.word	0xffffffff


	//   ....[3]....
        /*006c*/ 	.word	0xffffffff


	//   ....[4]....
        /*0070*/ 	.word	0xffffffff


	//   ....[5]....
        /*0074*/ 	.word	0xffffffff


	//   ....[6]....
        /*0078*/ 	.word	0xffffffff


	//   ....[7]....
        /*007c*/ 	.word	0xffffffff


	//   ....[8]....
        /*0080*/ 	.word	0xffffffff


	//   ....[9]....
        /*0084*/ 	.word	0xffffffff


	//   ....[10]....
        /*0088*/ 	.word	0x0500000f


	//   ....[11]....
        /*008c*/ 	.word	0x0500000f


	//   ....[12]....
        /*0090*/ 	.word	0x0500000f


	//   ....[13]....
        /*0094*/ 	.word	0x0500000f


	//   ....[14]....
        /*0098*/ 	.word	0x0500000f


	//   ....[15]....
        /*009c*/ 	.word	0x0500000f


	//   ....[16]....
        /*00a0*/ 	.word	0x0500000f


	//   ....[17]....
        /*00a4*/ 	.word	0x0500000f


	//   ....[18]....
        /*00a8*/ 	.word	0x0500000f


	//   ....[19]....
        /*00ac*/ 	.word	0x0500000f


	//----- nvinfo : EIATTR_COOP_GROUP_INSTR_OFFSETS
	.align		4
.L_20074:
        /*00b0*/ 	.byte	0x04, 0x28
        /*00b2*/ 	.short	(.L_20076 - .L_20075)


	//   ....[0]....
.L_20075:
        /*00b4*/ 	.word	0x00000f00


	//   ....[1]....
        /*00b8*/ 	.word	0x00000f40


	//   ....[2]....
        /*00bc*/ 	.word	0x00000f60


	//   ....[3]....
        /*00c0*/ 	.word	0x00000f80


	//   ....[4]....
        /*00c4*/ 	.word	0x00000fa0


	//   ....[5]....
        /*00c8*/ 	.word	0x00001880


	//   ....[6]....
        /*00cc*/ 	.word	0x000018a0


	//   ....[7]....
        /*00d0*/ 	.word	0x000018c0


	//   ....[8]....
        /*00d4*/ 	.word	0x000018e0


	//   ....[9]....
        /*00d8*/ 	.word	0x00001900


	//   ....[10]....
        /*00dc*/ 	.word	0x00002bf0


	//   ....[11]....
        /*00e0*/ 	.word	0x00002c70


	//   ....[12]....
        /*00e4*/ 	.word	0x00002cd0


	//   ....[13]....
        /*00e8*/ 	.word	0x00002d30


	//   ....[14]....
        /*00ec*/ 	.word	0x00002d90


	//   ....[15]....
        /*00f0*/ 	.word	0x000036e0


	//   ....[16]....
        /*00f4*/ 	.word	0x00003740


	//   ....[17]....
        /*00f8*/ 	.word	0x000037a0


	//   ....[18]....
        /*00fc*/ 	.word	0x00003800


	//   ....[19]....
        /*0100*/ 	.word	0x00003860


	//----- nvinfo : EIATTR_VRC_CTA_INIT_COUNT
	.align		4
.L_20076:
        /*0104*/ 	.byte	0x02, 0x4a
	.zero		1
	.zero		1


	//----- nvinfo : EIATTR_SYSCALL_OFFSETS
	.align		4
        /*0108*/ 	.byte	0x04, 0x46
        /*010a*/ 	.short	(.L_20078 - .L_20077)


	//   ....[0]....
.L_20077:
        /*010c*/ 	.word	0x00000170


	//----- nvinfo : EIATTR_EXIT_INSTR_OFFSETS
	.align		4
.L_20078:
        /*0110*/ 	.byte	0x04, 0x1c
        /*0112*/ 	.short	(.L_20080 - .L_20079)


	//   ....[0]....
.L_20079:
        /*0114*/ 	.word	0x00000220


	//   ....[1]....
        /*0118*/ 	.word	0x00002b90


	//----- nvinfo : EIATTR_CRS_STACK_SIZE
	.align		4
.L_20080:
        /*011c*/ 	.byte	0x04, 0x1e
        /*011e*/ 	.short	(.L_20082 - .L_20081)
.L_20081:
        /*0120*/ 	.word	0x00000000


	//----- nvinfo : EIATTR_CBANK_PARAM_SIZE
	.align		4
.L_20082:
        /*0124*/ 	.byte	0x03, 0x19
        /*0126*/ 	.short	0x0040


	//----- nvinfo : EIATTR_PARAM_CBANK
	.align		4
        /*0128*/ 	.byte	0x04, 0x0a
        /*012a*/ 	.short	(.L_20084 - .L_20083)
	.align		4
.L_20083:
        /*012c*/ 	.word	index@(.nv.constant0._Z15SoftmaxWarpImplI24ElementwiseScaleMaskLoadIffbE11DirectStoreIffEfLi2ELi14ELi32ELi1ELb0EL9Algorithm0EEvT_T0_ll)
        /*0130*/ 	.short	0x0380
        /*0132*/ 	.short	0x0040


	//----- nvinfo : EIATTR_SW_WAR
	.align		4
.L_20084:
        /*0134*/ 	.byte	0x04, 0x36
        /*0136*/ 	.short	(.L_20086 - .L_20085)
.L_20085:
        /*0138*/ 	.word	0x00000008
.L_20086:


//--------------------- .nv.info._Z15SoftmaxWarpImplI24ElementwiseScaleMaskLoadIffbE11DirectStoreIffEfLi2ELi12ELi32ELi1ELb1EL9Algorithm0EEvT_T0_ll --------------------------
	.section	.nv.info._Z15SoftmaxWarpImplI24ElementwiseScaleMaskLoadIffbE11DirectStoreIffEfLi2ELi12ELi32ELi1ELb1EL9Algorithm0EEvT_T0_ll,"",@"SHT_CUDA_INFO"
	.sectionflags	@""
	.align	4


	//----- nvinfo : EIATTR_CUDA_API_VERSION
	.align		4
        /*0000*/ 	.byte	0x04, 0x37
        /*0002*/ 	.short	(.L_20088 - .L_20087)
.L_20087:
        /*0004*/ 	.word	0x00000082


	//----- nvinfo : EIATTR_KPARAM_INFO
	.align		4
.L_20088:
        /*0008*/ 	.byte	0x04, 0x17
        /*000a*/ 	.short	(.L_20090 - .L_20089)
.L_20089:
        /*000c*/ 	.word	0x00000000
        /*0010*/ 	.short	0x0003
        /*0012*/ 	.short	0x0038
        /*0014*/ 	.byte	0x00, 0xf0, 0x21, 0x00


	//----- nvinfo : EIATTR_KPARAM_INFO
	.align		4
.L_20090:
        /*0018*/ 	.byte	0x04, 0x17
        /*001a*/ 	.short	(.L_20092 - .L_20091)
.L_20091:
        /*001c*/ 	.word	0x00000000
        /*0020*/ 	.short	0x0002
        /*0022*/ 	.short	0x0030
        /*0024*/ 	.byte	0x00, 0xf0, 0x21, 0x00


	//----- nvinfo : EIATTR_KPARAM_INFO
	.align		4
.L_20092:
        /*0028*/ 	.byte	0x04, 0x17
        /*002a*/ 	.short	(.L_20094 - .L_20093)
.L_20093:
        /*002c*/ 	.word	0x00000000
        /*0030*/ 	.short	0x0001
        /*0032*/ 	.short	0x0020
        /*0034*/ 	.byte	0x00, 0xf0, 0x41, 0x00


	//----- nvinfo : EIATTR_KPARAM_INFO
	.align		4
.L_20094:
        /*0038*/ 	.byte	0x04, 0x17
        /*003a*/ 	.short	(.L_20096 - .L_20095)
.L_20095:
        /*003c*/ 	.word	0x00000000
        /*0040*/ 	.short	0x0000
        /*0042*/ 	.short	0x0000
        /*0044*/ 	.byte	0x00, 0xf0, 0x81, 0x00


	//----- nvinfo : EIATTR_SPARSE_MMA_MASK
	.align		4
.L_20096:
        /*0048*/ 	.byte	0x03, 0x50
        /*004a*/ 	.short	0x0000


	//----- nvinfo : EIATTR_MAXREG_COUNT
	.align		4
        /*004c*/ 	.byte	0x03, 0x1b
        /*004e*/ 	.short	0x00ff


	//----- nvinfo : EIATTR_EXTERNS
	.align		4
        /*0050*/ 	.byte	0x04, 0x0f
        /*0052*/ 	.short	(.L_20098 - .L_20097)


	//   ....[0]....
	.align		4
.L_20097:
        /*0054*/ 	.word	index@(__assertfail)


	//----- nvinfo : EIATTR_MERCURY_ISA_VERSION
	.align		4
.L_20098:
        /*0058*/ 	.byte	0x03, 0x5f
        /*005a*/ 	.short	0x0101


	//----- nvinfo : EIATTR_COOP_GROUP_MASK_REGIDS
	.align		4
        /*005c*/ 	.byte	0x04, 0x29
        /*005e*/ 	.short	(.L_20100 - .L_20099)


	//   ....[0]....
.L_20099:
        /*0060*/ 	.word	0xffffffff


	//   ....[1]....
        /*0064*/ 	.word	0xffffffff


	//   ....[2]....
        /*0068*/ 	.word	0xffffffff


	//   ....[3]....
        /*006c*/ 	.word	0xffffffff


	//   ....[4]....
        /*0070*/ 	.word	0xffffffff


	//   ....[5]....
        /*0074*/ 	.word	0xffffffff


	//   ....[6]....
        /*0078*/ 	.word	0xffffffff


	//   ....[7]....
        /*007c*/ 	.word	0xffffffff


	//   ....[8]....
        /*0080*/ 	.word	0xffffffff


	//   ....[9]....
        /*0084*/ 	.word	0xffffffff


	//   ....[10]....
        /*0088*/ 	.word	0x0500000f


	//   ....[11]....
        /*008c*/ 	.word	0x0500000f


	//   ....[12]....
        /*0090*/ 	.word	0x0500000f


	//   ....[13]....
        /*0094*/ 	.word	0x0500000f


	//   ....[14]....
        /*0098*/ 	.word	0x0500000f


	//   ....[15]....
        /*009c*/ 	.word	0x0500000f


	//   ....[16]....
        /*00a0*/ 	.word	0x0500000f


	//   ....[17]....
        /*00a4*/ 	.word	0x0500000f


	//   ....[18]....
        /*00a8*/ 	.word	0x0500000f


	//   ....[19]....
        /*00ac*/ 	.word	0x0500000f


	//----- nvinfo : EIATTR_COOP_GROUP_INSTR_OFFSETS
	.align		4
.L_20100:
        /*00b0*/ 	.byte	0x04, 0x28
        /*00b2*/ 	.short	(.L_20102 - .L_20101)


	//   ....[0]....
.L_20101:
        /*00b4*/ 	.word	0x00001210


	//   ....[1]....
        /*00b8*/ 	.word	0x00001250


	//   ....[2]....
        /*00bc*/ 	.word	0x00001270


	//   ....[3]....
        /*00c0*/ 	.word	0x00001290


	//   ....[4]....
        /*00c4*/ 	.word	0x000012b0


	//   ....[5]....
        /*00c8*/ 	.word	0x00001a50


	//   ....[6]....
        /*00cc*/ 	.word	0x00001a70


	//   ....[7]....
        /*00d0*/ 	.word	0x00001a90


	//   ....[8]....
        /*00d4*/ 	.word	0x00001ab0


	//   ....[9]....
        /*00d8*/ 	.word	0x00001ad0


	//   ....[10]....
        /*00dc*/ 	.word	0x00002eb0


	//   ....[11]....
        /*00e0*/ 	.word	0x00002f30


	//   ....[12]....
        /*00e4*/ 	.word	0x00002f90


	//   ....[13]....
        /*00e8*/ 	.word	0x00002ff0


	//   ....[14]....
        /*00ec*/ 	.word	0x00003050


	//   ....[15]....
        /*00f0*/ 	.word	0x00003860


	//   ....[16]....
        /*00f4*/ 	.word	0x000038c0


	//   ....[17]....
        /*00f8*/ 	.word	0x00003920


	//   ....[18]....
        /*00fc*/ 	.word	0x00003980


	//   ....[19]....
        /*0100*/ 	.word	0x000039e0


	//----- nvinfo : EIATTR_VRC_CTA_INIT_COUNT
	.align		4
.L_20102:
        /*0104*/ 	.byte	0x02, 0x4a
	.zero		1
	.zero		1


	//----- nvinfo : EIATTR_SYSCALL_OFFSETS
	.align		4
        /*0108*/ 	.byte	0x04, 0x46
        /*010a*/ 	.short	(.L_20104 - .L_20103)


	//   ....[0]....
.L_20103:
        /*010c*/ 	.word	0x00000190


	//----- nvinfo : EIATTR_EXIT_INSTR_OFFSETS
	.align		4
.L_20104:
        /*0110*/ 	.byte	0x04, 0x1c
        /*0112*/ 	.short	(.L_20106 - .L_20105)


	//   ....[0]....
.L_20105:
        /*0114*/ 	.word	0x00000240


	//   ....[1]....
        /*0118*/ 	.word	0x00002e50


	//----- nvinfo : EIATTR_CRS_STACK_SIZE
	.align		4
.L_20106:
        /*011c*/ 	.byte	0x04, 0x1e
        /*011e*/ 	.short	(.L_20108 - .L_20107)
.L_20107:
        /*0120*/ 	.word	0x00000000


	//----- nvinfo : EIATTR_CBANK_PARAM_SIZE
	.align		4
.L_20108:
        /*0124*/ 	.byte	0x03, 0x19
        /*0126*/ 	.short	0x0040


	//----- nvinfo : EIATTR_PARAM_CBANK
	.align		4
        /*0128*/ 	.byte	0x04, 0x0a
        /*012a*/ 	.short	(.L_20110 - .L_20109)
	.align		4
.L_20109:
        /*012c*/ 	.word	index@(.nv.constant0._Z15SoftmaxWarpImplI24ElementwiseScaleMaskLoadIffbE11DirectStoreIffEfLi2ELi12ELi32ELi1ELb1EL9Algorithm0EEvT_T0_ll)
        /*0130*/ 	.short	0x0380
        /*0132*/ 	.short	0x0040


	//----- nvinfo : EIATTR_SW_WAR
	.align		4
.L_20110:
        /*0134*/ 	.byte	0x04, 0x36
        /*0136*/ 	.short	(.L_20112 - .L_20111)
.L_20111:
        /*0138*/ 	.word	0x00000008
.L_20112:


//--------------------- .nv.info._Z15SoftmaxWarpImplI24ElementwiseScaleMaskLoadIffbE11DirectStoreIffEfLi2ELi12ELi32ELi1ELb0EL9Algorithm0EEvT_T0_ll --------------------------
	.section	.nv.info._Z15SoftmaxWarpImplI24ElementwiseScaleMaskLoadIffbE11DirectStoreIffEfLi2ELi12ELi32ELi1ELb0EL9Algorithm0EEvT_T0_ll,"",@"SHT_CUDA_INFO"
	.sectionflags	@""
	.align	4


	//----- nvinfo : EIATTR_CUDA_API_VERSION
	.align		4
        /*0000*/ 	.byte	0x04, 0x37
        /*0002*/ 	.short	(.L_20114 - .L_20113)
.L_20113:
        /*0004*/ 	.word	0x00000082


	//----- nvinfo : EIATTR_KPARAM_INFO
	.align		4
.L_20114:
        /*0008*/ 	.byte	0x04, 0x17
        /*000a*/ 	.short	(.L_20116 - .L_20115)
.L_20115:
        /*000c*/ 	.word	0x00000000
        /*0010*/ 	.short	0x0003
        /*0012*/ 	.short	0x0038
        /*0014*/ 	.byte	0x00, 0xf0, 0x21, 0x00


	//----- nvinfo : EIATTR_KPARAM_INFO
	.align		4
.L_20116:
        /*0018*/ 	.byte	0x04, 0x17
        /*001a*/ 	.short	(.L_20118 - .L_20117)
.L_20117:
        /*001c*/ 	.word	0x00000000
        /*0020*/ 	.short	0x0002
        /*0022*/ 	.short	0x0030
        /*0024*/ 	.byte	0x00, 0xf0, 0x21, 0x00


	//----- nvinfo : EIATTR_KPARAM_INFO
	.align		4
.L_20118:
        /*0028*/ 	.byte	0x04, 0x17
        /*002a*/ 	.short	(.L_20120 - .L_20119)
.L_20119:
        /*002c*/ 	.word	0x00000000
        /*0030*/ 	.short	0x0001
        /*0032*/ 	.short	0x0020
        /*0034*/ 	.byte	0x00, 0xf0, 0x41, 0x00


	//----- nvinfo : EIATTR_KPARAM_INFO
	.align		4
.L_20120:
        /*0038*/ 	.byte	0x04, 0x17
        /*003a*/ 	.short	(.L_20122 - .L_20121)
.L_20121:
        /*003c*/ 	.word	0x00000000
        /*0040*/ 	.short	0x0000
        /*0042*/ 	.short	0x0000
        /*0044*/ 	.byte	0x00, 0xf0, 0x81, 0x00


	//----- nvinfo : EIATTR_SPARSE_MMA_MASK
	.align		4
.L_20122:
        /*0048*/ 	.byte	0x03, 0x50
        /*004a*/ 	.short	0x0000


	//----- nvinfo : EIATTR_MAXREG_COUNT
	.align		4
        /*004c*/ 	.byte	0x03, 0x1b
        /*004e*/ 	.short	0x00ff


	//----- nvinfo : EIATTR_EXTERNS
	.align		4
        /*0050*/ 	.byte	0x04, 0x0f
        /*0052*/ 	.short	(.L_20124 - .L_20123)


	//   ....[0]....
	.align		4
.L_20123:
        /*0054*/ 	.word	index@(__assertfail)


	//----- nvinfo : EIATTR_MERCURY_ISA_VERSION
	.align		4
.L_20124:
        /*0058*/ 	.byte	0x03, 0x5f
        /*005a*/ 	.short	0x0101


	//----- nvinfo : EIATTR_COOP_GROUP_MASK_REGIDS
	.align		4
        /*005c*/ 	.byte	0x04, 0x29
        /*005e*/ 	.short	(.L_20126 - .L_20125)


	//   ....[0]....
.L_20125:
        /*0060*/ 	.word	0xffffffff


	//   ....[1]....
        /*0064*/ 	.word	0xffffffff


	//   ....[2]....
        /*0068*/ 	.word	0xffffffff


	//   ....[3]....
        /*006c*/ 	.word	0xffffffff


	//   ....[4]....
        /*0070*/ 	.word	0xffffffff


	//   ....[5]....
        /*0074*/ 	.word	0xffffffff


	//   ....[6]....
        /*0078*/ 	.word	0xffffffff


	//   ....[7]....
        /*007c*/ 	.word	0xffffffff


	//   ....[8]....
        /*0080*/ 	.word	0xffffffff


	//   ....[9]....
        /*0084*/ 	.word	0xffffffff


	//   ....[10]....
        /*0088*/ 	.word	0x0500000f


	//   ....[11]....
        /*008c*/ 	.word	0x0500000f


	//   ....[12]....
        /*0090*/ 	.word	0x0500000f


	//   ....[13]....
        /*0094*/ 	.word	0x0500000f


	//   ....[14]....
        /*0098*/ 	.word	0x0500000f


	//   ....[15]....
        /*009c*/ 	.word	0x0500000f


	//   ....[16]....
        /*00a0*/ 	.word	0x0500000f


	//   ....[17]....
        /*00a4*/ 	.word	0x0500000f


	//   ....[18]....
        /*00a8*/ 	.word	0x0500000f


	//   ....[19]....
        /*00ac*/ 	.word	0x0500000f


	//----- nvinfo : EIATTR_COOP_GROUP_INSTR_OFFSETS
	.align		4
.L_20126:
        /*00b0*/ 	.byte	0x04, 0x28
        /*00b2*/ 	.short	(.L_20128 - .L_20127)


	//   ....[0]....
.L_20127:
        /*00b4*/ 	.word	0x00000d40


	//   ....[1]....
        /*00b8*/ 	.word	0x00000d80


	//   ....[2]....
        /*00bc*/ 	.word	0x00000da0


	//   ....[3]....
        /*00c0*/ 	.word	0x00000dc0


	//   ....[4]....
        /*00c4*/ 	.word	0x00000de0


	//   ....[5]....
        /*00c8*/ 	.word	0x00001580


	//   ....[6]....
        /*00cc*/ 	.word	0x000015a0


	//   ....[7]....
        /*00d0*/ 	.word	0x000015c0


	//   ....[8]....
        /*00d4*/ 	.word	0x000015e0


	//   ....[9]....
        /*00d8*/ 	.word	0x00001600


	//   ....[10]....
        /*00dc*/ 	.word	0x00002680


	//   ....[11]....
        /*00e0*/ 	.word	0x00002700


	//   ....[12]....
        /*00e4*/ 	.word	0x00002760


	//   ....[13]....
        /*00e8*/ 	.word	0x000027c0


	//   ....[14]....
        /*00ec*/ 	.word	0x00002820


	//   ....[15]....
        /*00f0*/ 	.word	0x00003030


	//   ....[16]....
        /*00f4*/ 	.word	0x00003090


	//   ....[17]....
        /*00f8*/ 	.word	0x000030f0


	//   ....[18]....
        /*00fc*/ 	.word	0x00003150


	//   ....[19]....
        /*0100*/ 	.word	0x000031b0


	//----- nvinfo : EIATTR_VRC_CTA_INIT_COUNT
	.align		4
.L_20128:
        /*0104*/ 	.byte	0x02, 0x4a
	.zero		1
	.zero		1


	//----- nvinfo : EIATTR_SYSCALL_OFFSETS
	.align		4
        /*0108*/ 	.byte	0x04, 0x46
        /*010a*/ 	.short	(.L_20130 - .L_20129)


	//   ....[0]....
.L_20129:
        /*010c*/ 	.word	0x00000170


	//----- nvinfo : EIATTR_EXIT_INSTR_OFFSETS
	.align		4
.L_20130:
        /*0110*/ 	.byte	0x04, 0x1c
        /*0112*/ 	.short	(.L_20132 - .L_20131)


	//   ....[0]....
.L_20131:
        /*0114*/ 	.word	0x00000220


	//   ....[1]....
        /*0118*/ 	.word	0x00002620


	//----- nvinfo : EIATTR_CRS_STACK_SIZE
	.align		4
.L_20132:
        /*011c*/ 	.byte	0x04, 0x1e
        /*011e*/ 	.short	(.L_20134 - .L_20133)
.L_20133:
        /*0120*/ 	.word	0x00000000


	//----- nvinfo : EIATTR_CBANK_PARAM_SIZE
	.align		4
.L_20134:
        /*0124*/ 	.byte	0x03, 0x19
        /*0126*/ 	.short	0x0040


	//----- nvinfo : EIATTR_PARAM_CBANK
	.align		4
        /*0128*/ 	.byte	0x04, 0x0a
        /*012a*/ 	.short	(.L_20136 - .L_20135)
	.align		4
.L_20135:
        /*012c*/ 	.word	index@(.nv.constant0._Z15SoftmaxWarpImplI24ElementwiseScaleMaskLoadIffbE11DirectStoreIffEfLi2ELi12ELi32ELi1ELb0EL9Algorithm0EEvT_T0_ll)
        /*0130*/ 	.short	0x0380
        /*0132*/ 	.short	0x0040


	//----- nvinfo : EIATTR_SW_WAR
	.align		4
.L_20136:
        /*0134*/ 	.byte	0x04, 0x36
        /*0136*/ 	.short	(.L_20138 - .L_20137)
.L_20137:
        /*0138*/ 	.word	0x00000008
.L_20138:


//--------------------- .nv.info._Z15SoftmaxWarpImplI24ElementwiseScaleMaskLoadIffbE11DirectStoreIffEfLi2ELi10ELi32ELi1ELb1EL9Algorithm0EEvT_T0_ll --------------------------
	.section	.nv.info._Z15SoftmaxWarpImplI24ElementwiseScaleMaskLoadIffbE11DirectStoreIffEfLi2ELi10ELi32ELi1ELb1EL9Algorithm0EEvT_T0_ll,"",@"SHT_CUDA_INFO"
	.sectionflags	@""
	.align	4


	//----- nvinfo : EIATTR_CUDA_API_VERSION
	.align		4
        /*0000*/ 	.byte	0x04, 0x37
        /*0002*/ 	.short	(.L_20140 - .L_20139)
.L_20139:
        /*0004*/ 	.word	0x00000082


	//----- nvinfo : EIATTR_KPARAM_INFO
	.align		4
.L_20140:
        /*0008*/ 	.byte	0x04, 0x17
        /*000a*/ 	.short	(.L_20142 - .L_20141)
.L_20141:
        /*000c*/ 	.word	0x00000000
        /*0010*/ 	.short	0x0003
        /*0012*/ 	.short	0x0038
        /*0014*/ 	.byte	0x00, 0xf0, 0x21, 0x00


	//----- nvinfo : EIATTR_KPARAM_INFO
	.align		4
.L_20142:
        /*0018*/ 	.byte	0x04, 0x17
        /*001a*/ 	.short	(.L_20144 - .L_20143)
.L_20143:
        /*001c*/ 	.word	0x00000000
        /*0020*/ 	.short	0x0002
        /*0022*/ 	.short	0x0030
        /*0024*/ 	.byte	0x00, 0xf0, 0x21, 0x00


	//----- nvinfo : EIATTR_KPARAM_INFO
	.align		4
.L_20144:
        /*0028*/ 	.byte	0x04, 0x17
        /*002a*/ 	.short	(.L_20146 - .L_20145)
.L_20145:
        /*002c*/ 	.word	0x00000000
        /*0030*/ 	.short	0x0001
        /*0032*/ 	.short	0x0020
        /*0034*/ 	.byte	0x00, 0xf0, 0x41, 0x00


	//----- nvinfo : EIATTR_KPARAM_INFO
	.align		4
.L_20146:
        /*0038*/ 	.byte	0x04, 0x17
        /*003a*/ 	.short	(.L_20148 - .L_20147)
.L_20147:
        /*003c*/ 	.word	0x00000000
        /*0040*/ 	.short	0x0000
        /*0042*/ 	.short	0x0000
        /*0044*/ 	.byte	0x00, 0xf0, 0x81, 0x00


	//----- nvinfo : EIATTR_SPARSE_MMA_MASK
	.align		4
.L_20148:
        /*0048*/ 	.byte	0x03, 0x50
        /*004a*/ 	.short	0x0000


	//----- nvinfo : EIATTR_MAXREG_COUNT
	.align		4
        /*004c*/ 	.byte	0x03, 0x1b
        /*004e*/ 	.short	0x00ff


	//----- nvinfo : EIATTR_EXTERNS
	.align		4
        /*0050*/ 	.byte	0x04, 0x0f
        /*0052*/ 	.short	(.L_20150 - .L_20149)


	//   ....[0]....
	.align		4
.L_20149:
        /*0054*/ 	.word	index@(__assertfail)


	//----- nvinfo : EIATTR_MERCURY_ISA_VERSION
	.align		4
.L_20150:
        /*0058*/ 	.byte	0x03, 0x5f
        /*005a*/ 	.short	0x0101


	//----- nvinfo : EIATTR_COOP_GROUP_MASK_REGIDS
	.align		4
        /*005c*/ 	.byte	0x04, 0x29
        /*005e*/ 	.short	(.L_20152 - .L_20151)


	//   ....[0]....
.L_20151:
        /*0060*/ 	.word	0xffffffff


	//   ....[1]....
        /*0064*/ 	.word	0xffffffff


	//   ....[2]....
        /*0068*/ 	.word	0xffffffff


	//   ....[3]....
        /*006c*/ 	.word	0xffffffff


	//   ....[4]....
        /*0070*/ 	.word	0xffffffff


	//   ....[5]....
        /*0074*/ 	.word	0xffffffff


	//   ....[6]....
        /*0078*/ 	.word	0xffffffff


	//   ....[7]....
        /*007c*/ 	.word	0xffffffff


	//   ....[8]....
        /*0080*/ 	.word	0xffffffff


	//   ....[9]....
        /*0084*/ 	.word	0xffffffff


	//   ....[10]....
        /*0088*/ 	.word	0x0500000f


	//   ....[11]....
        /*008c*/ 	.word	0x0500000f


	//   ....[12]....
        /*0090*/ 	.word	0x0500000f


	//   ....[13]....
        /*0094*/ 	.word	0x0500000f


	//   ....[14]....
        /*0098*/ 	.word	0x0500000f


	//   ....[15]....
        /*009c*/ 	.word	0x0500000f


	//   ....[16]....
        /*00a0*/ 	.word	0x0500000f


	//   ....[17]....
        /*00a4*/ 	.word	0x0500000f


	//   ....[18]....
        /*00a8*/ 	.word	0x0500000f


	//   ....[19]....
        /*00ac*/ 	.word	0x0500000f


	//----- nvinfo : EIATTR_COOP_GROUP_INSTR_OFFSETS
	.align		4
.L_20152:
        /*00b0*/ 	.byte	0x04, 0x28
        /*00b2*/ 	.short	(.L_20154 - .L_20153)


	//   ....[0]....
.L_20153:
        /*00b4*/ 	.word	0x00000f80


	//   ....[1]....
        /*00b8*/ 	.word	0x00000fc0


	//   ....[2]....
        /*00bc*/ 	.word	0x00000fe0


	//   ....[3]....
        /*00c0*/ 	.word	0x00001000


	//   ....[4]....
        /*00c4*/ 	.word	0x00001020


	//   ....[5]....
        /*00c8*/ 	.word	0x00001680


	//   ....[6]....
        /*00cc*/ 	.word	0x000016a0


	//   ....[7]....
        /*00d0*/ 	.word	0x000016c0


	//   ....[8]....
        /*00d4*/ 	.word	0x000016e0


	//   ....[9]....
        /*00d8*/ 	.word	0x00001700


	//   ....[10]....
        /*00dc*/ 	.word	0x000027a0


	//   ....[11]....
        /*00e0*/ 	.word	0x00002820


	//   ....[12]....
        /*00e4*/ 	.word	0x00002880


	//   ....[13]....
        /*00e8*/ 	.word	0x000028e0


	//   ....[14]....
        /*00ec*/ 	.word	0x00002940


	//   ....[15]....
        /*00f0*/ 	.word	0x00003010


	//   ....[16]....
        /*00f4*/ 	.word	0x00003070


	//   ....[17]....
        /*00f8*/ 	.word	0x000030d0


	//   ....[18]....
        /*00fc*/ 	.word	0x00003130


	//   ....[19]....
        /*0100*/ 	.word	0x00003190


	//----- nvinfo : EIATTR_VRC_CTA_INIT_COUNT
	.align		4
.L_20154:
        /*0104*/ 	.byte	0x02, 0x4a
	.zero		1
	.zero		1


	//----- nvinfo : EIATTR_SYSCALL_OFFSETS
	.align		4
        /*0108*/ 	.byte	0x04, 0x46
        /*010a*/ 	.short	(.L_20156 - .L_20155)


	//   ....[0]....
.L_20155:
        /*010c*/ 	.word	0x00000190


	//----- nvinfo : EIATTR_EXIT_INSTR_OFFSETS
	.align		4
.L_20156:
        /*0110*/ 	.byte	0x04, 0x1c
        /*0112*/ 	.short	(.L_20158 - .L_20157)


	//   ....[0]....
.L_20157:
        /*0114*/ 	.word	0x00000240


	//   ....[1]....
        /*0118*/ 	.word	0x00002740


	//----- nvinfo : EIATTR_CRS_STACK_SIZE
	.align		4
.L_20158:
        /*011c*/ 	.byte	0x04, 0x1e
        /*011e*/ 	.short	(.L_20160 - .L_20159)
.L_20159:
        /*0120*/ 	.word	0x00000000


	//----- nvinfo : EIATTR_CBANK_PARAM_SIZE
	.align		4
.L_20160:
        /*0124*/ 	.byte	0x03, 0x19
        /*0126*/ 	.short	0x0040


	//----- nvinfo : EIATTR_PARAM_CBANK
	.align		4
        /*0128*/ 	.byte	0x04, 0x0a
        /*012a*/ 	.short	(.L_20162 - .L_20161)
	.align		4
.L_20161:
        /*012c*/ 	.word	index@(.nv.constant0._Z15SoftmaxWarpImplI24ElementwiseScaleMaskLoadIffbE11DirectStoreIffEfLi2ELi10ELi32ELi1ELb1EL9Algorithm0EEvT_T0_ll)
        /*0130*/ 	.short	0x0380
        /*0132*/ 	.short	0x0040


	//----- nvinfo : EIATTR_SW_WAR
	.align		4
.L_20162:
        /*0134*/ 	.byte	0x04, 0x36
        /*0136*/ 	.short	(.L_20164 - .L_20163)
.L_20163:
        /*0138*/ 	.word	0x00000008
.L_20164:


//--------------------- .nv.info._Z15SoftmaxWarpImplI24ElementwiseScaleMaskLoadIffbE11DirectStoreIffEfLi2ELi10ELi32ELi1ELb0EL9Algorithm0EEvT_T0_ll --------------------------
	.section	.nv.info._Z15SoftmaxWarpImplI24ElementwiseScaleMaskLoadIffbE11DirectStoreIffEfLi2ELi10ELi32ELi1ELb0EL9Algorithm0EEvT_T0_ll,"",@"SHT_CUDA_INFO"
	.sectionflags	@""
	.align	4


	//----- nvinfo : EIATTR_CUDA_API_VERSION
	.align		4
        /*0000*/ 	.byte	0x04, 0x37
        /*0002*/ 	.short	(.L_20166 - .L_20165)
.L_20165:
        /*0004*/ 	.word	0x00000082


	//----- nvinfo : EIATTR_KPARAM_INFO
	.align		4
.L_20166:
        /*0008*/ 	.byte	0x04, 0x17
        /*000a*/ 	.short	(.L_20168 - .L_20167)
.L_20167:
        /*000c*/ 	.word	0x00000000
        /*0010*/ 	.short	0x0003
        /*0012*/ 	.short	0x0038
        /*0014*/ 	.byte	0x00, 0xf0, 0x21, 0x00


	//----- nvinfo : EIATTR_KPARAM_INFO
	.align		4
.L_20168:
        /*0018*/ 	.byte	0x04, 0x17
        /*001a*/ 	.short	(.L_20170 - .L_20169)
.L_20169:
        /*001c*/ 	.word	0x00000000
        /*0020*/ 	.short	0x0002
        /*0022*/ 	.short	0x0030
        /*0024*/ 	.byte	0x00, 0xf0, 0x21, 0x00


	//----- nvinfo : EIATTR_KPARAM_INFO
	.align		4
.L_20170:
        /*0028*/ 	.byte	0x04, 0x17
        /*002a*/ 	.short	(.L_20172 - .L_20171)
.L_20171:
        /*002c*/ 	.word	0x00000000
        /*0030*/ 	.short	0x0001
        /*0032*/ 	.short	0x0020
        /*0034*/ 	.byte	0x00, 0xf0, 0x41, 0x00


	//----- nvinfo : EIATTR_KPARAM_INFO
	.align		4
.L_20172:
        /*0038*/ 	.byte	0x04, 0x17
        /*003a*/ 	.short	(.L_20174 - .L_20173)
.L_20173:
        /*003c*/ 	.word	0x00000000
        /*0040*/ 	.short	0x0000
        /*0042*/ 	.short	0x0000
        /*0044*/ 	.byte	0x00, 0xf0, 0x81, 0x00


	//----- nvinfo : EIATTR_SPARSE_MMA_MASK
	.align		4
.L_20174:
        /*0048*/ 	.byte	0x03, 0x50
        /*004a*/ 	.short	0x0000


	//----- nvinfo : EIATTR_MAXREG_COUNT
	.align		4
        /*004c*/ 	.byte	0x03, 0x1b
        /*004e*/ 	.short	0x00ff


	//----- nvinfo : EIATTR_EXTERNS
	.align		4
        /*0050*/ 	.byte	0x04, 0x0f
        /*0052*/ 	.short	(.L_20176 - .L_20175)


	//   ....[0]....
	.align		4
.L_20175:
        /*0054*/ 	.word	index@(__assertfail)


	//----- nvinfo : EIATTR_MERCURY_ISA_VERSION
	.align		4
.L_20176:
        /*0058*/ 	.byte	0x03, 0x5f
        /*005a*/ 	.short	0x0101


	//----- nvinfo : EIATTR_COOP_GROUP_MASK_REGIDS
	.align		4
        /*005c*/ 	.byte	0x04, 0x29
        /*005e*/ 	.short	(.L_20178 - .L_20177)


	//   ....[0]....
.L_20177:
        /*0060*/ 	.word	0xffffffff


	//   ....[1]....
        /*0064*/ 	.word	0xffffffff


	//   ....[2]....
        /*0068*/ 	.word	0xffffffff


	//   ....[3]....
        /*006c*/ 	.word	0xffffffff


	//   ....[4]....
        /*0070*/ 	.word	0xffffffff


	//   ....[5]....
        /*0074*/ 	.word	0xffffffff


	//   ....[6]....
        /*0078*/ 	.word	0xffffffff


	//   ....[7]....
        /*007c*/ 	.word	0xffffffff


	//   ....[8]....
        /*0080*/ 	.word	0xffffffff


	//   ....[9]....
        /*0084*/ 	.word	0xffffffff


	//   ....[10]....
        /*0088*/ 	.word	0x0500000f


	//   ....[11]....
        /*008c*/ 	.word	0x0500000f


	//   ....[12]....
        /*0090*/ 	.word	0x0500000f


	//   ....[13]....
        /*0094*/ 	.word	0x0500000f


	//   ....[14]....
        /*0098*/ 	.word	0x0500000f


	//   ....[15]....
        /*009c*/ 	.word	0x0500000f


	//   ....[16]....
        /*00a0*/ 	.word	0x0500000f


	//   ....[17]....
        /*00a4*/ 	.word	0x0500000f


	//   ....[18]....
        /*00a8*/ 	.word	0x0500000f


	//   ....[19]....
        /*00ac*/ 	.word	0x0500000f


	//----- nvinfo : EIATTR_COOP_GROUP_INSTR_OFFSETS
	.align		4
.L_20178:
        /*00b0*/ 	.byte	0x04, 0x28
        /*00b2*/ 	.short	(.L_20180 - .L_20179)


	//   ....[0]....
.L_20179:
        /*00b4*/ 	.word	0x00000b70


	//   ....[1]....
        /*00b8*/ 	.word	0x00000bb0


	//   ....[2]....
        /*00bc*/ 	.word	0x00000bd0


	//   ....[3]....
        /*00c0*/ 	.word	0x00000bf0


	//   ....[4]....
        /*00c4*/ 	.word	0x00000c10


	//   ....[5]....
        /*00c8*/ 	.word	0x00001270


	//   ....[6]....
        /*00cc*/ 	.word	0x00001290


	//   ....[7]....
        /*00d0*/ 	.word	0x000012b0


	//   ....[8]....
        /*00d4*/ 	.word	0x000012d0


	//   ....[9]....
        /*00d8*/ 	.word	0x000012f0


	//   ....[10]....
        /*00dc*/ 	.word	0x00002040


	//   ....[11]....
        /*00e0*/ 	.word	0x000020c0


	//   ....[12]....
        /*00e4*/ 	.word	0x00002120


	//   ....[13]....
        /*00e8*/ 	.word	0x00002180


	//   ....[14]....
        /*00ec*/ 	.word	0x000021e0


	//   ....[15]....
        /*00f0*/ 	.word	0x000028b0


	//   ....[16]....
        /*00f4*/ 	.word	0x00002910


	//   ....[17]....
        /*00f8*/ 	.word	0x00002970


	//   ....[18]....
        /*00fc*/ 	.word	0x000029d0


	//   ....[19]....
        /*0100*/ 	.word	0x00002a30


	//----- nvinfo : EIATTR_VRC_CTA_INIT_COUNT
	.align		4
.L_20180:
        /*0104*/ 	.byte	0x02, 0x4a
	.zero		1
	.zero		1


	//----- nvinfo : EIATTR_SYSCALL_OFFSETS
	.align		4
        /*0108*/ 	.byte	0x04, 0x46
        /*010a*/ 	.short	(.L_20182 - .L_20181)


	//   ....[0]....
.L_20181:
        /*010c*/ 	.word	0x00000170


	//----- nvinfo : EIATTR_EXIT_INSTR_OFFSETS
	.align		4
.L_20182:
        /*0110*/ 	.byte	0x04, 0x1c
        /*0112*/ 	.short	(.L_20184 - .L_20183)


	//   ....[0]....
.L_20183:
        /*0114*/ 	.word	0x00000220


	//   ....[1]....
        /*0118*/ 	.word	0x00001fe0


	//----- nvinfo : EIATTR_CRS_STACK_SIZE
	.align		4
.L_20184:
        /*011c*/ 	.byte	0x04, 0x1e
        /*011e*/ 	.short	(.L_20186 - .L_20185)
.L_20185:
        /*0120*/ 	.word	0x00000000


	//----- nvinfo : EIATTR_CBANK_PARAM_SIZE
	.align		4
.L_20186:
        /*0124*/ 	.byte	0x03, 0x19
        /*0126*/ 	.short	0x0040


	//----- nvinfo : EIATTR_PARAM_CBANK
	.align		4
        /*0128*/ 	.byte	0x04, 0x0a
        /*012a*/ 	.short	(.L_20188 - .L_20187)
	.align		4
.L_20187:
        /*012c*/ 	.word	index@(.nv.constant0._Z15SoftmaxWarpImplI24ElementwiseScaleMaskLoadIffbE11DirectStoreIffEfLi2ELi10ELi32ELi1ELb0EL9Algorithm0EEvT_T0_ll)
        /*0130*/ 	.short	0x0380
        /*0132*/ 	.short	0x0040


	//----- nvinfo : EIATTR_SW_WAR
	.align		4
.L_20188:
        /*0134*/ 	.byte	0x04, 0x36
        /*0136*/ 	.short	(.L_20190 - .L_20189)
.L_20189:
        /*0138*/ 	.word	0x00000008
.L_20190:


//--------------------- .nv.info._Z15SoftmaxWarpImplI24ElementwiseScaleMaskLoadIffbE11DirectStoreIffEfLi2ELi8ELi32ELi1ELb1EL9Algorithm0EEvT_T0_ll --------------------------
	.section	.nv.info._Z15SoftmaxWarpImplI24ElementwiseScaleMaskLoadIffbE11DirectStoreIffEfLi2ELi8ELi32ELi1ELb1EL9Algorithm0EEvT_T0_ll,"",@"SHT_CUDA_INFO"
	.sectionflags	@""
	.align	4


	//----- nvinfo : EIATTR_CUDA_API_VERSION
	.align		4
        /*0000*/ 	.byte	0x04, 0x37
        /*0002*/ 	.short	(.L_20192 - .L_20191)
.L_20191:
        /*0004*/ 	.word	0x00000082


	//----- nvinfo : EIATTR_KPARAM_INFO
	.align		4
.L_20192:
        /*0008*/ 	.byte	0x04, 0x17
        /*000a*/ 	.short	(.L_20194 - .L_20193)
.L_20193:
        /*000c*/ 	.word	0x00000000
        /*0010*/ 	.short	0x0003
        /*0012*/ 	.short	0x0038
        /*0014*/ 	.byte	0x00, 0xf0, 0x21, 0x00


	//----- nvinfo : EIATTR_KPARAM_INFO
	.align		4
.L_20194:
        /*0018*/ 	.byte	0x04, 0x17
        /*001a*/ 	.short	(.L_20196 - .L_20195)
.L_20195:
        /*001c*/ 	.word	0x00000000
        /*0020*/ 	.short	0x0002
        /*0022*/ 	.short	0x0030
        /*0024*/ 	.byte	0x00, 0xf0, 0x21, 0x00


	//----- nvinfo : EIATTR_KPARAM_INFO
	.align		4
.L_20196:
        /*0028*/ 	.byte	0x04, 0x17
        /*002a*/ 	.short	(.L_20198 - .L_20197)
.L_20197:
        /*002c*/ 	.word	0x00000000
        /*0030*/ 	.short	0x0001
        /*0032*/ 	.short	0x0020
        /*0034*/ 	.byte	0x00, 0xf0, 0x41, 0x00


	//----- nvinfo : EIATTR_KPARAM_INFO
	.align		4
.L_20198:
        /*0038*/ 	.byte	0x04, 0x17
        /*003a*/ 	.short	(.L_20200 - .L_20199)
.L_20199:
        /*003c*/ 	.word	0x00000000
        /*0040*/ 	.short	0x0000
        /*0042*/ 	.short	0x0000
        /*0044*/ 	.byte	0x00, 0xf0, 0x81, 0x00


	//----- nvinfo : EIATTR_SPARSE_MMA_MASK
	.align		4
.L_20200:
        /*0048*/ 	.byte	0x03, 0x50
        /*004a*/ 	.short	0x0000


	//----- nvinfo : EIATTR_MAXREG_COUNT
	.align		4
        /*004c*/ 	.byte	0x03, 0x1b
        /*004e*/ 	.short	0x00ff


	//----- nvinfo : EIATTR_EXTERNS
	.align		4
        /*0050*/ 	.byte	0x04, 0x0f
        /*0052*/ 	.short	(.L_20202 - .L_20201)


	//   ....[0]....
	.align		4
.L_20201:
        /*0054*/ 	.word	index@(__assertfail)


	//----- nvinfo : EIATTR_MERCURY_ISA_VERSION
	.align		4
.L_20202:
        /*0058*/ 	.byte	0x03, 0x5f
        /*005a*/ 	.short	0x0101


	//----- nvinfo : EIATTR_COOP_GROUP_MASK_REGIDS
	.align		4
        /*005c*/ 	.byte	0x04, 0x29
        /*005e*/ 	.short	(.L_20204 - .L_20203)


	//   ....[0]....
.L_20203:
        /*0060*/ 	.word	0xffffffff


	//   ....[1]....
        /*0064*/ 	.word	0xffffffff


	//   ....[2]....
        /*0068*/ 	.word	0xffffffff


	//   ....[3]....
        /*006c*/ 	.word	0xffffffff


	//   ....[4]....
        /*0070*/ 	.word	0xffffffff


	//   ....[5]....
        /*0074*/ 	.word	0xffffffff


	//   ....[6]....
        /*0078*/ 	.word	0xffffffff


	//   ....[7]....
        /*007c*/ 	.word	0xffffffff


	//   ....[8]....
        /*0080*/ 	.word	0xffffffff


	//   ....[9]....
        /*0084*/ 	.word	0xffffffff


	//   ....[10]....
        /*0088*/ 	.word	0x0500000f


	//   ....[11]....
        /*008c*/ 	.word	0x0500000f


	//   ....[12]....
        /*0090*/ 	.word	0x0500000f


	//   ....[13]....
        /*0094*/ 	.word	0x0500000f


	//   ....[14]....
        /*0098*/ 	.word	0x0500000f


	//   ....[15]....
        /*009c*/ 	.word	0x0500000f


	//   ....[16]....
        /*00a0*/ 	.word	0x0500000f


	//   ....[17]....
        /*00a4*/ 	.word	0x0500000f


	//   ....[18]....
        /*00a8*/ 	.word	0x0500000f


	//   ....[19]....
        /*00ac*/ 	.word	0x0500000f


	//----- nvinfo : EIATTR_COOP_GROUP_INSTR_OFFSETS
	.align		4
.L_20204:
        /*00b0*/ 	.byte	0x04, 0x28
        /*00b2*/ 	.short	(.L_20206 - .L_20205)


	//   ....[0]....
.L_20205:
        /*00b4*/ 	.word	0x00000cf0


	//   ....[1]....
        /*00b8*/ 	.word	0x00000d30


	//   ....[2]....
        /*00bc*/ 	.word	0x00000d50


	//   ....[3]....
        /*00c0*/ 	.word	0x00000d70


	//   ....[4]....
        /*00c4*/ 	.word	0x00000d90


	//   ....[5]....
        /*00c8*/ 	.word	0x000012b0


	//   ....[6]....
        /*00cc*/ 	.word	0x000012d0


	//   ....[7]....
        /*00d0*/ 	.word	0x000012f0


	//   ....[8]....
        /*00d4*/ 	.word	0x00001310


	//   ....[9]....
        /*00d8*/ 	.word	0x00001330


	//   ....[10]....
        /*00dc*/ 	.word	0x00002010


	//   ....[11]....
        /*00e0*/ 	.word	0x00002090


	//   ....[12]....
        /*00e4*/ 	.word	0x000020f0


	//   ....[13]....
        /*00e8*/ 	.word	0x00002150


	//   ....[14]....
        /*00ec*/ 	.word	0x000021b0


	//   ....[15]....
        /*00f0*/ 	.word	0x00002740


	//   ....[16]....
        /*00f4*/ 	.word	0x000027a0


	//   ....[17]....
        /*00f8*/ 	.word	0x00002800


	//   ....[18]....
        /*00fc*/ 	.word	0x00002860


	//   ....[19]....
        /*0100*/ 	.word	0x000028c0


	//----- nvinfo : EIATTR_VRC_CTA_INIT_COUNT
	.align		4
.L_20206:
        /*0104*/ 	.byte	0x02, 0x4a
	.zero		1
	.zero		1


	//----- nvinfo : EIATTR_SYSCALL_OFFSETS
	.align		4
        /*0108*/ 	.byte	0x04, 0x46
        /*010a*/ 	.short	(.L_20208 - .L_20207)


	//   ....[0]....
.L_20207:
        /*010c*/ 	.word	0x00000190


	//----- nvinfo : EIATTR_EXIT_INSTR_OFFSETS
	.align		4
.L_20208:
        /*0110*/ 	.byte	0x04, 0x1c
        /*0112*/ 	.short	(.L_20210 - .L_20209)


	//   ....[0]....
.L_20209:
        /*0114*/ 	.word	0x00000240


	//   ....[1]....
        /*0118*/ 	.word	0x00001fb0


	//----- nvinfo : EIATTR_CRS_STACK_SIZE
	.align		4
.L_20210:
        /*011c*/ 	.byte	0x04, 0x1e
        /*011e*/ 	.short	(.L_20212 - .L_20211)
.L_20211:
        /*0120*/ 	.word	0x00000000


	//----- nvinfo : EIATTR_CBANK_PARAM_SIZE
	.align		4
.L_20212:
        /*0124*/ 	.byte	0x03, 0x19
        /*0126*/ 	.short	0x0040


	//----- nvinfo : EIATTR_PARAM_CBANK
	.align		4
        /*0128*/ 	.byte	0x04, 0x0a
        /*012a*/ 	.short	(.L_20214 - .L_20213)
	.align		4
.L_20213:
        /*012c*/ 	.word	index@(.nv.constant0._Z15SoftmaxWarpImplI24ElementwiseScaleMaskLoadIffbE11DirectStoreIffEfLi2ELi8ELi32ELi1ELb1EL9Algorithm0EEvT_T0_ll)
        /*0130*/ 	.short	0x0380
        /*0132*/ 	.short	0x0040


	//----- nvinfo : EIATTR_SW_WAR
	.align		4
.L_20214:
        /*0134*/ 	.byte	0x04, 0x36
        /*0136*/ 	.short	(.L_20216 - .L_20215)
.L_20215:
        /*0138*/ 	.word	0x00000008
.L_20216:


//--------------------- .nv.info._Z15SoftmaxWarpImplI24ElementwiseScaleMaskLoadIffbE11DirectStoreIffEfLi2ELi8ELi32ELi1ELb0EL9Algorithm0EEvT_T0_ll --------------------------
	.section	.nv.info._Z15SoftmaxWarpImplI24ElementwiseScaleMaskLoadIffbE11DirectStoreIffEfLi2ELi8ELi32ELi1ELb0EL9Algorithm0EEvT_T0_ll,"",@"SHT_CUDA_INFO"
	.sectionflags	@""
	.align	4


	//----- nvinfo : EIATTR_CUDA_API_VERSION
	.align		4
        /*0000*/ 	.byte	0x04, 0x37
        /*0002*/ 	.short	(.L_20218 - .L_20217)
.L_20217:
        /*0004*/ 	.word	0x00000082


	//----- nvinfo : EIATTR_KPARAM_INFO
	.align		4
.L_20218:
        /*0008*/ 	.byte	0x04, 0x17
        /*000a*/ 	.short	(.L_20220 - .L_20219)
.L_20219:
        /*000c*/ 	.word	0x00000000
        /*0010*/ 	.short	0x0003
        /*0012*/ 	.short	0x0038
        /*0014*/ 	.byte	0x00, 0xf0, 0x21, 0x00


	//----- nvinfo : EIATTR_KPARAM_INFO
	.align		4
.L_20220:
        /*0018*/ 	.byte	0x04, 0x17
        /*001a*/ 	.short	(.L_20222 - .L_20221)
.L_20221:
        /*001c*/ 	.word	0x00000000
        /*0020*/ 	.short	0x0002
        /*0022*/ 	.short	0x0030
        /*0024*/ 	.byte	0x00, 0xf0, 0x21, 0x00


	//----- nvinfo : EIATTR_KPARAM_INFO
	.align		4
.L_20222:
        /*0028*/ 	.byte	0x04, 0x17
        /*002a*/ 	.short	(.L_20224 - .L_20223)
.L_20223:
        /*002c*/ 	.word	0x00000000
        /*0030*/ 	.short	0x0001
        /*0032*/ 	.short	0x0020
        /*0034*/ 	.byte	0x00, 0xf0, 0x41, 0x00


	//----- nvinfo : EIATTR_KPARAM_INFO
	.align		4
.L_20224:
        /*0038*/ 	.byte	0x04, 0x17
        /*003a*/ 	.short	(.L_20226 - .L_20225)
.L_20225:
        /*003c*/ 	.word	0x00000000
        /*0040*/ 	.short	0x0000
        /*0042*/ 	.short	0x0000
        /*0044*/ 	.byte	0x00, 0xf0, 0x81, 0x00


	//----- nvinfo : EIATTR_SPARSE_MMA_MASK
	.align		4
.L_20226:
        /*0048*/ 	.byte	0x03, 0x50
        /*004a*/ 	.short	0x0000


	//----- nvinfo : EIATTR_MAXREG_COUNT
	.align		4
        /*004c*/ 	.byte	0x03, 0x1b
        /*004e*/ 	.short	0x00ff


	//----- nvinfo : EIATTR_EXTERNS
	.align		4
        /*0050*/ 	.byte	0x04, 0x0f
        /*0052*/ 	.short	(.L_20228 - .L_20227)


	//   ....[0]....
	.align		4
.L_20227:
        /*0054*/ 	.word	index@(__assertfail)


	//----- nvinfo : EIATTR_MERCURY_ISA_VERSION
	.align		4
.L_20228:
        /*0058*/ 	.byte	0x03, 0x5f
        /*005a*/ 	.short	0x0101


	//----- nvinfo : EIATTR_COOP_GROUP_MASK_REGIDS
	.align		4
        /*005c*/ 	.byte	0x04, 0x29
        /*005e*/ 	.short	(.L_20230 - .L_20229)


	//   ....[0]....
.L_20229:
        /*0060*/ 	.word	0xffffffff


	//   ....[1]....
        /*0064*/ 	.word	0xffffffff


	//   ....[2]....
        /*0068*/ 	.word	0xffffffff


	//   ....[3]....
        /*006c*/ 	.word	0xffffffff


	//   ....[4]....
        /*0070*/ 	.word	0xffffffff


	//   ....[5]....
        /*0074*/ 	.word	0xffffffff


	//   ....[6]....
        /*0078*/ 	.word	0xffffffff


	//   ....[7]....
        /*007c*/ 	.word	0xffffffff


	//   ....[8]....
        /*0080*/ 	.word	0xffffffff


	//   ....[9]....
        /*0084*/ 	.word	0xffffffff


	//   ....[10]....
        /*0088*/ 	.word	0x0500000f


	//   ....[11]....
        /*008c*/ 	.word	0x0500000f


	//   ....[12]....
        /*0090*/ 	.word	0x0500000f


	//   ....[13]....
        /*0094*/ 	.word	0x0500000f


	//   ....[14]....
        /*0098*/ 	.word	0x0500000f


	//   ....[15]....
        /*009c*/ 	.word	0x0500000f


	//   ....[16]....
        /*00a0*/ 	.word	0x0500000f


	//   ....[17]....
        /*00a4*/ 	.word	0x0500000f


	//   ....[18]....
        /*00a8*/ 	.word	0x0500000f


	//   ....[19]....
        /*00ac*/ 	.word	0x0500000f


	//----- nvinfo : EIATTR_COOP_GROUP_INSTR_OFFSETS
	.align		4
.L_20230:
        /*00b0*/ 	.byte	0x04, 0x28
        /*00b2*/ 	.short	(.L_20232 - .L_20231)


	//   ....[0]....
.L_20231:
        /*00b4*/ 	.word	0x000009f0


	//   ....[1]....
        /*00b8*/ 	.word	0x00000a20


	//   ....[2]....
        /*00bc*/ 	.word	0x00000a40


	//   ....[3]....
        /*00c0*/ 	.word	0x00000a60


	//   ....[4]....
        /*00c4*/ 	.word	0x00000a80


	//   ....[5]....
        /*00c8*/ 	.word	0x00000fb0


	//   ....[6]....
        /*00cc*/ 	.word	0x00000fd0


	//   ....[7]....
        /*00d0*/ 	.word	0x00000ff0


	//   ....[8]....
        /*00d4*/ 	.word	0x00001010


	//   ....[9]....
        /*00d8*/ 	.word	0x00001030


	//   ....[10]....
        /*00dc*/ 	.word	0x00001b10


	//   ....[11]....
        /*00e0*/ 	.word	0x00001b90


	//   ....[12]....
        /*00e4*/ 	.word	0x00001bf0


	//   ....[13]....
        /*00e8*/ 	.word	0x00001c50


	//   ....[14]....
        /*00ec*/ 	.word	0x00001cb0


	//   ....[15]....
        /*00f0*/ 	.word	0x00002240


	//   ....[16]....
        /*00f4*/ 	.word	0x000022a0


	//   ....[17]....
        /*00f8*/ 	.word	0x00002300


	//   ....[18]....
        /*00fc*/ 	.word	0x00002360


	//   ....[19]....
        /*0100*/ 	.word	0x000023c0


	//----- nvinfo : EIATTR_VRC_CTA_INIT_COUNT
	.align		4
.L_20232:
        /*0104*/ 	.byte	0x02, 0x4a
	.zero		1
	.zero		1


	//----- nvinfo : EIATTR_SYSCALL_OFFSETS
	.align		4
        /*0108*/ 	.byte	0x04, 0x46
        /*010a*/ 	.short	(.L_20234 - .L_20233)


	//   ....[0]....
.L_20233:
        /*010c*/ 	.word	0x00000170


	//----- nvinfo : EIATTR_EXIT_INSTR_OFFSETS
	.align		4
.L_20234:
        /*0110*/ 	.byte	0x04, 0x1c
        /*0112*/ 	.short	(.L_20236 - .L_20235)


	//   ....[0]....
.L_20235:
        /*0114*/ 	.word	0x00000220


	//   ....[1]....
        /*0118*/ 	.word	0x00001ab0


	//----- nvinfo : EIATTR_CRS_STACK_SIZE
	.align		4
.L_20236:
        /*011c*/ 	.byte	0x04, 0x1e
        /*011e*/ 	.short	(.L_20238 - .L_20237)
.L_20237:
        /*0120*/ 	.word	0x00000000


	//----- nvinfo : EIATTR_CBANK_PARAM_SIZE
	.align		4
.L_20238:
        /*0124*/ 	.byte	0x03, 0x19
        /*0126*/ 	.short	0x0040


	//----- nvinfo : EIATTR_PARAM_CBANK
	.align		4
        /*0128*/ 	.byte	0x04, 0x0a
        /*012a*/ 	.short	(.L_20240 - .L_20239)
	.align		4
.L_20239:
        /*012c*/ 	.word	index@(.nv.constant0._Z15SoftmaxWarpImplI24ElementwiseScaleMaskLoadIffbE11DirectStoreIffEfLi2ELi8ELi32ELi1ELb0EL9Algorithm0EEvT_T0_ll)
        /*0130*/ 	.short	0x0380
        /*0132*/ 	.short	0x0040


	//----- nvinfo : EIATTR_SW_WAR
	.align		4
.L_20240:
        /*0134*/ 	.byte	0x04, 0x36
        /*0136*/ 	.short	(.L_20242 - .L_20241)
.L_20241:
        /*0138*/ 	.word	0x00000008
.L_20242:


//--------------------- .nv.info._Z15SoftmaxWarpImplI24ElementwiseScaleMaskLoadIffbE11DirectStoreIffEfLi2ELi6ELi32ELi1ELb1EL9Algorithm0EEvT_T0_ll --------------------------
	.section	.nv.info._Z15SoftmaxWarpImplI24ElementwiseScaleMaskLoadIffbE11DirectStoreIffEfLi2ELi6ELi32ELi1ELb1EL9Algorithm0EEvT_T0_ll,"",@"SHT_CUDA_INFO"
	.sectionflags	@""
	.align	4


	//----- nvinfo : EIATTR_CUDA_API_VERSION
	.align		4
        /*0000*/ 	.byte	0x04, 0x37
        /*0002*/ 	.short	(.L_20244 - .L_20243)
.L_20243:
        /*0004*/ 	.word	0x00000082


	//----- nvinfo : EIATTR_KPARAM_INFO
	.align		4
.L_20244:
        /*0008*/ 	.byte	0x04, 0x17
        /*000a*/ 	.short	(.L_20246 - .L_20245)
.L_20245:
        /*000c*/ 	.word	0x00000000
        /*0010*/ 	.short	0x0003
        /*0012*/ 	.short	0x0038
        /*0014*/ 	.byte	0x00, 0xf0, 0x21, 0x00


	//----- nvinfo : EIATTR_KPARAM_INFO
	.align		4
.L_20246:
        /*0018*/ 	.byte	0x04, 0x17
        /*001a*/ 	.short	(.L_20248 - .L_20247)
.L_20247:
        /*001c*/ 	.word	0x00000000
        /*0020*/ 	.short	0x0002
        /*0022*/ 	.short	0x0030
        /*0024*/ 	.byte	0x00, 0xf0, 0x21, 0x00


	//----- nvinfo : EIATTR_KPARAM_INFO
	.align		4
.L_20248:
        /*0028*/ 	.byte	0x04, 0x17
        /*002a*/ 	.short	(.L_20250 - .L_20249)
.L_20249:
        /*002c*/ 	.word	0x00000000
        /*0030*/ 	.short	0x0001
        /*0032*/ 	.short	0x0020
        /*0034*/ 	.byte	0x00, 0xf0, 0x41, 0x00


	//----- nvinfo : EIATTR_KPARAM_INFO
	.align		4
.L_20250:
        /*0038*/ 	.byte	0x04, 0x17
        /*003a*/ 	.short	(.L_20252 - .L_20251)
.L_20251:
        /*003c*/ 	.word	0x00000000
        /*0040*/ 	.short	0x0000
        /*0042*/ 	.short	0x0000
        /*0044*/ 	.byte	0x00, 0xf0, 0x81, 0x00


	//----- nvinfo : EIATTR_SPARSE_MMA_MASK
	.align		4
.L_20252:
        /*0048*/ 	.byte	0x03, 0x50
        /*004a*/ 	.short	0x0000


	//----- nvinfo : EIATTR_MAXREG_COUNT
	.align		4
        /*004c*/ 	.byte	0x03, 0x1b
        /*004e*/ 	.short	0x00ff


	//----- nvinfo : EIATTR_EXTERNS
	.align		4
        /*0050*/ 	.byte	0x04, 0x0f
        /*0052*/ 	.short	(.L_20254 - .L_20253)


	//   ....[0]....
	.align		4
.L_20253:
        /*0054*/ 	.word	index@(__assertfail)


	//----- nvinfo : EIATTR_MERCURY_ISA_VERSION
	.align		4
.L_20254:
        /*0058*/ 	.byte	0x03, 0x5f
        /*005a*/ 	.short	0x0101


	//----- nvinfo : EIATTR_COOP_GROUP_MASK_REGIDS
	.align		4
        /*005c*/ 	.byte	0x04, 0x29
        /*005e*/ 	.short	(.L_20256 - .L_20255)


	//   ....[0]....
.L_20255:
        /*0060*/ 	.word	0xffffffff


	//   ....[1]....
        /*0064*/ 	.word	0xffffffff


	//   ....[2]....
        /*0068*/ 	.word	0xffffffff


	//   ....[3]....
        /*006c*/ 	.word	0xffffffff


	//   ....[4]....
        /*0070*/ 	.word	0xffffffff


	//   ....[5]....
        /*0074*/ 	.word	0xffffffff


	//   ....[6]....
        /*0078*/ 	.word	0xffffffff


	//   ....[7]....
        /*007c*/ 	.word	0xffffffff


	//   ....[8]....
        /*0080*/ 	.word	0xffffffff


	//   ....[9]....
        /*0084*/ 	.word	0xffffffff


	//   ....[10]....
        /*0088*/ 	.word	0x0500000f


	//   ....[11]....
        /*008c*/ 	.word	0x0500000f


	//   ....[12]....
        /*0090*/ 	.word	0x0500000f


	//   ....[13]....
        /*0094*/ 	.word	0x0500000f


	//   ....[14]....
        /*0098*/ 	.word	0x0500000f


	//   ....[15]....
        /*009c*/ 	.word	0x0500000f


	//   ....[16]....
        /*00a0*/ 	.word	0x0500000f


	//   ....[17]....
        /*00a4*/ 	.word	0x0500000f


	//   ....[18]....
        /*00a8*/ 	.word	0x0500000f


	//   ....[19]....
        /*00ac*/ 	.word	0x0500000f


	//----- nvinfo : EIATTR_COOP_GROUP_INSTR_OFFSETS
	.align		4
.L_20256:
        /*00b0*/ 	.byte	0x04, 0x28
        /*00b2*/ 	.short	(.L_20258 - .L_20257)


	//   ....[0]....
.L_20257:
        /*00b4*/ 	.word	0x00000a60


	//   ....[1]....
        /*00b8*/ 	.word	0x00000a90


	//   ....[2]....
        /*00bc*/ 	.word	0x00000ab0


	//   ....[3]....
        /*00c0*/ 	.word	0x00000ad0


	//   ....[4]....
        /*00c4*/ 	.word	0x00000af0


	//   ....[5]....
        /*00c8*/ 	.word	0x00000ee0


	//   ....[6]....
        /*00cc*/ 	.word	0x00000f00


	//   ....[7]....
        /*00d0*/ 	.word	0x00000f20


	//   ....[8]....
        /*00d4*/ 	.word	0x00000f40


	//   ....[9]....
        /*00d8*/ 	.word	0x00000f60


	//   ....[10]....
        /*00dc*/ 	.word	0x00001930


	//   ....[11]....
        /*00e0*/ 	.word	0x000019c0


	//   ....[12]....
        /*00e4*/ 	.word	0x00001a20


	//   ....[13]....
        /*00e8*/ 	.word	0x00001a80


	//   ....[14]....
        /*00ec*/ 	.word	0x00001ae0


	//   ....[15]....
        /*00f0*/ 	.word	0x00001f10


	//   ....[16]....
        /*00f4*/ 	.word	0x00001f70


	//   ....[17]....
        /*00f8*/ 	.word	0x00001fd0


	//   ....[18]....
        /*00fc*/ 	.word	0x00002030


	//   ....[19]....
        /*0100*/ 	.word	0x00002090


	//----- nvinfo : EIATTR_VRC_CTA_INIT_COUNT
	.align		4
.L_20258:
        /*0104*/ 	.byte	0x02, 0x4a
	.zero		1
	.zero		1


	//----- nvinfo : EIATTR_SYSCALL_OFFSETS
	.align		4
        /*0108*/ 	.byte	0x04, 0x46
        /*010a*/ 	.short	(.L_20260 - .L_20259)


	//   ....[0]....
.L_20259:
        /*010c*/ 	.word	0x00000190


	//----- nvinfo : EIATTR_EXIT_INSTR_OFFSETS
	.align		4
.L_20260:
        /*0110*/ 	.byte	0x04, 0x1c
        /*0112*/ 	.short	(.L_20262 - .L_20261)


	//   ....[0]....
.L_20261:
        /*0114*/ 	.word	0x00000240


	//   ....[1]....
        /*0118*/ 	.word	0x000018d0


	//----- nvinfo : EIATTR_CRS_STACK_SIZE
	.align		4
.L_20262:
        /*011c*/ 	.byte	0x04, 0x1e
        /*011e*/ 	.short	(.L_20264 - .L_20263)
.L_20263:
        /*0120*/ 	.word	0x00000000


	//----- nvinfo : EIATTR_CBANK_PARAM_SIZE
	.align		4
.L_20264:
        /*0124*/ 	.byte	0x03, 0x19
        /*0126*/ 	.short	0x0040


	//----- nvinfo : EIATTR_PARAM_CBANK
	.align		4
        /*0128*/ 	.byte	0x04, 0x0a
        /*012a*/ 	.short	(.L_20266 - .L_20265)
	.align		4
.L_20265:
        /*012c*/ 	.word	index@(.nv.constant0._Z15SoftmaxWarpImplI24ElementwiseScaleMaskLoadIffbE11DirectStoreIffEfLi2ELi6ELi32ELi1ELb1EL9Algorithm0EEvT_T0_ll)
        /*0130*/ 	.short	0x0380
        /*0132*/ 	.short	0x0040


	//----- nvinfo : EIATTR_SW_WAR
	.align		4
.L_20266:
        /*0134*/ 	.byte	0x04, 0x36
        /*0136*/ 	.short	(.L_20268 - .L_20267)
.L_20267:
        /*0138*/ 	.word	0x00000008
.L_20268:


//--------------------- .nv.info._Z15SoftmaxWarpImplI24ElementwiseScaleMaskLoadIffbE11DirectStoreIffEfLi2ELi6ELi32ELi1ELb0EL9Algorithm0EEvT_T0_ll --------------------------
	.section	.nv.info._Z15SoftmaxWarpImplI24ElementwiseScaleMaskLoadIffbE11DirectStoreIffEfLi2ELi6ELi32ELi1ELb0EL9Algorithm0EEvT_T0_ll,"",@"SHT_CUDA_INFO"
	.sectionflags	@""
	.align	4


	//----- nvinfo : EIATTR_CUDA_API_VERSION
	.align		4
        /*0000*/ 	.byte	0x04, 0x37
        /*0002*/ 	.short	(.L_20270 - .L_20269)
.L_20269:
        /*0004*/ 	.word	0x00000082


	//----- nvinfo : EIATTR_KPARAM_INFO
	.align		4
.L_20270:
        /*0008*/ 	.byte	0x04, 0x17
        /*000a*/ 	.short	(.L_20272 - .L_20271)
.L_20271:
        /*000c*/ 	.word	0x00000000
        /*0010*/ 	.short	0x0003
        /*0012*/ 	.short	0x0038
        /*0014*/ 	.byte	0x00, 0xf0, 0x21, 0x00


	//----- nvinfo : EIATTR_KPARAM_INFO
	.align		4
.L_20272:
        /*0018*/ 	.byte	0x04, 0x17
        /*001a*/ 	.short	(.L_20274 - .L_20273)
.L_20273:
        /*001c*/ 	.word	0x00000000
        /*0020*/ 	.short	0x0002
        /*0022*/ 	.short	0x0030
        /*0024*/ 	.byte	0x00, 0xf0, 0x21, 0x00


	//----- nvinfo : EIATTR_KPARAM_INFO
	.align		4
.L_20274:
        /*0028*/ 	.byte	0x04, 0x17
        /*002a*/ 	.short	(.L_20276 - .L_20275)
.L_20275:
        /*002c*/ 	.word	0x00000000
        /*0030*/ 	.short	0x0001
        /*0032*/ 	.short	0x0020
        /*0034*/ 	.byte	0x00, 0xf0, 0x41, 0x00


	//----- nvinfo : EIATTR_KPARAM_INFO
	.align		4
.L_20276:
        /*0038*/ 	.byte	0x04, 0x17
        /*003a*/ 	.short	(.L_20278 - .L_20277)
.L_20277:
        /*003c*/ 	.word	0x00000000
        /*0040*/ 	.short	0x0000
        /*0042*/ 	.short	0x0000
        /*0044*/ 	.byte	0x00, 0xf0, 0x81, 0x00


	//----- nvinfo : EIATTR_SPARSE_MMA_MASK
	.align		4
.L_20278:
        /*0048*/ 	.byte	0x03, 0x50
        /*004a*/ 	.short	0x0000


	//----- nvinfo : EIATTR_MAXREG_COUNT
	.align		4
        /*004c*/ 	.byte	0x03, 0x1b
        /*004e*/ 	.short	0x00ff


	//----- nvinfo : EIATTR_EXTERNS
	.align		4
        /*0050*/ 	.byte	0x04, 0x0f
        /*0052*/ 	.short	(.L_20280 - .L_20279)


	//   ....[0]....
	.align		4
.L_20279:
        /*0054*/ 	.word	index@(__assertfail)


	//----- nvinfo : EIATTR_MERCURY_ISA_VERSION
	.align		4
.L_20280:
        /*0058*/ 	.byte	0x03, 0x5f
        /*005a*/ 	.short	0x0101


	//----- nvinfo : EIATTR_COOP_GROUP_MASK_REGIDS
	.align		4
        /*005c*/ 	.byte	0x04, 0x29
        /*005e*/ 	.short	(.L_20282 - .L_20281)


	//   ....[0]....
.L_20281:
        /*0060*/ 	.word	0xffffffff


	//   ....[1]....
        /*0064*/ 	.word	0xffffffff


	//   ....[2]....
        /*0068*/ 	.word	0xffffffff


	//   ....[3]....
        /*006c*/ 	.word	0xffffffff


	//   ....[4]....
        /*0070*/ 	.word	0xffffffff


	//   ....[5]....
        /*0074*/ 	.word	0xffffffff


	//   ....[6]....
        /*0078*/ 	.word	0xffffffff


	//   ....[7]....
        /*007c*/ 	.word	0xffffffff


	//   ....[8]....
        /*0080*/ 	.word	0xffffffff


	//   ....[9]....
        /*0084*/ 	.word	0xffffffff


	//   ....[10]....
        /*0088*/ 	.word	0x0500000f


	//   ....[11]....
        /*008c*/ 	.word	0x0500000f


	//   ....[12]....
        /*0090*/ 	.word	0x0500000f


	//   ....[13]....
        /*0094*/ 	.word	0x0500000f


	//   ....[14]....
        /*0098*/ 	.word	0x0500000f


	//   ....[15]....
        /*009c*/ 	.word	0x0500000f


	//   ....[16]....
        /*00a0*/ 	.word	0x0500000f


	//   ....[17]....
        /*00a4*/ 	.word	0x0500000f


	//   ....[18]....
        /*00a8*/ 	.word	0x0500000f


	//   ....[19]....
        /*00ac*/ 	.word	0x0500000f


	//----- nvinfo : EIATTR_COOP_GROUP_INSTR_OFFSETS
	.align		4
.L_20282:
        /*00b0*/ 	.byte	0x04, 0x28
        /*00b2*/ 	.short	(.L_20284 - .L_20283)


	//   ....[0]....
.L_20283:
        /*00b4*/ 	.word	0x00000830


	//   ....[1]....
        /*00b8*/ 	.word	0x00000870


	//   ....[2]....
        /*00bc*/ 	.word	0x00000890


	//   ....[3]....
        /*00c0*/ 	.word	0x000008b0


	//   ....[4]....
        /*00c4*/ 	.word	0x000008d0


	//   ....[5]....
        /*00c8*/ 	.word	0x00000cb0


	//   ....[6]....
        /*00cc*/ 	.word	0x00000cd0


	//   ....[7]....
        /*00d0*/ 	.word	0x00000cf0


	//   ....[8]....
        /*00d4*/ 	.word	0x00000d10


	//   ....[9]....
        /*00d8*/ 	.word	0x00000d30


	//   ....[10]....
        /*00dc*/ 	.word	0x000015a0


	//   ....[11]....
        /*00e0*/ 	.word	0x00001630


	//   ....[12]....
        /*00e4*/ 	.word	0x00001690


	//   ....[13]....
        /*00e8*/ 	.word	0x000016f0


	//   ....[14]....
        /*00ec*/ 	.word	0x00001760


	//   ....[15]....
        /*00f0*/ 	.word	0x00001b90


	//   ....[16]....
        /*00f4*/ 	.word	0x00001bf0


	//   ....[17]....
        /*00f8*/ 	.word	0x00001c50


	//   ....[18]....
        /*00fc*/ 	.word	0x00001cb0


	//   ....[19]....
        /*0100*/ 	.word	0x00001d10


	//----- nvinfo : EIATTR_VRC_CTA_INIT_COUNT
	.align		4
.L_20284:
        /*0104*/ 	.byte	0x02, 0x4a
	.zero		1
	.zero		1


	//----- nvinfo : EIATTR_SYSCALL_OFFSETS
	.align		4
        /*0108*/ 	.byte	0x04, 0x46
        /*010a*/ 	.short	(.L_20286 - .L_20285)


	//   ....[0]....
.L_20285:
        /*010c*/ 	.word	0x00000170


	//----- nvinfo : EIATTR_EXIT_INSTR_OFFSETS
	.align		4
.L_20286:
        /*0110*/ 	.byte	0x04, 0x1c
        /*0112*/ 	.short	(.L_20288 - .L_20287)


	//   ....[0]....
.L_20287:
        /*0114*/ 	.word	0x00000220


	//   ....[1]....
        /*0118*/ 	.word	0x00001540


	//----- nvinfo : EIATTR_CRS_STACK_SIZE
	.align		4
.L_20288:
        /*011c*/ 	.byte	0x04, 0x1e
        /*011e*/ 	.short	(.L_20290 - .L_20289)
.L_20289:
        /*0120*/ 	.word	0x00000000


	//----- nvinfo : EIATTR_CBANK_PARAM_SIZE
	.align		4
.L_20290:
        /*0124*/ 	.byte	0x03, 0x19
        /*0126*/ 	.short	0x0040


	//----- nvinfo : EIATTR_PARAM_CBANK
	.align		4
        /*0128*/ 	.byte	0x04, 0x0a
        /*012a*/ 	.short	(.L_20292 - .L_20291)
	.align		4
.L_20291:
        /*012c*/ 	.word	index@(.nv.constant0._Z15SoftmaxWarpImplI24ElementwiseScaleMaskLoadIffbE11DirectStoreIffEfLi2ELi6ELi32ELi1ELb0EL9Algorithm0EEvT_T0_ll)
        /*0130*/ 	.short	0x0380
        /*0132*/ 	.short	0x0040


	//----- nvinfo : EIATTR_SW_WAR
	.align		4
.L_20292:
        /*0134*/ 	.byte	0x04, 0x36
        /*0136*/ 	.short	(.L_20294 - .L_20293)
.L_20293:
        /*0138*/ 	.word	0x00000008
.L_20294:


//--------------------- .nv.info._Z15SoftmaxWarpImplI24ElementwiseScaleMaskLoadIffbE11DirectStoreIffEfLi2ELi4ELi32ELi1ELb1EL9Algorithm0EEvT_T0_ll --------------------------
	.section	.nv.info._Z15SoftmaxWarpImplI24ElementwiseScaleMaskLoadIffbE11DirectStoreIffEfLi2ELi4ELi32ELi1ELb1EL9Algorithm0EEvT_T0_ll,"",@"SHT_CUDA_INFO"
	.sectionflags	@""
	.align	4


	//----- nvinfo : EIATTR_CUDA_API_VERSION
	.align		4
        /*0000*/ 	.byte	0x04, 0x37
        /*0002*/ 	.short	(.L_20296 - .L_20295)
.L_20295:
        /*0004*/ 	.word	0x00000082


	//----- nvinfo : EIATTR_KPARAM_INFO
	.align		4
.L_20296:
        /*0008*/ 	.byte	0x04, 0x17
        /*000a*/ 	.short	(.L_20298 - .L_20297)
.L_20297:
        /*000c*/ 	.word	0x00000000
        /*0010*/ 	.short	0x0003
        /*0012*/ 	.short	0x0038
        /*0014*/ 	.byte	0x00, 0xf0, 0x21, 0x00


	//----- nvinfo : EIATTR_KPARAM_INFO
	.align		4
.L_20298:
        /*0018*/ 	.byte	0x04, 0x17
        /*001a*/ 	.short	(.L_20300 - .L_20299)
.L_20299:
        /*001c*/ 	.word	0x00000000
        /*0020*/ 	.short	0x0002
        /*0022*/ 	.short	0x0030
        /*0024*/ 	.byte	0x00, 0xf0, 0x21, 0x00


	//----- nvinfo : EIATTR_KPARAM_INFO
	.align		4
.L_20300:
        /*0028*/ 	.byte	0x04, 0x17
        /*002a*/ 	.short	(.L_20302 - .L_20301)
.L_20301:
        /*002c*/ 	.word	0x00000000
        /*0030*/ 	.short	0x0001
        /*0032*/ 	.short	0x0020
        /*0034*/ 	.byte	0x00, 0xf0, 0x41, 0x00


	//----- nvinfo : EIATTR_KPARAM_INFO
	.align		4
.L_20302:
        /*0038*/ 	.byte	0x04, 0x17
        /*003a*/ 	.short	(.L_20304 - .L_20303)
.L_20303:
        /*003c*/ 	.word	0x00000000
        /*0040*/ 	.short	0x0000
        /*0042*/ 	.short	0x0000
        /*0044*/ 	.byte	0x00, 0xf0, 0x81, 0x00


	//----- nvinfo : EIATTR_SPARSE_MMA_MASK
	.align		4
.L_20304:
        /*0048*/ 	.byte	0x03, 0x50
        /*004a*/ 	.short	0x0000


	//----- nvinfo : EIATTR_MAXREG_COUNT
	.align		4
        /*004c*/ 	.byte	0x03, 0x1b
        /*004e*/ 	.short	0x00ff


	//----- nvinfo : EIATTR_EXTERNS
	.align		4
        /*0050*/ 	.byte	0x04, 0x0f
        /*0052*/ 	.short	(.L_20306 - .L_20305)


	//   ....[0]....
	.align		4
.L_20305:
        /*0054*/ 	.word	index@(__assertfail)


	//----- nvinfo : EIATTR_MERCURY_ISA_VERSION
	.align		4
.L_20306:
        /*0058*/ 	.byte	0x03, 0x5f
        /*005a*/ 	.short	0x0101


	//----- nvinfo : EIATTR_COOP_GROUP_MASK_REGIDS
	.align		4
        /*005c*/ 	.byte	0x04, 0x29
        /*005e*/ 	.short	(.L_20308 - .L_20307)


	//   ....[0]....
.L_20307:
        /*0060*/ 	.word	0xffffffff


	//   ....[1]....
        /*0064*/ 	.word	0xffffffff


	//   ....[2]....
        /*0068*/ 	.word	0xffffffff


	//   ....[3]....
        /*006c*/ 	.word	0xffffffff


	//   ....[4]....
        /*0070*/ 	.word	0xffffffff


	//   ....[5]....
        /*0074*/ 	.word	0xffffffff


	//   ....[6]....
        /*0078*/ 	.word	0xffffffff


	//   ....[7]....
        /*007c*/ 	.word	0xffffffff


	//   ....[8]....
        /*0080*/ 	.word	0xffffffff


	//   ....[9]....
        /*0084*/ 	.word	0xffffffff


	//   ....[10]....
        /*0088*/ 	.word	0x0500000f


	//   ....[11]....
        /*008c*/ 	.word	0x0500000f


	//   ....[12]....
        /*0090*/ 	.word	0x0500000f


	//   ....[13]....
        /*0094*/ 	.word	0x0500000f


	//   ....[14]....
        /*0098*/ 	.word	0x0500000f


	//   ....[15]....
        /*009c*/ 	.word	0x0500000f


	//   ....[16]....
        /*00a0*/ 	.word	0x0500000f


	//   ....[17]....
        /*00a4*/ 	.word	0x0500000f


	//   ....[18]....
        /*00a8*/ 	.word	0x0500000f


	//   ....[19]....
        /*00ac*/ 	.word	0x0500000f


	//----- nvinfo : EIATTR_COOP_GROUP_INSTR_OFFSETS
	.align		4
.L_20308:
        /*00b0*/ 	.byte	0x04, 0x28
        /*00b2*/ 	.short	(.L_20310 - .L_20309)


	//   ....[0]....
.L_20309:
        /*00b4*/ 	.word	0x000007e0


	//   ....[1]....
        /*00b8*/ 	.word	0x00000820


	//   ....[2]....
        /*00bc*/ 	.word	0x00000840


	//   ....[3]....
        /*00c0*/ 	.word	0x00000860


	//   ....[4]....
        /*00c4*/ 	.word	0x00000880


	//   ....[5]....
        /*00c8*/ 	.word	0x00000b20


	//   ....[6]....
        /*00cc*/ 	.word	0x00000b40


	//   ....[7]....
        /*00d0*/ 	.word	0x00000b60


	//   ....[8]....
        /*00d4*/ 	.word	0x00000b80


	//   ....[9]....
        /*00d8*/ 	.word	0x00000ba0


	//   ....[10]....
        /*00dc*/ 	.word	0x00001260


	//   ....[11]....
        /*00e0*/ 	.word	0x000012f0


	//   ....[12]....
        /*00e4*/ 	.word	0x00001350


	//   ....[13]....
        /*00e8*/ 	.word	0x000013b0


	//   ....[14]....
        /*00ec*/ 	.word	0x00001420


	//   ....[15]....
        /*00f0*/ 	.word	0x00001710


	//   ....[16]....
        /*00f4*/ 	.word	0x00001770


	//   ....[17]....
        /*00f8*/ 	.word	0x000017d0


	//   ....[18]....
        /*00fc*/ 	.word	0x00001830


	//   ....[19]....
        /*0100*/ 	.word	0x00001890


	//----- nvinfo : EIATTR_VRC_CTA_INIT_COUNT
	.align		4
.L_20310:
        /*0104*/ 	.byte	0x02, 0x4a
	.zero		1
	.zero		1


	//----- nvinfo : EIATTR_SYSCALL_OFFSETS
	.align		4
        /*0108*/ 	.byte	0x04, 0x46
        /*010a*/ 	.short	(.L_20312 - .L_20311)


	//   ....[0]....
.L_20311:
        /*010c*/ 	.word	0x000001a0


	//----- nvinfo : EIATTR_EXIT_INSTR_OFFSETS
	.align		4
.L_20312:
        /*0110*/ 	.byte	0x04, 0x1c
        /*0112*/ 	.short	(.L_20314 - .L_20313)


	//   ....[0]....
.L_20313:
        /*0114*/ 	.word	0x00000250


	//   ....[1]....
        /*0118*/ 	.word	0x00001200


	//----- nvinfo : EIATTR_CRS_STACK_SIZE
	.align		4
.L_20314:
        /*011c*/ 	.byte	0x04, 0x1e
        /*011e*/ 	.short	(.L_20316 - .L_20315)
.L_20315:
        /*0120*/ 	.word	0x00000000


	//----- nvinfo : EIATTR_CBANK_PARAM_SIZE
	.align		4
.L_20316:
        /*0124*/ 	.byte	0x03, 0x19
        /*0126*/ 	.short	0x0040


	//----- nvinfo : EIATTR_PARAM_CBANK
	.align		4
        /*0128*/ 	.byte	0x04, 0x0a
        /*012a*/ 	.short	(.L_20318 - .L_20317)
	.align		4
.L_20317:
        /*012c*/ 	.word	index@(.nv.constant0._Z15SoftmaxWarpImplI24ElementwiseScaleMaskLoadIffbE11DirectStoreIffEfLi2ELi4ELi32ELi1ELb1EL9Algorithm0EEvT_T0_ll)
        /*0130*/ 	.short	0x0380
        /*0132*/ 	.short	0x0040


	//----- nvinfo : EIATTR_SW_WAR
	.align		4
.L_20318:
        /*0134*/ 	.byte	0x04, 0x36
        /*0136*/ 	.short	(.L_20320 - .L_20319)
.L_20319:
        /*0138*/ 	.word	0x00000008
.L_20320:


//--------------------- .nv.info._Z15SoftmaxWarpImplI24ElementwiseScaleMaskLoadIffbE11DirectStoreIffEfLi2ELi4ELi32ELi1ELb0EL9Algorithm0EEvT_T0_ll --------------------------
	.section	.nv.info._Z15SoftmaxWarpImplI24ElementwiseScaleMaskLoadIffbE11DirectStoreIffEfLi2ELi4ELi32ELi1ELb0EL9Algorithm0EEvT_T0_ll,"",@"SHT_CUDA_INFO"
	.sectionflags	@""
	.align	4


	//----- nvinfo : EIATTR_CUDA_API_VERSION
	.align		4
        /*0000*/ 	.byte	0x04, 0x37
        /*0002*/ 	.short	(.L_20322 - .L_20321)
.L_20321:
        /*0004*/ 	.word	0x00000082


	//----- nvinfo : EIATTR_KPARAM_INFO
	.align		4
.L_20322:
        /*0008*/ 	.byte	0x04, 0x17
        /*000a*/ 	.short	(.L_20324 - .L_20323)
.L_20323:
        /*000c*/ 	.word	0x00000000
        /*0010*/ 	.short	0x0003
        /*0012*/ 	.short	0x0038
        /*0014*/ 	.byte	0x00, 0xf0, 0x21, 0x00


	//----- nvinfo : EIATTR_KPARAM_INFO
	.align		4
.L_20324:
        /*0018*/ 	.byte	0x04, 0x17
        /*001a*/ 	.short	(.L_20326 - .L_20325)
.L_20325:
        /*001c*/ 	.word	0x00000000
        /*0020*/ 	.short	0x0002
        /*0022*/ 	.short	0x0030
        /*0024*/ 	.byte	0x00, 0xf0, 0x21, 0x00


	//----- nvinfo : EIATTR_KPARAM_INFO
	.align		4
.L_20326:
        /*0028*/ 	.byte	0x04, 0x17
        /*002a*/ 	.short	(.L_20328 - .L_20327)
.L_20327:
        /*002c*/ 	.word	0x00000000
        /*0030*/ 	.short	0x0001
        /*0032*/ 	.short	0x0020
        /*0034*/ 	.byte	0x00, 0xf0, 0x41, 0x00


	//----- nvinfo : EIATTR_KPARAM_INFO
	.align		4
.L_20328:
        /*0038*/ 	.byte	0x04, 0x17
        /*003a*/ 	.short	(.L_20330 - .L_20329)
.L_20329:
        /*003c*/ 	.word	0x00000000
        /*0040*/ 	.short	0x0000
        /*0042*/ 	.short	0x0000
        /*0044*/ 	.byte	0x00, 0xf0, 0x81, 0x00


	//----- nvinfo : EIATTR_SPARSE_MMA_MASK
	.align		4
.L_20330:
        /*0048*/ 	.byte	0x03, 0x50
        /*004a*/ 	.short	0x0000


	//----- nvinfo : EIATTR_MAXREG_COUNT
	.align		4
        /*004c*/ 	.byte	0x03, 0x1b
        /*004e*/ 	.short	0x00ff


	//----- nvinfo : EIATTR_EXTERNS
	.align		4
        /*0050*/ 	.byte	0x04, 0x0f
        /*0052*/ 	.short	(.L_20332 - .L_20331)


	//   ....[0]....
	.align		4
.L_20331:
        /*0054*/ 	.word	index@(__assertfail)


	//----- nvinfo : EIATTR_MERCURY_ISA_VERSION
	.align		4
.L_20332:
        /*0058*/ 	.byte	0x03, 0x5f
        /*005a*/ 	.short	0x0101


	//----- nvinfo : EIATTR_COOP_GROUP_MASK_REGIDS
	.align		4
        /*005c*/ 	.byte	0x04, 0x29
        /*005e*/ 	.short	(.L_20334 - .L_20333)


	//   ....[0]....
.L_20333:
        /*0060*/ 	.word	0xffffffff


	//   ....[1]....
        /*0064*/ 	.word	0xffffffff


	//   ....[2]....
        /*0068*/ 	.word	0xffffffff


	//   ....[3]....
        /*006c*/ 	.word	0xffffffff


	//   ....[4]....
        /*0070*/ 	.word	0xffffffff


	//   ....[5]....
        /*0074*/ 	.word	0xffffffff


	//   ....[6]....
        /*0078*/ 	.word	0xffffffff


	//   ....[7]....
        /*007c*/ 	.word	0xffffffff


	//   ....[8]....
        /*0080*/ 	.word	0xffffffff


	//   ....[9]....
        /*0084*/ 	.word	0xffffffff


	//   ....[10]....
        /*0088*/ 	.word	0x0500000f


	//   ....[11]....
        /*008c*/ 	.word	0x0500000f


	//   ....[12]....
        /*0090*/ 	.word	0x0500000f


	//   ....[13]....
        /*0094*/ 	.word	0x0500000f


	//   ....[14]....
        /*0098*/ 	.word	0x0500000f


	//   ....[15]....
        /*009c*/ 	.word	0x0500000f


	//   ....[16]....
        /*00a0*/ 	.word	0x0500000f


	//   ....[17]....
        /*00a4*/ 	.word	0x0500000f


	//   ....[18]....
        /*00a8*/ 	.word	0x0500000f


	//   ....[19]....
        /*00ac*/ 	.word	0x0500000f


	//----- nvinfo : EIATTR_COOP_GROUP_INSTR_OFFSETS
	.align		4
.L_20334:
        /*00b0*/ 	.byte	0x04, 0x28
        /*00b2*/ 	.short	(.L_20336 - .L_20335)


	//   ....[0]....
.L_20335:
        /*00b4*/ 	.word	0x00000680


	//   ....[1]....
        /*00b8*/ 	.word	0x000006c0


	//   ....[2]....
        /*00bc*/ 	.word	0x000006e0


	//   ....[3]....
        /*00c0*/ 	.word	0x00000700


	//   ....[4]....
        /*00c4*/ 	.word	0x00000720


	//   ....[5]....
        /*00c8*/ 	.word	0x000009c0


	//   ....[6]....
        /*00cc*/ 	.word	0x000009e0


	//   ....[7]....
        /*00d0*/ 	.word	0x00000a00


	//   ....[8]....
        /*00d4*/ 	.word	0x00000a20


	//   ....[9]....
        /*00d8*/ 	.word	0x00000a40


	//   ....[10]....
        /*00dc*/ 	.word	0x00001040


	//   ....[11]....
        /*00e0*/ 	.word	0x000010c0


	//   ....[12]....
        /*00e4*/ 	.word	0x00001120


	//   ....[13]....
        /*00e8*/ 	.word	0x00001180


	//   ....[14]....
        /*00ec*/ 	.word	0x000011f0


	//   ....[15]....
        /*00f0*/ 	.word	0x000014e0


	//   ....[16]....
        /*00f4*/ 	.word	0x00001540


	//   ....[17]....
        /*00f8*/ 	.word	0x000015a0


	//   ....[18]....
        /*00fc*/ 	.word	0x00001600


	//   ....[19]....
        /*0100*/ 	.word	0x00001660


	//----- nvinfo : EIATTR_VRC_CTA_INIT_COUNT
	.align		4
.L_20336:
        /*0104*/ 	.byte	0x02, 0x4a
	.zero		1
	.zero		1


	//----- nvinfo : EIATTR_SYSCALL_OFFSETS
	.align		4
        /*0108*/ 	.byte	0x04, 0x46
        /*010a*/ 	.short	(.L_20338 - .L_20337)


	//   ....[0]....
.L_20337:
        /*010c*/ 	.word	0x00000170


	//----- nvinfo : EIATTR_EXIT_INSTR_OFFSETS
	.align		4
.L_20338:
        /*0110*/ 	.byte	0x04, 0x1c
        /*0112*/ 	.short	(.L_20340 - .L_20339)


	//   ....[0]....
.L_20339:
        /*0114*/ 	.word	0x00000220


	//   ....[1]....
        /*0118*/ 	.word	0x00000fe0


	//----- nvinfo : EIATTR_CRS_STACK_SIZE
	.align		4
.L_20340:
        /*011c*/ 	.byte	0x04, 0x1e
        /*011e*/ 	.short	(.L_20342 - .L_20341)
.L_20341:
        /*0120*/ 	.word	0x00000000


	//----- nvinfo : EIATTR_CBANK_PARAM_SIZE
	.align		4
.L_20342:
        /*0124*/ 	.byte	0x03, 0x19
        /*0126*/ 	.short	0x0040


	//----- nvinfo : EIATTR_PARAM_CBANK
	.align		4
        /*0128*/ 	.byte	0x04, 0x0a
        /*012a*/ 	.short	(.L_20344 - .L_20343)
	.align		4
.L_20343:
        /*012c*/ 	.word	index@(.nv.constant0._Z15SoftmaxWarpImplI24ElementwiseScaleMaskLoadIffbE11DirectStoreIffEfLi2ELi4ELi32ELi1ELb0EL9Algorithm0EEvT_T0_ll)
        /*0130*/ 	.short	0x0380
        /*0132*/ 	.short	0x0040


	//----- nvinfo : EIATTR_SW_WAR
	.align		4
.L_20344:
        /*0134*/ 	.byte	0x04, 0x36
        /*0136*/ 	.short	(.L_20346 - .L_20345)
.L_20345:
        /*0138*/ 	.word	0x00000008
.L_20346:


//--------------------- .nv.info._Z15SoftmaxWarpImplI24ElementwiseScaleMaskLoadIffbE11DirectStoreIffEfLi2ELi2ELi32ELi1ELb1EL9Algorithm0EEvT_T0_ll --------------------------
	.section	.nv.info._Z15SoftmaxWarpImplI24ElementwiseScaleMaskLoadIffbE11DirectStoreIffEfLi2ELi2ELi32ELi1ELb1EL9Algorithm0EEvT_T0_ll,"",@"SHT_CUDA_INFO"
	.sectionflags	@""
	.align	4


	//----- nvinfo : EIATTR_CUDA_API_VERSION
	.align		4
        /*0000*/ 	.byte	0x04, 0x37
        /*0002*/ 	.short	(.L_20348 - .L_20347)
.L_20347:
        /*0004*/ 	.word	0x00000082


	//----- nvinfo : EIATTR_KPARAM_INFO
	.align		4
.L_20348:
        /*0008*/ 	.byte	0x04, 0x17
        /*000a*/ 	.short	(.L_20350 - .L_20349)
.L_20349:
        /*000c*/ 	.word	0x00000000
        /*0010*/ 	.short	0x0003
        /*0012*/ 	.short	0x0038
        /*0014*/ 	.byte	0x00, 0xf0, 0x21, 0x00


	//----- nvinfo : EIATTR_KPARAM_INFO
	.align		4
.L_20350:
        /*0018*/ 	.byte	0x04, 0x17
        /*001a*/ 	.short	(.L_20352 - .L_20351)
.L_20351:
        /*001c*/ 	.word	0x00000000
        /*0020*/ 	.short	0x0002
        /*0022*/ 	.short	0x0030
        /*0024*/ 	.byte	0x00, 0xf0, 0x21, 0x00


	//----- nvinfo : EIATTR_KPARAM_INFO
	.align		4
.L_20352:
        /*0028*/ 	.byte	0x04, 0x17
        /*002a*/ 	.short	(.L_20354 - .L_20353)
.L_20353:
        /*002c*/ 	.word	0x00000000
        /*0030*/ 	.short	0x0001
        /*0032*/ 	.short	0x0020
        /*0034*/ 	.byte	0x00, 0xf0, 0x41, 0x00


	//----- nvinfo : EIATTR_KPARAM_INFO
	.align		4
.L_20354:
        /*0038*/ 	.byte	0x04, 0x17
        /*003a*/ 	.short	(.L_20356 - .L_20355)
.L_20355:
        /*003c*/ 	.word	0x00000000
        /*0040*/ 	.short	0x0000
        /*0042*/ 	.short	0x0000
        /*0044*/ 	.byte	0x00, 0xf0, 0x81, 0x00


	//----- nvinfo : EIATTR_SPARSE_MMA_MASK
	.align		4
.L_20356:
        /*0048*/ 	.byte	0x03, 0x50
        /*004a*/ 	.short	0x0000


	//----- nvinfo : EIATTR_MAXREG_COUNT
	.align		4
        /*004c*/ 	.byte	0x03, 0x1b
        /*004e*/ 	.short	0x00ff


	//----- nvinfo : EIATTR_EXTERNS
	.align		4
        /*0050*/ 	.byte	0x04, 0x0f
        /*0052*/ 	.short	(.L_20358 - .L_20357)


	//   ....[0]....
	.align		4
.L_20357:
        /*0054*/ 	.word	index@(__assertfail)


	//----- nvinfo : EIATTR_MERCURY_ISA_VERSION
	.align		4
.L_20358:
        /*0058*/ 	.byte	0x03, 0x5f
        /*005a*/ 	.short	0x0101


	//----- nvinfo : EIATTR_COOP_GROUP_MASK_REGIDS
	.align		4
        /*005c*/ 	.byte	0x04, 0x29
        /*005e*/ 	.short	(.L_20360 - .L_20359)


	//   ....[0]....
.L_20359:
        /*0060*/ 	.word	0xffffffff


	//   ....[1]....
        /*0064*/ 	.word	0xffffffff


	//   ....[2]....
        /*0068*/ 	.word	0xffffffff


	//   ....[3]....
        /*006c*/ 	.word	0xffffffff


	//   ....[4]....
        /*0070*/ 	.word	0xffffffff


	//   ....[5]....
        /*0074*/ 	.word	0xffffffff


	//   ....[6]....
        /*0078*/ 	.word	0xffffffff


	//   ....[7]....
        /*007c*/ 	.word	0xffffffff


	//   ....[8]....
        /*0080*/ 	.word	0xffffffff


	//   ....[9]....
        /*0084*/ 	.word	0xffffffff


	//   ....[10]....
        /*0088*/ 	.word	0x0500000f


	//   ....[11]....
        /*008c*/ 	.word	0x0500000f


	//   ....[12]....
        /*0090*/ 	.word	0x0500000f


	//   ....[13]....
        /*0094*/ 	.word	0x0500000f


	//   ....[14]....
        /*0098*/ 	.word	0x0500000f


	//   ....[15]....
        /*009c*/ 	.word	0x0500000f


	//   ....[16]....
        /*00a0*/ 	.word	0x0500000f


	//   ....[17]....
        /*00a4*/ 	.word	0x0500000f


	//   ....[18]....
        /*00a8*/ 	.word	0x0500000f


	//   ....[19]....
        /*00ac*/ 	.word	0x0500000f


	//----- nvinfo : EIATTR_COOP_GROUP_INSTR_OFFSETS
	.align		4
.L_20360:
        /*00b0*/ 	.byte	0x04, 0x28
        /*00b2*/ 	.short	(.L_20362 - .L_20361)


	//   ....[0]....
.L_20361:
        /*00b4*/ 	.word	0x00000550


	//   ....[1]....
        /*00b8*/ 	.word	0x00000590


	//   ....[2]....
        /*00bc*/ 	.word	0x000005b0


	//   ....[3]....
        /*00c0*/ 	.word	0x000005d0


	//   ....[4]....
        /*00c4*/ 	.word	0x000005f0


	//   ....[5]....
        /*00c8*/ 	.word	0x00000750


	//   ....[6]....
        /*00cc*/ 	.word	0x00000770


	//   ....[7]....
        /*00d0*/ 	.word	0x00000790


	//   ....[8]....
        /*00d4*/ 	.word	0x000007b0


	//   ....[9]....
        /*00d8*/ 	.word	0x000007d0


	//   ....[10]....
        /*00dc*/ 	.word	0x00000b90


	//   ....[11]....
        /*00e0*/ 	.word	0x00000c30


	//   ....[12]....
        /*00e4*/ 	.word	0x00000c90


	//   ....[13]....
        /*00e8*/ 	.word	0x00000cf0


	//   ....[14]....
        /*00ec*/ 	.word	0x00000d50


	//   ....[15]....
        /*00f0*/ 	.word	0x00000ef0


	//   ....[16]....
        /*00f4*/ 	.word	0x00000f50


	//   ....[17]....
        /*00f8*/ 	.word	0x00000fb0


	//   ....[18]....
        /*00fc*/ 	.word	0x00001010


	//   ....[19]....
        /*0100*/ 	.word	0x00001070


	//----- nvinfo : EIATTR_VRC_CTA_INIT_COUNT
	.align		4
.L_20362:
        /*0104*/ 	.byte	0x02, 0x4a
	.zero		1
	.zero		1


	//----- nvinfo : EIATTR_SYSCALL_OFFSETS
	.align		4
        /*0108*/ 	.byte	0x04, 0x46
        /*010a*/ 	.short	(.L_20364 - .L_20363)


	//   ....[0]....
.L_20363:
        /*010c*/ 	.word	0x000001a0


	//----- nvinfo : EIATTR_EXIT_INSTR_OFFSETS
	.align		4
.L_20364:
        /*0110*/ 	.byte	0x04, 0x1c
        /*0112*/ 	.short	(.L_20366 - .L_20365)


	//   ....[0]....
.L_20365:
        /*0114*/ 	.word	0x00000250


	//   ....[1]....
        /*0118*/ 	.word	0x00000b30


	//----- nvinfo : EIATTR_CRS_STACK_SIZE
	.align		4
.L_20366:
        /*011c*/ 	.byte	0x04, 0x1e
        /*011e*/ 	.short	(.L_20368 - .L_20367)
.L_20367:
        /*0120*/ 	.word	0x00000000


	//----- nvinfo : EIATTR_CBANK_PARAM_SIZE
	.align		4
.L_20368:
        /*0124*/ 	.byte	0x03, 0x19
        /*0126*/ 	.short	0x0040


	//----- nvinfo : EIATTR_PARAM_CBANK
	.align		4
        /*0128*/ 	.byte	0x04, 0x0a
        /*012a*/ 	.short	(.L_20370 - .L_20369)
	.align		4
.L_20369:
        /*012c*/ 	.word	index@(.nv.constant0._Z15SoftmaxWarpImplI24ElementwiseScaleMaskLoadIffbE11DirectStoreIffEfLi2ELi2ELi32ELi1ELb1EL9Algorithm0EEvT_T0_ll)
        /*0130*/ 	.short	0x0380
        /*0132*/ 	.short	0x0040


	//----- nvinfo : EIATTR_SW_WAR
	.align		4
.L_20370:
        /*0134*/ 	.byte	0x04, 0x36
        /*0136*/ 	.short	(.L_20372 - .L_20371)
.L_20371:
        /*0138*/ 	.word	0x00000008
.L_20372:


//--------------------- .nv.info._Z15SoftmaxWarpImplI24ElementwiseScaleMaskLoadIffbE11DirectStoreIffEfLi2ELi2ELi32ELi1ELb0EL9Algorithm0EEvT_T0_ll --------------------------
	.section	.nv.info._Z15SoftmaxWarpImplI24ElementwiseScaleMaskLoadIffbE11DirectStoreIffEfLi2ELi2ELi32ELi1ELb0EL9Algorithm0EEvT_T0_ll,"",@"SHT_CUDA_INFO"
	.sectionflags	@""
	.align	4


	//----- nvinfo : EIATTR_CUDA_API_VERSION
	.align		4
        /*0000*/ 	.byte	0x04, 0x37
        /*0002*/ 	.short	(.L_20374 - .L_20373)
.L_20373:
        /*0004*/ 	.word	0x00000082


	//----- nvinfo : EIATTR_KPARAM_INFO
	.align		4
.L_20374:
        /*0008*/ 	.byte	0x04, 0x17
        /*000a*/ 	.short	(.L_20376 - .L_20375)
.L_20375:
        /*000c*/ 	.word	0x00000000
        /*0010*/ 	.short	0x0003
        /*0012*/ 	.short	0x0038
        /*0014*/ 	.byte	0x00, 0xf0, 0x21, 0x00


	//----- nvinfo : EIATTR_KPARAM_INFO
	.align		4
.L_20376:
        /*0018*/ 	.byte	0x04, 0x17
        /*001a*/ 	.short	(.L_20378 - .L_20377)
.L_20377:
        /*001c*/ 	.word	0x00000000
        /*0020*/ 	.short	0x0002
        /*0022*/ 	.short	0x0030
        /*0024*/ 	.byte	0x00, 0xf0, 0x21, 0x00


	//----- nvinfo : EIATTR_KPARAM_INFO
	.align		4
.L_20378:
        /*0028*/ 	.byte	0x04, 0x17
        /*002a*/ 	.short	(.L_20380 - .L_20379)
.L_20379:
        /*002c*/ 	.word	0x00000000
        /*0030*/ 	.short	0x0001
        /*0032*/ 	.short	0x0020
        /*0034*/ 	.byte	0x00, 0xf0, 0x41, 0x00


	//----- nvinfo : EIATTR_KPARAM_INFO
	.align		4
.L_20380:
        /*0038*/ 	.byte	0x04, 0x17
        /*003a*/ 	.short	(.L_20382 - .L_20381)
.L_20381:
        /*003c*/ 	.word	0x00000000
        /*0040*/ 	.short	0x0000
        /*0042*/ 	.short	0x0000
        /*0044*/ 	.byte	0x00, 0xf0, 0x81, 0x00


	//----- nvinfo : EIATTR_SPARSE_MMA_MASK
	.align		4
.L_20382:
        /*0048*/ 	.byte	0x03, 0x50
        /*004a*/ 	.short	0x0000


	//----- nvinfo : EIATTR_MAXREG_COUNT
	.align		4
        /*004c*/ 	.byte	0x03, 0x1b
        /*004e*/ 	.short	0x00ff


	//----- nvinfo : EIATTR_EXTERNS
	.align		4
        /*0050*/ 	.byte	0x04, 0x0f
        /*0052*/ 	.short	(.L_20384 - .L_20383)


	//   ....[0]....
	.align		4
.L_20383:
        /*0054*/ 	.word	index@(__assertfail)


	//----- nvinfo : EIATTR_MERCURY_ISA_VERSION
	.align		4
.L_20384:
        /*0058*/ 	.byte	0x03, 0x5f
        /*005a*/ 	.short	0x0101


	//----- nvinfo : EIATTR_COOP_GROUP_MASK_REGIDS
	.align		4
        /*005c*/ 	.byte	0x04, 0x29
        /*005e*/ 	.short	(.L_20386 - .L_20385)


	//   ....[0]....
.L_20385:
        /*0060*/ 	.word	0xffffffff


	//   ....[1]....
        /*0064*/ 	.word	0xffffffff


	//   ....[2]....
        /*0068*/ 	.word	0xffffffff


	//   ....[3]....
        /*006c*/ 	.word	0xffffffff


	//   ....[4]....
        /*0070*/ 	.word	0xffffffff


	//   ....[5]....
        /*0074*/ 	.word	0xffffffff


	//   ....[6]....
        /*0078*/ 	.word	0xffffffff


	//   ....[7]....
        /*007c*/ 	.word	0xffffffff


	//   ....[8]....
        /*0080*/ 	.word	0xffffffff


	//   ....[9]....
        /*0084*/ 	.word	0xffffffff


	//   ....[10]....
        /*0088*/ 	.word	0x0500000f


	//   ....[11]....
        /*008c*/ 	.word	0x0500000f


	//   ....[12]....
        /*0090*/ 	.word	0x0500000f


	//   ....[13]....
        /*0094*/ 	.word	0x0500000f


	//   ....[14]....
        /*0098*/ 	.word	0x0500000f


	//   ....[15]....
        /*009c*/ 	.word	0x0500000f


	//   ....[16]....
        /*00a0*/ 	.word	0x0500000f


	//   ....[17]....
        /*00a4*/ 	.word	0x0500000f


	//   ....[18]....
        /*00a8*/ 	.word	0x0500000f


	//   ....[19]....
        /*00ac*/ 	.word	0x0500000f


	//----- nvinfo : EIATTR_COOP_GROUP_INSTR_OFFSETS
	.align		4
.L_20386:
        /*00b0*/ 	.byte	0x04, 0x28
        /*00b2*/ 	.short	(.L_20388 - .L_20387)


	//   ....[0]....
.L_20387:
        /*00b4*/ 	.word	0x000004c0


	//   ....[1]....
        /*00b8*/ 	.word	0x000004f0


	//   ....[2]....
        /*00bc*/ 	.word	0x00000510


	//   ....[3]....
        /*00c0*/ 	.word	0x00000530


	//   ....[4]....
        /*00c4*/ 	.word	0x00000550


	//   ....[5]....
        /*00c8*/ 	.word	0x000006c0


	//   ....[6]....
        /*00cc*/ 	.word	0x000006e0


	//   ....[7]....
        /*00d0*/ 	.word	0x00000700


	//   ....[8]....
        /*00d4*/ 	.word	0x00000720


	//   ....[9]....
        /*00d8*/ 	.word	0x00000740


	//   ....[10]....
        /*00dc*/ 	.word	0x00000ad0


	//   ....[11]....
        /*00e0*/ 	.word	0x00000b70


	//   ....[12]....
        /*00e4*/ 	.word	0x00000bd0


	//   ....[13]....
        /*00e8*/ 	.word	0x00000c30


	//   ....[14]....
        /*00ec*/ 	.word	0x00000c90


	//   ....[15]....
        /*00f0*/ 	.word	0x00000e30


	//   ....[16]....
        /*00f4*/ 	.word	0x00000e90


	//   ....[17]....
        /*00f8*/ 	.word	0x00000ef0


	//   ....[18]....
        /*00fc*/ 	.word	0x00000f50


	//   ....[19]....
        /*0100*/ 	.word	0x00000fb0


	//----- nvinfo : EIATTR_VRC_CTA_INIT_COUNT
	.align		4
.L_20388:
        /*0104*/ 	.byte	0x02, 0x4a
	.zero		1
	.zero		1


	//----- nvinfo : EIATTR_SYSCALL_OFFSETS
	.align		4
        /*0108*/ 	.byte	0x04, 0x46
        /*010a*/ 	.short	(.L_20390 - .L_20389)


	//   ....[0]....
.L_20389:
        /*010c*/ 	.word	0x00000190


	//----- nvinfo : EIATTR_EXIT_INSTR_OFFSETS
	.align		4
.L_20390:
        /*0110*/ 	.byte	0x04, 0x1c
        /*0112*/ 	.short	(.L_20392 - .L_20391)


	//   ....[0]....
.L_20391:
        /*0114*/ 	.word	0x00000240


	//   ....[1]....
        /*0118*/ 	.word	0x00000a70


	//----- nvinfo : EIATTR_CRS_STACK_SIZE
	.align		4
.L_20392:
        /*011c*/ 	.byte	0x04, 0x1e
        /*011e*/ 	.short	(.L_20394 - .L_20393)
.L_20393:
        /*0120*/ 	.word	0x00000000


	//----- nvinfo : EIATTR_CBANK_PARAM_SIZE
	.align		4
.L_20394:
        /*0124*/ 	.byte	0x03, 0x19
        /*0126*/ 	.short	0x0040


	//----- nvinfo : EIATTR_PARAM_CBANK
	.align		4
        /*0128*/ 	.byte	0x04, 0x0a
        /*012a*/ 	.short	(.L_20396 - .L_20395)
	.align		4
.L_20395:
        /*012c*/ 	.word	index@(.nv.constant0._Z15SoftmaxWarpImplI24ElementwiseScaleMaskLoadIffbE11DirectStoreIffEfLi2ELi2ELi32ELi1ELb0EL9Algorithm0EEvT_T0_ll)
        /*0130*/ 	.short	0x0380
        /*0132*/ 	.short	0x0040


	//----- nvinfo : EIATTR_SW_WAR
	.align		4
.L_20396:
        /*0134*/ 	.byte	0x04, 0x36
        /*0136*/ 	.short	(.L_20398 - .L_20397)
.L_20397:
        /*0138*/ 	.word	0x00000008
.L_20398:


//--------------------- .nv.info._Z15SoftmaxWarpImplI24ElementwiseScaleMaskLoadIffbE11DirectStoreIffEfLi2ELi2ELi32ELi2ELb1EL9Algorithm0EEvT_T0_ll --------------------------
	.section	.nv.info._Z15SoftmaxWarpImplI24ElementwiseScaleMaskLoadIffbE11DirectStoreIffEfLi2ELi2ELi32ELi2ELb1EL9Algorithm0EEvT_T0_ll,"",@"SHT_CUDA_INFO"
	.sectionflags	@""
	.align	4


	//----- nvinfo : EIATTR_CUDA_API_VERSION
	.align		4
        /*0000*/ 	.byte	0x04, 0x37
        /*0002*/ 	.short	(.L_20400 - .L_20399)
.L_20399:
        /*0004*/ 	.word	0x00000082


	//----- nvinfo : EIATTR_KPARAM_INFO
	.align		4
.L_20400:
        /*0008*/ 	.byte	0x04, 0x17
        /*000a*/ 	.short	(.L_20402 - .L_20401)
.L_20401:
        /*000c*/ 	.word	0x00000000
        /*0010*/ 	.short	0x0003
        /*0012*/ 	.short	0x0038
        /*0014*/ 	.byte	0x00, 0xf0, 0x21, 0x00


	//----- nvinfo : EIATTR_KPARAM_INFO
	.align		4
.L_20402:
        /*0018*/ 	.byte	0x04, 0x17
        /*001a*/ 	.short	(.L_20404 - .L_20403)
.L_20403:
        /*001c*/ 	.word	0x00000000
        /*0020*/ 	.short	0x0002
        /*0022*/ 	.short	0x0030
        /*0024*/ 	.byte	0x00, 0xf0, 0x21, 0x00


	//----- nvinfo : EIATTR_KPARAM_INFO
	.align		4
.L_20404:
        /*0028*/ 	.byte	0x04, 0x17
        /*002a*/ 	.short	(.L_20406 - .L_20405)
.L_20405:
        /*002c*/ 	.word	0x00000000
        /*0030*/ 	.short	0x0001
        /*0032*/ 	.short	0x0020
        /*0034*/ 	.byte	0x00, 0xf0, 0x41, 0x00


	//----- nvinfo : EIATTR_KPARAM_INFO
	.align		4
.L_20406:
        /*0038*/ 	.byte	0x04, 0x17
        /*003a*/ 	.short	(.L_20408 - .L_20407)
.L_20407:
        /*003c*/ 	.word	0x00000000
        /*0040*/ 	.short	0x0000
        /*0042*/ 	.short	0x0000
        /*0044*/ 	.byte	0x00, 0xf0, 0x81, 0x00


	//----- nvinfo : EIATTR_SPARSE_MMA_MASK
	.align		4
.L_20408:
        /*0048*/ 	.byte	0x03, 0x50
        /*004a*/ 	.short	0x0000


	//----- nvinfo : EIATTR_MAXREG_COUNT
	.align		4
        /*004c*/ 	.byte	0x03, 0x1b
        /*004e*/ 	.short	0x00ff


	//----- nvinfo : EIATTR_EXTERNS
	.align		4
        /*0050*/ 	.byte	0x04, 0x0f
        /*0052*/ 	.short	(.L_20410 - .L_20409)


	//   ....[0]....
	.align		4
.L_20409:
        /*0054*/ 	.word	index@(__assertfail)


	//----- nvinfo : EIATTR_MERCURY_ISA_VERSION
	.align		4
.L_20410:
        /*0058*/ 	.byte	0x03, 0x5f
        /*005a*/ 	.short	0x0101


	//----- nvinfo : EIATTR_COOP_GROUP_MASK_REGIDS
	.align		4
        /*005c*/ 	.byte	0x04, 0x29
        /*005e*/ 	.short	(.L_20412 - .L_20411)


	//   ....[0]....
.L_20411:
        /*0060*/ 	.word	0xffffffff


	//   ....[1]....
        /*0064*/ 	.word	0xffffffff


	//   ....[2]....
        /*0068*/ 	.word	0xffffffff


	//   ....[3]....
        /*006c*/ 	.word	0xffffffff


	//   ....[4]....
        /*0070*/ 	.word	0xffffffff


	//   ....[5]....
        /*0074*/ 	.word	0xffffffff


	//   ....[6]....
        /*0078*/ 	.word	0xffffffff


	//   ....[7]....
        /*007c*/ 	.word	0xffffffff


	//   ....[8]....
        /*0080*/ 	.word	0xffffffff


	//   ....[9]....
        /*0084*/ 	.word	0xffffffff


	//   ....[10]....
        /*0088*/ 	.word	0xffffffff


	//   ....[11]....
        /*008c*/ 	.word	0xffffffff


	//   ....[12]....
        /*0090*/ 	.word	0xffffffff


	//   ....[13]....
        /*0094*/ 	.word	0xffffffff


	//   ....[14]....
        /*0098*/ 	.word	0xffffffff


	//   ....[15]....
        /*009c*/ 	.word	0xffffffff


	//   ....[16]....
        /*00a0*/ 	.word	0xffffffff


	//   ....[17]....
        /*00a4*/ 	.word	0xffffffff


	//   ....[18]....
        /*00a8*/ 	.word	0xffffffff


	//   ....[19]....
        /*00ac*/ 	.word	0xffffffff


	//   ....[20]....
        /*00b0*/ 	.word	0x0500000f


	//   ....[21]....
        /*00b4*/ 	.word	0x0500000f


	//   ....[22]....
        /*00b8*/ 	.word	0x0500000f


	//   ....[23]....
        /*00bc*/ 	.word	0x0500000f


	//   ....[24]....
        /*00c0*/ 	.word	0x0500000f


	//   ....[25]....
        /*00c4*/ 	.word	0x0500000f


	//   ....[26]....
        /*00c8*/ 	.word	0x0500000f


	//   ....[27]....
        /*00cc*/ 	.word	0x0500000f


	//   ....[28]....
        /*00d0*/ 	.word	0x0500000f


	//   ....[29]....
        /*00d4*/ 	.word	0x0500000f


	//   ....[30]....
        /*00d8*/ 	.word	0x0500000f


	//   ....[31]....
        /*00dc*/ 	.word	0x0500000f


	//   ....[32]....
        /*00e0*/ 	.word	0x0500000f


	//   ....[33]....
        /*00e4*/ 	.word	0x0500000f


	//   ....[34]....
        /*00e8*/ 	.word	0x0500000f


	//   ....[35]....
        /*00ec*/ 	.word	0x0500000f


	//   ....[36]....
        /*00f0*/ 	.word	0x0500000f


	//   ....[37]....
        /*00f4*/ 	.word	0x0500000f


	//   ....[38]....
        /*00f8*/ 	.word	0x0500000f


	//   ....[39]....
        /*00fc*/ 	.word	0x0500000f


	//----- nvinfo : EIATTR_COOP_GROUP_INSTR_OFFSETS
	.align		4
.L_20412:
        /*0100*/ 	.byte	0x04, 0x28
        /*0102*/ 	.short	(.L_20414 - .L_20413)


	//   ....[0]....
.L_20413:
        /*0104*/ 	.word	0x00000790


	//   ....[1]....
        /*0108*/ 	.word	0x000007a0


	//   ....[2]....
        /*010c*/ 	.word	0x000007d0


	//   ....[3]....
        /*0110*/ 	.word	0x000007e0


	//   ....[4]....
        /*0114*/ 	.word	0x00000810


	//   ....[5]....
        /*0118*/ 	.word	0x00000820


	//   ....[6]....
        /*011c*/ 	.word	0x00000860


	//   ....[7]....
        /*0120*/ 	.word	0x00000870


	//   ....[8]....
        /*0124*/ 	.word	0x000008a0


	//   ....[9]....
        /*0128*/ 	.word	0x000008c0


	//   ....[10]....
        /*012c*/ 	.word	0x00000b40


	//   ....[11]....
        /*0130*/ 	.word	0x00000b80


	//   ....[12]....
        /*0134*/ 	.word	0x00000ba0


	//   ....[13]....
        /*0138*/ 	.word	0x00000bc0


	//   ....[14]....
        /*013c*/ 	.word	0x00000be0


	//   ....[15]....
        /*0140*/ 	.word	0x00000c00


	//   ....[16]....
        /*0144*/ 	.word	0x00000c20


	//   ....[17]....
        /*0148*/ 	.word	0x00000c40


	//   ....[18]....
        /*014c*/ 	.word	0x00000c60


	//   ....[19]....
        /*0150*/ 	.word	0x00000c80


	//   ....[20]....
        /*0154*/ 	.word	0x000012f0


	//   ....[21]....
        /*0158*/ 	.word	0x00001370


	//   ....[22]....
        /*015c*/ 	.word	0x000013d0


	//   ....[23]....
        /*0160*/ 	.word	0x00001440


	//   ....[24]....
        /*0164*/ 	.word	0x000014a0


	//   ....[25]....
        /*0168*/ 	.word	0x00001500


	//   ....[26]....
        /*016c*/ 	.word	0x00001590


	//   ....[27]....
        /*0170*/ 	.word	0x00001620


	//   ....[28]....
        /*0174*/ 	.word	0x00001690


	//   ....[29]....
        /*0178*/ 	.word	0x00001740


	//   ....[30]....
        /*017c*/ 	.word	0x00001940


	//   ....[31]....
        /*0180*/ 	.word	0x000019a0


	//   ....[32]....
        /*0184*/ 	.word	0x00001a10


	//   ....[33]....
        /*0188*/ 	.word	0x00001ab0


	//   ....[34]....
        /*018c*/ 	.word	0x00001b30


	//   ....[35]....
        /*0190*/ 	.word	0x00001b90


	//   ....[36]....
        /*0194*/ 	.word	0x00001c10


	//   ....[37]....
        /*0198*/ 	.word	0x00001c80


	//   ....[38]....
        /*019c*/ 	.word	0x00001cf0


	//   ....[39]....
        /*01a0*/ 	.word	0x00001d60


	//----- nvinfo : EIATTR_VRC_CTA_INIT_COUNT
	.align		4
.L_20414:
        /*01a4*/ 	.byte	0x02, 0x4a
	.zero		1
	.zero		1


	//----- nvinfo : EIATTR_SYSCALL_OFFSETS
	.align		4
        /*01a8*/ 	.byte	0x04, 0x46
        /*01aa*/ 	.short	(.L_20416 - .L_20415)


	//   ....[0]....
.L_20415:
        /*01ac*/ 	.word	0x000001a0


	//----- nvinfo : EIATTR_EXIT_INSTR_OFFSETS
	.align		4
.L_20416:
        /*01b0*/ 	.byte	0x04, 0x1c
        /*01b2*/ 	.short	(.L_20418 - .L_20417)


	//   ....[0]....
.L_20417:
        /*01b4*/ 	.word	0x00000260


	//   ....[1]....
        /*01b8*/ 	.word	0x00001290


	//----- nvinfo : EIATTR_CRS_STACK_SIZE
	.align		4
.L_20418:
        /*01bc*/ 	.byte	0x04, 0x1e
        /*01be*/ 	.short	(.L_20420 - .L_20419)
.L_20419:
        /*01c0*/ 	.word	0x00000000


	//----- nvinfo : EIATTR_CBANK_PARAM_SIZE
	.align		4
.L_20420:
        /*01c4*/ 	.byte	0x03, 0x19
        /*01c6*/ 	.short	0x0040


	//----- nvinfo : EIATTR_PARAM_CBANK
	.align		4
        /*01c8*/ 	.byte	0x04, 0x0a
        /*01ca*/ 	.short	(.L_20422 - .L_20421)
	.align		4
.L_20421:
        /*01cc*/ 	.word	index@(.nv.constant0._Z15SoftmaxWarpImplI24ElementwiseScaleMaskLoadIffbE11DirectStoreIffEfLi2ELi2ELi32ELi2ELb1EL9Algorithm0EEvT_T0_ll)
        /*01d0*/ 	.short	0x0380
        /*01d2*/ 	.short	0x0040


	//----- nvinfo : EIATTR_SW_WAR
	.align		4
.L_20422:
        /*01d4*/ 	.byte	0x04, 0x36
        /*01d6*/ 	.short	(.L_20424 - .L_20423)
.L_20423:
        /*01d8*/ 	.word	0x00000008
.L_20424:


//--------------------- .nv.info._Z15SoftmaxWarpImplI24ElementwiseScaleMaskLoadIffbE11DirectStoreIffEfLi2ELi2ELi32ELi2ELb0EL9Algorithm0EEvT_T0_ll --------------------------
	.section	.nv.info._Z15SoftmaxWarpImplI24ElementwiseScaleMaskLoadIffbE11DirectStoreIffEfLi2ELi2ELi32ELi2ELb0EL9Algorithm0EEvT_T0_ll,"",@"SHT_CUDA_INFO"
	.sectionflags	@""
	.align	4


	//----- nvinfo : EIATTR_CUDA_API_VERSION
	.align		4
        /*0000*/ 	.byte	0x04, 0x37
        /*0002*/ 	.short	(.L_20426 - .L_20425)
.L_20425:
        /*0004*/ 	.word	0x00000082


	//----- nvinfo : EIATTR_KPARAM_INFO
	.align		4
.L_20426:
        /*0008*/ 	.byte	0x04, 0x17
        /*000a*/ 	.short	(.L_20428 - .L_20427)
.L_20427:
        /*000c*/ 	.word	0x00000000
        /*0010*/ 	.short	0x0003
        /*0012*/ 	.short	0x0038
        /*0014*/ 	.byte	0x00, 0xf0, 0x21, 0x00


	//----- nvinfo : EIATTR_KPARAM_INFO
	.align		4
.L_20428:
        /*0018*/ 	.byte	0x04, 0x17
        /*001a*/ 	.short	(.L_20430 - .L_20429)
.L_20429:
        /*001c*/ 	.word	0x00000000
        /*0020*/ 	.short	0x0002
        /*0022*/ 	.short	0x0030
        /*0024*/ 	.byte	0x00, 0xf0, 0x21, 0x00


	//----- nvinfo : EIATTR_KPARAM_INFO
	.align		4
.L_20430:
        /*0028*/ 	.byte	0x04, 0x17
        /*002a*/ 	.short	(.L_20432 - .L_20431)
.L_20431:
        /*002c*/ 	.word	0x00000000
        /*0030*/ 	.short	0x0001
        /*0032*/ 	.short	0x0020
        /*0034*/ 	.byte	0x00, 0xf0, 0x41, 0x00


	//----- nvinfo : EIATTR_KPARAM_INFO
	.align		4
.L_20432:
        /*0038*/ 	.byte	0x04, 0x17
        /*003a*/ 	.short	(.L_20434 - .L_20433)
.L_20433:
        /*003c*/ 	.word	0x00000000
        /*0040*/ 	.short	0x0000
        /*0042*/ 	.short	0x0000
        /*0044*/ 	.byte	0x00, 0xf0, 0x81, 0x00


	//----- nvinfo : EIATTR_SPARSE_MMA_MASK
	.align		4
.L_20434:
        /*0048*/ 	.byte	0x03, 0x50
        /*004a*/ 	.short	0x0000


	//----- nvinfo : EIATTR_MAXREG_COUNT
	.align		4
        /*004c*/ 	.byte	0x03, 0x1b
        /*004e*/ 	.short	0x00ff


	//----- nvinfo : EIATTR_EXTERNS
	.align		4
        /*0050*/ 	.byte	0x04, 0x0f
        /*0052*/ 	.short	(.L_20436 - .L_20435)


	//   ....[0]....
	.align		4
.L_20435:
        /*0054*/ 	.word	index@(__assertfail)


	//----- nvinfo : EIATTR_MERCURY_ISA_VERSION
	.align		4
.L_20436:
        /*0058*/ 	.byte	0x03, 0x5f
        /*005a*/ 	.short	0x0101


	//----- nvinfo : EIATTR_COOP_GROUP_MASK_REGIDS
	.align		4
        /*005c*/ 	.byte	0x04, 0x29
        /*005e*/ 	.short	(.L_20438 - .L_20437)


	//   ....[0]....
.L_20437:
        /*0060*/ 	.word	0xffffffff


	//   ....[1]....
        /*0064*/ 	.word	0xffffffff


	//   ....[2]....
        /*0068*/ 	.word	0xffffffff


	//   ....[3]....
        /*006c*/ 	.word	0xffffffff


	//   ....[4]....
        /*0070*/ 	.word	0xffffffff


	//   ....[5]....
        /*0074*/ 	.word	0xffffffff


	//   ....[6]....
        /*0078*/ 	.word	0xffffffff


	//   ....[7]....
        /*007c*/ 	.word	0xffffffff


	//   ....[8]....
        /*0080*/ 	.word	0xffffffff


	//   ....[9]....
        /*0084*/ 	.word	0xffffffff


	//   ....[10]....
        /*0088*/ 	.word	0xffffffff


	//   ....[11]....
        /*008c*/ 	.word	0xffffffff


	//   ....[12]....
        /*0090*/ 	.word	0xffffffff


	//   ....[13]....
        /*0094*/ 	.word	0xffffffff


	//   ....[14]....
        /*0098*/ 	.word	0xffffffff


	//   ....[15]....
        /*009c*/ 	.word	0xffffffff


	//   ....[16]....
        /*00a0*/ 	.word	0xffffffff


	//   ....[17]....
        /*00a4*/ 	.word	0xffffffff


	//   ....[18]....
        /*00a8*/ 	.word	0xffffffff


	//   ....[19]....
        /*00ac*/ 	.word	0xffffffff


	//   ....[20]....
        /*00b0*/ 	.word	0x0500000f


	//   ....[21]....
        /*00b4*/ 	.word	0x0500000f


	//   ....[22]....
        /*00b8*/ 	.word	0x0500000f


	//   ....[23]....
        /*00bc*/ 	.word	0x0500000f


	//   ....[24]....
        /*00c0*/ 	.word	0x0500000f


	//   ....[25]....
        /*00c4*/ 	.word	0x0500000f


	//   ....[26]....
        /*00c8*/ 	.word	0x0500000f


	//   ....[27]....
        /*00cc*/ 	.word	0x0500000f


	//   ....[28]....
        /*00d0*/ 	.word	0x0500000f


	//   ....[29]....
        /*00d4*/ 	.word	0x0500000f


	//   ....[30]....
        /*00d8*/ 	.word	0x0500000f


	//   ....[31]....
        /*00dc*/ 	.word	0x0500000f


	//   ....[32]....
        /*00e0*/ 	.word	0x0500000f


	//   ....[33]....
        /*00e4*/ 	.word	0x0500000f


	//   ....[34]....
        /*00e8*/ 	.word	0x0500000f


	//   ....[35]....
        /*00ec*/ 	.word	0x0500000f


	//   ....[36]....
        /*00f0*/ 	.word	0x0500000f


	//   ....[37]....
        /*00f4*/ 	.word	0x0500000f


	//   ....[38]....
        /*00f8*/ 	.word	0x0500000f


	//   ....[39]....
        /*00fc*/ 	.word	0x0500000f


	//----- nvinfo : EIATTR_COOP_GROUP_INSTR_OFFSETS
	.align		4
.L_20438:
        /*0100*/ 	.byte	0x04, 0x28
        /*0102*/ 	.short	(.L_20440 - .L_20439)


	//   ....[0]....
.L_20439:
        /*0104*/ 	.word	0x00000630


	//   ....[1]....
        /*0108*/ 	.word	0x00000640


	//   ....[2]....
        /*010c*/ 	.word	0x00000670


	//   ....[3]....
        /*0110*/ 	.word	0x00000690


	//   ....[4]....
        /*0114*/ 	.word	0x000006c0


	//   ....[5]....
        /*0118*/ 	.word	0x000006d0


	//   ....[6]....
        /*011c*/ 	.word	0x00000700


	//   ....[7]....
        /*0120*/ 	.word	0x00000720


	//   ....[8]....
        /*0124*/ 	.word	0x00000750


	//   ....[9]....
        /*0128*/ 	.word	0x00000760


	//   ....[10]....
        /*012c*/ 	.word	0x00000a00


	//   ....[11]....
        /*0130*/ 	.word	0x00000a20


	//   ....[12]....
        /*0134*/ 	.word	0x00000a40


	//   ....[13]....
        /*0138*/ 	.word	0x00000a60


	//   ....[14]....
        /*013c*/ 	.word	0x00000a80


	//   ....[15]....
        /*0140*/ 	.word	0x00000aa0


	//   ....[16]....
        /*0144*/ 	.word	0x00000ac0


	//   ....[17]....
        /*0148*/ 	.word	0x00000ae0


	//   ....[18]....
        /*014c*/ 	.word	0x00000b00


	//   ....[19]....
        /*0150*/ 	.word	0x00000b20


	//   ....[20]....
        /*0154*/ 	.word	0x00001100


	//   ....[21]....
        /*0158*/ 	.word	0x00001190


	//   ....[22]....
        /*015c*/ 	.word	0x000011f0


	//   ....[23]....
        /*0160*/ 	.word	0x00001250


	//   ....[24]....
        /*0164*/ 	.word	0x000012b0


	//   ....[25]....
        /*0168*/ 	.word	0x00001310


	//   ....[26]....
        /*016c*/ 	.word	0x000013d0


	//   ....[27]....
        /*0170*/ 	.word	0x00001470


	//   ....[28]....
        /*0174*/ 	.word	0x00001590


	//   ....[29]....
        /*0178*/ 	.word	0x00001630


	//   ....[30]....
        /*017c*/ 	.word	0x00001690


	//   ....[31]....
        /*0180*/ 	.word	0x00001740


	//   ....[32]....
        /*0184*/ 	.word	0x00001850


	//   ....[33]....
        /*0188*/ 	.word	0x000018c0


	//   ....[34]....
        /*018c*/ 	.word	0x00001950


	//   ....[35]....
        /*0190*/ 	.word	0x000019b0


	//   ....[36]....
        /*0194*/ 	.word	0x00001a20


	//   ....[37]....
        /*0198*/ 	.word	0x00001a90


	//   ....[38]....
        /*019c*/ 	.word	0x00001b00


	//   ....[39]....
        /*01a0*/ 	.word	0x00001b80


	//----- nvinfo : EIATTR_VRC_CTA_INIT_COUNT
	.align		4
.L_20440:
        /*01a4*/ 	.byte	0x02, 0x4a
	.zero		1
	.zero		1


	//----- nvinfo : EIATTR_SYSCALL_OFFSETS
	.align		4
        /*01a8*/ 	.byte	0x04, 0x46
        /*01aa*/ 	.short	(.L_20442 - .L_20441)


	//   ....[0]....
.L_20441:
        /*01ac*/ 	.word	0x00000170


	//----- nvinfo : EIATTR_EXIT_INSTR_OFFSETS
	.align		4
.L_20442:
        /*01b0*/ 	.byte	0x04, 0x1c
        /*01b2*/ 	.short	(.L_20444 - .L_20443)


	//   ....[0]....
.L_20443:
        /*01b4*/ 	.word	0x00000230


	//   ....[1]....
        /*01b8*/ 	.word	0x000010a0


	//----- nvinfo : EIATTR_CRS_STACK_SIZE
	.align		4
.L_20444:
        /*01bc*/ 	.byte	0x04, 0x1e
        /*01be*/ 	.short	(.L_20446 - .L_20445)
.L_20445:
        /*01c0*/ 	.word	0x00000000


	//----- nvinfo : EIATTR_CBANK_PARAM_SIZE
	.align		4
.L_20446:
        /*01c4*/ 	.byte	0x03, 0x19
        /*01c6*/ 	.short	0x0040


	//----- nvinfo : EIATTR_PARAM_CBANK
	.align		4
        /*01c8*/ 	.byte	0x04, 0x0a
        /*01ca*/ 	.short	(.L_20448 - .L_20447)
	.align		4
.L_20447:
        /*01cc*/ 	.word	index@(.nv.constant0._Z15SoftmaxWarpImplI24ElementwiseScaleMaskLoadIffbE11DirectStoreIffEfLi2ELi2ELi32ELi2ELb0EL9Algorithm0EEvT_T0_ll)
        /*01d0*/ 	.short	0x0380
        /*01d2*/ 	.short	0x0040


	//----- nvinfo : EIATTR_SW_WAR
	.align		4
.L_20448:
        /*01d4*/ 	.byte	0x04, 0x36
        /*01d6*/ 	.short	(.L_20450 - .L_20449)
.L_20449:
        /*01d8*/ 	.word	0x00000008
.L_20450:


//--------------------- .nv.info._Z15SoftmaxWarpImplI24ElementwiseScaleMaskLoadIffbE11DirectStoreIffEfLi2ELi2ELi16ELi1ELb1EL9Algorithm0EEvT_T0_ll --------------------------
	.section	.nv.info._Z15SoftmaxWarpImplI24ElementwiseScaleMaskLoadIffbE11DirectStoreIffEfLi2ELi2ELi16ELi1ELb1EL9Algorithm0EEvT_T0_ll,"",@"SHT_CUDA_INFO"
	.sectionflags	@""
	.align	4


	//----- nvinfo : EIATTR_CUDA_API_VERSION
	.align		4
        /*0000*/ 	.byte	0x04, 0x37
        /*0002*/ 	.short	(.L_20452 - .L_20451)
.L_20451:
        /*0004*/ 	.word	0x00000082


	//----- nvinfo : EIATTR_KPARAM_INFO
	.align		4
.L_20452:
        /*0008*/ 	.byte	0x04, 0x17
        /*000a*/ 	.short	(.L_20454 - .L_20453)
.L_20453:
        /*000c*/ 	.word	0x00000000
        /*0010*/ 	.short	0x0003
        /*0012*/ 	.short	0x0038
        /*0014*/ 	.byte	0x00, 0xf0, 0x21, 0x00


	//----- nvinfo : EIATTR_KPARAM_INFO
	.align		4
.L_20454:
        /*0018*/ 	.byte	0x04, 0x17
        /*001a*/ 	.short	(.L_20456 - .L_20455)
.L_20455:
        /*001c*/ 	.word	0x00000000
        /*0020*/ 	.short	0x0002
        /*0022*/ 	.short	0x0030
        /*0024*/ 	.byte	0x00, 0xf0, 0x21, 0x00


	//----- nvinfo : EIATTR_KPARAM_INFO
	.align		4
.L_20456:
        /*0028*/ 	.byte	0x04, 0x17
        /*002a*/ 	.short	(.L_20458 - .L_20457)
.L_20457:
        /*002c*/ 	.word	0x00000000
        /*0030*/ 	.short	0x0001
        /*0032*/ 	.short	0x0020
        /*0034*/ 	.byte	0x00, 0xf0, 0x41, 0x00


	//----- nvinfo : EIATTR_KPARAM_INFO
	.align		4
.L_20458:
        /*0038*/ 	.byte	0x04, 0x17
        /*003a*/ 	.short	(.L_20460 - .L_20459)
.L_20459:
        /*003c*/ 	.word	0x00000000
        /*0040*/ 	.short	0x0000
        /*0042*/ 	.short	0x0000
        /*0044*/ 	.byte	0x00, 0xf0, 0x81, 0x00


	//----- nvinfo : EIATTR_SPARSE_MMA_MASK
	.align		4
.L_20460:
        /*0048*/ 	.byte	0x03, 0x50
        /*004a*/ 	.short	0x0000


	//----- nvinfo : EIATTR_MAXREG_COUNT
	.align		4
        /*004c*/ 	.byte	0x03, 0x1b
        /*004e*/ 	.short	0x00ff


	//----- nvinfo : EIATTR_EXTERNS
	.align		4
        /*0050*/ 	.byte	0x04, 0x0f
        /*0052*/ 	.short	(.L_20462 - .L_20461)


	//   ....[0]....
	.align		4
.L_20461:
        /*0054*/ 	.word	index@(__assertfail)


	//----- nvinfo : EIATTR_MERCURY_ISA_VERSION
	.align		4
.L_20462:
        /*0058*/ 	.byte	0x03, 0x5f
        /*005a*/ 	.short	0x0101


	//----- nvinfo : EIATTR_COOP_GROUP_MASK_REGIDS
	.align		4
        /*005c*/ 	.byte	0x04, 0x29
        /*005e*/ 	.short	(.L_20464 - .L_20463)


	//   ....[0]....
.L_20463:
        /*0060*/ 	.word	0xffffffff


	//   ....[1]....
        /*0064*/ 	.word	0xffffffff


	//   ....[2]....
        /*0068*/ 	.word	0xffffffff


	//   ....[3]....
        /*006c*/ 	.word	0xffffffff


	//   ....[4]....
        /*0070*/ 	.word	0xffffffff


	//   ....[5]....
        /*0074*/ 	.word	0xffffffff


	//   ....[6]....
        /*0078*/ 	.word	0xffffffff


	//   ....[7]....
        /*007c*/ 	.word	0xffffffff


	//   ....[8]....
        /*0080*/ 	.word	0x0500000f


	//   ....[9]....
        /*0084*/ 	.word	0x0500000f


	//   ....[10]....
        /*0088*/ 	.word	0x0500000f


	//   ....[11]....
        /*008c*/ 	.word	0x0500000f


	//   ....[12]....
        /*0090*/ 	.word	0x0500000f


	//   ....[13]....
        /*0094*/ 	.word	0x0500000f


	//   ....[14]....
        /*0098*/ 	.word	0x0500000f


	//   ....[15]....
        /*009c*/ 	.word	0x0500000f


	//----- nvinfo : EIATTR_COOP_GROUP_INSTR_OFFSETS
	.align		4
.L_20464:
        /*00a0*/ 	.byte	0x04, 0x28
        /*00a2*/ 	.short	(.L_20466 - .L_20465)


	//   ....[0]....
.L_20465:
        /*00a4*/ 	.word	0x00000540


	//   ....[1]....
        /*00a8*/ 	.word	0x00000580


	//   ....[2]....
        /*00ac*/ 	.word	0x000005a0


	//   ....[3]....
        /*00b0*/ 	.word	0x000005c0


	//   ....[4]....
        /*00b4*/ 	.word	0x00000720


	//   ....[5]....
        /*00b8*/ 	.word	0x00000740


	//   ....[6]....
        /*00bc*/ 	.word	0x00000760


	//   ....[7]....
        /*00c0*/ 	.word	0x00000780


	//   ....[8]....
        /*00c4*/ 	.word	0x00000b30


	//   ....[9]....
        /*00c8*/ 	.word	0x00000bd0


	//   ....[10]....
        /*00cc*/ 	.word	0x00000c30


	//   ....[11]....
        /*00d0*/ 	.word	0x00000c90


	//   ....[12]....
        /*00d4*/ 	.word	0x00000e20


	//   ....[13]....
        /*00d8*/ 	.word	0x00000e80


	//   ....[14]....
        /*00dc*/ 	.word	0x00000ee0


	//   ....[15]....
        /*00e0*/ 	.word	0x00000f40


	//----- nvinfo : EIATTR_VRC_CTA_INIT_COUNT
	.align		4
.L_20466:
        /*00e4*/ 	.byte	0x02, 0x4a
	.zero		1
	.zero		1


	//----- nvinfo : EIATTR_SYSCALL_OFFSETS
	.align		4
        /*00e8*/ 	.byte	0x04, 0x46
        /*00ea*/ 	.short	(.L_20468 - .L_20467)


	//   ....[0]....
.L_20467:
        /*00ec*/ 	.word	0x000001a0


	//----- nvinfo : EIATTR_EXIT_INSTR_OFFSETS
	.align		4
.L_20468:
        /*00f0*/ 	.byte	0x04, 0x1c
        /*00f2*/ 	.short	(.L_20470 - .L_20469)


	//   ....[0]....
.L_20469:
        /*00f4*/ 	.word	0x00000250


	//   ....[1]....
        /*00f8*/ 	.word	0x00000ad0


	//----- nvinfo : EIATTR_CRS_STACK_SIZE
	.align		4
.L_20470:
        /*00fc*/ 	.byte	0x04, 0x1e
        /*00fe*/ 	.short	(.L_20472 - .L_20471)
.L_20471:
        /*0100*/ 	.word	0x00000000


	//----- nvinfo : EIATTR_CBANK_PARAM_SIZE
	.align		4
.L_20472:
        /*0104*/ 	.byte	0x03, 0x19
        /*0106*/ 	.short	0x0040


	//----- nvinfo : EIATTR_PARAM_CBANK
	.align		4
        /*0108*/ 	.byte	0x04, 0x0a
        /*010a*/ 	.short	(.L_20474 - .L_20473)
	.align		4
.L_20473:
        /*010c*/ 	.word	index@(.nv.constant0._Z15SoftmaxWarpImplI24ElementwiseScaleMaskLoadIffbE11DirectStoreIffEfLi2ELi2ELi16ELi1ELb1EL9Algorithm0EEvT_T0_ll)
        /*0110*/ 	.short	0x0380
        /*0112*/ 	.short	0x0040


	//----- nvinfo : EIATTR_SW_WAR
	.align		4
.L_20474:
        /*0114*/ 	.byte	0x04, 0x36
        /*0116*/ 	.short	(.L_20476 - .L_20475)
.L_20475:
        /*0118*/ 	.word	0x00000008
.L_20476:


//--------------------- .nv.info._Z15SoftmaxWarpImplI24ElementwiseScaleMaskLoadIffbE11DirectStoreIffEfLi2ELi2ELi16ELi1ELb0EL9Algorithm0EEvT_T0_ll --------------------------
	.section	.nv.info._Z15SoftmaxWarpImplI24ElementwiseScaleMaskLoadIffbE11DirectStoreIffEfLi2ELi2ELi16ELi1ELb0EL9Algorithm0EEvT_T0_ll,"",@"SHT_CUDA_INFO"
	.sectionflags	@""
	.align	4


	//----- nvinfo : EIATTR_CUDA_API_VERSION
	.align		4
        /*0000*/ 	.byte	0x04, 0x37
        /*0002*/ 	.short	(.L_20478 - .L_20477)
.L_20477:
        /*0004*/ 	.word	0x00000082


	//----- nvinfo : EIATTR_KPARAM_INFO
	.align		4
.L_20478:
        /*0008*/ 	.byte	0x04, 0x17
        /*000a*/ 	.short	(.L_20480 - .L_20479)
.L_20479:
        /*000c*/ 	.word	0x00000000
        /*0010*/ 	.short	0x0003
        /*0012*/ 	.short	0x0038
        /*0014*/ 	.byte	0x00, 0xf0, 0x21, 0x00


	//----- nvinfo : EIATTR_KPARAM_INFO
	.align		4
.L_20480:
        /*0018*/ 	.byte	0x04, 0x17
        /*001a*/ 	.short	(.L_20482 - .L_20481)
.L_20481:
        /*001c*/ 	.word	0x00000000
        /*0020*/ 	.short	0x0002
        /*0022*/ 	.short	0x0030
        /*0024*/ 	.byte	0x00, 0xf0, 0x21, 0x00


	//----- nvinfo : EIATTR_KPARAM_INFO
	.align		4
.L_20482:
        /*0028*/ 	.byte	0x04, 0x17
        /*002a*/ 	.short	(.L_20484 - .L_20483)
.L_20483:
        /*002c*/ 	.word	0x00000000
        /*0030*/ 	.short	0x0001
        /*0032*/ 	.short	0x0020
        /*0034*/ 	.byte	0x00, 0xf0, 0x41, 0x00


	//----- nvinfo : EIATTR_KPARAM_INFO
	.align		4
.L_20484:
        /*0038*/ 	.byte	0x04, 0x17
        /*003a*/ 	.short	(.L_20486 - .L_20485)
.L_20485:
        /*003c*/ 	.word	0x00000000
        /*0040*/ 	.short	0x0000
        /*0042*/ 	.short	0x0000
        /*0044*/ 	.byte	0x00, 0xf0, 0x81, 0x00


	//----- nvinfo : EIATTR_SPARSE_MMA_MASK
	.align		4
.L_20486:
        /*0048*/ 	.byte	0x03, 0x50
        /*004a*/ 	.short	0x0000


	//----- nvinfo : EIATTR_MAXREG_COUNT
	.align		4
        /*004c*/ 	.byte	0x03, 0x1b
        /*004e*/ 	.short	0x00ff


	//----- nvinfo : EIATTR_EXTERNS
	.align		4
        /*0050*/ 	.byte	0x04, 0x0f
        /*0052*/ 	.short	(.L_20488 - .L_20487)


	//   ....[0]....
	.align		4
.L_20487:
        /*0054*/ 	.word	index@(__assertfail)


	//----- nvinfo : EIATTR_MERCURY_ISA_VERSION
	.align		4
.L_20488:
        /*0058*/ 	.byte	0x03, 0x5f
        /*005a*/ 	.short	0x0101


	//----- nvinfo : EIATTR_COOP_GROUP_MASK_REGIDS
	.align		4
        /*005c*/ 	.byte	0x04, 0x29
        /*005e*/ 	.short	(.L_20490 - .L_20489)


	//   ....[0]....
.L_20489:
        /*0060*/ 	.word	0xffffffff


	//   ....[1]....
        /*0064*/ 	.word	0xffffffff


	//   ....[2]....
        /*0068*/ 	.word	0xffffffff


	//   ....[3]....
        /*006c*/ 	.word	0xffffffff


	//   ....[4]....
        /*0070*/ 	.word	0xffffffff


	//   ....[5]....
        /*0074*/ 	.word	0xffffffff


	//   ....[6]....
        /*0078*/ 	.word	0xffffffff


	//   ....[7]....
        /*007c*/ 	.word	0xffffffff


	//   ....[8]....
        /*0080*/ 	.word	0x0500000f


	//   ....[9]....
        /*0084*/ 	.word	0x0500000f


	//   ....[10]....
        /*0088*/ 	.word	0x0500000f


	//   ....[11]....
        /*008c*/ 	.word	0x0500000f


	//   ....[12]....
        /*0090*/ 	.word	0x0500000f


	//   ....[13]....
        /*0094*/ 	.word	0x0500000f


	//   ....[14]....
        /*0098*/ 	.word	0x0500000f


	//   ....[15]....
        /*009c*/ 	.word	0x0500000f


	//----- nvinfo : EIATTR_COOP_GROUP_INSTR_OFFSETS
	.align		4
.L_20490:
        /*00a0*/ 	.byte	0x04, 0x28
        /*00a2*/ 	.short	(.L_20492 - .L_20491)


	//   ....[0]....
.L_20491:
        /*00a4*/ 	.word	0x000004b0


	//   ....[1]....
        /*00a8*/ 	.word	0x000004f0


	//   ....[2]....
        /*00ac*/ 	.word	0x00000510


	//   ....[3]....
        /*00b0*/ 	.word	0x00000530


	//   ....[4]....
        /*00b4*/ 	.word	0x00000690


	//   ....[5]....
        /*00b8*/ 	.word	0x000006b0


	//   ....[6]....
        /*00bc*/ 	.word	0x000006d0


	//   ....[7]....
        /*00c0*/ 	.word	0x000006f0


	//   ....[8]....
        /*00c4*/ 	.word	0x00000a70


	//   ....[9]....
        /*00c8*/ 	.word	0x00000b10


	//   ....[10]....
        /*00cc*/ 	.word	0x00000b70


	//   ....[11]....
        /*00d0*/ 	.word	0x00000bd0


	//   ....[12]....
        /*00d4*/ 	.word	0x00000d60


	//   ....[13]....
        /*00d8*/ 	.word	0x00000dc0


	//   ....[14]....
        /*00dc*/ 	.word	0x00000e20


	//   ....[15]....
        /*00e0*/ 	.word	0x00000e80


	//----- nvinfo : EIATTR_VRC_CTA_INIT_COUNT
	.align		4
.L_20492:
        /*00e4*/ 	.byte	0x02, 0x4a
	.zero		1
	.zero		1


	//----- nvinfo : EIATTR_SYSCALL_OFFSETS
	.align		4
        /*00e8*/ 	.byte	0x04, 0x46
        /*00ea*/ 	.short	(.L_20494 - .L_20493)


	//   ....[0]....
.L_20493:
        /*00ec*/ 	.word	0x00000190


	//----- nvinfo : EIATTR_EXIT_INSTR_OFFSETS
	.align		4
.L_20494:
        /*00f0*/ 	.byte	0x04, 0x1c
        /*00f2*/ 	.short	(.L_20496 - .L_20495)


	//   ....[0]....
.L_20495:
        /*00f4*/ 	.word	0x00000240


	//   ....[1]....
        /*00f8*/ 	.word	0x00000a10


	//----- nvinfo : EIATTR_CRS_STACK_SIZE
	.align		4
.L_20496:
        /*00fc*/ 	.byte	0x04, 0x1e
        /*00fe*/ 	.short	(.L_20498 - .L_20497)
.L_20497:
        /*0100*/ 	.word	0x00000000


	//----- nvinfo : EIATTR_CBANK_PARAM_SIZE
	.align		4
.L_20498:
        /*0104*/ 	.byte	0x03, 0x19
        /*0106*/ 	.short	0x0040


	//----- nvinfo : EIATTR_PARAM_CBANK
	.align		4
        /*0108*/ 	.byte	0x04, 0x0a
        /*010a*/ 	.short	(.L_20500 - .L_20499)
	.align		4
.L_20499:
        /*010c*/ 	.word	index@(.nv.constant0._Z15SoftmaxWarpImplI24ElementwiseScaleMaskLoadIffbE11DirectStoreIffEfLi2ELi2ELi16ELi1ELb0EL9Algorithm0EEvT_T0_ll)
        /*0110*/ 	.short	0x0380
        /*0112*/ 	.short	0x0040


	//----- nvinfo : EIATTR_SW_WAR
	.align		4
.L_20500:
        /*0114*/ 	.byte	0x04, 0x36
        /*0116*/ 	.short	(.L_20502 - .L_20501)
.L_20501:
        /*0118*/ 	.word	0x00000008
.L_20502:


//--------------------- .nv.info._Z15SoftmaxWarpImplI24ElementwiseScaleMaskLoadIffbE11DirectStoreIffEfLi2ELi2ELi16ELi2ELb1EL9Algorithm0EEvT_T0_ll --------------------------
	.section	.nv.info._Z15SoftmaxWarpImplI24ElementwiseScaleMaskLoadIffbE11DirectStoreIffEfLi2ELi2ELi16ELi2ELb1EL9Algorithm0EEvT_T0_ll,"",@"SHT_CUDA_INFO"
	.sectionflags	@""
	.align	4


	//----- nvinfo : EIATTR_CUDA_API_VERSION
	.align		4
        /*0000*/ 	.byte	0x04, 0x37
        /*0002*/ 	.short	(.L_20504 - .L_20503)
.L_20503:
        /*0004*/ 	.word	0x00000082


	//----- nvinfo : EIATTR_KPARAM_INFO
	.align		4
.L_20504:
        /*0008*/ 	.byte	0x04, 0x17
        /*000a*/ 	.short	(.L_20506 - .L_20505)
.L_20505:
        /*000c*/ 	.word	0x00000000
        /*0010*/ 	.short	0x0003
        /*0012*/ 	.short	0x0038
        /*0014*/ 	.byte	0x00, 0xf0, 0x21, 0x00


	//----- nvinfo : EIATTR_KPARAM_INFO
	.align		4
.L_20506:
        /*0018*/ 	.byte	0x04, 0x17
        /*001a*/ 	.short	(.L_20508 - .L_20507)
.L_20507:
        /*001c*/ 	.word	0x00000000
        /*0020*/ 	.short	0x0002
        /*0022*/ 	.short	0x0030
        /*0024*/ 	.byte	0x00, 0xf0, 0x21, 0x00


	//----- nvinfo : EIATTR_KPARAM_INFO
	.align		4
.L_20508:
        /*0028*/ 	.byte	0x04, 0x17
        /*002a*/ 	.short	(.L_20510 - .L_20509)
.L_20509:
        /*002c*/ 	.word	0x00000000
        /*0030*/ 	.short	0x0001
        /*0032*/ 	.short	0x0020
        /*0034*/ 	.byte	0x00, 0xf0, 0x41, 0x00


	//----- nvinfo : EIATTR_KPARAM_INFO
	.align		4
.L_20510:
        /*0038*/ 	.byte	0x04, 0x17
        /*003a*/ 	.short	(.L_20512 - .L_20511)
.L_20511:
        /*003c*/ 	.word	0x00000000
        /*0040*/ 	.short	0x0000
        /*0042*/ 	.short	0x0000
        /*0044*/ 	.byte	0x00, 0xf0, 0x81, 0x00


	//----- nvinfo : EIATTR_SPARSE_MMA_MASK
	.align		4
.L_20512:
        /*0048*/ 	.byte	0x03, 0x50
        /*004a*/ 	.short	0x0000


	//----- nvinfo : EIATTR_MAXREG_COUNT
	.align		4
        /*004c*/ 	.byte	0x03, 0x1b
        /*004e*/ 	.short	0x00ff


	//----- nvinfo : EIATTR_EXTERNS
	.align		4
        /*0050*/ 	.byte	0x04, 0x0f
        /*0052*/ 	.short	(.L_20514 - .L_20513)


	//   ....[0]....
	.align		4
.L_20513:
        /*0054*/ 	.word	index@(__assertfail)


	//----- nvinfo : EIATTR_MERCURY_ISA_VERSION
	.align		4
.L_20514:
        /*0058*/ 	.byte	0x03, 0x5f
        /*005a*/ 	.short	0x0101


	//----- nvinfo : EIATTR_COOP_GROUP_MASK_REGIDS
	.align		4
        /*005c*/ 	.byte	0x04, 0x29
        /*005e*/ 	.short	(.L_20516 - .L_20515)


	//   ....[0]....
.L_20515:
        /*0060*/ 	.word	0xffffffff


	//   ....[1]....
        /*0064*/ 	.word	0xffffffff


	//   ....[2]....
        /*0068*/ 	.word	0xffffffff


	//   ....[3]....
        /*006c*/ 	.word	0xffffffff


	//   ....[4]....
        /*0070*/ 	.word	0xffffffff


	//   ....[5]....
        /*0074*/ 	.word	0xffffffff


	//   ....[6]....
        /*0078*/ 	.word	0xffffffff


	//   ....[7]....
        /*007c*/ 	.word	0xffffffff


	//   ....[8]....
        /*0080*/ 	.word	0xffffffff


	//   ....[9]....
        /*0084*/ 	.word	0xffffffff


	//   ....[10]....
        /*0088*/ 	.word	0xffffffff


	//   ....[11]....
        /*008c*/ 	.word	0xffffffff


	//   ....[12]....
        /*0090*/ 	.word	0xffffffff


	//   ....[13]....
        /*0094*/ 	.word	0xffffffff


	//   ....[14]....
        /*0098*/ 	.word	0xffffffff


	//   ....[15]....
        /*009c*/ 	.word	0xffffffff


	//   ....[16]....
        /*00a0*/ 	.word	0x0500000f


	//   ....[17]....
        /*00a4*/ 	.word	0x0500000f


	//   ....[18]....
        /*00a8*/ 	.word	0x0500000f


	//   ....[19]....
        /*00ac*/ 	.word	0x0500000f


	//   ....[20]....
        /*00b0*/ 	.word	0x0500000f


	//   ....[21]....
        /*00b4*/ 	.word	0x0500000f


	//   ....[22]....
        /*00b8*/ 	.word	0x0500000f


	//   ....[23]....
        /*00bc*/ 	.word	0x0500000f


	//   ....[24]....
        /*00c0*/ 	.word	0x0500000f


	//   ....[25]....
        /*00c4*/ 	.word	0x0500000f


	//   ....[26]....
        /*00c8*/ 	.word	0x0500000f


	//   ....[27]....
        /*00cc*/ 	.word	0x0500000f


	//   ....[28]....
        /*00d0*/ 	.word	0x0500000f


	//   ....[29]....
        /*00d4*/ 	.word	0x0500000f


	//   ....[30]....
        /*00d8*/ 	.word	0x0500000f


	//   ....[31]....
        /*00dc*/ 	.word	0x0500000f


	//----- nvinfo : EIATTR_COOP_GROUP_INSTR_OFFSETS
	.align		4
.L_20516:
        /*00e0*/ 	.byte	0x04, 0x28
        /*00e2*/ 	.short	(.L_20518 - .L_20517)


	//   ....[0]....
.L_20517:
        /*00e4*/ 	.word	0x00000790


	//   ....[1]....
        /*00e8*/ 	.word	0x000007a0


	//   ....[2]....
        /*00ec*/ 	.word	0x000007d0


	//   ....[3]....
        /*00f0*/ 	.word	0x000007f0


	//   ....[4]....
        /*00f4*/ 	.word	0x00000820


	//   ....[5]....
        /*00f8*/ 	.word	0x00000830


	//   ....[6]....
        /*00fc*/ 	.word	0x00000860


	//   ....[7]....
        /*0100*/ 	.word	0x00000870


	//   ....[8]....
        /*0104*/ 	.word	0x00000b00


	//   ....[9]....
        /*0108*/ 	.word	0x00000b40


	//   ....[10]....
        /*010c*/ 	.word	0x00000b60


	//   ....[11]....
        /*0110*/ 	.word	0x00000b80


	//   ....[12]....
        /*0114*/ 	.word	0x00000ba0


	//   ....[13]....
        /*0118*/ 	.word	0x00000bc0


	//   ....[14]....
        /*011c*/ 	.word	0x00000be0


	//   ....[15]....
        /*0120*/ 	.word	0x00000c00


	//   ....[16]....
        /*0124*/ 	.word	0x00001260


	//   ....[17]....
        /*0128*/ 	.word	0x000012e0


	//   ....[18]....
        /*012c*/ 	.word	0x00001340


	//   ....[19]....
        /*0130*/ 	.word	0x000013a0


	//   ....[20]....
        /*0134*/ 	.word	0x00001400


	//   ....[21]....
        /*0138*/ 	.word	0x00001490


	//   ....[22]....
        /*013c*/ 	.word	0x00001540


	//   ....[23]....
        /*0140*/ 	.word	0x00001640


	//   ....[24]....
        /*0144*/ 	.word	0x000017f0


	//   ....[25]....
        /*0148*/ 	.word	0x00001870


	//   ....[26]....
        /*014c*/ 	.word	0x000018e0


	//   ....[27]....
        /*0150*/ 	.word	0x00001970


	//   ....[28]....
        /*0154*/ 	.word	0x000019d0


	//   ....[29]....
        /*0158*/ 	.word	0x00001a50


	//   ....[30]....
        /*015c*/ 	.word	0x00001ac0


	//   ....[31]....
        /*0160*/ 	.word	0x00001b30


	//----- nvinfo : EIATTR_VRC_CTA_INIT_COUNT
	.align		4
.L_20518:
        /*0164*/ 	.byte	0x02, 0x4a
	.zero		1
	.zero		1


	//----- nvinfo : EIATTR_SYSCALL_OFFSETS
	.align		4
        /*0168*/ 	.byte	0x04, 0x46
        /*016a*/ 	.short	(.L_20520 - .L_20519)


	//   ....[0]....
.L_20519:
        /*016c*/ 	.word	0x000001a0


	//----- nvinfo : EIATTR_EXIT_INSTR_OFFSETS
	.align		4
.L_20520:
        /*0170*/ 	.byte	0x04, 0x1c
        /*0172*/ 	.short	(.L_20522 - .L_20521)


	//   ....[0]....
.L_20521:
        /*0174*/ 	.word	0x00000260


	//   ....[1]....
        /*0178*/ 	.word	0x00001200


	//----- nvinfo : EIATTR_CRS_STACK_SIZE
	.align		4
.L_20522:
        /*017c*/ 	.byte	0x04, 0x1e
        /*017e*/ 	.short	(.L_20524 - .L_20523)
.L_20523:
        /*0180*/ 	.word	0x00000000


	//----- nvinfo : EIATTR_CBANK_PARAM_SIZE
	.align		4
.L_20524:
        /*0184*/ 	.byte	0x03, 0x19
        /*0186*/ 	.short	0x0040


	//----- nvinfo : EIATTR_PARAM_CBANK
	.align		4
        /*0188*/ 	.byte	0x04, 0x0a
        /*018a*/ 	.short	(.L_20526 - .L_20525)
	.align		4
.L_20525:
        /*018c*/ 	.word	index@(.nv.constant0._Z15SoftmaxWarpImplI24ElementwiseScaleMaskLoadIffbE11DirectStoreIffEfLi2ELi2ELi16ELi2ELb1EL9Algorithm0EEvT_T0_ll)
        /*0190*/ 	.short	0x0380
        /*0192*/ 	.short	0x0040


	//----- nvinfo : EIATTR_SW_WAR
	.align		4
.L_20526:
        /*0194*/ 	.byte	0x04, 0x36
        /*0196*/ 	.short	(.L_20528 - .L_20527)
.L_20527:
        /*0198*/ 	.word	0x00000008
.L_20528:


//--------------------- .nv.info._Z15SoftmaxWarpImplI24ElementwiseScaleMaskLoadIffbE11DirectStoreIffEfLi2ELi2ELi16ELi2ELb0EL9Algorithm0EEvT_T0_ll --------------------------
	.section	.nv.info._Z15SoftmaxWarpImplI24ElementwiseScaleMaskLoadIffbE11DirectStoreIffEfLi2ELi2ELi16ELi2ELb0EL9Algorithm0EEvT_T0_ll,"",@"SHT_CUDA_INFO"
	.sectionflags	@""
	.align	4


	//----- nvinfo : EIATTR_CUDA_API_VERSION
	.align		4
        /*0000*/ 	.byte	0x04, 0x37
        /*0002*/ 	.short	(.L_20530 - .L_20529)
.L_20529:
        /*0004*/ 	.word	0x00000082


	//----- nvinfo : EIATTR_KPARAM_INFO
	.align		4
.L_20530:
        /*0008*/ 	.byte	0x04, 0x17
        /*000a*/ 	.short	(.L_20532 - .L_20531)
.L_20531:
        /*000c*/ 	.word	0x00000000
        /*0010*/ 	.short	0x0003
        /*0012*/ 	.short	0x0038
        /*0014*/ 	.byte	0x00, 0xf0, 0x21, 0x00


	//----- nvinfo : EIATTR_KPARAM_INFO
	.align		4
.L_20532:
        /*0018*/ 	.byte	0x04, 0x17
        /*001a*/ 	.short	(.L_20534 - .L_20533)
.L_20533:
        /*001c*/ 	.word	0x00000000
        /*0020*/ 	.short	0x0002
        /*0022*/ 	.short	0x0030
        /*0024*/ 	.byte	0x00, 0xf0, 0x21, 0x00


	//----- nvinfo : EIATTR_KPARAM_INFO
	.align		4
.L_20534:
        /*0028*/ 	.byte	0x04, 0x17
        /*002a*/ 	.short	(.L_20536 - .L_20535)
.L_20535:
        /*002c*/ 	.word	0x00000000
        /*0030*/ 	.short	0x0001
        /*0032*/ 	.short	0x0020
        /*0034*/ 	.byte	0x00, 0xf0, 0x41, 0x00


	//----- nvinfo : EIATTR_KPARAM_INFO
	.align		4
.L_20536:
        /*0038*/ 	.byte	0x04, 0x17
        /*003a*/ 	.short	(.L_20538 - .L_20537)
.L_20537:
        /*003c*/ 	.word	0x00000000
        /*0040*/ 	.short	0x0000
        /*0042*/ 	.short	0x0000
        /*0044*/ 	.byte	0x00, 0xf0, 0x81, 0x00


	//----- nvinfo : EIATTR_SPARSE_MMA_MASK
	.align		4
.L_20538:
        /*0048*/ 	.byte	0x03, 0x50
        /*004a*/ 	.short	0x0000


	//----- nvinfo : EIATTR_MAXREG_COUNT
	.align		4
        /*004c*/ 	.byte	0x03, 0x1b
        /*004e*/ 	.short	0x00ff


	//----- nvinfo : EIATTR_EXTERNS
	.align		4
        /*0050*/ 	.byte	0x04, 0x0f
        /*0052*/ 	.short	(.L_20540 - .L_20539)


	//   ....[0]....
	.align		4
.L_20539:
        /*0054*/ 	.word	index@(__assertfail)


	//----- nvinfo : EIATTR_MERCURY_ISA_VERSION
	.align		4
.L_20540:
        /*0058*/ 	.byte	0x03, 0x5f
        /*005a*/ 	.short	0x0101


	//----- nvinfo : EIATTR_COOP_GROUP_MASK_REGIDS
	.align		4
        /*005c*/ 	.byte	0x04, 0x29
        /*005e*/ 	.short	(.L_20542 - .L_20541)


	//   ....[0]....
.L_20541:
        /*0060*/ 	.word	0xffffffff


	//   ....[1]....
        /*0064*/ 	.word	0xffffffff


	//   ....[2]....
        /*0068*/ 	.word	0xffffffff


	//   ....[3]....
        /*006c*/ 	.word	0xffffffff


	//   ....[4]....
        /*0070*/ 	.word	0xffffffff


	//   ....[5]....
        /*0074*/ 	.word	0xffffffff


	//   ....[6]....
        /*0078*/ 	.word	0xffffffff


	//   ....[7]....
        /*007c*/ 	.word	0xffffffff


	//   ....[8]....
        /*0080*/ 	.word	0xffffffff


	//   ....[9]....
        /*0084*/ 	.word	0xffffffff


	//   ....[10]....
        /*0088*/ 	.word	0xffffffff


	//   ....[11]....
        /*008c*/ 	.word	0xffffffff


	//   ....[12]....
        /*0090*/ 	.word	0xffffffff


	//   ....[13]....
        /*0094*/ 	.word	0xffffffff


	//   ....[14]....
        /*0098*/ 	.word	0xffffffff


	//   ....[15]....
        /*009c*/ 	.word	0xffffffff


	//   ....[16]....
        /*00a0*/ 	.word	0x0500000f


	//   ....[17]....
        /*00a4*/ 	.word	0x0500000f


	//   ....[18]....
        /*00a8*/ 	.word	0x0500000f


	//   ....[19]....
        /*00ac*/ 	.word	0x0500000f


	//   ....[20]....
        /*00b0*/ 	.word	0x0500000f


	//   ....[21]....
        /*00b4*/ 	.word	0x0500000f


	//   ....[22]....
        /*00b8*/ 	.word	0x0500000f


	//   ....[23]....
        /*00bc*/ 	.word	0x0500000f


	//   ....[24]....
        /*00c0*/ 	.word	0x0500000f


	//   ....[25]....
        /*00c4*/ 	.word	0x0500000f


	//   ....[26]....
        /*00c8*/ 	.word	0x0500000f


	//   ....[27]....
        /*00cc*/ 	.word	0x0500000f


	//   ....[28]....
        /*00d0*/ 	.word	0x0500000f


	//   ....[29]....
        /*00d4*/ 	.word	0x0500000f


	//   ....[30]....
        /*00d8*/ 	.word	0x0500000f


	//   ....[31]....
        /*00dc*/ 	.word	0x0500000f


	//----- nvinfo : EIATTR_COOP_GROUP_INSTR_OFFSETS
	.align		4
.L_20542:
        /*00e0*/ 	.byte	0x04, 0x28
        /*00e2*/ 	.short	(.L_20544 - .L_20543)


	//   ....[0]....
.L_20543:
        /*00e4*/ 	.word	0x00000640


	//   ....[1]....
        /*00e8*/ 	.word	0x00000650


	//   ....[2]....
        /*00ec*/ 	.word	0x00000690


	//   ....[3]....
        /*00f0*/ 	.word	0x000006b0


	//   ....[4]....
        /*00f4*/ 	.word	0x000006e0


	//   ....[5]....
        /*00f8*/ 	.word	0x000006f0


	//   ....[6]....
        /*00fc*/ 	.word	0x00000720


	//   ....[7]....
        /*0100*/ 	.word	0x00000730


	//   ....[8]....
        /*0104*/ 	.word	0x000009b0


	//   ....[9]....
        /*0108*/ 	.word	0x000009f0


	//   ....[10]....
        /*010c*/ 	.word	0x00000a10


	//   ....[11]....
        /*0110*/ 	.word	0x00000a30


	//   ....[12]....
        /*0114*/ 	.word	0x00000a50


	//   ....[13]....
        /*0118*/ 	.word	0x00000a70


	//   ....[14]....
        /*011c*/ 	.word	0x00000a90


	//   ....[15]....
        /*0120*/ 	.word	0x00000ab0


	//   ....[16]....
        /*0124*/ 	.word	0x000010a0


	//   ....[17]....
        /*0128*/ 	.word	0x00001140


	//   ....[18]....
        /*012c*/ 	.word	0x000011a0


	//   ....[19]....
        /*0130*/ 	.word	0x00001200


	//   ....[20]....
        /*0134*/ 	.word	0x00001260


	//   ....[21]....
        /*0138*/ 	.word	0x00001320


	//   ....[22]....
        /*013c*/ 	.word	0x00001430


	//   ....[23]....
        /*0140*/ 	.word	0x000014f0


	//   ....[24]....
        /*0144*/ 	.word	0x00001560


	//   ....[25]....
        /*0148*/ 	.word	0x000016a0


	//   ....[26]....
        /*014c*/ 	.word	0x00001730


	//   ....[27]....
        /*0150*/ 	.word	0x000017c0


	//   ....[28]....
        /*0154*/ 	.word	0x00001820


	//   ....[29]....
        /*0158*/ 	.word	0x000018a0


	//   ....[30]....
        /*015c*/ 	.word	0x00001910


	//   ....[31]....
        /*0160*/ 	.word	0x00001980


	//----- nvinfo : EIATTR_VRC_CTA_INIT_COUNT
	.align		4
.L_20544:
        /*0164*/ 	.byte	0x02, 0x4a
	.zero		1
	.zero		1


	//----- nvinfo : EIATTR_SYSCALL_OFFSETS
	.align		4
        /*0168*/ 	.byte	0x04, 0x46
        /*016a*/ 	.short	(.L_20546 - .L_20545)


	//   ....[0]....
.L_20545:
        /*016c*/ 	.word	0x00000170


	//----- nvinfo : EIATTR_EXIT_INSTR_OFFSETS
	.align		4
.L_20546:
        /*0170*/ 	.byte	0x04, 0x1c
        /*0172*/ 	.short	(.L_20548 - .L_20547)


	//   ....[0]....
.L_20547:
        /*0174*/ 	.word	0x00000230


	//   ....[1]....
        /*0178*/ 	.word	0x00001030


	//----- nvinfo : EIATTR_CRS_STACK_SIZE
	.align		4
.L_20548:
        /*017c*/ 	.byte	0x04, 0x1e
        /*017e*/ 	.short	(.L_20550 - .L_20549)
.L_20549:
        /*0180*/ 	.word	0x00000000


	//----- nvinfo : EIATTR_CBANK_PARAM_SIZE
	.align		4
.L_20550:
        /*0184*/ 	.byte	0x03, 0x19
        /*0186*/ 	.short	0x0040


	//----- nvinfo : EIATTR_PARAM_CBANK
	.align		4
        /*0188*/ 	.byte	0x04, 0x0a
        /*018a*/ 	.short	(.L_20552 - .L_20551)
	.align		4
.L_20551:
        /*018c*/ 	.word	index@(.nv.constant0._Z15SoftmaxWarpImplI24ElementwiseScaleMaskLoadIffbE11DirectStoreIffEfLi2ELi2ELi16ELi2ELb0EL9Algorithm0EEvT_T0_ll)
        /*0190*/ 	.short	0x0380
        /*0192*/ 	.short	0x0040


	//----- nvinfo : EIATTR_SW_WAR
	.align		4
.L_20552:
        /*0194*/ 	.byte	0x04, 0x36
        /*0196*/ 	.short	(.L_20554 - .L_20553)
.L_20553:
        /*0198*/ 	.word	0x00000008
.L_20554:


//--------------------- .nv.info._Z15SoftmaxWarpImplI24ElementwiseScaleMaskLoadIffbE11DirectStoreIffEfLi2ELi2ELi8ELi1ELb1EL9Algorithm0EEvT_T0_ll --------------------------
	.section	.nv.info._Z15SoftmaxWarpImplI24ElementwiseScaleMaskLoadIffbE11DirectStoreIffEfLi2ELi2ELi8ELi1ELb1EL9Algorithm0EEvT_T0_ll,"",@"SHT_CUDA_INFO"
	.sectionflags	@""
	.align	4


	//----- nvinfo : EIATTR_CUDA_API_VERSION
	.align		4
        /*0000*/ 	.byte	0x04, 0x37
        /*0002*/ 	.short	(.L_20556 - .L_20555)
.L_20555:
        /*0004*/ 	.word	0x00000082


	//----- nvinfo : EIATTR_KPARAM_INFO
	.align		4
.L_20556:
        /*0008*/ 	.byte	0x04, 0x17
        /*000a*/ 	.short	(.L_20558 - .L_20557)
.L_20557:
        /*000c*/ 	.word	0x00000000
        /*0010*/ 	.short	0x0003
        /*0012*/ 	.short	0x0038
        /*0014*/ 	.byte	0x00, 0xf0, 0x21, 0x00


	//----- nvinfo : EIATTR_KPARAM_INFO
	.align		4
.L_20558:
        /*0018*/ 	.byte	0x04, 0x17
        /*001a*/ 	.short	(.L_20560 - .L_20559)
.L_20559:
        /*001c*/ 	.word	0x00000000
        /*0020*/ 	.short	0x0002
        /*0022*/ 	.short	0x0030
        /*0024*/ 	.byte	0x00, 0xf0, 0x21, 0x00


	//----- nvinfo : EIATTR_KPARAM_INFO
	.align		4
.L_20560:
        /*0028*/ 	.byte	0x04, 0x17
        /*002a*/ 	.short	(.L_20562 - .L_20561)
.L_20561:
        /*002c*/ 	.word	0x00000000
        /*0030*/ 	.short	0x0001
        /*0032*/ 	.short	0x0020
        /*0034*/ 	.byte	0x00, 0xf0, 0x41, 0x00


	//----- nvinfo : EIATTR_KPARAM_INFO
	.align		4
.L_20562:
        /*0038*/ 	.byte	0x04, 0x17
        /*003a*/ 	.short	(.L_20564 - .L_20563)
.L_20563:
        /*003c*/ 	.word	0x00000000
        /*0040*/ 	.short	0x0000
        /*0042*/ 	.short	0x0000
        /*0044*/ 	.byte	0x00, 0xf0, 0x81, 0x00


	//----- nvinfo : EIATTR_SPARSE_MMA_MASK
	.align		4
.L_20564:
        /*0048*/ 	.byte	0x03, 0x50
        /*004a*/ 	.short	0x0000


	//----- nvinfo : EIATTR_MAXREG_COUNT
	.align		4
        /*004c*/ 	.byte	0x03, 0x1b
        /*004e*/ 	.short	0x00ff


	//----- nvinfo : EIATTR_EXTERNS
	.align		4
        /*0050*/ 	.byte	0x04, 0x0f
        /*0052*/ 	.short	(.L_20566 - .L_20565)


	//   ....[0]....
	.align		4
.L_20565:
        /*0054*/ 	.word	index@(__assertfail)


	//----- nvinfo : EIATTR_MERCURY_ISA_VERSION
	.align		4
.L_20566:
        /*0058*/ 	.byte	0x03, 0x5f
        /*005a*/ 	.short	0x0101


	//----- nvinfo : EIATTR_COOP_GROUP_MASK_REGIDS
	.align		4
        /*005c*/ 	.byte	0x04, 0x29
        /*005e*/ 	.short	(.L_20568 - .L_20567)


	//   ....[0]....
.L_20567:
        /*0060*/ 	.word	0xffffffff


	//   ....[1]....
        /*0064*/ 	.word	0xffffffff


	//   ....[2]....
        /*0068*/ 	.word	0xffffffff


	//   ....[3]....
        /*006c*/ 	.word	0xffffffff


	//   ....[4]....
        /*0070*/ 	.word	0xffffffff


	//   ....[5]....
        /*0074*/ 	.word	0xffffffff


	//   ....[6]....
        /*0078*/ 	.word	0x0500000f


	//   ....[7]....
        /*007c*/ 	.word	0x0500000f


	//   ....[8]....
        /*0080*/ 	.word	0x0500000f


	//   ....[9]....
        /*0084*/ 	.word	0x0500000f


	//   ....[10]....
        /*0088*/ 	.word	0x0500000f


	//   ....[11]....
        /*008c*/ 	.word	0x0500000f


	//----- nvinfo : EIATTR_COOP_GROUP_INSTR_OFFSETS
	.align		4
.L_20568:
        /*0090*/ 	.byte	0x04, 0x28
        /*0092*/ 	.short	(.L_20570 - .L_20569)


	//   ....[0]....
.L_20569:
        /*0094*/ 	.word	0x00000540


	//   ....[1]....
        /*0098*/ 	.word	0x00000580


	//   ....[2]....
        /*009c*/ 	.word	0x000005a0


	//   ....[3]....
        /*00a0*/ 	.word	0x00000700


	//   ....[4]....
        /*00a4*/ 	.word	0x00000720


	//   ....[5]....
        /*00a8*/ 	.word	0x00000740


	//   ....[6]....
        /*00ac*/ 	.word	0x00000af0


	//   ....[7]....
        /*00b0*/ 	.word	0x00000b90


	//   ....[8]....
        /*00b4*/ 	.word	0x00000bf0


	//   ....[9]....
        /*00b8*/ 	.word	0x00000d80


	//   ....[10]....
        /*00bc*/ 	.word	0x00000de0


	//   ....[11]....
        /*00c0*/ 	.word	0x00000e40


	//----- nvinfo : EIATTR_VRC_CTA_INIT_COUNT
	.align		4
.L_20570:
        /*00c4*/ 	.byte	0x02, 0x4a
	.zero		1
	.zero		1


	//----- nvinfo : EIATTR_SYSCALL_OFFSETS
	.align		4
        /*00c8*/ 	.byte	0x04, 0x46
        /*00ca*/ 	.short	(.L_20572 - .L_20571)


	//   ....[0]....
.L_20571:
        /*00cc*/ 	.word	0x000001a0


	//----- nvinfo : EIATTR_EXIT_INSTR_OFFSETS
	.align		4
.L_20572:
        /*00d0*/ 	.byte	0x04, 0x1c
        /*00d2*/ 	.short	(.L_20574 - .L_20573)


	//   ....[0]....
.L_20573:
        /*00d4*/ 	.word	0x00000250


	//   ....[1]....
        /*00d8*/ 	.word	0x00000a90


	//----- nvinfo : EIATTR_CRS_STACK_SIZE
	.align		4
.L_20574:
        /*00dc*/ 	.byte	0x04, 0x1e
        /*00de*/ 	.short	(.L_20576 - .L_20575)
.L_20575:
        /*00e0*/ 	.word	0x00000000


	//----- nvinfo : EIATTR_CBANK_PARAM_SIZE
	.align		4
.L_20576:
        /*00e4*/ 	.byte	0x03, 0x19
        /*00e6*/ 	.short	0x0040


	//----- nvinfo : EIATTR_PARAM_CBANK
	.align		4
        /*00e8*/ 	.byte	0x04, 0x0a
        /*00ea*/ 	.short	(.L_20578 - .L_20577)
	.align		4
.L_20577:
        /*00ec*/ 	.word	index@(.nv.constant0._Z15SoftmaxWarpImplI24ElementwiseScaleMaskLoadIffbE11DirectStoreIffEfLi2ELi2ELi8ELi1ELb1EL9Algorithm0EEvT_T0_ll)
        /*00f0*/ 	.short	0x0380
        /*00f2*/ 	.short	0x0040


	//----- nvinfo : EIATTR_SW_WAR
	.align		4
.L_20578:
        /*00f4*/ 	.byte	0x04, 0x36
        /*00f6*/ 	.short	(.L_20580 - .L_20579)
.L_20579:
        /*00f8*/ 	.word	0x00000008
.L_20580:


//--------------------- .nv.info._Z15SoftmaxWarpImplI24ElementwiseScaleMaskLoadIffbE11DirectStoreIffEfLi2ELi2ELi8ELi1ELb0EL9Algorithm0EEvT_T0_ll --------------------------
	.section	.nv.info._Z15SoftmaxWarpImplI24ElementwiseScaleMaskLoadIffbE11DirectStoreIffEfLi2ELi2ELi8ELi1ELb0EL9Algorithm0EEvT_T0_ll,"",@"SHT_CUDA_INFO"
	.sectionflags	@""
	.align	4


	//----- nvinfo : EIATTR_CUDA_API_VERSION
	.align		4
        /*0000*/ 	.byte	0x04, 0x37
        /*0002*/ 	.short	(.L_20582 - .L_20581)
.L_20581:
        /*0004*/ 	.word	0x00000082


	//----- nvinfo : EIATTR_KPARAM_INFO
	.align		4
.L_20582:
        /*0008*/ 	.byte	0x04, 0x17
        /*000a*/ 	.short	(.L_20584 - .L_20583)
.L_20583:
        /*000c*/ 	.word	0x00000000
        /*0010*/ 	.short	0x0003
        /*0012*/ 	.short	0x0038
        /*0014*/ 	.byte	0x00, 0xf0, 0x21, 0x00


	//----- nvinfo : EIATTR_KPARAM_INFO
	.align		4
.L_20584:
        /*0018*/ 	.byte	0x04, 0x17
        /*001a*/ 	.short	(.L_20586 - .L_20585)
.L_20585:
        /*001c*/ 	.word	0x00000000
        /*0020*/ 	.short	0x0002
        /*0022*/ 	.short	0x0030
        /*0024*/ 	.byte	0x00, 0xf0, 0x21, 0x00


	//----- nvinfo : EIATTR_KPARAM_INFO
	.align		4
.L_20586:
        /*0028*/ 	.byte	0x04, 0x17
        /*002a*/ 	.short	(.L_20588 - .L_20587)
.L_20587:
        /*002c*/ 	.word	0x00000000
        /*0030*/ 	.short	0x0001
        /*0032*/ 	.short	0x0020
        /*0034*/ 	.byte	0x00, 0xf0, 0x41, 0x00


	//----- nvinfo : EIATTR_KPARAM_INFO
	.align		4
.L_20588:
        /*0038*/ 	.byte	0x04, 0x17
        /*003a*/ 	.short	(.L_20590 - .L_20589)
.L_20589:
        /*003c*/ 	.word	0x00000000
        /*0040*/ 	.short	0x0000
        /*0042*/ 	.short	0x0000
        /*0044*/ 	.byte	0x00, 0xf0, 0x81, 0x00


	//----- nvinfo : EIATTR_SPARSE_MMA_MASK
	.align		4
.L_20590:
        /*0048*/ 	.byte	0x03, 0x50
        /*004a*/ 	.short	0x0000


	//----- nvinfo : EIATTR_MAXREG_COUNT
	.align		4
        /*004c*/ 	.byte	0x03, 0x1b
        /*004e*/ 	.short	0x00ff


	//----- nvinfo : EIATTR_EXTERNS
	.align		4
        /*0050*/ 	.byte	0x04, 0x0f
        /*0052*/ 	.short	(.L_20592 - .L_20591)


	//   ....[0]....
	.align		4
.L_20591:
        /*0054*/ 	.word	index@(__assertfail)


	//----- nvinfo : EIATTR_MERCURY_ISA_VERSION
	.align		4
.L_20592:
        /*0058*/ 	.byte	0x03, 0x5f
        /*005a*/ 	.short	0x0101


	//----- nvinfo : EIATTR_COOP_GROUP_MASK_REGIDS
	.align		4
        /*005c*/ 	.byte	0x04, 0x29
        /*005e*/ 	.short	(.L_20594 - .L_20593)


	//   ....[0]....
.L_20593:
        /*0060*/ 	.word	0xffffffff


	//   ....[1]....
        /*0064*/ 	.word	0xffffffff


	//   ....[2]....
        /*0068*/ 	.word	0xffffffff


	//   ....[3]....
        /*006c*/ 	.word	0xffffffff


	//   ....[4]....
        /*0070*/ 	.word	0xffffffff


	//   ....[5]....
        /*0074*/ 	.word	0xffffffff


	//   ....[6]....
        /*0078*/ 	.word	0x0500000f


	//   ....[7]....
        /*007c*/ 	.word	0x0500000f


	//   ....[8]....
        /*0080*/ 	.word	0x0500000f


	//   ....[9]....
        /*0084*/ 	.word	0x0500000f


	//   ....[10]....
        /*0088*/ 	.word	0x0500000f


	//   ....[11]....
        /*008c*/ 	.word	0x0500000f


	//----- nvinfo : EIATTR_COOP_GROUP_INSTR_OFFSETS
	.align		4
.L_20594:
        /*0090*/ 	.byte	0x04, 0x28
        /*0092*/ 	.short	(.L_20596 - .L_20595)


	//   ....[0]....
.L_20595:
        /*0094*/ 	.word	0x000004b0


	//   ....[1]....
        /*0098*/ 	.word	0x000004f0


	//   ....[2]....
        /*009c*/ 	.word	0x00000510


	//   ....[3]....
        /*00a0*/ 	.word	0x00000670


	//   ....[4]....
        /*00a4*/ 	.word	0x00000690


	//   ....[5]....
        /*00a8*/ 	.word	0x000006b0


	//   ....[6]....
        /*00ac*/ 	.word	0x00000a30


	//   ....[7]....
        /*00b0*/ 	.word	0x00000ad0


	//   ....[8]....
        /*00b4*/ 	.word	0x00000b30


	//   ....[9]....
        /*00b8*/ 	.word	0x00000cc0


	//   ....[10]....
        /*00bc*/ 	.word	0x00000d20


	//   ....[11]....
        /*00c0*/ 	.word	0x00000d80


	//----- nvinfo : EIATTR_VRC_CTA_INIT_COUNT
	.align		4
.L_20596:
        /*00c4*/ 	.byte	0x02, 0x4a
	.zero		1
	.zero		1


	//----- nvinfo : EIATTR_SYSCALL_OFFSETS
	.align		4
        /*00c8*/ 	.byte	0x04, 0x46
        /*00ca*/ 	.short	(.L_20598 - .L_20597)


	//   ....[0]....
.L_20597:
        /*00cc*/ 	.word	0x00000190


	//----- nvinfo : EIATTR_EXIT_INSTR_OFFSETS
	.align		4
.L_20598:
        /*00d0*/ 	.byte	0x04, 0x1c
        /*00d2*/ 	.short	(.L_20600 - .L_20599)


	//   ....[0]....
.L_20599:
        /*00d4*/ 	.word	0x00000240


	//   ....[1]....
        /*00d8*/ 	.word	0x000009d0


	//----- nvinfo : EIATTR_CRS_STACK_SIZE
	.align		4
.L_20600:
        /*00dc*/ 	.byte	0x04, 0x1e
        /*00de*/ 	.short	(.L_20602 - .L_20601)
.L_20601:
        /*00e0*/ 	.word	0x00000000


	//----- nvinfo : EIATTR_CBANK_PARAM_SIZE
	.align		4
.L_20602:
        /*00e4*/ 	.byte	0x03, 0x19
        /*00e6*/ 	.short	0x0040


	//----- nvinfo : EIATTR_PARAM_CBANK
	.align		4
        /*00e8*/ 	.byte	0x04, 0x0a
        /*00ea*/ 	.short	(.L_20604 - .L_20603)
	.align		4
.L_20603:
        /*00ec*/ 	.word	index@(.nv.constant0._Z15SoftmaxWarpImplI24ElementwiseScaleMaskLoadIffbE11DirectStoreIffEfLi2ELi2ELi8ELi1ELb0EL9Algorithm0EEvT_T0_ll)
        /*00f0*/ 	.short	0x0380
        /*00f2*/ 	.short	0x0040


	//----- nvinfo : EIATTR_SW_WAR
	.align		4
.L_20604:
        /*00f4*/ 	.byte	0x04, 0x36
        /*00f6*/ 	.short	(.L_20606 - .L_20605)
.L_20605:
        /*00f8*/ 	.word	0x00000008
.L_20606:


//--------------------- .nv.info._Z15SoftmaxWarpImplI24ElementwiseScaleMaskLoadIffbE11DirectStoreIffEfLi2ELi2ELi8ELi2ELb1EL9Algorithm0EEvT_T0_ll --------------------------
	.section	.nv.info._Z15SoftmaxWarpImplI24ElementwiseScaleMaskLoadIffbE11DirectStoreIffEfLi2ELi2ELi8ELi2ELb1EL9Algorithm0EEvT_T0_ll,"",@"SHT_CUDA_INFO"
	.sectionflags	@""
	.align	4


	//----- nvinfo : EIATTR_CUDA_API_VERSION
	.align		4
        /*0000*/ 	.byte	0x04, 0x37
        /*0002*/ 	.short	(.L_20608 - .L_20607)
.L_20607:
        /*0004*/ 	.word	0x00000082


	//----- nvinfo : EIATTR_KPARAM_INFO
	.align		4
.L_20608:
        /*0008*/ 	.byte	0x04, 0x17
        /*000a*/ 	.short	(.L_20610 - .L_20609)
.L_20609:
        /*000c*/ 	.word	0x00000000
        /*0010*/ 	.short	0x0003
        /*0012*/ 	.short	0x0038
        /*0014*/ 	.byte	0x00, 0xf0, 0x21, 0x00


	//----- nvinfo : EIATTR_KPARAM_INFO
	.align		4
.L_20610:
        /*0018*/ 	.byte	0x04, 0x17
        /*001a*/ 	.short	(.L_20612 - .L_20611)
.L_20611:
        /*001c*/ 	.word	0x00000000
        /*0020*/ 	.short	0x0002
        /*0022*/ 	.short	0x0030
        /*0024*/ 	.byte	0x00, 0xf0, 0x21, 0x00


	//----- nvinfo : EIATTR_KPARAM_INFO
	.align		4
.L_20612:
        /*0028*/ 	.byte	0x04, 0x17
        /*002a*/ 	.short	(.L_20614 - .L_20613)
.L_20613:
        /*002c*/ 	.word	0x00000000
        /*0030*/ 	.short	0x0001
        /*0032*/ 	.short	0x0020
        /*0034*/ 	.byte	0x00, 0xf0, 0x41, 0x00


	//----- nvinfo : EIATTR_KPARAM_INFO
	.align		4
.L_20614:
        /*0038*/ 	.byte	0x04, 0x17
        /*003a*/ 	.short	(.L_20616 - .L_20615)
.L_20615:
        /*003c*/ 	.word	0x00000000
        /*0040*/ 	.short	0x0000
        /*0042*/ 	.short	0x0000
        /*0044*/ 	.byte	0x00, 0xf0, 0x81, 0x00


	//----- nvinfo : EIATTR_SPARSE_MMA_MASK
	.align		4
.L_20616:
        /*0048*/ 	.byte	0x03, 0x50
        /*004a*/ 	.short	0x0000


	//----- nvinfo : EIATTR_MAXREG_COUNT
	.align		4
        /*004c*/ 	.byte	0x03, 0x1b
        /*004e*/ 	.short	0x00ff


	//----- nvinfo : EIATTR_EXTERNS
	.align		4
        /*0050*/ 	.byte	0x04, 0x0f
        /*0052*/ 	.short	(.L_20618 - .L_20617)


	//   ....[0]....
	.align		4
.L_20617:
        /*0054*/ 	.word	index@(__assertfail)


	//----- nvinfo : EIATTR_MERCURY_ISA_VERSION
	.align		4
.L_20618:
        /*0058*/ 	.byte	0x03, 0x5f
        /*005a*/ 	.short	0x0101


	//----- nvinfo : EIATTR_COOP_GROUP_MASK_REGIDS
	.align		4
        /*005c*/ 	.byte	0x04, 0x29
        /*005e*/ 	.short	(.L_20620 - .L_20619)


	//   ....[0]....
.L_20619:
        /*0060*/ 	.word	0xffffffff


	//   ....[1]....
        /*0064*/ 	.word	0xffffffff


	//   ....[2]....
        /*0068*/ 	.word	0xffffffff


	//   ....[3]....
        /*006c*/ 	.word	0xffffffff


	//   ....[4]....
        /*0070*/ 	.word	0xffffffff


	//   ....[5]....
        /*0074*/ 	.word	0xffffffff


	//   ....[6]....
        /*0078*/ 	.word	0xffffffff


	//   ....[7]....
        /*007c*/ 	.word	0xffffffff


	//   ....[8]....
        /*0080*/ 	.word	0xffffffff


	//   ....[9]....
        /*0084*/ 	.word	0xffffffff


	//   ....[10]....
        /*0088*/ 	.word	0xffffffff


	//   ....[11]....
        /*008c*/ 	.word	0xffffffff


	//   ....[12]....
        /*0090*/ 	.word	0x0500000f


	//   ....[13]....
        /*0094*/ 	.word	0x0500000f


	//   ....[14]....
        /*0098*/ 	.word	0x0500000f


	//   ....[15]....
        /*009c*/ 	.word	0x0500000f


	//   ....[16]....
        /*00a0*/ 	.word	0x0500000f


	//   ....[17]....
        /*00a4*/ 	.word	0x0500000f


	//   ....[18]....
        /*00a8*/ 	.word	0x0500000f


	//   ....[19]....
        /*00ac*/ 	.word	0x0500000f


	//   ....[20]....
        /*00b0*/ 	.word	0x0500000f


	//   ....[21]....
        /*00b4*/ 	.word	0x0500000f


	//   ....[22]....
        /*00b8*/ 	.word	0x0500000f


	//   ....[23]....
        /*00bc*/ 	.word	0x0500000f


	//----- nvinfo : EIATTR_COOP_GROUP_INSTR_OFFSETS
	.align		4
.L_20620:
        /*00c0*/ 	.byte	0x04, 0x28
        /*00c2*/ 	.short	(.L_20622 - .L_20621)


	//   ....[0]....
.L_20621:
        /*00c4*/ 	.word	0x00000780


	//   ....[1]....
        /*00c8*/ 	.word	0x000007a0


	//   ....[2]....
        /*00cc*/ 	.word	0x000007d0


	//   ....[3]....
        /*00d0*/ 	.word	0x000007f0


	//   ....[4]....
        /*00d4*/ 	.word	0x00000820


	//   ....[5]....
        /*00d8*/ 	.word	0x00000830


	//   ....[6]....
        /*00dc*/ 	.word	0x00000ab0


	//   ....[7]....
        /*00e0*/ 	.word	0x00000af0


	//   ....[8]....
        /*00e4*/ 	.word	0x00000b10


	//   ....[9]....
        /*00e8*/ 	.word	0x00000b30


	//   ....[10]....
        /*00ec*/ 	.word	0x00000b50


	//   ....[11]....
        /*00f0*/ 	.word	0x00000b70


	//   ....[12]....
        /*00f4*/ 	.word	0x000011c0


	//   ....[13]....
        /*00f8*/ 	.word	0x00001240


	//   ....[14]....
        /*00fc*/ 	.word	0x000012a0


	//   ....[15]....
        /*0100*/ 	.word	0x00001300


	//   ....[16]....
        /*0104*/ 	.word	0x000013e0


	//   ....[17]....
        /*0108*/ 	.word	0x00001470


	//   ....[18]....
        /*010c*/ 	.word	0x000016a0


	//   ....[19]....
        /*0110*/ 	.word	0x00001750


	//   ....[20]....
        /*0114*/ 	.word	0x000017b0


	//   ....[21]....
        /*0118*/ 	.word	0x00001810


	//   ....[22]....
        /*011c*/ 	.word	0x00001890


	//   ....[23]....
        /*0120*/ 	.word	0x00001900


	//----- nvinfo : EIATTR_VRC_CTA_INIT_COUNT
	.align		4
.L_20622:
        /*0124*/ 	.byte	0x02, 0x4a
	.zero		1
	.zero		1


	//----- nvinfo : EIATTR_SYSCALL_OFFSETS
	.align		4
        /*0128*/ 	.byte	0x04, 0x46
        /*012a*/ 	.short	(.L_20624 - .L_20623)


	//   ....[0]....
.L_20623:
        /*012c*/ 	.word	0x000001a0


	//----- nvinfo : EIATTR_EXIT_INSTR_OFFSETS
	.align		4
.L_20624:
        /*0130*/ 	.byte	0x04, 0x1c
        /*0132*/ 	.short	(.L_20626 - .L_20625)


	//   ....[0]....
.L_20625:
        /*0134*/ 	.word	0x00000260


	//   ....[1]....
        /*0138*/ 	.word	0x00001160


	//----- nvinfo : EIATTR_CRS_STACK_SIZE
	.align		4
.L_20626:
        /*013c*/ 	.byte	0x04, 0x1e
        /*013e*/ 	.short	(.L_20628 - .L_20627)
.L_20627:
        /*0140*/ 	.word	0x00000000


	//----- nvinfo : EIATTR_CBANK_PARAM_SIZE
	.align		4
.L_20628:
        /*0144*/ 	.byte	0x03, 0x19
        /*0146*/ 	.short	0x0040


	//----- nvinfo : EIATTR_PARAM_CBANK
	.align		4
        /*0148*/ 	.byte	0x04, 0x0a
        /*014a*/ 	.short	(.L_20630 - .L_20629)
	.align		4
.L_20629:
        /*014c*/ 	.word	index@(.nv.constant0._Z15SoftmaxWarpImplI24ElementwiseScaleMaskLoadIffbE11DirectStoreIffEfLi2ELi2ELi8ELi2ELb1EL9Algorithm0EEvT_T0_ll)
        /*0150*/ 	.short	0x0380
        /*0152*/ 	.short	0x0040


	//----- nvinfo : EIATTR_SW_WAR
	.align		4
.L_20630:
        /*0154*/ 	.byte	0x04, 0x36
        /*0156*/ 	.short	(.L_20632 - .L_20631)
.L_20631:
        /*0158*/ 	.word	0x00000008
.L_20632:


//--------------------- .nv.info._Z15SoftmaxWarpImplI24ElementwiseScaleMaskLoadIffbE11DirectStoreIffEfLi2ELi2ELi8ELi2ELb0EL9Algorithm0EEvT_T0_ll --------------------------
	.section	.nv.info._Z15SoftmaxWarpImplI24ElementwiseScaleMaskLoadIffbE11DirectStoreIffEfLi2ELi2ELi8ELi2ELb0EL9Algorithm0EEvT_T0_ll,"",@"SHT_CUDA_INFO"
	.sectionflags	@""
	.align	4


	//----- nvinfo : EIATTR_CUDA_API_VERSION
	.align		4
        /*0000*/ 	.byte	0x04, 0x37
        /*0002*/ 	.short	(.L_20634 - .L_20633)
.L_20633:
        /*0004*/ 	.word	0x00000082


	//----- nvinfo : EIATTR_KPARAM_INFO
	.align		4
.L_20634:
        /*0008*/ 	.byte	0x04, 0x17
        /*000a*/ 	.short	(.L_20636 - .L_20635)
.L_20635:
        /*000c*/ 	.word	0x00000000
        /*0010*/ 	.short	0x0003
        /*0012*/ 	.short	0x0038
        /*0014*/ 	.byte	0x00, 0xf0, 0x21, 0x00


	//----- nvinfo : EIATTR_KPARAM_INFO
	.align		4
.L_20636:
        /*0018*/ 	.byte	0x04, 0x17
        /*001a*/ 	.short	(.L_20638 - .L_20637)
.L_20637:
        /*001c*/ 	.word	0x00000000
        /*0020*/ 	.short	0x0002
        /*0022*/ 	.short	0x0030
        /*0024*/ 	.byte	0x00, 0xf0, 0x21, 0x00


	//----- nvinfo : EIATTR_KPARAM_INFO
	.align		4
.L_20638:
        /*0028*/ 	.byte	0x04, 0x17
        /*002a*/ 	.short	(.L_20640 - .L_20639)
.L_20639:
        /*002c*/ 	.word	0x00000000
        /*0030*/ 	.short	0x0001
        /*0032*/ 	.short	0x0020
        /*0034*/ 	.byte	0x00, 0xf0, 0x41, 0x00


	//----- nvinfo : EIATTR_KPARAM_INFO
	.align		4
.L_20640:
        /*0038*/ 	.byte	0x04, 0x17
        /*003a*/ 	.short	(.L_20642 - .L_20641)
.L_20641:
        /*003c*/ 	.word	0x00000000
        /*0040*/ 	.short	0x0000
        /*0042*/ 	.short	0x0000
        /*0044*/ 	.byte	0x00, 0xf0, 0x81, 0x00


	//----- nvinfo : EIATTR_SPARSE_MMA_MASK
	.align		4
.L_20642:
        /*0048*/ 	.byte	0x03, 0x50
        /*004a*/ 	.short	0x0000


	//----- nvinfo : EIATTR_MAXREG_COUNT
	.align		4
        /*004c*/ 	.byte	0x03, 0x1b
        /*004e*/ 	.short	0x00ff


	//----- nvinfo : EIATTR_EXTERNS
	.align		4
        /*0050*/ 	.byte	0x04, 0x0f
        /*0052*/ 	.short	(.L_20644 - .L_20643)


	//   ....[0]....
	.align		4
.L_20643:
        /*0054*/ 	.word	index@(__assertfail)


	//----- nvinfo : EIATTR_MERCURY_ISA_VERSION
	.align		4
.L_20644:
        /*0058*/ 	.byte	0x03, 0x5f
        /*005a*/ 	.short	0x0101


	//----- nvinfo : EIATTR_COOP_GROUP_MASK_REGIDS
	.align		4
        /*005c*/ 	.byte	0x04, 0x29
        /*005e*/ 	.short	(.L_20646 - .L_20645)


	//   ....[0]....
.L_20645:
        /*0060*/ 	.word	0xffffffff


	//   ....[1]....
        /*0064*/ 	.word	0xffffffff


	//   ....[2]....
        /*0068*/ 	.word	0xffffffff


	//   ....[3]....
        /*006c*/ 	.word	0xffffffff


	//   ....[4]....
        /*0070*/ 	.word	0xffffffff


	//   ....[5]....
        /*0074*/ 	.word	0xffffffff


	//   ....[6]....
        /*0078*/ 	.word	0xffffffff


	//   ....[7]....
        /*007c*/ 	.word	0xffffffff


	//   ....[8]....
        /*0080*/ 	.word	0xffffffff


	//   ....[9]....
        /*0084*/ 	.word	0xffffffff


	//   ....[10]....
        /*0088*/ 	.word	0xffffffff


	//   ....[11]....
        /*008c*/ 	.word	0xffffffff


	//   ....[12]....
        /*0090*/ 	.word	0x0500000f


	//   ....[13]....
        /*0094*/ 	.word	0x0500000f


	//   ....[14]....
        /*0098*/ 	.word	0x0500000f


	//   ....[15]....
        /*009c*/ 	.word	0x0500000f


	//   ....[16]....
        /*00a0*/ 	.word	0x0500000f


	//   ....[17]....
        /*00a4*/ 	.word	0x0500000f


	//   ....[18]....
        /*00a8*/ 	.word	0x0500000f


	//   ....[19]....
        /*00ac*/ 	.word	0x0500000f


	//   ....[20]....
        /*00b0*/ 	.word	0x0500000f


	//   ....[21]....
        /*00b4*/ 	.word	0x0500000f


	//   ....[22]....
        /*00b8*/ 	.word	0x0500000f


	//   ....[23]....
        /*00bc*/ 	.word	0x0500000f


	//----- nvinfo : EIATTR_COOP_GROUP_INSTR_OFFSETS
	.align		4
.L_20646:
        /*00c0*/ 	.byte	0x04, 0x28
        /*00c2*/ 	.short	(.L_20648 - .L_20647)


	//   ....[0]....
.L_20647:
        /*00c4*/ 	.word	0x00000640


	//   ....[1]....
        /*00c8*/ 	.word	0x00000650


	//   ....[2]....
        /*00cc*/ 	.word	0x00000690


	//   ....[3]....
        /*00d0*/ 	.word	0x000006b0


	//   ....[4]....
        /*00d4*/ 	.word	0x000006e0


	//   ....[5]....
        /*00d8*/ 	.word	0x000006f0


	//   ....[6]....
        /*00dc*/ 	.word	0x00000970


	//   ....[7]....
        /*00e0*/ 	.word	0x000009b0


	//   ....[8]....
        /*00e4*/ 	.word	0x000009d0


	//   ....[9]....
        /*00e8*/ 	.word	0x000009f0


	//   ....[10]....
        /*00ec*/ 	.word	0x00000a10


	//   ....[11]....
        /*00f0*/ 	.word	0x00000a30


	//   ....[12]....
        /*00f4*/ 	.word	0x00001020


	//   ....[13]....
        /*00f8*/ 	.word	0x000010c0


	//   ....[14]....
        /*00fc*/ 	.word	0x00001130


	//   ....[15]....
        /*0100*/ 	.word	0x00001190


	//   ....[16]....
        /*0104*/ 	.word	0x00001260


	//   ....[17]....
        /*0108*/ 	.word	0x00001370


	//   ....[18]....
        /*010c*/ 	.word	0x00001430


	//   ....[19]....
        /*0110*/ 	.word	0x00001550


	//   ....[20]....
        /*0114*/ 	.word	0x00001600


	//   ....[21]....
        /*0118*/ 	.word	0x00001660


	//   ....[22]....
        /*011c*/ 	.word	0x000016e0


	//   ....[23]....
        /*0120*/ 	.word	0x00001750


	//----- nvinfo : EIATTR_VRC_CTA_INIT_COUNT
	.align		4
.L_20648:
        /*0124*/ 	.byte	0x02, 0x4a
	.zero		1
	.zero		1


	//----- nvinfo : EIATTR_SYSCALL_OFFSETS
	.align		4
        /*0128*/ 	.byte	0x04, 0x46
        /*012a*/ 	.short	(.L_20650 - .L_20649)


	//   ....[0]....
.L_20649:
        /*012c*/ 	.word	0x00000170


	//----- nvinfo : EIATTR_EXIT_INSTR_OFFSETS
	.align		4
.L_20650:
        /*0130*/ 	.byte	0x04, 0x1c
        /*0132*/ 	.short	(.L_20652 - .L_20651)


	//   ....[0]....
.L_20651:
        /*0134*/ 	.word	0x00000230


	//   ....[1]....
        /*0138*/ 	.word	0x00000fb0


	//----- nvinfo : EIATTR_CRS_STACK_SIZE
	.align		4
.L_20652:
        /*013c*/ 	.byte	0x04, 0x1e
        /*013e*/ 	.short	(.L_20654 - .L_20653)
.L_20653:
        /*0140*/ 	.word	0x00000000


	//----- nvinfo : EIATTR_CBANK_PARAM_SIZE
	.align		4
.L_20654:
        /*0144*/ 	.byte	0x03, 0x19
        /*0146*/ 	.short	0x0040


	//----- nvinfo : EIATTR_PARAM_CBANK
	.align		4
        /*0148*/ 	.byte	0x04, 0x0a
        /*014a*/ 	.short	(.L_20656 - .L_20655)
	.align		4
.L_20655:
        /*014c*/ 	.word	index@(.nv.constant0._Z15SoftmaxWarpImplI24ElementwiseScaleMaskLoadIffbE11DirectStoreIffEfLi2ELi2ELi8ELi2ELb0EL9Algorithm0EEvT_T0_ll)
        /*0150*/ 	.short	0x0380
        /*0152*/ 	.short	0x0040


	//----- nvinfo : EIATTR_SW_WAR
	.align		4
.L_20656:
        /*0154*/ 	.byte	0x04, 0x36
        /*0156*/ 	.short	(.L_20658 - .L_20657)
.L_20657:
        /*0158*/ 	.word	0x00000008
.L_20658:


//--------------------- .nv.info._Z15SoftmaxWarpImplI24ElementwiseScaleMaskLoadIffbE11DirectStoreIffEfLi2ELi2ELi4ELi1ELb1EL9Algorithm0EEvT_T0_ll --------------------------
	.section	.nv.info._Z15SoftmaxWarpImplI24ElementwiseScaleMaskLoadIffbE11DirectStoreIffEfLi2ELi2ELi4ELi1ELb1EL9Algorithm0EEvT_T0_ll,"",@"SHT_CUDA_INFO"
	.sectionflags	@""
	.align	4


	//----- nvinfo : EIATTR_CUDA_API_VERSION
	.align		4
        /*0000*/ 	.byte	0x04, 0x37
        /*0002*/ 	.short	(.L_20660 - .L_20659)
.L_20659:
        /*0004*/ 	.word	0x00000082


	//----- nvinfo : EIATTR_KPARAM_INFO
	.align		4
.L_20660:
        /*0008*/ 	.byte	0x04, 0x17
        /*000a*/ 	.short	(.L_20662 - .L_20661)
.L_20661:
        /*000c*/ 	.word	0x00000000
        /*0010*/ 	.short	0x0003
        /*0012*/ 	.short	0x0038
        /*0014*/ 	.byte	0x00, 0xf0, 0x21, 0x00


	//----- nvinfo : EIATTR_KPARAM_INFO
	.align		4
.L_20662:
        /*0018*/ 	.byte	0x04, 0x17
        /*001a*/ 	.short	(.L_20664 - .L_20663)
.L_20663:
        /*001c*/ 	.word	0x00000000
        /*0020*/ 	.short	0x0002
        /*0022*/ 	.short	0x0030
        /*0024*/ 	.byte	0x00, 0xf0, 0x21, 0x00


	//----- nvinfo : EIATTR_KPARAM_INFO
	.align		4
.L_20664:
        /*0028*/ 	.byte	0x04, 0x17
        /*002a*/ 	.short	(.L_20666 - .L_20665)
.L_20665:
        /*002c*/ 	.word	0x00000000
        /*0030*/ 	.short	0x0001
        /*0032*/ 	.short	0x0020
        /*0034*/ 	.byte	0x00, 0xf0, 0x41, 0x00


	//----- nvinfo : EIATTR_KPARAM_INFO
	.align		4
.L_20666:
        /*0038*/ 	.byte	0x04, 0x17
        /*003a*/ 	.short	(.L_20668 - .L_20667)
.L_20667:
        /*003c*/ 	.word	0x00000000
        /*0040*/ 	.short	0x0000
        /*0042*/ 	.short	0x0000
        /*0044*/ 	.byte	0x00, 0xf0, 0x81, 0x00


	//----- nvinfo : EIATTR_SPARSE_MMA_MASK
	.align		4
.L_20668:
        /*0048*/ 	.byte	0x03, 0x50
        /*004a*/ 	.short	0x0000


	//----- nvinfo : EIATTR_MAXREG_COUNT
	.align		4
        /*004c*/ 	.byte	0x03, 0x1b
        /*004e*/ 	.short	0x00ff


	//----- nvinfo : EIATTR_EXTERNS
	.align		4
        /*0050*/ 	.byte	0x04, 0x0f
        /*0052*/ 	.short	(.L_20670 - .L_20669)


	//   ....[0]....
	.align		4
.L_20669:
        /*0054*/ 	.word	index@(__assertfail)


	//----- nvinfo : EIATTR_MERCURY_ISA_VERSION
	.align		4
.L_20670:
        /*0058*/ 	.byte	0x03, 0x5f
        /*005a*/ 	.short	0x0101


	//----- nvinfo : EIATTR_COOP_GROUP_MASK_REGIDS
	.align		4
        /*005c*/ 	.byte	0x04, 0x29
        /*005e*/ 	.short	(.L_20672 - .L_20671)


	//   ....[0]....
.L_20671:
        /*0060*/ 	.word	0xffffffff


	//   ....[1]....
        /*0064*/ 	.word	0xffffffff


	//   ....[2]....
        /*0068*/ 	.word	0xffffffff


	//   ....[3]....
        /*006c*/ 	.word	0xffffffff


	//   ....[4]....
        /*0070*/ 	.word	0x0500000f


	//   ....[5]....
        /*0074*/ 	.word	0x0500000f


	//   ....[6]....
        /*0078*/ 	.word	0x0500000f


	//   ....[7]....
        /*007c*/ 	.word	0x0500000f


	//----- nvinfo : EIATTR_COOP_GROUP_INSTR_OFFSETS
	.align		4
.L_20672:
        /*0080*/ 	.byte	0x04, 0x28
        /*0082*/ 	.short	(.L_20674 - .L_20673)


	//   ....[0]....
.L_20673:
        /*0084*/ 	.word	0x00000550


	//   ....[1]....
        /*0088*/ 	.word	0x00000590


	//   ....[2]....
        /*008c*/ 	.word	0x000006f0


	//   ....[3]....
        /*0090*/ 	.word	0x00000710


	//   ....[4]....
        /*0094*/ 	.word	0x00000ad0


	//   ....[5]....
        /*0098*/ 	.word	0x00000b70


	//   ....[6]....
        /*009c*/ 	.word	0x00000d00


	//   ....[7]....
        /*00a0*/ 	.word	0x00000d60


	//----- nvinfo : EIATTR_VRC_CTA_INIT_COUNT
	.align		4
.L_20674:
        /*00a4*/ 	.byte	0x02, 0x4a
	.zero		1
	.zero		1


	//----- nvinfo : EIATTR_SYSCALL_OFFSETS
	.align		4
        /*00a8*/ 	.byte	0x04, 0x46
        /*00aa*/ 	.short	(.L_20676 - .L_20675)


	//   ....[0]....
.L_20675:
        /*00ac*/ 	.word	0x000001a0


	//----- nvinfo : EIATTR_EXIT_INSTR_OFFSETS
	.align		4
.L_20676:
        /*00b0*/ 	.byte	0x04, 0x1c
        /*00b2*/ 	.short	(.L_20678 - .L_20677)


	//   ....[0]....
.L_20677:
        /*00b4*/ 	.word	0x00000250


	//   ....[1]....
        /*00b8*/ 	.word	0x00000a70


	//----- nvinfo : EIATTR_CRS_STACK_SIZE
	.align		4
.L_20678:
        /*00bc*/ 	.byte	0x04, 0x1e
        /*00be*/ 	.short	(.L_20680 - .L_20679)
.L_20679:
        /*00c0*/ 	.word	0x00000000


	//----- nvinfo : EIATTR_CBANK_PARAM_SIZE
	.align		4
.L_20680:
        /*00c4*/ 	.byte	0x03, 0x19
        /*00c6*/ 	.short	0x0040


	//----- nvinfo : EIATTR_PARAM_CBANK
	.align		4
        /*00c8*/ 	.byte	0x04, 0x0a
        /*00ca*/ 	.short	(.L_20682 - .L_20681)
	.align		4
.L_20681:
        /*00cc*/ 	.word	index@(.nv.constant0._Z15SoftmaxWarpImplI24ElementwiseScaleMaskLoadIffbE11DirectStoreIffEfLi2ELi2ELi4ELi1ELb1EL9Algorithm0EEvT_T0_ll)
        /*00d0*/ 	.short	0x0380
        /*00d2*/ 	.short	0x0040


	//----- nvinfo : EIATTR_SW_WAR
	.align		4
.L_20682:
        /*00d4*/ 	.byte	0x04, 0x36
        /*00d6*/ 	.short	(.L_20684 - .L_20683)
.L_20683:
        /*00d8*/ 	.word	0x00000008
.L_20684:


//--------------------- .nv.info._Z15SoftmaxWarpImplI24ElementwiseScaleMaskLoadIffbE11DirectStoreIffEfLi2ELi2ELi4ELi1ELb0EL9Algorithm0EEvT_T0_ll --------------------------
	.section	.nv.info._Z15SoftmaxWarpImplI24ElementwiseScaleMaskLoadIffbE11DirectStoreIffEfLi2ELi2ELi4ELi1ELb0EL9Algorithm0EEvT_T0_ll,"",@"SHT_CUDA_INFO"
	.sectionflags	@""
	.align	4


	//----- nvinfo : EIATTR_CUDA_API_VERSION
	.align		4
        /*0000*/ 	.byte	0x04, 0x37
        /*0002*/ 	.short	(.L_20686 - .L_20685)
.L_20685:
        /*0004*/ 	.word	0x00000082


	//----- nvinfo : EIATTR_KPARAM_INFO
	.align		4
.L_20686:
        /*0008*/ 	.byte	0x04, 0x17
        /*000a*/ 	.short	(.L_20688 - .L_20687)
.L_20687:
        /*000c*/ 	.word	0x00000000
        /*0010*/ 	.short	0x0003
        /*0012*/ 	.short	0x0038
        /*0014*/ 	.byte	0x00, 0xf0, 0x21, 0x00


	//----- nvinfo : EIATTR_KPARAM_INFO
	.align		4
.L_20688:
        /*0018*/ 	.byte	0x04, 0x17
        /*001a*/ 	.short	(.L_20690 - .L_20689)
.L_20689:
        /*001c*/ 	.word	0x00000000
        /*0020*/ 	.short	0x0002
        /*0022*/ 	.short	0x0030
        /*0024*/ 	.byte	0x00, 0xf0, 0x21, 0x00


	//----- nvinfo : EIATTR_KPARAM_INFO
	.align		4
.L_20690:
        /*0028*/ 	.byte	0x04, 0x17
        /*002a*/ 	.short	(.L_20692 - .L_20691)
.L_20691:
        /*002c*/ 	.word	0x00000000
        /*0030*/ 	.short	0x0001
        /*0032*/ 	.short	0x0020
        /*0034*/ 	.byte	0x00, 0xf0, 0x41, 0x00


	//----- nvinfo : EIATTR_KPARAM_INFO
	.align		4
.L_20692:
        /*0038*/ 	.byte	0x04, 0x17
        /*003a*/ 	.short	(.L_20694 - .L_20693)
.L_20693:
        /*003c*/ 	.word	0x00000000
        /*0040*/ 	.short	0x0000
        /*0042*/ 	.short	0x0000
        /*0044*/ 	.byte	0x00, 0xf0, 0x81, 0x00


	//----- nvinfo : EIATTR_SPARSE_MMA_MASK
	.align		4
.L_20694:
        /*0048*/ 	.byte	0x03, 0x50
        /*004a*/ 	.short	0x0000


	//----- nvinfo : EIATTR_MAXREG_COUNT
	.align		4
        /*004c*/ 	.byte	0x03, 0x1b
        /*004e*/ 	.short	0x00ff


	//----- nvinfo : EIATTR_EXTERNS
	.align		4
        /*0050*/ 	.byte	0x04, 0x0f
        /*0052*/ 	.short	(.L_20696 - .L_20695)


	//   ....[0]....
	.align		4
.L_20695:
        /*0054*/ 	.word	index@(__assertfail)


	//----- nvinfo : EIATTR_MERCURY_ISA_VERSION
	.align		4
.L_20696:
        /*0058*/ 	.byte	0x03, 0x5f
        /*005a*/ 	.short	0x0101


	//----- nvinfo : EIATTR_COOP_GROUP_MASK_REGIDS
	.align		4
        /*005c*/ 	.byte	0x04, 0x29
        /*005e*/ 	.short	(.L_20698 - .L_20697)


	//   ....[0]....
.L_20697:
        /*0060*/ 	.word	0xffffffff


	//   ....[1]....
        /*0064*/ 	.word	0xffffffff


	//   ....[2]....
        /*0068*/ 	.word	0xffffffff


	//   ....[3]....
        /*006c*/ 	.word	0xffffffff


	//   ....[4]....
        /*0070*/ 	.word	0x0500000f


	//   ....[5]....
        /*0074*/ 	.word	0x0500000f


	//   ....[6]....
        /*0078*/ 	.word	0x0500000f


	//   ....[7]....
        /*007c*/ 	.word	0x0500000f


	//----- nvinfo : EIATTR_COOP_GROUP_INSTR_OFFSETS
	.align		4
.L_20698:
        /*0080*/ 	.byte	0x04, 0x28
        /*0082*/ 	.short	(.L_20700 - .L_20699)


	//   ....[0]....
.L_20699:
        /*0084*/ 	.word	0x000004c0


	//   ....[1]....
        /*0088*/ 	.word	0x00000500


	//   ....[2]....
        /*008c*/ 	.word	0x00000660


	//   ....[3]....
        /*0090*/ 	.word	0x00000680


	//   ....[4]....
        /*0094*/ 	.word	0x00000a10


	//   ....[5]....
        /*0098*/ 	.word	0x00000ab0


	//   ....[6]....
        /*009c*/ 	.word	0x00000c40


	//   ....[7]....
        /*00a0*/ 	.word	0x00000ca0


	//----- nvinfo : EIATTR_VRC_CTA_INIT_COUNT
	.align		4
.L_20700:
        /*00a4*/ 	.byte	0x02, 0x4a
	.zero		1
	.zero		1


	//----- nvinfo : EIATTR_SYSCALL_OFFSETS
	.align		4
        /*00a8*/ 	.byte	0x04, 0x46
        /*00aa*/ 	.short	(.L_20702 - .L_20701)


	//   ....[0]....
.L_20701:
        /*00ac*/ 	.word	0x00000190


	//----- nvinfo : EIATTR_EXIT_INSTR_OFFSETS
	.align		4
.L_20702:
        /*00b0*/ 	.byte	0x04, 0x1c
        /*00b2*/ 	.short	(.L_20704 - .L_20703)


	//   ....[0]....
.L_20703:
        /*00b4*/ 	.word	0x00000240


	//   ....[1]....
        /*00b8*/ 	.word	0x000009b0


	//----- nvinfo : EIATTR_CRS_STACK_SIZE
	.align		4
.L_20704:
        /*00bc*/ 	.byte	0x04, 0x1e
        /*00be*/ 	.short	(.L_20706 - .L_20705)
.L_20705:
        /*00c0*/ 	.word	0x00000000


	//----- nvinfo : EIATTR_CBANK_PARAM_SIZE
	.align		4
.L_20706:
        /*00c4*/ 	.byte	0x03, 0x19
        /*00c6*/ 	.short	0x0040


	//----- nvinfo : EIATTR_PARAM_CBANK
	.align		4
        /*00c8*/ 	.byte	0x04, 0x0a
        /*00ca*/ 	.short	(.L_20708 - .L_20707)
	.align		4
.L_20707:
        /*00cc*/ 	.word	index@(.nv.constant0._Z15SoftmaxWarpImplI24ElementwiseScaleMaskLoadIffbE11DirectStoreIffEfLi2ELi2ELi4ELi1ELb0EL9Algorithm0EEvT_T0_ll)
        /*00d0*/ 	.short	0x0380
        /*00d2*/ 	.short	0x0040


	//----- nvinfo : EIATTR_SW_WAR
	.align		4
.L_20708:
        /*00d4*/ 	.byte	0x04, 0x36
        /*00d6*/ 	.short	(.L_20710 - .L_20709)
.L_20709:
        /*00d8*/ 	.word	0x00000008
.L_20710:


//--------------------- .nv.info._Z15SoftmaxWarpImplI24ElementwiseScaleMaskLoadIffbE11DirectStoreIffEfLi2ELi2ELi4ELi2ELb1EL9Algorithm0EEvT_T0_ll --------------------------
	.section	.nv.info._Z15SoftmaxWarpImplI24ElementwiseScaleMaskLoadIffbE11DirectStoreIffEfLi2ELi2ELi4ELi2ELb1EL9Algorithm0EEvT_T0_ll,"",@"SHT_CUDA_INFO"
	.sectionflags	@""
	.align	4


	//----- nvinfo : EIATTR_CUDA_API_VERSION
	.align		4
        /*0000*/ 	.byte	0x04, 0x37
        /*0002*/ 	.short	(.L_20712 - .L_20711)
.L_20711:
        /*0004*/ 	.word	0x00000082


	//----- nvinfo : EIATTR_KPARAM_INFO
	.align		4
.L_20712:
        /*0008*/ 	.byte	0x04, 0x17
        /*000a*/ 	.short	(.L_20714 - .L_20713)
.L_20713:
        /*000c*/ 	.word	0x00000000
        /*0010*/ 	.short	0x0003
        /*0012*/ 	.short	0x0038
        /*0014*/ 	.byte	0x00, 0xf0, 0x21, 0x00


	//----- nvinfo : EIATTR_KPARAM_INFO
	.align		4
.L_20714:
        /*0018*/ 	.byte	0x04, 0x17
        /*001a*/ 	.short	(.L_20716 - .L_20715)
.L_20715:
        /*001c*/ 	.word	0x00000000
        /*0020*/ 	.short	0x0002
        /*0022*/ 	.short	0x0030
        /*0024*/ 	.byte	0x00, 0xf0, 0x21, 0x00


	//----- nvinfo : EIATTR_KPARAM_INFO
	.align		4
.L_20716:
        /*0028*/ 	.byte	0x04, 0x17
        /*002a*/ 	.short	(.L_20718 - .L_20717)
.L_20717:
        /*002c*/ 	.word	0x00000000
        /*0030*/ 	.short	0x0001
        /*0032*/ 	.short	0x0020
        /*0034*/ 	.byte	0x00, 0xf0, 0x41, 0x00


	//----- nvinfo : EIATTR_KPARAM_INFO
	.align		4
.L_20718:
        /*0038*/ 	.byte	0x04, 0x17
        /*003a*/ 	.short	(.L_20720 - .L_20719)
.L_20719:
        /*003c*/ 	.word	0x00000000
        /*0040*/ 	.short	0x0000
        /*0042*/ 	.short	0x0000
        /*0044*/ 	.byte	0x00, 0xf0, 0x81, 0x00


	//----- nvinfo : EIATTR_SPARSE_MMA_MASK
	.align		4
.L_20720:
        /*0048*/ 	.byte	0x03, 0x50
        /*004a*/ 	.short	0x0000


	//----- nvinfo : EIATTR_MAXREG_COUNT
	.align		4
        /*004c*/ 	.byte	0x03, 0x1b
        /*004e*/ 	.short	0x00ff


	//----- nvinfo : EIATTR_EXTERNS
	.align		4
        /*0050*/ 	.byte	0x04, 0x0f
        /*0052*/ 	.short	(.L_20722 - .L_20721)


	//   ....[0]....
	.align		4
.L_20721:
        /*0054*/ 	.word	index@(__assertfail)


	//----- nvinfo : EIATTR_MERCURY_ISA_VERSION
	.align		4
.L_20722:
        /*0058*/ 	.byte	0x03, 0x5f
        /*005a*/ 	.short	0x0101


	//----- nvinfo : EIATTR_COOP_GROUP_MASK_REGIDS
	.align		4
        /*005c*/ 	.byte	0x04, 0x29
        /*005e*/ 	.short	(.L_20724 - .L_20723)


	//   ....[0]....
.L_20723:
        /*0060*/ 	.word	0xffffffff


	//   ....[1]....
        /*0064*/ 	.word	0xffffffff


	//   ....[2]....
        /*0068*/ 	.word	0xffffffff


	//   ....[3]....
        /*006c*/ 	.word	0xffffffff


	//   ....[4]....
        /*0070*/ 	.word	0xffffffff


	//   ....[5]....
        /*0074*/ 	.word	0xffffffff


	//   ....[6]....
        /*0078*/ 	.word	0xffffffff


	//   ....[7]....
        /*007c*/ 	.word	0xffffffff


	//   ....[8]....
        /*0080*/ 	.word	0x0500000f


	//   ....[9]....
        /*0084*/ 	.word	0x0500000f


	//   ....[10]....
        /*0088*/ 	.word	0x0500000f


	//   ....[11]....
        /*008c*/ 	.word	0x0500000f


	//   ....[12]....
        /*0090*/ 	.word	0x0500000f


	//   ....[13]....
        /*0094*/ 	.word	0x0500000f


	//   ....[14]....
        /*0098*/ 	.word	0x0500000f


	//   ....[15]....
        /*009c*/ 	.word	0x0500000f


	//----- nvinfo : EIATTR_COOP_GROUP_INSTR_OFFSETS
	.align		4
.L_20724:
        /*00a0*/ 	.byte	0x04, 0x28
        /*00a2*/ 	.short	(.L_20726 - .L_20725)


	//   ....[0]....
.L_20725:
        /*00a4*/ 	.word	0x00000780


	//   ....[1]....
        /*00a8*/ 	.word	0x000007a0


	//   ....[2]....
        /*00ac*/ 	.word	0x000007d0


	//   ....[3]....
        /*00b0*/ 	.word	0x000007f0


	//   ....[4]....
        /*00b4*/ 	.word	0x00000a70


	//   ....[5]....
        /*00b8*/ 	.word	0x00000ab0


	//   ....[6]....
        /*00bc*/ 	.word	0x00000ad0


	//   ....[7]....
        /*00c0*/ 	.word	0x00000af0


	//   ....[8]....
        /*00c4*/ 	.word	0x00001140


	//   ....[9]....
        /*00c8*/ 	.word	0x000011d0


	//   ....[10]....
        /*00cc*/ 	.word	0x00001230


	//   ....[11]....
        /*00d0*/ 	.word	0x000012e0


	//   ....[12]....
        /*00d4*/ 	.word	0x00001580


	//   ....[13]....
        /*00d8*/ 	.word	0x00001620


	//   ....[14]....
        /*00dc*/ 	.word	0x00001680


	//   ....[15]....
        /*00e0*/ 	.word	0x00001700


	//----- nvinfo : EIATTR_VRC_CTA_INIT_COUNT
	.align		4
.L_20726:
        /*00e4*/ 	.byte	0x02, 0x4a
	.zero		1
	.zero		1


	//----- nvinfo : EIATTR_SYSCALL_OFFSETS
	.align		4
        /*00e8*/ 	.byte	0x04, 0x46
        /*00ea*/ 	.short	(.L_20728 - .L_20727)


	//   ....[0]....
.L_20727:
        /*00ec*/ 	.word	0x000001a0


	//----- nvinfo : EIATTR_EXIT_INSTR_OFFSETS
	.align		4
.L_20728:
        /*00f0*/ 	.byte	0x04, 0x1c
        /*00f2*/ 	.short	(.L_20730 - .L_20729)


	//   ....[0]....
.L_20729:
        /*00f4*/ 	.word	0x00000260


	//   ....[1]....
        /*00f8*/ 	.word	0x000010e0


	//----- nvinfo : EIATTR_CRS_STACK_SIZE
	.align		4
.L_20730:
        /*00fc*/ 	.byte	0x04, 0x1e
        /*00fe*/ 	.short	(.L_20732 - .L_20731)
.L_20731:
        /*0100*/ 	.word	0x00000000


	//----- nvinfo : EIATTR_CBANK_PARAM_SIZE
	.align		4
.L_20732:
        /*0104*/ 	.byte	0x03, 0x19
        /*0106*/ 	.short	0x0040


	//----- nvinfo : EIATTR_PARAM_CBANK
	.align		4
        /*0108*/ 	.byte	0x04, 0x0a
        /*010a*/ 	.short	(.L_20734 - .L_20733)
	.align		4
.L_20733:
        /*010c*/ 	.word	index@(.nv.constant0._Z15SoftmaxWarpImplI24ElementwiseScaleMaskLoadIffbE11DirectStoreIffEfLi2ELi2ELi4ELi2ELb1EL9Algorithm0EEvT_T0_ll)
        /*0110*/ 	.short	0x0380
        /*0112*/ 	.short	0x0040


	//----- nvinfo : EIATTR_SW_WAR
	.align		4
.L_20734:
        /*0114*/ 	.byte	0x04, 0x36
        /*0116*/ 	.short	(.L_20736 - .L_20735)
.L_20735:
        /*0118*/ 	.word	0x00000008
.L_20736:


//--------------------- .nv.info._Z15SoftmaxWarpImplI24ElementwiseScaleMaskLoadIffbE11DirectStoreIffEfLi2ELi2ELi4ELi2ELb0EL9Algorithm0EEvT_T0_ll --------------------------
	.section	.nv.info._Z15SoftmaxWarpImplI24ElementwiseScaleMaskLoadIffbE11DirectStoreIffEfLi2ELi2ELi4ELi2ELb0EL9Algorithm0EEvT_T0_ll,"",@"SHT_CUDA_INFO"
	.sectionflags	@""
	.align	4


	//----- nvinfo : EIATTR_CUDA_API_VERSION
	.align		4
        /*0000*/ 	.byte	0x04, 0x37
        /*0002*/ 	.short	(.L_20738 - .L_20737)
.L_20737:
        /*0004*/ 	.word	0x00000082


	//----- nvinfo : EIATTR_KPARAM_INFO
	.align		4
.L_20738:
        /*0008*/ 	.byte	0x04, 0x17
        /*000a*/ 	.short	(.L_20740 - .L_20739)
.L_20739:
        /*000c*/ 	.word	0x00000000
        /*0010*/ 	.short	0x0003
        /*0012*/ 	.short	0x0038
        /*0014*/ 	.byte	0x00, 0xf0, 0x21, 0x00


	//----- nvinfo : EIATTR_KPARAM_INFO
	.align		4
.L_20740:
        /*0018*/ 	.byte	0x04, 0x17
        /*001a*/ 	.short	(.L_20742 - .L_20741)
.L_20741:
        /*001c*/ 	.word	0x00000000
        /*0020*/ 	.short	0x0002
        /*0022*/ 	.short	0x0030
        /*0024*/ 	.byte	0x00, 0xf0, 0x21, 0x00


	//----- nvinfo : EIATTR_KPARAM_INFO
	.align		4
.L_20742:
        /*0028*/ 	.byte	0x04, 0x17
        /*002a*/ 	.short	(.L_20744 - .L_20743)
.L_20743:
        /*002c*/ 	.word	0x00000000
        /*0030*/ 	.short	0x0001
        /*0032*/ 	.short	0x0020
        /*0034*/ 	.byte	0x00, 0xf0, 0x41, 0x00


	//----- nvinfo : EIATTR_KPARAM_INFO
	.align		4
.L_20744:
        /*0038*/ 	.byte	0x04, 0x17
        /*003a*/ 	.short	(.L_20746 - .L_20745)
.L_20745:
        /*003c*/ 	.word	0x00000000
        /*0040*/ 	.short	0x0000
        /*0042*/ 	.short	0x0000
        /*0044*/ 	.byte	0x00, 0xf0, 0x81, 0x00


	//----- nvinfo : EIATTR_SPARSE_MMA_MASK
	.align		4
.L_20746:
        /*0048*/ 	.byte	0x03, 0x50
        /*004a*/ 	.short	0x0000


	//----- nvinfo : EIATTR_MAXREG_COUNT
	.align		4
        /*004c*/ 	.byte	0x03, 0x1b
        /*004e*/ 	.short	0x00ff


	//----- nvinfo : EIATTR_EXTERNS
	.align		4
        /*0050*/ 	.byte	0x04, 0x0f
        /*0052*/ 	.short	(.L_20748 - .L_20747)


	//   ....[0]....
	.align		4
.L_20747:
        /*0054*/ 	.word	index@(__assertfail)


	//----- nvinfo : EIATTR_MERCURY_ISA_VERSION
	.align		4
.L_20748:
        /*0058*/ 	.byte	0x03, 0x5f
        /*005a*/ 	.short	0x0101


	//----- nvinfo : EIATTR_COOP_GROUP_MASK_REGIDS
	.align		4
        /*005c*/ 	.byte	0x04, 0x29
        /*005e*/ 	.short	(.L_20750 - .L_20749)


	//   ....[0]....
.L_20749:
        /*0060*/ 	.word	0xffffffff


	//   ....[1]....
        /*0064*/ 	.word	0xffffffff


	//   ....[2]....
        /*0068*/ 	.word	0xffffffff


	//   ....[3]....
        /*006c*/ 	.word	0xffffffff


	//   ....[4]....
        /*0070*/ 	.word	0xffffffff


	//   ....[5]....
        /*0074*/ 	.word	0xffffffff


	//   ....[6]....
        /*0078*/ 	.word	0xffffffff


	//   ....[7]....
        /*007c*/ 	.word	0xffffffff


	//   ....[8]....
        /*0080*/ 	.word	0x0500000f


	//   ....[9]....
        /*0084*/ 	.word	0x0500000f


	//   ....[10]....
        /*0088*/ 	.word	0x0500000f


	//   ....[11]....
        /*008c*/ 	.word	0x0500000f


	//   ....[12]....
        /*0090*/ 	.word	0x0500000f


	//   ....[13]....
        /*0094*/ 	.word	0x0500000f


	//   ....[14]....
        /*0098*/ 	.word	0x0500000f


	//   ....[15]....
        /*009c*/ 	.word	0x0500000f


	//----- nvinfo : EIATTR_COOP_GROUP_INSTR_OFFSETS
	.align		4
.L_20750:
        /*00a0*/ 	.byte	0x04, 0x28
        /*00a2*/ 	.short	(.L_20752 - .L_20751)


	//   ....[0]....
.L_20751:
        /*00a4*/ 	.word	0x00000630


	//   ....[1]....
        /*00a8*/ 	.word	0x00000640


	//   ....[2]....
        /*00ac*/ 	.word	0x00000670


	//   ....[3]....
        /*00b0*/ 	.word	0x00000690


	//   ....[4]....
        /*00b4*/ 	.word	0x00000920


	//   ....[5]....
        /*00b8*/ 	.word	0x00000960


	//   ....[6]....
        /*00bc*/ 	.word	0x00000980


	//   ....[7]....
        /*00c0*/ 	.word	0x000009a0


	//   ....[8]....
        /*00c4*/ 	.word	0x00000f70


	//   ....[9]....
        /*00c8*/ 	.word	0x00001000


	//   ....[10]....
        /*00cc*/ 	.word	0x00001060


	//   ....[11]....
        /*00d0*/ 	.word	0x00001140


	//   ....[12]....
        /*00d4*/ 	.word	0x00001390


	//   ....[13]....
        /*00d8*/ 	.word	0x00001440


	//   ....[14]....
        /*00dc*/ 	.word	0x000014a0


	//   ....[15]....
        /*00e0*/ 	.word	0x00001520


	//----- nvinfo : EIATTR_VRC_CTA_INIT_COUNT
	.align		4
.L_20752:
        /*00e4*/ 	.byte	0x02, 0x4a
	.zero		1
	.zero		1


	//----- nvinfo : EIATTR_SYSCALL_OFFSETS
	.align		4
        /*00e8*/ 	.byte	0x04, 0x46
        /*00ea*/ 	.short	(.L_20754 - .L_20753)


	//   ....[0]....
.L_20753:
        /*00ec*/ 	.word	0x00000170


	//----- nvinfo : EIATTR_EXIT_INSTR_OFFSETS
	.align		4
.L_20754:
        /*00f0*/ 	.byte	0x04, 0x1c
        /*00f2*/ 	.short	(.L_20756 - .L_20755)


	//   ....[0]....
.L_20755:
        /*00f4*/ 	.word	0x00000230


	//   ....[1]....
        /*00f8*/ 	.word	0x00000f10


	//----- nvinfo : EIATTR_CRS_STACK_SIZE
	.align		4
.L_20756:
        /*00fc*/ 	.byte	0x04, 0x1e
        /*00fe*/ 	.short	(.L_20758 - .L_20757)
.L_20757:
        /*0100*/ 	.word	0x00000000


	//----- nvinfo : EIATTR_CBANK_PARAM_SIZE
	.align		4
.L_20758:
        /*0104*/ 	.byte	0x03, 0x19
        /*0106*/ 	.short	0x0040


	//----- nvinfo : EIATTR_PARAM_CBANK
	.align		4
        /*0108*/ 	.byte	0x04, 0x0a
        /*010a*/ 	.short	(.L_20760 - .L_20759)
	.align		4
.L_20759:
        /*010c*/ 	.word	index@(.nv.constant0._Z15SoftmaxWarpImplI24ElementwiseScaleMaskLoadIffbE11DirectStoreIffEfLi2ELi2ELi4ELi2ELb0EL9Algorithm0EEvT_T0_ll)
        /*0110*/ 	.short	0x0380
        /*0112*/ 	.short	0x0040


	//----- nvinfo : EIATTR_SW_WAR
	.align		4
.L_20760:
        /*0114*/ 	.byte	0x04, 0x36
        /*0116*/ 	.short	(.L_20762 - .L_20761)
.L_20761:
        /*0118*/ 	.word	0x00000008
.L_20762:


//--------------------- .nv.info._Z15SoftmaxWarpImplI24ElementwiseScaleMaskLoadIffbE11DirectStoreIffEfLi2ELi2ELi2ELi1ELb1EL9Algorithm0EEvT_T0_ll --------------------------
	.section	.nv.info._Z15SoftmaxWarpImplI24ElementwiseScaleMaskLoadIffbE11DirectStoreIffEfLi2ELi2ELi2ELi1ELb1EL9Algorithm0EEvT_T0_ll,"",@"SHT_CUDA_INFO"
	.sectionflags	@""
	.align	4


	//----- nvinfo : EIATTR_CUDA_API_VERSION
	.align		4
        /*0000*/ 	.byte	0x04, 0x37
        /*0002*/ 	.short	(.L_20764 - .L_20763)
.L_20763:
        /*0004*/ 	.word	0x00000082


	//----- nvinfo : EIATTR_KPARAM_INFO
	.align		4
.L_20764:
        /*0008*/ 	.byte	0x04, 0x17
        /*000a*/ 	.short	(.L_20766 - .L_20765)
.L_20765:
        /*000c*/ 	.word	0x00000000
        /*0010*/ 	.short	0x0003
        /*0012*/ 	.short	0x0038
        /*0014*/ 	.byte	0x00, 0xf0, 0x21, 0x00


	//----- nvinfo : EIATTR_KPARAM_INFO
	.align		4
.L_20766:
        /*0018*/ 	.byte	0x04, 0x17
        /*001a*/ 	.short	(.L_20768 - .L_20767)
.L_20767:
        /*001c*/ 	.word	0x00000000
        /*0020*/ 	.short	0x0002
        /*0022*/ 	.short	0x0030
        /*0024*/ 	.byte	0x00, 0xf0, 0x21, 0x00


	//----- nvinfo : EIATTR_KPARAM_INFO
	.align		4
.L_20768:
        /*0028*/ 	.byte	0x04, 0x17
        /*002a*/ 	.short	(.L_20770 - .L_20769)
.L_20769:
        /*002c*/ 	.word	0x00000000
        /*0030*/ 	.short	0x0001
        /*0032*/ 	.short	0x0020
        /*0034*/ 	.byte	0x00, 0xf0, 0x41, 0x00


	//----- nvinfo : EIATTR_KPARAM_INFO
	.align		4
.L_20770:
        /*0038*/ 	.byte	0x04, 0x17
        /*003a*/ 	.short	(.L_20772 - .L_20771)
.L_20771:
        /*003c*/ 	.word	0x00000000
        /*0040*/ 	.short	0x0000
        /*0042*/ 	.short	0x0000
        /*0044*/ 	.byte	0x00, 0xf0, 0x81, 0x00


	//----- nvinfo : EIATTR_SPARSE_MMA_MASK
	.align		4
.L_20772:
        /*0048*/ 	.byte	0x03, 0x50
        /*004a*/ 	.short	0x0000


	//----- nvinfo : EIATTR_MAXREG_COUNT
	.align		4
        /*004c*/ 	.byte	0x03, 0x1b
        /*004e*/ 	.short	0x00ff


	//----- nvinfo : EIATTR_EXTERNS
	.align		4
        /*0050*/ 	.byte	0x04, 0x0f
        /*0052*/ 	.short	(.L_20774 - .L_20773)


	//   ....[0]....
	.align		4
.L_20773:
        /*0054*/ 	.word	index@(__assertfail)


	//----- nvinfo : EIATTR_MERCURY_ISA_VERSION
	.align		4
.L_20774:
        /*0058*/ 	.byte	0x03, 0x5f
        /*005a*/ 	.short	0x0101


	//----- nvinfo : EIATTR_COOP_GROUP_MASK_REGIDS
	.align		4
        /*005c*/ 	.byte	0x04, 0x29
        /*005e*/ 	.short	(.L_20776 - .L_20775)


	//   ....[0]....
.L_20775:
        /*0060*/ 	.word	0xffffffff


	//   ....[1]....
        /*0064*/ 	.word	0xffffffff


	//   ....[2]....
        /*0068*/ 	.word	0xffffffff


	//   ....[3]....
        /*006c*/ 	.word	0xffffffff


	//   ....[4]....
        /*0070*/ 	.word	0xffffffff


	//   ....[5]....
        /*0074*/ 	.word	0xffffffff


	//   ....[6]....
        /*0078*/ 	.word	0x0500000f


	//   ....[7]....
        /*007c*/ 	.word	0x0500000f


	//   ....[8]....
        /*0080*/ 	.word	0x0500000f


	//   ....[9]....
        /*0084*/ 	.word	0x0500000f


	//   ....[10]....
        /*0088*/ 	.word	0x0500000f


	//   ....[11]....
        /*008c*/ 	.word	0x0500000f


	//----- nvinfo : EIATTR_COOP_GROUP_INSTR_OFFSETS
	.align		4
.L_20776:
        /*0090*/ 	.byte	0x04, 0x28
        /*0092*/ 	.short	(.L_20778 - .L_20777)


	//   ....[0]....
.L_20777:
        /*0094*/ 	.word	0x00000890


	//   ....[1]....
        /*0098*/ 	.word	0x00000a10


	//   ....[2]....
        /*009c*/ 	.word	0x00001030


	//   ....[3]....
        /*00a0*/ 	.word	0x000011b0


	//   ....[4]....
        /*00a4*/ 	.word	0x00001790


	//   ....[5]....
        /*00a8*/ 	.word	0x00001910


	//   ....[6]....
        /*00ac*/ 	.word	0x00001cf0


	//   ....[7]....
        /*00b0*/ 	.word	0x00001e70


	//   ....[8]....
        /*00b4*/ 	.word	0x00001ef0


	//   ....[9]....
        /*00b8*/ 	.word	0x000020d0


	//   ....[10]....
        /*00bc*/ 	.word	0x00002150


	//   ....[11]....
        /*00c0*/ 	.word	0x00002330


	//----- nvinfo : EIATTR_VRC_CTA_INIT_COUNT
	.align		4
.L_20778:
        /*00c4*/ 	.byte	0x02, 0x4a
	.zero		1
	.zero		1


	//----- nvinfo : EIATTR_SYSCALL_OFFSETS
	.align		4
        /*00c8*/ 	.byte	0x04, 0x46
        /*00ca*/ 	.short	(.L_20780 - .L_20779)


	//   ....[0]....
.L_20779:
        /*00cc*/ 	.word	0x000001a0


	//----- nvinfo : EIATTR_EXIT_INSTR_OFFSETS
	.align		4
.L_20780:
        /*00d0*/ 	.byte	0x04, 0x1c
        /*00d2*/ 	.short	(.L_20782 - .L_20781)


	//   ....[0]....
.L_20781:
        /*00d4*/ 	.word	0x00000250


	//   ....[1]....
        /*00d8*/ 	.word	0x00000d60


	//   ....[2]....
        /*00dc*/ 	.word	0x00001c80


	//----- nvinfo : EIATTR_CRS_STACK_SIZE
	.align		4
.L_20782:
        /*00e0*/ 	.byte	0x04, 0x1e
        /*00e2*/ 	.short	(.L_20784 - .L_20783)
.L_20783:
        /*00e4*/ 	.word	0x00000000


	//----- nvinfo : EIATTR_CBANK_PARAM_SIZE
	.align		4
.L_20784:
        /*00e8*/ 	.byte	0x03, 0x19
        /*00ea*/ 	.short	0x0040


	//----- nvinfo : EIATTR_PARAM_CBANK
	.align		4
        /*00ec*/ 	.byte	0x04, 0x0a
        /*00ee*/ 	.short	(.L_20786 - .L_20785)
	.align		4
.L_20785:
        /*00f0*/ 	.word	index@(.nv.constant0._Z15SoftmaxWarpImplI24ElementwiseScaleMaskLoadIffbE11DirectStoreIffEfLi2ELi2ELi2ELi1ELb1EL9Algorithm0EEvT_T0_ll)
        /*00f4*/ 	.short	0x0380
        /*00f6*/ 	.short	0x0040


	//----- nvinfo : EIATTR_SW_WAR
	.align		4
.L_20786:
        /*00f8*/ 	.byte	0x04, 0x36
        /*00fa*/ 	.short	(.L_20788 - .L_20787)
.L_20787:
        /*00fc*/ 	.word	0x00000008
.L_20788:


//--------------------- .nv.info._Z15SoftmaxWarpImplI24ElementwiseScaleMaskLoadIffbE11DirectStoreIffEfLi2ELi2ELi2ELi1ELb0EL9Algorithm0EEvT_T0_ll --------------------------
	.section	.nv.info._Z15SoftmaxWarpImplI24ElementwiseScaleMaskLoadIffbE11DirectStoreIffEfLi2ELi2ELi2ELi1ELb0EL9Algorithm0EEvT_T0_ll,"",@"SHT_CUDA_INFO"
	.sectionflags	@""
	.align	4


	//----- nvinfo : EIATTR_CUDA_API_VERSION
	.align		4
        /*0000*/ 	.byte	0x04, 0x37
        /*0002*/ 	.short	(.L_20790 - .L_20789)
.L_20789:
        /*0004*/ 	.word	0x00000082


	//----- nvinfo : EIATTR_KPARAM_INFO
	.align		4
.L_20790:
        /*0008*/ 	.byte	0x04, 0x17
        /*000a*/ 	.short	(.L_20792 - .L_20791)
.L_20791:
        /*000c*/ 	.word	0x00000000
        /*0010*/ 	.short	0x0003
        /*0012*/ 	.short	0x0038
        /*0014*/ 	.byte	0x00, 0xf0, 0x21, 0x00


	//----- nvinfo : EIATTR_KPARAM_INFO
	.align		4
.L_20792:
        /*0018*/ 	.byte	0x04, 0x17
        /*001a*/ 	.short	(.L_20794 - .L_20793)
.L_20793:
        /*001c*/ 	.word	0x00000000
        /*0020*/ 	.short	0x0002
        /*0022*/ 	.short	0x0030
        /*0024*/ 	.byte	0x00, 0xf0, 0x21, 0x00


	//----- nvinfo : EIATTR_KPARAM_INFO
	.align		4
.L_20794:
        /*0028*/ 	.byte	0x04, 0x17
        /*002a*/ 	.short	(.L_20796 - .L_20795)
.L_20795:
        /*002c*/ 	.word	0x00000000
        /*0030*/ 	.short	0x0001
        /*0032*/ 	.short	0x0020
        /*0034*/ 	.byte	0x00, 0xf0, 0x41, 0x00


	//----- nvinfo : EIATTR_KPARAM_INFO
	.align		4
.L_20796:
        /*0038*/ 	.byte	0x04, 0x17
        /*003a*/ 	.short	(.L_20798 - .L_20797)
.L_20797:
        /*003c*/ 	.word	0x00000000
        /*0040*/ 	.short	0x0000
        /*0042*/ 	.short	0x0000
        /*0044*/ 	.byte	0x00, 0xf0, 0x81, 0x00


	//----- nvinfo : EIATTR_SPARSE_MMA_MASK
	.align		4
.L_20798:
        /*0048*/ 	.byte	0x03, 0x50
        /*004a*/ 	.short	0x0000


	//----- nvinfo : EIATTR_MAXREG_COUNT
	.align		4
        /*004c*/ 	.byte	0x03, 0x1b
        /*004e*/ 	.short	0x00ff


	//----- nvinfo : EIATTR_EXTERNS
	.align		4
        /*0050*/ 	.byte	0x04, 0x0f
        /*0052*/ 	.short	(.L_20800 - .L_20799)


	//   ....[0]....
	.align		4
.L_20799:
        /*0054*/ 	.word	index@(__assertfail)


	//----- nvinfo : EIATTR_MERCURY_ISA_VERSION
	.align		4
.L_20800:
        /*0058*/ 	.byte	0x03, 0x5f
        /*005a*/ 	.short	0x0101


	//----- nvinfo : EIATTR_COOP_GROUP_MASK_REGIDS
	.align		4
        /*005c*/ 	.byte	0x04, 0x29
        /*005e*/ 	.short	(.L_20802 - .L_20801)


	//   ....[0]....
.L_20801:
        /*0060*/ 	.word	0xffffffff


	//   ....[1]....
        /*0064*/ 	.word	0xffffffff


	//   ....[2]....
        /*0068*/ 	.word	0xffffffff


	//   ....[3]....
        /*006c*/ 	.word	0xffffffff


	//   ....[4]....
        /*0070*/ 	.word	0xffffffff


	//   ....[5]....
        /*0074*/ 	.word	0xffffffff


	//   ....[6]....
        /*0078*/ 	.word	0x0500000f


	//   ....[7]....
        /*007c*/ 	.word	0x0500000f


	//   ....[8]....
        /*0080*/ 	.word	0x0500000f


	//   ....[9]....
        /*0084*/ 	.word	0x0500000f


	//   ....[10]....
        /*0088*/ 	.word	0x0500000f


	//   ....[11]....
        /*008c*/ 	.word	0x0500000f


	//----- nvinfo : EIATTR_COOP_GROUP_INSTR_OFFSETS
	.align		4
.L_20802:
        /*0090*/ 	.byte	0x04, 0x28
        /*0092*/ 	.short	(.L_20804 - .L_20803)


	//   ....[0]....
.L_20803:
        /*0094*/ 	.word	0x000007b0


	//   ....[1]....
        /*0098*/ 	.word	0x00000930


	//   ....[2]....
        /*009c*/ 	.word	0x00000ec0


	//   ....[3]....
        /*00a0*/ 	.word	0x00001040


	//   ....[4]....
        /*00a4*/ 	.word	0x00001550


	//   ....[5]....
        /*00a8*/ 	.word	0x000016d0


	//   ....[6]....
        /*00ac*/ 	.word	0x00001a80


	//   ....[7]....
        /*00b0*/ 	.word	0x00001c00


	//   ....[8]....
        /*00b4*/ 	.word	0x00001c80


	//   ....[9]....
        /*00b8*/ 	.word	0x00001e60


	//   ....[10]....
        /*00bc*/ 	.word	0x00001ee0


	//   ....[11]....
        /*00c0*/ 	.word	0x000020c0


	//----- nvinfo : EIATTR_VRC_CTA_INIT_COUNT
	.align		4
.L_20804:
        /*00c4*/ 	.byte	0x02, 0x4a
	.zero		1
	.zero		1


	//----- nvinfo : EIATTR_SYSCALL_OFFSETS
	.align		4
        /*00c8*/ 	.byte	0x04, 0x46
        /*00ca*/ 	.short	(.L_20806 - .L_20805)


	//   ....[0]....
.L_20805:
        /*00cc*/ 	.word	0x00000190


	//----- nvinfo : EIATTR_EXIT_INSTR_OFFSETS
	.align		4
.L_20806:
        /*00d0*/ 	.byte	0x04, 0x1c
        /*00d2*/ 	.short	(.L_20808 - .L_20807)


	//   ....[0]....
.L_20807:
        /*00d4*/ 	.word	0x00000240


	//   ....[1]....
        /*00d8*/ 	.word	0x00000c70


	//   ....[2]....
        /*00dc*/ 	.word	0x00001a10


	//----- nvinfo : EIATTR_CRS_STACK_SIZE
	.align		4
.L_20808:
        /*00e0*/ 	.byte	0x04, 0x1e
        /*00e2*/ 	.short	(.L_20810 - .L_20809)
.L_20809:
        /*00e4*/ 	.word	0x00000000


	//----- nvinfo : EIATTR_CBANK_PARAM_SIZE
	.align		4
.L_20810:
        /*00e8*/ 	.byte	0x03, 0x19
        /*00ea*/ 	.short	0x0040


	//----- nvinfo : EIATTR_PARAM_CBANK
	.align		4
        /*00ec*/ 	.byte	0x04, 0x0a
        /*00ee*/ 	.short	(.L_20812 - .L_20811)
	.align		4
.L_20811:
        /*00f0*/ 	.word	index@(.nv.constant0._Z15SoftmaxWarpImplI24ElementwiseScaleMaskLoadIffbE11DirectStoreIffEfLi2ELi2ELi2ELi1ELb0EL9Algorithm0EEvT_T0_ll)
        /*00f4*/ 	.short	0x0380
        /*00f6*/ 	.short	0x0040


	//----- nvinfo : EIATTR_SW_WAR
	.align		4
.L_20812:
        /*00f8*/ 	.byte	0x04, 0x36
        /*00fa*/ 	.short	(.L_20814 - .L_20813)
.L_20813:
        /*00fc*/ 	.word	0x00000008
.L_20814:


//--------------------- .nv.info._Z15SoftmaxWarpImplI24ElementwiseScaleMaskLoadIffbE11DirectStoreIffEfLi2ELi2ELi2ELi2ELb1EL9Algorithm0EEvT_T0_ll --------------------------
	.section	.nv.info._Z15SoftmaxWarpImplI24ElementwiseScaleMaskLoadIffbE11DirectStoreIffEfLi2ELi2ELi2ELi2ELb1EL9Algorithm0EEvT_T0_ll,"",@"SHT_CUDA_INFO"
	.sectionflags	@""
	.align	4


	//----- nvinfo : EIATTR_CUDA_API_VERSION
	.align		4
        /*0000*/ 	.byte	0x04, 0x37
        /*0002*/ 	.short	(.L_20816 - .L_20815)
.L_20815:
        /*0004*/ 	.word	0x00000082


	//----- nvinfo : EIATTR_KPARAM_INFO
	.align		4
.L_20816:
        /*0008*/ 	.byte	0x04, 0x17
        /*000a*/ 	.short	(.L_20818 - .L_20817)
.L_20817:
        /*000c*/ 	.word	0x00000000
        /*0010*/ 	.short	0x0003
        /*0012*/ 	.short	0x0038
        /*0014*/ 	.byte	0x00, 0xf0, 0x21, 0x00


	//----- nvinfo : EIATTR_KPARAM_INFO
	.align		4
.L_20818:
        /*0018*/ 	.byte	0x04, 0x17
        /*001a*/ 	.short	(.L_20820 - .L_20819)
.L_20819:
        /*001c*/ 	.word	0x00000000
        /*0020*/ 	.short	0x0002
        /*0022*/ 	.short	0x0030
        /*0024*/ 	.byte	0x00, 0xf0, 0x21, 0x00


	//----- nvinfo : EIATTR_KPARAM_INFO
	.align		4
.L_20820:
        /*0028*/ 	.byte	0x04, 0x17
        /*002a*/ 	.short	(.L_20822 - .L_20821)
.L_20821:
        /*002c*/ 	.word	0x00000000
        /*0030*/ 	.short	0x0001
        /*0032*/ 	.short	0x0020
        /*0034*/ 	.byte	0x00, 0xf0, 0x41, 0x00


	//----- nvinfo : EIATTR_KPARAM_INFO
	.align		4
.L_20822:
        /*0038*/ 	.byte	0x04, 0x17
        /*003a*/ 	.short	(.L_20824 - .L_20823)
.L_20823:
        /*003c*/ 	.word	0x00000000
        /*0040*/ 	.short	0x0000
        /*0042*/ 	.short	0x0000
        /*0044*/ 	.byte	0x00, 0xf0, 0x81, 0x00


	//----- nvinfo : EIATTR_SPARSE_MMA_MASK
	.align		4
.L_20824:
        /*0048*/ 	.byte	0x03, 0x50
        /*004a*/ 	.short	0x0000


	//----- nvinfo : EIATTR_MAXREG_COUNT
	.align		4
        /*004c*/ 	.byte	0x03, 0x1b
        /*004e*/ 	.short	0x00ff


	//----- nvinfo : EIATTR_EXTERNS
	.align		4
        /*0050*/ 	.byte	0x04, 0x0f
        /*0052*/ 	.short	(.L_20826 - .L_20825)


	//   ....[0]....
	.align		4
.L_20825:
        /*0054*/ 	.word	index@(__assertfail)


	//----- nvinfo : EIATTR_MERCURY_ISA_VERSION
	.align		4
.L_20826:
        /*0058*/ 	.byte	0x03, 0x5f
        /*005a*/ 	.short	0x0101


	//----- nvinfo : EIATTR_COOP_GROUP_MASK_REGIDS
	.align		4
        /*005c*/ 	.byte	0x04, 0x29
        /*005e*/ 	.short	(.L_20828 - .L_20827)


	//   ....[0]....
.L_20827:
        /*0060*/ 	.word	0xffffffff


	//   ....[1]....
        /*0064*/ 	.word	0xffffffff


	//   ....[2]....
        /*0068*/ 	.word	0xffffffff


	//   ....[3]....
        /*006c*/ 	.word	0xffffffff


	//   ....[4]....
        /*0070*/ 	.word	0x0500000f


	//   ....[5]....
        /*0074*/ 	.word	0x0500000f


	//   ....[6]....
        /*0078*/ 	.word	0x0500000f


	//   ....[7]....
        /*007c*/ 	.word	0x0500000f


	//----- nvinfo : EIATTR_COOP_GROUP_INSTR_OFFSETS
	.align		4
.L_20828:
        /*0080*/ 	.byte	0x04, 0x28
        /*0082*/ 	.short	(.L_20830 - .L_20829)


	//   ....[0]....
.L_20829:
        /*0084*/ 	.word	0x00000780


	//   ....[1]....
        /*0088*/ 	.word	0x000007b0


	//   ....[2]....
        /*008c*/ 	.word	0x00000a30


	//   ....[3]....
        /*0090*/ 	.word	0x00000a70


	//   ....[4]....
        /*0094*/ 	.word	0x000010e0


	//   ....[5]....
        /*0098*/ 	.word	0x00001170


	//   ....[6]....
        /*009c*/ 	.word	0x00001480


	//   ....[7]....
        /*00a0*/ 	.word	0x000014e0


	//----- nvinfo : EIATTR_VRC_CTA_INIT_COUNT
	.align		4
.L_20830:
        /*00a4*/ 	.byte	0x02, 0x4a
	.zero		1
	.zero		1


	//----- nvinfo : EIATTR_SYSCALL_OFFSETS
	.align		4
        /*00a8*/ 	.byte	0x04, 0x46
        /*00aa*/ 	.short	(.L_20832 - .L_20831)


	//   ....[0]....
.L_20831:
        /*00ac*/ 	.word	0x000001a0


	//----- nvinfo : EIATTR_EXIT_INSTR_OFFSETS
	.align		4
.L_20832:
        /*00b0*/ 	.byte	0x04, 0x1c
        /*00b2*/ 	.short	(.L_20834 - .L_20833)


	//   ....[0]....
.L_20833:
        /*00b4*/ 	.word	0x00000260


	//   ....[1]....
        /*00b8*/ 	.word	0x00001070


	//----- nvinfo : EIATTR_CRS_STACK_SIZE
	.align		4
.L_20834:
        /*00bc*/ 	.byte	0x04, 0x1e
        /*00be*/ 	.short	(.L_20836 - .L_20835)
.L_20835:
        /*00c0*/ 	.word	0x00000000


	//----- nvinfo : EIATTR_CBANK_PARAM_SIZE
	.align		4
.L_20836:
        /*00c4*/ 	.byte	0x03, 0x19
        /*00c6*/ 	.short	0x0040


	//----- nvinfo : EIATTR_PARAM_CBANK
	.align		4
        /*00c8*/ 	.byte	0x04, 0x0a
        /*00ca*/ 	.short	(.L_20838 - .L_20837)
	.align		4
.L_20837:
        /*00cc*/ 	.word	index@(.nv.constant0._Z15SoftmaxWarpImplI24ElementwiseScaleMaskLoadIffbE11DirectStoreIffEfLi2ELi2ELi2ELi2ELb1EL9Algorithm0EEvT_T0_ll)
        /*00d0*/ 	.short	0x0380
        /*00d2*/ 	.short	0x0040


	//----- nvinfo : EIATTR_SW_WAR
	.align		4
.L_20838:
        /*00d4*/ 	.byte	0x04, 0x36
        /*00d6*/ 	.short	(.L_20840 - .L_20839)
.L_20839:
        /*00d8*/ 	.word	0x00000008
.L_20840:


//--------------------- .nv.info._Z15SoftmaxWarpImplI24ElementwiseScaleMaskLoadIffbE11DirectStoreIffEfLi2ELi2ELi2ELi2ELb0EL9Algorithm0EEvT_T0_ll --------------------------
	.section	.nv.info._Z15SoftmaxWarpImplI24ElementwiseScaleMaskLoadIffbE11DirectStoreIffEfLi2ELi2ELi2ELi2ELb0EL9Algorithm0EEvT_T0_ll,"",@"SHT_CUDA_INFO"
	.sectionflags	@""
	.align	4


	//----- nvinfo : EIATTR_CUDA_API_VERSION
	.align		4
        /*0000*/ 	.byte	0x04, 0x37
        /*0002*/ 	.short	(.L_20842 - .L_20841)
.L_20841:
        /*0004*/ 	.word	0x00000082


	//----- nvinfo : EIATTR_KPARAM_INFO
	.align		4
.L_20842:
        /*0008*/ 	.byte	0x04, 0x17
        /*000a*/ 	.short	(.L_20844 - .L_20843)
.L_20843:
        /*000c*/ 	.word	0x00000000
        /*0010*/ 	.short	0x0003
        /*0012*/ 	.short	0x0038
        /*0014*/ 	.byte	0x00, 0xf0, 0x21, 0x00


	//----- nvinfo : EIATTR_KPARAM_INFO
	.align		4
.L_20844:
        /*0018*/ 	.byte	0x04, 0x17
        /*001a*/ 	.short	(.L_20846 - .L_20845)
.L_20845:
        /*001c*/ 	.word	0x00000000
        /*0020*/ 	.short	0x0002
        /*0022*/ 	.short	0x0030
        /*0024*/ 	.byte	0x00, 0xf0, 0x21, 0x00


	//----- nvinfo : EIATTR_KPARAM_INFO
	.align		4
.L_20846:
        /*0028*/ 	.byte	0x04, 0x17
        /*002a*/ 	.short	(.L_20848 - .L_20847)
.L_20847:
        /*002c*/ 	.word	0x00000000
        /*0030*/ 	.short	0x0001
        /*0032*/ 	.short	0x0020
        /*0034*/ 	.byte	0x00, 0xf0, 0x41, 0x00


	//----- nvinfo : EIATTR_KPARAM_INFO
	.align		4
.L_20848:
        /*0038*/ 	.byte	0x04, 0x17
        /*003a*/ 	.short	(.L_20850 - .L_20849)
.L_20849:
        /*003c*/ 	.word	0x00000000
        /*0040*/ 	.short	0x0000
        /*0042*/ 	.short	0x0000
        /*0044*/ 	.byte	0x00, 0xf0, 0x81, 0x00


	//----- nvinfo : EIATTR_SPARSE_MMA_MASK
	.align		4
.L_20850:
        /*0048*/ 	.byte	0x03, 0x50
        /*004a*/ 	.short	0x0000


	//----- nvinfo : EIATTR_MAXREG_COUNT
	.align		4
        /*004c*/ 	.byte	0x03, 0x1b
        /*004e*/ 	.short	0x00ff


	//----- nvinfo : EIATTR_EXTERNS
	.align		4
        /*0050*/ 	.byte	0x04, 0x0f
        /*0052*/ 	.short	(.L_20852 - .L_20851)


	//   ....[0]....
	.align		4
.L_20851:
        /*0054*/ 	.word	index@(__assertfail)


	//----- nvinfo : EIATTR_MERCURY_ISA_VERSION
	.align		4
.L_20852:
        /*0058*/ 	.byte	0x03, 0x5f
        /*005a*/ 	.short	0x0101


	//----- nvinfo : EIATTR_COOP_GROUP_MASK_REGIDS
	.align		4
        /*005c*/ 	.byte	0x04, 0x29
        /*005e*/ 	.short	(.L_20854 - .L_20853)


	//   ....[0]....
.L_20853:
        /*0060*/ 	.word	0xffffffff


	//   ....[1]....
        /*0064*/ 	.word	0xffffffff


	//   ....[2]....
        /*0068*/ 	.word	0xffffffff


	//   ....[3]....
        /*006c*/ 	.word	0xffffffff


	//   ....[4]....
        /*0070*/ 	.word	0x0500000f


	//   ....[5]....
        /*0074*/ 	.word	0x0500000f


	//   ....[6]....
        /*0078*/ 	.word	0x0500000f


	//   ....[7]....
        /*007c*/ 	.word	0x0500000f


	//----- nvinfo : EIATTR_COOP_GROUP_INSTR_OFFSETS
	.align		4
.L_20854:
        /*0080*/ 	.byte	0x04, 0x28
        /*0082*/ 	.short	(.L_20856 - .L_20855)


	//   ....[0]....
.L_20855:
        /*0084*/ 	.word	0x00000630


	//   ....[1]....
        /*0088*/ 	.word	0x00000650


	//   ....[2]....
        /*008c*/ 	.word	0x000008e0


	//   ....[3]....
        /*0090*/ 	.word	0x00000920


	//   ....[4]....
        /*0094*/ 	.word	0x00000f10


	//   ....[5]....
        /*0098*/ 	.word	0x00000fa0


	//   ....[6]....
        /*009c*/ 	.word	0x000012c0


	//   ....[7]....
        /*00a0*/ 	.word	0x00001310


	//----- nvinfo : EIATTR_VRC_CTA_INIT_COUNT
	.align		4
.L_20856:
        /*00a4*/ 	.byte	0x02, 0x4a
	.zero		1
	.zero		1


	//----- nvinfo : EIATTR_SYSCALL_OFFSETS
	.align		4
        /*00a8*/ 	.byte	0x04, 0x46
        /*00aa*/ 	.short	(.L_20858 - .L_20857)


	//   ....[0]....
.L_20857:
        /*00ac*/ 	.word	0x00000170


	//----- nvinfo : EIATTR_EXIT_INSTR_OFFSETS
	.align		4
.L_20858:
        /*00b0*/ 	.byte	0x04, 0x1c
        /*00b2*/ 	.short	(.L_20860 - .L_20859)


	//   ....[0]....
.L_20859:
        /*00b4*/ 	.word	0x00000230


	//   ....[1]....
        /*00b8*/ 	.word	0x00000ea0


	//----- nvinfo : EIATTR_CRS_STACK_SIZE
	.align		4
.L_20860:
        /*00bc*/ 	.byte	0x04, 0x1e
        /*00be*/ 	.short	(.L_20862 - .L_20861)
.L_20861:
        /*00c0*/ 	.word	0x00000000


	//----- nvinfo : EIATTR_CBANK_PARAM_SIZE
	.align		4
.L_20862:
        /*00c4*/ 	.byte	0x03, 0x19
        /*00c6*/ 	.short	0x0040


	//----- nvinfo : EIATTR_PARAM_CBANK
	.align		4
        /*00c8*/ 	.byte	0x04, 0x0a
        /*00ca*/ 	.short	(.L_20864 - .L_20863)
	.align		4
.L_20863:
        /*00cc*/ 	.word	index@(.nv.constant0._Z15SoftmaxWarpImplI24ElementwiseScaleMaskLoadIffbE11DirectStoreIffEfLi2ELi2ELi2ELi2ELb0EL9Algorithm0EEvT_T0_ll)
        /*00d0*/ 	.short	0x0380
        /*00d2*/ 	.short	0x0040


	//----- nvinfo : EIATTR_SW_WAR
	.align		4
.L_20864:
        /*00d4*/ 	.byte	0x04, 0x36
        /*00d6*/ 	.short	(.L_20866 - .L_20865)
.L_20865:
        /*00d8*/ 	.word	0x00000008
.L_20866:


//--------------------- .nv.info._Z15SoftmaxWarpImplI24ElementwiseScaleMaskLoadIffbE11DirectStoreIffEfLi2ELi2ELi1ELi1ELb1EL9Algorithm0EEvT_T0_ll --------------------------
	.section	.nv.info._Z15SoftmaxWarpImplI24ElementwiseScaleMaskLoadIffbE11DirectStoreIffEfLi2ELi2ELi1ELi1ELb1EL9Algorithm0EEvT_T0_ll,"",@"SHT_CUDA_INFO"
	.sectionflags	@""
	.align	4


	//----- nvinfo : EIATTR_CUDA_API_VERSION
	.align		4
        /*0000*/ 	.byte	0x04, 0x37
        /*0002*/ 	.short	(.L_20868 - .L_20867)
.L_20867:
        /*0004*/ 	.word	0x00000082


	//----- nvinfo : EIATTR_KPARAM_INFO
	.align		4
.L_20868:
        /*0008*/ 	.byte	0x04, 0x17
        /*000a*/ 	.short	(.L_20870 - .L_20869)
.L_20869:
        /*000c*/ 	.word	0x00000000
        /*0010*/ 	.short	0x0003
        /*0012*/ 	.short	0x0038
        /*0014*/ 	.byte	0x00, 0xf0, 0x21, 0x00


	//----- nvinfo : EIATTR_KPARAM_INFO
	.align		4
.L_20870:
        /*0018*/ 	.byte	0x04, 0x17
        /*001a*/ 	.short	(.L_20872 - .L_20871)
.L_20871:
        /*001c*/ 	.word	0x00000000
        /*0020*/ 	.short	0x0002
        /*0022*/ 	.short	0x0030
        /*0024*/ 	.byte	0x00, 0xf0, 0x21, 0x00


	//----- nvinfo : EIATTR_KPARAM_INFO
	.align		4
.L_20872:
        /*0028*/ 	.byte	0x04, 0x17
        /*002a*/ 	.short	(.L_20874 - .L_20873)
.L_20873:
        /*002c*/ 	.word	0x00000000
        /*0030*/ 	.short	0x0001
        /*0032*/ 	.short	0x0020
        /*0034*/ 	.byte	0x00, 0xf0, 0x41, 0x00


	//----- nvinfo : EIATTR_KPARAM_INFO
	.align		4
.L_20874:
        /*0038*/ 	.byte	0x04, 0x17
        /*003a*/ 	.short	(.L_20876 - .L_20875)
.L_20875:
        /*003c*/ 	.word	0x00000000
        /*0040*/ 	.short	0x0000
        /*0042*/ 	.short	0x0000
        /*0044*/ 	.byte	0x00, 0xf0, 0x81, 0x00


	//----- nvinfo : EIATTR_SPARSE_MMA_MASK
	.align		4
.L_20876:
        /*0048*/ 	.byte	0x03, 0x50
        /*004a*/ 	.short	0x0000


	//----- nvinfo : EIATTR_MAXREG_COUNT
	.align		4
        /*004c*/ 	.byte	0x03, 0x1b
        /*004e*/ 	.short	0x00ff


	//----- nvinfo : EIATTR_EXTERNS
	.align		4
        /*0050*/ 	.byte	0x04, 0x0f
        /*0052*/ 	.short	(.L_20878 - .L_20877)


	//   ....[0]....
	.align		4
.L_20877:
        /*0054*/ 	.word	index@(__assertfail)


	//----- nvinfo : EIATTR_MERCURY_ISA_VERSION
	.align		4
.L_20878:
        /*0058*/ 	.byte	0x03, 0x5f
        /*005a*/ 	.short	0x0101


	//----- nvinfo : EIATTR_VRC_CTA_INIT_COUNT
	.align		4
        /*005c*/ 	.byte	0x02, 0x4a
	.zero		1
	.zero		1


	//----- nvinfo : EIATTR_SYSCALL_OFFSETS
	.align		4
        /*0060*/ 	.byte	0x04, 0x46
        /*0062*/ 	.short	(.L_20880 - .L_20879)


	//   ....[0]....
.L_20879:
        /*0064*/ 	.word	0x000001a0


	//----- nvinfo : EIATTR_EXIT_INSTR_OFFSETS
	.align		4
.L_20880:
        /*0068*/ 	.byte	0x04, 0x1c
        /*006a*/ 	.short	(.L_20882 - .L_20881)


	//   ....[0]....
.L_20881:
        /*006c*/ 	.word	0x00000250


	//   ....[1]....
        /*0070*/ 	.word	0x00000d00


	//   ....[2]....
        /*0074*/ 	.word	0x00001b60


	//----- nvinfo : EIATTR_CRS_STACK_SIZE
	.align		4
.L_20882:
        /*0078*/ 	.byte	0x04, 0x1e
        /*007a*/ 	.short	(.L_20884 - .L_20883)
.L_20883:
        /*007c*/ 	.word	0x00000000


	//----- nvinfo : EIATTR_CBANK_PARAM_SIZE
	.align		4
.L_20884:
        /*0080*/ 	.byte	0x03, 0x19
        /*0082*/ 	.short	0x0040


	//----- nvinfo : EIATTR_PARAM_CBANK
	.align		4
        /*0084*/ 	.byte	0x04, 0x0a
        /*0086*/ 	.short	(.L_20886 - .L_20885)
	.align		4
.L_20885:
        /*0088*/ 	.word	index@(.nv.constant0._Z15SoftmaxWarpImplI24ElementwiseScaleMaskLoadIffbE11DirectStoreIffEfLi2ELi2ELi1ELi1ELb1EL9Algorithm0EEvT_T0_ll)
        /*008c*/ 	.short	0x0380
        /*008e*/ 	.short	0x0040


	//----- nvinfo : EIATTR_SW_WAR
	.align		4
.L_20886:
        /*0090*/ 	.byte	0x04, 0x36
        /*0092*/ 	.short	(.L_20888 - .L_20887)
.L_20887:
        /*0094*/ 	.word	0x00000008
.L_20888:


//--------------------- .nv.info._Z15SoftmaxWarpImplI24ElementwiseScaleMaskLoadIffbE11DirectStoreIffEfLi2ELi2ELi1ELi1ELb0EL9Algorithm0EEvT_T0_ll --------------------------
	.section	.nv.info._Z15SoftmaxWarpImplI24ElementwiseScaleMaskLoadIffbE11DirectStoreIffEfLi2ELi2ELi1ELi1ELb0EL9Algorithm0EEvT_T0_ll,"",@"SHT_CUDA_INFO"
	.sectionflags	@""
	.align	4


	//----- nvinfo : EIATTR_CUDA_API_VERSION
	.align		4
        /*0000*/ 	.byte	0x04, 0x37
        /*0002*/ 	.short	(.L_20890 - .L_20889)
.L_20889:
        /*0004*/ 	.word	0x00000082


	//----- nvinfo : EIATTR_KPARAM_INFO
	.align		4
.L_20890:
        /*0008*/ 	.byte	0x04, 0x17
        /*000a*/ 	.short	(.L_20892 - .L_20891)
.L_20891:
        /*000c*/ 	.word	0x00000000
        /*0010*/ 	.short	0x0003
        /*0012*/ 	.short	0x0038
        /*0014*/ 	.byte	0x00, 0xf0, 0x21, 0x00


	//----- nvinfo : EIATTR_KPARAM_INFO
	.align		4
.L_20892:
        /*0018*/ 	.byte	0x04, 0x17
        /*001a*/ 	.short	(.L_20894 - .L_20893)
.L_20893:
        /*001c*/ 	.word	0x00000000
        /*0020*/ 	.short	0x0002
        /*0022*/ 	.short	0x0030
        /*0024*/ 	.byte	0x00, 0xf0, 0x21, 0x00


	//----- nvinfo : EIATTR_KPARAM_INFO
	.align		4
.L_20894:
        /*0028*/ 	.byte	0x04, 0x17
        /*002a*/ 	.short	(.L_20896 - .L_20895)
.L_20895:
        /*002c*/ 	.word	0x00000000
        /*0030*/ 	.short	0x0001
        /*0032*/ 	.short	0x0020
        /*0034*/ 	.byte	0x00, 0xf0, 0x41, 0x00


	//----- nvinfo : EIATTR_KPARAM_INFO
	.align		4
.L_20896:
        /*0038*/ 	.byte	0x04, 0x17
        /*003a*/ 	.short	(.L_20898 - .L_20897)
.L_20897:
        /*003c*/ 	.word	0x00000000
        /*0040*/ 	.short	0x0000
        /*0042*/ 	.short	0x0000
        /*0044*/ 	.byte	0x00, 0xf0, 0x81, 0x00


	//----- nvinfo : EIATTR_SPARSE_MMA_MASK
	.align		4
.L_20898:
        /*0048*/ 	.byte	0x03, 0x50
        /*004a*/ 	.short	0x0000


	//----- nvinfo : EIATTR_MAXREG_COUNT
	.align		4
        /*004c*/ 	.byte	0x03, 0x1b
        /*004e*/ 	.short	0x00ff


	//----- nvinfo : EIATTR_EXTERNS
	.align		4
        /*0050*/ 	.byte	0x04, 0x0f
        /*0052*/ 	.short	(.L_20900 - .L_20899)


	//   ....[0]....
	.align		4
.L_20899:
        /*0054*/ 	.word	index@(__assertfail)


	//----- nvinfo : EIATTR_MERCURY_ISA_VERSION
	.align		4
.L_20900:
        /*0058*/ 	.byte	0x03, 0x5f
        /*005a*/ 	.short	0x0101


	//----- nvinfo : EIATTR_VRC_CTA_INIT_COUNT
	.align		4
        /*005c*/ 	.byte	0x02, 0x4a
	.zero		1
	.zero		1


	//----- nvinfo : EIATTR_SYSCALL_OFFSETS
	.align		4
        /*0060*/ 	.byte	0x04, 0x46
        /*0062*/ 	.short	(.L_20902 - .L_20901)


	//   ....[0]....
.L_20901:
        /*0064*/ 	.word	0x00000190


	//----- nvinfo : EIATTR_EXIT_INSTR_OFFSETS
	.align		4
.L_20902:
        /*0068*/ 	.byte	0x04, 0x1c
        /*006a*/ 	.short	(.L_20904 - .L_20903)


	//   ....[0]....
.L_20903:
        /*006c*/ 	.word	0x00000240


	//   ....[1]....
        /*0070*/ 	.word	0x00000c40


	//   ....[2]....
        /*0074*/ 	.word	0x00001940


	//----- nvinfo : EIATTR_CRS_STACK_SIZE
	.align		4
.L_20904:
        /*0078*/ 	.byte	0x04, 0x1e
        /*007a*/ 	.short	(.L_20906 - .L_20905)
.L_20905:
        /*007c*/ 	.word	0x00000000


	//----- nvinfo : EIATTR_CBANK_PARAM_SIZE
	.align		4
.L_20906:
        /*0080*/ 	.byte	0x03, 0x19
        /*0082*/ 	.short	0x0040


	//----- nvinfo : EIATTR_PARAM_CBANK
	.align		4
        /*0084*/ 	.byte	0x04, 0x0a
        /*0086*/ 	.short	(.L_20908 - .L_20907)
	.align		4
.L_20907:
        /*0088*/ 	.word	index@(.nv.constant0._Z15SoftmaxWarpImplI24ElementwiseScaleMaskLoadIffbE11DirectStoreIffEfLi2ELi2ELi1ELi1ELb0EL9Algorithm0EEvT_T0_ll)
        /*008c*/ 	.short	0x0380
        /*008e*/ 	.short	0x0040


	//----- nvinfo : EIATTR_SW_WAR
	.align		4
.L_20908:
        /*0090*/ 	.byte	0x04, 0x36
        /*0092*/ 	.short	(.L_20910 - .L_20909)
.L_20909:
        /*0094*/ 	.word	0x00000008
.L_20910:


//--------------------- .nv.info._Z15SoftmaxWarpImplI24ElementwiseScaleMaskLoadIffbE11DirectStoreIffEfLi2ELi2ELi1ELi2ELb1EL9Algorithm0EEvT_T0_ll --------------------------
	.section	.nv.info._Z15SoftmaxWarpImplI24ElementwiseScaleMaskLoadIffbE11DirectStoreIffEfLi2ELi2ELi1ELi2ELb1EL9Algorithm0EEvT_T0_ll,"",@"SHT_CUDA_INFO"
	.sectionflags	@""
	.align	4


	//----- nvinfo : EIATTR_CUDA_API_VERSION
	.align		4
        /*0000*/ 	.byte	0x04, 0x37
        /*0002*/ 	.short	(.L_20912 - .L_20911)
.L_20911:
        /*0004*/ 	.word	0x00000082


	//----- nvinfo : EIATTR_KPARAM_INFO
	.align		4
.L_20912:
        /*0008*/ 	.byte	0x04, 0x17
        /*000a*/ 	.short	(.L_20914 - .L_20913)
.L_20913:
        /*000c*/ 	.word	0x00000000
        /*0010*/ 	.short	0x0003
        /*0012*/ 	.short	0x0038
        /*0014*/ 	.byte	0x00, 0xf0, 0x21, 0x00


	//----- nvinfo : EIATTR_KPARAM_INFO
	.align		4
.L_20914:
        /*0018*/ 	.byte	0x04, 0x17
        /*001a*/ 	.short	(.L_20916 - .L_20915)
.L_20915:
        /*001c*/ 	.word	0x00000000
        /*0020*/ 	.short	0x0002
        /*0022*/ 	.short	0x0030
        /*0024*/ 	.byte	0x00, 0xf0, 0x21, 0x00


	//----- nvinfo : EIATTR_KPARAM_INFO
	.align		4
.L_20916:
        /*0028*/ 	.byte	0x04, 0x17
        /*002a*/ 	.short	(.L_20918 - .L_20917)
.L_20917:
        /*002c*/ 	.word	0x00000000
        /*0030*/ 	.short	0x0001
        /*0032*/ 	.short	0x0020
        /*0034*/ 	.byte	0x00, 0xf0, 0x41, 0x00


	//----- nvinfo : EIATTR_KPARAM_INFO
	.align		4
.L_20918:
        /*0038*/ 	.byte	0x04, 0x17
        /*003a*/ 	.short	(.L_20920 - .L_20919)
.L_20919:
        /*003c*/ 	.word	0x00000000
        /*0040*/ 	.short	0x0000
        /*0042*/ 	.short	0x0000
        /*0044*/ 	.byte	0x00, 0xf0, 0x81, 0x00


	//----- nvinfo : EIATTR_SPARSE_MMA_MASK
	.align		4
.L_20920:
        /*0048*/ 	.byte	0x03, 0x50
        /*004a*/ 	.short	0x0000


	//----- nvinfo : EIATTR_MAXREG_COUNT
	.align		4
        /*004c*/ 	.byte	0x03, 0x1b
        /*004e*/ 	.short	0x00ff


	//----- nvinfo : EIATTR_EXTERNS
	.align		4
        /*0050*/ 	.byte	0x04, 0x0f
        /*0052*/ 	.short	(.L_20922 - .L_20921)


	//   ....[0]....
	.align		4
.L_20921:
        /*0054*/ 	.word	index@(__assertfail)


	//----- nvinfo : EIATTR_MERCURY_ISA_VERSION
	.align		4
.L_20922:
        /*0058*/ 	.byte	0x03, 0x5f
        /*005a*/ 	.short	0x0101


	//----- nvinfo : EIATTR_VRC_CTA_INIT_COUNT
	.align		4
        /*005c*/ 	.byte	0x02, 0x4a
	.zero		1
	.zero		1


	//----- nvinfo : EIATTR_SYSCALL_OFFSETS
	.align		4
        /*0060*/ 	.byte	0x04, 0x46
        /*0062*/ 	.short	(.L_20924 - .L_20923)


	//   ....[0]....
.L_20923:
        /*0064*/ 	.word	0x000001a0


	//----- nvinfo : EIATTR_EXIT_INSTR_OFFSETS
	.align		4
.L_20924:
        /*0068*/ 	.byte	0x04, 0x1c
        /*006a*/ 	.short	(.L_20926 - .L_20925)


	//   ....[0]....
.L_20925:
        /*006c*/ 	.word	0x00000260


	//   ....[1]....
        /*0070*/ 	.word	0x00001000


	//----- nvinfo : EIATTR_CRS_STACK_SIZE
	.align		4
.L_20926:
        /*0074*/ 	.byte	0x04, 0x1e
        /*0076*/ 	.short	(.L_20928 - .L_20927)
.L_20927:
        /*0078*/ 	.word	0x00000000


	//----- nvinfo : EIATTR_CBANK_PARAM_SIZE
	.align		4
.L_20928:
        /*007c*/ 	.byte	0x03, 0x19
        /*007e*/ 	.short	0x0040


	//----- nvinfo : EIATTR_PARAM_CBANK
	.align		4
        /*0080*/ 	.byte	0x04, 0x0a
        /*0082*/ 	.short	(.L_20930 - .L_20929)
	.align		4
.L_20929:
        /*0084*/ 	.word	index@(.nv.constant0._Z15SoftmaxWarpImplI24ElementwiseScaleMaskLoadIffbE11DirectStoreIffEfLi2ELi2ELi1ELi2ELb1EL9Algorithm0EEvT_T0_ll)
        /*0088*/ 	.short	0x0380
        /*008a*/ 	.short	0x0040


	//----- nvinfo : EIATTR_SW_WAR
	.align		4
.L_20930:
        /*008c*/ 	.byte	0x04, 0x36
        /*008e*/ 	.short	(.L_20932 - .L_20931)
.L_20931:
        /*0090*/ 	.word	0x00000008
.L_20932:


//--------------------- .nv.info._Z15SoftmaxWarpImplI24ElementwiseScaleMaskLoadIffbE11DirectStoreIffEfLi2ELi2ELi1ELi2ELb0EL9Algorithm0EEvT_T0_ll --------------------------
	.section	.nv.info._Z15SoftmaxWarpImplI24ElementwiseScaleMaskLoadIffbE11DirectStoreIffEfLi2ELi2ELi1ELi2ELb0EL9Algorithm0EEvT_T0_ll,"",@"SHT_CUDA_INFO"
	.sectionflags	@""
	.align	4


	//----- nvinfo : EIATTR_CUDA_API_VERSION
	.align		4
        /*0000*/ 	.byte	0x04, 0x37
        /*0002*/ 	.short	(.L_20934 - .L_20933)
.L_20933:
        /*0004*/ 	.word	0x00000082


	//----- nvinfo : EIATTR_KPARAM_INFO
	.align		4
.L_20934:
        /*0008*/ 	.byte	0x04, 0x17
        /*000a*/ 	.short	(.L_20936 - .L_20935)
.L_20935:
        /*000c*/ 	.word	0x00000000
        /*0010*/ 	.short	0x0003
        /*0012*/ 	.short	0x0038
        /*0014*/ 	.byte	0x00, 0xf0, 0x21, 0x00


	//----- nvinfo : EIATTR_KPARAM_INFO
	.align		4
.L_20936:
        /*0018*/ 	.byte	0x04, 0x17
        /*001a*/ 	.short	(.L_20938 - .L_20937)
.L_20937:
        /*001c*/ 	.word	0x00000000
        /*0020*/ 	.short	0x0002
        /*0022*/ 	.short	0x0030
        /*0024*/ 	.byte	0x00, 0xf0, 0x21, 0x00


	//----- nvinfo : EIATTR_KPARAM_INFO
	.align		4
.L_20938:
        /*0028*/ 	.byte	0x04, 0x17
        /*002a*/ 	.short	(.L_20940 - .L_20939)
.L_20939:
        /*002c*/ 	.word	0x00000000
        /*0030*/ 	.short	0x0001
        /*0032*/ 	.short	0x0020
        /*0034*/ 	.byte	0x00, 0xf0, 0x41, 0x00


	//----- nvinfo : EIATTR_KPARAM_INFO
	.align		4
.L_20940:
        /*0038*/ 	.byte	0x04, 0x17
        /*003a*/ 	.short	(.L_20942 - .L_20941)
.L_20941:
        /*003c*/ 	.word	0x00000000
        /*0040*/ 	.short	0x0000
        /*0042*/ 	.short	0x0000
        /*0044*/ 	.byte	0x00, 0xf0, 0x81, 0x00


	//----- nvinfo : EIATTR_SPARSE_MMA_MASK
	.align		4
.L_20942:
        /*0048*/ 	.byte	0x03, 0x50
        /*004a*/ 	.short	0x0000


	//----- nvinfo : EIATTR_MAXREG_COUNT
	.align		4
        /*004c*/ 	.byte	0x03, 0x1b
        /*004e*/ 	.short	0x00ff


	//----- nvinfo : EIATTR_EXTERNS
	.align		4
        /*0050*/ 	.byte	0x04, 0x0f
        /*0052*/ 	.short	(.L_20944 - .L_20943)


	//   ....[0]....
	.align		4
.L_20943:
        /*0054*/ 	.word	index@(__assertfail)


	//----- nvinfo : EIATTR_MERCURY_ISA_VERSION
	.align		4
.L_20944:
        /*0058*/ 	.byte	0x03, 0x5f
        /*005a*/ 	.short	0x0101


	//----- nvinfo : EIATTR_VRC_CTA_INIT_COUNT
	.align		4
        /*005c*/ 	.byte	0x02, 0x4a
	.zero		1
	.zero		1


	//----- nvinfo : EIATTR_SYSCALL_OFFSETS
	.align		4
        /*0060*/ 	.byte	0x04, 0x46
        /*0062*/ 	.short	(.L_20946 - .L_20945)


	//   ....[0]....
.L_20945:
        /*0064*/ 	.word	0x00000170


	//----- nvinfo : EIATTR_EXIT_INSTR_OFFSETS
	.align		4
.L_20946:
        /*0068*/ 	.byte	0x04, 0x1c
        /*006a*/ 	.short	(.L_20948 - .L_20947)


	//   ....[0]....
.L_20947:
        /*006c*/ 	.word	0x00000230


	//   ....[1]....
        /*0070*/ 	.word	0x00000de0


	//----- nvinfo : EIATTR_CRS_STACK_SIZE
	.align		4
.L_20948:
        /*0074*/ 	.byte	0x04, 0x1e
        /*0076*/ 	.short	(.L_20950 - .L_20949)
.L_20949:
        /*0078*/ 	.word	0x00000000


	//----- nvinfo : EIATTR_CBANK_PARAM_SIZE
	.align		4
.L_20950:
        /*007c*/ 	.byte	0x03, 0x19
        /*007e*/ 	.short	0x0040


	//----- nvinfo : EIATTR_PARAM_CBANK
	.align		4
        /*0080*/ 	.byte	0x04, 0x0a
        /*0082*/ 	.short	(.L_20952 - .L_20951)
	.align		4
.L_20951:
        /*0084*/ 	.word	index@(.nv.constant0._Z15SoftmaxWarpImplI24ElementwiseScaleMaskLoadIffbE11DirectStoreIffEfLi2ELi2ELi1ELi2ELb0EL9Algorithm0EEvT_T0_ll)
        /*0088*/ 	.short	0x0380
        /*008a*/ 	.short	0x0040


	//----- nvinfo : EIATTR_SW_WAR
	.align		4
.L_20952:
        /*008c*/ 	.byte	0x04, 0x36
        /*008e*/ 	.short	(.L_20954 - .L_20953)
.L_20953:
        /*0090*/ 	.word	0x00000008
.L_20954:


//--------------------- .nv.callgraph             --------------------------
	.section	.nv.callgraph,"",@"SHT_CUDA_CALLGRAPH"
	.align	4
	.sectionentsize	8
	.align		4
        /*0000*/ 	.word	0x00000000
	.align		4
        /*0004*/ 	.word	0xffffffff
	.align		4
        /*0008*/ 	.word	index@(_Z24SoftmaxBlockUncachedImplI22BroadcastScaleMaskLoadIffbLm4EiE11DirectStoreIffEfLi2ELi1024EL9Algorithm0EEvT_T0_ll)
	.align		4
        /*000c*/ 	.word	index@(__assertfail)
	.align		4
        /*0010*/ 	.word	index@(_Z20SoftmaxBlockSMemImplI22BroadcastScaleMaskLoadIffbLm4EiE11DirectStoreIffEfLi2ELi256EL9Algorithm0EEvT_T0_ll)
	.align		4
        /*0014*/ 	.word	index@(__assertfail)
	.align		4
        /*0018*/ 	.word	index@(_Z20SoftmaxBlockSMemImplI22BroadcastScaleMaskLoadIffbLm4EiE11DirectStoreIffEfLi2ELi512EL9Algorithm0EEvT_T0_ll)
	.align		4
        /*001c*/ 	.word	index@(__assertfail)
	.align		4
        /*0020*/ 	.word	index@(_Z20SoftmaxBlockSMemImplI22BroadcastScaleMaskLoadIffbLm4EiE11DirectStoreIffEfLi2ELi1024EL9Algorithm0EEvT_T0_ll)
	.align		4
        /*0024*/ 	.word	index@(__assertfail)
	.align		4
        /*0028*/ 	.word	index@(_Z20SoftmaxBlockSMemImplI22BroadcastScaleMaskLoadIffbLm4EiE11DirectStoreIffEfLi2ELi128EL9Algorithm0EEvT_T0_ll)
	.align		4
        /*002c*/ 	.word	index@(__assertfail)
	.align		4
        /*0030*/ 	.word	index@(_Z15SoftmaxWarpImplI22BroadcastScaleMaskLoadIffbLm4EiE11DirectStoreIffEfLi1ELi32ELi32ELi1ELb1EL9Algorithm0EEvT_T0_ll)
	.align		4
        /*0034*/ 	.word	index@(__assertfail)
	.align		4
        /*0038*/ 	.word	index@(_Z15SoftmaxWarpImplI22BroadcastScaleMaskLoadIffbLm4EiE11DirectStoreIffEfLi1ELi32ELi32ELi1ELb0EL9Algorithm0EEvT_T0_ll)
	.align		4
        /*003c*/ 	.word	index@(__assertfail)
	.align		4
        /*0040*/ 	.word	index@(_Z15SoftmaxWarpImplI22BroadcastScaleMaskLoadIffbLm4EiE11DirectStoreIffEfLi1ELi31ELi32ELi1ELb1EL9Algorithm0EEvT_T0_ll)
	.align		4
        /*0044*/ 	.word	index@(__assertfail)
	.align		4
        /*0048*/ 	.word	index@(_Z15SoftmaxWarpImplI22BroadcastScaleMaskLoadIffbLm4EiE11DirectStoreIffEfLi1ELi31ELi32ELi1ELb0EL9Algorithm0EEvT_T0_ll)
	.align		4
        /*004c*/ 	.word	index@(__assertfail)
	.align		4
        /*0050*/ 	.word	index@(_Z15SoftmaxWarpImplI22BroadcastScaleMaskLoadIffbLm4EiE11DirectStoreIffEfLi1ELi30ELi32ELi1ELb1EL9Algorithm0EEvT_T0_ll)
	.align		4
        /*0054*/ 	.word	index@(__assertfail)
	.align		4
        /*0058*/ 	.word	index@(_Z15SoftmaxWarpImplI22BroadcastScaleMaskLoadIffbLm4EiE11DirectStoreIffEfLi1ELi30ELi32ELi1ELb0EL9Algorithm0EEvT_T0_ll)
	.align		4
        /*005c*/ 	.word	index@(__assertfail)
	.align		4
        /*0060*/ 	.word	index@(_Z15SoftmaxWarpImplI22BroadcastScaleMaskLoadIffbLm4EiE11DirectStoreIffEfLi1ELi29ELi32ELi1ELb1EL9Algorithm0EEvT_T0_ll)
	.align		4
        /*0064*/ 	.word	index@(__assertfail)
	.align		4
        /*0068*/ 	.word	index@(_Z15SoftmaxWarpImplI22BroadcastScaleMaskLoadIffbLm4EiE11DirectStoreIffEfLi1ELi29ELi32ELi1ELb0EL9Algorithm0EEvT_T0_ll)
	.align		4
        /*006c*/ 	.word	index@(__assertfail)
	.align		4
        /*0070*/ 	.word	index@(_Z15SoftmaxWarpImplI22BroadcastScaleMaskLoadIffbLm4EiE11DirectStoreIffEfLi1ELi28ELi32ELi1ELb1EL9Algorithm0EEvT_T0_ll)
	.align		4
        /*0074*/ 	.word	index@(__assertfail)
	.align		4
        /*0078*/ 	.word	index@(_Z15SoftmaxWarpImplI22BroadcastScaleMaskLoadIffbLm4EiE11DirectStoreIffEfLi1ELi28ELi32ELi1ELb0EL9Algorithm0EEvT_T0_ll)
	.align		4
        /*007c*/ 	.word	index@(__assertfail)
	.align		4
        /*0080*/ 	.word	index@(_Z15SoftmaxWarpImplI22BroadcastScaleMaskLoadIffbLm4EiE11DirectStoreIffEfLi1ELi27ELi32ELi1ELb1EL9Algorithm0EEvT_T0_ll)
	.align		4
        /*0084*/ 	.word	index@(__assertfail)
	.align		4
        /*0088*/ 	.word	index@(_Z15SoftmaxWarpImplI22BroadcastScaleMaskLoadIffbLm4EiE11DirectStoreIffEfLi1ELi27ELi32ELi1ELb0EL9Algorithm0EEvT_T0_ll)
	.align		4
        /*008c*/ 	.word	index@(__assertfail)
	.align		4
        /*0090*/ 	.word	index@(_Z15SoftmaxWarpImplI22BroadcastScaleMaskLoadIffbLm4EiE11DirectStoreIffEfLi1ELi26ELi32ELi1ELb1EL9Algorithm0EEvT_T0_ll)
	.align		4
        /*0094*/ 	.word	index@(__assertfail)
	.align		4
        /*0098*/ 	.word	index@(_Z15SoftmaxWarpImplI22BroadcastScaleMaskLoadIffbLm4EiE11DirectStoreIffEfLi1ELi26ELi32ELi1ELb0EL9Algorithm0EEvT_T0_ll)
	.align		4
        /*009c*/ 	.word	index@(__assertfail)
	.align		4
        /*00a0*/ 	.word	index@(_Z15SoftmaxWarpImplI22BroadcastScaleMaskLoadIffbLm4EiE11DirectStoreIffEfLi1ELi25ELi32ELi1ELb1EL9Algorithm0EEvT_T0_ll)
	.align		4
        /*00a4*/ 	.word	index@(__assertfail)
	.align		4
        /*00a8*/ 	.word	index@(_Z15SoftmaxWarpImplI22BroadcastScaleMaskLoadIffbLm4EiE11DirectStoreIffEfLi1ELi25ELi32ELi1ELb0EL9Algorithm0EEvT_T0_ll)
	.align		4
        /*00ac*/ 	.word	index@(__assertfail)
	.align		4
        /*00b0*/ 	.word	index@(_Z15SoftmaxWarpImplI22BroadcastScaleMaskLoadIffbLm4EiE11DirectStoreIffEfLi1ELi24ELi32ELi1ELb1EL9Algorithm0EEvT_T0_ll)
	.align		4
        /*00b4*/ 	.word	index@(__assertfail)
	.align		4
        /*00b8*/ 	.word	index@(_Z15SoftmaxWarpImplI22BroadcastScaleMaskLoadIffbLm4EiE11DirectStoreIffEfLi1ELi24ELi32ELi1ELb0EL9Algorithm0EEvT_T0_ll)
	.align		4
        /*00bc*/ 	.word	index@(__assertfail)
	.align		4
        /*00c0*/ 	.word	index@(_Z15SoftmaxWarpImplI22BroadcastScaleMaskLoadIffbLm4EiE11DirectStoreIffEfLi1ELi23ELi32ELi1ELb1EL9Algorithm0EEvT_T0_ll)
	.align		4
        /*00c4*/ 	.word	index@(__assertfail)
	.align		4
        /*00c8*/ 	.word	index@(_Z15SoftmaxWarpImplI22BroadcastScaleMaskLoadIffbLm4EiE11DirectStoreIffEfLi1ELi23ELi32ELi1ELb0EL9Algorithm0EEvT_T0_ll)
	.align		4
        /*00cc*/ 	.word	index@(__assertfail)
	.align		4
        /*00d0*/ 	.word	index@(_Z15SoftmaxWarpImplI22BroadcastScaleMaskLoadIffbLm4EiE11DirectStoreIffEfLi1ELi22ELi32ELi1ELb1EL9Algorithm0EEvT_T0_ll)
	.align		4
        /*00d4*/ 	.word	index@(__assertfail)
	.align		4
        /*00d8*/ 	.word	index@(_Z15SoftmaxWarpImplI22BroadcastScaleMaskLoadIffbLm4EiE11DirectStoreIffEfLi1ELi22ELi32ELi1ELb0EL9Algorithm0EEvT_T0_ll)
	.align		4
        /*00dc*/ 	.word	index@(__assertfail)
	.align		4
        /*00e0*/ 	.word	index@(_Z15SoftmaxWarpImplI22BroadcastScaleMaskLoadIffbLm4EiE11DirectStoreIffEfLi1ELi21ELi32ELi1ELb1EL9Algorithm0EEvT_T0_ll)
	.align		4
        /*00e4*/ 	.word	index@(__assertfail)
	.align		4
        /*00e8*/ 	.word	index@(_Z15SoftmaxWarpImplI22BroadcastScaleMaskLoadIffbLm4EiE11DirectStoreIffEfLi1ELi21ELi32ELi1ELb0EL9Algorithm0EEvT_T0_ll)
	.align		4
        /*00ec*/ 	.word	index@(__assertfail)
	.align		4
        /*00f0*/ 	.word	index@(_Z15SoftmaxWarpImplI22BroadcastScaleMaskLoadIffbLm4EiE11DirectStoreIffEfLi1ELi20ELi32ELi1ELb1EL9Algorithm0EEvT_T0_ll)
	.align		4
        /*00f4*/ 	.word	index@(__assertfail)
	.align		4
        /*00f8*/ 	.word	index@(_Z15SoftmaxWarpImplI22BroadcastScaleMaskLoadIffbLm4EiE11DirectStoreIffEfLi1ELi20ELi32ELi1ELb0EL9Algorithm0EEvT_T0_ll)
	.align		4
        /*00fc*/ 	.word	index@(__assertfail)
	.align		4
        /*0100*/ 	.word	index@(_Z15SoftmaxWarpImplI22BroadcastScaleMaskLoadIffbLm4EiE11DirectStoreIffEfLi1ELi19ELi32ELi1ELb1EL9Algorithm0EEvT_T0_ll)
	.align		4
        /*0104*/ 	.word	index@(__assertfail)
	.align		4
        /*0108*/ 	.word	index@(_Z15SoftmaxWarpImplI22BroadcastScaleMaskLoadIffbLm4EiE11DirectStoreIffEfLi1ELi19ELi32ELi1ELb0EL9Algorithm0EEvT_T0_ll)
	.align		4
        /*010c*/ 	.word	index@(__assertfail)
	.align		4
        /*0110*/ 	.word	index@(_Z15SoftmaxWarpImplI22BroadcastScaleMaskLoadIffbLm4EiE11DirectStoreIffEfLi1ELi18ELi32ELi1ELb1EL9Algorithm0EEvT_T0_ll)
	.align		4
        /*0114*/ 	.word	index@(__assertfail)
	.align		4
        /*0118*/ 	.word	index@(_Z15SoftmaxWarpImplI22BroadcastScaleMaskLoadIffbLm4EiE11DirectStoreIffEfLi1ELi18ELi32ELi1ELb0EL9Algorithm0EEvT_T0_ll)
	.align		4
        /*011c*/ 	.word	index@(__assertfail)
	.align		4
        /*0120*/ 	.word	index@(_Z15SoftmaxWarpImplI22BroadcastScaleMaskLoadIffbLm4EiE11DirectStoreIffEfLi1ELi17ELi32ELi1ELb1EL9Algorithm0EEvT_T0_ll)
	.align		4
        /*0124*/ 	.word	index@(__assertfail)
	.align		4
        /*0128*/ 	.word	index@(_Z15SoftmaxWarpImplI22BroadcastScaleMaskLoadIffbLm4EiE11DirectStoreIffEfLi1ELi17ELi32ELi1ELb0EL9Algorithm0EEvT_T0_ll)
	.align		4
        /*012c*/ 	.word	index@(__assertfail)
	.align		4
        /*0130*/ 	.word	index@(_Z15SoftmaxWarpImplI22BroadcastScaleMaskLoadIffbLm4EiE11DirectStoreIffEfLi1ELi16ELi32ELi1ELb1EL9Algorithm0EEvT_T0_ll)
	.align		4
        /*0134*/ 	.word	index@(__assertfail)
	.align		4
        /*0138*/ 	.word	index@(_Z15SoftmaxWarpImplI22BroadcastScaleMaskLoadIffbLm4EiE11DirectStoreIffEfLi1ELi16ELi32ELi1ELb0EL9Algorithm0EEvT_T0_ll)
	.align		4
        /*013c*/ 	.word	index@(__assertfail)
	.align		4
        /*0140*/ 	.word	index@(_Z15SoftmaxWarpImplI22BroadcastScaleMaskLoadIffbLm4EiE11DirectStoreIffEfLi1ELi15ELi32ELi1ELb1EL9Algorithm0EEvT_T0_ll)
	.align		4
        /*0144*/ 	.word	index@(__assertfail)
	.align		4
        /*0148*/ 	.word	index@(_Z15SoftmaxWarpImplI22BroadcastScaleMaskLoadIffbLm4EiE11DirectStoreIffEfLi1ELi15ELi32ELi1ELb0EL9Algorithm0EEvT_T0_ll)
	.align		4
        /*014c*/ 	.word	index@(__assertfail)
	.align		4
        /*0150*/ 	.word	index@(_Z15SoftmaxWarpImplI22BroadcastScaleMaskLoadIffbLm4EiE11DirectStoreIffEfLi1ELi14ELi32ELi1ELb1EL9Algorithm0EEvT_T0_ll)
	.align		4
        /*0154*/ 	.word	index@(__assertfail)
	.align		4
        /*0158*/ 	.word	index@(_Z15SoftmaxWarpImplI22BroadcastScaleMaskLoadIffbLm4EiE11DirectStoreIffEfLi1ELi14ELi32ELi1ELb0EL9Algorithm0EEvT_T0_ll)
	.align		4
        /*015c*/ 	.word	index@(__assertfail)
	.align		4
        /*0160*/ 	.word	index@(_Z15SoftmaxWarpImplI22BroadcastScaleMaskLoadIffbLm4EiE11DirectStoreIffEfLi1ELi13ELi32ELi1ELb1EL9Algorithm0EEvT_T0_ll)
	.align		4
        /*0164*/ 	.word	index@(__assertfail)
	.align		4
        /*0168*/ 	.word	index@(_Z15SoftmaxWarpImplI22BroadcastScaleMaskLoadIffbLm4EiE11DirectStoreIffEfLi1ELi13ELi32ELi1ELb0EL9Algorithm0EEvT_T0_ll)
	.align		4
        /*016c*/ 	.word	index@(__assertfail)
	.align		4
        /*0170*/ 	.word	index@(_Z15SoftmaxWarpImplI22BroadcastScaleMaskLoadIffbLm4EiE11DirectStoreIffEfLi1ELi12ELi32ELi1ELb1EL9Algorithm0EEvT_T0_ll)
	.align		4
        /*0174*/ 	.word	index@(__assertfail)
	.align		4
        /*0178*/ 	.word	index@(_Z15SoftmaxWarpImplI22BroadcastScaleMaskLoadIffbLm4EiE11DirectStoreIffEfLi1ELi12ELi32ELi1ELb0EL9Algorithm0EEvT_T0_ll)
	.align		4
        /*017c*/ 	.word	index@(__assertfail)
	.align		4
        /*0180*/ 	.word	index@(_Z15SoftmaxWarpImplI22BroadcastScaleMaskLoadIffbLm4EiE11DirectStoreIffEfLi1ELi11ELi32ELi1ELb1EL9Algorithm0EEvT_T0_ll)
	.align		4
        /*0184*/ 	.word	index@(__assertfail)
	.align		4
        /*0188*/ 	.word	index@(_Z15SoftmaxWarpImplI22BroadcastScaleMaskLoadIffbLm4EiE11DirectStoreIffEfLi1ELi11ELi32ELi1ELb0EL9Algorithm0EEvT_T0_ll)
	.align		4
        /*018c*/ 	.word	index@(__assertfail)
	.align		4
        /*0190*/ 	.word	index@(_Z15SoftmaxWarpImplI22BroadcastScaleMaskLoadIffbLm4EiE11DirectStoreIffEfLi1ELi10ELi32ELi1ELb1EL9Algorithm0EEvT_T0_ll)
	.align		4
        /*0194*/ 	.word	index@(__assertfail)
	.align		4
        /*0198*/ 	.word	index@(_Z15SoftmaxWarpImplI22BroadcastScaleMaskLoadIffbLm4EiE11DirectStoreIffEfLi1ELi10ELi32ELi1ELb0EL9Algorithm0EEvT_T0_ll)
	.align		4
        /*019c*/ 	.word	index@(__assertfail)
	.align		4
        /*01a0*/ 	.word	index@(_Z15SoftmaxWarpImplI22BroadcastScaleMaskLoadIffbLm4EiE11DirectStoreIffEfLi1ELi9ELi32ELi1ELb1EL9Algorithm0EEvT_T0_ll)
	.align		4
        /*01a4*/ 	.word	index@(__assertfail)
	.align		4
        /*01a8*/ 	.word	index@(_Z15SoftmaxWarpImplI22BroadcastScaleMaskLoadIffbLm4EiE11DirectStoreIffEfLi1ELi9ELi32ELi1ELb0EL9Algorithm0EEvT_T0_ll)
	.align		4
        /*01ac*/ 	.word	index@(__assertfail)
	.align		4
        /*01b0*/ 	.word	index@(_Z15SoftmaxWarpImplI22BroadcastScaleMaskLoadIffbLm4EiE11DirectStoreIffEfLi1ELi8ELi32ELi1ELb1EL9Algorithm0EEvT_T0_ll)
	.align		4
        /*01b4*/ 	.word	index@(__assertfail)
	.align		4
        /*01b8*/ 	.word	index@(_Z15SoftmaxWarpImplI22BroadcastScaleMaskLoadIffbLm4EiE11DirectStoreIffEfLi1ELi8ELi32ELi1ELb0EL9Algorithm0EEvT_T0_ll)
	.align		4
        /*01bc*/ 	.word	index@(__assertfail)
	.align		4
        /*01c0*/ 	.word	index@(_Z15SoftmaxWarpImplI22BroadcastScaleMaskLoadIffbLm4EiE11DirectStoreIffEfLi1ELi7ELi32ELi1ELb1EL9Algorithm0EEvT_T0_ll)
	.align		4
        /*01c4*/ 	.word	index@(__assertfail)
	.align		4
        /*01c8*/ 	.word	index@(_Z15SoftmaxWarpImplI22BroadcastScaleMaskLoadIffbLm4EiE11DirectStoreIffEfLi1ELi7ELi32ELi1ELb0EL9Algorithm0EEvT_T0_ll)
	.align		4
        /*01cc*/ 	.word	index@(__assertfail)
	.align		4
        /*01d0*/ 	.word	index@(_Z15SoftmaxWarpImplI22BroadcastScaleMaskLoadIffbLm4EiE11DirectStoreIffEfLi1ELi6ELi32ELi1ELb1EL9Algorithm0EEvT_T0_ll)
	.align		4
        /*01d4*/ 	.word	index@(__assertfail)
	.align		4
        /*01d8*/ 	.word	index@(_Z15SoftmaxWarpImplI22BroadcastScaleMaskLoadIffbLm4EiE11DirectStoreIffEfLi1ELi6ELi32ELi1ELb0EL9Algorithm0EEvT_T0_ll)
	.align		4
        /*01dc*/ 	.word	index@(__assertfail)
	.align		4
        /*01e0*/ 	.word	index@(_Z15SoftmaxWarpImplI22BroadcastScaleMaskLoadIffbLm4EiE11DirectStoreIffEfLi1ELi5ELi32ELi1ELb1EL9Algorithm0EEvT_T0_ll)
	.align		4
        /*01e4*/ 	.word	index@(__assertfail)
	.align		4
        /*01e8*/ 	.word	index@(_Z15SoftmaxWarpImplI22BroadcastScaleMaskLoadIffbLm4EiE11DirectStoreIffEfLi1ELi5ELi32ELi1ELb0EL9Algorithm0EEvT_T0_ll)
	.align		4
        /*01ec*/ 	.word	index@(__assertfail)
	.align		4
        /*01f0*/ 	.word	index@(_Z15SoftmaxWarpImplI22BroadcastScaleMaskLoadIffbLm4EiE11DirectStoreIffEfLi1ELi4ELi32ELi1ELb1EL9Algorithm0EEvT_T0_ll)
	.align		4
        /*01f4*/ 	.word	index@(__assertfail)
	.align		4
        /*01f8*/ 	.word	index@(_Z15SoftmaxWarpImplI22BroadcastScaleMaskLoadIffbLm4EiE11DirectStoreIffEfLi1ELi4ELi32ELi1ELb0EL9Algorithm0EEvT_T0_ll)
	.align		4
        /*01fc*/ 	.word	index@(__assertfail)
	.align		4
        /*0200*/ 	.word	index@(_Z15SoftmaxWarpImplI22BroadcastScaleMaskLoadIffbLm4EiE11DirectStoreIffEfLi1ELi3ELi32ELi1ELb1EL9Algorithm0EEvT_T0_ll)
	.align		4
        /*0204*/ 	.word	index@(__assertfail)
	.align		4
        /*0208*/ 	.word	index@(_Z15SoftmaxWarpImplI22BroadcastScaleMaskLoadIffbLm4EiE11DirectStoreIffEfLi1ELi3ELi32ELi1ELb0EL9Algorithm0EEvT_T0_ll)
	.align		4
        /*020c*/ 	.word	index@(__assertfail)
	.align		4
        /*0210*/ 	.word	index@(_Z15SoftmaxWarpImplI22BroadcastScaleMaskLoadIffbLm4EiE11DirectStoreIffEfLi1ELi2ELi32ELi1ELb1EL9Algorithm0EEvT_T0_ll)
	.align		4
        /*0214*/ 	.word	index@(__assertfail)
	.align		4
        /*0218*/ 	.word	index@(_Z15SoftmaxWarpImplI22BroadcastScaleMaskLoadIffbLm4EiE11DirectStoreIffEfLi1ELi2ELi32ELi1ELb0EL9Algorithm0EEvT_T0_ll)
	.align		4
        /*021c*/ 	.word	index@(__assertfail)
	.align		4
        /*0220*/ 	.word	index@(_Z15SoftmaxWarpImplI22BroadcastScaleMaskLoadIffbLm4EiE11DirectStoreIffEfLi1ELi1ELi32ELi1ELb1EL9Algorithm0EEvT_T0_ll)
	.align		4
        /*0224*/ 	.word	index@(__assertfail)
	.align		4
        /*0228*/ 	.word	index@(_Z15SoftmaxWarpImplI22BroadcastScaleMaskLoadIffbLm4EiE11DirectStoreIffEfLi1ELi1ELi32ELi1ELb0EL9Algorithm0EEvT_T0_ll)
	.align		4
        /*022c*/ 	.word	index@(__assertfail)
	.align		4
        /*0230*/ 	.word	index@(_Z15SoftmaxWarpImplI22BroadcastScaleMaskLoadIffbLm4EiE11DirectStoreIffEfLi1ELi1ELi32ELi2ELb1EL9Algorithm0EEvT_T0_ll)
	.align		4
        /*0234*/ 	.word	index@(__assertfail)
	.align		4
        /*0238*/ 	.word	index@(_Z15SoftmaxWarpImplI22BroadcastScaleMaskLoadIffbLm4EiE11DirectStoreIffEfLi1ELi1ELi32ELi2ELb0EL9Algorithm0EEvT_T0_ll)
	.align		4
        /*023c*/ 	.word	index@(__assertfail)
	.align		4
        /*0240*/ 	.word	index@(_Z15SoftmaxWarpImplI22BroadcastScaleMaskLoadIffbLm4EiE11DirectStoreIffEfLi1ELi1ELi16ELi1ELb1EL9Algorithm0EEvT_T0_ll)
	.align		4
        /*0244*/ 	.word	index@(__assertfail)
	.align		4
        /*0248*/ 	.word	index@(_Z15SoftmaxWarpImplI22BroadcastScaleMaskLoadIffbLm4EiE11DirectStoreIffEfLi1ELi1ELi16ELi1ELb0EL9Algorithm0EEvT_T0_ll)
	.align		4
        /*024c*/ 	.word	index@(__assertfail)
	.align		4
        /*0250*/ 	.word	index@(_Z15SoftmaxWarpImplI22BroadcastScaleMaskLoadIffbLm4EiE11DirectStoreIffEfLi1ELi1ELi16ELi2ELb1EL9Algorithm0EEvT_T0_ll)
	.align		4
        /*0254*/ 	.word	index@(__assertfail)
	.align		4
        /*0258*/ 	.word	index@(_Z15SoftmaxWarpImplI22BroadcastScaleMaskLoadIffbLm4EiE11DirectStoreIffEfLi1ELi1ELi16ELi2ELb0EL9Algorithm0EEvT_T0_ll)
	.align		4
        /*025c*/ 	.word	index@(__assertfail)
	.align		4
        /*0260*/ 	.word	index@(_Z15SoftmaxWarpImplI22BroadcastScaleMaskLoadIffbLm4EiE11DirectStoreIffEfLi1ELi1ELi8ELi1ELb1EL9Algorithm0EEvT_T0_ll)
	.align		4
        /*0264*/ 	.word	index@(__assertfail)
	.align		4
        /*0268*/ 	.word	index@(_Z15SoftmaxWarpImplI22BroadcastScaleMaskLoadIffbLm4EiE11DirectStoreIffEfLi1ELi1ELi8ELi1ELb0EL9Algorithm0EEvT_T0_ll)
	.align		4
        /*026c*/ 	.word	index@(__assertfail)
	.align		4
        /*0270*/ 	.word	index@(_Z15SoftmaxWarpImplI22BroadcastScaleMaskLoadIffbLm4EiE11DirectStoreIffEfLi1ELi1ELi8ELi2ELb1EL9Algorithm0EEvT_T0_ll)
	.align		4
        /*0274*/ 	.word	index@(__assertfail)
	.align		4
        /*0278*/ 	.word	index@(_Z15SoftmaxWarpImplI22BroadcastScaleMaskLoadIffbLm4EiE11DirectStoreIffEfLi1ELi1ELi8ELi2ELb0EL9Algorithm0EEvT_T0_ll)
	.align		4
        /*027c*/ 	.word	index@(__assertfail)
	.align		4
        /*0280*/ 	.word	index@(_Z15SoftmaxWarpImplI22BroadcastScaleMaskLoadIffbLm4EiE11DirectStoreIffEfLi1ELi1ELi4ELi1ELb1EL9Algorithm0EEvT_T0_ll)
	.align		4
        /*0284*/ 	.word	index@(__assertfail)
	.align		4
        /*0288*/ 	.word	index@(_Z15SoftmaxWarpImplI22BroadcastScaleMaskLoadIffbLm4EiE11DirectStoreIffEfLi1ELi1ELi4ELi1ELb0EL9Algorithm0EEvT_T0_ll)
	.align		4
        /*028c*/ 	.word	index@(__assertfail)
	.align		4
        /*0290*/ 	.word	index@(_Z15SoftmaxWarpImplI22BroadcastScaleMaskLoadIffbLm4EiE11DirectStoreIffEfLi1ELi1ELi4ELi2ELb1EL9Algorithm0EEvT_T0_ll)
	.align		4
        /*0294*/ 	.word	index@(__assertfail)
	.align		4
        /*0298*/ 	.word	index@(_Z15SoftmaxWarpImplI22BroadcastScaleMaskLoadIffbLm4EiE11DirectStoreIffEfLi1ELi1ELi4ELi2ELb0EL9Algorithm0EEvT_T0_ll)
	.align		4
        /*029c*/ 	.word	index@(__assertfail)
	.align		4
        /*02a0*/ 	.word	index@(_Z15SoftmaxWarpImplI22BroadcastScaleMaskLoadIffbLm4EiE11DirectStoreIffEfLi1ELi1ELi2ELi1ELb1EL9Algorithm0EEvT_T0_ll)
	.align		4
        /*02a4*/ 	.word	index@(__assertfail)
	.align		4
        /*02a8*/ 	.word	index@(_Z15SoftmaxWarpImplI22BroadcastScaleMaskLoadIffbLm4EiE11DirectStoreIffEfLi1ELi1ELi2ELi1ELb0EL9Algorithm0EEvT_T0_ll)
	.align		4
        /*02ac*/ 	.word	index@(__assertfail)
	.align		4
        /*02b0*/ 	.word	index@(_Z15SoftmaxWarpImplI22BroadcastScaleMaskLoadIffbLm4EiE11DirectStoreIffEfLi1ELi1ELi2ELi2ELb1EL9Algorithm0EEvT_T0_ll)
	.align		4
        /*02b4*/ 	.word	index@(__assertfail)
	.align		4
        /*02b8*/ 	.word	index@(_Z15SoftmaxWarpImplI22BroadcastScaleMaskLoadIffbLm4EiE11DirectStoreIffEfLi1ELi1ELi2ELi2ELb0EL9Algorithm0EEvT_T0_ll)
	.align		4
        /*02bc*/ 	.word	index@(__assertfail)
	.align		4
        /*02c0*/ 	.word	index@(_Z15SoftmaxWarpImplI22BroadcastScaleMaskLoadIffbLm4EiE11DirectStoreIffEfLi1ELi1ELi1ELi1ELb1EL9Algorithm0EEvT_T0_ll)
	.align		4
        /*02c4*/ 	.word	index@(__assertfail)
	.align		4
        /*02c8*/ 	.word	index@(_Z15SoftmaxWarpImplI22BroadcastScaleMaskLoadIffbLm4EiE11DirectStoreIffEfLi1ELi1ELi1ELi1ELb0EL9Algorithm0EEvT_T0_ll)
	.align		4
        /*02cc*/ 	.word	index@(__assertfail)
	.align		4
        /*02d0*/ 	.word	index@(_Z15SoftmaxWarpImplI22BroadcastScaleMaskLoadIffbLm4EiE11DirectStoreIffEfLi1ELi1ELi1ELi2ELb1EL9Algorithm0EEvT_T0_ll)
	.align		4
        /*02d4*/ 	.word	index@(__assertfail)
	.align		4
        /*02d8*/ 	.word	index@(_Z15SoftmaxWarpImplI22BroadcastScaleMaskLoadIffbLm4EiE11DirectStoreIffEfLi1ELi1ELi1ELi2ELb0EL9Algorithm0EEvT_T0_ll)
	.align		4
        /*02dc*/ 	.word	index@(__assertfail)
	.align		4
        /*02e0*/ 	.word	index@(_Z15SoftmaxWarpImplI22BroadcastScaleMaskLoadIffbLm4EiE11DirectStoreIffEfLi2ELi32ELi32ELi1ELb1EL9Algorithm0EEvT_T0_ll)
	.align		4
        /*02e4*/ 	.word	index@(__assertfail)
	.align		4
        /*02e8*/ 	.word	index@(_Z15SoftmaxWarpImplI22BroadcastScaleMaskLoadIffbLm4EiE11DirectStoreIffEfLi2ELi32ELi32ELi1ELb0EL9Algorithm0EEvT_T0_ll)
	.align		4
        /*02ec*/ 	.word	index@(__assertfail)
	.align		4
        /*02f0*/ 	.word	index@(_Z15SoftmaxWarpImplI22BroadcastScaleMaskLoadIffbLm4EiE11DirectStoreIffEfLi2ELi30ELi32ELi1ELb1EL9Algorithm0EEvT_T0_ll)
	.align		4
        /*02f4*/ 	.word	index@(__assertfail)
	.align		4
        /*02f8*/ 	.word	index@(_Z15SoftmaxWarpImplI22BroadcastScaleMaskLoadIffbLm4EiE11DirectStoreIffEfLi2ELi30ELi32ELi1ELb0EL9Algorithm0EEvT_T0_ll)
	.align		4
        /*02fc*/ 	.word	index@(__assertfail)
	.align		4
        /*0300*/ 	.word	index@(_Z15SoftmaxWarpImplI22BroadcastScaleMaskLoadIffbLm4EiE11DirectStoreIffEfLi2ELi28ELi32ELi1ELb1EL9Algorithm0EEvT_T0_ll)
	.align		4
        /*0304*/ 	.word	index@(__assertfail)
	.align		4
        /*0308*/ 	.word	index@(_Z15SoftmaxWarpImplI22BroadcastScaleMaskLoadIffbLm4EiE11DirectStoreIffEfLi2ELi28ELi32ELi1ELb0EL9Algorithm0EEvT_T0_ll)
	.align		4
        /*030c*/ 	.word	index@(__assertfail)
	.align		4
        /*0310*/ 	.word	index@(_Z15SoftmaxWarpImplI22BroadcastScaleMaskLoadIffbLm4EiE11DirectStoreIffEfLi2ELi26ELi32ELi1ELb1EL9Algorithm0EEvT_T0_ll)
	.align		4
        /*0314*/ 	.word	index@(__assertfail)
	.align		4
        /*0318*/ 	.word	index@(_Z15SoftmaxWarpImplI22BroadcastScaleMaskLoadIffbLm4EiE11DirectStoreIffEfLi2ELi26ELi32ELi1ELb0EL9Algorithm0EEvT_T0_ll)
	.align		4
        /*031c*/ 	.word	index@(__assertfail)
	.align		4
        /*0320*/ 	.word	index@(_Z15SoftmaxWarpImplI22BroadcastScaleMaskLoadIffbLm4EiE11DirectStoreIffEfLi2ELi24ELi32ELi1ELb1EL9Algorithm0EEvT_T0_ll)
	.align		4
        /*0324*/ 	.word	index@(__assertfail)
	.align		4
        /*0328*/ 	.word	index@(_Z15SoftmaxWarpImplI22BroadcastScaleMaskLoadIffbLm4EiE11DirectStoreIffEfLi2ELi24ELi32ELi1ELb0EL9Algorithm0EEvT_T0_ll)
	.align		4
        /*032c*/ 	.word	index@(__assertfail)
	.align		4
        /*0330*/ 	.word	index@(_Z15SoftmaxWarpImplI22BroadcastScaleMaskLoadIffbLm4EiE11DirectStoreIffEfLi2ELi22ELi32ELi1ELb1EL9Algorithm0EEvT_T0_ll)
	.align		4
        /*0334*/ 	.word	index@(__assertfail)
	.align		4
        /*0338*/ 	.word	index@(_Z15SoftmaxWarpImplI22BroadcastScaleMaskLoadIffbLm4EiE11DirectStoreIffEfLi2ELi22ELi32ELi1ELb0EL9Algorithm0EEvT_T0_ll)
	.align		4
        /*033c*/ 	.word	index@(__assertfail)
	.align		4
        /*0340*/ 	.word	index@(_Z15SoftmaxWarpImplI22BroadcastScaleMaskLoadIffbLm4EiE11DirectStoreIffEfLi2ELi20ELi32ELi1ELb1EL9Algorithm0EEvT_T0_ll)
	.align		4
        /*0344*/ 	.word	index@(__assertfail)
	.align		4
        /*0348*/ 	.word	index@(_Z15SoftmaxWarpImplI22BroadcastScaleMaskLoadIffbLm4EiE11DirectStoreIffEfLi2ELi20ELi32ELi1ELb0EL9Algorithm0EEvT_T0_ll)
	.align		4
        /*034c*/ 	.word	index@(__assertfail)
	.align		4
        /*0350*/ 	.word	index@(_Z15SoftmaxWarpImplI22BroadcastScaleMaskLoadIffbLm4EiE11DirectStoreIffEfLi2ELi18ELi32ELi1ELb1EL9Algorithm0EEvT_T0_ll)
	.align		4
        /*0354*/ 	.word	index@(__assertfail)
	.align		4
        /*0358*/ 	.word	index@(_Z15SoftmaxWarpImplI22BroadcastScaleMaskLoadIffbLm4EiE11DirectStoreIffEfLi2ELi18ELi32ELi1ELb0EL9Algorithm0EEvT_T0_ll)
	.align		4
        /*035c*/ 	.word	index@(__assertfail)
	.align		4
        /*0360*/ 	.word	index@(_Z15SoftmaxWarpImplI22BroadcastScaleMaskLoadIffbLm4EiE11DirectStoreIffEfLi2ELi16ELi32ELi1ELb1EL9Algorithm0EEvT_T0_ll)
	.align		4
        /*0364*/ 	.word	index@(__assertfail)
	.align		4
        /*0368*/ 	.word	index@(_Z15SoftmaxWarpImplI22BroadcastScaleMaskLoadIffbLm4EiE11DirectStoreIffEfLi2ELi16ELi32ELi1ELb0EL9Algorithm0EEvT_T0_ll)
	.align		4
        /*036c*/ 	.word	index@(__assertfail)
	.align		4
        /*0370*/ 	.word	index@(_Z15SoftmaxWarpImplI22BroadcastScaleMaskLoadIffbLm4EiE11DirectStoreIffEfLi2ELi14ELi32ELi1ELb1EL9Algorithm0EEvT_T0_ll)
	.align		4
        /*0374*/ 	.word	index@(__assertfail)
	.align		4
        /*0378*/ 	.word	index@(_Z15SoftmaxWarpImplI22BroadcastScaleMaskLoadIffbLm4EiE11DirectStoreIffEfLi2ELi14ELi32ELi1ELb0EL9Algorithm0EEvT_T0_ll)
	.align		4
        /*037c*/ 	.word	index@(__assertfail)
	.align		4
        /*0380*/ 	.word	index@(_Z15SoftmaxWarpImplI22BroadcastScaleMaskLoadIffbLm4EiE11DirectStoreIffEfLi2ELi12ELi32ELi1ELb1EL9Algorithm0EEvT_T0_ll)
	.align		4
        /*0384*/ 	.word	index@(__assertfail)
	.align		4
        /*0388*/ 	.word	index@(_Z15SoftmaxWarpImplI22BroadcastScaleMaskLoadIffbLm4EiE11DirectStoreIffEfLi2ELi12ELi32ELi1ELb0EL9Algorithm0EEvT_T0_ll)
	.align		4
        /*038c*/ 	.word	index@(__assertfail)
	.align		4
        /*0390*/ 	.word	index@(_Z15SoftmaxWarpImplI22BroadcastScaleMaskLoadIffbLm4EiE11DirectStoreIffEfLi2ELi10ELi32ELi1ELb1EL9Algorithm0EEvT_T0_ll)
	.align		4
        /*0394*/ 	.word	index@(__assertfail)
	.align		4
        /*0398*/ 	.word	index@(_Z15SoftmaxWarpImplI22BroadcastScaleMaskLoadIffbLm4EiE11DirectStoreIffEfLi2ELi10ELi32ELi1ELb0EL9Algorithm0EEvT_T0_ll)
	.align		4
        /*039c*/ 	.word	index@(__assertfail)
	.align		4
        /*03a0*/ 	.word	index@(_Z15SoftmaxWarpImplI22BroadcastScaleMaskLoadIffbLm4EiE11DirectStoreIffEfLi2ELi8ELi32ELi1ELb1EL9Algorithm0EEvT_T0_ll)
	.align		4
        /*03a4*/ 	.word	index@(__assertfail)
	.align		4
        /*03a8*/ 	.word	index@(_Z15SoftmaxWarpImplI22BroadcastScaleMaskLoadIffbLm4EiE11DirectStoreIffEfLi2ELi8ELi32ELi1ELb0EL9Algorithm0EEvT_T0_ll)
	.align		4
        /*03ac*/ 	.word	index@(__assertfail)
	.align		4
        /*03b0*/ 	.word	index@(_Z15SoftmaxWarpImplI22BroadcastScaleMaskLoadIffbLm4EiE11DirectStoreIffEfLi2ELi6ELi32ELi1ELb1EL9Algorithm0EEvT_T0_ll)
	.align		4
        /*03b4*/ 	.word	index@(__assertfail)
	.align		4
        /*03b8*/ 	.word	index@(_Z15SoftmaxWarpImplI22BroadcastScaleMaskLoadIffbLm4EiE11DirectStoreIffEfLi2ELi6ELi32ELi1ELb0EL9Algorithm0EEvT_T0_ll)
	.align		4
        /*03bc*/ 	.word	index@(__assertfail)
	.align		4
        /*03c0*/ 	.word	index@(_Z15SoftmaxWarpImplI22BroadcastScaleMaskLoadIffbLm4EiE11DirectStoreIffEfLi2ELi4ELi32ELi1ELb1EL9Algorithm0EEvT_T0_ll)
	.align		4
        /*03c4*/ 	.word	index@(__assertfail)
	.align		4
        /*03c8*/ 	.word	index@(_Z15SoftmaxWarpImplI22BroadcastScaleMaskLoadIffbLm4EiE11DirectStoreIffEfLi2ELi4ELi32ELi1ELb0EL9Algorithm0EEvT_T0_ll)
	.align		4
        /*03cc*/ 	.word	index@(__assertfail)
	.align		4
        /*03d0*/ 	.word	index@(_Z15SoftmaxWarpImplI22BroadcastScaleMaskLoadIffbLm4EiE11DirectStoreIffEfLi2ELi2ELi32ELi1ELb1EL9Algorithm0EEvT_T0_ll)
	.align		4
        /*03d4*/ 	.word	index@(__assertfail)
	.align		4
        /*03d8*/ 	.word	index@(_Z15SoftmaxWarpImplI22BroadcastScaleMaskLoadIffbLm4EiE11DirectStoreIffEfLi2ELi2ELi32ELi1ELb0EL9Algorithm0EEvT_T0_ll)
	.align		4
        /*03dc*/ 	.word	index@(__assertfail)
	.align		4
        /*03e0*/ 	.word	index@(_Z15SoftmaxWarpImplI22BroadcastScaleMaskLoadIffbLm4EiE11DirectStoreIffEfLi2ELi2ELi32ELi2ELb1EL9Algorithm0EEvT_T0_ll)
	.align		4
        /*03e4*/ 	.word	index@(__assertfail)
	.align		4
        /*03e8*/ 	.word	index@(_Z15SoftmaxWarpImplI22BroadcastScaleMaskLoadIffbLm4EiE11DirectStoreIffEfLi2ELi2ELi32ELi2ELb0EL9Algorithm0EEvT_T0_ll)
	.align		4
        /*03ec*/ 	.word	index@(__assertfail)
	.align		4
        /*03f0*/ 	.word	index@(_Z15SoftmaxWarpImplI22BroadcastScaleMaskLoadIffbLm4EiE11DirectStoreIffEfLi2ELi2ELi16ELi1ELb1EL9Algorithm0EEvT_T0_ll)
	.align		4
        /*03f4*/ 	.word	index@(__assertfail)
	.align		4
        /*03f8*/ 	.word	index@(_Z15SoftmaxWarpImplI22BroadcastScaleMaskLoadIffbLm4EiE11DirectStoreIffEfLi2ELi2ELi16ELi1ELb0EL9Algorithm0EEvT_T0_ll)
	.align		4
        /*03fc*/ 	.word	index@(__assertfail)
	.align		4
        /*0400*/ 	.word	index@(_Z15SoftmaxWarpImplI22BroadcastScaleMaskLoadIffbLm4EiE11DirectStoreIffEfLi2ELi2ELi16ELi2ELb1EL9Algorithm0EEvT_T0_ll)
	.align		4
        /*0404*/ 	.word	index@(__assertfail)
	.align		4
        /*0408*/ 	.word	index@(_Z15SoftmaxWarpImplI22BroadcastScaleMaskLoadIffbLm4EiE11DirectStoreIffEfLi2ELi2ELi16ELi2ELb0EL9Algorithm0EEvT_T0_ll)
	.align		4
        /*040c*/ 	.word	index@(__assertfail)
	.align		4
        /*0410*/ 	.word	index@(_Z15SoftmaxWarpImplI22BroadcastScaleMaskLoadIffbLm4EiE11DirectStoreIffEfLi2ELi2ELi8ELi1ELb1EL9Algorithm0EEvT_T0_ll)
	.align		4
        /*0414*/ 	.word	index@(__assertfail)
	.align		4
        /*0418*/ 	.word	index@(_Z15SoftmaxWarpImplI22BroadcastScaleMaskLoadIffbLm4EiE11DirectStoreIffEfLi2ELi2ELi8ELi1ELb0EL9Algorithm0EEvT_T0_ll)
	.align		4
        /*041c*/ 	.word	index@(__assertfail)
	.align		4
        /*0420*/ 	.word	index@(_Z15SoftmaxWarpImplI22BroadcastScaleMaskLoadIffbLm4EiE11DirectStoreIffEfLi2ELi2ELi8ELi2ELb1EL9Algorithm0EEvT_T0_ll)
	.align		4
        /*0424*/ 	.word	index@(__assertfail)
	.align		4
        /*0428*/ 	.word	index@(_Z15SoftmaxWarpImplI22BroadcastScaleMaskLoadIffbLm4EiE11DirectStoreIffEfLi2ELi2ELi8ELi2ELb0EL9Algorithm0EEvT_T0_ll)
	.align		4
        /*042c*/ 	.word	index@(__assertfail)
	.align		4
        /*0430*/ 	.word	index@(_Z15SoftmaxWarpImplI22BroadcastScaleMaskLoadIffbLm4EiE11DirectStoreIffEfLi2ELi2ELi4ELi1ELb1EL9Algorithm0EEvT_T0_ll)
	.align		4
        /*0434*/ 	.word	index@(__assertfail)
	.align		4
        /*0438*/ 	.word	index@(_Z15SoftmaxWarpImplI22BroadcastScaleMaskLoadIffbLm4EiE11DirectStoreIffEfLi2ELi2ELi4ELi1ELb0EL9Algorithm0EEvT_T0_ll)
	.align		4
        /*043c*/ 	.word	index@(__assertfail)
	.align		4
        /*0440*/ 	.word	index@(_Z15SoftmaxWarpImplI22BroadcastScaleMaskLoadIffbLm4EiE11DirectStoreIffEfLi2ELi2ELi4ELi2ELb1EL9Algorithm0EEvT_T0_ll)
	.align		4
        /*0444*/ 	.word	index@(__assertfail)
	.align		4
        /*0448*/ 	.word	index@(_Z15SoftmaxWarpImplI22BroadcastScaleMaskLoadIffbLm4EiE11DirectStoreIffEfLi2ELi2ELi4ELi2ELb0EL9Algorithm0EEvT_T0_ll)
	.align		4
        /*044c*/ 	.word	index@(__assertfail)
	.align		4
        /*0450*/ 	.word	index@(_Z15SoftmaxWarpImplI22BroadcastScaleMaskLoadIffbLm4EiE11DirectStoreIffEfLi2ELi2ELi2ELi1ELb1EL9Algorithm0EEvT_T0_ll)
	.align		4
        /*0454*/ 	.word	index@(__assertfail)
	.align		4
        /*0458*/ 	.word	index@(_Z15SoftmaxWarpImplI22BroadcastScaleMaskLoadIffbLm4EiE11DirectStoreIffEfLi2ELi2ELi2ELi1ELb0EL9Algorithm0EEvT_T0_ll)
	.align		4
        /*045c*/ 	.word	index@(__assertfail)
	.align		4
        /*0460*/ 	.word	index@(_Z15SoftmaxWarpImplI22BroadcastScaleMaskLoadIffbLm4EiE11DirectStoreIffEfLi2ELi2ELi2ELi2ELb1EL9Algorithm0EEvT_T0_ll)
	.align		4
        /*0464*/ 	.word	index@(__assertfail)
	.align		4
        /*0468*/ 	.word	index@(_Z15SoftmaxWarpImplI22BroadcastScaleMaskLoadIffbLm4EiE11DirectStoreIffEfLi2ELi2ELi2ELi2ELb0EL9Algorithm0EEvT_T0_ll)
	.align		4
        /*046c*/ 	.word	index@(__assertfail)
	.align		4
        /*0470*/ 	.word	index@(_Z15SoftmaxWarpImplI22BroadcastScaleMaskLoadIffbLm4EiE11DirectStoreIffEfLi2ELi2ELi1ELi1ELb1EL9Algorithm0EEvT_T0_ll)
	.align		4
        /*0474*/ 	.word	index@(__assertfail)
	.align		4
        /*0478*/ 	.word	index@(_Z15SoftmaxWarpImplI22BroadcastScaleMaskLoadIffbLm4EiE11DirectStoreIffEfLi2ELi2ELi1ELi1ELb0EL9Algorithm0EEvT_T0_ll)
	.align		4
        /*047c*/ 	.word	index@(__assertfail)
	.align		4
        /*0480*/ 	.word	index@(_Z15SoftmaxWarpImplI22BroadcastScaleMaskLoadIffbLm4EiE11DirectStoreIffEfLi2ELi2ELi1ELi2ELb1EL9Algorithm0EEvT_T0_ll)
	.align		4
        /*0484*/ 	.word	index@(__assertfail)
	.align		4
        /*0488*/ 	.word	index@(_Z15SoftmaxWarpImplI22BroadcastScaleMaskLoadIffbLm4EiE11DirectStoreIffEfLi2ELi2ELi1ELi2ELb0EL9Algorithm0EEvT_T0_ll)
	.align		4
        /*048c*/ 	.word	index@(__assertfail)
	.align		4
        /*0490*/ 	.word	index@(_Z24SoftmaxBlockUncachedImplI22BroadcastScaleMaskLoadIffbLm3EiE11DirectStoreIffEfLi2ELi1024EL9Algorithm0EEvT_T0_ll)
	.align		4
        /*0494*/ 	.word	index@(__assertfail)
	.align		4
        /*0498*/ 	.word	index@(_Z20SoftmaxBlockSMemImplI22BroadcastScaleMaskLoadIffbLm3EiE11DirectStoreIffEfLi2ELi256EL9Algorithm0EEvT_T0_ll)
	.align		4
        /*049c*/ 	.word	index@(__assertfail)
	.align		4
        /*04a0*/ 	.word	index@(_Z20SoftmaxBlockSMemImplI22BroadcastScaleMaskLoadIffbLm3EiE11DirectStoreIffEfLi2ELi512EL9Algorithm0EEvT_T0_ll)
	.align		4
        /*04a4*/ 	.word	index@(__assertfail)
	.align		4
        /*04a8*/ 	.word	index@(_Z20SoftmaxBlockSMemImplI22BroadcastScaleMaskLoadIffbLm3EiE11DirectStoreIffEfLi2ELi1024EL9Algorithm0EEvT_T0_ll)
	.align		4
        /*04ac*/ 	.word	index@(__assertfail)
	.align		4
        /*04b0*/ 	.word	index@(_Z20SoftmaxBlockSMemImplI22BroadcastScaleMaskLoadIffbLm3EiE11DirectStoreIffEfLi2ELi128EL9Algorithm0EEvT_T0_ll)
	.align		4
        /*04b4*/ 	.word	index@(__assertfail)
	.align		4
        /*04b8*/ 	.word	index@(_Z15SoftmaxWarpImplI22BroadcastScaleMaskLoadIffbLm3EiE11DirectStoreIffEfLi1ELi32ELi32ELi1ELb1EL9Algorithm0EEvT_T0_ll)
	.align		4
        /*04bc*/ 	.word	index@(__assertfail)
	.align		4
        /*04c0*/ 	.word	index@(_Z15SoftmaxWarpImplI22BroadcastScaleMaskLoadIffbLm3EiE11DirectStoreIffEfLi1ELi32ELi32ELi1ELb0EL9Algorithm0EEvT_T0_ll)
	.align		4
        /*04c4*/ 	.word	index@(__assertfail)
	.align		4
        /*04c8*/ 	.word	index@(_Z15SoftmaxWarpImplI22BroadcastScaleMaskLoadIffbLm3EiE11DirectStoreIffEfLi1ELi31ELi32ELi1ELb1EL9Algorithm0EEvT_T0_ll)
	.align		4
        /*04cc*/ 	.word	index@(__assertfail)
	.align		4
        /*04d0*/ 	.word	index@(_Z15SoftmaxWarpImplI22BroadcastScaleMaskLoadIffbLm3EiE11DirectStoreIffEfLi1ELi31ELi32ELi1ELb0EL9Algorithm0EEvT_T0_ll)
	.align		4
        /*04d4*/ 	.word	index@(__assertfail)
	.align		4
        /*04d8*/ 	.word	index@(_Z15SoftmaxWarpImplI22BroadcastScaleMaskLoadIffbLm3EiE11DirectStoreIffEfLi1ELi30ELi32ELi1ELb1EL9Algorithm0EEvT_T0_ll)
	.align		4
        /*04dc*/ 	.word	index@(__assertfail)
	.align		4
        /*04e0*/ 	.word	index@(_Z15SoftmaxWarpImplI22BroadcastScaleMaskLoadIffbLm3EiE11DirectStoreIffEfLi1ELi30ELi32ELi1ELb0EL9Algorithm0EEvT_T0_ll)
	.align		4
        /*04e4*/ 	.word	index@(__assertfail)
	.align		4
        /*04e8*/ 	.word	index@(_Z15SoftmaxWarpImplI22BroadcastScaleMaskLoadIffbLm3EiE11DirectStoreIffEfLi1ELi29ELi32ELi1ELb1EL9Algorithm0EEvT_T0_ll)
	.align		4
        /*04ec*/ 	.word	index@(__assertfail)
	.align		4
        /*04f0*/ 	.word	index@(_Z15SoftmaxWarpImplI22BroadcastScaleMaskLoadIffbLm3EiE11DirectStoreIffEfLi1ELi29ELi32ELi1ELb0EL9Algorithm0EEvT_T0_ll)
	.align		4
        /*04f4*/ 	.word	index@(__assertfail)
	.align		4
        /*04f8*/ 	.word	index@(_Z15SoftmaxWarpImplI22BroadcastScaleMaskLoadIffbLm3EiE11DirectStoreIffEfLi1ELi28ELi32ELi1ELb1EL9Algorithm0EEvT_T0_ll)
	.align		4
        /*04fc*/ 	.word	index@(__assertfail)
	.align		4
        /*0500*/ 	.word	index@(_Z15SoftmaxWarpImplI22BroadcastScaleMaskLoadIffbLm3EiE11DirectStoreIffEfLi1ELi28ELi32ELi1ELb0EL9Algorithm0EEvT_T0_ll)
	.align		4
        /*0504*/ 	.word	index@(__assertfail)
	.align		4
        /*0508*/ 	.word	index@(_Z15SoftmaxWarpImplI22BroadcastScaleMaskLoadIffbLm3EiE11DirectStoreIffEfLi1ELi27ELi32ELi1ELb1EL9Algorithm0EEvT_T0_ll)
	.align		4
        /*050c*/ 	.word	index@(__assertfail)
	.align		4
        /*0510*/ 	.word	index@(_Z15SoftmaxWarpImplI22BroadcastScaleMaskLoadIffbLm3EiE11DirectStoreIffEfLi1ELi27ELi32ELi1ELb0EL9Algorithm0EEvT_T0_ll)
	.align		4
        /*0514*/ 	.word	index@(__assertfail)
	.align		4
        /*0518*/ 	.word	index@(_Z15SoftmaxWarpImplI22BroadcastScaleMaskLoadIffbLm3EiE11DirectStoreIffEfLi1ELi26ELi32ELi1ELb1EL9Algorithm0EEvT_T0_ll)
	.align		4
        /*051c*/ 	.word	index@(__assertfail)
	.align		4
        /*0520*/ 	.word	index@(_Z15SoftmaxWarpImplI22BroadcastScaleMaskLoadIffbLm3EiE11DirectStoreIffEfLi1ELi26ELi32ELi1ELb0EL9Algorithm0EEvT_T0_ll)
	.align		4
        /*0524*/ 	.word	index@(__assertfail)
	.align		4
        /*0528*/ 	.word	index@(_Z15SoftmaxWarpImplI22BroadcastScaleMaskLoadIffbLm3EiE11DirectStoreIffEfLi1ELi25ELi32ELi1ELb1EL9Algorithm0EEvT_T0_ll)
	.align		4
        /*052c*/ 	.word	index@(__assertfail)
	.align		4
        /*0530*/ 	.word	index@(_Z15SoftmaxWarpImplI22BroadcastScaleMaskLoadIffbLm3EiE11DirectStoreIffEfLi1ELi25ELi32ELi1ELb0EL9Algorithm0EEvT_T0_ll)
	.align		4
        /*0534*/ 	.word	index@(__assertfail)
	.align		4
        /*0538*/ 	.word	index@(_Z15SoftmaxWarpImplI22BroadcastScaleMaskLoadIffbLm3EiE11DirectStoreIffEfLi1ELi24ELi32ELi1ELb1EL9Algorithm0EEvT_T0_ll)
	.align		4
        /*053c*/ 	.word	index@(__assertfail)
	.align		4
        /*0540*/ 	.word	index@(_Z15SoftmaxWarpImplI22BroadcastScaleMaskLoadIffbLm3EiE11DirectStoreIffEfLi1ELi24ELi32ELi1ELb0EL9Algorithm0EEvT_T0_ll)
	.align		4
        /*0544*/ 	.word	index@(__assertfail)
	.align		4
        /*0548*/ 	.word	index@(_Z15SoftmaxWarpImplI22BroadcastScaleMaskLoadIffbLm3EiE11DirectStoreIffEfLi1ELi23ELi32ELi1ELb1EL9Algorithm0EEvT_T0_ll)
	.align		4
        /*054c*/ 	.word	index@(__assertfail)
	.align		4
        /*0550*/ 	.word	index@(_Z15SoftmaxWarpImplI22BroadcastScaleMaskLoadIffbLm3EiE11DirectStoreIffEfLi1ELi23ELi32ELi1ELb0EL9Algorithm0EEvT_T0_ll)
	.align		4
        /*0554*/ 	.word	index@(__assertfail)
	.align		4
        /*0558*/ 	.word	index@(_Z15SoftmaxWarpImplI22BroadcastScaleMaskLoadIffbLm3EiE11DirectStoreIffEfLi1ELi22ELi32ELi1ELb1EL9Algorithm0EEvT_T0_ll)
	.align		4
        /*055c*/ 	.word	index@(__assertfail)
	.align		4
        /*0560*/ 	.word	index@(_Z15SoftmaxWarpImplI22BroadcastScaleMaskLoadIffbLm3EiE11DirectStoreIffEfLi1ELi22ELi32ELi1ELb0EL9Algorithm0EEvT_T0_ll)
	.align		4
        /*0564*/ 	.word	index@(__assertfail)
	.align		4
        /*0568*/ 	.word	index@(_Z15SoftmaxWarpImplI22BroadcastScaleMaskLoadIffbLm3EiE11DirectStoreIffEfLi1ELi21ELi32ELi1ELb1EL9Algorithm0EEvT_T0_ll)
	.align		4
        /*056c*/ 	.word	index@(__assertfail)
	.align		4
        /*0570*/ 	.word	index@(_Z15SoftmaxWarpImplI22BroadcastScaleMaskLoadIffbLm3EiE11DirectStoreIffEfLi1ELi21ELi32ELi1ELb0EL9Algorithm0EEvT_T0_ll)
	.align		4
        /*0574*/ 	.word	index@(__assertfail)
	.align		4
        /*0578*/ 	.word	index@(_Z15SoftmaxWarpImplI22BroadcastScaleMaskLoadIffbLm3EiE11DirectStoreIffEfLi1ELi20ELi32ELi1ELb1EL9Algorithm0EEvT_T0_ll)
	.align		4
        /*057c*/ 	.word	index@(__assertfail)
	.align		4
        /*0580*/ 	.word	index@(_Z15SoftmaxWarpImplI22BroadcastScaleMaskLoadIffbLm3EiE11DirectStoreIffEfLi1ELi20ELi32ELi1ELb0EL9Algorithm0EEvT_T0_ll)
	.align		4
        /*0584*/ 	.word	index@(__assertfail)
	.align		4
        /*0588*/ 	.word	index@(_Z15SoftmaxWarpImplI22BroadcastScaleMaskLoadIffbLm3EiE11DirectStoreIffEfLi1ELi19ELi32ELi1ELb1EL9Algorithm0EEvT_T0_ll)
	.align		4
        /*058c*/ 	.word	index@(__assertfail)
	.align		4
        /*0590*/ 	.word	index@(_Z15SoftmaxWarpImplI22BroadcastScaleMaskLoadIffbLm3EiE11DirectStoreIffEfLi1ELi19ELi32ELi1ELb0EL9Algorithm0EEvT_T0_ll)
	.align		4
        /*0594*/ 	.word	index@(__assertfail)
	.align		4
        /*0598*/ 	.word	index@(_Z15SoftmaxWarpImplI22BroadcastScaleMaskLoadIffbLm3EiE11DirectStoreIffEfLi1ELi18ELi32ELi1ELb1EL9Algorithm0EEvT_T0_ll)
	.align		4
        /*059c*/ 	.word	index@(__assertfail)
	.align		4
        /*05a0*/ 	.word	index@(_Z15SoftmaxWarpImplI22BroadcastScaleMaskLoadIffbLm3EiE11DirectStoreIffEfLi1ELi18ELi32ELi1ELb0EL9Algorithm0EEvT_T0_ll)
	.align		4
        /*05a4*/ 	.word	index@(__assertfail)
	.align		4
        /*05a8*/ 	.word	index@(_Z15SoftmaxWarpImplI22BroadcastScaleMaskLoadIffbLm3EiE11DirectStoreIffEfLi1ELi17ELi32ELi1ELb1EL9Algorithm0EEvT_T0_ll)
	.align		4
        /*05ac*/ 	.word	index@(__assertfail)
	.align		4
        /*05b0*/ 	.word	index@(_Z15SoftmaxWarpImplI22BroadcastScaleMaskLoadIffbLm3EiE11DirectStoreIffEfLi1ELi17ELi32ELi1ELb0EL9Algorithm0EEvT_T0_ll)
	.align		4
        /*05b4*/ 	.word	index@(__assertfail)
	.align		4
        /*05b8*/ 	.word	index@(_Z15SoftmaxWarpImplI22BroadcastScaleMaskLoadIffbLm3EiE11DirectStoreIffEfLi1ELi16ELi32ELi1ELb1EL9Algorithm0EEvT_T0_ll)
	.align		4
        /*05bc*/ 	.word	index@(__assertfail)
	.align		4
        /*05c0*/ 	.word	index@(_Z15SoftmaxWarpImplI22BroadcastScaleMaskLoadIffbLm3EiE11DirectStoreIffEfLi1ELi16ELi32ELi1ELb0EL9Algorithm0EEvT_T0_ll)
	.align		4
        /*05c4*/ 	.word	index@(__assertfail)
	.align		4
        /*05c8*/ 	.word	index@(_Z15SoftmaxWarpImplI22BroadcastScaleMaskLoadIffbLm3EiE11DirectStoreIffEfLi1ELi15ELi32ELi1ELb1EL9Algorithm0EEvT_T0_ll)
	.align		4
        /*05cc*/ 	.word	index@(__assertfail)
	.align		4
        /*05d0*/ 	.word	index@(_Z15SoftmaxWarpImplI22BroadcastScaleMaskLoadIffbLm3EiE11DirectStoreIffEfLi1ELi15ELi32ELi1ELb0EL9Algorithm0EEvT_T0_ll)
	.align		4
        /*05d4*/ 	.word	index@(__assertfail)
	.align		4
        /*05d8*/ 	.word	index@(_Z15SoftmaxWarpImplI22BroadcastScaleMaskLoadIffbLm3EiE11DirectStoreIffEfLi1ELi14ELi32ELi1ELb1EL9Algorithm0EEvT_T0_ll)
	.align		4
        /*05dc*/ 	.word	index@(__assertfail)
	.align		4
        /*05e0*/ 	.word	index@(_Z15SoftmaxWarpImplI22BroadcastScaleMaskLoadIffbLm3EiE11DirectStoreIffEfLi1ELi14ELi32ELi1ELb0EL9Algorithm0EEvT_T0_ll)
	.align		4
        /*05e4*/ 	.word	index@(__assertfail)
	.align		4
        /*05e8*/ 	.word	index@(_Z15SoftmaxWarpImplI22BroadcastScaleMaskLoadIffbLm3EiE11DirectStoreIffEfLi1ELi13ELi32ELi1ELb1EL9Algorithm0EEvT_T0_ll)
	.align		4
        /*05ec*/ 	.word	index@(__assertfail)
	.align		4
        /*05f0*/ 	.word	index@(_Z15SoftmaxWarpImplI22BroadcastScaleMaskLoadIffbLm3EiE11DirectStoreIffEfLi1ELi13ELi32ELi1ELb0EL9Algorithm0EEvT_T0_ll)
	.align		4
        /*05f4*/ 	.word	index@(__assertfail)
	.align		4
        /*05f8*/ 	.word	index@(_Z15SoftmaxWarpImplI22BroadcastScaleMaskLoadIffbLm3EiE11DirectStoreIffEfLi1ELi12ELi32ELi1ELb1EL9Algorithm0EEvT_T0_ll)
	.align		4
        /*05fc*/ 	.word	index@(__assertfail)
	.align		4
        /*0600*/ 	.word	index@(_Z15SoftmaxWarpImplI22BroadcastScaleMaskLoadIffbLm3EiE11DirectStoreIffEfLi1ELi12ELi32ELi1ELb0EL9Algorithm0EEvT_T0_ll)
	.align		4
        /*0604*/ 	.word	index@(__assertfail)
	.align		4
        /*0608*/ 	.word	index@(_Z15SoftmaxWarpImplI22BroadcastScaleMaskLoadIffbLm3EiE11DirectStoreIffEfLi1ELi11ELi32ELi1ELb1EL9Algorithm0EEvT_T0_ll)
	.align		4
        /*060c*/ 	.word	index@(__assertfail)
	.align		4
        /*0610*/ 	.word	index@(_Z15SoftmaxWarpImplI22BroadcastScaleMaskLoadIffbLm3EiE11DirectStoreIffEfLi1ELi11ELi32ELi1ELb0EL9Algorithm0EEvT_T0_ll)
	.align		4
        /*0614*/ 	.word	index@(__assertfail)
	.align		4
        /*0618*/ 	.word	index@(_Z15SoftmaxWarpImplI22BroadcastScaleMaskLoadIffbLm3EiE11DirectStoreIffEfLi1ELi10ELi32ELi1ELb1EL9Algorithm0EEvT_T0_ll)
	.align		4
        /*061c*/ 	.word	index@(__assertfail)
	.align		4
        /*0620*/ 	.word	index@(_Z15SoftmaxWarpImplI22BroadcastScaleMaskLoadIffbLm3EiE11DirectStoreIffEfLi1ELi10ELi32ELi1ELb0EL9Algorithm0EEvT_T0_ll)
	.align		4
        /*0624*/ 	.word	index@(__assertfail)
	.align		4
        /*0628*/ 	.word	index@(_Z15SoftmaxWarpImplI22BroadcastScaleMaskLoadIffbLm3EiE11DirectStoreIffEfLi1ELi9ELi32ELi1ELb1EL9Algorithm0EEvT_T0_ll)
	.align		4
        /*062c*/ 	.word	index@(__assertfail)
	.align		4
        /*0630*/ 	.word	index@(_Z15SoftmaxWarpImplI22BroadcastScaleMaskLoadIffbLm3EiE11DirectStoreIffEfLi1ELi9ELi32ELi1ELb0EL9Algorithm0EEvT_T0_ll)
	.align		4
        /*0634*/ 	.word	index@(__assertfail)
	.align		4
        /*0638*/ 	.word	index@(_Z15SoftmaxWarpImplI22BroadcastScaleMaskLoadIffbLm3EiE11DirectStoreIffEfLi1ELi8ELi32ELi1ELb1EL9Algorithm0EEvT_T0_ll)
	.align		4
        /*063c*/ 	.word	index@(__assertfail)
	.align		4
        /*0640*/ 	.word	index@(_Z15SoftmaxWarpImplI22BroadcastScaleMaskLoadIffbLm3EiE11DirectStoreIffEfLi1ELi8ELi32ELi1ELb0EL9Algorithm0EEvT_T0_ll)
	.align		4
        /*0644*/ 	.word	index@(__assertfail)
	.align		4
        /*0648*/ 	.word	index@(_Z15SoftmaxWarpImplI22BroadcastScaleMaskLoadIffbLm3EiE11DirectStoreIffEfLi1ELi7ELi32ELi1ELb1EL9Algorithm0EEvT_T0_ll)
	.align		4
        /*064c*/ 	.word	index@(__assertfail)
	.align		4
        /*0650*/ 	.word	index@(_Z15SoftmaxWarpImplI22BroadcastScaleMaskLoadIffbLm3EiE11DirectStoreIffEfLi1ELi7ELi32ELi1ELb0EL9Algorithm0EEvT_T0_ll)
	.align		4
        /*0654*/ 	.word	index@(__assertfail)
	.align		4
        /*0658*/ 	.word	index@(_Z15SoftmaxWarpImplI22BroadcastScaleMaskLoadIffbLm3EiE11DirectStoreIffEfLi1ELi6ELi32ELi1ELb1EL9Algorithm0EEvT_T0_ll)
	.align		4
        /*065c*/ 	.word	index@(__assertfail)
	.align		4
        /*0660*/ 	.word	index@(_Z15SoftmaxWarpImplI22BroadcastScaleMaskLoadIffbLm3EiE11DirectStoreIffEfLi1ELi6ELi32ELi1ELb0EL9Algorithm0EEvT_T0_ll)
	.align		4
        /*0664*/ 	.word	index@(__assertfail)
	.align		4
        /*0668*/ 	.word	index@(_Z15SoftmaxWarpImplI22BroadcastScaleMaskLoadIffbLm3EiE11DirectStoreIffEfLi1ELi5ELi32ELi1ELb1EL9Algorithm0EEvT_T0_ll)
	.align		4
        /*066c*/ 	.word	index@(__assertfail)
	.align		4
        /*0670*/ 	.word	index@(_Z15SoftmaxWarpImplI22BroadcastScaleMaskLoadIffbLm3EiE11DirectStoreIffEfLi1ELi5ELi32ELi1ELb0EL9Algorithm0EEvT_T0_ll)
	.align		4
        /*0674*/ 	.word	index@(__assertfail)
	.align		4
        /*0678*/ 	.word	index@(_Z15SoftmaxWarpImplI22BroadcastScaleMaskLoadIffbLm3EiE11DirectStoreIffEfLi1ELi4ELi32ELi1ELb1EL9Algorithm0EEvT_T0_ll)
	.align		4
        /*067c*/ 	.word	index@(__assertfail)
	.align		4
        /*0680*/ 	.word	index@(_Z15SoftmaxWarpImplI22BroadcastScaleMaskLoadIffbLm3EiE11DirectStoreIffEfLi1ELi4ELi32ELi1ELb0EL9Algorithm0EEvT_T0_ll)
	.align		4
        /*0684*/ 	.word	index@(__assertfail)
	.align		4
        /*0688*/ 	.word	index@(_Z15SoftmaxWarpImplI22BroadcastScaleMaskLoadIffbLm3EiE11DirectStoreIffEfLi1ELi3ELi32ELi1ELb1EL9Algorithm0EEvT_T0_ll)
	.align		4
        /*068c*/ 	.word	index@(__assertfail)
	.align		4
        /*0690*/ 	.word	index@(_Z15SoftmaxWarpImplI22BroadcastScaleMaskLoadIffbLm3EiE11DirectStoreIffEfLi1ELi3ELi32ELi1ELb0EL9Algorithm0EEvT_T0_ll)
	.align		4
        /*0694*/ 	.word	index@(__assertfail)
	.align		4
        /*0698*/ 	.word	index@(_Z15SoftmaxWarpImplI22BroadcastScaleMaskLoadIffbLm3EiE11DirectStoreIffEfLi1ELi2ELi32ELi1ELb1EL9Algorithm0EEvT_T0_ll)
	.align		4
        /*069c*/ 	.word	index@(__assertfail)
	.align		4
        /*06a0*/ 	.word	index@(_Z15SoftmaxWarpImplI22BroadcastScaleMaskLoadIffbLm3EiE11DirectStoreIffEfLi1ELi2ELi32ELi1ELb0EL9Algorithm0EEvT_T0_ll)
	.align		4
        /*06a4*/ 	.word	index@(__assertfail)
	.align		4
        /*06a8*/ 	.word	index@(_Z15SoftmaxWarpImplI22BroadcastScaleMaskLoadIffbLm3EiE11DirectStoreIffEfLi1ELi1ELi32ELi1ELb1EL9Algorithm0EEvT_T0_ll)
	.align		4
        /*06ac*/ 	.word	index@(__assertfail)
	.align		4
        /*06b0*/ 	.word	index@(_Z15SoftmaxWarpImplI22BroadcastScaleMaskLoadIffbLm3EiE11DirectStoreIffEfLi1ELi1ELi32ELi1ELb0EL9Algorithm0EEvT_T0_ll)
	.align		4
        /*06b4*/ 	.word	index@(__assertfail)
	.align		4
        /*06b8*/ 	.word	index@(_Z15SoftmaxWarpImplI22BroadcastScaleMaskLoadIffbLm3EiE11DirectStoreIffEfLi1ELi1ELi32ELi2ELb1EL9Algorithm0EEvT_T0_ll)
	.align		4
        /*06bc*/ 	.word	index@(__assertfail)
	.align		4
        /*06c0*/ 	.word	index@(_Z15SoftmaxWarpImplI22BroadcastScaleMaskLoadIffbLm3EiE11DirectStoreIffEfLi1ELi1ELi32ELi2ELb0EL9Algorithm0EEvT_T0_ll)
	.align		4
        /*06c4*/ 	.word	index@(__assertfail)
	.align		4
        /*06c8*/ 	.word	index@(_Z15SoftmaxWarpImplI22BroadcastScaleMaskLoadIffbLm3EiE11DirectStoreIffEfLi1ELi1ELi16ELi1ELb1EL9Algorithm0EEvT_T0_ll)
	.align		4
        /*06cc*/ 	.word	index@(__assertfail)
	.align		4
        /*06d0*/ 	.word	index@(_Z15SoftmaxWarpImplI22BroadcastScaleMaskLoadIffbLm3EiE11DirectStoreIffEfLi1ELi1ELi16ELi1ELb0EL9Algorithm0EEvT_T0_ll)
	.align		4
        /*06d4*/ 	.word	index@(__assertfail)
	.align		4
        /*06d8*/ 	.word	index@(_Z15SoftmaxWarpImplI22BroadcastScaleMaskLoadIffbLm3EiE11DirectStoreIffEfLi1ELi1ELi16ELi2ELb1EL9Algorithm0EEvT_T0_ll)
	.align		4
        /*06dc*/ 	.word	index@(__assertfail)
	.align		4
        /*06e0*/ 	.word	index@(_Z15SoftmaxWarpImplI22BroadcastScaleMaskLoadIffbLm3EiE11DirectStoreIffEfLi1ELi1ELi16ELi2ELb0EL9Algorithm0EEvT_T0_ll)
	.align		4
        /*06e4*/ 	.word	index@(__assertfail)
	.align		4
        /*06e8*/ 	.word	index@(_Z15SoftmaxWarpImplI22BroadcastScaleMaskLoadIffbLm3EiE11DirectStoreIffEfLi1ELi1ELi8ELi1ELb1EL9Algorithm0EEvT_T0_ll)
	.align		4
        /*06ec*/ 	.word	index@(__assertfail)
	.align		4
        /*06f0*/ 	.word	index@(_Z15SoftmaxWarpImplI22BroadcastScaleMaskLoadIffbLm3EiE11DirectStoreIffEfLi1ELi1ELi8ELi1ELb0EL9Algorithm0EEvT_T0_ll)
	.align		4
        /*06f4*/ 	.word	index@(__assertfail)
	.align		4
        /*06f8*/ 	.word	index@(_Z15SoftmaxWarpImplI22BroadcastScaleMaskLoadIffbLm3EiE11DirectStoreIffEfLi1ELi1ELi8ELi2ELb1EL9Algorithm0EEvT_T0_ll)
	.align		4
        /*06fc*/ 	.word	index@(__assertfail)
	.align		4
        /*0700*/ 	.word	index@(_Z15SoftmaxWarpImplI22BroadcastScaleMaskLoadIffbLm3EiE11DirectStoreIffEfLi1ELi1ELi8ELi2ELb0EL9Algorithm0EEvT_T0_ll)
	.align		4
        /*0704*/ 	.word	index@(__assertfail)
	.align		4
        /*0708*/ 	.word	index@(_Z15SoftmaxWarpImplI22BroadcastScaleMaskLoadIffbLm3EiE11DirectStoreIffEfLi1ELi1ELi4ELi1ELb1EL9Algorithm0EEvT_T0_ll)
	.align		4
        /*070c*/ 	.word	index@(__assertfail)
	.align		4
        /*0710*/ 	.word	index@(_Z15SoftmaxWarpImplI22BroadcastScaleMaskLoadIffbLm3EiE11DirectStoreIffEfLi1ELi1ELi4ELi1ELb0EL9Algorithm0EEvT_T0_ll)
	.align		4
        /*0714*/ 	.word	index@(__assertfail)
	.align		4
        /*0718*/ 	.word	index@(_Z15SoftmaxWarpImplI22BroadcastScaleMaskLoadIffbLm3EiE11DirectStoreIffEfLi1ELi1ELi4ELi2ELb1EL9Algorithm0EEvT_T0_ll)
	.align		4
        /*071c*/ 	.word	index@(__assertfail)
	.align		4
        /*0720*/ 	.word	index@(_Z15SoftmaxWarpImplI22BroadcastScaleMaskLoadIffbLm3EiE11DirectStoreIffEfLi1ELi1ELi4ELi2ELb0EL9Algorithm0EEvT_T0_ll)
	.align		4
        /*0724*/ 	.word	index@(__assertfail)
	.align		4
        /*0728*/ 	.word	index@(_Z15SoftmaxWarpImplI22BroadcastScaleMaskLoadIffbLm3EiE11DirectStoreIffEfLi1ELi1ELi2ELi1ELb1EL9Algorithm0EEvT_T0_ll)
	.align		4
        /*072c*/ 	.word	index@(__assertfail)
	.align		4
        /*0730*/ 	.word	index@(_Z15SoftmaxWarpImplI22BroadcastScaleMaskLoadIffbLm3EiE11DirectStoreIffEfLi1ELi1ELi2ELi1ELb0EL9Algorithm0EEvT_T0_ll)
	.align		4
        /*0734*/ 	.word	index@(__assertfail)
	.align		4
        /*0738*/ 	.word	index@(_Z15SoftmaxWarpImplI22BroadcastScaleMaskLoadIffbLm3EiE11DirectStoreIffEfLi1ELi1ELi2ELi2ELb1EL9Algorithm0EEvT_T0_ll)
	.align		4
        /*073c*/ 	.word	index@(__assertfail)
	.align		4
        /*0740*/ 	.word	index@(_Z15SoftmaxWarpImplI22BroadcastScaleMaskLoadIffbLm3EiE11DirectStoreIffEfLi1ELi1ELi2ELi2ELb0EL9Algorithm0EEvT_T0_ll)
	.align		4
        /*0744*/ 	.word	index@(__assertfail)
	.align		4
        /*0748*/ 	.word	index@(_Z15SoftmaxWarpImplI22BroadcastScaleMaskLoadIffbLm3EiE11DirectStoreIffEfLi1ELi1ELi1ELi1ELb1EL9Algorithm0EEvT_T0_ll)
	.align		4
        /*074c*/ 	.word	index@(__assertfail)
	.align		4
        /*0750*/ 	.word	index@(_Z15SoftmaxWarpImplI22BroadcastScaleMaskLoadIffbLm3EiE11DirectStoreIffEfLi1ELi1ELi1ELi1ELb0EL9Algorithm0EEvT_T0_ll)
	.align		4
        /*0754*/ 	.word	index@(__assertfail)
	.align		4
        /*0758*/ 	.word	index@(_Z15SoftmaxWarpImplI22BroadcastScaleMaskLoadIffbLm3EiE11DirectStoreIffEfLi1ELi1ELi1ELi2ELb1EL9Algorithm0EEvT_T0_ll)
	.align		4
        /*075c*/ 	.word	index@(__assertfail)
	.align		4
        /*0760*/ 	.word	index@(_Z15SoftmaxWarpImplI22BroadcastScaleMaskLoadIffbLm3EiE11DirectStoreIffEfLi1ELi1ELi1ELi2ELb0EL9Algorithm0EEvT_T0_ll)
	.align		4
        /*0764*/ 	.word	index@(__assertfail)
	.align		4
        /*0768*/ 	.word	index@(_Z15SoftmaxWarpImplI22BroadcastScaleMaskLoadIffbLm3EiE11DirectStoreIffEfLi2ELi32ELi32ELi1ELb1EL9Algorithm0EEvT_T0_ll)
	.align		4
        /*076c*/ 	.word	index@(__assertfail)
	.align		4
        /*0770*/ 	.word	index@(_Z15SoftmaxWarpImplI22BroadcastScaleMaskLoadIffbLm3EiE11DirectStoreIffEfLi2ELi32ELi32ELi1ELb0EL9Algorithm0EEvT_T0_ll)
	.align		4
        /*0774*/ 	.word	index@(__assertfail)
	.align		4
        /*0778*/ 	.word	index@(_Z15SoftmaxWarpImplI22BroadcastScaleMaskLoadIffbLm3EiE11DirectStoreIffEfLi2ELi30ELi32ELi1ELb1EL9Algorithm0EEvT_T0_ll)
	.align		4
        /*077c*/ 	.word	index@(__assertfail)
	.align		4
        /*0780*/ 	.word	index@(_Z15SoftmaxWarpImplI22BroadcastScaleMaskLoadIffbLm3EiE11DirectStoreIffEfLi2ELi30ELi32ELi1ELb0EL9Algorithm0EEvT_T0_ll)
	.align		4
        /*0784*/ 	.word	index@(__assertfail)
	.align		4
        /*0788*/ 	.word	index@(_Z15SoftmaxWarpImplI22BroadcastScaleMaskLoadIffbLm3EiE11DirectStoreIffEfLi2ELi28ELi32ELi1ELb1EL9Algorithm0EEvT_T0_ll)
	.align		4
        /*078c*/ 	.word	index@(__assertfail)
	.align		4
        /*0790*/ 	.word	index@(_Z15SoftmaxWarpImplI22BroadcastScaleMaskLoadIffbLm3EiE11DirectStoreIffEfLi2ELi28ELi32ELi1ELb0EL9Algorithm0EEvT_T0_ll)
	.align		4
        /*0794*/ 	.word	index@(__assertfail)
	.align		4
        /*0798*/ 	.word	index@(_Z15SoftmaxWarpImplI22BroadcastScaleMaskLoadIffbLm3EiE11DirectStoreIffEfLi2ELi26ELi32ELi1ELb1EL9Algorithm0EEvT_T0_ll)
	.align		4
        /*079c*/ 	.word	index@(__assertfail)
	.align		4
        /*07a0*/ 	.word	index@(_Z15SoftmaxWarpImplI22BroadcastScaleMaskLoadIffbLm3EiE11DirectStoreIffEfLi2ELi26ELi32ELi1ELb0EL9Algorithm0EEvT_T0_ll)
	.align		4
        /*07a4*/ 	.word	index@(__assertfail)
	.align		4
        /*07a8*/ 	.word	index@(_Z15SoftmaxWarpImplI22BroadcastScaleMaskLoadIffbLm3EiE11DirectStoreIffEfLi2ELi24ELi32ELi1ELb1EL9Algorithm0EEvT_T0_ll)
	.align		4
        /*07ac*/ 	.word	index@(__assertfail)
	.align		4
        /*07b0*/ 	.word	index@(_Z15SoftmaxWarpImplI22BroadcastScaleMaskLoadIffbLm3EiE11DirectStoreIffEfLi2ELi24ELi32ELi1ELb0EL9Algorithm0EEvT_T0_ll)
	.align		4
        /*07b4*/ 	.word	index@(__assertfail)
	.align		4
        /*07b8*/ 	.word	index@(_Z15SoftmaxWarpImplI22BroadcastScaleMaskLoadIffbLm3EiE11DirectStoreIffEfLi2ELi22ELi32ELi1ELb1EL9Algorithm0EEvT_T0_ll)
	.align		4
        /*07bc*/ 	.word	index@(__assertfail)
	.align		4
        /*07c0*/ 	.word	index@(_Z15SoftmaxWarpImplI22BroadcastScaleMaskLoadIffbLm3EiE11DirectStoreIffEfLi2ELi22ELi32ELi1ELb0EL9Algorithm0EEvT_T0_ll)
	.align		4
        /*07c4*/ 	.word	index@(__assertfail)
	.align		4
        /*07c8*/ 	.word	index@(_Z15SoftmaxWarpImplI22BroadcastScaleMaskLoadIffbLm3EiE11DirectStoreIffEfLi2ELi20ELi32ELi1ELb1EL9Algorithm0EEvT_T0_ll)
	.align		4
        /*07cc*/ 	.word	index@(__assertfail)
	.align		4
        /*07d0*/ 	.word	index@(_Z15SoftmaxWarpImplI22BroadcastScaleMaskLoadIffbLm3EiE11DirectStoreIffEfLi2ELi20ELi32ELi1ELb0EL9Algorithm0EEvT_T0_ll)
	.align		4
        /*07d4*/ 	.word	index@(__assertfail)
	.align		4
        /*07d8*/ 	.word	index@(_Z15SoftmaxWarpImplI22BroadcastScaleMaskLoadIffbLm3EiE11DirectStoreIffEfLi2ELi18ELi32ELi1ELb1EL9Algorithm0EEvT_T0_ll)
	.align		4
        /*07dc*/ 	.word	index@(__assertfail)
	.align		4
        /*07e0*/ 	.word	index@(_Z15SoftmaxWarpImplI22BroadcastScaleMaskLoadIffbLm3EiE11DirectStoreIffEfLi2ELi18ELi32ELi1ELb0EL9Algorithm0EEvT_T0_ll)
	.align		4
        /*07e4*/ 	.word	index@(__assertfail)
	.align		4
        /*07e8*/ 	.word	index@(_Z15SoftmaxWarpImplI22BroadcastScaleMaskLoadIffbLm3EiE11DirectStoreIffEfLi2ELi16ELi32ELi1ELb1EL9Algorithm0EEvT_T0_ll)
	.align		4
        /*07ec*/ 	.word	index@(__assertfail)
	.align		4
        /*07f0*/ 	.word	index@(_Z15SoftmaxWarpImplI22BroadcastScaleMaskLoadIffbLm3EiE11DirectStoreIffEfLi2ELi16ELi32ELi1ELb0EL9Algorithm0EEvT_T0_ll)
	.align		4
        /*07f4*/ 	.word	index@(__assertfail)
	.align		4
        /*07f8*/ 	.word	index@(_Z15SoftmaxWarpImplI22BroadcastScaleMaskLoadIffbLm3EiE11DirectStoreIffEfLi2ELi14ELi32ELi1ELb1EL9Algorithm0EEvT_T0_ll)
	.align		4
        /*07fc*/ 	.word	index@(__assertfail)
	.align		4
        /*0800*/ 	.word	index@(_Z15SoftmaxWarpImplI22BroadcastScaleMaskLoadIffbLm3EiE11DirectStoreIffEfLi2ELi14ELi32ELi1ELb0EL9Algorithm0EEvT_T0_ll)
	.align		4
        /*0804*/ 	.word	index@(__assertfail)
	.align		4
        /*0808*/ 	.word	index@(_Z15SoftmaxWarpImplI22BroadcastScaleMaskLoadIffbLm3EiE11DirectStoreIffEfLi2ELi12ELi32ELi1ELb1EL9Algorithm0EEvT_T0_ll)
	.align		4
        /*080c*/ 	.word	index@(__assertfail)
	.align		4
        /*0810*/ 	.word	index@(_Z15SoftmaxWarpImplI22BroadcastScaleMaskLoadIffbLm3EiE11DirectStoreIffEfLi2ELi12ELi32ELi1ELb0EL9Algorithm0EEvT_T0_ll)
	.align		4
        /*0814*/ 	.word	index@(__assertfail)
	.align		4
        /*0818*/ 	.word	index@(_Z15SoftmaxWarpImplI22BroadcastScaleMaskLoadIffbLm3EiE11DirectStoreIffEfLi2ELi10ELi32ELi1ELb1EL9Algorithm0EEvT_T0_ll)
	.align		4
        /*081c*/ 	.word	index@(__assertfail)
	.align		4
        /*0820*/ 	.word	index@(_Z15SoftmaxWarpImplI22BroadcastScaleMaskLoadIffbLm3EiE11DirectStoreIffEfLi2ELi10ELi32ELi1ELb0EL9Algorithm0EEvT_T0_ll)
	.align		4
        /*0824*/ 	.word	index@(__assertfail)
	.align		4
        /*0828*/ 	.word	index@(_Z15SoftmaxWarpImplI22BroadcastScaleMaskLoadIffbLm3EiE11DirectStoreIffEfLi2ELi8ELi32ELi1ELb1EL9Algorithm0EEvT_T0_ll)
	.align		4
        /*082c*/ 	.word	index@(__assertfail)
	.align		4
        /*0830*/ 	.word	index@(_Z15SoftmaxWarpImplI22BroadcastScaleMaskLoadIffbLm3EiE11DirectStoreIffEfLi2ELi8ELi32ELi1ELb0EL9Algorithm0EEvT_T0_ll)
	.align		4
        /*0834*/ 	.word	index@(__assertfail)
	.align		4
        /*0838*/ 	.word	index@(_Z15SoftmaxWarpImplI22BroadcastScaleMaskLoadIffbLm3EiE11DirectStoreIffEfLi2ELi6ELi32ELi1ELb1EL9Algorithm0EEvT_T0_ll)
	.align		4
        /*083c*/ 	.word	index@(__assertfail)
	.align		4
        /*0840*/ 	.word	index@(_Z15SoftmaxWarpImplI22BroadcastScaleMaskLoadIffbLm3EiE11DirectStoreIffEfLi2ELi6ELi32ELi1ELb0EL9Algorithm0EEvT_T0_ll)
	.align		4
        /*0844*/ 	.word	index@(__assertfail)
	.align		4
        /*0848*/ 	.word	index@(_Z15SoftmaxWarpImplI22BroadcastScaleMaskLoadIffbLm3EiE11DirectStoreIffEfLi2ELi4ELi32ELi1ELb1EL9Algorithm0EEvT_T0_ll)
	.align		4
        /*084c*/ 	.word	index@(__assertfail)
	.align		4
        /*0850*/ 	.word	index@(_Z15SoftmaxWarpImplI22BroadcastScaleMaskLoadIffbLm3EiE11DirectStoreIffEfLi2ELi4ELi32ELi1ELb0EL9Algorithm0EEvT_T0_ll)
	.align		4
        /*0854*/ 	.word	index@(__assertfail)
	.align		4
        /*0858*/ 	.word	index@(_Z15SoftmaxWarpImplI22BroadcastScaleMaskLoadIffbLm3EiE11DirectStoreIffEfLi2ELi2ELi32ELi1ELb1EL9Algorithm0EEvT_T0_ll)
	.align		4
        /*085c*/ 	.word	index@(__assertfail)
	.align		4
        /*0860*/ 	.word	index@(_Z15SoftmaxWarpImplI22BroadcastScaleMaskLoadIffbLm3EiE11DirectStoreIffEfLi2ELi2ELi32ELi1ELb0EL9Algorithm0EEvT_T0_ll)
	.align		4
        /*0864*/ 	.word	index@(__assertfail)
	.align		4
        /*0868*/ 	.word	index@(_Z15SoftmaxWarpImplI22BroadcastScaleMaskLoadIffbLm3EiE11DirectStoreIffEfLi2ELi2ELi32ELi2ELb1EL9Algorithm0EEvT_T0_ll)
	.align		4
        /*086c*/ 	.word	index@(__assertfail)
	.align		4
        /*0870*/ 	.word	index@(_Z15SoftmaxWarpImplI22BroadcastScaleMaskLoadIffbLm3EiE11DirectStoreIffEfLi2ELi2ELi32ELi2ELb0EL9Algorithm0EEvT_T0_ll)
	.align		4
        /*0874*/ 	.word	index@(__assertfail)
	.align		4
        /*0878*/ 	.word	index@(_Z15SoftmaxWarpImplI22BroadcastScaleMaskLoadIffbLm3EiE11DirectStoreIffEfLi2ELi2ELi16ELi1ELb1EL9Algorithm0EEvT_T0_ll)
	.align		4
        /*087c*/ 	.word	index@(__assertfail)
	.align		4
        /*0880*/ 	.word	index@(_Z15SoftmaxWarpImplI22BroadcastScaleMaskLoadIffbLm3EiE11DirectStoreIffEfLi2ELi2ELi16ELi1ELb0EL9Algorithm0EEvT_T0_ll)
	.align		4
        /*0884*/ 	.word	index@(__assertfail)
	.align		4
        /*0888*/ 	.word	index@(_Z15SoftmaxWarpImplI22BroadcastScaleMaskLoadIffbLm3EiE11DirectStoreIffEfLi2ELi2ELi16ELi2ELb1EL9Algorithm0EEvT_T0_ll)
	.align		4
        /*088c*/ 	.word	index@(__assertfail)
	.align		4
        /*0890*/ 	.word	index@(_Z15SoftmaxWarpImplI22BroadcastScaleMaskLoadIffbLm3EiE11DirectStoreIffEfLi2ELi2ELi16ELi2ELb0EL9Algorithm0EEvT_T0_ll)
	.align		4
        /*0894*/ 	.word	index@(__assertfail)
	.align		4
        /*0898*/ 	.word	index@(_Z15SoftmaxWarpImplI22BroadcastScaleMaskLoadIffbLm3EiE11DirectStoreIffEfLi2ELi2ELi8ELi1ELb1EL9Algorithm0EEvT_T0_ll)
	.align		4
        /*089c*/ 	.word	index@(__assertfail)
	.align		4
        /*08a0*/ 	.word	index@(_Z15SoftmaxWarpImplI22BroadcastScaleMaskLoadIffbLm3EiE11DirectStoreIffEfLi2ELi2ELi8ELi1ELb0EL9Algorithm0EEvT_T0_ll)
	.align		4
        /*08a4*/ 	.word	index@(__assertfail)
	.align		4
        /*08a8*/ 	.word	index@(_Z15SoftmaxWarpImplI22BroadcastScaleMaskLoadIffbLm3EiE11DirectStoreIffEfLi2ELi2ELi8ELi2ELb1EL9Algorithm0EEvT_T0_ll)
	.align		4
        /*08ac*/ 	.word	index@(__assertfail)
	.align		4
        /*08b0*/ 	.word	index@(_Z15SoftmaxWarpImplI22BroadcastScaleMaskLoadIffbLm3EiE11DirectStoreIffEfLi2ELi2ELi8ELi2ELb0EL9Algorithm0EEvT_T0_ll)
	.align		4
        /*08b4*/ 	.word	index@(__assertfail)
	.align		4
        /*08b8*/ 	.word	index@(_Z15SoftmaxWarpImplI22BroadcastScaleMaskLoadIffbLm3EiE11DirectStoreIffEfLi2ELi2ELi4ELi1ELb1EL9Algorithm0EEvT_T0_ll)
	.align		4
        /*08bc*/ 	.word	index@(__assertfail)
	.align		4
        /*08c0*/ 	.word	index@(_Z15SoftmaxWarpImplI22BroadcastScaleMaskLoadIffbLm3EiE11DirectStoreIffEfLi2ELi2ELi4ELi1ELb0EL9Algorithm0EEvT_T0_ll)
	.align		4
        /*08c4*/ 	.word	index@(__assertfail)
	.align		4
        /*08c8*/ 	.word	index@(_Z15SoftmaxWarpImplI22BroadcastScaleMaskLoadIffbLm3EiE11DirectStoreIffEfLi2ELi2ELi4ELi2ELb1EL9Algorithm0EEvT_T0_ll)
	.align		4
        /*08cc*/ 	.word	index@(__assertfail)
	.align		4
        /*08d0*/ 	.word	index@(_Z15SoftmaxWarpImplI22BroadcastScaleMaskLoadIffbLm3EiE11DirectStoreIffEfLi2ELi2ELi4ELi2ELb0EL9Algorithm0EEvT_T0_ll)
	.align		4
        /*08d4*/ 	.word	index@(__assertfail)
	.align		4
        /*08d8*/ 	.word	index@(_Z15SoftmaxWarpImplI22BroadcastScaleMaskLoadIffbLm3EiE11DirectStoreIffEfLi2ELi2ELi2ELi1ELb1EL9Algorithm0EEvT_T0_ll)
	.align		4
        /*08dc*/ 	.word	index@(__assertfail)
	.align		4
        /*08e0*/ 	.word	index@(_Z15SoftmaxWarpImplI22BroadcastScaleMaskLoadIffbLm3EiE11DirectStoreIffEfLi2ELi2ELi2ELi1ELb0EL9Algorithm0EEvT_T0_ll)
	.align		4
        /*08e4*/ 	.word	index@(__assertfail)
	.align		4
        /*08e8*/ 	.word	index@(_Z15SoftmaxWarpImplI22BroadcastScaleMaskLoadIffbLm3EiE11DirectStoreIffEfLi2ELi2ELi2ELi2ELb1EL9Algorithm0EEvT_T0_ll)
	.align		4
        /*08ec*/ 	.word	index@(__assertfail)
	.align		4
        /*08f0*/ 	.word	index@(_Z15SoftmaxWarpImplI22BroadcastScaleMaskLoadIffbLm3EiE11DirectStoreIffEfLi2ELi2ELi2ELi2ELb0EL9Algorithm0EEvT_T0_ll)
	.align		4
        /*08f4*/ 	.word	index@(__assertfail)
	.align		4
        /*08f8*/ 	.word	index@(_Z15SoftmaxWarpImplI22BroadcastScaleMaskLoadIffbLm3EiE11DirectStoreIffEfLi2ELi2ELi1ELi1ELb1EL9Algorithm0EEvT_T0_ll)
	.align		4
        /*08fc*/ 	.word	index@(__assertfail)
	.align		4
        /*0900*/ 	.word	index@(_Z15SoftmaxWarpImplI22BroadcastScaleMaskLoadIffbLm3EiE11DirectStoreIffEfLi2ELi2ELi1ELi1ELb0EL9Algorithm0EEvT_T0_ll)
	.align		4
        /*0904*/ 	.word	index@(__assertfail)
	.align		4
        /*0908*/ 	.word	index@(_Z15SoftmaxWarpImplI22BroadcastScaleMaskLoadIffbLm3EiE11DirectStoreIffEfLi2ELi2ELi1ELi2ELb1EL9Algorithm0EEvT_T0_ll)
	.align		4
        /*090c*/ 	.word	index@(__assertfail)
	.align		4
        /*0910*/ 	.word	index@(_Z15SoftmaxWarpImplI22BroadcastScaleMaskLoadIffbLm3EiE11DirectStoreIffEfLi2ELi2ELi1ELi2ELb0EL9Algorithm0EEvT_T0_ll)
	.align		4
        /*0914*/ 	.word	index@(__assertfail)
	.align		4
        /*0918*/ 	.word	index@(_Z24SoftmaxBlockUncachedImplI22BroadcastScaleMaskLoadIffbLm2EiE11DirectStoreIffEfLi2ELi1024EL9Algorithm0EEvT_T0_ll)
	.align		4
        /*091c*/ 	.word	index@(__assertfail)
	.align		4
        /*0920*/ 	.word	index@(_Z20SoftmaxBlockSMemImplI22BroadcastScaleMaskLoadIffbLm2EiE11DirectStoreIffEfLi2ELi256EL9Algorithm0EEvT_T0_ll)
	.align		4
        /*0924*/ 	.word	index@(__assertfail)
	.align		4
        /*0928*/ 	.word	index@(_Z20SoftmaxBlockSMemImplI22BroadcastScaleMaskLoadIffbLm2EiE11DirectStoreIffEfLi2ELi512EL9Algorithm0EEvT_T0_ll)
	.align		4
        /*092c*/ 	.word	index@(__assertfail)
	.align		4
        /*0930*/ 	.word	index@(_Z20SoftmaxBlockSMemImplI22BroadcastScaleMaskLoadIffbLm2EiE11DirectStoreIffEfLi2ELi1024EL9Algorithm0EEvT_T0_ll)
	.align		4
        /*0934*/ 	.word	index@(__assertfail)
	.align		4
        /*0938*/ 	.word	index@(_Z20SoftmaxBlockSMemImplI22BroadcastScaleMaskLoadIffbLm2EiE11DirectStoreIffEfLi2ELi128EL9Algorithm0EEvT_T0_ll)
	.align		4
        /*093c*/ 	.word	index@(__assertfail)
	.align		4
        /*0940*/ 	.word	index@(_Z15SoftmaxWarpImplI22BroadcastScaleMaskLoadIffbLm2EiE11DirectStoreIffEfLi1ELi32ELi32ELi1ELb1EL9Algorithm0EEvT_T0_ll)
	.align		4
        /*0944*/ 	.word	index@(__assertfail)
	.align		4
        /*0948*/ 	.word	index@(_Z15SoftmaxWarpImplI22BroadcastScaleMaskLoadIffbLm2EiE11DirectStoreIffEfLi1ELi32ELi32ELi1ELb0EL9Algorithm0EEvT_T0_ll)
	.align		4
        /*094c*/ 	.word	index@(__assertfail)
	.align		4
        /*0950*/ 	.word	index@(_Z15SoftmaxWarpImplI22BroadcastScaleMaskLoadIffbLm2EiE11DirectStoreIffEfLi1ELi31ELi32ELi1ELb1EL9Algorithm0EEvT_T0_ll)
	.align		4
        /*0954*/ 	.word	index@(__assertfail)
	.align		4
        /*0958*/ 	.word	index@(_Z15SoftmaxWarpImplI22BroadcastScaleMaskLoadIffbLm2EiE11DirectStoreIffEfLi1ELi31ELi32ELi1ELb0EL9Algorithm0EEvT_T0_ll)
	.align		4
        /*095c*/ 	.word	index@(__assertfail)
	.align		4
        /*0960*/ 	.word	index@(_Z15SoftmaxWarpImplI22BroadcastScaleMaskLoadIffbLm2EiE11DirectStoreIffEfLi1ELi30ELi32ELi1ELb1EL9Algorithm0EEvT_T0_ll)
	.align		4
        /*0964*/ 	.word	index@(__assertfail)
	.align		4
        /*0968*/ 	.word	index@(_Z15SoftmaxWarpImplI22BroadcastScaleMaskLoadIffbLm2EiE11DirectStoreIffEfLi1ELi30ELi32ELi1ELb0EL9Algorithm0EEvT_T0_ll)
	.align		4
        /*096c*/ 	.word	index@(__assertfail)
	.align		4
        /*0970*/ 	.word	index@(_Z15SoftmaxWarpImplI22BroadcastScaleMaskLoadIffbLm2EiE11DirectStoreIffEfLi1ELi29ELi32ELi1ELb1EL9Algorithm0EEvT_T0_ll)
	.align		4
        /*0974*/ 	.word	index@(__assertfail)
	.align		4
        /*0978*/ 	.word	index@(_Z15SoftmaxWarpImplI22BroadcastScaleMaskLoadIffbLm2EiE11DirectStoreIffEfLi1ELi29ELi32ELi1ELb0EL9Algorithm0EEvT_T0_ll)
	.align		4
        /*097c*/ 	.word	index@(__assertfail)
	.align		4
        /*0980*/ 	.word	index@(_Z15SoftmaxWarpImplI22BroadcastScaleMaskLoadIffbLm2EiE11DirectStoreIffEfLi1ELi28ELi32ELi1ELb1EL9Algorithm0EEvT_T0_ll)
	.align		4
        /*0984*/ 	.word	index@(__assertfail)
	.align		4
        /*0988*/ 	.word	index@(_Z15SoftmaxWarpImplI22BroadcastScaleMaskLoadIffbLm2EiE11DirectStoreIffEfLi1ELi28ELi32ELi1ELb0EL9Algorithm0EEvT_T0_ll)
	.align		4
        /*098c*/ 	.word	index@(__assertfail)
	.align		4
        /*0990*/ 	.word	index@(_Z15SoftmaxWarpImplI22BroadcastScaleMaskLoadIffbLm2EiE11DirectStoreIffEfLi1ELi27ELi32ELi1ELb1EL9Algorithm0EEvT_T0_ll)
	.align		4
        /*0994*/ 	.word	index@(__assertfail)
	.align		4
        /*0998*/ 	.word	index@(_Z15SoftmaxWarpImplI22BroadcastScaleMaskLoadIffbLm2EiE11DirectStoreIffEfLi1ELi27ELi32ELi1ELb0EL9Algorithm0EEvT_T0_ll)
	.align		4
        /*099c*/ 	.word	index@(__assertfail)
	.align		4
        /*09a0*/ 	.word	index@(_Z15SoftmaxWarpImplI22BroadcastScaleMaskLoadIffbLm2EiE11DirectStoreIffEfLi1ELi26ELi32ELi1ELb1EL9Algorithm0EEvT_T0_ll)
	.align		4
        /*09a4*/ 	.word	index@(__assertfail)
	.align		4
        /*09a8*/ 	.word	index@(_Z15SoftmaxWarpImplI22BroadcastScaleMaskLoadIffbLm2EiE11DirectStoreIffEfLi1ELi26ELi32ELi1ELb0EL9Algorithm0EEvT_T0_ll)
	.align		4
        /*09ac*/ 	.word	index@(__assertfail)
	.align		4
        /*09b0*/ 	.word	index@(_Z15SoftmaxWarpImplI22BroadcastScaleMaskLoadIffbLm2EiE11DirectStoreIffEfLi1ELi25ELi32ELi1ELb1EL9Algorithm0EEvT_T0_ll)
	.align		4
        /*09b4*/ 	.word	index@(__assertfail)
	.align		4
        /*09b8*/ 	.word	index@(_Z15SoftmaxWarpImplI22BroadcastScaleMaskLoadIffbLm2EiE11DirectStoreIffEfLi1ELi25ELi32ELi1ELb0EL9Algorithm0EEvT_T0_ll)
	.align		4
        /*09bc*/ 	.word	index@(__assertfail)
	.align		4
        /*09c0*/ 	.word	index@(_Z15SoftmaxWarpImplI22BroadcastScaleMaskLoadIffbLm2EiE11DirectStoreIffEfLi1ELi24ELi32ELi1ELb1EL9Algorithm0EEvT_T0_ll)
	.align		4
        /*09c4*/ 	.word	index@(__assertfail)
	.align		4
        /*09c8*/ 	.word	index@(_Z15SoftmaxWarpImplI22BroadcastScaleMaskLoadIffbLm2EiE11DirectStoreIffEfLi1ELi24ELi32ELi1ELb0EL9Algorithm0EEvT_T0_ll)
	.align		4
        /*09cc*/ 	.word	index@(__assertfail)
	.align		4
        /*09d0*/ 	.word	index@(_Z15SoftmaxWarpImplI22BroadcastScaleMaskLoadIffbLm2EiE11DirectStoreIffEfLi1ELi23ELi32ELi1ELb1EL9Algorithm0EEvT_T0_ll)
	.align		4
        /*09d4*/ 	.word	index@(__assertfail)
	.align		4
        /*09d8*/ 	.word	index@(_Z15SoftmaxWarpImplI22BroadcastScaleMaskLoadIffbLm2EiE11DirectStoreIffEfLi1ELi23ELi32ELi1ELb0EL9Algorithm0EEvT_T0_ll)
	.align		4
        /*09dc*/ 	.word	index@(__assertfail)
	.align		4
        /*09e0*/ 	.word	index@(_Z15SoftmaxWarpImplI22BroadcastScaleMaskLoadIffbLm2EiE11DirectStoreIffEfLi1ELi22ELi32ELi1ELb1EL9Algorithm0EEvT_T0_ll)
	.align		4
        /*09e4*/ 	.word	index@(__assertfail)
	.align		4
        /*09e8*/ 	.word	index@(_Z15SoftmaxWarpImplI22BroadcastScaleMaskLoadIffbLm2EiE11DirectStoreIffEfLi1ELi22ELi32ELi1ELb0EL9Algorithm0EEvT_T0_ll)
	.align		4
        /*09ec*/ 	.word	index@(__assertfail)
	.align		4
        /*09f0*/ 	.word	index@(_Z15SoftmaxWarpImplI22BroadcastScaleMaskLoadIffbLm2EiE11DirectStoreIffEfLi1ELi21ELi32ELi1ELb1EL9Algorithm0EEvT_T0_ll)
	.align		4
        /*09f4*/ 	.word	index@(__assertfail)
	.align		4
        /*09f8*/ 	.word	index@(_Z15SoftmaxWarpImplI22BroadcastScaleMaskLoadIffbLm2EiE11DirectStoreIffEfLi1ELi21ELi32ELi1ELb0EL9Algorithm0EEvT_T0_ll)
	.align		4
        /*09fc*/ 	.word	index@(__assertfail)
	.align		4
        /*0a00*/ 	.word	index@(_Z15SoftmaxWarpImplI22BroadcastScaleMaskLoadIffbLm2EiE11DirectStoreIffEfLi1ELi20ELi32ELi1ELb1EL9Algorithm0EEvT_T0_ll)
	.align		4
        /*0a04*/ 	.word	index@(__assertfail)
	.align		4
        /*0a08*/ 	.word	index@(_Z15SoftmaxWarpImplI22BroadcastScaleMaskLoadIffbLm2EiE11DirectStoreIffEfLi1ELi20ELi32ELi1ELb0EL9Algorithm0EEvT_T0_ll)
	.align		4
        /*0a0c*/ 	.word	index@(__assertfail)
	.align		4
        /*0a10*/ 	.word	index@(_Z15SoftmaxWarpImplI22BroadcastScaleMaskLoadIffbLm2EiE11DirectStoreIffEfLi1ELi19ELi32ELi1ELb1EL9Algorithm0EEvT_T0_ll)
	.align		4
        /*0a14*/ 	.word	index@(__assertfail)
	.align		4
        /*0a18*/ 	.word	index@(_Z15SoftmaxWarpImplI22BroadcastScaleMaskLoadIffbLm2EiE11DirectStoreIffEfLi1ELi19ELi32ELi1ELb0EL9Algorithm0EEvT_T0_ll)
	.align		4
        /*0a1c*/ 	.word	index@(__assertfail)
	.align		4
        /*0a20*/ 	.word	index@(_Z15SoftmaxWarpImplI22BroadcastScaleMaskLoadIffbLm2EiE11DirectStoreIffEfLi1ELi18ELi32ELi1ELb1EL9Algorithm0EEvT_T0_ll)
	.align		4
        /*0a24*/ 	.word	index@(__assertfail)
	.align		4
        /*0a28*/ 	.word	index@(_Z15SoftmaxWarpImplI22BroadcastScaleMaskLoadIffbLm2EiE11DirectStoreIffEfLi1ELi18ELi32ELi1ELb0EL9Algorithm0EEvT_T0_ll)
	.align		4
        /*0a2c*/ 	.word	index@(__assertfail)
	.align		4
        /*0a30*/ 	.word	index@(_Z15SoftmaxWarpImplI22BroadcastScaleMaskLoadIffbLm2EiE11DirectStoreIffEfLi1ELi17ELi32ELi1ELb1EL9Algorithm0EEvT_T0_ll)
	.align		4
        /*0a34*/ 	.word	index@(__assertfail)
	.align		4
        /*0a38*/ 	.word	index@(_Z15SoftmaxWarpImplI22BroadcastScaleMaskLoadIffbLm2EiE11DirectStoreIffEfLi1ELi17ELi32ELi1ELb0EL9Algorithm0EEvT_T0_ll)
	.align		4
        /*0a3c*/ 	.word	index@(__assertfail)
	.align		4
        /*0a40*/ 	.word	index@(_Z15SoftmaxWarpImplI22BroadcastScaleMaskLoadIffbLm2EiE11DirectStoreIffEfLi1ELi16ELi32ELi1ELb1EL9Algorithm0EEvT_T0_ll)
	.align		4
        /*0a44*/ 	.word	index@(__assertfail)
	.align		4
        /*0a48*/ 	.word	index@(_Z15SoftmaxWarpImplI22BroadcastScaleMaskLoadIffbLm2EiE11DirectStoreIffEfLi1ELi16ELi32ELi1ELb0EL9Algorithm0EEvT_T0_ll)
	.align		4
        /*0a4c*/ 	.word	index@(__assertfail)
	.align		4
        /*0a50*/ 	.word	index@(_Z15SoftmaxWarpImplI22BroadcastScaleMaskLoadIffbLm2EiE11DirectStoreIffEfLi1ELi15ELi32ELi1ELb1EL9Algorithm0EEvT_T0_ll)
	.align		4
        /*0a54*/ 	.word	index@(__assertfail)
	.align		4
        /*0a58*/ 	.word	index@(_Z15SoftmaxWarpImplI22BroadcastScaleMaskLoadIffbLm2EiE11DirectStoreIffEfLi1ELi15ELi32ELi1ELb0EL9Algorithm0EEvT_T0_ll)
	.align		4
        /*0a5c*/ 	.word	index@(__assertfail)
	.align		4
        /*0a60*/ 	.word	index@(_Z15SoftmaxWarpImplI22BroadcastScaleMaskLoadIffbLm2EiE11DirectStoreIffEfLi1ELi14ELi32ELi1ELb1EL9Algorithm0EEvT_T0_ll)
	.align		4
        /*0a64*/ 	.word	index@(__assertfail)
	.align		4
        /*0a68*/ 	.word	index@(_Z15SoftmaxWarpImplI22BroadcastScaleMaskLoadIffbLm2EiE11DirectStoreIffEfLi1ELi14ELi32ELi1ELb0EL9Algorithm0EEvT_T0_ll)
	.align		4
        /*0a6c*/ 	.word	index@(__assertfail)
	.align		4
        /*0a70*/ 	.word	index@(_Z15SoftmaxWarpImplI22BroadcastScaleMaskLoadIffbLm2EiE11DirectStoreIffEfLi1ELi13ELi32ELi1ELb1EL9Algorithm0EEvT_T0_ll)
	.align		4
        /*0a74*/ 	.word	index@(__assertfail)
	.align		4
        /*0a78*/ 	.word	index@(_Z15SoftmaxWarpImplI22BroadcastScaleMaskLoadIffbLm2EiE11DirectStoreIffEfLi1ELi13ELi32ELi1ELb0EL9Algorithm0EEvT_T0_ll)
	.align		4
        /*0a7c*/ 	.word	index@(__assertfail)
	.align		4
        /*0a80*/ 	.word	index@(_Z15SoftmaxWarpImplI22BroadcastScaleMaskLoadIffbLm2EiE11DirectStoreIffEfLi1ELi12ELi32ELi1ELb1EL9Algorithm0EEvT_T0_ll)
	.align		4
        /*0a84*/ 	.word	index@(__assertfail)
	.align		4
        /*0a88*/ 	.word	index@(_Z15SoftmaxWarpImplI22BroadcastScaleMaskLoadIffbLm2EiE11DirectStoreIffEfLi1ELi12ELi32ELi1ELb0EL9Algorithm0EEvT_T0_ll)
	.align		4
        /*0a8c*/ 	.word	index@(__assertfail)
	.align		4
        /*0a90*/ 	.word	index@(_Z15SoftmaxWarpImplI22BroadcastScaleMaskLoadIffbLm2EiE11DirectStoreIffEfLi1ELi11ELi32ELi1ELb1EL9Algorithm0EEvT_T0_ll)
	.align		4
        /*0a94*/ 	.word	index@(__assertfail)
	.align		4
        /*0a98*/ 	.word	index@(_Z15SoftmaxWarpImplI22BroadcastScaleMaskLoadIffbLm2EiE11DirectStoreIffEfLi1ELi11ELi32ELi1ELb0EL9Algorithm0EEvT_T0_ll)
	.align		4
        /*0a9c*/ 	.word	index@(__assertfail)
	.align		4
        /*0aa0*/ 	.word	index@(_Z15SoftmaxWarpImplI22BroadcastScaleMaskLoadIffbLm2EiE11DirectStoreIffEfLi1ELi10ELi32ELi1ELb1EL9Algorithm0EEvT_T0_ll)
	.align		4
        /*0aa4*/ 	.word	index@(__assertfail)
	.align		4
        /*0aa8*/ 	.word	index@(_Z15SoftmaxWarpImplI22BroadcastScaleMaskLoadIffbLm2EiE11DirectStoreIffEfLi1ELi10ELi32ELi1ELb0EL9Algorithm0EEvT_T0_ll)
	.align		4
        /*0aac*/ 	.word	index@(__assertfail)
	.align		4
        /*0ab0*/ 	.word	index@(_Z15SoftmaxWarpImplI22BroadcastScaleMaskLoadIffbLm2EiE11DirectStoreIffEfLi1ELi9ELi32ELi1ELb1EL9Algorithm0EEvT_T0_ll)
	.align		4
        /*0ab4*/ 	.word	index@(__assertfail)
	.align		4
        /*0ab8*/ 	.word	index@(_Z15SoftmaxWarpImplI22BroadcastScaleMaskLoadIffbLm2EiE11DirectStoreIffEfLi1ELi9ELi32ELi1ELb0EL9Algorithm0EEvT_T0_ll)
	.align		4
        /*0abc*/ 	.word	index@(__assertfail)
	.align		4
        /*0ac0*/ 	.word	index@(_Z15SoftmaxWarpImplI22BroadcastScaleMaskLoadIffbLm2EiE11DirectStoreIffEfLi1ELi8ELi32ELi1ELb1EL9Algorithm0EEvT_T0_ll)
	.align		4
        /*0ac4*/ 	.word	index@(__assertfail)
	.align		4
        /*0ac8*/ 	.word	index@(_Z15SoftmaxWarpImplI22BroadcastScaleMaskLoadIffbLm2EiE11DirectStoreIffEfLi1ELi8ELi32ELi1ELb0EL9Algorithm0EEvT_T0_ll)
	.align		4
        /*0acc*/ 	.word	index@(__assertfail)
	.align		4
        /*0ad0*/ 	.word	index@(_Z15SoftmaxWarpImplI22BroadcastScaleMaskLoadIffbLm2EiE11DirectStoreIffEfLi1ELi7ELi32ELi1ELb1EL9Algorithm0EEvT_T0_ll)
	.align		4
        /*0ad4*/ 	.word	index@(__assertfail)
	.align		4
        /*0ad8*/ 	.word	index@(_Z15SoftmaxWarpImplI22BroadcastScaleMaskLoadIffbLm2EiE11DirectStoreIffEfLi1ELi7ELi32ELi1ELb0EL9Algorithm0EEvT_T0_ll)
	.align		4
        /*0adc*/ 	.word	index@(__assertfail)
	.align		4
        /*0ae0*/ 	.word	index@(_Z15SoftmaxWarpImplI22BroadcastScaleMaskLoadIffbLm2EiE11DirectStoreIffEfLi1ELi6ELi32ELi1ELb1EL9Algorithm0EEvT_T0_ll)
	.align		4
        /*0ae4*/ 	.word	index@(__assertfail)
	.align		4
        /*0ae8*/ 	.word	index@(_Z15SoftmaxWarpImplI22BroadcastScaleMaskLoadIffbLm2EiE11DirectStoreIffEfLi1ELi6ELi32ELi1ELb0EL9Algorithm0EEvT_T0_ll)
	.align		4
        /*0aec*/ 	.word	index@(__assertfail)
	.align		4
        /*0af0*/ 	.word	index@(_Z15SoftmaxWarpImplI22BroadcastScaleMaskLoadIffbLm2EiE11DirectStoreIffEfLi1ELi5ELi32ELi1ELb1EL9Algorithm0EEvT_T0_ll)
	.align		4
        /*0af4*/ 	.word	index@(__assertfail)
	.align		4
        /*0af8*/ 	.word	index@(_Z15SoftmaxWarpImplI22BroadcastScaleMaskLoadIffbLm2EiE11DirectStoreIffEfLi1ELi5ELi32ELi1ELb0EL9Algorithm0EEvT_T0_ll)
	.align		4
        /*0afc*/ 	.word	index@(__assertfail)
	.align		4
        /*0b00*/ 	.word	index@(_Z15SoftmaxWarpImplI22BroadcastScaleMaskLoadIffbLm2EiE11DirectStoreIffEfLi1ELi4ELi32ELi1ELb1EL9Algorithm0EEvT_T0_ll)
	.align		4
        /*0b04*/ 	.word	index@(__assertfail)
	.align		4
        /*0b08*/ 	.word	index@(_Z15SoftmaxWarpImplI22BroadcastScaleMaskLoadIffbLm2EiE11DirectStoreIffEfLi1ELi4ELi32ELi1ELb0EL9Algorithm0EEvT_T0_ll)
	.align		4
        /*0b0c*/ 	.word	index@(__assertfail)
	.align		4
        /*0b10*/ 	.word	index@(_Z15SoftmaxWarpImplI22BroadcastScaleMaskLoadIffbLm2EiE11DirectStoreIffEfLi1ELi3ELi32ELi1ELb1EL9Algorithm0EEvT_T0_ll)
	.align		4
        /*0b14*/ 	.word	index@(__assertfail)
	.align		4
        /*0b18*/ 	.word	index@(_Z15SoftmaxWarpImplI22BroadcastScaleMaskLoadIffbLm2EiE11DirectStoreIffEfLi1ELi3ELi32ELi1ELb0EL9Algorithm0EEvT_T0_ll)
	.align		4
        /*0b1c*/ 	.word	index@(__assertfail)
	.align		4
        /*0b20*/ 	.word	index@(_Z15SoftmaxWarpImplI22BroadcastScaleMaskLoadIffbLm2EiE11DirectStoreIffEfLi1ELi2ELi32ELi1ELb1EL9Algorithm0EEvT_T0_ll)
	.align		4
        /*0b24*/ 	.word	index@(__assertfail)
	.align		4
        /*0b28*/ 	.word	index@(_Z15SoftmaxWarpImplI22BroadcastScaleMaskLoadIffbLm2EiE11DirectStoreIffEfLi1ELi2ELi32ELi1ELb0EL9Algorithm0EEvT_T0_ll)
	.align		4
        /*0b2c*/ 	.word	index@(__assertfail)
	.align		4
        /*0b30*/ 	.word	index@(_Z15SoftmaxWarpImplI22BroadcastScaleMaskLoadIffbLm2EiE11DirectStoreIffEfLi1ELi1ELi32ELi1ELb1EL9Algorithm0EEvT_T0_ll)
	.align		4
        /*0b34*/ 	.word	index@(__assertfail)
	.align		4
        /*0b38*/ 	.word	index@(_Z15SoftmaxWarpImplI22BroadcastScaleMaskLoadIffbLm2EiE11DirectStoreIffEfLi1ELi1ELi32ELi1ELb0EL9Algorithm0EEvT_T0_ll)
	.align		4
        /*0b3c*/ 	.word	index@(__assertfail)
	.align		4
        /*0b40*/ 	.word	index@(_Z15SoftmaxWarpImplI22BroadcastScaleMaskLoadIffbLm2EiE11DirectStoreIffEfLi1ELi1ELi32ELi2ELb1EL9Algorithm0EEvT_T0_ll)
	.align		4
        /*0b44*/ 	.word	index@(__assertfail)
	.align		4
        /*0b48*/ 	.word	index@(_Z15SoftmaxWarpImplI22BroadcastScaleMaskLoadIffbLm2EiE11DirectStoreIffEfLi1ELi1ELi32ELi2ELb0EL9Algorithm0EEvT_T0_ll)
	.align		4
        /*0b4c*/ 	.word	index@(__assertfail)
	.align		4
        /*0b50*/ 	.word	index@(_Z15SoftmaxWarpImplI22BroadcastScaleMaskLoadIffbLm2EiE11DirectStoreIffEfLi1ELi1ELi16ELi1ELb1EL9Algorithm0EEvT_T0_ll)
	.align		4
        /*0b54*/ 	.word	index@(__assertfail)
	.align		4
        /*0b58*/ 	.word	index@(_Z15SoftmaxWarpImplI22BroadcastScaleMaskLoadIffbLm2EiE11DirectStoreIffEfLi1ELi1ELi16ELi1ELb0EL9Algorithm0EEvT_T0_ll)
	.align		4
        /*0b5c*/ 	.word	index@(__assertfail)
	.align		4
        /*0b60*/ 	.word	index@(_Z15SoftmaxWarpImplI22BroadcastScaleMaskLoadIffbLm2EiE11DirectStoreIffEfLi1ELi1ELi16ELi2ELb1EL9Algorithm0EEvT_T0_ll)
	.align		4
        /*0b64*/ 	.word	index@(__assertfail)
	.align		4
        /*0b68*/ 	.word	index@(_Z15SoftmaxWarpImplI22BroadcastScaleMaskLoadIffbLm2EiE11DirectStoreIffEfLi1ELi1ELi16ELi2ELb0EL9Algorithm0EEvT_T0_ll)
	.align		4
        /*0b6c*/ 	.word	index@(__assertfail)
	.align		4
        /*0b70*/ 	.word	index@(_Z15SoftmaxWarpImplI22BroadcastScaleMaskLoadIffbLm2EiE11DirectStoreIffEfLi1ELi1ELi8ELi1ELb1EL9Algorithm0EEvT_T0_ll)
	.align		4
        /*0b74*/ 	.word	index@(__assertfail)
	.align		4
        /*0b78*/ 	.word	index@(_Z15SoftmaxWarpImplI22BroadcastScaleMaskLoadIffbLm2EiE11DirectStoreIffEfLi1ELi1ELi8ELi1ELb0EL9Algorithm0EEvT_T0_ll)
	.align		4
        /*0b7c*/ 	.word	index@(__assertfail)
	.align		4
        /*0b80*/ 	.word	index@(_Z15SoftmaxWarpImplI22BroadcastScaleMaskLoadIffbLm2EiE11DirectStoreIffEfLi1ELi1ELi8ELi2ELb1EL9Algorithm0EEvT_T0_ll)
	.align		4
        /*0b84*/ 	.word	index@(__assertfail)
	.align		4
        /*0b88*/ 	.word	index@(_Z15SoftmaxWarpImplI22BroadcastScaleMaskLoadIffbLm2EiE11DirectStoreIffEfLi1ELi1ELi8ELi2ELb0EL9Algorithm0EEvT_T0_ll)
	.align		4
        /*0b8c*/ 	.word	index@(__assertfail)
	.align		4
        /*0b90*/ 	.word	index@(_Z15SoftmaxWarpImplI22BroadcastScaleMaskLoadIffbLm2EiE11DirectStoreIffEfLi1ELi1ELi4ELi1ELb1EL9Algorithm0EEvT_T0_ll)
	.align		4
        /*0b94*/ 	.word	index@(__assertfail)
	.align		4
        /*0b98*/ 	.word	index@(_Z15SoftmaxWarpImplI22BroadcastScaleMaskLoadIffbLm2EiE11DirectStoreIffEfLi1ELi1ELi4ELi1ELb0EL9Algorithm0EEvT_T0_ll)
	.align		4
        /*0b9c*/ 	.word	index@(__assertfail)
	.align		4
        /*0ba0*/ 	.word	index@(_Z15SoftmaxWarpImplI22BroadcastScaleMaskLoadIffbLm2EiE11DirectStoreIffEfLi1ELi1ELi4ELi2ELb1EL9Algorithm0EEvT_T0_ll)
	.align		4
        /*0ba4*/ 	.word	index@(__assertfail)
	.align		4
        /*0ba8*/ 	.word	index@(_Z15SoftmaxWarpImplI22BroadcastScaleMaskLoadIffbLm2EiE11DirectStoreIffEfLi1ELi1ELi4ELi2ELb0EL9Algorithm0EEvT_T0_ll)
	.align		4
        /*0bac*/ 	.word	index@(__assertfail)
	.align		4
        /*0bb0*/ 	.word	index@(_Z15SoftmaxWarpImplI22BroadcastScaleMaskLoadIffbLm2EiE11DirectStoreIffEfLi1ELi1ELi2ELi1ELb1EL9Algorithm0EEvT_T0_ll)
	.align		4
        /*0bb4*/ 	.word	index@(__assertfail)
	.align		4
        /*0bb8*/ 	.word	index@(_Z15SoftmaxWarpImplI22BroadcastScaleMaskLoadIffbLm2EiE11DirectStoreIffEfLi1ELi1ELi2ELi1ELb0EL9Algorithm0EEvT_T0_ll)
	.align		4
        /*0bbc*/ 	.word	index@(__assertfail)
	.align		4
        /*0bc0*/ 	.word	index@(_Z15SoftmaxWarpImplI22BroadcastScaleMaskLoadIffbLm2EiE11DirectStoreIffEfLi1ELi1ELi2ELi2ELb1EL9Algorithm0EEvT_T0_ll)
	.align		4
        /*0bc4*/ 	.word	index@(__assertfail)
	.align		4
        /*0bc8*/ 	.word	index@(_Z15SoftmaxWarpImplI22BroadcastScaleMaskLoadIffbLm2EiE11DirectStoreIffEfLi1ELi1ELi2ELi2ELb0EL9Algorithm0EEvT_T0_ll)
	.align		4
        /*0bcc*/ 	.word	index@(__assertfail)
	.align		4
        /*0bd0*/ 	.word	index@(_Z15SoftmaxWarpImplI22BroadcastScaleMaskLoadIffbLm2EiE11DirectStoreIffEfLi1ELi1ELi1ELi1ELb1EL9Algorithm0EEvT_T0_ll)
	.align		4
        /*0bd4*/ 	.word	index@(__assertfail)
	.align		4
        /*0bd8*/ 	.word	index@(_Z15SoftmaxWarpImplI22BroadcastScaleMaskLoadIffbLm2EiE11DirectStoreIffEfLi1ELi1ELi1ELi1ELb0EL9Algorithm0EEvT_T0_ll)
	.align		4
        /*0bdc*/ 	.word	index@(__assertfail)
	.align		4
        /*0be0*/ 	.word	index@(_Z15SoftmaxWarpImplI22BroadcastScaleMaskLoadIffbLm2EiE11DirectStoreIffEfLi1ELi1ELi1ELi2ELb1EL9Algorithm0EEvT_T0_ll)
	.align		4
        /*0be4*/ 	.word	index@(__assertfail)
	.align		4
        /*0be8*/ 	.word	index@(_Z15SoftmaxWarpImplI22BroadcastScaleMaskLoadIffbLm2EiE11DirectStoreIffEfLi1ELi1ELi1ELi2ELb0EL9Algorithm0EEvT_T0_ll)
	.align		4
        /*0bec*/ 	.word	index@(__assertfail)
	.align		4
        /*0bf0*/ 	.word	index@(_Z15SoftmaxWarpImplI22BroadcastScaleMaskLoadIffbLm2EiE11DirectStoreIffEfLi2ELi32ELi32ELi1ELb1EL9Algorithm0EEvT_T0_ll)
	.align		4
        /*0bf4*/ 	.word	index@(__assertfail)
	.align		4
        /*0bf8*/ 	.word	index@(_Z15SoftmaxWarpImplI22BroadcastScaleMaskLoadIffbLm2EiE11DirectStoreIffEfLi2ELi32ELi32ELi1ELb0EL9Algorithm0EEvT_T0_ll)
	.align		4
        /*0bfc*/ 	.word	index@(__assertfail)
	.align		4
        /*0c00*/ 	.word	index@(_Z15SoftmaxWarpImplI22BroadcastScaleMaskLoadIffbLm2EiE11DirectStoreIffEfLi2ELi30ELi32ELi1ELb1EL9Algorithm0EEvT_T0_ll)
	.align		4
        /*0c04*/ 	.word	index@(__assertfail)
	.align		4
        /*0c08*/ 	.word	index@(_Z15SoftmaxWarpImplI22BroadcastScaleMaskLoadIffbLm2EiE11DirectStoreIffEfLi2ELi30ELi32ELi1ELb0EL9Algorithm0EEvT_T0_ll)
	.align		4
        /*0c0c*/ 	.word	index@(__assertfail)
	.align		4
        /*0c10*/ 	.word	index@(_Z15SoftmaxWarpImplI22BroadcastScaleMaskLoadIffbLm2EiE11DirectStoreIffEfLi2ELi28ELi32ELi1ELb1EL9Algorithm0EEvT_T0_ll)
	.align		4
        /*0c14*/ 	.word	index@(__assertfail)
	.align		4
        /*0c18*/ 	.word	index@(_Z15SoftmaxWarpImplI22BroadcastScaleMaskLoadIffbLm2EiE11DirectStoreIffEfLi2ELi28ELi32ELi1ELb0EL9Algorithm0EEvT_T0_ll)
	.align		4
        /*0c1c*/ 	.word	index@(__assertfail)
	.align		4
        /*0c20*/ 	.word	index@(_Z15SoftmaxWarpImplI22BroadcastScaleMaskLoadIffbLm2EiE11DirectStoreIffEfLi2ELi26ELi32ELi1ELb1EL9Algorithm0EEvT_T0_ll)
	.align		4
        /*0c24*/ 	.word	index@(__assertfail)
	.align		4
        /*0c28*/ 	.word	index@(_Z15SoftmaxWarpImplI22BroadcastScaleMaskLoadIffbLm2EiE11DirectStoreIffEfLi2ELi26ELi32ELi1ELb0EL9Algorithm0EEvT_T0_ll)
	.align		4
        /*0c2c*/ 	.word	index@(__assertfail)
	.align		4
        /*0c30*/ 	.word	index@(_Z15SoftmaxWarpImplI22BroadcastScaleMaskLoadIffbLm2EiE11DirectStoreIffEfLi2ELi24ELi32ELi1ELb1EL9Algorithm0EEvT_T0_ll)
	.align		4
        /*0c34*/ 	.word	index@(__assertfail)
	.align		4
        /*0c38*/ 	.word	index@(_Z15SoftmaxWarpImplI22BroadcastScaleMaskLoadIffbLm2EiE11DirectStoreIffEfLi2ELi24ELi32ELi1ELb0EL9Algorithm0EEvT_T0_ll)
	.align		4
        /*0c3c*/ 	.word	index@(__assertfail)
	.align		4
        /*0c40*/ 	.word	index@(_Z15SoftmaxWarpImplI22BroadcastScaleMaskLoadIffbLm2EiE11DirectStoreIffEfLi2ELi22ELi32ELi1ELb1EL9Algorithm0EEvT_T0_ll)
	.align		4
        /*0c44*/ 	.word	index@(__assertfail)
	.align		4
        /*0c48*/ 	.word	index@(_Z15SoftmaxWarpImplI22BroadcastScaleMaskLoadIffbLm2EiE11DirectStoreIffEfLi2ELi22ELi32ELi1ELb0EL9Algorithm0EEvT_T0_ll)
	.align		4
        /*0c4c*/ 	.word	index@(__assertfail)
	.align		4
        /*0c50*/ 	.word	index@(_Z15SoftmaxWarpImplI22BroadcastScaleMaskLoadIffbLm2EiE11DirectStoreIffEfLi2ELi20ELi32ELi1ELb1EL9Algorithm0EEvT_T0_ll)
	.align		4
        /*0c54*/ 	.word	index@(__assertfail)
	.align		4
        /*0c58*/ 	.word	index@(_Z15SoftmaxWarpImplI22BroadcastScaleMaskLoadIffbLm2EiE11DirectStoreIffEfLi2ELi20ELi32ELi1ELb0EL9Algorithm0EEvT_T0_ll)
	.align		4
        /*0c5c*/ 	.word	index@(__assertfail)
	.align		4
        /*0c60*/ 	.word	index@(_Z15SoftmaxWarpImplI22BroadcastScaleMaskLoadIffbLm2EiE11DirectStoreIffEfLi2ELi18ELi32ELi1ELb1EL9Algorithm0EEvT_T0_ll)
	.align		4
        /*0c64*/ 	.word	index@(__assertfail)
	.align		4
        /*0c68*/ 	.word	index@(_Z15SoftmaxWarpImplI22BroadcastScaleMaskLoadIffbLm2EiE11DirectStoreIffEfLi2ELi18ELi32ELi1ELb0EL9Algorithm0EEvT_T0_ll)
	.align		4
        /*0c6c*/ 	.word	index@(__assertfail)
	.align		4
        /*0c70*/ 	.word	index@(_Z15SoftmaxWarpImplI22BroadcastScaleMaskLoadIffbLm2EiE11DirectStoreIffEfLi2ELi16ELi32ELi1ELb1EL9Algorithm0EEvT_T0_ll)
	.align		4
        /*0c74*/ 	.word	index@(__assertfail)
	.align		4
        /*0c78*/ 	.word	index@(_Z15SoftmaxWarpImplI22BroadcastScaleMaskLoadIffbLm2EiE11DirectStoreIffEfLi2ELi16ELi32ELi1ELb0EL9Algorithm0EEvT_T0_ll)
	.align		4
        /*0c7c*/ 	.word	index@(__assertfail)
	.align		4
        /*0c80*/ 	.word	index@(_Z15SoftmaxWarpImplI22BroadcastScaleMaskLoadIffbLm2EiE11DirectStoreIffEfLi2ELi14ELi32ELi1ELb1EL9Algorithm0EEvT_T0_ll)
	.align		4
        /*0c84*/ 	.word	index@(__assertfail)
	.align		4
        /*0c88*/ 	.word	index@(_Z15SoftmaxWarpImplI22BroadcastScaleMaskLoadIffbLm2EiE11DirectStoreIffEfLi2ELi14ELi32ELi1ELb0EL9Algorithm0EEvT_T0_ll)
	.align		4
        /*0c8c*/ 	.word	index@(__assertfail)
	.align		4
        /*0c90*/ 	.word	index@(_Z15SoftmaxWarpImplI22BroadcastScaleMaskLoadIffbLm2EiE11DirectStoreIffEfLi2ELi12ELi32ELi1ELb1EL9Algorithm0EEvT_T0_ll)
	.align		4
        /*0c94*/ 	.word	index@(__assertfail)
	.align		4
        /*0c98*/ 	.word	index@(_Z15SoftmaxWarpImplI22BroadcastScaleMaskLoadIffbLm2EiE11DirectStoreIffEfLi2ELi12ELi32ELi1ELb0EL9Algorithm0EEvT_T0_ll)
	.align		4
        /*0c9c*/ 	.word	index@(__assertfail)
	.align		4
        /*0ca0*/ 	.word	index@(_Z15SoftmaxWarpImplI22BroadcastScaleMaskLoadIffbLm2EiE11DirectStoreIffEfLi2ELi10ELi32ELi1ELb1EL9Algorithm0EEvT_T0_ll)
	.align		4
        /*0ca4*/ 	.word	index@(__assertfail)
	.align		4
        /*0ca8*/ 	.word	index@(_Z15SoftmaxWarpImplI22BroadcastScaleMaskLoadIffbLm2EiE11DirectStoreIffEfLi2ELi10ELi32ELi1ELb0EL9Algorithm0EEvT_T0_ll)
	.align		4
        /*0cac*/ 	.word	index@(__assertfail)
	.align		4
        /*0cb0*/ 	.word	index@(_Z15SoftmaxWarpImplI22BroadcastScaleMaskLoadIffbLm2EiE11DirectStoreIffEfLi2ELi8ELi32ELi1ELb1EL9Algorithm0EEvT_T0_ll)
	.align		4
        /*0cb4*/ 	.word	index@(__assertfail)
	.align		4
        /*0cb8*/ 	.word	index@(_Z15SoftmaxWarpImplI22BroadcastScaleMaskLoadIffbLm2EiE11DirectStoreIffEfLi2ELi8ELi32ELi1ELb0EL9Algorithm0EEvT_T0_ll)
	.align		4
        /*0cbc*/ 	.word	index@(__assertfail)
	.align		4
        /*0cc0*/ 	.word	index@(_Z15SoftmaxWarpImplI22BroadcastScaleMaskLoadIffbLm2EiE11DirectStoreIffEfLi2ELi6ELi32ELi1ELb1EL9Algorithm0EEvT_T0_ll)
	.align		4
        /*0cc4*/ 	.word	index@(__assertfail)
	.align		4
        /*0cc8*/ 	.word	index@(_Z15SoftmaxWarpImplI22BroadcastScaleMaskLoadIffbLm2EiE11DirectStoreIffEfLi2ELi6ELi32ELi1ELb0EL9Algorithm0EEvT_T0_ll)
	.align		4
        /*0ccc*/ 	.word	index@(__assertfail)
	.align		4
        /*0cd0*/ 	.word	index@(_Z15SoftmaxWarpImplI22BroadcastScaleMaskLoadIffbLm2EiE11DirectStoreIffEfLi2ELi4ELi32ELi1ELb1EL9Algorithm0EEvT_T0_ll)
	.align		4
        /*0cd4*/ 	.word	index@(__assertfail)
	.align		4
        /*0cd8*/ 	.word	index@(_Z15SoftmaxWarpImplI22BroadcastScaleMaskLoadIffbLm2EiE11DirectStoreIffEfLi2ELi4ELi32ELi1ELb0EL9Algorithm0EEvT_T0_ll)
	.align		4
        /*0cdc*/ 	.word	index@(__assertfail)
	.align		4
        /*0ce0*/ 	.word	index@(_Z15SoftmaxWarpImplI22BroadcastScaleMaskLoadIffbLm2EiE11DirectStoreIffEfLi2ELi2ELi32ELi1ELb1EL9Algorithm0EEvT_T0_ll)
	.align		4
        /*0ce4*/ 	.word	index@(__assertfail)
	.align		4
        /*0ce8*/ 	.word	index@(_Z15SoftmaxWarpImplI22BroadcastScaleMaskLoadIffbLm2EiE11DirectStoreIffEfLi2ELi2ELi32ELi1ELb0EL9Algorithm0EEvT_T0_ll)
	.align		4
        /*0cec*/ 	.word	index@(__assertfail)
	.align		4
        /*0cf0*/ 	.word	index@(_Z15SoftmaxWarpImplI22BroadcastScaleMaskLoadIffbLm2EiE11DirectStoreIffEfLi2ELi2ELi32ELi2ELb1EL9Algorithm0EEvT_T0_ll)
	.align		4
        /*0cf4*/ 	.word	index@(__assertfail)
	.align		4
        /*0cf8*/ 	.word	index@(_Z15SoftmaxWarpImplI22BroadcastScaleMaskLoadIffbLm2EiE11DirectStoreIffEfLi2ELi2ELi32ELi2ELb0EL9Algorithm0EEvT_T0_ll)
	.align		4
        /*0cfc*/ 	.word	index@(__assertfail)
	.align		4
        /*0d00*/ 	.word	index@(_Z15SoftmaxWarpImplI22BroadcastScaleMaskLoadIffbLm2EiE11DirectStoreIffEfLi2ELi2ELi16ELi1ELb1EL9Algorithm0EEvT_T0_ll)
	.align		4
        /*0d04*/ 	.word	index@(__assertfail)
	.align		4
        /*0d08*/ 	.word	index@(_Z15SoftmaxWarpImplI22BroadcastScaleMaskLoadIffbLm2EiE11DirectStoreIffEfLi2ELi2ELi16ELi1ELb0EL9Algorithm0EEvT_T0_ll)
	.align		4
        /*0d0c*/ 	.word	index@(__assertfail)
	.align		4
        /*0d10*/ 	.word	index@(_Z15SoftmaxWarpImplI22BroadcastScaleMaskLoadIffbLm2EiE11DirectStoreIffEfLi2ELi2ELi16ELi2ELb1EL9Algorithm0EEvT_T0_ll)
	.align		4
        /*0d14*/ 	.word	index@(__assertfail)
	.align		4
        /*0d18*/ 	.word	index@(_Z15SoftmaxWarpImplI22BroadcastScaleMaskLoadIffbLm2EiE11DirectStoreIffEfLi2ELi2ELi16ELi2ELb0EL9Algorithm0EEvT_T0_ll)
	.align		4
        /*0d1c*/ 	.word	index@(__assertfail)
	.align		4
        /*0d20*/ 	.word	index@(_Z15SoftmaxWarpImplI22BroadcastScaleMaskLoadIffbLm2EiE11DirectStoreIffEfLi2ELi2ELi8ELi1ELb1EL9Algorithm0EEvT_T0_ll)
	.align		4
        /*0d24*/ 	.word	index@(__assertfail)
	.align		4
        /*0d28*/ 	.word	index@(_Z15SoftmaxWarpImplI22BroadcastScaleMaskLoadIffbLm2EiE11DirectStoreIffEfLi2ELi2ELi8ELi1ELb0EL9Algorithm0EEvT_T0_ll)
	.align		4
        /*0d2c*/ 	.word	index@(__assertfail)
	.align		4
        /*0d30*/ 	.word	index@(_Z15SoftmaxWarpImplI22BroadcastScaleMaskLoadIffbLm2EiE11DirectStoreIffEfLi2ELi2ELi8ELi2ELb1EL9Algorithm0EEvT_T0_ll)
	.align		4
        /*0d34*/ 	.word	index@(__assertfail)
	.align		4
        /*0d38*/ 	.word	index@(_Z15SoftmaxWarpImplI22BroadcastScaleMaskLoadIffbLm2EiE11DirectStoreIffEfLi2ELi2ELi8ELi2ELb0EL9Algorithm0EEvT_T0_ll)
	.align		4
        /*0d3c*/ 	.word	index@(__assertfail)
	.align		4
        /*0d40*/ 	.word	index@(_Z15SoftmaxWarpImplI22BroadcastScaleMaskLoadIffbLm2EiE11DirectStoreIffEfLi2ELi2ELi4ELi1ELb1EL9Algorithm0EEvT_T0_ll)
	.align		4
        /*0d44*/ 	.word	index@(__assertfail)
	.align		4
        /*0d48*/ 	.word	index@(_Z15SoftmaxWarpImplI22BroadcastScaleMaskLoadIffbLm2EiE11DirectStoreIffEfLi2ELi2ELi4ELi1ELb0EL9Algorithm0EEvT_T0_ll)
	.align		4
        /*0d4c*/ 	.word	index@(__assertfail)
	.align		4
        /*0d50*/ 	.word	index@(_Z15SoftmaxWarpImplI22BroadcastScaleMaskLoadIffbLm2EiE11DirectStoreIffEfLi2ELi2ELi4ELi2ELb1EL9Algorithm0EEvT_T0_ll)
	.align		4
        /*0d54*/ 	.word	index@(__assertfail)
	.align		4
        /*0d58*/ 	.word	index@(_Z15SoftmaxWarpImplI22BroadcastScaleMaskLoadIffbLm2EiE11DirectStoreIffEfLi2ELi2ELi4ELi2ELb0EL9Algorithm0EEvT_T0_ll)
	.align		4
        /*0d5c*/ 	.word	index@(__assertfail)
	.align		4
        /*0d60*/ 	.word	index@(_Z15SoftmaxWarpImplI22BroadcastScaleMaskLoadIffbLm2EiE11DirectStoreIffEfLi2ELi2ELi2ELi1ELb1EL9Algorithm0EEvT_T0_ll)
	.align		4
        /*0d64*/ 	.word	index@(__assertfail)
	.align		4
        /*0d68*/ 	.word	index@(_Z15SoftmaxWarpImplI22BroadcastScaleMaskLoadIffbLm2EiE11DirectStoreIffEfLi2ELi2ELi2ELi1ELb0EL9Algorithm0EEvT_T0_ll)
	.align		4
        /*0d6c*/ 	.word	index@(__assertfail)
	.align		4
        /*0d70*/ 	.word	index@(_Z15SoftmaxWarpImplI22BroadcastScaleMaskLoadIffbLm2EiE11DirectStoreIffEfLi2ELi2ELi2ELi2ELb1EL9Algorithm0EEvT_T0_ll)
	.align		4
        /*0d74*/ 	.word	index@(__assertfail)
	.align		4
        /*0d78*/ 	.word	index@(_Z15SoftmaxWarpImplI22BroadcastScaleMaskLoadIffbLm2EiE11DirectStoreIffEfLi2ELi2ELi2ELi2ELb0EL9Algorithm0EEvT_T0_ll)
	.align		4
        /*0d7c*/ 	.word	index@(__assertfail)
	.align		4
        /*0d80*/ 	.word	index@(_Z15SoftmaxWarpImplI22BroadcastScaleMaskLoadIffbLm2EiE11DirectStoreIffEfLi2ELi2ELi1ELi1ELb1EL9Algorithm0EEvT_T0_ll)
	.align		4
        /*0d84*/ 	.word	index@(__assertfail)
	.align		4
        /*0d88*/ 	.word	index@(_Z15SoftmaxWarpImplI22BroadcastScaleMaskLoadIffbLm2EiE11DirectStoreIffEfLi2ELi2ELi1ELi1ELb0EL9Algorithm0EEvT_T0_ll)
	.align		4
        /*0d8c*/ 	.word	index@(__assertfail)
	.align		4
        /*0d90*/ 	.word	index@(_Z15SoftmaxWarpImplI22BroadcastScaleMaskLoadIffbLm2EiE11DirectStoreIffEfLi2ELi2ELi1ELi2ELb1EL9Algorithm0EEvT_T0_ll)
	.align		4
        /*0d94*/ 	.word	index@(__assertfail)
	.align		4
        /*0d98*/ 	.word	index@(_Z15SoftmaxWarpImplI22BroadcastScaleMaskLoadIffbLm2EiE11DirectStoreIffEfLi2ELi2ELi1ELi2ELb0EL9Algorithm0EEvT_T0_ll)
	.align		4
        /*0d9c*/ 	.word	index@(__assertfail)
	.align		4
        /*0da0*/ 	.word	index@(_Z24SoftmaxBlockUncachedImplI24ElementwiseScaleMaskLoadIffbE11DirectStoreIffEfLi2ELi1024EL9Algorithm0EEvT_T0_ll)
	.align		4
        /*0da4*/ 	.word	index@(__assertfail)
	.align		4
        /*0da8*/ 	.word	index@(_Z20SoftmaxBlockSMemImplI24ElementwiseScaleMaskLoadIffbE11DirectStoreIffEfLi2ELi256EL9Algorithm0EEvT_T0_ll)
	.align		4
        /*0dac*/ 	.word	index@(__assertfail)
	.align		4
        /*0db0*/ 	.word	index@(_Z20SoftmaxBlockSMemImplI24ElementwiseScaleMaskLoadIffbE11DirectStoreIffEfLi2ELi512EL9Algorithm0EEvT_T0_ll)
	.align		4
        /*0db4*/ 	.word	index@(__assertfail)
	.align		4
        /*0db8*/ 	.word	index@(_Z20SoftmaxBlockSMemImplI24ElementwiseScaleMaskLoadIffbE11DirectStoreIffEfLi2ELi1024EL9Algorithm0EEvT_T0_ll)
	.align		4
        /*0dbc*/ 	.word	index@(__assertfail)
	.align		4
        /*0dc0*/ 	.word	index@(_Z20SoftmaxBlockSMemImplI24ElementwiseScaleMaskLoadIffbE11DirectStoreIffEfLi2ELi128EL9Algorithm0EEvT_T0_ll)
	.align		4
        /*0dc4*/ 	.word	index@(__assertfail)
	.align		4
        /*0dc8*/ 	.word	index@(_Z15SoftmaxWarpImplI24ElementwiseScaleMaskLoadIffbE11DirectStoreIffEfLi1ELi32ELi32ELi1ELb1EL9Algorithm0EEvT_T0_ll)
	.align		4
        /*0dcc*/ 	.word	index@(__assertfail)
	.align		4
        /*0dd0*/ 	.word	index@(_Z15SoftmaxWarpImplI24ElementwiseScaleMaskLoadIffbE11DirectStoreIffEfLi1ELi32ELi32ELi1ELb0EL9Algorithm0EEvT_T0_ll)
	.align		4
        /*0dd4*/ 	.word	index@(__assertfail)
	.align		4
        /*0dd8*/ 	.word	index@(_Z15SoftmaxWarpImplI24ElementwiseScaleMaskLoadIffbE11DirectStoreIffEfLi1ELi31ELi32ELi1ELb1EL9Algorithm0EEvT_T0_ll)
	.align		4
        /*0ddc*/ 	.word	index@(__assertfail)
	.align		4
        /*0de0*/ 	.word	index@(_Z15SoftmaxWarpImplI24ElementwiseScaleMaskLoadIffbE11DirectStoreIffEfLi1ELi31ELi32ELi1ELb0EL9Algorithm0EEvT_T0_ll)
	.align		4
        /*0de4*/ 	.word	index@(__assertfail)
	.align		4
        /*0de8*/ 	.word	index@(_Z15SoftmaxWarpImplI24ElementwiseScaleMaskLoadIffbE11DirectStoreIffEfLi1ELi30ELi32ELi1ELb1EL9Algorithm0EEvT_T0_ll)
	.align		4
        /*0dec*/ 	.word	index@(__assertfail)
	.align		4
        /*0df0*/ 	.word	index@(_Z15SoftmaxWarpImplI24ElementwiseScaleMaskLoadIffbE11DirectStoreIffEfLi1ELi30ELi32ELi1ELb0EL9Algorithm0EEvT_T0_ll)
	.align		4
        /*0df4*/ 	.word	index@(__assertfail)
	.align		4
        /*0df8*/ 	.word	index@(_Z15SoftmaxWarpImplI24ElementwiseScaleMaskLoadIffbE11DirectStoreIffEfLi1ELi29ELi32ELi1ELb1EL9Algorithm0EEvT_T0_ll)
	.align		4
        /*0dfc*/ 	.word	index@(__assertfail)
	.align		4
        /*0e00*/ 	.word	index@(_Z15SoftmaxWarpImplI24ElementwiseScaleMaskLoadIffbE11DirectStoreIffEfLi1ELi29ELi32ELi1ELb0EL9Algorithm0EEvT_T0_ll)
	.align		4
        /*0e04*/ 	.word	index@(__assertfail)
	.align		4
        /*0e08*/ 	.word	index@(_Z15SoftmaxWarpImplI24ElementwiseScaleMaskLoadIffbE11DirectStoreIffEfLi1ELi28ELi32ELi1ELb1EL9Algorithm0EEvT_T0_ll)
	.align		4
        /*0e0c*/ 	.word	index@(__assertfail)
	.align		4
        /*0e10*/ 	.word	index@(_Z15SoftmaxWarpImplI24ElementwiseScaleMaskLoadIffbE11DirectStoreIffEfLi1ELi28ELi32ELi1ELb0EL9Algorithm0EEvT_T0_ll)
	.align		4
        /*0e14*/ 	.word	index@(__assertfail)
	.align		4
        /*0e18*/ 	.word	index@(_Z15SoftmaxWarpImplI24ElementwiseScaleMaskLoadIffbE11DirectStoreIffEfLi1ELi27ELi32ELi1ELb1EL9Algorithm0EEvT_T0_ll)
	.align		4
        /*0e1c*/ 	.word	index@(__assertfail)
	.align		4
        /*0e20*/ 	.word	index@(_Z15SoftmaxWarpImplI24ElementwiseScaleMaskLoadIffbE11DirectStoreIffEfLi1ELi27ELi32ELi1ELb0EL9Algorithm0EEvT_T0_ll)
	.align		4
        /*0e24*/ 	.word	index@(__assertfail)
	.align		4
        /*0e28*/ 	.word	index@(_Z15SoftmaxWarpImplI24ElementwiseScaleMaskLoadIffbE11DirectStoreIffEfLi1ELi26ELi32ELi1ELb1EL9Algorithm0EEvT_T0_ll)
	.align		4
        /*0e2c*/ 	.word	index@(__assertfail)
	.align		4
        /*0e30*/ 	.word	index@(_Z15SoftmaxWarpImplI24ElementwiseScaleMaskLoadIffbE11DirectStoreIffEfLi1ELi26ELi32ELi1ELb0EL9Algorithm0EEvT_T0_ll)
	.align		4
        /*0e34*/ 	.word	index@(__assertfail)
	.align		4
        /*0e38*/ 	.word	index@(_Z15SoftmaxWarpImplI24ElementwiseScaleMaskLoadIffbE11DirectStoreIffEfLi1ELi25ELi32ELi1ELb1EL9Algorithm0EEvT_T0_ll)
	.align		4
        /*0e3c*/ 	.word	index@(__assertfail)
	.align		4
        /*0e40*/ 	.word	index@(_Z15SoftmaxWarpImplI24ElementwiseScaleMaskLoadIffbE11DirectStoreIffEfLi1ELi25ELi32ELi1ELb0EL9Algorithm0EEvT_T0_ll)
	.align		4
        /*0e44*/ 	.word	index@(__assertfail)
	.align		4
        /*0e48*/ 	.word	index@(_Z15SoftmaxWarpImplI24ElementwiseScaleMaskLoadIffbE11DirectStoreIffEfLi1ELi24ELi32ELi1ELb1EL9Algorithm0EEvT_T0_ll)
	.align		4
        /*0e4c*/ 	.word	index@(__assertfail)
	.align		4
        /*0e50*/ 	.word	index@(_Z15SoftmaxWarpImplI24ElementwiseScaleMaskLoadIffbE11DirectStoreIffEfLi1ELi24ELi32ELi1ELb0EL9Algorithm0EEvT_T0_ll)
	.align		4
        /*0e54*/ 	.word	index@(__assertfail)
	.align		4
        /*0e58*/ 	.word	index@(_Z15SoftmaxWarpImplI24ElementwiseScaleMaskLoadIffbE11DirectStoreIffEfLi1ELi23ELi32ELi1ELb1EL9Algorithm0EEvT_T0_ll)
	.align		4
        /*0e5c*/ 	.word	index@(__assertfail)
	.align		4
        /*0e60*/ 	.word	index@(_Z15SoftmaxWarpImplI24ElementwiseScaleMaskLoadIffbE11DirectStoreIffEfLi1ELi23ELi32ELi1ELb0EL9Algorithm0EEvT_T0_ll)
	.align		4
        /*0e64*/ 	.word	index@(__assertfail)
	.align		4
        /*0e68*/ 	.word	index@(_Z15SoftmaxWarpImplI24ElementwiseScaleMaskLoadIffbE11DirectStoreIffEfLi1ELi22ELi32ELi1ELb1EL9Algorithm0EEvT_T0_ll)
	.align		4
        /*0e6c*/ 	.word	index@(__assertfail)
	.align		4
        /*0e70*/ 	.word	index@(_Z15SoftmaxWarpImplI24ElementwiseScaleMaskLoadIffbE11DirectStoreIffEfLi1ELi22ELi32ELi1ELb0EL9Algorithm0EEvT_T0_ll)
	.align		4
        /*0e74*/ 	.word	index@(__assertfail)
	.align		4
        /*0e78*/ 	.word	index@(_Z15SoftmaxWarpImplI24ElementwiseScaleMaskLoadIffbE11DirectStoreIffEfLi1ELi21ELi32ELi1ELb1EL9Algorithm0EEvT_T0_ll)
	.align		4
        /*0e7c*/ 	.word	index@(__assertfail)
	.align		4
        /*0e80*/ 	.word	index@(_Z15SoftmaxWarpImplI24ElementwiseScaleMaskLoadIffbE11DirectStoreIffEfLi1ELi21ELi32ELi1ELb0EL9Algorithm0EEvT_T0_ll)
	.align		4
        /*0e84*/ 	.word	index@(__assertfail)
	.align		4
        /*0e88*/ 	.word	index@(_Z15SoftmaxWarpImplI24ElementwiseScaleMaskLoadIffbE11DirectStoreIffEfLi1ELi20ELi32ELi1ELb1EL9Algorithm0EEvT_T0_ll)
	.align		4
        /*0e8c*/ 	.word	index@(__assertfail)
	.align		4
        /*0e90*/ 	.word	index@(_Z15SoftmaxWarpImplI24ElementwiseScaleMaskLoadIffbE11DirectStoreIffEfLi1ELi20ELi32ELi1ELb0EL9Algorithm0EEvT_T0_ll)
	.align		4
        /*0e94*/ 	.word	index@(__assertfail)
	.align		4
        /*0e98*/ 	.word	index@(_Z15SoftmaxWarpImplI24ElementwiseScaleMaskLoadIffbE11DirectStoreIffEfLi1ELi19ELi32ELi1ELb1EL9Algorithm0EEvT_T0_ll)
	.align		4
        /*0e9c*/ 	.word	index@(__assertfail)
	.align		4
        /*0ea0*/ 	.word	index@(_Z15SoftmaxWarpImplI24ElementwiseScaleMaskLoadIffbE11DirectStoreIffEfLi1ELi19ELi32ELi1ELb0EL9Algorithm0EEvT_T0_ll)
	.align		4
        /*0ea4*/ 	.word	index@(__assertfail)
	.align		4
        /*0ea8*/ 	.word	index@(_Z15SoftmaxWarpImplI24ElementwiseScaleMaskLoadIffbE11DirectStoreIffEfLi1ELi18ELi32ELi1ELb1EL9Algorithm0EEvT_T0_ll)
	.align		4
        /*0eac*/ 	.word	index@(__assertfail)
	.align		4
        /*0eb0*/ 	.word	index@(_Z15SoftmaxWarpImplI24ElementwiseScaleMaskLoadIffbE11DirectStoreIffEfLi1ELi18ELi32ELi1ELb0EL9Algorithm0EEvT_T0_ll)
	.align		4
        /*0eb4*/ 	.word	index@(__assertfail)
	.align		4
        /*0eb8*/ 	.word	index@(_Z15SoftmaxWarpImplI24ElementwiseScaleMaskLoadIffbE11DirectStoreIffEfLi1ELi17ELi32ELi1ELb1EL9Algorithm0EEvT_T0_ll)
	.align		4
        /*0ebc*/ 	.word	index@(__assertfail)
	.align		4
        /*0ec0*/ 	.word	index@(_Z15SoftmaxWarpImplI24ElementwiseScaleMaskLoadIffbE11DirectStoreIffEfLi1ELi17ELi32ELi1ELb0EL9Algorithm0EEvT_T0_ll)
	.align		4
        /*0ec4*/ 	.word	index@(__assertfail)
	.align		4
        /*0ec8*/ 	.word	index@(_Z15SoftmaxWarpImplI24ElementwiseScaleMaskLoadIffbE11DirectStoreIffEfLi1ELi16ELi32ELi1ELb1EL9Algorithm0EEvT_T0_ll)
	.align		4
        /*0ecc*/ 	.word	index@(__assertfail)
	.align		4
        /*0ed0*/ 	.word	index@(_Z15SoftmaxWarpImplI24ElementwiseScaleMaskLoadIffbE11DirectStoreIffEfLi1ELi16ELi32ELi1ELb0EL9Algorithm0EEvT_T0_ll)
	.align		4
        /*0ed4*/ 	.word	index@(__assertfail)
	.align		4
        /*0ed8*/ 	.word	index@(_Z15SoftmaxWarpImplI24ElementwiseScaleMaskLoadIffbE11DirectStoreIffEfLi1ELi15ELi32ELi1ELb1EL9Algorithm0EEvT_T0_ll)
	.align		4
        /*0edc*/ 	.word	index@(__assertfail)
	.align		4
        /*0ee0*/ 	.word	index@(_Z15SoftmaxWarpImplI24ElementwiseScaleMaskLoadIffbE11DirectStoreIffEfLi1ELi15ELi32ELi1ELb0EL9Algorithm0EEvT_T0_ll)
	.align		4
        /*0ee4*/ 	.word	index@(__assertfail)
	.align		4
        /*0ee8*/ 	.word	index@(_Z15SoftmaxWarpImplI24ElementwiseScaleMaskLoadIffbE11DirectStoreIffEfLi1ELi14ELi32ELi1ELb1EL9Algorithm0EEvT_T0_ll)
	.align		4
        /*0eec*/ 	.word	index@(__assertfail)
	.align		4
        /*0ef0*/ 	.word	index@(_Z15SoftmaxWarpImplI24ElementwiseScaleMaskLoadIffbE11DirectStoreIffEfLi1ELi14ELi32ELi1ELb0EL9Algorithm0EEvT_T0_ll)
	.align		4
        /*0ef4*/ 	.word	index@(__assertfail)
	.align		4
        /*0ef8*/ 	.word	index@(_Z15SoftmaxWarpImplI24ElementwiseScaleMaskLoadIffbE11DirectStoreIffEfLi1ELi13ELi32ELi1ELb1EL9Algorithm0EEvT_T0_ll)
	.align		4
        /*0efc*/ 	.word	index@(__assertfail)
	.align		4
        /*0f00*/ 	.word	index@(_Z15SoftmaxWarpImplI24ElementwiseScaleMaskLoadIffbE11DirectStoreIffEfLi1ELi13ELi32ELi1ELb0EL9Algorithm0EEvT_T0_ll)
	.align		4
        /*0f04*/ 	.word	index@(__assertfail)
	.align		4
        /*0f08*/ 	.word	index@(_Z15SoftmaxWarpImplI24ElementwiseScaleMaskLoadIffbE11DirectStoreIffEfLi1ELi12ELi32ELi1ELb1EL9Algorithm0EEvT_T0_ll)
	.align		4
        /*0f0c*/ 	.word	index@(__assertfail)
	.align		4
        /*0f10*/ 	.word	index@(_Z15SoftmaxWarpImplI24ElementwiseScaleMaskLoadIffbE11DirectStoreIffEfLi1ELi12ELi32ELi1ELb0EL9Algorithm0EEvT_T0_ll)
	.align		4
        /*0f14*/ 	.word	index@(__assertfail)
	.align		4
        /*0f18*/ 	.word	index@(_Z15SoftmaxWarpImplI24ElementwiseScaleMaskLoadIffbE11DirectStoreIffEfLi1ELi11ELi32ELi1ELb1EL9Algorithm0EEvT_T0_ll)
	.align		4
        /*0f1c*/ 	.word	index@(__assertfail)
	.align		4
        /*0f20*/ 	.word	index@(_Z15SoftmaxWarpImplI24ElementwiseScaleMaskLoadIffbE11DirectStoreIffEfLi1ELi11ELi32ELi1ELb0EL9Algorithm0EEvT_T0_ll)
	.align		4
        /*0f24*/ 	.word	index@(__assertfail)
	.align		4
        /*0f28*/ 	.word	index@(_Z15SoftmaxWarpImplI24ElementwiseScaleMaskLoadIffbE11DirectStoreIffEfLi1ELi10ELi32ELi1ELb1EL9Algorithm0EEvT_T0_ll)
	.align		4
        /*0f2c*/ 	.word	index@(__assertfail)
	.align		4
        /*0f30*/ 	.word	index@(_Z15SoftmaxWarpImplI24ElementwiseScaleMaskLoadIffbE11DirectStoreIffEfLi1ELi10ELi32ELi1ELb0EL9Algorithm0EEvT_T0_ll)
	.align		4
        /*0f34*/ 	.word	index@(__assertfail)
	.align		4
        /*0f38*/ 	.word	index@(_Z15SoftmaxWarpImplI24ElementwiseScaleMaskLoadIffbE11DirectStoreIffEfLi1ELi9ELi32ELi1ELb1EL9Algorithm0EEvT_T0_ll)
	.align		4
        /*0f3c*/ 	.word	index@(__assertfail)
	.align		4
        /*0f40*/ 	.word	index@(_Z15SoftmaxWarpImplI24ElementwiseScaleMaskLoadIffbE11DirectStoreIffEfLi1ELi9ELi32ELi1ELb0EL9Algorithm0EEvT_T0_ll)
	.align		4
        /*0f44*/ 	.word	index@(__assertfail)
	.align		4
        /*0f48*/ 	.word	index@(_Z15SoftmaxWarpImplI24ElementwiseScaleMaskLoadIffbE11DirectStoreIffEfLi1ELi8ELi32ELi1ELb1EL9Algorithm0EEvT_T0_ll)
	.align		4
        /*0f4c*/ 	.word	index@(__assertfail)
	.align		4
        /*0f50*/ 	.word	index@(_Z15SoftmaxWarpImplI24ElementwiseScaleMaskLoadIffbE11DirectStoreIffEfLi1ELi8ELi32ELi1ELb0EL9Algorithm0EEvT_T0_ll)
	.align		4
        /*0f54*/ 	.word	index@(__assertfail)
	.align		4
        /*0f58*/ 	.word	index@(_Z15SoftmaxWarpImplI24ElementwiseScaleMaskLoadIffbE11DirectStoreIffEfLi1ELi7ELi32ELi1ELb1EL9Algorithm0EEvT_T0_ll)
	.align		4
        /*0f5c*/ 	.word	index@(__assertfail)
	.align		4
        /*0f60*/ 	.word	index@(_Z15SoftmaxWarpImplI24ElementwiseScaleMaskLoadIffbE11DirectStoreIffEfLi1ELi7ELi32ELi1ELb0EL9Algorithm0EEvT_T0_ll)
	.align		4
        /*0f64*/ 	.word	index@(__assertfail)
	.align		4
        /*0f68*/ 	.word	index@(_Z15SoftmaxWarpImplI24ElementwiseScaleMaskLoadIffbE11DirectStoreIffEfLi1ELi6ELi32ELi1ELb1EL9Algorithm0EEvT_T0_ll)
	.align		4
        /*0f6c*/ 	.word	index@(__assertfail)
	.align		4
        /*0f70*/ 	.word	index@(_Z15SoftmaxWarpImplI24ElementwiseScaleMaskLoadIffbE11DirectStoreIffEfLi1ELi6ELi32ELi1ELb0EL9Algorithm0EEvT_T0_ll)
	.align		4
        /*0f74*/ 	.word	index@(__assertfail)
	.align		4
        /*0f78*/ 	.word	index@(_Z15SoftmaxWarpImplI24ElementwiseScaleMaskLoadIffbE11DirectStoreIffEfLi1ELi5ELi32ELi1ELb1EL9Algorithm0EEvT_T0_ll)
	.align		4
        /*0f7c*/ 	.word	index@(__assertfail)
	.align		4
        /*0f80*/ 	.word	index@(_Z15SoftmaxWarpImplI24ElementwiseScaleMaskLoadIffbE11DirectStoreIffEfLi1ELi5ELi32ELi1ELb0EL9Algorithm0EEvT_T0_ll)
	.align		4
        /*0f84*/ 	.word	index@(__assertfail)
	.align		4
        /*0f88*/ 	.word	index@(_Z15SoftmaxWarpImplI24ElementwiseScaleMaskLoadIffbE11DirectStoreIffEfLi1ELi4ELi32ELi1ELb1EL9Algorithm0EEvT_T0_ll)
	.align		4
        /*0f8c*/ 	.word	index@(__assertfail)
	.align		4
        /*0f90*/ 	.word	index@(_Z15SoftmaxWarpImplI24ElementwiseScaleMaskLoadIffbE11DirectStoreIffEfLi1ELi4ELi32ELi1ELb0EL9Algorithm0EEvT_T0_ll)
	.align		4
        /*0f94*/ 	.word	index@(__assertfail)
	.align		4
        /*0f98*/ 	.word	index@(_Z15SoftmaxWarpImplI24ElementwiseScaleMaskLoadIffbE11DirectStoreIffEfLi1ELi3ELi32ELi1ELb1EL9Algorithm0EEvT_T0_ll)
	.align		4
        /*0f9c*/ 	.word	index@(__assertfail)
	.align		4
        /*0fa0*/ 	.word	index@(_Z15SoftmaxWarpImplI24ElementwiseScaleMaskLoadIffbE11DirectStoreIffEfLi1ELi3ELi32ELi1ELb0EL9Algorithm0EEvT_T0_ll)
	.align		4
        /*0fa4*/ 	.word	index@(__assertfail)
	.align		4
        /*0fa8*/ 	.word	index@(_Z15SoftmaxWarpImplI24ElementwiseScaleMaskLoadIffbE11DirectStoreIffEfLi1ELi2ELi32ELi1ELb1EL9Algorithm0EEvT_T0_ll)
	.align		4
        /*0fac*/ 	.word	index@(__assertfail)
	.align		4
        /*0fb0*/ 	.word	index@(_Z15SoftmaxWarpImplI24ElementwiseScaleMaskLoadIffbE11DirectStoreIffEfLi1ELi2ELi32ELi1ELb0EL9Algorithm0EEvT_T0_ll)
	.align		4
        /*0fb4*/ 	.word	index@(__assertfail)
	.align		4
        /*0fb8*/ 	.word	index@(_Z15SoftmaxWarpImplI24ElementwiseScaleMaskLoadIffbE11DirectStoreIffEfLi1ELi1ELi32ELi1ELb1EL9Algorithm0EEvT_T0_ll)
	.align		4
        /*0fbc*/ 	.word	index@(__assertfail)
	.align		4
        /*0fc0*/ 	.word	index@(_Z15SoftmaxWarpImplI24ElementwiseScaleMaskLoadIffbE11DirectStoreIffEfLi1ELi1ELi32ELi1ELb0EL9Algorithm0EEvT_T0_ll)
	.align		4
        /*0fc4*/ 	.word	index@(__assertfail)
	.align		4
        /*0fc8*/ 	.word	index@(_Z15SoftmaxWarpImplI24ElementwiseScaleMaskLoadIffbE11DirectStoreIffEfLi1ELi1ELi32ELi2ELb1EL9Algorithm0EEvT_T0_ll)
	.align		4
        /*0fcc*/ 	.word	index@(__assertfail)
	.align		4
        /*0fd0*/ 	.word	index@(_Z15SoftmaxWarpImplI24ElementwiseScaleMaskLoadIffbE11DirectStoreIffEfLi1ELi1ELi32ELi2ELb0EL9Algorithm0EEvT_T0_ll)
	.align		4
        /*0fd4*/ 	.word	index@(__assertfail)
	.align		4
        /*0fd8*/ 	.word	index@(_Z15SoftmaxWarpImplI24ElementwiseScaleMaskLoadIffbE11DirectStoreIffEfLi1ELi1ELi16ELi1ELb1EL9Algorithm0EEvT_T0_ll)
	.align		4
        /*0fdc*/ 	.word	index@(__assertfail)
	.align		4
        /*0fe0*/ 	.word	index@(_Z15SoftmaxWarpImplI24ElementwiseScaleMaskLoadIffbE11DirectStoreIffEfLi1ELi1ELi16ELi1ELb0EL9Algorithm0EEvT_T0_ll)
	.align		4
        /*0fe4*/ 	.word	index@(__assertfail)
	.align		4
        /*0fe8*/ 	.word	index@(_Z15SoftmaxWarpImplI24ElementwiseScaleMaskLoadIffbE11DirectStoreIffEfLi1ELi1ELi16ELi2ELb1EL9Algorithm0EEvT_T0_ll)
	.align		4
        /*0fec*/ 	.word	index@(__assertfail)
	.align		4
        /*0ff0*/ 	.word	index@(_Z15SoftmaxWarpImplI24ElementwiseScaleMaskLoadIffbE11DirectStoreIffEfLi1ELi1ELi16ELi2ELb0EL9Algorithm0EEvT_T0_ll)
	.align		4
        /*0ff4*/ 	.word	index@(__assertfail)
	.align		4
        /*0ff8*/ 	.word	index@(_Z15SoftmaxWarpImplI24ElementwiseScaleMaskLoadIffbE11DirectStoreIffEfLi1ELi1ELi8ELi1ELb1EL9Algorithm0EEvT_T0_ll)
	.align		4
        /*0ffc*/ 	.word	index@(__assertfail)
	.align		4
        /*1000*/ 	.word	index@(_Z15SoftmaxWarpImplI24ElementwiseScaleMaskLoadIffbE11DirectStoreIffEfLi1ELi1ELi8ELi1ELb0EL9Algorithm0EEvT_T0_ll)
	.align		4
        /*1004*/ 	.word	index@(__assertfail)
	.align		4
        /*1008*/ 	.word	index@(_Z15SoftmaxWarpImplI24ElementwiseScaleMaskLoadIffbE11DirectStoreIffEfLi1ELi1ELi8ELi2ELb1EL9Algorithm0EEvT_T0_ll)
	.align		4
        /*100c*/ 	.word	index@(__assertfail)
	.align		4
        /*1010*/ 	.word	index@(_Z15SoftmaxWarpImplI24ElementwiseScaleMaskLoadIffbE11DirectStoreIffEfLi1ELi1ELi8ELi2ELb0EL9Algorithm0EEvT_T0_ll)
	.align		4
        /*1014*/ 	.word	index@(__assertfail)
	.align		4
        /*1018*/ 	.word	index@(_Z15SoftmaxWarpImplI24ElementwiseScaleMaskLoadIffbE11DirectStoreIffEfLi1ELi1ELi4ELi1ELb1EL9Algorithm0EEvT_T0_ll)
	.align		4
        /*101c*/ 	.word	index@(__assertfail)
	.align		4
        /*1020*/ 	.word	index@(_Z15SoftmaxWarpImplI24ElementwiseScaleMaskLoadIffbE11DirectStoreIffEfLi1ELi1ELi4ELi1ELb0EL9Algorithm0EEvT_T0_ll)
	.align		4
        /*1024*/ 	.word	index@(__assertfail)
	.align		4
        /*1028*/ 	.word	index@(_Z15SoftmaxWarpImplI24ElementwiseScaleMaskLoadIffbE11DirectStoreIffEfLi1ELi1ELi4ELi2ELb1EL9Algorithm0EEvT_T0_ll)
	.align		4
        /*102c*/ 	.word	index@(__assertfail)
	.align		4
        /*1030*/ 	.word	index@(_Z15SoftmaxWarpImplI24ElementwiseScaleMaskLoadIffbE11DirectStoreIffEfLi1ELi1ELi4ELi2ELb0EL9Algorithm0EEvT_T0_ll)
	.align		4
        /*1034*/ 	.word	index@(__assertfail)
	.align		4
        /*1038*/ 	.word	index@(_Z15SoftmaxWarpImplI24ElementwiseScaleMaskLoadIffbE11DirectStoreIffEfLi1ELi1ELi2ELi1ELb1EL9Algorithm0EEvT_T0_ll)
	.align		4
        /*103c*/ 	.word	index@(__assertfail)
	.align		4
        /*1040*/ 	.word	index@(_Z15SoftmaxWarpImplI24ElementwiseScaleMaskLoadIffbE11DirectStoreIffEfLi1ELi1ELi2ELi1ELb0EL9Algorithm0EEvT_T0_ll)
	.align		4
        /*1044*/ 	.word	index@(__assertfail)
	.align		4
        /*1048*/ 	.word	index@(_Z15SoftmaxWarpImplI24ElementwiseScaleMaskLoadIffbE11DirectStoreIffEfLi1ELi1ELi2ELi2ELb1EL9Algorithm0EEvT_T0_ll)
	.align		4
        /*104c*/ 	.word	index@(__assertfail)
	.align		4
        /*1050*/ 	.word	index@(_Z15SoftmaxWarpImplI24ElementwiseScaleMaskLoadIffbE11DirectStoreIffEfLi1ELi1ELi2ELi2ELb0EL9Algorithm0EEvT_T0_ll)
	.align		4
        /*1054*/ 	.word	index@(__assertfail)
	.align		4
        /*1058*/ 	.word	index@(_Z15SoftmaxWarpImplI24ElementwiseScaleMaskLoadIffbE11DirectStoreIffEfLi1ELi1ELi1ELi1ELb1EL9Algorithm0EEvT_T0_ll)
	.align		4
        /*105c*/ 	.word	index@(__assertfail)
	.align		4
        /*1060*/ 	.word	index@(_Z15SoftmaxWarpImplI24ElementwiseScaleMaskLoadIffbE11DirectStoreIffEfLi1ELi1ELi1ELi1ELb0EL9Algorithm0EEvT_T0_ll)
	.align		4
        /*1064*/ 	.word	index@(__assertfail)
	.align		4
        /*1068*/ 	.word	index@(_Z15SoftmaxWarpImplI24ElementwiseScaleMaskLoadIffbE11DirectStoreIffEfLi1ELi1ELi1ELi2ELb1EL9Algorithm0EEvT_T0_ll)
	.align		4
        /*106c*/ 	.word	index@(__assertfail)
	.align		4
        /*1070*/ 	.word	index@(_Z15SoftmaxWarpImplI24ElementwiseScaleMaskLoadIffbE11DirectStoreIffEfLi1ELi1ELi1ELi2ELb0EL9Algorithm0EEvT_T0_ll)
	.align		4
        /*1074*/ 	.word	index@(__assertfail)
	.align		4
        /*1078*/ 	.word	index@(_Z15SoftmaxWarpImplI24ElementwiseScaleMaskLoadIffbE11DirectStoreIffEfLi2ELi32ELi32ELi1ELb1EL9Algorithm0EEvT_T0_ll)
	.align		4
        /*107c*/ 	.word	index@(__assertfail)
	.align		4
        /*1080*/ 	.word	index@(_Z15SoftmaxWarpImplI24ElementwiseScaleMaskLoadIffbE11DirectStoreIffEfLi2ELi32ELi32ELi1ELb0EL9Algorithm0EEvT_T0_ll)
	.align		4
        /*1084*/ 	.word	index@(__assertfail)
	.align		4
        /*1088*/ 	.word	index@(_Z15SoftmaxWarpImplI24ElementwiseScaleMaskLoadIffbE11DirectStoreIffEfLi2ELi30ELi32ELi1ELb1EL9Algorithm0EEvT_T0_ll)
	.align		4
        /*108c*/ 	.word	index@(__assertfail)
	.align		4
        /*1090*/ 	.word	index@(_Z15SoftmaxWarpImplI24ElementwiseScaleMaskLoadIffbE11DirectStoreIffEfLi2ELi30ELi32ELi1ELb0EL9Algorithm0EEvT_T0_ll)
	.align		4
        /*1094*/ 	.word	index@(__assertfail)
	.align		4
        /*1098*/ 	.word	index@(_Z15SoftmaxWarpImplI24ElementwiseScaleMaskLoadIffbE11DirectStoreIffEfLi2ELi28ELi32ELi1ELb1EL9Algorithm0EEvT_T0_ll)
	.align		4
        /*109c*/ 	.word	index@(__assertfail)
	.align		4
        /*10a0*/ 	.word	index@(_Z15SoftmaxWarpImplI24ElementwiseScaleMaskLoadIffbE11DirectStoreIffEfLi2ELi28ELi32ELi1ELb0EL9Algorithm0EEvT_T0_ll)
	.align		4
        /*10a4*/ 	.word	index@(__assertfail)
	.align		4
        /*10a8*/ 	.word	index@(_Z15SoftmaxWarpImplI24ElementwiseScaleMaskLoadIffbE11DirectStoreIffEfLi2ELi26ELi32ELi1ELb1EL9Algorithm0EEvT_T0_ll)
	.align		4
        /*10ac*/ 	.word	index@(__assertfail)
	.align		4
        /*10b0*/ 	.word	index@(_Z15SoftmaxWarpImplI24ElementwiseScaleMaskLoadIffbE11DirectStoreIffEfLi2ELi26ELi32ELi1ELb0EL9Algorithm0EEvT_T0_ll)
	.align		4
        /*10b4*/ 	.word	index@(__assertfail)
	.align		4
        /*10b8*/ 	.word	index@(_Z15SoftmaxWarpImplI24ElementwiseScaleMaskLoadIffbE11DirectStoreIffEfLi2ELi24ELi32ELi1ELb1EL9Algorithm0EEvT_T0_ll)
	.align		4
        /*10bc*/ 	.word	index@(__assertfail)
	.align		4
        /*10c0*/ 	.word	index@(_Z15SoftmaxWarpImplI24ElementwiseScaleMaskLoadIffbE11DirectStoreIffEfLi2ELi24ELi32ELi1ELb0EL9Algorithm0EEvT_T0_ll)
	.align		4
        /*10c4*/ 	.word	index@(__assertfail)
	.align		4
        /*10c8*/ 	.word	index@(_Z15SoftmaxWarpImplI24ElementwiseScaleMaskLoadIffbE11DirectStoreIffEfLi2ELi22ELi32ELi1ELb1EL9Algorithm0EEvT_T0_ll)
	.align		4
        /*10cc*/ 	.word	index@(__assertfail)
	.align		4
        /*10d0*/ 	.word	index@(_Z15SoftmaxWarpImplI24ElementwiseScaleMaskLoadIffbE11DirectStoreIffEfLi2ELi22ELi32ELi1ELb0EL9Algorithm0EEvT_T0_ll)
	.align		4
        /*10d4*/ 	.word	index@(__assertfail)
	.align		4
        /*10d8*/ 	.word	index@(_Z15SoftmaxWarpImplI24ElementwiseScaleMaskLoadIffbE11DirectStoreIffEfLi2ELi20ELi32ELi1ELb1EL9Algorithm0EEvT_T0_ll)
	.align		4
        /*10dc*/ 	.word	index@(__assertfail)
	.align		4
        /*10e0*/ 	.word	index@(_Z15SoftmaxWarpImplI24ElementwiseScaleMaskLoadIffbE11DirectStoreIffEfLi2ELi20ELi32ELi1ELb0EL9Algorithm0EEvT_T0_ll)
	.align		4
        /*10e4*/ 	.word	index@(__assertfail)
	.align		4
        /*10e8*/ 	.word	index@(_Z15SoftmaxWarpImplI24ElementwiseScaleMaskLoadIffbE11DirectStoreIffEfLi2ELi18ELi32ELi1ELb1EL9Algorithm0EEvT_T0_ll)
	.align		4
        /*10ec*/ 	.word	index@(__assertfail)
	.align		4
        /*10f0*/ 	.word	index@(_Z15SoftmaxWarpImplI24ElementwiseScaleMaskLoadIffbE11DirectStoreIffEfLi2ELi18ELi32ELi1ELb0EL9Algorithm0EEvT_T0_ll)
	.align		4
        /*10f4*/ 	.word	index@(__assertfail)
	.align		4
        /*10f8*/ 	.word	index@(_Z15SoftmaxWarpImplI24ElementwiseScaleMaskLoadIffbE11DirectStoreIffEfLi2ELi16ELi32ELi1ELb1EL9Algorithm0EEvT_T0_ll)
	.align		4
        /*10fc*/ 	.word	index@(__assertfail)
	.align		4
        /*1100*/ 	.word	index@(_Z15SoftmaxWarpImplI24ElementwiseScaleMaskLoadIffbE11DirectStoreIffEfLi2ELi16ELi32ELi1ELb0EL9Algorithm0EEvT_T0_ll)
	.align		4
        /*1104*/ 	.word	index@(__assertfail)
	.align		4
        /*1108*/ 	.word	index@(_Z15SoftmaxWarpImplI24ElementwiseScaleMaskLoadIffbE11DirectStoreIffEfLi2ELi14ELi32ELi1ELb1EL9Algorithm0EEvT_T0_ll)
	.align		4
        /*110c*/ 	.word	index@(__assertfail)
	.align		4
        /*1110*/ 	.word	index@(_Z15SoftmaxWarpImplI24ElementwiseScaleMaskLoadIffbE11DirectStoreIffEfLi2ELi14ELi32ELi1ELb0EL9Algorithm0EEvT_T0_ll)
	.align		4
        /*1114*/ 	.word	index@(__assertfail)
	.align		4
        /*1118*/ 	.word	index@(_Z15SoftmaxWarpImplI24ElementwiseScaleMaskLoadIffbE11DirectStoreIffEfLi2ELi12ELi32ELi1ELb1EL9Algorithm0EEvT_T0_ll)
	.align		4
        /*111c*/ 	.word	index@(__assertfail)
	.align		4
        /*1120*/ 	.word	index@(_Z15SoftmaxWarpImplI24ElementwiseScaleMaskLoadIffbE11DirectStoreIffEfLi2ELi12ELi32ELi1ELb0EL9Algorithm0EEvT_T0_ll)
	.align		4
        /*1124*/ 	.word	index@(__assertfail)
	.align		4
        /*1128*/ 	.word	index@(_Z15SoftmaxWarpImplI24ElementwiseScaleMaskLoadIffbE11DirectStoreIffEfLi2ELi10ELi32ELi1ELb1EL9Algorithm0EEvT_T0_ll)
	.align		4
        /*112c*/ 	.word	index@(__assertfail)
	.align		4
        /*1130*/ 	.word	index@(_Z15SoftmaxWarpImplI24ElementwiseScaleMaskLoadIffbE11DirectStoreIffEfLi2ELi10ELi32ELi1ELb0EL9Algorithm0EEvT_T0_ll)
	.align		4
        /*1134*/ 	.word	index@(__assertfail)
	.align		4
        /*1138*/ 	.word	index@(_Z15SoftmaxWarpImplI24ElementwiseScaleMaskLoadIffbE11DirectStoreIffEfLi2ELi8ELi32ELi1ELb1EL9Algorithm0EEvT_T0_ll)
	.align		4
        /*113c*/ 	.word	index@(__assertfail)
	.align		4
        /*1140*/ 	.word	index@(_Z15SoftmaxWarpImplI24ElementwiseScaleMaskLoadIffbE11DirectStoreIffEfLi2ELi8ELi32ELi1ELb0EL9Algorithm0EEvT_T0_ll)
	.align		4
        /*1144*/ 	.word	index@(__assertfail)
	.align		4
        /*1148*/ 	.word	index@(_Z15SoftmaxWarpImplI24ElementwiseScaleMaskLoadIffbE11DirectStoreIffEfLi2ELi6ELi32ELi1ELb1EL9Algorithm0EEvT_T0_ll)
	.align		4
        /*114c*/ 	.word	index@(__assertfail)
	.align		4
        /*1150*/ 	.word	index@(_Z15SoftmaxWarpImplI24ElementwiseScaleMaskLoadIffbE11DirectStoreIffEfLi2ELi6ELi32ELi1ELb0EL9Algorithm0EEvT_T0_ll)
	.align		4
        /*1154*/ 	.word	index@(__assertfail)
	.align		4
        /*1158*/ 	.word	index@(_Z15SoftmaxWarpImplI24ElementwiseScaleMaskLoadIffbE11DirectStoreIffEfLi2ELi4ELi32ELi1ELb1EL9Algorithm0EEvT_T0_ll)
	.align		4
        /*115c*/ 	.word	index@(__assertfail)
	.align		4
        /*1160*/ 	.word	index@(_Z15SoftmaxWarpImplI24ElementwiseScaleMaskLoadIffbE11DirectStoreIffEfLi2ELi4ELi32ELi1ELb0EL9Algorithm0EEvT_T0_ll)
	.align		4
        /*1164*/ 	.word	index@(__assertfail)
	.align		4
        /*1168*/ 	.word	index@(_Z15SoftmaxWarpImplI24ElementwiseScaleMaskLoadIffbE11DirectStoreIffEfLi2ELi2ELi32ELi1ELb1EL9Algorithm0EEvT_T0_ll)
	.align		4
        /*116c*/ 	.word	index@(__assertfail)
	.align		4
        /*1170*/ 	.word	index@(_Z15SoftmaxWarpImplI24ElementwiseScaleMaskLoadIffbE11DirectStoreIffEfLi2ELi2ELi32ELi1ELb0EL9Algorithm0EEvT_T0_ll)
	.align		4
        /*1174*/ 	.word	index@(__assertfail)
	.align		4
        /*1178*/ 	.word	index@(_Z15SoftmaxWarpImplI24ElementwiseScaleMaskLoadIffbE11DirectStoreIffEfLi2ELi2ELi32ELi2ELb1EL9Algorithm0EEvT_T0_ll)
	.align		4
        /*117c*/ 	.word	index@(__assertfail)
	.align		4
        /*1180*/ 	.word	index@(_Z15SoftmaxWarpImplI24ElementwiseScaleMaskLoadIffbE11DirectStoreIffEfLi2ELi2ELi32ELi2ELb0EL9Algorithm0EEvT_T0_ll)
	.align		4
        /*1184*/ 	.word	index@(__assertfail)
	.align		4
        /*1188*/ 	.word	index@(_Z15SoftmaxWarpImplI24ElementwiseScaleMaskLoadIffbE11DirectStoreIffEfLi2ELi2ELi16ELi1ELb1EL9Algorithm0EEvT_T0_ll)
	.align		4
        /*118c*/ 	.word	index@(__assertfail)
	.align		4
        /*1190*/ 	.word	index@(_Z15SoftmaxWarpImplI24ElementwiseScaleMaskLoadIffbE11DirectStoreIffEfLi2ELi2ELi16ELi1ELb0EL9Algorithm0EEvT_T0_ll)
	.align		4
        /*1194*/ 	.word	index@(__assertfail)
	.align		4
        /*1198*/ 	.word	index@(_Z15SoftmaxWarpImplI24ElementwiseScaleMaskLoadIffbE11DirectStoreIffEfLi2ELi2ELi16ELi2ELb1EL9Algorithm0EEvT_T0_ll)
	.align		4
        /*119c*/ 	.word	index@(__assertfail)
	.align		4
        /*11a0*/ 	.word	index@(_Z15SoftmaxWarpImplI24ElementwiseScaleMaskLoadIffbE11DirectStoreIffEfLi2ELi2ELi16ELi2ELb0EL9Algorithm0EEvT_T0_ll)
	.align		4
        /*11a4*/ 	.word	index@(__assertfail)
	.align		4
        /*11a8*/ 	.word	index@(_Z15SoftmaxWarpImplI24ElementwiseScaleMaskLoadIffbE11DirectStoreIffEfLi2ELi2ELi8ELi1ELb1EL9Algorithm0EEvT_T0_ll)
	.align		4
        /*11ac*/ 	.word	index@(__assertfail)
	.align		4
        /*11b0*/ 	.word	index@(_Z15SoftmaxWarpImplI24ElementwiseScaleMaskLoadIffbE11DirectStoreIffEfLi2ELi2ELi8ELi1ELb0EL9Algorithm0EEvT_T0_ll)
	.align		4
        /*11b4*/ 	.word	index@(__assertfail)
	.align		4
        /*11b8*/ 	.word	index@(_Z15SoftmaxWarpImplI24ElementwiseScaleMaskLoadIffbE11DirectStoreIffEfLi2ELi2ELi8ELi2ELb1EL9Algorithm0EEvT_T0_ll)
	.align		4
        /*11bc*/ 	.word	index@(__assertfail)
	.align		4
        /*11c0*/ 	.word	index@(_Z15SoftmaxWarpImplI24ElementwiseScaleMaskLoadIffbE11DirectStoreIffEfLi2ELi2ELi8ELi2ELb0EL9Algorithm0EEvT_T0_ll)
	.align		4
        /*11c4*/ 	.word	index@(__assertfail)
	.align		4
        /*11c8*/ 	.word	index@(_Z15SoftmaxWarpImplI24ElementwiseScaleMaskLoadIffbE11DirectStoreIffEfLi2ELi2ELi4ELi1ELb1EL9Algorithm0EEvT_T0_ll)
	.align		4
        /*11cc*/ 	.word	index@(__assertfail)
	.align		4
        /*11d0*/ 	.word	index@(_Z15SoftmaxWarpImplI24ElementwiseScaleMaskLoadIffbE11DirectStoreIffEfLi2ELi2ELi4ELi1ELb0EL9Algorithm0EEvT_T0_ll)
	.align		4
        /*11d4*/ 	.word	index@(__assertfail)
	.align		4
        /*11d8*/ 	.word	index@(_Z15SoftmaxWarpImplI24ElementwiseScaleMaskLoadIffbE11DirectStoreIffEfLi2ELi2ELi4ELi2ELb1EL9Algorithm0EEvT_T0_ll)
	.align		4
        /*11dc*/ 	.word	index@(__assertfail)
	.align		4
        /*11e0*/ 	.word	index@(_Z15SoftmaxWarpImplI24ElementwiseScaleMaskLoadIffbE11DirectStoreIffEfLi2ELi2ELi4ELi2ELb0EL9Algorithm0EEvT_T0_ll)
	.align		4
        /*11e4*/ 	.word	index@(__assertfail)
	.align		4
        /*11e8*/ 	.word	index@(_Z15SoftmaxWarpImplI24ElementwiseScaleMaskLoadIffbE11DirectStoreIffEfLi2ELi2ELi2ELi1ELb1EL9Algorithm0EEvT_T0_ll)
	.align		4
        /*11ec*/ 	.word	index@(__assertfail)
	.align		4
        /*11f0*/ 	.word	index@(_Z15SoftmaxWarpImplI24ElementwiseScaleMaskLoadIffbE11DirectStoreIffEfLi2ELi2ELi2ELi1ELb0EL9Algorithm0EEvT_T0_ll)
	.align		4
        /*11f4*/ 	.word	index@(__assertfail)
	.align		4
        /*11f8*/ 	.word	index@(_Z15SoftmaxWarpImplI24ElementwiseScaleMaskLoadIffbE11DirectStoreIffEfLi2ELi2ELi2ELi2ELb1EL9Algorithm0EEvT_T0_ll)
	.align		4
        /*11fc*/ 	.word	index@(__assertfail)
	.align		4
        /*1200*/ 	.word	index@(_Z15SoftmaxWarpImplI24ElementwiseScaleMaskLoadIffbE11DirectStoreIffEfLi2ELi2ELi2ELi2ELb0EL9Algorithm0EEvT_T0_ll)
	.align		4
        /*1204*/ 	.word	index@(__assertfail)
	.align		4
        /*1208*/ 	.word	index@(_Z15SoftmaxWarpImplI24ElementwiseScaleMaskLoadIffbE11DirectStoreIffEfLi2ELi2ELi1ELi1ELb1EL9Algorithm0EEvT_T0_ll)
	.align		4
        /*120c*/ 	.word	index@(__assertfail)
	.align		4
        /*1210*/ 	.word	index@(_Z15SoftmaxWarpImplI24ElementwiseScaleMaskLoadIffbE11DirectStoreIffEfLi2ELi2ELi1ELi1ELb0EL9Algorithm0EEvT_T0_ll)
	.align		4
        /*1214*/ 	.word	index@(__assertfail)
	.align		4
        /*1218*/ 	.word	index@(_Z15SoftmaxWarpImplI24ElementwiseScaleMaskLoadIffbE11DirectStoreIffEfLi2ELi2ELi1ELi2ELb1EL9Algorithm0EEvT_T0_ll)
	.align		4
        /*121c*/ 	.word	index@(__assertfail)
	.align		4
        /*1220*/ 	.word	index@(_Z15SoftmaxWarpImplI24ElementwiseScaleMaskLoadIffbE11DirectStoreIffEfLi2ELi2ELi1ELi2ELb0EL9Algorithm0EEvT_T0_ll)
	.align		4
        /*1224*/ 	.word	index@(__assertfail)
	.align		4
        /*1228*/ 	.word	0x00000000
	.align		4
        /*122c*/ 	.word	0xfffffffe
	.align		4
        /*1230*/ 	.word	0x00000000
	.align		4
        /*1234*/ 	.word	0xfffffffd
	.align		4
        /*1238*/ 	.word	0x00000000
	.align		4
        /*123c*/ 	.word	0xfffffffc


//--------------------- .nv.constant4             --------------------------
	.section	.nv.constant4,"a",@progbits
	.align	8
	.align		8
.nv.constant4:
        /*0000*/ 	.dword	__unnamed_1
	.align		8
        /*0008*/ 	.dword	__unnamed_2
	.align		8
        /*0010*/ 	.dword	__unnamed_3
	.align		8
        /*0018*/ 	.dword	__unnamed_4
	.align		8
        /*0020*/ 	.dword	__unnamed_5
	.align		8
        /*0028*/ 	.dword	__unnamed_6
	.align		8
        /*0030*/ 	.dword	__unnamed_7
	.align		8
        /*0038*/ 	.dword	__unnamed_8
	.align		8
        /*0040*/ 	.dword	__unnamed_9
	.align		8
        /*0048*/ 	.dword	__unnamed_10
	.align		8
        /*0050*/ 	.dword	__unnamed_11
	.align		8
        /*0058*/ 	.dword	__unnamed_12
	.align		8
        /*0060*/ 	.dword	__unnamed_13
	.align		8
        /*0068*/ 	.dword	__unnamed_14
	.align		8
        /*0070*/ 	.dword	__unnamed_15
	.align		8
        /*0078*/ 	.dword	__unnamed_16
	.align		8
        /*0080*/ 	.dword	__unnamed_17
	.align		8
        /*0088*/ 	.dword	__unnamed_18
	.align		8
        /*0090*/ 	.dword	__unnamed_19
	.align		8
        /*0098*/ 	.dword	__unnamed_20
	.align		8
        /*00a0*/ 	.dword	__unnamed_21
	.align		8
        /*00a8*/ 	.dword	__unnamed_22
	.align		8
        /*00b0*/ 	.dword	__unnamed_23
	.align		8
        /*00b8*/ 	.dword	__unnamed_24
	.align		8
        /*00c0*/ 	.dword	__unnamed_25
	.align		8
        /*00c8*/ 	.dword	__unnamed_26
	.align		8
        /*00d0*/ 	.dword	__unnamed_27
	.align		8
        /*00d8*/ 	.dword	__unnamed_28
	.align		8
        /*00e0*/ 	.dword	__unnamed_29
	.align		8
        /*00e8*/ 	.dword	__unnamed_30
	.align		8
        /*00f0*/ 	.dword	__unnamed_31
	.align		8
        /*00f8*/ 	.dword	__unnamed_32
	.align		8
        /*0100*/ 	.dword	__unnamed_33
	.align		8
        /*0108*/ 	.dword	__unnamed_34
	.align		8
        /*0110*/ 	.dword	__unnamed_35
	.align		8
        /*0118*/ 	.dword	__unnamed_36
	.align		8
        /*0120*/ 	.dword	__unnamed_37
	.align		8
        /*0128*/ 	.dword	__unnamed_38
	.align		8
        /*0130*/ 	.dword	__unnamed_39
	.align		8
        /*0138*/ 	.dword	__unnamed_40
	.align		8
        /*0140*/ 	.dword	__unnamed_41
	.align		8
        /*0148*/ 	.dword	__unnamed_42
	.align		8
        /*0150*/ 	.dword	__unnamed_43
	.align		8
        /*0158*/ 	.dword	__unnamed_44
	.align		8
        /*0160*/ 	.dword	__unnamed_45
	.align		8
        /*0168*/ 	.dword	__unnamed_46
	.align		8
        /*0170*/ 	.dword	__unnamed_47
	.align		8
        /*0178*/ 	.dword	__unnamed_48
	.align		8
        /*0180*/ 	.dword	__unnamed_49
	.align		8
        /*0188*/ 	.dword	__unnamed_50
	.align		8
        /*0190*/ 	.dword	__unnamed_51
	.align		8
        /*0198*/ 	.dword	__unnamed_52
	.align		8
        /*01a0*/ 	.dword	__unnamed_53
	.align		8
        /*01a8*/ 	.dword	__unnamed_54
	.align		8
        /*01b0*/ 	.dword	__unnamed_55
	.align		8
        /*01b8*/ 	.dword	__unnamed_56
	.align		8
        /*01c0*/ 	.dword	__unnamed_57
	.align		8
        /*01c8*/ 	.dword	__unnamed_58
	.align		8
        /*01d0*/ 	.dword	__unnamed_59
	.align		8
        /*01d8*/ 	.dword	__unnamed_60
	.align		8
        /*01e0*/ 	.dword	__unnamed_61
	.align		8
        /*01e8*/ 	.dword	__unnamed_62
	.align		8
        /*01f0*/ 	.dword	__unnamed_63
	.align		8
        /*01f8*/ 	.dword	__unnamed_64
	.align		8
        /*0200*/ 	.dword	__unnamed_65
	.align		8
        /*0208*/ 	.dword	__unnamed_66
	.align		8
        /*0210*/ 	.dword	__unnamed_67
	.align		8
        /*0218*/ 	.dword	__unnamed_68
	.align		8
        /*0220*/ 	.dword	__unnamed_69
	.align		8
        /*0228*/ 	.dword	__unnamed_70
	.align		8
        /*0230*/ 	.dword	__unnamed_71
	.align		8
        /*0238*/ 	.dword	__unnamed_72
	.align		8
        /*0240*/ 	.dword	__unnamed_73
	.align		8
        /*0248*/ 	.dword	__unnamed_74
	.align		8
        /*0250*/ 	.dword	__unnamed_75
	.align		8
        /*0258*/ 	.dword	__unnamed_76
	.align		8
        /*0260*/ 	.dword	__unnamed_77
	.align		8
        /*0268*/ 	.dword	__unnamed_78
	.align		8
        /*0270*/ 	.dword	__unnamed_79
	.align		8
        /*0278*/ 	.dword	__unnamed_80
	.align		8
        /*0280*/ 	.dword	__unnamed_81
	.align		8
        /*0288*/ 	.dword	__unnamed_82
	.align		8
        /*0290*/ 	.dword	__unnamed_83
	.align		8
        /*0298*/ 	.dword	__unnamed_84
	.align		8
        /*02a0*/ 	.dword	__unnamed_85
	.align		8
        /*02a8*/ 	.dword	__unnamed_86
	.align		8
        /*02b0*/ 	.dword	__unnamed_87
	.align		8
        /*02b8*/ 	.dword	__unnamed_88
	.align		8
        /*02c0*/ 	.dword	__unnamed_89
	.align		8
        /*02c8*/ 	.dword	__unnamed_90
	.align		8
        /*02d0*/ 	.dword	__unnamed_91
	.align		8
        /*02d8*/ 	.dword	__unnamed_92
	.align		8
        /*02e0*/ 	.dword	__unnamed_93
	.align		8
        /*02e8*/ 	.dword	__unnamed_94
	.align		8
        /*02f0*/ 	.dword	__unnamed_95
	.align		8
        /*02f8*/ 	.dword	__unnamed_96
	.align		8
        /*0300*/ 	.dword	__unnamed_97
	.align		8
        /*0308*/ 	.dword	__unnamed_98
	.align		8
        /*0310*/ 	.dword	__unnamed_99
	.align		8
        /*0318*/ 	.dword	__unnamed_100
	.align		8
        /*0320*/ 	.dword	__unnamed_101
	.align		8
        /*0328*/ 	.dword	__unnamed_102
	.align		8
        /*0330*/ 	.dword	__unnamed_103
	.align		8
        /*0338*/ 	.dword	__unnamed_104
	.align		8
        /*0340*/ 	.dword	__unnamed_105
	.align		8
        /*0348*/ 	.dword	__unnamed_106
	.align		8
        /*0350*/ 	.dword	__unnamed_107
	.align		8
        /*0358*/ 	.dword	__unnamed_108
	.align		8
        /*0360*/ 	.dword	__unnamed_109
	.align		8
        /*0368*/ 	.dword	__unnamed_110
	.align		8
        /*0370*/ 	.dword	__unnamed_111
	.align		8
        /*0378*/ 	.dword	__unnamed_112
	.align		8
        /*0380*/ 	.dword	__unnamed_113
	.align		8
        /*0388*/ 	.dword	__unnamed_114
	.align		8
        /*0390*/ 	.dword	__unnamed_115
	.align		8
        /*0398*/ 	.dword	__unnamed_116
	.align		8
        /*03a0*/ 	.dword	__unnamed_117
	.align		8
        /*03a8*/ 	.dword	__unnamed_118
	.align		8
        /*03b0*/ 	.dword	__unnamed_119
	.align		8
        /*03b8*/ 	.dword	__unnamed_120
	.align		8
        /*03c0*/ 	.dword	__unnamed_121
	.align		8
        /*03c8*/ 	.dword	__unnamed_122
	.align		8
        /*03d0*/ 	.dword	__unnamed_123
	.align		8
        /*03d8*/ 	.dword	__unnamed_124
	.align		8
        /*03e0*/ 	.dword	__unnamed_125
	.align		8
        /*03e8*/ 	.dword	__unnamed_126
	.align		8
        /*03f0*/ 	.dword	__unnamed_127
	.align		8
        /*03f8*/ 	.dword	__unnamed_128
	.align		8
        /*0400*/ 	.dword	__unnamed_129
	.align		8
        /*0408*/ 	.dword	__unnamed_130
	.align		8
        /*0410*/ 	.dword	__unnamed_131
	.align		8
        /*0418*/ 	.dword	__unnamed_132
	.align		8
        /*0420*/ 	.dword	__unnamed_133
	.align		8
        /*0428*/ 	.dword	__unnamed_134
	.align		8
        /*0430*/ 	.dword	__unnamed_135
	.align		8
        /*0438*/ 	.dword	__unnamed_136
	.align		8
        /*0440*/ 	.dword	__unnamed_137
	.align		8
        /*0448*/ 	.dword	__unnamed_138
	.align		8
        /*0450*/ 	.dword	__unnamed_139
	.align		8
        /*0458*/ 	.dword	__unnamed_140
	.align		8
        /*0460*/ 	.dword	__unnamed_141
	.align		8
        /*0468*/ 	.dword	__unnamed_142
	.align		8
        /*0470*/ 	.dword	__unnamed_143
	.align		8
        /*0478*/ 	.dword	__unnamed_144
	.align		8
        /*0480*/ 	.dword	__unnamed_145
	.align		8
        /*0488*/ 	.dword	__unnamed_146
	.align		8
        /*0490*/ 	.dword	__unnamed_147
	.align		8
        /*0498*/ 	.dword	__unnamed_148
	.align		8
        /*04a0*/ 	.dword	__unnamed_149
	.align		8
        /*04a8*/ 	.dword	__unnamed_150
	.align		8
        /*04b0*/ 	.dword	__unnamed_151
	.align		8
        /*04b8*/ 	.dword	__unnamed_152
	.align		8
        /*04c0*/ 	.dword	__unnamed_153
	.align		8
        /*04c8*/ 	.dword	__unnamed_154
	.align		8
        /*04d0*/ 	.dword	__unnamed_155
	.align		8
        /*04d8*/ 	.dword	__unnamed_156
	.align		8
        /*04e0*/ 	.dword	__unnamed_157
	.align		8
        /*04e8*/ 	.dword	__unnamed_158
	.align		8
        /*04f0*/ 	.dword	__unnamed_159
	.align		8
        /*04f8*/ 	.dword	__unnamed_160
	.align		8
        /*0500*/ 	.dword	__unnamed_161
	.align		8
        /*0508*/ 	.dword	__unnamed_162
	.align		8
        /*0510*/ 	.dword	__unnamed_163
	.align		8
        /*0518*/ 	.dword	__unnamed_164
	.align		8
        /*0520*/ 	.dword	__unnamed_165
	.align		8
        /*0528*/ 	.dword	__unnamed_166
	.align		8
        /*0530*/ 	.dword	__unnamed_167
	.align		8
        /*0538*/ 	.dword	__unnamed_168
	.align		8
        /*0540*/ 	.dword	__unnamed_169
	.align		8
        /*0548*/ 	.dword	__unnamed_170
	.align		8
        /*0550*/ 	.dword	__unnamed_171
	.align		8
        /*0558*/ 	.dword	__unnamed_172
	.align		8
        /*0560*/ 	.dword	__unnamed_173
	.align		8
        /*0568*/ 	.dword	__unnamed_174
	.align		8
        /*0570*/ 	.dword	__unnamed_175
	.align		8
        /*0578*/ 	.dword	__unnamed_176
	.align		8
        /*0580*/ 	.dword	__unnamed_177
	.align		8
        /*0588*/ 	.dword	__unnamed_178
	.align		8
        /*0590*/ 	.dword	__unnamed_179
	.align		8
        /*0598*/ 	.dword	__unnamed_180
	.align		8
        /*05a0*/ 	.dword	__unnamed_181
	.align		8
        /*05a8*/ 	.dword	__unnamed_182
	.align		8
        /*05b0*/ 	.dword	__unnamed_183
	.align		8
        /*05b8*/ 	.dword	__unnamed_184
	.align		8
        /*05c0*/ 	.dword	__unnamed_185
	.align		8
        /*05c8*/ 	.dword	__unnamed_186
	.align		8
        /*05d0*/ 	.dword	__unnamed_187
	.align		8
        /*05d8*/ 	.dword	__unnamed_188
	.align		8
        /*05e0*/ 	.dword	__unnamed_189
	.align		8
        /*05e8*/ 	.dword	__unnamed_190
	.align		8
        /*05f0*/ 	.dword	__unnamed_191
	.align		8
        /*05f8*/ 	.dword	__unnamed_192
	.align		8
        /*0600*/ 	.dword	__unnamed_193
	.align		8
        /*0608*/ 	.dword	__unnamed_194
	.align		8
        /*0610*/ 	.dword	__unnamed_195
	.align		8
        /*0618*/ 	.dword	__unnamed_196
	.align		8
        /*0620*/ 	.dword	__unnamed_197
	.align		8
        /*0628*/ 	.dword	__unnamed_198
	.align		8
        /*0630*/ 	.dword	__unnamed_199
	.align		8
        /*0638*/ 	.dword	__unnamed_200
	.align		8
        /*0640*/ 	.dword	__unnamed_201
	.align		8
        /*0648*/ 	.dword	__unnamed_202
	.align		8
        /*0650*/ 	.dword	__unnamed_203
	.align		8
        /*0658*/ 	.dword	__unnamed_204
	.align		8
        /*0660*/ 	.dword	__unnamed_205
	.align		8
        /*0668*/ 	.dword	__unnamed_206
	.align		8
        /*0670*/ 	.dword	__unnamed_207
	.align		8
        /*0678*/ 	.dword	__unnamed_208
	.align		8
        /*0680*/ 	.dword	__unnamed_209
	.align		8
        /*0688*/ 	.dword	__unnamed_210
	.align		8
        /*0690*/ 	.dword	__unnamed_211
	.align		8
        /*0698*/ 	.dword	__unnamed_212
	.align		8
        /*06a0*/ 	.dword	__unnamed_213
	.align		8
        /*06a8*/ 	.dword	__unnamed_214
	.align		8
        /*06b0*/ 	.dword	__unnamed_215
	.align		8
        /*06b8*/ 	.dword	__unnamed_216
	.align		8
        /*06c0*/ 	.dword	__unnamed_217
	.align		8
        /*06c8*/ 	.dword	__unnamed_218
	.align		8
        /*06d0*/ 	.dword	__unnamed_219
	.align		8
        /*06d8*/ 	.dword	__unnamed_220
	.align		8
        /*06e0*/ 	.dword	__unnamed_221
	.align		8
        /*06e8*/ 	.dword	__unnamed_222
	.align		8
        /*06f0*/ 	.dword	__unnamed_223
	.align		8
        /*06f8*/ 	.dword	__unnamed_224
	.align		8
        /*0700*/ 	.dword	__unnamed_225
	.align		8
        /*0708*/ 	.dword	__unnamed_226
	.align		8
        /*0710*/ 	.dword	__unnamed_227
	.align		8
        /*0718*/ 	.dword	__unnamed_228
	.align		8
        /*0720*/ 	.dword	__unnamed_229
	.align		8
        /*0728*/ 	.dword	__unnamed_230
	.align		8
        /*0730*/ 	.dword	__unnamed_231
	.align		8
        /*0738*/ 	.dword	__unnamed_232
	.align		8
        /*0740*/ 	.dword	__unnamed_233
	.align		8
        /*0748*/ 	.dword	__unnamed_234
	.align		8
        /*0750*/ 	.dword	__unnamed_235
	.align		8
        /*0758*/ 	.dword	__unnamed_236
	.align		8
        /*0760*/ 	.dword	__unnamed_237
	.align		8
        /*0768*/ 	.dword	__unnamed_238
	.align		8
        /*0770*/ 	.dword	__unnamed_239
	.align		8
        /*0778*/ 	.dword	__unnamed_240
	.align		8
        /*0780*/ 	.dword	__unnamed_241
	.align		8
        /*0788*/ 	.dword	__unnamed_242
	.align		8
        /*0790*/ 	.dword	__unnamed_243
	.align		8
        /*0798*/ 	.dword	__unnamed_244
	.align		8
        /*07a0*/ 	.dword	__unnamed_245
	.align		8
        /*07a8*/ 	.dword	__unnamed_246
	.align		8
        /*07b0*/ 	.dword	__unnamed_247
	.align		8
        /*07b8*/ 	.dword	__unnamed_248
	.align		8
        /*07c0*/ 	.dword	__unnamed_249
	.align		8
        /*07c8*/ 	.dword	__unnamed_250
	.align		8
        /*07d0*/ 	.dword	__unnamed_251
	.align		8
        /*07d8*/ 	.dword	__unnamed_252
	.align		8
        /*07e0*/ 	.dword	__unnamed_253
	.align		8
        /*07e8*/ 	.dword	__unnamed_254
	.align		8
        /*07f0*/ 	.dword	__unnamed_255
	.align		8
        /*07f8*/ 	.dword	__unnamed_256
	.align		8
        /*0800*/ 	.dword	__unnamed_257
	.align		8
        /*0808*/ 	.dword	__unnamed_258
	.align		8
        /*0810*/ 	.dword	__unnamed_259
	.align		8
        /*0818*/ 	.dword	__unnamed_260
	.align		8
        /*0820*/ 	.dword	__unnamed_261
	.align		8
        /*0828*/ 	.dword	__unnamed_262
	.align		8
        /*0830*/ 	.dword	__unnamed_263
	.align		8
        /*0838*/ 	.dword	__unnamed_264
	.align		8
        /*0840*/ 	.dword	__unnamed_265
	.align		8
        /*0848*/ 	.dword	__unnamed_266
	.align		8
        /*0850*/ 	.dword	__unnamed_267
	.align		8
        /*0858*/ 	.dword	__unnamed_268
	.align		8
        /*0860*/ 	.dword	__unnamed_269
	.align		8
        /*0868*/ 	.dword	__unnamed_270
	.align		8
        /*0870*/ 	.dword	__unnamed_271
	.align		8
        /*0878*/ 	.dword	__unnamed_272
	.align		8
        /*0880*/ 	.dword	__unnamed_273
	.align		8
        /*0888*/ 	.dword	__unnamed_274
	.align		8
        /*0890*/ 	.dword	__unnamed_275
	.align		8
        /*0898*/ 	.dword	__unnamed_276
	.align		8
        /*08a0*/ 	.dword	__unnamed_277
	.align		8
        /*08a8*/ 	.dword	__unnamed_278
	.align		8
        /*08b0*/ 	.dword	__unnamed_279
	.align		8
        /*08b8*/ 	.dword	__unnamed_280
	.align		8
        /*08c0*/ 	.dword	__unnamed_281
	.align		8
        /*08c8*/ 	.dword	__unnamed_282
	.align		8
        /*08d0*/ 	.dword	__unnamed_283
	.align		8
        /*08d8*/ 	.dword	__unnamed_284
	.align		8
        /*08e0*/ 	.dword	__unnamed_285
	.align		8
        /*08e8*/ 	.dword	__unnamed_286
	.align		8
        /*08f0*/ 	.dword	__unnamed_287
	.align		8
        /*08f8*/ 	.dword	__unnamed_288
	.align		8
        /*0900*/ 	.dword	__unnamed_289
	.align		8
        /*0908*/ 	.dword	__unnamed_290
	.align		8
        /*0910*/ 	.dword	__unnamed_291
	.align		8
        /*0918*/ 	.dword	__unnamed_292
	.align		8
        /*0920*/ 	.dword	__unnamed_293
	.align		8
        /*0928*/ 	.dword	__unnamed_294
	.align		8
        /*0930*/ 	.dword	__unnamed_295
	.align		8
        /*0938*/ 	.dword	__unnamed_296
	.align		8
        /*0940*/ 	.dword	__unnamed_297
	.align		8
        /*0948*/ 	.dword	__unnamed_298
	.align		8
        /*0950*/ 	.dword	__unnamed_299
	.align		8
        /*0958*/ 	.dword	__unnamed_300
	.align		8
        /*0960*/ 	.dword	__unnamed_301
	.align		8
        /*0968*/ 	.dword	__unnamed_302
	.align		8
        /*0970*/ 	.dword	__unnamed_303
	.align		8
        /*0978*/ 	.dword	__unnamed_304
	.align		8
        /*0980*/ 	.dword	__unnamed_305
	.align		8
        /*0988*/ 	.dword	__unnamed_306
	.align		8
        /*0990*/ 	.dword	__unnamed_307
	.align		8
        /*0998*/ 	.dword	__unnamed_308
	.align		8
        /*09a0*/ 	.dword	__unnamed_309
	.align		8
        /*09a8*/ 	.dword	__unnamed_310
	.align		8
        /*09b0*/ 	.dword	__unnamed_311
	.align		8
        /*09b8*/ 	.dword	__unnamed_312
	.align		8
        /*09c0*/ 	.dword	__unnamed_313
	.align		8
        /*09c8*/ 	.dword	__unnamed_314
	.align		8
        /*09d0*/ 	.dword	__unnamed_315
	.align		8
        /*09d8*/ 	.dword	__unnamed_316
	.align		8
        /*09e0*/ 	.dword	__unnamed_317
	.align		8
        /*09e8*/ 	.dword	__unnamed_318
	.align		8
        /*09f0*/ 	.dword	__unnamed_319
	.align		8
        /*09f8*/ 	.dword	__unnamed_320
	.align		8
        /*0a00*/ 	.dword	__unnamed_321
	.align		8
        /*0a08*/ 	.dword	__unnamed_322
	.align		8
        /*0a10*/ 	.dword	__unnamed_323
	.align		8
        /*0a18*/ 	.dword	__unnamed_324
	.align		8
        /*0a20*/ 	.dword	__unnamed_325
	.align		8
        /*0a28*/ 	.dword	__unnamed_326
	.align		8
        /*0a30*/ 	.dword	__unnamed_327
	.align		8
        /*0a38*/ 	.dword	__unnamed_328
	.align		8
        /*0a40*/ 	.dword	__unnamed_329
	.align		8
        /*0a48*/ 	.dword	__unnamed_330
	.align		8
        /*0a50*/ 	.dword	__unnamed_331
	.align		8
        /*0a58*/ 	.dword	__unnamed_332
	.align		8
        /*0a60*/ 	.dword	__unnamed_333
	.align		8
        /*0a68*/ 	.dword	__unnamed_334
	.align		8
        /*0a70*/ 	.dword	__unnamed_335
	.align		8
        /*0a78*/ 	.dword	__unnamed_336
	.align		8
        /*0a80*/ 	.dword	__unnamed_337
	.align		8
        /*0a88*/ 	.dword	__unnamed_338
	.align		8
        /*0a90*/ 	.dword	__unnamed_339
	.align		8
        /*0a98*/ 	.dword	__unnamed_340
	.align		8
        /*0aa0*/ 	.dword	__unnamed_341
	.align		8
        /*0aa8*/ 	.dword	__unnamed_342
	.align		8
        /*0ab0*/ 	.dword	__unnamed_343
	.align		8
        /*0ab8*/ 	.dword	__unnamed_344
	.align		8
        /*0ac0*/ 	.dword	__unnamed_345
	.align		8
        /*0ac8*/ 	.dword	__unnamed_346
	.align		8
        /*0ad0*/ 	.dword	__unnamed_347
	.align		8
        /*0ad8*/ 	.dword	__unnamed_348
	.align		8
        /*0ae0*/ 	.dword	__unnamed_349
	.align		8
        /*0ae8*/ 	.dword	__unnamed_350
	.align		8
        /*0af0*/ 	.dword	__unnamed_351
	.align		8
        /*0af8*/ 	.dword	__unnamed_352
	.align		8
        /*0b00*/ 	.dword	__unnamed_353
	.align		8
        /*0b08*/ 	.dword	__unnamed_354
	.align		8
        /*0b10*/ 	.dword	__unnamed_355
	.align		8
        /*0b18*/ 	.dword	__unnamed_356
	.align		8
        /*0b20*/ 	.dword	__unnamed_357
	.align		8
        /*0b28*/ 	.dword	__unnamed_358
	.align		8
        /*0b30*/ 	.dword	__unnamed_359
	.align		8
        /*0b38*/ 	.dword	__unnamed_360
	.align		8
        /*0b40*/ 	.dword	__unnamed_361
	.align		8
        /*0b48*/ 	.dword	__unnamed_362
	.align		8
        /*0b50*/ 	.dword	__unnamed_363
	.align		8
        /*0b58*/ 	.dword	__unnamed_364
	.align		8
        /*0b60*/ 	.dword	__unnamed_365
	.align		8
        /*0b68*/ 	.dword	__unnamed_366
	.align		8
        /*0b70*/ 	.dword	__unnamed_367
	.align		8
        /*0b78*/ 	.dword	__unnamed_368
	.align		8
        /*0b80*/ 	.dword	__unnamed_369
	.align		8
        /*0b88*/ 	.dword	__unnamed_370
	.align		8
        /*0b90*/ 	.dword	__unnamed_371
	.align		8
        /*0b98*/ 	.dword	__unnamed_372
	.align		8
        /*0ba0*/ 	.dword	__unnamed_373
	.align		8
        /*0ba8*/ 	.dword	__unnamed_374
	.align		8
        /*0bb0*/ 	.dword	__unnamed_375
	.align		8
        /*0bb8*/ 	.dword	__unnamed_376
	.align		8
        /*0bc0*/ 	.dword	__unnamed_377
	.align		8
        /*0bc8*/ 	.dword	__unnamed_378
	.align		8
        /*0bd0*/ 	.dword	__unnamed_379
	.align		8
        /*0bd8*/ 	.dword	__unnamed_380
	.align		8
        /*0be0*/ 	.dword	__unnamed_381
	.align		8
        /*0be8*/ 	.dword	__unnamed_382
	.align		8
        /*0bf0*/ 	.dword	__unnamed_383
	.align		8
        /*0bf8*/ 	.dword	__unnamed_384
	.align		8
        /*0c00*/ 	.dword	__unnamed_385
	.align		8
        /*0c08*/ 	.dword	__unnamed_386
	.align		8
        /*0c10*/ 	.dword	__unnamed_387
	.align		8
        /*0c18*/ 	.dword	__unnamed_388
	.align		8
        /*0c20*/ 	.dword	__unnamed_389
	.align		8
        /*0c28*/ 	.dword	__unnamed_390
	.align		8
        /*0c30*/ 	.dword	__unnamed_391
	.align		8
        /*0c38*/ 	.dword	__unnamed_392
	.align		8
        /*0c40*/ 	.dword	__unnamed_393
	.align		8
        /*0c48*/ 	.dword	__unnamed_394
	.align		8
        /*0c50*/ 	.dword	__unnamed_395
	.align		8
        /*0c58*/ 	.dword	__unnamed_396
	.align		8
        /*0c60*/ 	.dword	__unnamed_397
	.align		8
        /*0c68*/ 	.dword	__unnamed_398
	.align		8
        /*0c70*/ 	.dword	__unnamed_399
	.align		8
        /*0c78*/ 	.dword	__unnamed_400
	.align		8
        /*0c80*/ 	.dword	__unnamed_401
	.align		8
        /*0c88*/ 	.dword	__unnamed_402
	.align		8
        /*0c90*/ 	.dword	__unnamed_403
	.align		8
        /*0c98*/ 	.dword	__unnamed_404
	.align		8
        /*0ca0*/ 	.dword	__unnamed_405
	.align		8
        /*0ca8*/ 	.dword	__unnamed_406
	.align		8
        /*0cb0*/ 	.dword	__unnamed_407
	.align		8
        /*0cb8*/ 	.dword	__unnamed_408
	.align		8
        /*0cc0*/ 	.dword	__unnamed_409
	.align		8
        /*0cc8*/ 	.dword	__unnamed_410
	.align		8
        /*0cd0*/ 	.dword	__unnamed_411
	.align		8
        /*0cd8*/ 	.dword	__unnamed_412
	.align		8
        /*0ce0*/ 	.dword	__unnamed_413
	.align		8
        /*0ce8*/ 	.dword	__unnamed_414
	.align		8
        /*0cf0*/ 	.dword	__unnamed_415
	.align		8
        /*0cf8*/ 	.dword	__unnamed_416
	.align		8
        /*0d00*/ 	.dword	__unnamed_417
	.align		8
        /*0d08*/ 	.dword	__unnamed_418
	.align		8
        /*0d10*/ 	.dword	__unnamed_419
	.align		8
        /*0d18*/ 	.dword	__unnamed_420
	.align		8
        /*0d20*/ 	.dword	__unnamed_421
	.align		8
        /*0d28*/ 	.dword	__unnamed_422
	.align		8
        /*0d30*/ 	.dword	__unnamed_423
	.align		8
        /*0d38*/ 	.dword	__unnamed_424
	.align		8
        /*0d40*/ 	.dword	__unnamed_425
	.align		8
        /*0d48*/ 	.dword	__unnamed_426
	.align		8
        /*0d50*/ 	.dword	__unnamed_427
	.align		8
        /*0d58*/ 	.dword	__unnamed_428
	.align		8
        /*0d60*/ 	.dword	__unnamed_429
	.align		8
        /*0d68*/ 	.dword	__unnamed_430
	.align		8
        /*0d70*/ 	.dword	__unnamed_431
	.align		8
        /*0d78*/ 	.dword	__unnamed_432
	.align		8
        /*0d80*/ 	.dword	__unnamed_433
	.align		8
        /*0d88*/ 	.dword	__unnamed_434
	.align		8
        /*0d90*/ 	.dword	__unnamed_435
	.align		8
        /*0d98*/ 	.dword	__unnamed_436
	.align		8
        /*0da0*/ 	.dword	__unnamed_437
	.align		8
        /*0da8*/ 	.dword	__unnamed_438
	.align		8
        /*0db0*/ 	.dword	__unnamed_439
	.align		8
        /*0db8*/ 	.dword	__unnamed_440
	.align		8
        /*0dc0*/ 	.dword	__unnamed_441
	.align		8
        /*0dc8*/ 	.dword	__unnamed_442
	.align		8
        /*0dd0*/ 	.dword	__unnamed_443
	.align		8
        /*0dd8*/ 	.dword	__unnamed_444
	.align		8
        /*0de0*/ 	.dword	__unnamed_445
	.align		8
        /*0de8*/ 	.dword	__unnamed_446
	.align		8
        /*0df0*/ 	.dword	__unnamed_447
	.align		8
        /*0df8*/ 	.dword	__unnamed_448
	.align		8
        /*0e00*/ 	.dword	__unnamed_449
	.align		8
        /*0e08*/ 	.dword	__unnamed_450
	.align		8
        /*0e10*/ 	.dword	__unnamed_451
	.align		8
        /*0e18*/ 	.dword	__unnamed_452
	.align		8
        /*0e20*/ 	.dword	__unnamed_453
	.align		8
        /*0e28*/ 	.dword	__unnamed_454
	.align		8
        /*0e30*/ 	.dword	__unnamed_455
	.align		8
        /*0e38*/ 	.dword	__unnamed_456
	.align		8
        /*0e40*/ 	.dword	__unnamed_457
	.align		8
        /*0e48*/ 	.dword	__unnamed_458
	.align		8
        /*0e50*/ 	.dword	__unnamed_459
	.align		8
        /*0e58*/ 	.dword	__unnamed_460
	.align		8
        /*0e60*/ 	.dword	__unnamed_461
	.align		8
        /*0e68*/ 	.dword	__unnamed_462
	.align		8
        /*0e70*/ 	.dword	__unnamed_463
	.align		8
        /*0e78*/ 	.dword	__unnamed_464
	.align		8
        /*0e80*/ 	.dword	__unnamed_465
	.align		8
        /*0e88*/ 	.dword	__unnamed_466
	.align		8
        /*0e90*/ 	.dword	__unnamed_467
	.align		8
        /*0e98*/ 	.dword	__unnamed_468
	.align		8
        /*0ea0*/ 	.dword	__unnamed_469
	.align		8
        /*0ea8*/ 	.dword	__unnamed_470
	.align		8
        /*0eb0*/ 	.dword	__unnamed_471
	.align		8
        /*0eb8*/ 	.dword	__unnamed_472
	.align		8
        /*0ec0*/ 	.dword	__unnamed_473
	.align		8
        /*0ec8*/ 	.dword	__unnamed_474
	.align		8
        /*0ed0*/ 	.dword	__unnamed_475
	.align		8
        /*0ed8*/ 	.dword	__unnamed_476
	.align		8
        /*0ee0*/ 	.dword	__unnamed_477
	.align		8
        /*0ee8*/ 	.dword	__unnamed_478
	.align		8
        /*0ef0*/ 	.dword	__unnamed_479
	.align		8
        /*0ef8*/ 	.dword	__unnamed_480
	.align		8
        /*0f00*/ 	.dword	__unnamed_481
	.align		8
        /*0f08*/ 	.dword	__unnamed_482
	.align		8
        /*0f10*/ 	.dword	__unnamed_483
	.align		8
        /*0f18*/ 	.dword	__unnamed_484
	.align		8
        /*0f20*/ 	.dword	__unnamed_485
	.align		8
        /*0f28*/ 	.dword	__unnamed_486
	.align		8
        /*0f30*/ 	.dword	__unnamed_487
	.align		8
        /*0f38*/ 	.dword	__unnamed_488
	.align		8
        /*0f40*/ 	.dword	__unnamed_489
	.align		8
        /*0f48*/ 	.dword	__unnamed_490
	.align		8
        /*0f50*/ 	.dword	__unnamed_491
	.align		8
        /*0f58*/ 	.dword	__unnamed_492
	.align		8
        /*0f60*/ 	.dword	__unnamed_493
	.align		8
        /*0f68*/ 	.dword	__unnamed_494
	.align		8
        /*0f70*/ 	.dword	__unnamed_495
	.align		8
        /*0f78*/ 	.dword	__unnamed_496
	.align		8
        /*0f80*/ 	.dword	__unnamed_497
	.align		8
        /*0f88*/ 	.dword	__unnamed_498
	.align		8
        /*0f90*/ 	.dword	__unnamed_499
	.align		8
        /*0f98*/ 	.dword	__unnamed_500
	.align		8
        /*0fa0*/ 	.dword	__unnamed_501
	.align		8
        /*0fa8*/ 	.dword	__unnamed_502
	.align		8
        /*0fb0*/ 	.dword	__unnamed_503
	.align		8
        /*0fb8*/ 	.dword	__unnamed_504
	.align		8
        /*0fc0*/ 	.dword	__unnamed_505
	.align		8
        /*0fc8*/ 	.dword	__unnamed_506
	.align		8
        /*0fd0*/ 	.dword	__unnamed_507
	.align		8
        /*0fd8*/ 	.dword	__unnamed_508
	.align		8
        /*0fe0*/ 	.dword	__unnamed_509
	.align		8
        /*0fe8*/ 	.dword	__unnamed_510
	.align		8
        /*0ff0*/ 	.dword	__unnamed_511
	.align		8
        /*0ff8*/ 	.dword	__unnamed_512
	.align		8
        /*1000*/ 	.dword	__unnamed_513
	.align		8
        /*1008*/ 	.dword	__unnamed_514
	.align		8
        /*1010*/ 	.dword	__unnamed_515
	.align		8
        /*1018*/ 	.dword	__unnamed_516
	.align		8
        /*1020*/ 	.dword	__unnamed_517
	.align		8
        /*1028*/ 	.dword	__unnamed_518
	.align		8
        /*1030*/ 	.dword	__unnamed_519
	.align		8
        /*1038*/ 	.dword	__unnamed_520
	.align		8
        /*1040*/ 	.dword	__unnamed_521
	.align		8
        /*1048*/ 	.dword	__unnamed_522
	.align		8
        /*1050*/ 	.dword	__unnamed_523
	.align		8
        /*1058*/ 	.dword	__unnamed_524
	.align		8
        /*1060*/ 	.dword	__unnamed_525
	.align		8
        /*1068*/ 	.dword	__unnamed_526
	.align		8
        /*1070*/ 	.dword	__unnamed_527
	.align		8
        /*1078*/ 	.dword	__unnamed_528
	.align		8
        /*1080*/ 	.dword	__unnamed_529
	.align		8
        /*1088*/ 	.dword	__unnamed_530
	.align		8
        /*1090*/ 	.dword	__unnamed_531
	.align		8
        /*1098*/ 	.dword	__unnamed_532
	.align		8
        /*10a0*/ 	.dword	__unnamed_533
	.align		8
        /*10a8*/ 	.dword	__unnamed_534
	.align		8
        /*10b0*/ 	.dword	__unnamed_535
	.align		8
        /*10b8*/ 	.dword	__unnamed_536
	.align		8
        /*10c0*/ 	.dword	__unnamed_537
	.align		8
        /*10c8*/ 	.dword	__unnamed_538
	.align		8
        /*10d0*/ 	.dword	__unnamed_539
	.align		8
        /*10d8*/ 	.dword	__unnamed_540
	.align		8
        /*10e0*/ 	.dword	__unnamed_541
	.align		8
        /*10e8*/ 	.dword	__unnamed_542
	.align		8
        /*10f0*/ 	.dword	__unnamed_543
	.align		8
        /*10f8*/ 	.dword	__unnamed_544
	.align		8
        /*1100*/ 	.dword	__unnamed_545
	.align		8
        /*1108*/ 	.dword	__unnamed_546
	.align		8
        /*1110*/ 	.dword	__unnamed_547
	.align		8
        /*1118*/ 	.dword	__unnamed_548
	.align		8
        /*1120*/ 	.dword	__unnamed_549
	.align		8
        /*1128*/ 	.dword	__unnamed_550
	.align		8
        /*1130*/ 	.dword	__unnamed_551
	.align		8
        /*1138*/ 	.dword	__unnamed_552
	.align		8
        /*1140*/ 	.dword	__unnamed_553
	.align		8
        /*1148*/ 	.dword	__unnamed_554
	.align		8
        /*1150*/ 	.dword	__unnamed_555
	.align		8
        /*1158*/ 	.dword	__unnamed_556
	.align		8
        /*1160*/ 	.dword	__unnamed_557
	.align		8
        /*1168*/ 	.dword	__unnamed_558
	.align		8
        /*1170*/ 	.dword	__unnamed_559
	.align		8
        /*1178*/ 	.dword	__unnamed_560
	.align		8
        /*1180*/ 	.dword	__unnamed_561
	.align		8
        /*1188*/ 	.dword	__unnamed_562
	.align		8
        /*1190*/ 	.dword	__unnamed_563
	.align		8
        /*1198*/ 	.dword	__unnamed_564
	.align		8
        /*11a0*/ 	.dword	__unnamed_565
	.align		8
        /*11a8*/ 	.dword	__unnamed_566
	.align		8
        /*11b0*/ 	.dword	__unnamed_567
	.align		8
        /*11b8*/ 	.dword	__unnamed_568
	.align		8
        /*11c0*/ 	.dword	__unnamed_569
	.align		8
        /*11c8*/ 	.dword	__unnamed_570
	.align		8
        /*11d0*/ 	.dword	__unnamed_571
	.align		8
        /*11d8*/ 	.dword	__unnamed_572
	.align		8
        /*11e0*/ 	.dword	__unnamed_573
	.align		8
        /*11e8*/ 	.dword	__unnamed_574
	.align		8
        /*11f0*/ 	.dword	__unnamed_575
	.align		8
        /*11f8*/ 	.dword	__unnamed_576
	.align		8
        /*1200*/ 	.dword	__unnamed_577
	.align		8
        /*1208*/ 	.dword	__unnamed_578
	.align		8
        /*1210*/ 	.dword	__unnamed_579
	.align		8
        /*1218*/ 	.dword	__unnamed_580
	.align		8
        /*1220*/ 	.dword	_ZN30_INTERNAL_0c8858f4_4_k_cu_main4cuda3std3__45__cpo5beginE
	.align		8
        /*1228*/ 	.dword	_ZN30_INTERNAL_0c8858f4_4_k_cu_main4cuda3std3__45__cpo3endE
	.align		8
        /*1230*/ 	.dword	_ZN30_INTERNAL_0c8858f4_4_k_cu_main4cuda3std3__45__cpo6cbeginE
	.align		8
        /*1238*/ 	.dword	_ZN30_INTERNAL_0c8858f4_4_k_cu_main4cuda3std3__45__cpo4cendE
	.align		8
        /*1240*/ 	.dword	_ZN30_INTERNAL_0c8858f4_4_k_cu_main4cuda3std3__45__cpo6rbeginE
	.align		8
        /*1248*/ 	.dword	_ZN30_INTERNAL_0c8858f4_4_k_cu_main4cuda3std3__45__cpo4rendE
	.align		8
        /*1250*/ 	.dword	_ZN30_INTERNAL_0c8858f4_4_k_cu_main4cuda3std3__45__cpo7crbeginE
	.align		8
        /*1258*/ 	.dword	_ZN30_INTERNAL_0c8858f4_4_k_cu_main4cuda3std3__45__cpo5crendE
	.align		8
        /*1260*/ 	.dword	_ZN30_INTERNAL_0c8858f4_4_k_cu_main4cuda3std3__432_GLOBAL__N__0c8858f4_4_k_cu_main6ignoreE
	.align		8
        /*1268*/ 	.dword	_ZN30_INTERNAL_0c8858f4_4_k_cu_main4cuda3std3__419piecewise_constructE
	.align		8
        /*1270*/ 	.dword	_ZN30_INTERNAL_0c8858f4_4_k_cu_main4cuda3std3__48in_placeE
	.align		8
        /*1278*/ 	.dword	_ZN30_INTERNAL_0c8858f4_4_k_cu_main4cuda3std3__420unreachable_sentinelE
	.align		8
        /*1280*/ 	.dword	_ZN30_INTERNAL_0c8858f4_4_k_cu_main4cuda3std3__47nulloptE
	.align		8
        /*1288*/ 	.dword	_ZN30_INTERNAL_0c8858f4_4_k_cu_main4cuda3std3__48unexpectE
	.align		8
        /*1290*/ 	.dword	_ZN30_INTERNAL_0c8858f4_4_k_cu_main4cuda3std6ranges3__45__cpo4swapE
	.align		8
        /*1298*/ 	.dword	_ZN30_INTERNAL_0c8858f4_4_k_cu_main4cuda3std6ranges3__45__cpo9iter_moveE
	.align		8
        /*12a0*/ 	.dword	_ZN30_INTERNAL_0c8858f4_4_k_cu_main4cuda3std6ranges3__45__cpo5beginE
	.align		8
        /*12a8*/ 	.dword	_ZN30_INTERNAL_0c8858f4_4_k_cu_main4cuda3std6ranges3__45__cpo3endE
	.align		8
        /*12b0*/ 	.dword	_ZN30_INTERNAL_0c8858f4_4_k_cu_main4cuda3std6ranges3__45__cpo6cbeginE
	.align		8
        /*12b8*/ 	.dword	_ZN30_INTERNAL_0c8858f4_4_k_cu_main4cuda3std6ranges3__45__cpo4cendE
	.align		8
        /*12c0*/ 	.dword	_ZN30_INTERNAL_0c8858f4_4_k_cu_main4cuda3std6ranges3__45__cpo7advanceE
	.align		8
        /*12c8*/ 	.dword	_ZN30_INTERNAL_0c8858f4_4_k_cu_main4cuda3std6ranges3__45__cpo9iter_swapE
	.align		8
        /*12d0*/ 	.dword	_ZN30_INTERNAL_0c8858f4_4_k_cu_main4cuda3std6ranges3__45__cpo4nextE
	.align		8
        /*12d8*/ 	.dword	_ZN30_INTERNAL_0c8858f4_4_k_cu_main4cuda3std6ranges3__45__cpo4prevE
	.align		8
        /*12e0*/ 	.dword	_ZN30_INTERNAL_0c8858f4_4_k_cu_main4cuda3std6ranges3__45__cpo4dataE
	.align		8
        /*12e8*/ 	.dword	_ZN30_INTERNAL_0c8858f4_4_k_cu_main4cuda3std6ranges3__45__cpo5cdataE
	.align		8
        /*12f0*/ 	.dword	_ZN30_INTERNAL_0c8858f4_4_k_cu_main4cuda3std6ranges3__45__cpo4sizeE
	.align		8
        /*12f8*/ 	.dword	_ZN30_INTERNAL_0c8858f4_4_k_cu_main4cuda3std6ranges3__45__cpo5ssizeE
	.align		8
        /*1300*/ 	.dword	_ZN30_INTERNAL_0c8858f4_4_k_cu_main4cuda3std6ranges3__45__cpo8distanceE
	.align		8
        /*1308*/ 	.dword	_ZN30_INTERNAL_0c8858f4_4_k_cu_main6thrust24THRUST_300001_SM_1000_NS6system6detail10sequential3seqE
	.align		8
        /*1310*/ 	.dword	_ZN30_INTERNAL_0c8858f4_4_k_cu_main6thrust24THRUST_300001_SM_1000_NS12placeholders2_1E
	.align		8
        /*1318*/ 	.dword	_ZN30_INTERNAL_0c8858f4_4_k_cu_main6thrust24THRUST_300001_SM_1000_NS12placeholders2_2E
	.align		8
        /*1320*/ 	.dword	_ZN30_INTERNAL_0c8858f4_4_k_cu_main6thrust24THRUST_300001_SM_1000_NS12placeholders2_3E
	.align		8
        /*1328*/ 	.dword	_ZN30_INTERNAL_0c8858f4_4_k_cu_main6thrust24THRUST_300001_SM_1000_NS12placeholders2_4E
	.align		8
        /*1330*/ 	.dword	_ZN30_INTERNAL_0c8858f4_4_k_cu_main6thrust24THRUST_300001_SM_1000_NS12placeholders2_5E
	.align		8
        /*1338*/ 	.dword	_ZN30_INTERNAL_0c8858f4_4_k_cu_main6thrust24THRUST_300001_SM_1000_NS12placeholders2_6E
	.align		8
        /*1340*/ 	.dword	_ZN30_INTERNAL_0c8858f4_4_k_cu_main6thrust24THRUST_300001_SM_1000_NS12placeholders2_7E
	.align		8
        /*1348*/ 	.dword	_ZN30_INTERNAL_0c8858f4_4_k_cu_main6thrust24THRUST_300001_SM_1000_NS12placeholders2_8E
	.align		8
        /*1350*/ 	.dword	_ZN30_INTERNAL_0c8858f4_4_k_cu_main6thrust24THRUST_300001_SM_1000_NS12placeholders2_9E
	.align		8
        /*1358*/ 	.dword	_ZN30_INTERNAL_0c8858f4_4_k_cu_main6thrust24THRUST_300001_SM_1000_NS12placeholders3_10E
	.align		8
        /*1360*/ 	.dword	$str
	.align		8
        /*1368*/ 	.dword	$str$1
	.align		8
        /*1370*/ 	.dword	$str$2
	.align		8
        /*1378*/ 	.dword	__assertfail


//--------------------- .text._ZN3cub18CUB_300001_SM_10006detail11EmptyKernelIvEEvv --------------------------
	.section	.text._ZN3cub18CUB_300001_SM_10006detail11EmptyKernelIvEEvv,"ax",@progbits
	.align	128
        .global         _ZN3cub18CUB_300001_SM_10006detail11EmptyKernelIvEEvv
        .type           _ZN3cub18CUB_300001_SM_10006detail11EmptyKernelIvEEvv,@function
        .size           _ZN3cub18CUB_300001_SM_10006detail11EmptyKernelIvEEvv,(.L_x_38009 - _ZN3cub18CUB_300001_SM_10006detail11EmptyKernelIvEEvv)
        .other          _ZN3cub18CUB_300001_SM_10006detail11EmptyKernelIvEEvv,@"STO_CUDA_ENTRY STV_DEFAULT"
_ZN3cub18CUB_300001_SM_10006detail11EmptyKernelIvEEvv:
.text._ZN3cub18CUB_300001_SM_10006detail11EmptyKernelIvEEvv:
[----:B------:R-:W-:Y:S01]  /*0000*/  LDC R1, c[0x0][0x37c] ;  /* 0x0000df00ff017b82 */ /* 0x000fe20000000800 */
[----:B------:R-:W-:Y:S05]  /*0010*/  EXIT ;  /* 0x000000000000794d */ /* 0x000fea0003800000 */
.L_x_0:
[----:B------:R-:W-:-:S00]  /*0020*/  BRA `(.L_x_0) ;  /* 0xfffffffc00fc7947 */ /* 0x000fc0000383ffff */
[----:B------:R-:W-:-:S00]  /*0030*/  NOP ;  /* 0x0000000000007918 */ /* 0x000fc00000000000 */
        /* <DEDUP_REMOVED lines=12> */
.L_x_38009:


//--------------------- .text._Z24SoftmaxBlockUncachedImplI22BroadcastScaleMaskLoadIffbLm4EiE11DirectStoreIffEfLi1ELi1024EL9Algorithm0EEvT_T0_ll --------------------------
	.section	.text._Z24SoftmaxBlockUncachedImplI22BroadcastScaleMaskLoadIffbLm4EiE11DirectStoreIffEfLi1ELi1024EL9Algorithm0EEvT_T0_ll,"ax",@progbits
	.align	128
        .global         _Z24SoftmaxBlockUncachedImplI22BroadcastScaleMaskLoadIffbLm4EiE11DirectStoreIffEfLi1ELi1024EL9Algorithm0EEvT_T0_ll
        .type           _Z24SoftmaxBlockUncachedImplI22BroadcastScaleMaskLoadIffbLm4EiE11DirectStoreIffEfLi1ELi1024EL9Algorithm0EEvT_T0_ll,@function
        .size           _Z24SoftmaxBlockUncachedImplI22BroadcastScaleMaskLoadIffbLm4EiE11DirectStoreIffEfLi1ELi1024EL9Algorithm0EEvT_T0_ll,(.L_x_37377 - _Z24SoftmaxBlockUncachedImplI22BroadcastScaleMaskLoadIffbLm4EiE11DirectStoreIffEfLi1ELi1024EL9Algorithm0EEvT_T0_ll)
        .other          _Z24SoftmaxBlockUncachedImplI22BroadcastScaleMaskLoadIffbLm4EiE11DirectStoreIffEfLi1ELi1024EL9Algorithm0EEvT_T0_ll,@"STO_CUDA_ENTRY STV_DEFAULT"
_Z24SoftmaxBlockUncachedImplI22BroadcastScaleMaskLoadIffbLm4EiE11DirectStoreIffEfLi1ELi1024EL9Algorithm0EEvT_T0_ll:
.text._Z24SoftmaxBlockUncachedImplI22BroadcastScaleMaskLoadIffbLm4EiE11DirectStoreIffEfLi1ELi1024EL9Algorithm0EEvT_T0_ll:
[----:B------:R-:W-:Y:S08]  /*0000*/  LDC R1, c[0x0][0x37c] ;  /* 0x0000df00ff017b82 */ /* 0x000ff00000000800 */
[----:B------:R-:W0:Y:S08]  /*0010*/  S2UR UR5, SR_CTAID.X ;  /* 0x00000000000579c3 */ /* 0x000e300000002500 */
[----:B------:R-:W0:Y:S02]  /*0020*/  LDC.64 R2, c[0x0][0x408] ;  /* 0x00010200ff027b82 */ /* 0x000e240000000a00 */
[----:B0-----:R-:W-:-:S04]  /*0030*/  ISETP.LE.U32.AND P0, PT, R2, UR5, PT ;  /* 0x0000000502007c0c */ /* 0x001fc8000bf03070 */
[----:B------:R-:W-:-:S13]  /*0040*/  ISETP.GE.AND.EX P0, PT, RZ, R3, PT, P0 ;  /* 0x00000003ff00720c */ /* 0x000fda0003f06300 */
[----:B------:R-:W-:Y:S05]  /*0050*/  @P0 EXIT ;  /* 0x000000000000094d */ /* 0x000fea0003800000 */
[----:B------:R-:W0:Y:S01]  /*0060*/  S2R R2, SR_TID.X ;  /* 0x0000000000027919 */ /* 0x000e220000002100 */
[----:B------:R-:W1:Y:S01]  /*0070*/  LDCU UR4, c[0x0][0x410] ;  /* 0x00008200ff0477ac */ /* 0x000e620008000800 */
[----:B------:R-:W2:Y:S01]  /*0080*/  LDCU.64 UR8, c[0x0][0x358] ;  /* 0x00006b00ff0877ac */ /* 0x000ea20008000a00 */
[----:B0-----:R-:W-:-:S05]  /*0090*/  LOP3.LUT R2, RZ, R2, RZ, 0x33, !PT ;  /* 0x00000002ff027212 */ /* 0x001fca00078e33ff */
[----:B-1----:R-:W-:Y:S01]  /*00a0*/  VIADD R2, R2, UR4 ;  /* 0x0000000402027c36 */ /* 0x002fe20008000000 */
[----:B--2---:R-:W-:-:S06]  /*00b0*/  UMOV UR4, URZ ;  /* 0x000000ff00047c82 */ /* 0x004fcc0008000000 */
.L_x_28:
[----:B0-----:R-:W0:Y:S01]  /*00c0*/  S2R R13, SR_TID.X ;  /* 0x00000000000d7919 */ /* 0x001e220000002100 */
[----:B------:R-:W1:Y:S01]  /*00d0*/  LDCU UR6, c[0x0][0x410] ;  /* 0x00008200ff0677ac */ /* 0x000e620008000800 */
[----:B------:R-:W-:Y:S01]  /*00e0*/  BSSY.RECONVERGENT B0, `(.L_x_1) ;  /* 0x000015b000007945 */ /* 0x000fe20003800200 */
[----:B------:R-:W-:Y:S01]  /*00f0*/  IMAD.MOV.U32 R0, RZ, RZ, -0x800000 ;  /* 0xff800000ff007424 */ /* 0x000fe200078e00ff */
[----:B--2---:R-:W2:Y:S01]  /*0100*/  LDCU UR7, c[0x0][0x410] ;  /* 0x00008200ff0777ac */ /* 0x004ea20008000800 */
[----:B---3--:R-:W3:Y:S01]  /*0110*/  LDCU.128 UR20, c[0x0][0x3d0] ;  /* 0x00007a00ff1477ac */ /* 0x008ee20008000c00 */
[----:B----4-:R-:W4:Y:S01]  /*0120*/  LDCU.128 UR24, c[0x0][0x380] ;  /* 0x00007000ff1877ac */ /* 0x010f220008000c00 */
[----:B-1----:R-:W-:-:S05]  /*0130*/  IMAD.U32 R3, RZ, RZ, UR6 ;  /* 0x00000006ff037e24 */ /* 0x002fca000f8e00ff */
[----:B0-----:R-:W-:-:S13]  /*0140*/  ISETP.GE.AND P1, PT, R13, R3, PT ;  /* 0x000000030d00720c */ /* 0x001fda0003f26270 */
[----:B--234-:R-:W-:Y:S05]  /*0150*/  @P1 BRA `(.L_x_2) ;  /* 0x00000014004c1947 */ /* 0x01cfea0003800000 */
[C---:B------:R-:W-:Y:S01]  /*0160*/  LOP3.LUT R0, R2.reuse, 0x400, RZ, 0xc0, !PT ;  /* 0x0000040002007812 */ /* 0x040fe200078ec0ff */
[----:B------:R-:W-:Y:S01]  /*0170*/  BSSY.RECONVERGENT B1, `(.L_x_3) ;  /* 0x000007b000017945 */ /* 0x000fe20003800200 */
[----:B------:R-:W-:Y:S02]  /*0180*/  ISETP.GE.U32.AND P5, PT, R2, 0x400, PT ;  /* 0x000004000200780c */ /* 0x000fe40003fa6070 */
[----:B------:R-:W-:Y:S01]  /*0190*/  ISETP.NE.AND P0, PT, R0, RZ, PT ;  /* 0x000000ff0000720c */ /* 0x000fe20003f05270 */
[----:B------:R-:W-:-:S12]  /*01a0*/  IMAD.MOV.U32 R0, RZ, RZ, -0x800000 ;  /* 0xff800000ff007424 */ /* 0x000fd800078e00ff */
[----:B------:R-:W-:Y:S05]  /*01b0*/  @P0 BRA `(.L_x_4) ;  /* 0x0000000400d80947 */ /* 0x000fea0003800000 */
[----:B------:R-:W0:Y:S01]  /*01c0*/  LDC R9, c[0x0][0x3b8] ;  /* 0x0000ee00ff097b82 */ /* 0x000e220000000800 */
[----:B------:R-:W1:Y:S01]  /*01d0*/  LDCU.128 UR12, c[0x0][0x3d0] ;  /* 0x00007a00ff0c77ac */ /* 0x000e620008000c00 */
[----:B------:R-:W2:Y:S06]  /*01e0*/  LDCU.128 UR16, c[0x0][0x380] ;  /* 0x00007000ff1077ac */ /* 0x000eac0008000c00 */
[----:B------:R-:W3:Y:S01]  /*01f0*/  LDC R0, c[0x0][0x3e8] ;  /* 0x0000fa00ff007b82 */ /* 0x000ee20000000800 */
[----:B------:R-:W4:Y:S07]  /*0200*/  LDCU UR6, c[0x0][0x3f4] ;  /* 0x00007e80ff0677ac */ /* 0x000f2e0008000800 */
[----:B------:R-:W5:Y:S01]  /*0210*/  LDC R4, c[0x0][0x3bc] ;  /* 0x0000ef00ff047b82 */ /* 0x000f620000000800 */
[----:B0-----:R-:W-:-:S07]  /*0220*/  IABS R10, R9 ;  /* 0x00000009000a7213 */ /* 0x001fce0000000000 */
[----:B------:R-:W0:Y:S01]  /*0230*/  LDC.64 R16, c[0x0][0x398] ;  /* 0x0000e600ff107b82 */ /* 0x000e220000000a00 */
[----:B------:R-:W1:Y:S01]  /*0240*/  I2F.RP R5, R10 ;  /* 0x0000000a00057306 */ /* 0x000e620000209400 */
[----:B---3--:R-:W-:-:S06]  /*0250*/  IMAD R0, R0, UR5, R13 ;  /* 0x0000000500007c24 */ /* 0x008fcc000f8e020d */
[----:B------:R-:W3:Y:S01]  /*0260*/  LDC.64 R18, c[0x0][0x3a0] ;  /* 0x0000e800ff127b82 */ /* 0x000ee20000000a00 */
[----:B-----5:R-:W-:Y:S01]  /*0270*/  IABS R8, R4 ;  /* 0x0000000400087213 */ /* 0x020fe20000000000 */
[----:B-1----:R-:W1:Y:S02]  /*0280*/  MUFU.RCP R5, R5 ;  /* 0x0000000500057308 */ /* 0x002e640000001000 */
[----:B-1----:R-:W-:Y:S01]  /*0290*/  VIADD R6, R5, 0xffffffe ;  /* 0x0ffffffe05067836 */ /* 0x002fe20000000000 */
[----:B------:R-:W-:-:S05]  /*02a0*/  IABS R5, R0 ;  /* 0x0000000000057213 */ /* 0x000fca0000000000 */
[----:B------:R1:W5:Y:S02]  /*02b0*/  F2I.FTZ.U32.TRUNC.NTZ R7, R6 ;  /* 0x0000000600077305 */ /* 0x000364000021f000 */
[----:B-1----:R-:W-:Y:S01]  /*02c0*/  IMAD.MOV.U32 R6, RZ, RZ, RZ ;  /* 0x000000ffff067224 */ /* 0x002fe200078e00ff */
[----:B-----5:R-:W-:-:S05]  /*02d0*/  IADD3 R11, PT, PT, RZ, -R7, RZ ;  /* 0x80000007ff0b7210 */ /* 0x020fca0007ffe0ff */
[----:B------:R-:W-:-:S04]  /*02e0*/  IMAD R11, R11, R10, RZ ;  /* 0x0000000a0b0b7224 */ /* 0x000fc800078e02ff */
[----:B------:R-:W-:-:S06]  /*02f0*/  IMAD.HI.U32 R7, R7, R11, R6 ;  /* 0x0000000b07077227 */ /* 0x000fcc00078e0006 */
[----:B------:R-:W-:-:S04]  /*0300*/  IMAD.HI.U32 R6, R7, R5, RZ ;  /* 0x0000000507067227 */ /* 0x000fc800078e00ff */
[----:B------:R-:W-:Y:S02]  /*0310*/  IMAD.MOV.U32 R7, RZ, RZ, R8 ;  /* 0x000000ffff077224 */ /* 0x000fe400078e0008 */
[----:B------:R-:W-:Y:S02]  /*0320*/  IMAD.MOV R11, RZ, RZ, -R6 ;  /* 0x000000ffff0b7224 */ /* 0x000fe400078e0a06 */
[----:B------:R-:W1:Y:S02]  /*0330*/  I2F.RP R8, R7 ;  /* 0x0000000700087306 */ /* 0x000e640000209400 */
[----:B------:R-:W-:-:S05]  /*0340*/  IMAD R5, R10, R11, R5 ;  /* 0x0000000b0a057224 */ /* 0x000fca00078e0205 */
[----:B------:R-:W-:Y:S01]  /*0350*/  ISETP.GT.U32.AND P2, PT, R10, R5, PT ;  /* 0x000000050a00720c */ /* 0x000fe20003f44070 */
[----:B-1----:R-:W1:-:S12]  /*0360*/  MUFU.RCP R8, R8 ;  /* 0x0000000800087308 */ /* 0x002e580000001000 */
[----:B------:R-:W-:Y:S02]  /*0370*/  @!P2 IMAD.IADD R5, R5, 0x1, -R10 ;  /* 0x000000010505a824 */ /* 0x000fe400078e0a0a */
[----:B------:R-:W-:Y:S01]  /*0380*/  @!P2 VIADD R6, R6, 0x1 ;  /* 0x000000010606a836 */ /* 0x000fe20000000000 */
[----:B------:R-:W-:Y:S02]  /*0390*/  ISETP.NE.AND P2, PT, R9, RZ, PT ;  /* 0x000000ff0900720c */ /* 0x000fe40003f45270 */
[----:B------:R-:W-:Y:S02]  /*03a0*/  ISETP.GE.U32.AND P0, PT, R5, R10, PT ;  /* 0x0000000a0500720c */ /* 0x000fe40003f06070 */
[----:B------:R-:W-:-:S04]  /*03b0*/  LOP3.LUT R5, R0, R9, RZ, 0x3c, !PT ;  /* 0x0000000900057212 */ /* 0x000fc800078e3cff */
[----:B------:R-:W-:Y:S02]  /*03c0*/  ISETP.GE.AND P3, PT, R5, RZ, PT ;  /* 0x000000ff0500720c */ /* 0x000fe40003f66270 */
[----:B-1----:R-:W-:Y:S01]  /*03d0*/  IADD3 R10, PT, PT, R8, 0xffffffe, RZ ;  /* 0x0ffffffe080a7810 */ /* 0x002fe20007ffe0ff */
[----:B------:R-:W1:Y:S03]  /*03e0*/  LDC R5, c[0x0][0x3c0] ;  /* 0x0000f000ff057b82 */ /* 0x000e660000000800 */
[----:B------:R5:W2:Y:S01]  /*03f0*/  F2I.FTZ.U32.TRUNC.NTZ R11, R10 ;  /* 0x0000000a000b7305 */ /* 0x000aa2000021f000 */
[----:B------:R-:W-:-:S06]  /*0400*/  @P0 VIADD R6, R6, 0x1 ;  /* 0x0000000106060836 */ /* 0x000fcc0000000000 */
[----:B------:R-:W-:Y:S01]  /*0410*/  @!P3 IMAD.MOV R6, RZ, RZ, -R6 ;  /* 0x000000ffff06b224 */ /* 0x000fe200078e0a06 */
[----:B------:R-:W-:Y:S01]  /*0420*/  @!P2 LOP3.LUT R6, RZ, R9, RZ, 0x33, !PT ;  /* 0x00000009ff06a212 */ /* 0x000fe200078e33ff */
[----:B-----5:R-:W-:-:S03]  /*0430*/  IMAD.MOV.U32 R10, RZ, RZ, RZ ;  /* 0x000000ffff0a7224 */ /* 0x020fc600078e00ff */
[----:B------:R-:W-:Y:S01]  /*0440*/  IADD3 R8, PT, PT, -R6, RZ, RZ ;  /* 0x000000ff06087210 */ /* 0x000fe20007ffe1ff */
[----:B--2---:R-:W-:-:S04]  /*0450*/  IMAD.MOV R12, RZ, RZ, -R11 ;  /* 0x000000ffff0c7224 */ /* 0x004fc800078e0a0b */
[----:B------:R-:W-:Y:S02]  /*0460*/  IMAD R9, R9, R8, R0 ;  /* 0x0000000809097224 */ /* 0x000fe400078e0200 */
[----:B------:R-:W-:Y:S01]  /*0470*/  IMAD R15, R12, R7, RZ ;  /* 0x000000070c0f7224 */ /* 0x000fe200078e02ff */
[----:B-1----:R-:W-:-:S03]  /*0480*/  IABS R8, R5 ;  /* 0x0000000500087213 */ /* 0x002fc60000000000 */
[----:B------:R-:W-:Y:S01]  /*0490*/  IMAD.HI.U32 R10, R11, R15, R10 ;  /* 0x0000000f0b0a7227 */ /* 0x000fe200078e000a */
[----:B------:R-:W-:Y:S01]  /*04a0*/  IABS R12, R9 ;  /* 0x00000009000c7213 */ /* 0x000fe20000000000 */
[----:B------:R-:W1:Y:S04]  /*04b0*/  I2F.RP R14, R8 ;  /* 0x00000008000e7306 */ /* 0x000e680000209400 */
[----:B------:R-:W-:-:S04]  /*04c0*/  IMAD.HI.U32 R10, R10, R12, RZ ;  /* 0x0000000c0a0a7227 */ /* 0x000fc800078e00ff */
[----:B------:R-:W-:-:S04]  /*04d0*/  IMAD.MOV R11, RZ, RZ, -R10 ;  /* 0x000000ffff0b7224 */ /* 0x000fc800078e0a0a */
[C---:B------:R-:W-:Y:S01]  /*04e0*/  IMAD R12, R7.reuse, R11, R12 ;  /* 0x0000000b070c7224 */ /* 0x040fe200078e020c */
[----:B-1----:R-:W1:Y:S04]  /*04f0*/  MUFU.RCP R14, R14 ;  /* 0x0000000e000e7308 */ /* 0x002e680000001000 */
[----:B------:R-:W-:-:S13]  /*0500*/  ISETP.GT.U32.AND P2, PT, R7, R12, PT ;  /* 0x0000000c0700720c */ /* 0x000fda0003f44070 */
[----:B------:R-:W-:Y:S01]  /*0510*/  @!P2 IMAD.IADD R12, R12, 0x1, -R7 ;  /* 0x000000010c0ca824 */ /* 0x000fe200078e0a07 */
[----:B------:R-:W-:Y:S01]  /*0520*/  @!P2 IADD3 R10, PT, PT, R10, 0x1, RZ ;  /* 0x000000010a0aa810 */ /* 0x000fe20007ffe0ff */
[----:B-1----:R-:W-:Y:S01]  /*0530*/  VIADD R11, R14, 0xffffffe ;  /* 0x0ffffffe0e0b7836 */ /* 0x002fe20000000000 */
[----:B------:R-:W-:Y:S02]  /*0540*/  ISETP.NE.AND P2, PT, R4, RZ, PT ;  /* 0x000000ff0400720c */ /* 0x000fe40003f45270 */
[----:B------:R-:W-:Y:S02]  /*0550*/  ISETP.GE.U32.AND P0, PT, R12, R7, PT ;  /* 0x000000070c00720c */ /* 0x000fe40003f06070 */
[----:B------:R-:W-:Y:S01]  /*0560*/  LOP3.LUT R7, R9, R4, RZ, 0x3c, !PT ;  /* 0x0000000409077212 */ /* 0x000fe200078e3cff */
[----:B------:R-:W1:Y:S03]  /*0570*/  F2I.FTZ.U32.TRUNC.NTZ R11, R11 ;  /* 0x0000000b000b7305 */ /* 0x000e66000021f000 */
[----:B------:R-:W-:-:S07]  /*0580*/  ISETP.GE.AND P3, PT, R7, RZ, PT ;  /* 0x000000ff0700720c */ /* 0x000fce0003f66270 */
[----:B------:R-:W-:-:S04]  /*0590*/  @P0 VIADD R10, R10, 0x1 ;  /* 0x000000010a0a0836 */ /* 0x000fc80000000000 */
[----:B------:R-:W-:Y:S02]  /*05a0*/  IMAD.MOV.U32 R7, RZ, RZ, R10 ;  /* 0x000000ffff077224 */ /* 0x000fe400078e000a */
[----:B-1----:R-:W-:Y:S02]  /*05b0*/  IMAD.MOV R15, RZ, RZ, -R11 ;  /* 0x000000ffff0f7224 */ /* 0x002fe400078e0a0b */
[----:B------:R-:W-:Y:S01]  /*05c0*/  @!P3 IMAD.MOV R7, RZ, RZ, -R7 ;  /* 0x000000ffff07b224 */ /* 0x000fe200078e0a07 */
[----:B------:R-:W-:Y:S02]  /*05d0*/  @!P2 LOP3.LUT R7, RZ, R4, RZ, 0x33, !PT ;  /* 0x00000004ff07a212 */ /* 0x000fe400078e33ff */
[----:B------:R-:W-:Y:S02]  /*05e0*/  ISETP.NE.AND P3, PT, R5, RZ, PT ;  /* 0x000000ff0500720c */ /* 0x000fe40003f65270 */
[----:B------:R-:W-:-:S05]  /*05f0*/  IADD3 R10, PT, PT, -R7, RZ, RZ ;  /* 0x000000ff070a7210 */ /* 0x000fca0007ffe1ff */
[----:B------:R-:W-:Y:S02]  /*0600*/  IMAD R4, R4, R10, R9 ;  /* 0x0000000a04047224 */ /* 0x000fe400078e0209 */
[----:B------:R-:W-:Y:S02]  /*0610*/  IMAD R9, R15, R8, RZ ;  /* 0x000000080f097224 */ /* 0x000fe400078e02ff */
[----:B------:R-:W-:Y:S01]  /*0620*/  IMAD.MOV.U32 R10, RZ, RZ, RZ ;  /* 0x000000ffff0a7224 */ /* 0x000fe200078e00ff */
[----:B------:R-:W-:Y:S01]  /*0630*/  IABS R12, R4 ;  /* 0x00000004000c7213 */ /* 0x000fe20000000000 */
[----:B------:R-:W1:Y:S02]  /*0640*/  LDC.64 R14, c[0x0][0x390] ;  /* 0x0000e400ff0e7b82 */ /* 0x000e640000000a00 */
[----:B------:R-:W-:-:S04]  /*0650*/  IMAD.HI.U32 R10, R11, R9, R10 ;  /* 0x000000090b0a7227 */ /* 0x000fc800078e000a */
[----:B------:R-:W-:-:S04]  /*0660*/  IMAD.MOV.U32 R9, RZ, RZ, R12 ;  /* 0x000000ffff097224 */ /* 0x000fc800078e000c */
[----:B------:R-:W-:-:S04]  /*0670*/  IMAD.HI.U32 R10, R10, R9, RZ ;  /* 0x000000090a0a7227 */ /* 0x000fc800078e00ff */
[----:B------:R-:W-:-:S04]  /*0680*/  IMAD.MOV R11, RZ, RZ, -R10 ;  /* 0x000000ffff0b7224 */ /* 0x000fc800078e0a0a */
[----:B------:R-:W-:Y:S01]  /*0690*/  IMAD R9, R8, R11, R9 ;  /* 0x0000000b08097224 */ /* 0x000fe200078e0209 */
[----:B------:R-:W-:-:S04]  /*06a0*/  LOP3.LUT R11, R4, R5, RZ, 0x3c, !PT ;  /* 0x00000005040b7212 */ /* 0x000fc800078e3cff */
[----:B------:R-:W-:Y:S02]  /*06b0*/  ISETP.GT.U32.AND P2, PT, R8, R9, PT ;  /* 0x000000090800720c */ /* 0x000fe40003f44070 */
[----:B------:R-:W-:-:S11]  /*06c0*/  ISETP.GE.AND P4, PT, R11, RZ, PT ;  /* 0x000000ff0b00720c */ /* 0x000fd60003f86270 */
[----:B------:R-:W-:Y:S01]  /*06d0*/  @!P2 IMAD.IADD R9, R9, 0x1, -R8 ;  /* 0x000000010909a824 */ /* 0x000fe200078e0a08 */
[----:B------:R-:W-:Y:S02]  /*06e0*/  @!P2 IADD3 R10, PT, PT, R10, 0x1, RZ ;  /* 0x000000010a0aa810 */ /* 0x000fe40007ffe0ff */
[----:B-1----:R-:W-:Y:S02]  /*06f0*/  ISETP.NE.U32.AND P2, PT, R14, 0x1, PT ;  /* 0x000000010e00780c */ /* 0x002fe40003f45070 */
[----:B------:R-:W-:Y:S02]  /*0700*/  ISETP.GE.U32.AND P0, PT, R9, R8, PT ;  /* 0x000000080900720c */ /* 0x000fe40003f06070 */
[----:B------:R-:W1:Y:S01]  /*0710*/  LDC.64 R8, c[0x0][0x3a8] ;  /* 0x0000ea00ff087b82 */ /* 0x000e620000000a00 */
[----:B------:R-:W-:-:S04]  /*0720*/  ISETP.NE.AND.EX P2, PT, R15, RZ, PT, P2 ;  /* 0x000000ff0f00720c */ /* 0x000fc80003f45320 */
[----:B------:R-:W-:-:S05]  /*0730*/  SEL R6, R6, RZ, P2 ;  /* 0x000000ff06067207 */ /* 0x000fca0001000000 */
[----:B------:R-:W-:Y:S02]  /*0740*/  IMAD R6, R6, UR12, RZ ;  /* 0x0000000c06067c24 */ /* 0x000fe4000f8e02ff */
[----:B------:R-:W-:Y:S01]  /*0750*/  @P0 VIADD R10, R10, 0x1 ;  /* 0x000000010a0a0836 */ /* 0x000fe20000000000 */
[----:B---3--:R-:W-:-:S03]  /*0760*/  ISETP.NE.U32.AND P0, PT, R18, 0x1, PT ;  /* 0x000000011200780c */ /* 0x008fc60003f05070 */
[----:B------:R-:W-:Y:S01]  /*0770*/  @!P4 IMAD.MOV R10, RZ, RZ, -R10 ;  /* 0x000000ffff0ac224 */ /* 0x000fe200078e0a0a */
[----:B0-----:R-:W-:Y:S02]  /*0780*/  ISETP.NE.U32.AND P4, PT, R16, 0x1, PT ;  /* 0x000000011000780c */ /* 0x001fe40003f85070 */
[----:B------:R-:W-:Y:S02]  /*0790*/  @!P3 LOP3.LUT R10, RZ, R5, RZ, 0x33, !PT ;  /* 0x00000005ff0ab212 */ /* 0x000fe400078e33ff */
[----:B------:R-:W-:Y:S02]  /*07a0*/  ISETP.NE.AND.EX P4, PT, R17, RZ, PT, P4 ;  /* 0x000000ff1100720c */ /* 0x000fe40003f85340 */
[----:B------:R-:W-:Y:S01]  /*07b0*/  ISETP.NE.AND.EX P3, PT, R19, RZ, PT, P0 ;  /* 0x000000ff1300720c */ /* 0x000fe20003f65300 */
[----:B------:R-:W-:Y:S01]  /*07c0*/  IMAD.MOV R11, RZ, RZ, -R10 ;  /* 0x000000ffff0b7224 */ /* 0x000fe200078e0a0a */
[----:B-1----:R-:W-:Y:S02]  /*07d0*/  ISETP.NE.U32.AND P0, PT, R8, 0x1, PT ;  /* 0x000000010800780c */ /* 0x002fe40003f05070 */
[----:B------:R-:W-:Y:S01]  /*07e0*/  SEL R7, R7, RZ, P4 ;  /* 0x000000ff07077207 */ /* 0x000fe20002000000 */
[----:B------:R-:W-:Y:S01]  /*07f0*/  IMAD R4, R5, R11, R4 ;  /* 0x0000000b05047224 */ /* 0x000fe200078e0204 */
[----:B------:R-:W-:-:S02]  /*0800*/  ISETP.NE.AND.EX P0, PT, R9, RZ, PT, P0 ;  /* 0x000000ff0900720c */ /* 0x000fc40003f05300 */
[----:B------:R-:W-:Y:S01]  /*0810*/  SEL R10, R10, RZ, P3 ;  /* 0x000000ff0a0a7207 */ /* 0x000fe20001800000 */
[----:B------:R-:W-:Y:S01]  /*0820*/  IMAD R7, R7, UR13, R6 ;  /* 0x0000000d07077c24 */ /* 0x000fe2000f8e0206 */
[----:B------:R-:W-:Y:S02]  /*0830*/  SEL R4, R4, RZ, P0 ;  /* 0x000000ff04047207 */ /* 0x000fe40000000000 */
[----:B------:R-:W-:Y:S01]  /*0840*/  SHF.R.S64 R5, RZ, 0x1e, R0 ;  /* 0x0000001eff057819 */ /* 0x000fe20000001000 */
[----:B------:R-:W-:-:S04]  /*0850*/  IMAD R7, R10, UR14, R7 ;  /* 0x0000000e0a077c24 */ /* 0x000fc8000f8e0207 */
[----:B------:R-:W-:-:S05]  /*0860*/  IMAD R4, R4, UR15, R7 ;  /* 0x0000000f04047c24 */ /* 0x000fca000f8e0207 */
[----:B------:R-:W-:-:S04]  /*0870*/  IADD3 R6, P0, PT, R4, UR18, RZ ;  /* 0x0000001204067c10 */ /* 0x000fc8000ff1e0ff */
[----:B------:R-:W-:Y:S02]  /*0880*/  LEA.HI.X.SX32 R7, R4, UR19, 0x1, P0 ;  /* 0x0000001304077c11 */ /* 0x000fe400080f0eff */
[----:B------:R-:W-:-:S03]  /*0890*/  IADD3 R4, P0, PT, R5, UR16, RZ ;  /* 0x0000001005047c10 */ /* 0x000fc6000ff1e0ff */
[----:B------:R-:W2:Y:S01]  /*08a0*/  LDG.E.U8 R6, desc[UR8][R6.64] ;  /* 0x0000000806067981 */ /* 0x000ea2000c1e1100 */
[----:B------:R-:W-:-:S05]  /*08b0*/  LEA.HI.X.SX32 R5, R0, UR17, 0x2, P0 ;  /* 0x0000001100057c11 */ /* 0x000fca00080f16ff */
[----:B------:R-:W4:Y:S01]  /*08c0*/  LDG.E R4, desc[UR8][R4.64] ;  /* 0x0000000804047981 */ /* 0x000f22000c1e1900 */
[----:B------:R-:W-:Y:S02]  /*08d0*/  LOP3.LUT R13, R13, 0x400, RZ, 0xfc, !PT ;  /* 0x000004000d0d7812 */ /* 0x000fe400078efcff */
[----:B--2---:R-:W-:Y:S01]  /*08e0*/  ISETP.NE.AND P0, PT, R6, RZ, PT ;  /* 0x000000ff0600720c */ /* 0x004fe20003f05270 */
[----:B----4-:R-:W-:-:S12]  /*08f0*/  FMUL R0, R4, UR6 ;  /* 0x0000000604007c20 */ /* 0x010fd80008400000 */
[----:B------:R-:W0:Y:S02]  /*0900*/  @!P0 LDC R0, c[0x0][0x3f0] ;  /* 0x0000fc00ff008b82 */ /* 0x000e240000000800 */
[----:B0-----:R-:W-:-:S07]  /*0910*/  FMNMX R0, R0, -INF , !PT ;  /* 0xff80000000007809 */ /* 0x001fce0007800000 */
.L_x_4:
[----:B------:R-:W-:Y:S05]  /*0920*/  BSYNC.RECONVERGENT B1 ;  /* 0x0000000000017941 */ /* 0x000fea0003800200 */
.L_x_3:
[----:B------:R-:W-:Y:S05]  /*0930*/  @!P5 BRA `(.L_x_2) ;  /* 0x0000000c0054d947 */ /* 0x000fea0003800000 */
[----:B------:R-:W0:Y:S01]  /*0940*/  LDC R3, c[0x0][0x3b8] ;  /* 0x0000ee00ff037b82 */ /* 0x000e220000000800 */
[----:B------:R-:W1:Y:S07]  /*0950*/  LDCU UR6, c[0x0][0x3e8] ;  /* 0x00007d00ff0677ac */ /* 0x000e6e0008000800 */
[----:B------:R-:W2:Y:S08]  /*0960*/  LDC.64 R6, c[0x0][0x3a8] ;  /* 0x0000ea00ff067b82 */ /* 0x000eb00000000a00 */
[----:B------:R-:W3:Y:S01]  /*0970*/  LDC.64 R8, c[0x0][0x3a0] ;  /* 0x0000e800ff087b82 */ /* 0x000ee20000000a00 */
[----:B-1----:R-:W-:Y:S01]  /*0980*/  UIMAD UR6, UR5, UR6, URZ ;  /* 0x00000006050672a4 */ /* 0x002fe2000f8e02ff */
[----:B0-----:R-:W-:-:S06]  /*0990*/  IABS R11, R3 ;  /* 0x00000003000b7213 */ /* 0x001fcc0000000000 */
[----:B------:R-:W0:Y:S01]  /*09a0*/  LDC.64 R16, c[0x0][0x390] ;  /* 0x0000e400ff107b82 */ /* 0x000e220000000a00 */
[----:B------:R-:W1:Y:S01]  /*09b0*/  I2F.RP R3, R11 ;  /* 0x0000000b00037306 */ /* 0x000e620000209400 */
[----:B--2---:R-:W-:-:S06]  /*09c0*/  ISETP.NE.U32.AND P2, PT, R6, 0x1, PT ;  /* 0x000000010600780c */ /* 0x004fcc0003f45070 */
[----:B------:R-:W2:Y:S01]  /*09d0*/  LDC.64 R14, c[0x0][0x398] ;  /* 0x0000e600ff0e7b82 */ /* 0x000ea20000000a00 */
[----:B------:R-:W-:Y:S02]  /*09e0*/  ISETP.NE.AND.EX P2, PT, R7, RZ, PT, P2 ;  /* 0x000000ff0700720c */ /* 0x000fe40003f45320 */
[----:B------:R-:W-:Y:S02]  /*09f0*/  IADD3 R7, PT, PT, R13, UR6, RZ ;  /* 0x000000060d077c10 */ /* 0x000fe4000fffe0ff */
[----:B---3--:R-:W-:Y:S01]  /*0a00*/  ISETP.NE.U32.AND P0, PT, R8, 0x1, PT ;  /* 0x000000010800780c */ /* 0x008fe20003f05070 */
[----:B------:R-:W-:Y:S01]  /*0a10*/  IMAD.MOV.U32 R8, RZ, RZ, RZ ;  /* 0x000000ffff087224 */ /* 0x000fe200078e00ff */
[----:B-1----:R-:W1:Y:S02]  /*0a20*/  MUFU.RCP R3, R3 ;  /* 0x0000000300037308 */ /* 0x002e640000001000 */
[----:B------:R-:W-:Y:S01]  /*0a30*/  ISETP.NE.AND.EX P0, PT, R9, RZ, PT, P0 ;  /* 0x000000ff0900720c */ /* 0x000fe20003f05300 */
[----:B------:R-:W-:Y:S01]  /*0a40*/  VIADD R9, R13, 0x400 ;  /* 0x000004000d097836 */ /* 0x000fe20000000000 */
[----:B0-----:R-:W-:-:S04]  /*0a50*/  ISETP.NE.U32.AND P3, PT, R16, 0x1, PT ;  /* 0x000000011000780c */ /* 0x001fc80003f65070 */
[----:B------:R-:W-:Y:S02]  /*0a60*/  ISETP.NE.AND.EX P3, PT, R17, RZ, PT, P3 ;  /* 0x000000ff1100720c */ /* 0x000fe40003f65330 */
[----:B--2---:R-:W-:Y:S01]  /*0a70*/  ISETP.NE.U32.AND P4, PT, R14, 0x1, PT ;  /* 0x000000010e00780c */ /* 0x004fe20003f85070 */
[----:B-1----:R-:W-:-:S03]  /*0a80*/  VIADD R4, R3, 0xffffffe ;  /* 0x0ffffffe03047836 */ /* 0x002fc60000000000 */
[----:B------:R-:W-:Y:S01]  /*0a90*/  ISETP.NE.AND.EX P4, PT, R15, RZ, PT, P4 ;  /* 0x000000ff0f00720c */ /* 0x000fe20003f85340 */
[----:B------:R0:W1:Y:S02]  /*0aa0*/  F2I.FTZ.U32.TRUNC.NTZ R5, R4 ;  /* 0x0000000400057305 */ /* 0x000064000021f000 */
[----:B0-----:R-:W-:Y:S01]  /*0ab0*/  IMAD.MOV.U32 R4, RZ, RZ, RZ ;  /* 0x000000ffff047224 */ /* 0x001fe200078e00ff */
[----:B-1----:R-:W-:-:S05]  /*0ac0*/  IADD3 R10, PT, PT, RZ, -R5, RZ ;  /* 0x80000005ff0a7210 */ /* 0x002fca0007ffe0ff */
[----:B------:R-:W-:-:S04]  /*0ad0*/  IMAD.MOV.U32 R6, RZ, RZ, R10 ;  /* 0x000000ffff067224 */ /* 0x000fc800078e000a */
[----:B------:R-:W-:Y:S02]  /*0ae0*/  IMAD R3, R6, R11, RZ ;  /* 0x0000000b06037224 */ /* 0x000fe400078e02ff */
[----:B------:R-:W-:Y:S02]  /*0af0*/  IMAD.U32 R6, RZ, RZ, UR6 ;  /* 0x00000006ff067e24 */ /* 0x000fe4000f8e00ff */
[----:B------:R-:W-:-:S07]  /*0b00*/  IMAD.HI.U32 R10, R5, R3, R4 ;  /* 0x00000003050a7227 */ /* 0x000fce00078e0004 */
.L_x_5:
[----:B------:R-:W0:Y:S01]  /*0b10*/  LDC R22, c[0x0][0x3b8] ;  /* 0x0000ee00ff167b82 */ /* 0x000e220000000800 */
[----:B------:R-:W-:-:S05]  /*0b20*/  IABS R3, R7 ;  /* 0x0000000700037213 */ /* 0x000fca0000000000 */
[----:B------:R-:W-:Y:S02]  /*0b30*/  IMAD.HI.U32 R15, R10, R3, RZ ;  /* 0x000000030a0f7227 */ /* 0x000fe400078e00ff */
[----:B------:R-:W1:Y:S02]  /*0b40*/  LDC R12, c[0x0][0x3bc] ;  /* 0x0000ef00ff0c7b82 */ /* 0x000e640000000800 */
[----:B------:R-:W-:Y:S01]  /*0b50*/  IMAD.MOV R20, RZ, RZ, -R15 ;  /* 0x000000ffff147224 */ /* 0x000fe200078e0a0f */
[----:B0-----:R-:W-:-:S04]  /*0b60*/  IABS R14, R22 ;  /* 0x00000016000e7213 */ /* 0x001fc80000000000 */
[----:B------:R-:W0:Y:S01]  /*0b70*/  I2F.RP R16, R14 ;  /* 0x0000000e00107306 */ /* 0x000e220000209400 */
[----:B------:R-:W-:Y:S01]  /*0b80*/  IMAD R20, R14, R20, R3 ;  /* 0x000000140e147224 */ /* 0x000fe200078e0203 */
[----:B------:R-:W-:Y:S02]  /*0b90*/  IADD3 R3, PT, PT, R7, 0x400, RZ ;  /* 0x0000040007037810 */ /* 0x000fe40007ffe0ff */
[----:B-1----:R-:W-:Y:S02]  /*0ba0*/  IABS R18, R12 ;  /* 0x0000000c00127213 */ /* 0x002fe40000000000 */
[----:B------:R-:W-:Y:S02]  /*0bb0*/  ISETP.GT.U32.AND P6, PT, R11, R20, PT ;  /* 0x000000140b00720c */ /* 0x000fe40003fc4070 */
[----:B------:R-:W1:Y:S08]  /*0bc0*/  I2F.RP R17, R18 ;  /* 0x0000001200117306 */ /* 0x000e700000209400 */
[----:B0-----:R-:W0:Y:S03]  /*0bd0*/  MUFU.RCP R16, R16 ;  /* 0x0000001000107308 */ /* 0x001e260000001000 */
[----:B------:R-:W-:Y:S01]  /*0be0*/  @!P6 IMAD.IADD R20, R20, 0x1, -R14 ;  /* 0x000000011414e824 */ /* 0x000fe200078e0a0e */
[----:B------:R-:W-:-:S04]  /*0bf0*/  @!P6 IADD3 R15, PT, PT, R15, 0x1, RZ ;  /* 0x000000010f0fe810 */ /* 0x000fc80007ffe0ff */
[----:B------:R-:W-:Y:S01]  /*0c00*/  ISETP.GE.U32.AND P5, PT, R20, R11, PT ;  /* 0x0000000b1400720c */ /* 0x000fe20003fa6070 */
[----:B-1----:R-:W-:Y:S01]  /*0c10*/  MUFU.RCP R17, R17 ;  /* 0x0000001100117308 */ /* 0x002fe20000001000 */
[----:B------:R-:W-:Y:S02]  /*0c20*/  IMAD.MOV.U32 R11, RZ, RZ, R14 ;  /* 0x000000ffff0b7224 */ /* 0x000fe400078e000e */
[----:B0-----:R-:W-:Y:S01]  /*0c30*/  VIADD R4, R16, 0xffffffe ;  /* 0x0ffffffe10047836 */ /* 0x001fe20000000000 */
[----:B------:R-:W-:-:S04]  /*0c40*/  IABS R16, R3 ;  /* 0x0000000300107213 */ /* 0x000fc80000000000 */
[----:B------:R0:W1:Y:S04]  /*0c50*/  F2I.FTZ.U32.TRUNC.NTZ R5, R4 ;  /* 0x0000000400057305 */ /* 0x000068000021f000 */
[----:B------:R-:W-:Y:S02]  /*0c60*/  @P5 VIADD R15, R15, 0x1 ;  /* 0x000000010f0f5836 */ /* 0x000fe40000000000 */
[----:B0-----:R-:W-:Y:S02]  /*0c70*/  IMAD.MOV.U32 R4, RZ, RZ, RZ ;  /* 0x000000ffff047224 */ /* 0x001fe400078e00ff */
[----:B-1----:R-:W-:-:S04]  /*0c80*/  IMAD.MOV R19, RZ, RZ, -R5 ;  /* 0x000000ffff137224 */ /* 0x002fc800078e0a05 */
[----:B------:R-:W-:-:S04]  /*0c90*/  IMAD R19, R19, R14, RZ ;  /* 0x0000000e13137224 */ /* 0x000fc800078e02ff */
[----:B------:R-:W-:Y:S01]  /*0ca0*/  IMAD.HI.U32 R10, R5, R19, R4 ;  /* 0x00000013050a7227 */ /* 0x000fe200078e0004 */
[----:B------:R-:W-:-:S03]  /*0cb0*/  LOP3.LUT R4, R7, R22, RZ, 0x3c, !PT ;  /* 0x0000001607047212 */ /* 0x000fc600078e3cff */
[----:B------:R-:W-:Y:S01]  /*0cc0*/  IMAD.MOV.U32 R5, RZ, RZ, R16 ;  /* 0x000000ffff057224 */ /* 0x000fe200078e0010 */
[----:B------:R-:W-:Y:S01]  /*0cd0*/  ISETP.GE.AND P6, PT, R4, RZ, PT ;  /* 0x000000ff0400720c */ /* 0x000fe20003fc6270 */
[----:B------:R-:W-:Y:S01]  /*0ce0*/  VIADD R4, R17, 0xffffffe ;  /* 0x0ffffffe11047836 */ /* 0x000fe20000000000 */
[----:B------:R-:W-:Y:S01]  /*0cf0*/  LOP3.LUT R17, RZ, R22, RZ, 0x33, !PT ;  /* 0x00000016ff117212 */ /* 0x000fe200078e33ff */
[----:B------:R-:W-:-:S04]  /*0d00*/  IMAD.HI.U32 R16, R10, R5, RZ ;  /* 0x000000050a107227 */ /* 0x000fc800078e00ff */
[----:B------:R-:W-:Y:S02]  /*0d10*/  IMAD.MOV R20, RZ, RZ, -R16 ;  /* 0x000000ffff147224 */ /* 0x000fe400078e0a10 */
[----:B------:R-:W-:Y:S02]  /*0d20*/  IMAD.MOV R19, RZ, RZ, -R22 ;  /* 0x000000ffff137224 */ /* 0x000fe400078e0a16 */
[----:B------:R-:W-:Y:S02]  /*0d30*/  IMAD R20, R14, R20, R5 ;  /* 0x000000140e147224 */ /* 0x000fe400078e0205 */
[----:B------:R0:W1:Y:S01]  /*0d40*/  F2I.FTZ.U32.TRUNC.NTZ R5, R4 ;  /* 0x0000000400057305 */ /* 0x000062000021f000 */
[----:B------:R-:W-:Y:S02]  /*0d50*/  @!P6 IMAD.MOV R15, RZ, RZ, -R15 ;  /* 0x000000ffff0fe224 */ /* 0x000fe400078e0a0f */
[----:B------:R-:W-:Y:S01]  /*0d60*/  ISETP.GT.U32.AND P5, PT, R11, R20, PT ;  /* 0x000000140b00720c */ /* 0x000fe20003fa4070 */
[----:B0-----:R-:W-:-:S02]  /*0d70*/  IMAD.MOV.U32 R4, RZ, RZ, RZ ;  /* 0x000000ffff047224 */ /* 0x001fc400078e00ff */
[----:B-1----:R-:W-:-:S10]  /*0d80*/  IMAD.MOV R21, RZ, RZ, -R5 ;  /* 0x000000ffff157224 */ /* 0x002fd400078e0a05 */
[----:B------:R-:W-:Y:S01]  /*0d90*/  @!P5 IADD3 R20, PT, PT, R20, -R14, RZ ;  /* 0x8000000e1414d210 */ /* 0x000fe20007ffe0ff */
[----:B------:R-:W-:Y:S01]  /*0da0*/  @!P5 VIADD R16, R16, 0x1 ;  /* 0x000000011010d836 */ /* 0x000fe20000000000 */
[----:B------:R-:W-:Y:S01]  /*0db0*/  ISETP.NE.AND P5, PT, R22, RZ, PT ;  /* 0x000000ff1600720c */ /* 0x000fe20003fa5270 */
[----:B------:R-:W-:Y:S01]  /*0dc0*/  IMAD R21, R21, R18, RZ ;  /* 0x0000001215157224 */ /* 0x000fe200078e02ff */
[----:B------:R-:W-:Y:S01]  /*0dd0*/  ISETP.GE.U32.AND P6, PT, R20, R11, PT ;  /* 0x0000000b1400720c */ /* 0x000fe20003fc6070 */
[----:B------:R-:W0:Y:S01]  /*0de0*/  LDC R14, c[0x0][0x3c0] ;  /* 0x0000f000ff0e7b82 */ /* 0x000e220000000800 */
[----:B------:R-:W-:Y:S01]  /*0df0*/  SEL R15, R17, R15, !P5 ;  /* 0x0000000f110f7207 */ /* 0x000fe20006800000 */
[----:B------:R-:W-:Y:S01]  /*0e00*/  IMAD.HI.U32 R5, R5, R21, R4 ;  /* 0x0000001505057227 */ /* 0x000fe200078e0004 */
[----:B------:R-:W-:-:S03]  /*0e10*/  LOP3.LUT R22, R3, R22, RZ, 0x3c, !PT ;  /* 0x0000001603167212 */ /* 0x000fc600078e3cff */
[C---:B------:R-:W-:Y:S01]  /*0e20*/  IMAD R20, R15.reuse, R19, RZ ;  /* 0x000000130f147224 */ /* 0x040fe200078e02ff */
[----:B------:R-:W-:-:S03]  /*0e30*/  SEL R15, R15, RZ, P3 ;  /* 0x000000ff0f0f7207 */ /* 0x000fc60001800000 */
[----:B------:R-:W-:Y:S02]  /*0e40*/  IMAD.IADD R23, R20, 0x1, R7 ;  /* 0x0000000114177824 */ /* 0x000fe400078e0207 */
[----:B------:R-:W-:Y:S01]  /*0e50*/  @P6 IADD3 R16, PT, PT, R16, 0x1, RZ ;  /* 0x0000000110106810 */ /* 0x000fe20007ffe0ff */
[----:B------:R-:W-:Y:S01]  /*0e60*/  IMAD R15, R15, UR20, RZ ;  /* 0x000000140f0f7c24 */ /* 0x000fe2000f8e02ff */
[----:B------:R-:W-:Y:S02]  /*0e70*/  ISETP.GE.AND P6, PT, R22, RZ, PT ;  /* 0x000000ff1600720c */ /* 0x000fe40003fc6270 */
[----:B------:R-:W-:Y:S02]  /*0e80*/  IABS R27, R23 ;  /* 0x00000017001b7213 */ /* 0x000fe40000000000 */
[----:B------:R-:W-:-:S03]  /*0e90*/  LOP3.LUT R23, R23, R12, RZ, 0x3c, !PT ;  /* 0x0000000c17177212 */ /* 0x000fc600078e3cff */
[----:B------:R-:W-:-:S04]  /*0ea0*/  IMAD.HI.U32 R4, R5, R27, RZ ;  /* 0x0000001b05047227 */ /* 0x000fc800078e00ff */
[----:B------:R-:W-:Y:S02]  /*0eb0*/  IMAD.MOV R21, RZ, RZ, -R4 ;  /* 0x000000ffff157224 */ /* 0x000fe400078e0a04 */
[----:B------:R-:W-:Y:S02]  /*0ec0*/  @!P6 IMAD.MOV R16, RZ, RZ, -R16 ;  /* 0x000000ffff10e224 */ /* 0x000fe400078e0a10 */
[----:B------:R-:W-:-:S03]  /*0ed0*/  IMAD R27, R18, R21, R27 ;  /* 0x00000015121b7224 */ /* 0x000fc600078e021b */
[----:B------:R-:W-:Y:S02]  /*0ee0*/  SEL R16, R17, R16, !P5 ;  /* 0x0000001011107207 */ /* 0x000fe40006800000 */
[----:B------:R-:W-:Y:S02]  /*0ef0*/  ISETP.GT.U32.AND P6, PT, R18, R27, PT ;  /* 0x0000001b1200720c */ /* 0x000fe40003fc4070 */
[----:B0-----:R-:W-:Y:S01]  /*0f00*/  IABS R17, R14 ;  /* 0x0000000e00117213 */ /* 0x001fe20000000000 */
[----:B------:R-:W-:-:S03]  /*0f10*/  IMAD R19, R16, R19, RZ ;  /* 0x0000001310137224 */ /* 0x000fc600078e02ff */
[----:B------:R-:W0:Y:S01]  /*0f20*/  I2F.RP R24, R17 ;  /* 0x0000001100187306 */ /* 0x000e220000209400 */
[----:B------:R-:W-:-:S05]  /*0f30*/  IMAD.IADD R25, R3, 0x1, R19 ;  /* 0x0000000103197824 */ /* 0x000fca00078e0213 */
[----:B------:R-:W-:Y:S01]  /*0f40*/  IABS R22, R25 ;  /* 0x0000001900167213 */ /* 0x000fe20000000000 */
[----:B------:R-:W-:Y:S01]  /*0f50*/  @!P6 VIADD R4, R4, 0x1 ;  /* 0x000000010404e836 */ /* 0x000fe20000000000 */
[----:B------:R-:W-:Y:S02]  /*0f60*/  @!P6 IADD3 R27, PT, PT, R27, -R18, RZ ;  /* 0x800000121b1be210 */ /* 0x000fe40007ffe0ff */
[----:B------:R-:W-:Y:S01]  /*0f70*/  ISETP.GE.AND P6, PT, R23, RZ, PT ;  /* 0x000000ff1700720c */ /* 0x000fe20003fc6270 */
[----:B------:R-:W-:Y:S01]  /*0f80*/  IMAD.HI.U32 R21, R5, R22, RZ ;  /* 0x0000001605157227 */ /* 0x000fe200078e00ff */
[----:B------:R-:W-:Y:S02]  /*0f90*/  ISETP.GE.U32.AND P5, PT, R27, R18, PT ;  /* 0x000000121b00720c */ /* 0x000fe40003fa6070 */
[-C--:B------:R-:W-:Y:S01]  /*0fa0*/  LOP3.LUT R25, R25, R12.reuse, RZ, 0x3c, !PT ;  /* 0x0000000c19197212 */ /* 0x080fe200078e3cff */
[----:B------:R-:W-:Y:S01]  /*0fb0*/  IMAD.MOV R27, RZ, RZ, -R21 ;  /* 0x000000ffff1b7224 */ /* 0x000fe200078e0a15 */
[----:B0-----:R-:W0:Y:S03]  /*0fc0*/  MUFU.RCP R24, R24 ;  /* 0x0000001800187308 */ /* 0x001e260000001000 */
[----:B------:R-:W-:Y:S01]  /*0fd0*/  IMAD R27, R18, R27, R22 ;  /* 0x0000001b121b7224 */ /* 0x000fe200078e0216 */
[----:B------:R-:W-:-:S05]  /*0fe0*/  LOP3.LUT R22, RZ, R12, RZ, 0x33, !PT ;  /* 0x0000000cff167212 */ /* 0x000fca00078e33ff */
[----:B------:R-:W-:Y:S01]  /*0ff0*/  @P5 VIADD R4, R4, 0x1 ;  /* 0x0000000104045836 */ /* 0x000fe20000000000 */
[----:B------:R-:W-:-:S04]  /*1000*/  ISETP.GT.U32.AND P5, PT, R18, R27, PT ;  /* 0x0000001b1200720c */ /* 0x000fc80003fa4070 */
[----:B------:R-:W-:Y:S01]  /*1010*/  @!P6 IADD3 R4, PT, PT, -R4, RZ, RZ ;  /* 0x000000ff0404e210 */ /* 0x000fe20007ffe1ff */
[----:B0-----:R-:W-:-:S08]  /*1020*/  VIADD R5, R24, 0xffffffe ;  /* 0x0ffffffe18057836 */ /* 0x001fd00000000000 */
[----:B------:R-:W-:Y:S01]  /*1030*/  @!P5 IMAD.IADD R27, R27, 0x1, -R18 ;  /* 0x000000011b1bd824 */ /* 0x000fe200078e0a12 */
[----:B------:R-:W0:Y:S01]  /*1040*/  F2I.FTZ.U32.TRUNC.NTZ R5, R5 ;  /* 0x0000000500057305 */ /* 0x000e22000021f000 */
[----:B------:R-:W-:Y:S01]  /*1050*/  @!P5 VIADD R21, R21, 0x1 ;  /* 0x000000011515d836 */ /* 0x000fe20000000000 */
[----:B------:R-:W-:Y:S02]  /*1060*/  ISETP.NE.AND P5, PT, R12, RZ, PT ;  /* 0x000000ff0c00720c */ /* 0x000fe40003fa5270 */
[----:B------:R-:W-:Y:S02]  /*1070*/  ISETP.GE.U32.AND P6, PT, R27, R18, PT ;  /* 0x000000121b00720c */ /* 0x000fe40003fc6070 */
[----:B------:R-:W-:-:S05]  /*1080*/  SEL R18, R22, R4, !P5 ;  /* 0x0000000416127207 */ /* 0x000fca0006800000 */
[----:B------:R-:W-:Y:S01]  /*1090*/  IMAD.MOV R23, RZ, RZ, -R18 ;  /* 0x000000ffff177224 */ /* 0x000fe200078e0a12 */
[----:B------:R-:W-:Y:S01]  /*10a0*/  SEL R18, R18, RZ, P4 ;  /* 0x000000ff12127207 */ /* 0x000fe20002000000 */
[----:B0-----:R-:W-:-:S04]  /*10b0*/  IMAD.MOV R4, RZ, RZ, -R5 ;  /* 0x000000ffff047224 */ /* 0x001fc800078e0a05 */
[----:B------:R-:W-:Y:S01]  /*10c0*/  @P6 IADD3 R21, PT, PT, R21, 0x1, RZ ;  /* 0x0000000115156810 */ /* 0x000fe20007ffe0ff */
[----:B------:R-:W-:Y:S01]  /*10d0*/  IMAD R20, R12, R23, R20 ;  /* 0x000000170c147224 */ /* 0x000fe200078e0214 */
[----:B------:R-:W-:Y:S01]  /*10e0*/  ISETP.GE.AND P6, PT, R25, RZ, PT ;  /* 0x000000ff1900720c */ /* 0x000fe20003fc6270 */
[----:B------:R-:W-:Y:S02]  /*10f0*/  IMAD R25, R4, R17, RZ ;  /* 0x0000001104197224 */ /* 0x000fe400078e02ff */
[----:B------:R-:W-:Y:S02]  /*1100*/  IMAD.IADD R23, R20, 0x1, R7 ;  /* 0x0000000114177824 */ /* 0x000fe400078e0207 */
[----:B------:R-:W-:-:S03]  /*1110*/  IMAD.MOV.U32 R4, RZ, RZ, RZ ;  /* 0x000000ffff047224 */ /* 0x000fc600078e00ff */
[----:B------:R-:W-:Y:S01]  /*1120*/  IABS R24, R23 ;  /* 0x0000001700187213 */ /* 0x000fe20000000000 */
[----:B------:R-:W-:Y:S01]  /*1130*/  IMAD.HI.U32 R5, R5, R25, R4 ;  /* 0x0000001905057227 */ /* 0x000fe200078e0004 */
[----:B------:R-:W-:-:S03]  /*1140*/  LOP3.LUT R23, R23, R14, RZ, 0x3c, !PT ;  /* 0x0000000e17177212 */ /* 0x000fc600078e3cff */
[----:B------:R-:W-:Y:S02]  /*1150*/  @!P6 IMAD.MOV R21, RZ, RZ, -R21 ;  /* 0x000000ffff15e224 */ /* 0x000fe400078e0a15 */
[----:B------:R-:W-:-:S03]  /*1160*/  IMAD.HI.U32 R4, R5, R24, RZ ;  /* 0x0000001805047227 */ /* 0x000fc600078e00ff */
[----:B------:R-:W-:Y:S01]  /*1170*/  SEL R22, R22, R21, !P5 ;  /* 0x0000001516167207 */ /* 0x000fe20006800000 */
[----:B------:R-:W-:-:S03]  /*1180*/  IMAD.MOV R21, RZ, RZ, -R4 ;  /* 0x000000ffff157224 */ /* 0x000fc600078e0a04 */
[C---:B------:R-:W-:Y:S01]  /*1190*/  IADD3 R25, PT, PT, -R22.reuse, RZ, RZ ;  /* 0x000000ff16197210 */ /* 0x040fe20007ffe1ff */
[----:B------:R-:W-:Y:S01]  /*11a0*/  IMAD R24, R17, R21, R24 ;  /* 0x0000001511187224 */ /* 0x000fe200078e0218 */
[----:B------:R-:W-:-:S03]  /*11b0*/  SEL R22, R22, RZ, P4 ;  /* 0x000000ff16167207 */ /* 0x000fc60002000000 */
[----:B------:R-:W-:Y:S01]  /*11c0*/  IMAD R12, R12, R25, R19 ;  /* 0x000000190c0c7224 */ /* 0x000fe200078e0213 */
[----:B------:R-:W-:-:S03]  /*11d0*/  ISETP.GT.U32.AND P5, PT, R17, R24, PT ;  /* 0x000000181100720c */ /* 0x000fc60003fa4070 */
[----:B------:R-:W-:-:S05]  /*11e0*/  IMAD.IADD R19, R3, 0x1, R12 ;  /* 0x0000000103137824 */ /* 0x000fca00078e020c */
[----:B------:R-:W-:Y:S02]  /*11f0*/  IABS R26, R19 ;  /* 0x00000013001a7213 */ /* 0x000fe40000000000 */
[----:B------:R-:W-:-:S03]  /*1200*/  LOP3.LUT R19, R19, R14, RZ, 0x3c, !PT ;  /* 0x0000000e13137212 */ /* 0x000fc600078e3cff */
[----:B------:R-:W-:Y:S02]  /*1210*/  @!P5 IMAD.IADD R24, R24, 0x1, -R17 ;  /* 0x000000011818d824 */ /* 0x000fe400078e0a11 */
[----:B------:R-:W-:-:S03]  /*1220*/  IMAD.HI.U32 R5, R5, R26, RZ ;  /* 0x0000001a05057227 */ /* 0x000fc600078e00ff */
[----:B------:R-:W-:Y:S01]  /*1230*/  ISETP.GE.U32.AND P6, PT, R24, R17, PT ;  /* 0x000000111800720c */ /* 0x000fe20003fc6070 */
[----:B------:R-:W-:Y:S02]  /*1240*/  IMAD.MOV R24, RZ, RZ, -R5 ;  /* 0x000000ffff187224 */ /* 0x000fe400078e0a05 */
[----:B------:R-:W-:Y:S02]  /*1250*/  @!P5 VIADD R4, R4, 0x1 ;  /* 0x000000010404d836 */ /* 0x000fe40000000000 */
[----:B------:R-:W-:-:S05]  /*1260*/  IMAD R24, R17, R24, R26 ;  /* 0x0000001811187224 */ /* 0x000fca00078e021a */
[----:B------:R-:W-:-:S03]  /*1270*/  ISETP.GT.U32.AND P5, PT, R17, R24, PT ;  /* 0x000000181100720c */ /* 0x000fc60003fa4070 */
[----:B------:R-:W-:Y:S02]  /*1280*/  @P6 IADD3 R4, PT, PT, R4, 0x1, RZ ;  /* 0x0000000104046810 */ /* 0x000fe40007ffe0ff */
[----:B------:R-:W-:-:S08]  /*1290*/  ISETP.GE.AND P6, PT, R23, RZ, PT ;  /* 0x000000ff1700720c */ /* 0x000fd00003fc6270 */
[----:B------:R-:W-:Y:S02]  /*12a0*/  @!P5 IMAD.IADD R24, R24, 0x1, -R17 ;  /* 0x000000011818d824 */ /* 0x000fe400078e0a11 */
[----:B------:R-:W-:Y:S01]  /*12b0*/  @!P5 VIADD R5, R5, 0x1 ;  /* 0x000000010505d836 */ /* 0x000fe20000000000 */
[----:B------:R-:W-:Y:S02]  /*12c0*/  ISETP.GE.AND P5, PT, R19, RZ, PT ;  /* 0x000000ff1300720c */ /* 0x000fe40003fa6270 */
[----:B------:R-:W-:Y:S01]  /*12d0*/  @!P6 IMAD.MOV R4, RZ, RZ, -R4 ;  /* 0x000000ffff04e224 */ /* 0x000fe200078e0a04 */
[----:B------:R-:W-:Y:S02]  /*12e0*/  ISETP.GE.U32.AND P6, PT, R24, R17, PT ;  /* 0x000000111800720c */ /* 0x000fe40003fc6070 */
[-C--:B------:R-:W-:Y:S02]  /*12f0*/  LOP3.LUT R17, RZ, R14.reuse, RZ, 0x33, !PT ;  /* 0x0000000eff117212 */ /* 0x080fe400078e33ff */
[----:B------:R-:W-:-:S09]  /*1300*/  LOP3.LUT R24, RZ, R14, RZ, 0x33, !PT ;  /* 0x0000000eff187212 */ /* 0x000fd200078e33ff */
[----:B------:R-:W-:Y:S01]  /*1310*/  @P6 VIADD R5, R5, 0x1 ;  /* 0x0000000105056836 */ /* 0x000fe20000000000 */
[----:B------:R-:W-:-:S04]  /*1320*/  ISETP.NE.AND P6, PT, R14, RZ, PT ;  /* 0x000000ff0e00720c */ /* 0x000fc80003fc5270 */
[----:B------:R-:W-:Y:S02]  /*1330*/  SEL R4, R17, R4, !P6 ;  /* 0x0000000411047207 */ /* 0x000fe40007000000 */
[----:B------:R-:W-:Y:S02]  /*1340*/  @!P5 IADD3 R5, PT, PT, -R5, RZ, RZ ;  /* 0x000000ff0505d210 */ /* 0x000fe40007ffe1ff */
[----:B------:R-:W-:Y:S01]  /*1350*/  IADD3 R8, P5, PT, RZ, R8, RZ ;  /* 0x00000008ff087210 */ /* 0x000fe20007fbe0ff */
[----:B------:R-:W-:Y:S01]  /*1360*/  IMAD.MOV R19, RZ, RZ, -R4 ;  /* 0x000000ffff137224 */ /* 0x000fe200078e0a04 */
[----:B------:R-:W-:Y:S02]  /*1370*/  SEL R5, R24, R5, !P6 ;  /* 0x0000000518057207 */ /* 0x000fe40007000000 */
[----:B------:R-:W-:Y:S01]  /*1380*/  SEL R17, R16, RZ, P3 ;  /* 0x000000ff10117207 */ /* 0x000fe20001800000 */
[----:B------:R-:W-:Y:S02]  /*1390*/  IMAD R16, R18, UR21, R15 ;  /* 0x0000001512107c24 */ /* 0x000fe4000f8e020f */
[----:B------:R-:W-:-:S02]  /*13a0*/  IMAD R20, R14, R19, R20 ;  /* 0x000000130e147224 */ /* 0x000fc400078e0214 */
[----:B------:R-:W-:Y:S02]  /*13b0*/  IMAD.X R15, R13, 0x1, R6, P5 ;  /* 0x000000010d0f7824 */ /* 0x000fe400028e0606 */
[----:B------:R-:W-:Y:S02]  /*13c0*/  IMAD.MOV R21, RZ, RZ, -R5 ;  /* 0x000000ffff157224 */ /* 0x000fe400078e0a05 */
[----:B------:R-:W-:Y:S01]  /*13d0*/  IMAD R19, R17, UR20, RZ ;  /* 0x0000001411137c24 */ /* 0x000fe2000f8e02ff */
[----:B------:R-:W-:Y:S01]  /*13e0*/  SEL R17, R4, RZ, P0 ;  /* 0x000000ff04117207 */ /* 0x000fe20000000000 */
[----:B------:R-:W-:Y:S01]  /*13f0*/  IMAD.IADD R20, R20, 0x1, R7 ;  /* 0x0000000114147824 */ /* 0x000fe200078e0207 */
[----:B------:R-:W-:Y:S01]  /*1400*/  SHF.R.S64 R4, R8, 0x1e, R15 ;  /* 0x0000001e08047819 */ /* 0x000fe2000000100f */
[----:B------:R-:W-:Y:S02]  /*1410*/  IMAD R12, R14, R21, R12 ;  /* 0x000000150e0c7224 */ /* 0x000fe400078e020c */
[----:B------:R-:W-:Y:S01]  /*1420*/  IMAD R17, R17, UR22, R16 ;  /* 0x0000001611117c24 */ /* 0x000fe2000f8e0210 */
[----:B------:R-:W-:Y:S01]  /*1430*/  SEL R20, R20, RZ, P2 ;  /* 0x000000ff14147207 */ /* 0x000fe20001000000 */
[----:B------:R-:W-:Y:S01]  /*1440*/  IMAD R22, R22, UR21, R19 ;  /* 0x0000001516167c24 */ /* 0x000fe2000f8e0213 */
[----:B------:R-:W-:-:S02]  /*1450*/  IADD3 R4, P6, PT, R4, UR24, RZ ;  /* 0x0000001804047c10 */ /* 0x000fc4000ffde0ff */
[----:B------:R-:W-:Y:S01]  /*1460*/  IADD3 R12, PT, PT, R3, R12, RZ ;  /* 0x0000000c030c7210 */ /* 0x000fe20007ffe0ff */
[----:B------:R-:W-:Y:S01]  /*1470*/  IMAD R17, R20, UR23, R17 ;  /* 0x0000001714117c24 */ /* 0x000fe2000f8e0211 */
[----:B------:R-:W-:Y:S02]  /*1480*/  SEL R3, R5, RZ, P0 ;  /* 0x000000ff05037207 */ /* 0x000fe40000000000 */
[----:B------:R-:W-:Y:S02]  /*1490*/  LEA.HI.X.SX32 R5, R15, UR25, 0x2, P6 ;  /* 0x000000190f057c11 */ /* 0x000fe4000b0f16ff */
[----:B------:R-:W-:Y:S01]  /*14a0*/  IADD3 R20, P6, PT, RZ, R8, RZ ;  /* 0x00000008ff147210 */ /* 0x000fe20007fde0ff */
[----:B------:R-:W-:Y:S01]  /*14b0*/  IMAD R3, R3, UR22, R22 ;  /* 0x0000001603037c24 */ /* 0x000fe2000f8e0216 */
[----:B------:R-:W-:Y:S01]  /*14c0*/  SEL R12, R12, RZ, P2 ;  /* 0x000000ff0c0c7207 */ /* 0x000fe20001000000 */
[----:B------:R-:W2:Y:S01]  /*14d0*/  LDG.E R4, desc[UR8][R4.64] ;  /* 0x0000000804047981 */ /* 0x000ea2000c1e1900 */
[----:B------:R-:W-:-:S02]  /*14e0*/  IADD3.X R15, PT, PT, R15, 0x400, RZ, P6, !PT ;  /* 0x000004000f0f7810 */ /* 0x000fc400037fe4ff */
[----:B------:R-:W-:Y:S01]  /*14f0*/  IADD3 R16, P6, PT, R17, UR26, RZ ;  /* 0x0000001a11107c10 */ /* 0x000fe2000ffde0ff */
[----:B------:R-:W-:-:S03]  /*1500*/  IMAD R3, R12, UR23, R3 ;  /* 0x000000170c037c24 */ /* 0x000fc6000f8e0203 */
[----:B------:R-:W-:Y:S02]  /*1510*/  LEA.HI.X.SX32 R17, R17, UR27, 0x1, P6 ;  /* 0x0000001b11117c11 */ /* 0x000fe4000b0f0eff */
[----:B------:R-:W-:-:S03]  /*1520*/  IADD3 R18, P6, PT, R3, UR26, RZ ;  /* 0x0000001a03127c10 */ /* 0x000fc6000ffde0ff */
[----:B------:R-:W3:Y:S01]  /*1530*/  LDG.E.U8 R16, desc[UR8][R16.64] ;  /* 0x0000000810107981 */ /* 0x000ee2000c1e1100 */
[----:B------:R-:W-:Y:S02]  /*1540*/  LEA.HI.X.SX32 R19, R3, UR27, 0x1, P6 ;  /* 0x0000001b03137c11 */ /* 0x000fe4000b0f0eff */
[----:B------:R-:W-:-:S03]  /*1550*/  SHF.R.S64 R20, R20, 0x1e, R15 ;  /* 0x0000001e14147819 */ /* 0x000fc6000000100f */
[----:B------:R-:W4:Y:S01]  /*1560*/  LDG.E.U8 R18, desc[UR8][R18.64] ;  /* 0x0000000812127981 */ /* 0x000f22000c1e1100 */
[----:B------:R-:W-:-:S04]  /*1570*/  IADD3 R20, P6, PT, R20, UR24, RZ ;  /* 0x0000001814147c10 */ /* 0x000fc8000ffde0ff */
[----:B------:R-:W-:Y:S02]  /*1580*/  LEA.HI.X.SX32 R21, R15, UR25, 0x2, P6 ;  /* 0x000000190f157c11 */ /* 0x000fe4000b0f16ff */
[----:B------:R-:W2:Y:S03]  /*1590*/  LDC.64 R14, c[0x0][0x3f0] ;  /* 0x0000fc00ff0e7b82 */ /* 0x000ea60000000a00 */
[----:B------:R-:W5:Y:S01]  /*15a0*/  LDG.E R20, desc[UR8][R20.64] ;  /* 0x0000000814147981 */ /* 0x000f62000c1e1900 */
[----:B------:R-:W-:Y:S01]  /*15b0*/  IADD3.X R6, PT, PT, R6, 0x800, RZ, P5, !PT ;  /* 0x0000080006067810 */ /* 0x000fe20002ffe4ff */
[----:B------:R-:W-:Y:S02]  /*15c0*/  VIADD R7, R7, 0x800 ;  /* 0x0000080007077836 */ /* 0x000fe40000000000 */
[----:B--2---:R-:W-:Y:S01]  /*15d0*/  FMUL R3, R4, R15 ;  /* 0x0000000f04037220 */ /* 0x004fe20000400000 */
[----:B---3--:R-:W-:-:S04]  /*15e0*/  ISETP.NE.AND P6, PT, R16, RZ, PT ;  /* 0x000000ff1000720c */ /* 0x008fc80003fc5270 */
[----:B------:R-:W-:Y:S02]  /*15f0*/  FSEL R5, R3, R14, P6 ;  /* 0x0000000e03057208 */ /* 0x000fe40003000000 */
[----:B----4-:R-:W-:Y:S01]  /*1600*/  ISETP.NE.AND P6, PT, R18, RZ, PT ;  /* 0x000000ff1200720c */ /* 0x010fe20003fc5270 */
[----:B------:R-:W-:Y:S02]  /*1610*/  VIADD R4, R9, 0x400 ;  /* 0x0000040009047836 */ /* 0x000fe40000000000 */
[----:B------:R-:W-:-:S10]  /*1620*/  IMAD.U32 R3, RZ, RZ, UR7 ;  /* 0x00000007ff037e24 */ /* 0x000fd4000f8e00ff */
[----:B-----5:R-:W-:Y:S01]  /*1630*/  @P6 FMUL R14, R20, R15 ;  /* 0x0000000f140e6220 */ /* 0x020fe20000400000 */
[----:B------:R-:W-:Y:S02]  /*1640*/  ISETP.GE.AND P6, PT, R4, R3, PT ;  /* 0x000000030400720c */ /* 0x000fe40003fc6270 */
[----:B------:R-:W-:Y:S01]  /*1650*/  FMNMX R5, R5, R0, !PT ;  /* 0x0000000005057209 */ /* 0x000fe20007800000 */
[----:B------:R-:W-:-:S03]  /*1660*/  VIADD R9, R9, 0x800 ;  /* 0x0000080009097836 */ /* 0x000fc60000000000 */
[----:B------:R-:W-:-:S07]  /*1670*/  FMNMX R0, R5, R14, !PT ;  /* 0x0000000e05007209 */ /* 0x000fce0007800000 */
[----:B------:R-:W-:Y:S05]  /*1680*/  @!P6 BRA `(.L_x_5) ;  /* 0xfffffff40020e947 */ /* 0x000fea000383ffff */
.L_x_2:
[----:B------:R-:W-:Y:S05]  /*1690*/  BSYNC.RECONVERGENT B0 ;  /* 0x0000000000007941 */ /* 0x000fea0003800200 */
.L_x_1:
[----:B------:R-:W0:Y:S01]  /*16a0*/  S2R R28, SR_LANEID ;  /* 0x00000000001c7919 */ /* 0x000e220000000000 */
[----:B------:R-:W-:Y:S01]  /*16b0*/  MOV R5, R0 ;  /* 0x0000000000057202 */ /* 0x000fe20000000f00 */
[----:B------:R-:W-:Y:S04]  /*16c0*/  BSSY.RECONVERGENT B0, `(.L_x_6) ;  /* 0x0000022000007945 */ /* 0x000fe80003800200 */
[----:B------:R-:W1:Y:S01]  /*16d0*/  SHFL.DOWN PT, R0, R5, 0x1, 0x1f ;  /* 0x08201f0005007f89 */ /* 0x000e6200000e0000 */
[C---:B0-----:R-:W-:Y:S02]  /*16e0*/  ISETP.GT.AND P0, PT, R28.reuse, 0x1e, PT ;  /* 0x0000001e1c00780c */ /* 0x041fe40003f04270 */
[----:B------:R-:W-:Y:S02]  /*16f0*/  ISETP.GT.AND P2, PT, R28, 0xf, PT ;  /* 0x0000000f1c00780c */ /* 0x000fe40003f44270 */
[----:B------:R-:W-:-:S09]  /*1700*/  P2R R4, PR, RZ, 0x1 ;  /* 0x00000001ff047803 */ /* 0x000fd20000000000 */
[----:B-1----:R-:W-:Y:S02]  /*1710*/  @!P0 FMNMX R5, R0, R5, !PT ;  /* 0x0000000500058209 */ /* 0x002fe40007800000 */
[----:B------:R-:W-:-:S03]  /*1720*/  ISETP.GT.AND P0, PT, R28, 0x1d, PT ;  /* 0x0000001d1c00780c */ /* 0x000fc60003f04270 */
[----:B------:R-:W0:Y:S01]  /*1730*/  SHFL.DOWN PT, R0, R5, 0x2, 0x1f ;  /* 0x08401f0005007f89 */ /* 0x000e2200000e0000 */
[----:B------:R-:W-:-:S09]  /*1740*/  P2R R4, PR, RZ, 0x1 ;  /* 0x00000001ff047803 */ /* 0x000fd20000000000 */
[----:B0-----:R-:W-:Y:S02]  /*1750*/  @!P0 FMNMX R5, R5, R0, !PT ;  /* 0x0000000005058209 */ /* 0x001fe40007800000 */
[----:B------:R-:W-:-:S03]  /*1760*/  ISETP.GT.AND P0, PT, R28, 0x1b, PT ;  /* 0x0000001b1c00780c */ /* 0x000fc60003f04270 */
[----:B------:R-:W0:Y:S01]  /*1770*/  SHFL.DOWN PT, R0, R5, 0x4, 0x1f ;  /* 0x08801f0005007f89 */ /* 0x000e2200000e0000 */
[----:B------:R-:W-:-:S09]  /*1780*/  P2R R4, PR, RZ, 0x1 ;  /* 0x00000001ff047803 */ /* 0x000fd20000000000 */
[----:B0-----:R-:W-:Y:S02]  /*1790*/  @!P0 FMNMX R5, R5, R0, !PT ;  /* 0x0000000005058209 */ /* 0x001fe40007800000 */
[----:B------:R-:W0:Y:S01]  /*17a0*/  S2R R0, SR_TID.X ;  /* 0x0000000000007919 */ /* 0x000e220000002100 */
[----:B------:R-:W-:Y:S02]  /*17b0*/  ISETP.GT.AND P0, PT, R28, 0x17, PT ;  /* 0x000000171c00780c */ /* 0x000fe40003f04270 */
[----:B------:R-:W1:Y:S02]  /*17c0*/  SHFL.DOWN PT, R4, R5, 0x8, 0x1f ;  /* 0x09001f0005047f89 */ /* 0x000e6400000e0000 */
[C---:B-1----:R-:W-:Y:S02]  /*17d0*/  FMNMX R7, R5.reuse, R4, !PT ;  /* 0x0000000405077209 */ /* 0x042fe40007800000 */
[----:B------:R-:W-:Y:S02]  /*17e0*/  P2R R4, PR, RZ, 0x1 ;  /* 0x00000001ff047803 */ /* 0x000fe40000000000 */
[----:B------:R-:W-:-:S02]  /*17f0*/  FSEL R4, R5, R7, P0 ;  /* 0x0000000705047208 */ /* 0x000fc40000000000 */
[----:B------:R-:W-:Y:S02]  /*1800*/  PLOP3.LUT P0, PT, PT, PT, PT, 0x8, 0x80 ;  /* 0x000000000080781c */ /* 0x000fe40003f0e170 */
[----:B------:R-:W-:Y:S01]  /*1810*/  P2R R5, PR, RZ, 0x4 ;  /* 0x00000004ff057803 */ /* 0x000fe20000000000 */
[----:B------:R1:W2:Y:S01]  /*1820*/  SHFL.DOWN PT, R8, R4, 0x10, 0x1f ;  /* 0x0a001f0004087f89 */ /* 0x0002a200000e0000 */
[----:B0-----:R-:W-:Y:S09]  /*1830*/  @P2 BRA `(.L_x_7) ;  /* 0x0000000000282947 */ /* 0x001ff20003800000 */
[----:B------:R-:W-:-:S13]  /*1840*/  ISETP.NE.AND P2, PT, R28, RZ, PT ;  /* 0x000000ff1c00720c */ /* 0x000fda0003f45270 */
[----:B------:R-:W0:Y:S01]  /*1850*/  @!P2 S2R R6, SR_CgaCtaId ;  /* 0x000000000006a919 */ /* 0x000e220000008800 */
[----:B------:R-:W-:Y:S02]  /*1860*/  @!P2 MOV R5, 0x400 ;  /* 0x000004000005a802 */ /* 0x000fe40000000f00 */
[----:B-1----:R-:W-:Y:S02]  /*1870*/  @!P2 SHF.R.U32.HI R4, RZ, 0x3, R0 ;  /* 0x00000003ff04a819 */ /* 0x002fe40000011600 */
[----:B------:R-:W-:Y:S02]  /*1880*/  @!P2 PLOP3.LUT P0, PT, PT, PT, PT, 0x80, 0x8 ;  /* 0x000000000008a81c */ /* 0x000fe40003f0f070 */
[----:B0-----:R-:W-:Y:S02]  /*1890*/  @!P2 LEA R6, R6, R5, 0x18 ;  /* 0x000000050606a211 */ /* 0x001fe400078ec0ff */
[----:B------:R-:W-:Y:S02]  /*18a0*/  @!P2 LOP3.LUT R5, R4, 0x7c, RZ, 0xc0, !PT ;  /* 0x0000007c0405a812 */ /* 0x000fe400078ec0ff */
[----:B--2---:R-:W-:-:S03]  /*18b0*/  FMNMX R4, R7, R8, !PT ;  /* 0x0000000807047209 */ /* 0x004fc60007800000 */
[----:B------:R-:W-:-:S05]  /*18c0*/  @!P2 IMAD.IADD R5, R5, 0x1, R6 ;  /* 0x000000010505a824 */ /* 0x000fca00078e0206 */
[----:B------:R0:W-:Y:S02]  /*18d0*/  @!P2 STS [R5+0x20], R4 ;  /* 0x000020040500a388 */ /* 0x0001e40000000800 */
.L_x_7:
[----:B------:R-:W-:Y:S05]  /*18e0*/  BSYNC.RECONVERGENT B0 ;  /* 0x0000000000007941 */ /* 0x000fea0003800200 */
.L_x_6:
[----:B------:R-:W-:Y:S01]  /*18f0*/  BAR.SYNC.DEFER_BLOCKING 0x0 ;  /* 0x0000000000007b1d */ /* 0x000fe20000010000 */
[----:B------:R-:W-:-:S05]  /*1900*/  ISETP.NE.AND P2, PT, R0, RZ, PT ;  /* 0x000000ff0000720c */ /* 0x000fca0003f45270 */
[----:B------:R-:W-:Y:S08]  /*1910*/  BSSY.RECONVERGENT B0, `(.L_x_8) ;  /* 0x000001e000007945 */ /* 0x000ff00003800200 */
[----:B------:R-:W-:Y:S05]  /*1920*/  @P2 BRA `(.L_x_9) ;  /* 0x0000000000702947 */ /* 0x000fea0003800000 */
[----:B------:R-:W3:Y:S01]  /*1930*/  S2UR UR7, SR_CgaCtaId ;  /* 0x00000000000779c3 */ /* 0x000ee20000008800 */
[----:B------:R-:W-:Y:S02]  /*1940*/  UMOV UR6, 0x400 ;  /* 0x0000040000067882 */ /* 0x000fe40000000000 */
[----:B---3--:R-:W-:-:S09]  /*1950*/  ULEA UR6, UR7, UR6, 0x18 ;  /* 0x0000000607067291 */ /* 0x008fd2000f8ec0ff */
[----:B------:R-:W3:Y:S04]  /*1960*/  LDS.128 R24, [UR6+0x20] ;  /* 0x00002006ff187984 */ /* 0x000ee80008000c00 */
[----:B--2---:R-:W2:Y:S04]  /*1970*/  LDS.128 R8, [UR6+0x30] ;  /* 0x00003006ff087984 */ /* 0x004ea80008000c00 */
[----:B------:R-:W4:Y:S04]  /*1980*/  LDS.128 R12, [UR6+0x40] ;  /* 0x00004006ff0c7984 */ /* 0x000f280008000c00 */
[----:B------:R-:W5:Y:S04]  /*1990*/  LDS.128 R16, [UR6+0x50] ;  /* 0x00005006ff107984 */ /* 0x000f680008000c00 */
[----:B------:R-:W5:Y:S01]  /*19a0*/  LDS.128 R20, [UR6+0x60] ;  /* 0x00006006ff147984 */ /* 0x000f620008000c00 */
[----:B---3--:R-:W-:-:S03]  /*19b0*/  FMNMX3 R25, R4, R25, R26, !PT ;  /* 0x0000001904197276 */ /* 0x008fc6000780001a */
[----:B01----:R-:W0:Y:S01]  /*19c0*/  LDS.128 R4, [UR6+0x70] ;  /* 0x00007006ff047984 */ /* 0x003e220008000c00 */
[----:B--2---:R-:W-:-:S03]  /*19d0*/  FMNMX3 R8, R25, R27, R8, !PT ;  /* 0x0000001b19087276 */ /* 0x004fc60007800008 */
[----:B------:R-:W1:Y:S01]  /*19e0*/  LDS.128 R24, [UR6+0x80] ;  /* 0x00008006ff187984 */ /* 0x000e620008000c00 */
[----:B------:R-:W-:-:S04]  /*19f0*/  FMNMX3 R8, R8, R9, R10, !PT ;  /* 0x0000000908087276 */ /* 0x000fc8000780000a */
[----:B----4-:R-:W-:-:S04]  /*1a00*/  FMNMX3 R8, R8, R11, R12, !PT ;  /* 0x0000000b08087276 */ /* 0x010fc8000780000c */
[----:B------:R-:W-:Y:S02]  /*1a10*/  FMNMX3 R13, R8, R13, R14, !PT ;  /* 0x0000000d080d7276 */ /* 0x000fe4000780000e */
[----:B------:R-:W2:Y:S02]  /*1a20*/  LDS.128 R8, [UR6+0x90] ;  /* 0x00009006ff087984 */ /* 0x000ea40008000c00 */
[----:B-----5:R-:W-:-:S04]  /*1a30*/  FMNMX3 R13, R13, R15, R16, !PT ;  /* 0x0000000f0d0d7276 */ /* 0x020fc80007800010 */
[----:B------:R-:W-:-:S04]  /*1a40*/  FMNMX3 R13, R13, R17, R18, !PT ;  /* 0x000000110d0d7276 */ /* 0x000fc80007800012 */
[----:B------:R-:W-:-:S04]  /*1a50*/  FMNMX3 R13, R13, R19, R20, !PT ;  /* 0x000000130d0d7276 */ /* 0x000fc80007800014 */
[----:B------:R-:W-:-:S04]  /*1a60*/  FMNMX3 R13, R13, R21, R22, !PT ;  /* 0x000000150d0d7276 */ /* 0x000fc80007800016 */
[----:B0-----:R-:W-:-:S04]  /*1a70*/  FMNMX3 R4, R13, R23, R4, !PT ;  /* 0x000000170d047276 */ /* 0x001fc80007800004 */
[----:B------:R-:W-:-:S04]  /*1a80*/  FMNMX3 R4, R4, R5, R6, !PT ;  /* 0x0000000504047276 */ /* 0x000fc80007800006 */
[----:B-1----:R-:W-:-:S04]  /*1a90*/  FMNMX3 R4, R4, R7, R24, !PT ;  /* 0x0000000704047276 */ /* 0x002fc80007800018 */
[----:B------:R-:W-:-:S04]  /*1aa0*/  FMNMX3 R4, R4, R25, R26, !PT ;  /* 0x0000001904047276 */ /* 0x000fc8000780001a */
[----:B--2---:R-:W-:-:S04]  /*1ab0*/  FMNMX3 R4, R4, R27, R8, !PT ;  /* 0x0000001b04047276 */ /* 0x004fc80007800008 */
[----:B------:R-:W-:-:S04]  /*1ac0*/  FMNMX3 R4, R4, R9, R10, !PT ;  /* 0x0000000904047276 */ /* 0x000fc8000780000a */
[----:B------:R-:W-:-:S05]  /*1ad0*/  FMNMX R4, R4, R11, !PT ;  /* 0x0000000b04047209 */ /* 0x000fca0007800000 */
[----:B------:R3:W-:Y:S02]  /*1ae0*/  STS [UR6+0xa4], R4 ;  /* 0x0000a404ff007988 */ /* 0x0007e40008000806 */
.L_x_9:
[----:B------:R-:W-:Y:S05]  /*1af0*/  BSYNC.RECONVERGENT B0 ;  /* 0x0000000000007941 */ /* 0x000fea0003800200 */
.L_x_8:
[----:B------:R-:W4:Y:S08]  /*1b00*/  S2UR UR7, SR_CgaCtaId ;  /* 0x00000000000779c3 */ /* 0x000f300000008800 */
[----:B------:R-:W-:Y:S01]  /*1b10*/  BAR.SYNC.DEFER_BLOCKING 0x0 ;  /* 0x0000000000007b1d */ /* 0x000fe20000010000 */
[----:B------:R-:W-:-:S05]  /*1b20*/  IMAD.MOV.U32 R10, RZ, RZ, RZ ;  /* 0x000000ffff0a7224 */ /* 0x000fca00078e00ff */
[----:B------:R-:W-:Y:S01]  /*1b30*/  UMOV UR6, 0x400 ;  /* 0x0000040000067882 */ /* 0x000fe20000000000 */
[----:B------:R-:W0:Y:S01]  /*1b40*/  LDCU.128 UR20, c[0x0][0x3d0] ;  /* 0x00007a00ff1477ac */ /* 0x000e220008000c00 */
[----:B------:R-:W-:Y:S01]  /*1b50*/  BSSY.RECONVERGENT B0, `(.L_x_10) ;  /* 0x0000168000007945 */ /* 0x000fe20003800200 */
[----:B------:R-:W0:Y:S01]  /*1b60*/  LDCU.128 UR24, c[0x0][0x380] ;  /* 0x00007000ff1877ac */ /* 0x000e220008000c00 */
[----:B----4-:R-:W-:Y:S01]  /*1b70*/  ULEA UR6, UR7, UR6, 0x18 ;  /* 0x0000000607067291 */ /* 0x010fe2000f8ec0ff */
[----:B------:R-:W4:Y:S08]  /*1b80*/  LDCU UR7, c[0x0][0x410] ;  /* 0x00008200ff0777ac */ /* 0x000f300008000800 */
[----:B------:R-:W0:Y:S01]  /*1b90*/  LDS R21, [UR6+0xa4] ;  /* 0x0000a406ff157984 */ /* 0x000e220008000800 */
[----:B------:R-:W-:Y:S05]  /*1ba0*/  @P1 BRA `(.L_x_11) ;  /* 0x0000001400881947 */ /* 0x000fea0003800000 */
[----:B01-3--:R-:W-:Y:S01]  /*1bb0*/  LOP3.LUT R4, R2, 0x400, RZ, 0xc0, !PT ;  /* 0x0000040002047812 */ /* 0x00bfe200078ec0ff */
[----:B------:R-:W-:Y:S01]  /*1bc0*/  BSSY.RECONVERGENT B1, `(.L_x_12) ;  /* 0x0000085000017945 */ /* 0x000fe20003800200 */
[----:B------:R-:W-:Y:S02]  /*1bd0*/  IMAD.MOV.U32 R10, RZ, RZ, RZ ;  /* 0x000000ffff0a7224 */ /* 0x000fe400078e00ff */
[----:B------:R-:W-:Y:S01]  /*1be0*/  ISETP.NE.AND P1, PT, R4, RZ, PT ;  /* 0x000000ff0400720c */ /* 0x000fe20003f25270 */
[----:B--2---:R-:W-:-:S12]  /*1bf0*/  IMAD.MOV.U32 R8, RZ, RZ, R0 ;  /* 0x000000ffff087224 */ /* 0x004fd800078e0000 */
[----:B------:R-:W-:Y:S05]  /*1c00*/  @P1 BRA `(.L_x_13) ;  /* 0x0000000800001947 */ /* 0x000fea0003800000 */
[----:B------:R-:W0:Y:S01]  /*1c10*/  LDC R5, c[0x0][0x3b8] ;  /* 0x0000ee00ff057b82 */ /* 0x000e220000000800 */
[----:B------:R-:W-:Y:S01]  /*1c20*/  IMAD.MOV.U32 R6, RZ, RZ, RZ ;  /* 0x000000ffff067224 */ /* 0x000fe200078e00ff */
[----:B------:R-:W1:Y:S01]  /*1c30*/  LDCU.128 UR12, c[0x0][0x3d0] ;  /* 0x00007a00ff0c77ac */ /* 0x000e620008000c00 */
[----:B------:R-:W2:Y:S05]  /*1c40*/  LDCU.128 UR16, c[0x0][0x380] ;  /* 0x00007000ff1077ac */ /* 0x000eaa0008000c00 */
[----:B------:R-:W3:Y:S01]  /*1c50*/  LDC R9, c[0x0][0x3e8] ;  /* 0x0000fa00ff097b82 */ /* 0x000ee20000000800 */
[----:B------:R-:W5:Y:S01]  /*1c60*/  LDCU UR6, c[0x0][0x3f4] ;  /* 0x00007e80ff0677ac */ /* 0x000f620008000800 */
[----:B0-----:R-:W-:-:S04]  /*1c70*/  IABS R11, R5 ;  /* 0x00000005000b7213 */ /* 0x001fc80000000000 */
[----:B------:R-:W0:Y:S01]  /*1c80*/  I2F.RP R8, R11 ;  /* 0x0000000b00087306 */ /* 0x000e220000209400 */
[----:B---3--:R-:W-:-:S05]  /*1c90*/  IMAD R10, R9, UR5, R0 ;  /* 0x00000005090a7c24 */ /* 0x008fca000f8e0200 */
[----:B------:R-:W-:Y:S02]  /*1ca0*/  IABS R12, R10 ;  /* 0x0000000a000c7213 */ /* 0x000fe40000000000 */
[----:B0-----:R-:W0:Y:S02]  /*1cb0*/  MUFU.RCP R8, R8 ;  /* 0x0000000800087308 */ /* 0x001e240000001000 */
[----:B0-----:R-:W-:-:S06]  /*1cc0*/  IADD3 R7, PT, PT, R8, 0xffffffe, RZ ;  /* 0x0ffffffe08077810 */ /* 0x001fcc0007ffe0ff */
[----:B------:R-:W0:Y:S02]  /*1cd0*/  F2I.FTZ.U32.TRUNC.NTZ R7, R7 ;  /* 0x0000000700077305 */ /* 0x000e24000021f000 */
[----:B0-----:R-:W-:-:S04]  /*1ce0*/  IMAD.MOV R4, RZ, RZ, -R7 ;  /* 0x000000ffff047224 */ /* 0x001fc800078e0a07 */
[----:B------:R-:W-:Y:S02]  /*1cf0*/  IMAD R9, R4, R11, RZ ;  /* 0x0000000b04097224 */ /* 0x000fe400078e02ff */
[----:B------:R-:W0:Y:S02]  /*1d00*/  LDC R4, c[0x0][0x3bc] ;  /* 0x0000ef00ff047b82 */ /* 0x000e240000000800 */
[----:B------:R-:W-:-:S04]  /*1d10*/  IMAD.HI.U32 R9, R7, R9, R6 ;  /* 0x0000000907097227 */ /* 0x000fc800078e0006 */
[----:B------:R-:W-:-:S04]  /*1d20*/  IMAD.MOV.U32 R6, RZ, RZ, R12 ;  /* 0x000000ffff067224 */ /* 0x000fc800078e000c */
[----:B------:R-:W-:-:S04]  /*1d30*/  IMAD.HI.U32 R12, R9, R6, RZ ;  /* 0x00000006090c7227 */ /* 0x000fc800078e00ff */
[----:B------:R-:W-:-:S04]  /*1d40*/  IMAD.MOV R7, RZ, RZ, -R12 ;  /* 0x000000ffff077224 */ /* 0x000fc800078e0a0c */
[----:B------:R-:W-:-:S05]  /*1d50*/  IMAD R6, R11, R7, R6 ;  /* 0x000000070b067224 */ /* 0x000fca00078e0206 */
[----:B------:R-:W-:Y:S02]  /*1d60*/  ISETP.GT.U32.AND P1, PT, R11, R6, PT ;  /* 0x000000060b00720c */ /* 0x000fe40003f24070 */
[----:B0-----:R-:W-:-:S04]  /*1d70*/  IABS R8, R4 ;  /* 0x0000000400087213 */ /* 0x001fc80000000000 */
[----:B------:R-:W0:Y:S07]  /*1d80*/  I2F.RP R9, R8 ;  /* 0x0000000800097306 */ /* 0x000e2e0000209400 */
[----:B------:R-:W-:Y:S01]  /*1d90*/  @!P1 IMAD.IADD R6, R6, 0x1, -R11 ;  /* 0x0000000106069824 */ /* 0x000fe200078e0a0b */
[----:B------:R-:W-:-:S04]  /*1da0*/  @!P1 IADD3 R12, PT, PT, R12, 0x1, RZ ;  /* 0x000000010c0c9810 */ /* 0x000fc80007ffe0ff */
[----:B------:R-:W-:Y:S02]  /*1db0*/  ISETP.GE.U32.AND P1, PT, R6, R11, PT ;  /* 0x0000000b0600720c */ /* 0x000fe40003f26070 */
[----:B------:R-:W-:Y:S01]  /*1dc0*/  LOP3.LUT R6, R10, R5, RZ, 0x3c, !PT ;  /* 0x000000050a067212 */ /* 0x000fe200078e3cff */
[----:B0-----:R-:W0:Y:S01]  /*1dd0*/  MUFU.RCP R9, R9 ;  /* 0x0000000900097308 */ /* 0x001e220000001000 */
[----:B------:R-:W3:Y:S09]  /*1de0*/  LDC R11, c[0x0][0x3c0] ;  /* 0x0000f000ff0b7b82 */ /* 0x000ef20000000800 */
[----:B------:R-:W-:Y:S01]  /*1df0*/  @P1 VIADD R12, R12, 0x1 ;  /* 0x000000010c0c1836 */ /* 0x000fe20000000000 */
[----:B------:R-:W-:Y:S01]  /*1e00*/  ISETP.GE.AND P1, PT, R6, RZ, PT ;  /* 0x000000ff0600720c */ /* 0x000fe20003f26270 */
[----:B0-----:R-:W-:-:S04]  /*1e10*/  VIADD R6, R9, 0xffffffe ;  /* 0x0ffffffe09067836 */ /* 0x001fc80000000000 */
[----:B------:R0:W4:Y:S08]  /*1e20*/  F2I.FTZ.U32.TRUNC.NTZ R7, R6 ;  /* 0x0000000600077305 */ /* 0x000130000021f000 */
[----:B------:R-:W-:Y:S01]  /*1e30*/  @!P1 IMAD.MOV R12, RZ, RZ, -R12 ;  /* 0x000000ffff0c9224 */ /* 0x000fe200078e0a0c */
[----:B------:R-:W-:Y:S02]  /*1e40*/  ISETP.NE.AND P1, PT, R5, RZ, PT ;  /* 0x000000ff0500720c */ /* 0x000fe40003f25270 */
[----:B---3--:R-:W-:Y:S01]  /*1e50*/  IABS R13, R11 ;  /* 0x0000000b000d7213 */ /* 0x008fe20000000000 */
[----:B0-----:R-:W-:Y:S01]  /*1e60*/  IMAD.MOV.U32 R6, RZ, RZ, RZ ;  /* 0x000000ffff067224 */ /* 0x001fe200078e00ff */
[----:B----4-:R-:W-:-:S09]  /*1e70*/  IADD3 R9, PT, PT, RZ, -R7, RZ ;  /* 0x80000007ff097210 */ /* 0x010fd20007ffe0ff */
[----:B------:R-:W-:-:S05]  /*1e80*/  @!P1 LOP3.LUT R12, RZ, R5, RZ, 0x33, !PT ;  /* 0x00000005ff0c9212 */ /* 0x000fca00078e33ff */
[----:B------:R-:W-:-:S04]  /*1e90*/  IMAD.MOV R15, RZ, RZ, -R12 ;  /* 0x000000ffff0f7224 */ /* 0x000fc800078e0a0c */
[----:B------:R-:W-:Y:S02]  /*1ea0*/  IMAD R15, R5, R15, R10 ;  /* 0x0000000f050f7224 */ /* 0x000fe400078e020a */
[----:B------:R-:W-:-:S03]  /*1eb0*/  IMAD R5, R9, R8, RZ ;  /* 0x0000000809057224 */ /* 0x000fc600078e02ff */
[----:B------:R-:W-:Y:S01]  /*1ec0*/  IABS R9, R15 ;  /* 0x0000000f00097213 */ /* 0x000fe20000000000 */
[----:B------:R-:W-:-:S04]  /*1ed0*/  IMAD.HI.U32 R16, R7, R5, R6 ;  /* 0x0000000507107227 */ /* 0x000fc800078e0006 */
[----:B------:R-:W-:-:S04]  /*1ee0*/  IMAD.MOV.U32 R5, RZ, RZ, R9 ;  /* 0x000000ffff057224 */ /* 0x000fc800078e0009 */
[----:B------:R-:W-:-:S04]  /*1ef0*/  IMAD.HI.U32 R16, R16, R5, RZ ;  /* 0x0000000510107227 */ /* 0x000fc800078e00ff */
[----:B------:R-:W-:-:S04]  /*1f00*/  IMAD.MOV R6, RZ, RZ, -R16 ;  /* 0x000000ffff067224 */ /* 0x000fc800078e0a10 */
[C---:B------:R-:W-:Y:S02]  /*1f10*/  IMAD R5, R8.reuse, R6, R5 ;  /* 0x0000000608057224 */ /* 0x040fe400078e0205 */
[----:B------:R-:W0:Y:S03]  /*1f20*/  I2F.RP R6, R13 ;  /* 0x0000000d00067306 */ /* 0x000e260000209400 */
[----:B------:R-:W-:-:S05]  /*1f30*/  ISETP.GT.U32.AND P1, PT, R8, R5, PT ;  /* 0x000000050800720c */ /* 0x000fca0003f24070 */
[----:B0-----:R-:W0:Y:S08]  /*1f40*/  MUFU.RCP R6, R6 ;  /* 0x0000000600067308 */ /* 0x001e300000001000 */
[----:B------:R-:W-:Y:S01]  /*1f50*/  @!P1 IMAD.IADD R5, R5, 0x1, -R8 ;  /* 0x0000000105059824 */ /* 0x000fe200078e0a08 */
[----:B------:R-:W-:-:S04]  /*1f60*/  @!P1 IADD3 R16, PT, PT, R16, 0x1, RZ ;  /* 0x0000000110109810 */ /* 0x000fc80007ffe0ff */
[----:B------:R-:W-:Y:S02]  /*1f70*/  ISETP.GE.U32.AND P1, PT, R5, R8, PT ;  /* 0x000000080500720c */ /* 0x000fe40003f26070 */
[----:B------:R-:W-:Y:S01]  /*1f80*/  LOP3.LUT R5, R15, R4, RZ, 0x3c, !PT ;  /* 0x000000040f057212 */ /* 0x000fe200078e3cff */
[----:B------:R-:W3:Y:S10]  /*1f90*/  LDC.64 R8, c[0x0][0x390] ;  /* 0x0000e400ff087b82 */ /* 0x000ef40000000a00 */
[----:B------:R-:W-:Y:S01]  /*1fa0*/  @P1 VIADD R16, R16, 0x1 ;  /* 0x0000000110101836 */ /* 0x000fe20000000000 */
[----:B------:R-:W-:Y:S01]  /*1fb0*/  ISETP.GE.AND P1, PT, R5, RZ, PT ;  /* 0x000000ff0500720c */ /* 0x000fe20003f26270 */
[----:B0-----:R-:W-:-:S02]  /*1fc0*/  VIADD R5, R6, 0xffffffe ;  /* 0x0ffffffe06057836 */ /* 0x001fc40000000000 */
[----:B------:R-:W0:Y:S04]  /*1fd0*/  LDC.64 R6, c[0x0][0x398] ;  /* 0x0000e600ff067b82 */ /* 0x000e280000000a00 */
[----:B------:R-:W4:Y:S06]  /*1fe0*/  F2I.FTZ.U32.TRUNC.NTZ R5, R5 ;  /* 0x0000000500057305 */ /* 0x000f2c000021f000 */
[----:B------:R-:W-:Y:S01]  /*1ff0*/  @!P1 IMAD.MOV R16, RZ, RZ, -R16 ;  /* 0x000000ffff109224 */ /* 0x000fe200078e0a10 */
[----:B------:R-:W-:-:S02]  /*2000*/  ISETP.NE.AND P1, PT, R4, RZ, PT ;  /* 0x000000ff0400720c */ /* 0x000fc40003f25270 */
[----:B----4-:R-:W-:-:S11]  /*2010*/  IADD3 R18, PT, PT, RZ, -R5, RZ ;  /* 0x80000005ff127210 */ /* 0x010fd60007ffe0ff */
[----:B------:R-:W-:Y:S02]  /*2020*/  @!P1 LOP3.LUT R16, RZ, R4, RZ, 0x33, !PT ;  /* 0x00000004ff109212 */ /* 0x000fe400078e33ff */
[----:B---3--:R-:W-:-:S03]  /*2030*/  ISETP.NE.U32.AND P1, PT, R8, 0x1, PT ;  /* 0x000000010800780c */ /* 0x008fc60003f25070 */
[----:B------:R-:W-:Y:S01]  /*2040*/  IMAD.MOV R14, RZ, RZ, -R16 ;  /* 0x000000ffff0e7224 */ /* 0x000fe200078e0a10 */
[----:B------:R-:W-:-:S03]  /*2050*/  ISETP.NE.AND.EX P1, PT, R9, RZ, PT, P1 ;  /* 0x000000ff0900720c */ /* 0x000fc60003f25310 */
[----:B------:R-:W-:Y:S01]  /*2060*/  IMAD R14, R4, R14, R15 ;  /* 0x0000000e040e7224 */ /* 0x000fe200078e020f */
[----:B------:R-:W-:Y:S01]  /*2070*/  SEL R12, R12, RZ, P1 ;  /* 0x000000ff0c0c7207 */ /* 0x000fe20000800000 */
[----:B------:R-:W-:Y:S01]  /*2080*/  IMAD R15, R18, R13, RZ ;  /* 0x0000000d120f7224 */ /* 0x000fe200078e02ff */
[----:B0-----:R-:W-:Y:S01]  /*2090*/  ISETP.NE.U32.AND P1, PT, R6, 0x1, PT ;  /* 0x000000010600780c */ /* 0x001fe20003f25070 */
[----:B------:R-:W-:Y:S01]  /*20a0*/  IMAD.MOV.U32 R4, RZ, RZ, RZ ;  /* 0x000000ffff047224 */ /* 0x000fe200078e00ff */
[----:B------:R-:W-:Y:S02]  /*20b0*/  IABS R17, R14 ;  /* 0x0000000e00117213 */ /* 0x000fe40000000000 */
[----:B------:R-:W-:Y:S01]  /*20c0*/  ISETP.NE.AND.EX P1, PT, R7, RZ, PT, P1 ;  /* 0x000000ff0700720c */ /* 0x000fe20003f25310 */
[----:B------:R-:W-:Y:S01]  /*20d0*/  IMAD.HI.U32 R15, R5, R15, R4 ;  /* 0x0000000f050f7227 */ /* 0x000fe200078e0004 */
[----:B------:R-:W-:Y:S02]  /*20e0*/  LOP3.LUT R5, R14, R11, RZ, 0x3c, !PT ;  /* 0x0000000b0e057212 */ /* 0x000fe400078e3cff */
[----:B------:R-:W-:Y:S01]  /*20f0*/  SEL R16, R16, RZ, P1 ;  /* 0x000000ff10107207 */ /* 0x000fe20000800000 */
[----:B------:R-:W-:-:S04]  /*2100*/  IMAD.MOV.U32 R8, RZ, RZ, R17 ;  /* 0x000000ffff087224 */ /* 0x000fc800078e0011 */
[----:B------:R-:W-:-:S04]  /*2110*/  IMAD.HI.U32 R4, R15, R8, RZ ;  /* 0x000000080f047227 */ /* 0x000fc800078e00ff */
[----:B------:R-:W-:-:S04]  /*2120*/  IMAD.MOV R6, RZ, RZ, -R4 ;  /* 0x000000ffff067224 */ /* 0x000fc800078e0a04 */
[C---:B------:R-:W-:Y:S02]  /*2130*/  IMAD R6, R13.reuse, R6, R8 ;  /* 0x000000060d067224 */ /* 0x040fe400078e0208 */
[----:B------:R-:W0:Y:S03]  /*2140*/  LDC.64 R8, c[0x0][0x3a0] ;  /* 0x0000e800ff087b82 */ /* 0x000e260000000a00 */
[----:B------:R-:W-:-:S13]  /*2150*/  ISETP.GT.U32.AND P1, PT, R13, R6, PT ;  /* 0x000000060d00720c */ /* 0x000fda0003f24070 */
[----:B------:R-:W-:Y:S01]  /*2160*/  @!P1 IMAD.IADD R6, R6, 0x1, -R13 ;  /* 0x0000000106069824 */ /* 0x000fe200078e0a0d */
[----:B------:R-:W-:-:S04]  /*2170*/  @!P1 IADD3 R4, PT, PT, R4, 0x1, RZ ;  /* 0x0000000104049810 */ /* 0x000fc80007ffe0ff */
[----:B------:R-:W-:Y:S02]  /*2180*/  ISETP.GE.U32.AND P1, PT, R6, R13, PT ;  /* 0x0000000d0600720c */ /* 0x000fe40003f26070 */
[----:B------:R-:W3:Y:S11]  /*2190*/  LDC.64 R6, c[0x0][0x3a8] ;  /* 0x0000ea00ff067b82 */ /* 0x000ef60000000a00 */
[----:B------:R-:W-:Y:S01]  /*21a0*/  @P1 VIADD R4, R4, 0x1 ;  /* 0x0000000104041836 */ /* 0x000fe20000000000 */
[----:B------:R-:W-:Y:S01]  /*21b0*/  ISETP.GE.AND P1, PT, R5, RZ, PT ;  /* 0x000000ff0500720c */ /* 0x000fe20003f26270 */
[----:B-1----:R-:W-:-:S04]  /*21c0*/  IMAD R5, R12, UR12, RZ ;  /* 0x0000000c0c057c24 */ /* 0x002fc8000f8e02ff */
[----:B------:R-:W-:-:S08]  /*21d0*/  IMAD R5, R16, UR13, R5 ;  /* 0x0000000d10057c24 */ /* 0x000fd0000f8e0205 */
[----:B------:R-:W-:Y:S01]  /*21e0*/  @!P1 IMAD.MOV R4, RZ, RZ, -R4 ;  /* 0x000000ffff049224 */ /* 0x000fe200078e0a04 */
[----:B------:R-:W-:-:S13]  /*21f0*/  ISETP.NE.AND P1, PT, R11, RZ, PT ;  /* 0x000000ff0b00720c */ /* 0x000fda0003f25270 */
[----:B------:R-:W-:Y:S02]  /*2200*/  @!P1 LOP3.LUT R4, RZ, R11, RZ, 0x33, !PT ;  /* 0x0000000bff049212 */ /* 0x000fe400078e33ff */
[----:B0-----:R-:W-:-:S03]  /*2210*/  ISETP.NE.U32.AND P1, PT, R8, 0x1, PT ;  /* 0x000000010800780c */ /* 0x001fc60003f25070 */
[----:B------:R-:W-:Y:S01]  /*2220*/  IMAD.MOV R8, RZ, RZ, -R4 ;  /* 0x000000ffff087224 */ /* 0x000fe200078e0a04 */
[----:B------:R-:W-:-:S03]  /*2230*/  ISETP.NE.AND.EX P1, PT, R9, RZ, PT, P1 ;  /* 0x000000ff0900720c */ /* 0x000fc60003f25310 */
[----:B------:R-:W-:Y:S01]  /*2240*/  IMAD R11, R11, R8, R14 ;  /* 0x000000080b0b7224 */ /* 0x000fe200078e020e */
[----:B------:R-:W-:Y:S02]  /*2250*/  SEL R4, R4, RZ, P1 ;  /* 0x000000ff04047207 */ /* 0x000fe40000800000 */
[----:B---3--:R-:W-:-:S03]  /*2260*/  ISETP.NE.U32.AND P1, PT, R6, 0x1, PT ;  /* 0x000000010600780c */ /* 0x008fc60003f25070 */
[----:B------:R-:W-:Y:S01]  /*2270*/  IMAD R4, R4, UR14, R5 ;  /* 0x0000000e04047c24 */ /* 0x000fe2000f8e0205 */
[----:B------:R-:W-:Y:S02]  /*2280*/  ISETP.NE.AND.EX P1, PT, R7, RZ, PT, P1 ;  /* 0x000000ff0700720c */ /* 0x000fe40003f25310 */
[----:B------:R-:W-:Y:S02]  /*2290*/  SHF.R.S64 R5, RZ, 0x1e, R10 ;  /* 0x0000001eff057819 */ /* 0x000fe4000000100a */
[----:B------:R-:W-:-:S05]  /*22a0*/  SEL R11, R11, RZ, P1 ;  /* 0x000000ff0b0b7207 */ /* 0x000fca0000800000 */
[----:B------:R-:W-:-:S05]  /*22b0*/  IMAD R4, R11, UR15, R4 ;  /* 0x0000000f0b047c24 */ /* 0x000fca000f8e0204 */
[----:B--2---:R-:W-:-:S04]  /*22c0*/  IADD3 R6, P1, PT, R4, UR18, RZ ;  /* 0x0000001204067c10 */ /* 0x004fc8000ff3e0ff */
[----:B------:R-:W-:Y:S02]  /*22d0*/  LEA.HI.X.SX32 R7, R4, UR19, 0x1, P1 ;  /* 0x0000001304077c11 */ /* 0x000fe400088f0eff */
[----:B------:R-:W-:-:S03]  /*22e0*/  IADD3 R4, P1, PT, R5, UR16, RZ ;  /* 0x0000001005047c10 */ /* 0x000fc6000ff3e0ff */
[----:B------:R-:W2:Y:S01]  /*22f0*/  LDG.E.U8 R6, desc[UR8][R6.64] ;  /* 0x0000000806067981 */ /* 0x000ea2000c1e1100 */
[----:B------:R-:W-:-:S05]  /*2300*/  LEA.HI.X.SX32 R5, R10, UR17, 0x2, P1 ;  /* 0x000000110a057c11 */ /* 0x000fca00088f16ff */
[----:B------:R-:W5:Y:S01]  /*2310*/  LDG.E R4, desc[UR8][R4.64] ;  /* 0x0000000804047981 */ /* 0x000f62000c1e1900 */
[----:B------:R-:W-:Y:S02]  /*2320*/  HFMA2 R9, -RZ, RZ, 0.96630859375, -0.0022525787353515625 ;  /* 0x3bbb989dff097431 */ /* 0x000fe400000001ff */
[----:B------:R-:W-:Y:S01]  /*2330*/  IMAD.MOV.U32 R10, RZ, RZ, 0x437c0000 ;  /* 0x437c0000ff0a7424 */ /* 0x000fe200078e00ff */
[----:B--2---:R-:W-:Y:S01]  /*2340*/  ISETP.NE.AND P1, PT, R6, RZ, PT ;  /* 0x000000ff0600720c */ /* 0x004fe20003f25270 */
[----:B-----5:R-:W-:-:S12]  /*2350*/  FMUL R8, R4, UR6 ;  /* 0x0000000604087c20 */ /* 0x020fd80008400000 */
[----:B------:R-:W0:Y:S02]  /*2360*/  @!P1 LDC R8, c[0x0][0x3f0] ;  /* 0x0000fc00ff089b82 */ /* 0x000e240000000800 */
[----:B0-----:R-:W-:-:S04]  /*2370*/  FADD R8, -R21, R8 ;  /* 0x0000000815087221 */ /* 0x001fc80000000100 */
[----:B------:R-:W-:-:S04]  /*2380*/  FFMA.SAT R9, R8, R9, 0.5 ;  /* 0x3f00000008097423 */ /* 0x000fc80000002009 */
[----:B------:R-:W-:-:S04]  /*2390*/  FFMA.RM R9, R9, R10, 12582913 ;  /* 0x4b40000109097423 */ /* 0x000fc8000000400a */
[C---:B------:R-:W-:Y:S01]  /*23a0*/  FADD R7, R9.reuse, -12583039 ;  /* 0xcb40007f09077421 */ /* 0x040fe20000000000 */
[----:B------:R-:W-:-:S03]  /*23b0*/  IMAD.SHL.U32 R4, R9, 0x800000, RZ ;  /* 0x0080000009047824 */ /* 0x000fc600078e00ff */
[----:B------:R-:W-:-:S04]  /*23c0*/  FFMA R7, R8, 1.4426950216293334961, -R7 ;  /* 0x3fb8aa3b08077823 */ /* 0x000fc80000000807 */
[----:B------:R-:W-:Y:S01]  /*23d0*/  FFMA R7, R8, 1.925963033500011079e-08, R7 ;  /* 0x32a5706008077823 */ /* 0x000fe20000000007 */
[----:B------:R-:W-:-:S05]  /*23e0*/  LOP3.LUT R8, R0, 0x400, RZ, 0xfc, !PT ;  /* 0x0000040000087812 */ /* 0x000fca00078efcff */
[----:B------:R-:W0:Y:S02]  /*23f0*/  MUFU.EX2 R7, R7 ;  /* 0x0000000700077308 */ /* 0x000e240000000800 */
[----:B0-----:R-:W-:-:S07]  /*2400*/  FFMA R10, R4, R7, RZ ;  /* 0x00000007040a7223 */ /* 0x001fce00000000ff */
.L_x_13:
[----:B----4-:R-:W-:Y:S05]  /*2410*/  BSYNC.RECONVERGENT B1 ;  /* 0x0000000000017941 */ /* 0x010fea0003800200 */
.L_x_12:
[----:B------:R-:W-:-:S13]  /*2420*/  ISETP.GE.U32.AND P1, PT, R2, 0x400, PT ;  /* 0x000004000200780c */ /* 0x000fda0003f26070 */
[----:B------:R-:W-:Y:S05]  /*2430*/  @!P1 BRA `(.L_x_11) ;  /* 0x0000000c00649947 */ /* 0x000fea0003800000 */
[----:B------:R-:W0:Y:S08]  /*2440*/  LDC R3, c[0x0][0x3b8] ;  /* 0x0000ee00ff037b82 */ /* 0x000e300000000800 */
[----:B------:R-:W1:Y:S08]  /*2450*/  LDC.64 R12, c[0x0][0x390] ;  /* 0x0000e400ff0c7b82 */ /* 0x000e700000000a00 */
[----:B------:R-:W2:Y:S01]  /*2460*/  LDC.64 R16, c[0x0][0x3a0] ;  /* 0x0000e800ff107b82 */ /* 0x000ea20000000a00 */
[----:B0-----:R-:W-:-:S07]  /*2470*/  IABS R9, R3 ;  /* 0x0000000300097213 */ /* 0x001fce0000000000 */
[----:B------:R-:W0:Y:S01]  /*2480*/  LDC.64 R14, c[0x0][0x3a8] ;  /* 0x0000ea00ff0e7b82 */ /* 0x000e220000000a00 */
[----:B------:R-:W3:Y:S01]  /*2490*/  I2F.RP R3, R9 ;  /* 0x0000000900037306 */ /* 0x000ee20000209400 */
[----:B-1----:R-:W-:-:S06]  /*24a0*/  ISETP.NE.U32.AND P3, PT, R12, 0x1, PT ;  /* 0x000000010c00780c */ /* 0x002fcc0003f65070 */
[----:B------:R-:W1:Y:S01]  /*24b0*/  LDC.64 R6, c[0x0][0x398] ;  /* 0x0000e600ff067b82 */ /* 0x000e620000000a00 */
[----:B------:R-:W-:Y:S02]  /*24c0*/  ISETP.NE.AND.EX P3, PT, R13, RZ, PT, P3 ;  /* 0x000000ff0d00720c */ /* 0x000fe40003f65330 */
[----:B--2---:R-:W-:Y:S01]  /*24d0*/  ISETP.NE.U32.AND P1, PT, R16, 0x1, PT ;  /* 0x000000011000780c */ /* 0x004fe20003f25070 */
[----:B---3--:R-:W2:Y:S03]  /*24e0*/  MUFU.RCP R3, R3 ;  /* 0x0000000300037308 */ /* 0x008ea60000001000 */
[----:B------:R-:W-:Y:S02]  /*24f0*/  ISETP.NE.AND.EX P1, PT, R17, RZ, PT, P1 ;  /* 0x000000ff1100720c */ /* 0x000fe40003f25310 */
[----:B0-----:R-:W-:-:S04]  /*2500*/  ISETP.NE.U32.AND P2, PT, R14, 0x1, PT ;  /* 0x000000010e00780c */ /* 0x001fc80003f45070 */
[----:B------:R-:W-:Y:S02]  /*2510*/  ISETP.NE.AND.EX P2, PT, R15, RZ, PT, P2 ;  /* 0x000000ff0f00720c */ /* 0x000fe40003f45320 */
[----:B-1----:R-:W-:Y:S01]  /*2520*/  ISETP.NE.U32.AND P4, PT, R6, 0x1, PT ;  /* 0x000000010600780c */ /* 0x002fe20003f85070 */
[----:B--2---:R-:W-:-:S03]  /*2530*/  VIADD R4, R3, 0xffffffe ;  /* 0x0ffffffe03047836 */ /* 0x004fc60000000000 */
[----:B------:R-:W-:Y:S01]  /*2540*/  ISETP.NE.AND.EX P4, PT, R7, RZ, PT, P4 ;  /* 0x000000ff0700720c */ /* 0x000fe20003f85340 */
[----:B------:R0:W1:Y:S02]  /*2550*/  F2I.FTZ.U32.TRUNC.NTZ R5, R4 ;  /* 0x0000000400057305 */ /* 0x000064000021f000 */
[----:B0-----:R-:W-:Y:S02]  /*2560*/  IMAD.MOV.U32 R4, RZ, RZ, RZ ;  /* 0x000000ffff047224 */ /* 0x001fe400078e00ff */
[----:B-1----:R-:W-:-:S05]  /*2570*/  IMAD.MOV R3, RZ, RZ, -R5 ;  /* 0x000000ffff037224 */ /* 0x002fca00078e0a05 */
[----:B------:R-:W-:-:S05]  /*2580*/  MOV R12, R3 ;  /* 0x00000003000c7202 */ /* 0x000fca0000000f00 */
[----:B------:R-:W-:-:S04]  /*2590*/  IMAD R11, R12, R9, RZ ;  /* 0x000000090c0b7224 */ /* 0x000fc800078e02ff */
[----:B------:R-:W-:-:S07]  /*25a0*/  IMAD.HI.U32 R11, R5, R11, R4 ;  /* 0x0000000b050b7227 */ /* 0x000fce00078e0004 */
.L_x_14:
[----:B------:R-:W0:Y:S08]  /*25b0*/  LDC R13, c[0x0][0x3e8] ;  /* 0x0000fa00ff0d7b82 */ /* 0x000e300000000800 */
[----:B------:R-:W1:Y:S08]  /*25c0*/  LDC R18, c[0x0][0x3b8] ;  /* 0x0000ee00ff127b82 */ /* 0x000e700000000800 */
[----:B------:R-:W2:Y:S01]  /*25d0*/  LDC R16, c[0x0][0x3bc] ;  /* 0x0000ef00ff107b82 */ /* 0x000ea20000000800 */
[----:B0-----:R-:W-:-:S05]  /*25e0*/  IMAD R13, R13, UR5, R8 ;  /* 0x000000050d0d7c24 */ /* 0x001fca000f8e0208 */
[----:B------:R-:W-:Y:S02]  /*25f0*/  IABS R6, R13 ;  /* 0x0000000d00067213 */ /* 0x000fe40000000000 */
[----:B------:R-:W-:Y:S02]  /*2600*/  SHF.R.S64 R4, RZ, 0x1e, R13 ;  /* 0x0000001eff047819 */ /* 0x000fe4000000100d */
[----:B-1----:R-:W-:Y:S01]  /*2610*/  IABS R7, R18 ;  /* 0x0000001200077213 */ /* 0x002fe20000000000 */
[----:B------:R-:W-:Y:S01]  /*2620*/  IMAD.HI.U32 R11, R11, R6, RZ ;  /* 0x000000060b0b7227 */ /* 0x000fe200078e00ff */
[----:B------:R-:W-:-:S03]  /*2630*/  IADD3 R4, P5, PT, R4, UR24, RZ ;  /* 0x0000001804047c10 */ /* 0x000fc6000ffbe0ff */
[----:B------:R-:W-:Y:S01]  /*2640*/  IMAD.MOV R3, RZ, RZ, -R11 ;  /* 0x000000ffff037224 */ /* 0x000fe200078e0a0b */
[----:B------:R-:W-:Y:S02]  /*2650*/  LEA.HI.X.SX32 R5, R13, UR25, 0x2, P5 ;  /* 0x000000190d057c11 */ /* 0x000fe4000a8f16ff */
[----:B--2---:R-:W-:Y:S01]  /*2660*/  IABS R12, R16 ;  /* 0x00000010000c7213 */ /* 0x004fe20000000000 */
[----:B------:R-:W-:Y:S01]  /*2670*/  IMAD R6, R7, R3, R6 ;  /* 0x0000000307067224 */ /* 0x000fe200078e0206 */
[----:B------:R-:W-:Y:S01]  /*2680*/  LOP3.LUT R3, R13, R18, RZ, 0x3c, !PT ;  /* 0x000000120d037212 */ /* 0x000fe200078e3cff */
[----:B------:R-:W2:Y:S01]  /*2690*/  LDG.E R4, desc[UR8][R4.64] ;  /* 0x0000000804047981 */ /* 0x000ea2000c1e1900 */
[----:B------:R-:W-:Y:S02]  /*26a0*/  IABS R29, R16 ;  /* 0x00000010001d7213 */ /* 0x000fe40000000000 */
[----:B------:R-:W-:-:S13]  /*26b0*/  ISETP.GT.U32.AND P5, PT, R9, R6, PT ;  /* 0x000000060900720c */ /* 0x000fda0003fa4070 */
[----:B------:R-:W-:Y:S02]  /*26c0*/  @!P5 IMAD.IADD R6, R6, 0x1, -R7 ;  /* 0x000000010606d824 */ /* 0x000fe400078e0a07 */
[----:B------:R-:W-:-:S03]  /*26d0*/  @!P5 VIADD R11, R11, 0x1 ;  /* 0x000000010b0bd836 */ /* 0x000fc60000000000 */
[----:B------:R-:W-:Y:S02]  /*26e0*/  ISETP.GE.U32.AND P5, PT, R6, R9, PT ;  /* 0x000000090600720c */ /* 0x000fe40003fa6070 */
[----:B------:R-:W0:Y:S01]  /*26f0*/  I2F.RP R9, R12 ;  /* 0x0000000c00097306 */ /* 0x000e220000209400 */
[----:B------:R-:W-:-:S10]  /*2700*/  LOP3.LUT R6, RZ, R18, RZ, 0x33, !PT ;  /* 0x00000012ff067212 */ /* 0x000fd400078e33ff */
[----:B------:R-:W-:Y:S02]  /*2710*/  @P5 IADD3 R11, PT, PT, R11, 0x1, RZ ;  /* 0x000000010b0b5810 */ /* 0x000fe40007ffe0ff */
[----:B------:R-:W-:Y:S01]  /*2720*/  ISETP.GE.AND P5, PT, R3, RZ, PT ;  /* 0x000000ff0300720c */ /* 0x000fe20003fa6270 */
[----:B0-----:R-:W0:-:S12]  /*2730*/  MUFU.RCP R9, R9 ;  /* 0x0000000900097308 */ /* 0x001e180000001000 */
[----:B------:R-:W-:Y:S01]  /*2740*/  @!P5 IMAD.MOV R11, RZ, RZ, -R11 ;  /* 0x000000ffff0bd224 */ /* 0x000fe200078e0a0b */
[----:B------:R-:W-:-:S04]  /*2750*/  ISETP.NE.AND P5, PT, R18, RZ, PT ;  /* 0x000000ff1200720c */ /* 0x000fc80003fa5270 */
[----:B------:R-:W-:Y:S01]  /*2760*/  SEL R3, R6, R11, !P5 ;  /* 0x0000000b06037207 */ /* 0x000fe20006800000 */
[----:B0-----:R-:W-:Y:S01]  /*2770*/  VIADD R7, R9, 0xffffffe ;  /* 0x0ffffffe09077836 */ /* 0x001fe20000000000 */
[----:B------:R-:W-:Y:S01]  /*2780*/  IABS R9, R18 ;  /* 0x0000001200097213 */ /* 0x000fe20000000000 */
[----:B------:R-:W-:Y:S02]  /*2790*/  HFMA2 R6, -RZ, RZ, 0, 0 ;  /* 0x00000000ff067431 */ /* 0x000fe400000001ff */
[----:B------:R-:W-:Y:S01]  /*27a0*/  IMAD.MOV R19, RZ, RZ, -R3 ;  /* 0x000000ffff137224 */ /* 0x000fe200078e0a03 */
[----:B------:R-:W0:Y:S01]  /*27b0*/  I2F.RP R22, R9 ;  /* 0x0000000900167306 */ /* 0x000e220000209400 */
[----:B------:R-:W-:Y:S02]  /*27c0*/  SEL R3, R3, RZ, P3 ;  /* 0x000000ff03037207 */ /* 0x000fe40001800000 */
[----:B------:R-:W-:Y:S02]  /*27d0*/  IMAD R19, R18, R19, R13 ;  /* 0x0000001312137224 */ /* 0x000fe400078e020d */
[----:B------:R-:W-:-:S03]  /*27e0*/  VIADD R13, R13, 0x400 ;  /* 0x000004000d0d7836 */ /* 0x000fc60000000000 */
[----:B------:R-:W1:Y:S01]  /*27f0*/  F2I.FTZ.U32.TRUNC.NTZ R7, R7 ;  /* 0x0000000700077305 */ /* 0x000e62000021f000 */
[----:B------:R-:W-:Y:S02]  /*2800*/  IABS R15, R19 ;  /* 0x00000013000f7213 */ /* 0x000fe40000000000 */
[----:B------:R-:W-:-:S05]  /*2810*/  IABS R20, R13 ;  /* 0x0000000d00147213 */ /* 0x000fca0000000000 */
[----:B0-----:R-:W0:Y:S01]  /*2820*/  MUFU.RCP R22, R22 ;  /* 0x0000001600167308 */ /* 0x001e220000001000 */
[----:B-1----:R-:W-:-:S04]  /*2830*/  IMAD.MOV R17, RZ, RZ, -R7 ;  /* 0x000000ffff117224 */ /* 0x002fc800078e0a07 */
[----:B------:R-:W-:-:S04]  /*2840*/  IMAD R17, R17, R12, RZ ;  /* 0x0000000c11117224 */ /* 0x000fc800078e02ff */
[----:B------:R-:W-:-:S04]  /*2850*/  IMAD.HI.U32 R17, R7, R17, R6 ;  /* 0x0000001107117227 */ /* 0x000fc800078e0006 */
[----:B0-----:R-:W-:Y:S01]  /*2860*/  VIADD R23, R22, 0xffffffe ;  /* 0x0ffffffe16177836 */ /* 0x001fe20000000000 */
[----:B------:R-:W-:Y:S01]  /*2870*/  LOP3.LUT R22, RZ, R16, RZ, 0x33, !PT ;  /* 0x00000010ff167212 */ /* 0x000fe200078e33ff */
[----:B------:R-:W-:Y:S02]  /*2880*/  IMAD.HI.U32 R14, R17, R15, RZ ;  /* 0x0000000f110e7227 */ /* 0x000fe400078e00ff */
[----:B------:R-:W0:Y:S02]  /*2890*/  F2I.FTZ.U32.TRUNC.NTZ R7, R23 ;  /* 0x0000001700077305 */ /* 0x000e24000021f000 */
[----:B------:R-:W-:-:S04]  /*28a0*/  IMAD.MOV R6, RZ, RZ, -R14 ;  /* 0x000000ffff067224 */ /* 0x000fc800078e0a0e */
[----:B------:R-:W-:-:S05]  /*28b0*/  IMAD R15, R12, R6, R15 ;  /* 0x000000060c0f7224 */ /* 0x000fca00078e020f */
[----:B------:R-:W-:Y:S02]  /*28c0*/  ISETP.GT.U32.AND P6, PT, R12, R15, PT ;  /* 0x0000000f0c00720c */ /* 0x000fe40003fc4070 */
[----:B0-----:R-:W-:-:S05]  /*28d0*/  IADD3 R6, PT, PT, RZ, -R7, RZ ;  /* 0x80000007ff067210 */ /* 0x001fca0007ffe0ff */
[----:B------:R-:W-:Y:S02]  /*28e0*/  IMAD R11, R6, R9, RZ ;  /* 0x00000009060b7224 */ /* 0x000fe400078e02ff */
[----:B------:R-:W-:-:S04]  /*28f0*/  IMAD.MOV.U32 R6, RZ, RZ, RZ ;  /* 0x000000ffff067224 */ /* 0x000fc800078e00ff */
[----:B------:R-:W-:Y:S02]  /*2900*/  @!P6 VIADD R14, R14, 0x1 ;  /* 0x000000010e0ee836 */ /* 0x000fe40000000000 */
[----:B------:R-:W-:-:S04]  /*2910*/  IMAD.HI.U32 R11, R7, R11, R6 ;  /* 0x0000000b070b7227 */ /* 0x000fc800078e0006 */
[----:B------:R-:W-:Y:S02]  /*2920*/  @!P6 IMAD.IADD R15, R15, 0x1, -R12 ;  /* 0x000000010f0fe824 */ /* 0x000fe400078e0a0c */
[----:B------:R-:W-:-:S04]  /*2930*/  IMAD.HI.U32 R6, R11, R20, RZ ;  /* 0x000000140b067227 */ /* 0x000fc800078e00ff */
[----:B------:R-:W-:-:S04]  /*2940*/  IMAD.MOV R7, RZ, RZ, -R6 ;  /* 0x000000ffff077224 */ /* 0x000fc800078e0a06 */
[----:B------:R-:W-:Y:S01]  /*2950*/  IMAD R20, R9, R7, R20 ;  /* 0x0000000709147224 */ /* 0x000fe200078e0214 */
[----:B------:R-:W-:-:S04]  /*2960*/  LOP3.LUT R7, R19, R16, RZ, 0x3c, !PT ;  /* 0x0000001013077212 */ /* 0x000fc800078e3cff */
[----:B------:R-:W-:-:S13]  /*2970*/  ISETP.GT.U32.AND P6, PT, R9, R20, PT ;  /* 0x000000140900720c */ /* 0x000fda0003fc4070 */
[----:B------:R-:W-:Y:S01]  /*2980*/  @!P6 VIADD R6, R6, 0x1 ;  /* 0x000000010606e836 */ /* 0x000fe20000000000 */
[----:B------:R-:W-:Y:S02]  /*2990*/  @!P6 IADD3 R20, PT, PT, R20, -R9, RZ ;  /* 0x800000091414e210 */ /* 0x000fe40007ffe0ff */
[----:B------:R-:W-:-:S13]  /*29a0*/  ISETP.GE.U32.AND P6, PT, R15, R12, PT ;  /* 0x0000000c0f00720c */ /* 0x000fda0003fc6070 */
[----:B------:R-:W-:Y:S01]  /*29b0*/  @P6 VIADD R14, R14, 0x1 ;  /* 0x000000010e0e6836 */ /* 0x000fe20000000000 */
[----:B------:R-:W-:-:S03]  /*29c0*/  ISETP.GE.U32.AND P6, PT, R20, R9, PT ;  /* 0x000000091400720c */ /* 0x000fc60003fc6070 */
[----:B------:R-:W-:Y:S02]  /*29d0*/  IMAD.MOV.U32 R15, RZ, RZ, R14 ;  /* 0x000000ffff0f7224 */ /* 0x000fe400078e000e */
[----:B------:R-:W0:Y:S08]  /*29e0*/  LDC R14, c[0x0][0x3c0] ;  /* 0x0000f000ff0e7b82 */ /* 0x000e300000000800 */
[----:B------:R-:W-:Y:S01]  /*29f0*/  @P6 VIADD R6, R6, 0x1 ;  /* 0x0000000106066836 */ /* 0x000fe20000000000 */
[----:B------:R-:W-:-:S02]  /*2a00*/  ISETP.GE.AND P6, PT, R7, RZ, PT ;  /* 0x000000ff0700720c */ /* 0x000fc40003fc6270 */
[----:B------:R-:W-:-:S11]  /*2a10*/  LOP3.LUT R7, R13, R18, RZ, 0x3c, !PT ;  /* 0x000000120d077212 */ /* 0x000fd600078e3cff */
[----:B------:R-:W-:Y:S01]  /*2a20*/  @!P6 IMAD.MOV R15, RZ, RZ, -R15 ;  /* 0x000000ffff0fe224 */ /* 0x000fe200078e0a0f */
[----:B------:R-:W-:Y:S02]  /*2a30*/  ISETP.GE.AND P6, PT, R7, RZ, PT ;  /* 0x000000ff0700720c */ /* 0x000fe40003fc6270 */
[----:B0-----:R-:W-:Y:S02]  /*2a40*/  IABS R20, R14 ;  /* 0x0000000e00147213 */ /* 0x001fe40000000000 */
[----:B------:R-:W-:Y:S02]  /*2a50*/  LOP3.LUT R7, RZ, R18, RZ, 0x33, !PT ;  /* 0x00000012ff077212 */ /* 0x000fe400078e33ff */
[----:B------:R-:W0:Y:S07]  /*2a60*/  I2F.RP R23, R20 ;  /* 0x0000001400177306 */ /* 0x000e2e0000209400 */
[----:B------:R-:W-:-:S04]  /*2a70*/  @!P6 IADD3 R6, PT, PT, -R6, RZ, RZ ;  /* 0x000000ff0606e210 */ /* 0x000fc80007ffe1ff */
[----:B------:R-:W-:Y:S02]  /*2a80*/  SEL R12, R7, R6, !P5 ;  /* 0x00000006070c7207 */ /* 0x000fe40006800000 */
[----:B------:R-:W-:Y:S01]  /*2a90*/  ISETP.NE.AND P5, PT, R16, RZ, PT ;  /* 0x000000ff1000720c */ /* 0x000fe20003fa5270 */
[----:B0-----:R-:W0:Y:S03]  /*2aa0*/  MUFU.RCP R23, R23 ;  /* 0x0000001700177308 */ /* 0x001e260000001000 */
[----:B------:R-:W-:-:S05]  /*2ab0*/  SEL R15, R22, R15, !P5 ;  /* 0x0000000f160f7207 */ /* 0x000fca0006800000 */
[----:B------:R-:W-:Y:S01]  /*2ac0*/  IMAD.MOV R6, RZ, RZ, -R15 ;  /* 0x000000ffff067224 */ /* 0x000fe200078e0a0f */
[----:B------:R-:W-:-:S03]  /*2ad0*/  SEL R15, R15, RZ, P4 ;  /* 0x000000ff0f0f7207 */ /* 0x000fc60002000000 */
[----:B------:R-:W-:Y:S02]  /*2ae0*/  IMAD R19, R16, R6, R19 ;  /* 0x0000000610137224 */ /* 0x000fe400078e0213 */
[----:B------:R-:W-:Y:S02]  /*2af0*/  IMAD.MOV.U32 R6, RZ, RZ, RZ ;  /* 0x000000ffff067224 */ /* 0x000fe400078e00ff */
[----:B0-----:R-:W-:Y:S01]  /*2b00*/  VIADD R7, R23, 0xffffffe ;  /* 0x0ffffffe17077836 */ /* 0x001fe20000000000 */
[----:B------:R-:W-:-:S05]  /*2b10*/  IABS R23, R19 ;  /* 0x0000001300177213 */ /* 0x000fca0000000000 */
[----:B------:R-:W0:Y:S02]  /*2b20*/  F2I.FTZ.U32.TRUNC.NTZ R7, R7 ;  /* 0x0000000700077305 */ /* 0x000e24000021f000 */
[----:B0-----:R-:W-:-:S04]  /*2b30*/  IMAD.MOV R25, RZ, RZ, -R7 ;  /* 0x000000ffff197224 */ /* 0x001fc800078e0a07 */
[----:B------:R-:W-:-:S04]  /*2b40*/  IMAD R25, R25, R20, RZ ;  /* 0x0000001419197224 */ /* 0x000fc800078e02ff */
[----:B------:R-:W-:Y:S01]  /*2b50*/  IMAD.HI.U32 R6, R7, R25, R6 ;  /* 0x0000001907067227 */ /* 0x000fe200078e0006 */
[----:B------:R-:W-:-:S05]  /*2b60*/  MOV R25, R23 ;  /* 0x0000001700197202 */ /* 0x000fca0000000f00 */
[----:B------:R-:W-:-:S04]  /*2b70*/  IMAD.HI.U32 R7, R6, R25, RZ ;  /* 0x0000001906077227 */ /* 0x000fc800078e00ff */
[----:B------:R-:W-:-:S04]  /*2b80*/  IMAD.MOV R23, RZ, RZ, -R7 ;  /* 0x000000ffff177224 */ /* 0x000fc800078e0a07 */
[----:B------:R-:W-:Y:S02]  /*2b90*/  IMAD R25, R20, R23, R25 ;  /* 0x0000001714197224 */ /* 0x000fe400078e0219 */
[----:B------:R-:W-:Y:S01]  /*2ba0*/  IMAD.MOV R23, RZ, RZ, -R12 ;  /* 0x000000ffff177224 */ /* 0x000fe200078e0a0c */
[----:B------:R-:W-:Y:S02]  /*2bb0*/  SEL R12, R12, RZ, P3 ;  /* 0x000000ff0c0c7207 */ /* 0x000fe40001800000 */
[----:B------:R-:W-:Y:S01]  /*2bc0*/  ISETP.GT.U32.AND P6, PT, R20, R25, PT ;  /* 0x000000191400720c */ /* 0x000fe20003fc4070 */
[----:B------:R-:W-:-:S05]  /*2bd0*/  IMAD R23, R18, R23, R13 ;  /* 0x0000001712177224 */ /* 0x000fca00078e020d */
[----:B------:R-:W-:-:S05]  /*2be0*/  IABS R18, R23 ;  /* 0x0000001700127213 */ /* 0x000fca0000000000 */
[----:B------:R-:W-:-:S04]  /*2bf0*/  IMAD.HI.U32 R17, R17, R18, RZ ;  /* 0x0000001211117227 */ /* 0x000fc800078e00ff */
[----:B------:R-:W-:Y:S01]  /*2c00*/  @!P6 VIADD R7, R7, 0x1 ;  /* 0x000000010707e836 */ /* 0x000fe20000000000 */
[----:B------:R-:W-:Y:S01]  /*2c10*/  IADD3 R27, PT, PT, -R17, RZ, RZ ;  /* 0x000000ff111b7210 */ /* 0x000fe20007ffe1ff */
[----:B------:R-:W-:-:S04]  /*2c20*/  @!P6 IMAD.IADD R25, R25, 0x1, -R20 ;  /* 0x000000011919e824 */ /* 0x000fc800078e0a14 */
[----:B------:R-:W-:-:S05]  /*2c30*/  IMAD R18, R29, R27, R18 ;  /* 0x0000001b1d127224 */ /* 0x000fca00078e0212 */
[----:B------:R-:W-:-:S13]  /*2c40*/  ISETP.GT.U32.AND P6, PT, R29, R18, PT ;  /* 0x000000121d00720c */ /* 0x000fda0003fc4070 */
[----:B------:R-:W-:Y:S02]  /*2c50*/  @!P6 IMAD.IADD R18, R18, 0x1, -R29 ;  /* 0x000000011212e824 */ /* 0x000fe400078e0a1d */
[----:B------:R-:W-:-:S03]  /*2c60*/  @!P6 VIADD R17, R17, 0x1 ;  /* 0x000000011111e836 */ /* 0x000fc60000000000 */
[----:B------:R-:W-:Y:S02]  /*2c70*/  ISETP.GE.U32.AND P6, PT, R18, R29, PT ;  /* 0x0000001d1200720c */ /* 0x000fe40003fc6070 */
[----:B------:R-:W-:-:S11]  /*2c80*/  LOP3.LUT R18, R23, R16, RZ, 0x3c, !PT ;  /* 0x0000001017127212 */ /* 0x000fd600078e3cff */
[----:B------:R-:W-:Y:S01]  /*2c90*/  @P6 VIADD R17, R17, 0x1 ;  /* 0x0000000111116836 */ /* 0x000fe20000000000 */
[----:B------:R-:W-:-:S13]  /*2ca0*/  ISETP.GE.AND P6, PT, R18, RZ, PT ;  /* 0x000000ff1200720c */ /* 0x000fda0003fc6270 */
[----:B------:R-:W-:Y:S01]  /*2cb0*/  @!P6 IMAD.MOV R17, RZ, RZ, -R17 ;  /* 0x000000ffff11e224 */ /* 0x000fe200078e0a11 */
[----:B------:R-:W-:-:S04]  /*2cc0*/  ISETP.GE.U32.AND P6, PT, R25, R20, PT ;  /* 0x000000141900720c */ /* 0x000fc80003fc6070 */
[----:B------:R-:W-:Y:S01]  /*2cd0*/  SEL R18, R22, R17, !P5 ;  /* 0x0000001116127207 */ /* 0x000fe20006800000 */
[----:B------:R-:W-:Y:S01]  /*2ce0*/  IMAD R22, R3, UR20, RZ ;  /* 0x0000001403167c24 */ /* 0x000fe2000f8e02ff */
[----:B------:R-:W-:Y:S01]  /*2cf0*/  LOP3.LUT R17, R19, R14, RZ, 0x3c, !PT ;  /* 0x0000000e13117212 */ /* 0x000fe200078e3cff */
[----:B------:R-:W-:Y:S02]  /*2d00*/  IMAD R3, R12, UR20, RZ ;  /* 0x000000140c037c24 */ /* 0x000fe4000f8e02ff */
[----:B------:R-:W-:Y:S01]  /*2d10*/  IMAD R15, R15, UR21, R22 ;  /* 0x000000150f0f7c24 */ /* 0x000fe2000f8e0216 */
[----:B------:R-:W-:Y:S01]  /*2d20*/  ISETP.GE.AND P5, PT, R17, RZ, PT ;  /* 0x000000ff1100720c */ /* 0x000fe20003fa6270 */
[----:B------:R-:W-:Y:S01]  /*2d30*/  IMAD.MOV R17, RZ, RZ, -R18 ;  /* 0x000000ffff117224 */ /* 0x000fe200078e0a12 */
[----:B------:R-:W-:Y:S02]  /*2d40*/  SEL R18, R18, RZ, P4 ;  /* 0x000000ff12127207 */ /* 0x000fe40002000000 */
[----:B------:R-:W-:Y:S01]  /*2d50*/  @P6 IADD3 R7, PT, PT, R7, 0x1, RZ ;  /* 0x0000000107076810 */ /* 0x000fe20007ffe0ff */
[----:B------:R-:W-:-:S02]  /*2d60*/  IMAD R23, R16, R17, R23 ;  /* 0x0000001110177224 */ /* 0x000fc400078e0217 */
[----:B------:R-:W-:-:S03]  /*2d70*/  IMAD R3, R18, UR21, R3 ;  /* 0x0000001512037c24 */ /* 0x000fc6000f8e0203 */
[----:B------:R-:W-:-:S03]  /*2d80*/  IABS R17, R23 ;  /* 0x0000001700117213 */ /* 0x000fc60000000000 */
[----:B------:R-:W-:Y:S02]  /*2d90*/  @!P5 IMAD.MOV R7, RZ, RZ, -R7 ;  /* 0x000000ffff07d224 */ /* 0x000fe400078e0a07 */
[----:B------:R-:W-:-:S04]  /*2da0*/  IMAD.HI.U32 R6, R6, R17, RZ ;  /* 0x0000001106067227 */ /* 0x000fc800078e00ff */
[----:B------:R-:W-:-:S04]  /*2db0*/  IMAD.MOV R16, RZ, RZ, -R6 ;  /* 0x000000ffff107224 */ /* 0x000fc800078e0a06 */
[----:B------:R-:W-:Y:S01]  /*2dc0*/  IMAD R17, R20, R16, R17 ;  /* 0x0000001014117224 */ /* 0x000fe200078e0211 */
[----:B------:R-:W-:-:S04]  /*2dd0*/  LOP3.LUT R16, R23, R14, RZ, 0x3c, !PT ;  /* 0x0000000e17107212 */ /* 0x000fc800078e3cff */
[----:B------:R-:W-:-:S13]  /*2de0*/  ISETP.GT.U32.AND P5, PT, R20, R17, PT ;  /* 0x000000111400720c */ /* 0x000fda0003fa4070 */
[----:B------:R-:W-:Y:S01]  /*2df0*/  @!P5 IMAD.IADD R17, R17, 0x1, -R20 ;  /* 0x000000011111d824 */ /* 0x000fe200078e0a14 */
[----:B------:R-:W-:-:S04]  /*2e00*/  @!P5 IADD3 R6, PT, PT, R6, 0x1, RZ ;  /* 0x000000010606d810 */ /* 0x000fc80007ffe0ff */
[----:B------:R-:W-:Y:S02]  /*2e10*/  ISETP.GE.U32.AND P5, PT, R17, R20, PT ;  /* 0x000000141100720c */ /* 0x000fe40003fa6070 */
[----:B------:R-:W-:-:S11]  /*2e20*/  LOP3.LUT R20, RZ, R14, RZ, 0x33, !PT ;  /* 0x0000000eff147212 */ /* 0x000fd600078e33ff */
[----:B------:R-:W-:Y:S01]  /*2e30*/  @P5 VIADD R6, R6, 0x1 ;  /* 0x0000000106065836 */ /* 0x000fe20000000000 */
[----:B------:R-:W-:-:S13]  /*2e40*/  ISETP.GE.AND P5, PT, R16, RZ, PT ;  /* 0x000000ff1000720c */ /* 0x000fda0003fa6270 */
[----:B------:R-:W-:Y:S01]  /*2e50*/  @!P5 IMAD.MOV R6, RZ, RZ, -R6 ;  /* 0x000000ffff06d224 */ /* 0x000fe200078e0a06 */
[----:B------:R-:W-:-:S04]  /*2e60*/  ISETP.NE.AND P5, PT, R14, RZ, PT ;  /* 0x000000ff0e00720c */ /* 0x000fc80003fa5270 */
[C---:B------:R-:W-:Y:S02]  /*2e70*/  SEL R16, R20.reuse, R7, !P5 ;  /* 0x0000000714107207 */ /* 0x040fe40006800000 */
[----:B------:R-:W-:Y:S02]  /*2e80*/  SEL R20, R20, R6, !P5 ;  /* 0x0000000614147207 */ /* 0x000fe40006800000 */
[----:B------:R-:W-:-:S04]  /*2e90*/  SHF.R.S64 R6, RZ, 0x1e, R13 ;  /* 0x0000001eff067819 */ /* 0x000fc8000000100d */
[----:B------:R-:W-:-:S04]  /*2ea0*/  IADD3 R6, P5, PT, R6, UR24, RZ ;  /* 0x0000001806067c10 */ /* 0x000fc8000ffbe0ff */
[----:B------:R-:W-:Y:S01]  /*2eb0*/  LEA.HI.X.SX32 R7, R13, UR25, 0x2, P5 ;  /* 0x000000190d077c11 */ /* 0x000fe2000a8f16ff */
[----:B------:R-:W-:Y:S01]  /*2ec0*/  IMAD.MOV R13, RZ, RZ, -R16 ;  /* 0x000000ffff0d7224 */ /* 0x000fe200078e0a10 */
[----:B------:R-:W-:-:S03]  /*2ed0*/  SEL R16, R16, RZ, P1 ;  /* 0x000000ff10107207 */ /* 0x000fc60000800000 */
[----:B------:R-:W-:Y:S01]  /*2ee0*/  IMAD R19, R14, R13, R19 ;  /* 0x0000000d0e137224 */ /* 0x000fe200078e0213 */
[----:B------:R-:W3:Y:S01]  /*2ef0*/  LDG.E R6, desc[UR8][R6.64] ;  /* 0x0000000806067981 */ /* 0x000ee2000c1e1900 */
[----:B------:R-:W-:Y:S01]  /*2f00*/  IMAD.MOV R13, RZ, RZ, -R20 ;  /* 0x000000ffff0d7224 */ /* 0x000fe200078e0a14 */
[----:B------:R-:W-:Y:S01]  /*2f10*/  SEL R20, R20, RZ, P1 ;  /* 0x000000ff14147207 */ /* 0x000fe20000800000 */
[----:B------:R-:W-:Y:S01]  /*2f20*/  IMAD R16, R16, UR22, R15 ;  /* 0x0000001610107c24 */ /* 0x000fe2000f8e020f */
[----:B------:R-:W-:Y:S01]  /*2f30*/  SEL R19, R19, RZ, P2 ;  /* 0x000000ff13137207 */ /* 0x000fe20001000000 */
[----:B------:R-:W-:Y:S02]  /*2f40*/  IMAD R14, R14, R13, R23 ;  /* 0x0000000d0e0e7224 */ /* 0x000fe400078e0217 */
[----:B------:R-:W-:Y:S02]  /*2f50*/  IMAD R3, R20, UR22, R3 ;  /* 0x0000001614037c24 */ /* 0x000fe4000f8e0203 */
[----:B------:R-:W-:Y:S01]  /*2f60*/  IMAD R19, R19, UR23, R16 ;  /* 0x0000001713137c24 */ /* 0x000fe2000f8e0210 */
[----:B------:R-:W-:-:S04]  /*2f70*/  SEL R14, R14, RZ, P2 ;  /* 0x000000ff0e0e7207 */ /* 0x000fc80001000000 */
[C---:B------:R-:W-:Y:S01]  /*2f80*/  IADD3 R16, P5, PT, R19.reuse, UR26, RZ ;  /* 0x0000001a13107c10 */ /* 0x040fe2000ffbe0ff */
[----:B------:R-:W-:Y:S02]  /*2f90*/  IMAD R3, R14, UR23, R3 ;  /* 0x000000170e037c24 */ /* 0x000fe4000f8e0203 */
[----:B------:R-:W2:Y:S01]  /*2fa0*/  LDC.64 R14, c[0x0][0x3f0] ;  /* 0x0000fc00ff0e7b82 */ /* 0x000ea20000000a00 */
[----:B------:R-:W-:Y:S02]  /*2fb0*/  LEA.HI.X.SX32 R17, R19, UR27, 0x1, P5 ;  /* 0x0000001b13117c11 */ /* 0x000fe4000a8f0eff */
[----:B------:R-:W-:-:S03]  /*2fc0*/  IADD3 R12, P5, PT, R3, UR26, RZ ;  /* 0x0000001a030c7c10 */ /* 0x000fc6000ffbe0ff */
[----:B------:R-:W4:Y:S01]  /*2fd0*/  LDG.E.U8 R16, desc[UR8][R16.64] ;  /* 0x0000000810107981 */ /* 0x000f22000c1e1100 */
[----:B------:R-:W-:-:S05]  /*2fe0*/  LEA.HI.X.SX32 R13, R3, UR27, 0x1, P5 ;  /* 0x0000001b030d7c11 */ /* 0x000fca000a8f0eff */
[----:B------:R-:W5:Y:S01]  /*2ff0*/  LDG.E.U8 R12, desc[UR8][R12.64] ;  /* 0x000000080c0c7981 */ /* 0x000f62000c1e1100 */
[----:B--2---:R-:W-:Y:S01]  /*3000*/  FMUL R3, R4, R15 ;  /* 0x0000000f04037220 */ /* 0x004fe20000400000 */
[----:B------:R-:W-:Y:S02]  /*3010*/  IADD3 R8, PT, PT, R8, 0x800, RZ ;  /* 0x0000080008087810 */ /* 0x000fe40007ffe0ff */
[----:B----4-:R-:W-:-:S04]  /*3020*/  ISETP.NE.AND P5, PT, R16, RZ, PT ;  /* 0x000000ff1000720c */ /* 0x010fc80003fa5270 */
[----:B------:R-:W-:Y:S02]  /*3030*/  FSEL R18, R3, R14, P5 ;  /* 0x0000000e03127208 */ /* 0x000fe40002800000 */
[----:B-----5:R-:W-:-:S03]  /*3040*/  ISETP.NE.AND P5, PT, R12, RZ, PT ;  /* 0x000000ff0c00720c */ /* 0x020fc60003fa5270 */
[----:B------:R-:W-:-:S10]  /*3050*/  FADD R18, -R21, R18 ;  /* 0x0000001215127221 */ /* 0x000fd40000000100 */
[----:B---3--:R-:W-:Y:S01]  /*3060*/  @P5 FMUL R14, R6, R15 ;  /* 0x0000000f060e5220 */ /* 0x008fe20000400000 */
[----:B------:R-:W-:Y:S02]  /*3070*/  HFMA2 R15, -RZ, RZ, 0.96630859375, -0.0022525787353515625 ;  /* 0x3bbb989dff0f7431 */ /* 0x000fe400000001ff */
[----:B------:R-:W-:-:S03]  /*3080*/  IMAD.MOV.U32 R16, RZ, RZ, 0x437c0000 ;  /* 0x437c0000ff107424 */ /* 0x000fc600078e00ff */
[----:B------:R-:W-:-:S04]  /*3090*/  FFMA.SAT R3, R18, R15, 0.5 ;  /* 0x3f00000012037423 */ /* 0x000fc8000000200f */
[----:B------:R-:W-:-:S04]  /*30a0*/  FFMA.RM R3, R3, R16, 12582913 ;  /* 0x4b40000103037423 */ /* 0x000fc80000004010 */
[----:B------:R-:W-:-:S04]  /*30b0*/  FADD R5, R3, -12583039 ;  /* 0xcb40007f03057421 */ /* 0x000fc80000000000 */
[----:B------:R-:W-:Y:S01]  /*30c0*/  FFMA R5, R18, 1.4426950216293334961, -R5 ;  /* 0x3fb8aa3b12057823 */ /* 0x000fe20000000805 */
[----:B------:R-:W-:-:S03]  /*30d0*/  FADD R14, -R21, R14 ;  /* 0x0000000e150e7221 */ /* 0x000fc60000000100 */
[----:B------:R-:W-:Y:S01]  /*30e0*/  FFMA R5, R18, 1.925963033500011079e-08, R5 ;  /* 0x32a5706012057823 */ /* 0x000fe20000000005 */
[----:B------:R-:W-:-:S05]  /*30f0*/  FFMA.SAT R4, R14, R15, 0.5 ;  /* 0x3f0000000e047423 */ /* 0x000fca000000200f */
[----:B------:R-:W0:Y:S01]  /*3100*/  MUFU.EX2 R5, R5 ;  /* 0x0000000500057308 */ /* 0x000e220000000800 */
[----:B------:R-:W-:-:S04]  /*3110*/  FFMA.RM R4, R4, R16, 12582913 ;  /* 0x4b40000104047423 */ /* 0x000fc80000004010 */
[----:B------:R-:W-:Y:S01]  /*3120*/  FADD R7, R4, -12583039 ;  /* 0xcb40007f04077421 */ /* 0x000fe20000000000 */
[----:B------:R-:W-:-:S03]  /*3130*/  IMAD.SHL.U32 R3, R3, 0x800000, RZ ;  /* 0x0080000003037824 */ /* 0x000fc600078e00ff */
[----:B------:R-:W-:-:S04]  /*3140*/  FFMA R7, R14, 1.4426950216293334961, -R7 ;  /* 0x3fb8aa3b0e077823 */ /* 0x000fc80000000807 */
[----:B------:R-:W-:Y:S01]  /*3150*/  FFMA R7, R14, 1.925963033500011079e-08, R7 ;  /* 0x32a570600e077823 */ /* 0x000fe20000000007 */
[----:B0-----:R-:W-:Y:S01]  /*3160*/  FFMA R13, R3, R5, R10 ;  /* 0x00000005030d7223 */ /* 0x001fe2000000000a */
[----:B------:R-:W-:-:S04]  /*3170*/  IMAD.U32 R3, RZ, RZ, UR7 ;  /* 0x00000007ff037e24 */ /* 0x000fc8000f8e00ff */
[----:B------:R-:W0:Y:S01]  /*3180*/  MUFU.EX2 R7, R7 ;  /* 0x0000000700077308 */ /* 0x000e220000000800 */
[----:B------:R-:W-:Y:S01]  /*3190*/  ISETP.GE.AND P5, PT, R8, R3, PT ;  /* 0x000000030800720c */ /* 0x000fe20003fa6270 */
[----:B------:R-:W-:-:S04]  /*31a0*/  IMAD.SHL.U32 R4, R4, 0x800000, RZ ;  /* 0x0080000004047824 */ /* 0x000fc800078e00ff */
[----:B0-----:R-:W-:-:S08]  /*31b0*/  FFMA R10, R4, R7, R13 ;  /* 0x00000007040a7223 */ /* 0x001fd0000000000d */
[----:B------:R-:W-:Y:S05]  /*31c0*/  @!P5 BRA `(.L_x_14) ;  /* 0xfffffff000f8d947 */ /* 0x000fea000383ffff */
.L_x_11:
[----:B0---4-:R-:W-:Y:S05]  /*31d0*/  BSYNC.RECONVERGENT B0 ;  /* 0x0000000000007941 */ /* 0x011fea0003800200 */
.L_x_10:
[----:B------:R-:W-:Y:S01]  /*31e0*/  IMAD.MOV.U32 R12, RZ, RZ, R10 ;  /* 0x000000ffff0c7224 */ /* 0x000fe200078e000a */
[C---:B------:R-:W-:Y:S01]  /*31f0*/  ISETP.GT.AND P6, PT, R28.reuse, 0x1e, PT ;  /* 0x0000001e1c00780c */ /* 0x040fe20003fc4270 */
[----:B------:R-:W0:Y:S01]  /*3200*/  @P0 S2R R9, SR_CgaCtaId ;  /* 0x0000000000090919 */ /* 0x000e220000008800 */
[----:B------:R-:W-:Y:S01]  /*3210*/  ISETP.GT.AND P5, PT, R28, 0x1d, PT ;  /* 0x0000001d1c00780c */ /* 0x000fe20003fa4270 */
[----:B------:R-:W-:Y:S01]  /*3220*/  BSSY.RECONVERGENT B0, `(.L_x_15) ;  /* 0x0000044000007945 */ /* 0x000fe20003800200 */
[----:B-1-3--:R-:W-:Y:S01]  /*3230*/  @P0 MOV R4, 0x400 ;  /* 0x0000040000040802 */ /* 0x00afe20000000f00 */
[----:B------:R-:W1:Y:S01]  /*3240*/  SHFL.DOWN PT, R5, R12, 0x1, 0x1f ;  /* 0x08201f000c057f89 */ /* 0x000e6200000e0000 */
[----:B------:R-:W-:Y:S02]  /*3250*/  @P0 SHF.R.U32.HI R6, RZ, 0x3, R0 ;  /* 0x00000003ff060819 */ /* 0x000fe40000011600 */
[----:B------:R-:W-:Y:S01]  /*3260*/  ISETP.NE.AND P1, PT, R0, RZ, PT ;  /* 0x000000ff0000720c */ /* 0x000fe20003f25270 */
[----:B------:R-:W-:Y:S01]  /*3270*/  @P0 VIADD R4, R4, 0xa8 ;  /* 0x000000a804040836 */ /* 0x000fe20000000000 */
[----:B------:R-:W-:-:S03]  /*3280*/  @P0 LOP3.LUT R7, R6, 0x7c, RZ, 0xc0, !PT ;  /* 0x0000007c06070812 */ /* 0x000fc600078ec0ff */
[----:B-1----:R-:W-:Y:S01]  /*3290*/  @!P6 FADD R12, R5, R12 ;  /* 0x0000000c050ce221 */ /* 0x002fe20000000000 */
[----:B------:R-:W-:Y:S02]  /*32a0*/  ISETP.GT.AND P6, PT, R28, 0x1b, PT ;  /* 0x0000001b1c00780c */ /* 0x000fe40003fc4270 */
[----:B0-----:R-:W-:Y:S02]  /*32b0*/  @P0 LEA R4, R9, R4, 0x18 ;  /* 0x0000000409040211 */ /* 0x001fe400078ec0ff */
[----:B------:R-:W0:Y:S03]  /*32c0*/  SHFL.DOWN PT, R5, R12, 0x2, 0x1f ;  /* 0x08401f000c057f89 */ /* 0x000e2600000e0000 */
[----:B------:R-:W-:Y:S02]  /*32d0*/  @P0 IMAD.IADD R7, R7, 0x1, R4 ;  /* 0x0000000107070824 */ /* 0x000fe400078e0204 */
[----:B0-----:R-:W-:Y:S01]  /*32e0*/  @!P5 FADD R12, R12, R5 ;  /* 0x000000050c0cd221 */ /* 0x001fe20000000000 */
[----:B------:R-:W-:-:S04]  /*32f0*/  ISETP.GT.AND P5, PT, R28, 0x17, PT ;  /* 0x000000171c00780c */ /* 0x000fc80003fa4270 */
[----:B------:R-:W0:Y:S02]  /*3300*/  SHFL.DOWN PT, R5, R12, 0x4, 0x1f ;  /* 0x08801f000c057f89 */ /* 0x000e2400000e0000 */
[----:B0-----:R-:W-:-:S05]  /*3310*/  @!P6 FADD R12, R12, R5 ;  /* 0x000000050c0ce221 */ /* 0x001fca0000000000 */
[----:B------:R-:W0:Y:S02]  /*3320*/  SHFL.DOWN PT, R5, R12, 0x8, 0x1f ;  /* 0x09001f000c057f89 */ /* 0x000e2400000e0000 */
[----:B0-----:R-:W-:Y:S01]  /*3330*/  @!P5 FADD R12, R12, R5 ;  /* 0x000000050c0cd221 */ /* 0x001fe20000000000 */
[----:B------:R-:W-:-:S04]  /*3340*/  ISETP.GT.AND P5, PT, R28, 0xf, PT ;  /* 0x0000000f1c00780c */ /* 0x000fc80003fa4270 */
[----:B------:R-:W0:Y:S09]  /*3350*/  SHFL.DOWN PT, R5, R12, 0x10, 0x1f ;  /* 0x0a001f000c057f89 */ /* 0x000e3200000e0000 */
[----:B0-----:R-:W-:-:S05]  /*3360*/  @!P5 FADD R12, R12, R5 ;  /* 0x000000050c0cd221 */ /* 0x001fca0000000000 */
[----:B------:R0:W-:Y:S01]  /*3370*/  @P0 STS [R7+0x20], R12 ;  /* 0x0000200c07000388 */ /* 0x0001e20000000800 */
[----:B------:R-:W-:Y:S06]  /*3380*/  BAR.SYNC.DEFER_BLOCKING 0x0 ;  /* 0x0000000000007b1d */ /* 0x000fec0000010000 */
[----:B------:R-:W-:Y:S05]  /*3390*/  @P1 BRA `(.L_x_16) ;  /* 0x0000000000b01947 */ /* 0x000fea0003800000 */
[----:B------:R-:W1:Y:S01]  /*33a0*/  S2UR UR7, SR_CgaCtaId ;  /* 0x00000000000779c3 */ /* 0x000e620000008800 */
[----:B------:R-:W-:Y:S02]  /*33b0*/  UMOV UR6, 0x400 ;  /* 0x0000040000067882 */ /* 0x000fe40000000000 */
[----:B-1----:R-:W-:-:S09]  /*33c0*/  ULEA UR6, UR7, UR6, 0x18 ;  /* 0x0000000607067291 */ /* 0x002fd2000f8ec0ff */
[----:B------:R-:W1:Y:S04]  /*33d0*/  LDS R13, [UR6+0xcc] ;  /* 0x0000cc06ff0d7984 */ /* 0x000e680008000800 */
[----:B--2---:R-:W2:Y:S04]  /*33e0*/  LDS.128 R8, [UR6+0xd0] ;  /* 0x0000d006ff087984 */ /* 0x004ea80008000c00 */
[----:B------:R-:W3:Y:S04]  /*33f0*/  LDS.128 R16, [UR6+0xe0] ;  /* 0x0000e006ff107984 */ /* 0x000ee80008000c00 */
[----:B0-----:R-:W0:Y:S01]  /*3400*/  LDS.128 R4, [UR6+0xf0] ;  /* 0x0000f006ff047984 */ /* 0x001e220008000c00 */
[----:B-1----:R-:W-:-:S04]  /*3410*/  FADD R13, R12, R13 ;  /* 0x0000000d0c0d7221 */ /* 0x002fc80000000000 */
[----:B--2---:R-:W-:Y:S02]  /*3420*/  FADD R8, R13, R8 ;  /* 0x000000080d087221 */ /* 0x004fe40000000000 */
[----:B------:R-:W1:Y:S02]  /*3430*/  LDS.128 R12, [UR6+0x100] ;  /* 0x00010006ff0c7984 */ /* 0x000e640008000c00 */
[----:B------:R-:W-:-:S04]  /*3440*/  FADD R9, R8, R9 ;  /* 0x0000000908097221 */ /* 0x000fc80000000000 */
[----:B------:R-:W-:-:S04]  /*3450*/  FADD R10, R9, R10 ;  /* 0x0000000a090a7221 */ /* 0x000fc80000000000 */
[----:B------:R-:W-:-:S04]  /*3460*/  FADD R11, R10, R11 ;  /* 0x0000000b0a0b7221 */ /* 0x000fc80000000000 */
[----:B---3--:R-:W-:Y:S02]  /*3470*/  FADD R16, R11, R16 ;  /* 0x000000100b107221 */ /* 0x008fe40000000000 */
[----:B------:R-:W2:Y:S02]  /*3480*/  LDS.128 R8, [UR6+0x110] ;  /* 0x00011006ff087984 */ /* 0x000ea40008000c00 */
[----:B------:R-:W-:-:S04]  /*3490*/  FADD R17, R16, R17 ;  /* 0x0000001110117221 */ /* 0x000fc80000000000 */
[----:B------:R-:W-:-:S04]  /*34a0*/  FADD R18, R17, R18 ;  /* 0x0000001211127221 */ /* 0x000fc80000000000 */
[----:B------:R-:W-:-:S04]  /*34b0*/  FADD R19, R18, R19 ;  /* 0x0000001312137221 */ /* 0x000fc80000000000 */
[----:B0-----:R-:W-:Y:S02]  /*34c0*/  FADD R4, R19, R4 ;  /* 0x0000000413047221 */ /* 0x001fe40000000000 */
[----:B------:R-:W0:Y:S02]  /*34d0*/  LDS.128 R16, [UR6+0x120] ;  /* 0x00012006ff107984 */ /* 0x000e240008000c00 */
[----:B------:R-:W-:-:S04]  /*34e0*/  FADD R5, R4, R5 ;  /* 0x0000000504057221 */ /* 0x000fc80000000000 */
[----:B------:R-:W-:-:S04]  /*34f0*/  FADD R6, R5, R6 ;  /* 0x0000000605067221 */ /* 0x000fc80000000000 */
[----:B------:R-:W-:-:S04]  /*3500*/  FADD R7, R6, R7 ;  /* 0x0000000706077221 */ /* 0x000fc80000000000 */
[----:B-1----:R-:W-:Y:S02]  /*3510*/  FADD R12, R7, R12 ;  /* 0x0000000c070c7221 */ /* 0x002fe40000000000 */
[----:B------:R-:W1:Y:S02]  /*3520*/  LDS.128 R4, [UR6+0x130] ;  /* 0x00013006ff047984 */ /* 0x000e640008000c00 */
[----:B------:R-:W-:-:S04]  /*3530*/  FADD R13, R12, R13 ;  /* 0x0000000d0c0d7221 */ /* 0x000fc80000000000 */
[----:B------:R-:W-:-:S04]  /*3540*/  FADD R14, R13, R14 ;  /* 0x0000000e0d0e7221 */ /* 0x000fc80000000000 */
[----:B------:R-:W-:-:S04]  /*3550*/  FADD R15, R14, R15 ;  /* 0x0000000f0e0f7221 */ /* 0x000fc80000000000 */
[----:B--2---:R-:W-:-:S04]  /*3560*/  FADD R8, R15, R8 ;  /* 0x000000080f087221 */ /* 0x004fc80000000000 */
[----:B------:R-:W-:-:S04]  /*3570*/  FADD R9, R8, R9 ;  /* 0x0000000908097221 */ /* 0x000fc80000000000 */
[----:B------:R-:W-:Y:S02]  /*3580*/  FADD R10, R9, R10 ;  /* 0x0000000a090a7221 */ /* 0x000fe40000000000 */
[----:B------:R-:W2:Y:S02]  /*3590*/  LDS.64 R8, [UR6+0x140] ;  /* 0x00014006ff087984 */ /* 0x000ea40008000a00 */
[----:B------:R-:W-:-:S04]  /*35a0*/  FADD R11, R10, R11 ;  /* 0x0000000b0a0b7221 */ /* 0x000fc80000000000 */
[----:B0-----:R-:W-:-:S04]  /*35b0*/  FADD R16, R11, R16 ;  /* 0x000000100b107221 */ /* 0x001fc80000000000 */
[----:B------:R-:W-:-:S04]  /*35c0*/  FADD R17, R16, R17 ;  /* 0x0000001110117221 */ /* 0x000fc80000000000 */
[----:B------:R-:W-:-:S04]  /*35d0*/  FADD R18, R17, R18 ;  /* 0x0000001211127221 */ /* 0x000fc80000000000 */
[----:B------:R-:W-:-:S04]  /*35e0*/  FADD R19, R18, R19 ;  /* 0x0000001312137221 */ /* 0x000fc80000000000 */
[----:B-1----:R-:W-:-:S04]  /*35f0*/  FADD R4, R19, R4 ;  /* 0x0000000413047221 */ /* 0x002fc80000000000 */
[----:B------:R-:W-:-:S04]  /*3600*/  FADD R5, R4, R5 ;  /* 0x0000000504057221 */ /* 0x000fc80000000000 */
[----:B------:R-:W-:-:S04]  /*3610*/  FADD R6, R5, R6 ;  /* 0x0000000605067221 */ /* 0x000fc80000000000 */
[----:B------:R-:W-:-:S04]  /*3620*/  FADD R7, R6, R7 ;  /* 0x0000000706077221 */ /* 0x000fc80000000000 */
[----:B--2---:R-:W-:-:S04]  /*3630*/  FADD R8, R7, R8 ;  /* 0x0000000807087221 */ /* 0x004fc80000000000 */
[----:B------:R-:W-:-:S05]  /*3640*/  FADD R8, R8, R9 ;  /* 0x0000000908087221 */ /* 0x000fca0000000000 */
[----:B------:R1:W-:Y:S02]  /*3650*/  STS [UR6+0x14c], R8 ;  /* 0x00014c08ff007988 */ /* 0x0003e40008000806 */
.L_x_16:
[----:B------:R-:W-:Y:S05]  /*3660*/  BSYNC.RECONVERGENT B0 ;  /* 0x0000000000007941 */ /* 0x000fea0003800200 */
.L_x_15:
[----:B------:R-:W3:Y:S01]  /*3670*/  S2UR UR7, SR_CgaCtaId ;  /* 0x00000000000779c3 */ /* 0x000ee20000008800 */
[----:B------:R-:W-:Y:S01]  /*3680*/  ISETP.GE.AND P0, PT, R0, R3, PT ;  /* 0x000000030000720c */ /* 0x000fe20003f06270 */
[----:B------:R-:W-:Y:S01]  /*3690*/  UMOV UR6, 0x400 ;  /* 0x0000040000067882 */ /* 0x000fe20000000000 */
[----:B------:R-:W4:Y:S01]  /*36a0*/  LDCU UR20, c[0x0][0x410] ;  /* 0x00008200ff1477ac */ /* 0x000f220008000800 */
[----:B------:R-:W-:Y:S01]  /*36b0*/  BSSY.RECONVERGENT B0, `(.L_x_17) ;  /* 0x00001bc000007945 */ /* 0x000fe20003800200 */
[----:B------:R-:W0:Y:S01]  /*36c0*/  LDCU UR21, c[0x0][0x3f4] ;  /* 0x00007e80ff1577ac */ /* 0x000e220008000800 */
[----:B------:R-:W0:Y:S01]  /*36d0*/  LDCU.64 UR22, c[0x0][0x3f8] ;  /* 0x00007f00ff1677ac */ /* 0x000e220008000a00 */
[----:B------:R-:W0:Y:S01]  /*36e0*/  LDCU.128 UR24, c[0x0][0x3d0] ;  /* 0x00007a00ff1877ac */ /* 0x000e220008000c00 */
[----:B------:R-:W0:Y:S01]  /*36f0*/  LDCU.128 UR28, c[0x0][0x380] ;  /* 0x00007000ff1c77ac */ /* 0x000e220008000c00 */
[----:B---3--:R-:W-:Y:S01]  /*3700*/  ULEA UR6, UR7, UR6, 0x18 ;  /* 0x0000000607067291 */ /* 0x008fe2000f8ec0ff */
[----:B------:R-:W-:Y:S06]  /*3710*/  BAR.SYNC.DEFER_BLOCKING 0x0 ;  /* 0x0000000000007b1d */ /* 0x000fec0000010000 */
[----:B0---4-:R-:W-:Y:S05]  /*3720*/  @P0 BRA `(.L_x_18) ;  /* 0x0000001800d00947 */ /* 0x011fea0003800000 */
[----:B------:R-:W0:Y:S01]  /*3730*/  LDS R10, [UR6+0x14c] ;  /* 0x00014c06ff0a7984 */ /* 0x000e220008000800 */
[----:B------:R-:W-:Y:S01]  /*3740*/  LOP3.LUT R3, R2, 0x400, RZ, 0xc0, !PT ;  /* 0x0000040002037812 */ /* 0x000fe200078ec0ff */
[----:B------:R-:W-:Y:S01]  /*3750*/  BSSY.RECONVERGENT B1, `(.L_x_19) ;  /* 0x000009c000017945 */ /* 0x000fe20003800200 */
[----:B------:R-:W-:Y:S02]  /*3760*/  IMAD.MOV.U32 R19, RZ, RZ, R0 ;  /* 0x000000ffff137224 */ /* 0x000fe400078e0000 */
[----:B------:R-:W-:-:S13]  /*3770*/  ISETP.NE.AND P0, PT, R3, RZ, PT ;  /* 0x000000ff0300720c */ /* 0x000fda0003f05270 */
[----:B------:R-:W-:Y:S05]  /*3780*/  @P0 BRA `(.L_x_20) ;  /* 0x0000000800600947 */ /* 0x000fea0003800000 */
[----:B-12---:R-:W1:Y:S01]  /*3790*/  LDC R8, c[0x0][0x3b8] ;  /* 0x0000ee00ff087b82 */ /* 0x006e620000000800 */
[----:B------:R-:W2:Y:S01]  /*37a0*/  LDCU.128 UR12, c[0x0][0x3d0] ;  /* 0x00007a00ff0c77ac */ /* 0x000ea20008000c00 */
[----:B------:R-:W3:Y:S06]  /*37b0*/  LDCU.128 UR16, c[0x0][0x380] ;  /* 0x00007000ff1077ac */ /* 0x000eec0008000c00 */
[----:B------:R-:W4:Y:S01]  /*37c0*/  LDC R3, c[0x0][0x3e8] ;  /* 0x0000fa00ff037b82 */ /* 0x000f220000000800 */
[----:B------:R-:W5:Y:S07]  /*37d0*/  LDCU UR7, c[0x0][0x3f4] ;  /* 0x00007e80ff0777ac */ /* 0x000f6e0008000800 */
[----:B------:R-:W0:Y:S01]  /*37e0*/  LDC R6, c[0x0][0x3bc] ;  /* 0x0000ef00ff067b82 */ /* 0x000e220000000800 */
[----:B-1----:R-:W-:-:S07]  /*37f0*/  IABS R11, R8 ;  /* 0x00000008000b7213 */ /* 0x002fce0000000000 */
[----:B------:R-:W1:Y:S01]  /*3800*/  LDC.64 R16, c[0x0][0x3a0] ;  /* 0x0000e800ff107b82 */ /* 0x000e620000000a00 */
[----:B------:R-:W2:Y:S01]  /*3810*/  I2F.RP R7, R11 ;  /* 0x0000000b00077306 */ /* 0x000ea20000209400 */
[----:B----4-:R-:W-:-:S06]  /*3820*/  IMAD R3, R3, UR5, R0 ;  /* 0x0000000503037c24 */ /* 0x010fcc000f8e0200 */
[----:B------:R-:W4:Y:S01]  /*3830*/  LDC.64 R18, c[0x0][0x3a8] ;  /* 0x0000ea00ff127b82 */ /* 0x000f220000000a00 */
[----:B------:R-:W-:Y:S01]  /*3840*/  IABS R12, R3 ;  /* 0x00000003000c7213 */ /* 0x000fe20000000000 */
[----:B--2---:R-:W2:Y:S02]  /*3850*/  MUFU.RCP R7, R7 ;  /* 0x0000000700077308 */ /* 0x004ea40000001000 */
[----:B--2---:R-:W-:Y:S02]  /*3860*/  IADD3 R5, PT, PT, R7, 0xffffffe, RZ ;  /* 0x0ffffffe07057810 */ /* 0x004fe40007ffe0ff */
[----:B0-----:R-:W-:-:S04]  /*3870*/  IABS R7, R6 ;  /* 0x0000000600077213 */ /* 0x001fc80000000000 */
[----:B------:R-:W0:Y:S02]  /*3880*/  F2I.FTZ.U32.TRUNC.NTZ R5, R5 ;  /* 0x0000000500057305 */ /* 0x000e24000021f000 */
[----:B0-----:R-:W-:-:S04]  /*3890*/  IMAD.MOV R4, RZ, RZ, -R5 ;  /* 0x000000ffff047224 */ /* 0x001fc800078e0a05 */
[----:B------:R-:W-:Y:S02]  /*38a0*/  IMAD R9, R4, R11, RZ ;  /* 0x0000000b04097224 */ /* 0x000fe400078e02ff */
[----:B------:R-:W-:-:S04]  /*38b0*/  IMAD.MOV.U32 R4, RZ, RZ, RZ ;  /* 0x000000ffff047224 */ /* 0x000fc800078e00ff */
[----:B------:R-:W-:-:S04]  /*38c0*/  IMAD.HI.U32 R9, R5, R9, R4 ;  /* 0x0000000905097227 */ /* 0x000fc800078e0004 */
[----:B------:R-:W-:Y:S02]  /*38d0*/  IMAD.MOV.U32 R4, RZ, RZ, R12 ;  /* 0x000000ffff047224 */ /* 0x000fe400078e000c */
[----:B------:R-:W0:Y:S02]  /*38e0*/  I2F.RP R12, R7 ;  /* 0x00000007000c7306 */ /* 0x000e240000209400 */
[----:B------:R-:W-:-:S04]  /*38f0*/  IMAD.HI.U32 R5, R9, R4, RZ ;  /* 0x0000000409057227 */ /* 0x000fc800078e00ff */
[----:B------:R-:W-:-:S04]  /*3900*/  IMAD.MOV R9, RZ, RZ, -R5 ;  /* 0x000000ffff097224 */ /* 0x000fc800078e0a05 */
[----:B------:R-:W-:-:S05]  /*3910*/  IMAD R4, R11, R9, R4 ;  /* 0x000000090b047224 */ /* 0x000fca00078e0204 */
[----:B------:R-:W-:Y:S01]  /*3920*/  ISETP.GT.U32.AND P1, PT, R11, R4, PT ;  /* 0x000000040b00720c */ /* 0x000fe20003f24070 */
[----:B0-----:R-:W0:-:S12]  /*3930*/  MUFU.RCP R12, R12 ;  /* 0x0000000c000c7308 */ /* 0x001e180000001000 */
[-C--:B------:R-:W-:Y:S01]  /*3940*/  @!P1 IADD3 R4, PT, PT, R4, -R11.reuse, RZ ;  /* 0x8000000b04049210 */ /* 0x080fe20007ffe0ff */
[----:B------:R-:W-:Y:S01]  /*3950*/  @!P1 VIADD R5, R5, 0x1 ;  /* 0x0000000105059836 */ /* 0x000fe20000000000 */
[----:B------:R-:W-:Y:S02]  /*3960*/  ISETP.NE.AND P1, PT, R8, RZ, PT ;  /* 0x000000ff0800720c */ /* 0x000fe40003f25270 */
[----:B------:R-:W-:Y:S01]  /*3970*/  ISETP.GE.U32.AND P0, PT, R4, R11, PT ;  /* 0x0000000b0400720c */ /* 0x000fe20003f06070 */
[----:B0-----:R-:W-:Y:S01]  /*3980*/  VIADD R9, R12, 0xffffffe ;  /* 0x0ffffffe0c097836 */ /* 0x001fe20000000000 */
[----:B------:R-:W-:-:S04]  /*3990*/  LOP3.LUT R4, R3, R8, RZ, 0x3c, !PT ;  /* 0x0000000803047212 */ /* 0x000fc800078e3cff */
[----:B------:R-:W-:Y:S01]  /*39a0*/  ISETP.GE.AND P2, PT, R4, RZ, PT ;  /* 0x000000ff0400720c */ /* 0x000fe20003f46270 */
[----:B------:R-:W0:Y:S01]  /*39b0*/  F2I.FTZ.U32.TRUNC.NTZ R9, R9 ;  /* 0x0000000900097305 */ /* 0x000e22000021f000 */
[----:B------:R-:W2:Y:S05]  /*39c0*/  LDC R4, c[0x0][0x3c0] ;  /* 0x0000f000ff047b82 */ /* 0x000eaa0000000800 */
[----:B------:R-:W-:-:S06]  /*39d0*/  @P0 VIADD R5, R5, 0x1 ;  /* 0x0000000105050836 */ /* 0x000fcc0000000000 */
[----:B------:R-:W-:Y:S01]  /*39e0*/  @!P2 IMAD.MOV R5, RZ, RZ, -R5 ;  /* 0x000000ffff05a224 */ /* 0x000fe200078e0a05 */
[----:B------:R-:W-:Y:S02]  /*39f0*/  @!P1 LOP3.LUT R5, RZ, R8, RZ, 0x33, !PT ;  /* 0x00000008ff059212 */ /* 0x000fe400078e33ff */
[----:B0-----:R-:W-:-:S03]  /*3a00*/  IADD3 R12, PT, PT, RZ, -R9, RZ ;  /* 0x80000009ff0c7210 */ /* 0x001fc60007ffe0ff */
[----:B------:R-:W-:Y:S02]  /*3a10*/  IMAD.MOV R11, RZ, RZ, -R5 ;  /* 0x000000ffff0b7224 */ /* 0x000fe400078e0a05 */
[----:B------:R-:W-:Y:S02]  /*3a20*/  IMAD R13, R12, R7, RZ ;  /* 0x000000070c0d7224 */ /* 0x000fe400078e02ff */
[----:B------:R-:W-:Y:S02]  /*3a30*/  IMAD R11, R8, R11, R3 ;  /* 0x0000000b080b7224 */ /* 0x000fe400078e0203 */
[----:B------:R-:W-:Y:S01]  /*3a40*/  IMAD.MOV.U32 R8, RZ, RZ, RZ ;  /* 0x000000ffff087224 */ /* 0x000fe200078e00ff */
[----:B--2---:R-:W-:Y:S02]  /*3a50*/  ISETP.NE.AND P4, PT, R4, RZ, PT ;  /* 0x000000ff0400720c */ /* 0x004fe40003f85270 */
[----:B------:R-:W-:Y:S01]  /*3a60*/  IABS R12, R11 ;  /* 0x0000000b000c7213 */ /* 0x000fe20000000000 */
[----:B------:R-:W-:Y:S01]  /*3a70*/  IMAD.HI.U32 R9, R9, R13, R8 ;  /* 0x0000000d09097227 */ /* 0x000fe200078e0008 */
[----:B------:R-:W-:-:S04]  /*3a80*/  IABS R8, R4 ;  /* 0x0000000400087213 */ /* 0x000fc80000000000 */
[----:B------:R-:W0:Y:S01]  /*3a90*/  I2F.RP R14, R8 ;  /* 0x00000008000e7306 */ /* 0x000e220000209400 */
[----:B------:R-:W-:-:S04]  /*3aa0*/  IMAD.HI.U32 R9, R9, R12, RZ ;  /* 0x0000000c09097227 */ /* 0x000fc800078e00ff */
[----:B------:R-:W-:-:S04]  /*3ab0*/  IMAD.MOV R13, RZ, RZ, -R9 ;  /* 0x000000ffff0d7224 */ /* 0x000fc800078e0a09 */
[----:B------:R-:W-:-:S05]  /*3ac0*/  IMAD R12, R7, R13, R12 ;  /* 0x0000000d070c7224 */ /* 0x000fca00078e020c */
[----:B------:R-:W-:Y:S01]  /*3ad0*/  ISETP.GT.U32.AND P1, PT, R7, R12, PT ;  /* 0x0000000c0700720c */ /* 0x000fe20003f24070 */
[----:B0-----:R-:W0:-:S12]  /*3ae0*/  MUFU.RCP R14, R14 ;  /* 0x0000000e000e7308 */ /* 0x001e180000001000 */
[----:B------:R-:W-:Y:S02]  /*3af0*/  @!P1 IMAD.IADD R12, R12, 0x1, -R7 ;  /* 0x000000010c0c9824 */ /* 0x000fe400078e0a07 */
[----:B------:R-:W-:Y:S01]  /*3b00*/  @!P1 VIADD R9, R9, 0x1 ;  /* 0x0000000109099836 */ /* 0x000fe20000000000 */
[----:B------:R-:W-:Y:S02]  /*3b10*/  ISETP.NE.AND P1, PT, R6, RZ, PT ;  /* 0x000000ff0600720c */ /* 0x000fe40003f25270 */
[----:B------:R-:W-:Y:S02]  /*3b20*/  ISETP.GE.U32.AND P0, PT, R12, R7, PT ;  /* 0x000000070c00720c */ /* 0x000fe40003f06070 */
[----:B------:R-:W-:Y:S02]  /*3b30*/  LOP3.LUT R7, R11, R6, RZ, 0x3c, !PT ;  /* 0x000000060b077212 */ /* 0x000fe400078e3cff */
[----:B0-----:R-:W-:Y:S02]  /*3b40*/  IADD3 R13, PT, PT, R14, 0xffffffe, RZ ;  /* 0x0ffffffe0e0d7810 */ /* 0x001fe40007ffe0ff */
[----:B------:R-:W-:-:S02]  /*3b50*/  ISETP.GE.AND P2, PT, R7, RZ, PT ;  /* 0x000000ff0700720c */ /* 0x000fc40003f46270 */
[----:B------:R-:W0:Y:S05]  /*3b60*/  F2I.FTZ.U32.TRUNC.NTZ R7, R13 ;  /* 0x0000000d00077305 */ /* 0x000e2a000021f000 */
[----:B------:R-:W-:-:S06]  /*3b70*/  @P0 VIADD R9, R9, 0x1 ;  /* 0x0000000109090836 */ /* 0x000fcc0000000000 */
[----:B------:R-:W-:Y:S01]  /*3b80*/  @!P2 IMAD.MOV R9, RZ, RZ, -R9 ;  /* 0x000000ffff09a224 */ /* 0x000fe200078e0a09 */
[----:B------:R-:W-:Y:S01]  /*3b90*/  @!P1 LOP3.LUT R9, RZ, R6, RZ, 0x33, !PT ;  /* 0x00000006ff099212 */ /* 0x000fe200078e33ff */
[----:B0-----:R-:W-:-:S03]  /*3ba0*/  IMAD.MOV R15, RZ, RZ, -R7 ;  /* 0x000000ffff0f7224 */ /* 0x001fc600078e0a07 */
[----:B------:R-:W-:Y:S01]  /*3bb0*/  IADD3 R12, PT, PT, -R9, RZ, RZ ;  /* 0x000000ff090c7210 */ /* 0x000fe20007ffe1ff */
[----:B------:R-:W-:-:S04]  /*3bc0*/  IMAD R15, R15, R8, RZ ;  /* 0x000000080f0f7224 */ /* 0x000fc800078e02ff */
[----:B------:R-:W-:Y:S02]  /*3bd0*/  IMAD R11, R6, R12, R11 ;  /* 0x0000000c060b7224 */ /* 0x000fe400078e020b */
[----:B------:R-:W-:-:S03]  /*3be0*/  IMAD.MOV.U32 R6, RZ, RZ, RZ ;  /* 0x000000ffff067224 */ /* 0x000fc600078e00ff */
[----:B------:R-:W-:Y:S01]  /*3bf0*/  IABS R12, R11 ;  /* 0x0000000b000c7213 */ /* 0x000fe20000000000 */
[----:B------:R-:W-:Y:S02]  /*3c00*/  IMAD.HI.U32 R6, R7, R15, R6 ;  /* 0x0000000f07067227 */ /* 0x000fe400078e0006 */
[----:B------:R-:W0:Y:S02]  /*3c10*/  LDC.64 R14, c[0x0][0x398] ;  /* 0x0000e600ff0e7b82 */ /* 0x000e240000000a00 */
[----:B------:R-:W-:-:S04]  /*3c20*/  IMAD.MOV.U32 R7, RZ, RZ, R12 ;  /* 0x000000ffff077224 */ /* 0x000fc800078e000c */
[----:B------:R-:W-:-:S04]  /*3c30*/  IMAD.HI.U32 R6, R6, R7, RZ ;  /* 0x0000000706067227 */ /* 0x000fc800078e00ff */
[----:B------:R-:W-:-:S04]  /*3c40*/  IMAD.MOV R12, RZ, RZ, -R6 ;  /* 0x000000ffff0c7224 */ /* 0x000fc800078e0a06 */
[C---:B------:R-:W-:Y:S02]  /*3c50*/  IMAD R7, R8.reuse, R12, R7 ;  /* 0x0000000c08077224 */ /* 0x040fe400078e0207 */
[----:B------:R-:W2:Y:S03]  /*3c60*/  LDC.64 R12, c[0x0][0x390] ;  /* 0x0000e400ff0c7b82 */ /* 0x000ea60000000a00 */
[----:B------:R-:W-:-:S13]  /*3c70*/  ISETP.GT.U32.AND P1, PT, R8, R7, PT ;  /* 0x000000070800720c */ /* 0x000fda0003f24070 */
[----:B------:R-:W-:Y:S01]  /*3c80*/  @!P1 IMAD.IADD R7, R7, 0x1, -R8 ;  /* 0x0000000107079824 */ /* 0x000fe200078e0a08 */
[----:B------:R-:W-:Y:S02]  /*3c90*/  @!P1 IADD3 R6, PT, PT, R6, 0x1, RZ ;  /* 0x0000000106069810 */ /* 0x000fe40007ffe0ff */
[----:B0-----:R-:W-:Y:S02]  /*3ca0*/  ISETP.NE.U32.AND P1, PT, R14, 0x1, PT ;  /* 0x000000010e00780c */ /* 0x001fe40003f25070 */
[----:B------:R-:W-:Y:S02]  /*3cb0*/  ISETP.GE.U32.AND P0, PT, R7, R8, PT ;  /* 0x000000080700720c */ /* 0x000fe40003f06070 */
[----:B------:R-:W-:Y:S02]  /*3cc0*/  LOP3.LUT R7, R11, R4, RZ, 0x3c, !PT ;  /* 0x000000040b077212 */ /* 0x000fe400078e3cff */
[----:B--2---:R-:W-:Y:S02]  /*3cd0*/  ISETP.NE.U32.AND P2, PT, R12, 0x1, PT ;  /* 0x000000010c00780c */ /* 0x004fe40003f45070 */
[----:B------:R-:W-:-:S07]  /*3ce0*/  ISETP.GE.AND P3, PT, R7, RZ, PT ;  /* 0x000000ff0700720c */ /* 0x000fce0003f66270 */
[----:B------:R-:W-:Y:S01]  /*3cf0*/  @P0 VIADD R6, R6, 0x1 ;  /* 0x0000000106060836 */ /* 0x000fe20000000000 */
[----:B-1----:R-:W-:-:S05]  /*3d00*/  ISETP.NE.U32.AND P0, PT, R16, 0x1, PT ;  /* 0x000000011000780c */ /* 0x002fca0003f05070 */
[----:B------:R-:W-:Y:S01]  /*3d10*/  @!P3 IMAD.MOV R6, RZ, RZ, -R6 ;  /* 0x000000ffff06b224 */ /* 0x000fe200078e0a06 */
[----:B------:R-:W-:Y:S02]  /*3d20*/  ISETP.NE.AND.EX P3, PT, R13, RZ, PT, P2 ;  /* 0x000000ff0d00720c */ /* 0x000fe40003f65320 */
[----:B------:R-:W-:Y:S02]  /*3d30*/  @!P4 LOP3.LUT R6, RZ, R4, RZ, 0x33, !PT ;  /* 0x00000004ff06c212 */ /* 0x000fe400078e33ff */
[----:B------:R-:W-:Y:S02]  /*3d40*/  ISETP.NE.AND.EX P2, PT, R15, RZ, PT, P1 ;  /* 0x000000ff0f00720c */ /* 0x000fe40003f45310 */
[----:B------:R-:W-:Y:S01]  /*3d50*/  SEL R5, R5, RZ, P3 ;  /* 0x000000ff05057207 */ /* 0x000fe20001800000 */
[----:B------:R-:W-:Y:S01]  /*3d60*/  IMAD.MOV R7, RZ, RZ, -R6 ;  /* 0x000000ffff077224 */ /* 0x000fe200078e0a06 */
[----:B------:R-:W-:Y:S02]  /*3d70*/  ISETP.NE.AND.EX P1, PT, R17, RZ, PT, P0 ;  /* 0x000000ff1100720c */ /* 0x000fe40003f25300 */
[----:B----4-:R-:W-:Y:S01]  /*3d80*/  ISETP.NE.U32.AND P0, PT, R18, 0x1, PT ;  /* 0x000000011200780c */ /* 0x010fe20003f05070 */
[----:B------:R-:W-:Y:S01]  /*3d90*/  IMAD R8, R5, UR12, RZ ;  /* 0x0000000c05087c24 */ /* 0x000fe2000f8e02ff */
        /* <DEDUP_REMOVED lines=9> */
[----:B---3--:R-:W-:-:S04]  /*3e30*/  IADD3 R6, P0, PT, R4, UR18, RZ ;  /* 0x0000001204067c10 */ /* 0x008fc8000ff1e0ff */
[----:B------:R-:W-:Y:S02]  /*3e40*/  LEA.HI.X.SX32 R7, R4, UR19, 0x1, P0 ;  /* 0x0000001304077c11 */ /* 0x000fe400080f0eff */
[----:B------:R-:W-:-:S03]  /*3e50*/  IADD3 R4, P0, PT, R5, UR16, RZ ;  /* 0x0000001005047c10 */ /* 0x000fc6000ff1e0ff */
[----:B------:R-:W2:Y:S01]  /*3e60*/  LDG.E.U8 R6, desc[UR8][R6.64] ;  /* 0x0000000806067981 */ /* 0x000ea2000c1e1100 */
[----:B------:R-:W-:-:S05]  /*3e70*/  LEA.HI.X.SX32 R5, R3, UR17, 0x2, P0 ;  /* 0x0000001103057c11 */ /* 0x000fca00080f16ff */
[----:B------:R0:W5:Y:S01]  /*3e80*/  LDG.E R4, desc[UR8][R4.64] ;  /* 0x0000000804047981 */ /* 0x000162000c1e1900 */
[----:B------:R-:W-:Y:S01]  /*3e90*/  IMAD.MOV.U32 R3, RZ, RZ, 0x3bbb989d ;  /* 0x3bbb989dff037424 */ /* 0x000fe200078e00ff */
[----:B------:R-:W-:Y:S01]  /*3ea0*/  MOV R12, 0x437c0000 ;  /* 0x437c0000000c7802 */ /* 0x000fe20000000f00 */
[----:B------:R-:W-:Y:S01]  /*3eb0*/  BSSY.RECONVERGENT B2, `(.L_x_21) ;  /* 0x0000019000027945 */ /* 0x000fe20003800200 */
[----:B0-----:R-:W0:Y:S01]  /*3ec0*/  MUFU.RCP R5, R10 ;  /* 0x0000000a00057308 */ /* 0x001e220000001000 */
[----:B--2---:R-:W-:Y:S01]  /*3ed0*/  ISETP.NE.AND P0, PT, R6, RZ, PT ;  /* 0x000000ff0600720c */ /* 0x004fe20003f05270 */
[----:B0-----:R-:W-:-:S04]  /*3ee0*/  FFMA R6, -R10, R5, 1 ;  /* 0x3f8000000a067423 */ /* 0x001fc80000000105 */
[----:B------:R-:W-:Y:S01]  /*3ef0*/  FFMA R6, R5, R6, R5 ;  /* 0x0000000605067223 */ /* 0x000fe20000000005 */
[----:B-----5:R-:W-:-:S07]  /*3f00*/  FMUL R8, R4, UR7 ;  /* 0x0000000704087c20 */ /* 0x020fce0008400000 */
[----:B------:R-:W0:Y:S02]  /*3f10*/  @!P0 LDC R8, c[0x0][0x3f0] ;  /* 0x0000fc00ff088b82 */ /* 0x000e240000000800 */
[----:B0-----:R-:W-:-:S04]  /*3f20*/  FADD R8, -R21, R8 ;  /* 0x0000000815087221 */ /* 0x001fc80000000100 */
[----:B------:R-:W-:-:S04]  /*3f30*/  FFMA.SAT R3, R8, R3, 0.5 ;  /* 0x3f00000008037423 */ /* 0x000fc80000002003 */
[----:B------:R-:W-:-:S04]  /*3f40*/  FFMA.RM R3, R3, R12, 12582913 ;  /* 0x4b40000103037423 */ /* 0x000fc8000000400c */
[C---:B------:R-:W-:Y:S01]  /*3f50*/  FADD R7, R3.reuse, -12583039 ;  /* 0xcb40007f03077421 */ /* 0x040fe20000000000 */
[----:B------:R-:W-:-:S03]  /*3f60*/  IMAD.SHL.U32 R3, R3, 0x800000, RZ ;  /* 0x0080000003037824 */ /* 0x000fc600078e00ff */
[----:B------:R-:W-:-:S04]  /*3f70*/  FFMA R7, R8, 1.4426950216293334961, -R7 ;  /* 0x3fb8aa3b08077823 */ /* 0x000fc80000000807 */
[----:B------:R-:W-:-:S04]  /*3f80*/  FFMA R7, R8, 1.925963033500011079e-08, R7 ;  /* 0x32a5706008077823 */ /* 0x000fc80000000007 */
[----:B------:R-:W0:Y:S02]  /*3f90*/  MUFU.EX2 R4, R7 ;  /* 0x0000000700047308 */ /* 0x000e240000000800 */
[----:B0-----:R-:W-:-:S06]  /*3fa0*/  FMUL R3, R3, R4 ;  /* 0x0000000403037220 */ /* 0x001fcc0000400000 */
[----:B------:R-:W0:Y:S01]  /*3fb0*/  FCHK P0, R3, R10 ;  /* 0x0000000a03007302 */ /* 0x000e220000000000 */
[----:B------:R-:W-:-:S04]  /*3fc0*/  FFMA R5, R3, R6, RZ ;  /* 0x0000000603057223 */ /* 0x000fc800000000ff */
[----:B------:R-:W-:-:S04]  /*3fd0*/  FFMA R4, -R10, R5, R3 ;  /* 0x000000050a047223 */ /* 0x000fc80000000103 */
[----:B------:R-:W-:Y:S01]  /*3fe0*/  FFMA R9, R6, R4, R5 ;  /* 0x0000000406097223 */ /* 0x000fe20000000005 */
[----:B0-----:R-:W-:Y:S06]  /*3ff0*/  @!P0 BRA `(.L_x_22) ;  /* 0x0000000000108947 */ /* 0x001fec0003800000 */
[----:B------:R-:W-:Y:S01]  /*4000*/  IMAD.MOV.U32 R4, RZ, RZ, R10 ;  /* 0x000000ffff047224 */ /* 0x000fe200078e000a */
[----:B------:R-:W-:-:S07]  /*4010*/  MOV R9, 0x4030 ;  /* 0x0000403000097802 */ /* 0x000fce0000000f00 */
[----:B------:R-:W-:Y:S05]  /*4020*/  CALL.REL.NOINC `($__internal_0_$__cuda_sm3x_div_rn_noftz_f32_slowpath) ;  /* 0x0000001000b47944 */ /* 0x000fea0003c00000 */
[----:B------:R-:W-:-:S07]  /*4030*/  IMAD.MOV.U32 R9, RZ, RZ, R3 ;  /* 0x000000ffff097224 */ /* 0x000fce00078e0003 */
.L_x_22:
[----:B------:R-:W-:Y:S05]  /*4040*/  BSYNC.RECONVERGENT B2 ;  /* 0x0000000000027941 */ /* 0x000fea0003800200 */
.L_x_21:
[----:B------:R-:W0:Y:S01]  /*4050*/  LDC.64 R12, c[0x0][0x400] ;  /* 0x00010000ff0c7b82 */ /* 0x000e220000000a00 */
[----:B------:R-:W1:Y:S01]  /*4060*/  LDCU.64 UR10, c[0x0][0x3f8] ;  /* 0x00007f00ff0a77ac */ /* 0x000e620008000a00 */
[----:B------:R-:W-:Y:S02]  /*4070*/  HFMA2 R5, -RZ, RZ, 0, 0 ;  /* 0x00000000ff057431 */ /* 0x000fe400000001ff */
[----:B------:R-:W-:Y:S01]  /*4080*/  IMAD.MOV.U32 R4, RZ, RZ, R0 ;  /* 0x000000ffff047224 */ /* 0x000fe200078e0000 */
[----:B------:R-:W-:Y:S01]  /*4090*/  LOP3.LUT R19, R0, 0x400, RZ, 0xfc, !PT ;  /* 0x0000040000137812 */ /* 0x000fe200078efcff */
[C---:B0-----:R-:W-:Y:S02]  /*40a0*/  IMAD R6, R12.reuse, UR4, RZ ;  /* 0x000000040c067c24 */ /* 0x041fe4000f8e02ff */
[----:B------:R-:W-:-:S04]  /*40b0*/  IMAD.WIDE.U32 R4, R12, UR5, R4 ;  /* 0x000000050c047c25 */ /* 0x000fc8000f8e0004 */
[----:B------:R-:W-:Y:S01]  /*40c0*/  IMAD R3, R13, UR5, R6 ;  /* 0x000000050d037c24 */ /* 0x000fe2000f8e0206 */
[----:B-1----:R-:W-:-:S03]  /*40d0*/  LEA R6, P0, R4, UR10, 0x2 ;  /* 0x0000000a04067c11 */ /* 0x002fc6000f8010ff */
[----:B------:R-:W-:-:S05]  /*40e0*/  IMAD.IADD R3, R5, 0x1, R3 ;  /* 0x0000000105037824 */ /* 0x000fca00078e0203 */
[----:B------:R-:W-:-:S05]  /*40f0*/  LEA.HI.X R7, R4, UR11, R3, 0x2, P0 ;  /* 0x0000000b04077c11 */ /* 0x000fca00080f1403 */
[----:B------:R3:W-:Y:S02]  /*4100*/  STG.E desc[UR8][R6.64], R9 ;  /* 0x0000000906007986 */ /* 0x0007e4000c101908 */
.L_x_20:
[----:B------:R-:W-:Y:S05]  /*4110*/  BSYNC.RECONVERGENT B1 ;  /* 0x0000000000017941 */ /* 0x000fea0003800200 */
.L_x_19:
[----:B------:R-:W4:Y:S01]  /*4120*/  LDC R17, c[0x0][0x3b8] ;  /* 0x0000ee00ff117b82 */ /* 0x000f220000000800 */
[----:B------:R-:W-:-:S07]  /*4130*/  ISETP.GE.U32.AND P0, PT, R2, 0x400, PT ;  /* 0x000004000200780c */ /* 0x000fce0003f06070 */
[----:B------:R-:W0:Y:S08]  /*4140*/  LDC R16, c[0x0][0x3bc] ;  /* 0x0000ef00ff107b82 */ /* 0x000e300000000800 */
[----:B------:R-:W0:Y:S08]  /*4150*/  LDC R11, c[0x0][0x3c0] ;  /* 0x0000f000ff0b7b82 */ /* 0x000e300000000800 */
[----:B------:R-:W0:Y:S08]  /*4160*/  LDC R0, c[0x0][0x3e8] ;  /* 0x0000fa00ff007b82 */ /* 0x000e300000000800 */
[----:B------:R-:W0:Y:S08]  /*4170*/  LDC.64 R12, c[0x0][0x3a0] ;  /* 0x0000e800ff0c7b82 */ /* 0x000e300000000a00 */
[----:B------:R-:W0:Y:S01]  /*4180*/  LDC.64 R14, c[0x0][0x3a8] ;  /* 0x0000ea00ff0e7b82 */ /* 0x000e220000000a00 */
[----:B------:R-:W-:Y:S05]  /*4190*/  @!P0 BRA `(.L_x_18) ;  /* 0x0000001000348947 */ /* 0x000fea0003800000 */
.L_x_27:
[----:B----4-:R-:W-:Y:S01]  /*41a0*/  IABS R3, R17 ;  /* 0x0000001100037213 */ /* 0x010fe20000000000 */
[----:B0-----:R-:W-:-:S03]  /*41b0*/  IMAD R18, R0, UR5, R19 ;  /* 0x0000000500127c24 */ /* 0x001fc6000f8e0213 */
[----:B---3--:R-:W0:Y:S02]  /*41c0*/  I2F.RP R6, R3 ;  /* 0x0000000300067306 */ /* 0x008e240000209400 */
[----:B-12---:R-:W-:-:S06]  /*41d0*/  IABS R8, R18 ;  /* 0x0000001200087213 */ /* 0x006fcc0000000000 */
[----:B0-----:R-:W0:Y:S02]  /*41e0*/  MUFU.RCP R6, R6 ;  /* 0x0000000600067308 */ /* 0x001e240000001000 */
[----:B0-----:R-:W-:Y:S01]  /*41f0*/  VIADD R5, R6, 0xffffffe ;  /* 0x0ffffffe06057836 */ /* 0x001fe20000000000 */
[----:B------:R-:W-:-:S05]  /*4200*/  IABS R6, R16 ;  /* 0x0000001000067213 */ /* 0x000fca0000000000 */
[----:B------:R-:W0:Y:S02]  /*4210*/  F2I.FTZ.U32.TRUNC.NTZ R5, R5 ;  /* 0x0000000500057305 */ /* 0x000e24000021f000 */
[----:B0-----:R-:W-:-:S04]  /*4220*/  IMAD.MOV R4, RZ, RZ, -R5 ;  /* 0x000000ffff047224 */ /* 0x001fc800078e0a05 */
[----:B------:R-:W-:Y:S02]  /*4230*/  IMAD R7, R4, R3, RZ ;  /* 0x0000000304077224 */ /* 0x000fe400078e02ff */
[----:B------:R-:W-:-:S04]  /*4240*/  IMAD.MOV.U32 R4, RZ, RZ, RZ ;  /* 0x000000ffff047224 */ /* 0x000fc800078e00ff */
[----:B------:R-:W-:-:S06]  /*4250*/  IMAD.HI.U32 R7, R5, R7, R4 ;  /* 0x0000000705077227 */ /* 0x000fcc00078e0004 */
[----:B------:R-:W-:Y:S02]  /*4260*/  IMAD.HI.U32 R4, R7, R8, RZ ;  /* 0x0000000807047227 */ /* 0x000fe400078e00ff */
[----:B------:R-:W0:Y:S03]  /*4270*/  I2F.RP R7, R6 ;  /* 0x0000000600077306 */ /* 0x000e260000209400 */
[----:B------:R-:W-:-:S05]  /*4280*/  IADD3 R5, PT, PT, -R4, RZ, RZ ;  /* 0x000000ff04057210 */ /* 0x000fca0007ffe1ff */
[----:B------:R-:W-:-:S05]  /*4290*/  IMAD R8, R3, R5, R8 ;  /* 0x0000000503087224 */ /* 0x000fca00078e0208 */
[----:B------:R-:W-:Y:S01]  /*42a0*/  ISETP.GT.U32.AND P1, PT, R3, R8, PT ;  /* 0x000000080300720c */ /* 0x000fe20003f24070 */
[----:B0-----:R-:W0:-:S12]  /*42b0*/  MUFU.RCP R7, R7 ;  /* 0x0000000700077308 */ /* 0x001e180000001000 */
[----:B------:R-:W-:Y:S02]  /*42c0*/  @!P1 IMAD.IADD R8, R8, 0x1, -R3 ;  /* 0x0000000108089824 */ /* 0x000fe400078e0a03 */
[----:B------:R-:W-:Y:S01]  /*42d0*/  @!P1 VIADD R4, R4, 0x1 ;  /* 0x0000000104049836 */ /* 0x000fe20000000000 */
[----:B------:R-:W-:Y:S02]  /*42e0*/  ISETP.NE.AND P1, PT, R17, RZ, PT ;  /* 0x000000ff1100720c */ /* 0x000fe40003f25270 */
[----:B------:R-:W-:Y:S01]  /*42f0*/  ISETP.GE.U32.AND P0, PT, R8, R3, PT ;  /* 0x000000030800720c */ /* 0x000fe20003f06070 */
[----:B0-----:R-:W-:Y:S01]  /*4300*/  VIADD R5, R7, 0xffffffe ;  /* 0x0ffffffe07057836 */ /* 0x001fe20000000000 */
[----:B------:R-:W-:-:S04]  /*4310*/  LOP3.LUT R3, R18, R17, RZ, 0x3c, !PT ;  /* 0x0000001112037212 */ /* 0x000fc800078e3cff */
[----:B------:R-:W-:Y:S01]  /*4320*/  ISETP.GE.AND P2, PT, R3, RZ, PT ;  /* 0x000000ff0300720c */ /* 0x000fe20003f46270 */
[----:B------:R-:W0:Y:S06]  /*4330*/  F2I.FTZ.U32.TRUNC.NTZ R5, R5 ;  /* 0x0000000500057305 */ /* 0x000e2c000021f000 */
[----:B------:R-:W-:-:S05]  /*4340*/  @P0 VIADD R4, R4, 0x1 ;  /* 0x0000000104040836 */ /* 0x000fca0000000000 */
[----:B------:R-:W-:Y:S01]  /*4350*/  MOV R3, R4 ;  /* 0x0000000400037202 */ /* 0x000fe20000000f00 */
[----:B------:R-:W-:Y:S02]  /*4360*/  IMAD.MOV.U32 R4, RZ, RZ, RZ ;  /* 0x000000ffff047224 */ /* 0x000fe400078e00ff */
[----:B0-----:R-:W-:Y:S02]  /*4370*/  IMAD.MOV R9, RZ, RZ, -R5 ;  /* 0x000000ffff097224 */ /* 0x001fe400078e0a05 */
[----:B------:R-:W-:Y:S01]  /*4380*/  @!P2 IMAD.MOV R3, RZ, RZ, -R3 ;  /* 0x000000ffff03a224 */ /* 0x000fe200078e0a03 */
[----:B------:R-:W-:Y:S01]  /*4390*/  @!P1 LOP3.LUT R3, RZ, R17, RZ, 0x33, !PT ;  /* 0x00000011ff039212 */ /* 0x000fe200078e33ff */
[----:B------:R-:W-:-:S04]  /*43a0*/  IMAD R9, R9, R6, RZ ;  /* 0x0000000609097224 */ /* 0x000fc800078e02ff */
[----:B------:R-:W-:Y:S02]  /*43b0*/  IMAD.MOV R7, RZ, RZ, -R3 ;  /* 0x000000ffff077224 */ /* 0x000fe400078e0a03 */
[----:B------:R-:W-:-:S04]  /*43c0*/  IMAD.HI.U32 R4, R5, R9, R4 ;  /* 0x0000000905047227 */ /* 0x000fc800078e0004 */
[----:B------:R-:W-:-:S05]  /*43d0*/  IMAD R7, R17, R7, R18 ;  /* 0x0000000711077224 */ /* 0x000fca00078e0212 */
[----:B------:R-:W-:-:S04]  /*43e0*/  IABS R8, R7 ;  /* 0x0000000700087213 */ /* 0x000fc80000000000 */
[----:B------:R-:W-:Y:S02]  /*43f0*/  MOV R5, R8 ;  /* 0x0000000800057202 */ /* 0x000fe40000000f00 */
[----:B------:R-:W-:-:S03]  /*4400*/  IABS R8, R11 ;  /* 0x0000000b00087213 */ /* 0x000fc60000000000 */
[----:B------:R-:W-:Y:S01]  /*4410*/  IMAD.HI.U32 R9, R4, R5, RZ ;  /* 0x0000000504097227 */ /* 0x000fe200078e00ff */
[----:B------:R-:W0:Y:S03]  /*4420*/  I2F.RP R20, R8 ;  /* 0x0000000800147306 */ /* 0x000e260000209400 */
[----:B------:R-:W-:-:S04]  /*4430*/  IMAD.MOV R4, RZ, RZ, -R9 ;  /* 0x000000ffff047224 */ /* 0x000fc800078e0a09 */
[----:B------:R-:W-:Y:S01]  /*4440*/  IMAD R5, R6, R4, R5 ;  /* 0x0000000406057224 */ /* 0x000fe200078e0205 */
[----:B------:R-:W-:-:S04]  /*4450*/  LOP3.LUT R4, R7, R16, RZ, 0x3c, !PT ;  /* 0x0000001007047212 */ /* 0x000fc800078e3cff */
[----:B------:R-:W-:Y:S02]  /*4460*/  ISETP.GT.U32.AND P1, PT, R6, R5, PT ;  /* 0x000000050600720c */ /* 0x000fe40003f24070 */
[----:B------:R-:W-:Y:S01]  /*4470*/  ISETP.GE.AND P2, PT, R4, RZ, PT ;  /* 0x000000ff0400720c */ /* 0x000fe20003f46270 */
[----:B0-----:R-:W0:Y:S01]  /*4480*/  MUFU.RCP R20, R20 ;  /* 0x0000001400147308 */ /* 0x001e220000001000 */
[----:B------:R-:W-:-:S09]  /*4490*/  IMAD.MOV.U32 R4, RZ, RZ, RZ ;  /* 0x000000ffff047224 */ /* 0x000fd200078e00ff */
[----:B------:R-:W-:Y:S02]  /*44a0*/  @!P1 IMAD.IADD R5, R5, 0x1, -R6 ;  /* 0x0000000105059824 */ /* 0x000fe400078e0a06 */
[----:B------:R-:W-:Y:S01]  /*44b0*/  @!P1 VIADD R9, R9, 0x1 ;  /* 0x0000000109099836 */ /* 0x000fe20000000000 */
[----:B------:R-:W-:Y:S02]  /*44c0*/  ISETP.NE.AND P1, PT, R16, RZ, PT ;  /* 0x000000ff1000720c */ /* 0x000fe40003f25270 */
[----:B------:R-:W-:Y:S01]  /*44d0*/  ISETP.GE.U32.AND P0, PT, R5, R6, PT ;  /* 0x000000060500720c */ /* 0x000fe20003f06070 */
[----:B0-----:R-:W-:-:S06]  /*44e0*/  VIADD R5, R20, 0xffffffe ;  /* 0x0ffffffe14057836 */ /* 0x001fcc0000000000 */
[----:B------:R-:W0:Y:S06]  /*44f0*/  F2I.FTZ.U32.TRUNC.NTZ R5, R5 ;  /* 0x0000000500057305 */ /* 0x000e2c000021f000 */
[----:B------:R-:W-:-:S05]  /*4500*/  @P0 IADD3 R9, PT, PT, R9, 0x1, RZ ;  /* 0x0000000109090810 */ /* 0x000fca0007ffe0ff */
[----:B------:R-:W-:Y:S01]  /*4510*/  @!P2 IMAD.MOV R9, RZ, RZ, -R9 ;  /* 0x000000ffff09a224 */ /* 0x000fe200078e0a09 */
[----:B------:R-:W-:Y:S01]  /*4520*/  @!P1 LOP3.LUT R9, RZ, R16, RZ, 0x33, !PT ;  /* 0x00000010ff099212 */ /* 0x000fe200078e33ff */
[----:B0-----:R-:W-:-:S04]  /*4530*/  IMAD.MOV R23, RZ, RZ, -R5 ;  /* 0x000000ffff177224 */ /* 0x001fc800078e0a05 */
[----:B------:R-:W-:-:S04]  /*4540*/  IMAD.MOV R20, RZ, RZ, -R9 ;  /* 0x000000ffff147224 */ /* 0x000fc800078e0a09 */
[----:B------:R-:W-:Y:S02]  /*4550*/  IMAD R20, R16, R20, R7 ;  /* 0x0000001410147224 */ /* 0x000fe400078e0207 */
[----:B------:R-:W-:-:S03]  /*4560*/  IMAD R7, R23, R8, RZ ;  /* 0x0000000817077224 */ /* 0x000fc600078e02ff */
[----:B------:R-:W-:Y:S01]  /*4570*/  IABS R23, R20 ;  /* 0x0000001400177213 */ /* 0x000fe20000000000 */
[----:B------:R-:W-:Y:S02]  /*4580*/  IMAD.HI.U32 R4, R5, R7, R4 ;  /* 0x0000000705047227 */ /* 0x000fe400078e0004 */
[----:B------:R-:W0:Y:S04]  /*4590*/  LDC.64 R6, c[0x0][0x398] ;  /* 0x0000e600ff067b82 */ /* 0x000e280000000a00 */
[----:B------:R-:W-:-:S05]  /*45a0*/  IMAD.HI.U32 R22, R4, R23, RZ ;  /* 0x0000001704167227 */ /* 0x000fca00078e00ff */
[----:B------:R-:W-:-:S05]  /*45b0*/  IADD3 R4, PT, PT, -R22, RZ, RZ ;  /* 0x000000ff16047210 */ /* 0x000fca0007ffe1ff */
[C---:B------:R-:W-:Y:S02]  /*45c0*/  IMAD R23, R8.reuse, R4, R23 ;  /* 0x0000000408177224 */ /* 0x040fe400078e0217 */
[----:B------:R-:W1:Y:S03]  /*45d0*/  LDC.64 R4, c[0x0][0x390] ;  /* 0x0000e400ff047b82 */ /* 0x000e660000000a00 */
[----:B------:R-:W-:-:S13]  /*45e0*/  ISETP.GT.U32.AND P1, PT, R8, R23, PT ;  /* 0x000000170800720c */ /* 0x000fda0003f24070 */
[----:B------:R-:W-:Y:S02]  /*45f0*/  @!P1 IMAD.IADD R23, R23, 0x1, -R8 ;  /* 0x0000000117179824 */ /* 0x000fe400078e0a08 */
[----:B------:R-:W-:Y:S01]  /*4600*/  @!P1 VIADD R22, R22, 0x1 ;  /* 0x0000000116169836 */ /* 0x000fe20000000000 */
[----:B------:R-:W-:Y:S02]  /*4610*/  ISETP.NE.AND P1, PT, R11, RZ, PT ;  /* 0x000000ff0b00720c */ /* 0x000fe40003f25270 */
[----:B------:R-:W-:Y:S02]  /*4620*/  ISETP.GE.U32.AND P0, PT, R23, R8, PT ;  /* 0x000000081700720c */ /* 0x000fe40003f06070 */
[----:B------:R-:W-:Y:S02]  /*4630*/  LOP3.LUT R8, R20, R11, RZ, 0x3c, !PT ;  /* 0x0000000b14087212 */ /* 0x000fe400078e3cff */
[----:B-1----:R-:W-:Y:S02]  /*4640*/  ISETP.NE.U32.AND P3, PT, R4, 0x1, PT ;  /* 0x000000010400780c */ /* 0x002fe40003f65070 */
[----:B------:R-:W-:-:S02]  /*4650*/  ISETP.GE.AND P2, PT, R8, RZ, PT ;  /* 0x000000ff0800720c */ /* 0x000fc40003f46270 */
[----:B------:R-:W-:-:S04]  /*4660*/  ISETP.NE.AND.EX P3, PT, R5, RZ, PT, P3 ;  /* 0x000000ff0500720c */ /* 0x000fc80003f65330 */
[----:B------:R-:W-:Y:S01]  /*4670*/  SEL R3, R3, RZ, P3 ;  /* 0x000000ff03037207 */ /* 0x000fe20001800000 */
[----:B------:R-:W-:Y:S01]  /*4680*/  @P0 VIADD R22, R22, 0x1 ;  /* 0x0000000116160836 */ /* 0x000fe20000000000 */
[----:B------:R-:W-:-:S03]  /*4690*/  ISETP.NE.U32.AND P0, PT, R14, 0x1, PT ;  /* 0x000000010e00780c */ /* 0x000fc60003f05070 */
[----:B------:R-:W-:Y:S01]  /*46a0*/  IMAD R4, R3, UR24, RZ ;  /* 0x0000001803047c24 */ /* 0x000fe2000f8e02ff */
[----:B------:R-:W-:Y:S01]  /*46b0*/  ISETP.NE.AND.EX P0, PT, R15, RZ, PT, P0 ;  /* 0x000000ff0f00720c */ /* 0x000fe20003f05300 */
[----:B------:R-:W-:Y:S01]  /*46c0*/  @!P2 IMAD.MOV R22, RZ, RZ, -R22 ;  /* 0x000000ffff16a224 */ /* 0x000fe200078e0a16 */
[----:B0-----:R-:W-:Y:S02]  /*46d0*/  ISETP.NE.U32.AND P2, PT, R6, 0x1, PT ;  /* 0x000000010600780c */ /* 0x001fe40003f45070 */
[----:B------:R-:W-:Y:S02]  /*46e0*/  @!P1 LOP3.LUT R22, RZ, R11, RZ, 0x33, !PT ;  /* 0x0000000bff169212 */ /* 0x000fe400078e33ff */
[----:B------:R-:W-:Y:S02]  /*46f0*/  ISETP.NE.AND.EX P2, PT, R7, RZ, PT, P2 ;  /* 0x000000ff0700720c */ /* 0x000fe40003f45320 */
[----:B------:R-:W-:Y:S02]  /*4700*/  ISETP.NE.U32.AND P1, PT, R12, 0x1, PT ;  /* 0x000000010c00780c */ /* 0x000fe40003f25070 */
[----:B------:R-:W-:-:S02]  /*4710*/  IADD3 R5, PT, PT, -R22, RZ, RZ ;  /* 0x000000ff16057210 */ /* 0x000fc40007ffe1ff */
[----:B------:R-:W-:Y:S02]  /*4720*/  ISETP.NE.AND.EX P1, PT, R13, RZ, PT, P1 ;  /* 0x000000ff0d00720c */ /* 0x000fe40003f25310 */
[----:B------:R-:W-:Y:S01]  /*4730*/  SEL R9, R9, RZ, P2 ;  /* 0x000000ff09097207 */ /* 0x000fe20001000000 */
[----:B------:R-:W-:Y:S01]  /*4740*/  IMAD R20, R11, R5, R20 ;  /* 0x000000050b147224 */ /* 0x000fe200078e0214 */
[----:B------:R-:W-:Y:S02]  /*4750*/  SEL R22, R22, RZ, P1 ;  /* 0x000000ff16167207 */ /* 0x000fe40000800000 */
[----:B------:R-:W-:Y:S01]  /*4760*/  SHF.R.S64 R6, RZ, 0x1e, R18 ;  /* 0x0000001eff067819 */ /* 0x000fe20000001012 */
[----:B------:R-:W-:Y:S01]  /*4770*/  IMAD R9, R9, UR25, R4 ;  /* 0x0000001909097c24 */ /* 0x000fe2000f8e0204 */
[----:B------:R-:W-:-:S03]  /*4780*/  SEL R20, R20, RZ, P0 ;  /* 0x000000ff14147207 */ /* 0x000fc60000000000 */
[----:B------:R-:W-:-:S04]  /*4790*/  IMAD R9, R22, UR26, R9 ;  /* 0x0000001a16097c24 */ /* 0x000fc8000f8e0209 */
[----:B------:R-:W-:-:S05]  /*47a0*/  IMAD R9, R20, UR27, R9 ;  /* 0x0000001b14097c24 */ /* 0x000fca000f8e0209 */
[----:B------:R-:W-:-:S04]  /*47b0*/  IADD3 R4, P4, PT, R9, UR30, RZ ;  /* 0x0000001e09047c10 */ /* 0x000fc8000ff9e0ff */
[----:B------:R-:W-:Y:S02]  /*47c0*/  LEA.HI.X.SX32 R5, R9, UR31, 0x1, P4 ;  /* 0x0000001f09057c11 */ /* 0x000fe4000a0f0eff */
[----:B------:R-:W-:-:S03]  /*47d0*/  IADD3 R6, P4, PT, R6, UR28, RZ ;  /* 0x0000001c06067c10 */ /* 0x000fc6000ff9e0ff */
[----:B------:R-:W2:Y:S01]  /*47e0*/  LDG.E.U8 R4, desc[UR8][R4.64] ;  /* 0x0000000804047981 */ /* 0x000ea2000c1e1100 */
[----:B------:R-:W-:-:S05]  /*47f0*/  LEA.HI.X.SX32 R7, R18, UR29, 0x2, P4 ;  /* 0x0000001d12077c11 */ /* 0x000fca000a0f16ff */
[----:B------:R-:W3:Y:S01]  /*4800*/  LDG.E R6, desc[UR8][R6.64] ;  /* 0x0000000806067981 */ /* 0x000ee2000c1e1900 */
[----:B------:R-:W-:Y:S01]  /*4810*/  IMAD.MOV.U32 R3, RZ, RZ, 0x3bbb989d ;  /* 0x3bbb989dff037424 */ /* 0x000fe200078e00ff */
[----:B------:R-:W0:Y:S01]  /*4820*/  MUFU.RCP R23, R10 ;  /* 0x0000000a00177308 */ /* 0x000e220000001000 */
[----:B------:R-:W-:Y:S01]  /*4830*/  IMAD.MOV.U32 R20, RZ, RZ, 0x437c0000 ;  /* 0x437c0000ff147424 */ /* 0x000fe200078e00ff */
[----:B------:R-:W-:Y:S01]  /*4840*/  BSSY.RECONVERGENT B1, `(.L_x_23) ;  /* 0x000001c000017945 */ /* 0x000fe20003800200 */
[----:B--2---:R-:W-:Y:S01]  /*4850*/  ISETP.NE.AND P4, PT, R4, RZ, PT ;  /* 0x000000ff0400720c */ /* 0x004fe20003f85270 */
[----:B---3--:R-:W-:Y:S01]  /*4860*/  FMUL R8, R6, UR21 ;  /* 0x0000001506087c20 */ /* 0x008fe20008400000 */
[----:B0-----:R-:W-:-:S11]  /*4870*/  FFMA R6, -R10, R23, 1 ;  /* 0x3f8000000a067423 */ /* 0x001fd60000000117 */
        /* <DEDUP_REMOVED lines=8> */
[----:B------:R-:W-:Y:S01]  /*4900*/  IMAD.MOV.U32 R8, RZ, RZ, R19 ;  /* 0x000000ffff087224 */ /* 0x000fe200078e0013 */
[----:B------:R-:W-:Y:S02]  /*4910*/  IADD3 R19, PT, PT, R19, 0x800, RZ ;  /* 0x0000080013137810 */ /* 0x000fe40007ffe0ff */
[----:B------:R-:W0:Y:S02]  /*4920*/  MUFU.EX2 R4, R5 ;  /* 0x0000000500047308 */ /* 0x000e240000000800 */
[----:B------:R-:W-:-:S04]  /*4930*/  ISETP.GE.AND P5, PT, R19, UR20, PT ;  /* 0x0000001413007c0c */ /* 0x000fc8000bfa6270 */
[----:B------:R-:W-:Y:S01]  /*4940*/  P2R R20, PR, RZ, 0x20 ;  /* 0x00000020ff147803 */ /* 0x000fe20000000000 */
[----:B0-----:R-:W-:Y:S01]  /*4950*/  FMUL R9, R3, R4 ;  /* 0x0000000403097220 */ /* 0x001fe20000400000 */
[----:B------:R-:W-:-:S03]  /*4960*/  FFMA R3, R23, R6, R23 ;  /* 0x0000000617037223 */ /* 0x000fc60000000017 */
[----:B------:R-:W0:Y:S01]  /*4970*/  FCHK P4, R9, R10 ;  /* 0x0000000a09007302 */ /* 0x000e220000080000 */
[----:B------:R-:W-:-:S04]  /*4980*/  FFMA R4, R3, R9, RZ ;  /* 0x0000000903047223 */ /* 0x000fc800000000ff */
[----:B------:R-:W-:-:S04]  /*4990*/  FFMA R7, -R10, R4, R9 ;  /* 0x000000040a077223 */ /* 0x000fc80000000109 */
[----:B------:R-:W-:Y:S01]  /*49a0*/  FFMA R3, R3, R7, R4 ;  /* 0x0000000703037223 */ /* 0x000fe20000000004 */
[----:B0-----:R-:W-:Y:S06]  /*49b0*/  @!P4 BRA `(.L_x_24) ;  /* 0x000000000010c947 */ /* 0x001fec0003800000 */
[----:B------:R-:W-:Y:S01]  /*49c0*/  IMAD.MOV.U32 R3, RZ, RZ, R9 ;  /* 0x000000ffff037224 */ /* 0x000fe200078e0009 */
[----:B------:R-:W-:Y:S01]  /*49d0*/  MOV R9, 0x4a00 ;  /* 0x00004a0000097802 */ /* 0x000fe20000000f00 */
[----:B------:R-:W-:-:S07]  /*49e0*/  IMAD.MOV.U32 R4, RZ, RZ, R10 ;  /* 0x000000ffff047224 */ /* 0x000fce00078e000a */
[----:B------:R-:W-:Y:S05]  /*49f0*/  CALL.REL.NOINC `($__internal_0_$__cuda_sm3x_div_rn_noftz_f32_slowpath) ;  /* 0x0000000800407944 */ /* 0x000fea0003c00000 */
.L_x_24:
[----:B------:R-:W-:Y:S05]  /*4a00*/  BSYNC.RECONVERGENT B1 ;  /* 0x0000000000017941 */ /* 0x000fea0003800200 */
.L_x_23:
[----:B------:R-:W-:Y:S02]  /*4a10*/  IABS R7, R17 ;  /* 0x0000001100077213 */ /* 0x000fe40000000000 */
[----:B------:R-:W-:Y:S02]  /*4a20*/  IADD3 R18, PT, PT, R18, 0x400, RZ ;  /* 0x0000040012127810 */ /* 0x000fe40007ffe0ff */
[----:B------:R-:W0:Y:S02]  /*4a30*/  I2F.RP R6, R7 ;  /* 0x0000000700067306 */ /* 0x000e240000209400 */
[----:B------:R-:W-:-:S06]  /*4a40*/  IABS R22, R18 ;  /* 0x0000001200167213 */ /* 0x000fcc0000000000 */
[----:B0-----:R-:W0:Y:S02]  /*4a50*/  MUFU.RCP R6, R6 ;  /* 0x0000000600067308 */ /* 0x001e240000001000 */
[----:B0-----:R-:W-:Y:S01]  /*4a60*/  VIADD R5, R6, 0xffffffe ;  /* 0x0ffffffe06057836 */ /* 0x001fe20000000000 */
[----:B------:R-:W-:-:S05]  /*4a70*/  IABS R6, R16 ;  /* 0x0000001000067213 */ /* 0x000fca0000000000 */
        /* <DEDUP_REMOVED lines=12> */
[----:B------:R-:W-:Y:S01]  /*4b40*/  @!P5 IMAD.IADD R4, R4, 0x1, -R7 ;  /* 0x000000010404d824 */ /* 0x000fe200078e0a07 */
[----:B------:R-:W-:-:S04]  /*4b50*/  @!P5 IADD3 R9, PT, PT, R9, 0x1, RZ ;  /* 0x000000010909d810 */ /* 0x000fc80007ffe0ff */
[----:B------:R-:W-:Y:S02]  /*4b60*/  ISETP.GE.U32.AND P4, PT, R4, R7, PT ;  /* 0x000000070400720c */ /* 0x000fe40003f86070 */
[----:B------:R-:W-:-:S04]  /*4b70*/  LOP3.LUT R4, R18, R17, RZ, 0x3c, !PT ;  /* 0x0000001112047212 */ /* 0x000fc800078e3cff */
[----:B------:R-:W-:Y:S01]  /*4b80*/  ISETP.GE.AND P5, PT, R4, RZ, PT ;  /* 0x000000ff0400720c */ /* 0x000fe20003fa6270 */
[----:B0-----:R-:W-:-:S04]  /*4b90*/  VIADD R4, R22, 0xffffffe ;  /* 0x0ffffffe16047836 */ /* 0x001fc80000000000 */
[----:B------:R0:W1:Y:S02]  /*4ba0*/  F2I.FTZ.U32.TRUNC.NTZ R5, R4 ;  /* 0x0000000400057305 */ /* 0x000064000021f000 */
[----:B------:R-:W-:Y:S01]  /*4bb0*/  @P4 VIADD R9, R9, 0x1 ;  /* 0x0000000109094836 */ /* 0x000fe20000000000 */
[----:B------:R-:W-:-:S05]  /*4bc0*/  ISETP.NE.AND P4, PT, R17, RZ, PT ;  /* 0x000000ff1100720c */ /* 0x000fca0003f85270 */
[----:B------:R-:W-:Y:S02]  /*4bd0*/  @!P5 IMAD.MOV R9, RZ, RZ, -R9 ;  /* 0x000000ffff09d224 */ /* 0x000fe400078e0a09 */
[----:B0-----:R-:W-:Y:S02]  /*4be0*/  IMAD.MOV.U32 R4, RZ, RZ, RZ ;  /* 0x000000ffff047224 */ /* 0x001fe400078e00ff */
[----:B-1----:R-:W-:-:S04]  /*4bf0*/  IMAD.MOV R7, RZ, RZ, -R5 ;  /* 0x000000ffff077224 */ /* 0x002fc800078e0a05 */
[----:B------:R-:W-:Y:S01]  /*4c00*/  @!P4 LOP3.LUT R9, RZ, R17, RZ, 0x33, !PT ;  /* 0x00000011ff09c212 */ /* 0x000fe200078e33ff */
[----:B------:R-:W-:-:S03]  /*4c10*/  IMAD R7, R7, R6, RZ ;  /* 0x0000000607077224 */ /* 0x000fc600078e02ff */
[C---:B------:R-:W-:Y:S02]  /*4c20*/  IADD3 R23, PT, PT, -R9.reuse, RZ, RZ ;  /* 0x000000ff09177210 */ /* 0x040fe40007ffe1ff */
[----:B------:R-:W-:Y:S01]  /*4c30*/  SEL R9, R9, RZ, P3 ;  /* 0x000000ff09097207 */ /* 0x000fe20001800000 */
[----:B------:R-:W-:Y:S01]  /*4c40*/  IMAD.HI.U32 R4, R5, R7, R4 ;  /* 0x0000000705047227 */ /* 0x000fe200078e0004 */
[----:B------:R-:W-:-:S03]  /*4c50*/  IABS R7, R11 ;  /* 0x0000000b00077213 */ /* 0x000fc60000000000 */
[----:B------:R-:W-:Y:S02]  /*4c60*/  IMAD R23, R17, R23, R18 ;  /* 0x0000001711177224 */ /* 0x000fe400078e0212 */
[----:B------:R-:W-:-:S03]  /*4c70*/  IMAD R9, R9, UR24, RZ ;  /* 0x0000001809097c24 */ /* 0x000fc6000f8e02ff */
[----:B------:R-:W-:-:S05]  /*4c80*/  IABS R22, R23 ;  /* 0x0000001700167213 */ /* 0x000fca0000000000 */
[----:B------:R-:W-:Y:S02]  /*4c90*/  IMAD.MOV.U32 R5, RZ, RZ, R22 ;  /* 0x000000ffff057224 */ /* 0x000fe400078e0016 */
[----:B------:R-:W0:Y:S02]  /*4ca0*/  I2F.RP R22, R7 ;  /* 0x0000000700167306 */ /* 0x000e240000209400 */
[----:B------:R-:W-:-:S04]  /*4cb0*/  IMAD.HI.U32 R24, R4, R5, RZ ;  /* 0x0000000504187227 */ /* 0x000fc800078e00ff */
[----:B------:R-:W-:-:S04]  /*4cc0*/  IMAD.MOV R4, RZ, RZ, -R24 ;  /* 0x000000ffff047224 */ /* 0x000fc800078e0a18 */
[----:B------:R-:W-:Y:S01]  /*4cd0*/  IMAD R5, R6, R4, R5 ;  /* 0x0000000406057224 */ /* 0x000fe200078e0205 */
[----:B------:R-:W-:-:S04]  /*4ce0*/  LOP3.LUT R4, R23, R16, RZ, 0x3c, !PT ;  /* 0x0000001017047212 */ /* 0x000fc800078e3cff */
[----:B------:R-:W-:Y:S01]  /*4cf0*/  ISETP.GT.U32.AND P5, PT, R6, R5, PT ;  /* 0x000000050600720c */ /* 0x000fe20003fa4070 */
[----:B0-----:R-:W0:-:S12]  /*4d00*/  MUFU.RCP R22, R22 ;  /* 0x0000001600167308 */ /* 0x001e180000001000 */
[----:B------:R-:W-:Y:S01]  /*4d10*/  @!P5 IMAD.IADD R5, R5, 0x1, -R6 ;  /* 0x000000010505d824 */ /* 0x000fe200078e0a06 */
[----:B------:R-:W-:Y:S02]  /*4d20*/  @!P5 IADD3 R24, PT, PT, R24, 0x1, RZ ;  /* 0x000000011818d810 */ /* 0x000fe40007ffe0ff */
[----:B------:R-:W-:Y:S02]  /*4d30*/  ISETP.GE.AND P5, PT, R4, RZ, PT ;  /* 0x000000ff0400720c */ /* 0x000fe40003fa6270 */
[----:B------:R-:W-:Y:S01]  /*4d40*/  ISETP.GE.U32.AND P4, PT, R5, R6, PT ;  /* 0x000000060500720c */ /* 0x000fe20003f86070 */
[----:B0-----:R-:W-:-:S04]  /*4d50*/  VIADD R4, R22, 0xffffffe ;  /* 0x0ffffffe16047836 */ /* 0x001fc80000000000 */
[----:B------:R0:W1:Y:S08]  /*4d60*/  F2I.FTZ.U32.TRUNC.NTZ R5, R4 ;  /* 0x0000000400057305 */ /* 0x000070000021f000 */
[----:B------:R-:W-:Y:S01]  /*4d70*/  @P4 VIADD R24, R24, 0x1 ;  /* 0x0000000118184836 */ /* 0x000fe20000000000 */
[----:B------:R-:W-:Y:S01]  /*4d80*/  ISETP.NE.AND P4, PT, R16, RZ, PT ;  /* 0x000000ff1000720c */ /* 0x000fe20003f85270 */
[----:B0-----:R-:W-:-:S02]  /*4d90*/  IMAD.MOV.U32 R4, RZ, RZ, RZ ;  /* 0x000000ffff047224 */ /* 0x001fc400078e00ff */
[----:B------:R-:W-:Y:S02]  /*4da0*/  @!P5 IMAD.MOV R24, RZ, RZ, -R24 ;  /* 0x000000ffff18d224 */ /* 0x000fe400078e0a18 */
[----:B-1----:R-:W-:-:S08]  /*4db0*/  IMAD.MOV R6, RZ, RZ, -R5 ;  /* 0x000000ffff067224 */ /* 0x002fd000078e0a05 */
[----:B------:R-:W-:-:S04]  /*4dc0*/  @!P4 LOP3.LUT R24, RZ, R16, RZ, 0x33, !PT ;  /* 0x00000010ff18c212 */ /* 0x000fc800078e33ff */
[C---:B------:R-:W-:Y:S02]  /*4dd0*/  IADD3 R22, PT, PT, -R24.reuse, RZ, RZ ;  /* 0x000000ff18167210 */ /* 0x040fe40007ffe1ff */
[----:B------:R-:W-:-:S03]  /*4de0*/  SEL R24, R24, RZ, P2 ;  /* 0x000000ff18187207 */ /* 0x000fc60001000000 */
[----:B------:R-:W-:Y:S02]  /*4df0*/  IMAD R22, R16, R22, R23 ;  /* 0x0000001610167224 */ /* 0x000fe400078e0217 */
[----:B------:R-:W-:Y:S02]  /*4e00*/  IMAD R23, R6, R7, RZ ;  /* 0x0000000706177224 */ /* 0x000fe400078e02ff */
[----:B------:R-:W-:Y:S01]  /*4e10*/  IMAD R9, R24, UR25, R9 ;  /* 0x0000001918097c24 */ /* 0x000fe2000f8e0209 */
[----:B------:R-:W-:Y:S01]  /*4e20*/  IABS R6, R22 ;  /* 0x0000001600067213 */ /* 0x000fe20000000000 */
[----:B------:R-:W-:-:S06]  /*4e30*/  IMAD.HI.U32 R23, R5, R23, R4 ;  /* 0x0000001705177227 */ /* 0x000fcc00078e0004 */
[----:B------:R-:W-:-:S04]  /*4e40*/  IMAD.HI.U32 R4, R23, R6, RZ ;  /* 0x0000000617047227 */ /* 0x000fc800078e00ff */
[----:B------:R-:W-:-:S04]  /*4e50*/  IMAD.MOV R5, RZ, RZ, -R4 ;  /* 0x000000ffff057224 */ /* 0x000fc800078e0a04 */
[----:B------:R-:W-:Y:S01]  /*4e60*/  IMAD R6, R7, R5, R6 ;  /* 0x0000000507067224 */ /* 0x000fe200078e0206 */
[----:B------:R-:W-:-:S04]  /*4e70*/  LOP3.LUT R5, R22, R11, RZ, 0x3c, !PT ;  /* 0x0000000b16057212 */ /* 0x000fc800078e3cff */
[----:B------:R-:W-:-:S13]  /*4e80*/  ISETP.GT.U32.AND P5, PT, R7, R6, PT ;  /* 0x000000060700720c */ /* 0x000fda0003fa4070 */
[----:B------:R-:W-:Y:S02]  /*4e90*/  @!P5 IMAD.IADD R6, R6, 0x1, -R7 ;  /* 0x000000010606d824 */ /* 0x000fe400078e0a07 */
[----:B------:R-:W-:Y:S01]  /*4ea0*/  @!P5 VIADD R4, R4, 0x1 ;  /* 0x000000010404d836 */ /* 0x000fe20000000000 */
[----:B------:R-:W-:Y:S02]  /*4eb0*/  ISETP.GE.AND P5, PT, R5, RZ, PT ;  /* 0x000000ff0500720c */ /* 0x000fe40003fa6270 */
[----:B------:R-:W-:Y:S02]  /*4ec0*/  ISETP.GE.U32.AND P4, PT, R6, R7, PT ;  /* 0x000000070600720c */ /* 0x000fe40003f86070 */
[----:B------:R-:W0:Y:S11]  /*4ed0*/  LDC.64 R6, c[0x0][0x400] ;  /* 0x00010000ff067b82 */ /* 0x000e360000000a00 */
[----:B------:R-:W-:-:S02]  /*4ee0*/  @P4 IADD3 R4, PT, PT, R4, 0x1, RZ ;  /* 0x0000000104044810 */ /* 0x000fc40007ffe0ff */
[----:B------:R-:W-:-:S03]  /*4ef0*/  ISETP.NE.AND P4, PT, R11, RZ, PT ;  /* 0x000000ff0b00720c */ /* 0x000fc60003f85270 */
[----:B------:R-:W-:Y:S02]  /*4f00*/  @!P5 IMAD.MOV R4, RZ, RZ, -R4 ;  /* 0x000000ffff04d224 */ /* 0x000fe400078e0a04 */
[----:B0-----:R-:W-:-:S08]  /*4f10*/  IMAD R24, R6, UR4, RZ ;  /* 0x0000000406187c24 */ /* 0x001fd0000f8e02ff */
[----:B------:R-:W-:Y:S01]  /*4f20*/  @!P4 LOP3.LUT R4, RZ, R11, RZ, 0x33, !PT ;  /* 0x0000000bff04c212 */ /* 0x000fe200078e33ff */
[----:B------:R-:W-:-:S04]  /*4f30*/  IMAD R7, R7, UR5, R24 ;  /* 0x0000000507077c24 */ /* 0x000fc8000f8e0218 */
[----:B------:R-:W-:Y:S01]  /*4f40*/  IMAD.MOV R5, RZ, RZ, -R4 ;  /* 0x000000ffff057224 */ /* 0x000fe200078e0a04 */
[----:B------:R-:W-:-:S03]  /*4f50*/  SEL R4, R4, RZ, P1 ;  /* 0x000000ff04047207 */ /* 0x000fc60000800000 */
[----:B------:R-:W-:Y:S02]  /*4f60*/  IMAD R22, R11, R5, R22 ;  /* 0x000000050b167224 */ /* 0x000fe400078e0216 */
[----:B------:R-:W-:Y:S02]  /*4f70*/  IMAD R9, R4, UR26, R9 ;  /* 0x0000001a04097c24 */ /* 0x000fe4000f8e0209 */
[----:B------:R-:W-:Y:S01]  /*4f80*/  IMAD.MOV.U32 R4, RZ, RZ, R8 ;  /* 0x000000ffff047224 */ /* 0x000fe200078e0008 */
[----:B------:R-:W-:Y:S01]  /*4f90*/  SEL R22, R22, RZ, P0 ;  /* 0x000000ff16167207 */ /* 0x000fe20000000000 */
[----:B------:R-:W-:Y:S02]  /*4fa0*/  IMAD.MOV.U32 R5, RZ, RZ, RZ ;  /* 0x000000ffff057224 */ /* 0x000fe400078e00ff */
[----:B------:R-:W-:-:S04]  /*4fb0*/  IMAD.WIDE.U32 R4, R6, UR5, R4 ;  /* 0x0000000506047c25 */ /* 0x000fc8000f8e0004 */
[----:B------:R-:W-:Y:S01]  /*4fc0*/  IMAD R9, R22, UR27, R9 ;  /* 0x0000001b16097c24 */ /* 0x000fe2000f8e0209 */
[C---:B------:R-:W-:Y:S02]  /*4fd0*/  LEA R6, P0, R4.reuse, UR22, 0x2 ;  /* 0x0000001604067c11 */ /* 0x040fe4000f8010ff */
[----:B------:R-:W-:Y:S02]  /*4fe0*/  IADD3 R7, PT, PT, R7, R5, RZ ;  /* 0x0000000507077210 */ /* 0x000fe40007ffe0ff */
[C---:B------:R-:W-:Y:S02]  /*4ff0*/  IADD3 R8, P1, PT, R9.reuse, UR30, RZ ;  /* 0x0000001e09087c10 */ /* 0x040fe4000ff3e0ff */
[----:B------:R-:W-:Y:S02]  /*5000*/  SHF.R.S64 R5, RZ, 0x1e, R18 ;  /* 0x0000001eff057819 */ /* 0x000fe40000001012 */
[----:B------:R-:W-:Y:S02]  /*5010*/  LEA.HI.X R7, R4, UR23, R7, 0x2, P0 ;  /* 0x0000001704077c11 */ /* 0x000fe400080f1407 */
[----:B------:R-:W-:-:S02]  /*5020*/  LEA.HI.X.SX32 R9, R9, UR31, 0x1, P1 ;  /* 0x0000001f09097c11 */ /* 0x000fc400088f0eff */
[----:B------:R-:W-:Y:S01]  /*5030*/  IADD3 R4, P0, PT, R5, UR28, RZ ;  /* 0x0000001c05047c10 */ /* 0x000fe2000ff1e0ff */
[----:B------:R0:W-:Y:S04]  /*5040*/  STG.E desc[UR8][R6.64], R3 ;  /* 0x0000000306007986 */ /* 0x0001e8000c101908 */
[----:B------:R-:W2:Y:S01]  /*5050*/  LDG.E.U8 R8, desc[UR8][R8.64] ;  /* 0x0000000808087981 */ /* 0x000ea2000c1e1100 */
[----:B------:R-:W-:-:S05]  /*5060*/  LEA.HI.X.SX32 R5, R18, UR29, 0x2, P0 ;  /* 0x0000001d12057c11 */ /* 0x000fca00080f16ff */
[----:B------:R-:W3:Y:S01]  /*5070*/  LDG.E R4, desc[UR8][R4.64] ;  /* 0x0000000804047981 */ /* 0x000ee2000c1e1900 */
[----:B------:R-:W-:Y:S01]  /*5080*/  IMAD.MOV.U32 R23, RZ, RZ, 0x3bbb989d ;  /* 0x3bbb989dff177424 */ /* 0x000fe200078e00ff */
[----:B------:R-:W-:Y:S01]  /*5090*/  BSSY.RECONVERGENT B1, `(.L_x_25) ;  /* 0x000001a000017945 */ /* 0x000fe20003800200 */
[----:B------:R-:W-:Y:S01]  /*50a0*/  IMAD.MOV.U32 R25, RZ, RZ, 0x437c0000 ;  /* 0x437c0000ff197424 */ /* 0x000fe200078e00ff */
[----:B--2---:R-:W-:Y:S01]  /*50b0*/  ISETP.NE.AND P0, PT, R8, RZ, PT ;  /* 0x000000ff0800720c */ /* 0x004fe20003f05270 */
[----:B---3--:R-:W-:-:S12]  /*50c0*/  FMUL R18, R4, UR21 ;  /* 0x0000001504127c20 */ /* 0x008fd80008400000 */
[----:B------:R-:W1:Y:S02]  /*50d0*/  @!P0 LDC R18, c[0x0][0x3f0] ;  /* 0x0000fc00ff128b82 */ /* 0x000e640000000800 */
[----:B-1----:R-:W-:-:S04]  /*50e0*/  FADD R18, -R21, R18 ;  /* 0x0000001215127221 */ /* 0x002fc80000000100 */
[----:B------:R-:W-:Y:S02]  /*50f0*/  FFMA.SAT R22, R18, R23, 0.5 ;  /* 0x3f00000012167423 */ /* 0x000fe40000002017 */
[----:B------:R-:W1:Y:S02]  /*5100*/  MUFU.RCP R23, R10 ;  /* 0x0000000a00177308 */ /* 0x000e640000001000 */
[----:B------:R-:W-:-:S04]  /*5110*/  FFMA.RM R22, R22, R25, 12582913 ;  /* 0x4b40000116167423 */ /* 0x000fc80000004019 */
[C---:B0-----:R-:W-:Y:S01]  /*5120*/  FADD R3, R22.reuse, -12583039 ;  /* 0xcb40007f16037421 */ /* 0x041fe20000000000 */
[----:B------:R-:W-:-:S03]  /*5130*/  IMAD.SHL.U32 R22, R22, 0x800000, RZ ;  /* 0x0080000016167824 */ /* 0x000fc600078e00ff */
[----:B------:R-:W-:-:S04]  /*5140*/  FFMA R3, R18, 1.4426950216293334961, -R3 ;  /* 0x3fb8aa3b12037823 */ /* 0x000fc80000000803 */
[----:B------:R-:W-:Y:S01]  /*5150*/  FFMA R18, R18, 1.925963033500011079e-08, R3 ;  /* 0x32a5706012127823 */ /* 0x000fe20000000003 */
[----:B-1----:R-:W-:-:S03]  /*5160*/  FFMA R4, -R10, R23, 1 ;  /* 0x3f8000000a047423 */ /* 0x002fc60000000117 */
[----:B------:R-:W0:Y:S02]  /*5170*/  MUFU.EX2 R3, R18 ;  /* 0x0000001200037308 */ /* 0x000e240000000800 */
[----:B0-----:R-:W-:Y:S01]  /*5180*/  FMUL R9, R22, R3 ;  /* 0x0000000316097220 */ /* 0x001fe20000400000 */
[----:B------:R-:W-:-:S05]  /*5190*/  FFMA R3, R23, R4, R23 ;  /* 0x0000000417037223 */ /* 0x000fca0000000017 */
[----:B------:R-:W0:Y:S01]  /*51a0*/  FCHK P0, R9, R10 ;  /* 0x0000000a09007302 */ /* 0x000e220000000000 */
[----:B------:R-:W-:-:S04]  /*51b0*/  FFMA R4, R3, R9, RZ ;  /* 0x0000000903047223 */ /* 0x000fc800000000ff */
[----:B------:R-:W-:-:S04]  /*51c0*/  FFMA R5, -R10, R4, R9 ;  /* 0x000000040a057223 */ /* 0x000fc80000000109 */
[----:B------:R-:W-:Y:S01]  /*51d0*/  FFMA R3, R3, R5, R4 ;  /* 0x0000000503037223 */ /* 0x000fe20000000004 */
[----:B0-----:R-:W-:Y:S06]  /*51e0*/  @!P0 BRA `(.L_x_26) ;  /* 0x0000000000108947 */ /* 0x001fec0003800000 */
[----:B------:R-:W-:Y:S01]  /*51f0*/  IMAD.MOV.U32 R3, RZ, RZ, R9 ;  /* 0x000000ffff037224 */ /* 0x000fe200078e0009 */
[----:B------:R-:W-:Y:S02]  /*5200*/  MOV R4, R10 ;  /* 0x0000000a00047202 */ /* 0x000fe40000000f00 */
[----:B------:R-:W-:-:S07]  /*5210*/  MOV R9, 0x5230 ;  /* 0x0000523000097802 */ /* 0x000fce0000000f00 */
[----:B------:R-:W-:Y:S05]  /*5220*/  CALL.REL.NOINC `($__internal_0_$__cuda_sm3x_div_rn_noftz_f32_slowpath) ;  /* 0x0000000000347944 */ /* 0x000fea0003c00000 */
.L_x_26:
[----:B------:R-:W-:Y:S05]  /*5230*/  BSYNC.RECONVERGENT B1 ;  /* 0x0000000000017941 */ /* 0x000fea0003800200 */
.L_x_25:
[----:B------:R0:W-:Y:S01]  /*5240*/  STG.E desc[UR8][R6.64+0x1000], R3 ;  /* 0x0010000306007986 */ /* 0x0001e2000c101908 */
[----:B------:R-:W-:-:S13]  /*5250*/  ISETP.NE.AND P0, PT, R20, RZ, PT ;  /* 0x000000ff1400720c */ /* 0x000fda0003f05270 */
[----:B0-----:R-:W-:Y:S05]  /*5260*/  @!P0 BRA `(.L_x_27) ;  /* 0xffffffec00cc8947 */ /* 0x001fea000383ffff */
.L_x_18:
[----:B------:R-:W-:Y:S05]  /*5270*/  BSYNC.RECONVERGENT B0 ;  /* 0x0000000000007941 */ /* 0x000fea0003800200 */
.L_x_17:
[----:B------:R-:W5:Y:S01]  /*5280*/  LDCU UR6, c[0x0][0x370] ;  /* 0x00006e00ff0677ac */ /* 0x000f620008000800 */
[----:B------:R-:W1:Y:S01]  /*5290*/  LDCU.64 UR10, c[0x0][0x408] ;  /* 0x00008100ff0a77ac */ /* 0x000e620008000a00 */
[----:B-----5:R-:W-:-:S04]  /*52a0*/  UIADD3 UR5, UP0, UPT, UR6, UR5, URZ ;  /* 0x0000000506057290 */ /* 0x020fc8000ff1e0ff */
[----:B------:R-:W-:Y:S02]  /*52b0*/  UIADD3.X UR4, UPT, UPT, URZ, UR4, URZ, UP0, !UPT ;  /* 0x00000004ff047290 */ /* 0x000fe400087fe4ff */
[----:B-1----:R-:W-:-:S04]  /*52c0*/  UISETP.GE.U32.AND UP0, UPT, UR5, UR10, UPT ;  /* 0x0000000a0500728c */ /* 0x002fc8000bf06070 */
[----:B------:R-:W-:-:S09]  /*52d0*/  UISETP.GE.AND.EX UP0, UPT, UR4, UR11, UPT, UP0 ;  /* 0x0000000b0400728c */ /* 0x000fd2000bf06300 */
[----:B------:R-:W-:Y:S05]  /*52e0*/  BRA.U !UP0, `(.L_x_28) ;  /* 0xffffffad08747547 */ /* 0x000fea000b83ffff */
[----:B------:R-:W-:Y:S05]  /*52f0*/  EXIT ;  /* 0x000000000000794d */ /* 0x000fea0003800000 */
        .weak           $__internal_0_$__cuda_sm3x_div_rn_noftz_f32_slowpath
        .type           $__internal_0_$__cuda_sm3x_div_rn_noftz_f32_slowpath,@function
        .size           $__internal_0_$__cuda_sm3x_div_rn_noftz_f32_slowpath,(.L_x_37377 - $__internal_0_$__cuda_sm3x_div_rn_noftz_f32_slowpath)
$__internal_0_$__cuda_sm3x_div_rn_noftz_f32_slowpath:
[----:B------:R-:W-:Y:S01]  /*5300*/  SHF.R.U32.HI R5, RZ, 0x17, R4 ;  /* 0x00000017ff057819 */ /* 0x000fe20000011604 */
[----:B------:R-:W-:Y:S01]  /*5310*/  BSSY.RECONVERGENT B3, `(.L_x_29) ;  /* 0x0000063000037945 */ /* 0x000fe20003800200 */
[----:B------:R-:W-:Y:S02]  /*5320*/  SHF.R.U32.HI R23, RZ, 0x17, R3 ;  /* 0x00000017ff177819 */ /* 0x000fe40000011603 */
[----:B------:R-:W-:Y:S02]  /*5330*/  LOP3.LUT R5, R5, 0xff, RZ, 0xc0, !PT ;  /* 0x000000ff05057812 */ /* 0x000fe400078ec0ff */
[----:B------:R-:W-:-:S03]  /*5340*/  LOP3.LUT R23, R23, 0xff, RZ, 0xc0, !PT ;  /* 0x000000ff17177812 */ /* 0x000fc600078ec0ff */
[----:B------:R-:W-:Y:S02]  /*5350*/  VIADD R25, R5, 0xffffffff ;  /* 0xffffffff05197836 */ /* 0x000fe40000000000 */
[----:B------:R-:W-:-:S03]  /*5360*/  VIADD R24, R23, 0xffffffff ;  /* 0xffffffff17187836 */ /* 0x000fc60000000000 */
[----:B------:R-:W-:-:S04]  /*5370*/  ISETP.GT.U32.AND P4, PT, R25, 0xfd, PT ;  /* 0x000000fd1900780c */ /* 0x000fc80003f84070 */
[----:B------:R-:W-:-:S13]  /*5380*/  ISETP.GT.U32.OR P4, PT, R24, 0xfd, P4 ;  /* 0x000000fd1800780c */ /* 0x000fda0002784470 */
[----:B------:R-:W-:Y:S01]  /*5390*/  @!P4 IMAD.MOV.U32 R22, RZ, RZ, RZ ;  /* 0x000000ffff16c224 */ /* 0x000fe200078e00ff */
[----:B------:R-:W-:Y:S06]  /*53a0*/  @!P4 BRA `(.L_x_30) ;  /* 0x000000000060c947 */ /* 0x000fec0003800000 */
[----:B------:R-:W-:Y:S02]  /*53b0*/  FSETP.GTU.FTZ.AND P4, PT, |R3|, +INF , PT ;  /* 0x7f8000000300780b */ /* 0x000fe40003f9c200 */
[----:B------:R-:W-:-:S04]  /*53c0*/  FSETP.GTU.FTZ.AND P5, PT, |R4|, +INF , PT ;  /* 0x7f8000000400780b */ /* 0x000fc80003fbc200 */
[----:B------:R-:W-:-:S13]  /*53d0*/  PLOP3.LUT P4, PT, P4, P5, PT, 0xf8, 0x8f ;  /* 0x00000000008f781c */ /* 0x000fda000278bf70 */
[----:B------:R-:W-:Y:S05]  /*53e0*/  @P4 BRA `(.L_x_31) ;  /* 0x0000000400504947 */ /* 0x000fea0003800000 */
[----:B------:R-:W-:-:S13]  /*53f0*/  LOP3.LUT P4, RZ, R4, 0x7fffffff, R3, 0xc8, !PT ;  /* 0x7fffffff04ff7812 */ /* 0x000fda000788c803 */
[----:B------:R-:W-:Y:S05]  /*5400*/  @!P4 BRA `(.L_x_32) ;  /* 0x000000040040c947 */ /* 0x000fea0003800000 */
[C---:B------:R-:W-:Y:S02]  /*5410*/  FSETP.NEU.FTZ.AND P5, PT, |R3|.reuse, +INF , PT ;  /* 0x7f8000000300780b */ /* 0x040fe40003fbd200 */
[----:B------:R-:W-:Y:S02]  /*5420*/  FSETP.NEU.FTZ.AND P4, PT, |R4|, +INF , PT ;  /* 0x7f8000000400780b */ /* 0x000fe40003f9d200 */
[----:B------:R-:W-:-:S04]  /*5430*/  FSETP.NEU.FTZ.AND P6, PT, |R3|, +INF , PT ;  /* 0x7f8000000300780b */ /* 0x000fc80003fdd200 */
[----:B------:R-:W-:-:S07]  /*5440*/  P2R R22, PR, RZ, 0x40 ;  /* 0x00000040ff167803 */ /* 0x000fce0000000000 */
[----:B------:R-:W-:Y:S05]  /*5450*/  @!P4 BRA !P5, `(.L_x_32) ;  /* 0x00000004002cc947 */ /* 0x000fea0006800000 */
[----:B------:R-:W-:-:S04]  /*5460*/  LOP3.LUT P5, RZ, R3, 0x7fffffff, RZ, 0xc0, !PT ;  /* 0x7fffffff03ff7812 */ /* 0x000fc800078ac0ff */
[----:B------:R-:W-:-:S13]  /*5470*/  PLOP3.LUT P5, PT, P4, P5, PT, 0x2f, 0xf2 ;  /* 0x0000000000f2781c */ /* 0x000fda00027aa577 */
[----:B------:R-:W-:Y:S05]  /*5480*/  @P5 BRA `(.L_x_33) ;  /* 0x0000000400185947 */ /* 0x000fea0003800000 */
[----:B------:R-:W-:-:S04]  /*5490*/  LOP3.LUT P4, RZ, R4, 0x7fffffff, RZ, 0xc0, !PT ;  /* 0x7fffffff04ff7812 */ /* 0x000fc8000788c0ff */
[----:B------:R-:W-:-:S13]  /*54a0*/  PLOP3.LUT P4, PT, P6, P4, PT, 0x2f, 0xf2 ;  /* 0x0000000000f2781c */ /* 0x000fda0003788577 */
[----:B------:R-:W-:Y:S05]  /*54b0*/  @P4 BRA `(.L_x_34) ;  /* 0x0000000400004947 */ /* 0x000fea0003800000 */
[----:B------:R-:W-:Y:S02]  /*54c0*/  ISETP.GE.AND P4, PT, R24, RZ, PT ;  /* 0x000000ff1800720c */ /* 0x000fe40003f86270 */
[----:B------:R-:W-:-:S11]  /*54d0*/  ISETP.GE.AND P5, PT, R25, RZ, PT ;  /* 0x000000ff1900720c */ /* 0x000fd60003fa6270 */
[----:B------:R-:W-:Y:S01]  /*54e0*/  @P4 IMAD.MOV.U32 R22, RZ, RZ, RZ ;  /* 0x000000ffff164224 */ /* 0x000fe200078e00ff */
[----:B------:R-:W-:Y:S01]  /*54f0*/  @!P4 MOV R22, 0xffffffc0 ;  /* 0xffffffc00016c802 */ /* 0x000fe20000000f00 */
[----:B------:R-:W-:Y:S01]  /*5500*/  @!P4 FFMA R3, R3, 1.84467440737095516160e+19, RZ ;  /* 0x5f8000000303c823 */ /* 0x000fe200000000ff */
[----:B------:R-:W-:-:S03]  /*5510*/  @!P5 FFMA R4, R4, 1.84467440737095516160e+19, RZ ;  /* 0x5f8000000404d823 */ /* 0x000fc600000000ff */
[----:B------:R-:W-:-:S07]  /*5520*/  @!P5 VIADD R22, R22, 0x40 ;  /* 0x000000401616d836 */ /* 0x000fce0000000000 */
.L_x_30:
[----:B------:R-:W-:Y:S01]  /*5530*/  LEA R25, R5, 0xc0800000, 0x17 ;  /* 0xc080000005197811 */ /* 0x000fe200078eb8ff */
[----:B------:R-:W-:Y:S01]  /*5540*/  VIADD R24, R23, 0xffffff81 ;  /* 0xffffff8117187836 */ /* 0x000fe20000000000 */
[----:B------:R-:W-:Y:S03]  /*5550*/  BSSY.RECONVERGENT B4, `(.L_x_35) ;  /* 0x0000035000047945 */ /* 0x000fe60003800200 */
[----:B------:R-:W-:Y:S02]  /*5560*/  IMAD.IADD R25, R4, 0x1, -R25 ;  /* 0x0000000104197824 */ /* 0x000fe400078e0a19 */
[C---:B------:R-:W-:Y:S02]  /*5570*/  IMAD R3, R24.reuse, -0x800000, R3 ;  /* 0xff80000018037824 */ /* 0x040fe400078e0203 */
[----:B------:R0:W1:Y:S01]  /*5580*/  MUFU.RCP R27, R25 ;  /* 0x00000019001b7308 */ /* 0x0000620000001000 */
[----:B------:R-:W-:Y:S01]  /*5590*/  FADD.FTZ R26, -R25, -RZ ;  /* 0x800000ff191a7221 */ /* 0x000fe20000010100 */
[----:B0-----:R-:W-:-:S05]  /*55a0*/  IADD3 R25, PT, PT, R24, 0x7f, -R5 ;  /* 0x0000007f18197810 */ /* 0x001fca0007ffe805 */
[----:B------:R-:W-:Y:S02]  /*55b0*/  IMAD.IADD R22, R25, 0x1, R22 ;  /* 0x0000000119167824 */ /* 0x000fe400078e0216 */
[----:B-1----:R-:W-:-:S04]  /*55c0*/  FFMA R4, R27, R26, 1 ;  /* 0x3f8000001b047423 */ /* 0x002fc8000000001a */
[----:B------:R-:W-:-:S04]  /*55d0*/  FFMA R4, R27, R4, R27 ;  /* 0x000000041b047223 */ /* 0x000fc8000000001b */
[----:B------:R-:W-:-:S04]  /*55e0*/  FFMA R23, R3, R4, RZ ;  /* 0x0000000403177223 */ /* 0x000fc800000000ff */
[----:B------:R-:W-:-:S04]  /*55f0*/  FFMA R27, R26, R23, R3 ;  /* 0x000000171a1b7223 */ /* 0x000fc80000000003 */
[----:B------:R-:W-:-:S04]  /*5600*/  FFMA R23, R4, R27, R23 ;  /* 0x0000001b04177223 */ /* 0x000fc80000000017 */
[----:B------:R-:W-:-:S04]  /*5610*/  FFMA R26, R26, R23, R3 ;  /* 0x000000171a1a7223 */ /* 0x000fc80000000003 */
[----:B------:R-:W-:-:S05]  /*5620*/  FFMA R3, R4, R26, R23 ;  /* 0x0000001a04037223 */ /* 0x000fca0000000017 */
[----:B------:R-:W-:-:S04]  /*5630*/  SHF.R.U32.HI R5, RZ, 0x17, R3 ;  /* 0x00000017ff057819 */ /* 0x000fc80000011603 */
[----:B------:R-:W-:-:S04]  /*5640*/  LOP3.LUT R5, R5, 0xff, RZ, 0xc0, !PT ;  /* 0x000000ff05057812 */ /* 0x000fc800078ec0ff */
[----:B------:R-:W-:-:S05]  /*5650*/  IADD3 R5, PT, PT, R5, R22, RZ ;  /* 0x0000001605057210 */ /* 0x000fca0007ffe0ff */
[----:B------:R-:W-:-:S05]  /*5660*/  VIADD R24, R5, 0xffffffff ;  /* 0xffffffff05187836 */ /* 0x000fca0000000000 */
[----:B------:R-:W-:-:S13]  /*5670*/  ISETP.GE.U32.AND P4, PT, R24, 0xfe, PT ;  /* 0x000000fe1800780c */ /* 0x000fda0003f86070 */
[----:B------:R-:W-:Y:S05]  /*5680*/  @!P4 BRA `(.L_x_36) ;  /* 0x000000000080c947 */ /* 0x000fea0003800000 */
[----:B------:R-:W-:-:S13]  /*5690*/  ISETP.GT.AND P4, PT, R5, 0xfe, PT ;  /* 0x000000fe0500780c */ /* 0x000fda0003f84270 */
[----:B------:R-:W-:Y:S05]  /*56a0*/  @P4 BRA `(.L_x_37) ;  /* 0x00000000006c4947 */ /* 0x000fea0003800000 */
[----:B------:R-:W-:-:S13]  /*56b0*/  ISETP.GE.AND P4, PT, R5, 0x1, PT ;  /* 0x000000010500780c */ /* 0x000fda0003f86270 */
[----:B------:R-:W-:Y:S05]  /*56c0*/  @P4 BRA `(.L_x_38) ;  /* 0x0000000000744947 */ /* 0x000fea0003800000 */
[----:B------:R-:W-:Y:S02]  /*56d0*/  ISETP.GE.AND P4, PT, R5, -0x18, PT ;  /* 0xffffffe80500780c */ /* 0x000fe40003f86270 */
[----:B------:R-:W-:-:S11]  /*56e0*/  LOP3.LUT R3, R3, 0x80000000, RZ, 0xc0, !PT ;  /* 0x8000000003037812 */ /* 0x000fd600078ec0ff */
[----:B------:R-:W-:Y:S05]  /*56f0*/  @!P4 BRA `(.L_x_38) ;  /* 0x000000000068c947 */ /* 0x000fea0003800000 */
[-CC-:B------:R-:W-:Y:S01]  /*5700*/  FFMA.RZ R22, R4, R26.reuse, R23.reuse ;  /* 0x0000001a04167223 */ /* 0x180fe2000000c017 */
[C---:B------:R-:W-:Y:S01]  /*5710*/  VIADD R25, R5.reuse, 0x20 ;  /* 0x0000002005197836 */ /* 0x040fe20000000000 */
[C---:B------:R-:W-:Y:S02]  /*5720*/  ISETP.NE.AND P4, PT, R5.reuse, RZ, PT ;  /* 0x000000ff0500720c */ /* 0x040fe40003f85270 */
[----:B------:R-:W-:Y:S02]  /*5730*/  ISETP.NE.AND P5, PT, R5, RZ, PT ;  /* 0x000000ff0500720c */ /* 0x000fe40003fa5270 */
[----:B------:R-:W-:Y:S01]  /*5740*/  LOP3.LUT R24, R22, 0x7fffff, RZ, 0xc0, !PT ;  /* 0x007fffff16187812 */ /* 0x000fe200078ec0ff */
[CCC-:B------:R-:W-:Y:S01]  /*5750*/  FFMA.RP R22, R4.reuse, R26.reuse, R23.reuse ;  /* 0x0000001a04167223 */ /* 0x1c0fe20000008017 */
[----:B------:R-:W-:Y:S01]  /*5760*/  FFMA.RM R23, R4, R26, R23 ;  /* 0x0000001a04177223 */ /* 0x000fe20000004017 */
[----:B------:R-:W-:Y:S01]  /*5770*/  IMAD.MOV R4, RZ, RZ, -R5 ;  /* 0x000000ffff047224 */ /* 0x000fe200078e0a05 */
[----:B------:R-:W-:-:S04]  /*5780*/  LOP3.LUT R24, R24, 0x800000, RZ, 0xfc, !PT ;  /* 0x0080000018187812 */ /* 0x000fc800078efcff */
[----:B------:R-:W-:Y:S02]  /*5790*/  SHF.L.U32 R25, R24, R25, RZ ;  /* 0x0000001918197219 */ /* 0x000fe400000006ff */
[----:B------:R-:W-:Y:S02]  /*57a0*/  SEL R5, R4, RZ, P4 ;  /* 0x000000ff04057207 */ /* 0x000fe40002000000 */
[----:B------:R-:W-:Y:S02]  /*57b0*/  FSETP.NEU.FTZ.AND P4, PT, R22, R23, PT ;  /* 0x000000171600720b */ /* 0x000fe40003f9d000 */
[----:B------:R-:W-:Y:S02]  /*57c0*/  ISETP.NE.AND P5, PT, R25, RZ, P5 ;  /* 0x000000ff1900720c */ /* 0x000fe40002fa5270 */
[----:B------:R-:W-:Y:S02]  /*57d0*/  SHF.R.U32.HI R5, RZ, R5, R24 ;  /* 0x00000005ff057219 */ /* 0x000fe40000011618 */
[----:B------:R-:W-:-:S02]  /*57e0*/  PLOP3.LUT P4, PT, P4, P5, PT, 0xf8, 0x8f ;  /* 0x00000000008f781c */ /* 0x000fc4000278bf70 */
[----:B------:R-:W-:Y:S02]  /*57f0*/  SHF.R.U32.HI R23, RZ, 0x1, R5 ;  /* 0x00000001ff177819 */ /* 0x000fe40000011605 */
[----:B------:R-:W-:-:S04]  /*5800*/  SEL R4, RZ, 0x1, !P4 ;  /* 0x00000001ff047807 */ /* 0x000fc80006000000 */
[----:B------:R-:W-:-:S04]  /*5810*/  LOP3.LUT R4, R4, 0x1, R23, 0xf8, !PT ;  /* 0x0000000104047812 */ /* 0x000fc800078ef817 */
[----:B------:R-:W-:-:S05]  /*5820*/  LOP3.LUT R4, R4, R5, RZ, 0xc0, !PT ;  /* 0x0000000504047212 */ /* 0x000fca00078ec0ff */
[----:B------:R-:W-:-:S05]  /*5830*/  IMAD.IADD R4, R23, 0x1, R4 ;  /* 0x0000000117047824 */ /* 0x000fca00078e0204 */
[----:B------:R-:W-:Y:S01]  /*5840*/  LOP3.LUT R3, R4, R3, RZ, 0xfc, !PT ;  /* 0x0000000304037212 */ /* 0x000fe200078efcff */
[----:B------:R-:W-:Y:S06]  /*5850*/  BRA `(.L_x_38) ;  /* 0x0000000000107947 */ /* 0x000fec0003800000 */
.L_x_37:
[----:B------:R-:W-:-:S04]  /*5860*/  LOP3.LUT R3, R3, 0x80000000, RZ, 0xc0, !PT ;  /* 0x8000000003037812 */ /* 0x000fc800078ec0ff */
[----:B------:R-:W-:Y:S01]  /*5870*/  LOP3.LUT R3, R3, 0x7f800000, RZ, 0xfc, !PT ;  /* 0x7f80000003037812 */ /* 0x000fe200078efcff */
[----:B------:R-:W-:Y:S06]  /*5880*/  BRA `(.L_x_38) ;  /* 0x0000000000047947 */ /* 0x000fec0003800000 */
.L_x_36:
[----:B------:R-:W-:-:S07]  /*5890*/  LEA R3, R22, R3, 0x17 ;  /* 0x0000000316037211 */ /* 0x000fce00078eb8ff */
.L_x_38:
[----:B------:R-:W-:Y:S05]  /*58a0*/  BSYNC.RECONVERGENT B4 ;  /* 0x0000000000047941 */ /* 0x000fea0003800200 */
.L_x_35:
[----:B------:R-:W-:Y:S05]  /*58b0*/  BRA `(.L_x_39) ;  /* 0x0000000000207947 */ /* 0x000fea0003800000 */
.L_x_34:
[----:B------:R-:W-:-:S04]  /*58c0*/  LOP3.LUT R3, R4, 0x80000000, R3, 0x48, !PT ;  /* 0x8000000004037812 */ /* 0x000fc800078e4803 */
[----:B------:R-:W-:Y:S01]  /*58d0*/  LOP3.LUT R3, R3, 0x7f800000, RZ, 0xfc, !PT ;  /* 0x7f80000003037812 */ /* 0x000fe200078efcff */
[----:B------:R-:W-:Y:S06]  /*58e0*/  BRA `(.L_x_39) ;  /* 0x0000000000147947 */ /* 0x000fec0003800000 */
.L_x_33:
[----:B------:R-:W-:Y:S01]  /*58f0*/  LOP3.LUT R3, R4, 0x80000000, R3, 0x48, !PT ;  /* 0x8000000004037812 */ /* 0x000fe200078e4803 */
[----:B------:R-:W-:Y:S06]  /*5900*/  BRA `(.L_x_39) ;  /* 0x00000000000c7947 */ /* 0x000fec0003800000 */
.L_x_32:
[----:B------:R-:W0:Y:S01]  /*5910*/  MUFU.RSQ R3, -QNAN ;  /* 0xffc0000000037908 */ /* 0x000e220000001400 */
[----:B------:R-:W-:Y:S05]  /*5920*/  BRA `(.L_x_39) ;  /* 0x0000000000047947 */ /* 0x000fea0003800000 */
.L_x_31:
[----:B------:R-:W-:-:S07]  /*5930*/  FADD.FTZ R3, R3, R4 ;  /* 0x0000000403037221 */ /* 0x000fce0000010000 */
.L_x_39:
[----:B------:R-:W-:Y:S05]  /*5940*/  BSYNC.RECONVERGENT B3 ;  /* 0x0000000000037941 */ /* 0x000fea0003800200 */
.L_x_29:
[----:B------:R-:W-:Y:S02]  /*5950*/  IMAD.MOV.U32 R4, RZ, RZ, R9 ;  /* 0x000000ffff047224 */ /* 0x000fe400078e0009 */
[----:B------:R-:W-:-:S04]  /*5960*/  IMAD.MOV.U32 R5, RZ, RZ, 0x0 ;  /* 0x00000000ff057424 */ /* 0x000fc800078e00ff */
[----:B0-----:R-:W-:Y:S05]  /*5970*/  RET.REL.NODEC R4 `(_Z24SoftmaxBlockUncachedImplI22BroadcastScaleMaskLoadIffbLm4EiE11DirectStoreIffEfLi1ELi1024EL9Algorithm0EEvT_T0_ll) ;  /* 0xffffffa404a07950 */ /* 0x001fea0003c3ffff */
.L_x_40:
        /* <DEDUP_REMOVED lines=16> */
.L_x_37377:


//--------------------- .text._Z24SoftmaxBlockUncachedImplI22BroadcastScaleMaskLoadIffbLm4EiE11DirectStoreIffEfLi2ELi1024EL9Algorithm0EEvT_T0_ll --------------------------
	.section	.text._Z24SoftmaxBlockUncachedImplI22BroadcastScaleMaskLoadIffbLm4EiE11DirectStoreIffEfLi2ELi1024EL9Algorithm0EEvT_T0_ll,"ax",@progbits
	.align	128
        .global         _Z24SoftmaxBlockUncachedImplI22BroadcastScaleMaskLoadIffbLm4EiE11DirectStoreIffEfLi2ELi1024EL9Algorithm0EEvT_T0_ll
        .type           _Z24SoftmaxBlockUncachedImplI22BroadcastScaleMaskLoadIffbLm4EiE11DirectStoreIffEfLi2ELi1024EL9Algorithm0EEvT_T0_ll,@function
        .size           _Z24SoftmaxBlockUncachedImplI22BroadcastScaleMaskLoadIffbLm4EiE11DirectStoreIffEfLi2ELi1024EL9Algorithm0EEvT_T0_ll,(.L_x_37378 - _Z24SoftmaxBlockUncachedImplI22BroadcastScaleMaskLoadIffbLm4EiE11DirectStoreIffEfLi2ELi1024EL9Algorithm0EEvT_T0_ll)
        .other          _Z24SoftmaxBlockUncachedImplI22BroadcastScaleMaskLoadIffbLm4EiE11DirectStoreIffEfLi2ELi1024EL9Algorithm0EEvT_T0_ll,@"STO_CUDA_ENTRY STV_DEFAULT"
_Z24SoftmaxBlockUncachedImplI22BroadcastScaleMaskLoadIffbLm4EiE11DirectStoreIffEfLi2ELi1024EL9Algorithm0EEvT_T0_ll:
.text._Z24SoftmaxBlockUncachedImplI22BroadcastScaleMaskLoadIffbLm4EiE11DirectStoreIffEfLi2ELi1024EL9Algorithm0EEvT_T0_ll:
[----:B------:R-:W0:Y:S01]  /*0000*/  LDC R1, c[0x0][0x37c] ;  /* 0x0000df00ff017b82 */ /* 0x000e220000000800 */
[----:B------:R-:W1:Y:S02]  /*0010*/  LDCU UR4, c[0x0][0x410] ;  /* 0x00008200ff0477ac */ /* 0x000e640008000800 */
[----:B-1----:R-:W-:-:S04]  /*0020*/  ULOP3.LUT UR4, UR4, 0x1, URZ, 0xc0, !UPT ;  /* 0x0000000104047892 */ /* 0x002fc8000f8ec0ff */
[----:B------:R-:W-:-:S04]  /*0030*/  UISETP.NE.U32.AND UP0, UPT, UR4, 0x1, UPT ;  /* 0x000000010400788c */ /* 0x000fc8000bf05070 */
[----:B------:R-:W-:-:S09]  /*0040*/  UISETP.NE.U32.AND.EX UP0, UPT, URZ, URZ, UPT, UP0 ;  /* 0x000000ffff00728c */ /* 0x000fd2000bf05100 */
[----:B------:R-:W-:Y:S05]  /*0050*/  BRA.U UP0, `(.L_x_41) ;  /* 0x0000000100407547 */ /* 0x000fea000b800000 */
[----:B------:R-:W-:Y:S01]  /*0060*/  MOV R0, 0x1378 ;  /* 0x0000137800007802 */ /* 0x000fe20000000f00 */
[----:B------:R-:W1:Y:S01]  /*0070*/  LDCU.64 UR4, c[0x4][0x1370] ;  /* 0x01026e00ff0477ac */ /* 0x000e620008000a00 */
[----:B------:R-:W-:Y:S02]  /*0080*/  HFMA2 R8, -RZ, RZ, 0, 4.36305999755859375e-05 ;  /* 0x000002dcff087431 */ /* 0x000fe400000001ff */
[----:B------:R-:W-:Y:S01]  /*0090*/  IMAD.MOV.U32 R12, RZ, RZ, 0x1 ;  /* 0x00000001ff0c7424 */ /* 0x000fe200078e00ff */
[----:B------:R2:W3:Y:S01]  /*00a0*/  LDC.64 R2, c[0x4][R0] ;  /* 0x0100000000027b82 */ /* 0x0004e20000000a00 */
[----:B------:R-:W4:Y:S01]  /*00b0*/  LDCU.64 UR6, c[0x4][0x1368] ;  /* 0x01026d00ff0677ac */ /* 0x000f220008000a00 */
[----:B------:R-:W-:Y:S01]  /*00c0*/  IMAD.MOV.U32 R13, RZ, RZ, RZ ;  /* 0x000000ffff0d7224 */ /* 0x000fe200078e00ff */
[----:B------:R-:W5:Y:S01]  /*00d0*/  LDCU.64 UR8, c[0x4][0x1218] ;  /* 0x01024300ff0877ac */ /* 0x000f620008000a00 */
[----:B-1----:R-:W-:Y:S02]  /*00e0*/  IMAD.U32 R4, RZ, RZ, UR4 ;  /* 0x00000004ff047e24 */ /* 0x002fe4000f8e00ff */
[----:B------:R-:W-:-:S02]  /*00f0*/  IMAD.U32 R5, RZ, RZ, UR5 ;  /* 0x00000005ff057e24 */ /* 0x000fc4000f8e00ff */
[----:B----4-:R-:W-:Y:S02]  /*0100*/  IMAD.U32 R6, RZ, RZ, UR6 ;  /* 0x00000006ff067e24 */ /* 0x010fe4000f8e00ff */
[----:B------:R-:W-:Y:S02]  /*0110*/  IMAD.U32 R7, RZ, RZ, UR7 ;  /* 0x00000007ff077e24 */ /* 0x000fe4000f8e00ff */
[----:B-----5:R-:W-:Y:S02]  /*0120*/  IMAD.U32 R10, RZ, RZ, UR8 ;  /* 0x00000008ff0a7e24 */ /* 0x020fe4000f8e00ff */
[----:B--2---:R-:W-:-:S07]  /*0130*/  IMAD.U32 R11, RZ, RZ, UR9 ;  /* 0x00000009ff0b7e24 */ /* 0x004fce000f8e00ff */
[----:B------:R-:W-:-:S07]  /*0140*/  LEPC R20, `(.L_x_41) ;  /* 0x000000001014794e */ /* 0x000fce0000000000 */
[----:B0--3--:R-:W-:Y:S05]  /*0150*/  CALL.ABS.NOINC R2 ;  /* 0x0000000002007343 */ /* 0x009fea0003c00000 */
.L_x_41:
[----:B------:R-:W1:Y:S08]  /*0160*/  S2UR UR4, SR_CTAID.X ;  /* 0x00000000000479c3 */ /* 0x000e700000002500 */
[----:B------:R-:W1:Y:S08]  /*0170*/  LDC.64 R4, c[0x0][0x408] ;  /* 0x00010200ff047b82 */ /* 0x000e700000000a00 */
[----:B------:R-:W2:Y:S01]  /*0180*/  LDC.64 R2, c[0x0][0x410] ;  /* 0x00010400ff027b82 */ /* 0x000ea20000000a00 */
[----:B-1----:R-:W-:-:S04]  /*0190*/  ISETP.LE.U32.AND P0, PT, R4, UR4, PT ;  /* 0x0000000404007c0c */ /* 0x002fc8000bf03070 */
[----:B------:R-:W-:-:S13]  /*01a0*/  ISETP.GE.AND.EX P0, PT, RZ, R5, PT, P0 ;  /* 0x00000005ff00720c */ /* 0x000fda0003f06300 */
[----:B--2---:R-:W-:Y:S05]  /*01b0*/  @P0 EXIT ;  /* 0x000000000000094d */ /* 0x004fea0003800000 */
[----:B------:R-:W1:Y:S01]  /*01c0*/  LDC R29, c[0x0][0x370] ;  /* 0x0000dc00ff1d7b82 */ /* 0x000e620000000800 */
[----:B------:R-:W-:Y:S01]  /*01d0*/  LEA.HI R0, P0, R3, R2, RZ, 0x1 ;  /* 0x0000000203007211 */ /* 0x000fe200078108ff */
[----:B------:R-:W-:Y:S02]  /*01e0*/  IMAD.U32 R28, RZ, RZ, UR4 ;  /* 0x00000004ff1c7e24 */ /* 0x000fe4000f8e00ff */
[----:B------:R-:W-:Y:S02]  /*01f0*/  IMAD.MOV.U32 R2, RZ, RZ, RZ ;  /* 0x000000ffff027224 */ /* 0x000fe400078e00ff */
[----:B------:R-:W-:Y:S02]  /*0200*/  IMAD.X R3, RZ, RZ, R3, P0 ;  /* 0x000000ffff037224 */ /* 0x000fe400000e0603 */
[----:B------:R-:W2:Y:S03]  /*0210*/  LDC.64 R32, c[0x0][0x358] ;  /* 0x0000d600ff207b82 */ /* 0x000ea60000000a00 */
[----:B------:R-:W-:-:S07]  /*0220*/  SHF.R.U64 R0, R0, 0x1, R3 ;  /* 0x0000000100007819 */ /* 0x000fce0000001203 */
.L_x_63:
[----:B---34-:R-:W3:Y:S01]  /*0230*/  S2R R14, SR_TID.X ;  /* 0x00000000000e7919 */ /* 0x018ee20000002100 */
[----:B------:R-:W-:Y:S01]  /*0240*/  BSSY.RECONVERGENT B0, `(.L_x_42) ;  /* 0x0000173000007945 */ /* 0x000fe20003800200 */
[----:B------:R-:W-:Y:S01]  /*0250*/  IMAD.MOV.U32 R8, RZ, RZ, -0x800000 ;  /* 0xff800000ff087424 */ /* 0x000fe200078e00ff */
[----:B---3--:R-:W-:-:S13]  /*0260*/  ISETP.GE.AND P2, PT, R14, R0, PT ;  /* 0x000000000e00720c */ /* 0x008fda0003f46270 */
[----:B------:R-:W-:Y:S05]  /*0270*/  @P2 BRA `(.L_x_43) ;  /* 0x0000001400bc2947 */ /* 0x000fea0003800000 */
[----:B------:R-:W-:Y:S01]  /*0280*/  LOP3.LUT R3, RZ, R14, RZ, 0x33, !PT ;  /* 0x0000000eff037212 */ /* 0x000fe200078e33ff */
[----:B------:R-:W3:Y:S01]  /*0290*/  LDCU UR4, c[0x0][0x3e8] ;  /* 0x00007d00ff0477ac */ /* 0x000ee20008000800 */
[----:B------:R-:W-:Y:S01]  /*02a0*/  BSSY.RECONVERGENT B1, `(.L_x_44) ;  /* 0x0000087000017945 */ /* 0x000fe20003800200 */
[----:B------:R-:W-:Y:S01]  /*02b0*/  IMAD.MOV.U32 R8, RZ, RZ, -0x800000 ;  /* 0xff800000ff087424 */ /* 0x000fe200078e00ff */
[----:B------:R-:W-:-:S04]  /*02c0*/  IADD3 R3, PT, PT, R3, R0, RZ ;  /* 0x0000000003037210 */ /* 0x000fc80007ffe0ff */
[C---:B------:R-:W-:Y:S02]  /*02d0*/  LOP3.LUT P0, RZ, R3.reuse, 0x400, RZ, 0xc0, !PT ;  /* 0x0000040003ff7812 */ /* 0x040fe4000780c0ff */
[----:B------:R-:W-:Y:S01]  /*02e0*/  ISETP.GE.U32.AND P4, PT, R3, 0x400, PT ;  /* 0x000004000300780c */ /* 0x000fe20003f86070 */
[----:B---3--:R-:W-:-:S10]  /*02f0*/  IMAD R3, R28, UR4, RZ ;  /* 0x000000041c037c24 */ /* 0x008fd4000f8e02ff */
[----:B------:R-:W-:Y:S05]  /*0300*/  @P0 BRA `(.L_x_45) ;  /* 0x0000000800000947 */ /* 0x000fea0003800000 */
[----:B------:R-:W3:Y:S01]  /*0310*/  LDC R9, c[0x0][0x3b8] ;  /* 0x0000ee00ff097b82 */ /* 0x000ee20000000800 */
[----:B------:R-:W-:Y:S01]  /*0320*/  IMAD R4, R14, 0x2, R3 ;  /* 0x000000020e047824 */ /* 0x000fe200078e0203 */
[----:B------:R-:W4:Y:S06]  /*0330*/  LDCU.128 UR4, c[0x0][0x3d0] ;  /* 0x00007a00ff0477ac */ /* 0x000f2c0008000c00 */
[----:B------:R-:W5:Y:S08]  /*0340*/  LDC R5, c[0x0][0x3bc] ;  /* 0x0000ef00ff057b82 */ /* 0x000f700000000800 */
[----:B------:R-:W0:Y:S01]  /*0350*/  LDC.64 R18, c[0x0][0x390] ;  /* 0x0000e400ff127b82 */ /* 0x000e220000000a00 */
[----:B---3--:R-:W-:-:S07]  /*0360*/  IABS R11, R9 ;  /* 0x00000009000b7213 */ /* 0x008fce0000000000 */
[----:B------:R-:W3:Y:S01]  /*0370*/  LDC.64 R20, c[0x0][0x398] ;  /* 0x0000e600ff147b82 */ /* 0x000ee20000000a00 */
[----:B------:R-:W1:Y:S08]  /*0380*/  I2F.RP R8, R11 ;  /* 0x0000000b00087306 */ /* 0x000e700000209400 */
[----:B-1----:R-:W1:Y:S02]  /*0390*/  MUFU.RCP R8, R8 ;  /* 0x0000000800087308 */ /* 0x002e640000001000 */
[----:B-1----:R-:W-:Y:S01]  /*03a0*/  VIADD R6, R8, 0xffffffe ;  /* 0x0ffffffe08067836 */ /* 0x002fe20000000000 */
[----:B-----5:R-:W-:-:S05]  /*03b0*/  IABS R8, R5 ;  /* 0x0000000500087213 */ /* 0x020fca0000000000 */
[----:B------:R1:W5:Y:S08]  /*03c0*/  F2I.FTZ.U32.TRUNC.NTZ R7, R6 ;  /* 0x0000000600077305 */ /* 0x000370000021f000 */
[----:B------:R-:W2:Y:S01]  /*03d0*/  I2F.RP R12, R8 ;  /* 0x00000008000c7306 */ /* 0x000ea20000209400 */
[----:B-1----:R-:W-:Y:S02]  /*03e0*/  IMAD.MOV.U32 R6, RZ, RZ, RZ ;  /* 0x000000ffff067224 */ /* 0x002fe400078e00ff */
[----:B-----5:R-:W-:-:S04]  /*03f0*/  IMAD.MOV R10, RZ, RZ, -R7 ;  /* 0x000000ffff0a7224 */ /* 0x020fc800078e0a07 */
[----:B------:R-:W-:Y:S01]  /*0400*/  IMAD R13, R10, R11, RZ ;  /* 0x0000000b0a0d7224 */ /* 0x000fe200078e02ff */
[----:B------:R-:W-:-:S03]  /*0410*/  IABS R10, R4 ;  /* 0x00000004000a7213 */ /* 0x000fc60000000000 */
[----:B------:R-:W-:Y:S01]  /*0420*/  IMAD.HI.U32 R7, R7, R13, R6 ;  /* 0x0000000d07077227 */ /* 0x000fe200078e0006 */
[----:B--2---:R-:W1:Y:S05]  /*0430*/  MUFU.RCP R12, R12 ;  /* 0x0000000c000c7308 */ /* 0x004e6a0000001000 */
[----:B------:R-:W-:-:S04]  /*0440*/  IMAD.HI.U32 R7, R7, R10, RZ ;  /* 0x0000000a07077227 */ /* 0x000fc800078e00ff */
[----:B------:R-:W-:-:S04]  /*0450*/  IMAD.MOV R6, RZ, RZ, -R7 ;  /* 0x000000ffff067224 */ /* 0x000fc800078e0a07 */
[----:B------:R-:W-:Y:S02]  /*0460*/  IMAD R6, R11, R6, R10 ;  /* 0x000000060b067224 */ /* 0x000fe400078e020a */
[----:B-1----:R-:W-:-:S03]  /*0470*/  VIADD R10, R12, 0xffffffe ;  /* 0x0ffffffe0c0a7836 */ /* 0x002fc60000000000 */
[----:B------:R-:W-:-:S13]  /*0480*/  ISETP.GT.U32.AND P1, PT, R11, R6, PT ;  /* 0x000000060b00720c */ /* 0x000fda0003f24070 */
[-C--:B------:R-:W-:Y:S01]  /*0490*/  @!P1 IADD3 R6, PT, PT, R6, -R11.reuse, RZ ;  /* 0x8000000b06069210 */ /* 0x080fe20007ffe0ff */
[----:B------:R-:W-:Y:S01]  /*04a0*/  @!P1 VIADD R7, R7, 0x1 ;  /* 0x0000000107079836 */ /* 0x000fe20000000000 */
[----:B------:R-:W-:Y:S02]  /*04b0*/  ISETP.NE.AND P1, PT, R9, RZ, PT ;  /* 0x000000ff0900720c */ /* 0x000fe40003f25270 */
[----:B------:R-:W-:Y:S02]  /*04c0*/  ISETP.GE.U32.AND P0, PT, R6, R11, PT ;  /* 0x0000000b0600720c */ /* 0x000fe40003f06070 */
[----:B------:R-:W-:Y:S01]  /*04d0*/  LOP3.LUT R6, R4, R9, RZ, 0x3c, !PT ;  /* 0x0000000904067212 */ /* 0x000fe200078e3cff */
[----:B------:R1:W2:Y:S03]  /*04e0*/  F2I.FTZ.U32.TRUNC.NTZ R11, R10 ;  /* 0x0000000a000b7305 */ /* 0x0002a6000021f000 */
[----:B------:R-:W-:-:S02]  /*04f0*/  ISETP.GE.AND P3, PT, R6, RZ, PT ;  /* 0x000000ff0600720c */ /* 0x000fc40003f66270 */
[----:B------:R-:W5:Y:S01]  /*0500*/  LDC R6, c[0x0][0x3c0] ;  /* 0x0000f000ff067b82 */ /* 0x000f620000000800 */
[----:B-1----:R-:W-:-:S04]  /*0510*/  MOV R10, RZ ;  /* 0x000000ff000a7202 */ /* 0x002fc80000000f00 */
[----:B------:R-:W-:Y:S02]  /*0520*/  @P0 VIADD R7, R7, 0x1 ;  /* 0x0000000107070836 */ /* 0x000fe40000000000 */
[----:B--2---:R-:W-:-:S04]  /*0530*/  IMAD.MOV R13, RZ, RZ, -R11 ;  /* 0x000000ffff0d7224 */ /* 0x004fc800078e0a0b */
[----:B------:R-:W-:Y:S01]  /*0540*/  @!P3 IMAD.MOV R7, RZ, RZ, -R7 ;  /* 0x000000ffff07b224 */ /* 0x000fe200078e0a07 */
[----:B------:R-:W-:-:S05]  /*0550*/  @!P1 LOP3.LUT R7, RZ, R9, RZ, 0x33, !PT ;  /* 0x00000009ff079212 */ /* 0x000fca00078e33ff */
[----:B------:R-:W-:-:S04]  /*0560*/  IMAD.MOV R12, RZ, RZ, -R7 ;  /* 0x000000ffff0c7224 */ /* 0x000fc800078e0a07 */
[----:B------:R-:W-:Y:S02]  /*0570*/  IMAD R16, R9, R12, R4 ;  /* 0x0000000c09107224 */ /* 0x000fe400078e0204 */
[----:B------:R-:W-:-:S03]  /*0580*/  IMAD R9, R13, R8, RZ ;  /* 0x000000080d097224 */ /* 0x000fc600078e02ff */
[----:B------:R-:W-:Y:S01]  /*0590*/  IABS R12, R16 ;  /* 0x00000010000c7213 */ /* 0x000fe20000000000 */
[----:B------:R-:W-:Y:S01]  /*05a0*/  IMAD.HI.U32 R10, R11, R9, R10 ;  /* 0x000000090b0a7227 */ /* 0x000fe200078e000a */
[----:B-----5:R-:W-:-:S03]  /*05b0*/  IABS R11, R6 ;  /* 0x00000006000b7213 */ /* 0x020fc60000000000 */
[----:B------:R-:W-:Y:S02]  /*05c0*/  IMAD.MOV.U32 R9, RZ, RZ, R12 ;  /* 0x000000ffff097224 */ /* 0x000fe400078e000c */
[----:B------:R-:W1:Y:S02]  /*05d0*/  I2F.RP R12, R11 ;  /* 0x0000000b000c7306 */ /* 0x000e640000209400 */
[----:B------:R-:W-:-:S04]  /*05e0*/  IMAD.HI.U32 R10, R10, R9, RZ ;  /* 0x000000090a0a7227 */ /* 0x000fc800078e00ff */
[----:B------:R-:W-:-:S04]  /*05f0*/  IMAD.MOV R13, RZ, RZ, -R10 ;  /* 0x000000ffff0d7224 */ /* 0x000fc800078e0a0a */
[----:B------:R-:W-:-:S05]  /*0600*/  IMAD R9, R8, R13, R9 ;  /* 0x0000000d08097224 */ /* 0x000fca00078e0209 */
[----:B------:R-:W-:Y:S01]  /*0610*/  ISETP.GT.U32.AND P1, PT, R8, R9, PT ;  /* 0x000000090800720c */ /* 0x000fe20003f24070 */
[----:B-1----:R-:W1:-:S12]  /*0620*/  MUFU.RCP R12, R12 ;  /* 0x0000000c000c7308 */ /* 0x002e580000001000 */
[----:B------:R-:W-:Y:S02]  /*0630*/  @!P1 IMAD.IADD R9, R9, 0x1, -R8 ;  /* 0x0000000109099824 */ /* 0x000fe400078e0a08 */
[----:B------:R-:W-:Y:S01]  /*0640*/  @!P1 VIADD R10, R10, 0x1 ;  /* 0x000000010a0a9836 */ /* 0x000fe20000000000 */
[----:B------:R-:W-:Y:S02]  /*0650*/  ISETP.NE.AND P1, PT, R5, RZ, PT ;  /* 0x000000ff0500720c */ /* 0x000fe40003f25270 */
[----:B------:R-:W-:Y:S01]  /*0660*/  ISETP.GE.U32.AND P0, PT, R9, R8, PT ;  /* 0x000000080900720c */ /* 0x000fe20003f06070 */
[----:B-1----:R-:W-:Y:S01]  /*0670*/  VIADD R9, R12, 0xffffffe ;  /* 0x0ffffffe0c097836 */ /* 0x002fe20000000000 */
[----:B------:R-:W-:-:S04]  /*0680*/  LOP3.LUT R8, R16, R5, RZ, 0x3c, !PT ;  /* 0x0000000510087212 */ /* 0x000fc800078e3cff */
[----:B------:R-:W-:Y:S01]  /*0690*/  ISETP.GE.AND P3, PT, R8, RZ, PT ;  /* 0x000000ff0800720c */ /* 0x000fe20003f66270 */
[----:B------:R-:W1:Y:S06]  /*06a0*/  F2I.FTZ.U32.TRUNC.NTZ R9, R9 ;  /* 0x0000000900097305 */ /* 0x000e6c000021f000 */
[----:B------:R-:W-:-:S06]  /*06b0*/  @P0 VIADD R10, R10, 0x1 ;  /* 0x000000010a0a0836 */ /* 0x000fcc0000000000 */
[----:B------:R-:W-:Y:S02]  /*06c0*/  @!P3 IADD3 R10, PT, PT, -R10, RZ, RZ ;  /* 0x000000ff0a0ab210 */ /* 0x000fe40007ffe1ff */
[----:B------:R-:W-:Y:S01]  /*06d0*/  @!P1 LOP3.LUT R10, RZ, R5, RZ, 0x33, !PT ;  /* 0x00000005ff0a9212 */ /* 0x000fe200078e33ff */
[----:B-1----:R-:W-:Y:S01]  /*06e0*/  IMAD.MOV R12, RZ, RZ, -R9 ;  /* 0x000000ffff0c7224 */ /* 0x002fe200078e0a09 */
[----:B------:R-:W-:-:S03]  /*06f0*/  ISETP.NE.AND P3, PT, R6, RZ, PT ;  /* 0x000000ff0600720c */ /* 0x000fc60003f65270 */
[----:B------:R-:W-:-:S04]  /*0700*/  IMAD.MOV R8, RZ, RZ, -R10 ;  /* 0x000000ffff087224 */ /* 0x000fc800078e0a0a */
[----:B------:R-:W-:Y:S02]  /*0710*/  IMAD R15, R5, R8, R16 ;  /* 0x00000008050f7224 */ /* 0x000fe400078e0210 */
[----:B------:R-:W-:Y:S01]  /*0720*/  IMAD R5, R12, R11, RZ ;  /* 0x0000000b0c057224 */ /* 0x000fe200078e02ff */
[----:B------:R-:W1:Y:S01]  /*0730*/  LDC.64 R16, c[0x0][0x3a0] ;  /* 0x0000e800ff107b82 */ /* 0x000e620000000a00 */
[----:B------:R-:W-:Y:S01]  /*0740*/  IMAD.MOV.U32 R8, RZ, RZ, RZ ;  /* 0x000000ffff087224 */ /* 0x000fe200078e00ff */
[----:B------:R-:W-:-:S03]  /*0750*/  IABS R12, R15 ;  /* 0x0000000f000c7213 */ /* 0x000fc60000000000 */
[----:B------:R-:W-:-:S06]  /*0760*/  IMAD.HI.U32 R8, R9, R5, R8 ;  /* 0x0000000509087227 */ /* 0x000fcc00078e0008 */
[----:B------:R-:W-:-:S04]  /*0770*/  IMAD.HI.U32 R8, R8, R12, RZ ;  /* 0x0000000c08087227 */ /* 0x000fc800078e00ff */
[----:B------:R-:W-:-:S04]  /*0780*/  IMAD.MOV R5, RZ, RZ, -R8 ;  /* 0x000000ffff057224 */ /* 0x000fc800078e0a08 */
[----:B------:R-:W-:Y:S01]  /*0790*/  IMAD R12, R11, R5, R12 ;  /* 0x000000050b0c7224 */ /* 0x000fe200078e020c */
[----:B------:R-:W-:-:S04]  /*07a0*/  LOP3.LUT R5, R15, R6, RZ, 0x3c, !PT ;  /* 0x000000060f057212 */ /* 0x000fc800078e3cff */
[----:B------:R-:W-:Y:S02]  /*07b0*/  ISETP.GT.U32.AND P1, PT, R11, R12, PT ;  /* 0x0000000c0b00720c */ /* 0x000fe40003f24070 */
[----:B------:R-:W-:-:S11]  /*07c0*/  ISETP.GE.AND P5, PT, R5, RZ, PT ;  /* 0x000000ff0500720c */ /* 0x000fd60003fa6270 */
[----:B------:R-:W-:Y:S02]  /*07d0*/  @!P1 IMAD.IADD R12, R12, 0x1, -R11 ;  /* 0x000000010c0c9824 */ /* 0x000fe400078e0a0b */
[----:B------:R-:W-:Y:S01]  /*07e0*/  @!P1 VIADD R8, R8, 0x1 ;  /* 0x0000000108089836 */ /* 0x000fe20000000000 */
[----:B0-----:R-:W-:Y:S02]  /*07f0*/  ISETP.NE.U32.AND P1, PT, R18, 0x1, PT ;  /* 0x000000011200780c */ /* 0x001fe40003f25070 */
[----:B------:R-:W-:Y:S02]  /*0800*/  ISETP.GE.U32.AND P0, PT, R12, R11, PT ;  /* 0x0000000b0c00720c */ /* 0x000fe40003f06070 */
[----:B------:R-:W0:Y:S01]  /*0810*/  LDC.64 R12, c[0x0][0x3a8] ;  /* 0x0000ea00ff0c7b82 */ /* 0x000e220000000a00 */
[----:B------:R-:W-:-:S04]  /*0820*/  ISETP.NE.AND.EX P1, PT, R19, RZ, PT, P1 ;  /* 0x000000ff1300720c */ /* 0x000fc80003f25310 */
[----:B------:R-:W-:-:S05]  /*0830*/  SEL R7, R7, RZ, P1 ;  /* 0x000000ff07077207 */ /* 0x000fca0000800000 */
[----:B----4-:R-:W-:Y:S01]  /*0840*/  IMAD R9, R7, UR4, RZ ;  /* 0x0000000407097c24 */ /* 0x010fe2000f8e02ff */
[----:B------:R-:W-:Y:S02]  /*0850*/  @P0 IADD3 R8, PT, PT, R8, 0x1, RZ ;  /* 0x0000000108080810 */ /* 0x000fe40007ffe0ff */
[----:B---3--:R-:W-:Y:S02]  /*0860*/  ISETP.NE.U32.AND P0, PT, R20, 0x1, PT ;  /* 0x000000011400780c */ /* 0x008fe40003f05070 */
[----:B------:R-:W-:Y:S01]  /*0870*/  R2UR UR4, R32 ;  /* 0x00000000200472ca */ /* 0x000fe200000e0000 */
[----:B------:R-:W-:Y:S01]  /*0880*/  @!P5 IMAD.MOV R8, RZ, RZ, -R8 ;  /* 0x000000ffff08d224 */ /* 0x000fe200078e0a08 */
[----:B------:R-:W-:Y:S02]  /*0890*/  @!P3 LOP3.LUT R8, RZ, R6, RZ, 0x33, !PT ;  /* 0x00000006ff08b212 */ /* 0x000fe400078e33ff */
[----:B------:R-:W-:Y:S02]  /*08a0*/  ISETP.NE.AND.EX P0, PT, R21, RZ, PT, P0 ;  /* 0x000000ff1500720c */ /* 0x000fe40003f05300 */
[----:B-1----:R-:W-:Y:S01]  /*08b0*/  ISETP.NE.U32.AND P5, PT, R16, 0x1, PT ;  /* 0x000000011000780c */ /* 0x002fe20003fa5070 */
[----:B------:R-:W-:Y:S01]  /*08c0*/  IMAD.MOV R5, RZ, RZ, -R8 ;  /* 0x000000ffff057224 */ /* 0x000fe200078e0a08 */
[----:B------:R-:W-:-:S02]  /*08d0*/  SEL R10, R10, RZ, P0 ;  /* 0x000000ff0a0a7207 */ /* 0x000fc40000000000 */
[----:B0-----:R-:W-:Y:S01]  /*08e0*/  ISETP.NE.U32.AND P3, PT, R12, 0x1, PT ;  /* 0x000000010c00780c */ /* 0x001fe20003f65070 */
[----:B------:R-:W-:Y:S01]  /*08f0*/  IMAD R5, R6, R5, R15 ;  /* 0x0000000506057224 */ /* 0x000fe200078e020f */
[----:B------:R-:W-:Y:S01]  /*0900*/  ISETP.NE.AND.EX P1, PT, R17, RZ, PT, P5 ;  /* 0x000000ff1100720c */ /* 0x000fe20003f25350 */
[----:B------:R-:W0:Y:S01]  /*0910*/  LDC.64 R6, c[0x0][0x388] ;  /* 0x0000e200ff067b82 */ /* 0x000e220000000a00 */
[----:B------:R-:W-:Y:S01]  /*0920*/  ISETP.NE.AND.EX P0, PT, R13, RZ, PT, P3 ;  /* 0x000000ff0d00720c */ /* 0x000fe20003f05330 */
[----:B------:R-:W-:Y:S01]  /*0930*/  IMAD R9, R10, UR5, R9 ;  /* 0x000000050a097c24 */ /* 0x000fe2000f8e0209 */
[----:B------:R-:W-:Y:S02]  /*0940*/  SEL R8, R8, RZ, P1 ;  /* 0x000000ff08087207 */ /* 0x000fe40000800000 */
[----:B------:R-:W-:Y:S02]  /*0950*/  SEL R5, R5, RZ, P0 ;  /* 0x000000ff05057207 */ /* 0x000fe40000000000 */
[----:B------:R-:W-:Y:S01]  /*0960*/  R2UR UR5, R33 ;  /* 0x00000000210572ca */ /* 0x000fe200000e0000 */
[----:B------:R-:W-:-:S04]  /*0970*/  IMAD R8, R8, UR6, R9 ;  /* 0x0000000608087c24 */ /* 0x000fc8000f8e0209 */
[----:B------:R-:W-:Y:S02]  /*0980*/  IMAD R5, R5, UR7, R8 ;  /* 0x0000000705057c24 */ /* 0x000fe4000f8e0208 */
[----:B------:R-:W1:Y:S03]  /*0990*/  LDC.64 R8, c[0x0][0x380] ;  /* 0x0000e000ff087b82 */ /* 0x000e660000000a00 */
[----:B------:R-:W-:-:S04]  /*09a0*/  LEA.HI R5, R5, R5, RZ, 0x1 ;  /* 0x0000000505057211 */ /* 0x000fc800078f08ff */
[----:B------:R-:W-:-:S05]  /*09b0*/  SHF.R.S32.HI R5, RZ, 0x1, R5 ;  /* 0x00000001ff057819 */ /* 0x000fca0000011405 */
[----:B0-----:R-:W-:-:S06]  /*09c0*/  IMAD.WIDE R6, R5, 0x2, R6 ;  /* 0x0000000205067825 */ /* 0x001fcc00078e0206 */
[----:B------:R-:W2:Y:S01]  /*09d0*/  LDG.E.U16 R6, desc[UR4][R6.64] ;  /* 0x0000000406067981 */ /* 0x000ea2000c1e1500 */
[----:B------:R-:W-:-:S04]  /*09e0*/  LEA.HI R4, R4, R4, RZ, 0x1 ;  /* 0x0000000404047211 */ /* 0x000fc800078f08ff */
[----:B------:R-:W-:-:S05]  /*09f0*/  SHF.R.S32.HI R5, RZ, 0x1, R4 ;  /* 0x00000001ff057819 */ /* 0x000fca0000011404 */
[----:B-1----:R-:W-:-:S05]  /*0a00*/  IMAD.WIDE R4, R5, 0x8, R8 ;  /* 0x0000000805047825 */ /* 0x002fca00078e0208 */
[----:B------:R-:W3:Y:S01]  /*0a10*/  LDG.E R8, desc[UR4][R4.64] ;  /* 0x0000000404087981 */ /* 0x000ee2000c1e1900 */
[----:B--2---:R-:W-:-:S04]  /*0a20*/  PRMT R10, R6, 0x7771, RZ ;  /* 0x00007771060a7816 */ /* 0x004fc800000000ff */
[----:B------:R-:W-:-:S13]  /*0a30*/  ISETP.NE.AND P1, PT, R10, RZ, PT ;  /* 0x000000ff0a00720c */ /* 0x000fda0003f25270 */
[----:B------:R-:W-:Y:S02]  /*0a40*/  @P1 R2UR UR4, R32 ;  /* 0x00000000200412ca */ /* 0x000fe400000e0000 */
[----:B------:R-:W-:-:S13]  /*0a50*/  @P1 R2UR UR5, R33 ;  /* 0x00000000210512ca */ /* 0x000fda00000e0000 */
[----:B------:R-:W2:Y:S01]  /*0a60*/  @P1 LDG.E R9, desc[UR4][R4.64+0x4] ;  /* 0x0000040404091981 */ /* 0x000ea2000c1e1900 */
[----:B------:R-:W3:Y:S01]  /*0a70*/  LDCU UR4, c[0x0][0x3f4] ;  /* 0x00007e80ff0477ac */ /* 0x000ee20008000800 */
[----:B------:R-:W-:-:S04]  /*0a80*/  PRMT R6, R6, 0x7770, RZ ;  /* 0x0000777006067816 */ /* 0x000fc800000000ff */
[----:B------:R-:W-:Y:S01]  /*0a90*/  ISETP.NE.AND P0, PT, R6, RZ, PT ;  /* 0x000000ff0600720c */ /* 0x000fe20003f05270 */
[----:B------:R-:W0:Y:S01]  /*0aa0*/  LDCU UR5, c[0x0][0x3f0] ;  /* 0x00007e00ff0577ac */ /* 0x000e220008000800 */
[----:B---3--:R-:W-:-:S11]  /*0ab0*/  FMUL R7, R8, UR4 ;  /* 0x0000000408077c20 */ /* 0x008fd60008400000 */
[----:B------:R-:W1:Y:S01]  /*0ac0*/  @!P0 LDC R7, c[0x0][0x3f0] ;  /* 0x0000fc00ff078b82 */ /* 0x000e620000000800 */
[----:B0-----:R-:W-:Y:S01]  /*0ad0*/  IMAD.U32 R8, RZ, RZ, UR5 ;  /* 0x00000005ff087e24 */ /* 0x001fe2000f8e00ff */
[----:B------:R-:W-:Y:S01]  /*0ae0*/  LOP3.LUT R14, R14, 0x400, RZ, 0xfc, !PT ;  /* 0x000004000e0e7812 */ /* 0x000fe200078efcff */
[----:B--2---:R-:W-:-:S05]  /*0af0*/  @P1 FMUL R8, R9, UR4 ;  /* 0x0000000409081c20 */ /* 0x004fca0008400000 */
[----:B-1----:R-:W-:-:S07]  /*0b00*/  FMNMX3 R8, R7, -INF , R8, !PT ;  /* 0xff80000007087876 */ /* 0x002fce0007800008 */
.L_x_45:
[----:B------:R-:W-:Y:S05]  /*0b10*/  BSYNC.RECONVERGENT B1 ;  /* 0x0000000000017941 */ /* 0x000fea0003800200 */
.L_x_44:
[----:B------:R-:W-:Y:S05]  /*0b20*/  @!P4 BRA `(.L_x_43) ;  /* 0x0000000c0090c947 */ /* 0x000fea0003800000 */
[----:B------:R-:W3:Y:S08]  /*0b30*/  LDC R4, c[0x0][0x3b8] ;  /* 0x0000ee00ff047b82 */ /* 0x000ef00000000800 */
[----:B------:R-:W4:Y:S08]  /*0b40*/  LDC.64 R10, c[0x0][0x3a0] ;  /* 0x0000e800ff0a7b82 */ /* 0x000f300000000a00 */
[----:B------:R-:W5:Y:S01]  /*0b50*/  LDC.64 R6, c[0x0][0x3a8] ;  /* 0x0000ea00ff067b82 */ /* 0x000f620000000a00 */
[----:B---3--:R-:W-:-:S07]  /*0b60*/  IABS R13, R4 ;  /* 0x00000004000d7213 */ /* 0x008fce0000000000 */
[----:B------:R-:W3:Y:S01]  /*0b70*/  LDC.64 R18, c[0x0][0x390] ;  /* 0x0000e400ff127b82 */ /* 0x000ee20000000a00 */
[----:B------:R-:W0:Y:S01]  /*0b80*/  I2F.RP R9, R13 ;  /* 0x0000000d00097306 */ /* 0x000e220000209400 */
[----:B----4-:R-:W-:-:S06]  /*0b90*/  ISETP.NE.U32.AND P0, PT, R10, 0x1, PT ;  /* 0x000000010a00780c */ /* 0x010fcc0003f05070 */
[----:B------:R-:W4:Y:S01]  /*0ba0*/  LDC.64 R16, c[0x0][0x398] ;  /* 0x0000e600ff107b82 */ /* 0x000f220000000a00 */
[----:B------:R-:W-:Y:S02]  /*0bb0*/  ISETP.NE.AND.EX P0, PT, R11, RZ, PT, P0 ;  /* 0x000000ff0b00720c */ /* 0x000fe40003f05300 */
[----:B-----5:R-:W-:Y:S01]  /*0bc0*/  ISETP.NE.U32.AND P1, PT, R6, 0x1, PT ;  /* 0x000000010600780c */ /* 0x020fe20003f25070 */
[----:B0-----:R-:W0:Y:S03]  /*0bd0*/  MUFU.RCP R9, R9 ;  /* 0x0000000900097308 */ /* 0x001e260000001000 */
[----:B------:R-:W-:Y:S02]  /*0be0*/  ISETP.NE.AND.EX P1, PT, R7, RZ, PT, P1 ;  /* 0x000000ff0700720c */ /* 0x000fe40003f25310 */
[----:B---3--:R-:W-:-:S04]  /*0bf0*/  ISETP.NE.U32.AND P3, PT, R18, 0x1, PT ;  /* 0x000000011200780c */ /* 0x008fc80003f65070 */
[----:B------:R-:W-:Y:S02]  /*0c00*/  ISETP.NE.AND.EX P3, PT, R19, RZ, PT, P3 ;  /* 0x000000ff1300720c */ /* 0x000fe40003f65330 */
[----:B----4-:R-:W-:Y:S01]  /*0c10*/  ISETP.NE.U32.AND P4, PT, R16, 0x1, PT ;  /* 0x000000011000780c */ /* 0x010fe20003f85070 */
[----:B0-----:R-:W-:-:S03]  /*0c20*/  VIADD R4, R9, 0xffffffe ;  /* 0x0ffffffe09047836 */ /* 0x001fc60000000000 */
[----:B------:R-:W-:Y:S01]  /*0c30*/  ISETP.NE.AND.EX P4, PT, R17, RZ, PT, P4 ;  /* 0x000000ff1100720c */ /* 0x000fe20003f85340 */
[----:B------:R0:W3:Y:S02]  /*0c40*/  F2I.FTZ.U32.TRUNC.NTZ R5, R4 ;  /* 0x0000000400057305 */ /* 0x0000e4000021f000 */
[----:B0-----:R-:W-:Y:S02]  /*0c50*/  HFMA2 R4, -RZ, RZ, 0, 0 ;  /* 0x00000000ff047431 */ /* 0x001fe400000001ff */
[----:B---3--:R-:W-:-:S04]  /*0c60*/  IMAD.MOV R10, RZ, RZ, -R5 ;  /* 0x000000ffff0a7224 */ /* 0x008fc800078e0a05 */
[----:B------:R-:W-:-:S04]  /*0c70*/  IMAD.MOV.U32 R6, RZ, RZ, R10 ;  /* 0x000000ffff067224 */ /* 0x000fc800078e000a */
[----:B------:R-:W-:-:S04]  /*0c80*/  IMAD R9, R6, R13, RZ ;  /* 0x0000000d06097224 */ /* 0x000fc800078e02ff */
[----:B------:R-:W-:-:S07]  /*0c90*/  IMAD.HI.U32 R9, R5, R9, R4 ;  /* 0x0000000905097227 */ /* 0x000fce00078e0004 */
.L_x_46:
[----:B------:R-:W0:Y:S01]  /*0ca0*/  LDC R17, c[0x0][0x3b8] ;  /* 0x0000ee00ff117b82 */ /* 0x000e220000000800 */
[----:B------:R-:W-:Y:S01]  /*0cb0*/  IMAD R16, R14, 0x2, R3 ;  /* 0x000000020e107824 */ /* 0x000fe200078e0203 */
[----:B------:R-:W3:Y:S01]  /*0cc0*/  LDCU.128 UR4, c[0x0][0x3d0] ;  /* 0x00007a00ff0477ac */ /* 0x000ee20008000c00 */
[----:B--2---:R-:W-:Y:S02]  /*0cd0*/  R2UR UR8, R32 ;  /* 0x00000000200872ca */ /* 0x004fe400000e0000 */
[----:B------:R-:W-:Y:S02]  /*0ce0*/  R2UR UR9, R33 ;  /* 0x00000000210972ca */ /* 0x000fe400000e0000 */
[----:B------:R-:W-:Y:S02]  /*0cf0*/  IABS R6, R16 ;  /* 0x0000001000067213 */ /* 0x000fe40000000000 */
[----:B------:R-:W-:-:S03]  /*0d00*/  IADD3 R12, PT, PT, R16, 0x800, RZ ;  /* 0x00000800100c7810 */ /* 0x000fc60007ffe0ff */
[----:B------:R-:W-:-:S04]  /*0d10*/  IMAD.HI.U32 R4, R9, R6, RZ ;  /* 0x0000000609047227 */ /* 0x000fc800078e00ff */
[----:B------:R-:W-:Y:S01]  /*0d20*/  IMAD.MOV R5, RZ, RZ, -R4 ;  /* 0x000000ffff057224 */ /* 0x000fe200078e0a04 */
[----:B0-----:R-:W-:-:S05]  /*0d30*/  IABS R7, R17 ;  /* 0x0000001100077213 */ /* 0x001fca0000000000 */
[----:B------:R-:W-:Y:S01]  /*0d40*/  IMAD R6, R7, R5, R6 ;  /* 0x0000000507067224 */ /* 0x000fe200078e0206 */
[----:B------:R-:W-:-:S04]  /*0d50*/  IABS R5, R17 ;  /* 0x0000001100057213 */ /* 0x000fc80000000000 */
[----:B------:R-:W-:-:S13]  /*0d60*/  ISETP.GT.U32.AND P6, PT, R13, R6, PT ;  /* 0x000000060d00720c */ /* 0x000fda0003fc4070 */
[----:B------:R-:W-:Y:S02]  /*0d70*/  @!P6 IMAD.IADD R6, R6, 0x1, -R7 ;  /* 0x000000010606e824 */ /* 0x000fe400078e0a07 */
[----:B------:R-:W-:-:S03]  /*0d80*/  @!P6 VIADD R4, R4, 0x1 ;  /* 0x000000010404e836 */ /* 0x000fc60000000000 */
[----:B------:R-:W-:Y:S01]  /*0d90*/  ISETP.GE.U32.AND P5, PT, R6, R13, PT ;  /* 0x0000000d0600720c */ /* 0x000fe20003fa6070 */
[----:B------:R-:W-:Y:S01]  /*0da0*/  IMAD.MOV.U32 R13, RZ, RZ, R5 ;  /* 0x000000ffff0d7224 */ /* 0x000fe200078e0005 */
[----:B------:R-:W0:Y:S03]  /*0db0*/  LDC R6, c[0x0][0x3bc] ;  /* 0x0000ef00ff067b82 */ /* 0x000e260000000800 */
[----:B------:R-:W2:Y:S08]  /*0dc0*/  I2F.RP R5, R13 ;  /* 0x0000000d00057306 */ /* 0x000eb00000209400 */
[----:B------:R-:W-:Y:S01]  /*0dd0*/  @P5 VIADD R4, R4, 0x1 ;  /* 0x0000000104045836 */ /* 0x000fe20000000000 */
[----:B--2---:R-:W2:Y:S01]  /*0de0*/  MUFU.RCP R5, R5 ;  /* 0x0000000500057308 */ /* 0x004ea20000001000 */
[----:B0-----:R-:W-:-:S02]  /*0df0*/  IABS R18, R6 ;  /* 0x0000000600127213 */ /* 0x001fc40000000000 */
[----:B------:R-:W-:-:S05]  /*0e00*/  IABS R25, R6 ;  /* 0x0000000600197213 */ /* 0x000fca0000000000 */
[----:B------:R-:W0:Y:S01]  /*0e10*/  I2F.RP R15, R18 ;  /* 0x00000012000f7306 */ /* 0x000e220000209400 */
[----:B--2---:R-:W-:Y:S01]  /*0e20*/  VIADD R10, R5, 0xffffffe ;  /* 0x0ffffffe050a7836 */ /* 0x004fe20000000000 */
[----:B------:R-:W-:-:S06]  /*0e30*/  LOP3.LUT R5, R16, R17, RZ, 0x3c, !PT ;  /* 0x0000001110057212 */ /* 0x000fcc00078e3cff */
[----:B------:R2:W4:Y:S01]  /*0e40*/  F2I.FTZ.U32.TRUNC.NTZ R11, R10 ;  /* 0x0000000a000b7305 */ /* 0x000522000021f000 */
[----:B------:R-:W-:-:S07]  /*0e50*/  ISETP.GE.AND P6, PT, R5, RZ, PT ;  /* 0x000000ff0500720c */ /* 0x000fce0003fc6270 */
[----:B0-----:R-:W0:Y:S01]  /*0e60*/  MUFU.RCP R15, R15 ;  /* 0x0000000f000f7308 */ /* 0x001e220000001000 */
[----:B--2---:R-:W-:-:S05]  /*0e70*/  IMAD.MOV.U32 R10, RZ, RZ, RZ ;  /* 0x000000ffff0a7224 */ /* 0x004fca00078e00ff */
[----:B------:R-:W-:Y:S02]  /*0e80*/  @!P6 IMAD.MOV R4, RZ, RZ, -R4 ;  /* 0x000000ffff04e224 */ /* 0x000fe400078e0a04 */
[----:B----4-:R-:W-:-:S04]  /*0e90*/  IMAD.MOV R20, RZ, RZ, -R11 ;  /* 0x000000ffff147224 */ /* 0x010fc800078e0a0b */
[----:B------:R-:W-:Y:S01]  /*0ea0*/  IMAD R9, R20, R13, RZ ;  /* 0x0000000d14097224 */ /* 0x000fe200078e02ff */
[----:B------:R-:W-:-:S03]  /*0eb0*/  IABS R20, R12 ;  /* 0x0000000c00147213 */ /* 0x000fc60000000000 */
[----:B------:R-:W-:-:S04]  /*0ec0*/  IMAD.HI.U32 R9, R11, R9, R10 ;  /* 0x000000090b097227 */ /* 0x000fc800078e000a */
[----:B0-----:R-:W-:Y:S02]  /*0ed0*/  VIADD R5, R15, 0xffffffe ;  /* 0x0ffffffe0f057836 */ /* 0x001fe40000000000 */
[----:B------:R-:W-:Y:S01]  /*0ee0*/  IMAD.HI.U32 R10, R9, R20, RZ ;  /* 0x00000014090a7227 */ /* 0x000fe200078e00ff */
[----:B------:R-:W0:Y:S03]  /*0ef0*/  LDC R15, c[0x0][0x3c0] ;  /* 0x0000f000ff0f7b82 */ /* 0x000e260000000800 */
[----:B------:R-:W-:Y:S01]  /*0f00*/  IMAD.MOV R7, RZ, RZ, -R10 ;  /* 0x000000ffff077224 */ /* 0x000fe200078e0a0a */
[----:B------:R-:W2:Y:S03]  /*0f10*/  F2I.FTZ.U32.TRUNC.NTZ R5, R5 ;  /* 0x0000000500057305 */ /* 0x000ea6000021f000 */
[----:B------:R-:W-:Y:S01]  /*0f20*/  IMAD R20, R13, R7, R20 ;  /* 0x000000070d147224 */ /* 0x000fe200078e0214 */
[----:B------:R-:W-:-:S04]  /*0f30*/  LOP3.LUT R7, RZ, R17, RZ, 0x33, !PT ;  /* 0x00000011ff077212 */ /* 0x000fc800078e33ff */
[----:B------:R-:W-:Y:S01]  /*0f40*/  ISETP.GT.U32.AND P5, PT, R13, R20, PT ;  /* 0x000000140d00720c */ /* 0x000fe20003fa4070 */
[----:B--2---:R-:W-:-:S04]  /*0f50*/  IMAD.MOV R11, RZ, RZ, -R5 ;  /* 0x000000ffff0b7224 */ /* 0x004fc800078e0a05 */
[----:B------:R-:W-:Y:S01]  /*0f60*/  IMAD R11, R11, R18, RZ ;  /* 0x000000120b0b7224 */ /* 0x000fe200078e02ff */
[----:B0-----:R-:W-:-:S07]  /*0f70*/  IABS R22, R15 ;  /* 0x0000000f00167213 */ /* 0x001fce0000000000 */
[----:B------:R-:W-:Y:S01]  /*0f80*/  @!P5 IMAD.IADD R20, R20, 0x1, -R13 ;  /* 0x000000011414d824 */ /* 0x000fe200078e0a0d */
[----:B------:R-:W-:Y:S02]  /*0f90*/  @!P5 IADD3 R10, PT, PT, R10, 0x1, RZ ;  /* 0x000000010a0ad810 */ /* 0x000fe40007ffe0ff */
[----:B------:R-:W-:Y:S02]  /*0fa0*/  ISETP.NE.AND P5, PT, R17, RZ, PT ;  /* 0x000000ff1100720c */ /* 0x000fe40003fa5270 */
[----:B------:R-:W-:Y:S02]  /*0fb0*/  ISETP.GE.U32.AND P6, PT, R20, R13, PT ;  /* 0x0000000d1400720c */ /* 0x000fe40003fc6070 */
[----:B------:R-:W-:Y:S02]  /*0fc0*/  SEL R7, R7, R4, !P5 ;  /* 0x0000000407077207 */ /* 0x000fe40006800000 */
[----:B------:R-:W-:-:S03]  /*0fd0*/  LOP3.LUT R4, R12, R17, RZ, 0x3c, !PT ;  /* 0x000000110c047212 */ /* 0x000fc600078e3cff */
[----:B------:R-:W-:Y:S01]  /*0fe0*/  IMAD.MOV R19, RZ, RZ, -R7 ;  /* 0x000000ffff137224 */ /* 0x000fe200078e0a07 */
[----:B------:R-:W-:-:S03]  /*0ff0*/  SEL R7, R7, RZ, P3 ;  /* 0x000000ff07077207 */ /* 0x000fc60001800000 */
[----:B------:R-:W-:Y:S02]  /*1000*/  IMAD R19, R17, R19, R16 ;  /* 0x0000001311137224 */ /* 0x000fe400078e0210 */
[----:B------:R-:W-:Y:S01]  /*1010*/  @P6 VIADD R10, R10, 0x1 ;  /* 0x000000010a0a6836 */ /* 0x000fe20000000000 */
[----:B------:R-:W-:Y:S01]  /*1020*/  ISETP.GE.AND P6, PT, R4, RZ, PT ;  /* 0x000000ff0400720c */ /* 0x000fe20003fc6270 */
[----:B------:R-:W-:Y:S01]  /*1030*/  IMAD.MOV.U32 R4, RZ, RZ, RZ ;  /* 0x000000ffff047224 */ /* 0x000fe200078e00ff */
[----:B------:R-:W-:-:S03]  /*1040*/  IABS R21, R19 ;  /* 0x0000001300157213 */ /* 0x000fc60000000000 */
[----:B------:R-:W-:Y:S01]  /*1050*/  IMAD.HI.U32 R5, R5, R11, R4 ;  /* 0x0000000b05057227 */ /* 0x000fe200078e0004 */
[----:B------:R-:W-:-:S05]  /*1060*/  LOP3.LUT R11, RZ, R17, RZ, 0x33, !PT ;  /* 0x00000011ff0b7212 */ /* 0x000fca00078e33ff */
[----:B------:R-:W-:-:S04]  /*1070*/  IMAD.HI.U32 R4, R5, R21, RZ ;  /* 0x0000001505047227 */ /* 0x000fc800078e00ff */
[----:B------:R-:W-:Y:S01]  /*1080*/  @!P6 IMAD.MOV R10, RZ, RZ, -R10 ;  /* 0x000000ffff0ae224 */ /* 0x000fe200078e0a0a */
[----:B------:R-:W-:-:S04]  /*1090*/  IADD3 R20, PT, PT, -R4, RZ, RZ ;  /* 0x000000ff04147210 */ /* 0x000fc80007ffe1ff */
[----:B------:R-:W-:Y:S01]  /*10a0*/  SEL R10, R11, R10, !P5 ;  /* 0x0000000a0b0a7207 */ /* 0x000fe20006800000 */
[C---:B------:R-:W-:Y:S02]  /*10b0*/  IMAD R21, R18.reuse, R20, R21 ;  /* 0x0000001412157224 */ /* 0x040fe400078e0215 */
[----:B------:R-:W-:Y:S02]  /*10c0*/  IMAD.MOV.U32 R11, RZ, RZ, R22 ;  /* 0x000000ffff0b7224 */ /* 0x000fe400078e0016 */
[----:B------:R-:W-:Y:S01]  /*10d0*/  IMAD.MOV R23, RZ, RZ, -R10 ;  /* 0x000000ffff177224 */ /* 0x000fe200078e0a0a */
[----:B------:R-:W-:Y:S01]  /*10e0*/  ISETP.GT.U32.AND P6, PT, R18, R21, PT ;  /* 0x000000151200720c */ /* 0x000fe20003fc4070 */
[----:B------:R-:W0:Y:S02]  /*10f0*/  I2F.RP R22, R11 ;  /* 0x0000000b00167306 */ /* 0x000e240000209400 */
[----:B------:R-:W-:-:S05]  /*1100*/  IMAD R23, R17, R23, R12 ;  /* 0x0000001711177224 */ /* 0x000fca00078e020c */
[----:B------:R-:W-:Y:S02]  /*1110*/  IABS R20, R23 ;  /* 0x0000001700147213 */ /* 0x000fe40000000000 */
[----:B------:R-:W-:-:S03]  /*1120*/  LOP3.LUT R24, R23, R6, RZ, 0x3c, !PT ;  /* 0x0000000617187212 */ /* 0x000fc600078e3cff */
[----:B------:R-:W-:Y:S02]  /*1130*/  @!P6 IMAD.IADD R21, R21, 0x1, -R18 ;  /* 0x000000011515e824 */ /* 0x000fe400078e0a12 */
[----:B------:R-:W-:Y:S01]  /*1140*/  IMAD.HI.U32 R17, R5, R20, RZ ;  /* 0x0000001405117227 */ /* 0x000fe200078e00ff */
[----:B0-----:R-:W0:Y:S01]  /*1150*/  MUFU.RCP R22, R22 ;  /* 0x0000001600167308 */ /* 0x001e220000001000 */
[----:B------:R-:W-:Y:S02]  /*1160*/  LOP3.LUT R5, R19, R6, RZ, 0x3c, !PT ;  /* 0x0000000613057212 */ /* 0x000fe400078e3cff */
[----:B------:R-:W-:Y:S01]  /*1170*/  ISETP.GE.U32.AND P5, PT, R21, R18, PT ;  /* 0x000000121500720c */ /* 0x000fe20003fa6070 */
[----:B------:R-:W-:Y:S01]  /*1180*/  IMAD.MOV R21, RZ, RZ, -R17 ;  /* 0x000000ffff157224 */ /* 0x000fe200078e0a11 */
[----:B------:R-:W-:Y:S01]  /*1190*/  LOP3.LUT R18, RZ, R6, RZ, 0x33, !PT ;  /* 0x00000006ff127212 */ /* 0x000fe200078e33ff */
[----:B------:R-:W-:Y:S01]  /*11a0*/  @!P6 VIADD R4, R4, 0x1 ;  /* 0x000000010404e836 */ /* 0x000fe20000000000 */
[----:B------:R-:W-:Y:S01]  /*11b0*/  ISETP.GE.AND P6, PT, R5, RZ, PT ;  /* 0x000000ff0500720c */ /* 0x000fe20003fc6270 */
[----:B------:R-:W-:-:S08]  /*11c0*/  IMAD R20, R25, R21, R20 ;  /* 0x0000001519147224 */ /* 0x000fd000078e0214 */
[----:B------:R-:W-:Y:S01]  /*11d0*/  @P5 IADD3 R4, PT, PT, R4, 0x1, RZ ;  /* 0x0000000104045810 */ /* 0x000fe20007ffe0ff */
[----:B0-----:R-:W-:Y:S01]  /*11e0*/  VIADD R22, R22, 0xffffffe ;  /* 0x0ffffffe16167836 */ /* 0x001fe20000000000 */
[----:B------:R-:W-:-:S03]  /*11f0*/  ISETP.GT.U32.AND P5, PT, R25, R20, PT ;  /* 0x000000141900720c */ /* 0x000fc60003fa4070 */
[----:B------:R-:W0:Y:S01]  /*1200*/  F2I.FTZ.U32.TRUNC.NTZ R5, R22 ;  /* 0x0000001600057305 */ /* 0x000e22000021f000 */
[----:B------:R-:W-:Y:S01]  /*1210*/  @!P6 IMAD.MOV R4, RZ, RZ, -R4 ;  /* 0x000000ffff04e224 */ /* 0x000fe200078e0a04 */
[----:B------:R-:W-:-:S04]  /*1220*/  ISETP.NE.AND P6, PT, R6, RZ, PT ;  /* 0x000000ff0600720c */ /* 0x000fc80003fc5270 */
[----:B------:R-:W-:-:S04]  /*1230*/  SEL R21, R18, R4, !P6 ;  /* 0x0000000412157207 */ /* 0x000fc80007000000 */
[----:B------:R-:W-:Y:S02]  /*1240*/  @!P5 IMAD.IADD R20, R20, 0x1, -R25 ;  /* 0x000000011414d824 */ /* 0x000fe400078e0a19 */
[----:B------:R-:W-:-:S03]  /*1250*/  @!P5 VIADD R17, R17, 0x1 ;  /* 0x000000011111d836 */ /* 0x000fc60000000000 */
[----:B------:R-:W-:Y:S01]  /*1260*/  ISETP.GE.U32.AND P5, PT, R20, R25, PT ;  /* 0x000000191400720c */ /* 0x000fe20003fa6070 */
[----:B------:R-:W-:Y:S01]  /*1270*/  IMAD.MOV R20, RZ, RZ, -R21 ;  /* 0x000000ffff147224 */ /* 0x000fe200078e0a15 */
[----:B------:R-:W-:Y:S01]  /*1280*/  SEL R21, R21, RZ, P4 ;  /* 0x000000ff15157207 */ /* 0x000fe20002000000 */
[----:B0-----:R-:W-:Y:S02]  /*1290*/  IMAD.MOV R4, RZ, RZ, -R5 ;  /* 0x000000ffff047224 */ /* 0x001fe400078e0a05 */
[----:B------:R-:W-:Y:S02]  /*12a0*/  IMAD R20, R6, R20, R19 ;  /* 0x0000001406147224 */ /* 0x000fe400078e0213 */
[----:B------:R-:W-:Y:S01]  /*12b0*/  IMAD R19, R4, R11, RZ ;  /* 0x0000000b04137224 */ /* 0x000fe200078e02ff */
[----:B------:R-:W-:Y:S02]  /*12c0*/  MOV R4, RZ ;  /* 0x000000ff00047202 */ /* 0x000fe40000000f00 */
[----:B------:R-:W-:-:S03]  /*12d0*/  IABS R22, R20 ;  /* 0x0000001400167213 */ /* 0x000fc60000000000 */
[----:B------:R-:W-:Y:S01]  /*12e0*/  @P5 VIADD R17, R17, 0x1 ;  /* 0x0000000111115836 */ /* 0x000fe20000000000 */
[----:B------:R-:W-:Y:S01]  /*12f0*/  ISETP.GE.AND P5, PT, R24, RZ, PT ;  /* 0x000000ff1800720c */ /* 0x000fe20003fa6270 */
[----:B------:R-:W-:-:S06]  /*1300*/  IMAD.HI.U32 R19, R5, R19, R4 ;  /* 0x0000001305137227 */ /* 0x000fcc00078e0004 */
[----:B------:R-:W-:-:S04]  /*1310*/  IMAD.HI.U32 R4, R19, R22, RZ ;  /* 0x0000001613047227 */ /* 0x000fc800078e00ff */
[----:B------:R-:W-:Y:S02]  /*1320*/  IMAD.MOV R5, RZ, RZ, -R4 ;  /* 0x000000ffff057224 */ /* 0x000fe400078e0a04 */
[----:B------:R-:W-:Y:S02]  /*1330*/  @!P5 IMAD.MOV R17, RZ, RZ, -R17 ;  /* 0x000000ffff11d224 */ /* 0x000fe400078e0a11 */
[----:B------:R-:W-:-:S03]  /*1340*/  IMAD R22, R11, R5, R22 ;  /* 0x000000050b167224 */ /* 0x000fc600078e0216 */
[----:B------:R-:W-:Y:S02]  /*1350*/  SEL R17, R18, R17, !P6 ;  /* 0x0000001112117207 */ /* 0x000fe40007000000 */
[----:B------:R-:W-:-:S03]  /*1360*/  ISETP.GT.U32.AND P6, PT, R11, R22, PT ;  /* 0x000000160b00720c */ /* 0x000fc60003fc4070 */
[----:B------:R-:W-:-:S04]  /*1370*/  IMAD.MOV R18, RZ, RZ, -R17 ;  /* 0x000000ffff127224 */ /* 0x000fc800078e0a11 */
[----:B------:R-:W-:-:S05]  /*1380*/  IMAD R18, R6, R18, R23 ;  /* 0x0000001206127224 */ /* 0x000fca00078e0217 */
[----:B------:R-:W-:Y:S01]  /*1390*/  IABS R24, R18 ;  /* 0x0000001200187213 */ /* 0x000fe20000000000 */
[----:B------:R-:W-:Y:S02]  /*13a0*/  @!P6 IMAD.IADD R22, R22, 0x1, -R11 ;  /* 0x000000011616e824 */ /* 0x000fe400078e0a0b */
[----:B------:R-:W-:Y:S02]  /*13b0*/  @!P6 VIADD R4, R4, 0x1 ;  /* 0x000000010404e836 */ /* 0x000fe40000000000 */
[----:B------:R-:W-:Y:S01]  /*13c0*/  IMAD.HI.U32 R6, R19, R24, RZ ;  /* 0x0000001813067227 */ /* 0x000fe200078e00ff */
[----:B------:R-:W-:Y:S02]  /*13d0*/  ISETP.GE.U32.AND P5, PT, R22, R11, PT ;  /* 0x0000000b1600720c */ /* 0x000fe40003fa6070 */
[----:B------:R-:W-:Y:S01]  /*13e0*/  LOP3.LUT R19, R20, R15, RZ, 0x3c, !PT ;  /* 0x0000000f14137212 */ /* 0x000fe200078e3cff */
[----:B------:R-:W-:-:S03]  /*13f0*/  IMAD.MOV R5, RZ, RZ, -R6 ;  /* 0x000000ffff057224 */ /* 0x000fc600078e0a06 */
[----:B------:R-:W-:Y:S01]  /*1400*/  ISETP.GE.AND P6, PT, R19, RZ, PT ;  /* 0x000000ff1300720c */ /* 0x000fe20003fc6270 */
[----:B------:R-:W-:Y:S01]  /*1410*/  IMAD R24, R11, R5, R24 ;  /* 0x000000050b187224 */ /* 0x000fe200078e0218 */
[----:B------:R-:W-:-:S05]  /*1420*/  LOP3.LUT R19, RZ, R15, RZ, 0x33, !PT ;  /* 0x0000000fff137212 */ /* 0x000fca00078e33ff */
[----:B------:R-:W-:Y:S02]  /*1430*/  @P5 IADD3 R4, PT, PT, R4, 0x1, RZ ;  /* 0x0000000104045810 */ /* 0x000fe40007ffe0ff */
[----:B------:R-:W-:-:S04]  /*1440*/  ISETP.GT.U32.AND P5, PT, R11, R24, PT ;  /* 0x000000180b00720c */ /* 0x000fc80003fa4070 */
[----:B------:R-:W-:Y:S01]  /*1450*/  @!P6 IMAD.MOV R4, RZ, RZ, -R4 ;  /* 0x000000ffff04e224 */ /* 0x000fe200078e0a04 */
[----:B------:R-:W-:-:S04]  /*1460*/  ISETP.NE.AND P6, PT, R15, RZ, PT ;  /* 0x000000ff0f00720c */ /* 0x000fc80003fc5270 */
[----:B------:R-:W-:-:S04]  /*1470*/  SEL R22, R19, R4, !P6 ;  /* 0x0000000413167207 */ /* 0x000fc80007000000 */
[----:B------:R-:W-:Y:S02]  /*1480*/  @!P5 IMAD.IADD R24, R24, 0x1, -R11 ;  /* 0x000000011818d824 */ /* 0x000fe400078e0a0b */
[----:B------:R-:W-:Y:S02]  /*1490*/  @!P5 VIADD R6, R6, 0x1 ;  /* 0x000000010606d836 */ /* 0x000fe40000000000 */
[----:B------:R-:W-:Y:S01]  /*14a0*/  IMAD.MOV R4, RZ, RZ, -R22 ;  /* 0x000000ffff047224 */ /* 0x000fe200078e0a16 */
[----:B------:R-:W-:Y:S01]  /*14b0*/  ISETP.GE.U32.AND P5, PT, R24, R11, PT ;  /* 0x0000000b1800720c */ /* 0x000fe20003fa6070 */
[----:B---3--:R-:W-:Y:S01]  /*14c0*/  IMAD R24, R7, UR4, RZ ;  /* 0x0000000407187c24 */ /* 0x008fe2000f8e02ff */
[----:B------:R-:W-:Y:S01]  /*14d0*/  SEL R22, R22, RZ, P0 ;  /* 0x000000ff16167207 */ /* 0x000fe20000000000 */
[----:B------:R-:W-:Y:S01]  /*14e0*/  IMAD R20, R15, R4, R20 ;  /* 0x000000040f147224 */ /* 0x000fe200078e0214 */
[----:B------:R-:W-:Y:S01]  /*14f0*/  LOP3.LUT R7, R18, R15, RZ, 0x3c, !PT ;  /* 0x0000000f12077212 */ /* 0x000fe200078e3cff */
[----:B------:R-:W0:Y:S01]  /*1500*/  LDC.64 R4, c[0x0][0x388] ;  /* 0x0000e200ff047b82 */ /* 0x000e220000000a00 */
[----:B------:R-:W-:-:S02]  /*1510*/  IMAD R21, R21, UR5, R24 ;  /* 0x0000000515157c24 */ /* 0x000fc4000f8e0218 */
[----:B------:R-:W-:Y:S02]  /*1520*/  SEL R20, R20, RZ, P1 ;  /* 0x000000ff14147207 */ /* 0x000fe40000800000 */
[----:B------:R-:W-:-:S03]  /*1530*/  IMAD R21, R22, UR6, R21 ;  /* 0x0000000616157c24 */ /* 0x000fc6000f8e0215 */
[----:B------:R-:W-:Y:S01]  /*1540*/  @P5 VIADD R6, R6, 0x1 ;  /* 0x0000000106065836 */ /* 0x000fe20000000000 */
[----:B------:R-:W-:Y:S01]  /*1550*/  ISETP.GE.AND P5, PT, R7, RZ, PT ;  /* 0x000000ff0700720c */ /* 0x000fe20003fa6270 */
[----:B------:R-:W-:Y:S02]  /*1560*/  IMAD R20, R20, UR7, R21 ;  /* 0x0000000714147c24 */ /* 0x000fe4000f8e0215 */
[----:B------:R-:W-:-:S03]  /*1570*/  IMAD.MOV.U32 R22, RZ, RZ, R6 ;  /* 0x000000ffff167224 */ /* 0x000fc600078e0006 */
[----:B------:R-:W-:-:S04]  /*1580*/  LEA.HI R20, R20, R20, RZ, 0x1 ;  /* 0x0000001414147211 */ /* 0x000fc800078f08ff */
[----:B------:R-:W-:Y:S02]  /*1590*/  SHF.R.S32.HI R7, RZ, 0x1, R20 ;  /* 0x00000001ff077819 */ /* 0x000fe40000011414 */
[----:B------:R-:W-:Y:S02]  /*15a0*/  SEL R20, R10, RZ, P3 ;  /* 0x000000ff0a147207 */ /* 0x000fe40001800000 */
[----:B------:R-:W-:Y:S01]  /*15b0*/  @!P5 IADD3 R22, PT, PT, -R22, RZ, RZ ;  /* 0x000000ff1616d210 */ /* 0x000fe20007ffe1ff */
[----:B0-----:R-:W-:Y:S01]  /*15c0*/  IMAD.WIDE R6, R7, 0x2, R4 ;  /* 0x0000000207067825 */ /* 0x001fe200078e0204 */
[----:B------:R-:W-:Y:S01]  /*15d0*/  SEL R17, R17, RZ, P4 ;  /* 0x000000ff11117207 */ /* 0x000fe20002000000 */
[----:B------:R-:W0:Y:S01]  /*15e0*/  LDC.64 R10, c[0x0][0x380] ;  /* 0x0000e000ff0a7b82 */ /* 0x000e220000000a00 */
[----:B------:R-:W-:Y:S01]  /*15f0*/  SEL R22, R19, R22, !P6 ;  /* 0x0000001613167207 */ /* 0x000fe20007000000 */
[----:B------:R-:W-:Y:S01]  /*1600*/  IMAD R20, R20, UR4, RZ ;  /* 0x0000000414147c24 */ /* 0x000fe2000f8e02ff */
[----:B------:R2:W3:Y:S01]  /*1610*/  LDG.E.U16 R19, desc[UR8][R6.64] ;  /* 0x0000000806137981 */ /* 0x0004e2000c1e1500 */
[----:B------:R-:W-:-:S02]  /*1620*/  LEA.HI R16, R16, R16, RZ, 0x1 ;  /* 0x0000001010107211 */ /* 0x000fc400078f08ff */
[----:B------:R-:W-:Y:S01]  /*1630*/  IMAD.MOV R21, RZ, RZ, -R22 ;  /* 0x000000ffff157224 */ /* 0x000fe200078e0a16 */
[----:B------:R-:W-:Y:S01]  /*1640*/  SEL R22, R22, RZ, P0 ;  /* 0x000000ff16167207 */ /* 0x000fe20000000000 */
[----:B------:R-:W-:Y:S01]  /*1650*/  IMAD R17, R17, UR5, R20 ;  /* 0x0000000511117c24 */ /* 0x000fe2000f8e0214 */
[----:B------:R-:W-:Y:S01]  /*1660*/  R2UR UR4, R32 ;  /* 0x00000000200472ca */ /* 0x000fe200000e0000 */
[----:B------:R-:W-:Y:S01]  /*1670*/  IMAD R15, R15, R21, R18 ;  /* 0x000000150f0f7224 */ /* 0x000fe200078e0212 */
[----:B------:R-:W-:Y:S01]  /*1680*/  R2UR UR5, R33 ;  /* 0x00000000210572ca */ /* 0x000fe200000e0000 */
[----:B------:R-:W-:Y:S01]  /*1690*/  IMAD R22, R22, UR6, R17 ;  /* 0x0000000616167c24 */ /* 0x000fe2000f8e0211 */
[----:B------:R-:W-:Y:S02]  /*16a0*/  R2UR UR6, R32 ;  /* 0x00000000200672ca */ /* 0x000fe400000e0000 */
[----:B------:R-:W-:Y:S02]  /*16b0*/  SEL R15, R15, RZ, P1 ;  /* 0x000000ff0f0f7207 */ /* 0x000fe40000800000 */
[----:B--2---:R-:W-:-:S03]  /*16c0*/  SHF.R.S32.HI R7, RZ, 0x1, R16 ;  /* 0x00000001ff077819 */ /* 0x004fc60000011410 */
[----:B------:R-:W-:Y:S01]  /*16d0*/  IMAD R15, R15, UR7, R22 ;  /* 0x000000070f0f7c24 */ /* 0x000fe2000f8e0216 */
[----:B------:R-:W-:Y:S01]  /*16e0*/  R2UR UR7, R33 ;  /* 0x00000000210772ca */ /* 0x000fe200000e0000 */
[----:B0-----:R-:W-:-:S03]  /*16f0*/  IMAD.WIDE R6, R7, 0x8, R10 ;  /* 0x0000000807067825 */ /* 0x001fc600078e020a */
[----:B------:R-:W-:-:S04]  /*1700*/  LEA.HI R15, R15, R15, RZ, 0x1 ;  /* 0x0000000f0f0f7211 */ /* 0x000fc800078f08ff */
[----:B------:R-:W-:Y:S01]  /*1710*/  SHF.R.S32.HI R15, RZ, 0x1, R15 ;  /* 0x00000001ff0f7819 */ /* 0x000fe2000001140f */
[----:B------:R-:W2:Y:S04]  /*1720*/  LDG.E R18, desc[UR4][R6.64] ;  /* 0x0000000406127981 */ /* 0x000ea8000c1e1900 */
[----:B------:R-:W-:-:S06]  /*1730*/  IMAD.WIDE R16, R15, 0x2, R4 ;  /* 0x000000020f107825 */ /* 0x000fcc00078e0204 */
[----:B------:R-:W4:Y:S01]  /*1740*/  LDG.E.U16 R16, desc[UR6][R16.64] ;  /* 0x0000000610107981 */ /* 0x000f22000c1e1500 */
[----:B------:R-:W-:Y:S02]  /*1750*/  LEA.HI R12, R12, R12, RZ, 0x1 ;  /* 0x0000000c0c0c7211 */ /* 0x000fe400078f08ff */
[----:B---3--:R-:W-:-:S04]  /*1760*/  PRMT R4, R19, 0x7771, RZ ;  /* 0x0000777113047816 */ /* 0x008fc800000000ff */
[----:B------:R-:W-:Y:S02]  /*1770*/  ISETP.NE.AND P5, PT, R4, RZ, PT ;  /* 0x000000ff0400720c */ /* 0x000fe40003fa5270 */
[----:B------:R-:W2:Y:S01]  /*1780*/  LDC.64 R4, c[0x0][0x3f0] ;  /* 0x0000fc00ff047b82 */ /* 0x000ea20000000a00 */
[----:B------:R-:W-:-:S10]  /*1790*/  PRMT R19, R19, 0x7770, RZ ;  /* 0x0000777013137816 */ /* 0x000fd400000000ff */
[----:B------:R-:W-:Y:S02]  /*17a0*/  @P5 R2UR UR4, R32 ;  /* 0x00000000200452ca */ /* 0x000fe400000e0000 */
[----:B------:R-:W-:Y:S02]  /*17b0*/  @P5 R2UR UR5, R33 ;  /* 0x00000000210552ca */ /* 0x000fe400000e0000 */
[----:B------:R-:W-:Y:S01]  /*17c0*/  ISETP.NE.AND P6, PT, R19, RZ, PT ;  /* 0x000000ff1300720c */ /* 0x000fe20003fc5270 */
[----:B--2---:R-:W-:-:S10]  /*17d0*/  FMUL R15, R18, R5 ;  /* 0x00000005120f7220 */ /* 0x004fd40000400000 */
[----:B------:R0:W2:Y:S01]  /*17e0*/  @P5 LDG.E R6, desc[UR4][R6.64+0x4] ;  /* 0x0000040406065981 */ /* 0x0000a2000c1e1900 */
[----:B----4-:R-:W-:Y:S02]  /*17f0*/  PRMT R18, R16, 0x7771, RZ ;  /* 0x0000777110127816 */ /* 0x010fe400000000ff */
[----:B------:R-:W-:Y:S02]  /*1800*/  FSEL R19, R15, R4, P6 ;  /* 0x000000040f137208 */ /* 0x000fe40003000000 */
[----:B------:R-:W-:Y:S02]  /*1810*/  ISETP.NE.AND P6, PT, R18, RZ, PT ;  /* 0x000000ff1200720c */ /* 0x000fe40003fc5270 */
[----:B------:R-:W-:Y:S02]  /*1820*/  R2UR UR4, R32 ;  /* 0x00000000200472ca */ /* 0x000fe400000e0000 */
[----:B------:R-:W-:Y:S02]  /*1830*/  R2UR UR5, R33 ;  /* 0x00000000210572ca */ /* 0x000fe400000e0000 */
[----:B------:R-:W-:-:S05]  /*1840*/  SHF.R.S32.HI R15, RZ, 0x1, R12 ;  /* 0x00000001ff0f7819 */ /* 0x000fca000001140c */
[----:B------:R-:W-:Y:S02]  /*1850*/  IMAD.WIDE R10, R15, 0x8, R10 ;  /* 0x000000080f0a7825 */ /* 0x000fe400078e020a */
[----:B------:R-:W-:Y:S02]  /*1860*/  @P6 R2UR UR6, R32 ;  /* 0x00000000200662ca */ /* 0x000fe400000e0000 */
[----:B------:R-:W-:Y:S02]  /*1870*/  @P6 R2UR UR7, R33 ;  /* 0x00000000210762ca */ /* 0x000fe400000e0000 */
[----:B------:R-:W3:Y:S11]  /*1880*/  LDG.E R12, desc[UR4][R10.64] ;  /* 0x000000040a0c7981 */ /* 0x000ef6000c1e1900 */
[----:B------:R-:W4:Y:S01]  /*1890*/  @P6 LDG.E R18, desc[UR6][R10.64+0x4] ;  /* 0x000004060a126981 */ /* 0x000f22000c1e1900 */
[----:B------:R-:W5:Y:S01]  /*18a0*/  LDCU UR4, c[0x0][0x3f0] ;  /* 0x00007e00ff0477ac */ /* 0x000f620008000800 */
[----:B------:R-:W-:Y:S01]  /*18b0*/  PRMT R16, R16, 0x7770, RZ ;  /* 0x0000777010107816 */ /* 0x000fe200000000ff */
[----:B------:R-:W-:-:S02]  /*18c0*/  VIADD R14, R14, 0x800 ;  /* 0x000008000e0e7836 */ /* 0x000fc40000000000 */
[----:B-----5:R-:W-:Y:S02]  /*18d0*/  IMAD.U32 R15, RZ, RZ, UR4 ;  /* 0x00000004ff0f7e24 */ /* 0x020fe4000f8e00ff */
[----:B0-----:R-:W-:Y:S02]  /*18e0*/  IMAD.U32 R7, RZ, RZ, UR4 ;  /* 0x00000004ff077e24 */ /* 0x001fe4000f8e00ff */
[----:B--2---:R-:W-:Y:S01]  /*18f0*/  @P5 FMUL R15, R6, R5 ;  /* 0x00000005060f5220 */ /* 0x004fe20000400000 */
[----:B------:R-:W-:-:S04]  /*1900*/  ISETP.NE.AND P5, PT, R16, RZ, PT ;  /* 0x000000ff1000720c */ /* 0x000fc80003fa5270 */
[----:B------:R-:W-:-:S09]  /*1910*/  FMNMX3 R8, R8, R19, R15, !PT ;  /* 0x0000001308087276 */ /* 0x000fd2000780000f */
[-C--:B---3--:R-:W-:Y:S01]  /*1920*/  @P5 FMUL R4, R12, R5.reuse ;  /* 0x000000050c045220 */ /* 0x088fe20000400000 */
[----:B------:R-:W-:Y:S01]  /*1930*/  ISETP.GE.AND P5, PT, R14, R0, PT ;  /* 0x000000000e00720c */ /* 0x000fe20003fa6270 */
[----:B----4-:R-:W-:-:S05]  /*1940*/  @P6 FMUL R7, R18, R5 ;  /* 0x0000000512076220 */ /* 0x010fca0000400000 */
[----:B------:R-:W-:-:S07]  /*1950*/  FMNMX3 R8, R8, R4, R7, !PT ;  /* 0x0000000408087276 */ /* 0x000fce0007800007 */
[----:B------:R-:W-:Y:S05]  /*1960*/  @!P5 BRA `(.L_x_46) ;  /* 0xfffffff000ccd947 */ /* 0x000fea000383ffff */
.L_x_43:
[----:B------:R-:W-:Y:S05]  /*1970*/  BSYNC.RECONVERGENT B0 ;  /* 0x0000000000007941 */ /* 0x000fea0003800200 */
.L_x_42:
[----:B------:R-:W3:Y:S01]  /*1980*/  S2R R30, SR_LANEID ;  /* 0x00000000001e7919 */ /* 0x000ee20000000000 */
[----:B------:R-:W-:Y:S01]  /*1990*/  UMOV UR4, 0xffffffff ;  /* 0xffffffff00047882 */ /* 0x000fe20000000000 */
[----:B------:R-:W-:Y:S01]  /*19a0*/  IMAD.MOV.U32 R7, RZ, RZ, R8 ;  /* 0x000000ffff077224 */ /* 0x000fe200078e0008 */
[----:B------:R-:W4:Y:S01]  /*19b0*/  S2R R3, SR_TID.X ;  /* 0x0000000000037919 */ /* 0x000f220000002100 */
[C---:B---3--:R-:W-:Y:S02]  /*19c0*/  ISETP.GT.AND P3, PT, R30.reuse, 0xf, PT ;  /* 0x0000000f1e00780c */ /* 0x048fe40003f64270 */
[C---:B------:R-:W-:Y:S02]  /*19d0*/  ISETP.GT.AND P1, PT, R30.reuse, 0x17, PT ;  /* 0x000000171e00780c */ /* 0x040fe40003f24270 */
[C---:B------:R-:W-:Y:S02]  /*19e0*/  ISETP.GT.AND P4, PT, R30.reuse, 0x1b, PT ;  /* 0x0000001b1e00780c */ /* 0x040fe40003f84270 */
[----:B------:R-:W-:-:S02]  /*19f0*/  ISETP.GT.AND P5, PT, R30, 0x1d, PT ;  /* 0x0000001d1e00780c */ /* 0x000fc40003fa4270 */
[----:B------:R-:W-:Y:S02]  /*1a00*/  P2R R4, PR, RZ, 0x8 ;  /* 0x00000008ff047803 */ /* 0x000fe40000000000 */
[----:B------:R-:W-:Y:S02]  /*1a10*/  P2R R4, PR, RZ, 0x2 ;  /* 0x00000002ff047803 */ /* 0x000fe40000000000 */
[----:B------:R-:W-:Y:S02]  /*1a20*/  P2R R4, PR, RZ, 0x10 ;  /* 0x00000010ff047803 */ /* 0x000fe40000000000 */
[----:B------:R-:W-:Y:S02]  /*1a30*/  P2R R4, PR, RZ, 0x20 ;  /* 0x00000020ff047803 */ /* 0x000fe40000000000 */
[----:B------:R-:W-:Y:S01]  /*1a40*/  ISETP.GT.AND P0, PT, R30, 0x1e, PT ;  /* 0x0000001e1e00780c */ /* 0x000fe20003f04270 */
[----:B----4-:R-:W-:-:S12]  /*1a50*/  BRA.DIV UR4, `(.L_x_47) ;  /* 0x0000002204087947 */ /* 0x010fd8000b800000 */
[----:B------:R-:W3:Y:S02]  /*1a60*/  SHFL.DOWN PT, R14, R7, 0x1, 0x1f ;  /* 0x08201f00070e7f89 */ /* 0x000ee400000e0000 */
[----:B---3--:R-:W-:-:S05]  /*1a70*/  @!P0 FMNMX R7, R14, R7, !PT ;  /* 0x000000070e078209 */ /* 0x008fca0007800000 */
[----:B------:R-:W3:Y:S02]  /*1a80*/  SHFL.DOWN PT, R14, R7, 0x2, 0x1f ;  /* 0x08401f00070e7f89 */ /* 0x000ee400000e0000 */
[----:B---3--:R-:W-:-:S05]  /*1a90*/  @!P5 FMNMX R7, R7, R14, !PT ;  /* 0x0000000e0707d209 */ /* 0x008fca0007800000 */
[----:B------:R-:W3:Y:S02]  /*1aa0*/  SHFL.DOWN PT, R14, R7, 0x4, 0x1f ;  /* 0x08801f00070e7f89 */ /* 0x000ee400000e0000 */
[----:B---3--:R-:W-:-:S05]  /*1ab0*/  @!P4 FMNMX R7, R7, R14, !PT ;  /* 0x0000000e0707c209 */ /* 0x008fca0007800000 */
[----:B------:R-:W3:Y:S02]  /*1ac0*/  SHFL.DOWN PT, R14, R7, 0x8, 0x1f ;  /* 0x09001f00070e7f89 */ /* 0x000ee400000e0000 */
[----:B---3--:R-:W-:-:S04]  /*1ad0*/  FMNMX R5, R7, R14, !PT ;  /* 0x0000000e07057209 */ /* 0x008fc80007800000 */
[----:B------:R-:W-:-:S05]  /*1ae0*/  FSEL R4, R7, R5, P1 ;  /* 0x0000000507047208 */ /* 0x000fca0000800000 */
[----:B------:R3:W4:Y:S02]  /*1af0*/  SHFL.DOWN PT, R14, R4, 0x10, 0x1f ;  /* 0x0a001f00040e7f89 */ /* 0x00072400000e0000 */
.L_x_69:
[----:B------:R-:W-:Y:S01]  /*1b00*/  IMAD.MOV.U32 R31, RZ, RZ, R4 ;  /* 0x000000ffff1f7224 */ /* 0x000fe200078e0004 */
[----:B------:R-:W-:Y:S01]  /*1b10*/  PLOP3.LUT P1, PT, PT, PT, PT, 0x8, 0x80 ;  /* 0x000000000080781c */ /* 0x000fe20003f2e170 */
[----:B------:R-:W-:-:S12]  /*1b20*/  @P3 BRA `(.L_x_48) ;  /* 0x0000000000243947 */ /* 0x000fd80003800000 */
[----:B------:R-:W5:Y:S01]  /*1b30*/  S2UR UR5, SR_CgaCtaId ;  /* 0x00000000000579c3 */ /* 0x000f620000008800 */
[----:B------:R-:W-:Y:S01]  /*1b40*/  ISETP.NE.AND P3, PT, R30, RZ, PT ;  /* 0x000000ff1e00720c */ /* 0x000fe20003f65270 */
[----:B------:R-:W-:Y:S01]  /*1b50*/  UMOV UR4, 0x400 ;  /* 0x0000040000047882 */ /* 0x000fe20000000000 */
[----:B---3--:R-:W-:Y:S02]  /*1b60*/  SHF.R.U32.HI R4, RZ, 0x3, R3 ;  /* 0x00000003ff047819 */ /* 0x008fe40000011603 */
[----:B----4-:R-:W-:Y:S02]  /*1b70*/  FMNMX R31, R5, R14, !PT ;  /* 0x0000000e051f7209 */ /* 0x010fe40007800000 */
[----:B------:R-:W-:-:S07]  /*1b80*/  LOP3.LUT R4, R4, 0x7c, RZ, 0xc0, !PT ;  /* 0x0000007c04047812 */ /* 0x000fce00078ec0ff */
[----:B------:R-:W-:Y:S01]  /*1b90*/  @!P3 PLOP3.LUT P1, PT, PT, PT, PT, 0x80, 0x8 ;  /* 0x000000000008b81c */ /* 0x000fe20003f2f070 */
[----:B-----5:R-:W-:-:S09]  /*1ba0*/  ULEA UR4, UR5, UR4, 0x18 ;  /* 0x0000000405047291 */ /* 0x020fd2000f8ec0ff */
[----:B------:R3:W-:Y:S03]  /*1bb0*/  @!P3 STS [R4+UR4+0x20], R31 ;  /* 0x0000201f0400b988 */ /* 0x0007e60008000804 */
.L_x_48:
[----:B------:R-:W-:Y:S01]  /*1bc0*/  ISETP.NE.AND P3, PT, R3, RZ, PT ;  /* 0x000000ff0300720c */ /* 0x000fe20003f65270 */
[----:B------:R-:W-:Y:S05]  /*1bd0*/  WARPSYNC.ALL ;  /* 0x0000000000007948 */ /* 0x000fea0003800000 */
[----:B------:R-:W-:Y:S06]  /*1be0*/  BAR.SYNC.DEFER_BLOCKING 0x0 ;  /* 0x0000000000007b1d */ /* 0x000fec0000010000 */
[----:B------:R-:W-:Y:S04]  /*1bf0*/  BSSY.RECONVERGENT B0, `(.L_x_49) ;  /* 0x000001e000007945 */ /* 0x000fe80003800200 */
[----:B------:R-:W-:Y:S05]  /*1c00*/  @P3 BRA `(.L_x_50) ;  /* 0x0000000000703947 */ /* 0x000fea0003800000 */
[----:B------:R-:W5:Y:S01]  /*1c10*/  S2UR UR5, SR_CgaCtaId ;  /* 0x00000000000579c3 */ /* 0x000f620000008800 */
[----:B------:R-:W-:Y:S02]  /*1c20*/  UMOV UR4, 0x400 ;  /* 0x0000040000047882 */ /* 0x000fe40000000000 */
[----:B-----5:R-:W-:-:S09]  /*1c30*/  ULEA UR4, UR5, UR4, 0x18 ;  /* 0x0000000405047291 */ /* 0x020fd2000f8ec0ff */
[----:B------:R-:W5:Y:S04]  /*1c40*/  LDS.128 R24, [UR4+0x20] ;  /* 0x00002004ff187984 */ /* 0x000f680008000c00 */
[----:B---3--:R-:W3:Y:S04]  /*1c50*/  LDS.128 R4, [UR4+0x30] ;  /* 0x00003004ff047984 */ /* 0x008ee80008000c00 */
[----:B------:R-:W0:Y:S04]  /*1c60*/  LDS.128 R8, [UR4+0x40] ;  /* 0x00004004ff087984 */ /* 0x000e280008000c00 */
[----:B----4-:R-:W4:Y:S04]  /*1c70*/  LDS.128 R12, [UR4+0x50] ;  /* 0x00005004ff0c7984 */ /* 0x010f280008000c00 */
[----:B------:R-:W1:Y:S04]  /*1c80*/  LDS.128 R16, [UR4+0x60] ;  /* 0x00006004ff107984 */ /* 0x000e680008000c00 */
[----:B------:R-:W2:Y:S01]  /*1c90*/  LDS.128 R20, [UR4+0x70] ;  /* 0x00007004ff147984 */ /* 0x000ea20008000c00 */
[----:B-----5:R-:W-:-:S04]  /*1ca0*/  FMNMX3 R25, R31, R25, R26, !PT ;  /* 0x000000191f197276 */ /* 0x020fc8000780001a */
[----:B---3--:R-:W-:Y:S02]  /*1cb0*/  FMNMX3 R4, R25, R27, R4, !PT ;  /* 0x0000001b19047276 */ /* 0x008fe40007800004 */
[----:B------:R-:W3:Y:S02]  /*1cc0*/  LDS.128 R24, [UR4+0x80] ;  /* 0x00008004ff187984 */ /* 0x000ee40008000c00 */
[----:B------:R-:W-:-:S04]  /*1cd0*/  FMNMX3 R4, R4, R5, R6, !PT ;  /* 0x0000000504047276 */ /* 0x000fc80007800006 */
[----:B0-----:R-:W-:Y:S02]  /*1ce0*/  FMNMX3 R8, R4, R7, R8, !PT ;  /* 0x0000000704087276 */ /* 0x001fe40007800008 */
[----:B------:R-:W0:Y:S02]  /*1cf0*/  LDS.128 R4, [UR4+0x90] ;  /* 0x00009004ff047984 */ /* 0x000e240008000c00 */
[----:B------:R-:W-:-:S04]  /*1d00*/  FMNMX3 R8, R8, R9, R10, !PT ;  /* 0x0000000908087276 */ /* 0x000fc8000780000a */
[----:B----4-:R-:W-:-:S04]  /*1d10*/  FMNMX3 R8, R8, R11, R12, !PT ;  /* 0x0000000b08087276 */ /* 0x010fc8000780000c */
[----:B------:R-:W-:-:S04]  /*1d20*/  FMNMX3 R8, R8, R13, R14, !PT ;  /* 0x0000000d08087276 */ /* 0x000fc8000780000e */
[----:B-1----:R-:W-:-:S04]  /*1d30*/  FMNMX3 R8, R8, R15, R16, !PT ;  /* 0x0000000f08087276 */ /* 0x002fc80007800010 */
[----:B------:R-:W-:-:S04]  /*1d40*/  FMNMX3 R8, R8, R17, R18, !PT ;  /* 0x0000001108087276 */ /* 0x000fc80007800012 */
[----:B--2---:R-:W-:-:S04]  /*1d50*/  FMNMX3 R8, R8, R19, R20, !PT ;  /* 0x0000001308087276 */ /* 0x004fc80007800014 */
[----:B------:R-:W-:-:S04]  /*1d60*/  FMNMX3 R8, R8, R21, R22, !PT ;  /* 0x0000001508087276 */ /* 0x000fc80007800016 */
[----:B---3--:R-:W-:-:S04]  /*1d70*/  FMNMX3 R8, R8, R23, R24, !PT ;  /* 0x0000001708087276 */ /* 0x008fc80007800018 */
[----:B------:R-:W-:-:S04]  /*1d80*/  FMNMX3 R8, R8, R25, R26, !PT ;  /* 0x0000001908087276 */ /* 0x000fc8000780001a */
[----:B0-----:R-:W-:-:S04]  /*1d90*/  FMNMX3 R4, R8, R27, R4, !PT ;  /* 0x0000001b08047276 */ /* 0x001fc80007800004 */
[----:B------:R-:W-:-:S04]  /*1da0*/  FMNMX3 R4, R4, R5, R6, !PT ;  /* 0x0000000504047276 */ /* 0x000fc80007800006 */
[----:B------:R-:W-:-:S05]  /*1db0*/  FMNMX R4, R4, R7, !PT ;  /* 0x0000000704047209 */ /* 0x000fca0007800000 */
[----:B------:R0:W-:Y:S02]  /*1dc0*/  STS [UR4+0xa4], R4 ;  /* 0x0000a404ff007988 */ /* 0x0001e40008000804 */
.L_x_50:
[----:B------:R-:W-:Y:S05]  /*1dd0*/  BSYNC.RECONVERGENT B0 ;  /* 0x0000000000007941 */ /* 0x000fea0003800200 */
.L_x_49:
[----:B------:R-:W5:Y:S08]  /*1de0*/  S2UR UR5, SR_CgaCtaId ;  /* 0x00000000000579c3 */ /* 0x000f700000008800 */
[----:B------:R-:W-:Y:S01]  /*1df0*/  BAR.SYNC.DEFER_BLOCKING 0x0 ;  /* 0x0000000000007b1d */ /* 0x000fe20000010000 */
[----:B------:R-:W-:-:S05]  /*1e00*/  HFMA2 R10, -RZ, RZ, 0, 0 ;  /* 0x00000000ff0a7431 */ /* 0x000fca00000001ff */
[----:B------:R-:W-:Y:S01]  /*1e10*/  UMOV UR4, 0x400 ;  /* 0x0000040000047882 */ /* 0x000fe20000000000 */
[----:B------:R-:W0:Y:S01]  /*1e20*/  LDCU.128 UR8, c[0x0][0x3d0] ;  /* 0x00007a00ff0877ac */ /* 0x000e220008000c00 */
[----:B------:R-:W-:Y:S01]  /*1e30*/  BSSY.RECONVERGENT B0, `(.L_x_51) ;  /* 0x00000a3000007945 */ /* 0x000fe20003800200 */
[----:B-----5:R-:W-:Y:S01]  /*1e40*/  ULEA UR4, UR5, UR4, 0x18 ;  /* 0x0000000405047291 */ /* 0x020fe2000f8ec0ff */
[----:B------:R-:W0:Y:S08]  /*1e50*/  LDCU UR5, c[0x0][0x3f4] ;  /* 0x00007e80ff0577ac */ /* 0x000e300008000800 */
[----:B------:R-:W0:Y:S01]  /*1e60*/  LDS R20, [UR4+0xa4] ;  /* 0x0000a404ff147984 */ /* 0x000e220008000800 */
[----:B------:R-:W-:Y:S05]  /*1e70*/  @P2 BRA `(.L_x_52) ;  /* 0x0000000800782947 */ /* 0x000fea0003800000 */
[----:B0--3--:R-:W0:Y:S01]  /*1e80*/  LDC R4, c[0x0][0x3b8] ;  /* 0x0000ee00ff047b82 */ /* 0x009e220000000800 */
[----:B------:R-:W3:Y:S07]  /*1e90*/  LDCU UR4, c[0x0][0x3e8] ;  /* 0x00007d00ff0477ac */ /* 0x000eee0008000800 */
[----:B------:R-:W5:Y:S08]  /*1ea0*/  LDC.64 R10, c[0x0][0x3a0] ;  /* 0x0000e800ff0a7b82 */ /* 0x000f700000000a00 */
[----:B------:R-:W1:Y:S01]  /*1eb0*/  LDC.64 R8, c[0x0][0x3a8] ;  /* 0x0000ea00ff087b82 */ /* 0x000e620000000a00 */
[----:B0-----:R-:W-:-:S07]  /*1ec0*/  IABS R6, R4 ;  /* 0x0000000400067213 */ /* 0x001fce0000000000 */
[----:B----4-:R-:W0:Y:S01]  /*1ed0*/  LDC.64 R14, c[0x0][0x390] ;  /* 0x0000e400ff0e7b82 */ /* 0x010e220000000a00 */
[----:B------:R-:W4:Y:S01]  /*1ee0*/  I2F.RP R7, R6 ;  /* 0x0000000600077306 */ /* 0x000f220000209400 */
[----:B-----5:R-:W-:-:S06]  /*1ef0*/  ISETP.NE.U32.AND P2, PT, R10, 0x1, PT ;  /* 0x000000010a00780c */ /* 0x020fcc0003f45070 */
[----:B------:R-:W5:Y:S01]  /*1f00*/  LDC.64 R12, c[0x0][0x398] ;  /* 0x0000e600ff0c7b82 */ /* 0x000f620000000a00 */
[----:B------:R-:W-:Y:S01]  /*1f10*/  ISETP.NE.AND.EX P2, PT, R11, RZ, PT, P2 ;  /* 0x000000ff0b00720c */ /* 0x000fe20003f45320 */
[----:B------:R-:W-:Y:S01]  /*1f20*/  IMAD.MOV.U32 R11, RZ, RZ, R3 ;  /* 0x000000ffff0b7224 */ /* 0x000fe200078e0003 */
[----:B-1----:R-:W-:Y:S01]  /*1f30*/  ISETP.NE.U32.AND P3, PT, R8, 0x1, PT ;  /* 0x000000010800780c */ /* 0x002fe20003f65070 */
[----:B---3--:R-:W-:Y:S01]  /*1f40*/  IMAD R8, R28, UR4, RZ ;  /* 0x000000041c087c24 */ /* 0x008fe2000f8e02ff */
[----:B----4-:R-:W1:Y:S02]  /*1f50*/  MUFU.RCP R7, R7 ;  /* 0x0000000700077308 */ /* 0x010e640000001000 */
[----:B------:R-:W-:Y:S02]  /*1f60*/  ISETP.NE.AND.EX P3, PT, R9, RZ, PT, P3 ;  /* 0x000000ff0900720c */ /* 0x000fe40003f65330 */
[----:B0-----:R-:W-:-:S04]  /*1f70*/  ISETP.NE.U32.AND P4, PT, R14, 0x1, PT ;  /* 0x000000010e00780c */ /* 0x001fc80003f85070 */
[----:B------:R-:W-:Y:S02]  /*1f80*/  ISETP.NE.AND.EX P4, PT, R15, RZ, PT, P4 ;  /* 0x000000ff0f00720c */ /* 0x000fe40003f85340 */
[----:B-----5:R-:W-:Y:S01]  /*1f90*/  ISETP.NE.U32.AND P5, PT, R12, 0x1, PT ;  /* 0x000000010c00780c */ /* 0x020fe20003fa5070 */
[----:B-1----:R-:W-:-:S03]  /*1fa0*/  VIADD R4, R7, 0xffffffe ;  /* 0x0ffffffe07047836 */ /* 0x002fc60000000000 */
[----:B------:R-:W-:Y:S01]  /*1fb0*/  ISETP.NE.AND.EX P5, PT, R13, RZ, PT, P5 ;  /* 0x000000ff0d00720c */ /* 0x000fe20003fa5350 */
[----:B------:R-:W0:Y:S01]  /*1fc0*/  LDC R7, c[0x0][0x3c0] ;  /* 0x0000f000ff077b82 */ /* 0x000e220000000800 */
[----:B------:R1:W3:Y:S02]  /*1fd0*/  F2I.FTZ.U32.TRUNC.NTZ R5, R4 ;  /* 0x0000000400057305 */ /* 0x0002e4000021f000 */
[----:B-1----:R-:W-:Y:S02]  /*1fe0*/  IMAD.MOV.U32 R4, RZ, RZ, RZ ;  /* 0x000000ffff047224 */ /* 0x002fe400078e00ff */
[----:B---3--:R-:W-:-:S04]  /*1ff0*/  IMAD.MOV R10, RZ, RZ, -R5 ;  /* 0x000000ffff0a7224 */ /* 0x008fc800078e0a05 */
[----:B------:R-:W-:Y:S02]  /*2000*/  IMAD.MOV.U32 R9, RZ, RZ, R10 ;  /* 0x000000ffff097224 */ /* 0x000fe400078e000a */
[----:B------:R-:W-:Y:S02]  /*2010*/  IMAD.MOV.U32 R10, RZ, RZ, RZ ;  /* 0x000000ffff0a7224 */ /* 0x000fe400078e00ff */
[----:B------:R-:W-:-:S04]  /*2020*/  IMAD R9, R9, R6, RZ ;  /* 0x0000000609097224 */ /* 0x000fc800078e02ff */
[----:B------:R-:W-:-:S07]  /*2030*/  IMAD.HI.U32 R9, R5, R9, R4 ;  /* 0x0000000905097227 */ /* 0x000fce00078e0004 */
.L_x_53:
[----:B------:R-:W1:Y:S01]  /*2040*/  LDC R17, c[0x0][0x3b8] ;  /* 0x0000ee00ff117b82 */ /* 0x000e620000000800 */
[----:B------:R-:W-:Y:S02]  /*2050*/  LEA R14, R11, R8, 0x1 ;  /* 0x000000080b0e7211 */ /* 0x000fe400078e08ff */
[----:B0-----:R-:W-:Y:S02]  /*2060*/  IABS R22, R7 ;  /* 0x0000000700167213 */ /* 0x001fe40000000000 */
[----:B------:R-:W-:Y:S02]  /*2070*/  IABS R4, R14 ;  /* 0x0000000e00047213 */ /* 0x000fe40000000000 */
[C---:B--2---:R-:W-:Y:S01]  /*2080*/  R2UR UR12, R32.reuse ;  /* 0x00000000200c72ca */ /* 0x044fe200000e0000 */
[----:B------:R-:W0:Y:S01]  /*2090*/  LDC R13, c[0x0][0x3bc] ;  /* 0x0000ef00ff0d7b82 */ /* 0x000e220000000800 */
[----:B------:R-:W-:Y:S01]  /*20a0*/  R2UR UR13, R33 ;  /* 0x00000000210d72ca */ /* 0x000fe200000e0000 */
[----:B------:R-:W-:Y:S01]  /*20b0*/  IMAD.HI.U32 R12, R9, R4, RZ ;  /* 0x00000004090c7227 */ /* 0x000fe200078e00ff */
[----:B------:R-:W-:-:S02]  /*20c0*/  R2UR UR6, R32 ;  /* 0x00000000200672ca */ /* 0x000fc400000e0000 */
[----:B------:R-:W-:Y:S01]  /*20d0*/  R2UR UR7, R33 ;  /* 0x00000000210772ca */ /* 0x000fe200000e0000 */
[----:B------:R-:W-:Y:S01]  /*20e0*/  IMAD.MOV R5, RZ, RZ, -R12 ;  /* 0x000000ffff057224 */ /* 0x000fe200078e0a0c */
[----:B-1----:R-:W-:-:S05]  /*20f0*/  IABS R16, R17 ;  /* 0x0000001100107213 */ /* 0x002fca0000000000 */
[----:B------:R-:W-:Y:S01]  /*2100*/  IMAD R5, R16, R5, R4 ;  /* 0x0000000510057224 */ /* 0x000fe200078e0204 */
[----:B------:R-:W-:Y:S02]  /*2110*/  LOP3.LUT R4, R14, R17, RZ, 0x3c, !PT ;  /* 0x000000110e047212 */ /* 0x000fe400078e3cff */
[----:B0-----:R-:W-:Y:S02]  /*2120*/  IABS R19, R13 ;  /* 0x0000000d00137213 */ /* 0x001fe40000000000 */
[----:B------:R-:W-:Y:S02]  /*2130*/  ISETP.GT.U32.AND P6, PT, R6, R5, PT ;  /* 0x000000050600720c */ /* 0x000fe40003fc4070 */
[----:B------:R-:W0:Y:S11]  /*2140*/  I2F.RP R18, R19 ;  /* 0x0000001300127306 */ /* 0x000e360000209400 */
[----:B------:R-:W-:-:S02]  /*2150*/  @!P6 IMAD.IADD R5, R5, 0x1, -R16 ;  /* 0x000000010505e824 */ /* 0x000fc400078e0a10 */
[----:B------:R-:W-:Y:S01]  /*2160*/  @!P6 VIADD R12, R12, 0x1 ;  /* 0x000000010c0ce836 */ /* 0x000fe20000000000 */
[----:B0-----:R-:W0:Y:S02]  /*2170*/  MUFU.RCP R18, R18 ;  /* 0x0000001200127308 */ /* 0x001e240000001000 */
[----:B------:R-:W-:-:S13]  /*2180*/  ISETP.GE.U32.AND P6, PT, R5, R6, PT ;  /* 0x000000060500720c */ /* 0x000fda0003fc6070 */
[----:B------:R-:W-:Y:S01]  /*2190*/  @P6 VIADD R12, R12, 0x1 ;  /* 0x000000010c0c6836 */ /* 0x000fe20000000000 */
[----:B------:R-:W-:Y:S01]  /*21a0*/  ISETP.GE.AND P6, PT, R4, RZ, PT ;  /* 0x000000ff0400720c */ /* 0x000fe20003fc6270 */
[----:B0-----:R-:W-:-:S06]  /*21b0*/  VIADD R5, R18, 0xffffffe ;  /* 0x0ffffffe12057836 */ /* 0x001fcc0000000000 */
[----:B------:R-:W0:Y:S06]  /*21c0*/  F2I.FTZ.U32.TRUNC.NTZ R5, R5 ;  /* 0x0000000500057305 */ /* 0x000e2c000021f000 */
[----:B------:R-:W-:Y:S01]  /*21d0*/  @!P6 IMAD.MOV R12, RZ, RZ, -R12 ;  /* 0x000000ffff0ce224 */ /* 0x000fe200078e0a0c */
[----:B------:R-:W-:Y:S02]  /*21e0*/  ISETP.NE.AND P6, PT, R17, RZ, PT ;  /* 0x000000ff1100720c */ /* 0x000fe40003fc5270 */
[----:B0-----:R-:W-:-:S11]  /*21f0*/  IADD3 R4, PT, PT, RZ, -R5, RZ ;  /* 0x80000005ff047210 */ /* 0x001fd60007ffe0ff */
[----:B------:R-:W-:-:S05]  /*2200*/  @!P6 LOP3.LUT R12, RZ, R17, RZ, 0x33, !PT ;  /* 0x00000011ff0ce212 */ /* 0x000fca00078e33ff */
[----:B------:R-:W-:Y:S01]  /*2210*/  IMAD.MOV R15, RZ, RZ, -R12 ;  /* 0x000000ffff0f7224 */ /* 0x000fe200078e0a0c */
[----:B------:R-:W-:-:S03]  /*2220*/  SEL R12, R12, RZ, P4 ;  /* 0x000000ff0c0c7207 */ /* 0x000fc60002000000 */
[----:B------:R-:W-:Y:S01]  /*2230*/  IMAD R16, R17, R15, R14 ;  /* 0x0000000f11107224 */ /* 0x000fe200078e020e */
[----:B------:R-:W-:Y:S01]  /*2240*/  LEA.HI R14, R14, R14, RZ, 0x1 ;  /* 0x0000000e0e0e7211 */ /* 0x000fe200078f08ff */
[----:B------:R-:W-:Y:S02]  /*2250*/  IMAD R15, R4, R19, RZ ;  /* 0x00000013040f7224 */ /* 0x000fe400078e02ff */
[----:B------:R-:W-:Y:S01]  /*2260*/  IMAD.MOV.U32 R4, RZ, RZ, RZ ;  /* 0x000000ffff047224 */ /* 0x000fe200078e00ff */
[----:B------:R-:W-:-:S03]  /*2270*/  IABS R17, R16 ;  /* 0x0000001000117213 */ /* 0x000fc60000000000 */
        /* <DEDUP_REMOVED lines=8> */
[----:B------:R-:W-:Y:S02]  /*2300*/  @!P6 IMAD.IADD R4, R4, 0x1, -R19 ;  /* 0x000000010404e824 */ /* 0x000fe400078e0a13 */
[----:B------:R-:W-:-:S03]  /*2310*/  @!P6 VIADD R15, R15, 0x1 ;  /* 0x000000010f0fe836 */ /* 0x000fc60000000000 */
[----:B------:R-:W-:Y:S01]  /*2320*/  ISETP.GE.U32.AND P6, PT, R4, R19, PT ;  /* 0x000000130400720c */ /* 0x000fe20003fc6070 */
[----:B0-----:R-:W-:Y:S01]  /*2330*/  VIADD R19, R17, 0xffffffe ;  /* 0x0ffffffe11137836 */ /* 0x001fe20000000000 */
[----:B------:R-:W-:-:S03]  /*2340*/  LOP3.LUT R4, R16, R13, RZ, 0x3c, !PT ;  /* 0x0000000d10047212 */ /* 0x000fc600078e3cff */
[----:B------:R0:W1:Y:S08]  /*2350*/  F2I.FTZ.U32.TRUNC.NTZ R5, R19 ;  /* 0x0000001300057305 */ /* 0x000070000021f000 */
[----:B------:R-:W-:Y:S01]  /*2360*/  @P6 IADD3 R15, PT, PT, R15, 0x1, RZ ;  /* 0x000000010f0f6810 */ /* 0x000fe20007ffe0ff */
[----:B0-----:R-:W-:Y:S01]  /*2370*/  IMAD R19, R12, UR8, RZ ;  /* 0x000000080c137c24 */ /* 0x001fe2000f8e02ff */
[----:B------:R-:W-:Y:S01]  /*2380*/  ISETP.GE.AND P6, PT, R4, RZ, PT ;  /* 0x000000ff0400720c */ /* 0x000fe20003fc6270 */
[----:B-1----:R-:W-:-:S12]  /*2390*/  IMAD.MOV R21, RZ, RZ, -R5 ;  /* 0x000000ffff157224 */ /* 0x002fd800078e0a05 */
[----:B------:R-:W-:Y:S01]  /*23a0*/  @!P6 IMAD.MOV R15, RZ, RZ, -R15 ;  /* 0x000000ffff0fe224 */ /* 0x000fe200078e0a0f */
[----:B------:R-:W-:-:S13]  /*23b0*/  ISETP.NE.AND P6, PT, R13, RZ, PT ;  /* 0x000000ff0d00720c */ /* 0x000fda0003fc5270 */
[----:B------:R-:W-:-:S05]  /*23c0*/  @!P6 LOP3.LUT R15, RZ, R13, RZ, 0x33, !PT ;  /* 0x0000000dff0fe212 */ /* 0x000fca00078e33ff */
[----:B------:R-:W-:-:S04]  /*23d0*/  IMAD.MOV R4, RZ, RZ, -R15 ;  /* 0x000000ffff047224 */ /* 0x000fc800078e0a0f */
[----:B------:R-:W-:Y:S02]  /*23e0*/  IMAD R18, R13, R4, R16 ;  /* 0x000000040d127224 */ /* 0x000fe400078e0210 */
[----:B------:R-:W-:Y:S02]  /*23f0*/  IMAD R13, R21, R22, RZ ;  /* 0x00000016150d7224 */ /* 0x000fe400078e02ff */
[----:B------:R-:W-:Y:S01]  /*2400*/  IMAD.MOV.U32 R4, RZ, RZ, RZ ;  /* 0x000000ffff047224 */ /* 0x000fe200078e00ff */
[----:B------:R-:W-:-:S03]  /*2410*/  IABS R16, R18 ;  /* 0x0000001200107213 */ /* 0x000fc60000000000 */
[----:B------:R-:W-:-:S04]  /*2420*/  IMAD.HI.U32 R4, R5, R13, R4 ;  /* 0x0000000d05047227 */ /* 0x000fc800078e0004 */
[----:B------:R-:W-:-:S04]  /*2430*/  IMAD.MOV.U32 R5, RZ, RZ, R16 ;  /* 0x000000ffff057224 */ /* 0x000fc800078e0010 */
[----:B------:R-:W-:-:S05]  /*2440*/  IMAD.HI.U32 R4, R4, R5, RZ ;  /* 0x0000000504047227 */ /* 0x000fca00078e00ff */
[----:B------:R-:W-:-:S05]  /*2450*/  IADD3 R16, PT, PT, -R4, RZ, RZ ;  /* 0x000000ff04107210 */ /* 0x000fca0007ffe1ff */
[----:B------:R-:W-:Y:S01]  /*2460*/  IMAD R5, R22, R16, R5 ;  /* 0x0000001016057224 */ /* 0x000fe200078e0205 */
[----:B------:R-:W-:-:S04]  /*2470*/  SEL R16, R15, RZ, P5 ;  /* 0x000000ff0f107207 */ /* 0x000fc80002800000 */
[----:B------:R-:W-:Y:S01]  /*2480*/  ISETP.GT.U32.AND P6, PT, R22, R5, PT ;  /* 0x000000051600720c */ /* 0x000fe20003fc4070 */
[----:B------:R-:W-:-:S12]  /*2490*/  IMAD R16, R16, UR9, R19 ;  /* 0x0000000910107c24 */ /* 0x000fd8000f8e0213 */
[----:B------:R-:W-:Y:S02]  /*24a0*/  @!P6 IMAD.IADD R5, R5, 0x1, -R22 ;  /* 0x000000010505e824 */ /* 0x000fe400078e0a16 */
[----:B------:R-:W-:-:S03]  /*24b0*/  @!P6 VIADD R4, R4, 0x1 ;  /* 0x000000010404e836 */ /* 0x000fc60000000000 */
[----:B------:R-:W-:Y:S02]  /*24c0*/  ISETP.GE.U32.AND P6, PT, R5, R22, PT ;  /* 0x000000160500720c */ /* 0x000fe40003fc6070 */
[----:B------:R-:W-:-:S11]  /*24d0*/  LOP3.LUT R5, R18, R7, RZ, 0x3c, !PT ;  /* 0x0000000712057212 */ /* 0x000fd600078e3cff */
[----:B------:R-:W-:Y:S01]  /*24e0*/  @P6 VIADD R4, R4, 0x1 ;  /* 0x0000000104046836 */ /* 0x000fe20000000000 */
[----:B------:R-:W-:-:S03]  /*24f0*/  ISETP.GE.AND P6, PT, R5, RZ, PT ;  /* 0x000000ff0500720c */ /* 0x000fc60003fc6270 */
[----:B------:R-:W-:-:S10]  /*2500*/  IMAD.MOV.U32 R13, RZ, RZ, R4 ;  /* 0x000000ffff0d7224 */ /* 0x000fd400078e0004 */
[----:B------:R-:W-:Y:S01]  /*2510*/  @!P6 IMAD.MOV R13, RZ, RZ, -R13 ;  /* 0x000000ffff0de224 */ /* 0x000fe200078e0a0d */
[----:B------:R-:W-:-:S13]  /*2520*/  ISETP.NE.AND P6, PT, R7, RZ, PT ;  /* 0x000000ff0700720c */ /* 0x000fda0003fc5270 */
[----:B------:R-:W-:-:S04]  /*2530*/  @!P6 LOP3.LUT R13, RZ, R7, RZ, 0x33, !PT ;  /* 0x00000007ff0de212 */ /* 0x000fc800078e33ff */
[----:B------:R-:W-:Y:S01]  /*2540*/  SEL R17, R13, RZ, P2 ;  /* 0x000000ff0d117207 */ /* 0x000fe20001000000 */
[----:B------:R-:W-:Y:S02]  /*2550*/  IMAD.MOV R4, RZ, RZ, -R13 ;  /* 0x000000ffff047224 */ /* 0x000fe400078e0a0d */
[----:B------:R-:W0:Y:S02]  /*2560*/  LDC.64 R12, c[0x0][0x380] ;  /* 0x0000e000ff0c7b82 */ /* 0x000e240000000a00 */
[----:B------:R-:W-:Y:S02]  /*2570*/  IMAD R15, R7, R4, R18 ;  /* 0x00000004070f7224 */ /* 0x000fe400078e0212 */
[----:B------:R-:W-:-:S03]  /*2580*/  IMAD R16, R17, UR10, R16 ;  /* 0x0000000a11107c24 */ /* 0x000fc6000f8e0210 */
[----:B------:R-:W-:Y:S01]  /*2590*/  SEL R15, R15, RZ, P3 ;  /* 0x000000ff0f0f7207 */ /* 0x000fe20001800000 */
[----:B------:R-:W1:Y:S04]  /*25a0*/  LDC.64 R4, c[0x0][0x388] ;  /* 0x0000e200ff047b82 */ /* 0x000e680000000a00 */
[----:B------:R-:W-:-:S05]  /*25b0*/  IMAD R15, R15, UR11, R16 ;  /* 0x0000000b0f0f7c24 */ /* 0x000fca000f8e0210 */
[----:B------:R-:W-:-:S04]  /*25c0*/  LEA.HI R15, R15, R15, RZ, 0x1 ;  /* 0x0000000f0f0f7211 */ /* 0x000fc800078f08ff */
[----:B------:R-:W-:Y:S02]  /*25d0*/  SHF.R.S32.HI R17, RZ, 0x1, R15 ;  /* 0x00000001ff117819 */ /* 0x000fe4000001140f */
[----:B------:R-:W-:-:S05]  /*25e0*/  SHF.R.S32.HI R15, RZ, 0x1, R14 ;  /* 0x00000001ff0f7819 */ /* 0x000fca000001140e */
[----:B0-----:R-:W-:-:S04]  /*25f0*/  IMAD.WIDE R12, R15, 0x8, R12 ;  /* 0x000000080f0c7825 */ /* 0x001fc800078e020c */
[----:B-1----:R-:W-:Y:S01]  /*2600*/  IMAD.WIDE R4, R17, 0x2, R4 ;  /* 0x0000000211047825 */ /* 0x002fe200078e0204 */
[----:B------:R-:W2:Y:S05]  /*2610*/  LDG.E R14, desc[UR6][R12.64] ;  /* 0x000000060c0e7981 */ /* 0x000eaa000c1e1900 */
[----:B------:R-:W3:Y:S02]  /*2620*/  LDG.E.U16 R4, desc[UR12][R4.64] ;  /* 0x0000000c04047981 */ /* 0x000ee4000c1e1500 */
[----:B---3--:R-:W-:-:S04]  /*2630*/  PRMT R15, R4, 0x7770, RZ ;  /* 0x00007770040f7816 */ /* 0x008fc800000000ff */
[----:B------:R-:W-:Y:S01]  /*2640*/  ISETP.NE.AND P6, PT, R15, RZ, PT ;  /* 0x000000ff0f00720c */ /* 0x000fe20003fc5270 */
[----:B--2---:R-:W-:Y:S01]  /*2650*/  FMUL R17, R14, UR5 ;  /* 0x000000050e117c20 */ /* 0x004fe20008400000 */
[----:B------:R-:W-:-:S11]  /*2660*/  PRMT R14, R4, 0x7771, RZ ;  /* 0x00007771040e7816 */ /* 0x000fd600000000ff */
[----:B------:R-:W0:Y:S01]  /*2670*/  @!P6 LDC R17, c[0x0][0x3f0] ;  /* 0x0000fc00ff11eb82 */ /* 0x000e220000000800 */
[----:B------:R-:W-:-:S13]  /*2680*/  ISETP.NE.AND P6, PT, R14, RZ, PT ;  /* 0x000000ff0e00720c */ /* 0x000fda0003fc5270 */
[----:B------:R-:W-:Y:S02]  /*2690*/  @P6 R2UR UR6, R32 ;  /* 0x00000000200662ca */ /* 0x000fe400000e0000 */
[----:B------:R-:W-:-:S13]  /*26a0*/  @P6 R2UR UR7, R33 ;  /* 0x00000000210762ca */ /* 0x000fda00000e0000 */
[----:B------:R-:W2:Y:S01]  /*26b0*/  @P6 LDG.E R14, desc[UR6][R12.64+0x4] ;  /* 0x000004060c0e6981 */ /* 0x000ea2000c1e1900 */
[----:B------:R-:W1:Y:S01]  /*26c0*/  LDCU UR4, c[0x0][0x3f0] ;  /* 0x00007e00ff0477ac */ /* 0x000e620008000800 */
[----:B------:R-:W-:Y:S02]  /*26d0*/  IMAD.MOV.U32 R16, RZ, RZ, 0x3bbb989d ;  /* 0x3bbb989dff107424 */ /* 0x000fe400078e00ff */
[----:B0-----:R-:W-:Y:S01]  /*26e0*/  FADD R4, -R20, R17 ;  /* 0x0000001114047221 */ /* 0x001fe20000000100 */
[----:B------:R-:W-:Y:S01]  /*26f0*/  IMAD.MOV.U32 R17, RZ, RZ, 0x437c0000 ;  /* 0x437c0000ff117424 */ /* 0x000fe200078e00ff */
[----:B-1----:R-:W-:Y:S01]  /*2700*/  MOV R5, UR4 ;  /* 0x0000000400057c02 */ /* 0x002fe20008000f00 */
[----:B------:R-:W-:Y:S02]  /*2710*/  VIADD R11, R11, 0x400 ;  /* 0x000004000b0b7836 */ /* 0x000fe40000000000 */
[----:B--2---:R-:W-:Y:S01]  /*2720*/  @P6 FMUL R5, R14, UR5 ;  /* 0x000000050e056c20 */ /* 0x004fe20008400000 */
[----:B------:R-:W-:-:S03]  /*2730*/  FFMA.SAT R14, R4, R16, 0.5 ;  /* 0x3f000000040e7423 */ /* 0x000fc60000002010 */
[----:B------:R-:W-:Y:S01]  /*2740*/  FADD R15, -R20, R5 ;  /* 0x00000005140f7221 */ /* 0x000fe20000000100 */
[----:B------:R-:W-:-:S03]  /*2750*/  FFMA.RM R14, R14, R17, 12582913 ;  /* 0x4b4000010e0e7423 */ /* 0x000fc60000004011 */
[----:B------:R-:W-:Y:S01]  /*2760*/  FFMA.SAT R12, R15, R16, 0.5 ;  /* 0x3f0000000f0c7423 */ /* 0x000fe20000002010 */
[----:B------:R-:W-:-:S03]  /*2770*/  FADD R5, R14, -12583039 ;  /* 0xcb40007f0e057421 */ /* 0x000fc60000000000 */
[----:B------:R-:W-:Y:S01]  /*2780*/  FFMA.RM R12, R12, R17, 12582913 ;  /* 0x4b4000010c0c7423 */ /* 0x000fe20000004011 */
[----:B------:R-:W-:-:S04]  /*2790*/  FFMA R5, R4, 1.4426950216293334961, -R5 ;  /* 0x3fb8aa3b04057823 */ /* 0x000fc80000000805 */
[----:B------:R-:W-:Y:S01]  /*27a0*/  FFMA R5, R4, 1.925963033500011079e-08, R5 ;  /* 0x32a5706004057823 */ /* 0x000fe20000000005 */
[----:B------:R-:W-:-:S04]  /*27b0*/  FADD R4, R12, -12583039 ;  /* 0xcb40007f0c047421 */ /* 0x000fc80000000000 */
[C---:B------:R-:W-:Y:S01]  /*27c0*/  FFMA R4, R15.reuse, 1.4426950216293334961, -R4 ;  /* 0x3fb8aa3b0f047823 */ /* 0x040fe20000000804 */
[----:B------:R-:W0:Y:S03]  /*27d0*/  MUFU.EX2 R5, R5 ;  /* 0x0000000500057308 */ /* 0x000e260000000800 */
[----:B------:R-:W-:Y:S01]  /*27e0*/  FFMA R4, R15, 1.925963033500011079e-08, R4 ;  /* 0x32a570600f047823 */ /* 0x000fe20000000004 */
[----:B------:R-:W-:-:S05]  /*27f0*/  ISETP.GE.AND P6, PT, R11, R0, PT ;  /* 0x000000000b00720c */ /* 0x000fca0003fc6270 */
[----:B------:R-:W1:Y:S01]  /*2800*/  MUFU.EX2 R4, R4 ;  /* 0x0000000400047308 */ /* 0x000e620000000800 */
[----:B------:R-:W-:Y:S02]  /*2810*/  IMAD.SHL.U32 R13, R14, 0x800000, RZ ;  /* 0x008000000e0d7824 */ /* 0x000fe400078e00ff */
[----:B------:R-:W-:Y:S02]  /*2820*/  IMAD.SHL.U32 R15, R12, 0x800000, RZ ;  /* 0x008000000c0f7824 */ /* 0x000fe400078e00ff */
[----:B0-----:R-:W-:-:S04]  /*2830*/  FFMA R10, R13, R5, R10 ;  /* 0x000000050d0a7223 */ /* 0x001fc8000000000a */
[----:B-1----:R-:W-:Y:S01]  /*2840*/  FFMA R10, R15, R4, R10 ;  /* 0x000000040f0a7223 */ /* 0x002fe2000000000a */
[----:B------:R-:W-:Y:S06]  /*2850*/  @!P6 BRA `(.L_x_53) ;  /* 0xfffffff400f8e947 */ /* 0x000fec000383ffff */
.L_x_52:
[----:B0-----:R-:W-:Y:S05]  /*2860*/  BSYNC.RECONVERGENT B0 ;  /* 0x0000000000007941 */ /* 0x001fea0003800200 */
.L_x_51:
[----:B------:R-:W-:Y:S01]  /*2870*/  IMAD.MOV.U32 R13, RZ, RZ, R10 ;  /* 0x000000ffff0d7224 */ /* 0x000fe200078e000a */
[C---:B------:R-:W-:Y:S01]  /*2880*/  ISETP.GT.AND P6, PT, R30.reuse, 0x1d, PT ;  /* 0x0000001d1e00780c */ /* 0x040fe20003fc4270 */
[----:B------:R-:W0:Y:S01]  /*2890*/  S2UR UR5, SR_CgaCtaId ;  /* 0x00000000000579c3 */ /* 0x000e220000008800 */
[----:B------:R-:W-:Y:S01]  /*28a0*/  ISETP.GT.AND P5, PT, R30, 0x1b, PT ;  /* 0x0000001b1e00780c */ /* 0x000fe20003fa4270 */
[----:B------:R-:W-:Y:S01]  /*28b0*/  UMOV UR4, 0x400 ;  /* 0x0000040000047882 */ /* 0x000fe20000000000 */
[----:B---3--:R-:W3:Y:S01]  /*28c0*/  SHFL.DOWN PT, R4, R13, 0x1, 0x1f ;  /* 0x08201f000d047f89 */ /* 0x008ee200000e0000 */
[----:B------:R-:W-:Y:S01]  /*28d0*/  UIADD3 UR4, UPT, UPT, UR4, 0xa8, URZ ;  /* 0x000000a804047890 */ /* 0x000fe2000fffe0ff */
[----:B------:R-:W-:Y:S01]  /*28e0*/  SHF.R.U32.HI R5, RZ, 0x3, R3 ;  /* 0x00000003ff057819 */ /* 0x000fe20000011603 */
[----:B------:R-:W-:Y:S02]  /*28f0*/  BSSY.RECONVERGENT B0, `(.L_x_54) ;  /* 0x000003e000007945 */ /* 0x000fe40003800200 */
[----:B0-----:R-:W-:Y:S01]  /*2900*/  ULEA UR4, UR5, UR4, 0x18 ;  /* 0x0000000405047291 */ /* 0x001fe2000f8ec0ff */
[----:B---3--:R-:W-:Y:S01]  /*2910*/  @!P0 FADD R13, R4, R13 ;  /* 0x0000000d040d8221 */ /* 0x008fe20000000000 */
[----:B------:R-:W-:-:S04]  /*2920*/  ISETP.NE.AND P0, PT, R3, RZ, PT ;  /* 0x000000ff0300720c */ /* 0x000fc80003f05270 */
[----:B------:R-:W0:Y:S02]  /*2930*/  SHFL.DOWN PT, R4, R13, 0x2, 0x1f ;  /* 0x08401f000d047f89 */ /* 0x000e2400000e0000 */
        /* <DEDUP_REMOVED lines=8> */
[----:B0-----:R-:W-:Y:S01]  /*29c0*/  @!P6 FADD R13, R13, R4 ;  /* 0x000000040d0de221 */ /* 0x001fe20000000000 */
[----:B------:R-:W-:-:S05]  /*29d0*/  LOP3.LUT R4, R5, 0x7c, RZ, 0xc0, !PT ;  /* 0x0000007c05047812 */ /* 0x000fca00078ec0ff */
[----:B------:R0:W-:Y:S01]  /*29e0*/  @P1 STS [R4+UR4+0x20], R13 ;  /* 0x0000200d04001988 */ /* 0x0001e20008000804 */
[----:B------:R-:W-:Y:S06]  /*29f0*/  BAR.SYNC.DEFER_BLOCKING 0x0 ;  /* 0x0000000000007b1d */ /* 0x000fec0000010000 */
[----:B------:R-:W-:Y:S05]  /*2a00*/  @P0 BRA `(.L_x_55) ;  /* 0x0000000000b00947 */ /* 0x000fea0003800000 */
[----:B------:R-:W3:Y:S01]  /*2a10*/  S2UR UR5, SR_CgaCtaId ;  /* 0x00000000000579c3 */ /* 0x000ee20000008800 */
[----:B------:R-:W-:Y:S02]  /*2a20*/  UMOV UR4, 0x400 ;  /* 0x0000040000047882 */ /* 0x000fe40000000000 */
[----:B---3--:R-:W-:-:S09]  /*2a30*/  ULEA UR4, UR5, UR4, 0x18 ;  /* 0x0000000405047291 */ /* 0x008fd2000f8ec0ff */
[----:B------:R-:W3:Y:S04]  /*2a40*/  LDS R12, [UR4+0xcc] ;  /* 0x0000cc04ff0c7984 */ /* 0x000ee80008000800 */
[----:B------:R-:W5:Y:S04]  /*2a50*/  LDS.128 R8, [UR4+0xd0] ;  /* 0x0000d004ff087984 */ /* 0x000f680008000c00 */
[----:B------:R-:W1:Y:S04]  /*2a60*/  LDS.128 R16, [UR4+0xe0] ;  /* 0x0000e004ff107984 */ /* 0x000e680008000c00 */
[----:B0-----:R-:W0:Y:S01]  /*2a70*/  LDS.128 R4, [UR4+0xf0] ;  /* 0x0000f004ff047984 */ /* 0x001e220008000c00 */
[----:B---3--:R-:W-:-:S04]  /*2a80*/  FADD R13, R13, R12 ;  /* 0x0000000c0d0d7221 */ /* 0x008fc80000000000 */
[----:B-----5:R-:W-:Y:S02]  /*2a90*/  FADD R8, R13, R8 ;  /* 0x000000080d087221 */ /* 0x020fe40000000000 */
[----:B----4-:R-:W3:Y:S02]  /*2aa0*/  LDS.128 R12, [UR4+0x100] ;  /* 0x00010004ff0c7984 */ /* 0x010ee40008000c00 */
        /* <DEDUP_REMOVED lines=13> */
[----:B---3--:R-:W-:Y:S02]  /*2b80*/  FADD R12, R7, R12 ;  /* 0x0000000c070c7221 */ /* 0x008fe40000000000 */
[----:B------:R-:W3:Y:S02]  /*2b90*/  LDS.128 R4, [UR4+0x130] ;  /* 0x00013004ff047984 */ /* 0x000ee40008000c00 */
[----:B------:R-:W-:-:S04]  /*2ba0*/  FADD R13, R12, R13 ;  /* 0x0000000d0c0d7221 */ /* 0x000fc80000000000 */
[----:B------:R-:W-:-:S04]  /*2bb0*/  FADD R14, R13, R14 ;  /* 0x0000000e0d0e7221 */ /* 0x000fc80000000000 */
[----:B------:R-:W-:-:S04]  /*2bc0*/  FADD R15, R14, R15 ;  /* 0x0000000f0e0f7221 */ /* 0x000fc80000000000 */
[----:B-1----:R-:W-:-:S04]  /*2bd0*/  FADD R8, R15, R8 ;  /* 0x000000080f087221 */ /* 0x002fc80000000000 */
[----:B------:R-:W-:-:S04]  /*2be0*/  FADD R9, R8, R9 ;  /* 0x0000000908097221 */ /* 0x000fc80000000000 */
[----:B------:R-:W-:Y:S02]  /*2bf0*/  FADD R10, R9, R10 ;  /* 0x0000000a090a7221 */ /* 0x000fe40000000000 */
[----:B------:R-:W1:Y:S02]  /*2c00*/  LDS.64 R8, [UR4+0x140] ;  /* 0x00014004ff087984 */ /* 0x000e640008000a00 */
[----:B------:R-:W-:-:S04]  /*2c10*/  FADD R11, R10, R11 ;  /* 0x0000000b0a0b7221 */ /* 0x000fc80000000000 */
[----:B0-----:R-:W-:-:S04]  /*2c20*/  FADD R16, R11, R16 ;  /* 0x000000100b107221 */ /* 0x001fc80000000000 */
[----:B------:R-:W-:-:S04]  /*2c30*/  FADD R17, R16, R17 ;  /* 0x0000001110117221 */ /* 0x000fc80000000000 */
[----:B------:R-:W-:-:S04]  /*2c40*/  FADD R18, R17, R18 ;  /* 0x0000001211127221 */ /* 0x000fc80000000000 */
[----:B------:R-:W-:-:S04]  /*2c50*/  FADD R19, R18, R19 ;  /* 0x0000001312137221 */ /* 0x000fc80000000000 */
[----:B---3--:R-:W-:-:S04]  /*2c60*/  FADD R4, R19, R4 ;  /* 0x0000000413047221 */ /* 0x008fc80000000000 */
[----:B------:R-:W-:-:S04]  /*2c70*/  FADD R5, R4, R5 ;  /* 0x0000000504057221 */ /* 0x000fc80000000000 */
[----:B------:R-:W-:-:S04]  /*2c80*/  FADD R6, R5, R6 ;  /* 0x0000000605067221 */ /* 0x000fc80000000000 */
[----:B------:R-:W-:-:S04]  /*2c90*/  FADD R7, R6, R7 ;  /* 0x0000000706077221 */ /* 0x000fc80000000000 */
[----:B-1----:R-:W-:-:S04]  /*2ca0*/  FADD R8, R7, R8 ;  /* 0x0000000807087221 */ /* 0x002fc80000000000 */
[----:B------:R-:W-:-:S05]  /*2cb0*/  FADD R8, R8, R9 ;  /* 0x0000000908087221 */ /* 0x000fca0000000000 */
[----:B------:R3:W-:Y:S02]  /*2cc0*/  STS [UR4+0x14c], R8 ;  /* 0x00014c08ff007988 */ /* 0x0007e40008000804 */
.L_x_55:
[----:B------:R-:W-:Y:S05]  /*2cd0*/  BSYNC.RECONVERGENT B0 ;  /* 0x0000000000007941 */ /* 0x000fea0003800200 */
.L_x_54:
[----:B------:R-:W-:Y:S01]  /*2ce0*/  BAR.SYNC.DEFER_BLOCKING 0x0 ;  /* 0x0000000000007b1d */ /* 0x000fe20000010000 */
[----:B------:R-:W-:-:S05]  /*2cf0*/  ISETP.GE.AND P0, PT, R3, R0, PT ;  /* 0x000000000300720c */ /* 0x000fca0003f06270 */
[----:B------:R-:W0:Y:S01]  /*2d00*/  LDCU UR10, c[0x0][0x3e8] ;  /* 0x00007d00ff0a77ac */ /* 0x000e220008000800 */
[----:B------:R-:W-:Y:S01]  /*2d10*/  BSSY.RECONVERGENT B0, `(.L_x_56) ;  /* 0x00000cf000007945 */ /* 0x000fe20003800200 */
[----:B------:R-:W0:Y:S01]  /*2d20*/  LDCU UR11, c[0x0][0x3f4] ;  /* 0x00007e80ff0b77ac */ /* 0x000e220008000800 */
[----:B------:R-:W0:Y:S01]  /*2d30*/  LDCU.64 UR6, c[0x0][0x400] ;  /* 0x00008000ff0677ac */ /* 0x000e220008000a00 */
[----:B------:R-:W0:Y:S01]  /*2d40*/  LDCU.64 UR8, c[0x0][0x3f8] ;  /* 0x00007f00ff0877ac */ /* 0x000e220008000a00 */
[----:B------:R-:W0:Y:S03]  /*2d50*/  LDCU.128 UR12, c[0x0][0x3d0] ;  /* 0x00007a00ff0c77ac */ /* 0x000e260008000c00 */
[----:B------:R-:W-:Y:S05]  /*2d60*/  @P0 BRA `(.L_x_57) ;  /* 0x0000000c00240947 */ /* 0x000fea0003800000 */
[----:B------:R-:W5:Y:S01]  /*2d70*/  S2UR UR5, SR_CgaCtaId ;  /* 0x00000000000579c3 */ /* 0x000f620000008800 */
[----:B------:R-:W-:Y:S01]  /*2d80*/  UMOV UR4, 0x400 ;  /* 0x0000040000047882 */ /* 0x000fe20000000000 */
[----:B------:R-:W-:-:S06]  /*2d90*/  MOV R11, R3 ;  /* 0x00000003000b7202 */ /* 0x000fcc0000000f00 */
[----:B------:R-:W1:Y:S08]  /*2da0*/  LDC R5, c[0x0][0x3b8] ;  /* 0x0000ee00ff057b82 */ /* 0x000e700000000800 */
[----:B---3--:R-:W3:Y:S01]  /*2db0*/  LDC R8, c[0x0][0x3bc] ;  /* 0x0000ef00ff087b82 */ /* 0x008ee20000000800 */
[----:B-----5:R-:W-:-:S07]  /*2dc0*/  ULEA UR4, UR5, UR4, 0x18 ;  /* 0x0000000405047291 */ /* 0x020fce000f8ec0ff */
[----:B------:R-:W1:Y:S02]  /*2dd0*/  LDC R9, c[0x0][0x3c0] ;  /* 0x0000f000ff097b82 */ /* 0x000e640000000800 */
[----:B0-----:R-:W0:Y:S03]  /*2de0*/  LDS R4, [UR4+0x14c] ;  /* 0x00014c04ff047984 */ /* 0x001e260008000800 */
.L_x_62:
[----:B-1----:R-:W-:Y:S01]  /*2df0*/  IABS R15, R5 ;  /* 0x00000005000f7213 */ /* 0x002fe20000000000 */
[----:B------:R-:W-:Y:S01]  /*2e00*/  IMAD.SHL.U32 R10, R11, 0x2, RZ ;  /* 0x000000020b0a7824 */ /* 0x000fe200078e00ff */
[----:B------:R-:W1:Y:S01]  /*2e10*/  LDC.64 R18, c[0x0][0x3a8] ;  /* 0x0000ea00ff127b82 */ /* 0x000e620000000a00 */
[----:B------:R-:W-:Y:S01]  /*2e20*/  ISETP.NE.AND P3, PT, R9, RZ, PT ;  /* 0x000000ff0900720c */ /* 0x000fe20003f65270 */
[----:B------:R-:W5:Y:S01]  /*2e30*/  I2F.RP R3, R15 ;  /* 0x0000000f00037306 */ /* 0x000f620000209400 */
[----:B0-----:R-:W-:Y:S01]  /*2e40*/  IMAD R12, R28, UR10, R10 ;  /* 0x0000000a1c0c7c24 */ /* 0x001fe2000f8e020a */
[----:B--2---:R-:W-:Y:S02]  /*2e50*/  R2UR UR4, R32 ;  /* 0x00000000200472ca */ /* 0x004fe400000e0000 */
[----:B------:R-:W-:Y:S02]  /*2e60*/  R2UR UR5, R33 ;  /* 0x00000000210572ca */ /* 0x000fe400000e0000 */
[----:B----4-:R-:W-:-:S02]  /*2e70*/  IABS R14, R12 ;  /* 0x0000000c000e7213 */ /* 0x010fc40000000000 */
[----:B-----5:R-:W2:Y:S02]  /*2e80*/  MUFU.RCP R3, R3 ;  /* 0x0000000300037308 */ /* 0x020ea40000001000 */
[----:B--2---:R-:W-:-:S06]  /*2e90*/  VIADD R7, R3, 0xffffffe ;  /* 0x0ffffffe03077836 */ /* 0x004fcc0000000000 */
[----:B------:R-:W2:Y:S02]  /*2ea0*/  F2I.FTZ.U32.TRUNC.NTZ R7, R7 ;  /* 0x0000000700077305 */ /* 0x000ea4000021f000 */
[----:B--2---:R-:W-:-:S04]  /*2eb0*/  IMAD.MOV R6, RZ, RZ, -R7 ;  /* 0x000000ffff067224 */ /* 0x004fc800078e0a07 */
[----:B------:R-:W-:Y:S02]  /*2ec0*/  IMAD R13, R6, R15, RZ ;  /* 0x0000000f060d7224 */ /* 0x000fe400078e02ff */
[----:B------:R-:W-:-:S04]  /*2ed0*/  IMAD.MOV.U32 R6, RZ, RZ, RZ ;  /* 0x000000ffff067224 */ /* 0x000fc800078e00ff */
[----:B------:R-:W-:-:S04]  /*2ee0*/  IMAD.HI.U32 R13, R7, R13, R6 ;  /* 0x0000000d070d7227 */ /* 0x000fc800078e0006 */
[----:B------:R-:W-:Y:S01]  /*2ef0*/  IMAD.MOV.U32 R6, RZ, RZ, R14 ;  /* 0x000000ffff067224 */ /* 0x000fe200078e000e */
[----:B---3--:R-:W-:-:S03]  /*2f00*/  IABS R14, R8 ;  /* 0x00000008000e7213 */ /* 0x008fc60000000000 */
[----:B------:R-:W-:-:S04]  /*2f10*/  IMAD.HI.U32 R3, R13, R6, RZ ;  /* 0x000000060d037227 */ /* 0x000fc800078e00ff */
[----:B------:R-:W-:Y:S01]  /*2f20*/  IMAD.MOV.U32 R13, RZ, RZ, R14 ;  /* 0x000000ffff0d7224 */ /* 0x000fe200078e000e */
[----:B------:R-:W-:-:S03]  /*2f30*/  IADD3 R7, PT, PT, -R3, RZ, RZ ;  /* 0x000000ff03077210 */ /* 0x000fc60007ffe1ff */
[----:B------:R-:W2:Y:S02]  /*2f40*/  I2F.RP R14, R13 ;  /* 0x0000000d000e7306 */ /* 0x000ea40000209400 */
[----:B------:R-:W-:-:S05]  /*2f50*/  IMAD R6, R15, R7, R6 ;  /* 0x000000070f067224 */ /* 0x000fca00078e0206 */
[----:B------:R-:W-:Y:S01]  /*2f60*/  ISETP.GT.U32.AND P1, PT, R15, R6, PT ;  /* 0x000000060f00720c */ /* 0x000fe20003f24070 */
[----:B--2---:R-:W2:-:S12]  /*2f70*/  MUFU.RCP R14, R14 ;  /* 0x0000000e000e7308 */ /* 0x004e980000001000 */
[----:B------:R-:W-:Y:S02]  /*2f80*/  @!P1 IMAD.IADD R6, R6, 0x1, -R15 ;  /* 0x0000000106069824 */ /* 0x000fe400078e0a0f */
[----:B------:R-:W-:Y:S01]  /*2f90*/  @!P1 VIADD R3, R3, 0x1 ;  /* 0x0000000103039836 */ /* 0x000fe20000000000 */
[----:B------:R-:W-:Y:S02]  /*2fa0*/  ISETP.NE.AND P1, PT, R5, RZ, PT ;  /* 0x000000ff0500720c */ /* 0x000fe40003f25270 */
[----:B------:R-:W-:Y:S02]  /*2fb0*/  ISETP.GE.U32.AND P0, PT, R6, R15, PT ;  /* 0x0000000f0600720c */ /* 0x000fe40003f06070 */
[----:B------:R-:W-:-:S04]  /*2fc0*/  LOP3.LUT R6, R12, R5, RZ, 0x3c, !PT ;  /* 0x000000050c067212 */ /* 0x000fc800078e3cff */
[----:B------:R-:W-:Y:S01]  /*2fd0*/  ISETP.GE.AND P2, PT, R6, RZ, PT ;  /* 0x000000ff0600720c */ /* 0x000fe20003f46270 */
[----:B--2---:R-:W-:-:S04]  /*2fe0*/  VIADD R6, R14, 0xffffffe ;  /* 0x0ffffffe0e067836 */ /* 0x004fc80000000000 */
[----:B------:R2:W3:Y:S02]  /*2ff0*/  F2I.FTZ.U32.TRUNC.NTZ R7, R6 ;  /* 0x0000000600077305 */ /* 0x0004e4000021f000 */
[----:B------:R-:W-:-:S06]  /*3000*/  @P0 VIADD R3, R3, 0x1 ;  /* 0x0000000103030836 */ /* 0x000fcc0000000000 */
[----:B------:R-:W-:Y:S01]  /*3010*/  @!P2 IMAD.MOV R3, RZ, RZ, -R3 ;  /* 0x000000ffff03a224 */ /* 0x000fe200078e0a03 */
[----:B------:R-:W-:Y:S01]  /*3020*/  @!P1 LOP3.LUT R3, RZ, R5, RZ, 0x33, !PT ;  /* 0x00000005ff039212 */ /* 0x000fe200078e33ff */
[----:B--2---:R-:W-:-:S03]  /*3030*/  IMAD.MOV.U32 R6, RZ, RZ, RZ ;  /* 0x000000ffff067224 */ /* 0x004fc600078e00ff */
[----:B------:R-:W-:Y:S01]  /*3040*/  IADD3 R15, PT, PT, -R3, RZ, RZ ;  /* 0x000000ff030f7210 */ /* 0x000fe20007ffe1ff */
[----:B---3--:R-:W-:-:S04]  /*3050*/  IMAD.MOV R14, RZ, RZ, -R7 ;  /* 0x000000ffff0e7224 */ /* 0x008fc800078e0a07 */
[----:B------:R-:W-:Y:S02]  /*3060*/  IMAD R15, R5, R15, R12 ;  /* 0x0000000f050f7224 */ /* 0x000fe400078e020c */
[----:B------:R-:W-:Y:S01]  /*3070*/  IMAD R17, R14, R13, RZ ;  /* 0x0000000d0e117224 */ /* 0x000fe200078e02ff */
[----:B------:R-:W-:Y:S02]  /*3080*/  IABS R14, R9 ;  /* 0x00000009000e7213 */ /* 0x000fe40000000000 */
[----:B------:R-:W-:Y:S01]  /*3090*/  IABS R16, R15 ;  /* 0x0000000f00107213 */ /* 0x000fe20000000000 */
[----:B------:R-:W-:-:S06]  /*30a0*/  IMAD.HI.U32 R17, R7, R17, R6 ;  /* 0x0000001107117227 */ /* 0x000fcc00078e0006 */
[----:B------:R-:W-:Y:S02]  /*30b0*/  IMAD.HI.U32 R6, R17, R16, RZ ;  /* 0x0000001011067227 */ /* 0x000fe400078e00ff */
[----:B------:R-:W2:Y:S02]  /*30c0*/  I2F.RP R17, R14 ;  /* 0x0000000e00117306 */ /* 0x000ea40000209400 */
[----:B------:R-:W-:-:S04]  /*30d0*/  IMAD.MOV R7, RZ, RZ, -R6 ;  /* 0x000000ffff077224 */ /* 0x000fc800078e0a06 */
[----:B------:R-:W-:Y:S01]  /*30e0*/  IMAD R16, R13, R7, R16 ;  /* 0x000000070d107224 */ /* 0x000fe200078e0210 */
[----:B------:R-:W-:-:S04]  /*30f0*/  LOP3.LUT R7, R15, R8, RZ, 0x3c, !PT ;  /* 0x000000080f077212 */ /* 0x000fc800078e3cff */
[----:B------:R-:W-:Y:S02]  /*3100*/  ISETP.GT.U32.AND P1, PT, R13, R16, PT ;  /* 0x000000100d00720c */ /* 0x000fe40003f24070 */
[----:B------:R-:W-:Y:S01]  /*3110*/  ISETP.GE.AND P2, PT, R7, RZ, PT ;  /* 0x000000ff0700720c */ /* 0x000fe20003f46270 */
[----:B--2---:R-:W2:Y:S10]  /*3120*/  MUFU.RCP R17, R17 ;  /* 0x0000001100117308 */ /* 0x004eb40000001000 */
[----:B------:R-:W-:-:S02]  /*3130*/  @!P1 IMAD.IADD R16, R16, 0x1, -R13 ;  /* 0x0000000110109824 */ /* 0x000fc400078e0a0d */
[----:B------:R-:W-:Y:S01]  /*3140*/  @!P1 VIADD R6, R6, 0x1 ;  /* 0x0000000106069836 */ /* 0x000fe20000000000 */
[----:B------:R-:W-:Y:S02]  /*3150*/  ISETP.NE.AND P1, PT, R8, RZ, PT ;  /* 0x000000ff0800720c */ /* 0x000fe40003f25270 */
[----:B------:R-:W-:Y:S01]  /*3160*/  ISETP.GE.U32.AND P0, PT, R16, R13, PT ;  /* 0x0000000d1000720c */ /* 0x000fe20003f06070 */
[----:B--2---:R-:W-:-:S04]  /*3170*/  VIADD R16, R17, 0xffffffe ;  /* 0x0ffffffe11107836 */ /* 0x004fc80000000000 */
[----:B------:R-:W2:Y:S08]  /*3180*/  F2I.FTZ.U32.TRUNC.NTZ R7, R16 ;  /* 0x0000001000077305 */ /* 0x000eb0000021f000 */
[----:B------:R-:W-:-:S05]  /*3190*/  @P0 IADD3 R6, PT, PT, R6, 0x1, RZ ;  /* 0x0000000106060810 */ /* 0x000fca0007ffe0ff */
[----:B------:R-:W-:Y:S02]  /*31a0*/  IMAD.MOV.U32 R13, RZ, RZ, R6 ;  /* 0x000000ffff0d7224 */ /* 0x000fe400078e0006 */
[----:B------:R-:W-:Y:S02]  /*31b0*/  IMAD.MOV.U32 R6, RZ, RZ, RZ ;  /* 0x000000ffff067224 */ /* 0x000fe400078e00ff */
[----:B------:R-:W-:Y:S01]  /*31c0*/  @!P2 IMAD.MOV R13, RZ, RZ, -R13 ;  /* 0x000000ffff0da224 */ /* 0x000fe200078e0a0d */
[----:B------:R-:W-:Y:S01]  /*31d0*/  @!P1 LOP3.LUT R13, RZ, R8, RZ, 0x33, !PT ;  /* 0x00000008ff0d9212 */ /* 0x000fe200078e33ff */
[----:B--2---:R-:W-:-:S04]  /*31e0*/  IMAD.MOV R17, RZ, RZ, -R7 ;  /* 0x000000ffff117224 */ /* 0x004fc800078e0a07 */
[----:B------:R-:W-:-:S04]  /*31f0*/  IMAD.MOV R22, RZ, RZ, -R13 ;  /* 0x000000ffff167224 */ /* 0x000fc800078e0a0d */
[----:B------:R-:W-:Y:S02]  /*3200*/  IMAD R22, R8, R22, R15 ;  /* 0x0000001608167224 */ /* 0x000fe400078e020f */
[----:B------:R-:W-:-:S03]  /*3210*/  IMAD R15, R17, R14, RZ ;  /* 0x0000000e110f7224 */ /* 0x000fc600078e02ff */
[----:B------:R-:W-:Y:S01]  /*3220*/  IABS R17, R22 ;  /* 0x0000001600117213 */ /* 0x000fe20000000000 */
[----:B------:R-:W-:Y:S01]  /*3230*/  IMAD.HI.U32 R6, R7, R15, R6 ;  /* 0x0000000f07067227 */ /* 0x000fe200078e0006 */
[----:B------:R-:W-:Y:S02]  /*3240*/  LOP3.LUT R16, R22, R9, RZ, 0x3c, !PT ;  /* 0x0000000916107212 */ /* 0x000fe400078e3cff */
[----:B------:R-:W-:Y:S02]  /*3250*/  MOV R15, R17 ;  /* 0x00000011000f7202 */ /* 0x000fe40000000f00 */
[----:B------:R-:W-:Y:S02]  /*3260*/  ISETP.GE.AND P2, PT, R16, RZ, PT ;  /* 0x000000ff1000720c */ /* 0x000fe40003f46270 */
[----:B------:R-:W2:Y:S01]  /*3270*/  LDC.64 R16, c[0x0][0x3a0] ;  /* 0x0000e800ff107b82 */ /* 0x000ea20000000a00 */
[----:B------:R-:W-:-:S04]  /*3280*/  IMAD.HI.U32 R21, R6, R15, RZ ;  /* 0x0000000f06157227 */ /* 0x000fc800078e00ff */
[----:B------:R-:W-:-:S04]  /*3290*/  IMAD.MOV R6, RZ, RZ, -R21 ;  /* 0x000000ffff067224 */ /* 0x000fc800078e0a15 */
[C---:B------:R-:W-:Y:S02]  /*32a0*/  IMAD R15, R14.reuse, R6, R15 ;  /* 0x000000060e0f7224 */ /* 0x040fe400078e020f */
[----:B------:R-:W3:Y:S03]  /*32b0*/  LDC.64 R6, c[0x0][0x390] ;  /* 0x0000e400ff067b82 */ /* 0x000ee60000000a00 */
[----:B------:R-:W-:-:S13]  /*32c0*/  ISETP.GT.U32.AND P1, PT, R14, R15, PT ;  /* 0x0000000f0e00720c */ /* 0x000fda0003f24070 */
[----:B------:R-:W-:Y:S02]  /*32d0*/  @!P1 IMAD.IADD R15, R15, 0x1, -R14 ;  /* 0x000000010f0f9824 */ /* 0x000fe400078e0a0e */
[----:B------:R-:W-:-:S03]  /*32e0*/  @!P1 VIADD R21, R21, 0x1 ;  /* 0x0000000115159836 */ /* 0x000fc60000000000 */
[----:B------:R-:W-:Y:S02]  /*32f0*/  ISETP.GE.U32.AND P0, PT, R15, R14, PT ;  /* 0x0000000e0f00720c */ /* 0x000fe40003f06070 */
[----:B------:R-:W4:Y:S01]  /*3300*/  LDC.64 R14, c[0x0][0x398] ;  /* 0x0000e600ff0e7b82 */ /* 0x000f220000000a00 */
[----:B---3--:R-:W-:-:S10]  /*3310*/  ISETP.NE.U32.AND P1, PT, R6, 0x1, PT ;  /* 0x000000010600780c */ /* 0x008fd40003f25070 */
[----:B------:R-:W-:-:S04]  /*3320*/  @P0 VIADD R21, R21, 0x1 ;  /* 0x0000000115150836 */ /* 0x000fc80000000000 */
[----:B------:R-:W-:Y:S01]  /*3330*/  @!P2 IMAD.MOV R21, RZ, RZ, -R21 ;  /* 0x000000ffff15a224 */ /* 0x000fe200078e0a15 */
[----:B------:R-:W-:Y:S02]  /*3340*/  @!P3 LOP3.LUT R21, RZ, R9, RZ, 0x33, !PT ;  /* 0x00000009ff15b212 */ /* 0x000fe400078e33ff */
[----:B------:R-:W-:Y:S02]  /*3350*/  ISETP.NE.AND.EX P3, PT, R7, RZ, PT, P1 ;  /* 0x000000ff0700720c */ /* 0x000fe40003f65310 */
[----:B--2---:R-:W-:Y:S02]  /*3360*/  ISETP.NE.U32.AND P1, PT, R16, 0x1, PT ;  /* 0x000000011000780c */ /* 0x004fe40003f25070 */
[----:B------:R-:W-:Y:S02]  /*3370*/  SEL R3, R3, RZ, P3 ;  /* 0x000000ff03037207 */ /* 0x000fe40001800000 */
[----:B----4-:R-:W-:Y:S02]  /*3380*/  ISETP.NE.U32.AND P0, PT, R14, 0x1, PT ;  /* 0x000000010e00780c */ /* 0x010fe40003f05070 */
[----:B------:R-:W-:Y:S01]  /*3390*/  IADD3 R6, PT, PT, -R21, RZ, RZ ;  /* 0x000000ff15067210 */ /* 0x000fe20007ffe1ff */
[----:B------:R-:W-:Y:S01]  /*33a0*/  IMAD R14, R3, UR12, RZ ;  /* 0x0000000c030e7c24 */ /* 0x000fe2000f8e02ff */
[----:B------:R-:W-:-:S02]  /*33b0*/  ISETP.NE.AND.EX P2, PT, R15, RZ, PT, P0 ;  /* 0x000000ff0f00720c */ /* 0x000fc40003f45300 */
[----:B-1----:R-:W-:Y:S01]  /*33c0*/  ISETP.NE.U32.AND P0, PT, R18, 0x1, PT ;  /* 0x000000011200780c */ /* 0x002fe20003f05070 */
[----:B------:R-:W-:Y:S01]  /*33d0*/  IMAD R22, R9, R6, R22 ;  /* 0x0000000609167224 */ /* 0x000fe200078e0216 */
[----:B------:R-:W-:Y:S01]  /*33e0*/  ISETP.NE.AND.EX P1, PT, R17, RZ, PT, P1 ;  /* 0x000000ff1100720c */ /* 0x000fe20003f25310 */
[----:B------:R-:W1:Y:S01]  /*33f0*/  LDC.64 R6, c[0x0][0x388] ;  /* 0x0000e200ff067b82 */ /* 0x000e620000000a00 */
[----:B------:R-:W-:Y:S02]  /*3400*/  SEL R13, R13, RZ, P2 ;  /* 0x000000ff0d0d7207 */ /* 0x000fe40001000000 */
[----:B------:R-:W-:Y:S02]  /*3410*/  ISETP.NE.AND.EX P0, PT, R19, RZ, PT, P0 ;  /* 0x000000ff1300720c */ /* 0x000fe40003f05300 */
[----:B------:R-:W-:Y:S01]  /*3420*/  SEL R21, R21, RZ, P1 ;  /* 0x000000ff15157207 */ /* 0x000fe20000800000 */
[----:B------:R-:W-:Y:S01]  /*3430*/  IMAD R14, R13, UR13, R14 ;  /* 0x0000000d0d0e7c24 */ /* 0x000fe2000f8e020e */
[----:B------:R-:W-:-:S03]  /*3440*/  SEL R22, R22, RZ, P0 ;  /* 0x000000ff16167207 */ /* 0x000fc60000000000 */
[----:B------:R-:W-:Y:S02]  /*3450*/  IMAD R21, R21, UR14, R14 ;  /* 0x0000000e15157c24 */ /* 0x000fe4000f8e020e */
[----:B------:R-:W2:Y:S02]  /*3460*/  LDC.64 R14, c[0x0][0x380] ;  /* 0x0000e000ff0e7b82 */ /* 0x000ea40000000a00 */
[----:B------:R-:W-:-:S05]  /*3470*/  IMAD R21, R22, UR15, R21 ;  /* 0x0000000f16157c24 */ /* 0x000fca000f8e0215 */
[----:B------:R-:W-:-:S04]  /*3480*/  LEA.HI R21, R21, R21, RZ, 0x1 ;  /* 0x0000001515157211 */ /* 0x000fc800078f08ff */
[----:B------:R-:W-:-:S05]  /*3490*/  SHF.R.S32.HI R21, RZ, 0x1, R21 ;  /* 0x00000001ff157819 */ /* 0x000fca0000011415 */
[----:B-1----:R-:W-:-:S06]  /*34a0*/  IMAD.WIDE R6, R21, 0x2, R6 ;  /* 0x0000000215067825 */ /* 0x002fcc00078e0206 */
[----:B------:R1:W3:Y:S01]  /*34b0*/  LDG.E.U16 R6, desc[UR4][R6.64] ;  /* 0x0000000406067981 */ /* 0x0002e2000c1e1500 */
[----:B------:R-:W-:-:S04]  /*34c0*/  LEA.HI R12, R12, R12, RZ, 0x1 ;  /* 0x0000000c0c0c7211 */ /* 0x000fc800078f08ff */
[----:B------:R-:W-:-:S05]  /*34d0*/  SHF.R.S32.HI R13, RZ, 0x1, R12 ;  /* 0x00000001ff0d7819 */ /* 0x000fca000001140c */
[----:B--2---:R-:W-:-:S05]  /*34e0*/  IMAD.WIDE R12, R13, 0x8, R14 ;  /* 0x000000080d0c7825 */ /* 0x004fca00078e020e */
[----:B------:R-:W2:Y:S01]  /*34f0*/  LDG.E R3, desc[UR4][R12.64] ;  /* 0x000000040c037981 */ /* 0x000ea2000c1e1900 */
[----:B-1----:R-:W-:Y:S01]  /*3500*/  IMAD.MOV.U32 R7, RZ, RZ, 0x437c0000 ;  /* 0x437c0000ff077424 */ /* 0x002fe200078e00ff */
[----:B---3--:R-:W-:-:S04]  /*3510*/  PRMT R14, R6, 0x7771, RZ ;  /* 0x00007771060e7816 */ /* 0x008fc800000000ff */
[----:B------:R-:W-:-:S13]  /*3520*/  ISETP.NE.AND P1, PT, R14, RZ, PT ;  /* 0x000000ff0e00720c */ /* 0x000fda0003f25270 */
[----:B------:R-:W-:Y:S02]  /*3530*/  @P1 R2UR UR4, R32 ;  /* 0x00000000200412ca */ /* 0x000fe400000e0000 */
[----:B------:R-:W-:-:S13]  /*3540*/  @P1 R2UR UR5, R33 ;  /* 0x00000000210512ca */ /* 0x000fda00000e0000 */
[----:B------:R1:W3:Y:S01]  /*3550*/  @P1 LDG.E R14, desc[UR4][R12.64+0x4] ;  /* 0x000004040c0e1981 */ /* 0x0002e2000c1e1900 */
[----:B------:R-:W-:Y:S01]  /*3560*/  PRMT R6, R6, 0x7770, RZ ;  /* 0x0000777006067816 */ /* 0x000fe200000000ff */
[----:B--2---:R-:W-:Y:S01]  /*3570*/  FMUL R3, R3, UR11 ;  /* 0x0000000b03037c20 */ /* 0x004fe20008400000 */
[----:B------:R-:W2:Y:S01]  /*3580*/  LDCU UR4, c[0x0][0x3f0] ;  /* 0x00007e00ff0477ac */ /* 0x000ea20008000800 */
[----:B------:R-:W-:Y:S01]  /*3590*/  BSSY.RECONVERGENT B1, `(.L_x_58) ;  /* 0x000001a000017945 */ /* 0x000fe20003800200 */
[----:B------:R-:W-:Y:S01]  /*35a0*/  ISETP.NE.AND P0, PT, R6, RZ, PT ;  /* 0x000000ff0600720c */ /* 0x000fe20003f05270 */
[----:B------:R-:W-:-:S12]  /*35b0*/  IMAD.MOV.U32 R6, RZ, RZ, 0x3bbb989d ;  /* 0x3bbb989dff067424 */ /* 0x000fd800078e00ff */
[----:B------:R-:W4:Y:S02]  /*35c0*/  @!P0 LDC R3, c[0x0][0x3f0] ;  /* 0x0000fc00ff038b82 */ /* 0x000f240000000800 */
[----:B----4-:R-:W-:-:S04]  /*35d0*/  FADD R3, -R20, R3 ;  /* 0x0000000314037221 */ /* 0x010fc80000000100 */
[----:B------:R-:W-:-:S04]  /*35e0*/  FFMA.SAT R6, R3, R6, 0.5 ;  /* 0x3f00000003067423 */ /* 0x000fc80000002006 */
[----:B------:R-:W-:Y:S02]  /*35f0*/  FFMA.RM R6, R6, R7, 12582913 ;  /* 0x4b40000106067423 */ /* 0x000fe40000004007 */
[----:B0-----:R-:W0:Y:S02]  /*3600*/  MUFU.RCP R7, R4 ;  /* 0x0000000400077308 */ /* 0x001e240000001000 */
[----:B------:R-:W-:-:S04]  /*3610*/  FADD R16, R6, -12583039 ;  /* 0xcb40007f06107421 */ /* 0x000fc80000000000 */
[----:B------:R-:W-:-:S04]  /*3620*/  FFMA R16, R3, 1.4426950216293334961, -R16 ;  /* 0x3fb8aa3b03107823 */ /* 0x000fc80000000810 */
[----:B------:R-:W-:Y:S01]  /*3630*/  FFMA R16, R3, 1.925963033500011079e-08, R16 ;  /* 0x32a5706003107823 */ /* 0x000fe20000000010 */
[----:B------:R-:W-:-:S05]  /*3640*/  IMAD.SHL.U32 R3, R6, 0x800000, RZ ;  /* 0x0080000006037824 */ /* 0x000fca00078e00ff */
[----:B------:R-:W4:Y:S01]  /*3650*/  MUFU.EX2 R16, R16 ;  /* 0x0000001000107308 */ /* 0x000f220000000800 */
[----:B0-----:R-:W-:-:S04]  /*3660*/  FFMA R6, -R4, R7, 1 ;  /* 0x3f80000004067423 */ /* 0x001fc80000000107 */
[----:B------:R-:W-:Y:S01]  /*3670*/  FFMA R6, R7, R6, R7 ;  /* 0x0000000607067223 */ /* 0x000fe20000000007 */
[----:B--2---:R-:W-:Y:S02]  /*3680*/  IMAD.U32 R7, RZ, RZ, UR4 ;  /* 0x00000004ff077e24 */ /* 0x004fe4000f8e00ff */
[----:B----4-:R-:W-:-:S04]  /*3690*/  FMUL R3, R3, R16 ;  /* 0x0000001003037220 */ /* 0x010fc80000400000 */
[----:B------:R-:W0:Y:S01]  /*36a0*/  FCHK P0, R3, R4 ;  /* 0x0000000403007302 */ /* 0x000e220000000000 */
[----:B-1----:R-:W-:-:S04]  /*36b0*/  FFMA R13, R3, R6, RZ ;  /* 0x00000006030d7223 */ /* 0x002fc800000000ff */
[----:B------:R-:W-:-:S04]  /*36c0*/  FFMA R12, -R4, R13, R3 ;  /* 0x0000000d040c7223 */ /* 0x000fc80000000103 */
[----:B------:R-:W-:Y:S01]  /*36d0*/  FFMA R6, R6, R12, R13 ;  /* 0x0000000c06067223 */ /* 0x000fe2000000000d */
[----:B---3--:R-:W-:Y:S01]  /*36e0*/  @P1 FMUL R7, R14, UR11 ;  /* 0x0000000b0e071c20 */ /* 0x008fe20008400000 */
[----:B0-----:R-:W-:Y:S06]  /*36f0*/  @!P0 BRA `(.L_x_59) ;  /* 0x00000000000c8947 */ /* 0x001fec0003800000 */
[----:B------:R-:W-:-:S07]  /*3700*/  MOV R12, 0x3720 ;  /* 0x00003720000c7802 */ /* 0x000fce0000000f00 */
[----:B------:R-:W-:Y:S05]  /*3710*/  CALL.REL.NOINC `($__internal_1_$__cuda_sm3x_div_rn_noftz_f32_slowpath) ;  /* 0x00000004005c7944 */ /* 0x000fea0003c00000 */
[----:B------:R-:W-:-:S07]  /*3720*/  IMAD.MOV.U32 R6, RZ, RZ, R3 ;  /* 0x000000ffff067224 */ /* 0x000fce00078e0003 */
.L_x_59:
[----:B------:R-:W-:Y:S05]  /*3730*/  BSYNC.RECONVERGENT B1 ;  /* 0x0000000000017941 */ /* 0x000fea0003800200 */
.L_x_58:
[----:B------:R-:W-:Y:S02]  /*3740*/  HFMA2 R12, -RZ, RZ, 0.96630859375, -0.0022525787353515625 ;  /* 0x3bbb989dff0c7431 */ /* 0x000fe400000001ff */
[----:B------:R-:W-:Y:S01]  /*3750*/  FADD R7, -R20, R7 ;  /* 0x0000000714077221 */ /* 0x000fe20000000100 */
[----:B------:R-:W-:Y:S01]  /*3760*/  IMAD.MOV.U32 R14, RZ, RZ, 0x437c0000 ;  /* 0x437c0000ff0e7424 */ /* 0x000fe200078e00ff */
[----:B------:R-:W0:Y:S01]  /*3770*/  MUFU.RCP R15, R4 ;  /* 0x00000004000f7308 */ /* 0x000e220000001000 */
[----:B------:R-:W-:Y:S01]  /*3780*/  BSSY.RECONVERGENT B1, `(.L_x_60) ;  /* 0x0000014000017945 */ /* 0x000fe20003800200 */
[----:B------:R-:W-:-:S04]  /*3790*/  FFMA.SAT R3, R7, R12, 0.5 ;  /* 0x3f00000007037423 */ /* 0x000fc8000000200c */
[----:B------:R-:W-:-:S04]  /*37a0*/  FFMA.RM R3, R3, R14, 12582913 ;  /* 0x4b40000103037423 */ /* 0x000fc8000000400e */
[C---:B------:R-:W-:Y:S01]  /*37b0*/  FADD R12, R3.reuse, -12583039 ;  /* 0xcb40007f030c7421 */ /* 0x040fe20000000000 */
[----:B------:R-:W-:Y:S02]  /*37c0*/  IMAD.SHL.U32 R3, R3, 0x800000, RZ ;  /* 0x0080000003037824 */ /* 0x000fe400078e00ff */
[----:B0-----:R-:W-:Y:S01]  /*37d0*/  FFMA R14, -R4, R15, 1 ;  /* 0x3f800000040e7423 */ /* 0x001fe2000000010f */
[----:B------:R-:W-:-:S04]  /*37e0*/  FFMA R12, R7, 1.4426950216293334961, -R12 ;  /* 0x3fb8aa3b070c7823 */ /* 0x000fc8000000080c */
[----:B------:R-:W-:-:S06]  /*37f0*/  FFMA R12, R7, 1.925963033500011079e-08, R12 ;  /* 0x32a57060070c7823 */ /* 0x000fcc000000000c */
        /* <DEDUP_REMOVED lines=9> */
[----:B------:R-:W-:-:S07]  /*3890*/  MOV R12, 0x38b0 ;  /* 0x000038b0000c7802 */ /* 0x000fce0000000f00 */
[----:B------:R-:W-:Y:S05]  /*38a0*/  CALL.REL.NOINC `($__internal_1_$__cuda_sm3x_div_rn_noftz_f32_slowpath) ;  /* 0x0000000000f87944 */ /* 0x000fea0003c00000 */
[----:B------:R-:W-:-:S07]  /*38b0*/  IMAD.MOV.U32 R7, RZ, RZ, R3 ;  /* 0x000000ffff077224 */ /* 0x000fce00078e0003 */
.L_x_61:
[----:B------:R-:W-:Y:S05]  /*38c0*/  BSYNC.RECONVERGENT B1 ;  /* 0x0000000000017941 */ /* 0x000fea0003800200 */
.L_x_60:
[----:B------:R-:W-:Y:S01]  /*38d0*/  MOV R13, RZ ;  /* 0x000000ff000d7202 */ /* 0x000fe20000000f00 */
[----:B------:R-:W-:Y:S01]  /*38e0*/  IMAD R3, R2, UR6, RZ ;  /* 0x0000000602037c24 */ /* 0x000fe2000f8e02ff */
[----:B------:R-:W-:Y:S01]  /*38f0*/  R2UR UR4, R32 ;  /* 0x00000000200472ca */ /* 0x000fe200000e0000 */
[----:B------:R-:W-:Y:S01]  /*3900*/  IMAD.MOV.U32 R12, RZ, RZ, R10 ;  /* 0x000000ffff0c7224 */ /* 0x000fe200078e000a */
[----:B------:R-:W-:Y:S01]  /*3910*/  R2UR UR5, R33 ;  /* 0x00000000210572ca */ /* 0x000fe200000e0000 */
[C---:B------:R-:W-:Y:S02]  /*3920*/  IMAD R3, R28.reuse, UR7, R3 ;  /* 0x000000071c037c24 */ /* 0x040fe4000f8e0203 */
[----:B------:R-:W-:-:S04]  /*3930*/  IMAD.WIDE.U32 R12, R28, UR6, R12 ;  /* 0x000000061c0c7c25 */ /* 0x000fc8000f8e000c */
[----:B------:R-:W-:Y:S02]  /*3940*/  IMAD.IADD R13, R13, 0x1, R3 ;  /* 0x000000010d0d7824 */ /* 0x000fe400078e0203 */
[----:B------:R-:W-:-:S03]  /*3950*/  VIADD R11, R11, 0x400 ;  /* 0x000004000b0b7836 */ /* 0x000fc60000000000 */
[----:B------:R-:W-:-:S05]  /*3960*/  LEA.HI R3, P0, R13, R12, RZ, 0x1 ;  /* 0x0000000c0d037211 */ /* 0x000fca00078108ff */
[----:B------:R-:W-:Y:S02]  /*3970*/  IMAD.SHL.U32 R12, R3, 0x4, RZ ;  /* 0x00000004030c7824 */ /* 0x000fe400078e00ff */
[----:B------:R-:W-:-:S03]  /*3980*/  IMAD.X R10, RZ, RZ, R13, P0 ;  /* 0x000000ffff0a7224 */ /* 0x000fc600000e060d */
[----:B------:R-:W-:Y:S02]  /*3990*/  LOP3.LUT R12, R12, 0xfffffff8, RZ, 0xc0, !PT ;  /* 0xfffffff80c0c7812 */ /* 0x000fe400078ec0ff */
[----:B------:R-:W-:Y:S02]  /*39a0*/  SHF.L.U64.HI R3, R3, 0x2, R10 ;  /* 0x0000000203037819 */ /* 0x000fe4000001020a */
[----:B------:R-:W-:-:S04]  /*39b0*/  IADD3 R12, P0, PT, R12, UR8, RZ ;  /* 0x000000080c0c7c10 */ /* 0x000fc8000ff1e0ff */
[----:B------:R-:W-:Y:S02]  /*39c0*/  IADD3.X R13, PT, PT, R3, UR9, RZ, P0, !PT ;  /* 0x00000009030d7c10 */ /* 0x000fe400087fe4ff */
[----:B------:R-:W-:-:S03]  /*39d0*/  ISETP.GE.AND P0, PT, R11, R0, PT ;  /* 0x000000000b00720c */ /* 0x000fc60003f06270 */
[----:B------:R0:W-:Y:S10]  /*39e0*/  STG.E.64 desc[UR4][R12.64], R6 ;  /* 0x000000060c007986 */ /* 0x0001f4000c101b04 */
[----:B------:R-:W-:Y:S05]  /*39f0*/  @!P0 BRA `(.L_x_62) ;  /* 0xfffffff000fc8947 */ /* 0x000fea000383ffff */
.L_x_57:
[----:B0-----:R-:W-:Y:S05]  /*3a00*/  BSYNC.RECONVERGENT B0 ;  /* 0x0000000000007941 */ /* 0x001fea0003800200 */
.L_x_56:
[----:B------:R-:W0:Y:S01]  /*3a10*/  LDCU.64 UR4, c[0x0][0x408] ;  /* 0x00008100ff0477ac */ /* 0x000e220008000a00 */
[----:B-1----:R-:W-:-:S05]  /*3a20*/  IADD3 R28, P0, PT, R29, R28, RZ ;  /* 0x0000001c1d1c7210 */ /* 0x002fca0007f1e0ff */
[----:B------:R-:W-:Y:S01]  /*3a30*/  IMAD.X R2, RZ, RZ, R2, P0 ;  /* 0x000000ffff027224 */ /* 0x000fe200000e0602 */
[----:B0-----:R-:W-:-:S04]  /*3a40*/  ISETP.GE.U32.AND P0, PT, R28, UR4, PT ;  /* 0x000000041c007c0c */ /* 0x001fc8000bf06070 */
[----:B------:R-:W-:-:S13]  /*3a50*/  ISETP.GE.AND.EX P0, PT, R2, UR5, PT, P0 ;  /* 0x0000000502007c0c */ /* 0x000fda000bf06300 */
[----:B------:R-:W-:Y:S05]  /*3a60*/  @!P0 BRA `(.L_x_63) ;  /* 0xffffffc400f08947 */ /* 0x000fea000383ffff */
[----:B------:R-:W-:Y:S05]  /*3a70*/  EXIT ;  /* 0x000000000000794d */ /* 0x000fea0003800000 */
.L_x_47:
[----:B------:R-:W-:Y:S01]  /*3a80*/  MOV R13, R7 ;  /* 0x00000007000d7202 */ /* 0x000fe20000000f00 */
[----:B------:R-:W-:Y:S02]  /*3a90*/  IMAD.MOV.U32 R12, RZ, RZ, 0x1 ;  /* 0x00000001ff0c7424 */ /* 0x000fe400078e00ff */
[----:B------:R-:W-:Y:S02]  /*3aa0*/  IMAD.MOV.U32 R11, RZ, RZ, 0x1f ;  /* 0x0000001fff0b7424 */ /* 0x000fe400078e00ff */
[----:B------:R-:W-:-:S07]  /*3ab0*/  IMAD.MOV.U32 R15, RZ, RZ, -0x1 ;  /* 0xffffffffff0f7424 */ /* 0x000fce00078e00ff */
[----:B012---:R-:W-:Y:S05]  /*3ac0*/  WARPSYNC.COLLECTIVE R15, `(.L_x_64) ;  /* 0x000000000f087348 */ /* 0x007fea0003c00000 */
[----:B------:R3:W4:Y:S02]  /*3ad0*/  SHFL.DOWN P6, R14, R13, R12, R11 ;  /* 0x0800000c0d0e7389 */ /* 0x00072400000c000b */
[----:B01234-:R-:W-:Y:S05]  /*3ae0*/  ENDCOLLECTIVE ;  /* 0x000000000000791b */ /* 0x01ffea0003800000 */
.L_x_64:
[----:B------:R-:W-:Y:S01]  /*3af0*/  IMAD.MOV.U32 R12, RZ, RZ, 0x2 ;  /* 0x00000002ff0c7424 */ /* 0x000fe200078e00ff */
[----:B------:R-:W-:-:S05]  /*3b00*/  @!P0 FMNMX R7, R14, R7, !PT ;  /* 0x000000070e078209 */ /* 0x000fca0007800000 */
[----:B------:R-:W-:-:S07]  /*3b10*/  IMAD.MOV.U32 R13, RZ, RZ, R7 ;  /* 0x000000ffff0d7224 */ /* 0x000fce00078e0007 */
[----:B------:R-:W-:Y:S05]  /*3b20*/  WARPSYNC.COLLECTIVE R15, `(.L_x_65) ;  /* 0x000000000f087348 */ /* 0x000fea0003c00000 */
[----:B------:R0:W1:Y:S02]  /*3b30*/  SHFL.DOWN P6, R14, R13, R12, R11 ;  /* 0x0800000c0d0e7389 */ /* 0x00006400000c000b */
[----:B01----:R-:W-:Y:S05]  /*3b40*/  ENDCOLLECTIVE ;  /* 0x000000000000791b */ /* 0x003fea0003800000 */
.L_x_65:
[----:B------:R-:W-:Y:S01]  /*3b50*/  IMAD.MOV.U32 R12, RZ, RZ, 0x4 ;  /* 0x00000004ff0c7424 */ /* 0x000fe200078e00ff */
[----:B------:R-:W-:-:S04]  /*3b60*/  @!P5 FMNMX R7, R7, R14, !PT ;  /* 0x0000000e0707d209 */ /* 0x000fc80007800000 */
[----:B------:R-:W-:-:S07]  /*3b70*/  MOV R13, R7 ;  /* 0x00000007000d7202 */ /* 0x000fce0000000f00 */
[----:B------:R-:W-:Y:S05]  /*3b80*/  WARPSYNC.COLLECTIVE R15, `(.L_x_66) ;  /* 0x000000000f087348 */ /* 0x000fea0003c00000 */
[----:B------:R0:W1:Y:S02]  /*3b90*/  SHFL.DOWN P6, R14, R13, R12, R11 ;  /* 0x0800000c0d0e7389 */ /* 0x00006400000c000b */
[----:B01----:R-:W-:Y:S05]  /*3ba0*/  ENDCOLLECTIVE ;  /* 0x000000000000791b */ /* 0x003fea0003800000 */
.L_x_66:
[----:B------:R-:W-:Y:S01]  /*3bb0*/  IMAD.MOV.U32 R12, RZ, RZ, 0x8 ;  /* 0x00000008ff0c7424 */ /* 0x000fe200078e00ff */
[----:B------:R-:W-:-:S05]  /*3bc0*/  @!P4 FMNMX R7, R7, R14, !PT ;  /* 0x0000000e0707c209 */ /* 0x000fca0007800000 */
[----:B------:R-:W-:-:S07]  /*3bd0*/  IMAD.MOV.U32 R13, RZ, RZ, R7 ;  /* 0x000000ffff0d7224 */ /* 0x000fce00078e0007 */
[----:B------:R-:W-:Y:S05]  /*3be0*/  WARPSYNC.COLLECTIVE R15, `(.L_x_67) ;  /* 0x000000000f087348 */ /* 0x000fea0003c00000 */
[----:B------:R0:W1:Y:S02]  /*3bf0*/  SHFL.DOWN P6, R14, R13, R12, R11 ;  /* 0x0800000c0d0e7389 */ /* 0x00006400000c000b */
[----:B01----:R-:W-:Y:S05]  /*3c00*/  ENDCOLLECTIVE ;  /* 0x000000000000791b */ /* 0x003fea0003800000 */
.L_x_67:
[----:B------:R-:W-:Y:S01]  /*3c10*/  IMAD.MOV.U32 R12, RZ, RZ, 0x10 ;  /* 0x00000010ff0c7424 */ /* 0x000fe200078e00ff */
[----:B------:R-:W-:-:S04]  /*3c20*/  FMNMX R5, R7, R14, !PT ;  /* 0x0000000e07057209 */ /* 0x000fc80007800000 */
[----:B------:R-:W-:-:S05]  /*3c30*/  FSEL R4, R7, R5, P1 ;  /* 0x0000000507047208 */ /* 0x000fca0000800000 */
[----:B------:R-:W-:-:S07]  /*3c40*/  IMAD.MOV.U32 R13, RZ, RZ, R4 ;  /* 0x000000ffff0d7224 */ /* 0x000fce00078e0004 */
[----:B------:R-:W-:Y:S05]  /*3c50*/  WARPSYNC.COLLECTIVE R15, `(.L_x_68) ;  /* 0x000000000f087348 */ /* 0x000fea0003c00000 */
[----:B------:R0:W1:Y:S02]  /*3c60*/  SHFL.DOWN P6, R14, R13, R12, R11 ;  /* 0x0800000c0d0e7389 */ /* 0x00006400000c000b */
[----:B01----:R-:W-:Y:S05]  /*3c70*/  ENDCOLLECTIVE ;  /* 0x000000000000791b */ /* 0x003fea0003800000 */
.L_x_68:
[----:B------:R-:W-:Y:S05]  /*3c80*/  BRA `(.L_x_69) ;  /* 0xffffffdc009c7947 */ /* 0x000fea000383ffff */
        .weak           $__internal_1_$__cuda_sm3x_div_rn_noftz_f32_slowpath
        .type           $__internal_1_$__cuda_sm3x_div_rn_noftz_f32_slowpath,@function
        .size           $__internal_1_$__cuda_sm3x_div_rn_noftz_f32_slowpath,(.L_x_37378 - $__internal_1_$__cuda_sm3x_div_rn_noftz_f32_slowpath)
$__internal_1_$__cuda_sm3x_div_rn_noftz_f32_slowpath:
[--C-:B------:R-:W-:Y:S01]  /*3c90*/  SHF.R.U32.HI R14, RZ, 0x17, R4.reuse ;  /* 0x00000017ff0e7819 */ /* 0x100fe20000011604 */
[----:B------:R-:W-:Y:S01]  /*3ca0*/  BSSY.RECONVERGENT B2, `(.L_x_70) ;  /* 0x0000063000027945 */ /* 0x000fe20003800200 */
[----:B------:R-:W-:Y:S01]  /*3cb0*/  SHF.R.U32.HI R13, RZ, 0x17, R3 ;  /* 0x00000017ff0d7819 */ /* 0x000fe20000011603 */
[----:B------:R-:W-:Y:S01]  /*3cc0*/  IMAD.MOV.U32 R16, RZ, RZ, R4 ;  /* 0x000000ffff107224 */ /* 0x000fe200078e0004 */
[----:B------:R-:W-:Y:S02]  /*3cd0*/  LOP3.LUT R14, R14, 0xff, RZ, 0xc0, !PT ;  /* 0x000000ff0e0e7812 */ /* 0x000fe400078ec0ff */
[----:B------:R-:W-:Y:S02]  /*3ce0*/  LOP3.LUT R19, R13, 0xff, RZ, 0xc0, !PT ;  /* 0x000000ff0d137812 */ /* 0x000fe400078ec0ff */
[----:B------:R-:W-:-:S03]  /*3cf0*/  IADD3 R17, PT, PT, R14, -0x1, RZ ;  /* 0xffffffff0e117810 */ /* 0x000fc60007ffe0ff */
[----:B------:R-:W-:Y:S01]  /*3d00*/  VIADD R15, R19, 0xffffffff ;  /* 0xffffffff130f7836 */ /* 0x000fe20000000000 */
        /* <DEDUP_REMOVED lines=12> */
[----:B------:R-:W-:-:S11]  /*3dd0*/  FSETP.NEU.FTZ.AND P1, PT, |R3|, +INF , PT ;  /* 0x7f8000000300780b */ /* 0x000fd60003f3d200 */
        /* <DEDUP_REMOVED lines=9> */
[----:B------:R-:W-:Y:S02]  /*3e70*/  @P0 IMAD.MOV.U32 R13, RZ, RZ, RZ ;  /* 0x000000ffff0d0224 */ /* 0x000fe400078e00ff */
[----:B------:R-:W-:Y:S01]  /*3e80*/  @!P0 FFMA R3, R3, 1.84467440737095516160e+19, RZ ;  /* 0x5f80000003038823 */ /* 0x000fe200000000ff */
[----:B------:R-:W-:Y:S02]  /*3e90*/  @!P0 IMAD.MOV.U32 R13, RZ, RZ, -0x40 ;  /* 0xffffffc0ff0d8424 */ /* 0x000fe400078e00ff */
[----:B------:R-:W-:-:S03]  /*3ea0*/  @!P1 FFMA R16, R4, 1.84467440737095516160e+19, RZ ;  /* 0x5f80000004109823 */ /* 0x000fc600000000ff */
[----:B------:R-:W-:-:S07]  /*3eb0*/  @!P1 IADD3 R13, PT, PT, R13, 0x40, RZ ;  /* 0x000000400d0d9810 */ /* 0x000fce0007ffe0ff */
.L_x_71:
[----:B------:R-:W-:Y:S01]  /*3ec0*/  LEA R15, R14, 0xc0800000, 0x17 ;  /* 0xc08000000e0f7811 */ /* 0x000fe200078eb8ff */
[----:B------:R-:W-:Y:S04]  /*3ed0*/  BSSY.RECONVERGENT B3, `(.L_x_76) ;  /* 0x0000036000037945 */ /* 0x000fe80003800200 */
[----:B------:R-:W-:Y:S02]  /*3ee0*/  IMAD.IADD R16, R16, 0x1, -R15 ;  /* 0x0000000110107824 */ /* 0x000fe400078e0a0f */
[----:B------:R-:W-:Y:S02]  /*3ef0*/  VIADD R15, R19, 0xffffff81 ;  /* 0xffffff81130f7836 */ /* 0x000fe40000000000 */
[----:B------:R0:W1:Y:S01]  /*3f00*/  MUFU.RCP R17, R16 ;  /* 0x0000001000117308 */ /* 0x0000620000001000 */
[----:B------:R-:W-:Y:S01]  /*3f10*/  FADD.FTZ R18, -R16, -RZ ;  /* 0x800000ff10127221 */ /* 0x000fe20000010100 */
[C---:B------:R-:W-:Y:S01]  /*3f20*/  IMAD R3, R15.reuse, -0x800000, R3 ;  /* 0xff8000000f037824 */ /* 0x040fe200078e0203 */
        /* <DEDUP_REMOVED lines=10> */
[----:B------:R-:W-:-:S05]  /*3fd0*/  LOP3.LUT R14, R14, 0xff, RZ, 0xc0, !PT ;  /* 0x000000ff0e0e7812 */ /* 0x000fca00078ec0ff */
[----:B------:R-:W-:-:S04]  /*3fe0*/  IMAD.IADD R19, R14, 0x1, R16 ;  /* 0x000000010e137824 */ /* 0x000fc800078e0210 */
        /* <DEDUP_REMOVED lines=10> */
[CCC-:B------:R-:W-:Y:S01]  /*4090*/  FFMA.RZ R13, R24.reuse, R18.reuse, R17.reuse ;  /* 0x00000012180d7223 */ /* 0x1c0fe2000000c011 */
[C---:B------:R-:W-:Y:S01]  /*40a0*/  IADD3 R16, PT, PT, R19.reuse, 0x20, RZ ;  /* 0x0000002013107810 */ /* 0x040fe20007ffe0ff */
[CCC-:B------:R-:W-:Y:S01]  /*40b0*/  FFMA.RM R14, R24.reuse, R18.reuse, R17.reuse ;  /* 0x00000012180e7223 */ /* 0x1c0fe20000004011 */
[----:B------:R-:W-:Y:S02]  /*40c0*/  ISETP.NE.AND P2, PT, R19, RZ, PT ;  /* 0x000000ff1300720c */ /* 0x000fe40003f45270 */
[----:B------:R-:W-:Y:S01]  /*40d0*/  LOP3.LUT R15, R13, 0x7fffff, RZ, 0xc0, !PT ;  /* 0x007fffff0d0f7812 */ /* 0x000fe200078ec0ff */
[----:B------:R-:W-:Y:S01]  /*40e0*/  FFMA.RP R13, R24, R18, R17 ;  /* 0x00000012180d7223 */ /* 0x000fe20000008011 */
[----:B------:R-:W-:Y:S01]  /*40f0*/  IMAD.MOV R17, RZ, RZ, -R19 ;  /* 0x000000ffff117224 */ /* 0x000fe200078e0a13 */
[----:B------:R-:W-:Y:S02]  /*4100*/  ISETP.NE.AND P1, PT, R19, RZ, PT ;  /* 0x000000ff1300720c */ /* 0x000fe40003f25270 */
[----:B------:R-:W-:-:S02]  /*4110*/  LOP3.LUT R15, R15, 0x800000, RZ, 0xfc, !PT ;  /* 0x008000000f0f7812 */ /* 0x000fc400078efcff */
[----:B------:R-:W-:Y:S02]  /*4120*/  FSETP.NEU.FTZ.AND P0, PT, R13, R14, PT ;  /* 0x0000000e0d00720b */ /* 0x000fe40003f1d000 */
[----:B------:R-:W-:Y:S02]  /*4130*/  SHF.L.U32 R16, R15, R16, RZ ;  /* 0x000000100f107219 */ /* 0x000fe400000006ff */
[----:B------:R-:W-:Y:S02]  /*4140*/  SEL R14, R17, RZ, P2 ;  /* 0x000000ff110e7207 */ /* 0x000fe40001000000 */
        /* <DEDUP_REMOVED lines=10> */
.L_x_78:
[----:B------:R-:W-:-:S04]  /*41f0*/  LOP3.LUT R3, R3, 0x80000000, RZ, 0xc0, !PT ;  /* 0x8000000003037812 */ /* 0x000fc800078ec0ff */
[----:B------:R-:W-:Y:S01]  /*4200*/  LOP3.LUT R3, R3, 0x7f800000, RZ, 0xfc, !PT ;  /* 0x7f80000003037812 */ /* 0x000fe200078efcff */
[----:B------:R-:W-:Y:S06]  /*4210*/  BRA `(.L_x_79) ;  /* 0x0000000000047947 */ /* 0x000fec0003800000 */
.L_x_77:
[----:B------:R-:W-:-:S07]  /*4220*/  IMAD R3, R16, 0x800000, R3 ;  /* 0x0080000010037824 */ /* 0x000fce00078e0203 */
.L_x_79:
[----:B------:R-:W-:Y:S05]  /*4230*/  BSYNC.RECONVERGENT B3 ;  /* 0x0000000000037941 */ /* 0x000fea0003800200 */
.L_x_76:
[----:B------:R-:W-:Y:S05]  /*4240*/  BRA `(.L_x_80) ;  /* 0x0000000000207947 */ /* 0x000fea0003800000 */
.L_x_75:
[----:B------:R-:W-:-:S04]  /*4250*/  LOP3.LUT R3, R16, 0x80000000, R3, 0x48, !PT ;  /* 0x8000000010037812 */ /* 0x000fc800078e4803 */
[----:B------:R-:W-:Y:S01]  /*4260*/  LOP3.LUT R3, R3, 0x7f800000, RZ, 0xfc, !PT ;  /* 0x7f80000003037812 */ /* 0x000fe200078efcff */
[----:B------:R-:W-:Y:S06]  /*4270*/  BRA `(.L_x_80) ;  /* 0x0000000000147947 */ /* 0x000fec0003800000 */
.L_x_74:
[----:B------:R-:W-:Y:S01]  /*4280*/  LOP3.LUT R3, R16, 0x80000000, R3, 0x48, !PT ;  /* 0x8000000010037812 */ /* 0x000fe200078e4803 */
[----:B------:R-:W-:Y:S06]  /*4290*/  BRA `(.L_x_80) ;  /* 0x00000000000c7947 */ /* 0x000fec0003800000 */
.L_x_73:
[----:B------:R-:W0:Y:S01]  /*42a0*/  MUFU.RSQ R3, -QNAN ;  /* 0xffc0000000037908 */ /* 0x000e220000001400 */
[----:B------:R-:W-:Y:S05]  /*42b0*/  BRA `(.L_x_80) ;  /* 0x0000000000047947 */ /* 0x000fea0003800000 */
.L_x_72:
[----:B------:R-:W-:-:S07]  /*42c0*/  FADD.FTZ R3, R3, R4 ;  /* 0x0000000403037221 */ /* 0x000fce0000010000 */
.L_x_80:
[----:B------:R-:W-:Y:S05]  /*42d0*/  BSYNC.RECONVERGENT B2 ;  /* 0x0000000000027941 */ /* 0x000fea0003800200 */
.L_x_70:
[----:B------:R-:W-:-:S04]  /*42e0*/  IMAD.MOV.U32 R13, RZ, RZ, 0x0 ;  /* 0x00000000ff0d7424 */ /* 0x000fc800078e00ff */
[----:B0-----:R-:W-:Y:S05]  /*42f0*/  RET.REL.NODEC R12 `(_Z24SoftmaxBlockUncachedImplI22BroadcastScaleMaskLoadIffbLm4EiE11DirectStoreIffEfLi2ELi1024EL9Algorithm0EEvT_T0_ll) ;  /* 0xffffffbc0c407950 */ /* 0x001fea0003c3ffff */
.L_x_81:
        /* <DEDUP_REMOVED lines=16> */
.L_x_37378:


//--------------------- .text._Z20SoftmaxBlockSMemImplI22BroadcastScaleMaskLoadIffbLm4EiE11DirectStoreIffEfLi1ELi256EL9Algorithm0EEvT_T0_ll --------------------------
	.section	.text._Z20SoftmaxBlockSMemImplI22BroadcastScaleMaskLoadIffbLm4EiE11DirectStoreIffEfLi1ELi256EL9Algorithm0EEvT_T0_ll,"ax",@progbits
	.align	128
        .global         _Z20SoftmaxBlockSMemImplI22BroadcastScaleMaskLoadIffbLm4EiE11DirectStoreIffEfLi1ELi256EL9Algorithm0EEvT_T0_ll
        .type           _Z20SoftmaxBlockSMemImplI22BroadcastScaleMaskLoadIffbLm4EiE11DirectStoreIffEfLi1ELi256EL9Algorithm0EEvT_T0_ll,@function
        .size           _Z20SoftmaxBlockSMemImplI22BroadcastScaleMaskLoadIffbLm4EiE11DirectStoreIffEfLi1ELi256EL9Algorithm0EEvT_T0_ll,(.L_x_37379 - _Z20SoftmaxBlockSMemImplI22BroadcastScaleMaskLoadIffbLm4EiE11DirectStoreIffEfLi1ELi256EL9Algorithm0EEvT_T0_ll)
        .other          _Z20SoftmaxBlockSMemImplI22BroadcastScaleMaskLoadIffbLm4EiE11DirectStoreIffEfLi1ELi256EL9Algorithm0EEvT_T0_ll,@"STO_CUDA_ENTRY STV_DEFAULT"
_Z20SoftmaxBlockSMemImplI22BroadcastScaleMaskLoadIffbLm4EiE11DirectStoreIffEfLi1ELi256EL9Algorithm0EEvT_T0_ll:
.text._Z20SoftmaxBlockSMemImplI22BroadcastScaleMaskLoadIffbLm4EiE11DirectStoreIffEfLi1ELi256EL9Algorithm0EEvT_T0_ll:
[----:B------:R-:W-:Y:S08]  /*0000*/  LDC R1, c[0x0][0x37c] ;  /* 0x0000df00ff017b82 */ /* 0x000ff00000000800 */
[----:B------:R-:W0:Y:S08]  /*0010*/  S2UR UR6, SR_CTAID.X ;  /* 0x00000000000679c3 */ /* 0x000e300000002500 */
[----:B------:R-:W0:Y:S02]  /*0020*/  LDC.64 R2, c[0x0][0x408] ;  /* 0x00010200ff027b82 */ /* 0x000e240000000a00 */
[----:B0-----:R-:W-:-:S04]  /*0030*/  ISETP.LE.U32.AND P0, PT, R2, UR6, PT ;  /* 0x0000000602007c0c */ /* 0x001fc8000bf03070 */
[----:B------:R-:W-:-:S13]  /*0040*/  ISETP.GE.AND.EX P0, PT, RZ, R3, PT, P0 ;  /* 0x00000003ff00720c */ /* 0x000fda0003f06300 */
[----:B------:R-:W-:Y:S05]  /*0050*/  @P0 EXIT ;  /* 0x000000000000094d */ /* 0x000fea0003800000 */
[----:B------:R-:W0:Y:S01]  /*0060*/  S2R R6, SR_TID.X ;  /* 0x0000000000067919 */ /* 0x000e220000002100 */
[----:B------:R-:W1:Y:S01]  /*0070*/  S2UR UR5, SR_CgaCtaId ;  /* 0x00000000000579c3 */ /* 0x000e620000008800 */
[----:B------:R-:W-:Y:S01]  /*0080*/  UMOV UR4, 0x400 ;  /* 0x0000040000047882 */ /* 0x000fe20000000000 */
[----:B------:R-:W2:Y:S01]  /*0090*/  LDCU UR10, c[0x0][0x370] ;  /* 0x00006e00ff0a77ac */ /* 0x000ea20008000800 */
[----:B------:R-:W-:-:S05]  /*00a0*/  UIADD3 UR4, UPT, UPT, UR4, 0x60, URZ ;  /* 0x0000006004047890 */ /* 0x000fca000fffe0ff */
[----:B------:R-:W3:Y:S01]  /*00b0*/  LDC.64 R8, c[0x0][0x410] ;  /* 0x00010400ff087b82 */ /* 0x000ee20000000a00 */
[----:B------:R-:W4:Y:S01]  /*00c0*/  LDCU.64 UR8, c[0x0][0x358] ;  /* 0x00006b00ff0877ac */ /* 0x000f220008000a00 */
[----:B-1----:R-:W-:Y:S01]  /*00d0*/  ULEA UR4, UR5, UR4, 0x18 ;  /* 0x0000000405047291 */ /* 0x002fe2000f8ec0ff */
[----:B0-----:R-:W-:-:S05]  /*00e0*/  LOP3.LUT R3, RZ, R6, RZ, 0x33, !PT ;  /* 0x00000006ff037212 */ /* 0x001fca00078e33ff */
[----:B------:R-:W-:Y:S01]  /*00f0*/  LEA R6, R6, UR4, 0x2 ;  /* 0x0000000406067c11 */ /* 0x000fe2000f8e10ff */
[----:B------:R-:W-:Y:S01]  /*0100*/  UMOV UR4, URZ ;  /* 0x000000ff00047c82 */ /* 0x000fe20008000000 */
[C---:B---3--:R-:W-:Y:S01]  /*0110*/  IADD3 R19, P0, PT, R3.reuse, R8, RZ ;  /* 0x0000000803137210 */ /* 0x048fe20007f1e0ff */
[----:B------:R-:W-:-:S03]  /*0120*/  IMAD.IADD R8, R3, 0x1, R8 ;  /* 0x0000000103087824 */ /* 0x000fc600078e0208 */
[----:B--2-4-:R-:W-:-:S09]  /*0130*/  IADD3.X R7, PT, PT, R9, -0x1, RZ, P0, !PT ;  /* 0xffffffff09077810 */ /* 0x014fd200007fe4ff */
.L_x_117:
[----:B0-----:R-:W0:Y:S01]  /*0140*/  S2R R9, SR_TID.X ;  /* 0x0000000000097919 */ /* 0x001e220000002100 */
[----:B-1----:R-:W1:Y:S01]  /*0150*/  LDCU UR5, c[0x0][0x410] ;  /* 0x00008200ff0577ac */ /* 0x002e620008000800 */
[----:B------:R-:W-:Y:S01]  /*0160*/  BSSY.RECONVERGENT B0, `(.L_x_82) ;  /* 0x0000162000007945 */ /* 0x000fe20003800200 */
[----:B------:R-:W-:Y:S01]  /*0170*/  IMAD.MOV.U32 R0, RZ, RZ, -0x800000 ;  /* 0xff800000ff007424 */ /* 0x000fe200078e00ff */
[----:B------:R-:W2:Y:S01]  /*0180*/  LDCU UR11, c[0x0][0x410] ;  /* 0x00008200ff0b77ac */ /* 0x000ea20008000800 */
[----:B------:R-:W3:Y:S01]  /*0190*/  LDCU.128 UR20, c[0x0][0x3d0] ;  /* 0x00007a00ff1477ac */ /* 0x000ee20008000c00 */
[----:B----4-:R-:W4:Y:S01]  /*01a0*/  LDCU.128 UR24, c[0x0][0x380] ;  /* 0x00007000ff1877ac */ /* 0x010f220008000c00 */
[----:B-1----:R-:W-:-:S05]  /*01b0*/  IMAD.U32 R2, RZ, RZ, UR5 ;  /* 0x00000005ff027e24 */ /* 0x002fca000f8e00ff */
[----:B0-----:R-:W-:-:S13]  /*01c0*/  ISETP.GE.AND P0, PT, R9, R2, PT ;  /* 0x000000020900720c */ /* 0x001fda0003f06270 */
[----:B--234-:R-:W-:Y:S05]  /*01d0*/  @P0 BRA `(.L_x_83) ;  /* 0x0000001400680947 */ /* 0x01cfea0003800000 */
[----:B------:R-:W0:Y:S01]  /*01e0*/  LDC R18, c[0x0][0x3e8] ;  /* 0x0000fa00ff127b82 */ /* 0x000e220000000800 */
[C---:B------:R-:W-:Y:S01]  /*01f0*/  LOP3.LUT P0, RZ, R8.reuse, 0x100, RZ, 0xc0, !PT ;  /* 0x0000010008ff7812 */ /* 0x040fe2000780c0ff */
[----:B------:R-:W-:Y:S01]  /*0200*/  BSSY.RECONVERGENT B1, `(.L_x_84) ;  /* 0x0000079000017945 */ /* 0x000fe20003800200 */
[----:B------:R-:W-:Y:S02]  /*0210*/  ISETP.GE.U32.AND P3, PT, R8, 0x100, PT ;  /* 0x000001000800780c */ /* 0x000fe40003f66070 */
[----:B------:R-:W-:Y:S01]  /*0220*/  MOV R0, 0xff800000 ;  /* 0xff80000000007802 */ /* 0x000fe20000000f00 */
[----:B0-----:R-:W-:-:S08]  /*0230*/  IMAD R18, R18, UR6, RZ ;  /* 0x0000000612127c24 */ /* 0x001fd0000f8e02ff */
[----:B------:R-:W-:Y:S05]  /*0240*/  @P0 BRA `(.L_x_85) ;  /* 0x0000000400d00947 */ /* 0x000fea0003800000 */
[----:B------:R-:W0:Y:S01]  /*0250*/  LDC R13, c[0x0][0x3b8] ;  /* 0x0000ee00ff0d7b82 */ /* 0x000e220000000800 */
[----:B------:R-:W-:Y:S01]  /*0260*/  IMAD.IADD R0, R9, 0x1, R18 ;  /* 0x0000000109007824 */ /* 0x000fe200078e0212 */
[----:B------:R-:W1:Y:S01]  /*0270*/  LDCU.128 UR12, c[0x0][0x3d0] ;  /* 0x00007a00ff0c77ac */ /* 0x000e620008000c00 */
[----:B------:R-:W2:Y:S05]  /*0280*/  LDCU.128 UR16, c[0x0][0x380] ;  /* 0x00007000ff1077ac */ /* 0x000eaa0008000c00 */
[----:B------:R-:W3:Y:S01]  /*0290*/  LDC R3, c[0x0][0x3bc] ;  /* 0x0000ef00ff037b82 */ /* 0x000ee20000000800 */
[----:B------:R-:W4:Y:S07]  /*02a0*/  LDCU UR5, c[0x0][0x3f4] ;  /* 0x00007e80ff0577ac */ /* 0x000f2e0008000800 */
[----:B------:R-:W5:Y:S01]  /*02b0*/  LDC.64 R16, c[0x0][0x398] ;  /* 0x0000e600ff107b82 */ /* 0x000f620000000a00 */
[----:B0-----:R-:W-:-:S04]  /*02c0*/  IABS R15, R13 ;  /* 0x0000000d000f7213 */ /* 0x001fc80000000000 */
[----:B------:R-:W0:Y:S01]  /*02d0*/  I2F.RP R10, R15 ;  /* 0x0000000f000a7306 */ /* 0x000e220000209400 */
[----:B---3--:R-:W-:-:S07]  /*02e0*/  IABS R14, R3 ;  /* 0x00000003000e7213 */ /* 0x008fce0000000000 */
[----:B0-----:R-:W0:Y:S02]  /*02f0*/  MUFU.RCP R10, R10 ;  /* 0x0000000a000a7308 */ /* 0x001e240000001000 */
[----:B0-----:R-:W-:-:S06]  /*0300*/  VIADD R4, R10, 0xffffffe ;  /* 0x0ffffffe0a047836 */ /* 0x001fcc0000000000 */
[----:B------:R0:W3:Y:S02]  /*0310*/  F2I.FTZ.U32.TRUNC.NTZ R5, R4 ;  /* 0x0000000400057305 */ /* 0x0000e4000021f000 */
[----:B0-----:R-:W-:Y:S02]  /*0320*/  HFMA2 R4, -RZ, RZ, 0, 0 ;  /* 0x00000000ff047431 */ /* 0x001fe400000001ff */
[----:B---3--:R-:W-:-:S04]  /*0330*/  IMAD.MOV R12, RZ, RZ, -R5 ;  /* 0x000000ffff0c7224 */ /* 0x008fc800078e0a05 */
[----:B------:R-:W-:Y:S01]  /*0340*/  IMAD R11, R12, R15, RZ ;  /* 0x0000000f0c0b7224 */ /* 0x000fe200078e02ff */
[----:B------:R-:W-:-:S03]  /*0350*/  IABS R12, R0 ;  /* 0x00000000000c7213 */ /* 0x000fc60000000000 */
[----:B------:R-:W-:Y:S02]  /*0360*/  IMAD.HI.U32 R5, R5, R11, R4 ;  /* 0x0000000b05057227 */ /* 0x000fe400078e0004 */
[----:B------:R-:W0:Y:S04]  /*0370*/  I2F.RP R11, R14 ;  /* 0x0000000e000b7306 */ /* 0x000e280000209400 */
[----:B------:R-:W-:-:S04]  /*0380*/  IMAD.HI.U32 R10, R5, R12, RZ ;  /* 0x0000000c050a7227 */ /* 0x000fc800078e00ff */
[----:B------:R-:W-:-:S04]  /*0390*/  IMAD.MOV R4, RZ, RZ, -R10 ;  /* 0x000000ffff047224 */ /* 0x000fc800078e0a0a */
[C---:B------:R-:W-:Y:S01]  /*03a0*/  IMAD R4, R15.reuse, R4, R12 ;  /* 0x000000040f047224 */ /* 0x040fe200078e020c */
[----:B0-----:R-:W0:Y:S04]  /*03b0*/  MUFU.RCP R11, R11 ;  /* 0x0000000b000b7308 */ /* 0x001e280000001000 */
[----:B------:R-:W-:-:S13]  /*03c0*/  ISETP.GT.U32.AND P1, PT, R15, R4, PT ;  /* 0x000000040f00720c */ /* 0x000fda0003f24070 */
[----:B------:R-:W-:Y:S01]  /*03d0*/  @!P1 IMAD.IADD R4, R4, 0x1, -R15 ;  /* 0x0000000104049824 */ /* 0x000fe200078e0a0f */
[----:B------:R-:W-:Y:S02]  /*03e0*/  @!P1 IADD3 R10, PT, PT, R10, 0x1, RZ ;  /* 0x000000010a0a9810 */ /* 0x000fe40007ffe0ff */
[----:B------:R-:W-:Y:S02]  /*03f0*/  ISETP.NE.AND P1, PT, R13, RZ, PT ;  /* 0x000000ff0d00720c */ /* 0x000fe40003f25270 */
[----:B------:R-:W-:Y:S02]  /*0400*/  ISETP.GE.U32.AND P0, PT, R4, R15, PT ;  /* 0x0000000f0400720c */ /* 0x000fe40003f06070 */
[----:B------:R-:W-:-:S04]  /*0410*/  LOP3.LUT R4, R0, R13, RZ, 0x3c, !PT ;  /* 0x0000000d00047212 */ /* 0x000fc800078e3cff */
[----:B------:R-:W-:Y:S01]  /*0420*/  ISETP.GE.AND P2, PT, R4, RZ, PT ;  /* 0x000000ff0400720c */ /* 0x000fe20003f46270 */
[----:B0-----:R-:W-:Y:S02]  /*0430*/  VIADD R4, R11, 0xffffffe ;  /* 0x0ffffffe0b047836 */ /* 0x001fe40000000000 */
[----:B------:R-:W0:Y:S02]  /*0440*/  LDC R11, c[0x0][0x3c0] ;  /* 0x0000f000ff0b7b82 */ /* 0x000e240000000800 */
[----:B------:R3:W1:Y:S02]  /*0450*/  F2I.FTZ.U32.TRUNC.NTZ R5, R4 ;  /* 0x0000000400057305 */ /* 0x000664000021f000 */
[----:B------:R-:W-:-:S06]  /*0460*/  @P0 VIADD R10, R10, 0x1 ;  /* 0x000000010a0a0836 */ /* 0x000fcc0000000000 */
[----:B------:R-:W-:Y:S01]  /*0470*/  @!P2 IMAD.MOV R10, RZ, RZ, -R10 ;  /* 0x000000ffff0aa224 */ /* 0x000fe200078e0a0a */
[----:B------:R-:W-:Y:S01]  /*0480*/  @!P1 LOP3.LUT R10, RZ, R13, RZ, 0x33, !PT ;  /* 0x0000000dff0a9212 */ /* 0x000fe200078e33ff */
[----:B---3--:R-:W-:-:S03]  /*0490*/  IMAD.MOV.U32 R4, RZ, RZ, RZ ;  /* 0x000000ffff047224 */ /* 0x008fc600078e00ff */
[----:B------:R-:W-:Y:S01]  /*04a0*/  IADD3 R22, PT, PT, -R10, RZ, RZ ;  /* 0x000000ff0a167210 */ /* 0x000fe20007ffe1ff */
[----:B-1----:R-:W-:-:S04]  /*04b0*/  IMAD.MOV R15, RZ, RZ, -R5 ;  /* 0x000000ffff0f7224 */ /* 0x002fc800078e0a05 */
[----:B------:R-:W-:Y:S02]  /*04c0*/  IMAD R22, R13, R22, R0 ;  /* 0x000000160d167224 */ /* 0x000fe400078e0200 */
[----:B------:R-:W-:Y:S01]  /*04d0*/  IMAD R13, R15, R14, RZ ;  /* 0x0000000e0f0d7224 */ /* 0x000fe200078e02ff */
[----:B0-----:R-:W-:Y:S02]  /*04e0*/  ISETP.NE.AND P4, PT, R11, RZ, PT ;  /* 0x000000ff0b00720c */ /* 0x001fe40003f85270 */
[----:B------:R-:W-:Y:S01]  /*04f0*/  IABS R12, R22 ;  /* 0x00000016000c7213 */ /* 0x000fe20000000000 */
[----:B------:R-:W-:-:S04]  /*0500*/  IMAD.HI.U32 R4, R5, R13, R4 ;  /* 0x0000000d05047227 */ /* 0x000fc800078e0004 */
[----:B------:R-:W-:Y:S01]  /*0510*/  IMAD.MOV.U32 R5, RZ, RZ, R12 ;  /* 0x000000ffff057224 */ /* 0x000fe200078e000c */
[----:B------:R-:W-:-:S03]  /*0520*/  IABS R12, R11 ;  /* 0x0000000b000c7213 */ /* 0x000fc60000000000 */
[----:B------:R-:W-:Y:S01]  /*0530*/  IMAD.HI.U32 R20, R4, R5, RZ ;  /* 0x0000000504147227 */ /* 0x000fe200078e00ff */
[----:B------:R-:W0:Y:S04]  /*0540*/  I2F.RP R13, R12 ;  /* 0x0000000c000d7306 */ /* 0x000e280000209400 */
[----:B------:R-:W-:-:S05]  /*0550*/  IADD3 R4, PT, PT, -R20, RZ, RZ ;  /* 0x000000ff14047210 */ /* 0x000fca0007ffe1ff */
[----:B------:R-:W-:Y:S01]  /*0560*/  IMAD R5, R14, R4, R5 ;  /* 0x000000040e057224 */ /* 0x000fe200078e0205 */
[----:B------:R-:W-:-:S04]  /*0570*/  LOP3.LUT R4, R22, R3, RZ, 0x3c, !PT ;  /* 0x0000000316047212 */ /* 0x000fc800078e3cff */
[----:B------:R-:W-:Y:S01]  /*0580*/  ISETP.GT.U32.AND P1, PT, R14, R5, PT ;  /* 0x000000050e00720c */ /* 0x000fe20003f24070 */
[----:B0-----:R-:W0:Y:S01]  /*0590*/  MUFU.RCP R13, R13 ;  /* 0x0000000d000d7308 */ /* 0x001e220000001000 */
[----:B------:R-:W-:-:S11]  /*05a0*/  ISETP.GE.AND P2, PT, R4, RZ, PT ;  /* 0x000000ff0400720c */ /* 0x000fd60003f46270 */
[----:B------:R-:W-:Y:S01]  /*05b0*/  @!P1 IMAD.IADD R5, R5, 0x1, -R14 ;  /* 0x0000000105059824 */ /* 0x000fe200078e0a0e */
[----:B------:R-:W-:Y:S02]  /*05c0*/  @!P1 IADD3 R20, PT, PT, R20, 0x1, RZ ;  /* 0x0000000114149810 */ /* 0x000fe40007ffe0ff */
[----:B------:R-:W-:Y:S02]  /*05d0*/  ISETP.NE.AND P1, PT, R3, RZ, PT ;  /* 0x000000ff0300720c */ /* 0x000fe40003f25270 */
[----:B------:R-:W-:Y:S01]  /*05e0*/  ISETP.GE.U32.AND P0, PT, R5, R14, PT ;  /* 0x0000000e0500720c */ /* 0x000fe20003f06070 */
[----:B0-----:R-:W-:Y:S01]  /*05f0*/  VIADD R5, R13, 0xffffffe ;  /* 0x0ffffffe0d057836 */ /* 0x001fe20000000000 */
[----:B------:R-:W0:Y:S05]  /*0600*/  LDC.64 R14, c[0x0][0x3a0] ;  /* 0x0000e800ff0e7b82 */ /* 0x000e2a0000000a00 */
[----:B------:R-:W1:Y:S06]  /*0610*/  F2I.FTZ.U32.TRUNC.NTZ R5, R5 ;  /* 0x0000000500057305 */ /* 0x000e6c000021f000 */
[----:B------:R-:W-:-:S04]  /*0620*/  @P0 VIADD R20, R20, 0x1 ;  /* 0x0000000114140836 */ /* 0x000fc80000000000 */
[----:B------:R-:W-:Y:S01]  /*0630*/  @!P2 IMAD.MOV R20, RZ, RZ, -R20 ;  /* 0x000000ffff14a224 */ /* 0x000fe200078e0a14 */
[----:B------:R-:W-:Y:S02]  /*0640*/  @!P1 LOP3.LUT R20, RZ, R3, RZ, 0x33, !PT ;  /* 0x00000003ff149212 */ /* 0x000fe400078e33ff */
[----:B-1----:R-:W-:-:S03]  /*0650*/  IADD3 R13, PT, PT, RZ, -R5, RZ ;  /* 0x80000005ff0d7210 */ /* 0x002fc60007ffe0ff */
[----:B------:R-:W-:-:S04]  /*0660*/  IMAD.MOV R4, RZ, RZ, -R20 ;  /* 0x000000ffff047224 */ /* 0x000fc800078e0a14 */
[----:B------:R-:W-:Y:S02]  /*0670*/  IMAD R22, R3, R4, R22 ;  /* 0x0000000403167224 */ /* 0x000fe400078e0216 */
[----:B------:R-:W-:Y:S02]  /*0680*/  IMAD R3, R13, R12, RZ ;  /* 0x0000000c0d037224 */ /* 0x000fe400078e02ff */
[----:B------:R-:W-:Y:S01]  /*0690*/  IMAD.MOV.U32 R4, RZ, RZ, RZ ;  /* 0x000000ffff047224 */ /* 0x000fe200078e00ff */
[----:B------:R-:W-:Y:S02]  /*06a0*/  IABS R13, R22 ;  /* 0x00000016000d7213 */ /* 0x000fe40000000000 */
[----:B------:R-:W-:Y:S01]  /*06b0*/  LOP3.LUT R21, R22, R11, RZ, 0x3c, !PT ;  /* 0x0000000b16157212 */ /* 0x000fe200078e3cff */
[----:B------:R-:W-:-:S03]  /*06c0*/  IMAD.HI.U32 R4, R5, R3, R4 ;  /* 0x0000000305047227 */ /* 0x000fc600078e0004 */
[----:B------:R-:W-:-:S03]  /*06d0*/  ISETP.GE.AND P5, PT, R21, RZ, PT ;  /* 0x000000ff1500720c */ /* 0x000fc60003fa6270 */
[----:B------:R-:W-:-:S05]  /*06e0*/  IMAD.HI.U32 R3, R4, R13, RZ ;  /* 0x0000000d04037227 */ /* 0x000fca00078e00ff */
[----:B------:R-:W-:-:S05]  /*06f0*/  IADD3 R4, PT, PT, -R3, RZ, RZ ;  /* 0x000000ff03047210 */ /* 0x000fca0007ffe1ff */
[C---:B------:R-:W-:Y:S02]  /*0700*/  IMAD R13, R12.reuse, R4, R13 ;  /* 0x000000040c0d7224 */ /* 0x040fe400078e020d */
[----:B------:R-:W1:Y:S03]  /*0710*/  LDC.64 R4, c[0x0][0x390] ;  /* 0x0000e400ff047b82 */ /* 0x000e660000000a00 */
[----:B------:R-:W-:-:S13]  /*0720*/  ISETP.GT.U32.AND P1, PT, R12, R13, PT ;  /* 0x0000000d0c00720c */ /* 0x000fda0003f24070 */
[----:B------:R-:W-:Y:S02]  /*0730*/  @!P1 IMAD.IADD R13, R13, 0x1, -R12 ;  /* 0x000000010d0d9824 */ /* 0x000fe400078e0a0c */
[----:B------:R-:W-:Y:S01]  /*0740*/  @!P1 VIADD R3, R3, 0x1 ;  /* 0x0000000103039836 */ /* 0x000fe20000000000 */
[----:B0-----:R-:W-:Y:S02]  /*0750*/  ISETP.NE.U32.AND P1, PT, R14, 0x1, PT ;  /* 0x000000010e00780c */ /* 0x001fe40003f25070 */
[----:B------:R-:W-:Y:S02]  /*0760*/  ISETP.GE.U32.AND P0, PT, R13, R12, PT ;  /* 0x0000000c0d00720c */ /* 0x000fe40003f06070 */
[----:B------:R-:W0:Y:S01]  /*0770*/  LDC.64 R12, c[0x0][0x3a8] ;  /* 0x0000ea00ff0c7b82 */ /* 0x000e220000000a00 */
[----:B-1----:R-:W-:Y:S02]  /*0780*/  ISETP.NE.U32.AND P2, PT, R4, 0x1, PT ;  /* 0x000000010400780c */ /* 0x002fe40003f45070 */
[----:B------:R-:W-:-:S02]  /*0790*/  ISETP.NE.AND.EX P1, PT, R15, RZ, PT, P1 ;  /* 0x000000ff0f00720c */ /* 0x000fc40003f25310 */
[----:B------:R-:W-:-:S04]  /*07a0*/  ISETP.NE.AND.EX P2, PT, R5, RZ, PT, P2 ;  /* 0x000000ff0500720c */ /* 0x000fc80003f45320 */
[----:B------:R-:W-:Y:S02]  /*07b0*/  SEL R10, R10, RZ, P2 ;  /* 0x000000ff0a0a7207 */ /* 0x000fe40001000000 */
[----:B------:R-:W-:Y:S02]  /*07c0*/  @P0 IADD3 R3, PT, PT, R3, 0x1, RZ ;  /* 0x0000000103030810 */ /* 0x000fe40007ffe0ff */
[----:B-----5:R-:W-:Y:S01]  /*07d0*/  ISETP.NE.U32.AND P0, PT, R16, 0x1, PT ;  /* 0x000000011000780c */ /* 0x020fe20003f05070 */
[----:B------:R-:W-:Y:S02]  /*07e0*/  IMAD R5, R10, UR12, RZ ;  /* 0x0000000c0a057c24 */ /* 0x000fe4000f8e02ff */
[----:B------:R-:W-:Y:S01]  /*07f0*/  @!P5 IMAD.MOV R3, RZ, RZ, -R3 ;  /* 0x000000ffff03d224 */ /* 0x000fe200078e0a03 */
[----:B------:R-:W-:Y:S02]  /*0800*/  @!P4 LOP3.LUT R3, RZ, R11, RZ, 0x33, !PT ;  /* 0x0000000bff03c212 */ /* 0x000fe400078e33ff */
[----:B------:R-:W-:-:S03]  /*0810*/  ISETP.NE.AND.EX P0, PT, R17, RZ, PT, P0 ;  /* 0x000000ff1100720c */ /* 0x000fc60003f05300 */
[----:B------:R-:W-:Y:S01]  /*0820*/  IMAD.MOV R4, RZ, RZ, -R3 ;  /* 0x000000ffff047224 */ /* 0x000fe200078e0a03 */
[----:B------:R-:W-:Y:S02]  /*0830*/  SEL R20, R20, RZ, P0 ;  /* 0x000000ff14147207 */ /* 0x000fe40000000000 */
[----:B0-----:R-:W-:Y:S01]  /*0840*/  ISETP.NE.U32.AND P2, PT, R12, 0x1, PT ;  /* 0x000000010c00780c */ /* 0x001fe20003f45070 */
[----:B------:R-:W-:Y:S01]  /*0850*/  IMAD R11, R11, R4, R22 ;  /* 0x000000040b0b7224 */ /* 0x000fe200078e0216 */
[----:B------:R-:W-:Y:S01]  /*0860*/  SEL R3, R3, RZ, P1 ;  /* 0x000000ff03037207 */ /* 0x000fe20000800000 */
[----:B------:R-:W-:Y:S01]  /*0870*/  IMAD R20, R20, UR13, R5 ;  /* 0x0000000d14147c24 */ /* 0x000fe2000f8e0205 */
[----:B------:R-:W-:Y:S02]  /*0880*/  ISETP.NE.AND.EX P0, PT, R13, RZ, PT, P2 ;  /* 0x000000ff0d00720c */ /* 0x000fe40003f05320 */
[----:B------:R-:W-:Y:S01]  /*0890*/  SHF.R.S64 R4, RZ, 0x1e, R0 ;  /* 0x0000001eff047819 */ /* 0x000fe20000001000 */
[----:B------:R-:W-:Y:S01]  /*08a0*/  IMAD R20, R3, UR14, R20 ;  /* 0x0000000e03147c24 */ /* 0x000fe2000f8e0214 */
[----:B------:R-:W-:-:S05]  /*08b0*/  SEL R11, R11, RZ, P0 ;  /* 0x000000ff0b0b7207 */ /* 0x000fca0000000000 */
[----:B------:R-:W-:-:S05]  /*08c0*/  IMAD R11, R11, UR15, R20 ;  /* 0x0000000f0b0b7c24 */ /* 0x000fca000f8e0214 */
[----:B--2---:R-:W-:-:S04]  /*08d0*/  IADD3 R10, P0, PT, R11, UR18, RZ ;  /* 0x000000120b0a7c10 */ /* 0x004fc8000ff1e0ff */
[----:B------:R-:W-:Y:S02]  /*08e0*/  LEA.HI.X.SX32 R11, R11, UR19, 0x1, P0 ;  /* 0x000000130b0b7c11 */ /* 0x000fe400080f0eff */
[----:B------:R-:W-:-:S03]  /*08f0*/  IADD3 R4, P0, PT, R4, UR16, RZ ;  /* 0x0000001004047c10 */ /* 0x000fc6000ff1e0ff */
[----:B------:R-:W2:Y:S01]  /*0900*/  LDG.E.U8 R10, desc[UR8][R10.64] ;  /* 0x000000080a0a7981 */ /* 0x000ea2000c1e1100 */
[----:B------:R-:W-:-:S05]  /*0910*/  LEA.HI.X.SX32 R5, R0, UR17, 0x2, P0 ;  /* 0x0000001100057c11 */ /* 0x000fca00080f16ff */
[----:B------:R-:W4:Y:S01]  /*0920*/  LDG.E R4, desc[UR8][R4.64] ;  /* 0x0000000804047981 */ /* 0x000f22000c1e1900 */
[----:B------:R-:W-:Y:S02]  /*0930*/  IADD3 R9, PT, PT, R9, 0x100, RZ ;  /* 0x0000010009097810 */ /* 0x000fe40007ffe0ff */
[----:B--2---:R-:W-:Y:S01]  /*0940*/  ISETP.NE.AND P0, PT, R10, RZ, PT ;  /* 0x000000ff0a00720c */ /* 0x004fe20003f05270 */
[----:B----4-:R-:W-:-:S12]  /*0950*/  FMUL R3, R4, UR5 ;  /* 0x0000000504037c20 */ /* 0x010fd80008400000 */
[----:B------:R-:W0:Y:S02]  /*0960*/  @!P0 LDC R3, c[0x0][0x3f0] ;  /* 0x0000fc00ff038b82 */ /* 0x000e240000000800 */
[----:B0-----:R0:W-:Y:S01]  /*0970*/  STS [R6], R3 ;  /* 0x0000000306007388 */ /* 0x0011e20000000800 */
[----:B------:R-:W-:-:S07]  /*0980*/  FMNMX R0, R3, -INF , !PT ;  /* 0xff80000003007809 */ /* 0x000fce0007800000 */
.L_x_85:
[----:B------:R-:W-:Y:S05]  /*0990*/  BSYNC.RECONVERGENT B1 ;  /* 0x0000000000017941 */ /* 0x000fea0003800200 */
.L_x_84:
[----:B------:R-:W-:Y:S05]  /*09a0*/  @!P3 BRA `(.L_x_83) ;  /* 0x0000000c0074b947 */ /* 0x000fea0003800000 */
[----:B------:R-:W1:Y:S01]  /*09b0*/  LDC R2, c[0x0][0x3b8] ;  /* 0x0000ee00ff027b82 */ /* 0x000e620000000800 */
[----:B------:R-:W-:Y:S01]  /*09c0*/  UMOV UR5, 0x400 ;  /* 0x0000040000057882 */ /* 0x000fe20000000000 */
[----:B------:R-:W-:Y:S01]  /*09d0*/  HFMA2 R20, -RZ, RZ, 0, 0 ;  /* 0x00000000ff147431 */ /* 0x000fe200000001ff */
[----:B------:R-:W-:-:S05]  /*09e0*/  UIADD3 UR5, UPT, UPT, UR5, 0x60, URZ ;  /* 0x0000006005057890 */ /* 0x000fca000fffe0ff */
[----:B------:R-:W2:Y:S08]  /*09f0*/  S2UR UR7, SR_CgaCtaId ;  /* 0x00000000000779c3 */ /* 0x000eb00000008800 */
[----:B------:R-:W3:Y:S01]  /*0a00*/  LDC.64 R12, c[0x0][0x3a8] ;  /* 0x0000ea00ff0c7b82 */ /* 0x000ee20000000a00 */
[----:B-1----:R-:W-:-:S07]  /*0a10*/  IABS R14, R2 ;  /* 0x00000002000e7213 */ /* 0x002fce0000000000 */
[----:B------:R-:W1:Y:S01]  /*0a20*/  LDC.64 R10, c[0x0][0x390] ;  /* 0x0000e400ff0a7b82 */ /* 0x000e620000000a00 */
[----:B------:R-:W4:Y:S01]  /*0a30*/  I2F.RP R15, R14 ;  /* 0x0000000e000f7306 */ /* 0x000f220000209400 */
[----:B--2---:R-:W-:-:S06]  /*0a40*/  ULEA UR5, UR7, UR5, 0x18 ;  /* 0x0000000507057291 */ /* 0x004fcc000f8ec0ff */
[----:B0-----:R-:W0:Y:S01]  /*0a50*/  LDC.64 R2, c[0x0][0x3a0] ;  /* 0x0000e800ff027b82 */ /* 0x001e220000000a00 */
[----:B---3--:R-:W-:-:S07]  /*0a60*/  ISETP.NE.U32.AND P1, PT, R12, 0x1, PT ;  /* 0x000000010c00780c */ /* 0x008fce0003f25070 */
[----:B------:R-:W2:Y:S01]  /*0a70*/  LDC.64 R4, c[0x0][0x398] ;  /* 0x0000e600ff047b82 */ /* 0x000ea20000000a00 */
[----:B----4-:R-:W3:Y:S01]  /*0a80*/  MUFU.RCP R15, R15 ;  /* 0x0000000f000f7308 */ /* 0x010ee20000001000 */
[----:B------:R-:W-:Y:S02]  /*0a90*/  ISETP.NE.AND.EX P1, PT, R13, RZ, PT, P1 ;  /* 0x000000ff0d00720c */ /* 0x000fe40003f25310 */
[----:B-1----:R-:W-:-:S04]  /*0aa0*/  ISETP.NE.U32.AND P2, PT, R10, 0x1, PT ;  /* 0x000000010a00780c */ /* 0x002fc80003f45070 */
[----:B------:R-:W-:Y:S02]  /*0ab0*/  ISETP.NE.AND.EX P2, PT, R11, RZ, PT, P2 ;  /* 0x000000ff0b00720c */ /* 0x000fe40003f45320 */
[----:B0-----:R-:W-:Y:S01]  /*0ac0*/  ISETP.NE.U32.AND P0, PT, R2, 0x1, PT ;  /* 0x000000010200780c */ /* 0x001fe20003f05070 */
[----:B---3--:R-:W-:-:S03]  /*0ad0*/  VIADD R16, R15, 0xffffffe ;  /* 0x0ffffffe0f107836 */ /* 0x008fc60000000000 */
[----:B------:R-:W-:Y:S01]  /*0ae0*/  ISETP.NE.AND.EX P0, PT, R3, RZ, PT, P0 ;  /* 0x000000ff0300720c */ /* 0x000fe20003f05300 */
[----:B------:R0:W1:Y:S01]  /*0af0*/  F2I.FTZ.U32.TRUNC.NTZ R17, R16 ;  /* 0x0000001000117305 */ /* 0x000062000021f000 */
[----:B--2---:R-:W-:-:S04]  /*0b00*/  ISETP.NE.U32.AND P3, PT, R4, 0x1, PT ;  /* 0x000000010400780c */ /* 0x004fc80003f65070 */
[----:B------:R-:W-:Y:S02]  /*0b10*/  ISETP.NE.AND.EX P3, PT, R5, RZ, PT, P3 ;  /* 0x000000ff0500720c */ /* 0x000fe40003f65330 */
[----:B0-----:R-:W-:Y:S01]  /*0b20*/  MOV R16, RZ ;  /* 0x000000ff00107202 */ /* 0x001fe20000000f00 */
[----:B-1----:R-:W-:-:S04]  /*0b30*/  IMAD.MOV R21, RZ, RZ, -R17 ;  /* 0x000000ffff157224 */ /* 0x002fc800078e0a11 */
[----:B------:R-:W-:-:S04]  /*0b40*/  IMAD R21, R21, R14, RZ ;  /* 0x0000000e15157224 */ /* 0x000fc800078e02ff */
[----:B------:R-:W-:Y:S01]  /*0b50*/  IMAD.HI.U32 R15, R17, R21, R16 ;  /* 0x00000015110f7227 */ /* 0x000fe200078e0010 */
[----:B------:R-:W-:-:S03]  /*0b60*/  LEA R21, R9, UR5, 0x2 ;  /* 0x0000000509157c11 */ /* 0x000fc6000f8e10ff */
[C---:B------:R-:W-:Y:S02]  /*0b70*/  IMAD.IADD R16, R9.reuse, 0x1, R18 ;  /* 0x0000000109107824 */ /* 0x040fe400078e0212 */
[----:B------:R-:W-:Y:S02]  /*0b80*/  VIADD R17, R9, 0x100 ;  /* 0x0000010009117836 */ /* 0x000fe40000000000 */
[----:B------:R-:W-:-:S07]  /*0b90*/  VIADD R21, R21, 0x400 ;  /* 0x0000040015157836 */ /* 0x000fce0000000000 */
.L_x_86:
[----:B------:R-:W0:Y:S01]  /*0ba0*/  LDC R13, c[0x0][0x3b8] ;  /* 0x0000ee00ff0d7b82 */ /* 0x000e220000000800 */
[----:B------:R-:W-:-:S05]  /*0bb0*/  IABS R23, R16 ;  /* 0x0000001000177213 */ /* 0x000fca0000000000 */
[----:B------:R-:W-:Y:S02]  /*0bc0*/  IMAD.HI.U32 R22, R15, R23, RZ ;  /* 0x000000170f167227 */ /* 0x000fe400078e00ff */
[----:B------:R-:W1:Y:S03]  /*0bd0*/  LDC R5, c[0x0][0x3bc] ;  /* 0x0000ef00ff057b82 */ /* 0x000e660000000800 */
[----:B------:R-:W-:Y:S02]  /*0be0*/  IADD3 R2, PT, PT, -R22, RZ, RZ ;  /* 0x000000ff16027210 */ /* 0x000fe40007ffe1ff */
[----:B0-----:R-:W-:-:S04]  /*0bf0*/  IABS R10, R13 ;  /* 0x0000000d000a7213 */ /* 0x001fc80000000000 */
[----:B------:R-:W0:Y:S01]  /*0c00*/  I2F.RP R4, R10 ;  /* 0x0000000a00047306 */ /* 0x000e220000209400 */
[----:B------:R-:W-:Y:S02]  /*0c10*/  IMAD R23, R10, R2, R23 ;  /* 0x000000020a177224 */ /* 0x000fe400078e0217 */
[----:B------:R-:W-:Y:S01]  /*0c20*/  IMAD.MOV.U32 R2, RZ, RZ, RZ ;  /* 0x000000ffff027224 */ /* 0x000fe200078e00ff */
[----:B-1----:R-:W-:Y:S02]  /*0c30*/  IABS R11, R5 ;  /* 0x00000005000b7213 */ /* 0x002fe40000000000 */
[----:B------:R-:W-:Y:S02]  /*0c40*/  ISETP.GT.U32.AND P5, PT, R14, R23, PT ;  /* 0x000000170e00720c */ /* 0x000fe40003fa4070 */
[----:B------:R-:W1:Y:S08]  /*0c50*/  I2F.RP R12, R11 ;  /* 0x0000000b000c7306 */ /* 0x000e700000209400 */
[----:B0-----:R-:W0:Y:S03]  /*0c60*/  MUFU.RCP R4, R4 ;  /* 0x0000000400047308 */ /* 0x001e260000001000 */
[----:B------:R-:W-:-:S02]  /*0c70*/  @!P5 IMAD.IADD R23, R23, 0x1, -R10 ;  /* 0x000000011717d824 */ /* 0x000fc400078e0a0a */
[----:B------:R-:W-:-:S03]  /*0c80*/  @!P5 VIADD R22, R22, 0x1 ;  /* 0x000000011616d836 */ /* 0x000fc60000000000 */
[----:B-1----:R-:W1:Y:S01]  /*0c90*/  MUFU.RCP R12, R12 ;  /* 0x0000000c000c7308 */ /* 0x002e620000001000 */
[----:B------:R-:W-:Y:S01]  /*0ca0*/  ISETP.GE.U32.AND P6, PT, R23, R14, PT ;  /* 0x0000000e1700720c */ /* 0x000fe20003fc6070 */
[----:B------:R-:W-:Y:S02]  /*0cb0*/  IMAD.MOV.U32 R14, RZ, RZ, R10 ;  /* 0x000000ffff0e7224 */ /* 0x000fe400078e000a */
[----:B0-----:R-:W-:Y:S02]  /*0cc0*/  VIADD R3, R4, 0xffffffe ;  /* 0x0ffffffe04037836 */ /* 0x001fe40000000000 */
[----:B------:R-:W-:-:S08]  /*0cd0*/  VIADD R4, R16, 0x100 ;  /* 0x0000010010047836 */ /* 0x000fd00000000000 */
[----:B------:R-:W-:Y:S01]  /*0ce0*/  @P6 VIADD R22, R22, 0x1 ;  /* 0x0000000116166836 */ /* 0x000fe20000000000 */
[----:B------:R-:W0:Y:S01]  /*0cf0*/  F2I.FTZ.U32.TRUNC.NTZ R3, R3 ;  /* 0x0000000300037305 */ /* 0x000e22000021f000 */
[----:B------:R-:W-:Y:S02]  /*0d00*/  IABS R24, R4 ;  /* 0x0000000400187213 */ /* 0x000fe40000000000 */
[----:B-1----:R-:W-:Y:S01]  /*0d10*/  IADD3 R25, PT, PT, R12, 0xffffffe, RZ ;  /* 0x0ffffffe0c197810 */ /* 0x002fe20007ffe0ff */
[----:B------:R-:W-:Y:S01]  /*0d20*/  IMAD.MOV.U32 R27, RZ, RZ, R22 ;  /* 0x000000ffff1b7224 */ /* 0x000fe200078e0016 */
[----:B------:R-:W-:Y:S02]  /*0d30*/  ISETP.NE.AND P6, PT, R13, RZ, PT ;  /* 0x000000ff0d00720c */ /* 0x000fe40003fc5270 */
[----:B------:R-:W-:Y:S01]  /*0d40*/  LOP3.LUT R22, RZ, R13, RZ, 0x33, !PT ;  /* 0x0000000dff167212 */ /* 0x000fe200078e33ff */
[----:B0-----:R-:W-:-:S04]  /*0d50*/  IMAD.MOV R15, RZ, RZ, -R3 ;  /* 0x000000ffff0f7224 */ /* 0x001fc800078e0a03 */
[----:B------:R-:W-:-:S04]  /*0d60*/  IMAD R15, R15, R10, RZ ;  /* 0x0000000a0f0f7224 */ /* 0x000fc800078e02ff */
[----:B------:R-:W-:Y:S01]  /*0d70*/  IMAD.HI.U32 R15, R3, R15, R2 ;  /* 0x0000000f030f7227 */ /* 0x000fe200078e0002 */
[----:B------:R-:W-:Y:S01]  /*0d80*/  LOP3.LUT R2, R16, R13, RZ, 0x3c, !PT ;  /* 0x0000000d10027212 */ /* 0x000fe200078e3cff */
[----:B------:R-:W0:Y:S03]  /*0d90*/  F2I.FTZ.U32.TRUNC.NTZ R3, R25 ;  /* 0x0000001900037305 */ /* 0x000e26000021f000 */
[----:B------:R-:W-:Y:S01]  /*0da0*/  ISETP.GE.AND P4, PT, R2, RZ, PT ;  /* 0x000000ff0200720c */ /* 0x000fe20003f86270 */
[----:B------:R-:W-:Y:S01]  /*0db0*/  IMAD.HI.U32 R12, R15, R24, RZ ;  /* 0x000000180f0c7227 */ /* 0x000fe200078e00ff */
[----:B------:R-:W-:-:S04]  /*0dc0*/  MOV R2, RZ ;  /* 0x000000ff00027202 */ /* 0x000fc80000000f00 */
[----:B------:R-:W-:-:S05]  /*0dd0*/  IADD3 R23, PT, PT, -R12, RZ, RZ ;  /* 0x000000ff0c177210 */ /* 0x000fca0007ffe1ff */
[----:B------:R-:W-:Y:S02]  /*0de0*/  IMAD R23, R10, R23, R24 ;  /* 0x000000170a177224 */ /* 0x000fe400078e0218 */
[----:B0-----:R-:W-:Y:S02]  /*0df0*/  IMAD.MOV R26, RZ, RZ, -R3 ;  /* 0x000000ffff1a7224 */ /* 0x001fe400078e0a03 */
[----:B------:R-:W-:Y:S01]  /*0e00*/  @!P4 IMAD.MOV R27, RZ, RZ, -R27 ;  /* 0x000000ffff1bc224 */ /* 0x000fe200078e0a1b */
[----:B------:R-:W-:Y:S02]  /*0e10*/  ISETP.GT.U32.AND P5, PT, R14, R23, PT ;  /* 0x000000170e00720c */ /* 0x000fe40003fa4070 */
[----:B------:R-:W-:-:S05]  /*0e20*/  MOV R24, R26 ;  /* 0x0000001a00187202 */ /* 0x000fca0000000f00 */
[----:B------:R-:W-:-:S04]  /*0e30*/  IMAD R25, R24, R11, RZ ;  /* 0x0000000b18197224 */ /* 0x000fc800078e02ff */
[----:B------:R-:W-:Y:S02]  /*0e40*/  IMAD.HI.U32 R3, R3, R25, R2 ;  /* 0x0000001903037227 */ /* 0x000fe400078e0002 */
[----:B------:R-:W-:Y:S02]  /*0e50*/  @!P5 IADD3 R23, PT, PT, R23, -R10, RZ ;  /* 0x8000000a1717d210 */ /* 0x000fe40007ffe0ff */
[----:B------:R-:W-:Y:S01]  /*0e60*/  IMAD.MOV R25, RZ, RZ, -R13 ;  /* 0x000000ffff197224 */ /* 0x000fe200078e0a0d */
[----:B------:R-:W-:Y:S01]  /*0e70*/  SEL R10, R22, R27, !P6 ;  /* 0x0000001b160a7207 */ /* 0x000fe20007000000 */
[----:B------:R-:W-:Y:S01]  /*0e80*/  @!P5 VIADD R12, R12, 0x1 ;  /* 0x000000010c0cd836 */ /* 0x000fe20000000000 */
[----:B------:R-:W-:Y:S02]  /*0e90*/  ISETP.GE.U32.AND P4, PT, R23, R14, PT ;  /* 0x0000000e1700720c */ /* 0x000fe40003f86070 */
[----:B------:R-:W-:Y:S01]  /*0ea0*/  LOP3.LUT R13, R4, R13, RZ, 0x3c, !PT ;  /* 0x0000000d040d7212 */ /* 0x000fe200078e3cff */
[C---:B------:R-:W-:Y:S01]  /*0eb0*/  IMAD R2, R10.reuse, R25, RZ ;  /* 0x000000190a027224 */ /* 0x040fe200078e02ff */
[----:B------:R-:W-:-:S02]  /*0ec0*/  SEL R10, R10, RZ, P2 ;  /* 0x000000ff0a0a7207 */ /* 0x000fc40001000000 */
[----:B------:R-:W-:Y:S02]  /*0ed0*/  ISETP.GE.AND P5, PT, R13, RZ, PT ;  /* 0x000000ff0d00720c */ /* 0x000fe40003fa6270 */
[----:B------:R-:W-:-:S04]  /*0ee0*/  IADD3 R24, PT, PT, R2, R16, RZ ;  /* 0x0000001002187210 */ /* 0x000fc80007ffe0ff */
[----:B------:R-:W-:Y:S01]  /*0ef0*/  IABS R26, R24 ;  /* 0x00000018001a7213 */ /* 0x000fe20000000000 */
[----:B------:R-:W-:Y:S01]  /*0f00*/  @P4 VIADD R12, R12, 0x1 ;  /* 0x000000010c0c4836 */ /* 0x000fe20000000000 */
[----:B------:R-:W-:-:S03]  /*0f10*/  LOP3.LUT R24, R24, R5, RZ, 0x3c, !PT ;  /* 0x0000000518187212 */ /* 0x000fc600078e3cff */
[----:B------:R-:W-:-:S04]  /*0f20*/  IMAD.HI.U32 R23, R3, R26, RZ ;  /* 0x0000001a03177227 */ /* 0x000fc800078e00ff */
[----:B------:R-:W-:-:S05]  /*0f30*/  @!P5 IMAD.MOV R12, RZ, RZ, -R12 ;  /* 0x000000ffff0cd224 */ /* 0x000fca00078e0a0c */
[----:B------:R-:W-:Y:S02]  /*0f40*/  SEL R12, R22, R12, !P6 ;  /* 0x0000000c160c7207 */ /* 0x000fe40007000000 */
[----:B------:R-:W-:-:S03]  /*0f50*/  IADD3 R22, PT, PT, -R23, RZ, RZ ;  /* 0x000000ff17167210 */ /* 0x000fc60007ffe1ff */
[C---:B------:R-:W-:Y:S01]  /*0f60*/  IMAD R13, R12.reuse, R25, RZ ;  /* 0x000000190c0d7224 */ /* 0x040fe200078e02ff */
[----:B------:R-:W-:Y:S01]  /*0f70*/  SEL R12, R12, RZ, P2 ;  /* 0x000000ff0c0c7207 */ /* 0x000fe20001000000 */
[C---:B------:R-:W-:Y:S02]  /*0f80*/  IMAD R22, R11.reuse, R22, R26 ;  /* 0x000000160b167224 */ /* 0x040fe400078e021a */
[----:B------:R-:W-:Y:S02]  /*0f90*/  IMAD.IADD R26, R4, 0x1, R13 ;  /* 0x00000001041a7824 */ /* 0x000fe400078e020d */
[----:B------:R-:W-:Y:S01]  /*0fa0*/  IMAD R12, R12, UR20, RZ ;  /* 0x000000140c0c7c24 */ /* 0x000fe2000f8e02ff */
[----:B------:R-:W-:Y:S02]  /*0fb0*/  ISETP.GT.U32.AND P5, PT, R11, R22, PT ;  /* 0x000000160b00720c */ /* 0x000fe40003fa4070 */
[----:B------:R-:W-:Y:S02]  /*0fc0*/  IABS R28, R26 ;  /* 0x0000001a001c7213 */ /* 0x000fe40000000000 */
[----:B------:R-:W-:-:S03]  /*0fd0*/  LOP3.LUT R26, R26, R5, RZ, 0x3c, !PT ;  /* 0x000000051a1a7212 */ /* 0x000fc600078e3cff */
[----:B------:R-:W-:-:S05]  /*0fe0*/  IMAD.HI.U32 R25, R3, R28, RZ ;  /* 0x0000001c03197227 */ /* 0x000fca00078e00ff */
[----:B------:R-:W-:Y:S01]  /*0ff0*/  IADD3 R3, PT, PT, -R25, RZ, RZ ;  /* 0x000000ff19037210 */ /* 0x000fe20007ffe1ff */
[----:B------:R-:W-:Y:S02]  /*1000*/  @!P5 IMAD.IADD R22, R22, 0x1, -R11 ;  /* 0x000000011616d824 */ /* 0x000fe400078e0a0b */
[----:B------:R-:W-:Y:S02]  /*1010*/  @!P5 VIADD R23, R23, 0x1 ;  /* 0x000000011717d836 */ /* 0x000fe40000000000 */
[C---:B------:R-:W-:Y:S01]  /*1020*/  IMAD R28, R11.reuse, R3, R28 ;  /* 0x000000030b1c7224 */ /* 0x040fe200078e021c */
[----:B------:R-:W-:Y:S02]  /*1030*/  ISETP.GE.U32.AND P6, PT, R22, R11, PT ;  /* 0x0000000b1600720c */ /* 0x000fe40003fc6070 */
[----:B------:R-:W0:Y:S02]  /*1040*/  LDC R22, c[0x0][0x3c0] ;  /* 0x0000f000ff167b82 */ /* 0x000e240000000800 */
[----:B------:R-:W-:-:S09]  /*1050*/  ISETP.GT.U32.AND P4, PT, R11, R28, PT ;  /* 0x0000001c0b00720c */ /* 0x000fd20003f84070 */
[----:B------:R-:W-:Y:S02]  /*1060*/  @P6 IADD3 R23, PT, PT, R23, 0x1, RZ ;  /* 0x0000000117176810 */ /* 0x000fe40007ffe0ff */
[----:B------:R-:W-:Y:S02]  /*1070*/  ISETP.GE.AND P6, PT, R24, RZ, PT ;  /* 0x000000ff1800720c */ /* 0x000fe40003fc6270 */
[----:B------:R-:W-:Y:S02]  /*1080*/  @!P4 IMAD.IADD R28, R28, 0x1, -R11 ;  /* 0x000000011c1cc824 */ /* 0x000fe400078e0a0b */
[----:B------:R-:W-:Y:S01]  /*1090*/  @!P4 VIADD R25, R25, 0x1 ;  /* 0x000000011919c836 */ /* 0x000fe20000000000 */
[----:B------:R-:W-:Y:S02]  /*10a0*/  ISETP.GE.AND P4, PT, R26, RZ, PT ;  /* 0x000000ff1a00720c */ /* 0x000fe40003f86270 */
[----:B------:R-:W-:Y:S02]  /*10b0*/  ISETP.GE.U32.AND P5, PT, R28, R11, PT ;  /* 0x0000000b1c00720c */ /* 0x000fe40003fa6070 */
[----:B------:R-:W-:-:S02]  /*10c0*/  LOP3.LUT R26, RZ, R5, RZ, 0x33, !PT ;  /* 0x00000005ff1a7212 */ /* 0x000fc400078e33ff */
[----:B0-----:R-:W-:Y:S02]  /*10d0*/  IABS R11, R22 ;  /* 0x00000016000b7213 */ /* 0x001fe40000000000 */
[----:B------:R-:W-:Y:S02]  /*10e0*/  @!P6 IMAD.MOV R23, RZ, RZ, -R23 ;  /* 0x000000ffff17e224 */ /* 0x000fe400078e0a17 */
[----:B------:R-:W0:Y:S05]  /*10f0*/  I2F.RP R27, R11 ;  /* 0x0000000b001b7306 */ /* 0x000e2a0000209400 */
[----:B------:R-:W-:Y:S02]  /*1100*/  @P5 IADD3 R25, PT, PT, R25, 0x1, RZ ;  /* 0x0000000119195810 */ /* 0x000fe40007ffe0ff */
[----:B------:R-:W-:-:S03]  /*1110*/  ISETP.NE.AND P5, PT, R5, RZ, PT ;  /* 0x000000ff0500720c */ /* 0x000fc60003fa5270 */
[----:B------:R-:W-:Y:S01]  /*1120*/  @!P4 IMAD.MOV R25, RZ, RZ, -R25 ;  /* 0x000000ffff19c224 */ /* 0x000fe200078e0a19 */
[C---:B------:R-:W-:Y:S01]  /*1130*/  SEL R24, R26.reuse, R23, !P5 ;  /* 0x000000171a187207 */ /* 0x040fe20006800000 */
[----:B0-----:R-:W0:Y:S03]  /*1140*/  MUFU.RCP R27, R27 ;  /* 0x0000001b001b7308 */ /* 0x001e260000001000 */
[----:B------:R-:W-:Y:S02]  /*1150*/  SEL R23, R26, R25, !P5 ;  /* 0x000000191a177207 */ /* 0x000fe40006800000 */
[----:B------:R-:W-:-:S05]  /*1160*/  IADD3 R25, PT, PT, -R24, RZ, RZ ;  /* 0x000000ff18197210 */ /* 0x000fca0007ffe1ff */
[----:B------:R-:W-:Y:S02]  /*1170*/  IMAD R25, R5, R25, R2 ;  /* 0x0000001905197224 */ /* 0x000fe400078e0202 */
[----:B------:R-:W-:Y:S01]  /*1180*/  IMAD.MOV R2, RZ, RZ, -R23 ;  /* 0x000000ffff027224 */ /* 0x000fe200078e0a17 */
[----:B------:R-:W-:-:S03]  /*1190*/  SEL R23, R23, RZ, P3 ;  /* 0x000000ff17177207 */ /* 0x000fc60001800000 */
[----:B------:R-:W-:Y:S01]  /*11a0*/  IMAD R5, R5, R2, R13 ;  /* 0x0000000205057224 */ /* 0x000fe200078e020d */
[----:B------:R-:W-:Y:S01]  /*11b0*/  MOV R2, RZ ;  /* 0x000000ff00027202 */ /* 0x000fe20000000f00 */
[----:B------:R-:W-:Y:S02]  /*11c0*/  IMAD R23, R23, UR21, R12 ;  /* 0x0000001517177c24 */ /* 0x000fe4000f8e020c */
[----:B0-----:R-:W-:Y:S02]  /*11d0*/  VIADD R3, R27, 0xffffffe ;  /* 0x0ffffffe1b037836 */ /* 0x001fe40000000000 */
[----:B------:R-:W-:-:S04]  /*11e0*/  IMAD R27, R10, UR20, RZ ;  /* 0x000000140a1b7c24 */ /* 0x000fc8000f8e02ff */
[----:B------:R-:W0:Y:S02]  /*11f0*/  F2I.FTZ.U32.TRUNC.NTZ R3, R3 ;  /* 0x0000000300037305 */ /* 0x000e24000021f000 */
[----:B0-----:R-:W-:-:S04]  /*1200*/  IMAD.MOV R26, RZ, RZ, -R3 ;  /* 0x000000ffff1a7224 */ /* 0x001fc800078e0a03 */
[----:B------:R-:W-:-:S04]  /*1210*/  IMAD R13, R26, R11, RZ ;  /* 0x0000000b1a0d7224 */ /* 0x000fc800078e02ff */
[----:B------:R-:W-:Y:S01]  /*1220*/  IMAD.HI.U32 R3, R3, R13, R2 ;  /* 0x0000000d03037227 */ /* 0x000fe200078e0002 */
[----:B------:R-:W-:-:S03]  /*1230*/  SEL R2, R24, RZ, P3 ;  /* 0x000000ff18027207 */ /* 0x000fc60001800000 */
[----:B------:R-:W-:Y:S02]  /*1240*/  IMAD.IADD R13, R25, 0x1, R16 ;  /* 0x00000001190d7824 */ /* 0x000fe400078e0210 */
[----:B------:R-:W-:-:S03]  /*1250*/  IMAD R2, R2, UR21, R27 ;  /* 0x0000001502027c24 */ /* 0x000fc6000f8e021b */
[----:B------:R-:W-:Y:S02]  /*1260*/  IABS R26, R13 ;  /* 0x0000000d001a7213 */ /* 0x000fe40000000000 */
[----:B------:R-:W-:-:S03]  /*1270*/  LOP3.LUT R13, R13, R22, RZ, 0x3c, !PT ;  /* 0x000000160d0d7212 */ /* 0x000fc600078e3cff */
[----:B------:R-:W-:Y:S01]  /*1280*/  IMAD.MOV.U32 R24, RZ, RZ, R26 ;  /* 0x000000ffff187224 */ /* 0x000fe200078e001a */
[----:B------:R-:W-:Y:S01]  /*1290*/  ISETP.GE.AND P5, PT, R13, RZ, PT ;  /* 0x000000ff0d00720c */ /* 0x000fe20003fa6270 */
[----:B------:R-:W-:Y:S02]  /*12a0*/  IMAD.IADD R13, R4, 0x1, R5 ;  /* 0x00000001040d7824 */ /* 0x000fe400078e0205 */
[----:B------:R-:W-:-:S05]  /*12b0*/  IMAD.HI.U32 R10, R3, R24, RZ ;  /* 0x00000018030a7227 */ /* 0x000fca00078e00ff */
[----:B------:R-:W-:-:S05]  /*12c0*/  IADD3 R26, PT, PT, -R10, RZ, RZ ;  /* 0x000000ff0a1a7210 */ /* 0x000fca0007ffe1ff */
[----:B------:R-:W-:Y:S01]  /*12d0*/  IMAD R24, R11, R26, R24 ;  /* 0x0000001a0b187224 */ /* 0x000fe200078e0218 */
[----:B------:R-:W-:Y:S02]  /*12e0*/  IABS R26, R13 ;  /* 0x0000000d001a7213 */ /* 0x000fe40000000000 */
[----:B------:R-:W-:-:S03]  /*12f0*/  LOP3.LUT R13, R13, R22, RZ, 0x3c, !PT ;  /* 0x000000160d0d7212 */ /* 0x000fc600078e3cff */
[----:B------:R-:W-:Y:S01]  /*1300*/  IMAD.HI.U32 R3, R3, R26, RZ ;  /* 0x0000001a03037227 */ /* 0x000fe200078e00ff */
[----:B------:R-:W-:-:S03]  /*1310*/  ISETP.GE.AND P4, PT, R13, RZ, PT ;  /* 0x000000ff0d00720c */ /* 0x000fc60003f86270 */
[----:B------:R-:W-:-:S04]  /*1320*/  IMAD.MOV R13, RZ, RZ, -R3 ;  /* 0x000000ffff0d7224 */ /* 0x000fc800078e0a03 */
[----:B------:R-:W-:-:S05]  /*1330*/  IMAD R26, R11, R13, R26 ;  /* 0x0000000d0b1a7224 */ /* 0x000fca00078e021a */
[----:B------:R-:W-:-:S13]  /*1340*/  ISETP.GT.U32.AND P6, PT, R11, R26, PT ;  /* 0x0000001a0b00720c */ /* 0x000fda0003fc4070 */
[----:B------:R-:W-:Y:S01]  /*1350*/  @!P6 IADD3 R3, PT, PT, R3, 0x1, RZ ;  /* 0x000000010303e810 */ /* 0x000fe20007ffe0ff */
[----:B------:R-:W-:Y:S01]  /*1360*/  @!P6 IMAD.IADD R26, R26, 0x1, -R11 ;  /* 0x000000011a1ae824 */ /* 0x000fe200078e0a0b */
[----:B------:R-:W-:-:S13]  /*1370*/  ISETP.GT.U32.AND P6, PT, R11, R24, PT ;  /* 0x000000180b00720c */ /* 0x000fda0003fc4070 */
[----:B------:R-:W-:Y:S01]  /*1380*/  @!P6 VIADD R10, R10, 0x1 ;  /* 0x000000010a0ae836 */ /* 0x000fe20000000000 */
[-C--:B------:R-:W-:Y:S02]  /*1390*/  @!P6 IADD3 R24, PT, PT, R24, -R11.reuse, RZ ;  /* 0x8000000b1818e210 */ /* 0x080fe40007ffe0ff */
[----:B------:R-:W-:-:S13]  /*13a0*/  ISETP.GE.U32.AND P6, PT, R26, R11, PT ;  /* 0x0000000b1a00720c */ /* 0x000fda0003fc6070 */
[----:B------:R-:W-:Y:S01]  /*13b0*/  @P6 VIADD R3, R3, 0x1 ;  /* 0x0000000103036836 */ /* 0x000fe20000000000 */
[----:B------:R-:W-:Y:S02]  /*13c0*/  ISETP.GE.U32.AND P6, PT, R24, R11, PT ;  /* 0x0000000b1800720c */ /* 0x000fe40003fc6070 */
[----:B------:R-:W-:Y:S01]  /*13d0*/  LOP3.LUT R24, RZ, R22, RZ, 0x33, !PT ;  /* 0x00000016ff187212 */ /* 0x000fe200078e33ff */
[----:B------:R-:W-:-:S04]  /*13e0*/  IMAD.MOV.U32 R11, RZ, RZ, R3 ;  /* 0x000000ffff0b7224 */ /* 0x000fc800078e0003 */
[----:B------:R-:W-:Y:S01]  /*13f0*/  @!P4 IMAD.MOV R11, RZ, RZ, -R11 ;  /* 0x000000ffff0bc224 */ /* 0x000fe200078e0a0b */
[----:B------:R-:W-:-:S05]  /*1400*/  IADD3 R20, P4, PT, RZ, R20, RZ ;  /* 0x00000014ff147210 */ /* 0x000fca0007f9e0ff */
[----:B------:R-:W-:Y:S02]  /*1410*/  @P6 IADD3 R10, PT, PT, R10, 0x1, RZ ;  /* 0x000000010a0a6810 */ /* 0x000fe40007ffe0ff */
[----:B------:R-:W-:-:S03]  /*1420*/  ISETP.NE.AND P6, PT, R22, RZ, PT ;  /* 0x000000ff1600720c */ /* 0x000fc60003fc5270 */
[----:B------:R-:W-:Y:S01]  /*1430*/  IMAD.MOV.U32 R3, RZ, RZ, R10 ;  /* 0x000000ffff037224 */ /* 0x000fe200078e000a */
[----:B------:R-:W-:-:S04]  /*1440*/  SEL R10, R24, R11, !P6 ;  /* 0x0000000b180a7207 */ /* 0x000fc80007000000 */
[----:B------:R-:W-:Y:S01]  /*1450*/  @!P5 IADD3 R3, PT, PT, -R3, RZ, RZ ;  /* 0x000000ff0303d210 */ /* 0x000fe20007ffe1ff */
[----:B------:R-:W-:Y:S01]  /*1460*/  IMAD.MOV R11, RZ, RZ, -R10 ;  /* 0x000000ffff0b7224 */ /* 0x000fe200078e0a0a */
[----:B------:R-:W-:Y:S02]  /*1470*/  SEL R10, R10, RZ, P0 ;  /* 0x000000ff0a0a7207 */ /* 0x000fe40000000000 */
[----:B------:R-:W-:Y:S01]  /*1480*/  SEL R3, R24, R3, !P6 ;  /* 0x0000000318037207 */ /* 0x000fe20007000000 */
[----:B------:R-:W-:Y:S01]  /*1490*/  IMAD R5, R22, R11, R5 ;  /* 0x0000000b16057224 */ /* 0x000fe200078e0205 */
[----:B------:R-:W-:Y:S01]  /*14a0*/  IADD3 R12, P6, PT, RZ, R20, RZ ;  /* 0x00000014ff0c7210 */ /* 0x000fe20007fde0ff */
[----:B------:R-:W-:Y:S02]  /*14b0*/  IMAD R10, R10, UR22, R23 ;  /* 0x000000160a0a7c24 */ /* 0x000fe4000f8e0217 */
[----:B------:R-:W-:Y:S01]  /*14c0*/  IMAD.MOV R11, RZ, RZ, -R3 ;  /* 0x000000ffff0b7224 */ /* 0x000fe200078e0a03 */
[----:B------:R-:W-:Y:S01]  /*14d0*/  IADD3 R5, PT, PT, R4, R5, RZ ;  /* 0x0000000504057210 */ /* 0x000fe20007ffe0ff */
[----:B------:R-:W-:Y:S01]  /*14e0*/  IMAD.X R23, R9, 0x1, R18, P4 ;  /* 0x0000000109177824 */ /* 0x000fe200020e0612 */
[----:B------:R-:W-:Y:S01]  /*14f0*/  SEL R3, R3, RZ, P0 ;  /* 0x000000ff03037207 */ /* 0x000fe20000000000 */
[----:B------:R-:W-:Y:S01]  /*1500*/  IMAD R25, R22, R11, R25 ;  /* 0x0000000b16197224 */ /* 0x000fe200078e0219 */
[----:B------:R-:W-:-:S02]  /*1510*/  SEL R5, R5, RZ, P1 ;  /* 0x000000ff05057207 */ /* 0x000fc40000800000 */
[----:B------:R-:W-:Y:S01]  /*1520*/  IADD3.X R13, PT, PT, R23, 0x100, RZ, P6, !PT ;  /* 0x00000100170d7810 */ /* 0x000fe200037fe4ff */
[----:B------:R-:W-:Y:S02]  /*1530*/  IMAD.IADD R25, R25, 0x1, R16 ;  /* 0x0000000119197824 */ /* 0x000fe400078e0210 */
[----:B------:R-:W-:Y:S01]  /*1540*/  IMAD R5, R5, UR23, R10 ;  /* 0x0000001705057c24 */ /* 0x000fe2000f8e020a */
[----:B------:R-:W-:Y:S01]  /*1550*/  SHF.R.S64 R12, R12, 0x1e, R13 ;  /* 0x0000001e0c0c7819 */ /* 0x000fe2000000100d */
[----:B------:R-:W-:Y:S01]  /*1560*/  IMAD R2, R3, UR22, R2 ;  /* 0x0000001603027c24 */ /* 0x000fe2000f8e0202 */
[----:B------:R-:W-:Y:S02]  /*1570*/  SEL R25, R25, RZ, P1 ;  /* 0x000000ff19197207 */ /* 0x000fe40000800000 */
[----:B------:R-:W-:Y:S02]  /*1580*/  SHF.R.S64 R3, R20, 0x1e, R23 ;  /* 0x0000001e14037819 */ /* 0x000fe40000001017 */
[----:B------:R-:W-:Y:S01]  /*1590*/  IADD3 R10, P5, PT, R5, UR26, RZ ;  /* 0x0000001a050a7c10 */ /* 0x000fe2000ffbe0ff */
[----:B------:R-:W-:Y:S01]  /*15a0*/  IMAD R25, R25, UR23, R2 ;  /* 0x0000001719197c24 */ /* 0x000fe2000f8e0202 */
[----:B------:R-:W-:-:S02]  /*15b0*/  IADD3 R2, P6, PT, R3, UR24, RZ ;  /* 0x0000001803027c10 */ /* 0x000fc4000ffde0ff */
[----:B------:R-:W-:Y:S02]  /*15c0*/  LEA.HI.X.SX32 R11, R5, UR27, 0x1, P5 ;  /* 0x0000001b050b7c11 */ /* 0x000fe4000a8f0eff */
[----:B------:R-:W-:Y:S02]  /*15d0*/  IADD3 R4, P5, PT, R25, UR26, RZ ;  /* 0x0000001a19047c10 */ /* 0x000fe4000ffbe0ff */
[----:B------:R-:W-:Y:S01]  /*15e0*/  LEA.HI.X.SX32 R3, R23, UR25, 0x2, P6 ;  /* 0x0000001917037c11 */ /* 0x000fe2000b0f16ff */
[----:B------:R0:W2:Y:S01]  /*15f0*/  LDG.E.U8 R10, desc[UR8][R10.64] ;  /* 0x000000080a0a7981 */ /* 0x0000a2000c1e1100 */
[----:B------:R-:W-:Y:S01]  /*1600*/  LEA.HI.X.SX32 R5, R25, UR27, 0x1, P5 ;  /* 0x0000001b19057c11 */ /* 0x000fe2000a8f0eff */
[----:B------:R-:W1:Y:S01]  /*1610*/  LDC.64 R22, c[0x0][0x3f0] ;  /* 0x0000fc00ff167b82 */ /* 0x000e620000000a00 */
[----:B------:R-:W-:Y:S01]  /*1620*/  IADD3 R12, P6, PT, R12, UR24, RZ ;  /* 0x000000180c0c7c10 */ /* 0x000fe2000ffde0ff */
[----:B------:R-:W1:Y:S03]  /*1630*/  LDG.E R2, desc[UR8][R2.64] ;  /* 0x0000000802027981 */ /* 0x000e66000c1e1900 */
[----:B------:R-:W-:Y:S01]  /*1640*/  LEA.HI.X.SX32 R13, R13, UR25, 0x2, P6 ;  /* 0x000000190d0d7c11 */ /* 0x000fe2000b0f16ff */
[----:B------:R-:W3:Y:S04]  /*1650*/  LDG.E.U8 R4, desc[UR8][R4.64] ;  /* 0x0000000804047981 */ /* 0x000ee8000c1e1100 */
[----:B------:R-:W4:Y:S01]  /*1660*/  LDG.E R12, desc[UR8][R12.64] ;  /* 0x000000080c0c7981 */ /* 0x000f22000c1e1900 */
[C---:B0-----:R-:W-:Y:S01]  /*1670*/  IADD3 R11, PT, PT, R17.reuse, 0x100, RZ ;  /* 0x00000100110b7810 */ /* 0x041fe20007ffe0ff */
[----:B------:R-:W-:Y:S01]  /*1680*/  VIADD R17, R17, 0x200 ;  /* 0x0000020011117836 */ /* 0x000fe20000000000 */
[----:B------:R-:W-:-:S02]  /*1690*/  IADD3.X R18, PT, PT, R18, 0x200, RZ, P4, !PT ;  /* 0x0000020012127810 */ /* 0x000fc400027fe4ff */
[----:B------:R-:W-:Y:S02]  /*16a0*/  IADD3 R16, PT, PT, R16, 0x200, RZ ;  /* 0x0000020010107810 */ /* 0x000fe40007ffe0ff */
[----:B--2---:R-:W-:Y:S01]  /*16b0*/  ISETP.NE.AND P6, PT, R10, RZ, PT ;  /* 0x000000ff0a00720c */ /* 0x004fe20003fc5270 */
[----:B-1----:R-:W-:Y:S01]  /*16c0*/  FMUL R25, R2, R23 ;  /* 0x0000001702197220 */ /* 0x002fe20000400000 */
[----:B------:R-:W-:Y:S01]  /*16d0*/  IMAD.U32 R2, RZ, RZ, UR11 ;  /* 0x0000000bff027e24 */ /* 0x000fe2000f8e00ff */
[----:B---3--:R-:W-:-:S04]  /*16e0*/  ISETP.NE.AND P5, PT, R4, RZ, PT ;  /* 0x000000ff0400720c */ /* 0x008fc80003fa5270 */
[----:B------:R-:W-:-:S06]  /*16f0*/  FSEL R25, R25, R22, P5 ;  /* 0x0000001619197208 */ /* 0x000fcc0002800000 */
[----:B----4-:R-:W-:Y:S01]  /*1700*/  @P6 FMUL R22, R12, R23 ;  /* 0x000000170c166220 */ /* 0x010fe20000400000 */
[----:B------:R-:W-:Y:S02]  /*1710*/  ISETP.GE.AND P5, PT, R11, R2, PT ;  /* 0x000000020b00720c */ /* 0x000fe40003fa6270 */
[----:B------:R-:W-:Y:S01]  /*1720*/  FMNMX R3, R25, R0, !PT ;  /* 0x0000000019037209 */ /* 0x000fe20007800000 */
[----:B------:R-:W-:Y:S03]  /*1730*/  STS [R21+-0x400], R25 ;  /* 0xfffc001915007388 */ /* 0x000fe60000000800 */
[----:B------:R-:W-:Y:S01]  /*1740*/  FMNMX R0, R3, R22, !PT ;  /* 0x0000001603007209 */ /* 0x000fe20007800000 */
[----:B------:R0:W-:Y:S02]  /*1750*/  STS [R21], R22 ;  /* 0x0000001615007388 */ /* 0x0001e40000000800 */
[----:B0-----:R-:W-:-:S04]  /*1760*/  VIADD R21, R21, 0x800 ;  /* 0x0000080015157836 */ /* 0x001fc80000000000 */
[----:B------:R-:W-:Y:S05]  /*1770*/  @!P5 BRA `(.L_x_86) ;  /* 0xfffffff40008d947 */ /* 0x000fea000383ffff */
.L_x_83:
[----:B------:R-:W-:Y:S05]  /*1780*/  BSYNC.RECONVERGENT B0 ;  /* 0x0000000000007941 */ /* 0x000fea0003800200 */
.L_x_82:
[----:B------:R-:W1:Y:S01]  /*1790*/  S2R R4, SR_LANEID ;  /* 0x0000000000047919 */ /* 0x000e620000000000 */
[----:B------:R-:W-:Y:S01]  /*17a0*/  IMAD.MOV.U32 R11, RZ, RZ, R0 ;  /* 0x000000ffff0b7224 */ /* 0x000fe200078e0000 */
[----:B------:R-:W2:Y:S01]  /*17b0*/  LDCU UR11, c[0x0][0x414] ;  /* 0x00008280ff0b77ac */ /* 0x000ea20008000800 */
[----:B------:R-:W-:Y:S01]  /*17c0*/  BSSY.RECONVERGENT B0, `(.L_x_87) ;  /* 0x000001d000007945 */ /* 0x000fe20003800200 */
[----:B------:R-:W3:Y:S01]  /*17d0*/  S2R R16, SR_CgaCtaId ;  /* 0x0000000000107919 */ /* 0x000ee20000008800 */
[----:B------:R-:W-:Y:S01]  /*17e0*/  PLOP3.LUT P6, PT, PT, PT, PT, 0x8, 0x80 ;  /* 0x000000000080781c */ /* 0x000fe20003fce170 */
[----:B------:R-:W4:Y:S01]  /*17f0*/  SHFL.DOWN PT, R0, R11, 0x1, 0x1f ;  /* 0x08201f000b007f89 */ /* 0x000f2200000e0000 */
[----:B------:R-:W0:Y:S01]  /*1800*/  S2R R5, SR_TID.X ;  /* 0x0000000000057919 */ /* 0x000e220000002100 */
[C---:B-1----:R-:W-:Y:S02]  /*1810*/  ISETP.GT.AND P1, PT, R4.reuse, 0x1e, PT ;  /* 0x0000001e0400780c */ /* 0x042fe40003f24270 */
[----:B------:R-:W-:-:S02]  /*1820*/  ISETP.GT.AND P2, PT, R4, 0x1d, PT ;  /* 0x0000001d0400780c */ /* 0x000fc40003f44270 */
[C---:B------:R-:W-:Y:S02]  /*1830*/  ISETP.GT.AND P3, PT, R4.reuse, 0x1b, PT ;  /* 0x0000001b0400780c */ /* 0x040fe40003f64270 */
[C---:B------:R-:W-:Y:S02]  /*1840*/  ISETP.GT.AND P5, PT, R4.reuse, 0xf, PT ;  /* 0x0000000f0400780c */ /* 0x040fe40003fa4270 */
[----:B------:R-:W-:-:S05]  /*1850*/  ISETP.GT.AND P4, PT, R4, 0x17, PT ;  /* 0x000000170400780c */ /* 0x000fca0003f84270 */
[----:B----4-:R-:W-:-:S05]  /*1860*/  @!P1 FMNMX R11, R0, R11, !PT ;  /* 0x0000000b000b9209 */ /* 0x010fca0007800000 */
[----:B------:R-:W1:Y:S02]  /*1870*/  SHFL.DOWN PT, R0, R11, 0x2, 0x1f ;  /* 0x08401f000b007f89 */ /* 0x000e6400000e0000 */
[----:B-1----:R-:W-:-:S05]  /*1880*/  @!P2 FMNMX R11, R11, R0, !PT ;  /* 0x000000000b0ba209 */ /* 0x002fca0007800000 */
[----:B------:R-:W1:Y:S02]  /*1890*/  SHFL.DOWN PT, R0, R11, 0x4, 0x1f ;  /* 0x08801f000b007f89 */ /* 0x000e6400000e0000 */
[----:B-1----:R-:W-:-:S05]  /*18a0*/  @!P3 FMNMX R11, R11, R0, !PT ;  /* 0x000000000b0bb209 */ /* 0x002fca0007800000 */
[----:B------:R-:W1:Y:S02]  /*18b0*/  SHFL.DOWN PT, R0, R11, 0x8, 0x1f ;  /* 0x09001f000b007f89 */ /* 0x000e6400000e0000 */
[----:B-1----:R-:W-:-:S04]  /*18c0*/  FMNMX R0, R11, R0, !PT ;  /* 0x000000000b007209 */ /* 0x002fc80007800000 */
[----:B0-----:R-:W-:-:S05]  /*18d0*/  FSEL R3, R11, R0, P4 ;  /* 0x000000000b037208 */ /* 0x001fca0002000000 */
[----:B------:R0:W1:Y:S01]  /*18e0*/  SHFL.DOWN PT, R9, R3, 0x10, 0x1f ;  /* 0x0a001f0003097f89 */ /* 0x00006200000e0000 */
[----:B--23--:R-:W-:Y:S05]  /*18f0*/  @P5 BRA `(.L_x_88) ;  /* 0x0000000000245947 */ /* 0x00cfea0003800000 */
[----:B------:R-:W2:Y:S01]  /*1900*/  S2UR UR7, SR_CgaCtaId ;  /* 0x00000000000779c3 */ /* 0x000ea20000008800 */
[----:B------:R-:W-:Y:S01]  /*1910*/  ISETP.NE.AND P0, PT, R4, RZ, PT ;  /* 0x000000ff0400720c */ /* 0x000fe20003f05270 */
[----:B------:R-:W-:Y:S01]  /*1920*/  UMOV UR5, 0x400 ;  /* 0x0000040000057882 */ /* 0x000fe20000000000 */
[----:B------:R-:W-:Y:S02]  /*1930*/  SHF.R.U32.HI R4, RZ, 0x3, R5 ;  /* 0x00000003ff047819 */ /* 0x000fe40000011605 */
[----:B01----:R-:W-:Y:S02]  /*1940*/  FMNMX R3, R0, R9, !PT ;  /* 0x0000000900037209 */ /* 0x003fe40007800000 */
[----:B------:R-:W-:-:S07]  /*1950*/  LOP3.LUT R4, R4, 0x7c, RZ, 0xc0, !PT ;  /* 0x0000007c04047812 */ /* 0x000fce00078ec0ff */
[----:B------:R-:W-:Y:S01]  /*1960*/  @!P0 PLOP3.LUT P6, PT, PT, PT, PT, 0x80, 0x8 ;  /* 0x000000000008881c */ /* 0x000fe20003fcf070 */
[----:B--2---:R-:W-:-:S09]  /*1970*/  ULEA UR5, UR7, UR5, 0x18 ;  /* 0x0000000507057291 */ /* 0x004fd2000f8ec0ff */
[----:B------:R2:W-:Y:S03]  /*1980*/  @!P0 STS [R4+UR5+0x8], R3 ;  /* 0x0000080304008988 */ /* 0x0005e60008000805 */
.L_x_88:
[----:B------:R-:W-:Y:S05]  /*1990*/  BSYNC.RECONVERGENT B0 ;  /* 0x0000000000007941 */ /* 0x000fea0003800200 */
.L_x_87:
[----:B------:R-:W-:Y:S01]  /*19a0*/  BAR.SYNC.DEFER_BLOCKING 0x0 ;  /* 0x0000000000007b1d */ /* 0x000fe20000010000 */
[----:B------:R-:W-:-:S04]  /*19b0*/  ISETP.NE.AND P0, PT, R5, RZ, PT ;  /* 0x000000ff0500720c */ /* 0x000fc80003f05270 */
[----:B------:R-:W-:Y:S01]  /*19c0*/  P2R R0, PR, RZ, 0x1 ;  /* 0x00000001ff007803 */ /* 0x000fe20000000000 */
[----:B------:R-:W-:Y:S08]  /*19d0*/  BSSY.RECONVERGENT B0, `(.L_x_89) ;  /* 0x000000d000007945 */ /* 0x000ff00003800200 */
[----:B------:R-:W-:Y:S05]  /*19e0*/  @P0 BRA `(.L_x_90) ;  /* 0x00000000002c0947 */ /* 0x000fea0003800000 */
[----:B------:R-:W3:Y:S01]  /*19f0*/  S2UR UR7, SR_CgaCtaId ;  /* 0x00000000000779c3 */ /* 0x000ee20000008800 */
[----:B------:R-:W-:Y:S02]  /*1a00*/  UMOV UR5, 0x400 ;  /* 0x0000040000057882 */ /* 0x000fe40000000000 */
[----:B---3--:R-:W-:-:S09]  /*1a10*/  ULEA UR5, UR7, UR5, 0x18 ;  /* 0x0000000507057291 */ /* 0x008fd2000f8ec0ff */
[----:B------:R-:W-:Y:S04]  /*1a20*/  LDS R0, [UR5+0xc] ;  /* 0x00000c05ff007984 */ /* 0x000fe80008000800 */
[----:B------:R-:W3:Y:S04]  /*1a30*/  LDS.128 R12, [UR5+0x10] ;  /* 0x00001005ff0c7984 */ /* 0x000ee80008000c00 */
[----:B------:R-:W4:Y:S01]  /*1a40*/  LDS.64 R10, [UR5+0x20] ;  /* 0x00002005ff0a7984 */ /* 0x000f220008000a00 */
[----:B---3--:R-:W-:-:S04]  /*1a50*/  FMNMX3 R0, R3, R0, R12, !PT ;  /* 0x0000000003007276 */ /* 0x008fc8000780000c */
[----:B------:R-:W-:-:S04]  /*1a60*/  FMNMX3 R0, R0, R13, R14, !PT ;  /* 0x0000000d00007276 */ /* 0x000fc8000780000e */
[----:B----4-:R-:W-:-:S04]  /*1a70*/  FMNMX3 R0, R0, R15, R10, !PT ;  /* 0x0000000f00007276 */ /* 0x010fc8000780000a */
[----:B------:R-:W-:-:S05]  /*1a80*/  FMNMX R0, R0, R11, !PT ;  /* 0x0000000b00007209 */ /* 0x000fca0007800000 */
[----:B------:R3:W-:Y:S02]  /*1a90*/  STS [UR5+0x2c], R0 ;  /* 0x00002c00ff007988 */ /* 0x0007e40008000805 */
.L_x_90:
[----:B------:R-:W-:Y:S05]  /*1aa0*/  BSYNC.RECONVERGENT B0 ;  /* 0x0000000000007941 */ /* 0x000fea0003800200 */
.L_x_89:
[----:B------:R-:W-:Y:S01]  /*1ab0*/  BAR.SYNC.DEFER_BLOCKING 0x0 ;  /* 0x0000000000007b1d */ /* 0x000fe20000010000 */
[C---:B------:R-:W-:Y:S01]  /*1ac0*/  ISETP.GE.U32.AND P0, PT, R5.reuse, R2, PT ;  /* 0x000000020500720c */ /* 0x040fe20003f06070 */
[----:B--2---:R-:W-:Y:S01]  /*1ad0*/  HFMA2 R4, -RZ, RZ, 0, 0 ;  /* 0x00000000ff047431 */ /* 0x004fe200000001ff */
[----:B------:R-:W-:Y:S01]  /*1ae0*/  MOV R15, 0x400 ;  /* 0x00000400000f7802 */ /* 0x000fe20000000f00 */
[C---:B-1----:R-:W-:Y:S01]  /*1af0*/  VIADD R9, R5.reuse, 0x300 ;  /* 0x0000030005097836 */ /* 0x042fe20000000000 */
[----:B------:R-:W-:Y:S01]  /*1b00*/  ISETP.GE.AND.EX P0, PT, RZ, UR11, PT, P0 ;  /* 0x0000000bff007c0c */ /* 0x000fe2000bf06300 */
[----:B------:R-:W-:Y:S01]  /*1b10*/  BSSY.RECONVERGENT B0, `(.L_x_91) ;  /* 0x0000079000007945 */ /* 0x000fe20003800200 */
[C---:B------:R-:W-:Y:S01]  /*1b20*/  VIADD R11, R5.reuse, 0x100 ;  /* 0x00000100050b7836 */ /* 0x040fe20000000000 */
[----:B------:R-:W-:Y:S02]  /*1b30*/  IADD3 R10, PT, PT, R5, 0x200, RZ ;  /* 0x00000200050a7810 */ /* 0x000fe40007ffe0ff */
[----:B0-----:R-:W-:-:S08]  /*1b40*/  LEA R3, R16, R15, 0x18 ;  /* 0x0000000f10037211 */ /* 0x001fd000078ec0ff */
[----:B------:R-:W-:Y:S05]  /*1b50*/  @P0 BRA `(.L_x_92) ;  /* 0x0000000400d00947 */ /* 0x000fea0003800000 */
[----:B---3--:R0:W1:Y:S01]  /*1b60*/  LDS R0, [R3+0x2c] ;  /* 0x00002c0003007984 */ /* 0x0080620000000800 */
[----:B------:R-:W-:Y:S01]  /*1b70*/  LOP3.LUT R14, R19, 0x300, RZ, 0xc0, !PT ;  /* 0x00000300130e7812 */ /* 0x000fe200078ec0ff */
[----:B------:R-:W-:Y:S01]  /*1b80*/  BSSY.RECONVERGENT B1, `(.L_x_93) ;  /* 0x0000035000017945 */ /* 0x000fe20003800200 */
[----:B------:R-:W-:Y:S02]  /*1b90*/  IMAD.MOV.U32 R4, RZ, RZ, RZ ;  /* 0x000000ffff047224 */ /* 0x000fe400078e00ff */
[----:B------:R-:W-:Y:S01]  /*1ba0*/  ISETP.NE.U32.AND P0, PT, R14, 0x300, PT ;  /* 0x000003000e00780c */ /* 0x000fe20003f05070 */
[----:B------:R-:W-:-:S03]  /*1bb0*/  IMAD.MOV.U32 R13, RZ, RZ, R5 ;  /* 0x000000ffff0d7224 */ /* 0x000fc600078e0005 */
[----:B------:R-:W-:-:S13]  /*1bc0*/  ISETP.NE.AND.EX P0, PT, RZ, RZ, PT, P0 ;  /* 0x000000ffff00720c */ /* 0x000fda0003f05300 */
[----:B0-----:R-:W-:Y:S05]  /*1bd0*/  @!P0 BRA `(.L_x_94) ;  /* 0x0000000000bc8947 */ /* 0x001fea0003800000 */
[----:B------:R-:W1:Y:S01]  /*1be0*/  LDS R13, [R6] ;  /* 0x00000000060d7984 */ /* 0x000e620000000800 */
[----:B------:R-:W-:Y:S01]  /*1bf0*/  MOV R12, 0x3bbb989d ;  /* 0x3bbb989d000c7802 */ /* 0x000fe20000000f00 */
[----:B------:R-:W-:Y:S01]  /*1c00*/  IMAD.MOV.U32 R17, RZ, RZ, 0x437c0000 ;  /* 0x437c0000ff117424 */ /* 0x000fe200078e00ff */
[----:B------:R-:W-:-:S04]  /*1c10*/  ISETP.NE.U32.AND P0, PT, R14, RZ, PT ;  /* 0x000000ff0e00720c */ /* 0x000fc80003f05070 */
[----:B------:R-:W-:Y:S01]  /*1c20*/  ISETP.NE.AND.EX P0, PT, RZ, RZ, PT, P0 ;  /* 0x000000ffff00720c */ /* 0x000fe20003f05300 */
[----:B-1----:R-:W-:-:S04]  /*1c30*/  FADD R13, -R0, R13 ;  /* 0x0000000d000d7221 */ /* 0x002fc80000000100 */
[----:B------:R-:W-:-:S04]  /*1c40*/  FFMA.SAT R4, R13, R12, 0.5 ;  /* 0x3f0000000d047423 */ /* 0x000fc8000000200c */
[----:B------:R-:W-:-:S04]  /*1c50*/  FFMA.RM R4, R4, R17, 12582913 ;  /* 0x4b40000104047423 */ /* 0x000fc80000004011 */
[C---:B------:R-:W-:Y:S01]  /*1c60*/  FADD R18, R4.reuse, -12583039 ;  /* 0xcb40007f04127421 */ /* 0x040fe20000000000 */
[----:B------:R-:W-:-:S03]  /*1c70*/  IMAD.SHL.U32 R4, R4, 0x800000, RZ ;  /* 0x0080000004047824 */ /* 0x000fc600078e00ff */
[----:B------:R-:W-:-:S04]  /*1c80*/  FFMA R18, R13, 1.4426950216293334961, -R18 ;  /* 0x3fb8aa3b0d127823 */ /* 0x000fc80000000812 */
[----:B------:R-:W-:-:S04]  /*1c90*/  FFMA R18, R13, 1.925963033500011079e-08, R18 ;  /* 0x32a570600d127823 */ /* 0x000fc80000000012 */
[----:B------:R-:W0:Y:S02]  /*1ca0*/  MUFU.EX2 R13, R18 ;  /* 0x00000012000d7308 */ /* 0x000e240000000800 */
[----:B0-----:R-:W-:Y:S01]  /*1cb0*/  FMUL R21, R4, R13 ;  /* 0x0000000d04157220 */ /* 0x001fe20000400000 */
[----:B------:R-:W-:-:S03]  /*1cc0*/  MOV R13, R11 ;  /* 0x0000000b000d7202 */ /* 0x000fc60000000f00 */
[----:B------:R-:W-:Y:S01]  /*1cd0*/  FADD R4, RZ, R21 ;  /* 0x00000015ff047221 */ /* 0x000fe20000000000 */
[----:B------:R0:W-:Y:S01]  /*1ce0*/  STS [R6], R21 ;  /* 0x0000001506007388 */ /* 0x0001e20000000800 */
[----:B------:R-:W-:Y:S05]  /*1cf0*/  @!P0 BRA `(.L_x_94) ;  /* 0x0000000000748947 */ /* 0x000fea0003800000 */
[----:B------:R-:W1:Y:S01]  /*1d00*/  LDS R13, [R6+0x400] ;  /* 0x00040000060d7984 */ /* 0x000e620000000800 */
[----:B------:R-:W-:-:S04]  /*1d10*/  ISETP.NE.U32.AND P0, PT, R14, 0x100, PT ;  /* 0x000001000e00780c */ /* 0x000fc80003f05070 */
        /* <DEDUP_REMOVED lines=10> */
[----:B------:R-:W-:-:S03]  /*1dc0*/  IMAD.MOV.U32 R13, RZ, RZ, R10 ;  /* 0x000000ffff0d7224 */ /* 0x000fc600078e000a */
[----:B------:R-:W-:Y:S01]  /*1dd0*/  FADD R4, R4, R21 ;  /* 0x0000001504047221 */ /* 0x000fe20000000000 */
[----:B------:R2:W-:Y:S01]  /*1de0*/  STS [R6+0x400], R21 ;  /* 0x0004001506007388 */ /* 0x0005e20000000800 */
[----:B------:R-:W-:Y:S05]  /*1df0*/  @!P0 BRA `(.L_x_94) ;  /* 0x0000000000348947 */ /* 0x000fea0003800000 */
[----:B------:R-:W0:Y:S02]  /*1e00*/  LDS R13, [R6+0x800] ;  /* 0x00080000060d7984 */ /* 0x000e240000000800 */
[----:B0-----:R-:W-:-:S04]  /*1e10*/  FADD R13, -R0, R13 ;  /* 0x0000000d000d7221 */ /* 0x001fc80000000100 */
[----:B------:R-:W-:-:S04]  /*1e20*/  FFMA.SAT R12, R13, R12, 0.5 ;  /* 0x3f0000000d0c7423 */ /* 0x000fc8000000200c */
[----:B------:R-:W-:-:S04]  /*1e30*/  FFMA.RM R12, R12, R17, 12582913 ;  /* 0x4b4000010c0c7423 */ /* 0x000fc80000004011 */
[C---:B------:R-:W-:Y:S01]  /*1e40*/  FADD R14, R12.reuse, -12583039 ;  /* 0xcb40007f0c0e7421 */ /* 0x040fe20000000000 */
[----:B------:R-:W-:-:S03]  /*1e50*/  SHF.L.U32 R12, R12, 0x17, RZ ;  /* 0x000000170c0c7819 */ /* 0x000fc600000006ff */
[----:B------:R-:W-:-:S04]  /*1e60*/  FFMA R14, R13, 1.4426950216293334961, -R14 ;  /* 0x3fb8aa3b0d0e7823 */ /* 0x000fc8000000080e */
[----:B------:R-:W-:-:S04]  /*1e70*/  FFMA R14, R13, 1.925963033500011079e-08, R14 ;  /* 0x32a570600d0e7823 */ /* 0x000fc8000000000e */
[----:B------:R-:W0:Y:S02]  /*1e80*/  MUFU.EX2 R13, R14 ;  /* 0x0000000e000d7308 */ /* 0x000e240000000800 */
[----:B0-----:R-:W-:Y:S01]  /*1e90*/  FMUL R17, R12, R13 ;  /* 0x0000000d0c117220 */ /* 0x001fe20000400000 */
[----:B------:R-:W-:-:S03]  /*1ea0*/  IMAD.MOV.U32 R13, RZ, RZ, R9 ;  /* 0x000000ffff0d7224 */ /* 0x000fc600078e0009 */
[----:B------:R-:W-:Y:S01]  /*1eb0*/  FADD R4, R4, R17 ;  /* 0x0000001104047221 */ /* 0x000fe20000000000 */
[----:B------:R3:W-:Y:S06]  /*1ec0*/  STS [R6+0x800], R17 ;  /* 0x0008001106007388 */ /* 0x0007ec0000000800 */
.L_x_94:
[----:B------:R-:W-:Y:S05]  /*1ed0*/  BSYNC.RECONVERGENT B1 ;  /* 0x0000000000017941 */ /* 0x000fea0003800200 */
.L_x_93:
[----:B------:R-:W-:-:S04]  /*1ee0*/  ISETP.GE.U32.AND P0, PT, R19, 0x300, PT ;  /* 0x000003001300780c */ /* 0x000fc80003f06070 */
[----:B------:R-:W-:-:S13]  /*1ef0*/  ISETP.GE.U32.AND.EX P0, PT, R7, RZ, PT, P0 ;  /* 0x000000ff0700720c */ /* 0x000fda0003f06100 */
[----:B------:R-:W-:Y:S05]  /*1f00*/  @!P0 BRA `(.L_x_92) ;  /* 0x0000000000e48947 */ /* 0x000fea0003800000 */
[----:B------:R-:W-:-:S05]  /*1f10*/  VIADD R15, R15, 0x60 ;  /* 0x000000600f0f7836 */ /* 0x000fca0000000000 */
[----:B------:R-:W-:-:S07]  /*1f20*/  LEA R12, R16, R15, 0x18 ;  /* 0x0000000f100c7211 */ /* 0x000fce00078ec0ff */
.L_x_95:
[C---:B----4-:R-:W-:Y:S01]  /*1f30*/  LEA R14, R13.reuse, R12, 0x2 ;  /* 0x0000000c0d0e7211 */ /* 0x050fe200078e10ff */
[----:B---3--:R-:W-:Y:S02]  /*1f40*/  IMAD.MOV.U32 R17, RZ, RZ, 0x3bbb989d ;  /* 0x3bbb989dff117424 */ /* 0x008fe400078e00ff */
[----:B------:R-:W-:Y:S02]  /*1f50*/  IMAD.MOV.U32 R18, RZ, RZ, 0x437c0000 ;  /* 0x437c0000ff127424 */ /* 0x000fe400078e00ff */
[----:B------:R-:W1:Y:S01]  /*1f60*/  LDS R25, [R14+0x400] ;  /* 0x000400000e197984 */ /* 0x000e620000000800 */
[----:B------:R-:W-:-:S03]  /*1f70*/  VIADD R13, R13, 0x400 ;  /* 0x000004000d0d7836 */ /* 0x000fc60000000000 */
[----:B------:R-:W3:Y:S02]  /*1f80*/  LDS R15, [R14] ;  /* 0x000000000e0f7984 */ /* 0x000ee40000000800 */
[----:B------:R-:W-:Y:S02]  /*1f90*/  ISETP.GE.U32.AND P0, PT, R13, R2, PT ;  /* 0x000000020d00720c */ /* 0x000fe40003f06070 */
[----:B------:R-:W4:Y:S02]  /*1fa0*/  LDS R23, [R14+0x800] ;  /* 0x000800000e177984 */ /* 0x000f240000000800 */
[----:B------:R-:W-:Y:S02]  /*1fb0*/  ISETP.GE.U32.AND.EX P0, PT, RZ, UR11, PT, P0 ;  /* 0x0000000bff007c0c */ /* 0x000fe4000bf06100 */
[----:B0-2---:R-:W0:Y:S01]  /*1fc0*/  LDS R21, [R14+0xc00] ;  /* 0x000c00000e157984 */ /* 0x005e220000000800 */
[C---:B-1----:R-:W-:Y:S01]  /*1fd0*/  FADD R22, -R0.reuse, R25 ;  /* 0x0000001900167221 */ /* 0x042fe20000000100 */
[----:B---3--:R-:W-:-:S03]  /*1fe0*/  FADD R24, -R0, R15 ;  /* 0x0000000f00187221 */ /* 0x008fc60000000100 */
[-C--:B------:R-:W-:Y:S01]  /*1ff0*/  FFMA.SAT R25, R22, R17.reuse, 0.5 ;  /* 0x3f00000016197423 */ /* 0x080fe20000002011 */
[----:B------:R-:W-:-:S03]  /*2000*/  FFMA.SAT R15, R24, R17, 0.5 ;  /* 0x3f000000180f7423 */ /* 0x000fc60000002011 */
[-C--:B------:R-:W-:Y:S01]  /*2010*/  FFMA.RM R16, R25, R18.reuse, 12582913 ;  /* 0x4b40000119107423 */ /* 0x080fe20000004012 */
[----:B----4-:R-:W-:Y:S01]  /*2020*/  FADD R20, -R0, R23 ;  /* 0x0000001700147221 */ /* 0x010fe20000000100 */
[----:B------:R-:W-:Y:S02]  /*2030*/  FFMA.RM R15, R15, R18, 12582913 ;  /* 0x4b4000010f0f7423 */ /* 0x000fe40000004012 */
[C---:B------:R-:W-:Y:S01]  /*2040*/  FADD R27, R16.reuse, -12583039 ;  /* 0xcb40007f101b7421 */ /* 0x040fe20000000000 */
[----:B------:R-:W-:Y:S02]  /*2050*/  IMAD.SHL.U32 R16, R16, 0x800000, RZ ;  /* 0x0080000010107824 */ /* 0x000fe400078e00ff */
[C---:B------:R-:W-:Y:S01]  /*2060*/  FADD R25, R15.reuse, -12583039 ;  /* 0xcb40007f0f197421 */ /* 0x040fe20000000000 */
[----:B------:R-:W-:Y:S01]  /*2070*/  FFMA R27, R22, 1.4426950216293334961, -R27 ;  /* 0x3fb8aa3b161b7823 */ /* 0x000fe2000000081b */
[----:B------:R-:W-:Y:S02]  /*2080*/  SHF.L.U32 R15, R15, 0x17, RZ ;  /* 0x000000170f0f7819 */ /* 0x000fe400000006ff */
[----:B------:R-:W-:Y:S01]  /*2090*/  FFMA R25, R24, 1.4426950216293334961, -R25 ;  /* 0x3fb8aa3b18197823 */ /* 0x000fe20000000819 */
[----:B------:R-:W-:Y:S01]  /*20a0*/  FFMA R23, R22, 1.925963033500011079e-08, R27 ;  /* 0x32a5706016177823 */ /* 0x000fe2000000001b */
[----:B------:R-:W-:-:S02]  /*20b0*/  FFMA.SAT R27, R20, R17, 0.5 ;  /* 0x3f000000141b7423 */ /* 0x000fc40000002011 */
[----:B------:R-:W-:Y:S01]  /*20c0*/  FFMA R25, R24, 1.925963033500011079e-08, R25 ;  /* 0x32a5706018197823 */ /* 0x000fe20000000019 */
[----:B0-----:R-:W-:Y:S01]  /*20d0*/  FADD R24, -R0, R21 ;  /* 0x0000001500187221 */ /* 0x001fe20000000100 */
[----:B------:R-:W-:Y:S01]  /*20e0*/  FFMA.RM R21, R27, R18, 12582913 ;  /* 0x4b4000011b157423 */ /* 0x000fe20000004012 */
[----:B------:R-:W0:Y:S02]  /*20f0*/  MUFU.EX2 R23, R23 ;  /* 0x0000001700177308 */ /* 0x000e240000000800 */
[----:B------:R-:W-:Y:S01]  /*2100*/  FFMA.SAT R27, R24, R17, 0.5 ;  /* 0x3f000000181b7423 */ /* 0x000fe20000002011 */
[----:B------:R-:W-:-:S03]  /*2110*/  FADD R17, R21, -12583039 ;  /* 0xcb40007f15117421 */ /* 0x000fc60000000000 */
[----:B------:R-:W-:Y:S01]  /*2120*/  FFMA.RM R18, R27, R18, 12582913 ;  /* 0x4b4000011b127423 */ /* 0x000fe20000004012 */
[----:B------:R-:W-:Y:S01]  /*2130*/  FFMA R17, R20, 1.4426950216293334961, -R17 ;  /* 0x3fb8aa3b14117823 */ /* 0x000fe20000000811 */
[----:B------:R1:W2:Y:S02]  /*2140*/  MUFU.EX2 R22, R25 ;  /* 0x0000001900167308 */ /* 0x0002a40000000800 */
[----:B------:R-:W-:Y:S01]  /*2150*/  FADD R27, R18, -12583039 ;  /* 0xcb40007f121b7421 */ /* 0x000fe20000000000 */
[----:B------:R-:W-:-:S03]  /*2160*/  FFMA R17, R20, 1.925963033500011079e-08, R17 ;  /* 0x32a5706014117823 */ /* 0x000fc60000000011 */
[----:B------:R-:W-:-:S03]  /*2170*/  FFMA R27, R24, 1.4426950216293334961, -R27 ;  /* 0x3fb8aa3b181b7823 */ /* 0x000fc6000000081b */
[----:B------:R-:W3:Y:S01]  /*2180*/  MUFU.EX2 R17, R17 ;  /* 0x0000001100117308 */ /* 0x000ee20000000800 */
[----:B------:R-:W-:Y:S01]  /*2190*/  FFMA R20, R24, 1.925963033500011079e-08, R27 ;  /* 0x32a5706018147823 */ /* 0x000fe2000000001b */
[----:B-1----:R-:W-:Y:S01]  /*21a0*/  SHF.L.U32 R25, R18, 0x17, RZ ;  /* 0x0000001712197819 */ /* 0x002fe200000006ff */
[----:B------:R-:W-:Y:S02]  /*21b0*/  IMAD.SHL.U32 R24, R21, 0x800000, RZ ;  /* 0x0080000015187824 */ /* 0x000fe400078e00ff */
[----:B0-----:R-:W-:-:S03]  /*21c0*/  FMUL R23, R16, R23 ;  /* 0x0000001710177220 */ /* 0x001fc60000400000 */
[----:B------:R-:W0:Y:S01]  /*21d0*/  MUFU.EX2 R20, R20 ;  /* 0x0000001400147308 */ /* 0x000e220000000800 */
[----:B--2---:R-:W-:Y:S01]  /*21e0*/  FMUL R15, R15, R22 ;  /* 0x000000160f0f7220 */ /* 0x004fe20000400000 */
[----:B------:R4:W-:Y:S03]  /*21f0*/  STS [R14+0x400], R23 ;  /* 0x000400170e007388 */ /* 0x0009e60000000800 */
[----:B------:R-:W-:Y:S01]  /*2200*/  FADD R4, R15, R4 ;  /* 0x000000040f047221 */ /* 0x000fe20000000000 */
[----:B------:R4:W-:Y:S01]  /*2210*/  STS [R14], R15 ;  /* 0x0000000f0e007388 */ /* 0x0009e20000000800 */
[----:B---3--:R-:W-:Y:S02]  /*2220*/  FMUL R21, R24, R17 ;  /* 0x0000001118157220 */ /* 0x008fe40000400000 */
[----:B------:R-:W-:-:S03]  /*2230*/  FADD R4, R4, R23 ;  /* 0x0000001704047221 */ /* 0x000fc60000000000 */
[----:B------:R4:W-:Y:S01]  /*2240*/  STS [R14+0x800], R21 ;  /* 0x000800150e007388 */ /* 0x0009e20000000800 */
[----:B------:R-:W-:Y:S01]  /*2250*/  FADD R4, R4, R21 ;  /* 0x0000001504047221 */ /* 0x000fe20000000000 */
[----:B0-----:R-:W-:-:S04]  /*2260*/  FMUL R25, R25, R20 ;  /* 0x0000001419197220 */ /* 0x001fc80000400000 */
[----:B------:R-:W-:Y:S01]  /*2270*/  FADD R4, R4, R25 ;  /* 0x0000001904047221 */ /* 0x000fe20000000000 */
[----:B------:R4:W-:Y:S01]  /*2280*/  STS [R14+0xc00], R25 ;  /* 0x000c00190e007388 */ /* 0x0009e20000000800 */
[----:B------:R-:W-:Y:S05]  /*2290*/  @!P0 BRA `(.L_x_95) ;  /* 0xfffffffc00248947 */ /* 0x000fea000383ffff */
.L_x_92:
[----:B------:R-:W-:Y:S05]  /*22a0*/  BSYNC.RECONVERGENT B0 ;  /* 0x0000000000007941 */ /* 0x000fea0003800200 */
.L_x_91:
[----:B0-2-4-:R-:W-:Y:S01]  /*22b0*/  IMAD.MOV.U32 R21, RZ, RZ, R4 ;  /* 0x000000ffff157224 */ /* 0x015fe200078e0004 */
[----:B------:R-:W0:Y:S01]  /*22c0*/  S2UR UR7, SR_CgaCtaId ;  /* 0x00000000000779c3 */ /* 0x000e220000008800 */
[----:B------:R-:W-:Y:S01]  /*22d0*/  UMOV UR5, 0x400 ;  /* 0x0000040000057882 */ /* 0x000fe20000000000 */
[----:B------:R-:W-:Y:S01]  /*22e0*/  ISETP.NE.AND P0, PT, R5, RZ, PT ;  /* 0x000000ff0500720c */ /* 0x000fe20003f05270 */
[----:B------:R-:W-:Y:S01]  /*22f0*/  UIADD3 UR5, UPT, UPT, UR5, 0x30, URZ ;  /* 0x0000003005057890 */ /* 0x000fe2000fffe0ff */
[----:B-1-3--:R-:W1:Y:S01]  /*2300*/  SHFL.DOWN PT, R0, R21, 0x1, 0x1f ;  /* 0x08201f0015007f89 */ /* 0x00ae6200000e0000 */
[----:B------:R-:W-:Y:S01]  /*2310*/  SHF.R.U32.HI R4, RZ, 0x3, R5 ;  /* 0x00000003ff047819 */ /* 0x000fe20000011605 */
[----:B------:R-:W-:Y:S03]  /*2320*/  BSSY.RECONVERGENT B0, `(.L_x_96) ;  /* 0x000001a000007945 */ /* 0x000fe60003800200 */
[----:B------:R-:W-:Y:S01]  /*2330*/  LOP3.LUT R4, R4, 0x7c, RZ, 0xc0, !PT ;  /* 0x0000007c04047812 */ /* 0x000fe200078ec0ff */
[----:B0-----:R-:W-:Y:S01]  /*2340*/  ULEA UR5, UR7, UR5, 0x18 ;  /* 0x0000000507057291 */ /* 0x001fe2000f8ec0ff */
[----:B-1----:R-:W-:-:S05]  /*2350*/  @!P1 FADD R21, R0, R21 ;  /* 0x0000001500159221 */ /* 0x002fca0000000000 */
[----:B------:R-:W0:Y:S02]  /*2360*/  SHFL.DOWN PT, R0, R21, 0x2, 0x1f ;  /* 0x08401f0015007f89 */ /* 0x000e2400000e0000 */
[----:B0-----:R-:W-:-:S05]  /*2370*/  @!P2 FADD R21, R21, R0 ;  /* 0x000000001515a221 */ /* 0x001fca0000000000 */
[----:B------:R-:W0:Y:S02]  /*2380*/  SHFL.DOWN PT, R0, R21, 0x4, 0x1f ;  /* 0x08801f0015007f89 */ /* 0x000e2400000e0000 */
[----:B0-----:R-:W-:-:S05]  /*2390*/  @!P3 FADD R21, R21, R0 ;  /* 0x000000001515b221 */ /* 0x001fca0000000000 */
[----:B------:R-:W0:Y:S02]  /*23a0*/  SHFL.DOWN PT, R0, R21, 0x8, 0x1f ;  /* 0x09001f0015007f89 */ /* 0x000e2400000e0000 */
[----:B0-----:R-:W-:-:S05]  /*23b0*/  @!P4 FADD R21, R21, R0 ;  /* 0x000000001515c221 */ /* 0x001fca0000000000 */
[----:B------:R-:W0:Y:S02]  /*23c0*/  SHFL.DOWN PT, R0, R21, 0x10, 0x1f ;  /* 0x0a001f0015007f89 */ /* 0x000e2400000e0000 */
[----:B0-----:R-:W-:-:S05]  /*23d0*/  @!P5 FADD R21, R21, R0 ;  /* 0x000000001515d221 */ /* 0x001fca0000000000 */
[----:B------:R0:W-:Y:S01]  /*23e0*/  @P6 STS [R4+UR5+0x8], R21 ;  /* 0x0000081504006988 */ /* 0x0001e20008000805 */
[----:B------:R-:W-:Y:S06]  /*23f0*/  BAR.SYNC.DEFER_BLOCKING 0x0 ;  /* 0x0000000000007b1d */ /* 0x000fec0000010000 */
[----:B------:R-:W-:Y:S05]  /*2400*/  @P0 BRA `(.L_x_97) ;  /* 0x00000000002c0947 */ /* 0x000fea0003800000 */
[----:B------:R-:W0:Y:S04]  /*2410*/  LDS R0, [R3+0x3c] ;  /* 0x00003c0003007984 */ /* 0x000e280000000800 */
[----:B------:R-:W1:Y:S04]  /*2420*/  LDS.128 R12, [R3+0x40] ;  /* 0x00004000030c7984 */ /* 0x000e680000000c00 */
[----:B------:R-:W2:Y:S01]  /*2430*/  LDS.64 R16, [R3+0x50] ;  /* 0x0000500003107984 */ /* 0x000ea20000000a00 */
[----:B0-----:R-:W-:-:S04]  /*2440*/  FADD R21, R21, R0 ;  /* 0x0000000015157221 */ /* 0x001fc80000000000 */
[----:B-1----:R-:W-:-:S04]  /*2450*/  FADD R12, R21, R12 ;  /* 0x0000000c150c7221 */ /* 0x002fc80000000000 */
[----:B------:R-:W-:-:S04]  /*2460*/  FADD R13, R12, R13 ;  /* 0x0000000d0c0d7221 */ /* 0x000fc80000000000 */
[----:B------:R-:W-:-:S04]  /*2470*/  FADD R14, R13, R14 ;  /* 0x0000000e0d0e7221 */ /* 0x000fc80000000000 */
[----:B------:R-:W-:-:S04]  /*2480*/  FADD R15, R14, R15 ;  /* 0x0000000f0e0f7221 */ /* 0x000fc80000000000 */
[----:B--2---:R-:W-:-:S04]  /*2490*/  FADD R16, R15, R16 ;  /* 0x000000100f107221 */ /* 0x004fc80000000000 */
[----:B------:R-:W-:-:S05]  /*24a0*/  FADD R16, R16, R17 ;  /* 0x0000001110107221 */ /* 0x000fca0000000000 */
[----:B------:R1:W-:Y:S02]  /*24b0*/  STS [R3+0x5c], R16 ;  /* 0x00005c1003007388 */ /* 0x0003e40000000800 */
.L_x_97:
[----:B------:R-:W-:Y:S05]  /*24c0*/  BSYNC.RECONVERGENT B0 ;  /* 0x0000000000007941 */ /* 0x000fea0003800200 */
.L_x_96:
[----:B------:R-:W-:Y:S01]  /*24d0*/  BAR.SYNC.DEFER_BLOCKING 0x0 ;  /* 0x0000000000007b1d */ /* 0x000fe20000010000 */
[----:B------:R-:W-:-:S05]  /*24e0*/  ISETP.GE.AND P0, PT, R5, R2, PT ;  /* 0x000000020500720c */ /* 0x000fca0003f06270 */
[----:B------:R-:W2:Y:S01]  /*24f0*/  LDCU UR11, c[0x0][0x410] ;  /* 0x00008200ff0b77ac */ /* 0x000ea20008000800 */
[----:B------:R-:W-:Y:S01]  /*2500*/  BSSY.RECONVERGENT B0, `(.L_x_98) ;  /* 0x000009d000007945 */ /* 0x000fe20003800200 */
[----:B------:R-:W3:Y:S06]  /*2510*/  LDCU.64 UR14, c[0x0][0x3f8] ;  /* 0x00007f00ff0e77ac */ /* 0x000eec0008000a00 */
[----:B------:R-:W-:Y:S05]  /*2520*/  @P0 BRA `(.L_x_99) ;  /* 0x0000000800680947 */ /* 0x000fea0003800000 */
[----:B-1----:R-:W1:Y:S01]  /*2530*/  LDS R3, [R3+0x5c] ;  /* 0x00005c0003037984 */ /* 0x002e620000000800 */
[----:B------:R-:W-:Y:S01]  /*2540*/  LOP3.LUT R15, R8, 0x300, RZ, 0xc0, !PT ;  /* 0x00000300080f7812 */ /* 0x000fe200078ec0ff */
[----:B------:R-:W-:Y:S01]  /*2550*/  BSSY.RECONVERGENT B1, `(.L_x_100) ;  /* 0x0000044000017945 */ /* 0x000fe20003800200 */
[----:B------:R-:W-:Y:S02]  /*2560*/  MOV R2, R5 ;  /* 0x0000000500027202 */ /* 0x000fe40000000f00 */
[----:B------:R-:W-:-:S13]  /*2570*/  ISETP.NE.AND P0, PT, R15, 0x300, PT ;  /* 0x000003000f00780c */ /* 0x000fda0003f05270 */
[----:B------:R-:W-:Y:S05]  /*2580*/  @!P0 BRA `(.L_x_101) ;  /* 0x0000000400008947 */ /* 0x000fea0003800000 */
[----:B------:R-:W4:Y:S01]  /*2590*/  LDS R0, [R6] ;  /* 0x0000000006007984 */ /* 0x000f220000000800 */
[----:B-1----:R-:W1:Y:S01]  /*25a0*/  MUFU.RCP R2, R3 ;  /* 0x0000000300027308 */ /* 0x002e620000001000 */
[----:B------:R-:W-:Y:S01]  /*25b0*/  BSSY.RECONVERGENT B2, `(.L_x_102) ;  /* 0x000000b000027945 */ /* 0x000fe20003800200 */
[----:B-1----:R-:W-:-:S04]  /*25c0*/  FFMA R13, -R3, R2, 1 ;  /* 0x3f800000030d7423 */ /* 0x002fc80000000102 */
[----:B------:R-:W-:Y:S02]  /*25d0*/  FFMA R13, R2, R13, R2 ;  /* 0x0000000d020d7223 */ /* 0x000fe40000000002 */
[----:B----4-:R-:W1:Y:S02]  /*25e0*/  FCHK P0, R0, R3 ;  /* 0x0000000300007302 */ /* 0x010e640000000000 */
[----:B------:R-:W-:-:S04]  /*25f0*/  FFMA R2, R0, R13, RZ ;  /* 0x0000000d00027223 */ /* 0x000fc800000000ff */
[----:B0-----:R-:W-:-:S04]  /*2600*/  FFMA R4, -R3, R2, R0 ;  /* 0x0000000203047223 */ /* 0x001fc80000000100 */
[----:B------:R-:W-:Y:S01]  /*2610*/  FFMA R21, R13, R4, R2 ;  /* 0x000000040d157223 */ /* 0x000fe20000000002 */
[----:B-1----:R-:W-:Y:S06]  /*2620*/  @!P0 BRA `(.L_x_103) ;  /* 0x00000000000c8947 */ /* 0x002fec0003800000 */
[----:B------:R-:W-:-:S07]  /*2630*/  MOV R12, 0x2650 ;  /* 0x00002650000c7802 */ /* 0x000fce0000000f00 */
[----:B--23--:R-:W-:Y:S05]  /*2640*/  CALL.REL.NOINC `($__internal_2_$__cuda_sm3x_div_rn_noftz_f32_slowpath) ;  /* 0x0000000800407944 */ /* 0x00cfea0003c00000 */
[----:B------:R-:W-:-:S07]  /*2650*/  IMAD.MOV.U32 R21, RZ, RZ, R0 ;  /* 0x000000ffff157224 */ /* 0x000fce00078e0000 */
.L_x_103:
[----:B--23--:R-:W-:Y:S05]  /*2660*/  BSYNC.RECONVERGENT B2 ;  /* 0x0000000000027941 */ /* 0x00cfea0003800200 */
.L_x_102:
[----:B------:R-:W0:Y:S01]  /*2670*/  LDC.64 R12, c[0x0][0x400] ;  /* 0x00010000ff0c7b82 */ /* 0x000e220000000a00 */
[----:B------:R-:W1:Y:S01]  /*2680*/  LDCU.64 UR12, c[0x0][0x3f8] ;  /* 0x00007f00ff0c77ac */ /* 0x000e620008000a00 */
[----:B------:R-:W-:Y:S02]  /*2690*/  HFMA2 R17, -RZ, RZ, 0, 0 ;  /* 0x00000000ff117431 */ /* 0x000fe400000001ff */
[----:B------:R-:W-:Y:S02]  /*26a0*/  IMAD.MOV.U32 R16, RZ, RZ, R5 ;  /* 0x000000ffff107224 */ /* 0x000fe400078e0005 */
[----:B------:R-:W-:Y:S02]  /*26b0*/  IMAD.MOV.U32 R2, RZ, RZ, R11 ;  /* 0x000000ffff027224 */ /* 0x000fe400078e000b */
[C---:B0-----:R-:W-:Y:S02]  /*26c0*/  IMAD R0, R12.reuse, UR4, RZ ;  /* 0x000000040c007c24 */ /* 0x041fe4000f8e02ff */
[----:B------:R-:W-:-:S04]  /*26d0*/  IMAD.WIDE.U32 R16, R12, UR6, R16 ;  /* 0x000000060c107c25 */ /* 0x000fc8000f8e0010 */
[----:B------:R-:W-:Y:S01]  /*26e0*/  IMAD R5, R13, UR6, R0 ;  /* 0x000000060d057c24 */ /* 0x000fe2000f8e0200 */
[----:B-1----:R-:W-:-:S03]  /*26f0*/  LEA R4, P0, R16, UR12, 0x2 ;  /* 0x0000000c10047c11 */ /* 0x002fc6000f8010ff */
[----:B------:R-:W-:-:S05]  /*2700*/  IMAD.IADD R5, R17, 0x1, R5 ;  /* 0x0000000111057824 */ /* 0x000fca00078e0205 */
[----:B------:R-:W-:Y:S02]  /*2710*/  LEA.HI.X R5, R16, UR13, R5, 0x2, P0 ;  /* 0x0000000d10057c11 */ /* 0x000fe400080f1405 */
[----:B------:R-:W-:-:S03]  /*2720*/  ISETP.NE.AND P0, PT, R15, RZ, PT ;  /* 0x000000ff0f00720c */ /* 0x000fc60003f05270 */
[----:B------:R4:W-:Y:S10]  /*2730*/  STG.E desc[UR8][R4.64], R21 ;  /* 0x0000001504007986 */ /* 0x0009f4000c101908 */
[----:B------:R-:W-:Y:S05]  /*2740*/  @!P0 BRA `(.L_x_101) ;  /* 0x0000000000908947 */ /* 0x000fea0003800000 */
[----:B------:R-:W0:Y:S01]  /*2750*/  LDS R2, [R6+0x400] ;  /* 0x0004000006027984 */ /* 0x000e220000000800 */
[----:B------:R-:W1:Y:S01]  /*2760*/  MUFU.RCP R0, R3 ;  /* 0x0000000300007308 */ /* 0x000e620000001000 */
[----:B------:R-:W-:Y:S01]  /*2770*/  BSSY.RECONVERGENT B2, `(.L_x_104) ;  /* 0x000000d000027945 */ /* 0x000fe20003800200 */
[----:B------:R-:W-:Y:S01]  /*2780*/  ISETP.NE.AND P2, PT, R15, 0x100, PT ;  /* 0x000001000f00780c */ /* 0x000fe20003f45270 */
[----:B-1----:R-:W-:-:S04]  /*2790*/  FFMA R11, -R3, R0, 1 ;  /* 0x3f800000030b7423 */ /* 0x002fc80000000100 */
[----:B------:R-:W-:Y:S01]  /*27a0*/  FFMA R0, R0, R11, R0 ;  /* 0x0000000b00007223 */ /* 0x000fe20000000000 */
[----:B0-----:R-:W0:Y:S03]  /*27b0*/  FCHK P0, R2, R3 ;  /* 0x0000000302007302 */ /* 0x001e260000000000 */
[----:B------:R-:W-:-:S04]  /*27c0*/  FFMA R11, R0, R2, RZ ;  /* 0x00000002000b7223 */ /* 0x000fc800000000ff */
[----:B------:R-:W-:-:S04]  /*27d0*/  FFMA R12, -R3, R11, R2 ;  /* 0x0000000b030c7223 */ /* 0x000fc80000000102 */
[----:B------:R-:W-:Y:S01]  /*27e0*/  FFMA R11, R0, R12, R11 ;  /* 0x0000000c000b7223 */ /* 0x000fe2000000000b */
[----:B0-----:R-:W-:Y:S06]  /*27f0*/  @!P0 BRA `(.L_x_105) ;  /* 0x0000000000108947 */ /* 0x001fec0003800000 */
[----:B------:R-:W-:Y:S02]  /*2800*/  MOV R0, R2 ;  /* 0x0000000200007202 */ /* 0x000fe40000000f00 */
[----:B------:R-:W-:-:S07]  /*2810*/  MOV R12, 0x2830 ;  /* 0x00002830000c7802 */ /* 0x000fce0000000f00 */
[----:B----4-:R-:W-:Y:S05]  /*2820*/  CALL.REL.NOINC `($__internal_2_$__cuda_sm3x_div_rn_noftz_f32_slowpath) ;  /* 0x0000000400c87944 */ /* 0x010fea0003c00000 */
[----:B------:R-:W-:-:S07]  /*2830*/  IMAD.MOV.U32 R11, RZ, RZ, R0 ;  /* 0x000000ffff0b7224 */ /* 0x000fce00078e0000 */
.L_x_105:
[----:B------:R-:W-:Y:S05]  /*2840*/  BSYNC.RECONVERGENT B2 ;  /* 0x0000000000027941 */ /* 0x000fea0003800200 */
.L_x_104:
[----:B------:R0:W-:Y:S01]  /*2850*/  STG.E desc[UR8][R4.64+0x400], R11 ;  /* 0x0004000b04007986 */ /* 0x0001e2000c101908 */
[----:B------:R-:W-:Y:S01]  /*2860*/  IMAD.MOV.U32 R2, RZ, RZ, R10 ;  /* 0x000000ffff027224 */ /* 0x000fe200078e000a */
[----:B------:R-:W-:Y:S06]  /*2870*/  @!P2 BRA `(.L_x_101) ;  /* 0x000000000044a947 */ /* 0x000fec0003800000 */
[----:B------:R-:W1:Y:S01]  /*2880*/  LDS R2, [R6+0x800] ;  /* 0x0008000006027984 */ /* 0x000e620000000800 */
[----:B------:R-:W0:Y:S01]  /*2890*/  MUFU.RCP R0, R3 ;  /* 0x0000000300007308 */ /* 0x000e220000001000 */
[----:B------:R-:W-:Y:S01]  /*28a0*/  BSSY.RECONVERGENT B2, `(.L_x_106) ;  /* 0x000000c000027945 */ /* 0x000fe20003800200 */
[----:B0-----:R-:W-:-:S04]  /*28b0*/  FFMA R11, -R3, R0, 1 ;  /* 0x3f800000030b7423 */ /* 0x001fc80000000100 */
[----:B------:R-:W-:Y:S02]  /*28c0*/  FFMA R0, R0, R11, R0 ;  /* 0x0000000b00007223 */ /* 0x000fe40000000000 */
[----:B-1----:R-:W0:Y:S02]  /*28d0*/  FCHK P0, R2, R3 ;  /* 0x0000000302007302 */ /* 0x002e240000000000 */
        /* <DEDUP_REMOVED lines=8> */
.L_x_107:
[----:B------:R-:W-:Y:S05]  /*2960*/  BSYNC.RECONVERGENT B2 ;  /* 0x0000000000027941 */ /* 0x000fea0003800200 */
.L_x_106:
[----:B------:R0:W-:Y:S01]  /*2970*/  STG.E desc[UR8][R4.64+0x800], R11 ;  /* 0x0008000b04007986 */ /* 0x0001e2000c101908 */
[----:B------:R-:W-:-:S07]  /*2980*/  IMAD.MOV.U32 R2, RZ, RZ, R9 ;  /* 0x000000ffff027224 */ /* 0x000fce00078e0009 */
.L_x_101:
[----:B--23--:R-:W-:Y:S05]  /*2990*/  BSYNC.RECONVERGENT B1 ;  /* 0x0000000000017941 */ /* 0x00cfea0003800200 */
.L_x_100:
[----:B0---4-:R-:W4:Y:S01]  /*29a0*/  LDC.64 R4, c[0x0][0x400] ;  /* 0x00010000ff047b82 */ /* 0x011f220000000a00 */
[----:B------:R-:W-:-:S13]  /*29b0*/  ISETP.GE.U32.AND P0, PT, R8, 0x300, PT ;  /* 0x000003000800780c */ /* 0x000fda0003f06070 */
[----:B------:R-:W-:Y:S05]  /*29c0*/  @!P0 BRA `(.L_x_99) ;  /* 0x0000000400408947 */ /* 0x000fea0003800000 */
.L_x_116:
[----:B------:R-:W0:Y:S01]  /*29d0*/  S2UR UR7, SR_CgaCtaId ;  /* 0x00000000000779c3 */ /* 0x000e220000008800 */
[----:B------:R-:W-:Y:S01]  /*29e0*/  UMOV UR5, 0x400 ;  /* 0x0000040000057882 */ /* 0x000fe20000000000 */
[----:B-1----:R-:W1:Y:S01]  /*29f0*/  MUFU.RCP R0, R3 ;  /* 0x0000000300007308 */ /* 0x002e620000001000 */
[----:B------:R-:W-:Y:S01]  /*2a00*/  UIADD3 UR5, UPT, UPT, UR5, 0x60, URZ ;  /* 0x0000006005057890 */ /* 0x000fe2000fffe0ff */
[----:B------:R-:W-:Y:S01]  /*2a10*/  BSSY.RECONVERGENT B1, `(.L_x_108) ;  /* 0x000000f000017945 */ /* 0x000fe20003800200 */
[----:B-1----:R-:W-:-:S04]  /*2a20*/  FFMA R11, -R3, R0, 1 ;  /* 0x3f800000030b7423 */ /* 0x002fc80000000100 */
[----:B------:R-:W-:Y:S01]  /*2a30*/  FFMA R0, R0, R11, R0 ;  /* 0x0000000b00007223 */ /* 0x000fe20000000000 */
[----:B0-----:R-:W-:-:S06]  /*2a40*/  ULEA UR5, UR7, UR5, 0x18 ;  /* 0x0000000507057291 */ /* 0x001fcc000f8ec0ff */
[----:B------:R-:W-:-:S05]  /*2a50*/  LEA R9, R2, UR5, 0x2 ;  /* 0x0000000502097c11 */ /* 0x000fca000f8e10ff */
[----:B------:R-:W0:Y:S02]  /*2a60*/  LDS R12, [R9] ;  /* 0x00000000090c7984 */ /* 0x000e240000000800 */
[----:B0-----:R-:W0:Y:S01]  /*2a70*/  FCHK P0, R12, R3 ;  /* 0x000000030c007302 */ /* 0x001e220000000000 */
        /* <DEDUP_REMOVED lines=8> */
.L_x_109:
[----:B------:R-:W-:Y:S05]  /*2b00*/  BSYNC.RECONVERGENT B1 ;  /* 0x0000000000017941 */ /* 0x000fea0003800200 */
.L_x_108:
[----:B------:R-:W0:Y:S01]  /*2b10*/  LDS R14, [R9+0x400] ;  /* 0x00040000090e7984 */ /* 0x000e220000000800 */
[----:B------:R-:W-:Y:S02]  /*2b20*/  HFMA2 R11, -RZ, RZ, 0, 0 ;  /* 0x00000000ff0b7431 */ /* 0x000fe400000001ff */
[----:B------:R-:W-:Y:S01]  /*2b30*/  IMAD.MOV.U32 R10, RZ, RZ, R2 ;  /* 0x000000ffff0a7224 */ /* 0x000fe200078e0002 */
[----:B------:R-:W1:Y:S01]  /*2b40*/  MUFU.RCP R16, R3 ;  /* 0x0000000300107308 */ /* 0x000e620000001000 */
[C---:B----4-:R-:W-:Y:S01]  /*2b50*/  IMAD R0, R4.reuse, UR4, RZ ;  /* 0x0000000404007c24 */ /* 0x050fe2000f8e02ff */
[----:B------:R-:W-:Y:S01]  /*2b60*/  BSSY.RECONVERGENT B1, `(.L_x_110) ;  /* 0x0000012000017945 */ /* 0x000fe20003800200 */
[----:B------:R-:W-:-:S04]  /*2b70*/  IMAD.WIDE.U32 R12, R4, UR6, R10 ;  /* 0x00000006040c7c25 */ /* 0x000fc8000f8e000a */
[----:B------:R-:W-:Y:S01]  /*2b80*/  IMAD R11, R5, UR6, R0 ;  /* 0x00000006050b7c24 */ /* 0x000fe2000f8e0200 */
[----:B------:R-:W-:-:S03]  /*2b90*/  LEA R10, P0, R12, UR14, 0x2 ;  /* 0x0000000e0c0a7c11 */ /* 0x000fc6000f8010ff */
[----:B------:R-:W-:Y:S02]  /*2ba0*/  IMAD.IADD R11, R11, 0x1, R13 ;  /* 0x000000010b0b7824 */ /* 0x000fe400078e020d */
[----:B-1----:R-:W-:-:S03]  /*2bb0*/  FFMA R13, -R3, R16, 1 ;  /* 0x3f800000030d7423 */ /* 0x002fc60000000110 */
[----:B------:R-:W-:Y:S01]  /*2bc0*/  LEA.HI.X R11, R12, UR15, R11, 0x2, P0 ;  /* 0x0000000f0c0b7c11 */ /* 0x000fe200080f140b */
[----:B------:R-:W-:-:S04]  /*2bd0*/  FFMA R0, R16, R13, R16 ;  /* 0x0000000d10007223 */ /* 0x000fc80000000010 */
[----:B------:R1:W-:Y:S01]  /*2be0*/  STG.E desc[UR8][R10.64], R15 ;  /* 0x0000000f0a007986 */ /* 0x0003e2000c101908 */
[----:B0-----:R-:W0:Y:S01]  /*2bf0*/  FCHK P0, R14, R3 ;  /* 0x000000030e007302 */ /* 0x001e220000000000 */
[----:B------:R-:W-:-:S04]  /*2c00*/  FFMA R12, R0, R14, RZ ;  /* 0x0000000e000c7223 */ /* 0x000fc800000000ff */
[----:B------:R-:W-:-:S04]  /*2c10*/  FFMA R13, -R3, R12, R14 ;  /* 0x0000000c030d7223 */ /* 0x000fc8000000010e */
[----:B------:R-:W-:Y:S01]  /*2c20*/  FFMA R13, R0, R13, R12 ;  /* 0x0000000d000d7223 */ /* 0x000fe2000000000c */
[----:B01----:R-:W-:Y:S06]  /*2c30*/  @!P0 BRA `(.L_x_111) ;  /* 0x0000000000108947 */ /* 0x003fec0003800000 */
[----:B------:R-:W-:Y:S01]  /*2c40*/  IMAD.MOV.U32 R0, RZ, RZ, R14 ;  /* 0x000000ffff007224 */ /* 0x000fe200078e000e */
[----:B------:R-:W-:-:S07]  /*2c50*/  MOV R12, 0x2c70 ;  /* 0x00002c70000c7802 */ /* 0x000fce0000000f00 */
[----:B------:R-:W-:Y:S05]  /*2c60*/  CALL.REL.NOINC `($__internal_2_$__cuda_sm3x_div_rn_noftz_f32_slowpath) ;  /* 0x0000000000b87944 */ /* 0x000fea0003c00000 */
[----:B------:R-:W-:-:S07]  /*2c70*/  MOV R13, R0 ;  /* 0x00000000000d7202 */ /* 0x000fce0000000f00 */
.L_x_111:
[----:B------:R-:W-:Y:S05]  /*2c80*/  BSYNC.RECONVERGENT B1 ;  /* 0x0000000000017941 */ /* 0x000fea0003800200 */
.L_x_110:
[----:B------:R-:W0:Y:S01]  /*2c90*/  LDS R14, [R9+0x800] ;  /* 0x00080000090e7984 */ /* 0x000e220000000800 */
[----:B------:R-:W1:Y:S01]  /*2ca0*/  MUFU.RCP R0, R3 ;  /* 0x0000000300007308 */ /* 0x000e620000001000 */
[----:B------:R-:W-:Y:S02]  /*2cb0*/  BSSY.RECONVERGENT B1, `(.L_x_112) ;  /* 0x000000d000017945 */ /* 0x000fe40003800200 */
[----:B------:R2:W-:Y:S01]  /*2cc0*/  STG.E desc[UR8][R10.64+0x400], R13 ;  /* 0x0004000d0a007986 */ /* 0x0005e2000c101908 */
[----:B-1----:R-:W-:-:S04]  /*2cd0*/  FFMA R15, -R3, R0, 1 ;  /* 0x3f800000030f7423 */ /* 0x002fc80000000100 */
[----:B------:R-:W-:Y:S01]  /*2ce0*/  FFMA R0, R0, R15, R0 ;  /* 0x0000000f00007223 */ /* 0x000fe20000000000 */
[----:B0-----:R-:W0:Y:S03]  /*2cf0*/  FCHK P0, R14, R3 ;  /* 0x000000030e007302 */ /* 0x001e260000000000 */
[----:B------:R-:W-:-:S04]  /*2d00*/  FFMA R12, R0, R14, RZ ;  /* 0x0000000e000c7223 */ /* 0x000fc800000000ff */
[----:B------:R-:W-:-:S04]  /*2d10*/  FFMA R15, -R3, R12, R14 ;  /* 0x0000000c030f7223 */ /* 0x000fc8000000010e */
[----:B------:R-:W-:Y:S01]  /*2d20*/  FFMA R15, R0, R15, R12 ;  /* 0x0000000f000f7223 */ /* 0x000fe2000000000c */
[----:B0-2---:R-:W-:Y:S06]  /*2d30*/  @!P0 BRA `(.L_x_113) ;  /* 0x0000000000108947 */ /* 0x005fec0003800000 */
[----:B------:R-:W-:Y:S01]  /*2d40*/  IMAD.MOV.U32 R0, RZ, RZ, R14 ;  /* 0x000000ffff007224 */ /* 0x000fe200078e000e */
[----:B------:R-:W-:-:S07]  /*2d50*/  MOV R12, 0x2d70 ;  /* 0x00002d70000c7802 */ /* 0x000fce0000000f00 */
[----:B------:R-:W-:Y:S05]  /*2d60*/  CALL.REL.NOINC `($__internal_2_$__cuda_sm3x_div_rn_noftz_f32_slowpath) ;  /* 0x0000000000787944 */ /* 0x000fea0003c00000 */
[----:B------:R-:W-:-:S07]  /*2d70*/  IMAD.MOV.U32 R15, RZ, RZ, R0 ;  /* 0x000000ffff0f7224 */ /* 0x000fce00078e0000 */
.L_x_113:
[----:B------:R-:W-:Y:S05]  /*2d80*/  BSYNC.RECONVERGENT B1 ;  /* 0x0000000000017941 */ /* 0x000fea0003800200 */
.L_x_112:
        /* <DEDUP_REMOVED lines=11> */
[----:B------:R-:W-:Y:S02]  /*2e40*/  MOV R0, R14 ;  /* 0x0000000e00007202 */ /* 0x000fe40000000f00 */
[----:B------:R-:W-:-:S07]  /*2e50*/  MOV R12, 0x2e70 ;  /* 0x00002e70000c7802 */ /* 0x000fce0000000f00 */
[----:B------:R-:W-:Y:S05]  /*2e60*/  CALL.REL.NOINC `($__internal_2_$__cuda_sm3x_div_rn_noftz_f32_slowpath) ;  /* 0x0000000000387944 */ /* 0x000fea0003c00000 */
[----:B------:R-:W-:-:S07]  /*2e70*/  IMAD.MOV.U32 R13, RZ, RZ, R0 ;  /* 0x000000ffff0d7224 */ /* 0x000fce00078e0000 */
.L_x_115:
[----:B------:R-:W-:Y:S05]  /*2e80*/  BSYNC.RECONVERGENT B1 ;  /* 0x0000000000017941 */ /* 0x000fea0003800200 */
.L_x_114:
[----:B------:R0:W-:Y:S01]  /*2e90*/  STG.E desc[UR8][R10.64+0xc00], R13 ;  /* 0x000c000d0a007986 */ /* 0x0001e2000c101908 */
[----:B------:R-:W-:-:S05]  /*2ea0*/  VIADD R2, R2, 0x400 ;  /* 0x0000040002027836 */ /* 0x000fca0000000000 */
[----:B------:R-:W-:-:S13]  /*2eb0*/  ISETP.GE.AND P0, PT, R2, UR11, PT ;  /* 0x0000000b02007c0c */ /* 0x000fda000bf06270 */
[----:B0-----:R-:W-:Y:S05]  /*2ec0*/  @!P0 BRA `(.L_x_116) ;  /* 0xfffffff800c08947 */ /* 0x001fea000383ffff */
.L_x_99:
[----:B--23--:R-:W-:Y:S05]  /*2ed0*/  BSYNC.RECONVERGENT B0 ;  /* 0x0000000000007941 */ /* 0x00cfea0003800200 */
.L_x_98:
[----:B------:R-:W2:Y:S01]  /*2ee0*/  LDCU.64 UR12, c[0x0][0x408] ;  /* 0x00008100ff0c77ac */ /* 0x000ea20008000a00 */
[----:B------:R-:W-:-:S04]  /*2ef0*/  UIADD3 UR6, UP0, UPT, UR10, UR6, URZ ;  /* 0x000000060a067290 */ /* 0x000fc8000ff1e0ff */
[----:B------:R-:W-:Y:S02]  /*2f00*/  UIADD3.X UR4, UPT, UPT, URZ, UR4, URZ, UP0, !UPT ;  /* 0x00000004ff047290 */ /* 0x000fe400087fe4ff */
[----:B--2---:R-:W-:-:S04]  /*2f10*/  UISETP.GE.U32.AND UP0, UPT, UR6, UR12, UPT ;  /* 0x0000000c0600728c */ /* 0x004fc8000bf06070 */
[----:B------:R-:W-:-:S09]  /*2f20*/  UISETP.GE.AND.EX UP0, UPT, UR4, UR13, UPT, UP0 ;  /* 0x0000000d0400728c */ /* 0x000fd2000bf06300 */
[----:B------:R-:W-:Y:S05]  /*2f30*/  BRA.U !UP0, `(.L_x_117) ;  /* 0xffffffd108807547 */ /* 0x000fea000b83ffff */
[----:B------:R-:W-:Y:S05]  /*2f40*/  EXIT ;  /* 0x000000000000794d */ /* 0x000fea0003800000 */
        .weak           $__internal_2_$__cuda_sm3x_div_rn_noftz_f32_slowpath
        .type           $__internal_2_$__cuda_sm3x_div_rn_noftz_f32_slowpath,@function
        .size           $__internal_2_$__cuda_sm3x_div_rn_noftz_f32_slowpath,(.L_x_37379 - $__internal_2_$__cuda_sm3x_div_rn_noftz_f32_slowpath)
$__internal_2_$__cuda_sm3x_div_rn_noftz_f32_slowpath:
        /* <DEDUP_REMOVED lines=10> */
[----:B------:R-:W-:Y:S01]  /*2ff0*/  @!P0 MOV R14, RZ ;  /* 0x000000ff000e8202 */ /* 0x000fe20000000f00 */
        /* <DEDUP_REMOVED lines=24> */
.L_x_119:
[----:B------:R-:W-:Y:S01]  /*3180*/  LEA R18, R13, 0xc0800000, 0x17 ;  /* 0xc08000000d127811 */ /* 0x000fe200078eb8ff */
[----:B------:R-:W-:Y:S04]  /*3190*/  BSSY.RECONVERGENT B4, `(.L_x_124) ;  /* 0x0000036000047945 */ /* 0x000fe80003800200 */
[----:B------:R-:W-:Y:S02]  /*31a0*/  IMAD.IADD R20, R17, 0x1, -R18 ;  /* 0x0000000111147824 */ /* 0x000fe400078e0a12 */
[----:B------:R-:W-:Y:S02]  /*31b0*/  VIADD R18, R16, 0xffffff81 ;  /* 0xffffff8110127836 */ /* 0x000fe40000000000 */
[----:B------:R-:W0:Y:S01]  /*31c0*/  MUFU.RCP R22, R20 ;  /* 0x0000001400167308 */ /* 0x000e220000001000 */
[----:B------:R-:W-:Y:S01]  /*31d0*/  FADD.FTZ R21, -R20, -RZ ;  /* 0x800000ff14157221 */ /* 0x000fe20000010100 */
[C---:B------:R-:W-:Y:S01]  /*31e0*/  IMAD R0, R18.reuse, -0x800000, R0 ;  /* 0xff80000012007824 */ /* 0x040fe200078e0200 */
[----:B------:R-:W-:-:S04]  /*31f0*/  IADD3 R23, PT, PT, R18, 0x7f, -R13 ;  /* 0x0000007f12177810 */ /* 0x000fc80007ffe80d */
[----:B------:R-:W-:Y:S01]  /*3200*/  IADD3 R23, PT, PT, R23, R14, RZ ;  /* 0x0000000e17177210 */ /* 0x000fe20007ffe0ff */
[----:B0-----:R-:W-:-:S04]  /*3210*/  FFMA R17, R22, R21, 1 ;  /* 0x3f80000016117423 */ /* 0x001fc80000000015 */
        /* <DEDUP_REMOVED lines=20> */
[C---:B------:R-:W-:Y:S02]  /*3360*/  ISETP.NE.AND P3, PT, R13.reuse, RZ, PT ;  /* 0x000000ff0d00720c */ /* 0x040fe40003f65270 */
[----:B------:R-:W-:Y:S02]  /*3370*/  ISETP.NE.AND P1, PT, R13, RZ, PT ;  /* 0x000000ff0d00720c */ /* 0x000fe40003f25270 */
[----:B------:R-:W-:Y:S01]  /*3380*/  LOP3.LUT R18, R14, 0x7fffff, RZ, 0xc0, !PT ;  /* 0x007fffff0e127812 */ /* 0x000fe200078ec0ff */
[CCC-:B------:R-:W-:Y:S01]  /*3390*/  FFMA.RP R14, R17.reuse, R21.reuse, R16.reuse ;  /* 0x00000015110e7223 */ /* 0x1c0fe20000008010 */
[----:B------:R-:W-:Y:S01]  /*33a0*/  FFMA.RM R17, R17, R21, R16 ;  /* 0x0000001511117223 */ /* 0x000fe20000004010 */
[----:B------:R-:W-:Y:S01]  /*33b0*/  IADD3 R21, PT, PT, R13, 0x20, RZ ;  /* 0x000000200d157810 */ /* 0x000fe20007ffe0ff */
[----:B------:R-:W-:Y:S01]  /*33c0*/  IMAD.MOV R13, RZ, RZ, -R13 ;  /* 0x000000ffff0d7224 */ /* 0x000fe200078e0a0d */
        /* <DEDUP_REMOVED lines=14> */
.L_x_126:
[----:B------:R-:W-:-:S04]  /*34b0*/  LOP3.LUT R0, R0, 0x80000000, RZ, 0xc0, !PT ;  /* 0x8000000000007812 */ /* 0x000fc800078ec0ff */
[----:B------:R-:W-:Y:S01]  /*34c0*/  LOP3.LUT R0, R0, 0x7f800000, RZ, 0xfc, !PT ;  /* 0x7f80000000007812 */ /* 0x000fe200078efcff */
[----:B------:R-:W-:Y:S06]  /*34d0*/  BRA `(.L_x_127) ;  /* 0x0000000000047947 */ /* 0x000fec0003800000 */
.L_x_125:
[----:B------:R-:W-:-:S07]  /*34e0*/  LEA R0, R23, R0, 0x17 ;  /* 0x0000000017007211 */ /* 0x000fce00078eb8ff */
.L_x_127:
[----:B------:R-:W-:Y:S05]  /*34f0*/  BSYNC.RECONVERGENT B4 ;  /* 0x0000000000047941 */ /* 0x000fea0003800200 */
.L_x_124:
[----:B------:R-:W-:Y:S05]  /*3500*/  BRA `(.L_x_128) ;  /* 0x0000000000207947 */ /* 0x000fea0003800000 */
.L_x_123:
[----:B------:R-:W-:-:S04]  /*3510*/  LOP3.LUT R0, R17, 0x80000000, R0, 0x48, !PT ;  /* 0x8000000011007812 */ /* 0x000fc800078e4800 */
[----:B------:R-:W-:Y:S01]  /*3520*/  LOP3.LUT R0, R0, 0x7f800000, RZ, 0xfc, !PT ;  /* 0x7f80000000007812 */ /* 0x000fe200078efcff */
[----:B------:R-:W-:Y:S06]  /*3530*/  BRA `(.L_x_128) ;  /* 0x0000000000147947 */ /* 0x000fec0003800000 */
.L_x_122:
[----:B------:R-:W-:Y:S01]  /*3540*/  LOP3.LUT R0, R17, 0x80000000, R0, 0x48, !PT ;  /* 0x8000000011007812 */ /* 0x000fe200078e4800 */
[----:B------:R-:W-:Y:S06]  /*3550*/  BRA `(.L_x_128) ;  /* 0x00000000000c7947 */ /* 0x000fec0003800000 */
.L_x_121:
[----:B------:R-:W0:Y:S01]  /*3560*/  MUFU.RSQ R0, -QNAN ;  /* 0xffc0000000007908 */ /* 0x000e220000001400 */
[----:B------:R-:W-:Y:S05]  /*3570*/  BRA `(.L_x_128) ;  /* 0x0000000000047947 */ /* 0x000fea0003800000 */
.L_x_120:
[----:B------:R-:W-:-:S07]  /*3580*/  FADD.FTZ R0, R0, R3 ;  /* 0x0000000300007221 */ /* 0x000fce0000010000 */
.L_x_128:
[----:B------:R-:W-:Y:S05]  /*3590*/  BSYNC.RECONVERGENT B3 ;  /* 0x0000000000037941 */ /* 0x000fea0003800200 */
.L_x_118:
[----:B------:R-:W-:-:S04]  /*35a0*/  IMAD.MOV.U32 R13, RZ, RZ, 0x0 ;  /* 0x00000000ff0d7424 */ /* 0x000fc800078e00ff */
[----:B0-----:R-:W-:Y:S05]  /*35b0*/  RET.REL.NODEC R12 `(_Z20SoftmaxBlockSMemImplI22BroadcastScaleMaskLoadIffbLm4EiE11DirectStoreIffEfLi1ELi256EL9Algorithm0EEvT_T0_ll) ;  /* 0xffffffc80c907950 */ /* 0x001fea0003c3ffff */
.L_x_129:
        /* <DEDUP_REMOVED lines=12> */
.L_x_37379:


//--------------------- .text._Z20SoftmaxBlockSMemImplI22BroadcastScaleMaskLoadIffbLm4EiE11DirectStoreIffEfLi1ELi512EL9Algorithm0EEvT_T0_ll --------------------------
	.section	.text._Z20SoftmaxBlockSMemImplI22BroadcastScaleMaskLoadIffbLm4EiE11DirectStoreIffEfLi1ELi512EL9Algorithm0EEvT_T0_ll,"ax",@progbits
	.align	128
        .global         _Z20SoftmaxBlockSMemImplI22BroadcastScaleMaskLoadIffbLm4EiE11DirectStoreIffEfLi1ELi512EL9Algorithm0EEvT_T0_ll
        .type           _Z20SoftmaxBlockSMemImplI22BroadcastScaleMaskLoadIffbLm4EiE11DirectStoreIffEfLi1ELi512EL9Algorithm0EEvT_T0_ll,@function
        .size           _Z20SoftmaxBlockSMemImplI22BroadcastScaleMaskLoadIffbLm4EiE11DirectStoreIffEfLi1ELi512EL9Algorithm0EEvT_T0_ll,(.L_x_37380 - _Z20SoftmaxBlockSMemImplI22BroadcastScaleMaskLoadIffbLm4EiE11DirectStoreIffEfLi1ELi512EL9Algorithm0EEvT_T0_ll)
        .other          _Z20SoftmaxBlockSMemImplI22BroadcastScaleMaskLoadIffbLm4EiE11DirectStoreIffEfLi1ELi512EL9Algorithm0EEvT_T0_ll,@"STO_CUDA_ENTRY STV_DEFAULT"
_Z20SoftmaxBlockSMemImplI22BroadcastScaleMaskLoadIffbLm4EiE11DirectStoreIffEfLi1ELi512EL9Algorithm0EEvT_T0_ll:
.text._Z20SoftmaxBlockSMemImplI22BroadcastScaleMaskLoadIffbLm4EiE11DirectStoreIffEfLi1ELi512EL9Algorithm0EEvT_T0_ll:
        /* <DEDUP_REMOVED lines=20> */
.L_x_165:
[----:B------:R-:W0:Y:S01]  /*0140*/  S2R R13, SR_TID.X ;  /* 0x00000000000d7919 */ /* 0x000e220000002100 */
[----:B-1----:R-:W1:Y:S01]  /*0150*/  LDCU UR5, c[0x0][0x410] ;  /* 0x00008200ff0577ac */ /* 0x002e620008000800 */
[----:B------:R-:W-:Y:S01]  /*0160*/  BSSY.RECONVERGENT B0, `(.L_x_130) ;  /* 0x0000162000007945 */ /* 0x000fe20003800200 */
[----:B----4-:R-:W-:Y:S01]  /*0170*/  IMAD.MOV.U32 R12, RZ, RZ, -0x800000 ;  /* 0xff800000ff0c7424 */ /* 0x010fe200078e00ff */
[----:B--2---:R-:W2:Y:S01]  /*0180*/  LDCU UR11, c[0x0][0x410] ;  /* 0x00008200ff0b77ac */ /* 0x004ea20008000800 */
[----:B------:R-:W3:Y:S01]  /*0190*/  LDCU.128 UR20, c[0x0][0x3d0] ;  /* 0x00007a00ff1477ac */ /* 0x000ee20008000c00 */
[----:B------:R-:W4:Y:S01]  /*01a0*/  LDCU.128 UR24, c[0x0][0x380] ;  /* 0x00007000ff1877ac */ /* 0x000f220008000c00 */
        /* <DEDUP_REMOVED lines=11> */
[----:B------:R-:W-:Y:S01]  /*0260*/  IADD3 R3, PT, PT, R13, R18, RZ ;  /* 0x000000120d037210 */ /* 0x000fe20007ffe0ff */
        /* <DEDUP_REMOVED lines=9> */
[----:B0-----:R-:W-:Y:S01]  /*0300*/  VIADD R8, R5, 0xffffffe ;  /* 0x0ffffffe05087836 */ /* 0x001fe20000000000 */
[----:B------:R-:W-:-:S05]  /*0310*/  IABS R5, R3 ;  /* 0x0000000300057213 */ /* 0x000fca0000000000 */
[----:B------:R0:W3:Y:S02]  /*0320*/  F2I.FTZ.U32.TRUNC.NTZ R9, R8 ;  /* 0x0000000800097305 */ /* 0x0000e4000021f000 */
[----:B0-----:R-:W-:Y:S02]  /*0330*/  IMAD.MOV.U32 R8, RZ, RZ, RZ ;  /* 0x000000ffff087224 */ /* 0x001fe400078e00ff */
[----:B---3--:R-:W-:-:S04]  /*0340*/  IMAD.MOV R7, RZ, RZ, -R9 ;  /* 0x000000ffff077224 */ /* 0x008fc800078e0a09 */
[----:B------:R-:W-:-:S04]  /*0350*/  IMAD R7, R7, R12, RZ ;  /* 0x0000000c07077224 */ /* 0x000fc800078e02ff */
[----:B------:R-:W-:Y:S02]  /*0360*/  IMAD.HI.U32 R9, R9, R7, R8 ;  /* 0x0000000709097227 */ /* 0x000fe400078e0008 */
[----:B------:R-:W0:Y:S04]  /*0370*/  I2F.RP R8, R10 ;  /* 0x0000000a00087306 */ /* 0x000e280000209400 */
[----:B------:R-:W-:-:S04]  /*0380*/  IMAD.HI.U32 R7, R9, R5, RZ ;  /* 0x0000000509077227 */ /* 0x000fc800078e00ff */
[----:B------:R-:W-:-:S04]  /*0390*/  IMAD.MOV R9, RZ, RZ, -R7 ;  /* 0x000000ffff097224 */ /* 0x000fc800078e0a07 */
[C---:B------:R-:W-:Y:S01]  /*03a0*/  IMAD R5, R12.reuse, R9, R5 ;  /* 0x000000090c057224 */ /* 0x040fe200078e0205 */
[----:B0-----:R-:W0:Y:S04]  /*03b0*/  MUFU.RCP R8, R8 ;  /* 0x0000000800087308 */ /* 0x001e280000001000 */
[----:B------:R-:W-:-:S13]  /*03c0*/  ISETP.GT.U32.AND P1, PT, R12, R5, PT ;  /* 0x000000050c00720c */ /* 0x000fda0003f24070 */
[-C--:B------:R-:W-:Y:S01]  /*03d0*/  @!P1 IADD3 R5, PT, PT, R5, -R12.reuse, RZ ;  /* 0x8000000c05059210 */ /* 0x080fe20007ffe0ff */
[----:B------:R-:W-:Y:S01]  /*03e0*/  @!P1 VIADD R7, R7, 0x1 ;  /* 0x0000000107079836 */ /* 0x000fe20000000000 */
[----:B------:R-:W-:Y:S02]  /*03f0*/  ISETP.NE.AND P1, PT, R4, RZ, PT ;  /* 0x000000ff0400720c */ /* 0x000fe40003f25270 */
[----:B------:R-:W-:Y:S02]  /*0400*/  ISETP.GE.U32.AND P0, PT, R5, R12, PT ;  /* 0x0000000c0500720c */ /* 0x000fe40003f06070 */
[----:B------:R-:W-:-:S04]  /*0410*/  LOP3.LUT R5, R3, R4, RZ, 0x3c, !PT ;  /* 0x0000000403057212 */ /* 0x000fc800078e3cff */
[----:B------:R-:W-:Y:S01]  /*0420*/  ISETP.GE.AND P2, PT, R5, RZ, PT ;  /* 0x000000ff0500720c */ /* 0x000fe20003f46270 */
[----:B0-----:R-:W-:Y:S02]  /*0430*/  VIADD R5, R8, 0xffffffe ;  /* 0x0ffffffe08057836 */ /* 0x001fe40000000000 */
[----:B------:R-:W0:Y:S04]  /*0440*/  LDC R8, c[0x0][0x3c0] ;  /* 0x0000f000ff087b82 */ /* 0x000e280000000800 */
[----:B------:R-:W3:Y:S01]  /*0450*/  F2I.FTZ.U32.TRUNC.NTZ R5, R5 ;  /* 0x0000000500057305 */ /* 0x000ee2000021f000 */
[----:B------:R-:W-:-:S05]  /*0460*/  @P0 IADD3 R7, PT, PT, R7, 0x1, RZ ;  /* 0x0000000107070810 */ /* 0x000fca0007ffe0ff */
[----:B------:R-:W-:Y:S01]  /*0470*/  @!P2 IMAD.MOV R7, RZ, RZ, -R7 ;  /* 0x000000ffff07a224 */ /* 0x000fe200078e0a07 */
[----:B------:R-:W-:-:S04]  /*0480*/  @!P1 LOP3.LUT R7, RZ, R4, RZ, 0x33, !PT ;  /* 0x00000004ff079212 */ /* 0x000fc800078e33ff */
[----:B------:R-:W-:Y:S01]  /*0490*/  IADD3 R19, PT, PT, -R7, RZ, RZ ;  /* 0x000000ff07137210 */ /* 0x000fe20007ffe1ff */
[----:B---3--:R-:W-:-:S04]  /*04a0*/  IMAD.MOV R9, RZ, RZ, -R5 ;  /* 0x000000ffff097224 */ /* 0x008fc800078e0a05 */
[----:B------:R-:W-:Y:S02]  /*04b0*/  IMAD R19, R4, R19, R3 ;  /* 0x0000001304137224 */ /* 0x000fe400078e0203 */
[----:B------:R-:W-:Y:S01]  /*04c0*/  IMAD R9, R9, R10, RZ ;  /* 0x0000000a09097224 */ /* 0x000fe200078e02ff */
[----:B0-----:R-:W-:Y:S01]  /*04d0*/  ISETP.NE.AND P4, PT, R8, RZ, PT ;  /* 0x000000ff0800720c */ /* 0x001fe20003f85270 */
[----:B------:R-:W-:Y:S01]  /*04e0*/  IMAD.MOV.U32 R4, RZ, RZ, RZ ;  /* 0x000000ffff047224 */ /* 0x000fe200078e00ff */
[----:B------:R-:W-:-:S03]  /*04f0*/  IABS R11, R19 ;  /* 0x00000013000b7213 */ /* 0x000fc60000000000 */
[----:B------:R-:W-:Y:S01]  /*0500*/  IMAD.HI.U32 R4, R5, R9, R4 ;  /* 0x0000000905047227 */ /* 0x000fe200078e0004 */
[----:B------:R-:W-:-:S03]  /*0510*/  IABS R9, R8 ;  /* 0x0000000800097213 */ /* 0x000fc60000000000 */
[----:B------:R-:W-:Y:S02]  /*0520*/  IMAD.MOV.U32 R5, RZ, RZ, R11 ;  /* 0x000000ffff057224 */ /* 0x000fe400078e000b */
[----:B------:R-:W0:Y:S02]  /*0530*/  I2F.RP R11, R9 ;  /* 0x00000009000b7306 */ /* 0x000e240000209400 */
[----:B------:R-:W-:-:S05]  /*0540*/  IMAD.HI.U32 R12, R4, R5, RZ ;  /* 0x00000005040c7227 */ /* 0x000fca00078e00ff */
[----:B------:R-:W-:-:S05]  /*0550*/  IADD3 R4, PT, PT, -R12, RZ, RZ ;  /* 0x000000ff0c047210 */ /* 0x000fca0007ffe1ff */
[C---:B------:R-:W-:Y:S01]  /*0560*/  IMAD R5, R10.reuse, R4, R5 ;  /* 0x000000040a057224 */ /* 0x040fe200078e0205 */
[----:B------:R-:W-:Y:S01]  /*0570*/  LOP3.LUT R4, R19, R6, RZ, 0x3c, !PT ;  /* 0x0000000613047212 */ /* 0x000fe200078e3cff */
[----:B0-----:R-:W0:Y:S03]  /*0580*/  MUFU.RCP R11, R11 ;  /* 0x0000000b000b7308 */ /* 0x001e260000001000 */
[----:B------:R-:W-:Y:S02]  /*0590*/  ISETP.GT.U32.AND P1, PT, R10, R5, PT ;  /* 0x000000050a00720c */ /* 0x000fe40003f24070 */
[----:B------:R-:W-:-:S11]  /*05a0*/  ISETP.GE.AND P2, PT, R4, RZ, PT ;  /* 0x000000ff0400720c */ /* 0x000fd60003f46270 */
[----:B------:R-:W-:Y:S01]  /*05b0*/  @!P1 IMAD.IADD R5, R5, 0x1, -R10 ;  /* 0x0000000105059824 */ /* 0x000fe200078e0a0a */
[----:B------:R-:W-:Y:S02]  /*05c0*/  @!P1 IADD3 R12, PT, PT, R12, 0x1, RZ ;  /* 0x000000010c0c9810 */ /* 0x000fe40007ffe0ff */
[----:B------:R-:W-:Y:S02]  /*05d0*/  ISETP.NE.AND P1, PT, R6, RZ, PT ;  /* 0x000000ff0600720c */ /* 0x000fe40003f25270 */
[----:B------:R-:W-:Y:S01]  /*05e0*/  ISETP.GE.U32.AND P0, PT, R5, R10, PT ;  /* 0x0000000a0500720c */ /* 0x000fe20003f06070 */
[----:B0-----:R-:W-:-:S06]  /*05f0*/  VIADD R5, R11, 0xffffffe ;  /* 0x0ffffffe0b057836 */ /* 0x001fcc0000000000 */
[----:B------:R-:W0:Y:S06]  /*0600*/  F2I.FTZ.U32.TRUNC.NTZ R5, R5 ;  /* 0x0000000500057305 */ /* 0x000e2c000021f000 */
[----:B------:R-:W-:-:S04]  /*0610*/  @P0 VIADD R12, R12, 0x1 ;  /* 0x000000010c0c0836 */ /* 0x000fc80000000000 */
[----:B------:R-:W-:Y:S01]  /*0620*/  @!P2 IMAD.MOV R12, RZ, RZ, -R12 ;  /* 0x000000ffff0ca224 */ /* 0x000fe200078e0a0c */
[----:B------:R-:W-:Y:S02]  /*0630*/  @!P1 LOP3.LUT R12, RZ, R6, RZ, 0x33, !PT ;  /* 0x00000006ff0c9212 */ /* 0x000fe400078e33ff */
[----:B0-----:R-:W-:-:S03]  /*0640*/  IADD3 R10, PT, PT, RZ, -R5, RZ ;  /* 0x80000005ff0a7210 */ /* 0x001fc60007ffe0ff */
[----:B------:R-:W-:-:S04]  /*0650*/  IMAD.MOV R4, RZ, RZ, -R12 ;  /* 0x000000ffff047224 */ /* 0x000fc800078e0a0c */
[----:B------:R-:W-:Y:S02]  /*0660*/  IMAD R19, R6, R4, R19 ;  /* 0x0000000406137224 */ /* 0x000fe400078e0213 */
[----:B------:R-:W-:Y:S02]  /*0670*/  IMAD R11, R10, R9, RZ ;  /* 0x000000090a0b7224 */ /* 0x000fe400078e02ff */
[----:B------:R-:W-:Y:S01]  /*0680*/  IMAD.MOV.U32 R4, RZ, RZ, RZ ;  /* 0x000000ffff047224 */ /* 0x000fe200078e00ff */
[----:B------:R-:W-:-:S03]  /*0690*/  IABS R16, R19 ;  /* 0x0000001300107213 */ /* 0x000fc60000000000 */
[----:B------:R-:W-:Y:S02]  /*06a0*/  IMAD.HI.U32 R4, R5, R11, R4 ;  /* 0x0000000b05047227 */ /* 0x000fe400078e0004 */
[----:B------:R-:W0:Y:S04]  /*06b0*/  LDC.64 R10, c[0x0][0x3a0] ;  /* 0x0000e800ff0a7b82 */ /* 0x000e280000000a00 */
[----:B------:R-:W-:-:S05]  /*06c0*/  IMAD.HI.U32 R6, R4, R16, RZ ;  /* 0x0000001004067227 */ /* 0x000fca00078e00ff */
[----:B------:R-:W-:-:S05]  /*06d0*/  IADD3 R4, PT, PT, -R6, RZ, RZ ;  /* 0x000000ff06047210 */ /* 0x000fca0007ffe1ff */
[C---:B------:R-:W-:Y:S02]  /*06e0*/  IMAD R16, R9.reuse, R4, R16 ;  /* 0x0000000409107224 */ /* 0x040fe400078e0210 */
[----:B------:R-:W3:Y:S03]  /*06f0*/  LDC.64 R4, c[0x0][0x390] ;  /* 0x0000e400ff047b82 */ /* 0x000ee60000000a00 */
[----:B------:R-:W-:-:S13]  /*0700*/  ISETP.GT.U32.AND P1, PT, R9, R16, PT ;  /* 0x000000100900720c */ /* 0x000fda0003f24070 */
[----:B------:R-:W-:Y:S02]  /*0710*/  @!P1 IMAD.IADD R16, R16, 0x1, -R9 ;  /* 0x0000000110109824 */ /* 0x000fe400078e0a09 */
[----:B------:R-:W-:Y:S01]  /*0720*/  @!P1 VIADD R6, R6, 0x1 ;  /* 0x0000000106069836 */ /* 0x000fe20000000000 */
[----:B0-----:R-:W-:Y:S02]  /*0730*/  ISETP.NE.U32.AND P1, PT, R10, 0x1, PT ;  /* 0x000000010a00780c */ /* 0x001fe40003f25070 */
[----:B------:R-:W-:Y:S02]  /*0740*/  ISETP.GE.U32.AND P0, PT, R16, R9, PT ;  /* 0x000000091000720c */ /* 0x000fe40003f06070 */
[----:B------:R-:W-:Y:S01]  /*0750*/  LOP3.LUT R9, R19, R8, RZ, 0x3c, !PT ;  /* 0x0000000813097212 */ /* 0x000fe200078e3cff */
[----:B------:R-:W0:Y:S01]  /*0760*/  LDC.64 R16, c[0x0][0x3a8] ;  /* 0x0000ea00ff107b82 */ /* 0x000e220000000a00 */
[----:B---3--:R-:W-:Y:S02]  /*0770*/  ISETP.NE.U32.AND P2, PT, R4, 0x1, PT ;  /* 0x000000010400780c */ /* 0x008fe40003f45070 */
[----:B------:R-:W-:-:S02]  /*0780*/  ISETP.GE.AND P5, PT, R9, RZ, PT ;  /* 0x000000ff0900720c */ /* 0x000fc40003fa6270 */
[----:B------:R-:W-:Y:S02]  /*0790*/  ISETP.NE.AND.EX P2, PT, R5, RZ, PT, P2 ;  /* 0x000000ff0500720c */ /* 0x000fe40003f45320 */
[----:B------:R-:W-:Y:S02]  /*07a0*/  ISETP.NE.AND.EX P1, PT, R11, RZ, PT, P1 ;  /* 0x000000ff0b00720c */ /* 0x000fe40003f25310 */
[----:B------:R-:W-:Y:S02]  /*07b0*/  SEL R7, R7, RZ, P2 ;  /* 0x000000ff07077207 */ /* 0x000fe40001000000 */
[----:B------:R-:W-:Y:S02]  /*07c0*/  @P0 IADD3 R6, PT, PT, R6, 0x1, RZ ;  /* 0x0000000106060810 */ /* 0x000fe40007ffe0ff */
[----:B-----5:R-:W-:Y:S01]  /*07d0*/  ISETP.NE.U32.AND P0, PT, R14, 0x1, PT ;  /* 0x000000010e00780c */ /* 0x020fe20003f05070 */
[----:B-1----:R-:W-:Y:S02]  /*07e0*/  IMAD R7, R7, UR12, RZ ;  /* 0x0000000c07077c24 */ /* 0x002fe4000f8e02ff */
[----:B------:R-:W-:Y:S01]  /*07f0*/  @!P5 IMAD.MOV R6, RZ, RZ, -R6 ;  /* 0x000000ffff06d224 */ /* 0x000fe200078e0a06 */
[----:B------:R-:W-:-:S02]  /*0800*/  @!P4 LOP3.LUT R6, RZ, R8, RZ, 0x33, !PT ;  /* 0x00000008ff06c212 */ /* 0x000fc400078e33ff */
        /* <DEDUP_REMOVED lines=24> */
.L_x_133:
[----:B------:R-:W-:Y:S05]  /*0990*/  BSYNC.RECONVERGENT B1 ;  /* 0x0000000000017941 */ /* 0x000fea0003800200 */
.L_x_132:
[----:B------:R-:W-:Y:S05]  /*09a0*/  @!P3 BRA `(.L_x_131) ;  /* 0x0000000c0074b947 */ /* 0x000fea0003800000 */
[----:B------:R-:W1:Y:S01]  /*09b0*/  LDC R2, c[0x0][0x3b8] ;  /* 0x0000ee00ff027b82 */ /* 0x000e620000000800 */
[----:B------:R-:W-:Y:S01]  /*09c0*/  UMOV UR5, 0x400 ;  /* 0x0000040000057882 */ /* 0x000fe20000000000 */
[C---:B------:R-:W-:Y:S01]  /*09d0*/  IMAD.IADD R16, R13.reuse, 0x1, R18 ;  /* 0x000000010d107824 */ /* 0x040fe200078e0212 */
[----:B------:R-:W-:Y:S01]  /*09e0*/  UIADD3 UR5, UPT, UPT, UR5, 0xb0, URZ ;  /* 0x000000b005057890 */ /* 0x000fe2000fffe0ff */
[----:B------:R-:W-:Y:S01]  /*09f0*/  VIADD R19, R13, 0x200 ;  /* 0x000002000d137836 */ /* 0x000fe20000000000 */
[----:B------:R-:W-:-:S03]  /*0a00*/  MOV R23, RZ ;  /* 0x000000ff00177202 */ /* 0x000fc60000000f00 */
[----:B------:R-:W2:Y:S08]  /*0a10*/  S2UR UR7, SR_CgaCtaId ;  /* 0x00000000000779c3 */ /* 0x000eb00000008800 */
[----:B0-----:R-:W0:Y:S01]  /*0a20*/  LDC.64 R8, c[0x0][0x3a8] ;  /* 0x0000ea00ff087b82 */ /* 0x001e220000000a00 */
[----:B-1----:R-:W-:-:S07]  /*0a30*/  IABS R14, R2 ;  /* 0x00000002000e7213 */ /* 0x002fce0000000000 */
[----:B------:R-:W1:Y:S01]  /*0a40*/  LDC.64 R6, c[0x0][0x390] ;  /* 0x0000e400ff067b82 */ /* 0x000e620000000a00 */
[----:B------:R-:W3:Y:S01]  /*0a50*/  I2F.RP R15, R14 ;  /* 0x0000000e000f7306 */ /* 0x000ee20000209400 */
[----:B--2---:R-:W-:-:S06]  /*0a60*/  ULEA UR5, UR7, UR5, 0x18 ;  /* 0x0000000507057291 */ /* 0x004fcc000f8ec0ff */
[----:B------:R-:W2:Y:S01]  /*0a70*/  LDC.64 R2, c[0x0][0x3a0] ;  /* 0x0000e800ff027b82 */ /* 0x000ea20000000a00 */
[----:B0-----:R-:W-:-:S07]  /*0a80*/  ISETP.NE.U32.AND P1, PT, R8, 0x1, PT ;  /* 0x000000010800780c */ /* 0x001fce0003f25070 */
[----:B------:R-:W0:Y:S01]  /*0a90*/  LDC.64 R4, c[0x0][0x398] ;  /* 0x0000e600ff047b82 */ /* 0x000e220000000a00 */
[----:B---3--:R-:W3:Y:S01]  /*0aa0*/  MUFU.RCP R15, R15 ;  /* 0x0000000f000f7308 */ /* 0x008ee20000001000 */
[----:B------:R-:W-:Y:S02]  /*0ab0*/  ISETP.NE.AND.EX P1, PT, R9, RZ, PT, P1 ;  /* 0x000000ff0900720c */ /* 0x000fe40003f25310 */
[----:B-1----:R-:W-:-:S04]  /*0ac0*/  ISETP.NE.U32.AND P2, PT, R6, 0x1, PT ;  /* 0x000000010600780c */ /* 0x002fc80003f45070 */
[----:B------:R-:W-:Y:S02]  /*0ad0*/  ISETP.NE.AND.EX P2, PT, R7, RZ, PT, P2 ;  /* 0x000000ff0700720c */ /* 0x000fe40003f45320 */
[----:B--2---:R-:W-:Y:S01]  /*0ae0*/  ISETP.NE.U32.AND P0, PT, R2, 0x1, PT ;  /* 0x000000010200780c */ /* 0x004fe20003f05070 */
[----:B---3--:R-:W-:-:S03]  /*0af0*/  VIADD R10, R15, 0xffffffe ;  /* 0x0ffffffe0f0a7836 */ /* 0x008fc60000000000 */
[----:B------:R-:W-:Y:S01]  /*0b00*/  ISETP.NE.AND.EX P0, PT, R3, RZ, PT, P0 ;  /* 0x000000ff0300720c */ /* 0x000fe20003f05300 */
[----:B------:R1:W2:Y:S01]  /*0b10*/  F2I.FTZ.U32.TRUNC.NTZ R11, R10 ;  /* 0x0000000a000b7305 */ /* 0x0002a2000021f000 */
[----:B0-----:R-:W-:-:S04]  /*0b20*/  ISETP.NE.U32.AND P3, PT, R4, 0x1, PT ;  /* 0x000000010400780c */ /* 0x001fc80003f65070 */
[----:B------:R-:W-:Y:S01]  /*0b30*/  ISETP.NE.AND.EX P3, PT, R5, RZ, PT, P3 ;  /* 0x000000ff0500720c */ /* 0x000fe20003f65330 */
[----:B-1----:R-:W-:Y:S02]  /*0b40*/  HFMA2 R10, -RZ, RZ, 0, 0 ;  /* 0x00000000ff0a7431 */ /* 0x002fe400000001ff */
[----:B--2---:R-:W-:-:S04]  /*0b50*/  IMAD.MOV R17, RZ, RZ, -R11 ;  /* 0x000000ffff117224 */ /* 0x004fc800078e0a0b */
[----:B------:R-:W-:-:S04]  /*0b60*/  IMAD R17, R17, R14, RZ ;  /* 0x0000000e11117224 */ /* 0x000fc800078e02ff */
[----:B------:R-:W-:Y:S01]  /*0b70*/  IMAD.HI.U32 R15, R11, R17, R10 ;  /* 0x000000110b0f7227 */ /* 0x000fe200078e000a */
[----:B------:R-:W-:-:S05]  /*0b80*/  LEA R17, R13, UR5, 0x2 ;  /* 0x000000050d117c11 */ /* 0x000fca000f8e10ff */
[----:B------:R-:W-:-:S07]  /*0b90*/  VIADD R17, R17, 0x800 ;  /* 0x0000080011117836 */ /* 0x000fce0000000000 */
.L_x_134:
        /* <DEDUP_REMOVED lines=151> */
[----:B------:R-:W-:Y:S01]  /*1510*/  SEL R5, R5, RZ, P1 ;  /* 0x000000ff05057207 */ /* 0x000fe20000800000 */
[----:B------:R-:W0:Y:S01]  /*1520*/  LDC.64 R10, c[0x0][0x3f0] ;  /* 0x0000fc00ff0a7b82 */ /* 0x000e220000000a00 */
[----:B------:R-:W-:Y:S01]  /*1530*/  IADD3.X R9, PT, PT, R4, 0x200, RZ, P6, !PT ;  /* 0x0000020004097810 */ /* 0x000fe200037fe4ff */
[----:B------:R-:W-:-:S02]  /*1540*/  IMAD.IADD R25, R25, 0x1, R16 ;  /* 0x0000000119197824 */ /* 0x000fc400078e0210 */
[----:B------:R-:W-:Y:S01]  /*1550*/  IMAD R5, R5, UR23, R6 ;  /* 0x0000001705057c24 */ /* 0x000fe2000f8e0206 */
[----:B------:R-:W-:Y:S01]  /*1560*/  SHF.R.S64 R8, R8, 0x1e, R9 ;  /* 0x0000001e08087819 */ /* 0x000fe20000001009 */
[----:B------:R-:W-:Y:S01]  /*1570*/  IMAD R2, R3, UR22, R2 ;  /* 0x0000001603027c24 */ /* 0x000fe2000f8e0202 */
[----:B------:R-:W-:Y:S02]  /*1580*/  SEL R25, R25, RZ, P1 ;  /* 0x000000ff19197207 */ /* 0x000fe40000800000 */
[----:B------:R-:W-:Y:S02]  /*1590*/  SHF.R.S64 R3, R23, 0x1e, R4 ;  /* 0x0000001e17037819 */ /* 0x000fe40000001004 */
[----:B------:R-:W-:Y:S01]  /*15a0*/  IADD3 R6, P5, PT, R5, UR26, RZ ;  /* 0x0000001a05067c10 */ /* 0x000fe2000ffbe0ff */
[----:B------:R-:W-:Y:S01]  /*15b0*/  IMAD R25, R25, UR23, R2 ;  /* 0x0000001719197c24 */ /* 0x000fe2000f8e0202 */
[----:B------:R-:W-:Y:S02]  /*15c0*/  IADD3 R2, P6, PT, R3, UR24, RZ ;  /* 0x0000001803027c10 */ /* 0x000fe4000ffde0ff */
[----:B------:R-:W-:-:S02]  /*15d0*/  LEA.HI.X.SX32 R7, R5, UR27, 0x1, P5 ;  /* 0x0000001b05077c11 */ /* 0x000fc4000a8f0eff */
[----:B------:R-:W-:Y:S02]  /*15e0*/  LEA.HI.X.SX32 R3, R4, UR25, 0x2, P6 ;  /* 0x0000001904037c11 */ /* 0x000fe4000b0f16ff */
[C---:B------:R-:W-:Y:S01]  /*15f0*/  IADD3 R4, P5, PT, R25.reuse, UR26, RZ ;  /* 0x0000001a19047c10 */ /* 0x040fe2000ffbe0ff */
[----:B------:R1:W2:Y:S01]  /*1600*/  LDG.E.U8 R6, desc[UR8][R6.64] ;  /* 0x0000000806067981 */ /* 0x0002a2000c1e1100 */
[----:B------:R-:W-:Y:S02]  /*1610*/  IADD3 R8, P6, PT, R8, UR24, RZ ;  /* 0x0000001808087c10 */ /* 0x000fe4000ffde0ff */
[----:B------:R-:W-:Y:S01]  /*1620*/  LEA.HI.X.SX32 R5, R25, UR27, 0x1, P5 ;  /* 0x0000001b19057c11 */ /* 0x000fe2000a8f0eff */
[----:B------:R-:W0:Y:S01]  /*1630*/  LDG.E R2, desc[UR8][R2.64] ;  /* 0x0000000802027981 */ /* 0x000e22000c1e1900 */
[----:B------:R-:W-:-:S03]  /*1640*/  LEA.HI.X.SX32 R9, R9, UR25, 0x2, P6 ;  /* 0x0000001909097c11 */ /* 0x000fc6000b0f16ff */
[----:B------:R-:W3:Y:S04]  /*1650*/  LDG.E.U8 R4, desc[UR8][R4.64] ;  /* 0x0000000804047981 */ /* 0x000ee8000c1e1100 */
[----:B------:R-:W4:Y:S01]  /*1660*/  LDG.E R8, desc[UR8][R8.64] ;  /* 0x0000000808087981 */ /* 0x000f22000c1e1900 */
[C---:B-1----:R-:W-:Y:S01]  /*1670*/  IADD3 R7, PT, PT, R19.reuse, 0x200, RZ ;  /* 0x0000020013077810 */ /* 0x042fe20007ffe0ff */
[----:B------:R-:W-:Y:S01]  /*1680*/  VIADD R19, R19, 0x400 ;  /* 0x0000040013137836 */ /* 0x000fe20000000000 */
[----:B------:R-:W-:Y:S02]  /*1690*/  IADD3.X R18, PT, PT, R18, 0x400, RZ, P4, !PT ;  /* 0x0000040012127810 */ /* 0x000fe400027fe4ff */
[----:B------:R-:W-:Y:S02]  /*16a0*/  IADD3 R16, PT, PT, R16, 0x400, RZ ;  /* 0x0000040010107810 */ /* 0x000fe40007ffe0ff */
[----:B--2---:R-:W-:Y:S01]  /*16b0*/  ISETP.NE.AND P6, PT, R6, RZ, PT ;  /* 0x000000ff0600720c */ /* 0x004fe20003fc5270 */
[----:B0-----:R-:W-:Y:S01]  /*16c0*/  FMUL R25, R2, R11 ;  /* 0x0000000b02197220 */ /* 0x001fe20000400000 */
        /* <DEDUP_REMOVED lines=11> */
.L_x_131:
[----:B------:R-:W-:Y:S05]  /*1780*/  BSYNC.RECONVERGENT B0 ;  /* 0x0000000000007941 */ /* 0x000fea0003800200 */
.L_x_130:
[----:B------:R-:W1:Y:S01]  /*1790*/  S2R R6, SR_LANEID ;  /* 0x0000000000067919 */ /* 0x000e620000000000 */
[----:B------:R-:W-:Y:S01]  /*17a0*/  BSSY.RECONVERGENT B0, `(.L_x_135) ;  /* 0x000001c000007945 */ /* 0x000fe20003800200 */
[----:B------:R-:W-:Y:S01]  /*17b0*/  PLOP3.LUT P6, PT, PT, PT, PT, 0x8, 0x80 ;  /* 0x000000000080781c */ /* 0x000fe20003fce170 */
[----:B------:R-:W2:Y:S01]  /*17c0*/  SHFL.DOWN PT, R3, R12, 0x1, 0x1f ;  /* 0x08201f000c037f89 */ /* 0x000ea200000e0000 */
[C---:B-1----:R-:W-:Y:S02]  /*17d0*/  ISETP.GT.AND P1, PT, R6.reuse, 0x1e, PT ;  /* 0x0000001e0600780c */ /* 0x042fe40003f24270 */
[C---:B------:R-:W-:Y:S02]  /*17e0*/  ISETP.GT.AND P2, PT, R6.reuse, 0x1d, PT ;  /* 0x0000001d0600780c */ /* 0x040fe40003f44270 */
[C---:B------:R-:W-:Y:S02]  /*17f0*/  ISETP.GT.AND P3, PT, R6.reuse, 0x1b, PT ;  /* 0x0000001b0600780c */ /* 0x040fe40003f64270 */
[----:B------:R-:W-:-:S02]  /*1800*/  ISETP.GT.AND P5, PT, R6, 0xf, PT ;  /* 0x0000000f0600780c */ /* 0x000fc40003fa4270 */
[----:B------:R-:W-:-:S05]  /*1810*/  ISETP.GT.AND P4, PT, R6, 0x17, PT ;  /* 0x000000170600780c */ /* 0x000fca0003f84270 */
[----:B--2---:R-:W-:-:S05]  /*1820*/  @!P1 FMNMX R12, R3, R12, !PT ;  /* 0x0000000c030c9209 */ /* 0x004fca0007800000 */
[----:B------:R-:W1:Y:S02]  /*1830*/  SHFL.DOWN PT, R3, R12, 0x2, 0x1f ;  /* 0x08401f000c037f89 */ /* 0x000e6400000e0000 */
[----:B-1----:R-:W-:-:S05]  /*1840*/  @!P2 FMNMX R12, R12, R3, !PT ;  /* 0x000000030c0ca209 */ /* 0x002fca0007800000 */
[----:B------:R-:W1:Y:S02]  /*1850*/  SHFL.DOWN PT, R3, R12, 0x4, 0x1f ;  /* 0x08801f000c037f89 */ /* 0x000e6400000e0000 */
[----:B-1----:R-:W-:Y:S02]  /*1860*/  @!P3 FMNMX R12, R12, R3, !PT ;  /* 0x000000030c0cb209 */ /* 0x002fe40007800000 */
[----:B------:R-:W1:Y:S03]  /*1870*/  S2R R3, SR_TID.X ;  /* 0x0000000000037919 */ /* 0x000e660000002100 */
[----:B------:R-:W2:Y:S02]  /*1880*/  SHFL.DOWN PT, R4, R12, 0x8, 0x1f ;  /* 0x09001f000c047f89 */ /* 0x000ea400000e0000 */
[----:B--2---:R-:W-:-:S04]  /*1890*/  FMNMX R4, R12, R4, !PT ;  /* 0x000000040c047209 */ /* 0x004fc80007800000 */
[----:B------:R-:W-:-:S05]  /*18a0*/  FSEL R23, R12, R4, P4 ;  /* 0x000000040c177208 */ /* 0x000fca0002000000 */
[----:B------:R2:W3:Y:S01]  /*18b0*/  SHFL.DOWN PT, R5, R23, 0x10, 0x1f ;  /* 0x0a001f0017057f89 */ /* 0x0004e200000e0000 */
[----:B-1----:R-:W-:Y:S05]  /*18c0*/  @P5 BRA `(.L_x_136) ;  /* 0x0000000000245947 */ /* 0x002fea0003800000 */
[----:B------:R-:W1:Y:S01]  /*18d0*/  S2UR UR7, SR_CgaCtaId ;  /* 0x00000000000779c3 */ /* 0x000e620000008800 */
[----:B------:R-:W-:Y:S01]  /*18e0*/  ISETP.NE.AND P0, PT, R6, RZ, PT ;  /* 0x000000ff0600720c */ /* 0x000fe20003f05270 */
[----:B------:R-:W-:Y:S01]  /*18f0*/  UMOV UR5, 0x400 ;  /* 0x0000040000057882 */ /* 0x000fe20000000000 */
[----:B------:R-:W-:Y:S02]  /*1900*/  SHF.R.U32.HI R6, RZ, 0x3, R3 ;  /* 0x00000003ff067819 */ /* 0x000fe40000011603 */
[----:B--23--:R-:W-:Y:S02]  /*1910*/  FMNMX R23, R4, R5, !PT ;  /* 0x0000000504177209 */ /* 0x00cfe40007800000 */
[----:B------:R-:W-:-:S07]  /*1920*/  LOP3.LUT R6, R6, 0x7c, RZ, 0xc0, !PT ;  /* 0x0000007c06067812 */ /* 0x000fce00078ec0ff */
[----:B------:R-:W-:Y:S01]  /*1930*/  @!P0 PLOP3.LUT P6, PT, PT, PT, PT, 0x80, 0x8 ;  /* 0x000000000008881c */ /* 0x000fe20003fcf070 */
[----:B-1----:R-:W-:-:S09]  /*1940*/  ULEA UR5, UR7, UR5, 0x18 ;  /* 0x0000000507057291 */ /* 0x002fd2000f8ec0ff */
[----:B------:R1:W-:Y:S03]  /*1950*/  @!P0 STS [R6+UR5+0x10], R23 ;  /* 0x0000101706008988 */ /* 0x0003e60008000805 */
.L_x_136:
[----:B------:R-:W-:Y:S05]  /*1960*/  BSYNC.RECONVERGENT B0 ;  /* 0x0000000000007941 */ /* 0x000fea0003800200 */
.L_x_135:
[----:B------:R-:W-:Y:S01]  /*1970*/  BAR.SYNC.DEFER_BLOCKING 0x0 ;  /* 0x0000000000007b1d */ /* 0x000fe20000010000 */
[----:B------:R-:W-:-:S04]  /*1980*/  ISETP.NE.AND P0, PT, R3, RZ, PT ;  /* 0x000000ff0300720c */ /* 0x000fc80003f05270 */
[----:B------:R-:W-:Y:S01]  /*1990*/  P2R R4, PR, RZ, 0x1 ;  /* 0x00000001ff047803 */ /* 0x000fe20000000000 */
[----:B------:R-:W-:Y:S08]  /*19a0*/  BSSY.RECONVERGENT B0, `(.L_x_137) ;  /* 0x0000012000007945 */ /* 0x000ff00003800200 */
[----:B------:R-:W-:Y:S05]  /*19b0*/  @P0 BRA `(.L_x_138) ;  /* 0x0000000000400947 */ /* 0x000fea0003800000 */
[----:B------:R-:W4:Y:S01]  /*19c0*/  S2UR UR7, SR_CgaCtaId ;  /* 0x00000000000779c3 */ /* 0x000f220000008800 */
[----:B------:R-:W-:Y:S02]  /*19d0*/  UMOV UR5, 0x400 ;  /* 0x0000040000057882 */ /* 0x000fe40000000000 */
[----:B----4-:R-:W-:-:S09]  /*19e0*/  ULEA UR5, UR7, UR5, 0x18 ;  /* 0x0000000507057291 */ /* 0x010fd2000f8ec0ff */
[----:B-1-3--:R-:W1:Y:S04]  /*19f0*/  LDS.128 R4, [UR5+0x10] ;  /* 0x00001005ff047984 */ /* 0x00ae680008000c00 */
[----:B0-----:R-:W0:Y:S04]  /*1a00*/  LDS.128 R8, [UR5+0x20] ;  /* 0x00002005ff087984 */ /* 0x001e280008000c00 */
[----:B------:R-:W3:Y:S04]  /*1a10*/  LDS.128 R12, [UR5+0x30] ;  /* 0x00003005ff0c7984 */ /* 0x000ee80008000c00 */
[----:B------:R-:W4:Y:S01]  /*1a20*/  LDS.128 R16, [UR5+0x40] ;  /* 0x00004005ff107984 */ /* 0x000f220008000c00 */
[----:B-1----:R-:W-:-:S04]  /*1a30*/  FMNMX3 R5, R23, R5, R6, !PT ;  /* 0x0000000517057276 */ /* 0x002fc80007800006 */
[----:B0-----:R-:W-:-:S04]  /*1a40*/  FMNMX3 R5, R5, R7, R8, !PT ;  /* 0x0000000705057276 */ /* 0x001fc80007800008 */
[----:B------:R-:W-:-:S04]  /*1a50*/  FMNMX3 R5, R5, R9, R10, !PT ;  /* 0x0000000905057276 */ /* 0x000fc8000780000a */
[----:B---3--:R-:W-:-:S04]  /*1a60*/  FMNMX3 R5, R5, R11, R12, !PT ;  /* 0x0000000b05057276 */ /* 0x008fc8000780000c */
[----:B------:R-:W-:-:S04]  /*1a70*/  FMNMX3 R5, R5, R13, R14, !PT ;  /* 0x0000000d05057276 */ /* 0x000fc8000780000e */
[----:B----4-:R-:W-:-:S04]  /*1a80*/  FMNMX3 R5, R5, R15, R16, !PT ;  /* 0x0000000f05057276 */ /* 0x010fc80007800010 */
[----:B------:R-:W-:-:S04]  /*1a90*/  FMNMX3 R18, R5, R17, R18, !PT ;  /* 0x0000001105127276 */ /* 0x000fc80007800012 */
[----:B------:R-:W-:-:S05]  /*1aa0*/  FMNMX R18, R18, R19, !PT ;  /* 0x0000001312127209 */ /* 0x000fca0007800000 */
[----:B------:R4:W-:Y:S02]  /*1ab0*/  STS [UR5+0x54], R18 ;  /* 0x00005412ff007988 */ /* 0x0009e40008000805 */
.L_x_138:
[----:B------:R-:W-:Y:S05]  /*1ac0*/  BSYNC.RECONVERGENT B0 ;  /* 0x0000000000007941 */ /* 0x000fea0003800200 */
.L_x_137:
[----:B------:R-:W5:Y:S01]  /*1ad0*/  LDCU UR5, c[0x0][0x414] ;  /* 0x00008280ff0577ac */ /* 0x000f620008000800 */
[----:B0-----:R-:W0:Y:S01]  /*1ae0*/  S2R R8, SR_CgaCtaId ;  /* 0x0000000000087919 */ /* 0x001e220000008800 */
[----:B------:R-:W-:Y:S01]  /*1af0*/  BAR.SYNC.DEFER_BLOCKING 0x0 ;  /* 0x0000000000007b1d */ /* 0x000fe20000010000 */
[C---:B------:R-:W-:Y:S01]  /*1b00*/  ISETP.GE.U32.AND P0, PT, R3.reuse, R2, PT ;  /* 0x000000020300720c */ /* 0x040fe20003f06070 */
[----:B-1----:R-:W-:Y:S01]  /*1b10*/  IMAD.MOV.U32 R6, RZ, RZ, RZ ;  /* 0x000000ffff067224 */ /* 0x002fe200078e00ff */
[----:B------:R-:W-:Y:S01]  /*1b20*/  MOV R7, 0x400 ;  /* 0x0000040000077802 */ /* 0x000fe20000000f00 */
[C---:B----4-:R-:W-:Y:S01]  /*1b30*/  VIADD R18, R3.reuse, 0x200 ;  /* 0x0000020003127836 */ /* 0x050fe20000000000 */
[C---:B------:R-:W-:Y:S01]  /*1b40*/  IADD3 R17, PT, PT, R3.reuse, 0x600, RZ ;  /* 0x0000060003117810 */ /* 0x040fe20007ffe0ff */
[----:B------:R-:W-:Y:S01]  /*1b50*/  BSSY.RECONVERGENT B0, `(.L_x_139) ;  /* 0x0000079000007945 */ /* 0x000fe20003800200 */
[----:B------:R-:W-:Y:S02]  /*1b60*/  LOP3.LUT R16, R3, 0x400, RZ, 0xfc, !PT ;  /* 0x0000040003107812 */ /* 0x000fe400078efcff */
[----:B-----5:R-:W-:-:S02]  /*1b70*/  ISETP.GE.AND.EX P0, PT, RZ, UR5, PT, P0 ;  /* 0x00000005ff007c0c */ /* 0x020fc4000bf06300 */
[----:B0-----:R-:W-:-:S11]  /*1b80*/  LEA R19, R8, R7, 0x18 ;  /* 0x0000000708137211 */ /* 0x001fd600078ec0ff */
[----:B------:R-:W-:Y:S05]  /*1b90*/  @P0 BRA `(.L_x_140) ;  /* 0x0000000400d00947 */ /* 0x000fea0003800000 */
[----:B------:R0:W1:Y:S01]  /*1ba0*/  LDS R4, [R19+0x54] ;  /* 0x0000540013047984 */ /* 0x0000620000000800 */
[----:B------:R-:W-:Y:S01]  /*1bb0*/  LOP3.LUT R10, R20, 0x600, RZ, 0xc0, !PT ;  /* 0x00000600140a7812 */ /* 0x000fe200078ec0ff */
[----:B------:R-:W-:Y:S01]  /*1bc0*/  BSSY.RECONVERGENT B1, `(.L_x_141) ;  /* 0x0000035000017945 */ /* 0x000fe20003800200 */
[----:B------:R-:W-:Y:S01]  /*1bd0*/  IMAD.MOV.U32 R6, RZ, RZ, RZ ;  /* 0x000000ffff067224 */ /* 0x000fe200078e00ff */
[----:B---3--:R-:W-:Y:S02]  /*1be0*/  MOV R5, R3 ;  /* 0x0000000300057202 */ /* 0x008fe40000000f00 */
[----:B------:R-:W-:-:S04]  /*1bf0*/  ISETP.NE.U32.AND P0, PT, R10, 0x600, PT ;  /* 0x000006000a00780c */ /* 0x000fc80003f05070 */
[----:B------:R-:W-:-:S13]  /*1c00*/  ISETP.NE.AND.EX P0, PT, RZ, RZ, PT, P0 ;  /* 0x000000ffff00720c */ /* 0x000fda0003f05300 */
[----:B0-----:R-:W-:Y:S05]  /*1c10*/  @!P0 BRA `(.L_x_142) ;  /* 0x0000000000bc8947 */ /* 0x001fea0003800000 */
[----:B------:R-:W1:Y:S01]  /*1c20*/  LDS R5, [R21] ;  /* 0x0000000015057984 */ /* 0x000e620000000800 */
[----:B------:R-:W-:Y:S01]  /*1c30*/  IMAD.MOV.U32 R9, RZ, RZ, 0x3bbb989d ;  /* 0x3bbb989dff097424 */ /* 0x000fe200078e00ff */
[----:B------:R-:W-:Y:S01]  /*1c40*/  ISETP.NE.U32.AND P0, PT, R10, RZ, PT ;  /* 0x000000ff0a00720c */ /* 0x000fe20003f05070 */
[----:B------:R-:W-:-:S03]  /*1c50*/  IMAD.MOV.U32 R11, RZ, RZ, 0x437c0000 ;  /* 0x437c0000ff0b7424 */ /* 0x000fc600078e00ff */
[----:B------:R-:W-:Y:S01]  /*1c60*/  ISETP.NE.AND.EX P0, PT, RZ, RZ, PT, P0 ;  /* 0x000000ffff00720c */ /* 0x000fe20003f05300 */
[----:B-1----:R-:W-:-:S04]  /*1c70*/  FADD R6, -R4, R5 ;  /* 0x0000000504067221 */ /* 0x002fc80000000100 */
[----:B------:R-:W-:-:S04]  /*1c80*/  FFMA.SAT R12, R6, R9, 0.5 ;  /* 0x3f000000060c7423 */ /* 0x000fc80000002009 */
[----:B------:R-:W-:-:S04]  /*1c90*/  FFMA.RM R12, R12, R11, 12582913 ;  /* 0x4b4000010c0c7423 */ /* 0x000fc8000000400b */
[C---:B------:R-:W-:Y:S01]  /*1ca0*/  FADD R5, R12.reuse, -12583039 ;  /* 0xcb40007f0c057421 */ /* 0x040fe20000000000 */
[----:B------:R-:W-:-:S03]  /*1cb0*/  SHF.L.U32 R12, R12, 0x17, RZ ;  /* 0x000000170c0c7819 */ /* 0x000fc600000006ff */
[----:B------:R-:W-:-:S04]  /*1cc0*/  FFMA R5, R6, 1.4426950216293334961, -R5 ;  /* 0x3fb8aa3b06057823 */ /* 0x000fc80000000805 */
[----:B------:R-:W-:Y:S01]  /*1cd0*/  FFMA R13, R6, 1.925963033500011079e-08, R5 ;  /* 0x32a57060060d7823 */ /* 0x000fe20000000005 */
[----:B------:R-:W-:-:S05]  /*1ce0*/  IMAD.MOV.U32 R5, RZ, RZ, R18 ;  /* 0x000000ffff057224 */ /* 0x000fca00078e0012 */
[----:B------:R-:W0:Y:S02]  /*1cf0*/  MUFU.EX2 R13, R13 ;  /* 0x0000000d000d7308 */ /* 0x000e240000000800 */
[----:B0-----:R-:W-:-:S04]  /*1d00*/  FMUL R12, R12, R13 ;  /* 0x0000000d0c0c7220 */ /* 0x001fc80000400000 */
[----:B------:R-:W-:Y:S01]  /*1d10*/  FADD R6, RZ, R12 ;  /* 0x0000000cff067221 */ /* 0x000fe20000000000 */
[----:B------:R0:W-:Y:S01]  /*1d20*/  STS [R21], R12 ;  /* 0x0000000c15007388 */ /* 0x0001e20000000800 */
[----:B------:R-:W-:Y:S05]  /*1d30*/  @!P0 BRA `(.L_x_142) ;  /* 0x0000000000748947 */ /* 0x000fea0003800000 */
[----:B------:R-:W0:Y:S01]  /*1d40*/  LDS R5, [R21+0x800] ;  /* 0x0008000015057984 */ /* 0x000e220000000800 */
[----:B------:R-:W-:-:S04]  /*1d50*/  ISETP.NE.U32.AND P0, PT, R10, 0x200, PT ;  /* 0x000002000a00780c */ /* 0x000fc80003f05070 */
[----:B------:R-:W-:Y:S01]  /*1d60*/  ISETP.NE.AND.EX P0, PT, RZ, RZ, PT, P0 ;  /* 0x000000ffff00720c */ /* 0x000fe20003f05300 */
        /* <DEDUP_REMOVED lines=25> */
[----:B------:R4:W-:Y:S06]  /*1f00*/  STS [R21+0x1000], R12 ;  /* 0x0010000c15007388 */ /* 0x0009ec0000000800 */
.L_x_142:
[----:B------:R-:W-:Y:S05]  /*1f10*/  BSYNC.RECONVERGENT B1 ;  /* 0x0000000000017941 */ /* 0x000fea0003800200 */
.L_x_141:
[----:B------:R-:W-:-:S04]  /*1f20*/  ISETP.GE.U32.AND P0, PT, R20, 0x600, PT ;  /* 0x000006001400780c */ /* 0x000fc80003f06070 */
[----:B------:R-:W-:-:S13]  /*1f30*/  ISETP.GE.U32.AND.EX P0, PT, R0, RZ, PT, P0 ;  /* 0x000000ff0000720c */ /* 0x000fda0003f06100 */
[----:B------:R-:W-:Y:S05]  /*1f40*/  @!P0 BRA `(.L_x_140) ;  /* 0x0000000000e48947 */ /* 0x000fea0003800000 */
[----:B------:R-:W-:-:S04]  /*1f50*/  IADD3 R7, PT, PT, R7, 0xb0, RZ ;  /* 0x000000b007077810 */ /* 0x000fc80007ffe0ff */
[----:B------:R-:W-:-:S07]  /*1f60*/  LEA R8, R8, R7, 0x18 ;  /* 0x0000000708087211 */ /* 0x000fce00078ec0ff */
.L_x_143:
[C---:B-1----:R-:W-:Y:S02]  /*1f70*/  IMAD R7, R5.reuse, 0x4, R8 ;  /* 0x0000000405077824 */ /* 0x042fe400078e0208 */
[----:B0---4-:R-:W-:Y:S02]  /*1f80*/  HFMA2 R12, -RZ, RZ, 3.7421875, 0 ;  /* 0x437c0000ff0c7431 */ /* 0x011fe400000001ff */
[----:B------:R-:W-:Y:S02]  /*1f90*/  IMAD.MOV.U32 R11, RZ, RZ, 0x3bbb989d ;  /* 0x3bbb989dff0b7424 */ /* 0x000fe400078e00ff */
[----:B------:R-:W-:Y:S01]  /*1fa0*/  VIADD R5, R5, 0x800 ;  /* 0x0000080005057836 */ /* 0x000fe20000000000 */
[----:B------:R-:W1:Y:S04]  /*1fb0*/  LDS R9, [R7] ;  /* 0x0000000007097984 */ /* 0x000e680000000800 */
[----:B--2---:R-:W0:Y:S01]  /*1fc0*/  LDS R23, [R7+0x800] ;  /* 0x0008000007177984 */ /* 0x004e220000000800 */
[----:B------:R-:W-:-:S03]  /*1fd0*/  ISETP.GE.U32.AND P0, PT, R5, R2, PT ;  /* 0x000000020500720c */ /* 0x000fc60003f06070 */
[----:B------:R-:W3:Y:S01]  /*1fe0*/  LDS R15, [R7+0x1000] ;  /* 0x00100000070f7984 */ /* 0x000ee20000000800 */
[----:B------:R-:W-:-:S03]  /*1ff0*/  ISETP.GE.U32.AND.EX P0, PT, RZ, UR5, PT, P0 ;  /* 0x00000005ff007c0c */ /* 0x000fc6000bf06100 */
[----:B------:R-:W2:Y:S01]  /*2000*/  LDS R13, [R7+0x1800] ;  /* 0x00180000070d7984 */ /* 0x000ea20000000800 */
[C---:B-1----:R-:W-:Y:S01]  /*2010*/  FADD R26, -R4.reuse, R9 ;  /* 0x00000009041a7221 */ /* 0x042fe20000000100 */
[----:B0-----:R-:W-:-:S03]  /*2020*/  FADD R24, -R4, R23 ;  /* 0x0000001704187221 */ /* 0x001fc60000000100 */
[-C--:B------:R-:W-:Y:S01]  /*2030*/  FFMA.SAT R9, R26, R11.reuse, 0.5 ;  /* 0x3f0000001a097423 */ /* 0x080fe2000000200b */
[----:B------:R-:W-:-:S03]  /*2040*/  FFMA.SAT R23, R24, R11, 0.5 ;  /* 0x3f00000018177423 */ /* 0x000fc6000000200b */
[-C--:B------:R-:W-:Y:S01]  /*2050*/  FFMA.RM R9, R9, R12.reuse, 12582913 ;  /* 0x4b40000109097423 */ /* 0x080fe2000000400c */
[----:B---3--:R-:W-:Y:S01]  /*2060*/  FADD R14, -R4, R15 ;  /* 0x0000000f040e7221 */ /* 0x008fe20000000100 */
[----:B------:R-:W-:Y:S02]  /*2070*/  FFMA.RM R10, R23, R12, 12582913 ;  /* 0x4b400001170a7423 */ /* 0x000fe4000000400c */
[----:B------:R-:W-:Y:S02]  /*2080*/  FADD R23, R9, -12583039 ;  /* 0xcb40007f09177421 */ /* 0x000fe40000000000 */
[----:B------:R-:W-:Y:S02]  /*2090*/  FADD R25, R10, -12583039 ;  /* 0xcb40007f0a197421 */ /* 0x000fe40000000000 */
[----:B------:R-:W-:Y:S01]  /*20a0*/  FFMA R23, R26, 1.4426950216293334961, -R23 ;  /* 0x3fb8aa3b1a177823 */ /* 0x000fe20000000817 */
[----:B------:R-:W-:Y:S02]  /*20b0*/  IMAD.SHL.U32 R10, R10, 0x800000, RZ ;  /* 0x008000000a0a7824 */ /* 0x000fe400078e00ff */
[----:B------:R-:W-:Y:S01]  /*20c0*/  FFMA R25, R24, 1.4426950216293334961, -R25 ;  /* 0x3fb8aa3b18197823 */ /* 0x000fe20000000819 */
[----:B------:R-:W-:-:S03]  /*20d0*/  FFMA R15, R26, 1.925963033500011079e-08, R23 ;  /* 0x32a570601a0f7823 */ /* 0x000fc60000000017 */
[----:B------:R-:W-:Y:S01]  /*20e0*/  FFMA R23, R24, 1.925963033500011079e-08, R25 ;  /* 0x32a5706018177823 */ /* 0x000fe20000000019 */
[-C--:B------:R-:W-:Y:S01]  /*20f0*/  FFMA.SAT R25, R14, R11.reuse, 0.5 ;  /* 0x3f0000000e197423 */ /* 0x080fe2000000200b */
[----:B--2---:R-:W-:Y:S01]  /*2100*/  FADD R24, -R4, R13 ;  /* 0x0000000d04187221 */ /* 0x004fe20000000100 */
[----:B------:R-:W0:Y:S02]  /*2110*/  MUFU.EX2 R15, R15 ;  /* 0x0000000f000f7308 */ /* 0x000e240000000800 */
[----:B------:R-:W-:Y:S01]  /*2120*/  FFMA.RM R13, R25, R12, 12582913 ;  /* 0x4b400001190d7423 */ /* 0x000fe2000000400c */
[----:B------:R-:W-:-:S03]  /*2130*/  FFMA.SAT R25, R24, R11, 0.5 ;  /* 0x3f00000018197423 */ /* 0x000fc6000000200b */
[----:B------:R-:W-:Y:S01]  /*2140*/  FADD R11, R13, -12583039 ;  /* 0xcb40007f0d0b7421 */ /* 0x000fe20000000000 */
[----:B------:R-:W-:Y:S01]  /*2150*/  FFMA.RM R12, R25, R12, 12582913 ;  /* 0x4b400001190c7423 */ /* 0x000fe2000000400c */
[----:B------:R-:W1:Y:S01]  /*2160*/  MUFU.EX2 R23, R23 ;  /* 0x0000001700177308 */ /* 0x000e620000000800 */
[----:B------:R-:W-:Y:S01]  /*2170*/  SHF.L.U32 R26, R13, 0x17, RZ ;  /* 0x000000170d1a7819 */ /* 0x000fe200000006ff */
[----:B------:R-:W-:Y:S01]  /*2180*/  FFMA R11, R14, 1.4426950216293334961, -R11 ;  /* 0x3fb8aa3b0e0b7823 */ /* 0x000fe2000000080b */
[----:B------:R-:W-:-:S03]  /*2190*/  FADD R25, R12, -12583039 ;  /* 0xcb40007f0c197421 */ /* 0x000fc60000000000 */
[----:B------:R-:W-:Y:S01]  /*21a0*/  FFMA R11, R14, 1.925963033500011079e-08, R11 ;  /* 0x32a570600e0b7823 */ /* 0x000fe2000000000b */
[----:B------:R-:W-:-:S04]  /*21b0*/  FFMA R25, R24, 1.4426950216293334961, -R25 ;  /* 0x3fb8aa3b18197823 */ /* 0x000fc80000000819 */
[----:B------:R-:W-:Y:S01]  /*21c0*/  FFMA R14, R24, 1.925963033500011079e-08, R25 ;  /* 0x32a57060180e7823 */ /* 0x000fe20000000019 */
[----:B------:R-:W2:Y:S01]  /*21d0*/  MUFU.EX2 R11, R11 ;  /* 0x0000000b000b7308 */ /* 0x000ea20000000800 */
[----:B------:R-:W-:Y:S02]  /*21e0*/  IMAD.SHL.U32 R24, R9, 0x800000, RZ ;  /* 0x0080000009187824 */ /* 0x000fe400078e00ff */
[----:B------:R-:W-:Y:S02]  /*21f0*/  IMAD.SHL.U32 R9, R12, 0x800000, RZ ;  /* 0x008000000c097824 */ /* 0x000fe400078e00ff */
[----:B0-----:R-:W-:Y:S01]  /*2200*/  FMUL R15, R24, R15 ;  /* 0x0000000f180f7220 */ /* 0x001fe20000400000 */
[----:B-1----:R-:W-:Y:S02]  /*2210*/  FMUL R10, R10, R23 ;  /* 0x000000170a0a7220 */ /* 0x002fe40000400000 */
[----:B------:R-:W0:Y:S01]  /*2220*/  MUFU.EX2 R14, R14 ;  /* 0x0000000e000e7308 */ /* 0x000e220000000800 */
[----:B------:R-:W-:Y:S01]  /*2230*/  FADD R6, R15, R6 ;  /* 0x000000060f067221 */ /* 0x000fe20000000000 */
[----:B------:R1:W-:Y:S03]  /*2240*/  STS [R7], R15 ;  /* 0x0000000f07007388 */ /* 0x0003e60000000800 */
[----:B------:R-:W-:Y:S01]  /*2250*/  FADD R6, R6, R10 ;  /* 0x0000000a06067221 */ /* 0x000fe20000000000 */
[----:B------:R1:W-:Y:S01]  /*2260*/  STS [R7+0x800], R10 ;  /* 0x0008000a07007388 */ /* 0x0003e20000000800 */
[----:B--2---:R-:W-:-:S04]  /*2270*/  FMUL R26, R26, R11 ;  /* 0x0000000b1a1a7220 */ /* 0x004fc80000400000 */
[----:B------:R-:W-:Y:S01]  /*2280*/  FADD R6, R6, R26 ;  /* 0x0000001a06067221 */ /* 0x000fe20000000000 */
[----:B------:R1:W-:Y:S01]  /*2290*/  STS [R7+0x1000], R26 ;  /* 0x0010001a07007388 */ /* 0x0003e20000000800 */
[----:B0-----:R-:W-:-:S04]  /*22a0*/  FMUL R9, R9, R14 ;  /* 0x0000000e09097220 */ /* 0x001fc80000400000 */
[----:B------:R-:W-:Y:S01]  /*22b0*/  FADD R6, R6, R9 ;  /* 0x0000000906067221 */ /* 0x000fe20000000000 */
[----:B------:R1:W-:Y:S01]  /*22c0*/  STS [R7+0x1800], R9 ;  /* 0x0018000907007388 */ /* 0x0003e20000000800 */
[----:B------:R-:W-:Y:S05]  /*22d0*/  @!P0 BRA `(.L_x_143) ;  /* 0xfffffffc00248947 */ /* 0x000fea000383ffff */
.L_x_140:
[----:B------:R-:W-:Y:S05]  /*22e0*/  BSYNC.RECONVERGENT B0 ;  /* 0x0000000000007941 */ /* 0x000fea0003800200 */
.L_x_139:
[----:B--2---:R-:W-:Y:S01]  /*22f0*/  MOV R23, R6 ;  /* 0x0000000600177202 */ /* 0x004fe20000000f00 */
[----:B------:R-:W2:Y:S01]  /*2300*/  S2UR UR7, SR_CgaCtaId ;  /* 0x00000000000779c3 */ /* 0x000ea20000008800 */
[----:B------:R-:W-:Y:S01]  /*2310*/  UMOV UR5, 0x400 ;  /* 0x0000040000057882 */ /* 0x000fe20000000000 */
[----:B------:R-:W-:Y:S01]  /*2320*/  ISETP.NE.AND P0, PT, R3, RZ, PT ;  /* 0x000000ff0300720c */ /* 0x000fe20003f05270 */
[----:B------:R-:W-:Y:S01]  /*2330*/  UIADD3 UR5, UPT, UPT, UR5, 0x58, URZ ;  /* 0x0000005805057890 */ /* 0x000fe2000fffe0ff */
[----:B-1----:R-:W1:Y:S01]  /*2340*/  SHFL.DOWN PT, R4, R23, 0x1, 0x1f ;  /* 0x08201f0017047f89 */ /* 0x002e6200000e0000 */
[----:B---3--:R-:W-:Y:S01]  /*2350*/  SHF.R.U32.HI R5, RZ, 0x3, R3 ;  /* 0x00000003ff057819 */ /* 0x008fe20000011603 */
[----:B------:R-:W-:Y:S03]  /*2360*/  BSSY.RECONVERGENT B0, `(.L_x_144) ;  /* 0x0000024000007945 */ /* 0x000fe60003800200 */
[----:B------:R-:W-:Y:S01]  /*2370*/  LOP3.LUT R6, R5, 0x7c, RZ, 0xc0, !PT ;  /* 0x0000007c05067812 */ /* 0x000fe200078ec0ff */
[----:B--2---:R-:W-:Y:S01]  /*2380*/  ULEA UR5, UR7, UR5, 0x18 ;  /* 0x0000000507057291 */ /* 0x004fe2000f8ec0ff */
[----:B-1----:R-:W-:-:S05]  /*2390*/  @!P1 FADD R23, R4, R23 ;  /* 0x0000001704179221 */ /* 0x002fca0000000000 */
[----:B------:R-:W1:Y:S02]  /*23a0*/  SHFL.DOWN PT, R4, R23, 0x2, 0x1f ;  /* 0x08401f0017047f89 */ /* 0x000e6400000e0000 */
[----:B-1----:R-:W-:-:S05]  /*23b0*/  @!P2 FADD R23, R23, R4 ;  /* 0x000000041717a221 */ /* 0x002fca0000000000 */
[----:B------:R-:W1:Y:S02]  /*23c0*/  SHFL.DOWN PT, R4, R23, 0x4, 0x1f ;  /* 0x08801f0017047f89 */ /* 0x000e6400000e0000 */
[----:B-1----:R-:W-:-:S05]  /*23d0*/  @!P3 FADD R23, R23, R4 ;  /* 0x000000041717b221 */ /* 0x002fca0000000000 */
[----:B------:R-:W1:Y:S02]  /*23e0*/  SHFL.DOWN PT, R4, R23, 0x8, 0x1f ;  /* 0x09001f0017047f89 */ /* 0x000e6400000e0000 */
[----:B-1----:R-:W-:-:S05]  /*23f0*/  @!P4 FADD R23, R23, R4 ;  /* 0x000000041717c221 */ /* 0x002fca0000000000 */
[----:B------:R-:W1:Y:S02]  /*2400*/  SHFL.DOWN PT, R4, R23, 0x10, 0x1f ;  /* 0x0a001f0017047f89 */ /* 0x000e6400000e0000 */
[----:B-1----:R-:W-:-:S05]  /*2410*/  @!P5 FADD R23, R23, R4 ;  /* 0x000000041717d221 */ /* 0x002fca0000000000 */
[----:B------:R1:W-:Y:S01]  /*2420*/  @P6 STS [R6+UR5+0x10], R23 ;  /* 0x0000101706006988 */ /* 0x0003e20008000805 */
[----:B------:R-:W-:Y:S06]  /*2430*/  BAR.SYNC.DEFER_BLOCKING 0x0 ;  /* 0x0000000000007b1d */ /* 0x000fec0000010000 */
[----:B------:R-:W-:Y:S05]  /*2440*/  @P0 BRA `(.L_x_145) ;  /* 0x0000000000540947 */ /* 0x000fea0003800000 */
[----:B------:R-:W2:Y:S04]  /*2450*/  LDS R24, [R19+0x6c] ;  /* 0x00006c0013187984 */ /* 0x000ea80000000800 */
[----:B-1----:R-:W1:Y:S04]  /*2460*/  LDS.128 R4, [R19+0x70] ;  /* 0x0000700013047984 */ /* 0x002e680000000c00 */
[----:B------:R-:W3:Y:S04]  /*2470*/  LDS.128 R8, [R19+0x80] ;  /* 0x0000800013087984 */ /* 0x000ee80000000c00 */
[----:B0---4-:R-:W0:Y:S01]  /*2480*/  LDS.128 R12, [R19+0x90] ;  /* 0x00009000130c7984 */ /* 0x011e220000000c00 */
[----:B--2---:R-:W-:-:S04]  /*2490*/  FADD R23, R23, R24 ;  /* 0x0000001817177221 */ /* 0x004fc80000000000 */
[----:B-1----:R-:W-:-:S04]  /*24a0*/  FADD R4, R23, R4 ;  /* 0x0000000417047221 */ /* 0x002fc80000000000 */
[----:B------:R-:W-:-:S04]  /*24b0*/  FADD R5, R4, R5 ;  /* 0x0000000504057221 */ /* 0x000fc80000000000 */
[----:B------:R-:W-:Y:S02]  /*24c0*/  FADD R6, R5, R6 ;  /* 0x0000000605067221 */ /* 0x000fe40000000000 */
[----:B------:R-:W1:Y:S02]  /*24d0*/  LDS.64 R4, [R19+0xa0] ;  /* 0x0000a00013047984 */ /* 0x000e640000000a00 */
[----:B------:R-:W-:-:S04]  /*24e0*/  FADD R7, R6, R7 ;  /* 0x0000000706077221 */ /* 0x000fc80000000000 */
[----:B---3--:R-:W-:-:S04]  /*24f0*/  FADD R8, R7, R8 ;  /* 0x0000000807087221 */ /* 0x008fc80000000000 */
[----:B------:R-:W-:-:S04]  /*2500*/  FADD R9, R8, R9 ;  /* 0x0000000908097221 */ /* 0x000fc80000000000 */
[----:B------:R-:W-:-:S04]  /*2510*/  FADD R10, R9, R10 ;  /* 0x0000000a090a7221 */ /* 0x000fc80000000000 */
[----:B------:R-:W-:-:S04]  /*2520*/  FADD R11, R10, R11 ;  /* 0x0000000b0a0b7221 */ /* 0x000fc80000000000 */
[----:B0-----:R-:W-:-:S04]  /*2530*/  FADD R12, R11, R12 ;  /* 0x0000000c0b0c7221 */ /* 0x001fc80000000000 */
[----:B------:R-:W-:-:S04]  /*2540*/  FADD R13, R12, R13 ;  /* 0x0000000d0c0d7221 */ /* 0x000fc80000000000 */
[----:B------:R-:W-:-:S04]  /*2550*/  FADD R14, R13, R14 ;  /* 0x0000000e0d0e7221 */ /* 0x000fc80000000000 */
[----:B------:R-:W-:-:S04]  /*2560*/  FADD R15, R14, R15 ;  /* 0x0000000f0e0f7221 */ /* 0x000fc80000000000 */
[----:B-1----:R-:W-:-:S04]  /*2570*/  FADD R4, R15, R4 ;  /* 0x000000040f047221 */ /* 0x002fc80000000000 */
[----:B------:R-:W-:-:S05]  /*2580*/  FADD R4, R4, R5 ;  /* 0x0000000504047221 */ /* 0x000fca0000000000 */
[----:B------:R2:W-:Y:S02]  /*2590*/  STS [R19+0xac], R4 ;  /* 0x0000ac0413007388 */ /* 0x0005e40000000800 */
.L_x_145:
[----:B------:R-:W-:Y:S05]  /*25a0*/  BSYNC.RECONVERGENT B0 ;  /* 0x0000000000007941 */ /* 0x000fea0003800200 */
.L_x_144:
[----:B------:R-:W-:Y:S01]  /*25b0*/  BAR.SYNC.DEFER_BLOCKING 0x0 ;  /* 0x0000000000007b1d */ /* 0x000fe20000010000 */
[----:B------:R-:W-:-:S05]  /*25c0*/  ISETP.GE.AND P0, PT, R3, R2, PT ;  /* 0x000000020300720c */ /* 0x000fca0003f06270 */
[----:B------:R-:W3:Y:S01]  /*25d0*/  LDCU UR11, c[0x0][0x410] ;  /* 0x00008200ff0b77ac */ /* 0x000ee20008000800 */
[----:B------:R-:W-:Y:S01]  /*25e0*/  BSSY.RECONVERGENT B0, `(.L_x_146) ;  /* 0x000009a000007945 */ /* 0x000fe20003800200 */
[----:B------:R-:W0:Y:S06]  /*25f0*/  LDCU.64 UR14, c[0x0][0x3f8] ;  /* 0x00007f00ff0e77ac */ /* 0x000e2c0008000a00 */
[----:B------:R-:W-:Y:S05]  /*2600*/  @P0 BRA `(.L_x_147) ;  /* 0x00000008005c0947 */ /* 0x000fea0003800000 */
[----:B------:R0:W0:Y:S01]  /*2610*/  LDS R5, [R19+0xac] ;  /* 0x0000ac0013057984 */ /* 0x0000220000000800 */
[----:B------:R-:W-:Y:S01]  /*2620*/  LOP3.LUT R8, R22, 0x600, RZ, 0xc0, !PT ;  /* 0x0000060016087812 */ /* 0x000fe200078ec0ff */
[----:B------:R-:W-:Y:S03]  /*2630*/  BSSY.RECONVERGENT B1, `(.L_x_148) ;  /* 0x0000043000017945 */ /* 0x000fe60003800200 */
[----:B------:R-:W-:-:S13]  /*2640*/  ISETP.NE.AND P0, PT, R8, 0x600, PT ;  /* 0x000006000800780c */ /* 0x000fda0003f05270 */
[----:B------:R-:W-:Y:S05]  /*2650*/  @!P0 BRA `(.L_x_149) ;  /* 0x0000000400008947 */ /* 0x000fea0003800000 */
[----:B------:R-:W5:Y:S01]  /*2660*/  LDS R2, [R21] ;  /* 0x0000000015027984 */ /* 0x000f620000000800 */
[----:B0-2---:R-:W0:Y:S01]  /*2670*/  MUFU.RCP R4, R5 ;  /* 0x0000000500047308 */ /* 0x005e220000001000 */
[----:B------:R-:W-:Y:S01]  /*2680*/  BSSY.RECONVERGENT B2, `(.L_x_150) ;  /* 0x000000b000027945 */ /* 0x000fe20003800200 */
[----:B0-----:R-:W-:-:S04]  /*2690*/  FFMA R7, -R5, R4, 1 ;  /* 0x3f80000005077423 */ /* 0x001fc80000000104 */
[----:B------:R-:W-:Y:S02]  /*26a0*/  FFMA R7, R4, R7, R4 ;  /* 0x0000000704077223 */ /* 0x000fe40000000004 */
[----:B-----5:R-:W0:Y:S02]  /*26b0*/  FCHK P0, R2, R5 ;  /* 0x0000000502007302 */ /* 0x020e240000000000 */
[----:B------:R-:W-:-:S04]  /*26c0*/  FFMA R4, R2, R7, RZ ;  /* 0x0000000702047223 */ /* 0x000fc800000000ff */
[----:B-1----:R-:W-:-:S04]  /*26d0*/  FFMA R6, -R5, R4, R2 ;  /* 0x0000000405067223 */ /* 0x002fc80000000102 */
[----:B------:R-:W-:Y:S01]  /*26e0*/  FFMA R9, R7, R6, R4 ;  /* 0x0000000607097223 */ /* 0x000fe20000000004 */
[----:B0-----:R-:W-:Y:S06]  /*26f0*/  @!P0 BRA `(.L_x_151) ;  /* 0x00000000000c8947 */ /* 0x001fec0003800000 */
[----:B------:R-:W-:-:S07]  /*2700*/  MOV R10, 0x2720 ;  /* 0x00002720000a7802 */ /* 0x000fce0000000f00 */
[----:B---34-:R-:W-:Y:S05]  /*2710*/  CALL.REL.NOINC `($__internal_3_$__cuda_sm3x_div_rn_noftz_f32_slowpath) ;  /* 0x0000000800387944 */ /* 0x018fea0003c00000 */
[----:B------:R-:W-:-:S07]  /*2720*/  IMAD.MOV.U32 R9, RZ, RZ, R13 ;  /* 0x000000ffff097224 */ /* 0x000fce00078e000d */
.L_x_151:
[----:B---3--:R-:W-:Y:S05]  /*2730*/  BSYNC.RECONVERGENT B2 ;  /* 0x0000000000027941 */ /* 0x008fea0003800200 */
.L_x_150:
[----:B------:R-:W0:Y:S01]  /*2740*/  LDC.64 R6, c[0x0][0x400] ;  /* 0x00010000ff067b82 */ /* 0x000e220000000a00 */
[----:B------:R-:W1:Y:S01]  /*2750*/  LDCU.64 UR12, c[0x0][0x3f8] ;  /* 0x00007f00ff0c77ac */ /* 0x000e620008000a00 */
[----:B------:R-:W-:Y:S02]  /*2760*/  IMAD.MOV.U32 R2, RZ, RZ, R3 ;  /* 0x000000ffff027224 */ /* 0x000fe400078e0003 */
[----:B------:R-:W-:Y:S02]  /*2770*/  HFMA2 R3, -RZ, RZ, 0, 0 ;  /* 0x00000000ff037431 */ /* 0x000fe400000001ff */
[C---:B0-----:R-:W-:Y:S02]  /*2780*/  IMAD R4, R6.reuse, UR4, RZ ;  /* 0x0000000406047c24 */ /* 0x041fe4000f8e02ff */
[----:B------:R-:W-:-:S04]  /*2790*/  IMAD.WIDE.U32 R2, R6, UR6, R2 ;  /* 0x0000000606027c25 */ /* 0x000fc8000f8e0002 */
[----:B------:R-:W-:Y:S01]  /*27a0*/  IMAD R7, R7, UR6, R4 ;  /* 0x0000000607077c24 */ /* 0x000fe2000f8e0204 */
[----:B-1----:R-:W-:-:S03]  /*27b0*/  LEA R6, P0, R2, UR12, 0x2 ;  /* 0x0000000c02067c11 */ /* 0x002fc6000f8010ff */
[----:B------:R-:W-:-:S05]  /*27c0*/  IMAD.IADD R3, R3, 0x1, R7 ;  /* 0x0000000103037824 */ /* 0x000fca00078e0207 */
[----:B------:R-:W-:Y:S01]  /*27d0*/  LEA.HI.X R7, R2, UR13, R3, 0x2, P0 ;  /* 0x0000000d02077c11 */ /* 0x000fe200080f1403 */
[----:B------:R-:W-:Y:S01]  /*27e0*/  IMAD.MOV.U32 R3, RZ, RZ, R18 ;  /* 0x000000ffff037224 */ /* 0x000fe200078e0012 */
[----:B------:R-:W-:-:S03]  /*27f0*/  ISETP.NE.AND P0, PT, R8, RZ, PT ;  /* 0x000000ff0800720c */ /* 0x000fc60003f05270 */
[----:B------:R0:W-:Y:S10]  /*2800*/  STG.E desc[UR8][R6.64], R9 ;  /* 0x0000000906007986 */ /* 0x0001f4000c101908 */
[----:B------:R-:W-:Y:S05]  /*2810*/  @!P0 BRA `(.L_x_149) ;  /* 0x0000000000908947 */ /* 0x000fea0003800000 */
[----:B------:R-:W1:Y:S01]  /*2820*/  LDS R4, [R21+0x800] ;  /* 0x0008000015047984 */ /* 0x000e620000000800 */
[----:B------:R-:W2:Y:S01]  /*2830*/  MUFU.RCP R2, R5 ;  /* 0x0000000500027308 */ /* 0x000ea20000001000 */
[----:B------:R-:W-:Y:S01]  /*2840*/  ISETP.NE.AND P2, PT, R8, 0x200, PT ;  /* 0x000002000800780c */ /* 0x000fe20003f45270 */
[----:B------:R-:W-:Y:S01]  /*2850*/  BSSY.RECONVERGENT B2, `(.L_x_152) ;  /* 0x000000c000027945 */ /* 0x000fe20003800200 */
[----:B--2---:R-:W-:-:S04]  /*2860*/  FFMA R3, -R5, R2, 1 ;  /* 0x3f80000005037423 */ /* 0x004fc80000000102 */
[----:B------:R-:W-:Y:S01]  /*2870*/  FFMA R2, R2, R3, R2 ;  /* 0x0000000302027223 */ /* 0x000fe20000000002 */
[----:B-1----:R-:W1:Y:S03]  /*2880*/  FCHK P0, R4, R5 ;  /* 0x0000000504007302 */ /* 0x002e660000000000 */
[----:B------:R-:W-:-:S04]  /*2890*/  FFMA R3, R2, R4, RZ ;  /* 0x0000000402037223 */ /* 0x000fc800000000ff */
[----:B------:R-:W-:-:S04]  /*28a0*/  FFMA R8, -R5, R3, R4 ;  /* 0x0000000305087223 */ /* 0x000fc80000000104 */
[----:B0-----:R-:W-:Y:S01]  /*28b0*/  FFMA R9, R2, R8, R3 ;  /* 0x0000000802097223 */ /* 0x001fe20000000003 */
[----:B-1----:R-:W-:Y:S06]  /*28c0*/  @!P0 BRA `(.L_x_153) ;  /* 0x0000000000108947 */ /* 0x002fec0003800000 */
[----:B------:R-:W-:Y:S02]  /*28d0*/  MOV R2, R4 ;  /* 0x0000000400027202 */ /* 0x000fe40000000f00 */
[----:B------:R-:W-:-:S07]  /*28e0*/  MOV R10, 0x2900 ;  /* 0x00002900000a7802 */ /* 0x000fce0000000f00 */
[----:B----4-:R-:W-:Y:S05]  /*28f0*/  CALL.REL.NOINC `($__internal_3_$__cuda_sm3x_div_rn_noftz_f32_slowpath) ;  /* 0x0000000400c07944 */ /* 0x010fea0003c00000 */
[----:B------:R-:W-:-:S07]  /*2900*/  IMAD.MOV.U32 R9, RZ, RZ, R13 ;  /* 0x000000ffff097224 */ /* 0x000fce00078e000d */
.L_x_153:
[----:B------:R-:W-:Y:S05]  /*2910*/  BSYNC.RECONVERGENT B2 ;  /* 0x0000000000027941 */ /* 0x000fea0003800200 */
.L_x_152:
[----:B------:R0:W-:Y:S01]  /*2920*/  STG.E desc[UR8][R6.64+0x800], R9 ;  /* 0x0008000906007986 */ /* 0x0001e2000c101908 */
[----:B------:R-:W-:Y:S01]  /*2930*/  IMAD.MOV.U32 R3, RZ, RZ, R16 ;  /* 0x000000ffff037224 */ /* 0x000fe200078e0010 */
[----:B------:R-:W-:Y:S06]  /*2940*/  @!P2 BRA `(.L_x_149) ;  /* 0x000000000044a947 */ /* 0x000fec0003800000 */
[----:B------:R-:W1:Y:S01]  /*2950*/  LDS R4, [R21+0x1000] ;  /* 0x0010000015047984 */ /* 0x000e620000000800 */
[----:B------:R-:W2:Y:S01]  /*2960*/  MUFU.RCP R2, R5 ;  /* 0x0000000500027308 */ /* 0x000ea20000001000 */
[----:B------:R-:W-:Y:S01]  /*2970*/  BSSY.RECONVERGENT B2, `(.L_x_154) ;  /* 0x000000c000027945 */ /* 0x000fe20003800200 */
[----:B--2---:R-:W-:-:S04]  /*2980*/  FFMA R3, -R5, R2, 1 ;  /* 0x3f80000005037423 */ /* 0x004fc80000000102 */
[----:B------:R-:W-:Y:S02]  /*2990*/  FFMA R2, R2, R3, R2 ;  /* 0x0000000302027223 */ /* 0x000fe40000000002 */
[----:B-1----:R-:W1:Y:S02]  /*29a0*/  FCHK P0, R4, R5 ;  /* 0x0000000504007302 */ /* 0x002e640000000000 */
        /* <DEDUP_REMOVED lines=8> */
.L_x_155:
[----:B------:R-:W-:Y:S05]  /*2a30*/  BSYNC.RECONVERGENT B2 ;  /* 0x0000000000027941 */ /* 0x000fea0003800200 */
.L_x_154:
[----:B------:R0:W-:Y:S01]  /*2a40*/  STG.E desc[UR8][R6.64+0x1000], R9 ;  /* 0x0010000906007986 */ /* 0x0001e2000c101908 */
[----:B------:R-:W-:-:S07]  /*2a50*/  IMAD.MOV.U32 R3, RZ, RZ, R17 ;  /* 0x000000ffff037224 */ /* 0x000fce00078e0011 */
.L_x_149:
[----:B0--3--:R-:W-:Y:S05]  /*2a60*/  BSYNC.RECONVERGENT B1 ;  /* 0x0000000000017941 */ /* 0x009fea0003800200 */
.L_x_148:
[----:B-1----:R-:W0:Y:S01]  /*2a70*/  LDC.64 R6, c[0x0][0x400] ;  /* 0x00010000ff067b82 */ /* 0x002e220000000a00 */
[----:B------:R-:W-:-:S13]  /*2a80*/  ISETP.GE.U32.AND P0, PT, R22, 0x600, PT ;  /* 0x000006001600780c */ /* 0x000fda0003f06070 */
[----:B------:R-:W-:Y:S05]  /*2a90*/  @!P0 BRA `(.L_x_147) ;  /* 0x0000000400388947 */ /* 0x000fea0003800000 */
.L_x_164:
[----:B------:R-:W1:Y:S01]  /*2aa0*/  S2UR UR7, SR_CgaCtaId ;  /* 0x00000000000779c3 */ /* 0x000e620000008800 */
[----:B------:R-:W-:Y:S01]  /*2ab0*/  UMOV UR5, 0x400 ;  /* 0x0000040000057882 */ /* 0x000fe20000000000 */
[----:B------:R-:W3:Y:S01]  /*2ac0*/  MUFU.RCP R2, R5 ;  /* 0x0000000500027308 */ /* 0x000ee20000001000 */
[----:B------:R-:W-:Y:S01]  /*2ad0*/  UIADD3 UR5, UPT, UPT, UR5, 0xb0, URZ ;  /* 0x000000b005057890 */ /* 0x000fe2000fffe0ff */
[----:B------:R-:W-:Y:S01]  /*2ae0*/  BSSY.RECONVERGENT B1, `(.L_x_156) ;  /* 0x000000e000017945 */ /* 0x000fe20003800200 */
[----:B---3--:R-:W-:-:S04]  /*2af0*/  FFMA R9, -R5, R2, 1 ;  /* 0x3f80000005097423 */ /* 0x008fc80000000102 */
[----:B------:R-:W-:Y:S01]  /*2b00*/  FFMA R2, R2, R9, R2 ;  /* 0x0000000902027223 */ /* 0x000fe20000000002 */
[----:B-1----:R-:W-:-:S06]  /*2b10*/  ULEA UR5, UR7, UR5, 0x18 ;  /* 0x0000000507057291 */ /* 0x002fcc000f8ec0ff */
[----:B----4-:R-:W-:-:S05]  /*2b20*/  LEA R12, R3, UR5, 0x2 ;  /* 0x00000005030c7c11 */ /* 0x010fca000f8e10ff */
[----:B------:R-:W1:Y:S02]  /*2b30*/  LDS R8, [R12] ;  /* 0x000000000c087984 */ /* 0x000e640000000800 */
[----:B-1----:R-:W1:Y:S01]  /*2b40*/  FCHK P0, R8, R5 ;  /* 0x0000000508007302 */ /* 0x002e620000000000 */
[----:B--2---:R-:W-:-:S04]  /*2b50*/  FFMA R4, R2, R8, RZ ;  /* 0x0000000802047223 */ /* 0x004fc800000000ff */
[----:B------:R-:W-:-:S04]  /*2b60*/  FFMA R9, -R5, R4, R8 ;  /* 0x0000000405097223 */ /* 0x000fc80000000108 */
[----:B------:R-:W-:Y:S01]  /*2b70*/  FFMA R13, R2, R9, R4 ;  /* 0x00000009020d7223 */ /* 0x000fe20000000004 */
[----:B-1----:R-:W-:Y:S06]  /*2b80*/  @!P0 BRA `(.L_x_157) ;  /* 0x00000000000c8947 */ /* 0x002fec0003800000 */
[----:B------:R-:W-:Y:S02]  /*2b90*/  MOV R2, R8 ;  /* 0x0000000800027202 */ /* 0x000fe40000000f00 */
[----:B------:R-:W-:-:S07]  /*2ba0*/  MOV R10, 0x2bc0 ;  /* 0x00002bc0000a7802 */ /* 0x000fce0000000f00 */
[----:B0-----:R-:W-:Y:S05]  /*2bb0*/  CALL.REL.NOINC `($__internal_3_$__cuda_sm3x_div_rn_noftz_f32_slowpath) ;  /* 0x0000000400107944 */ /* 0x001fea0003c00000 */
.L_x_157:
[----:B------:R-:W-:Y:S05]  /*2bc0*/  BSYNC.RECONVERGENT B1 ;  /* 0x0000000000017941 */ /* 0x000fea0003800200 */
.L_x_156:
[----:B------:R-:W1:Y:S01]  /*2bd0*/  LDS R14, [R12+0x800] ;  /* 0x000800000c0e7984 */ /* 0x000e620000000800 */
[----:B------:R-:W-:Y:S01]  /*2be0*/  IMAD.MOV.U32 R8, RZ, RZ, R3 ;  /* 0x000000ffff087224 */ /* 0x000fe200078e0003 */
[----:B------:R-:W2:Y:S01]  /*2bf0*/  MUFU.RCP R4, R5 ;  /* 0x0000000500047308 */ /* 0x000ea20000001000 */
[----:B------:R-:W-:Y:S01]  /*2c00*/  IMAD.MOV.U32 R9, RZ, RZ, RZ ;  /* 0x000000ffff097224 */ /* 0x000fe200078e00ff */
[----:B------:R-:W-:Y:S01]  /*2c10*/  BSSY.RECONVERGENT B1, `(.L_x_158) ;  /* 0x0000013000017945 */ /* 0x000fe20003800200 */
[C---:B0-----:R-:W-:Y:S02]  /*2c20*/  IMAD R2, R6.reuse, UR4, RZ ;  /* 0x0000000406027c24 */ /* 0x041fe4000f8e02ff */
[----:B------:R-:W-:-:S04]  /*2c30*/  IMAD.WIDE.U32 R10, R6, UR6, R8 ;  /* 0x00000006060a7c25 */ /* 0x000fc8000f8e0008 */
[----:B------:R-:W-:Y:S01]  /*2c40*/  IMAD R9, R7, UR6, R2 ;  /* 0x0000000607097c24 */ /* 0x000fe2000f8e0202 */
[----:B------:R-:W-:-:S04]  /*2c50*/  LEA R8, P0, R10, UR14, 0x2 ;  /* 0x0000000e0a087c11 */ /* 0x000fc8000f8010ff */
[----:B------:R-:W-:Y:S01]  /*2c60*/  IADD3 R9, PT, PT, R9, R11, RZ ;  /* 0x0000000b09097210 */ /* 0x000fe20007ffe0ff */
[----:B--2---:R-:W-:-:S03]  /*2c70*/  FFMA R11, -R5, R4, 1 ;  /* 0x3f800000050b7423 */ /* 0x004fc60000000104 */
[----:B------:R-:W-:Y:S01]  /*2c80*/  LEA.HI.X R9, R10, UR15, R9, 0x2, P0 ;  /* 0x0000000f0a097c11 */ /* 0x000fe200080f1409 */
[----:B------:R-:W-:-:S04]  /*2c90*/  FFMA R2, R4, R11, R4 ;  /* 0x0000000b04027223 */ /* 0x000fc80000000004 */
[----:B------:R0:W-:Y:S01]  /*2ca0*/  STG.E desc[UR8][R8.64], R13 ;  /* 0x0000000d08007986 */ /* 0x0001e2000c101908 */
[----:B-1----:R-:W1:Y:S01]  /*2cb0*/  FCHK P0, R14, R5 ;  /* 0x000000050e007302 */ /* 0x002e620000000000 */
[----:B------:R-:W-:-:S04]  /*2cc0*/  FFMA R4, R2, R14, RZ ;  /* 0x0000000e02047223 */ /* 0x000fc800000000ff */
[----:B------:R-:W-:-:S04]  /*2cd0*/  FFMA R11, -R5, R4, R14 ;  /* 0x00000004050b7223 */ /* 0x000fc8000000010e */
[----:B------:R-:W-:Y:S01]  /*2ce0*/  FFMA R11, R2, R11, R4 ;  /* 0x0000000b020b7223 */ /* 0x000fe20000000004 */
[----:B01----:R-:W-:Y:S06]  /*2cf0*/  @!P0 BRA `(.L_x_159) ;  /* 0x0000000000108947 */ /* 0x003fec0003800000 */
[----:B------:R-:W-:Y:S01]  /*2d00*/  IMAD.MOV.U32 R2, RZ, RZ, R14 ;  /* 0x000000ffff027224 */ /* 0x000fe200078e000e */
[----:B------:R-:W-:-:S07]  /*2d10*/  MOV R10, 0x2d30 ;  /* 0x00002d30000a7802 */ /* 0x000fce0000000f00 */
[----:B------:R-:W-:Y:S05]  /*2d20*/  CALL.REL.NOINC `($__internal_3_$__cuda_sm3x_div_rn_noftz_f32_slowpath) ;  /* 0x0000000000b47944 */ /* 0x000fea0003c00000 */
[----:B------:R-:W-:-:S07]  /*2d30*/  IMAD.MOV.U32 R11, RZ, RZ, R13 ;  /* 0x000000ffff0b7224 */ /* 0x000fce00078e000d */
.L_x_159:
[----:B------:R-:W-:Y:S05]  /*2d40*/  BSYNC.RECONVERGENT B1 ;  /* 0x0000000000017941 */ /* 0x000fea0003800200 */
.L_x_158:
        /* <DEDUP_REMOVED lines=13> */
[----:B------:R-:W-:Y:S05]  /*2e20*/  CALL.REL.NOINC `($__internal_3_$__cuda_sm3x_div_rn_noftz_f32_slowpath) ;  /* 0x0000000000747944 */ /* 0x000fea0003c00000 */
.L_x_161:
[----:B------:R-:W-:Y:S05]  /*2e30*/  BSYNC.RECONVERGENT B1 ;  /* 0x0000000000017941 */ /* 0x000fea0003800200 */
.L_x_160:
        /* <DEDUP_REMOVED lines=13> */
[----:B------:R-:W-:Y:S05]  /*2f10*/  CALL.REL.NOINC `($__internal_3_$__cuda_sm3x_div_rn_noftz_f32_slowpath) ;  /* 0x0000000000387944 */ /* 0x000fea0003c00000 */
[----:B------:R-:W-:-:S07]  /*2f20*/  IMAD.MOV.U32 R11, RZ, RZ, R13 ;  /* 0x000000ffff0b7224 */ /* 0x000fce00078e000d */
.L_x_163:
[----:B------:R-:W-:Y:S05]  /*2f30*/  BSYNC.RECONVERGENT B1 ;  /* 0x0000000000017941 */ /* 0x000fea0003800200 */
.L_x_162:
[----:B------:R0:W-:Y:S01]  /*2f40*/  STG.E desc[UR8][R8.64+0x1800], R11 ;  /* 0x0018000b08007986 */ /* 0x0001e2000c101908 */
[----:B------:R-:W-:-:S04]  /*2f50*/  IADD3 R3, PT, PT, R3, 0x800, RZ ;  /* 0x0000080003037810 */ /* 0x000fc80007ffe0ff */
[----:B------:R-:W-:-:S13]  /*2f60*/  ISETP.GE.AND P0, PT, R3, UR11, PT ;  /* 0x0000000b03007c0c */ /* 0x000fda000bf06270 */
[----:B0-----:R-:W-:Y:S05]  /*2f70*/  @!P0 BRA `(.L_x_164) ;  /* 0xfffffff800c88947 */ /* 0x001fea000383ffff */
.L_x_147:
[----:B0--3--:R-:W-:Y:S05]  /*2f80*/  BSYNC.RECONVERGENT B0 ;  /* 0x0000000000007941 */ /* 0x009fea0003800200 */
.L_x_146:
[----:B------:R-:W0:Y:S01]  /*2f90*/  LDCU.64 UR12, c[0x0][0x408] ;  /* 0x00008100ff0c77ac */ /* 0x000e220008000a00 */
[----:B------:R-:W-:-:S04]  /*2fa0*/  UIADD3 UR6, UP0, UPT, UR10, UR6, URZ ;  /* 0x000000060a067290 */ /* 0x000fc8000ff1e0ff */
[----:B------:R-:W-:Y:S02]  /*2fb0*/  UIADD3.X UR4, UPT, UPT, URZ, UR4, URZ, UP0, !UPT ;  /* 0x00000004ff047290 */ /* 0x000fe400087fe4ff */
[----:B0-----:R-:W-:-:S04]  /*2fc0*/  UISETP.GE.U32.AND UP0, UPT, UR6, UR12, UPT ;  /* 0x0000000c0600728c */ /* 0x001fc8000bf06070 */
[----:B------:R-:W-:-:S09]  /*2fd0*/  UISETP.GE.AND.EX UP0, UPT, UR4, UR13, UPT, UP0 ;  /* 0x0000000d0400728c */ /* 0x000fd2000bf06300 */
[----:B------:R-:W-:Y:S05]  /*2fe0*/  BRA.U !UP0, `(.L_x_165) ;  /* 0xffffffd108547547 */ /* 0x000fea000b83ffff */
[----:B------:R-:W-:Y:S05]  /*2ff0*/  EXIT ;  /* 0x000000000000794d */ /* 0x000fea0003800000 */
        .weak           $__internal_3_$__cuda_sm3x_div_rn_noftz_f32_slowpath
        .type           $__internal_3_$__cuda_sm3x_div_rn_noftz_f32_slowpath,@function
        .size           $__internal_3_$__cuda_sm3x_div_rn_noftz_f32_slowpath,(.L_x_37380 - $__internal_3_$__cuda_sm3x_div_rn_noftz_f32_slowpath)
$__internal_3_$__cuda_sm3x_div_rn_noftz_f32_slowpath:
[----:B------:R-:W-:Y:S01]  /*3000*/  SHF.R.U32.HI R4, RZ, 0x17, R5 ;  /* 0x00000017ff047819 */ /* 0x000fe20000011605 */
[----:B------:R-:W-:Y:S01]  /*3010*/  BSSY.RECONVERGENT B3, `(.L_x_166) ;  /* 0x0000063000037945 */ /* 0x000fe20003800200 */
[----:B------:R-:W-:Y:S02]  /*3020*/  SHF.R.U32.HI R13, RZ, 0x17, R2 ;  /* 0x00000017ff0d7819 */ /* 0x000fe40000011602 */
[----:B------:R-:W-:Y:S02]  /*3030*/  LOP3.LUT R4, R4, 0xff, RZ, 0xc0, !PT ;  /* 0x000000ff04047812 */ /* 0x000fe400078ec0ff */
[----:B------:R-:W-:Y:S02]  /*3040*/  LOP3.LUT R13, R13, 0xff, RZ, 0xc0, !PT ;  /* 0x000000ff0d0d7812 */ /* 0x000fe400078ec0ff */
[----:B------:R-:W-:Y:S01]  /*3050*/  MOV R15, R5 ;  /* 0x00000005000f7202 */ /* 0x000fe20000000f00 */
        /* <DEDUP_REMOVED lines=29> */
.L_x_167:
[----:B------:R-:W-:Y:S01]  /*3230*/  LEA R14, R4, 0xc0800000, 0x17 ;  /* 0xc0800000040e7811 */ /* 0x000fe200078eb8ff */
[----:B------:R-:W-:Y:S04]  /*3240*/  BSSY.RECONVERGENT B4, `(.L_x_172) ;  /* 0x0000036000047945 */ /* 0x000fe80003800200 */
[----:B------:R-:W-:Y:S01]  /*3250*/  IMAD.IADD R23, R15, 0x1, -R14 ;  /* 0x000000010f177824 */ /* 0x000fe200078e0a0e */
[----:B------:R-:W-:-:S03]  /*3260*/  IADD3 R15, PT, PT, R13, -0x7f, RZ ;  /* 0xffffff810d0f7810 */ /* 0x000fc60007ffe0ff */
[----:B------:R-:W0:Y:S01]  /*3270*/  MUFU.RCP R14, R23 ;  /* 0x00000017000e7308 */ /* 0x000e220000001000 */
[----:B------:R-:W-:Y:S01]  /*3280*/  FADD.FTZ R19, -R23, -RZ ;  /* 0x800000ff17137221 */ /* 0x000fe20000010100 */
[----:B------:R-:W-:-:S03]  /*3290*/  IMAD R2, R15, -0x800000, R2 ;  /* 0xff8000000f027824 */ /* 0x000fc600078e0202 */
[----:B0-----:R-:W-:-:S04]  /*32a0*/  FFMA R13, R14, R19, 1 ;  /* 0x3f8000000e0d7423 */ /* 0x001fc80000000013 */
[----:B------:R-:W-:-:S04]  /*32b0*/  FFMA R13, R14, R13, R14 ;  /* 0x0000000d0e0d7223 */ /* 0x000fc8000000000e */
[----:B------:R-:W-:-:S04]  /*32c0*/  FFMA R14, R2, R13, RZ ;  /* 0x0000000d020e7223 */ /* 0x000fc800000000ff */
[----:B------:R-:W-:-:S04]  /*32d0*/  FFMA R24, R19, R14, R2 ;  /* 0x0000000e13187223 */ /* 0x000fc80000000002 */
[----:B------:R-:W-:Y:S01]  /*32e0*/  FFMA R14, R13, R24, R14 ;  /* 0x000000180d0e7223 */ /* 0x000fe2000000000e */
[----:B------:R-:W-:-:S03]  /*32f0*/  IADD3 R24, PT, PT, R15, 0x7f, -R4 ;  /* 0x0000007f0f187810 */ /* 0x000fc60007ffe804 */
[----:B------:R-:W-:Y:S02]  /*3300*/  FFMA R19, R19, R14, R2 ;  /* 0x0000000e13137223 */ /* 0x000fe40000000002 */
[----:B------:R-:W-:Y:S02]  /*3310*/  IMAD.IADD R11, R24, 0x1, R11 ;  /* 0x00000001180b7824 */ /* 0x000fe400078e020b */
[----:B------:R-:W-:-:S05]  /*3320*/  FFMA R2, R13, R19, R14 ;  /* 0x000000130d027223 */ /* 0x000fca000000000e */
[----:B------:R-:W-:-:S04]  /*3330*/  SHF.R.U32.HI R4, RZ, 0x17, R2 ;  /* 0x00000017ff047819 */ /* 0x000fc80000011602 */
[----:B------:R-:W-:-:S05]  /*3340*/  LOP3.LUT R4, R4, 0xff, RZ, 0xc0, !PT ;  /* 0x000000ff04047812 */ /* 0x000fca00078ec0ff */
[----:B------:R-:W-:-:S05]  /*3350*/  IMAD.IADD R4, R4, 0x1, R11 ;  /* 0x0000000104047824 */ /* 0x000fca00078e020b */
[----:B------:R-:W-:-:S04]  /*3360*/  IADD3 R15, PT, PT, R4, -0x1, RZ ;  /* 0xffffffff040f7810 */ /* 0x000fc80007ffe0ff */
        /* <DEDUP_REMOVED lines=9> */
[-C--:B------:R-:W-:Y:S01]  /*3400*/  FFMA.RZ R11, R13, R19.reuse, R14 ;  /* 0x000000130d0b7223 */ /* 0x080fe2000000c00e */
[C---:B------:R-:W-:Y:S01]  /*3410*/  VIADD R24, R4.reuse, 0x20 ;  /* 0x0000002004187836 */ /* 0x040fe20000000000 */
[C---:B------:R-:W-:Y:S02]  /*3420*/  ISETP.NE.AND P3, PT, R4.reuse, RZ, PT ;  /* 0x000000ff0400720c */ /* 0x040fe40003f65270 */
[----:B------:R-:W-:Y:S01]  /*3430*/  ISETP.NE.AND P1, PT, R4, RZ, PT ;  /* 0x000000ff0400720c */ /* 0x000fe20003f25270 */
[----:B------:R-:W-:Y:S01]  /*3440*/  IMAD.MOV R4, RZ, RZ, -R4 ;  /* 0x000000ffff047224 */ /* 0x000fe200078e0a04 */
[----:B------:R-:W-:Y:S01]  /*3450*/  LOP3.LUT R15, R11, 0x7fffff, RZ, 0xc0, !PT ;  /* 0x007fffff0b0f7812 */ /* 0x000fe200078ec0ff */
[CCC-:B------:R-:W-:Y:S01]  /*3460*/  FFMA.RP R11, R13.reuse, R19.reuse, R14.reuse ;  /* 0x000000130d0b7223 */ /* 0x1c0fe2000000800e */
[----:B------:R-:W-:Y:S02]  /*3470*/  FFMA.RM R14, R13, R19, R14 ;  /* 0x000000130d0e7223 */ /* 0x000fe4000000400e */
[----:B------:R-:W-:-:S02]  /*3480*/  LOP3.LUT R15, R15, 0x800000, RZ, 0xfc, !PT ;  /* 0x008000000f0f7812 */ /* 0x000fc400078efcff */
[----:B------:R-:W-:Y:S02]  /*3490*/  SEL R4, R4, RZ, P3 ;  /* 0x000000ff04047207 */ /* 0x000fe40001800000 */
[----:B------:R-:W-:Y:S02]  /*34a0*/  SHF.L.U32 R24, R15, R24, RZ ;  /* 0x000000180f187219 */ /* 0x000fe400000006ff */
[----:B------:R-:W-:Y:S02]  /*34b0*/  FSETP.NEU.FTZ.AND P0, PT, R11, R14, PT ;  /* 0x0000000e0b00720b */ /* 0x000fe40003f1d000 */
[----:B------:R-:W-:Y:S02]  /*34c0*/  ISETP.NE.AND P1, PT, R24, RZ, P1 ;  /* 0x000000ff1800720c */ /* 0x000fe40000f25270 */
[----:B------:R-:W-:Y:S02]  /*34d0*/  SHF.R.U32.HI R4, RZ, R4, R15 ;  /* 0x00000004ff047219 */ /* 0x000fe4000001160f */
[----:B------:R-:W-:-:S02]  /*34e0*/  PLOP3.LUT P0, PT, P0, P1, PT, 0xf8, 0x8f ;  /* 0x00000000008f781c */ /* 0x000fc40000703f70 */
[----:B------:R-:W-:Y:S02]  /*34f0*/  SHF.R.U32.HI R14, RZ, 0x1, R4 ;  /* 0x00000001ff0e7819 */ /* 0x000fe40000011604 */
[----:B------:R-:W-:-:S04]  /*3500*/  SEL R11, RZ, 0x1, !P0 ;  /* 0x00000001ff0b7807 */ /* 0x000fc80004000000 */
[----:B------:R-:W-:-:S04]  /*3510*/  LOP3.LUT R11, R11, 0x1, R14, 0xf8, !PT ;  /* 0x000000010b0b7812 */ /* 0x000fc800078ef80e */
[----:B------:R-:W-:-:S04]  /*3520*/  LOP3.LUT R11, R11, R4, RZ, 0xc0, !PT ;  /* 0x000000040b0b7212 */ /* 0x000fc800078ec0ff */
[----:B------:R-:W-:-:S04]  /*3530*/  IADD3 R11, PT, PT, R14, R11, RZ ;  /* 0x0000000b0e0b7210 */ /* 0x000fc80007ffe0ff */
[----:B------:R-:W-:Y:S01]  /*3540*/  LOP3.LUT R2, R11, R2, RZ, 0xfc, !PT ;  /* 0x000000020b027212 */ /* 0x000fe200078efcff */
[----:B------:R-:W-:Y:S06]  /*3550*/  BRA `(.L_x_175) ;  /* 0x0000000000107947 */ /* 0x000fec0003800000 */
.L_x_174:
[----:B------:R-:W-:-:S04]  /*3560*/  LOP3.LUT R2, R2, 0x80000000, RZ, 0xc0, !PT ;  /* 0x8000000002027812 */ /* 0x000fc800078ec0ff */
[----:B------:R-:W-:Y:S01]  /*3570*/  LOP3.LUT R2, R2, 0x7f800000, RZ, 0xfc, !PT ;  /* 0x7f80000002027812 */ /* 0x000fe200078efcff */
[----:B------:R-:W-:Y:S06]  /*3580*/  BRA `(.L_x_175) ;  /* 0x0000000000047947 */ /* 0x000fec0003800000 */
.L_x_173:
[----:B------:R-:W-:-:S07]  /*3590*/  IMAD R2, R11, 0x800000, R2 ;  /* 0x008000000b027824 */ /* 0x000fce00078e0202 */
.L_x_175:
[----:B------:R-:W-:Y:S05]  /*35a0*/  BSYNC.RECONVERGENT B4 ;  /* 0x0000000000047941 */ /* 0x000fea0003800200 */
.L_x_172:
[----:B------:R-:W-:Y:S05]  /*35b0*/  BRA `(.L_x_176) ;  /* 0x0000000000207947 */ /* 0x000fea0003800000 */
.L_x_171:
[----:B------:R-:W-:-:S04]  /*35c0*/  LOP3.LUT R2, R15, 0x80000000, R2, 0x48, !PT ;  /* 0x800000000f027812 */ /* 0x000fc800078e4802 */
[----:B------:R-:W-:Y:S01]  /*35d0*/  LOP3.LUT R2, R2, 0x7f800000, RZ, 0xfc, !PT ;  /* 0x7f80000002027812 */ /* 0x000fe200078efcff */
[----:B------:R-:W-:Y:S06]  /*35e0*/  BRA `(.L_x_176) ;  /* 0x0000000000147947 */ /* 0x000fec0003800000 */
.L_x_170:
[----:B------:R-:W-:Y:S01]  /*35f0*/  LOP3.LUT R2, R15, 0x80000000, R2, 0x48, !PT ;  /* 0x800000000f027812 */ /* 0x000fe200078e4802 */
[----:B------:R-:W-:Y:S06]  /*3600*/  BRA `(.L_x_176) ;  /* 0x00000000000c7947 */ /* 0x000fec0003800000 */
.L_x_169:
[----:B------:R-:W0:Y:S01]  /*3610*/  MUFU.RSQ R2, -QNAN ;  /* 0xffc0000000027908 */ /* 0x000e220000001400 */
[----:B------:R-:W-:Y:S05]  /*3620*/  BRA `(.L_x_176) ;  /* 0x0000000000047947 */ /* 0x000fea0003800000 */
.L_x_168:
[----:B------:R-:W-:-:S07]  /*3630*/  FADD.FTZ R2, R2, R5 ;  /* 0x0000000502027221 */ /* 0x000fce0000010000 */
.L_x_176:
[----:B------:R-:W-:Y:S05]  /*3640*/  BSYNC.RECONVERGENT B3 ;  /* 0x0000000000037941 */ /* 0x000fea0003800200 */
.L_x_166:
[----:B------:R-:W-:Y:S02]  /*3650*/  HFMA2 R11, -RZ, RZ, 0, 0 ;  /* 0x00000000ff0b7431 */ /* 0x000fe400000001ff */
[----:B0-----:R-:W-:Y:S02]  /*3660*/  IMAD.MOV.U32 R13, RZ, RZ, R2 ;  /* 0x000000ffff0d7224 */ /* 0x001fe400078e0002 */
[----:B------:R-:W-:Y:S05]  /*3670*/  RET.REL.NODEC R10 `(_Z20SoftmaxBlockSMemImplI22BroadcastScaleMaskLoadIffbLm4EiE11DirectStoreIffEfLi1ELi512EL9Algorithm0EEvT_T0_ll) ;  /* 0xffffffc80a607950 */ /* 0x000fea0003c3ffff */
.L_x_177:
        /* <DEDUP_REMOVED lines=16> */
.L_x_37380:


//--------------------- .text._Z20SoftmaxBlockSMemImplI22BroadcastScaleMaskLoadIffbLm4EiE11DirectStoreIffEfLi1ELi1024EL9Algorithm0EEvT_T0_ll --------------------------
	.section	.text._Z20SoftmaxBlockSMemImplI22BroadcastScaleMaskLoadIffbLm4EiE11DirectStoreIffEfLi1ELi1024EL9Algorithm0EEvT_T0_ll,"ax",@progbits
	.align	128
        .global         _Z20SoftmaxBlockSMemImplI22BroadcastScaleMaskLoadIffbLm4EiE11DirectStoreIffEfLi1ELi1024EL9Algorithm0EEvT_T0_ll
        .type           _Z20SoftmaxBlockSMemImplI22BroadcastScaleMaskLoadIffbLm4EiE11DirectStoreIffEfLi1ELi1024EL9Algorithm0EEvT_T0_ll,@function
        .size           _Z20SoftmaxBlockSMemImplI22BroadcastScaleMaskLoadIffbLm4EiE11DirectStoreIffEfLi1ELi1024EL9Algorithm0EEvT_T0_ll,(.L_x_37381 - _Z20SoftmaxBlockSMemImplI22BroadcastScaleMaskLoadIffbLm4EiE11DirectStoreIffEfLi1ELi1024EL9Algorithm0EEvT_T0_ll)
        .other          _Z20SoftmaxBlockSMemImplI22BroadcastScaleMaskLoadIffbLm4EiE11DirectStoreIffEfLi1ELi1024EL9Algorithm0EEvT_T0_ll,@"STO_CUDA_ENTRY STV_DEFAULT"
_Z20SoftmaxBlockSMemImplI22BroadcastScaleMaskLoadIffbLm4EiE11DirectStoreIffEfLi1ELi1024EL9Algorithm0EEvT_T0_ll:
.text._Z20SoftmaxBlockSMemImplI22BroadcastScaleMaskLoadIffbLm4EiE11DirectStoreIffEfLi1ELi1024EL9Algorithm0EEvT_T0_ll:
        /* <DEDUP_REMOVED lines=20> */
.L_x_213:
[----:B0-----:R-:W0:Y:S01]  /*0140*/  S2R R14, SR_TID.X ;  /* 0x00000000000e7919 */ /* 0x001e220000002100 */
[----:B-1----:R-:W1:Y:S01]  /*0150*/  LDCU UR5, c[0x0][0x410] ;  /* 0x00008200ff0577ac */ /* 0x002e620008000800 */
[----:B------:R-:W-:Y:S01]  /*0160*/  BSSY.RECONVERGENT B0, `(.L_x_178) ;  /* 0x0000161000007945 */ /* 0x000fe20003800200 */
[----:B------:R-:W-:Y:S01]  /*0170*/  MOV R0, 0xff800000 ;  /* 0xff80000000007802 */ /* 0x000fe20000000f00 */
        /* <DEDUP_REMOVED lines=9> */
[----:B------:R-:W-:Y:S01]  /*0210*/  ISETP.GE.U32.AND P3, PT, R26, 0x400, PT ;  /* 0x000004001a00780c */ /* 0x000fe20003f66070 */
[----:B------:R-:W-:Y:S02]  /*0220*/  IMAD.MOV.U32 R0, RZ, RZ, -0x800000 ;  /* 0xff800000ff007424 */ /* 0x000fe400078e00ff */
[----:B0-----:R-:W-:-:S08]  /*0230*/  IMAD R19, R19, UR6, RZ ;  /* 0x0000000613137c24 */ /* 0x001fd0000f8e02ff */
[----:B------:R-:W-:Y:S05]  /*0240*/  @P0 BRA `(.L_x_181) ;  /* 0x0000000400d00947 */ /* 0x000fea0003800000 */
[----:B------:R-:W0:Y:S01]  /*0250*/  LDC R9, c[0x0][0x3b8] ;  /* 0x0000ee00ff097b82 */ /* 0x000e220000000800 */
[----:B------:R-:W-:Y:S01]  /*0260*/  IMAD.IADD R0, R14, 0x1, R19 ;  /* 0x000000010e007824 */ /* 0x000fe200078e0213 */
[----:B------:R-:W1:Y:S04]  /*0270*/  LDCU.128 UR12, c[0x0][0x3d0] ;  /* 0x00007a00ff0c77ac */ /* 0x000e680008000c00 */
[----:B------:R-:W-:Y:S01]  /*0280*/  IABS R12, R0 ;  /* 0x00000000000c7213 */ /* 0x000fe20000000000 */
[----:B------:R-:W2:Y:S01]  /*0290*/  LDCU.128 UR16, c[0x0][0x380] ;  /* 0x00007000ff1077ac */ /* 0x000ea20008000c00 */
[----:B------:R-:W3:Y:S01]  /*02a0*/  LDC R6, c[0x0][0x3bc] ;  /* 0x0000ef00ff067b82 */ /* 0x000ee20000000800 */
[----:B------:R-:W4:Y:S01]  /*02b0*/  LDCU UR5, c[0x0][0x3f4] ;  /* 0x00007e80ff0577ac */ /* 0x000f220008000800 */
[----:B0-----:R-:W-:-:S04]  /*02c0*/  IABS R11, R9 ;  /* 0x00000009000b7213 */ /* 0x001fc80000000000 */
[----:B------:R-:W0:Y:S01]  /*02d0*/  I2F.RP R7, R11 ;  /* 0x0000000b00077306 */ /* 0x000e220000209400 */
[----:B---3--:R-:W-:-:S07]  /*02e0*/  IABS R10, R6 ;  /* 0x00000006000a7213 */ /* 0x008fce0000000000 */
[----:B0-----:R-:W0:Y:S02]  /*02f0*/  MUFU.RCP R7, R7 ;  /* 0x0000000700077308 */ /* 0x001e240000001000 */
[----:B0-----:R-:W-:-:S06]  /*0300*/  VIADD R4, R7, 0xffffffe ;  /* 0x0ffffffe07047836 */ /* 0x001fcc0000000000 */
[----:B------:R0:W3:Y:S02]  /*0310*/  F2I.FTZ.U32.TRUNC.NTZ R5, R4 ;  /* 0x0000000400057305 */ /* 0x0000e4000021f000 */
[----:B0-----:R-:W-:Y:S01]  /*0320*/  IMAD.MOV.U32 R4, RZ, RZ, RZ ;  /* 0x000000ffff047224 */ /* 0x001fe200078e00ff */
[----:B---3--:R-:W-:-:S05]  /*0330*/  IADD3 R8, PT, PT, RZ, -R5, RZ ;  /* 0x80000005ff087210 */ /* 0x008fca0007ffe0ff */
[----:B------:R-:W-:Y:S02]  /*0340*/  IMAD R13, R8, R11, RZ ;  /* 0x0000000b080d7224 */ /* 0x000fe400078e02ff */
[----:B------:R-:W0:Y:S02]  /*0350*/  I2F.RP R8, R10 ;  /* 0x0000000a00087306 */ /* 0x000e240000209400 */
[----:B------:R-:W-:-:S06]  /*0360*/  IMAD.HI.U32 R5, R5, R13, R4 ;  /* 0x0000000d05057227 */ /* 0x000fcc00078e0004 */
[----:B------:R-:W-:-:S05]  /*0370*/  IMAD.HI.U32 R7, R5, R12, RZ ;  /* 0x0000000c05077227 */ /* 0x000fca00078e00ff */
[----:B------:R-:W-:Y:S01]  /*0380*/  IADD3 R4, PT, PT, -R7, RZ, RZ ;  /* 0x000000ff07047210 */ /* 0x000fe20007ffe1ff */
[----:B0-----:R-:W0:Y:S04]  /*0390*/  MUFU.RCP R8, R8 ;  /* 0x0000000800087308 */ /* 0x001e280000001000 */
[C---:B------:R-:W-:Y:S02]  /*03a0*/  IMAD R4, R11.reuse, R4, R12 ;  /* 0x000000040b047224 */ /* 0x040fe400078e020c */
[----:B------:R-:W3:Y:S03]  /*03b0*/  LDC.64 R12, c[0x0][0x398] ;  /* 0x0000e600ff0c7b82 */ /* 0x000ee60000000a00 */
        /* <DEDUP_REMOVED lines=13> */
[----:B-----5:R-:W-:-:S04]  /*0490*/  IMAD.MOV.U32 R4, RZ, RZ, RZ ;  /* 0x000000ffff047224 */ /* 0x020fc800078e00ff */
[----:B------:R-:W-:Y:S01]  /*04a0*/  IMAD.MOV R21, RZ, RZ, -R7 ;  /* 0x000000ffff157224 */ /* 0x000fe200078e0a07 */
[----:B-1----:R-:W-:-:S03]  /*04b0*/  IADD3 R11, PT, PT, RZ, -R5, RZ ;  /* 0x80000005ff0b7210 */ /* 0x002fc60007ffe0ff */
[----:B------:R-:W-:Y:S02]  /*04c0*/  IMAD R21, R9, R21, R0 ;  /* 0x0000001509157224 */ /* 0x000fe400078e0200 */
[----:B------:R-:W-:Y:S01]  /*04d0*/  IMAD R9, R11, R10, RZ ;  /* 0x0000000a0b097224 */ /* 0x000fe200078e02ff */
[----:B0-----:R-:W-:Y:S02]  /*04e0*/  ISETP.NE.AND P4, PT, R8, RZ, PT ;  /* 0x000000ff0800720c */ /* 0x001fe40003f85270 */
[----:B------:R-:W-:Y:S01]  /*04f0*/  IABS R11, R21 ;  /* 0x00000015000b7213 */ /* 0x000fe20000000000 */
[----:B------:R-:W-:Y:S01]  /*0500*/  IMAD.HI.U32 R4, R5, R9, R4 ;  /* 0x0000000905047227 */ /* 0x000fe200078e0004 */
[----:B------:R-:W-:Y:S02]  /*0510*/  IABS R9, R8 ;  /* 0x0000000800097213 */ /* 0x000fe40000000000 */
[----:B------:R-:W-:Y:S02]  /*0520*/  MOV R5, R11 ;  /* 0x0000000b00057202 */ /* 0x000fe40000000f00 */
[----:B------:R-:W0:Y:S03]  /*0530*/  I2F.RP R11, R9 ;  /* 0x00000009000b7306 */ /* 0x000e260000209400 */
[----:B------:R-:W-:-:S04]  /*0540*/  IMAD.HI.U32 R15, R4, R5, RZ ;  /* 0x00000005040f7227 */ /* 0x000fc800078e00ff */
[----:B------:R-:W-:-:S04]  /*0550*/  IMAD.MOV R4, RZ, RZ, -R15 ;  /* 0x000000ffff047224 */ /* 0x000fc800078e0a0f */
[C---:B------:R-:W-:Y:S01]  /*0560*/  IMAD R5, R10.reuse, R4, R5 ;  /* 0x000000040a057224 */ /* 0x040fe200078e0205 */
[----:B------:R-:W-:Y:S01]  /*0570*/  LOP3.LUT R4, R21, R6, RZ, 0x3c, !PT ;  /* 0x0000000615047212 */ /* 0x000fe200078e3cff */
[----:B0-----:R-:W0:Y:S03]  /*0580*/  MUFU.RCP R11, R11 ;  /* 0x0000000b000b7308 */ /* 0x001e260000001000 */
[----:B------:R-:W-:Y:S02]  /*0590*/  ISETP.GT.U32.AND P1, PT, R10, R5, PT ;  /* 0x000000050a00720c */ /* 0x000fe40003f24070 */
[----:B------:R-:W-:-:S11]  /*05a0*/  ISETP.GE.AND P2, PT, R4, RZ, PT ;  /* 0x000000ff0400720c */ /* 0x000fd60003f46270 */
[----:B------:R-:W-:Y:S02]  /*05b0*/  @!P1 IMAD.IADD R5, R5, 0x1, -R10 ;  /* 0x0000000105059824 */ /* 0x000fe400078e0a0a */
[----:B------:R-:W-:Y:S01]  /*05c0*/  @!P1 VIADD R15, R15, 0x1 ;  /* 0x000000010f0f9836 */ /* 0x000fe20000000000 */
[----:B------:R-:W-:Y:S02]  /*05d0*/  ISETP.NE.AND P1, PT, R6, RZ, PT ;  /* 0x000000ff0600720c */ /* 0x000fe40003f25270 */
[----:B------:R-:W-:Y:S02]  /*05e0*/  ISETP.GE.U32.AND P0, PT, R5, R10, PT ;  /* 0x0000000a0500720c */ /* 0x000fe40003f06070 */
[----:B0-----:R-:W-:-:S06]  /*05f0*/  IADD3 R5, PT, PT, R11, 0xffffffe, RZ ;  /* 0x0ffffffe0b057810 */ /* 0x001fcc0007ffe0ff */
[----:B------:R-:W0:Y:S05]  /*0600*/  F2I.FTZ.U32.TRUNC.NTZ R5, R5 ;  /* 0x0000000500057305 */ /* 0x000e2a000021f000 */
[----:B------:R-:W-:-:S05]  /*0610*/  @P0 VIADD R15, R15, 0x1 ;  /* 0x000000010f0f0836 */ /* 0x000fca0000000000 */
[----:B------:R-:W-:Y:S02]  /*0620*/  @!P2 IADD3 R15, PT, PT, -R15, RZ, RZ ;  /* 0x000000ff0f0fa210 */ /* 0x000fe40007ffe1ff */
[----:B------:R-:W-:Y:S01]  /*0630*/  @!P1 LOP3.LUT R15, RZ, R6, RZ, 0x33, !PT ;  /* 0x00000006ff0f9212 */ /* 0x000fe200078e33ff */
[----:B0-----:R-:W-:-:S04]  /*0640*/  IMAD.MOV R10, RZ, RZ, -R5 ;  /* 0x000000ffff0a7224 */ /* 0x001fc800078e0a05 */
[----:B------:R-:W-:Y:S02]  /*0650*/  IMAD.MOV R4, RZ, RZ, -R15 ;  /* 0x000000ffff047224 */ /* 0x000fe400078e0a0f */
[----:B------:R-:W-:Y:S02]  /*0660*/  IMAD R11, R10, R9, RZ ;  /* 0x000000090a0b7224 */ /* 0x000fe400078e02ff */
[----:B------:R-:W-:Y:S02]  /*0670*/  IMAD R21, R6, R4, R21 ;  /* 0x0000000406157224 */ /* 0x000fe400078e0215 */
[----:B------:R-:W-:-:S03]  /*0680*/  HFMA2 R4, -RZ, RZ, 0, 0 ;  /* 0x00000000ff047431 */ /* 0x000fc600000001ff */
[----:B------:R-:W-:Y:S02]  /*0690*/  IABS R16, R21 ;  /* 0x0000001500107213 */ /* 0x000fe40000000000 */
[----:B------:R-:W-:Y:S02]  /*06a0*/  IMAD.HI.U32 R4, R5, R11, R4 ;  /* 0x0000000b05047227 */ /* 0x000fe400078e0004 */
[----:B------:R-:W0:Y:S04]  /*06b0*/  LDC.64 R10, c[0x0][0x3a0] ;  /* 0x0000e800ff0a7b82 */ /* 0x000e280000000a00 */
[----:B------:R-:W-:-:S04]  /*06c0*/  IMAD.HI.U32 R6, R4, R16, RZ ;  /* 0x0000001004067227 */ /* 0x000fc800078e00ff */
[----:B------:R-:W-:-:S04]  /*06d0*/  IMAD.MOV R4, RZ, RZ, -R6 ;  /* 0x000000ffff047224 */ /* 0x000fc800078e0a06 */
[C---:B------:R-:W-:Y:S02]  /*06e0*/  IMAD R16, R9.reuse, R4, R16 ;  /* 0x0000000409107224 */ /* 0x040fe400078e0210 */
[----:B------:R-:W1:Y:S03]  /*06f0*/  LDC.64 R4, c[0x0][0x390] ;  /* 0x0000e400ff047b82 */ /* 0x000e660000000a00 */
[----:B------:R-:W-:-:S13]  /*0700*/  ISETP.GT.U32.AND P1, PT, R9, R16, PT ;  /* 0x000000100900720c */ /* 0x000fda0003f24070 */
[----:B------:R-:W-:Y:S01]  /*0710*/  @!P1 IMAD.IADD R16, R16, 0x1, -R9 ;  /* 0x0000000110109824 */ /* 0x000fe200078e0a09 */
[----:B------:R-:W-:Y:S02]  /*0720*/  @!P1 IADD3 R6, PT, PT, R6, 0x1, RZ ;  /* 0x0000000106069810 */ /* 0x000fe40007ffe0ff */
[----:B0-----:R-:W-:Y:S02]  /*0730*/  ISETP.NE.U32.AND P1, PT, R10, 0x1, PT ;  /* 0x000000010a00780c */ /* 0x001fe40003f25070 */
[----:B------:R-:W-:Y:S02]  /*0740*/  ISETP.GE.U32.AND P0, PT, R16, R9, PT ;  /* 0x000000091000720c */ /* 0x000fe40003f06070 */
[----:B------:R-:W-:Y:S01]  /*0750*/  LOP3.LUT R9, R21, R8, RZ, 0x3c, !PT ;  /* 0x0000000815097212 */ /* 0x000fe200078e3cff */
[----:B------:R-:W0:Y:S01]  /*0760*/  LDC.64 R16, c[0x0][0x3a8] ;  /* 0x0000ea00ff107b82 */ /* 0x000e220000000a00 */
[----:B-1----:R-:W-:Y:S02]  /*0770*/  ISETP.NE.U32.AND P2, PT, R4, 0x1, PT ;  /* 0x000000010400780c */ /* 0x002fe40003f45070 */
[----:B------:R-:W-:-:S02]  /*0780*/  ISETP.GE.AND P5, PT, R9, RZ, PT ;  /* 0x000000ff0900720c */ /* 0x000fc40003fa6270 */
[----:B------:R-:W-:Y:S02]  /*0790*/  ISETP.NE.AND.EX P2, PT, R5, RZ, PT, P2 ;  /* 0x000000ff0500720c */ /* 0x000fe40003f45320 */
[----:B------:R-:W-:Y:S02]  /*07a0*/  ISETP.NE.AND.EX P1, PT, R11, RZ, PT, P1 ;  /* 0x000000ff0b00720c */ /* 0x000fe40003f25310 */
[----:B------:R-:W-:Y:S01]  /*07b0*/  SEL R7, R7, RZ, P2 ;  /* 0x000000ff07077207 */ /* 0x000fe20001000000 */
[----:B------:R-:W-:Y:S01]  /*07c0*/  @P0 VIADD R6, R6, 0x1 ;  /* 0x0000000106060836 */ /* 0x000fe20000000000 */
[----:B---3--:R-:W-:-:S03]  /*07d0*/  ISETP.NE.U32.AND P0, PT, R12, 0x1, PT ;  /* 0x000000010c00780c */ /* 0x008fc60003f05070 */
[----:B------:R-:W-:Y:S01]  /*07e0*/  IMAD R4, R7, UR12, RZ ;  /* 0x0000000c07047c24 */ /* 0x000fe2000f8e02ff */
[----:B------:R-:W-:Y:S01]  /*07f0*/  ISETP.NE.AND.EX P0, PT, R13, RZ, PT, P0 ;  /* 0x000000ff0d00720c */ /* 0x000fe20003f05300 */
[----:B------:R-:W-:Y:S01]  /*0800*/  @!P5 IMAD.MOV R6, RZ, RZ, -R6 ;  /* 0x000000ffff06d224 */ /* 0x000fe200078e0a06 */
[----:B------:R-:W-:Y:S02]  /*0810*/  @!P4 LOP3.LUT R6, RZ, R8, RZ, 0x33, !PT ;  /* 0x00000008ff06c212 */ /* 0x000fe400078e33ff */
[----:B------:R-:W-:Y:S02]  /*0820*/  SEL R15, R15, RZ, P0 ;  /* 0x000000ff0f0f7207 */ /* 0x000fe40000000000 */
[C---:B------:R-:W-:Y:S02]  /*0830*/  IADD3 R5, PT, PT, -R6.reuse, RZ, RZ ;  /* 0x000000ff06057210 */ /* 0x040fe40007ffe1ff */
[----:B------:R-:W-:Y:S01]  /*0840*/  SEL R6, R6, RZ, P1 ;  /* 0x000000ff06067207 */ /* 0x000fe20000800000 */
[----:B------:R-:W-:Y:S01]  /*0850*/  IMAD R15, R15, UR13, R4 ;  /* 0x0000000d0f0f7c24 */ /* 0x000fe2000f8e0204 */
[----:B0-----:R-:W-:Y:S01]  /*0860*/  ISETP.NE.U32.AND P2, PT, R16, 0x1, PT ;  /* 0x000000011000780c */ /* 0x001fe20003f45070 */
[----:B------:R-:W-:Y:S01]  /*0870*/  IMAD R8, R8, R5, R21 ;  /* 0x0000000508087224 */ /* 0x000fe200078e0215 */
[----:B------:R-:W-:Y:S01]  /*0880*/  SHF.R.S64 R4, RZ, 0x1e, R0 ;  /* 0x0000001eff047819 */ /* 0x000fe20000001000 */
[----:B------:R-:W-:Y:S01]  /*0890*/  IMAD R15, R6, UR14, R15 ;  /* 0x0000000e060f7c24 */ /* 0x000fe2000f8e020f */
[----:B------:R-:W-:-:S04]  /*08a0*/  ISETP.NE.AND.EX P0, PT, R17, RZ, PT, P2 ;  /* 0x000000ff1100720c */ /* 0x000fc80003f05320 */
        /* <DEDUP_REMOVED lines=12> */
[----:B0-----:R0:W-:Y:S01]  /*0970*/  STS [R25], R8 ;  /* 0x0000000819007388 */ /* 0x0011e20000000800 */
[----:B------:R-:W-:-:S07]  /*0980*/  FMNMX R0, R8, -INF , !PT ;  /* 0xff80000008007809 */ /* 0x000fce0007800000 */
.L_x_181:
[----:B------:R-:W-:Y:S05]  /*0990*/  BSYNC.RECONVERGENT B1 ;  /* 0x0000000000017941 */ /* 0x000fea0003800200 */
.L_x_180:
[----:B------:R-:W-:Y:S05]  /*09a0*/  @!P3 BRA `(.L_x_179) ;  /* 0x0000000c0070b947 */ /* 0x000fea0003800000 */
[----:B------:R-:W1:Y:S01]  /*09b0*/  LDC R3, c[0x0][0x3b8] ;  /* 0x0000ee00ff037b82 */ /* 0x000e620000000800 */
[----:B------:R-:W-:Y:S01]  /*09c0*/  UMOV UR5, 0x400 ;  /* 0x0000040000057882 */ /* 0x000fe20000000000 */
[----:B------:R-:W-:Y:S01]  /*09d0*/  MOV R16, RZ ;  /* 0x000000ff00107202 */ /* 0x000fe20000000f00 */
[----:B------:R-:W-:Y:S01]  /*09e0*/  UIADD3 UR5, UPT, UPT, UR5, 0x150, URZ ;  /* 0x0000015005057890 */ /* 0x000fe2000fffe0ff */
[----:B------:R-:W-:Y:S02]  /*09f0*/  HFMA2 R21, -RZ, RZ, 0, 0 ;  /* 0x00000000ff157431 */ /* 0x000fe400000001ff */
[C---:B------:R-:W-:Y:S02]  /*0a00*/  IMAD.IADD R18, R14.reuse, 0x1, R19 ;  /* 0x000000010e127824 */ /* 0x040fe400078e0213 */
[----:B------:R-:W-:Y:S01]  /*0a10*/  VIADD R20, R14, 0x400 ;  /* 0x000004000e147836 */ /* 0x000fe20000000000 */
        /* <DEDUP_REMOVED lines=15> */
[----:B------:R-:W-:Y:S02]  /*0b10*/  ISETP.NE.AND.EX P2, PT, R9, RZ, PT, P2 ;  /* 0x000000ff0900720c */ /* 0x000fe40003f45320 */
[----:B--2---:R-:W-:Y:S01]  /*0b20*/  ISETP.NE.U32.AND P3, PT, R6, 0x1, PT ;  /* 0x000000010600780c */ /* 0x004fe20003f65070 */
[----:B------:R-:W0:Y:S03]  /*0b30*/  F2I.FTZ.U32.TRUNC.NTZ R17, R17 ;  /* 0x0000001100117305 */ /* 0x000e26000021f000 */
[----:B------:R-:W-:Y:S01]  /*0b40*/  ISETP.NE.AND.EX P3, PT, R7, RZ, PT, P3 ;  /* 0x000000ff0700720c */ /* 0x000fe20003f65330 */
[----:B0-----:R-:W-:-:S04]  /*0b50*/  IMAD.MOV R12, RZ, RZ, -R17 ;  /* 0x000000ffff0c7224 */ /* 0x001fc800078e0a11 */
[----:B------:R-:W-:-:S04]  /*0b60*/  IMAD R13, R12, R15, RZ ;  /* 0x0000000f0c0d7224 */ /* 0x000fc800078e02ff */
[----:B------:R-:W-:Y:S01]  /*0b70*/  IMAD.HI.U32 R16, R17, R13, R16 ;  /* 0x0000000d11107227 */ /* 0x000fe200078e0010 */
[----:B------:R-:W-:-:S05]  /*0b80*/  LEA R17, R14, UR5, 0x2 ;  /* 0x000000050e117c11 */ /* 0x000fca000f8e10ff */
[----:B------:R-:W-:-:S07]  /*0b90*/  VIADD R17, R17, 0x1000 ;  /* 0x0000100011117836 */ /* 0x000fce0000000000 */
.L_x_182:
        /* <DEDUP_REMOVED lines=8> */
[----:B------:R-:W-:Y:S01]  /*0c20*/  VIADD R3, R18, 0x400 ;  /* 0x0000040012037836 */ /* 0x000fe20000000000 */
[----:B-1----:R-:W-:Y:S02]  /*0c30*/  IABS R8, R6 ;  /* 0x0000000600087213 */ /* 0x002fe40000000000 */
[----:B------:R-:W-:Y:S02]  /*0c40*/  ISETP.GT.U32.AND P5, PT, R15, R10, PT ;  /* 0x0000000a0f00720c */ /* 0x000fe40003fa4070 */
[----:B------:R-:W1:Y:S01]  /*0c50*/  I2F.RP R4, R8 ;  /* 0x0000000800047306 */ /* 0x000e620000209400 */
[----:B------:R-:W-:-:S07]  /*0c60*/  IABS R22, R3 ;  /* 0x0000000300167213 */ /* 0x000fce0000000000 */
[----:B0-----:R-:W0:Y:S03]  /*0c70*/  MUFU.RCP R9, R9 ;  /* 0x0000000900097308 */ /* 0x001e260000001000 */
[----:B------:R-:W-:Y:S01]  /*0c80*/  @!P5 IMAD.IADD R10, R10, 0x1, -R7 ;  /* 0x000000010a0ad824 */ /* 0x000fe200078e0a07 */
[----:B------:R-:W-:-:S04]  /*0c90*/  @!P5 IADD3 R12, PT, PT, R12, 0x1, RZ ;  /* 0x000000010c0cd810 */ /* 0x000fc80007ffe0ff */
[----:B-1----:R-:W1:Y:S01]  /*0ca0*/  MUFU.RCP R4, R4 ;  /* 0x0000000400047308 */ /* 0x002e620000001000 */
[----:B------:R-:W-:Y:S01]  /*0cb0*/  ISETP.GE.U32.AND P6, PT, R10, R15, PT ;  /* 0x0000000f0a00720c */ /* 0x000fe20003fc6070 */
[----:B------:R-:W-:Y:S02]  /*0cc0*/  IMAD.MOV.U32 R15, RZ, RZ, R7 ;  /* 0x000000ffff0f7224 */ /* 0x000fe400078e0007 */
[----:B0-----:R-:W-:-:S10]  /*0cd0*/  VIADD R5, R9, 0xffffffe ;  /* 0x0ffffffe09057836 */ /* 0x001fd40000000000 */
[----:B------:R-:W-:Y:S01]  /*0ce0*/  @P6 VIADD R12, R12, 0x1 ;  /* 0x000000010c0c6836 */ /* 0x000fe20000000000 */
[----:B------:R-:W0:Y:S01]  /*0cf0*/  F2I.FTZ.U32.TRUNC.NTZ R5, R5 ;  /* 0x0000000500057305 */ /* 0x000e22000021f000 */
[----:B------:R-:W-:Y:S02]  /*0d00*/  ISETP.NE.AND P6, PT, R11, RZ, PT ;  /* 0x000000ff0b00720c */ /* 0x000fe40003fc5270 */
[----:B-1----:R-:W-:Y:S01]  /*0d10*/  IADD3 R13, PT, PT, R4, 0xffffffe, RZ ;  /* 0x0ffffffe040d7810 */ /* 0x002fe20007ffe0ff */
[----:B------:R-:W-:Y:S02]  /*0d20*/  IMAD.MOV.U32 R4, RZ, RZ, RZ ;  /* 0x000000ffff047224 */ /* 0x000fe400078e00ff */
[----:B0-----:R-:W-:-:S04]  /*0d30*/  IMAD.MOV R16, RZ, RZ, -R5 ;  /* 0x000000ffff107224 */ /* 0x001fc800078e0a05 */
[----:B------:R-:W-:-:S04]  /*0d40*/  IMAD R9, R16, R7, RZ ;  /* 0x0000000710097224 */ /* 0x000fc800078e02ff */
[----:B------:R-:W-:Y:S01]  /*0d50*/  IMAD.HI.U32 R16, R5, R9, R4 ;  /* 0x0000000905107227 */ /* 0x000fe200078e0004 */
[----:B------:R-:W-:Y:S01]  /*0d60*/  LOP3.LUT R4, R18, R11, RZ, 0x3c, !PT ;  /* 0x0000000b12047212 */ /* 0x000fe200078e3cff */
[----:B------:R-:W0:Y:S03]  /*0d70*/  F2I.FTZ.U32.TRUNC.NTZ R5, R13 ;  /* 0x0000000d00057305 */ /* 0x000e26000021f000 */
[----:B------:R-:W-:Y:S01]  /*0d80*/  ISETP.GE.AND P4, PT, R4, RZ, PT ;  /* 0x000000ff0400720c */ /* 0x000fe20003f86270 */
[----:B------:R-:W-:-:S04]  /*0d90*/  IMAD.HI.U32 R9, R16, R22, RZ ;  /* 0x0000001610097227 */ /* 0x000fc800078e00ff */
[----:B------:R-:W-:Y:S01]  /*0da0*/  IMAD.MOV.U32 R4, RZ, RZ, RZ ;  /* 0x000000ffff047224 */ /* 0x000fe200078e00ff */
[----:B------:R-:W-:-:S05]  /*0db0*/  IADD3 R10, PT, PT, -R9, RZ, RZ ;  /* 0x000000ff090a7210 */ /* 0x000fca0007ffe1ff */
[----:B------:R-:W-:Y:S02]  /*0dc0*/  IMAD R22, R7, R10, R22 ;  /* 0x0000000a07167224 */ /* 0x000fe400078e0216 */
[----:B0-----:R-:W-:Y:S01]  /*0dd0*/  IMAD.MOV R23, RZ, RZ, -R5 ;  /* 0x000000ffff177224 */ /* 0x001fe200078e0a05 */
[----:B------:R-:W-:Y:S02]  /*0de0*/  @!P4 IADD3 R12, PT, PT, -R12, RZ, RZ ;  /* 0x000000ff0c0cc210 */ /* 0x000fe40007ffe1ff */
[----:B------:R-:W-:Y:S01]  /*0df0*/  ISETP.GT.U32.AND P5, PT, R15, R22, PT ;  /* 0x000000160f00720c */ /* 0x000fe20003fa4070 */
[----:B------:R-:W-:-:S04]  /*0e00*/  IMAD R13, R23, R8, RZ ;  /* 0x00000008170d7224 */ /* 0x000fc800078e02ff */
[----:B------:R-:W-:Y:S01]  /*0e10*/  IMAD.HI.U32 R10, R5, R13, R4 ;  /* 0x0000000d050a7227 */ /* 0x000fe200078e0004 */
[-C--:B------:R-:W-:Y:S02]  /*0e20*/  LOP3.LUT R13, RZ, R11.reuse, RZ, 0x33, !PT ;  /* 0x0000000bff0d7212 */ /* 0x080fe400078e33ff */
[----:B------:R-:W-:Y:S01]  /*0e30*/  LOP3.LUT R5, R3, R11, RZ, 0x3c, !PT ;  /* 0x0000000b03057212 */ /* 0x000fe200078e3cff */
[----:B------:R-:W-:-:S04]  /*0e40*/  IMAD.MOV R4, RZ, RZ, -R11 ;  /* 0x000000ffff047224 */ /* 0x000fc800078e0a0b */
[----:B------:R-:W-:Y:S01]  /*0e50*/  @!P5 IMAD.IADD R22, R22, 0x1, -R7 ;  /* 0x000000011616d824 */ /* 0x000fe200078e0a07 */
[----:B------:R-:W-:Y:S02]  /*0e60*/  SEL R7, R13, R12, !P6 ;  /* 0x0000000c0d077207 */ /* 0x000fe40007000000 */
[----:B------:R-:W-:Y:S02]  /*0e70*/  @!P5 IADD3 R9, PT, PT, R9, 0x1, RZ ;  /* 0x000000010909d810 */ /* 0x000fe40007ffe0ff */
[----:B------:R-:W-:Y:S01]  /*0e80*/  ISETP.GE.U32.AND P4, PT, R22, R15, PT ;  /* 0x0000000f1600720c */ /* 0x000fe20003f86070 */
[----:B------:R-:W-:Y:S01]  /*0e90*/  IMAD R11, R7, R4, RZ ;  /* 0x00000004070b7224 */ /* 0x000fe200078e02ff */
[----:B------:R-:W-:Y:S02]  /*0ea0*/  ISETP.GE.AND P5, PT, R5, RZ, PT ;  /* 0x000000ff0500720c */ /* 0x000fe40003fa6270 */
[----:B------:R-:W-:Y:S01]  /*0eb0*/  SEL R7, R7, RZ, P2 ;  /* 0x000000ff07077207 */ /* 0x000fe20001000000 */
[----:B------:R-:W-:-:S04]  /*0ec0*/  IMAD.IADD R5, R11, 0x1, R18 ;  /* 0x000000010b057824 */ /* 0x000fc800078e0212 */
[----:B------:R-:W-:Y:S01]  /*0ed0*/  IMAD R7, R7, UR20, RZ ;  /* 0x0000001407077c24 */ /* 0x000fe2000f8e02ff */
[----:B------:R-:W-:Y:S02]  /*0ee0*/  IABS R27, R5 ;  /* 0x00000005001b7213 */ /* 0x000fe40000000000 */
[----:B------:R-:W-:Y:S01]  /*0ef0*/  LOP3.LUT R5, R5, R6, RZ, 0x3c, !PT ;  /* 0x0000000605057212 */ /* 0x000fe200078e3cff */
[----:B------:R-:W-:Y:S02]  /*0f00*/  @P4 VIADD R9, R9, 0x1 ;  /* 0x0000000109094836 */ /* 0x000fe40000000000 */
[----:B------:R-:W-:-:S03]  /*0f10*/  IMAD.HI.U32 R12, R10, R27, RZ ;  /* 0x0000001b0a0c7227 */ /* 0x000fc600078e00ff */
[----:B------:R-:W-:-:S04]  /*0f20*/  @!P5 IADD3 R9, PT, PT, -R9, RZ, RZ ;  /* 0x000000ff0909d210 */ /* 0x000fc80007ffe1ff */
[----:B------:R-:W-:Y:S01]  /*0f30*/  SEL R9, R13, R9, !P6 ;  /* 0x000000090d097207 */ /* 0x000fe20007000000 */
[----:B------:R-:W-:-:S04]  /*0f40*/  IMAD.MOV R13, RZ, RZ, -R12 ;  /* 0x000000ffff0d7224 */ /* 0x000fc800078e0a0c */
[C---:B------:R-:W-:Y:S02]  /*0f50*/  IMAD R27, R8.reuse, R13, R27 ;  /* 0x0000000d081b7224 */ /* 0x040fe400078e021b */
[C---:B------:R-:W-:Y:S01]  /*0f60*/  IMAD R4, R9.reuse, R4, RZ ;  /* 0x0000000409047224 */ /* 0x040fe200078e02ff */
[----:B------:R-:W-:Y:S02]  /*0f70*/  SEL R9, R9, RZ, P2 ;  /* 0x000000ff09097207 */ /* 0x000fe40001000000 */
[----:B------:R-:W-:Y:S01]  /*0f80*/  ISETP.GT.U32.AND P5, PT, R8, R27, PT ;  /* 0x0000001b0800720c */ /* 0x000fe20003fa4070 */
[----:B------:R-:W-:Y:S02]  /*0f90*/  IMAD.IADD R23, R3, 0x1, R4 ;  /* 0x0000000103177824 */ /* 0x000fe400078e0204 */
[----:B------:R-:W-:-:S03]  /*0fa0*/  IMAD R9, R9, UR20, RZ ;  /* 0x0000001409097c24 */ /* 0x000fc6000f8e02ff */
[----:B------:R-:W-:Y:S02]  /*0fb0*/  IABS R29, R23 ;  /* 0x00000017001d7213 */ /* 0x000fe40000000000 */
[----:B------:R-:W-:-:S03]  /*0fc0*/  LOP3.LUT R23, R23, R6, RZ, 0x3c, !PT ;  /* 0x0000000617177212 */ /* 0x000fc600078e3cff */
[----:B------:R-:W-:Y:S02]  /*0fd0*/  IMAD.HI.U32 R13, R10, R29, RZ ;  /* 0x0000001d0a0d7227 */ /* 0x000fe400078e00ff */
[-C--:B------:R-:W-:Y:S01]  /*0fe0*/  @!P5 IADD3 R27, PT, PT, R27, -R8.reuse, RZ ;  /* 0x800000081b1bd210 */ /* 0x080fe20007ffe0ff */
[----:B------:R-:W0:Y:S01]  /*0ff0*/  LDC R10, c[0x0][0x3c0] ;  /* 0x0000f000ff0a7b82 */ /* 0x000e220000000800 */
[----:B------:R-:W-:Y:S02]  /*1000*/  @!P5 IADD3 R12, PT, PT, R12, 0x1, RZ ;  /* 0x000000010c0cd810 */ /* 0x000fe40007ffe0ff */
[----:B------:R-:W-:Y:S01]  /*1010*/  ISETP.GE.U32.AND P6, PT, R27, R8, PT ;  /* 0x000000081b00720c */ /* 0x000fe20003fc6070 */
[----:B------:R-:W-:-:S04]  /*1020*/  IMAD.MOV R27, RZ, RZ, -R13 ;  /* 0x000000ffff1b7224 */ /* 0x000fc800078e0a0d */
[----:B------:R-:W-:-:S05]  /*1030*/  IMAD R27, R8, R27, R29 ;  /* 0x0000001b081b7224 */ /* 0x000fca00078e021d */
[----:B------:R-:W-:-:S03]  /*1040*/  ISETP.GT.U32.AND P4, PT, R8, R27, PT ;  /* 0x0000001b0800720c */ /* 0x000fc60003f84070 */
[----:B------:R-:W-:Y:S01]  /*1050*/  @P6 VIADD R12, R12, 0x1 ;  /* 0x000000010c0c6836 */ /* 0x000fe20000000000 */
[----:B------:R-:W-:-:S09]  /*1060*/  ISETP.GE.AND P6, PT, R5, RZ, PT ;  /* 0x000000ff0500720c */ /* 0x000fd20003fc6270 */
[----:B------:R-:W-:Y:S02]  /*1070*/  @!P4 IMAD.IADD R27, R27, 0x1, -R8 ;  /* 0x000000011b1bc824 */ /* 0x000fe400078e0a08 */
[----:B------:R-:W-:Y:S01]  /*1080*/  @!P4 VIADD R13, R13, 0x1 ;  /* 0x000000010d0dc836 */ /* 0x000fe20000000000 */
[----:B------:R-:W-:Y:S01]  /*1090*/  ISETP.GE.AND P4, PT, R23, RZ, PT ;  /* 0x000000ff1700720c */ /* 0x000fe20003f86270 */
[----:B------:R-:W-:Y:S01]  /*10a0*/  @!P6 IMAD.MOV R12, RZ, RZ, -R12 ;  /* 0x000000ffff0ce224 */ /* 0x000fe200078e0a0c */
[----:B------:R-:W-:Y:S02]  /*10b0*/  ISETP.GE.U32.AND P5, PT, R27, R8, PT ;  /* 0x000000081b00720c */ /* 0x000fe40003fa6070 */
[----:B0-----:R-:W-:Y:S02]  /*10c0*/  IABS R8, R10 ;  /* 0x0000000a00087213 */ /* 0x001fe40000000000 */
[----:B------:R-:W-:Y:S02]  /*10d0*/  LOP3.LUT R23, RZ, R6, RZ, 0x33, !PT ;  /* 0x00000006ff177212 */ /* 0x000fe400078e33ff */
[----:B------:R-:W0:Y:S07]  /*10e0*/  I2F.RP R22, R8 ;  /* 0x0000000800167306 */ /* 0x000e2e0000209400 */
[----:B------:R-:W-:Y:S01]  /*10f0*/  @P5 VIADD R13, R13, 0x1 ;  /* 0x000000010d0d5836 */ /* 0x000fe20000000000 */
[----:B------:R-:W-:Y:S01]  /*1100*/  ISETP.NE.AND P5, PT, R6, RZ, PT ;  /* 0x000000ff0600720c */ /* 0x000fe20003fa5270 */
[----:B0-----:R-:W0:Y:S02]  /*1110*/  MUFU.RCP R22, R22 ;  /* 0x0000001600167308 */ /* 0x001e240000001000 */
[----:B0-----:R-:W-:-:S02]  /*1120*/  IADD3 R5, PT, PT, R22, 0xffffffe, RZ ;  /* 0x0ffffffe16057810 */ /* 0x001fc40007ffe0ff */
[----:B------:R-:W-:Y:S02]  /*1130*/  MOV R22, R13 ;  /* 0x0000000d00167202 */ /* 0x000fe40000000f00 */
[----:B------:R-:W-:Y:S02]  /*1140*/  SEL R13, R23, R12, !P5 ;  /* 0x0000000c170d7207 */ /* 0x000fe40006800000 */
[----:B------:R-:W0:Y:S01]  /*1150*/  F2I.FTZ.U32.TRUNC.NTZ R5, R5 ;  /* 0x0000000500057305 */ /* 0x000e22000021f000 */
[----:B------:R-:W-:-:S05]  /*1160*/  @!P4 IMAD.MOV R22, RZ, RZ, -R22 ;  /* 0x000000ffff16c224 */ /* 0x000fca00078e0a16 */
[----:B------:R-:W-:Y:S01]  /*1170*/  SEL R12, R23, R22, !P5 ;  /* 0x00000016170c7207 */ /* 0x000fe20006800000 */
[----:B------:R-:W-:-:S04]  /*1180*/  IMAD.MOV R22, RZ, RZ, -R13 ;  /* 0x000000ffff167224 */ /* 0x000fc800078e0a0d */
[----:B------:R-:W-:Y:S01]  /*1190*/  IMAD.MOV R23, RZ, RZ, -R12 ;  /* 0x000000ffff177224 */ /* 0x000fe200078e0a0c */
[----:B------:R-:W-:Y:S01]  /*11a0*/  SEL R12, R12, RZ, P3 ;  /* 0x000000ff0c0c7207 */ /* 0x000fe20001800000 */
[C---:B------:R-:W-:Y:S01]  /*11b0*/  IMAD R11, R6.reuse, R22, R11 ;  /* 0x00000016060b7224 */ /* 0x040fe200078e020b */
[----:B0-----:R-:W-:Y:S01]  /*11c0*/  IADD3 R27, PT, PT, RZ, -R5, RZ ;  /* 0x80000005ff1b7210 */ /* 0x001fe20007ffe0ff */
[----:B------:R-:W-:Y:S02]  /*11d0*/  IMAD R6, R6, R23, R4 ;  /* 0x0000001706067224 */ /* 0x000fe400078e0204 */
[----:B------:R-:W-:Y:S02]  /*11e0*/  IMAD.MOV.U32 R4, RZ, RZ, RZ ;  /* 0x000000ffff047224 */ /* 0x000fe400078e00ff */
[----:B------:R-:W-:Y:S02]  /*11f0*/  IMAD R23, R27, R8, RZ ;  /* 0x000000081b177224 */ /* 0x000fe400078e02ff */
[----:B------:R-:W-:-:S02]  /*1200*/  IMAD R12, R12, UR21, R9 ;  /* 0x000000150c0c7c24 */ /* 0x000fc4000f8e0209 */
[----:B------:R-:W-:Y:S01]  /*1210*/  IMAD.HI.U32 R5, R5, R23, R4 ;  /* 0x0000001705057227 */ /* 0x000fe200078e0004 */
[----:B------:R-:W-:Y:S02]  /*1220*/  IADD3 R23, PT, PT, R11, R18, RZ ;  /* 0x000000120b177210 */ /* 0x000fe40007ffe0ff */
[----:B------:R-:W-:Y:S02]  /*1230*/  SEL R4, R13, RZ, P3 ;  /* 0x000000ff0d047207 */ /* 0x000fe40001800000 */
[----:B------:R-:W-:Y:S02]  /*1240*/  IABS R22, R23 ;  /* 0x0000001700167213 */ /* 0x000fe40000000000 */
[----:B------:R-:W-:Y:S01]  /*1250*/  LOP3.LUT R23, R23, R10, RZ, 0x3c, !PT ;  /* 0x0000000a17177212 */ /* 0x000fe200078e3cff */
[----:B------:R-:W-:Y:S02]  /*1260*/  IMAD R4, R4, UR21, R7 ;  /* 0x0000001504047c24 */ /* 0x000fe4000f8e0207 */
[----:B------:R-:W-:Y:S01]  /*1270*/  IMAD.MOV.U32 R13, RZ, RZ, R22 ;  /* 0x000000ffff0d7224 */ /* 0x000fe200078e0016 */
[----:B------:R-:W-:-:S02]  /*1280*/  ISETP.GE.AND P5, PT, R23, RZ, PT ;  /* 0x000000ff1700720c */ /* 0x000fc40003fa6270 */
[----:B------:R-:W-:Y:S01]  /*1290*/  IADD3 R23, PT, PT, R3, R6, RZ ;  /* 0x0000000603177210 */ /* 0x000fe20007ffe0ff */
[----:B------:R-:W-:-:S04]  /*12a0*/  IMAD.HI.U32 R7, R5, R13, RZ ;  /* 0x0000000d05077227 */ /* 0x000fc800078e00ff */
[----:B------:R-:W-:-:S04]  /*12b0*/  IMAD.MOV R22, RZ, RZ, -R7 ;  /* 0x000000ffff167224 */ /* 0x000fc800078e0a07 */
[----:B------:R-:W-:Y:S01]  /*12c0*/  IMAD R13, R8, R22, R13 ;  /* 0x00000016080d7224 */ /* 0x000fe200078e020d */
[----:B------:R-:W-:Y:S02]  /*12d0*/  IABS R22, R23 ;  /* 0x0000001700167213 */ /* 0x000fe40000000000 */
[----:B------:R-:W-:-:S03]  /*12e0*/  LOP3.LUT R23, R23, R10, RZ, 0x3c, !PT ;  /* 0x0000000a17177212 */ /* 0x000fc600078e3cff */
[----:B------:R-:W-:Y:S01]  /*12f0*/  IMAD.HI.U32 R5, R5, R22, RZ ;  /* 0x0000001605057227 */ /* 0x000fe200078e00ff */
[----:B------:R-:W-:-:S03]  /*1300*/  ISETP.GE.AND P4, PT, R23, RZ, PT ;  /* 0x000000ff1700720c */ /* 0x000fc60003f86270 */
[----:B------:R-:W-:-:S04]  /*1310*/  IMAD.MOV R23, RZ, RZ, -R5 ;  /* 0x000000ffff177224 */ /* 0x000fc800078e0a05 */
[----:B------:R-:W-:Y:S01]  /*1320*/  IMAD R23, R8, R23, R22 ;  /* 0x0000001708177224 */ /* 0x000fe200078e0216 */
[----:B------:R-:W-:-:S04]  /*1330*/  LOP3.LUT R22, RZ, R10, RZ, 0x33, !PT ;  /* 0x0000000aff167212 */ /* 0x000fc800078e33ff */
[----:B------:R-:W-:-:S13]  /*1340*/  ISETP.GT.U32.AND P6, PT, R8, R23, PT ;  /* 0x000000170800720c */ /* 0x000fda0003fc4070 */
[----:B------:R-:W-:Y:S01]  /*1350*/  @!P6 VIADD R5, R5, 0x1 ;  /* 0x000000010505e836 */ /* 0x000fe20000000000 */
[----:B------:R-:W-:Y:S02]  /*1360*/  @!P6 IADD3 R23, PT, PT, R23, -R8, RZ ;  /* 0x800000081717e210 */ /* 0x000fe40007ffe0ff */
[----:B------:R-:W-:-:S13]  /*1370*/  ISETP.GT.U32.AND P6, PT, R8, R13, PT ;  /* 0x0000000d0800720c */ /* 0x000fda0003fc4070 */
[----:B------:R-:W-:Y:S02]  /*1380*/  @!P6 VIADD R7, R7, 0x1 ;  /* 0x000000010707e836 */ /* 0x000fe40000000000 */
[----:B------:R-:W-:Y:S01]  /*1390*/  @!P6 IMAD.IADD R13, R13, 0x1, -R8 ;  /* 0x000000010d0de824 */ /* 0x000fe200078e0a08 */
[----:B------:R-:W-:-:S13]  /*13a0*/  ISETP.GE.U32.AND P6, PT, R23, R8, PT ;  /* 0x000000081700720c */ /* 0x000fda0003fc6070 */
[----:B------:R-:W-:Y:S02]  /*13b0*/  @P6 IADD3 R5, PT, PT, R5, 0x1, RZ ;  /* 0x0000000105056810 */ /* 0x000fe40007ffe0ff */
[----:B------:R-:W-:-:S03]  /*13c0*/  ISETP.GE.U32.AND P6, PT, R13, R8, PT ;  /* 0x000000080d00720c */ /* 0x000fc60003fc6070 */
[----:B------:R-:W-:-:S05]  /*13d0*/  IMAD.MOV.U32 R8, RZ, RZ, R5 ;  /* 0x000000ffff087224 */ /* 0x000fca00078e0005 */
[----:B------:R-:W-:Y:S02]  /*13e0*/  @!P4 IADD3 R8, PT, PT, -R8, RZ, RZ ;  /* 0x000000ff0808c210 */ /* 0x000fe40007ffe1ff */
[----:B------:R-:W-:-:S03]  /*13f0*/  IADD3 R21, P4, PT, RZ, R21, RZ ;  /* 0x00000015ff157210 */ /* 0x000fc60007f9e0ff */
[----:B------:R-:W-:Y:S01]  /*1400*/  @P6 VIADD R7, R7, 0x1 ;  /* 0x0000000107076836 */ /* 0x000fe20000000000 */
[----:B------:R-:W-:-:S03]  /*1410*/  ISETP.NE.AND P6, PT, R10, RZ, PT ;  /* 0x000000ff0a00720c */ /* 0x000fc60003fc5270 */
[----:B------:R-:W-:Y:S01]  /*1420*/  IMAD.MOV.U32 R5, RZ, RZ, R7 ;  /* 0x000000ffff057224 */ /* 0x000fe200078e0007 */
[----:B------:R-:W-:-:S03]  /*1430*/  SEL R7, R22, R8, !P6 ;  /* 0x0000000816077207 */ /* 0x000fc60007000000 */
[----:B------:R-:W-:Y:S01]  /*1440*/  @!P5 IMAD.MOV R5, RZ, RZ, -R5 ;  /* 0x000000ffff05d224 */ /* 0x000fe200078e0a05 */
[C---:B------:R-:W-:Y:S02]  /*1450*/  IADD3 R13, PT, PT, -R7.reuse, RZ, RZ ;  /* 0x000000ff070d7210 */ /* 0x040fe40007ffe1ff */
[----:B------:R-:W-:Y:S02]  /*1460*/  SEL R7, R7, RZ, P0 ;  /* 0x000000ff07077207 */ /* 0x000fe40000000000 */
[----:B------:R-:W-:Y:S01]  /*1470*/  SEL R5, R22, R5, !P6 ;  /* 0x0000000516057207 */ /* 0x000fe20007000000 */
[----:B------:R-:W-:Y:S02]  /*1480*/  IMAD R6, R10, R13, R6 ;  /* 0x0000000d0a067224 */ /* 0x000fe400078e0206 */
[----:B------:R-:W-:Y:S02]  /*1490*/  IMAD R7, R7, UR22, R12 ;  /* 0x0000001607077c24 */ /* 0x000fe4000f8e020c */
[----:B------:R-:W-:Y:S01]  /*14a0*/  IMAD.MOV R8, RZ, RZ, -R5 ;  /* 0x000000ffff087224 */ /* 0x000fe200078e0a05 */
[----:B------:R-:W-:Y:S01]  /*14b0*/  SEL R5, R5, RZ, P0 ;  /* 0x000000ff05057207 */ /* 0x000fe20000000000 */
[----:B------:R-:W-:-:S02]  /*14c0*/  IMAD.IADD R6, R3, 0x1, R6 ;  /* 0x0000000103067824 */ /* 0x000fc400078e0206 */
[----:B------:R-:W-:Y:S01]  /*14d0*/  IMAD R11, R10, R8, R11 ;  /* 0x000000080a0b7224 */ /* 0x000fe200078e020b */
[----:B------:R-:W-:Y:S01]  /*14e0*/  IADD3 R10, P6, PT, RZ, R21, RZ ;  /* 0x00000015ff0a7210 */ /* 0x000fe20007fde0ff */
[----:B------:R-:W-:Y:S01]  /*14f0*/  IMAD.X R12, R14, 0x1, R19, P4 ;  /* 0x000000010e0c7824 */ /* 0x000fe200020e0613 */
[----:B------:R-:W-:Y:S01]  /*1500*/  SEL R6, R6, RZ, P1 ;  /* 0x000000ff06067207 */ /* 0x000fe20000800000 */
[----:B------:R-:W-:Y:S01]  /*1510*/  IMAD R4, R5, UR22, R4 ;  /* 0x0000001605047c24 */ /* 0x000fe2000f8e0204 */
[----:B------:R-:W-:Y:S02]  /*1520*/  IADD3 R11, PT, PT, R11, R18, RZ ;  /* 0x000000120b0b7210 */ /* 0x000fe40007ffe0ff */
[----:B------:R-:W-:Y:S01]  /*1530*/  SHF.R.S64 R5, R21, 0x1e, R12 ;  /* 0x0000001e15057819 */ /* 0x000fe2000000100c */
[----:B------:R-:W-:Y:S01]  /*1540*/  IMAD R6, R6, UR23, R7 ;  /* 0x0000001706067c24 */ /* 0x000fe2000f8e0207 */
[----:B------:R-:W-:Y:S02]  /*1550*/  SEL R11, R11, RZ, P1 ;  /* 0x000000ff0b0b7207 */ /* 0x000fe40000800000 */
[----:B------:R-:W-:-:S02]  /*1560*/  IADD3.X R3, PT, PT, R12, 0x400, RZ, P6, !PT ;  /* 0x000004000c037810 */ /* 0x000fc400037fe4ff */
[C---:B------:R-:W-:Y:S01]  /*1570*/  IADD3 R8, P5, PT, R6.reuse, UR26, RZ ;  /* 0x0000001a06087c10 */ /* 0x040fe2000ffbe0ff */
[----:B------:R-:W-:Y:S01]  /*1580*/  IMAD R11, R11, UR23, R4 ;  /* 0x000000170b0b7c24 */ /* 0x000fe2000f8e0204 */
[----:B------:R-:W-:Y:S02]  /*1590*/  IADD3 R4, P6, PT, R5, UR24, RZ ;  /* 0x0000001805047c10 */ /* 0x000fe4000ffde0ff */
[----:B------:R-:W-:Y:S02]  /*15a0*/  LEA.HI.X.SX32 R9, R6, UR27, 0x1, P5 ;  /* 0x0000001b06097c11 */ /* 0x000fe4000a8f0eff */
[C---:B------:R-:W-:Y:S02]  /*15b0*/  IADD3 R6, P5, PT, R11.reuse, UR26, RZ ;  /* 0x0000001a0b067c10 */ /* 0x040fe4000ffbe0ff */
[----:B------:R-:W-:Y:S01]  /*15c0*/  LEA.HI.X.SX32 R5, R12, UR25, 0x2, P6 ;  /* 0x000000190c057c11 */ /* 0x000fe2000b0f16ff */
[----:B------:R-:W2:Y:S01]  /*15d0*/  LDG.E.U8 R8, desc[UR8][R8.64] ;  /* 0x0000000808087981 */ /* 0x000ea2000c1e1100 */
[----:B------:R-:W-:Y:S01]  /*15e0*/  LEA.HI.X.SX32 R7, R11, UR27, 0x1, P5 ;  /* 0x0000001b0b077c11 */ /* 0x000fe2000a8f0eff */
[----:B------:R-:W0:Y:S01]  /*15f0*/  LDC.64 R12, c[0x0][0x3f0] ;  /* 0x0000fc00ff0c7b82 */ /* 0x000e220000000a00 */
[----:B------:R-:W-:Y:S01]  /*1600*/  SHF.R.S64 R10, R10, 0x1e, R3 ;  /* 0x0000001e0a0a7819 */ /* 0x000fe20000001003 */
[----:B------:R-:W0:Y:S04]  /*1610*/  LDG.E R4, desc[UR8][R4.64] ;  /* 0x0000000804047981 */ /* 0x000e28000c1e1900 */
[----:B------:R-:W3:Y:S01]  /*1620*/  LDG.E.U8 R6, desc[UR8][R6.64] ;  /* 0x0000000806067981 */ /* 0x000ee2000c1e1100 */
[----:B------:R-:W-:-:S04]  /*1630*/  IADD3 R10, P6, PT, R10, UR24, RZ ;  /* 0x000000180a0a7c10 */ /* 0x000fc8000ffde0ff */
[----:B------:R-:W-:-:S05]  /*1640*/  LEA.HI.X.SX32 R11, R3, UR25, 0x2, P6 ;  /* 0x00000019030b7c11 */ /* 0x000fca000b0f16ff */
[----:B------:R-:W4:Y:S01]  /*1650*/  LDG.E R10, desc[UR8][R10.64] ;  /* 0x000000080a0a7981 */ /* 0x000f22000c1e1900 */
[C---:B------:R-:W-:Y:S01]  /*1660*/  VIADD R22, R20.reuse, 0x400 ;  /* 0x0000040014167836 */ /* 0x040fe20000000000 */
[----:B------:R-:W-:Y:S01]  /*1670*/  IADD3.X R19, PT, PT, R19, 0x800, RZ, P4, !PT ;  /* 0x0000080013137810 */ /* 0x000fe200027fe4ff */
[----:B------:R-:W-:Y:S02]  /*1680*/  VIADD R20, R20, 0x800 ;  /* 0x0000080014147836 */ /* 0x000fe40000000000 */
[----:B------:R-:W-:Y:S01]  /*1690*/  VIADD R18, R18, 0x800 ;  /* 0x0000080012127836 */ /* 0x000fe20000000000 */
[----:B--2---:R-:W-:Y:S01]  /*16a0*/  ISETP.NE.AND P6, PT, R8, RZ, PT ;  /* 0x000000ff0800720c */ /* 0x004fe20003fc5270 */
[----:B0-----:R-:W-:Y:S01]  /*16b0*/  FMUL R3, R4, R13 ;  /* 0x0000000d04037220 */ /* 0x001fe20000400000 */
[----:B---3--:R-:W-:-:S04]  /*16c0*/  ISETP.NE.AND P5, PT, R6, RZ, PT ;  /* 0x000000ff0600720c */ /* 0x008fc80003fa5270 */
[----:B------:R-:W-:Y:S02]  /*16d0*/  FSEL R8, R3, R12, P5 ;  /* 0x0000000c03087208 */ /* 0x000fe40002800000 */
[----:B------:R-:W-:-:S04]  /*16e0*/  MOV R3, UR11 ;  /* 0x0000000b00037c02 */ /* 0x000fc80008000f00 */
[----:B------:R-:W-:Y:S01]  /*16f0*/  ISETP.GE.AND P5, PT, R22, R3, PT ;  /* 0x000000031600720c */ /* 0x000fe20003fa6270 */
[----:B----4-:R-:W-:Y:S01]  /*1700*/  @P6 FMUL R12, R10, R13 ;  /* 0x0000000d0a0c6220 */ /* 0x010fe20000400000 */
[----:B------:R-:W-:Y:S01]  /*1710*/  FMNMX R5, R8, R0, !PT ;  /* 0x0000000008057209 */ /* 0x000fe20007800000 */
[----:B------:R-:W-:Y:S03]  /*1720*/  STS [R17+-0x1000], R8 ;  /* 0xfff0000811007388 */ /* 0x000fe60000000800 */
[----:B------:R-:W-:Y:S01]  /*1730*/  FMNMX R0, R5, R12, !PT ;  /* 0x0000000c05007209 */ /* 0x000fe20007800000 */
[----:B------:R0:W-:Y:S02]  /*1740*/  STS [R17], R12 ;  /* 0x0000000c11007388 */ /* 0x0001e40000000800 */
[----:B0-----:R-:W-:-:S04]  /*1750*/  IADD3 R17, PT, PT, R17, 0x2000, RZ ;  /* 0x0000200011117810 */ /* 0x001fc80007ffe0ff */
[----:B------:R-:W-:Y:S05]  /*1760*/  @!P5 BRA `(.L_x_182) ;  /* 0xfffffff4000cd947 */ /* 0x000fea000383ffff */
.L_x_179:
[----:B------:R-:W-:Y:S05]  /*1770*/  BSYNC.RECONVERGENT B0 ;  /* 0x0000000000007941 */ /* 0x000fea0003800200 */
.L_x_178:
[----:B------:R-:W1:Y:S01]  /*1780*/  S2R R6, SR_LANEID ;  /* 0x0000000000067919 */ /* 0x000e620000000000 */
[----:B------:R-:W-:Y:S01]  /*1790*/  IMAD.MOV.U32 R7, RZ, RZ, R0 ;  /* 0x000000ffff077224 */ /* 0x000fe200078e0000 */
[----:B------:R-:W-:Y:S01]  /*17a0*/  BSSY.RECONVERGENT B0, `(.L_x_183) ;  /* 0x000001c000007945 */ /* 0x000fe20003800200 */
[----:B------:R-:W-:-:S03]  /*17b0*/  PLOP3.LUT P6, PT, PT, PT, PT, 0x8, 0x80 ;  /* 0x000000000080781c */ /* 0x000fc60003fce170 */
[----:B------:R-:W2:Y:S01]  /*17c0*/  SHFL.DOWN PT, R0, R7, 0x1, 0x1f ;  /* 0x08201f0007007f89 */ /* 0x000ea200000e0000 */
[C---:B-1----:R-:W-:Y:S02]  /*17d0*/  ISETP.GT.AND P1, PT, R6.reuse, 0x1e, PT ;  /* 0x0000001e0600780c */ /* 0x042fe40003f24270 */
[C---:B------:R-:W-:Y:S02]  /*17e0*/  ISETP.GT.AND P2, PT, R6.reuse, 0x1d, PT ;  /* 0x0000001d0600780c */ /* 0x040fe40003f44270 */
[C---:B------:R-:W-:Y:S02]  /*17f0*/  ISETP.GT.AND P3, PT, R6.reuse, 0x1b, PT ;  /* 0x0000001b0600780c */ /* 0x040fe40003f64270 */
[C---:B------:R-:W-:Y:S02]  /*1800*/  ISETP.GT.AND P5, PT, R6.reuse, 0xf, PT ;  /* 0x0000000f0600780c */ /* 0x040fe40003fa4270 */
        /* <DEDUP_REMOVED lines=9> */
[----:B0-----:R-:W-:-:S05]  /*18a0*/  FSEL R8, R7, R4, P4 ;  /* 0x0000000407087208 */ /* 0x001fca0002000000 */
[----:B------:R0:W2:Y:S01]  /*18b0*/  SHFL.DOWN PT, R5, R8, 0x10, 0x1f ;  /* 0x0a001f0008057f89 */ /* 0x0000a200000e0000 */
[----:B-1----:R-:W-:Y:S05]  /*18c0*/  @P5 BRA `(.L_x_184) ;  /* 0x0000000000245947 */ /* 0x002fea0003800000 */
[----:B------:R-:W1:Y:S01]  /*18d0*/  S2UR UR7, SR_CgaCtaId ;  /* 0x00000000000779c3 */ /* 0x000e620000008800 */
[----:B------:R-:W-:Y:S01]  /*18e0*/  ISETP.NE.AND P0, PT, R6, RZ, PT ;  /* 0x000000ff0600720c */ /* 0x000fe20003f05270 */
[----:B------:R-:W-:Y:S01]  /*18f0*/  UMOV UR5, 0x400 ;  /* 0x0000040000057882 */ /* 0x000fe20000000000 */
[----:B------:R-:W-:Y:S02]  /*1900*/  SHF.R.U32.HI R6, RZ, 0x3, R0 ;  /* 0x00000003ff067819 */ /* 0x000fe40000011600 */
[----:B0-2---:R-:W-:Y:S02]  /*1910*/  FMNMX R8, R4, R5, !PT ;  /* 0x0000000504087209 */ /* 0x005fe40007800000 */
[----:B------:R-:W-:-:S07]  /*1920*/  LOP3.LUT R5, R6, 0x7c, RZ, 0xc0, !PT ;  /* 0x0000007c06057812 */ /* 0x000fce00078ec0ff */
[----:B------:R-:W-:Y:S01]  /*1930*/  @!P0 PLOP3.LUT P6, PT, PT, PT, PT, 0x80, 0x8 ;  /* 0x000000000008881c */ /* 0x000fe20003fcf070 */
[----:B-1----:R-:W-:-:S09]  /*1940*/  ULEA UR5, UR7, UR5, 0x18 ;  /* 0x0000000507057291 */ /* 0x002fd2000f8ec0ff */
[----:B------:R1:W-:Y:S03]  /*1950*/  @!P0 STS [R5+UR5+0x20], R8 ;  /* 0x0000200805008988 */ /* 0x0003e60008000805 */
.L_x_184:
[----:B------:R-:W-:Y:S05]  /*1960*/  BSYNC.RECONVERGENT B0 ;  /* 0x0000000000007941 */ /* 0x000fea0003800200 */
.L_x_183:
        /* <DEDUP_REMOVED lines=8> */
[----:B------:R-:W3:Y:S04]  /*19f0*/  LDS.128 R12, [UR5+0x20] ;  /* 0x00002005ff0c7984 */ /* 0x000ee80008000c00 */
[----:B------:R-:W4:Y:S04]  /*1a00*/  LDS.128 R20, [UR5+0x30] ;  /* 0x00003005ff147984 */ /* 0x000f280008000c00 */
[----:B-12---:R-:W1:Y:S04]  /*1a10*/  LDS.128 R4, [UR5+0x40] ;  /* 0x00004005ff047984 */ /* 0x006e680008000c00 */
[----:B------:R-:W2:Y:S01]  /*1a20*/  LDS.128 R16, [UR5+0x50] ;  /* 0x00005005ff107984 */ /* 0x000ea20008000c00 */
[----:B---3--:R-:W-:-:S03]  /*1a30*/  FMNMX3 R13, R8, R13, R14, !PT ;  /* 0x0000000d080d7276 */ /* 0x008fc6000780000e */
[----:B0-----:R-:W0:Y:S01]  /*1a40*/  LDS.128 R8, [UR5+0x60] ;  /* 0x00006005ff087984 */ /* 0x001e220008000c00 */
[----:B----4-:R-:W-:-:S04]  /*1a50*/  FMNMX3 R13, R13, R15, R20, !PT ;  /* 0x0000000f0d0d7276 */ /* 0x010fc80007800014 */
[----:B------:R-:W-:Y:S02]  /*1a60*/  FMNMX3 R21, R13, R21, R22, !PT ;  /* 0x000000150d157276 */ /* 0x000fe40007800016 */
[----:B------:R-:W3:Y:S02]  /*1a70*/  LDS.128 R12, [UR5+0x70] ;  /* 0x00007005ff0c7984 */ /* 0x000ee40008000c00 */
[----:B-1----:R-:W-:Y:S02]  /*1a80*/  FMNMX3 R4, R21, R23, R4, !PT ;  /* 0x0000001715047276 */ /* 0x002fe40007800004 */
[----:B------:R-:W1:Y:S02]  /*1a90*/  LDS.128 R20, [UR5+0x80] ;  /* 0x00008005ff147984 */ /* 0x000e640008000c00 */
[----:B------:R-:W-:-:S04]  /*1aa0*/  FMNMX3 R4, R4, R5, R6, !PT ;  /* 0x0000000504047276 */ /* 0x000fc80007800006 */
[----:B--2---:R-:W-:Y:S02]  /*1ab0*/  FMNMX3 R16, R4, R7, R16, !PT ;  /* 0x0000000704107276 */ /* 0x004fe40007800010 */
[----:B------:R-:W2:Y:S02]  /*1ac0*/  LDS.128 R4, [UR5+0x90] ;  /* 0x00009005ff047984 */ /* 0x000ea40008000c00 */
[----:B------:R-:W-:-:S04]  /*1ad0*/  FMNMX3 R16, R16, R17, R18, !PT ;  /* 0x0000001110107276 */ /* 0x000fc80007800012 */
[----:B0-----:R-:W-:-:S04]  /*1ae0*/  FMNMX3 R8, R16, R19, R8, !PT ;  /* 0x0000001310087276 */ /* 0x001fc80007800008 */
[----:B------:R-:W-:-:S04]  /*1af0*/  FMNMX3 R8, R8, R9, R10, !PT ;  /* 0x0000000908087276 */ /* 0x000fc8000780000a */
[----:B---3--:R-:W-:-:S04]  /*1b00*/  FMNMX3 R8, R8, R11, R12, !PT ;  /* 0x0000000b08087276 */ /* 0x008fc8000780000c */
[----:B------:R-:W-:-:S04]  /*1b10*/  FMNMX3 R8, R8, R13, R14, !PT ;  /* 0x0000000d08087276 */ /* 0x000fc8000780000e */
[----:B-1----:R-:W-:-:S04]  /*1b20*/  FMNMX3 R8, R8, R15, R20, !PT ;  /* 0x0000000f08087276 */ /* 0x002fc80007800014 */
[----:B------:R-:W-:-:S04]  /*1b30*/  FMNMX3 R8, R8, R21, R22, !PT ;  /* 0x0000001508087276 */ /* 0x000fc80007800016 */
[----:B--2---:R-:W-:-:S04]  /*1b40*/  FMNMX3 R4, R8, R23, R4, !PT ;  /* 0x0000001708047276 */ /* 0x004fc80007800004 */
[----:B------:R-:W-:-:S04]  /*1b50*/  FMNMX3 R4, R4, R5, R6, !PT ;  /* 0x0000000504047276 */ /* 0x000fc80007800006 */
[----:B------:R-:W-:-:S05]  /*1b60*/  FMNMX R4, R4, R7, !PT ;  /* 0x0000000704047209 */ /* 0x000fca0007800000 */
[----:B------:R3:W-:Y:S02]  /*1b70*/  STS [UR5+0xa4], R4 ;  /* 0x0000a404ff007988 */ /* 0x0007e40008000805 */
.L_x_186:
[----:B------:R-:W-:Y:S05]  /*1b80*/  BSYNC.RECONVERGENT B0 ;  /* 0x0000000000007941 */ /* 0x000fea0003800200 */
.L_x_185:
[----:B------:R-:W4:Y:S01]  /*1b90*/  LDCU UR5, c[0x0][0x414] ;  /* 0x00008280ff0577ac */ /* 0x000f220008000800 */
[----:B------:R-:W5:Y:S01]  /*1ba0*/  S2R R7, SR_CgaCtaId ;  /* 0x0000000000077919 */ /* 0x000f620000008800 */
[----:B------:R-:W-:Y:S01]  /*1bb0*/  BAR.SYNC.DEFER_BLOCKING 0x0 ;  /* 0x0000000000007b1d */ /* 0x000fe20000010000 */
[C---:B------:R-:W-:Y:S01]  /*1bc0*/  ISETP.GE.U32.AND P0, PT, R0.reuse, R3, PT ;  /* 0x000000030000720c */ /* 0x040fe20003f06070 */
[----:B-12---:R-:W-:Y:S01]  /*1bd0*/  IMAD.MOV.U32 R5, RZ, RZ, RZ ;  /* 0x000000ffff057224 */ /* 0x006fe200078e00ff */
[----:B0-----:R-:W-:Y:S02]  /*1be0*/  MOV R8, 0x400 ;  /* 0x0000040000087802 */ /* 0x001fe40000000f00 */
[C---:B------:R-:W-:Y:S01]  /*1bf0*/  LOP3.LUT R22, R0.reuse, 0xc00, RZ, 0xfc, !PT ;  /* 0x00000c0000167812 */ /* 0x040fe200078efcff */
[----:B------:R-:W-:Y:S01]  /*1c00*/  BSSY.RECONVERGENT B0, `(.L_x_187) ;  /* 0x000007a000007945 */ /* 0x000fe20003800200 */
[C---:B------:R-:W-:Y:S02]  /*1c10*/  LOP3.LUT R21, R0.reuse, 0x400, RZ, 0xfc, !PT ;  /* 0x0000040000157812 */ /* 0x040fe400078efcff */
[----:B------:R-:W-:-:S02]  /*1c20*/  LOP3.LUT R20, R0, 0x800, RZ, 0xfc, !PT ;  /* 0x0000080000147812 */ /* 0x000fc400078efcff */
[----:B----4-:R-:W-:Y:S02]  /*1c30*/  ISETP.GE.AND.EX P0, PT, RZ, UR5, PT, P0 ;  /* 0x00000005ff007c0c */ /* 0x010fe4000bf06300 */
[----:B-----5:R-:W-:-:S11]  /*1c40*/  LEA R23, R7, R8, 0x18 ;  /* 0x0000000807177211 */ /* 0x020fd600078ec0ff */
[----:B------:R-:W-:Y:S05]  /*1c50*/  @P0 BRA `(.L_x_188) ;  /* 0x0000000400d00947 */ /* 0x000fea0003800000 */
[----:B---3--:R0:W1:Y:S01]  /*1c60*/  LDS R4, [R23+0xa4] ;  /* 0x0000a40017047984 */ /* 0x0080620000000800 */
[----:B------:R-:W-:Y:S01]  /*1c70*/  LOP3.LUT R10, R24, 0xc00, RZ, 0xc0, !PT ;  /* 0x00000c00180a7812 */ /* 0x000fe200078ec0ff */
[----:B------:R-:W-:Y:S01]  /*1c80*/  BSSY.RECONVERGENT B1, `(.L_x_189) ;  /* 0x0000035000017945 */ /* 0x000fe20003800200 */
[----:B------:R-:W-:Y:S02]  /*1c90*/  HFMA2 R5, -RZ, RZ, 0, 0 ;  /* 0x00000000ff057431 */ /* 0x000fe400000001ff */
[----:B------:R-:W-:Y:S01]  /*1ca0*/  IMAD.MOV.U32 R6, RZ, RZ, R0 ;  /* 0x000000ffff067224 */ /* 0x000fe200078e0000 */
[----:B------:R-:W-:-:S04]  /*1cb0*/  ISETP.NE.U32.AND P0, PT, R10, 0xc00, PT ;  /* 0x00000c000a00780c */ /* 0x000fc80003f05070 */
[----:B------:R-:W-:-:S13]  /*1cc0*/  ISETP.NE.AND.EX P0, PT, RZ, RZ, PT, P0 ;  /* 0x000000ffff00720c */ /* 0x000fda0003f05300 */
[----:B0-----:R-:W-:Y:S05]  /*1cd0*/  @!P0 BRA `(.L_x_190) ;  /* 0x0000000000bc8947 */ /* 0x001fea0003800000 */
[----:B------:R-:W1:Y:S01]  /*1ce0*/  LDS R5, [R25] ;  /* 0x0000000019057984 */ /* 0x000e620000000800 */
[----:B------:R-:W-:Y:S01]  /*1cf0*/  IMAD.MOV.U32 R9, RZ, RZ, 0x3bbb989d ;  /* 0x3bbb989dff097424 */ /* 0x000fe200078e00ff */
[----:B------:R-:W-:Y:S02]  /*1d00*/  MOV R11, 0x437c0000 ;  /* 0x437c0000000b7802 */ /* 0x000fe40000000f00 */
        /* <DEDUP_REMOVED lines=15> */
[----:B------:R-:W1:Y:S01]  /*1e00*/  LDS R13, [R25+0x1000] ;  /* 0x00100000190d7984 */ /* 0x000e620000000800 */
[----:B------:R-:W-:-:S04]  /*1e10*/  ISETP.NE.U32.AND P0, PT, R10, 0x400, PT ;  /* 0x000004000a00780c */ /* 0x000fc80003f05070 */
[----:B------:R-:W-:Y:S01]  /*1e20*/  ISETP.NE.AND.EX P0, PT, RZ, RZ, PT, P0 ;  /* 0x000000ffff00720c */ /* 0x000fe20003f05300 */
[----:B-1----:R-:W-:-:S04]  /*1e30*/  FADD R6, -R4, R13 ;  /* 0x0000000d04067221 */ /* 0x002fc80000000100 */
[----:B0-----:R-:W-:-:S04]  /*1e40*/  FFMA.SAT R12, R6, R9, 0.5 ;  /* 0x3f000000060c7423 */ /* 0x001fc80000002009 */
        /* <DEDUP_REMOVED lines=18> */
[----:B------:R-:W-:Y:S01]  /*1f70*/  FFMA R9, R6, 1.925963033500011079e-08, R9 ;  /* 0x32a5706006097823 */ /* 0x000fe20000000009 */
[----:B------:R-:W-:-:S05]  /*1f80*/  MOV R6, R22 ;  /* 0x0000001600067202 */ /* 0x000fca0000000f00 */
[----:B------:R-:W0:Y:S02]  /*1f90*/  MUFU.EX2 R9, R9 ;  /* 0x0000000900097308 */ /* 0x000e240000000800 */
[----:B0-----:R-:W-:-:S04]  /*1fa0*/  FMUL R10, R10, R9 ;  /* 0x000000090a0a7220 */ /* 0x001fc80000400000 */
[----:B------:R-:W-:Y:S01]  /*1fb0*/  FADD R5, R5, R10 ;  /* 0x0000000a05057221 */ /* 0x000fe20000000000 */
[----:B------:R3:W-:Y:S06]  /*1fc0*/  STS [R25+0x2000], R10 ;  /* 0x0020000a19007388 */ /* 0x0007ec0000000800 */
.L_x_190:
[----:B------:R-:W-:Y:S05]  /*1fd0*/  BSYNC.RECONVERGENT B1 ;  /* 0x0000000000017941 */ /* 0x000fea0003800200 */
.L_x_189:
[----:B------:R-:W-:-:S04]  /*1fe0*/  ISETP.GE.U32.AND P0, PT, R24, 0xc00, PT ;  /* 0x00000c001800780c */ /* 0x000fc80003f06070 */
[----:B------:R-:W-:-:S13]  /*1ff0*/  ISETP.GE.U32.AND.EX P0, PT, R2, RZ, PT, P0 ;  /* 0x000000ff0200720c */ /* 0x000fda0003f06100 */
[----:B------:R-:W-:Y:S05]  /*2000*/  @!P0 BRA `(.L_x_188) ;  /* 0x0000000000e48947 */ /* 0x000fea0003800000 */
[----:B------:R-:W-:-:S05]  /*2010*/  VIADD R8, R8, 0x150 ;  /* 0x0000015008087836 */ /* 0x000fca0000000000 */
[----:B------:R-:W-:-:S07]  /*2020*/  LEA R7, R7, R8, 0x18 ;  /* 0x0000000807077211 */ /* 0x000fce00078ec0ff */
.L_x_191:
[C---:B----4-:R-:W-:Y:S02]  /*2030*/  IMAD R8, R6.reuse, 0x4, R7 ;  /* 0x0000000406087824 */ /* 0x050fe400078e0207 */
[----:B------:R-:W-:Y:S02]  /*2040*/  HFMA2 R11, -RZ, RZ, 0.96630859375, -0.0022525787353515625 ;  /* 0x3bbb989dff0b7431 */ /* 0x000fe400000001ff */
[----:B0-2---:R-:W-:Y:S01]  /*2050*/  IMAD.MOV.U32 R12, RZ, RZ, 0x437c0000 ;  /* 0x437c0000ff0c7424 */ /* 0x005fe200078e00ff */
[----:B------:R-:W-:Y:S01]  /*2060*/  IADD3 R6, PT, PT, R6, 0x1000, RZ ;  /* 0x0000100006067810 */ /* 0x000fe20007ffe0ff */
[----:B------:R-:W1:Y:S03]  /*2070*/  LDS R9, [R8] ;  /* 0x0000000008097984 */ /* 0x000e660000000800 */
[----:B------:R-:W-:Y:S01]  /*2080*/  ISETP.GE.U32.AND P0, PT, R6, R3, PT ;  /* 0x000000030600720c */ /* 0x000fe20003f06070 */
[----:B------:R-:W0:Y:S03]  /*2090*/  LDS R17, [R8+0x1000] ;  /* 0x0010000008117984 */ /* 0x000e260000000800 */
[----:B------:R-:W-:Y:S01]  /*20a0*/  ISETP.GE.U32.AND.EX P0, PT, RZ, UR5, PT, P0 ;  /* 0x00000005ff007c0c */ /* 0x000fe2000bf06100 */
[----:B------:R-:W2:Y:S04]  /*20b0*/  LDS R15, [R8+0x2000] ;  /* 0x00200000080f7984 */ /* 0x000ea80000000800 */
[----:B------:R-:W4:Y:S01]  /*20c0*/  LDS R13, [R8+0x3000] ;  /* 0x00300000080d7984 */ /* 0x000f220000000800 */
[C---:B-1----:R-:W-:Y:S01]  /*20d0*/  FADD R18, -R4.reuse, R9 ;  /* 0x0000000904127221 */ /* 0x042fe20000000100 */
[----:B0-----:R-:W-:-:S03]  /*20e0*/  FADD R16, -R4, R17 ;  /* 0x0000001104107221 */ /* 0x001fc60000000100 */
[-C--:B------:R-:W-:Y:S01]  /*20f0*/  FFMA.SAT R9, R18, R11.reuse, 0.5 ;  /* 0x3f00000012097423 */ /* 0x080fe2000000200b */
[----:B------:R-:W-:-:S03]  /*2100*/  FFMA.SAT R17, R16, R11, 0.5 ;  /* 0x3f00000010117423 */ /* 0x000fc6000000200b */
[-C--:B------:R-:W-:Y:S01]  /*2110*/  FFMA.RM R9, R9, R12.reuse, 12582913 ;  /* 0x4b40000109097423 */ /* 0x080fe2000000400c */
[----:B--2---:R-:W-:Y:S01]  /*2120*/  FADD R14, -R4, R15 ;  /* 0x0000000f040e7221 */ /* 0x004fe20000000100 */
[----:B---3--:R-:W-:Y:S02]  /*2130*/  FFMA.RM R10, R17, R12, 12582913 ;  /* 0x4b400001110a7423 */ /* 0x008fe4000000400c */
[----:B------:R-:W-:Y:S02]  /*2140*/  FADD R17, R9, -12583039 ;  /* 0xcb40007f09117421 */ /* 0x000fe40000000000 */
[----:B------:R-:W-:Y:S02]  /*2150*/  FADD R19, R10, -12583039 ;  /* 0xcb40007f0a137421 */ /* 0x000fe40000000000 */
[----:B------:R-:W-:Y:S01]  /*2160*/  FFMA R17, R18, 1.4426950216293334961, -R17 ;  /* 0x3fb8aa3b12117823 */ /* 0x000fe20000000811 */
[----:B------:R-:W-:Y:S01]  /*2170*/  SHF.L.U32 R10, R10, 0x17, RZ ;  /* 0x000000170a0a7819 */ /* 0x000fe200000006ff */
[----:B------:R-:W-:-:S02]  /*2180*/  FFMA R19, R16, 1.4426950216293334961, -R19 ;  /* 0x3fb8aa3b10137823 */ /* 0x000fc40000000813 */
[----:B------:R-:W-:Y:S02]  /*2190*/  FFMA R15, R18, 1.925963033500011079e-08, R17 ;  /* 0x32a57060120f7823 */ /* 0x000fe40000000011 */
[----:B------:R-:W-:Y:S01]  /*21a0*/  FFMA R17, R16, 1.925963033500011079e-08, R19 ;  /* 0x32a5706010117823 */ /* 0x000fe20000000013 */
[-C--:B------:R-:W-:Y:S01]  /*21b0*/  FFMA.SAT R19, R14, R11.reuse, 0.5 ;  /* 0x3f0000000e137423 */ /* 0x080fe2000000200b */
[----:B----4-:R-:W-:Y:S02]  /*21c0*/  FADD R16, -R4, R13 ;  /* 0x0000000d04107221 */ /* 0x010fe40000000100 */
[----:B------:R-:W0:Y:S01]  /*21d0*/  MUFU.EX2 R15, R15 ;  /* 0x0000000f000f7308 */ /* 0x000e220000000800 */
[----:B------:R-:W-:Y:S01]  /*21e0*/  FFMA.RM R13, R19, R12, 12582913 ;  /* 0x4b400001130d7423 */ /* 0x000fe2000000400c */
[----:B------:R-:W-:-:S03]  /*21f0*/  FFMA.SAT R19, R16, R11, 0.5 ;  /* 0x3f00000010137423 */ /* 0x000fc6000000200b */
[----:B------:R-:W-:Y:S01]  /*2200*/  FADD R11, R13, -12583039 ;  /* 0xcb40007f0d0b7421 */ /* 0x000fe20000000000 */
[----:B------:R-:W-:Y:S02]  /*2210*/  FFMA.RM R12, R19, R12, 12582913 ;  /* 0x4b400001130c7423 */ /* 0x000fe4000000400c */
[----:B------:R-:W1:Y:S01]  /*2220*/  MUFU.EX2 R17, R17 ;  /* 0x0000001100117308 */ /* 0x000e620000000800 */
[----:B------:R-:W-:Y:S02]  /*2230*/  IMAD.SHL.U32 R18, R13, 0x800000, RZ ;  /* 0x008000000d127824 */ /* 0x000fe400078e00ff */
        /* <DEDUP_REMOVED lines=22> */
.L_x_188:
[----:B------:R-:W-:Y:S05]  /*23a0*/  BSYNC.RECONVERGENT B0 ;  /* 0x0000000000007941 */ /* 0x000fea0003800200 */
.L_x_187:
[----:B0-2---:R-:W-:Y:S01]  /*23b0*/  IMAD.MOV.U32 R12, RZ, RZ, R5 ;  /* 0x000000ffff0c7224 */ /* 0x005fe200078e0005 */
[----:B------:R-:W0:Y:S01]  /*23c0*/  S2UR UR7, SR_CgaCtaId ;  /* 0x00000000000779c3 */ /* 0x000e220000008800 */
[----:B------:R-:W-:Y:S01]  /*23d0*/  UMOV UR5, 0x400 ;  /* 0x0000040000057882 */ /* 0x000fe20000000000 */
[----:B------:R-:W-:Y:S01]  /*23e0*/  ISETP.NE.AND P0, PT, R0, RZ, PT ;  /* 0x000000ff0000720c */ /* 0x000fe20003f05270 */
[----:B------:R-:W-:Y:S01]  /*23f0*/  UIADD3 UR5, UPT, UPT, UR5, 0xa8, URZ ;  /* 0x000000a805057890 */ /* 0x000fe2000fffe0ff */
[----:B------:R-:W2:Y:S01]  /*2400*/  SHFL.DOWN PT, R5, R12, 0x1, 0x1f ;  /* 0x08201f000c057f89 */ /* 0x000ea200000e0000 */
[----:B-1-3--:R-:W-:Y:S01]  /*2410*/  SHF.R.U32.HI R4, RZ, 0x3, R0 ;  /* 0x00000003ff047819 */ /* 0x00afe20000011600 */
[----:B------:R-:W-:Y:S03]  /*2420*/  BSSY.RECONVERGENT B0, `(.L_x_192) ;  /* 0x0000038000007945 */ /* 0x000fe60003800200 */
[----:B------:R-:W-:Y:S01]  /*2430*/  LOP3.LUT R7, R4, 0x7c, RZ, 0xc0, !PT ;  /* 0x0000007c04077812 */ /* 0x000fe200078ec0ff */
[----:B0-----:R-:W-:Y:S01]  /*2440*/  ULEA UR5, UR7, UR5, 0x18 ;  /* 0x0000000507057291 */ /* 0x001fe2000f8ec0ff */
[----:B--2---:R-:W-:-:S05]  /*2450*/  @!P1 FADD R12, R5, R12 ;  /* 0x0000000c050c9221 */ /* 0x004fca0000000000 */
        /* <DEDUP_REMOVED lines=11> */
[----:B------:R-:W1:Y:S04]  /*2510*/  LDS R13, [R23+0xcc] ;  /* 0x0000cc00170d7984 */ /* 0x000e680000000800 */
[----:B----4-:R-:W2:Y:S04]  /*2520*/  LDS.128 R8, [R23+0xd0] ;  /* 0x0000d00017087984 */ /* 0x010ea80000000c00 */
[----:B------:R-:W3:Y:S04]  /*2530*/  LDS.128 R16, [R23+0xe0] ;  /* 0x0000e00017107984 */ /* 0x000ee80000000c00 */
[----:B0-----:R-:W0:Y:S01]  /*2540*/  LDS.128 R4, [R23+0xf0] ;  /* 0x0000f00017047984 */ /* 0x001e220000000c00 */
[----:B-1----:R-:W-:-:S04]  /*2550*/  FADD R13, R12, R13 ;  /* 0x0000000d0c0d7221 */ /* 0x002fc80000000000 */
[----:B--2---:R-:W-:Y:S02]  /*2560*/  FADD R8, R13, R8 ;  /* 0x000000080d087221 */ /* 0x004fe40000000000 */
[----:B------:R-:W1:Y:S02]  /*2570*/  LDS.128 R12, [R23+0x100] ;  /* 0x00010000170c7984 */ /* 0x000e640000000c00 */
[----:B------:R-:W-:-:S04]  /*2580*/  FADD R9, R8, R9 ;  /* 0x0000000908097221 */ /* 0x000fc80000000000 */
[----:B------:R-:W-:-:S04]  /*2590*/  FADD R10, R9, R10 ;  /* 0x0000000a090a7221 */ /* 0x000fc80000000000 */
[----:B------:R-:W-:-:S04]  /*25a0*/  FADD R11, R10, R11 ;  /* 0x0000000b0a0b7221 */ /* 0x000fc80000000000 */
[----:B---3--:R-:W-:Y:S02]  /*25b0*/  FADD R16, R11, R16 ;  /* 0x000000100b107221 */ /* 0x008fe40000000000 */
[----:B------:R-:W2:Y:S02]  /*25c0*/  LDS.128 R8, [R23+0x110] ;  /* 0x0001100017087984 */ /* 0x000ea40000000c00 */
[----:B------:R-:W-:-:S04]  /*25d0*/  FADD R17, R16, R17 ;  /* 0x0000001110117221 */ /* 0x000fc80000000000 */
[----:B------:R-:W-:-:S04]  /*25e0*/  FADD R18, R17, R18 ;  /* 0x0000001211127221 */ /* 0x000fc80000000000 */
[----:B------:R-:W-:-:S04]  /*25f0*/  FADD R19, R18, R19 ;  /* 0x0000001312137221 */ /* 0x000fc80000000000 */
[----:B0-----:R-:W-:Y:S02]  /*2600*/  FADD R4, R19, R4 ;  /* 0x0000000413047221 */ /* 0x001fe40000000000 */
[----:B------:R-:W0:Y:S02]  /*2610*/  LDS.128 R16, [R23+0x120] ;  /* 0x0001200017107984 */ /* 0x000e240000000c00 */
[----:B------:R-:W-:-:S04]  /*2620*/  FADD R5, R4, R5 ;  /* 0x0000000504057221 */ /* 0x000fc80000000000 */
[----:B------:R-:W-:-:S04]  /*2630*/  FADD R6, R5, R6 ;  /* 0x0000000605067221 */ /* 0x000fc80000000000 */
[----:B------:R-:W-:-:S04]  /*2640*/  FADD R7, R6, R7 ;  /* 0x0000000706077221 */ /* 0x000fc80000000000 */
[----:B-1----:R-:W-:Y:S02]  /*2650*/  FADD R12, R7, R12 ;  /* 0x0000000c070c7221 */ /* 0x002fe40000000000 */
[----:B------:R-:W1:Y:S02]  /*2660*/  LDS.128 R4, [R23+0x130] ;  /* 0x0001300017047984 */ /* 0x000e640000000c00 */
[----:B------:R-:W-:-:S04]  /*2670*/  FADD R13, R12, R13 ;  /* 0x0000000d0c0d7221 */ /* 0x000fc80000000000 */
[----:B------:R-:W-:-:S04]  /*2680*/  FADD R14, R13, R14 ;  /* 0x0000000e0d0e7221 */ /* 0x000fc80000000000 */
[----:B------:R-:W-:-:S04]  /*2690*/  FADD R15, R14, R15 ;  /* 0x0000000f0e0f7221 */ /* 0x000fc80000000000 */
[----:B--2---:R-:W-:-:S04]  /*26a0*/  FADD R8, R15, R8 ;  /* 0x000000080f087221 */ /* 0x004fc80000000000 */
[----:B------:R-:W-:-:S04]  /*26b0*/  FADD R9, R8, R9 ;  /* 0x0000000908097221 */ /* 0x000fc80000000000 */
[----:B------:R-:W-:Y:S02]  /*26c0*/  FADD R10, R9, R10 ;  /* 0x0000000a090a7221 */ /* 0x000fe40000000000 */
[----:B------:R-:W2:Y:S02]  /*26d0*/  LDS.64 R8, [R23+0x140] ;  /* 0x0001400017087984 */ /* 0x000ea40000000a00 */
        /* <DEDUP_REMOVED lines=11> */
[----:B------:R1:W-:Y:S02]  /*2790*/  STS [R23+0x14c], R8 ;  /* 0x00014c0817007388 */ /* 0x0003e40000000800 */
.L_x_193:
[----:B------:R-:W-:Y:S05]  /*27a0*/  BSYNC.RECONVERGENT B0 ;  /* 0x0000000000007941 */ /* 0x000fea0003800200 */
.L_x_192:
[----:B------:R-:W-:Y:S01]  /*27b0*/  BAR.SYNC.DEFER_BLOCKING 0x0 ;  /* 0x0000000000007b1d */ /* 0x000fe20000010000 */
[----:B------:R-:W-:-:S05]  /*27c0*/  ISETP.GE.AND P0, PT, R0, R3, PT ;  /* 0x000000030000720c */ /* 0x000fca0003f06270 */
[----:B------:R-:W2:Y:S01]  /*27d0*/  LDCU UR11, c[0x0][0x410] ;  /* 0x00008200ff0b77ac */ /* 0x000ea20008000800 */
[----:B------:R-:W-:Y:S01]  /*27e0*/  BSSY.RECONVERGENT B0, `(.L_x_194) ;  /* 0x0000096000007945 */ /* 0x000fe20003800200 */
[----:B------:R-:W3:Y:S06]  /*27f0*/  LDCU.64 UR14, c[0x0][0x3f8] ;  /* 0x00007f00ff0e77ac */ /* 0x000eec0008000a00 */
[----:B------:R-:W-:Y:S05]  /*2800*/  @P0 BRA `(.L_x_195) ;  /* 0x00000008004c0947 */ /* 0x000fea0003800000 */
[----:B------:R2:W2:Y:S01]  /*2810*/  LDS R4, [R23+0x14c] ;  /* 0x00014c0017047984 */ /* 0x0004a20000000800 */
[----:B-1--4-:R-:W-:Y:S01]  /*2820*/  LOP3.LUT R8, R26, 0xc00, RZ, 0xc0, !PT ;  /* 0x00000c001a087812 */ /* 0x012fe200078ec0ff */
[----:B------:R-:W-:Y:S01]  /*2830*/  BSSY.RECONVERGENT B1, `(.L_x_196) ;  /* 0x000003f000017945 */ /* 0x000fe20003800200 */
[----:B0-----:R-:W-:Y:S02]  /*2840*/  IMAD.MOV.U32 R12, RZ, RZ, R0 ;  /* 0x000000ffff0c7224 */ /* 0x001fe400078e0000 */
[----:B------:R-:W-:-:S13]  /*2850*/  ISETP.NE.AND P0, PT, R8, 0xc00, PT ;  /* 0x00000c000800780c */ /* 0x000fda0003f05270 */
[----:B------:R-:W-:Y:S05]  /*2860*/  @!P0 BRA `(.L_x_197) ;  /* 0x0000000000ec8947 */ /* 0x000fea0003800000 */
[----:B------:R-:W0:Y:S01]  /*2870*/  LDS R3, [R25] ;  /* 0x0000000019037984 */ /* 0x000e220000000800 */
[----:B--2---:R-:W1:Y:S01]  /*2880*/  MUFU.RCP R5, R4 ;  /* 0x0000000400057308 */ /* 0x004e620000001000 */
[----:B------:R-:W-:Y:S01]  /*2890*/  BSSY.RECONVERGENT B2, `(.L_x_198) ;  /* 0x000000a000027945 */ /* 0x000fe20003800200 */
[----:B-1----:R-:W-:-:S04]  /*28a0*/  FFMA R6, -R4, R5, 1 ;  /* 0x3f80000004067423 */ /* 0x002fc80000000105 */
[----:B------:R-:W-:Y:S02]  /*28b0*/  FFMA R6, R5, R6, R5 ;  /* 0x0000000605067223 */ /* 0x000fe40000000005 */
[----:B0-----:R-:W0:Y:S02]  /*28c0*/  FCHK P0, R3, R4 ;  /* 0x0000000403007302 */ /* 0x001e240000000000 */
[----:B------:R-:W-:-:S04]  /*28d0*/  FFMA R5, R3, R6, RZ ;  /* 0x0000000603057223 */ /* 0x000fc800000000ff */
[----:B------:R-:W-:-:S04]  /*28e0*/  FFMA R7, -R4, R5, R3 ;  /* 0x0000000504077223 */ /* 0x000fc80000000103 */
[----:B------:R-:W-:Y:S01]  /*28f0*/  FFMA R5, R6, R7, R5 ;  /* 0x0000000706057223 */ /* 0x000fe20000000005 */
[----:B0-----:R-:W-:Y:S06]  /*2900*/  @!P0 BRA `(.L_x_199) ;  /* 0x0000000000088947 */ /* 0x001fec0003800000 */
[----:B------:R-:W-:-:S07]  /*2910*/  MOV R10, 0x2930 ;  /* 0x00002930000a7802 */ /* 0x000fce0000000f00 */
[----:B---3--:R-:W-:Y:S05]  /*2920*/  CALL.REL.NOINC `($__internal_4_$__cuda_sm3x_div_rn_noftz_f32_slowpath) ;  /* 0x0000000800247944 */ /* 0x008fea0003c00000 */
.L_x_199:
[----:B---3--:R-:W-:Y:S05]  /*2930*/  BSYNC.RECONVERGENT B2 ;  /* 0x0000000000027941 */ /* 0x008fea0003800200 */
.L_x_198:
[----:B------:R-:W0:Y:S01]  /*2940*/  LDC.64 R6, c[0x0][0x400] ;  /* 0x00010000ff067b82 */ /* 0x000e220000000a00 */
[----:B------:R-:W1:Y:S01]  /*2950*/  LDCU.64 UR12, c[0x0][0x3f8] ;  /* 0x00007f00ff0c77ac */ /* 0x000e620008000a00 */
[----:B------:R-:W-:Y:S01]  /*2960*/  MOV R10, R0 ;  /* 0x00000000000a7202 */ /* 0x000fe20000000f00 */
[----:B------:R-:W-:Y:S02]  /*2970*/  IMAD.MOV.U32 R11, RZ, RZ, RZ ;  /* 0x000000ffff0b7224 */ /* 0x000fe400078e00ff */
[C---:B0-----:R-:W-:Y:S02]  /*2980*/  IMAD R12, R6.reuse, UR4, RZ ;  /* 0x00000004060c7c24 */ /* 0x041fe4000f8e02ff */
[----:B------:R-:W-:-:S04]  /*2990*/  IMAD.WIDE.U32 R10, R6, UR6, R10 ;  /* 0x00000006060a7c25 */ /* 0x000fc8000f8e000a */
[----:B------:R-:W-:Y:S01]  /*29a0*/  IMAD R3, R7, UR6, R12 ;  /* 0x0000000607037c24 */ /* 0x000fe2000f8e020c */
[----:B-1----:R-:W-:Y:S02]  /*29b0*/  LEA R6, P0, R10, UR12, 0x2 ;  /* 0x0000000c0a067c11 */ /* 0x002fe4000f8010ff */
[----:B------:R-:W-:Y:S01]  /*29c0*/  MOV R12, R21 ;  /* 0x00000015000c7202 */ /* 0x000fe20000000f00 */
[----:B------:R-:W-:-:S05]  /*29d0*/  IMAD.IADD R3, R11, 0x1, R3 ;  /* 0x000000010b037824 */ /* 0x000fca00078e0203 */
[----:B------:R-:W-:Y:S02]  /*29e0*/  LEA.HI.X R7, R10, UR13, R3, 0x2, P0 ;  /* 0x0000000d0a077c11 */ /* 0x000fe400080f1403 */
[----:B------:R-:W-:-:S03]  /*29f0*/  ISETP.NE.AND P0, PT, R8, RZ, PT ;  /* 0x000000ff0800720c */ /* 0x000fc60003f05270 */
[----:B------:R0:W-:Y:S10]  /*2a00*/  STG.E desc[UR8][R6.64], R5 ;  /* 0x0000000506007986 */ /* 0x0001f4000c101908 */
[----:B------:R-:W-:Y:S05]  /*2a10*/  @!P0 BRA `(.L_x_197) ;  /* 0x0000000000808947 */ /* 0x000fea0003800000 */
[----:B------:R-:W1:Y:S01]  /*2a20*/  LDS R3, [R25+0x1000] ;  /* 0x0010000019037984 */ /* 0x000e620000000800 */
[----:B0-----:R-:W0:Y:S01]  /*2a30*/  MUFU.RCP R5, R4 ;  /* 0x0000000400057308 */ /* 0x001e220000001000 */
[----:B------:R-:W-:Y:S01]  /*2a40*/  ISETP.NE.AND P2, PT, R8, 0x400, PT ;  /* 0x000004000800780c */ /* 0x000fe20003f45270 */
[----:B------:R-:W-:Y:S01]  /*2a50*/  BSSY.RECONVERGENT B2, `(.L_x_200) ;  /* 0x000000a000027945 */ /* 0x000fe20003800200 */
[----:B0-----:R-:W-:-:S04]  /*2a60*/  FFMA R0, -R4, R5, 1 ;  /* 0x3f80000004007423 */ /* 0x001fc80000000105 */
[----:B------:R-:W-:Y:S01]  /*2a70*/  FFMA R0, R5, R0, R5 ;  /* 0x0000000005007223 */ /* 0x000fe20000000005 */
[----:B-1----:R-:W0:Y:S03]  /*2a80*/  FCHK P0, R3, R4 ;  /* 0x0000000403007302 */ /* 0x002e260000000000 */
[----:B------:R-:W-:-:S04]  /*2a90*/  FFMA R5, R0, R3, RZ ;  /* 0x0000000300057223 */ /* 0x000fc800000000ff */
[----:B------:R-:W-:-:S04]  /*2aa0*/  FFMA R8, -R4, R5, R3 ;  /* 0x0000000504087223 */ /* 0x000fc80000000103 */
[----:B------:R-:W-:Y:S01]  /*2ab0*/  FFMA R5, R0, R8, R5 ;  /* 0x0000000800057223 */ /* 0x000fe20000000005 */
[----:B0-----:R-:W-:Y:S06]  /*2ac0*/  @!P0 BRA `(.L_x_201) ;  /* 0x0000000000088947 */ /* 0x001fec0003800000 */
[----:B------:R-:W-:-:S07]  /*2ad0*/  MOV R10, 0x2af0 ;  /* 0x00002af0000a7802 */ /* 0x000fce0000000f00 */
[----:B------:R-:W-:Y:S05]  /*2ae0*/  CALL.REL.NOINC `($__internal_4_$__cuda_sm3x_div_rn_noftz_f32_slowpath) ;  /* 0x0000000400b47944 */ /* 0x000fea0003c00000 */
.L_x_201:
[----:B------:R-:W-:Y:S05]  /*2af0*/  BSYNC.RECONVERGENT B2 ;  /* 0x0000000000027941 */ /* 0x000fea0003800200 */
.L_x_200:
[----:B------:R1:W-:Y:S01]  /*2b00*/  STG.E desc[UR8][R6.64+0x1000], R5 ;  /* 0x0010000506007986 */ /* 0x0003e2000c101908 */
[----:B------:R-:W-:Y:S01]  /*2b10*/  IMAD.MOV.U32 R12, RZ, RZ, R20 ;  /* 0x000000ffff0c7224 */ /* 0x000fe200078e0014 */
[----:B------:R-:W-:Y:S06]  /*2b20*/  @!P2 BRA `(.L_x_197) ;  /* 0x00000000003ca947 */ /* 0x000fec0003800000 */
[----:B------:R-:W0:Y:S01]  /*2b30*/  LDS R3, [R25+0x2000] ;  /* 0x0020000019037984 */ /* 0x000e220000000800 */
[----:B-1----:R-:W1:Y:S01]  /*2b40*/  MUFU.RCP R5, R4 ;  /* 0x0000000400057308 */ /* 0x002e620000001000 */
        /* <DEDUP_REMOVED lines=9> */
[----:B------:R-:W-:Y:S05]  /*2be0*/  CALL.REL.NOINC `($__internal_4_$__cuda_sm3x_div_rn_noftz_f32_slowpath) ;  /* 0x0000000400747944 */ /* 0x000fea0003c00000 */
.L_x_203:
[----:B------:R-:W-:Y:S05]  /*2bf0*/  BSYNC.RECONVERGENT B2 ;  /* 0x0000000000027941 */ /* 0x000fea0003800200 */
.L_x_202:
[----:B------:R4:W-:Y:S01]  /*2c00*/  STG.E desc[UR8][R6.64+0x2000], R5 ;  /* 0x0020000506007986 */ /* 0x0009e2000c101908 */
[----:B------:R-:W-:-:S07]  /*2c10*/  IMAD.MOV.U32 R12, RZ, RZ, R22 ;  /* 0x000000ffff0c7224 */ /* 0x000fce00078e0016 */
.L_x_197:
[----:B--23--:R-:W-:Y:S05]  /*2c20*/  BSYNC.RECONVERGENT B1 ;  /* 0x0000000000017941 */ /* 0x00cfea0003800200 */
.L_x_196:
[----:B01--4-:R-:W0:Y:S01]  /*2c30*/  LDC.64 R6, c[0x0][0x400] ;  /* 0x00010000ff067b82 */ /* 0x013e220000000a00 */
[----:B------:R-:W-:-:S13]  /*2c40*/  ISETP.GE.U32.AND P0, PT, R26, 0xc00, PT ;  /* 0x00000c001a00780c */ /* 0x000fda0003f06070 */
[----:B------:R-:W-:Y:S05]  /*2c50*/  @!P0 BRA `(.L_x_195) ;  /* 0x0000000400388947 */ /* 0x000fea0003800000 */
.L_x_212:
[----:B------:R-:W1:Y:S01]  /*2c60*/  S2UR UR7, SR_CgaCtaId ;  /* 0x00000000000779c3 */ /* 0x000e620000008800 */
[----:B------:R-:W-:Y:S01]  /*2c70*/  UMOV UR5, 0x400 ;  /* 0x0000040000057882 */ /* 0x000fe20000000000 */
[----:B------:R-:W2:Y:S01]  /*2c80*/  MUFU.RCP R3, R4 ;  /* 0x0000000400037308 */ /* 0x000ea20000001000 */
[----:B------:R-:W-:Y:S01]  /*2c90*/  UIADD3 UR5, UPT, UPT, UR5, 0x150, URZ ;  /* 0x0000015005057890 */ /* 0x000fe2000fffe0ff */
[----:B------:R-:W-:Y:S01]  /*2ca0*/  BSSY.RECONVERGENT B1, `(.L_x_204) ;  /* 0x000000f000017945 */ /* 0x000fe20003800200 */
[----:B--2---:R-:W-:-:S04]  /*2cb0*/  FFMA R0, -R4, R3, 1 ;  /* 0x3f80000004007423 */ /* 0x004fc80000000103 */
[----:B------:R-:W-:Y:S01]  /*2cc0*/  FFMA R0, R3, R0, R3 ;  /* 0x0000000003007223 */ /* 0x000fe20000000003 */
[----:B-1----:R-:W-:-:S06]  /*2cd0*/  ULEA UR5, UR7, UR5, 0x18 ;  /* 0x0000000507057291 */ /* 0x002fcc000f8ec0ff */
[----:B------:R-:W-:-:S05]  /*2ce0*/  LEA R13, R12, UR5, 0x2 ;  /* 0x000000050c0d7c11 */ /* 0x000fca000f8e10ff */
[----:B------:R-:W1:Y:S02]  /*2cf0*/  LDS R5, [R13] ;  /* 0x000000000d057984 */ /* 0x000e640000000800 */
[----:B-1----:R-:W1:Y:S01]  /*2d00*/  FCHK P0, R5, R4 ;  /* 0x0000000405007302 */ /* 0x002e620000000000 */
[----:B------:R-:W-:-:S04]  /*2d10*/  FFMA R3, R0, R5, RZ ;  /* 0x0000000500037223 */ /* 0x000fc800000000ff */
[----:B------:R-:W-:-:S04]  /*2d20*/  FFMA R8, -R4, R3, R5 ;  /* 0x0000000304087223 */ /* 0x000fc80000000105 */
[----:B------:R-:W-:Y:S01]  /*2d30*/  FFMA R3, R0, R8, R3 ;  /* 0x0000000800037223 */ /* 0x000fe20000000003 */
[----:B-1----:R-:W-:Y:S06]  /*2d40*/  @!P0 BRA `(.L_x_205) ;  /* 0x0000000000108947 */ /* 0x002fec0003800000 */
[----:B------:R-:W-:Y:S02]  /*2d50*/  MOV R3, R5 ;  /* 0x0000000500037202 */ /* 0x000fe40000000f00 */
[----:B------:R-:W-:-:S07]  /*2d60*/  MOV R10, 0x2d80 ;  /* 0x00002d80000a7802 */ /* 0x000fce0000000f00 */
[----:B0-----:R-:W-:Y:S05]  /*2d70*/  CALL.REL.NOINC `($__internal_4_$__cuda_sm3x_div_rn_noftz_f32_slowpath) ;  /* 0x0000000400107944 */ /* 0x001fea0003c00000 */
[----:B------:R-:W-:-:S07]  /*2d80*/  IMAD.MOV.U32 R3, RZ, RZ, R5 ;  /* 0x000000ffff037224 */ /* 0x000fce00078e0005 */
.L_x_205:
[----:B------:R-:W-:Y:S05]  /*2d90*/  BSYNC.RECONVERGENT B1 ;  /* 0x0000000000017941 */ /* 0x000fea0003800200 */
.L_x_204:
[----:B------:R-:W1:Y:S01]  /*2da0*/  LDS R15, [R13+0x1000] ;  /* 0x001000000d0f7984 */ /* 0x000e620000000800 */
[----:B------:R-:W-:Y:S02]  /*2db0*/  HFMA2 R9, -RZ, RZ, 0, 0 ;  /* 0x00000000ff097431 */ /* 0x000fe400000001ff */
[C---:B0-----:R-:W-:Y:S01]  /*2dc0*/  IMAD R0, R6.reuse, UR4, RZ ;  /* 0x0000000406007c24 */ /* 0x041fe2000f8e02ff */
[----:B------:R-:W0:Y:S01]  /*2dd0*/  MUFU.RCP R17, R4 ;  /* 0x0000000400117308 */ /* 0x000e220000001000 */
[----:B------:R-:W-:Y:S01]  /*2de0*/  IMAD.MOV.U32 R8, RZ, RZ, R12 ;  /* 0x000000ffff087224 */ /* 0x000fe200078e000c */
[----:B------:R-:W-:Y:S01]  /*2df0*/  BSSY.RECONVERGENT B1, `(.L_x_206) ;  /* 0x0000011000017945 */ /* 0x000fe20003800200 */
[----:B------:R-:W-:Y:S02]  /*2e00*/  IMAD R5, R7, UR6, R0 ;  /* 0x0000000607057c24 */ /* 0x000fe4000f8e0200 */
[----:B------:R-:W-:-:S04]  /*2e10*/  IMAD.WIDE.U32 R10, R6, UR6, R8 ;  /* 0x00000006060a7c25 */ /* 0x000fc8000f8e0008 */
[----:B------:R-:W-:Y:S01]  /*2e20*/  IMAD.IADD R5, R5, 0x1, R11 ;  /* 0x0000000105057824 */ /* 0x000fe200078e020b */
[----:B------:R-:W-:-:S04]  /*2e30*/  LEA R8, P0, R10, UR14, 0x2 ;  /* 0x0000000e0a087c11 */ /* 0x000fc8000f8010ff */
[----:B------:R-:W-:Y:S01]  /*2e40*/  LEA.HI.X R9, R10, UR15, R5, 0x2, P0 ;  /* 0x0000000f0a097c11 */ /* 0x000fe200080f1405 */
[----:B0-----:R-:W-:-:S04]  /*2e50*/  FFMA R0, -R4, R17, 1 ;  /* 0x3f80000004007423 */ /* 0x001fc80000000111 */
[----:B------:R0:W-:Y:S01]  /*2e60*/  STG.E desc[UR8][R8.64], R3 ;  /* 0x0000000308007986 */ /* 0x0001e2000c101908 */
[----:B------:R-:W-:Y:S02]  /*2e70*/  FFMA R0, R17, R0, R17 ;  /* 0x0000000011007223 */ /* 0x000fe40000000011 */
[----:B-1----:R-:W1:Y:S02]  /*2e80*/  FCHK P0, R15, R4 ;  /* 0x000000040f007302 */ /* 0x002e640000000000 */
[----:B------:R-:W-:-:S04]  /*2e90*/  FFMA R5, R0, R15, RZ ;  /* 0x0000000f00057223 */ /* 0x000fc800000000ff */
[----:B------:R-:W-:-:S04]  /*2ea0*/  FFMA R10, -R4, R5, R15 ;  /* 0x00000005040a7223 */ /* 0x000fc8000000010f */
[----:B------:R-:W-:Y:S01]  /*2eb0*/  FFMA R5, R0, R10, R5 ;  /* 0x0000000a00057223 */ /* 0x000fe20000000005 */
[----:B01----:R-:W-:Y:S06]  /*2ec0*/  @!P0 BRA `(.L_x_207) ;  /* 0x00000000000c8947 */ /* 0x003fec0003800000 */
[----:B------:R-:W-:Y:S01]  /*2ed0*/  IMAD.MOV.U32 R3, RZ, RZ, R15 ;  /* 0x000000ffff037224 */ /* 0x000fe200078e000f */
[----:B------:R-:W-:-:S07]  /*2ee0*/  MOV R10, 0x2f00 ;  /* 0x00002f00000a7802 */ /* 0x000fce0000000f00 */
[----:B------:R-:W-:Y:S05]  /*2ef0*/  CALL.REL.NOINC `($__internal_4_$__cuda_sm3x_div_rn_noftz_f32_slowpath) ;  /* 0x0000000000b07944 */ /* 0x000fea0003c00000 */
.L_x_207:
[----:B------:R-:W-:Y:S05]  /*2f00*/  BSYNC.RECONVERGENT B1 ;  /* 0x0000000000017941 */ /* 0x000fea0003800200 */
.L_x_206:
        /* <DEDUP_REMOVED lines=13> */
[----:B------:R-:W-:Y:S05]  /*2fe0*/  CALL.REL.NOINC `($__internal_4_$__cuda_sm3x_div_rn_noftz_f32_slowpath) ;  /* 0x0000000000747944 */ /* 0x000fea0003c00000 */
[----:B------:R-:W-:-:S07]  /*2ff0*/  IMAD.MOV.U32 R3, RZ, RZ, R5 ;  /* 0x000000ffff037224 */ /* 0x000fce00078e0005 */
.L_x_209:
[----:B------:R-:W-:Y:S05]  /*3000*/  BSYNC.RECONVERGENT B1 ;  /* 0x0000000000017941 */ /* 0x000fea0003800200 */
.L_x_208:
        /* <DEDUP_REMOVED lines=13> */
[----:B------:R-:W-:Y:S05]  /*30e0*/  CALL.REL.NOINC `($__internal_4_$__cuda_sm3x_div_rn_noftz_f32_slowpath) ;  /* 0x0000000000347944 */ /* 0x000fea0003c00000 */
.L_x_211:
[----:B------:R-:W-:Y:S05]  /*30f0*/  BSYNC.RECONVERGENT B1 ;  /* 0x0000000000017941 */ /* 0x000fea0003800200 */
.L_x_210:
[----:B------:R0:W-:Y:S01]  /*3100*/  STG.E desc[UR8][R8.64+0x3000], R5 ;  /* 0x0030000508007986 */ /* 0x0001e2000c101908 */
[----:B------:R-:W-:-:S04]  /*3110*/  IADD3 R12, PT, PT, R12, 0x1000, RZ ;  /* 0x000010000c0c7810 */ /* 0x000fc80007ffe0ff */
[----:B------:R-:W-:-:S13]  /*3120*/  ISETP.GE.AND P0, PT, R12, UR11, PT ;  /* 0x0000000b0c007c0c */ /* 0x000fda000bf06270 */
[----:B0-----:R-:W-:Y:S05]  /*3130*/  @!P0 BRA `(.L_x_212) ;  /* 0xfffffff800c88947 */ /* 0x001fea000383ffff */
.L_x_195:
[----:B--23--:R-:W-:Y:S05]  /*3140*/  BSYNC.RECONVERGENT B0 ;  /* 0x0000000000007941 */ /* 0x00cfea0003800200 */
.L_x_194:
[----:B------:R-:W2:Y:S01]  /*3150*/  LDCU.64 UR12, c[0x0][0x408] ;  /* 0x00008100ff0c77ac */ /* 0x000ea20008000a00 */
[----:B------:R-:W-:-:S04]  /*3160*/  UIADD3 UR6, UP0, UPT, UR10, UR6, URZ ;  /* 0x000000060a067290 */ /* 0x000fc8000ff1e0ff */
[----:B------:R-:W-:Y:S02]  /*3170*/  UIADD3.X UR4, UPT, UPT, URZ, UR4, URZ, UP0, !UPT ;  /* 0x00000004ff047290 */ /* 0x000fe400087fe4ff */
[----:B--2---:R-:W-:-:S04]  /*3180*/  UISETP.GE.U32.AND UP0, UPT, UR6, UR12, UPT ;  /* 0x0000000c0600728c */ /* 0x004fc8000bf06070 */
[----:B------:R-:W-:-:S09]  /*3190*/  UISETP.GE.AND.EX UP0, UPT, UR4, UR13, UPT, UP0 ;  /* 0x0000000d0400728c */ /* 0x000fd2000bf06300 */
[----:B------:R-:W-:Y:S05]  /*31a0*/  BRA.U !UP0, `(.L_x_213) ;  /* 0xffffffcd08e47547 */ /* 0x000fea000b83ffff */
[----:B------:R-:W-:Y:S05]  /*31b0*/  EXIT ;  /* 0x000000000000794d */ /* 0x000fea0003800000 */
        .weak           $__internal_4_$__cuda_sm3x_div_rn_noftz_f32_slowpath
        .type           $__internal_4_$__cuda_sm3x_div_rn_noftz_f32_slowpath,@function
        .size           $__internal_4_$__cuda_sm3x_div_rn_noftz_f32_slowpath,(.L_x_37381 - $__internal_4_$__cuda_sm3x_div_rn_noftz_f32_slowpath)
$__internal_4_$__cuda_sm3x_div_rn_noftz_f32_slowpath:
        /* <DEDUP_REMOVED lines=35> */
.L_x_215:
[----:B------:R-:W-:Y:S01]  /*33f0*/  LEA R15, R5, 0xc0800000, 0x17 ;  /* 0xc0800000050f7811 */ /* 0x000fe200078eb8ff */
[----:B------:R-:W-:Y:S04]  /*3400*/  BSSY.RECONVERGENT B4, `(.L_x_220) ;  /* 0x0000036000047945 */ /* 0x000fe80003800200 */
[----:B------:R-:W-:Y:S01]  /*3410*/  IMAD.IADD R17, R16, 0x1, -R15 ;  /* 0x0000000110117824 */ /* 0x000fe200078e0a0f */
[----:B------:R-:W-:-:S03]  /*3420*/  IADD3 R16, PT, PT, R14, -0x7f, RZ ;  /* 0xffffff810e107810 */ /* 0x000fc60007ffe0ff */
[----:B------:R-:W0:Y:S01]  /*3430*/  MUFU.RCP R15, R17 ;  /* 0x00000011000f7308 */ /* 0x000e220000001000 */
[----:B------:R-:W-:Y:S01]  /*3440*/  FADD.FTZ R18, -R17, -RZ ;  /* 0x800000ff11127221 */ /* 0x000fe20000010100 */
[C---:B------:R-:W-:Y:S01]  /*3450*/  IMAD R3, R16.reuse, -0x800000, R3 ;  /* 0xff80000010037824 */ /* 0x040fe200078e0203 */
[----:B------:R-:W-:-:S05]  /*3460*/  IADD3 R16, PT, PT, R16, 0x7f, -R5 ;  /* 0x0000007f10107810 */ /* 0x000fca0007ffe805 */
[----:B------:R-:W-:Y:S02]  /*3470*/  IMAD.IADD R16, R16, 0x1, R11 ;  /* 0x0000000110107824 */ /* 0x000fe400078e020b */
        /* <DEDUP_REMOVED lines=21> */
[C---:B------:R-:W-:Y:S02]  /*35d0*/  ISETP.NE.AND P3, PT, R5.reuse, RZ, PT ;  /* 0x000000ff0500720c */ /* 0x040fe40003f65270 */
[----:B------:R-:W-:Y:S02]  /*35e0*/  ISETP.NE.AND P1, PT, R5, RZ, PT ;  /* 0x000000ff0500720c */ /* 0x000fe40003f25270 */
[----:B------:R-:W-:Y:S01]  /*35f0*/  LOP3.LUT R16, R11, 0x7fffff, RZ, 0xc0, !PT ;  /* 0x007fffff0b107812 */ /* 0x000fe200078ec0ff */
[CCC-:B------:R-:W-:Y:S01]  /*3600*/  FFMA.RP R11, R14.reuse, R18.reuse, R15.reuse ;  /* 0x000000120e0b7223 */ /* 0x1c0fe2000000800f */
[----:B------:R-:W-:Y:S01]  /*3610*/  FFMA.RM R14, R14, R18, R15 ;  /* 0x000000120e0e7223 */ /* 0x000fe2000000400f */
[C---:B------:R-:W-:Y:S01]  /*3620*/  VIADD R15, R5.reuse, 0x20 ;  /* 0x00000020050f7836 */ /* 0x040fe20000000000 */
[----:B------:R-:W-:Y:S02]  /*3630*/  LOP3.LUT R16, R16, 0x800000, RZ, 0xfc, !PT ;  /* 0x0080000010107812 */ /* 0x000fe400078efcff */
[----:B------:R-:W-:-:S02]  /*3640*/  IADD3 R5, PT, PT, -R5, RZ, RZ ;  /* 0x000000ff05057210 */ /* 0x000fc40007ffe1ff */
[----:B------:R-:W-:Y:S02]  /*3650*/  SHF.L.U32 R15, R16, R15, RZ ;  /* 0x0000000f100f7219 */ /* 0x000fe400000006ff */
[----:B------:R-:W-:Y:S02]  /*3660*/  FSETP.NEU.FTZ.AND P0, PT, R11, R14, PT ;  /* 0x0000000e0b00720b */ /* 0x000fe40003f1d000 */
        /* <DEDUP_REMOVED lines=11> */
.L_x_222:
[----:B------:R-:W-:-:S04]  /*3720*/  LOP3.LUT R3, R3, 0x80000000, RZ, 0xc0, !PT ;  /* 0x8000000003037812 */ /* 0x000fc800078ec0ff */
[----:B------:R-:W-:Y:S01]  /*3730*/  LOP3.LUT R3, R3, 0x7f800000, RZ, 0xfc, !PT ;  /* 0x7f80000003037812 */ /* 0x000fe200078efcff */
[----:B------:R-:W-:Y:S06]  /*3740*/  BRA `(.L_x_223) ;  /* 0x0000000000047947 */ /* 0x000fec0003800000 */
.L_x_221:
[----:B------:R-:W-:-:S07]  /*3750*/  LEA R3, R16, R3, 0x17 ;  /* 0x0000000310037211 */ /* 0x000fce00078eb8ff */
.L_x_223:
[----:B------:R-:W-:Y:S05]  /*3760*/  BSYNC.RECONVERGENT B4 ;  /* 0x0000000000047941 */ /* 0x000fea0003800200 */
.L_x_220:
[----:B------:R-:W-:Y:S05]  /*3770*/  BRA `(.L_x_224) ;  /* 0x0000000000207947 */ /* 0x000fea0003800000 */
.L_x_219:
[----:B------:R-:W-:-:S04]  /*3780*/  LOP3.LUT R3, R16, 0x80000000, R3, 0x48, !PT ;  /* 0x8000000010037812 */ /* 0x000fc800078e4803 */
[----:B------:R-:W-:Y:S01]  /*3790*/  LOP3.LUT R3, R3, 0x7f800000, RZ, 0xfc, !PT ;  /* 0x7f80000003037812 */ /* 0x000fe200078efcff */
[----:B------:R-:W-:Y:S06]  /*37a0*/  BRA `(.L_x_224) ;  /* 0x0000000000147947 */ /* 0x000fec0003800000 */
.L_x_218:
[----:B------:R-:W-:Y:S01]  /*37b0*/  LOP3.LUT R3, R16, 0x80000000, R3, 0x48, !PT ;  /* 0x8000000010037812 */ /* 0x000fe200078e4803 */
[----:B------:R-:W-:Y:S06]  /*37c0*/  BRA `(.L_x_224) ;  /* 0x00000000000c7947 */ /* 0x000fec0003800000 */
.L_x_217:
[----:B------:R-:W0:Y:S01]  /*37d0*/  MUFU.RSQ R3, -QNAN ;  /* 0xffc0000000037908 */ /* 0x000e220000001400 */
[----:B------:R-:W-:Y:S05]  /*37e0*/  BRA `(.L_x_224) ;  /* 0x0000000000047947 */ /* 0x000fea0003800000 */
.L_x_216:
[----:B------:R-:W-:-:S07]  /*37f0*/  FADD.FTZ R3, R3, R4 ;  /* 0x0000000403037221 */ /* 0x000fce0000010000 */
.L_x_224:
[----:B------:R-:W-:Y:S05]  /*3800*/  BSYNC.RECONVERGENT B3 ;  /* 0x0000000000037941 */ /* 0x000fea0003800200 */
.L_x_214:
[----:B------:R-:W-:Y:S02]  /*3810*/  HFMA2 R11, -RZ, RZ, 0, 0 ;  /* 0x00000000ff0b7431 */ /* 0x000fe400000001ff */
[----:B0-----:R-:W-:Y:S02]  /*3820*/  IMAD.MOV.U32 R5, RZ, RZ, R3 ;  /* 0x000000ffff057224 */ /* 0x001fe400078e0003 */
[----:B------:R-:W-:Y:S05]  /*3830*/  RET.REL.NODEC R10 `(_Z20SoftmaxBlockSMemImplI22BroadcastScaleMaskLoadIffbLm4EiE11DirectStoreIffEfLi1ELi1024EL9Algorithm0EEvT_T0_ll) ;  /* 0xffffffc40af07950 */ /* 0x000fea0003c3ffff */
.L_x_225:
        /* <DEDUP_REMOVED lines=12> */
.L_x_37381:


//--------------------- .text._Z20SoftmaxBlockSMemImplI22BroadcastScaleMaskLoadIffbLm4EiE11DirectStoreIffEfLi1ELi128EL9Algorithm0EEvT_T0_ll --------------------------
	.section	.text._Z20SoftmaxBlockSMemImplI22BroadcastScaleMaskLoadIffbLm4EiE11DirectStoreIffEfLi1ELi128EL9Algorithm0EEvT_T0_ll,"ax",@progbits
	.align	128
        .global         _Z20SoftmaxBlockSMemImplI22BroadcastScaleMaskLoadIffbLm4EiE11DirectStoreIffEfLi1ELi128EL9Algorithm0EEvT_T0_ll
        .type           _Z20SoftmaxBlockSMemImplI22BroadcastScaleMaskLoadIffbLm4EiE11DirectStoreIffEfLi1ELi128EL9Algorithm0EEvT_T0_ll,@function
        .size           _Z20SoftmaxBlockSMemImplI22BroadcastScaleMaskLoadIffbLm4EiE11DirectStoreIffEfLi1ELi128EL9Algorithm0EEvT_T0_ll,(.L_x_37382 - _Z20SoftmaxBlockSMemImplI22BroadcastScaleMaskLoadIffbLm4EiE11DirectStoreIffEfLi1ELi128EL9Algorithm0EEvT_T0_ll)
        .other          _Z20SoftmaxBlockSMemImplI22BroadcastScaleMaskLoadIffbLm4EiE11DirectStoreIffEfLi1ELi128EL9Algorithm0EEvT_T0_ll,@"STO_CUDA_ENTRY STV_DEFAULT"
_Z20SoftmaxBlockSMemImplI22BroadcastScaleMaskLoadIffbLm4EiE11DirectStoreIffEfLi1ELi128EL9Algorithm0EEvT_T0_ll:
.text._Z20SoftmaxBlockSMemImplI22BroadcastScaleMaskLoadIffbLm4EiE11DirectStoreIffEfLi1ELi128EL9Algorithm0EEvT_T0_ll:
        /* <DEDUP_REMOVED lines=20> */
.L_x_257:
[----:B0-----:R-:W0:Y:S01]  /*0140*/  S2R R15, SR_TID.X ;  /* 0x00000000000f7919 */ /* 0x001e220000002100 */
[----:B-1----:R-:W1:Y:S01]  /*0150*/  LDCU UR5, c[0x0][0x410] ;  /* 0x00008200ff0577ac */ /* 0x002e620008000800 */
[----:B------:R-:W-:Y:S01]  /*0160*/  BSSY.RECONVERGENT B0, `(.L_x_226) ;  /* 0x0000163000007945 */ /* 0x000fe20003800200 */
[----:B------:R-:W-:Y:S01]  /*0170*/  IMAD.MOV.U32 R14, RZ, RZ, -0x800000 ;  /* 0xff800000ff0e7424 */ /* 0x000fe200078e00ff */
        /* <DEDUP_REMOVED lines=28> */
[----:B------:R-:W-:Y:S02]  /*0340*/  IMAD R17, R10, R13, RZ ;  /* 0x0000000d0a117224 */ /* 0x000fe400078e02ff */
[----:B------:R-:W0:Y:S02]  /*0350*/  I2F.RP R10, R12 ;  /* 0x0000000c000a7306 */ /* 0x000e240000209400 */
[----:B------:R-:W-:-:S06]  /*0360*/  IMAD.HI.U32 R9, R9, R17, R8 ;  /* 0x0000001109097227 */ /* 0x000fcc00078e0008 */
[----:B------:R-:W-:-:S04]  /*0370*/  IMAD.HI.U32 R7, R9, R14, RZ ;  /* 0x0000000e09077227 */ /* 0x000fc800078e00ff */
[----:B------:R-:W-:Y:S01]  /*0380*/  IMAD.MOV R8, RZ, RZ, -R7 ;  /* 0x000000ffff087224 */ /* 0x000fe200078e0a07 */
[----:B0-----:R-:W0:Y:S03]  /*0390*/  MUFU.RCP R10, R10 ;  /* 0x0000000a000a7308 */ /* 0x001e260000001000 */
[----:B------:R-:W-:-:S05]  /*03a0*/  IMAD R8, R13, R8, R14 ;  /* 0x000000080d087224 */ /* 0x000fca00078e020e */
        /* <DEDUP_REMOVED lines=9> */
[----:B------:R3:W5:Y:S02]  /*0440*/  F2I.FTZ.U32.TRUNC.NTZ R9, R8 ;  /* 0x0000000800097305 */ /* 0x000764000021f000 */
[----:B------:R-:W-:-:S06]  /*0450*/  @P0 VIADD R7, R7, 0x1 ;  /* 0x0000000107070836 */ /* 0x000fcc0000000000 */
[----:B------:R-:W-:Y:S01]  /*0460*/  @!P2 IMAD.MOV R7, RZ, RZ, -R7 ;  /* 0x000000ffff07a224 */ /* 0x000fe200078e0a07 */
[----:B------:R-:W-:Y:S01]  /*0470*/  @!P1 LOP3.LUT R7, RZ, R11, RZ, 0x33, !PT ;  /* 0x0000000bff079212 */ /* 0x000fe200078e33ff */
[----:B---3--:R-:W-:-:S03]  /*0480*/  IMAD.MOV.U32 R8, RZ, RZ, RZ ;  /* 0x000000ffff087224 */ /* 0x008fc600078e00ff */
[----:B------:R-:W-:Y:S01]  /*0490*/  IADD3 R18, PT, PT, -R7, RZ, RZ ;  /* 0x000000ff07127210 */ /* 0x000fe20007ffe1ff */
[----:B-----5:R-:W-:-:S04]  /*04a0*/  IMAD.MOV R13, RZ, RZ, -R9 ;  /* 0x000000ffff0d7224 */ /* 0x020fc800078e0a09 */
[----:B------:R-:W-:Y:S02]  /*04b0*/  IMAD R18, R11, R18, R0 ;  /* 0x000000120b127224 */ /* 0x000fe400078e0200 */
[----:B------:R-:W-:Y:S01]  /*04c0*/  IMAD R11, R13, R12, RZ ;  /* 0x0000000c0d0b7224 */ /* 0x000fe200078e02ff */
[----:B0-----:R-:W-:Y:S02]  /*04d0*/  ISETP.NE.AND P4, PT, R10, RZ, PT ;  /* 0x000000ff0a00720c */ /* 0x001fe40003f85270 */
[----:B------:R-:W-:Y:S01]  /*04e0*/  IABS R13, R18 ;  /* 0x00000012000d7213 */ /* 0x000fe20000000000 */
[----:B------:R-:W-:Y:S01]  /*04f0*/  IMAD.HI.U32 R8, R9, R11, R8 ;  /* 0x0000000b09087227 */ /* 0x000fe200078e0008 */
[----:B------:R-:W-:-:S03]  /*0500*/  IABS R11, R10 ;  /* 0x0000000a000b7213 */ /* 0x000fc60000000000 */
[----:B------:R-:W-:Y:S02]  /*0510*/  IMAD.MOV.U32 R9, RZ, RZ, R13 ;  /* 0x000000ffff097224 */ /* 0x000fe400078e000d */
[----:B------:R-:W0:Y:S02]  /*0520*/  I2F.RP R13, R11 ;  /* 0x0000000b000d7306 */ /* 0x000e240000209400 */
[----:B------:R-:W-:-:S04]  /*0530*/  IMAD.HI.U32 R14, R8, R9, RZ ;  /* 0x00000009080e7227 */ /* 0x000fc800078e00ff */
[----:B------:R-:W-:-:S04]  /*0540*/  IMAD.MOV R8, RZ, RZ, -R14 ;  /* 0x000000ffff087224 */ /* 0x000fc800078e0a0e */
[----:B------:R-:W-:Y:S01]  /*0550*/  IMAD R9, R12, R8, R9 ;  /* 0x000000080c097224 */ /* 0x000fe200078e0209 */
[----:B------:R-:W-:-:S04]  /*0560*/  LOP3.LUT R8, R18, R3, RZ, 0x3c, !PT ;  /* 0x0000000312087212 */ /* 0x000fc800078e3cff */
[----:B------:R-:W-:Y:S01]  /*0570*/  ISETP.GT.U32.AND P1, PT, R12, R9, PT ;  /* 0x000000090c00720c */ /* 0x000fe20003f24070 */
[----:B0-----:R-:W0:Y:S01]  /*0580*/  MUFU.RCP R13, R13 ;  /* 0x0000000d000d7308 */ /* 0x001e220000001000 */
[----:B------:R-:W-:-:S11]  /*0590*/  ISETP.GE.AND P2, PT, R8, RZ, PT ;  /* 0x000000ff0800720c */ /* 0x000fd60003f46270 */
[-C--:B------:R-:W-:Y:S01]  /*05a0*/  @!P1 IADD3 R9, PT, PT, R9, -R12.reuse, RZ ;  /* 0x8000000c09099210 */ /* 0x080fe20007ffe0ff */
[----:B------:R-:W-:Y:S01]  /*05b0*/  @!P1 VIADD R14, R14, 0x1 ;  /* 0x000000010e0e9836 */ /* 0x000fe20000000000 */
[----:B------:R-:W-:Y:S02]  /*05c0*/  ISETP.NE.AND P1, PT, R3, RZ, PT ;  /* 0x000000ff0300720c */ /* 0x000fe40003f25270 */
[----:B------:R-:W-:Y:S01]  /*05d0*/  ISETP.GE.U32.AND P0, PT, R9, R12, PT ;  /* 0x0000000c0900720c */ /* 0x000fe20003f06070 */
[----:B0-----:R-:W-:-:S06]  /*05e0*/  VIADD R9, R13, 0xffffffe ;  /* 0x0ffffffe0d097836 */ /* 0x001fcc0000000000 */
[----:B------:R-:W0:Y:S06]  /*05f0*/  F2I.FTZ.U32.TRUNC.NTZ R9, R9 ;  /* 0x0000000900097305 */ /* 0x000e2c000021f000 */
[----:B------:R-:W-:-:S05]  /*0600*/  @P0 VIADD R14, R14, 0x1 ;  /* 0x000000010e0e0836 */ /* 0x000fca0000000000 */
[----:B------:R-:W-:Y:S02]  /*0610*/  @!P2 IADD3 R14, PT, PT, -R14, RZ, RZ ;  /* 0x000000ff0e0ea210 */ /* 0x000fe40007ffe1ff */
[----:B------:R-:W-:Y:S01]  /*0620*/  @!P1 LOP3.LUT R14, RZ, R3, RZ, 0x33, !PT ;  /* 0x00000003ff0e9212 */ /* 0x000fe200078e33ff */
[----:B0-----:R-:W-:-:S04]  /*0630*/  IMAD.MOV R12, RZ, RZ, -R9 ;  /* 0x000000ffff0c7224 */ /* 0x001fc800078e0a09 */
[----:B------:R-:W-:Y:S02]  /*0640*/  IMAD.MOV R8, RZ, RZ, -R14 ;  /* 0x000000ffff087224 */ /* 0x000fe400078e0a0e */
[----:B------:R-:W-:Y:S02]  /*0650*/  IMAD R13, R12, R11, RZ ;  /* 0x0000000b0c0d7224 */ /* 0x000fe400078e02ff */
[----:B------:R-:W-:Y:S01]  /*0660*/  IMAD R3, R3, R8, R18 ;  /* 0x0000000803037224 */ /* 0x000fe200078e0212 */
[----:B------:R-:W-:Y:S01]  /*0670*/  MOV R8, RZ ;  /* 0x000000ff00087202 */ /* 0x000fe20000000f00 */
[----:B------:R-:W0:Y:S03]  /*0680*/  LDC.64 R18, c[0x0][0x398] ;  /* 0x0000e600ff127b82 */ /* 0x000e260000000a00 */
[----:B------:R-:W-:Y:S01]  /*0690*/  IABS R22, R3 ;  /* 0x0000000300167213 */ /* 0x000fe20000000000 */
[----:B------:R-:W-:-:S04]  /*06a0*/  IMAD.HI.U32 R8, R9, R13, R8 ;  /* 0x0000000d09087227 */ /* 0x000fc800078e0008 */
[----:B------:R-:W3:Y:S02]  /*06b0*/  LDC.64 R12, c[0x0][0x3a0] ;  /* 0x0000e800ff0c7b82 */ /* 0x000ee40000000a00 */
[----:B------:R-:W-:-:S04]  /*06c0*/  IMAD.HI.U32 R17, R8, R22, RZ ;  /* 0x0000001608117227 */ /* 0x000fc800078e00ff */
[----:B------:R-:W-:-:S04]  /*06d0*/  IMAD.MOV R8, RZ, RZ, -R17 ;  /* 0x000000ffff087224 */ /* 0x000fc800078e0a11 */
[C---:B------:R-:W-:Y:S02]  /*06e0*/  IMAD R22, R11.reuse, R8, R22 ;  /* 0x000000080b167224 */ /* 0x040fe400078e0216 */
[----:B------:R-:W5:Y:S03]  /*06f0*/  LDC.64 R8, c[0x0][0x390] ;  /* 0x0000e400ff087b82 */ /* 0x000f660000000a00 */
[----:B------:R-:W-:-:S13]  /*0700*/  ISETP.GT.U32.AND P1, PT, R11, R22, PT ;  /* 0x000000160b00720c */ /* 0x000fda0003f24070 */
[----:B------:R-:W-:Y:S01]  /*0710*/  @!P1 IMAD.IADD R22, R22, 0x1, -R11 ;  /* 0x0000000116169824 */ /* 0x000fe200078e0a0b */
[----:B------:R-:W-:Y:S02]  /*0720*/  @!P1 IADD3 R17, PT, PT, R17, 0x1, RZ ;  /* 0x0000000111119810 */ /* 0x000fe40007ffe0ff */
[----:B---3--:R-:W-:Y:S02]  /*0730*/  ISETP.NE.U32.AND P1, PT, R12, 0x1, PT ;  /* 0x000000010c00780c */ /* 0x008fe40003f25070 */
[----:B------:R-:W-:Y:S02]  /*0740*/  ISETP.GE.U32.AND P0, PT, R22, R11, PT ;  /* 0x0000000b1600720c */ /* 0x000fe40003f06070 */
[----:B------:R-:W-:Y:S01]  /*0750*/  LOP3.LUT R11, R3, R10, RZ, 0x3c, !PT ;  /* 0x0000000a030b7212 */ /* 0x000fe200078e3cff */
[----:B------:R-:W3:Y:S01]  /*0760*/  LDC.64 R22, c[0x0][0x3a8] ;  /* 0x0000ea00ff167b82 */ /* 0x000ee20000000a00 */
[----:B-----5:R-:W-:Y:S02]  /*0770*/  ISETP.NE.U32.AND P2, PT, R8, 0x1, PT ;  /* 0x000000010800780c */ /* 0x020fe40003f45070 */
[----:B------:R-:W-:-:S02]  /*0780*/  ISETP.GE.AND P5, PT, R11, RZ, PT ;  /* 0x000000ff0b00720c */ /* 0x000fc40003fa6270 */
[----:B------:R-:W-:Y:S02]  /*0790*/  ISETP.NE.AND.EX P2, PT, R9, RZ, PT, P2 ;  /* 0x000000ff0900720c */ /* 0x000fe40003f45320 */
[----:B------:R-:W-:Y:S02]  /*07a0*/  ISETP.NE.AND.EX P1, PT, R13, RZ, PT, P1 ;  /* 0x000000ff0d00720c */ /* 0x000fe40003f25310 */
[----:B------:R-:W-:Y:S01]  /*07b0*/  SEL R7, R7, RZ, P2 ;  /* 0x000000ff07077207 */ /* 0x000fe20001000000 */
[----:B------:R-:W-:Y:S01]  /*07c0*/  @P0 VIADD R17, R17, 0x1 ;  /* 0x0000000111110836 */ /* 0x000fe20000000000 */
[----:B0-----:R-:W-:-:S03]  /*07d0*/  ISETP.NE.U32.AND P0, PT, R18, 0x1, PT ;  /* 0x000000011200780c */ /* 0x001fc60003f05070 */
[----:B-1----:R-:W-:Y:S01]  /*07e0*/  IMAD R7, R7, UR12, RZ ;  /* 0x0000000c07077c24 */ /* 0x002fe2000f8e02ff */
[----:B------:R-:W-:Y:S01]  /*07f0*/  ISETP.NE.AND.EX P0, PT, R19, RZ, PT, P0 ;  /* 0x000000ff1300720c */ /* 0x000fe20003f05300 */
[----:B------:R-:W-:Y:S01]  /*0800*/  @!P5 IMAD.MOV R17, RZ, RZ, -R17 ;  /* 0x000000ffff11d224 */ /* 0x000fe200078e0a11 */
[----:B------:R-:W-:Y:S02]  /*0810*/  @!P4 LOP3.LUT R17, RZ, R10, RZ, 0x33, !PT ;  /* 0x0000000aff11c212 */ /* 0x000fe400078e33ff */
[----:B------:R-:W-:Y:S02]  /*0820*/  SEL R14, R14, RZ, P0 ;  /* 0x000000ff0e0e7207 */ /* 0x000fe40000000000 */
[C---:B------:R-:W-:Y:S02]  /*0830*/  IADD3 R8, PT, PT, -R17.reuse, RZ, RZ ;  /* 0x000000ff11087210 */ /* 0x040fe40007ffe1ff */
[----:B------:R-:W-:Y:S01]  /*0840*/  SEL R17, R17, RZ, P1 ;  /* 0x000000ff11117207 */ /* 0x000fe20000800000 */
[----:B------:R-:W-:Y:S01]  /*0850*/  IMAD R14, R14, UR13, R7 ;  /* 0x0000000d0e0e7c24 */ /* 0x000fe2000f8e0207 */
[----:B---3--:R-:W-:Y:S01]  /*0860*/  ISETP.NE.U32.AND P2, PT, R22, 0x1, PT ;  /* 0x000000011600780c */ /* 0x008fe20003f45070 */
        /* <DEDUP_REMOVED lines=12> */
[----:B------:R-:W-:Y:S01]  /*0930*/  VIADD R15, R15, 0x80 ;  /* 0x000000800f0f7836 */ /* 0x000fe20000000000 */
[----:B--2---:R-:W-:Y:S01]  /*0940*/  ISETP.NE.AND P0, PT, R10, RZ, PT ;  /* 0x000000ff0a00720c */ /* 0x004fe20003f05270 */
[----:B----4-:R-:W-:-:S12]  /*0950*/  FMUL R3, R8, UR5 ;  /* 0x0000000508037c20 */ /* 0x010fd80008400000 */
[----:B------:R-:W0:Y:S02]  /*0960*/  @!P0 LDC R3, c[0x0][0x3f0] ;  /* 0x0000fc00ff038b82 */ /* 0x000e240000000800 */
[----:B0-----:R0:W-:Y:S01]  /*0970*/  STS [R2], R3 ;  /* 0x0000000302007388 */ /* 0x0011e20000000800 */
[----:B------:R-:W-:-:S07]  /*0980*/  FMNMX R14, R3, -INF , !PT ;  /* 0xff800000030e7809 */ /* 0x000fce0007800000 */
.L_x_229:
[----:B------:R-:W-:Y:S05]  /*0990*/  BSYNC.RECONVERGENT B1 ;  /* 0x0000000000017941 */ /* 0x000fea0003800200 */
.L_x_228:
[----:B------:R-:W-:Y:S05]  /*09a0*/  @!P3 BRA `(.L_x_227) ;  /* 0x0000000c0078b947 */ /* 0x000fea0003800000 */
[----:B------:R-:W1:Y:S01]  /*09b0*/  LDC R0, c[0x0][0x3b8] ;  /* 0x0000ee00ff007b82 */ /* 0x000e620000000800 */
[----:B------:R-:W-:Y:S01]  /*09c0*/  UMOV UR5, 0x400 ;  /* 0x0000040000057882 */ /* 0x000fe20000000000 */
[----:B------:R-:W-:Y:S01]  /*09d0*/  IMAD.MOV.U32 R21, RZ, RZ, RZ ;  /* 0x000000ffff157224 */ /* 0x000fe200078e00ff */
[----:B------:R-:W-:-:S05]  /*09e0*/  UIADD3 UR5, UPT, UPT, UR5, 0x40, URZ ;  /* 0x0000004005057890 */ /* 0x000fca000fffe0ff */
[----:B------:R-:W2:Y:S08]  /*09f0*/  S2UR UR7, SR_CgaCtaId ;  /* 0x00000000000779c3 */ /* 0x000eb00000008800 */
[----:B------:R-:W3:Y:S01]  /*0a00*/  LDC.64 R6, c[0x0][0x3a0] ;  /* 0x0000e800ff067b82 */ /* 0x000ee20000000a00 */
[----:B-1----:R-:W-:-:S07]  /*0a10*/  IABS R0, R0 ;  /* 0x0000000000007213 */ /* 0x002fce0000000000 */
[----:B------:R-:W1:Y:S01]  /*0a20*/  LDC.64 R12, c[0x0][0x3a8] ;  /* 0x0000ea00ff0c7b82 */ /* 0x000e620000000a00 */
[----:B0-----:R-:W0:Y:S01]  /*0a30*/  I2F.RP R3, R0 ;  /* 0x0000000000037306 */ /* 0x001e220000209400 */
[----:B--2---:R-:W-:-:S06]  /*0a40*/  ULEA UR5, UR7, UR5, 0x18 ;  /* 0x0000000507057291 */ /* 0x004fcc000f8ec0ff */
[----:B------:R-:W2:Y:S01]  /*0a50*/  LDC.64 R10, c[0x0][0x390] ;  /* 0x0000e400ff0a7b82 */ /* 0x000ea20000000a00 */
[----:B---3--:R-:W-:-:S07]  /*0a60*/  ISETP.NE.U32.AND P0, PT, R6, 0x1, PT ;  /* 0x000000010600780c */ /* 0x008fce0003f05070 */
[----:B------:R-:W3:Y:S01]  /*0a70*/  LDC.64 R8, c[0x0][0x398] ;  /* 0x0000e600ff087b82 */ /* 0x000ee20000000a00 */
[----:B0-----:R-:W0:Y:S01]  /*0a80*/  MUFU.RCP R3, R3 ;  /* 0x0000000300037308 */ /* 0x001e220000001000 */
[----:B------:R-:W-:Y:S02]  /*0a90*/  ISETP.NE.AND.EX P0, PT, R7, RZ, PT, P0 ;  /* 0x000000ff0700720c */ /* 0x000fe40003f05300 */
[----:B-1----:R-:W-:-:S04]  /*0aa0*/  ISETP.NE.U32.AND P1, PT, R12, 0x1, PT ;  /* 0x000000010c00780c */ /* 0x002fc80003f25070 */
[----:B------:R-:W-:Y:S02]  /*0ab0*/  ISETP.NE.AND.EX P1, PT, R13, RZ, PT, P1 ;  /* 0x000000ff0d00720c */ /* 0x000fe40003f25310 */
[----:B--2---:R-:W-:Y:S01]  /*0ac0*/  ISETP.NE.U32.AND P2, PT, R10, 0x1, PT ;  /* 0x000000010a00780c */ /* 0x004fe20003f45070 */
[----:B0-----:R-:W-:-:S03]  /*0ad0*/  VIADD R18, R3, 0xffffffe ;  /* 0x0ffffffe03127836 */ /* 0x001fc60000000000 */
[----:B------:R-:W-:Y:S01]  /*0ae0*/  ISETP.NE.AND.EX P2, PT, R11, RZ, PT, P2 ;  /* 0x000000ff0b00720c */ /* 0x000fe20003f45320 */
[----:B------:R0:W1:Y:S01]  /*0af0*/  F2I.FTZ.U32.TRUNC.NTZ R19, R18 ;  /* 0x0000001200137305 */ /* 0x000062000021f000 */
[----:B---3--:R-:W-:-:S04]  /*0b00*/  ISETP.NE.U32.AND P3, PT, R8, 0x1, PT ;  /* 0x000000010800780c */ /* 0x008fc80003f65070 */
[----:B------:R-:W-:Y:S01]  /*0b10*/  ISETP.NE.AND.EX P3, PT, R9, RZ, PT, P3 ;  /* 0x000000ff0900720c */ /* 0x000fe20003f65330 */
[----:B0-----:R-:W-:Y:S01]  /*0b20*/  IMAD.MOV.U32 R18, RZ, RZ, RZ ;  /* 0x000000ffff127224 */ /* 0x001fe200078e00ff */
[----:B-1----:R-:W-:-:S05]  /*0b30*/  IADD3 R17, PT, PT, RZ, -R19, RZ ;  /* 0x80000013ff117210 */ /* 0x002fca0007ffe0ff */
[----:B------:R-:W-:-:S04]  /*0b40*/  IMAD R17, R17, R0, RZ ;  /* 0x0000000011117224 */ /* 0x000fc800078e02ff */
[----:B------:R-:W-:Y:S01]  /*0b50*/  IMAD.HI.U32 R3, R19, R17, R18 ;  /* 0x0000001113037227 */ /* 0x000fe200078e0012 */
[C---:B------:R-:W-:Y:S02]  /*0b60*/  LEA R17, R15.reuse, UR5, 0x2 ;  /* 0x000000050f117c11 */ /* 0x040fe4000f8e10ff */
[C---:B------:R-:W-:Y:S01]  /*0b70*/  IADD3 R19, PT, PT, R15.reuse, 0x80, RZ ;  /* 0x000000800f137810 */ /* 0x040fe20007ffe0ff */
[----:B------:R-:W-:Y:S02]  /*0b80*/  IMAD.IADD R18, R15, 0x1, R20 ;  /* 0x000000010f127824 */ /* 0x000fe400078e0214 */
[----:B------:R-:W-:-:S07]  /*0b90*/  VIADD R17, R17, 0x200 ;  /* 0x0000020011117836 */ /* 0x000fce0000000000 */
.L_x_230:
        /* <DEDUP_REMOVED lines=8> */
[----:B-1----:R-:W-:-:S04]  /*0c20*/  IABS R11, R9 ;  /* 0x00000009000b7213 */ /* 0x002fc80000000000 */
[----:B------:R-:W-:Y:S02]  /*0c30*/  ISETP.GT.U32.AND P5, PT, R0, R23, PT ;  /* 0x000000170000720c */ /* 0x000fe40003fa4070 */
[----:B------:R-:W1:Y:S08]  /*0c40*/  I2F.RP R6, R11 ;  /* 0x0000000b00067306 */ /* 0x000e700000209400 */
[----:B0-----:R-:W0:Y:S03]  /*0c50*/  MUFU.RCP R8, R8 ;  /* 0x0000000800087308 */ /* 0x001e260000001000 */
[----:B------:R-:W-:Y:S01]  /*0c60*/  @!P5 IMAD.IADD R23, R23, 0x1, -R10 ;  /* 0x000000011717d824 */ /* 0x000fe200078e0a0a */
[----:B------:R-:W-:-:S04]  /*0c70*/  @!P5 IADD3 R22, PT, PT, R22, 0x1, RZ ;  /* 0x000000011616d810 */ /* 0x000fc80007ffe0ff */
[----:B-1----:R-:W1:Y:S01]  /*0c80*/  MUFU.RCP R6, R6 ;  /* 0x0000000600067308 */ /* 0x002e620000001000 */
[----:B------:R-:W-:Y:S01]  /*0c90*/  ISETP.GE.U32.AND P6, PT, R23, R0, PT ;  /* 0x000000001700720c */ /* 0x000fe20003fc6070 */
[----:B------:R-:W-:Y:S01]  /*0ca0*/  IMAD.MOV.U32 R0, RZ, RZ, R10 ;  /* 0x000000ffff007224 */ /* 0x000fe200078e000a */
[----:B0-----:R-:W-:-:S11]  /*0cb0*/  IADD3 R7, PT, PT, R8, 0xffffffe, RZ ;  /* 0x0ffffffe08077810 */ /* 0x001fd60007ffe0ff */
[----:B------:R-:W-:Y:S01]  /*0cc0*/  @P6 VIADD R22, R22, 0x1 ;  /* 0x0000000116166836 */ /* 0x000fe20000000000 */
[----:B------:R-:W0:Y:S01]  /*0cd0*/  F2I.FTZ.U32.TRUNC.NTZ R7, R7 ;  /* 0x0000000700077305 */ /* 0x000e22000021f000 */
[----:B------:R-:W-:Y:S01]  /*0ce0*/  ISETP.NE.AND P6, PT, R13, RZ, PT ;  /* 0x000000ff0d00720c */ /* 0x000fe20003fc5270 */
[----:B-1----:R-:W-:Y:S02]  /*0cf0*/  VIADD R25, R6, 0xffffffe ;  /* 0x0ffffffe06197836 */ /* 0x002fe40000000000 */
[----:B------:R-:W-:Y:S01]  /*0d00*/  HFMA2 R6, -RZ, RZ, 0, 0 ;  /* 0x00000000ff067431 */ /* 0x000fe200000001ff */
[----:B------:R-:W-:Y:S02]  /*0d10*/  MOV R27, R22 ;  /* 0x00000016001b7202 */ /* 0x000fe40000000f00 */
[----:B------:R-:W-:Y:S01]  /*0d20*/  LOP3.LUT R22, RZ, R13, RZ, 0x33, !PT ;  /* 0x0000000dff167212 */ /* 0x000fe200078e33ff */
[----:B0-----:R-:W-:-:S05]  /*0d30*/  IMAD.MOV R8, RZ, RZ, -R7 ;  /* 0x000000ffff087224 */ /* 0x001fca00078e0a07 */
[----:B------:R-:W-:Y:S01]  /*0d40*/  MOV R3, R8 ;  /* 0x0000000800037202 */ /* 0x000fe20000000f00 */
[----:B------:R-:W-:-:S04]  /*0d50*/  VIADD R8, R18, 0x80 ;  /* 0x0000008012087836 */ /* 0x000fc80000000000 */
[----:B------:R-:W-:Y:S01]  /*0d60*/  IMAD R3, R3, R10, RZ ;  /* 0x0000000a03037224 */ /* 0x000fe200078e02ff */
[----:B------:R-:W-:-:S03]  /*0d70*/  IABS R24, R8 ;  /* 0x0000000800187213 */ /* 0x000fc60000000000 */
[----:B------:R-:W-:Y:S01]  /*0d80*/  IMAD.HI.U32 R3, R7, R3, R6 ;  /* 0x0000000307037227 */ /* 0x000fe200078e0006 */
[----:B------:R-:W-:Y:S01]  /*0d90*/  LOP3.LUT R6, R18, R13, RZ, 0x3c, !PT ;  /* 0x0000000d12067212 */ /* 0x000fe200078e3cff */
[----:B------:R-:W0:Y:S03]  /*0da0*/  F2I.FTZ.U32.TRUNC.NTZ R7, R25 ;  /* 0x0000001900077305 */ /* 0x000e26000021f000 */
[----:B------:R-:W-:Y:S01]  /*0db0*/  ISETP.GE.AND P4, PT, R6, RZ, PT ;  /* 0x000000ff0600720c */ /* 0x000fe20003f86270 */
[----:B------:R-:W-:-:S04]  /*0dc0*/  IMAD.HI.U32 R12, R3, R24, RZ ;  /* 0x00000018030c7227 */ /* 0x000fc800078e00ff */
[----:B------:R-:W-:Y:S02]  /*0dd0*/  IMAD.MOV R23, RZ, RZ, -R12 ;  /* 0x000000ffff177224 */ /* 0x000fe400078e0a0c */
[----:B------:R-:W-:Y:S02]  /*0de0*/  IMAD.MOV.U32 R6, RZ, RZ, RZ ;  /* 0x000000ffff067224 */ /* 0x000fe400078e00ff */
[----:B------:R-:W-:Y:S01]  /*0df0*/  IMAD R23, R10, R23, R24 ;  /* 0x000000170a177224 */ /* 0x000fe200078e0218 */
[----:B0-----:R-:W-:-:S03]  /*0e00*/  IADD3 R26, PT, PT, RZ, -R7, RZ ;  /* 0x80000007ff1a7210 */ /* 0x001fc60007ffe0ff */
[----:B------:R-:W-:Y:S01]  /*0e10*/  @!P4 IMAD.MOV R27, RZ, RZ, -R27 ;  /* 0x000000ffff1bc224 */ /* 0x000fe200078e0a1b */
[----:B------:R-:W-:Y:S01]  /*0e20*/  ISETP.GT.U32.AND P5, PT, R0, R23, PT ;  /* 0x000000170000720c */ /* 0x000fe20003fa4070 */
[----:B------:R-:W-:-:S04]  /*0e30*/  IMAD.MOV.U32 R24, RZ, RZ, R26 ;  /* 0x000000ffff187224 */ /* 0x000fc800078e001a */
[----:B------:R-:W-:-:S04]  /*0e40*/  IMAD R25, R24, R11, RZ ;  /* 0x0000000b18197224 */ /* 0x000fc800078e02ff */
[----:B------:R-:W-:Y:S01]  /*0e50*/  IMAD.HI.U32 R7, R7, R25, R6 ;  /* 0x0000001907077227 */ /* 0x000fe200078e0006 */
[----:B------:R-:W-:Y:S02]  /*0e60*/  IADD3 R25, PT, PT, -R13, RZ, RZ ;  /* 0x000000ff0d197210 */ /* 0x000fe40007ffe1ff */
[----:B------:R-:W-:Y:S01]  /*0e70*/  LOP3.LUT R13, R8, R13, RZ, 0x3c, !PT ;  /* 0x0000000d080d7212 */ /* 0x000fe200078e3cff */
[----:B------:R-:W-:Y:S01]  /*0e80*/  @!P5 IMAD.IADD R23, R23, 0x1, -R10 ;  /* 0x000000011717d824 */ /* 0x000fe200078e0a0a */
[----:B------:R-:W-:Y:S01]  /*0e90*/  SEL R10, R22, R27, !P6 ;  /* 0x0000001b160a7207 */ /* 0x000fe20007000000 */
[----:B------:R-:W-:Y:S01]  /*0ea0*/  @!P5 VIADD R12, R12, 0x1 ;  /* 0x000000010c0cd836 */ /* 0x000fe20000000000 */
[----:B------:R-:W-:Y:S02]  /*0eb0*/  ISETP.GE.AND P5, PT, R13, RZ, PT ;  /* 0x000000ff0d00720c */ /* 0x000fe40003fa6270 */
[----:B------:R-:W-:Y:S01]  /*0ec0*/  ISETP.GE.U32.AND P4, PT, R23, R0, PT ;  /* 0x000000001700720c */ /* 0x000fe20003f86070 */
[C---:B------:R-:W-:Y:S01]  /*0ed0*/  IMAD R6, R10.reuse, R25, RZ ;  /* 0x000000190a067224 */ /* 0x040fe200078e02ff */
[----:B------:R-:W-:-:S03]  /*0ee0*/  SEL R10, R10, RZ, P2 ;  /* 0x000000ff0a0a7207 */ /* 0x000fc60001000000 */
[----:B------:R-:W-:-:S05]  /*0ef0*/  IMAD.IADD R24, R6, 0x1, R18 ;  /* 0x0000000106187824 */ /* 0x000fca00078e0212 */
[----:B------:R-:W-:Y:S02]  /*0f00*/  IABS R26, R24 ;  /* 0x00000018001a7213 */ /* 0x000fe40000000000 */
[----:B------:R-:W-:Y:S02]  /*0f10*/  LOP3.LUT R24, R24, R9, RZ, 0x3c, !PT ;  /* 0x0000000918187212 */ /* 0x000fe400078e3cff */
[----:B------:R-:W-:Y:S01]  /*0f20*/  @P4 IADD3 R12, PT, PT, R12, 0x1, RZ ;  /* 0x000000010c0c4810 */ /* 0x000fe20007ffe0ff */
[----:B------:R-:W-:-:S04]  /*0f30*/  IMAD.HI.U32 R23, R7, R26, RZ ;  /* 0x0000001a07177227 */ /* 0x000fc800078e00ff */
[----:B------:R-:W-:-:S05]  /*0f40*/  @!P5 IMAD.MOV R12, RZ, RZ, -R12 ;  /* 0x000000ffff0cd224 */ /* 0x000fca00078e0a0c */
[----:B------:R-:W-:Y:S01]  /*0f50*/  SEL R12, R22, R12, !P6 ;  /* 0x0000000c160c7207 */ /* 0x000fe20007000000 */
[----:B------:R-:W-:-:S04]  /*0f60*/  IMAD.MOV R22, RZ, RZ, -R23 ;  /* 0x000000ffff167224 */ /* 0x000fc800078e0a17 */
[C---:B------:R-:W-:Y:S02]  /*0f70*/  IMAD R22, R11.reuse, R22, R26 ;  /* 0x000000160b167224 */ /* 0x040fe400078e021a */
[C---:B------:R-:W-:Y:S01]  /*0f80*/  IMAD R13, R12.reuse, R25, RZ ;  /* 0x000000190c0d7224 */ /* 0x040fe200078e02ff */
[----:B------:R-:W-:Y:S02]  /*0f90*/  SEL R12, R12, RZ, P2 ;  /* 0x000000ff0c0c7207 */ /* 0x000fe40001000000 */
[----:B------:R-:W-:Y:S02]  /*0fa0*/  ISETP.GT.U32.AND P5, PT, R11, R22, PT ;  /* 0x000000160b00720c */ /* 0x000fe40003fa4070 */
[----:B------:R-:W-:Y:S01]  /*0fb0*/  IADD3 R26, PT, PT, R8, R13, RZ ;  /* 0x0000000d081a7210 */ /* 0x000fe20007ffe0ff */
[----:B------:R-:W-:-:S03]  /*0fc0*/  IMAD R12, R12, UR20, RZ ;  /* 0x000000140c0c7c24 */ /* 0x000fc6000f8e02ff */
[----:B------:R-:W-:Y:S02]  /*0fd0*/  IABS R28, R26 ;  /* 0x0000001a001c7213 */ /* 0x000fe40000000000 */
[----:B------:R-:W-:-:S03]  /*0fe0*/  LOP3.LUT R26, R26, R9, RZ, 0x3c, !PT ;  /* 0x000000091a1a7212 */ /* 0x000fc600078e3cff */
[----:B------:R-:W-:-:S04]  /*0ff0*/  IMAD.HI.U32 R25, R7, R28, RZ ;  /* 0x0000001c07197227 */ /* 0x000fc800078e00ff */
[----:B------:R-:W-:Y:S02]  /*1000*/  @!P5 IMAD.IADD R22, R22, 0x1, -R11 ;  /* 0x000000011616d824 */ /* 0x000fe400078e0a0b */
[----:B------:R-:W-:Y:S02]  /*1010*/  IMAD.MOV R7, RZ, RZ, -R25 ;  /* 0x000000ffff077224 */ /* 0x000fe400078e0a19 */
[----:B------:R-:W-:Y:S01]  /*1020*/  @!P5 VIADD R23, R23, 0x1 ;  /* 0x000000011717d836 */ /* 0x000fe20000000000 */
[----:B------:R-:W-:Y:S01]  /*1030*/  ISETP.GE.U32.AND P6, PT, R22, R11, PT ;  /* 0x0000000b1600720c */ /* 0x000fe20003fc6070 */
[C---:B------:R-:W-:Y:S01]  /*1040*/  IMAD R28, R11.reuse, R7, R28 ;  /* 0x000000070b1c7224 */ /* 0x040fe200078e021c */
[----:B------:R-:W0:Y:S04]  /*1050*/  LDC R22, c[0x0][0x3c0] ;  /* 0x0000f000ff167b82 */ /* 0x000e280000000800 */
[----:B------:R-:W-:-:S07]  /*1060*/  ISETP.GT.U32.AND P4, PT, R11, R28, PT ;  /* 0x0000001c0b00720c */ /* 0x000fce0003f84070 */
[----:B------:R-:W-:Y:S01]  /*1070*/  @P6 VIADD R23, R23, 0x1 ;  /* 0x0000000117176836 */ /* 0x000fe20000000000 */
[----:B------:R-:W-:-:S05]  /*1080*/  ISETP.GE.AND P6, PT, R24, RZ, PT ;  /* 0x000000ff1800720c */ /* 0x000fca0003fc6270 */
[-C--:B------:R-:W-:Y:S02]  /*1090*/  @!P4 IADD3 R28, PT, PT, R28, -R11.reuse, RZ ;  /* 0x8000000b1c1cc210 */ /* 0x080fe40007ffe0ff */
[----:B------:R-:W-:Y:S02]  /*10a0*/  @!P4 IADD3 R25, PT, PT, R25, 0x1, RZ ;  /* 0x000000011919c810 */ /* 0x000fe40007ffe0ff */
[----:B------:R-:W-:Y:S02]  /*10b0*/  ISETP.GE.U32.AND P5, PT, R28, R11, PT ;  /* 0x0000000b1c00720c */ /* 0x000fe40003fa6070 */
[----:B------:R-:W-:Y:S02]  /*10c0*/  ISETP.GE.AND P4, PT, R26, RZ, PT ;  /* 0x000000ff1a00720c */ /* 0x000fe40003f86270 */
[----:B0-----:R-:W-:Y:S02]  /*10d0*/  IABS R11, R22 ;  /* 0x00000016000b7213 */ /* 0x001fe40000000000 */
[----:B------:R-:W-:-:S02]  /*10e0*/  @!P6 IADD3 R23, PT, PT, -R23, RZ, RZ ;  /* 0x000000ff1717e210 */ /* 0x000fc40007ffe1ff */
[----:B------:R-:W0:Y:S01]  /*10f0*/  I2F.RP R27, R11 ;  /* 0x0000000b001b7306 */ /* 0x000e220000209400 */
[----:B------:R-:W-:-:S04]  /*1100*/  LOP3.LUT R26, RZ, R9, RZ, 0x33, !PT ;  /* 0x00000009ff1a7212 */ /* 0x000fc800078e33ff */
[----:B------:R-:W-:Y:S01]  /*1110*/  @P5 VIADD R25, R25, 0x1 ;  /* 0x0000000119195836 */ /* 0x000fe20000000000 */
[----:B------:R-:W-:-:S03]  /*1120*/  ISETP.NE.AND P5, PT, R9, RZ, PT ;  /* 0x000000ff0900720c */ /* 0x000fc60003fa5270 */
[----:B------:R-:W-:Y:S01]  /*1130*/  @!P4 IMAD.MOV R25, RZ, RZ, -R25 ;  /* 0x000000ffff19c224 */ /* 0x000fe200078e0a19 */
[----:B------:R-:W-:-:S04]  /*1140*/  SEL R24, R26, R23, !P5 ;  /* 0x000000171a187207 */ /* 0x000fc80006800000 */
[----:B------:R-:W-:Y:S01]  /*1150*/  SEL R23, R26, R25, !P5 ;  /* 0x000000191a177207 */ /* 0x000fe20006800000 */
[----:B0-----:R-:W0:Y:S01]  /*1160*/  MUFU.RCP R27, R27 ;  /* 0x0000001b001b7308 */ /* 0x001e220000001000 */
[----:B------:R-:W-:-:S04]  /*1170*/  IMAD.MOV R25, RZ, RZ, -R24 ;  /* 0x000000ffff197224 */ /* 0x000fc800078e0a18 */
[----:B------:R-:W-:Y:S02]  /*1180*/  IMAD R25, R9, R25, R6 ;  /* 0x0000001909197224 */ /* 0x000fe400078e0206 */
[----:B------:R-:W-:Y:S01]  /*1190*/  IMAD.MOV R6, RZ, RZ, -R23 ;  /* 0x000000ffff067224 */ /* 0x000fe200078e0a17 */
[----:B------:R-:W-:-:S03]  /*11a0*/  SEL R23, R23, RZ, P3 ;  /* 0x000000ff17177207 */ /* 0x000fc60001800000 */
[----:B------:R-:W-:Y:S02]  /*11b0*/  IMAD R9, R9, R6, R13 ;  /* 0x0000000609097224 */ /* 0x000fe400078e020d */
[----:B------:R-:W-:Y:S02]  /*11c0*/  IMAD.MOV.U32 R6, RZ, RZ, RZ ;  /* 0x000000ffff067224 */ /* 0x000fe400078e00ff */
[----:B------:R-:W-:Y:S02]  /*11d0*/  IMAD R23, R23, UR21, R12 ;  /* 0x0000001517177c24 */ /* 0x000fe4000f8e020c */
[----:B0-----:R-:W-:Y:S02]  /*11e0*/  VIADD R7, R27, 0xffffffe ;  /* 0x0ffffffe1b077836 */ /* 0x001fe40000000000 */
[----:B------:R-:W-:-:S04]  /*11f0*/  IMAD R27, R10, UR20, RZ ;  /* 0x000000140a1b7c24 */ /* 0x000fc8000f8e02ff */
[----:B------:R-:W0:Y:S02]  /*1200*/  F2I.FTZ.U32.TRUNC.NTZ R7, R7 ;  /* 0x0000000700077305 */ /* 0x000e24000021f000 */
[----:B0-----:R-:W-:-:S05]  /*1210*/  IADD3 R26, PT, PT, RZ, -R7, RZ ;  /* 0x80000007ff1a7210 */ /* 0x001fca0007ffe0ff */
[----:B------:R-:W-:-:S04]  /*1220*/  IMAD R13, R26, R11, RZ ;  /* 0x0000000b1a0d7224 */ /* 0x000fc800078e02ff */
        /* <DEDUP_REMOVED lines=26> */
[----:B------:R-:W-:Y:S02]  /*13d0*/  ISETP.GE.U32.AND P6, PT, R24, R11, PT ;  /* 0x0000000b1800720c */ /* 0x000fe40003fc6070 */
[----:B------:R-:W-:Y:S01]  /*13e0*/  LOP3.LUT R24, RZ, R22, RZ, 0x33, !PT ;  /* 0x00000016ff187212 */ /* 0x000fe200078e33ff */
        /* <DEDUP_REMOVED lines=11> */
[----:B------:R-:W-:Y:S01]  /*14a0*/  IMAD R9, R22, R11, R9 ;  /* 0x0000000b16097224 */ /* 0x000fe200078e0209 */
[----:B------:R-:W-:Y:S01]  /*14b0*/  IADD3 R12, P6, PT, RZ, R21, RZ ;  /* 0x00000015ff0c7210 */ /* 0x000fe20007fde0ff */
[----:B------:R-:W-:Y:S02]  /*14c0*/  IMAD R10, R10, UR22, R23 ;  /* 0x000000160a0a7c24 */ /* 0x000fe4000f8e0217 */
[----:B------:R-:W-:Y:S01]  /*14d0*/  IMAD.MOV R11, RZ, RZ, -R7 ;  /* 0x000000ffff0b7224 */ /* 0x000fe200078e0a07 */
[----:B------:R-:W-:Y:S01]  /*14e0*/  SEL R7, R7, RZ, P0 ;  /* 0x000000ff07077207 */ /* 0x000fe20000000000 */
[----:B------:R-:W-:-:S02]  /*14f0*/  IMAD.IADD R9, R8, 0x1, R9 ;  /* 0x0000000108097824 */ /* 0x000fc400078e0209 */
[----:B------:R-:W-:Y:S02]  /*1500*/  IMAD R25, R22, R11, R25 ;  /* 0x0000000b16197224 */ /* 0x000fe400078e0219 */
[----:B------:R-:W-:Y:S01]  /*1510*/  IMAD.X R8, R15, 0x1, R20, P4 ;  /* 0x000000010f087824 */ /* 0x000fe200020e0614 */
[----:B------:R-:W-:Y:S01]  /*1520*/  SEL R9, R9, RZ, P1 ;  /* 0x000000ff09097207 */ /* 0x000fe20000800000 */
[----:B------:R-:W-:Y:S01]  /*1530*/  IMAD R6, R7, UR22, R6 ;  /* 0x0000001607067c24 */ /* 0x000fe2000f8e0206 */
[----:B------:R-:W-:Y:S01]  /*1540*/  IADD3 R25, PT, PT, R25, R18, RZ ;  /* 0x0000001219197210 */ /* 0x000fe20007ffe0ff */
[----:B------:R-:W0:Y:S01]  /*1550*/  LDC.64 R22, c[0x0][0x3f0] ;  /* 0x0000fc00ff167b82 */ /* 0x000e220000000a00 */
[----:B------:R-:W-:Y:S01]  /*1560*/  SHF.R.S64 R7, R21, 0x1e, R8 ;  /* 0x0000001e15077819 */ /* 0x000fe20000001008 */
[----:B------:R-:W-:Y:S01]  /*1570*/  IMAD R9, R9, UR23, R10 ;  /* 0x0000001709097c24 */ /* 0x000fe2000f8e020a */
[----:B------:R-:W-:Y:S02]  /*1580*/  SEL R25, R25, RZ, P1 ;  /* 0x000000ff19197207 */ /* 0x000fe40000800000 */
[----:B------:R-:W-:-:S02]  /*1590*/  IADD3.X R13, PT, PT, R8, 0x80, RZ, P6, !PT ;  /* 0x00000080080d7810 */ /* 0x000fc400037fe4ff */
[----:B------:R-:W-:Y:S01]  /*15a0*/  IADD3 R10, P5, PT, R9, UR26, RZ ;  /* 0x0000001a090a7c10 */ /* 0x000fe2000ffbe0ff */
[----:B------:R-:W-:Y:S01]  /*15b0*/  IMAD R25, R25, UR23, R6 ;  /* 0x0000001719197c24 */ /* 0x000fe2000f8e0206 */
[----:B------:R-:W-:Y:S02]  /*15c0*/  IADD3 R6, P6, PT, R7, UR24, RZ ;  /* 0x0000001807067c10 */ /* 0x000fe4000ffde0ff */
[----:B------:R-:W-:Y:S02]  /*15d0*/  LEA.HI.X.SX32 R11, R9, UR27, 0x1, P5 ;  /* 0x0000001b090b7c11 */ /* 0x000fe4000a8f0eff */
[----:B------:R-:W-:Y:S02]  /*15e0*/  LEA.HI.X.SX32 R7, R8, UR25, 0x2, P6 ;  /* 0x0000001908077c11 */ /* 0x000fe4000b0f16ff */
[----:B------:R-:W-:Y:S01]  /*15f0*/  IADD3 R8, P5, PT, R25, UR26, RZ ;  /* 0x0000001a19087c10 */ /* 0x000fe2000ffbe0ff */
[----:B------:R1:W2:Y:S01]  /*1600*/  LDG.E.U8 R10, desc[UR8][R10.64] ;  /* 0x000000080a0a7981 */ /* 0x0002a2000c1e1100 */
[----:B------:R-:W-:-:S02]  /*1610*/  SHF.R.S64 R12, R12, 0x1e, R13 ;  /* 0x0000001e0c0c7819 */ /* 0x000fc4000000100d */
[----:B------:R-:W-:Y:S01]  /*1620*/  LEA.HI.X.SX32 R9, R25, UR27, 0x1, P5 ;  /* 0x0000001b19097c11 */ /* 0x000fe2000a8f0eff */
[----:B------:R-:W0:Y:S04]  /*1630*/  LDG.E R6, desc[UR8][R6.64] ;  /* 0x0000000806067981 */ /* 0x000e28000c1e1900 */
[----:B------:R-:W3:Y:S01]  /*1640*/  LDG.E.U8 R8, desc[UR8][R8.64] ;  /* 0x0000000808087981 */ /* 0x000ee2000c1e1100 */
[----:B------:R-:W-:-:S04]  /*1650*/  IADD3 R12, P6, PT, R12, UR24, RZ ;  /* 0x000000180c0c7c10 */ /* 0x000fc8000ffde0ff */
[----:B------:R-:W-:-:S05]  /*1660*/  LEA.HI.X.SX32 R13, R13, UR25, 0x2, P6 ;  /* 0x000000190d0d7c11 */ /* 0x000fca000b0f16ff */
[----:B------:R-:W4:Y:S01]  /*1670*/  LDG.E R12, desc[UR8][R12.64] ;  /* 0x000000080c0c7981 */ /* 0x000f22000c1e1900 */
[C---:B-1----:R-:W-:Y:S01]  /*1680*/  VIADD R11, R19.reuse, 0x80 ;  /* 0x00000080130b7836 */ /* 0x042fe20000000000 */
[----:B------:R-:W-:Y:S01]  /*1690*/  IADD3.X R20, PT, PT, R20, 0x100, RZ, P4, !PT ;  /* 0x0000010014147810 */ /* 0x000fe200027fe4ff */
[----:B------:R-:W-:Y:S02]  /*16a0*/  VIADD R19, R19, 0x100 ;  /* 0x0000010013137836 */ /* 0x000fe40000000000 */
[----:B------:R-:W-:Y:S01]  /*16b0*/  VIADD R18, R18, 0x100 ;  /* 0x0000010012127836 */ /* 0x000fe20000000000 */
[----:B--2---:R-:W-:Y:S01]  /*16c0*/  ISETP.NE.AND P6, PT, R10, RZ, PT ;  /* 0x000000ff0a00720c */ /* 0x004fe20003fc5270 */
[----:B0-----:R-:W-:Y:S01]  /*16d0*/  FMUL R25, R6, R23 ;  /* 0x0000001706197220 */ /* 0x001fe20000400000 */
[----:B------:R-:W-:Y:S02]  /*16e0*/  MOV R6, UR11 ;  /* 0x0000000b00067c02 */ /* 0x000fe40008000f00 */
[----:B---3--:R-:W-:-:S04]  /*16f0*/  ISETP.NE.AND P5, PT, R8, RZ, PT ;  /* 0x000000ff0800720c */ /* 0x008fc80003fa5270 */
[----:B------:R-:W-:Y:S02]  /*1700*/  FSEL R25, R25, R22, P5 ;  /* 0x0000001619197208 */ /* 0x000fe40002800000 */
[----:B------:R-:W-:Y:S02]  /*1710*/  ISETP.GE.AND P5, PT, R11, R6, PT ;  /* 0x000000060b00720c */ /* 0x000fe40003fa6270 */
[----:B------:R-:W-:Y:S01]  /*1720*/  FMNMX R7, R25, R14, !PT ;  /* 0x0000000e19077209 */ /* 0x000fe20007800000 */
[----:B----4-:R-:W-:Y:S01]  /*1730*/  @P6 FMUL R22, R12, R23 ;  /* 0x000000170c166220 */ /* 0x010fe20000400000 */
[----:B------:R-:W-:Y:S04]  /*1740*/  STS [R17+-0x200], R25 ;  /* 0xfffe001911007388 */ /* 0x000fe80000000800 */
[----:B------:R0:W-:Y:S01]  /*1750*/  STS [R17], R22 ;  /* 0x0000001611007388 */ /* 0x0001e20000000800 */
[----:B------:R-:W-:-:S02]  /*1760*/  FMNMX R14, R7, R22, !PT ;  /* 0x00000016070e7209 */ /* 0x000fc40007800000 */
[----:B0-----:R-:W-:Y:S02]  /*1770*/  IADD3 R17, PT, PT, R17, 0x400, RZ ;  /* 0x0000040011117810 */ /* 0x001fe40007ffe0ff */
[----:B------:R-:W-:Y:S05]  /*1780*/  @!P5 BRA `(.L_x_230) ;  /* 0xfffffff40004d947 */ /* 0x000fea000383ffff */
.L_x_227:
[----:B------:R-:W-:Y:S05]  /*1790*/  BSYNC.RECONVERGENT B0 ;  /* 0x0000000000007941 */ /* 0x000fea0003800200 */
.L_x_226:
[----:B------:R-:W1:Y:S01]  /*17a0*/  S2R R22, SR_LANEID ;  /* 0x0000000000167919 */ /* 0x000e620000000000 */
[----:B------:R-:W-:Y:S01]  /*17b0*/  BSSY.RECONVERGENT B0, `(.L_x_231) ;  /* 0x000001e000007945 */ /* 0x000fe20003800200 */
[----:B------:R-:W-:Y:S01]  /*17c0*/  PLOP3.LUT P5, PT, PT, PT, PT, 0x8, 0x80 ;  /* 0x000000000080781c */ /* 0x000fe20003fae170 */
[----:B------:R-:W2:Y:S01]  /*17d0*/  SHFL.DOWN PT, R0, R14, 0x1, 0x1f ;  /* 0x08201f000e007f89 */ /* 0x000ea200000e0000 */
[----:B------:R-:W3:Y:S01]  /*17e0*/  S2R R10, SR_CgaCtaId ;  /* 0x00000000000a7919 */ /* 0x000ee20000008800 */
[----:B------:R-:W4:Y:S01]  /*17f0*/  S2R R7, SR_TID.X ;  /* 0x0000000000077919 */ /* 0x000f220000002100 */
[C---:B-1----:R-:W-:Y:S02]  /*1800*/  ISETP.GT.AND P1, PT, R22.reuse, 0x1e, PT ;  /* 0x0000001e1600780c */ /* 0x042fe40003f24270 */
[C---:B------:R-:W-:Y:S02]  /*1810*/  ISETP.GT.AND P2, PT, R22.reuse, 0x1d, PT ;  /* 0x0000001d1600780c */ /* 0x040fe40003f44270 */
[----:B------:R-:W-:-:S02]  /*1820*/  ISETP.GT.AND P0, PT, R22, 0x1b, PT ;  /* 0x0000001b1600780c */ /* 0x000fc40003f04270 */
[C---:B------:R-:W-:Y:S02]  /*1830*/  ISETP.GT.AND P4, PT, R22.reuse, 0xf, PT ;  /* 0x0000000f1600780c */ /* 0x040fe40003f84270 */
[----:B0-----:R-:W-:Y:S02]  /*1840*/  P2R R3, PR, RZ, 0x1 ;  /* 0x00000001ff037803 */ /* 0x001fe40000000000 */
[----:B------:R-:W-:-:S03]  /*1850*/  ISETP.GT.AND P3, PT, R22, 0x17, PT ;  /* 0x000000171600780c */ /* 0x000fc60003f64270 */
[----:B--2---:R-:W-:-:S05]  /*1860*/  @!P1 FMNMX R14, R0, R14, !PT ;  /* 0x0000000e000e9209 */ /* 0x004fca0007800000 */
[----:B------:R-:W0:Y:S02]  /*1870*/  SHFL.DOWN PT, R0, R14, 0x2, 0x1f ;  /* 0x08401f000e007f89 */ /* 0x000e2400000e0000 */
[----:B0-----:R-:W-:-:S05]  /*1880*/  @!P2 FMNMX R14, R14, R0, !PT ;  /* 0x000000000e0ea209 */ /* 0x001fca0007800000 */
[----:B------:R-:W0:Y:S02]  /*1890*/  SHFL.DOWN PT, R0, R14, 0x4, 0x1f ;  /* 0x08801f000e007f89 */ /* 0x000e2400000e0000 */
[----:B0-----:R-:W-:-:S05]  /*18a0*/  @!P0 FMNMX R14, R14, R0, !PT ;  /* 0x000000000e0e8209 */ /* 0x001fca0007800000 */
[----:B------:R-:W0:Y:S02]  /*18b0*/  SHFL.DOWN PT, R0, R14, 0x8, 0x1f ;  /* 0x09001f000e007f89 */ /* 0x000e2400000e0000 */
[----:B0-----:R-:W-:-:S04]  /*18c0*/  FMNMX R3, R14, R0, !PT ;  /* 0x000000000e037209 */ /* 0x001fc80007800000 */
[----:B------:R-:W-:-:S05]  /*18d0*/  FSEL R0, R14, R3, P3 ;  /* 0x000000030e007208 */ /* 0x000fca0001800000 */
[----:B------:R0:W1:Y:S01]  /*18e0*/  SHFL.DOWN PT, R8, R0, 0x10, 0x1f ;  /* 0x0a001f0000087f89 */ /* 0x00006200000e0000 */
[----:B---34-:R-:W-:Y:S05]  /*18f0*/  @P4 BRA `(.L_x_232) ;  /* 0x0000000000244947 */ /* 0x018fea0003800000 */
        /* <DEDUP_REMOVED lines=9> */
.L_x_232:
[----:B------:R-:W-:Y:S05]  /*1990*/  BSYNC.RECONVERGENT B0 ;  /* 0x0000000000007941 */ /* 0x000fea0003800200 */
.L_x_231:
[----:B------:R-:W-:Y:S01]  /*19a0*/  BAR.SYNC.DEFER_BLOCKING 0x0 ;  /* 0x0000000000007b1d */ /* 0x000fe20000010000 */
[C---:B------:R-:W-:Y:S01]  /*19b0*/  ISETP.NE.AND P6, PT, R7.reuse, RZ, PT ;  /* 0x000000ff0700720c */ /* 0x040fe20003fc5270 */
[C---:B------:R-:W-:Y:S01]  /*19c0*/  VIADD R12, R7.reuse, 0x180 ;  /* 0x00000180070c7836 */ /* 0x040fe20000000000 */
[----:B------:R-:W-:Y:S02]  /*19d0*/  MOV R11, 0x400 ;  /* 0x00000400000b7802 */ /* 0x000fe40000000f00 */
[C---:B------:R-:W-:Y:S01]  /*19e0*/  ISETP.GE.U32.AND P0, PT, R7.reuse, R6, PT ;  /* 0x000000060700720c */ /* 0x040fe20003f06070 */
[----:B------:R-:W3:Y:S01]  /*19f0*/  LDCU UR5, c[0x0][0x414] ;  /* 0x00008280ff0577ac */ /* 0x000ee20008000800 */
[----:B------:R-:W-:Y:S01]  /*1a00*/  LEA R3, R10, R11, 0x18 ;  /* 0x0000000b0a037211 */ /* 0x000fe200078ec0ff */
[----:B------:R-:W-:Y:S01]  /*1a10*/  BSSY.RECONVERGENT B0, `(.L_x_233) ;  /* 0x0000080000007945 */ /* 0x000fe20003800200 */
[----:B------:R-:W-:-:S05]  /*1a20*/  IADD3 R14, PT, PT, R7, 0x80, RZ ;  /* 0x00000080070e7810 */ /* 0x000fca0007ffe0ff */
[----:B-12---:R-:W1:Y:S01]  /*1a30*/  @!P6 LDS.64 R8, [R3+0x8] ;  /* 0x000008000308e984 */ /* 0x006e620000000a00 */
[----:B---3--:R-:W-:-:S03]  /*1a40*/  ISETP.GE.AND.EX P0, PT, RZ, UR5, PT, P0 ;  /* 0x00000005ff007c0c */ /* 0x008fc6000bf06300 */
[----:B------:R-:W0:Y:S01]  /*1a50*/  @!P6 LDS R13, [R3+0x10] ;  /* 0x00001000030de984 */ /* 0x000e220000000800 */
[----:B-1----:R-:W-:-:S04]  /*1a60*/  @!P6 FMNMX3 R8, R0, R8, R9, !PT ;  /* 0x000000080008e276 */ /* 0x002fc80007800009 */
[----:B0-----:R-:W-:Y:S01]  /*1a70*/  @!P6 FMNMX R0, R8, R13, !PT ;  /* 0x0000000d0800e209 */ /* 0x001fe20007800000 */
[----:B------:R-:W-:Y:S02]  /*1a80*/  IMAD.MOV.U32 R8, RZ, RZ, RZ ;  /* 0x000000ffff087224 */ /* 0x000fe400078e00ff */
[----:B------:R-:W-:Y:S02]  /*1a90*/  VIADD R13, R7, 0x100 ;  /* 0x00000100070d7836 */ /* 0x000fe40000000000 */
[----:B------:R0:W-:Y:S01]  /*1aa0*/  @!P6 STS [R3+0x18], R0 ;  /* 0x000018000300e388 */ /* 0x0001e20000000800 */
[----:B------:R-:W-:Y:S06]  /*1ab0*/  BAR.SYNC.DEFER_BLOCKING 0x0 ;  /* 0x0000000000007b1d */ /* 0x000fec0000010000 */
[----:B------:R-:W-:Y:S05]  /*1ac0*/  @P0 BRA `(.L_x_234) ;  /* 0x0000000400d00947 */ /* 0x000fea0003800000 */
[----:B0-----:R0:W1:Y:S01]  /*1ad0*/  LDS R0, [R3+0x18] ;  /* 0x0000180003007984 */ /* 0x0010620000000800 */
[----:B------:R-:W-:Y:S01]  /*1ae0*/  LOP3.LUT R17, R16, 0x180, RZ, 0xc0, !PT ;  /* 0x0000018010117812 */ /* 0x000fe200078ec0ff */
[----:B------:R-:W-:Y:S01]  /*1af0*/  BSSY.RECONVERGENT B1, `(.L_x_235) ;  /* 0x0000035000017945 */ /* 0x000fe20003800200 */
[----:B------:R-:W-:Y:S01]  /*1b00*/  IMAD.MOV.U32 R8, RZ, RZ, RZ ;  /* 0x000000ffff087224 */ /* 0x000fe200078e00ff */
[----:B------:R-:W-:Y:S02]  /*1b10*/  MOV R9, R7 ;  /* 0x0000000700097202 */ /* 0x000fe40000000f00 */
        /* <DEDUP_REMOVED lines=48> */
[----:B------:R-:W-:Y:S01]  /*1e20*/  FADD R8, R8, R15 ;  /* 0x0000000f08087221 */ /* 0x000fe20000000000 */
[----:B------:R3:W-:Y:S06]  /*1e30*/  STS [R2+0x400], R15 ;  /* 0x0004000f02007388 */ /* 0x0007ec0000000800 */
.L_x_236:
[----:B------:R-:W-:Y:S05]  /*1e40*/  BSYNC.RECONVERGENT B1 ;  /* 0x0000000000017941 */ /* 0x000fea0003800200 */
.L_x_235:
[----:B------:R-:W-:-:S04]  /*1e50*/  ISETP.GE.U32.AND P0, PT, R16, 0x180, PT ;  /* 0x000001801000780c */ /* 0x000fc80003f06070 */
[----:B------:R-:W-:-:S13]  /*1e60*/  ISETP.GE.U32.AND.EX P0, PT, R4, RZ, PT, P0 ;  /* 0x000000ff0400720c */ /* 0x000fda0003f06100 */
[----:B------:R-:W-:Y:S05]  /*1e70*/  @!P0 BRA `(.L_x_234) ;  /* 0x0000000000e48947 */ /* 0x000fea0003800000 */
[----:B------:R-:W-:-:S04]  /*1e80*/  IADD3 R11, PT, PT, R11, 0x40, RZ ;  /* 0x000000400b0b7810 */ /* 0x000fc80007ffe0ff */
[----:B------:R-:W-:-:S07]  /*1e90*/  LEA R10, R10, R11, 0x18 ;  /* 0x0000000b0a0a7211 */ /* 0x000fce00078ec0ff */
.L_x_237:
[C---:B----4-:R-:W-:Y:S02]  /*1ea0*/  IMAD R11, R9.reuse, 0x4, R10 ;  /* 0x00000004090b7824 */ /* 0x050fe400078e020a */
[----:B------:R-:W-:Y:S02]  /*1eb0*/  HFMA2 R20, -RZ, RZ, 3.7421875, 0 ;  /* 0x437c0000ff147431 */ /* 0x000fe400000001ff */
[----:B------:R-:W-:Y:S02]  /*1ec0*/  IMAD.MOV.U32 R19, RZ, RZ, 0x3bbb989d ;  /* 0x3bbb989dff137424 */ /* 0x000fe400078e00ff */
[----:B------:R-:W-:Y:S01]  /*1ed0*/  VIADD R9, R9, 0x200 ;  /* 0x0000020009097836 */ /* 0x000fe20000000000 */
[----:B---3--:R-:W1:Y:S04]  /*1ee0*/  LDS R15, [R11] ;  /* 0x000000000b0f7984 */ /* 0x008e680000000800 */
[----:B------:R-:W3:Y:S01]  /*1ef0*/  LDS R23, [R11+0x400] ;  /* 0x000400000b177984 */ /* 0x000ee20000000800 */
[----:B------:R-:W-:-:S03]  /*1f00*/  ISETP.GE.U32.AND P0, PT, R9, R6, PT ;  /* 0x000000060900720c */ /* 0x000fc60003f06070 */
[----:B------:R-:W4:Y:S01]  /*1f10*/  LDS R17, [R11+0x200] ;  /* 0x000200000b117984 */ /* 0x000f220000000800 */
[----:B------:R-:W-:-:S03]  /*1f20*/  ISETP.GE.U32.AND.EX P0, PT, RZ, UR5, PT, P0 ;  /* 0x00000005ff007c0c */ /* 0x000fc6000bf06100 */
[----:B0-2---:R-:W0:Y:S01]  /*1f30*/  LDS R21, [R11+0x600] ;  /* 0x000600000b157984 */ /* 0x005e220000000800 */
[----:B-1----:R-:W-:-:S04]  /*1f40*/  FADD R24, -R0, R15 ;  /* 0x0000000f00187221 */ /* 0x002fc80000000100 */
[----:B------:R-:W-:Y:S01]  /*1f50*/  FFMA.SAT R15, R24, R19, 0.5 ;  /* 0x3f000000180f7423 */ /* 0x000fe20000002013 */
[----:B---3--:R-:W-:-:S03]  /*1f60*/  FADD R18, -R0, R23 ;  /* 0x0000001700127221 */ /* 0x008fc60000000100 */
[----:B------:R-:W-:Y:S01]  /*1f70*/  FFMA.RM R15, R15, R20, 12582913 ;  /* 0x4b4000010f0f7423 */ /* 0x000fe20000004014 */
[----:B----4-:R-:W-:-:S03]  /*1f80*/  FADD R26, -R0, R17 ;  /* 0x00000011001a7221 */ /* 0x010fc60000000100 */
[----:B------:R-:W-:Y:S01]  /*1f90*/  FADD R25, R15, -12583039 ;  /* 0xcb40007f0f197421 */ /* 0x000fe20000000000 */
[----:B------:R-:W-:-:S03]  /*1fa0*/  FFMA.SAT R17, R26, R19, 0.5 ;  /* 0x3f0000001a117423 */ /* 0x000fc60000002013 */
[----:B------:R-:W-:Y:S01]  /*1fb0*/  FFMA R25, R24, 1.4426950216293334961, -R25 ;  /* 0x3fb8aa3b18197823 */ /* 0x000fe20000000819 */
[----:B------:R-:W-:-:S03]  /*1fc0*/  FFMA.RM R17, R17, R20, 12582913 ;  /* 0x4b40000111117423 */ /* 0x000fc60000004014 */
[----:B------:R-:W-:Y:S01]  /*1fd0*/  FFMA R23, R24, 1.925963033500011079e-08, R25 ;  /* 0x32a5706018177823 */ /* 0x000fe20000000019 */
[-C--:B------:R-:W-:Y:S01]  /*1fe0*/  FFMA.SAT R25, R18, R19.reuse, 0.5 ;  /* 0x3f00000012197423 */ /* 0x080fe20000002013 */
[----:B0-----:R-:W-:Y:S01]  /*1ff0*/  FADD R24, -R0, R21 ;  /* 0x0000001500187221 */ /* 0x001fe20000000100 */
[C---:B------:R-:W-:Y:S01]  /*2000*/  FADD R27, R17.reuse, -12583039 ;  /* 0xcb40007f111b7421 */ /* 0x040fe20000000000 */
[----:B------:R-:W-:Y:S02]  /*2010*/  IMAD.SHL.U32 R17, R17, 0x800000, RZ ;  /* 0x0080000011117824 */ /* 0x000fe400078e00ff */
[-C--:B------:R-:W-:Y:S01]  /*2020*/  FFMA.RM R21, R25, R20.reuse, 12582913 ;  /* 0x4b40000119157423 */ /* 0x080fe20000004014 */
[----:B------:R-:W-:Y:S01]  /*2030*/  FFMA.SAT R25, R24, R19, 0.5 ;  /* 0x3f00000018197423 */ /* 0x000fe20000002013 */
[C---:B------:R-:W-:Y:S01]  /*2040*/  FFMA R27, R26.reuse, 1.4426950216293334961, -R27 ;  /* 0x3fb8aa3b1a1b7823 */ /* 0x040fe2000000081b */
[----:B------:R-:W0:Y:S01]  /*2050*/  MUFU.EX2 R23, R23 ;  /* 0x0000001700177308 */ /* 0x000e220000000800 */
[----:B------:R-:W-:Y:S01]  /*2060*/  FADD R19, R21, -12583039 ;  /* 0xcb40007f15137421 */ /* 0x000fe20000000000 */
[----:B------:R-:W-:Y:S01]  /*2070*/  FFMA.RM R20, R25, R20, 12582913 ;  /* 0x4b40000119147423 */ /* 0x000fe20000004014 */
[----:B------:R-:W-:Y:S01]  /*2080*/  FFMA R26, R26, 1.925963033500011079e-08, R27 ;  /* 0x32a570601a1a7823 */ /* 0x000fe2000000001b */
[----:B------:R-:W-:Y:S01]  /*2090*/  SHF.L.U32 R21, R21, 0x17, RZ ;  /* 0x0000001715157819 */ /* 0x000fe200000006ff */
[----:B------:R-:W-:Y:S01]  /*20a0*/  FFMA R19, R18, 1.4426950216293334961, -R19 ;  /* 0x3fb8aa3b12137823 */ /* 0x000fe20000000813 */
[C---:B------:R-:W-:Y:S01]  /*20b0*/  FADD R25, R20.reuse, -12583039 ;  /* 0xcb40007f14197421 */ /* 0x040fe20000000000 */
[----:B------:R-:W-:-:S02]  /*20c0*/  IMAD.SHL.U32 R20, R20, 0x800000, RZ ;  /* 0x0080000014147824 */ /* 0x000fc400078e00ff */
[----:B------:R-:W-:Y:S01]  /*20d0*/  FFMA R18, R18, 1.925963033500011079e-08, R19 ;  /* 0x32a5706012127823 */ /* 0x000fe20000000013 */
[C---:B------:R-:W-:Y:S01]  /*20e0*/  FFMA R25, R24.reuse, 1.4426950216293334961, -R25 ;  /* 0x3fb8aa3b18197823 */ /* 0x040fe20000000819 */
[----:B------:R-:W1:Y:S03]  /*20f0*/  MUFU.EX2 R26, R26 ;  /* 0x0000001a001a7308 */ /* 0x000e660000000800 */
[----:B------:R-:W-:Y:S01]  /*2100*/  FFMA R19, R24, 1.925963033500011079e-08, R25 ;  /* 0x32a5706018137823 */ /* 0x000fe20000000019 */
[----:B------:R-:W-:-:S04]  /*2110*/  IMAD.SHL.U32 R24, R15, 0x800000, RZ ;  /* 0x008000000f187824 */ /* 0x000fc800078e00ff */
[----:B------:R-:W2:Y:S01]  /*2120*/  MUFU.EX2 R18, R18 ;  /* 0x0000001200127308 */ /* 0x000ea20000000800 */
[----:B0-----:R-:W-:-:S04]  /*2130*/  FMUL R23, R24, R23 ;  /* 0x0000001718177220 */ /* 0x001fc80000400000 */
[----:B------:R-:W-:Y:S01]  /*2140*/  FADD R8, R23, R8 ;  /* 0x0000000817087221 */ /* 0x000fe20000000000 */
[----:B------:R4:W-:Y:S02]  /*2150*/  STS [R11], R23 ;  /* 0x000000170b007388 */ /* 0x0009e40000000800 */
[----:B------:R-:W0:Y:S01]  /*2160*/  MUFU.EX2 R19, R19 ;  /* 0x0000001300137308 */ /* 0x000e220000000800 */
[----:B-1----:R-:W-:-:S04]  /*2170*/  FMUL R17, R17, R26 ;  /* 0x0000001a11117220 */ /* 0x002fc80000400000 */
        /* <DEDUP_REMOVED lines=9> */
.L_x_234:
[----:B------:R-:W-:Y:S05]  /*2210*/  BSYNC.RECONVERGENT B0 ;  /* 0x0000000000007941 */ /* 0x000fea0003800200 */
.L_x_233:
[----:B---3--:R-:W-:Y:S01]  /*2220*/  MOV R15, R8 ;  /* 0x00000008000f7202 */ /* 0x008fe20000000f00 */
[----:B------:R-:W3:Y:S01]  /*2230*/  S2UR UR7, SR_CgaCtaId ;  /* 0x00000000000779c3 */ /* 0x000ee20000008800 */
[----:B------:R-:W-:Y:S01]  /*2240*/  ISETP.GT.AND P0, PT, R22, 0x1b, PT ;  /* 0x0000001b1600780c */ /* 0x000fe20003f04270 */
[----:B------:R-:W-:Y:S01]  /*2250*/  UMOV UR5, 0x400 ;  /* 0x0000040000057882 */ /* 0x000fe20000000000 */
[----:B------:R-:W-:Y:S01]  /*2260*/  SHF.R.U32.HI R8, RZ, 0x3, R7 ;  /* 0x00000003ff087819 */ /* 0x000fe20000011607 */
[----:B01----:R-:W0:Y:S01]  /*2270*/  SHFL.DOWN PT, R0, R15, 0x1, 0x1f ;  /* 0x08201f000f007f89 */ /* 0x003e2200000e0000 */
[----:B------:R-:W-:Y:S01]  /*2280*/  UIADD3 UR5, UPT, UPT, UR5, 0x1c, URZ ;  /* 0x0000001c05057890 */ /* 0x000fe2000fffe0ff */
[----:B------:R-:W-:Y:S01]  /*2290*/  BSSY.RECONVERGENT B0, `(.L_x_238) ;  /* 0x00000b1000007945 */ /* 0x000fe20003800200 */
[----:B------:R-:W-:Y:S01]  /*22a0*/  LOP3.LUT R18, R8, 0x7c, RZ, 0xc0, !PT ;  /* 0x0000007c08127812 */ /* 0x000fe200078ec0ff */
[----:B------:R-:W1:Y:S01]  /*22b0*/  LDCU UR11, c[0x0][0x410] ;  /* 0x00008200ff0b77ac */ /* 0x000e620008000800 */
[----:B------:R-:W0:Y:S01]  /*22c0*/  LDCU.64 UR14, c[0x0][0x3f8] ;  /* 0x00007f00ff0e77ac */ /* 0x000e220008000a00 */
[----:B---3--:R-:W-:Y:S01]  /*22d0*/  ULEA UR5, UR7, UR5, 0x18 ;  /* 0x0000000507057291 */ /* 0x008fe2000f8ec0ff */
[----:B0-----:R-:W-:-:S05]  /*22e0*/  @!P1 FADD R15, R0, R15 ;  /* 0x0000000f000f9221 */ /* 0x001fca0000000000 */
[----:B------:R-:W0:Y:S02]  /*22f0*/  SHFL.DOWN PT, R0, R15, 0x2, 0x1f ;  /* 0x08401f000f007f89 */ /* 0x000e2400000e0000 */
[----:B0-----:R-:W-:-:S05]  /*2300*/  @!P2 FADD R15, R15, R0 ;  /* 0x000000000f0fa221 */ /* 0x001fca0000000000 */
[----:B------:R-:W0:Y:S02]  /*2310*/  SHFL.DOWN PT, R0, R15, 0x4, 0x1f ;  /* 0x08801f000f007f89 */ /* 0x000e2400000e0000 */
[----:B0-----:R-:W-:Y:S01]  /*2320*/  @!P0 FADD R15, R15, R0 ;  /* 0x000000000f0f8221 */ /* 0x001fe20000000000 */
[----:B------:R-:W-:-:S04]  /*2330*/  ISETP.GE.AND P0, PT, R7, R6, PT ;  /* 0x000000060700720c */ /* 0x000fc80003f06270 */
[----:B------:R-:W0:Y:S02]  /*2340*/  SHFL.DOWN PT, R0, R15, 0x8, 0x1f ;  /* 0x09001f000f007f89 */ /* 0x000e2400000e0000 */
[----:B0-----:R-:W-:-:S05]  /*2350*/  @!P3 FADD R15, R15, R0 ;  /* 0x000000000f0fb221 */ /* 0x001fca0000000000 */
[----:B------:R-:W0:Y:S02]  /*2360*/  SHFL.DOWN PT, R0, R15, 0x10, 0x1f ;  /* 0x0a001f000f007f89 */ /* 0x000e2400000e0000 */
[----:B0-----:R-:W-:-:S05]  /*2370*/  @!P4 FADD R15, R15, R0 ;  /* 0x000000000f0fc221 */ /* 0x001fca0000000000 */
[----:B------:R-:W-:Y:S01]  /*2380*/  @P5 STS [R18+UR5+0x4], R15 ;  /* 0x0000040f12005988 */ /* 0x000fe20008000805 */
[----:B------:R-:W-:Y:S06]  /*2390*/  BAR.SYNC.DEFER_BLOCKING 0x0 ;  /* 0x0000000000007b1d */ /* 0x000fec0000010000 */
[----:B----4-:R-:W0:Y:S02]  /*23a0*/  @!P6 LDS.128 R8, [R3+0x20] ;  /* 0x000020000308e984 */ /* 0x010e240000000c00 */
[----:B0-----:R-:W-:-:S04]  /*23b0*/  @!P6 FADD R9, R15, R9 ;  /* 0x000000090f09e221 */ /* 0x001fc80000000000 */
[----:B------:R-:W-:-:S04]  /*23c0*/  @!P6 FADD R10, R9, R10 ;  /* 0x0000000a090ae221 */ /* 0x000fc80000000000 */
[----:B------:R-:W-:-:S05]  /*23d0*/  @!P6 FADD R10, R10, R11 ;  /* 0x0000000b0a0ae221 */ /* 0x000fca0000000000 */
[----:B------:R0:W-:Y:S01]  /*23e0*/  @!P6 STS [R3+0x34], R10 ;  /* 0x0000340a0300e388 */ /* 0x0001e20000000800 */
[----:B------:R-:W-:Y:S06]  /*23f0*/  BAR.SYNC.DEFER_BLOCKING 0x0 ;  /* 0x0000000000007b1d */ /* 0x000fec0000010000 */
[----:B-1----:R-:W-:Y:S05]  /*2400*/  @P0 BRA `(.L_x_239) ;  /* 0x0000000800640947 */ /* 0x002fea0003800000 */
[----:B0-----:R-:W0:Y:S01]  /*2410*/  LDS R3, [R3+0x34] ;  /* 0x0000340003037984 */ /* 0x001e220000000800 */
[----:B------:R-:W-:Y:S01]  /*2420*/  LOP3.LUT R8, R5, 0x180, RZ, 0xc0, !PT ;  /* 0x0000018005087812 */ /* 0x000fe200078ec0ff */
[----:B------:R-:W-:Y:S01]  /*2430*/  BSSY.RECONVERGENT B1, `(.L_x_240) ;  /* 0x0000044000017945 */ /* 0x000fe20003800200 */
[----:B------:R-:W-:Y:S02]  /*2440*/  IMAD.MOV.U32 R18, RZ, RZ, R7 ;  /* 0x000000ffff127224 */ /* 0x000fe400078e0007 */
[----:B------:R-:W-:-:S13]  /*2450*/  ISETP.NE.AND P0, PT, R8, 0x180, PT ;  /* 0x000001800800780c */ /* 0x000fda0003f05270 */
[----:B------:R-:W-:Y:S05]  /*2460*/  @!P0 BRA `(.L_x_241) ;  /* 0x0000000400008947 */ /* 0x000fea0003800000 */
[----:B------:R-:W1:Y:S01]  /*2470*/  LDS R0, [R2] ;  /* 0x0000000002007984 */ /* 0x000e620000000800 */
[----:B0-----:R-:W0:Y:S01]  /*2480*/  MUFU.RCP R6, R3 ;  /* 0x0000000300067308 */ /* 0x001e220000001000 */
        /* <DEDUP_REMOVED lines=8> */
[----:B------:R-:W-:-:S07]  /*2510*/  MOV R10, 0x2530 ;  /* 0x00002530000a7802 */ /* 0x000fce0000000f00 */
[----:B--2---:R-:W-:Y:S05]  /*2520*/  CALL.REL.NOINC `($__internal_5_$__cuda_sm3x_div_rn_noftz_f32_slowpath) ;  /* 0x00000008003c7944 */ /* 0x004fea0003c00000 */
[----:B------:R-:W-:-:S07]  /*2530*/  IMAD.MOV.U32 R9, RZ, RZ, R0 ;  /* 0x000000ffff097224 */ /* 0x000fce00078e0000 */
.L_x_243:
[----:B------:R-:W-:Y:S05]  /*2540*/  BSYNC.RECONVERGENT B2 ;  /* 0x0000000000027941 */ /* 0x000fea0003800200 */
.L_x_242:
[----:B------:R-:W0:Y:S01]  /*2550*/  LDC.64 R10, c[0x0][0x400] ;  /* 0x00010000ff0a7b82 */ /* 0x000e220000000a00 */
[----:B------:R-:W1:Y:S01]  /*2560*/  LDCU.64 UR12, c[0x0][0x3f8] ;  /* 0x00007f00ff0c77ac */ /* 0x000e620008000a00 */
[----:B------:R-:W-:Y:S01]  /*2570*/  MOV R18, R7 ;  /* 0x0000000700127202 */ /* 0x000fe20000000f00 */
[----:B------:R-:W-:Y:S02]  /*2580*/  IMAD.MOV.U32 R19, RZ, RZ, RZ ;  /* 0x000000ffff137224 */ /* 0x000fe400078e00ff */
[C---:B0-----:R-:W-:Y:S02]  /*2590*/  IMAD R0, R10.reuse, UR4, RZ ;  /* 0x000000040a007c24 */ /* 0x041fe4000f8e02ff */
[----:B------:R-:W-:-:S04]  /*25a0*/  IMAD.WIDE.U32 R18, R10, UR6, R18 ;  /* 0x000000060a127c25 */ /* 0x000fc8000f8e0012 */
[----:B------:R-:W-:Y:S01]  /*25b0*/  IMAD R7, R11, UR6, R0 ;  /* 0x000000060b077c24 */ /* 0x000fe2000f8e0200 */
[----:B-1----:R-:W-:-:S03]  /*25c0*/  LEA R6, P0, R18, UR12, 0x2 ;  /* 0x0000000c12067c11 */ /* 0x002fc6000f8010ff */
[----:B------:R-:W-:-:S05]  /*25d0*/  IMAD.IADD R7, R19, 0x1, R7 ;  /* 0x0000000113077824 */ /* 0x000fca00078e0207 */
[----:B------:R-:W-:Y:S02]  /*25e0*/  LEA.HI.X R7, R18, UR13, R7, 0x2, P0 ;  /* 0x0000000d12077c11 */ /* 0x000fe400080f1407 */
[----:B------:R-:W-:Y:S02]  /*25f0*/  ISETP.NE.AND P0, PT, R8, RZ, PT ;  /* 0x000000ff0800720c */ /* 0x000fe40003f05270 */
[----:B------:R-:W-:Y:S01]  /*2600*/  MOV R18, R14 ;  /* 0x0000000e00127202 */ /* 0x000fe20000000f00 */
[----:B------:R1:W-:Y:S10]  /*2610*/  STG.E desc[UR8][R6.64], R9 ;  /* 0x0000000906007986 */ /* 0x0003f4000c101908 */
[----:B------:R-:W-:Y:S05]  /*2620*/  @!P0 BRA `(.L_x_241) ;  /* 0x0000000000908947 */ /* 0x000fea0003800000 */
[----:B------:R-:W0:Y:S01]  /*2630*/  LDS R10, [R2+0x200] ;  /* 0x00020000020a7984 */ /* 0x000e220000000800 */
[----:B------:R-:W1:Y:S01]  /*2640*/  MUFU.RCP R0, R3 ;  /* 0x0000000300007308 */ /* 0x000e620000001000 */
[----:B------:R-:W-:Y:S01]  /*2650*/  ISETP.NE.AND P2, PT, R8, 0x80, PT ;  /* 0x000000800800780c */ /* 0x000fe20003f45270 */
[----:B------:R-:W-:Y:S01]  /*2660*/  BSSY.RECONVERGENT B2, `(.L_x_244) ;  /* 0x000000c000027945 */ /* 0x000fe20003800200 */
[----:B-1----:R-:W-:-:S04]  /*2670*/  FFMA R9, -R3, R0, 1 ;  /* 0x3f80000003097423 */ /* 0x002fc80000000100 */
[----:B------:R-:W-:Y:S01]  /*2680*/  FFMA R0, R0, R9, R0 ;  /* 0x0000000900007223 */ /* 0x000fe20000000000 */
[----:B0-----:R-:W0:Y:S03]  /*2690*/  FCHK P0, R10, R3 ;  /* 0x000000030a007302 */ /* 0x001e260000000000 */
[----:B------:R-:W-:-:S04]  /*26a0*/  FFMA R9, R0, R10, RZ ;  /* 0x0000000a00097223 */ /* 0x000fc800000000ff */
[----:B------:R-:W-:-:S04]  /*26b0*/  FFMA R8, -R3, R9, R10 ;  /* 0x0000000903087223 */ /* 0x000fc8000000010a */
[----:B------:R-:W-:Y:S01]  /*26c0*/  FFMA R9, R0, R8, R9 ;  /* 0x0000000800097223 */ /* 0x000fe20000000009 */
[----:B0-----:R-:W-:Y:S06]  /*26d0*/  @!P0 BRA `(.L_x_245) ;  /* 0x0000000000108947 */ /* 0x001fec0003800000 */
[----:B------:R-:W-:Y:S01]  /*26e0*/  IMAD.MOV.U32 R0, RZ, RZ, R10 ;  /* 0x000000ffff007224 */ /* 0x000fe200078e000a */
[----:B------:R-:W-:-:S07]  /*26f0*/  MOV R10, 0x2710 ;  /* 0x00002710000a7802 */ /* 0x000fce0000000f00 */
[----:B--2---:R-:W-:Y:S05]  /*2700*/  CALL.REL.NOINC `($__internal_5_$__cuda_sm3x_div_rn_noftz_f32_slowpath) ;  /* 0x0000000400c47944 */ /* 0x004fea0003c00000 */
[----:B------:R-:W-:-:S07]  /*2710*/  IMAD.MOV.U32 R9, RZ, RZ, R0 ;  /* 0x000000ffff097224 */ /* 0x000fce00078e0000 */
.L_x_245:
[----:B------:R-:W-:Y:S05]  /*2720*/  BSYNC.RECONVERGENT B2 ;  /* 0x0000000000027941 */ /* 0x000fea0003800200 */
.L_x_244:
[----:B------:R3:W-:Y:S01]  /*2730*/  STG.E desc[UR8][R6.64+0x200], R9 ;  /* 0x0002000906007986 */ /* 0x0007e2000c101908 */
[----:B------:R-:W-:Y:S01]  /*2740*/  MOV R18, R13 ;  /* 0x0000000d00127202 */ /* 0x000fe20000000f00 */
[----:B------:R-:W-:Y:S06]  /*2750*/  @!P2 BRA `(.L_x_241) ;  /* 0x000000000044a947 */ /* 0x000fec0003800000 */
[----:B------:R-:W0:Y:S01]  /*2760*/  LDS R8, [R2+0x400] ;  /* 0x0004000002087984 */ /* 0x000e220000000800 */
[----:B------:R-:W3:Y:S01]  /*2770*/  MUFU.RCP R0, R3 ;  /* 0x0000000300007308 */ /* 0x000ee20000001000 */
[----:B------:R-:W-:Y:S01]  /*2780*/  BSSY.RECONVERGENT B2, `(.L_x_246) ;  /* 0x000000c000027945 */ /* 0x000fe20003800200 */
[----:B---3--:R-:W-:-:S04]  /*2790*/  FFMA R9, -R3, R0, 1 ;  /* 0x3f80000003097423 */ /* 0x008fc80000000100 */
[----:B------:R-:W-:Y:S02]  /*27a0*/  FFMA R0, R0, R9, R0 ;  /* 0x0000000900007223 */ /* 0x000fe40000000000 */
[----:B0-----:R-:W0:Y:S02]  /*27b0*/  FCHK P0, R8, R3 ;  /* 0x0000000308007302 */ /* 0x001e240000000000 */
        /* <DEDUP_REMOVED lines=8> */
.L_x_247:
[----:B------:R-:W-:Y:S05]  /*2840*/  BSYNC.RECONVERGENT B2 ;  /* 0x0000000000027941 */ /* 0x000fea0003800200 */
.L_x_246:
[----:B------:R4:W-:Y:S01]  /*2850*/  STG.E desc[UR8][R6.64+0x400], R9 ;  /* 0x0004000906007986 */ /* 0x0009e2000c101908 */
[----:B------:R-:W-:-:S07]  /*2860*/  MOV R18, R12 ;  /* 0x0000000c00127202 */ /* 0x000fce0000000f00 */
.L_x_241:
[----:B------:R-:W-:Y:S05]  /*2870*/  BSYNC.RECONVERGENT B1 ;  /* 0x0000000000017941 */ /* 0x000fea0003800200 */
.L_x_240:
[----:B-1-34-:R-:W1:Y:S01]  /*2880*/  LDC.64 R6, c[0x0][0x400] ;  /* 0x00010000ff067b82 */ /* 0x01ae620000000a00 */
[----:B------:R-:W-:-:S13]  /*2890*/  ISETP.GE.U32.AND P0, PT, R5, 0x180, PT ;  /* 0x000001800500780c */ /* 0x000fda0003f06070 */
[----:B------:R-:W-:Y:S05]  /*28a0*/  @!P0 BRA `(.L_x_239) ;  /* 0x00000004003c8947 */ /* 0x000fea0003800000 */
.L_x_256:
[----:B------:R-:W3:Y:S01]  /*28b0*/  S2UR UR7, SR_CgaCtaId ;  /* 0x00000000000779c3 */ /* 0x000ee20000008800 */
[----:B------:R-:W-:Y:S01]  /*28c0*/  UMOV UR5, 0x400 ;  /* 0x0000040000057882 */ /* 0x000fe20000000000 */
[----:B0-----:R-:W0:Y:S01]  /*28d0*/  MUFU.RCP R0, R3 ;  /* 0x0000000300007308 */ /* 0x001e220000001000 */
[----:B------:R-:W-:Y:S01]  /*28e0*/  UIADD3 UR5, UPT, UPT, UR5, 0x40, URZ ;  /* 0x0000004005057890 */ /* 0x000fe2000fffe0ff */
[----:B------:R-:W-:Y:S01]  /*28f0*/  BSSY.RECONVERGENT B1, `(.L_x_248) ;  /* 0x000000f000017945 */ /* 0x000fe20003800200 */
[----:B0-----:R-:W-:-:S04]  /*2900*/  FFMA R9, -R3, R0, 1 ;  /* 0x3f80000003097423 */ /* 0x001fc80000000100 */
[----:B------:R-:W-:Y:S01]  /*2910*/  FFMA R0, R0, R9, R0 ;  /* 0x0000000900007223 */ /* 0x000fe20000000000 */
[----:B---3--:R-:W-:-:S06]  /*2920*/  ULEA UR5, UR7, UR5, 0x18 ;  /* 0x0000000507057291 */ /* 0x008fcc000f8ec0ff */
[----:B------:R-:W-:-:S05]  /*2930*/  LEA R12, R18, UR5, 0x2 ;  /* 0x00000005120c7c11 */ /* 0x000fca000f8e10ff */
[----:B------:R-:W0:Y:S02]  /*2940*/  LDS R10, [R12] ;  /* 0x000000000c0a7984 */ /* 0x000e240000000800 */
[----:B0-----:R-:W0:Y:S01]  /*2950*/  FCHK P0, R10, R3 ;  /* 0x000000030a007302 */ /* 0x001e220000000000 */
[----:B------:R-:W-:-:S04]  /*2960*/  FFMA R8, R0, R10, RZ ;  /* 0x0000000a00087223 */ /* 0x000fc800000000ff */
[----:B------:R-:W-:-:S04]  /*2970*/  FFMA R9, -R3, R8, R10 ;  /* 0x0000000803097223 */ /* 0x000fc8000000010a */
[----:B------:R-:W-:Y:S01]  /*2980*/  FFMA R13, R0, R9, R8 ;  /* 0x00000009000d7223 */ /* 0x000fe20000000008 */
[----:B0-----:R-:W-:Y:S06]  /*2990*/  @!P0 BRA `(.L_x_249) ;  /* 0x0000000000108947 */ /* 0x001fec0003800000 */
[----:B------:R-:W-:Y:S01]  /*29a0*/  IMAD.MOV.U32 R0, RZ, RZ, R10 ;  /* 0x000000ffff007224 */ /* 0x000fe200078e000a */
[----:B------:R-:W-:-:S07]  /*29b0*/  MOV R10, 0x29d0 ;  /* 0x000029d0000a7802 */ /* 0x000fce0000000f00 */
[----:B-12---:R-:W-:Y:S05]  /*29c0*/  CALL.REL.NOINC `($__internal_5_$__cuda_sm3x_div_rn_noftz_f32_slowpath) ;  /* 0x0000000400147944 */ /* 0x006fea0003c00000 */
[----:B------:R-:W-:-:S07]  /*29d0*/  IMAD.MOV.U32 R13, RZ, RZ, R0 ;  /* 0x000000ffff0d7224 */ /* 0x000fce00078e0000 */
.L_x_249:
[----:B------:R-:W-:Y:S05]  /*29e0*/  BSYNC.RECONVERGENT B1 ;  /* 0x0000000000017941 */ /* 0x000fea0003800200 */
.L_x_248:
[----:B------:R-:W0:Y:S01]  /*29f0*/  LDS R14, [R12+0x200] ;  /* 0x000200000c0e7984 */ /* 0x000e220000000800 */
[----:B------:R-:W-:Y:S02]  /*2a00*/  HFMA2 R19, -RZ, RZ, 0, 0 ;  /* 0x00000000ff137431 */ /* 0x000fe400000001ff */
[C---:B-1----:R-:W-:Y:S01]  /*2a10*/  IMAD R0, R6.reuse, UR4, RZ ;  /* 0x0000000406007c24 */ /* 0x042fe2000f8e02ff */
[----:B------:R-:W1:Y:S01]  /*2a20*/  MUFU.RCP R20, R3 ;  /* 0x0000000300147308 */ /* 0x000e620000001000 */
[----:B------:R-:W-:Y:S02]  /*2a30*/  BSSY.RECONVERGENT B1, `(.L_x_250) ;  /* 0x0000012000017945 */ /* 0x000fe40003800200 */
[----:B------:R-:W-:Y:S02]  /*2a40*/  IMAD R9, R7, UR6, R0 ;  /* 0x0000000607097c24 */ /* 0x000fe4000f8e0200 */
[----:B------:R-:W-:-:S04]  /*2a50*/  IMAD.WIDE.U32 R10, R6, UR6, R18 ;  /* 0x00000006060a7c25 */ /* 0x000fc8000f8e0012 */
[----:B------:R-:W-:Y:S01]  /*2a60*/  IMAD.IADD R9, R9, 0x1, R11 ;  /* 0x0000000109097824 */ /* 0x000fe200078e020b */
[----:B------:R-:W-:-:S04]  /*2a70*/  LEA R8, P0, R10, UR14, 0x2 ;  /* 0x0000000e0a087c11 */ /* 0x000fc8000f8010ff */
[----:B------:R-:W-:Y:S01]  /*2a80*/  LEA.HI.X R9, R10, UR15, R9, 0x2, P0 ;  /* 0x0000000f0a097c11 */ /* 0x000fe200080f1409 */
[----:B-1----:R-:W-:-:S04]  /*2a90*/  FFMA R11, -R3, R20, 1 ;  /* 0x3f800000030b7423 */ /* 0x002fc80000000114 */
[----:B------:R1:W-:Y:S01]  /*2aa0*/  STG.E desc[UR8][R8.64], R13 ;  /* 0x0000000d08007986 */ /* 0x0003e2000c101908 */
[----:B------:R-:W-:Y:S02]  /*2ab0*/  FFMA R0, R20, R11, R20 ;  /* 0x0000000b14007223 */ /* 0x000fe40000000014 */
[----:B0-----:R-:W0:Y:S02]  /*2ac0*/  FCHK P0, R14, R3 ;  /* 0x000000030e007302 */ /* 0x001e240000000000 */
[----:B------:R-:W-:-:S04]  /*2ad0*/  FFMA R10, R0, R14, RZ ;  /* 0x0000000e000a7223 */ /* 0x000fc800000000ff */
[----:B------:R-:W-:-:S04]  /*2ae0*/  FFMA R11, -R3, R10, R14 ;  /* 0x0000000a030b7223 */ /* 0x000fc8000000010e */
[----:B------:R-:W-:Y:S01]  /*2af0*/  FFMA R11, R0, R11, R10 ;  /* 0x0000000b000b7223 */ /* 0x000fe2000000000a */
[----:B01----:R-:W-:Y:S06]  /*2b00*/  @!P0 BRA `(.L_x_251) ;  /* 0x0000000000108947 */ /* 0x003fec0003800000 */
[----:B------:R-:W-:Y:S01]  /*2b10*/  IMAD.MOV.U32 R0, RZ, RZ, R14 ;  /* 0x000000ffff007224 */ /* 0x000fe200078e000e */
[----:B------:R-:W-:-:S07]  /*2b20*/  MOV R10, 0x2b40 ;  /* 0x00002b40000a7802 */ /* 0x000fce0000000f00 */
[----:B--2---:R-:W-:Y:S05]  /*2b30*/  CALL.REL.NOINC `($__internal_5_$__cuda_sm3x_div_rn_noftz_f32_slowpath) ;  /* 0x0000000000b87944 */ /* 0x004fea0003c00000 */
[----:B------:R-:W-:-:S07]  /*2b40*/  MOV R11, R0 ;  /* 0x00000000000b7202 */ /* 0x000fce0000000f00 */
.L_x_251:
[----:B------:R-:W-:Y:S05]  /*2b50*/  BSYNC.RECONVERGENT B1 ;  /* 0x0000000000017941 */ /* 0x000fea0003800200 */
.L_x_250:
        /* <DEDUP_REMOVED lines=10> */
[----:B0--3--:R-:W-:Y:S06]  /*2c00*/  @!P0 BRA `(.L_x_253) ;  /* 0x0000000000108947 */ /* 0x009fec0003800000 */
[----:B------:R-:W-:Y:S01]  /*2c10*/  IMAD.MOV.U32 R0, RZ, RZ, R14 ;  /* 0x000000ffff007224 */ /* 0x000fe200078e000e */
[----:B------:R-:W-:-:S07]  /*2c20*/  MOV R10, 0x2c40 ;  /* 0x00002c40000a7802 */ /* 0x000fce0000000f00 */
[----:B--2---:R-:W-:Y:S05]  /*2c30*/  CALL.REL.NOINC `($__internal_5_$__cuda_sm3x_div_rn_noftz_f32_slowpath) ;  /* 0x0000000000787944 */ /* 0x004fea0003c00000 */
[----:B------:R-:W-:-:S07]  /*2c40*/  IMAD.MOV.U32 R13, RZ, RZ, R0 ;  /* 0x000000ffff0d7224 */ /* 0x000fce00078e0000 */
.L_x_253:
[----:B------:R-:W-:Y:S05]  /*2c50*/  BSYNC.RECONVERGENT B1 ;  /* 0x0000000000017941 */ /* 0x000fea0003800200 */
.L_x_252:
        /* <DEDUP_REMOVED lines=11> */
[----:B------:R-:W-:Y:S02]  /*2d10*/  MOV R0, R12 ;  /* 0x0000000c00007202 */ /* 0x000fe40000000f00 */
[----:B------:R-:W-:-:S07]  /*2d20*/  MOV R10, 0x2d40 ;  /* 0x00002d40000a7802 */ /* 0x000fce0000000f00 */
[----:B--2---:R-:W-:Y:S05]  /*2d30*/  CALL.REL.NOINC `($__internal_5_$__cuda_sm3x_div_rn_noftz_f32_slowpath) ;  /* 0x0000000000387944 */ /* 0x004fea0003c00000 */
[----:B------:R-:W-:-:S07]  /*2d40*/  IMAD.MOV.U32 R11, RZ, RZ, R0 ;  /* 0x000000ffff0b7224 */ /* 0x000fce00078e0000 */
.L_x_255:
[----:B------:R-:W-:Y:S05]  /*2d50*/  BSYNC.RECONVERGENT B1 ;  /* 0x0000000000017941 */ /* 0x000fea0003800200 */
.L_x_254:
[----:B------:R3:W-:Y:S01]  /*2d60*/  STG.E desc[UR8][R8.64+0x600], R11 ;  /* 0x0006000b08007986 */ /* 0x0007e2000c101908 */
[----:B------:R-:W-:-:S05]  /*2d70*/  VIADD R18, R18, 0x200 ;  /* 0x0000020012127836 */ /* 0x000fca0000000000 */
[----:B------:R-:W-:-:S13]  /*2d80*/  ISETP.GE.AND P0, PT, R18, UR11, PT ;  /* 0x0000000b12007c0c */ /* 0x000fda000bf06270 */
[----:B---3--:R-:W-:Y:S05]  /*2d90*/  @!P0 BRA `(.L_x_256) ;  /* 0xfffffff800c48947 */ /* 0x008fea000383ffff */
.L_x_239:
[----:B------:R-:W-:Y:S05]  /*2da0*/  BSYNC.RECONVERGENT B0 ;  /* 0x0000000000007941 */ /* 0x000fea0003800200 */
.L_x_238:
[----:B------:R-:W3:Y:S01]  /*2db0*/  LDCU.64 UR12, c[0x0][0x408] ;  /* 0x00008100ff0c77ac */ /* 0x000ee20008000a00 */
[----:B------:R-:W-:-:S04]  /*2dc0*/  UIADD3 UR6, UP0, UPT, UR10, UR6, URZ ;  /* 0x000000060a067290 */ /* 0x000fc8000ff1e0ff */
[----:B------:R-:W-:Y:S02]  /*2dd0*/  UIADD3.X UR4, UPT, UPT, URZ, UR4, URZ, UP0, !UPT ;  /* 0x00000004ff047290 */ /* 0x000fe400087fe4ff */
[----:B---3--:R-:W-:-:S04]  /*2de0*/  UISETP.GE.U32.AND UP0, UPT, UR6, UR12, UPT ;  /* 0x0000000c0600728c */ /* 0x008fc8000bf06070 */
[----:B------:R-:W-:-:S09]  /*2df0*/  UISETP.GE.AND.EX UP0, UPT, UR4, UR13, UPT, UP0 ;  /* 0x0000000d0400728c */ /* 0x000fd2000bf06300 */
[----:B------:R-:W-:Y:S05]  /*2e00*/  BRA.U !UP0, `(.L_x_257) ;  /* 0xffffffd108cc7547 */ /* 0x000fea000b83ffff */
[----:B------:R-:W-:Y:S05]  /*2e10*/  EXIT ;  /* 0x000000000000794d */ /* 0x000fea0003800000 */
        .weak           $__internal_5_$__cuda_sm3x_div_rn_noftz_f32_slowpath
        .type           $__internal_5_$__cuda_sm3x_div_rn_noftz_f32_slowpath,@function
        .size           $__internal_5_$__cuda_sm3x_div_rn_noftz_f32_slowpath,(.L_x_37382 - $__internal_5_$__cuda_sm3x_div_rn_noftz_f32_slowpath)
$__internal_5_$__cuda_sm3x_div_rn_noftz_f32_slowpath:
        /* <DEDUP_REMOVED lines=35> */
.L_x_259:
[----:B------:R-:W-:Y:S01]  /*3050*/  LEA R20, R11, 0xc0800000, 0x17 ;  /* 0xc08000000b147811 */ /* 0x000fe200078eb8ff */
[----:B------:R-:W-:Y:S04]  /*3060*/  BSSY.RECONVERGENT B4, `(.L_x_264) ;  /* 0x0000036000047945 */ /* 0x000fe80003800200 */
[----:B------:R-:W-:Y:S02]  /*3070*/  IMAD.IADD R22, R19, 0x1, -R20 ;  /* 0x0000000113167824 */ /* 0x000fe400078e0a14 */
[----:B------:R-:W-:Y:S02]  /*3080*/  VIADD R19, R17, 0xffffff81 ;  /* 0xffffff8111137836 */ /* 0x000fe40000000000 */
[----:B------:R0:W1:Y:S01]  /*3090*/  MUFU.RCP R20, R22 ;  /* 0x0000001600147308 */ /* 0x0000620000001000 */
[----:B------:R-:W-:Y:S01]  /*30a0*/  FADD.FTZ R21, -R22, -RZ ;  /* 0x800000ff16157221 */ /* 0x000fe20000010100 */
[C---:B------:R-:W-:Y:S01]  /*30b0*/  IMAD R0, R19.reuse, -0x800000, R0 ;  /* 0xff80000013007824 */ /* 0x040fe200078e0200 */
[----:B0-----:R-:W-:-:S04]  /*30c0*/  IADD3 R22, PT, PT, R19, 0x7f, -R11 ;  /* 0x0000007f13167810 */ /* 0x001fc80007ffe80b */
[----:B------:R-:W-:Y:S01]  /*30d0*/  IADD3 R22, PT, PT, R22, R15, RZ ;  /* 0x0000000f16167210 */ /* 0x000fe20007ffe0ff */
        /* <DEDUP_REMOVED lines=21> */
[C---:B------:R-:W-:Y:S02]  /*3230*/  IADD3 R22, PT, PT, R11.reuse, 0x20, RZ ;  /* 0x000000200b167810 */ /* 0x040fe40007ffe0ff */
[----:B------:R-:W-:Y:S02]  /*3240*/  ISETP.NE.AND P3, PT, R11, RZ, PT ;  /* 0x000000ff0b00720c */ /* 0x000fe40003f65270 */
[----:B------:R-:W-:Y:S01]  /*3250*/  LOP3.LUT R19, R15, 0x7fffff, RZ, 0xc0, !PT ;  /* 0x007fffff0f137812 */ /* 0x000fe200078ec0ff */
[CCC-:B------:R-:W-:Y:S01]  /*3260*/  FFMA.RP R15, R17.reuse, R21.reuse, R20.reuse ;  /* 0x00000015110f7223 */ /* 0x1c0fe20000008014 */
[----:B------:R-:W-:Y:S01]  /*3270*/  FFMA.RM R20, R17, R21, R20 ;  /* 0x0000001511147223 */ /* 0x000fe20000004014 */
[----:B------:R-:W-:Y:S01]  /*3280*/  ISETP.NE.AND P1, PT, R11, RZ, PT ;  /* 0x000000ff0b00720c */ /* 0x000fe20003f25270 */
        /* <DEDUP_REMOVED lines=15> */
.L_x_266:
[----:B------:R-:W-:-:S04]  /*3380*/  LOP3.LUT R0, R0, 0x80000000, RZ, 0xc0, !PT ;  /* 0x8000000000007812 */ /* 0x000fc800078ec0ff */
[----:B------:R-:W-:Y:S01]  /*3390*/  LOP3.LUT R0, R0, 0x7f800000, RZ, 0xfc, !PT ;  /* 0x7f80000000007812 */ /* 0x000fe200078efcff */
[----:B------:R-:W-:Y:S06]  /*33a0*/  BRA `(.L_x_267) ;  /* 0x0000000000047947 */ /* 0x000fec0003800000 */
.L_x_265:
[----:B------:R-:W-:-:S07]  /*33b0*/  LEA R0, R22, R0, 0x17 ;  /* 0x0000000016007211 */ /* 0x000fce00078eb8ff */
.L_x_267:
[----:B------:R-:W-:Y:S05]  /*33c0*/  BSYNC.RECONVERGENT B4 ;  /* 0x0000000000047941 */ /* 0x000fea0003800200 */
.L_x_264:
[----:B------:R-:W-:Y:S05]  /*33d0*/  BRA `(.L_x_268) ;  /* 0x0000000000207947 */ /* 0x000fea0003800000 */
.L_x_263:
[----:B------:R-:W-:-:S04]  /*33e0*/  LOP3.LUT R0, R19, 0x80000000, R0, 0x48, !PT ;  /* 0x8000000013007812 */ /* 0x000fc800078e4800 */
[----:B------:R-:W-:Y:S01]  /*33f0*/  LOP3.LUT R0, R0, 0x7f800000, RZ, 0xfc, !PT ;  /* 0x7f80000000007812 */ /* 0x000fe200078efcff */
[----:B------:R-:W-:Y:S06]  /*3400*/  BRA `(.L_x_268) ;  /* 0x0000000000147947 */ /* 0x000fec0003800000 */
.L_x_262:
[----:B------:R-:W-:Y:S01]  /*3410*/  LOP3.LUT R0, R19, 0x80000000, R0, 0x48, !PT ;  /* 0x8000000013007812 */ /* 0x000fe200078e4800 */
[----:B------:R-:W-:Y:S06]  /*3420*/  BRA `(.L_x_268) ;  /* 0x00000000000c7947 */ /* 0x000fec0003800000 */
.L_x_261:
[----:B------:R-:W0:Y:S01]  /*3430*/  MUFU.RSQ R0, -QNAN ;  /* 0xffc0000000007908 */ /* 0x000e220000001400 */
[----:B------:R-:W-:Y:S05]  /*3440*/  BRA `(.L_x_268) ;  /* 0x0000000000047947 */ /* 0x000fea0003800000 */
.L_x_260:
[----:B------:R-:W-:-:S07]  /*3450*/  FADD.FTZ R0, R0, R3 ;  /* 0x0000000300007221 */ /* 0x000fce0000010000 */
.L_x_268:
[----:B------:R-:W-:Y:S05]  /*3460*/  BSYNC.RECONVERGENT B3 ;  /* 0x0000000000037941 */ /* 0x000fea0003800200 */
.L_x_258:
[----:B------:R-:W-:-:S04]  /*3470*/  IMAD.MOV.U32 R11, RZ, RZ, 0x0 ;  /* 0x00000000ff0b7424 */ /* 0x000fc800078e00ff */
[----:B0-----:R-:W-:Y:S05]  /*3480*/  RET.REL.NODEC R10 `(_Z20SoftmaxBlockSMemImplI22BroadcastScaleMaskLoadIffbLm4EiE11DirectStoreIffEfLi1ELi128EL9Algorithm0EEvT_T0_ll) ;  /* 0xffffffc80adc7950 */ /* 0x001fea0003c3ffff */
.L_x_269:
        /* <DEDUP_REMOVED lines=15> */
.L_x_37382:


//--------------------- .text._Z20SoftmaxBlockSMemImplI22BroadcastScaleMaskLoadIffbLm4EiE11DirectStoreIffEfLi2ELi256EL9Algorithm0EEvT_T0_ll --------------------------
	.section	.text._Z20SoftmaxBlockSMemImplI22BroadcastScaleMaskLoadIffbLm4EiE11DirectStoreIffEfLi2ELi256EL9Algorithm0EEvT_T0_ll,"ax",@progbits
	.align	128
        .global         _Z20SoftmaxBlockSMemImplI22BroadcastScaleMaskLoadIffbLm4EiE11DirectStoreIffEfLi2ELi256EL9Algorithm0EEvT_T0_ll
        .type           _Z20SoftmaxBlockSMemImplI22BroadcastScaleMaskLoadIffbLm4EiE11DirectStoreIffEfLi2ELi256EL9Algorithm0EEvT_T0_ll,@function
        .size           _Z20SoftmaxBlockSMemImplI22BroadcastScaleMaskLoadIffbLm4EiE11DirectStoreIffEfLi2ELi256EL9Algorithm0EEvT_T0_ll,(.L_x_37383 - _Z20SoftmaxBlockSMemImplI22BroadcastScaleMaskLoadIffbLm4EiE11DirectStoreIffEfLi2ELi256EL9Algorithm0EEvT_T0_ll)
        .other          _Z20SoftmaxBlockSMemImplI22BroadcastScaleMaskLoadIffbLm4EiE11DirectStoreIffEfLi2ELi256EL9Algorithm0EEvT_T0_ll,@"STO_CUDA_ENTRY STV_DEFAULT"
_Z20SoftmaxBlockSMemImplI22BroadcastScaleMaskLoadIffbLm4EiE11DirectStoreIffEfLi2ELi256EL9Algorithm0EEvT_T0_ll:
.text._Z20SoftmaxBlockSMemImplI22BroadcastScaleMaskLoadIffbLm4EiE11DirectStoreIffEfLi2ELi256EL9Algorithm0EEvT_T0_ll:
        /* <DEDUP_REMOVED lines=8> */
[----:B------:R-:W-:Y:S02]  /*0080*/  HFMA2 R12, -RZ, RZ, 0, 5.9604644775390625e-08 ;  /* 0x00000001ff0c7431 */ /* 0x000fe400000001ff */
[----:B------:R-:W-:Y:S01]  /*0090*/  IMAD.MOV.U32 R8, RZ, RZ, 0x229 ;  /* 0x00000229ff087424 */ /* 0x000fe200078e00ff */
[----:B------:R2:W3:Y:S01]  /*00a0*/  LDC.64 R2, c[0x4][R0] ;  /* 0x0100000000027b82 */ /* 0x0004e20000000a00 */
[----:B------:R-:W4:Y:S01]  /*00b0*/  LDCU.64 UR6, c[0x4][0x1368] ;  /* 0x01026d00ff0677ac */ /* 0x000f220008000a00 */
[----:B------:R-:W-:Y:S01]  /*00c0*/  IMAD.MOV.U32 R13, RZ, RZ, RZ ;  /* 0x000000ffff0d7224 */ /* 0x000fe200078e00ff */
[----:B------:R-:W5:Y:S01]  /*00d0*/  LDCU.64 UR8, c[0x4][0x1210] ;  /* 0x01024200ff0877ac */ /* 0x000f620008000a00 */
[----:B-1----:R-:W-:Y:S02]  /*00e0*/  IMAD.U32 R4, RZ, RZ, UR4 ;  /* 0x00000004ff047e24 */ /* 0x002fe4000f8e00ff */
[----:B------:R-:W-:-:S02]  /*00f0*/  IMAD.U32 R5, RZ, RZ, UR5 ;  /* 0x00000005ff057e24 */ /* 0x000fc4000f8e00ff */
[----:B----4-:R-:W-:Y:S01]  /*0100*/  IMAD.U32 R6, RZ, RZ, UR6 ;  /* 0x00000006ff067e24 */ /* 0x010fe2000f8e00ff */
[----:B------:R-:W-:Y:S01]  /*0110*/  MOV R7, UR7 ;  /* 0x0000000700077c02 */ /* 0x000fe20008000f00 */
[----:B-----5:R-:W-:Y:S02]  /*0120*/  IMAD.U32 R10, RZ, RZ, UR8 ;  /* 0x00000008ff0a7e24 */ /* 0x020fe4000f8e00ff */
[----:B--2---:R-:W-:-:S07]  /*0130*/  IMAD.U32 R11, RZ, RZ, UR9 ;  /* 0x00000009ff0b7e24 */ /* 0x004fce000f8e00ff */
[----:B------:R-:W-:-:S07]  /*0140*/  LEPC R20, `(.L_x_270) ;  /* 0x000000001014794e */ /* 0x000fce0000000000 */
[----:B0--3--:R-:W-:Y:S05]  /*0150*/  CALL.ABS.NOINC R2 ;  /* 0x0000000002007343 */ /* 0x009fea0003c00000 */
.L_x_270:
[----:B------:R-:W1:Y:S08]  /*0160*/  S2UR UR4, SR_CTAID.X ;  /* 0x00000000000479c3 */ /* 0x000e700000002500 */
[----:B------:R-:W1:Y:S02]  /*0170*/  LDC.64 R2, c[0x0][0x408] ;  /* 0x00010200ff027b82 */ /* 0x000e640000000a00 */
[----:B-1----:R-:W-:-:S04]  /*0180*/  ISETP.LE.U32.AND P0, PT, R2, UR4, PT ;  /* 0x0000000402007c0c */ /* 0x002fc8000bf03070 */
[----:B------:R-:W-:-:S13]  /*0190*/  ISETP.GE.AND.EX P0, PT, RZ, R3, PT, P0 ;  /* 0x00000003ff00720c */ /* 0x000fda0003f06300 */
[----:B------:R-:W-:Y:S05]  /*01a0*/  @P0 EXIT ;  /* 0x000000000000094d */ /* 0x000fea0003800000 */
[----:B------:R-:W1:Y:S01]  /*01b0*/  S2R R3, SR_TID.X ;  /* 0x0000000000037919 */ /* 0x000e620000002100 */
[----:B------:R-:W2:Y:S01]  /*01c0*/  LDC.64 R10, c[0x0][0x410] ;  /* 0x00010400ff0a7b82 */ /* 0x000ea20000000a00 */
[----:B------:R-:W-:Y:S01]  /*01d0*/  IMAD.U32 R17, RZ, RZ, UR4 ;  /* 0x00000004ff117e24 */ /* 0x000fe2000f8e00ff */
[----:B------:R-:W-:-:S06]  /*01e0*/  MOV R16, RZ ;  /* 0x000000ff00107202 */ /* 0x000fcc0000000f00 */
[----:B------:R-:W3:Y:S08]  /*01f0*/  LDC R2, c[0x0][0x370] ;  /* 0x0000dc00ff027b82 */ /* 0x000ef00000000800 */
[----:B------:R-:W4:Y:S01]  /*0200*/  LDC.64 R6, c[0x0][0x358] ;  /* 0x0000d600ff067b82 */ /* 0x000f220000000a00 */
[----:B--2---:R-:W-:-:S05]  /*0210*/  LEA.HI R8, P0, R11, R10, RZ, 0x1 ;  /* 0x0000000a0b087211 */ /* 0x004fca00078108ff */
[----:B------:R-:W-:Y:S01]  /*0220*/  IMAD.X R5, RZ, RZ, R11, P0 ;  /* 0x000000ffff057224 */ /* 0x000fe200000e060b */
[----:B-1----:R-:W-:-:S04]  /*0230*/  LOP3.LUT R3, RZ, R3, RZ, 0x33, !PT ;  /* 0x00000003ff037212 */ /* 0x002fc800078e33ff */
[----:B------:R-:W-:Y:S02]  /*0240*/  SHF.R.U64 R8, R8, 0x1, R5 ;  /* 0x0000000108087819 */ /* 0x000fe40000001205 */
[----:B------:R-:W-:-:S04]  /*0250*/  IADD3 R4, P0, PT, R3, R10, RZ ;  /* 0x0000000a03047210 */ /* 0x000fc80007f1e0ff */
[----:B---34-:R-:W-:-:S09]  /*0260*/  IADD3.X R9, PT, PT, R11, -0x1, RZ, P0, !PT ;  /* 0xffffffff0b097810 */ /* 0x018fd200007fe4ff */
.L_x_320:
[----:B-1----:R-:W1:Y:S01]  /*0270*/  S2R R5, SR_TID.X ;  /* 0x0000000000057919 */ /* 0x002e620000002100 */
[----:B------:R-:W-:Y:S01]  /*0280*/  BSSY.RECONVERGENT B0, `(.L_x_271) ;  /* 0x0000182000007945 */ /* 0x000fe20003800200 */
[----:B------:R-:W-:Y:S01]  /*0290*/  IMAD.MOV.U32 R22, RZ, RZ, -0x800000 ;  /* 0xff800000ff167424 */ /* 0x000fe200078e00ff */
[----:B-1----:R-:W-:-:S13]  /*02a0*/  ISETP.GE.AND P0, PT, R5, R8, PT ;  /* 0x000000080500720c */ /* 0x002fda0003f06270 */
[----:B--234-:R-:W-:Y:S05]  /*02b0*/  @P0 BRA `(.L_x_272) ;  /* 0x0000001400f80947 */ /* 0x01cfea0003800000 */
[----:B------:R-:W-:Y:S01]  /*02c0*/  LOP3.LUT R3, RZ, R5, RZ, 0x33, !PT ;  /* 0x00000005ff037212 */ /* 0x000fe200078e33ff */
[----:B------:R-:W1:Y:S01]  /*02d0*/  LDCU UR4, c[0x0][0x3e8] ;  /* 0x00007d00ff0477ac */ /* 0x000e620008000800 */
[----:B------:R-:W-:Y:S01]  /*02e0*/  BSSY.RECONVERGENT B1, `(.L_x_273) ;  /* 0x0000091000017945 */ /* 0x000fe20003800200 */
[----:B------:R-:W-:Y:S02]  /*02f0*/  IMAD.MOV.U32 R22, RZ, RZ, -0x800000 ;  /* 0xff800000ff167424 */ /* 0x000fe400078e00ff */
[----:B------:R-:W-:-:S05]  /*0300*/  IMAD.IADD R3, R3, 0x1, R8 ;  /* 0x0000000103037824 */ /* 0x000fca00078e0208 */
[C---:B------:R-:W-:Y:S02]  /*0310*/  LOP3.LUT P0, RZ, R3.reuse, 0x100, RZ, 0xc0, !PT ;  /* 0x0000010003ff7812 */ /* 0x040fe4000780c0ff */
[----:B------:R-:W-:Y:S01]  /*0320*/  ISETP.GE.U32.AND P4, PT, R3, 0x100, PT ;  /* 0x000001000300780c */ /* 0x000fe20003f86070 */
[----:B-1----:R-:W-:-:S10]  /*0330*/  IMAD R0, R17, UR4, RZ ;  /* 0x0000000411007c24 */ /* 0x002fd4000f8e02ff */
[----:B------:R-:W-:Y:S05]  /*0340*/  @P0 BRA `(.L_x_274) ;  /* 0x0000000800280947 */ /* 0x000fea0003800000 */
[----:B------:R-:W1:Y:S01]  /*0350*/  LDC R18, c[0x0][0x3b8] ;  /* 0x0000ee00ff127b82 */ /* 0x000e620000000800 */
[----:B------:R-:W-:Y:S01]  /*0360*/  IMAD.SHL.U32 R3, R5, 0x2, RZ ;  /* 0x0000000205037824 */ /* 0x000fe200078e00ff */
[----:B------:R-:W2:Y:S03]  /*0370*/  LDCU.128 UR4, c[0x0][0x3d0] ;  /* 0x00007a00ff0477ac */ /* 0x000ea60008000c00 */
[----:B------:R-:W-:-:S03]  /*0380*/  IMAD.IADD R3, R3, 0x1, R0 ;  /* 0x0000000103037824 */ /* 0x000fc600078e0200 */
[----:B------:R-:W3:Y:S08]  /*0390*/  LDC R10, c[0x0][0x3bc] ;  /* 0x0000ef00ff0a7b82 */ /* 0x000ef00000000800 */
[----:B------:R-:W4:Y:S01]  /*03a0*/  LDC.64 R26, c[0x0][0x390] ;  /* 0x0000e400ff1a7b82 */ /* 0x000f220000000a00 */
[----:B-1----:R-:W-:-:S07]  /*03b0*/  IABS R14, R18 ;  /* 0x00000012000e7213 */ /* 0x002fce0000000000 */
[----:B------:R-:W1:Y:S01]  /*03c0*/  LDC.64 R28, c[0x0][0x3a0] ;  /* 0x0000e800ff1c7b82 */ /* 0x000e620000000a00 */
[----:B------:R-:W5:Y:S01]  /*03d0*/  I2F.RP R11, R14 ;  /* 0x0000000e000b7306 */ /* 0x000f620000209400 */
[----:B---3--:R-:W-:-:S06]  /*03e0*/  IABS R20, R10 ;  /* 0x0000000a00147213 */ /* 0x008fcc0000000000 */
[----:B------:R-:W3:Y:S01]  /*03f0*/  LDC.64 R24, c[0x0][0x3a8] ;  /* 0x0000ea00ff187b82 */ /* 0x000ee20000000a00 */
[----:B-----5:R-:W5:Y:S02]  /*0400*/  MUFU.RCP R11, R11 ;  /* 0x0000000b000b7308 */ /* 0x020f640000001000 */
[----:B-----5:R-:W-:Y:S02]  /*0410*/  IADD3 R12, PT, PT, R11, 0xffffffe, RZ ;  /* 0x0ffffffe0b0c7810 */ /* 0x020fe40007ffe0ff */
[----:B------:R-:W-:-:S04]  /*0420*/  IABS R11, R3 ;  /* 0x00000003000b7213 */ /* 0x000fc80000000000 */
[----:B------:R5:W0:Y:S02]  /*0430*/  F2I.FTZ.U32.TRUNC.NTZ R13, R12 ;  /* 0x0000000c000d7305 */ /* 0x000a24000021f000 */
[----:B-----5:R-:W-:Y:S02]  /*0440*/  HFMA2 R12, -RZ, RZ, 0, 0 ;  /* 0x00000000ff0c7431 */ /* 0x020fe400000001ff */
[----:B0-----:R-:W-:-:S04]  /*0450*/  IMAD.MOV R15, RZ, RZ, -R13 ;  /* 0x000000ffff0f7224 */ /* 0x001fc800078e0a0d */
[----:B------:R-:W-:-:S04]  /*0460*/  IMAD R15, R15, R14, RZ ;  /* 0x0000000e0f0f7224 */ /* 0x000fc800078e02ff */
[----:B------:R-:W-:-:S06]  /*0470*/  IMAD.HI.U32 R13, R13, R15, R12 ;  /* 0x0000000f0d0d7227 */ /* 0x000fcc00078e000c */
[----:B------:R-:W-:Y:S02]  /*0480*/  IMAD.HI.U32 R12, R13, R11, RZ ;  /* 0x0000000b0d0c7227 */ /* 0x000fe400078e00ff */
[----:B------:R-:W0:Y:S02]  /*0490*/  I2F.RP R13, R20 ;  /* 0x00000014000d7306 */ /* 0x000e240000209400 */
[----:B------:R-:W-:-:S04]  /*04a0*/  IMAD.MOV R15, RZ, RZ, -R12 ;  /* 0x000000ffff0f7224 */ /* 0x000fc800078e0a0c */
[----:B------:R-:W-:-:S05]  /*04b0*/  IMAD R11, R14, R15, R11 ;  /* 0x0000000f0e0b7224 */ /* 0x000fca00078e020b */
[----:B------:R-:W-:Y:S01]  /*04c0*/  ISETP.GT.U32.AND P1, PT, R14, R11, PT ;  /* 0x0000000b0e00720c */ /* 0x000fe20003f24070 */
[----:B0-----:R-:W0:-:S12]  /*04d0*/  MUFU.RCP R13, R13 ;  /* 0x0000000d000d7308 */ /* 0x001e180000001000 */
[----:B------:R-:W-:Y:S01]  /*04e0*/  @!P1 IMAD.IADD R11, R11, 0x1, -R14 ;  /* 0x000000010b0b9824 */ /* 0x000fe200078e0a0e */
[----:B------:R-:W-:Y:S02]  /*04f0*/  @!P1 IADD3 R12, PT, PT, R12, 0x1, RZ ;  /* 0x000000010c0c9810 */ /* 0x000fe40007ffe0ff */
[----:B------:R-:W-:Y:S02]  /*0500*/  ISETP.NE.AND P1, PT, R18, RZ, PT ;  /* 0x000000ff1200720c */ /* 0x000fe40003f25270 */
[----:B------:R-:W-:Y:S02]  /*0510*/  ISETP.GE.U32.AND P0, PT, R11, R14, PT ;  /* 0x0000000e0b00720c */ /* 0x000fe40003f06070 */
[----:B------:R-:W-:Y:S01]  /*0520*/  LOP3.LUT R11, R3, R18, RZ, 0x3c, !PT ;  /* 0x00000012030b7212 */ /* 0x000fe200078e3cff */
[----:B0-----:R-:W-:-:S03]  /*0530*/  VIADD R14, R13, 0xffffffe ;  /* 0x0ffffffe0d0e7836 */ /* 0x001fc60000000000 */
[----:B------:R-:W-:Y:S01]  /*0540*/  ISETP.GE.AND P2, PT, R11, RZ, PT ;  /* 0x000000ff0b00720c */ /* 0x000fe20003f46270 */
[----:B------:R0:W5:Y:S01]  /*0550*/  F2I.FTZ.U32.TRUNC.NTZ R15, R14 ;  /* 0x0000000e000f7305 */ /* 0x000162000021f000 */
[----:B------:R-:W2:Y:S05]  /*0560*/  LDC R11, c[0x0][0x3c0] ;  /* 0x0000f000ff0b7b82 */ /* 0x000eaa0000000800 */
[----:B------:R-:W-:Y:S02]  /*0570*/  @P0 VIADD R12, R12, 0x1 ;  /* 0x000000010c0c0836 */ /* 0x000fe40000000000 */
[----:B0-----:R-:W-:-:S04]  /*0580*/  IMAD.MOV.U32 R14, RZ, RZ, RZ ;  /* 0x000000ffff0e7224 */ /* 0x001fc800078e00ff */
[----:B------:R-:W-:Y:S01]  /*0590*/  @!P2 IMAD.MOV R12, RZ, RZ, -R12 ;  /* 0x000000ffff0ca224 */ /* 0x000fe200078e0a0c */
[----:B------:R-:W-:Y:S01]  /*05a0*/  @!P1 LOP3.LUT R12, RZ, R18, RZ, 0x33, !PT ;  /* 0x00000012ff0c9212 */ /* 0x000fe200078e33ff */
[----:B-----5:R-:W-:-:S03]  /*05b0*/  IMAD.MOV R19, RZ, RZ, -R15 ;  /* 0x000000ffff137224 */ /* 0x020fc600078e0a0f */
[----:B------:R-:W-:-:S05]  /*05c0*/  IADD3 R13, PT, PT, -R12, RZ, RZ ;  /* 0x000000ff0c0d7210 */ /* 0x000fca0007ffe1ff */
[----:B------:R-:W-:Y:S02]  /*05d0*/  IMAD R21, R18, R13, R3 ;  /* 0x0000000d12157224 */ /* 0x000fe400078e0203 */
[----:B------:R-:W-:Y:S01]  /*05e0*/  IMAD R13, R19, R20, RZ ;  /* 0x00000014130d7224 */ /* 0x000fe200078e02ff */
[----:B--2---:R-:W-:Y:S02]  /*05f0*/  IABS R19, R11 ;  /* 0x0000000b00137213 */ /* 0x004fe40000000000 */
[----:B------:R-:W-:Y:S01]  /*0600*/  IABS R18, R21 ;  /* 0x0000001500127213 */ /* 0x000fe20000000000 */
        /* <DEDUP_REMOVED lines=18> */
[----:B0-----:R-:W-:-:S04]  /*0730*/  IMAD.MOV R14, RZ, RZ, -R15 ;  /* 0x000000ffff0e7224 */ /* 0x001fc800078e0a0f */
[----:B------:R-:W-:Y:S01]  /*0740*/  @!P2 IMAD.MOV R20, RZ, RZ, -R20 ;  /* 0x000000ffff14a224 */ /* 0x000fe200078e0a14 */
[----:B------:R-:W-:Y:S02]  /*0750*/  @!P1 LOP3.LUT R20, RZ, R10, RZ, 0x33, !PT ;  /* 0x0000000aff149212 */ /* 0x000fe400078e33ff */
[----:B------:R-:W-:-:S03]  /*0760*/  ISETP.NE.AND P2, PT, R11, RZ, PT ;  /* 0x000000ff0b00720c */ /* 0x000fc60003f45270 */
[----:B------:R-:W-:-:S04]  /*0770*/  IMAD.MOV R13, RZ, RZ, -R20 ;  /* 0x000000ffff0d7224 */ /* 0x000fc800078e0a14 */
[----:B------:R-:W-:Y:S02]  /*0780*/  IMAD R22, R10, R13, R21 ;  /* 0x0000000d0a167224 */ /* 0x000fe400078e0215 */
[----:B------:R-:W-:Y:S02]  /*0790*/  IMAD R13, R14, R19, RZ ;  /* 0x000000130e0d7224 */ /* 0x000fe400078e02ff */
[----:B------:R-:W-:Y:S01]  /*07a0*/  HFMA2 R14, -RZ, RZ, 0, 0 ;  /* 0x00000000ff0e7431 */ /* 0x000fe200000001ff */
[----:B------:R-:W-:-:S04]  /*07b0*/  IABS R10, R22 ;  /* 0x00000016000a7213 */ /* 0x000fc80000000000 */
[----:B------:R-:W-:-:S06]  /*07c0*/  IMAD.HI.U32 R14, R15, R13, R14 ;  /* 0x0000000d0f0e7227 */ /* 0x000fcc00078e000e */
[----:B------:R-:W-:-:S04]  /*07d0*/  IMAD.HI.U32 R14, R14, R10, RZ ;  /* 0x0000000a0e0e7227 */ /* 0x000fc800078e00ff */
[----:B------:R-:W-:-:S04]  /*07e0*/  IMAD.MOV R13, RZ, RZ, -R14 ;  /* 0x000000ffff0d7224 */ /* 0x000fc800078e0a0e */
[----:B------:R-:W-:-:S05]  /*07f0*/  IMAD R10, R19, R13, R10 ;  /* 0x0000000d130a7224 */ /* 0x000fca00078e020a */
[----:B------:R-:W-:-:S13]  /*0800*/  ISETP.GT.U32.AND P1, PT, R19, R10, PT ;  /* 0x0000000a1300720c */ /* 0x000fda0003f24070 */
[----:B------:R-:W-:Y:S02]  /*0810*/  @!P1 IMAD.IADD R10, R10, 0x1, -R19 ;  /* 0x000000010a0a9824 */ /* 0x000fe400078e0a13 */
[----:B------:R-:W-:Y:S01]  /*0820*/  @!P1 VIADD R14, R14, 0x1 ;  /* 0x000000010e0e9836 */ /* 0x000fe20000000000 */
[----:B----4-:R-:W-:Y:S02]  /*0830*/  ISETP.NE.U32.AND P1, PT, R26, 0x1, PT ;  /* 0x000000011a00780c */ /* 0x010fe40003f25070 */
[----:B------:R-:W-:Y:S02]  /*0840*/  ISETP.GE.U32.AND P0, PT, R10, R19, PT ;  /* 0x000000130a00720c */ /* 0x000fe40003f06070 */
[----:B------:R-:W0:Y:S01]  /*0850*/  LDC.64 R18, c[0x0][0x398] ;  /* 0x0000e600ff127b82 */ /* 0x000e220000000a00 */
[----:B------:R-:W-:Y:S02]  /*0860*/  LOP3.LUT R10, R22, R11, RZ, 0x3c, !PT ;  /* 0x0000000b160a7212 */ /* 0x000fe400078e3cff */
[----:B------:R-:W-:-:S02]  /*0870*/  ISETP.NE.AND.EX P1, PT, R27, RZ, PT, P1 ;  /* 0x000000ff1b00720c */ /* 0x000fc40003f25310 */
[----:B------:R-:W-:Y:S02]  /*0880*/  ISETP.GE.AND P3, PT, R10, RZ, PT ;  /* 0x000000ff0a00720c */ /* 0x000fe40003f66270 */
[----:B------:R-:W-:-:S04]  /*0890*/  SEL R10, R12, RZ, P1 ;  /* 0x000000ff0c0a7207 */ /* 0x000fc80000800000 */
[----:B------:R-:W-:-:S07]  /*08a0*/  @P0 IADD3 R14, PT, PT, R14, 0x1, RZ ;  /* 0x000000010e0e0810 */ /* 0x000fce0007ffe0ff */
[----:B------:R-:W-:Y:S01]  /*08b0*/  @!P3 IMAD.MOV R14, RZ, RZ, -R14 ;  /* 0x000000ffff0eb224 */ /* 0x000fe200078e0a0e */
[----:B------:R-:W-:Y:S02]  /*08c0*/  @!P2 LOP3.LUT R14, RZ, R11, RZ, 0x33, !PT ;  /* 0x0000000bff0ea212 */ /* 0x000fe400078e33ff */
[----:B-1----:R-:W-:Y:S02]  /*08d0*/  ISETP.NE.U32.AND P3, PT, R28, 0x1, PT ;  /* 0x000000011c00780c */ /* 0x002fe40003f65070 */
[----:B---3--:R-:W-:Y:S02]  /*08e0*/  ISETP.NE.U32.AND P2, PT, R24, 0x1, PT ;  /* 0x000000011800780c */ /* 0x008fe40003f45070 */
[----:B0-----:R-:W-:Y:S01]  /*08f0*/  ISETP.NE.U32.AND P0, PT, R18, 0x1, PT ;  /* 0x000000011200780c */ /* 0x001fe20003f05070 */
[----:B------:R-:W-:Y:S01]  /*0900*/  IMAD.MOV R18, RZ, RZ, -R14 ;  /* 0x000000ffff127224 */ /* 0x000fe200078e0a0e */
[----:B------:R-:W-:Y:S02]  /*0910*/  ISETP.NE.AND.EX P1, PT, R29, RZ, PT, P3 ;  /* 0x000000ff1d00720c */ /* 0x000fe40003f25330 */
[----:B------:R-:W-:Y:S01]  /*0920*/  ISETP.NE.AND.EX P0, PT, R19, RZ, PT, P0 ;  /* 0x000000ff1300720c */ /* 0x000fe20003f05300 */
[----:B------:R-:W-:Y:S01]  /*0930*/  IMAD R12, R11, R18, R22 ;  /* 0x000000120b0c7224 */ /* 0x000fe200078e0216 */
[----:B------:R-:W-:Y:S01]  /*0940*/  SEL R14, R14, RZ, P1 ;  /* 0x000000ff0e0e7207 */ /* 0x000fe20000800000 */
[----:B------:R-:W-:Y:S01]  /*0950*/  IMAD R18, R10, UR4, RZ ;  /* 0x000000040a127c24 */ /* 0x000fe2000f8e02ff */
[----:B------:R-:W-:Y:S01]  /*0960*/  SEL R13, R20, RZ, P0 ;  /* 0x000000ff140d7207 */ /* 0x000fe20000000000 */
[----:B------:R-:W0:Y:S01]  /*0970*/  LDC.64 R10, c[0x0][0x388] ;  /* 0x0000e200ff0a7b82 */ /* 0x000e220000000a00 */
[----:B------:R-:W-:-:S02]  /*0980*/  ISETP.NE.AND.EX P0, PT, R25, RZ, PT, P2 ;  /* 0x000000ff1900720c */ /* 0x000fc40003f05320 */
[----:B------:R-:W-:Y:S01]  /*0990*/  R2UR UR4, R6 ;  /* 0x00000000060472ca */ /* 0x000fe200000e0000 */
[----:B------:R-:W-:Y:S01]  /*09a0*/  IMAD R13, R13, UR5, R18 ;  /* 0x000000050d0d7c24 */ /* 0x000fe2000f8e0212 */
[----:B------:R-:W-:Y:S02]  /*09b0*/  SEL R12, R12, RZ, P0 ;  /* 0x000000ff0c0c7207 */ /* 0x000fe40000000000 */
[----:B------:R-:W-:Y:S01]  /*09c0*/  R2UR UR5, R7 ;  /* 0x00000000070572ca */ /* 0x000fe200000e0000 */
[----:B------:R-:W-:Y:S01]  /*09d0*/  IMAD R13, R14, UR6, R13 ;  /* 0x000000060e0d7c24 */ /* 0x000fe2000f8e020d */
[----:B------:R-:W-:Y:S01]  /*09e0*/  LEA.HI R3, R3, R3, RZ, 0x1 ;  /* 0x0000000303037211 */ /* 0x000fe200078f08ff */
[----:B------:R-:W1:Y:S02]  /*09f0*/  LDCU UR6, c[0x0][0x3f4] ;  /* 0x00007e80ff0677ac */ /* 0x000e640008000800 */
[----:B------:R-:W-:-:S05]  /*0a00*/  IMAD R12, R12, UR7, R13 ;  /* 0x000000070c0c7c24 */ /* 0x000fca000f8e020d */
[----:B------:R-:W-:-:S04]  /*0a10*/  LEA.HI R12, R12, R12, RZ, 0x1 ;  /* 0x0000000c0c0c7211 */ /* 0x000fc800078f08ff */
[----:B------:R-:W-:-:S05]  /*0a20*/  SHF.R.S32.HI R13, RZ, 0x1, R12 ;  /* 0x00000001ff0d7819 */ /* 0x000fca000001140c */
[----:B0-----:R-:W-:Y:S02]  /*0a30*/  IMAD.WIDE R10, R13, 0x2, R10 ;  /* 0x000000020d0a7825 */ /* 0x001fe400078e020a */
[----:B------:R-:W0:Y:S04]  /*0a40*/  LDC.64 R12, c[0x0][0x380] ;  /* 0x0000e000ff0c7b82 */ /* 0x000e280000000a00 */
[----:B------:R-:W2:Y:S01]  /*0a50*/  LDG.E.U16 R10, desc[UR4][R10.64] ;  /* 0x000000040a0a7981 */ /* 0x000ea2000c1e1500 */
[----:B------:R-:W-:-:S05]  /*0a60*/  SHF.R.S32.HI R3, RZ, 0x1, R3 ;  /* 0x00000001ff037819 */ /* 0x000fca0000011403 */
[----:B0-----:R-:W-:-:S05]  /*0a70*/  IMAD.WIDE R12, R3, 0x8, R12 ;  /* 0x00000008030c7825 */ /* 0x001fca00078e020c */
[----:B------:R-:W1:Y:S01]  /*0a80*/  LDG.E R3, desc[UR4][R12.64] ;  /* 0x000000040c037981 */ /* 0x000e62000c1e1900 */
[----:B--2---:R-:W-:-:S04]  /*0a90*/  PRMT R14, R10, 0x7771, RZ ;  /* 0x000077710a0e7816 */ /* 0x004fc800000000ff */
[----:B------:R-:W-:-:S13]  /*0aa0*/  ISETP.NE.AND P1, PT, R14, RZ, PT ;  /* 0x000000ff0e00720c */ /* 0x000fda0003f25270 */
[----:B------:R-:W-:Y:S02]  /*0ab0*/  @P1 R2UR UR4, R6 ;  /* 0x00000000060412ca */ /* 0x000fe400000e0000 */
[----:B------:R-:W-:-:S13]  /*0ac0*/  @P1 R2UR UR5, R7 ;  /* 0x00000000070512ca */ /* 0x000fda00000e0000 */
[----:B------:R0:W2:Y:S01]  /*0ad0*/  @P1 LDG.E R14, desc[UR4][R12.64+0x4] ;  /* 0x000004040c0e1981 */ /* 0x0000a2000c1e1900 */
[----:B------:R-:W-:Y:S01]  /*0ae0*/  PRMT R10, R10, 0x7770, RZ ;  /* 0x000077700a0a7816 */ /* 0x000fe200000000ff */
[----:B------:R-:W3:Y:S03]  /*0af0*/  S2UR UR5, SR_CgaCtaId ;  /* 0x00000000000579c3 */ /* 0x000ee60000008800 */
[----:B------:R-:W-:Y:S01]  /*0b00*/  ISETP.NE.AND P0, PT, R10, RZ, PT ;  /* 0x000000ff0a00720c */ /* 0x000fe20003f05270 */
[----:B-1----:R-:W-:Y:S01]  /*0b10*/  FMUL R10, R3, UR6 ;  /* 0x00000006030a7c20 */ /* 0x002fe20008400000 */
[----:B------:R-:W1:Y:S01]  /*0b20*/  LDCU UR7, c[0x0][0x3f0] ;  /* 0x00007e00ff0777ac */ /* 0x000e620008000800 */
[----:B------:R-:W-:-:S10]  /*0b30*/  UMOV UR4, 0x400 ;  /* 0x0000040000047882 */ /* 0x000fd40000000000 */
[----:B------:R-:W4:Y:S01]  /*0b40*/  @!P0 LDC R10, c[0x0][0x3f0] ;  /* 0x0000fc00ff0a8b82 */ /* 0x000f220000000800 */
[----:B------:R-:W-:-:S04]  /*0b50*/  UIADD3 UR4, UPT, UPT, UR4, 0x60, URZ ;  /* 0x0000006004047890 */ /* 0x000fc8000fffe0ff */
[----:B---3--:R-:W-:Y:S01]  /*0b60*/  ULEA UR4, UR5, UR4, 0x18 ;  /* 0x0000000405047291 */ /* 0x008fe2000f8ec0ff */
[----:B-1----:R-:W-:-:S05]  /*0b70*/  IMAD.U32 R3, RZ, RZ, UR7 ;  /* 0x00000007ff037e24 */ /* 0x002fca000f8e00ff */
[----:B------:R-:W-:-:S04]  /*0b80*/  LEA R11, R5, UR4, 0x2 ;  /* 0x00000004050b7c11 */ /* 0x000fc8000f8e10ff */
[----:B0-----:R-:W-:Y:S01]  /*0b90*/  LEA R12, R8, R11, 0x2 ;  /* 0x0000000b080c7211 */ /* 0x001fe200078e10ff */
[----:B----4-:R1:W-:Y:S01]  /*0ba0*/  STS [R11], R10 ;  /* 0x0000000a0b007388 */ /* 0x0103e20000000800 */
[----:B------:R-:W-:Y:S02]  /*0bb0*/  VIADD R5, R5, 0x100 ;  /* 0x0000010005057836 */ /* 0x000fe40000000000 */
[----:B--2---:R-:W-:-:S05]  /*0bc0*/  @P1 FMUL R3, R14, UR6 ;  /* 0x000000060e031c20 */ /* 0x004fca0008400000 */
[----:B------:R1:W-:Y:S01]  /*0bd0*/  STS [R12], R3 ;  /* 0x000000030c007388 */ /* 0x0003e20000000800 */
[----:B------:R-:W-:-:S07]  /*0be0*/  FMNMX3 R22, R10, -INF , R3, !PT ;  /* 0xff8000000a167876 */ /* 0x000fce0007800003 */
.L_x_274:
[----:B------:R-:W-:Y:S05]  /*0bf0*/  BSYNC.RECONVERGENT B1 ;  /* 0x0000000000017941 */ /* 0x000fea0003800200 */
.L_x_273:
[----:B------:R-:W-:Y:S05]  /*0c00*/  @!P4 BRA `(.L_x_272) ;  /* 0x0000000c00a4c947 */ /* 0x000fea0003800000 */
[----:B-1----:R-:W1:Y:S08]  /*0c10*/  LDC R3, c[0x0][0x3b8] ;  /* 0x0000ee00ff037b82 */ /* 0x002e700000000800 */
[----:B------:R-:W2:Y:S08]  /*0c20*/  LDC.64 R12, c[0x0][0x3a0] ;  /* 0x0000e800ff0c7b82 */ /* 0x000eb00000000a00 */
[----:B------:R-:W3:Y:S01]  /*0c30*/  LDC.64 R10, c[0x0][0x3a8] ;  /* 0x0000ea00ff0a7b82 */ /* 0x000ee20000000a00 */
[----:B-1----:R-:W-:-:S07]  /*0c40*/  IABS R18, R3 ;  /* 0x0000000300127213 */ /* 0x002fce0000000000 */
[----:B------:R-:W1:Y:S01]  /*0c50*/  LDC.64 R24, c[0x0][0x390] ;  /* 0x0000e400ff187b82 */ /* 0x000e620000000a00 */
[----:B------:R-:W4:Y:S01]  /*0c60*/  I2F.RP R3, R18 ;  /* 0x0000001200037306 */ /* 0x000f220000209400 */
[----:B--2---:R-:W-:-:S06]  /*0c70*/  ISETP.NE.U32.AND P0, PT, R12, 0x1, PT ;  /* 0x000000010c00780c */ /* 0x004fcc0003f05070 */
[----:B------:R-:W2:Y:S01]  /*0c80*/  LDC.64 R14, c[0x0][0x398] ;  /* 0x0000e600ff0e7b82 */ /* 0x000ea20000000a00 */
[----:B------:R-:W-:Y:S02]  /*0c90*/  ISETP.NE.AND.EX P0, PT, R13, RZ, PT, P0 ;  /* 0x000000ff0d00720c */ /* 0x000fe40003f05300 */
[----:B---3--:R-:W-:Y:S01]  /*0ca0*/  ISETP.NE.U32.AND P1, PT, R10, 0x1, PT ;  /* 0x000000010a00780c */ /* 0x008fe20003f25070 */
[----:B----4-:R-:W3:Y:S03]  /*0cb0*/  MUFU.RCP R3, R3 ;  /* 0x0000000300037308 */ /* 0x010ee60000001000 */
[----:B------:R-:W-:Y:S02]  /*0cc0*/  ISETP.NE.AND.EX P1, PT, R11, RZ, PT, P1 ;  /* 0x000000ff0b00720c */ /* 0x000fe40003f25310 */
[----:B-1----:R-:W-:-:S04]  /*0cd0*/  ISETP.NE.U32.AND P2, PT, R24, 0x1, PT ;  /* 0x000000011800780c */ /* 0x002fc80003f45070 */
[----:B------:R-:W-:Y:S02]  /*0ce0*/  ISETP.NE.AND.EX P2, PT, R25, RZ, PT, P2 ;  /* 0x000000ff1900720c */ /* 0x000fe40003f45320 */
[----:B--2---:R-:W-:Y:S01]  /*0cf0*/  ISETP.NE.U32.AND P3, PT, R14, 0x1, PT ;  /* 0x000000010e00780c */ /* 0x004fe20003f65070 */
[----:B---3--:R-:W-:-:S03]  /*0d00*/  VIADD R20, R3, 0xffffffe ;  /* 0x0ffffffe03147836 */ /* 0x008fc60000000000 */
[----:B------:R-:W-:Y:S01]  /*0d10*/  ISETP.NE.AND.EX P3, PT, R15, RZ, PT, P3 ;  /* 0x000000ff0f00720c */ /* 0x000fe20003f65330 */
[----:B------:R1:W2:Y:S02]  /*0d20*/  F2I.FTZ.U32.TRUNC.NTZ R21, R20 ;  /* 0x0000001400157305 */ /* 0x0002a4000021f000 */
[----:B-1----:R-:W-:Y:S02]  /*0d30*/  HFMA2 R20, -RZ, RZ, 0, 0 ;  /* 0x00000000ff147431 */ /* 0x002fe400000001ff */
[----:B--2---:R-:W-:-:S04]  /*0d40*/  IMAD.MOV R3, RZ, RZ, -R21 ;  /* 0x000000ffff037224 */ /* 0x004fc800078e0a15 */
[----:B------:R-:W-:-:S04]  /*0d50*/  IMAD R3, R3, R18, RZ ;  /* 0x0000001203037224 */ /* 0x000fc800078e02ff */
[----:B------:R-:W-:-:S07]  /*0d60*/  IMAD.HI.U32 R20, R21, R3, R20 ;  /* 0x0000000315147227 */ /* 0x000fce00078e0014 */
.L_x_275:
[----:B--2---:R-:W1:Y:S01]  /*0d70*/  LDC R3, c[0x0][0x3bc] ;  /* 0x0000ef00ff037b82 */ /* 0x004e620000000800 */
[----:B------:R-:W-:Y:S01]  /*0d80*/  IMAD R33, R5, 0x2, R0 ;  /* 0x0000000205217824 */ /* 0x000fe200078e0200 */
[----:B------:R-:W2:Y:S01]  /*0d90*/  LDCU.128 UR8, c[0x0][0x3d0] ;  /* 0x00007a00ff0877ac */ /* 0x000ea20008000c00 */
[----:B------:R-:W-:Y:S02]  /*0da0*/  R2UR UR4, R6 ;  /* 0x00000000060472ca */ /* 0x000fe400000e0000 */
[----:B------:R-:W-:Y:S02]  /*0db0*/  R2UR UR5, R7 ;  /* 0x00000000070572ca */ /* 0x000fe400000e0000 */
[----:B------:R-:W-:Y:S01]  /*0dc0*/  IABS R11, R33 ;  /* 0x00000021000b7213 */ /* 0x000fe20000000000 */
[----:B------:R-:W3:Y:S04]  /*0dd0*/  LDC R24, c[0x0][0x3b8] ;  /* 0x0000ee00ff187b82 */ /* 0x000ee80000000800 */
[----:B------:R-:W-:-:S04]  /*0de0*/  IMAD.HI.U32 R20, R20, R11, RZ ;  /* 0x0000000b14147227 */ /* 0x000fc800078e00ff */
[----:B------:R-:W-:Y:S01]  /*0df0*/  IMAD.MOV R10, RZ, RZ, -R20 ;  /* 0x000000ffff0a7224 */ /* 0x000fe200078e0a14 */
[----:B------:R-:W4:Y:S01]  /*0e00*/  LDC R26, c[0x0][0x3c0] ;  /* 0x0000f000ff1a7b82 */ /* 0x000f220000000800 */
[-C--:B-1----:R-:W-:Y:S02]  /*0e10*/  IABS R23, R3.reuse ;  /* 0x0000000300177213 */ /* 0x082fe40000000000 */
[----:B------:R-:W-:Y:S02]  /*0e20*/  LOP3.LUT R29, RZ, R3, RZ, 0x33, !PT ;  /* 0x00000003ff1d7212 */ /* 0x000fe400078e33ff */
[----:B------:R-:W1:Y:S01]  /*0e30*/  I2F.RP R12, R23 ;  /* 0x00000017000c7306 */ /* 0x000e620000209400 */
[-C--:B---3--:R-:W-:Y:S02]  /*0e40*/  IABS R30, R24.reuse ;  /* 0x00000018001e7213 */ /* 0x088fe40000000000 */
[----:B------:R-:W-:-:S03]  /*0e50*/  LOP3.LUT R25, RZ, R24, RZ, 0x33, !PT ;  /* 0x00000018ff197212 */ /* 0x000fc600078e33ff */
[----:B------:R-:W-:Y:S01]  /*0e60*/  IMAD R11, R30, R10, R11 ;  /* 0x0000000a1e0b7224 */ /* 0x000fe200078e020b */
[----:B------:R-:W-:Y:S02]  /*0e70*/  LOP3.LUT R10, R33, R24, RZ, 0x3c, !PT ;  /* 0x00000018210a7212 */ /* 0x000fe400078e3cff */
[-C--:B----4-:R-:W-:Y:S02]  /*0e80*/  IABS R28, R26.reuse ;  /* 0x0000001a001c7213 */ /* 0x090fe40000000000 */
[----:B------:R-:W-:Y:S01]  /*0e90*/  ISETP.GT.U32.AND P6, PT, R18, R11, PT ;  /* 0x0000000b1200720c */ /* 0x000fe20003fc4070 */
[----:B-1----:R-:W1:Y:S01]  /*0ea0*/  MUFU.RCP R12, R12 ;  /* 0x0000000c000c7308 */ /* 0x002e620000001000 */
[----:B------:R-:W-:Y:S02]  /*0eb0*/  ISETP.GE.AND P4, PT, R10, RZ, PT ;  /* 0x000000ff0a00720c */ /* 0x000fe40003f86270 */
[----:B------:R-:W-:-:S05]  /*0ec0*/  LOP3.LUT R34, RZ, R26, RZ, 0x33, !PT ;  /* 0x0000001aff227212 */ /* 0x000fca00078e33ff */
[----:B------:R-:W3:Y:S04]  /*0ed0*/  I2F.RP R13, R28 ;  /* 0x0000001c000d7306 */ /* 0x000ee80000209400 */
[----:B------:R-:W-:Y:S02]  /*0ee0*/  @!P6 IMAD.IADD R11, R11, 0x1, -R30 ;  /* 0x000000010b0be824 */ /* 0x000fe400078e0a1e */
[----:B------:R-:W-:Y:S01]  /*0ef0*/  @!P6 VIADD R20, R20, 0x1 ;  /* 0x000000011414e836 */ /* 0x000fe20000000000 */
[----:B------:R-:W-:Y:S02]  /*0f00*/  ISETP.NE.AND P6, PT, R24, RZ, PT ;  /* 0x000000ff1800720c */ /* 0x000fe40003fc5270 */
[----:B------:R-:W-:Y:S02]  /*0f10*/  ISETP.GE.U32.AND P5, PT, R11, R18, PT ;  /* 0x000000120b00720c */ /* 0x000fe40003fa6070 */
[----:B-1----:R-:W-:Y:S01]  /*0f20*/  IADD3 R11, PT, PT, R12, 0xffffffe, RZ ;  /* 0x0ffffffe0c0b7810 */ /* 0x002fe20007ffe0ff */
[----:B---3--:R-:W-:Y:S10]  /*0f30*/  MUFU.RCP R13, R13 ;  /* 0x0000000d000d7308 */ /* 0x008ff40000001000 */
[----:B------:R-:W-:Y:S01]  /*0f40*/  @P5 VIADD R20, R20, 0x1 ;  /* 0x0000000114145836 */ /* 0x000fe20000000000 */
[----:B------:R-:W1:Y:S03]  /*0f50*/  F2I.FTZ.U32.TRUNC.NTZ R11, R11 ;  /* 0x0000000b000b7305 */ /* 0x000e66000021f000 */
[----:B------:R-:W-:-:S05]  /*0f60*/  @!P4 IMAD.MOV R20, RZ, RZ, -R20 ;  /* 0x000000ffff14c224 */ /* 0x000fca00078e0a14 */
[----:B------:R-:W-:-:S05]  /*0f70*/  SEL R12, R25, R20, !P6 ;  /* 0x00000014190c7207 */ /* 0x000fca0007000000 */
[----:B------:R-:W-:Y:S01]  /*0f80*/  IMAD.MOV R10, RZ, RZ, -R12 ;  /* 0x000000ffff0a7224 */ /* 0x000fe200078e0a0c */
[----:B------:R-:W-:Y:S02]  /*0f90*/  SEL R12, R12, RZ, P2 ;  /* 0x000000ff0c0c7207 */ /* 0x000fe40001000000 */
[----:B-1----:R-:W-:Y:S01]  /*0fa0*/  IADD3 R14, PT, PT, RZ, -R11, RZ ;  /* 0x8000000bff0e7210 */ /* 0x002fe20007ffe0ff */
[----:B------:R-:W-:Y:S02]  /*0fb0*/  IMAD R18, R24, R10, R33 ;  /* 0x0000000a18127224 */ /* 0x000fe400078e0221 */
[----:B------:R-:W-:Y:S02]  /*0fc0*/  IMAD.MOV.U32 R10, RZ, RZ, RZ ;  /* 0x000000ffff0a7224 */ /* 0x000fe400078e00ff */
[----:B------:R-:W-:Y:S01]  /*0fd0*/  IMAD R27, R14, R23, RZ ;  /* 0x000000170e1b7224 */ /* 0x000fe200078e02ff */
[----:B------:R-:W-:-:S03]  /*0fe0*/  IABS R14, R18 ;  /* 0x00000012000e7213 */ /* 0x000fc60000000000 */
[----:B------:R-:W-:-:S06]  /*0ff0*/  IMAD.HI.U32 R27, R11, R27, R10 ;  /* 0x0000001b0b1b7227 */ /* 0x000fcc00078e000a */
[----:B------:R-:W-:-:S04]  /*1000*/  IMAD.HI.U32 R10, R27, R14, RZ ;  /* 0x0000000e1b0a7227 */ /* 0x000fc800078e00ff */
[----:B------:R-:W-:-:S04]  /*1010*/  IMAD.MOV R11, RZ, RZ, -R10 ;  /* 0x000000ffff0b7224 */ /* 0x000fc800078e0a0a */
[----:B------:R-:W-:Y:S01]  /*1020*/  IMAD R14, R23, R11, R14 ;  /* 0x0000000b170e7224 */ /* 0x000fe200078e020e */
[----:B------:R-:W-:-:S04]  /*1030*/  LOP3.LUT R11, R18, R3, RZ, 0x3c, !PT ;  /* 0x00000003120b7212 */ /* 0x000fc800078e3cff */
[----:B------:R-:W-:-:S13]  /*1040*/  ISETP.GT.U32.AND P4, PT, R23, R14, PT ;  /* 0x0000000e1700720c */ /* 0x000fda0003f84070 */
[-C--:B------:R-:W-:Y:S01]  /*1050*/  @!P4 IADD3 R14, PT, PT, R14, -R23.reuse, RZ ;  /* 0x800000170e0ec210 */ /* 0x080fe20007ffe0ff */
[----:B------:R-:W-:Y:S01]  /*1060*/  @!P4 VIADD R10, R10, 0x1 ;  /* 0x000000010a0ac836 */ /* 0x000fe20000000000 */
[----:B------:R-:W-:Y:S01]  /*1070*/  ISETP.GE.AND P4, PT, R11, RZ, PT ;  /* 0x000000ff0b00720c */ /* 0x000fe20003f86270 */
[----:B------:R-:W-:Y:S01]  /*1080*/  VIADD R11, R13, 0xffffffe ;  /* 0x0ffffffe0d0b7836 */ /* 0x000fe20000000000 */
[----:B------:R-:W-:-:S05]  /*1090*/  ISETP.GE.U32.AND P5, PT, R14, R23, PT ;  /* 0x000000170e00720c */ /* 0x000fca0003fa6070 */
[----:B------:R-:W1:Y:S08]  /*10a0*/  F2I.FTZ.U32.TRUNC.NTZ R11, R11 ;  /* 0x0000000b000b7305 */ /* 0x000e70000021f000 */
[----:B------:R-:W-:Y:S01]  /*10b0*/  @P5 VIADD R10, R10, 0x1 ;  /* 0x000000010a0a5836 */ /* 0x000fe20000000000 */
[----:B------:R-:W-:-:S04]  /*10c0*/  ISETP.NE.AND P5, PT, R3, RZ, PT ;  /* 0x000000ff0300720c */ /* 0x000fc80003fa5270 */
[----:B------:R-:W-:Y:S01]  /*10d0*/  @!P4 IADD3 R10, PT, PT, -R10, RZ, RZ ;  /* 0x000000ff0a0ac210 */ /* 0x000fe20007ffe1ff */
[----:B-1----:R-:W-:-:S03]  /*10e0*/  IMAD.MOV R13, RZ, RZ, -R11 ;  /* 0x000000ffff0d7224 */ /* 0x002fc600078e0a0b */
[----:B------:R-:W-:Y:S01]  /*10f0*/  SEL R14, R29, R10, !P5 ;  /* 0x0000000a1d0e7207 */ /* 0x000fe20006800000 */
[----:B------:R-:W-:-:S04]  /*1100*/  IMAD R13, R13, R28, RZ ;  /* 0x0000001c0d0d7224 */ /* 0x000fc800078e02ff */
[----:B------:R-:W-:Y:S01]  /*1110*/  IMAD.MOV R10, RZ, RZ, -R14 ;  /* 0x000000ffff0a7224 */ /* 0x000fe200078e0a0e */
[----:B------:R-:W-:-:S03]  /*1120*/  SEL R14, R14, RZ, P3 ;  /* 0x000000ff0e0e7207 */ /* 0x000fc60001800000 */
[----:B------:R-:W-:Y:S02]  /*1130*/  IMAD R19, R3, R10, R18 ;  /* 0x0000000a03137224 */ /* 0x000fe400078e0212 */
[----:B------:R-:W-:-:S03]  /*1140*/  IMAD.MOV.U32 R10, RZ, RZ, RZ ;  /* 0x000000ffff0a7224 */ /* 0x000fc600078e00ff */
[----:B------:R-:W-:Y:S01]  /*1150*/  IABS R15, R19 ;  /* 0x00000013000f7213 */ /* 0x000fe20000000000 */
[----:B------:R-:W-:-:S03]  /*1160*/  IMAD.HI.U32 R32, R11, R13, R10 ;  /* 0x0000000d0b207227 */ /* 0x000fc600078e000a */
[----:B------:R-:W-:Y:S01]  /*1170*/  MOV R11, R15 ;  /* 0x0000000f000b7202 */ /* 0x000fe20000000f00 */
[----:B--2---:R-:W-:-:S04]  /*1180*/  IMAD R15, R12, UR8, RZ ;  /* 0x000000080c0f7c24 */ /* 0x004fc8000f8e02ff */
[----:B------:R-:W-:-:S04]  /*1190*/  IMAD.HI.U32 R10, R32, R11, RZ ;  /* 0x0000000b200a7227 */ /* 0x000fc800078e00ff */
[----:B------:R-:W-:Y:S02]  /*11a0*/  IMAD.MOV R13, RZ, RZ, -R10 ;  /* 0x000000ffff0d7224 */ /* 0x000fe400078e0a0a */
[----:B------:R-:W-:Y:S02]  /*11b0*/  IMAD R14, R14, UR9, R15 ;  /* 0x000000090e0e7c24 */ /* 0x000fe4000f8e020f */
[----:B------:R-:W-:-:S05]  /*11c0*/  IMAD R11, R28, R13, R11 ;  /* 0x0000000d1c0b7224 */ /* 0x000fca00078e020b */
[----:B------:R-:W-:-:S13]  /*11d0*/  ISETP.GT.U32.AND P4, PT, R28, R11, PT ;  /* 0x0000000b1c00720c */ /* 0x000fda0003f84070 */
[----:B------:R-:W-:Y:S02]  /*11e0*/  @!P4 IMAD.IADD R11, R11, 0x1, -R28 ;  /* 0x000000010b0bc824 */ /* 0x000fe400078e0a1c */
[----:B------:R-:W-:-:S03]  /*11f0*/  @!P4 VIADD R10, R10, 0x1 ;  /* 0x000000010a0ac836 */ /* 0x000fc60000000000 */
[----:B------:R-:W-:Y:S02]  /*1200*/  ISETP.GE.U32.AND P4, PT, R11, R28, PT ;  /* 0x0000001c0b00720c */ /* 0x000fe40003f86070 */
[----:B------:R-:W-:-:S11]  /*1210*/  LOP3.LUT R11, R19, R26, RZ, 0x3c, !PT ;  /* 0x0000001a130b7212 */ /* 0x000fd600078e3cff */
[----:B------:R-:W-:Y:S02]  /*1220*/  @P4 IADD3 R10, PT, PT, R10, 0x1, RZ ;  /* 0x000000010a0a4810 */ /* 0x000fe40007ffe0ff */
[----:B------:R-:W-:-:S13]  /*1230*/  ISETP.GE.AND P4, PT, R11, RZ, PT ;  /* 0x000000ff0b00720c */ /* 0x000fda0003f86270 */
[----:B------:R-:W-:Y:S01]  /*1240*/  @!P4 IMAD.MOV R10, RZ, RZ, -R10 ;  /* 0x000000ffff0ac224 */ /* 0x000fe200078e0a0a */
[----:B------:R-:W-:-:S04]  /*1250*/  ISETP.NE.AND P4, PT, R26, RZ, PT ;  /* 0x000000ff1a00720c */ /* 0x000fc80003f85270 */
[----:B------:R-:W-:-:S05]  /*1260*/  SEL R13, R34, R10, !P4 ;  /* 0x0000000a220d7207 */ /* 0x000fca0006000000 */
[----:B------:R-:W-:Y:S01]  /*1270*/  IMAD.MOV R11, RZ, RZ, -R13 ;  /* 0x000000ffff0b7224 */ /* 0x000fe200078e0a0d */
[----:B------:R-:W-:-:S03]  /*1280*/  SEL R13, R13, RZ, P0 ;  /* 0x000000ff0d0d7207 */ /* 0x000fc60000000000 */
[----:B------:R-:W-:Y:S02]  /*1290*/  IMAD R12, R26, R11, R19 ;  /* 0x0000000b1a0c7224 */ /* 0x000fe400078e0213 */
[----:B------:R-:W1:Y:S01]  /*12a0*/  LDC.64 R10, c[0x0][0x388] ;  /* 0x0000e200ff0a7b82 */ /* 0x000e620000000a00 */
[----:B------:R-:W-:Y:S02]  /*12b0*/  IMAD R13, R13, UR10, R14 ;  /* 0x0000000a0d0d7c24 */ /* 0x000fe4000f8e020e */
[----:B------:R-:W-:-:S05]  /*12c0*/  SEL R12, R12, RZ, P1 ;  /* 0x000000ff0c0c7207 */ /* 0x000fca0000800000 */
[----:B------:R-:W-:-:S05]  /*12d0*/  IMAD R12, R12, UR11, R13 ;  /* 0x0000000b0c0c7c24 */ /* 0x000fca000f8e020d */
[----:B------:R-:W-:-:S04]  /*12e0*/  LEA.HI R12, R12, R12, RZ, 0x1 ;  /* 0x0000000c0c0c7211 */ /* 0x000fc800078f08ff */
[----:B------:R-:W-:Y:S02]  /*12f0*/  SHF.R.S32.HI R21, RZ, 0x1, R12 ;  /* 0x00000001ff157819 */ /* 0x000fe4000001140c */
[----:B------:R-:W2:Y:S03]  /*1300*/  LDC.64 R12, c[0x0][0x380] ;  /* 0x0000e000ff0c7b82 */ /* 0x000ea60000000a00 */
[----:B-1----:R-:W-:-:S05]  /*1310*/  IMAD.WIDE R20, R21, 0x2, R10 ;  /* 0x0000000215147825 */ /* 0x002fca00078e020a */
[----:B------:R-:W3:Y:S01]  /*1320*/  LDG.E.U16 R35, desc[UR4][R20.64] ;  /* 0x0000000414237981 */ /* 0x000ee2000c1e1500 */
[----:B------:R-:W-:-:S04]  /*1330*/  LEA.HI R14, R33, R33, RZ, 0x1 ;  /* 0x00000021210e7211 */ /* 0x000fc800078f08ff */
[----:B------:R-:W-:-:S05]  /*1340*/  SHF.R.S32.HI R19, RZ, 0x1, R14 ;  /* 0x00000001ff137819 */ /* 0x000fca000001140e */
[----:B--2---:R-:W-:Y:S01]  /*1350*/  IMAD.WIDE R18, R19, 0x8, R12 ;  /* 0x0000000813127825 */ /* 0x004fe200078e020c */
[----:B---3--:R-:W-:-:S04]  /*1360*/  PRMT R15, R35, 0x7771, RZ ;  /* 0x00007771230f7816 */ /* 0x008fc800000000ff */
[----:B------:R-:W-:Y:S02]  /*1370*/  ISETP.NE.AND P6, PT, R15, RZ, PT ;  /* 0x000000ff0f00720c */ /* 0x000fe40003fc5270 */
[----:B------:R-:W1:Y:S11]  /*1380*/  LDC.64 R14, c[0x0][0x3f0] ;  /* 0x0000fc00ff0e7b82 */ /* 0x000e760000000a00 */
[----:B------:R-:W-:-:S02]  /*1390*/  @P6 R2UR UR4, R6 ;  /* 0x00000000060462ca */ /* 0x000fc400000e0000 */
[----:B------:R-:W-:-:S13]  /*13a0*/  @P6 R2UR UR5, R7 ;  /* 0x00000000070562ca */ /* 0x000fda00000e0000 */
[----:B------:R-:W1:Y:S01]  /*13b0*/  @P6 LDG.E R36, desc[UR4][R18.64+0x4] ;  /* 0x0000040412246981 */ /* 0x000e62000c1e1900 */
[----:B------:R-:W2:Y:S01]  /*13c0*/  LDCU UR6, c[0x0][0x3f0] ;  /* 0x00007e00ff0677ac */ /* 0x000ea20008000800 */
[----:B------:R-:W-:Y:S02]  /*13d0*/  R2UR UR4, R6 ;  /* 0x00000000060472ca */ /* 0x000fe400000e0000 */
[----:B------:R-:W-:Y:S01]  /*13e0*/  R2UR UR5, R7 ;  /* 0x00000000070572ca */ /* 0x000fe200000e0000 */
[----:B--2---:R-:W-:Y:S01]  /*13f0*/  IMAD.U32 R31, RZ, RZ, UR6 ;  /* 0x00000006ff1f7e24 */ /* 0x004fe2000f8e00ff */
[----:B------:R-:W2:Y:S08]  /*1400*/  I2F.RP R37, R30 ;  /* 0x0000001e00257306 */ /* 0x000eb00000209400 */
[----:B--2---:R-:W2:Y:S02]  /*1410*/  MUFU.RCP R37, R37 ;  /* 0x0000002500257308 */ /* 0x004ea40000001000 */
[----:B--2---:R-:W-:-:S06]  /*1420*/  IADD3 R38, PT, PT, R37, 0xffffffe, RZ ;  /* 0x0ffffffe25267810 */ /* 0x004fcc0007ffe0ff */
[----:B------:R-:W2:Y:S01]  /*1430*/  F2I.FTZ.U32.TRUNC.NTZ R21, R38 ;  /* 0x0000002600157305 */ /* 0x000ea2000021f000 */
[----:B------:R-:W-:Y:S02]  /*1440*/  IMAD.MOV.U32 R20, RZ, RZ, RZ ;  /* 0x000000ffff147224 */ /* 0x000fe400078e00ff */
[----:B------:R-:W-:Y:S02]  /*1450*/  VIADD R33, R33, 0x200 ;  /* 0x0000020021217836 */ /* 0x000fe40000000000 */
[--C-:B--2---:R-:W-:Y:S02]  /*1460*/  IMAD.MOV R39, RZ, RZ, -R21.reuse ;  /* 0x000000ffff277224 */ /* 0x104fe400078e0a15 */
[----:B-1----:R-:W-:Y:S02]  /*1470*/  @P6 FMUL R31, R36, R15 ;  /* 0x0000000f241f6220 */ /* 0x002fe40000400000 */
[----:B------:R1:W2:Y:S01]  /*1480*/  LDG.E R36, desc[UR4][R18.64] ;  /* 0x0000000412247981 */ /* 0x0002a2000c1e1900 */
[----:B------:R-:W-:Y:S01]  /*1490*/  IMAD R39, R39, R30, RZ ;  /* 0x0000001e27277224 */ /* 0x000fe200078e02ff */
[----:B------:R-:W-:Y:S01]  /*14a0*/  PRMT R35, R35, 0x7770, RZ ;  /* 0x0000777023237816 */ /* 0x000fe200000000ff */
[----:B------:R-:W3:Y:S01]  /*14b0*/  S2UR UR5, SR_CgaCtaId ;  /* 0x00000000000579c3 */ /* 0x000ee20000008800 */
[----:B------:R-:W-:Y:S01]  /*14c0*/  UMOV UR4, 0x400 ;  /* 0x0000040000047882 */ /* 0x000fe20000000000 */
[----:B------:R-:W-:Y:S01]  /*14d0*/  IMAD.HI.U32 R20, R21, R39, R20 ;  /* 0x0000002715147227 */ /* 0x000fe200078e0014 */
[----:B------:R-:W-:Y:S01]  /*14e0*/  IABS R21, R33 ;  /* 0x0000002100157213 */ /* 0x000fe20000000000 */
[----:B------:R-:W-:-:S04]  /*14f0*/  UIADD3 UR4, UPT, UPT, UR4, 0x60, URZ ;  /* 0x0000006004047890 */ /* 0x000fc8000fffe0ff */
[----:B-1----:R-:W-:-:S05]  /*1500*/  IMAD.HI.U32 R19, R20, R21, RZ ;  /* 0x0000001514137227 */ /* 0x002fca00078e00ff */
[----:B------:R-:W-:-:S05]  /*1510*/  IADD3 R18, PT, PT, -R19, RZ, RZ ;  /* 0x000000ff13127210 */ /* 0x000fca0007ffe1ff */
[----:B------:R-:W-:Y:S02]  /*1520*/  IMAD R21, R30, R18, R21 ;  /* 0x000000121e157224 */ /* 0x000fe400078e0215 */
[----:B------:R-:W-:Y:S01]  /*1530*/  IMAD.MOV.U32 R18, RZ, RZ, R30 ;  /* 0x000000ffff127224 */ /* 0x000fe200078e001e */
[----:B---3--:R-:W-:-:S04]  /*1540*/  ULEA UR4, UR5, UR4, 0x18 ;  /* 0x0000000405047291 */ /* 0x008fc8000f8ec0ff */
[----:B------:R-:W-:Y:S02]  /*1550*/  ISETP.GT.U32.AND P6, PT, R18, R21, PT ;  /* 0x000000151200720c */ /* 0x000fe40003fc4070 */
[----:B------:R-:W-:-:S11]  /*1560*/  R2UR UR5, R7 ;  /* 0x00000000070572ca */ /* 0x000fd600000e0000 */
[----:B------:R-:W-:Y:S02]  /*1570*/  @!P6 IMAD.IADD R21, R21, 0x1, -R30 ;  /* 0x000000011515e824 */ /* 0x000fe400078e0a1e */
[----:B------:R-:W-:-:S03]  /*1580*/  @!P6 VIADD R19, R19, 0x1 ;  /* 0x000000011313e836 */ /* 0x000fc60000000000 */
[----:B------:R-:W-:Y:S02]  /*1590*/  ISETP.GE.U32.AND P6, PT, R21, R18, PT ;  /* 0x000000121500720c */ /* 0x000fe40003fc6070 */
[----:B------:R-:W-:-:S11]  /*15a0*/  LOP3.LUT R21, R33, R24, RZ, 0x3c, !PT ;  /* 0x0000001821157212 */ /* 0x000fd600078e3cff */
[----:B------:R-:W-:Y:S02]  /*15b0*/  @P6 IADD3 R19, PT, PT, R19, 0x1, RZ ;  /* 0x0000000113136810 */ /* 0x000fe40007ffe0ff */
[----:B------:R-:W-:-:S03]  /*15c0*/  ISETP.GE.AND P6, PT, R21, RZ, PT ;  /* 0x000000ff1500720c */ /* 0x000fc60003fc6270 */
[----:B------:R-:W-:-:S10]  /*15d0*/  IMAD.MOV.U32 R30, RZ, RZ, R19 ;  /* 0x000000ffff1e7224 */ /* 0x000fd400078e0013 */
[----:B------:R-:W-:Y:S01]  /*15e0*/  @!P6 IMAD.MOV R30, RZ, RZ, -R30 ;  /* 0x000000ffff1ee224 */ /* 0x000fe200078e0a1e */
[----:B------:R-:W-:Y:S01]  /*15f0*/  ISETP.NE.AND P6, PT, R35, RZ, PT ;  /* 0x000000ff2300720c */ /* 0x000fe20003fc5270 */
[----:B--2---:R-:W-:-:S05]  /*1600*/  FMUL R19, R36, R15 ;  /* 0x0000000f24137220 */ /* 0x004fca0000400000 */
[----:B------:R-:W-:Y:S02]  /*1610*/  FSEL R36, R19, R14, P6 ;  /* 0x0000000e13247208 */ /* 0x000fe40003000000 */
[----:B------:R-:W-:Y:S02]  /*1620*/  ISETP.NE.AND P6, PT, R24, RZ, PT ;  /* 0x000000ff1800720c */ /* 0x000fe40003fc5270 */
[----:B------:R-:W-:Y:S02]  /*1630*/  FMNMX3 R21, R22, R36, R31, !PT ;  /* 0x0000002416157276 */ /* 0x000fe4000780001f */
[----:B------:R-:W-:Y:S02]  /*1640*/  SEL R25, R25, R30, !P6 ;  /* 0x0000001e19197207 */ /* 0x000fe40007000000 */
[----:B------:R-:W-:Y:S02]  /*1650*/  LEA R19, R5, UR4, 0x2 ;  /* 0x0000000405137c11 */ /* 0x000fe4000f8e10ff */
[----:B------:R-:W-:Y:S01]  /*1660*/  R2UR UR4, R6 ;  /* 0x00000000060472ca */ /* 0x000fe200000e0000 */
[----:B------:R-:W-:Y:S01]  /*1670*/  IMAD.MOV R22, RZ, RZ, -R25 ;  /* 0x000000ffff167224 */ /* 0x000fe200078e0a19 */
[----:B------:R-:W-:Y:S01]  /*1680*/  SEL R25, R25, RZ, P2 ;  /* 0x000000ff19197207 */ /* 0x000fe20001000000 */
[----:B------:R2:W-:Y:S02]  /*1690*/  STS [R19], R36 ;  /* 0x0000002413007388 */ /* 0x0005e40000000800 */
[----:B------:R-:W-:-:S05]  /*16a0*/  IMAD R30, R24, R22, R33 ;  /* 0x00000016181e7224 */ /* 0x000fca00078e0221 */
[----:B------:R-:W-:-:S05]  /*16b0*/  IABS R22, R30 ;  /* 0x0000001e00167213 */ /* 0x000fca0000000000 */
[----:B------:R-:W-:-:S05]  /*16c0*/  IMAD.HI.U32 R27, R27, R22, RZ ;  /* 0x000000161b1b7227 */ /* 0x000fca00078e00ff */
[----:B------:R-:W-:-:S05]  /*16d0*/  IADD3 R24, PT, PT, -R27, RZ, RZ ;  /* 0x000000ff1b187210 */ /* 0x000fca0007ffe1ff */
        /* <DEDUP_REMOVED lines=8> */
[----:B------:R-:W-:-:S04]  /*1760*/  @!P6 IADD3 R27, PT, PT, -R27, RZ, RZ ;  /* 0x000000ff1b1be210 */ /* 0x000fc80007ffe1ff */
[----:B------:R-:W-:-:S05]  /*1770*/  SEL R27, R29, R27, !P5 ;  /* 0x0000001b1d1b7207 */ /* 0x000fca0006800000 */
[----:B------:R-:W-:-:S04]  /*1780*/  IMAD.MOV R22, RZ, RZ, -R27 ;  /* 0x000000ffff167224 */ /* 0x000fc800078e0a1b */
[----:B------:R-:W-:-:S05]  /*1790*/  IMAD R29, R3, R22, R30 ;  /* 0x00000016031d7224 */ /* 0x000fca00078e021e */
[----:B------:R-:W-:-:S05]  /*17a0*/  IABS R3, R29 ;  /* 0x0000001d00037213 */ /* 0x000fca0000000000 */
[----:B------:R-:W-:-:S04]  /*17b0*/  IMAD.HI.U32 R32, R32, R3, RZ ;  /* 0x0000000320207227 */ /* 0x000fc800078e00ff */
[----:B------:R-:W-:-:S04]  /*17c0*/  IMAD.MOV R22, RZ, RZ, -R32 ;  /* 0x000000ffff167224 */ /* 0x000fc800078e0a20 */
[----:B------:R-:W-:Y:S02]  /*17d0*/  IMAD R3, R28, R22, R3 ;  /* 0x000000161c037224 */ /* 0x000fe400078e0203 */
[----:B------:R-:W-:-:S03]  /*17e0*/  IMAD R22, R25, UR8, RZ ;  /* 0x0000000819167c24 */ /* 0x000fc6000f8e02ff */
[----:B------:R-:W-:-:S13]  /*17f0*/  ISETP.GT.U32.AND P6, PT, R28, R3, PT ;  /* 0x000000031c00720c */ /* 0x000fda0003fc4070 */
[----:B------:R-:W-:Y:S01]  /*1800*/  @!P6 IMAD.IADD R3, R3, 0x1, -R28 ;  /* 0x000000010303e824 */ /* 0x000fe200078e0a1c */
[----:B------:R-:W-:-:S04]  /*1810*/  @!P6 IADD3 R32, PT, PT, R32, 0x1, RZ ;  /* 0x000000012020e810 */ /* 0x000fc80007ffe0ff */
[----:B------:R-:W-:Y:S02]  /*1820*/  ISETP.GE.U32.AND P5, PT, R3, R28, PT ;  /* 0x0000001c0300720c */ /* 0x000fe40003fa6070 */
[----:B------:R-:W-:-:S04]  /*1830*/  LOP3.LUT R3, R29, R26, RZ, 0x3c, !PT ;  /* 0x0000001a1d037212 */ /* 0x000fc800078e3cff */
[----:B------:R-:W-:Y:S02]  /*1840*/  ISETP.GE.AND P6, PT, R3, RZ, PT ;  /* 0x000000ff0300720c */ /* 0x000fe40003fc6270 */
[----:B------:R-:W-:-:S05]  /*1850*/  SEL R3, R27, RZ, P3 ;  /* 0x000000ff1b037207 */ /* 0x000fca0001800000 */
[----:B------:R-:W-:Y:S02]  /*1860*/  @P5 VIADD R32, R32, 0x1 ;  /* 0x0000000120205836 */ /* 0x000fe40000000000 */
[----:B------:R-:W-:-:S04]  /*1870*/  IMAD R3, R3, UR9, R22 ;  /* 0x0000000903037c24 */ /* 0x000fc8000f8e0216 */
[----:B------:R-:W-:-:S05]  /*1880*/  @!P6 IMAD.MOV R32, RZ, RZ, -R32 ;  /* 0x000000ffff20e224 */ /* 0x000fca00078e0a20 */
[----:B------:R-:W-:-:S05]  /*1890*/  SEL R32, R34, R32, !P4 ;  /* 0x0000002022207207 */ /* 0x000fca0006000000 */
[----:B------:R-:W-:Y:S01]  /*18a0*/  IMAD.MOV R23, RZ, RZ, -R32 ;  /* 0x000000ffff177224 */ /* 0x000fe200078e0a20 */
[----:B------:R-:W-:-:S03]  /*18b0*/  SEL R32, R32, RZ, P0 ;  /* 0x000000ff20207207 */ /* 0x000fc60000000000 */
[----:B------:R-:W-:Y:S02]  /*18c0*/  IMAD R26, R26, R23, R29 ;  /* 0x000000171a1a7224 */ /* 0x000fe400078e021d */
[----:B------:R-:W-:-:S03]  /*18d0*/  IMAD R3, R32, UR10, R3 ;  /* 0x0000000a20037c24 */ /* 0x000fc6000f8e0203 */
[----:B------:R-:W-:-:S05]  /*18e0*/  SEL R26, R26, RZ, P1 ;  /* 0x000000ff1a1a7207 */ /* 0x000fca0000800000 */
[----:B------:R-:W-:-:S05]  /*18f0*/  IMAD R3, R26, UR11, R3 ;  /* 0x0000000b1a037c24 */ /* 0x000fca000f8e0203 */
[----:B------:R-:W-:-:S04]  /*1900*/  LEA.HI R3, R3, R3, RZ, 0x1 ;  /* 0x0000000303037211 */ /* 0x000fc800078f08ff */
[----:B------:R-:W-:-:S05]  /*1910*/  SHF.R.S32.HI R3, RZ, 0x1, R3 ;  /* 0x00000001ff037819 */ /* 0x000fca0000011403 */
[----:B------:R-:W-:-:S06]  /*1920*/  IMAD.WIDE R10, R3, 0x2, R10 ;  /* 0x00000002030a7825 */ /* 0x000fcc00078e020a */
[----:B------:R-:W3:Y:S01]  /*1930*/  LDG.E.U16 R10, desc[UR4][R10.64] ;  /* 0x000000040a0a7981 */ /* 0x000ee2000c1e1500 */
[----:B------:R-:W-:-:S04]  /*1940*/  LEA.HI R33, R33, R33, RZ, 0x1 ;  /* 0x0000002121217211 */ /* 0x000fc800078f08ff */
[----:B------:R-:W-:-:S05]  /*1950*/  SHF.R.S32.HI R33, RZ, 0x1, R33 ;  /* 0x00000001ff217819 */ /* 0x000fca0000011421 */
[----:B------:R-:W-:-:S05]  /*1960*/  IMAD.WIDE R12, R33, 0x8, R12 ;  /* 0x00000008210c7825 */ /* 0x000fca00078e020c */
[----:B------:R-:W4:Y:S01]  /*1970*/  LDG.E R22, desc[UR4][R12.64] ;  /* 0x000000040c167981 */ /* 0x000f22000c1e1900 */
[----:B---3--:R-:W-:-:S04]  /*1980*/  PRMT R3, R10, 0x7771, RZ ;  /* 0x000077710a037816 */ /* 0x008fc800000000ff */
[----:B------:R-:W-:-:S13]  /*1990*/  ISETP.NE.AND P5, PT, R3, RZ, PT ;  /* 0x000000ff0300720c */ /* 0x000fda0003fa5270 */
[----:B------:R-:W-:Y:S02]  /*19a0*/  @P5 R2UR UR8, R6 ;  /* 0x00000000060852ca */ /* 0x000fe400000e0000 */
[----:B------:R-:W-:-:S13]  /*19b0*/  @P5 R2UR UR9, R7 ;  /* 0x00000000070952ca */ /* 0x000fda00000e0000 */
[----:B------:R-:W3:Y:S01]  /*19c0*/  @P5 LDG.E R24, desc[UR8][R12.64+0x4] ;  /* 0x000004080c185981 */ /* 0x000ee2000c1e1900 */
[----:B------:R-:W-:-:S04]  /*19d0*/  PRMT R3, R10, 0x7770, RZ ;  /* 0x000077700a037816 */ /* 0x000fc800000000ff */
[----:B------:R-:W-:Y:S01]  /*19e0*/  ISETP.NE.AND P4, PT, R3, RZ, PT ;  /* 0x000000ff0300720c */ /* 0x000fe20003f85270 */
[----:B------:R-:W-:Y:S01]  /*19f0*/  IMAD R10, R8, 0x4, R19 ;  /* 0x00000004080a7824 */ /* 0x000fe200078e0213 */
[----:B------:R-:W-:Y:S01]  /*1a00*/  MOV R3, UR6 ;  /* 0x0000000600037c02 */ /* 0x000fe20008000f00 */
[----:B------:R-:W-:-:S03]  /*1a10*/  VIADD R5, R5, 0x200 ;  /* 0x0000020005057836 */ /* 0x000fc60000000000 */
[----:B------:R2:W-:Y:S07]  /*1a20*/  STS [R10], R31 ;  /* 0x0000001f0a007388 */ /* 0x0005ee0000000800 */
[----:B----4-:R-:W-:-:S05]  /*1a30*/  @P4 FMUL R14, R22, R15 ;  /* 0x0000000f160e4220 */ /* 0x010fca0000400000 */
[----:B------:R2:W-:Y:S01]  /*1a40*/  STS [R19+0x400], R14 ;  /* 0x0004000e13007388 */ /* 0x0005e20000000800 */
[----:B------:R-:W-:Y:S01]  /*1a50*/  ISETP.GE.AND P4, PT, R5, R8, PT ;  /* 0x000000080500720c */ /* 0x000fe20003f86270 */
[----:B---3--:R-:W-:-:S05]  /*1a60*/  @P5 FMUL R3, R24, R15 ;  /* 0x0000000f18035220 */ /* 0x008fca0000400000 */
[----:B------:R2:W-:Y:S01]  /*1a70*/  STS [R10+0x400], R3 ;  /* 0x000400030a007388 */ /* 0x0005e20000000800 */
[----:B------:R-:W-:-:S06]  /*1a80*/  FMNMX3 R22, R21, R14, R3, !PT ;  /* 0x0000000e15167276 */ /* 0x000fcc0007800003 */
[----:B------:R-:W-:Y:S05]  /*1a90*/  @!P4 BRA `(.L_x_275) ;  /* 0xfffffff000b4c947 */ /* 0x000fea000383ffff */
.L_x_272:
[----:B------:R-:W-:Y:S05]  /*1aa0*/  BSYNC.RECONVERGENT B0 ;  /* 0x0000000000007941 */ /* 0x000fea0003800200 */
.L_x_271:
[----:B-12---:R-:W1:Y:S01]  /*1ab0*/  S2R R10, SR_LANEID ;  /* 0x00000000000a7919 */ /* 0x006e620000000000 */
[----:B------:R-:W-:Y:S01]  /*1ac0*/  UMOV UR4, 0xffffffff ;  /* 0xffffffff00047882 */ /* 0x000fe20000000000 */
[----:B------:R-:W-:Y:S01]  /*1ad0*/  IMAD.MOV.U32 R5, RZ, RZ, R22 ;  /* 0x000000ffff057224 */ /* 0x000fe200078e0016 */
[----:B------:R-:W2:Y:S01]  /*1ae0*/  S2R R19, SR_TID.X ;  /* 0x0000000000137919 */ /* 0x000ea20000002100 */
[C---:B-1----:R-:W-:Y:S02]  /*1af0*/  ISETP.GT.AND P5, PT, R10.reuse, 0xf, PT ;  /* 0x0000000f0a00780c */ /* 0x042fe40003fa4270 */
[C---:B------:R-:W-:Y:S02]  /*1b00*/  ISETP.GT.AND P4, PT, R10.reuse, 0x17, PT ;  /* 0x000000170a00780c */ /* 0x040fe40003f84270 */
[C---:B------:R-:W-:Y:S02]  /*1b10*/  ISETP.GT.AND P3, PT, R10.reuse, 0x1b, PT ;  /* 0x0000001b0a00780c */ /* 0x040fe40003f64270 */
[----:B------:R-:W-:-:S02]  /*1b20*/  ISETP.GT.AND P2, PT, R10, 0x1d, PT ;  /* 0x0000001d0a00780c */ /* 0x000fc40003f44270 */
[----:B------:R-:W-:Y:S01]  /*1b30*/  ISETP.GT.AND P1, PT, R10, 0x1e, PT ;  /* 0x0000001e0a00780c */ /* 0x000fe20003f24270 */
[----:B--2---:R-:W-:-:S12]  /*1b40*/  BRA.DIV UR4, `(.L_x_276) ;  /* 0x0000002204c07947 */ /* 0x004fd8000b800000 */
[----:B------:R-:W1:Y:S02]  /*1b50*/  SHFL.DOWN PT, R14, R5, 0x1, 0x1f ;  /* 0x08201f00050e7f89 */ /* 0x000e6400000e0000 */
[----:B-1----:R-:W-:-:S05]  /*1b60*/  @!P1 FMNMX R5, R14, R5, !PT ;  /* 0x000000050e059209 */ /* 0x002fca0007800000 */
[----:B------:R-:W1:Y:S02]  /*1b70*/  SHFL.DOWN PT, R14, R5, 0x2, 0x1f ;  /* 0x08401f00050e7f89 */ /* 0x000e6400000e0000 */
[----:B-1----:R-:W-:-:S05]  /*1b80*/  @!P2 FMNMX R5, R5, R14, !PT ;  /* 0x0000000e0505a209 */ /* 0x002fca0007800000 */
[----:B------:R-:W1:Y:S02]  /*1b90*/  SHFL.DOWN PT, R14, R5, 0x4, 0x1f ;  /* 0x08801f00050e7f89 */ /* 0x000e6400000e0000 */
[----:B-1----:R-:W-:-:S05]  /*1ba0*/  @!P3 FMNMX R5, R5, R14, !PT ;  /* 0x0000000e0505b209 */ /* 0x002fca0007800000 */
[----:B------:R-:W1:Y:S02]  /*1bb0*/  SHFL.DOWN PT, R14, R5, 0x8, 0x1f ;  /* 0x09001f00050e7f89 */ /* 0x000e6400000e0000 */
[----:B-1----:R-:W-:-:S04]  /*1bc0*/  FMNMX R3, R5, R14, !PT ;  /* 0x0000000e05037209 */ /* 0x002fc80007800000 */
[----:B------:R-:W-:-:S05]  /*1bd0*/  FSEL R0, R5, R3, P4 ;  /* 0x0000000305007208 */ /* 0x000fca0002000000 */
[----:B------:R1:W2:Y:S02]  /*1be0*/  SHFL.DOWN PT, R14, R0, 0x10, 0x1f ;  /* 0x0a001f00000e7f89 */ /* 0x0002a400000e0000 */
.L_x_326:
[----:B------:R-:W-:Y:S01]  /*1bf0*/  PLOP3.LUT P6, PT, PT, PT, PT, 0x8, 0x80 ;  /* 0x000000000080781c */ /* 0x000fe20003fce170 */
[----:B------:R-:W-:-:S12]  /*1c00*/  @P5 BRA `(.L_x_277) ;  /* 0x0000000000285947 */ /* 0x000fd80003800000 */
[----:B------:R-:W-:-:S13]  /*1c10*/  ISETP.NE.AND P0, PT, R10, RZ, PT ;  /* 0x000000ff0a00720c */ /* 0x000fda0003f05270 */
[----:B------:R-:W3:Y:S01]  /*1c20*/  @!P0 S2R R10, SR_CgaCtaId ;  /* 0x00000000000a8919 */ /* 0x000ee20000008800 */
[----:B------:R-:W-:Y:S02]  /*1c30*/  @!P0 MOV R5, 0x400 ;  /* 0x0000040000058802 */ /* 0x000fe40000000f00 */
[----:B-1----:R-:W-:Y:S02]  /*1c40*/  @!P0 SHF.R.U32.HI R0, RZ, 0x3, R19 ;  /* 0x00000003ff008819 */ /* 0x002fe40000011613 */
[----:B------:R-:W-:Y:S02]  /*1c50*/  @!P0 PLOP3.LUT P6, PT, PT, PT, PT, 0x80, 0x8 ;  /* 0x000000000008881c */ /* 0x000fe40003fcf070 */
[----:B---3--:R-:W-:Y:S02]  /*1c60*/  @!P0 LEA R5, R10, R5, 0x18 ;  /* 0x000000050a058211 */ /* 0x008fe400078ec0ff */
[----:B------:R-:W-:Y:S02]  /*1c70*/  @!P0 LOP3.LUT R10, R0, 0x7c, RZ, 0xc0, !PT ;  /* 0x0000007c000a8812 */ /* 0x000fe400078ec0ff */
[----:B--2---:R-:W-:-:S02]  /*1c80*/  FMNMX R0, R3, R14, !PT ;  /* 0x0000000e03007209 */ /* 0x004fc40007800000 */
[----:B------:R-:W-:-:S05]  /*1c90*/  @!P0 IADD3 R5, PT, PT, R10, R5, RZ ;  /* 0x000000050a058210 */ /* 0x000fca0007ffe0ff */
[----:B------:R3:W-:Y:S02]  /*1ca0*/  @!P0 STS [R5+0x8], R0 ;  /* 0x0000080005008388 */ /* 0x0007e40000000800 */
.L_x_277:
[----:B------:R-:W-:Y:S01]  /*1cb0*/  ISETP.NE.AND P0, PT, R19, RZ, PT ;  /* 0x000000ff1300720c */ /* 0x000fe20003f05270 */
[----:B------:R-:W-:Y:S05]  /*1cc0*/  WARPSYNC.ALL ;  /* 0x0000000000007948 */ /* 0x000fea0003800000 */
[----:B------:R-:W-:Y:S01]  /*1cd0*/  BAR.SYNC.DEFER_BLOCKING 0x0 ;  /* 0x0000000000007b1d */ /* 0x000fe20000010000 */
[----:B------:R-:W-:-:S05]  /*1ce0*/  P2R R3, PR, RZ, 0x1 ;  /* 0x00000001ff037803 */ /* 0x000fca0000000000 */
[----:B------:R-:W-:Y:S04]  /*1cf0*/  BSSY.RECONVERGENT B0, `(.L_x_278) ;  /* 0x000000d000007945 */ /* 0x000fe80003800200 */
[----:B------:R-:W-:Y:S05]  /*1d00*/  @P0 BRA `(.L_x_279) ;  /* 0x00000000002c0947 */ /* 0x000fea0003800000 */
[----:B------:R-:W4:Y:S01]  /*1d10*/  S2UR UR5, SR_CgaCtaId ;  /* 0x00000000000579c3 */ /* 0x000f220000008800 */
[----:B------:R-:W-:Y:S02]  /*1d20*/  UMOV UR4, 0x400 ;  /* 0x0000040000047882 */ /* 0x000fe40000000000 */
[----:B----4-:R-:W-:-:S09]  /*1d30*/  ULEA UR4, UR5, UR4, 0x18 ;  /* 0x0000000405047291 */ /* 0x010fd2000f8ec0ff */
[----:B------:R-:W-:Y:S04]  /*1d40*/  LDS R3, [UR4+0xc] ;  /* 0x00000c04ff037984 */ /* 0x000fe80008000800 */
[----:B--2---:R-:W2:Y:S04]  /*1d50*/  LDS.128 R12, [UR4+0x10] ;  /* 0x00001004ff0c7984 */ /* 0x004ea80008000c00 */
[----:B------:R-:W4:Y:S01]  /*1d60*/  LDS.64 R10, [UR4+0x20] ;  /* 0x00002004ff0a7984 */ /* 0x000f220008000a00 */
[----:B--2---:R-:W-:-:S04]  /*1d70*/  FMNMX3 R3, R0, R3, R12, !PT ;  /* 0x0000000300037276 */ /* 0x004fc8000780000c */
[----:B------:R-:W-:-:S04]  /*1d80*/  FMNMX3 R3, R3, R13, R14, !PT ;  /* 0x0000000d03037276 */ /* 0x000fc8000780000e */
[----:B----4-:R-:W-:-:S04]  /*1d90*/  FMNMX3 R10, R3, R15, R10, !PT ;  /* 0x0000000f030a7276 */ /* 0x010fc8000780000a */
[----:B------:R-:W-:-:S05]  /*1da0*/  FMNMX R10, R10, R11, !PT ;  /* 0x0000000b0a0a7209 */ /* 0x000fca0007800000 */
[----:B------:R4:W-:Y:S02]  /*1db0*/  STS [UR4+0x2c], R10 ;  /* 0x00002c0aff007988 */ /* 0x0009e40008000804 */
.L_x_279:
[----:B------:R-:W-:Y:S05]  /*1dc0*/  BSYNC.RECONVERGENT B0 ;  /* 0x0000000000007941 */ /* 0x000fea0003800200 */
.L_x_278:
[----:B------:R-:W5:Y:S01]  /*1dd0*/  LDCU.64 UR8, c[0x0][0x410] ;  /* 0x00008200ff0877ac */ /* 0x000f620008000a00 */
[----:B------:R-:W0:Y:S01]  /*1de0*/  S2UR UR5, SR_CgaCtaId ;  /* 0x00000000000579c3 */ /* 0x000e220000008800 */
[----:B---3--:R-:W3:Y:S01]  /*1df0*/  S2R R5, SR_CgaCtaId ;  /* 0x0000000000057919 */ /* 0x008ee20000008800 */
[----:B----4-:R-:W-:Y:S01]  /*1e00*/  MOV R10, 0x400 ;  /* 0x00000400000a7802 */ /* 0x010fe20000000f00 */
[----:B------:R-:W-:Y:S01]  /*1e10*/  UMOV UR4, 0x400 ;  /* 0x0000040000047882 */ /* 0x000fe20000000000 */
[----:B------:R-:W-:Y:S01]  /*1e20*/  BSSY.RECONVERGENT B0, `(.L_x_280) ;  /* 0x000007f000007945 */ /* 0x000fe20003800200 */
[----:B------:R-:W-:Y:S01]  /*1e30*/  UIADD3 UR6, UPT, UPT, UR4, 0x60, URZ ;  /* 0x0000006004067890 */ /* 0x000fe2000fffe0ff */
[C---:B------:R-:W-:Y:S02]  /*1e40*/  VIADD R18, R19.reuse, 0x100 ;  /* 0x0000010013127836 */ /* 0x040fe40000000000 */
[----:B------:R-:W-:Y:S01]  /*1e50*/  IMAD.MOV.U32 R11, RZ, RZ, RZ ;  /* 0x000000ffff0b7224 */ /* 0x000fe200078e00ff */
[----:B------:R-:W-:Y:S01]  /*1e60*/  BAR.SYNC.DEFER_BLOCKING 0x0 ;  /* 0x0000000000007b1d */ /* 0x000fe20000010000 */
[----:B-----5:R-:W-:-:S04]  /*1e70*/  ISETP.GE.U32.AND P0, PT, R19, UR8, PT ;  /* 0x0000000813007c0c */ /* 0x020fc8000bf06070 */
[----:B------:R-:W-:Y:S01]  /*1e80*/  ISETP.GE.AND.EX P0, PT, RZ, UR9, PT, P0 ;  /* 0x00000009ff007c0c */ /* 0x000fe2000bf06300 */
[----:B0-----:R-:W-:-:S06]  /*1e90*/  ULEA UR6, UR5, UR6, 0x18 ;  /* 0x0000000605067291 */ /* 0x001fcc000f8ec0ff */
[----:B------:R-:W-:Y:S02]  /*1ea0*/  LEA R21, R19, UR6, 0x2 ;  /* 0x0000000613157c11 */ /* 0x000fe4000f8e10ff */
[----:B---3--:R-:W-:-:S04]  /*1eb0*/  LEA R3, R5, R10, 0x18 ;  /* 0x0000000a05037211 */ /* 0x008fc800078ec0ff */
[----:B------:R-:W-:Y:S05]  /*1ec0*/  @P0 BRA `(.L_x_281) ;  /* 0x0000000400d00947 */ /* 0x000fea0003800000 */
[----:B-1----:R0:W1:Y:S01]  /*1ed0*/  LDS R0, [R3+0x2c] ;  /* 0x00002c0003007984 */ /* 0x0020620000000800 */
        /* <DEDUP_REMOVED lines=15> */
[C---:B--2---:R-:W-:Y:S01]  /*1fd0*/  FADD R14, R12.reuse, -12583039 ;  /* 0xcb40007f0c0e7421 */ /* 0x044fe20000000000 */
        /* <DEDUP_REMOVED lines=21> */
[----:B------:R-:W-:-:S03]  /*2130*/  VIADD R12, R19, 0x200 ;  /* 0x00000200130c7836 */ /* 0x000fc60000000000 */
        /* <DEDUP_REMOVED lines=11> */
[----:B------:R-:W3:Y:S02]  /*21f0*/  MUFU.EX2 R13, R14 ;  /* 0x0000000e000d7308 */ /* 0x000ee40000000800 */
[----:B---3--:R-:W-:Y:S01]  /*2200*/  FMUL R20, R12, R13 ;  /* 0x0000000d0c147220 */ /* 0x008fe20000400000 */
[----:B------:R-:W-:-:S03]  /*2210*/  IADD3 R12, PT, PT, R19, 0x300, RZ ;  /* 0x00000300130c7810 */ /* 0x000fc60007ffe0ff */
[----:B------:R-:W-:Y:S01]  /*2220*/  FADD R11, R11, R20 ;  /* 0x000000140b0b7221 */ /* 0x000fe20000000000 */
[----:B------:R4:W-:Y:S06]  /*2230*/  STS [R21+0x800], R20 ;  /* 0x0008001415007388 */ /* 0x0009ec0000000800 */
.L_x_283:
[----:B------:R-:W-:Y:S05]  /*2240*/  BSYNC.RECONVERGENT B1 ;  /* 0x0000000000017941 */ /* 0x000fea0003800200 */
.L_x_282:
[----:B------:R-:W-:-:S04]  /*2250*/  ISETP.GE.U32.AND P0, PT, R4, 0x300, PT ;  /* 0x000003000400780c */ /* 0x000fc80003f06070 */
[----:B------:R-:W-:-:S13]  /*2260*/  ISETP.GE.U32.AND.EX P0, PT, R9, RZ, PT, P0 ;  /* 0x000000ff0900720c */ /* 0x000fda0003f06100 */
[----:B------:R-:W-:Y:S05]  /*2270*/  @!P0 BRA `(.L_x_281) ;  /* 0x0000000000e48947 */ /* 0x000fea0003800000 */
[----:B------:R-:W-:-:S05]  /*2280*/  VIADD R10, R10, 0x60 ;  /* 0x000000600a0a7836 */ /* 0x000fca0000000000 */
[----:B------:R-:W-:-:S07]  /*2290*/  LEA R5, R5, R10, 0x18 ;  /* 0x0000000a05057211 */ /* 0x000fce00078ec0ff */
.L_x_284:
[C---:B0-----:R-:W-:Y:S02]  /*22a0*/  IMAD R10, R12.reuse, 0x4, R5 ;  /* 0x000000040c0a7824 */ /* 0x041fe400078e0205 */
[----:B------:R-:W-:Y:S02]  /*22b0*/  HFMA2 R28, -RZ, RZ, 3.7421875, 0 ;  /* 0x437c0000ff1c7431 */ /* 0x000fe400000001ff */
[----:B------:R-:W-:Y:S02]  /*22c0*/  IMAD.MOV.U32 R26, RZ, RZ, 0x3bbb989d ;  /* 0x3bbb989dff1a7424 */ /* 0x000fe400078e00ff */
[----:B------:R-:W-:Y:S01]  /*22d0*/  VIADD R12, R12, 0x400 ;  /* 0x000004000c0c7836 */ /* 0x000fe20000000000 */
[----:B------:R-:W1:Y:S04]  /*22e0*/  LDS R13, [R10] ;  /* 0x000000000a0d7984 */ /* 0x000e680000000800 */
[----:B------:R-:W5:Y:S01]  /*22f0*/  LDS R23, [R10+0x400] ;  /* 0x000400000a177984 */ /* 0x000f620000000800 */
[----:B------:R-:W-:-:S03]  /*2300*/  ISETP.GE.U32.AND P0, PT, R12, UR8, PT ;  /* 0x000000080c007c0c */ /* 0x000fc6000bf06070 */
[----:B------:R-:W0:Y:S01]  /*2310*/  LDS R25, [R10+0x800] ;  /* 0x000800000a197984 */ /* 0x000e220000000800 */
[----:B------:R-:W-:-:S03]  /*2320*/  ISETP.GE.U32.AND.EX P0, PT, RZ, UR9, PT, P0 ;  /* 0x00000009ff007c0c */ /* 0x000fc6000bf06100 */
[----:B------:R-:W3:Y:S01]  /*2330*/  LDS R27, [R10+0xc00] ;  /* 0x000c00000a1b7984 */ /* 0x000ee20000000800 */
[----:B-1----:R-:W-:-:S04]  /*2340*/  FADD R15, -R0, R13 ;  /* 0x0000000d000f7221 */ /* 0x002fc80000000100 */
[----:B------:R-:W-:Y:S01]  /*2350*/  FFMA.SAT R13, R15, R26, 0.5 ;  /* 0x3f0000000f0d7423 */ /* 0x000fe2000000201a */
[----:B-----5:R-:W-:-:S03]  /*2360*/  FADD R23, -R0, R23 ;  /* 0x0000001700177221 */ /* 0x020fc60000000100 */
[----:B------:R-:W-:Y:S01]  /*2370*/  FFMA.RM R13, R13, R28, 12582913 ;  /* 0x4b4000010d0d7423 */ /* 0x000fe2000000401c */
[C---:B0-----:R-:W-:Y:S01]  /*2380*/  FADD R25, -R0.reuse, R25 ;  /* 0x0000001900197221 */ /* 0x041fe20000000100 */
[-C--:B--2---:R-:W-:Y:S02]  /*2390*/  FFMA.SAT R14, R23, R26.reuse, 0.5 ;  /* 0x3f000000170e7423 */ /* 0x084fe4000000201a */
[----:B---34-:R-:W-:Y:S01]  /*23a0*/  FADD R20, R13, -12583039 ;  /* 0xcb40007f0d147421 */ /* 0x018fe20000000000 */
[----:B------:R-:W-:Y:S01]  /*23b0*/  FADD R27, -R0, R27 ;  /* 0x0000001b001b7221 */ /* 0x000fe20000000100 */
[----:B------:R-:W-:Y:S01]  /*23c0*/  FFMA.SAT R24, R25, R26, 0.5 ;  /* 0x3f00000019187423 */ /* 0x000fe2000000201a */
[-C--:B------:R-:W-:Y:S01]  /*23d0*/  FFMA.RM R14, R14, R28.reuse, 12582913 ;  /* 0x4b4000010e0e7423 */ /* 0x080fe2000000401c */
[----:B------:R-:W-:Y:S01]  /*23e0*/  FFMA R20, R15, 1.4426950216293334961, -R20 ;  /* 0x3fb8aa3b0f147823 */ /* 0x000fe20000000814 */
[----:B------:R-:W-:Y:S02]  /*23f0*/  IMAD.SHL.U32 R13, R13, 0x800000, RZ ;  /* 0x008000000d0d7824 */ /* 0x000fe400078e00ff */
[----:B------:R-:W-:Y:S01]  /*2400*/  FFMA.RM R24, R24, R28, 12582913 ;  /* 0x4b40000118187423 */ /* 0x000fe2000000401c */
[----:B------:R-:W-:Y:S01]  /*2410*/  FADD R22, R14, -12583039 ;  /* 0xcb40007f0e167421 */ /* 0x000fe20000000000 */
[----:B------:R-:W-:Y:S01]  /*2420*/  FFMA R20, R15, 1.925963033500011079e-08, R20 ;  /* 0x32a570600f147823 */ /* 0x000fe20000000014 */
[----:B------:R-:W-:Y:S01]  /*2430*/  FFMA.SAT R15, R27, R26, 0.5 ;  /* 0x3f0000001b0f7423 */ /* 0x000fe2000000201a */
[----:B------:R-:W-:Y:S01]  /*2440*/  FADD R26, R24, -12583039 ;  /* 0xcb40007f181a7421 */ /* 0x000fe20000000000 */
[----:B------:R-:W-:Y:S01]  /*2450*/  FFMA R22, R23, 1.4426950216293334961, -R22 ;  /* 0x3fb8aa3b17167823 */ /* 0x000fe20000000816 */
[----:B------:R-:W-:-:S02]  /*2460*/  IMAD.SHL.U32 R14, R14, 0x800000, RZ ;  /* 0x008000000e0e7824 */ /* 0x000fc400078e00ff */
[----:B------:R-:W-:Y:S01]  /*2470*/  FFMA.RM R28, R15, R28, 12582913 ;  /* 0x4b4000010f1c7423 */ /* 0x000fe2000000401c */
[----:B------:R-:W-:Y:S01]  /*2480*/  FFMA R26, R25, 1.4426950216293334961, -R26 ;  /* 0x3fb8aa3b191a7823 */ /* 0x000fe2000000081a */
[----:B------:R-:W-:Y:S01]  /*2490*/  FFMA R22, R23, 1.925963033500011079e-08, R22 ;  /* 0x32a5706017167823 */ /* 0x000fe20000000016 */
[----:B------:R-:W0:Y:S01]  /*24a0*/  MUFU.EX2 R20, R20 ;  /* 0x0000001400147308 */ /* 0x000e220000000800 */
[C---:B------:R-:W-:Y:S01]  /*24b0*/  FADD R30, R28.reuse, -12583039 ;  /* 0xcb40007f1c1e7421 */ /* 0x040fe20000000000 */
[----:B------:R-:W-:Y:S01]  /*24c0*/  FFMA R26, R25, 1.925963033500011079e-08, R26 ;  /* 0x32a57060191a7823 */ /* 0x000fe2000000001a */
[----:B------:R-:W-:Y:S01]  /*24d0*/  SHF.L.U32 R28, R28, 0x17, RZ ;  /* 0x000000171c1c7819 */ /* 0x000fe200000006ff */
[----:B------:R-:W-:Y:S02]  /*24e0*/  IMAD.SHL.U32 R24, R24, 0x800000, RZ ;  /* 0x0080000018187824 */ /* 0x000fe400078e00ff */
[C---:B------:R-:W-:Y:S02]  /*24f0*/  FFMA R30, R27.reuse, 1.4426950216293334961, -R30 ;  /* 0x3fb8aa3b1b1e7823 */ /* 0x040fe4000000081e */
[----:B------:R-:W1:Y:S02]  /*2500*/  MUFU.EX2 R15, R22 ;  /* 0x00000016000f7308 */ /* 0x000e640000000800 */
[----:B------:R-:W-:-:S06]  /*2510*/  FFMA R30, R27, 1.925963033500011079e-08, R30 ;  /* 0x32a570601b1e7823 */ /* 0x000fcc000000001e */
[----:B------:R-:W2:Y:S01]  /*2520*/  MUFU.EX2 R23, R26 ;  /* 0x0000001a00177308 */ /* 0x000ea20000000800 */
[----:B0-----:R-:W-:-:S04]  /*2530*/  FMUL R13, R13, R20 ;  /* 0x000000140d0d7220 */ /* 0x001fc80000400000 */
[----:B------:R-:W-:Y:S01]  /*2540*/  FADD R11, R13, R11 ;  /* 0x0000000b0d0b7221 */ /* 0x000fe20000000000 */
[----:B------:R0:W-:Y:S02]  /*2550*/  STS [R10], R13 ;  /* 0x0000000d0a007388 */ /* 0x0001e40000000800 */
[----:B------:R-:W3:Y:S01]  /*2560*/  MUFU.EX2 R25, R30 ;  /* 0x0000001e00197308 */ /* 0x000ee20000000800 */
[----:B-1----:R-:W-:-:S04]  /*2570*/  FMUL R14, R14, R15 ;  /* 0x0000000f0e0e7220 */ /* 0x002fc80000400000 */
[----:B------:R-:W-:Y:S01]  /*2580*/  FADD R11, R11, R14 ;  /* 0x0000000e0b0b7221 */ /* 0x000fe20000000000 */
[----:B------:R0:W-:Y:S01]  /*2590*/  STS [R10+0x400], R14 ;  /* 0x0004000e0a007388 */ /* 0x0001e20000000800 */
[----:B--2---:R-:W-:-:S04]  /*25a0*/  FMUL R23, R24, R23 ;  /* 0x0000001718177220 */ /* 0x004fc80000400000 */
[----:B------:R-:W-:Y:S01]  /*25b0*/  FADD R11, R11, R23 ;  /* 0x000000170b0b7221 */ /* 0x000fe20000000000 */
[----:B------:R0:W-:Y:S01]  /*25c0*/  STS [R10+0x800], R23 ;  /* 0x000800170a007388 */ /* 0x0001e20000000800 */
[----:B---3--:R-:W-:-:S04]  /*25d0*/  FMUL R25, R28, R25 ;  /* 0x000000191c197220 */ /* 0x008fc80000400000 */
[----:B------:R-:W-:Y:S01]  /*25e0*/  FADD R11, R11, R25 ;  /* 0x000000190b0b7221 */ /* 0x000fe20000000000 */
[----:B------:R0:W-:Y:S01]  /*25f0*/  STS [R10+0xc00], R25 ;  /* 0x000c00190a007388 */ /* 0x0001e20000000800 */
[----:B------:R-:W-:Y:S05]  /*2600*/  @!P0 BRA `(.L_x_284) ;  /* 0xfffffffc00248947 */ /* 0x000fea000383ffff */
.L_x_281:
[----:B------:R-:W-:Y:S05]  /*2610*/  BSYNC.RECONVERGENT B0 ;  /* 0x0000000000007941 */ /* 0x000fea0003800200 */
.L_x_280:
[----:B------:R-:W-:Y:S01]  /*2620*/  IMAD.MOV.U32 R5, RZ, RZ, R11 ;  /* 0x000000ffff057224 */ /* 0x000fe200078e000b */
[----:B------:R-:W-:Y:S01]  /*2630*/  UIADD3 UR4, UPT, UPT, UR4, 0x30, URZ ;  /* 0x0000003004047890 */ /* 0x000fe2000fffe0ff */
[----:B------:R-:W-:Y:S01]  /*2640*/  ISETP.NE.AND P0, PT, R19, RZ, PT ;  /* 0x000000ff1300720c */ /* 0x000fe20003f05270 */
[----:B------:R-:W-:Y:S01]  /*2650*/  BSSY.RECONVERGENT B0, `(.L_x_285) ;  /* 0x000001c000007945 */ /* 0x000fe20003800200 */
[----:B0-----:R-:W-:Y:S01]  /*2660*/  SHF.R.U32.HI R10, RZ, 0x3, R19 ;  /* 0x00000003ff0a7819 */ /* 0x001fe20000011613 */
[----:B-1----:R-:W0:Y:S01]  /*2670*/  SHFL.DOWN PT, R0, R5, 0x1, 0x1f ;  /* 0x08201f0005007f89 */ /* 0x002e2200000e0000 */
[----:B------:R-:W-:Y:S02]  /*2680*/  ULEA UR4, UR5, UR4, 0x18 ;  /* 0x0000000405047291 */ /* 0x000fe4000f8ec0ff */
[----:B------:R-:W-:Y:S01]  /*2690*/  LOP3.LUT R10, R10, 0x7c, RZ, 0xc0, !PT ;  /* 0x0000007c0a0a7812 */ /* 0x000fe200078ec0ff */
[----:B0-----:R-:W-:-:S05]  /*26a0*/  @!P1 FADD R5, R0, R5 ;  /* 0x0000000500059221 */ /* 0x001fca0000000000 */
        /* <DEDUP_REMOVED lines=12> */
[----:B--2---:R-:W2:Y:S04]  /*2770*/  LDS.128 R12, [R3+0x40] ;  /* 0x00004000030c7984 */ /* 0x004ea80000000c00 */
[----:B0-----:R-:W0:Y:S01]  /*2780*/  LDS.64 R10, [R3+0x50] ;  /* 0x00005000030a7984 */ /* 0x001e220000000a00 */
[----:B-1----:R-:W-:-:S04]  /*2790*/  FADD R5, R5, R0 ;  /* 0x0000000005057221 */ /* 0x002fc80000000000 */
[----:B--2---:R-:W-:-:S04]  /*27a0*/  FADD R12, R5, R12 ;  /* 0x0000000c050c7221 */ /* 0x004fc80000000000 */
[----:B------:R-:W-:-:S04]  /*27b0*/  FADD R13, R12, R13 ;  /* 0x0000000d0c0d7221 */ /* 0x000fc80000000000 */
[----:B------:R-:W-:-:S04]  /*27c0*/  FADD R14, R13, R14 ;  /* 0x0000000e0d0e7221 */ /* 0x000fc80000000000 */
[----:B------:R-:W-:-:S04]  /*27d0*/  FADD R15, R14, R15 ;  /* 0x0000000f0e0f7221 */ /* 0x000fc80000000000 */
[----:B0-----:R-:W-:-:S04]  /*27e0*/  FADD R10, R15, R10 ;  /* 0x0000000a0f0a7221 */ /* 0x001fc80000000000 */
[----:B------:R-:W-:-:S05]  /*27f0*/  FADD R10, R10, R11 ;  /* 0x0000000b0a0a7221 */ /* 0x000fca0000000000 */
[----:B------:R1:W-:Y:S02]  /*2800*/  STS [R3+0x5c], R10 ;  /* 0x00005c0a03007388 */ /* 0x0003e40000000800 */
.L_x_286:
[----:B------:R-:W-:Y:S05]  /*2810*/  BSYNC.RECONVERGENT B0 ;  /* 0x0000000000007941 */ /* 0x000fea0003800200 */
.L_x_285:
[----:B------:R-:W-:Y:S01]  /*2820*/  BAR.SYNC.DEFER_BLOCKING 0x0 ;  /* 0x0000000000007b1d */ /* 0x000fe20000010000 */
[----:B------:R-:W-:-:S05]  /*2830*/  ISETP.GE.AND P0, PT, R19, R8, PT ;  /* 0x000000081300720c */ /* 0x000fca0003f06270 */
[----:B------:R-:W0:Y:S01]  /*2840*/  LDCU.64 UR8, c[0x0][0x3f8] ;  /* 0x00007f00ff0877ac */ /* 0x000e220008000a00 */
[----:B------:R-:W-:Y:S01]  /*2850*/  BSSY.RECONVERGENT B0, `(.L_x_287) ;  /* 0x0000158000007945 */ /* 0x000fe20003800200 */
[----:B------:R-:W0:Y:S06]  /*2860*/  LDCU.64 UR6, c[0x0][0x400] ;  /* 0x00008000ff0677ac */ /* 0x000e2c0008000a00 */
[----:B------:R-:W-:Y:S05]  /*2870*/  @P0 BRA `(.L_x_288) ;  /* 0x0000001400540947 */ /* 0x000fea0003800000 */
[----:B-1----:R-:W1:Y:S01]  /*2880*/  LDS R3, [R3+0x5c] ;  /* 0x00005c0003037984 */ /* 0x002e620000000800 */
[-C--:B0-----:R-:W-:Y:S01]  /*2890*/  LOP3.LUT R5, RZ, R19.reuse, RZ, 0x33, !PT ;  /* 0x00000013ff057212 */ /* 0x081fe200078e33ff */
[----:B------:R-:W-:Y:S04]  /*28a0*/  BSSY.RECONVERGENT B3, `(.L_x_289) ;  /* 0x0000093000037945 */ /* 0x000fe80003800200 */
[----:B---34-:R-:W-:Y:S01]  /*28b0*/  IMAD.IADD R20, R5, 0x1, R8 ;  /* 0x0000000105147824 */ /* 0x018fe200078e0208 */
[----:B------:R-:W-:-:S04]  /*28c0*/  MOV R5, R19 ;  /* 0x0000001300057202 */ /* 0x000fc80000000f00 */
[----:B------:R-:W-:-:S04]  /*28d0*/  LOP3.LUT R25, R20, 0x300, RZ, 0xc0, !PT ;  /* 0x0000030014197812 */ /* 0x000fc800078ec0ff */
[----:B------:R-:W-:-:S13]  /*28e0*/  ISETP.NE.AND P0, PT, R25, 0x300, PT ;  /* 0x000003001900780c */ /* 0x000fda0003f05270 */
[----:B------:R-:W-:Y:S05]  /*28f0*/  @!P0 BRA `(.L_x_290) ;  /* 0x0000000800348947 */ /* 0x000fea0003800000 */
[----:B------:R-:W0:Y:S01]  /*2900*/  LDS R0, [R21] ;  /* 0x0000000015007984 */ /* 0x000e220000000800 */
[----:B-1----:R-:W1:Y:S01]  /*2910*/  MUFU.RCP R10, R3 ;  /* 0x00000003000a7308 */ /* 0x002e620000001000 */
[----:B------:R-:W-:Y:S01]  /*2920*/  BSSY.RECONVERGENT B4, `(.L_x_291) ;  /* 0x000000b000047945 */ /* 0x000fe20003800200 */
[----:B-1----:R-:W-:-:S04]  /*2930*/  FFMA R5, -R3, R10, 1 ;  /* 0x3f80000003057423 */ /* 0x002fc8000000010a */
[----:B------:R-:W-:Y:S02]  /*2940*/  FFMA R5, R10, R5, R10 ;  /* 0x000000050a057223 */ /* 0x000fe4000000000a */
[----:B0-----:R-:W0:Y:S02]  /*2950*/  FCHK P0, R0, R3 ;  /* 0x0000000300007302 */ /* 0x001e240000000000 */
[----:B--2---:R-:W-:-:S04]  /*2960*/  FFMA R14, R0, R5, RZ ;  /* 0x00000005000e7223 */ /* 0x004fc800000000ff */
[----:B------:R-:W-:-:S04]  /*2970*/  FFMA R10, -R3, R14, R0 ;  /* 0x0000000e030a7223 */ /* 0x000fc80000000100 */
[----:B------:R-:W-:Y:S01]  /*2980*/  FFMA R14, R5, R10, R14 ;  /* 0x0000000a050e7223 */ /* 0x000fe2000000000e */
[----:B0-----:R-:W-:Y:S06]  /*2990*/  @!P0 BRA `(.L_x_292) ;  /* 0x00000000000c8947 */ /* 0x001fec0003800000 */
[----:B------:R-:W-:-:S07]  /*29a0*/  MOV R22, 0x29c0 ;  /* 0x000029c000167802 */ /* 0x000fce0000000f00 */
[----:B------:R-:W-:Y:S05]  /*29b0*/  CALL.REL.NOINC `($__internal_6_$__cuda_sm3x_div_rn_noftz_f32_slowpath) ;  /* 0x0000001400a87944 */ /* 0x000fea0003c00000 */
[----:B------:R-:W-:-:S07]  /*29c0*/  IMAD.MOV.U32 R14, RZ, RZ, R0 ;  /* 0x000000ffff0e7224 */ /* 0x000fce00078e0000 */
.L_x_292:
[----:B------:R-:W-:Y:S05]  /*29d0*/  BSYNC.RECONVERGENT B4 ;  /* 0x0000000000047941 */ /* 0x000fea0003800200 */
.L_x_291:
[----:B------:R-:W-:Y:S01]  /*29e0*/  IMAD R24, R8, 0x4, R21 ;  /* 0x0000000408187824 */ /* 0x000fe200078e0215 */
[----:B------:R-:W0:Y:S01]  /*29f0*/  MUFU.RCP R0, R3 ;  /* 0x0000000300007308 */ /* 0x000e220000001000 */
[----:B------:R-:W-:Y:S03]  /*2a00*/  BSSY.RECONVERGENT B4, `(.L_x_293) ;  /* 0x000000d000047945 */ /* 0x000fe60003800200 */
[----:B------:R-:W1:Y:S01]  /*2a10*/  LDS R10, [R24] ;  /* 0x00000000180a7984 */ /* 0x000e620000000800 */
[----:B0-----:R-:W-:-:S04]  /*2a20*/  FFMA R5, -R3, R0, 1 ;  /* 0x3f80000003057423 */ /* 0x001fc80000000100 */
[----:B------:R-:W-:Y:S01]  /*2a30*/  FFMA R0, R0, R5, R0 ;  /* 0x0000000500007223 */ /* 0x000fe20000000000 */
[----:B-1----:R-:W0:Y:S03]  /*2a40*/  FCHK P0, R10, R3 ;  /* 0x000000030a007302 */ /* 0x002e260000000000 */
[----:B------:R-:W-:-:S04]  /*2a50*/  FFMA R15, R0, R10, RZ ;  /* 0x0000000a000f7223 */ /* 0x000fc800000000ff */
[----:B------:R-:W-:-:S04]  /*2a60*/  FFMA R12, -R3, R15, R10 ;  /* 0x0000000f030c7223 */ /* 0x000fc8000000010a */
[----:B------:R-:W-:Y:S01]  /*2a70*/  FFMA R15, R0, R12, R15 ;  /* 0x0000000c000f7223 */ /* 0x000fe2000000000f */
[----:B0-----:R-:W-:Y:S06]  /*2a80*/  @!P0 BRA `(.L_x_294) ;  /* 0x0000000000108947 */ /* 0x001fec0003800000 */
[----:B------:R-:W-:Y:S01]  /*2a90*/  IMAD.MOV.U32 R0, RZ, RZ, R10 ;  /* 0x000000ffff007224 */ /* 0x000fe200078e000a */
[----:B------:R-:W-:-:S07]  /*2aa0*/  MOV R22, 0x2ac0 ;  /* 0x00002ac000167802 */ /* 0x000fce0000000f00 */
[----:B------:R-:W-:Y:S05]  /*2ab0*/  CALL.REL.NOINC `($__internal_6_$__cuda_sm3x_div_rn_noftz_f32_slowpath) ;  /* 0x0000001400687944 */ /* 0x000fea0003c00000 */
[----:B------:R-:W-:-:S07]  /*2ac0*/  MOV R15, R0 ;  /* 0x00000000000f7202 */ /* 0x000fce0000000f00 */
.L_x_294:
[----:B------:R-:W-:Y:S05]  /*2ad0*/  BSYNC.RECONVERGENT B4 ;  /* 0x0000000000047941 */ /* 0x000fea0003800200 */
.L_x_293:
[----:B------:R-:W0:Y:S01]  /*2ae0*/  LDCU.64 UR4, c[0x0][0x400] ;  /* 0x00008000ff0477ac */ /* 0x000e220008000a00 */
[----:B------:R-:W-:Y:S01]  /*2af0*/  IMAD.SHL.U32 R10, R19, 0x2, RZ ;  /* 0x00000002130a7824 */ /* 0x000fe200078e00ff */
[----:B------:R-:W-:Y:S01]  /*2b00*/  R2UR UR10, R6 ;  /* 0x00000000060a72ca */ /* 0x000fe200000e0000 */
[----:B------:R-:W-:Y:S01]  /*2b10*/  IMAD.MOV.U32 R11, RZ, RZ, RZ ;  /* 0x000000ffff0b7224 */ /* 0x000fe200078e00ff */
[----:B------:R-:W-:Y:S01]  /*2b20*/  R2UR UR11, R7 ;  /* 0x00000000070b72ca */ /* 0x000fe200000e0000 */
[----:B0-----:R-:W-:Y:S02]  /*2b30*/  IMAD R0, R16, UR4, RZ ;  /* 0x0000000410007c24 */ /* 0x001fe4000f8e02ff */
[----:B------:R-:W-:-:S04]  /*2b40*/  IMAD.WIDE.U32 R10, R17, UR4, R10 ;  /* 0x00000004110a7c25 */ /* 0x000fc8000f8e000a */
[----:B------:R-:W-:Y:S01]  /*2b50*/  IMAD R23, R17, UR5, R0 ;  /* 0x0000000511177c24 */ /* 0x000fe2000f8e0200 */
[----:B------:R-:W0:Y:S03]  /*2b60*/  LDCU.64 UR4, c[0x0][0x3f8] ;  /* 0x00007f00ff0477ac */ /* 0x000e260008000a00 */
[----:B------:R-:W-:-:S05]  /*2b70*/  IMAD.IADD R23, R11, 0x1, R23 ;  /* 0x000000010b177824 */ /* 0x000fca00078e0217 */
[----:B------:R-:W-:-:S04]  /*2b80*/  LEA.HI R0, P0, R23, R10, RZ, 0x1 ;  /* 0x0000000a17007211 */ /* 0x000fc800078108ff */
[----:B------:R-:W-:Y:S01]  /*2b90*/  SHF.L.U32 R12, R0, 0x2, RZ ;  /* 0x00000002000c7819 */ /* 0x000fe200000006ff */
[----:B------:R-:W-:-:S03]  /*2ba0*/  IMAD.X R5, RZ, RZ, R23, P0 ;  /* 0x000000ffff057224 */ /* 0x000fc600000e0617 */
[----:B------:R-:W-:Y:S02]  /*2bb0*/  LOP3.LUT R12, R12, 0xfffffff8, RZ, 0xc0, !PT ;  /* 0xfffffff80c0c7812 */ /* 0x000fe400078ec0ff */
[----:B------:R-:W-:Y:S01]  /*2bc0*/  SHF.L.U64.HI R0, R0, 0x2, R5 ;  /* 0x0000000200007819 */ /* 0x000fe20000010205 */
[----:B------:R-:W-:Y:S01]  /*2bd0*/  IMAD.MOV.U32 R5, RZ, RZ, R18 ;  /* 0x000000ffff057224 */ /* 0x000fe200078e0012 */
[----:B0-----:R-:W-:-:S04]  /*2be0*/  IADD3 R12, P0, PT, R12, UR4, RZ ;  /* 0x000000040c0c7c10 */ /* 0x001fc8000ff1e0ff */
[----:B------:R-:W-:Y:S02]  /*2bf0*/  IADD3.X R13, PT, PT, R0, UR5, RZ, P0, !PT ;  /* 0x00000005000d7c10 */ /* 0x000fe400087fe4ff */
[----:B------:R-:W-:-:S03]  /*2c00*/  ISETP.NE.AND P0, PT, R25, RZ, PT ;  /* 0x000000ff1900720c */ /* 0x000fc60003f05270 */
[----:B------:R0:W-:Y:S10]  /*2c10*/  STG.E.64 desc[UR10][R12.64], R14 ;  /* 0x0000000e0c007986 */ /* 0x0001f4000c101b0a */
[----:B------:R-:W-:Y:S05]  /*2c20*/  @!P0 BRA `(.L_x_290) ;  /* 0x0000000400688947 */ /* 0x000fea0003800000 */
[----:B0-----:R-:W0:Y:S01]  /*2c30*/  LDS R12, [R21+0x400] ;  /* 0x00040000150c7984 */ /* 0x001e220000000800 */
[----:B------:R-:W1:Y:S01]  /*2c40*/  MUFU.RCP R0, R3 ;  /* 0x0000000300007308 */ /* 0x000e620000001000 */
[----:B------:R-:W-:Y:S01]  /*2c50*/  BSSY.RECONVERGENT B4, `(.L_x_295) ;  /* 0x000000d000047945 */ /* 0x000fe20003800200 */
[----:B-1----:R-:W-:-:S04]  /*2c60*/  FFMA R5, -R3, R0, 1 ;  /* 0x3f80000003057423 */ /* 0x002fc80000000100 */
[----:B------:R-:W-:Y:S01]  /*2c70*/  FFMA R0, R0, R5, R0 ;  /* 0x0000000500007223 */ /* 0x000fe20000000000 */
[----:B------:R-:W-:Y:S01]  /*2c80*/  IADD3 R5, PT, PT, R19, 0x200, RZ ;  /* 0x0000020013057810 */ /* 0x000fe20007ffe0ff */
[----:B0-----:R-:W0:Y:S02]  /*2c90*/  FCHK P0, R12, R3 ;  /* 0x000000030c007302 */ /* 0x001e240000000000 */
[----:B------:R-:W-:-:S04]  /*2ca0*/  FFMA R13, R0, R12, RZ ;  /* 0x0000000c000d7223 */ /* 0x000fc800000000ff */
[----:B------:R-:W-:-:S04]  /*2cb0*/  FFMA R14, -R3, R13, R12 ;  /* 0x0000000d030e7223 */ /* 0x000fc8000000010c */
[----:B------:R-:W-:Y:S01]  /*2cc0*/  FFMA R14, R0, R14, R13 ;  /* 0x0000000e000e7223 */ /* 0x000fe2000000000d */
[----:B0-----:R-:W-:Y:S06]  /*2cd0*/  @!P0 BRA `(.L_x_296) ;  /* 0x0000000000108947 */ /* 0x001fec0003800000 */
[----:B------:R-:W-:Y:S01]  /*2ce0*/  IMAD.MOV.U32 R0, RZ, RZ, R12 ;  /* 0x000000ffff007224 */ /* 0x000fe200078e000c */
[----:B------:R-:W-:-:S07]  /*2cf0*/  MOV R22, 0x2d10 ;  /* 0x00002d1000167802 */ /* 0x000fce0000000f00 */
[----:B------:R-:W-:Y:S05]  /*2d00*/  CALL.REL.NOINC `($__internal_6_$__cuda_sm3x_div_rn_noftz_f32_slowpath) ;  /* 0x0000001000d47944 */ /* 0x000fea0003c00000 */
[----:B------:R-:W-:-:S07]  /*2d10*/  IMAD.MOV.U32 R14, RZ, RZ, R0 ;  /* 0x000000ffff0e7224 */ /* 0x000fce00078e0000 */
.L_x_296:
[----:B------:R-:W-:Y:S05]  /*2d20*/  BSYNC.RECONVERGENT B4 ;  /* 0x0000000000047941 */ /* 0x000fea0003800200 */
.L_x_295:
[----:B------:R-:W0:Y:S01]  /*2d30*/  LDS R12, [R24+0x400] ;  /* 0x00040000180c7984 */ /* 0x000e220000000800 */
[----:B------:R-:W1:Y:S01]  /*2d40*/  MUFU.RCP R0, R3 ;  /* 0x0000000300007308 */ /* 0x000e620000001000 */
        /* <DEDUP_REMOVED lines=8> */
[----:B------:R-:W-:Y:S02]  /*2dd0*/  MOV R0, R12 ;  /* 0x0000000c00007202 */ /* 0x000fe40000000f00 */
[----:B------:R-:W-:-:S07]  /*2de0*/  MOV R22, 0x2e00 ;  /* 0x00002e0000167802 */ /* 0x000fce0000000f00 */
[----:B------:R-:W-:Y:S05]  /*2df0*/  CALL.REL.NOINC `($__internal_6_$__cuda_sm3x_div_rn_noftz_f32_slowpath) ;  /* 0x0000001000987944 */ /* 0x000fea0003c00000 */
[----:B------:R-:W-:-:S07]  /*2e00*/  IMAD.MOV.U32 R15, RZ, RZ, R0 ;  /* 0x000000ffff0f7224 */ /* 0x000fce00078e0000 */
.L_x_298:
[----:B------:R-:W-:Y:S05]  /*2e10*/  BSYNC.RECONVERGENT B4 ;  /* 0x0000000000047941 */ /* 0x000fea0003800200 */
.L_x_297:
[----:B------:R-:W-:Y:S01]  /*2e20*/  IADD3 R0, P0, PT, R10, 0x200, RZ ;  /* 0x000002000a007810 */ /* 0x000fe20007f1e0ff */
[----:B------:R-:W0:Y:S01]  /*2e30*/  LDCU.64 UR4, c[0x0][0x3f8] ;  /* 0x00007f00ff0477ac */ /* 0x000e220008000a00 */
[----:B------:R-:W-:Y:S02]  /*2e40*/  R2UR UR10, R6 ;  /* 0x00000000060a72ca */ /* 0x000fe400000e0000 */
[----:B------:R-:W-:Y:S01]  /*2e50*/  R2UR UR11, R7 ;  /* 0x00000000070b72ca */ /* 0x000fe200000e0000 */
[----:B------:R-:W-:-:S05]  /*2e60*/  IMAD.X R13, RZ, RZ, R23, P0 ;  /* 0x000000ffff0d7224 */ /* 0x000fca00000e0617 */
[----:B------:R-:W-:-:S04]  /*2e70*/  LEA.HI R0, P0, R13, R0, RZ, 0x1 ;  /* 0x000000000d007211 */ /* 0x000fc800078108ff */
[----:B------:R-:W-:Y:S01]  /*2e80*/  SHF.L.U32 R12, R0, 0x2, RZ ;  /* 0x00000002000c7819 */ /* 0x000fe200000006ff */
[----:B------:R-:W-:-:S03]  /*2e90*/  IMAD.X R13, RZ, RZ, R13, P0 ;  /* 0x000000ffff0d7224 */ /* 0x000fc600000e060d */
[----:B------:R-:W-:Y:S02]  /*2ea0*/  LOP3.LUT R12, R12, 0xfffffff8, RZ, 0xc0, !PT ;  /* 0xfffffff80c0c7812 */ /* 0x000fe400078ec0ff */
[----:B------:R-:W-:Y:S02]  /*2eb0*/  SHF.L.U64.HI R0, R0, 0x2, R13 ;  /* 0x0000000200007819 */ /* 0x000fe4000001020d */
[----:B0-----:R-:W-:-:S04]  /*2ec0*/  IADD3 R12, P0, PT, R12, UR4, RZ ;  /* 0x000000040c0c7c10 */ /* 0x001fc8000ff1e0ff */
[----:B------:R-:W-:Y:S02]  /*2ed0*/  IADD3.X R13, PT, PT, R0, UR5, RZ, P0, !PT ;  /* 0x00000005000d7c10 */ /* 0x000fe400087fe4ff */
[----:B------:R-:W-:-:S03]  /*2ee0*/  ISETP.NE.AND P0, PT, R25, 0x100, PT ;  /* 0x000001001900780c */ /* 0x000fc60003f05270 */
[----:B------:R3:W-:Y:S10]  /*2ef0*/  STG.E.64 desc[UR10][R12.64], R14 ;  /* 0x0000000e0c007986 */ /* 0x0007f4000c101b0a */
[----:B------:R-:W-:Y:S05]  /*2f00*/  @!P0 BRA `(.L_x_290) ;  /* 0x0000000000b08947 */ /* 0x000fea0003800000 */
[----:B---3--:R-:W0:Y:S01]  /*2f10*/  LDS R12, [R21+0x800] ;  /* 0x00080000150c7984 */ /* 0x008e220000000800 */
[----:B------:R-:W1:Y:S01]  /*2f20*/  MUFU.RCP R0, R3 ;  /* 0x0000000300007308 */ /* 0x000e620000001000 */
[----:B------:R-:W-:Y:S01]  /*2f30*/  BSSY.RECONVERGENT B4, `(.L_x_299) ;  /* 0x000000d000047945 */ /* 0x000fe20003800200 */
[----:B-1----:R-:W-:-:S04]  /*2f40*/  FFMA R5, -R3, R0, 1 ;  /* 0x3f80000003057423 */ /* 0x002fc80000000100 */
[----:B------:R-:W-:Y:S01]  /*2f50*/  FFMA R0, R0, R5, R0 ;  /* 0x0000000500007223 */ /* 0x000fe20000000000 */
[----:B------:R-:W-:Y:S01]  /*2f60*/  VIADD R5, R19, 0x300 ;  /* 0x0000030013057836 */ /* 0x000fe20000000000 */
        /* <DEDUP_REMOVED lines=9> */
.L_x_300:
[----:B------:R-:W-:Y:S05]  /*3000*/  BSYNC.RECONVERGENT B4 ;  /* 0x0000000000047941 */ /* 0x000fea0003800200 */
.L_x_299:
        /* <DEDUP_REMOVED lines=14> */
.L_x_302:
[----:B------:R-:W-:Y:S05]  /*30f0*/  BSYNC.RECONVERGENT B4 ;  /* 0x0000000000047941 */ /* 0x000fea0003800200 */
.L_x_301:
[----:B------:R-:W-:Y:S01]  /*3100*/  IADD3 R0, P0, PT, R10, 0x400, RZ ;  /* 0x000004000a007810 */ /* 0x000fe20007f1e0ff */
[----:B------:R-:W0:Y:S01]  /*3110*/  LDCU.64 UR4, c[0x0][0x3f8] ;  /* 0x00007f00ff0477ac */ /* 0x000e220008000a00 */
[----:B------:R-:W-:Y:S02]  /*3120*/  R2UR UR10, R6 ;  /* 0x00000000060a72ca */ /* 0x000fe400000e0000 */
[----:B------:R-:W-:Y:S01]  /*3130*/  R2UR UR11, R7 ;  /* 0x00000000070b72ca */ /* 0x000fe200000e0000 */
[----:B------:R-:W-:-:S05]  /*3140*/  IMAD.X R11, RZ, RZ, R23, P0 ;  /* 0x000000ffff0b7224 */ /* 0x000fca00000e0617 */
[----:B------:R-:W-:-:S04]  /*3150*/  LEA.HI R0, P0, R11, R0, RZ, 0x1 ;  /* 0x000000000b007211 */ /* 0x000fc800078108ff */
[----:B------:R-:W-:Y:S01]  /*3160*/  IADD3.X R11, PT, PT, RZ, R11, RZ, P0, !PT ;  /* 0x0000000bff0b7210 */ /* 0x000fe200007fe4ff */
[----:B------:R-:W-:-:S03]  /*3170*/  IMAD.SHL.U32 R10, R0, 0x4, RZ ;  /* 0x00000004000a7824 */ /* 0x000fc600078e00ff */
[----:B------:R-:W-:Y:S02]  /*3180*/  SHF.L.U64.HI R0, R0, 0x2, R11 ;  /* 0x0000000200007819 */ /* 0x000fe4000001020b */
[----:B------:R-:W-:-:S04]  /*3190*/  LOP3.LUT R10, R10, 0xfffffff8, RZ, 0xc0, !PT ;  /* 0xfffffff80a0a7812 */ /* 0x000fc800078ec0ff */
[----:B0-----:R-:W-:-:S04]  /*31a0*/  IADD3 R10, P0, PT, R10, UR4, RZ ;  /* 0x000000040a0a7c10 */ /* 0x001fc8000ff1e0ff */
[----:B------:R-:W-:-:S05]  /*31b0*/  IADD3.X R11, PT, PT, R0, UR5, RZ, P0, !PT ;  /* 0x00000005000b7c10 */ /* 0x000fca00087fe4ff */
[----:B------:R4:W-:Y:S04]  /*31c0*/  STG.E.64 desc[UR10][R10.64], R14 ;  /* 0x0000000e0a007986 */ /* 0x0009e8000c101b0a */
.L_x_290:
[----:B------:R-:W-:Y:S05]  /*31d0*/  BSYNC.RECONVERGENT B3 ;  /* 0x0000000000037941 */ /* 0x000fea0003800200 */
.L_x_289:
[----:B------:R-:W-:-:S13]  /*31e0*/  ISETP.GE.U32.AND P0, PT, R20, 0x300, PT ;  /* 0x000003001400780c */ /* 0x000fda0003f06070 */
[----:B------:R-:W-:Y:S05]  /*31f0*/  @!P0 BRA `(.L_x_288) ;  /* 0x0000000800f48947 */ /* 0x000fea0003800000 */
.L_x_319:
[----:B------:R-:W5:Y:S01]  /*3200*/  S2UR UR5, SR_CgaCtaId ;  /* 0x00000000000579c3 */ /* 0x000f620000008800 */
[----:B------:R-:W-:Y:S01]  /*3210*/  UMOV UR4, 0x400 ;  /* 0x0000040000047882 */ /* 0x000fe20000000000 */
[----:B-1----:R-:W4:Y:S01]  /*3220*/  MUFU.RCP R0, R3 ;  /* 0x0000000300007308 */ /* 0x002f220000001000 */
[----:B------:R-:W-:Y:S01]  /*3230*/  UIADD3 UR4, UPT, UPT, UR4, 0x60, URZ ;  /* 0x0000006004047890 */ /* 0x000fe2000fffe0ff */
[----:B------:R-:W-:Y:S01]  /*3240*/  BSSY.RECONVERGENT B3, `(.L_x_303) ;  /* 0x000000f000037945 */ /* 0x000fe20003800200 */
[----:B0---4-:R-:W-:-:S04]  /*3250*/  FFMA R11, -R3, R0, 1 ;  /* 0x3f800000030b7423 */ /* 0x011fc80000000100 */
[----:B------:R-:W-:Y:S01]  /*3260*/  FFMA R0, R0, R11, R0 ;  /* 0x0000000b00007223 */ /* 0x000fe20000000000 */
[----:B-----5:R-:W-:-:S06]  /*3270*/  ULEA UR4, UR5, UR4, 0x18 ;  /* 0x0000000405047291 */ /* 0x020fcc000f8ec0ff */
[----:B------:R-:W-:-:S05]  /*3280*/  LEA R25, R5, UR4, 0x2 ;  /* 0x0000000405197c11 */ /* 0x000fca000f8e10ff */
[----:B------:R-:W1:Y:S02]  /*3290*/  LDS R10, [R25] ;  /* 0x00000000190a7984 */ /* 0x000e640000000800 */
[----:B-1----:R-:W1:Y:S01]  /*32a0*/  FCHK P0, R10, R3 ;  /* 0x000000030a007302 */ /* 0x002e620000000000 */
[----:B------:R-:W-:-:S04]  /*32b0*/  FFMA R18, R0, R10, RZ ;  /* 0x0000000a00127223 */ /* 0x000fc800000000ff */
[----:B------:R-:W-:-:S04]  /*32c0*/  FFMA R11, -R3, R18, R10 ;  /* 0x00000012030b7223 */ /* 0x000fc8000000010a */
[----:B------:R-:W-:Y:S01]  /*32d0*/  FFMA R18, R0, R11, R18 ;  /* 0x0000000b00127223 */ /* 0x000fe20000000012 */
[----:B-1----:R-:W-:Y:S06]  /*32e0*/  @!P0 BRA `(.L_x_304) ;  /* 0x0000000000108947 */ /* 0x002fec0003800000 */
[----:B------:R-:W-:Y:S01]  /*32f0*/  IMAD.MOV.U32 R0, RZ, RZ, R10 ;  /* 0x000000ffff007224 */ /* 0x000fe200078e000a */
[----:B------:R-:W-:-:S07]  /*3300*/  MOV R22, 0x3320 ;  /* 0x0000332000167802 */ /* 0x000fce0000000f00 */
[----:B0-23--:R-:W-:Y:S05]  /*3310*/  CALL.REL.NOINC `($__internal_6_$__cuda_sm3x_div_rn_noftz_f32_slowpath) ;  /* 0x0000000c00507944 */ /* 0x00dfea0003c00000 */
[----:B------:R-:W-:-:S07]  /*3320*/  IMAD.MOV.U32 R18, RZ, RZ, R0 ;  /* 0x000000ffff127224 */ /* 0x000fce00078e0000 */
.L_x_304:
[----:B------:R-:W-:Y:S05]  /*3330*/  BSYNC.RECONVERGENT B3 ;  /* 0x0000000000037941 */ /* 0x000fea0003800200 */
.L_x_303:
[----:B------:R-:W-:Y:S01]  /*3340*/  LEA R23, R8, R25, 0x2 ;  /* 0x0000001908177211 */ /* 0x000fe200078e10ff */
[----:B------:R-:W1:Y:S01]  /*3350*/  MUFU.RCP R0, R3 ;  /* 0x0000000300007308 */ /* 0x000e620000001000 */
[----:B------:R-:W-:Y:S03]  /*3360*/  BSSY.RECONVERGENT B3, `(.L_x_305) ;  /* 0x000000d000037945 */ /* 0x000fe60003800200 */
[----:B0--3--:R-:W0:Y:S01]  /*3370*/  LDS R12, [R23] ;  /* 0x00000000170c7984 */ /* 0x009e220000000800 */
        /* <DEDUP_REMOVED lines=9> */
[----:B--2---:R-:W-:Y:S05]  /*3410*/  CALL.REL.NOINC `($__internal_6_$__cuda_sm3x_div_rn_noftz_f32_slowpath) ;  /* 0x0000000c00107944 */ /* 0x004fea0003c00000 */
[----:B------:R-:W-:-:S07]  /*3420*/  IMAD.MOV.U32 R19, RZ, RZ, R0 ;  /* 0x000000ffff137224 */ /* 0x000fce00078e0000 */
.L_x_306:
[----:B------:R-:W-:Y:S05]  /*3430*/  BSYNC.RECONVERGENT B3 ;  /* 0x0000000000037941 */ /* 0x000fea0003800200 */
.L_x_305:
[----:B------:R-:W0:Y:S01]  /*3440*/  LDS R22, [R25+0x400] ;  /* 0x0004000019167984 */ /* 0x000e220000000800 */
[----:B------:R-:W-:Y:S01]  /*3450*/  SHF.L.U32 R10, R5, 0x1, RZ ;  /* 0x00000001050a7819 */ /* 0x000fe200000006ff */
[----:B------:R-:W-:Y:S01]  /*3460*/  IMAD R0, R16, UR6, RZ ;  /* 0x0000000610007c24 */ /* 0x000fe2000f8e02ff */
[----:B------:R-:W1:Y:S01]  /*3470*/  MUFU.RCP R20, R3 ;  /* 0x0000000300147308 */ /* 0x000e620000001000 */
[----:B------:R-:W-:Y:S01]  /*3480*/  IMAD.MOV.U32 R11, RZ, RZ, RZ ;  /* 0x000000ffff0b7224 */ /* 0x000fe200078e00ff */
[----:B------:R-:W-:Y:S01]  /*3490*/  R2UR UR4, R6 ;  /* 0x00000000060472ca */ /* 0x000fe200000e0000 */
[----:B------:R-:W-:Y:S01]  /*34a0*/  IMAD R27, R17, UR7, R0 ;  /* 0x00000007111b7c24 */ /* 0x000fe2000f8e0200 */
[----:B------:R-:W-:Y:S01]  /*34b0*/  R2UR UR5, R7 ;  /* 0x00000000070572ca */ /* 0x000fe200000e0000 */
[----:B--2---:R-:W-:Y:S01]  /*34c0*/  IMAD.WIDE.U32 R14, R17, UR6, R10 ;  /* 0x00000006110e7c25 */ /* 0x004fe2000f8e000a */
[----:B------:R-:W-:Y:S03]  /*34d0*/  BSSY.RECONVERGENT B3, `(.L_x_307) ;  /* 0x0000015000037945 */ /* 0x000fe60003800200 */
[----:B------:R-:W-:-:S05]  /*34e0*/  IMAD.IADD R27, R27, 0x1, R15 ;  /* 0x000000011b1b7824 */ /* 0x000fca00078e020f */
[----:B------:R-:W-:Y:S01]  /*34f0*/  LEA.HI R0, P0, R27, R14, RZ, 0x1 ;  /* 0x0000000e1b007211 */ /* 0x000fe200078108ff */
[----:B-1----:R-:W-:-:S03]  /*3500*/  FFMA R21, -R3, R20, 1 ;  /* 0x3f80000003157423 */ /* 0x002fc60000000114 */
[----:B------:R-:W-:Y:S01]  /*3510*/  SHF.L.U32 R12, R0, 0x2, RZ ;  /* 0x00000002000c7819 */ /* 0x000fe200000006ff */
[----:B------:R-:W-:-:S03]  /*3520*/  IMAD.X R13, RZ, RZ, R27, P0 ;  /* 0x000000ffff0d7224 */ /* 0x000fc600000e061b */
[----:B------:R-:W-:Y:S02]  /*3530*/  LOP3.LUT R12, R12, 0xfffffff8, RZ, 0xc0, !PT ;  /* 0xfffffff80c0c7812 */ /* 0x000fe400078ec0ff */
[----:B------:R-:W-:Y:S02]  /*3540*/  SHF.L.U64.HI R0, R0, 0x2, R13 ;  /* 0x0000000200007819 */ /* 0x000fe4000001020d */
[----:B------:R-:W-:-:S04]  /*3550*/  IADD3 R12, P0, PT, R12, UR8, RZ ;  /* 0x000000080c0c7c10 */ /* 0x000fc8000ff1e0ff */
[----:B------:R-:W-:Y:S01]  /*3560*/  IADD3.X R13, PT, PT, R0, UR9, RZ, P0, !PT ;  /* 0x00000009000d7c10 */ /* 0x000fe200087fe4ff */
[----:B------:R-:W-:-:S04]  /*3570*/  FFMA R0, R20, R21, R20 ;  /* 0x0000001514007223 */ /* 0x000fc80000000014 */
[----:B------:R1:W-:Y:S01]  /*3580*/  STG.E.64 desc[UR4][R12.64], R18 ;  /* 0x000000120c007986 */ /* 0x0003e2000c101b04 */
[----:B0-----:R-:W-:Y:S02]  /*3590*/  FFMA R20, R0, R22, RZ ;  /* 0x0000001600147223 */ /* 0x001fe400000000ff */
[----:B------:R-:W0:Y:S02]  /*35a0*/  FCHK P0, R22, R3 ;  /* 0x0000000316007302 */ /* 0x000e240000000000 */
[----:B------:R-:W-:-:S04]  /*35b0*/  FFMA R21, -R3, R20, R22 ;  /* 0x0000001403157223 */ /* 0x000fc80000000116 */
[----:B------:R-:W-:Y:S01]  /*35c0*/  FFMA R20, R0, R21, R20 ;  /* 0x0000001500147223 */ /* 0x000fe20000000014 */
[----:B01----:R-:W-:Y:S06]  /*35d0*/  @!P0 BRA `(.L_x_308) ;  /* 0x0000000000108947 */ /* 0x003fec0003800000 */
[----:B------:R-:W-:Y:S01]  /*35e0*/  IMAD.MOV.U32 R0, RZ, RZ, R22 ;  /* 0x000000ffff007224 */ /* 0x000fe200078e0016 */
[----:B------:R-:W-:-:S07]  /*35f0*/  MOV R22, 0x3610 ;  /* 0x0000361000167802 */ /* 0x000fce0000000f00 */
[----:B------:R-:W-:Y:S05]  /*3600*/  CALL.REL.NOINC `($__internal_6_$__cuda_sm3x_div_rn_noftz_f32_slowpath) ;  /* 0x0000000800947944 */ /* 0x000fea0003c00000 */
[----:B------:R-:W-:-:S07]  /*3610*/  MOV R20, R0 ;  /* 0x0000000000147202 */ /* 0x000fce0000000f00 */
.L_x_308:
[----:B------:R-:W-:Y:S05]  /*3620*/  BSYNC.RECONVERGENT B3 ;  /* 0x0000000000037941 */ /* 0x000fea0003800200 */
.L_x_307:
        /* <DEDUP_REMOVED lines=14> */
.L_x_310:
[----:B------:R-:W-:Y:S05]  /*3710*/  BSYNC.RECONVERGENT B3 ;  /* 0x0000000000037941 */ /* 0x000fea0003800200 */
.L_x_309:
[----:B------:R-:W0:Y:S01]  /*3720*/  LDS R18, [R25+0x800] ;  /* 0x0008000019127984 */ /* 0x000e220000000800 */
[----:B------:R-:W-:Y:S01]  /*3730*/  IADD3 R0, P0, PT, R14, 0x200, RZ ;  /* 0x000002000e007810 */ /* 0x000fe20007f1e0ff */
[----:B------:R-:W-:Y:S01]  /*3740*/  BSSY.RECONVERGENT B3, `(.L_x_311) ;  /* 0x0000018000037945 */ /* 0x000fe20003800200 */
[----:B------:R-:W1:Y:S01]  /*3750*/  MUFU.RCP R14, R3 ;  /* 0x00000003000e7308 */ /* 0x000e620000001000 */
[----:B------:R-:W-:Y:S02]  /*3760*/  R2UR UR4, R6 ;  /* 0x00000000060472ca */ /* 0x000fe400000e0000 */
[----:B------:R-:W-:Y:S02]  /*3770*/  IADD3.X R13, PT, PT, RZ, R27, RZ, P0, !PT ;  /* 0x0000001bff0d7210 */ /* 0x000fe400007fe4ff */
[----:B------:R-:W-:Y:S02]  /*3780*/  R2UR UR5, R7 ;  /* 0x00000000070572ca */ /* 0x000fe400000e0000 */
[----:B------:R-:W-:-:S05]  /*3790*/  LEA.HI R0, P0, R13, R0, RZ, 0x1 ;  /* 0x000000000d007211 */ /* 0x000fca00078108ff */
[----:B------:R-:W-:Y:S02]  /*37a0*/  IMAD.SHL.U32 R12, R0, 0x4, RZ ;  /* 0x00000004000c7824 */ /* 0x000fe400078e00ff */
[----:B------:R-:W-:-:S03]  /*37b0*/  IMAD.X R13, RZ, RZ, R13, P0 ;  /* 0x000000ffff0d7224 */ /* 0x000fc600000e060d */
[----:B------:R-:W-:Y:S01]  /*37c0*/  LOP3.LUT R12, R12, 0xfffffff8, RZ, 0xc0, !PT ;  /* 0xfffffff80c0c7812 */ /* 0x000fe200078ec0ff */
[----:B-1----:R-:W-:Y:S01]  /*37d0*/  FFMA R15, -R3, R14, 1 ;  /* 0x3f800000030f7423 */ /* 0x002fe2000000010e */
[----:B------:R-:W-:Y:S02]  /*37e0*/  SHF.L.U64.HI R0, R0, 0x2, R13 ;  /* 0x0000000200007819 */ /* 0x000fe4000001020d */
[----:B------:R-:W-:-:S04]  /*37f0*/  IADD3 R12, P0, PT, R12, UR8, RZ ;  /* 0x000000080c0c7c10 */ /* 0x000fc8000ff1e0ff */
[----:B------:R-:W-:Y:S01]  /*3800*/  IADD3.X R13, PT, PT, R0, UR9, RZ, P0, !PT ;  /* 0x00000009000d7c10 */ /* 0x000fe200087fe4ff */
[----:B------:R-:W-:-:S04]  /*3810*/  FFMA R0, R14, R15, R14 ;  /* 0x0000000f0e007223 */ /* 0x000fc8000000000e */
[----:B------:R1:W-:Y:S03]  /*3820*/  STG.E.64 desc[UR4][R12.64], R20 ;  /* 0x000000140c007986 */ /* 0x0003e6000c101b04 */
[----:B0-----:R-:W0:Y:S01]  /*3830*/  FCHK P0, R18, R3 ;  /* 0x0000000312007302 */ /* 0x001e220000000000 */
[----:B------:R-:W-:-:S04]  /*3840*/  FFMA R14, R0, R18, RZ ;  /* 0x00000012000e7223 */ /* 0x000fc800000000ff */
[----:B------:R-:W-:-:S04]  /*3850*/  FFMA R15, -R3, R14, R18 ;  /* 0x0000000e030f7223 */ /* 0x000fc80000000112 */
[----:B------:R-:W-:Y:S01]  /*3860*/  FFMA R14, R0, R15, R14 ;  /* 0x0000000f000e7223 */ /* 0x000fe2000000000e */
[----:B01----:R-:W-:Y:S06]  /*3870*/  @!P0 BRA `(.L_x_312) ;  /* 0x0000000000108947 */ /* 0x003fec0003800000 */
[----:B------:R-:W-:Y:S02]  /*3880*/  MOV R0, R18 ;  /* 0x0000001200007202 */ /* 0x000fe40000000f00 */
[----:B------:R-:W-:-:S07]  /*3890*/  MOV R22, 0x38b0 ;  /* 0x000038b000167802 */ /* 0x000fce0000000f00 */
[----:B------:R-:W-:Y:S05]  /*38a0*/  CALL.REL.NOINC `($__internal_6_$__cuda_sm3x_div_rn_noftz_f32_slowpath) ;  /* 0x0000000400ec7944 */ /* 0x000fea0003c00000 */
[----:B------:R-:W-:-:S07]  /*38b0*/  IMAD.MOV.U32 R14, RZ, RZ, R0 ;  /* 0x000000ffff0e7224 */ /* 0x000fce00078e0000 */
.L_x_312:
[----:B------:R-:W-:Y:S05]  /*38c0*/  BSYNC.RECONVERGENT B3 ;  /* 0x0000000000037941 */ /* 0x000fea0003800200 */
.L_x_311:
        /* <DEDUP_REMOVED lines=14> */
.L_x_314:
[----:B------:R-:W-:Y:S05]  /*39b0*/  BSYNC.RECONVERGENT B3 ;  /* 0x0000000000037941 */ /* 0x000fea0003800200 */
.L_x_313:
[----:B------:R-:W0:Y:S01]  /*39c0*/  LDS R20, [R25+0xc00] ;  /* 0x000c000019147984 */ /* 0x000e220000000800 */
[----:B------:R-:W-:Y:S01]  /*39d0*/  VIADD R12, R10, 0x400 ;  /* 0x000004000a0c7836 */ /* 0x000fe20000000000 */
[----:B------:R-:W1:Y:S01]  /*39e0*/  MUFU.RCP R18, R3 ;  /* 0x0000000300127308 */ /* 0x000e620000001000 */
[----:B------:R-:W-:Y:S01]  /*39f0*/  IMAD R0, R16, UR6, RZ ;  /* 0x0000000610007c24 */ /* 0x000fe2000f8e02ff */
[----:B------:R-:W-:Y:S01]  /*3a00*/  R2UR UR4, R6 ;  /* 0x00000000060472ca */ /* 0x000fe200000e0000 */
[----:B------:R-:W-:Y:S01]  /*3a10*/  IMAD.MOV.U32 R13, RZ, RZ, RZ ;  /* 0x000000ffff0d7224 */ /* 0x000fe200078e00ff */
[----:B------:R-:W-:Y:S01]  /*3a20*/  R2UR UR5, R7 ;  /* 0x00000000070572ca */ /* 0x000fe200000e0000 */
[C---:B------:R-:W-:Y:S01]  /*3a30*/  IMAD R19, R17.reuse, UR7, R0 ;  /* 0x0000000711137c24 */ /* 0x040fe2000f8e0200 */
[----:B------:R-:W-:Y:S01]  /*3a40*/  BSSY.RECONVERGENT B3, `(.L_x_315) ;  /* 0x0000016000037945 */ /* 0x000fe20003800200 */
[----:B------:R-:W-:-:S05]  /*3a50*/  IMAD.WIDE.U32 R12, R17, UR6, R12 ;  /* 0x00000006110c7c25 */ /* 0x000fca000f8e000c */
[----:B------:R-:W-:-:S04]  /*3a60*/  IADD3 R13, PT, PT, R19, R13, RZ ;  /* 0x0000000d130d7210 */ /* 0x000fc80007ffe0ff */
[----:B------:R-:W-:Y:S01]  /*3a70*/  LEA.HI R0, P0, R13, R12, RZ, 0x1 ;  /* 0x0000000c0d007211 */ /* 0x000fe200078108ff */
[----:B-1----:R-:W-:-:S04]  /*3a80*/  FFMA R19, -R3, R18, 1 ;  /* 0x3f80000003137423 */ /* 0x002fc80000000112 */
[----:B------:R-:W-:Y:S02]  /*3a90*/  IMAD.SHL.U32 R12, R0, 0x4, RZ ;  /* 0x00000004000c7824 */ /* 0x000fe400078e00ff */
[----:B------:R-:W-:-:S03]  /*3aa0*/  IMAD.X R13, RZ, RZ, R13, P0 ;  /* 0x000000ffff0d7224 */ /* 0x000fc600000e060d */
[----:B------:R-:W-:Y:S02]  /*3ab0*/  LOP3.LUT R12, R12, 0xfffffff8, RZ, 0xc0, !PT ;  /* 0xfffffff80c0c7812 */ /* 0x000fe400078ec0ff */
[----:B------:R-:W-:Y:S02]  /*3ac0*/  SHF.L.U64.HI R0, R0, 0x2, R13 ;  /* 0x0000000200007819 */ /* 0x000fe4000001020d */
[----:B------:R-:W-:-:S04]  /*3ad0*/  IADD3 R12, P0, PT, R12, UR8, RZ ;  /* 0x000000080c0c7c10 */ /* 0x000fc8000ff1e0ff */
[----:B------:R-:W-:Y:S01]  /*3ae0*/  IADD3.X R13, PT, PT, R0, UR9, RZ, P0, !PT ;  /* 0x00000009000d7c10 */ /* 0x000fe200087fe4ff */
[----:B------:R-:W-:-:S04]  /*3af0*/  FFMA R0, R18, R19, R18 ;  /* 0x0000001312007223 */ /* 0x000fc80000000012 */
[----:B0-----:R-:W-:Y:S01]  /*3b00*/  FFMA R18, R0, R20, RZ ;  /* 0x0000001400127223 */ /* 0x001fe200000000ff */
[----:B------:R0:W-:Y:S02]  /*3b10*/  STG.E.64 desc[UR4][R12.64], R14 ;  /* 0x0000000e0c007986 */ /* 0x0001e4000c101b04 */
[----:B------:R-:W1:Y:S01]  /*3b20*/  FCHK P0, R20, R3 ;  /* 0x0000000314007302 */ /* 0x000e620000000000 */
[----:B------:R-:W-:-:S04]  /*3b30*/  FFMA R19, -R3, R18, R20 ;  /* 0x0000001203137223 */ /* 0x000fc80000000114 */
[----:B------:R-:W-:Y:S01]  /*3b40*/  FFMA R18, R0, R19, R18 ;  /* 0x0000001300127223 */ /* 0x000fe20000000012 */
[----:B01----:R-:W-:Y:S06]  /*3b50*/  @!P0 BRA `(.L_x_316) ;  /* 0x0000000000108947 */ /* 0x003fec0003800000 */
[----:B------:R-:W-:Y:S02]  /*3b60*/  MOV R0, R20 ;  /* 0x0000001400007202 */ /* 0x000fe40000000f00 */
[----:B------:R-:W-:-:S07]  /*3b70*/  MOV R22, 0x3b90 ;  /* 0x00003b9000167802 */ /* 0x000fce0000000f00 */
[----:B------:R-:W-:Y:S05]  /*3b80*/  CALL.REL.NOINC `($__internal_6_$__cuda_sm3x_div_rn_noftz_f32_slowpath) ;  /* 0x0000000400347944 */ /* 0x000fea0003c00000 */
[----:B------:R-:W-:-:S07]  /*3b90*/  IMAD.MOV.U32 R18, RZ, RZ, R0 ;  /* 0x000000ffff127224 */ /* 0x000fce00078e0000 */
.L_x_316:
[----:B------:R-:W-:Y:S05]  /*3ba0*/  BSYNC.RECONVERGENT B3 ;  /* 0x0000000000037941 */ /* 0x000fea0003800200 */
.L_x_315:
        /* <DEDUP_REMOVED lines=14> */
.L_x_318:
[----:B------:R-:W-:Y:S05]  /*3c90*/  BSYNC.RECONVERGENT B3 ;  /* 0x0000000000037941 */ /* 0x000fea0003800200 */
.L_x_317:
[----:B------:R-:W-:Y:S01]  /*3ca0*/  VIADD R10, R10, 0x600 ;  /* 0x000006000a0a7836 */ /* 0x000fe20000000000 */
[----:B------:R-:W-:Y:S01]  /*3cb0*/  IADD3 R5, PT, PT, R5, 0x400, RZ ;  /* 0x0000040005057810 */ /* 0x000fe20007ffe0ff */
[----:B------:R-:W-:Y:S01]  /*3cc0*/  IMAD R0, R16, UR6, RZ ;  /* 0x0000000610007c24 */ /* 0x000fe2000f8e02ff */
[----:B------:R-:W-:Y:S01]  /*3cd0*/  R2UR UR4, R6 ;  /* 0x00000000060472ca */ /* 0x000fe200000e0000 */
[----:B------:R-:W-:Y:S01]  /*3ce0*/  IMAD.MOV.U32 R11, RZ, RZ, RZ ;  /* 0x000000ffff0b7224 */ /* 0x000fe200078e00ff */
[----:B------:R-:W-:Y:S01]  /*3cf0*/  R2UR UR5, R7 ;  /* 0x00000000070572ca */ /* 0x000fe200000e0000 */
[C---:B------:R-:W-:Y:S02]  /*3d00*/  IMAD R13, R17.reuse, UR7, R0 ;  /* 0x00000007110d7c24 */ /* 0x040fe4000f8e0200 */
[----:B------:R-:W-:-:S05]  /*3d10*/  IMAD.WIDE.U32 R10, R17, UR6, R10 ;  /* 0x00000006110a7c25 */ /* 0x000fca000f8e000a */
[----:B------:R-:W-:-:S04]  /*3d20*/  IADD3 R11, PT, PT, R13, R11, RZ ;  /* 0x0000000b0d0b7210 */ /* 0x000fc80007ffe0ff */
        /* <DEDUP_REMOVED lines=10> */
.L_x_288:
[----:B0-----:R-:W-:Y:S05]  /*3dd0*/  BSYNC.RECONVERGENT B0 ;  /* 0x0000000000007941 */ /* 0x001fea0003800200 */
.L_x_287:
[----:B------:R-:W0:Y:S01]  /*3de0*/  LDCU.64 UR4, c[0x0][0x408] ;  /* 0x00008100ff0477ac */ /* 0x000e220008000a00 */
[----:B------:R-:W-:-:S05]  /*3df0*/  IADD3 R17, P0, PT, R2, R17, RZ ;  /* 0x0000001102117210 */ /* 0x000fca0007f1e0ff */
[----:B------:R-:W-:Y:S01]  /*3e00*/  IMAD.X R16, RZ, RZ, R16, P0 ;  /* 0x000000ffff107224 */ /* 0x000fe200000e0610 */
[----:B0-----:R-:W-:-:S04]  /*3e10*/  ISETP.GE.U32.AND P0, PT, R17, UR4, PT ;  /* 0x0000000411007c0c */ /* 0x001fc8000bf06070 */
[----:B------:R-:W-:-:S13]  /*3e20*/  ISETP.GE.AND.EX P0, PT, R16, UR5, PT, P0 ;  /* 0x0000000510007c0c */ /* 0x000fda000bf06300 */
[----:B------:R-:W-:Y:S05]  /*3e30*/  @!P0 BRA `(.L_x_320) ;  /* 0xffffffc4000c8947 */ /* 0x000fea000383ffff */
[----:B------:R-:W-:Y:S05]  /*3e40*/  EXIT ;  /* 0x000000000000794d */ /* 0x000fea0003800000 */
.L_x_276:
[----:B------:R-:W-:Y:S02]  /*3e50*/  HFMA2 R12, -RZ, RZ, 0, 5.9604644775390625e-08 ;  /* 0x00000001ff0c7431 */ /* 0x000fe400000001ff */
[----:B------:R-:W-:Y:S02]  /*3e60*/  IMAD.MOV.U32 R13, RZ, RZ, R5 ;  /* 0x000000ffff0d7224 */ /* 0x000fe400078e0005 */
[----:B------:R-:W-:Y:S02]  /*3e70*/  IMAD.MOV.U32 R11, RZ, RZ, 0x1f ;  /* 0x0000001fff0b7424 */ /* 0x000fe400078e00ff */
[----:B------:R-:W-:-:S07]  /*3e80*/  IMAD.MOV.U32 R15, RZ, RZ, -0x1 ;  /* 0xffffffffff0f7424 */ /* 0x000fce00078e00ff */
[----:B0-----:R-:W-:Y:S05]  /*3e90*/  WARPSYNC.COLLECTIVE R15, `(.L_x_321) ;  /* 0x000000000f087348 */ /* 0x001fea0003c00000 */
[----:B------:R1:W2:Y:S02]  /*3ea0*/  SHFL.DOWN P6, R14, R13, R12, R11 ;  /* 0x0800000c0d0e7389 */ /* 0x0002a400000c000b */
[----:B012---:R-:W-:Y:S05]  /*3eb0*/  ENDCOLLECTIVE ;  /* 0x000000000000791b */ /* 0x007fea0003800000 */
.L_x_321:
[----:B------:R-:W-:Y:S01]  /*3ec0*/  IMAD.MOV.U32 R12, RZ, RZ, 0x2 ;  /* 0x00000002ff0c7424 */ /* 0x000fe200078e00ff */
[----:B------:R-:W-:-:S04]  /*3ed0*/  @!P1 FMNMX R5, R14, R5, !PT ;  /* 0x000000050e059209 */ /* 0x000fc80007800000 */
[----:B------:R-:W-:-:S07]  /*3ee0*/  MOV R13, R5 ;  /* 0x00000005000d7202 */ /* 0x000fce0000000f00 */
[----:B------:R-:W-:Y:S05]  /*3ef0*/  WARPSYNC.COLLECTIVE R15, `(.L_x_322) ;  /* 0x000000000f087348 */ /* 0x000fea0003c00000 */
[----:B------:R0:W1:Y:S02]  /*3f00*/  SHFL.DOWN P6, R14, R13, R12, R11 ;  /* 0x0800000c0d0e7389 */ /* 0x00006400000c000b */
[----:B01----:R-:W-:Y:S05]  /*3f10*/  ENDCOLLECTIVE ;  /* 0x000000000000791b */ /* 0x003fea0003800000 */
.L_x_322:
[----:B------:R-:W-:Y:S01]  /*3f20*/  HFMA2 R12, -RZ, RZ, 0, 2.384185791015625e-07 ;  /* 0x00000004ff0c7431 */ /* 0x000fe200000001ff */
[----:B------:R-:W-:-:S05]  /*3f30*/  @!P2 FMNMX R5, R5, R14, !PT ;  /* 0x0000000e0505a209 */ /* 0x000fca0007800000 */
[----:B------:R-:W-:-:S07]  /*3f40*/  IMAD.MOV.U32 R13, RZ, RZ, R5 ;  /* 0x000000ffff0d7224 */ /* 0x000fce00078e0005 */
[----:B------:R-:W-:Y:S05]  /*3f50*/  WARPSYNC.COLLECTIVE R15, `(.L_x_323) ;  /* 0x000000000f087348 */ /* 0x000fea0003c00000 */
[----:B------:R0:W1:Y:S02]  /*3f60*/  SHFL.DOWN P6, R14, R13, R12, R11 ;  /* 0x0800000c0d0e7389 */ /* 0x00006400000c000b */
[----:B01----:R-:W-:Y:S05]  /*3f70*/  ENDCOLLECTIVE ;  /* 0x000000000000791b */ /* 0x003fea0003800000 */
.L_x_323:
[----:B------:R-:W-:Y:S01]  /*3f80*/  IMAD.MOV.U32 R12, RZ, RZ, 0x8 ;  /* 0x00000008ff0c7424 */ /* 0x000fe200078e00ff */
[----:B------:R-:W-:-:S05]  /*3f90*/  @!P3 FMNMX R5, R5, R14, !PT ;  /* 0x0000000e0505b209 */ /* 0x000fca0007800000 */
[----:B------:R-:W-:-:S07]  /*3fa0*/  IMAD.MOV.U32 R13, RZ, RZ, R5 ;  /* 0x000000ffff0d7224 */ /* 0x000fce00078e0005 */
[----:B------:R-:W-:Y:S05]  /*3fb0*/  WARPSYNC.COLLECTIVE R15, `(.L_x_324) ;  /* 0x000000000f087348 */ /* 0x000fea0003c00000 */
[----:B------:R0:W1:Y:S02]  /*3fc0*/  SHFL.DOWN P6, R14, R13, R12, R11 ;  /* 0x0800000c0d0e7389 */ /* 0x00006400000c000b */
[----:B01----:R-:W-:Y:S05]  /*3fd0*/  ENDCOLLECTIVE ;  /* 0x000000000000791b */ /* 0x003fea0003800000 */
.L_x_324:
[----:B------:R-:W-:Y:S01]  /*3fe0*/  IMAD.MOV.U32 R12, RZ, RZ, 0x10 ;  /* 0x00000010ff0c7424 */ /* 0x000fe200078e00ff */
[----:B------:R-:W-:-:S04]  /*3ff0*/  FMNMX R3, R5, R14, !PT ;  /* 0x0000000e05037209 */ /* 0x000fc80007800000 */
[----:B------:R-:W-:-:S04]  /*4000*/  FSEL R0, R5, R3, P4 ;  /* 0x0000000305007208 */ /* 0x000fc80002000000 */
[----:B------:R-:W-:-:S07]  /*4010*/  MOV R13, R0 ;  /* 0x00000000000d7202 */ /* 0x000fce0000000f00 */
[----:B------:R-:W-:Y:S05]  /*4020*/  WARPSYNC.COLLECTIVE R15, `(.L_x_325) ;  /* 0x000000000f087348 */ /* 0x000fea0003c00000 */
[----:B------:R0:W1:Y:S02]  /*4030*/  SHFL.DOWN P6, R14, R13, R12, R11 ;  /* 0x0800000c0d0e7389 */ /* 0x00006400000c000b */
[----:B01----:R-:W-:Y:S05]  /*4040*/  ENDCOLLECTIVE ;  /* 0x000000000000791b */ /* 0x003fea0003800000 */
.L_x_325:
[----:B------:R-:W-:Y:S05]  /*4050*/  BRA `(.L_x_326) ;  /* 0xffffffd800e47947 */ /* 0x000fea000383ffff */
        .weak           $__internal_6_$__cuda_sm3x_div_rn_noftz_f32_slowpath
        .type           $__internal_6_$__cuda_sm3x_div_rn_noftz_f32_slowpath,@function
        .size           $__internal_6_$__cuda_sm3x_div_rn_noftz_f32_slowpath,(.L_x_37383 - $__internal_6_$__cuda_sm3x_div_rn_noftz_f32_slowpath)
$__internal_6_$__cuda_sm3x_div_rn_noftz_f32_slowpath:
[--C-:B------:R-:W-:Y:S01]  /*4060*/  SHF.R.U32.HI R13, RZ, 0x17, R3.reuse ;  /* 0x00000017ff0d7819 */ /* 0x100fe20000011603 */
[----:B------:R-:W-:Y:S01]  /*4070*/  BSSY.RECONVERGENT B1, `(.L_x_327) ;  /* 0x0000063000017945 */ /* 0x000fe20003800200 */
[----:B------:R-:W-:Y:S01]  /*4080*/  SHF.R.U32.HI R26, RZ, 0x17, R0 ;  /* 0x00000017ff1a7819 */ /* 0x000fe20000011600 */
[----:B------:R-:W-:Y:S01]  /*4090*/  IMAD.MOV.U32 R29, RZ, RZ, R3 ;  /* 0x000000ffff1d7224 */ /* 0x000fe200078e0003 */
[----:B------:R-:W-:Y:S02]  /*40a0*/  LOP3.LUT R13, R13, 0xff, RZ, 0xc0, !PT ;  /* 0x000000ff0d0d7812 */ /* 0x000fe400078ec0ff */
[----:B------:R-:W-:-:S03]  /*40b0*/  LOP3.LUT R26, R26, 0xff, RZ, 0xc0, !PT ;  /* 0x000000ff1a1a7812 */ /* 0x000fc600078ec0ff */
[----:B------:R-:W-:Y:S01]  /*40c0*/  VIADD R30, R13, 0xffffffff ;  /* 0xffffffff0d1e7836 */ /* 0x000fe20000000000 */
[----:B------:R-:W-:-:S04]  /*40d0*/  IADD3 R28, PT, PT, R26, -0x1, RZ ;  /* 0xffffffff1a1c7810 */ /* 0x000fc80007ffe0ff */
        /* <DEDUP_REMOVED lines=22> */
[----:B------:R-:W-:Y:S01]  /*4240*/  @P0 MOV R12, RZ ;  /* 0x000000ff000c0202 */ /* 0x000fe20000000f00 */
[----:B------:R-:W-:Y:S02]  /*4250*/  @!P0 IMAD.MOV.U32 R12, RZ, RZ, -0x40 ;  /* 0xffffffc0ff0c8424 */ /* 0x000fe400078e00ff */
[----:B------:R-:W-:Y:S01]  /*4260*/  @!P0 FFMA R0, R0, 1.84467440737095516160e+19, RZ ;  /* 0x5f80000000008823 */ /* 0x000fe200000000ff */
[----:B------:R-:W-:Y:S01]  /*4270*/  @!P1 FFMA R29, R3, 1.84467440737095516160e+19, RZ ;  /* 0x5f800000031d9823 */ /* 0x000fe200000000ff */
[----:B------:R-:W-:-:S07]  /*4280*/  @!P1 VIADD R12, R12, 0x40 ;  /* 0x000000400c0c9836 */ /* 0x000fce0000000000 */
.L_x_328:
[----:B------:R-:W-:Y:S01]  /*4290*/  LEA R28, R13, 0xc0800000, 0x17 ;  /* 0xc08000000d1c7811 */ /* 0x000fe200078eb8ff */
[----:B------:R-:W-:Y:S01]  /*42a0*/  VIADD R26, R26, 0xffffff81 ;  /* 0xffffff811a1a7836 */ /* 0x000fe20000000000 */
[----:B------:R-:W-:Y:S02]  /*42b0*/  BSSY.RECONVERGENT B2, `(.L_x_333) ;  /* 0x0000035000027945 */ /* 0x000fe40003800200 */
[----:B------:R-:W-:Y:S01]  /*42c0*/  IADD3 R30, PT, PT, -R28, R29, RZ ;  /* 0x0000001d1c1e7210 */ /* 0x000fe20007ffe1ff */
[C---:B------:R-:W-:Y:S01]  /*42d0*/  IMAD R0, R26.reuse, -0x800000, R0 ;  /* 0xff8000001a007824 */ /* 0x040fe200078e0200 */
[----:B------:R-:W-:Y:S02]  /*42e0*/  IADD3 R33, PT, PT, R26, 0x7f, -R13 ;  /* 0x0000007f1a217810 */ /* 0x000fe40007ffe80d */
[----:B------:R-:W0:Y:S01]  /*42f0*/  MUFU.RCP R28, R30 ;  /* 0x0000001e001c7308 */ /* 0x000e220000001000 */
[----:B------:R-:W-:Y:S02]  /*4300*/  FADD.FTZ R31, -R30, -RZ ;  /* 0x800000ff1e1f7221 */ /* 0x000fe40000010100 */
[----:B------:R-:W-:-:S02]  /*4310*/  IMAD.IADD R33, R33, 0x1, R12 ;  /* 0x0000000121217824 */ /* 0x000fc400078e020c */
        /* <DEDUP_REMOVED lines=42> */
.L_x_335:
[----:B------:R-:W-:-:S04]  /*45c0*/  LOP3.LUT R0, R0, 0x80000000, RZ, 0xc0, !PT ;  /* 0x8000000000007812 */ /* 0x000fc800078ec0ff */
[----:B------:R-:W-:Y:S01]  /*45d0*/  LOP3.LUT R0, R0, 0x7f800000, RZ, 0xfc, !PT ;  /* 0x7f80000000007812 */ /* 0x000fe200078efcff */
[----:B------:R-:W-:Y:S06]  /*45e0*/  BRA `(.L_x_336) ;  /* 0x0000000000047947 */ /* 0x000fec0003800000 */
.L_x_334:
[----:B------:R-:W-:-:S07]  /*45f0*/  IMAD R0, R33, 0x800000, R0 ;  /* 0x0080000021007824 */ /* 0x000fce00078e0200 */
.L_x_336:
[----:B------:R-:W-:Y:S05]  /*4600*/  BSYNC.RECONVERGENT B2 ;  /* 0x0000000000027941 */ /* 0x000fea0003800200 */
.L_x_333:
[----:B------:R-:W-:Y:S05]  /*4610*/  BRA `(.L_x_337) ;  /* 0x0000000000207947 */ /* 0x000fea0003800000 */
.L_x_332:
[----:B------:R-:W-:-:S04]  /*4620*/  LOP3.LUT R0, R29, 0x80000000, R0, 0x48, !PT ;  /* 0x800000001d007812 */ /* 0x000fc800078e4800 */
[----:B------:R-:W-:Y:S01]  /*4630*/  LOP3.LUT R0, R0, 0x7f800000, RZ, 0xfc, !PT ;  /* 0x7f80000000007812 */ /* 0x000fe200078efcff */
[----:B------:R-:W-:Y:S06]  /*4640*/  BRA `(.L_x_337) ;  /* 0x0000000000147947 */ /* 0x000fec0003800000 */
.L_x_331:
[----:B------:R-:W-:Y:S01]  /*4650*/  LOP3.LUT R0, R29, 0x80000000, R0, 0x48, !PT ;  /* 0x800000001d007812 */ /* 0x000fe200078e4800 */
[----:B------:R-:W-:Y:S06]  /*4660*/  BRA `(.L_x_337) ;  /* 0x00000000000c7947 */ /* 0x000fec0003800000 */
.L_x_330:
[----:B------:R-:W0:Y:S01]  /*4670*/  MUFU.RSQ R0, -QNAN ;  /* 0xffc0000000007908 */ /* 0x000e220000001400 */
[----:B------:R-:W-:Y:S05]  /*4680*/  BRA `(.L_x_337) ;  /* 0x0000000000047947 */ /* 0x000fea0003800000 */
.L_x_329:
[----:B------:R-:W-:-:S07]  /*4690*/  FADD.FTZ R0, R0, R3 ;  /* 0x0000000300007221 */ /* 0x000fce0000010000 */
.L_x_337:
[----:B------:R-:W-:Y:S05]  /*46a0*/  BSYNC.RECONVERGENT B1 ;  /* 0x0000000000017941 */ /* 0x000fea0003800200 */
.L_x_327:
[----:B------:R-:W-:Y:S01]  /*46b0*/  MOV R12, R22 ;  /* 0x00000016000c7202 */ /* 0x000fe20000000f00 */
[----:B------:R-:W-:-:S04]  /*46c0*/  IMAD.MOV.U32 R13, RZ, RZ, 0x0 ;  /* 0x00000000ff0d7424 */ /* 0x000fc800078e00ff */
[----:B0-----:R-:W-:Y:S05]  /*46d0*/  RET.REL.NODEC R12 `(_Z20SoftmaxBlockSMemImplI22BroadcastScaleMaskLoadIffbLm4EiE11DirectStoreIffEfLi2ELi256EL9Algorithm0EEvT_T0_ll) ;  /* 0xffffffb80c487950 */ /* 0x001fea0003c3ffff */
.L_x_338:
        /* <DEDUP_REMOVED lines=10> */
.L_x_37383:


//--------------------- .text._Z20SoftmaxBlockSMemImplI22BroadcastScaleMaskLoadIffbLm4EiE11DirectStoreIffEfLi2ELi512EL9Algorithm0EEvT_T0_ll --------------------------
	.section	.text._Z20SoftmaxBlockSMemImplI22BroadcastScaleMaskLoadIffbLm4EiE11DirectStoreIffEfLi2ELi512EL9Algorithm0EEvT_T0_ll,"ax",@progbits
	.align	128
        .global         _Z20SoftmaxBlockSMemImplI22BroadcastScaleMaskLoadIffbLm4EiE11DirectStoreIffEfLi2ELi512EL9Algorithm0EEvT_T0_ll
        .type           _Z20SoftmaxBlockSMemImplI22BroadcastScaleMaskLoadIffbLm4EiE11DirectStoreIffEfLi2ELi512EL9Algorithm0EEvT_T0_ll,@function
        .size           _Z20SoftmaxBlockSMemImplI22BroadcastScaleMaskLoadIffbLm4EiE11DirectStoreIffEfLi2ELi512EL9Algorithm0EEvT_T0_ll,(.L_x_37384 - _Z20SoftmaxBlockSMemImplI22BroadcastScaleMaskLoadIffbLm4EiE11DirectStoreIffEfLi2ELi512EL9Algorithm0EEvT_T0_ll)
        .other          _Z20SoftmaxBlockSMemImplI22BroadcastScaleMaskLoadIffbLm4EiE11DirectStoreIffEfLi2ELi512EL9Algorithm0EEvT_T0_ll,@"STO_CUDA_ENTRY STV_DEFAULT"
_Z20SoftmaxBlockSMemImplI22BroadcastScaleMaskLoadIffbLm4EiE11DirectStoreIffEfLi2ELi512EL9Algorithm0EEvT_T0_ll:
.text._Z20SoftmaxBlockSMemImplI22BroadcastScaleMaskLoadIffbLm4EiE11DirectStoreIffEfLi2ELi512EL9Algorithm0EEvT_T0_ll:
        /* <DEDUP_REMOVED lines=22> */
.L_x_339:
[----:B------:R-:W1:Y:S08]  /*0160*/  S2UR UR6, SR_CTAID.X ;  /* 0x00000000000679c3 */ /* 0x000e700000002500 */
[----:B------:R-:W1:Y:S02]  /*0170*/  LDC.64 R2, c[0x0][0x408] ;  /* 0x00010200ff027b82 */ /* 0x000e640000000a00 */
[----:B-1----:R-:W-:-:S04]  /*0180*/  ISETP.LE.U32.AND P0, PT, R2, UR6, PT ;  /* 0x0000000602007c0c */ /* 0x002fc8000bf03070 */
[----:B------:R-:W-:-:S13]  /*0190*/  ISETP.GE.AND.EX P0, PT, RZ, R3, PT, P0 ;  /* 0x00000003ff00720c */ /* 0x000fda0003f06300 */
[----:B------:R-:W-:Y:S05]  /*01a0*/  @P0 EXIT ;  /* 0x000000000000094d */ /* 0x000fea0003800000 */
[----:B------:R-:W1:Y:S01]  /*01b0*/  S2R R20, SR_TID.X ;  /* 0x0000000000147919 */ /* 0x000e620000002100 */
[----:B------:R-:W2:Y:S01]  /*01c0*/  LDC.64 R24, c[0x0][0x410] ;  /* 0x00010400ff187b82 */ /* 0x000ea20000000a00 */
[----:B------:R-:W-:Y:S01]  /*01d0*/  UMOV UR4, 0x400 ;  /* 0x0000040000047882 */ /* 0x000fe20000000000 */
[----:B------:R-:W-:Y:S01]  /*01e0*/  IMAD.U32 R21, RZ, RZ, UR6 ;  /* 0x00000006ff157e24 */ /* 0x000fe2000f8e00ff */
[----:B------:R-:W-:-:S05]  /*01f0*/  UIADD3 UR4, UPT, UPT, UR4, 0xb0, URZ ;  /* 0x000000b004047890 */ /* 0x000fca000fffe0ff */
[----:B------:R-:W3:Y:S08]  /*0200*/  S2UR UR5, SR_CgaCtaId ;  /* 0x00000000000579c3 */ /* 0x000ef00000008800 */
[----:B------:R-:W4:Y:S08]  /*0210*/  LDC R26, c[0x0][0x370] ;  /* 0x0000dc00ff1a7b82 */ /* 0x000f300000000800 */
[----:B------:R-:W0:Y:S01]  /*0220*/  LDC.64 R2, c[0x0][0x358] ;  /* 0x0000d600ff027b82 */ /* 0x000e220000000a00 */
[----:B--2---:R-:W-:-:S05]  /*0230*/  LEA.HI R23, P0, R25, R24, RZ, 0x1 ;  /* 0x0000001819177211 */ /* 0x004fca00078108ff */
[----:B------:R-:W-:Y:S01]  /*0240*/  IMAD.X R0, RZ, RZ, R25, P0 ;  /* 0x000000ffff007224 */ /* 0x000fe200000e0619 */
[----:B-1----:R-:W-:Y:S01]  /*0250*/  LOP3.LUT R5, RZ, R20, RZ, 0x33, !PT ;  /* 0x00000014ff057212 */ /* 0x002fe200078e33ff */
[----:B---3--:R-:W-:-:S03]  /*0260*/  ULEA UR4, UR5, UR4, 0x18 ;  /* 0x0000000405047291 */ /* 0x008fc6000f8ec0ff */
[----:B------:R-:W-:Y:S02]  /*0270*/  IADD3 R24, P0, PT, R5, R24, RZ ;  /* 0x0000001805187210 */ /* 0x000fe40007f1e0ff */
[----:B------:R-:W-:Y:S02]  /*0280*/  SHF.R.U64 R23, R23, 0x1, R0 ;  /* 0x0000000117177819 */ /* 0x000fe40000001200 */
[----:B------:R-:W-:Y:S02]  /*0290*/  IADD3.X R22, PT, PT, R25, -0x1, RZ, P0, !PT ;  /* 0xffffffff19167810 */ /* 0x000fe400007fe4ff */
[----:B------:R-:W-:Y:S02]  /*02a0*/  MOV R25, RZ ;  /* 0x000000ff00197202 */ /* 0x000fe40000000f00 */
[----:B----4-:R-:W-:-:S07]  /*02b0*/  LEA R20, R20, UR4, 0x2 ;  /* 0x0000000414147c11 */ /* 0x010fce000f8e10ff */
.L_x_389:
        /* <DEDUP_REMOVED lines=20> */
[----:B-1----:R-:W-:-:S04]  /*0400*/  IABS R9, R11 ;  /* 0x0000000b00097213 */ /* 0x002fc80000000000 */
[----:B------:R-:W1:Y:S01]  /*0410*/  I2F.RP R8, R9 ;  /* 0x0000000900087306 */ /* 0x000e620000209400 */
[----:B---3--:R-:W-:-:S07]  /*0420*/  IABS R12, R5 ;  /* 0x00000005000c7213 */ /* 0x008fce0000000000 */
[----:B-1----:R-:W1:Y:S02]  /*0430*/  MUFU.RCP R8, R8 ;  /* 0x0000000800087308 */ /* 0x002e640000001000 */
[----:B-1----:R-:W-:Y:S02]  /*0440*/  IADD3 R6, PT, PT, R8, 0xffffffe, RZ ;  /* 0x0ffffffe08067810 */ /* 0x002fe40007ffe0ff */
[----:B------:R-:W-:-:S04]  /*0450*/  IABS R8, R4 ;  /* 0x0000000400087213 */ /* 0x000fc80000000000 */
[----:B------:R1:W3:Y:S02]  /*0460*/  F2I.FTZ.U32.TRUNC.NTZ R7, R6 ;  /* 0x0000000600077305 */ /* 0x0002e4000021f000 */
[----:B-1----:R-:W-:Y:S02]  /*0470*/  HFMA2 R6, -RZ, RZ, 0, 0 ;  /* 0x00000000ff067431 */ /* 0x002fe400000001ff */
[----:B---3--:R-:W-:-:S04]  /*0480*/  IMAD.MOV R10, RZ, RZ, -R7 ;  /* 0x000000ffff0a7224 */ /* 0x008fc800078e0a07 */
[----:B------:R-:W-:Y:S02]  /*0490*/  IMAD R13, R10, R9, RZ ;  /* 0x000000090a0d7224 */ /* 0x000fe400078e02ff */
[----:B------:R-:W1:Y:S02]  /*04a0*/  I2F.RP R10, R12 ;  /* 0x0000000c000a7306 */ /* 0x000e640000209400 */
[----:B------:R-:W-:-:S06]  /*04b0*/  IMAD.HI.U32 R7, R7, R13, R6 ;  /* 0x0000000d07077227 */ /* 0x000fcc00078e0006 */
[----:B------:R-:W-:-:S04]  /*04c0*/  IMAD.HI.U32 R7, R7, R8, RZ ;  /* 0x0000000807077227 */ /* 0x000fc800078e00ff */
[----:B------:R-:W-:Y:S01]  /*04d0*/  IMAD.MOV R6, RZ, RZ, -R7 ;  /* 0x000000ffff067224 */ /* 0x000fe200078e0a07 */
[----:B-1----:R-:W1:Y:S03]  /*04e0*/  MUFU.RCP R10, R10 ;  /* 0x0000000a000a7308 */ /* 0x002e660000001000 */
[----:B------:R-:W-:-:S05]  /*04f0*/  IMAD R6, R9, R6, R8 ;  /* 0x0000000609067224 */ /* 0x000fca00078e0208 */
[----:B------:R-:W-:Y:S01]  /*0500*/  ISETP.GT.U32.AND P1, PT, R9, R6, PT ;  /* 0x000000060900720c */ /* 0x000fe20003f24070 */
[----:B-1----:R-:W-:-:S12]  /*0510*/  VIADD R8, R10, 0xffffffe ;  /* 0x0ffffffe0a087836 */ /* 0x002fd80000000000 */
[----:B------:R-:W-:Y:S01]  /*0520*/  @!P1 IMAD.IADD R6, R6, 0x1, -R9 ;  /* 0x0000000106069824 */ /* 0x000fe200078e0a09 */
[----:B------:R-:W-:Y:S02]  /*0530*/  @!P1 IADD3 R7, PT, PT, R7, 0x1, RZ ;  /* 0x0000000107079810 */ /* 0x000fe40007ffe0ff */
[----:B------:R-:W-:Y:S02]  /*0540*/  ISETP.NE.AND P1, PT, R11, RZ, PT ;  /* 0x000000ff0b00720c */ /* 0x000fe40003f25270 */
[----:B------:R-:W-:Y:S02]  /*0550*/  ISETP.GE.U32.AND P0, PT, R6, R9, PT ;  /* 0x000000090600720c */ /* 0x000fe40003f06070 */
[----:B------:R-:W-:Y:S01]  /*0560*/  LOP3.LUT R6, R4, R11, RZ, 0x3c, !PT ;  /* 0x0000000b04067212 */ /* 0x000fe200078e3cff */
[----:B------:R1:W3:Y:S03]  /*0570*/  F2I.FTZ.U32.TRUNC.NTZ R9, R8 ;  /* 0x0000000800097305 */ /* 0x0002e6000021f000 */
[----:B------:R-:W-:-:S02]  /*0580*/  ISETP.GE.AND P2, PT, R6, RZ, PT ;  /* 0x000000ff0600720c */ /* 0x000fc40003f46270 */
[----:B------:R-:W5:Y:S01]  /*0590*/  LDC R6, c[0x0][0x3c0] ;  /* 0x0000f000ff067b82 */ /* 0x000f620000000800 */
[----:B-1----:R-:W-:-:S04]  /*05a0*/  IMAD.MOV.U32 R8, RZ, RZ, RZ ;  /* 0x000000ffff087224 */ /* 0x002fc800078e00ff */
[----:B------:R-:W-:Y:S02]  /*05b0*/  @P0 VIADD R7, R7, 0x1 ;  /* 0x0000000107070836 */ /* 0x000fe40000000000 */
[----:B---3--:R-:W-:-:S04]  /*05c0*/  IMAD.MOV R13, RZ, RZ, -R9 ;  /* 0x000000ffff0d7224 */ /* 0x008fc800078e0a09 */
[----:B------:R-:W-:Y:S01]  /*05d0*/  @!P2 IMAD.MOV R7, RZ, RZ, -R7 ;  /* 0x000000ffff07a224 */ /* 0x000fe200078e0a07 */
[----:B------:R-:W-:-:S04]  /*05e0*/  @!P1 LOP3.LUT R7, RZ, R11, RZ, 0x33, !PT ;  /* 0x0000000bff079212 */ /* 0x000fc800078e33ff */
[----:B------:R-:W-:-:S05]  /*05f0*/  IADD3 R10, PT, PT, -R7, RZ, RZ ;  /* 0x000000ff070a7210 */ /* 0x000fca0007ffe1ff */
[----:B------:R-:W-:Y:S02]  /*0600*/  IMAD R18, R11, R10, R4 ;  /* 0x0000000a0b127224 */ /* 0x000fe400078e0204 */
[----:B------:R-:W-:Y:S01]  /*0610*/  IMAD R11, R13, R12, RZ ;  /* 0x0000000c0d0b7224 */ /* 0x000fe200078e02ff */
[----:B-----5:R-:W-:Y:S02]  /*0620*/  IABS R14, R6 ;  /* 0x00000006000e7213 */ /* 0x020fe40000000000 */
[----:B------:R-:W-:Y:S01]  /*0630*/  IABS R10, R18 ;  /* 0x00000012000a7213 */ /* 0x000fe20000000000 */
[----:B------:R-:W-:-:S04]  /*0640*/  IMAD.HI.U32 R8, R9, R11, R8 ;  /* 0x0000000b09087227 */ /* 0x000fc800078e0008 */
[----:B------:R-:W-:Y:S02]  /*0650*/  IMAD.MOV.U32 R9, RZ, RZ, R10 ;  /* 0x000000ffff097224 */ /* 0x000fe400078e000a */
[----:B------:R-:W1:Y:S02]  /*0660*/  I2F.RP R10, R14 ;  /* 0x0000000e000a7306 */ /* 0x000e640000209400 */
[----:B------:R-:W-:-:S04]  /*0670*/  IMAD.HI.U32 R8, R8, R9, RZ ;  /* 0x0000000908087227 */ /* 0x000fc800078e00ff */
[----:B------:R-:W-:-:S04]  /*0680*/  IMAD.MOV R11, RZ, RZ, -R8 ;  /* 0x000000ffff0b7224 */ /* 0x000fc800078e0a08 */
[----:B------:R-:W-:-:S05]  /*0690*/  IMAD R9, R12, R11, R9 ;  /* 0x0000000b0c097224 */ /* 0x000fca00078e0209 */
[----:B------:R-:W-:Y:S01]  /*06a0*/  ISETP.GT.U32.AND P1, PT, R12, R9, PT ;  /* 0x000000090c00720c */ /* 0x000fe20003f24070 */
[----:B-1----:R-:W1:-:S12]  /*06b0*/  MUFU.RCP R10, R10 ;  /* 0x0000000a000a7308 */ /* 0x002e580000001000 */
[-C--:B------:R-:W-:Y:S01]  /*06c0*/  @!P1 IADD3 R9, PT, PT, R9, -R12.reuse, RZ ;  /* 0x8000000c09099210 */ /* 0x080fe20007ffe0ff */
[----:B------:R-:W-:Y:S01]  /*06d0*/  @!P1 VIADD R8, R8, 0x1 ;  /* 0x0000000108089836 */ /* 0x000fe20000000000 */
[----:B------:R-:W-:Y:S02]  /*06e0*/  ISETP.NE.AND P1, PT, R5, RZ, PT ;  /* 0x000000ff0500720c */ /* 0x000fe40003f25270 */
[----:B------:R-:W-:Y:S01]  /*06f0*/  ISETP.GE.U32.AND P0, PT, R9, R12, PT ;  /* 0x0000000c0900720c */ /* 0x000fe20003f06070 */
[----:B-1----:R-:W-:Y:S01]  /*0700*/  VIADD R11, R10, 0xffffffe ;  /* 0x0ffffffe0a0b7836 */ /* 0x002fe20000000000 */
[----:B------:R-:W-:-:S04]  /*0710*/  LOP3.LUT R9, R18, R5, RZ, 0x3c, !PT ;  /* 0x0000000512097212 */ /* 0x000fc800078e3cff */
[----:B------:R-:W-:Y:S02]  /*0720*/  ISETP.GE.AND P2, PT, R9, RZ, PT ;  /* 0x000000ff0900720c */ /* 0x000fe40003f46270 */
[----:B------:R-:W1:Y:S05]  /*0730*/  F2I.FTZ.U32.TRUNC.NTZ R9, R11 ;  /* 0x0000000b00097305 */ /* 0x000e6a000021f000 */
[----:B------:R-:W-:-:S05]  /*0740*/  @P0 VIADD R8, R8, 0x1 ;  /* 0x0000000108080836 */ /* 0x000fca0000000000 */
[----:B------:R-:W-:-:S05]  /*0750*/  MOV R12, R8 ;  /* 0x00000008000c7202 */ /* 0x000fca0000000f00 */
[----:B------:R-:W-:Y:S01]  /*0760*/  @!P2 IMAD.MOV R12, RZ, RZ, -R12 ;  /* 0x000000ffff0ca224 */ /* 0x000fe200078e0a0c */
[----:B------:R-:W-:Y:S01]  /*0770*/  @!P1 LOP3.LUT R12, RZ, R5, RZ, 0x33, !PT ;  /* 0x00000005ff0c9212 */ /* 0x000fe200078e33ff */
[----:B-1----:R-:W-:Y:S01]  /*0780*/  IMAD.MOV R15, RZ, RZ, -R9 ;  /* 0x000000ffff0f7224 */ /* 0x002fe200078e0a09 */
[----:B------:R-:W-:-:S03]  /*0790*/  ISETP.NE.AND P2, PT, R6, RZ, PT ;  /* 0x000000ff0600720c */ /* 0x000fc60003f45270 */
[----:B------:R-:W-:-:S04]  /*07a0*/  IMAD.MOV R8, RZ, RZ, -R12 ;  /* 0x000000ffff087224 */ /* 0x000fc800078e0a0c */
[----:B------:R-:W-:Y:S02]  /*07b0*/  IMAD R13, R5, R8, R18 ;  /* 0x00000008050d7224 */ /* 0x000fe400078e0212 */
[----:B------:R-:W-:Y:S02]  /*07c0*/  HFMA2 R8, -RZ, RZ, 0, 0 ;  /* 0x00000000ff087431 */ /* 0x000fe400000001ff */
[----:B------:R-:W-:Y:S01]  /*07d0*/  IMAD R5, R15, R14, RZ ;  /* 0x0000000e0f057224 */ /* 0x000fe200078e02ff */
[----:B------:R-:W1:Y:S01]  /*07e0*/  LDC.64 R18, c[0x0][0x390] ;  /* 0x0000e400ff127b82 */ /* 0x000e620000000a00 */
[----:B------:R-:W-:Y:S02]  /*07f0*/  IABS R10, R13 ;  /* 0x0000000d000a7213 */ /* 0x000fe40000000000 */
[----:B------:R-:W-:-:S04]  /*0800*/  IMAD.HI.U32 R8, R9, R5, R8 ;  /* 0x0000000509087227 */ /* 0x000fc800078e0008 */
[----:B------:R-:W-:Y:S02]  /*0810*/  IMAD.MOV.U32 R5, RZ, RZ, R10 ;  /* 0x000000ffff057224 */ /* 0x000fe400078e000a */
[----:B------:R-:W3:Y:S02]  /*0820*/  LDC.64 R10, c[0x0][0x3a8] ;  /* 0x0000ea00ff0a7b82 */ /* 0x000ee40000000a00 */
[----:B------:R-:W-:-:S04]  /*0830*/  IMAD.HI.U32 R8, R8, R5, RZ ;  /* 0x0000000508087227 */ /* 0x000fc800078e00ff */
[----:B------:R-:W-:-:S04]  /*0840*/  IMAD.MOV R9, RZ, RZ, -R8 ;  /* 0x000000ffff097224 */ /* 0x000fc800078e0a08 */
[----:B------:R-:W-:-:S05]  /*0850*/  IMAD R5, R14, R9, R5 ;  /* 0x000000090e057224 */ /* 0x000fca00078e0205 */
[----:B------:R-:W-:-:S13]  /*0860*/  ISETP.GT.U32.AND P1, PT, R14, R5, PT ;  /* 0x000000050e00720c */ /* 0x000fda0003f24070 */
[----:B------:R-:W-:Y:S01]  /*0870*/  @!P1 IMAD.IADD R5, R5, 0x1, -R14 ;  /* 0x0000000105059824 */ /* 0x000fe200078e0a0e */
[----:B------:R-:W-:Y:S02]  /*0880*/  @!P1 IADD3 R8, PT, PT, R8, 0x1, RZ ;  /* 0x0000000108089810 */ /* 0x000fe40007ffe0ff */
[----:B-1----:R-:W-:Y:S02]  /*0890*/  ISETP.NE.U32.AND P1, PT, R18, 0x1, PT ;  /* 0x000000011200780c */ /* 0x002fe40003f25070 */
[----:B------:R-:W-:Y:S02]  /*08a0*/  ISETP.GE.U32.AND P0, PT, R5, R14, PT ;  /* 0x0000000e0500720c */ /* 0x000fe40003f06070 */
[----:B------:R-:W1:Y:S01]  /*08b0*/  LDC.64 R14, c[0x0][0x3a0] ;  /* 0x0000e800ff0e7b82 */ /* 0x000e620000000a00 */
[----:B------:R-:W-:Y:S02]  /*08c0*/  LOP3.LUT R5, R13, R6, RZ, 0x3c, !PT ;  /* 0x000000060d057212 */ /* 0x000fe400078e3cff */
[----:B------:R-:W-:-:S02]  /*08d0*/  ISETP.NE.AND.EX P1, PT, R19, RZ, PT, P1 ;  /* 0x000000ff1300720c */ /* 0x000fc40003f25310 */
[----:B------:R-:W-:Y:S02]  /*08e0*/  ISETP.GE.AND P3, PT, R5, RZ, PT ;  /* 0x000000ff0500720c */ /* 0x000fe40003f66270 */
[----:B------:R-:W-:-:S04]  /*08f0*/  SEL R7, R7, RZ, P1 ;  /* 0x000000ff07077207 */ /* 0x000fc80000800000 */
[----:B------:R-:W-:Y:S01]  /*0900*/  @P0 VIADD R8, R8, 0x1 ;  /* 0x0000000108080836 */ /* 0x000fe20000000000 */
[----:B----4-:R-:W-:-:S04]  /*0910*/  ISETP.NE.U32.AND P0, PT, R28, 0x1, PT ;  /* 0x000000011c00780c */ /* 0x010fc80003f05070 */
[----:B------:R-:W-:Y:S02]  /*0920*/  ISETP.NE.AND.EX P0, PT, R29, RZ, PT, P0 ;  /* 0x000000ff1d00720c */ /* 0x000fe40003f05300 */
[----:B------:R-:W-:Y:S01]  /*0930*/  @!P3 IMAD.MOV R8, RZ, RZ, -R8 ;  /* 0x000000ffff08b224 */ /* 0x000fe200078e0a08 */
[----:B------:R-:W-:Y:S02]  /*0940*/  @!P2 LOP3.LUT R8, RZ, R6, RZ, 0x33, !PT ;  /* 0x00000006ff08a212 */ /* 0x000fe400078e33ff */
[----:B---3--:R-:W-:Y:S01]  /*0950*/  ISETP.NE.U32.AND P2, PT, R10, 0x1, PT ;  /* 0x000000010a00780c */ /* 0x008fe20003f45070 */
[----:B--2---:R-:W-:Y:S01]  /*0960*/  IMAD R10, R7, UR4, RZ ;  /* 0x00000004070a7c24 */ /* 0x004fe2000f8e02ff */
[----:B------:R-:W-:Y:S01]  /*0970*/  SEL R9, R12, RZ, P0 ;  /* 0x000000ff0c097207 */ /* 0x000fe20000000000 */
[----:B------:R-:W-:Y:S01]  /*0980*/  IMAD.MOV R5, RZ, RZ, -R8 ;  /* 0x000000ffff057224 */ /* 0x000fe200078e0a08 */
[----:B-1----:R-:W-:Y:S02]  /*0990*/  ISETP.NE.U32.AND P3, PT, R14, 0x1, PT ;  /* 0x000000010e00780c */ /* 0x002fe40003f65070 */
[----:B------:R-:W-:Y:S01]  /*09a0*/  ISETP.NE.AND.EX P0, PT, R11, RZ, PT, P2 ;  /* 0x000000ff0b00720c */ /* 0x000fe20003f05320 */
[----:B------:R-:W-:Y:S01]  /*09b0*/  IMAD R5, R6, R5, R13 ;  /* 0x0000000506057224 */ /* 0x000fe200078e020d */
[----:B------:R-:W-:Y:S01]  /*09c0*/  ISETP.NE.AND.EX P1, PT, R15, RZ, PT, P3 ;  /* 0x000000ff0f00720c */ /* 0x000fe20003f25330 */
[----:B------:R-:W1:Y:S01]  /*09d0*/  LDC.64 R6, c[0x0][0x388] ;  /* 0x0000e200ff067b82 */ /* 0x000e620000000a00 */
[----:B------:R-:W-:Y:S01]  /*09e0*/  IMAD R9, R9, UR5, R10 ;  /* 0x0000000509097c24 */ /* 0x000fe2000f8e020a */
[----:B0-----:R-:W-:-:S02]  /*09f0*/  R2UR UR4, R2 ;  /* 0x00000000020472ca */ /* 0x001fc400000e0000 */
[----:B------:R-:W-:Y:S02]  /*0a00*/  SEL R8, R8, RZ, P1 ;  /* 0x000000ff08087207 */ /* 0x000fe40000800000 */
[----:B------:R-:W-:Y:S02]  /*0a10*/  SEL R5, R5, RZ, P0 ;  /* 0x000000ff05057207 */ /* 0x000fe40000000000 */
[----:B------:R-:W-:Y:S01]  /*0a20*/  R2UR UR5, R3 ;  /* 0x00000000030572ca */ /* 0x000fe200000e0000 */
[----:B------:R-:W-:-:S04]  /*0a30*/  IMAD R8, R8, UR6, R9 ;  /* 0x0000000608087c24 */ /* 0x000fc8000f8e0209 */
[----:B------:R-:W-:Y:S02]  /*0a40*/  IMAD R5, R5, UR7, R8 ;  /* 0x0000000705057c24 */ /* 0x000fe4000f8e0208 */
[----:B------:R-:W0:Y:S03]  /*0a50*/  LDC.64 R8, c[0x0][0x380] ;  /* 0x0000e000ff087b82 */ /* 0x000e260000000a00 */
[----:B------:R-:W-:-:S04]  /*0a60*/  LEA.HI R5, R5, R5, RZ, 0x1 ;  /* 0x0000000505057211 */ /* 0x000fc800078f08ff */
[----:B------:R-:W-:-:S05]  /*0a70*/  SHF.R.S32.HI R5, RZ, 0x1, R5 ;  /* 0x00000001ff057819 */ /* 0x000fca0000011405 */
[----:B-1----:R-:W-:-:S06]  /*0a80*/  IMAD.WIDE R6, R5, 0x2, R6 ;  /* 0x0000000205067825 */ /* 0x002fcc00078e0206 */
[----:B------:R-:W2:Y:S01]  /*0a90*/  LDG.E.U16 R6, desc[UR4][R6.64] ;  /* 0x0000000406067981 */ /* 0x000ea2000c1e1500 */
[----:B------:R-:W-:-:S04]  /*0aa0*/  LEA.HI R4, R4, R4, RZ, 0x1 ;  /* 0x0000000404047211 */ /* 0x000fc800078f08ff */
[----:B------:R-:W-:-:S05]  /*0ab0*/  SHF.R.S32.HI R5, RZ, 0x1, R4 ;  /* 0x00000001ff057819 */ /* 0x000fca0000011404 */
[----:B0-----:R-:W-:Y:S01]  /*0ac0*/  IMAD.WIDE R8, R5, 0x8, R8 ;  /* 0x0000000805087825 */ /* 0x001fe200078e0208 */
[----:B--2---:R-:W-:-:S04]  /*0ad0*/  PRMT R4, R6, 0x7771, RZ ;  /* 0x0000777106047816 */ /* 0x004fc800000000ff */
[----:B------:R-:W-:Y:S02]  /*0ae0*/  ISETP.NE.AND P1, PT, R4, RZ, PT ;  /* 0x000000ff0400720c */ /* 0x000fe40003f25270 */
[----:B------:R-:W2:Y:S11]  /*0af0*/  LDG.E R4, desc[UR4][R8.64] ;  /* 0x0000000408047981 */ /* 0x000eb6000c1e1900 */
[----:B------:R-:W-:-:S02]  /*0b00*/  @P1 R2UR UR4, R2 ;  /* 0x00000000020412ca */ /* 0x000fc400000e0000 */
[----:B------:R-:W-:-:S13]  /*0b10*/  @P1 R2UR UR5, R3 ;  /* 0x00000000030512ca */ /* 0x000fda00000e0000 */
[----:B------:R-:W3:Y:S01]  /*0b20*/  @P1 LDG.E R10, desc[UR4][R8.64+0x4] ;  /* 0x00000404080a1981 */ /* 0x000ee2000c1e1900 */
[----:B------:R-:W2:Y:S01]  /*0b30*/  LDCU UR4, c[0x0][0x3f4] ;  /* 0x00007e80ff0477ac */ /* 0x000ea20008000800 */
[----:B------:R-:W-:Y:S01]  /*0b40*/  PRMT R5, R6, 0x7770, RZ ;  /* 0x0000777006057816 */ /* 0x000fe200000000ff */
[----:B------:R-:W-:Y:S01]  /*0b50*/  IMAD R7, R23, 0x4, R20 ;  /* 0x0000000417077824 */ /* 0x000fe200078e0214 */
[----:B------:R-:W0:Y:S02]  /*0b60*/  LDCU UR5, c[0x0][0x3f0] ;  /* 0x00007e00ff0577ac */ /* 0x000e240008000800 */
[----:B------:R-:W-:Y:S01]  /*0b70*/  ISETP.NE.AND P0, PT, R5, RZ, PT ;  /* 0x000000ff0500720c */ /* 0x000fe20003f05270 */
[----:B------:R-:W-:Y:S02]  /*0b80*/  VIADD R16, R16, 0x200 ;  /* 0x0000020010107836 */ /* 0x000fe40000000000 */
[----:B--2---:R-:W-:Y:S01]  /*0b90*/  FMUL R5, R4, UR4 ;  /* 0x0000000404057c20 */ /* 0x004fe20008400000 */
[----:B0-----:R-:W-:-:S09]  /*0ba0*/  MOV R4, UR5 ;  /* 0x0000000500047c02 */ /* 0x001fd20008000f00 */
[----:B------:R-:W0:Y:S01]  /*0bb0*/  @!P0 LDC R5, c[0x0][0x3f0] ;  /* 0x0000fc00ff058b82 */ /* 0x000e220000000800 */
[----:B---3--:R-:W-:Y:S01]  /*0bc0*/  @P1 FMUL R4, R10, UR4 ;  /* 0x000000040a041c20 */ /* 0x008fe20008400000 */
[----:B0-----:R1:W-:Y:S04]  /*0bd0*/  STS [R20], R5 ;  /* 0x0000000514007388 */ /* 0x0013e80000000800 */
[----:B------:R-:W-:Y:S01]  /*0be0*/  FMNMX3 R17, R5, -INF , R4, !PT ;  /* 0xff80000005117876 */ /* 0x000fe20007800004 */
[----:B------:R1:W-:Y:S06]  /*0bf0*/  STS [R7], R4 ;  /* 0x0000000407007388 */ /* 0x0003ec0000000800 */
.L_x_343:
[----:B------:R-:W-:Y:S05]  /*0c00*/  BSYNC.RECONVERGENT B1 ;  /* 0x0000000000017941 */ /* 0x000fea0003800200 */
.L_x_342:
        /* <DEDUP_REMOVED lines=19> */
[----:B-1----:R-:W-:Y:S01]  /*0d40*/  IMAD.MOV.U32 R4, RZ, RZ, RZ ;  /* 0x000000ffff047224 */ /* 0x002fe200078e00ff */
[----:B--2---:R-:W-:-:S05]  /*0d50*/  IADD3 R11, PT, PT, RZ, -R5, RZ ;  /* 0x80000005ff0b7210 */ /* 0x004fca0007ffe0ff */
[----:B------:R-:W-:-:S04]  /*0d60*/  IMAD R11, R11, R10, RZ ;  /* 0x0000000a0b0b7224 */ /* 0x000fc800078e02ff */
[----:B------:R-:W-:-:S07]  /*0d70*/  IMAD.HI.U32 R11, R5, R11, R4 ;  /* 0x0000000b050b7227 */ /* 0x000fce00078e0004 */
.L_x_344:
[----:B------:R-:W1:Y:S01]  /*0d80*/  LDC R19, c[0x0][0x3b8] ;  /* 0x0000ee00ff137b82 */ /* 0x000e620000000800 */
[----:B------:R-:W-:Y:S01]  /*0d90*/  IMAD R30, R16, 0x2, R0 ;  /* 0x00000002101e7824 */ /* 0x000fe200078e0200 */
[----:B------:R-:W2:Y:S01]  /*0da0*/  LDCU.128 UR8, c[0x0][0x3d0] ;  /* 0x00007a00ff0877ac */ /* 0x000ea20008000c00 */
[----:B0-----:R-:W-:Y:S02]  /*0db0*/  R2UR UR4, R2 ;  /* 0x00000000020472ca */ /* 0x001fe400000e0000 */
[----:B------:R-:W-:Y:S02]  /*0dc0*/  R2UR UR5, R3 ;  /* 0x00000000030572ca */ /* 0x000fe400000e0000 */
[----:B----4-:R-:W-:Y:S01]  /*0dd0*/  IABS R5, R30 ;  /* 0x0000001e00057213 */ /* 0x010fe20000000000 */
[----:B------:R-:W0:Y:S04]  /*0de0*/  LDC R15, c[0x0][0x3bc] ;  /* 0x0000ef00ff0f7b82 */ /* 0x000e280000000800 */
[----:B------:R-:W-:-:S04]  /*0df0*/  IMAD.HI.U32 R11, R11, R5, RZ ;  /* 0x000000050b0b7227 */ /* 0x000fc800078e00ff */
[----:B------:R-:W-:Y:S01]  /*0e00*/  IMAD.MOV R4, RZ, RZ, -R11 ;  /* 0x000000ffff047224 */ /* 0x000fe200078e0a0b */
[----:B------:R-:W3:Y:S01]  /*0e10*/  LDC R28, c[0x0][0x3c0] ;  /* 0x0000f000ff1c7b82 */ /* 0x000ee20000000800 */
[-C--:B-1----:R-:W-:Y:S02]  /*0e20*/  IABS R14, R19.reuse ;  /* 0x00000013000e7213 */ /* 0x082fe40000000000 */
[----:B------:R-:W-:-:S03]  /*0e30*/  LOP3.LUT R27, RZ, R19, RZ, 0x33, !PT ;  /* 0x00000013ff1b7212 */ /* 0x000fc600078e33ff */
[----:B------:R-:W-:Y:S01]  /*0e40*/  IMAD R5, R14, R4, R5 ;  /* 0x000000040e057224 */ /* 0x000fe200078e0205 */
[----:B------:R-:W-:Y:S02]  /*0e50*/  LOP3.LUT R4, R30, R19, RZ, 0x3c, !PT ;  /* 0x000000131e047212 */ /* 0x000fe400078e3cff */
[----:B0-----:R-:W-:Y:S02]  /*0e60*/  IABS R18, R15 ;  /* 0x0000000f00127213 */ /* 0x001fe40000000000 */
[----:B------:R-:W-:Y:S02]  /*0e70*/  ISETP.GT.U32.AND P6, PT, R10, R5, PT ;  /* 0x000000050a00720c */ /* 0x000fe40003fc4070 */
[----:B------:R-:W0:Y:S01]  /*0e80*/  I2F.RP R6, R18 ;  /* 0x0000001200067306 */ /* 0x000e220000209400 */
[----:B------:R-:W-:Y:S02]  /*0e90*/  ISETP.GE.AND P4, PT, R4, RZ, PT ;  /* 0x000000ff0400720c */ /* 0x000fe40003f86270 */
[----:B------:R-:W-:-:S02]  /*0ea0*/  LOP3.LUT R32, RZ, R15, RZ, 0x33, !PT ;  /* 0x0000000fff207212 */ /* 0x000fc400078e33ff */
[-C--:B---3--:R-:W-:Y:S02]  /*0eb0*/  IABS R31, R28.reuse ;  /* 0x0000001c001f7213 */ /* 0x088fe40000000000 */
[----:B------:R-:W-:Y:S02]  /*0ec0*/  LOP3.LUT R34, RZ, R28, RZ, 0x33, !PT ;  /* 0x0000001cff227212 */ /* 0x000fe400078e33ff */
[----:B------:R-:W1:Y:S02]  /*0ed0*/  I2F.RP R9, R31 ;  /* 0x0000001f00097306 */ /* 0x000e640000209400 */
[----:B------:R-:W-:Y:S01]  /*0ee0*/  @!P6 IADD3 R5, PT, PT, R5, -R14, RZ ;  /* 0x8000000e0505e210 */ /* 0x000fe20007ffe0ff */
[----:B------:R-:W-:Y:S01]  /*0ef0*/  @!P6 VIADD R11, R11, 0x1 ;  /* 0x000000010b0be836 */ /* 0x000fe20000000000 */
[----:B------:R-:W-:Y:S02]  /*0f00*/  ISETP.NE.AND P6, PT, R19, RZ, PT ;  /* 0x000000ff1300720c */ /* 0x000fe40003fc5270 */
[----:B------:R-:W-:-:S02]  /*0f10*/  ISETP.GE.U32.AND P5, PT, R5, R10, PT ;  /* 0x0000000a0500720c */ /* 0x000fc40003fa6070 */
[----:B0-----:R-:W0:Y:S08]  /*0f20*/  MUFU.RCP R6, R6 ;  /* 0x0000000600067308 */ /* 0x001e300000001000 */
[----:B-1----:R-:W-:Y:S03]  /*0f30*/  MUFU.RCP R9, R9 ;  /* 0x0000000900097308 */ /* 0x002fe60000001000 */
[----:B------:R-:W-:-:S05]  /*0f40*/  @P5 VIADD R11, R11, 0x1 ;  /* 0x000000010b0b5836 */ /* 0x000fca0000000000 */
[----:B------:R-:W-:Y:S01]  /*0f50*/  @!P4 IADD3 R11, PT, PT, -R11, RZ, RZ ;  /* 0x000000ff0b0bc210 */ /* 0x000fe20007ffe1ff */
[----:B0-----:R-:W-:-:S03]  /*0f60*/  VIADD R5, R6, 0xffffffe ;  /* 0x0ffffffe06057836 */ /* 0x001fc60000000000 */
[----:B------:R-:W-:-:S03]  /*0f70*/  SEL R6, R27, R11, !P6 ;  /* 0x0000000b1b067207 */ /* 0x000fc60007000000 */
[----:B------:R-:W0:Y:S02]  /*0f80*/  F2I.FTZ.U32.TRUNC.NTZ R5, R5 ;  /* 0x0000000500057305 */ /* 0x000e24000021f000 */
[----:B------:R-:W-:Y:S01]  /*0f90*/  IMAD.MOV R4, RZ, RZ, -R6 ;  /* 0x000000ffff047224 */ /* 0x000fe200078e0a06 */
[----:B------:R-:W-:-:S03]  /*0fa0*/  SEL R6, R6, RZ, P2 ;  /* 0x000000ff06067207 */ /* 0x000fc60001000000 */
[----:B------:R-:W-:Y:S02]  /*0fb0*/  IMAD R8, R19, R4, R30 ;  /* 0x0000000413087224 */ /* 0x000fe400078e021e */
[----:B------:R-:W-:-:S03]  /*0fc0*/  IMAD.MOV.U32 R4, RZ, RZ, RZ ;  /* 0x000000ffff047224 */ /* 0x000fc600078e00ff */
[----:B------:R-:W-:Y:S01]  /*0fd0*/  IABS R7, R8 ;  /* 0x0000000800077213 */ /* 0x000fe20000000000 */
[----:B0-----:R-:W-:-:S04]  /*0fe0*/  IMAD.MOV R29, RZ, RZ, -R5 ;  /* 0x000000ffff1d7224 */ /* 0x001fc800078e0a05 */
[----:B------:R-:W-:-:S04]  /*0ff0*/  IMAD R29, R29, R18, RZ ;  /* 0x000000121d1d7224 */ /* 0x000fc800078e02ff */
[----:B------:R-:W-:Y:S01]  /*1000*/  IMAD.HI.U32 R29, R5, R29, R4 ;  /* 0x0000001d051d7227 */ /* 0x000fe200078e0004 */
[----:B------:R-:W-:-:S05]  /*1010*/  MOV R5, R7 ;  /* 0x0000000700057202 */ /* 0x000fca0000000f00 */
[----:B------:R-:W-:-:S04]  /*1020*/  IMAD.HI.U32 R4, R29, R5, RZ ;  /* 0x000000051d047227 */ /* 0x000fc800078e00ff */
[----:B------:R-:W-:-:S04]  /*1030*/  IMAD.MOV R7, RZ, RZ, -R4 ;  /* 0x000000ffff077224 */ /* 0x000fc800078e0a04 */
[----:B------:R-:W-:-:S05]  /*1040*/  IMAD R5, R18, R7, R5 ;  /* 0x0000000712057224 */ /* 0x000fca00078e0205 */
[----:B------:R-:W-:-:S13]  /*1050*/  ISETP.GT.U32.AND P4, PT, R18, R5, PT ;  /* 0x000000051200720c */ /* 0x000fda0003f84070 */
[----:B------:R-:W-:Y:S02]  /*1060*/  @!P4 IMAD.IADD R5, R5, 0x1, -R18 ;  /* 0x000000010505c824 */ /* 0x000fe400078e0a12 */
[----:B------:R-:W-:-:S03]  /*1070*/  @!P4 VIADD R4, R4, 0x1 ;  /* 0x000000010404c836 */ /* 0x000fc60000000000 */
[----:B------:R-:W-:Y:S02]  /*1080*/  ISETP.GE.U32.AND P5, PT, R5, R18, PT ;  /* 0x000000120500720c */ /* 0x000fe40003fa6070 */
[----:B------:R-:W-:-:S04]  /*1090*/  LOP3.LUT R5, R8, R15, RZ, 0x3c, !PT ;  /* 0x0000000f08057212 */ /* 0x000fc800078e3cff */
[----:B------:R-:W-:Y:S02]  /*10a0*/  ISETP.GE.AND P4, PT, R5, RZ, PT ;  /* 0x000000ff0500720c */ /* 0x000fe40003f86270 */
[----:B------:R-:W-:-:S05]  /*10b0*/  IADD3 R5, PT, PT, R9, 0xffffffe, RZ ;  /* 0x0ffffffe09057810 */ /* 0x000fca0007ffe0ff */
[----:B------:R-:W-:Y:S01]  /*10c0*/  @P5 VIADD R4, R4, 0x1 ;  /* 0x0000000104045836 */ /* 0x000fe20000000000 */
[----:B------:R-:W0:Y:S01]  /*10d0*/  F2I.FTZ.U32.TRUNC.NTZ R5, R5 ;  /* 0x0000000500057305 */ /* 0x000e22000021f000 */
[----:B------:R-:W-:-:S04]  /*10e0*/  ISETP.NE.AND P5, PT, R15, RZ, PT ;  /* 0x000000ff0f00720c */ /* 0x000fc80003fa5270 */
[----:B------:R-:W-:-:S05]  /*10f0*/  @!P4 IMAD.MOV R4, RZ, RZ, -R4 ;  /* 0x000000ffff04c224 */ /* 0x000fca00078e0a04 */
[----:B------:R-:W-:-:S04]  /*1100*/  SEL R9, R32, R4, !P5 ;  /* 0x0000000420097207 */ /* 0x000fc80006800000 */
[----:B------:R-:W-:Y:S01]  /*1110*/  IADD3 R4, PT, PT, -R9, RZ, RZ ;  /* 0x000000ff09047210 */ /* 0x000fe20007ffe1ff */
[----:B0-----:R-:W-:-:S04]  /*1120*/  IMAD.MOV R10, RZ, RZ, -R5 ;  /* 0x000000ffff0a7224 */ /* 0x001fc800078e0a05 */
[----:B------:R-:W-:Y:S02]  /*1130*/  IMAD R11, R15, R4, R8 ;  /* 0x000000040f0b7224 */ /* 0x000fe400078e0208 */
[----:B------:R-:W-:Y:S02]  /*1140*/  IMAD R33, R10, R31, RZ ;  /* 0x0000001f0a217224 */ /* 0x000fe400078e02ff */
[----:B------:R-:W-:Y:S01]  /*1150*/  IMAD.MOV.U32 R4, RZ, RZ, RZ ;  /* 0x000000ffff047224 */ /* 0x000fe200078e00ff */
[----:B------:R-:W-:-:S03]  /*1160*/  IABS R8, R11 ;  /* 0x0000000b00087213 */ /* 0x000fc60000000000 */
[----:B------:R-:W-:-:S06]  /*1170*/  IMAD.HI.U32 R33, R5, R33, R4 ;  /* 0x0000002105217227 */ /* 0x000fcc00078e0004 */
[----:B------:R-:W-:-:S04]  /*1180*/  IMAD.HI.U32 R4, R33, R8, RZ ;  /* 0x0000000821047227 */ /* 0x000fc800078e00ff */
[----:B------:R-:W-:-:S04]  /*1190*/  IMAD.MOV R5, RZ, RZ, -R4 ;  /* 0x000000ffff057224 */ /* 0x000fc800078e0a04 */
[----:B------:R-:W-:Y:S01]  /*11a0*/  IMAD R8, R31, R5, R8 ;  /* 0x000000051f087224 */ /* 0x000fe200078e0208 */
[----:B------:R-:W-:-:S04]  /*11b0*/  LOP3.LUT R5, R11, R28, RZ, 0x3c, !PT ;  /* 0x0000001c0b057212 */ /* 0x000fc800078e3cff */
[----:B------:R-:W-:-:S13]  /*11c0*/  ISETP.GT.U32.AND P4, PT, R31, R8, PT ;  /* 0x000000081f00720c */ /* 0x000fda0003f84070 */
[----:B------:R-:W-:Y:S01]  /*11d0*/  @!P4 IADD3 R8, PT, PT, R8, -R31, RZ ;  /* 0x8000001f0808c210 */ /* 0x000fe20007ffe0ff */
[----:B------:R-:W-:-:S03]  /*11e0*/  @!P4 VIADD R4, R4, 0x1 ;  /* 0x000000010404c836 */ /* 0x000fc60000000000 */
[----:B------:R-:W-:Y:S02]  /*11f0*/  ISETP.GE.U32.AND P4, PT, R8, R31, PT ;  /* 0x0000001f0800720c */ /* 0x000fe40003f86070 */
[----:B------:R-:W-:Y:S01]  /*1200*/  SEL R8, R9, RZ, P3 ;  /* 0x000000ff09087207 */ /* 0x000fe20001800000 */
[----:B--2---:R-:W-:-:S04]  /*1210*/  IMAD R9, R6, UR8, RZ ;  /* 0x0000000806097c24 */ /* 0x004fc8000f8e02ff */
[----:B------:R-:W-:-:S06]  /*1220*/  IMAD R8, R8, UR9, R9 ;  /* 0x0000000908087c24 */ /* 0x000fcc000f8e0209 */
[----:B------:R-:W-:Y:S01]  /*1230*/  @P4 VIADD R4, R4, 0x1 ;  /* 0x0000000104044836 */ /* 0x000fe20000000000 */
[----:B------:R-:W-:-:S13]  /*1240*/  ISETP.GE.AND P4, PT, R5, RZ, PT ;  /* 0x000000ff0500720c */ /* 0x000fda0003f86270 */
[----:B------:R-:W-:Y:S01]  /*1250*/  @!P4 IMAD.MOV R4, RZ, RZ, -R4 ;  /* 0x000000ffff04c224 */ /* 0x000fe200078e0a04 */
[----:B------:R-:W-:-:S04]  /*1260*/  ISETP.NE.AND P4, PT, R28, RZ, PT ;  /* 0x000000ff1c00720c */ /* 0x000fc80003f85270 */
[----:B------:R-:W-:-:S05]  /*1270*/  SEL R7, R34, R4, !P4 ;  /* 0x0000000422077207 */ /* 0x000fca0006000000 */
[----:B------:R-:W-:Y:S01]  /*1280*/  IMAD.MOV R5, RZ, RZ, -R7 ;  /* 0x000000ffff057224 */ /* 0x000fe200078e0a07 */
[----:B------:R-:W-:-:S03]  /*1290*/  SEL R7, R7, RZ, P0 ;  /* 0x000000ff07077207 */ /* 0x000fc60000000000 */
[----:B------:R-:W-:Y:S02]  /*12a0*/  IMAD R6, R28, R5, R11 ;  /* 0x000000051c067224 */ /* 0x000fe400078e020b */
[----:B------:R-:W0:Y:S01]  /*12b0*/  LDC.64 R4, c[0x0][0x388] ;  /* 0x0000e200ff047b82 */ /* 0x000e220000000a00 */
[----:B------:R-:W-:Y:S02]  /*12c0*/  IMAD R7, R7, UR10, R8 ;  /* 0x0000000a07077c24 */ /* 0x000fe4000f8e0208 */
[----:B------:R-:W-:-:S05]  /*12d0*/  SEL R6, R6, RZ, P1 ;  /* 0x000000ff06067207 */ /* 0x000fca0000800000 */
[----:B------:R-:W-:-:S05]  /*12e0*/  IMAD R6, R6, UR11, R7 ;  /* 0x0000000b06067c24 */ /* 0x000fca000f8e0207 */
[----:B------:R-:W-:-:S04]  /*12f0*/  LEA.HI R6, R6, R6, RZ, 0x1 ;  /* 0x0000000606067211 */ /* 0x000fc800078f08ff */
[----:B------:R-:W-:Y:S02]  /*1300*/  SHF.R.S32.HI R13, RZ, 0x1, R6 ;  /* 0x00000001ff0d7819 */ /* 0x000fe40000011406 */
[----:B------:R-:W1:Y:S03]  /*1310*/  LDC.64 R6, c[0x0][0x380] ;  /* 0x0000e000ff067b82 */ /* 0x000e660000000a00 */
[----:B0-----:R-:W-:-:S06]  /*1320*/  IMAD.WIDE R12, R13, 0x2, R4 ;  /* 0x000000020d0c7825 */ /* 0x001fcc00078e0204 */
[----:B------:R-:W2:Y:S01]  /*1330*/  LDG.E.U16 R13, desc[UR4][R12.64] ;  /* 0x000000040c0d7981 */ /* 0x000ea2000c1e1500 */
[----:B------:R-:W-:-:S04]  /*1340*/  LEA.HI R8, R30, R30, RZ, 0x1 ;  /* 0x0000001e1e087211 */ /* 0x000fc800078f08ff */
[----:B------:R-:W-:-:S05]  /*1350*/  SHF.R.S32.HI R11, RZ, 0x1, R8 ;  /* 0x00000001ff0b7819 */ /* 0x000fca0000011408 */
[----:B-1----:R-:W-:Y:S01]  /*1360*/  IMAD.WIDE R10, R11, 0x8, R6 ;  /* 0x000000080b0a7825 */ /* 0x002fe200078e0206 */
[----:B--2---:R-:W-:-:S04]  /*1370*/  PRMT R9, R13, 0x7771, RZ ;  /* 0x000077710d097816 */ /* 0x004fc800000000ff */
[----:B------:R-:W-:Y:S02]  /*1380*/  ISETP.NE.AND P6, PT, R9, RZ, PT ;  /* 0x000000ff0900720c */ /* 0x000fe40003fc5270 */
[----:B------:R-:W0:Y:S11]  /*1390*/  LDC.64 R8, c[0x0][0x3f0] ;  /* 0x0000fc00ff087b82 */ /* 0x000e360000000a00 */
[----:B------:R-:W-:-:S02]  /*13a0*/  @P6 R2UR UR4, R2 ;  /* 0x00000000020462ca */ /* 0x000fc400000e0000 */
[----:B------:R-:W-:-:S13]  /*13b0*/  @P6 R2UR UR5, R3 ;  /* 0x00000000030562ca */ /* 0x000fda00000e0000 */
[----:B------:R-:W0:Y:S01]  /*13c0*/  @P6 LDG.E R36, desc[UR4][R10.64+0x4] ;  /* 0x000004040a246981 */ /* 0x000e22000c1e1900 */
[----:B------:R-:W1:Y:S01]  /*13d0*/  LDCU UR6, c[0x0][0x3f0] ;  /* 0x00007e00ff0677ac */ /* 0x000e620008000800 */
[----:B------:R-:W-:Y:S02]  /*13e0*/  R2UR UR4, R2 ;  /* 0x00000000020472ca */ /* 0x000fe400000e0000 */
[----:B------:R-:W-:Y:S02]  /*13f0*/  R2UR UR5, R3 ;  /* 0x00000000030572ca */ /* 0x000fe400000e0000 */
[----:B-1----:R-:W-:Y:S01]  /*1400*/  MOV R12, UR6 ;  /* 0x00000006000c7c02 */ /* 0x002fe20008000f00 */
[----:B0-----:R-:W-:-:S10]  /*1410*/  @P6 FMUL R12, R36, R9 ;  /* 0x00000009240c6220 */ /* 0x001fd40000400000 */
[----:B------:R0:W2:Y:S01]  /*1420*/  LDG.E R36, desc[UR4][R10.64] ;  /* 0x000000040a247981 */ /* 0x0000a2000c1e1900 */
[----:B------:R-:W-:Y:S01]  /*1430*/  PRMT R13, R13, 0x7770, RZ ;  /* 0x000077700d0d7816 */ /* 0x000fe200000000ff */
[----:B------:R-:W1:Y:S01]  /*1440*/  S2UR UR5, SR_CgaCtaId ;  /* 0x00000000000579c3 */ /* 0x000e620000008800 */
[----:B------:R-:W-:Y:S01]  /*1450*/  IADD3 R30, PT, PT, R30, 0x400, RZ ;  /* 0x000004001e1e7810 */ /* 0x000fe20007ffe0ff */
[----:B------:R-:W-:Y:S01]  /*1460*/  UMOV UR4, 0x400 ;  /* 0x0000040000047882 */ /* 0x000fe20000000000 */
[----:B------:R-:W-:Y:S01]  /*1470*/  ISETP.NE.AND P6, PT, R13, RZ, PT ;  /* 0x000000ff0d00720c */ /* 0x000fe20003fc5270 */
[----:B------:R-:W-:Y:S01]  /*1480*/  UIADD3 UR4, UPT, UPT, UR4, 0xb0, URZ ;  /* 0x000000b004047890 */ /* 0x000fe2000fffe0ff */
[----:B0-----:R-:W-:-:S03]  /*1490*/  IMAD.MOV.U32 R10, RZ, RZ, RZ ;  /* 0x000000ffff0a7224 */ /* 0x001fc600078e00ff */
[----:B-1----:R-:W-:Y:S01]  /*14a0*/  ULEA UR4, UR5, UR4, 0x18 ;  /* 0x0000000405047291 */ /* 0x002fe2000f8ec0ff */
[----:B------:R-:W-:-:S05]  /*14b0*/  R2UR UR5, R3 ;  /* 0x00000000030572ca */ /* 0x000fca00000e0000 */
[----:B------:R-:W-:Y:S02]  /*14c0*/  LEA R13, R16, UR4, 0x2 ;  /* 0x00000004100d7c11 */ /* 0x000fe4000f8e10ff */
[----:B------:R-:W-:Y:S01]  /*14d0*/  R2UR UR4, R2 ;  /* 0x00000000020472ca */ /* 0x000fe200000e0000 */
[----:B--2---:R-:W-:-:S05]  /*14e0*/  FMUL R35, R36, R9 ;  /* 0x0000000924237220 */ /* 0x004fca0000400000 */
[----:B------:R-:W-:Y:S02]  /*14f0*/  FSEL R36, R35, R8, P6 ;  /* 0x0000000823247208 */ /* 0x000fe40003000000 */
[----:B------:R-:W0:Y:S02]  /*1500*/  I2F.RP R35, R14 ;  /* 0x0000000e00237306 */ /* 0x000e240000209400 */
[----:B------:R-:W-:Y:S01]  /*1510*/  FMNMX3 R17, R17, R36, R12, !PT ;  /* 0x0000002411117276 */ /* 0x000fe2000780000c */
[----:B------:R1:W-:Y:S05]  /*1520*/  STS [R13], R36 ;  /* 0x000000240d007388 */ /* 0x0003ea0000000800 */
[----:B0-----:R-:W0:Y:S02]  /*1530*/  MUFU.RCP R35, R35 ;  /* 0x0000002300237308 */ /* 0x001e240000001000 */
[----:B0-----:R-:W-:-:S06]  /*1540*/  VIADD R37, R35, 0xffffffe ;  /* 0x0ffffffe23257836 */ /* 0x001fcc0000000000 */
[----:B------:R0:W2:Y:S02]  /*1550*/  F2I.FTZ.U32.TRUNC.NTZ R11, R37 ;  /* 0x00000025000b7305 */ /* 0x0000a4000021f000 */
[----:B0-----:R-:W-:Y:S01]  /*1560*/  IABS R37, R30 ;  /* 0x0000001e00257213 */ /* 0x001fe20000000000 */
[----:B--2---:R-:W-:-:S04]  /*1570*/  IMAD.MOV R39, RZ, RZ, -R11 ;  /* 0x000000ffff277224 */ /* 0x004fc800078e0a0b */
[----:B------:R-:W-:-:S04]  /*1580*/  IMAD R35, R39, R14, RZ ;  /* 0x0000000e27237224 */ /* 0x000fc800078e02ff */
[----:B------:R-:W-:-:S06]  /*1590*/  IMAD.HI.U32 R11, R11, R35, R10 ;  /* 0x000000230b0b7227 */ /* 0x000fcc00078e000a */
[----:B------:R-:W-:-:S04]  /*15a0*/  IMAD.HI.U32 R35, R11, R37, RZ ;  /* 0x000000250b237227 */ /* 0x000fc800078e00ff */
[----:B------:R-:W-:-:S04]  /*15b0*/  IMAD.MOV R10, RZ, RZ, -R35 ;  /* 0x000000ffff0a7224 */ /* 0x000fc800078e0a23 */
[----:B------:R-:W-:Y:S02]  /*15c0*/  IMAD R37, R14, R10, R37 ;  /* 0x0000000a0e257224 */ /* 0x000fe400078e0225 */
[----:B------:R-:W-:-:S05]  /*15d0*/  IMAD.MOV.U32 R10, RZ, RZ, R14 ;  /* 0x000000ffff0a7224 */ /* 0x000fca00078e000e */
[----:B------:R-:W-:-:S13]  /*15e0*/  ISETP.GT.U32.AND P6, PT, R10, R37, PT ;  /* 0x000000250a00720c */ /* 0x000fda0003fc4070 */
[----:B------:R-:W-:Y:S01]  /*15f0*/  @!P6 IMAD.IADD R37, R37, 0x1, -R14 ;  /* 0x000000012525e824 */ /* 0x000fe200078e0a0e */
[----:B------:R-:W-:Y:S02]  /*1600*/  @!P6 IADD3 R35, PT, PT, R35, 0x1, RZ ;  /* 0x000000012323e810 */ /* 0x000fe40007ffe0ff */
[----:B------:R-:W-:Y:S02]  /*1610*/  LOP3.LUT R14, R30, R19, RZ, 0x3c, !PT ;  /* 0x000000131e0e7212 */ /* 0x000fe400078e3cff */
[----:B------:R-:W-:-:S13]  /*1620*/  ISETP.GE.U32.AND P6, PT, R37, R10, PT ;  /* 0x0000000a2500720c */ /* 0x000fda0003fc6070 */
[----:B------:R-:W-:Y:S01]  /*1630*/  @P6 VIADD R35, R35, 0x1 ;  /* 0x0000000123236836 */ /* 0x000fe20000000000 */
[----:B------:R-:W-:-:S13]  /*1640*/  ISETP.GE.AND P6, PT, R14, RZ, PT ;  /* 0x000000ff0e00720c */ /* 0x000fda0003fc6270 */
[----:B------:R-:W-:Y:S01]  /*1650*/  @!P6 IMAD.MOV R35, RZ, RZ, -R35 ;  /* 0x000000ffff23e224 */ /* 0x000fe200078e0a23 */
[----:B------:R-:W-:-:S04]  /*1660*/  ISETP.NE.AND P6, PT, R19, RZ, PT ;  /* 0x000000ff1300720c */ /* 0x000fc80003fc5270 */
[----:B------:R-:W-:-:S05]  /*1670*/  SEL R27, R27, R35, !P6 ;  /* 0x000000231b1b7207 */ /* 0x000fca0007000000 */
[----:B------:R-:W-:Y:S01]  /*1680*/  IMAD.MOV R14, RZ, RZ, -R27 ;  /* 0x000000ffff0e7224 */ /* 0x000fe200078e0a1b */
[----:B------:R-:W-:-:S03]  /*1690*/  SEL R27, R27, RZ, P2 ;  /* 0x000000ff1b1b7207 */ /* 0x000fc60001000000 */
[----:B-1----:R-:W-:Y:S02]  /*16a0*/  IMAD R36, R19, R14, R30 ;  /* 0x0000000e13247224 */ /* 0x002fe400078e021e */
[----:B------:R-:W-:-:S03]  /*16b0*/  IMAD R27, R27, UR8, RZ ;  /* 0x000000081b1b7c24 */ /* 0x000fc6000f8e02ff */
[----:B------:R-:W-:-:S05]  /*16c0*/  IABS R19, R36 ;  /* 0x0000002400137213 */ /* 0x000fca0000000000 */
[----:B------:R-:W-:-:S05]  /*16d0*/  IMAD.HI.U32 R29, R29, R19, RZ ;  /* 0x000000131d1d7227 */ /* 0x000fca00078e00ff */
[----:B------:R-:W-:-:S05]  /*16e0*/  IADD3 R14, PT, PT, -R29, RZ, RZ ;  /* 0x000000ff1d0e7210 */ /* 0x000fca0007ffe1ff */
[----:B------:R-:W-:Y:S01]  /*16f0*/  IMAD R19, R18, R14, R19 ;  /* 0x0000000e12137224 */ /* 0x000fe200078e0213 */
[----:B------:R-:W-:-:S04]  /*1700*/  LOP3.LUT R14, R36, R15, RZ, 0x3c, !PT ;  /* 0x0000000f240e7212 */ /* 0x000fc800078e3cff */
[----:B------:R-:W-:-:S13]  /*1710*/  ISETP.GT.U32.AND P6, PT, R18, R19, PT ;  /* 0x000000131200720c */ /* 0x000fda0003fc4070 */
[----:B------:R-:W-:Y:S02]  /*1720*/  @!P6 IMAD.IADD R19, R19, 0x1, -R18 ;  /* 0x000000011313e824 */ /* 0x000fe400078e0a12 */
[----:B------:R-:W-:-:S03]  /*1730*/  @!P6 VIADD R29, R29, 0x1 ;  /* 0x000000011d1de836 */ /* 0x000fc60000000000 */
[----:B------:R-:W-:-:S13]  /*1740*/  ISETP.GE.U32.AND P6, PT, R19, R18, PT ;  /* 0x000000121300720c */ /* 0x000fda0003fc6070 */
        /* <DEDUP_REMOVED lines=9> */
[----:B------:R-:W-:-:S05]  /*17e0*/  IMAD R14, R31, R15, R14 ;  /* 0x0000000f1f0e7224 */ /* 0x000fca00078e020e */
        /* <DEDUP_REMOVED lines=20> */
[----:B------:R-:W2:Y:S01]  /*1930*/  LDG.E.U16 R4, desc[UR4][R4.64] ;  /* 0x0000000404047981 */ /* 0x000ea2000c1e1500 */
[----:B------:R-:W-:-:S04]  /*1940*/  LEA.HI R30, R30, R30, RZ, 0x1 ;  /* 0x0000001e1e1e7211 */ /* 0x000fc800078f08ff */
[----:B------:R-:W-:-:S05]  /*1950*/  SHF.R.S32.HI R15, RZ, 0x1, R30 ;  /* 0x00000001ff0f7819 */ /* 0x000fca000001141e */
[----:B------:R-:W-:Y:S01]  /*1960*/  IMAD.WIDE R6, R15, 0x8, R6 ;  /* 0x000000080f067825 */ /* 0x000fe200078e0206 */
[----:B--2---:R-:W-:-:S04]  /*1970*/  PRMT R14, R4, 0x7771, RZ ;  /* 0x00007771040e7816 */ /* 0x004fc800000000ff */
[----:B------:R-:W-:Y:S02]  /*1980*/  ISETP.NE.AND P5, PT, R14, RZ, PT ;  /* 0x000000ff0e00720c */ /* 0x000fe40003fa5270 */
[----:B------:R-:W2:Y:S11]  /*1990*/  LDG.E R14, desc[UR4][R6.64] ;  /* 0x00000004060e7981 */ /* 0x000eb6000c1e1900 */
[----:B------:R-:W-:-:S02]  /*19a0*/  @P5 R2UR UR8, R2 ;  /* 0x00000000020852ca */ /* 0x000fc400000e0000 */
        /* <DEDUP_REMOVED lines=8> */
[----:B--2---:R-:W-:-:S05]  /*1a30*/  @P4 FMUL R8, R14, R9 ;  /* 0x000000090e084220 */ /* 0x004fca0000400000 */
[----:B------:R4:W-:Y:S01]  /*1a40*/  STS [R13+0x800], R8 ;  /* 0x000800080d007388 */ /* 0x0009e20000000800 */
[----:B------:R-:W-:Y:S01]  /*1a50*/  ISETP.GE.AND P4, PT, R16, R23, PT ;  /* 0x000000171000720c */ /* 0x000fe20003f86270 */
[----:B---3--:R-:W-:-:S05]  /*1a60*/  @P5 FMUL R4, R18, R9 ;  /* 0x0000000912045220 */ /* 0x008fca0000400000 */
[----:B------:R4:W-:Y:S01]  /*1a70*/  STS [R5+0x800], R4 ;  /* 0x0008000405007388 */ /* 0x0009e20000000800 */
[----:B------:R-:W-:-:S06]  /*1a80*/  FMNMX3 R17, R17, R8, R4, !PT ;  /* 0x0000000811117276 */ /* 0x000fcc0007800004 */
[----:B------:R-:W-:Y:S05]  /*1a90*/  @!P4 BRA `(.L_x_344) ;  /* 0xfffffff000b8c947 */ /* 0x000fea000383ffff */
.L_x_341:
[----:B------:R-:W-:Y:S05]  /*1aa0*/  BSYNC.RECONVERGENT B0 ;  /* 0x0000000000007941 */ /* 0x000fea0003800200 */
.L_x_340:
[----:B------:R-:W2:Y:S01]  /*1ab0*/  S2R R6, SR_LANEID ;  /* 0x0000000000067919 */ /* 0x000ea20000000000 */
[----:B------:R-:W-:Y:S01]  /*1ac0*/  UMOV UR4, 0xffffffff ;  /* 0xffffffff00047882 */ /* 0x000fe20000000000 */
[----:B-1----:R-:W-:Y:S01]  /*1ad0*/  IMAD.MOV.U32 R7, RZ, RZ, R17 ;  /* 0x000000ffff077224 */ /* 0x002fe200078e0011 */
[----:B------:R-:W1:Y:S01]  /*1ae0*/  S2R R0, SR_TID.X ;  /* 0x0000000000007919 */ /* 0x000e620000002100 */
[C---:B--2---:R-:W-:Y:S02]  /*1af0*/  ISETP.GT.AND P5, PT, R6.reuse, 0xf, PT ;  /* 0x0000000f0600780c */ /* 0x044fe40003fa4270 */
[C---:B------:R-:W-:Y:S02]  /*1b00*/  ISETP.GT.AND P4, PT, R6.reuse, 0x17, PT ;  /* 0x000000170600780c */ /* 0x040fe40003f84270 */
[C---:B------:R-:W-:Y:S02]  /*1b10*/  ISETP.GT.AND P3, PT, R6.reuse, 0x1b, PT ;  /* 0x0000001b0600780c */ /* 0x040fe40003f64270 */
[----:B------:R-:W-:-:S02]  /*1b20*/  ISETP.GT.AND P2, PT, R6, 0x1d, PT ;  /* 0x0000001d0600780c */ /* 0x000fc40003f44270 */
[----:B------:R-:W-:Y:S01]  /*1b30*/  ISETP.GT.AND P1, PT, R6, 0x1e, PT ;  /* 0x0000001e0600780c */ /* 0x000fe20003f24270 */
[----:B-1----:R-:W-:-:S12]  /*1b40*/  BRA.DIV UR4, `(.L_x_345) ;  /* 0x0000002204a87947 */ /* 0x002fd8000b800000 */
[----:B------:R-:W1:Y:S02]  /*1b50*/  SHFL.DOWN PT, R14, R7, 0x1, 0x1f ;  /* 0x08201f00070e7f89 */ /* 0x000e6400000e0000 */
[----:B-1----:R-:W-:-:S05]  /*1b60*/  @!P1 FMNMX R7, R14, R7, !PT ;  /* 0x000000070e079209 */ /* 0x002fca0007800000 */
[----:B------:R-:W1:Y:S02]  /*1b70*/  SHFL.DOWN PT, R14, R7, 0x2, 0x1f ;  /* 0x08401f00070e7f89 */ /* 0x000e6400000e0000 */
[----:B-1----:R-:W-:-:S05]  /*1b80*/  @!P2 FMNMX R7, R7, R14, !PT ;  /* 0x0000000e0707a209 */ /* 0x002fca0007800000 */
[----:B------:R-:W1:Y:S02]  /*1b90*/  SHFL.DOWN PT, R14, R7, 0x4, 0x1f ;  /* 0x08801f00070e7f89 */ /* 0x000e6400000e0000 */
[----:B-1----:R-:W-:-:S05]  /*1ba0*/  @!P3 FMNMX R7, R7, R14, !PT ;  /* 0x0000000e0707b209 */ /* 0x002fca0007800000 */
[----:B------:R-:W4:Y:S02]  /*1bb0*/  SHFL.DOWN PT, R14, R7, 0x8, 0x1f ;  /* 0x09001f00070e7f89 */ /* 0x000f2400000e0000 */
[----:B----4-:R-:W-:-:S04]  /*1bc0*/  FMNMX R5, R7, R14, !PT ;  /* 0x0000000e07057209 */ /* 0x010fc80007800000 */
[----:B------:R-:W-:-:S05]  /*1bd0*/  FSEL R4, R7, R5, P4 ;  /* 0x0000000507047208 */ /* 0x000fca0002000000 */
[----:B------:R1:W2:Y:S02]  /*1be0*/  SHFL.DOWN PT, R14, R4, 0x10, 0x1f ;  /* 0x0a001f00040e7f89 */ /* 0x0002a400000e0000 */
.L_x_395:
[----:B------:R-:W3:Y:S01]  /*1bf0*/  S2R R27, SR_CgaCtaId ;  /* 0x00000000001b7919 */ /* 0x000ee20000008800 */
[----:B------:R-:W-:Y:S02]  /*1c00*/  MOV R28, R4 ;  /* 0x00000004001c7202 */ /* 0x000fe40000000f00 */
[----:B------:R-:W-:Y:S01]  /*1c10*/  PLOP3.LUT P6, PT, PT, PT, PT, 0x8, 0x80 ;  /* 0x000000000080781c */ /* 0x000fe20003fce170 */
[----:B------:R-:W-:-:S12]  /*1c20*/  @P5 BRA `(.L_x_346) ;  /* 0x0000000000285947 */ /* 0x000fd80003800000 */
[----:B------:R-:W-:Y:S02]  /*1c30*/  ISETP.NE.AND P0, PT, R6, RZ, PT ;  /* 0x000000ff0600720c */ /* 0x000fe40003f05270 */
[----:B--2---:R-:W-:-:S11]  /*1c40*/  FMNMX R28, R5, R14, !PT ;  /* 0x0000000e051c7209 */ /* 0x004fd60007800000 */
[----:B------:R-:W2:Y:S01]  /*1c50*/  @!P0 S2R R7, SR_CgaCtaId ;  /* 0x0000000000078919 */ /* 0x000ea20000008800 */
[----:B-1----:R-:W-:Y:S02]  /*1c60*/  @!P0 MOV R4, 0x400 ;  /* 0x0000040000048802 */ /* 0x002fe40000000f00 */
[----:B------:R-:W-:Y:S02]  /*1c70*/  @!P0 SHF.R.U32.HI R6, RZ, 0x3, R0 ;  /* 0x00000003ff068819 */ /* 0x000fe40000011600 */
[----:B------:R-:W-:Y:S02]  /*1c80*/  @!P0 PLOP3.LUT P6, PT, PT, PT, PT, 0x80, 0x8 ;  /* 0x000000000008881c */ /* 0x000fe40003fcf070 */
[----:B--2---:R-:W-:Y:S02]  /*1c90*/  @!P0 LEA R4, R7, R4, 0x18 ;  /* 0x0000000407048211 */ /* 0x004fe400078ec0ff */
[----:B------:R-:W-:-:S05]  /*1ca0*/  @!P0 LOP3.LUT R7, R6, 0x7c, RZ, 0xc0, !PT ;  /* 0x0000007c06078812 */ /* 0x000fca00078ec0ff */
[----:B------:R-:W-:-:S05]  /*1cb0*/  @!P0 IMAD.IADD R5, R7, 0x1, R4 ;  /* 0x0000000107058824 */ /* 0x000fca00078e0204 */
[----:B------:R4:W-:Y:S02]  /*1cc0*/  @!P0 STS [R5+0x10], R28 ;  /* 0x0000101c05008388 */ /* 0x0009e40000000800 */
.L_x_346:
[----:B------:R-:W-:Y:S01]  /*1cd0*/  ISETP.NE.AND P0, PT, R0, RZ, PT ;  /* 0x000000ff0000720c */ /* 0x000fe20003f05270 */
[----:B------:R-:W-:Y:S05]  /*1ce0*/  WARPSYNC.ALL ;  /* 0x0000000000007948 */ /* 0x000fea0003800000 */
[----:B------:R-:W-:Y:S01]  /*1cf0*/  BAR.SYNC.DEFER_BLOCKING 0x0 ;  /* 0x0000000000007b1d */ /* 0x000fe20000010000 */
[----:B-1----:R-:W-:-:S05]  /*1d00*/  P2R R4, PR, RZ, 0x1 ;  /* 0x00000001ff047803 */ /* 0x002fca0000000000 */
[----:B------:R-:W-:Y:S04]  /*1d10*/  BSSY.RECONVERGENT B0, `(.L_x_347) ;  /* 0x0000012000007945 */ /* 0x000fe80003800200 */
[----:B------:R-:W-:Y:S05]  /*1d20*/  @P0 BRA `(.L_x_348) ;  /* 0x0000000000400947 */ /* 0x000fea0003800000 */
[----:B------:R-:W1:Y:S01]  /*1d30*/  S2UR UR5, SR_CgaCtaId ;  /* 0x00000000000579c3 */ /* 0x000e620000008800 */
[----:B------:R-:W-:Y:S02]  /*1d40*/  UMOV UR4, 0x400 ;  /* 0x0000040000047882 */ /* 0x000fe40000000000 */
[----:B-1----:R-:W-:-:S09]  /*1d50*/  ULEA UR4, UR5, UR4, 0x18 ;  /* 0x0000000405047291 */ /* 0x002fd2000f8ec0ff */
[----:B----4-:R-:W1:Y:S04]  /*1d60*/  LDS.128 R4, [UR4+0x10] ;  /* 0x00001004ff047984 */ /* 0x010e680008000c00 */
[----:B------:R-:W4:Y:S04]  /*1d70*/  LDS.128 R8, [UR4+0x20] ;  /* 0x00002004ff087984 */ /* 0x000f280008000c00 */
[----:B--2---:R-:W2:Y:S04]  /*1d80*/  LDS.128 R12, [UR4+0x30] ;  /* 0x00003004ff0c7984 */ /* 0x004ea80008000c00 */
[----:B------:R-:W5:Y:S01]  /*1d90*/  LDS.128 R16, [UR4+0x40] ;  /* 0x00004004ff107984 */ /* 0x000f620008000c00 */
[----:B-1----:R-:W-:-:S04]  /*1da0*/  FMNMX3 R5, R28, R5, R6, !PT ;  /* 0x000000051c057276 */ /* 0x002fc80007800006 */
[----:B----4-:R-:W-:-:S04]  /*1db0*/  FMNMX3 R5, R5, R7, R8, !PT ;  /* 0x0000000705057276 */ /* 0x010fc80007800008 */
[----:B------:R-:W-:-:S04]  /*1dc0*/  FMNMX3 R5, R5, R9, R10, !PT ;  /* 0x0000000905057276 */ /* 0x000fc8000780000a */
[----:B--2---:R-:W-:-:S04]  /*1dd0*/  FMNMX3 R5, R5, R11, R12, !PT ;  /* 0x0000000b05057276 */ /* 0x004fc8000780000c */
[----:B------:R-:W-:-:S04]  /*1de0*/  FMNMX3 R5, R5, R13, R14, !PT ;  /* 0x0000000d05057276 */ /* 0x000fc8000780000e */
[----:B-----5:R-:W-:-:S04]  /*1df0*/  FMNMX3 R5, R5, R15, R16, !PT ;  /* 0x0000000f05057276 */ /* 0x020fc80007800010 */
[----:B------:R-:W-:-:S04]  /*1e00*/  FMNMX3 R18, R5, R17, R18, !PT ;  /* 0x0000001105127276 */ /* 0x000fc80007800012 */
[----:B------:R-:W-:-:S05]  /*1e10*/  FMNMX R18, R18, R19, !PT ;  /* 0x0000001312127209 */ /* 0x000fca0007800000 */
[----:B------:R1:W-:Y:S02]  /*1e20*/  STS [UR4+0x54], R18 ;  /* 0x00005412ff007988 */ /* 0x0003e40008000804 */
.L_x_348:
[----:B------:R-:W-:Y:S05]  /*1e30*/  BSYNC.RECONVERGENT B0 ;  /* 0x0000000000007941 */ /* 0x000fea0003800200 */
.L_x_347:
[----:B------:R-:W5:Y:S01]  /*1e40*/  LDCU.64 UR4, c[0x0][0x410] ;  /* 0x00008200ff0477ac */ /* 0x000f620008000a00 */
[----:B------:R-:W-:Y:S01]  /*1e50*/  MOV R6, 0x400 ;  /* 0x0000040000067802 */ /* 0x000fe20000000f00 */
[----:B------:R-:W-:Y:S01]  /*1e60*/  BSSY.RECONVERGENT B0, `(.L_x_349) ;  /* 0x000007d000007945 */ /* 0x000fe20003800200 */
[----:B----4-:R-:W-:Y:S02]  /*1e70*/  HFMA2 R5, -RZ, RZ, 0, 0 ;  /* 0x00000000ff057431 */ /* 0x010fe400000001ff */
[C---:B------:R-:W-:Y:S01]  /*1e80*/  VIADD R16, R0.reuse, 0x600 ;  /* 0x0000060000107836 */ /* 0x040fe20000000000 */
[----:B---3--:R-:W-:Y:S01]  /*1e90*/  LEA R19, R27, R6, 0x18 ;  /* 0x000000061b137211 */ /* 0x008fe200078ec0ff */
[C---:B------:R-:W-:Y:S01]  /*1ea0*/  VIADD R17, R0.reuse, 0x200 ;  /* 0x0000020000117836 */ /* 0x040fe20000000000 */
[----:B------:R-:W-:Y:S01]  /*1eb0*/  BAR.SYNC.DEFER_BLOCKING 0x0 ;  /* 0x0000000000007b1d */ /* 0x000fe20000010000 */
[----:B-----5:R-:W-:-:S04]  /*1ec0*/  ISETP.GE.U32.AND P0, PT, R0, UR4, PT ;  /* 0x0000000400007c0c */ /* 0x020fc8000bf06070 */
[----:B------:R-:W-:-:S13]  /*1ed0*/  ISETP.GE.AND.EX P0, PT, RZ, UR5, PT, P0 ;  /* 0x00000005ff007c0c */ /* 0x000fda000bf06300 */
[----:B------:R-:W-:Y:S05]  /*1ee0*/  @P0 BRA `(.L_x_350) ;  /* 0x0000000400d00947 */ /* 0x000fea0003800000 */
[----:B------:R3:W4:Y:S01]  /*1ef0*/  LDS R4, [R19+0x54] ;  /* 0x0000540013047984 */ /* 0x0007220000000800 */
[----:B------:R-:W-:Y:S01]  /*1f00*/  LOP3.LUT R13, R24, 0x600, RZ, 0xc0, !PT ;  /* 0x00000600180d7812 */ /* 0x000fe200078ec0ff */
[----:B------:R-:W-:Y:S01]  /*1f10*/  BSSY.RECONVERGENT B1, `(.L_x_351) ;  /* 0x0000035000017945 */ /* 0x000fe20003800200 */
[----:B------:R-:W-:Y:S02]  /*1f20*/  IMAD.MOV.U32 R5, RZ, RZ, RZ ;  /* 0x000000ffff057224 */ /* 0x000fe400078e00ff */
[----:B------:R-:W-:Y:S01]  /*1f30*/  ISETP.NE.U32.AND P0, PT, R13, 0x600, PT ;  /* 0x000006000d00780c */ /* 0x000fe20003f05070 */
[----:B------:R-:W-:-:S03]  /*1f40*/  IMAD.MOV.U32 R7, RZ, RZ, R0 ;  /* 0x000000ffff077224 */ /* 0x000fc600078e0000 */
[----:B------:R-:W-:-:S13]  /*1f50*/  ISETP.NE.AND.EX P0, PT, RZ, RZ, PT, P0 ;  /* 0x000000ffff00720c */ /* 0x000fda0003f05300 */
[----:B---3--:R-:W-:Y:S05]  /*1f60*/  @!P0 BRA `(.L_x_352) ;  /* 0x0000000000bc8947 */ /* 0x008fea0003800000 */
[----:B------:R-:W4:Y:S01]  /*1f70*/  LDS R5, [R20] ;  /* 0x0000000014057984 */ /* 0x000f220000000800 */
[----:B------:R-:W-:Y:S01]  /*1f80*/  IMAD.MOV.U32 R12, RZ, RZ, 0x3bbb989d ;  /* 0x3bbb989dff0c7424 */ /* 0x000fe200078e00ff */
[----:B------:R-:W-:Y:S02]  /*1f90*/  MOV R11, 0x437c0000 ;  /* 0x437c0000000b7802 */ /* 0x000fe40000000f00 */
[----:B------:R-:W-:-:S04]  /*1fa0*/  ISETP.NE.U32.AND P0, PT, R13, RZ, PT ;  /* 0x000000ff0d00720c */ /* 0x000fc80003f05070 */
[----:B------:R-:W-:Y:S01]  /*1fb0*/  ISETP.NE.AND.EX P0, PT, RZ, RZ, PT, P0 ;  /* 0x000000ffff00720c */ /* 0x000fe20003f05300 */
[----:B----4-:R-:W-:-:S04]  /*1fc0*/  FADD R5, -R4, R5 ;  /* 0x0000000504057221 */ /* 0x010fc80000000100 */
[----:B------:R-:W-:-:S04]  /*1fd0*/  FFMA.SAT R7, R5, R12, 0.5 ;  /* 0x3f00000005077423 */ /* 0x000fc8000000200c */
[----:B------:R-:W-:-:S04]  /*1fe0*/  FFMA.RM R7, R7, R11, 12582913 ;  /* 0x4b40000107077423 */ /* 0x000fc8000000400b */
[C---:B------:R-:W-:Y:S01]  /*1ff0*/  FADD R8, R7.reuse, -12583039 ;  /* 0xcb40007f07087421 */ /* 0x040fe20000000000 */
[----:B------:R-:W-:-:S03]  /*2000*/  IMAD.SHL.U32 R7, R7, 0x800000, RZ ;  /* 0x0080000007077824 */ /* 0x000fc600078e00ff */
[----:B------:R-:W-:-:S04]  /*2010*/  FFMA R8, R5, 1.4426950216293334961, -R8 ;  /* 0x3fb8aa3b05087823 */ /* 0x000fc80000000808 */
[----:B------:R-:W-:-:S06]  /*2020*/  FFMA R8, R5, 1.925963033500011079e-08, R8 ;  /* 0x32a5706005087823 */ /* 0x000fcc0000000008 */
[----:B------:R-:W3:Y:S02]  /*2030*/  MUFU.EX2 R8, R8 ;  /* 0x0000000800087308 */ /* 0x000ee40000000800 */
[----:B---3--:R-:W-:Y:S01]  /*2040*/  FMUL R9, R7, R8 ;  /* 0x0000000807097220 */ /* 0x008fe20000400000 */
[----:B------:R-:W-:-:S03]  /*2050*/  IMAD.MOV.U32 R7, RZ, RZ, R17 ;  /* 0x000000ffff077224 */ /* 0x000fc600078e0011 */
[----:B------:R-:W-:Y:S01]  /*2060*/  FADD R5, RZ, R9 ;  /* 0x00000009ff057221 */ /* 0x000fe20000000000 */
[----:B------:R3:W-:Y:S01]  /*2070*/  STS [R20], R9 ;  /* 0x0000000914007388 */ /* 0x0007e20000000800 */
[----:B------:R-:W-:Y:S05]  /*2080*/  @!P0 BRA `(.L_x_352) ;  /* 0x0000000000748947 */ /* 0x000fea0003800000 */
[----:B------:R-:W4:Y:S01]  /*2090*/  LDS R7, [R20+0x800] ;  /* 0x0008000014077984 */ /* 0x000f220000000800 */
[----:B------:R-:W-:-:S04]  /*20a0*/  ISETP.NE.U32.AND P0, PT, R13, 0x200, PT ;  /* 0x000002000d00780c */ /* 0x000fc80003f05070 */
[----:B------:R-:W-:Y:S01]  /*20b0*/  ISETP.NE.AND.EX P0, PT, RZ, RZ, PT, P0 ;  /* 0x000000ffff00720c */ /* 0x000fe20003f05300 */
[----:B----4-:R-:W-:-:S04]  /*20c0*/  FADD R7, -R4, R7 ;  /* 0x0000000704077221 */ /* 0x010fc80000000100 */
[----:B------:R-:W-:-:S04]  /*20d0*/  FFMA.SAT R8, R7, R12, 0.5 ;  /* 0x3f00000007087423 */ /* 0x000fc8000000200c */
[----:B------:R-:W-:-:S04]  /*20e0*/  FFMA.RM R8, R8, R11, 12582913 ;  /* 0x4b40000108087423 */ /* 0x000fc8000000400b */
[C---:B------:R-:W-:Y:S01]  /*20f0*/  FADD R10, R8.reuse, -12583039 ;  /* 0xcb40007f080a7421 */ /* 0x040fe20000000000 */
[----:B------:R-:W-:-:S03]  /*2100*/  IMAD.SHL.U32 R8, R8, 0x800000, RZ ;  /* 0x0080000008087824 */ /* 0x000fc600078e00ff */
[----:B------:R-:W-:-:S04]  /*2110*/  FFMA R10, R7, 1.4426950216293334961, -R10 ;  /* 0x3fb8aa3b070a7823 */ /* 0x000fc8000000080a */
[----:B------:R-:W-:-:S04]  /*2120*/  FFMA R10, R7, 1.925963033500011079e-08, R10 ;  /* 0x32a57060070a7823 */ /* 0x000fc8000000000a */
[----:B------:R-:W4:Y:S02]  /*2130*/  MUFU.EX2 R7, R10 ;  /* 0x0000000a00077308 */ /* 0x000f240000000800 */
[----:B----4-:R-:W-:Y:S01]  /*2140*/  FMUL R8, R8, R7 ;  /* 0x0000000708087220 */ /* 0x010fe20000400000 */
[----:B------:R-:W-:-:S03]  /*2150*/  LOP3.LUT R7, R0, 0x400, RZ, 0xfc, !PT ;  /* 0x0000040000077812 */ /* 0x000fc600078efcff */
[----:B------:R-:W-:Y:S01]  /*2160*/  FADD R5, R5, R8 ;  /* 0x0000000805057221 */ /* 0x000fe20000000000 */
[----:B------:R4:W-:Y:S01]  /*2170*/  STS [R20+0x800], R8 ;  /* 0x0008000814007388 */ /* 0x0009e20000000800 */
[----:B------:R-:W-:Y:S05]  /*2180*/  @!P0 BRA `(.L_x_352) ;  /* 0x0000000000348947 */ /* 0x000fea0003800000 */
[----:B------:R-:W5:Y:S02]  /*2190*/  LDS R7, [R20+0x1000] ;  /* 0x0010000014077984 */ /* 0x000f640000000800 */
[----:B-----5:R-:W-:-:S04]  /*21a0*/  FADD R7, -R4, R7 ;  /* 0x0000000704077221 */ /* 0x020fc80000000100 */
[----:B----4-:R-:W-:-:S04]  /*21b0*/  FFMA.SAT R8, R7, R12, 0.5 ;  /* 0x3f00000007087423 */ /* 0x010fc8000000200c */
[----:B------:R-:W-:-:S04]  /*21c0*/  FFMA.RM R8, R8, R11, 12582913 ;  /* 0x4b40000108087423 */ /* 0x000fc8000000400b */
[C---:B------:R-:W-:Y:S01]  /*21d0*/  FADD R10, R8.reuse, -12583039 ;  /* 0xcb40007f080a7421 */ /* 0x040fe20000000000 */
[----:B------:R-:W-:-:S03]  /*21e0*/  SHF.L.U32 R8, R8, 0x17, RZ ;  /* 0x0000001708087819 */ /* 0x000fc600000006ff */
[----:B------:R-:W-:-:S04]  /*21f0*/  FFMA R10, R7, 1.4426950216293334961, -R10 ;  /* 0x3fb8aa3b070a7823 */ /* 0x000fc8000000080a */
[----:B------:R-:W-:-:S04]  /*2200*/  FFMA R10, R7, 1.925963033500011079e-08, R10 ;  /* 0x32a57060070a7823 */ /* 0x000fc8000000000a */
[----:B------:R-:W4:Y:S02]  /*2210*/  MUFU.EX2 R7, R10 ;  /* 0x0000000a00077308 */ /* 0x000f240000000800 */
[----:B----4-:R-:W-:Y:S01]  /*2220*/  FMUL R8, R8, R7 ;  /* 0x0000000708087220 */ /* 0x010fe20000400000 */
[----:B------:R-:W-:-:S03]  /*2230*/  IMAD.MOV.U32 R7, RZ, RZ, R16 ;  /* 0x000000ffff077224 */ /* 0x000fc600078e0010 */
[----:B------:R-:W-:Y:S01]  /*2240*/  FADD R5, R5, R8 ;  /* 0x0000000805057221 */ /* 0x000fe20000000000 */
[----:B------:R4:W-:Y:S06]  /*2250*/  STS [R20+0x1000], R8 ;  /* 0x0010000814007388 */ /* 0x0009ec0000000800 */
.L_x_352:
[----:B------:R-:W-:Y:S05]  /*2260*/  BSYNC.RECONVERGENT B1 ;  /* 0x0000000000017941 */ /* 0x000fea0003800200 */
.L_x_351:
[----:B------:R-:W-:-:S04]  /*2270*/  ISETP.GE.U32.AND P0, PT, R24, 0x600, PT ;  /* 0x000006001800780c */ /* 0x000fc80003f06070 */
[----:B------:R-:W-:-:S13]  /*2280*/  ISETP.GE.U32.AND.EX P0, PT, R22, RZ, PT, P0 ;  /* 0x000000ff1600720c */ /* 0x000fda0003f06100 */
[----:B------:R-:W-:Y:S05]  /*2290*/  @!P0 BRA `(.L_x_350) ;  /* 0x0000000000e48947 */ /* 0x000fea0003800000 */
[----:B------:R-:W-:-:S05]  /*22a0*/  VIADD R6, R6, 0xb0 ;  /* 0x000000b006067836 */ /* 0x000fca0000000000 */
[----:B------:R-:W-:-:S07]  /*22b0*/  LEA R6, R27, R6, 0x18 ;  /* 0x000000061b067211 */ /* 0x000fce00078ec0ff */
.L_x_353:
[C---:B0---4-:R-:W-:Y:S02]  /*22c0*/  IMAD R8, R7.reuse, 0x4, R6 ;  /* 0x0000000407087824 */ /* 0x051fe400078e0206 */
[----:B------:R-:W-:Y:S02]  /*22d0*/  HFMA2 R28, -RZ, RZ, 0.96630859375, -0.0022525787353515625 ;  /* 0x3bbb989dff1c7431 */ /* 0x000fe400000001ff */
[----:B------:R-:W-:Y:S02]  /*22e0*/  IMAD.MOV.U32 R29, RZ, RZ, 0x437c0000 ;  /* 0x437c0000ff1d7424 */ /* 0x000fe400078e00ff */
[----:B------:R-:W-:Y:S01]  /*22f0*/  VIADD R7, R7, 0x800 ;  /* 0x0000080007077836 */ /* 0x000fe20000000000 */
[----:B---3--:R-:W3:Y:S04]  /*2300*/  LDS R9, [R8] ;  /* 0x0000000008097984 */ /* 0x008ee80000000800 */
[----:B------:R-:W4:Y:S01]  /*2310*/  LDS R13, [R8+0x800] ;  /* 0x00080000080d7984 */ /* 0x000f220000000800 */
[----:B------:R-:W-:-:S03]  /*2320*/  ISETP.GE.U32.AND P0, PT, R7, UR4, PT ;  /* 0x0000000407007c0c */ /* 0x000fc6000bf06070 */
[----:B------:R-:W5:Y:S01]  /*2330*/  LDS R15, [R8+0x1000] ;  /* 0x00100000080f7984 */ /* 0x000f620000000800 */
[----:B------:R-:W-:-:S03]  /*2340*/  ISETP.GE.U32.AND.EX P0, PT, RZ, UR5, PT, P0 ;  /* 0x00000005ff007c0c */ /* 0x000fc6000bf06100 */
[----:B------:R-:W0:Y:S01]  /*2350*/  LDS R27, [R8+0x1800] ;  /* 0x00180000081b7984 */ /* 0x000e220000000800 */
[----:B---3--:R-:W-:-:S04]  /*2360*/  FADD R11, -R4, R9 ;  /* 0x00000009040b7221 */ /* 0x008fc80000000100 */
[----:B------:R-:W-:Y:S01]  /*2370*/  FFMA.SAT R9, R11, R28, 0.5 ;  /* 0x3f0000000b097423 */ /* 0x000fe2000000201c */
[----:B----4-:R-:W-:-:S03]  /*2380*/  FADD R13, -R4, R13 ;  /* 0x0000000d040d7221 */ /* 0x010fc60000000100 */
[-C--:B------:R-:W-:Y:S01]  /*2390*/  FFMA.RM R9, R9, R29.reuse, 12582913 ;  /* 0x4b40000109097423 */ /* 0x080fe2000000401d */
[C---:B-----5:R-:W-:Y:S01]  /*23a0*/  FADD R15, -R4.reuse, R15 ;  /* 0x0000000f040f7221 */ /* 0x060fe20000000100 */
[-C--:B------:R-:W-:Y:S02]  /*23b0*/  FFMA.SAT R10, R13, R28.reuse, 0.5 ;  /* 0x3f0000000d0a7423 */ /* 0x080fe4000000201c */
[----:B------:R-:W-:Y:S01]  /*23c0*/  FADD R12, R9, -12583039 ;  /* 0xcb40007f090c7421 */ /* 0x000fe20000000000 */
[----:B0-----:R-:W-:Y:S01]  /*23d0*/  FADD R27, -R4, R27 ;  /* 0x0000001b041b7221 */ /* 0x001fe20000000100 */
[-C--:B-1----:R-:W-:Y:S01]  /*23e0*/  FFMA.SAT R18, R15, R28.reuse, 0.5 ;  /* 0x3f0000000f127423 */ /* 0x082fe2000000201c */
[-C--:B------:R-:W-:Y:S01]  /*23f0*/  FFMA.RM R10, R10, R29.reuse, 12582913 ;  /* 0x4b4000010a0a7423 */ /* 0x080fe2000000401d */
[----:B------:R-:W-:Y:S01]  /*2400*/  FFMA R12, R11, 1.4426950216293334961, -R12 ;  /* 0x3fb8aa3b0b0c7823 */ /* 0x000fe2000000080c */
[----:B------:R-:W-:Y:S02]  /*2410*/  IMAD.SHL.U32 R9, R9, 0x800000, RZ ;  /* 0x0080000009097824 */ /* 0x000fe400078e00ff */
[-C--:B------:R-:W-:Y:S01]  /*2420*/  FFMA.RM R18, R18, R29.reuse, 12582913 ;  /* 0x4b40000112127423 */ /* 0x080fe2000000401d */
[----:B--2---:R-:W-:Y:S01]  /*2430*/  FADD R14, R10, -12583039 ;  /* 0xcb40007f0a0e7421 */ /* 0x004fe20000000000 */
[----:B------:R-:W-:Y:S01]  /*2440*/  FFMA R12, R11, 1.925963033500011079e-08, R12 ;  /* 0x32a570600b0c7823 */ /* 0x000fe2000000000c */
[----:B------:R-:W-:Y:S01]  /*2450*/  FFMA.SAT R11, R27, R28, 0.5 ;  /* 0x3f0000001b0b7423 */ /* 0x000fe2000000201c */
[C---:B------:R-:W-:Y:S01]  /*2460*/  FADD R28, R18.reuse, -12583039 ;  /* 0xcb40007f121c7421 */ /* 0x040fe20000000000 */
[----:B------:R-:W-:Y:S01]  /*2470*/  FFMA R14, R13, 1.4426950216293334961, -R14 ;  /* 0x3fb8aa3b0d0e7823 */ /* 0x000fe2000000080e */
[----:B------:R-:W-:Y:S01]  /*2480*/  SHF.L.U32 R18, R18, 0x17, RZ ;  /* 0x0000001712127819 */ /* 0x000fe200000006ff */
[----:B------:R-:W-:Y:S01]  /*2490*/  FFMA.RM R29, R11, R29, 12582913 ;  /* 0x4b4000010b1d7423 */ /* 0x000fe2000000401d */
[----:B------:R-:W-:Y:S01]  /*24a0*/  FFMA R28, R15, 1.4426950216293334961, -R28 ;  /* 0x3fb8aa3b0f1c7823 */ /* 0x000fe2000000081c */
[----:B------:R-:W-:Y:S01]  /*24b0*/  FFMA R14, R13, 1.925963033500011079e-08, R14 ;  /* 0x32a570600d0e7823 */ /* 0x000fe2000000000e */
[----:B------:R-:W0:Y:S01]  /*24c0*/  MUFU.EX2 R12, R12 ;  /* 0x0000000c000c7308 */ /* 0x000e220000000800 */
[----:B------:R-:W-:Y:S01]  /*24d0*/  FADD R30, R29, -12583039 ;  /* 0xcb40007f1d1e7421 */ /* 0x000fe20000000000 */
[----:B------:R-:W-:Y:S01]  /*24e0*/  FFMA R28, R15, 1.925963033500011079e-08, R28 ;  /* 0x32a570600f1c7823 */ /* 0x000fe2000000001c */
[----:B------:R-:W-:-:S02]  /*24f0*/  IMAD.SHL.U32 R10, R10, 0x800000, RZ ;  /* 0x008000000a0a7824 */ /* 0x000fc400078e00ff */
[----:B------:R-:W-:Y:S01]  /*2500*/  FFMA R30, R27, 1.4426950216293334961, -R30 ;  /* 0x3fb8aa3b1b1e7823 */ /* 0x000fe2000000081e */
[----:B------:R-:W-:Y:S02]  /*2510*/  IMAD.SHL.U32 R29, R29, 0x800000, RZ ;  /* 0x008000001d1d7824 */ /* 0x000fe400078e00ff */
[----:B------:R-:W1:Y:S01]  /*2520*/  MUFU.EX2 R11, R14 ;  /* 0x0000000e000b7308 */ /* 0x000e620000000800 */
[----:B------:R-:W-:-:S07]  /*2530*/  FFMA R30, R27, 1.925963033500011079e-08, R30 ;  /* 0x32a570601b1e7823 */ /* 0x000fce000000001e */
        /* <DEDUP_REMOVED lines=15> */
.L_x_350:
[----:B------:R-:W-:Y:S05]  /*2630*/  BSYNC.RECONVERGENT B0 ;  /* 0x0000000000007941 */ /* 0x000fea0003800200 */
.L_x_349:
[----:B------:R-:W-:Y:S01]  /*2640*/  IMAD.MOV.U32 R27, RZ, RZ, R5 ;  /* 0x000000ffff1b7224 */ /* 0x000fe200078e0005 */
[----:B------:R-:W5:Y:S01]  /*2650*/  S2UR UR5, SR_CgaCtaId ;  /* 0x00000000000579c3 */ /* 0x000f620000008800 */
[----:B------:R-:W-:Y:S01]  /*2660*/  UMOV UR4, 0x400 ;  /* 0x0000040000047882 */ /* 0x000fe20000000000 */
[----:B------:R-:W-:Y:S01]  /*2670*/  ISETP.NE.AND P0, PT, R0, RZ, PT ;  /* 0x000000ff0000720c */ /* 0x000fe20003f05270 */
[----:B------:R-:W-:Y:S01]  /*2680*/  UIADD3 UR4, UPT, UPT, UR4, 0x58, URZ ;  /* 0x0000005804047890 */ /* 0x000fe2000fffe0ff */
[----:B----4-:R-:W4:Y:S01]  /*2690*/  SHFL.DOWN PT, R4, R27, 0x1, 0x1f ;  /* 0x08201f001b047f89 */ /* 0x010f2200000e0000 */
[----:B------:R-:W-:Y:S01]  /*26a0*/  SHF.R.U32.HI R5, RZ, 0x3, R0 ;  /* 0x00000003ff057819 */ /* 0x000fe20000011600 */
[----:B------:R-:W-:Y:S03]  /*26b0*/  BSSY.RECONVERGENT B0, `(.L_x_354) ;  /* 0x0000024000007945 */ /* 0x000fe60003800200 */
[----:B------:R-:W-:Y:S01]  /*26c0*/  LOP3.LUT R6, R5, 0x7c, RZ, 0xc0, !PT ;  /* 0x0000007c05067812 */ /* 0x000fe200078ec0ff */
[----:B-----5:R-:W-:Y:S01]  /*26d0*/  ULEA UR4, UR5, UR4, 0x18 ;  /* 0x0000000405047291 */ /* 0x020fe2000f8ec0ff */
[----:B----4-:R-:W-:-:S05]  /*26e0*/  @!P1 FADD R27, R4, R27 ;  /* 0x0000001b041b9221 */ /* 0x010fca0000000000 */
[----:B------:R-:W4:Y:S02]  /*26f0*/  SHFL.DOWN PT, R4, R27, 0x2, 0x1f ;  /* 0x08401f001b047f89 */ /* 0x000f2400000e0000 */
[----:B----4-:R-:W-:-:S05]  /*2700*/  @!P2 FADD R27, R27, R4 ;  /* 0x000000041b1ba221 */ /* 0x010fca0000000000 */
[----:B------:R-:W4:Y:S02]  /*2710*/  SHFL.DOWN PT, R4, R27, 0x4, 0x1f ;  /* 0x08801f001b047f89 */ /* 0x000f2400000e0000 */
[----:B----4-:R-:W-:-:S05]  /*2720*/  @!P3 FADD R27, R27, R4 ;  /* 0x000000041b1bb221 */ /* 0x010fca0000000000 */
[----:B------:R-:W4:Y:S02]  /*2730*/  SHFL.DOWN PT, R4, R27, 0x8, 0x1f ;  /* 0x09001f001b047f89 */ /* 0x000f2400000e0000 */
[----:B----4-:R-:W-:-:S05]  /*2740*/  @!P4 FADD R27, R27, R4 ;  /* 0x000000041b1bc221 */ /* 0x010fca0000000000 */
[----:B------:R-:W4:Y:S02]  /*2750*/  SHFL.DOWN PT, R4, R27, 0x10, 0x1f ;  /* 0x0a001f001b047f89 */ /* 0x000f2400000e0000 */
[----:B----4-:R-:W-:-:S05]  /*2760*/  @!P5 FADD R27, R27, R4 ;  /* 0x000000041b1bd221 */ /* 0x010fca0000000000 */
[----:B------:R4:W-:Y:S01]  /*2770*/  @P6 STS [R6+UR4+0x10], R27 ;  /* 0x0000101b06006988 */ /* 0x0009e20008000804 */
[----:B------:R-:W-:Y:S06]  /*2780*/  BAR.SYNC.DEFER_BLOCKING 0x0 ;  /* 0x0000000000007b1d */ /* 0x000fec0000010000 */
[----:B------:R-:W-:Y:S05]  /*2790*/  @P0 BRA `(.L_x_355) ;  /* 0x0000000000540947 */ /* 0x000fea0003800000 */
[----:B-1----:R-:W1:Y:S04]  /*27a0*/  LDS R18, [R19+0x6c] ;  /* 0x00006c0013127984 */ /* 0x002e680000000800 */
[----:B----4-:R-:W4:Y:S04]  /*27b0*/  LDS.128 R4, [R19+0x70] ;  /* 0x0000700013047984 */ /* 0x010f280000000c00 */
[----:B0--3--:R-:W0:Y:S04]  /*27c0*/  LDS.128 R8, [R19+0x80] ;  /* 0x0000800013087984 */ /* 0x009e280000000c00 */
[----:B--2---:R-:W2:Y:S01]  /*27d0*/  LDS.128 R12, [R19+0x90] ;  /* 0x00009000130c7984 */ /* 0x004ea20000000c00 */
[----:B-1----:R-:W-:-:S04]  /*27e0*/  FADD R27, R27, R18 ;  /* 0x000000121b1b7221 */ /* 0x002fc80000000000 */
[----:B----4-:R-:W-:-:S04]  /*27f0*/  FADD R4, R27, R4 ;  /* 0x000000041b047221 */ /* 0x010fc80000000000 */
[----:B------:R-:W-:-:S04]  /*2800*/  FADD R5, R4, R5 ;  /* 0x0000000504057221 */ /* 0x000fc80000000000 */
[----:B------:R-:W-:Y:S02]  /*2810*/  FADD R6, R5, R6 ;  /* 0x0000000605067221 */ /* 0x000fe40000000000 */
[----:B------:R-:W1:Y:S02]  /*2820*/  LDS.64 R4, [R19+0xa0] ;  /* 0x0000a00013047984 */ /* 0x000e640000000a00 */
[----:B------:R-:W-:-:S04]  /*2830*/  FADD R7, R6, R7 ;  /* 0x0000000706077221 */ /* 0x000fc80000000000 */
[----:B0-----:R-:W-:-:S04]  /*2840*/  FADD R8, R7, R8 ;  /* 0x0000000807087221 */ /* 0x001fc80000000000 */
[----:B------:R-:W-:-:S04]  /*2850*/  FADD R9, R8, R9 ;  /* 0x0000000908097221 */ /* 0x000fc80000000000 */
[----:B------:R-:W-:-:S04]  /*2860*/  FADD R10, R9, R10 ;  /* 0x0000000a090a7221 */ /* 0x000fc80000000000 */
[----:B------:R-:W-:-:S04]  /*2870*/  FADD R11, R10, R11 ;  /* 0x0000000b0a0b7221 */ /* 0x000fc80000000000 */
[----:B--2---:R-:W-:-:S04]  /*2880*/  FADD R12, R11, R12 ;  /* 0x0000000c0b0c7221 */ /* 0x004fc80000000000 */
[----:B------:R-:W-:-:S04]  /*2890*/  FADD R13, R12, R13 ;  /* 0x0000000d0c0d7221 */ /* 0x000fc80000000000 */
[----:B------:R-:W-:-:S04]  /*28a0*/  FADD R14, R13, R14 ;  /* 0x0000000e0d0e7221 */ /* 0x000fc80000000000 */
[----:B------:R-:W-:-:S04]  /*28b0*/  FADD R15, R14, R15 ;  /* 0x0000000f0e0f7221 */ /* 0x000fc80000000000 */
[----:B-1----:R-:W-:-:S04]  /*28c0*/  FADD R4, R15, R4 ;  /* 0x000000040f047221 */ /* 0x002fc80000000000 */
[----:B------:R-:W-:-:S05]  /*28d0*/  FADD R4, R4, R5 ;  /* 0x0000000504047221 */ /* 0x000fca0000000000 */
[----:B------:R0:W-:Y:S02]  /*28e0*/  STS [R19+0xac], R4 ;  /* 0x0000ac0413007388 */ /* 0x0001e40000000800 */
.L_x_355:
[----:B------:R-:W-:Y:S05]  /*28f0*/  BSYNC.RECONVERGENT B0 ;  /* 0x0000000000007941 */ /* 0x000fea0003800200 */
.L_x_354:
[----:B------:R-:W-:Y:S01]  /*2900*/  BAR.SYNC.DEFER_BLOCKING 0x0 ;  /* 0x0000000000007b1d */ /* 0x000fe20000010000 */
[----:B------:R-:W-:-:S05]  /*2910*/  ISETP.GE.AND P0, PT, R0, R23, PT ;  /* 0x000000170000720c */ /* 0x000fca0003f06270 */
[----:B------:R-:W0:Y:S01]  /*2920*/  LDCU.64 UR8, c[0x0][0x3f8] ;  /* 0x00007f00ff0877ac */ /* 0x000e220008000a00 */
[----:B------:R-:W-:Y:S01]  /*2930*/  BSSY.RECONVERGENT B0, `(.L_x_356) ;  /* 0x0000144000007945 */ /* 0x000fe20003800200 */
[----:B------:R-:W0:Y:S06]  /*2940*/  LDCU.64 UR6, c[0x0][0x400] ;  /* 0x00008000ff0677ac */ /* 0x000e2c0008000a00 */
[----:B------:R-:W-:Y:S05]  /*2950*/  @P0 BRA `(.L_x_357) ;  /* 0x0000001400040947 */ /* 0x000fea0003800000 */
[----:B------:R1:W2:Y:S01]  /*2960*/  LDS R5, [R19+0xac] ;  /* 0x0000ac0013057984 */ /* 0x0002a20000000800 */
[----:B0-----:R-:W-:Y:S01]  /*2970*/  LOP3.LUT R4, RZ, R0, RZ, 0x33, !PT ;  /* 0x00000000ff047212 */ /* 0x001fe200078e33ff */
[----:B------:R-:W-:Y:S01]  /*2980*/  BSSY.RECONVERGENT B3, `(.L_x_358) ;  /* 0x000008d000037945 */ /* 0x000fe20003800200 */
[----:B------:R-:W-:Y:S02]  /*2990*/  IMAD.MOV.U32 R10, RZ, RZ, R0 ;  /* 0x000000ffff0a7224 */ /* 0x000fe400078e0000 */
[----:B------:R-:W-:-:S04]  /*29a0*/  IADD3 R11, PT, PT, R4, R23, RZ ;  /* 0x00000017040b7210 */ /* 0x000fc80007ffe0ff */
[----:B-1----:R-:W-:-:S04]  /*29b0*/  LOP3.LUT R18, R11, 0x600, RZ, 0xc0, !PT ;  /* 0x000006000b127812 */ /* 0x002fc800078ec0ff */
[----:B------:R-:W-:-:S13]  /*29c0*/  ISETP.NE.AND P0, PT, R18, 0x600, PT ;  /* 0x000006001200780c */ /* 0x000fda0003f05270 */
[----:B------:R-:W-:Y:S05]  /*29d0*/  @!P0 BRA `(.L_x_359) ;  /* 0x00000008001c8947 */ /* 0x000fea0003800000 */
[----:B------:R-:W0:Y:S01]  /*29e0*/  LDS R4, [R20] ;  /* 0x0000000014047984 */ /* 0x000e220000000800 */
[----:B--2-4-:R-:W1:Y:S01]  /*29f0*/  MUFU.RCP R6, R5 ;  /* 0x0000000500067308 */ /* 0x014e620000001000 */
        /* <DEDUP_REMOVED lines=9> */
[----:B---3--:R-:W-:Y:S05]  /*2a90*/  CALL.REL.NOINC `($__internal_7_$__cuda_sm3x_div_rn_noftz_f32_slowpath) ;  /* 0x0000001400587944 */ /* 0x008fea0003c00000 */
[----:B------:R-:W-:-:S07]  /*2aa0*/  IMAD.MOV.U32 R12, RZ, RZ, R13 ;  /* 0x000000ffff0c7224 */ /* 0x000fce00078e000d */
.L_x_361:
[----:B------:R-:W-:Y:S05]  /*2ab0*/  BSYNC.RECONVERGENT B4 ;  /* 0x0000000000047941 */ /* 0x000fea0003800200 */
.L_x_360:
        /* <DEDUP_REMOVED lines=11> */
[----:B------:R-:W-:Y:S02]  /*2b70*/  MOV R4, R6 ;  /* 0x0000000600047202 */ /* 0x000fe40000000f00 */
[----:B------:R-:W-:-:S07]  /*2b80*/  MOV R8, 0x2ba0 ;  /* 0x00002ba000087802 */ /* 0x000fce0000000f00 */
[----:B---3--:R-:W-:Y:S05]  /*2b90*/  CALL.REL.NOINC `($__internal_7_$__cuda_sm3x_div_rn_noftz_f32_slowpath) ;  /* 0x0000001400187944 */ /* 0x008fea0003c00000 */
.L_x_363:
[----:B------:R-:W-:Y:S05]  /*2ba0*/  BSYNC.RECONVERGENT B4 ;  /* 0x0000000000047941 */ /* 0x000fea0003800200 */
.L_x_362:
[----:B------:R-:W0:Y:S01]  /*2bb0*/  LDCU.64 UR4, c[0x0][0x400] ;  /* 0x00008000ff0477ac */ /* 0x000e220008000a00 */
[----:B------:R-:W-:Y:S01]  /*2bc0*/  IMAD.SHL.U32 R6, R0, 0x2, RZ ;  /* 0x0000000200067824 */ /* 0x000fe200078e00ff */
[----:B------:R-:W-:Y:S01]  /*2bd0*/  R2UR UR10, R2 ;  /* 0x00000000020a72ca */ /* 0x000fe200000e0000 */
[----:B------:R-:W-:Y:S01]  /*2be0*/  IMAD.MOV.U32 R7, RZ, RZ, RZ ;  /* 0x000000ffff077224 */ /* 0x000fe200078e00ff */
[----:B------:R-:W-:Y:S01]  /*2bf0*/  R2UR UR11, R3 ;  /* 0x00000000030b72ca */ /* 0x000fe200000e0000 */
[----:B------:R-:W-:Y:S02]  /*2c00*/  IMAD.MOV.U32 R10, RZ, RZ, R17 ;  /* 0x000000ffff0a7224 */ /* 0x000fe400078e0011 */
[----:B0-----:R-:W-:Y:S02]  /*2c10*/  IMAD R4, R25, UR4, RZ ;  /* 0x0000000419047c24 */ /* 0x001fe4000f8e02ff */
[----:B------:R-:W-:-:S04]  /*2c20*/  IMAD.WIDE.U32 R6, R21, UR4, R6 ;  /* 0x0000000415067c25 */ /* 0x000fc8000f8e0006 */
[----:B------:R-:W-:Y:S01]  /*2c30*/  IMAD R15, R21, UR5, R4 ;  /* 0x00000005150f7c24 */ /* 0x000fe2000f8e0204 */
[----:B------:R-:W0:Y:S03]  /*2c40*/  LDCU.64 UR4, c[0x0][0x3f8] ;  /* 0x00007f00ff0477ac */ /* 0x000e260008000a00 */
[----:B------:R-:W-:-:S05]  /*2c50*/  IMAD.IADD R15, R7, 0x1, R15 ;  /* 0x00000001070f7824 */ /* 0x000fca00078e020f */
[----:B------:R-:W-:-:S04]  /*2c60*/  LEA.HI R4, P0, R15, R6, RZ, 0x1 ;  /* 0x000000060f047211 */ /* 0x000fc800078108ff */
[----:B------:R-:W-:Y:S01]  /*2c70*/  SHF.L.U32 R8, R4, 0x2, RZ ;  /* 0x0000000204087819 */ /* 0x000fe200000006ff */
[----:B---3--:R-:W-:-:S03]  /*2c80*/  IMAD.X R9, RZ, RZ, R15, P0 ;  /* 0x000000ffff097224 */ /* 0x008fc600000e060f */
[----:B------:R-:W-:Y:S02]  /*2c90*/  LOP3.LUT R8, R8, 0xfffffff8, RZ, 0xc0, !PT ;  /* 0xfffffff808087812 */ /* 0x000fe400078ec0ff */
[----:B------:R-:W-:Y:S02]  /*2ca0*/  SHF.L.U64.HI R4, R4, 0x2, R9 ;  /* 0x0000000204047819 */ /* 0x000fe40000010209 */
        /* <DEDUP_REMOVED lines=8> */
[----:B------:R-:W-:Y:S01]  /*2d30*/  LOP3.LUT R10, R0, 0x400, RZ, 0xfc, !PT ;  /* 0x00000400000a7812 */ /* 0x000fe200078efcff */
        /* <DEDUP_REMOVED lines=9> */
[----:B------:R-:W-:Y:S05]  /*2dd0*/  CALL.REL.NOINC `($__internal_7_$__cuda_sm3x_div_rn_noftz_f32_slowpath) ;  /* 0x0000001000887944 */ /* 0x000fea0003c00000 */
[----:B------:R-:W-:-:S07]  /*2de0*/  MOV R12, R13 ;  /* 0x0000000d000c7202 */ /* 0x000fce0000000f00 */
.L_x_365:
[----:B------:R-:W-:Y:S05]  /*2df0*/  BSYNC.RECONVERGENT B4 ;  /* 0x0000000000047941 */ /* 0x000fea0003800200 */
.L_x_364:
        /* <DEDUP_REMOVED lines=11> */
[----:B------:R-:W-:Y:S05]  /*2eb0*/  CALL.REL.NOINC `($__internal_7_$__cuda_sm3x_div_rn_noftz_f32_slowpath) ;  /* 0x0000001000507944 */ /* 0x000fea0003c00000 */
.L_x_367:
[----:B------:R-:W-:Y:S05]  /*2ec0*/  BSYNC.RECONVERGENT B4 ;  /* 0x0000000000047941 */ /* 0x000fea0003800200 */
.L_x_366:
[----:B------:R-:W-:Y:S01]  /*2ed0*/  IADD3 R0, P0, PT, R6, 0x400, RZ ;  /* 0x0000040006007810 */ /* 0x000fe20007f1e0ff */
[----:B------:R-:W0:Y:S01]  /*2ee0*/  LDCU.64 UR4, c[0x0][0x3f8] ;  /* 0x00007f00ff0477ac */ /* 0x000e220008000a00 */
[----:B------:R-:W-:Y:S02]  /*2ef0*/  R2UR UR10, R2 ;  /* 0x00000000020a72ca */ /* 0x000fe400000e0000 */
[----:B------:R-:W-:Y:S01]  /*2f00*/  R2UR UR11, R3 ;  /* 0x00000000030b72ca */ /* 0x000fe200000e0000 */
[----:B------:R-:W-:-:S05]  /*2f10*/  IMAD.X R9, RZ, RZ, R15, P0 ;  /* 0x000000ffff097224 */ /* 0x000fca00000e060f */
[----:B------:R-:W-:-:S05]  /*2f20*/  LEA.HI R0, P0, R9, R0, RZ, 0x1 ;  /* 0x0000000009007211 */ /* 0x000fca00078108ff */
[----:B------:R-:W-:Y:S02]  /*2f30*/  IMAD.SHL.U32 R8, R0, 0x4, RZ ;  /* 0x0000000400087824 */ /* 0x000fe400078e00ff */
        /* <DEDUP_REMOVED lines=20> */
[----:B------:R-:W-:-:S07]  /*3080*/  MOV R12, R13 ;  /* 0x0000000d000c7202 */ /* 0x000fce0000000f00 */
.L_x_369:
[----:B------:R-:W-:Y:S05]  /*3090*/  BSYNC.RECONVERGENT B4 ;  /* 0x0000000000047941 */ /* 0x000fea0003800200 */
.L_x_368:
        /* <DEDUP_REMOVED lines=12> */
.L_x_371:
[----:B------:R-:W-:Y:S05]  /*3160*/  BSYNC.RECONVERGENT B4 ;  /* 0x0000000000047941 */ /* 0x000fea0003800200 */
.L_x_370:
[----:B------:R-:W-:Y:S01]  /*3170*/  IADD3 R0, P0, PT, R6, 0x800, RZ ;  /* 0x0000080006007810 */ /* 0x000fe20007f1e0ff */
[----:B------:R-:W0:Y:S01]  /*3180*/  LDCU.64 UR4, c[0x0][0x3f8] ;  /* 0x00007f00ff0477ac */ /* 0x000e220008000a00 */
[----:B------:R-:W-:Y:S02]  /*3190*/  R2UR UR10, R2 ;  /* 0x00000000020a72ca */ /* 0x000fe400000e0000 */
[----:B------:R-:W-:Y:S01]  /*31a0*/  R2UR UR11, R3 ;  /* 0x00000000030b72ca */ /* 0x000fe200000e0000 */
[----:B------:R-:W-:Y:S01]  /*31b0*/  IMAD.X R7, RZ, RZ, R15, P0 ;  /* 0x000000ffff077224 */ /* 0x000fe200000e060f */
[----:B------:R-:W-:-:S04]  /*31c0*/  MOV R10, R16 ;  /* 0x00000010000a7202 */ /* 0x000fc80000000f00 */
[----:B------:R-:W-:-:S05]  /*31d0*/  LEA.HI R0, P0, R7, R0, RZ, 0x1 ;  /* 0x0000000007007211 */ /* 0x000fca00078108ff */
[----:B------:R-:W-:Y:S02]  /*31e0*/  IMAD.SHL.U32 R6, R0, 0x4, RZ ;  /* 0x0000000400067824 */ /* 0x000fe400078e00ff */
[----:B------:R-:W-:-:S03]  /*31f0*/  IMAD.X R7, RZ, RZ, R7, P0 ;  /* 0x000000ffff077224 */ /* 0x000fc600000e0607 */
[----:B------:R-:W-:Y:S02]  /*3200*/  LOP3.LUT R6, R6, 0xfffffff8, RZ, 0xc0, !PT ;  /* 0xfffffff806067812 */ /* 0x000fe400078ec0ff */
[----:B------:R-:W-:Y:S02]  /*3210*/  SHF.L.U64.HI R0, R0, 0x2, R7 ;  /* 0x0000000200007819 */ /* 0x000fe40000010207 */
[----:B0-----:R-:W-:-:S04]  /*3220*/  IADD3 R6, P0, PT, R6, UR4, RZ ;  /* 0x0000000406067c10 */ /* 0x001fc8000ff1e0ff */
[----:B------:R-:W-:-:S05]  /*3230*/  IADD3.X R7, PT, PT, R0, UR5, RZ, P0, !PT ;  /* 0x0000000500077c10 */ /* 0x000fca00087fe4ff */
[----:B------:R0:W-:Y:S04]  /*3240*/  STG.E.64 desc[UR10][R6.64], R12 ;  /* 0x0000000c06007986 */ /* 0x0001e8000c101b0a */
.L_x_359:
[----:B------:R-:W-:Y:S05]  /*3250*/  BSYNC.RECONVERGENT B3 ;  /* 0x0000000000037941 */ /* 0x000fea0003800200 */
.L_x_358:
[----:B------:R-:W-:-:S13]  /*3260*/  ISETP.GE.U32.AND P0, PT, R11, 0x600, PT ;  /* 0x000006000b00780c */ /* 0x000fda0003f06070 */
[----:B------:R-:W-:Y:S05]  /*3270*/  @!P0 BRA `(.L_x_357) ;  /* 0x0000000800bc8947 */ /* 0x000fea0003800000 */
.L_x_388:
[----:B------:R-:W5:Y:S01]  /*3280*/  S2UR UR5, SR_CgaCtaId ;  /* 0x00000000000579c3 */ /* 0x000f620000008800 */
[----:B------:R-:W-:Y:S01]  /*3290*/  UMOV UR4, 0x400 ;  /* 0x0000040000047882 */ /* 0x000fe20000000000 */
[----:B0-2---:R-:W0:Y:S01]  /*32a0*/  MUFU.RCP R0, R5 ;  /* 0x0000000500007308 */ /* 0x005e220000001000 */
[----:B------:R-:W-:Y:S01]  /*32b0*/  UIADD3 UR4, UPT, UPT, UR4, 0xb0, URZ ;  /* 0x000000b004047890 */ /* 0x000fe2000fffe0ff */
[----:B------:R-:W-:Y:S01]  /*32c0*/  BSSY.RECONVERGENT B3, `(.L_x_372) ;  /* 0x000000e000037945 */ /* 0x000fe20003800200 */
[----:B0-----:R-:W-:-:S04]  /*32d0*/  FFMA R7, -R5, R0, 1 ;  /* 0x3f80000005077423 */ /* 0x001fc80000000100 */
[----:B------:R-:W-:Y:S01]  /*32e0*/  FFMA R0, R0, R7, R0 ;  /* 0x0000000700007223 */ /* 0x000fe20000000000 */
[----:B-----5:R-:W-:-:S06]  /*32f0*/  ULEA UR4, UR5, UR4, 0x18 ;  /* 0x0000000405047291 */ /* 0x020fcc000f8ec0ff */
[----:B------:R-:W-:-:S05]  /*3300*/  LEA R18, R10, UR4, 0x2 ;  /* 0x000000040a127c11 */ /* 0x000fca000f8e10ff */
[----:B------:R-:W0:Y:S02]  /*3310*/  LDS R4, [R18] ;  /* 0x0000000012047984 */ /* 0x000e240000000800 */
[----:B0-----:R-:W0:Y:S01]  /*3320*/  FCHK P0, R4, R5 ;  /* 0x0000000504007302 */ /* 0x001e220000000000 */
[----:B-1----:R-:W-:-:S04]  /*3330*/  FFMA R12, R0, R4, RZ ;  /* 0x00000004000c7223 */ /* 0x002fc800000000ff */
[----:B------:R-:W-:-:S04]  /*3340*/  FFMA R7, -R5, R12, R4 ;  /* 0x0000000c05077223 */ /* 0x000fc80000000104 */
[----:B------:R-:W-:Y:S01]  /*3350*/  FFMA R12, R0, R7, R12 ;  /* 0x00000007000c7223 */ /* 0x000fe2000000000c */
[----:B0-----:R-:W-:Y:S06]  /*3360*/  @!P0 BRA `(.L_x_373) ;  /* 0x00000000000c8947 */ /* 0x001fec0003800000 */
[----:B------:R-:W-:-:S07]  /*3370*/  MOV R8, 0x3390 ;  /* 0x0000339000087802 */ /* 0x000fce0000000f00 */
[----:B---34-:R-:W-:Y:S05]  /*3380*/  CALL.REL.NOINC `($__internal_7_$__cuda_sm3x_div_rn_noftz_f32_slowpath) ;  /* 0x0000000c001c7944 */ /* 0x018fea0003c00000 */
[----:B------:R-:W-:-:S07]  /*3390*/  IMAD.MOV.U32 R12, RZ, RZ, R13 ;  /* 0x000000ffff0c7224 */ /* 0x000fce00078e000d */
.L_x_373:
[----:B------:R-:W-:Y:S05]  /*33a0*/  BSYNC.RECONVERGENT B3 ;  /* 0x0000000000037941 */ /* 0x000fea0003800200 */
.L_x_372:
[----:B------:R-:W-:Y:S01]  /*33b0*/  IMAD R16, R23, 0x4, R18 ;  /* 0x0000000417107824 */ /* 0x000fe200078e0212 */
[----:B------:R-:W0:Y:S01]  /*33c0*/  MUFU.RCP R0, R5 ;  /* 0x0000000500007308 */ /* 0x000e220000001000 */
[----:B------:R-:W-:Y:S03]  /*33d0*/  BSSY.RECONVERGENT B3, `(.L_x_374) ;  /* 0x000000c000037945 */ /* 0x000fe60003800200 */
[----:B----4-:R-:W1:Y:S01]  /*33e0*/  LDS R6, [R16] ;  /* 0x0000000010067984 */ /* 0x010e620000000800 */
        /* <DEDUP_REMOVED lines=9> */
[----:B---3--:R-:W-:Y:S05]  /*3480*/  CALL.REL.NOINC `($__internal_7_$__cuda_sm3x_div_rn_noftz_f32_slowpath) ;  /* 0x0000000800dc7944 */ /* 0x008fea0003c00000 */
.L_x_375:
[----:B------:R-:W-:Y:S05]  /*3490*/  BSYNC.RECONVERGENT B3 ;  /* 0x0000000000037941 */ /* 0x000fea0003800200 */
.L_x_374:
[----:B------:R-:W-:Y:S01]  /*34a0*/  SHF.L.U32 R6, R10, 0x1, RZ ;  /* 0x000000010a067819 */ /* 0x000fe200000006ff */
[----:B------:R-:W0:Y:S01]  /*34b0*/  LDS R4, [R18+0x800] ;  /* 0x0008000012047984 */ /* 0x000e220000000800 */
[----:B------:R-:W-:Y:S01]  /*34c0*/  IMAD R0, R25, UR6, RZ ;  /* 0x0000000619007c24 */ /* 0x000fe2000f8e02ff */
[----:B------:R-:W1:Y:S01]  /*34d0*/  MUFU.RCP R14, R5 ;  /* 0x00000005000e7308 */ /* 0x000e620000001000 */
[----:B------:R-:W-:Y:S01]  /*34e0*/  IMAD.MOV.U32 R7, RZ, RZ, RZ ;  /* 0x000000ffff077224 */ /* 0x000fe200078e00ff */
[----:B------:R-:W-:Y:S01]  /*34f0*/  R2UR UR4, R2 ;  /* 0x00000000020472ca */ /* 0x000fe200000e0000 */
[----:B------:R-:W-:Y:S01]  /*3500*/  IMAD R11, R21, UR7, R0 ;  /* 0x00000007150b7c24 */ /* 0x000fe2000f8e0200 */
[----:B------:R-:W-:Y:S01]  /*3510*/  R2UR UR5, R3 ;  /* 0x00000000030572ca */ /* 0x000fe200000e0000 */
[----:B------:R-:W-:Y:S01]  /*3520*/  IMAD.WIDE.U32 R6, R21, UR6, R6 ;  /* 0x0000000615067c25 */ /* 0x000fe2000f8e0006 */
[----:B------:R-:W-:Y:S03]  /*3530*/  BSSY.RECONVERGENT B3, `(.L_x_376) ;  /* 0x0000014000037945 */ /* 0x000fe60003800200 */
[----:B------:R-:W-:-:S05]  /*3540*/  IMAD.IADD R11, R11, 0x1, R7 ;  /* 0x000000010b0b7824 */ /* 0x000fca00078e0207 */
[----:B------:R-:W-:Y:S01]  /*3550*/  LEA.HI R0, P0, R11, R6, RZ, 0x1 ;  /* 0x000000060b007211 */ /* 0x000fe200078108ff */
[----:B-1----:R-:W-:-:S03]  /*3560*/  FFMA R15, -R5, R14, 1 ;  /* 0x3f800000050f7423 */ /* 0x002fc6000000010e */
[----:B---3--:R-:W-:Y:S01]  /*3570*/  IADD3.X R9, PT, PT, RZ, R11, RZ, P0, !PT ;  /* 0x0000000bff097210 */ /* 0x008fe200007fe4ff */
[----:B------:R-:W-:-:S03]  /*3580*/  IMAD.SHL.U32 R8, R0, 0x4, RZ ;  /* 0x0000000400087824 */ /* 0x000fc600078e00ff */
[----:B------:R-:W-:Y:S02]  /*3590*/  SHF.L.U64.HI R0, R0, 0x2, R9 ;  /* 0x0000000200007819 */ /* 0x000fe40000010209 */
[----:B------:R-:W-:-:S04]  /*35a0*/  LOP3.LUT R8, R8, 0xfffffff8, RZ, 0xc0, !PT ;  /* 0xfffffff808087812 */ /* 0x000fc800078ec0ff */
        /* <DEDUP_REMOVED lines=9> */
[----:B------:R-:W-:-:S07]  /*3640*/  MOV R8, 0x3660 ;  /* 0x0000366000087802 */ /* 0x000fce0000000f00 */
[----:B------:R-:W-:Y:S05]  /*3650*/  CALL.REL.NOINC `($__internal_7_$__cuda_sm3x_div_rn_noftz_f32_slowpath) ;  /* 0x0000000800687944 */ /* 0x000fea0003c00000 */
[----:B------:R-:W-:-:S07]  /*3660*/  IMAD.MOV.U32 R14, RZ, RZ, R13 ;  /* 0x000000ffff0e7224 */ /* 0x000fce00078e000d */
.L_x_377:
[----:B------:R-:W-:Y:S05]  /*3670*/  BSYNC.RECONVERGENT B3 ;  /* 0x0000000000037941 */ /* 0x000fea0003800200 */
.L_x_376:
        /* <DEDUP_REMOVED lines=12> */
[----:B------:R-:W-:Y:S05]  /*3740*/  CALL.REL.NOINC `($__internal_7_$__cuda_sm3x_div_rn_noftz_f32_slowpath) ;  /* 0x00000008002c7944 */ /* 0x000fea0003c00000 */
[----:B------:R-:W-:-:S07]  /*3750*/  IMAD.MOV.U32 R15, RZ, RZ, R13 ;  /* 0x000000ffff0f7224 */ /* 0x000fce00078e000d */
.L_x_379:
[----:B------:R-:W-:Y:S05]  /*3760*/  BSYNC.RECONVERGENT B3 ;  /* 0x0000000000037941 */ /* 0x000fea0003800200 */
.L_x_378:
[----:B------:R-:W0:Y:S01]  /*3770*/  LDS R4, [R18+0x1000] ;  /* 0x0010000012047984 */ /* 0x000e220000000800 */
[----:B------:R-:W-:Y:S01]  /*3780*/  IADD3 R0, P0, PT, R6, 0x400, RZ ;  /* 0x0000040006007810 */ /* 0x000fe20007f1e0ff */
[----:B------:R-:W1:Y:S01]  /*3790*/  MUFU.RCP R12, R5 ;  /* 0x00000005000c7308 */ /* 0x000e620000001000 */
[----:B------:R-:W-:Y:S01]  /*37a0*/  R2UR UR4, R2 ;  /* 0x00000000020472ca */ /* 0x000fe200000e0000 */
[----:B------:R-:W-:Y:S01]  /*37b0*/  BSSY.RECONVERGENT B3, `(.L_x_380) ;  /* 0x0000015000037945 */ /* 0x000fe20003800200 */
        /* <DEDUP_REMOVED lines=17> */
[----:B------:R-:W-:-:S07]  /*38d0*/  MOV R8, 0x38f0 ;  /* 0x000038f000087802 */ /* 0x000fce0000000f00 */
[----:B------:R-:W-:Y:S05]  /*38e0*/  CALL.REL.NOINC `($__internal_7_$__cuda_sm3x_div_rn_noftz_f32_slowpath) ;  /* 0x0000000400c47944 */ /* 0x000fea0003c00000 */
[----:B------:R-:W-:-:S07]  /*38f0*/  IMAD.MOV.U32 R12, RZ, RZ, R13 ;  /* 0x000000ffff0c7224 */ /* 0x000fce00078e000d */
.L_x_381:
[----:B------:R-:W-:Y:S05]  /*3900*/  BSYNC.RECONVERGENT B3 ;  /* 0x0000000000037941 */ /* 0x000fea0003800200 */
.L_x_380:
        /* <DEDUP_REMOVED lines=12> */
[----:B------:R-:W-:Y:S05]  /*39d0*/  CALL.REL.NOINC `($__internal_7_$__cuda_sm3x_div_rn_noftz_f32_slowpath) ;  /* 0x0000000400887944 */ /* 0x000fea0003c00000 */
.L_x_383:
[----:B------:R-:W-:Y:S05]  /*39e0*/  BSYNC.RECONVERGENT B3 ;  /* 0x0000000000037941 */ /* 0x000fea0003800200 */
.L_x_382:
[----:B------:R-:W0:Y:S01]  /*39f0*/  LDS R4, [R18+0x1800] ;  /* 0x0018000012047984 */ /* 0x000e220000000800 */
[----:B------:R-:W-:Y:S01]  /*3a00*/  IADD3 R0, P0, PT, R6, 0x800, RZ ;  /* 0x0000080006007810 */ /* 0x000fe20007f1e0ff */
[----:B------:R-:W1:Y:S01]  /*3a10*/  MUFU.RCP R14, R5 ;  /* 0x00000005000e7308 */ /* 0x000e620000001000 */
[----:B------:R-:W-:Y:S01]  /*3a20*/  R2UR UR4, R2 ;  /* 0x00000000020472ca */ /* 0x000fe200000e0000 */
[----:B------:R-:W-:Y:S01]  /*3a30*/  BSSY.RECONVERGENT B3, `(.L_x_384) ;  /* 0x0000015000037945 */ /* 0x000fe20003800200 */
[----:B------:R-:W-:Y:S01]  /*3a40*/  R2UR UR5, R3 ;  /* 0x00000000030572ca */ /* 0x000fe200000e0000 */
[----:B------:R-:W-:-:S05]  /*3a50*/  IMAD.X R9, RZ, RZ, R11, P0 ;  /* 0x000000ffff097224 */ /* 0x000fca00000e060b */
[----:B------:R-:W-:-:S05]  /*3a60*/  LEA.HI R0, P0, R9, R0, RZ, 0x1 ;  /* 0x0000000009007211 */ /* 0x000fca00078108ff */
[----:B------:R-:W-:Y:S02]  /*3a70*/  IMAD.SHL.U32 R8, R0, 0x4, RZ ;  /* 0x0000000400087824 */ /* 0x000fe400078e00ff */
[----:B------:R-:W-:Y:S02]  /*3a80*/  IMAD.X R9, RZ, RZ, R9, P0 ;  /* 0x000000ffff097224 */ /* 0x000fe400000e0609 */
[----:B-1----:R-:W-:Y:S01]  /*3a90*/  FFMA R15, -R5, R14, 1 ;  /* 0x3f800000050f7423 */ /* 0x002fe2000000010e */
[----:B------:R-:W-:Y:S02]  /*3aa0*/  LOP3.LUT R8, R8, 0xfffffff8, RZ, 0xc0, !PT ;  /* 0xfffffff808087812 */ /* 0x000fe400078ec0ff */
        /* <DEDUP_REMOVED lines=12> */
[----:B------:R-:W-:-:S07]  /*3b70*/  MOV R14, R13 ;  /* 0x0000000d000e7202 */ /* 0x000fce0000000f00 */
.L_x_385:
[----:B------:R-:W-:Y:S05]  /*3b80*/  BSYNC.RECONVERGENT B3 ;  /* 0x0000000000037941 */ /* 0x000fea0003800200 */
.L_x_384:
        /* <DEDUP_REMOVED lines=14> */
.L_x_387:
[----:B------:R-:W-:Y:S05]  /*3c70*/  BSYNC.RECONVERGENT B3 ;  /* 0x0000000000037941 */ /* 0x000fea0003800200 */
.L_x_386:
[----:B------:R-:W-:Y:S01]  /*3c80*/  IADD3 R0, P0, PT, R6, 0xc00, RZ ;  /* 0x00000c0006007810 */ /* 0x000fe20007f1e0ff */
[----:B------:R-:W-:Y:S01]  /*3c90*/  VIADD R10, R10, 0x800 ;  /* 0x000008000a0a7836 */ /* 0x000fe20000000000 */
        /* <DEDUP_REMOVED lines=13> */
.L_x_357:
[----:B0-----:R-:W-:Y:S05]  /*3d70*/  BSYNC.RECONVERGENT B0 ;  /* 0x0000000000007941 */ /* 0x001fea0003800200 */
.L_x_356:
[----:B------:R-:W0:Y:S01]  /*3d80*/  LDCU.64 UR4, c[0x0][0x408] ;  /* 0x00008100ff0477ac */ /* 0x000e220008000a00 */
[----:B------:R-:W-:-:S05]  /*3d90*/  IADD3 R21, P0, PT, R26, R21, RZ ;  /* 0x000000151a157210 */ /* 0x000fca0007f1e0ff */
[----:B------:R-:W-:Y:S01]  /*3da0*/  IMAD.X R25, RZ, RZ, R25, P0 ;  /* 0x000000ffff197224 */ /* 0x000fe200000e0619 */
[----:B0-----:R-:W-:-:S04]  /*3db0*/  ISETP.GE.U32.AND P0, PT, R21, UR4, PT ;  /* 0x0000000415007c0c */ /* 0x001fc8000bf06070 */
[----:B------:R-:W-:-:S13]  /*3dc0*/  ISETP.GE.AND.EX P0, PT, R25, UR5, PT, P0 ;  /* 0x0000000519007c0c */ /* 0x000fda000bf06300 */
[----:B------:R-:W-:Y:S05]  /*3dd0*/  @!P0 BRA `(.L_x_389) ;  /* 0xffffffc400388947 */ /* 0x000fea000383ffff */
[----:B------:R-:W-:Y:S05]  /*3de0*/  EXIT ;  /* 0x000000000000794d */ /* 0x000fea0003800000 */
.L_x_345:
[----:B----4-:R-:W-:Y:S01]  /*3df0*/  MOV R13, R7 ;  /* 0x00000007000d7202 */ /* 0x010fe20000000f00 */
[----:B------:R-:W-:Y:S02]  /*3e00*/  IMAD.MOV.U32 R12, RZ, RZ, 0x1 ;  /* 0x00000001ff0c7424 */ /* 0x000fe400078e00ff */
[----:B------:R-:W-:Y:S02]  /*3e10*/  IMAD.MOV.U32 R11, RZ, RZ, 0x1f ;  /* 0x0000001fff0b7424 */ /* 0x000fe400078e00ff */
[----:B------:R-:W-:-:S07]  /*3e20*/  IMAD.MOV.U32 R15, RZ, RZ, -0x1 ;  /* 0xffffffffff0f7424 */ /* 0x000fce00078e00ff */
[----:B0-----:R-:W-:Y:S05]  /*3e30*/  WARPSYNC.COLLECTIVE R15, `(.L_x_390) ;  /* 0x000000000f087348 */ /* 0x001fea0003c00000 */
[----:B------:R1:W2:Y:S02]  /*3e40*/  SHFL.DOWN P6, R14, R13, R12, R11 ;  /* 0x0800000c0d0e7389 */ /* 0x0002a400000c000b */
[----:B012---:R-:W-:Y:S05]  /*3e50*/  ENDCOLLECTIVE ;  /* 0x000000000000791b */ /* 0x007fea0003800000 */
.L_x_390:
[----:B------:R-:W-:Y:S01]  /*3e60*/  IMAD.MOV.U32 R12, RZ, RZ, 0x2 ;  /* 0x00000002ff0c7424 */ /* 0x000fe200078e00ff */
[----:B------:R-:W-:-:S04]  /*3e70*/  @!P1 FMNMX R7, R14, R7, !PT ;  /* 0x000000070e079209 */ /* 0x000fc80007800000 */
[----:B------:R-:W-:-:S07]  /*3e80*/  MOV R13, R7 ;  /* 0x00000007000d7202 */ /* 0x000fce0000000f00 */
[----:B------:R-:W-:Y:S05]  /*3e90*/  WARPSYNC.COLLECTIVE R15, `(.L_x_391) ;  /* 0x000000000f087348 */ /* 0x000fea0003c00000 */
[----:B------:R0:W1:Y:S02]  /*3ea0*/  SHFL.DOWN P6, R14, R13, R12, R11 ;  /* 0x0800000c0d0e7389 */ /* 0x00006400000c000b */
[----:B01----:R-:W-:Y:S05]  /*3eb0*/  ENDCOLLECTIVE ;  /* 0x000000000000791b */ /* 0x003fea0003800000 */
.L_x_391:
[----:B------:R-:W-:Y:S01]  /*3ec0*/  IMAD.MOV.U32 R12, RZ, RZ, 0x4 ;  /* 0x00000004ff0c7424 */ /* 0x000fe200078e00ff */
[----:B------:R-:W-:-:S05]  /*3ed0*/  @!P2 FMNMX R7, R7, R14, !PT ;  /* 0x0000000e0707a209 */ /* 0x000fca0007800000 */
[----:B------:R-:W-:-:S07]  /*3ee0*/  IMAD.MOV.U32 R13, RZ, RZ, R7 ;  /* 0x000000ffff0d7224 */ /* 0x000fce00078e0007 */
[----:B------:R-:W-:Y:S05]  /*3ef0*/  WARPSYNC.COLLECTIVE R15, `(.L_x_392) ;  /* 0x000000000f087348 */ /* 0x000fea0003c00000 */
[----:B------:R0:W1:Y:S02]  /*3f00*/  SHFL.DOWN P6, R14, R13, R12, R11 ;  /* 0x0800000c0d0e7389 */ /* 0x00006400000c000b */
[----:B01----:R-:W-:Y:S05]  /*3f10*/  ENDCOLLECTIVE ;  /* 0x000000000000791b */ /* 0x003fea0003800000 */
.L_x_392:
[----:B------:R-:W-:Y:S01]  /*3f20*/  IMAD.MOV.U32 R12, RZ, RZ, 0x8 ;  /* 0x00000008ff0c7424 */ /* 0x000fe200078e00ff */
[----:B------:R-:W-:-:S04]  /*3f30*/  @!P3 FMNMX R7, R7, R14, !PT ;  /* 0x0000000e0707b209 */ /* 0x000fc80007800000 */
[----:B------:R-:W-:-:S07]  /*3f40*/  MOV R13, R7 ;  /* 0x00000007000d7202 */ /* 0x000fce0000000f00 */
[----:B------:R-:W-:Y:S05]  /*3f50*/  WARPSYNC.COLLECTIVE R15, `(.L_x_393) ;  /* 0x000000000f087348 */ /* 0x000fea0003c00000 */
[----:B------:R0:W1:Y:S02]  /*3f60*/  SHFL.DOWN P6, R14, R13, R12, R11 ;  /* 0x0800000c0d0e7389 */ /* 0x00006400000c000b */
[----:B01----:R-:W-:Y:S05]  /*3f70*/  ENDCOLLECTIVE ;  /* 0x000000000000791b */ /* 0x003fea0003800000 */
.L_x_393:
[----:B------:R-:W-:Y:S01]  /*3f80*/  IMAD.MOV.U32 R12, RZ, RZ, 0x10 ;  /* 0x00000010ff0c7424 */ /* 0x000fe200078e00ff */
[----:B------:R-:W-:-:S04]  /*3f90*/  FMNMX R5, R7, R14, !PT ;  /* 0x0000000e07057209 */ /* 0x000fc80007800000 */
[----:B------:R-:W-:-:S05]  /*3fa0*/  FSEL R4, R7, R5, P4 ;  /* 0x0000000507047208 */ /* 0x000fca0002000000 */
[----:B------:R-:W-:-:S07]  /*3fb0*/  IMAD.MOV.U32 R13, RZ, RZ, R4 ;  /* 0x000000ffff0d7224 */ /* 0x000fce00078e0004 */
[----:B------:R-:W-:Y:S05]  /*3fc0*/  WARPSYNC.COLLECTIVE R15, `(.L_x_394) ;  /* 0x000000000f087348 */ /* 0x000fea0003c00000 */
[----:B------:R0:W1:Y:S02]  /*3fd0*/  SHFL.DOWN P6, R14, R13, R12, R11 ;  /* 0x0800000c0d0e7389 */ /* 0x00006400000c000b */
[----:B01----:R-:W-:Y:S05]  /*3fe0*/  ENDCOLLECTIVE ;  /* 0x000000000000791b */ /* 0x003fea0003800000 */
.L_x_394:
[----:B------:R-:W-:Y:S05]  /*3ff0*/  BRA `(.L_x_395) ;  /* 0xffffffd800fc7947 */ /* 0x000fea000383ffff */
        .weak           $__internal_7_$__cuda_sm3x_div_rn_noftz_f32_slowpath
        .type           $__internal_7_$__cuda_sm3x_div_rn_noftz_f32_slowpath,@function
        .size           $__internal_7_$__cuda_sm3x_div_rn_noftz_f32_slowpath,(.L_x_37384 - $__internal_7_$__cuda_sm3x_div_rn_noftz_f32_slowpath)
$__internal_7_$__cuda_sm3x_div_rn_noftz_f32_slowpath:
        /* <DEDUP_REMOVED lines=35> */
.L_x_397:
        /* <DEDUP_REMOVED lines=51> */
.L_x_404:
[----:B------:R-:W-:-:S04]  /*4560*/  LOP3.LUT R4, R4, 0x80000000, RZ, 0xc0, !PT ;  /* 0x8000000004047812 */ /* 0x000fc800078ec0ff */
[----:B------:R-:W-:Y:S01]  /*4570*/  LOP3.LUT R4, R4, 0x7f800000, RZ, 0xfc, !PT ;  /* 0x7f80000004047812 */ /* 0x000fe200078efcff */
[----:B------:R-:W-:Y:S06]  /*4580*/  BRA `(.L_x_405) ;  /* 0x0000000000047947 */ /* 0x000fec0003800000 */
.L_x_403:
[----:B------:R-:W-:-:S07]  /*4590*/  IMAD R4, R28, 0x800000, R4 ;  /* 0x008000001c047824 */ /* 0x000fce00078e0204 */
.L_x_405:
[----:B------:R-:W-:Y:S05]  /*45a0*/  BSYNC.RECONVERGENT B2 ;  /* 0x0000000000027941 */ /* 0x000fea0003800200 */
.L_x_402:
[----:B------:R-:W-:Y:S05]  /*45b0*/  BRA `(.L_x_406) ;  /* 0x0000000000207947 */ /* 0x000fea0003800000 */
.L_x_401:
[----:B------:R-:W-:-:S04]  /*45c0*/  LOP3.LUT R4, R19, 0x80000000, R4, 0x48, !PT ;  /* 0x8000000013047812 */ /* 0x000fc800078e4804 */
[----:B------:R-:W-:Y:S01]  /*45d0*/  LOP3.LUT R4, R4, 0x7f800000, RZ, 0xfc, !PT ;  /* 0x7f80000004047812 */ /* 0x000fe200078efcff */
[----:B------:R-:W-:Y:S06]  /*45e0*/  BRA `(.L_x_406) ;  /* 0x0000000000147947 */ /* 0x000fec0003800000 */
.L_x_400:
[----:B------:R-:W-:Y:S01]  /*45f0*/  LOP3.LUT R4, R19, 0x80000000, R4, 0x48, !PT ;  /* 0x8000000013047812 */ /* 0x000fe200078e4804 */
[----:B------:R-:W-:Y:S06]  /*4600*/  BRA `(.L_x_406) ;  /* 0x00000000000c7947 */ /* 0x000fec0003800000 */
.L_x_399:
[----:B------:R-:W0:Y:S01]  /*4610*/  MUFU.RSQ R4, -QNAN ;  /* 0xffc0000000047908 */ /* 0x000e220000001400 */
[----:B------:R-:W-:Y:S05]  /*4620*/  BRA `(.L_x_406) ;  /* 0x0000000000047947 */ /* 0x000fea0003800000 */
.L_x_398:
[----:B------:R-:W-:-:S07]  /*4630*/  FADD.FTZ R4, R4, R5 ;  /* 0x0000000504047221 */ /* 0x000fce0000010000 */
.L_x_406:
[----:B------:R-:W-:Y:S05]  /*4640*/  BSYNC.RECONVERGENT B1 ;  /* 0x0000000000017941 */ /* 0x000fea0003800200 */
.L_x_396:
[----:B------:R-:W-:Y:S01]  /*4650*/  IMAD.MOV.U32 R9, RZ, RZ, 0x0 ;  /* 0x00000000ff097424 */ /* 0x000fe200078e00ff */
[----:B0-----:R-:W-:-:S03]  /*4660*/  MOV R13, R4 ;  /* 0x00000004000d7202 */ /* 0x001fc60000000f00 */
[----:B------:R-:W-:Y:S05]  /*4670*/  RET.REL.NODEC R8 `(_Z20SoftmaxBlockSMemImplI22BroadcastScaleMaskLoadIffbLm4EiE11DirectStoreIffEfLi2ELi512EL9Algorithm0EEvT_T0_ll) ;  /* 0xffffffb808607950 */ /* 0x000fea0003c3ffff */
.L_x_407:
        /* <DEDUP_REMOVED lines=16> */
.L_x_37384:


//--------------------- .text._Z20SoftmaxBlockSMemImplI22BroadcastScaleMaskLoadIffbLm4EiE11DirectStoreIffEfLi2ELi1024EL9Algorithm0EEvT_T0_ll --------------------------
	.section	.text._Z20SoftmaxBlockSMemImplI22BroadcastScaleMaskLoadIffbLm4EiE11DirectStoreIffEfLi2ELi1024EL9Algorithm0EEvT_T0_ll,"ax",@progbits
	.align	128
        .global         _Z20SoftmaxBlockSMemImplI22BroadcastScaleMaskLoadIffbLm4EiE11DirectStoreIffEfLi2ELi1024EL9Algorithm0EEvT_T0_ll
        .type           _Z20SoftmaxBlockSMemImplI22BroadcastScaleMaskLoadIffbLm4EiE11DirectStoreIffEfLi2ELi1024EL9Algorithm0EEvT_T0_ll,@function
        .size           _Z20SoftmaxBlockSMemImplI22BroadcastScaleMaskLoadIffbLm4EiE11DirectStoreIffEfLi2ELi1024EL9Algorithm0EEvT_T0_ll,(.L_x_37385 - _Z20SoftmaxBlockSMemImplI22BroadcastScaleMaskLoadIffbLm4EiE11DirectStoreIffEfLi2ELi1024EL9Algorithm0EEvT_T0_ll)
        .other          _Z20SoftmaxBlockSMemImplI22BroadcastScaleMaskLoadIffbLm4EiE11DirectStoreIffEfLi2ELi1024EL9Algorithm0EEvT_T0_ll,@"STO_CUDA_ENTRY STV_DEFAULT"
_Z20SoftmaxBlockSMemImplI22BroadcastScaleMaskLoadIffbLm4EiE11DirectStoreIffEfLi2ELi1024EL9Algorithm0EEvT_T0_ll:
.text._Z20SoftmaxBlockSMemImplI22BroadcastScaleMaskLoadIffbLm4EiE11DirectStoreIffEfLi2ELi1024EL9Algorithm0EEvT_T0_ll:
        /* <DEDUP_REMOVED lines=22> */
.L_x_408:
        /* <DEDUP_REMOVED lines=22> */
.L_x_458:
        /* <DEDUP_REMOVED lines=23> */
[----:B---3--:R-:W-:-:S07]  /*0430*/  IABS R14, R7 ;  /* 0x00000007000e7213 */ /* 0x008fce0000000000 */
[----:B-----5:R-:W3:Y:S02]  /*0440*/  MUFU.RCP R10, R10 ;  /* 0x0000000a000a7308 */ /* 0x020ee40000001000 */
[----:B---3--:R-:W-:Y:S02]  /*0450*/  IADD3 R8, PT, PT, R10, 0xffffffe, RZ ;  /* 0x0ffffffe0a087810 */ /* 0x008fe40007ffe0ff */
[----:B------:R-:W-:-:S04]  /*0460*/  IABS R10, R6 ;  /* 0x00000006000a7213 */ /* 0x000fc80000000000 */
[----:B------:R3:W5:Y:S02]  /*0470*/  F2I.FTZ.U32.TRUNC.NTZ R9, R8 ;  /* 0x0000000800097305 */ /* 0x000764000021f000 */
[----:B---3--:R-:W-:Y:S02]  /*0480*/  HFMA2 R8, -RZ, RZ, 0, 0 ;  /* 0x00000000ff087431 */ /* 0x008fe400000001ff */
[----:B-----5:R-:W-:-:S04]  /*0490*/  IMAD.MOV R12, RZ, RZ, -R9 ;  /* 0x000000ffff0c7224 */ /* 0x020fc800078e0a09 */
[----:B------:R-:W-:Y:S02]  /*04a0*/  IMAD R15, R12, R11, RZ ;  /* 0x0000000b0c0f7224 */ /* 0x000fe400078e02ff */
[----:B------:R-:W3:Y:S02]  /*04b0*/  I2F.RP R12, R14 ;  /* 0x0000000e000c7306 */ /* 0x000ee40000209400 */
[----:B------:R-:W-:-:S06]  /*04c0*/  IMAD.HI.U32 R9, R9, R15, R8 ;  /* 0x0000000f09097227 */ /* 0x000fcc00078e0008 */
[----:B------:R-:W-:-:S04]  /*04d0*/  IMAD.HI.U32 R9, R9, R10, RZ ;  /* 0x0000000a09097227 */ /* 0x000fc800078e00ff */
[----:B------:R-:W-:Y:S01]  /*04e0*/  IMAD.MOV R8, RZ, RZ, -R9 ;  /* 0x000000ffff087224 */ /* 0x000fe200078e0a09 */
[----:B---3--:R-:W3:Y:S03]  /*04f0*/  MUFU.RCP R12, R12 ;  /* 0x0000000c000c7308 */ /* 0x008ee60000001000 */
[----:B------:R-:W-:-:S05]  /*0500*/  IMAD R8, R11, R8, R10 ;  /* 0x000000080b087224 */ /* 0x000fca00078e020a */
[----:B------:R-:W-:Y:S01]  /*0510*/  ISETP.GT.U32.AND P1, PT, R11, R8, PT ;  /* 0x000000080b00720c */ /* 0x000fe20003f24070 */
[----:B---3--:R-:W-:-:S12]  /*0520*/  VIADD R10, R12, 0xffffffe ;  /* 0x0ffffffe0c0a7836 */ /* 0x008fd80000000000 */
[----:B------:R-:W-:Y:S01]  /*0530*/  @!P1 IMAD.IADD R8, R8, 0x1, -R11 ;  /* 0x0000000108089824 */ /* 0x000fe200078e0a0b */
[----:B------:R-:W-:Y:S02]  /*0540*/  @!P1 IADD3 R9, PT, PT, R9, 0x1, RZ ;  /* 0x0000000109099810 */ /* 0x000fe40007ffe0ff */
[----:B------:R-:W-:Y:S02]  /*0550*/  ISETP.NE.AND P1, PT, R13, RZ, PT ;  /* 0x000000ff0d00720c */ /* 0x000fe40003f25270 */
[----:B------:R-:W-:Y:S02]  /*0560*/  ISETP.GE.U32.AND P0, PT, R8, R11, PT ;  /* 0x0000000b0800720c */ /* 0x000fe40003f06070 */
[----:B------:R-:W-:Y:S01]  /*0570*/  LOP3.LUT R8, R6, R13, RZ, 0x3c, !PT ;  /* 0x0000000d06087212 */ /* 0x000fe200078e3cff */
[----:B------:R3:W5:Y:S03]  /*0580*/  F2I.FTZ.U32.TRUNC.NTZ R11, R10 ;  /* 0x0000000a000b7305 */ /* 0x000766000021f000 */
[----:B------:R-:W-:-:S02]  /*0590*/  ISETP.GE.AND P2, PT, R8, RZ, PT ;  /* 0x000000ff0800720c */ /* 0x000fc40003f46270 */
[----:B------:R-:W0:Y:S01]  /*05a0*/  LDC R8, c[0x0][0x3c0] ;  /* 0x0000f000ff087b82 */ /* 0x000e220000000800 */
[----:B---3--:R-:W-:-:S04]  /*05b0*/  IMAD.MOV.U32 R10, RZ, RZ, RZ ;  /* 0x000000ffff0a7224 */ /* 0x008fc800078e00ff */
[----:B------:R-:W-:Y:S02]  /*05c0*/  @P0 VIADD R9, R9, 0x1 ;  /* 0x0000000109090836 */ /* 0x000fe40000000000 */
[----:B-----5:R-:W-:-:S04]  /*05d0*/  IMAD.MOV R15, RZ, RZ, -R11 ;  /* 0x000000ffff0f7224 */ /* 0x020fc800078e0a0b */
[----:B------:R-:W-:Y:S01]  /*05e0*/  @!P2 IMAD.MOV R9, RZ, RZ, -R9 ;  /* 0x000000ffff09a224 */ /* 0x000fe200078e0a09 */
[----:B------:R-:W-:-:S04]  /*05f0*/  @!P1 LOP3.LUT R9, RZ, R13, RZ, 0x33, !PT ;  /* 0x0000000dff099212 */ /* 0x000fc800078e33ff */
[----:B------:R-:W-:-:S05]  /*0600*/  IADD3 R12, PT, PT, -R9, RZ, RZ ;  /* 0x000000ff090c7210 */ /* 0x000fca0007ffe1ff */
[----:B------:R-:W-:Y:S02]  /*0610*/  IMAD R20, R13, R12, R6 ;  /* 0x0000000c0d147224 */ /* 0x000fe400078e0206 */
[----:B------:R-:W-:Y:S01]  /*0620*/  IMAD R13, R15, R14, RZ ;  /* 0x0000000e0f0d7224 */ /* 0x000fe200078e02ff */
[----:B0-----:R-:W-:Y:S02]  /*0630*/  IABS R18, R8 ;  /* 0x0000000800127213 */ /* 0x001fe40000000000 */
        /* <DEDUP_REMOVED lines=15> */
[----:B------:R-:W-:Y:S02]  /*0730*/  ISETP.GE.AND P2, PT, R11, RZ, PT ;  /* 0x000000ff0b00720c */ /* 0x000fe40003f46270 */
[----:B------:R-:W0:Y:S05]  /*0740*/  F2I.FTZ.U32.TRUNC.NTZ R11, R13 ;  /* 0x0000000d000b7305 */ /* 0x000e2a000021f000 */
[----:B------:R-:W-:-:S05]  /*0750*/  @P0 VIADD R10, R10, 0x1 ;  /* 0x000000010a0a0836 */ /* 0x000fca0000000000 */
[----:B------:R-:W-:-:S05]  /*0760*/  MOV R14, R10 ;  /* 0x0000000a000e7202 */ /* 0x000fca0000000f00 */
[----:B------:R-:W-:Y:S01]  /*0770*/  @!P2 IMAD.MOV R14, RZ, RZ, -R14 ;  /* 0x000000ffff0ea224 */ /* 0x000fe200078e0a0e */
[----:B------:R-:W-:Y:S01]  /*0780*/  @!P1 LOP3.LUT R14, RZ, R7, RZ, 0x33, !PT ;  /* 0x00000007ff0e9212 */ /* 0x000fe200078e33ff */
[----:B0-----:R-:W-:Y:S01]  /*0790*/  IMAD.MOV R17, RZ, RZ, -R11 ;  /* 0x000000ffff117224 */ /* 0x001fe200078e0a0b */
[----:B------:R-:W-:-:S03]  /*07a0*/  ISETP.NE.AND P2, PT, R8, RZ, PT ;  /* 0x000000ff0800720c */ /* 0x000fc60003f45270 */
[----:B------:R-:W-:-:S04]  /*07b0*/  IMAD.MOV R10, RZ, RZ, -R14 ;  /* 0x000000ffff0a7224 */ /* 0x000fc800078e0a0e */
[----:B------:R-:W-:Y:S02]  /*07c0*/  IMAD R15, R7, R10, R20 ;  /* 0x0000000a070f7224 */ /* 0x000fe400078e0214 */
[----:B------:R-:W-:Y:S02]  /*07d0*/  HFMA2 R10, -RZ, RZ, 0, 0 ;  /* 0x00000000ff0a7431 */ /* 0x000fe400000001ff */
[----:B------:R-:W-:Y:S01]  /*07e0*/  IMAD R7, R17, R18, RZ ;  /* 0x0000001211077224 */ /* 0x000fe200078e02ff */
[----:B------:R-:W0:Y:S01]  /*07f0*/  LDC.64 R20, c[0x0][0x3a0] ;  /* 0x0000e800ff147b82 */ /* 0x000e220000000a00 */
        /* <DEDUP_REMOVED lines=10> */
[----:B----4-:R-:W-:Y:S02]  /*08a0*/  ISETP.NE.U32.AND P1, PT, R22, 0x1, PT ;  /* 0x000000011600780c */ /* 0x010fe40003f25070 */
[----:B------:R-:W-:Y:S02]  /*08b0*/  ISETP.GE.U32.AND P0, PT, R7, R18, PT ;  /* 0x000000120700720c */ /* 0x000fe40003f06070 */
[----:B------:R-:W-:Y:S02]  /*08c0*/  LOP3.LUT R7, R15, R8, RZ, 0x3c, !PT ;  /* 0x000000080f077212 */ /* 0x000fe400078e3cff */
[----:B------:R-:W-:Y:S02]  /*08d0*/  ISETP.NE.AND.EX P1, PT, R23, RZ, PT, P1 ;  /* 0x000000ff1700720c */ /* 0x000fe40003f25310 */
[----:B------:R-:W-:-:S02]  /*08e0*/  ISETP.GE.AND P3, PT, R7, RZ, PT ;  /* 0x000000ff0700720c */ /* 0x000fc40003f66270 */
[----:B------:R-:W-:-:S05]  /*08f0*/  SEL R9, R9, RZ, P1 ;  /* 0x000000ff09097207 */ /* 0x000fca0000800000 */
[----:B------:R-:W-:Y:S01]  /*0900*/  @P0 VIADD R10, R10, 0x1 ;  /* 0x000000010a0a0836 */ /* 0x000fe20000000000 */
[----:B-1----:R-:W-:-:S04]  /*0910*/  ISETP.NE.U32.AND P0, PT, R24, 0x1, PT ;  /* 0x000000011800780c */ /* 0x002fc80003f05070 */
[----:B------:R-:W-:Y:S01]  /*0920*/  ISETP.NE.AND.EX P0, PT, R25, RZ, PT, P0 ;  /* 0x000000ff1900720c */ /* 0x000fe20003f05300 */
[----:B------:R-:W-:Y:S01]  /*0930*/  @!P3 IMAD.MOV R10, RZ, RZ, -R10 ;  /* 0x000000ffff0ab224 */ /* 0x000fe200078e0a0a */
[----:B------:R-:W-:Y:S02]  /*0940*/  @!P2 LOP3.LUT R10, RZ, R8, RZ, 0x33, !PT ;  /* 0x00000008ff0aa212 */ /* 0x000fe400078e33ff */
[----:B0-----:R-:W-:Y:S02]  /*0950*/  ISETP.NE.U32.AND P3, PT, R20, 0x1, PT ;  /* 0x000000011400780c */ /* 0x001fe40003f65070 */
[----:B---3--:R-:W-:Y:S01]  /*0960*/  ISETP.NE.U32.AND P2, PT, R12, 0x1, PT ;  /* 0x000000010c00780c */ /* 0x008fe20003f45070 */
[----:B------:R-:W-:Y:S01]  /*0970*/  IMAD.MOV R7, RZ, RZ, -R10 ;  /* 0x000000ffff077224 */ /* 0x000fe200078e0a0a */
[----:B------:R-:W-:Y:S01]  /*0980*/  ISETP.NE.AND.EX P1, PT, R21, RZ, PT, P3 ;  /* 0x000000ff1500720c */ /* 0x000fe20003f25330 */
[----:B--2---:R-:W-:Y:S01]  /*0990*/  IMAD R12, R9, UR4, RZ ;  /* 0x00000004090c7c24 */ /* 0x004fe2000f8e02ff */
[----:B------:R-:W-:Y:S01]  /*09a0*/  SEL R11, R14, RZ, P0 ;  /* 0x000000ff0e0b7207 */ /* 0x000fe20000000000 */
[----:B------:R-:W-:Y:S01]  /*09b0*/  IMAD R7, R8, R7, R15 ;  /* 0x0000000708077224 */ /* 0x000fe200078e020f */
[----:B------:R-:W-:Y:S01]  /*09c0*/  ISETP.NE.AND.EX P0, PT, R13, RZ, PT, P2 ;  /* 0x000000ff0d00720c */ /* 0x000fe20003f05320 */
[----:B------:R-:W0:Y:S01]  /*09d0*/  LDC.64 R8, c[0x0][0x388] ;  /* 0x0000e200ff087b82 */ /* 0x000e220000000a00 */
[----:B------:R-:W-:Y:S01]  /*09e0*/  SEL R10, R10, RZ, P1 ;  /* 0x000000ff0a0a7207 */ /* 0x000fe20000800000 */
[----:B------:R-:W-:Y:S01]  /*09f0*/  IMAD R11, R11, UR5, R12 ;  /* 0x000000050b0b7c24 */ /* 0x000fe2000f8e020c */
[----:B------:R-:W-:-:S02]  /*0a00*/  SEL R7, R7, RZ, P0 ;  /* 0x000000ff07077207 */ /* 0x000fc40000000000 */
[----:B------:R-:W-:Y:S01]  /*0a10*/  R2UR UR4, R36 ;  /* 0x00000000240472ca */ /* 0x000fe200000e0000 */
[----:B------:R-:W-:Y:S01]  /*0a20*/  IMAD R10, R10, UR6, R11 ;  /* 0x000000060a0a7c24 */ /* 0x000fe2000f8e020b */
[----:B------:R-:W-:-:S03]  /*0a30*/  R2UR UR5, R37 ;  /* 0x00000000250572ca */ /* 0x000fc600000e0000 */
        /* <DEDUP_REMOVED lines=8> */
[----:B-1----:R-:W-:Y:S01]  /*0ac0*/  IMAD.WIDE R10, R7, 0x8, R10 ;  /* 0x00000008070a7825 */ /* 0x002fe200078e020a */
        /* <DEDUP_REMOVED lines=9> */
[----:B------:R-:W-:Y:S01]  /*0b60*/  LOP3.LUT R19, R19, 0x400, RZ, 0xfc, !PT ;  /* 0x0000040013137812 */ /* 0x000fe200078efcff */
[----:B------:R-:W0:Y:S01]  /*0b70*/  LDCU UR5, c[0x0][0x3f0] ;  /* 0x00007e00ff0577ac */ /* 0x000e220008000800 */
[----:B------:R-:W-:Y:S01]  /*0b80*/  ISETP.NE.AND P0, PT, R7, RZ, PT ;  /* 0x000000ff0700720c */ /* 0x000fe20003f05270 */
[----:B--2---:R-:W-:Y:S01]  /*0b90*/  FMUL R7, R6, UR4 ;  /* 0x0000000406077c20 */ /* 0x004fe20008400000 */
[----:B0-----:R-:W-:-:S11]  /*0ba0*/  MOV R6, UR5 ;  /* 0x0000000500067c02 */ /* 0x001fd60008000f00 */
[----:B------:R-:W0:Y:S01]  /*0bb0*/  @!P0 LDC R7, c[0x0][0x3f0] ;  /* 0x0000fc00ff078b82 */ /* 0x000e220000000800 */
[----:B---3--:R-:W-:Y:S01]  /*0bc0*/  @P1 FMUL R6, R12, UR4 ;  /* 0x000000040c061c20 */ /* 0x008fe20008400000 */
[----:B0-----:R1:W-:Y:S04]  /*0bd0*/  STS [R35], R7 ;  /* 0x0000000723007388 */ /* 0x0013e80000000800 */
[----:B------:R-:W-:Y:S01]  /*0be0*/  FMNMX3 R20, R7, -INF , R6, !PT ;  /* 0xff80000007147876 */ /* 0x000fe20007800006 */
[----:B------:R1:W-:Y:S06]  /*0bf0*/  STS [R9], R6 ;  /* 0x0000000609007388 */ /* 0x0003ec0000000800 */
.L_x_412:
[----:B------:R-:W-:Y:S05]  /*0c00*/  BSYNC.RECONVERGENT B1 ;  /* 0x0000000000017941 */ /* 0x000fea0003800200 */
.L_x_411:
        /* <DEDUP_REMOVED lines=23> */
.L_x_413:
        /* <DEDUP_REMOVED lines=11> */
[----:B------:R-:W-:Y:S02]  /*0e30*/  LOP3.LUT R28, RZ, R18, RZ, 0x33, !PT ;  /* 0x00000012ff1c7212 */ /* 0x000fe400078e33ff */
[----:B------:R-:W1:Y:S01]  /*0e40*/  I2F.RP R8, R21 ;  /* 0x0000001500087306 */ /* 0x000e620000209400 */
[-C--:B0-----:R-:W-:Y:S02]  /*0e50*/  IABS R17, R22.reuse ;  /* 0x0000001600117213 */ /* 0x081fe40000000000 */
[----:B------:R-:W-:-:S03]  /*0e60*/  LOP3.LUT R23, RZ, R22, RZ, 0x33, !PT ;  /* 0x00000016ff177212 */ /* 0x000fc600078e33ff */
[----:B------:R-:W-:Y:S01]  /*0e70*/  IMAD R7, R17, R7, R6 ;  /* 0x0000000711077224 */ /* 0x000fe200078e0206 */
[----:B------:R-:W-:Y:S02]  /*0e80*/  LOP3.LUT R6, R25, R22, RZ, 0x3c, !PT ;  /* 0x0000001619067212 */ /* 0x000fe400078e3cff */
[----:B---3--:R-:W-:Y:S02]  /*0e90*/  LOP3.LUT R30, RZ, R24, RZ, 0x33, !PT ;  /* 0x00000018ff1e7212 */ /* 0x008fe400078e33ff */
[----:B------:R-:W-:Y:S01]  /*0ea0*/  ISETP.GT.U32.AND P6, PT, R12, R7, PT ;  /* 0x000000070c00720c */ /* 0x000fe20003fc4070 */
[----:B-1----:R-:W0:Y:S01]  /*0eb0*/  MUFU.RCP R8, R8 ;  /* 0x0000000800087308 */ /* 0x002e220000001000 */
[----:B------:R-:W-:-:S11]  /*0ec0*/  ISETP.GE.AND P4, PT, R6, RZ, PT ;  /* 0x000000ff0600720c */ /* 0x000fd60003f86270 */
[----:B------:R-:W-:Y:S02]  /*0ed0*/  @!P6 IMAD.IADD R7, R7, 0x1, -R17 ;  /* 0x000000010707e824 */ /* 0x000fe400078e0a11 */
[----:B------:R-:W-:Y:S01]  /*0ee0*/  @!P6 VIADD R13, R13, 0x1 ;  /* 0x000000010d0de836 */ /* 0x000fe20000000000 */
[----:B------:R-:W-:Y:S02]  /*0ef0*/  ISETP.NE.AND P6, PT, R22, RZ, PT ;  /* 0x000000ff1600720c */ /* 0x000fe40003fc5270 */
[----:B------:R-:W-:Y:S02]  /*0f00*/  ISETP.GE.U32.AND P5, PT, R7, R12, PT ;  /* 0x0000000c0700720c */ /* 0x000fe40003fa6070 */
[----:B0-----:R-:W-:-:S04]  /*0f10*/  IADD3 R26, PT, PT, R8, 0xffffffe, RZ ;  /* 0x0ffffffe081a7810 */ /* 0x001fc80007ffe0ff */
[----:B------:R0:W1:Y:S07]  /*0f20*/  F2I.FTZ.U32.TRUNC.NTZ R27, R26 ;  /* 0x0000001a001b7305 */ /* 0x00006e000021f000 */
[----:B------:R-:W-:Y:S02]  /*0f30*/  @P5 VIADD R13, R13, 0x1 ;  /* 0x000000010d0d5836 */ /* 0x000fe40000000000 */
[----:B0-----:R-:W-:Y:S02]  /*0f40*/  IMAD.MOV.U32 R26, RZ, RZ, RZ ;  /* 0x000000ffff1a7224 */ /* 0x001fe400078e00ff */
[----:B------:R-:W-:Y:S01]  /*0f50*/  @!P4 IMAD.MOV R13, RZ, RZ, -R13 ;  /* 0x000000ffff0dc224 */ /* 0x000fe200078e0a0d */
[----:B-1----:R-:W-:-:S04]  /*0f60*/  IADD3 R10, PT, PT, RZ, -R27, RZ ;  /* 0x8000001bff0a7210 */ /* 0x002fc80007ffe0ff */
[----:B------:R-:W-:Y:S01]  /*0f70*/  SEL R8, R23, R13, !P6 ;  /* 0x0000000d17087207 */ /* 0x000fe20007000000 */
[----:B------:R-:W-:-:S04]  /*0f80*/  IMAD R7, R10, R21, RZ ;  /* 0x000000150a077224 */ /* 0x000fc800078e02ff */
[----:B------:R-:W-:Y:S01]  /*0f90*/  IMAD.MOV R6, RZ, RZ, -R8 ;  /* 0x000000ffff067224 */ /* 0x000fe200078e0a08 */
[----:B------:R-:W-:Y:S01]  /*0fa0*/  SEL R8, R8, RZ, P2 ;  /* 0x000000ff08087207 */ /* 0x000fe20001000000 */
[----:B------:R-:W-:Y:S01]  /*0fb0*/  IMAD.HI.U32 R26, R27, R7, R26 ;  /* 0x000000071b1a7227 */ /* 0x000fe200078e001a */
[----:B------:R-:W-:-:S03]  /*0fc0*/  IABS R27, R24 ;  /* 0x00000018001b7213 */ /* 0x000fc60000000000 */
[----:B------:R-:W-:Y:S01]  /*0fd0*/  IMAD R11, R22, R6, R25 ;  /* 0x00000006160b7224 */ /* 0x000fe200078e0219 */
[----:B------:R-:W0:Y:S04]  /*0fe0*/  I2F.RP R9, R27 ;  /* 0x0000001b00097306 */ /* 0x000e280000209400 */
[----:B------:R-:W-:-:S05]  /*0ff0*/  IABS R10, R11 ;  /* 0x0000000b000a7213 */ /* 0x000fca0000000000 */
[----:B------:R-:W-:-:S04]  /*1000*/  IMAD.HI.U32 R6, R26, R10, RZ ;  /* 0x0000000a1a067227 */ /* 0x000fc800078e00ff */
[----:B------:R-:W-:Y:S01]  /*1010*/  IMAD.MOV R7, RZ, RZ, -R6 ;  /* 0x000000ffff077224 */ /* 0x000fe200078e0a06 */
[----:B0-----:R-:W0:Y:S03]  /*1020*/  MUFU.RCP R9, R9 ;  /* 0x0000000900097308 */ /* 0x001e260000001000 */
[----:B------:R-:W-:Y:S01]  /*1030*/  IMAD R10, R21, R7, R10 ;  /* 0x00000007150a7224 */ /* 0x000fe200078e020a */
[----:B------:R-:W-:-:S04]  /*1040*/  LOP3.LUT R7, R11, R18, RZ, 0x3c, !PT ;  /* 0x000000120b077212 */ /* 0x000fc800078e3cff */
[----:B------:R-:W-:-:S13]  /*1050*/  ISETP.GT.U32.AND P4, PT, R21, R10, PT ;  /* 0x0000000a1500720c */ /* 0x000fda0003f84070 */
[-C--:B------:R-:W-:Y:S01]  /*1060*/  @!P4 IADD3 R10, PT, PT, R10, -R21.reuse, RZ ;  /* 0x800000150a0ac210 */ /* 0x080fe20007ffe0ff */
[----:B------:R-:W-:Y:S01]  /*1070*/  @!P4 VIADD R6, R6, 0x1 ;  /* 0x000000010606c836 */ /* 0x000fe20000000000 */
[----:B------:R-:W-:Y:S01]  /*1080*/  ISETP.GE.AND P4, PT, R7, RZ, PT ;  /* 0x000000ff0700720c */ /* 0x000fe20003f86270 */
[----:B0-----:R-:W-:Y:S01]  /*1090*/  VIADD R7, R9, 0xffffffe ;  /* 0x0ffffffe09077836 */ /* 0x001fe20000000000 */
[----:B------:R-:W-:-:S05]  /*10a0*/  ISETP.GE.U32.AND P5, PT, R10, R21, PT ;  /* 0x000000150a00720c */ /* 0x000fca0003fa6070 */
[----:B------:R-:W0:Y:S08]  /*10b0*/  F2I.FTZ.U32.TRUNC.NTZ R7, R7 ;  /* 0x0000000700077305 */ /* 0x000e30000021f000 */
[----:B------:R-:W-:Y:S01]  /*10c0*/  @P5 VIADD R6, R6, 0x1 ;  /* 0x0000000106065836 */ /* 0x000fe20000000000 */
[----:B------:R-:W-:-:S04]  /*10d0*/  ISETP.NE.AND P5, PT, R18, RZ, PT ;  /* 0x000000ff1200720c */ /* 0x000fc80003fa5270 */
[----:B------:R-:W-:-:S04]  /*10e0*/  @!P4 IADD3 R6, PT, PT, -R6, RZ, RZ ;  /* 0x000000ff0606c210 */ /* 0x000fc80007ffe1ff */
[----:B------:R-:W-:Y:S01]  /*10f0*/  SEL R12, R28, R6, !P5 ;  /* 0x000000061c0c7207 */ /* 0x000fe20006800000 */
[----:B0-----:R-:W-:-:S04]  /*1100*/  IMAD.MOV R6, RZ, RZ, -R7 ;  /* 0x000000ffff067224 */ /* 0x001fc800078e0a07 */
[----:B------:R-:W-:Y:S02]  /*1110*/  IMAD.MOV R9, RZ, RZ, -R12 ;  /* 0x000000ffff097224 */ /* 0x000fe400078e0a0c */
[----:B------:R-:W-:Y:S02]  /*1120*/  IMAD R29, R6, R27, RZ ;  /* 0x0000001b061d7224 */ /* 0x000fe400078e02ff */
[----:B------:R-:W-:Y:S02]  /*1130*/  IMAD R13, R18, R9, R11 ;  /* 0x00000009120d7224 */ /* 0x000fe400078e020b */
[----:B------:R-:W-:Y:S02]  /*1140*/  IMAD.MOV.U32 R6, RZ, RZ, RZ ;  /* 0x000000ffff067224 */ /* 0x000fe400078e00ff */
[----:B--2---:R-:W-:Y:S01]  /*1150*/  IMAD R11, R8, UR8, RZ ;  /* 0x00000008080b7c24 */ /* 0x004fe2000f8e02ff */
[----:B------:R-:W-:Y:S01]  /*1160*/  IABS R10, R13 ;  /* 0x0000000d000a7213 */ /* 0x000fe20000000000 */
[----:B------:R-:W-:-:S06]  /*1170*/  IMAD.HI.U32 R29, R7, R29, R6 ;  /* 0x0000001d071d7227 */ /* 0x000fcc00078e0006 */
[----:B------:R-:W-:-:S05]  /*1180*/  IMAD.HI.U32 R6, R29, R10, RZ ;  /* 0x0000000a1d067227 */ /* 0x000fca00078e00ff */
[----:B------:R-:W-:-:S05]  /*1190*/  IADD3 R7, PT, PT, -R6, RZ, RZ ;  /* 0x000000ff06077210 */ /* 0x000fca0007ffe1ff */
[----:B------:R-:W-:Y:S01]  /*11a0*/  IMAD R10, R27, R7, R10 ;  /* 0x000000071b0a7224 */ /* 0x000fe200078e020a */
[----:B------:R-:W-:-:S04]  /*11b0*/  LOP3.LUT R7, R13, R24, RZ, 0x3c, !PT ;  /* 0x000000180d077212 */ /* 0x000fc800078e3cff */
[----:B------:R-:W-:-:S13]  /*11c0*/  ISETP.GT.U32.AND P4, PT, R27, R10, PT ;  /* 0x0000000a1b00720c */ /* 0x000fda0003f84070 */
[----:B------:R-:W-:Y:S02]  /*11d0*/  @!P4 IMAD.IADD R10, R10, 0x1, -R27 ;  /* 0x000000010a0ac824 */ /* 0x000fe400078e0a1b */
[----:B------:R-:W-:-:S03]  /*11e0*/  @!P4 VIADD R6, R6, 0x1 ;  /* 0x000000010606c836 */ /* 0x000fc60000000000 */
[----:B------:R-:W-:Y:S02]  /*11f0*/  ISETP.GE.U32.AND P4, PT, R10, R27, PT ;  /* 0x0000001b0a00720c */ /* 0x000fe40003f86070 */
[----:B------:R-:W-:-:S05]  /*1200*/  SEL R10, R12, RZ, P3 ;  /* 0x000000ff0c0a7207 */ /* 0x000fca0001800000 */
[----:B------:R-:W-:-:S06]  /*1210*/  IMAD R10, R10, UR9, R11 ;  /* 0x000000090a0a7c24 */ /* 0x000fcc000f8e020b */
[----:B------:R-:W-:Y:S01]  /*1220*/  @P4 VIADD R6, R6, 0x1 ;  /* 0x0000000106064836 */ /* 0x000fe20000000000 */
[----:B------:R-:W-:-:S13]  /*1230*/  ISETP.GE.AND P4, PT, R7, RZ, PT ;  /* 0x000000ff0700720c */ /* 0x000fda0003f86270 */
[----:B------:R-:W-:Y:S02]  /*1240*/  @!P4 IADD3 R6, PT, PT, -R6, RZ, RZ ;  /* 0x000000ff0606c210 */ /* 0x000fe40007ffe1ff */
        /* <DEDUP_REMOVED lines=12> */
[----:B0-----:R-:W-:-:S05]  /*1310*/  IMAD.WIDE R14, R15, 0x2, R6 ;  /* 0x000000020f0e7825 */ /* 0x001fca00078e0206 */
        /* <DEDUP_REMOVED lines=9> */
[----:B------:R-:W2:Y:S01]  /*13b0*/  @P6 LDG.E R32, desc[UR4][R12.64+0x4] ;  /* 0x000004040c206981 */ /* 0x000ea2000c1e1900 */
[----:B------:R-:W-:Y:S01]  /*13c0*/  R2UR UR4, R36 ;  /* 0x00000000240472ca */ /* 0x000fe200000e0000 */
[----:B------:R-:W1:Y:S01]  /*13d0*/  LDCU UR6, c[0x0][0x3f0] ;  /* 0x00007e00ff0677ac */ /* 0x000e620008000800 */
[----:B------:R-:W-:-:S13]  /*13e0*/  R2UR UR5, R37 ;  /* 0x00000000250572ca */ /* 0x000fda00000e0000 */
[----:B------:R-:W0:Y:S01]  /*13f0*/  LDG.E R14, desc[UR4][R12.64] ;  /* 0x000000040c0e7981 */ /* 0x000e22000c1e1900 */
[----:B------:R-:W-:Y:S01]  /*1400*/  VIADD R25, R25, 0x800 ;  /* 0x0000080019197836 */ /* 0x000fe20000000000 */
[----:B------:R-:W-:Y:S01]  /*1410*/  PRMT R31, R31, 0x7770, RZ ;  /* 0x000077701f1f7816 */ /* 0x000fe200000000ff */
[----:B-1----:R-:W-:Y:S01]  /*1420*/  IMAD.U32 R15, RZ, RZ, UR6 ;  /* 0x00000006ff0f7e24 */ /* 0x002fe2000f8e00ff */
[----:B------:R-:W1:Y:S01]  /*1430*/  S2UR UR5, SR_CgaCtaId ;  /* 0x00000000000579c3 */ /* 0x000e620000008800 */
[----:B------:R-:W-:Y:S01]  /*1440*/  UMOV UR4, 0x400 ;  /* 0x0000040000047882 */ /* 0x000fe20000000000 */
[-C--:B0-----:R-:W-:Y:S01]  /*1450*/  FMUL R39, R14, R11.reuse ;  /* 0x0000000b0e277220 */ /* 0x081fe20000400000 */
[----:B--2---:R-:W-:Y:S01]  /*1460*/  @P6 FMUL R15, R32, R11 ;  /* 0x0000000b200f6220 */ /* 0x004fe20000400000 */
[----:B------:R-:W0:Y:S08]  /*1470*/  I2F.RP R14, R17 ;  /* 0x00000011000e7306 */ /* 0x000e300000209400 */
[----:B0-----:R-:W0:Y:S02]  /*1480*/  MUFU.RCP R14, R14 ;  /* 0x0000000e000e7308 */ /* 0x001e240000001000 */
[----:B0-----:R-:W-:-:S06]  /*1490*/  VIADD R34, R14, 0xffffffe ;  /* 0x0ffffffe0e227836 */ /* 0x001fcc0000000000 */
[----:B------:R-:W0:Y:S02]  /*14a0*/  F2I.FTZ.U32.TRUNC.NTZ R13, R34 ;  /* 0x00000022000d7305 */ /* 0x000e24000021f000 */
[----:B0-----:R-:W-:-:S05]  /*14b0*/  IADD3 R12, PT, PT, RZ, -R13, RZ ;  /* 0x8000000dff0c7210 */ /* 0x001fca0007ffe0ff */
[----:B------:R-:W-:Y:S02]  /*14c0*/  IMAD R41, R12, R17, RZ ;  /* 0x000000110c297224 */ /* 0x000fe400078e02ff */
[----:B------:R-:W-:-:S04]  /*14d0*/  IMAD.MOV.U32 R12, RZ, RZ, RZ ;  /* 0x000000ffff0c7224 */ /* 0x000fc800078e00ff */
[----:B------:R-:W-:Y:S01]  /*14e0*/  IMAD.HI.U32 R13, R13, R41, R12 ;  /* 0x000000290d0d7227 */ /* 0x000fe200078e000c */
[----:B------:R-:W-:-:S05]  /*14f0*/  IABS R12, R25 ;  /* 0x00000019000c7213 */ /* 0x000fca0000000000 */
[----:B------:R-:W-:-:S04]  /*1500*/  IMAD.HI.U32 R14, R13, R12, RZ ;  /* 0x0000000c0d0e7227 */ /* 0x000fc800078e00ff */
[----:B------:R-:W-:Y:S01]  /*1510*/  IMAD.MOV R41, RZ, RZ, -R14 ;  /* 0x000000ffff297224 */ /* 0x000fe200078e0a0e */
[----:B------:R-:W-:-:S03]  /*1520*/  ISETP.NE.AND P6, PT, R31, RZ, PT ;  /* 0x000000ff1f00720c */ /* 0x000fc60003fc5270 */
[----:B------:R-:W-:Y:S01]  /*1530*/  IMAD R41, R17, R41, R12 ;  /* 0x0000002911297224 */ /* 0x000fe200078e020c */
[----:B------:R-:W-:Y:S02]  /*1540*/  MOV R12, R17 ;  /* 0x00000011000c7202 */ /* 0x000fe40000000f00 */
[----:B------:R-:W-:Y:S02]  /*1550*/  FSEL R32, R39, R10, P6 ;  /* 0x0000000a27207208 */ /* 0x000fe40003000000 */
[----:B------:R-:W-:-:S13]  /*1560*/  ISETP.GT.U32.AND P6, PT, R12, R41, PT ;  /* 0x000000290c00720c */ /* 0x000fda0003fc4070 */
[----:B------:R-:W-:Y:S02]  /*1570*/  @!P6 IMAD.IADD R41, R41, 0x1, -R17 ;  /* 0x000000012929e824 */ /* 0x000fe400078e0a11 */
[----:B------:R-:W-:-:S03]  /*1580*/  @!P6 VIADD R14, R14, 0x1 ;  /* 0x000000010e0ee836 */ /* 0x000fc60000000000 */
[----:B------:R-:W-:Y:S02]  /*1590*/  ISETP.GE.U32.AND P6, PT, R41, R12, PT ;  /* 0x0000000c2900720c */ /* 0x000fe40003fc6070 */
[----:B------:R-:W-:-:S11]  /*15a0*/  LOP3.LUT R17, R25, R22, RZ, 0x3c, !PT ;  /* 0x0000001619117212 */ /* 0x000fd600078e3cff */
[----:B------:R-:W-:Y:S01]  /*15b0*/  @P6 VIADD R14, R14, 0x1 ;  /* 0x000000010e0e6836 */ /* 0x000fe20000000000 */
[----:B------:R-:W-:-:S13]  /*15c0*/  ISETP.GE.AND P6, PT, R17, RZ, PT ;  /* 0x000000ff1100720c */ /* 0x000fda0003fc6270 */
[----:B------:R-:W-:Y:S02]  /*15d0*/  @!P6 IADD3 R14, PT, PT, -R14, RZ, RZ ;  /* 0x000000ff0e0ee210 */ /* 0x000fe40007ffe1ff */
[----:B------:R-:W-:-:S04]  /*15e0*/  ISETP.NE.AND P6, PT, R22, RZ, PT ;  /* 0x000000ff1600720c */ /* 0x000fc80003fc5270 */
        /* <DEDUP_REMOVED lines=8> */
[----:B------:R-:W-:Y:S01]  /*1670*/  @!P6 IADD3 R14, PT, PT, R14, -R21, RZ ;  /* 0x800000150e0ee210 */ /* 0x000fe20007ffe0ff */
[----:B------:R-:W-:-:S03]  /*1680*/  @!P6 VIADD R26, R26, 0x1 ;  /* 0x000000011a1ae836 */ /* 0x000fc60000000000 */
[----:B------:R-:W-:Y:S02]  /*1690*/  ISETP.GE.U32.AND P6, PT, R14, R21, PT ;  /* 0x000000150e00720c */ /* 0x000fe40003fc6070 */
[----:B------:R-:W-:-:S11]  /*16a0*/  LOP3.LUT R14, R41, R18, RZ, 0x3c, !PT ;  /* 0x00000012290e7212 */ /* 0x000fd600078e3cff */
[----:B------:R-:W-:Y:S01]  /*16b0*/  @P6 VIADD R26, R26, 0x1 ;  /* 0x000000011a1a6836 */ /* 0x000fe20000000000 */
[----:B------:R-:W-:-:S13]  /*16c0*/  ISETP.GE.AND P6, PT, R14, RZ, PT ;  /* 0x000000ff0e00720c */ /* 0x000fda0003fc6270 */
[----:B------:R-:W-:-:S05]  /*16d0*/  @!P6 IMAD.MOV R26, RZ, RZ, -R26 ;  /* 0x000000ffff1ae224 */ /* 0x000fca00078e0a1a */
[----:B------:R-:W-:-:S05]  /*16e0*/  SEL R26, R28, R26, !P5 ;  /* 0x0000001a1c1a7207 */ /* 0x000fca0006800000 */
[----:B------:R-:W-:-:S04]  /*16f0*/  IMAD.MOV R17, RZ, RZ, -R26 ;  /* 0x000000ffff117224 */ /* 0x000fc800078e0a1a */
[----:B------:R-:W-:-:S05]  /*1700*/  IMAD R41, R18, R17, R41 ;  /* 0x0000001112297224 */ /* 0x000fca00078e0229 */
[----:B------:R-:W-:-:S05]  /*1710*/  IABS R14, R41 ;  /* 0x00000029000e7213 */ /* 0x000fca0000000000 */
[----:B------:R-:W-:-:S05]  /*1720*/  IMAD.HI.U32 R29, R29, R14, RZ ;  /* 0x0000000e1d1d7227 */ /* 0x000fca00078e00ff */
[----:B------:R-:W-:-:S05]  /*1730*/  IADD3 R17, PT, PT, -R29, RZ, RZ ;  /* 0x000000ff1d117210 */ /* 0x000fca0007ffe1ff */
[----:B------:R-:W-:-:S05]  /*1740*/  IMAD R14, R27, R17, R14 ;  /* 0x000000111b0e7224 */ /* 0x000fca00078e020e */
[----:B------:R-:W-:-:S13]  /*1750*/  ISETP.GT.U32.AND P6, PT, R27, R14, PT ;  /* 0x0000000e1b00720c */ /* 0x000fda0003fc4070 */
[----:B------:R-:W-:-:S05]  /*1760*/  @!P6 IMAD.IADD R14, R14, 0x1, -R27 ;  /* 0x000000010e0ee824 */ /* 0x000fca00078e0a1b */
[----:B------:R-:W-:Y:S02]  /*1770*/  ISETP.GE.U32.AND P5, PT, R14, R27, PT ;  /* 0x0000001b0e00720c */ /* 0x000fe40003fa6070 */
[----:B------:R-:W-:Y:S01]  /*1780*/  LOP3.LUT R14, R41, R24, RZ, 0x3c, !PT ;  /* 0x00000018290e7212 */ /* 0x000fe200078e3cff */
[----:B------:R-:W-:-:S03]  /*1790*/  @!P6 VIADD R29, R29, 0x1 ;  /* 0x000000011d1de836 */ /* 0x000fc60000000000 */
[----:B------:R-:W-:-:S07]  /*17a0*/  ISETP.GE.AND P6, PT, R14, RZ, PT ;  /* 0x000000ff0e00720c */ /* 0x000fce0003fc6270 */
[----:B------:R-:W-:-:S06]  /*17b0*/  @P5 VIADD R29, R29, 0x1 ;  /* 0x000000011d1d5836 */ /* 0x000fcc0000000000 */
[----:B------:R-:W-:Y:S02]  /*17c0*/  @!P6 IADD3 R29, PT, PT, -R29, RZ, RZ ;  /* 0x000000ff1d1de210 */ /* 0x000fe40007ffe1ff */
[----:B------:R-:W-:Y:S02]  /*17d0*/  SEL R23, R23, RZ, P2 ;  /* 0x000000ff17177207 */ /* 0x000fe40001000000 */
[----:B------:R-:W-:Y:S02]  /*17e0*/  SEL R29, R30, R29, !P4 ;  /* 0x0000001d1e1d7207 */ /* 0x000fe40006000000 */
[----:B------:R-:W-:Y:S01]  /*17f0*/  SEL R14, R26, RZ, P3 ;  /* 0x000000ff1a0e7207 */ /* 0x000fe20001800000 */
[----:B------:R-:W-:Y:S02]  /*1800*/  IMAD R23, R23, UR8, RZ ;  /* 0x0000000817177c24 */ /* 0x000fe4000f8e02ff */
[----:B------:R-:W-:Y:S01]  /*1810*/  IMAD.MOV R17, RZ, RZ, -R29 ;  /* 0x000000ffff117224 */ /* 0x000fe200078e0a1d */
[----:B------:R-:W-:Y:S01]  /*1820*/  SEL R29, R29, RZ, P0 ;  /* 0x000000ff1d1d7207 */ /* 0x000fe20000000000 */
[----:B------:R-:W-:-:S02]  /*1830*/  IMAD R14, R14, UR9, R23 ;  /* 0x000000090e0e7c24 */ /* 0x000fc4000f8e0217 */
[----:B------:R-:W-:Y:S01]  /*1840*/  IMAD R24, R24, R17, R41 ;  /* 0x0000001118187224 */ /* 0x000fe200078e0229 */
[----:B------:R-:W-:Y:S01]  /*1850*/  UIADD3 UR4, UPT, UPT, UR4, 0x150, URZ ;  /* 0x0000015004047890 */ /* 0x000fe2000fffe0ff */
[----:B------:R-:W-:-:S03]  /*1860*/  IMAD R29, R29, UR10, R14 ;  /* 0x0000000a1d1d7c24 */ /* 0x000fc6000f8e020e */
[----:B------:R-:W-:Y:S01]  /*1870*/  SEL R24, R24, RZ, P1 ;  /* 0x000000ff18187207 */ /* 0x000fe20000800000 */
[----:B-1----:R-:W-:-:S04]  /*1880*/  ULEA UR4, UR5, UR4, 0x18 ;  /* 0x0000000405047291 */ /* 0x002fc8000f8ec0ff */
[----:B------:R-:W-:Y:S01]  /*1890*/  IMAD R24, R24, UR11, R29 ;  /* 0x0000000b18187c24 */ /* 0x000fe2000f8e021d */
[----:B------:R-:W-:Y:S02]  /*18a0*/  R2UR UR5, R37 ;  /* 0x00000000250572ca */ /* 0x000fe400000e0000 */
[----:B------:R-:W-:Y:S02]  /*18b0*/  LEA R31, R19, UR4, 0x2 ;  /* 0x00000004131f7c11 */ /* 0x000fe4000f8e10ff */
[----:B------:R-:W-:Y:S02]  /*18c0*/  LEA.HI R24, R24, R24, RZ, 0x1 ;  /* 0x0000001818187211 */ /* 0x000fe400078f08ff */
[----:B------:R-:W-:Y:S02]  /*18d0*/  R2UR UR4, R36 ;  /* 0x00000000240472ca */ /* 0x000fe400000e0000 */
        /* <DEDUP_REMOVED lines=14> */
[----:B------:R-:W-:Y:S02]  /*19c0*/  IMAD R7, R2, 0x4, R31 ;  /* 0x0000000402077824 */ /* 0x000fe400078e021f */
[----:B------:R-:W-:Y:S01]  /*19d0*/  IMAD.U32 R6, RZ, RZ, UR6 ;  /* 0x00000006ff067e24 */ /* 0x000fe2000f8e00ff */
[----:B------:R4:W-:Y:S01]  /*19e0*/  STS [R31], R32 ;  /* 0x000000201f007388 */ /* 0x0009e20000000800 */
[----:B------:R-:W-:-:S03]  /*19f0*/  IADD3 R19, PT, PT, R19, 0x800, RZ ;  /* 0x0000080013137810 */ /* 0x000fc60007ffe0ff */
[----:B------:R4:W-:Y:S01]  /*1a00*/  STS [R7], R15 ;  /* 0x0000000f07007388 */ /* 0x0009e20000000800 */
[----:B------:R-:W-:-:S04]  /*1a10*/  FMNMX3 R39, R20, R32, R15, !PT ;  /* 0x0000002014277276 */ /* 0x000fc8000780000f */
[----:B--2---:R-:W-:-:S05]  /*1a20*/  @P4 FMUL R10, R14, R11 ;  /* 0x0000000b0e0a4220 */ /* 0x004fca0000400000 */
[----:B------:R4:W-:Y:S01]  /*1a30*/  STS [R31+0x1000], R10 ;  /* 0x0010000a1f007388 */ /* 0x0009e20000000800 */
[----:B------:R-:W-:Y:S01]  /*1a40*/  ISETP.GE.AND P4, PT, R19, R2, PT ;  /* 0x000000021300720c */ /* 0x000fe20003f86270 */
[----:B---3--:R-:W-:-:S05]  /*1a50*/  @P5 FMUL R6, R18, R11 ;  /* 0x0000000b12065220 */ /* 0x008fca0000400000 */
[----:B------:R4:W-:Y:S01]  /*1a60*/  STS [R7+0x1000], R6 ;  /* 0x0010000607007388 */ /* 0x0009e20000000800 */
[----:B------:R-:W-:-:S06]  /*1a70*/  FMNMX3 R20, R39, R10, R6, !PT ;  /* 0x0000000a27147276 */ /* 0x000fcc0007800006 */
[----:B------:R-:W-:Y:S05]  /*1a80*/  @!P4 BRA `(.L_x_413) ;  /* 0xfffffff000bcc947 */ /* 0x000fea000383ffff */
.L_x_410:
[----:B------:R-:W-:Y:S05]  /*1a90*/  BSYNC.RECONVERGENT B0 ;  /* 0x0000000000007941 */ /* 0x000fea0003800200 */
.L_x_409:
[----:B------:R-:W2:Y:S01]  /*1aa0*/  S2R R8, SR_LANEID ;  /* 0x0000000000087919 */ /* 0x000ea20000000000 */
[----:B------:R-:W-:Y:S01]  /*1ab0*/  UMOV UR4, 0xffffffff ;  /* 0xffffffff00047882 */ /* 0x000fe20000000000 */
[----:B------:R-:W-:Y:S01]  /*1ac0*/  IMAD.MOV.U32 R17, RZ, RZ, R20 ;  /* 0x000000ffff117224 */ /* 0x000fe200078e0014 */
[----:B-1--4-:R-:W1:Y:S01]  /*1ad0*/  S2R R7, SR_TID.X ;  /* 0x0000000000077919 */ /* 0x012e620000002100 */
        /* <DEDUP_REMOVED lines=16> */
.L_x_464:
[----:B------:R-:W3:Y:S01]  /*1be0*/  S2R R32, SR_CgaCtaId ;  /* 0x0000000000207919 */ /* 0x000ee20000008800 */
[----:B------:R-:W-:Y:S01]  /*1bf0*/  PLOP3.LUT P6, PT, PT, PT, PT, 0x8, 0x80 ;  /* 0x000000000080781c */ /* 0x000fe20003fce170 */
[----:B------:R-:W-:-:S12]  /*1c00*/  @P5 BRA `(.L_x_415) ;  /* 0x0000000000285947 */ /* 0x000fd80003800000 */
[----:B------:R-:W-:-:S13]  /*1c10*/  ISETP.NE.AND P0, PT, R8, RZ, PT ;  /* 0x000000ff0800720c */ /* 0x000fda0003f05270 */
[----:B------:R-:W4:Y:S01]  /*1c20*/  @!P0 S2R R11, SR_CgaCtaId ;  /* 0x00000000000b8919 */ /* 0x000f220000008800 */
[----:B------:R-:W-:Y:S02]  /*1c30*/  @!P0 MOV R8, 0x400 ;  /* 0x0000040000088802 */ /* 0x000fe40000000f00 */
[----:B-1----:R-:W-:Y:S02]  /*1c40*/  @!P0 SHF.R.U32.HI R6, RZ, 0x3, R7 ;  /* 0x00000003ff068819 */ /* 0x002fe40000011607 */
[----:B------:R-:W-:Y:S02]  /*1c50*/  @!P0 PLOP3.LUT P6, PT, PT, PT, PT, 0x80, 0x8 ;  /* 0x000000000008881c */ /* 0x000fe40003fcf070 */
[----:B----4-:R-:W-:Y:S02]  /*1c60*/  @!P0 LEA R8, R11, R8, 0x18 ;  /* 0x000000080b088211 */ /* 0x010fe400078ec0ff */
[----:B------:R-:W-:Y:S02]  /*1c70*/  @!P0 LOP3.LUT R11, R6, 0x7c, RZ, 0xc0, !PT ;  /* 0x0000007c060b8812 */ /* 0x000fe400078ec0ff */
[----:B--2---:R-:W-:-:S03]  /*1c80*/  FMNMX R6, R9, R14, !PT ;  /* 0x0000000e09067209 */ /* 0x004fc60007800000 */
[----:B------:R-:W-:-:S05]  /*1c90*/  @!P0 IMAD.IADD R9, R11, 0x1, R8 ;  /* 0x000000010b098824 */ /* 0x000fca00078e0208 */
[----:B------:R4:W-:Y:S02]  /*1ca0*/  @!P0 STS [R9+0x20], R6 ;  /* 0x0000200609008388 */ /* 0x0009e40000000800 */
.L_x_415:
[----:B------:R-:W-:Y:S01]  /*1cb0*/  ISETP.NE.AND P0, PT, R7, RZ, PT ;  /* 0x000000ff0700720c */ /* 0x000fe20003f05270 */
[----:B------:R-:W-:Y:S05]  /*1cc0*/  WARPSYNC.ALL ;  /* 0x0000000000007948 */ /* 0x000fea0003800000 */
[----:B------:R-:W-:Y:S01]  /*1cd0*/  BAR.SYNC.DEFER_BLOCKING 0x0 ;  /* 0x0000000000007b1d */ /* 0x000fe20000010000 */
[----:B------:R-:W-:-:S05]  /*1ce0*/  P2R R8, PR, RZ, 0x1 ;  /* 0x00000001ff087803 */ /* 0x000fca0000000000 */
[----:B------:R-:W-:Y:S04]  /*1cf0*/  BSSY.RECONVERGENT B0, `(.L_x_416) ;  /* 0x000001e000007945 */ /* 0x000fe80003800200 */
[----:B------:R-:W-:Y:S05]  /*1d00*/  @P0 BRA `(.L_x_417) ;  /* 0x0000000000700947 */ /* 0x000fea0003800000 */
[----:B------:R-:W5:Y:S01]  /*1d10*/  S2UR UR5, SR_CgaCtaId ;  /* 0x00000000000579c3 */ /* 0x000f620000008800 */
[----:B------:R-:W-:Y:S02]  /*1d20*/  UMOV UR4, 0x400 ;  /* 0x0000040000047882 */ /* 0x000fe40000000000 */
[----:B-----5:R-:W-:-:S09]  /*1d30*/  ULEA UR4, UR5, UR4, 0x18 ;  /* 0x0000000405047291 */ /* 0x020fd2000f8ec0ff */
[----:B------:R-:W5:Y:S04]  /*1d40*/  LDS.128 R28, [UR4+0x20] ;  /* 0x00002004ff1c7984 */ /* 0x000f680008000c00 */
[----:B--2---:R-:W2:Y:S04]  /*1d50*/  LDS.128 R12, [UR4+0x30] ;  /* 0x00003004ff0c7984 */ /* 0x004ea80008000c00 */
[----:B------:R-:W0:Y:S04]  /*1d60*/  LDS.128 R16, [UR4+0x40] ;  /* 0x00004004ff107984 */ /* 0x000e280008000c00 */
[----:B------:R-:W1:Y:S04]  /*1d70*/  LDS.128 R20, [UR4+0x50] ;  /* 0x00005004ff147984 */ /* 0x000e680008000c00 */
[----:B------:R-:W3:Y:S04]  /*1d80*/  LDS.128 R24, [UR4+0x60] ;  /* 0x00006004ff187984 */ /* 0x000ee80008000c00 */
[----:B----4-:R-:W4:Y:S01]  /*1d90*/  LDS.128 R8, [UR4+0x70] ;  /* 0x00007004ff087984 */ /* 0x010f220008000c00 */
[----:B-----5:R-:W-:-:S04]  /*1da0*/  FMNMX3 R29, R6, R29, R30, !PT ;  /* 0x0000001d061d7276 */ /* 0x020fc8000780001e */
[----:B--2---:R-:W-:Y:S02]  /*1db0*/  FMNMX3 R12, R29, R31, R12, !PT ;  /* 0x0000001f1d0c7276 */ /* 0x004fe4000780000c */
[----:B------:R-:W2:Y:S02]  /*1dc0*/  LDS.128 R28, [UR4+0x80] ;  /* 0x00008004ff1c7984 */ /* 0x000ea40008000c00 */
[----:B------:R-:W-:-:S04]  /*1dd0*/  FMNMX3 R12, R12, R13, R14, !PT ;  /* 0x0000000d0c0c7276 */ /* 0x000fc8000780000e */
[----:B0-----:R-:W-:-:S04]  /*1de0*/  FMNMX3 R12, R12, R15, R16, !PT ;  /* 0x0000000f0c0c7276 */ /* 0x001fc80007800010 */
[----:B------:R-:W-:Y:S02]  /*1df0*/  FMNMX3 R17, R12, R17, R18, !PT ;  /* 0x000000110c117276 */ /* 0x000fe40007800012 */
[----:B------:R-:W0:Y:S02]  /*1e00*/  LDS.128 R12, [UR4+0x90] ;  /* 0x00009004ff0c7984 */ /* 0x000e240008000c00 */
[----:B-1----:R-:W-:-:S04]  /*1e10*/  FMNMX3 R17, R17, R19, R20, !PT ;  /* 0x0000001311117276 */ /* 0x002fc80007800014 */
[----:B------:R-:W-:-:S04]  /*1e20*/  FMNMX3 R17, R17, R21, R22, !PT ;  /* 0x0000001511117276 */ /* 0x000fc80007800016 */
[----:B---3--:R-:W-:-:S04]  /*1e30*/  FMNMX3 R17, R17, R23, R24, !PT ;  /* 0x0000001711117276 */ /* 0x008fc80007800018 */
[----:B------:R-:W-:-:S04]  /*1e40*/  FMNMX3 R17, R17, R25, R26, !PT ;  /* 0x0000001911117276 */ /* 0x000fc8000780001a */
[----:B----4-:R-:W-:-:S04]  /*1e50*/  FMNMX3 R8, R17, R27, R8, !PT ;  /* 0x0000001b11087276 */ /* 0x010fc80007800008 */
[----:B------:R-:W-:-:S04]  /*1e60*/  FMNMX3 R8, R8, R9, R10, !PT ;  /* 0x0000000908087276 */ /* 0x000fc8000780000a */
[----:B--2---:R-:W-:-:S04]  /*1e70*/  FMNMX3 R8, R8, R11, R28, !PT ;  /* 0x0000000b08087276 */ /* 0x004fc8000780001c */
[----:B------:R-:W-:-:S04]  /*1e80*/  FMNMX3 R8, R8, R29, R30, !PT ;  /* 0x0000001d08087276 */ /* 0x000fc8000780001e */
[----:B0-----:R-:W-:-:S04]  /*1e90*/  FMNMX3 R8, R8, R31, R12, !PT ;  /* 0x0000001f08087276 */ /* 0x001fc8000780000c */
[----:B------:R-:W-:-:S04]  /*1ea0*/  FMNMX3 R8, R8, R13, R14, !PT ;  /* 0x0000000d08087276 */ /* 0x000fc8000780000e */
[----:B------:R-:W-:-:S05]  /*1eb0*/  FMNMX R8, R8, R15, !PT ;  /* 0x0000000f08087209 */ /* 0x000fca0007800000 */
[----:B------:R0:W-:Y:S02]  /*1ec0*/  STS [UR4+0xa4], R8 ;  /* 0x0000a408ff007988 */ /* 0x0001e40008000804 */
.L_x_417:
[----:B------:R-:W-:Y:S05]  /*1ed0*/  BSYNC.RECONVERGENT B0 ;  /* 0x0000000000007941 */ /* 0x000fea0003800200 */
.L_x_416:
[----:B------:R-:W5:Y:S01]  /*1ee0*/  LDCU.64 UR4, c[0x0][0x410] ;  /* 0x00008200ff0477ac */ /* 0x000f620008000a00 */
[----:B----4-:R-:W-:Y:S01]  /*1ef0*/  MOV R9, 0x400 ;  /* 0x0000040000097802 */ /* 0x010fe20000000f00 */
[----:B------:R-:W-:Y:S01]  /*1f00*/  BSSY.RECONVERGENT B0, `(.L_x_418) ;  /* 0x000007d000007945 */ /* 0x000fe20003800200 */
[C---:B------:R-:W-:Y:S01]  /*1f10*/  LOP3.LUT R24, R7.reuse, 0xc00, RZ, 0xfc, !PT ;  /* 0x00000c0007187812 */ /* 0x040fe200078efcff */
[----:B------:R-:W-:Y:S01]  /*1f20*/  IMAD.MOV.U32 R10, RZ, RZ, RZ ;  /* 0x000000ffff0a7224 */ /* 0x000fe200078e00ff */
[C---:B------:R-:W-:Y:S02]  /*1f30*/  LOP3.LUT R25, R7.reuse, 0x400, RZ, 0xfc, !PT ;  /* 0x0000040007197812 */ /* 0x040fe400078efcff */
[----:B-1-3--:R-:W-:Y:S01]  /*1f40*/  LEA R6, R32, R9, 0x18 ;  /* 0x0000000920067211 */ /* 0x00afe200078ec0ff */
[----:B------:R-:W-:Y:S01]  /*1f50*/  BAR.SYNC.DEFER_BLOCKING 0x0 ;  /* 0x0000000000007b1d */ /* 0x000fe20000010000 */
[----:B-----5:R-:W-:-:S04]  /*1f60*/  ISETP.GE.U32.AND P0, PT, R7, UR4, PT ;  /* 0x0000000407007c0c */ /* 0x020fc8000bf06070 */
[----:B------:R-:W-:-:S13]  /*1f70*/  ISETP.GE.AND.EX P0, PT, RZ, UR5, PT, P0 ;  /* 0x00000005ff007c0c */ /* 0x000fda000bf06300 */
[----:B------:R-:W-:Y:S05]  /*1f80*/  @P0 BRA `(.L_x_419) ;  /* 0x0000000400d00947 */ /* 0x000fea0003800000 */
[----:B0-----:R0:W1:Y:S01]  /*1f90*/  LDS R8, [R6+0xa4] ;  /* 0x0000a40006087984 */ /* 0x0010620000000800 */
        /* <DEDUP_REMOVED lines=19> */
[----:B------:R-:W2:Y:S02]  /*20d0*/  MUFU.EX2 R11, R12 ;  /* 0x0000000c000b7308 */ /* 0x000ea40000000800 */
[----:B--2---:R-:W-:Y:S01]  /*20e0*/  FMUL R14, R10, R11 ;  /* 0x0000000b0a0e7220 */ /* 0x004fe20000400000 */
        /* <DEDUP_REMOVED lines=10> */
[C---:B0-----:R-:W-:Y:S01]  /*2190*/  FADD R14, R12.reuse, -12583039 ;  /* 0xcb40007f0c0e7421 */ /* 0x041fe20000000000 */
[----:B------:R-:W-:-:S03]  /*21a0*/  IMAD.SHL.U32 R12, R12, 0x800000, RZ ;  /* 0x008000000c0c7824 */ /* 0x000fc600078e00ff */
[----:B------:R-:W-:-:S04]  /*21b0*/  FFMA R14, R11, 1.4426950216293334961, -R14 ;  /* 0x3fb8aa3b0b0e7823 */ /* 0x000fc8000000080e */
[----:B------:R-:W-:-:S04]  /*21c0*/  FFMA R14, R11, 1.925963033500011079e-08, R14 ;  /* 0x32a570600b0e7823 */ /* 0x000fc8000000000e */
[----:B------:R-:W0:Y:S02]  /*21d0*/  MUFU.EX2 R11, R14 ;  /* 0x0000000e000b7308 */ /* 0x000e240000000800 */
[----:B0-----:R-:W-:Y:S01]  /*21e0*/  FMUL R12, R12, R11 ;  /* 0x0000000b0c0c7220 */ /* 0x001fe20000400000 */
[----:B------:R-:W-:-:S03]  /*21f0*/  LOP3.LUT R11, R7, 0x800, RZ, 0xfc, !PT ;  /* 0x00000800070b7812 */ /* 0x000fc600078efcff */
[----:B------:R-:W-:Y:S01]  /*2200*/  FADD R10, R10, R12 ;  /* 0x0000000c0a0a7221 */ /* 0x000fe20000000000 */
[----:B------:R3:W-:Y:S01]  /*2210*/  STS [R35+0x1000], R12 ;  /* 0x0010000c23007388 */ /* 0x0007e20000000800 */
[----:B------:R-:W-:Y:S05]  /*2220*/  @!P0 BRA `(.L_x_421) ;  /* 0x0000000000348947 */ /* 0x000fea0003800000 */
[----:B------:R-:W0:Y:S02]  /*2230*/  LDS R11, [R35+0x2000] ;  /* 0x00200000230b7984 */ /* 0x000e240000000800 */
[----:B0-----:R-:W-:-:S04]  /*2240*/  FADD R11, -R8, R11 ;  /* 0x0000000b080b7221 */ /* 0x001fc80000000100 */
[----:B---3--:R-:W-:-:S04]  /*2250*/  FFMA.SAT R12, R11, R16, 0.5 ;  /* 0x3f0000000b0c7423 */ /* 0x008fc80000002010 */
        /* <DEDUP_REMOVED lines=9> */
[----:B------:R4:W-:Y:S06]  /*22f0*/  STS [R35+0x2000], R12 ;  /* 0x0020000c23007388 */ /* 0x0009ec0000000800 */
.L_x_421:
[----:B------:R-:W-:Y:S05]  /*2300*/  BSYNC.RECONVERGENT B1 ;  /* 0x0000000000017941 */ /* 0x000fea0003800200 */
.L_x_420:
[----:B------:R-:W-:-:S04]  /*2310*/  ISETP.GE.U32.AND P0, PT, R0, 0xc00, PT ;  /* 0x00000c000000780c */ /* 0x000fc80003f06070 */
[----:B------:R-:W-:-:S13]  /*2320*/  ISETP.GE.U32.AND.EX P0, PT, R3, RZ, PT, P0 ;  /* 0x000000ff0300720c */ /* 0x000fda0003f06100 */
[----:B------:R-:W-:Y:S05]  /*2330*/  @!P0 BRA `(.L_x_419) ;  /* 0x0000000000e48947 */ /* 0x000fea0003800000 */
[----:B------:R-:W-:-:S05]  /*2340*/  VIADD R9, R9, 0x150 ;  /* 0x0000015009097836 */ /* 0x000fca0000000000 */
[----:B------:R-:W-:-:S07]  /*2350*/  LEA R32, R32, R9, 0x18 ;  /* 0x0000000920207211 */ /* 0x000fce00078ec0ff */
.L_x_422:
[C---:B0-----:R-:W-:Y:S02]  /*2360*/  IMAD R9, R11.reuse, 0x4, R32 ;  /* 0x000000040b097824 */ /* 0x041fe400078e0220 */
[----:B------:R-:W-:Y:S02]  /*2370*/  HFMA2 R22, -RZ, RZ, 3.7421875, 0 ;  /* 0x437c0000ff167431 */ /* 0x000fe400000001ff */
[----:B------:R-:W-:Y:S02]  /*2380*/  IMAD.MOV.U32 R23, RZ, RZ, 0x3bbb989d ;  /* 0x3bbb989dff177424 */ /* 0x000fe400078e00ff */
[----:B------:R-:W-:Y:S01]  /*2390*/  VIADD R11, R11, 0x1000 ;  /* 0x000010000b0b7836 */ /* 0x000fe20000000000 */
[----:B------:R-:W0:Y:S04]  /*23a0*/  LDS R13, [R9] ;  /* 0x00000000090d7984 */ /* 0x000e280000000800 */
[----:B------:R-:W5:Y:S01]  /*23b0*/  LDS R15, [R9+0x1000] ;  /* 0x00100000090f7984 */ /* 0x000f620000000800 */
[----:B------:R-:W-:-:S03]  /*23c0*/  ISETP.GE.U32.AND P0, PT, R11, UR4, PT ;  /* 0x000000040b007c0c */ /* 0x000fc6000bf06070 */
[----:B------:R-:W5:Y:S01]  /*23d0*/  LDS R17, [R9+0x2000] ;  /* 0x0020000009117984 */ /* 0x000f620000000800 */
[----:B------:R-:W-:-:S03]  /*23e0*/  ISETP.GE.U32.AND.EX P0, PT, RZ, UR5, PT, P0 ;  /* 0x00000005ff007c0c */ /* 0x000fc6000bf06100 */
[----:B------:R-:W5:Y:S01]  /*23f0*/  LDS R21, [R9+0x3000] ;  /* 0x0030000009157984 */ /* 0x000f620000000800 */
[----:B012---:R-:W-:-:S04]  /*2400*/  FADD R14, -R8, R13 ;  /* 0x0000000d080e7221 */ /* 0x007fc80000000100 */
[----:B---34-:R-:W-:Y:S01]  /*2410*/  FFMA.SAT R12, R14, R23, 0.5 ;  /* 0x3f0000000e0c7423 */ /* 0x018fe20000002017 */
[----:B-----5:R-:W-:-:S03]  /*2420*/  FADD R16, -R8, R15 ;  /* 0x0000000f08107221 */ /* 0x020fc60000000100 */
[-C--:B------:R-:W-:Y:S01]  /*2430*/  FFMA.RM R12, R12, R22.reuse, 12582913 ;  /* 0x4b4000010c0c7423 */ /* 0x080fe20000004016 */
[----:B------:R-:W-:Y:S01]  /*2440*/  FADD R18, -R8, R17 ;  /* 0x0000001108127221 */ /* 0x000fe20000000100 */
[-C--:B------:R-:W-:Y:S02]  /*2450*/  FFMA.SAT R13, R16, R23.reuse, 0.5 ;  /* 0x3f000000100d7423 */ /* 0x080fe40000002017 */
[----:B------:R-:W-:Y:S01]  /*2460*/  FADD R15, R12, -12583039 ;  /* 0xcb40007f0c0f7421 */ /* 0x000fe20000000000 */
[----:B------:R-:W-:Y:S01]  /*2470*/  FADD R20, -R8, R21 ;  /* 0x0000001508147221 */ /* 0x000fe20000000100 */
[-C--:B------:R-:W-:Y:S01]  /*2480*/  FFMA.SAT R19, R18, R23.reuse, 0.5 ;  /* 0x3f00000012137423 */ /* 0x080fe20000002017 */
        /* <DEDUP_REMOVED lines=14> */
[----:B------:R-:W-:Y:S01]  /*2570*/  FADD R23, R22, -12583039 ;  /* 0xcb40007f16177421 */ /* 0x000fe20000000000 */
        /* <DEDUP_REMOVED lines=21> */
.L_x_419:
[----:B------:R-:W-:Y:S05]  /*26d0*/  BSYNC.RECONVERGENT B0 ;  /* 0x0000000000007941 */ /* 0x000fea0003800200 */
.L_x_418:
[----:B------:R-:W-:Y:S01]  /*26e0*/  IMAD.MOV.U32 R17, RZ, RZ, R10 ;  /* 0x000000ffff117224 */ /* 0x000fe200078e000a */
[----:B------:R-:W5:Y:S01]  /*26f0*/  S2UR UR5, SR_CgaCtaId ;  /* 0x00000000000579c3 */ /* 0x000f620000008800 */
[----:B------:R-:W-:Y:S01]  /*2700*/  UMOV UR4, 0x400 ;  /* 0x0000040000047882 */ /* 0x000fe20000000000 */
[----:B------:R-:W-:Y:S01]  /*2710*/  ISETP.NE.AND P0, PT, R7, RZ, PT ;  /* 0x000000ff0700720c */ /* 0x000fe20003f05270 */
[----:B------:R-:W-:Y:S01]  /*2720*/  UIADD3 UR4, UPT, UPT, UR4, 0xa8, URZ ;  /* 0x000000a804047890 */ /* 0x000fe2000fffe0ff */
[----:B01----:R-:W0:Y:S01]  /*2730*/  SHFL.DOWN PT, R8, R17, 0x1, 0x1f ;  /* 0x08201f0011087f89 */ /* 0x003e2200000e0000 */
[----:B------:R-:W-:Y:S01]  /*2740*/  SHF.R.U32.HI R9, RZ, 0x3, R7 ;  /* 0x00000003ff097819 */ /* 0x000fe20000011607 */
[----:B------:R-:W-:Y:S03]  /*2750*/  BSSY.RECONVERGENT B0, `(.L_x_423) ;  /* 0x0000038000007945 */ /* 0x000fe60003800200 */
[----:B------:R-:W-:Y:S01]  /*2760*/  LOP3.LUT R10, R9, 0x7c, RZ, 0xc0, !PT ;  /* 0x0000007c090a7812 */ /* 0x000fe200078ec0ff */
[----:B-----5:R-:W-:Y:S01]  /*2770*/  ULEA UR4, UR5, UR4, 0x18 ;  /* 0x0000000405047291 */ /* 0x020fe2000f8ec0ff */
        /* <DEDUP_REMOVED lines=13> */
[----:B--234-:R-:W2:Y:S04]  /*2850*/  LDS.128 R12, [R6+0xd0] ;  /* 0x0000d000060c7984 */ /* 0x01cea80000000c00 */
        /* <DEDUP_REMOVED lines=39> */
.L_x_424:
[----:B------:R-:W-:Y:S05]  /*2ad0*/  BSYNC.RECONVERGENT B0 ;  /* 0x0000000000007941 */ /* 0x000fea0003800200 */
.L_x_423:
[----:B------:R-:W-:Y:S01]  /*2ae0*/  BAR.SYNC.DEFER_BLOCKING 0x0 ;  /* 0x0000000000007b1d */ /* 0x000fe20000010000 */
[----:B------:R-:W-:-:S05]  /*2af0*/  ISETP.GE.AND P0, PT, R7, R2, PT ;  /* 0x000000020700720c */ /* 0x000fca0003f06270 */
[----:B------:R-:W0:Y:S01]  /*2b00*/  LDCU.64 UR8, c[0x0][0x3f8] ;  /* 0x00007f00ff0877ac */ /* 0x000e220008000a00 */
[----:B------:R-:W-:Y:S01]  /*2b10*/  BSSY.RECONVERGENT B0, `(.L_x_425) ;  /* 0x000014b000007945 */ /* 0x000fe20003800200 */
[----:B------:R-:W0:Y:S06]  /*2b20*/  LDCU.64 UR6, c[0x0][0x400] ;  /* 0x00008000ff0677ac */ /* 0x000e2c0008000a00 */
[----:B------:R-:W-:Y:S05]  /*2b30*/  @P0 BRA `(.L_x_426) ;  /* 0x0000001400200947 */ /* 0x000fea0003800000 */
[----:B------:R0:W0:Y:S01]  /*2b40*/  LDS R9, [R6+0x14c] ;  /* 0x00014c0006097984 */ /* 0x0000220000000800 */
[-C--:B------:R-:W-:Y:S01]  /*2b50*/  LOP3.LUT R11, RZ, R7.reuse, RZ, 0x33, !PT ;  /* 0x00000007ff0b7212 */ /* 0x080fe200078e33ff */
[----:B------:R-:W-:Y:S01]  /*2b60*/  BSSY.RECONVERGENT B3, `(.L_x_427) ;  /* 0x0000090000037945 */ /* 0x000fe20003800200 */
[----:B------:R-:W-:-:S03]  /*2b70*/  MOV R15, R7 ;  /* 0x00000007000f7202 */ /* 0x000fc60000000f00 */
[----:B------:R-:W-:-:S05]  /*2b80*/  IMAD.IADD R8, R11, 0x1, R2 ;  /* 0x000000010b087824 */ /* 0x000fca00078e0202 */
[----:B------:R-:W-:-:S04]  /*2b90*/  LOP3.LUT R18, R8, 0xc00, RZ, 0xc0, !PT ;  /* 0x00000c0008127812 */ /* 0x000fc800078ec0ff */
[----:B------:R-:W-:-:S13]  /*2ba0*/  ISETP.NE.AND P0, PT, R18, 0xc00, PT ;  /* 0x00000c001200780c */ /* 0x000fda0003f05270 */
[----:B------:R-:W-:Y:S05]  /*2bb0*/  @!P0 BRA `(.L_x_428) ;  /* 0x0000000800288947 */ /* 0x000fea0003800000 */
[----:B01----:R-:W0:Y:S01]  /*2bc0*/  LDS R6, [R35] ;  /* 0x0000000023067984 */ /* 0x003e220000000800 */
        /* <DEDUP_REMOVED lines=9> */
[----:B---34-:R-:W-:-:S07]  /*2c60*/  MOV R12, 0x2c80 ;  /* 0x00002c80000c7802 */ /* 0x018fce0000000f00 */
[----:B--2---:R-:W-:Y:S05]  /*2c70*/  CALL.REL.NOINC `($__internal_8_$__cuda_sm3x_div_rn_noftz_f32_slowpath) ;  /* 0x0000001400747944 */ /* 0x004fea0003c00000 */
[----:B------:R-:W-:-:S07]  /*2c80*/  IMAD.MOV.U32 R16, RZ, RZ, R17 ;  /* 0x000000ffff107224 */ /* 0x000fce00078e0011 */
.L_x_430:
[----:B------:R-:W-:Y:S05]  /*2c90*/  BSYNC.RECONVERGENT B4 ;  /* 0x0000000000047941 */ /* 0x000fea0003800200 */
.L_x_429:
[----:B--2---:R-:W-:Y:S01]  /*2ca0*/  IMAD R14, R2, 0x4, R35 ;  /* 0x00000004020e7824 */ /* 0x004fe200078e0223 */
[----:B------:R-:W0:Y:S01]  /*2cb0*/  MUFU.RCP R6, R9 ;  /* 0x0000000900067308 */ /* 0x000e220000001000 */
[----:B------:R-:W-:Y:S03]  /*2cc0*/  BSSY.RECONVERGENT B4, `(.L_x_431) ;  /* 0x000000c000047945 */ /* 0x000fe60003800200 */
[----:B------:R-:W1:Y:S01]  /*2cd0*/  LDS R10, [R14] ;  /* 0x000000000e0a7984 */ /* 0x000e620000000800 */
[----:B0-----:R-:W-:-:S04]  /*2ce0*/  FFMA R11, -R9, R6, 1 ;  /* 0x3f800000090b7423 */ /* 0x001fc80000000106 */
[----:B------:R-:W-:Y:S01]  /*2cf0*/  FFMA R6, R6, R11, R6 ;  /* 0x0000000b06067223 */ /* 0x000fe20000000006 */
[----:B-1----:R-:W0:Y:S03]  /*2d00*/  FCHK P0, R10, R9 ;  /* 0x000000090a007302 */ /* 0x002e260000000000 */
[----:B------:R-:W-:-:S04]  /*2d10*/  FFMA R17, R6, R10, RZ ;  /* 0x0000000a06117223 */ /* 0x000fc800000000ff */
[----:B---34-:R-:W-:-:S04]  /*2d20*/  FFMA R12, -R9, R17, R10 ;  /* 0x00000011090c7223 */ /* 0x018fc8000000010a */
[----:B------:R-:W-:Y:S01]  /*2d30*/  FFMA R17, R6, R12, R17 ;  /* 0x0000000c06117223 */ /* 0x000fe20000000011 */
[----:B0-----:R-:W-:Y:S06]  /*2d40*/  @!P0 BRA `(.L_x_432) ;  /* 0x00000000000c8947 */ /* 0x001fec0003800000 */
[----:B------:R-:W-:Y:S01]  /*2d50*/  IMAD.MOV.U32 R6, RZ, RZ, R10 ;  /* 0x000000ffff067224 */ /* 0x000fe200078e000a */
[----:B------:R-:W-:-:S07]  /*2d60*/  MOV R12, 0x2d80 ;  /* 0x00002d80000c7802 */ /* 0x000fce0000000f00 */
[----:B------:R-:W-:Y:S05]  /*2d70*/  CALL.REL.NOINC `($__internal_8_$__cuda_sm3x_div_rn_noftz_f32_slowpath) ;  /* 0x0000001400347944 */ /* 0x000fea0003c00000 */
.L_x_432:
[----:B------:R-:W-:Y:S05]  /*2d80*/  BSYNC.RECONVERGENT B4 ;  /* 0x0000000000047941 */ /* 0x000fea0003800200 */
.L_x_431:
[----:B------:R-:W0:Y:S01]  /*2d90*/  LDCU.64 UR4, c[0x0][0x400] ;  /* 0x00008000ff0477ac */ /* 0x000e220008000a00 */
[----:B------:R-:W-:Y:S01]  /*2da0*/  SHF.L.U32 R10, R7, 0x1, RZ ;  /* 0x00000001070a7819 */ /* 0x000fe200000006ff */
[----:B------:R-:W-:Y:S01]  /*2db0*/  IMAD.MOV.U32 R11, RZ, RZ, RZ ;  /* 0x000000ffff0b7224 */ /* 0x000fe200078e00ff */
[----:B------:R-:W-:Y:S01]  /*2dc0*/  R2UR UR10, R36 ;  /* 0x00000000240a72ca */ /* 0x000fe200000e0000 */
[----:B------:R-:W-:Y:S01]  /*2dd0*/  IMAD.MOV.U32 R15, RZ, RZ, R25 ;  /* 0x000000ffff0f7224 */ /* 0x000fe200078e0019 */
[----:B------:R-:W-:Y:S01]  /*2de0*/  R2UR UR11, R37 ;  /* 0x00000000250b72ca */ /* 0x000fe200000e0000 */
[----:B0-----:R-:W-:Y:S02]  /*2df0*/  IMAD R13, R5, UR4, RZ ;  /* 0x00000004050d7c24 */ /* 0x001fe4000f8e02ff */
[----:B------:R-:W-:-:S04]  /*2e00*/  IMAD.WIDE.U32 R10, R4, UR4, R10 ;  /* 0x00000004040a7c25 */ /* 0x000fc8000f8e000a */
[----:B------:R-:W-:Y:S01]  /*2e10*/  IMAD R13, R4, UR5, R13 ;  /* 0x00000005040d7c24 */ /* 0x000fe2000f8e020d */
[----:B------:R-:W0:Y:S03]  /*2e20*/  LDCU.64 UR4, c[0x0][0x3f8] ;  /* 0x00007f00ff0477ac */ /* 0x000e260008000a00 */
[----:B------:R-:W-:-:S05]  /*2e30*/  IMAD.IADD R19, R11, 0x1, R13 ;  /* 0x000000010b137824 */ /* 0x000fca00078e020d */
[----:B------:R-:W-:-:S04]  /*2e40*/  LEA.HI R6, P0, R19, R10, RZ, 0x1 ;  /* 0x0000000a13067211 */ /* 0x000fc800078108ff */
[----:B------:R-:W-:Y:S01]  /*2e50*/  IADD3.X R13, PT, PT, RZ, R19, RZ, P0, !PT ;  /* 0x00000013ff0d7210 */ /* 0x000fe200007fe4ff */
[----:B------:R-:W-:-:S03]  /*2e60*/  IMAD.SHL.U32 R12, R6, 0x4, RZ ;  /* 0x00000004060c7824 */ /* 0x000fc600078e00ff */
[----:B------:R-:W-:Y:S02]  /*2e70*/  SHF.L.U64.HI R6, R6, 0x2, R13 ;  /* 0x0000000206067819 */ /* 0x000fe4000001020d */
[----:B------:R-:W-:-:S04]  /*2e80*/  LOP3.LUT R12, R12, 0xfffffff8, RZ, 0xc0, !PT ;  /* 0xfffffff80c0c7812 */ /* 0x000fc800078ec0ff */
        /* <DEDUP_REMOVED lines=18> */
[----:B------:R-:W-:Y:S05]  /*2fb0*/  CALL.REL.NOINC `($__internal_8_$__cuda_sm3x_div_rn_noftz_f32_slowpath) ;  /* 0x0000001000a47944 */ /* 0x000fea0003c00000 */
[----:B------:R-:W-:-:S07]  /*2fc0*/  IMAD.MOV.U32 R16, RZ, RZ, R17 ;  /* 0x000000ffff107224 */ /* 0x000fce00078e0011 */
.L_x_434:
[----:B------:R-:W-:Y:S05]  /*2fd0*/  BSYNC.RECONVERGENT B4 ;  /* 0x0000000000047941 */ /* 0x000fea0003800200 */
.L_x_433:
        /* <DEDUP_REMOVED lines=12> */
[----:B------:R-:W-:Y:S05]  /*30a0*/  CALL.REL.NOINC `($__internal_8_$__cuda_sm3x_div_rn_noftz_f32_slowpath) ;  /* 0x0000001000687944 */ /* 0x000fea0003c00000 */
.L_x_436:
[----:B------:R-:W-:Y:S05]  /*30b0*/  BSYNC.RECONVERGENT B4 ;  /* 0x0000000000047941 */ /* 0x000fea0003800200 */
.L_x_435:
        /* <DEDUP_REMOVED lines=15> */
[----:B------:R-:W1:Y:S01]  /*31b0*/  LDS R12, [R35+0x2000] ;  /* 0x00200000230c7984 */ /* 0x000e620000000800 */
        /* <DEDUP_REMOVED lines=11> */
[----:B------:R-:W-:Y:S05]  /*3270*/  CALL.REL.NOINC `($__internal_8_$__cuda_sm3x_div_rn_noftz_f32_slowpath) ;  /* 0x0000000c00f47944 */ /* 0x000fea0003c00000 */
[----:B------:R-:W-:-:S07]  /*3280*/  IMAD.MOV.U32 R16, RZ, RZ, R17 ;  /* 0x000000ffff107224 */ /* 0x000fce00078e0011 */
.L_x_438:
[----:B------:R-:W-:Y:S05]  /*3290*/  BSYNC.RECONVERGENT B4 ;  /* 0x0000000000047941 */ /* 0x000fea0003800200 */
.L_x_437:
        /* <DEDUP_REMOVED lines=12> */
[----:B------:R-:W-:Y:S05]  /*3360*/  CALL.REL.NOINC `($__internal_8_$__cuda_sm3x_div_rn_noftz_f32_slowpath) ;  /* 0x0000000c00b87944 */ /* 0x000fea0003c00000 */
.L_x_440:
[----:B------:R-:W-:Y:S05]  /*3370*/  BSYNC.RECONVERGENT B4 ;  /* 0x0000000000047941 */ /* 0x000fea0003800200 */
.L_x_439:
[----:B------:R-:W-:Y:S01]  /*3380*/  IADD3 R7, P0, PT, R10, 0x1000, RZ ;  /* 0x000010000a077810 */ /* 0x000fe20007f1e0ff */
[----:B------:R-:W0:Y:S01]  /*3390*/  LDCU.64 UR4, c[0x0][0x3f8] ;  /* 0x00007f00ff0477ac */ /* 0x000e220008000a00 */
[----:B------:R-:W-:Y:S01]  /*33a0*/  R2UR UR10, R36 ;  /* 0x00000000240a72ca */ /* 0x000fe200000e0000 */
[----:B------:R-:W-:Y:S01]  /*33b0*/  IMAD.MOV.U32 R15, RZ, RZ, R24 ;  /* 0x000000ffff0f7224 */ /* 0x000fe200078e0018 */
        /* <DEDUP_REMOVED lines=8> */
[----:B------:R-:W-:-:S05]  /*3440*/  IADD3.X R7, PT, PT, R7, UR5, RZ, P0, !PT ;  /* 0x0000000507077c10 */ /* 0x000fca00087fe4ff */
[----:B------:R0:W-:Y:S04]  /*3450*/  STG.E.64 desc[UR10][R6.64], R16 ;  /* 0x0000001006007986 */ /* 0x0001e8000c101b0a */
.L_x_428:
[----:B0-----:R-:W-:Y:S05]  /*3460*/  BSYNC.RECONVERGENT B3 ;  /* 0x0000000000037941 */ /* 0x001fea0003800200 */
.L_x_427:
[----:B------:R-:W-:-:S13]  /*3470*/  ISETP.GE.U32.AND P0, PT, R8, 0xc00, PT ;  /* 0x00000c000800780c */ /* 0x000fda0003f06070 */
[----:B------:R-:W-:Y:S05]  /*3480*/  @!P0 BRA `(.L_x_426) ;  /* 0x0000000800cc8947 */ /* 0x000fea0003800000 */
.L_x_457:
[----:B0-----:R-:W0:Y:S01]  /*3490*/  S2UR UR5, SR_CgaCtaId ;  /* 0x00000000000579c3 */ /* 0x001e220000008800 */
        /* <DEDUP_REMOVED lines=15> */
[----:B---34-:R-:W-:-:S07]  /*3590*/  MOV R12, 0x35b0 ;  /* 0x000035b0000c7802 */ /* 0x018fce0000000f00 */
[----:B--2---:R-:W-:Y:S05]  /*35a0*/  CALL.REL.NOINC `($__internal_8_$__cuda_sm3x_div_rn_noftz_f32_slowpath) ;  /* 0x0000000c00287944 */ /* 0x004fea0003c00000 */
[----:B------:R-:W-:-:S07]  /*35b0*/  MOV R16, R17 ;  /* 0x0000001100107202 */ /* 0x000fce0000000f00 */
.L_x_442:
[----:B------:R-:W-:Y:S05]  /*35c0*/  BSYNC.RECONVERGENT B3 ;  /* 0x0000000000037941 */ /* 0x000fea0003800200 */
.L_x_441:
[----:B------:R-:W-:Y:S01]  /*35d0*/  IMAD R8, R2, 0x4, R21 ;  /* 0x0000000402087824 */ /* 0x000fe200078e0215 */
[----:B------:R-:W0:Y:S01]  /*35e0*/  MUFU.RCP R6, R9 ;  /* 0x0000000900067308 */ /* 0x000e220000001000 */
[----:B------:R-:W-:Y:S03]  /*35f0*/  BSSY.RECONVERGENT B3, `(.L_x_443) ;  /* 0x000000c000037945 */ /* 0x000fe60003800200 */
[----:B---34-:R-:W1:Y:S01]  /*3600*/  LDS R12, [R8] ;  /* 0x00000000080c7984 */ /* 0x018e620000000800 */
        /* <DEDUP_REMOVED lines=9> */
[----:B--2---:R-:W-:Y:S05]  /*36a0*/  CALL.REL.NOINC `($__internal_8_$__cuda_sm3x_div_rn_noftz_f32_slowpath) ;  /* 0x0000000800e87944 */ /* 0x004fea0003c00000 */
.L_x_444:
[----:B------:R-:W-:Y:S05]  /*36b0*/  BSYNC.RECONVERGENT B3 ;  /* 0x0000000000037941 */ /* 0x000fea0003800200 */
.L_x_443:
[----:B------:R-:W-:Y:S01]  /*36c0*/  HFMA2 R11, -RZ, RZ, 0, 0 ;  /* 0x00000000ff0b7431 */ /* 0x000fe200000001ff */
[----:B--2---:R-:W0:Y:S01]  /*36d0*/  LDS R14, [R21+0x1000] ;  /* 0x00100000150e7984 */ /* 0x004e220000000800 */
[----:B------:R-:W-:Y:S01]  /*36e0*/  IMAD.SHL.U32 R10, R15, 0x2, RZ ;  /* 0x000000020f0a7824 */ /* 0x000fe200078e00ff */
[----:B------:R-:W1:Y:S01]  /*36f0*/  MUFU.RCP R18, R9 ;  /* 0x0000000900127308 */ /* 0x000e620000001000 */
[----:B------:R-:W-:Y:S01]  /*3700*/  IMAD R7, R5, UR6, RZ ;  /* 0x0000000605077c24 */ /* 0x000fe2000f8e02ff */
[----:B------:R-:W-:Y:S01]  /*3710*/  R2UR UR4, R36 ;  /* 0x00000000240472ca */ /* 0x000fe200000e0000 */
[----:B------:R-:W-:Y:S01]  /*3720*/  BSSY.RECONVERGENT B3, `(.L_x_445) ;  /* 0x0000018000037945 */ /* 0x000fe20003800200 */
[----:B------:R-:W-:Y:S01]  /*3730*/  R2UR UR5, R37 ;  /* 0x00000000250572ca */ /* 0x000fe200000e0000 */
[C---:B------:R-:W-:Y:S02]  /*3740*/  IMAD R7, R4.reuse, UR7, R7 ;  /* 0x0000000704077c24 */ /* 0x040fe4000f8e0207 */
[----:B------:R-:W-:-:S04]  /*3750*/  IMAD.WIDE.U32 R10, R4, UR6, R10 ;  /* 0x00000006040a7c25 */ /* 0x000fc8000f8e000a */
[----:B------:R-:W-:-:S05]  /*3760*/  IMAD.IADD R7, R7, 0x1, R11 ;  /* 0x0000000107077824 */ /* 0x000fca00078e020b */
        /* <DEDUP_REMOVED lines=17> */
[----:B------:R-:W-:Y:S05]  /*3880*/  CALL.REL.NOINC `($__internal_8_$__cuda_sm3x_div_rn_noftz_f32_slowpath) ;  /* 0x0000000800707944 */ /* 0x000fea0003c00000 */
[----:B------:R-:W-:-:S07]  /*3890*/  IMAD.MOV.U32 R18, RZ, RZ, R17 ;  /* 0x000000ffff127224 */ /* 0x000fce00078e0011 */
.L_x_446:
[----:B------:R-:W-:Y:S05]  /*38a0*/  BSYNC.RECONVERGENT B3 ;  /* 0x0000000000037941 */ /* 0x000fea0003800200 */
.L_x_445:
        /* <DEDUP_REMOVED lines=14> */
.L_x_448:
[----:B------:R-:W-:Y:S05]  /*3990*/  BSYNC.RECONVERGENT B3 ;  /* 0x0000000000037941 */ /* 0x000fea0003800200 */
.L_x_447:
        /* <DEDUP_REMOVED lines=22> */
[----:B------:R-:W-:Y:S01]  /*3b00*/  IMAD.MOV.U32 R6, RZ, RZ, R14 ;  /* 0x000000ffff067224 */ /* 0x000fe200078e000e */
[----:B------:R-:W-:-:S07]  /*3b10*/  MOV R12, 0x3b30 ;  /* 0x00003b30000c7802 */ /* 0x000fce0000000f00 */
[----:B------:R-:W-:Y:S05]  /*3b20*/  CALL.REL.NOINC `($__internal_8_$__cuda_sm3x_div_rn_noftz_f32_slowpath) ;  /* 0x0000000400c87944 */ /* 0x000fea0003c00000 */
[----:B------:R-:W-:-:S07]  /*3b30*/  MOV R16, R17 ;  /* 0x0000001100107202 */ /* 0x000fce0000000f00 */
.L_x_450:
[----:B------:R-:W-:Y:S05]  /*3b40*/  BSYNC.RECONVERGENT B3 ;  /* 0x0000000000037941 */ /* 0x000fea0003800200 */
.L_x_449:
        /* <DEDUP_REMOVED lines=13> */
.L_x_452:
[----:B------:R-:W-:Y:S05]  /*3c20*/  BSYNC.RECONVERGENT B3 ;  /* 0x0000000000037941 */ /* 0x000fea0003800200 */
.L_x_451:
[----:B------:R-:W0:Y:S01]  /*3c30*/  LDS R14, [R21+0x3000] ;  /* 0x00300000150e7984 */ /* 0x000e220000000800 */
[----:B------:R-:W-:Y:S01]  /*3c40*/  IADD3 R6, P0, PT, R10, 0x1000, RZ ;  /* 0x000010000a067810 */ /* 0x000fe20007f1e0ff */
[----:B------:R-:W1:Y:S01]  /*3c50*/  MUFU.RCP R18, R9 ;  /* 0x0000000900127308 */ /* 0x000e620000001000 */
[----:B------:R-:W-:Y:S01]  /*3c60*/  R2UR UR4, R36 ;  /* 0x00000000240472ca */ /* 0x000fe200000e0000 */
[----:B------:R-:W-:Y:S01]  /*3c70*/  BSSY.RECONVERGENT B3, `(.L_x_453) ;  /* 0x0000016000037945 */ /* 0x000fe20003800200 */
[----:B------:R-:W-:Y:S01]  /*3c80*/  R2UR UR5, R37 ;  /* 0x00000000250572ca */ /* 0x000fe200000e0000 */
[----:B------:R-:W-:-:S05]  /*3c90*/  IMAD.X R13, RZ, RZ, R7, P0 ;  /* 0x000000ffff0d7224 */ /* 0x000fca00000e0607 */
[----:B------:R-:W-:-:S04]  /*3ca0*/  LEA.HI R6, P0, R13, R6, RZ, 0x1 ;  /* 0x000000060d067211 */ /* 0x000fc800078108ff */
[----:B------:R-:W-:Y:S01]  /*3cb0*/  SHF.L.U32 R12, R6, 0x2, RZ ;  /* 0x00000002060c7819 */ /* 0x000fe200000006ff */
        /* <DEDUP_REMOVED lines=17> */
.L_x_454:
[----:B------:R-:W-:Y:S05]  /*3dd0*/  BSYNC.RECONVERGENT B3 ;  /* 0x0000000000037941 */ /* 0x000fea0003800200 */
.L_x_453:
        /* <DEDUP_REMOVED lines=14> */
.L_x_456:
[----:B------:R-:W-:Y:S05]  /*3ec0*/  BSYNC.RECONVERGENT B3 ;  /* 0x0000000000037941 */ /* 0x000fea0003800200 */
.L_x_455:
[----:B------:R-:W-:Y:S02]  /*3ed0*/  IADD3 R10, P0, PT, R10, 0x1800, RZ ;  /* 0x000018000a0a7810 */ /* 0x000fe40007f1e0ff */
[----:B------:R-:W-:Y:S02]  /*3ee0*/  IADD3 R15, PT, PT, R15, 0x1000, RZ ;  /* 0x000010000f0f7810 */ /* 0x000fe40007ffe0ff */
[----:B------:R-:W-:Y:S02]  /*3ef0*/  IADD3.X R11, PT, PT, RZ, R7, RZ, P0, !PT ;  /* 0x00000007ff0b7210 */ /* 0x000fe400007fe4ff */
[----:B------:R-:W-:Y:S02]  /*3f00*/  R2UR UR4, R36 ;  /* 0x00000000240472ca */ /* 0x000fe400000e0000 */
[----:B------:R-:W-:Y:S02]  /*3f10*/  LEA.HI R7, P0, R11, R10, RZ, 0x1 ;  /* 0x0000000a0b077211 */ /* 0x000fe400078108ff */
[----:B------:R-:W-:-:S03]  /*3f20*/  R2UR UR5, R37 ;  /* 0x00000000250572ca */ /* 0x000fc600000e0000 */
        /* <DEDUP_REMOVED lines=9> */
.L_x_426:
[----:B0-----:R-:W-:Y:S05]  /*3fc0*/  BSYNC.RECONVERGENT B0 ;  /* 0x0000000000007941 */ /* 0x001fea0003800200 */
.L_x_425:
[----:B------:R-:W0:Y:S01]  /*3fd0*/  LDCU.64 UR4, c[0x0][0x408] ;  /* 0x00008100ff0477ac */ /* 0x000e220008000a00 */
[----:B------:R-:W-:-:S05]  /*3fe0*/  IADD3 R4, P0, PT, R33, R4, RZ ;  /* 0x0000000421047210 */ /* 0x000fca0007f1e0ff */
[----:B------:R-:W-:Y:S01]  /*3ff0*/  IMAD.X R5, RZ, RZ, R5, P0 ;  /* 0x000000ffff057224 */ /* 0x000fe200000e0605 */
[----:B0-----:R-:W-:-:S04]  /*4000*/  ISETP.GE.U32.AND P0, PT, R4, UR4, PT ;  /* 0x0000000404007c0c */ /* 0x001fc8000bf06070 */
[----:B------:R-:W-:-:S13]  /*4010*/  ISETP.GE.AND.EX P0, PT, R5, UR5, PT, P0 ;  /* 0x0000000505007c0c */ /* 0x000fda000bf06300 */
[----:B------:R-:W-:Y:S05]  /*4020*/  @!P0 BRA `(.L_x_458) ;  /* 0xffffffc000a48947 */ /* 0x000fea000383ffff */
[----:B------:R-:W-:Y:S05]  /*4030*/  EXIT ;  /* 0x000000000000794d */ /* 0x000fea0003800000 */
.L_x_414:
[----:B------:R-:W-:Y:S02]  /*4040*/  HFMA2 R12, -RZ, RZ, 0, 5.9604644775390625e-08 ;  /* 0x00000001ff0c7431 */ /* 0x000fe400000001ff */
[----:B------:R-:W-:Y:S02]  /*4050*/  IMAD.MOV.U32 R13, RZ, RZ, R17 ;  /* 0x000000ffff0d7224 */ /* 0x000fe400078e0011 */
[----:B------:R-:W-:Y:S02]  /*4060*/  IMAD.MOV.U32 R11, RZ, RZ, 0x1f ;  /* 0x0000001fff0b7424 */ /* 0x000fe400078e00ff */
[----:B------:R-:W-:-:S07]  /*4070*/  IMAD.MOV.U32 R15, RZ, RZ, -0x1 ;  /* 0xffffffffff0f7424 */ /* 0x000fce00078e00ff */
[----:B0-----:R-:W-:Y:S05]  /*4080*/  WARPSYNC.COLLECTIVE R15, `(.L_x_459) ;  /* 0x000000000f087348 */ /* 0x001fea0003c00000 */
[----:B------:R1:W2:Y:S02]  /*4090*/  SHFL.DOWN P6, R14, R13, R12, R11 ;  /* 0x0800000c0d0e7389 */ /* 0x0002a400000c000b */
[----:B012---:R-:W-:Y:S05]  /*40a0*/  ENDCOLLECTIVE ;  /* 0x000000000000791b */ /* 0x007fea0003800000 */
.L_x_459:
[----:B------:R-:W-:Y:S01]  /*40b0*/  IMAD.MOV.U32 R12, RZ, RZ, 0x2 ;  /* 0x00000002ff0c7424 */ /* 0x000fe200078e00ff */
[----:B------:R-:W-:-:S04]  /*40c0*/  @!P1 FMNMX R17, R14, R17, !PT ;  /* 0x000000110e119209 */ /* 0x000fc80007800000 */
[----:B------:R-:W-:-:S07]  /*40d0*/  MOV R13, R17 ;  /* 0x00000011000d7202 */ /* 0x000fce0000000f00 */
[----:B------:R-:W-:Y:S05]  /*40e0*/  WARPSYNC.COLLECTIVE R15, `(.L_x_460) ;  /* 0x000000000f087348 */ /* 0x000fea0003c00000 */
[----:B------:R0:W1:Y:S02]  /*40f0*/  SHFL.DOWN P6, R14, R13, R12, R11 ;  /* 0x0800000c0d0e7389 */ /* 0x00006400000c000b */
[----:B01----:R-:W-:Y:S05]  /*4100*/  ENDCOLLECTIVE ;  /* 0x000000000000791b */ /* 0x003fea0003800000 */
.L_x_460:
[----:B------:R-:W-:Y:S01]  /*4110*/  HFMA2 R12, -RZ, RZ, 0, 2.384185791015625e-07 ;  /* 0x00000004ff0c7431 */ /* 0x000fe200000001ff */
[----:B------:R-:W-:-:S05]  /*4120*/  @!P2 FMNMX R17, R17, R14, !PT ;  /* 0x0000000e1111a209 */ /* 0x000fca0007800000 */
[----:B------:R-:W-:-:S07]  /*4130*/  IMAD.MOV.U32 R13, RZ, RZ, R17 ;  /* 0x000000ffff0d7224 */ /* 0x000fce00078e0011 */
[----:B------:R-:W-:Y:S05]  /*4140*/  WARPSYNC.COLLECTIVE R15, `(.L_x_461) ;  /* 0x000000000f087348 */ /* 0x000fea0003c00000 */
[----:B------:R0:W1:Y:S02]  /*4150*/  SHFL.DOWN P6, R14, R13, R12, R11 ;  /* 0x0800000c0d0e7389 */ /* 0x00006400000c000b */
[----:B01----:R-:W-:Y:S05]  /*4160*/  ENDCOLLECTIVE ;  /* 0x000000000000791b */ /* 0x003fea0003800000 */
.L_x_461:
[----:B------:R-:W-:Y:S01]  /*4170*/  IMAD.MOV.U32 R12, RZ, RZ, 0x8 ;  /* 0x00000008ff0c7424 */ /* 0x000fe200078e00ff */
[----:B------:R-:W-:-:S05]  /*4180*/  @!P3 FMNMX R17, R17, R14, !PT ;  /* 0x0000000e1111b209 */ /* 0x000fca0007800000 */
[----:B------:R-:W-:-:S07]  /*4190*/  IMAD.MOV.U32 R13, RZ, RZ, R17 ;  /* 0x000000ffff0d7224 */ /* 0x000fce00078e0011 */
[----:B------:R-:W-:Y:S05]  /*41a0*/  WARPSYNC.COLLECTIVE R15, `(.L_x_462) ;  /* 0x000000000f087348 */ /* 0x000fea0003c00000 */
[----:B------:R0:W1:Y:S02]  /*41b0*/  SHFL.DOWN P6, R14, R13, R12, R11 ;  /* 0x0800000c0d0e7389 */ /* 0x00006400000c000b */
[----:B01----:R-:W-:Y:S05]  /*41c0*/  ENDCOLLECTIVE ;  /* 0x000000000000791b */ /* 0x003fea0003800000 */
.L_x_462:
[----:B------:R-:W-:Y:S01]  /*41d0*/  IMAD.MOV.U32 R12, RZ, RZ, 0x10 ;  /* 0x00000010ff0c7424 */ /* 0x000fe200078e00ff */
[----:B------:R-:W-:-:S04]  /*41e0*/  FMNMX R9, R17, R14, !PT ;  /* 0x0000000e11097209 */ /* 0x000fc80007800000 */
[----:B------:R-:W-:-:S04]  /*41f0*/  FSEL R6, R17, R9, P4 ;  /* 0x0000000911067208 */ /* 0x000fc80002000000 */
[----:B------:R-:W-:-:S07]  /*4200*/  MOV R13, R6 ;  /* 0x00000006000d7202 */ /* 0x000fce0000000f00 */
[----:B------:R-:W-:Y:S05]  /*4210*/  WARPSYNC.COLLECTIVE R15, `(.L_x_463) ;  /* 0x000000000f087348 */ /* 0x000fea0003c00000 */
[----:B------:R0:W1:Y:S02]  /*4220*/  SHFL.DOWN P6, R14, R13, R12, R11 ;  /* 0x0800000c0d0e7389 */ /* 0x00006400000c000b */
[----:B01----:R-:W-:Y:S05]  /*4230*/  ENDCOLLECTIVE ;  /* 0x000000000000791b */ /* 0x003fea0003800000 */
.L_x_463:
[----:B------:R-:W-:Y:S05]  /*4240*/  BRA `(.L_x_464) ;  /* 0xffffffd800647947 */ /* 0x000fea000383ffff */
        .weak           $__internal_8_$__cuda_sm3x_div_rn_noftz_f32_slowpath
        .type           $__internal_8_$__cuda_sm3x_div_rn_noftz_f32_slowpath,@function
        .size           $__internal_8_$__cuda_sm3x_div_rn_noftz_f32_slowpath,(.L_x_37385 - $__internal_8_$__cuda_sm3x_div_rn_noftz_f32_slowpath)
$__internal_8_$__cuda_sm3x_div_rn_noftz_f32_slowpath:
        /* <DEDUP_REMOVED lines=35> */
.L_x_466:
        /* <DEDUP_REMOVED lines=51> */
.L_x_473:
[----:B------:R-:W-:-:S04]  /*47b0*/  LOP3.LUT R6, R6, 0x80000000, RZ, 0xc0, !PT ;  /* 0x8000000006067812 */ /* 0x000fc800078ec0ff */
[----:B------:R-:W-:Y:S01]  /*47c0*/  LOP3.LUT R6, R6, 0x7f800000, RZ, 0xfc, !PT ;  /* 0x7f80000006067812 */ /* 0x000fe200078efcff */
[----:B------:R-:W-:Y:S06]  /*47d0*/  BRA `(.L_x_474) ;  /* 0x0000000000047947 */ /* 0x000fec0003800000 */
.L_x_472:
[----:B------:R-:W-:-:S07]  /*47e0*/  IMAD R6, R20, 0x800000, R6 ;  /* 0x0080000014067824 */ /* 0x000fce00078e0206 */
.L_x_474:
[----:B------:R-:W-:Y:S05]  /*47f0*/  BSYNC.RECONVERGENT B2 ;  /* 0x0000000000027941 */ /* 0x000fea0003800200 */
.L_x_471:
[----:B------:R-:W-:Y:S05]  /*4800*/  BRA `(.L_x_475) ;  /* 0x0000000000207947 */ /* 0x000fea0003800000 */
.L_x_470:
[----:B------:R-:W-:-:S04]  /*4810*/  LOP3.LUT R6, R23, 0x80000000, R6, 0x48, !PT ;  /* 0x8000000017067812 */ /* 0x000fc800078e4806 */
[----:B------:R-:W-:Y:S01]  /*4820*/  LOP3.LUT R6, R6, 0x7f800000, RZ, 0xfc, !PT ;  /* 0x7f80000006067812 */ /* 0x000fe200078efcff */
[----:B------:R-:W-:Y:S06]  /*4830*/  BRA `(.L_x_475) ;  /* 0x0000000000147947 */ /* 0x000fec0003800000 */
.L_x_469:
[----:B------:R-:W-:Y:S01]  /*4840*/  LOP3.LUT R6, R23, 0x80000000, R6, 0x48, !PT ;  /* 0x8000000017067812 */ /* 0x000fe200078e4806 */
[----:B------:R-:W-:Y:S06]  /*4850*/  BRA `(.L_x_475) ;  /* 0x00000000000c7947 */ /* 0x000fec0003800000 */
.L_x_468:
[----:B------:R-:W0:Y:S01]  /*4860*/  MUFU.RSQ R6, -QNAN ;  /* 0xffc0000000067908 */ /* 0x000e220000001400 */
[----:B------:R-:W-:Y:S05]  /*4870*/  BRA `(.L_x_475) ;  /* 0x0000000000047947 */ /* 0x000fea0003800000 */
.L_x_467:
[----:B------:R-:W-:-:S07]  /*4880*/  FADD.FTZ R6, R6, R9 ;  /* 0x0000000906067221 */ /* 0x000fce0000010000 */
.L_x_475:
[----:B------:R-:W-:Y:S05]  /*4890*/  BSYNC.RECONVERGENT B1 ;  /* 0x0000000000017941 */ /* 0x000fea0003800200 */
.L_x_465:
[----:B------:R-:W-:Y:S01]  /*48a0*/  IMAD.MOV.U32 R13, RZ, RZ, 0x0 ;  /* 0x00000000ff0d7424 */ /* 0x000fe200078e00ff */
[----:B0-----:R-:W-:-:S03]  /*48b0*/  MOV R17, R6 ;  /* 0x0000000600117202 */ /* 0x001fc60000000f00 */
[----:B------:R-:W-:Y:S05]  /*48c0*/  RET.REL.NODEC R12 `(_Z20SoftmaxBlockSMemImplI22BroadcastScaleMaskLoadIffbLm4EiE11DirectStoreIffEfLi2ELi1024EL9Algorithm0EEvT_T0_ll) ;  /* 0xffffffb40ccc7950 */ /* 0x000fea0003c3ffff */
.L_x_476:
        /* <DEDUP_REMOVED lines=11> */
.L_x_37385:


//--------------------- .text._Z20SoftmaxBlockSMemImplI22BroadcastScaleMaskLoadIffbLm4EiE11DirectStoreIffEfLi2ELi128EL9Algorithm0EEvT_T0_ll --------------------------
	.section	.text._Z20SoftmaxBlockSMemImplI22BroadcastScaleMaskLoadIffbLm4EiE11DirectStoreIffEfLi2ELi128EL9Algorithm0EEvT_T0_ll,"ax",@progbits
	.align	128
        .global         _Z20SoftmaxBlockSMemImplI22BroadcastScaleMaskLoadIffbLm4EiE11DirectStoreIffEfLi2ELi128EL9Algorithm0EEvT_T0_ll
        .type           _Z20SoftmaxBlockSMemImplI22BroadcastScaleMaskLoadIffbLm4EiE11DirectStoreIffEfLi2ELi128EL9Algorithm0EEvT_T0_ll,@function
        .size           _Z20SoftmaxBlockSMemImplI22BroadcastScaleMaskLoadIffbLm4EiE11DirectStoreIffEfLi2ELi128EL9Algorithm0EEvT_T0_ll,(.L_x_37386 - _Z20SoftmaxBlockSMemImplI22BroadcastScaleMaskLoadIffbLm4EiE11DirectStoreIffEfLi2ELi128EL9Algorithm0EEvT_T0_ll)
        .other          _Z20SoftmaxBlockSMemImplI22BroadcastScaleMaskLoadIffbLm4EiE11DirectStoreIffEfLi2ELi128EL9Algorithm0EEvT_T0_ll,@"STO_CUDA_ENTRY STV_DEFAULT"
_Z20SoftmaxBlockSMemImplI22BroadcastScaleMaskLoadIffbLm4EiE11DirectStoreIffEfLi2ELi128EL9Algorithm0EEvT_T0_ll:
.text._Z20SoftmaxBlockSMemImplI22BroadcastScaleMaskLoadIffbLm4EiE11DirectStoreIffEfLi2ELi128EL9Algorithm0EEvT_T0_ll:
        /* <DEDUP_REMOVED lines=22> */
.L_x_477:
        /* <DEDUP_REMOVED lines=17> */
.L_x_523:
[----:B-1----:R-:W1:Y:S01]  /*0270*/  S2R R5, SR_TID.X ;  /* 0x0000000000057919 */ /* 0x002e620000002100 */
[----:B------:R-:W-:Y:S01]  /*0280*/  BSSY.RECONVERGENT B0, `(.L_x_478) ;  /* 0x0000182000007945 */ /* 0x000fe20003800200 */
[----:B--2-4-:R-:W-:Y:S01]  /*0290*/  IMAD.MOV.U32 R22, RZ, RZ, -0x800000 ;  /* 0xff800000ff167424 */ /* 0x014fe200078e00ff */
[----:B-1----:R-:W-:-:S13]  /*02a0*/  ISETP.GE.AND P0, PT, R5, R8, PT ;  /* 0x000000080500720c */ /* 0x002fda0003f06270 */
[----:B0--3--:R-:W-:Y:S05]  /*02b0*/  @P0 BRA `(.L_x_479) ;  /* 0x0000001400f80947 */ /* 0x009fea0003800000 */
        /* <DEDUP_REMOVED lines=147> */
.L_x_481:
[----:B------:R-:W-:Y:S05]  /*0bf0*/  BSYNC.RECONVERGENT B1 ;  /* 0x0000000000017941 */ /* 0x000fea0003800200 */
.L_x_480:
        /* <DEDUP_REMOVED lines=23> */
.L_x_482:
        /* <DEDUP_REMOVED lines=211> */
.L_x_479:
[----:B------:R-:W-:Y:S05]  /*1aa0*/  BSYNC.RECONVERGENT B0 ;  /* 0x0000000000007941 */ /* 0x000fea0003800200 */
.L_x_478:
[----:B------:R-:W3:Y:S01]  /*1ab0*/  S2R R24, SR_LANEID ;  /* 0x0000000000187919 */ /* 0x000ee20000000000 */
[----:B------:R-:W-:Y:S01]  /*1ac0*/  UMOV UR4, 0xffffffff ;  /* 0xffffffff00047882 */ /* 0x000fe20000000000 */
[----:B------:R-:W-:Y:S01]  /*1ad0*/  IMAD.MOV.U32 R5, RZ, RZ, R22 ;  /* 0x000000ffff057224 */ /* 0x000fe200078e0016 */
[----:B--2---:R-:W2:Y:S01]  /*1ae0*/  S2R R19, SR_TID.X ;  /* 0x0000000000137919 */ /* 0x004ea20000002100 */
[C---:B---3--:R-:W-:Y:S02]  /*1af0*/  ISETP.GT.AND P0, PT, R24.reuse, 0xf, PT ;  /* 0x0000000f1800780c */ /* 0x048fe40003f04270 */
[C---:B------:R-:W-:Y:S02]  /*1b00*/  ISETP.GT.AND P4, PT, R24.reuse, 0x17, PT ;  /* 0x000000171800780c */ /* 0x040fe40003f84270 */
[C---:B------:R-:W-:Y:S02]  /*1b10*/  ISETP.GT.AND P3, PT, R24.reuse, 0x1b, PT ;  /* 0x0000001b1800780c */ /* 0x040fe40003f64270 */
[----:B------:R-:W-:-:S02]  /*1b20*/  ISETP.GT.AND P2, PT, R24, 0x1d, PT ;  /* 0x0000001d1800780c */ /* 0x000fc40003f44270 */
[----:B------:R-:W-:Y:S02]  /*1b30*/  P2R R0, PR, RZ, 0x1 ;  /* 0x00000001ff007803 */ /* 0x000fe40000000000 */
[----:B------:R-:W-:Y:S01]  /*1b40*/  ISETP.GT.AND P1, PT, R24, 0x1e, PT ;  /* 0x0000001e1800780c */ /* 0x000fe20003f24270 */
[----:B--2---:R-:W-:-:S12]  /*1b50*/  BRA.DIV UR4, `(.L_x_483) ;  /* 0x00000022047c7947 */ /* 0x004fd8000b800000 */
[----:B------:R-:W2:Y:S02]  /*1b60*/  SHFL.DOWN PT, R14, R5, 0x1, 0x1f ;  /* 0x08201f00050e7f89 */ /* 0x000ea400000e0000 */
[----:B--2---:R-:W-:-:S05]  /*1b70*/  @!P1 FMNMX R5, R14, R5, !PT ;  /* 0x000000050e059209 */ /* 0x004fca0007800000 */
[----:B------:R-:W2:Y:S02]  /*1b80*/  SHFL.DOWN PT, R14, R5, 0x2, 0x1f ;  /* 0x08401f00050e7f89 */ /* 0x000ea400000e0000 */
[----:B--2---:R-:W-:-:S05]  /*1b90*/  @!P2 FMNMX R5, R5, R14, !PT ;  /* 0x0000000e0505a209 */ /* 0x004fca0007800000 */
[----:B------:R-:W2:Y:S02]  /*1ba0*/  SHFL.DOWN PT, R14, R5, 0x4, 0x1f ;  /* 0x08801f00050e7f89 */ /* 0x000ea400000e0000 */
[----:B--2---:R-:W-:-:S05]  /*1bb0*/  @!P3 FMNMX R5, R5, R14, !PT ;  /* 0x0000000e0505b209 */ /* 0x004fca0007800000 */
[----:B------:R-:W1:Y:S02]  /*1bc0*/  SHFL.DOWN PT, R14, R5, 0x8, 0x1f ;  /* 0x09001f00050e7f89 */ /* 0x000e6400000e0000 */
[----:B-1----:R-:W-:-:S04]  /*1bd0*/  FMNMX R3, R5, R14, !PT ;  /* 0x0000000e05037209 */ /* 0x002fc80007800000 */
[----:B------:R-:W-:-:S05]  /*1be0*/  FSEL R0, R5, R3, P4 ;  /* 0x0000000305007208 */ /* 0x000fca0002000000 */
[----:B------:R1:W2:Y:S02]  /*1bf0*/  SHFL.DOWN PT, R14, R0, 0x10, 0x1f ;  /* 0x0a001f00000e7f89 */ /* 0x0002a400000e0000 */
.L_x_529:
[----:B------:R-:W3:Y:S01]  /*1c00*/  S2R R5, SR_CgaCtaId ;  /* 0x0000000000057919 */ /* 0x000ee20000008800 */
[----:B------:R-:W-:Y:S01]  /*1c10*/  MOV R10, 0x400 ;  /* 0x00000400000a7802 */ /* 0x000fe20000000f00 */
[----:B------:R-:W-:Y:S01]  /*1c20*/  IMAD.MOV.U32 R12, RZ, RZ, R0 ;  /* 0x000000ffff0c7224 */ /* 0x000fe200078e0000 */
[----:B------:R-:W-:Y:S02]  /*1c30*/  PLOP3.LUT P5, PT, PT, PT, PT, 0x8, 0x80 ;  /* 0x000000000080781c */ /* 0x000fe40003fae170 */
[----:B------:R-:W-:-:S04]  /*1c40*/  IADD3 R18, PT, PT, R10, 0x40, RZ ;  /* 0x000000400a127810 */ /* 0x000fc80007ffe0ff */
[----:B---3--:R-:W-:Y:S01]  /*1c50*/  LEA R20, R5, R18, 0x18 ;  /* 0x0000001205147211 */ /* 0x008fe200078ec0ff */
[----:B------:R-:W-:Y:S06]  /*1c60*/  @P0 BRA `(.L_x_484) ;  /* 0x0000000000280947 */ /* 0x000fec0003800000 */
[----:B------:R-:W-:Y:S02]  /*1c70*/  ISETP.NE.AND P0, PT, R24, RZ, PT ;  /* 0x000000ff1800720c */ /* 0x000fe40003f05270 */
[----:B--2---:R-:W-:-:S11]  /*1c80*/  FMNMX R12, R3, R14, !PT ;  /* 0x0000000e030c7209 */ /* 0x004fd60007800000 */
[----:B------:R-:W2:Y:S01]  /*1c90*/  @!P0 S2R R13, SR_CgaCtaId ;  /* 0x00000000000d8919 */ /* 0x000ea20000008800 */
[----:B-1----:R-:W-:Y:S02]  /*1ca0*/  @!P0 MOV R0, 0x400 ;  /* 0x0000040000008802 */ /* 0x002fe40000000f00 */
[----:B------:R-:W-:Y:S02]  /*1cb0*/  @!P0 SHF.R.U32.HI R11, RZ, 0x3, R19 ;  /* 0x00000003ff0b8819 */ /* 0x000fe40000011613 */
[----:B------:R-:W-:Y:S02]  /*1cc0*/  @!P0 PLOP3.LUT P5, PT, PT, PT, PT, 0x80, 0x8 ;  /* 0x000000000008881c */ /* 0x000fe40003faf070 */
[----:B------:R-:W-:Y:S02]  /*1cd0*/  @!P0 LOP3.LUT R11, R11, 0x7c, RZ, 0xc0, !PT ;  /* 0x0000007c0b0b8812 */ /* 0x000fe400078ec0ff */
[----:B--2---:R-:W-:-:S05]  /*1ce0*/  @!P0 LEA R0, R13, R0, 0x18 ;  /* 0x000000000d008211 */ /* 0x004fca00078ec0ff */
[----:B------:R-:W-:-:S05]  /*1cf0*/  @!P0 IMAD.IADD R3, R11, 0x1, R0 ;  /* 0x000000010b038824 */ /* 0x000fca00078e0200 */
[----:B------:R3:W-:Y:S02]  /*1d00*/  @!P0 STS [R3+0x4], R12 ;  /* 0x0000040c03008388 */ /* 0x0007e40000000800 */
.L_x_484:
[----:B------:R-:W-:Y:S05]  /*1d10*/  WARPSYNC.ALL ;  /* 0x0000000000007948 */ /* 0x000fea0003800000 */
[C---:B------:R-:W-:Y:S01]  /*1d20*/  ISETP.NE.AND P6, PT, R19.reuse, RZ, PT ;  /* 0x000000ff1300720c */ /* 0x040fe20003fc5270 */
[C---:B------:R-:W-:Y:S01]  /*1d30*/  VIADD R18, R19.reuse, 0x80 ;  /* 0x0000008013127836 */ /* 0x040fe20000000000 */
[C---:B------:R-:W-:Y:S01]  /*1d40*/  LEA R21, R19.reuse, R20, 0x2 ;  /* 0x0000001413157211 */ /* 0x040fe200078e10ff */
[----:B-1----:R-:W3:Y:S01]  /*1d50*/  S2R R0, SR_CgaCtaId ;  /* 0x0000000000007919 */ /* 0x002ee20000008800 */
[----:B------:R-:W-:Y:S01]  /*1d60*/  MOV R11, 0x400 ;  /* 0x00000400000b7802 */ /* 0x000fe20000000f00 */
[----:B------:R-:W1:Y:S01]  /*1d70*/  LDCU.64 UR4, c[0x0][0x410] ;  /* 0x00008200ff0477ac */ /* 0x000e620008000a00 */
[----:B------:R-:W-:Y:S01]  /*1d80*/  BSSY.RECONVERGENT B0, `(.L_x_485) ;  /* 0x0000081000007945 */ /* 0x000fe20003800200 */
[----:B------:R-:W-:Y:S01]  /*1d90*/  BAR.SYNC.DEFER_BLOCKING 0x0 ;  /* 0x0000000000007b1d */ /* 0x000fe20000010000 */
[----:B-1----:R-:W-:-:S04]  /*1da0*/  ISETP.GE.U32.AND P0, PT, R19, UR4, PT ;  /* 0x0000000413007c0c */ /* 0x002fc8000bf06070 */
[----:B------:R-:W-:Y:S02]  /*1db0*/  ISETP.GE.AND.EX P0, PT, RZ, UR5, PT, P0 ;  /* 0x00000005ff007c0c */ /* 0x000fe4000bf06300 */
[----:B---3--:R-:W-:-:S05]  /*1dc0*/  LEA R3, R0, R11, 0x18 ;  /* 0x0000000b00037211 */ /* 0x008fca00078ec0ff */
[----:B--2---:R-:W1:Y:S04]  /*1dd0*/  @!P6 LDS.64 R14, [R3+0x8] ;  /* 0x00000800030ee984 */ /* 0x004e680000000a00 */
[----:B------:R-:W2:Y:S01]  /*1de0*/  @!P6 LDS R13, [R3+0x10] ;  /* 0x00001000030de984 */ /* 0x000ea20000000800 */
[----:B-1----:R-:W-:-:S04]  /*1df0*/  @!P6 FMNMX3 R14, R12, R14, R15, !PT ;  /* 0x0000000e0c0ee276 */ /* 0x002fc8000780000f */
[----:B--2---:R-:W-:Y:S01]  /*1e00*/  @!P6 FMNMX R14, R14, R13, !PT ;  /* 0x0000000d0e0ee209 */ /* 0x004fe20007800000 */
[----:B------:R-:W-:-:S04]  /*1e10*/  IMAD.MOV.U32 R13, RZ, RZ, RZ ;  /* 0x000000ffff0d7224 */ /* 0x000fc800078e00ff */
[----:B------:R1:W-:Y:S01]  /*1e20*/  @!P6 STS [R3+0x18], R14 ;  /* 0x0000180e0300e388 */ /* 0x0003e20000000800 */
[----:B------:R-:W-:Y:S06]  /*1e30*/  BAR.SYNC.DEFER_BLOCKING 0x0 ;  /* 0x0000000000007b1d */ /* 0x000fec0000010000 */
[----:B------:R-:W-:Y:S05]  /*1e40*/  @P0 BRA `(.L_x_486) ;  /* 0x0000000400d00947 */ /* 0x000fea0003800000 */
[----:B------:R2:W3:Y:S01]  /*1e50*/  LDS R12, [R3+0x18] ;  /* 0x00001800030c7984 */ /* 0x0004e20000000800 */
[----:B------:R-:W-:Y:S01]  /*1e60*/  LOP3.LUT R25, R9, 0x180, RZ, 0xc0, !PT ;  /* 0x0000018009197812 */ /* 0x000fe200078ec0ff */
[----:B------:R-:W-:Y:S01]  /*1e70*/  BSSY.RECONVERGENT B1, `(.L_x_487) ;  /* 0x0000035000017945 */ /* 0x000fe20003800200 */
[----:B------:R-:W-:Y:S02]  /*1e80*/  IMAD.MOV.U32 R13, RZ, RZ, RZ ;  /* 0x000000ffff0d7224 */ /* 0x000fe400078e00ff */
[----:B------:R-:W-:Y:S01]  /*1e90*/  ISETP.NE.U32.AND P0, PT, R25, 0x180, PT ;  /* 0x000001801900780c */ /* 0x000fe20003f05070 */
[----:B-1----:R-:W-:-:S03]  /*1ea0*/  IMAD.MOV.U32 R14, RZ, RZ, R19 ;  /* 0x000000ffff0e7224 */ /* 0x002fc600078e0013 */
[----:B------:R-:W-:-:S13]  /*1eb0*/  ISETP.NE.AND.EX P0, PT, RZ, RZ, PT, P0 ;  /* 0x000000ffff00720c */ /* 0x000fda0003f05300 */
[----:B--2---:R-:W-:Y:S05]  /*1ec0*/  @!P0 BRA `(.L_x_488) ;  /* 0x0000000000bc8947 */ /* 0x004fea0003800000 */
[----:B------:R-:W3:Y:S01]  /*1ed0*/  LDS R13, [R21] ;  /* 0x00000000150d7984 */ /* 0x000ee20000000800 */
[----:B------:R-:W-:Y:S02]  /*1ee0*/  HFMA2 R26, -RZ, RZ, 0.96630859375, -0.0022525787353515625 ;  /* 0x3bbb989dff1a7431 */ /* 0x000fe400000001ff */
[----:B------:R-:W-:Y:S01]  /*1ef0*/  IMAD.MOV.U32 R23, RZ, RZ, 0x437c0000 ;  /* 0x437c0000ff177424 */ /* 0x000fe200078e00ff */
[----:B------:R-:W-:-:S04]  /*1f00*/  ISETP.NE.U32.AND P0, PT, R25, RZ, PT ;  /* 0x000000ff1900720c */ /* 0x000fc80003f05070 */
[----:B------:R-:W-:Y:S01]  /*1f10*/  ISETP.NE.AND.EX P0, PT, RZ, RZ, PT, P0 ;  /* 0x000000ffff00720c */ /* 0x000fe20003f05300 */
[----:B---3--:R-:W-:-:S04]  /*1f20*/  FADD R13, -R12, R13 ;  /* 0x0000000d0c0d7221 */ /* 0x008fc80000000100 */
[----:B------:R-:W-:-:S04]  /*1f30*/  FFMA.SAT R14, R13, R26, 0.5 ;  /* 0x3f0000000d0e7423 */ /* 0x000fc8000000201a */
[----:B------:R-:W-:-:S04]  /*1f40*/  FFMA.RM R14, R14, R23, 12582913 ;  /* 0x4b4000010e0e7423 */ /* 0x000fc80000004017 */
[C---:B------:R-:W-:Y:S01]  /*1f50*/  FADD R20, R14.reuse, -12583039 ;  /* 0xcb40007f0e147421 */ /* 0x040fe20000000000 */
[----:B------:R-:W-:-:S03]  /*1f60*/  IMAD.SHL.U32 R14, R14, 0x800000, RZ ;  /* 0x008000000e0e7824 */ /* 0x000fc600078e00ff */
[----:B------:R-:W-:-:S04]  /*1f70*/  FFMA R20, R13, 1.4426950216293334961, -R20 ;  /* 0x3fb8aa3b0d147823 */ /* 0x000fc80000000814 */
[----:B------:R-:W-:-:S04]  /*1f80*/  FFMA R20, R13, 1.925963033500011079e-08, R20 ;  /* 0x32a570600d147823 */ /* 0x000fc80000000014 */
[----:B------:R-:W1:Y:S02]  /*1f90*/  MUFU.EX2 R13, R20 ;  /* 0x00000014000d7308 */ /* 0x000e640000000800 */
[----:B-1----:R-:W-:Y:S01]  /*1fa0*/  FMUL R22, R14, R13 ;  /* 0x0000000d0e167220 */ /* 0x002fe20000400000 */
[----:B------:R-:W-:-:S03]  /*1fb0*/  IMAD.MOV.U32 R14, RZ, RZ, R18 ;  /* 0x000000ffff0e7224 */ /* 0x000fc600078e0012 */
[----:B------:R-:W-:Y:S01]  /*1fc0*/  FADD R13, RZ, R22 ;  /* 0x00000016ff0d7221 */ /* 0x000fe20000000000 */
[----:B------:R1:W-:Y:S01]  /*1fd0*/  STS [R21], R22 ;  /* 0x0000001615007388 */ /* 0x0003e20000000800 */
[----:B------:R-:W-:Y:S05]  /*1fe0*/  @!P0 BRA `(.L_x_488) ;  /* 0x0000000000748947 */ /* 0x000fea0003800000 */
[----:B------:R-:W2:Y:S01]  /*1ff0*/  LDS R15, [R21+0x200] ;  /* 0x00020000150f7984 */ /* 0x000ea20000000800 */
[----:B------:R-:W-:-:S04]  /*2000*/  ISETP.NE.U32.AND P0, PT, R25, 0x80, PT ;  /* 0x000000801900780c */ /* 0x000fc80003f05070 */
[----:B------:R-:W-:Y:S01]  /*2010*/  ISETP.NE.AND.EX P0, PT, RZ, RZ, PT, P0 ;  /* 0x000000ffff00720c */ /* 0x000fe20003f05300 */
[----:B--2---:R-:W-:-:S04]  /*2020*/  FADD R15, -R12, R15 ;  /* 0x0000000f0c0f7221 */ /* 0x004fc80000000100 */
[----:B------:R-:W-:-:S04]  /*2030*/  FFMA.SAT R14, R15, R26, 0.5 ;  /* 0x3f0000000f0e7423 */ /* 0x000fc8000000201a */
[----:B------:R-:W-:-:S04]  /*2040*/  FFMA.RM R14, R14, R23, 12582913 ;  /* 0x4b4000010e0e7423 */ /* 0x000fc80000004017 */
[C---:B------:R-:W-:Y:S01]  /*2050*/  FADD R20, R14.reuse, -12583039 ;  /* 0xcb40007f0e147421 */ /* 0x040fe20000000000 */
[----:B------:R-:W-:-:S03]  /*2060*/  SHF.L.U32 R14, R14, 0x17, RZ ;  /* 0x000000170e0e7819 */ /* 0x000fc600000006ff */
[----:B------:R-:W-:-:S04]  /*2070*/  FFMA R20, R15, 1.4426950216293334961, -R20 ;  /* 0x3fb8aa3b0f147823 */ /* 0x000fc80000000814 */
[----:B------:R-:W-:-:S04]  /*2080*/  FFMA R20, R15, 1.925963033500011079e-08, R20 ;  /* 0x32a570600f147823 */ /* 0x000fc80000000014 */
[----:B------:R-:W1:Y:S02]  /*2090*/  MUFU.EX2 R15, R20 ;  /* 0x00000014000f7308 */ /* 0x000e640000000800 */
[----:B-1----:R-:W-:Y:S01]  /*20a0*/  FMUL R22, R14, R15 ;  /* 0x0000000f0e167220 */ /* 0x002fe20000400000 */
[----:B------:R-:W-:-:S03]  /*20b0*/  VIADD R14, R19, 0x100 ;  /* 0x00000100130e7836 */ /* 0x000fc60000000000 */
[----:B------:R-:W-:Y:S01]  /*20c0*/  FADD R13, R13, R22 ;  /* 0x000000160d0d7221 */ /* 0x000fe20000000000 */
[----:B------:R2:W-:Y:S01]  /*20d0*/  STS [R21+0x200], R22 ;  /* 0x0002001615007388 */ /* 0x0005e20000000800 */
[----:B------:R-:W-:Y:S05]  /*20e0*/  @!P0 BRA `(.L_x_488) ;  /* 0x0000000000348947 */ /* 0x000fea0003800000 */
[----:B------:R-:W1:Y:S02]  /*20f0*/  LDS R15, [R21+0x400] ;  /* 0x00040000150f7984 */ /* 0x000e640000000800 */
[----:B-1----:R-:W-:-:S04]  /*2100*/  FADD R15, -R12, R15 ;  /* 0x0000000f0c0f7221 */ /* 0x002fc80000000100 */
[----:B------:R-:W-:-:S04]  /*2110*/  FFMA.SAT R14, R15, R26, 0.5 ;  /* 0x3f0000000f0e7423 */ /* 0x000fc8000000201a */
[----:B------:R-:W-:-:S04]  /*2120*/  FFMA.RM R14, R14, R23, 12582913 ;  /* 0x4b4000010e0e7423 */ /* 0x000fc80000004017 */
[C---:B------:R-:W-:Y:S01]  /*2130*/  FADD R20, R14.reuse, -12583039 ;  /* 0xcb40007f0e147421 */ /* 0x040fe20000000000 */
[----:B------:R-:W-:-:S03]  /*2140*/  IMAD.SHL.U32 R14, R14, 0x800000, RZ ;  /* 0x008000000e0e7824 */ /* 0x000fc600078e00ff */
[----:B------:R-:W-:-:S04]  /*2150*/  FFMA R20, R15, 1.4426950216293334961, -R20 ;  /* 0x3fb8aa3b0f147823 */ /* 0x000fc80000000814 */
[----:B------:R-:W-:-:S04]  /*2160*/  FFMA R20, R15, 1.925963033500011079e-08, R20 ;  /* 0x32a570600f147823 */ /* 0x000fc80000000014 */
[----:B------:R-:W2:Y:S02]  /*2170*/  MUFU.EX2 R15, R20 ;  /* 0x00000014000f7308 */ /* 0x000ea40000000800 */
[----:B--2---:R-:W-:Y:S01]  /*2180*/  FMUL R22, R14, R15 ;  /* 0x0000000f0e167220 */ /* 0x004fe20000400000 */
[----:B------:R-:W-:-:S03]  /*2190*/  VIADD R14, R19, 0x180 ;  /* 0x00000180130e7836 */ /* 0x000fc60000000000 */
[----:B------:R-:W-:Y:S01]  /*21a0*/  FADD R13, R13, R22 ;  /* 0x000000160d0d7221 */ /* 0x000fe20000000000 */
[----:B------:R4:W-:Y:S06]  /*21b0*/  STS [R21+0x400], R22 ;  /* 0x0004001615007388 */ /* 0x0009ec0000000800 */
.L_x_488:
[----:B------:R-:W-:Y:S05]  /*21c0*/  BSYNC.RECONVERGENT B1 ;  /* 0x0000000000017941 */ /* 0x000fea0003800200 */
.L_x_487:
[----:B------:R-:W-:-:S04]  /*21d0*/  ISETP.GE.U32.AND P0, PT, R9, 0x180, PT ;  /* 0x000001800900780c */ /* 0x000fc80003f06070 */
[----:B------:R-:W-:-:S13]  /*21e0*/  ISETP.GE.U32.AND.EX P0, PT, R4, RZ, PT, P0 ;  /* 0x000000ff0400720c */ /* 0x000fda0003f06100 */
[----:B------:R-:W-:Y:S05]  /*21f0*/  @!P0 BRA `(.L_x_486) ;  /* 0x0000000000e48947 */ /* 0x000fea0003800000 */
[----:B------:R-:W-:-:S04]  /*2200*/  IADD3 R11, PT, PT, R11, 0x40, RZ ;  /* 0x000000400b0b7810 */ /* 0x000fc80007ffe0ff */
[----:B------:R-:W-:-:S07]  /*2210*/  LEA R11, R0, R11, 0x18 ;  /* 0x0000000b000b7211 */ /* 0x000fce00078ec0ff */
.L_x_489:
[C---:B0-----:R-:W-:Y:S01]  /*2220*/  IMAD R0, R14.reuse, 0x4, R11 ;  /* 0x000000040e007824 */ /* 0x041fe200078e020b */
[----:B------:R-:W-:Y:S01]  /*2230*/  IADD3 R14, PT, PT, R14, 0x200, RZ ;  /* 0x000002000e0e7810 */ /* 0x000fe20007ffe0ff */
[----:B------:R-:W-:Y:S02]  /*2240*/  IMAD.MOV.U32 R30, RZ, RZ, 0x3bbb989d ;  /* 0x3bbb989dff1e7424 */ /* 0x000fe400078e00ff */
[----:B------:R-:W-:Y:S01]  /*2250*/  IMAD.MOV.U32 R31, RZ, RZ, 0x437c0000 ;  /* 0x437c0000ff1f7424 */ /* 0x000fe200078e00ff */
[----:B------:R-:W1:Y:S01]  /*2260*/  LDS R15, [R0] ;  /* 0x00000000000f7984 */ /* 0x000e620000000800 */
[----:B------:R-:W-:-:S03]  /*2270*/  ISETP.GE.U32.AND P0, PT, R14, UR4, PT ;  /* 0x000000040e007c0c */ /* 0x000fc6000bf06070 */
[----:B------:R-:W5:Y:S01]  /*2280*/  LDS R23, [R0+0x200] ;  /* 0x0002000000177984 */ /* 0x000f620000000800 */
[----:B------:R-:W-:-:S03]  /*2290*/  ISETP.GE.U32.AND.EX P0, PT, RZ, UR5, PT, P0 ;  /* 0x00000005ff007c0c */ /* 0x000fc6000bf06100 */
[----:B------:R-:W0:Y:S04]  /*22a0*/  LDS R27, [R0+0x400] ;  /* 0x00040000001b7984 */ /* 0x000e280000000800 */
[----:B------:R-:W0:Y:S01]  /*22b0*/  LDS R29, [R0+0x600] ;  /* 0x00060000001d7984 */ /* 0x000e220000000800 */
[C---:B-1234-:R-:W-:Y:S01]  /*22c0*/  FADD R22, -R12.reuse, R15 ;  /* 0x0000000f0c167221 */ /* 0x05efe20000000100 */
[----:B-----5:R-:W-:-:S03]  /*22d0*/  FADD R25, -R12, R23 ;  /* 0x000000170c197221 */ /* 0x020fc60000000100 */
[-C--:B------:R-:W-:Y:S01]  /*22e0*/  FFMA.SAT R15, R22, R30.reuse, 0.5 ;  /* 0x3f000000160f7423 */ /* 0x080fe2000000201e */
[----:B------:R-:W-:-:S03]  /*22f0*/  FFMA.SAT R20, R25, R30, 0.5 ;  /* 0x3f00000019147423 */ /* 0x000fc6000000201e */
[-C--:B------:R-:W-:Y:S01]  /*2300*/  FFMA.RM R15, R15, R31.reuse, 12582913 ;  /* 0x4b4000010f0f7423 */ /* 0x080fe2000000401f */
[----:B0-----:R-:W-:Y:S01]  /*2310*/  FADD R27, -R12, R27 ;  /* 0x0000001b0c1b7221 */ /* 0x001fe20000000100 */
[-C--:B------:R-:W-:Y:S01]  /*2320*/  FFMA.RM R20, R20, R31.reuse, 12582913 ;  /* 0x4b40000114147423 */ /* 0x080fe2000000401f */
[----:B------:R-:W-:Y:S01]  /*2330*/  FADD R29, -R12, R29 ;  /* 0x0000001d0c1d7221 */ /* 0x000fe20000000100 */
[----:B------:R-:W-:Y:S01]  /*2340*/  FADD R23, R15, -12583039 ;  /* 0xcb40007f0f177421 */ /* 0x000fe20000000000 */
[-C--:B------:R-:W-:Y:S01]  /*2350*/  FFMA.SAT R28, R27, R30.reuse, 0.5 ;  /* 0x3f0000001b1c7423 */ /* 0x080fe2000000201e */
[----:B------:R-:W-:Y:S01]  /*2360*/  FADD R26, R20, -12583039 ;  /* 0xcb40007f141a7421 */ /* 0x000fe20000000000 */
[----:B------:R-:W-:Y:S01]  /*2370*/  FFMA.SAT R30, R29, R30, 0.5 ;  /* 0x3f0000001d1e7423 */ /* 0x000fe2000000201e */
[----:B------:R-:W-:Y:S01]  /*2380*/  FFMA R23, R22, 1.4426950216293334961, -R23 ;  /* 0x3fb8aa3b16177823 */ /* 0x000fe20000000817 */
[----:B------:R-:W-:Y:S02]  /*2390*/  IMAD.SHL.U32 R20, R20, 0x800000, RZ ;  /* 0x0080000014147824 */ /* 0x000fe400078e00ff */
[C---:B------:R-:W-:Y:S01]  /*23a0*/  FFMA R26, R25.reuse, 1.4426950216293334961, -R26 ;  /* 0x3fb8aa3b191a7823 */ /* 0x040fe2000000081a */
[-C--:B------:R-:W-:Y:S01]  /*23b0*/  FFMA.RM R30, R30, R31.reuse, 12582913 ;  /* 0x4b4000011e1e7423 */ /* 0x080fe2000000401f */
[----:B------:R-:W-:Y:S01]  /*23c0*/  FFMA R23, R22, 1.925963033500011079e-08, R23 ;  /* 0x32a5706016177823 */ /* 0x000fe20000000017 */
[----:B------:R-:W-:Y:S01]  /*23d0*/  FFMA.RM R22, R28, R31, 12582913 ;  /* 0x4b4000011c167423 */ /* 0x000fe2000000401f */
[----:B------:R-:W-:Y:S01]  /*23e0*/  FFMA R25, R25, 1.925963033500011079e-08, R26 ;  /* 0x32a5706019197823 */ /* 0x000fe2000000001a */
[C---:B------:R-:W-:Y:S01]  /*23f0*/  FADD R26, R30.reuse, -12583039 ;  /* 0xcb40007f1e1a7421 */ /* 0x040fe20000000000 */
[----:B------:R-:W-:-:S02]  /*2400*/  IMAD.SHL.U32 R30, R30, 0x800000, RZ ;  /* 0x008000001e1e7824 */ /* 0x000fc400078e00ff */
[C---:B------:R-:W-:Y:S01]  /*2410*/  FADD R28, R22.reuse, -12583039 ;  /* 0xcb40007f161c7421 */ /* 0x040fe20000000000 */
[----:B------:R-:W0:Y:S01]  /*2420*/  MUFU.EX2 R23, R23 ;  /* 0x0000001700177308 */ /* 0x000e220000000800 */
[----:B------:R-:W-:Y:S01]  /*2430*/  FFMA R26, R29, 1.4426950216293334961, -R26 ;  /* 0x3fb8aa3b1d1a7823 */ /* 0x000fe2000000081a */
[----:B------:R-:W-:Y:S02]  /*2440*/  IMAD.SHL.U32 R22, R22, 0x800000, RZ ;  /* 0x0080000016167824 */ /* 0x000fe400078e00ff */
[----:B------:R-:W-:Y:S01]  /*2450*/  FFMA R28, R27, 1.4426950216293334961, -R28 ;  /* 0x3fb8aa3b1b1c7823 */ /* 0x000fe2000000081c */
[----:B------:R-:W-:Y:S01]  /*2460*/  FFMA R29, R29, 1.925963033500011079e-08, R26 ;  /* 0x32a570601d1d7823 */ /* 0x000fe2000000001a */
[----:B------:R-:W-:Y:S02]  /*2470*/  SHF.L.U32 R26, R15, 0x17, RZ ;  /* 0x000000170f1a7819 */ /* 0x000fe400000006ff */
[----:B------:R-:W-:Y:S01]  /*2480*/  FFMA R28, R27, 1.925963033500011079e-08, R28 ;  /* 0x32a570601b1c7823 */ /* 0x000fe2000000001c */
[----:B------:R-:W1:Y:S08]  /*2490*/  MUFU.EX2 R25, R25 ;  /* 0x0000001900197308 */ /* 0x000e700000000800 */
        /* <DEDUP_REMOVED lines=15> */
.L_x_486:
[----:B------:R-:W-:Y:S05]  /*2590*/  BSYNC.RECONVERGENT B0 ;  /* 0x0000000000007941 */ /* 0x000fea0003800200 */
.L_x_485:
[----:B------:R-:W-:Y:S01]  /*25a0*/  IMAD.MOV.U32 R11, RZ, RZ, R13 ;  /* 0x000000ffff0b7224 */ /* 0x000fe200078e000d */
[----:B------:R-:W-:Y:S01]  /*25b0*/  ISETP.GT.AND P0, PT, R24, 0xf, PT ;  /* 0x0000000f1800780c */ /* 0x000fe20003f04270 */
[----:B---3--:R-:W-:Y:S01]  /*25c0*/  VIADD R12, R10, 0x1c ;  /* 0x0000001c0a0c7836 */ /* 0x008fe20000000000 */
[----:B------:R-:W-:Y:S01]  /*25d0*/  SHF.R.U32.HI R10, RZ, 0x3, R19 ;  /* 0x00000003ff0a7819 */ /* 0x000fe20000011613 */
[----:B------:R-:W3:Y:S01]  /*25e0*/  LDCU.64 UR8, c[0x0][0x3f8] ;  /* 0x00007f00ff0877ac */ /* 0x000ee20008000a00 */
[----:B0-----:R-:W0:Y:S01]  /*25f0*/  SHFL.DOWN PT, R0, R11, 0x1, 0x1f ;  /* 0x08201f000b007f89 */ /* 0x001e2200000e0000 */
[----:B------:R-:W-:Y:S01]  /*2600*/  BSSY.RECONVERGENT B0, `(.L_x_490) ;  /* 0x000016d000007945 */ /* 0x000fe20003800200 */
[----:B------:R-:W-:Y:S01]  /*2610*/  LEA R5, R5, R12, 0x18 ;  /* 0x0000000c05057211 */ /* 0x000fe200078ec0ff */
[----:B------:R-:W0:Y:S01]  /*2620*/  LDCU.64 UR6, c[0x0][0x400] ;  /* 0x00008000ff0677ac */ /* 0x000e220008000a00 */
[----:B------:R-:W-:-:S05]  /*2630*/  LOP3.LUT R10, R10, 0x7c, RZ, 0xc0, !PT ;  /* 0x0000007c0a0a7812 */ /* 0x000fca00078ec0ff */
[----:B------:R-:W-:Y:S02]  /*2640*/  IMAD.IADD R10, R10, 0x1, R5 ;  /* 0x000000010a0a7824 */ /* 0x000fe400078e0205 */
        /* <DEDUP_REMOVED lines=8> */
[----:B0-----:R-:W-:Y:S01]  /*26d0*/  @!P0 FADD R11, R11, R0 ;  /* 0x000000000b0b8221 */ /* 0x001fe20000000000 */
[----:B------:R-:W-:-:S04]  /*26e0*/  ISETP.GE.AND P0, PT, R19, R8, PT ;  /* 0x000000081300720c */ /* 0x000fc80003f06270 */
[----:B------:R-:W-:Y:S01]  /*26f0*/  @P5 STS [R10+0x4], R11 ;  /* 0x0000040b0a005388 */ /* 0x000fe20000000800 */
[----:B------:R-:W-:Y:S06]  /*2700*/  BAR.SYNC.DEFER_BLOCKING 0x0 ;  /* 0x0000000000007b1d */ /* 0x000fec0000010000 */
[----:B-1----:R-:W0:Y:S02]  /*2710*/  @!P6 LDS.128 R12, [R3+0x20] ;  /* 0x00002000030ce984 */ /* 0x002e240000000c00 */
[----:B0-----:R-:W-:-:S04]  /*2720*/  @!P6 FADD R13, R11, R13 ;  /* 0x0000000d0b0de221 */ /* 0x001fc80000000000 */
[----:B------:R-:W-:-:S04]  /*2730*/  @!P6 FADD R14, R13, R14 ;  /* 0x0000000e0d0ee221 */ /* 0x000fc80000000000 */
[----:B------:R-:W-:-:S05]  /*2740*/  @!P6 FADD R14, R14, R15 ;  /* 0x0000000f0e0ee221 */ /* 0x000fca0000000000 */
[----:B------:R0:W-:Y:S01]  /*2750*/  @!P6 STS [R3+0x34], R14 ;  /* 0x0000340e0300e388 */ /* 0x0001e20000000800 */
[----:B------:R-:W-:Y:S06]  /*2760*/  BAR.SYNC.DEFER_BLOCKING 0x0 ;  /* 0x0000000000007b1d */ /* 0x000fec0000010000 */
[----:B---3--:R-:W-:Y:S05]  /*2770*/  @P0 BRA `(.L_x_491) ;  /* 0x0000001400540947 */ /* 0x008fea0003800000 */
[----:B0-----:R-:W0:Y:S01]  /*2780*/  LDS R3, [R3+0x34] ;  /* 0x0000340003037984 */ /* 0x001e220000000800 */
[----:B------:R-:W-:Y:S01]  /*2790*/  LOP3.LUT R5, RZ, R19, RZ, 0x33, !PT ;  /* 0x00000013ff057212 */ /* 0x000fe200078e33ff */
[----:B------:R-:W-:Y:S03]  /*27a0*/  BSSY.RECONVERGENT B3, `(.L_x_492) ;  /* 0x0000093000037945 */ /* 0x000fe60003800200 */
[----:B------:R-:W-:Y:S01]  /*27b0*/  IADD3 R20, PT, PT, R5, R8, RZ ;  /* 0x0000000805147210 */ /* 0x000fe20007ffe0ff */
[----:B------:R-:W-:-:S03]  /*27c0*/  IMAD.MOV.U32 R5, RZ, RZ, R19 ;  /* 0x000000ffff057224 */ /* 0x000fc600078e0013 */
[----:B------:R-:W-:-:S04]  /*27d0*/  LOP3.LUT R25, R20, 0x180, RZ, 0xc0, !PT ;  /* 0x0000018014197812 */ /* 0x000fc800078ec0ff */
        /* <DEDUP_REMOVED lines=12> */
[----:B--2-4-:R-:W-:-:S07]  /*28a0*/  MOV R22, 0x28c0 ;  /* 0x000028c000167802 */ /* 0x014fce0000000f00 */
[----:B------:R-:W-:Y:S05]  /*28b0*/  CALL.REL.NOINC `($__internal_9_$__cuda_sm3x_div_rn_noftz_f32_slowpath) ;  /* 0x0000001400a87944 */ /* 0x000fea0003c00000 */
[----:B------:R-:W-:-:S07]  /*28c0*/  IMAD.MOV.U32 R14, RZ, RZ, R0 ;  /* 0x000000ffff0e7224 */ /* 0x000fce00078e0000 */
.L_x_495:
[----:B------:R-:W-:Y:S05]  /*28d0*/  BSYNC.RECONVERGENT B4 ;  /* 0x0000000000047941 */ /* 0x000fea0003800200 */
.L_x_494:
        /* <DEDUP_REMOVED lines=12> */
[----:B--2-4-:R-:W-:-:S07]  /*29a0*/  MOV R22, 0x29c0 ;  /* 0x000029c000167802 */ /* 0x014fce0000000f00 */
[----:B------:R-:W-:Y:S05]  /*29b0*/  CALL.REL.NOINC `($__internal_9_$__cuda_sm3x_div_rn_noftz_f32_slowpath) ;  /* 0x0000001400687944 */ /* 0x000fea0003c00000 */
[----:B------:R-:W-:-:S07]  /*29c0*/  IMAD.MOV.U32 R15, RZ, RZ, R0 ;  /* 0x000000ffff0f7224 */ /* 0x000fce00078e0000 */
.L_x_497:
[----:B------:R-:W-:Y:S05]  /*29d0*/  BSYNC.RECONVERGENT B4 ;  /* 0x0000000000047941 */ /* 0x000fea0003800200 */
.L_x_496:
        /* <DEDUP_REMOVED lines=8> */
[----:B------:R-:W0:Y:S04]  /*2a60*/  LDCU.64 UR4, c[0x0][0x3f8] ;  /* 0x00007f00ff0477ac */ /* 0x000e280008000a00 */
[----:B------:R-:W-:-:S04]  /*2a70*/  IADD3 R23, PT, PT, R11, R5, RZ ;  /* 0x000000050b177210 */ /* 0x000fc80007ffe0ff */
[----:B------:R-:W-:-:S05]  /*2a80*/  LEA.HI R0, P0, R23, R10, RZ, 0x1 ;  /* 0x0000000a17007211 */ /* 0x000fca00078108ff */
[----:B------:R-:W-:Y:S02]  /*2a90*/  IMAD.SHL.U32 R12, R0, 0x4, RZ ;  /* 0x00000004000c7824 */ /* 0x000fe400078e00ff */
        /* <DEDUP_REMOVED lines=9> */
[----:B-1----:R-:W0:Y:S01]  /*2b30*/  LDS R12, [R21+0x200] ;  /* 0x00020000150c7984 */ /* 0x002e220000000800 */
        /* <DEDUP_REMOVED lines=11> */
[----:B--2-4-:R-:W-:-:S07]  /*2bf0*/  MOV R22, 0x2c10 ;  /* 0x00002c1000167802 */ /* 0x014fce0000000f00 */
[----:B------:R-:W-:Y:S05]  /*2c00*/  CALL.REL.NOINC `($__internal_9_$__cuda_sm3x_div_rn_noftz_f32_slowpath) ;  /* 0x0000001000d47944 */ /* 0x000fea0003c00000 */
[----:B------:R-:W-:-:S07]  /*2c10*/  IMAD.MOV.U32 R14, RZ, RZ, R0 ;  /* 0x000000ffff0e7224 */ /* 0x000fce00078e0000 */
.L_x_499:
[----:B------:R-:W-:Y:S05]  /*2c20*/  BSYNC.RECONVERGENT B4 ;  /* 0x0000000000047941 */ /* 0x000fea0003800200 */
.L_x_498:
        /* <DEDUP_REMOVED lines=14> */
.L_x_501:
[----:B------:R-:W-:Y:S05]  /*2d10*/  BSYNC.RECONVERGENT B4 ;  /* 0x0000000000047941 */ /* 0x000fea0003800200 */
.L_x_500:
        /* <DEDUP_REMOVED lines=30> */
.L_x_503:
[----:B------:R-:W-:Y:S05]  /*2f00*/  BSYNC.RECONVERGENT B4 ;  /* 0x0000000000047941 */ /* 0x000fea0003800200 */
.L_x_502:
        /* <DEDUP_REMOVED lines=13> */
[----:B------:R-:W-:-:S07]  /*2fe0*/  MOV R15, R0 ;  /* 0x00000000000f7202 */ /* 0x000fce0000000f00 */
.L_x_505:
[----:B------:R-:W-:Y:S05]  /*2ff0*/  BSYNC.RECONVERGENT B4 ;  /* 0x0000000000047941 */ /* 0x000fea0003800200 */
.L_x_504:
        /* <DEDUP_REMOVED lines=13> */
.L_x_493:
[----:B------:R-:W-:Y:S05]  /*30d0*/  BSYNC.RECONVERGENT B3 ;  /* 0x0000000000037941 */ /* 0x000fea0003800200 */
.L_x_492:
[----:B------:R-:W-:-:S13]  /*30e0*/  ISETP.GE.U32.AND P0, PT, R20, 0x180, PT ;  /* 0x000001801400780c */ /* 0x000fda0003f06070 */
[----:B------:R-:W-:Y:S05]  /*30f0*/  @!P0 BRA `(.L_x_491) ;  /* 0x0000000800f48947 */ /* 0x000fea0003800000 */
.L_x_522:
[----:B------:R-:W5:Y:S01]  /*3100*/  S2UR UR5, SR_CgaCtaId ;  /* 0x00000000000579c3 */ /* 0x000f620000008800 */
[----:B------:R-:W-:Y:S01]  /*3110*/  UMOV UR4, 0x400 ;  /* 0x0000040000047882 */ /* 0x000fe20000000000 */
[----:B0-----:R-:W0:Y:S01]  /*3120*/  MUFU.RCP R0, R3 ;  /* 0x0000000300007308 */ /* 0x001e220000001000 */
        /* <DEDUP_REMOVED lines=13> */
[----:B--2-4-:R-:W-:-:S07]  /*3200*/  MOV R22, 0x3220 ;  /* 0x0000322000167802 */ /* 0x014fce0000000f00 */
[----:B-1-3--:R-:W-:Y:S05]  /*3210*/  CALL.REL.NOINC `($__internal_9_$__cuda_sm3x_div_rn_noftz_f32_slowpath) ;  /* 0x0000000c00507944 */ /* 0x00afea0003c00000 */
[----:B------:R-:W-:-:S07]  /*3220*/  IMAD.MOV.U32 R18, RZ, RZ, R0 ;  /* 0x000000ffff127224 */ /* 0x000fce00078e0000 */
.L_x_507:
[----:B------:R-:W-:Y:S05]  /*3230*/  BSYNC.RECONVERGENT B3 ;  /* 0x0000000000037941 */ /* 0x000fea0003800200 */
.L_x_506:
[----:B------:R-:W-:Y:S01]  /*3240*/  LEA R23, R8, R25, 0x2 ;  /* 0x0000001908177211 */ /* 0x000fe200078e10ff */
[----:B------:R-:W0:Y:S01]  /*3250*/  MUFU.RCP R0, R3 ;  /* 0x0000000300007308 */ /* 0x000e220000001000 */
[----:B------:R-:W-:Y:S03]  /*3260*/  BSSY.RECONVERGENT B3, `(.L_x_508) ;  /* 0x000000d000037945 */ /* 0x000fe60003800200 */
[----:B-1-3--:R-:W1:Y:S01]  /*3270*/  LDS R12, [R23] ;  /* 0x00000000170c7984 */ /* 0x00ae620000000800 */
        /* <DEDUP_REMOVED lines=11> */
.L_x_509:
[----:B------:R-:W-:Y:S05]  /*3330*/  BSYNC.RECONVERGENT B3 ;  /* 0x0000000000037941 */ /* 0x000fea0003800200 */
.L_x_508:
[----:B------:R-:W-:Y:S01]  /*3340*/  IMAD R11, R16, UR6, RZ ;  /* 0x00000006100b7c24 */ /* 0x000fe2000f8e02ff */
[----:B--2-4-:R-:W0:Y:S01]  /*3350*/  LDS R22, [R25+0x200] ;  /* 0x0002000019167984 */ /* 0x014e220000000800 */
[----:B------:R-:W-:Y:S01]  /*3360*/  SHF.L.U32 R10, R5, 0x1, RZ ;  /* 0x00000001050a7819 */ /* 0x000fe200000006ff */
[----:B------:R-:W1:Y:S01]  /*3370*/  MUFU.RCP R20, R3 ;  /* 0x0000000300147308 */ /* 0x000e620000001000 */
[----:B------:R-:W-:Y:S01]  /*3380*/  IMAD R27, R2, UR7, R11 ;  /* 0x00000007021b7c24 */ /* 0x000fe2000f8e020b */
[----:B------:R-:W-:Y:S01]  /*3390*/  R2UR UR4, R6 ;  /* 0x00000000060472ca */ /* 0x000fe200000e0000 */
[----:B------:R-:W-:Y:S01]  /*33a0*/  IMAD.MOV.U32 R11, RZ, RZ, RZ ;  /* 0x000000ffff0b7224 */ /* 0x000fe200078e00ff */
[----:B------:R-:W-:Y:S01]  /*33b0*/  R2UR UR5, R7 ;  /* 0x00000000070572ca */ /* 0x000fe200000e0000 */
[----:B------:R-:W-:Y:S01]  /*33c0*/  BSSY.RECONVERGENT B3, `(.L_x_510) ;  /* 0x0000016000037945 */ /* 0x000fe20003800200 */
[----:B------:R-:W-:-:S04]  /*33d0*/  IMAD.WIDE.U32 R14, R2, UR6, R10 ;  /* 0x00000006020e7c25 */ /* 0x000fc8000f8e000a */
        /* <DEDUP_REMOVED lines=18> */
[----:B------:R-:W-:Y:S05]  /*3500*/  CALL.REL.NOINC `($__internal_9_$__cuda_sm3x_div_rn_noftz_f32_slowpath) ;  /* 0x0000000800947944 */ /* 0x000fea0003c00000 */
[----:B------:R-:W-:-:S07]  /*3510*/  MOV R20, R0 ;  /* 0x0000000000147202 */ /* 0x000fce0000000f00 */
.L_x_511:
[----:B------:R-:W-:Y:S05]  /*3520*/  BSYNC.RECONVERGENT B3 ;  /* 0x0000000000037941 */ /* 0x000fea0003800200 */
.L_x_510:
        /* <DEDUP_REMOVED lines=12> */
[----:B------:R-:W-:Y:S05]  /*35f0*/  CALL.REL.NOINC `($__internal_9_$__cuda_sm3x_div_rn_noftz_f32_slowpath) ;  /* 0x0000000800587944 */ /* 0x000fea0003c00000 */
[----:B------:R-:W-:-:S07]  /*3600*/  IMAD.MOV.U32 R21, RZ, RZ, R0 ;  /* 0x000000ffff157224 */ /* 0x000fce00078e0000 */
.L_x_513:
[----:B------:R-:W-:Y:S05]  /*3610*/  BSYNC.RECONVERGENT B3 ;  /* 0x0000000000037941 */ /* 0x000fea0003800200 */
.L_x_512:
        /* <DEDUP_REMOVED lines=24> */
[----:B------:R-:W-:Y:S05]  /*37a0*/  CALL.REL.NOINC `($__internal_9_$__cuda_sm3x_div_rn_noftz_f32_slowpath) ;  /* 0x0000000400ec7944 */ /* 0x000fea0003c00000 */
[----:B------:R-:W-:-:S07]  /*37b0*/  IMAD.MOV.U32 R14, RZ, RZ, R0 ;  /* 0x000000ffff0e7224 */ /* 0x000fce00078e0000 */
.L_x_515:
[----:B------:R-:W-:Y:S05]  /*37c0*/  BSYNC.RECONVERGENT B3 ;  /* 0x0000000000037941 */ /* 0x000fea0003800200 */
.L_x_514:
        /* <DEDUP_REMOVED lines=13> */
[----:B------:R-:W-:-:S07]  /*38a0*/  MOV R15, R0 ;  /* 0x00000000000f7202 */ /* 0x000fce0000000f00 */
.L_x_517:
[----:B------:R-:W-:Y:S05]  /*38b0*/  BSYNC.RECONVERGENT B3 ;  /* 0x0000000000037941 */ /* 0x000fea0003800200 */
.L_x_516:
[----:B------:R-:W-:Y:S01]  /*38c0*/  IMAD R13, R16, UR6, RZ ;  /* 0x00000006100d7c24 */ /* 0x000fe2000f8e02ff */
[----:B------:R-:W0:Y:S01]  /*38d0*/  LDS R20, [R25+0x600] ;  /* 0x0006000019147984 */ /* 0x000e220000000800 */
[----:B------:R-:W-:Y:S01]  /*38e0*/  VIADD R12, R10, 0x200 ;  /* 0x000002000a0c7836 */ /* 0x000fe20000000000 */
[----:B------:R-:W1:Y:S01]  /*38f0*/  MUFU.RCP R18, R3 ;  /* 0x0000000300127308 */ /* 0x000e620000001000 */
[----:B------:R-:W-:Y:S01]  /*3900*/  IMAD R19, R2, UR7, R13 ;  /* 0x0000000702137c24 */ /* 0x000fe2000f8e020d */
[----:B------:R-:W-:Y:S01]  /*3910*/  R2UR UR4, R6 ;  /* 0x00000000060472ca */ /* 0x000fe200000e0000 */
[----:B------:R-:W-:Y:S01]  /*3920*/  IMAD.MOV.U32 R13, RZ, RZ, RZ ;  /* 0x000000ffff0d7224 */ /* 0x000fe200078e00ff */
[----:B------:R-:W-:Y:S01]  /*3930*/  R2UR UR5, R7 ;  /* 0x00000000070572ca */ /* 0x000fe200000e0000 */
        /* <DEDUP_REMOVED lines=20> */
[----:B------:R-:W-:Y:S05]  /*3a80*/  CALL.REL.NOINC `($__internal_9_$__cuda_sm3x_div_rn_noftz_f32_slowpath) ;  /* 0x0000000400347944 */ /* 0x000fea0003c00000 */
[----:B------:R-:W-:-:S07]  /*3a90*/  IMAD.MOV.U32 R18, RZ, RZ, R0 ;  /* 0x000000ffff127224 */ /* 0x000fce00078e0000 */
.L_x_519:
[----:B------:R-:W-:Y:S05]  /*3aa0*/  BSYNC.RECONVERGENT B3 ;  /* 0x0000000000037941 */ /* 0x000fea0003800200 */
.L_x_518:
        /* <DEDUP_REMOVED lines=14> */
.L_x_521:
[----:B------:R-:W-:Y:S05]  /*3b90*/  BSYNC.RECONVERGENT B3 ;  /* 0x0000000000037941 */ /* 0x000fea0003800200 */
.L_x_520:
[----:B------:R-:W-:Y:S01]  /*3ba0*/  IMAD R11, R16, UR6, RZ ;  /* 0x00000006100b7c24 */ /* 0x000fe2000f8e02ff */
[----:B------:R-:W-:Y:S01]  /*3bb0*/  IADD3 R5, PT, PT, R5, 0x200, RZ ;  /* 0x0000020005057810 */ /* 0x000fe20007ffe0ff */
[----:B------:R-:W-:Y:S01]  /*3bc0*/  VIADD R10, R10, 0x300 ;  /* 0x000003000a0a7836 */ /* 0x000fe20000000000 */
[----:B------:R-:W-:Y:S01]  /*3bd0*/  R2UR UR4, R6 ;  /* 0x00000000060472ca */ /* 0x000fe200000e0000 */
[C---:B------:R-:W-:Y:S01]  /*3be0*/  IMAD R13, R2.reuse, UR7, R11 ;  /* 0x00000007020d7c24 */ /* 0x040fe2000f8e020b */
[----:B------:R-:W-:Y:S01]  /*3bf0*/  R2UR UR5, R7 ;  /* 0x00000000070572ca */ /* 0x000fe200000e0000 */
[----:B------:R-:W-:Y:S02]  /*3c00*/  IMAD.MOV.U32 R11, RZ, RZ, RZ ;  /* 0x000000ffff0b7224 */ /* 0x000fe400078e00ff */
        /* <DEDUP_REMOVED lines=12> */
.L_x_491:
[----:B------:R-:W-:Y:S05]  /*3cd0*/  BSYNC.RECONVERGENT B0 ;  /* 0x0000000000007941 */ /* 0x000fea0003800200 */
.L_x_490:
[----:B------:R-:W5:Y:S01]  /*3ce0*/  LDCU.64 UR4, c[0x0][0x408] ;  /* 0x00008100ff0477ac */ /* 0x000f620008000a00 */
[----:B------:R-:W-:-:S05]  /*3cf0*/  IADD3 R2, P0, PT, R17, R2, RZ ;  /* 0x0000000211027210 */ /* 0x000fca0007f1e0ff */
[----:B------:R-:W-:Y:S01]  /*3d00*/  IMAD.X R16, RZ, RZ, R16, P0 ;  /* 0x000000ffff107224 */ /* 0x000fe200000e0610 */
[----:B-----5:R-:W-:-:S04]  /*3d10*/  ISETP.GE.U32.AND P0, PT, R2, UR4, PT ;  /* 0x0000000402007c0c */ /* 0x020fc8000bf06070 */
[----:B------:R-:W-:-:S13]  /*3d20*/  ISETP.GE.AND.EX P0, PT, R16, UR5, PT, P0 ;  /* 0x0000000510007c0c */ /* 0x000fda000bf06300 */
[----:B------:R-:W-:Y:S05]  /*3d30*/  @!P0 BRA `(.L_x_523) ;  /* 0xffffffc4004c8947 */ /* 0x000fea000383ffff */
[----:B------:R-:W-:Y:S05]  /*3d40*/  EXIT ;  /* 0x000000000000794d */ /* 0x000fea0003800000 */
.L_x_483:
[----:B-1----:R-:W-:Y:S02]  /*3d50*/  HFMA2 R12, -RZ, RZ, 0, 5.9604644775390625e-08 ;  /* 0x00000001ff0c7431 */ /* 0x002fe400000001ff */
[----:B------:R-:W-:Y:S02]  /*3d60*/  IMAD.MOV.U32 R13, RZ, RZ, R5 ;  /* 0x000000ffff0d7224 */ /* 0x000fe400078e0005 */
[----:B------:R-:W-:Y:S02]  /*3d70*/  IMAD.MOV.U32 R11, RZ, RZ, 0x1f ;  /* 0x0000001fff0b7424 */ /* 0x000fe400078e00ff */
[----:B------:R-:W-:-:S07]  /*3d80*/  IMAD.MOV.U32 R15, RZ, RZ, -0x1 ;  /* 0xffffffffff0f7424 */ /* 0x000fce00078e00ff */
[----:B0-----:R-:W-:Y:S05]  /*3d90*/  WARPSYNC.COLLECTIVE R15, `(.L_x_524) ;  /* 0x000000000f087348 */ /* 0x001fea0003c00000 */
[----:B------:R1:W2:Y:S02]  /*3da0*/  SHFL.DOWN P6, R14, R13, R12, R11 ;  /* 0x0800000c0d0e7389 */ /* 0x0002a400000c000b */
[----:B012---:R-:W-:Y:S05]  /*3db0*/  ENDCOLLECTIVE ;  /* 0x000000000000791b */ /* 0x007fea0003800000 */
.L_x_524:
[----:B------:R-:W-:Y:S01]  /*3dc0*/  IMAD.MOV.U32 R12, RZ, RZ, 0x2 ;  /* 0x00000002ff0c7424 */ /* 0x000fe200078e00ff */
[----:B------:R-:W-:-:S04]  /*3dd0*/  @!P1 FMNMX R5, R14, R5, !PT ;  /* 0x000000050e059209 */ /* 0x000fc80007800000 */
[----:B------:R-:W-:-:S07]  /*3de0*/  MOV R13, R5 ;  /* 0x00000005000d7202 */ /* 0x000fce0000000f00 */
[----:B------:R-:W-:Y:S05]  /*3df0*/  WARPSYNC.COLLECTIVE R15, `(.L_x_525) ;  /* 0x000000000f087348 */ /* 0x000fea0003c00000 */
[----:B------:R0:W1:Y:S02]  /*3e00*/  SHFL.DOWN P6, R14, R13, R12, R11 ;  /* 0x0800000c0d0e7389 */ /* 0x00006400000c000b */
[----:B01----:R-:W-:Y:S05]  /*3e10*/  ENDCOLLECTIVE ;  /* 0x000000000000791b */ /* 0x003fea0003800000 */
.L_x_525:
[----:B------:R-:W-:Y:S01]  /*3e20*/  HFMA2 R12, -RZ, RZ, 0, 2.384185791015625e-07 ;  /* 0x00000004ff0c7431 */ /* 0x000fe200000001ff */
[----:B------:R-:W-:-:S05]  /*3e30*/  @!P2 FMNMX R5, R5, R14, !PT ;  /* 0x0000000e0505a209 */ /* 0x000fca0007800000 */
[----:B------:R-:W-:-:S07]  /*3e40*/  IMAD.MOV.U32 R13, RZ, RZ, R5 ;  /* 0x000000ffff0d7224 */ /* 0x000fce00078e0005 */
[----:B------:R-:W-:Y:S05]  /*3e50*/  WARPSYNC.COLLECTIVE R15, `(.L_x_526) ;  /* 0x000000000f087348 */ /* 0x000fea0003c00000 */
[----:B------:R0:W1:Y:S02]  /*3e60*/  SHFL.DOWN P6, R14, R13, R12, R11 ;  /* 0x0800000c0d0e7389 */ /* 0x00006400000c000b */
[----:B01----:R-:W-:Y:S05]  /*3e70*/  ENDCOLLECTIVE ;  /* 0x000000000000791b */ /* 0x003fea0003800000 */
.L_x_526:
[----:B------:R-:W-:Y:S01]  /*3e80*/  IMAD.MOV.U32 R12, RZ, RZ, 0x8 ;  /* 0x00000008ff0c7424 */ /* 0x000fe200078e00ff */
[----:B------:R-:W-:-:S05]  /*3e90*/  @!P3 FMNMX R5, R5, R14, !PT ;  /* 0x0000000e0505b209 */ /* 0x000fca0007800000 */
[----:B------:R-:W-:-:S07]  /*3ea0*/  IMAD.MOV.U32 R13, RZ, RZ, R5 ;  /* 0x000000ffff0d7224 */ /* 0x000fce00078e0005 */
[----:B------:R-:W-:Y:S05]  /*3eb0*/  WARPSYNC.COLLECTIVE R15, `(.L_x_527) ;  /* 0x000000000f087348 */ /* 0x000fea0003c00000 */
[----:B------:R0:W1:Y:S02]  /*3ec0*/  SHFL.DOWN P6, R14, R13, R12, R11 ;  /* 0x0800000c0d0e7389 */ /* 0x00006400000c000b */
[----:B01----:R-:W-:Y:S05]  /*3ed0*/  ENDCOLLECTIVE ;  /* 0x000000000000791b */ /* 0x003fea0003800000 */
.L_x_527:
[----:B------:R-:W-:Y:S01]  /*3ee0*/  IMAD.MOV.U32 R12, RZ, RZ, 0x10 ;  /* 0x00000010ff0c7424 */ /* 0x000fe200078e00ff */
[----:B------:R-:W-:-:S04]  /*3ef0*/  FMNMX R3, R5, R14, !PT ;  /* 0x0000000e05037209 */ /* 0x000fc80007800000 */
[----:B------:R-:W-:-:S04]  /*3f00*/  FSEL R0, R5, R3, P4 ;  /* 0x0000000305007208 */ /* 0x000fc80002000000 */
[----:B------:R-:W-:-:S07]  /*3f10*/  MOV R13, R0 ;  /* 0x00000000000d7202 */ /* 0x000fce0000000f00 */
[----:B------:R-:W-:Y:S05]  /*3f20*/  WARPSYNC.COLLECTIVE R15, `(.L_x_528) ;  /* 0x000000000f087348 */ /* 0x000fea0003c00000 */
[----:B------:R0:W1:Y:S02]  /*3f30*/  SHFL.DOWN P6, R14, R13, R12, R11 ;  /* 0x0800000c0d0e7389 */ /* 0x00006400000c000b */
[----:B01----:R-:W-:Y:S05]  /*3f40*/  ENDCOLLECTIVE ;  /* 0x000000000000791b */ /* 0x003fea0003800000 */
.L_x_528:
[----:B------:R-:W-:Y:S05]  /*3f50*/  BRA `(.L_x_529) ;  /* 0xffffffdc00287947 */ /* 0x000fea000383ffff */
        .weak           $__internal_9_$__cuda_sm3x_div_rn_noftz_f32_slowpath
        .type           $__internal_9_$__cuda_sm3x_div_rn_noftz_f32_slowpath,@function
        .size           $__internal_9_$__cuda_sm3x_div_rn_noftz_f32_slowpath,(.L_x_37386 - $__internal_9_$__cuda_sm3x_div_rn_noftz_f32_slowpath)
$__internal_9_$__cuda_sm3x_div_rn_noftz_f32_slowpath:
        /* <DEDUP_REMOVED lines=35> */
.L_x_531:
        /* <DEDUP_REMOVED lines=51> */
.L_x_538:
[----:B------:R-:W-:-:S04]  /*44c0*/  LOP3.LUT R0, R0, 0x80000000, RZ, 0xc0, !PT ;  /* 0x8000000000007812 */ /* 0x000fc800078ec0ff */
[----:B------:R-:W-:Y:S01]  /*44d0*/  LOP3.LUT R0, R0, 0x7f800000, RZ, 0xfc, !PT ;  /* 0x7f80000000007812 */ /* 0x000fe200078efcff */
[----:B------:R-:W-:Y:S06]  /*44e0*/  BRA `(.L_x_539) ;  /* 0x0000000000047947 */ /* 0x000fec0003800000 */
.L_x_537:
[----:B------:R-:W-:-:S07]  /*44f0*/  IMAD R0, R33, 0x800000, R0 ;  /* 0x0080000021007824 */ /* 0x000fce00078e0200 */
.L_x_539:
[----:B------:R-:W-:Y:S05]  /*4500*/  BSYNC.RECONVERGENT B2 ;  /* 0x0000000000027941 */ /* 0x000fea0003800200 */
.L_x_536:
[----:B------:R-:W-:Y:S05]  /*4510*/  BRA `(.L_x_540) ;  /* 0x0000000000207947 */ /* 0x000fea0003800000 */
.L_x_535:
[----:B------:R-:W-:-:S04]  /*4520*/  LOP3.LUT R0, R29, 0x80000000, R0, 0x48, !PT ;  /* 0x800000001d007812 */ /* 0x000fc800078e4800 */
[----:B------:R-:W-:Y:S01]  /*4530*/  LOP3.LUT R0, R0, 0x7f800000, RZ, 0xfc, !PT ;  /* 0x7f80000000007812 */ /* 0x000fe200078efcff */
[----:B------:R-:W-:Y:S06]  /*4540*/  BRA `(.L_x_540) ;  /* 0x0000000000147947 */ /* 0x000fec0003800000 */
.L_x_534:
[----:B------:R-:W-:Y:S01]  /*4550*/  LOP3.LUT R0, R29, 0x80000000, R0, 0x48, !PT ;  /* 0x800000001d007812 */ /* 0x000fe200078e4800 */
[----:B------:R-:W-:Y:S06]  /*4560*/  BRA `(.L_x_540) ;  /* 0x00000000000c7947 */ /* 0x000fec0003800000 */
.L_x_533:
[----:B------:R-:W0:Y:S01]  /*4570*/  MUFU.RSQ R0, -QNAN ;  /* 0xffc0000000007908 */ /* 0x000e220000001400 */
[----:B------:R-:W-:Y:S05]  /*4580*/  BRA `(.L_x_540) ;  /* 0x0000000000047947 */ /* 0x000fea0003800000 */
.L_x_532:
[----:B------:R-:W-:-:S07]  /*4590*/  FADD.FTZ R0, R0, R3 ;  /* 0x0000000300007221 */ /* 0x000fce0000010000 */
.L_x_540:
[----:B------:R-:W-:Y:S05]  /*45a0*/  BSYNC.RECONVERGENT B1 ;  /* 0x0000000000017941 */ /* 0x000fea0003800200 */
.L_x_530:
[----:B------:R-:W-:Y:S01]  /*45b0*/  MOV R12, R22 ;  /* 0x00000016000c7202 */ /* 0x000fe20000000f00 */
[----:B------:R-:W-:-:S04]  /*45c0*/  IMAD.MOV.U32 R13, RZ, RZ, 0x0 ;  /* 0x00000000ff0d7424 */ /* 0x000fc800078e00ff */
[----:B0-----:R-:W-:Y:S05]  /*45d0*/  RET.REL.NODEC R12 `(_Z20SoftmaxBlockSMemImplI22BroadcastScaleMaskLoadIffbLm4EiE11DirectStoreIffEfLi2ELi128EL9Algorithm0EEvT_T0_ll) ;  /* 0xffffffb80c887950 */ /* 0x001fea0003c3ffff */
.L_x_541:
        /* <DEDUP_REMOVED lines=10> */
.L_x_37386:


//--------------------- .text._Z15SoftmaxWarpImplI22BroadcastScaleMaskLoadIffbLm4EiE11DirectStoreIffEfLi1ELi32ELi32ELi1ELb1EL9Algorithm0EEvT_T0_ll --------------------------
	.section	.text._Z15SoftmaxWarpImplI22BroadcastScaleMaskLoadIffbLm4EiE11DirectStoreIffEfLi1ELi32ELi32ELi1ELb1EL9Algorithm0EEvT_T0_ll,"ax",@progbits
	.align	128
        .global         _Z15SoftmaxWarpImplI22BroadcastScaleMaskLoadIffbLm4EiE11DirectStoreIffEfLi1ELi32ELi32ELi1ELb1EL9Algorithm0EEvT_T0_ll
        .type           _Z15SoftmaxWarpImplI22BroadcastScaleMaskLoadIffbLm4EiE11DirectStoreIffEfLi1ELi32ELi32ELi1ELb1EL9Algorithm0EEvT_T0_ll,@function
        .size           _Z15SoftmaxWarpImplI22BroadcastScaleMaskLoadIffbLm4EiE11DirectStoreIffEfLi1ELi32ELi32ELi1ELb1EL9Algorithm0EEvT_T0_ll,(.L_x_37387 - _Z15SoftmaxWarpImplI22BroadcastScaleMaskLoadIffbLm4EiE11DirectStoreIffEfLi1ELi32ELi32ELi1ELb1EL9Algorithm0EEvT_T0_ll)
        .other          _Z15SoftmaxWarpImplI22BroadcastScaleMaskLoadIffbLm4EiE11DirectStoreIffEfLi1ELi32ELi32ELi1ELb1EL9Algorithm0EEvT_T0_ll,@"STO_CUDA_ENTRY STV_DEFAULT"
_Z15SoftmaxWarpImplI22BroadcastScaleMaskLoadIffbLm4EiE11DirectStoreIffEfLi1ELi32ELi32ELi1ELb1EL9Algorithm0EEvT_T0_ll:
.text._Z15SoftmaxWarpImplI22BroadcastScaleMaskLoadIffbLm4EiE11DirectStoreIffEfLi1ELi32ELi32ELi1ELb1EL9Algorithm0EEvT_T0_ll:
[----:B------:R-:W0:Y:S01]  /*0000*/  LDC R1, c[0x0][0x37c] ;  /* 0x0000df00ff017b82 */ /* 0x000e220000000800 */
[----:B------:R-:W1:Y:S01]  /*0010*/  LDCU.64 UR4, c[0x0][0x410] ;  /* 0x00008200ff0477ac */ /* 0x000e620008000a00 */
[----:B------:R-:W2:Y:S01]  /*0020*/  LDCU UR52, c[0x0][0x3e8] ;  /* 0x00007d00ff3477ac */ /* 0x000ea20008000800 */
[----:B------:R-:W3:Y:S01]  /*0030*/  LDCU UR53, c[0x0][0x3f4] ;  /* 0x00007e80ff3577ac */ /* 0x000ee20008000800 */
[----:B------:R-:W4:Y:S01]  /*0040*/  LDCU.64 UR50, c[0x0][0x410] ;  /* 0x00008200ff3277ac */ /* 0x000f220008000a00 */
[----:B------:R-:W0:Y:S01]  /*0050*/  LDCU.64 UR48, c[0x0][0x408] ;  /* 0x00008100ff3077ac */ /* 0x000e220008000a00 */
[----:B-1----:R-:W-:Y:S01]  /*0060*/  UISETP.GE.U32.AND UP0, UPT, UR4, 0x401, UPT ;  /* 0x000004010400788c */ /* 0x002fe2000bf06070 */
[----:B------:R-:W1:Y:S03]  /*0070*/  LDCU.64 UR46, c[0x0][0x400] ;  /* 0x00008000ff2e77ac */ /* 0x000e660008000a00 */
[----:B------:R-:W-:Y:S01]  /*0080*/  UISETP.GE.AND.EX UP0, UPT, UR5, URZ, UPT, UP0 ;  /* 0x000000ff0500728c */ /* 0x000fe2000bf06300 */
[----:B------:R-:W0:Y:S01]  /*0090*/  LDCU.64 UR44, c[0x0][0x3f8] ;  /* 0x00007f00ff2c77ac */ /* 0x000e220008000a00 */
[----:B------:R-:W0:Y:S01]  /*00a0*/  LDCU.128 UR36, c[0x0][0x3d0] ;  /* 0x00007a00ff2477ac */ /* 0x000e220008000c00 */
[----:B------:R-:W0:Y:S06]  /*00b0*/  LDCU.128 UR40, c[0x0][0x380] ;  /* 0x00007000ff2877ac */ /* 0x000e2c0008000c00 */
[----:B--234-:R-:W-:Y:S05]  /*00c0*/  BRA.U !UP0, `(.L_x_542) ;  /* 0x0000000108407547 */ /* 0x01cfea000b800000 */
[----:B------:R-:W-:Y:S01]  /*00d0*/  MOV R0, 0x1378 ;  /* 0x0000137800007802 */ /* 0x000fe20000000f00 */
[----:B------:R-:W2:Y:S01]  /*00e0*/  LDCU.64 UR4, c[0x4][0x1360] ;  /* 0x01026c00ff0477ac */ /* 0x000ea20008000a00 */
[----:B------:R-:W-:Y:S02]  /*00f0*/  HFMA2 R12, -RZ, RZ, 0, 5.9604644775390625e-08 ;  /* 0x00000001ff0c7431 */ /* 0x000fe400000001ff */
[----:B------:R-:W-:Y:S01]  /*0100*/  IMAD.MOV.U32 R8, RZ, RZ, 0xfe ;  /* 0x000000feff087424 */ /* 0x000fe200078e00ff */
[----:B------:R3:W4:Y:S01]  /*0110*/  LDC.64 R2, c[0x4][R0] ;  /* 0x0100000000027b82 */ /* 0x0007220000000a00 */
[----:B------:R-:W5:Y:S01]  /*0120*/  LDCU.64 UR6, c[0x4][0x1368] ;  /* 0x01026d00ff0677ac */ /* 0x000f620008000a00 */
[----:B------:R-:W-:Y:S01]  /*0130*/  IMAD.MOV.U32 R13, RZ, RZ, RZ ;  /* 0x000000ffff0d7224 */ /* 0x000fe200078e00ff */
[----:B------:R-:W1:Y:S01]  /*0140*/  LDCU.64 UR8, c[0x4][0x11f0] ;  /* 0x01023e00ff0877ac */ /* 0x000e620008000a00 */
[----:B--2---:R-:W-:Y:S02]  /*0150*/  IMAD.U32 R4, RZ, RZ, UR4 ;  /* 0x00000004ff047e24 */ /* 0x004fe4000f8e00ff */
[----:B------:R-:W-:-:S02]  /*0160*/  IMAD.U32 R5, RZ, RZ, UR5 ;  /* 0x00000005ff057e24 */ /* 0x000fc4000f8e00ff */
[----:B-----5:R-:W-:Y:S01]  /*0170*/  IMAD.U32 R6, RZ, RZ, UR6 ;  /* 0x00000006ff067e24 */ /* 0x020fe2000f8e00ff */
[----:B------:R-:W-:Y:S01]  /*0180*/  MOV R7, UR7 ;  /* 0x0000000700077c02 */ /* 0x000fe20008000f00 */
[----:B-1----:R-:W-:Y:S02]  /*0190*/  IMAD.U32 R10, RZ, RZ, UR8 ;  /* 0x00000008ff0a7e24 */ /* 0x002fe4000f8e00ff */
[----:B---3--:R-:W-:-:S07]  /*01a0*/  IMAD.U32 R11, RZ, RZ, UR9 ;  /* 0x00000009ff0b7e24 */ /* 0x008fce000f8e00ff */
[----:B------:R-:W-:-:S07]  /*01b0*/  LEPC R20, `(.L_x_542) ;  /* 0x000000001014794e */ /* 0x000fce0000000000 */
[----:B0---4-:R-:W-:Y:S05]  /*01c0*/  CALL.ABS.NOINC R2 ;  /* 0x0000000002007343 */ /* 0x011fea0003c00000 */
.L_x_542:
[----:B------:R-:W2:Y:S01]  /*01d0*/  S2R R3, SR_TID.Y ;  /* 0x0000000000037919 */ /* 0x000ea20000002200 */
[----:B------:R-:W2:Y:S01]  /*01e0*/  S2UR UR4, SR_CTAID.X ;  /* 0x00000000000479c3 */ /* 0x000ea20000002500 */
[----:B------:R-:W3:Y:S07]  /*01f0*/  LDCU.64 UR6, c[0x0][0x408] ;  /* 0x00008100ff0677ac */ /* 0x000eee0008000a00 */
[----:B------:R-:W2:Y:S02]  /*0200*/  LDC R0, c[0x0][0x364] ;  /* 0x0000d900ff007b82 */ /* 0x000ea40000000800 */
[----:B--2---:R-:W-:-:S05]  /*0210*/  IMAD R0, R0, UR4, R3 ;  /* 0x0000000400007c24 */ /* 0x004fca000f8e0203 */
[----:B---3--:R-:W-:Y:S02]  /*0220*/  ISETP.GE.U32.AND P0, PT, R0, UR6, PT ;  /* 0x0000000600007c0c */ /* 0x008fe4000bf06070 */
[----:B------:R-:W-:-:S04]  /*0230*/  SHF.R.S32.HI R2, RZ, 0x1f, R0 ;  /* 0x0000001fff027819 */ /* 0x000fc80000011400 */
[----:B------:R-:W-:-:S13]  /*0240*/  ISETP.GE.AND.EX P0, PT, R2, UR7, PT, P0 ;  /* 0x0000000702007c0c */ /* 0x000fda000bf06300 */
[----:B01----:R-:W-:Y:S05]  /*0250*/  @P0 EXIT ;  /* 0x000000000000094d */ /* 0x003fea0003800000 */
[----:B------:R-:W0:Y:S01]  /*0260*/  S2R R75, SR_TID.X ;  /* 0x00000000004b7919 */ /* 0x000e220000002100 */
[----:B------:R-:W1:Y:S01]  /*0270*/  LDC.64 R70, c[0x0][0x358] ;  /* 0x0000d600ff467b82 */ /* 0x000e620000000a00 */
[----:B------:R-:W-:Y:S01]  /*0280*/  BSSY B0, `(.L_x_543) ;  /* 0x0001348000007945 */ /* 0x000fe20003800000 */
[C---:B0-----:R-:W-:Y:S01]  /*0290*/  VIADD R3, R75.reuse, 0x20 ;  /* 0x000000204b037836 */ /* 0x041fe20000000000 */
[C---:B------:R-:W-:Y:S01]  /*02a0*/  IADD3 R7, PT, PT, R75.reuse, 0x60, RZ ;  /* 0x000000604b077810 */ /* 0x040fe20007ffe0ff */
[C---:B------:R-:W-:Y:S01]  /*02b0*/  VIADD R5, R75.reuse, 0x40 ;  /* 0x000000404b057836 */ /* 0x040fe20000000000 */
        /* <DEDUP_REMOVED lines=13> */
[----:B------:R-:W-:-:S02]  /*0390*/  VIADD R31, R75, 0x180 ;  /* 0x000001804b1f7836 */ /* 0x000fc40000000000 */
[C---:B------:R-:W-:Y:S02]  /*03a0*/  VIADD R33, R75.reuse, 0x1a0 ;  /* 0x000001a04b217836 */ /* 0x040fe40000000000 */
[C---:B------:R-:W-:Y:S02]  /*03b0*/  VIADD R35, R75.reuse, 0x1c0 ;  /* 0x000001c04b237836 */ /* 0x040fe40000000000 */
[C---:B------:R-:W-:Y:S02]  /*03c0*/  VIADD R39, R75.reuse, 0x200 ;  /* 0x000002004b277836 */ /* 0x040fe40000000000 */
[C---:B------:R-:W-:Y:S02]  /*03d0*/  VIADD R41, R75.reuse, 0x220 ;  /* 0x000002204b297836 */ /* 0x040fe40000000000 */
[C---:B------:R-:W-:Y:S02]  /*03e0*/  VIADD R43, R75.reuse, 0x240 ;  /* 0x000002404b2b7836 */ /* 0x040fe40000000000 */
        /* <DEDUP_REMOVED lines=8> */
[----:B-1----:R-:W-:-:S07]  /*0470*/  VIADD R69, R75, 0x3e0 ;  /* 0x000003e04b457836 */ /* 0x002fce0000000000 */
.L_x_673:
[----:B0-----:R-:W0:Y:S01]  /*0480*/  LDC.64 R14, c[0x0][0x410] ;  /* 0x00010400ff0e7b82 */ /* 0x001e220000000a00 */
[----:B------:R-:W-:Y:S01]  /*0490*/  BSSY.RECONVERGENT B1, `(.L_x_544) ;  /* 0x000007c000017945 */ /* 0x000fe20003800200 */
[----:B------:R-:W-:Y:S01]  /*04a0*/  MOV R4, 0xff800000 ;  /* 0xff80000000047802 */ /* 0x000fe20000000f00 */
[----:B------:R-:W-:Y:S01]  /*04b0*/  IMAD.MOV.U32 R13, RZ, RZ, -0x800000 ;  /* 0xff800000ff0d7424 */ /* 0x000fe200078e00ff */
[-C--:B0-----:R-:W-:Y:S02]  /*04c0*/  ISETP.GE.U32.AND P0, PT, R75, R14.reuse, PT ;  /* 0x0000000e4b00720c */ /* 0x081fe40003f06070 */
[-C--:B------:R-:W-:Y:S02]  /*04d0*/  ISETP.GE.U32.AND P4, PT, R3, R14.reuse, PT ;  /* 0x0000000e0300720c */ /* 0x080fe40003f86070 */
[----:B------:R-:W-:Y:S02]  /*04e0*/  ISETP.GE.AND.EX P0, PT, RZ, R15, PT, P0 ;  /* 0x0000000fff00720c */ /* 0x000fe40003f06300 */
[----:B------:R-:W-:-:S11]  /*04f0*/  ISETP.GE.U32.AND P6, PT, R5, R14, PT ;  /* 0x0000000e0500720c */ /* 0x000fd60003fc6070 */
[----:B------:R-:W-:Y:S05]  /*0500*/  @P0 BRA `(.L_x_545) ;  /* 0x0000000400d00947 */ /* 0x000fea0003800000 */
[----:B------:R-:W0:Y:S01]  /*0510*/  LDC R12, c[0x0][0x3b8] ;  /* 0x0000ee00ff0c7b82 */ /* 0x000e220000000800 */
[----:B------:R-:W-:Y:S01]  /*0520*/  IMAD R77, R0, UR52, R75 ;  /* 0x00000034004d7c24 */ /* 0x000fe2000f8e024b */
[C---:B------:R-:W-:Y:S02]  /*0530*/  R2UR UR6, R70.reuse ;  /* 0x00000000460672ca */ /* 0x040fe400000e0000 */
[C---:B------:R-:W-:Y:S02]  /*0540*/  R2UR UR7, R71.reuse ;  /* 0x00000000470772ca */ /* 0x040fe400000e0000 */
[----:B------:R-:W-:Y:S02]  /*0550*/  R2UR UR4, R70 ;  /* 0x00000000460472ca */ /* 0x000fe400000e0000 */
[----:B------:R-:W1:Y:S01]  /*0560*/  LDC R16, c[0x0][0x3bc] ;  /* 0x0000ef00ff107b82 */ /* 0x000e620000000800 */
[----:B------:R-:W-:-:S07]  /*0570*/  R2UR UR5, R71 ;  /* 0x00000000470572ca */ /* 0x000fce00000e0000 */
[----:B------:R-:W2:Y:S01]  /*0580*/  LDC R18, c[0x0][0x3c0] ;  /* 0x0000f000ff127b82 */ /* 0x000ea20000000800 */
[----:B0-----:R-:W-:-:S07]  /*0590*/  IABS R13, R12 ;  /* 0x0000000c000d7213 */ /* 0x001fce0000000000 */
[----:B------:R-:W0:Y:S01]  /*05a0*/  LDC.64 R80, c[0x0][0x390] ;  /* 0x0000e400ff507b82 */ /* 0x000e220000000a00 */
[----:B------:R-:W3:Y:S01]  /*05b0*/  I2F.RP R4, R13 ;  /* 0x0000000d00047306 */ /* 0x000ee20000209400 */
[----:B--2---:R-:W-:-:S07]  /*05c0*/  IABS R75, R18 ;  /* 0x00000012004b7213 */ /* 0x004fce0000000000 */
[----:B---3--:R-:W2:Y:S02]  /*05d0*/  MUFU.RCP R4, R4 ;  /* 0x0000000400047308 */ /* 0x008ea40000001000 */
[----:B--2---:R-:W-:-:S06]  /*05e0*/  VIADD R10, R4, 0xffffffe ;  /* 0x0ffffffe040a7836 */ /* 0x004fcc0000000000 */
[----:B------:R2:W3:Y:S02]  /*05f0*/  F2I.FTZ.U32.TRUNC.NTZ R11, R10 ;  /* 0x0000000a000b7305 */ /* 0x0004e4000021f000 */
[----:B--2---:R-:W-:Y:S01]  /*0600*/  IMAD.MOV.U32 R10, RZ, RZ, RZ ;  /* 0x000000ffff0a7224 */ /* 0x004fe200078e00ff */
[----:B---3--:R-:W-:-:S05]  /*0610*/  IADD3 R6, PT, PT, RZ, -R11, RZ ;  /* 0x8000000bff067210 */ /* 0x008fca0007ffe0ff */
[----:B------:R-:W-:Y:S01]  /*0620*/  IMAD R73, R6, R13, RZ ;  /* 0x0000000d06497224 */ /* 0x000fe200078e02ff */
[----:B------:R-:W-:-:S03]  /*0630*/  IABS R6, R77 ;  /* 0x0000004d00067213 */ /* 0x000fc60000000000 */
[----:B------:R-:W-:Y:S01]  /*0640*/  IMAD.HI.U32 R11, R11, R73, R10 ;  /* 0x000000490b0b7227 */ /* 0x000fe200078e000a */
[----:B-1----:R-:W-:-:S04]  /*0650*/  IABS R73, R16 ;  /* 0x0000001000497213 */ /* 0x002fc80000000000 */
[----:B------:R-:W1:Y:S01]  /*0660*/  I2F.RP R8, R73 ;  /* 0x0000004900087306 */ /* 0x000e620000209400 */
        /* <DEDUP_REMOVED lines=10> */
[----:B------:R-:W-:-:S03]  /*0710*/  LOP3.LUT R6, R77, R12, RZ, 0x3c, !PT ;  /* 0x0000000c4d067212 */ /* 0x000fc600078e3cff */
[----:B------:R1:W2:Y:S01]  /*0720*/  F2I.FTZ.U32.TRUNC.NTZ R11, R10 ;  /* 0x0000000a000b7305 */ /* 0x0002a2000021f000 */
[----:B------:R-:W-:-:S07]  /*0730*/  ISETP.GE.AND P3, PT, R6, RZ, PT ;  /* 0x000000ff0600720c */ /* 0x000fce0003f66270 */
[----:B------:R-:W-:Y:S01]  /*0740*/  @P1 IADD3 R4, PT, PT, R4, 0x1, RZ ;  /* 0x0000000104041810 */ /* 0x000fe20007ffe0ff */
[----:B-1----:R-:W-:Y:S01]  /*0750*/  IMAD.MOV.U32 R10, RZ, RZ, RZ ;  /* 0x000000ffff0a7224 */ /* 0x002fe200078e00ff */
[----:B------:R-:W1:Y:S03]  /*0760*/  I2F.RP R6, R75 ;  /* 0x0000004b00067306 */ /* 0x000e660000209400 */
[----:B------:R-:W-:Y:S01]  /*0770*/  IMAD.MOV.U32 R20, RZ, RZ, R4 ;  /* 0x000000ffff147224 */ /* 0x000fe200078e0004 */
[----:B--2---:R-:W-:-:S03]  /*0780*/  IADD3 R4, PT, PT, RZ, -R11, RZ ;  /* 0x8000000bff047210 */ /* 0x004fc60007ffe0ff */
[----:B------:R-:W-:Y:S01]  /*0790*/  @!P3 IMAD.MOV R20, RZ, RZ, -R20 ;  /* 0x000000ffff14b224 */ /* 0x000fe200078e0a14 */
[----:B------:R-:W-:-:S05]  /*07a0*/  @!P2 LOP3.LUT R20, RZ, R12, RZ, 0x33, !PT ;  /* 0x0000000cff14a212 */ /* 0x000fca00078e33ff */
[----:B------:R-:W-:Y:S01]  /*07b0*/  IMAD.MOV R13, RZ, RZ, -R20 ;  /* 0x000000ffff0d7224 */ /* 0x000fe200078e0a14 */
[----:B-1----:R-:W1:Y:S03]  /*07c0*/  MUFU.RCP R6, R6 ;  /* 0x0000000600067308 */ /* 0x002e660000001000 */
[----:B------:R-:W-:Y:S02]  /*07d0*/  IMAD R79, R12, R13, R77 ;  /* 0x0000000d0c4f7224 */ /* 0x000fe400078e024d */
[----:B------:R-:W-:-:S03]  /*07e0*/  IMAD R13, R4, R73, RZ ;  /* 0x00000049040d7224 */ /* 0x000fc600078e02ff */
[----:B------:R-:W-:Y:S01]  /*07f0*/  IABS R4, R79 ;  /* 0x0000004f00047213 */ /* 0x000fe20000000000 */
[----:B------:R-:W-:-:S06]  /*0800*/  IMAD.HI.U32 R10, R11, R13, R10 ;  /* 0x0000000d0b0a7227 */ /* 0x000fcc00078e000a */
[----:B------:R-:W-:-:S04]  /*0810*/  IMAD.HI.U32 R10, R10, R4, RZ ;  /* 0x000000040a0a7227 */ /* 0x000fc800078e00ff */
[----:B-1----:R-:W-:Y:S01]  /*0820*/  VIADD R11, R6, 0xffffffe ;  /* 0x0ffffffe060b7836 */ /* 0x002fe20000000000 */
[----:B------:R-:W-:-:S05]  /*0830*/  IADD3 R8, PT, PT, -R10, RZ, RZ ;  /* 0x000000ff0a087210 */ /* 0x000fca0007ffe1ff */
[C---:B------:R-:W-:Y:S01]  /*0840*/  IMAD R4, R73.reuse, R8, R4 ;  /* 0x0000000849047224 */ /* 0x040fe200078e0204 */
[----:B------:R-:W1:Y:S04]  /*0850*/  F2I.FTZ.U32.TRUNC.NTZ R11, R11 ;  /* 0x0000000b000b7305 */ /* 0x000e68000021f000 */
[----:B------:R-:W-:-:S13]  /*0860*/  ISETP.GT.U32.AND P2, PT, R73, R4, PT ;  /* 0x000000044900720c */ /* 0x000fda0003f44070 */
[----:B------:R-:W-:Y:S01]  /*0870*/  @!P2 IMAD.IADD R4, R4, 0x1, -R73 ;  /* 0x000000010404a824 */ /* 0x000fe200078e0a49 */
[----:B------:R-:W-:Y:S02]  /*0880*/  @!P2 IADD3 R10, PT, PT, R10, 0x1, RZ ;  /* 0x000000010a0aa810 */ /* 0x000fe40007ffe0ff */
[----:B------:R-:W-:Y:S02]  /*0890*/  ISETP.NE.AND P2, PT, R16, RZ, PT ;  /* 0x000000ff1000720c */ /* 0x000fe40003f45270 */
[----:B------:R-:W-:Y:S02]  /*08a0*/  ISETP.GE.U32.AND P1, PT, R4, R73, PT ;  /* 0x000000490400720c */ /* 0x000fe40003f26070 */
[----:B------:R-:W-:Y:S01]  /*08b0*/  LOP3.LUT R4, R79, R16, RZ, 0x3c, !PT ;  /* 0x000000104f047212 */ /* 0x000fe200078e3cff */
[----:B------:R-:W2:Y:S03]  /*08c0*/  LDC.64 R72, c[0x0][0x3a8] ;  /* 0x0000ea00ff487b82 */ /* 0x000ea60000000a00 */
[----:B------:R-:W-:Y:S01]  /*08d0*/  ISETP.GE.AND P3, PT, R4, RZ, PT ;  /* 0x000000ff0400720c */ /* 0x000fe20003f66270 */
[----:B-1----:R-:W-:-:S06]  /*08e0*/  IMAD.MOV R4, RZ, RZ, -R11 ;  /* 0x000000ffff047224 */ /* 0x002fcc00078e0a0b */
[----:B------:R-:W-:-:S04]  /*08f0*/  @P1 VIADD R10, R10, 0x1 ;  /* 0x000000010a0a1836 */ /* 0x000fc80000000000 */
[----:B------:R-:W-:Y:S02]  /*0900*/  IMAD.MOV.U32 R8, RZ, RZ, R10 ;  /* 0x000000ffff087224 */ /* 0x000fe400078e000a */
[----:B------:R-:W-:-:S03]  /*0910*/  HFMA2 R10, -RZ, RZ, 0, 0 ;  /* 0x00000000ff0a7431 */ /* 0x000fc600000001ff */
[----:B------:R-:W-:Y:S02]  /*0920*/  @!P3 IADD3 R8, PT, PT, -R8, RZ, RZ ;  /* 0x000000ff0808b210 */ /* 0x000fe40007ffe1ff */
[----:B------:R-:W-:-:S05]  /*0930*/  @!P2 LOP3.LUT R8, RZ, R16, RZ, 0x33, !PT ;  /* 0x00000010ff08a212 */ /* 0x000fca00078e33ff */
[----:B------:R-:W-:-:S04]  /*0940*/  IMAD.MOV R13, RZ, RZ, -R8 ;  /* 0x000000ffff0d7224 */ /* 0x000fc800078e0a08 */
[----:B------:R-:W-:Y:S02]  /*0950*/  IMAD R79, R16, R13, R79 ;  /* 0x0000000d104f7224 */ /* 0x000fe400078e024f */
[----:B------:R-:W-:-:S03]  /*0960*/  IMAD R13, R4, R75, RZ ;  /* 0x0000004b040d7224 */ /* 0x000fc600078e02ff */
[----:B------:R-:W-:Y:S01]  /*0970*/  IABS R4, R79 ;  /* 0x0000004f00047213 */ /* 0x000fe20000000000 */
[----:B------:R-:W-:Y:S02]  /*0980*/  IMAD.HI.U32 R10, R11, R13, R10 ;  /* 0x0000000d0b0a7227 */ /* 0x000fe400078e000a */
[----:B------:R-:W1:Y:S04]  /*0990*/  LDC.64 R12, c[0x0][0x398] ;  /* 0x0000e600ff0c7b82 */ /* 0x000e680000000a00 */
[----:B------:R-:W-:-:S04]  /*09a0*/  IMAD.HI.U32 R10, R10, R4, RZ ;  /* 0x000000040a0a7227 */ /* 0x000fc800078e00ff */
[----:B------:R-:W-:-:S04]  /*09b0*/  IMAD.MOV R6, RZ, RZ, -R10 ;  /* 0x000000ffff067224 */ /* 0x000fc800078e0a0a */
[----:B------:R-:W-:-:S05]  /*09c0*/  IMAD R4, R75, R6, R4 ;  /* 0x000000064b047224 */ /* 0x000fca00078e0204 */
[----:B------:R-:W-:-:S13]  /*09d0*/  ISETP.GT.U32.AND P3, PT, R75, R4, PT ;  /* 0x000000044b00720c */ /* 0x000fda0003f64070 */
[----:B------:R-:W-:Y:S01]  /*09e0*/  @!P3 IMAD.IADD R4, R4, 0x1, -R75 ;  /* 0x000000010404b824 */ /* 0x000fe200078e0a4b */
[----:B------:R-:W-:Y:S02]  /*09f0*/  @!P3 IADD3 R10, PT, PT, R10, 0x1, RZ ;  /* 0x000000010a0ab810 */ /* 0x000fe40007ffe0ff */
[----:B------:R-:W-:Y:S02]  /*0a00*/  ISETP.NE.AND P3, PT, R18, RZ, PT ;  /* 0x000000ff1200720c */ /* 0x000fe40003f65270 */
[----:B------:R-:W-:Y:S02]  /*0a10*/  ISETP.GE.U32.AND P2, PT, R4, R75, PT ;  /* 0x0000004b0400720c */ /* 0x000fe40003f46070 */
[----:B------:R-:W3:Y:S01]  /*0a20*/  LDC.64 R74, c[0x0][0x3a0] ;  /* 0x0000e800ff4a7b82 */ /* 0x000ee20000000a00 */
[----:B------:R-:W-:-:S04]  /*0a30*/  LOP3.LUT R4, R79, R18, RZ, 0x3c, !PT ;  /* 0x000000124f047212 */ /* 0x000fc800078e3cff */
[----:B------:R-:W-:-:S06]  /*0a40*/  ISETP.GE.AND P1, PT, R4, RZ, PT ;  /* 0x000000ff0400720c */ /* 0x000fcc0003f26270 */
[----:B------:R-:W-:Y:S01]  /*0a50*/  @P2 VIADD R10, R10, 0x1 ;  /* 0x000000010a0a2836 */ /* 0x000fe20000000000 */
[----:B0-----:R-:W-:-:S04]  /*0a60*/  ISETP.NE.U32.AND P2, PT, R80, 0x1, PT ;  /* 0x000000015000780c */ /* 0x001fc80003f45070 */
[----:B------:R-:W-:Y:S02]  /*0a70*/  ISETP.NE.AND.EX P2, PT, R81, RZ, PT, P2 ;  /* 0x000000ff5100720c */ /* 0x000fe40003f45320 */
[----:B------:R-:W-:Y:S01]  /*0a80*/  @!P1 IMAD.MOV R10, RZ, RZ, -R10 ;  /* 0x000000ffff0a9224 */ /* 0x000fe200078e0a0a */
[----:B-1----:R-:W-:Y:S02]  /*0a90*/  ISETP.NE.U32.AND P1, PT, R12, 0x1, PT ;  /* 0x000000010c00780c */ /* 0x002fe40003f25070 */
[----:B------:R-:W-:Y:S02]  /*0aa0*/  @!P3 LOP3.LUT R10, RZ, R18, RZ, 0x33, !PT ;  /* 0x00000012ff0ab212 */ /* 0x000fe400078e33ff */
[----:B------:R-:W-:Y:S02]  /*0ab0*/  ISETP.NE.AND.EX P1, PT, R13, RZ, PT, P1 ;  /* 0x000000ff0d00720c */ /* 0x000fe40003f25310 */
[----:B---3--:R-:W-:Y:S02]  /*0ac0*/  ISETP.NE.U32.AND P3, PT, R74, 0x1, PT ;  /* 0x000000014a00780c */ /* 0x008fe40003f65070 */
[----:B------:R-:W-:-:S02]  /*0ad0*/  SEL R4, R20, RZ, P2 ;  /* 0x000000ff14047207 */ /* 0x000fc40001000000 */
[----:B------:R-:W-:Y:S02]  /*0ae0*/  IADD3 R13, PT, PT, -R10, RZ, RZ ;  /* 0x000000ff0a0d7210 */ /* 0x000fe40007ffe1ff */
[----:B------:R-:W-:Y:S01]  /*0af0*/  ISETP.NE.AND.EX P2, PT, R75, RZ, PT, P3 ;  /* 0x000000ff4b00720c */ /* 0x000fe20003f45330 */
[----:B------:R-:W-:Y:S01]  /*0b00*/  IMAD R11, R4, UR36, RZ ;  /* 0x00000024040b7c24 */ /* 0x000fe2000f8e02ff */
[----:B--2---:R-:W-:Y:S01]  /*0b10*/  ISETP.NE.U32.AND P3, PT, R72, 0x1, PT ;  /* 0x000000014800780c */ /* 0x004fe20003f65070 */
[----:B------:R-:W-:Y:S01]  /*0b20*/  IMAD R4, R18, R13, R79 ;  /* 0x0000000d12047224 */ /* 0x000fe200078e024f */
[----:B------:R-:W-:Y:S02]  /*0b30*/  SEL R6, R8, RZ, P1 ;  /* 0x000000ff08067207 */ /* 0x000fe40000800000 */
[----:B------:R-:W-:Y:S02]  /*0b40*/  ISETP.NE.AND.EX P1, PT, R73, RZ, PT, P3 ;  /* 0x000000ff4900720c */ /* 0x000fe40003f25330 */
[----:B------:R-:W-:Y:S01]  /*0b50*/  SEL R10, R10, RZ, P2 ;  /* 0x000000ff0a0a7207 */ /* 0x000fe20001000000 */
[----:B------:R-:W-:Y:S01]  /*0b60*/  IMAD R11, R6, UR37, R11 ;  /* 0x00000025060b7c24 */ /* 0x000fe2000f8e020b */
[----:B------:R-:W-:-:S03]  /*0b70*/  SEL R4, R4, RZ, P1 ;  /* 0x000000ff04047207 */ /* 0x000fc60000800000 */
[----:B------:R-:W-:Y:S01]  /*0b80*/  IMAD R11, R10, UR38, R11 ;  /* 0x000000260a0b7c24 */ /* 0x000fe2000f8e020b */
[----:B------:R-:W-:-:S03]  /*0b90*/  SHF.R.S64 R10, RZ, 0x1e, R77 ;  /* 0x0000001eff0a7819 */ /* 0x000fc6000000104d */
[----:B------:R-:W-:-:S05]  /*0ba0*/  IMAD R4, R4, UR39, R11 ;  /* 0x0000002704047c24 */ /* 0x000fca000f8e020b */
[----:B------:R-:W-:-:S04]  /*0bb0*/  IADD3 R72, P1, PT, R4, UR42, RZ ;  /* 0x0000002a04487c10 */ /* 0x000fc8000ff3e0ff */
[----:B------:R-:W-:Y:S02]  /*0bc0*/  LEA.HI.X.SX32 R73, R4, UR43, 0x1, P1 ;  /* 0x0000002b04497c11 */ /* 0x000fe400088f0eff */
[----:B------:R-:W-:-:S03]  /*0bd0*/  IADD3 R10, P1, PT, R10, UR40, RZ ;  /* 0x000000280a0a7c10 */ /* 0x000fc6000ff3e0ff */
[----:B------:R-:W2:Y:S01]  /*0be0*/  LDG.E.U8 R72, desc[UR6][R72.64] ;  /* 0x0000000648487981 */ /* 0x000ea2000c1e1100 */
[----:B------:R-:W-:-:S05]  /*0bf0*/  LEA.HI.X.SX32 R11, R77, UR41, 0x2, P1 ;  /* 0x000000294d0b7c11 */ /* 0x000fca00088f16ff */
[----:B------:R-:W3:Y:S01]  /*0c00*/  LDG.E R10, desc[UR4][R10.64] ;  /* 0x000000040a0a7981 */ /* 0x000ee2000c1e1900 */
[----:B--2---:R-:W-:Y:S01]  /*0c10*/  ISETP.NE.AND P1, PT, R72, RZ, PT ;  /* 0x000000ff4800720c */ /* 0x004fe20003f25270 */
[----:B---3--:R-:W-:-:S12]  /*0c20*/  FMUL R4, R10, UR53 ;  /* 0x000000350a047c20 */ /* 0x008fd80008400000 */
[----:B------:R-:W0:Y:S02]  /*0c30*/  @!P1 LDC R4, c[0x0][0x3f0] ;  /* 0x0000fc00ff049b82 */ /* 0x000e240000000800 */
[----:B0-----:R-:W-:-:S07]  /*0c40*/  FMNMX R13, R4, -INF , !PT ;  /* 0xff800000040d7809 */ /* 0x001fce0007800000 */
.L_x_545:
[----:B------:R-:W-:Y:S05]  /*0c50*/  BSYNC.RECONVERGENT B1 ;  /* 0x0000000000017941 */ /* 0x000fea0003800200 */
.L_x_544:
[----:B------:R-:W-:Y:S01]  /*0c60*/  ISETP.GE.AND.EX P5, PT, RZ, R15, PT, P4 ;  /* 0x0000000fff00720c */ /* 0x000fe20003fa6340 */
[----:B------:R-:W-:Y:S01]  /*0c70*/  BSSY.RECONVERGENT B1, `(.L_x_546) ;  /* 0x000007b000017945 */ /* 0x000fe20003800200 */
[-C--:B------:R-:W-:Y:S01]  /*0c80*/  ISETP.GE.U32.AND P1, PT, R7, R14.reuse, PT ;  /* 0x0000000e0700720c */ /* 0x080fe20003f26070 */
[----:B------:R-:W-:Y:S01]  /*0c90*/  IMAD.MOV.U32 R6, RZ, RZ, -0x800000 ;  /* 0xff800000ff067424 */ /* 0x000fe200078e00ff */
[-C--:B------:R-:W-:Y:S02]  /*0ca0*/  ISETP.GE.U32.AND P2, PT, R9, R14.reuse, PT ;  /* 0x0000000e0900720c */ /* 0x080fe40003f46070 */
[-C--:B------:R-:W-:Y:S02]  /*0cb0*/  ISETP.GE.U32.AND P3, PT, R17, R14.reuse, PT ;  /* 0x0000000e1100720c */ /* 0x080fe40003f66070 */
[----:B------:R-:W-:-:S05]  /*0cc0*/  ISETP.GE.U32.AND P4, PT, R19, R14, PT ;  /* 0x0000000e1300720c */ /* 0x000fca0003f86070 */
[----:B------:R-:W-:Y:S08]  /*0cd0*/  @P5 BRA `(.L_x_547) ;  /* 0x0000000400d05947 */ /* 0x000ff00003800000 */
[----:B------:R-:W0:Y:S01]  /*0ce0*/  LDC R16, c[0x0][0x3b8] ;  /* 0x0000ee00ff107b82 */ /* 0x000e220000000800 */
[----:B------:R-:W-:Y:S01]  /*0cf0*/  IMAD R75, R0, UR52, R3 ;  /* 0x00000034004b7c24 */ /* 0x000fe2000f8e0203 */
[C---:B------:R-:W-:Y:S02]  /*0d00*/  R2UR UR6, R70.reuse ;  /* 0x00000000460672ca */ /* 0x040fe400000e0000 */
[C---:B------:R-:W-:Y:S02]  /*0d10*/  R2UR UR7, R71.reuse ;  /* 0x00000000470772ca */ /* 0x040fe400000e0000 */
[----:B------:R-:W-:Y:S02]  /*0d20*/  R2UR UR4, R70 ;  /* 0x00000000460472ca */ /* 0x000fe400000e0000 */
[----:B------:R-:W1:Y:S01]  /*0d30*/  LDC R18, c[0x0][0x3bc] ;  /* 0x0000ef00ff127b82 */ /* 0x000e620000000800 */
[----:B------:R-:W-:Y:S02]  /*0d40*/  R2UR UR5, R71 ;  /* 0x00000000470572ca */ /* 0x000fe400000e0000 */
[----:B0-----:R-:W-:-:S04]  /*0d50*/  IABS R73, R16 ;  /* 0x0000001000497213 */ /* 0x001fc80000000000 */
[----:B------:R-:W0:Y:S08]  /*0d60*/  I2F.RP R6, R73 ;  /* 0x0000004900067306 */ /* 0x000e300000209400 */
[----:B0-----:R-:W0:Y:S02]  /*0d70*/  MUFU.RCP R6, R6 ;  /* 0x0000000600067308 */ /* 0x001e240000001000 */
[----:B0-----:R-:W-:-:S06]  /*0d80*/  VIADD R10, R6, 0xffffffe ;  /* 0x0ffffffe060a7836 */ /* 0x001fcc0000000000 */
[----:B------:R0:W2:Y:S02]  /*0d90*/  F2I.FTZ.U32.TRUNC.NTZ R11, R10 ;  /* 0x0000000a000b7305 */ /* 0x0000a4000021f000 */
[----:B0-----:R-:W-:Y:S01]  /*0da0*/  IMAD.MOV.U32 R10, RZ, RZ, RZ ;  /* 0x000000ffff0a7224 */ /* 0x001fe200078e00ff */
[----:B--2---:R-:W-:-:S05]  /*0db0*/  IADD3 R8, PT, PT, RZ, -R11, RZ ;  /* 0x8000000bff087210 */ /* 0x004fca0007ffe0ff */
[----:B------:R-:W-:Y:S01]  /*0dc0*/  IMAD R77, R8, R73, RZ ;  /* 0x00000049084d7224 */ /* 0x000fe200078e02ff */
[----:B------:R-:W-:-:S03]  /*0dd0*/  IABS R8, R75 ;  /* 0x0000004b00087213 */ /* 0x000fc60000000000 */
[----:B------:R-:W-:-:S06]  /*0de0*/  IMAD.HI.U32 R77, R11, R77, R10 ;  /* 0x0000004d0b4d7227 */ /* 0x000fcc00078e000a */
[----:B------:R-:W-:Y:S01]  /*0df0*/  IMAD.HI.U32 R6, R77, R8, RZ ;  /* 0x000000084d067227 */ /* 0x000fe200078e00ff */
[----:B-1----:R-:W-:-:S03]  /*0e00*/  IABS R77, R18 ;  /* 0x00000012004d7213 */ /* 0x002fc60000000000 */
[----:B------:R-:W-:Y:S01]  /*0e10*/  IMAD.MOV R11, RZ, RZ, -R6 ;  /* 0x000000ffff0b7224 */ /* 0x000fe200078e0a06 */
[----:B------:R-:W0:Y:S03]  /*0e20*/  I2F.RP R20, R77 ;  /* 0x0000004d00147306 */ /* 0x000e260000209400 */
[----:B------:R-:W-:-:S05]  /*0e30*/  IMAD R8, R73, R11, R8 ;  /* 0x0000000b49087224 */ /* 0x000fca00078e0208 */
[----:B------:R-:W-:Y:S01]  /*0e40*/  ISETP.GT.U32.AND P5, PT, R73, R8, PT ;  /* 0x000000084900720c */ /* 0x000fe20003fa4070 */
[----:B0-----:R-:W0:-:S12]  /*0e50*/  MUFU.RCP R20, R20 ;  /* 0x0000001400147308 */ /* 0x001e180000001000 */
[----:B------:R-:W-:Y:S01]  /*0e60*/  @!P5 IMAD.IADD R8, R8, 0x1, -R73 ;  /* 0x000000010808d824 */ /* 0x000fe200078e0a49 */
[----:B------:R-:W-:-:S04]  /*0e70*/  @!P5 IADD3 R6, PT, PT, R6, 0x1, RZ ;  /* 0x000000010606d810 */ /* 0x000fc80007ffe0ff */
[----:B------:R-:W-:Y:S02]  /*0e80*/  ISETP.GE.U32.AND P5, PT, R8, R73, PT ;  /* 0x000000490800720c */ /* 0x000fe40003fa6070 */
[----:B------:R-:W-:Y:S01]  /*0e90*/  LOP3.LUT R8, R75, R16, RZ, 0x3c, !PT ;  /* 0x000000104b087212 */ /* 0x000fe200078e3cff */
[----:B0-----:R-:W-:Y:S02]  /*0ea0*/  VIADD R10, R20, 0xffffffe ;  /* 0x0ffffffe140a7836 */ /* 0x001fe40000000000 */
[----:B------:R-:W0:Y:S02]  /*0eb0*/  LDC R20, c[0x0][0x3c0] ;  /* 0x0000f000ff147b82 */ /* 0x000e240000000800 */
[----:B------:R1:W2:Y:S06]  /*0ec0*/  F2I.FTZ.U32.TRUNC.NTZ R11, R10 ;  /* 0x0000000a000b7305 */ /* 0x0002ac000021f000 */
[----:B------:R-:W-:Y:S01]  /*0ed0*/  @P5 VIADD R6, R6, 0x1 ;  /* 0x0000000106065836 */ /* 0x000fe20000000000 */
[----:B------:R-:W-:-:S04]  /*0ee0*/  ISETP.GE.AND P5, PT, R8, RZ, PT ;  /* 0x000000ff0800720c */ /* 0x000fc80003fa6270 */
[----:B------:R-:W-:Y:S01]  /*0ef0*/  MOV R12, R6 ;  /* 0x00000006000c7202 */ /* 0x000fe20000000f00 */
[----:B-1----:R-:W-:Y:S01]  /*0f00*/  IMAD.MOV.U32 R10, RZ, RZ, RZ ;  /* 0x000000ffff0a7224 */ /* 0x002fe200078e00ff */
[----:B--2---:R-:W-:-:S07]  /*0f10*/  IADD3 R8, PT, PT, RZ, -R11, RZ ;  /* 0x8000000bff087210 */ /* 0x004fce0007ffe0ff */
[----:B------:R-:W-:Y:S01]  /*0f20*/  @!P5 IMAD.MOV R12, RZ, RZ, -R12 ;  /* 0x000000ffff0cd224 */ /* 0x000fe200078e0a0c */
[----:B------:R-:W-:Y:S01]  /*0f30*/  ISETP.NE.AND P5, PT, R16, RZ, PT ;  /* 0x000000ff1000720c */ /* 0x000fe20003fa5270 */
[----:B------:R-:W-:Y:S01]  /*0f40*/  IMAD R79, R8, R77, RZ ;  /* 0x0000004d084f7224 */ /* 0x000fe200078e02ff */
[----:B0-----:R-:W-:-:S03]  /*0f50*/  IABS R81, R20 ;  /* 0x0000001400517213 */ /* 0x001fc60000000000 */
[----:B------:R-:W-:Y:S01]  /*0f60*/  IMAD.HI.U32 R79, R11, R79, R10 ;  /* 0x0000004f0b4f7227 */ /* 0x000fe200078e000a */
[----:B------:R-:W0:Y:S07]  /*0f70*/  I2F.RP R22, R81 ;  /* 0x0000005100167306 */ /* 0x000e2e0000209400 */
[----:B------:R-:W-:-:S05]  /*0f80*/  @!P5 LOP3.LUT R12, RZ, R16, RZ, 0x33, !PT ;  /* 0x00000010ff0cd212 */ /* 0x000fca00078e33ff */
[----:B------:R-:W-:-:S04]  /*0f90*/  IMAD.MOV R6, RZ, RZ, -R12 ;  /* 0x000000ffff067224 */ /* 0x000fc800078e0a0c */
[----:B------:R-:W-:Y:S01]  /*0fa0*/  IMAD R73, R16, R6, R75 ;  /* 0x0000000610497224 */ /* 0x000fe200078e024b */
[----:B0-----:R-:W0:Y:S04]  /*0fb0*/  MUFU.RCP R22, R22 ;  /* 0x0000001600167308 */ /* 0x001e280000001000 */
[----:B------:R-:W-:-:S05]  /*0fc0*/  IABS R8, R73 ;  /* 0x0000004900087213 */ /* 0x000fca0000000000 */
[----:B------:R-:W-:Y:S02]  /*0fd0*/  IMAD.HI.U32 R6, R79, R8, RZ ;  /* 0x000000084f067227 */ /* 0x000fe400078e00ff */
[----:B------:R-:W1:Y:S03]  /*0fe0*/  LDC.64 R78, c[0x0][0x390] ;  /* 0x0000e400ff4e7b82 */ /* 0x000e660000000a00 */
[----:B------:R-:W-:Y:S01]  /*0ff0*/  IADD3 R11, PT, PT, -R6, RZ, RZ ;  /* 0x000000ff060b7210 */ /* 0x000fe20007ffe1ff */
[----:B0-----:R-:W-:-:S04]  /*1000*/  VIADD R10, R22, 0xffffffe ;  /* 0x0ffffffe160a7836 */ /* 0x001fc80000000000 */
[C---:B------:R-:W-:Y:S02]  /*1010*/  IMAD R8, R77.reuse, R11, R8 ;  /* 0x0000000b4d087224 */ /* 0x040fe400078e0208 */
[----:B------:R0:W2:Y:S03]  /*1020*/  F2I.FTZ.U32.TRUNC.NTZ R11, R10 ;  /* 0x0000000a000b7305 */ /* 0x0000a6000021f000 */
[----:B------:R-:W-:Y:S01]  /*1030*/  ISETP.GT.U32.AND P5, PT, R77, R8, PT ;  /* 0x000000084d00720c */ /* 0x000fe20003fa4070 */
[----:B0-----:R-:W-:-:S12]  /*1040*/  HFMA2 R10, -RZ, RZ, 0, 0 ;  /* 0x00000000ff0a7431 */ /* 0x001fd800000001ff */
[----:B------:R-:W-:Y:S02]  /*1050*/  @!P5 IMAD.IADD R8, R8, 0x1, -R77 ;  /* 0x000000010808d824 */ /* 0x000fe400078e0a4d */
[----:B------:R-:W-:-:S03]  /*1060*/  @!P5 VIADD R6, R6, 0x1 ;  /* 0x000000010606d836 */ /* 0x000fc60000000000 */
[----:B------:R-:W-:Y:S02]  /*1070*/  ISETP.GE.U32.AND P5, PT, R8, R77, PT ;  /* 0x0000004d0800720c */ /* 0x000fe40003fa6070 */
[----:B------:R-:W-:Y:S01]  /*1080*/  LOP3.LUT R8, R73, R18, RZ, 0x3c, !PT ;  /* 0x0000001249087212 */ /* 0x000fe200078e3cff */
[----:B------:R-:W0:Y:S10]  /*1090*/  LDC.64 R76, c[0x0][0x398] ;  /* 0x0000e600ff4c7b82 */ /* 0x000e340000000a00 */
[----:B------:R-:W-:-:S02]  /*10a0*/  @P5 IADD3 R6, PT, PT, R6, 0x1, RZ ;  /* 0x0000000106065810 */ /* 0x000fc40007ffe0ff */
[----:B------:R-:W-:Y:S01]  /*10b0*/  ISETP.GE.AND P5, PT, R8, RZ, PT ;  /* 0x000000ff0800720c */ /* 0x000fe20003fa6270 */
[----:B--2---:R-:W-:Y:S02]  /*10c0*/  IMAD.MOV R8, RZ, RZ, -R11 ;  /* 0x000000ffff087224 */ /* 0x004fe400078e0a0b */
[----:B------:R-:W-:Y:S02]  /*10d0*/  IMAD.MOV.U32 R16, RZ, RZ, R6 ;  /* 0x000000ffff107224 */ /* 0x000fe400078e0006 */
[----:B------:R-:W-:-:S04]  /*10e0*/  IMAD R83, R8, R81, RZ ;  /* 0x0000005108537224 */ /* 0x000fc800078e02ff */
[----:B------:R-:W-:-:S04]  /*10f0*/  IMAD.HI.U32 R83, R11, R83, R10 ;  /* 0x000000530b537227 */ /* 0x000fc800078e000a */
[----:B------:R-:W-:Y:S02]  /*1100*/  @!P5 IADD3 R16, PT, PT, -R16, RZ, RZ ;  /* 0x000000ff1010d210 */ /* 0x000fe40007ffe1ff */
[----:B------:R-:W-:-:S13]  /*1110*/  ISETP.NE.AND P5, PT, R18, RZ, PT ;  /* 0x000000ff1200720c */ /* 0x000fda0003fa5270 */
[----:B------:R-:W-:Y:S02]  /*1120*/  @!P5 LOP3.LUT R16, RZ, R18, RZ, 0x33, !PT ;  /* 0x00000012ff10d212 */ /* 0x000fe400078e33ff */
[----:B-1----:R-:W-:-:S03]  /*1130*/  ISETP.NE.U32.AND P5, PT, R78, 0x1, PT ;  /* 0x000000014e00780c */ /* 0x002fc60003fa5070 */
[----:B------:R-:W-:Y:S01]  /*1140*/  IMAD.MOV R6, RZ, RZ, -R16 ;  /* 0x000000ffff067224 */ /* 0x000fe200078e0a10 */
[----:B------:R-:W-:Y:S02]  /*1150*/  ISETP.NE.AND.EX P5, PT, R79, RZ, PT, P5 ;  /* 0x000000ff4f00720c */ /* 0x000fe40003fa5350 */
[----:B------:R-:W1:Y:S01]  /*1160*/  LDC.64 R78, c[0x0][0x3a0] ;  /* 0x0000e800ff4e7b82 */ /* 0x000e620000000a00 */
[----:B------:R-:W-:Y:S01]  /*1170*/  IMAD R73, R18, R6, R73 ;  /* 0x0000000612497224 */ /* 0x000fe200078e0249 */
[----:B------:R-:W-:Y:S02]  /*1180*/  SEL R10, R12, RZ, P5 ;  /* 0x000000ff0c0a7207 */ /* 0x000fe40002800000 */
[----:B0-----:R-:W-:Y:S02]  /*1190*/  ISETP.NE.U32.AND P5, PT, R76, 0x1, PT ;  /* 0x000000014c00780c */ /* 0x001fe40003fa5070 */
[----:B------:R-:W-:Y:S01]  /*11a0*/  IABS R8, R73 ;  /* 0x0000004900087213 */ /* 0x000fe20000000000 */
[----:B------:R-:W-:Y:S01]  /*11b0*/  IMAD R10, R10, UR36, RZ ;  /* 0x000000240a0a7c24 */ /* 0x000fe2000f8e02ff */
[----:B------:R-:W-:-:S02]  /*11c0*/  ISETP.NE.AND.EX P5, PT, R77, RZ, PT, P5 ;  /* 0x000000ff4d00720c */ /* 0x000fc40003fa5350 */
[----:B------:R-:W0:Y:S01]  /*11d0*/  LDC.64 R76, c[0x0][0x3a8] ;  /* 0x0000ea00ff4c7b82 */ /* 0x000e220000000a00 */
[----:B------:R-:W-:-:S04]  /*11e0*/  IMAD.HI.U32 R6, R83, R8, RZ ;  /* 0x0000000853067227 */ /* 0x000fc800078e00ff */
[----:B------:R-:W-:-:S04]  /*11f0*/  IMAD.MOV R11, RZ, RZ, -R6 ;  /* 0x000000ffff0b7224 */ /* 0x000fc800078e0a06 */
[----:B------:R-:W-:Y:S01]  /*1200*/  IMAD R8, R81, R11, R8 ;  /* 0x0000000b51087224 */ /* 0x000fe200078e0208 */
[----:B------:R-:W-:-:S04]  /*1210*/  SEL R11, R16, RZ, P5 ;  /* 0x000000ff100b7207 */ /* 0x000fc80002800000 */
[----:B------:R-:W-:Y:S01]  /*1220*/  ISETP.GT.U32.AND P5, PT, R81, R8, PT ;  /* 0x000000085100720c */ /* 0x000fe20003fa4070 */
[----:B------:R-:W-:Y:S01]  /*1230*/  IMAD R11, R11, UR37, R10 ;  /* 0x000000250b0b7c24 */ /* 0x000fe2000f8e020a */
[----:B------:R-:W-:-:S11]  /*1240*/  SHF.R.S64 R10, RZ, 0x1e, R75 ;  /* 0x0000001eff0a7819 */ /* 0x000fd6000000104b */
[----:B------:R-:W-:Y:S01]  /*1250*/  @!P5 IADD3 R8, PT, PT, R8, -R81, RZ ;  /* 0x800000510808d210 */ /* 0x000fe20007ffe0ff */
[----:B------:R-:W-:-:S03]  /*1260*/  @!P5 VIADD R6, R6, 0x1 ;  /* 0x000000010606d836 */ /* 0x000fc60000000000 */
[----:B------:R-:W-:Y:S02]  /*1270*/  ISETP.GE.U32.AND P5, PT, R8, R81, PT ;  /* 0x000000510800720c */ /* 0x000fe40003fa6070 */
[----:B------:R-:W-:-:S11]  /*1280*/  LOP3.LUT R8, R73, R20, RZ, 0x3c, !PT ;  /* 0x0000001449087212 */ /* 0x000fd600078e3cff */
[----:B------:R-:W-:Y:S01]  /*1290*/  @P5 VIADD R6, R6, 0x1 ;  /* 0x0000000106065836 */ /* 0x000fe20000000000 */
[----:B------:R-:W-:-:S13]  /*12a0*/  ISETP.GE.AND P5, PT, R8, RZ, PT ;  /* 0x000000ff0800720c */ /* 0x000fda0003fa6270 */
[----:B------:R-:W-:Y:S01]  /*12b0*/  @!P5 IMAD.MOV R6, RZ, RZ, -R6 ;  /* 0x000000ffff06d224 */ /* 0x000fe200078e0a06 */
[----:B------:R-:W-:-:S13]  /*12c0*/  ISETP.NE.AND P5, PT, R20, RZ, PT ;  /* 0x000000ff1400720c */ /* 0x000fda0003fa5270 */
[----:B------:R-:W-:Y:S02]  /*12d0*/  @!P5 LOP3.LUT R6, RZ, R20, RZ, 0x33, !PT ;  /* 0x00000014ff06d212 */ /* 0x000fe400078e33ff */
[----:B-1----:R-:W-:Y:S02]  /*12e0*/  ISETP.NE.U32.AND P5, PT, R78, 0x1, PT ;  /* 0x000000014e00780c */ /* 0x002fe40003fa5070 */
[----:B------:R-:W-:Y:S02]  /*12f0*/  IADD3 R12, PT, PT, -R6, RZ, RZ ;  /* 0x000000ff060c7210 */ /* 0x000fe40007ffe1ff */
[----:B------:R-:W-:-:S04]  /*1300*/  ISETP.NE.AND.EX P5, PT, R79, RZ, PT, P5 ;  /* 0x000000ff4f00720c */ /* 0x000fc80003fa5350 */
[----:B------:R-:W-:Y:S01]  /*1310*/  SEL R8, R6, RZ, P5 ;  /* 0x000000ff06087207 */ /* 0x000fe20002800000 */
[----:B------:R-:W-:Y:S01]  /*1320*/  IMAD R6, R20, R12, R73 ;  /* 0x0000000c14067224 */ /* 0x000fe200078e0249 */
[----:B0-----:R-:W-:-:S03]  /*1330*/  ISETP.NE.U32.AND P5, PT, R76, 0x1, PT ;  /* 0x000000014c00780c */ /* 0x001fc60003fa5070 */
[----:B------:R-:W-:Y:S01]  /*1340*/  IMAD R11, R8, UR38, R11 ;  /* 0x00000026080b7c24 */ /* 0x000fe2000f8e020b */
[----:B------:R-:W-:-:S04]  /*1350*/  ISETP.NE.AND.EX P5, PT, R77, RZ, PT, P5 ;  /* 0x000000ff4d00720c */ /* 0x000fc80003fa5350 */
[----:B------:R-:W-:-:S05]  /*1360*/  SEL R6, R6, RZ, P5 ;  /* 0x000000ff06067207 */ /* 0x000fca0002800000 */
        /* <DEDUP_REMOVED lines=10> */
[----:B0-----:R-:W-:-:S07]  /*1410*/  FMNMX R13, R13, R6, !PT ;  /* 0x000000060d0d7209 */ /* 0x001fce0007800000 */
.L_x_547:
[----:B------:R-:W-:Y:S05]  /*1420*/  BSYNC.RECONVERGENT B1 ;  /* 0x0000000000017941 */ /* 0x000fea0003800200 */
.L_x_546:
[-C--:B------:R-:W-:Y:S01]  /*1430*/  ISETP.GE.AND.EX P6, PT, RZ, R15.reuse, PT, P6 ;  /* 0x0000000fff00720c */ /* 0x080fe20003fc6360 */
[----:B------:R-:W-:Y:S01]  /*1440*/  BSSY.RECONVERGENT B1, `(.L_x_548) ;  /* 0x000007c000017945 */ /* 0x000fe20003800200 */
[----:B------:R-:W-:Y:S01]  /*1450*/  ISETP.GE.U32.AND P5, PT, R21, R14, PT ;  /* 0x0000000e1500720c */ /* 0x000fe20003fa6070 */
[----:B------:R-:W-:Y:S01]  /*1460*/  IMAD.MOV.U32 R8, RZ, RZ, -0x800000 ;  /* 0xff800000ff087424 */ /* 0x000fe200078e00ff */
[----:B------:R-:W-:-:S09]  /*1470*/  ISETP.GE.AND.EX P1, PT, RZ, R15, PT, P1 ;  /* 0x0000000fff00720c */ /* 0x000fd20003f26310 */
[----:B------:R-:W-:Y:S05]  /*1480*/  @P6 BRA `(.L_x_549) ;  /* 0x0000000400dc6947 */ /* 0x000fea0003800000 */
[----:B------:R-:W0:Y:S01]  /*1490*/  LDC R16, c[0x0][0x3b8] ;  /* 0x0000ee00ff107b82 */ /* 0x000e220000000800 */
[----:B------:R-:W-:Y:S01]  /*14a0*/  IMAD R75, R0, UR52, R5 ;  /* 0x00000034004b7c24 */ /* 0x000fe2000f8e0205 */
[C---:B------:R-:W-:Y:S02]  /*14b0*/  R2UR UR6, R70.reuse ;  /* 0x00000000460672ca */ /* 0x040fe400000e0000 */
[C---:B------:R-:W-:Y:S02]  /*14c0*/  R2UR UR7, R71.reuse ;  /* 0x00000000470772ca */ /* 0x040fe400000e0000 */
[----:B------:R-:W-:Y:S02]  /*14d0*/  IABS R12, R75 ;  /* 0x0000004b000c7213 */ /* 0x000fe40000000000 */
[----:B------:R-:W1:Y:S01]  /*14e0*/  LDC R18, c[0x0][0x3bc] ;  /* 0x0000ef00ff127b82 */ /* 0x000e620000000800 */
[----:B------:R-:W-:Y:S02]  /*14f0*/  R2UR UR4, R70 ;  /* 0x00000000460472ca */ /* 0x000fe400000e0000 */
[----:B------:R-:W-:-:S05]  /*1500*/  R2UR UR5, R71 ;  /* 0x00000000470572ca */ /* 0x000fca00000e0000 */
[----:B------:R-:W2:Y:S01]  /*1510*/  LDC.64 R80, c[0x0][0x390] ;  /* 0x0000e400ff507b82 */ /* 0x000ea20000000a00 */
[----:B0-----:R-:W-:-:S04]  /*1520*/  IABS R73, R16 ;  /* 0x0000001000497213 */ /* 0x001fc80000000000 */
[----:B------:R-:W0:Y:S08]  /*1530*/  I2F.RP R8, R73 ;  /* 0x0000004900087306 */ /* 0x000e300000209400 */
[----:B0-----:R-:W0:Y:S02]  /*1540*/  MUFU.RCP R8, R8 ;  /* 0x0000000800087308 */ /* 0x001e240000001000 */
[----:B0-----:R-:W-:-:S06]  /*1550*/  VIADD R11, R8, 0xffffffe ;  /* 0x0ffffffe080b7836 */ /* 0x001fcc0000000000 */
[----:B------:R-:W0:Y:S02]  /*1560*/  F2I.FTZ.U32.TRUNC.NTZ R11, R11 ;  /* 0x0000000b000b7305 */ /* 0x000e24000021f000 */
[----:B0-----:R-:W-:-:S05]  /*1570*/  IADD3 R10, PT, PT, RZ, -R11, RZ ;  /* 0x8000000bff0a7210 */ /* 0x001fca0007ffe0ff */
[----:B------:R-:W-:Y:S02]  /*1580*/  IMAD R77, R10, R73, RZ ;  /* 0x000000490a4d7224 */ /* 0x000fe400078e02ff */
[----:B------:R-:W-:-:S04]  /*1590*/  IMAD.MOV.U32 R10, RZ, RZ, RZ ;  /* 0x000000ffff0a7224 */ /* 0x000fc800078e00ff */
[----:B------:R-:W-:-:S04]  /*15a0*/  IMAD.HI.U32 R77, R11, R77, R10 ;  /* 0x0000004d0b4d7227 */ /* 0x000fc800078e000a */
[----:B------:R-:W-:-:S04]  /*15b0*/  IMAD.MOV.U32 R10, RZ, RZ, R12 ;  /* 0x000000ffff0a7224 */ /* 0x000fc800078e000c */
[----:B------:R-:W-:Y:S01]  /*15c0*/  IMAD.HI.U32 R8, R77, R10, RZ ;  /* 0x0000000a4d087227 */ /* 0x000fe200078e00ff */
[----:B-1----:R-:W-:-:S04]  /*15d0*/  IABS R77, R18 ;  /* 0x00000012004d7213 */ /* 0x002fc80000000000 */
[----:B------:R-:W-:Y:S01]  /*15e0*/  IADD3 R11, PT, PT, -R8, RZ, RZ ;  /* 0x000000ff080b7210 */ /* 0x000fe20007ffe1ff */
[----:B------:R-:W0:Y:S04]  /*15f0*/  I2F.RP R20, R77 ;  /* 0x0000004d00147306 */ /* 0x000e280000209400 */
[----:B------:R-:W-:-:S05]  /*1600*/  IMAD R10, R73, R11, R10 ;  /* 0x0000000b490a7224 */ /* 0x000fca00078e020a */
[----:B------:R-:W-:Y:S01]  /*1610*/  ISETP.GT.U32.AND P6, PT, R73, R10, PT ;  /* 0x0000000a4900720c */ /* 0x000fe20003fc4070 */
[----:B0-----:R-:W0:-:S12]  /*1620*/  MUFU.RCP R20, R20 ;  /* 0x0000001400147308 */ /* 0x001e180000001000 */
[----:B------:R-:W-:Y:S02]  /*1630*/  @!P6 IMAD.IADD R10, R10, 0x1, -R73 ;  /* 0x000000010a0ae824 */ /* 0x000fe400078e0a49 */
[----:B------:R-:W-:-:S03]  /*1640*/  @!P6 VIADD R8, R8, 0x1 ;  /* 0x000000010808e836 */ /* 0x000fc60000000000 */
[----:B------:R-:W-:Y:S02]  /*1650*/  ISETP.GE.U32.AND P6, PT, R10, R73, PT ;  /* 0x000000490a00720c */ /* 0x000fe40003fc6070 */
[----:B------:R-:W-:-:S11]  /*1660*/  LOP3.LUT R10, R75, R16, RZ, 0x3c, !PT ;  /* 0x000000104b0a7212 */ /* 0x000fd600078e3cff */
[----:B------:R-:W-:Y:S02]  /*1670*/  @P6 IADD3 R8, PT, PT, R8, 0x1, RZ ;  /* 0x0000000108086810 */ /* 0x000fe40007ffe0ff */
[----:B------:R-:W-:Y:S01]  /*1680*/  ISETP.GE.AND P6, PT, R10, RZ, PT ;  /* 0x000000ff0a00720c */ /* 0x000fe20003fc6270 */
[----:B0-----:R-:W-:Y:S02]  /*1690*/  VIADD R10, R20, 0xffffffe ;  /* 0x0ffffffe140a7836 */ /* 0x001fe40000000000 */
[----:B------:R-:W-:Y:S02]  /*16a0*/  IMAD.MOV.U32 R12, RZ, RZ, R8 ;  /* 0x000000ffff0c7224 */ /* 0x000fe400078e0008 */
[----:B------:R0:W1:Y:S08]  /*16b0*/  F2I.FTZ.U32.TRUNC.NTZ R11, R10 ;  /* 0x0000000a000b7305 */ /* 0x000070000021f000 */
[----:B------:R-:W-:-:S02]  /*16c0*/  @!P6 IADD3 R12, PT, PT, -R12, RZ, RZ ;  /* 0x000000ff0c0ce210 */ /* 0x000fc40007ffe1ff */
[----:B------:R-:W-:Y:S02]  /*16d0*/  ISETP.NE.AND P6, PT, R16, RZ, PT ;  /* 0x000000ff1000720c */ /* 0x000fe40003fc5270 */
[----:B0-----:R-:W-:Y:S01]  /*16e0*/  MOV R10, RZ ;  /* 0x000000ff000a7202 */ /* 0x001fe20000000f00 */
[----:B-1----:R-:W-:-:S04]  /*16f0*/  IMAD.MOV R20, RZ, RZ, -R11 ;  /* 0x000000ffff147224 */ /* 0x002fc800078e0a0b */
[----:B------:R-:W-:Y:S02]  /*1700*/  IMAD R79, R20, R77, RZ ;  /* 0x0000004d144f7224 */ /* 0x000fe400078e02ff */
[----:B------:R-:W0:Y:S04]  /*1710*/  LDC R20, c[0x0][0x3c0] ;  /* 0x0000f000ff147b82 */ /* 0x000e280000000800 */
[----:B------:R-:W-:Y:S01]  /*1720*/  @!P6 LOP3.LUT R12, RZ, R16, RZ, 0x33, !PT ;  /* 0x00000010ff0ce212 */ /* 0x000fe200078e33ff */
[----:B------:R-:W-:-:S04]  /*1730*/  IMAD.HI.U32 R79, R11, R79, R10 ;  /* 0x0000004f0b4f7227 */ /* 0x000fc800078e000a */
[----:B------:R-:W-:-:S04]  /*1740*/  IMAD.MOV R8, RZ, RZ, -R12 ;  /* 0x000000ffff087224 */ /* 0x000fc800078e0a0c */
[----:B------:R-:W-:-:S05]  /*1750*/  IMAD R73, R16, R8, R75 ;  /* 0x0000000810497224 */ /* 0x000fca00078e024b */
[----:B------:R-:W-:-:S05]  /*1760*/  IABS R8, R73 ;  /* 0x0000004900087213 */ /* 0x000fca0000000000 */
[----:B------:R-:W-:Y:S01]  /*1770*/  IMAD.MOV.U32 R10, RZ, RZ, R8 ;  /* 0x000000ffff0a7224 */ /* 0x000fe200078e0008 */
[----:B0-----:R-:W-:-:S03]  /*1780*/  IABS R83, R20 ;  /* 0x0000001400537213 */ /* 0x001fc60000000000 */
[----:B------:R-:W-:Y:S02]  /*1790*/  IMAD.HI.U32 R8, R79, R10, RZ ;  /* 0x0000000a4f087227 */ /* 0x000fe400078e00ff */
[----:B------:R-:W0:Y:S01]  /*17a0*/  LDC.64 R78, c[0x0][0x398] ;  /* 0x0000e600ff4e7b82 */ /* 0x000e220000000a00 */
[----:B------:R-:W1:Y:S01]  /*17b0*/  I2F.RP R22, R83 ;  /* 0x0000005300167306 */ /* 0x000e620000209400 */
[----:B------:R-:W-:-:S04]  /*17c0*/  IMAD.MOV R11, RZ, RZ, -R8 ;  /* 0x000000ffff0b7224 */ /* 0x000fc800078e0a08 */
[----:B------:R-:W-:-:S05]  /*17d0*/  IMAD R10, R77, R11, R10 ;  /* 0x0000000b4d0a7224 */ /* 0x000fca00078e020a */
[----:B------:R-:W-:Y:S01]  /*17e0*/  ISETP.GT.U32.AND P6, PT, R77, R10, PT ;  /* 0x0000000a4d00720c */ /* 0x000fe20003fc4070 */
[----:B-1----:R-:W1:-:S12]  /*17f0*/  MUFU.RCP R22, R22 ;  /* 0x0000001600167308 */ /* 0x002e580000001000 */
[----:B------:R-:W-:Y:S01]  /*1800*/  @!P6 IMAD.IADD R10, R10, 0x1, -R77 ;  /* 0x000000010a0ae824 */ /* 0x000fe200078e0a4d */
[----:B------:R-:W-:-:S04]  /*1810*/  @!P6 IADD3 R8, PT, PT, R8, 0x1, RZ ;  /* 0x000000010808e810 */ /* 0x000fc80007ffe0ff */
[----:B------:R-:W-:Y:S02]  /*1820*/  ISETP.GE.U32.AND P6, PT, R10, R77, PT ;  /* 0x0000004d0a00720c */ /* 0x000fe40003fc6070 */
[----:B------:R-:W-:-:S11]  /*1830*/  LOP3.LUT R10, R73, R18, RZ, 0x3c, !PT ;  /* 0x00000012490a7212 */ /* 0x000fd600078e3cff */
[----:B------:R-:W-:Y:S01]  /*1840*/  @P6 VIADD R8, R8, 0x1 ;  /* 0x0000000108086836 */ /* 0x000fe20000000000 */
[----:B------:R-:W-:Y:S01]  /*1850*/  ISETP.GE.AND P6, PT, R10, RZ, PT ;  /* 0x000000ff0a00720c */ /* 0x000fe20003fc6270 */
[----:B-1----:R-:W-:-:S03]  /*1860*/  VIADD R10, R22, 0xffffffe ;  /* 0x0ffffffe160a7836 */ /* 0x002fc60000000000 */
[----:B------:R-:W-:Y:S01]  /*1870*/  MOV R16, R8 ;  /* 0x0000000800107202 */ /* 0x000fe20000000f00 */
[----:B------:R1:W3:Y:S08]  /*1880*/  F2I.FTZ.U32.TRUNC.NTZ R11, R10 ;  /* 0x0000000a000b7305 */ /* 0x0002f0000021f000 */
[----:B------:R-:W-:Y:S01]  /*1890*/  @!P6 IMAD.MOV R16, RZ, RZ, -R16 ;  /* 0x000000ffff10e224 */ /* 0x000fe200078e0a10 */
[----:B------:R-:W-:Y:S01]  /*18a0*/  ISETP.NE.AND P6, PT, R18, RZ, PT ;  /* 0x000000ff1200720c */ /* 0x000fe20003fc5270 */
[----:B-1----:R-:W-:Y:S01]  /*18b0*/  IMAD.MOV.U32 R10, RZ, RZ, RZ ;  /* 0x000000ffff0a7224 */ /* 0x002fe200078e00ff */
[----:B---3--:R-:W-:-:S11]  /*18c0*/  IADD3 R22, PT, PT, RZ, -R11, RZ ;  /* 0x8000000bff167210 */ /* 0x008fd60007ffe0ff */
[----:B------:R-:W-:Y:S02]  /*18d0*/  @!P6 LOP3.LUT R16, RZ, R18, RZ, 0x33, !PT ;  /* 0x00000012ff10e212 */ /* 0x000fe400078e33ff */
[----:B--2---:R-:W-:-:S03]  /*18e0*/  ISETP.NE.U32.AND P6, PT, R80, 0x1, PT ;  /* 0x000000015000780c */ /* 0x004fc60003fc5070 */
[----:B------:R-:W-:Y:S01]  /*18f0*/  IMAD.MOV R8, RZ, RZ, -R16 ;  /* 0x000000ffff087224 */ /* 0x000fe200078e0a10 */
[----:B------:R-:W-:-:S03]  /*1900*/  ISETP.NE.AND.EX P6, PT, R81, RZ, PT, P6 ;  /* 0x000000ff5100720c */ /* 0x000fc60003fc5360 */
[----:B------:R-:W-:Y:S02]  /*1910*/  IMAD R77, R18, R8, R73 ;  /* 0x00000008124d7224 */ /* 0x000fe400078e0249 */
[----:B------:R-:W-:-:S03]  /*1920*/  IMAD R73, R22, R83, RZ ;  /* 0x0000005316497224 */ /* 0x000fc600078e02ff */
[----:B------:R-:W-:Y:S01]  /*1930*/  IABS R8, R77 ;  /* 0x0000004d00087213 */ /* 0x000fe20000000000 */
[----:B------:R-:W-:Y:S01]  /*1940*/  IMAD.HI.U32 R73, R11, R73, R10 ;  /* 0x000000490b497227 */ /* 0x000fe200078e000a */
[----:B------:R-:W-:Y:S02]  /*1950*/  SEL R11, R12, RZ, P6 ;  /* 0x000000ff0c0b7207 */ /* 0x000fe40003000000 */
[----:B------:R-:W-:Y:S02]  /*1960*/  MOV R10, R8 ;  /* 0x00000008000a7202 */ /* 0x000fe40000000f00 */
[----:B0-----:R-:W-:Y:S01]  /*1970*/  ISETP.NE.U32.AND P6, PT, R78, 0x1, PT ;  /* 0x000000014e00780c */ /* 0x001fe20003fc5070 */
[----:B------:R-:W-:Y:S02]  /*1980*/  IMAD R11, R11, UR36, RZ ;  /* 0x000000240b0b7c24 */ /* 0x000fe4000f8e02ff */
[----:B------:R-:W-:Y:S01]  /*1990*/  IMAD.HI.U32 R8, R73, R10, RZ ;  /* 0x0000000a49087227 */ /* 0x000fe200078e00ff */
[----:B------:R-:W-:-:S02]  /*19a0*/  ISETP.NE.AND.EX P6, PT, R79, RZ, PT, P6 ;  /* 0x000000ff4f00720c */ /* 0x000fc40003fc5360 */
[----:B------:R-:W0:Y:S01]  /*19b0*/  LDC.64 R78, c[0x0][0x3a0] ;  /* 0x0000e800ff4e7b82 */ /* 0x000e220000000a00 */
[----:B------:R-:W-:Y:S01]  /*19c0*/  IMAD.MOV R73, RZ, RZ, -R8 ;  /* 0x000000ffff497224 */ /* 0x000fe200078e0a08 */
[----:B------:R-:W-:-:S03]  /*19d0*/  SEL R12, R16, RZ, P6 ;  /* 0x000000ff100c7207 */ /* 0x000fc60003000000 */
[C---:B------:R-:W-:Y:S02]  /*19e0*/  IMAD R10, R83.reuse, R73, R10 ;  /* 0x00000049530a7224 */ /* 0x040fe400078e020a */
[----:B------:R-:W-:Y:S01]  /*19f0*/  IMAD R11, R12, UR37, R11 ;  /* 0x000000250c0b7c24 */ /* 0x000fe2000f8e020b */
[----:B------:R-:W1:Y:S02]  /*1a00*/  LDC.64 R72, c[0x0][0x3a8] ;  /* 0x0000ea00ff487b82 */ /* 0x000e640000000a00 */
[----:B------:R-:W-:-:S13]  /*1a10*/  ISETP.GT.U32.AND P6, PT, R83, R10, PT ;  /* 0x0000000a5300720c */ /* 0x000fda0003fc4070 */
        /* <DEDUP_REMOVED lines=9> */
[----:B0-----:R-:W-:Y:S02]  /*1ab0*/  ISETP.NE.U32.AND P6, PT, R78, 0x1, PT ;  /* 0x000000014e00780c */ /* 0x001fe40003fc5070 */
[----:B------:R-:W-:Y:S02]  /*1ac0*/  IADD3 R16, PT, PT, -R8, RZ, RZ ;  /* 0x000000ff08107210 */ /* 0x000fe40007ffe1ff */
[----:B------:R-:W-:-:S04]  /*1ad0*/  ISETP.NE.AND.EX P6, PT, R79, RZ, PT, P6 ;  /* 0x000000ff4f00720c */ /* 0x000fc80003fc5360 */
[----:B------:R-:W-:Y:S01]  /*1ae0*/  SEL R10, R8, RZ, P6 ;  /* 0x000000ff080a7207 */ /* 0x000fe20003000000 */
[----:B------:R-:W-:Y:S01]  /*1af0*/  IMAD R8, R20, R16, R77 ;  /* 0x0000001014087224 */ /* 0x000fe200078e024d */
[----:B-1----:R-:W-:-:S03]  /*1b00*/  ISETP.NE.U32.AND P6, PT, R72, 0x1, PT ;  /* 0x000000014800780c */ /* 0x002fc60003fc5070 */
[----:B------:R-:W-:Y:S01]  /*1b10*/  IMAD R11, R10, UR38, R11 ;  /* 0x000000260a0b7c24 */ /* 0x000fe2000f8e020b */
[----:B------:R-:W-:Y:S02]  /*1b20*/  ISETP.NE.AND.EX P6, PT, R73, RZ, PT, P6 ;  /* 0x000000ff4900720c */ /* 0x000fe40003fc5360 */
[----:B------:R-:W-:Y:S02]  /*1b30*/  SHF.R.S64 R10, RZ, 0x1e, R75 ;  /* 0x0000001eff0a7819 */ /* 0x000fe4000000104b */
        /* <DEDUP_REMOVED lines=12> */
.L_x_549:
[----:B------:R-:W-:Y:S05]  /*1c00*/  BSYNC.RECONVERGENT B1 ;  /* 0x0000000000017941 */ /* 0x000fea0003800200 */
.L_x_548:
[----:B------:R-:W-:Y:S01]  /*1c10*/  BSSY.RECONVERGENT B1, `(.L_x_550) ;  /* 0x000007b000017945 */ /* 0x000fe20003800200 */
[----:B------:R-:W-:Y:S01]  /*1c20*/  ISETP.GE.U32.AND P6, PT, R23, R14, PT ;  /* 0x0000000e1700720c */ /* 0x000fe20003fc6070 */
[----:B------:R-:W-:Y:S02]  /*1c30*/  IMAD.MOV.U32 R10, RZ, RZ, -0x800000 ;  /* 0xff800000ff0a7424 */ /* 0x000fe400078e00ff */
[----:B------:R-:W-:Y:S10]  /*1c40*/  @P1 BRA `(.L_x_551) ;  /* 0x0000000400dc1947 */ /* 0x000ff40003800000 */
[----:B------:R-:W0:Y:S01]  /*1c50*/  LDC R18, c[0x0][0x3b8] ;  /* 0x0000ee00ff127b82 */ /* 0x000e220000000800 */
[----:B------:R-:W-:Y:S01]  /*1c60*/  IMAD R77, R0, UR52, R7 ;  /* 0x00000034004d7c24 */ /* 0x000fe2000f8e0207 */
[C---:B------:R-:W-:Y:S01]  /*1c70*/  R2UR UR6, R70.reuse ;  /* 0x00000000460672ca */ /* 0x040fe200000e0000 */
[----:B------:R-:W-:Y:S01]  /*1c80*/  IMAD.MOV.U32 R10, RZ, RZ, RZ ;  /* 0x000000ffff0a7224 */ /* 0x000fe200078e00ff */
[C---:B------:R-:W-:Y:S02]  /*1c90*/  R2UR UR7, R71.reuse ;  /* 0x00000000470772ca */ /* 0x040fe400000e0000 */
[----:B------:R-:W-:Y:S02]  /*1ca0*/  IABS R24, R77 ;  /* 0x0000004d00187213 */ /* 0x000fe40000000000 */
[----:B------:R-:W1:Y:S01]  /*1cb0*/  LDC R22, c[0x0][0x3bc] ;  /* 0x0000ef00ff167b82 */ /* 0x000e620000000800 */
[----:B------:R-:W-:Y:S02]  /*1cc0*/  R2UR UR4, R70 ;  /* 0x00000000460472ca */ /* 0x000fe400000e0000 */
[----:B------:R-:W-:-:S05]  /*1cd0*/  R2UR UR5, R71 ;  /* 0x00000000470572ca */ /* 0x000fca00000e0000 */
[----:B------:R-:W2:Y:S01]  /*1ce0*/  LDC.64 R80, c[0x0][0x390] ;  /* 0x0000e400ff507b82 */ /* 0x000ea20000000a00 */
[----:B0-----:R-:W-:-:S07]  /*1cf0*/  IABS R16, R18 ;  /* 0x0000001200107213 */ /* 0x001fce0000000000 */
[----:B------:R-:W0:Y:S01]  /*1d00*/  LDC.64 R78, c[0x0][0x398] ;  /* 0x0000e600ff4e7b82 */ /* 0x000e220000000a00 */
[----:B------:R-:W3:Y:S08]  /*1d10*/  I2F.RP R12, R16 ;  /* 0x00000010000c7306 */ /* 0x000ef00000209400 */
[----:B---3--:R-:W3:Y:S02]  /*1d20*/  MUFU.RCP R12, R12 ;  /* 0x0000000c000c7308 */ /* 0x008ee40000001000 */
[----:B---3--:R-:W-:-:S06]  /*1d30*/  VIADD R20, R12, 0xffffffe ;  /* 0x0ffffffe0c147836 */ /* 0x008fcc0000000000 */
[----:B------:R1:W3:Y:S02]  /*1d40*/  F2I.FTZ.U32.TRUNC.NTZ R11, R20 ;  /* 0x00000014000b7305 */ /* 0x0002e4000021f000 */
[----:B-1----:R-:W-:Y:S02]  /*1d50*/  IABS R20, R22 ;  /* 0x0000001600147213 */ /* 0x002fe40000000000 */
[----:B---3--:R-:W-:-:S05]  /*1d60*/  IADD3 R73, PT, PT, RZ, -R11, RZ ;  /* 0x8000000bff497210 */ /* 0x008fca0007ffe0ff */
[----:B------:R-:W-:-:S04]  /*1d70*/  IMAD R73, R73, R16, RZ ;  /* 0x0000001049497224 */ /* 0x000fc800078e02ff */
[----:B------:R-:W-:-:S04]  /*1d80*/  IMAD.HI.U32 R10, R11, R73, R10 ;  /* 0x000000490b0a7227 */ /* 0x000fc800078e000a */
[----:B------:R-:W-:Y:S02]  /*1d90*/  IMAD.MOV.U32 R11, RZ, RZ, R24 ;  /* 0x000000ffff0b7224 */ /* 0x000fe400078e0018 */
[----:B------:R-:W1:Y:S02]  /*1da0*/  LDC R24, c[0x0][0x3c0] ;  /* 0x0000f000ff187b82 */ /* 0x000e640000000800 */
[----:B------:R-:W-:-:S05]  /*1db0*/  IMAD.HI.U32 R10, R10, R11, RZ ;  /* 0x0000000b0a0a7227 */ /* 0x000fca00078e00ff */
[----:B------:R-:W-:-:S05]  /*1dc0*/  IADD3 R12, PT, PT, -R10, RZ, RZ ;  /* 0x000000ff0a0c7210 */ /* 0x000fca0007ffe1ff */
[C---:B------:R-:W-:Y:S02]  /*1dd0*/  IMAD R11, R16.reuse, R12, R11 ;  /* 0x0000000c100b7224 */ /* 0x040fe400078e020b */
[----:B------:R-:W3:Y:S03]  /*1de0*/  I2F.RP R12, R20 ;  /* 0x00000014000c7306 */ /* 0x000ee60000209400 */
[----:B------:R-:W-:Y:S02]  /*1df0*/  ISETP.GT.U32.AND P1, PT, R16, R11, PT ;  /* 0x0000000b1000720c */ /* 0x000fe40003f24070 */
[----:B-1----:R-:W-:-:S03]  /*1e00*/  IABS R26, R24 ;  /* 0x00000018001a7213 */ /* 0x002fc60000000000 */
[----:B---3--:R-:W1:Y:S08]  /*1e10*/  MUFU.RCP R12, R12 ;  /* 0x0000000c000c7308 */ /* 0x008e700000001000 */
[----:B------:R-:W-:Y:S02]  /*1e20*/  @!P1 IMAD.IADD R11, R11, 0x1, -R16 ;  /* 0x000000010b0b9824 */ /* 0x000fe400078e0a10 */
[----:B------:R-:W-:-:S03]  /*1e30*/  @!P1 VIADD R10, R10, 0x1 ;  /* 0x000000010a0a9836 */ /* 0x000fc60000000000 */
[----:B------:R-:W-:Y:S02]  /*1e40*/  ISETP.GE.U32.AND P1, PT, R11, R16, PT ;  /* 0x000000100b00720c */ /* 0x000fe40003f26070 */
[----:B------:R-:W-:-:S11]  /*1e50*/  LOP3.LUT R11, R77, R18, RZ, 0x3c, !PT ;  /* 0x000000124d0b7212 */ /* 0x000fd600078e3cff */
[----:B------:R-:W-:Y:S02]  /*1e60*/  @P1 IADD3 R10, PT, PT, R10, 0x1, RZ ;  /* 0x000000010a0a1810 */ /* 0x000fe40007ffe0ff */
[----:B------:R-:W-:Y:S01]  /*1e70*/  ISETP.GE.AND P1, PT, R11, RZ, PT ;  /* 0x000000ff0b00720c */ /* 0x000fe20003f26270 */
[----:B-1----:R-:W-:Y:S02]  /*1e80*/  VIADD R11, R12, 0xffffffe ;  /* 0x0ffffffe0c0b7836 */ /* 0x002fe40000000000 */
[----:B------:R-:W-:-:S04]  /*1e90*/  IMAD.MOV.U32 R16, RZ, RZ, R10 ;  /* 0x000000ffff107224 */ /* 0x000fc800078e000a */
[----:B------:R-:W1:Y:S06]  /*1ea0*/  F2I.FTZ.U32.TRUNC.NTZ R11, R11 ;  /* 0x0000000b000b7305 */ /* 0x000e6c000021f000 */
[----:B------:R-:W-:Y:S02]  /*1eb0*/  @!P1 IADD3 R16, PT, PT, -R16, RZ, RZ ;  /* 0x000000ff10109210 */ /* 0x000fe40007ffe1ff */
[----:B------:R-:W-:Y:S01]  /*1ec0*/  ISETP.NE.AND P1, PT, R18, RZ, PT ;  /* 0x000000ff1200720c */ /* 0x000fe20003f25270 */
[----:B-1----:R-:W-:-:S04]  /*1ed0*/  IMAD.MOV R75, RZ, RZ, -R11 ;  /* 0x000000ffff4b7224 */ /* 0x002fc800078e0a0b */
[----:B------:R-:W-:-:S08]  /*1ee0*/  IMAD R75, R75, R20, RZ ;  /* 0x000000144b4b7224 */ /* 0x000fd000078e02ff */
[----:B------:R-:W-:-:S05]  /*1ef0*/  @!P1 LOP3.LUT R16, RZ, R18, RZ, 0x33, !PT ;  /* 0x00000012ff109212 */ /* 0x000fca00078e33ff */
[----:B------:R-:W-:-:S04]  /*1f00*/  IMAD.MOV R10, RZ, RZ, -R16 ;  /* 0x000000ffff0a7224 */ /* 0x000fc800078e0a10 */
[----:B------:R-:W-:Y:S02]  /*1f10*/  IMAD R73, R18, R10, R77 ;  /* 0x0000000a12497224 */ /* 0x000fe400078e024d */
[----:B------:R-:W-:-:S03]  /*1f20*/  HFMA2 R10, -RZ, RZ, 0, 0 ;  /* 0x00000000ff0a7431 */ /* 0x000fc600000001ff */
[----:B------:R-:W-:Y:S02]  /*1f30*/  IABS R12, R73 ;  /* 0x00000049000c7213 */ /* 0x000fe40000000000 */
[----:B------:R-:W-:-:S04]  /*1f40*/  IMAD.HI.U32 R10, R11, R75, R10 ;  /* 0x0000004b0b0a7227 */ /* 0x000fc800078e000a */
[----:B------:R-:W-:-:S04]  /*1f50*/  IMAD.MOV.U32 R11, RZ, RZ, R12 ;  /* 0x000000ffff0b7224 */ /* 0x000fc800078e000c */
[----:B------:R-:W-:-:S04]  /*1f60*/  IMAD.HI.U32 R10, R10, R11, RZ ;  /* 0x0000000b0a0a7227 */ /* 0x000fc800078e00ff */
[----:B------:R-:W-:-:S04]  /*1f70*/  IMAD.MOV R12, RZ, RZ, -R10 ;  /* 0x000000ffff0c7224 */ /* 0x000fc800078e0a0a */
[C---:B------:R-:W-:Y:S02]  /*1f80*/  IMAD R11, R20.reuse, R12, R11 ;  /* 0x0000000c140b7224 */ /* 0x040fe400078e020b */
[----:B------:R-:W1:Y:S03]  /*1f90*/  I2F.RP R12, R26 ;  /* 0x0000001a000c7306 */ /* 0x000e660000209400 */
[----:B------:R-:W-:-:S05]  /*1fa0*/  ISETP.GT.U32.AND P1, PT, R20, R11, PT ;  /* 0x0000000b1400720c */ /* 0x000fca0003f24070 */
[----:B-1----:R-:W1:Y:S08]  /*1fb0*/  MUFU.RCP R12, R12 ;  /* 0x0000000c000c7308 */ /* 0x002e700000001000 */
[----:B------:R-:W-:Y:S01]  /*1fc0*/  @!P1 IMAD.IADD R11, R11, 0x1, -R20 ;  /* 0x000000010b0b9824 */ /* 0x000fe200078e0a14 */
[----:B------:R-:W-:-:S04]  /*1fd0*/  @!P1 IADD3 R10, PT, PT, R10, 0x1, RZ ;  /* 0x000000010a0a9810 */ /* 0x000fc80007ffe0ff */
[----:B------:R-:W-:Y:S02]  /*1fe0*/  ISETP.GE.U32.AND P1, PT, R11, R20, PT ;  /* 0x000000140b00720c */ /* 0x000fe40003f26070 */
[----:B------:R-:W-:-:S11]  /*1ff0*/  LOP3.LUT R11, R73, R22, RZ, 0x3c, !PT ;  /* 0x00000016490b7212 */ /* 0x000fd600078e3cff */
[----:B------:R-:W-:Y:S01]  /*2000*/  @P1 VIADD R10, R10, 0x1 ;  /* 0x000000010a0a1836 */ /* 0x000fe20000000000 */
[----:B------:R-:W-:Y:S01]  /*2010*/  ISETP.GE.AND P1, PT, R11, RZ, PT ;  /* 0x000000ff0b00720c */ /* 0x000fe20003f26270 */
[----:B-1----:R-:W-:-:S03]  /*2020*/  VIADD R11, R12, 0xffffffe ;  /* 0x0ffffffe0c0b7836 */ /* 0x002fc60000000000 */
[----:B------:R-:W-:-:S03]  /*2030*/  MOV R18, R10 ;  /* 0x0000000a00127202 */ /* 0x000fc60000000f00 */
[----:B------:R-:W1:Y:S06]  /*2040*/  F2I.FTZ.U32.TRUNC.NTZ R11, R11 ;  /* 0x0000000b000b7305 */ /* 0x000e6c000021f000 */
[----:B------:R-:W-:Y:S01]  /*2050*/  @!P1 IMAD.MOV R18, RZ, RZ, -R18 ;  /* 0x000000ffff129224 */ /* 0x000fe200078e0a12 */
[----:B------:R-:W-:Y:S02]  /*2060*/  ISETP.NE.AND P1, PT, R22, RZ, PT ;  /* 0x000000ff1600720c */ /* 0x000fe40003f25270 */
[----:B-1----:R-:W-:-:S11]  /*2070*/  IADD3 R83, PT, PT, RZ, -R11, RZ ;  /* 0x8000000bff537210 */ /* 0x002fd60007ffe0ff */
[----:B------:R-:W-:Y:S02]  /*2080*/  @!P1 LOP3.LUT R18, RZ, R22, RZ, 0x33, !PT ;  /* 0x00000016ff129212 */ /* 0x000fe400078e33ff */
[----:B--2---:R-:W-:-:S03]  /*2090*/  ISETP.NE.U32.AND P1, PT, R80, 0x1, PT ;  /* 0x000000015000780c */ /* 0x004fc60003f25070 */
[----:B------:R-:W-:Y:S01]  /*20a0*/  IMAD.MOV R10, RZ, RZ, -R18 ;  /* 0x000000ffff0a7224 */ /* 0x000fe200078e0a12 */
[----:B------:R-:W-:-:S03]  /*20b0*/  ISETP.NE.AND.EX P1, PT, R81, RZ, PT, P1 ;  /* 0x000000ff5100720c */ /* 0x000fc60003f25310 */
[----:B------:R-:W-:Y:S02]  /*20c0*/  IMAD R75, R22, R10, R73 ;  /* 0x0000000a164b7224 */ /* 0x000fe400078e0249 */
[----:B------:R-:W-:Y:S02]  /*20d0*/  IMAD R73, R83, R26, RZ ;  /* 0x0000001a53497224 */ /* 0x000fe400078e02ff */
[----:B------:R-:W-:Y:S01]  /*20e0*/  IMAD.MOV.U32 R10, RZ, RZ, RZ ;  /* 0x000000ffff0a7224 */ /* 0x000fe200078e00ff */
[----:B------:R-:W-:-:S03]  /*20f0*/  IABS R12, R75 ;  /* 0x0000004b000c7213 */ /* 0x000fc60000000000 */
[----:B------:R-:W-:Y:S01]  /*2100*/  IMAD.HI.U32 R10, R11, R73, R10 ;  /* 0x000000490b0a7227 */ /* 0x000fe200078e000a */
[----:B------:R-:W-:Y:S01]  /*2110*/  MOV R11, R12 ;  /* 0x0000000c000b7202 */ /* 0x000fe20000000f00 */
[----:B------:R-:W1:Y:S01]  /*2120*/  LDC.64 R72, c[0x0][0x3a0] ;  /* 0x0000e800ff487b82 */ /* 0x000e620000000a00 */
[----:B------:R-:W-:Y:S02]  /*2130*/  SEL R12, R16, RZ, P1 ;  /* 0x000000ff100c7207 */ /* 0x000fe40000800000 */
[----:B0-----:R-:W-:Y:S01]  /*2140*/  ISETP.NE.U32.AND P1, PT, R78, 0x1, PT ;  /* 0x000000014e00780c */ /* 0x001fe20003f25070 */
[----:B------:R-:W-:-:S03]  /*2150*/  IMAD.HI.U32 R10, R10, R11, RZ ;  /* 0x0000000b0a0a7227 */ /* 0x000fc600078e00ff */
[----:B------:R-:W-:Y:S01]  /*2160*/  ISETP.NE.AND.EX P1, PT, R79, RZ, PT, P1 ;  /* 0x000000ff4f00720c */ /* 0x000fe20003f25310 */
[----:B------:R-:W-:Y:S01]  /*2170*/  IMAD.MOV R16, RZ, RZ, -R10 ;  /* 0x000000ffff107224 */ /* 0x000fe200078e0a0a */
[----:B------:R-:W0:Y:S03]  /*2180*/  LDC.64 R78, c[0x0][0x3a8] ;  /* 0x0000ea00ff4e7b82 */ /* 0x000e260000000a00 */
[----:B------:R-:W-:Y:S01]  /*2190*/  IMAD R11, R26, R16, R11 ;  /* 0x000000101a0b7224 */ /* 0x000fe200078e020b */
[----:B------:R-:W-:-:S04]  /*21a0*/  SEL R16, R18, RZ, P1 ;  /* 0x000000ff12107207 */ /* 0x000fc80000800000 */
        /* <DEDUP_REMOVED lines=12> */
[----:B------:R-:W-:Y:S01]  /*2270*/  ISETP.NE.AND.EX P1, PT, R73, RZ, PT, P1 ;  /* 0x000000ff4900720c */ /* 0x000fe20003f25310 */
[----:B------:R-:W-:Y:S01]  /*2280*/  IMAD R73, R12, UR36, RZ ;  /* 0x000000240c497c24 */ /* 0x000fe2000f8e02ff */
[----:B------:R-:W-:Y:S02]  /*2290*/  SHF.R.S64 R72, RZ, 0x1e, R77 ;  /* 0x0000001eff487819 */ /* 0x000fe4000000104d */
[----:B------:R-:W-:Y:S01]  /*22a0*/  SEL R11, R10, RZ, P1 ;  /* 0x000000ff0a0b7207 */ /* 0x000fe20000800000 */
[----:B------:R-:W-:Y:S01]  /*22b0*/  IMAD R10, R24, R18, R75 ;  /* 0x00000012180a7224 */ /* 0x000fe200078e024b */
[----:B0-----:R-:W-:Y:S01]  /*22c0*/  ISETP.NE.U32.AND P1, PT, R78, 0x1, PT ;  /* 0x000000014e00780c */ /* 0x001fe20003f25070 */
[----:B------:R-:W-:-:S03]  /*22d0*/  IMAD R16, R16, UR37, R73 ;  /* 0x0000002510107c24 */ /* 0x000fc6000f8e0249 */
[----:B------:R-:W-:Y:S01]  /*22e0*/  ISETP.NE.AND.EX P1, PT, R79, RZ, PT, P1 ;  /* 0x000000ff4f00720c */ /* 0x000fe20003f25310 */
[----:B------:R-:W-:-:S03]  /*22f0*/  IMAD R11, R11, UR38, R16 ;  /* 0x000000260b0b7c24 */ /* 0x000fc6000f8e0210 */
        /* <DEDUP_REMOVED lines=12> */
.L_x_551:
[----:B------:R-:W-:Y:S05]  /*23c0*/  BSYNC.RECONVERGENT B1 ;  /* 0x0000000000017941 */ /* 0x000fea0003800200 */
.L_x_550:
        /* <DEDUP_REMOVED lines=14> */
[----:B0-----:R-:W-:-:S04]  /*24b0*/  IABS R77, R75 ;  /* 0x0000004b004d7213 */ /* 0x001fc80000000000 */
[----:B------:R-:W0:Y:S01]  /*24c0*/  I2F.RP R11, R77 ;  /* 0x0000004d000b7306 */ /* 0x000e220000209400 */
[----:B--2---:R-:W-:-:S07]  /*24d0*/  IABS R83, R24 ;  /* 0x0000001800537213 */ /* 0x004fce0000000000 */
[----:B0-----:R-:W0:Y:S08]  /*24e0*/  MUFU.RCP R11, R11 ;  /* 0x0000000b000b7308 */ /* 0x001e300000001000 */
[----:B------:R-:W2:Y:S01]  /*24f0*/  I2F.RP R26, R83 ;  /* 0x00000053001a7306 */ /* 0x000ea20000209400 */
[----:B0-----:R-:W-:-:S07]  /*2500*/  VIADD R72, R11, 0xffffffe ;  /* 0x0ffffffe0b487836 */ /* 0x001fce0000000000 */
[----:B------:R0:W3:Y:S08]  /*2510*/  F2I.FTZ.U32.TRUNC.NTZ R73, R72 ;  /* 0x0000004800497305 */ /* 0x0000f0000021f000 */
[----:B--2---:R-:W-:Y:S01]  /*2520*/  MUFU.RCP R26, R26 ;  /* 0x0000001a001a7308 */ /* 0x004fe20000001000 */
[----:B0-----:R-:W-:Y:S01]  /*2530*/  IMAD.MOV.U32 R72, RZ, RZ, RZ ;  /* 0x000000ffff487224 */ /* 0x001fe200078e00ff */
[----:B---3--:R-:W-:-:S05]  /*2540*/  IADD3 R12, PT, PT, RZ, -R73, RZ ;  /* 0x80000049ff0c7210 */ /* 0x008fca0007ffe0ff */
        /* <DEDUP_REMOVED lines=14> */
[----:B------:R-:W1:Y:S01]  /*2630*/  LDC.64 R76, c[0x0][0x398] ;  /* 0x0000e600ff4c7b82 */ /* 0x000e620000000a00 */
[----:B0-----:R-:W-:-:S04]  /*2640*/  VIADD R72, R18, 0xffffffe ;  /* 0x0ffffffe12487836 */ /* 0x001fc80000000000 */
[----:B------:R0:W2:Y:S05]  /*2650*/  F2I.FTZ.U32.TRUNC.NTZ R73, R72 ;  /* 0x0000004800497305 */ /* 0x0000aa000021f000 */
[----:B------:R-:W-:Y:S01]  /*2660*/  @P2 VIADD R11, R11, 0x1 ;  /* 0x000000010b0b2836 */ /* 0x000fe20000000000 */
[----:B------:R-:W-:-:S04]  /*2670*/  ISETP.GE.AND P2, PT, R12, RZ, PT ;  /* 0x000000ff0c00720c */ /* 0x000fc80003f46270 */
[----:B------:R-:W-:Y:S01]  /*2680*/  MOV R16, R11 ;  /* 0x0000000b00107202 */ /* 0x000fe20000000f00 */
[----:B0-----:R-:W-:Y:S01]  /*2690*/  IMAD.MOV.U32 R72, RZ, RZ, RZ ;  /* 0x000000ffff487224 */ /* 0x001fe200078e00ff */
[----:B--2---:R-:W-:-:S07]  /*26a0*/  IADD3 R12, PT, PT, RZ, -R73, RZ ;  /* 0x80000049ff0c7210 */ /* 0x004fce0007ffe0ff */
[----:B------:R-:W-:Y:S01]  /*26b0*/  @!P2 IMAD.MOV R16, RZ, RZ, -R16 ;  /* 0x000000ffff10a224 */ /* 0x000fe200078e0a10 */
[----:B------:R-:W-:-:S13]  /*26c0*/  ISETP.NE.AND P2, PT, R75, RZ, PT ;  /* 0x000000ff4b00720c */ /* 0x000fda0003f45270 */
[----:B------:R-:W-:-:S05]  /*26d0*/  @!P2 LOP3.LUT R16, RZ, R75, RZ, 0x33, !PT ;  /* 0x0000004bff10a212 */ /* 0x000fca00078e33ff */
[----:B------:R-:W-:-:S04]  /*26e0*/  IMAD.MOV R11, RZ, RZ, -R16 ;  /* 0x000000ffff0b7224 */ /* 0x000fc800078e0a10 */
[----:B------:R-:W-:Y:S02]  /*26f0*/  IMAD R18, R75, R11, R22 ;  /* 0x0000000b4b127224 */ /* 0x000fe400078e0216 */
[----:B------:R-:W-:-:S03]  /*2700*/  IMAD R11, R12, R79, RZ ;  /* 0x0000004f0c0b7224 */ /* 0x000fc600078e02ff */
[----:B------:R-:W-:Y:S01]  /*2710*/  IABS R12, R18 ;  /* 0x00000012000c7213 */ /* 0x000fe20000000000 */
[----:B------:R-:W-:-:S04]  /*2720*/  IMAD.HI.U32 R11, R73, R11, R72 ;  /* 0x0000000b490b7227 */ /* 0x000fc800078e0048 */
[----:B------:R-:W-:Y:S02]  /*2730*/  VIADD R72, R26, 0xffffffe ;  /* 0x0ffffffe1a487836 */ /* 0x000fe40000000000 */
[----:B------:R-:W-:-:S05]  /*2740*/  IMAD.HI.U32 R11, R11, R12, RZ ;  /* 0x0000000c0b0b7227 */ /* 0x000fca00078e00ff */
[----:B------:R-:W-:-:S05]  /*2750*/  IADD3 R73, PT, PT, -R11, RZ, RZ ;  /* 0x000000ff0b497210 */ /* 0x000fca0007ffe1ff */
        /* <DEDUP_REMOVED lines=12> */
[----:B------:R-:W-:-:S10]  /*2820*/  IMAD.MOV.U32 R20, RZ, RZ, R11 ;  /* 0x000000ffff147224 */ /* 0x000fd400078e000b */
[----:B------:R-:W-:Y:S02]  /*2830*/  @!P2 IADD3 R20, PT, PT, -R20, RZ, RZ ;  /* 0x000000ff1414a210 */ /* 0x000fe40007ffe1ff */
[----:B------:R-:W-:-:S13]  /*2840*/  ISETP.NE.AND P2, PT, R81, RZ, PT ;  /* 0x000000ff5100720c */ /* 0x000fda0003f45270 */
[----:B------:R-:W-:Y:S02]  /*2850*/  @!P2 LOP3.LUT R20, RZ, R81, RZ, 0x33, !PT ;  /* 0x00000051ff14a212 */ /* 0x000fe400078e33ff */
[----:B0-----:R-:W-:-:S03]  /*2860*/  ISETP.NE.U32.AND P2, PT, R78, 0x1, PT ;  /* 0x000000014e00780c */ /* 0x001fc60003f45070 */
[----:B------:R-:W-:Y:S01]  /*2870*/  IMAD.MOV R11, RZ, RZ, -R20 ;  /* 0x000000ffff0b7224 */ /* 0x000fe200078e0a14 */
[----:B------:R-:W-:-:S03]  /*2880*/  ISETP.NE.AND.EX P2, PT, R79, RZ, PT, P2 ;  /* 0x000000ff4f00720c */ /* 0x000fc60003f45320 */
[----:B------:R-:W-:Y:S01]  /*2890*/  IMAD R75, R81, R11, R18 ;  /* 0x0000000b514b7224 */ /* 0x000fe200078e0212 */
[----:B------:R-:W-:Y:S01]  /*28a0*/  SEL R16, R16, RZ, P2 ;  /* 0x000000ff10107207 */ /* 0x000fe20001000000 */
[----:B------:R-:W-:Y:S01]  /*28b0*/  IMAD R11, R12, R83, RZ ;  /* 0x000000530c0b7224 */ /* 0x000fe200078e02ff */
[----:B-1----:R-:W-:Y:S02]  /*28c0*/  ISETP.NE.U32.AND P2, PT, R76, 0x1, PT ;  /* 0x000000014c00780c */ /* 0x002fe40003f45070 */
[----:B------:R-:W-:Y:S01]  /*28d0*/  IABS R12, R75 ;  /* 0x0000004b000c7213 */ /* 0x000fe20000000000 */
[----:B------:R-:W-:Y:S01]  /*28e0*/  IMAD.HI.U32 R11, R73, R11, R72 ;  /* 0x0000000b490b7227 */ /* 0x000fe200078e0048 */
[----:B------:R-:W-:Y:S02]  /*28f0*/  ISETP.NE.AND.EX P2, PT, R77, RZ, PT, P2 ;  /* 0x000000ff4d00720c */ /* 0x000fe40003f45320 */
[----:B------:R-:W0:Y:S02]  /*2900*/  LDC.64 R76, c[0x0][0x3a8] ;  /* 0x0000ea00ff4c7b82 */ /* 0x000e240000000a00 */
[----:B------:R-:W-:Y:S01]  /*2910*/  SEL R18, R20, RZ, P2 ;  /* 0x000000ff14127207 */ /* 0x000fe20001000000 */
[----:B------:R-:W-:-:S04]  /*2920*/  IMAD.HI.U32 R11, R11, R12, RZ ;  /* 0x0000000c0b0b7227 */ /* 0x000fc800078e00ff */
[----:B------:R-:W-:-:S04]  /*2930*/  IMAD.MOV R73, RZ, RZ, -R11 ;  /* 0x000000ffff497224 */ /* 0x000fc800078e0a0b */
[C---:B------:R-:W-:Y:S02]  /*2940*/  IMAD R12, R83.reuse, R73, R12 ;  /* 0x00000049530c7224 */ /* 0x040fe400078e020c */
[----:B------:R-:W1:Y:S03]  /*2950*/  LDC.64 R72, c[0x0][0x3a0] ;  /* 0x0000e800ff487b82 */ /* 0x000e660000000a00 */
        /* <DEDUP_REMOVED lines=33> */
.L_x_553:
[----:B------:R-:W-:Y:S05]  /*2b70*/  BSYNC.RECONVERGENT B1 ;  /* 0x0000000000017941 */ /* 0x000fea0003800200 */
.L_x_552:
[----:B------:R-:W-:Y:S01]  /*2b80*/  BSSY.RECONVERGENT B1, `(.L_x_554) ;  /* 0x0000078000017945 */ /* 0x000fe20003800200 */
[----:B------:R-:W-:Y:S01]  /*2b90*/  ISETP.GE.U32.AND P2, PT, R27, R14, PT ;  /* 0x0000000e1b00720c */ /* 0x000fe20003f46070 */
[----:B------:R-:W-:Y:S02]  /*2ba0*/  IMAD.MOV.U32 R18, RZ, RZ, -0x800000 ;  /* 0xff800000ff127424 */ /* 0x000fe400078e00ff */
[----:B------:R-:W-:Y:S10]  /*2bb0*/  @P3 BRA `(.L_x_555) ;  /* 0x0000000400d03947 */ /* 0x000ff40003800000 */
        /* <DEDUP_REMOVED lines=116> */
.L_x_555:
[----:B------:R-:W-:Y:S05]  /*3300*/  BSYNC.RECONVERGENT B1 ;  /* 0x0000000000017941 */ /* 0x000fea0003800200 */
.L_x_554:
        /* <DEDUP_REMOVED lines=21> */
[----:B--2---:R-:W2:Y:S01]  /*3460*/  MUFU.RCP R30, R30 ;  /* 0x0000001e001e7308 */ /* 0x004ea20000001000 */
[----:B0-----:R-:W-:Y:S01]  /*3470*/  IMAD.MOV.U32 R72, RZ, RZ, RZ ;  /* 0x000000ffff487224 */ /* 0x001fe200078e00ff */
[----:B---3--:R-:W-:-:S05]  /*3480*/  IADD3 R12, PT, PT, RZ, -R73, RZ ;  /* 0x80000049ff0c7210 */ /* 0x008fca0007ffe0ff */
[----:B------:R-:W-:Y:S01]  /*3490*/  IMAD R79, R12, R77, RZ ;  /* 0x0000004d0c4f7224 */ /* 0x000fe200078e02ff */
[----:B------:R-:W-:-:S03]  /*34a0*/  IABS R12, R26 ;  /* 0x0000001a000c7213 */ /* 0x000fc60000000000 */
[----:B------:R-:W-:-:S04]  /*34b0*/  IMAD.HI.U32 R79, R73, R79, R72 ;  /* 0x0000004f494f7227 */ /* 0x000fc800078e0048 */
[----:B--2---:R-:W-:Y:S02]  /*34c0*/  VIADD R74, R30, 0xffffffe ;  /* 0x0ffffffe1e4a7836 */ /* 0x004fe40000000000 */
        /* <DEDUP_REMOVED lines=11> */
[----:B0-----:R-:W-:-:S04]  /*3580*/  VIADD R72, R22, 0xffffffe ;  /* 0x0ffffffe16487836 */ /* 0x001fc80000000000 */
[----:B------:R0:W1:Y:S06]  /*3590*/  F2I.FTZ.U32.TRUNC.NTZ R73, R72 ;  /* 0x0000004800497305 */ /* 0x00006c000021f000 */
[----:B------:R-:W-:Y:S01]  /*35a0*/  @P4 VIADD R11, R11, 0x1 ;  /* 0x000000010b0b4836 */ /* 0x000fe20000000000 */
[----:B------:R-:W-:-:S04]  /*35b0*/  ISETP.GE.AND P4, PT, R12, RZ, PT ;  /* 0x000000ff0c00720c */ /* 0x000fc80003f86270 */
[----:B------:R-:W-:Y:S01]  /*35c0*/  MOV R20, R11 ;  /* 0x0000000b00147202 */ /* 0x000fe20000000f00 */
[----:B0-----:R-:W-:Y:S01]  /*35d0*/  IMAD.MOV.U32 R72, RZ, RZ, RZ ;  /* 0x000000ffff487224 */ /* 0x001fe200078e00ff */
[----:B-1----:R-:W-:-:S07]  /*35e0*/  IADD3 R12, PT, PT, RZ, -R73, RZ ;  /* 0x80000049ff0c7210 */ /* 0x002fce0007ffe0ff */
[----:B------:R-:W-:Y:S01]  /*35f0*/  @!P4 IMAD.MOV R20, RZ, RZ, -R20 ;  /* 0x000000ffff14c224 */ /* 0x000fe200078e0a14 */
[----:B------:R-:W-:-:S13]  /*3600*/  ISETP.NE.AND P4, PT, R75, RZ, PT ;  /* 0x000000ff4b00720c */ /* 0x000fda0003f85270 */
[----:B------:R-:W-:-:S05]  /*3610*/  @!P4 LOP3.LUT R20, RZ, R75, RZ, 0x33, !PT ;  /* 0x0000004bff14c212 */ /* 0x000fca00078e33ff */
[----:B------:R-:W-:-:S04]  /*3620*/  IMAD.MOV R11, RZ, RZ, -R20 ;  /* 0x000000ffff0b7224 */ /* 0x000fc800078e0a14 */
[----:B------:R-:W-:Y:S02]  /*3630*/  IMAD R22, R75, R11, R26 ;  /* 0x0000000b4b167224 */ /* 0x000fe400078e021a */
[----:B------:R-:W-:Y:S01]  /*3640*/  IMAD R11, R12, R79, RZ ;  /* 0x0000004f0c0b7224 */ /* 0x000fe200078e02ff */
[----:B------:R0:W1:Y:S02]  /*3650*/  F2I.FTZ.U32.TRUNC.NTZ R75, R74 ;  /* 0x0000004a004b7305 */ /* 0x000064000021f000 */
[----:B------:R-:W-:Y:S01]  /*3660*/  IABS R12, R22 ;  /* 0x00000016000c7213 */ /* 0x000fe20000000000 */
[----:B------:R-:W-:-:S06]  /*3670*/  IMAD.HI.U32 R11, R73, R11, R72 ;  /* 0x0000000b490b7227 */ /* 0x000fcc00078e0048 */
[----:B------:R-:W-:-:S04]  /*3680*/  IMAD.HI.U32 R11, R11, R12, RZ ;  /* 0x0000000c0b0b7227 */ /* 0x000fc800078e00ff */
[----:B0-----:R-:W-:Y:S01]  /*3690*/  HFMA2 R74, -RZ, RZ, 0, 0 ;  /* 0x00000000ff4a7431 */ /* 0x001fe200000001ff */
[----:B------:R-:W-:-:S05]  /*36a0*/  IADD3 R73, PT, PT, -R11, RZ, RZ ;  /* 0x000000ff0b497210 */ /* 0x000fca0007ffe1ff */
[C---:B------:R-:W-:Y:S02]  /*36b0*/  IMAD R12, R79.reuse, R73, R12 ;  /* 0x000000494f0c7224 */ /* 0x040fe400078e020c */
[----:B------:R-:W0:Y:S03]  /*36c0*/  LDC.64 R72, c[0x0][0x398] ;  /* 0x0000e600ff487b82 */ /* 0x000e260000000a00 */
[----:B------:R-:W-:-:S13]  /*36d0*/  ISETP.GT.U32.AND P4, PT, R79, R12, PT ;  /* 0x0000000c4f00720c */ /* 0x000fda0003f84070 */
[----:B------:R-:W-:Y:S02]  /*36e0*/  @!P4 IMAD.IADD R12, R12, 0x1, -R79 ;  /* 0x000000010c0cc824 */ /* 0x000fe400078e0a4f */
[----:B------:R-:W-:-:S03]  /*36f0*/  @!P4 VIADD R11, R11, 0x1 ;  /* 0x000000010b0bc836 */ /* 0x000fc60000000000 */
[----:B------:R-:W-:Y:S02]  /*3700*/  ISETP.GE.U32.AND P4, PT, R12, R79, PT ;  /* 0x0000004f0c00720c */ /* 0x000fe40003f86070 */
[----:B------:R-:W-:Y:S01]  /*3710*/  LOP3.LUT R12, R22, R81, RZ, 0x3c, !PT ;  /* 0x00000051160c7212 */ /* 0x000fe200078e3cff */
[----:B------:R-:W2:Y:S10]  /*3720*/  LDC.64 R78, c[0x0][0x390] ;  /* 0x0000e400ff4e7b82 */ /* 0x000eb40000000a00 */
[----:B------:R-:W-:-:S02]  /*3730*/  @P4 IADD3 R11, PT, PT, R11, 0x1, RZ ;  /* 0x000000010b0b4810 */ /* 0x000fc40007ffe0ff */
[----:B------:R-:W-:Y:S01]  /*3740*/  ISETP.GE.AND P4, PT, R12, RZ, PT ;  /* 0x000000ff0c00720c */ /* 0x000fe20003f86270 */
[----:B-1----:R-:W-:Y:S02]  /*3750*/  IMAD.MOV R12, RZ, RZ, -R75 ;  /* 0x000000ffff0c7224 */ /* 0x002fe400078e0a4b */
[----:B------:R-:W-:-:S10]  /*3760*/  IMAD.MOV.U32 R24, RZ, RZ, R11 ;  /* 0x000000ffff187224 */ /* 0x000fd400078e000b */
[----:B------:R-:W-:Y:S02]  /*3770*/  @!P4 IADD3 R24, PT, PT, -R24, RZ, RZ ;  /* 0x000000ff1818c210 */ /* 0x000fe40007ffe1ff */
[----:B------:R-:W-:-:S13]  /*3780*/  ISETP.NE.AND P4, PT, R81, RZ, PT ;  /* 0x000000ff5100720c */ /* 0x000fda0003f85270 */
[----:B------:R-:W-:Y:S02]  /*3790*/  @!P4 LOP3.LUT R24, RZ, R81, RZ, 0x33, !PT ;  /* 0x00000051ff18c212 */ /* 0x000fe400078e33ff */
[----:B--2---:R-:W-:-:S03]  /*37a0*/  ISETP.NE.U32.AND P4, PT, R78, 0x1, PT ;  /* 0x000000014e00780c */ /* 0x004fc60003f85070 */
[----:B------:R-:W-:Y:S01]  /*37b0*/  IMAD.MOV R11, RZ, RZ, -R24 ;  /* 0x000000ffff0b7224 */ /* 0x000fe200078e0a18 */
[----:B------:R-:W-:-:S03]  /*37c0*/  ISETP.NE.AND.EX P4, PT, R79, RZ, PT, P4 ;  /* 0x000000ff4f00720c */ /* 0x000fc60003f85340 */
[----:B------:R-:W-:Y:S01]  /*37d0*/  IMAD R77, R81, R11, R22 ;  /* 0x0000000b514d7224 */ /* 0x000fe200078e0216 */
[----:B------:R-:W-:Y:S01]  /*37e0*/  SEL R20, R20, RZ, P4 ;  /* 0x000000ff14147207 */ /* 0x000fe20002000000 */
[----:B------:R-:W-:Y:S01]  /*37f0*/  IMAD R11, R12, R83, RZ ;  /* 0x000000530c0b7224 */ /* 0x000fe200078e02ff */
[----:B0-----:R-:W-:Y:S02]  /*3800*/  ISETP.NE.U32.AND P4, PT, R72, 0x1, PT ;  /* 0x000000014800780c */ /* 0x001fe40003f85070 */
        /* <DEDUP_REMOVED lines=21> */
[----:B------:R-:W-:Y:S01]  /*3960*/  ISETP.NE.AND.EX P4, PT, R73, RZ, PT, P4 ;  /* 0x000000ff4900720c */ /* 0x000fe20003f85340 */
[----:B------:R-:W-:Y:S01]  /*3970*/  IMAD R73, R20, UR36, RZ ;  /* 0x0000002414497c24 */ /* 0x000fe2000f8e02ff */
[----:B------:R-:W-:Y:S02]  /*3980*/  SHF.R.S64 R72, RZ, 0x1e, R26 ;  /* 0x0000001eff487819 */ /* 0x000fe4000000101a */
[----:B------:R-:W-:Y:S01]  /*3990*/  SEL R12, R11, RZ, P4 ;  /* 0x000000ff0b0c7207 */ /* 0x000fe20002000000 */
[----:B------:R-:W-:Y:S01]  /*39a0*/  IMAD R11, R28, R24, R77 ;  /* 0x000000181c0b7224 */ /* 0x000fe200078e024d */
[----:B-1----:R-:W-:Y:S01]  /*39b0*/  ISETP.NE.U32.AND P4, PT, R74, 0x1, PT ;  /* 0x000000014a00780c */ /* 0x002fe20003f85070 */
        /* <DEDUP_REMOVED lines=15> */
.L_x_557:
[----:B------:R-:W-:Y:S05]  /*3ab0*/  BSYNC.RECONVERGENT B1 ;  /* 0x0000000000017941 */ /* 0x000fea0003800200 */
.L_x_556:
        /* <DEDUP_REMOVED lines=12> */
[----:B------:R-:W0:Y:S01]  /*3b80*/  I2F.RP R12, R75 ;  /* 0x0000004b000c7306 */ /* 0x000e220000209400 */
[----:B-1----:R-:W-:-:S07]  /*3b90*/  IABS R79, R28 ;  /* 0x0000001c004f7213 */ /* 0x002fce0000000000 */
[----:B------:R-:W1:Y:S08]  /*3ba0*/  I2F.RP R30, R79 ;  /* 0x0000004f001e7306 */ /* 0x000e700000209400 */
[----:B0-----:R-:W0:Y:S08]  /*3bb0*/  MUFU.RCP R12, R12 ;  /* 0x0000000c000c7308 */ /* 0x001e300000001000 */
[----:B-1----:R-:W-:Y:S01]  /*3bc0*/  MUFU.RCP R30, R30 ;  /* 0x0000001e001e7308 */ /* 0x002fe20000001000 */
[----:B0-----:R-:W-:-:S07]  /*3bd0*/  VIADD R72, R12, 0xffffffe ;  /* 0x0ffffffe0c487836 */ /* 0x001fce0000000000 */
[----:B------:R0:W1:Y:S02]  /*3be0*/  F2I.FTZ.U32.TRUNC.NTZ R73, R72 ;  /* 0x0000004800497305 */ /* 0x000064000021f000 */
[----:B0-----:R-:W-:Y:S01]  /*3bf0*/  IMAD.MOV.U32 R72, RZ, RZ, RZ ;  /* 0x000000ffff487224 */ /* 0x001fe200078e00ff */
[----:B-1----:R-:W-:-:S05]  /*3c00*/  IADD3 R22, PT, PT, RZ, -R73, RZ ;  /* 0x80000049ff167210 */ /* 0x002fca0007ffe0ff */
[----:B------:R-:W-:Y:S01]  /*3c10*/  IMAD R77, R22, R75, RZ ;  /* 0x0000004b164d7224 */ /* 0x000fe200078e02ff */
[----:B------:R-:W-:-:S03]  /*3c20*/  IABS R22, R11 ;  /* 0x0000000b00167213 */ /* 0x000fc60000000000 */
[----:B------:R-:W-:-:S04]  /*3c30*/  IMAD.HI.U32 R77, R73, R77, R72 ;  /* 0x0000004d494d7227 */ /* 0x000fc800078e0048 */
[----:B------:R-:W-:Y:S02]  /*3c40*/  VIADD R72, R30, 0xffffffe ;  /* 0x0ffffffe1e487836 */ /* 0x000fe40000000000 */
[----:B------:R-:W-:Y:S01]  /*3c50*/  IMAD.HI.U32 R12, R77, R22, RZ ;  /* 0x000000164d0c7227 */ /* 0x000fe200078e00ff */
[----:B------:R-:W0:Y:S03]  /*3c60*/  LDC R30, c[0x0][0x3c0] ;  /* 0x0000f000ff1e7b82 */ /* 0x000e260000000800 */
[----:B------:R-:W-:-:S04]  /*3c70*/  IMAD.MOV R73, RZ, RZ, -R12 ;  /* 0x000000ffff497224 */ /* 0x000fc800078e0a0c */
[C---:B------:R-:W-:Y:S02]  /*3c80*/  IMAD R22, R75.reuse, R73, R22 ;  /* 0x000000494b167224 */ /* 0x040fe400078e0216 */
[----:B------:R1:W-:Y:S03]  /*3c90*/  F2I.FTZ.U32.TRUNC.NTZ R73, R72 ;  /* 0x0000004800497305 */ /* 0x0003e6000021f000 */
[----:B------:R-:W-:Y:S01]  /*3ca0*/  ISETP.GT.U32.AND P5, PT, R75, R22, PT ;  /* 0x000000164b00720c */ /* 0x000fe20003fa4070 */
[----:B-1----:R-:W-:Y:S01]  /*3cb0*/  IMAD.MOV.U32 R72, RZ, RZ, RZ ;  /* 0x000000ffff487224 */ /* 0x002fe200078e00ff */
[----:B0-----:R-:W-:-:S11]  /*3cc0*/  IABS R81, R30 ;  /* 0x0000001e00517213 */ /* 0x001fd60000000000 */
[----:B------:R-:W-:Y:S01]  /*3cd0*/  @!P5 IMAD.IADD R22, R22, 0x1, -R75 ;  /* 0x000000011616d824 */ /* 0x000fe200078e0a4b */
[----:B------:R-:W-:Y:S01]  /*3ce0*/  @!P5 IADD3 R12, PT, PT, R12, 0x1, RZ ;  /* 0x000000010c0cd810 */ /* 0x000fe20007ffe0ff */
[----:B------:R-:W0:Y:S03]  /*3cf0*/  I2F.RP R32, R81 ;  /* 0x0000005100207306 */ /* 0x000e260000209400 */
[----:B------:R-:W-:Y:S02]  /*3d00*/  ISETP.GE.U32.AND P5, PT, R22, R75, PT ;  /* 0x0000004b1600720c */ /* 0x000fe40003fa6070 */
[----:B------:R-:W-:-:S11]  /*3d10*/  LOP3.LUT R22, R11, R26, RZ, 0x3c, !PT ;  /* 0x0000001a0b167212 */ /* 0x000fd600078e3cff */
[----:B------:R-:W-:Y:S01]  /*3d20*/  @P5 VIADD R12, R12, 0x1 ;  /* 0x000000010c0c5836 */ /* 0x000fe20000000000 */
[----:B------:R-:W-:Y:S01]  /*3d30*/  ISETP.GE.AND P5, PT, R22, RZ, PT ;  /* 0x000000ff1600720c */ /* 0x000fe20003fa6270 */
[----:B0-----:R-:W0:Y:S01]  /*3d40*/  MUFU.RCP R32, R32 ;  /* 0x0000002000207308 */ /* 0x001e220000001000 */
[----:B------:R-:W-:Y:S02]  /*3d50*/  IADD3 R22, PT, PT, RZ, -R73, RZ ;  /* 0x80000049ff167210 */ /* 0x000fe40007ffe0ff */
[----:B------:R-:W-:-:S03]  /*3d60*/  MOV R24, R12 ;  /* 0x0000000c00187202 */ /* 0x000fc60000000f00 */
[----:B------:R-:W-:-:S04]  /*3d70*/  IMAD R75, R22, R79, RZ ;  /* 0x0000004f164b7224 */ /* 0x000fc800078e02ff */
[----:B------:R-:W-:-:S04]  /*3d80*/  IMAD.HI.U32 R75, R73, R75, R72 ;  /* 0x0000004b494b7227 */ /* 0x000fc800078e0048 */
[----:B------:R-:W-:Y:S01]  /*3d90*/  @!P5 IMAD.MOV R24, RZ, RZ, -R24 ;  /* 0x000000ffff18d224 */ /* 0x000fe200078e0a18 */
[----:B------:R-:W-:Y:S01]  /*3da0*/  ISETP.NE.AND P5, PT, R26, RZ, PT ;  /* 0x000000ff1a00720c */ /* 0x000fe20003fa5270 */
[----:B0-----:R-:W-:-:S12]  /*3db0*/  VIADD R74, R32, 0xffffffe ;  /* 0x0ffffffe204a7836 */ /* 0x001fd80000000000 */
[----:B------:R-:W-:-:S05]  /*3dc0*/  @!P5 LOP3.LUT R24, RZ, R26, RZ, 0x33, !PT ;  /* 0x0000001aff18d212 */ /* 0x000fca00078e33ff */
[----:B------:R-:W-:-:S04]  /*3dd0*/  IMAD.MOV R12, RZ, RZ, -R24 ;  /* 0x000000ffff0c7224 */ /* 0x000fc800078e0a18 */
[----:B------:R-:W-:-:S05]  /*3de0*/  IMAD R77, R26, R12, R11 ;  /* 0x0000000c1a4d7224 */ /* 0x000fca00078e020b */
[----:B------:R-:W-:-:S05]  /*3df0*/  IABS R22, R77 ;  /* 0x0000004d00167213 */ /* 0x000fca0000000000 */
[----:B------:R-:W-:Y:S02]  /*3e00*/  IMAD.HI.U32 R12, R75, R22, RZ ;  /* 0x000000164b0c7227 */ /* 0x000fe400078e00ff */
[----:B------:R0:W1:Y:S03]  /*3e10*/  F2I.FTZ.U32.TRUNC.NTZ R75, R74 ;  /* 0x0000004a004b7305 */ /* 0x000066000021f000 */
[----:B------:R-:W-:-:S05]  /*3e20*/  IADD3 R73, PT, PT, -R12, RZ, RZ ;  /* 0x000000ff0c497210 */ /* 0x000fca0007ffe1ff */
[C---:B------:R-:W-:Y:S02]  /*3e30*/  IMAD R22, R79.reuse, R73, R22 ;  /* 0x000000494f167224 */ /* 0x040fe400078e0216 */
[----:B0-----:R-:W-:Y:S01]  /*3e40*/  HFMA2 R74, -RZ, RZ, 0, 0 ;  /* 0x00000000ff4a7431 */ /* 0x001fe200000001ff */
[----:B------:R-:W0:Y:S02]  /*3e50*/  LDC.64 R72, c[0x0][0x398] ;  /* 0x0000e600ff487b82 */ /* 0x000e240000000a00 */
        /* <DEDUP_REMOVED lines=9> */
[----:B------:R-:W-:Y:S02]  /*3ef0*/  IMAD.MOV.U32 R26, RZ, RZ, R12 ;  /* 0x000000ffff1a7224 */ /* 0x000fe400078e000c */
[----:B------:R-:W-:-:S04]  /*3f00*/  IMAD R83, R22, R81, RZ ;  /* 0x0000005116537224 */ /* 0x000fc800078e02ff */
[----:B------:R-:W-:-:S04]  /*3f10*/  IMAD.HI.U32 R83, R75, R83, R74 ;  /* 0x000000534b537227 */ /* 0x000fc800078e004a */
[----:B------:R-:W-:Y:S02]  /*3f20*/  @!P5 IADD3 R26, PT, PT, -R26, RZ, RZ ;  /* 0x000000ff1a1ad210 */ /* 0x000fe40007ffe1ff */
[----:B------:R-:W-:-:S13]  /*3f30*/  ISETP.NE.AND P5, PT, R28, RZ, PT ;  /* 0x000000ff1c00720c */ /* 0x000fda0003fa5270 */
[----:B------:R-:W-:Y:S02]  /*3f40*/  @!P5 LOP3.LUT R26, RZ, R28, RZ, 0x33, !PT ;  /* 0x0000001cff1ad212 */ /* 0x000fe400078e33ff */
[----:B--2---:R-:W-:-:S03]  /*3f50*/  ISETP.NE.U32.AND P5, PT, R78, 0x1, PT ;  /* 0x000000014e00780c */ /* 0x004fc60003fa5070 */
[----:B------:R-:W-:Y:S01]  /*3f60*/  IMAD.MOV R12, RZ, RZ, -R26 ;  /* 0x000000ffff0c7224 */ /* 0x000fe200078e0a1a */
[----:B------:R-:W-:-:S03]  /*3f70*/  ISETP.NE.AND.EX P5, PT, R79, RZ, PT, P5 ;  /* 0x000000ff4f00720c */ /* 0x000fc60003fa5350 */
[----:B------:R-:W-:Y:S01]  /*3f80*/  IMAD R77, R28, R12, R77 ;  /* 0x0000000c1c4d7224 */ /* 0x000fe200078e024d */
[----:B------:R-:W-:Y:S02]  /*3f90*/  SEL R24, R24, RZ, P5 ;  /* 0x000000ff18187207 */ /* 0x000fe40002800000 */
[----:B0-----:R-:W-:Y:S02]  /*3fa0*/  ISETP.NE.U32.AND P5, PT, R72, 0x1, PT ;  /* 0x000000014800780c */ /* 0x001fe40003fa5070 */
[----:B------:R-:W-:Y:S02]  /*3fb0*/  IABS R22, R77 ;  /* 0x0000004d00167213 */ /* 0x000fe40000000000 */
[----:B------:R-:W-:Y:S02]  /*3fc0*/  ISETP.NE.AND.EX P5, PT, R73, RZ, PT, P5 ;  /* 0x000000ff4900720c */ /* 0x000fe40003fa5350 */
[----:B------:R-:W0:Y:S01]  /*3fd0*/  LDC.64 R72, c[0x0][0x3a0] ;  /* 0x0000e800ff487b82 */ /* 0x000e220000000a00 */
[----:B------:R-:W-:Y:S01]  /*3fe0*/  IMAD.HI.U32 R12, R83, R22, RZ ;  /* 0x00000016530c7227 */ /* 0x000fe200078e00ff */
[----:B------:R-:W-:-:S03]  /*3ff0*/  SEL R26, R26, RZ, P5 ;  /* 0x000000ff1a1a7207 */ /* 0x000fc60002800000 */
        /* <DEDUP_REMOVED lines=36> */
.L_x_559:
[----:B------:R-:W-:Y:S05]  /*4240*/  BSYNC.RECONVERGENT B1 ;  /* 0x0000000000017941 */ /* 0x000fea0003800200 */
.L_x_558:
        /* <DEDUP_REMOVED lines=122> */
.L_x_561:
[----:B------:R-:W-:Y:S05]  /*49f0*/  BSYNC.RECONVERGENT B1 ;  /* 0x0000000000017941 */ /* 0x000fea0003800200 */
.L_x_560:
        /* <DEDUP_REMOVED lines=56> */
[----:B------:R-:W0:Y:S03]  /*4d80*/  LDC.64 R72, c[0x0][0x398] ;  /* 0x0000e600ff487b82 */ /* 0x000e260000000a00 */
[----:B------:R-:W-:-:S13]  /*4d90*/  ISETP.GT.U32.AND P1, PT, R77, R26, PT ;  /* 0x0000001a4d00720c */ /* 0x000fda0003f24070 */
[----:B------:R-:W-:Y:S02]  /*4da0*/  @!P1 IMAD.IADD R26, R26, 0x1, -R77 ;  /* 0x000000011a1a9824 */ /* 0x000fe400078e0a4d */
[----:B------:R-:W-:-:S03]  /*4db0*/  @!P1 VIADD R12, R12, 0x1 ;  /* 0x000000010c0c9836 */ /* 0x000fc60000000000 */
[----:B------:R-:W-:Y:S02]  /*4dc0*/  ISETP.GE.U32.AND P1, PT, R26, R77, PT ;  /* 0x0000004d1a00720c */ /* 0x000fe40003f26070 */
[----:B------:R-:W-:Y:S01]  /*4dd0*/  LOP3.LUT R26, R79, R32, RZ, 0x3c, !PT ;  /* 0x000000204f1a7212 */ /* 0x000fe200078e3cff */
[----:B------:R2:W3:Y:S02]  /*4de0*/  F2I.FTZ.U32.TRUNC.NTZ R77, R76 ;  /* 0x0000004c004d7305 */ /* 0x0004e4000021f000 */
[----:B--2---:R-:W-:-:S08]  /*4df0*/  HFMA2 R76, -RZ, RZ, 0, 0 ;  /* 0x00000000ff4c7431 */ /* 0x004fd000000001ff */
[----:B------:R-:W-:Y:S02]  /*4e00*/  @P1 IADD3 R12, PT, PT, R12, 0x1, RZ ;  /* 0x000000010c0c1810 */ /* 0x000fe40007ffe0ff */
[----:B------:R-:W-:-:S03]  /*4e10*/  ISETP.GE.AND P1, PT, R26, RZ, PT ;  /* 0x000000ff1a00720c */ /* 0x000fc60003f26270 */
[----:B------:R-:W-:Y:S02]  /*4e20*/  IMAD.MOV.U32 R30, RZ, RZ, R12 ;  /* 0x000000ffff1e7224 */ /* 0x000fe400078e000c */
[----:B---3--:R-:W-:-:S04]  /*4e30*/  IMAD.MOV R26, RZ, RZ, -R77 ;  /* 0x000000ffff1a7224 */ /* 0x008fc800078e0a4d */
[----:B------:R-:W-:-:S04]  /*4e40*/  IMAD R83, R26, R81, RZ ;  /* 0x000000511a537224 */ /* 0x000fc800078e02ff */
[----:B------:R-:W-:Y:S01]  /*4e50*/  @!P1 IADD3 R30, PT, PT, -R30, RZ, RZ ;  /* 0x000000ff1e1e9210 */ /* 0x000fe20007ffe1ff */
[----:B------:R-:W-:Y:S01]  /*4e60*/  IMAD.HI.U32 R83, R77, R83, R76 ;  /* 0x000000534d537227 */ /* 0x000fe200078e004c */
[----:B------:R-:W-:-:S13]  /*4e70*/  ISETP.NE.AND P1, PT, R32, RZ, PT ;  /* 0x000000ff2000720c */ /* 0x000fda0003f25270 */
[----:B------:R-:W-:Y:S02]  /*4e80*/  @!P1 LOP3.LUT R30, RZ, R32, RZ, 0x33, !PT ;  /* 0x00000020ff1e9212 */ /* 0x000fe400078e33ff */
[----:B-1----:R-:W-:-:S03]  /*4e90*/  ISETP.NE.U32.AND P1, PT, R74, 0x1, PT ;  /* 0x000000014a00780c */ /* 0x002fc60003f25070 */
        /* <DEDUP_REMOVED lines=46> */
.L_x_563:
[----:B------:R-:W-:Y:S05]  /*5180*/  BSYNC.RECONVERGENT B1 ;  /* 0x0000000000017941 */ /* 0x000fea0003800200 */
.L_x_562:
        /* <DEDUP_REMOVED lines=122> */
.L_x_565:
[----:B------:R-:W-:Y:S05]  /*5930*/  BSYNC.RECONVERGENT B1 ;  /* 0x0000000000017941 */ /* 0x000fea0003800200 */
.L_x_564:
        /* <DEDUP_REMOVED lines=120> */
.L_x_567:
[----:B------:R-:W-:Y:S05]  /*60c0*/  BSYNC.RECONVERGENT B1 ;  /* 0x0000000000017941 */ /* 0x000fea0003800200 */
.L_x_566:
        /* <DEDUP_REMOVED lines=122> */
.L_x_569:
[----:B------:R-:W-:Y:S05]  /*6870*/  BSYNC.RECONVERGENT B1 ;  /* 0x0000000000017941 */ /* 0x000fea0003800200 */
.L_x_568:
        /* <DEDUP_REMOVED lines=120> */
.L_x_571:
[----:B------:R-:W-:Y:S05]  /*7000*/  BSYNC.RECONVERGENT B1 ;  /* 0x0000000000017941 */ /* 0x000fea0003800200 */
.L_x_570:
        /* <DEDUP_REMOVED lines=122> */
.L_x_573:
[----:B------:R-:W-:Y:S05]  /*77b0*/  BSYNC.RECONVERGENT B1 ;  /* 0x0000000000017941 */ /* 0x000fea0003800200 */
.L_x_572:
        /* <DEDUP_REMOVED lines=120> */
.L_x_575:
[----:B------:R-:W-:Y:S05]  /*7f40*/  BSYNC.RECONVERGENT B1 ;  /* 0x0000000000017941 */ /* 0x000fea0003800200 */
.L_x_574:
        /* <DEDUP_REMOVED lines=122> */
.L_x_577:
[----:B------:R-:W-:Y:S05]  /*86f0*/  BSYNC.RECONVERGENT B1 ;  /* 0x0000000000017941 */ /* 0x000fea0003800200 */
.L_x_576:
        /* <DEDUP_REMOVED lines=120> */
.L_x_579:
[----:B------:R-:W-:Y:S05]  /*8e80*/  BSYNC.RECONVERGENT B1 ;  /* 0x0000000000017941 */ /* 0x000fea0003800200 */
.L_x_578:
        /* <DEDUP_REMOVED lines=122> */
.L_x_581:
[----:B------:R-:W-:Y:S05]  /*9630*/  BSYNC.RECONVERGENT B1 ;  /* 0x0000000000017941 */ /* 0x000fea0003800200 */
.L_x_580:
        /* <DEDUP_REMOVED lines=53> */
[----:B------:R-:W-:Y:S02]  /*9990*/  IADD3 R73, PT, PT, -R12, RZ, RZ ;  /* 0x000000ff0c497210 */ /* 0x000fe40007ffe1ff */
[----:B0-----:R-:W-:-:S03]  /*99a0*/  IADD3 R76, PT, PT, R56, 0xffffffe, RZ ;  /* 0x0ffffffe384c7810 */ /* 0x001fc60007ffe0ff */
        /* <DEDUP_REMOVED lines=8> */
[----:B--2---:R-:W-:-:S08]  /*9a30*/  IMAD.MOV.U32 R76, RZ, RZ, RZ ;  /* 0x000000ffff4c7224 */ /* 0x004fd000078e00ff */
[----:B------:R-:W-:Y:S02]  /*9a40*/  @P5 IADD3 R12, PT, PT, R12, 0x1, RZ ;  /* 0x000000010c0c5810 */ /* 0x000fe40007ffe0ff */
[----:B------:R-:W-:-:S03]  /*9a50*/  ISETP.GE.AND P5, PT, R46, RZ, PT ;  /* 0x000000ff2e00720c */ /* 0x000fc60003fa6270 */
[----:B------:R-:W-:Y:S02]  /*9a60*/  IMAD.MOV.U32 R50, RZ, RZ, R12 ;  /* 0x000000ffff327224 */ /* 0x000fe400078e000c */
[----:B---3--:R-:W-:-:S08]  /*9a70*/  IMAD.MOV R46, RZ, RZ, -R77 ;  /* 0x000000ffff2e7224 */ /* 0x008fd000078e0a4d */
[----:B------:R-:W-:Y:S01]  /*9a80*/  @!P5 IMAD.MOV R50, RZ, RZ, -R50 ;  /* 0x000000ffff32d224 */ /* 0x000fe200078e0a32 */
[----:B------:R-:W-:-:S13]  /*9a90*/  ISETP.NE.AND P5, PT, R52, RZ, PT ;  /* 0x000000ff3400720c */ /* 0x000fda0003fa5270 */
[----:B------:R-:W-:Y:S02]  /*9aa0*/  @!P5 LOP3.LUT R50, RZ, R52, RZ, 0x33, !PT ;  /* 0x00000034ff32d212 */ /* 0x000fe400078e33ff */
[----:B-1----:R-:W-:-:S03]  /*9ab0*/  ISETP.NE.U32.AND P5, PT, R74, 0x1, PT ;  /* 0x000000014a00780c */ /* 0x002fc60003fa5070 */
[----:B------:R-:W-:Y:S01]  /*9ac0*/  IMAD.MOV R12, RZ, RZ, -R50 ;  /* 0x000000ffff0c7224 */ /* 0x000fe200078e0a32 */
[----:B------:R-:W-:-:S03]  /*9ad0*/  ISETP.NE.AND.EX P5, PT, R75, RZ, PT, P5 ;  /* 0x000000ff4b00720c */ /* 0x000fc60003fa5350 */
[----:B------:R-:W-:Y:S01]  /*9ae0*/  IMAD R79, R52, R12, R79 ;  /* 0x0000000c344f7224 */ /* 0x000fe200078e024f */
[----:B------:R-:W-:Y:S02]  /*9af0*/  MOV R12, R46 ;  /* 0x0000002e000c7202 */ /* 0x000fe40000000f00 */
[----:B------:R-:W-:Y:S02]  /*9b00*/  SEL R48, R48, RZ, P5 ;  /* 0x000000ff30307207 */ /* 0x000fe40002800000 */
[----:B------:R-:W-:Y:S01]  /*9b10*/  IABS R46, R79 ;  /* 0x0000004f002e7213 */ /* 0x000fe20000000000 */
[----:B------:R-:W-:Y:S01]  /*9b20*/  IMAD R83, R12, R81, RZ ;  /* 0x000000510c537224 */ /* 0x000fe200078e02ff */
[----:B0-----:R-:W-:-:S03]  /*9b30*/  ISETP.NE.U32.AND P5, PT, R72, 0x1, PT ;  /* 0x000000014800780c */ /* 0x001fc60003fa5070 */
        /* <DEDUP_REMOVED lines=9> */
[----:B------:R-:W-:Y:S01]  /*9bd0*/  @!P5 IMAD.IADD R46, R46, 0x1, -R81 ;  /* 0x000000012e2ed824 */ /* 0x000fe200078e0a51 */
[----:B------:R-:W-:-:S04]  /*9be0*/  @!P5 IADD3 R12, PT, PT, R12, 0x1, RZ ;  /* 0x000000010c0cd810 */ /* 0x000fc80007ffe0ff */
[----:B------:R-:W-:Y:S02]  /*9bf0*/  ISETP.GE.U32.AND P5, PT, R46, R81, PT ;  /* 0x000000512e00720c */ /* 0x000fe40003fa6070 */
[----:B------:R-:W-:-:S11]  /*9c00*/  LOP3.LUT R46, R79, R54, RZ, 0x3c, !PT ;  /* 0x000000364f2e7212 */ /* 0x000fd600078e3cff */
[----:B------:R-:W-:Y:S01]  /*9c10*/  @P5 VIADD R12, R12, 0x1 ;  /* 0x000000010c0c5836 */ /* 0x000fe20000000000 */
[----:B------:R-:W-:-:S13]  /*9c20*/  ISETP.GE.AND P5, PT, R46, RZ, PT ;  /* 0x000000ff2e00720c */ /* 0x000fda0003fa6270 */
[----:B------:R-:W-:Y:S02]  /*9c30*/  @!P5 IADD3 R12, PT, PT, -R12, RZ, RZ ;  /* 0x000000ff0c0cd210 */ /* 0x000fe40007ffe1ff */
[----:B------:R-:W-:-:S13]  /*9c40*/  ISETP.NE.AND P5, PT, R54, RZ, PT ;  /* 0x000000ff3600720c */ /* 0x000fda0003fa5270 */
[----:B------:R-:W-:Y:S02]  /*9c50*/  @!P5 LOP3.LUT R12, RZ, R54, RZ, 0x33, !PT ;  /* 0x00000036ff0cd212 */ /* 0x000fe400078e33ff */
[----:B-1----:R-:W-:-:S03]  /*9c60*/  ISETP.NE.U32.AND P5, PT, R74, 0x1, PT ;  /* 0x000000014a00780c */ /* 0x002fc60003fa5070 */
[----:B------:R-:W-:Y:S01]  /*9c70*/  IMAD.MOV R52, RZ, RZ, -R12 ;  /* 0x000000ffff347224 */ /* 0x000fe200078e0a0c */
[----:B------:R-:W-:Y:S01]  /*9c80*/  ISETP.NE.AND.EX P5, PT, R75, RZ, PT, P5 ;  /* 0x000000ff4b00720c */ /* 0x000fe20003fa5350 */
[----:B------:R-:W-:-:S03]  /*9c90*/  IMAD R75, R48, UR36, RZ ;  /* 0x00000024304b7c24 */ /* 0x000fc6000f8e02ff */
[----:B------:R-:W-:Y:S01]  /*9ca0*/  SEL R46, R12, RZ, P5 ;  /* 0x000000ff0c2e7207 */ /* 0x000fe20002800000 */
[----:B------:R-:W-:Y:S01]  /*9cb0*/  IMAD R12, R54, R52, R79 ;  /* 0x00000034360c7224 */ /* 0x000fe200078e024f */
[----:B0-----:R-:W-:Y:S01]  /*9cc0*/  ISETP.NE.U32.AND P5, PT, R72, 0x1, PT ;  /* 0x000000014800780c */ /* 0x001fe20003fa5070 */
[----:B------:R-:W-:Y:S01]  /*9cd0*/  IMAD R75, R50, UR37, R75 ;  /* 0x00000025324b7c24 */ /* 0x000fe2000f8e024b */
[----:B------:R-:W-:Y:S02]  /*9ce0*/  SHF.R.S64 R72, RZ, 0x1e, R11 ;  /* 0x0000001eff487819 */ /* 0x000fe4000000100b */
        /* <DEDUP_REMOVED lines=14> */
.L_x_583:
[----:B------:R-:W-:Y:S05]  /*9dd0*/  BSYNC.RECONVERGENT B1 ;  /* 0x0000000000017941 */ /* 0x000fea0003800200 */
.L_x_582:
        /* <DEDUP_REMOVED lines=16> */
[----:B0-----:R-:W-:-:S06]  /*9ee0*/  IADD3 R72, PT, PT, R12, 0xffffffe, RZ ;  /* 0x0ffffffe0c487810 */ /* 0x001fcc0007ffe0ff */
[----:B------:R0:W2:Y:S02]  /*9ef0*/  F2I.FTZ.U32.TRUNC.NTZ R73, R72 ;  /* 0x0000004800497305 */ /* 0x0000a4000021f000 */
[----:B0-----:R-:W-:Y:S02]  /*9f00*/  IMAD.MOV.U32 R72, RZ, RZ, RZ ;  /* 0x000000ffff487224 */ /* 0x001fe400078e00ff */
[----:B--2---:R-:W-:-:S04]  /*9f10*/  IMAD.MOV R48, RZ, RZ, -R73 ;  /* 0x000000ffff307224 */ /* 0x004fc800078e0a49 */
[----:B------:R-:W-:Y:S01]  /*9f20*/  IMAD R77, R48, R75, RZ ;  /* 0x0000004b304d7224 */ /* 0x000fe200078e02ff */
[----:B------:R-:W-:-:S03]  /*9f30*/  IABS R48, R11 ;  /* 0x0000000b00307213 */ /* 0x000fc60000000000 */
[----:B------:R-:W-:-:S06]  /*9f40*/  IMAD.HI.U32 R77, R73, R77, R72 ;  /* 0x0000004d494d7227 */ /* 0x000fcc00078e0048 */
        /* <DEDUP_REMOVED lines=10> */
[----:B------:R-:W-:Y:S01]  /*9ff0*/  LOP3.LUT R48, R11, R52, RZ, 0x3c, !PT ;  /* 0x000000340b307212 */ /* 0x000fe200078e3cff */
[----:B0-----:R-:W-:Y:S02]  /*a000*/  VIADD R72, R56, 0xffffffe ;  /* 0x0ffffffe38487836 */ /* 0x001fe40000000000 */
[----:B------:R-:W0:Y:S02]  /*a010*/  LDC R56, c[0x0][0x3c0] ;  /* 0x0000f000ff387b82 */ /* 0x000e240000000800 */
[----:B------:R1:W2:Y:S06]  /*a020*/  F2I.FTZ.U32.TRUNC.NTZ R73, R72 ;  /* 0x0000004800497305 */ /* 0x0002ac000021f000 */
[----:B------:R-:W-:-:S02]  /*a030*/  @P6 IADD3 R12, PT, PT, R12, 0x1, RZ ;  /* 0x000000010c0c6810 */ /* 0x000fc40007ffe0ff */
[----:B------:R-:W-:-:S03]  /*a040*/  ISETP.GE.AND P6, PT, R48, RZ, PT ;  /* 0x000000ff3000720c */ /* 0x000fc60003fc6270 */
[----:B------:R-:W-:Y:S02]  /*a050*/  IMAD.MOV.U32 R50, RZ, RZ, R12 ;  /* 0x000000ffff327224 */ /* 0x000fe400078e000c */
[----:B-1----:R-:W-:Y:S02]  /*a060*/  HFMA2 R72, -RZ, RZ, 0, 0 ;  /* 0x00000000ff487431 */ /* 0x002fe400000001ff */
[----:B--2---:R-:W-:-:S06]  /*a070*/  IMAD.MOV R48, RZ, RZ, -R73 ;  /* 0x000000ffff307224 */ /* 0x004fcc00078e0a49 */
[----:B------:R-:W-:Y:S01]  /*a080*/  @!P6 IADD3 R50, PT, PT, -R50, RZ, RZ ;  /* 0x000000ff3232e210 */ /* 0x000fe20007ffe1ff */
[----:B------:R-:W-:Y:S01]  /*a090*/  IMAD R75, R48, R77, RZ ;  /* 0x0000004d304b7224 */ /* 0x000fe200078e02ff */
[----:B------:R-:W-:Y:S02]  /*a0a0*/  ISETP.NE.AND P6, PT, R52, RZ, PT ;  /* 0x000000ff3400720c */ /* 0x000fe40003fc5270 */
[----:B0-----:R-:W-:Y:S01]  /*a0b0*/  IABS R81, R56 ;  /* 0x0000003800517213 */ /* 0x001fe20000000000 */
[----:B------:R-:W-:-:S03]  /*a0c0*/  IMAD.HI.U32 R75, R73, R75, R72 ;  /* 0x0000004b494b7227 */ /* 0x000fc600078e0048 */
[----:B------:R-:W0:Y:S07]  /*a0d0*/  I2F.RP R58, R81 ;  /* 0x00000051003a7306 */ /* 0x000e2e0000209400 */
[----:B------:R-:W-:-:S05]  /*a0e0*/  @!P6 LOP3.LUT R50, RZ, R52, RZ, 0x33, !PT ;  /* 0x00000034ff32e212 */ /* 0x000fca00078e33ff */
[----:B------:R-:W-:Y:S01]  /*a0f0*/  IMAD.MOV R12, RZ, RZ, -R50 ;  /* 0x000000ffff0c7224 */ /* 0x000fe200078e0a32 */
[----:B0-----:R-:W0:Y:S03]  /*a100*/  MUFU.RCP R58, R58 ;  /* 0x0000003a003a7308 */ /* 0x001e260000001000 */
[----:B------:R-:W-:-:S05]  /*a110*/  IMAD R79, R52, R12, R11 ;  /* 0x0000000c344f7224 */ /* 0x000fca00078e020b */
[----:B------:R-:W-:-:S05]  /*a120*/  IABS R48, R79 ;  /* 0x0000004f00307213 */ /* 0x000fca0000000000 */
[----:B------:R-:W-:Y:S02]  /*a130*/  IMAD.HI.U32 R12, R75, R48, RZ ;  /* 0x000000304b0c7227 */ /* 0x000fe400078e00ff */
[----:B------:R-:W1:Y:S02]  /*a140*/  LDC.64 R74, c[0x0][0x390] ;  /* 0x0000e400ff4a7b82 */ /* 0x000e640000000a00 */
[----:B------:R-:W-:Y:S02]  /*a150*/  IMAD.MOV R73, RZ, RZ, -R12 ;  /* 0x000000ffff497224 */ /* 0x000fe400078e0a0c */
[----:B0-----:R-:W-:Y:S02]  /*a160*/  VIADD R76, R58, 0xffffffe ;  /* 0x0ffffffe3a4c7836 */ /* 0x001fe40000000000 */
[C---:B------:R-:W-:Y:S02]  /*a170*/  IMAD R48, R77.reuse, R73, R48 ;  /* 0x000000494d307224 */ /* 0x040fe400078e0230 */
[----:B------:R-:W0:Y:S03]  /*a180*/  LDC.64 R72, c[0x0][0x398] ;  /* 0x0000e600ff487b82 */ /* 0x000e260000000a00 */
[----:B------:R-:W-:-:S13]  /*a190*/  ISETP.GT.U32.AND P6, PT, R77, R48, PT ;  /* 0x000000304d00720c */ /* 0x000fda0003fc4070 */
[----:B------:R-:W-:Y:S01]  /*a1a0*/  @!P6 IADD3 R48, PT, PT, R48, -R77, RZ ;  /* 0x8000004d3030e210 */ /* 0x000fe20007ffe0ff */
[----:B------:R-:W-:-:S03]  /*a1b0*/  @!P6 VIADD R12, R12, 0x1 ;  /* 0x000000010c0ce836 */ /* 0x000fc60000000000 */
[----:B------:R-:W-:Y:S02]  /*a1c0*/  ISETP.GE.U32.AND P6, PT, R48, R77, PT ;  /* 0x0000004d3000720c */ /* 0x000fe40003fc6070 */
[----:B------:R-:W-:Y:S01]  /*a1d0*/  LOP3.LUT R48, R79, R54, RZ, 0x3c, !PT ;  /* 0x000000364f307212 */ /* 0x000fe200078e3cff */
[----:B------:R2:W3:Y:S02]  /*a1e0*/  F2I.FTZ.U32.TRUNC.NTZ R77, R76 ;  /* 0x0000004c004d7305 */ /* 0x0004e4000021f000 */
[----:B--2---:R-:W-:-:S08]  /*a1f0*/  IMAD.MOV.U32 R76, RZ, RZ, RZ ;  /* 0x000000ffff4c7224 */ /* 0x004fd000078e00ff */
[----:B------:R-:W-:Y:S01]  /*a200*/  @P6 VIADD R12, R12, 0x1 ;  /* 0x000000010c0c6836 */ /* 0x000fe20000000000 */
[----:B------:R-:W-:-:S03]  /*a210*/  ISETP.GE.AND P6, PT, R48, RZ, PT ;  /* 0x000000ff3000720c */ /* 0x000fc60003fc6270 */
[----:B------:R-:W-:-:S10]  /*a220*/  IMAD.MOV.U32 R52, RZ, RZ, R12 ;  /* 0x000000ffff347224 */ /* 0x000fd400078e000c */
[----:B------:R-:W-:Y:S02]  /*a230*/  @!P6 IADD3 R52, PT, PT, -R52, RZ, RZ ;  /* 0x000000ff3434e210 */ /* 0x000fe40007ffe1ff */
[----:B------:R-:W-:-:S13]  /*a240*/  ISETP.NE.AND P6, PT, R54, RZ, PT ;  /* 0x000000ff3600720c */ /* 0x000fda0003fc5270 */
[----:B------:R-:W-:Y:S02]  /*a250*/  @!P6 LOP3.LUT R52, RZ, R54, RZ, 0x33, !PT ;  /* 0x00000036ff34e212 */ /* 0x000fe400078e33ff */
[----:B-1----:R-:W-:-:S03]  /*a260*/  ISETP.NE.U32.AND P6, PT, R74, 0x1, PT ;  /* 0x000000014a00780c */ /* 0x002fc60003fc5070 */
[----:B------:R-:W-:Y:S01]  /*a270*/  IMAD.MOV R12, RZ, RZ, -R52 ;  /* 0x000000ffff0c7224 */ /* 0x000fe200078e0a34 */
[----:B------:R-:W-:-:S03]  /*a280*/  ISETP.NE.AND.EX P6, PT, R75, RZ, PT, P6 ;  /* 0x000000ff4b00720c */ /* 0x000fc60003fc5360 */
[----:B------:R-:W-:Y:S01]  /*a290*/  IMAD R79, R54, R12, R79 ;  /* 0x0000000c364f7224 */ /* 0x000fe200078e024f */
[----:B---3--:R-:W-:Y:S02]  /*a2a0*/  IADD3 R12, PT, PT, RZ, -R77, RZ ;  /* 0x8000004dff0c7210 */ /* 0x008fe40007ffe0ff */
        /* <DEDUP_REMOVED lines=22> */
[----:B0-----:R-:W-:Y:S02]  /*a410*/  ISETP.NE.U32.AND P6, PT, R72, 0x1, PT ;  /* 0x000000014800780c */ /* 0x001fe40003fc5070 */
[----:B------:R-:W-:Y:S01]  /*a420*/  SHF.R.S64 R72, RZ, 0x1e, R11 ;  /* 0x0000001eff487819 */ /* 0x000fe2000000100b */
[----:B------:R-:W-:Y:S01]  /*a430*/  IMAD.MOV R54, RZ, RZ, -R12 ;  /* 0x000000ffff367224 */ /* 0x000fe200078e0a0c */
[----:B------:R-:W-:Y:S01]  /*a440*/  ISETP.NE.AND.EX P6, PT, R73, RZ, PT, P6 ;  /* 0x000000ff4900720c */ /* 0x000fe20003fc5360 */
[----:B------:R-:W-:-:S03]  /*a450*/  IMAD R73, R50, UR36, RZ ;  /* 0x0000002432497c24 */ /* 0x000fc6000f8e02ff */
        /* <DEDUP_REMOVED lines=18> */
.L_x_585:
[----:B------:R-:W-:Y:S05]  /*a580*/  BSYNC.RECONVERGENT B1 ;  /* 0x0000000000017941 */ /* 0x000fea0003800200 */
.L_x_584:
        /* <DEDUP_REMOVED lines=14> */
[----:B-1----:R-:W-:-:S07]  /*a670*/  IABS R79, R56 ;  /* 0x00000038004f7213 */ /* 0x002fce0000000000 */
[----:B------:R-:W1:Y:S01]  /*a680*/  I2F.RP R58, R79 ;  /* 0x0000004f003a7306 */ /* 0x000e620000209400 */
[----:B--2---:R-:W-:-:S07]  /*a690*/  IABS R81, R60 ;  /* 0x0000003c00517213 */ /* 0x004fce0000000000 */
[----:B0-----:R-:W0:Y:S08]  /*a6a0*/  MUFU.RCP R12, R12 ;  /* 0x0000000c000c7308 */ /* 0x001e300000001000 */
[----:B-1----:R-:W-:Y:S01]  /*a6b0*/  MUFU.RCP R58, R58 ;  /* 0x0000003a003a7308 */ /* 0x002fe20000001000 */
[----:B0-----:R-:W-:-:S07]  /*a6c0*/  IADD3 R72, PT, PT, R12, 0xffffffe, RZ ;  /* 0x0ffffffe0c487810 */ /* 0x001fce0007ffe0ff */
[----:B------:R0:W1:Y:S02]  /*a6d0*/  F2I.FTZ.U32.TRUNC.NTZ R73, R72 ;  /* 0x0000004800497305 */ /* 0x000064000021f000 */
[----:B0-----:R-:W-:Y:S02]  /*a6e0*/  IMAD.MOV.U32 R72, RZ, RZ, RZ ;  /* 0x000000ffff487224 */ /* 0x001fe400078e00ff */
[----:B-1----:R-:W-:-:S04]  /*a6f0*/  IMAD.MOV R50, RZ, RZ, -R73 ;  /* 0x000000ffff327224 */ /* 0x002fc800078e0a49 */
[----:B------:R-:W-:Y:S01]  /*a700*/  IMAD R77, R50, R75, RZ ;  /* 0x0000004b324d7224 */ /* 0x000fe200078e02ff */
[----:B------:R-:W-:-:S03]  /*a710*/  IABS R50, R11 ;  /* 0x0000000b00327213 */ /* 0x000fc60000000000 */
[----:B------:R-:W-:-:S04]  /*a720*/  IMAD.HI.U32 R77, R73, R77, R72 ;  /* 0x0000004d494d7227 */ /* 0x000fc800078e0048 */
[----:B------:R-:W-:Y:S02]  /*a730*/  VIADD R72, R58, 0xffffffe ;  /* 0x0ffffffe3a487836 */ /* 0x000fe40000000000 */
[----:B------:R-:W-:Y:S01]  /*a740*/  IMAD.HI.U32 R12, R77, R50, RZ ;  /* 0x000000324d0c7227 */ /* 0x000fe200078e00ff */
[----:B------:R-:W0:Y:S04]  /*a750*/  I2F.RP R58, R81 ;  /* 0x00000051003a7306 */ /* 0x000e280000209400 */
[----:B------:R-:W-:-:S05]  /*a760*/  IADD3 R73, PT, PT, -R12, RZ, RZ ;  /* 0x000000ff0c497210 */ /* 0x000fca0007ffe1ff */
[C---:B------:R-:W-:Y:S02]  /*a770*/  IMAD R50, R75.reuse, R73, R50 ;  /* 0x000000494b327224 */ /* 0x040fe400078e0232 */
[----:B------:R1:W2:Y:S03]  /*a780*/  F2I.FTZ.U32.TRUNC.NTZ R73, R72 ;  /* 0x0000004800497305 */ /* 0x0002a6000021f000 */
[----:B------:R-:W-:-:S05]  /*a790*/  ISETP.GT.U32.AND P1, PT, R75, R50, PT ;  /* 0x000000324b00720c */ /* 0x000fca0003f24070 */
[----:B0-----:R-:W0:Y:S01]  /*a7a0*/  MUFU.RCP R58, R58 ;  /* 0x0000003a003a7308 */ /* 0x001e220000001000 */
[----:B-1----:R-:W-:-:S07]  /*a7b0*/  MOV R72, RZ ;  /* 0x000000ff00487202 */ /* 0x002fce0000000f00 */
[----:B------:R-:W-:Y:S02]  /*a7c0*/  @!P1 IMAD.IADD R50, R50, 0x1, -R75 ;  /* 0x0000000132329824 */ /* 0x000fe400078e0a4b */
[----:B------:R-:W-:-:S03]  /*a7d0*/  @!P1 VIADD R12, R12, 0x1 ;  /* 0x000000010c0c9836 */ /* 0x000fc60000000000 */
[----:B------:R-:W-:Y:S02]  /*a7e0*/  ISETP.GE.U32.AND P1, PT, R50, R75, PT ;  /* 0x0000004b3200720c */ /* 0x000fe40003f26070 */
[----:B------:R-:W-:-:S11]  /*a7f0*/  LOP3.LUT R50, R11, R54, RZ, 0x3c, !PT ;  /* 0x000000360b327212 */ /* 0x000fd600078e3cff */
[----:B------:R-:W-:Y:S02]  /*a800*/  @P1 IADD3 R12, PT, PT, R12, 0x1, RZ ;  /* 0x000000010c0c1810 */ /* 0x000fe40007ffe0ff */
[----:B------:R-:W-:Y:S01]  /*a810*/  ISETP.GE.AND P1, PT, R50, RZ, PT ;  /* 0x000000ff3200720c */ /* 0x000fe20003f26270 */
[----:B--2---:R-:W-:Y:S02]  /*a820*/  IMAD.MOV R50, RZ, RZ, -R73 ;  /* 0x000000ffff327224 */ /* 0x004fe400078e0a49 */
[----:B------:R-:W-:Y:S02]  /*a830*/  IMAD.MOV.U32 R52, RZ, RZ, R12 ;  /* 0x000000ffff347224 */ /* 0x000fe400078e000c */
[----:B------:R-:W-:-:S04]  /*a840*/  IMAD R75, R50, R79, RZ ;  /* 0x0000004f324b7224 */ /* 0x000fc800078e02ff */
[----:B------:R-:W-:-:S04]  /*a850*/  IMAD.HI.U32 R75, R73, R75, R72 ;  /* 0x0000004b494b7227 */ /* 0x000fc800078e0048 */
[----:B------:R-:W-:Y:S01]  /*a860*/  @!P1 IADD3 R52, PT, PT, -R52, RZ, RZ ;  /* 0x000000ff34349210 */ /* 0x000fe20007ffe1ff */
[----:B0-----:R-:W-:Y:S01]  /*a870*/  VIADD R72, R58, 0xffffffe ;  /* 0x0ffffffe3a487836 */ /* 0x001fe20000000000 */
[----:B------:R-:W-:-:S13]  /*a880*/  ISETP.NE.AND P1, PT, R54, RZ, PT ;  /* 0x000000ff3600720c */ /* 0x000fda0003f25270 */
[----:B------:R-:W-:-:S05]  /*a890*/  @!P1 LOP3.LUT R52, RZ, R54, RZ, 0x33, !PT ;  /* 0x00000036ff349212 */ /* 0x000fca00078e33ff */
[----:B------:R-:W-:-:S04]  /*a8a0*/  IMAD.MOV R12, RZ, RZ, -R52 ;  /* 0x000000ffff0c7224 */ /* 0x000fc800078e0a34 */
[----:B------:R-:W-:-:S05]  /*a8b0*/  IMAD R77, R54, R12, R11 ;  /* 0x0000000c364d7224 */ /* 0x000fca00078e020b */
[----:B------:R-:W-:-:S05]  /*a8c0*/  IABS R50, R77 ;  /* 0x0000004d00327213 */ /* 0x000fca0000000000 */
[----:B------:R-:W-:-:S04]  /*a8d0*/  IMAD.HI.U32 R12, R75, R50, RZ ;  /* 0x000000324b0c7227 */ /* 0x000fc800078e00ff */
[----:B------:R-:W-:-:S04]  /*a8e0*/  IMAD.MOV R73, RZ, RZ, -R12 ;  /* 0x000000ffff497224 */ /* 0x000fc800078e0a0c */
[C---:B------:R-:W-:Y:S02]  /*a8f0*/  IMAD R50, R79.reuse, R73, R50 ;  /* 0x000000494f327224 */ /* 0x040fe400078e0232 */
[----:B------:R0:W1:Y:S03]  /*a900*/  F2I.FTZ.U32.TRUNC.NTZ R73, R72 ;  /* 0x0000004800497305 */ /* 0x000066000021f000 */
[----:B------:R-:W-:Y:S01]  /*a910*/  ISETP.GT.U32.AND P1, PT, R79, R50, PT ;  /* 0x000000324f00720c */ /* 0x000fe20003f24070 */
[----:B0-----:R-:W-:-:S12]  /*a920*/  IMAD.MOV.U32 R72, RZ, RZ, RZ ;  /* 0x000000ffff487224 */ /* 0x001fd800078e00ff */
[----:B------:R-:W-:Y:S01]  /*a930*/  @!P1 IADD3 R50, PT, PT, R50, -R79, RZ ;  /* 0x8000004f32329210 */ /* 0x000fe20007ffe0ff */
[----:B------:R-:W-:-:S03]  /*a940*/  @!P1 VIADD R12, R12, 0x1 ;  /* 0x000000010c0c9836 */ /* 0x000fc60000000000 */
[----:B------:R-:W-:Y:S02]  /*a950*/  ISETP.GE.U32.AND P1, PT, R50, R79, PT ;  /* 0x0000004f3200720c */ /* 0x000fe40003f26070 */
[----:B------:R-:W-:-:S11]  /*a960*/  LOP3.LUT R50, R77, R56, RZ, 0x3c, !PT ;  /* 0x000000384d327212 */ /* 0x000fd600078e3cff */
[----:B------:R-:W-:Y:S01]  /*a970*/  @P1 VIADD R12, R12, 0x1 ;  /* 0x000000010c0c1836 */ /* 0x000fe20000000000 */
[----:B------:R-:W-:Y:S02]  /*a980*/  ISETP.GE.AND P1, PT, R50, RZ, PT ;  /* 0x000000ff3200720c */ /* 0x000fe40003f26270 */
[----:B-1----:R-:W-:Y:S01]  /*a990*/  IADD3 R50, PT, PT, RZ, -R73, RZ ;  /* 0x80000049ff327210 */ /* 0x002fe20007ffe0ff */
[----:B------:R-:W-:-:S04]  /*a9a0*/  IMAD.MOV.U32 R54, RZ, RZ, R12 ;  /* 0x000000ffff367224 */ /* 0x000fc800078e000c */
[----:B------:R-:W-:-:S04]  /*a9b0*/  IMAD.MOV.U32 R12, RZ, RZ, R50 ;  /* 0x000000ffff0c7224 */ /* 0x000fc800078e0032 */
[----:B------:R-:W-:Y:S02]  /*a9c0*/  IMAD R75, R12, R81, RZ ;  /* 0x000000510c4b7224 */ /* 0x000fe400078e02ff */
[----:B------:R-:W-:Y:S02]  /*a9d0*/  @!P1 IADD3 R54, PT, PT, -R54, RZ, RZ ;  /* 0x000000ff36369210 */ /* 0x000fe40007ffe1ff */
[----:B------:R-:W-:Y:S01]  /*a9e0*/  ISETP.NE.AND P1, PT, R56, RZ, PT ;  /* 0x000000ff3800720c */ /* 0x000fe20003f25270 */
[----:B------:R-:W-:Y:S02]  /*a9f0*/  IMAD.HI.U32 R79, R73, R75, R72 ;  /* 0x0000004b494f7227 */ /* 0x000fe400078e0048 */
[----:B------:R-:W0:Y:S08]  /*aa00*/  LDC.64 R74, c[0x0][0x390] ;  /* 0x0000e400ff4a7b82 */ /* 0x000e300000000a00 */
[----:B------:R-:W1:Y:S02]  /*aa10*/  LDC.64 R72, c[0x0][0x398] ;  /* 0x0000e600ff487b82 */ /* 0x000e640000000a00 */
[----:B------:R-:W-:-:S05]  /*aa20*/  @!P1 LOP3.LUT R54, RZ, R56, RZ, 0x33, !PT ;  /* 0x00000038ff369212 */ /* 0x000fca00078e33ff */
[----:B------:R-:W-:-:S04]  /*aa30*/  IMAD.MOV R12, RZ, RZ, -R54 ;  /* 0x000000ffff0c7224 */ /* 0x000fc800078e0a36 */
[----:B------:R-:W-:-:S05]  /*aa40*/  IMAD R77, R56, R12, R77 ;  /* 0x0000000c384d7224 */ /* 0x000fca00078e024d */
[----:B------:R-:W-:Y:S02]  /*aa50*/  IABS R50, R77 ;  /* 0x0000004d00327213 */ /* 0x000fe40000000000 */
[----:B0-----:R-:W-:-:S03]  /*aa60*/  ISETP.NE.U32.AND P1, PT, R74, 0x1, PT ;  /* 0x000000014a00780c */ /* 0x001fc60003f25070 */
[----:B------:R-:W-:Y:S01]  /*aa70*/  IMAD.HI.U32 R12, R79, R50, RZ ;  /* 0x000000324f0c7227 */ /* 0x000fe200078e00ff */
[----:B------:R-:W-:-:S04]  /*aa80*/  ISETP.NE.AND.EX P1, PT, R75, RZ, PT, P1 ;  /* 0x000000ff4b00720c */ /* 0x000fc80003f25310 */
[----:B------:R-:W-:Y:S02]  /*aa90*/  SEL R52, R52, RZ, P1 ;  /* 0x000000ff34347207 */ /* 0x000fe40000800000 */
[----:B------:R-:W-:Y:S02]  /*aaa0*/  IADD3 R75, PT, PT, -R12, RZ, RZ ;  /* 0x000000ff0c4b7210 */ /* 0x000fe40007ffe1ff */
[----:B-1----:R-:W-:-:S03]  /*aab0*/  ISETP.NE.U32.AND P1, PT, R72, 0x1, PT ;  /* 0x000000014800780c */ /* 0x002fc60003f25070 */
[----:B------:R-:W-:Y:S01]  /*aac0*/  IMAD R50, R81, R75, R50 ;  /* 0x0000004b51327224 */ /* 0x000fe200078e0232 */
[----:B------:R-:W-:Y:S01]  /*aad0*/  ISETP.NE.AND.EX P1, PT, R73, RZ, PT, P1 ;  /* 0x000000ff4900720c */ /* 0x000fe20003f25310 */
[----:B------:R-:W0:Y:S03]  /*aae0*/  LDC.64 R74, c[0x0][0x3a8] ;  /* 0x0000ea00ff4a7b82 */ /* 0x000e260000000a00 */
[----:B------:R-:W-:Y:S02]  /*aaf0*/  SEL R54, R54, RZ, P1 ;  /* 0x000000ff36367207 */ /* 0x000fe40000800000 */
[----:B------:R-:W-:-:S03]  /*ab00*/  ISETP.GT.U32.AND P1, PT, R81, R50, PT ;  /* 0x000000325100720c */ /* 0x000fc60003f24070 */
[----:B------:R-:W1:Y:S10]  /*ab10*/  LDC.64 R72, c[0x0][0x3a0] ;  /* 0x0000e800ff487b82 */ /* 0x000e740000000a00 */
[----:B------:R-:W-:-:S02]  /*ab20*/  @!P1 IMAD.IADD R50, R50, 0x1, -R81 ;  /* 0x0000000132329824 */ /* 0x000fc400078e0a51 */
[----:B------:R-:W-:-:S03]  /*ab30*/  @!P1 VIADD R12, R12, 0x1 ;  /* 0x000000010c0c9836 */ /* 0x000fc60000000000 */
[----:B------:R-:W-:Y:S02]  /*ab40*/  ISETP.GE.U32.AND P1, PT, R50, R81, PT ;  /* 0x000000513200720c */ /* 0x000fe40003f26070 */
[----:B------:R-:W-:-:S11]  /*ab50*/  LOP3.LUT R50, R77, R60, RZ, 0x3c, !PT ;  /* 0x0000003c4d327212 */ /* 0x000fd600078e3cff */
[----:B------:R-:W-:Y:S02]  /*ab60*/  @P1 IADD3 R12, PT, PT, R12, 0x1, RZ ;  /* 0x000000010c0c1810 */ /* 0x000fe40007ffe0ff */
[----:B------:R-:W-:-:S13]  /*ab70*/  ISETP.GE.AND P1, PT, R50, RZ, PT ;  /* 0x000000ff3200720c */ /* 0x000fda0003f26270 */
[----:B------:R-:W-:Y:S01]  /*ab80*/  @!P1 IMAD.MOV R12, RZ, RZ, -R12 ;  /* 0x000000ffff0c9224 */ /* 0x000fe200078e0a0c */
[----:B------:R-:W-:-:S13]  /*ab90*/  ISETP.NE.AND P1, PT, R60, RZ, PT ;  /* 0x000000ff3c00720c */ /* 0x000fda0003f25270 */
[----:B------:R-:W-:Y:S02]  /*aba0*/  @!P1 LOP3.LUT R12, RZ, R60, RZ, 0x33, !PT ;  /* 0x0000003cff0c9212 */ /* 0x000fe400078e33ff */
[----:B-1----:R-:W-:Y:S02]  /*abb0*/  ISETP.NE.U32.AND P1, PT, R72, 0x1, PT ;  /* 0x000000014800780c */ /* 0x002fe40003f25070 */
[----:B------:R-:W-:Y:S01]  /*abc0*/  SHF.R.S64 R72, RZ, 0x1e, R11 ;  /* 0x0000001eff487819 */ /* 0x000fe2000000100b */
[----:B------:R-:W-:Y:S01]  /*abd0*/  IMAD.MOV R56, RZ, RZ, -R12 ;  /* 0x000000ffff387224 */ /* 0x000fe200078e0a0c */
[----:B------:R-:W-:Y:S01]  /*abe0*/  ISETP.NE.AND.EX P1, PT, R73, RZ, PT, P1 ;  /* 0x000000ff4900720c */ /* 0x000fe20003f25310 */
[----:B------:R-:W-:-:S03]  /*abf0*/  IMAD R73, R52, UR36, RZ ;  /* 0x0000002434497c24 */ /* 0x000fc6000f8e02ff */
        /* <DEDUP_REMOVED lines=18> */
.L_x_587:
[----:B------:R-:W-:Y:S05]  /*ad20*/  BSYNC.RECONVERGENT B1 ;  /* 0x0000000000017941 */ /* 0x000fea0003800200 */
.L_x_586:
[-C--:B------:R-:W-:Y:S01]  /*ad30*/  ISETP.GE.AND.EX P2, PT, RZ, R15.reuse, PT, P2 ;  /* 0x0000000fff00720c */ /* 0x080fe20003f46320 */
[----:B------:R-:W-:Y:S01]  /*ad40*/  BSSY.RECONVERGENT B1, `(.L_x_588) ;  /* 0x0000079000017945 */ /* 0x000fe20003800200 */
[----:B------:R-:W-:Y:S02]  /*ad50*/  ISETP.GE.U32.AND P1, PT, R61, R14, PT ;  /* 0x0000000e3d00720c */ /* 0x000fe40003f26070 */
[----:B------:R-:W-:Y:S02]  /*ad60*/  ISETP.GE.AND.EX P3, PT, RZ, R15, PT, P3 ;  /* 0x0000000fff00720c */ /* 0x000fe40003f66330 */
[----:B------:R-:W-:-:S07]  /*ad70*/  MOV R52, 0xff800000 ;  /* 0xff80000000347802 */ /* 0x000fce0000000f00 */
        /* <DEDUP_REMOVED lines=13> */
[----:B0-----:R-:W-:Y:S02]  /*ae50*/  HFMA2 R72, -RZ, RZ, 0, 0 ;  /* 0x00000000ff487431 */ /* 0x001fe400000001ff */
[----:B--2---:R-:W-:-:S04]  /*ae60*/  IMAD.MOV R52, RZ, RZ, -R73 ;  /* 0x000000ffff347224 */ /* 0x004fc800078e0a49 */
        /* <DEDUP_REMOVED lines=10> */
[----:B------:R-:W-:Y:S01]  /*af10*/  @!P2 IADD3 R52, PT, PT, R52, -R75, RZ ;  /* 0x8000004b3434a210 */ /* 0x000fe20007ffe0ff */
[----:B------:R-:W-:-:S03]  /*af20*/  @!P2 VIADD R12, R12, 0x1 ;  /* 0x000000010c0ca836 */ /* 0x000fc60000000000 */
        /* <DEDUP_REMOVED lines=8> */
[----:B-1----:R-:W-:Y:S02]  /*afb0*/  IMAD.MOV.U32 R72, RZ, RZ, RZ ;  /* 0x000000ffff487224 */ /* 0x002fe400078e00ff */
[----:B--2---:R-:W-:-:S06]  /*afc0*/  IMAD.MOV R52, RZ, RZ, -R73 ;  /* 0x000000ffff347224 */ /* 0x004fcc00078e0a49 */
[----:B------:R-:W-:Y:S01]  /*afd0*/  @!P2 IMAD.MOV R54, RZ, RZ, -R54 ;  /* 0x000000ffff36a224 */ /* 0x000fe200078e0a36 */
[----:B------:R-:W-:Y:S01]  /*afe0*/  ISETP.NE.AND P2, PT, R56, RZ, PT ;  /* 0x000000ff3800720c */ /* 0x000fe20003f45270 */
[----:B------:R-:W-:Y:S01]  /*aff0*/  IMAD R75, R52, R77, RZ ;  /* 0x0000004d344b7224 */ /* 0x000fe200078e02ff */
[----:B0-----:R-:W-:-:S03]  /*b000*/  IABS R81, R60 ;  /* 0x0000003c00517213 */ /* 0x001fc60000000000 */
[----:B------:R-:W-:Y:S01]  /*b010*/  IMAD.HI.U32 R75, R73, R75, R72 ;  /* 0x0000004b494b7227 */ /* 0x000fe200078e0048 */
[----:B------:R-:W0:Y:S07]  /*b020*/  I2F.RP R62, R81 ;  /* 0x00000051003e7306 */ /* 0x000e2e0000209400 */
[----:B------:R-:W-:-:S04]  /*b030*/  @!P2 LOP3.LUT R54, RZ, R56, RZ, 0x33, !PT ;  /* 0x00000038ff36a212 */ /* 0x000fc800078e33ff */
[----:B------:R-:W-:-:S05]  /*b040*/  IADD3 R12, PT, PT, -R54, RZ, RZ ;  /* 0x000000ff360c7210 */ /* 0x000fca0007ffe1ff */
[----:B------:R-:W-:Y:S01]  /*b050*/  IMAD R79, R56, R12, R11 ;  /* 0x0000000c384f7224 */ /* 0x000fe200078e020b */
[----:B0-----:R-:W0:Y:S04]  /*b060*/  MUFU.RCP R62, R62 ;  /* 0x0000003e003e7308 */ /* 0x001e280000001000 */
[----:B------:R-:W-:-:S05]  /*b070*/  IABS R52, R79 ;  /* 0x0000004f00347213 */ /* 0x000fca0000000000 */
[----:B------:R-:W-:Y:S02]  /*b080*/  IMAD.HI.U32 R12, R75, R52, RZ ;  /* 0x000000344b0c7227 */ /* 0x000fe400078e00ff */
[----:B------:R-:W1:Y:S02]  /*b090*/  LDC.64 R74, c[0x0][0x390] ;  /* 0x0000e400ff4a7b82 */ /* 0x000e640000000a00 */
[----:B------:R-:W-:-:S04]  /*b0a0*/  IMAD.MOV R73, RZ, RZ, -R12 ;  /* 0x000000ffff497224 */ /* 0x000fc800078e0a0c */
[C---:B------:R-:W-:Y:S02]  /*b0b0*/  IMAD R52, R77.reuse, R73, R52 ;  /* 0x000000494d347224 */ /* 0x040fe400078e0234 */
[----:B0-----:R-:W-:Y:S01]  /*b0c0*/  VIADD R76, R62, 0xffffffe ;  /* 0x0ffffffe3e4c7836 */ /* 0x001fe20000000000 */
[----:B------:R-:W0:Y:S02]  /*b0d0*/  LDC.64 R72, c[0x0][0x398] ;  /* 0x0000e600ff487b82 */ /* 0x000e240000000a00 */
[----:B------:R-:W-:-:S13]  /*b0e0*/  ISETP.GT.U32.AND P2, PT, R77, R52, PT ;  /* 0x000000344d00720c */ /* 0x000fda0003f44070 */
[----:B------:R-:W-:Y:S01]  /*b0f0*/  @!P2 IMAD.IADD R52, R52, 0x1, -R77 ;  /* 0x000000013434a824 */ /* 0x000fe200078e0a4d */
[----:B------:R-:W-:-:S04]  /*b100*/  @!P2 IADD3 R12, PT, PT, R12, 0x1, RZ ;  /* 0x000000010c0ca810 */ /* 0x000fc80007ffe0ff */
[----:B------:R-:W-:Y:S02]  /*b110*/  ISETP.GE.U32.AND P2, PT, R52, R77, PT ;  /* 0x0000004d3400720c */ /* 0x000fe40003f46070 */
[----:B------:R-:W-:Y:S01]  /*b120*/  LOP3.LUT R52, R79, R58, RZ, 0x3c, !PT ;  /* 0x0000003a4f347212 */ /* 0x000fe200078e3cff */
[----:B------:R2:W3:Y:S02]  /*b130*/  F2I.FTZ.U32.TRUNC.NTZ R77, R76 ;  /* 0x0000004c004d7305 */ /* 0x0004e4000021f000 */
[----:B--2---:R-:W-:-:S08]  /*b140*/  IMAD.MOV.U32 R76, RZ, RZ, RZ ;  /* 0x000000ffff4c7224 */ /* 0x004fd000078e00ff */
[----:B------:R-:W-:Y:S01]  /*b150*/  @P2 VIADD R12, R12, 0x1 ;  /* 0x000000010c0c2836 */ /* 0x000fe20000000000 */
[----:B------:R-:W-:-:S04]  /*b160*/  ISETP.GE.AND P2, PT, R52, RZ, PT ;  /* 0x000000ff3400720c */ /* 0x000fc80003f46270 */
[----:B------:R-:W-:-:S09]  /*b170*/  MOV R56, R12 ;  /* 0x0000000c00387202 */ /* 0x000fd20000000f00 */
[----:B------:R-:W-:Y:S01]  /*b180*/  @!P2 IMAD.MOV R56, RZ, RZ, -R56 ;  /* 0x000000ffff38a224 */ /* 0x000fe200078e0a38 */
[----:B------:R-:W-:-:S13]  /*b190*/  ISETP.NE.AND P2, PT, R58, RZ, PT ;  /* 0x000000ff3a00720c */ /* 0x000fda0003f45270 */
[----:B------:R-:W-:Y:S02]  /*b1a0*/  @!P2 LOP3.LUT R56, RZ, R58, RZ, 0x33, !PT ;  /* 0x0000003aff38a212 */ /* 0x000fe400078e33ff */
[----:B-1----:R-:W-:Y:S02]  /*b1b0*/  ISETP.NE.U32.AND P2, PT, R74, 0x1, PT ;  /* 0x000000014a00780c */ /* 0x002fe40003f45070 */
[----:B------:R-:W-:Y:S02]  /*b1c0*/  IADD3 R12, PT, PT, -R56, RZ, RZ ;  /* 0x000000ff380c7210 */ /* 0x000fe40007ffe1ff */
[----:B------:R-:W-:-:S03]  /*b1d0*/  ISETP.NE.AND.EX P2, PT, R75, RZ, PT, P2 ;  /* 0x000000ff4b00720c */ /* 0x000fc60003f45320 */
[----:B------:R-:W-:Y:S01]  /*b1e0*/  IMAD R79, R58, R12, R79 ;  /* 0x0000000c3a4f7224 */ /* 0x000fe200078e024f */
[----:B------:R-:W-:Y:S01]  /*b1f0*/  SEL R54, R54, RZ, P2 ;  /* 0x000000ff36367207 */ /* 0x000fe20001000000 */
[--C-:B---3--:R-:W-:Y:S01]  /*b200*/  IMAD.MOV R12, RZ, RZ, -R77.reuse ;  /* 0x000000ffff0c7224 */ /* 0x108fe200078e0a4d */
[----:B0-----:R-:W-:Y:S02]  /*b210*/  ISETP.NE.U32.AND P2, PT, R72, 0x1, PT ;  /* 0x000000014800780c */ /* 0x001fe40003f45070 */
[----:B------:R-:W-:Y:S01]  /*b220*/  IABS R52, R79 ;  /* 0x0000004f00347213 */ /* 0x000fe20000000000 */
[----:B------:R-:W-:Y:S01]  /*b230*/  IMAD R83, R12, R81, RZ ;  /* 0x000000510c537224 */ /* 0x000fe200078e02ff */
[----:B------:R-:W-:Y:S02]  /*b240*/  ISETP.NE.AND.EX P2, PT, R73, RZ, PT, P2 ;  /* 0x000000ff4900720c */ /* 0x000fe40003f45320 */
[----:B------:R-:W0:Y:S01]  /*b250*/  LDC.64 R72, c[0x0][0x3a0] ;  /* 0x0000e800ff487b82 */ /* 0x000e220000000a00 */
[----:B------:R-:W-:Y:S01]  /*b260*/  IMAD.HI.U32 R83, R77, R83, R76 ;  /* 0x000000534d537227 */ /* 0x000fe200078e004c */
[----:B------:R-:W-:-:S05]  /*b270*/  SEL R56, R56, RZ, P2 ;  /* 0x000000ff38387207 */ /* 0x000fca0001000000 */
[----:B------:R-:W-:-:S05]  /*b280*/  IMAD.HI.U32 R12, R83, R52, RZ ;  /* 0x00000034530c7227 */ /* 0x000fca00078e00ff */
[----:B------:R-:W-:-:S05]  /*b290*/  IADD3 R75, PT, PT, -R12, RZ, RZ ;  /* 0x000000ff0c4b7210 */ /* 0x000fca0007ffe1ff */
[C---:B------:R-:W-:Y:S02]  /*b2a0*/  IMAD R52, R81.reuse, R75, R52 ;  /* 0x0000004b51347224 */ /* 0x040fe400078e0234 */
[----:B------:R-:W1:Y:S03]  /*b2b0*/  LDC.64 R74, c[0x0][0x3a8] ;  /* 0x0000ea00ff4a7b82 */ /* 0x000e660000000a00 */
        /* <DEDUP_REMOVED lines=10> */
[----:B0-----:R-:W-:-:S03]  /*b360*/  ISETP.NE.U32.AND P2, PT, R72, 0x1, PT ;  /* 0x000000014800780c */ /* 0x001fc60003f45070 */
[----:B------:R-:W-:Y:S01]  /*b370*/  IMAD.MOV R58, RZ, RZ, -R12 ;  /* 0x000000ffff3a7224 */ /* 0x000fe200078e0a0c */
[----:B------:R-:W-:Y:S01]  /*b380*/  ISETP.NE.AND.EX P2, PT, R73, RZ, PT, P2 ;  /* 0x000000ff4900720c */ /* 0x000fe20003f45320 */
[----:B------:R-:W-:-:S03]  /*b390*/  IMAD R73, R54, UR36, RZ ;  /* 0x0000002436497c24 */ /* 0x000fc6000f8e02ff */
[----:B------:R-:W-:Y:S01]  /*b3a0*/  SEL R52, R12, RZ, P2 ;  /* 0x000000ff0c347207 */ /* 0x000fe20001000000 */
[----:B------:R-:W-:Y:S01]  /*b3b0*/  IMAD R12, R60, R58, R79 ;  /* 0x0000003a3c0c7224 */ /* 0x000fe200078e024f */
[----:B-1----:R-:W-:Y:S01]  /*b3c0*/  ISETP.NE.U32.AND P2, PT, R74, 0x1, PT ;  /* 0x000000014a00780c */ /* 0x002fe20003f45070 */
        /* <DEDUP_REMOVED lines=16> */
.L_x_589:
[----:B------:R-:W-:Y:S05]  /*b4d0*/  BSYNC.RECONVERGENT B1 ;  /* 0x0000000000017941 */ /* 0x000fea0003800200 */
.L_x_588:
[----:B------:R-:W-:Y:S01]  /*b4e0*/  BSSY.RECONVERGENT B1, `(.L_x_590) ;  /* 0x0000078000017945 */ /* 0x000fe20003800200 */
[----:B------:R-:W-:Y:S02]  /*b4f0*/  ISETP.GE.U32.AND P2, PT, R63, R14, PT ;  /* 0x0000000e3f00720c */ /* 0x000fe40003f46070 */
[----:B------:R-:W-:Y:S01]  /*b500*/  MOV R54, 0xff800000 ;  /* 0xff80000000367802 */ /* 0x000fe20000000f00 */
        /* <DEDUP_REMOVED lines=16> */
[----:B0-----:R-:W-:Y:S02]  /*b610*/  HFMA2 R72, -RZ, RZ, 0, 0 ;  /* 0x00000000ff487431 */ /* 0x001fe400000001ff */
[----:B-1----:R-:W-:-:S04]  /*b620*/  IMAD.MOV R54, RZ, RZ, -R73 ;  /* 0x000000ffff367224 */ /* 0x002fc800078e0a49 */
        /* <DEDUP_REMOVED lines=8> */
[----:B------:R1:W2:Y:S03]  /*b6b0*/  F2I.FTZ.U32.TRUNC.NTZ R73, R72 ;  /* 0x0000004800497305 */ /* 0x0002a6000021f000 */
[----:B------:R-:W-:Y:S01]  /*b6c0*/  ISETP.GT.U32.AND P3, PT, R75, R54, PT ;  /* 0x000000364b00720c */ /* 0x000fe20003f64070 */
[----:B-1----:R-:W-:Y:S01]  /*b6d0*/  IMAD.MOV.U32 R72, RZ, RZ, RZ ;  /* 0x000000ffff487224 */ /* 0x002fe200078e00ff */
[----:B0-----:R-:W-:-:S11]  /*b6e0*/  IABS R81, R62 ;  /* 0x0000003e00517213 */ /* 0x001fd60000000000 */
[----:B------:R-:W-:Y:S01]  /*b6f0*/  @!P3 VIADD R12, R12, 0x1 ;  /* 0x000000010c0cb836 */ /* 0x000fe20000000000 */
[-C--:B------:R-:W-:Y:S01]  /*b700*/  @!P3 IADD3 R54, PT, PT, R54, -R75.reuse, RZ ;  /* 0x8000004b3636b210 */ /* 0x080fe20007ffe0ff */
[----:B------:R-:W0:Y:S03]  /*b710*/  I2F.RP R64, R81 ;  /* 0x0000005100407306 */ /* 0x000e260000209400 */
[----:B------:R-:W-:Y:S02]  /*b720*/  ISETP.GE.U32.AND P3, PT, R54, R75, PT ;  /* 0x0000004b3600720c */ /* 0x000fe40003f66070 */
[----:B------:R-:W-:-:S11]  /*b730*/  LOP3.LUT R54, R11, R58, RZ, 0x3c, !PT ;  /* 0x0000003a0b367212 */ /* 0x000fd600078e3cff */
[----:B------:R-:W-:Y:S01]  /*b740*/  @P3 VIADD R12, R12, 0x1 ;  /* 0x000000010c0c3836 */ /* 0x000fe20000000000 */
[----:B------:R-:W-:Y:S01]  /*b750*/  ISETP.GE.AND P3, PT, R54, RZ, PT ;  /* 0x000000ff3600720c */ /* 0x000fe20003f66270 */
[----:B--2---:R-:W-:Y:S01]  /*b760*/  IMAD.MOV R54, RZ, RZ, -R73 ;  /* 0x000000ffff367224 */ /* 0x004fe200078e0a49 */
[----:B0-----:R-:W0:Y:S02]  /*b770*/  MUFU.RCP R64, R64 ;  /* 0x0000004000407308 */ /* 0x001e240000001000 */
[----:B------:R-:W-:Y:S01]  /*b780*/  MOV R56, R12 ;  /* 0x0000000c00387202 */ /* 0x000fe20000000f00 */
[----:B------:R-:W-:-:S04]  /*b790*/  IMAD R75, R54, R79, RZ ;  /* 0x0000004f364b7224 */ /* 0x000fc800078e02ff */
[----:B------:R-:W-:-:S04]  /*b7a0*/  IMAD.HI.U32 R75, R73, R75, R72 ;  /* 0x0000004b494b7227 */ /* 0x000fc800078e0048 */
[----:B------:R-:W-:Y:S01]  /*b7b0*/  @!P3 IMAD.MOV R56, RZ, RZ, -R56 ;  /* 0x000000ffff38b224 */ /* 0x000fe200078e0a38 */
[----:B------:R-:W-:Y:S01]  /*b7c0*/  ISETP.NE.AND P3, PT, R58, RZ, PT ;  /* 0x000000ff3a00720c */ /* 0x000fe20003f65270 */
[----:B0-----:R-:W-:-:S12]  /*b7d0*/  VIADD R74, R64, 0xffffffe ;  /* 0x0ffffffe404a7836 */ /* 0x001fd80000000000 */
[----:B------:R-:W-:-:S04]  /*b7e0*/  @!P3 LOP3.LUT R56, RZ, R58, RZ, 0x33, !PT ;  /* 0x0000003aff38b212 */ /* 0x000fc800078e33ff */
[----:B------:R-:W-:-:S05]  /*b7f0*/  IADD3 R12, PT, PT, -R56, RZ, RZ ;  /* 0x000000ff380c7210 */ /* 0x000fca0007ffe1ff */
[----:B------:R-:W-:-:S05]  /*b800*/  IMAD R77, R58, R12, R11 ;  /* 0x0000000c3a4d7224 */ /* 0x000fca00078e020b */
[----:B------:R-:W-:-:S05]  /*b810*/  IABS R54, R77 ;  /* 0x0000004d00367213 */ /* 0x000fca0000000000 */
[----:B------:R-:W-:Y:S02]  /*b820*/  IMAD.HI.U32 R12, R75, R54, RZ ;  /* 0x000000364b0c7227 */ /* 0x000fe400078e00ff */
[----:B------:R0:W1:Y:S02]  /*b830*/  F2I.FTZ.U32.TRUNC.NTZ R75, R74 ;  /* 0x0000004a004b7305 */ /* 0x000064000021f000 */
[----:B------:R-:W-:-:S04]  /*b840*/  IMAD.MOV R73, RZ, RZ, -R12 ;  /* 0x000000ffff497224 */ /* 0x000fc800078e0a0c */
[C---:B------:R-:W-:Y:S02]  /*b850*/  IMAD R54, R79.reuse, R73, R54 ;  /* 0x000000494f367224 */ /* 0x040fe400078e0236 */
[----:B------:R-:W2:Y:S01]  /*b860*/  LDC.64 R72, c[0x0][0x390] ;  /* 0x0000e400ff487b82 */ /* 0x000ea20000000a00 */
[----:B0-----:R-:W-:Y:S02]  /*b870*/  IMAD.MOV.U32 R74, RZ, RZ, RZ ;  /* 0x000000ffff4a7224 */ /* 0x001fe400078e00ff */
[----:B------:R-:W-:-:S13]  /*b880*/  ISETP.GT.U32.AND P3, PT, R79, R54, PT ;  /* 0x000000364f00720c */ /* 0x000fda0003f64070 */
[----:B------:R-:W-:Y:S01]  /*b890*/  @!P3 IMAD.IADD R54, R54, 0x1, -R79 ;  /* 0x000000013636b824 */ /* 0x000fe200078e0a4f */
[----:B------:R-:W-:-:S04]  /*b8a0*/  @!P3 IADD3 R12, PT, PT, R12, 0x1, RZ ;  /* 0x000000010c0cb810 */ /* 0x000fc80007ffe0ff */
[----:B------:R-:W-:Y:S02]  /*b8b0*/  ISETP.GE.U32.AND P3, PT, R54, R79, PT ;  /* 0x0000004f3600720c */ /* 0x000fe40003f66070 */
[----:B------:R-:W-:-:S11]  /*b8c0*/  LOP3.LUT R54, R77, R60, RZ, 0x3c, !PT ;  /* 0x0000003c4d367212 */ /* 0x000fd600078e3cff */
[----:B------:R-:W-:Y:S01]  /*b8d0*/  @P3 VIADD R12, R12, 0x1 ;  /* 0x000000010c0c3836 */ /* 0x000fe20000000000 */
[----:B------:R-:W-:-:S04]  /*b8e0*/  ISETP.GE.AND P3, PT, R54, RZ, PT ;  /* 0x000000ff3600720c */ /* 0x000fc80003f66270 */
[----:B------:R-:W-:-:S09]  /*b8f0*/  MOV R58, R12 ;  /* 0x0000000c003a7202 */ /* 0x000fd20000000f00 */
[----:B------:R-:W-:Y:S01]  /*b900*/  @!P3 IMAD.MOV R58, RZ, RZ, -R58 ;  /* 0x000000ffff3ab224 */ /* 0x000fe200078e0a3a */
[----:B------:R-:W-:-:S13]  /*b910*/  ISETP.NE.AND P3, PT, R60, RZ, PT ;  /* 0x000000ff3c00720c */ /* 0x000fda0003f65270 */
[----:B------:R-:W-:Y:S02]  /*b920*/  @!P3 LOP3.LUT R58, RZ, R60, RZ, 0x33, !PT ;  /* 0x0000003cff3ab212 */ /* 0x000fe400078e33ff */
[----:B--2---:R-:W-:Y:S02]  /*b930*/  ISETP.NE.U32.AND P3, PT, R72, 0x1, PT ;  /* 0x000000014800780c */ /* 0x004fe40003f65070 */
[----:B------:R-:W-:Y:S02]  /*b940*/  IADD3 R12, PT, PT, -R58, RZ, RZ ;  /* 0x000000ff3a0c7210 */ /* 0x000fe40007ffe1ff */
[----:B------:R-:W-:-:S03]  /*b950*/  ISETP.NE.AND.EX P3, PT, R73, RZ, PT, P3 ;  /* 0x000000ff4900720c */ /* 0x000fc60003f65330 */
[----:B------:R-:W-:Y:S01]  /*b960*/  IMAD R79, R60, R12, R77 ;  /* 0x0000000c3c4f7224 */ /* 0x000fe200078e024d */
[----:B------:R-:W-:Y:S01]  /*b970*/  SEL R56, R56, RZ, P3 ;  /* 0x000000ff38387207 */ /* 0x000fe20001800000 */
[----:B------:R-:W0:Y:S01]  /*b980*/  LDC.64 R76, c[0x0][0x398] ;  /* 0x0000e600ff4c7b82 */ /* 0x000e220000000a00 */
[----:B-1----:R-:W-:Y:S02]  /*b990*/  IMAD.MOV R12, RZ, RZ, -R75 ;  /* 0x000000ffff0c7224 */ /* 0x002fe400078e0a4b */
[----:B------:R-:W-:Y:S02]  /*b9a0*/  IABS R54, R79 ;  /* 0x0000004f00367213 */ /* 0x000fe40000000000 */
[----:B------:R-:W-:-:S04]  /*b9b0*/  IMAD R73, R12, R81, RZ ;  /* 0x000000510c497224 */ /* 0x000fc800078e02ff */
[----:B------:R-:W-:Y:S02]  /*b9c0*/  IMAD.HI.U32 R73, R75, R73, R74 ;  /* 0x000000494b497227 */ /* 0x000fe400078e004a */
[----:B------:R-:W1:Y:S04]  /*b9d0*/  LDC.64 R74, c[0x0][0x3a8] ;  /* 0x0000ea00ff4a7b82 */ /* 0x000e680000000a00 */
[----:B------:R-:W-:-:S05]  /*b9e0*/  IMAD.HI.U32 R12, R73, R54, RZ ;  /* 0x00000036490c7227 */ /* 0x000fca00078e00ff */
[----:B------:R-:W-:Y:S02]  /*b9f0*/  IADD3 R73, PT, PT, -R12, RZ, RZ ;  /* 0x000000ff0c497210 */ /* 0x000fe40007ffe1ff */
[----:B0-----:R-:W-:-:S03]  /*ba00*/  ISETP.NE.U32.AND P3, PT, R76, 0x1, PT ;  /* 0x000000014c00780c */ /* 0x001fc60003f65070 */
[----:B------:R-:W-:Y:S02]  /*ba10*/  IMAD R54, R81, R73, R54 ;  /* 0x0000004951367224 */ /* 0x000fe400078e0236 */
[----:B------:R-:W0:Y:S01]  /*ba20*/  LDC.64 R72, c[0x0][0x3a0] ;  /* 0x0000e800ff487b82 */ /* 0x000e220000000a00 */
[----:B------:R-:W-:-:S04]  /*ba30*/  ISETP.NE.AND.EX P3, PT, R77, RZ, PT, P3 ;  /* 0x000000ff4d00720c */ /* 0x000fc80003f65330 */
[----:B------:R-:W-:Y:S02]  /*ba40*/  SEL R58, R58, RZ, P3 ;  /* 0x000000ff3a3a7207 */ /* 0x000fe40001800000 */
        /* <DEDUP_REMOVED lines=33> */
.L_x_591:
[----:B------:R-:W-:Y:S05]  /*bc60*/  BSYNC.RECONVERGENT B1 ;  /* 0x0000000000017941 */ /* 0x000fea0003800200 */
.L_x_590:
        /* <DEDUP_REMOVED lines=40> */
[----:B-1----:R-:W-:Y:S02]  /*bef0*/  HFMA2 R72, -RZ, RZ, 0, 0 ;  /* 0x00000000ff487431 */ /* 0x002fe400000001ff */
[----:B--2---:R-:W-:-:S06]  /*bf00*/  IMAD.MOV R12, RZ, RZ, -R73 ;  /* 0x000000ffff0c7224 */ /* 0x004fcc00078e0a49 */
[----:B------:R-:W-:Y:S01]  /*bf10*/  @!P4 IMAD.MOV R58, RZ, RZ, -R58 ;  /* 0x000000ffff3ac224 */ /* 0x000fe200078e0a3a */
[----:B------:R-:W-:Y:S01]  /*bf20*/  ISETP.NE.AND P4, PT, R60, RZ, PT ;  /* 0x000000ff3c00720c */ /* 0x000fe20003f85270 */
[----:B------:R-:W-:Y:S01]  /*bf30*/  IMAD R75, R12, R77, RZ ;  /* 0x0000004d0c4b7224 */ /* 0x000fe200078e02ff */
[----:B0-----:R-:W-:-:S03]  /*bf40*/  IABS R81, R64 ;  /* 0x0000004000517213 */ /* 0x001fc60000000000 */
[----:B------:R-:W-:-:S08]  /*bf50*/  IMAD.HI.U32 R73, R73, R75, R72 ;  /* 0x0000004b49497227 */ /* 0x000fd000078e0048 */
[----:B------:R-:W-:-:S05]  /*bf60*/  @!P4 LOP3.LUT R58, RZ, R60, RZ, 0x33, !PT ;  /* 0x0000003cff3ac212 */ /* 0x000fca00078e33ff */
[----:B------:R-:W-:-:S04]  /*bf70*/  IMAD.MOV R12, RZ, RZ, -R58 ;  /* 0x000000ffff0c7224 */ /* 0x000fc800078e0a3a */
[----:B------:R-:W-:-:S05]  /*bf80*/  IMAD R75, R60, R12, R11 ;  /* 0x0000000c3c4b7224 */ /* 0x000fca00078e020b */
[----:B------:R-:W-:-:S05]  /*bf90*/  IABS R56, R75 ;  /* 0x0000004b00387213 */ /* 0x000fca0000000000 */
        /* <DEDUP_REMOVED lines=8> */
[----:B------:R-:W-:-:S11]  /*c020*/  LOP3.LUT R56, R75, R62, RZ, 0x3c, !PT ;  /* 0x0000003e4b387212 */ /* 0x000fd600078e3cff */
[----:B------:R-:W-:Y:S01]  /*c030*/  @P4 VIADD R12, R12, 0x1 ;  /* 0x000000010c0c4836 */ /* 0x000fe20000000000 */
[----:B------:R-:W-:Y:S02]  /*c040*/  ISETP.GE.AND P4, PT, R56, RZ, PT ;  /* 0x000000ff3800720c */ /* 0x000fe40003f86270 */
[----:B------:R-:W1:Y:S02]  /*c050*/  I2F.RP R56, R81 ;  /* 0x0000005100387306 */ /* 0x000e640000209400 */
[----:B------:R-:W-:-:S09]  /*c060*/  MOV R60, R12 ;  /* 0x0000000c003c7202 */ /* 0x000fd20000000f00 */
[----:B------:R-:W-:Y:S01]  /*c070*/  @!P4 IMAD.MOV R60, RZ, RZ, -R60 ;  /* 0x000000ffff3cc224 */ /* 0x000fe200078e0a3c */
[----:B------:R-:W-:Y:S01]  /*c080*/  ISETP.NE.AND P4, PT, R62, RZ, PT ;  /* 0x000000ff3e00720c */ /* 0x000fe20003f85270 */
[----:B-1----:R-:W1:-:S12]  /*c090*/  MUFU.RCP R56, R56 ;  /* 0x0000003800387308 */ /* 0x002e580000001000 */
[----:B------:R-:W-:Y:S02]  /*c0a0*/  @!P4 LOP3.LUT R60, RZ, R62, RZ, 0x33, !PT ;  /* 0x0000003eff3cc212 */ /* 0x000fe400078e33ff */
[----:B0-----:R-:W-:-:S03]  /*c0b0*/  ISETP.NE.U32.AND P4, PT, R72, 0x1, PT ;  /* 0x000000014800780c */ /* 0x001fc60003f85070 */
[----:B------:R-:W-:Y:S01]  /*c0c0*/  IMAD.MOV R12, RZ, RZ, -R60 ;  /* 0x000000ffff0c7224 */ /* 0x000fe200078e0a3c */
[----:B------:R-:W-:Y:S02]  /*c0d0*/  ISETP.NE.AND.EX P4, PT, R73, RZ, PT, P4 ;  /* 0x000000ff4900720c */ /* 0x000fe40003f85340 */
[----:B-1----:R-:W-:Y:S01]  /*c0e0*/  IADD3 R76, PT, PT, R56, 0xffffffe, RZ ;  /* 0x0ffffffe384c7810 */ /* 0x002fe20007ffe0ff */
[----:B------:R-:W-:Y:S01]  /*c0f0*/  IMAD R79, R62, R12, R75 ;  /* 0x0000000c3e4f7224 */ /* 0x000fe200078e024b */
[----:B------:R-:W-:Y:S01]  /*c100*/  SEL R58, R58, RZ, P4 ;  /* 0x000000ff3a3a7207 */ /* 0x000fe20002000000 */
[----:B------:R-:W0:Y:S01]  /*c110*/  LDC.64 R74, c[0x0][0x398] ;  /* 0x0000e600ff4a7b82 */ /* 0x000e220000000a00 */
[----:B------:R1:W2:Y:S02]  /*c120*/  F2I.FTZ.U32.TRUNC.NTZ R77, R76 ;  /* 0x0000004c004d7305 */ /* 0x0002a4000021f000 */
[----:B------:R-:W-:Y:S01]  /*c130*/  IABS R56, R79 ;  /* 0x0000004f00387213 */ /* 0x000fe20000000000 */
[----:B-1----:R-:W-:-:S02]  /*c140*/  IMAD.MOV.U32 R76, RZ, RZ, RZ ;  /* 0x000000ffff4c7224 */ /* 0x002fc400078e00ff */
[----:B--2---:R-:W-:-:S04]  /*c150*/  IMAD.MOV R12, RZ, RZ, -R77 ;  /* 0x000000ffff0c7224 */ /* 0x004fc800078e0a4d */
[----:B------:R-:W-:-:S04]  /*c160*/  IMAD R73, R12, R81, RZ ;  /* 0x000000510c497224 */ /* 0x000fc800078e02ff */
[----:B------:R-:W-:Y:S01]  /*c170*/  IMAD.HI.U32 R73, R77, R73, R76 ;  /* 0x000000494d497227 */ /* 0x000fe200078e004c */
[----:B0-----:R-:W-:-:S04]  /*c180*/  ISETP.NE.U32.AND P4, PT, R74, 0x1, PT ;  /* 0x000000014a00780c */ /* 0x001fc80003f85070 */
[----:B------:R-:W-:Y:S01]  /*c190*/  ISETP.NE.AND.EX P4, PT, R75, RZ, PT, P4 ;  /* 0x000000ff4b00720c */ /* 0x000fe20003f85340 */
[----:B------:R-:W-:Y:S01]  /*c1a0*/  IMAD.HI.U32 R12, R73, R56, RZ ;  /* 0x00000038490c7227 */ /* 0x000fe200078e00ff */
[----:B------:R-:W0:Y:S02]  /*c1b0*/  LDC.64 R74, c[0x0][0x3a8] ;  /* 0x0000ea00ff4a7b82 */ /* 0x000e240000000a00 */
[----:B------:R-:W-:Y:S02]  /*c1c0*/  SEL R60, R60, RZ, P4 ;  /* 0x000000ff3c3c7207 */ /* 0x000fe40002000000 */
        /* <DEDUP_REMOVED lines=13> */
[----:B-1----:R-:W-:-:S03]  /*c2a0*/  ISETP.NE.U32.AND P4, PT, R72, 0x1, PT ;  /* 0x000000014800780c */ /* 0x002fc60003f85070 */
[----:B------:R-:W-:Y:S01]  /*c2b0*/  IMAD.MOV R56, RZ, RZ, -R12 ;  /* 0x000000ffff387224 */ /* 0x000fe200078e0a0c */
[----:B------:R-:W-:Y:S01]  /*c2c0*/  ISETP.NE.AND.EX P4, PT, R73, RZ, PT, P4 ;  /* 0x000000ff4900720c */ /* 0x000fe20003f85340 */
[----:B------:R-:W-:Y:S02]  /*c2d0*/  IMAD R73, R58, UR36, RZ ;  /* 0x000000243a497c24 */ /* 0x000fe4000f8e02ff */
[----:B------:R-:W-:Y:S01]  /*c2e0*/  IMAD R56, R64, R56, R79 ;  /* 0x0000003840387224 */ /* 0x000fe200078e024f */
[----:B------:R-:W-:Y:S01]  /*c2f0*/  SEL R12, R12, RZ, P4 ;  /* 0x000000ff0c0c7207 */ /* 0x000fe20002000000 */
[----:B------:R-:W-:Y:S01]  /*c300*/  IMAD R73, R60, UR37, R73 ;  /* 0x000000253c497c24 */ /* 0x000fe2000f8e0249 */
[----:B0-----:R-:W-:Y:S02]  /*c310*/  ISETP.NE.U32.AND P4, PT, R74, 0x1, PT ;  /* 0x000000014a00780c */ /* 0x001fe40003f85070 */
[----:B------:R-:W-:Y:S01]  /*c320*/  SHF.R.S64 R74, RZ, 0x1e, R11 ;  /* 0x0000001eff4a7819 */ /* 0x000fe2000000100b */
        /* <DEDUP_REMOVED lines=14> */
.L_x_593:
[----:B------:R-:W-:Y:S05]  /*c410*/  BSYNC.RECONVERGENT B1 ;  /* 0x0000000000017941 */ /* 0x000fea0003800200 */
.L_x_592:
[----:B------:R-:W-:Y:S01]  /*c420*/  BSSY.RECONVERGENT B1, `(.L_x_594) ;  /* 0x0000078000017945 */ /* 0x000fe20003800200 */
[----:B------:R-:W-:Y:S02]  /*c430*/  ISETP.GE.U32.AND P4, PT, R67, R14, PT ;  /* 0x0000000e4300720c */ /* 0x000fe40003f86070 */
[----:B------:R-:W-:Y:S01]  /*c440*/  MOV R58, 0xff800000 ;  /* 0xff800000003a7802 */ /* 0x000fe20000000f00 */
[----:B------:R-:W-:Y:S10]  /*c450*/  @P5 BRA `(.L_x_595) ;  /* 0x0000000400d05947 */ /* 0x000ff40003800000 */
[----:B------:R-:W0:Y:S01]  /*c460*/  LDC R62, c[0x0][0x3b8] ;  /* 0x0000ee00ff3e7b82 */ /* 0x000e220000000800 */
[C---:B------:R-:W-:Y:S02]  /*c470*/  R2UR UR6, R70.reuse ;  /* 0x00000000460672ca */ /* 0x040fe400000e0000 */
[C---:B------:R-:W-:Y:S02]  /*c480*/  R2UR UR7, R71.reuse ;  /* 0x00000000470772ca */ /* 0x040fe400000e0000 */
[----:B------:R-:W-:Y:S02]  /*c490*/  R2UR UR4, R70 ;  /* 0x00000000460472ca */ /* 0x000fe400000e0000 */
[----:B------:R-:W-:Y:S01]  /*c4a0*/  R2UR UR5, R71 ;  /* 0x00000000470572ca */ /* 0x000fe200000e0000 */
[----:B------:R-:W1:Y:S01]  /*c4b0*/  LDC R64, c[0x0][0x3bc] ;  /* 0x0000ef00ff407b82 */ /* 0x000e620000000800 */
        /* <DEDUP_REMOVED lines=10> */
[----:B------:R-:W-:-:S04]  /*c560*/  IMAD R11, R58, R75, RZ ;  /* 0x0000004b3a0b7224 */ /* 0x000fc800078e02ff */
[----:B------:R-:W-:-:S04]  /*c570*/  IMAD.HI.U32 R73, R73, R11, R72 ;  /* 0x0000000b49497227 */ /* 0x000fc800078e0048 */
[----:B------:R-:W-:Y:S02]  /*c580*/  IMAD R11, R0, UR52, R57 ;  /* 0x00000034000b7c24 */ /* 0x000fe4000f8e0239 */
[----:B------:R-:W-:Y:S02]  /*c590*/  VIADD R72, R66, 0xffffffe ;  /* 0x0ffffffe42487836 */ /* 0x000fe40000000000 */
[----:B------:R-:W0:Y:S01]  /*c5a0*/  LDC R66, c[0x0][0x3c0] ;  /* 0x0000f000ff427b82 */ /* 0x000e220000000800 */
[----:B------:R-:W-:-:S05]  /*c5b0*/  IABS R58, R11 ;  /* 0x0000000b003a7213 */ /* 0x000fca0000000000 */
[----:B------:R-:W-:-:S04]  /*c5c0*/  IMAD.HI.U32 R12, R73, R58, RZ ;  /* 0x0000003a490c7227 */ /* 0x000fc800078e00ff */
[----:B------:R-:W-:-:S04]  /*c5d0*/  IMAD.MOV R73, RZ, RZ, -R12 ;  /* 0x000000ffff497224 */ /* 0x000fc800078e0a0c */
[C---:B------:R-:W-:Y:S02]  /*c5e0*/  IMAD R58, R75.reuse, R73, R58 ;  /* 0x000000494b3a7224 */ /* 0x040fe400078e023a */
[----:B------:R1:W2:Y:S03]  /*c5f0*/  F2I.FTZ.U32.TRUNC.NTZ R73, R72 ;  /* 0x0000004800497305 */ /* 0x0002a6000021f000 */
[----:B------:R-:W-:Y:S02]  /*c600*/  ISETP.GT.U32.AND P5, PT, R75, R58, PT ;  /* 0x0000003a4b00720c */ /* 0x000fe40003fa4070 */
[----:B0-----:R-:W-:Y:S01]  /*c610*/  IABS R81, R66 ;  /* 0x0000004200517213 */ /* 0x001fe20000000000 */
[----:B-1----:R-:W-:-:S10]  /*c620*/  HFMA2 R72, -RZ, RZ, 0, 0 ;  /* 0x00000000ff487431 */ /* 0x002fd400000001ff */
[----:B------:R-:W-:Y:S01]  /*c630*/  @!P5 IADD3 R58, PT, PT, R58, -R75, RZ ;  /* 0x8000004b3a3ad210 */ /* 0x000fe20007ffe0ff */
[----:B------:R-:W-:-:S03]  /*c640*/  @!P5 VIADD R12, R12, 0x1 ;  /* 0x000000010c0cd836 */ /* 0x000fc60000000000 */
[----:B------:R-:W-:Y:S02]  /*c650*/  ISETP.GE.U32.AND P5, PT, R58, R75, PT ;  /* 0x0000004b3a00720c */ /* 0x000fe40003fa6070 */
[----:B------:R-:W-:-:S11]  /*c660*/  LOP3.LUT R58, R11, R62, RZ, 0x3c, !PT ;  /* 0x0000003e0b3a7212 */ /* 0x000fd600078e3cff */
[----:B------:R-:W-:Y:S01]  /*c670*/  @P5 VIADD R12, R12, 0x1 ;  /* 0x000000010c0c5836 */ /* 0x000fe20000000000 */
[----:B------:R-:W-:-:S04]  /*c680*/  ISETP.GE.AND P5, PT, R58, RZ, PT ;  /* 0x000000ff3a00720c */ /* 0x000fc80003fa6270 */
[----:B------:R-:W-:Y:S01]  /*c690*/  MOV R60, R12 ;  /* 0x0000000c003c7202 */ /* 0x000fe20000000f00 */
[----:B--2---:R-:W-:-:S04]  /*c6a0*/  IMAD.MOV R12, RZ, RZ, -R73 ;  /* 0x000000ffff0c7224 */ /* 0x004fc800078e0a49 */
[----:B------:R-:W-:-:S04]  /*c6b0*/  IMAD R75, R12, R77, RZ ;  /* 0x0000004d0c4b7224 */ /* 0x000fc800078e02ff */
[----:B------:R-:W-:Y:S01]  /*c6c0*/  @!P5 IMAD.MOV R60, RZ, RZ, -R60 ;  /* 0x000000ffff3cd224 */ /* 0x000fe200078e0a3c */
[----:B------:R-:W-:Y:S01]  /*c6d0*/  ISETP.NE.AND P5, PT, R62, RZ, PT ;  /* 0x000000ff3e00720c */ /* 0x000fe20003fa5270 */
[----:B------:R-:W-:-:S12]  /*c6e0*/  IMAD.HI.U32 R73, R73, R75, R72 ;  /* 0x0000004b49497227 */ /* 0x000fd800078e0048 */
        /* <DEDUP_REMOVED lines=19> */
[----:B0-----:R-:W-:-:S03]  /*c820*/  ISETP.NE.U32.AND P5, PT, R72, 0x1, PT ;  /* 0x000000014800780c */ /* 0x001fc60003fa5070 */
[----:B------:R-:W-:Y:S01]  /*c830*/  IMAD.MOV R12, RZ, RZ, -R62 ;  /* 0x000000ffff0c7224 */ /* 0x000fe200078e0a3e */
[----:B------:R-:W-:-:S03]  /*c840*/  ISETP.NE.AND.EX P5, PT, R73, RZ, PT, P5 ;  /* 0x000000ff4900720c */ /* 0x000fc60003fa5350 */
[----:B------:R-:W-:Y:S01]  /*c850*/  IMAD R79, R64, R12, R75 ;  /* 0x0000000c404f7224 */ /* 0x000fe200078e024b */
[----:B------:R-:W-:Y:S01]  /*c860*/  SEL R60, R60, RZ, P5 ;  /* 0x000000ff3c3c7207 */ /* 0x000fe20002800000 */
[----:B------:R-:W0:Y:S01]  /*c870*/  I2F.RP R12, R81 ;  /* 0x00000051000c7306 */ /* 0x000e220000209400 */
[----:B------:R-:W1:Y:S07]  /*c880*/  LDC.64 R74, c[0x0][0x398] ;  /* 0x0000e600ff4a7b82 */ /* 0x000e6e0000000a00 */
[----:B0-----:R-:W0:Y:S01]  /*c890*/  MUFU.RCP R12, R12 ;  /* 0x0000000c000c7308 */ /* 0x001e220000001000 */
[----:B-1----:R-:W-:-:S04]  /*c8a0*/  ISETP.NE.U32.AND P5, PT, R74, 0x1, PT ;  /* 0x000000014a00780c */ /* 0x002fc80003fa5070 */
[----:B------:R-:W-:Y:S02]  /*c8b0*/  ISETP.NE.AND.EX P5, PT, R75, RZ, PT, P5 ;  /* 0x000000ff4b00720c */ /* 0x000fe40003fa5350 */
[----:B------:R-:W1:Y:S01]  /*c8c0*/  LDC.64 R74, c[0x0][0x3a8] ;  /* 0x0000ea00ff4a7b82 */ /* 0x000e620000000a00 */
[----:B0-----:R-:W-:Y:S02]  /*c8d0*/  IADD3 R76, PT, PT, R12, 0xffffffe, RZ ;  /* 0x0ffffffe0c4c7810 */ /* 0x001fe40007ffe0ff */
[----:B------:R-:W-:Y:S02]  /*c8e0*/  SEL R62, R62, RZ, P5 ;  /* 0x000000ff3e3e7207 */ /* 0x000fe40002800000 */
[----:B------:R0:W2:Y:S02]  /*c8f0*/  F2I.FTZ.U32.TRUNC.NTZ R77, R76 ;  /* 0x0000004c004d7305 */ /* 0x0000a4000021f000 */
[----:B0-----:R-:W-:Y:S02]  /*c900*/  IMAD.MOV.U32 R76, RZ, RZ, RZ ;  /* 0x000000ffff4c7224 */ /* 0x001fe400078e00ff */
[----:B--2---:R-:W-:-:S04]  /*c910*/  IMAD.MOV R58, RZ, RZ, -R77 ;  /* 0x000000ffff3a7224 */ /* 0x004fc800078e0a4d */
[----:B------:R-:W-:Y:S01]  /*c920*/  IMAD R73, R58, R81, RZ ;  /* 0x000000513a497224 */ /* 0x000fe200078e02ff */
[----:B------:R-:W-:-:S03]  /*c930*/  IABS R58, R79 ;  /* 0x0000004f003a7213 */ /* 0x000fc60000000000 */
[----:B------:R-:W-:-:S06]  /*c940*/  IMAD.HI.U32 R73, R77, R73, R76 ;  /* 0x000000494d497227 */ /* 0x000fcc00078e004c */
[----:B------:R-:W-:-:S05]  /*c950*/  IMAD.HI.U32 R12, R73, R58, RZ ;  /* 0x0000003a490c7227 */ /* 0x000fca00078e00ff */
[----:B------:R-:W-:-:S05]  /*c960*/  IADD3 R73, PT, PT, -R12, RZ, RZ ;  /* 0x000000ff0c497210 */ /* 0x000fca0007ffe1ff */
[C---:B------:R-:W-:Y:S02]  /*c970*/  IMAD R58, R81.reuse, R73, R58 ;  /* 0x00000049513a7224 */ /* 0x040fe400078e023a */
[----:B------:R-:W0:Y:S03]  /*c980*/  LDC.64 R72, c[0x0][0x3a0] ;  /* 0x0000e800ff487b82 */ /* 0x000e260000000a00 */
        /* <DEDUP_REMOVED lines=13> */
[----:B------:R-:W-:Y:S02]  /*ca60*/  IMAD R73, R60, UR36, RZ ;  /* 0x000000243c497c24 */ /* 0x000fe4000f8e02ff */
[----:B------:R-:W-:Y:S01]  /*ca70*/  IMAD R58, R66, R58, R79 ;  /* 0x0000003a423a7224 */ /* 0x000fe200078e024f */
[----:B------:R-:W-:Y:S01]  /*ca80*/  SEL R12, R12, RZ, P5 ;  /* 0x000000ff0c0c7207 */ /* 0x000fe20002800000 */
[----:B------:R-:W-:Y:S01]  /*ca90*/  IMAD R73, R62, UR37, R73 ;  /* 0x000000253e497c24 */ /* 0x000fe2000f8e0249 */
[----:B-1----:R-:W-:Y:S02]  /*caa0*/  ISETP.NE.U32.AND P5, PT, R74, 0x1, PT ;  /* 0x000000014a00780c */ /* 0x002fe40003fa5070 */
        /* <DEDUP_REMOVED lines=15> */
.L_x_595:
[----:B------:R-:W-:Y:S05]  /*cba0*/  BSYNC.RECONVERGENT B1 ;  /* 0x0000000000017941 */ /* 0x000fea0003800200 */
.L_x_594:
[-C--:B------:R-:W-:Y:S01]  /*cbb0*/  ISETP.GE.AND.EX P6, PT, RZ, R15.reuse, PT, P6 ;  /* 0x0000000fff00720c */ /* 0x080fe20003fc6360 */
[----:B------:R-:W-:Y:S01]  /*cbc0*/  BSSY.RECONVERGENT B1, `(.L_x_596) ;  /* 0x000007f000017945 */ /* 0x000fe20003800200 */
[----:B------:R-:W-:Y:S01]  /*cbd0*/  ISETP.GE.U32.AND P5, PT, R69, R14, PT ;  /* 0x0000000e4500720c */ /* 0x000fe20003fa6070 */
[----:B------:R-:W-:Y:S01]  /*cbe0*/  IMAD.MOV.U32 R62, RZ, RZ, -0x800000 ;  /* 0xff800000ff3e7424 */ /* 0x000fe200078e00ff */
[-C--:B------:R-:W-:Y:S01]  /*cbf0*/  ISETP.GE.AND.EX P1, PT, RZ, R15.reuse, PT, P1 ;  /* 0x0000000fff00720c */ /* 0x080fe20003f26310 */
[----:B------:R-:W-:Y:S01]  /*cc00*/  IMAD.MOV.U32 R64, RZ, RZ, -0x800000 ;  /* 0xff800000ff407424 */ /* 0x000fe200078e00ff */
[-C--:B------:R-:W-:Y:S02]  /*cc10*/  ISETP.GE.AND.EX P2, PT, RZ, R15.reuse, PT, P2 ;  /* 0x0000000fff00720c */ /* 0x080fe40003f46320 */
[-C--:B------:R-:W-:Y:S02]  /*cc20*/  ISETP.GE.AND.EX P3, PT, RZ, R15.reuse, PT, P3 ;  /* 0x0000000fff00720c */ /* 0x080fe40003f66330 */
[----:B------:R-:W-:-:S02]  /*cc30*/  ISETP.GE.AND.EX P4, PT, RZ, R15, PT, P4 ;  /* 0x0000000fff00720c */ /* 0x000fc40003f86340 */
[----:B------:R-:W-:Y:S02]  /*cc40*/  ISETP.GE.AND.EX P5, PT, RZ, R15, PT, P5 ;  /* 0x0000000fff00720c */ /* 0x000fe40003fa6350 */
        /* <DEDUP_REMOVED lines=14> */
[----:B0-----:R-:W-:Y:S01]  /*cd30*/  IADD3 R14, PT, PT, R11, 0xffffffe, RZ ;  /* 0x0ffffffe0b0e7810 */ /* 0x001fe20007ffe0ff */
[----:B------:R-:W-:-:S06]  /*cd40*/  IMAD R11, R0, UR52, R59 ;  /* 0x00000034000b7c24 */ /* 0x000fcc000f8e023b */
[----:B------:R0:W1:Y:S02]  /*cd50*/  F2I.FTZ.U32.TRUNC.NTZ R15, R14 ;  /* 0x0000000e000f7305 */ /* 0x000064000021f000 */
[----:B0-----:R-:W-:Y:S02]  /*cd60*/  IMAD.MOV.U32 R14, RZ, RZ, RZ ;  /* 0x000000ffff0e7224 */ /* 0x001fe400078e00ff */
[----:B-1----:R-:W-:-:S04]  /*cd70*/  IMAD.MOV R12, RZ, RZ, -R15 ;  /* 0x000000ffff0c7224 */ /* 0x002fc800078e0a0f */
[----:B------:R-:W-:-:S04]  /*cd80*/  IMAD R75, R12, R73, RZ ;  /* 0x000000490c4b7224 */ /* 0x000fc800078e02ff */
[----:B------:R-:W-:Y:S01]  /*cd90*/  IMAD.HI.U32 R75, R15, R75, R14 ;  /* 0x0000004b0f4b7227 */ /* 0x000fe200078e000e */
[----:B------:R-:W-:-:S05]  /*cda0*/  IABS R14, R11 ;  /* 0x0000000b000e7213 */ /* 0x000fca0000000000 */
[----:B------:R-:W-:-:S05]  /*cdb0*/  IMAD.HI.U32 R12, R75, R14, RZ ;  /* 0x0000000e4b0c7227 */ /* 0x000fca00078e00ff */
[----:B------:R-:W-:-:S05]  /*cdc0*/  IADD3 R15, PT, PT, -R12, RZ, RZ ;  /* 0x000000ff0c0f7210 */ /* 0x000fca0007ffe1ff */
[----:B------:R-:W-:Y:S02]  /*cdd0*/  IMAD R14, R73, R15, R14 ;  /* 0x0000000f490e7224 */ /* 0x000fe400078e020e */
[----:B------:R-:W-:-:S03]  /*cde0*/  VIADD R15, R64, 0xffffffe ;  /* 0x0ffffffe400f7836 */ /* 0x000fc60000000000 */
[----:B------:R-:W-:-:S03]  /*cdf0*/  ISETP.GT.U32.AND P6, PT, R73, R14, PT ;  /* 0x0000000e4900720c */ /* 0x000fc60003fc4070 */
[----:B------:R-:W0:Y:S10]  /*ce00*/  F2I.FTZ.U32.TRUNC.NTZ R15, R15 ;  /* 0x0000000f000f7305 */ /* 0x000e34000021f000 */
[----:B------:R-:W-:Y:S01]  /*ce10*/  @!P6 IADD3 R14, PT, PT, R14, -R73, RZ ;  /* 0x800000490e0ee210 */ /* 0x000fe20007ffe0ff */
[----:B------:R-:W-:-:S03]  /*ce20*/  @!P6 VIADD R12, R12, 0x1 ;  /* 0x000000010c0ce836 */ /* 0x000fc60000000000 */
[----:B------:R-:W-:Y:S01]  /*ce30*/  ISETP.GE.U32.AND P6, PT, R14, R73, PT ;  /* 0x000000490e00720c */ /* 0x000fe20003fc6070 */
[----:B0-----:R-:W-:-:S04]  /*ce40*/  IMAD.MOV R14, RZ, RZ, -R15 ;  /* 0x000000ffff0e7224 */ /* 0x001fc800078e0a0f */
[----:B------:R-:W-:Y:S02]  /*ce50*/  IMAD R73, R14, R77, RZ ;  /* 0x0000004d0e497224 */ /* 0x000fe400078e02ff */
[----:B------:R-:W-:-:S04]  /*ce60*/  IMAD.MOV.U32 R14, RZ, RZ, RZ ;  /* 0x000000ffff0e7224 */ /* 0x000fc800078e00ff */
[----:B------:R-:W-:Y:S01]  /*ce70*/  IMAD.HI.U32 R75, R15, R73, R14 ;  /* 0x000000490f4b7227 */ /* 0x000fe200078e000e */
[----:B------:R-:W-:Y:S02]  /*ce80*/  LOP3.LUT R14, R11, R66, RZ, 0x3c, !PT ;  /* 0x000000420b0e7212 */ /* 0x000fe400078e3cff */
[----:B------:R-:W-:Y:S02]  /*ce90*/  @P6 IADD3 R12, PT, PT, R12, 0x1, RZ ;  /* 0x000000010c0c6810 */ /* 0x000fe40007ffe0ff */
[----:B------:R-:W-:-:S03]  /*cea0*/  ISETP.GE.AND P6, PT, R14, RZ, PT ;  /* 0x000000ff0e00720c */ /* 0x000fc60003fc6270 */
[----:B------:R-:W-:-:S10]  /*ceb0*/  IMAD.MOV.U32 R64, RZ, RZ, R12 ;  /* 0x000000ffff407224 */ /* 0x000fd400078e000c */
[----:B------:R-:W-:Y:S01]  /*cec0*/  @!P6 IMAD.MOV R64, RZ, RZ, -R64 ;  /* 0x000000ffff40e224 */ /* 0x000fe200078e0a40 */
[----:B------:R-:W-:-:S13]  /*ced0*/  ISETP.NE.AND P6, PT, R66, RZ, PT ;  /* 0x000000ff4200720c */ /* 0x000fda0003fc5270 */
[----:B------:R-:W-:-:S04]  /*cee0*/  @!P6 LOP3.LUT R64, RZ, R66, RZ, 0x33, !PT ;  /* 0x00000042ff40e212 */ /* 0x000fc800078e33ff */
[----:B------:R-:W-:-:S05]  /*cef0*/  IADD3 R12, PT, PT, -R64, RZ, RZ ;  /* 0x000000ff400c7210 */ /* 0x000fca0007ffe1ff */
        /* <DEDUP_REMOVED lines=9> */
[----:B------:R-:W0:Y:S01]  /*cf90*/  LDC R77, c[0x0][0x3c0] ;  /* 0x0000f000ff4d7b82 */ /* 0x000e220000000800 */
[----:B------:R-:W-:-:S10]  /*cfa0*/  LOP3.LUT R14, R73, R68, RZ, 0x3c, !PT ;  /* 0x00000044490e7212 */ /* 0x000fd400078e3cff */
[----:B------:R-:W-:Y:S01]  /*cfb0*/  @P6 VIADD R12, R12, 0x1 ;  /* 0x000000010c0c6836 */ /* 0x000fe20000000000 */
[----:B------:R-:W-:Y:S02]  /*cfc0*/  ISETP.GE.AND P6, PT, R14, RZ, PT ;  /* 0x000000ff0e00720c */ /* 0x000fe40003fc6270 */
[----:B------:R-:W1:Y:S01]  /*cfd0*/  LDC.64 R14, c[0x0][0x390] ;  /* 0x0000e400ff0e7b82 */ /* 0x000e620000000a00 */
[----:B------:R-:W-:Y:S01]  /*cfe0*/  IMAD.MOV.U32 R66, RZ, RZ, R12 ;  /* 0x000000ffff427224 */ /* 0x000fe200078e000c */
[----:B0-----:R-:W-:-:S09]  /*cff0*/  IABS R79, R77 ;  /* 0x0000004d004f7213 */ /* 0x001fd20000000000 */
[----:B------:R-:W-:Y:S02]  /*d000*/  @!P6 IADD3 R66, PT, PT, -R66, RZ, RZ ;  /* 0x000000ff4242e210 */ /* 0x000fe40007ffe1ff */
[----:B------:R-:W-:Y:S01]  /*d010*/  ISETP.NE.AND P6, PT, R68, RZ, PT ;  /* 0x000000ff4400720c */ /* 0x000fe20003fc5270 */
[----:B------:R-:W0:-:S12]  /*d020*/  I2F.RP R74, R79 ;  /* 0x0000004f004a7306 */ /* 0x000e180000209400 */
[----:B------:R-:W-:Y:S02]  /*d030*/  @!P6 LOP3.LUT R66, RZ, R68, RZ, 0x33, !PT ;  /* 0x00000044ff42e212 */ /* 0x000fe400078e33ff */
[----:B-1----:R-:W-:Y:S01]  /*d040*/  ISETP.NE.U32.AND P6, PT, R14, 0x1, PT ;  /* 0x000000010e00780c */ /* 0x002fe20003fc5070 */
[----:B0-----:R-:W0:Y:S02]  /*d050*/  MUFU.RCP R74, R74 ;  /* 0x0000004a004a7308 */ /* 0x001e240000001000 */
[----:B------:R-:W-:Y:S01]  /*d060*/  IMAD.MOV R12, RZ, RZ, -R66 ;  /* 0x000000ffff0c7224 */ /* 0x000fe200078e0a42 */
[----:B------:R-:W-:Y:S02]  /*d070*/  ISETP.NE.AND.EX P6, PT, R15, RZ, PT, P6 ;  /* 0x000000ff0f00720c */ /* 0x000fe40003fc5360 */
[----:B------:R-:W1:Y:S01]  /*d080*/  LDC.64 R14, c[0x0][0x398] ;  /* 0x0000e600ff0e7b82 */ /* 0x000e620000000a00 */
[----:B------:R-:W-:Y:S01]  /*d090*/  IMAD R68, R68, R12, R73 ;  /* 0x0000000c44447224 */ /* 0x000fe200078e0249 */
[----:B------:R-:W-:Y:S01]  /*d0a0*/  SEL R12, R64, RZ, P6 ;  /* 0x000000ff400c7207 */ /* 0x000fe20003000000 */
[----:B0-----:R-:W-:-:S04]  /*d0b0*/  VIADD R72, R74, 0xffffffe ;  /* 0x0ffffffe4a487836 */ /* 0x001fc80000000000 */
[----:B------:R0:W2:Y:S01]  /*d0c0*/  F2I.FTZ.U32.TRUNC.NTZ R73, R72 ;  /* 0x0000004800497305 */ /* 0x0000a2000021f000 */
[----:B-1----:R-:W-:Y:S01]  /*d0d0*/  ISETP.NE.U32.AND P6, PT, R14, 0x1, PT ;  /* 0x000000010e00780c */ /* 0x002fe20003fc5070 */
[----:B0-----:R-:W-:-:S03]  /*d0e0*/  IMAD.MOV.U32 R72, RZ, RZ, RZ ;  /* 0x000000ffff487224 */ /* 0x001fc600078e00ff */
[----:B------:R-:W-:Y:S01]  /*d0f0*/  ISETP.NE.AND.EX P6, PT, R15, RZ, PT, P6 ;  /* 0x000000ff0f00720c */ /* 0x000fe20003fc5360 */
[----:B------:R-:W-:Y:S01]  /*d100*/  IMAD R15, R12, UR36, RZ ;  /* 0x000000240c0f7c24 */ /* 0x000fe2000f8e02ff */
[----:B--2---:R-:W-:Y:S02]  /*d110*/  IADD3 R64, PT, PT, RZ, -R73, RZ ;  /* 0x80000049ff407210 */ /* 0x004fe40007ffe0ff */
[----:B------:R-:W-:-:S05]  /*d120*/  SEL R14, R66, RZ, P6 ;  /* 0x000000ff420e7207 */ /* 0x000fca0003000000 */
[----:B------:R-:W-:Y:S01]  /*d130*/  IMAD R75, R14, UR37, R15 ;  /* 0x000000250e4b7c24 */ /* 0x000fe2000f8e020f */
[----:B------:R-:W-:Y:S01]  /*d140*/  IABS R14, R68 ;  /* 0x00000044000e7213 */ /* 0x000fe20000000000 */
[----:B------:R-:W-:-:S04]  /*d150*/  IMAD R15, R64, R79, RZ ;  /* 0x0000004f400f7224 */ /* 0x000fc800078e02ff */
[----:B------:R-:W-:Y:S02]  /*d160*/  IMAD.HI.U32 R15, R73, R15, R72 ;  /* 0x0000000f490f7227 */ /* 0x000fe400078e0048 */
[----:B------:R-:W0:Y:S04]  /*d170*/  LDC.64 R72, c[0x0][0x3a8] ;  /* 0x0000ea00ff487b82 */ /* 0x000e280000000a00 */
[----:B------:R-:W-:-:S04]  /*d180*/  IMAD.HI.U32 R12, R15, R14, RZ ;  /* 0x0000000e0f0c7227 */ /* 0x000fc800078e00ff */
[----:B------:R-:W-:-:S04]  /*d190*/  IMAD.MOV R15, RZ, RZ, -R12 ;  /* 0x000000ffff0f7224 */ /* 0x000fc800078e0a0c */
[----:B------:R-:W-:-:S05]  /*d1a0*/  IMAD R14, R79, R15, R14 ;  /* 0x0000000f4f0e7224 */ /* 0x000fca00078e020e */
[----:B------:R-:W-:-:S13]  /*d1b0*/  ISETP.GT.U32.AND P6, PT, R79, R14, PT ;  /* 0x0000000e4f00720c */ /* 0x000fda0003fc4070 */
[----:B------:R-:W-:Y:S01]  /*d1c0*/  @!P6 IMAD.IADD R14, R14, 0x1, -R79 ;  /* 0x000000010e0ee824 */ /* 0x000fe200078e0a4f */
[----:B------:R-:W-:-:S04]  /*d1d0*/  @!P6 IADD3 R12, PT, PT, R12, 0x1, RZ ;  /* 0x000000010c0ce810 */ /* 0x000fc80007ffe0ff */
[----:B------:R-:W-:Y:S02]  /*d1e0*/  ISETP.GE.U32.AND P6, PT, R14, R79, PT ;  /* 0x0000004f0e00720c */ /* 0x000fe40003fc6070 */
[----:B------:R-:W-:-:S11]  /*d1f0*/  LOP3.LUT R14, R68, R77, RZ, 0x3c, !PT ;  /* 0x0000004d440e7212 */ /* 0x000fd600078e3cff */
[----:B------:R-:W-:Y:S01]  /*d200*/  @P6 VIADD R12, R12, 0x1 ;  /* 0x000000010c0c6836 */ /* 0x000fe20000000000 */
[----:B------:R-:W-:Y:S02]  /*d210*/  ISETP.GE.AND P6, PT, R14, RZ, PT ;  /* 0x000000ff0e00720c */ /* 0x000fe40003fc6270 */
[----:B------:R-:W1:Y:S11]  /*d220*/  LDC.64 R14, c[0x0][0x3a0] ;  /* 0x0000e800ff0e7b82 */ /* 0x000e760000000a00 */
[----:B------:R-:W-:-:S02]  /*d230*/  @!P6 IADD3 R12, PT, PT, -R12, RZ, RZ ;  /* 0x000000ff0c0ce210 */ /* 0x000fc40007ffe1ff */
[----:B------:R-:W-:-:S13]  /*d240*/  ISETP.NE.AND P6, PT, R77, RZ, PT ;  /* 0x000000ff4d00720c */ /* 0x000fda0003fc5270 */
[----:B------:R-:W-:Y:S02]  /*d250*/  @!P6 LOP3.LUT R12, RZ, R77, RZ, 0x33, !PT ;  /* 0x0000004dff0ce212 */ /* 0x000fe400078e33ff */
[----:B-1----:R-:W-:-:S04]  /*d260*/  ISETP.NE.U32.AND P6, PT, R14, 0x1, PT ;  /* 0x000000010e00780c */ /* 0x002fc80003fc5070 */
[----:B------:R-:W-:Y:S01]  /*d270*/  ISETP.NE.AND.EX P6, PT, R15, RZ, PT, P6 ;  /* 0x000000ff0f00720c */ /* 0x000fe20003fc5360 */
[----:B------:R-:W-:-:S03]  /*d280*/  IMAD.MOV R15, RZ, RZ, -R12 ;  /* 0x000000ffff0f7224 */ /* 0x000fc600078e0a0c */
[----:B------:R-:W-:Y:S01]  /*d290*/  SEL R14, R12, RZ, P6 ;  /* 0x000000ff0c0e7207 */ /* 0x000fe20003000000 */
[----:B------:R-:W-:Y:S01]  /*d2a0*/  IMAD R12, R77, R15, R68 ;  /* 0x0000000f4d0c7224 */ /* 0x000fe200078e0244 */
        /* <DEDUP_REMOVED lines=16> */
.L_x_597:
[----:B------:R-:W-:Y:S05]  /*d3b0*/  BSYNC.RECONVERGENT B1 ;  /* 0x0000000000017941 */ /* 0x000fea0003800200 */
.L_x_596:
[----:B------:R-:W-:Y:S01]  /*d3c0*/  BSSY.RECONVERGENT B1, `(.L_x_598) ;  /* 0x0000077000017945 */ /* 0x000fe20003800200 */
[----:B------:R-:W-:-:S03]  /*d3d0*/  IMAD.MOV.U32 R66, RZ, RZ, -0x800000 ;  /* 0xff800000ff427424 */ /* 0x000fc600078e00ff */
[----:B------:R-:W-:Y:S05]  /*d3e0*/  @P1 BRA `(.L_x_599) ;  /* 0x0000000400d01947 */ /* 0x000fea0003800000 */
        /* <DEDUP_REMOVED lines=12> */
[----:B0-----:R-:W-:-:S07]  /*d4b0*/  IADD3 R15, PT, PT, R12, 0xffffffe, RZ ;  /* 0x0ffffffe0c0f7810 */ /* 0x001fce0007ffe0ff */
[----:B------:R-:W0:Y:S02]  /*d4c0*/  F2I.FTZ.U32.TRUNC.NTZ R15, R15 ;  /* 0x0000000f000f7305 */ /* 0x000e24000021f000 */
[----:B0-----:R-:W-:-:S04]  /*d4d0*/  IMAD.MOV R14, RZ, RZ, -R15 ;  /* 0x000000ffff0e7224 */ /* 0x001fc800078e0a0f */
[----:B------:R-:W-:Y:S02]  /*d4e0*/  IMAD R11, R14, R73, RZ ;  /* 0x000000490e0b7224 */ /* 0x000fe400078e02ff */
[----:B------:R-:W-:-:S04]  /*d4f0*/  IMAD.MOV.U32 R14, RZ, RZ, RZ ;  /* 0x000000ffff0e7224 */ /* 0x000fc800078e00ff */
[----:B------:R-:W-:-:S04]  /*d500*/  IMAD.HI.U32 R75, R15, R11, R14 ;  /* 0x0000000b0f4b7227 */ /* 0x000fc800078e000e */
[----:B------:R-:W-:-:S05]  /*d510*/  IMAD R11, R0, UR52, R61 ;  /* 0x00000034000b7c24 */ /* 0x000fca000f8e023d */
[----:B------:R-:W-:-:S05]  /*d520*/  IABS R14, R11 ;  /* 0x0000000b000e7213 */ /* 0x000fca0000000000 */
[----:B------:R-:W-:-:S05]  /*d530*/  IMAD.HI.U32 R12, R75, R14, RZ ;  /* 0x0000000e4b0c7227 */ /* 0x000fca00078e00ff */
[----:B------:R-:W-:-:S05]  /*d540*/  IADD3 R15, PT, PT, -R12, RZ, RZ ;  /* 0x000000ff0c0f7210 */ /* 0x000fca0007ffe1ff */
[----:B------:R-:W-:Y:S02]  /*d550*/  IMAD R14, R73, R15, R14 ;  /* 0x0000000f490e7224 */ /* 0x000fe400078e020e */
[----:B------:R-:W-:-:S03]  /*d560*/  VIADD R15, R66, 0xffffffe ;  /* 0x0ffffffe420f7836 */ /* 0x000fc60000000000 */
[----:B------:R-:W-:-:S03]  /*d570*/  ISETP.GT.U32.AND P6, PT, R73, R14, PT ;  /* 0x0000000e4900720c */ /* 0x000fc60003fc4070 */
[----:B------:R-:W0:Y:S10]  /*d580*/  F2I.FTZ.U32.TRUNC.NTZ R15, R15 ;  /* 0x0000000f000f7305 */ /* 0x000e34000021f000 */
[----:B------:R-:W-:-:S02]  /*d590*/  @!P6 IMAD.IADD R14, R14, 0x1, -R73 ;  /* 0x000000010e0ee824 */ /* 0x000fc400078e0a49 */
[----:B------:R-:W-:-:S03]  /*d5a0*/  @!P6 VIADD R12, R12, 0x1 ;  /* 0x000000010c0ce836 */ /* 0x000fc60000000000 */
[----:B------:R-:W-:Y:S02]  /*d5b0*/  ISETP.GE.U32.AND P1, PT, R14, R73, PT ;  /* 0x000000490e00720c */ /* 0x000fe40003f26070 */
[----:B0-----:R-:W-:-:S05]  /*d5c0*/  IADD3 R14, PT, PT, RZ, -R15, RZ ;  /* 0x8000000fff0e7210 */ /* 0x001fca0007ffe0ff */
[----:B------:R-:W-:Y:S02]  /*d5d0*/  IMAD R73, R14, R77, RZ ;  /* 0x0000004d0e497224 */ /* 0x000fe400078e02ff */
[----:B------:R-:W-:-:S04]  /*d5e0*/  IMAD.MOV.U32 R14, RZ, RZ, RZ ;  /* 0x000000ffff0e7224 */ /* 0x000fc800078e00ff */
[----:B------:R-:W-:Y:S01]  /*d5f0*/  IMAD.HI.U32 R73, R15, R73, R14 ;  /* 0x000000490f497227 */ /* 0x000fe200078e000e */
[----:B------:R-:W-:Y:S02]  /*d600*/  LOP3.LUT R14, R11, R68, RZ, 0x3c, !PT ;  /* 0x000000440b0e7212 */ /* 0x000fe400078e3cff */
[----:B------:R-:W-:Y:S02]  /*d610*/  @P1 IADD3 R12, PT, PT, R12, 0x1, RZ ;  /* 0x000000010c0c1810 */ /* 0x000fe40007ffe0ff */
[----:B------:R-:W-:Y:S02]  /*d620*/  ISETP.GE.AND P6, PT, R14, RZ, PT ;  /* 0x000000ff0e00720c */ /* 0x000fe40003fc6270 */
[----:B------:R-:W-:Y:S01]  /*d630*/  ISETP.NE.AND P1, PT, R68, RZ, PT ;  /* 0x000000ff4400720c */ /* 0x000fe20003f25270 */
[----:B------:R-:W-:-:S10]  /*d640*/  IMAD.MOV.U32 R66, RZ, RZ, R12 ;  /* 0x000000ffff427224 */ /* 0x000fd400078e000c */
[----:B------:R-:W-:Y:S02]  /*d650*/  @!P6 IMAD.MOV R66, RZ, RZ, -R66 ;  /* 0x000000ffff42e224 */ /* 0x000fe400078e0a42 */
[----:B------:R-:W-:-:S04]  /*d660*/  @!P1 LOP3.LUT R66, RZ, R68, RZ, 0x33, !PT ;  /* 0x00000044ff429212 */ /* 0x000fc800078e33ff */
[----:B------:R-:W-:-:S05]  /*d670*/  IADD3 R12, PT, PT, -R66, RZ, RZ ;  /* 0x000000ff420c7210 */ /* 0x000fca0007ffe1ff */
[----:B------:R-:W-:-:S05]  /*d680*/  IMAD R75, R68, R12, R11 ;  /* 0x0000000c444b7224 */ /* 0x000fca00078e020b */
[----:B------:R-:W-:-:S05]  /*d690*/  IABS R14, R75 ;  /* 0x0000004b000e7213 */ /* 0x000fca0000000000 */
[----:B------:R-:W-:Y:S02]  /*d6a0*/  IMAD.HI.U32 R12, R73, R14, RZ ;  /* 0x0000000e490c7227 */ /* 0x000fe400078e00ff */
[----:B------:R-:W0:Y:S02]  /*d6b0*/  LDC.64 R72, c[0x0][0x390] ;  /* 0x0000e400ff487b82 */ /* 0x000e240000000a00 */
        /* <DEDUP_REMOVED lines=8> */
[----:B------:R-:W1:Y:S05]  /*d740*/  LDC.64 R14, c[0x0][0x398] ;  /* 0x0000e600ff0e7b82 */ /* 0x000e6a0000000a00 */
[----:B------:R-:W-:Y:S01]  /*d750*/  @P1 VIADD R12, R12, 0x1 ;  /* 0x000000010c0c1836 */ /* 0x000fe20000000000 */
[----:B------:R-:W-:-:S03]  /*d760*/  ISETP.NE.AND P1, PT, R74, RZ, PT ;  /* 0x000000ff4a00720c */ /* 0x000fc60003f25270 */
[----:B------:R-:W-:-:S05]  /*d770*/  IMAD.MOV.U32 R68, RZ, RZ, R12 ;  /* 0x000000ffff447224 */ /* 0x000fca00078e000c */
[----:B------:R-:W-:-:S05]  /*d780*/  @!P6 IADD3 R68, PT, PT, -R68, RZ, RZ ;  /* 0x000000ff4444e210 */ /* 0x000fca0007ffe1ff */
[----:B------:R-:W-:Y:S02]  /*d790*/  @!P1 LOP3.LUT R68, RZ, R74, RZ, 0x33, !PT ;  /* 0x0000004aff449212 */ /* 0x000fe400078e33ff */
[----:B0-----:R-:W-:-:S03]  /*d7a0*/  ISETP.NE.U32.AND P1, PT, R72, 0x1, PT ;  /* 0x000000014800780c */ /* 0x001fc60003f25070 */
[----:B------:R-:W-:Y:S01]  /*d7b0*/  IMAD.MOV R12, RZ, RZ, -R68 ;  /* 0x000000ffff0c7224 */ /* 0x000fe200078e0a44 */
[----:B------:R-:W-:Y:S02]  /*d7c0*/  ISETP.NE.AND.EX P1, PT, R73, RZ, PT, P1 ;  /* 0x000000ff4900720c */ /* 0x000fe40003f25310 */
[----:B-1----:R-:W-:Y:S01]  /*d7d0*/  ISETP.NE.U32.AND P6, PT, R14, 0x1, PT ;  /* 0x000000010e00780c */ /* 0x002fe20003fc5070 */
[----:B------:R-:W-:Y:S01]  /*d7e0*/  IMAD R77, R74, R12, R75 ;  /* 0x0000000c4a4d7224 */ /* 0x000fe200078e024b */
[----:B------:R-:W-:Y:S01]  /*d7f0*/  SEL R12, R66, RZ, P1 ;  /* 0x000000ff420c7207 */ /* 0x000fe20000800000 */
[----:B------:R-:W0:Y:S01]  /*d800*/  LDC R74, c[0x0][0x3c0] ;  /* 0x0000f000ff4a7b82 */ /* 0x000e220000000800 */
[----:B------:R-:W-:-:S03]  /*d810*/  ISETP.NE.AND.EX P6, PT, R15, RZ, PT, P6 ;  /* 0x000000ff0f00720c */ /* 0x000fc60003fc5360 */
[----:B------:R-:W-:Y:S01]  /*d820*/  IMAD R15, R12, UR36, RZ ;  /* 0x000000240c0f7c24 */ /* 0x000fe2000f8e02ff */
[----:B------:R-:W-:-:S05]  /*d830*/  SEL R14, R68, RZ, P6 ;  /* 0x000000ff440e7207 */ /* 0x000fca0003000000 */
[----:B------:R-:W-:Y:S01]  /*d840*/  IMAD R75, R14, UR37, R15 ;  /* 0x000000250e4b7c24 */ /* 0x000fe2000f8e020f */
[----:B------:R-:W-:Y:S02]  /*d850*/  IABS R14, R77 ;  /* 0x0000004d000e7213 */ /* 0x000fe40000000000 */
[----:B0-----:R-:W-:-:S04]  /*d860*/  IABS R79, R74 ;  /* 0x0000004a004f7213 */ /* 0x001fc80000000000 */
[----:B------:R-:W0:Y:S08]  /*d870*/  I2F.RP R76, R79 ;  /* 0x0000004f004c7306 */ /* 0x000e300000209400 */
[----:B0-----:R-:W0:Y:S02]  /*d880*/  MUFU.RCP R76, R76 ;  /* 0x0000004c004c7308 */ /* 0x001e240000001000 */
[----:B0-----:R-:W-:-:S06]  /*d890*/  VIADD R72, R76, 0xffffffe ;  /* 0x0ffffffe4c487836 */ /* 0x001fcc0000000000 */
[----:B------:R0:W1:Y:S02]  /*d8a0*/  F2I.FTZ.U32.TRUNC.NTZ R73, R72 ;  /* 0x0000004800497305 */ /* 0x000064000021f000 */
[----:B0-----:R-:W-:Y:S01]  /*d8b0*/  IMAD.MOV.U32 R72, RZ, RZ, RZ ;  /* 0x000000ffff487224 */ /* 0x001fe200078e00ff */
[----:B-1----:R-:W-:-:S05]  /*d8c0*/  IADD3 R66, PT, PT, RZ, -R73, RZ ;  /* 0x80000049ff427210 */ /* 0x002fca0007ffe0ff */
[----:B------:R-:W-:Y:S01]  /*d8d0*/  IMAD R15, R66, R79, RZ ;  /* 0x0000004f420f7224 */ /* 0x000fe200078e02ff */
[----:B------:R-:W-:-:S03]  /*d8e0*/  LOP3.LUT R66, R77, R74, RZ, 0x3c, !PT ;  /* 0x0000004a4d427212 */ /* 0x000fc600078e3cff */
[----:B------:R-:W-:Y:S02]  /*d8f0*/  IMAD.HI.U32 R15, R73, R15, R72 ;  /* 0x0000000f490f7227 */ /* 0x000fe400078e0048 */
[----:B------:R-:W0:Y:S04]  /*d900*/  LDC.64 R72, c[0x0][0x3a8] ;  /* 0x0000ea00ff487b82 */ /* 0x000e280000000a00 */
[----:B------:R-:W-:-:S04]  /*d910*/  IMAD.HI.U32 R12, R15, R14, RZ ;  /* 0x0000000e0f0c7227 */ /* 0x000fc800078e00ff */
[----:B------:R-:W-:-:S04]  /*d920*/  IMAD.MOV R15, RZ, RZ, -R12 ;  /* 0x000000ffff0f7224 */ /* 0x000fc800078e0a0c */
[----:B------:R-:W-:-:S05]  /*d930*/  IMAD R14, R79, R15, R14 ;  /* 0x0000000f4f0e7224 */ /* 0x000fca00078e020e */
[----:B------:R-:W-:-:S13]  /*d940*/  ISETP.GT.U32.AND P6, PT, R79, R14, PT ;  /* 0x0000000e4f00720c */ /* 0x000fda0003fc4070 */
[-C--:B------:R-:W-:Y:S01]  /*d950*/  @!P6 IADD3 R14, PT, PT, R14, -R79.reuse, RZ ;  /* 0x8000004f0e0ee210 */ /* 0x080fe20007ffe0ff */
[----:B------:R-:W-:Y:S01]  /*d960*/  @!P6 VIADD R12, R12, 0x1 ;  /* 0x000000010c0ce836 */ /* 0x000fe20000000000 */
[----:B------:R-:W-:Y:S02]  /*d970*/  ISETP.GE.AND P6, PT, R66, RZ, PT ;  /* 0x000000ff4200720c */ /* 0x000fe40003fc6270 */
[----:B------:R-:W-:Y:S02]  /*d980*/  ISETP.GE.U32.AND P1, PT, R14, R79, PT ;  /* 0x0000004f0e00720c */ /* 0x000fe40003f26070 */
[----:B------:R-:W1:Y:S11]  /*d990*/  LDC.64 R14, c[0x0][0x3a0] ;  /* 0x0000e800ff0e7b82 */ /* 0x000e760000000a00 */
[----:B------:R-:W-:-:S05]  /*d9a0*/  @P1 VIADD R12, R12, 0x1 ;  /* 0x000000010c0c1836 */ /* 0x000fca0000000000 */
[----:B------:R-:W-:Y:S02]  /*d9b0*/  @!P6 IADD3 R12, PT, PT, -R12, RZ, RZ ;  /* 0x000000ff0c0ce210 */ /* 0x000fe40007ffe1ff */
[----:B------:R-:W-:Y:S02]  /*d9c0*/  ISETP.NE.AND P6, PT, R74, RZ, PT ;  /* 0x000000ff4a00720c */ /* 0x000fe40003fc5270 */
[----:B-1----:R-:W-:-:S04]  /*d9d0*/  ISETP.NE.U32.AND P1, PT, R14, 0x1, PT ;  /* 0x000000010e00780c */ /* 0x002fc80003f25070 */
[----:B------:R-:W-:-:S07]  /*d9e0*/  ISETP.NE.AND.EX P1, PT, R15, RZ, PT, P1 ;  /* 0x000000ff0f00720c */ /* 0x000fce0003f25310 */
[----:B------:R-:W-:Y:S02]  /*d9f0*/  @!P6 LOP3.LUT R12, RZ, R74, RZ, 0x33, !PT ;  /* 0x0000004aff0ce212 */ /* 0x000fe400078e33ff */
[----:B0-----:R-:W-:Y:S02]  /*da00*/  ISETP.NE.U32.AND P6, PT, R72, 0x1, PT ;  /* 0x000000014800780c */ /* 0x001fe40003fc5070 */
[----:B------:R-:W-:Y:S01]  /*da10*/  SHF.R.S64 R72, RZ, 0x1e, R11 ;  /* 0x0000001eff487819 */ /* 0x000fe2000000100b */
[----:B------:R-:W-:Y:S01]  /*da20*/  IMAD.MOV R14, RZ, RZ, -R12 ;  /* 0x000000ffff0e7224 */ /* 0x000fe200078e0a0c */
[----:B------:R-:W-:Y:S02]  /*da30*/  ISETP.NE.AND.EX P6, PT, R73, RZ, PT, P6 ;  /* 0x000000ff4900720c */ /* 0x000fe40003fc5360 */
[----:B------:R-:W-:Y:S01]  /*da40*/  SEL R12, R12, RZ, P1 ;  /* 0x000000ff0c0c7207 */ /* 0x000fe20000800000 */
[----:B------:R-:W-:-:S04]  /*da50*/  IMAD R14, R74, R14, R77 ;  /* 0x0000000e4a0e7224 */ /* 0x000fc800078e024d */
[----:B------:R-:W-:Y:S01]  /*da60*/  IMAD R75, R12, UR38, R75 ;  /* 0x000000260c4b7c24 */ /* 0x000fe2000f8e024b */
        /* <DEDUP_REMOVED lines=12> */
.L_x_599:
[----:B------:R-:W-:Y:S05]  /*db30*/  BSYNC.RECONVERGENT B1 ;  /* 0x0000000000017941 */ /* 0x000fea0003800200 */
.L_x_598:
[----:B------:R-:W-:Y:S01]  /*db40*/  BSSY.RECONVERGENT B1, `(.L_x_600) ;  /* 0x0000075000017945 */ /* 0x000fe20003800200 */
[----:B------:R-:W-:-:S03]  /*db50*/  IMAD.MOV.U32 R68, RZ, RZ, -0x800000 ;  /* 0xff800000ff447424 */ /* 0x000fc600078e00ff */
[----:B------:R-:W-:Y:S05]  /*db60*/  @P2 BRA `(.L_x_601) ;  /* 0x0000000400c82947 */ /* 0x000fea0003800000 */
[----:B------:R-:W0:Y:S01]  /*db70*/  LDC R72, c[0x0][0x3b8] ;  /* 0x0000ee00ff487b82 */ /* 0x000e220000000800 */
[----:B------:R-:W-:Y:S02]  /*db80*/  R2UR UR4, R70 ;  /* 0x00000000460472ca */ /* 0x000fe400000e0000 */
[----:B------:R-:W-:-:S05]  /*db90*/  R2UR UR5, R71 ;  /* 0x00000000470572ca */ /* 0x000fca00000e0000 */
[----:B------:R-:W1:Y:S01]  /*dba0*/  LDC R74, c[0x0][0x3bc] ;  /* 0x0000ef00ff4a7b82 */ /* 0x000e620000000800 */
[----:B0-----:R-:W-:-:S04]  /*dbb0*/  IABS R73, R72 ;  /* 0x0000004800497213 */ /* 0x001fc80000000000 */
[----:B------:R-:W0:Y:S01]  /*dbc0*/  I2F.RP R12, R73 ;  /* 0x00000049000c7306 */ /* 0x000e220000209400 */
[----:B-1----:R-:W-:-:S07]  /*dbd0*/  IABS R75, R74 ;  /* 0x0000004a004b7213 */ /* 0x002fce0000000000 */
[----:B0-----:R-:W0:Y:S02]  /*dbe0*/  MUFU.RCP R12, R12 ;  /* 0x0000000c000c7308 */ /* 0x001e240000001000 */
[----:B0-----:R-:W-:-:S06]  /*dbf0*/  IADD3 R68, PT, PT, R12, 0xffffffe, RZ ;  /* 0x0ffffffe0c447810 */ /* 0x001fcc0007ffe0ff */
[----:B------:R-:W0:Y:S08]  /*dc00*/  F2I.FTZ.U32.TRUNC.NTZ R15, R68 ;  /* 0x00000044000f7305 */ /* 0x000e30000021f000 */
[----:B------:R-:W1:Y:S01]  /*dc10*/  I2F.RP R68, R75 ;  /* 0x0000004b00447306 */ /* 0x000e620000209400 */
[----:B0-----:R-:W-:-:S04]  /*dc20*/  IMAD.MOV R14, RZ, RZ, -R15 ;  /* 0x000000ffff0e7224 */ /* 0x001fc800078e0a0f */
[----:B------:R-:W-:Y:S02]  /*dc30*/  IMAD R11, R14, R73, RZ ;  /* 0x000000490e0b7224 */ /* 0x000fe400078e02ff */
[----:B------:R-:W-:Y:S01]  /*dc40*/  IMAD.MOV.U32 R14, RZ, RZ, RZ ;  /* 0x000000ffff0e7224 */ /* 0x000fe200078e00ff */
[----:B-1----:R-:W0:Y:S03]  /*dc50*/  MUFU.RCP R68, R68 ;  /* 0x0000004400447308 */ /* 0x002e260000001000 */
[----:B------:R-:W-:-:S04]  /*dc60*/  IMAD.HI.U32 R15, R15, R11, R14 ;  /* 0x0000000b0f0f7227 */ /* 0x000fc800078e000e */
[----:B------:R-:W-:-:S05]  /*dc70*/  IMAD R11, R0, UR52, R63 ;  /* 0x00000034000b7c24 */ /* 0x000fca000f8e023f */
[----:B------:R-:W-:-:S05]  /*dc80*/  IABS R14, R11 ;  /* 0x0000000b000e7213 */ /* 0x000fca0000000000 */
[----:B------:R-:W-:-:S05]  /*dc90*/  IMAD.HI.U32 R12, R15, R14, RZ ;  /* 0x0000000e0f0c7227 */ /* 0x000fca00078e00ff */
[----:B------:R-:W-:-:S05]  /*dca0*/  IADD3 R15, PT, PT, -R12, RZ, RZ ;  /* 0x000000ff0c0f7210 */ /* 0x000fca0007ffe1ff */
[----:B------:R-:W-:Y:S02]  /*dcb0*/  IMAD R14, R73, R15, R14 ;  /* 0x0000000f490e7224 */ /* 0x000fe400078e020e */
[----:B0-----:R-:W-:-:S03]  /*dcc0*/  VIADD R15, R68, 0xffffffe ;  /* 0x0ffffffe440f7836 */ /* 0x001fc60000000000 */
[----:B------:R-:W-:-:S03]  /*dcd0*/  ISETP.GT.U32.AND P6, PT, R73, R14, PT ;  /* 0x0000000e4900720c */ /* 0x000fc60003fc4070 */
[----:B------:R-:W0:Y:S10]  /*dce0*/  F2I.FTZ.U32.TRUNC.NTZ R15, R15 ;  /* 0x0000000f000f7305 */ /* 0x000e34000021f000 */
[----:B------:R-:W-:-:S02]  /*dcf0*/  @!P6 IMAD.IADD R14, R14, 0x1, -R73 ;  /* 0x000000010e0ee824 */ /* 0x000fc400078e0a49 */
[----:B------:R-:W-:Y:S01]  /*dd00*/  @!P6 VIADD R12, R12, 0x1 ;  /* 0x000000010c0ce836 */ /* 0x000fe20000000000 */
[----:B------:R-:W-:Y:S02]  /*dd10*/  ISETP.NE.AND P6, PT, R72, RZ, PT ;  /* 0x000000ff4800720c */ /* 0x000fe40003fc5270 */
[----:B------:R-:W-:Y:S02]  /*dd20*/  ISETP.GE.U32.AND P2, PT, R14, R73, PT ;  /* 0x000000490e00720c */ /* 0x000fe40003f46070 */
[----:B0-----:R-:W-:-:S05]  /*dd30*/  IADD3 R14, PT, PT, RZ, -R15, RZ ;  /* 0x8000000fff0e7210 */ /* 0x001fca0007ffe0ff */
        /* <DEDUP_REMOVED lines=20> */
[----:B------:R-:W-:-:S04]  /*de80*/  LOP3.LUT R14, R73, R74, RZ, 0x3c, !PT ;  /* 0x0000004a490e7212 */ /* 0x000fc800078e3cff */
[----:B------:R-:W-:Y:S02]  /*de90*/  ISETP.GE.AND P1, PT, R14, RZ, PT ;  /* 0x000000ff0e00720c */ /* 0x000fe40003f26270 */
[----:B------:R-:W0:Y:S05]  /*dea0*/  LDC.64 R14, c[0x0][0x390] ;  /* 0x0000e400ff0e7b82 */ /* 0x000e2a0000000a00 */
[----:B------:R-:W-:-:S04]  /*deb0*/  @P2 VIADD R12, R12, 0x1 ;  /* 0x000000010c0c2836 */ /* 0x000fc80000000000 */
[----:B------:R-:W-:-:S05]  /*dec0*/  IMAD.MOV.U32 R72, RZ, RZ, R12 ;  /* 0x000000ffff487224 */ /* 0x000fca00078e000c */
[----:B------:R-:W-:Y:S02]  /*ded0*/  @!P1 IADD3 R72, PT, PT, -R72, RZ, RZ ;  /* 0x000000ff48489210 */ /* 0x000fe40007ffe1ff */
[----:B------:R-:W-:-:S05]  /*dee0*/  @!P6 LOP3.LUT R72, RZ, R74, RZ, 0x33, !PT ;  /* 0x0000004aff48e212 */ /* 0x000fca00078e33ff */
[----:B------:R-:W-:Y:S01]  /*def0*/  IMAD.MOV R12, RZ, RZ, -R72 ;  /* 0x000000ffff0c7224 */ /* 0x000fe200078e0a48 */
[----:B0-----:R-:W-:-:S03]  /*df00*/  ISETP.NE.U32.AND P1, PT, R14, 0x1, PT ;  /* 0x000000010e00780c */ /* 0x001fc60003f25070 */
[----:B------:R-:W-:Y:S02]  /*df10*/  IMAD R77, R74, R12, R73 ;  /* 0x0000000c4a4d7224 */ /* 0x000fe400078e0249 */
[----:B------:R-:W0:Y:S01]  /*df20*/  LDC R74, c[0x0][0x3c0] ;  /* 0x0000f000ff4a7b82 */ /* 0x000e220000000800 */
[----:B------:R-:W-:-:S04]  /*df30*/  ISETP.NE.AND.EX P2, PT, R15, RZ, PT, P1 ;  /* 0x000000ff0f00720c */ /* 0x000fc80003f45310 */
[----:B------:R-:W-:-:S03]  /*df40*/  SEL R12, R68, RZ, P2 ;  /* 0x000000ff440c7207 */ /* 0x000fc60001000000 */
[----:B------:R-:W1:Y:S02]  /*df50*/  LDC.64 R14, c[0x0][0x398] ;  /* 0x0000e600ff0e7b82 */ /* 0x000e640000000a00 */
[----:B------:R-:W-:Y:S01]  /*df60*/  IMAD R73, R12, UR36, RZ ;  /* 0x000000240c497c24 */ /* 0x000fe2000f8e02ff */
[----:B0-----:R-:W-:-:S04]  /*df70*/  IABS R79, R74 ;  /* 0x0000004a004f7213 */ /* 0x001fc80000000000 */
[----:B------:R-:W0:Y:S01]  /*df80*/  I2F.RP R76, R79 ;  /* 0x0000004f004c7306 */ /* 0x000e220000209400 */
[----:B-1----:R-:W-:-:S04]  /*df90*/  ISETP.NE.U32.AND P1, PT, R14, 0x1, PT ;  /* 0x000000010e00780c */ /* 0x002fc80003f25070 */
[----:B------:R-:W-:-:S04]  /*dfa0*/  ISETP.NE.AND.EX P1, PT, R15, RZ, PT, P1 ;  /* 0x000000ff0f00720c */ /* 0x000fc80003f25310 */
[----:B------:R-:W-:Y:S01]  /*dfb0*/  SEL R14, R72, RZ, P1 ;  /* 0x000000ff480e7207 */ /* 0x000fe20000800000 */
[----:B0-----:R-:W0:Y:S04]  /*dfc0*/  MUFU.RCP R76, R76 ;  /* 0x0000004c004c7308 */ /* 0x001e280000001000 */
[----:B------:R-:W-:Y:S02]  /*dfd0*/  IMAD R75, R14, UR37, R73 ;  /* 0x000000250e4b7c24 */ /* 0x000fe4000f8e0249 */
[----:B------:R-:W-:Y:S02]  /*dfe0*/  IMAD.MOV.U32 R14, RZ, RZ, RZ ;  /* 0x000000ffff0e7224 */ /* 0x000fe400078e00ff */
[----:B0-----:R-:W-:-:S06]  /*dff0*/  VIADD R15, R76, 0xffffffe ;  /* 0x0ffffffe4c0f7836 */ /* 0x001fcc0000000000 */
[----:B------:R-:W0:Y:S02]  /*e000*/  F2I.FTZ.U32.TRUNC.NTZ R15, R15 ;  /* 0x0000000f000f7305 */ /* 0x000e24000021f000 */
[----:B0-----:R-:W-:-:S05]  /*e010*/  IADD3 R12, PT, PT, RZ, -R15, RZ ;  /* 0x8000000fff0c7210 */ /* 0x001fca0007ffe0ff */
[----:B------:R-:W-:-:S04]  /*e020*/  IMAD R73, R12, R79, RZ ;  /* 0x0000004f0c497224 */ /* 0x000fc800078e02ff */
[----:B------:R-:W-:Y:S01]  /*e030*/  IMAD.HI.U32 R73, R15, R73, R14 ;  /* 0x000000490f497227 */ /* 0x000fe200078e000e */
[----:B------:R-:W-:-:S05]  /*e040*/  IABS R14, R77 ;  /* 0x0000004d000e7213 */ /* 0x000fca0000000000 */
[----:B------:R-:W-:Y:S02]  /*e050*/  IMAD.HI.U32 R12, R73, R14, RZ ;  /* 0x0000000e490c7227 */ /* 0x000fe400078e00ff */
[----:B------:R-:W0:Y:S02]  /*e060*/  LDC.64 R72, c[0x0][0x3a8] ;  /* 0x0000ea00ff487b82 */ /* 0x000e240000000a00 */
[----:B------:R-:W-:-:S04]  /*e070*/  IMAD.MOV R15, RZ, RZ, -R12 ;  /* 0x000000ffff0f7224 */ /* 0x000fc800078e0a0c */
[----:B------:R-:W-:-:S05]  /*e080*/  IMAD R14, R79, R15, R14 ;  /* 0x0000000f4f0e7224 */ /* 0x000fca00078e020e */
[----:B------:R-:W-:-:S13]  /*e090*/  ISETP.GT.U32.AND P6, PT, R79, R14, PT ;  /* 0x0000000e4f00720c */ /* 0x000fda0003fc4070 */
[-C--:B------:R-:W-:Y:S01]  /*e0a0*/  @!P6 IADD3 R14, PT, PT, R14, -R79.reuse, RZ ;  /* 0x8000004f0e0ee210 */ /* 0x080fe20007ffe0ff */
[----:B------:R-:W-:Y:S01]  /*e0b0*/  @!P6 VIADD R12, R12, 0x1 ;  /* 0x000000010c0ce836 */ /* 0x000fe20000000000 */
[----:B------:R-:W-:Y:S02]  /*e0c0*/  ISETP.NE.AND P6, PT, R74, RZ, PT ;  /* 0x000000ff4a00720c */ /* 0x000fe40003fc5270 */
[----:B------:R-:W-:Y:S02]  /*e0d0*/  ISETP.GE.U32.AND P2, PT, R14, R79, PT ;  /* 0x0000004f0e00720c */ /* 0x000fe40003f46070 */
[----:B------:R-:W-:-:S04]  /*e0e0*/  LOP3.LUT R14, R77, R74, RZ, 0x3c, !PT ;  /* 0x0000004a4d0e7212 */ /* 0x000fc800078e3cff */
[----:B------:R-:W-:Y:S02]  /*e0f0*/  ISETP.GE.AND P1, PT, R14, RZ, PT ;  /* 0x000000ff0e00720c */ /* 0x000fe40003f26270 */
[----:B------:R-:W1:Y:S05]  /*e100*/  LDC.64 R14, c[0x0][0x3a0] ;  /* 0x0000e800ff0e7b82 */ /* 0x000e6a0000000a00 */
[----:B------:R-:W-:-:S06]  /*e110*/  @P2 VIADD R12, R12, 0x1 ;  /* 0x000000010c0c2836 */ /* 0x000fcc0000000000 */
[----:B------:R-:W-:Y:S02]  /*e120*/  @!P1 IADD3 R12, PT, PT, -R12, RZ, RZ ;  /* 0x000000ff0c0c9210 */ /* 0x000fe40007ffe1ff */
[----:B------:R-:W-:Y:S02]  /*e130*/  @!P6 LOP3.LUT R12, RZ, R74, RZ, 0x33, !PT ;  /* 0x0000004aff0ce212 */ /* 0x000fe400078e33ff */
[----:B0-----:R-:W-:-:S03]  /*e140*/  ISETP.NE.U32.AND P1, PT, R72, 0x1, PT ;  /* 0x000000014800780c */ /* 0x001fc60003f25070 */
[----:B------:R-:W-:Y:S01]  /*e150*/  IMAD.MOV R68, RZ, RZ, -R12 ;  /* 0x000000ffff447224 */ /* 0x000fe200078e0a0c */
[----:B------:R-:W-:-:S03]  /*e160*/  ISETP.NE.AND.EX P1, PT, R73, RZ, PT, P1 ;  /* 0x000000ff4900720c */ /* 0x000fc60003f25310 */
[----:B------:R-:W-:Y:S01]  /*e170*/  IMAD R68, R74, R68, R77 ;  /* 0x000000444a447224 */ /* 0x000fe200078e024d */
[----:B-1----:R-:W-:-:S04]  /*e180*/  ISETP.NE.U32.AND P2, PT, R14, 0x1, PT ;  /* 0x000000010e00780c */ /* 0x002fc80003f45070 */
[----:B------:R-:W-:Y:S02]  /*e190*/  SEL R68, R68, RZ, P1 ;  /* 0x000000ff44447207 */ /* 0x000fe40000800000 */
[----:B------:R-:W-:-:S04]  /*e1a0*/  ISETP.NE.AND.EX P2, PT, R15, RZ, PT, P2 ;  /* 0x000000ff0f00720c */ /* 0x000fc80003f45320 */
[----:B------:R-:W-:-:S05]  /*e1b0*/  SEL R12, R12, RZ, P2 ;  /* 0x000000ff0c0c7207 */ /* 0x000fca0001000000 */
[----:B------:R-:W-:-:S04]  /*e1c0*/  IMAD R75, R12, UR38, R75 ;  /* 0x000000260c4b7c24 */ /* 0x000fc8000f8e024b */
[----:B------:R-:W-:Y:S01]  /*e1d0*/  IMAD R68, R68, UR39, R75 ;  /* 0x0000002744447c24 */ /* 0x000fe2000f8e024b */
[----:B------:R-:W-:-:S04]  /*e1e0*/  SHF.R.S64 R72, RZ, 0x1e, R11 ;  /* 0x0000001eff487819 */ /* 0x000fc8000000100b */
        /* <DEDUP_REMOVED lines=10> */
.L_x_601:
[----:B------:R-:W-:Y:S05]  /*e290*/  BSYNC.RECONVERGENT B1 ;  /* 0x0000000000017941 */ /* 0x000fea0003800200 */
.L_x_600:
        /* <DEDUP_REMOVED lines=65> */
[----:B------:R-:W1:Y:S01]  /*e6b0*/  LDC.64 R14, c[0x0][0x398] ;  /* 0x0000e600ff0e7b82 */ /* 0x000e620000000a00 */
[----:B0-----:R-:W-:-:S04]  /*e6c0*/  IABS R77, R76 ;  /* 0x0000004c004d7213 */ /* 0x001fc80000000000 */
[----:B------:R-:W0:Y:S01]  /*e6d0*/  I2F.RP R72, R77 ;  /* 0x0000004d00487306 */ /* 0x000e220000209400 */
[----:B-1----:R-:W-:-:S04]  /*e6e0*/  ISETP.NE.U32.AND P1, PT, R14, 0x1, PT ;  /* 0x000000010e00780c */ /* 0x002fc80003f25070 */
[----:B------:R-:W-:Y:S01]  /*e6f0*/  ISETP.NE.AND.EX P1, PT, R15, RZ, PT, P1 ;  /* 0x000000ff0f00720c */ /* 0x000fe20003f25310 */
[----:B------:R-:W-:-:S03]  /*e700*/  IMAD R15, R12, UR36, RZ ;  /* 0x000000240c0f7c24 */ /* 0x000fc6000f8e02ff */
[----:B------:R-:W-:Y:S01]  /*e710*/  SEL R14, R74, RZ, P1 ;  /* 0x000000ff4a0e7207 */ /* 0x000fe20000800000 */
[----:B0-----:R-:W0:Y:S04]  /*e720*/  MUFU.RCP R72, R72 ;  /* 0x0000004800487308 */ /* 0x001e280000001000 */
[----:B------:R-:W-:Y:S02]  /*e730*/  IMAD R73, R14, UR37, R15 ;  /* 0x000000250e497c24 */ /* 0x000fe4000f8e020f */
[----:B------:R-:W-:Y:S02]  /*e740*/  IMAD.MOV.U32 R14, RZ, RZ, RZ ;  /* 0x000000ffff0e7224 */ /* 0x000fe400078e00ff */
[----:B0-----:R-:W-:-:S04]  /*e750*/  VIADD R74, R72, 0xffffffe ;  /* 0x0ffffffe484a7836 */ /* 0x001fc80000000000 */
[----:B------:R-:W0:Y:S02]  /*e760*/  F2I.FTZ.U32.TRUNC.NTZ R15, R74 ;  /* 0x0000004a000f7305 */ /* 0x000e24000021f000 */
[----:B0-----:R-:W-:-:S05]  /*e770*/  IADD3 R12, PT, PT, RZ, -R15, RZ ;  /* 0x8000000fff0c7210 */ /* 0x001fca0007ffe0ff */
[----:B------:R-:W-:-:S04]  /*e780*/  IMAD R79, R12, R77, RZ ;  /* 0x0000004d0c4f7224 */ /* 0x000fc800078e02ff */
[----:B------:R-:W-:Y:S01]  /*e790*/  IMAD.HI.U32 R79, R15, R79, R14 ;  /* 0x0000004f0f4f7227 */ /* 0x000fe200078e000e */
[----:B------:R-:W-:-:S05]  /*e7a0*/  IABS R14, R75 ;  /* 0x0000004b000e7213 */ /* 0x000fca0000000000 */
[----:B------:R-:W-:-:S04]  /*e7b0*/  IMAD.HI.U32 R12, R79, R14, RZ ;  /* 0x0000000e4f0c7227 */ /* 0x000fc800078e00ff */
        /* <DEDUP_REMOVED lines=9> */
[----:B------:R-:W0:Y:S05]  /*e850*/  LDC.64 R14, c[0x0][0x3a0] ;  /* 0x0000e800ff0e7b82 */ /* 0x000e2a0000000a00 */
[----:B------:R-:W-:-:S06]  /*e860*/  @P1 VIADD R12, R12, 0x1 ;  /* 0x000000010c0c1836 */ /* 0x000fcc0000000000 */
[----:B------:R-:W-:Y:S02]  /*e870*/  @!P3 IADD3 R12, PT, PT, -R12, RZ, RZ ;  /* 0x000000ff0c0cb210 */ /* 0x000fe40007ffe1ff */
[----:B------:R-:W-:-:S05]  /*e880*/  @!P2 LOP3.LUT R12, RZ, R76, RZ, 0x33, !PT ;  /* 0x0000004cff0ca212 */ /* 0x000fca00078e33ff */
[----:B------:R-:W-:-:S04]  /*e890*/  IMAD.MOV R72, RZ, RZ, -R12 ;  /* 0x000000ffff487224 */ /* 0x000fc800078e0a0c */
[----:B------:R-:W-:Y:S01]  /*e8a0*/  IMAD R72, R76, R72, R75 ;  /* 0x000000484c487224 */ /* 0x000fe200078e024b */
[----:B0-----:R-:W-:-:S04]  /*e8b0*/  ISETP.NE.U32.AND P1, PT, R14, 0x1, PT ;  /* 0x000000010e00780c */ /* 0x001fc80003f25070 */
[----:B------:R-:W-:Y:S02]  /*e8c0*/  ISETP.NE.AND.EX P2, PT, R15, RZ, PT, P1 ;  /* 0x000000ff0f00720c */ /* 0x000fe40003f45310 */
[----:B------:R-:W0:Y:S02]  /*e8d0*/  LDC.64 R14, c[0x0][0x3a8] ;  /* 0x0000ea00ff0e7b82 */ /* 0x000e240000000a00 */
[----:B------:R-:W-:-:S05]  /*e8e0*/  SEL R12, R12, RZ, P2 ;  /* 0x000000ff0c0c7207 */ /* 0x000fca0001000000 */
[----:B------:R-:W-:Y:S01]  /*e8f0*/  IMAD R73, R12, UR38, R73 ;  /* 0x000000260c497c24 */ /* 0x000fe2000f8e0249 */
[----:B0-----:R-:W-:-:S04]  /*e900*/  ISETP.NE.U32.AND P1, PT, R14, 0x1, PT ;  /* 0x000000010e00780c */ /* 0x001fc80003f25070 */
[----:B------:R-:W-:-:S04]  /*e910*/  ISETP.NE.AND.EX P1, PT, R15, RZ, PT, P1 ;  /* 0x000000ff0f00720c */ /* 0x000fc80003f25310 */
[----:B------:R-:W-:-:S05]  /*e920*/  SEL R72, R72, RZ, P1 ;  /* 0x000000ff48487207 */ /* 0x000fca0000800000 */
[----:B------:R-:W-:-:S05]  /*e930*/  IMAD R72, R72, UR39, R73 ;  /* 0x0000002748487c24 */ /* 0x000fca000f8e0249 */
[----:B------:R-:W-:-:S04]  /*e940*/  IADD3 R14, P1, PT, R72, UR42, RZ ;  /* 0x0000002a480e7c10 */ /* 0x000fc8000ff3e0ff */
[----:B------:R-:W-:Y:S02]  /*e950*/  LEA.HI.X.SX32 R15, R72, UR43, 0x1, P1 ;  /* 0x0000002b480f7c11 */ /* 0x000fe400088f0eff */
[----:B------:R-:W-:-:S03]  /*e960*/  SHF.R.S64 R72, RZ, 0x1e, R11 ;  /* 0x0000001eff487819 */ /* 0x000fc6000000100b */
[----:B------:R-:W2:Y:S01]  /*e970*/  LDG.E.U8 R14, desc[UR4][R14.64] ;  /* 0x000000040e0e7981 */ /* 0x000ea2000c1e1100 */
[----:B------:R-:W-:-:S04]  /*e980*/  IADD3 R72, P1, PT, R72, UR40, RZ ;  /* 0x0000002848487c10 */ /* 0x000fc8000ff3e0ff */
[----:B------:R-:W-:-:S05]  /*e990*/  LEA.HI.X.SX32 R73, R11, UR41, 0x2, P1 ;  /* 0x000000290b497c11 */ /* 0x000fca00088f16ff */
[----:B------:R-:W3:Y:S01]  /*e9a0*/  LDG.E R72, desc[UR4][R72.64] ;  /* 0x0000000448487981 */ /* 0x000ee2000c1e1900 */
[----:B--2---:R-:W-:Y:S01]  /*e9b0*/  ISETP.NE.AND P1, PT, R14, RZ, PT ;  /* 0x000000ff0e00720c */ /* 0x004fe20003f25270 */
[----:B---3--:R-:W-:-:S12]  /*e9c0*/  FMUL R76, R72, UR53 ;  /* 0x00000035484c7c20 */ /* 0x008fd80008400000 */
[----:B------:R-:W0:Y:S02]  /*e9d0*/  @!P1 LDC R76, c[0x0][0x3f0] ;  /* 0x0000fc00ff4c9b82 */ /* 0x000e240000000800 */
[----:B0-----:R-:W-:-:S07]  /*e9e0*/  FMNMX R13, R13, R76, !PT ;  /* 0x0000004c0d0d7209 */ /* 0x001fce0007800000 */
.L_x_603:
[----:B------:R-:W-:Y:S05]  /*e9f0*/  BSYNC.RECONVERGENT B1 ;  /* 0x0000000000017941 */ /* 0x000fea0003800200 */
.L_x_602:
[----:B------:R-:W-:Y:S04]  /*ea00*/  BSSY.RECONVERGENT B1, `(.L_x_604) ;  /* 0x0000074000017945 */ /* 0x000fe80003800200 */
        /* <DEDUP_REMOVED lines=9> */
[----:B0-----:R-:W-:-:S06]  /*eaa0*/  VIADD R60, R12, 0xffffffe ;  /* 0x0ffffffe0c3c7836 */ /* 0x001fcc0000000000 */
[----:B------:R-:W0:Y:S08]  /*eab0*/  F2I.FTZ.U32.TRUNC.NTZ R15, R60 ;  /* 0x0000003c000f7305 */ /* 0x000e30000021f000 */
[----:B------:R-:W1:Y:S01]  /*eac0*/  I2F.RP R60, R75 ;  /* 0x0000004b003c7306 */ /* 0x000e620000209400 */
[----:B0-----:R-:W-:-:S05]  /*ead0*/  IADD3 R14, PT, PT, RZ, -R15, RZ ;  /* 0x8000000fff0e7210 */ /* 0x001fca0007ffe0ff */
[----:B------:R-:W-:Y:S02]  /*eae0*/  IMAD R11, R14, R73, RZ ;  /* 0x000000490e0b7224 */ /* 0x000fe400078e02ff */
[----:B------:R-:W-:Y:S01]  /*eaf0*/  IMAD.MOV.U32 R14, RZ, RZ, RZ ;  /* 0x000000ffff0e7224 */ /* 0x000fe200078e00ff */
[----:B-1----:R-:W0:Y:S03]  /*eb00*/  MUFU.RCP R60, R60 ;  /* 0x0000003c003c7308 */ /* 0x002e260000001000 */
[----:B------:R-:W-:-:S04]  /*eb10*/  IMAD.HI.U32 R15, R15, R11, R14 ;  /* 0x0000000b0f0f7227 */ /* 0x000fc800078e000e */
[----:B------:R-:W-:-:S05]  /*eb20*/  IMAD R11, R0, UR52, R67 ;  /* 0x00000034000b7c24 */ /* 0x000fca000f8e0243 */
[----:B------:R-:W-:-:S05]  /*eb30*/  IABS R14, R11 ;  /* 0x0000000b000e7213 */ /* 0x000fca0000000000 */
[----:B------:R-:W-:-:S04]  /*eb40*/  IMAD.HI.U32 R12, R15, R14, RZ ;  /* 0x0000000e0f0c7227 */ /* 0x000fc800078e00ff */
[----:B------:R-:W-:-:S04]  /*eb50*/  IMAD.MOV R15, RZ, RZ, -R12 ;  /* 0x000000ffff0f7224 */ /* 0x000fc800078e0a0c */
[----:B------:R-:W-:Y:S02]  /*eb60*/  IMAD R14, R73, R15, R14 ;  /* 0x0000000f490e7224 */ /* 0x000fe400078e020e */
[----:B0-----:R-:W-:-:S03]  /*eb70*/  VIADD R15, R60, 0xffffffe ;  /* 0x0ffffffe3c0f7836 */ /* 0x001fc60000000000 */
[----:B------:R-:W-:-:S03]  /*eb80*/  ISETP.GT.U32.AND P2, PT, R73, R14, PT ;  /* 0x0000000e4900720c */ /* 0x000fc60003f44070 */
[----:B------:R-:W0:Y:S10]  /*eb90*/  F2I.FTZ.U32.TRUNC.NTZ R15, R15 ;  /* 0x0000000f000f7305 */ /* 0x000e34000021f000 */
[----:B------:R-:W-:Y:S01]  /*eba0*/  @!P2 IADD3 R14, PT, PT, R14, -R73, RZ ;  /* 0x800000490e0ea210 */ /* 0x000fe20007ffe0ff */
[----:B------:R-:W-:Y:S01]  /*ebb0*/  @!P2 VIADD R12, R12, 0x1 ;  /* 0x000000010c0ca836 */ /* 0x000fe20000000000 */
[----:B------:R-:W-:-:S02]  /*ebc0*/  ISETP.NE.AND P2, PT, R72, RZ, PT ;  /* 0x000000ff4800720c */ /* 0x000fc40003f45270 */
[----:B------:R-:W-:Y:S01]  /*ebd0*/  ISETP.GE.U32.AND P1, PT, R14, R73, PT ;  /* 0x000000490e00720c */ /* 0x000fe20003f26070 */
[----:B0-----:R-:W-:-:S04]  /*ebe0*/  IMAD.MOV R14, RZ, RZ, -R15 ;  /* 0x000000ffff0e7224 */ /* 0x001fc800078e0a0f */
[----:B------:R-:W-:Y:S02]  /*ebf0*/  IMAD R73, R14, R75, RZ ;  /* 0x0000004b0e497224 */ /* 0x000fe400078e02ff */
[----:B------:R-:W-:-:S06]  /*ec00*/  HFMA2 R14, -RZ, RZ, 0, 0 ;  /* 0x00000000ff0e7431 */ /* 0x000fcc00000001ff */
[----:B------:R-:W-:Y:S02]  /*ec10*/  @P1 VIADD R12, R12, 0x1 ;  /* 0x000000010c0c1836 */ /* 0x000fe40000000000 */
[----:B------:R-:W-:Y:S01]  /*ec20*/  IMAD.HI.U32 R77, R15, R73, R14 ;  /* 0x000000490f4d7227 */ /* 0x000fe200078e000e */
[----:B------:R-:W-:Y:S02]  /*ec30*/  LOP3.LUT R14, R11, R72, RZ, 0x3c, !PT ;  /* 0x000000480b0e7212 */ /* 0x000fe400078e3cff */
[----:B------:R-:W-:Y:S02]  /*ec40*/  MOV R60, R12 ;  /* 0x0000000c003c7202 */ /* 0x000fe40000000f00 */
[----:B------:R-:W-:-:S13]  /*ec50*/  ISETP.GE.AND P3, PT, R14, RZ, PT ;  /* 0x000000ff0e00720c */ /* 0x000fda0003f66270 */
[----:B------:R-:W-:Y:S01]  /*ec60*/  @!P3 IMAD.MOV R60, RZ, RZ, -R60 ;  /* 0x000000ffff3cb224 */ /* 0x000fe200078e0a3c */
[----:B------:R-:W-:-:S05]  /*ec70*/  @!P2 LOP3.LUT R60, RZ, R72, RZ, 0x33, !PT ;  /* 0x00000048ff3ca212 */ /* 0x000fca00078e33ff */
[----:B------:R-:W-:-:S04]  /*ec80*/  IMAD.MOV R12, RZ, RZ, -R60 ;  /* 0x000000ffff0c7224 */ /* 0x000fc800078e0a3c */
[----:B------:R-:W-:-:S05]  /*ec90*/  IMAD R73, R72, R12, R11 ;  /* 0x0000000c48497224 */ /* 0x000fca00078e020b */
[----:B------:R-:W-:-:S05]  /*eca0*/  IABS R14, R73 ;  /* 0x00000049000e7213 */ /* 0x000fca0000000000 */
[----:B------:R-:W-:-:S05]  /*ecb0*/  IMAD.HI.U32 R12, R77, R14, RZ ;  /* 0x0000000e4d0c7227 */ /* 0x000fca00078e00ff */
[----:B------:R-:W-:-:S05]  /*ecc0*/  IADD3 R15, PT, PT, -R12, RZ, RZ ;  /* 0x000000ff0c0f7210 */ /* 0x000fca0007ffe1ff */
[----:B------:R-:W-:-:S05]  /*ecd0*/  IMAD R14, R75, R15, R14 ;  /* 0x0000000f4b0e7224 */ /* 0x000fca00078e020e */
[----:B------:R-:W-:-:S13]  /*ece0*/  ISETP.GT.U32.AND P2, PT, R75, R14, PT ;  /* 0x0000000e4b00720c */ /* 0x000fda0003f44070 */
[----:B------:R-:W-:Y:S02]  /*ecf0*/  @!P2 IMAD.IADD R14, R14, 0x1, -R75 ;  /* 0x000000010e0ea824 */ /* 0x000fe400078e0a4b */
[----:B------:R-:W-:Y:S01]  /*ed00*/  @!P2 VIADD R12, R12, 0x1 ;  /* 0x000000010c0ca836 */ /* 0x000fe20000000000 */
[----:B------:R-:W-:Y:S02]  /*ed10*/  ISETP.NE.AND P2, PT, R74, RZ, PT ;  /* 0x000000ff4a00720c */ /* 0x000fe40003f45270 */
[----:B------:R-:W-:Y:S02]  /*ed20*/  ISETP.GE.U32.AND P1, PT, R14, R75, PT ;  /* 0x0000004b0e00720c */ /* 0x000fe40003f26070 */
[----:B------:R-:W-:-:S04]  /*ed30*/  LOP3.LUT R14, R73, R74, RZ, 0x3c, !PT ;  /* 0x0000004a490e7212 */ /* 0x000fc800078e3cff */
[----:B------:R-:W-:Y:S02]  /*ed40*/  ISETP.GE.AND P3, PT, R14, RZ, PT ;  /* 0x000000ff0e00720c */ /* 0x000fe40003f66270 */
[----:B------:R-:W0:Y:S05]  /*ed50*/  LDC.64 R14, c[0x0][0x390] ;  /* 0x0000e400ff0e7b82 */ /* 0x000e2a0000000a00 */
[----:B------:R-:W-:-:S05]  /*ed60*/  @P1 IADD3 R12, PT, PT, R12, 0x1, RZ ;  /* 0x000000010c0c1810 */ /* 0x000fca0007ffe0ff */
[----:B------:R-:W-:-:S04]  /*ed70*/  IMAD.MOV.U32 R72, RZ, RZ, R12 ;  /* 0x000000ffff487224 */ /* 0x000fc800078e000c */
[----:B------:R-:W-:Y:S01]  /*ed80*/  @!P3 IMAD.MOV R72, RZ, RZ, -R72 ;  /* 0x000000ffff48b224 */ /* 0x000fe200078e0a48 */
[----:B------:R-:W-:-:S04]  /*ed90*/  @!P2 LOP3.LUT R72, RZ, R74, RZ, 0x33, !PT ;  /* 0x0000004aff48a212 */ /* 0x000fc800078e33ff */
[----:B------:R-:W-:-:S05]  /*eda0*/  IADD3 R12, PT, PT, -R72, RZ, RZ ;  /* 0x000000ff480c7210 */ /* 0x000fca0007ffe1ff */
[----:B------:R-:W-:Y:S01]  /*edb0*/  IMAD R75, R74, R12, R73 ;  /* 0x0000000c4a4b7224 */ /* 0x000fe200078e0249 */
[----:B0-----:R-:W-:Y:S01]  /*edc0*/  ISETP.NE.U32.AND P1, PT, R14, 0x1, PT ;  /* 0x000000010e00780c */ /* 0x001fe20003f25070 */
[----:B------:R-:W0:Y:S03]  /*edd0*/  LDC R74, c[0x0][0x3c0] ;  /* 0x0000f000ff4a7b82 */ /* 0x000e260000000800 */
[----:B------:R-:W-:-:S04]  /*ede0*/  ISETP.NE.AND.EX P2, PT, R15, RZ, PT, P1 ;  /* 0x000000ff0f00720c */ /* 0x000fc80003f45310 */
[----:B------:R-:W-:Y:S01]  /*edf0*/  SEL R12, R60, RZ, P2 ;  /* 0x000000ff3c0c7207 */ /* 0x000fe20001000000 */
        /* <DEDUP_REMOVED lines=9> */
[----:B------:R-:W-:Y:S02]  /*ee90*/  HFMA2 R14, -RZ, RZ, 0, 0 ;  /* 0x00000000ff0e7431 */ /* 0x000fe400000001ff */
[----:B0-----:R-:W-:-:S04]  /*eea0*/  VIADD R72, R60, 0xffffffe ;  /* 0x0ffffffe3c487836 */ /* 0x001fc80000000000 */
[----:B------:R-:W0:Y:S02]  /*eeb0*/  F2I.FTZ.U32.TRUNC.NTZ R15, R72 ;  /* 0x00000048000f7305 */ /* 0x000e24000021f000 */
[----:B0-----:R-:W-:-:S04]  /*eec0*/  IMAD.MOV R12, RZ, RZ, -R15 ;  /* 0x000000ffff0c7224 */ /* 0x001fc800078e0a0f */
[----:B------:R-:W-:-:S04]  /*eed0*/  IMAD R79, R12, R77, RZ ;  /* 0x0000004d0c4f7224 */ /* 0x000fc800078e02ff */
[----:B------:R-:W-:Y:S01]  /*eee0*/  IMAD.HI.U32 R79, R15, R79, R14 ;  /* 0x0000004f0f4f7227 */ /* 0x000fe200078e000e */
        /* <DEDUP_REMOVED lines=12> */
[----:B------:R-:W-:-:S06]  /*efb0*/  @P1 VIADD R12, R12, 0x1 ;  /* 0x000000010c0c1836 */ /* 0x000fcc0000000000 */
[----:B------:R-:W-:Y:S01]  /*efc0*/  @!P3 IMAD.MOV R12, RZ, RZ, -R12 ;  /* 0x000000ffff0cb224 */ /* 0x000fe200078e0a0c */
[----:B------:R-:W-:-:S04]  /*efd0*/  @!P2 LOP3.LUT R12, RZ, R74, RZ, 0x33, !PT ;  /* 0x0000004aff0ca212 */ /* 0x000fc800078e33ff */
[----:B------:R-:W-:-:S05]  /*efe0*/  IADD3 R60, PT, PT, -R12, RZ, RZ ;  /* 0x000000ff0c3c7210 */ /* 0x000fca0007ffe1ff */
        /* <DEDUP_REMOVED lines=21> */
.L_x_605:
[----:B------:R-:W-:Y:S05]  /*f140*/  BSYNC.RECONVERGENT B1 ;  /* 0x0000000000017941 */ /* 0x000fea0003800200 */
.L_x_604:
        /* <DEDUP_REMOVED lines=13> */
[----:B0-----:R-:W-:-:S04]  /*f220*/  IMAD.MOV R14, RZ, RZ, -R15 ;  /* 0x000000ffff0e7224 */ /* 0x001fc800078e0a0f */
[----:B------:R-:W-:Y:S01]  /*f230*/  IMAD R11, R14, R73, RZ ;  /* 0x000000490e0b7224 */ /* 0x000fe200078e02ff */
[----:B------:R-:W-:Y:S02]  /*f240*/  MOV R14, RZ ;  /* 0x000000ff000e7202 */ /* 0x000fe40000000f00 */
[----:B-1----:R-:W0:Y:S03]  /*f250*/  MUFU.RCP R62, R62 ;  /* 0x0000003e003e7308 */ /* 0x002e260000001000 */
[----:B------:R-:W-:-:S04]  /*f260*/  IMAD.HI.U32 R15, R15, R11, R14 ;  /* 0x0000000b0f0f7227 */ /* 0x000fc800078e000e */
[----:B------:R-:W-:-:S05]  /*f270*/  IMAD R11, R0, UR52, R69 ;  /* 0x00000034000b7c24 */ /* 0x000fca000f8e0245 */
[----:B------:R-:W-:-:S05]  /*f280*/  IABS R14, R11 ;  /* 0x0000000b000e7213 */ /* 0x000fca0000000000 */
[----:B------:R-:W-:-:S04]  /*f290*/  IMAD.HI.U32 R12, R15, R14, RZ ;  /* 0x0000000e0f0c7227 */ /* 0x000fc800078e00ff */
[----:B------:R-:W-:-:S04]  /*f2a0*/  IMAD.MOV R15, RZ, RZ, -R12 ;  /* 0x000000ffff0f7224 */ /* 0x000fc800078e0a0c */
[----:B------:R-:W-:Y:S01]  /*f2b0*/  IMAD R14, R73, R15, R14 ;  /* 0x0000000f490e7224 */ /* 0x000fe200078e020e */
[----:B0-----:R-:W-:-:S04]  /*f2c0*/  IADD3 R15, PT, PT, R62, 0xffffffe, RZ ;  /* 0x0ffffffe3e0f7810 */ /* 0x001fc80007ffe0ff */
[----:B------:R-:W-:Y:S02]  /*f2d0*/  ISETP.GT.U32.AND P2, PT, R73, R14, PT ;  /* 0x0000000e4900720c */ /* 0x000fe40003f44070 */
[----:B------:R-:W0:Y:S11]  /*f2e0*/  F2I.FTZ.U32.TRUNC.NTZ R15, R15 ;  /* 0x0000000f000f7305 */ /* 0x000e36000021f000 */
[----:B------:R-:W-:Y:S01]  /*f2f0*/  @!P2 IMAD.IADD R14, R14, 0x1, -R73 ;  /* 0x000000010e0ea824 */ /* 0x000fe200078e0a49 */
[----:B------:R-:W-:-:S02]  /*f300*/  @!P2 IADD3 R12, PT, PT, R12, 0x1, RZ ;  /* 0x000000010c0ca810 */ /* 0x000fc40007ffe0ff */
[----:B------:R-:W-:Y:S02]  /*f310*/  ISETP.NE.AND P2, PT, R72, RZ, PT ;  /* 0x000000ff4800720c */ /* 0x000fe40003f45270 */
[----:B------:R-:W-:Y:S01]  /*f320*/  ISETP.GE.U32.AND P1, PT, R14, R73, PT ;  /* 0x000000490e00720c */ /* 0x000fe20003f26070 */
[----:B0-----:R-:W-:-:S04]  /*f330*/  IMAD.MOV R14, RZ, RZ, -R15 ;  /* 0x000000ffff0e7224 */ /* 0x001fc800078e0a0f */
[----:B------:R-:W-:Y:S02]  /*f340*/  IMAD R73, R14, R75, RZ ;  /* 0x0000004b0e497224 */ /* 0x000fe400078e02ff */
[----:B------:R-:W-:-:S04]  /*f350*/  IMAD.MOV.U32 R14, RZ, RZ, RZ ;  /* 0x000000ffff0e7224 */ /* 0x000fc800078e00ff */
[----:B------:R-:W-:Y:S01]  /*f360*/  IMAD.HI.U32 R77, R15, R73, R14 ;  /* 0x000000490f4d7227 */ /* 0x000fe200078e000e */
[----:B------:R-:W-:-:S03]  /*f370*/  LOP3.LUT R14, R11, R72, RZ, 0x3c, !PT ;  /* 0x000000480b0e7212 */ /* 0x000fc600078e3cff */
[----:B------:R-:W-:Y:S01]  /*f380*/  @P1 VIADD R12, R12, 0x1 ;  /* 0x000000010c0c1836 */ /* 0x000fe20000000000 */
[----:B------:R-:W-:-:S03]  /*f390*/  ISETP.GE.AND P3, PT, R14, RZ, PT ;  /* 0x000000ff0e00720c */ /* 0x000fc60003f66270 */
[----:B------:R-:W-:-:S10]  /*f3a0*/  IMAD.MOV.U32 R62, RZ, RZ, R12 ;  /* 0x000000ffff3e7224 */ /* 0x000fd400078e000c */
[----:B------:R-:W-:Y:S02]  /*f3b0*/  @!P3 IADD3 R62, PT, PT, -R62, RZ, RZ ;  /* 0x000000ff3e3eb210 */ /* 0x000fe40007ffe1ff */
[----:B------:R-:W-:-:S05]  /*f3c0*/  @!P2 LOP3.LUT R62, RZ, R72, RZ, 0x33, !PT ;  /* 0x00000048ff3ea212 */ /* 0x000fca00078e33ff */
[----:B------:R-:W-:-:S04]  /*f3d0*/  IMAD.MOV R12, RZ, RZ, -R62 ;  /* 0x000000ffff0c7224 */ /* 0x000fc800078e0a3e */
[----:B------:R-:W-:-:S05]  /*f3e0*/  IMAD R73, R72, R12, R11 ;  /* 0x0000000c48497224 */ /* 0x000fca00078e020b */
        /* <DEDUP_REMOVED lines=12> */
[----:B------:R-:W-:-:S05]  /*f4b0*/  @P1 VIADD R12, R12, 0x1 ;  /* 0x000000010c0c1836 */ /* 0x000fca0000000000 */
[----:B------:R-:W-:-:S05]  /*f4c0*/  MOV R72, R12 ;  /* 0x0000000c00487202 */ /* 0x000fca0000000f00 */
[----:B------:R-:W-:Y:S01]  /*f4d0*/  @!P3 IMAD.MOV R72, RZ, RZ, -R72 ;  /* 0x000000ffff48b224 */ /* 0x000fe200078e0a48 */
        /* <DEDUP_REMOVED lines=16> */
[----:B------:R-:W-:Y:S01]  /*f5e0*/  IMAD.MOV.U32 R14, RZ, RZ, RZ ;  /* 0x000000ffff0e7224 */ /* 0x000fe200078e00ff */
[----:B0-----:R-:W-:-:S04]  /*f5f0*/  IADD3 R72, PT, PT, R62, 0xffffffe, RZ ;  /* 0x0ffffffe3e487810 */ /* 0x001fc80007ffe0ff */
[----:B------:R-:W0:Y:S02]  /*f600*/  F2I.FTZ.U32.TRUNC.NTZ R15, R72 ;  /* 0x00000048000f7305 */ /* 0x000e24000021f000 */
[----:B0-----:R-:W-:-:S04]  /*f610*/  IMAD.MOV R12, RZ, RZ, -R15 ;  /* 0x000000ffff0c7224 */ /* 0x001fc800078e0a0f */
[----:B------:R-:W-:-:S04]  /*f620*/  IMAD R79, R12, R77, RZ ;  /* 0x0000004d0c4f7224 */ /* 0x000fc800078e02ff */
[----:B------:R-:W-:Y:S01]  /*f630*/  IMAD.HI.U32 R79, R15, R79, R14 ;  /* 0x0000004f0f4f7227 */ /* 0x000fe200078e000e */
        /* <DEDUP_REMOVED lines=12> */
[----:B------:R-:W-:-:S06]  /*f700*/  @P1 IADD3 R12, PT, PT, R12, 0x1, RZ ;  /* 0x000000010c0c1810 */ /* 0x000fcc0007ffe0ff */
[----:B------:R-:W-:Y:S01]  /*f710*/  @!P3 IMAD.MOV R12, RZ, RZ, -R12 ;  /* 0x000000ffff0cb224 */ /* 0x000fe200078e0a0c */
        /* <DEDUP_REMOVED lines=23> */
.L_x_607:
[----:B------:R-:W-:Y:S05]  /*f890*/  BSYNC.RECONVERGENT B1 ;  /* 0x0000000000017941 */ /* 0x000fea0003800200 */
.L_x_606:
[----:B------:R-:W0:Y:S01]  /*f8a0*/  S2R R75, SR_TID.X ;  /* 0x00000000004b7919 */ /* 0x000e220000002100 */
[----:B------:R-:W-:-:S03]  /*f8b0*/  UMOV UR4, 0xffffffff ;  /* 0xffffffff00047882 */ /* 0x000fc60000000000 */
[----:B------:R-:W-:Y:S05]  /*f8c0*/  BRA.DIV UR4, `(.L_x_608) ;  /* 0x0000003e04947947 */ /* 0x000fea000b800000 */
[----:B------:R-:W1:Y:S01]  /*f8d0*/  SHFL.BFLY PT, R14, R13, 0x10, 0x1f ;  /* 0x0e001f000d0e7f89 */ /* 0x000e6200000e0000 */
[----:B------:R-:W-:Y:S02]  /*f8e0*/  HFMA2 R11, -RZ, RZ, 0.96630859375, -0.0022525787353515625 ;  /* 0x3bbb989dff0b7431 */ /* 0x000fe400000001ff */
[----:B------:R-:W-:Y:S01]  /*f8f0*/  IMAD.MOV.U32 R12, RZ, RZ, 0x437c0000 ;  /* 0x437c0000ff0c7424 */ /* 0x000fe200078e00ff */
[----:B-1----:R-:W-:-:S05]  /*f900*/  FMNMX R13, R14, R13, !PT ;  /* 0x0000000d0e0d7209 */ /* 0x002fca0007800000 */
[----:B------:R-:W1:Y:S02]  /*f910*/  SHFL.BFLY PT, R14, R13, 0x8, 0x1f ;  /* 0x0d001f000d0e7f89 */ /* 0x000e6400000e0000 */
[----:B-1----:R-:W-:-:S05]  /*f920*/  FMNMX R72, R13, R14, !PT ;  /* 0x0000000e0d487209 */ /* 0x002fca0007800000 */
[----:B------:R-:W1:Y:S02]  /*f930*/  SHFL.BFLY PT, R14, R72, 0x4, 0x1f ;  /* 0x0c801f00480e7f89 */ /* 0x000e6400000e0000 */
[----:B-1----:R-:W-:-:S05]  /*f940*/  FMNMX R73, R72, R14, !PT ;  /* 0x0000000e48497209 */ /* 0x002fca0007800000 */
[----:B------:R-:W1:Y:S02]  /*f950*/  SHFL.BFLY PT, R14, R73, 0x2, 0x1f ;  /* 0x0c401f00490e7f89 */ /* 0x000e6400000e0000 */
[----:B-1----:R-:W-:-:S05]  /*f960*/  FMNMX R74, R73, R14, !PT ;  /* 0x0000000e494a7209 */ /* 0x002fca0007800000 */
[----:B------:R-:W1:Y:S02]  /*f970*/  SHFL.BFLY PT, R14, R74, 0x1, 0x1f ;  /* 0x0c201f004a0e7f89 */ /* 0x000e6400000e0000 */
[----:B-1----:R-:W-:-:S05]  /*f980*/  FMNMX R15, R74, R14, !PT ;  /* 0x0000000e4a0f7209 */ /* 0x002fca0007800000 */
[C---:B------:R-:W-:Y:S01]  /*f990*/  FADD R4, -R15.reuse, R4 ;  /* 0x000000040f047221 */ /* 0x040fe20000000100 */
[C---:B------:R-:W-:Y:S01]  /*f9a0*/  FADD R6, -R15.reuse, R6 ;  /* 0x000000060f067221 */ /* 0x040fe20000000100 */
[C---:B------:R-:W-:Y:S01]  /*f9b0*/  FADD R14, -R15.reuse, R22 ;  /* 0x000000160f0e7221 */ /* 0x040fe20000000100 */
[C---:B------:R-:W-:Y:S01]  /*f9c0*/  FADD R8, -R15.reuse, R8 ;  /* 0x000000080f087221 */ /* 0x040fe20000000100 */
[CC--:B------:R-:W-:Y:S01]  /*f9d0*/  FFMA.SAT R13, R4.reuse, R11.reuse, 0.5 ;  /* 0x3f000000040d7423 */ /* 0x0c0fe2000000200b */
[C---:B------:R-:W-:Y:S01]  /*f9e0*/  FADD R10, -R15.reuse, R10 ;  /* 0x0000000a0f0a7221 */ /* 0x040fe20000000100 */
[C---:B------:R-:W-:Y:S01]  /*f9f0*/  FADD R16, -R15.reuse, R16 ;  /* 0x000000100f107221 */ /* 0x040fe20000000100 */
[----:B------:R-:W-:Y:S01]  /*fa00*/  FADD R18, -R15, R18 ;  /* 0x000000120f127221 */ /* 0x000fe20000000100 */
[----:B------:R-:W-:Y:S01]  /*fa10*/  FFMA.RM R13, R13, R12, 12582913 ;  /* 0x4b4000010d0d7423 */ /* 0x000fe2000000400c */
[C---:B------:R-:W-:Y:S01]  /*fa20*/  FADD R20, -R15.reuse, R20 ;  /* 0x000000140f147221 */ /* 0x040fe20000000100 */
[C---:B------:R-:W-:Y:S01]  /*fa30*/  FADD R24, -R15.reuse, R24 ;  /* 0x000000180f187221 */ /* 0x040fe20000000100 */
[----:B------:R-:W-:Y:S01]  /*fa40*/  FADD R26, -R15, R26 ;  /* 0x0000001a0f1a7221 */ /* 0x000fe20000000100 */
[----:B------:R-:W-:Y:S01]  /*fa50*/  FADD R73, R13, -12583039 ;  /* 0xcb40007f0d497421 */ /* 0x000fe20000000000 */
[C---:B------:R-:W-:Y:S01]  /*fa60*/  FADD R28, -R15.reuse, R28 ;  /* 0x0000001c0f1c7221 */ /* 0x040fe20000000100 */
[C---:B------:R-:W-:Y:S01]  /*fa70*/  FADD R30, -R15.reuse, R30 ;  /* 0x0000001e0f1e7221 */ /* 0x040fe20000000100 */
[C---:B------:R-:W-:Y:S01]  /*fa80*/  FADD R32, -R15.reuse, R32 ;  /* 0x000000200f207221 */ /* 0x040fe20000000100 */
[C---:B------:R-:W-:Y:S01]  /*fa90*/  FFMA R73, R4.reuse, 1.4426950216293334961, -R73 ;  /* 0x3fb8aa3b04497823 */ /* 0x040fe20000000849 */
[C---:B------:R-:W-:Y:S01]  /*faa0*/  FADD R34, -R15.reuse, R34 ;  /* 0x000000220f227221 */ /* 0x040fe20000000100 */
[C---:B------:R-:W-:Y:S01]  /*fab0*/  FADD R36, -R15.reuse, R36 ;  /* 0x000000240f247221 */ /* 0x040fe20000000100 */
[C---:B------:R-:W-:Y:S01]  /*fac0*/  FADD R38, -R15.reuse, R38 ;  /* 0x000000260f267221 */ /* 0x040fe20000000100 */
[----:B------:R-:W-:Y:S01]  /*fad0*/  FFMA R73, R4, 1.925963033500011079e-08, R73 ;  /* 0x32a5706004497823 */ /* 0x000fe20000000049 */
[C---:B------:R-:W-:Y:S01]  /*fae0*/  FADD R40, -R15.reuse, R40 ;  /* 0x000000280f287221 */ /* 0x040fe20000000100 */
[C---:B------:R-:W-:Y:S01]  /*faf0*/  FADD R42, -R15.reuse, R42 ;  /* 0x0000002a0f2a7221 */ /* 0x040fe20000000100 */
[C---:B------:R-:W-:Y:S01]  /*fb00*/  FADD R44, -R15.reuse, R44 ;  /* 0x0000002c0f2c7221 */ /* 0x040fe20000000100 */
[----:B------:R1:W2:Y:S01]  /*fb10*/  MUFU.EX2 R22, R73 ;  /* 0x0000004900167308 */ /* 0x0002a20000000800 */
[C---:B------:R-:W-:Y:S01]  /*fb20*/  FADD R46, -R15.reuse, R46 ;  /* 0x0000002e0f2e7221 */ /* 0x040fe20000000100 */
        /* <DEDUP_REMOVED lines=11> */
[----:B------:R-:W-:Y:S01]  /*fbe0*/  FADD R74, -R15, R62 ;  /* 0x0000003e0f4a7221 */ /* 0x000fe20000000100 */
[-C--:B------:R-:W-:Y:S01]  /*fbf0*/  FFMA.SAT R15, R6, R11.reuse, 0.5 ;  /* 0x3f000000060f7423 */ /* 0x080fe2000000200b */
[-C--:B------:R-:W-:Y:S01]  /*fc00*/  FFMA.SAT R79, R8, R11.reuse, 0.5 ;  /* 0x3f000000084f7423 */ /* 0x080fe2000000200b */
[----:B-1----:R-:W-:Y:S01]  /*fc10*/  FFMA.SAT R73, R10, R11, 0.5 ;  /* 0x3f0000000a497423 */ /* 0x002fe2000000200b */
[----:B------:R-:W-:-:S02]  /*fc20*/  IMAD.SHL.U32 R13, R13, 0x800000, RZ ;  /* 0x008000000d0d7824 */ /* 0x000fc400078e00ff */
[-C--:B------:R-:W-:Y:S01]  /*fc30*/  FFMA.RM R15, R15, R12.reuse, 12582913 ;  /* 0x4b4000010f0f7423 */ /* 0x080fe2000000400c */
[-C--:B------:R-:W-:Y:S01]  /*fc40*/  FFMA.RM R79, R79, R12.reuse, 12582913 ;  /* 0x4b4000014f4f7423 */ /* 0x080fe2000000400c */
[----:B------:R-:W-:Y:S01]  /*fc50*/  FFMA.RM R73, R73, R12, 12582913 ;  /* 0x4b40000149497423 */ /* 0x000fe2000000400c */
[----:B--2---:R-:W-:Y:S01]  /*fc60*/  FMUL R22, R13, R22 ;  /* 0x000000160d167220 */ /* 0x004fe20000400000 */
[----:B------:R-:W-:Y:S01]  /*fc70*/  FADD R77, R15, -12583039 ;  /* 0xcb40007f0f4d7421 */ /* 0x000fe20000000000 */
[----:B------:R-:W-:Y:S01]  /*fc80*/  FADD R13, R79, -12583039 ;  /* 0xcb40007f4f0d7421 */ /* 0x000fe20000000000 */
[----:B------:R-:W-:Y:S01]  /*fc90*/  SHF.L.U32 R4, R15, 0x17, RZ ;  /* 0x000000170f047819 */ /* 0x000fe200000006ff */
[----:B------:R-:W-:Y:S01]  /*fca0*/  FADD R15, R73, -12583039 ;  /* 0xcb40007f490f7421 */ /* 0x000fe20000000000 */
[----:B------:R-:W-:Y:S01]  /*fcb0*/  FFMA R77, R6, 1.4426950216293334961, -R77 ;  /* 0x3fb8aa3b064d7823 */ /* 0x000fe2000000084d */
[----:B------:R-:W-:Y:S02]  /*fcc0*/  FFMA R13, R8, 1.4426950216293334961, -R13 ;  /* 0x3fb8aa3b080d7823 */ /* 0x000fe4000000080d */
[----:B------:R-:W-:Y:S01]  /*fcd0*/  FFMA R15, R10, 1.4426950216293334961, -R15 ;  /* 0x3fb8aa3b0a0f7823 */ /* 0x000fe2000000080f */
[----:B------:R-:W-:Y:S01]  /*fce0*/  FFMA R77, R6, 1.925963033500011079e-08, R77 ;  /* 0x32a57060064d7823 */ /* 0x000fe2000000004d */
[----:B------:R-:W-:Y:S01]  /*fcf0*/  FFMA R13, R8, 1.925963033500011079e-08, R13 ;  /* 0x32a57060080d7823 */ /* 0x000fe2000000000d */
[----:B------:R-:W-:-:S02]  /*fd00*/  IMAD.SHL.U32 R6, R79, 0x800000, RZ ;  /* 0x008000004f067824 */ /* 0x000fc400078e00ff */
[----:B------:R-:W-:Y:S01]  /*fd10*/  FFMA R15, R10, 1.925963033500011079e-08, R15 ;  /* 0x32a570600a0f7823 */ /* 0x000fe2000000000f */
[----:B------:R-:W-:Y:S02]  /*fd20*/  IMAD.SHL.U32 R8, R73, 0x800000, RZ ;  /* 0x0080000049087824 */ /* 0x000fe400078e00ff */
[----:B------:R-:W-:Y:S01]  /*fd30*/  FFMA.SAT R79, R18, R11, 0.5 ;  /* 0x3f000000124f7423 */ /* 0x000fe2000000200b */
[----:B------:R-:W1:Y:S03]  /*fd40*/  MUFU.EX2 R77, R77 ;  /* 0x0000004d004d7308 */ /* 0x000e660000000800 */
[----:B------:R-:W-:-:S04]  /*fd50*/  FFMA.RM R79, R79, R12, 12582913 ;  /* 0x4b4000014f4f7423 */ /* 0x000fc8000000400c */
[----:B------:R-:W-:Y:S01]  /*fd60*/  FADD R73, R79, -12583039 ;  /* 0xcb40007f4f497421 */ /* 0x000fe20000000000 */
[----:B------:R-:W2:Y:S03]  /*fd70*/  MUFU.EX2 R13, R13 ;  /* 0x0000000d000d7308 */ /* 0x000ea60000000800 */
[----:B------:R-:W-:-:S04]  /*fd80*/  FFMA R73, R18, 1.4426950216293334961, -R73 ;  /* 0x3fb8aa3b12497823 */ /* 0x000fc80000000849 */
[----:B------:R-:W-:Y:S01]  /*fd90*/  FFMA R73, R18, 1.925963033500011079e-08, R73 ;  /* 0x32a5706012497823 */ /* 0x000fe20000000049 */
[----:B------:R-:W3:Y:S01]  /*fda0*/  MUFU.EX2 R15, R15 ;  /* 0x0000000f000f7308 */ /* 0x000ee20000000800 */
[----:B-1----:R-:W-:Y:S01]  /*fdb0*/  FMUL R4, R4, R77 ;  /* 0x0000004d04047220 */ /* 0x002fe20000400000 */
[----:B------:R-:W-:-:S04]  /*fdc0*/  FFMA.SAT R77, R16, R11, 0.5 ;  /* 0x3f000000104d7423 */ /* 0x000fc8000000200b */
[----:B------:R-:W-:Y:S02]  /*fdd0*/  FFMA.RM R77, R77, R12, 12582913 ;  /* 0x4b4000014d4d7423 */ /* 0x000fe4000000400c */
[----:B------:R-:W1:Y:S01]  /*fde0*/  MUFU.EX2 R73, R73 ;  /* 0x0000004900497308 */ /* 0x000e620000000800 */
[----:B--2---:R-:W-:Y:S01]  /*fdf0*/  FMUL R6, R6, R13 ;  /* 0x0000000d06067220 */ /* 0x004fe20000400000 */
[C---:B------:R-:W-:Y:S01]  /*fe00*/  FADD R13, R77.reuse, -12583039 ;  /* 0xcb40007f4d0d7421 */ /* 0x040fe20000000000 */
[----:B------:R-:W-:-:S03]  /*fe10*/  SHF.L.U32 R10, R77, 0x17, RZ ;  /* 0x000000174d0a7819 */ /* 0x000fc600000006ff */
[----:B------:R-:W-:Y:S01]  /*fe20*/  FFMA R13, R16, 1.4426950216293334961, -R13 ;  /* 0x3fb8aa3b100d7823 */ /* 0x000fe2000000080d */
[----:B---3--:R-:W-:Y:S01]  /*fe30*/  FMUL R8, R8, R15 ;  /* 0x0000000f08087220 */ /* 0x008fe20000400000 */
[-C--:B------:R-:W-:Y:S02]  /*fe40*/  FFMA.SAT R15, R20, R11.reuse, 0.5 ;  /* 0x3f000000140f7423 */ /* 0x080fe4000000200b */
[----:B------:R-:W-:Y:S01]  /*fe50*/  FFMA R13, R16, 1.925963033500011079e-08, R13 ;  /* 0x32a57060100d7823 */ /* 0x000fe2000000000d */
[----:B------:R-:W-:Y:S02]  /*fe60*/  IMAD.SHL.U32 R16, R79, 0x800000, RZ ;  /* 0x008000004f107824 */ /* 0x000fe400078e00ff */
[----:B------:R-:W-:Y:S01]  /*fe70*/  FFMA.SAT R79, R24, R11, 0.5 ;  /* 0x3f000000184f7423 */ /* 0x000fe2000000200b */
[----:B------:R-:W-:Y:S02]  /*fe80*/  FFMA.RM R15, R15, R12, 12582913 ;  /* 0x4b4000010f0f7423 */ /* 0x000fe4000000400c */
[----:B------:R-:W2:Y:S02]  /*fe90*/  MUFU.EX2 R13, R13 ;  /* 0x0000000d000d7308 */ /* 0x000ea40000000800 */
[C---:B------:R-:W-:Y:S01]  /*fea0*/  FADD R77, R15.reuse, -12583039 ;  /* 0xcb40007f0f4d7421 */ /* 0x040fe20000000000 */
[----:B------:R-:W-:-:S02]  /*feb0*/  IMAD.SHL.U32 R15, R15, 0x800000, RZ ;  /* 0x008000000f0f7824 */ /* 0x000fc400078e00ff */
[----:B------:R-:W-:Y:S01]  /*fec0*/  FFMA.RM R79, R79, R12, 12582913 ;  /* 0x4b4000014f4f7423 */ /* 0x000fe2000000400c */
[----:B-1----:R-:W-:Y:S01]  /*fed0*/  FMUL R16, R16, R73 ;  /* 0x0000004910107220 */ /* 0x002fe20000400000 */
[----:B------:R-:W-:-:S04]  /*fee0*/  FFMA R77, R20, 1.4426950216293334961, -R77 ;  /* 0x3fb8aa3b144d7823 */ /* 0x000fc8000000084d */
[----:B------:R-:W-:-:S04]  /*fef0*/  FFMA R77, R20, 1.925963033500011079e-08, R77 ;  /* 0x32a57060144d7823 */ /* 0x000fc8000000004d */
[----:B------:R1:W3:Y:S01]  /*ff00*/  MUFU.EX2 R18, R77 ;  /* 0x0000004d00127308 */ /* 0x0002e20000000800 */
[----:B--2---:R-:W-:Y:S01]  /*ff10*/  FMUL R10, R10, R13 ;  /* 0x0000000d0a0a7220 */ /* 0x004fe20000400000 */
[----:B------:R-:W-:-:S04]  /*ff20*/  FFMA.SAT R13, R14, R11, 0.5 ;  /* 0x3f0000000e0d7423 */ /* 0x000fc8000000200b */
[----:B------:R-:W-:Y:S01]  /*ff30*/  FFMA.RM R13, R13, R12, 12582913 ;  /* 0x4b4000010d0d7423 */ /* 0x000fe2000000400c */
[----:B-1----:R-:W-:-:S03]  /*ff40*/  FFMA.SAT R77, R26, R11, 0.5 ;  /* 0x3f0000001a4d7423 */ /* 0x002fc6000000200b */
[C---:B------:R-:W-:Y:S01]  /*ff50*/  FADD R73, R13.reuse, -12583039 ;  /* 0xcb40007f0d497421 */ /* 0x040fe20000000000 */
[----:B------:R-:W-:Y:S01]  /*ff60*/  SHF.L.U32 R13, R13, 0x17, RZ ;  /* 0x000000170d0d7819 */ /* 0x000fe200000006ff */
[----:B------:R-:W-:Y:S01]  /*ff70*/  FFMA.RM R77, R77, R12, 12582913 ;  /* 0x4b4000014d4d7423 */ /* 0x000fe2000000400c */
[----:B---3--:R-:W-:Y:S01]  /*ff80*/  FMUL R18, R15, R18 ;  /* 0x000000120f127220 */ /* 0x008fe20000400000 */
[----:B------:R-:W-:Y:S01]  /*ff90*/  FADD R15, R79, -12583039 ;  /* 0xcb40007f4f0f7421 */ /* 0x000fe20000000000 */
[----:B------:R-:W-:-:S03]  /*ffa0*/  FFMA R73, R14, 1.4426950216293334961, -R73 ;  /* 0x3fb8aa3b0e497823 */ /* 0x000fc60000000849 */
[----:B------:R-:W-:Y:S01]  /*ffb0*/  FFMA R15, R24, 1.4426950216293334961, -R15 ;  /* 0x3fb8aa3b180f7823 */ /* 0x000fe2000000080f */
[----:B------:R-:W-:-:S03]  /*ffc0*/  FFMA R73, R14, 1.925963033500011079e-08, R73 ;  /* 0x32a570600e497823 */ /* 0x000fc60000000049 */
[----:B------:R-:W-:Y:S01]  /*ffd0*/  FFMA R15, R24, 1.925963033500011079e-08, R15 ;  /* 0x32a57060180f7823 */ /* 0x000fe2000000000f */
[----:B------:R1:W2:Y:S01]  /*ffe0*/  MUFU.EX2 R20, R73 ;  /* 0x0000004900147308 */ /* 0x0002a20000000800 */
[----:B------:R-:W-:Y:S02]  /*fff0*/  IMAD.SHL.U32 R24, R79, 0x800000, RZ ;  /* 0x008000004f187824 */ /* 0x000fe400078e00ff */
[----:B------:R-:W-:-:S04]  /*10000*/  FFMA.SAT R79, R30, R11, 0.5 ;  /* 0x3f0000001e4f7423 */ /* 0x000fc8000000200b */
[----:B------:R-:W-:Y:S01]  /*10010*/  FFMA.RM R79, R79, R12, 12582913 ;  /* 0x4b4000014f4f7423 */ /* 0x000fe2000000400c */
[----:B------:R-:W3:Y:S01]  /*10020*/  MUFU.EX2 R15, R15 ;  /* 0x0000000f000f7308 */ /* 0x000ee20000000800 */
[----:B-1----:R-:W-:-:S04]  /*10030*/  FFMA.SAT R73, R28, R11, 0.5 ;  /* 0x3f0000001c497423 */ /* 0x002fc8000000200b */
[----:B------:R-:W-:Y:S01]  /*10040*/  FFMA.RM R73, R73, R12, 12582913 ;  /* 0x4b40000149497423 */ /* 0x000fe2000000400c */
[----:B--2---:R-:W-:Y:S01]  /*10050*/  FMUL R20, R13, R20 ;  /* 0x000000140d147220 */ /* 0x004fe20000400000 */
[----:B------:R-:W-:-:S04]  /*10060*/  FADD R13, R77, -12583039 ;  /* 0xcb40007f4d0d7421 */ /* 0x000fc80000000000 */
[----:B------:R-:W-:Y:S01]  /*10070*/  FFMA R13, R26, 1.4426950216293334961, -R13 ;  /* 0x3fb8aa3b1a0d7823 */ /* 0x000fe2000000080d */
[----:B---3--:R-:W-:Y:S01]  /*10080*/  FMUL R24, R24, R15 ;  /* 0x0000000f18187220 */ /* 0x008fe20000400000 */
[----:B------:R-:W-:Y:S02]  /*10090*/  FADD R15, R73, -12583039 ;  /* 0xcb40007f490f7421 */ /* 0x000fe40000000000 */
[----:B------:R-:W-:Y:S01]  /*100a0*/  FFMA R13, R26, 1.925963033500011079e-08, R13 ;  /* 0x32a570601a0d7823 */ /* 0x000fe2000000000d */
[----:B------:R-:W-:Y:S02]  /*100b0*/  IMAD.SHL.U32 R26, R77, 0x800000, RZ ;  /* 0x008000004d1a7824 */ /* 0x000fe400078e00ff */
[----:B------:R-:W-:Y:S01]  /*100c0*/  FADD R77, R79, -12583039 ;  /* 0xcb40007f4f4d7421 */ /* 0x000fe20000000000 */
[C---:B------:R-:W-:Y:S02]  /*100d0*/  FFMA R15, R28.reuse, 1.4426950216293334961, -R15 ;  /* 0x3fb8aa3b1c0f7823 */ /* 0x040fe4000000080f */
[----:B------:R-:W1:Y:S02]  /*100e0*/  MUFU.EX2 R13, R13 ;  /* 0x0000000d000d7308 */ /* 0x000e640000000800 */
[----:B------:R-:W-:Y:S01]  /*100f0*/  FFMA R15, R28, 1.925963033500011079e-08, R15 ;  /* 0x32a570601c0f7823 */ /* 0x000fe2000000000f */
[----:B------:R-:W-:Y:S01]  /*10100*/  FFMA R77, R30, 1.4426950216293334961, -R77 ;  /* 0x3fb8aa3b1e4d7823 */ /* 0x000fe2000000084d */
[----:B------:R-:W-:-:S03]  /*10110*/  SHF.L.U32 R28, R73, 0x17, RZ ;  /* 0x00000017491c7819 */ /* 0x000fc600000006ff */
[----:B------:R-:W-:Y:S01]  /*10120*/  FFMA R77, R30, 1.925963033500011079e-08, R77 ;  /* 0x32a570601e4d7823 */ /* 0x000fe2000000004d */
[----:B------:R-:W-:Y:S01]  /*10130*/  IMAD.SHL.U32 R30, R79, 0x800000, RZ ;  /* 0x008000004f1e7824 */ /* 0x000fe200078e00ff */
[----:B------:R-:W2:Y:S01]  /*10140*/  MUFU.EX2 R15, R15 ;  /* 0x0000000f000f7308 */ /* 0x000ea20000000800 */
[----:B------:R-:W-:-:S04]  /*10150*/  FFMA.SAT R79, R36, R11, 0.5 ;  /* 0x3f000000244f7423 */ /* 0x000fc8000000200b */
[----:B------:R-:W-:-:S03]  /*10160*/  FFMA.RM R79, R79, R12, 12582913 ;  /* 0x4b4000014f4f7423 */ /* 0x000fc6000000400c */
[----:B------:R-:W3:Y:S01]  /*10170*/  MUFU.EX2 R77, R77 ;  /* 0x0000004d004d7308 */ /* 0x000ee20000000800 */
[----:B-1----:R-:W-:Y:S01]  /*10180*/  FMUL R26, R26, R13 ;  /* 0x0000000d1a1a7220 */ /* 0x002fe20000400000 */
[----:B------:R-:W-:-:S04]  /*10190*/  FFMA.SAT R13, R32, R11, 0.5 ;  /* 0x3f000000200d7423 */ /* 0x000fc8000000200b */
[-C--:B------:R-:W-:Y:S01]  /*101a0*/  FFMA.RM R13, R13, R12.reuse, 12582913 ;  /* 0x4b4000010d0d7423 */ /* 0x080fe2000000400c */
[----:B--2---:R-:W-:Y:S01]  /*101b0*/  FMUL R28, R28, R15 ;  /* 0x0000000f1c1c7220 */ /* 0x004fe20000400000 */
[----:B------:R-:W-:Y:S02]  /*101c0*/  FFMA.SAT R15, R34, R11, 0.5 ;  /* 0x3f000000220f7423 */ /* 0x000fe4000000200b */
[C---:B------:R-:W-:Y:S01]  /*101d0*/  FADD R73, R13.reuse, -12583039 ;  /* 0xcb40007f0d497421 */ /* 0x040fe20000000000 */
[----:B------:R-:W-:Y:S02]  /*101e0*/  IMAD.SHL.U32 R13, R13, 0x800000, RZ ;  /* 0x008000000d0d7824 */ /* 0x000fe400078e00ff */
[----:B------:R-:W-:Y:S01]  /*101f0*/  FFMA.RM R15, R15, R12, 12582913 ;  /* 0x4b4000010f0f7423 */ /* 0x000fe2000000400c */
[----:B------:R-:W-:Y:S01]  /*10200*/  FFMA R73, R32, 1.4426950216293334961, -R73 ;  /* 0x3fb8aa3b20497823 */ /* 0x000fe20000000849 */
[----:B---3--:R-:W-:Y:S02]  /*10210*/  FMUL R30, R30, R77 ;  /* 0x0000004d1e1e7220 */ /* 0x008fe40000400000 */
[C---:B------:R-:W-:Y:S01]  /*10220*/  FADD R77, R15.reuse, -12583039 ;  /* 0xcb40007f0f4d7421 */ /* 0x040fe20000000000 */
[----:B------:R-:W-:Y:S01]  /*10230*/  FFMA R73, R32, 1.925963033500011079e-08, R73 ;  /* 0x32a5706020497823 */ /* 0x000fe20000000049 */
[----:B------:R-:W-:-:S02]  /*10240*/  SHF.L.U32 R15, R15, 0x17, RZ ;  /* 0x000000170f0f7819 */ /* 0x000fc400000006ff */
[C---:B------:R-:W-:Y:S01]  /*10250*/  FFMA R77, R34.reuse, 1.4426950216293334961, -R77 ;  /* 0x3fb8aa3b224d7823 */ /* 0x040fe2000000084d */
[----:B------:R1:W2:Y:S03]  /*10260*/  MUFU.EX2 R32, R73 ;  /* 0x0000004900207308 */ /* 0x0002a60000000800 */
[----:B------:R-:W-:-:S05]  /*10270*/  FFMA R77, R34, 1.925963033500011079e-08, R77 ;  /* 0x32a57060224d7823 */ /* 0x000fca000000004d */
[----:B------:R3:W4:Y:S01]  /*10280*/  MUFU.EX2 R34, R77 ;  /* 0x0000004d00227308 */ /* 0x0007220000000800 */
[----:B-1----:R-:W-:-:S04]  /*10290*/  FFMA.SAT R73, R38, R11, 0.5 ;  /* 0x3f00000026497423 */ /* 0x002fc8000000200b */
[----:B------:R-:W-:Y:S01]  /*102a0*/  FFMA.RM R73, R73, R12, 12582913 ;  /* 0x4b40000149497423 */ /* 0x000fe2000000400c */
[----:B--2---:R-:W-:Y:S01]  /*102b0*/  FMUL R32, R13, R32 ;  /* 0x000000200d207220 */ /* 0x004fe20000400000 */
[----:B------:R-:W-:Y:S01]  /*102c0*/  FADD R13, R79, -12583039 ;  /* 0xcb40007f4f0d7421 */ /* 0x000fe20000000000 */
[----:B---3--:R-:W-:-:S03]  /*102d0*/  FFMA.SAT R77, R40, R11, 0.5 ;  /* 0x3f000000284d7423 */ /* 0x008fc6000000200b */
[C---:B------:R-:W-:Y:S01]  /*102e0*/  FFMA R13, R36.reuse, 1.4426950216293334961, -R13 ;  /* 0x3fb8aa3b240d7823 */ /* 0x040fe2000000080d */
[----:B------:R-:W-:Y:S01]  /*102f0*/  FFMA.RM R77, R77, R12, 12582913 ;  /* 0x4b4000014d4d7423 */ /* 0x000fe2000000400c */
[----:B----4-:R-:W-:Y:S01]  /*10300*/  FMUL R34, R15, R34 ;  /* 0x000000220f227220 */ /* 0x010fe20000400000 */
[----:B------:R-:W-:Y:S01]  /*10310*/  FADD R15, R73, -12583039 ;  /* 0xcb40007f490f7421 */ /* 0x000fe20000000000 */
[----:B------:R-:W-:Y:S01]  /*10320*/  FFMA R13, R36, 1.925963033500011079e-08, R13 ;  /* 0x32a57060240d7823 */ /* 0x000fe2000000000d */
[----:B------:R-:W-:Y:S02]  /*10330*/  IMAD.SHL.U32 R36, R79, 0x800000, RZ ;  /* 0x008000004f247824 */ /* 0x000fe400078e00ff */
[----:B------:R-:W-:Y:S01]  /*10340*/  FFMA.SAT R79, R42, R11, 0.5 ;  /* 0x3f0000002a4f7423 */ /* 0x000fe2000000200b */
[C---:B------:R-:W-:Y:S02]  /*10350*/  FFMA R15, R38.reuse, 1.4426950216293334961, -R15 ;  /* 0x3fb8aa3b260f7823 */ /* 0x040fe4000000080f */
[----:B------:R-:W1:Y:S02]  /*10360*/  MUFU.EX2 R13, R13 ;  /* 0x0000000d000d7308 */ /* 0x000e640000000800 */
[----:B------:R-:W-:Y:S01]  /*10370*/  FFMA R15, R38, 1.925963033500011079e-08, R15 ;  /* 0x32a57060260f7823 */ /* 0x000fe2000000000f */
[----:B------:R-:W-:-:S02]  /*10380*/  IMAD.SHL.U32 R38, R73, 0x800000, RZ ;  /* 0x0080000049267824 */ /* 0x000fc400078e00ff */
[----:B------:R-:W-:-:S04]  /*10390*/  FFMA.RM R79, R79, R12, 12582913 ;  /* 0x4b4000014f4f7423 */ /* 0x000fc8000000400c */
[----:B------:R-:W-:Y:S01]  /*103a0*/  FADD R73, R79, -12583039 ;  /* 0xcb40007f4f497421 */ /* 0x000fe20000000000 */
[----:B------:R-:W2:Y:S03]  /*103b0*/  MUFU.EX2 R15, R15 ;  /* 0x0000000f000f7308 */ /* 0x000ea60000000800 */
[----:B------:R-:W-:-:S04]  /*103c0*/  FFMA R73, R42, 1.4426950216293334961, -R73 ;  /* 0x3fb8aa3b2a497823 */ /* 0x000fc80000000849 */
[----:B------:R-:W-:Y:S01]  /*103d0*/  FFMA R73, R42, 1.925963033500011079e-08, R73 ;  /* 0x32a570602a497823 */ /* 0x000fe20000000049 */
[----:B------:R-:W-:Y:S02]  /*103e0*/  IMAD.SHL.U32 R42, R79, 0x800000, RZ ;  /* 0x008000004f2a7824 */ /* 0x000fe400078e00ff */
[----:B-1----:R-:W-:Y:S01]  /*103f0*/  FMUL R36, R36, R13 ;  /* 0x0000000d24247220 */ /* 0x002fe20000400000 */
[----:B------:R-:W-:Y:S01]  /*10400*/  FADD R13, R77, -12583039 ;  /* 0xcb40007f4d0d7421 */ /* 0x000fe20000000000 */
[----:B------:R-:W-:Y:S01]  /*10410*/  FFMA.SAT R79, R48, R11, 0.5 ;  /* 0x3f000000304f7423 */ /* 0x000fe2000000200b */
[----:B------:R-:W1:Y:S02]  /*10420*/  MUFU.EX2 R73, R73 ;  /* 0x0000004900497308 */ /* 0x000e640000000800 */
[----:B------:R-:W-:Y:S01]  /*10430*/  FFMA R13, R40, 1.4426950216293334961, -R13 ;  /* 0x3fb8aa3b280d7823 */ /* 0x000fe2000000080d */
[----:B------:R-:W-:Y:S01]  /*10440*/  FFMA.RM R79, R79, R12, 12582913 ;  /* 0x4b4000014f4f7423 */ /* 0x000fe2000000400c */
[----:B--2---:R-:W-:Y:S01]  /*10450*/  FMUL R38, R38, R15 ;  /* 0x0000000f26267220 */ /* 0x004fe20000400000 */
[----:B------:R-:W-:Y:S01]  /*10460*/  FFMA.SAT R15, R44, R11, 0.5 ;  /* 0x3f0000002c0f7423 */ /* 0x000fe2000000200b */
[----:B------:R-:W-:Y:S01]  /*10470*/  FFMA R13, R40, 1.925963033500011079e-08, R13 ;  /* 0x32a57060280d7823 */ /* 0x000fe2000000000d */
[----:B------:R-:W-:-:S02]  /*10480*/  SHF.L.U32 R40, R77, 0x17, RZ ;  /* 0x000000174d287819 */ /* 0x000fc400000006ff */
[----:B------:R-:W-:-:S03]  /*10490*/  FFMA.RM R15, R15, R12, 12582913 ;  /* 0x4b4000010f0f7423 */ /* 0x000fc6000000400c */
[----:B------:R-:W2:Y:S01]  /*104a0*/  MUFU.EX2 R13, R13 ;  /* 0x0000000d000d7308 */ /* 0x000ea20000000800 */
[C---:B------:R-:W-:Y:S01]  /*104b0*/  FADD R77, R15.reuse, -12583039 ;  /* 0xcb40007f0f4d7421 */ /* 0x040fe20000000000 */
[----:B------:R-:W-:-:S03]  /*104c0*/  IMAD.SHL.U32 R15, R15, 0x800000, RZ ;  /* 0x008000000f0f7824 */ /* 0x000fc600078e00ff */
[----:B------:R-:W-:Y:S01]  /*104d0*/  FFMA R77, R44, 1.4426950216293334961, -R77 ;  /* 0x3fb8aa3b2c4d7823 */ /* 0x000fe2000000084d */
[----:B-1----:R-:W-:-:S03]  /*104e0*/  FMUL R42, R42, R73 ;  /* 0x000000492a2a7220 */ /* 0x002fc60000400000 */
        /* <DEDUP_REMOVED lines=30> */
[----:B------:R-:W-:-:S03]  /*106d0*/  FFMA R15, R52, 1.4426950216293334961, -R15 ;  /* 0x3fb8aa3b340f7823 */ /* 0x000fc6000000080f */
[----:B------:R-:W-:Y:S01]  /*106e0*/  FFMA R77, R54, 1.4426950216293334961, -R77 ;  /* 0x3fb8aa3b364d7823 */ /* 0x000fe2000000084d */
[----:B------:R-:W-:Y:S01]  /*106f0*/  FFMA R15, R52, 1.925963033500011079e-08, R15 ;  /* 0x32a57060340f7823 */ /* 0x000fe2000000000f */
[----:B------:R-:W1:Y:S01]  /*10700*/  MUFU.EX2 R13, R13 ;  /* 0x0000000d000d7308 */ /* 0x000e620000000800 */
[----:B------:R-:W-:Y:S01]  /*10710*/  SHF.L.U32 R52, R73, 0x17, RZ ;  /* 0x0000001749347819 */ /* 0x000fe200000006ff */
[----:B------:R-:W-:Y:S01]  /*10720*/  FFMA R77, R54, 1.925963033500011079e-08, R77 ;  /* 0x32a57060364d7823 */ /* 0x000fe2000000004d */
[----:B------:R-:W-:Y:S02]  /*10730*/  IMAD.SHL.U32 R54, R79, 0x800000, RZ ;  /* 0x008000004f367824 */ /* 0x000fe400078e00ff */
[----:B------:R-:W-:-:S03]  /*10740*/  FFMA.SAT R79, R64, R11, 0.5 ;  /* 0x3f000000404f7423 */ /* 0x000fc6000000200b */
[----:B------:R-:W2:Y:S01]  /*10750*/  MUFU.EX2 R15, R15 ;  /* 0x0000000f000f7308 */ /* 0x000ea20000000800 */
[----:B------:R-:W-:-:S04]  /*10760*/  FFMA.RM R79, R79, R12, 12582913 ;  /* 0x4b4000014f4f7423 */ /* 0x000fc8000000400c */
[----:B------:R-:W-:-:S03]  /*10770*/  IMAD.SHL.U32 R60, R79, 0x800000, RZ ;  /* 0x008000004f3c7824 */ /* 0x000fc600078e00ff */
        /* <DEDUP_REMOVED lines=19> */
[----:B------:R-:W-:-:S04]  /*108b0*/  FFMA.RM R73, R73, R12, 12582913 ;  /* 0x4b40000149497423 */ /* 0x000fc8000000400c */
[----:B------:R-:W-:Y:S02]  /*108c0*/  IMAD.SHL.U32 R62, R73, 0x800000, RZ ;  /* 0x00800000493e7824 */ /* 0x000fe400078e00ff */
[----:B--2---:R-:W-:Y:S01]  /*108d0*/  FMUL R56, R13, R56 ;  /* 0x000000380d387220 */ /* 0x004fe20000400000 */
[----:B------:R-:W-:Y:S01]  /*108e0*/  FADD R13, R79, -12583039 ;  /* 0xcb40007f4f0d7421 */ /* 0x000fe20000000000 */
[-C--:B---3--:R-:W-:Y:S01]  /*108f0*/  FFMA.SAT R77, R68, R11.reuse, 0.5 ;  /* 0x3f000000444d7423 */ /* 0x088fe2000000200b */
[----:B------:R-:W-:Y:S02]  /*10900*/  FFMA.SAT R79, R76, R11, 0.5 ;  /* 0x3f0000004c4f7423 */ /* 0x000fe4000000200b */
[C---:B------:R-:W-:Y:S01]  /*10910*/  FFMA R13, R64.reuse, 1.4426950216293334961, -R13 ;  /* 0x3fb8aa3b400d7823 */ /* 0x040fe2000000080d */
[----:B------:R-:W-:Y:S01]  /*10920*/  FFMA.RM R77, R77, R12, 12582913 ;  /* 0x4b4000014d4d7423 */ /* 0x000fe2000000400c */
[----:B----4-:R-:W-:Y:S01]  /*10930*/  FMUL R58, R15, R58 ;  /* 0x0000003a0f3a7220 */ /* 0x010fe20000400000 */
[----:B------:R-:W-:Y:S01]  /*10940*/  FADD R15, R73, -12583039 ;  /* 0xcb40007f490f7421 */ /* 0x000fe20000000000 */
[----:B------:R-:W-:Y:S01]  /*10950*/  FFMA.RM R79, R79, R12, 12582913 ;  /* 0x4b4000014f4f7423 */ /* 0x000fe2000000400c */
[----:B------:R-:W-:Y:S01]  /*10960*/  FFMA R13, R64, 1.925963033500011079e-08, R13 ;  /* 0x32a57060400d7823 */ /* 0x000fe2000000000d */
[----:B------:R-:W-:Y:S01]  /*10970*/  SHF.L.U32 R64, R77, 0x17, RZ ;  /* 0x000000174d407819 */ /* 0x000fe200000006ff */
[----:B------:R-:W-:Y:S01]  /*10980*/  FFMA R15, R66, 1.4426950216293334961, -R15 ;  /* 0x3fb8aa3b420f7823 */ /* 0x000fe2000000080f */
[----:B------:R-:W-:-:S03]  /*10990*/  FADD R73, R79, -12583039 ;  /* 0xcb40007f4f497421 */ /* 0x000fc60000000000 */
[----:B------:R-:W-:Y:S01]  /*109a0*/  FFMA R15, R66, 1.925963033500011079e-08, R15 ;  /* 0x32a57060420f7823 */ /* 0x000fe2000000000f */
[----:B------:R-:W1:Y:S01]  /*109b0*/  MUFU.EX2 R13, R13 ;  /* 0x0000000d000d7308 */ /* 0x000e620000000800 */
[----:B------:R-:W-:Y:S01]  /*109c0*/  FFMA R73, R76, 1.4426950216293334961, -R73 ;  /* 0x3fb8aa3b4c497823 */ /* 0x000fe20000000849 */
[----:B------:R-:W-:-:S03]  /*109d0*/  IMAD.SHL.U32 R66, R79, 0x800000, RZ ;  /* 0x008000004f427824 */ /* 0x000fc600078e00ff */
[----:B------:R-:W-:-:S03]  /*109e0*/  FFMA R73, R76, 1.925963033500011079e-08, R73 ;  /* 0x32a570604c497823 */ /* 0x000fc60000000049 */
[----:B------:R-:W2:Y:S08]  /*109f0*/  MUFU.EX2 R15, R15 ;  /* 0x0000000f000f7308 */ /* 0x000eb00000000800 */
[----:B------:R-:W3:Y:S01]  /*10a00*/  MUFU.EX2 R73, R73 ;  /* 0x0000004900497308 */ /* 0x000ee20000000800 */
[----:B-1----:R-:W-:Y:S01]  /*10a10*/  FMUL R60, R60, R13 ;  /* 0x0000000d3c3c7220 */ /* 0x002fe20000400000 */
[----:B------:R-:W-:-:S04]  /*10a20*/  FADD R13, R77, -12583039 ;  /* 0xcb40007f4d0d7421 */ /* 0x000fc80000000000 */
[----:B------:R-:W-:Y:S01]  /*10a30*/  FFMA R13, R68, 1.4426950216293334961, -R13 ;  /* 0x3fb8aa3b440d7823 */ /* 0x000fe2000000080d */
[----:B--2---:R-:W-:Y:S01]  /*10a40*/  FMUL R62, R62, R15 ;  /* 0x0000000f3e3e7220 */ /* 0x004fe20000400000 */
[-C--:B------:R-:W-:Y:S01]  /*10a50*/  FFMA.SAT R15, R72, R11.reuse, 0.5 ;  /* 0x3f000000480f7423 */ /* 0x080fe2000000200b */
[----:B------:R-:W-:Y:S01]  /*10a60*/  FFMA.SAT R11, R74, R11, 0.5 ;  /* 0x3f0000004a0b7423 */ /* 0x000fe2000000200b */
[----:B------:R-:W-:Y:S02]  /*10a70*/  FFMA R13, R68, 1.925963033500011079e-08, R13 ;  /* 0x32a57060440d7823 */ /* 0x000fe4000000000d */
[-C--:B------:R-:W-:Y:S01]  /*10a80*/  FFMA.RM R15, R15, R12.reuse, 12582913 ;  /* 0x4b4000010f0f7423 */ /* 0x080fe2000000400c */
[----:B------:R-:W-:Y:S01]  /*10a90*/  FFMA.RM R12, R11, R12, 12582913 ;  /* 0x4b4000010b0c7423 */ /* 0x000fe2000000400c */
[----:B---3--:R-:W-:Y:S02]  /*10aa0*/  FMUL R66, R66, R73 ;  /* 0x0000004942427220 */ /* 0x008fe40000400000 */
[C---:B------:R-:W-:Y:S01]  /*10ab0*/  FADD R11, R15.reuse, -12583039 ;  /* 0xcb40007f0f0b7421 */ /* 0x040fe20000000000 */
[----:B------:R-:W1:Y:S01]  /*10ac0*/  MUFU.EX2 R13, R13 ;  /* 0x0000000d000d7308 */ /* 0x000e620000000800 */
[----:B------:R-:W-:-:S02]  /*10ad0*/  IMAD.SHL.U32 R15, R15, 0x800000, RZ ;  /* 0x008000000f0f7824 */ /* 0x000fc400078e00ff */
[----:B------:R-:W-:-:S04]  /*10ae0*/  FFMA R11, R72, 1.4426950216293334961, -R11 ;  /* 0x3fb8aa3b480b7823 */ /* 0x000fc8000000080b */
[----:B------:R-:W-:Y:S01]  /*10af0*/  FFMA R72, R72, 1.925963033500011079e-08, R11 ;  /* 0x32a5706048487823 */ /* 0x000fe2000000000b */
[C---:B------:R-:W-:Y:S01]  /*10b00*/  FADD R11, R12.reuse, -12583039 ;  /* 0xcb40007f0c0b7421 */ /* 0x040fe20000000000 */
[----:B------:R-:W-:-:S03]  /*10b10*/  SHF.L.U32 R12, R12, 0x17, RZ ;  /* 0x000000170c0c7819 */ /* 0x000fc600000006ff */
[C---:B------:R-:W-:Y:S01]  /*10b20*/  FFMA R11, R74.reuse, 1.4426950216293334961, -R11 ;  /* 0x3fb8aa3b4a0b7823 */ /* 0x040fe2000000080b */
[----:B------:R-:W2:Y:S03]  /*10b30*/  MUFU.EX2 R72, R72 ;  /* 0x0000004800487308 */ /* 0x000ea60000000800 */
[----:B------:R-:W-:Y:S01]  /*10b40*/  FFMA R74, R74, 1.925963033500011079e-08, R11 ;  /* 0x32a570604a4a7823 */ /* 0x000fe2000000000b */
[----:B------:R-:W-:Y:S01]  /*10b50*/  FADD R11, RZ, R22 ;  /* 0x00000016ff0b7221 */ /* 0x000fe20000000000 */
[----:B-1----:R-:W-:-:S03]  /*10b60*/  FMUL R64, R64, R13 ;  /* 0x0000000d40407220 */ /* 0x002fc60000400000 */
[----:B------:R-:W-:Y:S01]  /*10b70*/  FADD R11, R11, R4 ;  /* 0x000000040b0b7221 */ /* 0x000fe20000000000 */
[----:B------:R-:W1:Y:S03]  /*10b80*/  MUFU.EX2 R13, R74 ;  /* 0x0000004a000d7308 */ /* 0x000e660000000800 */
[----:B------:R-:W-:-:S04]  /*10b90*/  FADD R11, R11, R6 ;  /* 0x000000060b0b7221 */ /* 0x000fc80000000000 */
[----:B------:R-:W-:Y:S01]  /*10ba0*/  FADD R11, R11, R8 ;  /* 0x000000080b0b7221 */ /* 0x000fe20000000000 */
[----:B--2---:R-:W-:-:S03]  /*10bb0*/  FMUL R68, R15, R72 ;  /* 0x000000480f447220 */ /* 0x004fc60000400000 */
[----:B------:R-:W-:-:S04]  /*10bc0*/  FADD R11, R11, R10 ;  /* 0x0000000a0b0b7221 */ /* 0x000fc80000000000 */
[----:B------:R-:W-:Y:S01]  /*10bd0*/  FADD R11, R11, R16 ;  /* 0x000000100b0b7221 */ /* 0x000fe20000000000 */
[----:B-1----:R-:W-:-:S03]  /*10be0*/  FMUL R72, R12, R13 ;  /* 0x0000000d0c487220 */ /* 0x002fc60000400000 */
[----:B------:R-:W-:-:S04]  /*10bf0*/  FADD R11, R11, R18 ;  /* 0x000000120b0b7221 */ /* 0x000fc80000000000 */
        /* <DEDUP_REMOVED lines=24> */
[----:B------:R-:W-:-:S05]  /*10d80*/  FADD R13, R11, R72 ;  /* 0x000000480b0d7221 */ /* 0x000fca0000000000 */
[----:B------:R-:W1:Y:S02]  /*10d90*/  SHFL.BFLY PT, R14, R13, 0x10, 0x1f ;  /* 0x0e001f000d0e7f89 */ /* 0x000e6400000e0000 */
[----:B-1----:R-:W-:-:S05]  /*10da0*/  FADD R73, R13, R14 ;  /* 0x0000000e0d497221 */ /* 0x002fca0000000000 */
[----:B------:R-:W1:Y:S02]  /*10db0*/  SHFL.BFLY PT, R14, R73, 0x8, 0x1f ;  /* 0x0d001f00490e7f89 */ /* 0x000e6400000e0000 */
[----:B-1----:R-:W-:-:S05]  /*10dc0*/  FADD R74, R73, R14 ;  /* 0x0000000e494a7221 */ /* 0x002fca0000000000 */
[----:B------:R-:W1:Y:S02]  /*10dd0*/  SHFL.BFLY PT, R14, R74, 0x4, 0x1f ;  /* 0x0c801f004a0e7f89 */ /* 0x000e6400000e0000 */
[----:B-1----:R-:W-:-:S05]  /*10de0*/  FADD R76, R74, R14 ;  /* 0x0000000e4a4c7221 */ /* 0x002fca0000000000 */
[----:B------:R-:W1:Y:S02]  /*10df0*/  SHFL.BFLY PT, R14, R76, 0x2, 0x1f ;  /* 0x0c401f004c0e7f89 */ /* 0x000e6400000e0000 */
[----:B-1----:R-:W-:-:S05]  /*10e00*/  FADD R77, R76, R14 ;  /* 0x0000000e4c4d7221 */ /* 0x002fca0000000000 */
[----:B------:R1:W2:Y:S02]  /*10e10*/  SHFL.BFLY PT, R14, R77, 0x1, 0x1f ;  /* 0x0c201f004d0e7f89 */ /* 0x0002a400000e0000 */
.L_x_685:
[----:B-12---:R-:W-:Y:S01]  /*10e20*/  FADD R77, R77, R14 ;  /* 0x0000000e4d4d7221 */ /* 0x006fe20000000000 */
[----:B------:R-:W-:Y:S03]  /*10e30*/  BSSY.RECONVERGENT B3, `(.L_x_609) ;  /* 0x000000d000037945 */ /* 0x000fe60003800200 */
[----:B------:R-:W1:Y:S08]  /*10e40*/  MUFU.RCP R12, R77 ;  /* 0x0000004d000c7308 */ /* 0x000e700000001000 */
[----:B------:R-:W2:Y:S01]  /*10e50*/  FCHK P1, R22, R77 ;  /* 0x0000004d16007302 */ /* 0x000ea20000020000 */
[----:B-1----:R-:W-:-:S04]  /*10e60*/  FFMA R11, -R77, R12, 1 ;  /* 0x3f8000004d0b7423 */ /* 0x002fc8000000010c */
[----:B------:R-:W-:-:S04]  /*10e70*/  FFMA R11, R12, R11, R12 ;  /* 0x0000000b0c0b7223 */ /* 0x000fc8000000000c */
[----:B------:R-:W-:-:S04]  /*10e80*/  FFMA R12, R22, R11, RZ ;  /* 0x0000000b160c7223 */ /* 0x000fc800000000ff */
[----:B------:R-:W-:-:S04]  /*10e90*/  FFMA R15, -R77, R12, R22 ;  /* 0x0000000c4d0f7223 */ /* 0x000fc80000000116 */
[----:B------:R-:W-:Y:S01]  /*10ea0*/  FFMA R15, R11, R15, R12 ;  /* 0x0000000f0b0f7223 */ /* 0x000fe2000000000c */
[----:B--2---:R-:W-:Y:S06]  /*10eb0*/  @!P1 BRA `(.L_x_610) ;  /* 0x0000000000109947 */ /* 0x004fec0003800000 */
[----:B------:R-:W-:Y:S01]  /*10ec0*/  IMAD.MOV.U32 R11, RZ, RZ, R77 ;  /* 0x000000ffff0b7224 */ /* 0x000fe200078e004d */
[----:B------:R-:W-:-:S07]  /*10ed0*/  MOV R12, 0x10ef0 ;  /* 0x00010ef0000c7802 */ /* 0x000fce0000000f00 */
[----:B0-----:R-:W-:Y:S05]  /*10ee0*/  CALL.REL.NOINC `($__internal_10_$__cuda_sm3x_div_rn_noftz_f32_slowpath) ;  /* 0x0000004000187944 */ /* 0x001fea0003c00000 */
[----:B------:R-:W-:-:S07]  /*10ef0*/  IMAD.MOV.U32 R15, RZ, RZ, R11 ;  /* 0x000000ffff0f7224 */ /* 0x000fce00078e000b */
.L_x_610:
[----:B------:R-:W-:Y:S05]  /*10f00*/  BSYNC.RECONVERGENT B3 ;  /* 0x0000000000037941 */ /* 0x000fea0003800200 */
.L_x_609:
[----:B------:R-:W1:Y:S01]  /*10f10*/  MUFU.RCP R12, R77 ;  /* 0x0000004d000c7308 */ /* 0x000e620000001000 */
[----:B------:R-:W-:Y:S07]  /*10f20*/  BSSY.RECONVERGENT B3, `(.L_x_611) ;  /* 0x000000d000037945 */ /* 0x000fee0003800200 */
[----:B------:R-:W2:Y:S01]  /*10f30*/  FCHK P1, R4, R77 ;  /* 0x0000004d04007302 */ /* 0x000ea20000020000 */
[----:B-1----:R-:W-:-:S04]  /*10f40*/  FFMA R11, -R77, R12, 1 ;  /* 0x3f8000004d0b7423 */ /* 0x002fc8000000010c */
[----:B------:R-:W-:-:S04]  /*10f50*/  FFMA R14, R12, R11, R12 ;  /* 0x0000000b0c0e7223 */ /* 0x000fc8000000000c */
[----:B------:R-:W-:-:S04]  /*10f60*/  FFMA R73, R4, R14, RZ ;  /* 0x0000000e04497223 */ /* 0x000fc800000000ff */
[----:B------:R-:W-:-:S04]  /*10f70*/  FFMA R12, -R77, R73, R4 ;  /* 0x000000494d0c7223 */ /* 0x000fc80000000104 */
[----:B------:R-:W-:Y:S01]  /*10f80*/  FFMA R73, R14, R12, R73 ;  /* 0x0000000c0e497223 */ /* 0x000fe20000000049 */
[----:B--2---:R-:W-:Y:S06]  /*10f90*/  @!P1 BRA `(.L_x_612) ;  /* 0x0000000000149947 */ /* 0x004fec0003800000 */
[----:B------:R-:W-:Y:S01]  /*10fa0*/  MOV R22, R4 ;  /* 0x0000000400167202 */ /* 0x000fe20000000f00 */
[----:B------:R-:W-:Y:S01]  /*10fb0*/  IMAD.MOV.U32 R11, RZ, RZ, R77 ;  /* 0x000000ffff0b7224 */ /* 0x000fe200078e004d */
[----:B------:R-:W-:-:S07]  /*10fc0*/  MOV R12, 0x10fe0 ;  /* 0x00010fe0000c7802 */ /* 0x000fce0000000f00 */
[----:B0-----:R-:W-:Y:S05]  /*10fd0*/  CALL.REL.NOINC `($__internal_10_$__cuda_sm3x_div_rn_noftz_f32_slowpath) ;  /* 0x0000003c00dc7944 */ /* 0x001fea0003c00000 */
[----:B------:R-:W-:-:S07]  /*10fe0*/  IMAD.MOV.U32 R73, RZ, RZ, R11 ;  /* 0x000000ffff497224 */ /* 0x000fce00078e000b */
.L_x_612:
[----:B------:R-:W-:Y:S05]  /*10ff0*/  BSYNC.RECONVERGENT B3 ;  /* 0x0000000000037941 */ /* 0x000fea0003800200 */
.L_x_611:
        /* <DEDUP_REMOVED lines=14> */
.L_x_614:
[----:B------:R-:W-:Y:S05]  /*110e0*/  BSYNC.RECONVERGENT B3 ;  /* 0x0000000000037941 */ /* 0x000fea0003800200 */
.L_x_613:
        /* <DEDUP_REMOVED lines=14> */
.L_x_616:
[----:B------:R-:W-:Y:S05]  /*111d0*/  BSYNC.RECONVERGENT B3 ;  /* 0x0000000000037941 */ /* 0x000fea0003800200 */
.L_x_615:
        /* <DEDUP_REMOVED lines=14> */
.L_x_618:
[----:B------:R-:W-:Y:S05]  /*112c0*/  BSYNC.RECONVERGENT B3 ;  /* 0x0000000000037941 */ /* 0x000fea0003800200 */
.L_x_617:
        /* <DEDUP_REMOVED lines=14> */
.L_x_620:
[----:B------:R-:W-:Y:S05]  /*113b0*/  BSYNC.RECONVERGENT B3 ;  /* 0x0000000000037941 */ /* 0x000fea0003800200 */
.L_x_619:
        /* <DEDUP_REMOVED lines=14> */
.L_x_622:
[----:B------:R-:W-:Y:S05]  /*114a0*/  BSYNC.RECONVERGENT B3 ;  /* 0x0000000000037941 */ /* 0x000fea0003800200 */
.L_x_621:
        /* <DEDUP_REMOVED lines=14> */
.L_x_624:
[----:B------:R-:W-:Y:S05]  /*11590*/  BSYNC.RECONVERGENT B3 ;  /* 0x0000000000037941 */ /* 0x000fea0003800200 */
.L_x_623:
        /* <DEDUP_REMOVED lines=14> */
.L_x_626:
[----:B------:R-:W-:Y:S05]  /*11680*/  BSYNC.RECONVERGENT B3 ;  /* 0x0000000000037941 */ /* 0x000fea0003800200 */
.L_x_625:
        /* <DEDUP_REMOVED lines=14> */
.L_x_628:
[----:B------:R-:W-:Y:S05]  /*11770*/  BSYNC.RECONVERGENT B3 ;  /* 0x0000000000037941 */ /* 0x000fea0003800200 */
.L_x_627:
        /* <DEDUP_REMOVED lines=14> */
.L_x_630:
[----:B------:R-:W-:Y:S05]  /*11860*/  BSYNC.RECONVERGENT B3 ;  /* 0x0000000000037941 */ /* 0x000fea0003800200 */
.L_x_629:
        /* <DEDUP_REMOVED lines=14> */
.L_x_632:
[----:B------:R-:W-:Y:S05]  /*11950*/  BSYNC.RECONVERGENT B3 ;  /* 0x0000000000037941 */ /* 0x000fea0003800200 */
.L_x_631:
        /* <DEDUP_REMOVED lines=14> */
.L_x_634:
[----:B------:R-:W-:Y:S05]  /*11a40*/  BSYNC.RECONVERGENT B3 ;  /* 0x0000000000037941 */ /* 0x000fea0003800200 */
.L_x_633:
        /* <DEDUP_REMOVED lines=14> */
.L_x_636:
[----:B------:R-:W-:Y:S05]  /*11b30*/  BSYNC.RECONVERGENT B3 ;  /* 0x0000000000037941 */ /* 0x000fea0003800200 */
.L_x_635:
        /* <DEDUP_REMOVED lines=14> */
.L_x_638:
[----:B------:R-:W-:Y:S05]  /*11c20*/  BSYNC.RECONVERGENT B3 ;  /* 0x0000000000037941 */ /* 0x000fea0003800200 */
.L_x_637:
        /* <DEDUP_REMOVED lines=14> */
.L_x_640:
[----:B------:R-:W-:Y:S05]  /*11d10*/  BSYNC.RECONVERGENT B3 ;  /* 0x0000000000037941 */ /* 0x000fea0003800200 */
.L_x_639:
        /* <DEDUP_REMOVED lines=14> */
.L_x_642:
[----:B------:R-:W-:Y:S05]  /*11e00*/  BSYNC.RECONVERGENT B3 ;  /* 0x0000000000037941 */ /* 0x000fea0003800200 */
.L_x_641:
        /* <DEDUP_REMOVED lines=14> */
.L_x_644:
[----:B------:R-:W-:Y:S05]  /*11ef0*/  BSYNC.RECONVERGENT B3 ;  /* 0x0000000000037941 */ /* 0x000fea0003800200 */
.L_x_643:
        /* <DEDUP_REMOVED lines=14> */
.L_x_646:
[----:B------:R-:W-:Y:S05]  /*11fe0*/  BSYNC.RECONVERGENT B3 ;  /* 0x0000000000037941 */ /* 0x000fea0003800200 */
.L_x_645:
        /* <DEDUP_REMOVED lines=14> */
.L_x_648:
[----:B------:R-:W-:Y:S05]  /*120d0*/  BSYNC.RECONVERGENT B3 ;  /* 0x0000000000037941 */ /* 0x000fea0003800200 */
.L_x_647:
        /* <DEDUP_REMOVED lines=14> */
.L_x_650:
[----:B------:R-:W-:Y:S05]  /*121c0*/  BSYNC.RECONVERGENT B3 ;  /* 0x0000000000037941 */ /* 0x000fea0003800200 */
.L_x_649:
        /* <DEDUP_REMOVED lines=14> */
.L_x_652:
[----:B------:R-:W-:Y:S05]  /*122b0*/  BSYNC.RECONVERGENT B3 ;  /* 0x0000000000037941 */ /* 0x000fea0003800200 */
.L_x_651:
        /* <DEDUP_REMOVED lines=14> */
.L_x_654:
[----:B------:R-:W-:Y:S05]  /*123a0*/  BSYNC.RECONVERGENT B3 ;  /* 0x0000000000037941 */ /* 0x000fea0003800200 */
.L_x_653:
        /* <DEDUP_REMOVED lines=14> */
.L_x_656:
[----:B------:R-:W-:Y:S05]  /*12490*/  BSYNC.RECONVERGENT B3 ;  /* 0x0000000000037941 */ /* 0x000fea0003800200 */
.L_x_655:
        /* <DEDUP_REMOVED lines=14> */
.L_x_658:
[----:B------:R-:W-:Y:S05]  /*12580*/  BSYNC.RECONVERGENT B3 ;  /* 0x0000000000037941 */ /* 0x000fea0003800200 */
.L_x_657:
        /* <DEDUP_REMOVED lines=14> */
.L_x_660:
[----:B------:R-:W-:Y:S05]  /*12670*/  BSYNC.RECONVERGENT B3 ;  /* 0x0000000000037941 */ /* 0x000fea0003800200 */
.L_x_659:
        /* <DEDUP_REMOVED lines=14> */
.L_x_662:
[----:B------:R-:W-:Y:S05]  /*12760*/  BSYNC.RECONVERGENT B3 ;  /* 0x0000000000037941 */ /* 0x000fea0003800200 */
.L_x_661:
        /* <DEDUP_REMOVED lines=14> */
.L_x_664:
[----:B------:R-:W-:Y:S05]  /*12850*/  BSYNC.RECONVERGENT B3 ;  /* 0x0000000000037941 */ /* 0x000fea0003800200 */
.L_x_663:
        /* <DEDUP_REMOVED lines=14> */
.L_x_666:
[----:B------:R-:W-:Y:S05]  /*12940*/  BSYNC.RECONVERGENT B3 ;  /* 0x0000000000037941 */ /* 0x000fea0003800200 */
.L_x_665:
        /* <DEDUP_REMOVED lines=14> */
.L_x_668:
[----:B------:R-:W-:Y:S05]  /*12a30*/  BSYNC.RECONVERGENT B3 ;  /* 0x0000000000037941 */ /* 0x000fea0003800200 */
.L_x_667:
        /* <DEDUP_REMOVED lines=14> */
.L_x_670:
[----:B------:R-:W-:Y:S05]  /*12b20*/  BSYNC.RECONVERGENT B3 ;  /* 0x0000000000037941 */ /* 0x000fea0003800200 */
.L_x_669:
        /* <DEDUP_REMOVED lines=14> */
.L_x_672:
[----:B------:R-:W-:Y:S05]  /*12c10*/  BSYNC.RECONVERGENT B3 ;  /* 0x0000000000037941 */ /* 0x000fea0003800200 */
.L_x_671:
[----:B0-----:R-:W-:Y:S01]  /*12c20*/  MOV R10, R75 ;  /* 0x0000004b000a7202 */ /* 0x001fe20000000f00 */
[----:B------:R-:W-:Y:S01]  /*12c30*/  IMAD R13, R2, UR46, RZ ;  /* 0x0000002e020d7c24 */ /* 0x000fe2000f8e02ff */
[----:B------:R-:W-:Y:S01]  /*12c40*/  @!P0 R2UR UR4, R70 ;  /* 0x00000000460482ca */ /* 0x000fe200000e0000 */
[----:B------:R-:W-:Y:S01]  /*12c50*/  IMAD.MOV.U32 R11, RZ, RZ, RZ ;  /* 0x000000ffff0b7224 */ /* 0x000fe200078e00ff */
[----:B------:R-:W-:Y:S01]  /*12c60*/  @!P0 R2UR UR5, R71 ;  /* 0x00000000470582ca */ /* 0x000fe200000e0000 */
[C---:B------:R-:W-:Y:S01]  /*12c70*/  IMAD R13, R0.reuse, UR47, R13 ;  /* 0x0000002f000d7c24 */ /* 0x040fe2000f8e020d */
[----:B------:R-:W-:Y:S01]  /*12c80*/  ISETP.GE.U32.AND P1, PT, R3, UR50, PT ;  /* 0x0000003203007c0c */ /* 0x000fe2000bf26070 */
[----:B------:R-:W-:Y:S01]  /*12c90*/  IMAD.WIDE.U32 R10, R0, UR46, R10 ;  /* 0x0000002e000a7c25 */ /* 0x000fe2000f8e000a */
[----:B------:R-:W-:Y:S02]  /*12ca0*/  ISETP.GE.U32.AND P2, PT, R5, UR50, PT ;  /* 0x0000003205007c0c */ /* 0x000fe4000bf46070 */
[----:B------:R-:W-:Y:S01]  /*12cb0*/  ISETP.GE.U32.AND P3, PT, R7, UR50, PT ;  /* 0x0000003207007c0c */ /* 0x000fe2000bf66070 */
[----:B------:R-:W-:Y:S01]  /*12cc0*/  IMAD.IADD R11, R11, 0x1, R13 ;  /* 0x000000010b0b7824 */ /* 0x000fe200078e020d */
[----:B------:R-:W-:-:S02]  /*12cd0*/  LEA R12, P4, R10, UR44, 0x2 ;  /* 0x0000002c0a0c7c11 */ /* 0x000fc4000f8810ff */
[----:B------:R-:W-:Y:S02]  /*12ce0*/  ISETP.GE.AND.EX P1, PT, RZ, UR51, PT, P1 ;  /* 0x00000033ff007c0c */ /* 0x000fe4000bf26310 */
[----:B------:R-:W-:Y:S02]  /*12cf0*/  LEA.HI.X R13, R10, UR45, R11, 0x2, P4 ;  /* 0x0000002d0a0d7c11 */ /* 0x000fe4000a0f140b */
[----:B------:R-:W-:Y:S02]  /*12d00*/  ISETP.GE.AND.EX P2, PT, RZ, UR51, PT, P2 ;  /* 0x00000033ff007c0c */ /* 0x000fe4000bf46320 */
[----:B------:R-:W-:Y:S01]  /*12d10*/  ISETP.GE.AND.EX P3, PT, RZ, UR51, PT, P3 ;  /* 0x00000033ff007c0c */ /* 0x000fe2000bf66330 */
[----:B------:R0:W-:Y:S01]  /*12d20*/  @!P0 STG.E desc[UR4][R12.64], R15 ;  /* 0x0000000f0c008986 */ /* 0x0001e2000c101904 */
[----:B------:R-:W-:Y:S02]  /*12d30*/  ISETP.GE.U32.AND P0, PT, R9, UR50, PT ;  /* 0x0000003209007c0c */ /* 0x000fe4000bf06070 */
[----:B------:R-:W-:-:S02]  /*12d40*/  ISETP.GE.U32.AND P4, PT, R17, UR50, PT ;  /* 0x0000003211007c0c */ /* 0x000fc4000bf86070 */
[----:B------:R-:W-:Y:S02]  /*12d50*/  ISETP.GE.AND.EX P0, PT, RZ, UR51, PT, P0 ;  /* 0x00000033ff007c0c */ /* 0x000fe4000bf06300 */
[C---:B------:R-:W-:Y:S02]  /*12d60*/  @!P1 R2UR UR6, R70.reuse ;  /* 0x00000000460692ca */ /* 0x040fe400000e0000 */
[C---:B------:R-:W-:Y:S02]  /*12d70*/  @!P1 R2UR UR7, R71.reuse ;  /* 0x00000000470792ca */ /* 0x040fe400000e0000 */
[C---:B------:R-:W-:Y:S02]  /*12d80*/  @!P2 R2UR UR8, R70.reuse ;  /* 0x000000004608a2ca */ /* 0x040fe400000e0000 */
[----:B------:R-:W-:Y:S02]  /*12d90*/  @!P2 R2UR UR9, R71 ;  /* 0x000000004709a2ca */ /* 0x000fe400000e0000 */
[----:B------:R-:W-:-:S02]  /*12da0*/  @!P3 R2UR UR10, R70 ;  /* 0x00000000460ab2ca */ /* 0x000fc400000e0000 */
[C---:B------:R-:W-:Y:S02]  /*12db0*/  @!P3 R2UR UR11, R71.reuse ;  /* 0x00000000470bb2ca */ /* 0x040fe400000e0000 */
[----:B------:R-:W-:Y:S02]  /*12dc0*/  @!P0 R2UR UR4, R70 ;  /* 0x00000000460482ca */ /* 0x000fe400000e0000 */
[----:B------:R-:W-:Y:S01]  /*12dd0*/  @!P0 R2UR UR5, R71 ;  /* 0x00000000470582ca */ /* 0x000fe200000e0000 */
[----:B------:R0:W-:Y:S01]  /*12de0*/  @!P1 STG.E desc[UR6][R12.64+0x80], R73 ;  /* 0x000080490c009986 */ /* 0x0001e2000c101906 */
[----:B------:R-:W-:Y:S02]  /*12df0*/  ISETP.GE.AND.EX P4, PT, RZ, UR51, PT, P4 ;  /* 0x00000033ff007c0c */ /* 0x000fe4000bf86340 */
[----:B------:R-:W-:Y:S01]  /*12e00*/  ISETP.GE.U32.AND P6, PT, R21, UR50, PT ;  /* 0x0000003215007c0c */ /* 0x000fe2000bfc6070 */
[----:B------:R0:W-:Y:S01]  /*12e10*/  @!P2 STG.E desc[UR8][R12.64+0x100], R79 ;  /* 0x0001004f0c00a986 */ /* 0x0001e2000c101908 */
[----:B------:R-:W-:-:S02]  /*12e20*/  ISETP.GE.U32.AND P5, PT, R23, UR50, PT ;  /* 0x0000003217007c0c */ /* 0x000fc4000bfa6070 */
[----:B------:R-:W-:Y:S01]  /*12e30*/  ISETP.GE.U32.AND P2, PT, R25, UR50, PT ;  /* 0x0000003219007c0c */ /* 0x000fe2000bf46070 */
[----:B------:R0:W-:Y:S01]  /*12e40*/  @!P3 STG.E desc[UR10][R12.64+0x180], R81 ;  /* 0x000180510c00b986 */ /* 0x0001e2000c10190a */
[----:B------:R-:W-:Y:S02]  /*12e50*/  ISETP.GE.U32.AND P3, PT, R19, UR50, PT ;  /* 0x0000003213007c0c */ /* 0x000fe4000bf66070 */
[----:B------:R-:W-:Y:S01]  /*12e60*/  ISETP.GE.U32.AND P1, PT, R27, UR50, PT ;  /* 0x000000321b007c0c */ /* 0x000fe2000bf26070 */
[----:B------:R0:W-:Y:S01]  /*12e70*/  @!P0 STG.E desc[UR4][R12.64+0x200], R83 ;  /* 0x000200530c008986 */ /* 0x0001e2000c101904 */
[----:B------:R-:W-:Y:S02]  /*12e80*/  ISETP.GE.AND.EX P3, PT, RZ, UR51, PT, P3 ;  /* 0x00000033ff007c0c */ /* 0x000fe4000bf66330 */
[----:B------:R-:W-:Y:S02]  /*12e90*/  ISETP.GE.AND.EX P6, PT, RZ, UR51, PT, P6 ;  /* 0x00000033ff007c0c */ /* 0x000fe4000bfc6360 */
[----:B------:R-:W-:-:S02]  /*12ea0*/  ISETP.GE.AND.EX P5, PT, RZ, UR51, PT, P5 ;  /* 0x00000033ff007c0c */ /* 0x000fc4000bfa6350 */
[----:B------:R-:W-:Y:S02]  /*12eb0*/  ISETP.GE.AND.EX P2, PT, RZ, UR51, PT, P2 ;  /* 0x00000033ff007c0c */ /* 0x000fe4000bf46320 */
[----:B------:R-:W-:Y:S02]  /*12ec0*/  ISETP.GE.AND.EX P1, PT, RZ, UR51, PT, P1 ;  /* 0x00000033ff007c0c */ /* 0x000fe4000bf26310 */
[----:B------:R-:W-:Y:S02]  /*12ed0*/  ISETP.GE.U32.AND P0, PT, R29, UR50, PT ;  /* 0x000000321d007c0c */ /* 0x000fe4000bf06070 */
[----:B------:R-:W-:Y:S02]  /*12ee0*/  @!P4 R2UR UR6, R70 ;  /* 0x000000004606c2ca */ /* 0x000fe400000e0000 */
[----:B------:R-:W-:Y:S02]  /*12ef0*/  @!P4 R2UR UR7, R71 ;  /* 0x000000004707c2ca */ /* 0x000fe400000e0000 */
[----:B------:R-:W-:-:S02]  /*12f00*/  ISETP.GE.AND.EX P0, PT, RZ, UR51, PT, P0 ;  /* 0x00000033ff007c0c */ /* 0x000fc4000bf06300 */
[C---:B------:R-:W-:Y:S02]  /*12f10*/  @!P3 R2UR UR8, R70.reuse ;  /* 0x000000004608b2ca */ /* 0x040fe400000e0000 */
[C---:B------:R-:W-:Y:S02]  /*12f20*/  @!P3 R2UR UR9, R71.reuse ;  /* 0x000000004709b2ca */ /* 0x040fe400000e0000 */
[C---:B------:R-:W-:Y:S02]  /*12f30*/  @!P6 R2UR UR10, R70.reuse ;  /* 0x00000000460ae2ca */ /* 0x040fe400000e0000 */
[C---:B------:R-:W-:Y:S02]  /*12f40*/  @!P6 R2UR UR11, R71.reuse ;  /* 0x00000000470be2ca */ /* 0x040fe400000e0000 */
[----:B------:R-:W-:Y:S01]  /*12f50*/  @!P5 R2UR UR12, R70 ;  /* 0x00000000460cd2ca */ /* 0x000fe200000e0000 */
[----:B------:R0:W-:Y:S01]  /*12f60*/  @!P4 STG.E desc[UR6][R12.64+0x280], R85 ;  /* 0x000280550c00c986 */ /* 0x0001e2000c101906 */
[----:B------:R-:W-:-:S02]  /*12f70*/  @!P5 R2UR UR13, R71 ;  /* 0x00000000470dd2ca */ /* 0x000fc400000e0000 */
[C---:B------:R-:W-:Y:S02]  /*12f80*/  @!P2 R2UR UR14, R70.reuse ;  /* 0x00000000460ea2ca */ /* 0x040fe400000e0000 */
[C---:B------:R-:W-:Y:S01]  /*12f90*/  @!P2 R2UR UR15, R71.reuse ;  /* 0x00000000470fa2ca */ /* 0x040fe200000e0000 */
[----:B------:R0:W-:Y:S01]  /*12fa0*/  @!P3 STG.E desc[UR8][R12.64+0x300], R87 ;  /* 0x000300570c00b986 */ /* 0x0001e2000c101908 */
[C---:B------:R-:W-:Y:S02]  /*12fb0*/  @!P1 R2UR UR16, R70.reuse ;  /* 0x00000000461092ca */ /* 0x040fe400000e0000 */
[----:B------:R-:W-:Y:S01]  /*12fc0*/  @!P1 R2UR UR17, R71 ;  /* 0x00000000471192ca */ /* 0x000fe200000e0000 */
[----:B------:R0:W-:Y:S01]  /*12fd0*/  @!P6 STG.E desc[UR10][R12.64+0x380], R89 ;  /* 0x000380590c00e986 */ /* 0x0001e2000c10190a */
[----:B------:R-:W-:Y:S02]  /*12fe0*/  ISETP.GE.U32.AND P4, PT, R31, UR50, PT ;  /* 0x000000321f007c0c */ /* 0x000fe4000bf86070 */
[----:B------:R-:W-:Y:S01]  /*12ff0*/  @!P0 R2UR UR4, R70 ;  /* 0x00000000460482ca */ /* 0x000fe200000e0000 */
[----:B------:R0:W-:Y:S01]  /*13000*/  @!P5 STG.E desc[UR12][R12.64+0x400], R91 ;  /* 0x0004005b0c00d986 */ /* 0x0001e2000c10190c */
[----:B------:R-:W-:-:S02]  /*13010*/  @!P0 R2UR UR5, R71 ;  /* 0x00000000470582ca */ /* 0x000fc400000e0000 */
[----:B------:R-:W-:Y:S01]  /*13020*/  ISETP.GE.AND.EX P4, PT, RZ, UR51, PT, P4 ;  /* 0x00000033ff007c0c */ /* 0x000fe2000bf86340 */
[----:B------:R0:W-:Y:S01]  /*13030*/  @!P2 STG.E desc[UR14][R12.64+0x480], R93 ;  /* 0x0004805d0c00a986 */ /* 0x0001e2000c10190e */
[----:B------:R-:W-:Y:S02]  /*13040*/  ISETP.GE.U32.AND P3, PT, R33, UR50, PT ;  /* 0x0000003221007c0c */ /* 0x000fe4000bf66070 */
[----:B------:R-:W-:Y:S01]  /*13050*/  ISETP.GE.U32.AND P6, PT, R35, UR50, PT ;  /* 0x0000003223007c0c */ /* 0x000fe2000bfc6070 */
[----:B------:R0:W-:Y:S01]  /*13060*/  @!P1 STG.E desc[UR16][R12.64+0x500], R95 ;  /* 0x0005005f0c009986 */ /* 0x0001e2000c101910 */
[----:B------:R-:W-:Y:S02]  /*13070*/  ISETP.GE.U32.AND P5, PT, R37, UR50, PT ;  /* 0x0000003225007c0c */ /* 0x000fe4000bfa6070 */
[----:B------:R-:W-:Y:S02]  /*13080*/  ISETP.GE.U32.AND P2, PT, R39, UR50, PT ;  /* 0x0000003227007c0c */ /* 0x000fe4000bf46070 */
[----:B------:R-:W-:Y:S01]  /*13090*/  ISETP.GE.U32.AND P1, PT, R41, UR50, PT ;  /* 0x0000003229007c0c */ /* 0x000fe2000bf26070 */
[----:B------:R0:W-:Y:S01]  /*130a0*/  @!P0 STG.E desc[UR4][R12.64+0x580], R97 ;  /* 0x000580610c008986 */ /* 0x0001e2000c101904 */
[----:B------:R-:W-:-:S02]  /*130b0*/  ISETP.GE.AND.EX P3, PT, RZ, UR51, PT, P3 ;  /* 0x00000033ff007c0c */ /* 0x000fc4000bf66330 */
[----:B------:R-:W-:Y:S02]  /*130c0*/  ISETP.GE.AND.EX P6, PT, RZ, UR51, PT, P6 ;  /* 0x00000033ff007c0c */ /* 0x000fe4000bfc6360 */
[----:B------:R-:W-:Y:S02]  /*130d0*/  ISETP.GE.AND.EX P5, PT, RZ, UR51, PT, P5 ;  /* 0x00000033ff007c0c */ /* 0x000fe4000bfa6350 */
[----:B------:R-:W-:Y:S02]  /*130e0*/  ISETP.GE.AND.EX P2, PT, RZ, UR51, PT, P2 ;  /* 0x00000033ff007c0c */ /* 0x000fe4000bf46320 */
[----:B------:R-:W-:Y:S02]  /*130f0*/  ISETP.GE.AND.EX P1, PT, RZ, UR51, PT, P1 ;  /* 0x00000033ff007c0c */ /* 0x000fe4000bf26310 */
[----:B------:R-:W-:Y:S02]  /*13100*/  ISETP.GE.U32.AND P0, PT, R43, UR50, PT ;  /* 0x000000322b007c0c */ /* 0x000fe4000bf06070 */
[----:B------:R-:W-:-:S02]  /*13110*/  @!P4 R2UR UR6, R70 ;  /* 0x000000004606c2ca */ /* 0x000fc400000e0000 */
[C---:B------:R-:W-:Y:S02]  /*13120*/  @!P4 R2UR UR7, R71.reuse ;  /* 0x000000004707c2ca */ /* 0x040fe400000e0000 */
[----:B------:R-:W-:Y:S02]  /*13130*/  ISETP.GE.AND.EX P0, PT, RZ, UR51, PT, P0 ;  /* 0x00000033ff007c0c */ /* 0x000fe4000bf06300 */
[C---:B------:R-:W-:Y:S02]  /*13140*/  @!P3 R2UR UR8, R70.reuse ;  /* 0x000000004608b2ca */ /* 0x040fe400000e0000 */
[C---:B------:R-:W-:Y:S02]  /*13150*/  @!P3 R2UR UR9, R71.reuse ;  /* 0x000000004709b2ca */ /* 0x040fe400000e0000 */
[----:B------:R-:W-:Y:S02]  /*13160*/  @!P6 R2UR UR10, R70 ;  /* 0x00000000460ae2ca */ /* 0x000fe400000e0000 */
[----:B------:R-:W-:-:S02]  /*13170*/  @!P6 R2UR UR11, R71 ;  /* 0x00000000470be2ca */ /* 0x000fc400000e0000 */
[C---:B------:R-:W-:Y:S01]  /*13180*/  @!P5 R2UR UR12, R70.reuse ;  /* 0x00000000460cd2ca */ /* 0x040fe200000e0000 */
[----:B------:R0:W-:Y:S01]  /*13190*/  @!P4 STG.E desc[UR6][R12.64+0x600], R99 ;  /* 0x000600630c00c986 */ /* 0x0001e2000c101906 */
[C---:B------:R-:W-:Y:S02]  /*131a0*/  @!P5 R2UR UR13, R71.reuse ;  /* 0x00000000470dd2ca */ /* 0x040fe400000e0000 */
[C---:B------:R-:W-:Y:S02]  /*131b0*/  @!P2 R2UR UR14, R70.reuse ;  /* 0x00000000460ea2ca */ /* 0x040fe400000e0000 */
[C---:B------:R-:W-:Y:S01]  /*131c0*/  @!P2 R2UR UR15, R71.reuse ;  /* 0x00000000470fa2ca */ /* 0x040fe200000e0000 */
[----:B------:R0:W-:Y:S01]  /*131d0*/  @!P3 STG.E desc[UR8][R12.64+0x680], R101 ;  /* 0x000680650c00b986 */ /* 0x0001e2000c101908 */
[----:B------:R-:W-:Y:S02]  /*131e0*/  @!P1 R2UR UR16, R70 ;  /* 0x00000000461092ca */ /* 0x000fe400000e0000 */
[----:B------:R-:W-:Y:S01]  /*131f0*/  @!P1 R2UR UR17, R71 ;  /* 0x00000000471192ca */ /* 0x000fe200000e0000 */
[----:B------:R0:W-:Y:S01]  /*13200*/  @!P6 STG.E desc[UR10][R12.64+0x700], R103 ;  /* 0x000700670c00e986 */ /* 0x0001e2000c10190a */
[----:B------:R-:W-:-:S02]  /*13210*/  ISETP.GE.U32.AND P4, PT, R45, UR50, PT ;  /* 0x000000322d007c0c */ /* 0x000fc4000bf86070 */
[----:B------:R-:W-:Y:S01]  /*13220*/  @!P0 R2UR UR4, R70 ;  /* 0x00000000460482ca */ /* 0x000fe200000e0000 */
[----:B------:R0:W-:Y:S01]  /*13230*/  @!P5 STG.E desc[UR12][R12.64+0x780], R105 ;  /* 0x000780690c00d986 */ /* 0x0001e2000c10190c */
[----:B------:R-:W-:Y:S02]  /*13240*/  @!P0 R2UR UR5, R71 ;  /* 0x00000000470582ca */ /* 0x000fe400000e0000 */
[----:B------:R-:W-:Y:S01]  /*13250*/  ISETP.GE.AND.EX P4, PT, RZ, UR51, PT, P4 ;  /* 0x00000033ff007c0c */ /* 0x000fe2000bf86340 */
[----:B------:R0:W-:Y:S01]  /*13260*/  @!P2 STG.E desc[UR14][R12.64+0x800], R107 ;  /* 0x0008006b0c00a986 */ /* 0x0001e2000c10190e */
[----:B------:R-:W-:Y:S02]  /*13270*/  ISETP.GE.U32.AND P3, PT, R47, UR50, PT ;  /* 0x000000322f007c0c */ /* 0x000fe4000bf66070 */
[----:B------:R-:W-:Y:S01]  /*13280*/  ISETP.GE.U32.AND P6, PT, R49, UR50, PT ;  /* 0x0000003231007c0c */ /* 0x000fe2000bfc6070 */
[----:B------:R0:W-:Y:S01]  /*13290*/  @!P1 STG.E desc[UR16][R12.64+0x880], R109 ;  /* 0x0008806d0c009986 */ /* 0x0001e2000c101910 */
[----:B------:R-:W-:-:S02]  /*132a0*/  ISETP.GE.U32.AND P5, PT, R51, UR50, PT ;  /* 0x0000003233007c0c */ /* 0x000fc4000bfa6070 */
[----:B------:R-:W-:Y:S02]  /*132b0*/  ISETP.GE.U32.AND P2, PT, R53, UR50, PT ;  /* 0x0000003235007c0c */ /* 0x000fe4000bf46070 */
[----:B------:R-:W-:Y:S01]  /*132c0*/  ISETP.GE.U32.AND P1, PT, R55, UR50, PT ;  /* 0x0000003237007c0c */ /* 0x000fe2000bf26070 */
[----:B------:R0:W-:Y:S01]  /*132d0*/  @!P0 STG.E desc[UR4][R12.64+0x900], R111 ;  /* 0x0009006f0c008986 */ /* 0x0001e2000c101904 */
[----:B------:R-:W-:Y:S01]  /*132e0*/  ISETP.GE.AND.EX P3, PT, RZ, UR51, PT, P3 ;  /* 0x00000033ff007c0c */ /* 0x000fe2000bf66330 */
[----:B------:R-:W1:Y:S01]  /*132f0*/  LDCU UR4, c[0x0][0x370] ;  /* 0x00006e00ff0477ac */ /* 0x000e620008000800 */
[----:B------:R-:W-:Y:S01]  /*13300*/  ISETP.GE.AND.EX P6, PT, RZ, UR51, PT, P6 ;  /* 0x00000033ff007c0c */ /* 0x000fe2000bfc6360 */
[----:B------:R-:W1:Y:S01]  /*13310*/  LDC R11, c[0x0][0x364] ;  /* 0x0000d900ff0b7b82 */ /* 0x000e620000000800 */
[----:B------:R-:W-:Y:S02]  /*13320*/  ISETP.GE.AND.EX P5, PT, RZ, UR51, PT, P5 ;  /* 0x00000033ff007c0c */ /* 0x000fe4000bfa6350 */
[----:B------:R-:W-:-:S02]  /*13330*/  ISETP.GE.AND.EX P2, PT, RZ, UR51, PT, P2 ;  /* 0x00000033ff007c0c */ /* 0x000fc4000bf46320 */
[----:B------:R-:W-:Y:S02]  /*13340*/  ISETP.GE.AND.EX P1, PT, RZ, UR51, PT, P1 ;  /* 0x00000033ff007c0c */ /* 0x000fe4000bf26310 */
[----:B------:R-:W-:Y:S02]  /*13350*/  ISETP.GE.U32.AND P0, PT, R57, UR50, PT ;  /* 0x0000003239007c0c */ /* 0x000fe4000bf06070 */
[C---:B------:R-:W-:Y:S02]  /*13360*/  @!P4 R2UR UR6, R70.reuse ;  /* 0x000000004606c2ca */ /* 0x040fe400000e0000 */
[----:B------:R-:W-:Y:S02]  /*13370*/  @!P4 R2UR UR7, R71 ;  /* 0x000000004707c2ca */ /* 0x000fe400000e0000 */
[----:B------:R-:W-:Y:S02]  /*13380*/  ISETP.GE.AND.EX P0, PT, RZ, UR51, PT, P0 ;  /* 0x00000033ff007c0c */ /* 0x000fe4000bf06300 */
[----:B------:R-:W-:-:S02]  /*13390*/  @!P3 R2UR UR8, R70 ;  /* 0x000000004608b2ca */ /* 0x000fc400000e0000 */
[C---:B------:R-:W-:Y:S02]  /*133a0*/  @!P3 R2UR UR9, R71.reuse ;  /* 0x000000004709b2ca */ /* 0x040fe400000e0000 */
[C---:B------:R-:W-:Y:S02]  /*133b0*/  @!P6 R2UR UR10, R70.reuse ;  /* 0x00000000460ae2ca */ /* 0x040fe400000e0000 */
[C---:B------:R-:W-:Y:S02]  /*133c0*/  @!P6 R2UR UR11, R71.reuse ;  /* 0x00000000470be2ca */ /* 0x040fe400000e0000 */
[C---:B------:R-:W-:Y:S01]  /*133d0*/  @!P5 R2UR UR12, R70.reuse ;  /* 0x00000000460cd2ca */ /* 0x040fe200000e0000 */
[----:B------:R0:W-:Y:S01]  /*133e0*/  @!P4 STG.E desc[UR6][R12.64+0x980], R113 ;  /* 0x000980710c00c986 */ /* 0x0001e2000c101906 */
[----:B------:R-:W-:Y:S01]  /*133f0*/  @!P5 R2UR UR13, R71 ;  /* 0x00000000470dd2ca */ /* 0x000fe200000e0000 */
[----:B-1----:R-:W-:Y:S01]  /*13400*/  IMAD R11, R11, UR4, RZ ;  /* 0x000000040b0b7c24 */ /* 0x002fe2000f8e02ff */
[----:B------:R-:W-:-:S02]  /*13410*/  @!P2 R2UR UR14, R70 ;  /* 0x00000000460ea2ca */ /* 0x000fc400000e0000 */
[C---:B------:R-:W-:Y:S01]  /*13420*/  @!P2 R2UR UR15, R71.reuse ;  /* 0x00000000470fa2ca */ /* 0x040fe200000e0000 */
[----:B------:R0:W-:Y:S01]  /*13430*/  @!P3 STG.E desc[UR8][R12.64+0xa00], R115 ;  /* 0x000a00730c00b986 */ /* 0x0001e2000c101908 */
[C---:B------:R-:W-:Y:S02]  /*13440*/  @!P1 R2UR UR16, R70.reuse ;  /* 0x00000000461092ca */ /* 0x040fe400000e0000 */
[C---:B------:R-:W-:Y:S01]  /*13450*/  @!P1 R2UR UR17, R71.reuse ;  /* 0x00000000471192ca */ /* 0x040fe200000e0000 */
[----:B------:R0:W-:Y:S01]  /*13460*/  @!P6 STG.E desc[UR10][R12.64+0xa80], R117 ;  /* 0x000a80750c00e986 */ /* 0x0001e2000c10190a */
[----:B------:R-:W-:Y:S02]  /*13470*/  @!P0 R2UR UR6, R70 ;  /* 0x00000000460682ca */ /* 0x000fe400000e0000 */
[----:B------:R-:W-:Y:S01]  /*13480*/  @!P0 R2UR UR7, R71 ;  /* 0x00000000470782ca */ /* 0x000fe200000e0000 */
[----:B------:R0:W-:Y:S01]  /*13490*/  @!P5 STG.E desc[UR12][R12.64+0xb00], R119 ;  /* 0x000b00770c00d986 */ /* 0x0001e2000c10190c */
[----:B------:R-:W-:-:S02]  /*134a0*/  ISETP.GE.U32.AND P4, PT, R59, UR50, PT ;  /* 0x000000323b007c0c */ /* 0x000fc4000bf86070 */
[----:B------:R-:W-:Y:S01]  /*134b0*/  ISETP.GE.U32.AND P3, PT, R61, UR50, PT ;  /* 0x000000323d007c0c */ /* 0x000fe2000bf66070 */
[----:B------:R0:W-:Y:S01]  /*134c0*/  @!P2 STG.E desc[UR14][R12.64+0xb80], R121 ;  /* 0x000b80790c00a986 */ /* 0x0001e2000c10190e */
[----:B------:R-:W-:Y:S02]  /*134d0*/  ISETP.GE.U32.AND P6, PT, R63, UR50, PT ;  /* 0x000000323f007c0c */ /* 0x000fe4000bfc6070 */
[----:B------:R-:W-:Y:S01]  /*134e0*/  ISETP.GE.U32.AND P5, PT, R65, UR50, PT ;  /* 0x0000003241007c0c */ /* 0x000fe2000bfa6070 */
[----:B------:R0:W-:Y:S01]  /*134f0*/  @!P1 STG.E desc[UR16][R12.64+0xc00], R123 ;  /* 0x000c007b0c009986 */ /* 0x0001e2000c101910 */
        /* <DEDUP_REMOVED lines=8> */
[----:B------:R-:W-:Y:S02]  /*13580*/  ISETP.GE.AND.EX P1, PT, RZ, UR51, PT, P1 ;  /* 0x00000033ff007c0c */ /* 0x000fe4000bf26310 */
[----:B------:R-:W-:-:S02]  /*13590*/  IADD3 R0, P0, PT, R11, R0, RZ ;  /* 0x000000000b007210 */ /* 0x000fc40007f1e0ff */
[----:B------:R-:W-:Y:S02]  /*135a0*/  @!P4 R2UR UR8, R70 ;  /* 0x000000004608c2ca */ /* 0x000fe400000e0000 */
[----:B------:R-:W-:Y:S02]  /*135b0*/  LEA.HI.X.SX32 R2, R11, R2, 0x1, P0 ;  /* 0x000000020b027211 */ /* 0x000fe400000f0eff */
[----:B------:R-:W-:Y:S02]  /*135c0*/  ISETP.GE.U32.AND P0, PT, R0, UR48, PT ;  /* 0x0000003000007c0c */ /* 0x000fe4000bf06070 */
[C---:B------:R-:W-:Y:S02]  /*135d0*/  @!P4 R2UR UR9, R71.reuse ;  /* 0x000000004709c2ca */ /* 0x040fe400000e0000 */
[----:B------:R-:W-:Y:S02]  /*135e0*/  @!P3 R2UR UR10, R70 ;  /* 0x00000000460ab2ca */ /* 0x000fe400000e0000 */
[----:B------:R-:W-:-:S02]  /*135f0*/  @!P3 R2UR UR11, R71 ;  /* 0x00000000470bb2ca */ /* 0x000fc400000e0000 */
[C---:B------:R-:W-:Y:S02]  /*13600*/  @!P6 R2UR UR12, R70.reuse ;  /* 0x00000000460ce2ca */ /* 0x040fe400000e0000 */
[C---:B------:R-:W-:Y:S02]  /*13610*/  @!P6 R2UR UR13, R71.reuse ;  /* 0x00000000470de2ca */ /* 0x040fe400000e0000 */
[C---:B------:R-:W-:Y:S02]  /*13620*/  @!P5 R2UR UR14, R70.reuse ;  /* 0x00000000460ed2ca */ /* 0x040fe400000e0000 */
[C---:B------:R-:W-:Y:S01]  /*13630*/  @!P5 R2UR UR15, R71.reuse ;  /* 0x00000000470fd2ca */ /* 0x040fe200000e0000 */
[----:B------:R0:W-:Y:S01]  /*13640*/  @!P4 STG.E desc[UR8][R12.64+0xd00], R4 ;  /* 0x000d00040c00c986 */ /* 0x0001e2000c101908 */
[C---:B------:R-:W-:Y:S02]  /*13650*/  @!P2 R2UR UR16, R70.reuse ;  /* 0x000000004610a2ca */ /* 0x040fe400000e0000 */
[----:B------:R-:W-:Y:S01]  /*13660*/  @!P2 R2UR UR17, R71 ;  /* 0x000000004711a2ca */ /* 0x000fe200000e0000 */
[----:B------:R0:W-:Y:S01]  /*13670*/  @!P3 STG.E desc[UR10][R12.64+0xd80], R6 ;  /* 0x000d80060c00b986 */ /* 0x0001e2000c10190a */
[----:B------:R-:W-:-:S02]  /*13680*/  @!P1 R2UR UR18, R70 ;  /* 0x00000000461292ca */ /* 0x000fc400000e0000 */
[----:B------:R-:W-:Y:S01]  /*13690*/  @!P1 R2UR UR19, R71 ;  /* 0x00000000471392ca */ /* 0x000fe200000e0000 */
[----:B------:R0:W-:Y:S01]  /*136a0*/  @!P6 STG.E desc[UR12][R12.64+0xe00], R8 ;  /* 0x000e00080c00e986 */ /* 0x0001e2000c10190c */
[----:B------:R-:W-:-:S03]  /*136b0*/  ISETP.GE.AND.EX P0, PT, R2, UR49, PT, P0 ;  /* 0x0000003102007c0c */ /* 0x000fc6000bf06300 */
[----:B------:R0:W-:Y:S04]  /*136c0*/  @!P5 STG.E desc[UR14][R12.64+0xe80], R14 ;  /* 0x000e800e0c00d986 */ /* 0x0001e8000c10190e */
[----:B------:R0:W-:Y:S04]  /*136d0*/  @!P2 STG.E desc[UR16][R12.64+0xf00], R16 ;  /* 0x000f00100c00a986 */ /* 0x0001e8000c101910 */
[----:B------:R0:W-:Y:S02]  /*136e0*/  @!P1 STG.E desc[UR18][R12.64+0xf80], R18 ;  /* 0x000f80120c009986 */ /* 0x0001e4000c101912 */
[----:B------:R-:W-:Y:S05]  /*136f0*/  @!P0 BRA `(.L_x_673) ;  /* 0xfffffecc00608947 */ /* 0x000fea000383ffff */
[----:B------:R-:W-:Y:S05]  /*13700*/  BSYNC B0 ;  /* 0x0000000000007941 */ /* 0x000fea0003800000 */
.L_x_543:
[----:B------:R-:W-:Y:S05]  /*13710*/  EXIT ;  /* 0x000000000000794d */ /* 0x000fea0003800000 */
.L_x_608:
[----:B------:R-:W-:Y:S01]  /*13720*/  HFMA2 R12, -RZ, RZ, 0, 9.5367431640625e-07 ;  /* 0x00000010ff0c7431 */ /* 0x000fe200000001ff */
[----:B------:R-:W-:Y:S01]  /*13730*/  BSSY B1, `(.L_x_674) ;  /* 0x0000006000017945 */ /* 0x000fe20003800000 */
[----:B------:R-:W-:Y:S02]  /*13740*/  IMAD.MOV.U32 R11, RZ, RZ, 0x1f ;  /* 0x0000001fff0b7424 */ /* 0x000fe400078e00ff */
[----:B------:R-:W-:-:S07]  /*13750*/  IMAD.MOV.U32 R15, RZ, RZ, -0x1 ;  /* 0xffffffffff0f7424 */ /* 0x000fce00078e00ff */
[----:B0-----:R-:W-:Y:S05]  /*13760*/  WARPSYNC.COLLECTIVE R15, `(.L_x_675) ;  /* 0x000000000f087348 */ /* 0x001fea0003c00000 */
[----:B------:R1:W2:Y:S02]  /*13770*/  SHFL.BFLY P6, R14, R13, R12, R11 ;  /* 0x0c00000c0d0e7389 */ /* 0x0002a400000c000b */
[----:B012---:R-:W-:Y:S05]  /*13780*/  ENDCOLLECTIVE ;  /* 0x000000000000791b */ /* 0x007fea0003800000 */
.L_x_675:
[----:B------:R-:W-:Y:S05]  /*13790*/  BSYNC B1 ;  /* 0x0000000000017941 */ /* 0x000fea0003800000 */
.L_x_674:
[----:B------:R-:W-:Y:S01]  /*137a0*/  FMNMX R13, R14, R13, !PT ;  /* 0x0000000d0e0d7209 */ /* 0x000fe20007800000 */
[----:B------:R-:W-:Y:S01]  /*137b0*/  IMAD.MOV.U32 R11, RZ, RZ, 0x1f ;  /* 0x0000001fff0b7424 */ /* 0x000fe200078e00ff */
[----:B------:R-:W-:Y:S01]  /*137c0*/  MOV R12, 0x8 ;  /* 0x00000008000c7802 */ /* 0x000fe20000000f00 */
[----:B------:R-:W-:-:S07]  /*137d0*/  IMAD.MOV.U32 R15, RZ, RZ, -0x1 ;  /* 0xffffffffff0f7424 */ /* 0x000fce00078e00ff */
[----:B------:R-:W-:Y:S05]  /*137e0*/  WARPSYNC.COLLECTIVE R15, `(.L_x_676) ;  /* 0x000000000f087348 */ /* 0x000fea0003c00000 */
[----:B------:R0:W1:Y:S02]  /*137f0*/  SHFL.BFLY P6, R14, R13, R12, R11 ;  /* 0x0c00000c0d0e7389 */ /* 0x00006400000c000b */
[----:B01----:R-:W-:Y:S05]  /*13800*/  ENDCOLLECTIVE ;  /* 0x000000000000791b */ /* 0x003fea0003800000 */
.L_x_676:
[----:B------:R-:W-:Y:S01]  /*13810*/  IMAD.MOV.U32 R12, RZ, RZ, 0x4 ;  /* 0x00000004ff0c7424 */ /* 0x000fe200078e00ff */
[----:B------:R-:W-:-:S04]  /*13820*/  FMNMX R72, R13, R14, !PT ;  /* 0x0000000e0d487209 */ /* 0x000fc80007800000 */
[----:B------:R-:W-:-:S07]  /*13830*/  MOV R13, R72 ;  /* 0x00000048000d7202 */ /* 0x000fce0000000f00 */
[----:B------:R-:W-:Y:S05]  /*13840*/  WARPSYNC.COLLECTIVE R15, `(.L_x_677) ;  /* 0x000000000f087348 */ /* 0x000fea0003c00000 */
[----:B------:R0:W1:Y:S02]  /*13850*/  SHFL.BFLY P6, R14, R13, R12, R11 ;  /* 0x0c00000c0d0e7389 */ /* 0x00006400000c000b */
[----:B01----:R-:W-:Y:S05]  /*13860*/  ENDCOLLECTIVE ;  /* 0x000000000000791b */ /* 0x003fea0003800000 */
.L_x_677:
[----:B------:R-:W-:Y:S01]  /*13870*/  HFMA2 R12, -RZ, RZ, 0, 1.1920928955078125e-07 ;  /* 0x00000002ff0c7431 */ /* 0x000fe200000001ff */
[----:B------:R-:W-:-:S05]  /*13880*/  FMNMX R73, R72, R14, !PT ;  /* 0x0000000e48497209 */ /* 0x000fca0007800000 */
[----:B------:R-:W-:-:S07]  /*13890*/  IMAD.MOV.U32 R13, RZ, RZ, R73 ;  /* 0x000000ffff0d7224 */ /* 0x000fce00078e0049 */
[----:B------:R-:W-:Y:S05]  /*138a0*/  WARPSYNC.COLLECTIVE R15, `(.L_x_678) ;  /* 0x000000000f087348 */ /* 0x000fea0003c00000 */
[----:B------:R0:W1:Y:S02]  /*138b0*/  SHFL.BFLY P6, R14, R13, R12, R11 ;  /* 0x0c00000c0d0e7389 */ /* 0x00006400000c000b */
[----:B01----:R-:W-:Y:S05]  /*138c0*/  ENDCOLLECTIVE ;  /* 0x000000000000791b */ /* 0x003fea0003800000 */
.L_x_678:
[----:B------:R-:W-:Y:S01]  /*138d0*/  IMAD.MOV.U32 R12, RZ, RZ, 0x1 ;  /* 0x00000001ff0c7424 */ /* 0x000fe200078e00ff */
[----:B------:R-:W-:-:S05]  /*138e0*/  FMNMX R74, R73, R14, !PT ;  /* 0x0000000e494a7209 */ /* 0x000fca0007800000 */
[----:B------:R-:W-:-:S07]  /*138f0*/  IMAD.MOV.U32 R13, RZ, RZ, R74 ;  /* 0x000000ffff0d7224 */ /* 0x000fce00078e004a */
[----:B------:R-:W-:Y:S05]  /*13900*/  WARPSYNC.COLLECTIVE R15, `(.L_x_679) ;  /* 0x000000000f087348 */ /* 0x000fea0003c00000 */
[----:B------:R0:W1:Y:S02]  /*13910*/  SHFL.BFLY P6, R14, R13, R12, R11 ;  /* 0x0c00000c0d0e7389 */ /* 0x00006400000c000b */
[----:B01----:R-:W-:Y:S05]  /*13920*/  ENDCOLLECTIVE ;  /* 0x000000000000791b */ /* 0x003fea0003800000 */
.L_x_679:
[----:B------:R-:W-:Y:S01]  /*13930*/  MOV R13, 0x3bbb989d ;  /* 0x3bbb989d000d7802 */ /* 0x000fe20000000f00 */
[----:B------:R-:W-:Y:S01]  /*13940*/  IMAD.MOV.U32 R12, RZ, RZ, 0x437c0000 ;  /* 0x437c0000ff0c7424 */ /* 0x000fe200078e00ff */
[----:B------:R-:W-:-:S05]  /*13950*/  FMNMX R73, R74, R14, !PT ;  /* 0x0000000e4a497209 */ /* 0x000fca0007800000 */
[C---:B------:R-:W-:Y:S01]  /*13960*/  FADD R4, -R73.reuse, R4 ;  /* 0x0000000449047221 */ /* 0x040fe20000000100 */
[C---:B------:R-:W-:Y:S01]  /*13970*/  FADD R14, -R73.reuse, R22 ;  /* 0x00000016490e7221 */ /* 0x040fe20000000100 */
[C---:B------:R-:W-:Y:S01]  /*13980*/  FADD R6, -R73.reuse, R6 ;  /* 0x0000000649067221 */ /* 0x040fe20000000100 */
[C---:B------:R-:W-:Y:S01]  /*13990*/  FADD R8, -R73.reuse, R8 ;  /* 0x0000000849087221 */ /* 0x040fe20000000100 */
[----:B------:R-:W-:Y:S01]  /*139a0*/  FFMA.SAT R15, R4, R13, 0.5 ;  /* 0x3f000000040f7423 */ /* 0x000fe2000000200d */
[C---:B------:R-:W-:Y:S01]  /*139b0*/  FADD R10, -R73.reuse, R10 ;  /* 0x0000000a490a7221 */ /* 0x040fe20000000100 */
[C---:B------:R-:W-:Y:S01]  /*139c0*/  FADD R16, -R73.reuse, R16 ;  /* 0x0000001049107221 */ /* 0x040fe20000000100 */
[----:B------:R-:W-:Y:S01]  /*139d0*/  FADD R18, -R73, R18 ;  /* 0x0000001249127221 */ /* 0x000fe20000000100 */
[----:B------:R-:W-:Y:S01]  /*139e0*/  FFMA.RM R15, R15, R12, 12582913 ;  /* 0x4b4000010f0f7423 */ /* 0x000fe2000000400c */
[C---:B------:R-:W-:Y:S01]  /*139f0*/  FADD R20, -R73.reuse, R20 ;  /* 0x0000001449147221 */ /* 0x040fe20000000100 */
[C---:B------:R-:W-:Y:S01]  /*13a00*/  FADD R24, -R73.reuse, R24 ;  /* 0x0000001849187221 */ /* 0x040fe20000000100 */
[----:B------:R-:W-:Y:S01]  /*13a10*/  FADD R26, -R73, R26 ;  /* 0x0000001a491a7221 */ /* 0x000fe20000000100 */
[C---:B------:R-:W-:Y:S01]  /*13a20*/  FADD R77, R15.reuse, -12583039 ;  /* 0xcb40007f0f4d7421 */ /* 0x040fe20000000000 */
[----:B------:R-:W-:-:S02]  /*13a30*/  IMAD.SHL.U32 R15, R15, 0x800000, RZ ;  /* 0x008000000f0f7824 */ /* 0x000fc400078e00ff */
        /* <DEDUP_REMOVED lines=10> */
[----:B------:R-:W0:Y:S01]  /*13ae0*/  MUFU.EX2 R22, R77 ;  /* 0x0000004d00167308 */ /* 0x000e220000000800 */
        /* <DEDUP_REMOVED lines=14> */
[----:B0-----:R-:W-:Y:S01]  /*13bd0*/  FMUL R22, R15, R22 ;  /* 0x000000160f167220 */ /* 0x001fe20000400000 */
[----:B------:R-:W-:-:S04]  /*13be0*/  FFMA.SAT R15, R6, R13, 0.5 ;  /* 0x3f000000060f7423 */ /* 0x000fc8000000200d */
[----:B------:R-:W-:-:S04]  /*13bf0*/  FFMA.RM R15, R15, R12, 12582913 ;  /* 0x4b4000010f0f7423 */ /* 0x000fc8000000400c */
[C---:B------:R-:W-:Y:S01]  /*13c00*/  FADD R79, R15.reuse, -12583039 ;  /* 0xcb40007f0f4f7421 */ /* 0x040fe20000000000 */
[----:B------:R-:W-:Y:S01]  /*13c10*/  SHF.L.U32 R4, R15, 0x17, RZ ;  /* 0x000000170f047819 */ /* 0x000fe200000006ff */
[----:B------:R-:W-:Y:S02]  /*13c20*/  FFMA.SAT R15, R8, R13, 0.5 ;  /* 0x3f000000080f7423 */ /* 0x000fe4000000200d */
[C---:B------:R-:W-:Y:S02]  /*13c30*/  FFMA R79, R6.reuse, 1.4426950216293334961, -R79 ;  /* 0x3fb8aa3b064f7823 */ /* 0x040fe4000000084f */
[----:B------:R-:W-:Y:S02]  /*13c40*/  FFMA.RM R15, R15, R12, 12582913 ;  /* 0x4b4000010f0f7423 */ /* 0x000fe4000000400c */
[----:B------:R-:W-:Y:S02]  /*13c50*/  FFMA R79, R6, 1.925963033500011079e-08, R79 ;  /* 0x32a57060064f7823 */ /* 0x000fe4000000004f */
[C---:B------:R-:W-:Y:S01]  /*13c60*/  FADD R77, R15.reuse, -12583039 ;  /* 0xcb40007f0f4d7421 */ /* 0x040fe20000000000 */
[----:B------:R-:W-:-:S02]  /*13c70*/  IMAD.SHL.U32 R6, R15, 0x800000, RZ ;  /* 0x008000000f067824 */ /* 0x000fc400078e00ff */
[----:B------:R-:W-:Y:S01]  /*13c80*/  FFMA.SAT R15, R10, R13, 0.5 ;  /* 0x3f0000000a0f7423 */ /* 0x000fe2000000200d */
[----:B------:R-:W0:Y:S01]  /*13c90*/  MUFU.EX2 R79, R79 ;  /* 0x0000004f004f7308 */ /* 0x000e220000000800 */
[C---:B------:R-:W-:Y:S02]  /*13ca0*/  FFMA R77, R8.reuse, 1.4426950216293334961, -R77 ;  /* 0x3fb8aa3b084d7823 */ /* 0x040fe4000000084d */
[----:B------:R-:W-:Y:S02]  /*13cb0*/  FFMA.RM R15, R15, R12, 12582913 ;  /* 0x4b4000010f0f7423 */ /* 0x000fe4000000400c */
[----:B------:R-:W-:Y:S02]  /*13cc0*/  FFMA R77, R8, 1.925963033500011079e-08, R77 ;  /* 0x32a57060084d7823 */ /* 0x000fe4000000004d */
[----:B------:R-:W-:-:S04]  /*13cd0*/  IMAD.SHL.U32 R8, R15, 0x800000, RZ ;  /* 0x008000000f087824 */ /* 0x000fc800078e00ff */
[----:B------:R-:W1:Y:S01]  /*13ce0*/  MUFU.EX2 R77, R77 ;  /* 0x0000004d004d7308 */ /* 0x000e620000000800 */
[----:B0-----:R-:W-:Y:S01]  /*13cf0*/  FMUL R4, R4, R79 ;  /* 0x0000004f04047220 */ /* 0x001fe20000400000 */
[----:B------:R-:W-:Y:S01]  /*13d00*/  FADD R79, R15, -12583039 ;  /* 0xcb40007f0f4f7421 */ /* 0x000fe20000000000 */
[----:B------:R-:W-:-:S03]  /*13d10*/  FFMA.SAT R15, R16, R13, 0.5 ;  /* 0x3f000000100f7423 */ /* 0x000fc6000000200d */
[----:B------:R-:W-:Y:S01]  /*13d20*/  FFMA R79, R10, 1.4426950216293334961, -R79 ;  /* 0x3fb8aa3b0a4f7823 */ /* 0x000fe2000000084f */
[----:B------:R-:W-:-:S03]  /*13d30*/  FFMA.RM R15, R15, R12, 12582913 ;  /* 0x4b4000010f0f7423 */ /* 0x000fc6000000400c */
[----:B------:R-:W-:Y:S01]  /*13d40*/  FFMA R79, R10, 1.925963033500011079e-08, R79 ;  /* 0x32a570600a4f7823 */ /* 0x000fe2000000004f */
[----:B-1----:R-:W-:Y:S01]  /*13d50*/  FMUL R6, R6, R77 ;  /* 0x0000004d06067220 */ /* 0x002fe20000400000 */
[C---:B------:R-:W-:Y:S01]  /*13d60*/  FADD R77, R15.reuse, -12583039 ;  /* 0xcb40007f0f4d7421 */ /* 0x040fe20000000000 */
[----:B------:R-:W-:Y:S01]  /*13d70*/  SHF.L.U32 R10, R15, 0x17, RZ ;  /* 0x000000170f0a7819 */ /* 0x000fe200000006ff */
[----:B------:R-:W-:Y:S02]  /*13d80*/  FFMA.SAT R15, R18, R13, 0.5 ;  /* 0x3f000000120f7423 */ /* 0x000fe4000000200d */
[----:B------:R-:W0:Y:S01]  /*13d90*/  MUFU.EX2 R79, R79 ;  /* 0x0000004f004f7308 */ /* 0x000e220000000800 */
[----:B------:R-:W-:Y:S01]  /*13da0*/  FFMA R77, R16, 1.4426950216293334961, -R77 ;  /* 0x3fb8aa3b104d7823 */ /* 0x000fe2000000084d */
[----:B------:R-:W-:-:S03]  /*13db0*/  FFMA.RM R15, R15, R12, 12582913 ;  /* 0x4b4000010f0f7423 */ /* 0x000fc6000000400c */
[----:B------:R-:W-:-:S06]  /*13dc0*/  FFMA R77, R16, 1.925963033500011079e-08, R77 ;  /* 0x32a57060104d7823 */ /* 0x000fcc000000004d */
[----:B------:R-:W1:Y:S01]  /*13dd0*/  MUFU.EX2 R77, R77 ;  /* 0x0000004d004d7308 */ /* 0x000e620000000800 */
[----:B0-----:R-:W-:Y:S01]  /*13de0*/  FMUL R8, R8, R79 ;  /* 0x0000004f08087220 */ /* 0x001fe20000400000 */
[C---:B------:R-:W-:Y:S01]  /*13df0*/  FADD R79, R15.reuse, -12583039 ;  /* 0xcb40007f0f4f7421 */ /* 0x040fe20000000000 */
[----:B------:R-:W-:-:S03]  /*13e00*/  IMAD.SHL.U32 R15, R15, 0x800000, RZ ;  /* 0x008000000f0f7824 */ /* 0x000fc600078e00ff */
[----:B------:R-:W-:-:S04]  /*13e10*/  FFMA R79, R18, 1.4426950216293334961, -R79 ;  /* 0x3fb8aa3b124f7823 */ /* 0x000fc8000000084f */
[----:B------:R-:W-:Y:S01]  /*13e20*/  FFMA R79, R18, 1.925963033500011079e-08, R79 ;  /* 0x32a57060124f7823 */ /* 0x000fe2000000004f */
[----:B-1----:R-:W-:-:S03]  /*13e30*/  FMUL R10, R10, R77 ;  /* 0x0000004d0a0a7220 */ /* 0x002fc60000400000 */
[----:B------:R-:W0:Y:S02]  /*13e40*/  MUFU.EX2 R16, R79 ;  /* 0x0000004f00107308 */ /* 0x000e240000000800 */
[----:B0-----:R-:W-:Y:S01]  /*13e50*/  FMUL R16, R15, R16 ;  /* 0x000000100f107220 */ /* 0x001fe20000400000 */
        /* <DEDUP_REMOVED lines=192> */
[-C--:B------:R-:W-:Y:S01]  /*14a60*/  FFMA.SAT R15, R11, R13.reuse, 0.5 ;  /* 0x3f0000000b0f7423 */ /* 0x080fe2000000200d */
[----:B------:R-:W-:-:S03]  /*14a70*/  FFMA.SAT R13, R73, R13, 0.5 ;  /* 0x3f000000490d7423 */ /* 0x000fc6000000200d */
[-C--:B------:R-:W-:Y:S01]  /*14a80*/  FFMA.RM R15, R15, R12.reuse, 12582913 ;  /* 0x4b4000010f0f7423 */ /* 0x080fe2000000400c */
[----:B------:R-:W-:-:S03]  /*14a90*/  FFMA.RM R13, R13, R12, 12582913 ;  /* 0x4b4000010d0d7423 */ /* 0x000fc6000000400c */
[----:B------:R-:W-:Y:S01]  /*14aa0*/  FADD R12, R15, -12583039 ;  /* 0xcb40007f0f0c7421 */ /* 0x000fe20000000000 */
[----:B------:R-:W-:Y:S01]  /*14ab0*/  FADD R14, R13, -12583039 ;  /* 0xcb40007f0d0e7421 */ /* 0x000fe20000000000 */
[----:B------:R-:W-:Y:S01]  /*14ac0*/  IMAD.SHL.U32 R15, R15, 0x800000, RZ ;  /* 0x008000000f0f7824 */ /* 0x000fe200078e00ff */
[----:B------:R-:W-:Y:S01]  /*14ad0*/  SHF.L.U32 R13, R13, 0x17, RZ ;  /* 0x000000170d0d7819 */ /* 0x000fe200000006ff */
[----:B------:R-:W-:Y:S01]  /*14ae0*/  FFMA R12, R11, 1.4426950216293334961, -R12 ;  /* 0x3fb8aa3b0b0c7823 */ /* 0x000fe2000000080c */
[----:B------:R-:W-:-:S03]  /*14af0*/  FFMA R14, R73, 1.4426950216293334961, -R14 ;  /* 0x3fb8aa3b490e7823 */ /* 0x000fc6000000080e */
[----:B------:R-:W-:Y:S01]  /*14b00*/  FFMA R12, R11, 1.925963033500011079e-08, R12 ;  /* 0x32a570600b0c7823 */ /* 0x000fe2000000000c */
[----:B------:R-:W-:Y:S01]  /*14b10*/  FADD R11, RZ, R22 ;  /* 0x00000016ff0b7221 */ /* 0x000fe20000000000 */
[----:B------:R-:W-:-:S03]  /*14b20*/  FFMA R14, R73, 1.925963033500011079e-08, R14 ;  /* 0x32a57060490e7823 */ /* 0x000fc6000000000e */
[----:B------:R-:W-:Y:S01]  /*14b30*/  FADD R11, R11, R4 ;  /* 0x000000040b0b7221 */ /* 0x000fe20000000000 */
[----:B------:R-:W0:Y:S03]  /*14b40*/  MUFU.EX2 R12, R12 ;  /* 0x0000000c000c7308 */ /* 0x000e260000000800 */
[----:B------:R-:W-:-:S04]  /*14b50*/  FADD R11, R11, R6 ;  /* 0x000000060b0b7221 */ /* 0x000fc80000000000 */
[----:B------:R-:W-:Y:S01]  /*14b60*/  FADD R11, R11, R8 ;  /* 0x000000080b0b7221 */ /* 0x000fe20000000000 */
[----:B------:R-:W1:Y:S03]  /*14b70*/  MUFU.EX2 R14, R14 ;  /* 0x0000000e000e7308 */ /* 0x000e660000000800 */
[----:B------:R-:W-:-:S04]  /*14b80*/  FADD R11, R11, R10 ;  /* 0x0000000a0b0b7221 */ /* 0x000fc80000000000 */
[----:B------:R-:W-:Y:S01]  /*14b90*/  FADD R11, R11, R16 ;  /* 0x000000100b0b7221 */ /* 0x000fe20000000000 */
[----:B0-----:R-:W-:Y:S01]  /*14ba0*/  FMUL R68, R15, R12 ;  /* 0x0000000c0f447220 */ /* 0x001fe20000400000 */
[----:B------:R-:W-:Y:S02]  /*14bb0*/  IMAD.MOV.U32 R12, RZ, RZ, 0x10 ;  /* 0x00000010ff0c7424 */ /* 0x000fe400078e00ff */
[----:B------:R-:W-:Y:S01]  /*14bc0*/  FADD R11, R11, R18 ;  /* 0x000000120b0b7221 */ /* 0x000fe20000000000 */
[----:B------:R-:W-:-:S03]  /*14bd0*/  MOV R15, 0xffffffff ;  /* 0xffffffff000f7802 */ /* 0x000fc60000000f00 */
        /* <DEDUP_REMOVED lines=25> */
[----:B------:R-:W-:Y:S01]  /*14d70*/  FADD R13, R11, R72 ;  /* 0x000000480b0d7221 */ /* 0x000fe20000000000 */
[----:B------:R-:W-:-:S07]  /*14d80*/  IMAD.MOV.U32 R11, RZ, RZ, 0x1f ;  /* 0x0000001fff0b7424 */ /* 0x000fce00078e00ff */
[----:B------:R-:W-:Y:S05]  /*14d90*/  WARPSYNC.COLLECTIVE R15, `(.L_x_680) ;  /* 0x000000000f087348 */ /* 0x000fea0003c00000 */
[----:B------:R0:W1:Y:S02]  /*14da0*/  SHFL.BFLY P6, R14, R13, R12, R11 ;  /* 0x0c00000c0d0e7389 */ /* 0x00006400000c000b */
[----:B01----:R-:W-:Y:S05]  /*14db0*/  ENDCOLLECTIVE ;  /* 0x000000000000791b */ /* 0x003fea0003800000 */
.L_x_680:
[----:B------:R-:W-:Y:S02]  /*14dc0*/  IMAD.MOV.U32 R12, RZ, RZ, 0x8 ;  /* 0x00000008ff0c7424 */ /* 0x000fe400078e00ff */
[----:B------:R-:W-:-:S04]  /*14dd0*/  FADD R73, R13, R14 ;  /* 0x0000000e0d497221 */ /* 0x000fc80000000000 */
[----:B------:R-:W-:-:S07]  /*14de0*/  IMAD.MOV.U32 R13, RZ, RZ, R73 ;  /* 0x000000ffff0d7224 */ /* 0x000fce00078e0049 */
[----:B------:R-:W-:Y:S05]  /*14df0*/  WARPSYNC.COLLECTIVE R15, `(.L_x_681) ;  /* 0x000000000f087348 */ /* 0x000fea0003c00000 */
[----:B------:R0:W1:Y:S02]  /*14e00*/  SHFL.BFLY P6, R14, R13, R12, R11 ;  /* 0x0c00000c0d0e7389 */ /* 0x00006400000c000b */
[----:B01----:R-:W-:Y:S05]  /*14e10*/  ENDCOLLECTIVE ;  /* 0x000000000000791b */ /* 0x003fea0003800000 */
.L_x_681:
[----:B------:R-:W-:Y:S02]  /*14e20*/  IMAD.MOV.U32 R12, RZ, RZ, 0x4 ;  /* 0x00000004ff0c7424 */ /* 0x000fe400078e00ff */
[----:B------:R-:W-:-:S05]  /*14e30*/  FADD R74, R73, R14 ;  /* 0x0000000e494a7221 */ /* 0x000fca0000000000 */
[----:B------:R-:W-:-:S07]  /*14e40*/  MOV R13, R74 ;  /* 0x0000004a000d7202 */ /* 0x000fce0000000f00 */
[----:B------:R-:W-:Y:S05]  /*14e50*/  WARPSYNC.COLLECTIVE R15, `(.L_x_682) ;  /* 0x000000000f087348 */ /* 0x000fea0003c00000 */
[----:B------:R0:W1:Y:S02]  /*14e60*/  SHFL.BFLY P6, R14, R13, R12, R11 ;  /* 0x0c00000c0d0e7389 */ /* 0x00006400000c000b */
[----:B01----:R-:W-:Y:S05]  /*14e70*/  ENDCOLLECTIVE ;  /* 0x000000000000791b */ /* 0x003fea0003800000 */
.L_x_682:
[----:B------:R-:W-:Y:S02]  /*14e80*/  HFMA2 R12, -RZ, RZ, 0, 1.1920928955078125e-07 ;  /* 0x00000002ff0c7431 */ /* 0x000fe400000001ff */
[----:B------:R-:W-:-:S04]  /*14e90*/  FADD R76, R74, R14 ;  /* 0x0000000e4a4c7221 */ /* 0x000fc80000000000 */
[----:B------:R-:W-:-:S07]  /*14ea0*/  IMAD.MOV.U32 R13, RZ, RZ, R76 ;  /* 0x000000ffff0d7224 */ /* 0x000fce00078e004c */
[----:B------:R-:W-:Y:S05]  /*14eb0*/  WARPSYNC.COLLECTIVE R15, `(.L_x_683) ;  /* 0x000000000f087348 */ /* 0x000fea0003c00000 */
[----:B------:R0:W1:Y:S02]  /*14ec0*/  SHFL.BFLY P6, R14, R13, R12, R11 ;  /* 0x0c00000c0d0e7389 */ /* 0x00006400000c000b */
[----:B01----:R-:W-:Y:S05]  /*14ed0*/  ENDCOLLECTIVE ;  /* 0x000000000000791b */ /* 0x003fea0003800000 */
.L_x_683:
[----:B------:R-:W-:Y:S02]  /*14ee0*/  IMAD.MOV.U32 R12, RZ, RZ, 0x1 ;  /* 0x00000001ff0c7424 */ /* 0x000fe400078e00ff */
[----:B------:R-:W-:-:S04]  /*14ef0*/  FADD R77, R76, R14 ;  /* 0x0000000e4c4d7221 */ /* 0x000fc80000000000 */
[----:B------:R-:W-:-:S07]  /*14f00*/  IMAD.MOV.U32 R13, RZ, RZ, R77 ;  /* 0x000000ffff0d7224 */ /* 0x000fce00078e004d */
[----:B------:R-:W-:Y:S05]  /*14f10*/  WARPSYNC.COLLECTIVE R15, `(.L_x_684) ;  /* 0x000000000f087348 */ /* 0x000fea0003c00000 */
[----:B------:R0:W1:Y:S02]  /*14f20*/  SHFL.BFLY P6, R14, R13, R12, R11 ;  /* 0x0c00000c0d0e7389 */ /* 0x00006400000c000b */
[----:B01----:R-:W-:Y:S05]  /*14f30*/  ENDCOLLECTIVE ;  /* 0x000000000000791b */ /* 0x003fea0003800000 */
.L_x_684:
[----:B------:R-:W-:Y:S05]  /*14f40*/  BRA `(.L_x_685) ;  /* 0xffffffbc00b47947 */ /* 0x000fea000383ffff */
        .weak           $__internal_10_$__cuda_sm3x_div_rn_noftz_f32_slowpath
        .type           $__internal_10_$__cuda_sm3x_div_rn_noftz_f32_slowpath,@function
        .size           $__internal_10_$__cuda_sm3x_div_rn_noftz_f32_slowpath,(.L_x_37387 - $__internal_10_$__cuda_sm3x_div_rn_noftz_f32_slowpath)
$__internal_10_$__cuda_sm3x_div_rn_noftz_f32_slowpath:
[----:B------:R-:W-:Y:S01]  /*14f50*/  SHF.R.U32.HI R13, RZ, 0x17, R11 ;  /* 0x00000017ff0d7819 */ /* 0x000fe2000001160b */
[----:B------:R-:W-:Y:S03]  /*14f60*/  BSSY.RECONVERGENT B1, `(.L_x_686) ;  /* 0x0000062000017945 */ /* 0x000fe60003800200 */
[----:B------:R-:W-:Y:S02]  /*14f70*/  LOP3.LUT R78, R13, 0xff, RZ, 0xc0, !PT ;  /* 0x000000ff0d4e7812 */ /* 0x000fe400078ec0ff */
[----:B------:R-:W-:Y:S02]  /*14f80*/  SHF.R.U32.HI R13, RZ, 0x17, R22 ;  /* 0x00000017ff0d7819 */ /* 0x000fe40000011616 */
[----:B------:R-:W-:Y:S02]  /*14f90*/  IADD3 R80, PT, PT, R78, -0x1, RZ ;  /* 0xffffffff4e507810 */ /* 0x000fe40007ffe0ff */
[----:B------:R-:W-:-:S02]  /*14fa0*/  LOP3.LUT R74, R13, 0xff, RZ, 0xc0, !PT ;  /* 0x000000ff0d4a7812 */ /* 0x000fc400078ec0ff */
[----:B------:R-:W-:-:S03]  /*14fb0*/  ISETP.GT.U32.AND P1, PT, R80, 0xfd, PT ;  /* 0x000000fd5000780c */ /* 0x000fc60003f24070 */
[----:B------:R-:W-:-:S05]  /*14fc0*/  VIADD R76, R74, 0xffffffff ;  /* 0xffffffff4a4c7836 */ /* 0x000fca0000000000 */
        /* <DEDUP_REMOVED lines=26> */
.L_x_687:
[----:B------:R-:W-:Y:S01]  /*15170*/  LEA R76, R78, 0xc0800000, 0x17 ;  /* 0xc08000004e4c7811 */ /* 0x000fe200078eb8ff */
[----:B------:R-:W-:Y:S01]  /*15180*/  BSSY.RECONVERGENT B2, `(.L_x_692) ;  /* 0x0000036000027945 */ /* 0x000fe20003800200 */
[----:B------:R-:W-:-:S03]  /*15190*/  IADD3 R74, PT, PT, R74, -0x7f, RZ ;  /* 0xffffff814a4a7810 */ /* 0x000fc60007ffe0ff */
[----:B------:R-:W-:Y:S01]  /*151a0*/  IMAD.IADD R76, R11, 0x1, -R76 ;  /* 0x000000010b4c7824 */ /* 0x000fe200078e0a4c */
[C---:B------:R-:W-:Y:S01]  /*151b0*/  IADD3 R78, PT, PT, R74.reuse, 0x7f, -R78 ;  /* 0x0000007f4a4e7810 */ /* 0x040fe20007ffe84e */
[----:B------:R-:W-:Y:S02]  /*151c0*/  IMAD R11, R74, -0x800000, R22 ;  /* 0xff8000004a0b7824 */ /* 0x000fe400078e0216 */
[----:B------:R-:W0:Y:S01]  /*151d0*/  MUFU.RCP R22, R76 ;  /* 0x0000004c00167308 */ /* 0x000e220000001000 */
[----:B------:R-:W-:Y:S01]  /*151e0*/  FADD.FTZ R74, -R76, -RZ ;  /* 0x800000ff4c4a7221 */ /* 0x000fe20000010100 */
[----:B------:R-:W-:-:S03]  /*151f0*/  IMAD.IADD R82, R78, 0x1, R13 ;  /* 0x000000014e527824 */ /* 0x000fc600078e020d */
        /* <DEDUP_REMOVED lines=20> */
[CCC-:B------:R-:W-:Y:S01]  /*15340*/  FFMA.RP R11, R78.reuse, R74.reuse, R80.reuse ;  /* 0x0000004a4e0b7223 */ /* 0x1c0fe20000008050 */
[CCC-:B------:R-:W-:Y:S01]  /*15350*/  FFMA.RM R22, R78.reuse, R74.reuse, R80.reuse ;  /* 0x0000004a4e167223 */ /* 0x1c0fe20000004050 */
[----:B------:R-:W-:Y:S01]  /*15360*/  FFMA.RZ R74, R78, R74, R80 ;  /* 0x0000004a4e4a7223 */ /* 0x000fe2000000c050 */
[C---:B------:R-:W-:Y:S02]  /*15370*/  ISETP.NE.AND P2, PT, R76.reuse, RZ, PT ;  /* 0x000000ff4c00720c */ /* 0x040fe40003f45270 */
[----:B------:R-:W-:Y:S02]  /*15380*/  ISETP.NE.AND P3, PT, R76, RZ, PT ;  /* 0x000000ff4c00720c */ /* 0x000fe40003f65270 */
[----:B------:R-:W-:Y:S02]  /*15390*/  LOP3.LUT R74, R74, 0x7fffff, RZ, 0xc0, !PT ;  /* 0x007fffff4a4a7812 */ /* 0x000fe400078ec0ff */
[----:B------:R-:W-:Y:S01]  /*153a0*/  FSETP.NEU.FTZ.AND P1, PT, R11, R22, PT ;  /* 0x000000160b00720b */ /* 0x000fe20003f3d000 */
[----:B------:R-:W-:Y:S01]  /*153b0*/  VIADD R11, R76, 0x20 ;  /* 0x000000204c0b7836 */ /* 0x000fe20000000000 */
[----:B------:R-:W-:-:S02]  /*153c0*/  LOP3.LUT R74, R74, 0x800000, RZ, 0xfc, !PT ;  /* 0x008000004a4a7812 */ /* 0x000fc400078efcff */
[----:B------:R-:W-:Y:S02]  /*153d0*/  IADD3 R22, PT, PT, -R76, RZ, RZ ;  /* 0x000000ff4c167210 */ /* 0x000fe40007ffe1ff */
[----:B------:R-:W-:-:S04]  /*153e0*/  SHF.L.U32 R11, R74, R11, RZ ;  /* 0x0000000b4a0b7219 */ /* 0x000fc800000006ff */
[----:B------:R-:W-:Y:S02]  /*153f0*/  ISETP.NE.AND P2, PT, R11, RZ, P2 ;  /* 0x000000ff0b00720c */ /* 0x000fe40001745270 */
[----:B------:R-:W-:Y:S02]  /*15400*/  SEL R11, R22, RZ, P3 ;  /* 0x000000ff160b7207 */ /* 0x000fe40001800000 */
[----:B------:R-:W-:Y:S02]  /*15410*/  PLOP3.LUT P1, PT, P1, P2, PT, 0xf8, 0x8f ;  /* 0x00000000008f781c */ /* 0x000fe40000f25f70 */
[----:B------:R-:W-:Y:S02]  /*15420*/  SHF.R.U32.HI R11, RZ, R11, R74 ;  /* 0x0000000bff0b7219 */ /* 0x000fe4000001164a */
[----:B------:R-:W-:Y:S02]  /*15430*/  SEL R22, RZ, 0x1, !P1 ;  /* 0x00000001ff167807 */ /* 0x000fe40004800000 */
[----:B------:R-:W-:-:S04]  /*15440*/  SHF.R.U32.HI R74, RZ, 0x1, R11 ;  /* 0x00000001ff4a7819 */ /* 0x000fc8000001160b */
[----:B------:R-:W-:-:S04]  /*15450*/  LOP3.LUT R22, R22, 0x1, R74, 0xf8, !PT ;  /* 0x0000000116167812 */ /* 0x000fc800078ef84a */
[----:B------:R-:W-:-:S05]  /*15460*/  LOP3.LUT R11, R22, R11, RZ, 0xc0, !PT ;  /* 0x0000000b160b7212 */ /* 0x000fca00078ec0ff */
[----:B------:R-:W-:-:S05]  /*15470*/  IMAD.IADD R74, R74, 0x1, R11 ;  /* 0x000000014a4a7824 */ /* 0x000fca00078e020b */
[----:B------:R-:W-:Y:S01]  /*15480*/  LOP3.LUT R13, R74, R13, RZ, 0xfc, !PT ;  /* 0x0000000d4a0d7212 */ /* 0x000fe200078efcff */
[----:B------:R-:W-:Y:S06]  /*15490*/  BRA `(.L_x_695) ;  /* 0x0000000000107947 */ /* 0x000fec0003800000 */
.L_x_694:
[----:B------:R-:W-:-:S04]  /*154a0*/  LOP3.LUT R13, R13, 0x80000000, RZ, 0xc0, !PT ;  /* 0x800000000d0d7812 */ /* 0x000fc800078ec0ff */
[----:B------:R-:W-:Y:S01]  /*154b0*/  LOP3.LUT R13, R13, 0x7f800000, RZ, 0xfc, !PT ;  /* 0x7f8000000d0d7812 */ /* 0x000fe200078efcff */
[----:B------:R-:W-:Y:S06]  /*154c0*/  BRA `(.L_x_695) ;  /* 0x0000000000047947 */ /* 0x000fec0003800000 */
.L_x_693:
[----:B------:R-:W-:-:S07]  /*154d0*/  IMAD R13, R82, 0x800000, R13 ;  /* 0x00800000520d7824 */ /* 0x000fce00078e020d */
.L_x_695:
[----:B------:R-:W-:Y:S05]  /*154e0*/  BSYNC.RECONVERGENT B2 ;  /* 0x0000000000027941 */ /* 0x000fea0003800200 */
.L_x_692:
[----:B------:R-:W-:Y:S05]  /*154f0*/  BRA `(.L_x_696) ;  /* 0x0000000000207947 */ /* 0x000fea0003800000 */
.L_x_691:
[----:B------:R-:W-:-:S04]  /*15500*/  LOP3.LUT R11, R11, 0x80000000, R22, 0x48, !PT ;  /* 0x800000000b0b7812 */ /* 0x000fc800078e4816 */
[----:B------:R-:W-:Y:S01]  /*15510*/  LOP3.LUT R13, R11, 0x7f800000, RZ, 0xfc, !PT ;  /* 0x7f8000000b0d7812 */ /* 0x000fe200078efcff */
[----:B------:R-:W-:Y:S06]  /*15520*/  BRA `(.L_x_696) ;  /* 0x0000000000147947 */ /* 0x000fec0003800000 */
.L_x_690:
[----:B------:R-:W-:Y:S01]  /*15530*/  LOP3.LUT R13, R11, 0x80000000, R22, 0x48, !PT ;  /* 0x800000000b0d7812 */ /* 0x000fe200078e4816 */
[----:B------:R-:W-:Y:S06]  /*15540*/  BRA `(.L_x_696) ;  /* 0x00000000000c7947 */ /* 0x000fec0003800000 */
.L_x_689:
[----:B------:R-:W0:Y:S01]  /*15550*/  MUFU.RSQ R13, -QNAN ;  /* 0xffc00000000d7908 */ /* 0x000e220000001400 */
[----:B------:R-:W-:Y:S05]  /*15560*/  BRA `(.L_x_696) ;  /* 0x0000000000047947 */ /* 0x000fea0003800000 */
.L_x_688:
[----:B------:R-:W-:-:S07]  /*15570*/  FADD.FTZ R13, R22, R11 ;  /* 0x0000000b160d7221 */ /* 0x000fce0000010000 */
.L_x_696:
[----:B------:R-:W-:Y:S05]  /*15580*/  BSYNC.RECONVERGENT B1 ;  /* 0x0000000000017941 */ /* 0x000fea0003800200 */
.L_x_686:
[----:B0-----:R-:W-:Y:S01]  /*15590*/  MOV R11, R13 ;  /* 0x0000000d000b7202 */ /* 0x001fe20000000f00 */
[----:B------:R-:W-:-:S04]  /*155a0*/  IMAD.MOV.U32 R13, RZ, RZ, 0x0 ;  /* 0x00000000ff0d7424 */ /* 0x000fc800078e00ff */
[----:B------:R-:W-:Y:S05]  /*155b0*/  RET.REL.NODEC R12 `(_Z15SoftmaxWarpImplI22BroadcastScaleMaskLoadIffbLm4EiE11DirectStoreIffEfLi1ELi32ELi32ELi1ELb1EL9Algorithm0EEvT_T0_ll) ;  /* 0xfffffea80c907950 */ /* 0x000fea0003c3ffff */
.L_x_697:
        /* <DEDUP_REMOVED lines=12> */
.L_x_37387:


//--------------------- .text._Z15SoftmaxWarpImplI22BroadcastScaleMaskLoadIffbLm4EiE11DirectStoreIffEfLi1ELi32ELi32ELi1ELb0EL9Algorithm0EEvT_T0_ll --------------------------
	.section	.text._Z15SoftmaxWarpImplI22BroadcastScaleMaskLoadIffbLm4EiE11DirectStoreIffEfLi1ELi32ELi32ELi1ELb0EL9Algorithm0EEvT_T0_ll,"ax",@progbits
	.align	128
        .global         _Z15SoftmaxWarpImplI22BroadcastScaleMaskLoadIffbLm4EiE11DirectStoreIffEfLi1ELi32ELi32ELi1ELb0EL9Algorithm0EEvT_T0_ll
        .type           _Z15SoftmaxWarpImplI22BroadcastScaleMaskLoadIffbLm4EiE11DirectStoreIffEfLi1ELi32ELi32ELi1ELb0EL9Algorithm0EEvT_T0_ll,@function
        .size           _Z15SoftmaxWarpImplI22BroadcastScaleMaskLoadIffbLm4EiE11DirectStoreIffEfLi1ELi32ELi32ELi1ELb0EL9Algorithm0EEvT_T0_ll,(.L_x_37388 - _Z15SoftmaxWarpImplI22BroadcastScaleMaskLoadIffbLm4EiE11DirectStoreIffEfLi1ELi32ELi32ELi1ELb0EL9Algorithm0EEvT_T0_ll)
        .other          _Z15SoftmaxWarpImplI22BroadcastScaleMaskLoadIffbLm4EiE11DirectStoreIffEfLi1ELi32ELi32ELi1ELb0EL9Algorithm0EEvT_T0_ll,@"STO_CUDA_ENTRY STV_DEFAULT"
_Z15SoftmaxWarpImplI22BroadcastScaleMaskLoadIffbLm4EiE11DirectStoreIffEfLi1ELi32ELi32ELi1ELb0EL9Algorithm0EEvT_T0_ll:
.text._Z15SoftmaxWarpImplI22BroadcastScaleMaskLoadIffbLm4EiE11DirectStoreIffEfLi1ELi32ELi32ELi1ELb0EL9Algorithm0EEvT_T0_ll:
[----:B------:R-:W0:Y:S01]  /*0000*/  LDC R1, c[0x0][0x37c] ;  /* 0x0000df00ff017b82 */ /* 0x000e220000000800 */
[----:B------:R-:W1:Y:S01]  /*0010*/  LDCU.64 UR4, c[0x0][0x410] ;  /* 0x00008200ff0477ac */ /* 0x000e620008000a00 */
[----:B------:R-:W2:Y:S01]  /*0020*/  LDCU UR50, c[0x0][0x3e8] ;  /* 0x00007d00ff3277ac */ /* 0x000ea20008000800 */
[----:B------:R-:W3:Y:S01]  /*0030*/  LDCU UR51, c[0x0][0x3b8] ;  /* 0x00007700ff3377ac */ /* 0x000ee20008000800 */
[----:B------:R-:W4:Y:S01]  /*0040*/  LDCU UR52, c[0x0][0x3bc] ;  /* 0x00007780ff3477ac */ /* 0x000f220008000800 */
[----:B------:R-:W0:Y:S01]  /*0050*/  LDCU UR53, c[0x0][0x3c0] ;  /* 0x00007800ff3577ac */ /* 0x000e220008000800 */
[----:B-1----:R-:W-:Y:S01]  /*0060*/  UISETP.GE.U32.AND UP0, UPT, UR4, 0x401, UPT ;  /* 0x000004010400788c */ /* 0x002fe2000bf06070 */
[----:B------:R-:W1:Y:S03]  /*0070*/  LDCU.64 UR48, c[0x0][0x3f8] ;  /* 0x00007f00ff3077ac */ /* 0x000e660008000a00 */
[----:B------:R-:W-:Y:S01]  /*0080*/  UISETP.GE.AND.EX UP0, UPT, UR5, URZ, UPT, UP0 ;  /* 0x000000ff0500728c */ /* 0x000fe2000bf06300 */
[----:B------:R-:W0:Y:S01]  /*0090*/  LDCU.128 UR36, c[0x0][0x3d0] ;  /* 0x00007a00ff2477ac */ /* 0x000e220008000c00 */
[----:B------:R-:W0:Y:S01]  /*00a0*/  LDCU.128 UR40, c[0x0][0x380] ;  /* 0x00007000ff2877ac */ /* 0x000e220008000c00 */
[----:B------:R-:W0:Y:S06]  /*00b0*/  LDCU.128 UR44, c[0x0][0x400] ;  /* 0x00008000ff2c77ac */ /* 0x000e2c0008000c00 */
[----:B--234-:R-:W-:Y:S05]  /*00c0*/  BRA.U !UP0, `(.L_x_698) ;  /* 0x0000000108407547 */ /* 0x01cfea000b800000 */
[----:B------:R-:W-:Y:S01]  /*00d0*/  MOV R0, 0x1378 ;  /* 0x0000137800007802 */ /* 0x000fe20000000f00 */
[----:B------:R-:W2:Y:S01]  /*00e0*/  LDCU.64 UR4, c[0x4][0x1360] ;  /* 0x01026c00ff0477ac */ /* 0x000ea20008000a00 */
[----:B------:R-:W-:Y:S02]  /*00f0*/  HFMA2 R13, -RZ, RZ, 0, 0 ;  /* 0x00000000ff0d7431 */ /* 0x000fe400000001ff */
[----:B------:R-:W-:Y:S01]  /*0100*/  IMAD.MOV.U32 R8, RZ, RZ, 0xfe ;  /* 0x000000feff087424 */ /* 0x000fe200078e00ff */
[----:B------:R3:W4:Y:S01]  /*0110*/  LDC.64 R2, c[0x4][R0] ;  /* 0x0100000000027b82 */ /* 0x0007220000000a00 */
[----:B------:R-:W5:Y:S01]  /*0120*/  LDCU.64 UR6, c[0x4][0x1368] ;  /* 0x01026d00ff0677ac */ /* 0x000f620008000a00 */
[----:B------:R-:W-:Y:S01]  /*0130*/  IMAD.MOV.U32 R12, RZ, RZ, 0x1 ;  /* 0x00000001ff0c7424 */ /* 0x000fe200078e00ff */
[----:B------:R-:W1:Y:S01]  /*0140*/  LDCU.64 UR8, c[0x4][0x11e8] ;  /* 0x01023d00ff0877ac */ /* 0x000e620008000a00 */
[----:B--2---:R-:W-:Y:S02]  /*0150*/  IMAD.U32 R4, RZ, RZ, UR4 ;  /* 0x00000004ff047e24 */ /* 0x004fe4000f8e00ff */
[----:B------:R-:W-:Y:S01]  /*0160*/  IMAD.U32 R5, RZ, RZ, UR5 ;  /* 0x00000005ff057e24 */ /* 0x000fe2000f8e00ff */
[----:B-----5:R-:W-:Y:S01]  /*0170*/  MOV R6, UR6 ;  /* 0x0000000600067c02 */ /* 0x020fe20008000f00 */
[----:B------:R-:W-:-:S02]  /*0180*/  IMAD.U32 R7, RZ, RZ, UR7 ;  /* 0x00000007ff077e24 */ /* 0x000fc4000f8e00ff */
[----:B-1----:R-:W-:Y:S01]  /*0190*/  IMAD.U32 R10, RZ, RZ, UR8 ;  /* 0x00000008ff0a7e24 */ /* 0x002fe2000f8e00ff */
[----:B---3--:R-:W-:-:S07]  /*01a0*/  MOV R11, UR9 ;  /* 0x00000009000b7c02 */ /* 0x008fce0008000f00 */
[----:B------:R-:W-:-:S07]  /*01b0*/  LEPC R20, `(.L_x_698) ;  /* 0x000000001014794e */ /* 0x000fce0000000000 */
[----:B0---4-:R-:W-:Y:S05]  /*01c0*/  CALL.ABS.NOINC R2 ;  /* 0x0000000002007343 */ /* 0x011fea0003c00000 */
.L_x_698:
[----:B------:R-:W2:Y:S01]  /*01d0*/  S2R R45, SR_TID.Y ;  /* 0x00000000002d7919 */ /* 0x000ea20000002200 */
[----:B------:R-:W2:Y:S01]  /*01e0*/  S2UR UR4, SR_CTAID.X ;  /* 0x00000000000479c3 */ /* 0x000ea20000002500 */
[----:B------:R-:W3:Y:S07]  /*01f0*/  LDCU.64 UR6, c[0x0][0x408] ;  /* 0x00008100ff0677ac */ /* 0x000eee0008000a00 */
[----:B------:R-:W2:Y:S01]  /*0200*/  LDC R44, c[0x0][0x364] ;  /* 0x0000d900ff2c7b82 */ /* 0x000ea20000000800 */
[----:B------:R-:W4:Y:S01]  /*0210*/  LDCU UR5, c[0x0][0x370] ;  /* 0x00006e00ff0577ac */ /* 0x000f220008000800 */
[----:B--2---:R-:W-:-:S02]  /*0220*/  IMAD R45, R44, UR4, R45 ;  /* 0x000000042c2d7c24 */ /* 0x004fc4000f8e022d */
[----:B----4-:R-:W-:-:S03]  /*0230*/  IMAD R44, R44, UR5, RZ ;  /* 0x000000052c2c7c24 */ /* 0x010fc6000f8e02ff */
[----:B---3--:R-:W-:Y:S02]  /*0240*/  ISETP.GE.U32.AND P0, PT, R45, UR6, PT ;  /* 0x000000062d007c0c */ /* 0x008fe4000bf06070 */
[----:B------:R-:W-:-:S04]  /*0250*/  SHF.R.S32.HI R47, RZ, 0x1f, R45 ;  /* 0x0000001fff2f7819 */ /* 0x000fc8000001142d */
[----:B------:R-:W-:-:S13]  /*0260*/  ISETP.GE.AND.EX P0, PT, R47, UR7, PT, P0 ;  /* 0x000000072f007c0c */ /* 0x000fda000bf06300 */
[----:B01----:R-:W-:Y:S05]  /*0270*/  @P0 EXIT ;  /* 0x000000000000094d */ /* 0x003fea0003800000 */
[----:B------:R-:W0:Y:S01]  /*0280*/  S2R R46, SR_TID.X ;  /* 0x00000000002e7919 */ /* 0x000e220000002100 */
[----:B------:R-:W1:Y:S01]  /*0290*/  LDC.64 R38, c[0x0][0x358] ;  /* 0x0000d600ff267b82 */ /* 0x000e620000000a00 */
[----:B------:R-:W-:Y:S01]  /*02a0*/  BSSY B0, `(.L_x_699) ;  /* 0x0000caf000007945 */ /* 0x000fe20003800000 */
.L_x_765:
[----:B--2---:R-:W-:Y:S01]  /*02b0*/  IABS R0, UR51 ;  /* 0x0000003300007c13 */ /* 0x004fe20008000000 */
[----:B0-----:R-:W-:Y:S01]  /*02c0*/  IMAD R26, R45, UR50, R46 ;  /* 0x000000322d1a7c24 */ /* 0x001fe2000f8e022e */
[----:B------:R-:W-:Y:S01]  /*02d0*/  IABS R3, UR52 ;  /* 0x0000003400037c13 */ /* 0x000fe20008000000 */
[----:B------:R-:W-:Y:S01]  /*02e0*/  UMOV UR4, URZ ;  /* 0x000000ff00047c82 */ /* 0x000fe20008000000 */
[----:B------:R-:W-:Y:S01]  /*02f0*/  R2UR UR11, R0 ;  /* 0x00000000000b72ca */ /* 0x000fe200000e0000 */
[C---:B------:R-:W-:Y:S01]  /*0300*/  VIADD R15, R26.reuse, 0x20 ;  /* 0x000000201a0f7836 */ /* 0x040fe20000000000 */
[----:B------:R-:W-:Y:S01]  /*0310*/  R2UR UR10, R3 ;  /* 0x00000000030a72ca */ /* 0x000fe200000e0000 */
[----:B------:R-:W-:Y:S01]  /*0320*/  VIADD R19, R26, 0x60 ;  /* 0x000000601a137836 */ /* 0x000fe20000000000 */
[----:B------:R-:W-:Y:S02]  /*0330*/  IABS R8, R26 ;  /* 0x0000001a00087213 */ /* 0x000fe40000000000 */
[----:B------:R-:W-:-:S02]  /*0340*/  IABS R6, R15 ;  /* 0x0000000f00067213 */ /* 0x000fc40000000000 */
[----:B------:R-:W-:Y:S02]  /*0350*/  ISETP.NE.AND P6, PT, RZ, UR51, PT ;  /* 0x00000033ff007c0c */ /* 0x000fe4000bfc5270 */
[----:B------:R-:W-:Y:S02]  /*0360*/  LOP3.LUT R25, RZ, UR51, RZ, 0x33, !PT ;  /* 0x00000033ff197c12 */ /* 0x000fe4000f8e33ff */
[----:B------:R-:W-:Y:S01]  /*0370*/  LOP3.LUT R10, R19, UR51, RZ, 0x3c, !PT ;  /* 0x00000033130a7c12 */ /* 0x000fe2000f8e3cff */
[----:B------:R-:W0:Y:S01]  /*0380*/  I2F.RP R0, UR11 ;  /* 0x0000000b00007d06 */ /* 0x000e220008209400 */
[----:B------:R-:W-:Y:S02]  /*0390*/  IADD3 R17, PT, PT, R26, 0x80, RZ ;  /* 0x000000801a117810 */ /* 0x000fe40007ffe0ff */
[----:B-1----:R-:W-:Y:S02]  /*03a0*/  R2UR UR14, R38 ;  /* 0x00000000260e72ca */ /* 0x002fe400000e0000 */
[----:B------:R-:W-:-:S02]  /*03b0*/  IABS R27, R17 ;  /* 0x00000011001b7213 */ /* 0x000fc40000000000 */
[C---:B------:R-:W-:Y:S01]  /*03c0*/  R2UR UR15, R39.reuse ;  /* 0x00000000270f72ca */ /* 0x040fe200000e0000 */
[----:B------:R-:W1:Y:S01]  /*03d0*/  I2F.RP R3, UR10 ;  /* 0x0000000a00037d06 */ /* 0x000e620008209400 */
[----:B------:R-:W-:Y:S02]  /*03e0*/  R2UR UR16, R38 ;  /* 0x00000000261072ca */ /* 0x000fe400000e0000 */
[----:B------:R-:W-:-:S05]  /*03f0*/  R2UR UR17, R39 ;  /* 0x00000000271172ca */ /* 0x000fca00000e0000 */
[----:B0-----:R-:W0:Y:S08]  /*0400*/  MUFU.RCP R0, R0 ;  /* 0x0000000000007308 */ /* 0x001e300000001000 */
[----:B-1----:R-:W1:Y:S01]  /*0410*/  MUFU.RCP R3, R3 ;  /* 0x0000000300037308 */ /* 0x002e620000001000 */
[----:B0-----:R-:W-:-:S07]  /*0420*/  VIADD R2, R0, 0xffffffe ;  /* 0x0ffffffe00027836 */ /* 0x001fce0000000000 */
[----:B------:R-:W0:Y:S01]  /*0430*/  F2I.FTZ.U32.TRUNC.NTZ R2, R2 ;  /* 0x0000000200027305 */ /* 0x000e22000021f000 */
[----:B-1----:R-:W-:Y:S02]  /*0440*/  VIADD R4, R3, 0xffffffe ;  /* 0x0ffffffe03047836 */ /* 0x002fe40000000000 */
[----:B------:R-:W-:-:S05]  /*0450*/  VIADD R3, R26, 0x40 ;  /* 0x000000401a037836 */ /* 0x000fca0000000000 */
[----:B------:R-:W1:Y:S01]  /*0460*/  F2I.FTZ.U32.TRUNC.NTZ R4, R4 ;  /* 0x0000000400047305 */ /* 0x000e62000021f000 */
[----:B------:R-:W-:Y:S02]  /*0470*/  IABS R9, R3 ;  /* 0x0000000300097213 */ /* 0x000fe40000000000 */
[----:B0-----:R-:W-:Y:S02]  /*0480*/  R2UR UR5, R2 ;  /* 0x00000000020572ca */ /* 0x001fe400000e0000 */
[----:B------:R-:W-:-:S04]  /*0490*/  LOP3.LUT R2, R26, UR51, RZ, 0x3c, !PT ;  /* 0x000000331a027c12 */ /* 0x000fc8000f8e3cff */
[----:B------:R-:W-:-:S07]  /*04a0*/  ISETP.GE.AND P0, PT, R2, RZ, PT ;  /* 0x000000ff0200720c */ /* 0x000fce0003f06270 */
[----:B------:R-:W-:-:S04]  /*04b0*/  UIADD3 UR6, UPT, UPT, URZ, -UR5, URZ ;  /* 0x80000005ff067290 */ /* 0x000fc8000fffe0ff */
[----:B------:R-:W-:-:S04]  /*04c0*/  UIMAD UR6, UR6, UR11, URZ ;  /* 0x0000000b060672a4 */ /* 0x000fc8000f8e02ff */
[----:B------:R-:W-:Y:S01]  /*04d0*/  UIMAD.WIDE.U32 UR6, UR5, UR6, UR4 ;  /* 0x00000006050672a5 */ /* 0x000fe2000f8e0004 */
[----:B-1----:R-:W-:-:S05]  /*04e0*/  R2UR UR5, R4 ;  /* 0x00000000040572ca */ /* 0x002fca00000e0000 */
[----:B------:R-:W-:-:S04]  /*04f0*/  IMAD.HI.U32 R5, R6, UR7, RZ ;  /* 0x0000000706057c27 */ /* 0x000fc8000f8e00ff */
[----:B------:R-:W-:Y:S01]  /*0500*/  IMAD.HI.U32 R0, R8, UR7, RZ ;  /* 0x0000000708007c27 */ /* 0x000fe2000f8e00ff */
[----:B------:R-:W-:-:S03]  /*0510*/  IADD3 R7, PT, PT, -R5, RZ, RZ ;  /* 0x000000ff05077210 */ /* 0x000fc60007ffe1ff */
[----:B------:R-:W-:Y:S01]  /*0520*/  IMAD.HI.U32 R4, R9, UR7, RZ ;  /* 0x0000000709047c27 */ /* 0x000fe2000f8e00ff */
[----:B------:R-:W-:-:S03]  /*0530*/  UIADD3 UR8, UPT, UPT, URZ, -UR5, URZ ;  /* 0x80000005ff087290 */ /* 0x000fc6000fffe0ff */
[----:B------:R-:W-:Y:S01]  /*0540*/  IMAD R6, R7, UR11, R6 ;  /* 0x0000000b07067c24 */ /* 0x000fe2000f8e0206 */
[----:B------:R-:W-:Y:S01]  /*0550*/  LOP3.LUT R7, R15, UR51, RZ, 0x3c, !PT ;  /* 0x000000330f077c12 */ /* 0x000fe2000f8e3cff */
[----:B------:R-:W-:Y:S01]  /*0560*/  UIMAD UR8, UR8, UR10, URZ ;  /* 0x0000000a080872a4 */ /* 0x000fe2000f8e02ff */
[----:B------:R-:W-:Y:S02]  /*0570*/  IMAD.HI.U32 R23, R27, UR7, RZ ;  /* 0x000000071b177c27 */ /* 0x000fe4000f8e00ff */
[----:B------:R-:W-:Y:S01]  /*0580*/  ISETP.LT.U32.AND P1, PT, R6, UR11, PT ;  /* 0x0000000b06007c0c */ /* 0x000fe2000bf21070 */
[----:B------:R-:W-:Y:S01]  /*0590*/  UIMAD.WIDE.U32 UR8, UR5, UR8, UR4 ;  /* 0x00000008050872a5 */ /* 0x000fe2000f8e0004 */
[----:B------:R-:W-:Y:S01]  /*05a0*/  ISETP.GE.AND P2, PT, R7, RZ, PT ;  /* 0x000000ff0700720c */ /* 0x000fe20003f46270 */
[----:B------:R-:W-:Y:S01]  /*05b0*/  IMAD.MOV R7, RZ, RZ, -R0 ;  /* 0x000000ffff077224 */ /* 0x000fe200078e0a00 */
[----:B------:R-:W-:Y:S02]  /*05c0*/  IADD3 R14, PT, PT, -R23, RZ, RZ ;  /* 0x000000ff170e7210 */ /* 0x000fe40007ffe1ff */
[----:B------:R-:W-:Y:S01]  /*05d0*/  R2UR UR4, R38 ;  /* 0x00000000260472ca */ /* 0x000fe200000e0000 */
[----:B------:R-:W-:Y:S01]  /*05e0*/  IMAD R2, R7, UR11, R8 ;  /* 0x0000000b07027c24 */ /* 0x000fe2000f8e0208 */
[----:B------:R-:W-:Y:S01]  /*05f0*/  LOP3.LUT R8, R3, UR51, RZ, 0x3c, !PT ;  /* 0x0000003303087c12 */ /* 0x000fe2000f8e3cff */
[----:B------:R-:W-:Y:S01]  /*0600*/  IMAD R27, R14, UR11, R27 ;  /* 0x0000000b0e1b7c24 */ /* 0x000fe2000f8e021b */
[----:B------:R-:W-:-:S02]  /*0610*/  R2UR UR5, R39 ;  /* 0x00000000270572ca */ /* 0x000fc400000e0000 */
[----:B------:R-:W-:Y:S01]  /*0620*/  ISETP.LT.U32.AND P5, PT, R2, UR11, PT ;  /* 0x0000000b02007c0c */ /* 0x000fe2000bfa1070 */
[----:B------:R-:W-:Y:S01]  /*0630*/  @!P1 VIADD R5, R5, 0x1 ;  /* 0x0000000105059836 */ /* 0x000fe20000000000 */
[----:B------:R-:W-:Y:S02]  /*0640*/  @!P1 IADD3 R6, PT, PT, R6, -UR11, RZ ;  /* 0x8000000b06069c10 */ /* 0x000fe4000fffe0ff */
[----:B------:R-:W-:Y:S02]  /*0650*/  ISETP.GE.AND P1, PT, R10, RZ, PT ;  /* 0x000000ff0a00720c */ /* 0x000fe40003f26270 */
[----:B------:R-:W-:Y:S02]  /*0660*/  ISETP.GE.U32.AND P3, PT, R6, UR11, PT ;  /* 0x0000000b06007c0c */ /* 0x000fe4000bf66070 */
[----:B------:R-:W-:Y:S02]  /*0670*/  IABS R6, UR53 ;  /* 0x0000003500067c13 */ /* 0x000fe40008000000 */
[----:B------:R-:W-:-:S02]  /*0680*/  IABS R10, R19 ;  /* 0x00000013000a7213 */ /* 0x000fc40000000000 */
[----:B------:R-:W-:Y:S01]  /*0690*/  MOV R7, R6 ;  /* 0x0000000600077202 */ /* 0x000fe20000000f00 */
[----:B------:R-:W-:Y:S01]  /*06a0*/  IMAD.MOV R6, RZ, RZ, -R4 ;  /* 0x000000ffff067224 */ /* 0x000fe200078e0a04 */
[----:B------:R-:W-:Y:S01]  /*06b0*/  ISETP.GE.AND P4, PT, R8, RZ, PT ;  /* 0x000000ff0800720c */ /* 0x000fe20003f86270 */
[----:B------:R-:W-:Y:S01]  /*06c0*/  @!P5 VIADD R2, R2, -UR11 ;  /* 0x8000000b0202dc36 */ /* 0x000fe20008000000 */
[----:B------:R-:W-:Y:S01]  /*06d0*/  SHF.R.S64 R8, RZ, 0x1e, R26 ;  /* 0x0000001eff087819 */ /* 0x000fe2000000101a */
[----:B------:R-:W-:Y:S01]  /*06e0*/  IMAD R6, R6, UR11, R9 ;  /* 0x0000000b06067c24 */ /* 0x000fe2000f8e0209 */
[----:B------:R-:W-:Y:S01]  /*06f0*/  R2UR UR12, R7 ;  /* 0x00000000070c72ca */ /* 0x000fe200000e0000 */
[----:B------:R-:W-:Y:S01]  /*0700*/  @!P5 VIADD R0, R0, 0x1 ;  /* 0x000000010000d836 */ /* 0x000fe20000000000 */
[----:B------:R-:W-:Y:S01]  /*0710*/  @P3 IADD3 R5, PT, PT, R5, 0x1, RZ ;  /* 0x0000000105053810 */ /* 0x000fe20007ffe0ff */
[----:B------:R-:W-:Y:S01]  /*0720*/  IMAD.HI.U32 R11, R10, UR7, RZ ;  /* 0x000000070a0b7c27 */ /* 0x000fe2000f8e00ff */
[----:B------:R-:W-:-:S02]  /*0730*/  ISETP.GE.U32.AND P3, PT, R2, UR11, PT ;  /* 0x0000000b02007c0c */ /* 0x000fc4000bf66070 */
[----:B------:R-:W-:Y:S01]  /*0740*/  LOP3.LUT R2, R17, UR51, RZ, 0x3c, !PT ;  /* 0x0000003311027c12 */ /* 0x000fe2000f8e3cff */
[----:B------:R-:W-:Y:S01]  /*0750*/  @!P2 IMAD.MOV R5, RZ, RZ, -R5 ;  /* 0x000000ffff05a224 */ /* 0x000fe200078e0a05 */
[----:B------:R-:W-:Y:S02]  /*0760*/  ISETP.LT.U32.AND P2, PT, R6, UR11, PT ;  /* 0x0000000b06007c0c */ /* 0x000fe4000bf41070 */
[----:B------:R-:W-:Y:S02]  /*0770*/  ISETP.GE.AND P5, PT, R2, RZ, PT ;  /* 0x000000ff0200720c */ /* 0x000fe40003fa6270 */
[----:B------:R-:W-:Y:S02]  /*0780*/  SEL R12, R25, R5, !P6 ;  /* 0x00000005190c7207 */ /* 0x000fe40007000000 */
[----:B------:R-:W-:-:S03]  /*0790*/  IADD3 R5, PT, PT, -R11, RZ, RZ ;  /* 0x000000ff0b057210 */ /* 0x000fc60007ffe1ff */
[----:B------:R-:W-:Y:S02]  /*07a0*/  IMAD.MOV R16, RZ, RZ, -R12 ;  /* 0x000000ffff107224 */ /* 0x000fe400078e0a0c */
[----:B------:R-:W-:Y:S02]  /*07b0*/  @P3 VIADD R0, R0, 0x1 ;  /* 0x0000000100003836 */ /* 0x000fe40000000000 */
[----:B------:R-:W-:Y:S02]  /*07c0*/  IMAD R16, R16, UR51, R15 ;  /* 0x0000003310107c24 */ /* 0x000fe4000f8e020f */
[----:B------:R-:W-:Y:S01]  /*07d0*/  @!P2 VIADD R6, R6, -UR11 ;  /* 0x8000000b0606ac36 */ /* 0x000fe20008000000 */
[----:B------:R-:W-:Y:S01]  /*07e0*/  @!P0 IADD3 R0, PT, PT, -R0, RZ, RZ ;  /* 0x000000ff00008210 */ /* 0x000fe20007ffe1ff */
[----:B------:R-:W-:Y:S01]  /*07f0*/  IMAD R10, R5, UR11, R10 ;  /* 0x0000000b050a7c24 */ /* 0x000fe2000f8e020a */
[----:B------:R-:W-:Y:S01]  /*0800*/  IABS R2, R16 ;  /* 0x0000001000027213 */ /* 0x000fe20000000000 */
[----:B------:R-:W-:Y:S01]  /*0810*/  @!P2 VIADD R4, R4, 0x1 ;  /* 0x000000010404a836 */ /* 0x000fe20000000000 */
[----:B------:R-:W-:-:S02]  /*0820*/  ISETP.GE.U32.AND P3, PT, R6, UR11, PT ;  /* 0x0000000b06007c0c */ /* 0x000fc4000bf66070 */
[----:B------:R-:W-:Y:S01]  /*0830*/  IADD3 R8, P0, PT, R8, UR40, RZ ;  /* 0x0000002808087c10 */ /* 0x000fe2000ff1e0ff */
[----:B------:R-:W-:Y:S01]  /*0840*/  IMAD.HI.U32 R21, R2, UR9, RZ ;  /* 0x0000000902157c27 */ /* 0x000fe2000f8e00ff */
[----:B------:R-:W-:Y:S02]  /*0850*/  SHF.R.S64 R6, RZ, 0x1e, R15 ;  /* 0x0000001eff067819 */ /* 0x000fe4000000100f */
[----:B------:R-:W-:Y:S01]  /*0860*/  LEA.HI.X.SX32 R9, R26, UR41, 0x2, P0 ;  /* 0x000000291a097c11 */ /* 0x000fe200080f16ff */
[----:B------:R-:W-:Y:S01]  /*0870*/  IMAD.MOV R7, RZ, RZ, -R21 ;  /* 0x000000ffff077224 */ /* 0x000fe200078e0a15 */
[----:B------:R-:W-:Y:S02]  /*0880*/  IADD3 R6, P0, PT, R6, UR40, RZ ;  /* 0x0000002806067c10 */ /* 0x000fe4000ff1e0ff */
[----:B------:R-:W-:Y:S01]  /*0890*/  SEL R13, R25, R0, !P6 ;  /* 0x00000000190d7207 */ /* 0x000fe20007000000 */
[----:B------:R-:W-:Y:S01]  /*08a0*/  IMAD R0, R7, UR10, R2 ;  /* 0x0000000a07007c24 */ /* 0x000fe2000f8e0202 */
[----:B------:R-:W-:Y:S01]  /*08b0*/  LEA.HI.X.SX32 R7, R15, UR41, 0x2, P0 ;  /* 0x000000290f077c11 */ /* 0x000fe200080f16ff */
[----:B------:R-:W-:Y:S01]  /*08c0*/  @P3 VIADD R4, R4, 0x1 ;  /* 0x0000000104043836 */ /* 0x000fe20000000000 */
[----:B------:R-:W-:Y:S01]  /*08d0*/  ISETP.LT.U32.AND P0, PT, R10, UR11, PT ;  /* 0x0000000b0a007c0c */ /* 0x000fe2000bf01070 */
[----:B------:R-:W-:Y:S01]  /*08e0*/  IMAD.MOV R5, RZ, RZ, -R13 ;  /* 0x000000ffff057224 */ /* 0x000fe200078e0a0d */
[----:B------:R-:W-:Y:S01]  /*08f0*/  ISETP.LT.U32.AND P2, PT, R0, UR10, PT ;  /* 0x0000000a00007c0c */ /* 0x000fe2000bf41070 */
[----:B------:R-:W-:Y:S01]  /*0900*/  IMAD.MOV.U32 R22, RZ, RZ, R4 ;  /* 0x000000ffff167224 */ /* 0x000fe200078e0004 */
[----:B------:R-:W-:Y:S01]  /*0910*/  IADD3 R2, PT, PT, R26, 0xa0, RZ ;  /* 0x000000a01a027810 */ /* 0x000fe20007ffe0ff */
[----:B------:R-:W-:Y:S01]  /*0920*/  IMAD R20, R5, UR51, R26 ;  /* 0x0000003305147c24 */ /* 0x000fe2000f8e021a */
[----:B------:R-:W-:Y:S01]  /*0930*/  SHF.R.S64 R4, RZ, 0x1e, R3 ;  /* 0x0000001eff047819 */ /* 0x000fe20000001003 */
[----:B------:R-:W-:Y:S01]  /*0940*/  @!P4 IMAD.MOV R22, RZ, RZ, -R22 ;  /* 0x000000ffff16c224 */ /* 0x000fe200078e0a16 */
[----:B------:R-:W-:Y:S01]  /*0950*/  LOP3.LUT R5, R2, UR51, RZ, 0x3c, !PT ;  /* 0x0000003302057c12 */ /* 0x000fe2000f8e3cff */
[----:B------:R0:W2:Y:S01]  /*0960*/  LDG.E R7, desc[UR14][R6.64] ;  /* 0x0000000e06077981 */ /* 0x0000a2000c1e1900 */
[----:B------:R-:W-:-:S02]  /*0970*/  IABS R15, R20 ;  /* 0x00000014000f7213 */ /* 0x000fc40000000000 */
[----:B------:R-:W-:Y:S01]  /*0980*/  IADD3 R4, P4, PT, R4, UR40, RZ ;  /* 0x0000002804047c10 */ /* 0x000fe2000ff9e0ff */
[----:B------:R-:W-:Y:S01]  /*0990*/  @!P0 VIADD R10, R10, -UR11 ;  /* 0x8000000b0a0a8c36 */ /* 0x000fe20008000000 */
[----:B------:R-:W-:Y:S01]  /*09a0*/  ISETP.GE.AND P3, PT, R5, RZ, PT ;  /* 0x000000ff0500720c */ /* 0x000fe20003f66270 */
[----:B------:R-:W-:Y:S01]  /*09b0*/  IMAD.HI.U32 R14, R15, UR9, RZ ;  /* 0x000000090f0e7c27 */ /* 0x000fe2000f8e00ff */
[----:B------:R-:W-:Y:S02]  /*09c0*/  @!P2 IADD3 R0, PT, PT, R0, -UR10, RZ ;  /* 0x8000000a0000ac10 */ /* 0x000fe4000fffe0ff */
[----:B------:R-:W-:Y:S01]  /*09d0*/  @!P2 IADD3 R21, PT, PT, R21, 0x1, RZ ;  /* 0x000000011515a810 */ /* 0x000fe20007ffe0ff */
[----:B------:R-:W-:Y:S01]  /*09e0*/  IMAD.MOV R18, RZ, RZ, -R14 ;  /* 0x000000ffff127224 */ /* 0x000fe200078e0a0e */
[----:B------:R-:W-:Y:S01]  /*09f0*/  ISETP.GE.U32.AND P2, PT, R10, UR11, PT ;  /* 0x0000000b0a007c0c */ /* 0x000fe2000bf46070 */
[----:B------:R-:W-:Y:S01]  /*0a00*/  @!P0 VIADD R11, R11, 0x1 ;  /* 0x000000010b0b8836 */ /* 0x000fe20000000000 */
[----:B------:R-:W1:Y:S01]  /*0a10*/  I2F.RP R10, UR12 ;  /* 0x0000000c000a7d06 */ /* 0x000e620008209400 */
[----:B------:R-:W-:Y:S01]  /*0a20*/  IMAD R15, R18, UR10, R15 ;  /* 0x0000000a120f7c24 */ /* 0x000fe2000f8e020f */
[----:B------:R-:W-:-:S02]  /*0a30*/  LEA.HI.X.SX32 R5, R3, UR41, 0x2, P4 ;  /* 0x0000002903057c11 */ /* 0x000fc4000a0f16ff */
[----:B------:R-:W-:Y:S01]  /*0a40*/  ISETP.GE.U32.AND P4, PT, R0, UR10, PT ;  /* 0x0000000a00007c0c */ /* 0x000fe2000bf86070 */
[----:B------:R-:W-:Y:S01]  /*0a50*/  VIADD R0, R26, 0xc0 ;  /* 0x000000c01a007836 */ /* 0x000fe20000000000 */
[----:B------:R-:W-:Y:S01]  /*0a60*/  IABS R29, R2 ;  /* 0x00000002001d7213 */ /* 0x000fe20000000000 */
[----:B------:R-:W3:Y:S01]  /*0a70*/  LDG.E R4, desc[UR16][R4.64] ;  /* 0x0000001004047981 */ /* 0x000ee2000c1e1900 */
[----:B------:R-:W-:Y:S02]  /*0a80*/  ISETP.LT.U32.AND P0, PT, R27, UR11, PT ;  /* 0x0000000b1b007c0c */ /* 0x000fe4000bf01070 */
[----:B------:R-:W-:Y:S01]  /*0a90*/  LOP3.LUT R18, R0, UR51, RZ, 0x3c, !PT ;  /* 0x0000003300127c12 */ /* 0x000fe2000f8e3cff */
[----:B------:R-:W-:Y:S01]  /*0aa0*/  @P2 VIADD R11, R11, 0x1 ;  /* 0x000000010b0b2836 */ /* 0x000fe20000000000 */
[----:B------:R-:W-:Y:S01]  /*0ab0*/  ISETP.LT.U32.AND P2, PT, R15, UR10, PT ;  /* 0x0000000a0f007c0c */ /* 0x000fe2000bf41070 */
[----:B------:R-:W-:Y:S01]  /*0ac0*/  IMAD.HI.U32 R28, R29, UR7, RZ ;  /* 0x000000071d1c7c27 */ /* 0x000fe2000f8e00ff */
[----:B-1----:R-:W1:Y:S01]  /*0ad0*/  MUFU.RCP R10, R10 ;  /* 0x0000000a000a7308 */ /* 0x002e620000001000 */
[----:B------:R-:W-:-:S02]  /*0ae0*/  SHF.R.S64 R30, RZ, 0x1e, R19 ;  /* 0x0000001eff1e7819 */ /* 0x000fc40000001013 */
[----:B------:R-:W-:Y:S02]  /*0af0*/  @P4 IADD3 R21, PT, PT, R21, 0x1, RZ ;  /* 0x0000000115154810 */ /* 0x000fe40007ffe0ff */
[----:B------:R-:W-:Y:S02]  /*0b00*/  ISETP.GE.AND P4, PT, R18, RZ, PT ;  /* 0x000000ff1200720c */ /* 0x000fe40003f86270 */
[----:B------:R4:W5:Y:S01]  /*0b10*/  LDG.E R18, desc[UR4][R8.64] ;  /* 0x0000000408127981 */ /* 0x000962000c1e1900 */
[----:B------:R-:W-:-:S03]  /*0b20*/  IMAD.MOV R24, RZ, RZ, -R28 ;  /* 0x000000ffff187224 */ /* 0x000fc600078e0a1c */
[----:B------:R-:W-:Y:S01]  /*0b30*/  @!P2 VIADD R14, R14, 0x1 ;  /* 0x000000010e0ea836 */ /* 0x000fe20000000000 */
[----:B------:R-:W-:Y:S02]  /*0b40*/  @!P2 IADD3 R15, PT, PT, R15, -UR10, RZ ;  /* 0x8000000a0f0fac10 */ /* 0x000fe4000fffe0ff */
[----:B0-----:R-:W-:Y:S02]  /*0b50*/  LOP3.LUT R6, R16, UR52, RZ, 0x3c, !PT ;  /* 0x0000003410067c12 */ /* 0x001fe4000f8e3cff */
[----:B----4-:R-:W-:Y:S01]  /*0b60*/  IADD3 R8, P2, PT, R30, UR40, RZ ;  /* 0x000000281e087c10 */ /* 0x010fe2000ff5e0ff */
[----:B------:R-:W-:-:S03]  /*0b70*/  IMAD R29, R24, UR11, R29 ;  /* 0x0000000b181d7c24 */ /* 0x000fc6000f8e021d */
[----:B------:R-:W-:Y:S01]  /*0b80*/  LEA.HI.X.SX32 R9, R19, UR41, 0x2, P2 ;  /* 0x0000002913097c11 */ /* 0x000fe200090f16ff */
[----:B------:R-:W-:Y:S01]  /*0b90*/  IMAD.MOV.U32 R24, RZ, RZ, R11 ;  /* 0x000000ffff187224 */ /* 0x000fe200078e000b */
[----:B------:R-:W-:Y:S02]  /*0ba0*/  ISETP.GE.AND P2, PT, R6, RZ, PT ;  /* 0x000000ff0600720c */ /* 0x000fe40003f46270 */
[----:B------:R-:W-:Y:S01]  /*0bb0*/  SHF.R.S64 R11, RZ, 0x1e, R17 ;  /* 0x0000001eff0b7819 */ /* 0x000fe20000001011 */
[----:B-1----:R-:W-:Y:S01]  /*0bc0*/  VIADD R6, R10, 0xffffffe ;  /* 0x0ffffffe0a067836 */ /* 0x002fe20000000000 */
[----:B------:R-:W-:Y:S02]  /*0bd0*/  @!P0 IADD3 R27, PT, PT, R27, -UR11, RZ ;  /* 0x8000000b1b1b8c10 */ /* 0x000fe4000fffe0ff */
[----:B------:R-:W-:Y:S01]  /*0be0*/  @!P0 IADD3 R23, PT, PT, R23, 0x1, RZ ;  /* 0x0000000117178810 */ /* 0x000fe20007ffe0ff */
[----:B------:R-:W-:Y:S01]  /*0bf0*/  @!P1 IMAD.MOV R24, RZ, RZ, -R24 ;  /* 0x000000ffff189224 */ /* 0x000fe200078e0a18 */
[----:B------:R-:W-:Y:S01]  /*0c00*/  IADD3 R10, P0, PT, R11, UR40, RZ ;  /* 0x000000280b0a7c10 */ /* 0x000fe2000ff1e0ff */
[----:B------:R-:W-:Y:S01]  /*0c10*/  IMAD.MOV.U32 R37, RZ, RZ, R21 ;  /* 0x000000ffff257224 */ /* 0x000fe200078e0015 */
[----:B------:R-:W-:Y:S01]  /*0c20*/  ISETP.GE.U32.AND P1, PT, R27, UR11, PT ;  /* 0x0000000b1b007c0c */ /* 0x000fe2000bf26070 */
[----:B------:R0:W4:Y:S01]  /*0c30*/  LDG.E R5, desc[UR4][R8.64] ;  /* 0x0000000408057981 */ /* 0x000122000c1e1900 */
[----:B------:R-:W-:-:S02]  /*0c40*/  SEL R27, R25, R22, !P6 ;  /* 0x00000016191b7207 */ /* 0x000fc40007000000 */
[----:B------:R-:W-:Y:S02]  /*0c50*/  LEA.HI.X.SX32 R11, R17, UR41, 0x2, P0 ;  /* 0x00000029110b7c11 */ /* 0x000fe400080f16ff */
[----:B------:R-:W-:Y:S01]  /*0c60*/  ISETP.LT.U32.AND P0, PT, R29, UR11, PT ;  /* 0x0000000b1d007c0c */ /* 0x000fe2000bf01070 */
[----:B------:R-:W-:Y:S01]  /*0c70*/  IMAD.MOV R22, RZ, RZ, -R27 ;  /* 0x000000ffff167224 */ /* 0x000fe200078e0a1b */
[----:B------:R-:W-:Y:S02]  /*0c80*/  @!P2 IADD3 R37, PT, PT, -R37, RZ, RZ ;  /* 0x000000ff2525a210 */ /* 0x000fe40007ffe1ff */
[----:B------:R-:W-:Y:S01]  /*0c90*/  ISETP.GE.U32.AND P2, PT, R15, UR10, PT ;  /* 0x0000000a0f007c0c */ /* 0x000fe2000bf46070 */
[----:B------:R-:W-:Y:S01]  /*0ca0*/  IMAD R35, R22, UR51, R3 ;  /* 0x0000003316237c24 */ /* 0x000fe2000f8e0203 */
[----:B------:R-:W-:Y:S02]  /*0cb0*/  SEL R22, R25, R24, !P6 ;  /* 0x0000001819167207 */ /* 0x000fe40007000000 */
[----:B------:R-:W-:-:S02]  /*0cc0*/  IABS R30, R0 ;  /* 0x00000000001e7213 */ /* 0x000fc40000000000 */
[----:B------:R-:W-:Y:S01]  /*0cd0*/  IABS R3, R35 ;  /* 0x0000002300037213 */ /* 0x000fe20000000000 */
[----:B0-----:R-:W-:Y:S02]  /*0ce0*/  IMAD.MOV R8, RZ, RZ, -R22 ;  /* 0x000000ffff087224 */ /* 0x001fe400078e0a16 */
[----:B------:R-:W-:Y:S01]  /*0cf0*/  @!P0 IADD3 R29, PT, PT, R29, -UR11, RZ ;  /* 0x8000000b1d1d8c10 */ /* 0x000fe2000fffe0ff */
[----:B------:R-:W-:Y:S01]  /*0d00*/  IMAD.HI.U32 R32, R30, UR7, RZ ;  /* 0x000000071e207c27 */ /* 0x000fe2000f8e00ff */
[----:B------:R0:W1:Y:S03]  /*0d10*/  F2I.FTZ.U32.TRUNC.NTZ R31, R6 ;  /* 0x00000006001f7305 */ /* 0x000066000021f000 */
[----:B------:R-:W-:Y:S01]  /*0d20*/  @P2 VIADD R14, R14, 0x1 ;  /* 0x000000010e0e2836 */ /* 0x000fe20000000000 */
[----:B------:R-:W-:Y:S01]  /*0d30*/  ISETP.GE.U32.AND P2, PT, R29, UR11, PT ;  /* 0x0000000b1d007c0c */ /* 0x000fe2000bf46070 */
[----:B------:R-:W-:-:S02]  /*0d40*/  @P1 VIADD R23, R23, 0x1 ;  /* 0x0000000117171836 */ /* 0x000fc40000000000 */
[----:B------:R-:W-:Y:S01]  /*0d50*/  IMAD R19, R8, UR51, R19 ;  /* 0x0000003308137c24 */ /* 0x000fe2000f8e0213 */
[----:B------:R-:W-:Y:S01]  /*0d60*/  LOP3.LUT R9, R20, UR52, RZ, 0x3c, !PT ;  /* 0x0000003414097c12 */ /* 0x000fe2000f8e3cff */
[----:B------:R-:W-:Y:S01]  /*0d70*/  IMAD.HI.U32 R8, R3, UR9, RZ ;  /* 0x0000000903087c27 */ /* 0x000fe2000f8e00ff */
[----:B0-----:R0:W3:Y:S03]  /*0d80*/  LDG.E R6, desc[UR14][R10.64] ;  /* 0x0000000e0a067981 */ /* 0x0010e6000c1e1900 */
[----:B------:R-:W-:Y:S01]  /*0d90*/  IMAD.MOV R21, RZ, RZ, -R32 ;  /* 0x000000ffff157224 */ /* 0x000fe200078e0a20 */
[----:B------:R-:W-:Y:S02]  /*0da0*/  @!P5 IADD3 R23, PT, PT, -R23, RZ, RZ ;  /* 0x000000ff1717d210 */ /* 0x000fe40007ffe1ff */
[----:B------:R-:W-:Y:S01]  /*0db0*/  ISETP.GE.AND P5, PT, R9, RZ, PT ;  /* 0x000000ff0900720c */ /* 0x000fe20003fa6270 */
[----:B------:R-:W-:-:S02]  /*0dc0*/  IMAD R30, R21, UR11, R30 ;  /* 0x0000000b151e7c24 */ /* 0x000fc4000f8e021e */
[----:B0-----:R-:W-:Y:S01]  /*0dd0*/  IMAD.MOV R10, RZ, RZ, -R8 ;  /* 0x000000ffff0a7224 */ /* 0x001fe200078e0a08 */
[----:B------:R-:W-:Y:S01]  /*0de0*/  SEL R21, R25, R23, !P6 ;  /* 0x0000001719157207 */ /* 0x000fe20007000000 */
[----:B------:R-:W-:Y:S02]  /*0df0*/  @!P0 VIADD R28, R28, 0x1 ;  /* 0x000000011c1c8836 */ /* 0x000fe40000000000 */
[----:B------:R-:W-:Y:S01]  /*0e00*/  IMAD R3, R10, UR10, R3 ;  /* 0x0000000a0a037c24 */ /* 0x000fe2000f8e0203 */
[----:B------:R-:W-:Y:S01]  /*0e10*/  ISETP.LT.U32.AND P1, PT, R30, UR11, PT ;  /* 0x0000000b1e007c0c */ /* 0x000fe2000bf21070 */
[----:B------:R-:W-:Y:S01]  /*0e20*/  @P2 VIADD R28, R28, 0x1 ;  /* 0x000000011c1c2836 */ /* 0x000fe20000000000 */
[----:B------:R-:W-:Y:S02]  /*0e30*/  IABS R11, R19 ;  /* 0x00000013000b7213 */ /* 0x000fe40000000000 */
[----:B------:R-:W-:Y:S02]  /*0e40*/  IADD3 R24, PT, PT, -R21, RZ, RZ ;  /* 0x000000ff15187210 */ /* 0x000fe40007ffe1ff */
[----:B------:R-:W-:-:S02]  /*0e50*/  ISETP.LT.U32.AND P2, PT, R3, UR10, PT ;  /* 0x0000000a03007c0c */ /* 0x000fc4000bf41070 */
[----:B-1----:R-:W-:Y:S01]  /*0e60*/  R2UR UR5, R31 ;  /* 0x000000001f0572ca */ /* 0x002fe200000e0000 */
[----:B------:R-:W-:-:S04]  /*0e70*/  IMAD.HI.U32 R9, R11, UR9, RZ ;  /* 0x000000090b097c27 */ /* 0x000fc8000f8e00ff */
[----:B------:R-:W-:Y:S01]  /*0e80*/  IMAD R17, R24, UR51, R17 ;  /* 0x0000003318117c24 */ /* 0x000fe2000f8e0211 */
[----:B------:R-:W-:Y:S01]  /*0e90*/  LOP3.LUT R24, RZ, UR52, RZ, 0x33, !PT ;  /* 0x00000034ff187c12 */ /* 0x000fe2000f8e33ff */
[----:B------:R-:W-:Y:S01]  /*0ea0*/  @!P5 IMAD.MOV R14, RZ, RZ, -R14 ;  /* 0x000000ffff0ed224 */ /* 0x000fe200078e0a0e */
[----:B------:R-:W-:Y:S01]  /*0eb0*/  ISETP.NE.AND P5, PT, RZ, UR52, PT ;  /* 0x00000034ff007c0c */ /* 0x000fe2000bfa5270 */
[----:B------:R-:W-:Y:S01]  /*0ec0*/  @!P1 VIADD R30, R30, -UR11 ;  /* 0x8000000b1e1e9c36 */ /* 0x000fe20008000000 */
[----:B------:R-:W-:Y:S02]  /*0ed0*/  IADD3 R10, PT, PT, -R9, RZ, RZ ;  /* 0x000000ff090a7210 */ /* 0x000fe40007ffe1ff */
[----:B------:R-:W-:Y:S02]  /*0ee0*/  SEL R29, R24, R14, !P5 ;  /* 0x0000000e181d7207 */ /* 0x000fe40006800000 */
[----:B------:R-:W-:Y:S01]  /*0ef0*/  @!P2 IADD3 R3, PT, PT, R3, -UR10, RZ ;  /* 0x8000000a0303ac10 */ /* 0x000fe2000fffe0ff */
[----:B------:R-:W-:Y:S01]  /*0f00*/  IMAD R10, R10, UR10, R11 ;  /* 0x0000000a0a0a7c24 */ /* 0x000fe2000f8e020b */
[----:B------:R-:W-:Y:S01]  /*0f10*/  SEL R37, R24, R37, !P5 ;  /* 0x0000002518257207 */ /* 0x000fe20006800000 */
[----:B------:R-:W-:Y:S01]  /*0f20*/  UIADD3 UR6, UPT, UPT, URZ, -UR5, URZ ;  /* 0x80000005ff067290 */ /* 0x000fe2000fffe0ff */
[----:B------:R-:W-:Y:S01]  /*0f30*/  ISETP.GE.U32.AND P0, PT, R30, UR11, PT ;  /* 0x0000000b1e007c0c */ /* 0x000fe2000bf06070 */
[----:B------:R-:W-:-:S02]  /*0f40*/  IMAD.MOV R11, RZ, RZ, -R29 ;  /* 0x000000ffff0b7224 */ /* 0x000fc400078e0a1d */
[----:B------:R-:W-:Y:S01]  /*0f50*/  @!P1 VIADD R32, R32, 0x1 ;  /* 0x0000000120209836 */ /* 0x000fe20000000000 */
[----:B------:R-:W-:Y:S01]  /*0f60*/  ISETP.GE.U32.AND P1, PT, R3, UR10, PT ;  /* 0x0000000a03007c0c */ /* 0x000fe2000bf26070 */
[----:B------:R-:W-:Y:S01]  /*0f70*/  UIMAD UR6, UR6, UR12, URZ ;  /* 0x0000000c060672a4 */ /* 0x000fe2000f8e02ff */
[----:B------:R-:W-:Y:S01]  /*0f80*/  IADD3 R3, PT, PT, -R37, RZ, RZ ;  /* 0x000000ff25037210 */ /* 0x000fe20007ffe1ff */
[----:B------:R-:W-:Y:S01]  /*0f90*/  IMAD R20, R11, UR52, R20 ;  /* 0x000000340b147c24 */ /* 0x000fe2000f8e0214 */
[----:B------:R-:W-:Y:S01]  /*0fa0*/  UMOV UR4, URZ ;  /* 0x000000ff00047c82 */ /* 0x000fe20008000000 */
[----:B------:R-:W-:Y:S01]  /*0fb0*/  @!P3 IMAD.MOV R28, RZ, RZ, -R28 ;  /* 0x000000ffff1cb224 */ /* 0x000fe200078e0a1c */
[----:B------:R-:W-:Y:S01]  /*0fc0*/  UIMAD.WIDE.U32 UR4, UR5, UR6, UR4 ;  /* 0x00000006050472a5 */ /* 0x000fe2000f8e0004 */
[----:B------:R-:W-:Y:S01]  /*0fd0*/  IMAD R16, R3, UR52, R16 ;  /* 0x0000003403107c24 */ /* 0x000fe2000f8e0210 */
[----:B------:R-:W-:Y:S01]  /*0fe0*/  IABS R3, R20 ;  /* 0x0000001400037213 */ /* 0x000fe20000000000 */
[----:B------:R-:W-:Y:S01]  /*0ff0*/  @P0 VIADD R32, R32, 0x1 ;  /* 0x0000000120200836 */ /* 0x000fe20000000000 */
[----:B------:R-:W-:-:S02]  /*1000*/  IABS R31, R17 ;  /* 0x00000011001f7213 */ /* 0x000fc40000000000 */
[----:B------:R-:W-:Y:S01]  /*1010*/  SEL R23, R25, R28, !P6 ;  /* 0x0000001c19177207 */ /* 0x000fe20007000000 */
[----:B------:R-:W-:Y:S01]  /*1020*/  IMAD.HI.U32 R42, R3, UR5, RZ ;  /* 0x00000005032a7c27 */ /* 0x000fe2000f8e00ff */
[----:B------:R-:W-:Y:S02]  /*1030*/  LOP3.LUT R15, R35, UR52, RZ, 0x3c, !PT ;  /* 0x00000034230f7c12 */ /* 0x000fe4000f8e3cff */
[----:B------:R-:W-:Y:S01]  /*1040*/  ISETP.LT.U32.AND P0, PT, R10, UR10, PT ;  /* 0x0000000a0a007c0c */ /* 0x000fe2000bf01070 */
[----:B------:R-:W-:Y:S01]  /*1050*/  IMAD.MOV R11, RZ, RZ, -R23 ;  /* 0x000000ffff0b7224 */ /* 0x000fe200078e0a17 */
[----:B------:R-:W-:Y:S01]  /*1060*/  ISETP.GE.AND P3, PT, R15, RZ, PT ;  /* 0x000000ff0f00720c */ /* 0x000fe20003f66270 */
[----:B------:R-:W-:Y:S01]  /*1070*/  IMAD.HI.U32 R30, R31, UR9, RZ ;  /* 0x000000091f1e7c27 */ /* 0x000fe2000f8e00ff */
[----:B------:R-:W-:-:S03]  /*1080*/  IABS R15, R16 ;  /* 0x00000010000f7213 */ /* 0x000fc60000000000 */
[----:B------:R-:W-:Y:S01]  /*1090*/  IMAD.MOV R14, RZ, RZ, -R42 ;  /* 0x000000ffff0e7224 */ /* 0x000fe200078e0a2a */
[----:B------:R-:W-:Y:S01]  /*10a0*/  @!P2 IADD3 R8, PT, PT, R8, 0x1, RZ ;  /* 0x000000010808a810 */ /* 0x000fe20007ffe0ff */
[----:B------:R-:W-:Y:S02]  /*10b0*/  IMAD.MOV R28, RZ, RZ, -R30 ;  /* 0x000000ffff1c7224 */ /* 0x000fe400078e0a1e */
[----:B------:R-:W-:Y:S01]  /*10c0*/  IMAD R52, R11, UR51, R2 ;  /* 0x000000330b347c24 */ /* 0x000fe2000f8e0202 */
[----:B------:R-:W-:Y:S01]  /*10d0*/  MOV R11, R15 ;  /* 0x0000000f000b7202 */ /* 0x000fe20000000f00 */
[----:B------:R-:W-:Y:S01]  /*10e0*/  IMAD R3, R14, UR12, R3 ;  /* 0x0000000c0e037c24 */ /* 0x000fe2000f8e0203 */
[----:B------:R-:W-:Y:S01]  /*10f0*/  @P1 IADD3 R8, PT, PT, R8, 0x1, RZ ;  /* 0x0000000108081810 */ /* 0x000fe20007ffe0ff */
[----:B------:R-:W-:Y:S01]  /*1100*/  IMAD R31, R28, UR10, R31 ;  /* 0x0000000a1c1f7c24 */ /* 0x000fe2000f8e021f */
[----:B------:R-:W-:Y:S01]  /*1110*/  LOP3.LUT R33, R19, UR52, RZ, 0x3c, !PT ;  /* 0x0000003413217c12 */ /* 0x000fe2000f8e3cff */
[----:B------:R-:W-:Y:S01]  /*1120*/  IMAD.MOV.U32 R28, RZ, RZ, R32 ;  /* 0x000000ffff1c7224 */ /* 0x000fe200078e0020 */
[----:B------:R-:W-:Y:S01]  /*1130*/  ISETP.LT.U32.AND P1, PT, R3, UR12, PT ;  /* 0x0000000c03007c0c */ /* 0x000fe2000bf21070 */
[----:B------:R-:W-:-:S02]  /*1140*/  @!P0 VIADD R10, R10, -UR10 ;  /* 0x8000000a0a0a8c36 */ /* 0x000fc40008000000 */
[----:B------:R-:W-:Y:S01]  /*1150*/  IMAD.HI.U32 R36, R11, UR5, RZ ;  /* 0x000000050b247c27 */ /* 0x000fe2000f8e00ff */
[----:B------:R-:W-:-:S03]  /*1160*/  ISETP.GE.AND P2, PT, R33, RZ, PT ;  /* 0x000000ff2100720c */ /* 0x000fc60003f46270 */
[----:B------:R-:W-:Y:S01]  /*1170*/  @!P4 IMAD.MOV R28, RZ, RZ, -R28 ;  /* 0x000000ffff1cc224 */ /* 0x000fe200078e0a1c */
[----:B------:R-:W-:Y:S01]  /*1180*/  ISETP.GE.U32.AND P4, PT, R10, UR10, PT ;  /* 0x0000000a0a007c0c */ /* 0x000fe2000bf86070 */
[----:B------:R-:W-:Y:S01]  /*1190*/  IMAD.MOV R14, RZ, RZ, -R36 ;  /* 0x000000ffff0e7224 */ /* 0x000fe200078e0a24 */
[----:B------:R-:W-:Y:S02]  /*11a0*/  IABS R33, R52 ;  /* 0x0000003400217213 */ /* 0x000fe40000000000 */
[----:B------:R-:W-:Y:S01]  /*11b0*/  @!P3 IADD3 R8, PT, PT, -R8, RZ, RZ ;  /* 0x000000ff0808b210 */ /* 0x000fe20007ffe1ff */
[----:B------:R-:W-:Y:S01]  /*11c0*/  IMAD R11, R14, UR12, R11 ;  /* 0x0000000c0e0b7c24 */ /* 0x000fe2000f8e020b */
[----:B------:R-:W-:Y:S01]  /*11d0*/  ISETP.LT.U32.AND P3, PT, R31, UR10, PT ;  /* 0x0000000a1f007c0c */ /* 0x000fe2000bf61070 */
[----:B------:R-:W-:Y:S01]  /*11e0*/  IMAD.HI.U32 R32, R33, UR9, RZ ;  /* 0x0000000921207c27 */ /* 0x000fe2000f8e00ff */
[----:B------:R-:W-:Y:S02]  /*11f0*/  SEL R41, R24, R8, !P5 ;  /* 0x0000000818297207 */ /* 0x000fe40006800000 */
[----:B------:R-:W-:Y:S01]  /*1200*/  SEL R28, R25, R28, !P6 ;  /* 0x0000001c191c7207 */ /* 0x000fe20007000000 */
[----:B------:R-:W-:Y:S01]  /*1210*/  @!P1 VIADD R42, R42, 0x1 ;  /* 0x000000012a2a9836 */ /* 0x000fe20000000000 */
[----:B------:R-:W-:-:S02]  /*1220*/  @!P1 IADD3 R3, PT, PT, R3, -UR12, RZ ;  /* 0x8000000c03039c10 */ /* 0x000fc4000fffe0ff */
[----:B------:R-:W-:Y:S01]  /*1230*/  @!P0 IADD3 R9, PT, PT, R9, 0x1, RZ ;  /* 0x0000000109098810 */ /* 0x000fe20007ffe0ff */
[----:B------:R-:W-:Y:S01]  /*1240*/  IMAD.MOV R10, RZ, RZ, -R32 ;  /* 0x000000ffff0a7224 */ /* 0x000fe200078e0a20 */
[----:B------:R-:W-:Y:S01]  /*1250*/  ISETP.LT.U32.AND P1, PT, R11, UR12, PT ;  /* 0x0000000c0b007c0c */ /* 0x000fe2000bf21070 */
[----:B------:R-:W-:Y:S02]  /*1260*/  IMAD.MOV R14, RZ, RZ, -R41 ;  /* 0x000000ffff0e7224 */ /* 0x000fe400078e0a29 */
[----:B------:R-:W-:Y:S02]  /*1270*/  IMAD.MOV R15, RZ, RZ, -R28 ;  /* 0x000000ffff0f7224 */ /* 0x000fe400078e0a1c */
[----:B------:R-:W-:Y:S02]  /*1280*/  @P4 VIADD R9, R9, 0x1 ;  /* 0x0000000109094836 */ /* 0x000fe40000000000 */
[----:B------:R-:W-:Y:S02]  /*1290*/  IMAD R33, R10, UR10, R33 ;  /* 0x0000000a0a217c24 */ /* 0x000fe4000f8e0221 */
[----:B------:R-:W-:-:S02]  /*12a0*/  IMAD R14, R14, UR52, R35 ;  /* 0x000000340e0e7c24 */ /* 0x000fc4000f8e0223 */
[----:B------:R-:W-:Y:S01]  /*12b0*/  IMAD R10, R15, UR51, R0 ;  /* 0x000000330f0a7c24 */ /* 0x000fe2000f8e0200 */
[----:B------:R-:W-:Y:S01]  /*12c0*/  MOV R15, R9 ;  /* 0x00000009000f7202 */ /* 0x000fe20000000f00 */
[----:B------:R-:W-:Y:S01]  /*12d0*/  @!P3 VIADD R31, R31, -UR10 ;  /* 0x8000000a1f1fbc36 */ /* 0x000fe20008000000 */
[----:B------:R-:W-:Y:S02]  /*12e0*/  LOP3.LUT R34, R17, UR52, RZ, 0x3c, !PT ;  /* 0x0000003411227c12 */ /* 0x000fe4000f8e3cff */
[----:B------:R-:W-:Y:S02]  /*12f0*/  ISETP.LT.U32.AND P4, PT, R33, UR10, PT ;  /* 0x0000000a21007c0c */ /* 0x000fe4000bf81070 */
[----:B------:R-:W-:Y:S01]  /*1300*/  IABS R9, R14 ;  /* 0x0000000e00097213 */ /* 0x000fe20000000000 */
[----:B------:R-:W-:Y:S01]  /*1310*/  @!P1 VIADD R36, R36, 0x1 ;  /* 0x0000000124249836 */ /* 0x000fe20000000000 */
[----:B------:R-:W-:Y:S01]  /*1320*/  ISETP.GE.AND P0, PT, R34, RZ, PT ;  /* 0x000000ff2200720c */ /* 0x000fe20003f06270 */
[----:B------:R-:W-:Y:S01]  /*1330*/  @!P1 VIADD R11, R11, -UR12 ;  /* 0x8000000c0b0b9c36 */ /* 0x000fe20008000000 */
[----:B------:R-:W-:Y:S01]  /*1340*/  ISETP.GE.U32.AND P1, PT, R31, UR10, PT ;  /* 0x0000000a1f007c0c */ /* 0x000fe2000bf26070 */
[----:B------:R-:W-:Y:S01]  /*1350*/  IMAD.HI.U32 R34, R9, UR5, RZ ;  /* 0x0000000509227c27 */ /* 0x000fe2000f8e00ff */
[----:B------:R-:W-:-:S02]  /*1360*/  @!P2 IADD3 R15, PT, PT, -R15, RZ, RZ ;  /* 0x000000ff0f0fa210 */ /* 0x000fc40007ffe1ff */
[----:B------:R-:W-:Y:S02]  /*1370*/  ISETP.GE.U32.AND P2, PT, R3, UR12, PT ;  /* 0x0000000c03007c0c */ /* 0x000fe4000bf46070 */
[----:B------:R-:W-:Y:S02]  /*1380*/  IADD3 R40, PT, PT, -R34, RZ, RZ ;  /* 0x000000ff22287210 */ /* 0x000fe40007ffe1ff */
[----:B------:R-:W-:Y:S02]  /*1390*/  IABS R31, R10 ;  /* 0x0000000a001f7213 */ /* 0x000fe40000000000 */
[----:B------:R-:W-:Y:S01]  /*13a0*/  SHF.R.S64 R8, RZ, 0x1e, R2 ;  /* 0x0000001eff087819 */ /* 0x000fe20000001002 */
[----:B------:R-:W-:Y:S02]  /*13b0*/  @!P3 VIADD R30, R30, 0x1 ;  /* 0x000000011e1eb836 */ /* 0x000fe40000000000 */
[----:B------:R-:W-:Y:S01]  /*13c0*/  @!P4 VIADD R33, R33, -UR10 ;  /* 0x8000000a2121cc36 */ /* 0x000fe20008000000 */
[----:B------:R-:W-:Y:S01]  /*13d0*/  IADD3 R8, P3, PT, R8, UR40, RZ ;  /* 0x0000002808087c10 */ /* 0x000fe2000ff7e0ff */
[----:B------:R-:W-:-:S02]  /*13e0*/  IMAD R3, R40, UR12, R9 ;  /* 0x0000000c28037c24 */ /* 0x000fc4000f8e0209 */
[----:B------:R-:W-:Y:S01]  /*13f0*/  IMAD.HI.U32 R35, R31, UR9, RZ ;  /* 0x000000091f237c27 */ /* 0x000fe2000f8e00ff */
[----:B------:R-:W-:-:S03]  /*1400*/  LEA.HI.X.SX32 R9, R2, UR41, 0x2, P3 ;  /* 0x0000002902097c11 */ /* 0x000fc600098f16ff */
[----:B------:R-:W-:Y:S01]  /*1410*/  @P1 VIADD R30, R30, 0x1 ;  /* 0x000000011e1e1836 */ /* 0x000fe20000000000 */
[----:B------:R-:W-:Y:S01]  /*1420*/  ISETP.GE.U32.AND P1, PT, R33, UR10, PT ;  /* 0x0000000a21007c0c */ /* 0x000fe2000bf26070 */
[----:B------:R-:W-:Y:S01]  /*1430*/  IMAD.MOV R40, RZ, RZ, -R35 ;  /* 0x000000ffff287224 */ /* 0x000fe200078e0a23 */
[----:B------:R-:W-:Y:S01]  /*1440*/  LOP3.LUT R33, R52, UR52, RZ, 0x3c, !PT ;  /* 0x0000003434217c12 */ /* 0x000fe2000f8e3cff */
[----:B------:R-:W-:Y:S01]  /*1450*/  @!P4 VIADD R32, R32, 0x1 ;  /* 0x000000012020c836 */ /* 0x000fe20000000000 */
[----:B------:R-:W-:Y:S01]  /*1460*/  ISETP.LT.U32.AND P3, PT, R3, UR12, PT ;  /* 0x0000000c03007c0c */ /* 0x000fe2000bf61070 */
[----:B------:R-:W-:Y:S01]  /*1470*/  IMAD R2, R40, UR10, R31 ;  /* 0x0000000a28027c24 */ /* 0x000fe2000f8e021f */
[----:B------:R-:W-:Y:S01]  /*1480*/  @P2 IADD3 R42, PT, PT, R42, 0x1, RZ ;  /* 0x000000012a2a2810 */ /* 0x000fe20007ffe0ff */
[----:B------:R0:W3:Y:S01]  /*1490*/  LDG.E R8, desc[UR14][R8.64] ;  /* 0x0000000e08087981 */ /* 0x0000e2000c1e1900 */
[----:B------:R-:W-:Y:S02]  /*14a0*/  ISETP.GE.AND P2, PT, R33, RZ, PT ;  /* 0x000000ff2100720c */ /* 0x000fe40003f46270 */
[----:B------:R-:W-:-:S03]  /*14b0*/  ISETP.LT.U32.AND P4, PT, R2, UR10, PT ;  /* 0x0000000a02007c0c */ /* 0x000fc6000bf81070 */
[----:B------:R-:W-:Y:S01]  /*14c0*/  @P1 VIADD R32, R32, 0x1 ;  /* 0x0000000120201836 */ /* 0x000fe20000000000 */
[----:B------:R-:W-:-:S03]  /*14d0*/  ISETP.GE.U32.AND P1, PT, R11, UR12, PT ;  /* 0x0000000c0b007c0c */ /* 0x000fc6000bf26070 */
[----:B------:R-:W-:Y:S01]  /*14e0*/  @!P3 VIADD R3, R3, -UR12 ;  /* 0x8000000c0303bc36 */ /* 0x000fe20008000000 */
[----:B------:R-:W-:Y:S02]  /*14f0*/  @!P0 IADD3 R30, PT, PT, -R30, RZ, RZ ;  /* 0x000000ff1e1e8210 */ /* 0x000fe40007ffe1ff */
[C---:B------:R-:W-:Y:S01]  /*1500*/  SEL R48, R24.reuse, R15, !P5 ;  /* 0x0000000f18307207 */ /* 0x040fe20006800000 */
[----:B------:R-:W-:Y:S01]  /*1510*/  @!P2 IMAD.MOV R32, RZ, RZ, -R32 ;  /* 0x000000ffff20a224 */ /* 0x000fe200078e0a20 */
[----:B------:R-:W-:Y:S02]  /*1520*/  ISETP.GE.U32.AND P2, PT, R3, UR12, PT ;  /* 0x0000000c03007c0c */ /* 0x000fe4000bf46070 */
[----:B------:R-:W-:Y:S01]  /*1530*/  SEL R43, R24, R30, !P5 ;  /* 0x0000001e182b7207 */ /* 0x000fe20006800000 */
[----:B------:R-:W-:Y:S01]  /*1540*/  IMAD.MOV R30, RZ, RZ, -R48 ;  /* 0x000000ffff1e7224 */ /* 0x000fe200078e0a30 */
[----:B------:R-:W-:Y:S02]  /*1550*/  @!P4 IADD3 R2, PT, PT, R2, -UR10, RZ ;  /* 0x8000000a0202cc10 */ /* 0x000fe4000fffe0ff */
[----:B------:R-:W-:Y:S01]  /*1560*/  SEL R33, R24, R32, !P5 ;  /* 0x0000002018217207 */ /* 0x000fe20006800000 */
[----:B------:R-:W-:Y:S01]  /*1570*/  IMAD.MOV R32, RZ, RZ, -R43 ;  /* 0x000000ffff207224 */ /* 0x000fe200078e0a2b */
[----:B------:R-:W-:Y:S01]  /*1580*/  @P1 IADD3 R36, PT, PT, R36, 0x1, RZ ;  /* 0x0000000124241810 */ /* 0x000fe20007ffe0ff */
[----:B------:R-:W-:Y:S01]  /*1590*/  @!P3 VIADD R34, R34, 0x1 ;  /* 0x000000012222b836 */ /* 0x000fe20000000000 */
[----:B------:R-:W-:Y:S01]  /*15a0*/  ISETP.GE.U32.AND P1, PT, R2, UR10, PT ;  /* 0x0000000a02007c0c */ /* 0x000fe2000bf26070 */
[----:B------:R-:W-:Y:S01]  /*15b0*/  IMAD R19, R30, UR52, R19 ;  /* 0x000000341e137c24 */ /* 0x000fe2000f8e0213 */
[----:B------:R-:W-:Y:S01]  /*15c0*/  LOP3.LUT R2, R20, UR53, RZ, 0x3c, !PT ;  /* 0x0000003514027c12 */ /* 0x000fe2000f8e3cff */
[----:B------:R-:W-:Y:S01]  /*15d0*/  IMAD R17, R32, UR52, R17 ;  /* 0x0000003420117c24 */ /* 0x000fe2000f8e0211 */
[----:B------:R-:W-:-:S02]  /*15e0*/  SHF.R.S64 R30, RZ, 0x1e, R0 ;  /* 0x0000001eff1e7819 */ /* 0x000fc40000001000 */
[----:B------:R-:W-:Y:S02]  /*15f0*/  ISETP.GE.AND P3, PT, R2, RZ, PT ;  /* 0x000000ff0200720c */ /* 0x000fe40003f66270 */
[----:B------:R-:W-:Y:S02]  /*1600*/  @P2 IADD3 R34, PT, PT, R34, 0x1, RZ ;  /* 0x0000000122222810 */ /* 0x000fe40007ffe0ff */
[----:B------:R-:W-:Y:S02]  /*1610*/  IADD3 R30, P2, PT, R30, UR40, RZ ;  /* 0x000000281e1e7c10 */ /* 0x000fe4000ff5e0ff */
[----:B------:R-:W-:Y:S02]  /*1620*/  IABS R2, R19 ;  /* 0x0000001300027213 */ /* 0x000fe40000000000 */
[----:B------:R-:W-:Y:S02]  /*1630*/  IABS R3, R17 ;  /* 0x0000001100037213 */ /* 0x000fe40000000000 */
[----:B------:R-:W-:Y:S01]  /*1640*/  LEA.HI.X.SX32 R31, R0, UR41, 0x2, P2 ;  /* 0x00000029001f7c11 */ /* 0x000fe200090f16ff */
[----:B------:R-:W-:Y:S01]  /*1650*/  IMAD.MOV.U32 R0, RZ, RZ, R2 ;  /* 0x000000ffff007224 */ /* 0x000fe200078e0002 */
[----:B------:R-:W-:Y:S01]  /*1660*/  LOP3.LUT R11, R10, UR52, RZ, 0x3c, !PT ;  /* 0x000000340a0b7c12 */ /* 0x000fe2000f8e3cff */
[----:B------:R-:W-:Y:S01]  /*1670*/  IMAD.MOV.U32 R2, RZ, RZ, R3 ;  /* 0x000000ffff027224 */ /* 0x000fe200078e0003 */
[----:B------:R-:W-:Y:S01]  /*1680*/  LOP3.LUT R3, R14, UR53, RZ, 0x3c, !PT ;  /* 0x000000350e037c12 */ /* 0x000fe2000f8e3cff */
[----:B------:R-:W-:Y:S01]  /*1690*/  IMAD.HI.U32 R40, R0, UR5, RZ ;  /* 0x0000000500287c27 */ /* 0x000fe2000f8e00ff */
[----:B------:R-:W-:-:S02]  /*16a0*/  ISETP.GE.AND P0, PT, R11, RZ, PT ;  /* 0x000000ff0b00720c */ /* 0x000fc40003f06270 */
[----:B0-----:R-:W-:Y:S01]  /*16b0*/  LOP3.LUT R9, R16, UR53, RZ, 0x3c, !PT ;  /* 0x0000003510097c12 */ /* 0x001fe2000f8e3cff */
[----:B------:R-:W-:Y:S01]  /*16c0*/  IMAD.HI.U32 R15, R2, UR5, RZ ;  /* 0x00000005020f7c27 */ /* 0x000fe2000f8e00ff */
[----:B------:R-:W-:Y:S02]  /*16d0*/  @!P4 IADD3 R35, PT, PT, R35, 0x1, RZ ;  /* 0x000000012323c810 */ /* 0x000fe40007ffe0ff */
[----:B------:R-:W-:Y:S01]  /*16e0*/  ISETP.GE.AND P4, PT, R3, RZ, PT ;  /* 0x000000ff0300720c */ /* 0x000fe20003f86270 */
[----:B------:R-:W-:Y:S01]  /*16f0*/  IMAD.MOV R3, RZ, RZ, -R40 ;  /* 0x000000ffff037224 */ /* 0x000fe200078e0a28 */
[----:B------:R-:W-:Y:S01]  /*1700*/  ISETP.GE.AND P2, PT, R9, RZ, PT ;  /* 0x000000ff0900720c */ /* 0x000fe20003f46270 */
[----:B------:R-:W-:Y:S02]  /*1710*/  IMAD.MOV R9, RZ, RZ, -R15 ;  /* 0x000000ffff097224 */ /* 0x000fe400078e0a0f */
[----:B------:R-:W-:Y:S01]  /*1720*/  IMAD R0, R3, UR12, R0 ;  /* 0x0000000c03007c24 */ /* 0x000fe2000f8e0200 */
[----:B------:R-:W-:Y:S01]  /*1730*/  @P1 IADD3 R35, PT, PT, R35, 0x1, RZ ;  /* 0x0000000123231810 */ /* 0x000fe20007ffe0ff */
[----:B------:R-:W-:-:S02]  /*1740*/  IMAD R2, R9, UR12, R2 ;  /* 0x0000000c09027c24 */ /* 0x000fc4000f8e0202 */
[----:B------:R-:W-:Y:S01]  /*1750*/  IMAD.MOV R11, RZ, RZ, -R33 ;  /* 0x000000ffff0b7224 */ /* 0x000fe200078e0a21 */
[----:B------:R-:W-:Y:S01]  /*1760*/  ISETP.LT.U32.AND P1, PT, R0, UR12, PT ;  /* 0x0000000c00007c0c */ /* 0x000fe2000bf21070 */
[----:B------:R-:W-:Y:S01]  /*1770*/  @!P0 IMAD.MOV R35, RZ, RZ, -R35 ;  /* 0x000000ffff238224 */ /* 0x000fe200078e0a23 */
[----:B------:R-:W-:Y:S01]  /*1780*/  ISETP.LT.U32.AND P0, PT, R2, UR12, PT ;  /* 0x0000000c02007c0c */ /* 0x000fe2000bf01070 */
[----:B------:R-:W-:Y:S01]  /*1790*/  IMAD R11, R11, UR52, R52 ;  /* 0x000000340b0b7c24 */ /* 0x000fe2000f8e0234 */
[----:B------:R-:W-:Y:S01]  /*17a0*/  @!P3 IADD3 R42, PT, PT, -R42, RZ, RZ ;  /* 0x000000ff2a2ab210 */ /* 0x000fe20007ffe1ff */
[----:B------:R-:W-:Y:S01]  /*17b0*/  @!P2 IMAD.MOV R36, RZ, RZ, -R36 ;  /* 0x000000ffff24a224 */ /* 0x000fe200078e0a24 */
[----:B------:R-:W-:Y:S01]  /*17c0*/  SEL R35, R24, R35, !P5 ;  /* 0x0000002318237207 */ /* 0x000fe20006800000 */
[----:B------:R-:W-:Y:S01]  /*17d0*/  @!P4 IMAD.MOV R34, RZ, RZ, -R34 ;  /* 0x000000ffff22c224 */ /* 0x000fe200078e0a22 */
[----:B------:R-:W-:Y:S01]  /*17e0*/  IABS R49, R11 ;  /* 0x0000000b00317213 */ /* 0x000fe20000000000 */
[----:B------:R0:W3:Y:S01]  /*17f0*/  LDG.E R9, desc[UR14][R30.64] ;  /* 0x0000000e1e097981 */ /* 0x0000e2000c1e1900 */
[----:B------:R-:W-:-:S03]  /*1800*/  IADD3 R3, PT, PT, -R35, RZ, RZ ;  /* 0x000000ff23037210 */ /* 0x000fc60007ffe1ff */
[----:B------:R-:W-:Y:S02]  /*1810*/  @!P1 VIADD R0, R0, -UR12 ;  /* 0x8000000c00009c36 */ /* 0x000fe40008000000 */
[----:B------:R-:W-:-:S04]  /*1820*/  IMAD.HI.U32 R32, R49, UR5, RZ ;  /* 0x0000000531207c27 */ /* 0x000fc8000f8e00ff */
[----:B------:R-:W-:Y:S01]  /*1830*/  @!P0 VIADD R2, R2, -UR12 ;  /* 0x8000000c02028c36 */ /* 0x000fe20008000000 */
[----:B------:R-:W-:Y:S01]  /*1840*/  ISETP.GE.U32.AND P2, PT, R0, UR12, PT ;  /* 0x0000000c00007c0c */ /* 0x000fe2000bf46070 */
[----:B------:R-:W-:Y:S01]  /*1850*/  IMAD.MOV R52, RZ, RZ, -R32 ;  /* 0x000000ffff347224 */ /* 0x000fe200078e0a20 */
[----:B------:R-:W-:Y:S01]  /*1860*/  LOP3.LUT R0, R19, UR53, RZ, 0x3c, !PT ;  /* 0x0000003513007c12 */ /* 0x000fe2000f8e3cff */
[----:B------:R-:W-:Y:S01]  /*1870*/  IMAD R10, R3, UR52, R10 ;  /* 0x00000034030a7c24 */ /* 0x000fe2000f8e020a */
[----:B------:R-:W-:Y:S02]  /*1880*/  @!P1 IADD3 R40, PT, PT, R40, 0x1, RZ ;  /* 0x0000000128289810 */ /* 0x000fe40007ffe0ff */
[----:B------:R-:W-:Y:S01]  /*1890*/  ISETP.GE.U32.AND P1, PT, R2, UR12, PT ;  /* 0x0000000c02007c0c */ /* 0x000fe2000bf26070 */
[----:B------:R-:W-:Y:S01]  /*18a0*/  IMAD R49, R52, UR12, R49 ;  /* 0x0000000c34317c24 */ /* 0x000fe2000f8e0231 */
[----:B------:R-:W1:Y:S01]  /*18b0*/  LDC.64 R2, c[0x0][0x390] ;  /* 0x0000e400ff027b82 */ /* 0x000e620000000a00 */
[----:B------:R-:W-:-:S03]  /*18c0*/  ISETP.GE.AND P4, PT, R0, RZ, PT ;  /* 0x000000ff0000720c */ /* 0x000fc60003f86270 */
[----:B------:R-:W-:Y:S01]  /*18d0*/  ISETP.LT.U32.AND P3, PT, R49, UR12, PT ;  /* 0x0000000c31007c0c */ /* 0x000fe2000bf61070 */
[----:B------:R-:W-:Y:S01]  /*18e0*/  @P2 VIADD R40, R40, 0x1 ;  /* 0x0000000128282836 */ /* 0x000fe20000000000 */
[----:B0-----:R-:W-:Y:S02]  /*18f0*/  LOP3.LUT R30, R17, UR53, RZ, 0x3c, !PT ;  /* 0x00000035111e7c12 */ /* 0x001fe4000f8e3cff */
[----:B------:R-:W-:-:S06]  /*1900*/  IABS R0, R10 ;  /* 0x0000000a00007213 */ /* 0x000fcc0000000000 */
[----:B------:R-:W-:Y:S02]  /*1910*/  @!P4 IADD3 R40, PT, PT, -R40, RZ, RZ ;  /* 0x000000ff2828c210 */ /* 0x000fe40007ffe1ff */
[----:B------:R-:W-:Y:S02]  /*1920*/  ISETP.GE.AND P4, PT, R30, RZ, PT ;  /* 0x000000ff1e00720c */ /* 0x000fe40003f86270 */
[----:B------:R-:W0:Y:S01]  /*1930*/  LDC.64 R30, c[0x0][0x398] ;  /* 0x0000e600ff1e7b82 */ /* 0x000e220000000a00 */
[----:B------:R-:W-:Y:S02]  /*1940*/  @!P3 VIADD R49, R49, -UR12 ;  /* 0x8000000c3131bc36 */ /* 0x000fe40008000000 */
[----:B------:R-:W-:-:S03]  /*1950*/  @!P0 VIADD R15, R15, 0x1 ;  /* 0x000000010f0f8836 */ /* 0x000fc60000000000 */
[----:B------:R-:W-:Y:S01]  /*1960*/  ISETP.GE.U32.AND P2, PT, R49, UR12, PT ;  /* 0x0000000c31007c0c */ /* 0x000fe2000bf46070 */
[----:B------:R-:W-:Y:S01]  /*1970*/  IMAD.HI.U32 R49, R0, UR5, RZ ;  /* 0x0000000500317c27 */ /* 0x000fe2000f8e00ff */
[----:B-1----:R-:W-:Y:S02]  /*1980*/  ISETP.NE.U32.AND P0, PT, R2, 0x1, PT ;  /* 0x000000010200780c */ /* 0x002fe40003f05070 */
[----:B------:R-:W-:Y:S01]  /*1990*/  IADD3 R2, PT, PT, R26, 0xe0, RZ ;  /* 0x000000e01a027810 */ /* 0x000fe20007ffe0ff */
[----:B------:R-:W-:-:S03]  /*19a0*/  IMAD.MOV R51, RZ, RZ, -R49 ;  /* 0x000000ffff337224 */ /* 0x000fc600078e0a31 */
[----:B------:R-:W-:Y:S01]  /*19b0*/  IABS R52, R2 ;  /* 0x0000000200347213 */ /* 0x000fe20000000000 */
[----:B------:R-:W-:Y:S02]  /*19c0*/  IMAD R0, R51, UR12, R0 ;  /* 0x0000000c33007c24 */ /* 0x000fe4000f8e0200 */
[----:B------:R-:W-:Y:S02]  /*19d0*/  @P1 VIADD R15, R15, 0x1 ;  /* 0x000000010f0f1836 */ /* 0x000fe40000000000 */
[----:B------:R-:W-:-:S04]  /*19e0*/  IMAD.HI.U32 R51, R52, UR7, RZ ;  /* 0x0000000734337c27 */ /* 0x000fc8000f8e00ff */
[----:B------:R-:W-:Y:S01]  /*19f0*/  IMAD.MOV R53, RZ, RZ, -R51 ;  /* 0x000000ffff357224 */ /* 0x000fe200078e0a33 */
[----:B0-----:R-:W-:Y:S02]  /*1a00*/  ISETP.NE.U32.AND P1, PT, R30, 0x1, PT ;  /* 0x000000011e00780c */ /* 0x001fe40003f25070 */
[----:B------:R-:W-:Y:S01]  /*1a10*/  MOV R30, R15 ;  /* 0x0000000f001e7202 */ /* 0x000fe20000000f00 */
[----:B------:R-:W-:-:S04]  /*1a20*/  IMAD R52, R53, UR11, R52 ;  /* 0x0000000b35347c24 */ /* 0x000fc8000f8e0234 */
[----:B------:R-:W-:Y:S01]  /*1a30*/  @!P4 IMAD.MOV R30, RZ, RZ, -R30 ;  /* 0x000000ffff1ec224 */ /* 0x000fe200078e0a1e */
[----:B------:R-:W-:Y:S02]  /*1a40*/  ISETP.LT.U32.AND P4, PT, R52, UR11, PT ;  /* 0x0000000b34007c0c */ /* 0x000fe4000bf81070 */
[----:B------:R-:W-:-:S11]  /*1a50*/  @!P3 IADD3 R32, PT, PT, R32, 0x1, RZ ;  /* 0x000000012020b810 */ /* 0x000fd60007ffe0ff */
[----:B------:R-:W-:-:S05]  /*1a60*/  @!P4 VIADD R52, R52, -UR11 ;  /* 0x8000000b3434cc36 */ /* 0x000fca0008000000 */
[----:B------:R-:W-:Y:S01]  /*1a70*/  ISETP.GE.U32.AND P3, PT, R52, UR11, PT ;  /* 0x0000000b34007c0c */ /* 0x000fe2000bf66070 */
[----:B------:R-:W-:Y:S01]  /*1a80*/  @!P4 VIADD R51, R51, 0x1 ;  /* 0x000000013333c836 */ /* 0x000fe20000000000 */
[----:B------:R-:W-:-:S04]  /*1a90*/  LOP3.LUT R15, R2, UR51, RZ, 0x3c, !PT ;  /* 0x00000033020f7c12 */ /* 0x000fc8000f8e3cff */
[----:B------:R-:W-:-:S07]  /*1aa0*/  ISETP.GE.AND P4, PT, R15, RZ, PT ;  /* 0x000000ff0f00720c */ /* 0x000fce0003f86270 */
[----:B------:R-:W-:Y:S01]  /*1ab0*/  @P3 VIADD R51, R51, 0x1 ;  /* 0x0000000133333836 */ /* 0x000fe20000000000 */
[----:B------:R-:W-:-:S05]  /*1ac0*/  ISETP.LT.U32.AND P3, PT, R0, UR12, PT ;  /* 0x0000000c00007c0c */ /* 0x000fca000bf61070 */
[----:B------:R-:W-:-:S08]  /*1ad0*/  @!P4 IMAD.MOV R51, RZ, RZ, -R51 ;  /* 0x000000ffff33c224 */ /* 0x000fd000078e0a33 */
[----:B------:R-:W-:-:S04]  /*1ae0*/  @!P3 IADD3 R0, PT, PT, R0, -UR12, RZ ;  /* 0x8000000c0000bc10 */ /* 0x000fc8000fffe0ff */
[----:B------:R-:W-:Y:S02]  /*1af0*/  ISETP.GE.U32.AND P4, PT, R0, UR12, PT ;  /* 0x0000000c00007c0c */ /* 0x000fe4000bf86070 */
[----:B------:R-:W-:-:S05]  /*1b00*/  SEL R0, R25, R51, !P6 ;  /* 0x0000003319007207 */ /* 0x000fca0007000000 */
[----:B------:R-:W-:-:S04]  /*1b10*/  IMAD.MOV R15, RZ, RZ, -R0 ;  /* 0x000000ffff0f7224 */ /* 0x000fc800078e0a00 */
[----:B------:R-:W-:Y:S01]  /*1b20*/  IMAD R15, R15, UR51, R2 ;  /* 0x000000330f0f7c24 */ /* 0x000fe2000f8e0202 */
[----:B------:R-:W-:Y:S02]  /*1b30*/  ISETP.NE.AND.EX P0, PT, R3, RZ, PT, P0 ;  /* 0x000000ff0300720c */ /* 0x000fe40003f05300 */
[----:B------:R-:W-:Y:S02]  /*1b40*/  ISETP.NE.AND.EX P1, PT, R31, RZ, PT, P1 ;  /* 0x000000ff1f00720c */ /* 0x000fe40003f25310 */
[----:B------:R-:W-:Y:S02]  /*1b50*/  IABS R3, R15 ;  /* 0x0000000f00037213 */ /* 0x000fe40000000000 */
[----:B------:R-:W-:Y:S02]  /*1b60*/  LOP3.LUT R31, R11, UR53, RZ, 0x3c, !PT ;  /* 0x000000350b1f7c12 */ /* 0x000fe4000f8e3cff */
[----:B------:R-:W-:Y:S01]  /*1b70*/  @P2 IADD3 R32, PT, PT, R32, 0x1, RZ ;  /* 0x0000000120202810 */ /* 0x000fe20007ffe0ff */
[----:B------:R-:W-:Y:S01]  /*1b80*/  IMAD.HI.U32 R51, R3, UR9, RZ ;  /* 0x0000000903337c27 */ /* 0x000fe2000f8e00ff */
[----:B------:R-:W-:-:S03]  /*1b90*/  ISETP.GE.AND P2, PT, R31, RZ, PT ;  /* 0x000000ff1f00720c */ /* 0x000fc60003f46270 */
[----:B------:R-:W-:-:S04]  /*1ba0*/  IMAD.MOV R52, RZ, RZ, -R51 ;  /* 0x000000ffff347224 */ /* 0x000fc800078e0a33 */
[----:B------:R-:W-:-:S06]  /*1bb0*/  IMAD R3, R52, UR10, R3 ;  /* 0x0000000a34037c24 */ /* 0x000fcc000f8e0203 */
[----:B------:R-:W-:Y:S01]  /*1bc0*/  @!P2 IMAD.MOV R32, RZ, RZ, -R32 ;  /* 0x000000ffff20a224 */ /* 0x000fe200078e0a20 */
[----:B------:R-:W-:Y:S02]  /*1bd0*/  ISETP.LT.U32.AND P2, PT, R3, UR10, PT ;  /* 0x0000000a03007c0c */ /* 0x000fe4000bf41070 */
[----:B------:R-:W-:Y:S02]  /*1be0*/  SEL R12, R12, RZ, P0 ;  /* 0x000000ff0c0c7207 */ /* 0x000fe40000000000 */
[----:B------:R-:W-:Y:S02]  /*1bf0*/  SEL R31, R37, RZ, P1 ;  /* 0x000000ff251f7207 */ /* 0x000fe40000800000 */
[----:B------:R-:W-:Y:S01]  /*1c00*/  SEL R27, R27, RZ, P0 ;  /* 0x000000ff1b1b7207 */ /* 0x000fe20000000000 */
[----:B------:R-:W-:Y:S01]  /*1c10*/  IMAD R12, R12, UR36, RZ ;  /* 0x000000240c0c7c24 */ /* 0x000fe2000f8e02ff */
[----:B------:R-:W-:Y:S02]  /*1c20*/  SEL R13, R13, RZ, P0 ;  /* 0x000000ff0d0d7207 */ /* 0x000fe40000000000 */
[----:B------:R-:W-:-:S03]  /*1c30*/  SEL R22, R22, RZ, P0 ;  /* 0x000000ff16167207 */ /* 0x000fc60000000000 */
[----:B------:R-:W-:Y:S01]  /*1c40*/  @!P2 IADD3 R3, PT, PT, R3, -UR10, RZ ;  /* 0x8000000a0303ac10 */ /* 0x000fe2000fffe0ff */
[----:B------:R-:W-:Y:S01]  /*1c50*/  @!P3 VIADD R49, R49, 0x1 ;  /* 0x000000013131b836 */ /* 0x000fe20000000000 */
[----:B------:R-:W-:Y:S01]  /*1c60*/  SEL R37, R41, RZ, P1 ;  /* 0x000000ff29257207 */ /* 0x000fe20000800000 */
[----:B------:R-:W-:Y:S01]  /*1c70*/  IMAD R31, R31, UR37, R12 ;  /* 0x000000251f1f7c24 */ /* 0x000fe2000f8e020c */
[----:B------:R-:W-:Y:S01]  /*1c80*/  ISETP.GE.U32.AND P3, PT, R3, UR10, PT ;  /* 0x0000000a03007c0c */ /* 0x000fe2000bf66070 */
[----:B------:R-:W-:Y:S01]  /*1c90*/  IMAD R52, R27, UR36, RZ ;  /* 0x000000241b347c24 */ /* 0x000fe2000f8e02ff */
[----:B------:R-:W-:Y:S01]  /*1ca0*/  SEL R29, R29, RZ, P1 ;  /* 0x000000ff1d1d7207 */ /* 0x000fe20000800000 */
[----:B------:R-:W-:Y:S01]  /*1cb0*/  IMAD R12, R13, UR36, RZ ;  /* 0x000000240d0c7c24 */ /* 0x000fe2000f8e02ff */
[----:B------:R-:W-:Y:S01]  /*1cc0*/  SEL R48, R48, RZ, P1 ;  /* 0x000000ff30307207 */ /* 0x000fe20000800000 */
[----:B------:R-:W-:Y:S02]  /*1cd0*/  VIADD R27, R26, 0x100 ;  /* 0x000001001a1b7836 */ /* 0x000fe40000000000 */
[----:B------:R-:W-:-:S02]  /*1ce0*/  IMAD R3, R22, UR36, RZ ;  /* 0x0000002416037c24 */ /* 0x000fc4000f8e02ff */
[----:B------:R-:W-:Y:S02]  /*1cf0*/  IMAD R37, R37, UR37, R52 ;  /* 0x0000002525257c24 */ /* 0x000fe4000f8e0234 */
[----:B------:R-:W-:Y:S01]  /*1d00*/  IMAD R52, R29, UR37, R12 ;  /* 0x000000251d347c24 */ /* 0x000fe2000f8e020c */
[----:B------:R-:W-:Y:S01]  /*1d10*/  IABS R29, R27 ;  /* 0x0000001b001d7213 */ /* 0x000fe20000000000 */
[----:B------:R-:W-:Y:S01]  /*1d20*/  IMAD R48, R48, UR37, R3 ;  /* 0x0000002530307c24 */ /* 0x000fe2000f8e0203 */
[----:B------:R-:W-:Y:S02]  /*1d30*/  LOP3.LUT R3, R10, UR53, RZ, 0x3c, !PT ;  /* 0x000000350a037c12 */ /* 0x000fe4000f8e3cff */
[----:B------:R-:W-:Y:S01]  /*1d40*/  @P4 IADD3 R49, PT, PT, R49, 0x1, RZ ;  /* 0x0000000131314810 */ /* 0x000fe20007ffe0ff */
[----:B------:R-:W-:Y:S01]  /*1d50*/  IMAD.HI.U32 R53, R29, UR7, RZ ;  /* 0x000000071d357c27 */ /* 0x000fe2000f8e00ff */
[----:B------:R-:W-:-:S03]  /*1d60*/  ISETP.GE.AND P4, PT, R3, RZ, PT ;  /* 0x000000ff0300720c */ /* 0x000fc60003f86270 */
[----:B------:R-:W-:Y:S02]  /*1d70*/  IMAD.MOV R12, RZ, RZ, -R53 ;  /* 0x000000ffff0c7224 */ /* 0x000fe400078e0a35 */
[----:B------:R-:W-:Y:S02]  /*1d80*/  IMAD.MOV.U32 R22, RZ, RZ, R49 ;  /* 0x000000ffff167224 */ /* 0x000fe400078e0031 */
[----:B------:R-:W-:Y:S01]  /*1d90*/  IMAD R29, R12, UR11, R29 ;  /* 0x0000000b0c1d7c24 */ /* 0x000fe2000f8e021d */
[----:B------:R-:W-:-:S05]  /*1da0*/  SHF.R.S64 R12, RZ, 0x1e, R2 ;  /* 0x0000001eff0c7819 */ /* 0x000fca0000001002 */
[----:B------:R-:W-:Y:S02]  /*1db0*/  @!P4 IADD3 R22, PT, PT, -R22, RZ, RZ ;  /* 0x000000ff1616c210 */ /* 0x000fe40007ffe1ff */
[----:B------:R-:W-:-:S04]  /*1dc0*/  IADD3 R12, P4, PT, R12, UR40, RZ ;  /* 0x000000280c0c7c10 */ /* 0x000fc8000ff9e0ff */
[----:B------:R-:W-:Y:S02]  /*1dd0*/  LEA.HI.X.SX32 R13, R2, UR41, 0x2, P4 ;  /* 0x00000029020d7c11 */ /* 0x000fe4000a0f16ff */
[----:B------:R-:W-:Y:S01]  /*1de0*/  LOP3.LUT R2, R15, UR52, RZ, 0x3c, !PT ;  /* 0x000000340f027c12 */ /* 0x000fe2000f8e3cff */
[----:B------:R-:W-:Y:S01]  /*1df0*/  @!P2 VIADD R51, R51, 0x1 ;  /* 0x000000013333a836 */ /* 0x000fe20000000000 */
[----:B------:R-:W-:Y:S01]  /*1e00*/  ISETP.LT.U32.AND P4, PT, R29, UR11, PT ;  /* 0x0000000b1d007c0c */ /* 0x000fe2000bf81070 */
[----:B------:R0:W3:Y:S01]  /*1e10*/  LDG.E R12, desc[UR14][R12.64] ;  /* 0x0000000e0c0c7981 */ /* 0x0000e2000c1e1900 */
[----:B------:R-:W-:Y:S02]  /*1e20*/  ISETP.GE.AND P2, PT, R2, RZ, PT ;  /* 0x000000ff0200720c */ /* 0x000fe40003f46270 */
[----:B------:R-:W1:Y:S01]  /*1e30*/  LDC.64 R2, c[0x0][0x3a0] ;  /* 0x0000e800ff027b82 */ /* 0x000e620000000a00 */
[----:B------:R-:W-:Y:S02]  /*1e40*/  SEL R21, R21, RZ, P0 ;  /* 0x000000ff15157207 */ /* 0x000fe40000000000 */
[----:B------:R-:W-:-:S02]  /*1e50*/  SEL R41, R43, RZ, P1 ;  /* 0x000000ff2b297207 */ /* 0x000fc40000800000 */
[----:B------:R-:W-:Y:S01]  /*1e60*/  SEL R23, R23, RZ, P0 ;  /* 0x000000ff17177207 */ /* 0x000fe20000000000 */
[----:B------:R-:W-:-:S03]  /*1e70*/  IMAD R54, R21, UR36, RZ ;  /* 0x0000002415367c24 */ /* 0x000fc6000f8e02ff */
[----:B------:R-:W-:Y:S01]  /*1e80*/  @!P4 VIADD R29, R29, -UR11 ;  /* 0x8000000b1d1dcc36 */ /* 0x000fe20008000000 */
[----:B------:R-:W-:Y:S01]  /*1e90*/  @P3 IADD3 R51, PT, PT, R51, 0x1, RZ ;  /* 0x0000000133333810 */ /* 0x000fe20007ffe0ff */
[----:B------:R-:W-:-:S03]  /*1ea0*/  IMAD R41, R41, UR37, R54 ;  /* 0x0000002529297c24 */ /* 0x000fc6000f8e0236 */
[----:B------:R-:W-:Y:S01]  /*1eb0*/  ISETP.GE.U32.AND P3, PT, R29, UR11, PT ;  /* 0x0000000b1d007c0c */ /* 0x000fe2000bf66070 */
[----:B------:R-:W-:Y:S01]  /*1ec0*/  IMAD R54, R23, UR36, RZ ;  /* 0x0000002417367c24 */ /* 0x000fe2000f8e02ff */
[----:B------:R-:W-:Y:S01]  /*1ed0*/  ISETP.NE.AND P5, PT, RZ, UR53, PT ;  /* 0x00000035ff007c0c */ /* 0x000fe2000bfa5270 */
[----:B------:R-:W-:Y:S01]  /*1ee0*/  @!P2 IMAD.MOV R51, RZ, RZ, -R51 ;  /* 0x000000ffff33a224 */ /* 0x000fe200078e0a33 */
[----:B------:R-:W-:Y:S02]  /*1ef0*/  LOP3.LUT R23, RZ, UR53, RZ, 0x33, !PT ;  /* 0x00000035ff177c12 */ /* 0x000fe4000f8e33ff */
[----:B------:R-:W-:Y:S02]  /*1f00*/  IADD3 R43, PT, PT, R26, 0x120, RZ ;  /* 0x000001201a2b7810 */ /* 0x000fe40007ffe0ff */
[----:B-1----:R-:W-:Y:S02]  /*1f10*/  ISETP.NE.U32.AND P2, PT, R2, 0x1, PT ;  /* 0x000000010200780c */ /* 0x002fe40003f45070 */
[----:B------:R-:W-:-:S02]  /*1f20*/  SEL R21, R35, RZ, P1 ;  /* 0x000000ff23157207 */ /* 0x000fc40000800000 */
[----:B------:R-:W-:Y:S01]  /*1f30*/  SEL R42, R23, R42, !P5 ;  /* 0x0000002a172a7207 */ /* 0x000fe20006800000 */
[----:B------:R-:W-:Y:S01]  /*1f40*/  @!P4 VIADD R53, R53, 0x1 ;  /* 0x000000013535c836 */ /* 0x000fe20000000000 */
[----:B------:R-:W-:Y:S02]  /*1f50*/  ISETP.NE.AND.EX P2, PT, R3, RZ, PT, P2 ;  /* 0x000000ff0300720c */ /* 0x000fe40003f45320 */
[----:B------:R-:W-:Y:S02]  /*1f60*/  IABS R35, R43 ;  /* 0x0000002b00237213 */ /* 0x000fe40000000000 */
[----:B------:R-:W-:Y:S01]  /*1f70*/  LOP3.LUT R2, R27, UR51, RZ, 0x3c, !PT ;  /* 0x000000331b027c12 */ /* 0x000fe2000f8e3cff */
[----:B------:R-:W-:Y:S01]  /*1f80*/  IMAD.MOV R3, RZ, RZ, -R42 ;  /* 0x000000ffff037224 */ /* 0x000fe200078e0a2a */
[----:B------:R-:W-:Y:S01]  /*1f90*/  SEL R28, R28, RZ, P0 ;  /* 0x000000ff1c1c7207 */ /* 0x000fe20000000000 */
[----:B------:R-:W-:Y:S01]  /*1fa0*/  @P3 VIADD R53, R53, 0x1 ;  /* 0x0000000135353836 */ /* 0x000fe20000000000 */
[----:B------:R-:W-:Y:S01]  /*1fb0*/  SEL R29, R42, RZ, P2 ;  /* 0x000000ff2a1d7207 */ /* 0x000fe20001000000 */
[----:B------:R-:W-:Y:S01]  /*1fc0*/  IMAD.HI.U32 R42, R35, UR7, RZ ;  /* 0x00000007232a7c27 */ /* 0x000fe2000f8e00ff */
[----:B------:R-:W-:-:S03]  /*1fd0*/  ISETP.GE.AND P3, PT, R2, RZ, PT ;  /* 0x000000ff0200720c */ /* 0x000fc60003f66270 */
[----:B------:R-:W-:Y:S01]  /*1fe0*/  IMAD R28, R28, UR36, RZ ;  /* 0x000000241c1c7c24 */ /* 0x000fe2000f8e02ff */
[----:B------:R-:W-:-:S03]  /*1ff0*/  IADD3 R2, PT, PT, -R42, RZ, RZ ;  /* 0x000000ff2a027210 */ /* 0x000fc60007ffe1ff */
[----:B------:R-:W-:Y:S02]  /*2000*/  IMAD R21, R21, UR37, R28 ;  /* 0x0000002515157c24 */ /* 0x000fe4000f8e021c */
[----:B------:R-:W-:Y:S02]  /*2010*/  IMAD R28, R3, UR53, R20 ;  /* 0x00000035031c7c24 */ /* 0x000fe4000f8e0214 */
[----:B------:R-:W-:Y:S02]  /*2020*/  IMAD.MOV.U32 R20, RZ, RZ, R53 ;  /* 0x000000ffff147224 */ /* 0x000fe400078e0035 */
[----:B------:R-:W-:Y:S01]  /*2030*/  IMAD R35, R2, UR11, R35 ;  /* 0x0000000b02237c24 */ /* 0x000fe2000f8e0223 */
[----:B------:R-:W-:Y:S01]  /*2040*/  SHF.R.S64 R2, RZ, 0x1e, R27 ;  /* 0x0000001eff027819 */ /* 0x000fe2000000101b */
[----:B------:R-:W-:-:S03]  /*2050*/  @!P3 IMAD.MOV R20, RZ, RZ, -R20 ;  /* 0x000000ffff14b224 */ /* 0x000fc600078e0a14 */
[----:B------:R-:W-:-:S04]  /*2060*/  IADD3 R2, P3, PT, R2, UR40, RZ ;  /* 0x0000002802027c10 */ /* 0x000fc8000ff7e0ff */
[----:B------:R-:W-:Y:S02]  /*2070*/  LEA.HI.X.SX32 R3, R27, UR41, 0x2, P3 ;  /* 0x000000291b037c11 */ /* 0x000fe400098f16ff */
[----:B------:R-:W-:Y:S02]  /*2080*/  ISETP.LT.U32.AND P3, PT, R35, UR11, PT ;  /* 0x0000000b23007c0c */ /* 0x000fe4000bf61070 */
[----:B------:R-:W-:Y:S02]  /*2090*/  SEL R36, R23, R36, !P5 ;  /* 0x0000002417247207 */ /* 0x000fe40006800000 */
[----:B------:R-:W-:Y:S02]  /*20a0*/  SEL R49, R33, RZ, P1 ;  /* 0x000000ff21317207 */ /* 0x000fe40000800000 */
[----:B------:R-:W-:-:S05]  /*20b0*/  IADD3 R33, PT, PT, -R36, RZ, RZ ;  /* 0x000000ff24217210 */ /* 0x000fca0007ffe1ff */
[----:B------:R-:W-:Y:S02]  /*20c0*/  IMAD R33, R33, UR53, R16 ;  /* 0x0000003521217c24 */ /* 0x000fe4000f8e0210 */
[----:B------:R-:W-:Y:S01]  /*20d0*/  @!P3 VIADD R35, R35, -UR11 ;  /* 0x8000000b2323bc36 */ /* 0x000fe20008000000 */
[C---:B------:R-:W-:Y:S01]  /*20e0*/  SEL R16, R23.reuse, R34, !P5 ;  /* 0x0000002217107207 */ /* 0x040fe20006800000 */
[----:B------:R-:W-:Y:S01]  /*20f0*/  @!P3 VIADD R42, R42, 0x1 ;  /* 0x000000012a2ab836 */ /* 0x000fe20000000000 */
[----:B------:R-:W-:Y:S02]  /*2100*/  SEL R40, R23, R40, !P5 ;  /* 0x0000002817287207 */ /* 0x000fe40006800000 */
[----:B------:R-:W-:Y:S02]  /*2110*/  ISETP.GE.U32.AND P3, PT, R35, UR11, PT ;  /* 0x0000000b23007c0c */ /* 0x000fe4000bf66070 */
[----:B------:R-:W-:Y:S02]  /*2120*/  IADD3 R35, PT, PT, -R16, RZ, RZ ;  /* 0x000000ff10237210 */ /* 0x000fe40007ffe1ff */
[----:B------:R-:W-:-:S02]  /*2130*/  SEL R36, R36, RZ, P2 ;  /* 0x000000ff24247207 */ /* 0x000fc40001000000 */
[----:B------:R-:W-:Y:S01]  /*2140*/  SEL R16, R16, RZ, P2 ;  /* 0x000000ff10107207 */ /* 0x000fe20001000000 */
[----:B------:R-:W-:Y:S02]  /*2150*/  IMAD R35, R35, UR53, R14 ;  /* 0x0000003523237c24 */ /* 0x000fe4000f8e020e */
[----:B------:R-:W-:Y:S02]  /*2160*/  IMAD.MOV R14, RZ, RZ, -R40 ;  /* 0x000000ffff0e7224 */ /* 0x000fe400078e0a28 */
[----:B------:R-:W-:Y:S02]  /*2170*/  IMAD R34, R36, UR38, R31 ;  /* 0x0000002624227c24 */ /* 0x000fe4000f8e021f */
[----:B------:R-:W-:Y:S01]  /*2180*/  IMAD R31, R14, UR53, R19 ;  /* 0x000000350e1f7c24 */ /* 0x000fe2000f8e0213 */
[C---:B------:R-:W-:Y:S01]  /*2190*/  SEL R14, R23.reuse, R30, !P5 ;  /* 0x0000001e170e7207 */ /* 0x040fe20006800000 */
[----:B------:R-:W-:Y:S01]  /*21a0*/  IMAD R37, R16, UR38, R37 ;  /* 0x0000002610257c24 */ /* 0x000fe2000f8e0225 */
[----:B------:R-:W-:-:S02]  /*21b0*/  SEL R16, R23, R32, !P5 ;  /* 0x0000002017107207 */ /* 0x000fc40006800000 */
[----:B------:R-:W-:Y:S01]  /*21c0*/  SEL R19, R40, RZ, P2 ;  /* 0x000000ff28137207 */ /* 0x000fe20001000000 */
[----:B------:R-:W-:Y:S01]  /*21d0*/  IMAD.MOV R32, RZ, RZ, -R14 ;  /* 0x000000ffff207224 */ /* 0x000fe200078e0a0e */
[----:B------:R-:W-:Y:S01]  /*21e0*/  SEL R40, R16, RZ, P2 ;  /* 0x000000ff10287207 */ /* 0x000fe20001000000 */
[----:B------:R-:W-:Y:S01]  /*21f0*/  IMAD.MOV R36, RZ, RZ, -R16 ;  /* 0x000000ffff247224 */ /* 0x000fe200078e0a10 */
[----:B------:R-:W-:Y:S01]  /*2200*/  P2R R55, PR, RZ, 0x1 ;  /* 0x00000001ff377803 */ /* 0x000fe20000000000 */
[----:B------:R-:W-:Y:S01]  /*2210*/  IMAD R29, R29, UR38, R52 ;  /* 0x000000261d1d7c24 */ /* 0x000fe2000f8e0234 */
[----:B------:R-:W-:Y:S01]  /*2220*/  SEL R16, R25, R20, !P6 ;  /* 0x0000001419107207 */ /* 0x000fe20007000000 */
[----:B------:R-:W-:Y:S01]  /*2230*/  IMAD R30, R19, UR38, R48 ;  /* 0x00000026131e7c24 */ /* 0x000fe2000f8e0230 */
[----:B------:R-:W1:Y:S01]  /*2240*/  LDC.64 R52, c[0x0][0x3a8] ;  /* 0x0000ea00ff347b82 */ /* 0x000e620000000a00 */
[----:B------:R-:W-:Y:S01]  /*2250*/  ISETP.NE.AND P0, PT, RZ, UR52, PT ;  /* 0x00000034ff007c0c */ /* 0x000fe2000bf05270 */
[----:B------:R-:W-:Y:S01]  /*2260*/  IMAD R32, R32, UR53, R17 ;  /* 0x0000003520207c24 */ /* 0x000fe2000f8e0211 */
[----:B------:R-:W-:Y:S01]  /*2270*/  LOP3.LUT R19, R43, UR51, RZ, 0x3c, !PT ;  /* 0x000000332b137c12 */ /* 0x000fe2000f8e3cff */
[----:B------:R-:W-:Y:S01]  /*2280*/  IMAD R17, R36, UR53, R11 ;  /* 0x0000003524117c24 */ /* 0x000fe2000f8e020b */
[----:B------:R-:W-:Y:S01]  /*2290*/  @P3 IADD3 R42, PT, PT, R42, 0x1, RZ ;  /* 0x000000012a2a3810 */ /* 0x000fe20007ffe0ff */
[----:B------:R-:W-:Y:S01]  /*22a0*/  IMAD.MOV R36, RZ, RZ, -R16 ;  /* 0x000000ffff247224 */ /* 0x000fe200078e0a10 */
[----:B------:R-:W-:-:S02]  /*22b0*/  SEL R51, R24, R51, !P0 ;  /* 0x0000003318337207 */ /* 0x000fc40004000000 */
[----:B------:R-:W-:Y:S01]  /*22c0*/  ISETP.GE.AND P3, PT, R19, RZ, PT ;  /* 0x000000ff1300720c */ /* 0x000fe20003f66270 */
[----:B------:R-:W-:Y:S01]  /*22d0*/  IMAD R27, R36, UR51, R27 ;  /* 0x00000033241b7c24 */ /* 0x000fe2000f8e021b */
[----:B------:R-:W-:Y:S01]  /*22e0*/  SEL R14, R14, RZ, P2 ;  /* 0x000000ff0e0e7207 */ /* 0x000fe20001000000 */
[----:B------:R-:W-:Y:S02]  /*22f0*/  IMAD.MOV R36, RZ, RZ, -R51 ;  /* 0x000000ffff247224 */ /* 0x000fe400078e0a33 */
[----:B------:R-:W-:Y:S01]  /*2300*/  IMAD R49, R49, UR37, R54 ;  /* 0x0000002531317c24 */ /* 0x000fe2000f8e0236 */
[----:B------:R-:W-:Y:S01]  /*2310*/  MOV R20, R42 ;  /* 0x0000002a00147202 */ /* 0x000fe20000000f00 */
[----:B------:R-:W-:Y:S02]  /*2320*/  IMAD R36, R36, UR52, R15 ;  /* 0x0000003424247c24 */ /* 0x000fe4000f8e020f */
[----:B------:R-:W-:Y:S01]  /*2330*/  IMAD R41, R14, UR38, R41 ;  /* 0x000000260e297c24 */ /* 0x000fe2000f8e0229 */
[----:B------:R-:W-:Y:S01]  /*2340*/  SHF.R.S64 R14, RZ, 0x1e, R43 ;  /* 0x0000001eff0e7819 */ /* 0x000fe2000000102b */
[----:B------:R-:W-:Y:S01]  /*2350*/  IMAD R40, R40, UR38, R49 ;  /* 0x0000002628287c24 */ /* 0x000fe2000f8e0231 */
[----:B------:R-:W-:Y:S01]  /*2360*/  IABS R49, R27 ;  /* 0x0000001b00317213 */ /* 0x000fe20000000000 */
[----:B------:R-:W-:Y:S01]  /*2370*/  @!P3 IMAD.MOV R20, RZ, RZ, -R20 ;  /* 0x000000ffff14b224 */ /* 0x000fe200078e0a14 */
[----:B------:R-:W-:-:S02]  /*2380*/  IABS R11, R36 ;  /* 0x00000024000b7213 */ /* 0x000fc40000000000 */
[----:B------:R-:W-:Y:S01]  /*2390*/  IADD3 R14, P3, PT, R14, UR40, RZ ;  /* 0x000000280e0e7c10 */ /* 0x000fe2000ff7e0ff */
[----:B------:R-:W-:-:S03]  /*23a0*/  IMAD.HI.U32 R42, R49, UR9, RZ ;  /* 0x00000009312a7c27 */ /* 0x000fc6000f8e00ff */
[----:B------:R-:W-:Y:S01]  /*23b0*/  LEA.HI.X.SX32 R15, R43, UR41, 0x2, P3 ;  /* 0x000000292b0f7c11 */ /* 0x000fe200098f16ff */
[----:B------:R-:W-:Y:S01]  /*23c0*/  IMAD.HI.U32 R48, R11, UR5, RZ ;  /* 0x000000050b307c27 */ /* 0x000fe2000f8e00ff */
[----:B-1----:R-:W-:Y:S02]  /*23d0*/  ISETP.NE.U32.AND P3, PT, R52, 0x1, PT ;  /* 0x000000013400780c */ /* 0x002fe40003f65070 */
[----:B------:R-:W-:Y:S01]  /*23e0*/  IADD3 R52, PT, PT, -R42, RZ, RZ ;  /* 0x000000ff2a347210 */ /* 0x000fe20007ffe1ff */
[----:B------:R-:W-:Y:S01]  /*23f0*/  IMAD.MOV R56, RZ, RZ, -R48 ;  /* 0x000000ffff387224 */ /* 0x000fe200078e0a30 */
[----:B------:R-:W-:Y:S01]  /*2400*/  SEL R20, R25, R20, !P6 ;  /* 0x0000001419147207 */ /* 0x000fe20007000000 */
[----:B------:R1:W3:Y:S02]  /*2410*/  LDG.E R14, desc[UR14][R14.64] ;  /* 0x0000000e0e0e7981 */ /* 0x0002e4000c1e1900 */
[----:B------:R-:W-:Y:S01]  /*2420*/  IMAD R49, R52, UR10, R49 ;  /* 0x0000000a34317c24 */ /* 0x000fe2000f8e0231 */
[----:B------:R-:W-:Y:S01]  /*2430*/  SEL R52, R23, R22, !P5 ;  /* 0x0000001617347207 */ /* 0x000fe20006800000 */
[----:B------:R-:W-:Y:S01]  /*2440*/  IMAD R11, R56, UR12, R11 ;  /* 0x0000000c380b7c24 */ /* 0x000fe2000f8e020b */
[----:B------:R-:W-:-:S04]  /*2450*/  IADD3 R22, PT, PT, -R20, RZ, RZ ;  /* 0x000000ff14167210 */ /* 0x000fc80007ffe1ff */
[----:B------:R-:W-:Y:S01]  /*2460*/  ISETP.LT.U32.AND P0, PT, R11, UR12, PT ;  /* 0x0000000c0b007c0c */ /* 0x000fe2000bf01070 */
[----:B------:R-:W-:Y:S02]  /*2470*/  IMAD R22, R22, UR51, R43 ;  /* 0x0000003316167c24 */ /* 0x000fe4000f8e022b */
[----:B------:R-:W-:-:S03]  /*2480*/  IMAD.MOV R19, RZ, RZ, -R52 ;  /* 0x000000ffff137224 */ /* 0x000fc600078e0a34 */
[----:B------:R-:W-:Y:S01]  /*2490*/  IABS R43, R22 ;  /* 0x00000016002b7213 */ /* 0x000fe20000000000 */
[----:B------:R-:W-:-:S04]  /*24a0*/  IMAD R19, R19, UR53, R10 ;  /* 0x0000003513137c24 */ /* 0x000fc8000f8e020a */
[----:B------:R-:W-:Y:S01]  /*24b0*/  IMAD.HI.U32 R10, R43, UR9, RZ ;  /* 0x000000092b0a7c27 */ /* 0x000fe2000f8e00ff */
[----:B------:R-:W-:-:S03]  /*24c0*/  ISETP.LT.U32.AND P4, PT, R49, UR10, PT ;  /* 0x0000000a31007c0c */ /* 0x000fc6000bf81070 */
[----:B------:R-:W-:Y:S02]  /*24d0*/  @!P0 VIADD R11, R11, -UR12 ;  /* 0x8000000c0b0b8c36 */ /* 0x000fe40008000000 */
[----:B------:R-:W-:Y:S01]  /*24e0*/  IMAD.MOV R56, RZ, RZ, -R10 ;  /* 0x000000ffff387224 */ /* 0x000fe200078e0a0a */
[----:B------:R-:W-:Y:S02]  /*24f0*/  P2R R57, PR, RZ, 0x4 ;  /* 0x00000004ff397803 */ /* 0x000fe40000000000 */
[----:B------:R-:W-:Y:S01]  /*2500*/  ISETP.GE.U32.AND P2, PT, R11, UR12, PT ;  /* 0x0000000c0b007c0c */ /* 0x000fe2000bf46070 */
[----:B------:R-:W-:Y:S01]  /*2510*/  IMAD R11, R56, UR10, R43 ;  /* 0x0000000a380b7c24 */ /* 0x000fe2000f8e022b */
[----:B------:R-:W-:-:S04]  /*2520*/  ISETP.NE.AND.EX P3, PT, R53, RZ, PT, P3 ;  /* 0x000000ff3500720c */ /* 0x000fc80003f65330 */
[----:B------:R-:W-:Y:S02]  /*2530*/  ISETP.LT.U32.AND P5, PT, R11, UR10, PT ;  /* 0x0000000a0b007c0c */ /* 0x000fe4000bfa1070 */
[----:B------:R-:W-:Y:S02]  /*2540*/  @!P4 IADD3 R49, PT, PT, R49, -UR10, RZ ;  /* 0x8000000a3131cc10 */ /* 0x000fe4000fffe0ff */
[----:B------:R-:W-:Y:S02]  /*2550*/  P2R R53, PR, RZ, 0x8 ;  /* 0x00000008ff357803 */ /* 0x000fe40000000000 */
[----:B------:R-:W-:Y:S01]  /*2560*/  ISETP.GE.U32.AND P3, PT, R49, UR10, PT ;  /* 0x0000000a31007c0c */ /* 0x000fe2000bf66070 */
[----:B------:R-:W-:Y:S01]  /*2570*/  VIADD R49, R26, 0x140 ;  /* 0x000001401a317836 */ /* 0x000fe20000000000 */
[----:B------:R-:W-:-:S04]  /*2580*/  P2R R54, PR, RZ, 0x2 ;  /* 0x00000002ff367803 */ /* 0x000fc80000000000 */
[----:B------:R-:W-:Y:S01]  /*2590*/  IABS R43, R49 ;  /* 0x00000031002b7213 */ /* 0x000fe20000000000 */
[----:B------:R-:W-:-:S05]  /*25a0*/  @!P5 VIADD R11, R11, -UR10 ;  /* 0x8000000a0b0bdc36 */ /* 0x000fca0008000000 */
[----:B------:R-:W-:Y:S01]  /*25b0*/  ISETP.GE.U32.AND P1, PT, R11, UR10, PT ;  /* 0x0000000a0b007c0c */ /* 0x000fe2000bf26070 */
[----:B------:R-:W-:-:S05]  /*25c0*/  IMAD.HI.U32 R11, R43, UR7, RZ ;  /* 0x000000072b0b7c27 */ /* 0x000fca000f8e00ff */
[----:B------:R-:W-:-:S05]  /*25d0*/  IADD3 R56, PT, PT, -R11, RZ, RZ ;  /* 0x000000ff0b387210 */ /* 0x000fca0007ffe1ff */
[----:B------:R-:W-:-:S05]  /*25e0*/  IMAD R43, R56, UR11, R43 ;  /* 0x0000000b382b7c24 */ /* 0x000fca000f8e022b */
[----:B------:R-:W-:Y:S02]  /*25f0*/  ISETP.LT.U32.AND P6, PT, R43, UR11, PT ;  /* 0x0000000b2b007c0c */ /* 0x000fe4000bfc1070 */
[----:B------:R-:W-:Y:S02]  /*2600*/  LOP3.LUT R59, R27, UR52, RZ, 0x3c, !PT ;  /* 0x000000341b3b7c12 */ /* 0x000fe4000f8e3cff */
[----:B------:R-:W-:-:S04]  /*2610*/  @!P4 IADD3 R42, PT, PT, R42, 0x1, RZ ;  /* 0x000000012a2ac810 */ /* 0x000fc80007ffe0ff */
[----:B------:R-:W-:-:S05]  /*2620*/  @P3 IADD3 R42, PT, PT, R42, 0x1, RZ ;  /* 0x000000012a2a3810 */ /* 0x000fca0007ffe0ff */
[----:B------:R-:W-:Y:S02]  /*2630*/  @!P6 VIADD R43, R43, -UR11 ;  /* 0x8000000b2b2bec36 */ /* 0x000fe40008000000 */
[----:B------:R-:W-:Y:S01]  /*2640*/  @!P6 VIADD R11, R11, 0x1 ;  /* 0x000000010b0be836 */ /* 0x000fe20000000000 */
[----:B------:R-:W-:Y:S02]  /*2650*/  ISETP.GE.AND P6, PT, R59, RZ, PT ;  /* 0x000000ff3b00720c */ /* 0x000fe40003fc6270 */
[----:B------:R-:W-:Y:S02]  /*2660*/  ISETP.GE.U32.AND P4, PT, R43, UR11, PT ;  /* 0x0000000b2b007c0c */ /* 0x000fe4000bf86070 */
[----:B------:R-:W-:Y:S01]  /*2670*/  ISETP.NE.AND P3, PT, R53, RZ, PT ;  /* 0x000000ff3500720c */ /* 0x000fe20003f65270 */
[----:B------:R-:W-:Y:S01]  /*2680*/  IMAD.MOV.U32 R53, RZ, RZ, R42 ;  /* 0x000000ffff357224 */ /* 0x000fe200078e002a */
[----:B------:R-:W-:Y:S02]  /*2690*/  LOP3.LUT R58, R36, UR53, RZ, 0x3c, !PT ;  /* 0x00000035243a7c12 */ /* 0x000fe4000f8e3cff */
[----:B------:R-:W-:Y:S01]  /*26a0*/  LOP3.LUT R60, R22, UR52, RZ, 0x3c, !PT ;  /* 0x00000034163c7c12 */ /* 0x000fe2000f8e3cff */
[----:B------:R-:W-:-:S02]  /*26b0*/  @!P5 VIADD R10, R10, 0x1 ;  /* 0x000000010a0ad836 */ /* 0x000fc40000000000 */
[----:B------:R-:W-:Y:S02]  /*26c0*/  @!P0 VIADD R48, R48, 0x1 ;  /* 0x0000000130308836 */ /* 0x000fe40000000000 */
[----:B------:R-:W-:Y:S02]  /*26d0*/  @!P6 IADD3 R53, PT, PT, -R53, RZ, RZ ;  /* 0x000000ff3535e210 */ /* 0x000fe40007ffe1ff */
[----:B------:R-:W-:Y:S02]  /*26e0*/  ISETP.GE.AND P6, PT, R58, RZ, PT ;  /* 0x000000ff3a00720c */ /* 0x000fe40003fc6270 */
[----:B------:R-:W-:Y:S02]  /*26f0*/  ISETP.NE.AND P0, PT, R55, RZ, PT ;  /* 0x000000ff3700720c */ /* 0x000fe40003f05270 */
[----:B------:R-:W-:Y:S01]  /*2700*/  ISETP.GE.AND P5, PT, R60, RZ, PT ;  /* 0x000000ff3c00720c */ /* 0x000fe20003fa6270 */
[----:B------:R-:W-:Y:S01]  /*2710*/  @P4 VIADD R11, R11, 0x1 ;  /* 0x000000010b0b4836 */ /* 0x000fe20000000000 */
[----:B------:R-:W-:-:S02]  /*2720*/  @P1 IADD3 R10, PT, PT, R10, 0x1, RZ ;  /* 0x000000010a0a1810 */ /* 0x000fc40007ffe0ff */
[----:B------:R-:W-:Y:S02]  /*2730*/  SEL R0, R0, RZ, P0 ;  /* 0x000000ff00007207 */ /* 0x000fe40000000000 */
[----:B------:R-:W-:Y:S01]  /*2740*/  LOP3.LUT R43, R49, UR51, RZ, 0x3c, !PT ;  /* 0x00000033312b7c12 */ /* 0x000fe2000f8e3cff */
[----:B------:R-:W-:Y:S02]  /*2750*/  IMAD.MOV.U32 R56, RZ, RZ, R11 ;  /* 0x000000ffff387224 */ /* 0x000fe400078e000b */
[----:B------:R-:W-:Y:S01]  /*2760*/  @P2 VIADD R48, R48, 0x1 ;  /* 0x0000000130302836 */ /* 0x000fe20000000000 */
[----:B------:R-:W-:Y:S01]  /*2770*/  ISETP.GE.AND P4, PT, R43, RZ, PT ;  /* 0x000000ff2b00720c */ /* 0x000fe20003f86270 */
[----:B------:R-:W-:Y:S02]  /*2780*/  IMAD.MOV.U32 R55, RZ, RZ, R10 ;  /* 0x000000ffff377224 */ /* 0x000fe400078e000a */
[----:B------:R-:W-:Y:S01]  /*2790*/  IMAD R11, R0, UR36, RZ ;  /* 0x00000024000b7c24 */ /* 0x000fe2000f8e02ff */
[----:B------:R-:W-:Y:S01]  /*27a0*/  SEL R0, R28, RZ, P3 ;  /* 0x000000ff1c007207 */ /* 0x000fe20001800000 */
[----:B------:R-:W-:Y:S01]  /*27b0*/  @!P6 IMAD.MOV R48, RZ, RZ, -R48 ;  /* 0x000000ffff30e224 */ /* 0x000fe200078e0a30 */
[----:B------:R-:W-:-:S02]  /*27c0*/  ISETP.NE.AND P2, PT, R57, RZ, PT ;  /* 0x000000ff3900720c */ /* 0x000fc40003f45270 */
[----:B------:R-:W-:Y:S02]  /*27d0*/  ISETP.NE.AND P1, PT, R54, RZ, PT ;  /* 0x000000ff3600720c */ /* 0x000fe40003f25270 */
[----:B------:R-:W-:Y:S01]  /*27e0*/  ISETP.NE.AND P6, PT, RZ, UR52, PT ;  /* 0x00000034ff007c0c */ /* 0x000fe2000bfc5270 */
[----:B0-----:R-:W-:Y:S01]  /*27f0*/  IMAD R13, R0, UR39, R29 ;  /* 0x00000027000d7c24 */ /* 0x001fe2000f8e021d */
[----:B------:R-:W-:Y:S02]  /*2800*/  @!P5 IADD3 R55, PT, PT, -R55, RZ, RZ ;  /* 0x000000ff3737d210 */ /* 0x000fe40007ffe1ff */
[----:B------:R-:W-:Y:S02]  /*2810*/  SEL R52, R52, RZ, P2 ;  /* 0x000000ff34347207 */ /* 0x000fe40001000000 */
[----:B------:R-:W-:Y:S02]  /*2820*/  SEL R42, R51, RZ, P1 ;  /* 0x000000ff332a7207 */ /* 0x000fe40000800000 */
[----:B------:R-:W-:-:S02]  /*2830*/  SEL R0, R35, RZ, P3 ;  /* 0x000000ff23007207 */ /* 0x000fc40001800000 */
[C---:B------:R-:W-:Y:S02]  /*2840*/  SEL R51, R24.reuse, R53, !P6 ;  /* 0x0000003518337207 */ /* 0x040fe40007000000 */
[----:B------:R-:W-:Y:S01]  /*2850*/  SEL R35, R24, R55, !P6 ;  /* 0x0000003718237207 */ /* 0x000fe20007000000 */
[----:B------:R-:W-:Y:S02]  /*2860*/  IMAD R28, R52, UR38, R21 ;  /* 0x00000026341c7c24 */ /* 0x000fe4000f8e0215 */
[----:B------:R-:W-:Y:S01]  /*2870*/  IMAD R21, R0, UR39, R37 ;  /* 0x0000002700157c24 */ /* 0x000fe2000f8e0225 */
[----:B------:R-:W-:Y:S01]  /*2880*/  IADD3 R29, PT, PT, -R35, RZ, RZ ;  /* 0x000000ff231d7210 */ /* 0x000fe20007ffe1ff */
[----:B------:R-:W-:Y:S01]  /*2890*/  @!P4 IMAD.MOV R56, RZ, RZ, -R56 ;  /* 0x000000ffff38c224 */ /* 0x000fe200078e0a38 */
[----:B------:R-:W-:Y:S01]  /*28a0*/  ISETP.NE.AND P6, PT, RZ, UR51, PT ;  /* 0x00000033ff007c0c */ /* 0x000fe2000bfc5270 */
[----:B------:R-:W-:Y:S01]  /*28b0*/  IMAD.MOV R0, RZ, RZ, -R51 ;  /* 0x000000ffff007224 */ /* 0x000fe200078e0a33 */
[----:B------:R-:W-:Y:S01]  /*28c0*/  SEL R33, R33, RZ, P3 ;  /* 0x000000ff21217207 */ /* 0x000fe20001800000 */
[----:B------:R-:W-:-:S02]  /*28d0*/  IMAD R29, R29, UR52, R22 ;  /* 0x000000341d1d7c24 */ /* 0x000fc4000f8e0216 */
[----:B------:R-:W-:Y:S01]  /*28e0*/  IMAD R37, R0, UR52, R27 ;  /* 0x0000003400257c24 */ /* 0x000fe2000f8e021b */
[----:B------:R-:W-:Y:S01]  /*28f0*/  SEL R0, R25, R56, !P6 ;  /* 0x0000003819007207 */ /* 0x000fe20007000000 */
[----:B------:R-:W-:Y:S01]  /*2900*/  IMAD R43, R33, UR39, R34 ;  /* 0x00000027212b7c24 */ /* 0x000fe2000f8e0222 */
[----:B------:R-:W-:Y:S02]  /*2910*/  SEL R31, R31, RZ, P3 ;  /* 0x000000ff1f1f7207 */ /* 0x000fe40001800000 */
[----:B------:R-:W-:Y:S01]  /*2920*/  IABS R27, R29 ;  /* 0x0000001d001b7213 */ /* 0x000fe20000000000 */
[----:B------:R-:W-:Y:S01]  /*2930*/  IMAD.MOV R34, RZ, RZ, -R0 ;  /* 0x000000ffff227224 */ /* 0x000fe200078e0a00 */
[----:B------:R-:W-:Y:S01]  /*2940*/  SEL R17, R17, RZ, P3 ;  /* 0x000000ff11117207 */ /* 0x000fe20001800000 */
[----:B------:R-:W-:Y:S01]  /*2950*/  IMAD R30, R31, UR39, R30 ;  /* 0x000000271f1e7c24 */ /* 0x000fe2000f8e021e */
[----:B------:R-:W-:Y:S01]  /*2960*/  IABS R33, R37 ;  /* 0x0000002500217213 */ /* 0x000fe20000000000 */
[----:B------:R-:W-:Y:S01]  /*2970*/  IMAD R31, R34, UR51, R49 ;  /* 0x00000033221f7c24 */ /* 0x000fe2000f8e0231 */
[----:B------:R-:W-:Y:S01]  /*2980*/  SEL R32, R32, RZ, P3 ;  /* 0x000000ff20207207 */ /* 0x000fe20001800000 */
[----:B------:R-:W-:-:S02]  /*2990*/  IMAD.MOV.U32 R34, RZ, RZ, R27 ;  /* 0x000000ffff227224 */ /* 0x000fc400078e001b */
[----:B------:R-:W-:Y:S02]  /*29a0*/  IMAD R27, R17, UR39, R40 ;  /* 0x00000027111b7c24 */ /* 0x000fe4000f8e0228 */
[----:B------:R-:W-:-:S04]  /*29b0*/  IMAD.HI.U32 R17, R33, UR5, RZ ;  /* 0x0000000521117c27 */ /* 0x000fc8000f8e00ff */
[----:B------:R-:W-:Y:S01]  /*29c0*/  IMAD R22, R32, UR39, R41 ;  /* 0x0000002720167c24 */ /* 0x000fe2000f8e0229 */
[----:B------:R-:W-:Y:S01]  /*29d0*/  IADD3 R32, PT, PT, -R17, RZ, RZ ;  /* 0x000000ff11207210 */ /* 0x000fe20007ffe1ff */
[----:B------:R-:W-:-:S04]  /*29e0*/  IMAD.HI.U32 R52, R34, UR5, RZ ;  /* 0x0000000522347c27 */ /* 0x000fc8000f8e00ff */
[----:B------:R-:W-:Y:S01]  /*29f0*/  IMAD R33, R32, UR12, R33 ;  /* 0x0000000c20217c24 */ /* 0x000fe2000f8e0221 */
[----:B------:R-:W-:Y:S01]  /*2a00*/  P2R R59, PR, RZ, 0x4 ;  /* 0x00000004ff3b7803 */ /* 0x000fe20000000000 */
[----:B------:R-:W-:Y:S01]  /*2a10*/  IMAD.MOV R41, RZ, RZ, -R52 ;  /* 0x000000ffff297224 */ /* 0x000fe200078e0a34 */
[----:B------:R-:W-:Y:S02]  /*2a20*/  SHF.R.S64 R10, RZ, 0x1e, R49 ;  /* 0x0000001eff0a7819 */ /* 0x000fe40000001031 */
[----:B------:R-:W-:Y:S02]  /*2a30*/  ISETP.LT.U32.AND P2, PT, R33, UR12, PT ;  /* 0x0000000c21007c0c */ /* 0x000fe4000bf41070 */
[----:B------:R-:W-:Y:S01]  /*2a40*/  ISETP.NE.AND P6, PT, RZ, UR53, PT ;  /* 0x00000035ff007c0c */ /* 0x000fe2000bfc5270 */
[----:B------:R-:W-:Y:S01]  /*2a50*/  IMAD R34, R41, UR12, R34 ;  /* 0x0000000c29227c24 */ /* 0x000fe2000f8e0222 */
[----:B------:R-:W-:Y:S02]  /*2a60*/  IADD3 R10, P4, PT, R10, UR40, RZ ;  /* 0x000000280a0a7c10 */ /* 0x000fe4000ff9e0ff */
[----:B------:R-:W-:Y:S01]  /*2a70*/  SEL R48, R23, R48, !P6 ;  /* 0x0000003017307207 */ /* 0x000fe20007000000 */
[----:B------:R-:W-:Y:S01]  /*2a80*/  IMAD R42, R42, UR37, R11 ;  /* 0x000000252a2a7c24 */ /* 0x000fe2000f8e020b */
[----:B------:R-:W-:-:S02]  /*2a90*/  LEA.HI.X.SX32 R11, R49, UR41, 0x2, P4 ;  /* 0x00000029310b7c11 */ /* 0x000fc4000a0f16ff */
[----:B------:R-:W-:Y:S01]  /*2aa0*/  ISETP.LT.U32.AND P4, PT, R34, UR12, PT ;  /* 0x0000000c22007c0c */ /* 0x000fe2000bf81070 */
[----:B------:R-:W-:Y:S02]  /*2ab0*/  IMAD.MOV R41, RZ, RZ, -R48 ;  /* 0x000000ffff297224 */ /* 0x000fe400078e0a30 */
[----:B------:R-:W-:Y:S02]  /*2ac0*/  @!P2 VIADD R33, R33, -UR12 ;  /* 0x8000000c2121ac36 */ /* 0x000fe40008000000 */
[----:B------:R-:W-:Y:S01]  /*2ad0*/  IMAD R32, R41, UR53, R36 ;  /* 0x0000003529207c24 */ /* 0x000fe2000f8e0224 */
[----:B------:R-:W-:Y:S02]  /*2ae0*/  IADD3 R36, PT, PT, R26, 0x160, RZ ;  /* 0x000001601a247810 */ /* 0x000fe40007ffe0ff */
[----:B------:R-:W-:Y:S02]  /*2af0*/  P2R R58, PR, RZ, 0x2 ;  /* 0x00000002ff3a7803 */ /* 0x000fe40000000000 */
[----:B------:R-:W-:-:S02]  /*2b00*/  ISETP.GE.U32.AND P1, PT, R33, UR12, PT ;  /* 0x0000000c21007c0c */ /* 0x000fc4000bf26070 */
[----:B------:R-:W-:Y:S01]  /*2b10*/  IABS R33, R36 ;  /* 0x0000002400217213 */ /* 0x000fe20000000000 */
[----:B------:R-:W-:Y:S01]  /*2b20*/  @!P4 VIADD R34, R34, -UR12 ;  /* 0x8000000c2222cc36 */ /* 0x000fe20008000000 */
[----:B------:R-:W-:-:S03]  /*2b30*/  P2R R57, PR, RZ, 0x1 ;  /* 0x00000001ff397803 */ /* 0x000fc60000000000 */
[----:B------:R-:W-:Y:S01]  /*2b40*/  IMAD.HI.U32 R54, R33, UR7, RZ ;  /* 0x0000000721367c27 */ /* 0x000fe2000f8e00ff */
[----:B------:R-:W-:-:S03]  /*2b50*/  ISETP.GE.U32.AND P0, PT, R34, UR12, PT ;  /* 0x0000000c22007c0c */ /* 0x000fc6000bf06070 */
[----:B------:R-:W-:Y:S01]  /*2b60*/  IMAD.MOV R34, RZ, RZ, -R54 ;  /* 0x000000ffff227224 */ /* 0x000fe200078e0a36 */
[----:B------:R-:W-:-:S03]  /*2b70*/  IABS R40, R31 ;  /* 0x0000001f00287213 */ /* 0x000fc60000000000 */
[----:B------:R-:W-:Y:S02]  /*2b80*/  IMAD R33, R34, UR11, R33 ;  /* 0x0000000b22217c24 */ /* 0x000fe4000f8e0221 */
[----:B------:R-:W-:-:S03]  /*2b90*/  IMAD.HI.U32 R53, R40, UR9, RZ ;  /* 0x0000000928357c27 */ /* 0x000fc6000f8e00ff */
[----:B------:R-:W-:Y:S02]  /*2ba0*/  ISETP.LT.U32.AND P5, PT, R33, UR11, PT ;  /* 0x0000000b21007c0c */ /* 0x000fe4000bfa1070 */
[----:B------:R-:W-:-:S05]  /*2bb0*/  IADD3 R41, PT, PT, -R53, RZ, RZ ;  /* 0x000000ff35297210 */ /* 0x000fca0007ffe1ff */
[----:B------:R-:W-:-:S06]  /*2bc0*/  IMAD R40, R41, UR10, R40 ;  /* 0x0000000a29287c24 */ /* 0x000fcc000f8e0228 */
[----:B------:R-:W-:Y:S01]  /*2bd0*/  @!P5 VIADD R54, R54, 0x1 ;  /* 0x000000013636d836 */ /* 0x000fe20000000000 */
[----:B------:R-:W-:Y:S02]  /*2be0*/  @!P5 IADD3 R33, PT, PT, R33, -UR11, RZ ;  /* 0x8000000b2121dc10 */ /* 0x000fe4000fffe0ff */
[----:B------:R-:W-:Y:S02]  /*2bf0*/  ISETP.LT.U32.AND P5, PT, R40, UR10, PT ;  /* 0x0000000a28007c0c */ /* 0x000fe4000bfa1070 */
[----:B------:R-:W-:Y:S02]  /*2c00*/  P2R R49, PR, RZ, 0x10 ;  /* 0x00000010ff317803 */ /* 0x000fe40000000000 */
[----:B------:R-:W-:Y:S01]  /*2c10*/  ISETP.GE.U32.AND P4, PT, R33, UR11, PT ;  /* 0x0000000b21007c0c */ /* 0x000fe2000bf86070 */
[----:B------:R-:W-:Y:S01]  /*2c20*/  VIADD R33, R26, 0x180 ;  /* 0x000001801a217836 */ /* 0x000fe20000000000 */
[----:B------:R-:W-:-:S07]  /*2c30*/  P2R R55, PR, RZ, 0x8 ;  /* 0x00000008ff377803 */ /* 0x000fce0000000000 */
[----:B------:R-:W-:-:S05]  /*2c40*/  @!P5 VIADD R40, R40, -UR10 ;  /* 0x8000000a2828dc36 */ /* 0x000fca0008000000 */
[----:B------:R-:W-:Y:S02]  /*2c50*/  ISETP.GE.U32.AND P3, PT, R40, UR10, PT ;  /* 0x0000000a28007c0c */ /* 0x000fe4000bf66070 */
[----:B------:R-:W-:-:S05]  /*2c60*/  IABS R40, R33 ;  /* 0x0000002100287213 */ /* 0x000fca0000000000 */
[----:B------:R-:W-:-:S05]  /*2c70*/  IMAD.HI.U32 R34, R40, UR7, RZ ;  /* 0x0000000728227c27 */ /* 0x000fca000f8e00ff */
[----:B------:R-:W-:-:S05]  /*2c80*/  IADD3 R41, PT, PT, -R34, RZ, RZ ;  /* 0x000000ff22297210 */ /* 0x000fca0007ffe1ff */
[----:B------:R-:W-:-:S05]  /*2c90*/  IMAD R40, R41, UR11, R40 ;  /* 0x0000000b29287c24 */ /* 0x000fca000f8e0228 */
[----:B------:R-:W-:Y:S01]  /*2ca0*/  ISETP.LT.U32.AND P6, PT, R40, UR11, PT ;  /* 0x0000000b28007c0c */ /* 0x000fe2000bfc1070 */
[----:B------:R-:W-:-:S12]  /*2cb0*/  @!P5 VIADD R53, R53, 0x1 ;  /* 0x000000013535d836 */ /* 0x000fd80000000000 */
[----:B------:R-:W-:Y:S02]  /*2cc0*/  @!P6 VIADD R40, R40, -UR11 ;  /* 0x8000000b2828ec36 */ /* 0x000fe40008000000 */
[----:B------:R-:W-:-:S03]  /*2cd0*/  @!P6 VIADD R34, R34, 0x1 ;  /* 0x000000012222e836 */ /* 0x000fc60000000000 */
[----:B------:R-:W-:Y:S02]  /*2ce0*/  ISETP.GE.U32.AND P6, PT, R40, UR11, PT ;  /* 0x0000000b28007c0c */ /* 0x000fe4000bfc6070 */
[----:B------:R-:W-:Y:S02]  /*2cf0*/  LOP3.LUT R40, R33, UR51, RZ, 0x3c, !PT ;  /* 0x0000003321287c12 */ /* 0x000fe4000f8e3cff */
[----:B------:R-:W-:Y:S02]  /*2d00*/  LOP3.LUT R62, R36, UR51, RZ, 0x3c, !PT ;  /* 0x00000033243e7c12 */ /* 0x000fe4000f8e3cff */
[----:B------:R-:W-:Y:S02]  /*2d10*/  ISETP.GE.AND P5, PT, R40, RZ, PT ;  /* 0x000000ff2800720c */ /* 0x000fe40003fa6270 */
[----:B------:R-:W-:Y:S02]  /*2d20*/  @P4 IADD3 R54, PT, PT, R54, 0x1, RZ ;  /* 0x0000000136364810 */ /* 0x000fe40007ffe0ff */
[----:B------:R-:W-:-:S03]  /*2d30*/  ISETP.NE.AND P4, PT, R49, RZ, PT ;  /* 0x000000ff3100720c */ /* 0x000fc60003f85270 */
[----:B------:R-:W-:Y:S01]  /*2d40*/  @P6 VIADD R34, R34, 0x1 ;  /* 0x0000000122226836 */ /* 0x000fe20000000000 */
[----:B------:R-:W-:Y:S02]  /*2d50*/  ISETP.GE.AND P6, PT, R62, RZ, PT ;  /* 0x000000ff3e00720c */ /* 0x000fe40003fc6270 */
[----:B------:R-:W-:Y:S01]  /*2d60*/  LOP3.LUT R56, R37, UR53, RZ, 0x3c, !PT ;  /* 0x0000003525387c12 */ /* 0x000fe2000f8e3cff */
[----:B------:R-:W-:Y:S02]  /*2d70*/  @!P2 VIADD R17, R17, 0x1 ;  /* 0x000000011111a836 */ /* 0x000fe40000000000 */
[----:B------:R-:W-:Y:S02]  /*2d80*/  @!P5 IADD3 R34, PT, PT, -R34, RZ, RZ ;  /* 0x000000ff2222d210 */ /* 0x000fe40007ffe1ff */
[----:B------:R-:W-:Y:S02]  /*2d90*/  ISETP.GE.AND P5, PT, R56, RZ, PT ;  /* 0x000000ff3800720c */ /* 0x000fe40003fa6270 */
[----:B------:R-:W-:Y:S01]  /*2da0*/  LOP3.LUT R61, R31, UR52, RZ, 0x3c, !PT ;  /* 0x000000341f3d7c12 */ /* 0x000fe2000f8e3cff */
[----:B------:R-:W-:-:S02]  /*2db0*/  @!P4 VIADD R52, R52, 0x1 ;  /* 0x000000013434c836 */ /* 0x000fc40000000000 */
[----:B------:R-:W-:Y:S01]  /*2dc0*/  @P1 VIADD R17, R17, 0x1 ;  /* 0x0000000111111836 */ /* 0x000fe20000000000 */
[----:B------:R-:W-:Y:S02]  /*2dd0*/  @!P6 IADD3 R54, PT, PT, -R54, RZ, RZ ;  /* 0x000000ff3636e210 */ /* 0x000fe40007ffe1ff */
[----:B------:R-:W-:Y:S01]  /*2de0*/  ISETP.GE.AND P6, PT, R61, RZ, PT ;  /* 0x000000ff3d00720c */ /* 0x000fe20003fc6270 */
[----:B------:R-:W-:Y:S01]  /*2df0*/  @P0 VIADD R52, R52, 0x1 ;  /* 0x0000000134340836 */ /* 0x000fe20000000000 */
[----:B------:R-:W-:Y:S01]  /*2e00*/  ISETP.NE.AND P0, PT, R57, RZ, PT ;  /* 0x000000ff3900720c */ /* 0x000fe20003f05270 */
[----:B------:R-:W-:Y:S01]  /*2e10*/  IMAD.MOV.U32 R56, RZ, RZ, R17 ;  /* 0x000000ffff387224 */ /* 0x000fe200078e0011 */
[----:B------:R-:W-:Y:S01]  /*2e20*/  ISETP.NE.AND P1, PT, R58, RZ, PT ;  /* 0x000000ff3a00720c */ /* 0x000fe20003f25270 */
[----:B------:R-:W-:Y:S01]  /*2e30*/  @P3 VIADD R53, R53, 0x1 ;  /* 0x0000000135353836 */ /* 0x000fe20000000000 */
[----:B------:R-:W-:Y:S02]  /*2e40*/  SEL R16, R16, RZ, P0 ;  /* 0x000000ff10107207 */ /* 0x000fe40000000000 */
[----:B------:R-:W-:-:S02]  /*2e50*/  @!P5 IADD3 R56, PT, PT, -R56, RZ, RZ ;  /* 0x000000ff3838d210 */ /* 0x000fc40007ffe1ff */
[----:B------:R-:W-:Y:S02]  /*2e60*/  ISETP.NE.AND P5, PT, RZ, UR53, PT ;  /* 0x00000035ff007c0c */ /* 0x000fe4000bfa5270 */
[----:B------:R-:W-:Y:S01]  /*2e70*/  LOP3.LUT R60, R29, UR53, RZ, 0x3c, !PT ;  /* 0x000000351d3c7c12 */ /* 0x000fe2000f8e3cff */
[----:B------:R-:W-:Y:S01]  /*2e80*/  IMAD R16, R16, UR36, RZ ;  /* 0x0000002410107c24 */ /* 0x000fe2000f8e02ff */
[----:B------:R-:W-:Y:S02]  /*2e90*/  SEL R51, R51, RZ, P1 ;  /* 0x000000ff33337207 */ /* 0x000fe40000800000 */
[----:B------:R-:W-:Y:S02]  /*2ea0*/  SEL R56, R23, R56, !P5 ;  /* 0x0000003817387207 */ /* 0x000fe40006800000 */
[----:B------:R-:W-:Y:S02]  /*2eb0*/  @!P6 IADD3 R53, PT, PT, -R53, RZ, RZ ;  /* 0x000000ff3535e210 */ /* 0x000fe40007ffe1ff */
[----:B------:R-:W-:Y:S01]  /*2ec0*/  ISETP.GE.AND P6, PT, R60, RZ, PT ;  /* 0x000000ff3c00720c */ /* 0x000fe20003fc6270 */
[----:B------:R-:W-:Y:S01]  /*2ed0*/  IMAD R51, R51, UR37, R16 ;  /* 0x0000002533337c24 */ /* 0x000fe2000f8e0210 */
[----:B------:R-:W-:Y:S01]  /*2ee0*/  SEL R20, R20, RZ, P0 ;  /* 0x000000ff14147207 */ /* 0x000fe20000000000 */
[----:B------:R-:W-:Y:S01]  /*2ef0*/  IMAD.MOV R16, RZ, RZ, -R56 ;  /* 0x000000ffff107224 */ /* 0x000fe200078e0a38 */
[----:B------:R-:W-:-:S02]  /*2f00*/  ISETP.NE.AND P2, PT, R59, RZ, PT ;  /* 0x000000ff3b00720c */ /* 0x000fc40003f45270 */
[----:B------:R-:W-:Y:S01]  /*2f10*/  ISETP.NE.AND P3, PT, R55, RZ, PT ;  /* 0x000000ff3700720c */ /* 0x000fe20003f65270 */
[----:B------:R-:W-:Y:S01]  /*2f20*/  IMAD R37, R16, UR53, R37 ;  /* 0x0000003510257c24 */ /* 0x000fe2000f8e0225 */
[----:B------:R-:W-:Y:S01]  /*2f30*/  SEL R35, R35, RZ, P1 ;  /* 0x000000ff23237207 */ /* 0x000fe20000800000 */
[----:B------:R-:W-:Y:S01]  /*2f40*/  IMAD R20, R20, UR36, RZ ;  /* 0x0000002414147c24 */ /* 0x000fe2000f8e02ff */
[----:B------:R-:W-:Y:S02]  /*2f50*/  SEL R17, R48, RZ, P2 ;  /* 0x000000ff30117207 */ /* 0x000fe40001000000 */
[----:B------:R-:W-:Y:S01]  /*2f60*/  SEL R56, R56, RZ, P2 ;  /* 0x000000ff38387207 */ /* 0x000fe20001000000 */
[----:B------:R-:W-:Y:S01]  /*2f70*/  IMAD R20, R35, UR37, R20 ;  /* 0x0000002523147c24 */ /* 0x000fe2000f8e0214 */
[----:B------:R-:W-:Y:S01]  /*2f80*/  SEL R19, R19, RZ, P3 ;  /* 0x000000ff13137207 */ /* 0x000fe20001800000 */
[----:B------:R-:W-:Y:S01]  /*2f90*/  IMAD R55, R17, UR38, R42 ;  /* 0x0000002611377c24 */ /* 0x000fe2000f8e022a */
[----:B------:R-:W-:Y:S01]  /*2fa0*/  SEL R32, R32, RZ, P3 ;  /* 0x000000ff20207207 */ /* 0x000fe20001800000 */
[----:B------:R-:W-:Y:S01]  /*2fb0*/  @!P6 IMAD.MOV R52, RZ, RZ, -R52 ;  /* 0x000000ffff34e224 */ /* 0x000fe200078e0a34 */
[----:B------:R-:W-:Y:S01]  /*2fc0*/  IADD3 R48, P4, PT, R13, UR42, RZ ;  /* 0x0000002a0d307c10 */ /* 0x000fe2000ff9e0ff */
[----:B------:R-:W-:Y:S01]  /*2fd0*/  IMAD R56, R56, UR38, R51 ;  /* 0x0000002638387c24 */ /* 0x000fe2000f8e0233 */
[----:B------:R-:W-:Y:S01]  /*2fe0*/  SEL R35, R37, RZ, P3 ;  /* 0x000000ff25237207 */ /* 0x000fe20001800000 */
[----:B------:R-:W-:Y:S01]  /*2ff0*/  IMAD R37, R19, UR39, R28 ;  /* 0x0000002713257c24 */ /* 0x000fe2000f8e021c */
[----:B------:R-:W-:Y:S01]  /*3000*/  ISETP.NE.AND P6, PT, RZ, UR51, PT ;  /* 0x00000033ff007c0c */ /* 0x000fe2000bfc5270 */
[----:B------:R-:W-:Y:S01]  /*3010*/  IMAD R19, R32, UR39, R55 ;  /* 0x0000002720137c24 */ /* 0x000fe2000f8e0237 */
[----:B------:R-:W-:Y:S01]  /*3020*/  LEA.HI.X.SX32 R49, R13, UR43, 0x1, P4 ;  /* 0x0000002b0d317c11 */ /* 0x000fe2000a0f0eff */
[----:B------:R-:W-:Y:S01]  /*3030*/  IMAD R32, R35, UR39, R56 ;  /* 0x0000002723207c24 */ /* 0x000fe2000f8e0238 */
[----:B------:R-:W-:Y:S01]  /*3040*/  IADD3 R40, P4, PT, R43, UR42, RZ ;  /* 0x0000002a2b287c10 */ /* 0x000fe2000ff9e0ff */
[----:B------:R0:W3:Y:S01]  /*3050*/  LDG.E R13, desc[UR14][R2.64] ;  /* 0x0000000e020d7981 */ /* 0x0000e2000c1e1900 */
[----:B------:R-:W-:-:S02]  /*3060*/  P2R R57, PR, RZ, 0x4 ;  /* 0x00000004ff397803 */ /* 0x000fc40000000000 */
[----:B------:R-:W-:Y:S01]  /*3070*/  SHF.R.S64 R16, RZ, 0x1e, R36 ;  /* 0x0000001eff107819 */ /* 0x000fe20000001024 */
[----:B------:R2:W5:Y:S01]  /*3080*/  LDG.E.U8 R48, desc[UR14][R48.64] ;  /* 0x0000000e30307981 */ /* 0x000562000c1e1100 */
[----:B------:R-:W-:Y:S02]  /*3090*/  SEL R35, R25, R54, !P6 ;  /* 0x0000003619237207 */ /* 0x000fe40007000000 */
[----:B------:R-:W-:Y:S02]  /*30a0*/  ISETP.NE.AND P2, PT, RZ, UR52, PT ;  /* 0x00000034ff007c0c */ /* 0x000fe4000bf45270 */
[----:B------:R-:W-:Y:S02]  /*30b0*/  LEA.HI.X.SX32 R41, R43, UR43, 0x1, P4 ;  /* 0x0000002b2b297c11 */ /* 0x000fe4000a0f0eff */
[----:B------:R-:W-:Y:S02]  /*30c0*/  IADD3 R16, P4, PT, R16, UR40, RZ ;  /* 0x0000002810107c10 */ /* 0x000fe4000ff9e0ff */
[----:B-1----:R-:W-:Y:S01]  /*30d0*/  IADD3 R15, PT, PT, -R35, RZ, RZ ;  /* 0x000000ff230f7210 */ /* 0x002fe20007ffe1ff */
[----:B------:R1:W4:Y:S01]  /*30e0*/  LDG.E.U8 R40, desc[UR16][R40.64] ;  /* 0x0000001028287981 */ /* 0x000322000c1e1100 */
[----:B------:R-:W-:-:S02]  /*30f0*/  SEL R42, R24, R53, !P2 ;  /* 0x00000035182a7207 */ /* 0x000fc40005000000 */
[----:B------:R-:W-:Y:S01]  /*3100*/  LEA.HI.X.SX32 R17, R36, UR41, 0x2, P4 ;  /* 0x0000002924117c11 */ /* 0x000fe2000a0f16ff */
[----:B------:R-:W-:Y:S02]  /*3110*/  IMAD R36, R15, UR51, R36 ;  /* 0x000000330f247c24 */ /* 0x000fe4000f8e0224 */
[----:B------:R-:W-:Y:S01]  /*3120*/  IMAD.MOV R28, RZ, RZ, -R42 ;  /* 0x000000ffff1c7224 */ /* 0x000fe200078e0a2a */
[----:B------:R-:W-:Y:S01]  /*3130*/  SEL R52, R23, R52, !P5 ;  /* 0x0000003417347207 */ /* 0x000fe20006800000 */
[----:B------:R1:W3:Y:S01]  /*3140*/  LDG.E R16, desc[UR14][R16.64] ;  /* 0x0000000e10107981 */ /* 0x0002e2000c1e1900 */
[----:B------:R-:W-:Y:S01]  /*3150*/  IABS R53, R36 ;  /* 0x0000002400357213 */ /* 0x000fe20000000000 */
[----:B------:R-:W-:-:S04]  /*3160*/  IMAD R43, R28, UR52, R31 ;  /* 0x000000341c2b7c24 */ /* 0x000fc8000f8e021f */
[----:B------:R-:W-:Y:S01]  /*3170*/  IMAD.HI.U32 R51, R53, UR9, RZ ;  /* 0x0000000935337c27 */ /* 0x000fe2000f8e00ff */
[----:B------:R-:W-:-:S03]  /*3180*/  IABS R31, R43 ;  /* 0x0000002b001f7213 */ /* 0x000fc60000000000 */
[----:B------:R-:W-:Y:S02]  /*3190*/  IMAD.MOV R54, RZ, RZ, -R51 ;  /* 0x000000ffff367224 */ /* 0x000fe400078e0a33 */
[----:B------:R-:W-:-:S04]  /*31a0*/  IMAD.HI.U32 R28, R31, UR5, RZ ;  /* 0x000000051f1c7c27 */ /* 0x000fc8000f8e00ff */
[----:B------:R-:W-:Y:S01]  /*31b0*/  IMAD R53, R54, UR10, R53 ;  /* 0x0000000a36357c24 */ /* 0x000fe2000f8e0235 */
[----:B------:R-:W-:Y:S02]  /*31c0*/  IADD3 R54, PT, PT, -R28, RZ, RZ ;  /* 0x000000ff1c367210 */ /* 0x000fe40007ffe1ff */
[----:B------:R-:W-:-:S03]  /*31d0*/  SEL R34, R25, R34, !P6 ;  /* 0x0000002219227207 */ /* 0x000fc60007000000 */
[----:B------:R-:W-:Y:S02]  /*31e0*/  IMAD R31, R54, UR12, R31 ;  /* 0x0000000c361f7c24 */ /* 0x000fe4000f8e021f */
[----:B------:R-:W-:Y:S01]  /*31f0*/  IMAD.MOV R54, RZ, RZ, -R52 ;  /* 0x000000ffff367224 */ /* 0x000fe200078e0a34 */
[----:B0-----:R-:W-:-:S03]  /*3200*/  SHF.R.S64 R2, RZ, 0x1e, R33 ;  /* 0x0000001eff027819 */ /* 0x001fc60000001021 */
[----:B------:R-:W-:Y:S02]  /*3210*/  IMAD R15, R54, UR53, R29 ;  /* 0x00000035360f7c24 */ /* 0x000fe4000f8e021d */
[----:B------:R-:W-:Y:S01]  /*3220*/  IMAD.MOV R54, RZ, RZ, -R34 ;  /* 0x000000ffff367224 */ /* 0x000fe200078e0a22 */
[----:B------:R-:W-:Y:S02]  /*3230*/  IADD3 R2, P4, PT, R2, UR40, RZ ;  /* 0x0000002802027c10 */ /* 0x000fe4000ff9e0ff */
[----:B------:R-:W-:Y:S01]  /*3240*/  ISETP.LT.U32.AND P2, PT, R31, UR12, PT ;  /* 0x0000000c1f007c0c */ /* 0x000fe2000bf41070 */
[----:B--2---:R-:W-:Y:S01]  /*3250*/  IMAD R49, R54, UR51, R33 ;  /* 0x0000003336317c24 */ /* 0x004fe2000f8e0221 */
[----:B------:R-:W-:-:S04]  /*3260*/  LEA.HI.X.SX32 R3, R33, UR41, 0x2, P4 ;  /* 0x0000002921037c11 */ /* 0x000fc8000a0f16ff */
[----:B------:R-:W-:-:S05]  /*3270*/  IABS R33, R49 ;  /* 0x0000003100217213 */ /* 0x000fca0000000000 */
[----:B------:R-:W-:Y:S02]  /*3280*/  IMAD.HI.U32 R29, R33, UR9, RZ ;  /* 0x00000009211d7c27 */ /* 0x000fe4000f8e00ff */
[----:B------:R-:W-:Y:S02]  /*3290*/  @!P2 IADD3 R31, PT, PT, R31, -UR12, RZ ;  /* 0x8000000c1f1fac10 */ /* 0x000fe4000fffe0ff */
[----:B------:R-:W-:Y:S01]  /*32a0*/  IMAD.MOV R54, RZ, RZ, -R29 ;  /* 0x000000ffff367224 */ /* 0x000fe200078e0a1d */
[----:B------:R-:W-:Y:S02]  /*32b0*/  P2R R58, PR, RZ, 0x1 ;  /* 0x00000001ff3a7803 */ /* 0x000fe40000000000 */
[----:B------:R-:W-:Y:S01]  /*32c0*/  ISETP.GE.U32.AND P0, PT, R31, UR12, PT ;  /* 0x0000000c1f007c0c */ /* 0x000fe2000bf06070 */
[----:B------:R-:W-:-:S05]  /*32d0*/  IMAD R31, R54, UR10, R33 ;  /* 0x0000000a361f7c24 */ /* 0x000fca000f8e0221 */
[----:B------:R-:W-:Y:S01]  /*32e0*/  ISETP.LT.U32.AND P5, PT, R31, UR10, PT ;  /* 0x0000000a1f007c0c */ /* 0x000fe2000bfa1070 */
[----:B-1----:R-:W-:Y:S01]  /*32f0*/  VIADD R41, R26, 0x1a0 ;  /* 0x000001a01a297836 */ /* 0x002fe20000000000 */
[----:B------:R-:W-:-:S11]  /*3300*/  P2R R59, PR, RZ, 0x2 ;  /* 0x00000002ff3b7803 */ /* 0x000fd60000000000 */
[----:B------:R-:W-:-:S04]  /*3310*/  @!P5 IADD3 R31, PT, PT, R31, -UR10, RZ ;  /* 0x8000000a1f1fdc10 */ /* 0x000fc8000fffe0ff */
[----:B------:R-:W-:Y:S02]  /*3320*/  ISETP.GE.U32.AND P1, PT, R31, UR10, PT ;  /* 0x0000000a1f007c0c */ /* 0x000fe4000bf26070 */
[----:B------:R-:W-:Y:S02]  /*3330*/  IABS R31, R41 ;  /* 0x00000029001f7213 */ /* 0x000fe40000000000 */
[----:B------:R-:W-:-:S03]  /*3340*/  ISETP.LT.U32.AND P4, PT, R53, UR10, PT ;  /* 0x0000000a35007c0c */ /* 0x000fc6000bf81070 */
[----:B------:R-:W-:-:S04]  /*3350*/  IMAD.HI.U32 R56, R31, UR7, RZ ;  /* 0x000000071f387c27 */ /* 0x000fc8000f8e00ff */
[----:B------:R-:W-:-:S04]  /*3360*/  IMAD.MOV R54, RZ, RZ, -R56 ;  /* 0x000000ffff367224 */ /* 0x000fc800078e0a38 */
[----:B------:R-:W-:Y:S02]  /*3370*/  IMAD R31, R54, UR11, R31 ;  /* 0x0000000b361f7c24 */ /* 0x000fe4000f8e021f */
[----:B------:R-:W-:-:S03]  /*3380*/  @!P4 VIADD R53, R53, -UR10 ;  /* 0x8000000a3535cc36 */ /* 0x000fc60008000000 */
[----:B------:R-:W-:Y:S02]  /*3390*/  ISETP.LT.U32.AND P6, PT, R31, UR11, PT ;  /* 0x0000000b1f007c0c */ /* 0x000fe4000bfc1070 */
[----:B------:R-:W-:Y:S02]  /*33a0*/  P2R R60, PR, RZ, 0x8 ;  /* 0x00000008ff3c7803 */ /* 0x000fe40000000000 */
[----:B------:R-:W-:Y:S02]  /*33b0*/  ISETP.GE.U32.AND P3, PT, R53, UR10, PT ;  /* 0x0000000a35007c0c */ /* 0x000fe4000bf66070 */
[----:B------:R-:W-:Y:S01]  /*33c0*/  LOP3.LUT R33, R36, UR52, RZ, 0x3c, !PT ;  /* 0x0000003424217c12 */ /* 0x000fe2000f8e3cff */
[----:B------:R-:W-:-:S06]  /*33d0*/  @!P4 VIADD R51, R51, 0x1 ;  /* 0x000000013333c836 */ /* 0x000fcc0000000000 */
[----:B------:R-:W-:Y:S01]  /*33e0*/  @!P6 IADD3 R31, PT, PT, R31, -UR11, RZ ;  /* 0x8000000b1f1fec10 */ /* 0x000fe2000fffe0ff */
[----:B------:R-:W-:Y:S01]  /*33f0*/  @!P6 VIADD R56, R56, 0x1 ;  /* 0x000000013838e836 */ /* 0x000fe20000000000 */
[----:B------:R-:W-:Y:S02]  /*3400*/  ISETP.GE.AND P6, PT, R33, RZ, PT ;  /* 0x000000ff2100720c */ /* 0x000fe40003fc6270 */
[----:B------:R-:W-:Y:S01]  /*3410*/  ISETP.GE.U32.AND P4, PT, R31, UR11, PT ;  /* 0x0000000b1f007c0c */ /* 0x000fe2000bf86070 */
[----:B------:R-:W-:Y:S02]  /*3420*/  @P3 VIADD R51, R51, 0x1 ;  /* 0x0000000133333836 */ /* 0x000fe40000000000 */
[----:B------:R-:W-:Y:S01]  /*3430*/  @!P2 VIADD R28, R28, 0x1 ;  /* 0x000000011c1ca836 */ /* 0x000fe20000000000 */
[----:B------:R-:W-:Y:S02]  /*3440*/  ISETP.NE.AND P2, PT, R57, RZ, PT ;  /* 0x000000ff3900720c */ /* 0x000fe40003f45270 */
[----:B------:R-:W-:-:S02]  /*3450*/  MOV R57, R51 ;  /* 0x0000003300397202 */ /* 0x000fc40000000f00 */
[----:B------:R-:W-:Y:S02]  /*3460*/  LOP3.LUT R31, R41, UR51, RZ, 0x3c, !PT ;  /* 0x00000033291f7c12 */ /* 0x000fe4000f8e3cff */
[----:B------:R-:W-:Y:S01]  /*3470*/  LOP3.LUT R55, R43, UR53, RZ, 0x3c, !PT ;  /* 0x000000352b377c12 */ /* 0x000fe2000f8e3cff */
[----:B------:R-:W-:Y:S02]  /*3480*/  @!P5 VIADD R29, R29, 0x1 ;  /* 0x000000011d1dd836 */ /* 0x000fe40000000000 */
[----:B------:R-:W-:Y:S01]  /*3490*/  @P4 IADD3 R56, PT, PT, R56, 0x1, RZ ;  /* 0x0000000138384810 */ /* 0x000fe20007ffe0ff */
[----:B------:R-:W-:Y:S01]  /*34a0*/  @!P6 IMAD.MOV R57, RZ, RZ, -R57 ;  /* 0x000000ffff39e224 */ /* 0x000fe200078e0a39 */
[----:B------:R-:W-:Y:S02]  /*34b0*/  ISETP.GE.AND P4, PT, R31, RZ, PT ;  /* 0x000000ff1f00720c */ /* 0x000fe40003f86270 */
[----:B------:R-:W-:Y:S01]  /*34c0*/  ISETP.GE.AND P6, PT, R55, RZ, PT ;  /* 0x000000ff3700720c */ /* 0x000fe20003fc6270 */
[----:B------:R-:W-:-:S02]  /*34d0*/  @P1 VIADD R29, R29, 0x1 ;  /* 0x000000011d1d1836 */ /* 0x000fc40000000000 */
[----:B------:R-:W-:Y:S01]  /*34e0*/  @P0 VIADD R28, R28, 0x1 ;  /* 0x000000011c1c0836 */ /* 0x000fe20000000000 */
[----:B------:R-:W-:Y:S02]  /*34f0*/  ISETP.NE.AND P1, PT, R59, RZ, PT ;  /* 0x000000ff3b00720c */ /* 0x000fe40003f25270 */
[----:B------:R-:W-:Y:S01]  /*3500*/  MOV R59, R29 ;  /* 0x0000001d003b7202 */ /* 0x000fe20000000f00 */
[----:B------:R-:W-:Y:S01]  /*3510*/  IMAD.MOV.U32 R54, RZ, RZ, R28 ;  /* 0x000000ffff367224 */ /* 0x000fe200078e001c */
[----:B------:R-:W-:Y:S02]  /*3520*/  ISETP.NE.AND P3, PT, R60, RZ, PT ;  /* 0x000000ff3c00720c */ /* 0x000fe40003f65270 */
[----:B------:R-:W-:Y:S02]  /*3530*/  SEL R29, R52, RZ, P2 ;  /* 0x000000ff341d7207 */ /* 0x000fe40001000000 */
[----:B------:R-:W-:Y:S02]  /*3540*/  LOP3.LUT R53, R49, UR52, RZ, 0x3c, !PT ;  /* 0x0000003431357c12 */ /* 0x000fe4000f8e3cff */
[----:B------:R-:W-:Y:S01]  /*3550*/  @!P4 IADD3 R56, PT, PT, -R56, RZ, RZ ;  /* 0x000000ff3838c210 */ /* 0x000fe20007ffe1ff */
[----:B------:R-:W-:Y:S01]  /*3560*/  IMAD R20, R29, UR38, R20 ;  /* 0x000000261d147c24 */ /* 0x000fe2000f8e0214 */
[----:B------:R-:W-:-:S02]  /*3570*/  SEL R15, R15, RZ, P3 ;  /* 0x000000ff0f0f7207 */ /* 0x000fc40001800000 */
[----:B------:R-:W-:Y:S02]  /*3580*/  ISETP.NE.AND P0, PT, R58, RZ, PT ;  /* 0x000000ff3a00720c */ /* 0x000fe40003f05270 */
[----:B------:R-:W-:Y:S02]  /*3590*/  @!P6 IADD3 R54, PT, PT, -R54, RZ, RZ ;  /* 0x000000ff3636e210 */ /* 0x000fe40007ffe1ff */
[----:B------:R-:W-:Y:S02]  /*35a0*/  IADD3 R28, P4, PT, R21, UR42, RZ ;  /* 0x0000002a151c7c10 */ /* 0x000fe4000ff9e0ff */
[----:B------:R-:W-:Y:S02]  /*35b0*/  ISETP.NE.AND P6, PT, RZ, UR53, PT ;  /* 0x00000035ff007c0c */ /* 0x000fe4000bfc5270 */
[----:B------:R-:W-:Y:S01]  /*35c0*/  ISETP.GE.AND P5, PT, R53, RZ, PT ;  /* 0x000000ff3500720c */ /* 0x000fe20003fa6270 */
[----:B------:R-:W-:Y:S01]  /*35d0*/  IMAD R33, R15, UR39, R20 ;  /* 0x000000270f217c24 */ /* 0x000fe2000f8e0214 */
[----:B------:R-:W-:Y:S01]  /*35e0*/  LEA.HI.X.SX32 R29, R21, UR43, 0x1, P4 ;  /* 0x0000002b151d7c11 */ /* 0x000fe2000a0f0eff */
[----:B------:R-:W2:Y:S01]  /*35f0*/  LDG.E R15, desc[UR14][R10.64] ;  /* 0x0000000e0a0f7981 */ /* 0x000ea2000c1e1900 */
[----:B------:R-:W-:-:S02]  /*3600*/  SEL R0, R0, RZ, P0 ;  /* 0x000000ff00007207 */ /* 0x000fc40000000000 */
[----:B------:R-:W-:Y:S01]  /*3610*/  IADD3 R20, P4, PT, R30, UR42, RZ ;  /* 0x0000002a1e147c10 */ /* 0x000fe2000ff9e0ff */
[----:B------:R-:W3:Y:S01]  /*3620*/  LDG.E.U8 R55, desc[UR14][R28.64] ;  /* 0x0000000e1c377981 */ /* 0x000ee2000c1e1100 */
[----:B------:R-:W-:Y:S01]  /*3630*/  SEL R54, R23, R54, !P6 ;  /* 0x0000003617367207 */ /* 0x000fe20007000000 */
[----:B------:R-:W-:Y:S01]  /*3640*/  IMAD R51, R0, UR36, RZ ;  /* 0x0000002400337c24 */ /* 0x000fe2000f8e02ff */
[----:B------:R-:W-:Y:S02]  /*3650*/  ISETP.NE.AND P6, PT, RZ, UR52, PT ;  /* 0x00000034ff007c0c */ /* 0x000fe4000bfc5270 */
[----:B------:R-:W-:Y:S01]  /*3660*/  LEA.HI.X.SX32 R21, R30, UR43, 0x1, P4 ;  /* 0x0000002b1e157c11 */ /* 0x000fe2000a0f0eff */
[----:B------:R-:W-:Y:S01]  /*3670*/  IMAD.MOV R0, RZ, RZ, -R54 ;  /* 0x000000ffff007224 */ /* 0x000fe200078e0a36 */
[----:B------:R-:W-:Y:S02]  /*3680*/  SEL R42, R42, RZ, P1 ;  /* 0x000000ff2a2a7207 */ /* 0x000fe40000800000 */
[----:B------:R-:W-:-:S02]  /*3690*/  IADD3 R30, P4, PT, R22, UR42, RZ ;  /* 0x0000002a161e7c10 */ /* 0x000fc4000ff9e0ff */
[----:B------:R-:W-:Y:S01]  /*36a0*/  SEL R57, R24, R57, !P6 ;  /* 0x0000003918397207 */ /* 0x000fe20007000000 */
[----:B------:R-:W-:Y:S01]  /*36b0*/  IMAD R51, R42, UR37, R51 ;  /* 0x000000252a337c24 */ /* 0x000fe2000f8e0233 */
[----:B------:R-:W-:Y:S01]  /*36c0*/  LEA.HI.X.SX32 R31, R22, UR43, 0x1, P4 ;  /* 0x0000002b161f7c11 */ /* 0x000fe2000a0f0eff */
[----:B------:R-:W-:Y:S01]  /*36d0*/  IMAD R0, R0, UR53, R43 ;  /* 0x0000003500007c24 */ /* 0x000fe2000f8e022b */
[----:B------:R-:W-:Y:S01]  /*36e0*/  SEL R54, R54, RZ, P2 ;  /* 0x000000ff36367207 */ /* 0x000fe20001000000 */
[----:B------:R-:W-:Y:S01]  /*36f0*/  @!P5 IMAD.MOV R59, RZ, RZ, -R59 ;  /* 0x000000ffff3bd224 */ /* 0x000fe200078e0a3b */
[C---:B------:R-:W-:Y:S01]  /*3700*/  IADD3 R42, P4, PT, R27.reuse, UR42, RZ ;  /* 0x0000002a1b2a7c10 */ /* 0x040fe2000ff9e0ff */
[----:B------:R-:W-:Y:S01]  /*3710*/  IMAD.MOV R17, RZ, RZ, -R57 ;  /* 0x000000ffff117224 */ /* 0x000fe200078e0a39 */
[----:B------:R-:W-:Y:S01]  /*3720*/  SEL R0, R0, RZ, P3 ;  /* 0x000000ff00007207 */ /* 0x000fe20001800000 */
[----:B------:R-:W-:Y:S01]  /*3730*/  IMAD R51, R54, UR38, R51 ;  /* 0x0000002636337c24 */ /* 0x000fe2000f8e0233 */
[----:B------:R-:W-:Y:S01]  /*3740*/  LEA.HI.X.SX32 R43, R27, UR43, 0x1, P4 ;  /* 0x0000002b1b2b7c11 */ /* 0x000fe2000a0f0eff */
[----:B------:R-:W-:Y:S01]  /*3750*/  IMAD R17, R17, UR52, R36 ;  /* 0x0000003411117c24 */ /* 0x000fe2000f8e0224 */
[----:B------:R-:W-:Y:S01]  /*3760*/  SEL R27, R24, R59, !P6 ;  /* 0x0000003b181b7207 */ /* 0x000fe20007000000 */
[----:B------:R-:W-:-:S02]  /*3770*/  IMAD R0, R0, UR39, R51 ;  /* 0x0000002700007c24 */ /* 0x000fc4000f8e0233 */
[----:B------:R0:W2:Y:S01]  /*3780*/  LDG.E.U8 R51, desc[UR16][R20.64] ;  /* 0x0000001014337981 */ /* 0x0000a2000c1e1100 */
[----:B------:R-:W-:Y:S02]  /*3790*/  IADD3 R22, PT, PT, -R27, RZ, RZ ;  /* 0x000000ff1b167210 */ /* 0x000fe40007ffe1ff */
[----:B------:R-:W-:Y:S01]  /*37a0*/  R2UR UR18, R38 ;  /* 0x00000000261272ca */ /* 0x000fe200000e0000 */
[----:B------:R-:W2:Y:S01]  /*37b0*/  LDG.E.U8 R42, desc[UR14][R42.64] ;  /* 0x0000000e2a2a7981 */ /* 0x000ea2000c1e1100 */
[----:B------:R-:W-:Y:S01]  /*37c0*/  R2UR UR19, R39 ;  /* 0x00000000271372ca */ /* 0x000fe200000e0000 */
[----:B------:R-:W-:Y:S01]  /*37d0*/  IMAD R49, R22, UR52, R49 ;  /* 0x0000003416317c24 */ /* 0x000fe2000f8e0231 */
[----:B0-----:R-:W-:-:S04]  /*37e0*/  IABS R21, R17 ;  /* 0x0000001100157213 */ /* 0x001fc80000000000 */
[----:B------:R-:W-:Y:S01]  /*37f0*/  IABS R29, R49 ;  /* 0x00000031001d7213 */ /* 0x000fe20000000000 */
[----:B------:R-:W-:Y:S01]  /*3800*/  IMAD.HI.U32 R20, R21, UR5, RZ ;  /* 0x0000000515147c27 */ /* 0x000fe2000f8e00ff */
[----:B------:R-:W-:-:S05]  /*3810*/  ISETP.NE.AND P6, PT, RZ, UR51, PT ;  /* 0x00000033ff007c0c */ /* 0x000fca000bfc5270 */
[----:B------:R0:W2:Y:S01]  /*3820*/  LDG.E.U8 R54, desc[UR18][R30.64] ;  /* 0x000000121e367981 */ /* 0x0000a2000c1e1100 */
[----:B------:R-:W-:Y:S02]  /*3830*/  IMAD.MOV R22, RZ, RZ, -R20 ;  /* 0x000000ffff167224 */ /* 0x000fe400078e0a14 */
[----:B------:R-:W-:-:S04]  /*3840*/  IMAD.HI.U32 R28, R29, UR5, RZ ;  /* 0x000000051d1c7c27 */ /* 0x000fc8000f8e00ff */
[----:B------:R-:W-:Y:S01]  /*3850*/  IMAD R21, R22, UR12, R21 ;  /* 0x0000000c16157c24 */ /* 0x000fe2000f8e0215 */
[----:B------:R-:W-:Y:S02]  /*3860*/  P2R R60, PR, RZ, 0x2 ;  /* 0x00000002ff3c7803 */ /* 0x000fe40000000000 */
[----:B------:R-:W-:Y:S01]  /*3870*/  IADD3 R52, P4, PT, R37, UR42, RZ ;  /* 0x0000002a25347c10 */ /* 0x000fe2000ff9e0ff */
[----:B0-----:R-:W-:Y:S01]  /*3880*/  IMAD.MOV R30, RZ, RZ, -R28 ;  /* 0x000000ffff1e7224 */ /* 0x001fe200078e0a1c */
[----:B------:R-:W-:Y:S02]  /*3890*/  SHF.R.S64 R10, RZ, 0x1e, R41 ;  /* 0x0000001eff0a7819 */ /* 0x000fe40000001029 */
[----:B------:R-:W-:Y:S02]  /*38a0*/  SEL R22, R25, R56, !P6 ;  /* 0x0000003819167207 */ /* 0x000fe40007000000 */
[----:B------:R-:W-:Y:S01]  /*38b0*/  ISETP.LT.U32.AND P1, PT, R21, UR12, PT ;  /* 0x0000000c15007c0c */ /* 0x000fe2000bf21070 */
[----:B------:R-:W-:Y:S01]  /*38c0*/  IMAD R29, R30, UR12, R29 ;  /* 0x0000000c1e1d7c24 */ /* 0x000fe2000f8e021d */
[----:B------:R-:W-:-:S02]  /*38d0*/  LEA.HI.X.SX32 R53, R37, UR43, 0x1, P4 ;  /* 0x0000002b25357c11 */ /* 0x000fc4000a0f0eff */
[----:B------:R-:W-:Y:S02]  /*38e0*/  IADD3 R10, P4, PT, R10, UR40, RZ ;  /* 0x000000280a0a7c10 */ /* 0x000fe4000ff9e0ff */
[----:B------:R-:W-:Y:S02]  /*38f0*/  IADD3 R30, PT, PT, -R22, RZ, RZ ;  /* 0x000000ff161e7210 */ /* 0x000fe40007ffe1ff */
[----:B------:R-:W-:Y:S01]  /*3900*/  P2R R58, PR, RZ, 0x1 ;  /* 0x00000001ff3a7803 */ /* 0x000fe20000000000 */
[----:B------:R-:W-:Y:S01]  /*3910*/  VIADD R36, R26, 0x1c0 ;  /* 0x000001c01a247836 */ /* 0x000fe20000000000 */
[----:B------:R-:W-:Y:S01]  /*3920*/  LEA.HI.X.SX32 R11, R41, UR41, 0x2, P4 ;  /* 0x00000029290b7c11 */ /* 0x000fe2000a0f16ff */
[----:B------:R-:W-:Y:S02]  /*3930*/  IMAD R41, R30, UR51, R41 ;  /* 0x000000331e297c24 */ /* 0x000fe4000f8e0229 */
[----:B------:R-:W-:Y:S01]  /*3940*/  @!P1 VIADD R21, R21, -UR12 ;  /* 0x8000000c15159c36 */ /* 0x000fe20008000000 */
[----:B------:R-:W-:Y:S01]  /*3950*/  P2R R61, PR, RZ, 0x4 ;  /* 0x00000004ff3d7803 */ /* 0x000fe20000000000 */
[----:B------:R0:W2:Y:S01]  /*3960*/  LDG.E.U8 R52, desc[UR16][R52.64] ;  /* 0x0000001034347981 */ /* 0x0000a2000c1e1100 */
[----:B------:R-:W-:-:S02]  /*3970*/  IABS R30, R41 ;  /* 0x00000029001e7213 */ /* 0x000fc40000000000 */
[----:B------:R-:W-:-:S03]  /*3980*/  ISETP.GE.U32.AND P0, PT, R21, UR12, PT ;  /* 0x0000000c15007c0c */ /* 0x000fc6000bf06070 */
[----:B------:R-:W-:Y:S01]  /*3990*/  IMAD.HI.U32 R21, R30, UR9, RZ ;  /* 0x000000091e157c27 */ /* 0x000fe2000f8e00ff */
[----:B------:R-:W-:-:S03]  /*39a0*/  ISETP.LT.U32.AND P4, PT, R29, UR12, PT ;  /* 0x0000000c1d007c0c */ /* 0x000fc6000bf81070 */
[----:B------:R-:W-:-:S04]  /*39b0*/  IMAD.MOV R31, RZ, RZ, -R21 ;  /* 0x000000ffff1f7224 */ /* 0x000fc800078e0a15 */
[----:B------:R-:W-:-:S05]  /*39c0*/  IMAD R30, R31, UR10, R30 ;  /* 0x0000000a1f1e7c24 */ /* 0x000fca000f8e021e */
[----:B------:R-:W-:Y:S02]  /*39d0*/  ISETP.LT.U32.AND P5, PT, R30, UR10, PT ;  /* 0x0000000a1e007c0c */ /* 0x000fe4000bfa1070 */
[----:B------:R-:W-:-:S04]  /*39e0*/  @!P4 IADD3 R29, PT, PT, R29, -UR12, RZ ;  /* 0x8000000c1d1dcc10 */ /* 0x000fc8000fffe0ff */
[----:B------:R-:W-:Y:S02]  /*39f0*/  ISETP.GE.U32.AND P2, PT, R29, UR12, PT ;  /* 0x0000000c1d007c0c */ /* 0x000fe4000bf46070 */
[----:B------:R-:W-:-:S05]  /*3a00*/  IABS R29, R36 ;  /* 0x00000024001d7213 */ /* 0x000fca0000000000 */
[----:B------:R-:W-:Y:S02]  /*3a10*/  @!P5 VIADD R30, R30, -UR10 ;  /* 0x8000000a1e1edc36 */ /* 0x000fe40008000000 */
[----:B------:R-:W-:Y:S01]  /*3a20*/  IMAD.HI.U32 R56, R29, UR7, RZ ;  /* 0x000000071d387c27 */ /* 0x000fe2000f8e00ff */
[----:B------:R-:W-:Y:S02]  /*3a30*/  P2R R37, PR, RZ, 0x8 ;  /* 0x00000008ff257803 */ /* 0x000fe40000000000 */
[----:B------:R-:W-:Y:S02]  /*3a40*/  ISETP.GE.U32.AND P3, PT, R30, UR10, PT ;  /* 0x0000000a1e007c0c */ /* 0x000fe4000bf66070 */
[----:B------:R-:W-:-:S05]  /*3a50*/  IADD3 R30, PT, PT, -R56, RZ, RZ ;  /* 0x000000ff381e7210 */ /* 0x000fca0007ffe1ff */
[----:B------:R-:W-:-:S05]  /*3a60*/  IMAD R29, R30, UR11, R29 ;  /* 0x0000000b1e1d7c24 */ /* 0x000fca000f8e021d */
[----:B------:R-:W-:Y:S02]  /*3a70*/  ISETP.LT.U32.AND P6, PT, R29, UR11, PT ;  /* 0x0000000b1d007c0c */ /* 0x000fe4000bfc1070 */
[----:B------:R-:W-:-:S11]  /*3a80*/  @!P5 IADD3 R21, PT, PT, R21, 0x1, RZ ;  /* 0x000000011515d810 */ /* 0x000fd60007ffe0ff */
[----:B------:R-:W-:-:S05]  /*3a90*/  @!P6 VIADD R29, R29, -UR11 ;  /* 0x8000000b1d1dec36 */ /* 0x000fca0008000000 */
[----:B------:R-:W-:Y:S01]  /*3aa0*/  ISETP.GE.U32.AND P5, PT, R29, UR11, PT ;  /* 0x0000000b1d007c0c */ /* 0x000fe2000bfa6070 */
[----:B------:R-:W-:Y:S01]  /*3ab0*/  @!P6 VIADD R56, R56, 0x1 ;  /* 0x000000013838e836 */ /* 0x000fe20000000000 */
[----:B0-----:R-:W-:Y:S02]  /*3ac0*/  LOP3.LUT R53, R41, UR52, RZ, 0x3c, !PT ;  /* 0x0000003429357c12 */ /* 0x001fe4000f8e3cff */
[----:B------:R-:W-:Y:S02]  /*3ad0*/  LOP3.LUT R29, R36, UR51, RZ, 0x3c, !PT ;  /* 0x00000033241d7c12 */ /* 0x000fe4000f8e3cff */
[----:B------:R-:W-:Y:S01]  /*3ae0*/  ISETP.GE.AND P6, PT, R53, RZ, PT ;  /* 0x000000ff3500720c */ /* 0x000fe20003fc6270 */
[----:B------:R-:W-:-:S06]  /*3af0*/  @P3 VIADD R21, R21, 0x1 ;  /* 0x0000000115153836 */ /* 0x000fcc0000000000 */
[----:B------:R-:W-:Y:S01]  /*3b00*/  @P5 VIADD R56, R56, 0x1 ;  /* 0x0000000138385836 */ /* 0x000fe20000000000 */
[----:B------:R-:W-:Y:S02]  /*3b10*/  ISETP.GE.AND P5, PT, R29, RZ, PT ;  /* 0x000000ff1d00720c */ /* 0x000fe40003fa6270 */
[----:B------:R-:W-:Y:S01]  /*3b20*/  ISETP.NE.AND P3, PT, R37, RZ, PT ;  /* 0x000000ff2500720c */ /* 0x000fe20003f65270 */
[----:B------:R-:W-:Y:S01]  /*3b30*/  IMAD.MOV.U32 R37, RZ, RZ, R21 ;  /* 0x000000ffff257224 */ /* 0x000fe200078e0015 */
[----:B------:R-:W-:Y:S02]  /*3b40*/  LOP3.LUT R43, R17, UR53, RZ, 0x3c, !PT ;  /* 0x00000035112b7c12 */ /* 0x000fe4000f8e3cff */
[----:B------:R-:W-:Y:S01]  /*3b50*/  LOP3.LUT R31, R49, UR53, RZ, 0x3c, !PT ;  /* 0x00000035311f7c12 */ /* 0x000fe2000f8e3cff */
[----:B------:R-:W-:Y:S01]  /*3b60*/  @!P4 VIADD R28, R28, 0x1 ;  /* 0x000000011c1cc836 */ /* 0x000fe20000000000 */
[----:B------:R-:W-:Y:S01]  /*3b70*/  @!P1 IADD3 R20, PT, PT, R20, 0x1, RZ ;  /* 0x0000000114149810 */ /* 0x000fe20007ffe0ff */
[----:B------:R-:W-:Y:S01]  /*3b80*/  @!P6 IMAD.MOV R37, RZ, RZ, -R37 ;  /* 0x000000ffff25e224 */ /* 0x000fe200078e0a25 */
[----:B------:R-:W-:-:S03]  /*3b90*/  ISETP.GE.AND P6, PT, R31, RZ, PT ;  /* 0x000000ff1f00720c */ /* 0x000fc60003fc6270 */
[----:B------:R-:W-:Y:S01]  /*3ba0*/  @!P5 IMAD.MOV R56, RZ, RZ, -R56 ;  /* 0x000000ffff38d224 */ /* 0x000fe200078e0a38 */
[----:B------:R-:W-:Y:S02]  /*3bb0*/  ISETP.GE.AND P5, PT, R43, RZ, PT ;  /* 0x000000ff2b00720c */ /* 0x000fe40003fa6270 */
[----:B------:R-:W-:Y:S02]  /*3bc0*/  @P0 IADD3 R20, PT, PT, R20, 0x1, RZ ;  /* 0x0000000114140810 */ /* 0x000fe40007ffe0ff */
[----:B------:R-:W-:Y:S02]  /*3bd0*/  @P2 IADD3 R28, PT, PT, R28, 0x1, RZ ;  /* 0x000000011c1c2810 */ /* 0x000fe40007ffe0ff */
[----:B------:R-:W-:Y:S02]  /*3be0*/  ISETP.NE.AND P0, PT, R58, RZ, PT ;  /* 0x000000ff3a00720c */ /* 0x000fe40003f05270 */
[----:B------:R-:W-:Y:S01]  /*3bf0*/  ISETP.NE.AND P1, PT, R60, RZ, PT ;  /* 0x000000ff3c00720c */ /* 0x000fe20003f25270 */
[----:B------:R-:W-:Y:S01]  /*3c00*/  IMAD.MOV.U32 R58, RZ, RZ, R28 ;  /* 0x000000ffff3a7224 */ /* 0x000fe200078e001c */
[----:B------:R-:W-:-:S02]  /*3c10*/  SEL R35, R35, RZ, P0 ;  /* 0x000000ff23237207 */ /* 0x000fc40000000000 */
[----:B------:R-:W-:Y:S01]  /*3c20*/  SEL R21, R57, RZ, P1 ;  /* 0x000000ff39157207 */ /* 0x000fe20000800000 */
[----:B------:R-:W-:Y:S01]  /*3c30*/  @!P5 IMAD.MOV R20, RZ, RZ, -R20 ;  /* 0x000000ffff14d224 */ /* 0x000fe200078e0a14 */
[----:B------:R-:W-:Y:S01]  /*3c40*/  @!P6 IADD3 R58, PT, PT, -R58, RZ, RZ ;  /* 0x000000ff3a3ae210 */ /* 0x000fe20007ffe1ff */
[----:B------:R-:W-:Y:S01]  /*3c50*/  IMAD R28, R35, UR36, RZ ;  /* 0x00000024231c7c24 */ /* 0x000fe2000f8e02ff */
[----:B------:R-:W-:-:S03]  /*3c60*/  ISETP.NE.AND P6, PT, RZ, UR53, PT ;  /* 0x00000035ff007c0c */ /* 0x000fc6000bfc5270 */
[----:B------:R-:W-:Y:S01]  /*3c70*/  IMAD R29, R21, UR37, R28 ;  /* 0x00000025151d7c24 */ /* 0x000fe2000f8e021c */
[----:B------:R-:W-:Y:S02]  /*3c80*/  SEL R28, R23, R20, !P6 ;  /* 0x00000014171c7207 */ /* 0x000fe40007000000 */
[----:B------:R-:W-:-:S03]  /*3c90*/  ISETP.NE.AND P2, PT, R61, RZ, PT ;  /* 0x000000ff3d00720c */ /* 0x000fc60003f45270 */
[----:B------:R-:W-:Y:S01]  /*3ca0*/  IMAD.MOV R20, RZ, RZ, -R28 ;  /* 0x000000ffff147224 */ /* 0x000fe200078e0a1c */
[----:B------:R-:W-:-:S03]  /*3cb0*/  SEL R28, R28, RZ, P2 ;  /* 0x000000ff1c1c7207 */ /* 0x000fc60001000000 */
[----:B------:R-:W-:Y:S01]  /*3cc0*/  IMAD R17, R20, UR53, R17 ;  /* 0x0000003514117c24 */ /* 0x000fe2000f8e0211 */
[C---:B------:R-:W-:Y:S01]  /*3cd0*/  IADD3 R20, P4, PT, R19.reuse, UR42, RZ ;  /* 0x0000002a13147c10 */ /* 0x040fe2000ff9e0ff */
[----:B------:R-:W-:Y:S01]  /*3ce0*/  IMAD R30, R28, UR38, R29 ;  /* 0x000000261c1e7c24 */ /* 0x000fe2000f8e021d */
[----:B------:R-:W-:Y:S02]  /*3cf0*/  SEL R34, R34, RZ, P0 ;  /* 0x000000ff22227207 */ /* 0x000fe40000000000 */
[----:B------:R-:W-:Y:S02]  /*3d00*/  LEA.HI.X.SX32 R21, R19, UR43, 0x1, P4 ;  /* 0x0000002b13157c11 */ /* 0x000fe4000a0f0eff */
[----:B------:R-:W-:Y:S02]  /*3d10*/  SEL R17, R17, RZ, P3 ;  /* 0x000000ff11117207 */ /* 0x000fe40001800000 */
[C---:B------:R-:W-:Y:S02]  /*3d20*/  IADD3 R28, P4, PT, R32.reuse, UR42, RZ ;  /* 0x0000002a201c7c10 */ /* 0x040fe4000ff9e0ff */
[----:B------:R-:W-:Y:S01]  /*3d30*/  ISETP.NE.AND P5, PT, RZ, UR52, PT ;  /* 0x00000034ff007c0c */ /* 0x000fe2000bfa5270 */
[----:B------:R-:W-:Y:S01]  /*3d40*/  IMAD R35, R17, UR39, R30 ;  /* 0x0000002711237c24 */ /* 0x000fe2000f8e021e */
[----:B------:R-:W-:Y:S01]  /*3d50*/  LEA.HI.X.SX32 R29, R32, UR43, 0x1, P4 ;  /* 0x0000002b201d7c11 */ /* 0x000fe2000a0f0eff */
[----:B------:R-:W-:Y:S01]  /*3d60*/  IMAD R34, R34, UR36, RZ ;  /* 0x0000002422227c24 */ /* 0x000fe2000f8e02ff */
[----:B------:R-:W-:Y:S01]  /*3d70*/  IADD3 R30, P4, PT, R33, UR42, RZ ;  /* 0x0000002a211e7c10 */ /* 0x000fe2000ff9e0ff */
[----:B------:R-:W2:Y:S01]  /*3d80*/  LDG.E R17, desc[UR14][R2.64] ;  /* 0x0000000e02117981 */ /* 0x000ea2000c1e1900 */
[----:B------:R-:W-:-:S02]  /*3d90*/  SEL R27, R27, RZ, P1 ;  /* 0x000000ff1b1b7207 */ /* 0x000fc40000800000 */
[----:B------:R-:W-:Y:S01]  /*3da0*/  SEL R43, R24, R37, !P5 ;  /* 0x00000025182b7207 */ /* 0x000fe20006800000 */
[----:B------:R-:W2:Y:S01]  /*3db0*/  LDG.E.U8 R53, desc[UR16][R28.64] ;  /* 0x000000101c357981 */ /* 0x000ea2000c1e1100 */
[----:B------:R-:W-:Y:S01]  /*3dc0*/  LEA.HI.X.SX32 R31, R33, UR43, 0x1, P4 ;  /* 0x0000002b211f7c11 */ /* 0x000fe2000a0f0eff */
[----:B------:R-:W-:Y:S01]  /*3dd0*/  IMAD R27, R27, UR37, R34 ;  /* 0x000000251b1b7c24 */ /* 0x000fe2000f8e0222 */
[C---:B------:R-:W-:Y:S02]  /*3de0*/  IADD3 R32, P4, PT, R0.reuse, UR42, RZ ;  /* 0x0000002a00207c10 */ /* 0x040fe4000ff9e0ff */
[----:B------:R-:W-:Y:S01]  /*3df0*/  SEL R58, R23, R58, !P6 ;  /* 0x0000003a173a7207 */ /* 0x000fe20007000000 */
[----:B------:R-:W2:Y:S01]  /*3e00*/  LDG.E.U8 R37, desc[UR18][R30.64] ;  /* 0x000000121e257981 */ /* 0x000ea2000c1e1100 */
[----:B------:R-:W-:Y:S02]  /*3e10*/  IADD3 R34, PT, PT, -R43, RZ, RZ ;  /* 0x000000ff2b227210 */ /* 0x000fe40007ffe1ff */
[----:B------:R-:W-:Y:S01]  /*3e20*/  LEA.HI.X.SX32 R33, R0, UR43, 0x1, P4 ;  /* 0x0000002b00217c11 */ /* 0x000fe2000a0f0eff */
[----:B------:R-:W-:Y:S01]  /*3e30*/  IMAD.MOV R0, RZ, RZ, -R58 ;  /* 0x000000ffff007224 */ /* 0x000fe200078e0a3a */
[----:B------:R-:W-:Y:S01]  /*3e40*/  ISETP.NE.AND P6, PT, RZ, UR51, PT ;  /* 0x00000033ff007c0c */ /* 0x000fe2000bfc5270 */
[----:B------:R-:W-:-:S02]  /*3e50*/  IMAD R34, R34, UR52, R41 ;  /* 0x0000003422227c24 */ /* 0x000fc4000f8e0229 */
[----:B------:R-:W-:Y:S01]  /*3e60*/  IMAD R0, R0, UR53, R49 ;  /* 0x0000003500007c24 */ /* 0x000fe2000f8e0231 */
[----:B------:R-:W-:Y:S01]  /*3e70*/  SEL R19, R25, R56, !P6 ;  /* 0x0000003819137207 */ /* 0x000fe20007000000 */
[----:B------:R0:W2:Y:S04]  /*3e80*/  LDG.E.U8 R49, desc[UR14][R20.64] ;  /* 0x0000000e14317981 */ /* 0x0000a8000c1e1100 */
[----:B------:R-:W-:Y:S01]  /*3e90*/  IMAD.MOV R41, RZ, RZ, -R19 ;  /* 0x000000ffff297224 */ /* 0x000fe200078e0a13 */
[----:B0-----:R-:W-:-:S03]  /*3ea0*/  IABS R21, R34 ;  /* 0x0000002200157213 */ /* 0x001fc60000000000 */
[--C-:B------:R-:W-:Y:S02]  /*3eb0*/  IMAD R41, R41, UR51, R36.reuse ;  /* 0x0000003329297c24 */ /* 0x100fe4000f8e0224 */
[----:B------:R-:W-:Y:S01]  /*3ec0*/  IMAD.HI.U32 R20, R21, UR5, RZ ;  /* 0x0000000515147c27 */ /* 0x000fe2000f8e00ff */
[----:B------:R-:W-:-:S03]  /*3ed0*/  SHF.R.S64 R2, RZ, 0x1e, R36 ;  /* 0x0000001eff027819 */ /* 0x000fc60000001024 */
[----:B------:R-:W-:Y:S01]  /*3ee0*/  IMAD.MOV R28, RZ, RZ, -R20 ;  /* 0x000000ffff1c7224 */ /* 0x000fe200078e0a14 */
[----:B------:R-:W-:Y:S02]  /*3ef0*/  IABS R29, R41 ;  /* 0x00000029001d7213 */ /* 0x000fe40000000000 */
[----:B------:R-:W-:Y:S01]  /*3f00*/  IADD3 R2, P4, PT, R2, UR40, RZ ;  /* 0x0000002802027c10 */ /* 0x000fe2000ff9e0ff */
[----:B------:R-:W-:Y:S02]  /*3f10*/  IMAD R21, R28, UR12, R21 ;  /* 0x0000000c1c157c24 */ /* 0x000fe4000f8e0215 */
[----:B------:R-:W-:Y:S01]  /*3f20*/  IMAD.HI.U32 R28, R29, UR9, RZ ;  /* 0x000000091d1c7c27 */ /* 0x000fe2000f8e00ff */
[----:B------:R-:W-:Y:S02]  /*3f30*/  LEA.HI.X.SX32 R3, R36, UR41, 0x2, P4 ;  /* 0x0000002924037c11 */ /* 0x000fe4000a0f16ff */
[----:B------:R-:W-:Y:S01]  /*3f40*/  ISETP.LT.U32.AND P4, PT, R21, UR12, PT ;  /* 0x0000000c15007c0c */ /* 0x000fe2000bf81070 */
[----:B------:R0:W2:Y:S01]  /*3f50*/  LDG.E.U8 R36, desc[UR14][R32.64] ;  /* 0x0000000e20247981 */ /* 0x0000a2000c1e1100 */
[----:B------:R-:W-:-:S05]  /*3f60*/  IADD3 R30, PT, PT, -R28, RZ, RZ ;  /* 0x000000ff1c1e7210 */ /* 0x000fca0007ffe1ff */
[----:B------:R-:W-:Y:S01]  /*3f70*/  IMAD R29, R30, UR10, R29 ;  /* 0x0000000a1e1d7c24 */ /* 0x000fe2000f8e021d */
[----:B------:R-:W-:-:S04]  /*3f80*/  P2R R57, PR, RZ, 0x8 ;  /* 0x00000008ff397803 */ /* 0x000fc80000000000 */
[----:B------:R-:W-:Y:S01]  /*3f90*/  ISETP.LT.U32.AND P5, PT, R29, UR10, PT ;  /* 0x0000000a1d007c0c */ /* 0x000fe2000bfa1070 */
[----:B------:R-:W-:-:S05]  /*3fa0*/  @!P4 VIADD R21, R21, -UR12 ;  /* 0x8000000c1515cc36 */ /* 0x000fca0008000000 */
[----:B------:R-:W-:Y:S02]  /*3fb0*/  ISETP.GE.U32.AND P3, PT, R21, UR12, PT ;  /* 0x0000000c15007c0c */ /* 0x000fe4000bf66070 */
[----:B------:R-:W-:Y:S02]  /*3fc0*/  LOP3.LUT R50, R50, 0xfffffff7, RZ, 0xc0, !PT ;  /* 0xfffffff732327812 */ /* 0x000fe400078ec0ff */
[----:B------:R-:W-:-:S03]  /*3fd0*/  IADD3 R59, PT, PT, R26, 0x1e0, RZ ;  /* 0x000001e01a3b7810 */ /* 0x000fc60007ffe0ff */
[----:B------:R-:W-:-:S06]  /*3fe0*/  @!P5 VIADD R29, R29, -UR10 ;  /* 0x8000000a1d1ddc36 */ /* 0x000fcc0008000000 */
[----:B------:R-:W-:Y:S02]  /*3ff0*/  @P3 LOP3.LUT R50, R50, 0x8, RZ, 0xfc, !PT ;  /* 0x0000000832323812 */ /* 0x000fe400078efcff */
[----:B------:R-:W-:Y:S02]  /*4000*/  ISETP.GE.U32.AND P3, PT, R29, UR10, PT ;  /* 0x0000000a1d007c0c */ /* 0x000fe4000bf66070 */
[----:B------:R-:W-:-:S05]  /*4010*/  IABS R29, R59 ;  /* 0x0000003b001d7213 */ /* 0x000fca0000000000 */
[----:B------:R-:W-:-:S04]  /*4020*/  IMAD.HI.U32 R21, R29, UR7, RZ ;  /* 0x000000071d157c27 */ /* 0x000fc8000f8e00ff */
[----:B------:R-:W-:-:S04]  /*4030*/  IMAD.MOV R30, RZ, RZ, -R21 ;  /* 0x000000ffff1e7224 */ /* 0x000fc800078e0a15 */
[----:B------:R-:W-:-:S05]  /*4040*/  IMAD R29, R30, UR11, R29 ;  /* 0x0000000b1e1d7c24 */ /* 0x000fca000f8e021d */
[----:B------:R-:W-:Y:S01]  /*4050*/  ISETP.LT.U32.AND P6, PT, R29, UR11, PT ;  /* 0x0000000b1d007c0c */ /* 0x000fe2000bfc1070 */
[----:B------:R-:W-:Y:S01]  /*4060*/  @!P5 VIADD R28, R28, 0x1 ;  /* 0x000000011c1cd836 */ /* 0x000fe20000000000 */
[----:B------:R-:W-:Y:S01]  /*4070*/  LOP3.LUT R31, R34, UR53, RZ, 0x3c, !PT ;  /* 0x00000035221f7c12 */ /* 0x000fe2000f8e3cff */
[----:B------:R-:W-:-:S10]  /*4080*/  @!P4 VIADD R20, R20, 0x1 ;  /* 0x000000011414c836 */ /* 0x000fd40000000000 */
[----:B------:R-:W-:Y:S01]  /*4090*/  @!P6 VIADD R29, R29, -UR11 ;  /* 0x8000000b1d1dec36 */ /* 0x000fe20008000000 */
[----:B------:R-:W-:Y:S02]  /*40a0*/  @!P6 IADD3 R21, PT, PT, R21, 0x1, RZ ;  /* 0x000000011515e810 */ /* 0x000fe40007ffe0ff */
[----:B------:R-:W-:Y:S02]  /*40b0*/  LOP3.LUT P6, RZ, R50, 0x8, RZ, 0xc0, !PT ;  /* 0x0000000832ff7812 */ /* 0x000fe400078cc0ff */
[----:B------:R-:W-:Y:S02]  /*40c0*/  ISETP.GE.U32.AND P5, PT, R29, UR11, PT ;  /* 0x0000000b1d007c0c */ /* 0x000fe4000bfa6070 */
[----:B0-----:R-:W-:-:S09]  /*40d0*/  LOP3.LUT R33, R41, UR52, RZ, 0x3c, !PT ;  /* 0x0000003429217c12 */ /* 0x001fd2000f8e3cff */
[----:B------:R-:W-:Y:S01]  /*40e0*/  @P6 VIADD R20, R20, 0x1 ;  /* 0x0000000114146836 */ /* 0x000fe20000000000 */
[----:B------:R-:W-:Y:S01]  /*40f0*/  ISETP.GE.AND P6, PT, R31, RZ, PT ;  /* 0x000000ff1f00720c */ /* 0x000fe20003fc6270 */
[----:B------:R-:W-:Y:S01]  /*4100*/  @P5 VIADD R21, R21, 0x1 ;  /* 0x0000000115155836 */ /* 0x000fe20000000000 */
[----:B------:R-:W-:Y:S01]  /*4110*/  ISETP.GE.AND P5, PT, R33, RZ, PT ;  /* 0x000000ff2100720c */ /* 0x000fe20003fa6270 */
[----:B------:R-:W-:Y:S01]  /*4120*/  IMAD.MOV.U32 R30, RZ, RZ, R20 ;  /* 0x000000ffff1e7224 */ /* 0x000fe200078e0014 */
[----:B------:R-:W-:Y:S02]  /*4130*/  @P3 IADD3 R28, PT, PT, R28, 0x1, RZ ;  /* 0x000000011c1c3810 */ /* 0x000fe40007ffe0ff */
[----:B------:R-:W-:-:S03]  /*4140*/  LOP3.LUT R29, R59, UR51, RZ, 0x3c, !PT ;  /* 0x000000333b1d7c12 */ /* 0x000fc6000f8e3cff */
[----:B------:R-:W-:Y:S01]  /*4150*/  IMAD.MOV.U32 R33, RZ, RZ, R28 ;  /* 0x000000ffff217224 */ /* 0x000fe200078e001c */
[----:B------:R-:W-:-:S03]  /*4160*/  ISETP.GE.AND P4, PT, R29, RZ, PT ;  /* 0x000000ff1d00720c */ /* 0x000fc60003f86270 */
[----:B------:R-:W-:Y:S01]  /*4170*/  @!P6 IMAD.MOV R30, RZ, RZ, -R30 ;  /* 0x000000ffff1ee224 */ /* 0x000fe200078e0a1e */
[----:B------:R-:W-:Y:S02]  /*4180*/  ISETP.NE.AND P6, PT, RZ, UR53, PT ;  /* 0x00000035ff007c0c */ /* 0x000fe4000bfc5270 */
[----:B------:R-:W-:Y:S02]  /*4190*/  SEL R58, R58, RZ, P2 ;  /* 0x000000ff3a3a7207 */ /* 0x000fe40001000000 */
[----:B------:R-:W-:Y:S02]  /*41a0*/  ISETP.NE.AND P3, PT, R57, RZ, PT ;  /* 0x000000ff3900720c */ /* 0x000fe40003f65270 */
[----:B------:R-:W-:Y:S02]  /*41b0*/  SEL R30, R23, R30, !P6 ;  /* 0x0000001e171e7207 */ /* 0x000fe40007000000 */
[----:B------:R-:W-:Y:S02]  /*41c0*/  @!P5 IADD3 R33, PT, PT, -R33, RZ, RZ ;  /* 0x000000ff2121d210 */ /* 0x000fe40007ffe1ff */
[----:B------:R-:W-:Y:S01]  /*41d0*/  ISETP.NE.AND P6, PT, RZ, UR52, PT ;  /* 0x00000034ff007c0c */ /* 0x000fe2000bfc5270 */
[----:B------:R-:W-:Y:S01]  /*41e0*/  IMAD R27, R58, UR38, R27 ;  /* 0x000000263a1b7c24 */ /* 0x000fe2000f8e021b */
[----:B------:R-:W-:Y:S01]  /*41f0*/  SEL R0, R0, RZ, P3 ;  /* 0x000000ff00007207 */ /* 0x000fe20001800000 */
[----:B------:R-:W-:Y:S01]  /*4200*/  IMAD.MOV.U32 R32, RZ, RZ, R21 ;  /* 0x000000ffff207224 */ /* 0x000fe200078e0015 */
[----:B------:R-:W-:-:S03]  /*4210*/  SEL R33, R24, R33, !P6 ;  /* 0x0000002118217207 */ /* 0x000fc60007000000 */
[----:B------:R-:W-:Y:S02]  /*4220*/  IMAD R27, R0, UR39, R27 ;  /* 0x00000027001b7c24 */ /* 0x000fe4000f8e021b */
[----:B------:R0:W2:Y:S01]  /*4230*/  LDG.E R0, desc[UR14][R10.64] ;  /* 0x0000000e0a007981 */ /* 0x0000a2000c1e1900 */
[----:B------:R-:W-:Y:S02]  /*4240*/  @!P4 IADD3 R32, PT, PT, -R32, RZ, RZ ;  /* 0x000000ff2020c210 */ /* 0x000fe40007ffe1ff */
[----:B------:R-:W-:Y:S01]  /*4250*/  IADD3 R20, P4, PT, R35, UR42, RZ ;  /* 0x0000002a23147c10 */ /* 0x000fe2000ff9e0ff */
[----:B0-----:R-:W-:-:S03]  /*4260*/  IMAD.MOV R10, RZ, RZ, -R33 ;  /* 0x000000ffff0a7224 */ /* 0x001fc600078e0a21 */
[----:B------:R-:W-:Y:S01]  /*4270*/  LEA.HI.X.SX32 R21, R35, UR43, 0x1, P4 ;  /* 0x0000002b23157c11 */ /* 0x000fe2000a0f0eff */
[----:B------:R-:W-:Y:S01]  /*4280*/  IMAD R58, R10, UR52, R41 ;  /* 0x000000340a3a7c24 */ /* 0x000fe2000f8e0229 */
[C---:B------:R-:W-:Y:S02]  /*4290*/  IADD3 R28, P4, PT, R27.reuse, UR42, RZ ;  /* 0x0000002a1b1c7c10 */ /* 0x040fe4000ff9e0ff */
[----:B------:R-:W-:Y:S02]  /*42a0*/  SEL R22, R22, RZ, P0 ;  /* 0x000000ff16167207 */ /* 0x000fe40000000000 */
[----:B------:R-:W-:Y:S02]  /*42b0*/  IABS R11, R58 ;  /* 0x0000003a000b7213 */ /* 0x000fe40000000000 */
[----:B------:R-:W-:Y:S01]  /*42c0*/  LEA.HI.X.SX32 R29, R27, UR43, 0x1, P4 ;  /* 0x0000002b1b1d7c11 */ /* 0x000fe2000a0f0eff */
[----:B------:R-:W-:Y:S01]  /*42d0*/  IMAD R22, R22, UR36, RZ ;  /* 0x0000002416167c24 */ /* 0x000fe2000f8e02ff */
[----:B------:R-:W-:Y:S01]  /*42e0*/  SEL R27, R43, RZ, P1 ;  /* 0x000000ff2b1b7207 */ /* 0x000fe20000800000 */
[----:B------:R-:W-:Y:S01]  /*42f0*/  IMAD.HI.U32 R10, R11, UR5, RZ ;  /* 0x000000050b0a7c27 */ /* 0x000fe2000f8e00ff */
[----:B------:R-:W-:Y:S01]  /*4300*/  SHF.R.S64 R56, RZ, 0x1e, R59 ;  /* 0x0000001eff387819 */ /* 0x000fe2000000103b */
[----:B------:R-:W2:Y:S02]  /*4310*/  LDG.E.U8 R35, desc[UR16][R28.64] ;  /* 0x000000101c237981 */ /* 0x000ea4000c1e1100 */
[----:B------:R-:W-:-:S02]  /*4320*/  IMAD R31, R27, UR37, R22 ;  /* 0x000000251b1f7c24 */ /* 0x000fc4000f8e0216 */
[----:B------:R-:W-:Y:S01]  /*4330*/  IMAD.MOV R22, RZ, RZ, -R10 ;  /* 0x000000ffff167224 */ /* 0x000fe200078e0a0a */
[----:B------:R-:W-:-:S03]  /*4340*/  IADD3 R56, P4, PT, R56, UR40, RZ ;  /* 0x0000002838387c10 */ /* 0x000fc6000ff9e0ff */
[----:B------:R-:W-:Y:S01]  /*4350*/  IMAD R11, R22, UR12, R11 ;  /* 0x0000000c160b7c24 */ /* 0x000fe2000f8e020b */
[----:B------:R-:W-:Y:S02]  /*4360*/  LEA.HI.X.SX32 R57, R59, UR41, 0x2, P4 ;  /* 0x000000293b397c11 */ /* 0x000fe4000a0f16ff */
[----:B------:R-:W-:Y:S02]  /*4370*/  ISETP.NE.AND P6, PT, RZ, UR51, PT ;  /* 0x00000033ff007c0c */ /* 0x000fe4000bfc5270 */
[----:B------:R-:W-:Y:S02]  /*4380*/  ISETP.LT.U32.AND P4, PT, R11, UR12, PT ;  /* 0x0000000c0b007c0c */ /* 0x000fe4000bf81070 */
[----:B------:R-:W-:Y:S02]  /*4390*/  IADD3 R27, PT, PT, -R30, RZ, RZ ;  /* 0x000000ff1e1b7210 */ /* 0x000fe40007ffe1ff */
[----:B------:R-:W-:-:S03]  /*43a0*/  SEL R22, R25, R32, !P6 ;  /* 0x0000002019167207 */ /* 0x000fc60007000000 */
[----:B------:R-:W-:Y:S02]  /*43b0*/  IMAD R27, R27, UR53, R34 ;  /* 0x000000351b1b7c24 */ /* 0x000fe4000f8e0222 */
[----:B------:R0:W2:Y:S04]  /*43c0*/  LDG.E.U8 R34, desc[UR14][R20.64] ;  /* 0x0000000e14227981 */ /* 0x0000a8000c1e1100 */
[----:B------:R-:W-:Y:S01]  /*43d0*/  @!P4 VIADD R11, R11, -UR12 ;  /* 0x8000000c0b0bcc36 */ /* 0x000fe20008000000 */
[----:B0-----:R-:W-:-:S05]  /*43e0*/  IADD3 R20, PT, PT, -R22, RZ, RZ ;  /* 0x000000ff16147210 */ /* 0x001fca0007ffe1ff */
[----:B------:R-:W-:Y:S01]  /*43f0*/  IMAD R32, R20, UR51, R59 ;  /* 0x0000003314207c24 */ /* 0x000fe2000f8e023b */
[----:B------:R-:W-:Y:S02]  /*4400*/  ISETP.GE.U32.AND P6, PT, R11, UR12, PT ;  /* 0x0000000c0b007c0c */ /* 0x000fe4000bfc6070 */
[----:B------:R-:W-:Y:S02]  /*4410*/  LOP3.LUT R11, R58, UR53, RZ, 0x3c, !PT ;  /* 0x000000353a0b7c12 */ /* 0x000fe4000f8e3cff */
[----:B------:R-:W-:Y:S02]  /*4420*/  IABS R20, R32 ;  /* 0x0000002000147213 */ /* 0x000fe40000000000 */
[----:B------:R-:W-:-:S03]  /*4430*/  ISETP.GE.AND P5, PT, R11, RZ, PT ;  /* 0x000000ff0b00720c */ /* 0x000fc60003fa6270 */
[----:B------:R-:W-:-:S04]  /*4440*/  IMAD.HI.U32 R11, R20, UR9, RZ ;  /* 0x00000009140b7c27 */ /* 0x000fc8000f8e00ff */
[----:B------:R-:W-:-:S04]  /*4450*/  IMAD.MOV R21, RZ, RZ, -R11 ;  /* 0x000000ffff157224 */ /* 0x000fc800078e0a0b */
[----:B------:R-:W-:Y:S01]  /*4460*/  IMAD R20, R21, UR10, R20 ;  /* 0x0000000a15147c24 */ /* 0x000fe2000f8e0214 */
[----:B------:R-:W-:-:S04]  /*4470*/  P2R R28, PR, RZ, 0x40 ;  /* 0x00000040ff1c7803 */ /* 0x000fc80000000000 */
[----:B------:R-:W-:Y:S01]  /*4480*/  ISETP.LT.U32.AND P6, PT, R20, UR10, PT ;  /* 0x0000000a14007c0c */ /* 0x000fe2000bfc1070 */
[----:B------:R-:W-:-:S12]  /*4490*/  @!P4 VIADD R10, R10, 0x1 ;  /* 0x000000010a0ac836 */ /* 0x000fd80000000000 */
[----:B------:R-:W-:Y:S01]  /*44a0*/  @!P6 IADD3 R20, PT, PT, R20, -UR10, RZ ;  /* 0x8000000a1414ec10 */ /* 0x000fe2000fffe0ff */
[----:B------:R-:W-:Y:S01]  /*44b0*/  @!P6 VIADD R11, R11, 0x1 ;  /* 0x000000010b0be836 */ /* 0x000fe20000000000 */
[----:B------:R-:W-:Y:S02]  /*44c0*/  ISETP.NE.AND P6, PT, R28, RZ, PT ;  /* 0x000000ff1c00720c */ /* 0x000fe40003fc5270 */
[----:B------:R-:W-:Y:S02]  /*44d0*/  ISETP.GE.U32.AND P4, PT, R20, UR10, PT ;  /* 0x0000000a14007c0c */ /* 0x000fe4000bf86070 */
[----:B------:R-:W-:-:S09]  /*44e0*/  LOP3.LUT R20, R32, UR52, RZ, 0x3c, !PT ;  /* 0x0000003420147c12 */ /* 0x000fd2000f8e3cff */
[----:B------:R-:W-:Y:S02]  /*44f0*/  @P6 VIADD R10, R10, 0x1 ;  /* 0x000000010a0a6836 */ /* 0x000fe40000000000 */
[----:B------:R-:W-:Y:S02]  /*4500*/  @P4 IADD3 R11, PT, PT, R11, 0x1, RZ ;  /* 0x000000010b0b4810 */ /* 0x000fe40007ffe0ff */
[----:B------:R-:W-:Y:S01]  /*4510*/  ISETP.GE.AND P4, PT, R20, RZ, PT ;  /* 0x000000ff1400720c */ /* 0x000fe20003f86270 */
[----:B------:R-:W-:Y:S01]  /*4520*/  IMAD.MOV.U32 R20, RZ, RZ, R10 ;  /* 0x000000ffff147224 */ /* 0x000fe200078e000a */
[----:B------:R-:W-:Y:S01]  /*4530*/  ISETP.NE.AND P6, PT, RZ, UR53, PT ;  /* 0x00000035ff007c0c */ /* 0x000fe2000bfc5270 */
[----:B------:R-:W-:Y:S02]  /*4540*/  IMAD.MOV.U32 R29, RZ, RZ, R11 ;  /* 0x000000ffff1d7224 */ /* 0x000fe400078e000b */
[----:B------:R-:W-:Y:S01]  /*4550*/  @!P5 IMAD.MOV R20, RZ, RZ, -R20 ;  /* 0x000000ffff14d224 */ /* 0x000fe200078e0a14 */
[----:B------:R-:W-:-:S02]  /*4560*/  SEL R19, R19, RZ, P0 ;  /* 0x000000ff13137207 */ /* 0x000fc40000000000 */
[----:B------:R-:W-:Y:S02]  /*4570*/  SEL R30, R30, RZ, P2 ;  /* 0x000000ff1e1e7207 */ /* 0x000fe40001000000 */
[----:B------:R-:W-:Y:S01]  /*4580*/  SEL R20, R23, R20, !P6 ;  /* 0x0000001417147207 */ /* 0x000fe20007000000 */
[----:B------:R-:W-:Y:S01]  /*4590*/  IMAD R28, R19, UR36, RZ ;  /* 0x00000024131c7c24 */ /* 0x000fe2000f8e02ff */
[----:B------:R-:W-:Y:S02]  /*45a0*/  SEL R21, R33, RZ, P1 ;  /* 0x000000ff21157207 */ /* 0x000fe40000800000 */
[----:B------:R-:W-:Y:S02]  /*45b0*/  @!P4 IADD3 R29, PT, PT, -R29, RZ, RZ ;  /* 0x000000ff1d1dc210 */ /* 0x000fe40007ffe1ff */
[----:B------:R-:W-:Y:S01]  /*45c0*/  ISETP.NE.AND P6, PT, RZ, UR52, PT ;  /* 0x00000034ff007c0c */ /* 0x000fe2000bfc5270 */
[----:B------:R-:W-:Y:S01]  /*45d0*/  IMAD R30, R30, UR38, R31 ;  /* 0x000000261e1e7c24 */ /* 0x000fe2000f8e021f */
[C---:B------:R-:W-:Y:S01]  /*45e0*/  IADD3 R19, PT, PT, -R20.reuse, RZ, RZ ;  /* 0x000000ff14137210 */ /* 0x040fe20007ffe1ff */
[----:B------:R-:W-:Y:S01]  /*45f0*/  IMAD R21, R21, UR37, R28 ;  /* 0x0000002515157c24 */ /* 0x000fe2000f8e021c */
[----:B------:R-:W-:-:S02]  /*4600*/  SEL R20, R20, RZ, P2 ;  /* 0x000000ff14147207 */ /* 0x000fc40001000000 */
[----:B------:R-:W-:-:S03]  /*4610*/  SEL R31, R24, R29, !P6 ;  /* 0x0000001d181f7207 */ /* 0x000fc60007000000 */
[----:B------:R-:W-:Y:S02]  /*4620*/  IMAD R20, R20, UR38, R21 ;  /* 0x0000002614147c24 */ /* 0x000fe4000f8e0215 */
[----:B------:R-:W-:-:S04]  /*4630*/  IMAD.MOV R21, RZ, RZ, -R31 ;  /* 0x000000ffff157224 */ /* 0x000fc800078e0a1f */
[----:B------:R-:W-:Y:S01]  /*4640*/  IMAD R33, R21, UR52, R32 ;  /* 0x0000003415217c24 */ /* 0x000fe2000f8e0220 */
[----:B------:R-:W-:-:S04]  /*4650*/  SEL R27, R27, RZ, P3 ;  /* 0x000000ff1b1b7207 */ /* 0x000fc80001800000 */
[----:B------:R-:W-:Y:S01]  /*4660*/  IABS R28, R33 ;  /* 0x00000021001c7213 */ /* 0x000fe20000000000 */
[----:B------:R-:W-:-:S04]  /*4670*/  IMAD R27, R27, UR39, R30 ;  /* 0x000000271b1b7c24 */ /* 0x000fc8000f8e021e */
[----:B------:R-:W-:-:S04]  /*4680*/  IMAD.HI.U32 R21, R28, UR5, RZ ;  /* 0x000000051c157c27 */ /* 0x000fc8000f8e00ff */
[----:B------:R-:W-:Y:S01]  /*4690*/  IMAD.MOV R29, RZ, RZ, -R21 ;  /* 0x000000ffff1d7224 */ /* 0x000fe200078e0a15 */
[----:B------:R-:W-:-:S03]  /*46a0*/  IADD3 R10, P4, PT, R27, UR42, RZ ;  /* 0x0000002a1b0a7c10 */ /* 0x000fc6000ff9e0ff */
[----:B------:R-:W-:Y:S01]  /*46b0*/  IMAD R28, R29, UR12, R28 ;  /* 0x0000000c1d1c7c24 */ /* 0x000fe2000f8e021c */
[----:B------:R-:W-:-:S04]  /*46c0*/  LEA.HI.X.SX32 R11, R27, UR43, 0x1, P4 ;  /* 0x0000002b1b0b7c11 */ /* 0x000fc8000a0f0eff */
[----:B------:R-:W-:Y:S01]  /*46d0*/  ISETP.LT.U32.AND P4, PT, R28, UR12, PT ;  /* 0x0000000c1c007c0c */ /* 0x000fe2000bf81070 */
[----:B------:R-:W-:Y:S01]  /*46e0*/  VIADD R32, R26, 0x200 ;  /* 0x000002001a207836 */ /* 0x000fe20000000000 */
[----:B------:R0:W2:Y:S04]  /*46f0*/  LDG.E.U8 R27, desc[UR14][R10.64] ;  /* 0x0000000e0a1b7981 */ /* 0x0000a8000c1e1100 */
[----:B0-----:R-:W-:-:S07]  /*4700*/  IABS R11, R32 ;  /* 0x00000020000b7213 */ /* 0x001fce0000000000 */
[----:B------:R-:W-:Y:S01]  /*4710*/  @!P4 IADD3 R28, PT, PT, R28, -UR12, RZ ;  /* 0x8000000c1c1ccc10 */ /* 0x000fe2000fffe0ff */
[----:B------:R-:W-:-:S03]  /*4720*/  IMAD.HI.U32 R10, R11, UR7, RZ ;  /* 0x000000070b0a7c27 */ /* 0x000fc6000f8e00ff */
[----:B------:R-:W-:Y:S01]  /*4730*/  ISETP.GE.U32.AND P6, PT, R28, UR12, PT ;  /* 0x0000000c1c007c0c */ /* 0x000fe2000bfc6070 */
[----:B------:R-:W-:Y:S01]  /*4740*/  IMAD.MOV R28, RZ, RZ, -R10 ;  /* 0x000000ffff1c7224 */ /* 0x000fe200078e0a0a */
[----:B------:R-:W-:-:S03]  /*4750*/  LOP3.LUT R29, R33, UR53, RZ, 0x3c, !PT ;  /* 0x00000035211d7c12 */ /* 0x000fc6000f8e3cff */
[----:B------:R-:W-:Y:S01]  /*4760*/  IMAD R11, R28, UR11, R11 ;  /* 0x0000000b1c0b7c24 */ /* 0x000fe2000f8e020b */
[----:B------:R-:W-:Y:S02]  /*4770*/  ISETP.GE.AND P5, PT, R29, RZ, PT ;  /* 0x000000ff1d00720c */ /* 0x000fe40003fa6270 */
[----:B------:R-:W-:Y:S02]  /*4780*/  P2R R29, PR, RZ, 0x40 ;  /* 0x00000040ff1d7803 */ /* 0x000fe40000000000 */
[----:B------:R-:W-:Y:S01]  /*4790*/  ISETP.LT.U32.AND P6, PT, R11, UR11, PT ;  /* 0x0000000b0b007c0c */ /* 0x000fe2000bfc1070 */
[----:B------:R-:W-:-:S12]  /*47a0*/  @!P4 VIADD R21, R21, 0x1 ;  /* 0x000000011515c836 */ /* 0x000fd80000000000 */
[----:B------:R-:W-:-:S04]  /*47b0*/  @!P6 IADD3 R11, PT, PT, R11, -UR11, RZ ;  /* 0x8000000b0b0bec10 */ /* 0x000fc8000fffe0ff */
[----:B------:R-:W-:Y:S01]  /*47c0*/  ISETP.GE.U32.AND P4, PT, R11, UR11, PT ;  /* 0x0000000b0b007c0c */ /* 0x000fe2000bf86070 */
[----:B------:R-:W-:Y:S01]  /*47d0*/  @!P6 VIADD R10, R10, 0x1 ;  /* 0x000000010a0ae836 */ /* 0x000fe20000000000 */
[----:B------:R-:W-:Y:S02]  /*47e0*/  ISETP.NE.AND P6, PT, R29, RZ, PT ;  /* 0x000000ff1d00720c */ /* 0x000fe40003fc5270 */
[----:B------:R-:W-:Y:S01]  /*47f0*/  LOP3.LUT R11, R32, UR51, RZ, 0x3c, !PT ;  /* 0x00000033200b7c12 */ /* 0x000fe2000f8e3cff */
[----:B------:R-:W-:-:S08]  /*4800*/  IMAD R19, R19, UR53, R58 ;  /* 0x0000003513137c24 */ /* 0x000fd0000f8e023a */
[----:B------:R-:W-:Y:S02]  /*4810*/  @P4 IADD3 R10, PT, PT, R10, 0x1, RZ ;  /* 0x000000010a0a4810 */ /* 0x000fe40007ffe0ff */
[----:B------:R-:W-:Y:S01]  /*4820*/  ISETP.GE.AND P4, PT, R11, RZ, PT ;  /* 0x000000ff0b00720c */ /* 0x000fe20003f86270 */
[----:B------:R-:W-:Y:S01]  /*4830*/  @P6 VIADD R21, R21, 0x1 ;  /* 0x0000000115156836 */ /* 0x000fe20000000000 */
[----:B------:R-:W-:Y:S01]  /*4840*/  SEL R19, R19, RZ, P3 ;  /* 0x000000ff13137207 */ /* 0x000fe20001800000 */
[----:B------:R-:W-:Y:S02]  /*4850*/  IMAD.MOV.U32 R30, RZ, RZ, R10 ;  /* 0x000000ffff1e7224 */ /* 0x000fe400078e000a */
[----:B------:R-:W-:Y:S02]  /*4860*/  IMAD.MOV.U32 R10, RZ, RZ, R21 ;  /* 0x000000ffff0a7224 */ /* 0x000fe400078e0015 */
[----:B------:R-:W-:Y:S01]  /*4870*/  IMAD R19, R19, UR39, R20 ;  /* 0x0000002713137c24 */ /* 0x000fe2000f8e0214 */
[----:B------:R-:W-:Y:S01]  /*4880*/  SHF.R.S64 R58, RZ, 0x1e, R32 ;  /* 0x0000001eff3a7819 */ /* 0x000fe20000001020 */
[----:B------:R-:W-:Y:S01]  /*4890*/  @!P5 IMAD.MOV R10, RZ, RZ, -R10 ;  /* 0x000000ffff0ad224 */ /* 0x000fe200078e0a0a */
[----:B------:R-:W-:Y:S01]  /*48a0*/  ISETP.NE.AND P5, PT, RZ, UR51, PT ;  /* 0x00000033ff007c0c */ /* 0x000fe2000bfa5270 */
[----:B------:R0:W2:Y:S02]  /*48b0*/  LDG.E R21, desc[UR14][R2.64] ;  /* 0x0000000e02157981 */ /* 0x0000a4000c1e1900 */
[----:B------:R-:W-:-:S02]  /*48c0*/  @!P4 IADD3 R30, PT, PT, -R30, RZ, RZ ;  /* 0x000000ff1e1ec210 */ /* 0x000fc40007ffe1ff */
[----:B------:R-:W-:Y:S02]  /*48d0*/  IADD3 R28, P4, PT, R19, UR42, RZ ;  /* 0x0000002a131c7c10 */ /* 0x000fe4000ff9e0ff */
[----:B------:R-:W-:Y:S02]  /*48e0*/  SEL R30, R25, R30, !P5 ;  /* 0x0000001e191e7207 */ /* 0x000fe40006800000 */
[----:B------:R-:W-:Y:S02]  /*48f0*/  LEA.HI.X.SX32 R29, R19, UR43, 0x1, P4 ;  /* 0x0000002b131d7c11 */ /* 0x000fe4000a0f0eff */
[----:B------:R-:W-:Y:S01]  /*4900*/  IADD3 R58, P4, PT, R58, UR40, RZ ;  /* 0x000000283a3a7c10 */ /* 0x000fe2000ff9e0ff */
[----:B0-----:R-:W-:Y:S01]  /*4910*/  IMAD.MOV R3, RZ, RZ, -R30 ;  /* 0x000000ffff037224 */ /* 0x001fe200078e0a1e */
[----:B------:R-:W-:Y:S01]  /*4920*/  ISETP.NE.AND P5, PT, RZ, UR52, PT ;  /* 0x00000034ff007c0c */ /* 0x000fe2000bfa5270 */
[----:B------:R0:W2:Y:S01]  /*4930*/  LDG.E.U8 R28, desc[UR14][R28.64] ;  /* 0x0000000e1c1c7981 */ /* 0x0000a2000c1e1100 */
[----:B------:R-:W-:Y:S01]  /*4940*/  LEA.HI.X.SX32 R59, R32, UR41, 0x2, P4 ;  /* 0x00000029203b7c11 */ /* 0x000fe2000a0f16ff */
[----:B------:R-:W-:-:S05]  /*4950*/  IMAD R32, R3, UR51, R32 ;  /* 0x0000003303207c24 */ /* 0x000fca000f8e0220 */
[----:B------:R-:W-:-:S05]  /*4960*/  IABS R19, R32 ;  /* 0x0000002000137213 */ /* 0x000fca0000000000 */
[----:B------:R-:W-:-:S04]  /*4970*/  IMAD.HI.U32 R3, R19, UR9, RZ ;  /* 0x0000000913037c27 */ /* 0x000fc8000f8e00ff */
[----:B------:R-:W-:-:S04]  /*4980*/  IMAD.MOV R20, RZ, RZ, -R3 ;  /* 0x000000ffff147224 */ /* 0x000fc800078e0a03 */
[----:B------:R-:W-:-:S05]  /*4990*/  IMAD R19, R20, UR10, R19 ;  /* 0x0000000a14137c24 */ /* 0x000fca000f8e0213 */
[----:B------:R-:W-:-:S13]  /*49a0*/  ISETP.LT.U32.AND P4, PT, R19, UR10, PT ;  /* 0x0000000a13007c0c */ /* 0x000fda000bf81070 */
[----:B------:R-:W-:Y:S01]  /*49b0*/  @!P4 IADD3 R19, PT, PT, R19, -UR10, RZ ;  /* 0x8000000a1313cc10 */ /* 0x000fe2000fffe0ff */
[----:B------:R-:W-:-:S03]  /*49c0*/  @!P4 VIADD R3, R3, 0x1 ;  /* 0x000000010303c836 */ /* 0x000fc60000000000 */
[----:B------:R-:W-:Y:S02]  /*49d0*/  ISETP.GE.U32.AND P4, PT, R19, UR10, PT ;  /* 0x0000000a13007c0c */ /* 0x000fe4000bf86070 */
[----:B------:R-:W-:-:S11]  /*49e0*/  LOP3.LUT R19, R32, UR52, RZ, 0x3c, !PT ;  /* 0x0000003420137c12 */ /* 0x000fd6000f8e3cff */
[----:B------:R-:W-:Y:S01]  /*49f0*/  @P4 VIADD R3, R3, 0x1 ;  /* 0x0000000103034836 */ /* 0x000fe20000000000 */
[----:B------:R-:W-:Y:S02]  /*4a00*/  ISETP.GE.AND P4, PT, R19, RZ, PT ;  /* 0x000000ff1300720c */ /* 0x000fe40003f86270 */
[----:B------:R-:W-:Y:S02]  /*4a10*/  ISETP.NE.AND P6, PT, RZ, UR53, PT ;  /* 0x00000035ff007c0c */ /* 0x000fe4000bfc5270 */
[----:B------:R-:W-:Y:S02]  /*4a20*/  SEL R22, R22, RZ, P0 ;  /* 0x000000ff16167207 */ /* 0x000fe40000000000 */
[----:B------:R-:W-:-:S07]  /*4a30*/  SEL R10, R23, R10, !P6 ;  /* 0x0000000a170a7207 */ /* 0x000fce0007000000 */
[----:B------:R-:W-:-:S04]  /*4a40*/  @!P4 IADD3 R3, PT, PT, -R3, RZ, RZ ;  /* 0x000000ff0303c210 */ /* 0x000fc80007ffe1ff */
[----:B------:R-:W-:Y:S01]  /*4a50*/  SEL R20, R24, R3, !P5 ;  /* 0x0000000318147207 */ /* 0x000fe20006800000 */
[----:B------:R-:W-:Y:S01]  /*4a60*/  IMAD R22, R22, UR36, RZ ;  /* 0x0000002416167c24 */ /* 0x000fe2000f8e02ff */
[----:B------:R-:W-:-:S03]  /*4a70*/  SEL R11, R31, RZ, P1 ;  /* 0x000000ff1f0b7207 */ /* 0x000fc60000800000 */
[----:B------:R-:W-:Y:S01]  /*4a80*/  IMAD.MOV R3, RZ, RZ, -R20 ;  /* 0x000000ffff037224 */ /* 0x000fe200078e0a14 */
[C---:B------:R-:W-:Y:S01]  /*4a90*/  IADD3 R2, PT, PT, -R10.reuse, RZ, RZ ;  /* 0x000000ff0a027210 */ /* 0x040fe20007ffe1ff */
[----:B------:R-:W-:Y:S01]  /*4aa0*/  IMAD R11, R11, UR37, R22 ;  /* 0x000000250b0b7c24 */ /* 0x000fe2000f8e0216 */
[----:B------:R-:W-:Y:S01]  /*4ab0*/  SEL R10, R10, RZ, P2 ;  /* 0x000000ff0a0a7207 */ /* 0x000fe20001000000 */
[----:B0-----:R-:W-:-:S04]  /*4ac0*/  IMAD R29, R3, UR52, R32 ;  /* 0x00000034031d7c24 */ /* 0x001fc8000f8e0220 */
[----:B------:R-:W-:Y:S01]  /*4ad0*/  IMAD R11, R10, UR38, R11 ;  /* 0x000000260a0b7c24 */ /* 0x000fe2000f8e020b */
[----:B------:R-:W-:-:S05]  /*4ae0*/  IABS R10, R29 ;  /* 0x0000001d000a7213 */ /* 0x000fca0000000000 */
[----:B------:R-:W-:-:S04]  /*4af0*/  IMAD.HI.U32 R3, R10, UR5, RZ ;  /* 0x000000050a037c27 */ /* 0x000fc8000f8e00ff */
[----:B------:R-:W-:-:S04]  /*4b00*/  IMAD.MOV R19, RZ, RZ, -R3 ;  /* 0x000000ffff137224 */ /* 0x000fc800078e0a03 */
[----:B------:R-:W-:-:S05]  /*4b10*/  IMAD R10, R19, UR12, R10 ;  /* 0x0000000c130a7c24 */ /* 0x000fca000f8e020a */
[----:B------:R-:W-:Y:S01]  /*4b20*/  ISETP.LT.U32.AND P4, PT, R10, UR12, PT ;  /* 0x0000000c0a007c0c */ /* 0x000fe2000bf81070 */
[----:B------:R-:W-:-:S12]  /*4b30*/  IMAD R2, R2, UR53, R33 ;  /* 0x0000003502027c24 */ /* 0x000fd8000f8e0221 */
[----:B------:R-:W-:Y:S01]  /*4b40*/  @!P4 IADD3 R10, PT, PT, R10, -UR12, RZ ;  /* 0x8000000c0a0acc10 */ /* 0x000fe2000fffe0ff */
[----:B------:R-:W-:-:S03]  /*4b50*/  @!P4 VIADD R3, R3, 0x1 ;  /* 0x000000010303c836 */ /* 0x000fc60000000000 */
[----:B------:R-:W-:Y:S02]  /*4b60*/  ISETP.GE.U32.AND P4, PT, R10, UR12, PT ;  /* 0x0000000c0a007c0c */ /* 0x000fe4000bf86070 */
[----:B------:R-:W-:Y:S02]  /*4b70*/  LOP3.LUT R10, R29, UR53, RZ, 0x3c, !PT ;  /* 0x000000351d0a7c12 */ /* 0x000fe4000f8e3cff */
[----:B------:R-:W-:Y:S01]  /*4b80*/  SEL R2, R2, RZ, P3 ;  /* 0x000000ff02027207 */ /* 0x000fe20001800000 */
[----:B------:R-:W-:-:S08]  /*4b90*/  VIADD R60, R26, 0x220 ;  /* 0x000002201a3c7836 */ /* 0x000fd00000000000 */
[----:B------:R-:W-:Y:S01]  /*4ba0*/  @P4 VIADD R3, R3, 0x1 ;  /* 0x0000000103034836 */ /* 0x000fe20000000000 */
[----:B------:R-:W-:Y:S02]  /*4bb0*/  ISETP.GE.AND P4, PT, R10, RZ, PT ;  /* 0x000000ff0a00720c */ /* 0x000fe40003f86270 */
[----:B------:R-:W-:Y:S01]  /*4bc0*/  SEL R10, R30, RZ, P0 ;  /* 0x000000ff1e0a7207 */ /* 0x000fe20000000000 */
[----:B------:R-:W-:Y:S01]  /*4bd0*/  IMAD R2, R2, UR39, R11 ;  /* 0x0000002702027c24 */ /* 0x000fe2000f8e020b */
[----:B------:R-:W-:Y:S02]  /*4be0*/  SEL R11, R20, RZ, P1 ;  /* 0x000000ff140b7207 */ /* 0x000fe40000800000 */
[----:B------:R-:W-:Y:S01]  /*4bf0*/  IABS R19, R60 ;  /* 0x0000003c00137213 */ /* 0x000fe20000000000 */
[----:B------:R-:W-:-:S04]  /*4c00*/  IMAD R10, R10, UR36, RZ ;  /* 0x000000240a0a7c24 */ /* 0x000fc8000f8e02ff */
[----:B------:R-:W-:Y:S02]  /*4c10*/  IMAD R20, R11, UR37, R10 ;  /* 0x000000250b147c24 */ /* 0x000fe4000f8e020a */
[----:B------:R-:W-:-:S05]  /*4c20*/  IMAD.HI.U32 R11, R19, UR7, RZ ;  /* 0x00000007130b7c27 */ /* 0x000fca000f8e00ff */
[----:B------:R-:W-:-:S05]  /*4c30*/  IADD3 R22, PT, PT, -R11, RZ, RZ ;  /* 0x000000ff0b167210 */ /* 0x000fca0007ffe1ff */
[----:B------:R-:W-:Y:S01]  /*4c40*/  IMAD R19, R22, UR11, R19 ;  /* 0x0000000b16137c24 */ /* 0x000fe2000f8e0213 */
[----:B------:R-:W-:-:S04]  /*4c50*/  @!P4 IADD3 R3, PT, PT, -R3, RZ, RZ ;  /* 0x000000ff0303c210 */ /* 0x000fc80007ffe1ff */
[----:B------:R-:W-:Y:S02]  /*4c60*/  ISETP.LT.U32.AND P4, PT, R19, UR11, PT ;  /* 0x0000000b13007c0c */ /* 0x000fe4000bf81070 */
[----:B------:R-:W-:-:S11]  /*4c70*/  SEL R3, R23, R3, !P6 ;  /* 0x0000000317037207 */ /* 0x000fd60007000000 */
[----:B------:R-:W-:Y:S02]  /*4c80*/  @!P4 VIADD R19, R19, -UR11 ;  /* 0x8000000b1313cc36 */ /* 0x000fe40008000000 */
[----:B------:R-:W-:-:S03]  /*4c90*/  @!P4 VIADD R11, R11, 0x1 ;  /* 0x000000010b0bc836 */ /* 0x000fc60000000000 */
[----:B------:R-:W-:Y:S01]  /*4ca0*/  ISETP.GE.U32.AND P4, PT, R19, UR11, PT ;  /* 0x0000000b13007c0c */ /* 0x000fe2000bf86070 */
[----:B------:R-:W-:Y:S01]  /*4cb0*/  IMAD.MOV R10, RZ, RZ, -R3 ;  /* 0x000000ffff0a7224 */ /* 0x000fe200078e0a03 */
[----:B------:R-:W-:Y:S02]  /*4cc0*/  LOP3.LUT R19, R60, UR51, RZ, 0x3c, !PT ;  /* 0x000000333c137c12 */ /* 0x000fe4000f8e3cff */
[----:B------:R-:W-:Y:S01]  /*4cd0*/  SEL R3, R3, RZ, P2 ;  /* 0x000000ff03037207 */ /* 0x000fe20001000000 */
[----:B------:R-:W-:-:S08]  /*4ce0*/  IMAD R10, R10, UR53, R29 ;  /* 0x000000350a0a7c24 */ /* 0x000fd0000f8e021d */
[----:B------:R-:W-:Y:S02]  /*4cf0*/  @P4 IADD3 R11, PT, PT, R11, 0x1, RZ ;  /* 0x000000010b0b4810 */ /* 0x000fe40007ffe0ff */
[----:B------:R-:W-:Y:S01]  /*4d00*/  ISETP.GE.AND P4, PT, R19, RZ, PT ;  /* 0x000000ff1300720c */ /* 0x000fe20003f86270 */
[----:B------:R-:W-:Y:S01]  /*4d10*/  IMAD R3, R3, UR38, R20 ;  /* 0x0000002603037c24 */ /* 0x000fe2000f8e0214 */
[----:B------:R-:W-:Y:S01]  /*4d20*/  SEL R10, R10, RZ, P3 ;  /* 0x000000ff0a0a7207 */ /* 0x000fe20001800000 */
[----:B------:R-:W-:Y:S01]  /*4d30*/  IMAD.MOV.U32 R22, RZ, RZ, R11 ;  /* 0x000000ffff167224 */ /* 0x000fe200078e000b */
[----:B------:R0:W2:Y:S03]  /*4d40*/  LDG.E R20, desc[UR14][R56.64] ;  /* 0x0000000e38147981 */ /* 0x0000a6000c1e1900 */
[----:B------:R-:W-:Y:S01]  /*4d50*/  IMAD R3, R10, UR39, R3 ;  /* 0x000000270a037c24 */ /* 0x000fe2000f8e0203 */
[----:B------:R-:W2:Y:S01]  /*4d60*/  LDG.E R19, desc[UR14][R58.64] ;  /* 0x0000000e3a137981 */ /* 0x000ea2000c1e1900 */
[----:B------:R-:W1:Y:S04]  /*4d70*/  LDC.64 R10, c[0x0][0x3f0] ;  /* 0x0000fc00ff0a7b82 */ /* 0x000e680000000a00 */
[----:B------:R-:W-:Y:S01]  /*4d80*/  @!P4 IMAD.MOV R22, RZ, RZ, -R22 ;  /* 0x000000ffff16c224 */ /* 0x000fe200078e0a16 */
[----:B------:R-:W-:-:S04]  /*4d90*/  IADD3 R32, P4, PT, R2, UR42, RZ ;  /* 0x0000002a02207c10 */ /* 0x000fc8000ff9e0ff */
[----:B------:R-:W-:Y:S02]  /*4da0*/  LEA.HI.X.SX32 R33, R2, UR43, 0x1, P4 ;  /* 0x0000002b02217c11 */ /* 0x000fe4000a0f0eff */
[C---:B------:R-:W-:Y:S02]  /*4db0*/  IADD3 R30, P4, PT, R3.reuse, UR42, RZ ;  /* 0x0000002a031e7c10 */ /* 0x040fe4000ff9e0ff */
[----:B------:R-:W-:Y:S01]  /*4dc0*/  SHF.R.S64 R2, RZ, 0x1e, R60 ;  /* 0x0000001eff027819 */ /* 0x000fe2000000103c */
[----:B------:R-:W2:Y:S01]  /*4dd0*/  LDG.E.U8 R29, desc[UR14][R32.64] ;  /* 0x0000000e201d7981 */ /* 0x000ea2000c1e1100 */
[----:B------:R-:W-:Y:S02]  /*4de0*/  LEA.HI.X.SX32 R31, R3, UR43, 0x1, P4 ;  /* 0x0000002b031f7c11 */ /* 0x000fe4000a0f0eff */
[----:B------:R-:W-:-:S03]  /*4df0*/  IADD3 R2, P4, PT, R2, UR40, RZ ;  /* 0x0000002802027c10 */ /* 0x000fc6000ff9e0ff */
[----:B------:R5:W2:Y:S01]  /*4e00*/  LDG.E.U8 R30, desc[UR16][R30.64] ;  /* 0x000000101e1e7981 */ /* 0x000aa2000c1e1100 */
[----:B------:R-:W-:Y:S02]  /*4e10*/  LEA.HI.X.SX32 R3, R60, UR41, 0x2, P4 ;  /* 0x000000293c037c11 */ /* 0x000fe4000a0f16ff */
[----:B------:R-:W-:-:S04]  /*4e20*/  ISETP.NE.AND P4, PT, RZ, UR51, PT ;  /* 0x00000033ff007c0c */ /* 0x000fc8000bf85270 */
[----:B------:R-:W-:Y:S02]  /*4e30*/  SEL R43, R25, R22, !P4 ;  /* 0x00000016192b7207 */ /* 0x000fe40006000000 */
[----:B-1----:R-:W-:Y:S02]  /*4e40*/  R2UR UR4, R11 ;  /* 0x000000000b0472ca */ /* 0x002fe400000e0000 */
[----:B------:R-:W-:-:S05]  /*4e50*/  IADD3 R11, PT, PT, -R43, RZ, RZ ;  /* 0x000000ff2b0b7210 */ /* 0x000fca0007ffe1ff */
[----:B0-----:R-:W-:-:S05]  /*4e60*/  IMAD R57, R11, UR51, R60 ;  /* 0x000000330b397c24 */ /* 0x001fca000f8e023c */
[----:B------:R-:W-:-:S05]  /*4e70*/  IABS R22, R57 ;  /* 0x0000003900167213 */ /* 0x000fca0000000000 */
[----:B------:R-:W-:-:S04]  /*4e80*/  IMAD.HI.U32 R11, R22, UR9, RZ ;  /* 0x00000009160b7c27 */ /* 0x000fc8000f8e00ff */
[----:B------:R-:W-:-:S04]  /*4e90*/  IMAD.MOV R41, RZ, RZ, -R11 ;  /* 0x000000ffff297224 */ /* 0x000fc800078e0a0b */
[----:B------:R-:W-:-:S05]  /*4ea0*/  IMAD R22, R41, UR10, R22 ;  /* 0x0000000a29167c24 */ /* 0x000fca000f8e0216 */
[----:B------:R-:W-:-:S13]  /*4eb0*/  ISETP.LT.U32.AND P4, PT, R22, UR10, PT ;  /* 0x0000000a16007c0c */ /* 0x000fda000bf81070 */
[----:B------:R-:W-:Y:S01]  /*4ec0*/  @!P4 VIADD R22, R22, -UR10 ;  /* 0x8000000a1616cc36 */ /* 0x000fe20008000000 */
[----:B------:R-:W-:-:S04]  /*4ed0*/  @!P4 IADD3 R11, PT, PT, R11, 0x1, RZ ;  /* 0x000000010b0bc810 */ /* 0x000fc80007ffe0ff */
[----:B------:R-:W-:Y:S02]  /*4ee0*/  ISETP.GE.U32.AND P4, PT, R22, UR10, PT ;  /* 0x0000000a16007c0c */ /* 0x000fe4000bf86070 */
[----:B------:R-:W-:-:S11]  /*4ef0*/  LOP3.LUT R22, R57, UR52, RZ, 0x3c, !PT ;  /* 0x0000003439167c12 */ /* 0x000fd6000f8e3cff */
[----:B------:R-:W-:Y:S01]  /*4f00*/  @P4 VIADD R11, R11, 0x1 ;  /* 0x000000010b0b4836 */ /* 0x000fe20000000000 */
[----:B------:R-:W-:-:S03]  /*4f10*/  ISETP.GE.AND P4, PT, R22, RZ, PT ;  /* 0x000000ff1600720c */ /* 0x000fc60003f86270 */
[----:B-----5:R-:W-:Y:S02]  /*4f20*/  IMAD.MOV.U32 R31, RZ, RZ, R11 ;  /* 0x000000ffff1f7224 */ /* 0x020fe400078e000b */
[----:B------:R0:W5:Y:S08]  /*4f30*/  LDG.E R11, desc[UR14][R2.64] ;  /* 0x0000000e020b7981 */ /* 0x000170000c1e1900 */
[----:B------:R-:W-:-:S04]  /*4f40*/  @!P4 IADD3 R31, PT, PT, -R31, RZ, RZ ;  /* 0x000000ff1f1fc210 */ /* 0x000fc80007ffe1ff */
[----:B------:R-:W-:-:S05]  /*4f50*/  SEL R33, R24, R31, !P5 ;  /* 0x0000001f18217207 */ /* 0x000fca0006800000 */
[----:B------:R-:W-:-:S04]  /*4f60*/  IMAD.MOV R22, RZ, RZ, -R33 ;  /* 0x000000ffff167224 */ /* 0x000fc800078e0a21 */
        /* <DEDUP_REMOVED lines=9> */
[----:B0-----:R-:W-:-:S11]  /*5000*/  LOP3.LUT R2, R57, UR53, RZ, 0x3c, !PT ;  /* 0x0000003539027c12 */ /* 0x001fd6000f8e3cff */
[----:B------:R-:W-:Y:S01]  /*5010*/  @P4 VIADD R22, R22, 0x1 ;  /* 0x0000000116164836 */ /* 0x000fe20000000000 */
[----:B------:R-:W-:Y:S02]  /*5020*/  ISETP.GE.AND P4, PT, R2, RZ, PT ;  /* 0x000000ff0200720c */ /* 0x000fe40003f86270 */
[----:B------:R-:W-:Y:S02]  /*5030*/  SEL R2, R43, RZ, P0 ;  /* 0x000000ff2b027207 */ /* 0x000fe40000000000 */
[----:B------:R-:W-:Y:S01]  /*5040*/  SEL R3, R33, RZ, P1 ;  /* 0x000000ff21037207 */ /* 0x000fe20000800000 */
[----:B------:R-:W-:Y:S02]  /*5050*/  VIADD R58, R26, 0x240 ;  /* 0x000002401a3a7836 */ /* 0x000fe40000000000 */
[----:B------:R-:W-:-:S06]  /*5060*/  IMAD R2, R2, UR36, RZ ;  /* 0x0000002402027c24 */ /* 0x000fcc000f8e02ff */
[----:B------:R-:W-:-:S04]  /*5070*/  @!P4 IADD3 R22, PT, PT, -R22, RZ, RZ ;  /* 0x000000ff1616c210 */ /* 0x000fc80007ffe1ff */
[----:B------:R-:W-:Y:S01]  /*5080*/  SEL R22, R23, R22, !P6 ;  /* 0x0000001617167207 */ /* 0x000fe20007000000 */
[----:B------:R-:W-:Y:S01]  /*5090*/  IMAD R3, R3, UR37, R2 ;  /* 0x0000002503037c24 */ /* 0x000fe2000f8e0202 */
[----:B------:R-:W-:-:S03]  /*50a0*/  IABS R31, R58 ;  /* 0x0000003a001f7213 */ /* 0x000fc60000000000 */
[----:B------:R-:W-:Y:S01]  /*50b0*/  IMAD.MOV R2, RZ, RZ, -R22 ;  /* 0x000000ffff027224 */ /* 0x000fe200078e0a16 */
[----:B------:R-:W-:-:S05]  /*50c0*/  SEL R22, R22, RZ, P2 ;  /* 0x000000ff16167207 */ /* 0x000fca0001000000 */
[----:B------:R-:W-:Y:S02]  /*50d0*/  IMAD R3, R22, UR38, R3 ;  /* 0x0000002616037c24 */ /* 0x000fe4000f8e0203 */
[----:B------:R-:W-:-:S05]  /*50e0*/  IMAD.HI.U32 R22, R31, UR7, RZ ;  /* 0x000000071f167c27 */ /* 0x000fca000f8e00ff */
[----:B------:R-:W-:-:S05]  /*50f0*/  IADD3 R32, PT, PT, -R22, RZ, RZ ;  /* 0x000000ff16207210 */ /* 0x000fca0007ffe1ff */
[----:B------:R-:W-:-:S05]  /*5100*/  IMAD R31, R32, UR11, R31 ;  /* 0x0000000b201f7c24 */ /* 0x000fca000f8e021f */
[----:B------:R-:W-:-:S13]  /*5110*/  ISETP.LT.U32.AND P4, PT, R31, UR11, PT ;  /* 0x0000000b1f007c0c */ /* 0x000fda000bf81070 */
[----:B------:R-:W-:Y:S02]  /*5120*/  @!P4 VIADD R31, R31, -UR11 ;  /* 0x8000000b1f1fcc36 */ /* 0x000fe40008000000 */
[----:B------:R-:W-:-:S03]  /*5130*/  @!P4 VIADD R22, R22, 0x1 ;  /* 0x000000011616c836 */ /* 0x000fc60000000000 */
[----:B------:R-:W-:Y:S02]  /*5140*/  ISETP.GE.U32.AND P4, PT, R31, UR11, PT ;  /* 0x0000000b1f007c0c */ /* 0x000fe4000bf86070 */
[----:B------:R-:W-:Y:S01]  /*5150*/  LOP3.LUT R31, R58, UR51, RZ, 0x3c, !PT ;  /* 0x000000333a1f7c12 */ /* 0x000fe2000f8e3cff */
[----:B------:R-:W-:-:S05]  /*5160*/  IMAD R2, R2, UR53, R57 ;  /* 0x0000003502027c24 */ /* 0x000fca000f8e0239 */
[----:B------:R-:W-:-:S05]  /*5170*/  SEL R2, R2, RZ, P3 ;  /* 0x000000ff02027207 */ /* 0x000fca0001800000 */
[----:B------:R-:W-:Y:S02]  /*5180*/  @P4 IADD3 R22, PT, PT, R22, 0x1, RZ ;  /* 0x0000000116164810 */ /* 0x000fe40007ffe0ff */
[----:B------:R-:W-:Y:S01]  /*5190*/  ISETP.GE.AND P4, PT, R31, RZ, PT ;  /* 0x000000ff1f00720c */ /* 0x000fe20003f86270 */
[----:B------:R-:W-:Y:S02]  /*51a0*/  IMAD R2, R2, UR39, R3 ;  /* 0x0000002702027c24 */ /* 0x000fe4000f8e0203 */
[----:B------:R-:W-:-:S10]  /*51b0*/  IMAD.MOV.U32 R56, RZ, RZ, R22 ;  /* 0x000000ffff387224 */ /* 0x000fd400078e0016 */
[----:B------:R-:W-:Y:S01]  /*51c0*/  @!P4 IMAD.MOV R56, RZ, RZ, -R56 ;  /* 0x000000ffff38c224 */ /* 0x000fe200078e0a38 */
[----:B------:R-:W-:-:S04]  /*51d0*/  IADD3 R32, P4, PT, R2, UR42, RZ ;  /* 0x0000002a02207c10 */ /* 0x000fc8000ff9e0ff */
[----:B------:R-:W-:Y:S02]  /*51e0*/  LEA.HI.X.SX32 R33, R2, UR43, 0x1, P4 ;  /* 0x0000002b02217c11 */ /* 0x000fe4000a0f0eff */
[----:B------:R-:W-:-:S03]  /*51f0*/  SHF.R.S64 R2, RZ, 0x1e, R58 ;  /* 0x0000001eff027819 */ /* 0x000fc6000000103a */
[----:B------:R0:W5:Y:S01]  /*5200*/  LDG.E.U8 R41, desc[UR14][R32.64] ;  /* 0x0000000e20297981 */ /* 0x000162000c1e1100 */
[----:B------:R-:W-:-:S04]  /*5210*/  IADD3 R2, P4, PT, R2, UR40, RZ ;  /* 0x0000002802027c10 */ /* 0x000fc8000ff9e0ff */
[----:B------:R-:W-:Y:S02]  /*5220*/  LEA.HI.X.SX32 R3, R58, UR41, 0x2, P4 ;  /* 0x000000293a037c11 */ /* 0x000fe4000a0f16ff */
[----:B------:R-:W-:-:S03]  /*5230*/  ISETP.NE.AND P4, PT, RZ, UR51, PT ;  /* 0x00000033ff007c0c */ /* 0x000fc6000bf85270 */
[----:B------:R1:W5:Y:S01]  /*5240*/  LDG.E R22, desc[UR14][R2.64] ;  /* 0x0000000e02167981 */ /* 0x000362000c1e1900 */
[----:B------:R-:W-:-:S04]  /*5250*/  SEL R56, R25, R56, !P4 ;  /* 0x0000003819387207 */ /* 0x000fc80006000000 */
[----:B------:R-:W-:-:S05]  /*5260*/  IADD3 R31, PT, PT, -R56, RZ, RZ ;  /* 0x000000ff381f7210 */ /* 0x000fca0007ffe1ff */
[----:B------:R-:W-:-:S05]  /*5270*/  IMAD R58, R31, UR51, R58 ;  /* 0x000000331f3a7c24 */ /* 0x000fca000f8e023a */
[----:B------:R-:W-:-:S05]  /*5280*/  IABS R43, R58 ;  /* 0x0000003a002b7213 */ /* 0x000fca0000000000 */
[----:B------:R-:W-:-:S04]  /*5290*/  IMAD.HI.U32 R31, R43, UR9, RZ ;  /* 0x000000092b1f7c27 */ /* 0x000fc8000f8e00ff */
[----:B0-----:R-:W-:-:S04]  /*52a0*/  IMAD.MOV R32, RZ, RZ, -R31 ;  /* 0x000000ffff207224 */ /* 0x001fc800078e0a1f */
[----:B------:R-:W-:-:S05]  /*52b0*/  IMAD R32, R32, UR10, R43 ;  /* 0x0000000a20207c24 */ /* 0x000fca000f8e022b */
[----:B------:R-:W-:-:S13]  /*52c0*/  ISETP.LT.U32.AND P4, PT, R32, UR10, PT ;  /* 0x0000000a20007c0c */ /* 0x000fda000bf81070 */
[----:B------:R-:W-:Y:S01]  /*52d0*/  @!P4 VIADD R32, R32, -UR10 ;  /* 0x8000000a2020cc36 */ /* 0x000fe20008000000 */
[----:B------:R-:W-:-:S04]  /*52e0*/  @!P4 IADD3 R31, PT, PT, R31, 0x1, RZ ;  /* 0x000000011f1fc810 */ /* 0x000fc80007ffe0ff */
[----:B------:R-:W-:Y:S02]  /*52f0*/  ISETP.GE.U32.AND P4, PT, R32, UR10, PT ;  /* 0x0000000a20007c0c */ /* 0x000fe4000bf86070 */
[----:B-1----:R-:W-:-:S11]  /*5300*/  LOP3.LUT R2, R58, UR52, RZ, 0x3c, !PT ;  /* 0x000000343a027c12 */ /* 0x002fd6000f8e3cff */
[----:B------:R-:W-:Y:S01]  /*5310*/  @P4 VIADD R31, R31, 0x1 ;  /* 0x000000011f1f4836 */ /* 0x000fe20000000000 */
[----:B------:R-:W-:Y:S02]  /*5320*/  ISETP.GE.AND P4, PT, R2, RZ, PT ;  /* 0x000000ff0200720c */ /* 0x000fe40003f86270 */
[----:B------:R-:W-:-:S11]  /*5330*/  SEL R2, R56, RZ, P0 ;  /* 0x000000ff38027207 */ /* 0x000fd60000000000 */
[----:B------:R-:W-:-:S05]  /*5340*/  @!P4 IMAD.MOV R31, RZ, RZ, -R31 ;  /* 0x000000ffff1fc224 */ /* 0x000fca00078e0a1f */
[----:B------:R-:W-:-:S04]  /*5350*/  SEL R31, R24, R31, !P5 ;  /* 0x0000001f181f7207 */ /* 0x000fc80006800000 */
[----:B------:R-:W-:Y:S01]  /*5360*/  IADD3 R3, PT, PT, -R31, RZ, RZ ;  /* 0x000000ff1f037210 */ /* 0x000fe20007ffe1ff */
[----:B------:R-:W-:-:S04]  /*5370*/  IMAD R2, R2, UR36, RZ ;  /* 0x0000002402027c24 */ /* 0x000fc8000f8e02ff */
[----:B------:R-:W-:Y:S01]  /*5380*/  IMAD R58, R3, UR52, R58 ;  /* 0x00000034033a7c24 */ /* 0x000fe2000f8e023a */
[----:B------:R-:W-:-:S05]  /*5390*/  SEL R3, R31, RZ, P1 ;  /* 0x000000ff1f037207 */ /* 0x000fca0000800000 */
[----:B------:R-:W-:Y:S01]  /*53a0*/  IMAD R31, R3, UR37, R2 ;  /* 0x00000025031f7c24 */ /* 0x000fe2000f8e0202 */
        /* <DEDUP_REMOVED lines=10> */
[----:B------:R-:W-:-:S13]  /*5450*/  ISETP.GE.AND P4, PT, R3, RZ, PT ;  /* 0x000000ff0300720c */ /* 0x000fda0003f86270 */
[----:B------:R-:W-:-:S05]  /*5460*/  @!P4 IMAD.MOV R2, RZ, RZ, -R2 ;  /* 0x000000ffff02c224 */ /* 0x000fca00078e0a02 */
[----:B------:R-:W-:-:S04]  /*5470*/  SEL R2, R23, R2, !P6 ;  /* 0x0000000217027207 */ /* 0x000fc80007000000 */
[C---:B------:R-:W-:Y:S02]  /*5480*/  IADD3 R3, PT, PT, -R2.reuse, RZ, RZ ;  /* 0x000000ff02037210 */ /* 0x040fe40007ffe1ff */
[----:B------:R-:W-:-:S03]  /*5490*/  SEL R2, R2, RZ, P2 ;  /* 0x000000ff02027207 */ /* 0x000fc60001000000 */
[----:B------:R-:W-:Y:S02]  /*54a0*/  IMAD R3, R3, UR53, R58 ;  /* 0x0000003503037c24 */ /* 0x000fe4000f8e023a */
[----:B------:R-:W-:-:S03]  /*54b0*/  IMAD R2, R2, UR38, R31 ;  /* 0x0000002602027c24 */ /* 0x000fc6000f8e021f */
[----:B------:R-:W-:Y:S01]  /*54c0*/  SEL R3, R3, RZ, P3 ;  /* 0x000000ff03037207 */ /* 0x000fe20001800000 */
[----:B------:R-:W-:-:S04]  /*54d0*/  VIADD R57, R26, 0x260 ;  /* 0x000002601a397836 */ /* 0x000fc80000000000 */
[----:B------:R-:W-:Y:S01]  /*54e0*/  IMAD R3, R3, UR39, R2 ;  /* 0x0000002703037c24 */ /* 0x000fe2000f8e0202 */
[----:B------:R-:W-:-:S04]  /*54f0*/  IABS R32, R57 ;  /* 0x0000003900207213 */ /* 0x000fc80000000000 */
[----:B------:R-:W-:Y:S01]  /*5500*/  IADD3 R2, P4, PT, R3, UR42, RZ ;  /* 0x0000002a03027c10 */ /* 0x000fe2000ff9e0ff */
[----:B------:R-:W-:-:S03]  /*5510*/  IMAD.HI.U32 R31, R32, UR7, RZ ;  /* 0x00000007201f7c27 */ /* 0x000fc6000f8e00ff */
[----:B------:R-:W-:Y:S02]  /*5520*/  LEA.HI.X.SX32 R3, R3, UR43, 0x1, P4 ;  /* 0x0000002b03037c11 */ /* 0x000fe4000a0f0eff */
[----:B------:R-:W-:Y:S01]  /*5530*/  ISETP.NE.AND P4, PT, R48, RZ, PT ;  /* 0x000000ff3000720c */ /* 0x000fe20003f85270 */
[----:B------:R-:W-:Y:S01]  /*5540*/  IMAD.MOV R33, RZ, RZ, -R31 ;  /* 0x000000ffff217224 */ /* 0x000fe200078e0a1f */
[----:B------:R-:W-:Y:S01]  /*5550*/  LOP3.LUT R50, R50, 0xff7fffff, RZ, 0xc0, !PT ;  /* 0xff7fffff32327812 */ /* 0x000fe200078ec0ff */
[----:B------:R0:W5:Y:S02]  /*5560*/  LDG.E.U8 R43, desc[UR14][R2.64] ;  /* 0x0000000e022b7981 */ /* 0x000164000c1e1100 */
[----:B------:R-:W-:-:S08]  /*5570*/  IMAD R32, R33, UR11, R32 ;  /* 0x0000000b21207c24 */ /* 0x000fd0000f8e0220 */
[----:B------:R-:W-:Y:S02]  /*5580*/  @P4 LOP3.LUT R50, R50, 0x800000, RZ, 0xfc, !PT ;  /* 0x0080000032324812 */ /* 0x000fe400078efcff */
[----:B------:R-:W-:-:S13]  /*5590*/  ISETP.LT.U32.AND P4, PT, R32, UR11, PT ;  /* 0x0000000b20007c0c */ /* 0x000fda000bf81070 */
[----:B------:R-:W-:Y:S01]  /*55a0*/  @!P4 IADD3 R32, PT, PT, R32, -UR11, RZ ;  /* 0x8000000b2020cc10 */ /* 0x000fe2000fffe0ff */
[----:B------:R-:W-:-:S03]  /*55b0*/  @!P4 VIADD R31, R31, 0x1 ;  /* 0x000000011f1fc836 */ /* 0x000fc60000000000 */
[----:B------:R-:W-:Y:S02]  /*55c0*/  ISETP.GE.U32.AND P4, PT, R32, UR11, PT ;  /* 0x0000000b20007c0c */ /* 0x000fe4000bf86070 */
[----:B0-----:R-:W-:-:S11]  /*55d0*/  LOP3.LUT R2, R57, UR51, RZ, 0x3c, !PT ;  /* 0x0000003339027c12 */ /* 0x001fd6000f8e3cff */
[----:B------:R-:W-:Y:S01]  /*55e0*/  @P4 VIADD R31, R31, 0x1 ;  /* 0x000000011f1f4836 */ /* 0x000fe20000000000 */
[----:B------:R-:W-:Y:S02]  /*55f0*/  ISETP.GE.AND P4, PT, R2, RZ, PT ;  /* 0x000000ff0200720c */ /* 0x000fe40003f86270 */
[----:B------:R-:W-:Y:S02]  /*5600*/  SHF.R.S64 R2, RZ, 0x1e, R57 ;  /* 0x0000001eff027819 */ /* 0x000fe40000001039 */
[----:B------:R-:W-:-:S09]  /*5610*/  MOV R32, R31 ;  /* 0x0000001f00207202 */ /* 0x000fd20000000f00 */
[----:B------:R-:W-:Y:S01]  /*5620*/  @!P4 IMAD.MOV R32, RZ, RZ, -R32 ;  /* 0x000000ffff20c224 */ /* 0x000fe200078e0a20 */
[----:B------:R-:W-:-:S04]  /*5630*/  IADD3 R2, P4, PT, R2, UR40, RZ ;  /* 0x0000002802027c10 */ /* 0x000fc8000ff9e0ff */
[----:B------:R-:W-:Y:S02]  /*5640*/  LEA.HI.X.SX32 R3, R57, UR41, 0x2, P4 ;  /* 0x0000002939037c11 */ /* 0x000fe4000a0f16ff */
[----:B------:R-:W-:-:S03]  /*5650*/  ISETP.NE.AND P4, PT, RZ, UR51, PT ;  /* 0x00000033ff007c0c */ /* 0x000fc6000bf85270 */
[----:B------:R0:W5:Y:S01]  /*5660*/  LDG.E R31, desc[UR14][R2.64] ;  /* 0x0000000e021f7981 */ /* 0x000162000c1e1900 */
[----:B------:R-:W-:-:S05]  /*5670*/  SEL R56, R25, R32, !P4 ;  /* 0x0000002019387207 */ /* 0x000fca0006000000 */
[----:B------:R-:W-:-:S04]  /*5680*/  IMAD.MOV R32, RZ, RZ, -R56 ;  /* 0x000000ffff207224 */ /* 0x000fc800078e0a38 */
[----:B------:R-:W-:-:S05]  /*5690*/  IMAD R58, R32, UR51, R57 ;  /* 0x00000033203a7c24 */ /* 0x000fca000f8e0239 */
[----:B------:R-:W-:-:S05]  /*56a0*/  IABS R33, R58 ;  /* 0x0000003a00217213 */ /* 0x000fca0000000000 */
[----:B------:R-:W-:-:S05]  /*56b0*/  IMAD.HI.U32 R32, R33, UR9, RZ ;  /* 0x0000000921207c27 */ /* 0x000fca000f8e00ff */
[----:B------:R-:W-:-:S05]  /*56c0*/  IADD3 R48, PT, PT, -R32, RZ, RZ ;  /* 0x000000ff20307210 */ /* 0x000fca0007ffe1ff */
[----:B------:R-:W-:-:S05]  /*56d0*/  IMAD R33, R48, UR10, R33 ;  /* 0x0000000a30217c24 */ /* 0x000fca000f8e0221 */
[----:B------:R-:W-:-:S13]  /*56e0*/  ISETP.LT.U32.AND P4, PT, R33, UR10, PT ;  /* 0x0000000a21007c0c */ /* 0x000fda000bf81070 */
[----:B------:R-:W-:Y:S02]  /*56f0*/  @!P4 VIADD R33, R33, -UR10 ;  /* 0x8000000a2121cc36 */ /* 0x000fe40008000000 */
[----:B------:R-:W-:-:S03]  /*5700*/  @!P4 VIADD R32, R32, 0x1 ;  /* 0x000000012020c836 */ /* 0x000fc60000000000 */
[----:B------:R-:W-:Y:S02]  /*5710*/  ISETP.GE.U32.AND P4, PT, R33, UR10, PT ;  /* 0x0000000a21007c0c */ /* 0x000fe4000bf86070 */
[----:B0-----:R-:W-:-:S11]  /*5720*/  LOP3.LUT R2, R58, UR52, RZ, 0x3c, !PT ;  /* 0x000000343a027c12 */ /* 0x001fd6000f8e3cff */
[----:B------:R-:W-:Y:S02]  /*5730*/  @P4 IADD3 R32, PT, PT, R32, 0x1, RZ ;  /* 0x0000000120204810 */ /* 0x000fe40007ffe0ff */
[----:B------:R-:W-:Y:S02]  /*5740*/  ISETP.GE.AND P4, PT, R2, RZ, PT ;  /* 0x000000ff0200720c */ /* 0x000fe40003f86270 */
[----:B------:R-:W-:-:S11]  /*5750*/  SEL R2, R56, RZ, P0 ;  /* 0x000000ff38027207 */ /* 0x000fd60000000000 */
[----:B------:R-:W-:-:S05]  /*5760*/  @!P4 IMAD.MOV R32, RZ, RZ, -R32 ;  /* 0x000000ffff20c224 */ /* 0x000fca00078e0a20 */
[----:B------:R-:W-:-:S05]  /*5770*/  SEL R32, R24, R32, !P5 ;  /* 0x0000002018207207 */ /* 0x000fca0006800000 */
[----:B------:R-:W-:Y:S02]  /*5780*/  IMAD.MOV R3, RZ, RZ, -R32 ;  /* 0x000000ffff037224 */ /* 0x000fe400078e0a20 */
[----:B------:R-:W-:Y:S02]  /*5790*/  IMAD R2, R2, UR36, RZ ;  /* 0x0000002402027c24 */ /* 0x000fe4000f8e02ff */
[----:B------:R-:W-:Y:S01]  /*57a0*/  IMAD R58, R3, UR52, R58 ;  /* 0x00000034033a7c24 */ /* 0x000fe2000f8e023a */
[----:B------:R-:W-:-:S05]  /*57b0*/  SEL R3, R32, RZ, P1 ;  /* 0x000000ff20037207 */ /* 0x000fca0000800000 */
[----:B------:R-:W-:Y:S01]  /*57c0*/  IMAD R33, R3, UR37, R2 ;  /* 0x0000002503217c24 */ /* 0x000fe2000f8e0202 */
        /* <DEDUP_REMOVED lines=8> */
[----:B------:R-:W-:-:S11]  /*5850*/  LOP3.LUT R3, R58, UR53, RZ, 0x3c, !PT ;  /* 0x000000353a037c12 */ /* 0x000fd6000f8e3cff */
[----:B------:R-:W-:Y:S02]  /*5860*/  @P4 IADD3 R2, PT, PT, R2, 0x1, RZ ;  /* 0x0000000102024810 */ /* 0x000fe40007ffe0ff */
[----:B------:R-:W-:-:S13]  /*5870*/  ISETP.GE.AND P4, PT, R3, RZ, PT ;  /* 0x000000ff0300720c */ /* 0x000fda0003f86270 */
[----:B------:R-:W-:-:S05]  /*5880*/  @!P4 IMAD.MOV R2, RZ, RZ, -R2 ;  /* 0x000000ffff02c224 */ /* 0x000fca00078e0a02 */
[----:B------:R-:W-:-:S05]  /*5890*/  SEL R2, R23, R2, !P6 ;  /* 0x0000000217027207 */ /* 0x000fca0007000000 */
[----:B------:R-:W-:Y:S01]  /*58a0*/  IMAD.MOV R3, RZ, RZ, -R2 ;  /* 0x000000ffff037224 */ /* 0x000fe200078e0a02 */
[----:B------:R-:W-:-:S03]  /*58b0*/  SEL R2, R2, RZ, P2 ;  /* 0x000000ff02027207 */ /* 0x000fc60001000000 */
[----:B------:R-:W-:Y:S02]  /*58c0*/  IMAD R3, R3, UR53, R58 ;  /* 0x0000003503037c24 */ /* 0x000fe4000f8e023a */
[----:B------:R-:W-:-:S03]  /*58d0*/  IMAD R2, R2, UR38, R33 ;  /* 0x0000002602027c24 */ /* 0x000fc6000f8e0221 */
[----:B------:R-:W-:-:S05]  /*58e0*/  SEL R3, R3, RZ, P3 ;  /* 0x000000ff03037207 */ /* 0x000fca0001800000 */
[----:B------:R-:W-:-:S05]  /*58f0*/  IMAD R3, R3, UR39, R2 ;  /* 0x0000002703037c24 */ /* 0x000fca000f8e0202 */
[----:B------:R-:W-:-:S04]  /*5900*/  IADD3 R2, P4, PT, R3, UR42, RZ ;  /* 0x0000002a03027c10 */ /* 0x000fc8000ff9e0ff */
[----:B------:R-:W-:Y:S02]  /*5910*/  LEA.HI.X.SX32 R3, R3, UR43, 0x1, P4 ;  /* 0x0000002b03037c11 */ /* 0x000fe4000a0f0eff */
[----:B----4-:R-:W-:Y:S02]  /*5920*/  ISETP.NE.AND P4, PT, R40, RZ, PT ;  /* 0x000000ff2800720c */ /* 0x010fe40003f85270 */
[----:B------:R-:W-:Y:S01]  /*5930*/  IADD3 R56, PT, PT, R26, 0x280, RZ ;  /* 0x000002801a387810 */ /* 0x000fe20007ffe0ff */
[----:B------:R0:W4:Y:S01]  /*5940*/  LDG.E.U8 R48, desc[UR14][R2.64] ;  /* 0x0000000e02307981 */ /* 0x000122000c1e1100 */
[----:B------:R-:W-:Y:S02]  /*5950*/  LOP3.LUT R50, R50, 0xffbfffff, RZ, 0xc0, !PT ;  /* 0xffbfffff32327812 */ /* 0x000fe400078ec0ff */
[----:B------:R-:W-:-:S05]  /*5960*/  IABS R33, R56 ;  /* 0x0000003800217213 */ /* 0x000fca0000000000 */
[----:B------:R-:W-:Y:S02]  /*5970*/  IMAD.HI.U32 R32, R33, UR7, RZ ;  /* 0x0000000721207c27 */ /* 0x000fe4000f8e00ff */
[----:B------:R-:W-:Y:S02]  /*5980*/  @P4 LOP3.LUT R50, R50, 0x400000, RZ, 0xfc, !PT ;  /* 0x0040000032324812 */ /* 0x000fe400078efcff */
[----:B---3--:R-:W-:Y:S01]  /*5990*/  ISETP.NE.AND P4, PT, R55, RZ, PT ;  /* 0x000000ff3700720c */ /* 0x008fe20003f85270 */
[----:B------:R-:W-:Y:S01]  /*59a0*/  IMAD.MOV R40, RZ, RZ, -R32 ;  /* 0x000000ffff287224 */ /* 0x000fe200078e0a20 */
[----:B------:R-:W-:-:S03]  /*59b0*/  LOP3.LUT R50, R50, 0xffdfffff, RZ, 0xc0, !PT ;  /* 0xffdfffff32327812 */ /* 0x000fc600078ec0ff */
[----:B------:R-:W-:-:S08]  /*59c0*/  IMAD R33, R40, UR11, R33 ;  /* 0x0000000b28217c24 */ /* 0x000fd0000f8e0221 */
[----:B------:R-:W-:Y:S02]  /*59d0*/  @P4 LOP3.LUT R50, R50, 0x200000, RZ, 0xfc, !PT ;  /* 0x0020000032324812 */ /* 0x000fe400078efcff */
[----:B------:R-:W-:-:S13]  /*59e0*/  ISETP.LT.U32.AND P4, PT, R33, UR11, PT ;  /* 0x0000000b21007c0c */ /* 0x000fda000bf81070 */
[----:B------:R-:W-:Y:S01]  /*59f0*/  @!P4 IADD3 R33, PT, PT, R33, -UR11, RZ ;  /* 0x8000000b2121cc10 */ /* 0x000fe2000fffe0ff */
[----:B------:R-:W-:-:S03]  /*5a00*/  @!P4 VIADD R32, R32, 0x1 ;  /* 0x000000012020c836 */ /* 0x000fc60000000000 */
[----:B------:R-:W-:Y:S02]  /*5a10*/  ISETP.GE.U32.AND P4, PT, R33, UR11, PT ;  /* 0x0000000b21007c0c */ /* 0x000fe4000bf86070 */
[----:B0-----:R-:W-:-:S11]  /*5a20*/  LOP3.LUT R2, R56, UR51, RZ, 0x3c, !PT ;  /* 0x0000003338027c12 */ /* 0x001fd6000f8e3cff */
[----:B------:R-:W-:Y:S02]  /*5a30*/  @P4 IADD3 R32, PT, PT, R32, 0x1, RZ ;  /* 0x0000000120204810 */ /* 0x000fe40007ffe0ff */
[----:B------:R-:W-:-:S03]  /*5a40*/  ISETP.GE.AND P4, PT, R2, RZ, PT ;  /* 0x000000ff0200720c */ /* 0x000fc60003f86270 */
[----:B------:R-:W-:Y:S01]  /*5a50*/  IMAD.MOV.U32 R40, RZ, RZ, R32 ;  /* 0x000000ffff287224 */ /* 0x000fe200078e0020 */
[----:B------:R-:W-:-:S09]  /*5a60*/  SHF.R.S64 R2, RZ, 0x1e, R56 ;  /* 0x0000001eff027819 */ /* 0x000fd20000001038 */
[----:B------:R-:W-:Y:S02]  /*5a70*/  @!P4 IADD3 R40, PT, PT, -R40, RZ, RZ ;  /* 0x000000ff2828c210 */ /* 0x000fe40007ffe1ff */
[----:B------:R-:W-:-:S04]  /*5a80*/  IADD3 R2, P4, PT, R2, UR40, RZ ;  /* 0x0000002802027c10 */ /* 0x000fc8000ff9e0ff */
[----:B------:R-:W-:Y:S02]  /*5a90*/  LEA.HI.X.SX32 R3, R56, UR41, 0x2, P4 ;  /* 0x0000002938037c11 */ /* 0x000fe4000a0f16ff */
[----:B------:R-:W-:-:S03]  /*5aa0*/  ISETP.NE.AND P4, PT, RZ, UR51, PT ;  /* 0x00000033ff007c0c */ /* 0x000fc6000bf85270 */
[----:B------:R0:W3:Y:S01]  /*5ab0*/  LDG.E R32, desc[UR14][R2.64] ;  /* 0x0000000e02207981 */ /* 0x0000e2000c1e1900 */
        /* <DEDUP_REMOVED lines=8> */
[----:B------:R-:W-:Y:S01]  /*5b40*/  @!P4 VIADD R40, R40, -UR10 ;  /* 0x8000000a2828cc36 */ /* 0x000fe20008000000 */
[----:B------:R-:W-:-:S04]  /*5b50*/  @!P4 IADD3 R33, PT, PT, R33, 0x1, RZ ;  /* 0x000000012121c810 */ /* 0x000fc80007ffe0ff */
[----:B------:R-:W-:Y:S02]  /*5b60*/  ISETP.GE.U32.AND P4, PT, R40, UR10, PT ;  /* 0x0000000a28007c0c */ /* 0x000fe4000bf86070 */
[----:B0-----:R-:W-:-:S11]  /*5b70*/  LOP3.LUT R2, R56, UR52, RZ, 0x3c, !PT ;  /* 0x0000003438027c12 */ /* 0x001fd6000f8e3cff */
[----:B------:R-:W-:Y:S01]  /*5b80*/  @P4 VIADD R33, R33, 0x1 ;  /* 0x0000000121214836 */ /* 0x000fe20000000000 */
[----:B------:R-:W-:Y:S02]  /*5b90*/  ISETP.GE.AND P4, PT, R2, RZ, PT ;  /* 0x000000ff0200720c */ /* 0x000fe40003f86270 */
[----:B------:R-:W-:-:S11]  /*5ba0*/  SEL R2, R57, RZ, P0 ;  /* 0x000000ff39027207 */ /* 0x000fd60000000000 */
[----:B------:R-:W-:-:S04]  /*5bb0*/  @!P4 IADD3 R33, PT, PT, -R33, RZ, RZ ;  /* 0x000000ff2121c210 */ /* 0x000fc80007ffe1ff */
        /* <DEDUP_REMOVED lines=17> */
[----:B------:R-:W-:-:S04]  /*5cd0*/  @!P4 IADD3 R2, PT, PT, -R2, RZ, RZ ;  /* 0x000000ff0202c210 */ /* 0x000fc80007ffe1ff */
        /* <DEDUP_REMOVED lines=9> */
[----:B--2---:R-:W-:Y:S02]  /*5d70*/  ISETP.NE.AND P4, PT, R51, RZ, PT ;  /* 0x000000ff3300720c */ /* 0x004fe40003f85270 */
[----:B------:R-:W-:Y:S01]  /*5d80*/  IADD3 R57, PT, PT, R26, 0x2a0, RZ ;  /* 0x000002a01a397810 */ /* 0x000fe20007ffe0ff */
[----:B------:R0:W2:Y:S01]  /*5d90*/  LDG.E.U8 R55, desc[UR14][R2.64] ;  /* 0x0000000e02377981 */ /* 0x0000a2000c1e1100 */
[----:B------:R-:W-:Y:S02]  /*5da0*/  LOP3.LUT R50, R50, 0xffefffff, RZ, 0xc0, !PT ;  /* 0xffefffff32327812 */ /* 0x000fe400078ec0ff */
[----:B------:R-:W-:-:S05]  /*5db0*/  IABS R40, R57 ;  /* 0x0000003900287213 */ /* 0x000fca0000000000 */
[----:B------:R-:W-:Y:S02]  /*5dc0*/  IMAD.HI.U32 R33, R40, UR7, RZ ;  /* 0x0000000728217c27 */ /* 0x000fe4000f8e00ff */
[----:B------:R-:W-:Y:S02]  /*5dd0*/  @P4 LOP3.LUT R50, R50, 0x100000, RZ, 0xfc, !PT ;  /* 0x0010000032324812 */ /* 0x000fe400078efcff */
[----:B------:R-:W-:Y:S01]  /*5de0*/  ISETP.NE.AND P4, PT, R54, RZ, PT ;  /* 0x000000ff3600720c */ /* 0x000fe20003f85270 */
        /* <DEDUP_REMOVED lines=61> */
[----:B------:R-:W-:Y:S02]  /*61c0*/  ISETP.NE.AND P4, PT, R42, RZ, PT ;  /* 0x000000ff2a00720c */ /* 0x000fe40003f85270 */
[----:B------:R-:W-:Y:S01]  /*61d0*/  IADD3 R57, PT, PT, R26, 0x2c0, RZ ;  /* 0x000002c01a397810 */ /* 0x000fe20007ffe0ff */
[----:B------:R0:W3:Y:S01]  /*61e0*/  LDG.E.U8 R54, desc[UR14][R2.64] ;  /* 0x0000000e02367981 */ /* 0x0000e2000c1e1100 */
        /* <DEDUP_REMOVED lines=139> */
[----:B------:R-:W-:-:S07]  /*6aa0*/  IABS R37, R51 ;  /* 0x0000003300257213 */ /* 0x000fce0000000000 */
[----:B------:R-:W-:Y:S02]  /*6ab0*/  @P4 LOP3.LUT R50, R50, 0x4000, RZ, 0xfc, !PT ;  /* 0x0000400032324812 */ /* 0x000fe400078efcff */
[----:B------:R-:W-:Y:S01]  /*6ac0*/  ISETP.NE.AND P4, PT, R36, RZ, PT ;  /* 0x000000ff2400720c */ /* 0x000fe20003f85270 */
[----:B------:R-:W-:-:S04]  /*6ad0*/  IMAD.HI.U32 R36, R37, UR7, RZ ;  /* 0x0000000725247c27 */ /* 0x000fc8000f8e00ff */
[----:B------:R-:W-:Y:S01]  /*6ae0*/  IMAD.MOV R52, RZ, RZ, -R36 ;  /* 0x000000ffff347224 */ /* 0x000fe200078e0a24 */
[----:B------:R-:W-:-:S03]  /*6af0*/  LOP3.LUT R50, R50, 0xffffdfff, RZ, 0xc0, !PT ;  /* 0xffffdfff32327812 */ /* 0x000fc600078ec0ff */
[----:B------:R-:W-:-:S04]  /*6b00*/  IMAD R37, R52, UR11, R37 ;  /* 0x0000000b34257c24 */ /* 0x000fc8000f8e0225 */
[----:B------:R-:W-:Y:S02]  /*6b10*/  @P4 LOP3.LUT R50, R50, 0x2000, RZ, 0xfc, !PT ;  /* 0x0000200032324812 */ /* 0x000fe400078efcff */
[----:B------:R-:W-:-:S13]  /*6b20*/  ISETP.LT.U32.AND P4, PT, R37, UR11, PT ;  /* 0x0000000b25007c0c */ /* 0x000fda000bf81070 */
[----:B------:R-:W-:Y:S01]  /*6b30*/  @!P4 IADD3 R37, PT, PT, R37, -UR11, RZ ;  /* 0x8000000b2525cc10 */ /* 0x000fe2000fffe0ff */
[----:B------:R-:W-:-:S03]  /*6b40*/  @!P4 VIADD R36, R36, 0x1 ;  /* 0x000000012424c836 */ /* 0x000fc60000000000 */
[----:B------:R-:W-:Y:S02]  /*6b50*/  ISETP.GE.U32.AND P4, PT, R37, UR11, PT ;  /* 0x0000000b25007c0c */ /* 0x000fe4000bf86070 */
[----:B0-----:R-:W-:-:S11]  /*6b60*/  LOP3.LUT R2, R51, UR51, RZ, 0x3c, !PT ;  /* 0x0000003333027c12 */ /* 0x001fd6000f8e3cff */
[----:B------:R-:W-:Y:S02]  /*6b70*/  @P4 IADD3 R36, PT, PT, R36, 0x1, RZ ;  /* 0x0000000124244810 */ /* 0x000fe40007ffe0ff */
[----:B------:R-:W-:Y:S02]  /*6b80*/  ISETP.GE.AND P4, PT, R2, RZ, PT ;  /* 0x000000ff0200720c */ /* 0x000fe40003f86270 */
[----:B------:R-:W-:-:S11]  /*6b90*/  SHF.R.S64 R2, RZ, 0x1e, R51 ;  /* 0x0000001eff027819 */ /* 0x000fd60000001033 */
[----:B------:R-:W-:Y:S01]  /*6ba0*/  @!P4 IMAD.MOV R36, RZ, RZ, -R36 ;  /* 0x000000ffff24c224 */ /* 0x000fe200078e0a24 */
[----:B------:R-:W-:-:S04]  /*6bb0*/  IADD3 R2, P4, PT, R2, UR40, RZ ;  /* 0x0000002802027c10 */ /* 0x000fc8000ff9e0ff */
[----:B------:R-:W-:Y:S02]  /*6bc0*/  LEA.HI.X.SX32 R3, R51, UR41, 0x2, P4 ;  /* 0x0000002933037c11 */ /* 0x000fe4000a0f16ff */
[----:B------:R-:W-:-:S03]  /*6bd0*/  ISETP.NE.AND P4, PT, RZ, UR51, PT ;  /* 0x00000033ff007c0c */ /* 0x000fc6000bf85270 */
[----:B------:R0:W3:Y:S01]  /*6be0*/  LDG.E R49, desc[UR14][R2.64] ;  /* 0x0000000e02317981 */ /* 0x0000e2000c1e1900 */
[----:B------:R-:W-:-:S04]  /*6bf0*/  SEL R53, R25, R36, !P4 ;  /* 0x0000002419357207 */ /* 0x000fc80006000000 */
[----:B------:R-:W-:-:S05]  /*6c00*/  IADD3 R36, PT, PT, -R53, RZ, RZ ;  /* 0x000000ff35247210 */ /* 0x000fca0007ffe1ff */
        /* <DEDUP_REMOVED lines=10> */
[----:B------:R-:W-:Y:S02]  /*6cb0*/  @P4 IADD3 R36, PT, PT, R36, 0x1, RZ ;  /* 0x0000000124244810 */ /* 0x000fe40007ffe0ff */
        /* <DEDUP_REMOVED lines=18> */
[----:B------:R-:W-:Y:S02]  /*6de0*/  @P4 IADD3 R2, PT, PT, R2, 0x1, RZ ;  /* 0x0000000102024810 */ /* 0x000fe40007ffe0ff */
[----:B------:R-:W-:-:S13]  /*6df0*/  ISETP.GE.AND P4, PT, R3, RZ, PT ;  /* 0x000000ff0300720c */ /* 0x000fda0003f86270 */
[----:B------:R-:W-:-:S05]  /*6e00*/  @!P4 IMAD.MOV R2, RZ, RZ, -R2 ;  /* 0x000000ffff02c224 */ /* 0x000fca00078e0a02 */
[----:B------:R-:W-:-:S04]  /*6e10*/  SEL R2, R23, R2, !P6 ;  /* 0x0000000217027207 */ /* 0x000fc80007000000 */
[C---:B------:R-:W-:Y:S02]  /*6e20*/  IADD3 R3, PT, PT, -R2.reuse, RZ, RZ ;  /* 0x000000ff02037210 */ /* 0x040fe40007ffe1ff */
[----:B------:R-:W-:-:S03]  /*6e30*/  SEL R2, R2, RZ, P2 ;  /* 0x000000ff02027207 */ /* 0x000fc60001000000 */
[----:B------:R-:W-:Y:S02]  /*6e40*/  IMAD R3, R3, UR53, R60 ;  /* 0x0000003503037c24 */ /* 0x000fe4000f8e023c */
[----:B------:R-:W-:-:S03]  /*6e50*/  IMAD R2, R2, UR38, R37 ;  /* 0x0000002602027c24 */ /* 0x000fc6000f8e0225 */
[----:B------:R-:W-:-:S05]  /*6e60*/  SEL R3, R3, RZ, P3 ;  /* 0x000000ff03037207 */ /* 0x000fca0001800000 */
[----:B------:R-:W-:-:S05]  /*6e70*/  IMAD R3, R3, UR39, R2 ;  /* 0x0000002703037c24 */ /* 0x000fca000f8e0202 */
[----:B------:R-:W-:-:S04]  /*6e80*/  IADD3 R2, P4, PT, R3, UR42, RZ ;  /* 0x0000002a03027c10 */ /* 0x000fc8000ff9e0ff */
[----:B------:R-:W-:Y:S02]  /*6e90*/  LEA.HI.X.SX32 R3, R3, UR43, 0x1, P4 ;  /* 0x0000002b03037c11 */ /* 0x000fe4000a0f0eff */
[----:B------:R-:W-:Y:S01]  /*6ea0*/  ISETP.NE.AND P4, PT, R34, RZ, PT ;  /* 0x000000ff2200720c */ /* 0x000fe20003f85270 */
[----:B------:R-:W-:Y:S01]  /*6eb0*/  VIADD R37, R26, 0x320 ;  /* 0x000003201a257836 */ /* 0x000fe20000000000 */
[----:B------:R-:W-:Y:S01]  /*6ec0*/  LOP3.LUT R50, R50, 0xffffefff, RZ, 0xc0, !PT ;  /* 0xffffefff32327812 */ /* 0x000fe200078ec0ff */
[----:B------:R0:W3:Y:S10]  /*6ed0*/  LDG.E.U8 R36, desc[UR14][R2.64] ;  /* 0x0000000e02247981 */ /* 0x0000f4000c1e1100 */
[----:B------:R-:W-:-:S02]  /*6ee0*/  @P4 LOP3.LUT R50, R50, 0x1000, RZ, 0xfc, !PT ;  /* 0x0000100032324812 */ /* 0x000fc400078efcff */
[----:B------:R-:W-:Y:S02]  /*6ef0*/  ISETP.NE.AND P4, PT, R35, RZ, PT ;  /* 0x000000ff2300720c */ /* 0x000fe40003f85270 */
[----:B------:R-:W-:-:S05]  /*6f00*/  IABS R35, R37 ;  /* 0x0000002500237213 */ /* 0x000fca0000000000 */
[----:B------:R-:W-:-:S05]  /*6f10*/  IMAD.HI.U32 R34, R35, UR7, RZ ;  /* 0x0000000723227c27 */ /* 0x000fca000f8e00ff */
[----:B------:R-:W-:Y:S02]  /*6f20*/  IADD3 R52, PT, PT, -R34, RZ, RZ ;  /* 0x000000ff22347210 */ /* 0x000fe40007ffe1ff */
[----:B------:R-:W-:-:S03]  /*6f30*/  LOP3.LUT R50, R50, 0xfffffeff, RZ, 0xc0, !PT ;  /* 0xfffffeff32327812 */ /* 0x000fc600078ec0ff */
[----:B------:R-:W-:Y:S01]  /*6f40*/  IMAD R35, R52, UR11, R35 ;  /* 0x0000000b34237c24 */ /* 0x000fe2000f8e0223 */
[----:B------:R-:W-:-:S04]  /*6f50*/  @P4 LOP3.LUT R50, R50, 0x100, RZ, 0xfc, !PT ;  /* 0x0000010032324812 */ /* 0x000fc800078efcff */
[----:B------:R-:W-:-:S13]  /*6f60*/  ISETP.LT.U32.AND P4, PT, R35, UR11, PT ;  /* 0x0000000b23007c0c */ /* 0x000fda000bf81070 */
[----:B------:R-:W-:Y:S01]  /*6f70*/  @!P4 VIADD R35, R35, -UR11 ;  /* 0x8000000b2323cc36 */ /* 0x000fe20008000000 */
[----:B------:R-:W-:-:S04]  /*6f80*/  @!P4 IADD3 R34, PT, PT, R34, 0x1, RZ ;  /* 0x000000012222c810 */ /* 0x000fc80007ffe0ff */
[----:B------:R-:W-:Y:S02]  /*6f90*/  ISETP.GE.U32.AND P4, PT, R35, UR11, PT ;  /* 0x0000000b23007c0c */ /* 0x000fe4000bf86070 */
[----:B0-----:R-:W-:-:S11]  /*6fa0*/  LOP3.LUT R2, R37, UR51, RZ, 0x3c, !PT ;  /* 0x0000003325027c12 */ /* 0x001fd6000f8e3cff */
[----:B------:R-:W-:Y:S01]  /*6fb0*/  @P4 VIADD R34, R34, 0x1 ;  /* 0x0000000122224836 */ /* 0x000fe20000000000 */
[----:B------:R-:W-:Y:S02]  /*6fc0*/  ISETP.GE.AND P4, PT, R2, RZ, PT ;  /* 0x000000ff0200720c */ /* 0x000fe40003f86270 */
[----:B------:R-:W-:-:S11]  /*6fd0*/  SHF.R.S64 R2, RZ, 0x1e, R37 ;  /* 0x0000001eff027819 */ /* 0x000fd60000001025 */
        /* <DEDUP_REMOVED lines=49> */
[----:B------:R-:W-:Y:S01]  /*72f0*/  LOP3.LUT R50, R50, 0xffffff7f, RZ, 0xc0, !PT ;  /* 0xffffff7f32327812 */ /* 0x000fe200078ec0ff */
[----:B------:R0:W3:Y:S01]  /*7300*/  LDG.E.U8 R34, desc[UR14][R2.64] ;  /* 0x0000000e02227981 */ /* 0x0000e2000c1e1100 */
[----:B------:R-:W-:-:S09]  /*7310*/  IADD3 R37, PT, PT, R26, 0x340, RZ ;  /* 0x000003401a257810 */ /* 0x000fd20007ffe0ff */
[----:B------:R-:W-:Y:S02]  /*7320*/  @P4 LOP3.LUT R50, R50, 0x80, RZ, 0xfc, !PT ;  /* 0x0000008032324812 */ /* 0x000fe400078efcff */
[----:B------:R-:W-:Y:S02]  /*7330*/  ISETP.NE.AND P4, PT, R28, RZ, PT ;  /* 0x000000ff1c00720c */ /* 0x000fe40003f85270 */
[----:B------:R-:W-:-:S05]  /*7340*/  IABS R28, R37 ;  /* 0x00000025001c7213 */ /* 0x000fca0000000000 */
[----:B------:R-:W-:-:S04]  /*7350*/  IMAD.HI.U32 R27, R28, UR7, RZ ;  /* 0x000000071c1b7c27 */ /* 0x000fc8000f8e00ff */
[----:B------:R-:W-:Y:S01]  /*7360*/  IMAD.MOV R35, RZ, RZ, -R27 ;  /* 0x000000ffff237224 */ /* 0x000fe200078e0a1b */
[----:B------:R-:W-:-:S03]  /*7370*/  LOP3.LUT R50, R50, 0xffffffbf, RZ, 0xc0, !PT ;  /* 0xffffffbf32327812 */ /* 0x000fc600078ec0ff */
[----:B------:R-:W-:Y:S01]  /*7380*/  IMAD R28, R35, UR11, R28 ;  /* 0x0000000b231c7c24 */ /* 0x000fe2000f8e021c */
[----:B------:R-:W-:-:S04]  /*7390*/  @P4 LOP3.LUT R50, R50, 0x40, RZ, 0xfc, !PT ;  /* 0x0000004032324812 */ /* 0x000fc800078efcff */
        /* <DEDUP_REMOVED lines=11> */
[----:B------:R-:W-:Y:S02]  /*7450*/  ISETP.NE.AND P4, PT, RZ, UR51, PT ;  /* 0x00000033ff007c0c */ /* 0x000fe4000bf85270 */
[----:B------:R-:W-:Y:S01]  /*7460*/  LOP3.LUT R50, R50, 0xffffffdf, RZ, 0xc0, !PT ;  /* 0xffffffdf32327812 */ /* 0x000fe200078ec0ff */
[----:B------:R-:W3:Y:S01]  /*7470*/  LDG.E R52, desc[UR14][R52.64] ;  /* 0x0000000e34347981 */ /* 0x000ee2000c1e1900 */
        /* <DEDUP_REMOVED lines=15> */
[----:B------:R-:W-:Y:S02]  /*7570*/  SEL R28, R24, R2, !P5 ;  /* 0x00000002181c7207 */ /* 0x000fe40006800000 */
[----:B------:R-:W-:Y:S02]  /*7580*/  SEL R2, R27, RZ, P0 ;  /* 0x000000ff1b027207 */ /* 0x000fe40000000000 */
[----:B------:R-:W-:-:S03]  /*7590*/  IADD3 R3, PT, PT, -R28, RZ, RZ ;  /* 0x000000ff1c037210 */ /* 0x000fc60007ffe1ff */
[----:B------:R-:W-:Y:S02]  /*75a0*/  IMAD R2, R2, UR36, RZ ;  /* 0x0000002402027c24 */ /* 0x000fe4000f8e02ff */
        /* <DEDUP_REMOVED lines=25> */
[----:B------:R-:W-:Y:S02]  /*7740*/  VIADD R60, R26, 0x360 ;  /* 0x000003601a3c7836 */ /* 0x000fe40000000000 */
[----:B------:R0:W3:Y:S03]  /*7750*/  LDG.E.U8 R37, desc[UR14][R2.64] ;  /* 0x0000000e02257981 */ /* 0x0000e6000c1e1100 */
[----:B------:R-:W-:-:S05]  /*7760*/  IABS R28, R60 ;  /* 0x0000003c001c7213 */ /* 0x000fca0000000000 */
[----:B------:R-:W-:Y:S02]  /*7770*/  IMAD.HI.U32 R27, R28, UR7, RZ ;  /* 0x000000071c1b7c27 */ /* 0x000fe4000f8e00ff */
[----:B------:R-:W-:Y:S02]  /*7780*/  @P4 LOP3.LUT R50, R50, 0x20, RZ, 0xfc, !PT ;  /* 0x0000002032324812 */ /* 0x000fe400078efcff */
[----:B------:R-:W-:Y:S02]  /*7790*/  ISETP.NE.AND P4, PT, R30, RZ, PT ;  /* 0x000000ff1e00720c */ /* 0x000fe40003f85270 */
[----:B------:R-:W-:Y:S02]  /*77a0*/  IADD3 R29, PT, PT, -R27, RZ, RZ ;  /* 0x000000ff1b1d7210 */ /* 0x000fe40007ffe1ff */
[----:B------:R-:W-:-:S03]  /*77b0*/  LOP3.LUT R50, R50, 0xffffffef, RZ, 0xc0, !PT ;  /* 0xffffffef32327812 */ /* 0x000fc600078ec0ff */
[----:B------:R-:W-:-:S06]  /*77c0*/  IMAD R28, R29, UR11, R28 ;  /* 0x0000000b1d1c7c24 */ /* 0x000fcc000f8e021c */
[----:B------:R-:W-:Y:S02]  /*77d0*/  @P4 LOP3.LUT R50, R50, 0x10, RZ, 0xfc, !PT ;  /* 0x0000001032324812 */ /* 0x000fe400078efcff */
        /* <DEDUP_REMOVED lines=56> */
[----:B-----5:R-:W-:Y:S02]  /*7b60*/  ISETP.NE.AND P4, PT, R41, RZ, PT ;  /* 0x000000ff2900720c */ /* 0x020fe40003f85270 */
[----:B------:R-:W-:Y:S01]  /*7b70*/  IADD3 R30, PT, PT, R26, 0x380, RZ ;  /* 0x000003801a1e7810 */ /* 0x000fe20007ffe0ff */
[----:B------:R0:W5:Y:S01]  /*7b80*/  LDG.E.U8 R57, desc[UR14][R2.64] ;  /* 0x0000000e02397981 */ /* 0x000162000c1e1100 */
        /* <DEDUP_REMOVED lines=65> */
[----:B----4-:R-:W-:Y:S01]  /*7fa0*/  ISETP.NE.AND P4, PT, R48, RZ, PT ;  /* 0x000000ff3000720c */ /* 0x010fe20003f85270 */
[----:B------:R-:W-:Y:S01]  /*7fb0*/  VIADD R27, R26, 0x3a0 ;  /* 0x000003a01a1b7836 */ /* 0x000fe20000000000 */
[----:B------:R-:W-:Y:S01]  /*7fc0*/  LOP3.LUT R50, R50, 0xfffffffd, RZ, 0xc0, !PT ;  /* 0xfffffffd32327812 */ /* 0x000fe200078ec0ff */
[----:B------:R0:W4:Y:S03]  /*7fd0*/  LDG.E.U8 R43, desc[UR14][R2.64] ;  /* 0x0000000e022b7981 */ /* 0x000126000c1e1100 */
[----:B------:R-:W-:-:S05]  /*7fe0*/  IABS R29, R27 ;  /* 0x0000001b001d7213 */ /* 0x000fca0000000000 */
[----:B------:R-:W-:Y:S02]  /*7ff0*/  IMAD.HI.U32 R28, R29, UR7, RZ ;  /* 0x000000071d1c7c27 */ /* 0x000fe4000f8e00ff */
[----:B------:R-:W-:Y:S02]  /*8000*/  @P4 LOP3.LUT R50, R50, 0x2, RZ, 0xfc, !PT ;  /* 0x0000000232324812 */ /* 0x000fe400078efcff */
[----:B--2---:R-:W-:Y:S02]  /*8010*/  ISETP.NE.AND P4, PT, R55, RZ, PT ;  /* 0x000000ff3700720c */ /* 0x004fe40003f85270 */
        /* <DEDUP_REMOVED lines=10> */
[----:B------:R-:W-:-:S13]  /*80c0*/  ISETP.GE.AND P4, PT, R2, RZ, PT ;  /* 0x000000ff0200720c */ /* 0x000fda0003f86270 */
[----:B------:R-:W-:Y:S02]  /*80d0*/  @!P4 IADD3 R28, PT, PT, -R28, RZ, RZ ;  /* 0x000000ff1c1cc210 */ /* 0x000fe40007ffe1ff */
[----:B------:R-:W-:-:S04]  /*80e0*/  ISETP.NE.AND P4, PT, RZ, UR51, PT ;  /* 0x00000033ff007c0c */ /* 0x000fc8000bf85270 */
        /* <DEDUP_REMOVED lines=15> */
[----:B------:R-:W-:Y:S02]  /*81e0*/  SEL R28, R24, R2, !P5 ;  /* 0x00000002181c7207 */ /* 0x000fe40006800000 */
[----:B------:R-:W-:-:S03]  /*81f0*/  SEL R2, R29, RZ, P0 ;  /* 0x000000ff1d027207 */ /* 0x000fc60000000000 */
        /* <DEDUP_REMOVED lines=20> */
[----:B------:R-:W-:Y:S01]  /*8340*/  IMAD R3, R3, UR53, R30 ;  /* 0x0000003503037c24 */ /* 0x000fe2000f8e021e */
[----:B------:R-:W-:Y:S01]  /*8350*/  IADD3 R28, PT, PT, R26, 0x3c0, RZ ;  /* 0x000003c01a1c7810 */ /* 0x000fe20007ffe0ff */
[----:B------:R-:W-:-:S03]  /*8360*/  IMAD R2, R2, UR38, R29 ;  /* 0x0000002602027c24 */ /* 0x000fc6000f8e021d */
        /* <DEDUP_REMOVED lines=12> */
[----:B------:R-:W-:Y:S02]  /*8430*/  ISETP.GE.AND P6, PT, R3, RZ, PT ;  /* 0x000000ff0300720c */ /* 0x000fe40003fc6270 */
[----:B---3--:R-:W-:-:S04]  /*8440*/  ISETP.NE.AND P5, PT, R54, RZ, PT ;  /* 0x000000ff3600720c */ /* 0x008fc80003fa5270 */
[----:B------:R-:W-:Y:S02]  /*8450*/  P2R R55, PR, RZ, 0x20 ;  /* 0x00000020ff377803 */ /* 0x000fe40000000000 */
[----:B------:R-:W-:-:S05]  /*8460*/  ISETP.NE.AND P5, PT, RZ, UR51, PT ;  /* 0x00000033ff007c0c */ /* 0x000fca000bfa5270 */
[----:B------:R-:W-:-:S05]  /*8470*/  @!P6 IMAD.MOV R2, RZ, RZ, -R2 ;  /* 0x000000ffff02e224 */ /* 0x000fca00078e0a02 */
        /* <DEDUP_REMOVED lines=14> */
[----:B------:R-:W-:-:S04]  /*8560*/  ISETP.NE.AND P4, PT, R56, RZ, PT ;  /* 0x000000ff3800720c */ /* 0x000fc80003f85270 */
[----:B------:R-:W-:Y:S02]  /*8570*/  P2R R59, PR, RZ, 0x10 ;  /* 0x00000010ff3b7803 */ /* 0x000fe40000000000 */
[----:B------:R-:W-:-:S05]  /*8580*/  ISETP.NE.AND P4, PT, RZ, UR52, PT ;  /* 0x00000034ff007c0c */ /* 0x000fca000bf85270 */
        /* <DEDUP_REMOVED lines=19> */
[----:B------:R-:W-:-:S11]  /*86c0*/  ISETP.NE.AND P5, PT, RZ, UR53, PT ;  /* 0x00000035ff007c0c */ /* 0x000fd6000bfa5270 */
[----:B------:R-:W-:-:S05]  /*86d0*/  @!P6 IMAD.MOV R2, RZ, RZ, -R2 ;  /* 0x000000ffff02e224 */ /* 0x000fca00078e0a02 */
[----:B------:R-:W-:-:S04]  /*86e0*/  SEL R2, R23, R2, !P5 ;  /* 0x0000000217027207 */ /* 0x000fc80006800000 */
[C---:B------:R-:W-:Y:S02]  /*86f0*/  IADD3 R3, PT, PT, -R2.reuse, RZ, RZ ;  /* 0x000000ff02037210 */ /* 0x040fe40007ffe1ff */
[----:B------:R-:W-:-:S03]  /*8700*/  SEL R2, R2, RZ, P2 ;  /* 0x000000ff02027207 */ /* 0x000fc60001000000 */
[----:B------:R-:W-:Y:S02]  /*8710*/  IMAD R3, R3, UR53, R48 ;  /* 0x0000003503037c24 */ /* 0x000fe4000f8e0230 */
[----:B------:R-:W-:Y:S02]  /*8720*/  IMAD R2, R2, UR38, R35 ;  /* 0x0000002602027c24 */ /* 0x000fe4000f8e0223 */
[----:B------:R-:W-:Y:S01]  /*8730*/  VIADD R35, R26, 0x3e0 ;  /* 0x000003e01a237836 */ /* 0x000fe20000000000 */
        /* <DEDUP_REMOVED lines=43> */
[----:B------:R-:W-:Y:S02]  /*89f0*/  ISETP.GE.AND P6, PT, R3, RZ, PT ;  /* 0x000000ff0300720c */ /* 0x000fe40003fc6270 */
[----:B------:R-:W-:-:S11]  /*8a00*/  SHF.R.S64 R24, RZ, 0x1e, R28 ;  /* 0x0000001eff187819 */ /* 0x000fd6000000101c */
[----:B------:R-:W-:-:S04]  /*8a10*/  @!P6 IADD3 R2, PT, PT, -R2, RZ, RZ ;  /* 0x000000ff0202e210 */ /* 0x000fc80007ffe1ff */
[----:B------:R-:W-:Y:S02]  /*8a20*/  SEL R23, R23, R2, !P5 ;  /* 0x0000000217177207 */ /* 0x000fe40006800000 */
[----:B------:R-:W-:-:S04]  /*8a30*/  SHF.R.S64 R2, RZ, 0x1e, R27 ;  /* 0x0000001eff027819 */ /* 0x000fc8000000101b */
[----:B------:R-:W-:-:S04]  /*8a40*/  IADD3 R2, P6, PT, R2, UR40, RZ ;  /* 0x0000002802027c10 */ /* 0x000fc8000ffde0ff */
[----:B------:R-:W-:Y:S02]  /*8a50*/  LEA.HI.X.SX32 R3, R27, UR41, 0x2, P6 ;  /* 0x000000291b037c11 */ /* 0x000fe4000b0f16ff */
[----:B------:R-:W-:Y:S02]  /*8a60*/  IADD3 R24, P6, PT, R24, UR40, RZ ;  /* 0x0000002818187c10 */ /* 0x000fe4000ffde0ff */
[----:B------:R-:W-:Y:S02]  /*8a70*/  SEL R27, R48, RZ, P0 ;  /* 0x000000ff301b7207 */ /* 0x000fe40000000000 */
[----:B------:R-:W-:Y:S02]  /*8a80*/  LEA.HI.X.SX32 R25, R28, UR41, 0x2, P6 ;  /* 0x000000291c197c11 */ /* 0x000fe4000b0f16ff */
[----:B------:R-:W-:Y:S01]  /*8a90*/  SEL R28, R26, RZ, P1 ;  /* 0x000000ff1a1c7207 */ /* 0x000fe20000800000 */
[----:B------:R-:W-:Y:S02]  /*8aa0*/  IMAD.MOV R26, RZ, RZ, -R23 ;  /* 0x000000ffff1a7224 */ /* 0x000fe400078e0a17 */
[----:B------:R-:W-:Y:S01]  /*8ab0*/  IMAD R27, R27, UR36, RZ ;  /* 0x000000241b1b7c24 */ /* 0x000fe2000f8e02ff */
[----:B------:R-:W-:Y:S01]  /*8ac0*/  SEL R23, R23, RZ, P2 ;  /* 0x000000ff17177207 */ /* 0x000fe20001000000 */
[----:B------:R-:W-:-:S02]  /*8ad0*/  IMAD R26, R26, UR53, R61 ;  /* 0x000000351a1a7c24 */ /* 0x000fc4000f8e023d */
[----:B------:R-:W-:-:S03]  /*8ae0*/  IMAD R28, R28, UR37, R27 ;  /* 0x000000251c1c7c24 */ /* 0x000fc6000f8e021b */
[----:B------:R-:W-:Y:S01]  /*8af0*/  SEL R26, R26, RZ, P3 ;  /* 0x000000ff1a1a7207 */ /* 0x000fe20001800000 */
[----:B------:R-:W-:Y:S01]  /*8b00*/  IMAD R23, R23, UR38, R28 ;  /* 0x0000002617177c24 */ /* 0x000fe2000f8e021c */
[----:B------:R-:W-:-:S03]  /*8b10*/  IADD3 R28, P2, PT, R29, UR42, RZ ;  /* 0x0000002a1d1c7c10 */ /* 0x000fc6000ff5e0ff */
[----:B------:R-:W-:Y:S01]  /*8b20*/  IMAD R23, R26, UR39, R23 ;  /* 0x000000271a177c24 */ /* 0x000fe2000f8e0217 */
[----:B------:R-:W-:Y:S02]  /*8b30*/  SHF.R.S64 R26, RZ, 0x1e, R35 ;  /* 0x0000001eff1a7819 */ /* 0x000fe40000001023 */
[----:B------:R-:W-:Y:S02]  /*8b40*/  LEA.HI.X.SX32 R29, R29, UR43, 0x1, P2 ;  /* 0x0000002b1d1d7c11 */ /* 0x000fe400090f0eff */
[----:B------:R-:W-:Y:S02]  /*8b50*/  IADD3 R26, P1, PT, R26, UR40, RZ ;  /* 0x000000281a1a7c10 */ /* 0x000fe4000ff3e0ff */
[----:B------:R-:W-:Y:S02]  /*8b60*/  ISETP.NE.AND P2, PT, R34, RZ, PT ;  /* 0x000000ff2200720c */ /* 0x000fe40003f45270 */
[----:B------:R-:W-:Y:S02]  /*8b70*/  R2UR UR6, R38 ;  /* 0x00000000260672ca */ /* 0x000fe400000e0000 */
[----:B------:R-:W-:-:S02]  /*8b80*/  R2UR UR7, R39 ;  /* 0x00000000270772ca */ /* 0x000fc400000e0000 */
[----:B------:R-:W-:Y:S02]  /*8b90*/  LEA.HI.X.SX32 R27, R35, UR41, 0x2, P1 ;  /* 0x00000029231b7c11 */ /* 0x000fe400088f16ff */
[----:B------:R-:W-:Y:S02]  /*8ba0*/  IADD3 R34, P3, PT, R30, UR42, RZ ;  /* 0x0000002a1e227c10 */ /* 0x000fe4000ff7e0ff */
[----:B------:R-:W-:Y:S02]  /*8bb0*/  ISETP.NE.AND P1, PT, R36, RZ, PT ;  /* 0x000000ff2400720c */ /* 0x000fe40003f25270 */
[----:B------:R-:W-:Y:S02]  /*8bc0*/  IADD3 R36, P6, PT, R23, UR42, RZ ;  /* 0x0000002a17247c10 */ /* 0x000fe4000ffde0ff */
[----:B------:R-:W-:Y:S02]  /*8bd0*/  LEA.HI.X.SX32 R35, R30, UR43, 0x1, P3 ;  /* 0x0000002b1e237c11 */ /* 0x000fe400098f0eff */
[----:B------:R-:W-:Y:S01]  /*8be0*/  ISETP.NE.AND P3, PT, R37, RZ, PT ;  /* 0x000000ff2500720c */ /* 0x000fe20003f65270 */
[----:B------:R0:W2:Y:S01]  /*8bf0*/  LDG.E R2, desc[UR6][R2.64] ;  /* 0x0000000602027981 */ /* 0x0000a2000c1e1900 */
[----:B------:R-:W-:-:S03]  /*8c00*/  LEA.HI.X.SX32 R37, R23, UR43, 0x1, P6 ;  /* 0x0000002b17257c11 */ /* 0x000fc6000b0f0eff */
[----:B------:R-:W3:Y:S04]  /*8c10*/  LDG.E.U8 R29, desc[UR6][R28.64] ;  /* 0x000000061c1d7981 */ /* 0x000ee8000c1e1100 */
[----:B------:R-:W3:Y:S04]  /*8c20*/  LDG.E.U8 R37, desc[UR6][R36.64] ;  /* 0x0000000624257981 */ /* 0x000ee8000c1e1100 */
[----:B------:R1:W3:Y:S04]  /*8c30*/  LDG.E R25, desc[UR6][R24.64] ;  /* 0x0000000618197981 */ /* 0x0002e8000c1e1900 */
[----:B------:R-:W3:Y:S04]  /*8c40*/  LDG.E.U8 R35, desc[UR6][R34.64] ;  /* 0x0000000622237981 */ /* 0x000ee8000c1e1100 */
[----:B------:R5:W3:Y:S01]  /*8c50*/  LDG.E R27, desc[UR6][R26.64] ;  /* 0x000000061a1b7981 */ /* 0x000ae2000c1e1900 */
[----:B------:R-:W-:-:S02]  /*8c60*/  P2R R67, PR, RZ, 0x8 ;  /* 0x00000008ff437803 */ /* 0x000fc40000000000 */
[----:B------:R-:W-:-:S04]  /*8c70*/  LOP3.LUT P3, RZ, R50, 0x80, RZ, 0xc0, !PT ;  /* 0x0000008032ff7812 */ /* 0x000fc8000786c0ff */
[----:B------:R-:W-:Y:S02]  /*8c80*/  P2R R70, PR, RZ, 0x8 ;  /* 0x00000008ff467803 */ /* 0x000fe40000000000 */
        /* <DEDUP_REMOVED lines=10> */
[----:B------:R-:W-:Y:S01]  /*8d30*/  LOP3.LUT P3, RZ, R50, 0x10000, RZ, 0xc0, !PT ;  /* 0x0001000032ff7812 */ /* 0x000fe2000786c0ff */
[----:B------:R-:W-:Y:S01]  /*8d40*/  FMUL R23, R18, UR4 ;  /* 0x0000000412177c20 */ /* 0x000fe20008400000 */
[----:B------:R-:W-:Y:S02]  /*8d50*/  ISETP.NE.AND P0, PT, R58, RZ, PT ;  /* 0x000000ff3a00720c */ /* 0x000fe40003f05270 */
[----:B------:R-:W-:Y:S02]  /*8d60*/  P2R R63, PR, RZ, 0x2 ;  /* 0x00000002ff3f7803 */ /* 0x000fe40000000000 */
[C---:B------:R-:W-:Y:S02]  /*8d70*/  LOP3.LUT P1, RZ, R50.reuse, 0x800000, RZ, 0xc0, !PT ;  /* 0x0080000032ff7812 */ /* 0x040fe4000782c0ff */
[----:B------:R-:W-:Y:S01]  /*8d80*/  P2R R60, PR, RZ, 0x8 ;  /* 0x00000008ff3c7803 */ /* 0x000fe20000000000 */
[----:B------:R-:W-:Y:S01]  /*8d90*/  FMUL R7, R7, UR4 ;  /* 0x0000000407077c20 */ /* 0x000fe20008400000 */
[----:B------:R-:W-:-:S02]  /*8da0*/  LOP3.LUT P3, RZ, R50, 0x20000, RZ, 0xc0, !PT ;  /* 0x0002000032ff7812 */ /* 0x000fc4000786c0ff */
[----:B------:R-:W-:Y:S01]  /*8db0*/  P2R R61, PR, RZ, 0x1 ;  /* 0x00000001ff3d7803 */ /* 0x000fe20000000000 */
[----:B------:R-:W-:Y:S01]  /*8dc0*/  FMUL R5, R5, UR4 ;  /* 0x0000000405057c20 */ /* 0x000fe20008400000 */
[C---:B------:R-:W-:Y:S02]  /*8dd0*/  LOP3.LUT P0, RZ, R50.reuse, 0x400000, RZ, 0xc0, !PT ;  /* 0x0040000032ff7812 */ /* 0x040fe4000780c0ff */
[----:B------:R-:W-:Y:S02]  /*8de0*/  FSEL R58, R23, R10, P1 ;  /* 0x0000000a173a7208 */ /* 0x000fe40000800000 */
[C---:B------:R-:W-:Y:S02]  /*8df0*/  LOP3.LUT P5, RZ, R50.reuse, 0x100000, RZ, 0xc0, !PT ;  /* 0x0010000032ff7812 */ /* 0x040fe400078ac0ff */
[----:B------:R-:W-:Y:S02]  /*8e00*/  P2R R23, PR, RZ, 0x8 ;  /* 0x00000008ff177803 */ /* 0x000fe40000000000 */
[----:B------:R-:W-:-:S02]  /*8e10*/  LOP3.LUT P3, RZ, R50, 0x40000, RZ, 0xc0, !PT ;  /* 0x0004000032ff7812 */ /* 0x000fc4000786c0ff */
[-C--:B------:R-:W-:Y:S01]  /*8e20*/  FSEL R56, R7, R10.reuse, P0 ;  /* 0x0000000a07387208 */ /* 0x080fe20000000000 */
[----:B------:R-:W-:Y:S01]  /*8e30*/  FMUL R7, R4, UR4 ;  /* 0x0000000404077c20 */ /* 0x000fe20008400000 */
[----:B------:R-:W-:Y:S01]  /*8e40*/  FSEL R4, R5, R10, P5 ;  /* 0x0000000a05047208 */ /* 0x000fe20002800000 */
[----:B------:R-:W-:Y:S01]  /*8e50*/  FMUL R5, R6, UR4 ;  /* 0x0000000406057c20 */ /* 0x000fe20008400000 */
[----:B------:R-:W-:Y:S02]  /*8e60*/  P2R R18, PR, RZ, 0x8 ;  /* 0x00000008ff127803 */ /* 0x000fe40000000000 */
[C---:B------:R-:W-:Y:S02]  /*8e70*/  LOP3.LUT P3, RZ, R50.reuse, 0x80000, RZ, 0xc0, !PT ;  /* 0x0008000032ff7812 */ /* 0x040fe4000786c0ff */
[----:B------:R-:W-:Y:S02]  /*8e80*/  LOP3.LUT P4, RZ, R50, 0x200000, RZ, 0xc0, !PT ;  /* 0x0020000032ff7812 */ /* 0x000fe4000788c0ff */
[----:B0-----:R-:W-:-:S02]  /*8e90*/  FMNMX R3, R58, -INF , !PT ;  /* 0xff8000003a037809 */ /* 0x001fc40007800000 */
[-C--:B------:R-:W-:Y:S01]  /*8ea0*/  FSEL R48, R5, R10.reuse, P3 ;  /* 0x0000000a05307208 */ /* 0x080fe20001800000 */
[----:B------:R-:W-:Y:S01]  /*8eb0*/  FMUL R5, R8, UR4 ;  /* 0x0000000408057c20 */ /* 0x000fe20008400000 */
[----:B------:R-:W-:Y:S02]  /*8ec0*/  FSEL R54, R7, R10, P4 ;  /* 0x0000000a07367208 */ /* 0x000fe40002000000 */
[----:B------:R-:W-:Y:S02]  /*8ed0*/  ISETP.NE.AND P3, PT, R18, RZ, PT ;  /* 0x000000ff1200720c */ /* 0x000fe40003f65270 */
[----:B------:R-:W-:Y:S01]  /*8ee0*/  FMNMX R3, R3, R56, !PT ;  /* 0x0000003803037209 */ /* 0x000fe20007800000 */
[----:B------:R-:W-:Y:S01]  /*8ef0*/  FMUL R9, R9, UR4 ;  /* 0x0000000409097c20 */ /* 0x000fe20008400000 */
[----:B------:R-:W-:Y:S02]  /*8f00*/  FSEL R6, R5, R10, P3 ;  /* 0x0000000a05067208 */ /* 0x000fe40001800000 */
[----:B------:R-:W-:-:S02]  /*8f10*/  FMNMX R3, R3, R54, !PT ;  /* 0x0000003603037209 */ /* 0x000fc40007800000 */
[----:B------:R-:W-:Y:S01]  /*8f20*/  ISETP.NE.AND P3, PT, R23, RZ, PT ;  /* 0x000000ff1700720c */ /* 0x000fe20003f65270 */
[----:B------:R-:W-:Y:S01]  /*8f30*/  FMUL R5, R12, UR4 ;  /* 0x000000040c057c20 */ /* 0x000fe20008400000 */
[----:B------:R-:W-:Y:S02]  /*8f40*/  FMNMX R3, R3, R4, !PT ;  /* 0x0000000403037209 */ /* 0x000fe40007800000 */
[----:B------:R-:W-:Y:S02]  /*8f50*/  FSEL R30, R9, R10, P3 ;  /* 0x0000000a091e7208 */ /* 0x000fe40001800000 */
[----:B------:R-:W-:Y:S02]  /*8f60*/  ISETP.NE.AND P3, PT, R60, RZ, PT ;  /* 0x000000ff3c00720c */ /* 0x000fe40003f65270 */
[----:B------:R-:W-:Y:S01]  /*8f70*/  FMNMX R3, R3, R48, !PT ;  /* 0x0000003003037209 */ /* 0x000fe20007800000 */
[----:B------:R-:W-:Y:S01]  /*8f80*/  FMUL R13, R13, UR4 ;  /* 0x000000040d0d7c20 */ /* 0x000fe20008400000 */
[----:B------:R-:W-:-:S02]  /*8f90*/  FSEL R8, R5, R10, P3 ;  /* 0x0000000a05087208 */ /* 0x000fc40001800000 */
[----:B------:R-:W-:Y:S02]  /*8fa0*/  ISETP.NE.AND P3, PT, R62, RZ, PT ;  /* 0x000000ff3e00720c */ /* 0x000fe40003f65270 */
[----:B------:R-:W-:Y:S01]  /*8fb0*/  FMNMX R3, R3, R6, !PT ;  /* 0x0000000603037209 */ /* 0x000fe20007800000 */
[----:B------:R-:W-:Y:S01]  /*8fc0*/  FMUL R5, R14, UR4 ;  /* 0x000000040e057c20 */ /* 0x000fe20008400000 */
[----:B------:R-:W-:Y:S02]  /*8fd0*/  FSEL R18, R13, R10, P3 ;  /* 0x0000000a0d127208 */ /* 0x000fe40001800000 */
[----:B------:R-:W-:Y:S02]  /*8fe0*/  ISETP.NE.AND P3, PT, R64, RZ, PT ;  /* 0x000000ff4000720c */ /* 0x000fe40003f65270 */
[----:B------:R-:W-:Y:S01]  /*8ff0*/  FMNMX R3, R3, R30, !PT ;  /* 0x0000001e03037209 */ /* 0x000fe20007800000 */
[----:B------:R-:W-:Y:S01]  /*9000*/  FMUL R15, R15, UR4 ;  /* 0x000000040f0f7c20 */ /* 0x000fe20008400000 */
[----:B------:R-:W-:-:S02]  /*9010*/  FSEL R60, R5, R10, P3 ;  /* 0x0000000a053c7208 */ /* 0x000fc40001800000 */
[----:B------:R-:W-:Y:S02]  /*9020*/  FMNMX R3, R3, R8, !PT ;  /* 0x0000000803037209 */ /* 0x000fe40007800000 */
        /* <DEDUP_REMOVED lines=15> */
[----:B------:R-:W-:-:S02]  /*9120*/  P2R R65, PR, RZ, 0x4 ;  /* 0x00000004ff417803 */ /* 0x000fc40000000000 */
[----:B------:R-:W-:Y:S02]  /*9130*/  LOP3.LUT P2, RZ, R50, 0x40, RZ, 0xc0, !PT ;  /* 0x0000004032ff7812 */ /* 0x000fe4000784c0ff */
[----:B------:R-:W-:Y:S02]  /*9140*/  FSEL R66, R5, R10, P3 ;  /* 0x0000000a05427208 */ /* 0x000fe40001800000 */
[----:B------:R-:W-:Y:S01]  /*9150*/  FMNMX R3, R3, R64, !PT ;  /* 0x0000004003037209 */ /* 0x000fe20007800000 */
[----:B------:R-:W-:Y:S01]  /*9160*/  FMUL R5, R20, UR4 ;  /* 0x0000000414057c20 */ /* 0x000fe20008400000 */
[C---:B------:R-:W-:Y:S02]  /*9170*/  LOP3.LUT P1, RZ, R50.reuse, 0x20, RZ, 0xc0, !PT ;  /* 0x0000002032ff7812 */ /* 0x040fe4000782c0ff */
[----:B------:R-:W-:Y:S02]  /*9180*/  FSEL R74, R21, R10, P2 ;  /* 0x0000000a154a7208 */ /* 0x000fe40001000000 */
[----:B------:R-:W-:Y:S01]  /*9190*/  FMNMX R3, R3, R66, !PT ;  /* 0x0000004203037209 */ /* 0x000fe20007800000 */
[----:B------:R-:W-:Y:S01]  /*91a0*/  FMUL R19, R19, UR4 ;  /* 0x0000000413137c20 */ /* 0x000fe20008400000 */
[----:B------:R-:W-:-:S02]  /*91b0*/  LOP3.LUT P0, RZ, R50, 0x10, RZ, 0xc0, !PT ;  /* 0x0000001032ff7812 */ /* 0x000fc4000780c0ff */
[----:B------:R-:W-:Y:S02]  /*91c0*/  FSEL R68, R5, R10, P1 ;  /* 0x0000000a05447208 */ /* 0x000fe40000800000 */
[----:B------:R-:W-:Y:S01]  /*91d0*/  FMNMX R3, R3, R74, !PT ;  /* 0x0000004a03037209 */ /* 0x000fe20007800000 */
[----:B------:R-:W-:Y:S01]  /*91e0*/  FMUL R11, R11, UR4 ;  /* 0x000000040b0b7c20 */ /* 0x000fe20008400000 */
[----:B------:R-:W-:Y:S02]  /*91f0*/  LOP3.LUT P4, RZ, R50, 0x8, RZ, 0xc0, !PT ;  /* 0x0000000832ff7812 */ /* 0x000fe4000788c0ff */
        /* <DEDUP_REMOVED lines=11> */
[----:B------:R-:W-:-:S02]  /*92b0*/  FSEL R72, R31, R10, P6 ;  /* 0x0000000a1f487208 */ /* 0x000fc40003000000 */
[----:B------:R-:W-:Y:S02]  /*92c0*/  LOP3.LUT P6, RZ, R50, 0x1, RZ, 0xc0, !PT ;  /* 0x0000000132ff7812 */ /* 0x000fe400078cc0ff */
[----:B------:R-:W-:Y:S01]  /*92d0*/  FMNMX R5, R5, R22, !PT ;  /* 0x0000001605057209 */ /* 0x000fe20007800000 */
[----:B------:R-:W-:Y:S01]  /*92e0*/  FMUL R33, R33, UR4 ;  /* 0x0000000421217c20 */ /* 0x000fe20008400000 */
[----:B------:R-:W-:Y:S02]  /*92f0*/  ISETP.NE.AND P5, PT, R55, RZ, PT ;  /* 0x000000ff3700720c */ /* 0x000fe40003fa5270 */
[----:B-1----:R-:W-:Y:S02]  /*9300*/  FSEL R24, R3, R10, P6 ;  /* 0x0000000a03187208 */ /* 0x002fe40003000000 */
[----:B------:R-:W-:Y:S01]  /*9310*/  FMNMX R5, R5, R72, !PT ;  /* 0x0000004805057209 */ /* 0x000fe20007800000 */
[----:B------:R-:W-:Y:S01]  /*9320*/  FMUL R3, R40, UR4 ;  /* 0x0000000428037c20 */ /* 0x000fe20008400000 */
[----:B------:R-:W-:-:S02]  /*9330*/  ISETP.NE.AND P4, PT, R59, RZ, PT ;  /* 0x000000ff3b00720c */ /* 0x000fc40003f85270 */
[----:B------:R-:W-:Y:S02]  /*9340*/  FSEL R40, R33, R10, P5 ;  /* 0x0000000a21287208 */ /* 0x000fe40002800000 */
[----:B------:R-:W-:Y:S01]  /*9350*/  FMNMX R7, R5, R24, !PT ;  /* 0x0000001805077209 */ /* 0x000fe20007800000 */
[----:B------:R-:W-:Y:S01]  /*9360*/  FMUL R5, R42, UR4 ;  /* 0x000000042a057c20 */ /* 0x000fe20008400000 */
[----:B------:R-:W-:Y:S02]  /*9370*/  ISETP.NE.AND P0, PT, R61, RZ, PT ;  /* 0x000000ff3d00720c */ /* 0x000fe40003f05270 */
[----:B-----5:R-:W-:Y:S02]  /*9380*/  FSEL R26, R3, R10, P4 ;  /* 0x0000000a031a7208 */ /* 0x020fe40002000000 */
[----:B------:R-:W-:Y:S01]  /*9390*/  FMNMX R7, R7, R40, !PT ;  /* 0x0000002807077209 */ /* 0x000fe20007800000 */
[----:B------:R-:W-:Y:S01]  /*93a0*/  FMUL R49, R49, UR4 ;  /* 0x0000000431317c20 */ /* 0x000fe20008400000 */
[----:B------:R-:W-:-:S02]  /*93b0*/  ISETP.NE.AND P1, PT, R63, RZ, PT ;  /* 0x000000ff3f00720c */ /* 0x000fc40003f25270 */
[----:B------:R-:W-:Y:S02]  /*93c0*/  FSEL R36, R5, R10, P0 ;  /* 0x0000000a05247208 */ /* 0x000fe40000000000 */
[----:B------:R-:W-:Y:S01]  /*93d0*/  FMNMX R7, R7, R26, !PT ;  /* 0x0000001a07077209 */ /* 0x000fe20007800000 */
[----:B------:R-:W-:Y:S01]  /*93e0*/  FMUL R51, R51, UR4 ;  /* 0x0000000433337c20 */ /* 0x000fe20008400000 */
[----:B------:R-:W-:Y:S02]  /*93f0*/  ISETP.NE.AND P2, PT, R65, RZ, PT ;  /* 0x000000ff4100720c */ /* 0x000fe40003f45270 */
[----:B------:R-:W-:Y:S02]  /*9400*/  FSEL R28, R49, R10, P1 ;  /* 0x0000000a311c7208 */ /* 0x000fe40000800000 */
        /* <DEDUP_REMOVED lines=10> */
[----:B----4-:R-:W-:-:S02]  /*94b0*/  ISETP.NE.AND P1, PT, R43, RZ, PT ;  /* 0x000000ff2b00720c */ /* 0x010fc40003f25270 */
[----:B------:R-:W-:Y:S02]  /*94c0*/  FSEL R42, R53, R10, P0 ;  /* 0x0000000a352a7208 */ /* 0x000fe40000000000 */
[----:B------:R-:W-:Y:S02]  /*94d0*/  FMNMX R7, R7, R34, !PT ;  /* 0x0000002207077209 */ /* 0x000fe40007800000 */
[----:B------:R-:W-:Y:S02]  /*94e0*/  FSEL R50, R41, R10, P1 ;  /* 0x0000000a29327208 */ /* 0x000fe40000800000 */
[----:B------:R-:W-:-:S04]  /*94f0*/  FMNMX R7, R7, R42, !PT ;  /* 0x0000002a07077209 */ /* 0x000fc80007800000 */
[----:B------:R-:W-:Y:S01]  /*9500*/  FMNMX R7, R7, R50, !PT ;  /* 0x0000003207077209 */ /* 0x000fe20007800000 */
[----:B--2---:R-:W-:Y:S01]  /*9510*/  FMUL R3, R2, UR4 ;  /* 0x0000000402037c20 */ /* 0x004fe20008400000 */
[----:B---3--:R-:W-:Y:S02]  /*9520*/  ISETP.NE.AND P2, PT, R29, RZ, PT ;  /* 0x000000ff1d00720c */ /* 0x008fe40003f45270 */
[----:B------:R-:W-:Y:S02]  /*9530*/  ISETP.NE.AND P3, PT, R37, RZ, PT ;  /* 0x000000ff2500720c */ /* 0x000fe40003f65270 */
[----:B------:R-:W-:Y:S01]  /*9540*/  FSEL R76, R3, R10, P2 ;  /* 0x0000000a034c7208 */ /* 0x000fe20001000000 */
[----:B------:R-:W-:Y:S01]  /*9550*/  FMUL R25, R25, UR4 ;  /* 0x0000000419197c20 */ /* 0x000fe20008400000 */
[----:B------:R-:W-:Y:S02]  /*9560*/  ISETP.NE.AND P0, PT, R35, RZ, PT ;  /* 0x000000ff2300720c */ /* 0x000fe40003f05270 */
[----:B------:R-:W-:-:S02]  /*9570*/  FMNMX R7, R7, R76, !PT ;  /* 0x0000004c07077209 */ /* 0x000fc40007800000 */
[----:B------:R-:W-:-:S05]  /*9580*/  FSEL R52, R25, R10, P0 ;  /* 0x0000000a19347208 */ /* 0x000fca0000000000 */
[----:B------:R-:W-:Y:S01]  /*9590*/  @P3 FMUL R10, R27, UR4 ;  /* 0x000000041b0a3c20 */ /* 0x000fe20008400000 */
[----:B------:R-:W-:Y:S01]  /*95a0*/  UMOV UR4, 0xffffffff ;  /* 0xffffffff00047882 */ /* 0x000fe20000000000 */
[----:B------:R-:W-:-:S04]  /*95b0*/  FMNMX R7, R7, R52, !PT ;  /* 0x0000003407077209 */ /* 0x000fc80007800000 */
[----:B------:R-:W-:Y:S01]  /*95c0*/  FMNMX R13, R7, R10, !PT ;  /* 0x0000000a070d7209 */ /* 0x000fe20007800000 */
[----:B------:R-:W-:Y:S06]  /*95d0*/  BRA.DIV UR4, `(.L_x_700) ;  /* 0x0000003604f47947 */ /* 0x000fec000b800000 */
[----:B------:R-:W0:Y:S01]  /*95e0*/  SHFL.BFLY PT, R14, R13, 0x10, 0x1f ;  /* 0x0e001f000d0e7f89 */ /* 0x000e2200000e0000 */
[----:B------:R-:W-:Y:S02]  /*95f0*/  HFMA2 R11, -RZ, RZ, 0.96630859375, -0.0022525787353515625 ;  /* 0x3bbb989dff0b7431 */ /* 0x000fe400000001ff */
[----:B------:R-:W-:Y:S01]  /*9600*/  IMAD.MOV.U32 R12, RZ, RZ, 0x437c0000 ;  /* 0x437c0000ff0c7424 */ /* 0x000fe200078e00ff */
[----:B0-----:R-:W-:-:S05]  /*9610*/  FMNMX R13, R13, R14, !PT ;  /* 0x0000000e0d0d7209 */ /* 0x001fca0007800000 */
[----:B------:R-:W0:Y:S02]  /*9620*/  SHFL.BFLY PT, R14, R13, 0x8, 0x1f ;  /* 0x0d001f000d0e7f89 */ /* 0x000e2400000e0000 */
[----:B0-----:R-:W-:-:S05]  /*9630*/  FMNMX R0, R13, R14, !PT ;  /* 0x0000000e0d007209 */ /* 0x001fca0007800000 */
[----:B------:R-:W0:Y:S02]  /*9640*/  SHFL.BFLY PT, R14, R0, 0x4, 0x1f ;  /* 0x0c801f00000e7f89 */ /* 0x000e2400000e0000 */
[----:B0-----:R-:W-:-:S05]  /*9650*/  FMNMX R2, R0, R14, !PT ;  /* 0x0000000e00027209 */ /* 0x001fca0007800000 */
[----:B------:R-:W0:Y:S02]  /*9660*/  SHFL.BFLY PT, R14, R2, 0x2, 0x1f ;  /* 0x0c401f00020e7f89 */ /* 0x000e2400000e0000 */
[----:B0-----:R-:W-:-:S05]  /*9670*/  FMNMX R3, R2, R14, !PT ;  /* 0x0000000e02037209 */ /* 0x001fca0007800000 */
[----:B------:R-:W0:Y:S02]  /*9680*/  SHFL.BFLY PT, R14, R3, 0x1, 0x1f ;  /* 0x0c201f00030e7f89 */ /* 0x000e2400000e0000 */
[----:B0-----:R-:W-:-:S05]  /*9690*/  FMNMX R7, R3, R14, !PT ;  /* 0x0000000e03077209 */ /* 0x001fca0007800000 */
[--C-:B------:R-:W-:Y:S01]  /*96a0*/  FADD R58, R58, -R7.reuse ;  /* 0x800000073a3a7221 */ /* 0x100fe20000000000 */
[--C-:B------:R-:W-:Y:S01]  /*96b0*/  FADD R56, R56, -R7.reuse ;  /* 0x8000000738387221 */ /* 0x100fe20000000000 */
[--C-:B------:R-:W-:Y:S01]  /*96c0*/  FADD R78, R54, -R7.reuse ;  /* 0x80000007364e7221 */ /* 0x100fe20000000000 */
[--C-:B------:R-:W-:Y:S01]  /*96d0*/  FADD R80, R4, -R7.reuse ;  /* 0x8000000704507221 */ /* 0x100fe20000000000 */
[-C--:B------:R-:W-:Y:S01]  /*96e0*/  FFMA.SAT R3, R58, R11.reuse, 0.5 ;  /* 0x3f0000003a037423 */ /* 0x080fe2000000200b */
[-C--:B------:R-:W-:Y:S01]  /*96f0*/  FFMA.SAT R13, R56, R11.reuse, 0.5 ;  /* 0x3f000000380d7423 */ /* 0x080fe2000000200b */
[--C-:B------:R-:W-:Y:S01]  /*9700*/  FADD R0, R18, -R7.reuse ;  /* 0x8000000712007221 */ /* 0x100fe20000000000 */
[--C-:B------:R-:W-:Y:S01]  /*9710*/  FADD R54, R48, -R7.reuse ;  /* 0x8000000730367221 */ /* 0x100fe20000000000 */
[-C--:B------:R-:W-:Y:S01]  /*9720*/  FFMA.RM R3, R3, R12.reuse, 12582913 ;  /* 0x4b40000103037423 */ /* 0x080fe2000000400c */
[--C-:B------:R-:W-:Y:S01]  /*9730*/  FADD R4, R16, -R7.reuse ;  /* 0x8000000710047221 */ /* 0x100fe20000000000 */
[--C-:B------:R-:W-:Y:S01]  /*9740*/  FADD R18, R24, -R7.reuse ;  /* 0x8000000718127221 */ /* 0x100fe20000000000 */
[-C--:B------:R-:W-:Y:S01]  /*9750*/  FFMA.SAT R15, R78, R11.reuse, 0.5 ;  /* 0x3f0000004e0f7423 */ /* 0x080fe2000000200b */
[----:B------:R-:W-:Y:S01]  /*9760*/  FADD R5, R3, -12583039 ;  /* 0xcb40007f03057421 */ /* 0x000fe20000000000 */
[-C--:B------:R-:W-:Y:S01]  /*9770*/  FFMA.RM R21, R13, R12.reuse, 12582913 ;  /* 0x4b4000010d157423 */ /* 0x080fe2000000400c */
[--C-:B------:R-:W-:Y:S01]  /*9780*/  FADD R48, R20, -R7.reuse ;  /* 0x8000000714307221 */ /* 0x100fe20000000000 */
        /* <DEDUP_REMOVED lines=21> */
[----:B------:R-:W-:Y:S01]  /*98e0*/  FADD R34, R52, -R7 ;  /* 0x8000000734227221 */ /* 0x000fe20000000000 */
[----:B------:R-:W-:Y:S01]  /*98f0*/  FFMA R9, R58, 1.4426950216293334961, -R5 ;  /* 0x3fb8aa3b3a097823 */ /* 0x000fe20000000805 */
[----:B------:R-:W-:Y:S01]  /*9900*/  FADD R14, R10, -R7 ;  /* 0x800000070a0e7221 */ /* 0x000fe20000000000 */
[-C--:B------:R-:W-:Y:S01]  /*9910*/  FFMA.RM R5, R15, R12.reuse, 12582913 ;  /* 0x4b4000010f057423 */ /* 0x080fe2000000400c */
[----:B------:R-:W-:Y:S01]  /*9920*/  FADD R7, R21, -12583039 ;  /* 0xcb40007f15077421 */ /* 0x000fe20000000000 */
[-C--:B------:R-:W-:Y:S01]  /*9930*/  FFMA.SAT R17, R80, R11.reuse, 0.5 ;  /* 0x3f00000050117423 */ /* 0x080fe2000000200b */
[----:B------:R-:W-:Y:S01]  /*9940*/  FFMA R58, R58, 1.925963033500011079e-08, R9 ;  /* 0x32a570603a3a7823 */ /* 0x000fe20000000009 */
[----:B------:R-:W-:Y:S01]  /*9950*/  FADD R9, R5, -12583039 ;  /* 0xcb40007f05097421 */ /* 0x000fe20000000000 */
[----:B------:R-:W-:Y:S01]  /*9960*/  FFMA R7, R56, 1.4426950216293334961, -R7 ;  /* 0x3fb8aa3b38077823 */ /* 0x000fe20000000807 */
[-C--:B------:R-:W-:Y:S01]  /*9970*/  FFMA.RM R17, R17, R12.reuse, 12582913 ;  /* 0x4b40000111117423 */ /* 0x080fe2000000400c */
[-C--:B------:R-:W-:Y:S01]  /*9980*/  FFMA.SAT R13, R6, R11.reuse, 0.5 ;  /* 0x3f000000060d7423 */ /* 0x080fe2000000200b */
[----:B------:R-:W-:Y:S01]  /*9990*/  FFMA R9, R78, 1.4426950216293334961, -R9 ;  /* 0x3fb8aa3b4e097823 */ /* 0x000fe20000000809 */
[----:B------:R-:W-:Y:S01]  /*99a0*/  FFMA R56, R56, 1.925963033500011079e-08, R7 ;  /* 0x32a5706038387823 */ /* 0x000fe20000000007 */
[----:B------:R-:W-:Y:S01]  /*99b0*/  FADD R7, R17, -12583039 ;  /* 0xcb40007f11077421 */ /* 0x000fe20000000000 */
[-C--:B------:R-:W-:Y:S01]  /*99c0*/  FFMA.SAT R15, R54, R11.reuse, 0.5 ;  /* 0x3f000000360f7423 */ /* 0x080fe2000000200b */
[----:B------:R-:W-:Y:S01]  /*99d0*/  FFMA R78, R78, 1.925963033500011079e-08, R9 ;  /* 0x32a570604e4e7823 */ /* 0x000fe20000000009 */
[----:B------:R-:W-:Y:S01]  /*99e0*/  MUFU.EX2 R25, R56 ;  /* 0x0000003800197308 */ /* 0x000fe20000000800 */
[----:B------:R-:W-:Y:S01]  /*99f0*/  FFMA R9, R80, 1.4426950216293334961, -R7 ;  /* 0x3fb8aa3b50097823 */ /* 0x000fe20000000807 */
[-C--:B------:R-:W-:Y:S01]  /*9a00*/  FFMA.RM R7, R13, R12.reuse, 12582913 ;  /* 0x4b4000010d077423 */ /* 0x080fe2000000400c */
[-C--:B------:R-:W-:Y:S01]  /*9a10*/  FFMA.RM R15, R15, R12.reuse, 12582913 ;  /* 0x4b4000010f0f7423 */ /* 0x080fe2000000400c */
[----:B------:R-:W-:Y:S01]  /*9a20*/  FFMA.SAT R37, R68, R11, 0.5 ;  /* 0x3f00000044257423 */ /* 0x000fe2000000200b */
[----:B------:R-:W-:Y:S01]  /*9a30*/  FFMA R80, R80, 1.925963033500011079e-08, R9 ;  /* 0x32a5706050507823 */ /* 0x000fe20000000009 */
[----:B------:R-:W-:Y:S01]  /*9a40*/  FADD R13, R7, -12583039 ;  /* 0xcb40007f070d7421 */ /* 0x000fe20000000000 */
[----:B------:R-:W-:Y:S01]  /*9a50*/  FADD R9, R15, -12583039 ;  /* 0xcb40007f0f097421 */ /* 0x000fe20000000000 */
[----:B------:R-:W-:Y:S01]  /*9a60*/  FFMA.RM R37, R37, R12, 12582913 ;  /* 0x4b40000125257423 */ /* 0x000fe2000000400c */
[----:B------:R-:W-:-:S02]  /*9a70*/  IMAD.SHL.U32 R17, R17, 0x800000, RZ ;  /* 0x0080000011117824 */ /* 0x000fc400078e00ff */
[----:B------:R-:W-:Y:S01]  /*9a80*/  FFMA R13, R6, 1.4426950216293334961, -R13 ;  /* 0x3fb8aa3b060d7823 */ /* 0x000fe2000000080d */
[----:B------:R-:W-:Y:S01]  /*9a90*/  FFMA R9, R54, 1.4426950216293334961, -R9 ;  /* 0x3fb8aa3b36097823 */ /* 0x000fe20000000809 */
[----:B------:R-:W-:Y:S01]  /*9aa0*/  MUFU.EX2 R80, R80 ;  /* 0x0000005000507308 */ /* 0x000fe20000000800 */
[-C--:B------:R-:W-:Y:S01]  /*9ab0*/  FFMA.SAT R41, R70, R11.reuse, 0.5 ;  /* 0x3f00000046297423 */ /* 0x080fe2000000200b */
[----:B------:R-:W-:Y:S01]  /*9ac0*/  FFMA R31, R6, 1.925963033500011079e-08, R13 ;  /* 0x32a57060061f7823 */ /* 0x000fe2000000000d */
[-C--:B------:R-:W-:Y:S01]  /*9ad0*/  FFMA.SAT R13, R2, R11.reuse, 0.5 ;  /* 0x3f000000020d7423 */ /* 0x080fe2000000200b */
[----:B------:R-:W-:Y:S01]  /*9ae0*/  FFMA R54, R54, 1.925963033500011079e-08, R9 ;  /* 0x32a5706036367823 */ /* 0x000fe20000000009 */
[-C--:B------:R-:W-:Y:S01]  /*9af0*/  FFMA.SAT R9, R8, R11.reuse, 0.5 ;  /* 0x3f00000008097423 */ /* 0x080fe2000000200b */
[----:B------:R-:W-:Y:S02]  /*9b00*/  IMAD.SHL.U32 R6, R7, 0x800000, RZ ;  /* 0x0080000007067824 */ /* 0x000fe400078e00ff */
[-C--:B------:R-:W-:Y:S01]  /*9b10*/  FFMA.RM R13, R13, R12.reuse, 12582913 ;  /* 0x4b4000010d0d7423 */ /* 0x080fe2000000400c */
[----:B------:R-:W0:Y:S01]  /*9b20*/  MUFU.EX2 R31, R31 ;  /* 0x0000001f001f7308 */ /* 0x000e220000000800 */
[-C--:B------:R-:W-:Y:S01]  /*9b30*/  FFMA.RM R9, R9, R12.reuse, 12582913 ;  /* 0x4b40000109097423 */ /* 0x080fe2000000400c */
[-C--:B------:R-:W-:Y:S01]  /*9b40*/  FFMA.SAT R7, R74, R11.reuse, 0.5 ;  /* 0x3f0000004a077423 */ /* 0x080fe2000000200b */
[----:B------:R-:W-:Y:S01]  /*9b50*/  FADD R19, R13, -12583039 ;  /* 0xcb40007f0d137421 */ /* 0x000fe20000000000 */
[-C--:B------:R-:W-:Y:S01]  /*9b60*/  FFMA.RM R41, R41, R12.reuse, 12582913 ;  /* 0x4b40000129297423 */ /* 0x080fe2000000400c */
[----:B------:R-:W-:Y:S01]  /*9b70*/  FADD R23, R9, -12583039 ;  /* 0xcb40007f09177421 */ /* 0x000fe20000000000 */
[-C--:B------:R-:W-:Y:S01]  /*9b80*/  FFMA.SAT R43, R72, R11.reuse, 0.5 ;  /* 0x3f000000482b7423 */ /* 0x080fe2000000200b */
[----:B------:R-:W-:Y:S01]  /*9b90*/  FFMA R19, R2, 1.4426950216293334961, -R19 ;  /* 0x3fb8aa3b02137823 */ /* 0x000fe20000000813 */
[----:B------:R-:W-:Y:S01]  /*9ba0*/  MUFU.EX2 R54, R54 ;  /* 0x0000003600367308 */ /* 0x000fe20000000800 */
[----:B------:R-:W-:Y:S01]  /*9bb0*/  FFMA R23, R8, 1.4426950216293334961, -R23 ;  /* 0x3fb8aa3b08177823 */ /* 0x000fe20000000817 */
[----:B------:R-:W-:Y:S01]  /*9bc0*/  FFMA.RM R43, R43, R12, 12582913 ;  /* 0x4b4000012b2b7423 */ /* 0x000fe2000000400c */
[----:B------:R-:W-:Y:S01]  /*9bd0*/  FFMA R27, R2, 1.925963033500011079e-08, R19 ;  /* 0x32a57060021b7823 */ /* 0x000fe20000000013 */
[----:B------:R-:W-:Y:S01]  /*9be0*/  FFMA.SAT R19, R0, R11, 0.5 ;  /* 0x3f00000000137423 */ /* 0x000fe2000000200b */
[----:B------:R-:W-:Y:S01]  /*9bf0*/  FFMA R29, R8, 1.925963033500011079e-08, R23 ;  /* 0x32a57060081d7823 */ /* 0x000fe20000000017 */
[----:B------:R-:W-:-:S02]  /*9c00*/  SHF.L.U32 R2, R5, 0x17, RZ ;  /* 0x0000001705027819 */ /* 0x000fc400000006ff */
[-C--:B------:R-:W-:Y:S01]  /*9c10*/  FFMA.RM R10, R19, R12.reuse, 12582913 ;  /* 0x4b400001130a7423 */ /* 0x080fe2000000400c */
[----:B0-----:R-:W-:Y:S01]  /*9c20*/  FMUL R6, R6, R31 ;  /* 0x0000001f06067220 */ /* 0x001fe20000400000 */
[----:B------:R-:W-:Y:S01]  /*9c30*/  FFMA.RM R31, R7, R12, 12582913 ;  /* 0x4b400001071f7423 */ /* 0x000fe2000000400c */
[----:B------:R0:W1:Y:S01]  /*9c40*/  MUFU.EX2 R8, R27 ;  /* 0x0000001b00087308 */ /* 0x0000620000000800 */
[----:B------:R-:W-:Y:S01]  /*9c50*/  FADD R19, R10, -12583039 ;  /* 0xcb40007f0a137421 */ /* 0x000fe20000000000 */
[----:B------:R-:W-:Y:S01]  /*9c60*/  SHF.L.U32 R3, R3, 0x17, RZ ;  /* 0x0000001703037819 */ /* 0x000fe200000006ff */
[----:B------:R-:W-:Y:S02]  /*9c70*/  FADD R7, R31, -12583039 ;  /* 0xcb40007f1f077421 */ /* 0x000fe40000000000 */
[----:B------:R-:W-:Y:S02]  /*9c80*/  FFMA R19, R0, 1.4426950216293334961, -R19 ;  /* 0x3fb8aa3b00137823 */ /* 0x000fe40000000813 */
[----:B------:R-:W-:Y:S01]  /*9c90*/  FFMA R7, R74, 1.4426950216293334961, -R7 ;  /* 0x3fb8aa3b4a077823 */ /* 0x000fe20000000807 */
[----:B------:R-:W2:Y:S01]  /*9ca0*/  MUFU.EX2 R29, R29 ;  /* 0x0000001d001d7308 */ /* 0x000ea20000000800 */
[----:B------:R-:W-:Y:S01]  /*9cb0*/  FFMA R23, R0, 1.925963033500011079e-08, R19 ;  /* 0x32a5706000177823 */ /* 0x000fe20000000013 */
[----:B------:R-:W-:Y:S01]  /*9cc0*/  FFMA.SAT R19, R60, R11, 0.5 ;  /* 0x3f0000003c137423 */ /* 0x000fe2000000200b */
[----:B------:R-:W-:-:S02]  /*9cd0*/  IMAD.SHL.U32 R0, R21, 0x800000, RZ ;  /* 0x0080000015007824 */ /* 0x000fc400078e00ff */
[----:B------:R-:W-:Y:S01]  /*9ce0*/  FFMA.SAT R21, R62, R11, 0.5 ;  /* 0x3f0000003e157423 */ /* 0x000fe2000000200b */
[----:B------:R-:W-:Y:S01]  /*9cf0*/  FFMA R74, R74, 1.925963033500011079e-08, R7 ;  /* 0x32a570604a4a7823 */ /* 0x000fe20000000007 */
[-C--:B------:R-:W-:Y:S01]  /*9d00*/  FFMA.RM R19, R19, R12.reuse, 12582913 ;  /* 0x4b40000113137423 */ /* 0x080fe2000000400c */
[----:B------:R-:W-:Y:S01]  /*9d10*/  FMUL R0, R0, R25 ;  /* 0x0000001900007220 */ /* 0x000fe20000400000 */
[-C--:B------:R-:W-:Y:S01]  /*9d20*/  FFMA.RM R21, R21, R12.reuse, 12582913 ;  /* 0x4b40000115157423 */ /* 0x080fe2000000400c */
[----:B------:R-:W-:Y:S01]  /*9d30*/  SHF.L.U32 R7, R13, 0x17, RZ ;  /* 0x000000170d077819 */ /* 0x000fe200000006ff */
[----:B------:R-:W-:Y:S01]  /*9d40*/  FADD R33, R19, -12583039 ;  /* 0xcb40007f13217421 */ /* 0x000fe20000000000 */
[----:B------:R-:W-:Y:S01]  /*9d50*/  FADD R13, R37, -12583039 ;  /* 0xcb40007f250d7421 */ /* 0x000fe20000000000 */
[----:B------:R-:W-:Y:S01]  /*9d60*/  FADD R25, R21, -12583039 ;  /* 0xcb40007f15197421 */ /* 0x000fe20000000000 */
[-C--:B0-----:R-:W-:Y:S01]  /*9d70*/  FFMA.SAT R27, R48, R11.reuse, 0.5 ;  /* 0x3f000000301b7423 */ /* 0x081fe2000000200b */
[----:B------:R-:W-:Y:S01]  /*9d80*/  FFMA R33, R60, 1.4426950216293334961, -R33 ;  /* 0x3fb8aa3b3c217823 */ /* 0x000fe20000000821 */
[----:B------:R-:W-:Y:S01]  /*9d90*/  FFMA R13, R68, 1.4426950216293334961, -R13 ;  /* 0x3fb8aa3b440d7823 */ /* 0x000fe2000000080d */
[----:B------:R-:W-:Y:S01]  /*9da0*/  FFMA R25, R62, 1.4426950216293334961, -R25 ;  /* 0x3fb8aa3b3e197823 */ /* 0x000fe20000000819 */
[----:B------:R-:W-:Y:S01]  /*9db0*/  FFMA.RM R27, R27, R12, 12582913 ;  /* 0x4b4000011b1b7423 */ /* 0x000fe2000000400c */
[----:B------:R-:W-:Y:S01]  /*9dc0*/  FFMA R60, R60, 1.925963033500011079e-08, R33 ;  /* 0x32a570603c3c7823 */ /* 0x000fe20000000021 */
[----:B------:R-:W-:Y:S01]  /*9dd0*/  FFMA R68, R68, 1.925963033500011079e-08, R13 ;  /* 0x32a5706044447823 */ /* 0x000fe2000000000d */
[----:B------:R-:W0:Y:S01]  /*9de0*/  MUFU.EX2 R33, R78 ;  /* 0x0000004e00217308 */ /* 0x000e220000000800 */
[----:B------:R-:W-:Y:S01]  /*9df0*/  FFMA R62, R62, 1.925963033500011079e-08, R25 ;  /* 0x32a570603e3e7823 */ /* 0x000fe20000000019 */
[----:B------:R-:W-:Y:S01]  /*9e00*/  FFMA.SAT R25, R4, R11, 0.5 ;  /* 0x3f00000004197423 */ /* 0x000fe2000000200b */
[----:B-1----:R-:W-:Y:S01]  /*9e10*/  FMUL R7, R7, R8 ;  /* 0x0000000807077220 */ /* 0x002fe20000400000 */
[----:B------:R-:W-:-:S02]  /*9e20*/  IMAD.SHL.U32 R8, R9, 0x800000, RZ ;  /* 0x0080000009087824 */ /* 0x000fc400078e00ff */
[----:B------:R-:W-:Y:S01]  /*9e30*/  FADD R9, R27, -12583039 ;  /* 0xcb40007f1b097421 */ /* 0x000fe20000000000 */
[----:B------:R-:W-:Y:S01]  /*9e40*/  FFMA.RM R25, R25, R12, 12582913 ;  /* 0x4b40000119197423 */ /* 0x000fe2000000400c */
[----:B------:R-:W1:Y:S02]  /*9e50*/  MUFU.EX2 R13, R60 ;  /* 0x0000003c000d7308 */ /* 0x000e640000000800 */
[----:B------:R-:W-:Y:S01]  /*9e60*/  FFMA R9, R48, 1.4426950216293334961, -R9 ;  /* 0x3fb8aa3b30097823 */ /* 0x000fe20000000809 */
[----:B------:R-:W-:Y:S01]  /*9e70*/  FADD R5, R25, -12583039 ;  /* 0xcb40007f19057421 */ /* 0x000fe20000000000 */
[----:B--2---:R-:W-:Y:S01]  /*9e80*/  FMUL R8, R8, R29 ;  /* 0x0000001d08087220 */ /* 0x004fe20000400000 */
[----:B------:R-:W-:Y:S01]  /*9e90*/  FFMA.SAT R29, R36, R11, 0.5 ;  /* 0x3f000000241d7423 */ /* 0x000fe2000000200b */
[----:B------:R-:W-:Y:S01]  /*9ea0*/  FFMA R48, R48, 1.925963033500011079e-08, R9 ;  /* 0x32a5706030307823 */ /* 0x000fe20000000009 */
[----:B------:R-:W-:Y:S01]  /*9eb0*/  FFMA R5, R4, 1.4426950216293334961, -R5 ;  /* 0x3fb8aa3b04057823 */ /* 0x000fe20000000805 */
[----:B------:R-:W-:Y:S01]  /*9ec0*/  SHF.L.U32 R9, R10, 0x17, RZ ;  /* 0x000000170a097819 */ /* 0x000fe200000006ff */
[----:B------:R-:W2:Y:S01]  /*9ed0*/  MUFU.EX2 R42, R23 ;  /* 0x00000017002a7308 */ /* 0x000ea20000000800 */
[----:B0-----:R-:W-:Y:S01]  /*9ee0*/  FMUL R2, R2, R33 ;  /* 0x0000002102027220 */ /* 0x001fe20000400000 */
[-C--:B------:R-:W-:Y:S01]  /*9ef0*/  FFMA.SAT R33, R64, R11.reuse, 0.5 ;  /* 0x3f00000040217423 */ /* 0x080fe2000000200b */
[----:B------:R-:W-:Y:S01]  /*9f00*/  FFMA R35, R4, 1.925963033500011079e-08, R5 ;  /* 0x32a5706004237823 */ /* 0x000fe20000000005 */
[----:B------:R-:W-:Y:S01]  /*9f10*/  FMUL R4, R17, R80 ;  /* 0x0000005011047220 */ /* 0x000fe20000400000 */
[----:B------:R-:W-:Y:S01]  /*9f20*/  FFMA.SAT R17, R66, R11, 0.5 ;  /* 0x3f00000042117423 */ /* 0x000fe2000000200b */
[-C--:B------:R-:W-:Y:S01]  /*9f30*/  FFMA.RM R33, R33, R12.reuse, 12582913 ;  /* 0x4b40000121217423 */ /* 0x080fe2000000400c */
[----:B------:R-:W-:Y:S01]  /*9f40*/  IMAD.SHL.U32 R10, R19, 0x800000, RZ ;  /* 0x00800000130a7824 */ /* 0x000fe200078e00ff */
[----:B------:R-:W-:Y:S01]  /*9f50*/  MUFU.EX2 R50, R35 ;  /* 0x0000002300327308 */ /* 0x000fe20000000800 */
[----:B------:R-:W-:Y:S01]  /*9f60*/  FFMA.RM R29, R29, R12, 12582913 ;  /* 0x4b4000011d1d7423 */ /* 0x000fe2000000400c */
[----:B------:R-:W-:Y:S01]  /*9f70*/  FADD R5, R33, -12583039 ;  /* 0xcb40007f21057421 */ /* 0x000fe20000000000 */
[----:B-1----:R-:W-:Y:S01]  /*9f80*/  FMUL R10, R10, R13 ;  /* 0x0000000d0a0a7220 */ /* 0x002fe20000400000 */
[----:B------:R-:W-:-:S02]  /*9f90*/  FFMA.SAT R13, R16, R11, 0.5 ;  /* 0x3f000000100d7423 */ /* 0x000fc4000000200b */
[C---:B------:R-:W-:Y:S02]  /*9fa0*/  FFMA R5, R64.reuse, 1.4426950216293334961, -R5 ;  /* 0x3fb8aa3b40057823 */ /* 0x040fe40000000805 */
[----:B------:R-:W0:Y:S01]  /*9fb0*/  MUFU.EX2 R58, R58 ;  /* 0x0000003a003a7308 */ /* 0x000e220000000800 */
[----:B--2---:R-:W-:Y:S01]  /*9fc0*/  FMUL R9, R9, R42 ;  /* 0x0000002a09097220 */ /* 0x004fe20000400000 */
[----:B------:R-:W-:Y:S01]  /*9fd0*/  FFMA R64, R64, 1.925963033500011079e-08, R5 ;  /* 0x32a5706040407823 */ /* 0x000fe20000000005 */
[----:B------:R-:W-:Y:S01]  /*9fe0*/  SHF.L.U32 R5, R15, 0x17, RZ ;  /* 0x000000170f057819 */ /* 0x000fe200000006ff */
[-C--:B------:R-:W-:Y:S01]  /*9ff0*/  FFMA.RM R15, R17, R12.reuse, 12582913 ;  /* 0x4b400001110f7423 */ /* 0x080fe2000000400c */
[----:B------:R-:W-:-:S03]  /*a000*/  FFMA.RM R42, R13, R12, 12582913 ;  /* 0x4b4000010d2a7423 */ /* 0x000fc6000000400c */
[C---:B------:R-:W-:Y:S01]  /*a010*/  FADD R17, R15.reuse, -12583039 ;  /* 0xcb40007f0f117421 */ /* 0x040fe20000000000 */
[----:B------:R-:W1:Y:S01]  /*a020*/  MUFU.EX2 R13, R62 ;  /* 0x0000003e000d7308 */ /* 0x000e620000000800 */
[----:B------:R-:W-:Y:S02]  /*a030*/  IMAD.SHL.U32 R15, R15, 0x800000, RZ ;  /* 0x008000000f0f7824 */ /* 0x000fe400078e00ff */
[----:B------:R-:W-:Y:S01]  /*a040*/  FMUL R5, R5, R54 ;  /* 0x0000003605057220 */ /* 0x000fe20000400000 */
[----:B------:R-:W-:-:S04]  /*a050*/  FFMA R17, R66, 1.4426950216293334961, -R17 ;  /* 0x3fb8aa3b42117823 */ /* 0x000fc80000000811 */
[----:B------:R-:W-:Y:S01]  /*a060*/  FFMA R66, R66, 1.925963033500011079e-08, R17 ;  /* 0x32a5706042427823 */ /* 0x000fe20000000011 */
[----:B------:R-:W-:Y:S01]  /*a070*/  FADD R17, R41, -12583039 ;  /* 0xcb40007f29117421 */ /* 0x000fe20000000000 */
[----:B------:R-:W2:Y:S01]  /*a080*/  MUFU.EX2 R19, R64 ;  /* 0x0000004000137308 */ /* 0x000ea20000000800 */
[----:B0-----:R-:W-:Y:S02]  /*a090*/  FMUL R3, R3, R58 ;  /* 0x0000003a03037220 */ /* 0x001fe40000400000 */
[----:B------:R-:W-:-:S04]  /*a0a0*/  FFMA R17, R70, 1.4426950216293334961, -R17 ;  /* 0x3fb8aa3b46117823 */ /* 0x000fc80000000811 */
[----:B------:R-:W-:Y:S01]  /*a0b0*/  FFMA R70, R70, 1.925963033500011079e-08, R17 ;  /* 0x32a5706046467823 */ /* 0x000fe20000000011 */
[----:B------:R-:W-:Y:S01]  /*a0c0*/  FADD R17, R42, -12583039 ;  /* 0xcb40007f2a117421 */ /* 0x000fe20000000000 */
[----:B------:R-:W0:Y:S03]  /*a0d0*/  MUFU.EX2 R66, R66 ;  /* 0x0000004200427308 */ /* 0x000e260000000800 */
[----:B------:R-:W-:-:S04]  /*a0e0*/  FFMA R17, R16, 1.4426950216293334961, -R17 ;  /* 0x3fb8aa3b10117823 */ /* 0x000fc80000000811 */
[----:B------:R-:W-:Y:S01]  /*a0f0*/  FFMA R49, R16, 1.925963033500011079e-08, R17 ;  /* 0x32a5706010317823 */ /* 0x000fe20000000011 */
[----:B------:R-:W-:Y:S01]  /*a100*/  SHF.L.U32 R16, R21, 0x17, RZ ;  /* 0x0000001715107819 */ /* 0x000fe200000006ff */
[----:B------:R-:W-:Y:S01]  /*a110*/  IMAD.SHL.U32 R17, R25, 0x800000, RZ ;  /* 0x0080000019117824 */ /* 0x000fe200078e00ff */
[----:B------:R-:W3:Y:S03]  /*a120*/  MUFU.EX2 R21, R74 ;  /* 0x0000004a00157308 */ /* 0x000ee60000000800 */
[----:B-1----:R-:W-:Y:S01]  /*a130*/  FMUL R16, R16, R13 ;  /* 0x0000000d10107220 */ /* 0x002fe20000400000 */
[----:B------:R-:W-:Y:S01]  /*a140*/  FADD R13, R43, -12583039 ;  /* 0xcb40007f2b0d7421 */ /* 0x000fe20000000000 */
[----:B------:R-:W-:-:S03]  /*a150*/  FMUL R17, R17, R50 ;  /* 0x0000003211117220 */ /* 0x000fc60000400000 */
[C---:B------:R-:W-:Y:S01]  /*a160*/  FFMA R13, R72.reuse, 1.4426950216293334961, -R13 ;  /* 0x3fb8aa3b480d7823 */ /* 0x040fe2000000080d */
[----:B------:R-:W-:Y:S03]  /*a170*/  MUFU.EX2 R49, R49 ;  /* 0x0000003100317308 */ /* 0x000fe60000000800 */
[----:B------:R-:W-:Y:S01]  /*a180*/  FFMA R72, R72, 1.925963033500011079e-08, R13 ;  /* 0x32a5706048487823 */ /* 0x000fe2000000000d */
[----:B------:R-:W-:-:S04]  /*a190*/  FFMA.SAT R13, R18, R11, 0.5 ;  /* 0x3f000000120d7423 */ /* 0x000fc8000000200b */
[----:B------:R-:W-:Y:S01]  /*a1a0*/  FFMA.RM R50, R13, R12, 12582913 ;  /* 0x4b4000010d327423 */ /* 0x000fe2000000400c */
[----:B------:R-:W1:Y:S03]  /*a1b0*/  MUFU.EX2 R68, R68 ;  /* 0x0000004400447308 */ /* 0x000e660000000800 */
[----:B------:R-:W-:-:S04]  /*a1c0*/  FADD R13, R50, -12583039 ;  /* 0xcb40007f320d7421 */ /* 0x000fc80000000000 */
[C---:B------:R-:W-:Y:S01]  /*a1d0*/  FFMA R13, R18.reuse, 1.4426950216293334961, -R13 ;  /* 0x3fb8aa3b120d7823 */ /* 0x040fe2000000080d */
[----:B------:R-:W-:Y:S03]  /*a1e0*/  MUFU.EX2 R70, R70 ;  /* 0x0000004600467308 */ /* 0x000fe60000000800 */
[----:B------:R-:W-:Y:S01]  /*a1f0*/  FFMA R51, R18, 1.925963033500011079e-08, R13 ;  /* 0x32a5706012337823 */ /* 0x000fe2000000000d */
[-C--:B------:R-:W-:Y:S01]  /*a200*/  FFMA.SAT R13, R40, R11.reuse, 0.5 ;  /* 0x3f000000280d7423 */ /* 0x080fe2000000200b */
[----:B------:R-:W-:Y:S01]  /*a210*/  SHF.L.U32 R18, R33, 0x17, RZ ;  /* 0x0000001721127819 */ /* 0x000fe200000006ff */
[----:B------:R-:W-:Y:S02]  /*a220*/  FFMA.SAT R33, R24, R11, 0.5 ;  /* 0x3f00000018217423 */ /* 0x000fe4000000200b */
[-C--:B------:R-:W-:Y:S01]  /*a230*/  FFMA.RM R13, R13, R12.reuse, 12582913 ;  /* 0x4b4000010d0d7423 */ /* 0x080fe2000000400c */
[----:B------:R-:W-:Y:S01]  /*a240*/  MUFU.EX2 R51, R51 ;  /* 0x0000003300337308 */ /* 0x000fe20000000800 */
[----:B--2---:R-:W-:Y:S01]  /*a250*/  FMUL R18, R18, R19 ;  /* 0x0000001312127220 */ /* 0x004fe20000400000 */
[----:B------:R-:W-:Y:S01]  /*a260*/  FFMA.RM R33, R33, R12, 12582913 ;  /* 0x4b40000121217423 */ /* 0x000fe2000000400c */
[C---:B------:R-:W-:Y:S01]  /*a270*/  FADD R19, R13.reuse, -12583039 ;  /* 0xcb40007f0d137421 */ /* 0x040fe20000000000 */
[----:B------:R-:W-:-:S03]  /*a280*/  IMAD.SHL.U32 R13, R13, 0x800000, RZ ;  /* 0x008000000d0d7824 */ /* 0x000fc600078e00ff */
[C---:B------:R-:W-:Y:S01]  /*a290*/  FFMA R19, R40.reuse, 1.4426950216293334961, -R19 ;  /* 0x3fb8aa3b28137823 */ /* 0x040fe20000000813 */
[----:B------:R-:W-:Y:S03]  /*a2a0*/  MUFU.EX2 R72, R72 ;  /* 0x0000004800487308 */ /* 0x000fe60000000800 */
[----:B------:R-:W-:Y:S01]  /*a2b0*/  FFMA R40, R40, 1.925963033500011079e-08, R19 ;  /* 0x32a5706028287823 */ /* 0x000fe20000000013 */
[----:B0-----:R-:W-:Y:S01]  /*a2c0*/  FMUL R19, R15, R66 ;  /* 0x000000420f137220 */ /* 0x001fe20000400000 */
[----:B------:R-:W-:-:S04]  /*a2d0*/  FFMA.SAT R15, R20, R11, 0.5 ;  /* 0x3f000000140f7423 */ /* 0x000fc8000000200b */
[----:B------:R-:W-:Y:S01]  /*a2e0*/  FFMA.RM R15, R15, R12, 12582913 ;  /* 0x4b4000010f0f7423 */ /* 0x000fe2000000400c */
[----:B------:R-:W-:Y:S03]  /*a2f0*/  MUFU.EX2 R40, R40 ;  /* 0x0000002800287308 */ /* 0x000fe60000000800 */
[C---:B------:R-:W-:Y:S01]  /*a300*/  FADD R23, R15.reuse, -12583039 ;  /* 0xcb40007f0f177421 */ /* 0x040fe20000000000 */
[----:B------:R-:W-:-:S03]  /*a310*/  SHF.L.U32 R15, R15, 0x17, RZ ;  /* 0x000000170f0f7819 */ /* 0x000fc600000006ff */
[----:B------:R-:W-:-:S04]  /*a320*/  FFMA R23, R20, 1.4426950216293334961, -R23 ;  /* 0x3fb8aa3b14177823 */ /* 0x000fc80000000817 */
[----:B------:R-:W-:Y:S01]  /*a330*/  FFMA R35, R20, 1.925963033500011079e-08, R23 ;  /* 0x32a5706014237823 */ /* 0x000fe20000000017 */
[----:B------:R-:W-:Y:S01]  /*a340*/  SHF.L.U32 R20, R31, 0x17, RZ ;  /* 0x000000171f147819 */ /* 0x000fe200000006ff */
[----:B------:R-:W-:Y:S01]  /*a350*/  FFMA.SAT R31, R22, R11, 0.5 ;  /* 0x3f000000161f7423 */ /* 0x000fe2000000200b */
[C---:B------:R-:W-:Y:S01]  /*a360*/  FADD R23, R29.reuse, -12583039 ;  /* 0xcb40007f1d177421 */ /* 0x040fe20000000000 */
[----:B------:R-:W-:Y:S02]  /*a370*/  IMAD.SHL.U32 R29, R29, 0x800000, RZ ;  /* 0x008000001d1d7824 */ /* 0x000fe400078e00ff */
[----:B------:R-:W-:Y:S01]  /*a380*/  FFMA.RM R31, R31, R12, 12582913 ;  /* 0x4b4000011f1f7423 */ /* 0x000fe2000000400c */
[----:B------:R-:W-:Y:S01]  /*a390*/  FFMA R23, R36, 1.4426950216293334961, -R23 ;  /* 0x3fb8aa3b24177823 */ /* 0x000fe20000000817 */
[----:B---3--:R-:W-:Y:S01]  /*a3a0*/  FMUL R20, R20, R21 ;  /* 0x0000001514147220 */ /* 0x008fe20000400000 */
[----:B------:R-:W-:Y:S02]  /*a3b0*/  IMAD.SHL.U32 R21, R37, 0x800000, RZ ;  /* 0x0080000025157824 */ /* 0x000fe400078e00ff */
[----:B------:R-:W-:Y:S01]  /*a3c0*/  FADD R25, R31, -12583039 ;  /* 0xcb40007f1f197421 */ /* 0x000fe20000000000 */
[----:B------:R-:W-:Y:S01]  /*a3d0*/  FFMA R52, R36, 1.925963033500011079e-08, R23 ;  /* 0x32a5706024347823 */ /* 0x000fe20000000017 */
[----:B------:R-:W-:Y:S01]  /*a3e0*/  FFMA.SAT R37, R30, R11, 0.5 ;  /* 0x3f0000001e257423 */ /* 0x000fe2000000200b */
[----:B------:R0:W2:Y:S01]  /*a3f0*/  MUFU.EX2 R23, R48 ;  /* 0x0000003000177308 */ /* 0x0000a20000000800 */
[----:B------:R-:W-:Y:S01]  /*a400*/  FFMA R25, R22, 1.4426950216293334961, -R25 ;  /* 0x3fb8aa3b16197823 */ /* 0x000fe20000000819 */
[----:B-1----:R-:W-:Y:S01]  /*a410*/  FMUL R21, R21, R68 ;  /* 0x0000004415157220 */ /* 0x002fe20000400000 */
[----:B------:R-:W-:-:S02]  /*a420*/  FFMA.RM R37, R37, R12, 12582913 ;  /* 0x4b40000125257423 */ /* 0x000fc4000000400c */
[----:B------:R-:W-:Y:S01]  /*a430*/  FFMA R53, R22, 1.925963033500011079e-08, R25 ;  /* 0x32a5706016357823 */ /* 0x000fe20000000019 */
[----:B------:R-:W-:Y:S01]  /*a440*/  FADD R25, R33, -12583039 ;  /* 0xcb40007f21197421 */ /* 0x000fe20000000000 */
[----:B------:R-:W-:Y:S01]  /*a450*/  SHF.L.U32 R22, R27, 0x17, RZ ;  /* 0x000000171b167819 */ /* 0x000fe200000006ff */
[----:B------:R-:W1:Y:S02]  /*a460*/  MUFU.EX2 R52, R52 ;  /* 0x0000003400347308 */ /* 0x000e640000000800 */
[----:B------:R-:W-:-:S04]  /*a470*/  FFMA R25, R24, 1.4426950216293334961, -R25 ;  /* 0x3fb8aa3b18197823 */ /* 0x000fc80000000819 */
[----:B0-----:R-:W-:Y:S01]  /*a480*/  FFMA R48, R24, 1.925963033500011079e-08, R25 ;  /* 0x32a5706018307823 */ /* 0x001fe20000000019 */
[----:B------:R-:W-:Y:S01]  /*a490*/  FFMA.SAT R25, R32, R11, 0.5 ;  /* 0x3f00000020197423 */ /* 0x000fe2000000200b */
[----:B------:R-:W-:Y:S01]  /*a4a0*/  SHF.L.U32 R24, R42, 0x17, RZ ;  /* 0x000000172a187819 */ /* 0x000fe200000006ff */
[----:B--2---:R-:W-:Y:S01]  /*a4b0*/  FMUL R22, R22, R23 ;  /* 0x0000001716167220 */ /* 0x004fe20000400000 */
[----:B------:R-:W-:Y:S02]  /*a4c0*/  IMAD.SHL.U32 R23, R41, 0x800000, RZ ;  /* 0x0080000029177824 */ /* 0x000fe400078e00ff */
[----:B------:R-:W-:Y:S01]  /*a4d0*/  FFMA.RM R36, R25, R12, 12582913 ;  /* 0x4b40000119247423 */ /* 0x000fe2000000400c */
[----:B------:R-:W-:Y:S01]  /*a4e0*/  FFMA.SAT R41, R28, R11, 0.5 ;  /* 0x3f0000001c297423 */ /* 0x000fe2000000200b */
[----:B------:R-:W-:Y:S01]  /*a4f0*/  FMUL R24, R24, R49 ;  /* 0x0000003118187220 */ /* 0x000fe20000400000 */
[----:B------:R-:W-:Y:S01]  /*a500*/  FMUL R23, R23, R70 ;  /* 0x0000004617177220 */ /* 0x000fe20000400000 */
[----:B------:R-:W-:Y:S01]  /*a510*/  FADD R25, R36, -12583039 ;  /* 0xcb40007f24197421 */ /* 0x000fe20000000000 */
[----:B------:R-:W-:Y:S01]  /*a520*/  FFMA.RM R41, R41, R12, 12582913 ;  /* 0x4b40000129297423 */ /* 0x000fe2000000400c */
[----:B------:R-:W-:Y:S01]  /*a530*/  MUFU.EX2 R53, R53 ;  /* 0x0000003500357308 */ /* 0x000fe20000000800 */
[----:B-1----:R-:W-:Y:S01]  /*a540*/  FMUL R29, R29, R52 ;  /* 0x000000341d1d7220 */ /* 0x002fe20000400000 */
[----:B------:R-:W-:-:S04]  /*a550*/  FFMA R25, R32, 1.4426950216293334961, -R25 ;  /* 0x3fb8aa3b20197823 */ /* 0x000fc80000000819 */
[----:B------:R-:W-:Y:S01]  /*a560*/  FFMA R54, R32, 1.925963033500011079e-08, R25 ;  /* 0x32a5706020367823 */ /* 0x000fe20000000019 */
[----:B------:R-:W-:Y:S01]  /*a570*/  FFMA.SAT R25, R26, R11, 0.5 ;  /* 0x3f0000001a197423 */ /* 0x000fe2000000200b */
[----:B------:R-:W-:Y:S03]  /*a580*/  MUFU.EX2 R48, R48 ;  /* 0x0000003000307308 */ /* 0x000fe60000000800 */
[----:B------:R-:W-:Y:S01]  /*a590*/  FFMA.RM R32, R25, R12, 12582913 ;  /* 0x4b40000119207423 */ /* 0x000fe2000000400c */
[----:B------:R-:W-:-:S03]  /*a5a0*/  IMAD.SHL.U32 R25, R43, 0x800000, RZ ;  /* 0x008000002b197824 */ /* 0x000fc600078e00ff */
[----:B------:R-:W-:Y:S01]  /*a5b0*/  FADD R27, R32, -12583039 ;  /* 0xcb40007f201b7421 */ /* 0x000fe20000000000 */
[----:B------:R-:W-:Y:S01]  /*a5c0*/  FMUL R25, R25, R72 ;  /* 0x0000004819197220 */ /* 0x000fe20000400000 */
[----:B------:R-:W-:Y:S02]  /*a5d0*/  MUFU.EX2 R54, R54 ;  /* 0x0000003600367308 */ /* 0x000fe40000000800 */
[----:B------:R-:W-:-:S04]  /*a5e0*/  FFMA R27, R26, 1.4426950216293334961, -R27 ;  /* 0x3fb8aa3b1a1b7823 */ /* 0x000fc8000000081b */
[----:B------:R-:W-:Y:S01]  /*a5f0*/  FFMA R42, R26, 1.925963033500011079e-08, R27 ;  /* 0x32a570601a2a7823 */ /* 0x000fe2000000001b */
[C---:B------:R-:W-:Y:S01]  /*a600*/  FADD R27, R37.reuse, -12583039 ;  /* 0xcb40007f251b7421 */ /* 0x040fe20000000000 */
[----:B------:R-:W-:Y:S02]  /*a610*/  SHF.L.U32 R26, R50, 0x17, RZ ;  /* 0x00000017321a7819 */ /* 0x000fe400000006ff */
[----:B------:R0:W-:Y:S01]  /*a620*/  MUFU.EX2 R50, R35 ;  /* 0x0000002300327308 */ /* 0x0001e20000000800 */
[----:B------:R-:W-:Y:S01]  /*a630*/  FFMA R27, R30, 1.4426950216293334961, -R27 ;  /* 0x3fb8aa3b1e1b7823 */ /* 0x000fe2000000081b */
[----:B------:R-:W-:Y:S01]  /*a640*/  SHF.L.U32 R37, R37, 0x17, RZ ;  /* 0x0000001725257819 */ /* 0x000fe200000006ff */
[----:B------:R-:W-:Y:S01]  /*a650*/  FMUL R26, R26, R51 ;  /* 0x000000331a1a7220 */ /* 0x000fe20000400000 */
[----:B------:R-:W-:Y:S01]  /*a660*/  FFMA.SAT R51, R14, R11, 0.5 ;  /* 0x3f0000000e337423 */ /* 0x000fe2000000200b */
[----:B------:R-:W-:Y:S01]  /*a670*/  FFMA R43, R30, 1.925963033500011079e-08, R27 ;  /* 0x32a570601e2b7823 */ /* 0x000fe2000000001b */
[----:B------:R-:W-:-:S02]  /*a680*/  FADD R27, R41, -12583039 ;  /* 0xcb40007f291b7421 */ /* 0x000fc40000000000 */
[----:B------:R-:W-:Y:S01]  /*a690*/  MUFU.EX2 R42, R42 ;  /* 0x0000002a002a7308 */ /* 0x000fe20000000800 */
[----:B0-----:R-:W-:Y:S02]  /*a6a0*/  IMAD.SHL.U32 R35, R41, 0x800000, RZ ;  /* 0x0080000029237824 */ /* 0x001fe400078e00ff */
[----:B------:R-:W-:-:S04]  /*a6b0*/  FFMA R27, R28, 1.4426950216293334961, -R27 ;  /* 0x3fb8aa3b1c1b7823 */ /* 0x000fc8000000081b */
[----:B------:R-:W-:Y:S01]  /*a6c0*/  FFMA R49, R28, 1.925963033500011079e-08, R27 ;  /* 0x32a570601c317823 */ /* 0x000fe2000000001b */
[----:B------:R-:W-:-:S03]  /*a6d0*/  FFMA.SAT R27, R34, R11, 0.5 ;  /* 0x3f000000221b7423 */ /* 0x000fc6000000200b */
[----:B------:R-:W0:Y:S01]  /*a6e0*/  MUFU.EX2 R52, R49 ;  /* 0x0000003100347308 */ /* 0x000e220000000800 */
[-C--:B------:R-:W-:Y:S01]  /*a6f0*/  FFMA.RM R11, R27, R12.reuse, 12582913 ;  /* 0x4b4000011b0b7423 */ /* 0x080fe2000000400c */
[----:B------:R-:W-:-:S03]  /*a700*/  FFMA.RM R12, R51, R12, 12582913 ;  /* 0x4b400001330c7423 */ /* 0x000fc6000000400c */
[C---:B------:R-:W-:Y:S01]  /*a710*/  FADD R27, R11.reuse, -12583039 ;  /* 0xcb40007f0b1b7421 */ /* 0x040fe20000000000 */
[----:B------:R-:W-:-:S03]  /*a720*/  SHF.L.U32 R11, R11, 0x17, RZ ;  /* 0x000000170b0b7819 */ /* 0x000fc600000006ff */
[----:B------:R-:W-:-:S04]  /*a730*/  FFMA R27, R34, 1.4426950216293334961, -R27 ;  /* 0x3fb8aa3b221b7823 */ /* 0x000fc8000000081b */
[----:B------:R-:W-:Y:S01]  /*a740*/  FFMA R34, R34, 1.925963033500011079e-08, R27 ;  /* 0x32a5706022227823 */ /* 0x000fe2000000001b */
[----:B------:R-:W-:Y:S01]  /*a750*/  FADD R27, RZ, R3 ;  /* 0x00000003ff1b7221 */ /* 0x000fe20000000000 */
[----:B0-----:R-:W-:-:S03]  /*a760*/  FMUL R35, R35, R52 ;  /* 0x0000003423237220 */ /* 0x001fc60000400000 */
        /* <DEDUP_REMOVED lines=14> */
[----:B------:R-:W-:-:S03]  /*a850*/  FMUL R27, R13, R40 ;  /* 0x000000280d1b7220 */ /* 0x000fc60000400000 */
[----:B------:R-:W-:Y:S01]  /*a860*/  FADD R13, R28, R21 ;  /* 0x000000151c0d7221 */ /* 0x000fe20000000000 */
[----:B------:R-:W-:Y:S01]  /*a870*/  FMUL R28, R15, R50 ;  /* 0x000000320f1c7220 */ /* 0x000fe20000400000 */
[C---:B------:R-:W-:Y:S01]  /*a880*/  FADD R15, R12.reuse, -12583039 ;  /* 0xcb40007f0c0f7421 */ /* 0x040fe20000000000 */
[----:B------:R0:W1:Y:S01]  /*a890*/  MUFU.EX2 R50, R43 ;  /* 0x0000002b00327308 */ /* 0x0000620000000800 */
[----:B------:R-:W-:Y:S01]  /*a8a0*/  FADD R30, R13, R22 ;  /* 0x000000160d1e7221 */ /* 0x000fe20000000000 */
[----:B------:R-:W-:-:S03]  /*a8b0*/  IMAD.SHL.U32 R12, R12, 0x800000, RZ ;  /* 0x008000000c0c7824 */ /* 0x000fc600078e00ff */
[----:B------:R-:W-:-:S04]  /*a8c0*/  FADD R13, R30, R23 ;  /* 0x000000171e0d7221 */ /* 0x000fc80000000000 */
[----:B------:R-:W-:-:S04]  /*a8d0*/  FADD R30, R13, R24 ;  /* 0x000000180d1e7221 */ /* 0x000fc80000000000 */
[----:B------:R-:W-:Y:S01]  /*a8e0*/  FADD R13, R30, R25 ;  /* 0x000000191e0d7221 */ /* 0x000fe20000000000 */
[----:B------:R-:W-:Y:S01]  /*a8f0*/  SHF.L.U32 R30, R31, 0x17, RZ ;  /* 0x000000171f1e7819 */ /* 0x000fe200000006ff */
[----:B------:R-:W-:Y:S02]  /*a900*/  IMAD.SHL.U32 R31, R33, 0x800000, RZ ;  /* 0x00800000211f7824 */ /* 0x000fe400078e00ff */
[----:B------:R-:W-:Y:S01]  /*a910*/  FFMA R33, R14, 1.4426950216293334961, -R15 ;  /* 0x3fb8aa3b0e217823 */ /* 0x000fe2000000080f */
[----:B------:R-:W-:Y:S01]  /*a920*/  FADD R40, R13, R26 ;  /* 0x0000001a0d287221 */ /* 0x000fe20000000000 */
[----:B------:R-:W-:Y:S01]  /*a930*/  SHF.L.U32 R15, R36, 0x17, RZ ;  /* 0x00000017240f7819 */ /* 0x000fe200000006ff */
[----:B------:R-:W-:Y:S01]  /*a940*/  FMUL R30, R30, R53 ;  /* 0x000000351e1e7220 */ /* 0x000fe20000400000 */
[----:B------:R-:W-:Y:S01]  /*a950*/  FMUL R31, R31, R48 ;  /* 0x000000301f1f7220 */ /* 0x000fe20000400000 */
[----:B------:R-:W-:Y:S01]  /*a960*/  FADD R13, R40, R27 ;  /* 0x0000001b280d7221 */ /* 0x000fe20000000000 */
[----:B0-----:R-:W-:Y:S01]  /*a970*/  FFMA R43, R14, 1.925963033500011079e-08, R33 ;  /* 0x32a570600e2b7823 */ /* 0x001fe20000000021 */
[----:B------:R-:W-:-:S02]  /*a980*/  IMAD.SHL.U32 R33, R32, 0x800000, RZ ;  /* 0x0080000020217824 */ /* 0x000fc400078e00ff */
[----:B------:R-:W-:Y:S01]  /*a990*/  FMUL R32, R15, R54 ;  /* 0x000000360f207220 */ /* 0x000fe20000400000 */
[----:B------:R-:W-:Y:S01]  /*a9a0*/  FADD R40, R13, R28 ;  /* 0x0000001c0d287221 */ /* 0x000fe20000000000 */
[----:B------:R-:W-:Y:S01]  /*a9b0*/  FMUL R33, R33, R42 ;  /* 0x0000002a21217220 */ /* 0x000fe20000400000 */
[----:B------:R-:W0:Y:S02]  /*a9c0*/  MUFU.EX2 R43, R43 ;  /* 0x0000002b002b7308 */ /* 0x000e240000000800 */
[----:B------:R-:W-:-:S04]  /*a9d0*/  FADD R13, R40, R29 ;  /* 0x0000001d280d7221 */ /* 0x000fc80000000000 */
[----:B------:R-:W-:Y:S02]  /*a9e0*/  FADD R36, R13, R30 ;  /* 0x0000001e0d247221 */ /* 0x000fe40000000000 */
[----:B------:R1:W2:Y:S02]  /*a9f0*/  MUFU.EX2 R40, R34 ;  /* 0x0000002200287308 */ /* 0x0002a40000000800 */
[----:B------:R-:W-:-:S04]  /*aa00*/  FADD R13, R36, R31 ;  /* 0x0000001f240d7221 */ /* 0x000fc80000000000 */
[----:B------:R-:W-:Y:S01]  /*aa10*/  FADD R14, R13, R32 ;  /* 0x000000200d0e7221 */ /* 0x000fe20000000000 */
[----:B-1----:R-:W-:-:S03]  /*aa20*/  FMUL R34, R37, R50 ;  /* 0x0000003225227220 */ /* 0x002fc60000400000 */
[----:B------:R-:W-:Y:S01]  /*aa30*/  FADD R13, R14, R33 ;  /* 0x000000210e0d7221 */ /* 0x000fe20000000000 */
[----:B0-----:R-:W-:-:S03]  /*aa40*/  FMUL R37, R12, R43 ;  /* 0x0000002b0c257220 */ /* 0x001fc60000400000 */
[----:B------:R-:W-:Y:S01]  /*aa50*/  FADD R14, R13, R34 ;  /* 0x000000220d0e7221 */ /* 0x000fe20000000000 */
[----:B--2---:R-:W-:-:S03]  /*aa60*/  FMUL R36, R11, R40 ;  /* 0x000000280b247220 */ /* 0x004fc60000400000 */
[----:B------:R-:W-:-:S04]  /*aa70*/  FADD R11, R14, R35 ;  /* 0x000000230e0b7221 */ /* 0x000fc80000000000 */
[----:B------:R-:W-:-:S04]  /*aa80*/  FADD R12, R11, R36 ;  /* 0x000000240b0c7221 */ /* 0x000fc80000000000 */
[----:B------:R-:W-:-:S05]  /*aa90*/  FADD R13, R12, R37 ;  /* 0x000000250c0d7221 */ /* 0x000fca0000000000 */
[----:B------:R-:W0:Y:S02]  /*aaa0*/  SHFL.BFLY PT, R14, R13, 0x10, 0x1f ;  /* 0x0e001f000d0e7f89 */ /* 0x000e2400000e0000 */
[----:B0-----:R-:W-:-:S05]  /*aab0*/  FADD R40, R13, R14 ;  /* 0x0000000e0d287221 */ /* 0x001fca0000000000 */
[----:B------:R-:W0:Y:S02]  /*aac0*/  SHFL.BFLY PT, R14, R40, 0x8, 0x1f ;  /* 0x0d001f00280e7f89 */ /* 0x000e2400000e0000 */
[----:B0-----:R-:W-:-:S05]  /*aad0*/  FADD R41, R40, R14 ;  /* 0x0000000e28297221 */ /* 0x001fca0000000000 */
[----:B------:R-:W0:Y:S02]  /*aae0*/  SHFL.BFLY PT, R14, R41, 0x4, 0x1f ;  /* 0x0c801f00290e7f89 */ /* 0x000e2400000e0000 */
[----:B0-----:R-:W-:-:S05]  /*aaf0*/  FADD R42, R41, R14 ;  /* 0x0000000e292a7221 */ /* 0x001fca0000000000 */
[----:B------:R-:W0:Y:S02]  /*ab00*/  SHFL.BFLY PT, R14, R42, 0x2, 0x1f ;  /* 0x0c401f002a0e7f89 */ /* 0x000e2400000e0000 */
[----:B0-----:R-:W-:-:S05]  /*ab10*/  FADD R43, R42, R14 ;  /* 0x0000000e2a2b7221 */ /* 0x001fca0000000000 */
[----:B------:R0:W1:Y:S02]  /*ab20*/  SHFL.BFLY PT, R14, R43, 0x1, 0x1f ;  /* 0x0c201f002b0e7f89 */ /* 0x00006400000e0000 */
.L_x_777:
[----:B01----:R-:W-:Y:S01]  /*ab30*/  FADD R43, R43, R14 ;  /* 0x0000000e2b2b7221 */ /* 0x003fe20000000000 */
[----:B------:R-:W-:Y:S03]  /*ab40*/  BSSY.RECONVERGENT B3, `(.L_x_701) ;  /* 0x000000d000037945 */ /* 0x000fe60003800200 */
[----:B------:R-:W0:Y:S08]  /*ab50*/  MUFU.RCP R12, R43 ;  /* 0x0000002b000c7308 */ /* 0x000e300000001000 */
[----:B------:R-:W1:Y:S01]  /*ab60*/  FCHK P0, R3, R43 ;  /* 0x0000002b03007302 */ /* 0x000e620000000000 */
[----:B0-----:R-:W-:-:S04]  /*ab70*/  FFMA R11, -R43, R12, 1 ;  /* 0x3f8000002b0b7423 */ /* 0x001fc8000000010c */
[----:B------:R-:W-:-:S04]  /*ab80*/  FFMA R12, R12, R11, R12 ;  /* 0x0000000b0c0c7223 */ /* 0x000fc8000000000c */
[----:B------:R-:W-:-:S04]  /*ab90*/  FFMA R11, R3, R12, RZ ;  /* 0x0000000c030b7223 */ /* 0x000fc800000000ff */
[----:B------:R-:W-:-:S04]  /*aba0*/  FFMA R13, -R43, R11, R3 ;  /* 0x0000000b2b0d7223 */ /* 0x000fc80000000103 */
[----:B------:R-:W-:Y:S01]  /*abb0*/  FFMA R11, R12, R13, R11 ;  /* 0x0000000d0c0b7223 */ /* 0x000fe2000000000b */
[----:B-1----:R-:W-:Y:S06]  /*abc0*/  @!P0 BRA `(.L_x_702) ;  /* 0x0000000000108947 */ /* 0x002fec0003800000 */
[----:B------:R-:W-:Y:S02]  /*abd0*/  MOV R12, R43 ;  /* 0x0000002b000c7202 */ /* 0x000fe40000000f00 */
[----:B------:R-:W-:-:S07]  /*abe0*/  MOV R40, 0xac00 ;  /* 0x0000ac0000287802 */ /* 0x000fce0000000f00 */
[----:B------:R-:W-:Y:S05]  /*abf0*/  CALL.REL.NOINC `($__internal_11_$__cuda_sm3x_div_rn_noftz_f32_slowpath) ;  /* 0x0000003800787944 */ /* 0x000fea0003c00000 */
[----:B------:R-:W-:-:S07]  /*ac00*/  IMAD.MOV.U32 R11, RZ, RZ, R3 ;  /* 0x000000ffff0b7224 */ /* 0x000fce00078e0003 */
.L_x_702:
[----:B------:R-:W-:Y:S05]  /*ac10*/  BSYNC.RECONVERGENT B3 ;  /* 0x0000000000037941 */ /* 0x000fea0003800200 */
.L_x_701:
[----:B------:R-:W0:Y:S01]  /*ac20*/  MUFU.RCP R12, R43 ;  /* 0x0000002b000c7308 */ /* 0x000e220000001000 */
[----:B------:R-:W-:Y:S07]  /*ac30*/  BSSY.RECONVERGENT B3, `(.L_x_703) ;  /* 0x000000d000037945 */ /* 0x000fee0003800200 */
[----:B------:R-:W1:Y:S01]  /*ac40*/  FCHK P0, R0, R43 ;  /* 0x0000002b00007302 */ /* 0x000e620000000000 */
[----:B0-----:R-:W-:-:S04]  /*ac50*/  FFMA R3, -R43, R12, 1 ;  /* 0x3f8000002b037423 */ /* 0x001fc8000000010c */
[----:B------:R-:W-:-:S04]  /*ac60*/  FFMA R13, R12, R3, R12 ;  /* 0x000000030c0d7223 */ /* 0x000fc8000000000c */
[----:B------:R-:W-:-:S04]  /*ac70*/  FFMA R14, R0, R13, RZ ;  /* 0x0000000d000e7223 */ /* 0x000fc800000000ff */
[----:B------:R-:W-:-:S04]  /*ac80*/  FFMA R3, -R43, R14, R0 ;  /* 0x0000000e2b037223 */ /* 0x000fc80000000100 */
[----:B------:R-:W-:Y:S01]  /*ac90*/  FFMA R14, R13, R3, R14 ;  /* 0x000000030d0e7223 */ /* 0x000fe2000000000e */
[----:B-1----:R-:W-:Y:S06]  /*aca0*/  @!P0 BRA `(.L_x_704) ;  /* 0x0000000000148947 */ /* 0x002fec0003800000 */
[----:B------:R-:W-:Y:S01]  /*acb0*/  MOV R3, R0 ;  /* 0x0000000000037202 */ /* 0x000fe20000000f00 */
[----:B------:R-:W-:Y:S01]  /*acc0*/  IMAD.MOV.U32 R12, RZ, RZ, R43 ;  /* 0x000000ffff0c7224 */ /* 0x000fe200078e002b */
[----:B------:R-:W-:-:S07]  /*acd0*/  MOV R40, 0xacf0 ;  /* 0x0000acf000287802 */ /* 0x000fce0000000f00 */
[----:B------:R-:W-:Y:S05]  /*ace0*/  CALL.REL.NOINC `($__internal_11_$__cuda_sm3x_div_rn_noftz_f32_slowpath) ;  /* 0x00000038003c7944 */ /* 0x000fea0003c00000 */
[----:B------:R-:W-:-:S07]  /*acf0*/  MOV R14, R3 ;  /* 0x00000003000e7202 */ /* 0x000fce0000000f00 */
.L_x_704:
[----:B------:R-:W-:Y:S05]  /*ad00*/  BSYNC.RECONVERGENT B3 ;  /* 0x0000000000037941 */ /* 0x000fea0003800200 */
.L_x_703:
        /* <DEDUP_REMOVED lines=9> */
[----:B------:R-:W-:Y:S01]  /*ada0*/  IMAD.MOV.U32 R3, RZ, RZ, R2 ;  /* 0x000000ffff037224 */ /* 0x000fe200078e0002 */
[----:B------:R-:W-:Y:S02]  /*adb0*/  MOV R12, R43 ;  /* 0x0000002b000c7202 */ /* 0x000fe40000000f00 */
[----:B------:R-:W-:-:S07]  /*adc0*/  MOV R40, 0xade0 ;  /* 0x0000ade000287802 */ /* 0x000fce0000000f00 */
[----:B------:R-:W-:Y:S05]  /*add0*/  CALL.REL.NOINC `($__internal_11_$__cuda_sm3x_div_rn_noftz_f32_slowpath) ;  /* 0x0000003800007944 */ /* 0x000fea0003c00000 */
[----:B------:R-:W-:-:S07]  /*ade0*/  IMAD.MOV.U32 R0, RZ, RZ, R3 ;  /* 0x000000ffff007224 */ /* 0x000fce00078e0003 */
.L_x_706:
[----:B------:R-:W-:Y:S05]  /*adf0*/  BSYNC.RECONVERGENT B3 ;  /* 0x0000000000037941 */ /* 0x000fea0003800200 */
.L_x_705:
        /* <DEDUP_REMOVED lines=14> */
.L_x_708:
[----:B------:R-:W-:Y:S05]  /*aee0*/  BSYNC.RECONVERGENT B3 ;  /* 0x0000000000037941 */ /* 0x000fea0003800200 */
.L_x_707:
        /* <DEDUP_REMOVED lines=14> */
.L_x_710:
[----:B------:R-:W-:Y:S05]  /*afd0*/  BSYNC.RECONVERGENT B3 ;  /* 0x0000000000037941 */ /* 0x000fea0003800200 */
.L_x_709:
        /* <DEDUP_REMOVED lines=14> */
.L_x_712:
[----:B------:R-:W-:Y:S05]  /*b0c0*/  BSYNC.RECONVERGENT B3 ;  /* 0x0000000000037941 */ /* 0x000fea0003800200 */
.L_x_711:
        /* <DEDUP_REMOVED lines=14> */
.L_x_714:
[----:B------:R-:W-:Y:S05]  /*b1b0*/  BSYNC.RECONVERGENT B3 ;  /* 0x0000000000037941 */ /* 0x000fea0003800200 */
.L_x_713:
        /* <DEDUP_REMOVED lines=14> */
.L_x_716:
[----:B------:R-:W-:Y:S05]  /*b2a0*/  BSYNC.RECONVERGENT B3 ;  /* 0x0000000000037941 */ /* 0x000fea0003800200 */
.L_x_715:
        /* <DEDUP_REMOVED lines=14> */
.L_x_718:
[----:B------:R-:W-:Y:S05]  /*b390*/  BSYNC.RECONVERGENT B3 ;  /* 0x0000000000037941 */ /* 0x000fea0003800200 */
.L_x_717:
        /* <DEDUP_REMOVED lines=14> */
.L_x_720:
[----:B------:R-:W-:Y:S05]  /*b480*/  BSYNC.RECONVERGENT B3 ;  /* 0x0000000000037941 */ /* 0x000fea0003800200 */
.L_x_719:
        /* <DEDUP_REMOVED lines=14> */
.L_x_722:
[----:B------:R-:W-:Y:S05]  /*b570*/  BSYNC.RECONVERGENT B3 ;  /* 0x0000000000037941 */ /* 0x000fea0003800200 */
.L_x_721:
        /* <DEDUP_REMOVED lines=14> */
.L_x_724:
[----:B------:R-:W-:Y:S05]  /*b660*/  BSYNC.RECONVERGENT B3 ;  /* 0x0000000000037941 */ /* 0x000fea0003800200 */
.L_x_723:
        /* <DEDUP_REMOVED lines=14> */
.L_x_726:
[----:B------:R-:W-:Y:S05]  /*b750*/  BSYNC.RECONVERGENT B3 ;  /* 0x0000000000037941 */ /* 0x000fea0003800200 */
.L_x_725:
        /* <DEDUP_REMOVED lines=14> */
.L_x_728:
[----:B------:R-:W-:Y:S05]  /*b840*/  BSYNC.RECONVERGENT B3 ;  /* 0x0000000000037941 */ /* 0x000fea0003800200 */
.L_x_727:
        /* <DEDUP_REMOVED lines=14> */
.L_x_730:
[----:B------:R-:W-:Y:S05]  /*b930*/  BSYNC.RECONVERGENT B3 ;  /* 0x0000000000037941 */ /* 0x000fea0003800200 */
.L_x_729:
        /* <DEDUP_REMOVED lines=14> */
.L_x_732:
[----:B------:R-:W-:Y:S05]  /*ba20*/  BSYNC.RECONVERGENT B3 ;  /* 0x0000000000037941 */ /* 0x000fea0003800200 */
.L_x_731:
        /* <DEDUP_REMOVED lines=14> */
.L_x_734:
[----:B------:R-:W-:Y:S05]  /*bb10*/  BSYNC.RECONVERGENT B3 ;  /* 0x0000000000037941 */ /* 0x000fea0003800200 */
.L_x_733:
        /* <DEDUP_REMOVED lines=14> */
.L_x_736:
[----:B------:R-:W-:Y:S05]  /*bc00*/  BSYNC.RECONVERGENT B3 ;  /* 0x0000000000037941 */ /* 0x000fea0003800200 */
.L_x_735:
        /* <DEDUP_REMOVED lines=14> */
.L_x_738:
[----:B------:R-:W-:Y:S05]  /*bcf0*/  BSYNC.RECONVERGENT B3 ;  /* 0x0000000000037941 */ /* 0x000fea0003800200 */
.L_x_737:
        /* <DEDUP_REMOVED lines=14> */
.L_x_740:
[----:B------:R-:W-:Y:S05]  /*bde0*/  BSYNC.RECONVERGENT B3 ;  /* 0x0000000000037941 */ /* 0x000fea0003800200 */
.L_x_739:
        /* <DEDUP_REMOVED lines=14> */
.L_x_742:
[----:B------:R-:W-:Y:S05]  /*bed0*/  BSYNC.RECONVERGENT B3 ;  /* 0x0000000000037941 */ /* 0x000fea0003800200 */
.L_x_741:
        /* <DEDUP_REMOVED lines=14> */
.L_x_744:
[----:B------:R-:W-:Y:S05]  /*bfc0*/  BSYNC.RECONVERGENT B3 ;  /* 0x0000000000037941 */ /* 0x000fea0003800200 */
.L_x_743:
        /* <DEDUP_REMOVED lines=14> */
.L_x_746:
[----:B------:R-:W-:Y:S05]  /*c0b0*/  BSYNC.RECONVERGENT B3 ;  /* 0x0000000000037941 */ /* 0x000fea0003800200 */
.L_x_745:
        /* <DEDUP_REMOVED lines=14> */
.L_x_748:
[----:B------:R-:W-:Y:S05]  /*c1a0*/  BSYNC.RECONVERGENT B3 ;  /* 0x0000000000037941 */ /* 0x000fea0003800200 */
.L_x_747:
        /* <DEDUP_REMOVED lines=14> */
.L_x_750:
[----:B------:R-:W-:Y:S05]  /*c290*/  BSYNC.RECONVERGENT B3 ;  /* 0x0000000000037941 */ /* 0x000fea0003800200 */
.L_x_749:
        /* <DEDUP_REMOVED lines=14> */
.L_x_752:
[----:B------:R-:W-:Y:S05]  /*c380*/  BSYNC.RECONVERGENT B3 ;  /* 0x0000000000037941 */ /* 0x000fea0003800200 */
.L_x_751:
        /* <DEDUP_REMOVED lines=14> */
.L_x_754:
[----:B------:R-:W-:Y:S05]  /*c470*/  BSYNC.RECONVERGENT B3 ;  /* 0x0000000000037941 */ /* 0x000fea0003800200 */
.L_x_753:
        /* <DEDUP_REMOVED lines=14> */
.L_x_756:
[----:B------:R-:W-:Y:S05]  /*c560*/  BSYNC.RECONVERGENT B3 ;  /* 0x0000000000037941 */ /* 0x000fea0003800200 */
.L_x_755:
        /* <DEDUP_REMOVED lines=14> */
.L_x_758:
[----:B------:R-:W-:Y:S05]  /*c650*/  BSYNC.RECONVERGENT B3 ;  /* 0x0000000000037941 */ /* 0x000fea0003800200 */
.L_x_757:
        /* <DEDUP_REMOVED lines=14> */
.L_x_760:
[----:B------:R-:W-:Y:S05]  /*c740*/  BSYNC.RECONVERGENT B3 ;  /* 0x0000000000037941 */ /* 0x000fea0003800200 */
.L_x_759:
        /* <DEDUP_REMOVED lines=14> */
.L_x_762:
[----:B------:R-:W-:Y:S05]  /*c830*/  BSYNC.RECONVERGENT B3 ;  /* 0x0000000000037941 */ /* 0x000fea0003800200 */
.L_x_761:
        /* <DEDUP_REMOVED lines=13> */
.L_x_764:
[----:B------:R-:W-:Y:S05]  /*c910*/  BSYNC.RECONVERGENT B3 ;  /* 0x0000000000037941 */ /* 0x000fea0003800200 */
.L_x_763:
[----:B------:R-:W-:Y:S01]  /*c920*/  MOV R12, R46 ;  /* 0x0000002e000c7202 */ /* 0x000fe20000000f00 */
[----:B------:R-:W-:Y:S01]  /*c930*/  IMAD.MOV.U32 R13, RZ, RZ, RZ ;  /* 0x000000ffff0d7224 */ /* 0x000fe200078e00ff */
[C---:B------:R-:W-:Y:S01]  /*c940*/  R2UR UR4, R38.reuse ;  /* 0x00000000260472ca */ /* 0x040fe200000e0000 */
[----:B------:R-:W-:Y:S01]  /*c950*/  IMAD R40, R47, UR44, RZ ;  /* 0x0000002c2f287c24 */ /* 0x000fe2000f8e02ff */
[----:B------:R-:W-:Y:S01]  /*c960*/  R2UR UR5, R39 ;  /* 0x00000000270572ca */ /* 0x000fe200000e0000 */
[----:B------:R-:W-:Y:S01]  /*c970*/  IMAD.WIDE.U32 R36, R45, UR44, R12 ;  /* 0x0000002c2d247c25 */ /* 0x000fe2000f8e000c */
[----:B------:R-:W-:Y:S02]  /*c980*/  R2UR UR6, R38 ;  /* 0x00000000260672ca */ /* 0x000fe400000e0000 */
[----:B------:R-:W-:Y:S01]  /*c990*/  R2UR UR7, R39 ;  /* 0x00000000270772ca */ /* 0x000fe200000e0000 */
[----:B------:R-:W-:Y:S01]  /*c9a0*/  IMAD R13, R45, UR45, R40 ;  /* 0x0000002d2d0d7c24 */ /* 0x000fe2000f8e0228 */
[----:B------:R-:W-:-:S02]  /*c9b0*/  LEA R12, P0, R36, UR48, 0x2 ;  /* 0x00000030240c7c11 */ /* 0x000fc4000f8010ff */
[----:B------:R-:W-:Y:S02]  /*c9c0*/  R2UR UR8, R38 ;  /* 0x00000000260872ca */ /* 0x000fe400000e0000 */
[----:B------:R-:W-:Y:S02]  /*c9d0*/  IADD3 R13, PT, PT, R37, R13, RZ ;  /* 0x0000000d250d7210 */ /* 0x000fe40007ffe0ff */
[----:B------:R-:W-:Y:S02]  /*c9e0*/  R2UR UR9, R39 ;  /* 0x00000000270972ca */ /* 0x000fe400000e0000 */
[----:B------:R-:W-:Y:S02]  /*c9f0*/  LEA.HI.X R13, R36, UR49, R13, 0x2, P0 ;  /* 0x00000031240d7c11 */ /* 0x000fe400080f140d */
[----:B------:R-:W-:Y:S02]  /*ca00*/  IADD3 R45, P0, PT, R44, R45, RZ ;  /* 0x0000002d2c2d7210 */ /* 0x000fe40007f1e0ff */
[----:B------:R-:W-:Y:S01]  /*ca10*/  R2UR UR10, R38 ;  /* 0x00000000260a72ca */ /* 0x000fe200000e0000 */
[----:B------:R2:W-:Y:S01]  /*ca20*/  STG.E desc[UR4][R12.64], R11 ;  /* 0x0000000b0c007986 */ /* 0x0005e2000c101904 */
[----:B------:R-:W-:-:S02]  /*ca30*/  LEA.HI.X.SX32 R47, R44, R47, 0x1, P0 ;  /* 0x0000002f2c2f7211 */ /* 0x000fc400000f0eff */
[----:B------:R-:W-:Y:S01]  /*ca40*/  ISETP.GE.U32.AND P0, PT, R45, UR46, PT ;  /* 0x0000002e2d007c0c */ /* 0x000fe2000bf06070 */
[----:B------:R2:W-:Y:S01]  /*ca50*/  STG.E desc[UR6][R12.64+0x80], R14 ;  /* 0x0000800e0c007986 */ /* 0x0005e2000c101906 */
[C---:B------:R-:W-:Y:S02]  /*ca60*/  R2UR UR11, R39.reuse ;  /* 0x00000000270b72ca */ /* 0x040fe400000e0000 */
[C---:B------:R-:W-:Y:S01]  /*ca70*/  R2UR UR12, R38.reuse ;  /* 0x00000000260c72ca */ /* 0x040fe200000e0000 */
[----:B------:R2:W-:Y:S01]  /*ca80*/  STG.E desc[UR8][R12.64+0x100], R0 ;  /* 0x000100000c007986 */ /* 0x0005e2000c101908 */
[C---:B------:R-:W-:Y:S02]  /*ca90*/  R2UR UR13, R39.reuse ;  /* 0x00000000270d72ca */ /* 0x040fe400000e0000 */
[----:B------:R-:W-:Y:S01]  /*caa0*/  R2UR UR14, R38 ;  /* 0x00000000260e72ca */ /* 0x000fe200000e0000 */
[----:B------:R2:W-:Y:S01]  /*cab0*/  STG.E desc[UR4][R12.64+0x300], R6 ;  /* 0x000300060c007986 */ /* 0x0005e2000c101904 */
[----:B------:R-:W-:-:S02]  /*cac0*/  R2UR UR15, R39 ;  /* 0x00000000270f72ca */ /* 0x000fc400000e0000 */
[C---:B------:R-:W-:Y:S01]  /*cad0*/  R2UR UR16, R38.reuse ;  /* 0x00000000261072ca */ /* 0x040fe200000e0000 */
        /* <DEDUP_REMOVED lines=17> */
[----:B------:R-:W-:Y:S01]  /*cbf0*/  R2UR UR28, R38 ;  /* 0x00000000261c72ca */ /* 0x000fe200000e0000 */
[----:B------:R2:W-:Y:S01]  /*cc00*/  STG.E desc[UR12][R12.64+0x500], R10 ;  /* 0x0005000a0c007986 */ /* 0x0005e2000c10190c */
[----:B------:R-:W-:Y:S02]  /*cc10*/  R2UR UR29, R39 ;  /* 0x00000000271d72ca */ /* 0x000fe400000e0000 */
[----:B------:R-:W-:Y:S01]  /*cc20*/  ISETP.GE.AND.EX P0, PT, R47, UR47, PT, P0 ;  /* 0x0000002f2f007c0c */ /* 0x000fe2000bf06300 */
[----:B------:R2:W-:Y:S04]  /*cc30*/  STG.E desc[UR14][R12.64+0x580], R15 ;  /* 0x0005800f0c007986 */ /* 0x0005e8000c10190e */
        /* <DEDUP_REMOVED lines=19> */
[----:B------:R2:W-:Y:S01]  /*cd70*/  STG.E desc[UR28][R12.64+0xf80], R3 ;  /* 0x000f80030c007986 */ /* 0x0005e2000c10191c */
[----:B------:R-:W-:Y:S05]  /*cd80*/  @!P0 BRA `(.L_x_765) ;  /* 0xffffff3400488947 */ /* 0x000fea000383ffff */
[----:B------:R-:W-:Y:S05]  /*cd90*/  BSYNC B0 ;  /* 0x0000000000007941 */ /* 0x000fea0003800000 */
.L_x_699:
[----:B------:R-:W-:Y:S05]  /*cda0*/  EXIT ;  /* 0x000000000000794d */ /* 0x000fea0003800000 */
.L_x_700:
[----:B------:R-:W-:Y:S01]  /*cdb0*/  HFMA2 R11, -RZ, RZ, 0, 1.847743988037109375e-06 ;  /* 0x0000001fff0b7431 */ /* 0x000fe200000001ff */
[----:B------:R-:W-:Y:S01]  /*cdc0*/  BSSY B1, `(.L_x_766) ;  /* 0x0000006000017945 */ /* 0x000fe20003800000 */
[----:B------:R-:W-:Y:S02]  /*cdd0*/  IMAD.MOV.U32 R12, RZ, RZ, 0x10 ;  /* 0x00000010ff0c7424 */ /* 0x000fe400078e00ff */
[----:B------:R-:W-:-:S07]  /*cde0*/  IMAD.MOV.U32 R15, RZ, RZ, -0x1 ;  /* 0xffffffffff0f7424 */ /* 0x000fce00078e00ff */
[----:B------:R-:W-:Y:S05]  /*cdf0*/  WARPSYNC.COLLECTIVE R15, `(.L_x_767) ;  /* 0x000000000f087348 */ /* 0x000fea0003c00000 */
[----:B------:R0:W1:Y:S02]  /*ce00*/  SHFL.BFLY P6, R14, R13, R12, R11 ;  /* 0x0c00000c0d0e7389 */ /* 0x00006400000c000b */
[----:B01----:R-:W-:Y:S05]  /*ce10*/  ENDCOLLECTIVE ;  /* 0x000000000000791b */ /* 0x003fea0003800000 */
.L_x_767:
[----:B------:R-:W-:Y:S05]  /*ce20*/  BSYNC B1 ;  /* 0x0000000000017941 */ /* 0x000fea0003800000 */
.L_x_766:
[----:B------:R-:W-:Y:S01]  /*ce30*/  FMNMX R13, R13, R14, !PT ;  /* 0x0000000e0d0d7209 */ /* 0x000fe20007800000 */
[----:B------:R-:W-:Y:S01]  /*ce40*/  IMAD.MOV.U32 R11, RZ, RZ, 0x1f ;  /* 0x0000001fff0b7424 */ /* 0x000fe200078e00ff */
[----:B------:R-:W-:Y:S01]  /*ce50*/  MOV R12, 0x8 ;  /* 0x00000008000c7802 */ /* 0x000fe20000000f00 */
[----:B------:R-:W-:Y:S01]  /*ce60*/  IMAD.MOV.U32 R41, RZ, RZ, 0x3bbb989d ;  /* 0x3bbb989dff297424 */ /* 0x000fe200078e00ff */
[----:B------:R-:W-:Y:S02]  /*ce70*/  MOV R15, 0xffffffff ;  /* 0xffffffff000f7802 */ /* 0x000fe40000000f00 */
[----:B------:R-:W-:-:S07]  /*ce80*/  MOV R43, 0x437c0000 ;  /* 0x437c0000002b7802 */ /* 0x000fce0000000f00 */
[----:B------:R-:W-:Y:S05]  /*ce90*/  WARPSYNC.COLLECTIVE R15, `(.L_x_768) ;  /* 0x000000000f087348 */ /* 0x000fea0003c00000 */
[----:B------:R0:W1:Y:S02]  /*cea0*/  SHFL.BFLY P6, R14, R13, R12, R11 ;  /* 0x0c00000c0d0e7389 */ /* 0x00006400000c000b */
[----:B01----:R-:W-:Y:S05]  /*ceb0*/  ENDCOLLECTIVE ;  /* 0x000000000000791b */ /* 0x003fea0003800000 */
.L_x_768:
[----:B------:R-:W-:Y:S01]  /*cec0*/  HFMA2 R12, -RZ, RZ, 0, 2.384185791015625e-07 ;  /* 0x00000004ff0c7431 */ /* 0x000fe200000001ff */
[----:B------:R-:W-:-:S05]  /*ced0*/  FMNMX R0, R13, R14, !PT ;  /* 0x0000000e0d007209 */ /* 0x000fca0007800000 */
[----:B------:R-:W-:-:S07]  /*cee0*/  IMAD.MOV.U32 R13, RZ, RZ, R0 ;  /* 0x000000ffff0d7224 */ /* 0x000fce00078e0000 */
[----:B------:R-:W-:Y:S05]  /*cef0*/  WARPSYNC.COLLECTIVE R15, `(.L_x_769) ;  /* 0x000000000f087348 */ /* 0x000fea0003c00000 */
[----:B------:R0:W1:Y:S02]  /*cf00*/  SHFL.BFLY P6, R14, R13, R12, R11 ;  /* 0x0c00000c0d0e7389 */ /* 0x00006400000c000b */
[----:B01----:R-:W-:Y:S05]  /*cf10*/  ENDCOLLECTIVE ;  /* 0x000000000000791b */ /* 0x003fea0003800000 */
.L_x_769:
[----:B------:R-:W-:Y:S02]  /*cf20*/  MOV R12, 0x2 ;  /* 0x00000002000c7802 */ /* 0x000fe40000000f00 */
[----:B------:R-:W-:-:S05]  /*cf30*/  FMNMX R2, R0, R14, !PT ;  /* 0x0000000e00027209 */ /* 0x000fca0007800000 */
[----:B------:R-:W-:-:S07]  /*cf40*/  IMAD.MOV.U32 R13, RZ, RZ, R2 ;  /* 0x000000ffff0d7224 */ /* 0x000fce00078e0002 */
[----:B------:R-:W-:Y:S05]  /*cf50*/  WARPSYNC.COLLECTIVE R15, `(.L_x_770) ;  /* 0x000000000f087348 */ /* 0x000fea0003c00000 */
[----:B------:R0:W1:Y:S02]  /*cf60*/  SHFL.BFLY P6, R14, R13, R12, R11 ;  /* 0x0c00000c0d0e7389 */ /* 0x00006400000c000b */
[----:B01----:R-:W-:Y:S05]  /*cf70*/  ENDCOLLECTIVE ;  /* 0x000000000000791b */ /* 0x003fea0003800000 */
.L_x_770:
[----:B------:R-:W-:Y:S01]  /*cf80*/  HFMA2 R12, -RZ, RZ, 0, 5.9604644775390625e-08 ;  /* 0x00000001ff0c7431 */ /* 0x000fe200000001ff */
[----:B------:R-:W-:-:S05]  /*cf90*/  FMNMX R3, R2, R14, !PT ;  /* 0x0000000e02037209 */ /* 0x000fca0007800000 */
[----:B------:R-:W-:-:S07]  /*cfa0*/  IMAD.MOV.U32 R13, RZ, RZ, R3 ;  /* 0x000000ffff0d7224 */ /* 0x000fce00078e0003 */
[----:B------:R-:W-:Y:S05]  /*cfb0*/  WARPSYNC.COLLECTIVE R15, `(.L_x_771) ;  /* 0x000000000f087348 */ /* 0x000fea0003c00000 */
[----:B------:R0:W1:Y:S02]  /*cfc0*/  SHFL.BFLY P6, R14, R13, R12, R11 ;  /* 0x0c00000c0d0e7389 */ /* 0x00006400000c000b */
[----:B01----:R-:W-:Y:S05]  /*cfd0*/  ENDCOLLECTIVE ;  /* 0x000000000000791b */ /* 0x003fea0003800000 */
.L_x_771:
[----:B------:R-:W-:-:S05]  /*cfe0*/  FMNMX R3, R3, R14, !PT ;  /* 0x0000000e03037209 */ /* 0x000fca0007800000 */
[--C-:B------:R-:W-:Y:S01]  /*cff0*/  FADD R0, R58, -R3.reuse ;  /* 0x800000033a007221 */ /* 0x100fe20000000000 */
[--C-:B------:R-:W-:Y:S01]  /*d000*/  FADD R37, R10, -R3.reuse ;  /* 0x800000030a257221 */ /* 0x100fe20000000000 */
[--C-:B------:R-:W-:Y:S01]  /*d010*/  FADD R7, R30, -R3.reuse ;  /* 0x800000031e077221 */ /* 0x100fe20000000000 */
[--C-:B------:R-:W-:Y:S01]  /*d020*/  FADD R2, R56, -R3.reuse ;  /* 0x8000000338027221 */ /* 0x100fe20000000000 */
[----:B------:R-:W-:Y:S01]  /*d030*/  FFMA.SAT R10, R0, R41, 0.5 ;  /* 0x3f000000000a7423 */ /* 0x000fe20000002029 */
[--C-:B------:R-:W-:Y:S01]  /*d040*/  FADD R9, R54, -R3.reuse ;  /* 0x8000000336097221 */ /* 0x100fe20000000000 */
[--C-:B------:R-:W-:Y:S01]  /*d050*/  FADD R4, R4, -R3.reuse ;  /* 0x8000000304047221 */ /* 0x100fe20000000000 */
[--C-:B------:R-:W-:Y:S01]  /*d060*/  FADD R5, R48, -R3.reuse ;  /* 0x8000000330057221 */ /* 0x100fe20000000000 */
[----:B------:R-:W-:Y:S01]  /*d070*/  FFMA.RM R10, R10, R43, 12582913 ;  /* 0x4b4000010a0a7423 */ /* 0x000fe2000000402b */
        /* <DEDUP_REMOVED lines=25> */
[----:B------:R-:W-:Y:S01]  /*d210*/  FADD R3, R10, -12583039 ;  /* 0xcb40007f0a037421 */ /* 0x000fe20000000000 */
[----:B------:R-:W-:-:S03]  /*d220*/  FFMA.SAT R22, R68, R41, 0.5 ;  /* 0x3f00000044167423 */ /* 0x000fc60000002029 */
[----:B------:R-:W-:Y:S01]  /*d230*/  FFMA R3, R0, 1.4426950216293334961, -R3 ;  /* 0x3fb8aa3b00037823 */ /* 0x000fe20000000803 */
[----:B------:R-:W-:-:S03]  /*d240*/  FFMA.RM R22, R22, R43, 12582913 ;  /* 0x4b40000116167423 */ /* 0x000fc6000000402b */
[----:B------:R-:W-:Y:S01]  /*d250*/  FFMA R16, R0, 1.925963033500011079e-08, R3 ;  /* 0x32a5706000107823 */ /* 0x000fe20000000003 */
[----:B------:R-:W-:Y:S01]  /*d260*/  FFMA.SAT R0, R2, R41, 0.5 ;  /* 0x3f00000002007423 */ /* 0x000fe20000002029 */
[----:B------:R-:W-:Y:S02]  /*d270*/  IMAD.SHL.U32 R3, R10, 0x800000, RZ ;  /* 0x008000000a037824 */ /* 0x000fe400078e00ff */
[----:B------:R-:W-:Y:S01]  /*d280*/  FADD R21, R22, -12583039 ;  /* 0xcb40007f16157421 */ /* 0x000fe20000000000 */
[----:B------:R-:W-:Y:S01]  /*d290*/  FFMA.RM R0, R0, R43, 12582913 ;  /* 0x4b40000100007423 */ /* 0x000fe2000000402b */
[----:B------:R-:W0:Y:S02]  /*d2a0*/  MUFU.EX2 R16, R16 ;  /* 0x0000001000107308 */ /* 0x000e240000000800 */
[----:B------:R-:W-:Y:S01]  /*d2b0*/  FFMA R21, R68, 1.4426950216293334961, -R21 ;  /* 0x3fb8aa3b44157823 */ /* 0x000fe20000000815 */
[C---:B------:R-:W-:Y:S01]  /*d2c0*/  FADD R17, R0.reuse, -12583039 ;  /* 0xcb40007f00117421 */ /* 0x040fe20000000000 */
[----:B------:R-:W-:-:S02]  /*d2d0*/  SHF.L.U32 R0, R0, 0x17, RZ ;  /* 0x0000001700007819 */ /* 0x000fc400000006ff */
[----:B------:R-:W-:Y:S01]  /*d2e0*/  FFMA R68, R68, 1.925963033500011079e-08, R21 ;  /* 0x32a5706044447823 */ /* 0x000fe20000000015 */
[----:B------:R-:W-:Y:S01]  /*d2f0*/  SHF.L.U32 R21, R22, 0x17, RZ ;  /* 0x0000001716157819 */ /* 0x000fe200000006ff */
[----:B------:R-:W-:Y:S01]  /*d300*/  FFMA R17, R2, 1.4426950216293334961, -R17 ;  /* 0x3fb8aa3b02117823 */ /* 0x000fe20000000811 */
[----:B------:R-:W-:-:S03]  /*d310*/  FFMA.SAT R22, R12, R41, 0.5 ;  /* 0x3f0000000c167423 */ /* 0x000fc60000002029 */
[----:B------:R-:W-:Y:S01]  /*d320*/  FFMA R17, R2, 1.925963033500011079e-08, R17 ;  /* 0x32a5706002117823 */ /* 0x000fe20000000011 */
[----:B------:R-:W-:Y:S01]  /*d330*/  FFMA.SAT R2, R9, R41, 0.5 ;  /* 0x3f00000009027423 */ /* 0x000fe20000002029 */
[-C--:B------:R-:W-:Y:S01]  /*d340*/  FFMA.RM R22, R22, R43.reuse, 12582913 ;  /* 0x4b40000116167423 */ /* 0x080fe2000000402b */
[----:B------:R-:W1:Y:S02]  /*d350*/  MUFU.EX2 R68, R68 ;  /* 0x0000004400447308 */ /* 0x000e640000000800 */
[----:B------:R-:W-:Y:S01]  /*d360*/  FFMA.RM R2, R2, R43, 12582913 ;  /* 0x4b40000102027423 */ /* 0x000fe2000000402b */
[----:B0-----:R-:W-:Y:S01]  /*d370*/  FMUL R3, R3, R16 ;  /* 0x0000001003037220 */ /* 0x001fe20000400000 */
[----:B------:R-:W-:Y:S02]  /*d380*/  FFMA.SAT R16, R4, R41, 0.5 ;  /* 0x3f00000004107423 */ /* 0x000fe40000002029 */
[C---:B------:R-:W-:Y:S01]  /*d390*/  FADD R10, R2.reuse, -12583039 ;  /* 0xcb40007f020a7421 */ /* 0x040fe20000000000 */
[----:B------:R-:W-:-:S02]  /*d3a0*/  IMAD.SHL.U32 R2, R2, 0x800000, RZ ;  /* 0x0080000002027824 */ /* 0x000fc400078e00ff */
[----:B------:R-:W-:Y:S01]  /*d3b0*/  FFMA.RM R16, R16, R43, 12582913 ;  /* 0x4b40000110107423 */ /* 0x000fe2000000402b */
[----:B------:R-:W0:Y:S01]  /*d3c0*/  MUFU.EX2 R17, R17 ;  /* 0x0000001100117308 */ /* 0x000e220000000800 */
[----:B------:R-:W-:-:S04]  /*d3d0*/  FFMA R10, R9, 1.4426950216293334961, -R10 ;  /* 0x3fb8aa3b090a7823 */ /* 0x000fc8000000080a */
[----:B------:R-:W-:Y:S01]  /*d3e0*/  FFMA R10, R9, 1.925963033500011079e-08, R10 ;  /* 0x32a57060090a7823 */ /* 0x000fe2000000000a */
[----:B-1----:R-:W-:-:S03]  /*d3f0*/  FMUL R21, R21, R68 ;  /* 0x0000004415157220 */ /* 0x002fc60000400000 */
[----:B------:R1:W2:Y:S01]  /*d400*/  MUFU.EX2 R9, R10 ;  /* 0x0000000a00097308 */ /* 0x0002a20000000800 */
[----:B0-----:R-:W-:Y:S01]  /*d410*/  FMUL R0, R0, R17 ;  /* 0x0000001100007220 */ /* 0x001fe20000400000 */
[----:B-1----:R-:W-:-:S04]  /*d420*/  FFMA.SAT R10, R5, R41, 0.5 ;  /* 0x3f000000050a7423 */ /* 0x002fc80000002029 */
[----:B------:R-:W-:Y:S01]  /*d430*/  FFMA.RM R10, R10, R43, 12582913 ;  /* 0x4b4000010a0a7423 */ /* 0x000fe2000000402b */
[----:B--2---:R-:W-:Y:S01]  /*d440*/  FMUL R2, R2, R9 ;  /* 0x0000000902027220 */ /* 0x004fe20000400000 */
[----:B------:R-:W-:-:S04]  /*d450*/  FADD R9, R16, -12583039 ;  /* 0xcb40007f10097421 */ /* 0x000fc80000000000 */
[----:B------:R-:W-:-:S04]  /*d460*/  FFMA R9, R4, 1.4426950216293334961, -R9 ;  /* 0x3fb8aa3b04097823 */ /* 0x000fc80000000809 */
[----:B------:R-:W-:Y:S01]  /*d470*/  FFMA R9, R4, 1.925963033500011079e-08, R9 ;  /* 0x32a5706004097823 */ /* 0x000fe20000000009 */
[----:B------:R-:W-:Y:S01]  /*d480*/  SHF.L.U32 R4, R16, 0x17, RZ ;  /* 0x0000001710047819 */ /* 0x000fe200000006ff */
[----:B------:R-:W-:-:S04]  /*d490*/  FADD R16, R10, -12583039 ;  /* 0xcb40007f0a107421 */ /* 0x000fc80000000000 */
[----:B------:R-:W0:Y:S01]  /*d4a0*/  MUFU.EX2 R9, R9 ;  /* 0x0000000900097308 */ /* 0x000e220000000800 */
[----:B------:R-:W-:-:S04]  /*d4b0*/  FFMA R16, R5, 1.4426950216293334961, -R16 ;  /* 0x3fb8aa3b05107823 */ /* 0x000fc80000000810 */
[----:B------:R-:W-:Y:S01]  /*d4c0*/  FFMA R16, R5, 1.925963033500011079e-08, R16 ;  /* 0x32a5706005107823 */ /* 0x000fe20000000010 */
[----:B------:R-:W-:Y:S02]  /*d4d0*/  IMAD.SHL.U32 R5, R10, 0x800000, RZ ;  /* 0x008000000a057824 */ /* 0x000fe400078e00ff */
[----:B------:R-:W-:-:S04]  /*d4e0*/  FFMA.SAT R10, R6, R41, 0.5 ;  /* 0x3f000000060a7423 */ /* 0x000fc80000002029 */
[----:B------:R-:W-:Y:S01]  /*d4f0*/  FFMA.RM R10, R10, R43, 12582913 ;  /* 0x4b4000010a0a7423 */ /* 0x000fe2000000402b */
[----:B------:R-:W1:Y:S01]  /*d500*/  MUFU.EX2 R16, R16 ;  /* 0x0000001000107308 */ /* 0x000e620000000800 */
[----:B0-----:R-:W-:Y:S02]  /*d510*/  FMUL R4, R4, R9 ;  /* 0x0000000904047220 */ /* 0x001fe40000400000 */
[----:B------:R-:W-:-:S04]  /*d520*/  FADD R9, R10, -12583039 ;  /* 0xcb40007f0a097421 */ /* 0x000fc80000000000 */
[----:B------:R-:W-:-:S04]  /*d530*/  FFMA R9, R6, 1.4426950216293334961, -R9 ;  /* 0x3fb8aa3b06097823 */ /* 0x000fc80000000809 */
[----:B------:R-:W-:Y:S01]  /*d540*/  FFMA R9, R6, 1.925963033500011079e-08, R9 ;  /* 0x32a5706006097823 */ /* 0x000fe20000000009 */
[----:B------:R-:W-:Y:S01]  /*d550*/  SHF.L.U32 R6, R10, 0x17, RZ ;  /* 0x000000170a067819 */ /* 0x000fe200000006ff */
[----:B------:R-:W-:Y:S01]  /*d560*/  FFMA.SAT R10, R7, R41, 0.5 ;  /* 0x3f000000070a7423 */ /* 0x000fe20000002029 */
[----:B-1----:R-:W-:-:S03]  /*d570*/  FMUL R5, R5, R16 ;  /* 0x0000001005057220 */ /* 0x002fc60000400000 */
[----:B------:R-:W-:Y:S01]  /*d580*/  FFMA.RM R10, R10, R43, 12582913 ;  /* 0x4b4000010a0a7423 */ /* 0x000fe2000000402b */
[----:B------:R-:W0:Y:S03]  /*d590*/  MUFU.EX2 R9, R9 ;  /* 0x0000000900097308 */ /* 0x000e260000000800 */
[----:B------:R-:W-:-:S04]  /*d5a0*/  FADD R16, R10, -12583039 ;  /* 0xcb40007f0a107421 */ /* 0x000fc80000000000 */
[----:B------:R-:W-:-:S04]  /*d5b0*/  FFMA R16, R7, 1.4426950216293334961, -R16 ;  /* 0x3fb8aa3b07107823 */ /* 0x000fc80000000810 */
[----:B------:R-:W-:Y:S01]  /*d5c0*/  FFMA R16, R7, 1.925963033500011079e-08, R16 ;  /* 0x32a5706007107823 */ /* 0x000fe20000000010 */
[----:B------:R-:W-:Y:S02]  /*d5d0*/  IMAD.SHL.U32 R7, R10, 0x800000, RZ ;  /* 0x008000000a077824 */ /* 0x000fe400078e00ff */
[----:B------:R-:W-:-:S04]  /*d5e0*/  FFMA.SAT R10, R8, R41, 0.5 ;  /* 0x3f000000080a7423 */ /* 0x000fc80000002029 */
[----:B------:R-:W-:Y:S01]  /*d5f0*/  FFMA.RM R10, R10, R43, 12582913 ;  /* 0x4b4000010a0a7423 */ /* 0x000fe2000000402b */
[----:B0-----:R-:W-:Y:S01]  /*d600*/  FMUL R6, R6, R9 ;  /* 0x0000000906067220 */ /* 0x001fe20000400000 */
[----:B------:R-:W0:Y:S02]  /*d610*/  MUFU.EX2 R16, R16 ;  /* 0x0000001000107308 */ /* 0x000e240000000800 */
[----:B------:R-:W-:-:S04]  /*d620*/  FADD R9, R10, -12583039 ;  /* 0xcb40007f0a097421 */ /* 0x000fc80000000000 */
[----:B------:R-:W-:-:S04]  /*d630*/  FFMA R9, R8, 1.4426950216293334961, -R9 ;  /* 0x3fb8aa3b08097823 */ /* 0x000fc80000000809 */
[----:B------:R-:W-:Y:S01]  /*d640*/  FFMA R17, R8, 1.925963033500011079e-08, R9 ;  /* 0x32a5706008117823 */ /* 0x000fe20000000009 */
[----:B------:R-:W-:Y:S01]  /*d650*/  SHF.L.U32 R8, R10, 0x17, RZ ;  /* 0x000000170a087819 */ /* 0x000fe200000006ff */
[----:B------:R-:W-:-:S04]  /*d660*/  FFMA.SAT R10, R18, R41, 0.5 ;  /* 0x3f000000120a7423 */ /* 0x000fc80000002029 */
[----:B------:R-:W-:Y:S01]  /*d670*/  FFMA.RM R10, R10, R43, 12582913 ;  /* 0x4b4000010a0a7423 */ /* 0x000fe2000000402b */
[----:B------:R-:W1:Y:S01]  /*d680*/  MUFU.EX2 R17, R17 ;  /* 0x0000001100117308 */ /* 0x000e620000000800 */
[----:B0-----:R-:W-:Y:S01]  /*d690*/  FMUL R7, R7, R16 ;  /* 0x0000001007077220 */ /* 0x001fe20000400000 */
[----:B------:R-:W-:Y:S01]  /*d6a0*/  FFMA.SAT R16, R62, R41, 0.5 ;  /* 0x3f0000003e107423 */ /* 0x000fe20000002029 */
[----:B------:R-:W-:-:S03]  /*d6b0*/  FADD R9, R10, -12583039 ;  /* 0xcb40007f0a097421 */ /* 0x000fc60000000000 */
[----:B------:R-:W-:Y:S01]  /*d6c0*/  FFMA.RM R16, R16, R43, 12582913 ;  /* 0x4b40000110107423 */ /* 0x000fe2000000402b */
[----:B------:R-:W-:-:S03]  /*d6d0*/  FFMA R9, R18, 1.4426950216293334961, -R9 ;  /* 0x3fb8aa3b12097823 */ /* 0x000fc60000000809 */
[----:B------:R-:W-:Y:S01]  /*d6e0*/  FADD R19, R16, -12583039 ;  /* 0xcb40007f10137421 */ /* 0x000fe20000000000 */
[----:B------:R-:W-:Y:S01]  /*d6f0*/  FFMA R18, R18, 1.925963033500011079e-08, R9 ;  /* 0x32a5706012127823 */ /* 0x000fe20000000009 */
[----:B------:R-:W-:Y:S02]  /*d700*/  IMAD.SHL.U32 R9, R10, 0x800000, RZ ;  /* 0x008000000a097824 */ /* 0x000fe400078e00ff */
[----:B------:R-:W-:Y:S01]  /*d710*/  FFMA.SAT R10, R60, R41, 0.5 ;  /* 0x3f0000003c0a7423 */ /* 0x000fe20000002029 */
[----:B------:R-:W-:Y:S01]  /*d720*/  FFMA R19, R62, 1.4426950216293334961, -R19 ;  /* 0x3fb8aa3b3e137823 */ /* 0x000fe20000000813 */
[----:B------:R-:W-:Y:S01]  /*d730*/  IMAD.SHL.U32 R16, R16, 0x800000, RZ ;  /* 0x0080000010107824 */ /* 0x000fe200078e00ff */
[----:B------:R-:W0:Y:S01]  /*d740*/  MUFU.EX2 R18, R18 ;  /* 0x0000001200127308 */ /* 0x000e220000000800 */
[----:B------:R-:W-:Y:S01]  /*d750*/  FFMA.RM R10, R10, R43, 12582913 ;  /* 0x4b4000010a0a7423 */ /* 0x000fe2000000402b */
[----:B-1----:R-:W-:Y:S01]  /*d760*/  FMUL R8, R8, R17 ;  /* 0x0000001108087220 */ /* 0x002fe20000400000 */
[----:B------:R-:W-:-:S02]  /*d770*/  FFMA R19, R62, 1.925963033500011079e-08, R19 ;  /* 0x32a570603e137823 */ /* 0x000fc40000000013 */
[C---:B------:R-:W-:Y:S01]  /*d780*/  FADD R17, R10.reuse, -12583039 ;  /* 0xcb40007f0a117421 */ /* 0x040fe20000000000 */
[----:B------:R-:W-:-:S03]  /*d790*/  SHF.L.U32 R10, R10, 0x17, RZ ;  /* 0x000000170a0a7819 */ /* 0x000fc600000006ff */
[C---:B------:R-:W-:Y:S01]  /*d7a0*/  FFMA R17, R60.reuse, 1.4426950216293334961, -R17 ;  /* 0x3fb8aa3b3c117823 */ /* 0x040fe20000000811 */
[----:B------:R-:W1:Y:S03]  /*d7b0*/  MUFU.EX2 R19, R19 ;  /* 0x0000001300137308 */ /* 0x000e660000000800 */
[----:B------:R-:W-:Y:S01]  /*d7c0*/  FFMA R17, R60, 1.925963033500011079e-08, R17 ;  /* 0x32a570603c117823 */ /* 0x000fe20000000011 */
[----:B0-----:R-:W-:Y:S01]  /*d7d0*/  FMUL R9, R9, R18 ;  /* 0x0000001209097220 */ /* 0x001fe20000400000 */
[----:B------:R-:W-:-:S04]  /*d7e0*/  FFMA.SAT R18, R11, R41, 0.5 ;  /* 0x3f0000000b127423 */ /* 0x000fc80000002029 */
[----:B------:R-:W0:Y:S01]  /*d7f0*/  MUFU.EX2 R17, R17 ;  /* 0x0000001100117308 */ /* 0x000e220000000800 */
[----:B------:R-:W-:-:S04]  /*d800*/  FFMA.RM R18, R18, R43, 12582913 ;  /* 0x4b40000112127423 */ /* 0x000fc8000000402b */
[----:B------:R-:W-:Y:S01]  /*d810*/  FADD R20, R18, -12583039 ;  /* 0xcb40007f12147421 */ /* 0x000fe20000000000 */
[----:B-1----:R-:W-:-:S03]  /*d820*/  FMUL R16, R16, R19 ;  /* 0x0000001310107220 */ /* 0x002fc60000400000 */
[----:B------:R-:W-:-:S04]  /*d830*/  FFMA R20, R11, 1.4426950216293334961, -R20 ;  /* 0x3fb8aa3b0b147823 */ /* 0x000fc80000000814 */
[----:B------:R-:W-:Y:S01]  /*d840*/  FFMA R20, R11, 1.925963033500011079e-08, R20 ;  /* 0x32a570600b147823 */ /* 0x000fe20000000014 */
[----:B0-----:R-:W-:Y:S01]  /*d850*/  FMUL R10, R10, R17 ;  /* 0x000000110a0a7220 */ /* 0x001fe20000400000 */
[----:B------:R-:W-:Y:S01]  /*d860*/  SHF.L.U32 R17, R18, 0x17, RZ ;  /* 0x0000001712117819 */ /* 0x000fe200000006ff */
[----:B------:R-:W-:-:S03]  /*d870*/  FFMA.SAT R18, R64, R41, 0.5 ;  /* 0x3f00000040127423 */ /* 0x000fc60000002029 */
[----:B------:R-:W0:Y:S01]  /*d880*/  MUFU.EX2 R20, R20 ;  /* 0x0000001400147308 */ /* 0x000e220000000800 */
[----:B------:R-:W-:-:S04]  /*d890*/  FFMA.RM R18, R18, R43, 12582913 ;  /* 0x4b40000112127423 */ /* 0x000fc8000000402b */
[C---:B------:R-:W-:Y:S01]  /*d8a0*/  FADD R11, R18.reuse, -12583039 ;  /* 0xcb40007f120b7421 */ /* 0x040fe20000000000 */
[----:B------:R-:W-:-:S03]  /*d8b0*/  IMAD.SHL.U32 R18, R18, 0x800000, RZ ;  /* 0x0080000012127824 */ /* 0x000fc600078e00ff */
[----:B------:R-:W-:-:S04]  /*d8c0*/  FFMA R11, R64, 1.4426950216293334961, -R11 ;  /* 0x3fb8aa3b400b7823 */ /* 0x000fc8000000080b */
[----:B------:R-:W-:Y:S01]  /*d8d0*/  FFMA R11, R64, 1.925963033500011079e-08, R11 ;  /* 0x32a57060400b7823 */ /* 0x000fe2000000000b */
[----:B0-----:R-:W-:Y:S01]  /*d8e0*/  FMUL R17, R17, R20 ;  /* 0x0000001411117220 */ /* 0x001fe20000400000 */
[----:B------:R-:W-:-:S04]  /*d8f0*/  FFMA.SAT R20, R66, R41, 0.5 ;  /* 0x3f00000042147423 */ /* 0x000fc80000002029 */
[----:B------:R-:W0:Y:S01]  /*d900*/  MUFU.EX2 R11, R11 ;  /* 0x0000000b000b7308 */ /* 0x000e220000000800 */
[----:B------:R-:W-:-:S04]  /*d910*/  FFMA.RM R20, R20, R43, 12582913 ;  /* 0x4b40000114147423 */ /* 0x000fc8000000402b */
[----:B------:R-:W-:-:S04]  /*d920*/  FADD R19, R20, -12583039 ;  /* 0xcb40007f14137421 */ /* 0x000fc80000000000 */
[----:B------:R-:W-:-:S04]  /*d930*/  FFMA R19, R66, 1.4426950216293334961, -R19 ;  /* 0x3fb8aa3b42137823 */ /* 0x000fc80000000813 */
[----:B------:R-:W-:Y:S01]  /*d940*/  FFMA R66, R66, 1.925963033500011079e-08, R19 ;  /* 0x32a5706042427823 */ /* 0x000fe20000000013 */
[----:B------:R-:W-:Y:S01]  /*d950*/  SHF.L.U32 R19, R20, 0x17, RZ ;  /* 0x0000001714137819 */ /* 0x000fe200000006ff */
[----:B------:R-:W-:Y:S01]  /*d960*/  FFMA.SAT R20, R74, R41, 0.5 ;  /* 0x3f0000004a147423 */ /* 0x000fe20000002029 */
[----:B0-----:R-:W-:-:S03]  /*d970*/  FMUL R18, R18, R11 ;  /* 0x0000000b12127220 */ /* 0x001fc60000400000 */
[----:B------:R-:W-:Y:S01]  /*d980*/  FFMA.RM R20, R20, R43, 12582913 ;  /* 0x4b40000114147423 */ /* 0x000fe2000000402b */
[----:B------:R-:W0:Y:S03]  /*d990*/  MUFU.EX2 R66, R66 ;  /* 0x0000004200427308 */ /* 0x000e260000000800 */
[C---:B------:R-:W-:Y:S01]  /*d9a0*/  FADD R11, R20.reuse, -12583039 ;  /* 0xcb40007f140b7421 */ /* 0x040fe20000000000 */
[----:B------:R-:W-:-:S03]  /*d9b0*/  IMAD.SHL.U32 R20, R20, 0x800000, RZ ;  /* 0x0080000014147824 */ /* 0x000fc600078e00ff */
[----:B------:R-:W-:-:S04]  /*d9c0*/  FFMA R11, R74, 1.4426950216293334961, -R11 ;  /* 0x3fb8aa3b4a0b7823 */ /* 0x000fc8000000080b */
[----:B------:R-:W-:-:S06]  /*d9d0*/  FFMA R11, R74, 1.925963033500011079e-08, R11 ;  /* 0x32a570604a0b7823 */ /* 0x000fcc000000000b */
[----:B------:R-:W1:Y:S01]  /*d9e0*/  MUFU.EX2 R11, R11 ;  /* 0x0000000b000b7308 */ /* 0x000e620000000800 */
[----:B0-----:R-:W-:Y:S01]  /*d9f0*/  FMUL R19, R19, R66 ;  /* 0x0000004213137220 */ /* 0x001fe20000400000 */
[----:B-1----:R-:W-:Y:S01]  /*da00*/  FMUL R20, R20, R11 ;  /* 0x0000000b14147220 */ /* 0x002fe20000400000 */
[C---:B------:R-:W-:Y:S01]  /*da10*/  FADD R11, R22.reuse, -12583039 ;  /* 0xcb40007f160b7421 */ /* 0x040fe20000000000 */
[----:B------:R-:W-:-:S03]  /*da20*/  IMAD.SHL.U32 R22, R22, 0x800000, RZ ;  /* 0x0080000016167824 */ /* 0x000fc600078e00ff */
[----:B------:R-:W-:-:S04]  /*da30*/  FFMA R11, R12, 1.4426950216293334961, -R11 ;  /* 0x3fb8aa3b0c0b7823 */ /* 0x000fc8000000080b */
[----:B------:R-:W-:Y:S01]  /*da40*/  FFMA R11, R12, 1.925963033500011079e-08, R11 ;  /* 0x32a570600c0b7823 */ /* 0x000fe2000000000b */
[----:B------:R-:W-:-:S04]  /*da50*/  FFMA.SAT R12, R70, R41, 0.5 ;  /* 0x3f000000460c7423 */ /* 0x000fc80000002029 */
[----:B------:R-:W-:Y:S01]  /*da60*/  FFMA.RM R12, R12, R43, 12582913 ;  /* 0x4b4000010c0c7423 */ /* 0x000fe2000000402b */
[----:B------:R-:W0:Y:S03]  /*da70*/  MUFU.EX2 R11, R11 ;  /* 0x0000000b000b7308 */ /* 0x000e260000000800 */
[C---:B------:R-:W-:Y:S01]  /*da80*/  FADD R23, R12.reuse, -12583039 ;  /* 0xcb40007f0c177421 */ /* 0x040fe20000000000 */
[----:B------:R-:W-:-:S03]  /*da90*/  SHF.L.U32 R12, R12, 0x17, RZ ;  /* 0x000000170c0c7819 */ /* 0x000fc600000006ff */
[----:B------:R-:W-:-:S04]  /*daa0*/  FFMA R23, R70, 1.4426950216293334961, -R23 ;  /* 0x3fb8aa3b46177823 */ /* 0x000fc80000000817 */
[----:B------:R-:W-:-:S04]  /*dab0*/  FFMA R70, R70, 1.925963033500011079e-08, R23 ;  /* 0x32a5706046467823 */ /* 0x000fc80000000017 */
[----:B------:R-:W1:Y:S01]  /*dac0*/  MUFU.EX2 R23, R70 ;  /* 0x0000004600177308 */ /* 0x000e620000000800 */
[----:B0-----:R-:W-:Y:S01]  /*dad0*/  FMUL R22, R22, R11 ;  /* 0x0000000b16167220 */ /* 0x001fe20000400000 */
[----:B-1----:R-:W-:Y:S01]  /*dae0*/  FMUL R23, R12, R23 ;  /* 0x000000170c177220 */ /* 0x002fe20000400000 */
[----:B------:R-:W-:-:S04]  /*daf0*/  FFMA.SAT R12, R13, R41, 0.5 ;  /* 0x3f0000000d0c7423 */ /* 0x000fc80000002029 */
[----:B------:R-:W-:-:S04]  /*db00*/  FFMA.RM R12, R12, R43, 12582913 ;  /* 0x4b4000010c0c7423 */ /* 0x000fc8000000402b */
[C---:B------:R-:W-:Y:S01]  /*db10*/  FADD R24, R12.reuse, -12583039 ;  /* 0xcb40007f0c187421 */ /* 0x040fe20000000000 */
[----:B------:R-:W-:-:S03]  /*db20*/  IMAD.SHL.U32 R12, R12, 0x800000, RZ ;  /* 0x008000000c0c7824 */ /* 0x000fc600078e00ff */
[----:B------:R-:W-:-:S04]  /*db30*/  FFMA R24, R13, 1.4426950216293334961, -R24 ;  /* 0x3fb8aa3b0d187823 */ /* 0x000fc80000000818 */
[----:B------:R-:W-:-:S06]  /*db40*/  FFMA R13, R13, 1.925963033500011079e-08, R24 ;  /* 0x32a570600d0d7823 */ /* 0x000fcc0000000018 */
[----:B------:R-:W0:Y:S02]  /*db50*/  MUFU.EX2 R13, R13 ;  /* 0x0000000d000d7308 */ /* 0x000e240000000800 */
[----:B0-----:R-:W-:Y:S01]  /*db60*/  FMUL R24, R12, R13 ;  /* 0x0000000d0c187220 */ /* 0x001fe20000400000 */
[----:B------:R-:W-:-:S04]  /*db70*/  FFMA.SAT R12, R72, R41, 0.5 ;  /* 0x3f000000480c7423 */ /* 0x000fc80000002029 */
[----:B------:R-:W-:-:S04]  /*db80*/  FFMA.RM R12, R12, R43, 12582913 ;  /* 0x4b4000010c0c7423 */ /* 0x000fc8000000402b */
[C---:B------:R-:W-:Y:S01]  /*db90*/  FADD R11, R12.reuse, -12583039 ;  /* 0xcb40007f0c0b7421 */ /* 0x040fe20000000000 */
[----:B------:R-:W-:-:S03]  /*dba0*/  SHF.L.U32 R12, R12, 0x17, RZ ;  /* 0x000000170c0c7819 */ /* 0x000fc600000006ff */
[----:B------:R-:W-:-:S04]  /*dbb0*/  FFMA R11, R72, 1.4426950216293334961, -R11 ;  /* 0x3fb8aa3b480b7823 */ /* 0x000fc8000000080b */
[----:B------:R-:W-:-:S06]  /*dbc0*/  FFMA R11, R72, 1.925963033500011079e-08, R11 ;  /* 0x32a57060480b7823 */ /* 0x000fcc000000000b */
[----:B------:R-:W0:Y:S02]  /*dbd0*/  MUFU.EX2 R11, R11 ;  /* 0x0000000b000b7308 */ /* 0x000e240000000800 */
[----:B0-----:R-:W-:Y:S01]  /*dbe0*/  FMUL R25, R12, R11 ;  /* 0x0000000b0c197220 */ /* 0x001fe20000400000 */
        /* <DEDUP_REMOVED lines=21> */
[----:B------:R-:W-:Y:S01]  /*dd40*/  FFMA R14, R15, 1.925963033500011079e-08, R14 ;  /* 0x32a570600f0e7823 */ /* 0x000fe2000000000e */
[----:B------:R-:W-:-:S03]  /*dd50*/  IMAD.MOV.U32 R15, RZ, RZ, -0x1 ;  /* 0xffffffffff0f7424 */ /* 0x000fc600078e00ff */
[----:B------:R0:W1:Y:S02]  /*dd60*/  MUFU.EX2 R13, R14 ;  /* 0x0000000e000d7308 */ /* 0x0000640000000800 */
[----:B0-----:R-:W-:-:S04]  /*dd70*/  FFMA.SAT R14, R37, R41, 0.5 ;  /* 0x3f000000250e7423 */ /* 0x001fc80000002029 */
[----:B------:R-:W-:Y:S01]  /*dd80*/  FFMA.RM R14, R14, R43, 12582913 ;  /* 0x4b4000010e0e7423 */ /* 0x000fe2000000402b */
[----:B-1----:R-:W-:Y:S01]  /*dd90*/  FMUL R28, R12, R13 ;  /* 0x0000000d0c1c7220 */ /* 0x002fe20000400000 */
        /* <DEDUP_REMOVED lines=64> */
[----:B------:R-:W-:Y:S01]  /*e1a0*/  FADD R13, RZ, R3 ;  /* 0x00000003ff0d7221 */ /* 0x000fe20000000000 */
[C---:B------:R-:W-:Y:S01]  /*e1b0*/  FADD R12, R14.reuse, -12583039 ;  /* 0xcb40007f0e0c7421 */ /* 0x040fe20000000000 */
[----:B------:R-:W-:Y:S02]  /*e1c0*/  SHF.L.U32 R14, R14, 0x17, RZ ;  /* 0x000000170e0e7819 */ /* 0x000fe400000006ff */
[----:B------:R-:W-:Y:S01]  /*e1d0*/  FADD R13, R13, R0 ;  /* 0x000000000d0d7221 */ /* 0x000fe20000000000 */
[----:B------:R-:W-:-:S03]  /*e1e0*/  FFMA R12, R37, 1.4426950216293334961, -R12 ;  /* 0x3fb8aa3b250c7823 */ /* 0x000fc6000000080c */
[----:B------:R-:W-:Y:S01]  /*e1f0*/  FADD R13, R13, R2 ;  /* 0x000000020d0d7221 */ /* 0x000fe20000000000 */
[----:B------:R-:W-:-:S03]  /*e200*/  FFMA R11, R37, 1.925963033500011079e-08, R12 ;  /* 0x32a57060250b7823 */ /* 0x000fc6000000000c */
[----:B------:R-:W-:-:S03]  /*e210*/  FADD R12, R13, R4 ;  /* 0x000000040d0c7221 */ /* 0x000fc60000000000 */
[----:B------:R-:W0:Y:S01]  /*e220*/  MUFU.EX2 R11, R11 ;  /* 0x0000000b000b7308 */ /* 0x000e220000000800 */
[----:B------:R-:W-:-:S04]  /*e230*/  FADD R13, R12, R5 ;  /* 0x000000050c0d7221 */ /* 0x000fc80000000000 */
[----:B------:R-:W-:-:S04]  /*e240*/  FADD R12, R13, R6 ;  /* 0x000000060d0c7221 */ /* 0x000fc80000000000 */
[----:B------:R-:W-:-:S04]  /*e250*/  FADD R13, R12, R7 ;  /* 0x000000070c0d7221 */ /* 0x000fc80000000000 */
[----:B------:R-:W-:-:S04]  /*e260*/  FADD R12, R13, R8 ;  /* 0x000000080d0c7221 */ /* 0x000fc80000000000 */
[----:B------:R-:W-:Y:S01]  /*e270*/  FADD R13, R12, R9 ;  /* 0x000000090c0d7221 */ /* 0x000fe20000000000 */
[----:B0-----:R-:W-:Y:S01]  /*e280*/  FMUL R37, R14, R11 ;  /* 0x0000000b0e257220 */ /* 0x001fe20000400000 */
[----:B------:R-:W-:Y:S02]  /*e290*/  HFMA2 R11, -RZ, RZ, 0, 1.847743988037109375e-06 ;  /* 0x0000001fff0b7431 */ /* 0x000fe400000001ff */
        /* <DEDUP_REMOVED lines=27> */
.L_x_772:
[----:B------:R-:W-:Y:S02]  /*e450*/  IMAD.MOV.U32 R12, RZ, RZ, 0x8 ;  /* 0x00000008ff0c7424 */ /* 0x000fe400078e00ff */
[----:B------:R-:W-:-:S05]  /*e460*/  FADD R40, R13, R14 ;  /* 0x0000000e0d287221 */ /* 0x000fca0000000000 */
[----:B------:R-:W-:-:S07]  /*e470*/  MOV R13, R40 ;  /* 0x00000028000d7202 */ /* 0x000fce0000000f00 */
[----:B------:R-:W-:Y:S05]  /*e480*/  WARPSYNC.COLLECTIVE R15, `(.L_x_773) ;  /* 0x000000000f087348 */ /* 0x000fea0003c00000 */
[----:B------:R0:W1:Y:S02]  /*e490*/  SHFL.BFLY P6, R14, R13, R12, R11 ;  /* 0x0c00000c0d0e7389 */ /* 0x00006400000c000b */
[----:B01----:R-:W-:Y:S05]  /*e4a0*/  ENDCOLLECTIVE ;  /* 0x000000000000791b */ /* 0x003fea0003800000 */
.L_x_773:
[----:B------:R-:W-:Y:S02]  /*e4b0*/  IMAD.MOV.U32 R12, RZ, RZ, 0x4 ;  /* 0x00000004ff0c7424 */ /* 0x000fe400078e00ff */
[----:B------:R-:W-:-:S05]  /*e4c0*/  FADD R41, R40, R14 ;  /* 0x0000000e28297221 */ /* 0x000fca0000000000 */
[----:B------:R-:W-:-:S07]  /*e4d0*/  MOV R13, R41 ;  /* 0x00000029000d7202 */ /* 0x000fce0000000f00 */
[----:B------:R-:W-:Y:S05]  /*e4e0*/  WARPSYNC.COLLECTIVE R15, `(.L_x_774) ;  /* 0x000000000f087348 */ /* 0x000fea0003c00000 */
[----:B------:R0:W1:Y:S02]  /*e4f0*/  SHFL.BFLY P6, R14, R13, R12, R11 ;  /* 0x0c00000c0d0e7389 */ /* 0x00006400000c000b */
[----:B01----:R-:W-:Y:S05]  /*e500*/  ENDCOLLECTIVE ;  /* 0x000000000000791b */ /* 0x003fea0003800000 */
.L_x_774:
[----:B------:R-:W-:Y:S02]  /*e510*/  IMAD.MOV.U32 R12, RZ, RZ, 0x2 ;  /* 0x00000002ff0c7424 */ /* 0x000fe400078e00ff */
[----:B------:R-:W-:-:S05]  /*e520*/  FADD R42, R41, R14 ;  /* 0x0000000e292a7221 */ /* 0x000fca0000000000 */
[----:B------:R-:W-:-:S07]  /*e530*/  MOV R13, R42 ;  /* 0x0000002a000d7202 */ /* 0x000fce0000000f00 */
[----:B------:R-:W-:Y:S05]  /*e540*/  WARPSYNC.COLLECTIVE R15, `(.L_x_775) ;  /* 0x000000000f087348 */ /* 0x000fea0003c00000 */
[----:B------:R0:W1:Y:S02]  /*e550*/  SHFL.BFLY P6, R14, R13, R12, R11 ;  /* 0x0c00000c0d0e7389 */ /* 0x00006400000c000b */
[----:B01----:R-:W-:Y:S05]  /*e560*/  ENDCOLLECTIVE ;  /* 0x000000000000791b */ /* 0x003fea0003800000 */
.L_x_775:
[----:B------:R-:W-:Y:S02]  /*e570*/  IMAD.MOV.U32 R12, RZ, RZ, 0x1 ;  /* 0x00000001ff0c7424 */ /* 0x000fe400078e00ff */
[----:B------:R-:W-:-:S05]  /*e580*/  FADD R43, R42, R14 ;  /* 0x0000000e2a2b7221 */ /* 0x000fca0000000000 */
[----:B------:R-:W-:-:S07]  /*e590*/  MOV R13, R43 ;  /* 0x0000002b000d7202 */ /* 0x000fce0000000f00 */
[----:B------:R-:W-:Y:S05]  /*e5a0*/  WARPSYNC.COLLECTIVE R15, `(.L_x_776) ;  /* 0x000000000f087348 */ /* 0x000fea0003c00000 */
[----:B------:R0:W1:Y:S02]  /*e5b0*/  SHFL.BFLY P6, R14, R13, R12, R11 ;  /* 0x0c00000c0d0e7389 */ /* 0x00006400000c000b */
[----:B01----:R-:W-:Y:S05]  /*e5c0*/  ENDCOLLECTIVE ;  /* 0x000000000000791b */ /* 0x003fea0003800000 */
.L_x_776:
[----:B------:R-:W-:Y:S05]  /*e5d0*/  BRA `(.L_x_777) ;  /* 0xffffffc400547947 */ /* 0x000fea000383ffff */
        .weak           $__internal_11_$__cuda_sm3x_div_rn_noftz_f32_slowpath
        .type           $__internal_11_$__cuda_sm3x_div_rn_noftz_f32_slowpath,@function
        .size           $__internal_11_$__cuda_sm3x_div_rn_noftz_f32_slowpath,(.L_x_37388 - $__internal_11_$__cuda_sm3x_div_rn_noftz_f32_slowpath)
$__internal_11_$__cuda_sm3x_div_rn_noftz_f32_slowpath:
[----:B------:R-:W-:Y:S01]  /*e5e0*/  SHF.R.U32.HI R41, RZ, 0x17, R12 ;  /* 0x00000017ff297819 */ /* 0x000fe2000001160c */
[----:B------:R-:W-:Y:S01]  /*e5f0*/  BSSY.RECONVERGENT B1, `(.L_x_778) ;  /* 0x0000062000017945 */ /* 0x000fe20003800200 */
[----:B------:R-:W-:Y:S02]  /*e600*/  SHF.R.U32.HI R13, RZ, 0x17, R3 ;  /* 0x00000017ff0d7819 */ /* 0x000fe40000011603 */
        /* <DEDUP_REMOVED lines=31> */
.L_x_779:
[----:B------:R-:W-:Y:S01]  /*e800*/  LEA R41, R51, 0xc0800000, 0x17 ;  /* 0xc080000033297811 */ /* 0x000fe200078eb8ff */
[----:B------:R-:W-:Y:S03]  /*e810*/  BSSY.RECONVERGENT B2, `(.L_x_784) ;  /* 0x0000036000027945 */ /* 0x000fe60003800200 */
[----:B------:R-:W-:Y:S01]  /*e820*/  IADD3 R41, PT, PT, -R41, R12, RZ ;  /* 0x0000000c29297210 */ /* 0x000fe20007ffe1ff */
[----:B------:R-:W-:-:S03]  /*e830*/  VIADD R12, R49, 0xffffff81 ;  /* 0xffffff81310c7836 */ /* 0x000fc60000000000 */
        /* <DEDUP_REMOVED lines=9> */
[----:B------:R-:W-:Y:S01]  /*e8d0*/  FFMA R49, R48, R50, R3 ;  /* 0x0000003230317223 */ /* 0x000fe20000000003 */
[----:B------:R-:W-:-:S03]  /*e8e0*/  IADD3 R42, PT, PT, R42, R13, RZ ;  /* 0x0000000d2a2a7210 */ /* 0x000fc60007ffe0ff */
        /* <DEDUP_REMOVED lines=15> */
[C---:B------:R-:W-:Y:S02]  /*e9e0*/  VIADD R42, R48.reuse, 0x20 ;  /* 0x00000020302a7836 */ /* 0x040fe40000000000 */
[CCC-:B------:R-:W-:Y:S01]  /*e9f0*/  FFMA.RM R13, R53.reuse, R49.reuse, R50.reuse ;  /* 0x00000031350d7223 */ /* 0x1c0fe20000004032 */
[----:B------:R-:W-:Y:S02]  /*ea00*/  ISETP.NE.AND P2, PT, R48, RZ, PT ;  /* 0x000000ff3000720c */ /* 0x000fe40003f45270 */
[----:B------:R-:W-:Y:S01]  /*ea10*/  LOP3.LUT R41, R12, 0x7fffff, RZ, 0xc0, !PT ;  /* 0x007fffff0c297812 */ /* 0x000fe200078ec0ff */
[----:B------:R-:W-:Y:S01]  /*ea20*/  FFMA.RP R12, R53, R49, R50 ;  /* 0x00000031350c7223 */ /* 0x000fe20000008032 */
[----:B------:R-:W-:Y:S02]  /*ea30*/  ISETP.NE.AND P1, PT, R48, RZ, PT ;  /* 0x000000ff3000720c */ /* 0x000fe40003f25270 */
[----:B------:R-:W-:-:S02]  /*ea40*/  LOP3.LUT R41, R41, 0x800000, RZ, 0xfc, !PT ;  /* 0x0080000029297812 */ /* 0x000fc400078efcff */
[----:B------:R-:W-:Y:S02]  /*ea50*/  IADD3 R48, PT, PT, -R48, RZ, RZ ;  /* 0x000000ff30307210 */ /* 0x000fe40007ffe1ff */
[----:B------:R-:W-:Y:S02]  /*ea60*/  SHF.L.U32 R42, R41, R42, RZ ;  /* 0x0000002a292a7219 */ /* 0x000fe400000006ff */
[----:B------:R-:W-:Y:S02]  /*ea70*/  FSETP.NEU.FTZ.AND P0, PT, R12, R13, PT ;  /* 0x0000000d0c00720b */ /* 0x000fe40003f1d000 */
[----:B------:R-:W-:Y:S02]  /*ea80*/  SEL R12, R48, RZ, P2 ;  /* 0x000000ff300c7207 */ /* 0x000fe40001000000 */
[----:B------:R-:W-:Y:S02]  /*ea90*/  ISETP.NE.AND P1, PT, R42, RZ, P1 ;  /* 0x000000ff2a00720c */ /* 0x000fe40000f25270 */
[----:B------:R-:W-:-:S02]  /*eaa0*/  SHF.R.U32.HI R12, RZ, R12, R41 ;  /* 0x0000000cff0c7219 */ /* 0x000fc40000011629 */
[----:B------:R-:W-:Y:S02]  /*eab0*/  PLOP3.LUT P0, PT, P0, P1, PT, 0xf8, 0x8f ;  /* 0x00000000008f781c */ /* 0x000fe40000703f70 */
[----:B------:R-:W-:Y:S02]  /*eac0*/  SHF.R.U32.HI R42, RZ, 0x1, R12 ;  /* 0x00000001ff2a7819 */ /* 0x000fe4000001160c */
[----:B------:R-:W-:-:S04]  /*ead0*/  SEL R13, RZ, 0x1, !P0 ;  /* 0x00000001ff0d7807 */ /* 0x000fc80004000000 */
[----:B------:R-:W-:-:S04]  /*eae0*/  LOP3.LUT R13, R13, 0x1, R42, 0xf8, !PT ;  /* 0x000000010d0d7812 */ /* 0x000fc800078ef82a */
[----:B------:R-:W-:-:S05]  /*eaf0*/  LOP3.LUT R13, R13, R12, RZ, 0xc0, !PT ;  /* 0x0000000c0d0d7212 */ /* 0x000fca00078ec0ff */
[----:B------:R-:W-:-:S05]  /*eb00*/  IMAD.IADD R42, R42, 0x1, R13 ;  /* 0x000000012a2a7824 */ /* 0x000fca00078e020d */
[----:B------:R-:W-:Y:S01]  /*eb10*/  LOP3.LUT R3, R42, R3, RZ, 0xfc, !PT ;  /* 0x000000032a037212 */ /* 0x000fe200078efcff */
[----:B------:R-:W-:Y:S06]  /*eb20*/  BRA `(.L_x_787) ;  /* 0x0000000000107947 */ /* 0x000fec0003800000 */
.L_x_786:
[----:B------:R-:W-:-:S04]  /*eb30*/  LOP3.LUT R3, R3, 0x80000000, RZ, 0xc0, !PT ;  /* 0x8000000003037812 */ /* 0x000fc800078ec0ff */
[----:B------:R-:W-:Y:S01]  /*eb40*/  LOP3.LUT R3, R3, 0x7f800000, RZ, 0xfc, !PT ;  /* 0x7f80000003037812 */ /* 0x000fe200078efcff */
[----:B------:R-:W-:Y:S06]  /*eb50*/  BRA `(.L_x_787) ;  /* 0x0000000000047947 */ /* 0x000fec0003800000 */
.L_x_785:
[----:B------:R-:W-:-:S07]  /*eb60*/  LEA R3, R42, R3, 0x17 ;  /* 0x000000032a037211 */ /* 0x000fce00078eb8ff */
.L_x_787:
[----:B------:R-:W-:Y:S05]  /*eb70*/  BSYNC.RECONVERGENT B2 ;  /* 0x0000000000027941 */ /* 0x000fea0003800200 */
.L_x_784:
[----:B------:R-:W-:Y:S05]  /*eb80*/  BRA `(.L_x_788) ;  /* 0x0000000000207947 */ /* 0x000fea0003800000 */
.L_x_783:
[----:B------:R-:W-:-:S04]  /*eb90*/  LOP3.LUT R3, R12, 0x80000000, R3, 0x48, !PT ;  /* 0x800000000c037812 */ /* 0x000fc800078e4803 */
[----:B------:R-:W-:Y:S01]  /*eba0*/  LOP3.LUT R3, R3, 0x7f800000, RZ, 0xfc, !PT ;  /* 0x7f80000003037812 */ /* 0x000fe200078efcff */
[----:B------:R-:W-:Y:S06]  /*ebb0*/  BRA `(.L_x_788) ;  /* 0x0000000000147947 */ /* 0x000fec0003800000 */
.L_x_782:
[----:B------:R-:W-:Y:S01]  /*ebc0*/  LOP3.LUT R3, R12, 0x80000000, R3, 0x48, !PT ;  /* 0x800000000c037812 */ /* 0x000fe200078e4803 */
[----:B------:R-:W-:Y:S06]  /*ebd0*/  BRA `(.L_x_788) ;  /* 0x00000000000c7947 */ /* 0x000fec0003800000 */
.L_x_781:
[----:B------:R-:W0:Y:S01]  /*ebe0*/  MUFU.RSQ R3, -QNAN ;  /* 0xffc0000000037908 */ /* 0x000e220000001400 */
[----:B------:R-:W-:Y:S05]  /*ebf0*/  BRA `(.L_x_788) ;  /* 0x0000000000047947 */ /* 0x000fea0003800000 */
.L_x_780:
[----:B------:R-:W-:-:S07]  /*ec00*/  FADD.FTZ R3, R3, R12 ;  /* 0x0000000c03037221 */ /* 0x000fce0000010000 */
.L_x_788:
[----:B------:R-:W-:Y:S05]  /*ec10*/  BSYNC.RECONVERGENT B1 ;  /* 0x0000000000017941 */ /* 0x000fea0003800200 */
.L_x_778:
[----:B------:R-:W-:Y:S02]  /*ec20*/  HFMA2 R13, -RZ, RZ, 0, 0 ;  /* 0x00000000ff0d7431 */ /* 0x000fe400000001ff */
[----:B------:R-:W-:-:S04]  /*ec30*/  IMAD.MOV.U32 R12, RZ, RZ, R40 ;  /* 0x000000ffff0c7224 */ /* 0x000fc800078e0028 */
[----:B0-----:R-:W-:Y:S05]  /*ec40*/  RET.REL.NODEC R12 `(_Z15SoftmaxWarpImplI22BroadcastScaleMaskLoadIffbLm4EiE11DirectStoreIffEfLi1ELi32ELi32ELi1ELb0EL9Algorithm0EEvT_T0_ll) ;  /* 0xffffff100cec7950 */ /* 0x001fea0003c3ffff */
.L_x_789:
        /* <DEDUP_REMOVED lines=11> */
.L_x_37388:


//--------------------- .text._Z15SoftmaxWarpImplI22BroadcastScaleMaskLoadIffbLm4EiE11DirectStoreIffEfLi1ELi31ELi32ELi1ELb1EL9Algorithm0EEvT_T0_ll --------------------------
	.section	.text._Z15SoftmaxWarpImplI22BroadcastScaleMaskLoadIffbLm4EiE11DirectStoreIffEfLi1ELi31ELi32ELi1ELb1EL9Algorithm0EEvT_T0_ll,"ax",@progbits
	.align	128
        .global         _Z15SoftmaxWarpImplI22BroadcastScaleMaskLoadIffbLm4EiE11DirectStoreIffEfLi1ELi31ELi32ELi1ELb1EL9Algorithm0EEvT_T0_ll
        .type           _Z15SoftmaxWarpImplI22BroadcastScaleMaskLoadIffbLm4EiE11DirectStoreIffEfLi1ELi31ELi32ELi1ELb1EL9Algorithm0EEvT_T0_ll,@function
        .size           _Z15SoftmaxWarpImplI22BroadcastScaleMaskLoadIffbLm4EiE11DirectStoreIffEfLi1ELi31ELi32ELi1ELb1EL9Algorithm0EEvT_T0_ll,(.L_x_37389 - _Z15SoftmaxWarpImplI22BroadcastScaleMaskLoadIffbLm4EiE11DirectStoreIffEfLi1ELi31ELi32ELi1ELb1EL9Algorithm0EEvT_T0_ll)
        .other          _Z15SoftmaxWarpImplI22BroadcastScaleMaskLoadIffbLm4EiE11DirectStoreIffEfLi1ELi31ELi32ELi1ELb1EL9Algorithm0EEvT_T0_ll,@"STO_CUDA_ENTRY STV_DEFAULT"
_Z15SoftmaxWarpImplI22BroadcastScaleMaskLoadIffbLm4EiE11DirectStoreIffEfLi1ELi31ELi32ELi1ELb1EL9Algorithm0EEvT_T0_ll:
.text._Z15SoftmaxWarpImplI22BroadcastScaleMaskLoadIffbLm4EiE11DirectStoreIffEfLi1ELi31ELi32ELi1ELb1EL9Algorithm0EEvT_T0_ll:
        /* <DEDUP_REMOVED lines=29> */
.L_x_790:
        /* <DEDUP_REMOVED lines=37> */
[----:B-1----:R-:W-:-:S07]  /*0420*/  VIADD R41, R95, 0x3c0 ;  /* 0x000003c05f297836 */ /* 0x002fce0000000000 */
.L_x_917:
[----:B0-2---:R-:W0:Y:S01]  /*0430*/  LDC.64 R2, c[0x0][0x410] ;  /* 0x00010400ff027b82 */ /* 0x005e220000000a00 */
[C---:B------:R-:W-:Y:S01]  /*0440*/  VIADD R9, R95.reuse, 0x40 ;  /* 0x000000405f097836 */ /* 0x040fe20000000000 */
[C---:B------:R-:W-:Y:S01]  /*0450*/  IADD3 R11, PT, PT, R95.reuse, 0x20, RZ ;  /* 0x000000205f0b7810 */ /* 0x040fe20007ffe0ff */
[C---:B------:R-:W-:Y:S01]  /*0460*/  VIADD R7, R95.reuse, 0x60 ;  /* 0x000000605f077836 */ /* 0x040fe20000000000 */
[C---:B------:R-:W-:Y:S01]  /*0470*/  IADD3 R5, PT, PT, R95.reuse, 0x80, RZ ;  /* 0x000000805f057810 */ /* 0x040fe20007ffe0ff */
[----:B------:R-:W-:Y:S01]  /*0480*/  BSSY.RECONVERGENT B1, `(.L_x_792) ;  /* 0x000007f000017945 */ /* 0x000fe20003800200 */
[----:B------:R-:W-:Y:S02]  /*0490*/  IMAD.MOV.U32 R68, RZ, RZ, -0x800000 ;  /* 0xff800000ff447424 */ /* 0x000fe400078e00ff */
[----:B------:R-:W-:Y:S01]  /*04a0*/  IMAD.MOV.U32 R13, RZ, RZ, -0x800000 ;  /* 0xff800000ff0d7424 */ /* 0x000fe200078e00ff */
[-C--:B0-----:R-:W-:Y:S02]  /*04b0*/  ISETP.GE.U32.AND P0, PT, R95, R2.reuse, PT ;  /* 0x000000025f00720c */ /* 0x081fe40003f06070 */
[----:B------:R-:W-:-:S02]  /*04c0*/  ISETP.GE.U32.AND P3, PT, R11, R2, PT ;  /* 0x000000020b00720c */ /* 0x000fc40003f66070 */
[----:B------:R-:W-:Y:S02]  /*04d0*/  ISETP.GE.AND.EX P0, PT, RZ, R3, PT, P0 ;  /* 0x00000003ff00720c */ /* 0x000fe40003f06300 */
[-C--:B------:R-:W-:Y:S02]  /*04e0*/  ISETP.GE.U32.AND P2, PT, R9, R2.reuse, PT ;  /* 0x000000020900720c */ /* 0x080fe40003f46070 */
        /* <DEDUP_REMOVED lines=15> */
[----:B0-----:R-:W0:Y:S02]  /*05e0*/  MUFU.RCP R0, R0 ;  /* 0x0000000000007308 */ /* 0x001e240000001000 */
[----:B0-----:R-:W-:Y:S02]  /*05f0*/  IADD3 R12, PT, PT, R0, 0xffffffe, RZ ;  /* 0x0ffffffe000c7810 */ /* 0x001fe40007ffe0ff */
[----:B------:R-:W-:-:S04]  /*0600*/  IABS R0, R23 ;  /* 0x0000001700007213 */ /* 0x000fc80000000000 */
[----:B------:R0:W2:Y:S02]  /*0610*/  F2I.FTZ.U32.TRUNC.NTZ R13, R12 ;  /* 0x0000000c000d7305 */ /* 0x0000a4000021f000 */
[----:B0-----:R-:W-:Y:S02]  /*0620*/  IMAD.MOV.U32 R12, RZ, RZ, RZ ;  /* 0x000000ffff0c7224 */ /* 0x001fe400078e00ff */
[----:B--2---:R-:W-:-:S04]  /*0630*/  IMAD.MOV R4, RZ, RZ, -R13 ;  /* 0x000000ffff047224 */ /* 0x004fc800078e0a0d */
[----:B------:R-:W-:-:S04]  /*0640*/  IMAD R17, R4, R15, RZ ;  /* 0x0000000f04117224 */ /* 0x000fc800078e02ff */
[----:B------:R-:W-:Y:S01]  /*0650*/  IMAD.HI.U32 R13, R13, R17, R12 ;  /* 0x000000110d0d7227 */ /* 0x000fe200078e000c */
[----:B-1----:R-:W-:-:S05]  /*0660*/  IABS R17, R8 ;  /* 0x0000000800117213 */ /* 0x002fca0000000000 */
[----:B------:R-:W-:-:S05]  /*0670*/  IMAD.HI.U32 R13, R13, R0, RZ ;  /* 0x000000000d0d7227 */ /* 0x000fca00078e00ff */
[----:B------:R-:W-:-:S05]  /*0680*/  IADD3 R4, PT, PT, -R13, RZ, RZ ;  /* 0x000000ff0d047210 */ /* 0x000fca0007ffe1ff */
[C---:B------:R-:W-:Y:S02]  /*0690*/  IMAD R0, R15.reuse, R4, R0 ;  /* 0x000000040f007224 */ /* 0x040fe400078e0200 */
[----:B------:R-:W0:Y:S03]  /*06a0*/  I2F.RP R4, R17 ;  /* 0x0000001100047306 */ /* 0x000e260000209400 */
[----:B------:R-:W-:-:S05]  /*06b0*/  ISETP.GT.U32.AND P4, PT, R15, R0, PT ;  /* 0x000000000f00720c */ /* 0x000fca0003f84070 */
[----:B0-----:R-:W0:Y:S08]  /*06c0*/  MUFU.RCP R4, R4 ;  /* 0x0000000400047308 */ /* 0x001e300000001000 */
[----:B------:R-:W-:Y:S02]  /*06d0*/  @!P4 IMAD.IADD R0, R0, 0x1, -R15 ;  /* 0x000000010000c824 */ /* 0x000fe400078e0a0f */
[----:B------:R-:W-:-:S03]  /*06e0*/  @!P4 VIADD R13, R13, 0x1 ;  /* 0x000000010d0dc836 */ /* 0x000fc60000000000 */
[----:B------:R-:W-:Y:S02]  /*06f0*/  ISETP.GE.U32.AND P4, PT, R0, R15, PT ;  /* 0x0000000f0000720c */ /* 0x000fe40003f86070 */
[----:B------:R-:W-:Y:S01]  /*0700*/  LOP3.LUT R0, R23, R6, RZ, 0x3c, !PT ;  /* 0x0000000617007212 */ /* 0x000fe200078e3cff */
[----:B0-----:R-:W-:-:S10]  /*0710*/  VIADD R12, R4, 0xffffffe ;  /* 0x0ffffffe040c7836 */ /* 0x001fd40000000000 */
[----:B------:R-:W-:Y:S02]  /*0720*/  @P4 IADD3 R13, PT, PT, R13, 0x1, RZ ;  /* 0x000000010d0d4810 */ /* 0x000fe40007ffe0ff */
[----:B------:R-:W-:-:S03]  /*0730*/  ISETP.GE.AND P4, PT, R0, RZ, PT ;  /* 0x000000ff0000720c */ /* 0x000fc60003f86270 */
[----:B------:R-:W-:Y:S02]  /*0740*/  IMAD.MOV.U32 R18, RZ, RZ, R13 ;  /* 0x000000ffff127224 */ /* 0x000fe400078e000d */
[----:B------:R0:W1:Y:S08]  /*0750*/  F2I.FTZ.U32.TRUNC.NTZ R13, R12 ;  /* 0x0000000c000d7305 */ /* 0x000070000021f000 */
[----:B------:R-:W-:-:S02]  /*0760*/  @!P4 IADD3 R18, PT, PT, -R18, RZ, RZ ;  /* 0x000000ff1212c210 */ /* 0x000fc40007ffe1ff */
[----:B------:R-:W-:Y:S02]  /*0770*/  ISETP.NE.AND P4, PT, R6, RZ, PT ;  /* 0x000000ff0600720c */ /* 0x000fe40003f85270 */
[----:B0-----:R-:W-:Y:S01]  /*0780*/  MOV R12, RZ ;  /* 0x000000ff000c7202 */ /* 0x001fe20000000f00 */
[----:B-1----:R-:W-:-:S10]  /*0790*/  IMAD.MOV R0, RZ, RZ, -R13 ;  /* 0x000000ffff007224 */ /* 0x002fd400078e0a0d */
[----:B------:R-:W-:-:S05]  /*07a0*/  @!P4 LOP3.LUT R18, RZ, R6, RZ, 0x33, !PT ;  /* 0x00000006ff12c212 */ /* 0x000fca00078e33ff */
[----:B------:R-:W-:-:S04]  /*07b0*/  IMAD.MOV R15, RZ, RZ, -R18 ;  /* 0x000000ffff0f7224 */ /* 0x000fc800078e0a12 */
[----:B------:R-:W-:Y:S02]  /*07c0*/  IMAD R25, R6, R15, R23 ;  /* 0x0000000f06197224 */ /* 0x000fe400078e0217 */
[----:B------:R-:W-:-:S03]  /*07d0*/  IMAD R15, R0, R17, RZ ;  /* 0x00000011000f7224 */ /* 0x000fc600078e02ff */
[----:B------:R-:W-:Y:S01]  /*07e0*/  IABS R0, R25 ;  /* 0x0000001900007213 */ /* 0x000fe20000000000 */
[----:B------:R-:W-:Y:S02]  /*07f0*/  IMAD.HI.U32 R13, R13, R15, R12 ;  /* 0x0000000f0d0d7227 */ /* 0x000fe400078e000c */
[----:B------:R-:W0:Y:S04]  /*0800*/  LDC.64 R14, c[0x0][0x398] ;  /* 0x0000e600ff0e7b82 */ /* 0x000e280000000a00 */
[----:B------:R-:W-:-:S04]  /*0810*/  IMAD.HI.U32 R13, R13, R0, RZ ;  /* 0x000000000d0d7227 */ /* 0x000fc800078e00ff */
[----:B------:R-:W-:-:S04]  /*0820*/  IMAD.MOV R4, RZ, RZ, -R13 ;  /* 0x000000ffff047224 */ /* 0x000fc800078e0a0d */
[C---:B------:R-:W-:Y:S02]  /*0830*/  IMAD R0, R17.reuse, R4, R0 ;  /* 0x0000000411007224 */ /* 0x040fe400078e0200 */
[----:B------:R-:W1:Y:S03]  /*0840*/  I2F.RP R4, R21 ;  /* 0x0000001500047306 */ /* 0x000e660000209400 */
[----:B------:R-:W-:-:S05]  /*0850*/  ISETP.GT.U32.AND P4, PT, R17, R0, PT ;  /* 0x000000001100720c */ /* 0x000fca0003f84070 */
[----:B-1----:R-:W1:Y:S08]  /*0860*/  MUFU.RCP R4, R4 ;  /* 0x0000000400047308 */ /* 0x002e700000001000 */
[----:B------:R-:W-:Y:S01]  /*0870*/  @!P4 IADD3 R0, PT, PT, R0, -R17, RZ ;  /* 0x800000110000c210 */ /* 0x000fe20007ffe0ff */
[----:B------:R-:W-:-:S03]  /*0880*/  @!P4 VIADD R13, R13, 0x1 ;  /* 0x000000010d0dc836 */ /* 0x000fc60000000000 */
[----:B------:R-:W-:Y:S02]  /*0890*/  ISETP.GE.U32.AND P4, PT, R0, R17, PT ;  /* 0x000000110000720c */ /* 0x000fe40003f86070 */
[----:B------:R-:W-:Y:S01]  /*08a0*/  LOP3.LUT R0, R25, R8, RZ, 0x3c, !PT ;  /* 0x0000000819007212 */ /* 0x000fe200078e3cff */
[----:B------:R-:W2:Y:S01]  /*08b0*/  LDC.64 R16, c[0x0][0x390] ;  /* 0x0000e400ff107b82 */ /* 0x000ea20000000a00 */
[----:B-1----:R-:W-:-:S09]  /*08c0*/  IADD3 R12, PT, PT, R4, 0xffffffe, RZ ;  /* 0x0ffffffe040c7810 */ /* 0x002fd20007ffe0ff */
[----:B------:R-:W-:Y:S01]  /*08d0*/  @P4 VIADD R13, R13, 0x1 ;  /* 0x000000010d0d4836 */ /* 0x000fe20000000000 */
[----:B------:R-:W-:-:S03]  /*08e0*/  ISETP.GE.AND P4, PT, R0, RZ, PT ;  /* 0x000000ff0000720c */ /* 0x000fc60003f86270 */
[----:B------:R-:W-:Y:S02]  /*08f0*/  IMAD.MOV.U32 R20, RZ, RZ, R13 ;  /* 0x000000ffff147224 */ /* 0x000fe400078e000d */
[----:B------:R1:W3:Y:S08]  /*0900*/  F2I.FTZ.U32.TRUNC.NTZ R13, R12 ;  /* 0x0000000c000d7305 */ /* 0x0002f0000021f000 */
[----:B------:R-:W-:Y:S01]  /*0910*/  @!P4 IMAD.MOV R20, RZ, RZ, -R20 ;  /* 0x000000ffff14c224 */ /* 0x000fe200078e0a14 */
[----:B------:R-:W-:Y:S01]  /*0920*/  ISETP.NE.AND P4, PT, R8, RZ, PT ;  /* 0x000000ff0800720c */ /* 0x000fe20003f85270 */
[----:B-1----:R-:W-:-:S02]  /*0930*/  IMAD.MOV.U32 R12, RZ, RZ, RZ ;  /* 0x000000ffff0c7224 */ /* 0x002fc400078e00ff */
[----:B---3--:R-:W-:-:S10]  /*0940*/  IMAD.MOV R0, RZ, RZ, -R13 ;  /* 0x000000ffff007224 */ /* 0x008fd400078e0a0d */
[----:B------:R-:W-:Y:S02]  /*0950*/  @!P4 LOP3.LUT R20, RZ, R8, RZ, 0x33, !PT ;  /* 0x00000008ff14c212 */ /* 0x000fe400078e33ff */
[----:B--2---:R-:W-:Y:S02]  /*0960*/  ISETP.NE.U32.AND P4, PT, R16, 0x1, PT ;  /* 0x000000011000780c */ /* 0x004fe40003f85070 */
[----:B------:R-:W-:Y:S02]  /*0970*/  IADD3 R19, PT, PT, -R20, RZ, RZ ;  /* 0x000000ff14137210 */ /* 0x000fe40007ffe1ff */
[----:B------:R-:W-:Y:S02]  /*0980*/  ISETP.NE.AND.EX P4, PT, R17, RZ, PT, P4 ;  /* 0x000000ff1100720c */ /* 0x000fe40003f85340 */
[----:B------:R-:W1:Y:S01]  /*0990*/  LDC.64 R16, c[0x0][0x3a8] ;  /* 0x0000ea00ff107b82 */ /* 0x000e620000000a00 */
[----:B------:R-:W-:Y:S01]  /*09a0*/  IMAD R25, R8, R19, R25 ;  /* 0x0000001308197224 */ /* 0x000fe200078e0219 */
[----:B------:R-:W-:Y:S01]  /*09b0*/  SEL R4, R18, RZ, P4 ;  /* 0x000000ff12047207 */ /* 0x000fe20002000000 */
[----:B------:R-:W-:Y:S01]  /*09c0*/  IMAD R19, R0, R21, RZ ;  /* 0x0000001500137224 */ /* 0x000fe200078e02ff */
[----:B0-----:R-:W-:-:S02]  /*09d0*/  ISETP.NE.U32.AND P4, PT, R14, 0x1, PT ;  /* 0x000000010e00780c */ /* 0x001fc40003f85070 */
[----:B------:R-:W-:Y:S01]  /*09e0*/  IABS R0, R25 ;  /* 0x0000001900007213 */ /* 0x000fe20000000000 */
[----:B------:R-:W-:Y:S01]  /*09f0*/  IMAD.HI.U32 R12, R13, R19, R12 ;  /* 0x000000130d0c7227 */ /* 0x000fe200078e000c */
[----:B------:R-:W-:Y:S02]  /*0a00*/  ISETP.NE.AND.EX P4, PT, R15, RZ, PT, P4 ;  /* 0x000000ff0f00720c */ /* 0x000fe40003f85340 */
[----:B------:R-:W0:Y:S01]  /*0a10*/  LDC.64 R14, c[0x0][0x3a0] ;  /* 0x0000e800ff0e7b82 */ /* 0x000e220000000a00 */
[----:B------:R-:W-:Y:S02]  /*0a20*/  IMAD R13, R4, UR36, RZ ;  /* 0x00000024040d7c24 */ /* 0x000fe4000f8e02ff */
[----:B------:R-:W-:-:S04]  /*0a30*/  IMAD.HI.U32 R12, R12, R0, RZ ;  /* 0x000000000c0c7227 */ /* 0x000fc800078e00ff */
[----:B------:R-:W-:-:S04]  /*0a40*/  IMAD.MOV R6, RZ, RZ, -R12 ;  /* 0x000000ffff067224 */ /* 0x000fc800078e0a0c */
[----:B------:R-:W-:Y:S01]  /*0a50*/  IMAD R0, R21, R6, R0 ;  /* 0x0000000615007224 */ /* 0x000fe200078e0200 */
[----:B------:R-:W-:-:S04]  /*0a60*/  SEL R6, R20, RZ, P4 ;  /* 0x000000ff14067207 */ /* 0x000fc80002000000 */
[----:B------:R-:W-:Y:S01]  /*0a70*/  ISETP.GT.U32.AND P4, PT, R21, R0, PT ;  /* 0x000000001500720c */ /* 0x000fe20003f84070 */
[----:B------:R-:W-:-:S12]  /*0a80*/  IMAD R13, R6, UR37, R13 ;  /* 0x00000025060d7c24 */ /* 0x000fd8000f8e020d */
        /* <DEDUP_REMOVED lines=10> */
[----:B------:R-:W-:Y:S02]  /*0b30*/  SHF.R.S64 R14, RZ, 0x1e, R23 ;  /* 0x0000001eff0e7819 */ /* 0x000fe40000001017 */
[----:B------:R-:W-:Y:S01]  /*0b40*/  ISETP.NE.AND.EX P4, PT, R15, RZ, PT, P4 ;  /* 0x000000ff0f00720c */ /* 0x000fe20003f85340 */
[----:B------:R-:W-:-:S03]  /*0b50*/  IMAD.MOV R15, RZ, RZ, -R12 ;  /* 0x000000ffff0f7224 */ /* 0x000fc600078e0a0c */
[----:B------:R-:W-:Y:S01]  /*0b60*/  SEL R12, R12, RZ, P4 ;  /* 0x000000ff0c0c7207 */ /* 0x000fe20002000000 */
[----:B------:R-:W-:Y:S01]  /*0b70*/  IMAD R0, R10, R15, R25 ;  /* 0x0000000f0a007224 */ /* 0x000fe200078e0219 */
[----:B-1----:R-:W-:-:S03]  /*0b80*/  ISETP.NE.U32.AND P4, PT, R16, 0x1, PT ;  /* 0x000000011000780c */ /* 0x002fc60003f85070 */
        /* <DEDUP_REMOVED lines=14> */
.L_x_793:
[----:B------:R-:W-:Y:S05]  /*0c70*/  BSYNC.RECONVERGENT B1 ;  /* 0x0000000000017941 */ /* 0x000fea0003800200 */
.L_x_792:
[-C--:B------:R-:W-:Y:S01]  /*0c80*/  ISETP.GE.AND.EX P3, PT, RZ, R3.reuse, PT, P3 ;  /* 0x00000003ff00720c */ /* 0x080fe20003f66330 */
[----:B------:R-:W-:Y:S01]  /*0c90*/  BSSY.RECONVERGENT B1, `(.L_x_794) ;  /* 0x000007b000017945 */ /* 0x000fe20003800200 */
[----:B------:R-:W-:Y:S01]  /*0ca0*/  ISETP.GE.U32.AND P4, PT, R91, R2, PT ;  /* 0x000000025b00720c */ /* 0x000fe20003f86070 */
[----:B------:R-:W-:Y:S01]  /*0cb0*/  IMAD.MOV.U32 R66, RZ, RZ, -0x800000 ;  /* 0xff800000ff427424 */ /* 0x000fe200078e00ff */
[-C--:B------:R-:W-:Y:S02]  /*0cc0*/  ISETP.GE.AND.EX P2, PT, RZ, R3.reuse, PT, P2 ;  /* 0x00000003ff00720c */ /* 0x080fe40003f46320 */
[-C--:B------:R-:W-:Y:S02]  /*0cd0*/  ISETP.GE.AND.EX P6, PT, RZ, R3.reuse, PT, P6 ;  /* 0x00000003ff00720c */ /* 0x080fe40003fc6360 */
[----:B------:R-:W-:-:S05]  /*0ce0*/  ISETP.GE.AND.EX P1, PT, RZ, R3, PT, P1 ;  /* 0x00000003ff00720c */ /* 0x000fca0003f26310 */
        /* <DEDUP_REMOVED lines=11> */
[----:B0-----:R-:W0:Y:S02]  /*0da0*/  MUFU.RCP R0, R0 ;  /* 0x0000000000007308 */ /* 0x001e240000001000 */
[----:B0-----:R-:W-:-:S06]  /*0db0*/  IADD3 R14, PT, PT, R0, 0xffffffe, RZ ;  /* 0x0ffffffe000e7810 */ /* 0x001fcc0007ffe0ff */
[----:B------:R0:W1:Y:S02]  /*0dc0*/  F2I.FTZ.U32.TRUNC.NTZ R15, R14 ;  /* 0x0000000e000f7305 */ /* 0x000064000021f000 */
[----:B0-----:R-:W-:Y:S02]  /*0dd0*/  IMAD.MOV.U32 R14, RZ, RZ, RZ ;  /* 0x000000ffff0e7224 */ /* 0x001fe400078e00ff */
[----:B-1----:R-:W-:-:S04]  /*0de0*/  IMAD.MOV R4, RZ, RZ, -R15 ;  /* 0x000000ffff047224 */ /* 0x002fc800078e0a0f */
[----:B------:R-:W-:Y:S01]  /*0df0*/  IMAD R11, R4, R19, RZ ;  /* 0x00000013040b7224 */ /* 0x000fe200078e02ff */
[----:B------:R-:W-:-:S03]  /*0e00*/  IABS R4, R17 ;  /* 0x0000001100047213 */ /* 0x000fc60000000000 */
[----:B------:R-:W-:Y:S02]  /*0e10*/  IMAD.HI.U32 R11, R15, R11, R14 ;  /* 0x0000000b0f0b7227 */ /* 0x000fe400078e000e */
[----:B------:R-:W0:Y:S04]  /*0e20*/  I2F.RP R14, R21 ;  /* 0x00000015000e7306 */ /* 0x000e280000209400 */
[----:B------:R-:W-:-:S05]  /*0e30*/  IMAD.HI.U32 R0, R11, R4, RZ ;  /* 0x000000040b007227 */ /* 0x000fca00078e00ff */
[----:B------:R-:W-:-:S05]  /*0e40*/  IADD3 R11, PT, PT, -R0, RZ, RZ ;  /* 0x000000ff000b7210 */ /* 0x000fca0007ffe1ff */
[C---:B------:R-:W-:Y:S01]  /*0e50*/  IMAD R4, R19.reuse, R11, R4 ;  /* 0x0000000b13047224 */ /* 0x040fe200078e0204 */
[----:B0-----:R-:W0:Y:S04]  /*0e60*/  MUFU.RCP R14, R14 ;  /* 0x0000000e000e7308 */ /* 0x001e280000001000 */
[----:B------:R-:W-:-:S13]  /*0e70*/  ISETP.GT.U32.AND P3, PT, R19, R4, PT ;  /* 0x000000041300720c */ /* 0x000fda0003f64070 */
[----:B------:R-:W-:Y:S02]  /*0e80*/  @!P3 IMAD.IADD R4, R4, 0x1, -R19 ;  /* 0x000000010404b824 */ /* 0x000fe400078e0a13 */
[----:B------:R-:W-:Y:S02]  /*0e90*/  @!P3 VIADD R0, R0, 0x1 ;  /* 0x000000010000b836 */ /* 0x000fe40000000000 */
[----:B0-----:R-:W-:Y:S01]  /*0ea0*/  VIADD R10, R14, 0xffffffe ;  /* 0x0ffffffe0e0a7836 */ /* 0x001fe20000000000 */
[----:B------:R-:W-:Y:S01]  /*0eb0*/  ISETP.GE.U32.AND P3, PT, R4, R19, PT ;  /* 0x000000130400720c */ /* 0x000fe20003f66070 */
[----:B------:R-:W0:Y:S01]  /*0ec0*/  LDC R14, c[0x0][0x3c0] ;  /* 0x0000f000ff0e7b82 */ /* 0x000e220000000800 */
[----:B------:R-:W-:Y:S01]  /*0ed0*/  LOP3.LUT R4, R17, R8, RZ, 0x3c, !PT ;  /* 0x0000000811047212 */ /* 0x000fe200078e3cff */
[----:B------:R1:W2:Y:S02]  /*0ee0*/  F2I.FTZ.U32.TRUNC.NTZ R11, R10 ;  /* 0x0000000a000b7305 */ /* 0x0002a4000021f000 */
[----:B-1----:R-:W-:-:S08]  /*0ef0*/  HFMA2 R10, -RZ, RZ, 0, 0 ;  /* 0x00000000ff0a7431 */ /* 0x002fd000000001ff */
[----:B------:R-:W-:Y:S02]  /*0f00*/  @P3 IADD3 R0, PT, PT, R0, 0x1, RZ ;  /* 0x0000000100003810 */ /* 0x000fe40007ffe0ff */
[----:B------:R-:W-:-:S03]  /*0f10*/  ISETP.GE.AND P3, PT, R4, RZ, PT ;  /* 0x000000ff0400720c */ /* 0x000fc60003f66270 */
[----:B------:R-:W-:Y:S02]  /*0f20*/  IMAD.MOV.U32 R6, RZ, RZ, R0 ;  /* 0x000000ffff067224 */ /* 0x000fe400078e0000 */
[----:B--2---:R-:W-:-:S04]  /*0f30*/  IMAD.MOV R4, RZ, RZ, -R11 ;  /* 0x000000ffff047224 */ /* 0x004fc800078e0a0b */
[----:B------:R-:W-:Y:S01]  /*0f40*/  IMAD R19, R4, R21, RZ ;  /* 0x0000001504137224 */ /* 0x000fe200078e02ff */
[----:B0-----:R-:W-:-:S03]  /*0f50*/  IABS R23, R14 ;  /* 0x0000000e00177213 */ /* 0x001fc60000000000 */
[----:B------:R-:W-:Y:S01]  /*0f60*/  @!P3 IADD3 R6, PT, PT, -R6, RZ, RZ ;  /* 0x000000ff0606b210 */ /* 0x000fe20007ffe1ff */
[----:B------:R-:W-:Y:S01]  /*0f70*/  IMAD.HI.U32 R19, R11, R19, R10 ;  /* 0x000000130b137227 */ /* 0x000fe200078e000a */
[----:B------:R-:W-:Y:S01]  /*0f80*/  ISETP.NE.AND P3, PT, R8, RZ, PT ;  /* 0x000000ff0800720c */ /* 0x000fe20003f65270 */
[----:B------:R-:W0:-:S12]  /*0f90*/  I2F.RP R16, R23 ;  /* 0x0000001700107306 */ /* 0x000e180000209400 */
[----:B------:R-:W-:Y:S01]  /*0fa0*/  @!P3 LOP3.LUT R6, RZ, R8, RZ, 0x33, !PT ;  /* 0x00000008ff06b212 */ /* 0x000fe200078e33ff */
[----:B0-----:R-:W0:Y:S04]  /*0fb0*/  MUFU.RCP R16, R16 ;  /* 0x0000001000107308 */ /* 0x001e280000001000 */
[----:B------:R-:W-:-:S04]  /*0fc0*/  IMAD.MOV R0, RZ, RZ, -R6 ;  /* 0x000000ffff007224 */ /* 0x000fc800078e0a06 */
[----:B------:R-:W-:-:S05]  /*0fd0*/  IMAD R15, R8, R0, R17 ;  /* 0x00000000080f7224 */ /* 0x000fca00078e0211 */
[----:B------:R-:W-:-:S05]  /*0fe0*/  IABS R4, R15 ;  /* 0x0000000f00047213 */ /* 0x000fca0000000000 */
[----:B------:R-:W-:Y:S01]  /*0ff0*/  IMAD.HI.U32 R0, R19, R4, RZ ;  /* 0x0000000413007227 */ /* 0x000fe200078e00ff */
[----:B0-----:R-:W-:Y:S01]  /*1000*/  IADD3 R10, PT, PT, R16, 0xffffffe, RZ ;  /* 0x0ffffffe100a7810 */ /* 0x001fe20007ffe0ff */
[----:B------:R-:W0:Y:S02]  /*1010*/  LDC.64 R18, c[0x0][0x398] ;  /* 0x0000e600ff127b82 */ /* 0x000e240000000a00 */
[----:B------:R-:W-:-:S04]  /*1020*/  IMAD.MOV R11, RZ, RZ, -R0 ;  /* 0x000000ffff0b7224 */ /* 0x000fc800078e0a00 */
[C---:B------:R-:W-:Y:S02]  /*1030*/  IMAD R4, R21.reuse, R11, R4 ;  /* 0x0000000b15047224 */ /* 0x040fe400078e0204 */
[----:B------:R1:W2:Y:S03]  /*1040*/  F2I.FTZ.U32.TRUNC.NTZ R11, R10 ;  /* 0x0000000a000b7305 */ /* 0x0002a6000021f000 */
[----:B------:R-:W-:Y:S01]  /*1050*/  ISETP.GT.U32.AND P3, PT, R21, R4, PT ;  /* 0x000000041500720c */ /* 0x000fe20003f64070 */
[----:B-1----:R-:W-:-:S12]  /*1060*/  IMAD.MOV.U32 R10, RZ, RZ, RZ ;  /* 0x000000ffff0a7224 */ /* 0x002fd800078e00ff */
[----:B------:R-:W-:Y:S01]  /*1070*/  @!P3 IADD3 R4, PT, PT, R4, -R21, RZ ;  /* 0x800000150404b210 */ /* 0x000fe20007ffe0ff */
[----:B------:R-:W-:-:S03]  /*1080*/  @!P3 VIADD R0, R0, 0x1 ;  /* 0x000000010000b836 */ /* 0x000fc60000000000 */
[----:B------:R-:W-:Y:S02]  /*1090*/  ISETP.GE.U32.AND P3, PT, R4, R21, PT ;  /* 0x000000150400720c */ /* 0x000fe40003f66070 */
[----:B------:R-:W-:Y:S01]  /*10a0*/  LOP3.LUT R4, R15, R12, RZ, 0x3c, !PT ;  /* 0x0000000c0f047212 */ /* 0x000fe200078e3cff */
[----:B------:R-:W1:Y:S10]  /*10b0*/  LDC.64 R20, c[0x0][0x390] ;  /* 0x0000e400ff147b82 */ /* 0x000e740000000a00 */
[----:B------:R-:W-:Y:S01]  /*10c0*/  @P3 VIADD R0, R0, 0x1 ;  /* 0x0000000100003836 */ /* 0x000fe20000000000 */
[----:B------:R-:W-:Y:S01]  /*10d0*/  ISETP.GE.AND P3, PT, R4, RZ, PT ;  /* 0x000000ff0400720c */ /* 0x000fe20003f66270 */
[----:B--2---:R-:W-:-:S02]  /*10e0*/  IMAD.MOV R4, RZ, RZ, -R11 ;  /* 0x000000ffff047224 */ /* 0x004fc400078e0a0b */
[----:B------:R-:W-:Y:S02]  /*10f0*/  IMAD.MOV.U32 R8, RZ, RZ, R0 ;  /* 0x000000ffff087224 */ /* 0x000fe400078e0000 */
[----:B------:R-:W-:-:S04]  /*1100*/  IMAD R25, R4, R23, RZ ;  /* 0x0000001704197224 */ /* 0x000fc800078e02ff */
[----:B------:R-:W-:-:S04]  /*1110*/  IMAD.HI.U32 R25, R11, R25, R10 ;  /* 0x000000190b197227 */ /* 0x000fc800078e000a */
[----:B------:R-:W-:Y:S01]  /*1120*/  @!P3 IMAD.MOV R8, RZ, RZ, -R8 ;  /* 0x000000ffff08b224 */ /* 0x000fe200078e0a08 */
[----:B------:R-:W-:-:S13]  /*1130*/  ISETP.NE.AND P3, PT, R12, RZ, PT ;  /* 0x000000ff0c00720c */ /* 0x000fda0003f65270 */
[----:B------:R-:W-:Y:S02]  /*1140*/  @!P3 LOP3.LUT R8, RZ, R12, RZ, 0x33, !PT ;  /* 0x0000000cff08b212 */ /* 0x000fe400078e33ff */
[----:B-1----:R-:W-:Y:S02]  /*1150*/  ISETP.NE.U32.AND P3, PT, R20, 0x1, PT ;  /* 0x000000011400780c */ /* 0x002fe40003f65070 */
[----:B------:R-:W-:Y:S02]  /*1160*/  IADD3 R0, PT, PT, -R8, RZ, RZ ;  /* 0x000000ff08007210 */ /* 0x000fe40007ffe1ff */
        /* <DEDUP_REMOVED lines=45> */
.L_x_795:
[----:B------:R-:W-:Y:S05]  /*1440*/  BSYNC.RECONVERGENT B1 ;  /* 0x0000000000017941 */ /* 0x000fea0003800200 */
.L_x_794:
[----:B------:R-:W-:Y:S01]  /*1450*/  BSSY.RECONVERGENT B1, `(.L_x_796) ;  /* 0x0000077000017945 */ /* 0x000fe20003800200 */
[----:B------:R-:W-:-:S03]  /*1460*/  IMAD.MOV.U32 R64, RZ, RZ, -0x800000 ;  /* 0xff800000ff407424 */ /* 0x000fc600078e00ff */
        /* <DEDUP_REMOVED lines=12> */
[----:B-1----:R-:W-:-:S07]  /*1530*/  IABS R19, R12 ;  /* 0x0000000c00137213 */ /* 0x002fce0000000000 */
[----:B---3--:R-:W1:Y:S02]  /*1540*/  MUFU.RCP R0, R0 ;  /* 0x0000000000007308 */ /* 0x008e640000001000 */
[----:B-1----:R-:W-:-:S06]  /*1550*/  IADD3 R10, PT, PT, R0, 0xffffffe, RZ ;  /* 0x0ffffffe000a7810 */ /* 0x002fcc0007ffe0ff */
[----:B------:R1:W3:Y:S02]  /*1560*/  F2I.FTZ.U32.TRUNC.NTZ R11, R10 ;  /* 0x0000000a000b7305 */ /* 0x0002e4000021f000 */
[----:B-1----:R-:W-:Y:S02]  /*1570*/  IMAD.MOV.U32 R10, RZ, RZ, RZ ;  /* 0x000000ffff0a7224 */ /* 0x002fe400078e00ff */
[----:B---3--:R-:W-:-:S04]  /*1580*/  IMAD.MOV R4, RZ, RZ, -R11 ;  /* 0x000000ffff047224 */ /* 0x008fc800078e0a0b */
[----:B------:R-:W-:Y:S01]  /*1590*/  IMAD R9, R4, R17, RZ ;  /* 0x0000001104097224 */ /* 0x000fe200078e02ff */
[----:B------:R-:W-:-:S03]  /*15a0*/  IABS R4, R15 ;  /* 0x0000000f00047213 */ /* 0x000fc60000000000 */
[----:B------:R-:W-:Y:S02]  /*15b0*/  IMAD.HI.U32 R9, R11, R9, R10 ;  /* 0x000000090b097227 */ /* 0x000fe400078e000a */
[----:B------:R-:W1:Y:S04]  /*15c0*/  I2F.RP R10, R19 ;  /* 0x00000013000a7306 */ /* 0x000e680000209400 */
[----:B------:R-:W-:-:S05]  /*15d0*/  IMAD.HI.U32 R0, R9, R4, RZ ;  /* 0x0000000409007227 */ /* 0x000fca00078e00ff */
[----:B------:R-:W-:-:S05]  /*15e0*/  IADD3 R9, PT, PT, -R0, RZ, RZ ;  /* 0x000000ff00097210 */ /* 0x000fca0007ffe1ff */
[C---:B------:R-:W-:Y:S01]  /*15f0*/  IMAD R4, R17.reuse, R9, R4 ;  /* 0x0000000911047224 */ /* 0x040fe200078e0204 */
[----:B-1----:R-:W1:Y:S04]  /*1600*/  MUFU.RCP R10, R10 ;  /* 0x0000000a000a7308 */ /* 0x002e680000001000 */
[----:B------:R-:W-:-:S13]  /*1610*/  ISETP.GT.U32.AND P3, PT, R17, R4, PT ;  /* 0x000000041100720c */ /* 0x000fda0003f64070 */
[----:B------:R-:W-:Y:S01]  /*1620*/  @!P3 IMAD.IADD R4, R4, 0x1, -R17 ;  /* 0x000000010404b824 */ /* 0x000fe200078e0a11 */
[----:B-1----:R-:W-:Y:S01]  /*1630*/  IADD3 R9, PT, PT, R10, 0xffffffe, RZ ;  /* 0x0ffffffe0a097810 */ /* 0x002fe20007ffe0ff */
[----:B------:R-:W-:-:S03]  /*1640*/  @!P3 VIADD R0, R0, 0x1 ;  /* 0x000000010000b836 */ /* 0x000fc60000000000 */
[----:B------:R-:W-:Y:S02]  /*1650*/  ISETP.GE.U32.AND P2, PT, R4, R17, PT ;  /* 0x000000110400720c */ /* 0x000fe40003f46070 */
[----:B------:R-:W-:Y:S01]  /*1660*/  LOP3.LUT R4, R15, R8, RZ, 0x3c, !PT ;  /* 0x000000080f047212 */ /* 0x000fe200078e3cff */
[----:B------:R-:W1:Y:S03]  /*1670*/  F2I.FTZ.U32.TRUNC.NTZ R9, R9 ;  /* 0x0000000900097305 */ /* 0x000e66000021f000 */
[----:B------:R-:W-:-:S07]  /*1680*/  ISETP.GE.AND P3, PT, R4, RZ, PT ;  /* 0x000000ff0400720c */ /* 0x000fce0003f66270 */
[----:B------:R-:W-:Y:S01]  /*1690*/  @P2 VIADD R0, R0, 0x1 ;  /* 0x0000000100002836 */ /* 0x000fe20000000000 */
[----:B------:R-:W-:-:S03]  /*16a0*/  ISETP.NE.AND P2, PT, R8, RZ, PT ;  /* 0x000000ff0800720c */ /* 0x000fc60003f45270 */
[----:B------:R-:W-:Y:S02]  /*16b0*/  IMAD.MOV.U32 R6, RZ, RZ, R0 ;  /* 0x000000ffff067224 */ /* 0x000fe400078e0000 */
[----:B-1----:R-:W-:-:S03]  /*16c0*/  IMAD.MOV R4, RZ, RZ, -R9 ;  /* 0x000000ffff047224 */ /* 0x002fc600078e0a09 */
[----:B------:R-:W-:Y:S01]  /*16d0*/  @!P3 IADD3 R6, PT, PT, -R6, RZ, RZ ;  /* 0x000000ff0606b210 */ /* 0x000fe20007ffe1ff */
[----:B------:R-:W-:-:S04]  /*16e0*/  IMAD R17, R4, R19, RZ ;  /* 0x0000001304117224 */ /* 0x000fc800078e02ff */
[----:B------:R-:W-:-:S05]  /*16f0*/  @!P2 LOP3.LUT R6, RZ, R8, RZ, 0x33, !PT ;  /* 0x00000008ff06a212 */ /* 0x000fca00078e33ff */
[----:B------:R-:W-:-:S04]  /*1700*/  IMAD.MOV R0, RZ, RZ, -R6 ;  /* 0x000000ffff007224 */ /* 0x000fc800078e0a06 */
[----:B------:R-:W-:Y:S01]  /*1710*/  IMAD R11, R8, R0, R15 ;  /* 0x00000000080b7224 */ /* 0x000fe200078e020f */
[----:B------:R-:W-:-:S04]  /*1720*/  MOV R8, RZ ;  /* 0x000000ff00087202 */ /* 0x000fc80000000f00 */
[----:B------:R-:W-:Y:S01]  /*1730*/  IABS R4, R11 ;  /* 0x0000000b00047213 */ /* 0x000fe20000000000 */
[----:B------:R-:W-:-:S06]  /*1740*/  IMAD.HI.U32 R17, R9, R17, R8 ;  /* 0x0000001109117227 */ /* 0x000fcc00078e0008 */
[----:B------:R-:W-:Y:S01]  /*1750*/  IMAD.HI.U32 R0, R17, R4, RZ ;  /* 0x0000000411007227 */ /* 0x000fe200078e00ff */
[----:B--2---:R-:W-:-:S03]  /*1760*/  IABS R17, R14 ;  /* 0x0000000e00117213 */ /* 0x004fc60000000000 */
[----:B------:R-:W-:Y:S01]  /*1770*/  IMAD.MOV R9, RZ, RZ, -R0 ;  /* 0x000000ffff097224 */ /* 0x000fe200078e0a00 */
[----:B------:R-:W1:Y:S03]  /*1780*/  I2F.RP R16, R17 ;  /* 0x0000001100107306 */ /* 0x000e660000209400 */
[----:B------:R-:W-:-:S05]  /*1790*/  IMAD R4, R19, R9, R4 ;  /* 0x0000000913047224 */ /* 0x000fca00078e0204 */
[----:B------:R-:W-:Y:S01]  /*17a0*/  ISETP.GT.U32.AND P3, PT, R19, R4, PT ;  /* 0x000000041300720c */ /* 0x000fe20003f64070 */
[----:B-1----:R-:W1:-:S12]  /*17b0*/  MUFU.RCP R16, R16 ;  /* 0x0000001000107308 */ /* 0x002e580000001000 */
[----:B------:R-:W-:Y:S01]  /*17c0*/  @!P3 IMAD.IADD R4, R4, 0x1, -R19 ;  /* 0x000000010404b824 */ /* 0x000fe200078e0a13 */
[----:B------:R-:W-:-:S04]  /*17d0*/  @!P3 IADD3 R0, PT, PT, R0, 0x1, RZ ;  /* 0x000000010000b810 */ /* 0x000fc80007ffe0ff */
[----:B------:R-:W-:Y:S02]  /*17e0*/  ISETP.GE.U32.AND P2, PT, R4, R19, PT ;  /* 0x000000130400720c */ /* 0x000fe40003f46070 */
[----:B------:R-:W-:-:S04]  /*17f0*/  LOP3.LUT R4, R11, R12, RZ, 0x3c, !PT ;  /* 0x0000000c0b047212 */ /* 0x000fc800078e3cff */
[----:B------:R-:W-:Y:S01]  /*1800*/  ISETP.GE.AND P3, PT, R4, RZ, PT ;  /* 0x000000ff0400720c */ /* 0x000fe20003f66270 */
[----:B-1----:R-:W-:-:S04]  /*1810*/  VIADD R8, R16, 0xffffffe ;  /* 0x0ffffffe10087836 */ /* 0x002fc80000000000 */
[----:B------:R1:W2:Y:S02]  /*1820*/  F2I.FTZ.U32.TRUNC.NTZ R9, R8 ;  /* 0x0000000800097305 */ /* 0x0002a4000021f000 */
[----:B------:R-:W-:Y:S01]  /*1830*/  @P2 VIADD R0, R0, 0x1 ;  /* 0x0000000100002836 */ /* 0x000fe20000000000 */
[----:B------:R-:W-:-:S04]  /*1840*/  ISETP.NE.AND P2, PT, R12, RZ, PT ;  /* 0x000000ff0c00720c */ /* 0x000fc80003f45270 */
[----:B------:R-:W-:Y:S01]  /*1850*/  MOV R10, R0 ;  /* 0x00000000000a7202 */ /* 0x000fe20000000f00 */
[----:B-1----:R-:W-:-:S04]  /*1860*/  IMAD.MOV.U32 R8, RZ, RZ, RZ ;  /* 0x000000ffff087224 */ /* 0x002fc800078e00ff */
[----:B------:R-:W-:Y:S01]  /*1870*/  @!P3 IMAD.MOV R10, RZ, RZ, -R10 ;  /* 0x000000ffff0ab224 */ /* 0x000fe200078e0a0a */
[----:B0-----:R-:W-:Y:S01]  /*1880*/  ISETP.NE.U32.AND P3, PT, R20, 0x1, PT ;  /* 0x000000011400780c */ /* 0x001fe20003f65070 */
[--C-:B--2---:R-:W-:Y:S02]  /*1890*/  IMAD.MOV R4, RZ, RZ, -R9.reuse ;  /* 0x000000ffff047224 */ /* 0x104fe400078e0a09 */
[----:B------:R-:W-:Y:S02]  /*18a0*/  @!P2 LOP3.LUT R10, RZ, R12, RZ, 0x33, !PT ;  /* 0x0000000cff0aa212 */ /* 0x000fe400078e33ff */
[----:B------:R-:W-:Y:S01]  /*18b0*/  ISETP.NE.AND.EX P3, PT, R21, RZ, PT, P3 ;  /* 0x000000ff1500720c */ /* 0x000fe20003f65330 */
[----:B------:R-:W-:Y:S01]  /*18c0*/  IMAD R19, R4, R17, RZ ;  /* 0x0000001104137224 */ /* 0x000fe200078e02ff */
[----:B------:R-:W-:Y:S02]  /*18d0*/  IADD3 R0, PT, PT, -R10, RZ, RZ ;  /* 0x000000ff0a007210 */ /* 0x000fe40007ffe1ff */
[----:B------:R-:W-:Y:S01]  /*18e0*/  SEL R6, R6, RZ, P3 ;  /* 0x000000ff06067207 */ /* 0x000fe20001800000 */
[----:B------:R-:W-:-:S04]  /*18f0*/  IMAD.HI.U32 R19, R9, R19, R8 ;  /* 0x0000001309137227 */ /* 0x000fc800078e0008 */
[----:B------:R-:W-:-:S05]  /*1900*/  IMAD R11, R12, R0, R11 ;  /* 0x000000000c0b7224 */ /* 0x000fca00078e020b */
[----:B------:R-:W-:-:S05]  /*1910*/  IABS R4, R11 ;  /* 0x0000000b00047213 */ /* 0x000fca0000000000 */
[----:B------:R-:W-:Y:S02]  /*1920*/  IMAD.HI.U32 R0, R19, R4, RZ ;  /* 0x0000000413007227 */ /* 0x000fe400078e00ff */
[----:B------:R-:W0:Y:S02]  /*1930*/  LDC.64 R18, c[0x0][0x398] ;  /* 0x0000e600ff127b82 */ /* 0x000e240000000a00 */
[----:B------:R-:W-:-:S04]  /*1940*/  IMAD.MOV R9, RZ, RZ, -R0 ;  /* 0x000000ffff097224 */ /* 0x000fc800078e0a00 */
[C---:B------:R-:W-:Y:S02]  /*1950*/  IMAD R4, R17.reuse, R9, R4 ;  /* 0x0000000911047224 */ /* 0x040fe400078e0204 */
[----:B------:R-:W1:Y:S03]  /*1960*/  LDC.64 R8, c[0x0][0x3a0] ;  /* 0x0000e800ff087b82 */ /* 0x000e660000000a00 */
[----:B------:R-:W-:-:S13]  /*1970*/  ISETP.GT.U32.AND P2, PT, R17, R4, PT ;  /* 0x000000041100720c */ /* 0x000fda0003f44070 */
[----:B------:R-:W-:Y:S01]  /*1980*/  @!P2 IADD3 R4, PT, PT, R4, -R17, RZ ;  /* 0x800000110404a210 */ /* 0x000fe20007ffe0ff */
[----:B------:R-:W-:-:S03]  /*1990*/  @!P2 VIADD R0, R0, 0x1 ;  /* 0x000000010000a836 */ /* 0x000fc60000000000 */
[----:B------:R-:W-:Y:S02]  /*19a0*/  ISETP.GE.U32.AND P3, PT, R4, R17, PT ;  /* 0x000000110400720c */ /* 0x000fe40003f66070 */
[----:B------:R-:W-:Y:S01]  /*19b0*/  LOP3.LUT R4, R11, R14, RZ, 0x3c, !PT ;  /* 0x0000000e0b047212 */ /* 0x000fe200078e3cff */
[----:B------:R-:W2:Y:S03]  /*19c0*/  LDC.64 R16, c[0x0][0x3a8] ;  /* 0x0000ea00ff107b82 */ /* 0x000ea60000000a00 */
[----:B------:R-:W-:-:S07]  /*19d0*/  ISETP.GE.AND P2, PT, R4, RZ, PT ;  /* 0x000000ff0400720c */ /* 0x000fce0003f46270 */
[----:B------:R-:W-:Y:S01]  /*19e0*/  @P3 VIADD R0, R0, 0x1 ;  /* 0x0000000100003836 */ /* 0x000fe20000000000 */
[----:B------:R-:W-:-:S05]  /*19f0*/  ISETP.NE.AND P3, PT, R14, RZ, PT ;  /* 0x000000ff0e00720c */ /* 0x000fca0003f65270 */
[----:B------:R-:W-:Y:S02]  /*1a00*/  @!P2 IADD3 R0, PT, PT, -R0, RZ, RZ ;  /* 0x000000ff0000a210 */ /* 0x000fe40007ffe1ff */
[----:B0-----:R-:W-:-:S04]  /*1a10*/  ISETP.NE.U32.AND P2, PT, R18, 0x1, PT ;  /* 0x000000011200780c */ /* 0x001fc80003f45070 */
[----:B------:R-:W-:Y:S02]  /*1a20*/  ISETP.NE.AND.EX P2, PT, R19, RZ, PT, P2 ;  /* 0x000000ff1300720c */ /* 0x000fe40003f45320 */
[----:B------:R-:W-:Y:S02]  /*1a30*/  @!P3 LOP3.LUT R0, RZ, R14, RZ, 0x33, !PT ;  /* 0x0000000eff00b212 */ /* 0x000fe400078e33ff */
[----:B-1----:R-:W-:Y:S02]  /*1a40*/  ISETP.NE.U32.AND P3, PT, R8, 0x1, PT ;  /* 0x000000010800780c */ /* 0x002fe40003f65070 */
[----:B------:R-:W-:Y:S01]  /*1a50*/  SEL R8, R10, RZ, P2 ;  /* 0x000000ff0a087207 */ /* 0x000fe20001000000 */
[----:B------:R-:W-:Y:S01]  /*1a60*/  IMAD.MOV R4, RZ, RZ, -R0 ;  /* 0x000000ffff047224 */ /* 0x000fe200078e0a00 */
[----:B--2---:R-:W-:Y:S02]  /*1a70*/  ISETP.NE.U32.AND P2, PT, R16, 0x1, PT ;  /* 0x000000011000780c */ /* 0x004fe40003f45070 */
[----:B------:R-:W-:Y:S01]  /*1a80*/  ISETP.NE.AND.EX P3, PT, R9, RZ, PT, P3 ;  /* 0x000000ff0900720c */ /* 0x000fe20003f65330 */
[----:B------:R-:W-:Y:S01]  /*1a90*/  IMAD R9, R6, UR36, RZ ;  /* 0x0000002406097c24 */ /* 0x000fe2000f8e02ff */
[----:B------:R-:W-:Y:S01]  /*1aa0*/  ISETP.NE.AND.EX P2, PT, R17, RZ, PT, P2 ;  /* 0x000000ff1100720c */ /* 0x000fe20003f45320 */
[----:B------:R-:W-:Y:S01]  /*1ab0*/  IMAD R4, R14, R4, R11 ;  /* 0x000000040e047224 */ /* 0x000fe200078e020b */
[----:B------:R-:W-:Y:S01]  /*1ac0*/  SEL R0, R0, RZ, P3 ;  /* 0x000000ff00007207 */ /* 0x000fe20001800000 */
[----:B------:R-:W-:Y:S01]  /*1ad0*/  IMAD R9, R8, UR37, R9 ;  /* 0x0000002508097c24 */ /* 0x000fe2000f8e0209 */
[----:B------:R-:W-:-:S02]  /*1ae0*/  SHF.R.S64 R8, RZ, 0x1e, R15 ;  /* 0x0000001eff087819 */ /* 0x000fc4000000100f */
[----:B------:R-:W-:Y:S01]  /*1af0*/  SEL R4, R4, RZ, P2 ;  /* 0x000000ff04047207 */ /* 0x000fe20001000000 */
        /* <DEDUP_REMOVED lines=12> */
.L_x_797:
[----:B------:R-:W-:Y:S05]  /*1bc0*/  BSYNC.RECONVERGENT B1 ;  /* 0x0000000000017941 */ /* 0x000fea0003800200 */
.L_x_796:
        /* <DEDUP_REMOVED lines=14> */
[----:B-1----:R-:W-:-:S06]  /*1cb0*/  IABS R17, R12 ;  /* 0x0000000c00117213 */ /* 0x002fcc0000000000 */
[----:B------:R-:W1:Y:S01]  /*1cc0*/  LDC.64 R18, c[0x0][0x398] ;  /* 0x0000e600ff127b82 */ /* 0x000e620000000a00 */
[----:B---3--:R-:W3:Y:S02]  /*1cd0*/  MUFU.RCP R0, R0 ;  /* 0x0000000000007308 */ /* 0x008ee40000001000 */
[----:B---3--:R-:W-:-:S06]  /*1ce0*/  IADD3 R8, PT, PT, R0, 0xffffffe, RZ ;  /* 0x0ffffffe00087810 */ /* 0x008fcc0007ffe0ff */
[----:B------:R3:W4:Y:S02]  /*1cf0*/  F2I.FTZ.U32.TRUNC.NTZ R9, R8 ;  /* 0x0000000800097305 */ /* 0x000724000021f000 */
[----:B---3--:R-:W-:Y:S02]  /*1d00*/  IMAD.MOV.U32 R8, RZ, RZ, RZ ;  /* 0x000000ffff087224 */ /* 0x008fe400078e00ff */
[----:B----4-:R-:W-:-:S04]  /*1d10*/  IMAD.MOV R4, RZ, RZ, -R9 ;  /* 0x000000ffff047224 */ /* 0x010fc800078e0a09 */
[----:B------:R-:W-:Y:S01]  /*1d20*/  IMAD R7, R4, R15, RZ ;  /* 0x0000000f04077224 */ /* 0x000fe200078e02ff */
[----:B------:R-:W-:-:S03]  /*1d30*/  IABS R4, R11 ;  /* 0x0000000b00047213 */ /* 0x000fc60000000000 */
[----:B------:R-:W-:Y:S02]  /*1d40*/  IMAD.HI.U32 R7, R9, R7, R8 ;  /* 0x0000000709077227 */ /* 0x000fe400078e0008 */
[----:B------:R-:W3:Y:S04]  /*1d50*/  I2F.RP R9, R17 ;  /* 0x0000001100097306 */ /* 0x000ee80000209400 */
[----:B------:R-:W-:-:S05]  /*1d60*/  IMAD.HI.U32 R0, R7, R4, RZ ;  /* 0x0000000407007227 */ /* 0x000fca00078e00ff */
[----:B------:R-:W-:-:S05]  /*1d70*/  IADD3 R7, PT, PT, -R0, RZ, RZ ;  /* 0x000000ff00077210 */ /* 0x000fca0007ffe1ff */
[C---:B------:R-:W-:Y:S01]  /*1d80*/  IMAD R4, R15.reuse, R7, R4 ;  /* 0x000000070f047224 */ /* 0x040fe200078e0204 */
[----:B---3--:R-:W3:Y:S04]  /*1d90*/  MUFU.RCP R9, R9 ;  /* 0x0000000900097308 */ /* 0x008ee80000001000 */
[----:B------:R-:W-:-:S13]  /*1da0*/  ISETP.GT.U32.AND P6, PT, R15, R4, PT ;  /* 0x000000040f00720c */ /* 0x000fda0003fc4070 */
[----:B------:R-:W-:Y:S01]  /*1db0*/  @!P6 IMAD.IADD R4, R4, 0x1, -R15 ;  /* 0x000000010404e824 */ /* 0x000fe200078e0a0f */
[----:B------:R-:W-:Y:S01]  /*1dc0*/  @!P6 IADD3 R0, PT, PT, R0, 0x1, RZ ;  /* 0x000000010000e810 */ /* 0x000fe20007ffe0ff */
[----:B---3--:R-:W-:Y:S01]  /*1dd0*/  VIADD R7, R9, 0xffffffe ;  /* 0x0ffffffe09077836 */ /* 0x008fe20000000000 */
[----:B------:R-:W-:Y:S02]  /*1de0*/  ISETP.NE.AND P6, PT, R6, RZ, PT ;  /* 0x000000ff0600720c */ /* 0x000fe40003fc5270 */
[----:B------:R-:W-:Y:S02]  /*1df0*/  ISETP.GE.U32.AND P3, PT, R4, R15, PT ;  /* 0x0000000f0400720c */ /* 0x000fe40003f66070 */
[----:B------:R-:W-:Y:S01]  /*1e00*/  LOP3.LUT R4, R11, R6, RZ, 0x3c, !PT ;  /* 0x000000060b047212 */ /* 0x000fe200078e3cff */
[----:B------:R-:W3:Y:S03]  /*1e10*/  F2I.FTZ.U32.TRUNC.NTZ R7, R7 ;  /* 0x0000000700077305 */ /* 0x000ee6000021f000 */
[----:B------:R-:W-:-:S07]  /*1e20*/  ISETP.GE.AND P2, PT, R4, RZ, PT ;  /* 0x000000ff0400720c */ /* 0x000fce0003f46270 */
[----:B------:R-:W-:-:S04]  /*1e30*/  @P3 VIADD R0, R0, 0x1 ;  /* 0x0000000100003836 */ /* 0x000fc80000000000 */
[----:B------:R-:W-:Y:S02]  /*1e40*/  IMAD.MOV.U32 R8, RZ, RZ, R0 ;  /* 0x000000ffff087224 */ /* 0x000fe400078e0000 */
[----:B---3--:R-:W-:-:S03]  /*1e50*/  IMAD.MOV R4, RZ, RZ, -R7 ;  /* 0x000000ffff047224 */ /* 0x008fc600078e0a07 */
[----:B------:R-:W-:Y:S01]  /*1e60*/  @!P2 IADD3 R8, PT, PT, -R8, RZ, RZ ;  /* 0x000000ff0808a210 */ /* 0x000fe20007ffe1ff */
[----:B------:R-:W-:Y:S01]  /*1e70*/  IMAD R15, R4, R17, RZ ;  /* 0x00000011040f7224 */ /* 0x000fe200078e02ff */
[----:B------:R-:W-:-:S05]  /*1e80*/  @!P6 LOP3.LUT R8, RZ, R6, RZ, 0x33, !PT ;  /* 0x00000006ff08e212 */ /* 0x000fca00078e33ff */
[----:B------:R-:W-:-:S04]  /*1e90*/  IMAD.MOV R0, RZ, RZ, -R8 ;  /* 0x000000ffff007224 */ /* 0x000fc800078e0a08 */
[----:B------:R-:W-:Y:S02]  /*1ea0*/  IMAD R9, R6, R0, R11 ;  /* 0x0000000006097224 */ /* 0x000fe400078e020b */
[----:B------:R-:W-:-:S03]  /*1eb0*/  HFMA2 R6, -RZ, RZ, 0, 0 ;  /* 0x00000000ff067431 */ /* 0x000fc600000001ff */
[----:B------:R-:W-:Y:S02]  /*1ec0*/  IABS R4, R9 ;  /* 0x0000000900047213 */ /* 0x000fe40000000000 */
[----:B------:R-:W-:Y:S01]  /*1ed0*/  IMAD.HI.U32 R15, R7, R15, R6 ;  /* 0x0000000f070f7227 */ /* 0x000fe200078e0006 */
[----:B--2---:R-:W-:-:S05]  /*1ee0*/  IABS R6, R14 ;  /* 0x0000000e00067213 */ /* 0x004fca0000000000 */
[----:B------:R-:W-:-:S04]  /*1ef0*/  IMAD.HI.U32 R0, R15, R4, RZ ;  /* 0x000000040f007227 */ /* 0x000fc800078e00ff */
[----:B------:R-:W-:Y:S02]  /*1f00*/  IMAD.MOV.U32 R15, RZ, RZ, R6 ;  /* 0x000000ffff0f7224 */ /* 0x000fe400078e0006 */
[----:B------:R-:W-:Y:S02]  /*1f10*/  IMAD.MOV R7, RZ, RZ, -R0 ;  /* 0x000000ffff077224 */ /* 0x000fe400078e0a00 */
[----:B------:R-:W2:Y:S02]  /*1f20*/  I2F.RP R16, R15 ;  /* 0x0000000f00107306 */ /* 0x000ea40000209400 */
[----:B------:R-:W-:-:S05]  /*1f30*/  IMAD R4, R17, R7, R4 ;  /* 0x0000000711047224 */ /* 0x000fca00078e0204 */
[----:B------:R-:W-:Y:S01]  /*1f40*/  ISETP.GT.U32.AND P6, PT, R17, R4, PT ;  /* 0x000000041100720c */ /* 0x000fe20003fc4070 */
[----:B--2---:R-:W2:-:S12]  /*1f50*/  MUFU.RCP R16, R16 ;  /* 0x0000001000107308 */ /* 0x004e980000001000 */
[-C--:B------:R-:W-:Y:S01]  /*1f60*/  @!P6 IADD3 R4, PT, PT, R4, -R17.reuse, RZ ;  /* 0x800000110404e210 */ /* 0x080fe20007ffe0ff */
[----:B------:R-:W-:Y:S01]  /*1f70*/  @!P6 VIADD R0, R0, 0x1 ;  /* 0x000000010000e836 */ /* 0x000fe20000000000 */
[----:B------:R-:W-:Y:S02]  /*1f80*/  ISETP.NE.AND P6, PT, R12, RZ, PT ;  /* 0x000000ff0c00720c */ /* 0x000fe40003fc5270 */
[----:B------:R-:W-:Y:S02]  /*1f90*/  ISETP.GE.U32.AND P3, PT, R4, R17, PT ;  /* 0x000000110400720c */ /* 0x000fe40003f66070 */
[----:B------:R-:W-:-:S04]  /*1fa0*/  LOP3.LUT R4, R9, R12, RZ, 0x3c, !PT ;  /* 0x0000000c09047212 */ /* 0x000fc800078e3cff */
[----:B------:R-:W-:Y:S01]  /*1fb0*/  ISETP.GE.AND P2, PT, R4, RZ, PT ;  /* 0x000000ff0400720c */ /* 0x000fe20003f46270 */
[----:B--2---:R-:W-:-:S04]  /*1fc0*/  VIADD R6, R16, 0xffffffe ;  /* 0x0ffffffe10067836 */ /* 0x004fc80000000000 */
[----:B------:R2:W3:Y:S02]  /*1fd0*/  F2I.FTZ.U32.TRUNC.NTZ R7, R6 ;  /* 0x0000000600077305 */ /* 0x0004e4000021f000 */
[----:B------:R-:W-:-:S05]  /*1fe0*/  @P3 IADD3 R0, PT, PT, R0, 0x1, RZ ;  /* 0x0000000100003810 */ /* 0x000fca0007ffe0ff */
[----:B------:R-:W-:Y:S02]  /*1ff0*/  IMAD.MOV.U32 R10, RZ, RZ, R0 ;  /* 0x000000ffff0a7224 */ /* 0x000fe400078e0000 */
[----:B--2---:R-:W-:Y:S02]  /*2000*/  IMAD.MOV.U32 R6, RZ, RZ, RZ ;  /* 0x000000ffff067224 */ /* 0x004fe400078e00ff */
[----:B------:R-:W-:Y:S01]  /*2010*/  @!P2 IMAD.MOV R10, RZ, RZ, -R10 ;  /* 0x000000ffff0aa224 */ /* 0x000fe200078e0a0a */
[----:B------:R-:W-:Y:S02]  /*2020*/  @!P6 LOP3.LUT R10, RZ, R12, RZ, 0x33, !PT ;  /* 0x0000000cff0ae212 */ /* 0x000fe400078e33ff */
[----:B---3--:R-:W-:-:S03]  /*2030*/  IADD3 R4, PT, PT, RZ, -R7, RZ ;  /* 0x80000007ff047210 */ /* 0x008fc60007ffe0ff */
[----:B------:R-:W-:Y:S02]  /*2040*/  IMAD.MOV R0, RZ, RZ, -R10 ;  /* 0x000000ffff007224 */ /* 0x000fe400078e0a0a */
[----:B------:R-:W-:Y:S02]  /*2050*/  IMAD R17, R4, R15, RZ ;  /* 0x0000000f04117224 */ /* 0x000fe400078e02ff */
[----:B------:R-:W-:Y:S02]  /*2060*/  IMAD R9, R12, R0, R9 ;  /* 0x000000000c097224 */ /* 0x000fe400078e0209 */
[----:B------:R-:W-:-:S03]  /*2070*/  IMAD.HI.U32 R17, R7, R17, R6 ;  /* 0x0000001107117227 */ /* 0x000fc600078e0006 */
[----:B------:R-:W-:-:S05]  /*2080*/  IABS R4, R9 ;  /* 0x0000000900047213 */ /* 0x000fca0000000000 */
[----:B------:R-:W-:Y:S02]  /*2090*/  IMAD.HI.U32 R0, R17, R4, RZ ;  /* 0x0000000411007227 */ /* 0x000fe400078e00ff */
[----:B------:R-:W2:Y:S03]  /*20a0*/  LDC.64 R16, c[0x0][0x3a8] ;  /* 0x0000ea00ff107b82 */ /* 0x000ea60000000a00 */
[----:B------:R-:W-:-:S05]  /*20b0*/  IADD3 R7, PT, PT, -R0, RZ, RZ ;  /* 0x000000ff00077210 */ /* 0x000fca0007ffe1ff */
[C---:B------:R-:W-:Y:S02]  /*20c0*/  IMAD R4, R15.reuse, R7, R4 ;  /* 0x000000070f047224 */ /* 0x040fe400078e0204 */
[----:B------:R-:W3:Y:S03]  /*20d0*/  LDC.64 R6, c[0x0][0x3a0] ;  /* 0x0000e800ff067b82 */ /* 0x000ee60000000a00 */
[----:B------:R-:W-:-:S13]  /*20e0*/  ISETP.GT.U32.AND P6, PT, R15, R4, PT ;  /* 0x000000040f00720c */ /* 0x000fda0003fc4070 */
[----:B------:R-:W-:Y:S02]  /*20f0*/  @!P6 IMAD.IADD R4, R4, 0x1, -R15 ;  /* 0x000000010404e824 */ /* 0x000fe400078e0a0f */
[----:B------:R-:W-:Y:S01]  /*2100*/  @!P6 VIADD R0, R0, 0x1 ;  /* 0x000000010000e836 */ /* 0x000fe20000000000 */
[----:B------:R-:W-:Y:S02]  /*2110*/  ISETP.NE.AND P6, PT, R14, RZ, PT ;  /* 0x000000ff0e00720c */ /* 0x000fe40003fc5270 */
[----:B------:R-:W-:Y:S02]  /*2120*/  ISETP.GE.U32.AND P2, PT, R4, R15, PT ;  /* 0x0000000f0400720c */ /* 0x000fe40003f46070 */
[----:B------:R-:W-:-:S04]  /*2130*/  LOP3.LUT R4, R9, R14, RZ, 0x3c, !PT ;  /* 0x0000000e09047212 */ /* 0x000fc800078e3cff */
[----:B------:R-:W-:-:S07]  /*2140*/  ISETP.GE.AND P3, PT, R4, RZ, PT ;  /* 0x000000ff0400720c */ /* 0x000fce0003f66270 */
[----:B------:R-:W-:Y:S02]  /*2150*/  @P2 IADD3 R0, PT, PT, R0, 0x1, RZ ;  /* 0x0000000100002810 */ /* 0x000fe40007ffe0ff */
[----:B0-----:R-:W-:-:S04]  /*2160*/  ISETP.NE.U32.AND P2, PT, R20, 0x1, PT ;  /* 0x000000011400780c */ /* 0x001fc80003f45070 */
[----:B------:R-:W-:Y:S01]  /*2170*/  ISETP.NE.AND.EX P2, PT, R21, RZ, PT, P2 ;  /* 0x000000ff1500720c */ /* 0x000fe20003f45320 */
[----:B------:R-:W-:Y:S01]  /*2180*/  @!P3 IMAD.MOV R0, RZ, RZ, -R0 ;  /* 0x000000ffff00b224 */ /* 0x000fe200078e0a00 */
[----:B-1----:R-:W-:Y:S02]  /*2190*/  ISETP.NE.U32.AND P3, PT, R18, 0x1, PT ;  /* 0x000000011200780c */ /* 0x002fe40003f65070 */
[----:B------:R-:W-:Y:S02]  /*21a0*/  @!P6 LOP3.LUT R0, RZ, R14, RZ, 0x33, !PT ;  /* 0x0000000eff00e212 */ /* 0x000fe400078e33ff */
[----:B------:R-:W-:Y:S02]  /*21b0*/  SEL R4, R8, RZ, P2 ;  /* 0x000000ff08047207 */ /* 0x000fe40001000000 */
[----:B---3--:R-:W-:Y:S01]  /*21c0*/  ISETP.NE.U32.AND P2, PT, R6, 0x1, PT ;  /* 0x000000010600780c */ /* 0x008fe20003f45070 */
[----:B------:R-:W-:Y:S01]  /*21d0*/  IMAD.MOV R8, RZ, RZ, -R0 ;  /* 0x000000ffff087224 */ /* 0x000fe200078e0a00 */
[----:B------:R-:W-:-:S02]  /*21e0*/  ISETP.NE.AND.EX P3, PT, R19, RZ, PT, P3 ;  /* 0x000000ff1300720c */ /* 0x000fc40003f65330 */
        /* <DEDUP_REMOVED lines=8> */
[----:B------:R-:W-:-:S02]  /*2270*/  SEL R4, R4, RZ, P6 ;  /* 0x000000ff04047207 */ /* 0x000fc40003000000 */
        /* <DEDUP_REMOVED lines=13> */
.L_x_799:
[----:B------:R-:W-:Y:S05]  /*2350*/  BSYNC.RECONVERGENT B1 ;  /* 0x0000000000017941 */ /* 0x000fea0003800200 */
.L_x_798:
[----:B------:R-:W-:Y:S01]  /*2360*/  BSSY.RECONVERGENT B1, `(.L_x_800) ;  /* 0x000007a000017945 */ /* 0x000fe20003800200 */
[----:B------:R-:W-:-:S03]  /*2370*/  MOV R60, 0xff800000 ;  /* 0xff800000003c7802 */ /* 0x000fc60000000f00 */
        /* <DEDUP_REMOVED lines=13> */
[----:B------:R-:W1:Y:S08]  /*2450*/  LDC.64 R20, c[0x0][0x398] ;  /* 0x0000e600ff147b82 */ /* 0x000e700000000a00 */
[----:B------:R-:W4:Y:S01]  /*2460*/  LDC.64 R18, c[0x0][0x3a0] ;  /* 0x0000e800ff127b82 */ /* 0x000f220000000a00 */
[----:B---3--:R-:W3:Y:S02]  /*2470*/  MUFU.RCP R0, R0 ;  /* 0x0000000000007308 */ /* 0x008ee40000001000 */
[----:B---3--:R-:W-:-:S06]  /*2480*/  VIADD R6, R0, 0xffffffe ;  /* 0x0ffffffe00067836 */ /* 0x008fcc0000000000 */
[----:B------:R3:W5:Y:S02]  /*2490*/  F2I.FTZ.U32.TRUNC.NTZ R7, R6 ;  /* 0x0000000600077305 */ /* 0x000764000021f000 */
[----:B---3--:R-:W-:Y:S02]  /*24a0*/  HFMA2 R6, -RZ, RZ, 0, 0 ;  /* 0x00000000ff067431 */ /* 0x008fe400000001ff */
[----:B-----5:R-:W-:-:S04]  /*24b0*/  IMAD.MOV R4, RZ, RZ, -R7 ;  /* 0x000000ffff047224 */ /* 0x020fc800078e0a07 */
[----:B------:R-:W-:Y:S01]  /*24c0*/  IMAD R5, R4, R11, RZ ;  /* 0x0000000b04057224 */ /* 0x000fe200078e02ff */
[----:B------:R-:W-:-:S03]  /*24d0*/  IABS R4, R9 ;  /* 0x0000000900047213 */ /* 0x000fc60000000000 */
[----:B------:R-:W-:Y:S02]  /*24e0*/  IMAD.HI.U32 R5, R7, R5, R6 ;  /* 0x0000000507057227 */ /* 0x000fe400078e0006 */
[----:B------:R-:W3:Y:S04]  /*24f0*/  I2F.RP R7, R15 ;  /* 0x0000000f00077306 */ /* 0x000ee80000209400 */
[----:B------:R-:W-:-:S04]  /*2500*/  IMAD.HI.U32 R0, R5, R4, RZ ;  /* 0x0000000405007227 */ /* 0x000fc800078e00ff */
[----:B------:R-:W-:-:S04]  /*2510*/  IMAD.MOV R5, RZ, RZ, -R0 ;  /* 0x000000ffff057224 */ /* 0x000fc800078e0a00 */
[C---:B------:R-:W-:Y:S01]  /*2520*/  IMAD R4, R11.reuse, R5, R4 ;  /* 0x000000050b047224 */ /* 0x040fe200078e0204 */
[----:B---3--:R-:W3:Y:S04]  /*2530*/  MUFU.RCP R7, R7 ;  /* 0x0000000700077308 */ /* 0x008ee80000001000 */
[----:B------:R-:W-:-:S13]  /*2540*/  ISETP.GT.U32.AND P2, PT, R11, R4, PT ;  /* 0x000000040b00720c */ /* 0x000fda0003f44070 */
[----:B------:R-:W-:Y:S02]  /*2550*/  @!P2 IMAD.IADD R4, R4, 0x1, -R11 ;  /* 0x000000010404a824 */ /* 0x000fe400078e0a0b */
[----:B------:R-:W-:Y:S01]  /*2560*/  @!P2 VIADD R0, R0, 0x1 ;  /* 0x000000010000a836 */ /* 0x000fe20000000000 */
[----:B------:R-:W-:Y:S02]  /*2570*/  ISETP.NE.AND P2, PT, R8, RZ, PT ;  /* 0x000000ff0800720c */ /* 0x000fe40003f45270 */
[----:B------:R-:W-:Y:S02]  /*2580*/  ISETP.GE.U32.AND P1, PT, R4, R11, PT ;  /* 0x0000000b0400720c */ /* 0x000fe40003f26070 */
[----:B------:R-:W-:-:S04]  /*2590*/  LOP3.LUT R4, R9, R8, RZ, 0x3c, !PT ;  /* 0x0000000809047212 */ /* 0x000fc800078e3cff */
[----:B------:R-:W-:Y:S02]  /*25a0*/  ISETP.GE.AND P3, PT, R4, RZ, PT ;  /* 0x000000ff0400720c */ /* 0x000fe40003f66270 */
[----:B---3--:R-:W-:-:S04]  /*25b0*/  IADD3 R4, PT, PT, R7, 0xffffffe, RZ ;  /* 0x0ffffffe07047810 */ /* 0x008fc80007ffe0ff */
[----:B------:R3:W5:Y:S01]  /*25c0*/  F2I.FTZ.U32.TRUNC.NTZ R5, R4 ;  /* 0x0000000400057305 */ /* 0x000762000021f000 */
[----:B------:R-:W-:-:S05]  /*25d0*/  @P1 VIADD R0, R0, 0x1 ;  /* 0x0000000100001836 */ /* 0x000fca0000000000 */
[----:B------:R-:W-:Y:S01]  /*25e0*/  MOV R6, R0 ;  /* 0x0000000000067202 */ /* 0x000fe20000000f00 */
[----:B---3--:R-:W-:-:S04]  /*25f0*/  IMAD.MOV.U32 R4, RZ, RZ, RZ ;  /* 0x000000ffff047224 */ /* 0x008fc800078e00ff */
[----:B------:R-:W-:Y:S01]  /*2600*/  @!P3 IMAD.MOV R6, RZ, RZ, -R6 ;  /* 0x000000ffff06b224 */ /* 0x000fe200078e0a06 */
[----:B------:R-:W-:Y:S01]  /*2610*/  @!P2 LOP3.LUT R6, RZ, R8, RZ, 0x33, !PT ;  /* 0x00000008ff06a212 */ /* 0x000fe200078e33ff */
[----:B-----5:R-:W-:-:S03]  /*2620*/  IMAD.MOV R12, RZ, RZ, -R5 ;  /* 0x000000ffff0c7224 */ /* 0x020fc600078e0a05 */
[----:B------:R-:W-:Y:S01]  /*2630*/  IADD3 R0, PT, PT, -R6, RZ, RZ ;  /* 0x000000ff06007210 */ /* 0x000fe20007ffe1ff */
[----:B------:R-:W-:-:S04]  /*2640*/  IMAD R11, R12, R15, RZ ;  /* 0x0000000f0c0b7224 */ /* 0x000fc800078e02ff */
[----:B------:R-:W-:Y:S02]  /*2650*/  IMAD R7, R8, R0, R9 ;  /* 0x0000000008077224 */ /* 0x000fe400078e0209 */
[----:B------:R-:W-:Y:S01]  /*2660*/  IMAD.HI.U32 R11, R5, R11, R4 ;  /* 0x0000000b050b7227 */ /* 0x000fe200078e0004 */
[----:B--2---:R-:W-:Y:S02]  /*2670*/  IABS R5, R17 ;  /* 0x0000001100057213 */ /* 0x004fe40000000000 */
[----:B------:R-:W-:-:S05]  /*2680*/  IABS R0, R7 ;  /* 0x0000000700007213 */ /* 0x000fca0000000000 */
[----:B------:R-:W-:-:S04]  /*2690*/  IMAD.MOV.U32 R4, RZ, RZ, R0 ;  /* 0x000000ffff047224 */ /* 0x000fc800078e0000 */
[----:B------:R-:W-:Y:S01]  /*26a0*/  IMAD.HI.U32 R0, R11, R4, RZ ;  /* 0x000000040b007227 */ /* 0x000fe200078e00ff */
[----:B------:R-:W-:-:S03]  /*26b0*/  MOV R11, R5 ;  /* 0x00000005000b7202 */ /* 0x000fc60000000f00 */
[----:B------:R-:W-:Y:S01]  /*26c0*/  IMAD.MOV R5, RZ, RZ, -R0 ;  /* 0x000000ffff057224 */ /* 0x000fe200078e0a00 */
[----:B------:R-:W2:Y:S03]  /*26d0*/  I2F.RP R12, R11 ;  /* 0x0000000b000c7306 */ /* 0x000ea60000209400 */
[----:B------:R-:W-:-:S05]  /*26e0*/  IMAD R4, R15, R5, R4 ;  /* 0x000000050f047224 */ /* 0x000fca00078e0204 */
[----:B------:R-:W-:Y:S01]  /*26f0*/  ISETP.GT.U32.AND P2, PT, R15, R4, PT ;  /* 0x000000040f00720c */ /* 0x000fe20003f44070 */
[----:B--2---:R-:W2:-:S12]  /*2700*/  MUFU.RCP R12, R12 ;  /* 0x0000000c000c7308 */ /* 0x004e980000001000 */
[----:B------:R-:W-:Y:S02]  /*2710*/  @!P2 IMAD.IADD R4, R4, 0x1, -R15 ;  /* 0x000000010404a824 */ /* 0x000fe400078e0a0f */
[----:B------:R-:W-:Y:S01]  /*2720*/  @!P2 VIADD R0, R0, 0x1 ;  /* 0x000000010000a836 */ /* 0x000fe20000000000 */
[----:B------:R-:W-:Y:S02]  /*2730*/  ISETP.NE.AND P2, PT, R10, RZ, PT ;  /* 0x000000ff0a00720c */ /* 0x000fe40003f45270 */
[----:B------:R-:W-:Y:S02]  /*2740*/  ISETP.GE.U32.AND P1, PT, R4, R15, PT ;  /* 0x0000000f0400720c */ /* 0x000fe40003f26070 */
[----:B------:R-:W-:Y:S01]  /*2750*/  LOP3.LUT R4, R7, R10, RZ, 0x3c, !PT ;  /* 0x0000000a07047212 */ /* 0x000fe200078e3cff */
[----:B------:R-:W3:Y:S03]  /*2760*/  LDC.64 R14, c[0x0][0x3a8] ;  /* 0x0000ea00ff0e7b82 */ /* 0x000ee60000000a00 */
[----:B------:R-:W-:-:S02]  /*2770*/  ISETP.GE.AND P3, PT, R4, RZ, PT ;  /* 0x000000ff0400720c */ /* 0x000fc40003f66270 */
[----:B--2---:R-:W-:-:S05]  /*2780*/  IADD3 R5, PT, PT, R12, 0xffffffe, RZ ;  /* 0x0ffffffe0c057810 */ /* 0x004fca0007ffe0ff */
[----:B------:R-:W-:Y:S01]  /*2790*/  @P1 VIADD R0, R0, 0x1 ;  /* 0x0000000100001836 */ /* 0x000fe20000000000 */
[----:B------:R-:W2:Y:S04]  /*27a0*/  F2I.FTZ.U32.TRUNC.NTZ R5, R5 ;  /* 0x0000000500057305 */ /* 0x000ea8000021f000 */
[----:B------:R-:W-:-:S05]  /*27b0*/  MOV R8, R0 ;  /* 0x0000000000087202 */ /* 0x000fca0000000f00 */
[----:B------:R-:W-:Y:S01]  /*27c0*/  @!P3 IMAD.MOV R8, RZ, RZ, -R8 ;  /* 0x000000ffff08b224 */ /* 0x000fe200078e0a08 */
[----:B------:R-:W-:-:S04]  /*27d0*/  @!P2 LOP3.LUT R8, RZ, R10, RZ, 0x33, !PT ;  /* 0x0000000aff08a212 */ /* 0x000fc800078e33ff */
[----:B------:R-:W-:Y:S01]  /*27e0*/  IADD3 R0, PT, PT, -R8, RZ, RZ ;  /* 0x000000ff08007210 */ /* 0x000fe20007ffe1ff */
[----:B--2---:R-:W-:-:S04]  /*27f0*/  IMAD.MOV R4, RZ, RZ, -R5 ;  /* 0x000000ffff047224 */ /* 0x004fc800078e0a05 */
        /* <DEDUP_REMOVED lines=18> */
[----:B------:R-:W-:Y:S01]  /*2920*/  @!P1 IMAD.MOV R0, RZ, RZ, -R0 ;  /* 0x000000ffff009224 */ /* 0x000fe200078e0a00 */
[----:B-1----:R-:W-:Y:S02]  /*2930*/  ISETP.NE.U32.AND P1, PT, R20, 0x1, PT ;  /* 0x000000011400780c */ /* 0x002fe40003f25070 */
[----:B------:R-:W-:Y:S02]  /*2940*/  ISETP.NE.AND.EX P2, PT, R23, RZ, PT, P2 ;  /* 0x000000ff1700720c */ /* 0x000fe40003f45320 */
[----:B------:R-:W-:Y:S02]  /*2950*/  @!P3 LOP3.LUT R0, RZ, R17, RZ, 0x33, !PT ;  /* 0x00000011ff00b212 */ /* 0x000fe400078e33ff */
[----:B----4-:R-:W-:Y:S02]  /*2960*/  ISETP.NE.U32.AND P3, PT, R18, 0x1, PT ;  /* 0x000000011200780c */ /* 0x010fe40003f65070 */
[----:B------:R-:W-:Y:S01]  /*2970*/  ISETP.NE.AND.EX P1, PT, R21, RZ, PT, P1 ;  /* 0x000000ff1500720c */ /* 0x000fe20003f25310 */
[----:B------:R-:W-:Y:S01]  /*2980*/  IMAD.MOV R7, RZ, RZ, -R0 ;  /* 0x000000ffff077224 */ /* 0x000fe200078e0a00 */
[----:B------:R-:W-:-:S02]  /*2990*/  SEL R4, R6, RZ, P2 ;  /* 0x000000ff06047207 */ /* 0x000fc40001000000 */
[----:B------:R-:W-:Y:S02]  /*29a0*/  ISETP.NE.AND.EX P3, PT, R19, RZ, PT, P3 ;  /* 0x000000ff1300720c */ /* 0x000fe40003f65330 */
[----:B---3--:R-:W-:Y:S01]  /*29b0*/  ISETP.NE.U32.AND P2, PT, R14, 0x1, PT ;  /* 0x000000010e00780c */ /* 0x008fe20003f45070 */
[----:B------:R-:W-:Y:S01]  /*29c0*/  IMAD R6, R4, UR36, RZ ;  /* 0x0000002404067c24 */ /* 0x000fe2000f8e02ff */
[----:B------:R-:W-:Y:S01]  /*29d0*/  SEL R5, R8, RZ, P1 ;  /* 0x000000ff08057207 */ /* 0x000fe20000800000 */
[----:B------:R-:W-:Y:S01]  /*29e0*/  IMAD R4, R17, R7, R10 ;  /* 0x0000000711047224 */ /* 0x000fe200078e020a */
[----:B------:R-:W-:Y:S02]  /*29f0*/  ISETP.NE.AND.EX P2, PT, R15, RZ, PT, P2 ;  /* 0x000000ff0f00720c */ /* 0x000fe40003f45320 */
[----:B------:R-:W-:Y:S01]  /*2a00*/  SEL R0, R0, RZ, P3 ;  /* 0x000000ff00007207 */ /* 0x000fe20001800000 */
[----:B------:R-:W-:Y:S01]  /*2a10*/  IMAD R5, R5, UR37, R6 ;  /* 0x0000002505057c24 */ /* 0x000fe2000f8e0206 */
[----:B------:R-:W-:-:S03]  /*2a20*/  SEL R4, R4, RZ, P2 ;  /* 0x000000ff04047207 */ /* 0x000fc60001000000 */
        /* <DEDUP_REMOVED lines=13> */
.L_x_801:
[----:B------:R-:W-:Y:S05]  /*2b00*/  BSYNC.RECONVERGENT B1 ;  /* 0x0000000000017941 */ /* 0x000fea0003800200 */
.L_x_800:
[-C--:B------:R-:W-:Y:S01]  /*2b10*/  ISETP.GE.AND.EX P5, PT, RZ, R3.reuse, PT, P5 ;  /* 0x00000003ff00720c */ /* 0x080fe20003fa6350 */
[----:B------:R-:W-:Y:S01]  /*2b20*/  BSSY.RECONVERGENT B1, `(.L_x_802) ;  /* 0x000007f000017945 */ /* 0x000fe20003800200 */
[-C--:B------:R-:W-:Y:S02]  /*2b30*/  ISETP.GE.U32.AND P3, PT, R89, R2.reuse, PT ;  /* 0x000000025900720c */ /* 0x080fe40003f66070 */
[-C--:B------:R-:W-:Y:S02]  /*2b40*/  ISETP.GE.U32.AND P2, PT, R87, R2.reuse, PT ;  /* 0x000000025700720c */ /* 0x080fe40003f46070 */
[-C--:B------:R-:W-:Y:S02]  /*2b50*/  ISETP.GE.U32.AND P6, PT, R85, R2.reuse, PT ;  /* 0x000000025500720c */ /* 0x080fe40003fc6070 */
[----:B------:R-:W-:Y:S02]  /*2b60*/  ISETP.GE.U32.AND P1, PT, R83, R2, PT ;  /* 0x000000025300720c */ /* 0x000fe40003f26070 */
[----:B------:R-:W-:-:S02]  /*2b70*/  ISETP.GE.AND.EX P4, PT, RZ, R3, PT, P4 ;  /* 0x00000003ff00720c */ /* 0x000fc40003f86340 */
[----:B------:R-:W-:Y:S01]  /*2b80*/  MOV R6, 0xff800000 ;  /* 0xff80000000067802 */ /* 0x000fe20000000f00 */
[----:B------:R-:W-:Y:S10]  /*2b90*/  @P5 BRA `(.L_x_803) ;  /* 0x0000000400dc5947 */ /* 0x000ff40003800000 */
        /* <DEDUP_REMOVED lines=8> */
[----:B------:R-:W2:Y:S01]  /*2c20*/  LDC R19, c[0x0][0x3c0] ;  /* 0x0000f000ff137b82 */ /* 0x000ea20000000800 */
[----:B0-----:R-:W-:-:S07]  /*2c30*/  IABS R7, R8 ;  /* 0x0000000800077213 */ /* 0x001fce0000000000 */
[----:B------:R-:W0:Y:S01]  /*2c40*/  LDC.64 R16, c[0x0][0x390] ;  /* 0x0000e400ff107b82 */ /* 0x000e220000000a00 */
[----:B------:R-:W3:Y:S01]  /*2c50*/  I2F.RP R0, R7 ;  /* 0x0000000700007306 */ /* 0x000ee20000209400 */
[----:B--2---:R-:W-:-:S07]  /*2c60*/  IABS R21, R19 ;  /* 0x0000001300157213 */ /* 0x004fce0000000000 */
[----:B---3--:R-:W2:Y:S02]  /*2c70*/  MUFU.RCP R0, R0 ;  /* 0x0000000000007308 */ /* 0x008ea40000001000 */
[----:B--2---:R-:W-:-:S06]  /*2c80*/  VIADD R5, R0, 0xffffffe ;  /* 0x0ffffffe00057836 */ /* 0x004fcc0000000000 */
[----:B------:R-:W2:Y:S02]  /*2c90*/  F2I.FTZ.U32.TRUNC.NTZ R5, R5 ;  /* 0x0000000500057305 */ /* 0x000ea4000021f000 */
[----:B--2---:R-:W-:-:S04]  /*2ca0*/  IMAD.MOV R4, RZ, RZ, -R5 ;  /* 0x000000ffff047224 */ /* 0x004fc800078e0a05 */
[----:B------:R-:W-:Y:S02]  /*2cb0*/  IMAD R9, R4, R7, RZ ;  /* 0x0000000704097224 */ /* 0x000fe400078e02ff */
[----:B------:R-:W-:-:S05]  /*2cc0*/  HFMA2 R4, -RZ, RZ, 0, 0 ;  /* 0x00000000ff047431 */ /* 0x000fca00000001ff */
[----:B------:R-:W-:-:S04]  /*2cd0*/  IMAD.HI.U32 R9, R5, R9, R4 ;  /* 0x0000000905097227 */ /* 0x000fc800078e0004 */
[----:B------:R-:W-:-:S04]  /*2ce0*/  IMAD.MOV.U32 R4, RZ, RZ, R6 ;  /* 0x000000ffff047224 */ /* 0x000fc800078e0006 */
[----:B------:R-:W-:Y:S01]  /*2cf0*/  IMAD.HI.U32 R0, R9, R4, RZ ;  /* 0x0000000409007227 */ /* 0x000fe200078e00ff */
[----:B-1----:R-:W-:-:S03]  /*2d00*/  IABS R9, R10 ;  /* 0x0000000a00097213 */ /* 0x002fc60000000000 */
        /* <DEDUP_REMOVED lines=13> */
[----:B------:R1:W2:Y:S08]  /*2de0*/  F2I.FTZ.U32.TRUNC.NTZ R5, R4 ;  /* 0x0000000400057305 */ /* 0x0002b0000021f000 */
[----:B------:R-:W-:Y:S01]  /*2df0*/  @!P5 IMAD.MOV R6, RZ, RZ, -R6 ;  /* 0x000000ffff06d224 */ /* 0x000fe200078e0a06 */
[----:B------:R-:W-:Y:S01]  /*2e00*/  ISETP.NE.AND P5, PT, R8, RZ, PT ;  /* 0x000000ff0800720c */ /* 0x000fe20003fa5270 */
[----:B-1----:R-:W-:Y:S01]  /*2e10*/  IMAD.MOV.U32 R4, RZ, RZ, RZ ;  /* 0x000000ffff047224 */ /* 0x002fe200078e00ff */
[----:B--2---:R-:W-:-:S05]  /*2e20*/  IADD3 R12, PT, PT, RZ, -R5, RZ ;  /* 0x80000005ff0c7210 */ /* 0x004fca0007ffe0ff */
[----:B------:R-:W-:-:S06]  /*2e30*/  IMAD R15, R12, R9, RZ ;  /* 0x000000090c0f7224 */ /* 0x000fcc00078e02ff */
[----:B------:R-:W-:Y:S01]  /*2e40*/  @!P5 LOP3.LUT R6, RZ, R8, RZ, 0x33, !PT ;  /* 0x00000008ff06d212 */ /* 0x000fe200078e33ff */
[----:B------:R-:W1:Y:S01]  /*2e50*/  I2F.RP R12, R21 ;  /* 0x00000015000c7306 */ /* 0x000e620000209400 */
[----:B------:R-:W-:-:S04]  /*2e60*/  IMAD.HI.U32 R15, R5, R15, R4 ;  /* 0x0000000f050f7227 */ /* 0x000fc800078e0004 */
[----:B------:R-:W-:-:S04]  /*2e70*/  IMAD.MOV R0, RZ, RZ, -R6 ;  /* 0x000000ffff007224 */ /* 0x000fc800078e0a06 */
[----:B------:R-:W-:-:S05]  /*2e80*/  IMAD R7, R8, R0, R11 ;  /* 0x0000000008077224 */ /* 0x000fca00078e020b */
[----:B------:R-:W-:Y:S01]  /*2e90*/  IABS R0, R7 ;  /* 0x0000000700007213 */ /* 0x000fe20000000000 */
[----:B-1----:R-:W1:Y:S03]  /*2ea0*/  MUFU.RCP R12, R12 ;  /* 0x0000000c000c7308 */ /* 0x002e660000001000 */
[----:B------:R-:W-:-:S05]  /*2eb0*/  MOV R4, R0 ;  /* 0x0000000000047202 */ /* 0x000fca0000000f00 */
[----:B------:R-:W-:Y:S02]  /*2ec0*/  IMAD.HI.U32 R0, R15, R4, RZ ;  /* 0x000000040f007227 */ /* 0x000fe400078e00ff */
[----:B------:R-:W2:Y:S02]  /*2ed0*/  LDC.64 R14, c[0x0][0x398] ;  /* 0x0000e600ff0e7b82 */ /* 0x000ea40000000a00 */
        /* <DEDUP_REMOVED lines=8> */
[----:B------:R-:W-:Y:S02]  /*2f60*/  ISETP.GE.AND P5, PT, R4, RZ, PT ;  /* 0x000000ff0400720c */ /* 0x000fe40003fa6270 */
[----:B-1----:R-:W-:Y:S01]  /*2f70*/  IADD3 R4, PT, PT, R12, 0xffffffe, RZ ;  /* 0x0ffffffe0c047810 */ /* 0x002fe20007ffe0ff */
[----:B------:R-:W-:-:S03]  /*2f80*/  IMAD.MOV.U32 R8, RZ, RZ, R0 ;  /* 0x000000ffff087224 */ /* 0x000fc600078e0000 */
[----:B------:R1:W3:Y:S07]  /*2f90*/  F2I.FTZ.U32.TRUNC.NTZ R5, R4 ;  /* 0x0000000400057305 */ /* 0x0002ee000021f000 */
[----:B------:R-:W-:Y:S01]  /*2fa0*/  @!P5 IMAD.MOV R8, RZ, RZ, -R8 ;  /* 0x000000ffff08d224 */ /* 0x000fe200078e0a08 */
[----:B------:R-:W-:Y:S01]  /*2fb0*/  ISETP.NE.AND P5, PT, R10, RZ, PT ;  /* 0x000000ff0a00720c */ /* 0x000fe20003fa5270 */
[----:B-1----:R-:W-:Y:S02]  /*2fc0*/  IMAD.MOV.U32 R4, RZ, RZ, RZ ;  /* 0x000000ffff047224 */ /* 0x002fe400078e00ff */
[----:B---3--:R-:W-:-:S10]  /*2fd0*/  IMAD.MOV R12, RZ, RZ, -R5 ;  /* 0x000000ffff0c7224 */ /* 0x008fd400078e0a05 */
[----:B------:R-:W-:Y:S02]  /*2fe0*/  @!P5 LOP3.LUT R8, RZ, R10, RZ, 0x33, !PT ;  /* 0x0000000aff08d212 */ /* 0x000fe400078e33ff */
[----:B0-----:R-:W-:Y:S02]  /*2ff0*/  ISETP.NE.U32.AND P5, PT, R16, 0x1, PT ;  /* 0x000000011000780c */ /* 0x001fe40003fa5070 */
[----:B------:R-:W-:Y:S02]  /*3000*/  IADD3 R0, PT, PT, -R8, RZ, RZ ;  /* 0x000000ff08007210 */ /* 0x000fe40007ffe1ff */
[----:B------:R-:W-:-:S03]  /*3010*/  ISETP.NE.AND.EX P5, PT, R17, RZ, PT, P5 ;  /* 0x000000ff1100720c */ /* 0x000fc60003fa5350 */
[----:B------:R-:W-:Y:S02]  /*3020*/  IMAD R10, R10, R0, R7 ;  /* 0x000000000a0a7224 */ /* 0x000fe400078e0207 */
[----:B------:R-:W-:-:S03]  /*3030*/  IMAD R7, R12, R21, RZ ;  /* 0x000000150c077224 */ /* 0x000fc600078e02ff */
[----:B------:R-:W-:Y:S01]  /*3040*/  IABS R0, R10 ;  /* 0x0000000a00007213 */ /* 0x000fe20000000000 */
[----:B------:R-:W-:Y:S01]  /*3050*/  IMAD.HI.U32 R7, R5, R7, R4 ;  /* 0x0000000705077227 */ /* 0x000fe200078e0004 */
[----:B------:R-:W-:Y:S02]  /*3060*/  SEL R5, R6, RZ, P5 ;  /* 0x000000ff06057207 */ /* 0x000fe40002800000 */
[----:B--2---:R-:W-:Y:S01]  /*3070*/  ISETP.NE.U32.AND P5, PT, R14, 0x1, PT ;  /* 0x000000010e00780c */ /* 0x004fe20003fa5070 */
[----:B------:R-:W-:Y:S02]  /*3080*/  IMAD.MOV.U32 R4, RZ, RZ, R0 ;  /* 0x000000ffff047224 */ /* 0x000fe400078e0000 */
[----:B------:R-:W-:Y:S01]  /*3090*/  IMAD R5, R5, UR36, RZ ;  /* 0x0000002405057c24 */ /* 0x000fe2000f8e02ff */
[----:B------:R-:W-:Y:S01]  /*30a0*/  ISETP.NE.AND.EX P5, PT, R15, RZ, PT, P5 ;  /* 0x000000ff0f00720c */ /* 0x000fe20003fa5350 */
[----:B------:R-:W-:Y:S01]  /*30b0*/  IMAD.HI.U32 R0, R7, R4, RZ ;  /* 0x0000000407007227 */ /* 0x000fe200078e00ff */
[----:B------:R-:W0:Y:S02]  /*30c0*/  LDC.64 R14, c[0x0][0x3a0] ;  /* 0x0000e800ff0e7b82 */ /* 0x000e240000000a00 */
[----:B------:R-:W-:-:S02]  /*30d0*/  SEL R6, R8, RZ, P5 ;  /* 0x000000ff08067207 */ /* 0x000fc40002800000 */
[----:B------:R-:W-:-:S03]  /*30e0*/  IADD3 R7, PT, PT, -R0, RZ, RZ ;  /* 0x000000ff00077210 */ /* 0x000fc60007ffe1ff */
[----:B------:R-:W-:Y:S01]  /*30f0*/  IMAD R5, R6, UR37, R5 ;  /* 0x0000002506057c24 */ /* 0x000fe2000f8e0205 */
[----:B------:R-:W1:Y:S01]  /*3100*/  LDC.64 R8, c[0x0][0x3a8] ;  /* 0x0000ea00ff087b82 */ /* 0x000e620000000a00 */
        /* <DEDUP_REMOVED lines=32> */
.L_x_803:
[----:B------:R-:W-:Y:S05]  /*3310*/  BSYNC.RECONVERGENT B1 ;  /* 0x0000000000017941 */ /* 0x000fea0003800200 */
.L_x_802:
        /* <DEDUP_REMOVED lines=13> */
[----:B0-----:R-:W-:-:S04]  /*33f0*/  IABS R7, R8 ;  /* 0x0000000800077213 */ /* 0x001fc80000000000 */
[----:B------:R-:W0:Y:S01]  /*3400*/  I2F.RP R0, R7 ;  /* 0x0000000700007306 */ /* 0x000e220000209400 */
[----:B-1----:R-:W-:Y:S02]  /*3410*/  IABS R15, R10 ;  /* 0x0000000a000f7213 */ /* 0x002fe40000000000 */
[----:B--2---:R-:W-:-:S05]  /*3420*/  IABS R21, R19 ;  /* 0x0000001300157213 */ /* 0x004fca0000000000 */
[----:B0-----:R-:W0:Y:S02]  /*3430*/  MUFU.RCP R0, R0 ;  /* 0x0000000000007308 */ /* 0x001e240000001000 */
[----:B0-----:R-:W-:-:S06]  /*3440*/  VIADD R5, R0, 0xffffffe ;  /* 0x0ffffffe00057836 */ /* 0x001fcc0000000000 */
[----:B------:R-:W0:Y:S02]  /*3450*/  F2I.FTZ.U32.TRUNC.NTZ R5, R5 ;  /* 0x0000000500057305 */ /* 0x000e24000021f000 */
[----:B0-----:R-:W-:-:S04]  /*3460*/  IMAD.MOV R4, RZ, RZ, -R5 ;  /* 0x000000ffff047224 */ /* 0x001fc800078e0a05 */
[----:B------:R-:W-:Y:S02]  /*3470*/  IMAD R9, R4, R7, RZ ;  /* 0x0000000704097224 */ /* 0x000fe400078e02ff */
[----:B------:R-:W-:-:S05]  /*3480*/  HFMA2 R4, -RZ, RZ, 0, 0 ;  /* 0x00000000ff047431 */ /* 0x000fca00000001ff */
[----:B------:R-:W-:-:S04]  /*3490*/  IMAD.HI.U32 R9, R5, R9, R4 ;  /* 0x0000000905097227 */ /* 0x000fc800078e0004 */
[----:B------:R-:W-:-:S04]  /*34a0*/  IMAD.MOV.U32 R4, RZ, RZ, R12 ;  /* 0x000000ffff047224 */ /* 0x000fc800078e000c */
[----:B------:R-:W-:Y:S02]  /*34b0*/  IMAD.HI.U32 R0, R9, R4, RZ ;  /* 0x0000000409007227 */ /* 0x000fe400078e00ff */
[----:B------:R-:W0:Y:S02]  /*34c0*/  I2F.RP R9, R15 ;  /* 0x0000000f00097306 */ /* 0x000e240000209400 */
[----:B------:R-:W-:-:S04]  /*34d0*/  IMAD.MOV R5, RZ, RZ, -R0 ;  /* 0x000000ffff057224 */ /* 0x000fc800078e0a00 */
[----:B------:R-:W-:-:S05]  /*34e0*/  IMAD R4, R7, R5, R4 ;  /* 0x0000000507047224 */ /* 0x000fca00078e0204 */
[----:B------:R-:W-:Y:S01]  /*34f0*/  ISETP.GT.U32.AND P4, PT, R7, R4, PT ;  /* 0x000000040700720c */ /* 0x000fe20003f84070 */
[----:B0-----:R-:W0:-:S12]  /*3500*/  MUFU.RCP R9, R9 ;  /* 0x0000000900097308 */ /* 0x001e180000001000 */
[----:B------:R-:W-:Y:S01]  /*3510*/  @!P4 IMAD.IADD R4, R4, 0x1, -R7 ;  /* 0x000000010404c824 */ /* 0x000fe200078e0a07 */
[----:B------:R-:W-:-:S04]  /*3520*/  @!P4 IADD3 R0, PT, PT, R0, 0x1, RZ ;  /* 0x000000010000c810 */ /* 0x000fc80007ffe0ff */
[----:B------:R-:W-:Y:S02]  /*3530*/  ISETP.GE.U32.AND P4, PT, R4, R7, PT ;  /* 0x000000070400720c */ /* 0x000fe40003f86070 */
[----:B------:R-:W-:-:S11]  /*3540*/  LOP3.LUT R4, R11, R8, RZ, 0x3c, !PT ;  /* 0x000000080b047212 */ /* 0x000fd600078e3cff */
[----:B------:R-:W-:Y:S01]  /*3550*/  @P4 VIADD R0, R0, 0x1 ;  /* 0x0000000100004836 */ /* 0x000fe20000000000 */
[----:B------:R-:W-:Y:S01]  /*3560*/  ISETP.GE.AND P4, PT, R4, RZ, PT ;  /* 0x000000ff0400720c */ /* 0x000fe20003f86270 */
[----:B0-----:R-:W-:-:S03]  /*3570*/  VIADD R4, R9, 0xffffffe ;  /* 0x0ffffffe09047836 */ /* 0x001fc60000000000 */
[----:B------:R-:W-:Y:S01]  /*3580*/  MOV R7, R0 ;  /* 0x0000000000077202 */ /* 0x000fe20000000f00 */
[----:B------:R0:W1:Y:S08]  /*3590*/  F2I.FTZ.U32.TRUNC.NTZ R5, R4 ;  /* 0x0000000400057305 */ /* 0x000070000021f000 */
[----:B------:R-:W-:Y:S01]  /*35a0*/  @!P4 IMAD.MOV R7, RZ, RZ, -R7 ;  /* 0x000000ffff07c224 */ /* 0x000fe200078e0a07 */
[----:B------:R-:W-:Y:S01]  /*35b0*/  ISETP.NE.AND P4, PT, R8, RZ, PT ;  /* 0x000000ff0800720c */ /* 0x000fe20003f85270 */
[----:B0-----:R-:W-:Y:S01]  /*35c0*/  IMAD.MOV.U32 R4, RZ, RZ, RZ ;  /* 0x000000ffff047224 */ /* 0x001fe200078e00ff */
[----:B-1----:R-:W-:-:S05]  /*35d0*/  IADD3 R12, PT, PT, RZ, -R5, RZ ;  /* 0x80000005ff0c7210 */ /* 0x002fca0007ffe0ff */
[----:B------:R-:W-:-:S06]  /*35e0*/  IMAD R17, R12, R15, RZ ;  /* 0x0000000f0c117224 */ /* 0x000fcc00078e02ff */
[----:B------:R-:W-:Y:S01]  /*35f0*/  @!P4 LOP3.LUT R7, RZ, R8, RZ, 0x33, !PT ;  /* 0x00000008ff07c212 */ /* 0x000fe200078e33ff */
[----:B------:R-:W0:Y:S01]  /*3600*/  I2F.RP R12, R21 ;  /* 0x00000015000c7306 */ /* 0x000e220000209400 */
[----:B------:R-:W-:-:S04]  /*3610*/  IMAD.HI.U32 R17, R5, R17, R4 ;  /* 0x0000001105117227 */ /* 0x000fc800078e0004 */
[----:B------:R-:W-:-:S04]  /*3620*/  IMAD.MOV R0, RZ, RZ, -R7 ;  /* 0x000000ffff007224 */ /* 0x000fc800078e0a07 */
[----:B------:R-:W-:-:S05]  /*3630*/  IMAD R9, R8, R0, R11 ;  /* 0x0000000008097224 */ /* 0x000fca00078e020b */
[----:B------:R-:W-:Y:S01]  /*3640*/  IABS R0, R9 ;  /* 0x0000000900007213 */ /* 0x000fe20000000000 */
[----:B0-----:R-:W0:Y:S03]  /*3650*/  MUFU.RCP R12, R12 ;  /* 0x0000000c000c7308 */ /* 0x001e260000001000 */
[----:B------:R-:W-:-:S05]  /*3660*/  MOV R4, R0 ;  /* 0x0000000000047202 */ /* 0x000fca0000000f00 */
[----:B------:R-:W-:Y:S02]  /*3670*/  IMAD.HI.U32 R0, R17, R4, RZ ;  /* 0x0000000411007227 */ /* 0x000fe400078e00ff */
[----:B------:R-:W1:Y:S02]  /*3680*/  LDC.64 R16, c[0x0][0x390] ;  /* 0x0000e400ff107b82 */ /* 0x000e640000000a00 */
[----:B------:R-:W-:-:S04]  /*3690*/  IMAD.MOV R5, RZ, RZ, -R0 ;  /* 0x000000ffff057224 */ /* 0x000fc800078e0a00 */
[----:B------:R-:W-:-:S05]  /*36a0*/  IMAD R4, R15, R5, R4 ;  /* 0x000000050f047224 */ /* 0x000fca00078e0204 */
[----:B------:R-:W-:-:S13]  /*36b0*/  ISETP.GT.U32.AND P4, PT, R15, R4, PT ;  /* 0x000000040f00720c */ /* 0x000fda0003f84070 */
[----:B------:R-:W-:Y:S01]  /*36c0*/  @!P4 IADD3 R4, PT, PT, R4, -R15, RZ ;  /* 0x8000000f0404c210 */ /* 0x000fe20007ffe0ff */
[----:B------:R-:W-:-:S03]  /*36d0*/  @!P4 VIADD R0, R0, 0x1 ;  /* 0x000000010000c836 */ /* 0x000fc60000000000 */
[----:B------:R-:W-:Y:S02]  /*36e0*/  ISETP.GE.U32.AND P4, PT, R4, R15, PT ;  /* 0x0000000f0400720c */ /* 0x000fe40003f86070 */
[----:B------:R-:W-:Y:S01]  /*36f0*/  LOP3.LUT R4, R9, R10, RZ, 0x3c, !PT ;  /* 0x0000000a09047212 */ /* 0x000fe200078e3cff */
[----:B------:R-:W2:Y:S10]  /*3700*/  LDC.64 R14, c[0x0][0x398] ;  /* 0x0000e600ff0e7b82 */ /* 0x000eb40000000a00 */
[----:B------:R-:W-:Y:S01]  /*3710*/  @P4 VIADD R0, R0, 0x1 ;  /* 0x0000000100004836 */ /* 0x000fe20000000000 */
[----:B------:R-:W-:-:S02]  /*3720*/  ISETP.GE.AND P4, PT, R4, RZ, PT ;  /* 0x000000ff0400720c */ /* 0x000fc40003f86270 */
[----:B0-----:R-:W-:Y:S01]  /*3730*/  IADD3 R4, PT, PT, R12, 0xffffffe, RZ ;  /* 0x0ffffffe0c047810 */ /* 0x001fe20007ffe0ff */
[----:B------:R-:W-:-:S03]  /*3740*/  IMAD.MOV.U32 R8, RZ, RZ, R0 ;  /* 0x000000ffff087224 */ /* 0x000fc600078e0000 */
[----:B------:R0:W3:Y:S07]  /*3750*/  F2I.FTZ.U32.TRUNC.NTZ R5, R4 ;  /* 0x0000000400057305 */ /* 0x0000ee000021f000 */
[----:B------:R-:W-:Y:S01]  /*3760*/  @!P4 IMAD.MOV R8, RZ, RZ, -R8 ;  /* 0x000000ffff08c224 */ /* 0x000fe200078e0a08 */
[----:B------:R-:W-:Y:S01]  /*3770*/  ISETP.NE.AND P4, PT, R10, RZ, PT ;  /* 0x000000ff0a00720c */ /* 0x000fe20003f85270 */
[----:B0-----:R-:W-:Y:S02]  /*3780*/  IMAD.MOV.U32 R4, RZ, RZ, RZ ;  /* 0x000000ffff047224 */ /* 0x001fe400078e00ff */
[----:B---3--:R-:W-:-:S10]  /*3790*/  IMAD.MOV R12, RZ, RZ, -R5 ;  /* 0x000000ffff0c7224 */ /* 0x008fd400078e0a05 */
[----:B------:R-:W-:Y:S02]  /*37a0*/  @!P4 LOP3.LUT R8, RZ, R10, RZ, 0x33, !PT ;  /* 0x0000000aff08c212 */ /* 0x000fe400078e33ff */
[----:B-1----:R-:W-:Y:S02]  /*37b0*/  ISETP.NE.U32.AND P4, PT, R16, 0x1, PT ;  /* 0x000000011000780c */ /* 0x002fe40003f85070 */
        /* <DEDUP_REMOVED lines=8> */
[----:B------:R-:W-:-:S03]  /*3840*/  IMAD.MOV.U32 R4, RZ, RZ, R0 ;  /* 0x000000ffff047224 */ /* 0x000fc600078e0000 */
[----:B------:R-:W-:Y:S01]  /*3850*/  ISETP.NE.AND.EX P4, PT, R15, RZ, PT, P4 ;  /* 0x000000ff0f00720c */ /* 0x000fe20003f85340 */
[----:B------:R-:W-:Y:S01]  /*3860*/  IMAD.HI.U32 R0, R9, R4, RZ ;  /* 0x0000000409007227 */ /* 0x000fe200078e00ff */
[----:B------:R-:W0:Y:S04]  /*3870*/  LDC.64 R14, c[0x0][0x3a8] ;  /* 0x0000ea00ff0e7b82 */ /* 0x000e280000000a00 */
[----:B------:R-:W-:-:S05]  /*3880*/  IADD3 R7, PT, PT, -R0, RZ, RZ ;  /* 0x000000ff00077210 */ /* 0x000fca0007ffe1ff */
[C---:B------:R-:W-:Y:S01]  /*3890*/  IMAD R4, R21.reuse, R7, R4 ;  /* 0x0000000715047224 */ /* 0x040fe200078e0204 */
[----:B------:R-:W-:Y:S02]  /*38a0*/  SEL R7, R8, RZ, P4 ;  /* 0x000000ff08077207 */ /* 0x000fe40002000000 */
[----:B------:R-:W1:Y:S02]  /*38b0*/  LDC.64 R8, c[0x0][0x3a0] ;  /* 0x0000e800ff087b82 */ /* 0x000e640000000a00 */
        /* <DEDUP_REMOVED lines=10> */
[----:B-1----:R-:W-:Y:S01]  /*3960*/  ISETP.NE.U32.AND P4, PT, R8, 0x1, PT ;  /* 0x000000010800780c */ /* 0x002fe20003f85070 */
[----:B------:R-:W-:-:S03]  /*3970*/  IMAD R8, R5, UR36, RZ ;  /* 0x0000002405087c24 */ /* 0x000fc6000f8e02ff */
[----:B------:R-:W-:Y:S01]  /*3980*/  ISETP.NE.AND.EX P4, PT, R9, RZ, PT, P4 ;  /* 0x000000ff0900720c */ /* 0x000fe20003f85340 */
[----:B------:R-:W-:Y:S02]  /*3990*/  IMAD.MOV R9, RZ, RZ, -R0 ;  /* 0x000000ffff097224 */ /* 0x000fe400078e0a00 */
[----:B------:R-:W-:Y:S01]  /*39a0*/  IMAD R7, R7, UR37, R8 ;  /* 0x0000002507077c24 */ /* 0x000fe2000f8e0208 */
[----:B------:R-:W-:Y:S01]  /*39b0*/  SEL R4, R0, RZ, P4 ;  /* 0x000000ff00047207 */ /* 0x000fe20002000000 */
[----:B------:R-:W-:Y:S01]  /*39c0*/  IMAD R0, R19, R9, R10 ;  /* 0x0000000913007224 */ /* 0x000fe200078e020a */
[----:B0-----:R-:W-:-:S03]  /*39d0*/  ISETP.NE.U32.AND P4, PT, R14, 0x1, PT ;  /* 0x000000010e00780c */ /* 0x001fc60003f85070 */
        /* <DEDUP_REMOVED lines=15> */
.L_x_805:
[----:B------:R-:W-:Y:S05]  /*3ad0*/  BSYNC.RECONVERGENT B1 ;  /* 0x0000000000017941 */ /* 0x000fea0003800200 */
.L_x_804:
        /* <DEDUP_REMOVED lines=26> */
[----:B------:R-:W-:Y:S01]  /*3c80*/  IMAD.MOV.U32 R4, RZ, RZ, R11 ;  /* 0x000000ffff047224 */ /* 0x000fe200078e000b */
[----:B-1----:R-:W-:-:S03]  /*3c90*/  IABS R11, R10 ;  /* 0x0000000a000b7213 */ /* 0x002fc60000000000 */
[----:B------:R-:W-:Y:S02]  /*3ca0*/  IMAD.HI.U32 R0, R9, R4, RZ ;  /* 0x0000000409007227 */ /* 0x000fe400078e00ff */
[----:B------:R-:W1:Y:S02]  /*3cb0*/  I2F.RP R9, R11 ;  /* 0x0000000b00097306 */ /* 0x000e640000209400 */
        /* <DEDUP_REMOVED lines=95> */
.L_x_807:
[----:B------:R-:W-:Y:S05]  /*42b0*/  BSYNC.RECONVERGENT B1 ;  /* 0x0000000000017941 */ /* 0x000fea0003800200 */
.L_x_806:
        /* <DEDUP_REMOVED lines=64> */
[----:B0-----:R-:W-:Y:S01]  /*46c0*/  IADD3 R4, PT, PT, R14, 0xffffffe, RZ ;  /* 0x0ffffffe0e047810 */ /* 0x001fe20007ffe0ff */
[----:B------:R-:W-:Y:S01]  /*46d0*/  IMAD.MOV.U32 R10, RZ, RZ, R0 ;  /* 0x000000ffff0a7224 */ /* 0x000fe200078e0000 */
[----:B------:R-:W0:Y:S02]  /*46e0*/  LDC.64 R14, c[0x0][0x398] ;  /* 0x0000e600ff0e7b82 */ /* 0x000e240000000a00 */
[----:B------:R2:W3:Y:S07]  /*46f0*/  F2I.FTZ.U32.TRUNC.NTZ R5, R4 ;  /* 0x0000000400057305 */ /* 0x0004ee000021f000 */
[----:B------:R-:W-:Y:S01]  /*4700*/  @!P2 IMAD.MOV R10, RZ, RZ, -R10 ;  /* 0x000000ffff0aa224 */ /* 0x000fe200078e0a0a */
[----:B------:R-:W-:Y:S01]  /*4710*/  ISETP.NE.AND P2, PT, R12, RZ, PT ;  /* 0x000000ff0c00720c */ /* 0x000fe20003f45270 */
[----:B--2---:R-:W-:-:S02]  /*4720*/  IMAD.MOV.U32 R4, RZ, RZ, RZ ;  /* 0x000000ffff047224 */ /* 0x004fc400078e00ff */
[----:B---3--:R-:W-:-:S10]  /*4730*/  IMAD.MOV R18, RZ, RZ, -R5 ;  /* 0x000000ffff127224 */ /* 0x008fd400078e0a05 */
[----:B------:R-:W-:Y:S02]  /*4740*/  @!P2 LOP3.LUT R10, RZ, R12, RZ, 0x33, !PT ;  /* 0x0000000cff0aa212 */ /* 0x000fe400078e33ff */
[----:B-1----:R-:W-:Y:S02]  /*4750*/  ISETP.NE.U32.AND P2, PT, R16, 0x1, PT ;  /* 0x000000011000780c */ /* 0x002fe40003f45070 */
[----:B------:R-:W-:Y:S02]  /*4760*/  IADD3 R0, PT, PT, -R10, RZ, RZ ;  /* 0x000000ff0a007210 */ /* 0x000fe40007ffe1ff */
[----:B------:R-:W-:Y:S02]  /*4770*/  ISETP.NE.AND.EX P2, PT, R17, RZ, PT, P2 ;  /* 0x000000ff1100720c */ /* 0x000fe40003f45320 */
[----:B------:R-:W1:Y:S01]  /*4780*/  LDC.64 R16, c[0x0][0x3a0] ;  /* 0x0000e800ff107b82 */ /* 0x000e620000000a00 */
[----:B------:R-:W-:Y:S02]  /*4790*/  IMAD R12, R12, R0, R9 ;  /* 0x000000000c0c7224 */ /* 0x000fe400078e0209 */
[----:B------:R-:W-:-:S03]  /*47a0*/  IMAD R9, R18, R21, RZ ;  /* 0x0000001512097224 */ /* 0x000fc600078e02ff */
[----:B------:R-:W-:Y:S01]  /*47b0*/  IABS R0, R12 ;  /* 0x0000000c00007213 */ /* 0x000fe20000000000 */
[----:B------:R-:W-:Y:S01]  /*47c0*/  IMAD.HI.U32 R9, R5, R9, R4 ;  /* 0x0000000905097227 */ /* 0x000fe200078e0004 */
[----:B------:R-:W-:Y:S02]  /*47d0*/  SEL R5, R7, RZ, P2 ;  /* 0x000000ff07057207 */ /* 0x000fe40001000000 */
[----:B0-----:R-:W-:Y:S01]  /*47e0*/  ISETP.NE.U32.AND P2, PT, R14, 0x1, PT ;  /* 0x000000010e00780c */ /* 0x001fe20003f45070 */
[----:B------:R-:W-:-:S03]  /*47f0*/  IMAD.MOV.U32 R4, RZ, RZ, R0 ;  /* 0x000000ffff047224 */ /* 0x000fc600078e0000 */
[----:B------:R-:W-:Y:S01]  /*4800*/  ISETP.NE.AND.EX P2, PT, R15, RZ, PT, P2 ;  /* 0x000000ff0f00720c */ /* 0x000fe20003f45320 */
[----:B------:R-:W-:Y:S01]  /*4810*/  IMAD.HI.U32 R0, R9, R4, RZ ;  /* 0x0000000409007227 */ /* 0x000fe200078e00ff */
[----:B------:R-:W0:Y:S04]  /*4820*/  LDC.64 R14, c[0x0][0x3a8] ;  /* 0x0000ea00ff0e7b82 */ /* 0x000e280000000a00 */
[----:B------:R-:W-:-:S05]  /*4830*/  IADD3 R7, PT, PT, -R0, RZ, RZ ;  /* 0x000000ff00077210 */ /* 0x000fca0007ffe1ff */
[----:B------:R-:W-:Y:S01]  /*4840*/  IMAD R4, R21, R7, R4 ;  /* 0x0000000715047224 */ /* 0x000fe200078e0204 */
[----:B------:R-:W-:Y:S01]  /*4850*/  SEL R7, R10, RZ, P2 ;  /* 0x000000ff0a077207 */ /* 0x000fe20001000000 */
[----:B------:R-:W-:-:S03]  /*4860*/  IMAD R10, R5, UR36, RZ ;  /* 0x00000024050a7c24 */ /* 0x000fc6000f8e02ff */
[----:B------:R-:W-:Y:S01]  /*4870*/  ISETP.GT.U32.AND P2, PT, R21, R4, PT ;  /* 0x000000041500720c */ /* 0x000fe20003f44070 */
[----:B------:R-:W-:-:S12]  /*4880*/  IMAD R7, R7, UR37, R10 ;  /* 0x0000002507077c24 */ /* 0x000fd8000f8e020a */
        /* <DEDUP_REMOVED lines=11> */
[----:B------:R-:W-:-:S04]  /*4940*/  ISETP.NE.AND.EX P2, PT, R17, RZ, PT, P2 ;  /* 0x000000ff1100720c */ /* 0x000fc80003f45320 */
        /* <DEDUP_REMOVED lines=18> */
.L_x_809:
[----:B------:R-:W-:Y:S05]  /*4a70*/  BSYNC.RECONVERGENT B1 ;  /* 0x0000000000017941 */ /* 0x000fea0003800200 */
.L_x_808:
        /* <DEDUP_REMOVED lines=67> */
[----:B------:R-:W-:Y:S01]  /*4eb0*/  IMAD.MOV.U32 R12, RZ, RZ, R0 ;  /* 0x000000ffff0c7224 */ /* 0x000fe200078e0000 */
[----:B------:R-:W1:Y:S02]  /*4ec0*/  LDC.64 R16, c[0x0][0x398] ;  /* 0x0000e600ff107b82 */ /* 0x000e640000000a00 */
[----:B------:R2:W3:Y:S07]  /*4ed0*/  F2I.FTZ.U32.TRUNC.NTZ R5, R4 ;  /* 0x0000000400057305 */ /* 0x0004ee000021f000 */
[----:B------:R-:W-:Y:S01]  /*4ee0*/  @!P6 IMAD.MOV R12, RZ, RZ, -R12 ;  /* 0x000000ffff0ce224 */ /* 0x000fe200078e0a0c */
[----:B------:R-:W-:Y:S01]  /*4ef0*/  ISETP.NE.AND P6, PT, R14, RZ, PT ;  /* 0x000000ff0e00720c */ /* 0x000fe20003fc5270 */
[----:B--2---:R-:W-:-:S02]  /*4f00*/  IMAD.MOV.U32 R4, RZ, RZ, RZ ;  /* 0x000000ffff047224 */ /* 0x004fc400078e00ff */
[----:B---3--:R-:W-:-:S10]  /*4f10*/  IMAD.MOV R20, RZ, RZ, -R5 ;  /* 0x000000ffff147224 */ /* 0x008fd400078e0a05 */
[----:B------:R-:W-:Y:S02]  /*4f20*/  @!P6 LOP3.LUT R12, RZ, R14, RZ, 0x33, !PT ;  /* 0x0000000eff0ce212 */ /* 0x000fe400078e33ff */
[----:B0-----:R-:W-:Y:S02]  /*4f30*/  ISETP.NE.U32.AND P6, PT, R18, 0x1, PT ;  /* 0x000000011200780c */ /* 0x001fe40003fc5070 */
[----:B------:R-:W-:Y:S02]  /*4f40*/  IADD3 R0, PT, PT, -R12, RZ, RZ ;  /* 0x000000ff0c007210 */ /* 0x000fe40007ffe1ff */
[----:B------:R-:W-:Y:S02]  /*4f50*/  ISETP.NE.AND.EX P6, PT, R19, RZ, PT, P6 ;  /* 0x000000ff1300720c */ /* 0x000fe40003fc5360 */
[----:B------:R-:W0:Y:S01]  /*4f60*/  LDC.64 R18, c[0x0][0x3a0] ;  /* 0x0000e800ff127b82 */ /* 0x000e220000000a00 */
[----:B------:R-:W-:Y:S02]  /*4f70*/  IMAD R14, R14, R0, R9 ;  /* 0x000000000e0e7224 */ /* 0x000fe400078e0209 */
[----:B------:R-:W-:-:S03]  /*4f80*/  IMAD R9, R20, R23, RZ ;  /* 0x0000001714097224 */ /* 0x000fc600078e02ff */
[----:B------:R-:W-:Y:S01]  /*4f90*/  IABS R0, R14 ;  /* 0x0000000e00007213 */ /* 0x000fe20000000000 */
[----:B------:R-:W-:Y:S01]  /*4fa0*/  IMAD.HI.U32 R9, R5, R9, R4 ;  /* 0x0000000905097227 */ /* 0x000fe200078e0004 */
[----:B------:R-:W-:Y:S02]  /*4fb0*/  SEL R5, R7, RZ, P6 ;  /* 0x000000ff07057207 */ /* 0x000fe40003000000 */
[----:B-1----:R-:W-:Y:S01]  /*4fc0*/  ISETP.NE.U32.AND P6, PT, R16, 0x1, PT ;  /* 0x000000011000780c */ /* 0x002fe20003fc5070 */
[----:B------:R-:W-:-:S03]  /*4fd0*/  IMAD.MOV.U32 R4, RZ, RZ, R0 ;  /* 0x000000ffff047224 */ /* 0x000fc600078e0000 */
[----:B------:R-:W-:Y:S01]  /*4fe0*/  ISETP.NE.AND.EX P6, PT, R17, RZ, PT, P6 ;  /* 0x000000ff1100720c */ /* 0x000fe20003fc5360 */
[----:B------:R-:W-:Y:S01]  /*4ff0*/  IMAD.HI.U32 R0, R9, R4, RZ ;  /* 0x0000000409007227 */ /* 0x000fe200078e00ff */
[----:B------:R-:W1:Y:S04]  /*5000*/  LDC.64 R16, c[0x0][0x3a8] ;  /* 0x0000ea00ff107b82 */ /* 0x000e680000000a00 */
        /* <DEDUP_REMOVED lines=36> */
.L_x_811:
[----:B------:R-:W-:Y:S05]  /*5250*/  BSYNC.RECONVERGENT B1 ;  /* 0x0000000000017941 */ /* 0x000fea0003800200 */
.L_x_810:
        /* <DEDUP_REMOVED lines=16> */
[----:B-1----:R-:W-:-:S07]  /*5360*/  IABS R15, R18 ;  /* 0x00000012000f7213 */ /* 0x002fce0000000000 */
[----:B---3--:R-:W1:Y:S02]  /*5370*/  MUFU.RCP R0, R0 ;  /* 0x0000000000007308 */ /* 0x008e640000001000 */
[----:B-1----:R-:W-:-:S06]  /*5380*/  VIADD R5, R0, 0xffffffe ;  /* 0x0ffffffe00057836 */ /* 0x002fcc0000000000 */
[----:B------:R-:W1:Y:S02]  /*5390*/  F2I.FTZ.U32.TRUNC.NTZ R5, R5 ;  /* 0x0000000500057305 */ /* 0x000e64000021f000 */
[----:B-1----:R-:W-:-:S04]  /*53a0*/  IMAD.MOV R4, RZ, RZ, -R5 ;  /* 0x000000ffff047224 */ /* 0x002fc800078e0a05 */
[----:B------:R-:W-:Y:S02]  /*53b0*/  IMAD R9, R4, R7, RZ ;  /* 0x0000000704097224 */ /* 0x000fe400078e02ff */
[----:B------:R-:W-:-:S05]  /*53c0*/  HFMA2 R4, -RZ, RZ, 0, 0 ;  /* 0x00000000ff047431 */ /* 0x000fca00000001ff */
[----:B------:R-:W-:-:S04]  /*53d0*/  IMAD.HI.U32 R9, R5, R9, R4 ;  /* 0x0000000905097227 */ /* 0x000fc800078e0004 */
[----:B------:R-:W-:-:S04]  /*53e0*/  IMAD.MOV.U32 R4, RZ, RZ, R14 ;  /* 0x000000ffff047224 */ /* 0x000fc800078e000e */
        /* <DEDUP_REMOVED lines=18> */
[----:B---3--:R-:W-:-:S05]  /*5510*/  IADD3 R14, PT, PT, RZ, -R5, RZ ;  /* 0x80000005ff0e7210 */ /* 0x008fca0007ffe0ff */
[----:B------:R-:W-:-:S06]  /*5520*/  IMAD R17, R14, R15, RZ ;  /* 0x0000000f0e117224 */ /* 0x000fcc00078e02ff */
[----:B------:R-:W-:Y:S01]  /*5530*/  @!P1 LOP3.LUT R7, RZ, R12, RZ, 0x33, !PT ;  /* 0x0000000cff079212 */ /* 0x000fe200078e33ff */
[----:B------:R-:W-:-:S04]  /*5540*/  IMAD.HI.U32 R17, R5, R17, R4 ;  /* 0x0000001105117227 */ /* 0x000fc800078e0004 */
[----:B------:R-:W-:-:S04]  /*5550*/  IMAD.MOV R0, RZ, RZ, -R7 ;  /* 0x000000ffff007224 */ /* 0x000fc800078e0a07 */
[----:B------:R-:W-:-:S05]  /*5560*/  IMAD R9, R12, R0, R11 ;  /* 0x000000000c097224 */ /* 0x000fca00078e020b */
[----:B------:R-:W-:-:S04]  /*5570*/  IABS R0, R9 ;  /* 0x0000000900007213 */ /* 0x000fc80000000000 */
[----:B------:R-:W-:-:S05]  /*5580*/  MOV R4, R0 ;  /* 0x0000000000047202 */ /* 0x000fca0000000f00 */
[----:B------:R-:W-:Y:S01]  /*5590*/  IMAD.HI.U32 R0, R17, R4, RZ ;  /* 0x0000000411007227 */ /* 0x000fe200078e00ff */
[----:B--2---:R-:W-:-:S03]  /*55a0*/  IABS R17, R19 ;  /* 0x0000001300117213 */ /* 0x004fc60000000000 */
        /* <DEDUP_REMOVED lines=8> */
[----:B------:R-:W-:Y:S02]  /*5630*/  LOP3.LUT R4, R9, R18, RZ, 0x3c, !PT ;  /* 0x0000001209047212 */ /* 0x000fe400078e3cff */
[----:B-1----:R-:W-:-:S09]  /*5640*/  IADD3 R14, PT, PT, R5, 0xffffffe, RZ ;  /* 0x0ffffffe050e7810 */ /* 0x002fd20007ffe0ff */
[----:B------:R-:W-:Y:S01]  /*5650*/  @P1 VIADD R0, R0, 0x1 ;  /* 0x0000000100001836 */ /* 0x000fe20000000000 */
[----:B------:R-:W-:Y:S01]  /*5660*/  ISETP.GE.AND P1, PT, R4, RZ, PT ;  /* 0x000000ff0400720c */ /* 0x000fe20003f26270 */
[----:B------:R1:W2:Y:S02]  /*5670*/  F2I.FTZ.U32.TRUNC.NTZ R15, R14 ;  /* 0x0000000e000f7305 */ /* 0x0002a4000021f000 */
[----:B------:R-:W-:Y:S01]  /*5680*/  IMAD.MOV.U32 R12, RZ, RZ, R0 ;  /* 0x000000ffff0c7224 */ /* 0x000fe200078e0000 */
[----:B------:R-:W3:Y:S01]  /*5690*/  LDC.64 R4, c[0x0][0x398] ;  /* 0x0000e600ff047b82 */ /* 0x000ee20000000a00 */
[----:B-1----:R-:W-:-:S08]  /*56a0*/  IMAD.MOV.U32 R14, RZ, RZ, RZ ;  /* 0x000000ffff0e7224 */ /* 0x002fd000078e00ff */
[----:B------:R-:W-:Y:S01]  /*56b0*/  @!P1 IMAD.MOV R12, RZ, RZ, -R12 ;  /* 0x000000ffff0c9224 */ /* 0x000fe200078e0a0c */
[----:B------:R-:W-:Y:S01]  /*56c0*/  ISETP.NE.AND P1, PT, R18, RZ, PT ;  /* 0x000000ff1200720c */ /* 0x000fe20003f25270 */
[----:B--2---:R-:W-:-:S12]  /*56d0*/  IMAD.MOV R22, RZ, RZ, -R15 ;  /* 0x000000ffff167224 */ /* 0x004fd800078e0a0f */
[----:B------:R-:W-:Y:S02]  /*56e0*/  @!P1 LOP3.LUT R12, RZ, R18, RZ, 0x33, !PT ;  /* 0x00000012ff0c9212 */ /* 0x000fe400078e33ff */
[----:B0-----:R-:W-:Y:S02]  /*56f0*/  ISETP.NE.U32.AND P1, PT, R20, 0x1, PT ;  /* 0x000000011400780c */ /* 0x001fe40003f25070 */
[----:B------:R-:W-:Y:S02]  /*5700*/  IADD3 R0, PT, PT, -R12, RZ, RZ ;  /* 0x000000ff0c007210 */ /* 0x000fe40007ffe1ff */
[----:B------:R-:W-:Y:S02]  /*5710*/  ISETP.NE.AND.EX P1, PT, R21, RZ, PT, P1 ;  /* 0x000000ff1500720c */ /* 0x000fe40003f25310 */
[----:B------:R-:W0:Y:S01]  /*5720*/  LDC.64 R20, c[0x0][0x3a0] ;  /* 0x0000e800ff147b82 */ /* 0x000e220000000a00 */
[----:B------:R-:W-:Y:S01]  /*5730*/  IMAD R18, R18, R0, R9 ;  /* 0x0000000012127224 */ /* 0x000fe200078e0209 */
[----:B------:R-:W-:Y:S01]  /*5740*/  SEL R7, R7, RZ, P1 ;  /* 0x000000ff07077207 */ /* 0x000fe20000800000 */
[----:B------:R-:W-:Y:S01]  /*5750*/  IMAD R9, R22, R17, RZ ;  /* 0x0000001116097224 */ /* 0x000fe200078e02ff */
[----:B---3--:R-:W-:-:S02]  /*5760*/  ISETP.NE.U32.AND P1, PT, R4, 0x1, PT ;  /* 0x000000010400780c */ /* 0x008fc40003f25070 */
[----:B------:R-:W-:Y:S01]  /*5770*/  IABS R22, R18 ;  /* 0x0000001200167213 */ /* 0x000fe20000000000 */
[----:B------:R-:W-:Y:S01]  /*5780*/  IMAD.HI.U32 R0, R15, R9, R14 ;  /* 0x000000090f007227 */ /* 0x000fe200078e000e */
[----:B------:R-:W-:Y:S01]  /*5790*/  ISETP.NE.AND.EX P1, PT, R5, RZ, PT, P1 ;  /* 0x000000ff0500720c */ /* 0x000fe20003f25310 */
[----:B------:R-:W1:Y:S02]  /*57a0*/  LDC.64 R14, c[0x0][0x3a8] ;  /* 0x0000ea00ff0e7b82 */ /* 0x000e640000000a00 */
[----:B------:R-:W-:Y:S01]  /*57b0*/  IMAD.MOV.U32 R9, RZ, RZ, R22 ;  /* 0x000000ffff097224 */ /* 0x000fe200078e0016 */
[----:B------:R-:W-:Y:S01]  /*57c0*/  SEL R5, R12, RZ, P1 ;  /* 0x000000ff0c057207 */ /* 0x000fe20000800000 */
[----:B------:R-:W-:Y:S02]  /*57d0*/  IMAD R12, R7, UR36, RZ ;  /* 0x00000024070c7c24 */ /* 0x000fe4000f8e02ff */
[----:B------:R-:W-:-:S04]  /*57e0*/  IMAD.HI.U32 R0, R0, R9, RZ ;  /* 0x0000000900007227 */ /* 0x000fc800078e00ff */
[----:B------:R-:W-:Y:S01]  /*57f0*/  IMAD R5, R5, UR37, R12 ;  /* 0x0000002505057c24 */ /* 0x000fe2000f8e020c */
[----:B------:R-:W-:-:S05]  /*5800*/  IADD3 R4, PT, PT, -R0, RZ, RZ ;  /* 0x000000ff00047210 */ /* 0x000fca0007ffe1ff */
        /* <DEDUP_REMOVED lines=32> */
.L_x_813:
[----:B------:R-:W-:Y:S05]  /*5a10*/  BSYNC.RECONVERGENT B1 ;  /* 0x0000000000017941 */ /* 0x000fea0003800200 */
.L_x_812:
[-C--:B------:R-:W-:Y:S01]  /*5a20*/  ISETP.GE.AND.EX P5, PT, RZ, R3.reuse, PT, P5 ;  /* 0x00000003ff00720c */ /* 0x080fe20003fa6350 */
[----:B------:R-:W-:Y:S01]  /*5a30*/  BSSY.RECONVERGENT B1, `(.L_x_814) ;  /* 0x000007b000017945 */ /* 0x000fe20003800200 */
[----:B------:R-:W-:Y:S02]  /*5a40*/  ISETP.GE.U32.AND P1, PT, R71, R2, PT ;  /* 0x000000024700720c */ /* 0x000fe40003f26070 */
[----:B------:R-:W-:Y:S02]  /*5a50*/  ISETP.GE.AND.EX P4, PT, RZ, R3, PT, P4 ;  /* 0x00000003ff00720c */ /* 0x000fe40003f86340 */
[----:B------:R-:W-:-:S07]  /*5a60*/  MOV R20, 0xff800000 ;  /* 0xff80000000147802 */ /* 0x000fce0000000f00 */
[----:B------:R-:W-:Y:S05]  /*5a70*/  @P5 BRA `(.L_x_815) ;  /* 0x0000000400d85947 */ /* 0x000fea0003800000 */
[----:B------:R-:W0:Y:S01]  /*5a80*/  LDC R11, c[0x0][0x3b8] ;  /* 0x0000ee00ff0b7b82 */ /* 0x000e220000000800 */
[----:B------:R-:W-:Y:S02]  /*5a90*/  HFMA2 R4, -RZ, RZ, 0, 0 ;  /* 0x00000000ff047431 */ /* 0x000fe400000001ff */
[----:B------:R-:W-:Y:S01]  /*5aa0*/  IMAD R0, R46, UR52, R81 ;  /* 0x000000342e007c24 */ /* 0x000fe2000f8e0251 */
[C---:B------:R-:W-:Y:S02]  /*5ab0*/  R2UR UR6, R42.reuse ;  /* 0x000000002a0672ca */ /* 0x040fe400000e0000 */
[----:B------:R-:W-:Y:S02]  /*5ac0*/  R2UR UR7, R43 ;  /* 0x000000002b0772ca */ /* 0x000fe400000e0000 */
[----:B------:R-:W-:Y:S01]  /*5ad0*/  IABS R12, R0 ;  /* 0x00000000000c7213 */ /* 0x000fe20000000000 */
[----:B------:R-:W1:Y:S01]  /*5ae0*/  LDC R17, c[0x0][0x3bc] ;  /* 0x0000ef00ff117b82 */ /* 0x000e620000000800 */
[----:B------:R-:W-:-:S02]  /*5af0*/  R2UR UR4, R42 ;  /* 0x000000002a0472ca */ /* 0x000fc400000e0000 */
        /* <DEDUP_REMOVED lines=8> */
[----:B------:R-:W0:Y:S08]  /*5b80*/  I2F.RP R7, R20 ;  /* 0x0000001400077306 */ /* 0x000e300000209400 */
[----:B------:R-:W1:Y:S08]  /*5b90*/  F2I.FTZ.U32.TRUNC.NTZ R5, R9 ;  /* 0x0000000900057305 */ /* 0x000e70000021f000 */
[----:B0-----:R-:W0:Y:S01]  /*5ba0*/  MUFU.RCP R7, R7 ;  /* 0x0000000700077308 */ /* 0x001e220000001000 */
[----:B-1----:R-:W-:-:S04]  /*5bb0*/  IMAD.MOV R15, RZ, RZ, -R5 ;  /* 0x000000ffff0f7224 */ /* 0x002fc800078e0a05 */
[----:B------:R-:W-:-:S04]  /*5bc0*/  IMAD R15, R15, R14, RZ ;  /* 0x0000000e0f0f7224 */ /* 0x000fc800078e02ff */
[----:B------:R-:W-:-:S04]  /*5bd0*/  IMAD.HI.U32 R4, R5, R15, R4 ;  /* 0x0000000f05047227 */ /* 0x000fc800078e0004 */
[----:B------:R-:W-:-:S04]  /*5be0*/  IMAD.MOV.U32 R5, RZ, RZ, R12 ;  /* 0x000000ffff057224 */ /* 0x000fc800078e000c */
        /* <DEDUP_REMOVED lines=9> */
[----:B------:R-:W-:-:S04]  /*5c80*/  ISETP.GE.AND P5, PT, R5, RZ, PT ;  /* 0x000000ff0500720c */ /* 0x000fc80003fa6270 */
[----:B------:R-:W-:Y:S01]  /*5c90*/  MOV R9, R4 ;  /* 0x0000000400097202 */ /* 0x000fe20000000f00 */
[----:B0-----:R-:W-:-:S04]  /*5ca0*/  VIADD R4, R7, 0xffffffe ;  /* 0x0ffffffe07047836 */ /* 0x001fc80000000000 */
[----:B------:R0:W1:Y:S04]  /*5cb0*/  F2I.FTZ.U32.TRUNC.NTZ R5, R4 ;  /* 0x0000000400057305 */ /* 0x000068000021f000 */
[----:B------:R-:W-:Y:S01]  /*5cc0*/  @!P5 IMAD.MOV R9, RZ, RZ, -R9 ;  /* 0x000000ffff09d224 */ /* 0x000fe200078e0a09 */
[----:B------:R-:W-:Y:S01]  /*5cd0*/  ISETP.NE.AND P5, PT, R11, RZ, PT ;  /* 0x000000ff0b00720c */ /* 0x000fe20003fa5270 */
[----:B0-----:R-:W-:Y:S01]  /*5ce0*/  IMAD.MOV.U32 R4, RZ, RZ, RZ ;  /* 0x000000ffff047224 */ /* 0x001fe200078e00ff */
[----:B-1----:R-:W-:-:S11]  /*5cf0*/  IADD3 R15, PT, PT, RZ, -R5, RZ ;  /* 0x80000005ff0f7210 */ /* 0x002fd60007ffe0ff */
[----:B------:R-:W-:-:S05]  /*5d00*/  @!P5 LOP3.LUT R9, RZ, R11, RZ, 0x33, !PT ;  /* 0x0000000bff09d212 */ /* 0x000fca00078e33ff */
[----:B------:R-:W-:-:S04]  /*5d10*/  IMAD.MOV R7, RZ, RZ, -R9 ;  /* 0x000000ffff077224 */ /* 0x000fc800078e0a09 */
[----:B------:R-:W-:Y:S02]  /*5d20*/  IMAD R14, R11, R7, R0 ;  /* 0x000000070b0e7224 */ /* 0x000fe400078e0200 */
[----:B------:R-:W-:-:S03]  /*5d30*/  IMAD R7, R15, R20, RZ ;  /* 0x000000140f077224 */ /* 0x000fc600078e02ff */
[----:B------:R-:W-:Y:S01]  /*5d40*/  IABS R11, R14 ;  /* 0x0000000e000b7213 */ /* 0x000fe20000000000 */
[----:B------:R-:W-:Y:S02]  /*5d50*/  IMAD.HI.U32 R12, R5, R7, R4 ;  /* 0x00000007050c7227 */ /* 0x000fe400078e0004 */
[----:B------:R-:W0:Y:S01]  /*5d60*/  I2F.RP R7, R19 ;  /* 0x0000001300077306 */ /* 0x000e220000209400 */
[----:B------:R-:W-:-:S05]  /*5d70*/  MOV R5, R11 ;  /* 0x0000000b00057202 */ /* 0x000fca0000000f00 */
[----:B------:R-:W-:-:S04]  /*5d80*/  IMAD.HI.U32 R4, R12, R5, RZ ;  /* 0x000000050c047227 */ /* 0x000fc800078e00ff */
[----:B------:R-:W-:-:S04]  /*5d90*/  IMAD.MOV R12, RZ, RZ, -R4 ;  /* 0x000000ffff0c7224 */ /* 0x000fc800078e0a04 */
[C---:B------:R-:W-:Y:S01]  /*5da0*/  IMAD R5, R20.reuse, R12, R5 ;  /* 0x0000000c14057224 */ /* 0x040fe200078e0205 */
[----:B0-----:R-:W0:Y:S04]  /*5db0*/  MUFU.RCP R7, R7 ;  /* 0x0000000700077308 */ /* 0x001e280000001000 */
[----:B------:R-:W-:-:S13]  /*5dc0*/  ISETP.GT.U32.AND P5, PT, R20, R5, PT ;  /* 0x000000051400720c */ /* 0x000fda0003fa4070 */
[-C--:B------:R-:W-:Y:S01]  /*5dd0*/  @!P5 IADD3 R5, PT, PT, R5, -R20.reuse, RZ ;  /* 0x800000140505d210 */ /* 0x080fe20007ffe0ff */
[----:B------:R-:W-:Y:S01]  /*5de0*/  @!P5 VIADD R4, R4, 0x1 ;  /* 0x000000010404d836 */ /* 0x000fe20000000000 */
[----:B0-----:R-:W-:Y:S02]  /*5df0*/  IADD3 R15, PT, PT, R7, 0xffffffe, RZ ;  /* 0x0ffffffe070f7810 */ /* 0x001fe40007ffe0ff */
[----:B------:R-:W-:Y:S02]  /*5e00*/  ISETP.GE.U32.AND P5, PT, R5, R20, PT ;  /* 0x000000140500720c */ /* 0x000fe40003fa6070 */
[----:B------:R-:W-:Y:S01]  /*5e10*/  LOP3.LUT R5, R14, R17, RZ, 0x3c, !PT ;  /* 0x000000110e057212 */ /* 0x000fe200078e3cff */
[----:B------:R-:W0:Y:S01]  /*5e20*/  LDC.64 R20, c[0x0][0x390] ;  /* 0x0000e400ff147b82 */ /* 0x000e220000000a00 */
[----:B------:R-:W1:Y:S09]  /*5e30*/  F2I.FTZ.U32.TRUNC.NTZ R15, R15 ;  /* 0x0000000f000f7305 */ /* 0x000e72000021f000 */
[----:B------:R-:W-:Y:S01]  /*5e40*/  @P5 VIADD R4, R4, 0x1 ;  /* 0x0000000104045836 */ /* 0x000fe20000000000 */
[----:B------:R-:W-:-:S03]  /*5e50*/  ISETP.GE.AND P5, PT, R5, RZ, PT ;  /* 0x000000ff0500720c */ /* 0x000fc60003fa6270 */
[----:B------:R-:W-:Y:S02]  /*5e60*/  IMAD.MOV.U32 R12, RZ, RZ, R4 ;  /* 0x000000ffff0c7224 */ /* 0x000fe400078e0004 */
[----:B------:R-:W2:Y:S01]  /*5e70*/  LDC.64 R4, c[0x0][0x398] ;  /* 0x0000e600ff047b82 */ /* 0x000ea20000000a00 */
[----:B-1----:R-:W-:-:S07]  /*5e80*/  IMAD.MOV R24, RZ, RZ, -R15 ;  /* 0x000000ffff187224 */ /* 0x002fce00078e0a0f */
[----:B------:R-:W-:Y:S01]  /*5e90*/  @!P5 IMAD.MOV R12, RZ, RZ, -R12 ;  /* 0x000000ffff0cd224 */ /* 0x000fe200078e0a0c */
[----:B------:R-:W-:-:S13]  /*5ea0*/  ISETP.NE.AND P5, PT, R17, RZ, PT ;  /* 0x000000ff1100720c */ /* 0x000fda0003fa5270 */
        /* <DEDUP_REMOVED lines=8> */
[----:B--2---:R-:W-:Y:S01]  /*5f30*/  ISETP.NE.U32.AND P5, PT, R4, 0x1, PT ;  /* 0x000000010400780c */ /* 0x004fe20003fa5070 */
[----:B------:R-:W-:Y:S01]  /*5f40*/  IMAD.MOV.U32 R14, RZ, RZ, RZ ;  /* 0x000000ffff0e7224 */ /* 0x000fe200078e00ff */
[----:B------:R-:W-:-:S02]  /*5f50*/  IABS R11, R17 ;  /* 0x00000011000b7213 */ /* 0x000fc40000000000 */
[----:B------:R-:W-:Y:S01]  /*5f60*/  ISETP.NE.AND.EX P5, PT, R5, RZ, PT, P5 ;  /* 0x000000ff0500720c */ /* 0x000fe20003fa5350 */
[----:B------:R-:W-:-:S03]  /*5f70*/  IMAD.HI.U32 R14, R15, R7, R14 ;  /* 0x000000070f0e7227 */ /* 0x000fc600078e000e */
[----:B------:R-:W-:Y:S01]  /*5f80*/  SEL R5, R12, RZ, P5 ;  /* 0x000000ff0c057207 */ /* 0x000fe20002800000 */
[----:B------:R-:W-:Y:S02]  /*5f90*/  IMAD R12, R9, UR36, RZ ;  /* 0x00000024090c7c24 */ /* 0x000fe4000f8e02ff */
[----:B------:R-:W-:Y:S02]  /*5fa0*/  IMAD.HI.U32 R7, R14, R11, RZ ;  /* 0x0000000b0e077227 */ /* 0x000fe400078e00ff */
[----:B------:R-:W1:Y:S02]  /*5fb0*/  LDC.64 R14, c[0x0][0x3a8] ;  /* 0x0000ea00ff0e7b82 */ /* 0x000e640000000a00 */
[----:B------:R-:W-:Y:S02]  /*5fc0*/  IMAD.MOV R4, RZ, RZ, -R7 ;  /* 0x000000ffff047224 */ /* 0x000fe400078e0a07 */
[----:B------:R-:W-:Y:S01]  /*5fd0*/  IMAD R12, R5, UR37, R12 ;  /* 0x00000025050c7c24 */ /* 0x000fe2000f8e020c */
[----:B------:R-:W-:Y:S01]  /*5fe0*/  SHF.R.S64 R5, RZ, 0x1e, R0 ;  /* 0x0000001eff057819 */ /* 0x000fe20000001000 */
[----:B------:R-:W-:-:S05]  /*5ff0*/  IMAD R4, R19, R4, R11 ;  /* 0x0000000413047224 */ /* 0x000fca00078e020b */
        /* <DEDUP_REMOVED lines=10> */
[----:B0-----:R-:W-:-:S03]  /*60a0*/  ISETP.NE.U32.AND P5, PT, R20, 0x1, PT ;  /* 0x000000011400780c */ /* 0x001fc60003fa5070 */
[----:B------:R-:W-:Y:S01]  /*60b0*/  IMAD.MOV R4, RZ, RZ, -R7 ;  /* 0x000000ffff047224 */ /* 0x000fe200078e0a07 */
[----:B------:R-:W-:-:S03]  /*60c0*/  ISETP.NE.AND.EX P5, PT, R21, RZ, PT, P5 ;  /* 0x000000ff1500720c */ /* 0x000fc60003fa5350 */
[----:B------:R-:W-:Y:S01]  /*60d0*/  IMAD R4, R22, R4, R17 ;  /* 0x0000000416047224 */ /* 0x000fe200078e0211 */
[----:B------:R-:W-:Y:S02]  /*60e0*/  SEL R7, R7, RZ, P5 ;  /* 0x000000ff07077207 */ /* 0x000fe40002800000 */
        /* <DEDUP_REMOVED lines=15> */
.L_x_815:
[----:B------:R-:W-:Y:S05]  /*61e0*/  BSYNC.RECONVERGENT B1 ;  /* 0x0000000000017941 */ /* 0x000fea0003800200 */
.L_x_814:
        /* <DEDUP_REMOVED lines=19> */
[----:B0-----:R-:W-:-:S06]  /*6320*/  IADD3 R9, PT, PT, R7, 0xffffffe, RZ ;  /* 0x0ffffffe07097810 */ /* 0x001fcc0007ffe0ff */
[----:B------:R-:W0:Y:S08]  /*6330*/  I2F.RP R7, R22 ;  /* 0x0000001600077306 */ /* 0x000e300000209400 */
[----:B------:R-:W1:Y:S08]  /*6340*/  F2I.FTZ.U32.TRUNC.NTZ R5, R9 ;  /* 0x0000000900057305 */ /* 0x000e70000021f000 */
[----:B0-----:R-:W0:Y:S01]  /*6350*/  MUFU.RCP R7, R7 ;  /* 0x0000000700077308 */ /* 0x001e220000001000 */
[----:B-1----:R-:W-:-:S04]  /*6360*/  IMAD.MOV R15, RZ, RZ, -R5 ;  /* 0x000000ffff0f7224 */ /* 0x002fc800078e0a05 */
[----:B------:R-:W-:-:S04]  /*6370*/  IMAD R15, R15, R14, RZ ;  /* 0x0000000e0f0f7224 */ /* 0x000fc800078e02ff */
[----:B------:R-:W-:Y:S01]  /*6380*/  IMAD.HI.U32 R4, R5, R15, R4 ;  /* 0x0000000f05047227 */ /* 0x000fe200078e0004 */
        /* <DEDUP_REMOVED lines=10> */
[----:B------:R-:W-:-:S03]  /*6430*/  ISETP.GE.AND P4, PT, R5, RZ, PT ;  /* 0x000000ff0500720c */ /* 0x000fc60003f86270 */
[----:B------:R-:W-:Y:S01]  /*6440*/  IMAD.MOV.U32 R9, RZ, RZ, R4 ;  /* 0x000000ffff097224 */ /* 0x000fe200078e0004 */
[----:B0-----:R-:W-:-:S04]  /*6450*/  IADD3 R4, PT, PT, R7, 0xffffffe, RZ ;  /* 0x0ffffffe07047810 */ /* 0x001fc80007ffe0ff */
[----:B------:R0:W1:Y:S05]  /*6460*/  F2I.FTZ.U32.TRUNC.NTZ R5, R4 ;  /* 0x0000000400057305 */ /* 0x00006a000021f000 */
[----:B------:R-:W-:Y:S01]  /*6470*/  @!P4 IMAD.MOV R9, RZ, RZ, -R9 ;  /* 0x000000ffff09c224 */ /* 0x000fe200078e0a09 */
[----:B------:R-:W-:Y:S01]  /*6480*/  ISETP.NE.AND P4, PT, R11, RZ, PT ;  /* 0x000000ff0b00720c */ /* 0x000fe20003f85270 */
[----:B0-----:R-:W-:Y:S02]  /*6490*/  IMAD.MOV.U32 R4, RZ, RZ, RZ ;  /* 0x000000ffff047224 */ /* 0x001fe400078e00ff */
[----:B-1----:R-:W-:-:S10]  /*64a0*/  IMAD.MOV R15, RZ, RZ, -R5 ;  /* 0x000000ffff0f7224 */ /* 0x002fd400078e0a05 */
[----:B------:R-:W-:-:S04]  /*64b0*/  @!P4 LOP3.LUT R9, RZ, R11, RZ, 0x33, !PT ;  /* 0x0000000bff09c212 */ /* 0x000fc800078e33ff */
[----:B------:R-:W-:-:S05]  /*64c0*/  IADD3 R7, PT, PT, -R9, RZ, RZ ;  /* 0x000000ff09077210 */ /* 0x000fca0007ffe1ff */
[----:B------:R-:W-:Y:S02]  /*64d0*/  IMAD R14, R11, R7, R0 ;  /* 0x000000070b0e7224 */ /* 0x000fe400078e0200 */
[----:B------:R-:W-:-:S03]  /*64e0*/  IMAD R7, R15, R22, RZ ;  /* 0x000000160f077224 */ /* 0x000fc600078e02ff */
[----:B------:R-:W-:Y:S01]  /*64f0*/  IABS R11, R14 ;  /* 0x0000000e000b7213 */ /* 0x000fe20000000000 */
[----:B------:R-:W-:Y:S02]  /*6500*/  IMAD.HI.U32 R12, R5, R7, R4 ;  /* 0x00000007050c7227 */ /* 0x000fe400078e0004 */
[----:B------:R-:W0:Y:S02]  /*6510*/  I2F.RP R7, R19 ;  /* 0x0000001300077306 */ /* 0x000e240000209400 */
[----:B------:R-:W-:-:S04]  /*6520*/  IMAD.MOV.U32 R5, RZ, RZ, R11 ;  /* 0x000000ffff057224 */ /* 0x000fc800078e000b */
[----:B------:R-:W-:-:S05]  /*6530*/  IMAD.HI.U32 R4, R12, R5, RZ ;  /* 0x000000050c047227 */ /* 0x000fca00078e00ff */
[----:B------:R-:W-:Y:S01]  /*6540*/  IADD3 R12, PT, PT, -R4, RZ, RZ ;  /* 0x000000ff040c7210 */ /* 0x000fe20007ffe1ff */
[----:B0-----:R-:W0:Y:S04]  /*6550*/  MUFU.RCP R7, R7 ;  /* 0x0000000700077308 */ /* 0x001e280000001000 */
[----:B------:R-:W-:-:S05]  /*6560*/  IMAD R5, R22, R12, R5 ;  /* 0x0000000c16057224 */ /* 0x000fca00078e0205 */
[----:B------:R-:W-:Y:S01]  /*6570*/  ISETP.GT.U32.AND P4, PT, R22, R5, PT ;  /* 0x000000051600720c */ /* 0x000fe20003f84070 */
[----:B0-----:R-:W-:-:S12]  /*6580*/  VIADD R15, R7, 0xffffffe ;  /* 0x0ffffffe070f7836 */ /* 0x001fd80000000000 */
[----:B------:R-:W-:Y:S02]  /*6590*/  @!P4 IMAD.IADD R5, R5, 0x1, -R22 ;  /* 0x000000010505c824 */ /* 0x000fe400078e0a16 */
[----:B------:R-:W-:Y:S01]  /*65a0*/  @!P4 VIADD R4, R4, 0x1 ;  /* 0x000000010404c836 */ /* 0x000fe20000000000 */
[----:B------:R-:W0:Y:S02]  /*65b0*/  F2I.FTZ.U32.TRUNC.NTZ R15, R15 ;  /* 0x0000000f000f7305 */ /* 0x000e24000021f000 */
[----:B------:R-:W-:Y:S02]  /*65c0*/  ISETP.GE.U32.AND P4, PT, R5, R22, PT ;  /* 0x000000160500720c */ /* 0x000fe40003f86070 */
[----:B------:R-:W-:Y:S01]  /*65d0*/  LOP3.LUT R5, R14, R17, RZ, 0x3c, !PT ;  /* 0x000000110e057212 */ /* 0x000fe200078e3cff */
[----:B------:R-:W1:Y:S10]  /*65e0*/  LDC.64 R22, c[0x0][0x390] ;  /* 0x0000e400ff167b82 */ /* 0x000e740000000a00 */
[----:B------:R-:W-:Y:S01]  /*65f0*/  @P4 IADD3 R4, PT, PT, R4, 0x1, RZ ;  /* 0x0000000104044810 */ /* 0x000fe20007ffe0ff */
[----:B0-----:R-:W-:Y:S01]  /*6600*/  IMAD.MOV R26, RZ, RZ, -R15 ;  /* 0x000000ffff1a7224 */ /* 0x001fe200078e0a0f */
[----:B------:R-:W-:-:S03]  /*6610*/  ISETP.GE.AND P4, PT, R5, RZ, PT ;  /* 0x000000ff0500720c */ /* 0x000fc60003f86270 */
[----:B------:R-:W-:Y:S02]  /*6620*/  IMAD.MOV.U32 R12, RZ, RZ, R4 ;  /* 0x000000ffff0c7224 */ /* 0x000fe400078e0004 */
[----:B------:R-:W0:Y:S08]  /*6630*/  LDC.64 R4, c[0x0][0x398] ;  /* 0x0000e600ff047b82 */ /* 0x000e300000000a00 */
[----:B------:R-:W-:-:S02]  /*6640*/  @!P4 IADD3 R12, PT, PT, -R12, RZ, RZ ;  /* 0x000000ff0c0cc210 */ /* 0x000fc40007ffe1ff */
[----:B------:R-:W-:-:S13]  /*6650*/  ISETP.NE.AND P4, PT, R17, RZ, PT ;  /* 0x000000ff1100720c */ /* 0x000fda0003f85270 */
[----:B------:R-:W-:Y:S02]  /*6660*/  @!P4 LOP3.LUT R12, RZ, R17, RZ, 0x33, !PT ;  /* 0x00000011ff0cc212 */ /* 0x000fe400078e33ff */
[----:B-1----:R-:W-:-:S03]  /*6670*/  ISETP.NE.U32.AND P4, PT, R22, 0x1, PT ;  /* 0x000000011600780c */ /* 0x002fc60003f85070 */
[----:B------:R-:W-:Y:S01]  /*6680*/  IMAD.MOV R7, RZ, RZ, -R12 ;  /* 0x000000ffff077224 */ /* 0x000fe200078e0a0c */
[----:B------:R-:W-:Y:S02]  /*6690*/  ISETP.NE.AND.EX P4, PT, R23, RZ, PT, P4 ;  /* 0x000000ff1700720c */ /* 0x000fe40003f85340 */
[----:B------:R-:W1:Y:S01]  /*66a0*/  LDC.64 R22, c[0x0][0x3a0] ;  /* 0x0000e800ff167b82 */ /* 0x000e620000000a00 */
[----:B------:R-:W-:Y:S02]  /*66b0*/  IMAD R17, R17, R7, R14 ;  /* 0x0000000711117224 */ /* 0x000fe400078e020e */
[----:B------:R-:W-:Y:S02]  /*66c0*/  HFMA2 R14, -RZ, RZ, 0, 0 ;  /* 0x00000000ff0e7431 */ /* 0x000fe400000001ff */
[----:B------:R-:W-:Y:S01]  /*66d0*/  IMAD R7, R26, R19, RZ ;  /* 0x000000131a077224 */ /* 0x000fe200078e02ff */
[----:B------:R-:W-:Y:S02]  /*66e0*/  SEL R9, R9, RZ, P4 ;  /* 0x000000ff09097207 */ /* 0x000fe40002000000 */
[----:B------:R-:W-:-:S02]  /*66f0*/  IABS R11, R17 ;  /* 0x00000011000b7213 */ /* 0x000fc40000000000 */
[----:B0-----:R-:W-:Y:S01]  /*6700*/  ISETP.NE.U32.AND P4, PT, R4, 0x1, PT ;  /* 0x000000010400780c */ /* 0x001fe20003f85070 */
[----:B------:R-:W-:-:S03]  /*6710*/  IMAD.HI.U32 R14, R15, R7, R14 ;  /* 0x000000070f0e7227 */ /* 0x000fc600078e000e */
[----:B------:R-:W-:-:S04]  /*6720*/  ISETP.NE.AND.EX P4, PT, R5, RZ, PT, P4 ;  /* 0x000000ff0500720c */ /* 0x000fc80003f85340 */
[----:B------:R-:W-:Y:S01]  /*6730*/  SEL R5, R12, RZ, P4 ;  /* 0x000000ff0c057207 */ /* 0x000fe20002000000 */
[----:B------:R-:W-:Y:S02]  /*6740*/  IMAD.HI.U32 R7, R14, R11, RZ ;  /* 0x0000000b0e077227 */ /* 0x000fe400078e00ff */
[----:B------:R-:W0:Y:S02]  /*6750*/  LDC.64 R14, c[0x0][0x3a8] ;  /* 0x0000ea00ff0e7b82 */ /* 0x000e240000000a00 */
[----:B------:R-:W-:Y:S02]  /*6760*/  IMAD.MOV R4, RZ, RZ, -R7 ;  /* 0x000000ffff047224 */ /* 0x000fe400078e0a07 */
[----:B------:R-:W-:Y:S02]  /*6770*/  IMAD R12, R9, UR36, RZ ;  /* 0x00000024090c7c24 */ /* 0x000fe4000f8e02ff */
[----:B------:R-:W-:Y:S02]  /*6780*/  IMAD R4, R19, R4, R11 ;  /* 0x0000000413047224 */ /* 0x000fe400078e020b */
[----:B------:R-:W-:Y:S01]  /*6790*/  IMAD R12, R5, UR37, R12 ;  /* 0x00000025050c7c24 */ /* 0x000fe2000f8e020c */
[----:B------:R-:W-:-:S02]  /*67a0*/  SHF.R.S64 R5, RZ, 0x1e, R0 ;  /* 0x0000001eff057819 */ /* 0x000fc40000001000 */
        /* <DEDUP_REMOVED lines=30> */
.L_x_817:
[----:B------:R-:W-:Y:S05]  /*6990*/  BSYNC.RECONVERGENT B1 ;  /* 0x0000000000017941 */ /* 0x000fea0003800200 */
.L_x_816:
        /* <DEDUP_REMOVED lines=25> */
[----:B-1----:R-:W-:-:S05]  /*6b30*/  IADD3 R15, PT, PT, RZ, -R5, RZ ;  /* 0x80000005ff0f7210 */ /* 0x002fca0007ffe0ff */
[----:B------:R-:W-:-:S04]  /*6b40*/  IMAD R15, R15, R14, RZ ;  /* 0x0000000e0f0f7224 */ /* 0x000fc800078e02ff */
[----:B------:R-:W-:-:S04]  /*6b50*/  IMAD.HI.U32 R4, R5, R15, R4 ;  /* 0x0000000f05047227 */ /* 0x000fc800078e0004 */
[----:B------:R-:W-:-:S04]  /*6b60*/  IMAD.MOV.U32 R5, RZ, RZ, R12 ;  /* 0x000000ffff057224 */ /* 0x000fc800078e000c */
        /* <DEDUP_REMOVED lines=9> */
[----:B------:R-:W-:-:S03]  /*6c00*/  ISETP.GE.AND P3, PT, R5, RZ, PT ;  /* 0x000000ff0500720c */ /* 0x000fc60003f66270 */
[----:B------:R-:W-:Y:S02]  /*6c10*/  IMAD.MOV.U32 R9, RZ, RZ, R4 ;  /* 0x000000ffff097224 */ /* 0x000fe400078e0004 */
[----:B0-----:R-:W-:-:S04]  /*6c20*/  VIADD R4, R7, 0xffffffe ;  /* 0x0ffffffe07047836 */ /* 0x001fc80000000000 */
[----:B------:R0:W1:Y:S04]  /*6c30*/  F2I.FTZ.U32.TRUNC.NTZ R5, R4 ;  /* 0x0000000400057305 */ /* 0x000068000021f000 */
[----:B------:R-:W-:Y:S02]  /*6c40*/  @!P3 IADD3 R9, PT, PT, -R9, RZ, RZ ;  /* 0x000000ff0909b210 */ /* 0x000fe40007ffe1ff */
[----:B------:R-:W-:Y:S02]  /*6c50*/  ISETP.NE.AND P3, PT, R11, RZ, PT ;  /* 0x000000ff0b00720c */ /* 0x000fe40003f65270 */
[----:B0-----:R-:W-:Y:S01]  /*6c60*/  MOV R4, RZ ;  /* 0x000000ff00047202 */ /* 0x001fe20000000f00 */
[----:B-1----:R-:W-:-:S10]  /*6c70*/  IMAD.MOV R15, RZ, RZ, -R5 ;  /* 0x000000ffff0f7224 */ /* 0x002fd400078e0a05 */
[----:B------:R-:W-:-:S05]  /*6c80*/  @!P3 LOP3.LUT R9, RZ, R11, RZ, 0x33, !PT ;  /* 0x0000000bff09b212 */ /* 0x000fca00078e33ff */
[----:B------:R-:W-:-:S04]  /*6c90*/  IMAD.MOV R7, RZ, RZ, -R9 ;  /* 0x000000ffff077224 */ /* 0x000fc800078e0a09 */
[----:B------:R-:W-:Y:S02]  /*6ca0*/  IMAD R24, R11, R7, R0 ;  /* 0x000000070b187224 */ /* 0x000fe400078e0200 */
[----:B------:R-:W-:Y:S02]  /*6cb0*/  IMAD R7, R15, R26, RZ ;  /* 0x0000001a0f077224 */ /* 0x000fe400078e02ff */
[----:B------:R-:W0:Y:S01]  /*6cc0*/  LDC.64 R14, c[0x0][0x390] ;  /* 0x0000e400ff0e7b82 */ /* 0x000e220000000a00 */
[----:B------:R-:W-:Y:S01]  /*6cd0*/  IABS R11, R24 ;  /* 0x00000018000b7213 */ /* 0x000fe20000000000 */
[----:B------:R-:W-:Y:S02]  /*6ce0*/  IMAD.HI.U32 R12, R5, R7, R4 ;  /* 0x00000007050c7227 */ /* 0x000fe400078e0004 */
[----:B------:R-:W1:Y:S02]  /*6cf0*/  I2F.RP R7, R19 ;  /* 0x0000001300077306 */ /* 0x000e640000209400 */
[----:B------:R-:W-:-:S04]  /*6d00*/  IMAD.MOV.U32 R5, RZ, RZ, R11 ;  /* 0x000000ffff057224 */ /* 0x000fc800078e000b */
[----:B------:R-:W-:-:S04]  /*6d10*/  IMAD.HI.U32 R4, R12, R5, RZ ;  /* 0x000000050c047227 */ /* 0x000fc800078e00ff */
[----:B------:R-:W-:-:S04]  /*6d20*/  IMAD.MOV R12, RZ, RZ, -R4 ;  /* 0x000000ffff0c7224 */ /* 0x000fc800078e0a04 */
[C---:B------:R-:W-:Y:S01]  /*6d30*/  IMAD R5, R26.reuse, R12, R5 ;  /* 0x0000000c1a057224 */ /* 0x040fe200078e0205 */
[----:B-1----:R-:W1:Y:S04]  /*6d40*/  MUFU.RCP R7, R7 ;  /* 0x0000000700077308 */ /* 0x002e680000001000 */
[----:B------:R-:W-:-:S13]  /*6d50*/  ISETP.GT.U32.AND P3, PT, R26, R5, PT ;  /* 0x000000051a00720c */ /* 0x000fda0003f64070 */
[----:B------:R-:W-:Y:S01]  /*6d60*/  @!P3 IMAD.IADD R5, R5, 0x1, -R26 ;  /* 0x000000010505b824 */ /* 0x000fe200078e0a1a */
[----:B------:R-:W-:Y:S01]  /*6d70*/  @!P3 IADD3 R4, PT, PT, R4, 0x1, RZ ;  /* 0x000000010404b810 */ /* 0x000fe20007ffe0ff */
[----:B-1----:R-:W-:-:S03]  /*6d80*/  VIADD R25, R7, 0xffffffe ;  /* 0x0ffffffe07197836 */ /* 0x002fc60000000000 */
[----:B------:R-:W-:Y:S02]  /*6d90*/  ISETP.GE.U32.AND P3, PT, R5, R26, PT ;  /* 0x0000001a0500720c */ /* 0x000fe40003f66070 */
[----:B------:R-:W-:Y:S01]  /*6da0*/  LOP3.LUT R5, R24, R17, RZ, 0x3c, !PT ;  /* 0x0000001118057212 */ /* 0x000fe200078e3cff */
[----:B------:R-:W1:Y:S10]  /*6db0*/  F2I.FTZ.U32.TRUNC.NTZ R25, R25 ;  /* 0x0000001900197305 */ /* 0x000e74000021f000 */
[----:B------:R-:W-:Y:S01]  /*6dc0*/  @P3 VIADD R4, R4, 0x1 ;  /* 0x0000000104043836 */ /* 0x000fe20000000000 */
[----:B------:R-:W-:-:S04]  /*6dd0*/  ISETP.GE.AND P3, PT, R5, RZ, PT ;  /* 0x000000ff0500720c */ /* 0x000fc80003f66270 */
[----:B------:R-:W-:Y:S02]  /*6de0*/  MOV R12, R4 ;  /* 0x00000004000c7202 */ /* 0x000fe40000000f00 */
[----:B------:R-:W2:Y:S01]  /*6df0*/  LDC.64 R4, c[0x0][0x398] ;  /* 0x0000e600ff047b82 */ /* 0x000ea20000000a00 */
[----:B-1----:R-:W-:-:S06]  /*6e00*/  IADD3 R26, PT, PT, RZ, -R25, RZ ;  /* 0x80000019ff1a7210 */ /* 0x002fcc0007ffe0ff */
[----:B------:R-:W-:Y:S01]  /*6e10*/  @!P3 IMAD.MOV R12, RZ, RZ, -R12 ;  /* 0x000000ffff0cb224 */ /* 0x000fe200078e0a0c */
[----:B------:R-:W-:-:S13]  /*6e20*/  ISETP.NE.AND P3, PT, R17, RZ, PT ;  /* 0x000000ff1100720c */ /* 0x000fda0003f65270 */
[----:B------:R-:W-:Y:S02]  /*6e30*/  @!P3 LOP3.LUT R12, RZ, R17, RZ, 0x33, !PT ;  /* 0x00000011ff0cb212 */ /* 0x000fe400078e33ff */
[----:B0-----:R-:W-:-:S03]  /*6e40*/  ISETP.NE.U32.AND P3, PT, R14, 0x1, PT ;  /* 0x000000010e00780c */ /* 0x001fc60003f65070 */
[----:B------:R-:W-:Y:S01]  /*6e50*/  IMAD.MOV R7, RZ, RZ, -R12 ;  /* 0x000000ffff077224 */ /* 0x000fe200078e0a0c */
[----:B------:R-:W-:Y:S02]  /*6e60*/  ISETP.NE.AND.EX P3, PT, R15, RZ, PT, P3 ;  /* 0x000000ff0f00720c */ /* 0x000fe40003f65330 */
[----:B------:R-:W0:Y:S01]  /*6e70*/  LDC.64 R14, c[0x0][0x3a8] ;  /* 0x0000ea00ff0e7b82 */ /* 0x000e220000000a00 */
[----:B------:R-:W-:Y:S01]  /*6e80*/  IMAD R17, R17, R7, R24 ;  /* 0x0000000711117224 */ /* 0x000fe200078e0218 */
[----:B------:R-:W-:Y:S01]  /*6e90*/  SEL R9, R9, RZ, P3 ;  /* 0x000000ff09097207 */ /* 0x000fe20001800000 */
[----:B------:R-:W-:Y:S01]  /*6ea0*/  IMAD R7, R26, R19, RZ ;  /* 0x000000131a077224 */ /* 0x000fe200078e02ff */
[----:B--2---:R-:W-:Y:S01]  /*6eb0*/  ISETP.NE.U32.AND P3, PT, R4, 0x1, PT ;  /* 0x000000010400780c */ /* 0x004fe20003f65070 */
[----:B------:R-:W-:Y:S01]  /*6ec0*/  IMAD.MOV.U32 R24, RZ, RZ, RZ ;  /* 0x000000ffff187224 */ /* 0x000fe200078e00ff */
[----:B------:R-:W-:Y:S02]  /*6ed0*/  IABS R11, R17 ;  /* 0x00000011000b7213 */ /* 0x000fe40000000000 */
[----:B------:R-:W-:Y:S01]  /*6ee0*/  ISETP.NE.AND.EX P3, PT, R5, RZ, PT, P3 ;  /* 0x000000ff0500720c */ /* 0x000fe20003f65330 */
[----:B------:R-:W-:-:S03]  /*6ef0*/  IMAD.HI.U32 R24, R25, R7, R24 ;  /* 0x0000000719187227 */ /* 0x000fc600078e0018 */
[----:B------:R-:W-:Y:S01]  /*6f00*/  SEL R5, R12, RZ, P3 ;  /* 0x000000ff0c057207 */ /* 0x000fe20001800000 */
[----:B------:R-:W-:Y:S02]  /*6f10*/  IMAD R12, R9, UR36, RZ ;  /* 0x00000024090c7c24 */ /* 0x000fe4000f8e02ff */
[----:B------:R-:W-:Y:S02]  /*6f20*/  IMAD.HI.U32 R7, R24, R11, RZ ;  /* 0x0000000b18077227 */ /* 0x000fe400078e00ff */
[----:B------:R-:W1:Y:S02]  /*6f30*/  LDC.64 R24, c[0x0][0x3a0] ;  /* 0x0000e800ff187b82 */ /* 0x000e640000000a00 */
[----:B------:R-:W-:Y:S01]  /*6f40*/  IMAD R12, R5, UR37, R12 ;  /* 0x00000025050c7c24 */ /* 0x000fe2000f8e020c */
[----:B------:R-:W-:Y:S02]  /*6f50*/  IADD3 R4, PT, PT, -R7, RZ, RZ ;  /* 0x000000ff07047210 */ /* 0x000fe40007ffe1ff */
[----:B------:R-:W-:-:S03]  /*6f60*/  SHF.R.S64 R5, RZ, 0x1e, R0 ;  /* 0x0000001eff057819 */ /* 0x000fc60000001000 */
        /* <DEDUP_REMOVED lines=31> */
.L_x_819:
[----:B------:R-:W-:Y:S05]  /*7160*/  BSYNC.RECONVERGENT B1 ;  /* 0x0000000000017941 */ /* 0x000fea0003800200 */
.L_x_818:
[----:B------:R-:W-:Y:S01]  /*7170*/  BSSY.RECONVERGENT B1, `(.L_x_820) ;  /* 0x000007a000017945 */ /* 0x000fe20003800200 */
[----:B------:R-:W-:Y:S02]  /*7180*/  ISETP.GE.U32.AND P3, PT, R65, R2, PT ;  /* 0x000000024100720c */ /* 0x000fe40003f66070 */
[----:B------:R-:W-:Y:S01]  /*7190*/  MOV R26, 0xff800000 ;  /* 0xff800000001a7802 */ /* 0x000fe20000000f00 */
[----:B------:R-:W-:Y:S10]  /*71a0*/  @P2 BRA `(.L_x_821) ;  /* 0x0000000400d82947 */ /* 0x000ff40003800000 */
        /* <DEDUP_REMOVED lines=43> */
[----:B------:R-:W-:Y:S02]  /*7460*/  IMAD R7, R15, R28, RZ ;  /* 0x0000001c0f077224 */ /* 0x000fe400078e02ff */
[----:B------:R-:W0:Y:S01]  /*7470*/  LDC.64 R14, c[0x0][0x390] ;  /* 0x0000e400ff0e7b82 */ /* 0x000e220000000a00 */
[----:B------:R-:W-:Y:S01]  /*7480*/  IABS R11, R26 ;  /* 0x0000001a000b7213 */ /* 0x000fe20000000000 */
[----:B------:R-:W-:Y:S02]  /*7490*/  IMAD.HI.U32 R12, R5, R7, R4 ;  /* 0x00000007050c7227 */ /* 0x000fe400078e0004 */
[----:B------:R-:W1:Y:S01]  /*74a0*/  I2F.RP R7, R19 ;  /* 0x0000001300077306 */ /* 0x000e620000209400 */
[----:B------:R-:W-:-:S05]  /*74b0*/  MOV R5, R11 ;  /* 0x0000000b00057202 */ /* 0x000fca0000000f00 */
[----:B------:R-:W-:-:S04]  /*74c0*/  IMAD.HI.U32 R4, R12, R5, RZ ;  /* 0x000000050c047227 */ /* 0x000fc800078e00ff */
[----:B------:R-:W-:-:S04]  /*74d0*/  IMAD.MOV R12, RZ, RZ, -R4 ;  /* 0x000000ffff0c7224 */ /* 0x000fc800078e0a04 */
[C---:B------:R-:W-:Y:S01]  /*74e0*/  IMAD R5, R28.reuse, R12, R5 ;  /* 0x0000000c1c057224 */ /* 0x040fe200078e0205 */
[----:B-1----:R-:W1:Y:S04]  /*74f0*/  MUFU.RCP R7, R7 ;  /* 0x0000000700077308 */ /* 0x002e680000001000 */
[----:B------:R-:W-:-:S13]  /*7500*/  ISETP.GT.U32.AND P2, PT, R28, R5, PT ;  /* 0x000000051c00720c */ /* 0x000fda0003f44070 */
[-C--:B------:R-:W-:Y:S01]  /*7510*/  @!P2 IADD3 R5, PT, PT, R5, -R28.reuse, RZ ;  /* 0x8000001c0505a210 */ /* 0x080fe20007ffe0ff */
[----:B------:R-:W-:Y:S01]  /*7520*/  @!P2 VIADD R4, R4, 0x1 ;  /* 0x000000010404a836 */ /* 0x000fe20000000000 */
[----:B-1----:R-:W-:Y:S02]  /*7530*/  IADD3 R27, PT, PT, R7, 0xffffffe, RZ ;  /* 0x0ffffffe071b7810 */ /* 0x002fe40007ffe0ff */
[----:B------:R-:W-:Y:S02]  /*7540*/  ISETP.GE.U32.AND P2, PT, R5, R28, PT ;  /* 0x0000001c0500720c */ /* 0x000fe40003f46070 */
[----:B------:R-:W-:Y:S02]  /*7550*/  LOP3.LUT R5, R26, R17, RZ, 0x3c, !PT ;  /* 0x000000111a057212 */ /* 0x000fe400078e3cff */
        /* <DEDUP_REMOVED lines=59> */
.L_x_821:
[----:B------:R-:W-:Y:S05]  /*7910*/  BSYNC.RECONVERGENT B1 ;  /* 0x0000000000017941 */ /* 0x000fea0003800200 */
.L_x_820:
        /* <DEDUP_REMOVED lines=49> */
[----:B------:R-:W-:Y:S02]  /*7c30*/  IMAD R7, R15, R30, RZ ;  /* 0x0000001e0f077224 */ /* 0x000fe400078e02ff */
[----:B------:R-:W0:Y:S01]  /*7c40*/  LDC.64 R14, c[0x0][0x390] ;  /* 0x0000e400ff0e7b82 */ /* 0x000e220000000a00 */
[----:B------:R-:W-:Y:S01]  /*7c50*/  IABS R11, R28 ;  /* 0x0000001c000b7213 */ /* 0x000fe20000000000 */
[----:B------:R-:W-:Y:S02]  /*7c60*/  IMAD.HI.U32 R12, R5, R7, R4 ;  /* 0x00000007050c7227 */ /* 0x000fe400078e0004 */
[----:B------:R-:W1:Y:S02]  /*7c70*/  I2F.RP R7, R19 ;  /* 0x0000001300077306 */ /* 0x000e640000209400 */
[----:B------:R-:W-:-:S04]  /*7c80*/  IMAD.MOV.U32 R5, RZ, RZ, R11 ;  /* 0x000000ffff057224 */ /* 0x000fc800078e000b */
[----:B------:R-:W-:-:S05]  /*7c90*/  IMAD.HI.U32 R4, R12, R5, RZ ;  /* 0x000000050c047227 */ /* 0x000fca00078e00ff */
[----:B------:R-:W-:Y:S01]  /*7ca0*/  IADD3 R12, PT, PT, -R4, RZ, RZ ;  /* 0x000000ff040c7210 */ /* 0x000fe20007ffe1ff */
[----:B-1----:R-:W1:Y:S04]  /*7cb0*/  MUFU.RCP R7, R7 ;  /* 0x0000000700077308 */ /* 0x002e680000001000 */
[----:B------:R-:W-:-:S05]  /*7cc0*/  IMAD R5, R30, R12, R5 ;  /* 0x0000000c1e057224 */ /* 0x000fca00078e0205 */
[----:B------:R-:W-:Y:S01]  /*7cd0*/  ISETP.GT.U32.AND P6, PT, R30, R5, PT ;  /* 0x000000051e00720c */ /* 0x000fe20003fc4070 */
[----:B-1----:R-:W-:-:S12]  /*7ce0*/  VIADD R29, R7, 0xffffffe ;  /* 0x0ffffffe071d7836 */ /* 0x002fd80000000000 */
[----:B------:R-:W-:Y:S02]  /*7cf0*/  @!P6 IMAD.IADD R5, R5, 0x1, -R30 ;  /* 0x000000010505e824 */ /* 0x000fe400078e0a1e */
[----:B------:R-:W-:Y:S01]  /*7d00*/  @!P6 VIADD R4, R4, 0x1 ;  /* 0x000000010404e836 */ /* 0x000fe20000000000 */
[----:B------:R-:W1:Y:S02]  /*7d10*/  F2I.FTZ.U32.TRUNC.NTZ R29, R29 ;  /* 0x0000001d001d7305 */ /* 0x000e64000021f000 */
[----:B------:R-:W-:Y:S02]  /*7d20*/  ISETP.GE.U32.AND P6, PT, R5, R30, PT ;  /* 0x0000001e0500720c */ /* 0x000fe40003fc6070 */
[----:B------:R-:W-:-:S11]  /*7d30*/  LOP3.LUT R5, R28, R17, RZ, 0x3c, !PT ;  /* 0x000000111c057212 */ /* 0x000fd600078e3cff */
[----:B------:R-:W-:Y:S01]  /*7d40*/  @P6 IADD3 R4, PT, PT, R4, 0x1, RZ ;  /* 0x0000000104046810 */ /* 0x000fe20007ffe0ff */
[----:B-1----:R-:W-:Y:S01]  /*7d50*/  IMAD.MOV R30, RZ, RZ, -R29 ;  /* 0x000000ffff1e7224 */ /* 0x002fe200078e0a1d */
[----:B------:R-:W-:-:S03]  /*7d60*/  ISETP.GE.AND P6, PT, R5, RZ, PT ;  /* 0x000000ff0500720c */ /* 0x000fc60003fc6270 */
[----:B------:R-:W-:Y:S02]  /*7d70*/  IMAD.MOV.U32 R12, RZ, RZ, R4 ;  /* 0x000000ffff0c7224 */ /* 0x000fe400078e0004 */
[----:B------:R-:W1:Y:S08]  /*7d80*/  LDC.64 R4, c[0x0][0x398] ;  /* 0x0000e600ff047b82 */ /* 0x000e700000000a00 */
[----:B------:R-:W-:-:S02]  /*7d90*/  @!P6 IADD3 R12, PT, PT, -R12, RZ, RZ ;  /* 0x000000ff0c0ce210 */ /* 0x000fc40007ffe1ff */
[----:B------:R-:W-:-:S13]  /*7da0*/  ISETP.NE.AND P6, PT, R17, RZ, PT ;  /* 0x000000ff1100720c */ /* 0x000fda0003fc5270 */
[----:B------:R-:W-:Y:S02]  /*7db0*/  @!P6 LOP3.LUT R12, RZ, R17, RZ, 0x33, !PT ;  /* 0x00000011ff0ce212 */ /* 0x000fe400078e33ff */
[----:B0-----:R-:W-:-:S03]  /*7dc0*/  ISETP.NE.U32.AND P6, PT, R14, 0x1, PT ;  /* 0x000000010e00780c */ /* 0x001fc60003fc5070 */
[----:B------:R-:W-:Y:S01]  /*7dd0*/  IMAD.MOV R7, RZ, RZ, -R12 ;  /* 0x000000ffff077224 */ /* 0x000fe200078e0a0c */
[----:B------:R-:W-:Y:S02]  /*7de0*/  ISETP.NE.AND.EX P6, PT, R15, RZ, PT, P6 ;  /* 0x000000ff0f00720c */ /* 0x000fe40003fc5360 */
[----:B------:R-:W0:Y:S01]  /*7df0*/  LDC.64 R14, c[0x0][0x3a8] ;  /* 0x0000ea00ff0e7b82 */ /* 0x000e220000000a00 */
[----:B------:R-:W-:Y:S02]  /*7e00*/  IMAD R17, R17, R7, R28 ;  /* 0x0000000711117224 */ /* 0x000fe400078e021c */
[----:B------:R-:W-:Y:S02]  /*7e10*/  HFMA2 R28, -RZ, RZ, 0, 0 ;  /* 0x00000000ff1c7431 */ /* 0x000fe400000001ff */
[----:B------:R-:W-:Y:S01]  /*7e20*/  IMAD R7, R30, R19, RZ ;  /* 0x000000131e077224 */ /* 0x000fe200078e02ff */
[----:B------:R-:W-:Y:S02]  /*7e30*/  SEL R9, R9, RZ, P6 ;  /* 0x000000ff09097207 */ /* 0x000fe40003000000 */
[----:B------:R-:W-:-:S02]  /*7e40*/  IABS R11, R17 ;  /* 0x00000011000b7213 */ /* 0x000fc40000000000 */
[----:B-1----:R-:W-:Y:S01]  /*7e50*/  ISETP.NE.U32.AND P6, PT, R4, 0x1, PT ;  /* 0x000000010400780c */ /* 0x002fe20003fc5070 */
[----:B------:R-:W-:-:S03]  /*7e60*/  IMAD.HI.U32 R28, R29, R7, R28 ;  /* 0x000000071d1c7227 */ /* 0x000fc600078e001c */
[----:B------:R-:W-:-:S04]  /*7e70*/  ISETP.NE.AND.EX P6, PT, R5, RZ, PT, P6 ;  /* 0x000000ff0500720c */ /* 0x000fc80003fc5360 */
[----:B------:R-:W-:Y:S01]  /*7e80*/  SEL R5, R12, RZ, P6 ;  /* 0x000000ff0c057207 */ /* 0x000fe20003000000 */
[----:B------:R-:W-:Y:S02]  /*7e90*/  IMAD.HI.U32 R7, R28, R11, RZ ;  /* 0x0000000b1c077227 */ /* 0x000fe400078e00ff */
[----:B------:R-:W1:Y:S02]  /*7ea0*/  LDC.64 R28, c[0x0][0x3a0] ;  /* 0x0000e800ff1c7b82 */ /* 0x000e640000000a00 */
        /* <DEDUP_REMOVED lines=35> */
.L_x_823:
[----:B------:R-:W-:Y:S05]  /*80e0*/  BSYNC.RECONVERGENT B1 ;  /* 0x0000000000017941 */ /* 0x000fea0003800200 */
.L_x_822:
        /* <DEDUP_REMOVED lines=122> */
.L_x_825:
[----:B------:R-:W-:Y:S05]  /*8890*/  BSYNC.RECONVERGENT B1 ;  /* 0x0000000000017941 */ /* 0x000fea0003800200 */
.L_x_824:
        /* <DEDUP_REMOVED lines=124> */
.L_x_827:
[----:B------:R-:W-:Y:S05]  /*9060*/  BSYNC.RECONVERGENT B1 ;  /* 0x0000000000017941 */ /* 0x000fea0003800200 */
.L_x_826:
        /* <DEDUP_REMOVED lines=122> */
.L_x_829:
[----:B------:R-:W-:Y:S05]  /*9810*/  BSYNC.RECONVERGENT B1 ;  /* 0x0000000000017941 */ /* 0x000fea0003800200 */
.L_x_828:
        /* <DEDUP_REMOVED lines=124> */
.L_x_831:
[----:B------:R-:W-:Y:S05]  /*9fe0*/  BSYNC.RECONVERGENT B1 ;  /* 0x0000000000017941 */ /* 0x000fea0003800200 */
.L_x_830:
        /* <DEDUP_REMOVED lines=122> */
.L_x_833:
[----:B------:R-:W-:Y:S05]  /*a790*/  BSYNC.RECONVERGENT B1 ;  /* 0x0000000000017941 */ /* 0x000fea0003800200 */
.L_x_832:
        /* <DEDUP_REMOVED lines=63> */
[----:B------:R1:W2:Y:S02]  /*ab90*/  F2I.FTZ.U32.TRUNC.NTZ R97, R96 ;  /* 0x0000006000617305 */ /* 0x0002a4000021f000 */
[----:B------:R-:W-:Y:S02]  /*aba0*/  ISETP.GE.U32.AND P6, PT, R5, R48, PT ;  /* 0x000000300500720c */ /* 0x000fe40003fc6070 */
[----:B------:R-:W-:Y:S01]  /*abb0*/  LOP3.LUT R5, R40, R17, RZ, 0x3c, !PT ;  /* 0x0000001128057212 */ /* 0x000fe200078e3cff */
[----:B-1----:R-:W-:-:S10]  /*abc0*/  HFMA2 R96, -RZ, RZ, 0, 0 ;  /* 0x00000000ff607431 */ /* 0x002fd400000001ff */
[----:B------:R-:W-:Y:S01]  /*abd0*/  @P6 IADD3 R4, PT, PT, R4, 0x1, RZ ;  /* 0x0000000104046810 */ /* 0x000fe20007ffe0ff */
[----:B--2---:R-:W-:Y:S01]  /*abe0*/  IMAD.MOV R48, RZ, RZ, -R97 ;  /* 0x000000ffff307224 */ /* 0x004fe200078e0a61 */
        /* <DEDUP_REMOVED lines=13> */
[----:B-1----:R-:W-:Y:S02]  /*acc0*/  ISETP.NE.U32.AND P6, PT, R4, 0x1, PT ;  /* 0x000000010400780c */ /* 0x002fe40003fc5070 */
[----:B------:R-:W-:Y:S01]  /*acd0*/  IABS R11, R17 ;  /* 0x00000011000b7213 */ /* 0x000fe20000000000 */
[----:B------:R-:W-:Y:S01]  /*ace0*/  IMAD.HI.U32 R96, R97, R7, R96 ;  /* 0x0000000761607227 */ /* 0x000fe200078e0060 */
        /* <DEDUP_REMOVED lines=39> */
.L_x_835:
[----:B------:R-:W-:Y:S05]  /*af60*/  BSYNC.RECONVERGENT B1 ;  /* 0x0000000000017941 */ /* 0x000fea0003800200 */
.L_x_834:
        /* <DEDUP_REMOVED lines=59> */
[----:B------:R-:W-:Y:S02]  /*b320*/  @!P1 IADD3 R4, PT, PT, R4, 0x1, RZ ;  /* 0x0000000104049810 */ /* 0x000fe40007ffe0ff */
[----:B-1----:R-:W-:Y:S02]  /*b330*/  IADD3 R96, PT, PT, R7, 0xffffffe, RZ ;  /* 0x0ffffffe07607810 */ /* 0x002fe40007ffe0ff */
[----:B------:R-:W-:Y:S02]  /*b340*/  ISETP.GE.U32.AND P1, PT, R5, R50, PT ;  /* 0x000000320500720c */ /* 0x000fe40003f26070 */
[----:B------:R-:W-:Y:S01]  /*b350*/  LOP3.LUT R5, R48, R17, RZ, 0x3c, !PT ;  /* 0x0000001130057212 */ /* 0x000fe200078e3cff */
[----:B------:R1:W2:Y:S02]  /*b360*/  F2I.FTZ.U32.TRUNC.NTZ R97, R96 ;  /* 0x0000006000617305 */ /* 0x0002a4000021f000 */
[----:B-1----:R-:W-:-:S08]  /*b370*/  IMAD.MOV.U32 R96, RZ, RZ, RZ ;  /* 0x000000ffff607224 */ /* 0x002fd000078e00ff */
[----:B------:R-:W-:Y:S01]  /*b380*/  @P1 VIADD R4, R4, 0x1 ;  /* 0x0000000104041836 */ /* 0x000fe20000000000 */
[----:B------:R-:W-:-:S03]  /*b390*/  ISETP.GE.AND P1, PT, R5, RZ, PT ;  /* 0x000000ff0500720c */ /* 0x000fc60003f26270 */
[----:B------:R-:W-:Y:S01]  /*b3a0*/  IMAD.MOV.U32 R12, RZ, RZ, R4 ;  /* 0x000000ffff0c7224 */ /* 0x000fe200078e0004 */
[----:B--2---:R-:W-:Y:S01]  /*b3b0*/  IADD3 R50, PT, PT, RZ, -R97, RZ ;  /* 0x80000061ff327210 */ /* 0x004fe20007ffe0ff */
[----:B------:R-:W1:Y:S08]  /*b3c0*/  LDC.64 R4, c[0x0][0x398] ;  /* 0x0000e600ff047b82 */ /* 0x000e700000000a00 */
        /* <DEDUP_REMOVED lines=17> */
[----:B------:R-:W-:Y:S01]  /*b4e0*/  IMAD R12, R9, UR36, RZ ;  /* 0x00000024090c7c24 */ /* 0x000fe2000f8e02ff */
[----:B------:R-:W-:-:S03]  /*b4f0*/  IADD3 R4, PT, PT, -R7, RZ, RZ ;  /* 0x000000ff07047210 */ /* 0x000fc60007ffe1ff */
[----:B------:R-:W-:Y:S01]  /*b500*/  IMAD R12, R5, UR37, R12 ;  /* 0x00000025050c7c24 */ /* 0x000fe2000f8e020c */
[----:B------:R-:W-:Y:S01]  /*b510*/  SHF.R.S64 R5, RZ, 0x1e, R0 ;  /* 0x0000001eff057819 */ /* 0x000fe20000001000 */
        /* <DEDUP_REMOVED lines=31> */
.L_x_837:
[----:B------:R-:W-:Y:S05]  /*b710*/  BSYNC.RECONVERGENT B1 ;  /* 0x0000000000017941 */ /* 0x000fea0003800200 */
.L_x_836:
        /* <DEDUP_REMOVED lines=53> */
[----:B------:R-:W-:Y:S02]  /*ba70*/  MOV R5, R14 ;  /* 0x0000000e00057202 */ /* 0x000fe40000000f00 */
[----:B------:R-:W1:Y:S03]  /*ba80*/  LDC.64 R14, c[0x0][0x390] ;  /* 0x0000e400ff0e7b82 */ /* 0x000e660000000a00 */
[----:B------:R-:W-:-:S04]  /*ba90*/  IMAD.HI.U32 R4, R12, R5, RZ ;  /* 0x000000050c047227 */ /* 0x000fc800078e00ff */
[----:B------:R-:W-:-:S04]  /*baa0*/  IMAD.MOV R12, RZ, RZ, -R4 ;  /* 0x000000ffff0c7224 */ /* 0x000fc800078e0a04 */
[C---:B------:R-:W-:Y:S01]  /*bab0*/  IMAD R5, R52.reuse, R12, R5 ;  /* 0x0000000c34057224 */ /* 0x040fe200078e0205 */
[----:B0-----:R-:W0:Y:S04]  /*bac0*/  MUFU.RCP R11, R11 ;  /* 0x0000000b000b7308 */ /* 0x001e280000001000 */
[----:B------:R-:W-:-:S13]  /*bad0*/  ISETP.GT.U32.AND P5, PT, R52, R5, PT ;  /* 0x000000053400720c */ /* 0x000fda0003fa4070 */
[-C--:B------:R-:W-:Y:S01]  /*bae0*/  @!P5 IADD3 R5, PT, PT, R5, -R52.reuse, RZ ;  /* 0x800000340505d210 */ /* 0x080fe20007ffe0ff */
[----:B------:R-:W-:Y:S02]  /*baf0*/  @!P5 VIADD R4, R4, 0x1 ;  /* 0x000000010404d836 */ /* 0x000fe40000000000 */
[----:B0-----:R-:W-:Y:S01]  /*bb00*/  VIADD R96, R11, 0xffffffe ;  /* 0x0ffffffe0b607836 */ /* 0x001fe20000000000 */
[----:B------:R-:W-:Y:S02]  /*bb10*/  ISETP.GE.U32.AND P5, PT, R5, R52, PT ;  /* 0x000000340500720c */ /* 0x000fe40003fa6070 */
[----:B------:R-:W-:Y:S01]  /*bb20*/  LOP3.LUT R5, R7, R50, RZ, 0x3c, !PT ;  /* 0x0000003207057212 */ /* 0x000fe200078e3cff */
[----:B------:R0:W2:Y:S02]  /*bb30*/  F2I.FTZ.U32.TRUNC.NTZ R97, R96 ;  /* 0x0000006000617305 */ /* 0x0000a4000021f000 */
[----:B0-----:R-:W-:-:S08]  /*bb40*/  IMAD.MOV.U32 R96, RZ, RZ, RZ ;  /* 0x000000ffff607224 */ /* 0x001fd000078e00ff */
[----:B------:R-:W-:Y:S01]  /*bb50*/  @P5 VIADD R4, R4, 0x1 ;  /* 0x0000000104045836 */ /* 0x000fe20000000000 */
[----:B------:R-:W-:-:S03]  /*bb60*/  ISETP.GE.AND P5, PT, R5, RZ, PT ;  /* 0x000000ff0500720c */ /* 0x000fc60003fa6270 */
[----:B------:R-:W-:Y:S01]  /*bb70*/  IMAD.MOV.U32 R12, RZ, RZ, R4 ;  /* 0x000000ffff0c7224 */ /* 0x000fe200078e0004 */
[----:B--2---:R-:W-:-:S09]  /*bb80*/  IADD3 R11, PT, PT, RZ, -R97, RZ ;  /* 0x80000061ff0b7210 */ /* 0x004fd20007ffe0ff */
[----:B------:R-:W-:Y:S02]  /*bb90*/  @!P5 IADD3 R12, PT, PT, -R12, RZ, RZ ;  /* 0x000000ff0c0cd210 */ /* 0x000fe40007ffe1ff */
[----:B------:R-:W-:-:S13]  /*bba0*/  ISETP.NE.AND P5, PT, R50, RZ, PT ;  /* 0x000000ff3200720c */ /* 0x000fda0003fa5270 */
[----:B------:R-:W-:Y:S02]  /*bbb0*/  @!P5 LOP3.LUT R12, RZ, R50, RZ, 0x33, !PT ;  /* 0x00000032ff0cd212 */ /* 0x000fe400078e33ff */
[----:B-1----:R-:W-:-:S03]  /*bbc0*/  ISETP.NE.U32.AND P5, PT, R14, 0x1, PT ;  /* 0x000000010e00780c */ /* 0x002fc60003fa5070 */
[----:B------:R-:W-:Y:S01]  /*bbd0*/  IMAD.MOV R4, RZ, RZ, -R12 ;  /* 0x000000ffff047224 */ /* 0x000fe200078e0a0c */
[----:B------:R-:W-:Y:S02]  /*bbe0*/  ISETP.NE.AND.EX P5, PT, R15, RZ, PT, P5 ;  /* 0x000000ff0f00720c */ /* 0x000fe40003fa5350 */
[----:B------:R-:W0:Y:S01]  /*bbf0*/  LDC.64 R14, c[0x0][0x3a8] ;  /* 0x0000ea00ff0e7b82 */ /* 0x000e220000000a00 */
[----:B------:R-:W-:Y:S01]  /*bc00*/  IMAD R17, R50, R4, R7 ;  /* 0x0000000432117224 */ /* 0x000fe200078e0207 */
[----:B------:R-:W-:Y:S01]  /*bc10*/  SEL R9, R9, RZ, P5 ;  /* 0x000000ff09097207 */ /* 0x000fe20002800000 */
[----:B------:R-:W-:-:S03]  /*bc20*/  IMAD.MOV.U32 R50, RZ, RZ, R11 ;  /* 0x000000ffff327224 */ /* 0x000fc600078e000b */
[----:B------:R-:W-:Y:S01]  /*bc30*/  IABS R11, R17 ;  /* 0x00000011000b7213 */ /* 0x000fe20000000000 */
[----:B------:R-:W-:Y:S01]  /*bc40*/  IMAD R7, R50, R19, RZ ;  /* 0x0000001332077224 */ /* 0x000fe200078e02ff */
[----:B------:R-:W1:Y:S03]  /*bc50*/  LDC.64 R4, c[0x0][0x398] ;  /* 0x0000e600ff047b82 */ /* 0x000e660000000a00 */
[----:B------:R-:W-:-:S05]  /*bc60*/  IMAD.HI.U32 R50, R97, R7, R96 ;  /* 0x0000000761327227 */ /* 0x000fca00078e0060 */
[----:B------:R-:W2:Y:S01]  /*bc70*/  LDC.64 R96, c[0x0][0x3a0] ;  /* 0x0000e800ff607b82 */ /* 0x000ea20000000a00 */
[----:B------:R-:W-:Y:S01]  /*bc80*/  IMAD.HI.U32 R7, R50, R11, RZ ;  /* 0x0000000b32077227 */ /* 0x000fe200078e00ff */
[----:B-1----:R-:W-:-:S04]  /*bc90*/  ISETP.NE.U32.AND P5, PT, R4, 0x1, PT ;  /* 0x000000010400780c */ /* 0x002fc80003fa5070 */
[----:B------:R-:W-:Y:S02]  /*bca0*/  IADD3 R4, PT, PT, -R7, RZ, RZ ;  /* 0x000000ff07047210 */ /* 0x000fe40007ffe1ff */
[----:B------:R-:W-:-:S03]  /*bcb0*/  ISETP.NE.AND.EX P5, PT, R5, RZ, PT, P5 ;  /* 0x000000ff0500720c */ /* 0x000fc60003fa5350 */
[----:B------:R-:W-:Y:S01]  /*bcc0*/  IMAD R4, R19, R4, R11 ;  /* 0x0000000413047224 */ /* 0x000fe200078e020b */
[----:B------:R-:W-:Y:S01]  /*bcd0*/  SEL R5, R12, RZ, P5 ;  /* 0x000000ff0c057207 */ /* 0x000fe20002800000 */
[----:B------:R-:W-:-:S03]  /*bce0*/  IMAD R12, R9, UR36, RZ ;  /* 0x00000024090c7c24 */ /* 0x000fc6000f8e02ff */
[----:B------:R-:W-:Y:S01]  /*bcf0*/  ISETP.GT.U32.AND P5, PT, R19, R4, PT ;  /* 0x000000041300720c */ /* 0x000fe20003fa4070 */
[----:B------:R-:W-:Y:S01]  /*bd00*/  IMAD R12, R5, UR37, R12 ;  /* 0x00000025050c7c24 */ /* 0x000fe2000f8e020c */
[----:B------:R-:W-:-:S11]  /*bd10*/  SHF.R.S64 R5, RZ, 0x1e, R0 ;  /* 0x0000001eff057819 */ /* 0x000fd60000001000 */
        /* <DEDUP_REMOVED lines=9> */
[----:B--2---:R-:W-:-:S03]  /*bdb0*/  ISETP.NE.U32.AND P5, PT, R96, 0x1, PT ;  /* 0x000000016000780c */ /* 0x004fc60003fa5070 */
        /* <DEDUP_REMOVED lines=19> */
.L_x_839:
[----:B------:R-:W-:Y:S05]  /*bef0*/  BSYNC.RECONVERGENT B1 ;  /* 0x0000000000017941 */ /* 0x000fea0003800200 */
.L_x_838:
        /* <DEDUP_REMOVED lines=76> */
[----:B--2---:R-:W-:Y:S02]  /*c3c0*/  IADD3 R52, PT, PT, RZ, -R97, RZ ;  /* 0x80000061ff347210 */ /* 0x004fe40007ffe0ff */
[----:B------:R-:W-:Y:S02]  /*c3d0*/  SEL R9, R9, RZ, P4 ;  /* 0x000000ff09097207 */ /* 0x000fe40002000000 */
[----:B------:R-:W-:Y:S01]  /*c3e0*/  IABS R11, R17 ;  /* 0x00000011000b7213 */ /* 0x000fe20000000000 */
[----:B------:R-:W-:Y:S01]  /*c3f0*/  IMAD R7, R52, R19, RZ ;  /* 0x0000001334077224 */ /* 0x000fe200078e02ff */
[----:B------:R-:W1:Y:S03]  /*c400*/  LDC.64 R4, c[0x0][0x398] ;  /* 0x0000e600ff047b82 */ /* 0x000e660000000a00 */
[----:B------:R-:W-:-:S06]  /*c410*/  IMAD.HI.U32 R52, R97, R7, R96 ;  /* 0x0000000761347227 */ /* 0x000fcc00078e0060 */
[----:B------:R-:W-:Y:S01]  /*c420*/  IMAD.HI.U32 R7, R52, R11, RZ ;  /* 0x0000000b34077227 */ /* 0x000fe200078e00ff */
[----:B-1----:R-:W-:-:S03]  /*c430*/  ISETP.NE.U32.AND P4, PT, R4, 0x1, PT ;  /* 0x000000010400780c */ /* 0x002fc60003f85070 */
[----:B------:R-:W-:Y:S01]  /*c440*/  IMAD.MOV R4, RZ, RZ, -R7 ;  /* 0x000000ffff047224 */ /* 0x000fe200078e0a07 */
[----:B------:R-:W-:-:S03]  /*c450*/  ISETP.NE.AND.EX P4, PT, R5, RZ, PT, P4 ;  /* 0x000000ff0500720c */ /* 0x000fc60003f85340 */
[----:B------:R-:W-:Y:S01]  /*c460*/  IMAD R4, R19, R4, R11 ;  /* 0x0000000413047224 */ /* 0x000fe200078e020b */
[----:B------:R-:W-:Y:S01]  /*c470*/  SEL R11, R12, RZ, P4 ;  /* 0x000000ff0c0b7207 */ /* 0x000fe20002000000 */
[----:B------:R-:W-:-:S03]  /*c480*/  IMAD R12, R9, UR36, RZ ;  /* 0x00000024090c7c24 */ /* 0x000fc6000f8e02ff */
[----:B------:R-:W-:Y:S01]  /*c490*/  ISETP.GT.U32.AND P4, PT, R19, R4, PT ;  /* 0x000000041300720c */ /* 0x000fe20003f84070 */
[----:B------:R-:W-:-:S12]  /*c4a0*/  IMAD R12, R11, UR37, R12 ;  /* 0x000000250b0c7c24 */ /* 0x000fd8000f8e020c */
        /* <DEDUP_REMOVED lines=10> */
[----:B-1----:R-:W-:-:S03]  /*c550*/  ISETP.NE.U32.AND P4, PT, R4, 0x1, PT ;  /* 0x000000010400780c */ /* 0x002fc60003f85070 */
[----:B------:R-:W-:Y:S01]  /*c560*/  IMAD.MOV R4, RZ, RZ, -R7 ;  /* 0x000000ffff047224 */ /* 0x000fe200078e0a07 */
[----:B------:R-:W-:Y:S02]  /*c570*/  ISETP.NE.AND.EX P4, PT, R5, RZ, PT, P4 ;  /* 0x000000ff0500720c */ /* 0x000fe40003f85340 */
[----:B------:R-:W-:Y:S01]  /*c580*/  SHF.R.S64 R5, RZ, 0x1e, R0 ;  /* 0x0000001eff057819 */ /* 0x000fe20000001000 */
        /* <DEDUP_REMOVED lines=17> */
.L_x_841:
[----:B------:R-:W-:Y:S05]  /*c6a0*/  BSYNC.RECONVERGENT B1 ;  /* 0x0000000000017941 */ /* 0x000fea0003800200 */
.L_x_840:
        /* <DEDUP_REMOVED lines=29> */
[----:B0-----:R-:W-:-:S05]  /*c880*/  IADD3 R7, PT, PT, RZ, -R3, RZ ;  /* 0x80000003ff077210 */ /* 0x001fca0007ffe0ff */
[----:B------:R-:W-:-:S04]  /*c890*/  IMAD R7, R7, R12, RZ ;  /* 0x0000000c07077224 */ /* 0x000fc800078e02ff */
[----:B------:R-:W-:-:S04]  /*c8a0*/  IMAD.HI.U32 R2, R3, R7, R2 ;  /* 0x0000000703027227 */ /* 0x000fc800078e0002 */
[----:B------:R-:W-:-:S04]  /*c8b0*/  IMAD.MOV.U32 R3, RZ, RZ, R11 ;  /* 0x000000ffff037224 */ /* 0x000fc800078e000b */
        /* <DEDUP_REMOVED lines=14> */
[----:B------:R-:W-:Y:S02]  /*c9a0*/  HFMA2 R2, -RZ, RZ, 0, 0 ;  /* 0x00000000ff027431 */ /* 0x000fe400000001ff */
[----:B------:R-:W0:Y:S06]  /*c9b0*/  F2I.FTZ.U32.TRUNC.NTZ R3, R3 ;  /* 0x0000000300037305 */ /* 0x000e2c000021f000 */
[----:B------:R-:W-:-:S02]  /*c9c0*/  @!P3 IADD3 R7, PT, PT, -R7, RZ, RZ ;  /* 0x000000ff0707b210 */ /* 0x000fc40007ffe1ff */
[----:B------:R-:W-:Y:S01]  /*c9d0*/  ISETP.NE.AND P3, PT, R9, RZ, PT ;  /* 0x000000ff0900720c */ /* 0x000fe20003f65270 */
[----:B0-----:R-:W-:-:S04]  /*c9e0*/  IMAD.MOV R11, RZ, RZ, -R3 ;  /* 0x000000ffff0b7224 */ /* 0x001fc800078e0a03 */
[----:B------:R-:W-:-:S08]  /*c9f0*/  IMAD R11, R11, R14, RZ ;  /* 0x0000000e0b0b7224 */ /* 0x000fd000078e02ff */
[----:B------:R-:W-:Y:S01]  /*ca00*/  @!P3 LOP3.LUT R7, RZ, R9, RZ, 0x33, !PT ;  /* 0x00000009ff07b212 */ /* 0x000fe200078e33ff */
[----:B------:R-:W-:Y:S02]  /*ca10*/  IMAD.HI.U32 R2, R3, R11, R2 ;  /* 0x0000000b03027227 */ /* 0x000fe400078e0002 */
[----:B------:R-:W0:Y:S02]  /*ca20*/  I2F.RP R11, R56 ;  /* 0x00000038000b7306 */ /* 0x000e240000209400 */
[----:B------:R-:W-:-:S04]  /*ca30*/  IMAD.MOV R5, RZ, RZ, -R7 ;  /* 0x000000ffff057224 */ /* 0x000fc800078e0a07 */
[----:B------:R-:W-:-:S05]  /*ca40*/  IMAD R5, R9, R5, R0 ;  /* 0x0000000509057224 */ /* 0x000fca00078e0200 */
[----:B------:R-:W-:Y:S01]  /*ca50*/  IABS R3, R5 ;  /* 0x0000000500037213 */ /* 0x000fe20000000000 */
[----:B0-----:R-:W0:Y:S04]  /*ca60*/  MUFU.RCP R11, R11 ;  /* 0x0000000b000b7308 */ /* 0x001e280000001000 */
[----:B------:R-:W-:-:S04]  /*ca70*/  IMAD.HI.U32 R2, R2, R3, RZ ;  /* 0x0000000302027227 */ /* 0x000fc800078e00ff */
[----:B------:R-:W-:-:S04]  /*ca80*/  IMAD.MOV R4, RZ, RZ, -R2 ;  /* 0x000000ffff047224 */ /* 0x000fc800078e0a02 */
[----:B------:R-:W-:Y:S01]  /*ca90*/  IMAD R3, R14, R4, R3 ;  /* 0x000000040e037224 */ /* 0x000fe200078e0203 */
[----:B------:R-:W-:-:S04]  /*caa0*/  LOP3.LUT R4, R5, R54, RZ, 0x3c, !PT ;  /* 0x0000003605047212 */ /* 0x000fc800078e3cff */
[----:B------:R-:W-:-:S13]  /*cab0*/  ISETP.GT.U32.AND P3, PT, R14, R3, PT ;  /* 0x000000030e00720c */ /* 0x000fda0003f64070 */
[----:B------:R-:W-:Y:S01]  /*cac0*/  @!P3 IADD3 R3, PT, PT, R3, -R14, RZ ;  /* 0x8000000e0303b210 */ /* 0x000fe20007ffe0ff */
[----:B------:R-:W-:-:S03]  /*cad0*/  @!P3 VIADD R2, R2, 0x1 ;  /* 0x000000010202b836 */ /* 0x000fc60000000000 */
[----:B------:R-:W-:Y:S01]  /*cae0*/  ISETP.GE.U32.AND P3, PT, R3, R14, PT ;  /* 0x0000000e0300720c */ /* 0x000fe20003f66070 */
[----:B0-----:R-:W-:Y:S01]  /*caf0*/  VIADD R3, R11, 0xffffffe ;  /* 0x0ffffffe0b037836 */ /* 0x001fe20000000000 */
[----:B------:R-:W0:Y:S05]  /*cb00*/  LDC.64 R14, c[0x0][0x390] ;  /* 0x0000e400ff0e7b82 */ /* 0x000e2a0000000a00 */
[----:B------:R-:W1:Y:S06]  /*cb10*/  F2I.FTZ.U32.TRUNC.NTZ R3, R3 ;  /* 0x0000000300037305 */ /* 0x000e6c000021f000 */
[----:B------:R-:W-:Y:S01]  /*cb20*/  @P3 VIADD R2, R2, 0x1 ;  /* 0x0000000102023836 */ /* 0x000fe20000000000 */
[----:B------:R-:W-:-:S03]  /*cb30*/  ISETP.GE.AND P3, PT, R4, RZ, PT ;  /* 0x000000ff0400720c */ /* 0x000fc60003f66270 */
[----:B------:R-:W-:Y:S01]  /*cb40*/  IMAD.MOV.U32 R9, RZ, RZ, R2 ;  /* 0x000000ffff097224 */ /* 0x000fe200078e0002 */
[----:B------:R-:W-:Y:S02]  /*cb50*/  MOV R2, RZ ;  /* 0x000000ff00027202 */ /* 0x000fe40000000f00 */
[----:B-1----:R-:W-:-:S07]  /*cb60*/  IADD3 R11, PT, PT, RZ, -R3, RZ ;  /* 0x80000003ff0b7210 */ /* 0x002fce0007ffe0ff */
[----:B------:R-:W-:Y:S01]  /*cb70*/  @!P3 IMAD.MOV R9, RZ, RZ, -R9 ;  /* 0x000000ffff09b224 */ /* 0x000fe200078e0a09 */
[----:B------:R-:W-:Y:S01]  /*cb80*/  ISETP.NE.AND P3, PT, R54, RZ, PT ;  /* 0x000000ff3600720c */ /* 0x000fe20003f65270 */
[----:B------:R-:W-:-:S04]  /*cb90*/  IMAD R11, R11, R56, RZ ;  /* 0x000000380b0b7224 */ /* 0x000fc800078e02ff */
[----:B------:R-:W-:-:S08]  /*cba0*/  IMAD.HI.U32 R70, R3, R11, R2 ;  /* 0x0000000b03467227 */ /* 0x000fd000078e0002 */
[----:B------:R-:W-:Y:S02]  /*cbb0*/  @!P3 LOP3.LUT R9, RZ, R54, RZ, 0x33, !PT ;  /* 0x00000036ff09b212 */ /* 0x000fe400078e33ff */
[----:B0-----:R-:W-:-:S03]  /*cbc0*/  ISETP.NE.U32.AND P3, PT, R14, 0x1, PT ;  /* 0x000000010e00780c */ /* 0x001fc60003f65070 */
[----:B------:R-:W-:Y:S01]  /*cbd0*/  IMAD.MOV R2, RZ, RZ, -R9 ;  /* 0x000000ffff027224 */ /* 0x000fe200078e0a09 */
[----:B------:R-:W-:Y:S02]  /*cbe0*/  ISETP.NE.AND.EX P3, PT, R15, RZ, PT, P3 ;  /* 0x000000ff0f00720c */ /* 0x000fe40003f65330 */
[----:B------:R-:W0:Y:S01]  /*cbf0*/  LDC.64 R14, c[0x0][0x3a8] ;  /* 0x0000ea00ff0e7b82 */ /* 0x000e220000000a00 */
[----:B------:R-:W-:Y:S01]  /*cc00*/  IMAD R12, R54, R2, R5 ;  /* 0x00000002360c7224 */ /* 0x000fe200078e0205 */
[----:B------:R-:W-:-:S04]  /*cc10*/  SEL R7, R7, RZ, P3 ;  /* 0x000000ff07077207 */ /* 0x000fc80001800000 */
[----:B------:R-:W-:Y:S02]  /*cc20*/  IABS R3, R12 ;  /* 0x0000000c00037213 */ /* 0x000fe40000000000 */
[----:B------:R-:W1:Y:S03]  /*cc30*/  LDC.64 R4, c[0x0][0x398] ;  /* 0x0000e600ff047b82 */ /* 0x000e660000000a00 */
[----:B------:R-:W-:Y:S01]  /*cc40*/  IMAD.HI.U32 R2, R70, R3, RZ ;  /* 0x0000000346027227 */ /* 0x000fe200078e00ff */
[----:B-1----:R-:W-:-:S03]  /*cc50*/  ISETP.NE.U32.AND P3, PT, R4, 0x1, PT ;  /* 0x000000010400780c */ /* 0x002fc60003f65070 */
[----:B------:R-:W-:Y:S01]  /*cc60*/  IMAD.MOV R4, RZ, RZ, -R2 ;  /* 0x000000ffff047224 */ /* 0x000fe200078e0a02 */
[----:B------:R-:W-:-:S03]  /*cc70*/  ISETP.NE.AND.EX P3, PT, R5, RZ, PT, P3 ;  /* 0x000000ff0500720c */ /* 0x000fc60003f65330 */
[C---:B------:R-:W-:Y:S02]  /*cc80*/  IMAD R3, R56.reuse, R4, R3 ;  /* 0x0000000438037224 */ /* 0x040fe400078e0203 */
[----:B------:R-:W1:Y:S01]  /*cc90*/  LDC.64 R4, c[0x0][0x3a0] ;  /* 0x0000e800ff047b82 */ /* 0x000e620000000a00 */
[----:B------:R-:W-:Y:S02]  /*cca0*/  SEL R9, R9, RZ, P3 ;  /* 0x000000ff09097207 */ /* 0x000fe40001800000 */
        /* <DEDUP_REMOVED lines=33> */
.L_x_843:
[----:B------:R-:W-:Y:S05]  /*cec0*/  BSYNC.RECONVERGENT B1 ;  /* 0x0000000000017941 */ /* 0x000fea0003800200 */
.L_x_842:
[----:B------:R-:W-:Y:S01]  /*ced0*/  BSSY.RECONVERGENT B1, `(.L_x_844) ;  /* 0x0000079000017945 */ /* 0x000fe20003800200 */
[----:B------:R-:W-:-:S03]  /*cee0*/  IMAD.MOV.U32 R56, RZ, RZ, -0x800000 ;  /* 0xff800000ff387424 */ /* 0x000fc600078e00ff */
        /* <DEDUP_REMOVED lines=8> */
[----:B------:R-:W-:-:S02]  /*cf70*/  R2UR UR5, R43 ;  /* 0x000000002b0572ca */ /* 0x000fc400000e0000 */
[----:B0-----:R-:W-:-:S04]  /*cf80*/  IABS R12, R7 ;  /* 0x00000007000c7213 */ /* 0x001fc80000000000 */
[----:B------:R-:W0:Y:S08]  /*cf90*/  I2F.RP R4, R12 ;  /* 0x0000000c00047306 */ /* 0x000e300000209400 */
[----:B0-----:R-:W0:Y:S02]  /*cfa0*/  MUFU.RCP R4, R4 ;  /* 0x0000000400047308 */ /* 0x001e240000001000 */
[----:B0-----:R-:W-:-:S02]  /*cfb0*/  IADD3 R2, PT, PT, R4, 0xffffffe, RZ ;  /* 0x0ffffffe04027810 */ /* 0x001fc40007ffe0ff */
[----:B-1----:R-:W-:-:S04]  /*cfc0*/  IABS R4, R56 ;  /* 0x0000003800047213 */ /* 0x002fc80000000000 */
[----:B------:R0:W1:Y:S02]  /*cfd0*/  F2I.FTZ.U32.TRUNC.NTZ R3, R2 ;  /* 0x0000000200037305 */ /* 0x000064000021f000 */
[----:B0-----:R-:W-:Y:S02]  /*cfe0*/  IMAD.MOV.U32 R2, RZ, RZ, RZ ;  /* 0x000000ffff027224 */ /* 0x001fe400078e00ff */
[----:B-1----:R-:W-:-:S04]  /*cff0*/  IMAD.MOV R5, RZ, RZ, -R3 ;  /* 0x000000ffff057224 */ /* 0x002fc800078e0a03 */
[----:B------:R-:W-:-:S04]  /*d000*/  IMAD R5, R5, R12, RZ ;  /* 0x0000000c05057224 */ /* 0x000fc800078e02ff */
[----:B------:R-:W-:Y:S01]  /*d010*/  IMAD.HI.U32 R14, R3, R5, R2 ;  /* 0x00000005030e7227 */ /* 0x000fe200078e0002 */
[----:B------:R-:W-:-:S05]  /*d020*/  MOV R3, R9 ;  /* 0x0000000900037202 */ /* 0x000fca0000000f00 */
[----:B------:R-:W-:-:S04]  /*d030*/  IMAD.HI.U32 R2, R14, R3, RZ ;  /* 0x000000030e027227 */ /* 0x000fc800078e00ff */
[----:B------:R-:W-:Y:S02]  /*d040*/  IMAD.MOV.U32 R14, RZ, RZ, R4 ;  /* 0x000000ffff0e7224 */ /* 0x000fe400078e0004 */
[----:B------:R-:W-:Y:S02]  /*d050*/  IMAD.MOV R4, RZ, RZ, -R2 ;  /* 0x000000ffff047224 */ /* 0x000fe400078e0a02 */
[----:B------:R-:W0:Y:S02]  /*d060*/  I2F.RP R5, R14 ;  /* 0x0000000e00057306 */ /* 0x000e240000209400 */
[----:B------:R-:W-:-:S05]  /*d070*/  IMAD R3, R12, R4, R3 ;  /* 0x000000040c037224 */ /* 0x000fca00078e0203 */
[----:B------:R-:W-:Y:S01]  /*d080*/  ISETP.GT.U32.AND P3, PT, R12, R3, PT ;  /* 0x000000030c00720c */ /* 0x000fe20003f64070 */
[----:B0-----:R-:W0:-:S12]  /*d090*/  MUFU.RCP R5, R5 ;  /* 0x0000000500057308 */ /* 0x001e180000001000 */
[----:B------:R-:W-:Y:S01]  /*d0a0*/  @!P3 IADD3 R3, PT, PT, R3, -R12, RZ ;  /* 0x8000000c0303b210 */ /* 0x000fe20007ffe0ff */
[----:B------:R-:W-:-:S03]  /*d0b0*/  @!P3 VIADD R2, R2, 0x1 ;  /* 0x000000010202b836 */ /* 0x000fc60000000000 */
[----:B------:R-:W-:Y:S02]  /*d0c0*/  ISETP.GE.U32.AND P2, PT, R3, R12, PT ;  /* 0x0000000c0300720c */ /* 0x000fe40003f46070 */
[----:B------:R-:W-:Y:S01]  /*d0d0*/  LOP3.LUT R3, R0, R7, RZ, 0x3c, !PT ;  /* 0x0000000700037212 */ /* 0x000fe200078e3cff */
[----:B------:R-:W1:Y:S03]  /*d0e0*/  LDC R12, c[0x0][0x3c0] ;  /* 0x0000f000ff0c7b82 */ /* 0x000e660000000800 */
[----:B------:R-:W-:Y:S01]  /*d0f0*/  ISETP.GE.AND P3, PT, R3, RZ, PT ;  /* 0x000000ff0300720c */ /* 0x000fe20003f66270 */
[----:B0-----:R-:W-:-:S04]  /*d100*/  VIADD R4, R5, 0xffffffe ;  /* 0x0ffffffe05047836 */ /* 0x001fc80000000000 */
[----:B------:R-:W0:Y:S02]  /*d110*/  F2I.FTZ.U32.TRUNC.NTZ R3, R4 ;  /* 0x0000000400037305 */ /* 0x000e24000021f000 */
[----:B------:R-:W-:Y:S02]  /*d120*/  @P2 IADD3 R2, PT, PT, R2, 0x1, RZ ;  /* 0x0000000102022810 */ /* 0x000fe40007ffe0ff */
[----:B------:R-:W-:-:S03]  /*d130*/  ISETP.NE.AND P2, PT, R7, RZ, PT ;  /* 0x000000ff0700720c */ /* 0x000fc60003f45270 */
[----:B------:R-:W-:Y:S02]  /*d140*/  IMAD.MOV.U32 R9, RZ, RZ, R2 ;  /* 0x000000ffff097224 */ /* 0x000fe400078e0002 */
[----:B------:R-:W-:Y:S02]  /*d150*/  IMAD.MOV.U32 R2, RZ, RZ, RZ ;  /* 0x000000ffff027224 */ /* 0x000fe400078e00ff */
[----:B------:R-:W-:Y:S01]  /*d160*/  @!P3 IMAD.MOV R9, RZ, RZ, -R9 ;  /* 0x000000ffff09b224 */ /* 0x000fe200078e0a09 */
[----:B0-----:R-:W-:-:S05]  /*d170*/  IADD3 R11, PT, PT, RZ, -R3, RZ ;  /* 0x80000003ff0b7210 */ /* 0x001fca0007ffe0ff */
[----:B------:R-:W-:Y:S02]  /*d180*/  @!P2 LOP3.LUT R9, RZ, R7, RZ, 0x33, !PT ;  /* 0x00000007ff09a212 */ /* 0x000fe400078e33ff */
[----:B-1----:R-:W-:-:S03]  /*d190*/  IABS R15, R12 ;  /* 0x0000000c000f7213 */ /* 0x002fc60000000000 */
[----:B------:R-:W-:-:S04]  /*d1a0*/  IMAD.MOV R5, RZ, RZ, -R9 ;  /* 0x000000ffff057224 */ /* 0x000fc800078e0a09 */
[----:B------:R-:W-:Y:S02]  /*d1b0*/  IMAD R5, R7, R5, R0 ;  /* 0x0000000507057224 */ /* 0x000fe400078e0200 */
[----:B------:R-:W-:-:S04]  /*d1c0*/  IMAD R7, R11, R14, RZ ;  /* 0x0000000e0b077224 */ /* 0x000fc800078e02ff */
[----:B------:R-:W-:Y:S01]  /*d1d0*/  IMAD.HI.U32 R2, R3, R7, R2 ;  /* 0x0000000703027227 */ /* 0x000fe200078e0002 */
[----:B------:R-:W-:-:S05]  /*d1e0*/  IABS R3, R5 ;  /* 0x0000000500037213 */ /* 0x000fca0000000000 */
[----:B------:R-:W-:-:S05]  /*d1f0*/  IMAD.HI.U32 R2, R2, R3, RZ ;  /* 0x0000000302027227 */ /* 0x000fca00078e00ff */
[----:B------:R-:W-:-:S05]  /*d200*/  IADD3 R4, PT, PT, -R2, RZ, RZ ;  /* 0x000000ff02047210 */ /* 0x000fca0007ffe1ff */
[C---:B------:R-:W-:Y:S02]  /*d210*/  IMAD R3, R14.reuse, R4, R3 ;  /* 0x000000040e037224 */ /* 0x040fe400078e0203 */
[----:B------:R-:W0:Y:S03]  /*d220*/  I2F.RP R4, R15 ;  /* 0x0000000f00047306 */ /* 0x000e260000209400 */
[----:B------:R-:W-:-:S05]  /*d230*/  ISETP.GT.U32.AND P3, PT, R14, R3, PT ;  /* 0x000000030e00720c */ /* 0x000fca0003f64070 */
[----:B0-----:R-:W0:Y:S08]  /*d240*/  MUFU.RCP R4, R4 ;  /* 0x0000000400047308 */ /* 0x001e300000001000 */
[----:B------:R-:W-:Y:S01]  /*d250*/  @!P3 IMAD.IADD R3, R3, 0x1, -R14 ;  /* 0x000000010303b824 */ /* 0x000fe200078e0a0e */
[----:B------:R-:W-:-:S04]  /*d260*/  @!P3 IADD3 R2, PT, PT, R2, 0x1, RZ ;  /* 0x000000010202b810 */ /* 0x000fc80007ffe0ff */
[----:B------:R-:W-:Y:S02]  /*d270*/  ISETP.GE.U32.AND P2, PT, R3, R14, PT ;  /* 0x0000000e0300720c */ /* 0x000fe40003f46070 */
[----:B------:R-:W-:-:S04]  /*d280*/  LOP3.LUT R3, R5, R56, RZ, 0x3c, !PT ;  /* 0x0000003805037212 */ /* 0x000fc800078e3cff */
[----:B------:R-:W-:Y:S01]  /*d290*/  ISETP.GE.AND P3, PT, R3, RZ, PT ;  /* 0x000000ff0300720c */ /* 0x000fe20003f66270 */
[----:B0-----:R-:W-:-:S06]  /*d2a0*/  VIADD R7, R4, 0xffffffe ;  /* 0x0ffffffe04077836 */ /* 0x001fcc0000000000 */
[----:B------:R-:W-:Y:S01]  /*d2b0*/  @P2 VIADD R2, R2, 0x1 ;  /* 0x0000000102022836 */ /* 0x000fe20000000000 */
[----:B------:R-:W-:Y:S01]  /*d2c0*/  ISETP.NE.AND P2, PT, R56, RZ, PT ;  /* 0x000000ff3800720c */ /* 0x000fe20003f45270 */
[----:B------:R-:W0:Y:S02]  /*d2d0*/  F2I.FTZ.U32.TRUNC.NTZ R3, R7 ;  /* 0x0000000700037305 */ /* 0x000e24000021f000 */
[----:B------:R-:W-:-:S05]  /*d2e0*/  IMAD.MOV.U32 R11, RZ, RZ, R2 ;  /* 0x000000ffff0b7224 */ /* 0x000fca00078e0002 */
[----:B------:R-:W-:-:S05]  /*d2f0*/  @!P3 IADD3 R11, PT, PT, -R11, RZ, RZ ;  /* 0x000000ff0b0bb210 */ /* 0x000fca0007ffe1ff */
[----:B------:R-:W-:Y:S01]  /*d300*/  @!P2 LOP3.LUT R11, RZ, R56, RZ, 0x33, !PT ;  /* 0x00000038ff0ba212 */ /* 0x000fe200078e33ff */
[----:B0-----:R-:W-:-:S04]  /*d310*/  IMAD.MOV R4, RZ, RZ, -R3 ;  /* 0x000000ffff047224 */ /* 0x001fc800078e0a03 */
[----:B------:R-:W-:-:S04]  /*d320*/  IMAD.MOV R2, RZ, RZ, -R11 ;  /* 0x000000ffff027224 */ /* 0x000fc800078e0a0b */
[----:B------:R-:W-:Y:S02]  /*d330*/  IMAD R17, R56, R2, R5 ;  /* 0x0000000238117224 */ /* 0x000fe400078e0205 */
[----:B------:R-:W-:Y:S02]  /*d340*/  HFMA2 R2, -RZ, RZ, 0, 0 ;  /* 0x00000000ff027431 */ /* 0x000fe400000001ff */
[----:B------:R-:W-:Y:S01]  /*d350*/  IMAD R5, R4, R15, RZ ;  /* 0x0000000f04057224 */ /* 0x000fe200078e02ff */
[----:B------:R-:W-:-:S03]  /*d360*/  IABS R4, R17 ;  /* 0x0000001100047213 */ /* 0x000fc60000000000 */
[----:B------:R-:W-:Y:S02]  /*d370*/  IMAD.HI.U32 R5, R3, R5, R2 ;  /* 0x0000000503057227 */ /* 0x000fe400078e0002 */
[----:B------:R-:W0:Y:S04]  /*d380*/  LDC.64 R2, c[0x0][0x390] ;  /* 0x0000e400ff027b82 */ /* 0x000e280000000a00 */
[----:B------:R-:W-:-:S04]  /*d390*/  IMAD.HI.U32 R7, R5, R4, RZ ;  /* 0x0000000405077227 */ /* 0x000fc800078e00ff */
[----:B------:R-:W-:-:S04]  /*d3a0*/  IMAD.MOV R5, RZ, RZ, -R7 ;  /* 0x000000ffff057224 */ /* 0x000fc800078e0a07 */
[----:B------:R-:W-:-:S05]  /*d3b0*/  IMAD R4, R15, R5, R4 ;  /* 0x000000050f047224 */ /* 0x000fca00078e0204 */
[----:B------:R-:W-:Y:S02]  /*d3c0*/  ISETP.GT.U32.AND P2, PT, R15, R4, PT ;  /* 0x000000040f00720c */ /* 0x000fe40003f44070 */
[----:B0-----:R-:W-:-:S04]  /*d3d0*/  ISETP.NE.U32.AND P3, PT, R2, 0x1, PT ;  /* 0x000000010200780c */ /* 0x001fc80003f65070 */
[----:B------:R-:W-:-:S07]  /*d3e0*/  ISETP.NE.AND.EX P3, PT, R3, RZ, PT, P3 ;  /* 0x000000ff0300720c */ /* 0x000fce0003f65330 */
[----:B------:R-:W-:Y:S01]  /*d3f0*/  @!P2 IMAD.IADD R4, R4, 0x1, -R15 ;  /* 0x000000010404a824 */ /* 0x000fe200078e0a0f */
[----:B------:R-:W0:Y:S01]  /*d400*/  LDC.64 R2, c[0x0][0x398] ;  /* 0x0000e600ff027b82 */ /* 0x000e220000000a00 */
[----:B------:R-:W-:Y:S02]  /*d410*/  SEL R9, R9, RZ, P3 ;  /* 0x000000ff09097207 */ /* 0x000fe40001800000 */
[----:B------:R-:W-:Y:S02]  /*d420*/  @!P2 IADD3 R7, PT, PT, R7, 0x1, RZ ;  /* 0x000000010707a810 */ /* 0x000fe40007ffe0ff */
[----:B------:R-:W-:Y:S02]  /*d430*/  ISETP.GE.U32.AND P3, PT, R4, R15, PT ;  /* 0x0000000f0400720c */ /* 0x000fe40003f66070 */
[----:B------:R-:W-:Y:S01]  /*d440*/  LOP3.LUT R4, R17, R12, RZ, 0x3c, !PT ;  /* 0x0000000c11047212 */ /* 0x000fe200078e3cff */
[----:B------:R-:W1:Y:S03]  /*d450*/  LDC.64 R14, c[0x0][0x3a8] ;  /* 0x0000ea00ff0e7b82 */ /* 0x000e660000000a00 */
[----:B------:R-:W-:-:S05]  /*d460*/  ISETP.GE.AND P2, PT, R4, RZ, PT ;  /* 0x000000ff0400720c */ /* 0x000fca0003f46270 */
[----:B------:R-:W2:Y:S02]  /*d470*/  LDC.64 R4, c[0x0][0x3a0] ;  /* 0x0000e800ff047b82 */ /* 0x000ea40000000a00 */
[----:B------:R-:W-:Y:S01]  /*d480*/  @P3 VIADD R7, R7, 0x1 ;  /* 0x0000000107073836 */ /* 0x000fe20000000000 */
[----:B------:R-:W-:-:S05]  /*d490*/  ISETP.NE.AND P3, PT, R12, RZ, PT ;  /* 0x000000ff0c00720c */ /* 0x000fca0003f65270 */
[----:B------:R-:W-:Y:S01]  /*d4a0*/  @!P2 IMAD.MOV R7, RZ, RZ, -R7 ;  /* 0x000000ffff07a224 */ /* 0x000fe200078e0a07 */
[----:B0-----:R-:W-:-:S04]  /*d4b0*/  ISETP.NE.U32.AND P2, PT, R2, 0x1, PT ;  /* 0x000000010200780c */ /* 0x001fc80003f45070 */
[----:B------:R-:W-:-:S03]  /*d4c0*/  ISETP.NE.AND.EX P2, PT, R3, RZ, PT, P2 ;  /* 0x000000ff0300720c */ /* 0x000fc60003f45320 */
[----:B------:R-:W-:Y:S02]  /*d4d0*/  @!P3 LOP3.LUT R7, RZ, R12, RZ, 0x33, !PT ;  /* 0x0000000cff07b212 */ /* 0x000fe400078e33ff */
[----:B------:R-:W-:Y:S02]  /*d4e0*/  SEL R3, R11, RZ, P2 ;  /* 0x000000ff0b037207 */ /* 0x000fe40001000000 */
[----:B------:R-:W-:Y:S02]  /*d4f0*/  IADD3 R2, PT, PT, -R7, RZ, RZ ;  /* 0x000000ff07027210 */ /* 0x000fe40007ffe1ff */
[----:B-1----:R-:W-:Y:S02]  /*d500*/  ISETP.NE.U32.AND P3, PT, R14, 0x1, PT ;  /* 0x000000010e00780c */ /* 0x002fe40003f65070 */
[----:B--2---:R-:W-:Y:S01]  /*d510*/  ISETP.NE.U32.AND P2, PT, R4, 0x1, PT ;  /* 0x000000010400780c */ /* 0x004fe20003f45070 */
[----:B------:R-:W-:Y:S01]  /*d520*/  IMAD R4, R9, UR36, RZ ;  /* 0x0000002409047c24 */ /* 0x000fe2000f8e02ff */
[----:B------:R-:W-:Y:S01]  /*d530*/  ISETP.NE.AND.EX P3, PT, R15, RZ, PT, P3 ;  /* 0x000000ff0f00720c */ /* 0x000fe20003f65330 */
[----:B------:R-:W-:Y:S01]  /*d540*/  IMAD R2, R12, R2, R17 ;  /* 0x000000020c027224 */ /* 0x000fe200078e0211 */
[----:B------:R-:W-:Y:S01]  /*d550*/  ISETP.NE.AND.EX P2, PT, R5, RZ, PT, P2 ;  /* 0x000000ff0500720c */ /* 0x000fe20003f45320 */
[----:B------:R-:W-:-:S03]  /*d560*/  IMAD R4, R3, UR37, R4 ;  /* 0x0000002503047c24 */ /* 0x000fc6000f8e0204 */
[----:B------:R-:W-:Y:S02]  /*d570*/  SEL R7, R7, RZ, P2 ;  /* 0x000000ff07077207 */ /* 0x000fe40001000000 */
        /* <DEDUP_REMOVED lines=14> */
.L_x_845:
[----:B------:R-:W-:Y:S05]  /*d660*/  BSYNC.RECONVERGENT B1 ;  /* 0x0000000000017941 */ /* 0x000fea0003800200 */
.L_x_844:
        /* <DEDUP_REMOVED lines=10> */
[----:B------:R-:W2:Y:S01]  /*d710*/  LDC.64 R96, c[0x0][0x3a8] ;  /* 0x0000ea00ff607b82 */ /* 0x000ea20000000a00 */
[----:B0-----:R-:W-:-:S04]  /*d720*/  IABS R12, R7 ;  /* 0x00000007000c7213 */ /* 0x001fc80000000000 */
[----:B------:R-:W0:Y:S08]  /*d730*/  I2F.RP R4, R12 ;  /* 0x0000000c00047306 */ /* 0x000e300000209400 */
[----:B0-----:R-:W0:Y:S02]  /*d740*/  MUFU.RCP R4, R4 ;  /* 0x0000000400047308 */ /* 0x001e240000001000 */
[----:B0-----:R-:W-:Y:S01]  /*d750*/  VIADD R2, R4, 0xffffffe ;  /* 0x0ffffffe04027836 */ /* 0x001fe20000000000 */
[----:B-1----:R-:W-:-:S05]  /*d760*/  IABS R4, R70 ;  /* 0x0000004600047213 */ /* 0x002fca0000000000 */
[----:B------:R0:W1:Y:S02]  /*d770*/  F2I.FTZ.U32.TRUNC.NTZ R3, R2 ;  /* 0x0000000200037305 */ /* 0x000064000021f000 */
[----:B0-----:R-:W-:Y:S01]  /*d780*/  IMAD.MOV.U32 R2, RZ, RZ, RZ ;  /* 0x000000ffff027224 */ /* 0x001fe200078e00ff */
[----:B-1----:R-:W-:-:S05]  /*d790*/  IADD3 R5, PT, PT, RZ, -R3, RZ ;  /* 0x80000003ff057210 */ /* 0x002fca0007ffe0ff */
[----:B------:R-:W-:-:S04]  /*d7a0*/  IMAD R5, R5, R12, RZ ;  /* 0x0000000c05057224 */ /* 0x000fc800078e02ff */
[----:B------:R-:W-:Y:S01]  /*d7b0*/  IMAD.HI.U32 R14, R3, R5, R2 ;  /* 0x00000005030e7227 */ /* 0x000fe200078e0002 */
[----:B------:R-:W-:-:S05]  /*d7c0*/  IABS R3, R0 ;  /* 0x0000000000037213 */ /* 0x000fca0000000000 */
[----:B------:R-:W-:-:S04]  /*d7d0*/  IMAD.HI.U32 R2, R14, R3, RZ ;  /* 0x000000030e027227 */ /* 0x000fc800078e00ff */
[----:B------:R-:W-:Y:S01]  /*d7e0*/  IMAD.MOV.U32 R14, RZ, RZ, R4 ;  /* 0x000000ffff0e7224 */ /* 0x000fe200078e0004 */
[----:B------:R-:W-:-:S03]  /*d7f0*/  IADD3 R4, PT, PT, -R2, RZ, RZ ;  /* 0x000000ff02047210 */ /* 0x000fc60007ffe1ff */
[----:B------:R-:W0:Y:S02]  /*d800*/  I2F.RP R5, R14 ;  /* 0x0000000e00057306 */ /* 0x000e240000209400 */
        /* <DEDUP_REMOVED lines=8> */
[----:B------:R-:W1:Y:S03]  /*d890*/  LDC R12, c[0x0][0x3c0] ;  /* 0x0000f000ff0c7b82 */ /* 0x000e660000000800 */
[----:B------:R-:W-:Y:S01]  /*d8a0*/  ISETP.GE.AND P2, PT, R3, RZ, PT ;  /* 0x000000ff0300720c */ /* 0x000fe20003f46270 */
[----:B0-----:R-:W-:-:S04]  /*d8b0*/  VIADD R4, R5, 0xffffffe ;  /* 0x0ffffffe05047836 */ /* 0x001fc80000000000 */
[----:B------:R-:W0:Y:S02]  /*d8c0*/  F2I.FTZ.U32.TRUNC.NTZ R3, R4 ;  /* 0x0000000400037305 */ /* 0x000e24000021f000 */
[----:B------:R-:W-:-:S04]  /*d8d0*/  @P3 VIADD R2, R2, 0x1 ;  /* 0x0000000102023836 */ /* 0x000fc80000000000 */
[----:B------:R-:W-:Y:S01]  /*d8e0*/  IMAD.MOV.U32 R9, RZ, RZ, R2 ;  /* 0x000000ffff097224 */ /* 0x000fe200078e0002 */
[----:B------:R-:W-:-:S04]  /*d8f0*/  MOV R2, RZ ;  /* 0x000000ff00027202 */ /* 0x000fc80000000f00 */
[----:B------:R-:W-:Y:S02]  /*d900*/  @!P2 IADD3 R9, PT, PT, -R9, RZ, RZ ;  /* 0x000000ff0909a210 */ /* 0x000fe40007ffe1ff */
[----:B------:R-:W-:Y:S01]  /*d910*/  @!P6 LOP3.LUT R9, RZ, R7, RZ, 0x33, !PT ;  /* 0x00000007ff09e212 */ /* 0x000fe200078e33ff */
[----:B0-----:R-:W-:Y:S01]  /*d920*/  IMAD.MOV R11, RZ, RZ, -R3 ;  /* 0x000000ffff0b7224 */ /* 0x001fe200078e0a03 */
[----:B-1----:R-:W-:-:S03]  /*d930*/  IABS R19, R12 ;  /* 0x0000000c00137213 */ /* 0x002fc60000000000 */
[----:B------:R-:W-:-:S04]  /*d940*/  IMAD.MOV R5, RZ, RZ, -R9 ;  /* 0x000000ffff057224 */ /* 0x000fc800078e0a09 */
[----:B------:R-:W-:Y:S02]  /*d950*/  IMAD R5, R7, R5, R0 ;  /* 0x0000000507057224 */ /* 0x000fe400078e0200 */
[----:B------:R-:W-:-:S04]  /*d960*/  IMAD R7, R11, R14, RZ ;  /* 0x0000000e0b077224 */ /* 0x000fc800078e02ff */
[----:B------:R-:W-:Y:S01]  /*d970*/  IMAD.HI.U32 R2, R3, R7, R2 ;  /* 0x0000000703027227 */ /* 0x000fe200078e0002 */
[----:B------:R-:W-:Y:S01]  /*d980*/  IABS R3, R5 ;  /* 0x0000000500037213 */ /* 0x000fe20000000000 */
        /* <DEDUP_REMOVED lines=9> */
[----:B------:R-:W-:Y:S01]  /*da20*/  ISETP.GE.U32.AND P3, PT, R3, R14, PT ;  /* 0x0000000e0300720c */ /* 0x000fe20003f66070 */
[----:B0-----:R-:W-:Y:S01]  /*da30*/  VIADD R14, R7, 0xffffffe ;  /* 0x0ffffffe070e7836 */ /* 0x001fe20000000000 */
[----:B------:R-:W-:-:S03]  /*da40*/  LOP3.LUT R3, R5, R70, RZ, 0x3c, !PT ;  /* 0x0000004605037212 */ /* 0x000fc600078e3cff */
[----:B------:R0:W1:Y:S01]  /*da50*/  F2I.FTZ.U32.TRUNC.NTZ R15, R14 ;  /* 0x0000000e000f7305 */ /* 0x000062000021f000 */
[----:B------:R-:W-:-:S07]  /*da60*/  ISETP.GE.AND P2, PT, R3, RZ, PT ;  /* 0x000000ff0300720c */ /* 0x000fce0003f46270 */
[----:B------:R-:W-:Y:S02]  /*da70*/  @P3 VIADD R2, R2, 0x1 ;  /* 0x0000000102023836 */ /* 0x000fe40000000000 */
[----:B0-----:R-:W-:Y:S02]  /*da80*/  IMAD.MOV.U32 R14, RZ, RZ, RZ ;  /* 0x000000ffff0e7224 */ /* 0x001fe400078e00ff */
[----:B------:R-:W-:-:S05]  /*da90*/  IMAD.MOV.U32 R11, RZ, RZ, R2 ;  /* 0x000000ffff0b7224 */ /* 0x000fca00078e0002 */
[----:B------:R-:W-:Y:S02]  /*daa0*/  @!P2 IADD3 R11, PT, PT, -R11, RZ, RZ ;  /* 0x000000ff0b0ba210 */ /* 0x000fe40007ffe1ff */
[----:B------:R-:W-:-:S05]  /*dab0*/  @!P6 LOP3.LUT R11, RZ, R70, RZ, 0x33, !PT ;  /* 0x00000046ff0be212 */ /* 0x000fca00078e33ff */
[----:B------:R-:W-:-:S04]  /*dac0*/  IMAD.MOV R2, RZ, RZ, -R11 ;  /* 0x000000ffff027224 */ /* 0x000fc800078e0a0b */
[----:B------:R-:W-:Y:S01]  /*dad0*/  IMAD R17, R70, R2, R5 ;  /* 0x0000000246117224 */ /* 0x000fe200078e0205 */
[----:B-1----:R-:W-:Y:S01]  /*dae0*/  IADD3 R70, PT, PT, RZ, -R15, RZ ;  /* 0x8000000fff467210 */ /* 0x002fe20007ffe0ff */
[----:B------:R-:W0:Y:S04]  /*daf0*/  LDC.64 R4, c[0x0][0x398] ;  /* 0x0000e600ff047b82 */ /* 0x000e280000000a00 */
[----:B------:R-:W-:-:S04]  /*db00*/  IMAD R7, R70, R19, RZ ;  /* 0x0000001346077224 */ /* 0x000fc800078e02ff */
[----:B------:R-:W1:Y:S01]  /*db10*/  LDC.64 R2, c[0x0][0x390] ;  /* 0x0000e400ff027b82 */ /* 0x000e620000000a00 */
[----:B------:R-:W-:-:S07]  /*db20*/  IMAD.HI.U32 R7, R15, R7, R14 ;  /* 0x000000070f077227 */ /* 0x000fce00078e000e */
[----:B------:R-:W3:Y:S01]  /*db30*/  LDC.64 R14, c[0x0][0x3a0] ;  /* 0x0000e800ff0e7b82 */ /* 0x000ee20000000a00 */
[----:B0-----:R-:W-:Y:S02]  /*db40*/  ISETP.NE.U32.AND P6, PT, R4, 0x1, PT ;  /* 0x000000010400780c */ /* 0x001fe40003fc5070 */
[----:B------:R-:W-:Y:S02]  /*db50*/  IABS R4, R17 ;  /* 0x0000001100047213 */ /* 0x000fe40000000000 */
[----:B------:R-:W-:Y:S02]  /*db60*/  ISETP.NE.AND.EX P6, PT, R5, RZ, PT, P6 ;  /* 0x000000ff0500720c */ /* 0x000fe40003fc5360 */
[----:B-1----:R-:W-:Y:S01]  /*db70*/  ISETP.NE.U32.AND P2, PT, R2, 0x1, PT ;  /* 0x000000010200780c */ /* 0x002fe20003f45070 */
[----:B------:R-:W-:Y:S01]  /*db80*/  IMAD.HI.U32 R2, R7, R4, RZ ;  /* 0x0000000407027227 */ /* 0x000fe200078e00ff */
[----:B------:R-:W-:Y:S02]  /*db90*/  SEL R5, R11, RZ, P6 ;  /* 0x000000ff0b057207 */ /* 0x000fe40003000000 */
[----:B------:R-:W-:Y:S01]  /*dba0*/  ISETP.NE.AND.EX P2, PT, R3, RZ, PT, P2 ;  /* 0x000000ff0300720c */ /* 0x000fe20003f45320 */
[----:B------:R-:W-:-:S03]  /*dbb0*/  IMAD.MOV R7, RZ, RZ, -R2 ;  /* 0x000000ffff077224 */ /* 0x000fc600078e0a02 */
[----:B------:R-:W-:Y:S01]  /*dbc0*/  SEL R3, R9, RZ, P2 ;  /* 0x000000ff09037207 */ /* 0x000fe20001000000 */
[----:B------:R-:W-:Y:S01]  /*dbd0*/  IMAD R4, R19, R7, R4 ;  /* 0x0000000713047224 */ /* 0x000fe200078e0204 */
[----:B--2---:R-:W-:-:S04]  /*dbe0*/  ISETP.NE.U32.AND P2, PT, R96, 0x1, PT ;  /* 0x000000016000780c */ /* 0x004fc80003f45070 */
[----:B------:R-:W-:Y:S02]  /*dbf0*/  ISETP.GT.U32.AND P3, PT, R19, R4, PT ;  /* 0x000000041300720c */ /* 0x000fe40003f64070 */
[----:B------:R-:W-:-:S11]  /*dc00*/  ISETP.NE.AND.EX P2, PT, R97, RZ, PT, P2 ;  /* 0x000000ff6100720c */ /* 0x000fd60003f45320 */
        /* <DEDUP_REMOVED lines=9> */
[----:B---3--:R-:W-:-:S03]  /*dca0*/  ISETP.NE.U32.AND P3, PT, R14, 0x1, PT ;  /* 0x000000010e00780c */ /* 0x008fc60003f65070 */
[----:B------:R-:W-:Y:S01]  /*dcb0*/  IMAD.MOV R4, RZ, RZ, -R2 ;  /* 0x000000ffff047224 */ /* 0x000fe200078e0a02 */
[----:B------:R-:W-:-:S03]  /*dcc0*/  ISETP.NE.AND.EX P3, PT, R15, RZ, PT, P3 ;  /* 0x000000ff0f00720c */ /* 0x000fc60003f65330 */
[----:B------:R-:W-:Y:S01]  /*dcd0*/  IMAD R4, R12, R4, R17 ;  /* 0x000000040c047224 */ /* 0x000fe200078e0211 */
[----:B------:R-:W-:Y:S01]  /*dce0*/  SEL R2, R2, RZ, P3 ;  /* 0x000000ff02027207 */ /* 0x000fe20001800000 */
[----:B------:R-:W-:-:S03]  /*dcf0*/  IMAD R12, R3, UR36, RZ ;  /* 0x00000024030c7c24 */ /* 0x000fc6000f8e02ff */
[----:B------:R-:W-:Y:S01]  /*dd00*/  SEL R4, R4, RZ, P2 ;  /* 0x000000ff04047207 */ /* 0x000fe20001000000 */
[----:B------:R-:W-:-:S04]  /*dd10*/  IMAD R5, R5, UR37, R12 ;  /* 0x0000002505057c24 */ /* 0x000fc8000f8e020c */
        /* <DEDUP_REMOVED lines=13> */
.L_x_847:
[----:B------:R-:W-:Y:S05]  /*ddf0*/  BSYNC.RECONVERGENT B1 ;  /* 0x0000000000017941 */ /* 0x000fea0003800200 */
.L_x_846:
        /* <DEDUP_REMOVED lines=8> */
[----:B------:R-:W1:Y:S08]  /*de80*/  LDC R12, c[0x0][0x3bc] ;  /* 0x0000ef00ff0c7b82 */ /* 0x000e700000000800 */
[----:B------:R-:W2:Y:S01]  /*de90*/  LDC R17, c[0x0][0x3c0] ;  /* 0x0000f000ff117b82 */ /* 0x000ea20000000800 */
        /* <DEDUP_REMOVED lines=21> */
[----:B------:R-:W-:Y:S01]  /*dff0*/  @!P2 VIADD R4, R4, 0x1 ;  /* 0x000000010404a836 */ /* 0x000fe20000000000 */
[----:B------:R-:W-:Y:S02]  /*e000*/  ISETP.NE.AND P2, PT, R5, RZ, PT ;  /* 0x000000ff0500720c */ /* 0x000fe40003f45270 */
[----:B------:R-:W-:Y:S01]  /*e010*/  ISETP.GE.U32.AND P1, PT, R2, R7, PT ;  /* 0x000000070200720c */ /* 0x000fe20003f26070 */
[----:B------:R-:W-:Y:S01]  /*e020*/  IMAD.MOV.U32 R2, RZ, RZ, RZ ;  /* 0x000000ffff027224 */ /* 0x000fe200078e00ff */
[----:B0-----:R-:W-:-:S05]  /*e030*/  IADD3 R7, PT, PT, RZ, -R3, RZ ;  /* 0x80000003ff077210 */ /* 0x001fca0007ffe0ff */
[----:B------:R-:W-:-:S04]  /*e040*/  IMAD R7, R7, R14, RZ ;  /* 0x0000000e07077224 */ /* 0x000fc800078e02ff */
[----:B------:R-:W-:Y:S01]  /*e050*/  IMAD.HI.U32 R76, R3, R7, R2 ;  /* 0x00000007034c7227 */ /* 0x000fe200078e0002 */
[----:B------:R-:W-:Y:S02]  /*e060*/  LOP3.LUT R2, R0, R5, RZ, 0x3c, !PT ;  /* 0x0000000500027212 */ /* 0x000fe400078e3cff */
[----:B------:R-:W-:Y:S02]  /*e070*/  @P1 IADD3 R4, PT, PT, R4, 0x1, RZ ;  /* 0x0000000104041810 */ /* 0x000fe40007ffe0ff */
[----:B------:R-:W-:Y:S02]  /*e080*/  ISETP.GE.AND P3, PT, R2, RZ, PT ;  /* 0x000000ff0200720c */ /* 0x000fe40003f66270 */
[----:B--2---:R-:W-:Y:S01]  /*e090*/  IABS R7, R17 ;  /* 0x0000001100077213 */ /* 0x004fe20000000000 */
[----:B------:R-:W-:-:S03]  /*e0a0*/  IMAD.MOV.U32 R9, RZ, RZ, R4 ;  /* 0x000000ffff097224 */ /* 0x000fc600078e0004 */
[----:B------:R-:W0:Y:S07]  /*e0b0*/  I2F.RP R19, R7 ;  /* 0x0000000700137306 */ /* 0x000e2e0000209400 */
[----:B------:R-:W-:Y:S01]  /*e0c0*/  @!P3 IMAD.MOV R9, RZ, RZ, -R9 ;  /* 0x000000ffff09b224 */ /* 0x000fe200078e0a09 */
[----:B------:R-:W-:-:S04]  /*e0d0*/  @!P2 LOP3.LUT R9, RZ, R5, RZ, 0x33, !PT ;  /* 0x00000005ff09a212 */ /* 0x000fc800078e33ff */
[----:B------:R-:W-:Y:S01]  /*e0e0*/  IADD3 R3, PT, PT, -R9, RZ, RZ ;  /* 0x000000ff09037210 */ /* 0x000fe20007ffe1ff */
[----:B0-----:R-:W0:Y:S04]  /*e0f0*/  MUFU.RCP R19, R19 ;  /* 0x0000001300137308 */ /* 0x001e280000001000 */
        /* <DEDUP_REMOVED lines=20> */
[----:B------:R-:W-:Y:S02]  /*e240*/  IMAD R12, R12, R2, R5 ;  /* 0x000000020c0c7224 */ /* 0x000fe400078e0205 */
[----:B------:R-:W0:Y:S08]  /*e250*/  LDC.64 R4, c[0x0][0x390] ;  /* 0x0000e400ff047b82 */ /* 0x000e300000000a00 */
[----:B------:R-:W2:Y:S01]  /*e260*/  LDC.64 R2, c[0x0][0x398] ;  /* 0x0000e600ff027b82 */ /* 0x000ea20000000a00 */
[----:B0-----:R-:W-:-:S02]  /*e270*/  ISETP.NE.U32.AND P2, PT, R4, 0x1, PT ;  /* 0x000000010400780c */ /* 0x001fc40003f45070 */
[----:B-1----:R-:W-:Y:S02]  /*e280*/  IADD3 R4, PT, PT, RZ, -R15, RZ ;  /* 0x8000000fff047210 */ /* 0x002fe40007ffe0ff */
[----:B------:R-:W-:-:S03]  /*e290*/  ISETP.NE.AND.EX P2, PT, R5, RZ, PT, P2 ;  /* 0x000000ff0500720c */ /* 0x000fc60003f45320 */
[----:B------:R-:W-:Y:S01]  /*e2a0*/  IMAD R5, R4, R7, RZ ;  /* 0x0000000704057224 */ /* 0x000fe200078e02ff */
[----:B------:R-:W-:Y:S02]  /*e2b0*/  IABS R4, R12 ;  /* 0x0000000c00047213 */ /* 0x000fe40000000000 */
[----:B--2---:R-:W-:Y:S01]  /*e2c0*/  ISETP.NE.U32.AND P3, PT, R2, 0x1, PT ;  /* 0x000000010200780c */ /* 0x004fe20003f65070 */
[----:B------:R-:W-:Y:S02]  /*e2d0*/  IMAD.HI.U32 R5, R15, R5, R14 ;  /* 0x000000050f057227 */ /* 0x000fe400078e000e */
[----:B------:R-:W0:Y:S01]  /*e2e0*/  LDC.64 R14, c[0x0][0x3a8] ;  /* 0x0000ea00ff0e7b82 */ /* 0x000e220000000a00 */
[----:B------:R-:W-:Y:S02]  /*e2f0*/  ISETP.NE.AND.EX P3, PT, R3, RZ, PT, P3 ;  /* 0x000000ff0300720c */ /* 0x000fe40003f65330 */
[----:B------:R-:W-:Y:S01]  /*e300*/  SEL R3, R9, RZ, P2 ;  /* 0x000000ff09037207 */ /* 0x000fe20001000000 */
[----:B------:R-:W-:-:S04]  /*e310*/  IMAD.HI.U32 R2, R5, R4, RZ ;  /* 0x0000000405027227 */ /* 0x000fc800078e00ff */
[----:B------:R-:W-:Y:S02]  /*e320*/  IMAD.MOV R5, RZ, RZ, -R2 ;  /* 0x000000ffff057224 */ /* 0x000fe400078e0a02 */
[----:B------:R-:W-:Y:S02]  /*e330*/  IMAD R3, R3, UR36, RZ ;  /* 0x0000002403037c24 */ /* 0x000fe4000f8e02ff */
[----:B------:R-:W-:-:S05]  /*e340*/  IMAD R4, R7, R5, R4 ;  /* 0x0000000507047224 */ /* 0x000fca00078e0204 */
[----:B------:R-:W-:Y:S02]  /*e350*/  ISETP.GT.U32.AND P6, PT, R7, R4, PT ;  /* 0x000000040700720c */ /* 0x000fe40003fc4070 */
[----:B0-----:R-:W-:-:S04]  /*e360*/  ISETP.NE.U32.AND P2, PT, R14, 0x1, PT ;  /* 0x000000010e00780c */ /* 0x001fc80003f45070 */
[----:B------:R-:W-:-:S07]  /*e370*/  ISETP.NE.AND.EX P2, PT, R15, RZ, PT, P2 ;  /* 0x000000ff0f00720c */ /* 0x000fce0003f45320 */
[----:B------:R-:W-:Y:S01]  /*e380*/  @!P6 IADD3 R4, PT, PT, R4, -R7, RZ ;  /* 0x800000070404e210 */ /* 0x000fe20007ffe0ff */
[----:B------:R-:W-:-:S03]  /*e390*/  @!P6 VIADD R2, R2, 0x1 ;  /* 0x000000010202e836 */ /* 0x000fc60000000000 */
[----:B------:R-:W-:Y:S02]  /*e3a0*/  ISETP.GE.U32.AND P1, PT, R4, R7, PT ;  /* 0x000000070400720c */ /* 0x000fe40003f26070 */
[----:B------:R-:W-:-:S04]  /*e3b0*/  LOP3.LUT R4, R12, R17, RZ, 0x3c, !PT ;  /* 0x000000110c047212 */ /* 0x000fc800078e3cff */
[----:B------:R-:W-:Y:S02]  /*e3c0*/  ISETP.GE.AND P6, PT, R4, RZ, PT ;  /* 0x000000ff0400720c */ /* 0x000fe40003fc6270 */
[----:B------:R-:W0:Y:S05]  /*e3d0*/  LDC.64 R4, c[0x0][0x3a0] ;  /* 0x0000e800ff047b82 */ /* 0x000e2a0000000a00 */
[----:B------:R-:W-:Y:S01]  /*e3e0*/  @P1 VIADD R2, R2, 0x1 ;  /* 0x0000000102021836 */ /* 0x000fe20000000000 */
[----:B------:R-:W-:-:S05]  /*e3f0*/  ISETP.NE.AND P1, PT, R17, RZ, PT ;  /* 0x000000ff1100720c */ /* 0x000fca0003f25270 */
[----:B------:R-:W-:-:S08]  /*e400*/  @!P6 IADD3 R2, PT, PT, -R2, RZ, RZ ;  /* 0x000000ff0202e210 */ /* 0x000fd00007ffe1ff */
[----:B------:R-:W-:Y:S02]  /*e410*/  @!P1 LOP3.LUT R2, RZ, R17, RZ, 0x33, !PT ;  /* 0x00000011ff029212 */ /* 0x000fe400078e33ff */
[----:B0-----:R-:W-:-:S03]  /*e420*/  ISETP.NE.U32.AND P1, PT, R4, 0x1, PT ;  /* 0x000000010400780c */ /* 0x001fc60003f25070 */
[----:B------:R-:W-:Y:S01]  /*e430*/  IMAD.MOV R7, RZ, RZ, -R2 ;  /* 0x000000ffff077224 */ /* 0x000fe200078e0a02 */
[----:B------:R-:W-:Y:S02]  /*e440*/  SEL R4, R11, RZ, P3 ;  /* 0x000000ff0b047207 */ /* 0x000fe40001800000 */
[----:B------:R-:W-:Y:S01]  /*e450*/  ISETP.NE.AND.EX P1, PT, R5, RZ, PT, P1 ;  /* 0x000000ff0500720c */ /* 0x000fe20003f25310 */
[----:B------:R-:W-:Y:S02]  /*e460*/  IMAD R7, R17, R7, R12 ;  /* 0x0000000711077224 */ /* 0x000fe400078e020c */
[----:B------:R-:W-:Y:S01]  /*e470*/  IMAD R3, R4, UR37, R3 ;  /* 0x0000002504037c24 */ /* 0x000fe2000f8e0203 */
[----:B------:R-:W-:Y:S02]  /*e480*/  SEL R2, R2, RZ, P1 ;  /* 0x000000ff02027207 */ /* 0x000fe40000800000 */
        /* <DEDUP_REMOVED lines=14> */
.L_x_849:
[----:B------:R-:W-:Y:S05]  /*e570*/  BSYNC.RECONVERGENT B1 ;  /* 0x0000000000017941 */ /* 0x000fea0003800200 */
.L_x_848:
[----:B------:R-:W-:Y:S04]  /*e580*/  BSSY.RECONVERGENT B1, `(.L_x_850) ;  /* 0x0000076000017945 */ /* 0x000fe80003800200 */
        /* <DEDUP_REMOVED lines=14> */
[----:B0-----:R-:W-:-:S02]  /*e670*/  VIADD R2, R0, 0xffffffe ;  /* 0x0ffffffe00027836 */ /* 0x001fc40000000000 */
[----:B------:R-:W-:-:S05]  /*e680*/  IMAD R0, R46, UR52, R45 ;  /* 0x000000342e007c24 */ /* 0x000fca000f8e022d */
[----:B------:R0:W1:Y:S02]  /*e690*/  F2I.FTZ.U32.TRUNC.NTZ R3, R2 ;  /* 0x0000000200037305 */ /* 0x000064000021f000 */
[----:B0-----:R-:W-:Y:S01]  /*e6a0*/  IMAD.MOV.U32 R2, RZ, RZ, RZ ;  /* 0x000000ffff027224 */ /* 0x001fe200078e00ff */
[----:B-1----:R-:W-:-:S05]  /*e6b0*/  IADD3 R4, PT, PT, RZ, -R3, RZ ;  /* 0x80000003ff047210 */ /* 0x002fca0007ffe0ff */
[----:B------:R-:W-:-:S04]  /*e6c0*/  IMAD R9, R4, R7, RZ ;  /* 0x0000000704097224 */ /* 0x000fc800078e02ff */
[----:B------:R-:W-:Y:S01]  /*e6d0*/  IMAD.HI.U32 R9, R3, R9, R2 ;  /* 0x0000000903097227 */ /* 0x000fe200078e0002 */
[----:B------:R-:W-:-:S05]  /*e6e0*/  IABS R2, R0 ;  /* 0x0000000000027213 */ /* 0x000fca0000000000 */
[----:B------:R-:W-:-:S04]  /*e6f0*/  IMAD.HI.U32 R4, R9, R2, RZ ;  /* 0x0000000209047227 */ /* 0x000fc800078e00ff */
[----:B------:R-:W-:-:S04]  /*e700*/  IMAD.MOV R3, RZ, RZ, -R4 ;  /* 0x000000ffff037224 */ /* 0x000fc800078e0a04 */
[----:B------:R-:W-:Y:S01]  /*e710*/  IMAD R2, R7, R3, R2 ;  /* 0x0000000307027224 */ /* 0x000fe200078e0202 */
[----:B------:R-:W-:-:S04]  /*e720*/  IADD3 R3, PT, PT, R11, 0xffffffe, RZ ;  /* 0x0ffffffe0b037810 */ /* 0x000fc80007ffe0ff */
[----:B------:R-:W-:Y:S02]  /*e730*/  ISETP.GT.U32.AND P2, PT, R7, R2, PT ;  /* 0x000000020700720c */ /* 0x000fe40003f44070 */
[----:B------:R-:W0:Y:S11]  /*e740*/  F2I.FTZ.U32.TRUNC.NTZ R3, R3 ;  /* 0x0000000300037305 */ /* 0x000e36000021f000 */
[----:B------:R-:W-:-:S02]  /*e750*/  @!P2 IMAD.IADD R2, R2, 0x1, -R7 ;  /* 0x000000010202a824 */ /* 0x000fc400078e0a07 */
[----:B------:R-:W-:Y:S01]  /*e760*/  @!P2 VIADD R4, R4, 0x1 ;  /* 0x000000010404a836 */ /* 0x000fe20000000000 */
[----:B------:R-:W-:Y:S02]  /*e770*/  ISETP.NE.AND P2, PT, R5, RZ, PT ;  /* 0x000000ff0500720c */ /* 0x000fe40003f45270 */
[----:B------:R-:W-:Y:S01]  /*e780*/  ISETP.GE.U32.AND P1, PT, R2, R7, PT ;  /* 0x000000070200720c */ /* 0x000fe20003f26070 */
[----:B------:R-:W-:Y:S02]  /*e790*/  HFMA2 R2, -RZ, RZ, 0, 0 ;  /* 0x00000000ff027431 */ /* 0x000fe400000001ff */
[----:B0-----:R-:W-:-:S04]  /*e7a0*/  IMAD.MOV R7, RZ, RZ, -R3 ;  /* 0x000000ffff077224 */ /* 0x001fc800078e0a03 */
[----:B------:R-:W-:-:S04]  /*e7b0*/  IMAD R7, R7, R14, RZ ;  /* 0x0000000e07077224 */ /* 0x000fc800078e02ff */
[----:B------:R-:W-:Y:S01]  /*e7c0*/  IMAD.HI.U32 R72, R3, R7, R2 ;  /* 0x0000000703487227 */ /* 0x000fe200078e0002 */
[----:B------:R-:W-:Y:S02]  /*e7d0*/  LOP3.LUT R2, R0, R5, RZ, 0x3c, !PT ;  /* 0x0000000500027212 */ /* 0x000fe400078e3cff */
[----:B--2---:R-:W-:Y:S01]  /*e7e0*/  IABS R7, R17 ;  /* 0x0000001100077213 */ /* 0x004fe20000000000 */
[----:B------:R-:W-:Y:S01]  /*e7f0*/  @P1 VIADD R4, R4, 0x1 ;  /* 0x0000000104041836 */ /* 0x000fe20000000000 */
[----:B------:R-:W-:Y:S02]  /*e800*/  ISETP.GE.AND P3, PT, R2, RZ, PT ;  /* 0x000000ff0200720c */ /* 0x000fe40003f66270 */
[----:B------:R-:W0:Y:S02]  /*e810*/  I2F.RP R19, R7 ;  /* 0x0000000700137306 */ /* 0x000e240000209400 */
[----:B------:R-:W-:-:S09]  /*e820*/  MOV R9, R4 ;  /* 0x0000000400097202 */ /* 0x000fd20000000f00 */
[----:B------:R-:W-:Y:S01]  /*e830*/  @!P3 IMAD.MOV R9, RZ, RZ, -R9 ;  /* 0x000000ffff09b224 */ /* 0x000fe200078e0a09 */
[----:B------:R-:W-:Y:S01]  /*e840*/  @!P2 LOP3.LUT R9, RZ, R5, RZ, 0x33, !PT ;  /* 0x00000005ff09a212 */ /* 0x000fe200078e33ff */
[----:B0-----:R-:W0:Y:S04]  /*e850*/  MUFU.RCP R19, R19 ;  /* 0x0000001300137308 */ /* 0x001e280000001000 */
        /* <DEDUP_REMOVED lines=10> */
[----:B------:R-:W-:Y:S01]  /*e900*/  ISETP.GE.U32.AND P1, PT, R3, R14, PT ;  /* 0x0000000e0300720c */ /* 0x000fe20003f26070 */
[----:B0-----:R-:W-:Y:S01]  /*e910*/  VIADD R14, R19, 0xffffffe ;  /* 0x0ffffffe130e7836 */ /* 0x001fe20000000000 */
[----:B------:R-:W-:-:S03]  /*e920*/  LOP3.LUT R3, R5, R12, RZ, 0x3c, !PT ;  /* 0x0000000c05037212 */ /* 0x000fc600078e3cff */
[----:B------:R0:W1:Y:S01]  /*e930*/  F2I.FTZ.U32.TRUNC.NTZ R15, R14 ;  /* 0x0000000e000f7305 */ /* 0x000062000021f000 */
[----:B------:R-:W-:-:S07]  /*e940*/  ISETP.GE.AND P3, PT, R3, RZ, PT ;  /* 0x000000ff0300720c */ /* 0x000fce0003f66270 */
[----:B------:R-:W-:Y:S01]  /*e950*/  @P1 IADD3 R2, PT, PT, R2, 0x1, RZ ;  /* 0x0000000102021810 */ /* 0x000fe20007ffe0ff */
[----:B0-----:R-:W-:-:S04]  /*e960*/  HFMA2 R14, -RZ, RZ, 0, 0 ;  /* 0x00000000ff0e7431 */ /* 0x001fc800000001ff */
[----:B------:R-:W-:-:S04]  /*e970*/  IMAD.MOV.U32 R11, RZ, RZ, R2 ;  /* 0x000000ffff0b7224 */ /* 0x000fc800078e0002 */
[----:B------:R-:W-:Y:S01]  /*e980*/  @!P3 IMAD.MOV R11, RZ, RZ, -R11 ;  /* 0x000000ffff0bb224 */ /* 0x000fe200078e0a0b */
[----:B------:R-:W-:-:S04]  /*e990*/  @!P2 LOP3.LUT R11, RZ, R12, RZ, 0x33, !PT ;  /* 0x0000000cff0ba212 */ /* 0x000fc800078e33ff */
[----:B------:R-:W-:-:S05]  /*e9a0*/  IADD3 R2, PT, PT, -R11, RZ, RZ ;  /* 0x000000ff0b027210 */ /* 0x000fca0007ffe1ff */
[----:B------:R-:W-:Y:S02]  /*e9b0*/  IMAD R12, R12, R2, R5 ;  /* 0x000000020c0c7224 */ /* 0x000fe400078e0205 */
[----:B------:R-:W0:Y:S08]  /*e9c0*/  LDC.64 R4, c[0x0][0x390] ;  /* 0x0000e400ff047b82 */ /* 0x000e300000000a00 */
[----:B------:R-:W2:Y:S01]  /*e9d0*/  LDC.64 R2, c[0x0][0x398] ;  /* 0x0000e600ff027b82 */ /* 0x000ea20000000a00 */
[----:B0-----:R-:W-:Y:S01]  /*e9e0*/  ISETP.NE.U32.AND P1, PT, R4, 0x1, PT ;  /* 0x000000010400780c */ /* 0x001fe20003f25070 */
[----:B-1----:R-:W-:-:S03]  /*e9f0*/  IMAD.MOV R4, RZ, RZ, -R15 ;  /* 0x000000ffff047224 */ /* 0x002fc600078e0a0f */
[----:B------:R-:W-:Y:S01]  /*ea00*/  ISETP.NE.AND.EX P1, PT, R5, RZ, PT, P1 ;  /* 0x000000ff0500720c */ /* 0x000fe20003f25310 */
        /* <DEDUP_REMOVED lines=26> */
[----:B0-----:R-:W-:Y:S02]  /*ebb0*/  ISETP.NE.U32.AND P3, PT, R4, 0x1, PT ;  /* 0x000000010400780c */ /* 0x001fe40003f65070 */
[----:B------:R-:W-:Y:S02]  /*ebc0*/  SEL R4, R11, RZ, P2 ;  /* 0x000000ff0b047207 */ /* 0x000fe40001000000 */
[----:B------:R-:W-:Y:S02]  /*ebd0*/  ISETP.NE.AND.EX P3, PT, R5, RZ, PT, P3 ;  /* 0x000000ff0500720c */ /* 0x000fe40003f65330 */
[----:B------:R-:W-:Y:S01]  /*ebe0*/  SEL R7, R7, RZ, P1 ;  /* 0x000000ff07077207 */ /* 0x000fe20000800000 */
[----:B------:R-:W-:Y:S01]  /*ebf0*/  IMAD R3, R4, UR37, R3 ;  /* 0x0000002504037c24 */ /* 0x000fe2000f8e0203 */
[----:B------:R-:W-:Y:S02]  /*ec00*/  SEL R2, R2, RZ, P3 ;  /* 0x000000ff02027207 */ /* 0x000fe40001800000 */
[----:B------:R-:W-:-:S03]  /*ec10*/  SHF.R.S64 R4, RZ, 0x1e, R0 ;  /* 0x0000001eff047819 */ /* 0x000fc60000001000 */
        /* <DEDUP_REMOVED lines=12> */
.L_x_851:
[----:B------:R-:W-:Y:S05]  /*ece0*/  BSYNC.RECONVERGENT B1 ;  /* 0x0000000000017941 */ /* 0x000fea0003800200 */
.L_x_850:
        /* <DEDUP_REMOVED lines=18> */
[----:B0-----:R-:W-:Y:S01]  /*ee10*/  MOV R2, RZ ;  /* 0x000000ff00027202 */ /* 0x001fe20000000f00 */
[----:B-1----:R-:W-:-:S04]  /*ee20*/  IMAD.MOV R4, RZ, RZ, -R3 ;  /* 0x000000ffff047224 */ /* 0x002fc800078e0a03 */
[----:B------:R-:W-:-:S04]  /*ee30*/  IMAD R9, R4, R7, RZ ;  /* 0x0000000704097224 */ /* 0x000fc800078e02ff */
[----:B------:R-:W-:Y:S01]  /*ee40*/  IMAD.HI.U32 R9, R3, R9, R2 ;  /* 0x0000000903097227 */ /* 0x000fe200078e0002 */
[----:B------:R-:W-:-:S05]  /*ee50*/  IABS R2, R0 ;  /* 0x0000000000027213 */ /* 0x000fca0000000000 */
[----:B------:R-:W-:-:S04]  /*ee60*/  IMAD.HI.U32 R4, R9, R2, RZ ;  /* 0x0000000209047227 */ /* 0x000fc800078e00ff */
[----:B------:R-:W-:-:S04]  /*ee70*/  IMAD.MOV R3, RZ, RZ, -R4 ;  /* 0x000000ffff037224 */ /* 0x000fc800078e0a04 */
[----:B------:R-:W-:Y:S02]  /*ee80*/  IMAD R2, R7, R3, R2 ;  /* 0x0000000307027224 */ /* 0x000fe400078e0202 */
[----:B------:R-:W-:-:S03]  /*ee90*/  VIADD R3, R11, 0xffffffe ;  /* 0x0ffffffe0b037836 */ /* 0x000fc60000000000 */
[----:B------:R-:W-:-:S03]  /*eea0*/  ISETP.GT.U32.AND P2, PT, R7, R2, PT ;  /* 0x000000020700720c */ /* 0x000fc60003f44070 */
[----:B------:R-:W0:Y:S10]  /*eeb0*/  F2I.FTZ.U32.TRUNC.NTZ R3, R3 ;  /* 0x0000000300037305 */ /* 0x000e34000021f000 */
[----:B------:R-:W-:-:S02]  /*eec0*/  @!P2 IADD3 R2, PT, PT, R2, -R7, RZ ;  /* 0x800000070202a210 */ /* 0x000fc40007ffe0ff */
[----:B------:R-:W-:Y:S02]  /*eed0*/  @!P2 IADD3 R4, PT, PT, R4, 0x1, RZ ;  /* 0x000000010404a810 */ /* 0x000fe40007ffe0ff */
[----:B------:R-:W-:Y:S01]  /*eee0*/  ISETP.GE.U32.AND P1, PT, R2, R7, PT ;  /* 0x000000070200720c */ /* 0x000fe20003f26070 */
[----:B0-----:R-:W-:Y:S01]  /*eef0*/  IMAD.MOV R7, RZ, RZ, -R3 ;  /* 0x000000ffff077224 */ /* 0x001fe200078e0a03 */
[----:B------:R-:W-:Y:S01]  /*ef00*/  ISETP.NE.AND P2, PT, R5, RZ, PT ;  /* 0x000000ff0500720c */ /* 0x000fe20003f45270 */
[----:B------:R-:W-:Y:S02]  /*ef10*/  IMAD.MOV.U32 R2, RZ, RZ, RZ ;  /* 0x000000ffff027224 */ /* 0x000fe400078e00ff */
[----:B------:R-:W-:-:S04]  /*ef20*/  IMAD R7, R7, R14, RZ ;  /* 0x0000000e07077224 */ /* 0x000fc800078e02ff */
[----:B------:R-:W-:Y:S01]  /*ef30*/  IMAD.HI.U32 R74, R3, R7, R2 ;  /* 0x00000007034a7227 */ /* 0x000fe200078e0002 */
[----:B------:R-:W-:Y:S02]  /*ef40*/  LOP3.LUT R2, R0, R5, RZ, 0x3c, !PT ;  /* 0x0000000500027212 */ /* 0x000fe400078e3cff */
[----:B--2---:R-:W-:Y:S01]  /*ef50*/  IABS R7, R17 ;  /* 0x0000001100077213 */ /* 0x004fe20000000000 */
[----:B------:R-:W-:Y:S01]  /*ef60*/  @P1 VIADD R4, R4, 0x1 ;  /* 0x0000000104041836 */ /* 0x000fe20000000000 */
[----:B------:R-:W-:Y:S02]  /*ef70*/  ISETP.GE.AND P3, PT, R2, RZ, PT ;  /* 0x000000ff0200720c */ /* 0x000fe40003f66270 */
[----:B------:R-:W0:Y:S01]  /*ef80*/  I2F.RP R19, R7 ;  /* 0x0000000700137306 */ /* 0x000e220000209400 */
[----:B------:R-:W-:-:S10]  /*ef90*/  IMAD.MOV.U32 R9, RZ, RZ, R4 ;  /* 0x000000ffff097224 */ /* 0x000fd400078e0004 */
[----:B------:R-:W-:Y:S02]  /*efa0*/  @!P3 IADD3 R9, PT, PT, -R9, RZ, RZ ;  /* 0x000000ff0909b210 */ /* 0x000fe40007ffe1ff */
[----:B------:R-:W-:Y:S01]  /*efb0*/  @!P2 LOP3.LUT R9, RZ, R5, RZ, 0x33, !PT ;  /* 0x00000005ff09a212 */ /* 0x000fe200078e33ff */
[----:B0-----:R-:W0:Y:S04]  /*efc0*/  MUFU.RCP R19, R19 ;  /* 0x0000001300137308 */ /* 0x001e280000001000 */
        /* <DEDUP_REMOVED lines=11> */
[----:B------:R-:W-:Y:S02]  /*f080*/  LOP3.LUT R3, R5, R12, RZ, 0x3c, !PT ;  /* 0x0000000c05037212 */ /* 0x000fe400078e3cff */
[----:B0-----:R-:W-:Y:S02]  /*f090*/  IADD3 R14, PT, PT, R19, 0xffffffe, RZ ;  /* 0x0ffffffe130e7810 */ /* 0x001fe40007ffe0ff */
[----:B------:R-:W-:-:S02]  /*f0a0*/  ISETP.GE.AND P3, PT, R3, RZ, PT ;  /* 0x000000ff0300720c */ /* 0x000fc40003f66270 */
[----:B------:R0:W1:Y:S05]  /*f0b0*/  F2I.FTZ.U32.TRUNC.NTZ R15, R14 ;  /* 0x0000000e000f7305 */ /* 0x00006a000021f000 */
[----:B------:R-:W-:Y:S02]  /*f0c0*/  @P1 VIADD R2, R2, 0x1 ;  /* 0x0000000102021836 */ /* 0x000fe40000000000 */
[----:B0-----:R-:W-:-:S03]  /*f0d0*/  IMAD.MOV.U32 R14, RZ, RZ, RZ ;  /* 0x000000ffff0e7224 */ /* 0x001fc600078e00ff */
[----:B------:R-:W-:-:S05]  /*f0e0*/  MOV R11, R2 ;  /* 0x00000002000b7202 */ /* 0x000fca0000000f00 */
[----:B------:R-:W-:Y:S01]  /*f0f0*/  @!P3 IMAD.MOV R11, RZ, RZ, -R11 ;  /* 0x000000ffff0bb224 */ /* 0x000fe200078e0a0b */
[----:B------:R-:W-:-:S05]  /*f100*/  @!P2 LOP3.LUT R11, RZ, R12, RZ, 0x33, !PT ;  /* 0x0000000cff0ba212 */ /* 0x000fca00078e33ff */
[----:B------:R-:W-:-:S04]  /*f110*/  IMAD.MOV R2, RZ, RZ, -R11 ;  /* 0x000000ffff027224 */ /* 0x000fc800078e0a0b */
        /* <DEDUP_REMOVED lines=14> */
[----:B------:R-:W-:Y:S01]  /*f200*/  IMAD R3, R3, UR36, RZ ;  /* 0x0000002403037c24 */ /* 0x000fe2000f8e02ff */
[----:B------:R-:W-:-:S05]  /*f210*/  IADD3 R5, PT, PT, -R2, RZ, RZ ;  /* 0x000000ff02057210 */ /* 0x000fca0007ffe1ff */
[----:B------:R-:W-:-:S05]  /*f220*/  IMAD R4, R7, R5, R4 ;  /* 0x0000000507047224 */ /* 0x000fca00078e0204 */
[----:B------:R-:W-:Y:S02]  /*f230*/  ISETP.GT.U32.AND P4, PT, R7, R4, PT ;  /* 0x000000040700720c */ /* 0x000fe40003f84070 */
[----:B0-----:R-:W-:-:S04]  /*f240*/  ISETP.NE.U32.AND P1, PT, R14, 0x1, PT ;  /* 0x000000010e00780c */ /* 0x001fc80003f25070 */
[----:B------:R-:W-:-:S07]  /*f250*/  ISETP.NE.AND.EX P1, PT, R15, RZ, PT, P1 ;  /* 0x000000ff0f00720c */ /* 0x000fce0003f25310 */
        /* <DEDUP_REMOVED lines=31> */
.L_x_853:
[----:B------:R-:W-:Y:S05]  /*f450*/  BSYNC.RECONVERGENT B1 ;  /* 0x0000000000017941 */ /* 0x000fea0003800200 */
.L_x_852:
[----:B------:R-:W-:-:S03]  /*f460*/  UMOV UR4, 0xffffffff ;  /* 0xffffffff00047882 */ /* 0x000fc60000000000 */
[----:B------:R-:W-:Y:S05]  /*f470*/  BRA.DIV UR4, `(.L_x_854) ;  /* 0x0000003e042c7947 */ /* 0x000fea000b800000 */
        /* <DEDUP_REMOVED lines=12> */
[C---:B------:R-:W-:Y:S01]  /*f540*/  FADD R113, -R29.reuse, R64 ;  /* 0x000000401d717221 */ /* 0x040fe20000000100 */
[C---:B------:R-:W-:Y:S01]  /*f550*/  FADD R119, -R29.reuse, R6 ;  /* 0x000000061d777221 */ /* 0x040fe20000000100 */
[C---:B------:R-:W-:Y:S01]  /*f560*/  FADD R103, -R29.reuse, R18 ;  /* 0x000000121d677221 */ /* 0x040fe20000000100 */
[----:B------:R-:W-:Y:S01]  /*f570*/  FADD R3, -R29, R8 ;  /* 0x000000081d037221 */ /* 0x000fe20000000100 */
[-C--:B------:R-:W-:Y:S01]  /*f580*/  FFMA.SAT R6, R113, R12.reuse, 0.5 ;  /* 0x3f00000071067423 */ /* 0x080fe2000000200c */
[C---:B------:R-:W-:Y:S01]  /*f590*/  FADD R115, -R29.reuse, R62 ;  /* 0x0000003e1d737221 */ /* 0x040fe20000000100 */
[C---:B------:R-:W-:Y:S01]  /*f5a0*/  FADD R117, -R29.reuse, R60 ;  /* 0x0000003c1d757221 */ /* 0x040fe20000000100 */
[C---:B------:R-:W-:Y:S01]  /*f5b0*/  FADD R107, -R29.reuse, R10 ;  /* 0x0000000a1d6b7221 */ /* 0x040fe20000000100 */
[-C--:B------:R-:W-:Y:S01]  /*f5c0*/  FFMA.RM R18, R6, R11.reuse, 12582913 ;  /* 0x4b40000106127423 */ /* 0x080fe2000000400b */
[----:B------:R-:W-:Y:S01]  /*f5d0*/  FADD R5, -R29, R20 ;  /* 0x000000141d057221 */ /* 0x000fe20000000100 */
[-C--:B------:R-:W-:Y:S01]  /*f5e0*/  FFMA.SAT R10, R117, R12.reuse, 0.5 ;  /* 0x3f000000750a7423 */ /* 0x080fe2000000200c */
[C---:B------:R-:W-:Y:S01]  /*f5f0*/  FADD R101, -R29.reuse, R22 ;  /* 0x000000161d657221 */ /* 0x040fe20000000100 */
[----:B------:R-:W-:Y:S01]  /*f600*/  FADD R8, R18, -12583039 ;  /* 0xcb40007f12087421 */ /* 0x000fe20000000000 */
[C---:B------:R-:W-:Y:S01]  /*f610*/  FADD R121, -R29.reuse, R58 ;  /* 0x0000003a1d797221 */ /* 0x040fe20000000100 */
[-C--:B------:R-:W-:Y:S01]  /*f620*/  FFMA.RM R22, R10, R11.reuse, 12582913 ;  /* 0x4b4000010a167423 */ /* 0x080fe2000000400b */
[----:B------:R-:W-:Y:S01]  /*f630*/  FADD R7, -R29, R24 ;  /* 0x000000181d077221 */ /* 0x000fe20000000100 */
[----:B------:R-:W-:Y:S01]  /*f640*/  FFMA R8, R113, 1.4426950216293334961, -R8 ;  /* 0x3fb8aa3b71087823 */ /* 0x000fe20000000808 */
[C---:B------:R-:W-:Y:S01]  /*f650*/  FADD R109, -R29.reuse, R68 ;  /* 0x000000441d6d7221 */ /* 0x040fe20000000100 */
[----:B------:R-:W-:Y:S01]  /*f660*/  FADD R10, R22, -12583039 ;  /* 0xcb40007f160a7421 */ /* 0x000fe20000000000 */
[----:B------:R-:W-:Y:S01]  /*f670*/  FADD R97, -R29, R30 ;  /* 0x0000001e1d617221 */ /* 0x000fe20000000100 */
[----:B------:R-:W-:Y:S01]  /*f680*/  FFMA R113, R113, 1.925963033500011079e-08, R8 ;  /* 0x32a5706071717823 */ /* 0x000fe20000000008 */
[-C--:B------:R-:W-:Y:S01]  /*f690*/  FFMA.SAT R8, R115, R12.reuse, 0.5 ;  /* 0x3f00000073087423 */ /* 0x080fe2000000200c */
[----:B------:R-:W-:Y:S01]  /*f6a0*/  FFMA R10, R117, 1.4426950216293334961, -R10 ;  /* 0x3fb8aa3b750a7823 */ /* 0x000fe2000000080a */
[-C--:B------:R-:W-:Y:S01]  /*f6b0*/  FFMA.SAT R0, R109, R12.reuse, 0.5 ;  /* 0x3f0000006d007423 */ /* 0x080fe2000000200c */
[----:B------:R-:W-:Y:S01]  /*f6c0*/  FADD R105, -R29, R16 ;  /* 0x000000101d697221 */ /* 0x000fe20000000100 */
[-C--:B------:R-:W-:Y:S01]  /*f6d0*/  FFMA.RM R20, R8, R11.reuse, 12582913 ;  /* 0x4b40000108147423 */ /* 0x080fe2000000400b */
[----:B------:R-:W-:Y:S01]  /*f6e0*/  FFMA R117, R117, 1.925963033500011079e-08, R10 ;  /* 0x32a5706075757823 */ /* 0x000fe2000000000a */
[-C--:B------:R-:W-:Y:S01]  /*f6f0*/  FFMA.SAT R10, R121, R12.reuse, 0.5 ;  /* 0x3f000000790a7423 */ /* 0x080fe2000000200c */
[----:B------:R-:W-:Y:S01]  /*f700*/  FFMA.RM R0, R0, R11, 12582913 ;  /* 0x4b40000100007423 */ /* 0x000fe2000000400b */
[----:B------:R-:W-:Y:S01]  /*f710*/  FADD R8, R20, -12583039 ;  /* 0xcb40007f14087421 */ /* 0x000fe20000000000 */
[C---:B------:R-:W-:Y:S01]  /*f720*/  FADD R111, -R29.reuse, R66 ;  /* 0x000000421d6f7221 */ /* 0x040fe20000000100 */
[----:B------:R-:W-:Y:S01]  /*f730*/  FADD R99, -R29, R26 ;  /* 0x0000001a1d637221 */ /* 0x000fe20000000100 */
[C---:B------:R-:W-:Y:S01]  /*f740*/  FADD R2, R0.reuse, -12583039 ;  /* 0xcb40007f00027421 */ /* 0x040fe20000000000 */
[----:B------:R-:W-:Y:S01]  /*f750*/  FFMA R8, R115, 1.4426950216293334961, -R8 ;  /* 0x3fb8aa3b73087823 */ /* 0x000fe20000000808 */
[----:B------:R-:W-:Y:S01]  /*f760*/  FFMA.SAT R4, R111, R12, 0.5 ;  /* 0x3f0000006f047423 */ /* 0x000fe2000000200c */
[----:B------:R-:W-:-:S02]  /*f770*/  IMAD.SHL.U32 R0, R0, 0x800000, RZ ;  /* 0x0080000000007824 */ /* 0x000fc400078e00ff */
[----:B------:R-:W-:Y:S01]  /*f780*/  FFMA R2, R109, 1.4426950216293334961, -R2 ;  /* 0x3fb8aa3b6d027823 */ /* 0x000fe20000000802 */
[----:B------:R-:W-:Y:S01]  /*f790*/  FFMA R115, R115, 1.925963033500011079e-08, R8 ;  /* 0x32a5706073737823 */ /* 0x000fe20000000008 */
[-C--:B------:R-:W-:Y:S01]  /*f7a0*/  FFMA.SAT R8, R119, R12.reuse, 0.5 ;  /* 0x3f00000077087423 */ /* 0x080fe2000000200c */
[-C--:B------:R-:W-:Y:S01]  /*f7b0*/  FFMA.RM R4, R4, R11.reuse, 12582913 ;  /* 0x4b40000104047423 */ /* 0x080fe2000000400b */
[----:B------:R-:W-:Y:S01]  /*f7c0*/  FFMA R2, R109, 1.925963033500011079e-08, R2 ;  /* 0x32a570606d027823 */ /* 0x000fe20000000002 */
[C---:B------:R-:W-:Y:S01]  /*f7d0*/  FADD R37, -R29.reuse, R36 ;  /* 0x000000241d257221 */ /* 0x040fe20000000100 */
[-C--:B------:R-:W-:Y:S01]  /*f7e0*/  FFMA.RM R24, R8, R11.reuse, 12582913 ;  /* 0x4b40000108187423 */ /* 0x080fe2000000400b */
[-C--:B------:R-:W-:Y:S01]  /*f7f0*/  FFMA.RM R8, R10, R11.reuse, 12582913 ;  /* 0x4b4000010a087423 */ /* 0x080fe2000000400b */
[----:B------:R-:W0:Y:S01]  /*f800*/  MUFU.EX2 R109, R2 ;  /* 0x00000002006d7308 */ /* 0x000e220000000800 */
[----:B------:R-:W-:Y:S01]  /*f810*/  FADD R6, R4, -12583039 ;  /* 0xcb40007f04067421 */ /* 0x000fe20000000000 */
[----:B------:R-:W-:Y:S01]  /*f820*/  FADD R10, R24, -12583039 ;  /* 0xcb40007f180a7421 */ /* 0x000fe20000000000 */
[----:B------:R-:W-:Y:S01]  /*f830*/  FADD R14, R8, -12583039 ;  /* 0xcb40007f080e7421 */ /* 0x000fe20000000000 */
[----:B------:R-:W-:Y:S01]  /*f840*/  FADD R9, -R29, R28 ;  /* 0x0000001c1d097221 */ /* 0x000fe20000000100 */
[----:B------:R-:W-:Y:S01]  /*f850*/  FFMA R6, R111, 1.4426950216293334961, -R6 ;  /* 0x3fb8aa3b6f067823 */ /* 0x000fe20000000806 */
[----:B------:R-:W-:Y:S01]  /*f860*/  FFMA R10, R119, 1.4426950216293334961, -R10 ;  /* 0x3fb8aa3b770a7823 */ /* 0x000fe2000000080a */
[----:B------:R-:W-:Y:S01]  /*f870*/  FFMA R14, R121, 1.4426950216293334961, -R14 ;  /* 0x3fb8aa3b790e7823 */ /* 0x000fe2000000080e */
[----:B------:R-:W-:Y:S01]  /*f880*/  FADD R35, -R29, R40 ;  /* 0x000000281d237221 */ /* 0x000fe20000000100 */
[----:B------:R-:W-:Y:S01]  /*f890*/  FFMA R6, R111, 1.925963033500011079e-08, R6 ;  /* 0x32a570606f067823 */ /* 0x000fe20000000006 */
[----:B------:R-:W-:Y:S01]  /*f8a0*/  FFMA R119, R119, 1.925963033500011079e-08, R10 ;  /* 0x32a5706077777823 */ /* 0x000fe2000000000a */
[-C--:B------:R-:W-:Y:S01]  /*f8b0*/  FFMA.SAT R10, R3, R12.reuse, 0.5 ;  /* 0x3f000000030a7423 */ /* 0x080fe2000000200c */
[----:B------:R-:W-:Y:S01]  /*f8c0*/  FFMA R121, R121, 1.925963033500011079e-08, R14 ;  /* 0x32a5706079797823 */ /* 0x000fe2000000000e */
[----:B------:R-:W1:Y:S01]  /*f8d0*/  MUFU.EX2 R111, R6 ;  /* 0x00000006006f7308 */ /* 0x000e620000000800 */
[C---:B------:R-:W-:Y:S01]  /*f8e0*/  FADD R21, -R29.reuse, R48 ;  /* 0x000000301d157221 */ /* 0x040fe20000000100 */
[-C--:B------:R-:W-:Y:S01]  /*f8f0*/  FFMA.RM R10, R10, R11.reuse, 12582913 ;  /* 0x4b4000010a0a7423 */ /* 0x080fe2000000400b */
[C---:B------:R-:W-:Y:S01]  /*f900*/  FADD R39, -R29.reuse, R32 ;  /* 0x000000201d277221 */ /* 0x040fe20000000100 */
[C---:B------:R-:W-:Y:S01]  /*f910*/  FADD R17, -R29.reuse, R34 ;  /* 0x000000221d117221 */ /* 0x040fe20000000100 */
[----:B------:R-:W-:Y:S01]  /*f920*/  FADD R33, -R29, R50 ;  /* 0x000000321d217221 */ /* 0x000fe20000000100 */
[----:B------:R-:W-:Y:S01]  /*f930*/  FADD R14, R10, -12583039 ;  /* 0xcb40007f0a0e7421 */ /* 0x000fe20000000000 */
[-C--:B------:R-:W-:Y:S01]  /*f940*/  FFMA.SAT R34, R39, R12.reuse, 0.5 ;  /* 0x3f00000027227423 */ /* 0x080fe2000000200c */
[----:B------:R-:W-:Y:S01]  /*f950*/  MUFU.EX2 R28, R121 ;  /* 0x00000079001c7308 */ /* 0x000fe20000000800 */
[-C--:B------:R-:W-:Y:S01]  /*f960*/  FFMA.SAT R32, R17, R12.reuse, 0.5 ;  /* 0x3f00000011207423 */ /* 0x080fe2000000200c */
[----:B------:R-:W-:Y:S01]  /*f970*/  FFMA R14, R3, 1.4426950216293334961, -R14 ;  /* 0x3fb8aa3b030e7823 */ /* 0x000fe2000000080e */
[-C--:B------:R-:W-:Y:S01]  /*f980*/  FFMA.RM R34, R34, R11.reuse, 12582913 ;  /* 0x4b40000122227423 */ /* 0x080fe2000000400b */
[----:B------:R-:W-:Y:S01]  /*f990*/  FADD R31, -R29, R54 ;  /* 0x000000361d1f7221 */ /* 0x000fe20000000100 */
[----:B------:R-:W-:Y:S01]  /*f9a0*/  FFMA.RM R32, R32, R11, 12582913 ;  /* 0x4b40000120207423 */ /* 0x000fe2000000400b */
[----:B------:R-:W-:Y:S01]  /*f9b0*/  FFMA R30, R3, 1.925963033500011079e-08, R14 ;  /* 0x32a57060031e7823 */ /* 0x000fe2000000000e */
[-C--:B------:R-:W-:Y:S01]  /*f9c0*/  FFMA.SAT R14, R107, R12.reuse, 0.5 ;  /* 0x3f0000006b0e7423 */ /* 0x080fe2000000200c */
[----:B0-----:R-:W-:Y:S01]  /*f9d0*/  FMUL R3, R0, R109 ;  /* 0x0000006d00037220 */ /* 0x001fe20000400000 */
[----:B------:R-:W-:Y:S01]  /*f9e0*/  SHF.L.U32 R0, R4, 0x17, RZ ;  /* 0x0000001704007819 */ /* 0x000fe200000006ff */
[-C--:B------:R-:W-:Y:S01]  /*f9f0*/  FFMA.SAT R4, R103, R12.reuse, 0.5 ;  /* 0x3f00000067047423 */ /* 0x080fe2000000200c */
[-C--:B------:R-:W-:Y:S01]  /*fa00*/  FFMA.RM R14, R14, R11.reuse, 12582913 ;  /* 0x4b4000010e0e7423 */ /* 0x080fe2000000400b */
[----:B------:R-:W-:Y:S01]  /*fa10*/  FADD R19, -R29, R38 ;  /* 0x000000261d137221 */ /* 0x000fe20000000100 */
[-C--:B------:R-:W-:Y:S01]  /*fa20*/  FFMA.SAT R38, R37, R12.reuse, 0.5 ;  /* 0x3f00000025267423 */ /* 0x080fe2000000200c */
[C---:B------:R-:W-:Y:S01]  /*fa30*/  FADD R25, -R29.reuse, R56 ;  /* 0x000000381d197221 */ /* 0x040fe20000000100 */
[----:B------:R-:W-:Y:S01]  /*fa40*/  FADD R16, R14, -12583039 ;  /* 0xcb40007f0e107421 */ /* 0x000fe20000000000 */
[C---:B------:R-:W-:Y:S01]  /*fa50*/  FADD R23, -R29.reuse, R52 ;  /* 0x000000341d177221 */ /* 0x040fe20000000100 */
[----:B------:R-:W-:Y:S01]  /*fa60*/  FFMA.RM R38, R38, R11, 12582913 ;  /* 0x4b40000126267423 */ /* 0x000fe2000000400b */
[----:B------:R-:W-:Y:S01]  /*fa70*/  FADD R27, -R29, R70 ;  /* 0x000000461d1b7221 */ /* 0x000fe20000000100 */
[----:B------:R-:W-:Y:S01]  /*fa80*/  FFMA R16, R107, 1.4426950216293334961, -R16 ;  /* 0x3fb8aa3b6b107823 */ /* 0x000fe20000000810 */
[C---:B------:R-:W-:Y:S01]  /*fa90*/  FADD R15, -R29.reuse, R76 ;  /* 0x0000004c1d0f7221 */ /* 0x040fe20000000100 */
[C---:B------:R-:W-:Y:S01]  /*faa0*/  FADD R13, -R29.reuse, R72 ;  /* 0x000000481d0d7221 */ /* 0x040fe20000000100 */
[----:B------:R-:W-:Y:S01]  /*fab0*/  FADD R29, -R29, R74 ;  /* 0x0000004a1d1d7221 */ /* 0x000fe20000000100 */
[----:B------:R-:W-:Y:S01]  /*fac0*/  FFMA R107, R107, 1.925963033500011079e-08, R16 ;  /* 0x32a570606b6b7823 */ /* 0x000fe20000000010 */
[----:B------:R-:W-:Y:S01]  /*fad0*/  FFMA.SAT R16, R105, R12, 0.5 ;  /* 0x3f00000069107423 */ /* 0x000fe2000000200c */
[----:B------:R-:W0:Y:S01]  /*fae0*/  MUFU.EX2 R113, R113 ;  /* 0x0000007100717308 */ /* 0x000e220000000800 */
[----:B-1----:R-:W-:-:S02]  /*faf0*/  FMUL R0, R0, R111 ;  /* 0x0000006f00007220 */ /* 0x002fc40000400000 */
[----:B------:R-:W-:-:S04]  /*fb00*/  FFMA.RM R16, R16, R11, 12582913 ;  /* 0x4b40000110107423 */ /* 0x000fc8000000400b */
[----:B------:R-:W-:Y:S01]  /*fb10*/  FADD R2, R16, -12583039 ;  /* 0xcb40007f10027421 */ /* 0x000fe20000000000 */
[----:B------:R-:W1:Y:S03]  /*fb20*/  MUFU.EX2 R115, R115 ;  /* 0x0000007300737308 */ /* 0x000e660000000800 */
[----:B------:R-:W-:-:S04]  /*fb30*/  FFMA R2, R105, 1.4426950216293334961, -R2 ;  /* 0x3fb8aa3b69027823 */ /* 0x000fc80000000802 */
[----:B------:R-:W-:Y:S01]  /*fb40*/  FFMA R105, R105, 1.925963033500011079e-08, R2 ;  /* 0x32a5706069697823 */ /* 0x000fe20000000002 */
[----:B------:R-:W-:Y:S02]  /*fb50*/  IMAD.SHL.U32 R2, R18, 0x800000, RZ ;  /* 0x0080000012027824 */ /* 0x000fe400078e00ff */
[----:B------:R-:W-:Y:S01]  /*fb60*/  FFMA.RM R18, R4, R11, 12582913 ;  /* 0x4b40000104127423 */ /* 0x000fe2000000400b */
[----:B------:R-:W-:Y:S02]  /*fb70*/  IMAD.SHL.U32 R4, R20, 0x800000, RZ ;  /* 0x0080000014047824 */ /* 0x000fe400078e00ff */
[----:B------:R-:W-:Y:S01]  /*fb80*/  FFMA.SAT R20, R5, R12, 0.5 ;  /* 0x3f00000005147423 */ /* 0x000fe2000000200c */
[----:B------:R-:W-:Y:S01]  /*fb90*/  MUFU.EX2 R119, R119 ;  /* 0x0000007700777308 */ /* 0x000fe20000000800 */
[----:B------:R-:W-:Y:S01]  /*fba0*/  FADD R6, R18, -12583039 ;  /* 0xcb40007f12067421 */ /* 0x000fe20000000000 */
[----:B0-----:R-:W-:Y:S01]  /*fbb0*/  FMUL R2, R2, R113 ;  /* 0x0000007102027220 */ /* 0x001fe20000400000 */
[----:B------:R-:W-:-:S02]  /*fbc0*/  FFMA.RM R20, R20, R11, 12582913 ;  /* 0x4b40000114147423 */ /* 0x000fc4000000400b */
[C---:B------:R-:W-:Y:S01]  /*fbd0*/  FFMA R6, R103.reuse, 1.4426950216293334961, -R6 ;  /* 0x3fb8aa3b67067823 */ /* 0x040fe20000000806 */
[----:B-1----:R-:W-:Y:S01]  /*fbe0*/  FMUL R4, R4, R115 ;  /* 0x0000007304047220 */ /* 0x002fe20000400000 */
[C---:B------:R-:W-:Y:S01]  /*fbf0*/  FADD R26, R20.reuse, -12583039 ;  /* 0xcb40007f141a7421 */ /* 0x040fe20000000000 */
[----:B------:R-:W-:Y:S02]  /*fc00*/  IMAD.SHL.U32 R20, R20, 0x800000, RZ ;  /* 0x0080000014147824 */ /* 0x000fe400078e00ff */
[----:B------:R-:W-:Y:S01]  /*fc10*/  FFMA R103, R103, 1.925963033500011079e-08, R6 ;  /* 0x32a5706067677823 */ /* 0x000fe20000000006 */
[----:B------:R-:W-:Y:S01]  /*fc20*/  MUFU.EX2 R105, R105 ;  /* 0x0000006900697308 */ /* 0x000fe20000000800 */
[----:B------:R-:W-:-:S04]  /*fc30*/  FFMA R26, R5, 1.4426950216293334961, -R26 ;  /* 0x3fb8aa3b051a7823 */ /* 0x000fc8000000081a */
[----:B------:R-:W-:Y:S01]  /*fc40*/  FFMA R36, R5, 1.925963033500011079e-08, R26 ;  /* 0x32a5706005247823 */ /* 0x000fe2000000001a */
[----:B------:R-:W-:Y:S01]  /*fc50*/  FFMA.SAT R26, R101, R12, 0.5 ;  /* 0x3f000000651a7423 */ /* 0x000fe2000000200c */
[----:B------:R-:W-:Y:S01]  /*fc60*/  SHF.L.U32 R5, R22, 0x17, RZ ;  /* 0x0000001716057819 */ /* 0x000fe200000006ff */
[----:B------:R-:W0:Y:S02]  /*fc70*/  MUFU.EX2 R6, R117 ;  /* 0x0000007500067308 */ /* 0x000e240000000800 */
[----:B------:R-:W-:-:S04]  /*fc80*/  FFMA.RM R22, R26, R11, 12582913 ;  /* 0x4b4000011a167423 */ /* 0x000fc8000000400b */
[----:B------:R-:W-:Y:S02]  /*fc90*/  FADD R26, R22, -12583039 ;  /* 0xcb40007f161a7421 */ /* 0x000fe40000000000 */
[----:B------:R-:W-:Y:S02]  /*fca0*/  MUFU.EX2 R103, R103 ;  /* 0x0000006700677308 */ /* 0x000fe40000000800 */
[----:B------:R-:W-:-:S04]  /*fcb0*/  FFMA R26, R101, 1.4426950216293334961, -R26 ;  /* 0x3fb8aa3b651a7823 */ /* 0x000fc8000000081a */
[----:B------:R-:W-:Y:S02]  /*fcc0*/  FFMA R40, R101, 1.925963033500011079e-08, R26 ;  /* 0x32a5706065287823 */ /* 0x000fe4000000001a */
[----:B------:R-:W1:Y:S01]  /*fcd0*/  MUFU.EX2 R101, R30 ;  /* 0x0000001e00657308 */ /* 0x000e620000000800 */
[----:B0-----:R-:W-:Y:S01]  /*fce0*/  FMUL R5, R5, R6 ;  /* 0x0000000605057220 */ /* 0x001fe20000400000 */
[----:B------:R-:W-:Y:S02]  /*fcf0*/  IMAD.SHL.U32 R6, R24, 0x800000, RZ ;  /* 0x0080000018067824 */ /* 0x000fe400078e00ff */
[----:B------:R-:W-:Y:S02]  /*fd00*/  FFMA.SAT R24, R7, R12, 0.5 ;  /* 0x3f00000007187423 */ /* 0x000fe4000000200c */
[----:B------:R-:W-:Y:S02]  /*fd10*/  FMUL R6, R6, R119 ;  /* 0x0000007706067220 */ /* 0x000fe40000400000 */
[----:B------:R-:W-:-:S04]  /*fd20*/  FFMA.RM R24, R24, R11, 12582913 ;  /* 0x4b40000118187423 */ /* 0x000fc8000000400b */
[C---:B------:R-:W-:Y:S01]  /*fd30*/  FADD R26, R24.reuse, -12583039 ;  /* 0xcb40007f181a7421 */ /* 0x040fe20000000000 */
[----:B------:R-:W-:-:S03]  /*fd40*/  SHF.L.U32 R24, R24, 0x17, RZ ;  /* 0x0000001718187819 */ /* 0x000fc600000006ff */
[----:B------:R-:W-:-:S04]  /*fd50*/  FFMA R26, R7, 1.4426950216293334961, -R26 ;  /* 0x3fb8aa3b071a7823 */ /* 0x000fc8000000081a */
[----:B------:R-:W-:Y:S01]  /*fd60*/  FFMA R48, R7, 1.925963033500011079e-08, R26 ;  /* 0x32a5706007307823 */ /* 0x000fe2000000001a */
[----:B------:R-:W-:Y:S01]  /*fd70*/  FFMA.SAT R26, R99, R12, 0.5 ;  /* 0x3f000000631a7423 */ /* 0x000fe2000000200c */
[----:B------:R-:W-:Y:S01]  /*fd80*/  IMAD.SHL.U32 R7, R8, 0x800000, RZ ;  /* 0x0080000008077824 */ /* 0x000fe200078e00ff */
[----:B------:R-:W-:Y:S02]  /*fd90*/  SHF.L.U32 R8, R10, 0x17, RZ ;  /* 0x000000170a087819 */ /* 0x000fe400000006ff */
[----:B------:R-:W-:Y:S01]  /*fda0*/  FFMA.RM R26, R26, R11, 12582913 ;  /* 0x4b4000011a1a7423 */ /* 0x000fe2000000400b */
[----:B------:R-:W-:Y:S01]  /*fdb0*/  FMUL R7, R7, R28 ;  /* 0x0000001c07077220 */ /* 0x000fe20000400000 */
[----:B------:R-:W0:Y:S01]  /*fdc0*/  MUFU.EX2 R10, R107 ;  /* 0x0000006b000a7308 */ /* 0x000e220000000800 */
[----:B-1----:R-:W-:Y:S01]  /*fdd0*/  FMUL R8, R8, R101 ;  /* 0x0000006508087220 */ /* 0x002fe20000400000 */
[----:B------:R-:W-:-:S04]  /*fde0*/  FADD R28, R26, -12583039 ;  /* 0xcb40007f1a1c7421 */ /* 0x000fc80000000000 */
[----:B------:R-:W-:-:S04]  /*fdf0*/  FFMA R28, R99, 1.4426950216293334961, -R28 ;  /* 0x3fb8aa3b631c7823 */ /* 0x000fc8000000081c */
[----:B------:R-:W-:Y:S01]  /*fe00*/  FFMA R99, R99, 1.925963033500011079e-08, R28 ;  /* 0x32a5706063637823 */ /* 0x000fe2000000001c */
[----:B------:R-:W-:-:S04]  /*fe10*/  FFMA.SAT R28, R9, R12, 0.5 ;  /* 0x3f000000091c7423 */ /* 0x000fc8000000200c */
[----:B------:R-:W-:Y:S01]  /*fe20*/  FFMA.RM R28, R28, R11, 12582913 ;  /* 0x4b4000011c1c7423 */ /* 0x000fe2000000400b */
[----:B------:R-:W-:Y:S03]  /*fe30*/  MUFU.EX2 R99, R99 ;  /* 0x0000006300637308 */ /* 0x000fe60000000800 */
[----:B------:R-:W-:-:S04]  /*fe40*/  FADD R30, R28, -12583039 ;  /* 0xcb40007f1c1e7421 */ /* 0x000fc80000000000 */
[----:B------:R-:W-:-:S04]  /*fe50*/  FFMA R30, R9, 1.4426950216293334961, -R30 ;  /* 0x3fb8aa3b091e7823 */ /* 0x000fc8000000081e */
[----:B------:R-:W-:Y:S01]  /*fe60*/  FFMA R50, R9, 1.925963033500011079e-08, R30 ;  /* 0x32a5706009327823 */ /* 0x000fe2000000001e */
[----:B------:R-:W-:Y:S02]  /*fe70*/  IMAD.SHL.U32 R9, R14, 0x800000, RZ ;  /* 0x008000000e097824 */ /* 0x000fe400078e00ff */
[----:B------:R-:W-:Y:S02]  /*fe80*/  FFMA.SAT R30, R97, R12, 0.5 ;  /* 0x3f000000611e7423 */ /* 0x000fe4000000200c */
[----:B0-----:R-:W-:Y:S01]  /*fe90*/  FMUL R9, R9, R10 ;  /* 0x0000000a09097220 */ /* 0x001fe20000400000 */
[----:B------:R-:W-:Y:S02]  /*fea0*/  IMAD.SHL.U32 R10, R16, 0x800000, RZ ;  /* 0x00800000100a7824 */ /* 0x000fe400078e00ff */
[----:B------:R-:W-:Y:S01]  /*feb0*/  FADD R16, R34, -12583039 ;  /* 0xcb40007f22107421 */ /* 0x000fe20000000000 */
[----:B------:R-:W-:Y:S01]  /*fec0*/  FFMA.RM R14, R30, R11, 12582913 ;  /* 0x4b4000011e0e7423 */ /* 0x000fe2000000400b */
[----:B------:R-:W-:-:S02]  /*fed0*/  IMAD.SHL.U32 R34, R34, 0x800000, RZ ;  /* 0x0080000022227824 */ /* 0x000fc400078e00ff */
[----:B------:R-:W-:Y:S01]  /*fee0*/  FMUL R10, R10, R105 ;  /* 0x000000690a0a7220 */ /* 0x000fe20000400000 */
[----:B------:R-:W-:Y:S01]  /*fef0*/  FFMA R16, R39, 1.4426950216293334961, -R16 ;  /* 0x3fb8aa3b27107823 */ /* 0x000fe20000000810 */
[----:B------:R-:W-:-:S03]  /*ff00*/  FADD R30, R14, -12583039 ;  /* 0xcb40007f0e1e7421 */ /* 0x000fc60000000000 */
[----:B------:R-:W-:Y:S01]  /*ff10*/  FFMA R54, R39, 1.925963033500011079e-08, R16 ;  /* 0x32a5706027367823 */ /* 0x000fe20000000010 */
[----:B------:R-:W-:Y:S01]  /*ff20*/  SHF.L.U32 R16, R18, 0x17, RZ ;  /* 0x0000001712107819 */ /* 0x000fe200000006ff */
[----:B------:R0:W1:Y:S01]  /*ff30*/  MUFU.EX2 R39, R36 ;  /* 0x0000002400277308 */ /* 0x0000620000000800 */
[----:B------:R-:W-:Y:S01]  /*ff40*/  FADD R18, R32, -12583039 ;  /* 0xcb40007f20127421 */ /* 0x000fe20000000000 */
[----:B------:R-:W-:Y:S02]  /*ff50*/  FFMA R30, R97, 1.4426950216293334961, -R30 ;  /* 0x3fb8aa3b611e7823 */ /* 0x000fe4000000081e */
[----:B------:R-:W-:Y:S01]  /*ff60*/  FMUL R16, R16, R103 ;  /* 0x0000006710107220 */ /* 0x000fe20000400000 */
[----:B------:R-:W-:Y:S01]  /*ff70*/  FFMA R18, R17, 1.4426950216293334961, -R18 ;  /* 0x3fb8aa3b11127823 */ /* 0x000fe20000000812 */
[----:B------:R-:W-:Y:S01]  /*ff80*/  FFMA R52, R97, 1.925963033500011079e-08, R30 ;  /* 0x32a5706061347823 */ /* 0x000fe2000000001e */
[-C--:B------:R-:W-:Y:S01]  /*ff90*/  FFMA.SAT R30, R35, R12.reuse, 0.5 ;  /* 0x3f000000231e7423 */ /* 0x080fe2000000200c */
[----:B------:R-:W2:Y:S01]  /*ffa0*/  MUFU.EX2 R97, R48 ;  /* 0x0000003000617308 */ /* 0x000ea20000000800 */
[----:B------:R-:W-:Y:S01]  /*ffb0*/  FFMA R56, R17, 1.925963033500011079e-08, R18 ;  /* 0x32a5706011387823 */ /* 0x000fe20000000012 */
[----:B------:R-:W-:Y:S01]  /*ffc0*/  FADD R18, R38, -12583039 ;  /* 0xcb40007f26127421 */ /* 0x000fe20000000000 */
[----:B------:R-:W-:Y:S01]  /*ffd0*/  FFMA.RM R30, R30, R11, 12582913 ;  /* 0x4b4000011e1e7423 */ /* 0x000fe2000000400b */
[----:B0-----:R-:W-:Y:S01]  /*ffe0*/  FFMA.SAT R36, R33, R12, 0.5 ;  /* 0x3f00000021247423 */ /* 0x001fe2000000200c */
[----:B------:R-:W-:Y:S01]  /*fff0*/  SHF.L.U32 R38, R38, 0x17, RZ ;  /* 0x0000001726267819 */ /* 0x000fe200000006ff */
[----:B------:R-:W-:-:S02]  /*10000*/  FFMA R18, R37, 1.4426950216293334961, -R18 ;  /* 0x3fb8aa3b25127823 */ /* 0x000fc40000000812 */
[----:B------:R-:W-:Y:S01]  /*10010*/  FFMA.RM R36, R36, R11, 12582913 ;  /* 0x4b40000124247423 */ /* 0x000fe2000000400b */
[----:B-1----:R-:W-:Y:S01]  /*10020*/  FMUL R17, R20, R39 ;  /* 0x0000002714117220 */ /* 0x002fe20000400000 */
[-C--:B------:R-:W-:Y:S01]  /*10030*/  FFMA.SAT R20, R19, R12.reuse, 0.5 ;  /* 0x3f00000013147423 */ /* 0x080fe2000000200c */
[----:B------:R-:W-:Y:S01]  /*10040*/  FFMA R58, R37, 1.925963033500011079e-08, R18 ;  /* 0x32a57060253a7823 */ /* 0x000fe20000000012 */
[----:B------:R-:W0:Y:S01]  /*10050*/  MUFU.EX2 R39, R40 ;  /* 0x0000002800277308 */ /* 0x000e220000000800 */
[----:B------:R-:W-:Y:S02]  /*10060*/  IMAD.SHL.U32 R18, R22, 0x800000, RZ ;  /* 0x0080000016127824 */ /* 0x000fe400078e00ff */
[----:B------:R-:W-:Y:S01]  /*10070*/  FFMA.RM R37, R20, R11, 12582913 ;  /* 0x4b40000114257423 */ /* 0x000fe2000000400b */
[----:B------:R-:W-:-:S03]  /*10080*/  FFMA.SAT R22, R21, R12, 0.5 ;  /* 0x3f00000015167423 */ /* 0x000fc6000000200c */
[----:B------:R-:W-:-:S04]  /*10090*/  FADD R20, R37, -12583039 ;  /* 0xcb40007f25147421 */ /* 0x000fc80000000000 */
[----:B------:R-:W-:-:S04]  /*100a0*/  FFMA R20, R19, 1.4426950216293334961, -R20 ;  /* 0x3fb8aa3b13147823 */ /* 0x000fc80000000814 */
[----:B------:R-:W-:Y:S01]  /*100b0*/  FFMA R60, R19, 1.925963033500011079e-08, R20 ;  /* 0x32a57060133c7823 */ /* 0x000fe20000000014 */
[----:B------:R-:W-:Y:S01]  /*100c0*/  FADD R20, R30, -12583039 ;  /* 0xcb40007f1e147421 */ /* 0x000fe20000000000 */
[----:B--2---:R-:W-:Y:S01]  /*100d0*/  FMUL R19, R24, R97 ;  /* 0x0000006118137220 */ /* 0x004fe20000400000 */
[----:B0-----:R-:W-:Y:S01]  /*100e0*/  FMUL R18, R18, R39 ;  /* 0x0000002712127220 */ /* 0x001fe20000400000 */
[----:B------:R0:W1:Y:S01]  /*100f0*/  MUFU.EX2 R97, R50 ;  /* 0x0000003200617308 */ /* 0x0000620000000800 */
[----:B------:R-:W-:-:S04]  /*10100*/  FFMA R20, R35, 1.4426950216293334961, -R20 ;  /* 0x3fb8aa3b23147823 */ /* 0x000fc80000000814 */
[----:B------:R-:W-:Y:S01]  /*10110*/  FFMA R39, R35, 1.925963033500011079e-08, R20 ;  /* 0x32a5706023277823 */ /* 0x000fe20000000014 */
[----:B------:R-:W-:Y:S01]  /*10120*/  FFMA.RM R35, R22, R11, 12582913 ;  /* 0x4b40000116237423 */ /* 0x000fe2000000400b */
[----:B------:R-:W-:Y:S02]  /*10130*/  IMAD.SHL.U32 R22, R28, 0x800000, RZ ;  /* 0x008000001c167824 */ /* 0x000fe400078e00ff */
[----:B------:R-:W-:Y:S02]  /*10140*/  IMAD.SHL.U32 R20, R26, 0x800000, RZ ;  /* 0x008000001a147824 */ /* 0x000fe400078e00ff */
[----:B------:R-:W-:Y:S01]  /*10150*/  FADD R24, R35, -12583039 ;  /* 0xcb40007f23187421 */ /* 0x000fe20000000000 */
[-C--:B------:R-:W-:Y:S01]  /*10160*/  FFMA.SAT R26, R25, R12.reuse, 0.5 ;  /* 0x3f000000191a7423 */ /* 0x080fe2000000200c */
[-C--:B0-----:R-:W-:Y:S01]  /*10170*/  FFMA.SAT R50, R29, R12.reuse, 0.5 ;  /* 0x3f0000001d327423 */ /* 0x081fe2000000200c */
[----:B------:R-:W-:Y:S01]  /*10180*/  FMUL R20, R20, R99 ;  /* 0x0000006314147220 */ /* 0x000fe20000400000 */
[C---:B------:R-:W-:Y:S01]  /*10190*/  FFMA R24, R21.reuse, 1.4426950216293334961, -R24 ;  /* 0x3fb8aa3b15187823 */ /* 0x040fe20000000818 */
[----:B------:R-:W-:Y:S03]  /*101a0*/  MUFU.EX2 R99, R58 ;  /* 0x0000003a00637308 */ /* 0x000fe60000000800 */
[----:B------:R-:W-:Y:S01]  /*101b0*/  FFMA R28, R21, 1.925963033500011079e-08, R24 ;  /* 0x32a57060151c7823 */ /* 0x000fe20000000018 */
[----:B-1----:R-:W-:Y:S01]  /*101c0*/  FMUL R21, R22, R97 ;  /* 0x0000006116157220 */ /* 0x002fe20000400000 */
[----:B------:R-:W-:Y:S01]  /*101d0*/  FADD R22, R36, -12583039 ;  /* 0xcb40007f24167421 */ /* 0x000fe20000000000 */
[----:B------:R-:W-:-:S02]  /*101e0*/  FFMA.SAT R24, R23, R12, 0.5 ;  /* 0x3f00000017187423 */ /* 0x000fc4000000200c */
[----:B------:R-:W0:Y:S01]  /*101f0*/  MUFU.EX2 R97, R52 ;  /* 0x0000003400617308 */ /* 0x000e220000000800 */
[----:B------:R-:W-:-:S04]  /*10200*/  FFMA R22, R33, 1.4426950216293334961, -R22 ;  /* 0x3fb8aa3b21167823 */ /* 0x000fc80000000816 */
[----:B------:R-:W-:Y:S01]  /*10210*/  FFMA R40, R33, 1.925963033500011079e-08, R22 ;  /* 0x32a5706021287823 */ /* 0x000fe20000000016 */
[----:B------:R-:W-:Y:S01]  /*10220*/  SHF.L.U32 R22, R14, 0x17, RZ ;  /* 0x000000170e167819 */ /* 0x000fe200000006ff */
[----:B------:R-:W-:Y:S01]  /*10230*/  FFMA.RM R14, R24, R11, 12582913 ;  /* 0x4b400001180e7423 */ /* 0x000fe2000000400b */
[----:B------:R-:W1:Y:S03]  /*10240*/  MUFU.EX2 R33, R54 ;  /* 0x0000003600217308 */ /* 0x000e660000000800 */
[C---:B------:R-:W-:Y:S01]  /*10250*/  FADD R24, R14.reuse, -12583039 ;  /* 0xcb40007f0e187421 */ /* 0x040fe20000000000 */
[----:B------:R-:W-:-:S03]  /*10260*/  IMAD.SHL.U32 R14, R14, 0x800000, RZ ;  /* 0x008000000e0e7824 */ /* 0x000fc600078e00ff */
[C---:B------:R-:W-:Y:S01]  /*10270*/  FFMA R24, R23.reuse, 1.4426950216293334961, -R24 ;  /* 0x3fb8aa3b17187823 */ /* 0x040fe20000000818 */
[----:B------:R-:W-:Y:S01]  /*10280*/  MUFU.EX2 R40, R40 ;  /* 0x0000002800287308 */ /* 0x000fe20000000800 */
[----:B0-----:R-:W-:Y:S02]  /*10290*/  FMUL R22, R22, R97 ;  /* 0x0000006116167220 */ /* 0x001fe40000400000 */
[----:B------:R-:W-:Y:S01]  /*102a0*/  FFMA R48, R23, 1.925963033500011079e-08, R24 ;  /* 0x32a5706017307823 */ /* 0x000fe20000000018 */
[----:B------:R-:W-:-:S04]  /*102b0*/  FFMA.SAT R24, R31, R12, 0.5 ;  /* 0x3f0000001f187423 */ /* 0x000fc8000000200c */
[----:B------:R-:W0:Y:S01]  /*102c0*/  MUFU.EX2 R97, R56 ;  /* 0x0000003800617308 */ /* 0x000e220000000800 */
[----:B-1----:R-:W-:Y:S01]  /*102d0*/  FMUL R23, R34, R33 ;  /* 0x0000002122177220 */ /* 0x002fe20000400000 */
[----:B------:R-:W-:Y:S01]  /*102e0*/  FFMA.RM R33, R24, R11, 12582913 ;  /* 0x4b40000118217423 */ /* 0x000fe2000000400b */
[----:B------:R-:W-:-:S03]  /*102f0*/  FFMA.SAT R34, R27, R12, 0.5 ;  /* 0x3f0000001b227423 */ /* 0x000fc6000000200c */
[----:B------:R-:W-:Y:S01]  /*10300*/  FADD R24, R33, -12583039 ;  /* 0xcb40007f21187421 */ /* 0x000fe20000000000 */
[----:B------:R-:W-:-:S03]  /*10310*/  FFMA.RM R34, R34, R11, 12582913 ;  /* 0x4b40000122227423 */ /* 0x000fc6000000400b */
[----:B------:R-:W-:-:S04]  /*10320*/  FFMA R24, R31, 1.4426950216293334961, -R24 ;  /* 0x3fb8aa3b1f187823 */ /* 0x000fc80000000818 */
[----:B------:R-:W-:Y:S01]  /*10330*/  FFMA R31, R31, 1.925963033500011079e-08, R24 ;  /* 0x32a570601f1f7823 */ /* 0x000fe20000000018 */
[----:B------:R-:W-:Y:S02]  /*10340*/  IMAD.SHL.U32 R24, R32, 0x800000, RZ ;  /* 0x0080000020187824 */ /* 0x000fe400078e00ff */
[----:B------:R-:W-:Y:S02]  /*10350*/  FFMA.RM R32, R26, R11, 12582913 ;  /* 0x4b4000011a207423 */ /* 0x000fe4000000400b */
[----:B0-----:R-:W-:Y:S02]  /*10360*/  FMUL R24, R24, R97 ;  /* 0x0000006118187220 */ /* 0x001fe40000400000 */
[C---:B------:R-:W-:Y:S01]  /*10370*/  FADD R26, R32.reuse, -12583039 ;  /* 0xcb40007f201a7421 */ /* 0x040fe20000000000 */
[----:B------:R-:W0:Y:S01]  /*10380*/  MUFU.EX2 R97, R60 ;  /* 0x0000003c00617308 */ /* 0x000e220000000800 */
[----:B------:R-:W-:Y:S02]  /*10390*/  IMAD.SHL.U32 R32, R32, 0x800000, RZ ;  /* 0x0080000020207824 */ /* 0x000fe400078e00ff */
[----:B------:R-:W-:-:S04]  /*103a0*/  FFMA R26, R25, 1.4426950216293334961, -R26 ;  /* 0x3fb8aa3b191a7823 */ /* 0x000fc8000000081a */
[----:B------:R-:W-:Y:S01]  /*103b0*/  FFMA R52, R25, 1.925963033500011079e-08, R26 ;  /* 0x32a5706019347823 */ /* 0x000fe2000000001a */
[----:B------:R-:W-:Y:S01]  /*103c0*/  FADD R26, R34, -12583039 ;  /* 0xcb40007f221a7421 */ /* 0x000fe20000000000 */
[----:B------:R-:W-:Y:S01]  /*103d0*/  FMUL R25, R38, R99 ;  /* 0x0000006326197220 */ /* 0x000fe20000400000 */
[----:B------:R-:W-:Y:S02]  /*103e0*/  FFMA.SAT R38, R15, R12, 0.5 ;  /* 0x3f0000000f267423 */ /* 0x000fe4000000200c */
[----:B------:R-:W-:-:S04]  /*103f0*/  FFMA R26, R27, 1.4426950216293334961, -R26 ;  /* 0x3fb8aa3b1b1a7823 */ /* 0x000fc8000000081a */
[----:B------:R-:W-:Y:S01]  /*10400*/  FFMA R54, R27, 1.925963033500011079e-08, R26 ;  /* 0x32a570601b367823 */ /* 0x000fe2000000001a */
[----:B------:R-:W-:Y:S02]  /*10410*/  IMAD.SHL.U32 R26, R37, 0x800000, RZ ;  /* 0x00800000251a7824 */ /* 0x000fe400078e00ff */
[----:B------:R-:W-:Y:S01]  /*10420*/  FFMA.RM R37, R38, R11, 12582913 ;  /* 0x4b40000126257423 */ /* 0x000fe2000000400b */
[----:B------:R-:W-:Y:S02]  /*10430*/  IMAD.SHL.U32 R27, R30, 0x800000, RZ ;  /* 0x008000001e1b7824 */ /* 0x000fe400078e00ff */
[----:B0-----:R-:W-:Y:S01]  /*10440*/  FMUL R26, R26, R97 ;  /* 0x000000611a1a7220 */ /* 0x001fe20000400000 */
[----:B------:R-:W-:Y:S01]  /*10450*/  FADD R38, R37, -12583039 ;  /* 0xcb40007f25267421 */ /* 0x000fe20000000000 */
[----:B------:R-:W-:Y:S03]  /*10460*/  MUFU.EX2 R97, R48 ;  /* 0x0000003000617308 */ /* 0x000fe60000000800 */
[----:B------:R-:W-:-:S04]  /*10470*/  FFMA R38, R15, 1.4426950216293334961, -R38 ;  /* 0x3fb8aa3b0f267823 */ /* 0x000fc80000000826 */
[----:B------:R-:W-:Y:S01]  /*10480*/  FFMA R56, R15, 1.925963033500011079e-08, R38 ;  /* 0x32a570600f387823 */ /* 0x000fe20000000026 */
[----:B------:R-:W-:Y:S01]  /*10490*/  FFMA.SAT R38, R13, R12, 0.5 ;  /* 0x3f0000000d267423 */ /* 0x000fe2000000200c */
[----:B------:R0:W1:Y:S03]  /*104a0*/  MUFU.EX2 R15, R28 ;  /* 0x0000001c000f7308 */ /* 0x0000660000000800 */
[-C--:B------:R-:W-:Y:S01]  /*104b0*/  FFMA.RM R12, R38, R11.reuse, 12582913 ;  /* 0x4b400001260c7423 */ /* 0x080fe2000000400b */
[----:B------:R-:W-:-:S03]  /*104c0*/  FFMA.RM R11, R50, R11, 12582913 ;  /* 0x4b400001320b7423 */ /* 0x000fc6000000400b */
[C---:B------:R-:W-:Y:S01]  /*104d0*/  FADD R38, R12.reuse, -12583039 ;  /* 0xcb40007f0c267421 */ /* 0x040fe20000000000 */
[----:B------:R-:W2:Y:S01]  /*104e0*/  MUFU.EX2 R50, R39 ;  /* 0x0000002700327308 */ /* 0x000ea20000000800 */
[----:B0-----:R-:W-:Y:S01]  /*104f0*/  SHF.L.U32 R28, R35, 0x17, RZ ;  /* 0x00000017231c7819 */ /* 0x001fe200000006ff */
[----:B------:R-:W-:Y:S02]  /*10500*/  IMAD.SHL.U32 R12, R12, 0x800000, RZ ;  /* 0x008000000c0c7824 */ /* 0x000fe400078e00ff */
[----:B------:R-:W-:-:S04]  /*10510*/  FFMA R38, R13, 1.4426950216293334961, -R38 ;  /* 0x3fb8aa3b0d267823 */ /* 0x000fc80000000826 */
[----:B------:R-:W-:Y:S01]  /*10520*/  FFMA R58, R13, 1.925963033500011079e-08, R38 ;  /* 0x32a570600d3a7823 */ /* 0x000fe20000000026 */
[----:B------:R-:W-:Y:S01]  /*10530*/  FADD R13, RZ, R3 ;  /* 0x00000003ff0d7221 */ /* 0x000fe20000000000 */
[----:B------:R-:W-:Y:S01]  /*10540*/  FADD R38, R11, -12583039 ;  /* 0xcb40007f0b267421 */ /* 0x000fe20000000000 */
[----:B-1----:R-:W-:Y:S01]  /*10550*/  FMUL R28, R28, R15 ;  /* 0x0000000f1c1c7220 */ /* 0x002fe20000400000 */
[----:B------:R-:W-:Y:S01]  /*10560*/  MUFU.EX2 R54, R54 ;  /* 0x0000003600367308 */ /* 0x000fe20000000800 */
[----:B------:R-:W-:Y:S01]  /*10570*/  FADD R13, R13, R0 ;  /* 0x000000000d0d7221 */ /* 0x000fe20000000000 */
[----:B------:R-:W-:Y:S01]  /*10580*/  FFMA R38, R29, 1.4426950216293334961, -R38 ;  /* 0x3fb8aa3b1d267823 */ /* 0x000fe20000000826 */
[----:B------:R-:W-:Y:S02]  /*10590*/  IMAD.SHL.U32 R11, R11, 0x800000, RZ ;  /* 0x008000000b0b7824 */ /* 0x000fe400078e00ff */
[----:B------:R-:W-:Y:S01]  /*105a0*/  FADD R13, R13, R2 ;  /* 0x000000020d0d7221 */ /* 0x000fe20000000000 */
[----:B------:R-:W-:Y:S01]  /*105b0*/  FFMA R60, R29, 1.925963033500011079e-08, R38 ;  /* 0x32a570601d3c7823 */ /* 0x000fe20000000026 */
[----:B--2---:R-:W-:Y:S01]  /*105c0*/  FMUL R27, R27, R50 ;  /* 0x000000321b1b7220 */ /* 0x004fe20000400000 */
[----:B------:R-:W0:Y:S01]  /*105d0*/  MUFU.EX2 R15, R52 ;  /* 0x00000034000f7308 */ /* 0x000e220000000800 */
[----:B------:R-:W-:Y:S01]  /*105e0*/  FADD R38, R13, R4 ;  /* 0x000000040d267221 */ /* 0x000fe20000000000 */
[----:B------:R-:W-:-:S03]  /*105f0*/  IMAD.SHL.U32 R29, R36, 0x800000, RZ ;  /* 0x00800000241d7824 */ /* 0x000fc600078e00ff */
[----:B------:R-:W-:Y:S01]  /*10600*/  FADD R13, R38, R5 ;  /* 0x00000005260d7221 */ /* 0x000fe20000000000 */
[----:B------:R-:W-:Y:S02]  /*10610*/  FMUL R29, R29, R40 ;  /* 0x000000281d1d7220 */ /* 0x000fe40000400000 */
[----:B------:R-:W-:Y:S01]  /*10620*/  MUFU.EX2 R35, R56 ;  /* 0x0000003800237308 */ /* 0x000fe20000000800 */
[----:B------:R-:W-:-:S04]  /*10630*/  FADD R38, R13, R6 ;  /* 0x000000060d267221 */ /* 0x000fc80000000000 */
[----:B------:R-:W-:-:S03]  /*10640*/  FADD R13, R38, R7 ;  /* 0x00000007260d7221 */ /* 0x000fc60000000000 */
[----:B------:R-:W-:Y:S01]  /*10650*/  MUFU.EX2 R39, R58 ;  /* 0x0000003a00277308 */ /* 0x000fe20000000800 */
[----:B------:R-:W-:Y:S01]  /*10660*/  FADD R38, R13, R8 ;  /* 0x000000080d267221 */ /* 0x000fe20000000000 */
[----:B0-----:R-:W-:-:S03]  /*10670*/  FMUL R32, R32, R15 ;  /* 0x0000000f20207220 */ /* 0x001fc60000400000 */
        /* <DEDUP_REMOVED lines=8> */
[----:B------:R0:W1:Y:S02]  /*10700*/  MUFU.EX2 R38, R31 ;  /* 0x0000001f00267308 */ /* 0x0000640000000800 */
[----:B------:R-:W-:-:S04]  /*10710*/  FADD R30, R13, R20 ;  /* 0x000000140d1e7221 */ /* 0x000fc80000000000 */
[----:B------:R-:W-:Y:S01]  /*10720*/  FADD R13, R30, R21 ;  /* 0x000000151e0d7221 */ /* 0x000fe20000000000 */
[----:B0-----:R-:W-:-:S03]  /*10730*/  SHF.L.U32 R31, R33, 0x17, RZ ;  /* 0x00000017211f7819 */ /* 0x001fc600000006ff */
[----:B------:R-:W-:Y:S01]  /*10740*/  FADD R30, R13, R22 ;  /* 0x000000160d1e7221 */ /* 0x000fe20000000000 */
[----:B------:R-:W-:Y:S01]  /*10750*/  IMAD.SHL.U32 R33, R34, 0x800000, RZ ;  /* 0x0080000022217824 */ /* 0x000fe200078e00ff */
[----:B------:R-:W-:Y:S02]  /*10760*/  SHF.L.U32 R34, R37, 0x17, RZ ;  /* 0x0000001725227819 */ /* 0x000fe400000006ff */
[----:B------:R-:W-:Y:S01]  /*10770*/  FADD R13, R30, R23 ;  /* 0x000000171e0d7221 */ /* 0x000fe20000000000 */
[----:B------:R-:W-:Y:S01]  /*10780*/  FMUL R33, R33, R54 ;  /* 0x0000003621217220 */ /* 0x000fe20000400000 */
[----:B-1----:R-:W-:Y:S02]  /*10790*/  FMUL R31, R31, R38 ;  /* 0x000000261f1f7220 */ /* 0x002fe40000400000 */
[----:B------:R-:W-:Y:S01]  /*107a0*/  FADD R30, R13, R24 ;  /* 0x000000180d1e7221 */ /* 0x000fe20000000000 */
[----:B------:R-:W-:Y:S01]  /*107b0*/  FMUL R34, R34, R35 ;  /* 0x0000002322227220 */ /* 0x000fe20000400000 */
[----:B------:R-:W-:-:S02]  /*107c0*/  FMUL R35, R12, R39 ;  /* 0x000000270c237220 */ /* 0x000fc40000400000 */
[----:B------:R-:W-:Y:S01]  /*107d0*/  FADD R13, R30, R25 ;  /* 0x000000191e0d7221 */ /* 0x000fe20000000000 */
[----:B------:R-:W-:-:S03]  /*107e0*/  FMUL R30, R14, R97 ;  /* 0x000000610e1e7220 */ /* 0x000fc60000400000 */
        /* <DEDUP_REMOVED lines=20> */
.L_x_929:
[----:B-1----:R-:W-:Y:S01]  /*10930*/  FADD R15, R40, R14 ;  /* 0x0000000e280f7221 */ /* 0x002fe20000000000 */
        /* <DEDUP_REMOVED lines=9> */
[----:B------:R-:W-:Y:S02]  /*109d0*/  MOV R12, R15 ;  /* 0x0000000f000c7202 */ /* 0x000fe40000000f00 */
[----:B------:R-:W-:-:S07]  /*109e0*/  MOV R38, 0x10a00 ;  /* 0x00010a0000267802 */ /* 0x000fce0000000f00 */
[----:B0-----:R-:W-:Y:S05]  /*109f0*/  CALL.REL.NOINC `($__internal_12_$__cuda_sm3x_div_rn_noftz_f32_slowpath) ;  /* 0x0000003c00b07944 */ /* 0x001fea0003c00000 */
[----:B------:R-:W-:-:S07]  /*10a00*/  IMAD.MOV.U32 R11, RZ, RZ, R40 ;  /* 0x000000ffff0b7224 */ /* 0x000fce00078e0028 */
.L_x_856:
[----:B------:R-:W-:Y:S05]  /*10a10*/  BSYNC.RECONVERGENT B3 ;  /* 0x0000000000037941 */ /* 0x000fea0003800200 */
.L_x_855:
        /* <DEDUP_REMOVED lines=10> */
[----:B------:R-:W-:Y:S02]  /*10ac0*/  MOV R12, R15 ;  /* 0x0000000f000c7202 */ /* 0x000fe40000000f00 */
[----:B------:R-:W-:-:S07]  /*10ad0*/  MOV R38, 0x10af0 ;  /* 0x00010af000267802 */ /* 0x000fce0000000f00 */
[----:B0-----:R-:W-:Y:S05]  /*10ae0*/  CALL.REL.NOINC `($__internal_12_$__cuda_sm3x_div_rn_noftz_f32_slowpath) ;  /* 0x0000003c00747944 */ /* 0x001fea0003c00000 */
[----:B------:R-:W-:-:S07]  /*10af0*/  IMAD.MOV.U32 R14, RZ, RZ, R40 ;  /* 0x000000ffff0e7224 */ /* 0x000fce00078e0028 */
.L_x_858:
[----:B------:R-:W-:Y:S05]  /*10b00*/  BSYNC.RECONVERGENT B3 ;  /* 0x0000000000037941 */ /* 0x000fea0003800200 */
.L_x_857:
        /* <DEDUP_REMOVED lines=14> */
.L_x_860:
[----:B------:R-:W-:Y:S05]  /*10bf0*/  BSYNC.RECONVERGENT B3 ;  /* 0x0000000000037941 */ /* 0x000fea0003800200 */
.L_x_859:
        /* <DEDUP_REMOVED lines=14> */
.L_x_862:
[----:B------:R-:W-:Y:S05]  /*10ce0*/  BSYNC.RECONVERGENT B3 ;  /* 0x0000000000037941 */ /* 0x000fea0003800200 */
.L_x_861:
        /* <DEDUP_REMOVED lines=14> */
.L_x_864:
[----:B------:R-:W-:Y:S05]  /*10dd0*/  BSYNC.RECONVERGENT B3 ;  /* 0x0000000000037941 */ /* 0x000fea0003800200 */
.L_x_863:
        /* <DEDUP_REMOVED lines=14> */
.L_x_866:
[----:B------:R-:W-:Y:S05]  /*10ec0*/  BSYNC.RECONVERGENT B3 ;  /* 0x0000000000037941 */ /* 0x000fea0003800200 */
.L_x_865:
        /* <DEDUP_REMOVED lines=14> */
.L_x_868:
[----:B------:R-:W-:Y:S05]  /*10fb0*/  BSYNC.RECONVERGENT B3 ;  /* 0x0000000000037941 */ /* 0x000fea0003800200 */
.L_x_867:
        /* <DEDUP_REMOVED lines=14> */
.L_x_870:
[----:B------:R-:W-:Y:S05]  /*110a0*/  BSYNC.RECONVERGENT B3 ;  /* 0x0000000000037941 */ /* 0x000fea0003800200 */
.L_x_869:
        /* <DEDUP_REMOVED lines=14> */
.L_x_872:
[----:B------:R-:W-:Y:S05]  /*11190*/  BSYNC.RECONVERGENT B3 ;  /* 0x0000000000037941 */ /* 0x000fea0003800200 */
.L_x_871:
        /* <DEDUP_REMOVED lines=14> */
.L_x_874:
[----:B------:R-:W-:Y:S05]  /*11280*/  BSYNC.RECONVERGENT B3 ;  /* 0x0000000000037941 */ /* 0x000fea0003800200 */
.L_x_873:
        /* <DEDUP_REMOVED lines=14> */
.L_x_876:
[----:B------:R-:W-:Y:S05]  /*11370*/  BSYNC.RECONVERGENT B3 ;  /* 0x0000000000037941 */ /* 0x000fea0003800200 */
.L_x_875:
        /* <DEDUP_REMOVED lines=14> */
.L_x_878:
[----:B------:R-:W-:Y:S05]  /*11460*/  BSYNC.RECONVERGENT B3 ;  /* 0x0000000000037941 */ /* 0x000fea0003800200 */
.L_x_877:
        /* <DEDUP_REMOVED lines=14> */
.L_x_880:
[----:B------:R-:W-:Y:S05]  /*11550*/  BSYNC.RECONVERGENT B3 ;  /* 0x0000000000037941 */ /* 0x000fea0003800200 */
.L_x_879:
        /* <DEDUP_REMOVED lines=14> */
.L_x_882:
[----:B------:R-:W-:Y:S05]  /*11640*/  BSYNC.RECONVERGENT B3 ;  /* 0x0000000000037941 */ /* 0x000fea0003800200 */
.L_x_881:
        /* <DEDUP_REMOVED lines=14> */
.L_x_884:
[----:B------:R-:W-:Y:S05]  /*11730*/  BSYNC.RECONVERGENT B3 ;  /* 0x0000000000037941 */ /* 0x000fea0003800200 */
.L_x_883:
        /* <DEDUP_REMOVED lines=14> */
.L_x_886:
[----:B------:R-:W-:Y:S05]  /*11820*/  BSYNC.RECONVERGENT B3 ;  /* 0x0000000000037941 */ /* 0x000fea0003800200 */
.L_x_885:
        /* <DEDUP_REMOVED lines=14> */
.L_x_888:
[----:B------:R-:W-:Y:S05]  /*11910*/  BSYNC.RECONVERGENT B3 ;  /* 0x0000000000037941 */ /* 0x000fea0003800200 */
.L_x_887:
        /* <DEDUP_REMOVED lines=14> */
.L_x_890:
[----:B------:R-:W-:Y:S05]  /*11a00*/  BSYNC.RECONVERGENT B3 ;  /* 0x0000000000037941 */ /* 0x000fea0003800200 */
.L_x_889:
        /* <DEDUP_REMOVED lines=14> */
.L_x_892:
[----:B------:R-:W-:Y:S05]  /*11af0*/  BSYNC.RECONVERGENT B3 ;  /* 0x0000000000037941 */ /* 0x000fea0003800200 */
.L_x_891:
        /* <DEDUP_REMOVED lines=14> */
.L_x_894:
[----:B------:R-:W-:Y:S05]  /*11be0*/  BSYNC.RECONVERGENT B3 ;  /* 0x0000000000037941 */ /* 0x000fea0003800200 */
.L_x_893:
        /* <DEDUP_REMOVED lines=14> */
.L_x_896:
[----:B------:R-:W-:Y:S05]  /*11cd0*/  BSYNC.RECONVERGENT B3 ;  /* 0x0000000000037941 */ /* 0x000fea0003800200 */
.L_x_895:
        /* <DEDUP_REMOVED lines=14> */
.L_x_898:
[----:B------:R-:W-:Y:S05]  /*11dc0*/  BSYNC.RECONVERGENT B3 ;  /* 0x0000000000037941 */ /* 0x000fea0003800200 */
.L_x_897:
        /* <DEDUP_REMOVED lines=14> */
.L_x_900:
[----:B------:R-:W-:Y:S05]  /*11eb0*/  BSYNC.RECONVERGENT B3 ;  /* 0x0000000000037941 */ /* 0x000fea0003800200 */
.L_x_899:
        /* <DEDUP_REMOVED lines=14> */
.L_x_902:
[----:B------:R-:W-:Y:S05]  /*11fa0*/  BSYNC.RECONVERGENT B3 ;  /* 0x0000000000037941 */ /* 0x000fea0003800200 */
.L_x_901:
        /* <DEDUP_REMOVED lines=14> */
.L_x_904:
[----:B------:R-:W-:Y:S05]  /*12090*/  BSYNC.RECONVERGENT B3 ;  /* 0x0000000000037941 */ /* 0x000fea0003800200 */
.L_x_903:
        /* <DEDUP_REMOVED lines=14> */
.L_x_906:
[----:B------:R-:W-:Y:S05]  /*12180*/  BSYNC.RECONVERGENT B3 ;  /* 0x0000000000037941 */ /* 0x000fea0003800200 */
.L_x_905:
        /* <DEDUP_REMOVED lines=14> */
.L_x_908:
[----:B------:R-:W-:Y:S05]  /*12270*/  BSYNC.RECONVERGENT B3 ;  /* 0x0000000000037941 */ /* 0x000fea0003800200 */
.L_x_907:
        /* <DEDUP_REMOVED lines=14> */
.L_x_910:
[----:B------:R-:W-:Y:S05]  /*12360*/  BSYNC.RECONVERGENT B3 ;  /* 0x0000000000037941 */ /* 0x000fea0003800200 */
.L_x_909:
        /* <DEDUP_REMOVED lines=14> */
.L_x_912:
[----:B------:R-:W-:Y:S05]  /*12450*/  BSYNC.RECONVERGENT B3 ;  /* 0x0000000000037941 */ /* 0x000fea0003800200 */
.L_x_911:
        /* <DEDUP_REMOVED lines=14> */
.L_x_914:
[----:B------:R-:W-:Y:S05]  /*12540*/  BSYNC.RECONVERGENT B3 ;  /* 0x0000000000037941 */ /* 0x000fea0003800200 */
.L_x_913:
        /* <DEDUP_REMOVED lines=14> */
.L_x_916:
[----:B------:R-:W-:Y:S05]  /*12630*/  BSYNC.RECONVERGENT B3 ;  /* 0x0000000000037941 */ /* 0x000fea0003800200 */
.L_x_915:
[C---:B------:R-:W-:Y:S01]  /*12640*/  VIADD R13, R95.reuse, 0x20 ;  /* 0x000000205f0d7836 */ /* 0x040fe20000000000 */
[----:B------:R-:W-:Y:S01]  /*12650*/  IADD3 R12, PT, PT, R95, 0x40, RZ ;  /* 0x000000405f0c7810 */ /* 0x000fe20007ffe0ff */
[----:B------:R-:W-:Y:S01]  /*12660*/  IMAD R15, R44, UR46, RZ ;  /* 0x0000002e2c0f7c24 */ /* 0x000fe2000f8e02ff */
[----:B------:R-:W-:Y:S02]  /*12670*/  @!P0 R2UR UR4, R42 ;  /* 0x000000002a0482ca */ /* 0x000fe400000e0000 */
[----:B------:R-:W-:Y:S01]  /*12680*/  ISETP.GE.U32.AND P1, PT, R13, UR50, PT ;  /* 0x000000320d007c0c */ /* 0x000fe2000bf26070 */
[----:B------:R-:W-:Y:S01]  /*12690*/  IMAD.MOV.U32 R13, RZ, RZ, RZ ;  /* 0x000000ffff0d7224 */ /* 0x000fe200078e00ff */
[----:B------:R-:W-:Y:S01]  /*126a0*/  ISETP.GE.U32.AND P3, PT, R12, UR50, PT ;  /* 0x000000320c007c0c */ /* 0x000fe2000bf66070 */
[----:B------:R-:W-:Y:S01]  /*126b0*/  IMAD.MOV.U32 R12, RZ, RZ, R95 ;  /* 0x000000ffff0c7224 */ /* 0x000fe200078e005f */
[----:B------:R-:W-:Y:S01]  /*126c0*/  @!P0 R2UR UR5, R43 ;  /* 0x000000002b0582ca */ /* 0x000fe200000e0000 */
[C---:B------:R-:W-:Y:S01]  /*126d0*/  IMAD R15, R46.reuse, UR47, R15 ;  /* 0x0000002f2e0f7c24 */ /* 0x040fe2000f8e020f */
[----:B------:R-:W-:Y:S01]  /*126e0*/  ISETP.GE.AND.EX P2, PT, RZ, UR51, PT, P1 ;  /* 0x00000033ff007c0c */ /* 0x000fe2000bf46310 */
[----:B------:R-:W-:Y:S01]  /*126f0*/  IMAD.WIDE.U32 R12, R46, UR46, R12 ;  /* 0x0000002e2e0c7c25 */ /* 0x000fe2000f8e000c */
[----:B------:R-:W-:-:S02]  /*12700*/  ISETP.GE.AND.EX P3, PT, RZ, UR51, PT, P3 ;  /* 0x00000033ff007c0c */ /* 0x000fc4000bf66330 */
[----:B------:R-:W-:Y:S02]  /*12710*/  ISETP.GE.U32.AND P5, PT, R91, UR50, PT ;  /* 0x000000325b007c0c */ /* 0x000fe4000bfa6070 */
[----:B------:R-:W-:Y:S02]  /*12720*/  IADD3 R13, PT, PT, R13, R15, RZ ;  /* 0x0000000f0d0d7210 */ /* 0x000fe40007ffe0ff */
[C---:B------:R-:W-:Y:S02]  /*12730*/  LEA R20, P1, R12.reuse, UR44, 0x2 ;  /* 0x0000002c0c147c11 */ /* 0x040fe4000f8210ff */
[----:B------:R-:W-:Y:S02]  /*12740*/  ISETP.GE.AND.EX P5, PT, RZ, UR51, PT, P5 ;  /* 0x00000033ff007c0c */ /* 0x000fe4000bfa6350 */
[----:B------:R-:W-:Y:S01]  /*12750*/  LEA.HI.X R21, R12, UR45, R13, 0x2, P1 ;  /* 0x0000002d0c157c11 */ /* 0x000fe200088f140d */
[----:B------:R-:W-:Y:S01]  /*12760*/  VIADD R12, R95, 0x80 ;  /* 0x000000805f0c7836 */ /* 0x000fe20000000000 */
[----:B------:R-:W-:-:S02]  /*12770*/  @!P2 R2UR UR6, R42 ;  /* 0x000000002a06a2ca */ /* 0x000fc400000e0000 */
[----:B------:R-:W-:Y:S01]  /*12780*/  @!P3 R2UR UR8, R42 ;  /* 0x000000002a08b2ca */ /* 0x000fe200000e0000 */
[----:B------:R-:W-:Y:S01]  /*12790*/  @!P0 STG.E desc[UR4][R20.64], R11 ;  /* 0x0000000b14008986 */ /* 0x000fe2000c101904 */
[----:B------:R-:W-:Y:S02]  /*127a0*/  ISETP.GE.U32.AND P0, PT, R83, UR50, PT ;  /* 0x0000003253007c0c */ /* 0x000fe4000bf06070 */
[C---:B------:R-:W-:Y:S02]  /*127b0*/  @!P3 R2UR UR9, R43.reuse ;  /* 0x000000002b09b2ca */ /* 0x040fe400000e0000 */
[----:B------:R-:W-:Y:S02]  /*127c0*/  ISETP.GE.AND.EX P0, PT, RZ, UR51, PT, P0 ;  /* 0x00000033ff007c0c */ /* 0x000fe4000bf06300 */
[----:B------:R-:W-:Y:S02]  /*127d0*/  @!P2 R2UR UR7, R43 ;  /* 0x000000002b07a2ca */ /* 0x000fe400000e0000 */
[----:B------:R-:W-:-:S02]  /*127e0*/  ISETP.GE.U32.AND P1, PT, R12, UR50, PT ;  /* 0x000000320c007c0c */ /* 0x000fc4000bf26070 */
[----:B------:R-:W-:Y:S02]  /*127f0*/  ISETP.GE.U32.AND P4, PT, R89, UR50, PT ;  /* 0x0000003259007c0c */ /* 0x000fe4000bf86070 */
[----:B------:R-:W-:Y:S02]  /*12800*/  ISETP.GE.AND.EX P1, PT, RZ, UR51, PT, P1 ;  /* 0x00000033ff007c0c */ /* 0x000fe4000bf26310 */
[----:B------:R-:W-:Y:S01]  /*12810*/  ISETP.GE.AND.EX P4, PT, RZ, UR51, PT, P4 ;  /* 0x00000033ff007c0c */ /* 0x000fe2000bf86340 */
[----:B------:R1:W-:Y:S01]  /*12820*/  @!P3 STG.E desc[UR8][R20.64+0x100], R0 ;  /* 0x000100001400b986 */ /* 0x0003e2000c101908 */
[----:B------:R-:W-:Y:S02]  /*12830*/  ISETP.GE.U32.AND P3, PT, R87, UR50, PT ;  /* 0x0000003257007c0c */ /* 0x000fe4000bf66070 */
[----:B------:R-:W-:Y:S01]  /*12840*/  @!P0 R2UR UR16, R42 ;  /* 0x000000002a1082ca */ /* 0x000fe200000e0000 */
[----:B------:R-:W-:Y:S01]  /*12850*/  @!P2 STG.E desc[UR6][R20.64+0x80], R14 ;  /* 0x0000800e1400a986 */ /* 0x000fe2000c101906 */
[----:B------:R-:W-:-:S02]  /*12860*/  @!P0 R2UR UR17, R43 ;  /* 0x000000002b1182ca */ /* 0x000fc400000e0000 */
[----:B------:R-:W-:Y:S02]  /*12870*/  @!P5 R2UR UR8, R42 ;  /* 0x000000002a08d2ca */ /* 0x000fe400000e0000 */
[----:B------:R-:W-:Y:S02]  /*12880*/  @!P5 R2UR UR9, R43 ;  /* 0x000000002b09d2ca */ /* 0x000fe400000e0000 */
[----:B------:R-:W-:Y:S01]  /*12890*/  ISETP.GE.U32.AND P6, PT, R93, UR50, PT ;  /* 0x000000325d007c0c */ /* 0x000fe2000bfc6070 */
[----:B-1----:R-:W-:Y:S01]  /*128a0*/  VIADD R0, R95, 0x60 ;  /* 0x000000605f007836 */ /* 0x002fe20000000000 */
[----:B------:R-:W-:Y:S02]  /*128b0*/  ISETP.GE.U32.AND P2, PT, R85, UR50, PT ;  /* 0x0000003255007c0c */ /* 0x000fe4000bf46070 */
[----:B------:R-:W-:Y:S02]  /*128c0*/  ISETP.GE.AND.EX P3, PT, RZ, UR51, PT, P3 ;  /* 0x00000033ff007c0c */ /* 0x000fe4000bf66330 */
[----:B------:R-:W-:Y:S01]  /*128d0*/  ISETP.GE.AND.EX P6, PT, RZ, UR51, PT, P6 ;  /* 0x00000033ff007c0c */ /* 0x000fe2000bfc6360 */
[----:B------:R-:W-:Y:S01]  /*128e0*/  @!P0 STG.E desc[UR16][R20.64+0x500], R10 ;  /* 0x0005000a14008986 */ /* 0x000fe2000c101910 */
[----:B------:R-:W-:-:S02]  /*128f0*/  ISETP.GE.AND.EX P2, PT, RZ, UR51, PT, P2 ;  /* 0x00000033ff007c0c */ /* 0x000fc4000bf46320 */
[----:B------:R-:W-:Y:S01]  /*12900*/  ISETP.GE.U32.AND P0, PT, R81, UR50, PT ;  /* 0x0000003251007c0c */ /* 0x000fe2000bf06070 */
[----:B------:R-:W-:Y:S01]  /*12910*/  @!P5 STG.E desc[UR8][R20.64+0x300], R6 ;  /* 0x000300061400d986 */ /* 0x000fe2000c101908 */
[----:B------:R-:W-:Y:S02]  /*12920*/  ISETP.GE.U32.AND P5, PT, R73, UR50, PT ;  /* 0x0000003249007c0c */ /* 0x000fe4000bfa6070 */
[C---:B------:R-:W-:Y:S02]  /*12930*/  @!P1 R2UR UR4, R42.reuse ;  /* 0x000000002a0492ca */ /* 0x040fe400000e0000 */
[C---:B------:R-:W-:Y:S02]  /*12940*/  @!P1 R2UR UR5, R43.reuse ;  /* 0x000000002b0592ca */ /* 0x040fe400000e0000 */
[----:B------:R-:W-:Y:S02]  /*12950*/  @!P4 R2UR UR10, R42 ;  /* 0x000000002a0ac2ca */ /* 0x000fe400000e0000 */
[----:B------:R-:W-:-:S02]  /*12960*/  @!P4 R2UR UR11, R43 ;  /* 0x000000002b0bc2ca */ /* 0x000fc400000e0000 */
[C---:B------:R-:W-:Y:S02]  /*12970*/  @!P3 R2UR UR12, R42.reuse ;  /* 0x000000002a0cb2ca */ /* 0x040fe400000e0000 */
[C---:B------:R-:W-:Y:S02]  /*12980*/  @!P3 R2UR UR13, R43.reuse ;  /* 0x000000002b0db2ca */ /* 0x040fe400000e0000 */
[----:B------:R-:W-:Y:S02]  /*12990*/  ISETP.GE.AND.EX P0, PT, RZ, UR51, PT, P0 ;  /* 0x00000033ff007c0c */ /* 0x000fe4000bf06300 */
[----:B------:R-:W-:Y:S01]  /*129a0*/  ISETP.GE.AND.EX P5, PT, RZ, UR51, PT, P5 ;  /* 0x00000033ff007c0c */ /* 0x000fe2000bfa6350 */
[----:B------:R-:W-:Y:S01]  /*129b0*/  @!P1 STG.E desc[UR4][R20.64+0x200], R4 ;  /* 0x0002000414009986 */ /* 0x000fe2000c101904 */
[C---:B------:R-:W-:Y:S02]  /*129c0*/  @!P6 R2UR UR6, R42.reuse ;  /* 0x000000002a06e2ca */ /* 0x040fe400000e0000 */
[----:B------:R-:W-:Y:S01]  /*129d0*/  @!P6 R2UR UR7, R43 ;  /* 0x000000002b07e2ca */ /* 0x000fe200000e0000 */
[----:B------:R-:W-:Y:S01]  /*129e0*/  @!P4 STG.E desc[UR10][R20.64+0x380], R7 ;  /* 0x000380071400c986 */ /* 0x000fe2000c10190a */
[----:B------:R-:W-:-:S02]  /*129f0*/  @!P2 R2UR UR14, R42 ;  /* 0x000000002a0ea2ca */ /* 0x000fc400000e0000 */
[----:B------:R-:W-:Y:S01]  /*12a00*/  @!P2 R2UR UR15, R43 ;  /* 0x000000002b0fa2ca */ /* 0x000fe200000e0000 */
[----:B------:R-:W-:Y:S01]  /*12a10*/  @!P3 STG.E desc[UR12][R20.64+0x400], R8 ;  /* 0x000400081400b986 */ /* 0x000fe2000c10190c */
[----:B------:R-:W-:Y:S02]  /*12a20*/  ISETP.GE.U32.AND P4, PT, R79, UR50, PT ;  /* 0x000000324f007c0c */ /* 0x000fe4000bf86070 */
[C---:B------:R-:W-:Y:S02]  /*12a30*/  @!P0 R2UR UR4, R42.reuse ;  /* 0x000000002a0482ca */ /* 0x040fe400000e0000 */
[C---:B------:R-:W-:Y:S02]  /*12a40*/  @!P0 R2UR UR5, R43.reuse ;  /* 0x000000002b0582ca */ /* 0x040fe400000e0000 */
[----:B------:R-:W-:Y:S01]  /*12a50*/  @!P5 R2UR UR12, R42 ;  /* 0x000000002a0cd2ca */ /* 0x000fe200000e0000 */
[----:B------:R1:W-:Y:S01]  /*12a60*/  @!P6 STG.E desc[UR6][R20.64+0x280], R5 ;  /* 0x000280051400e986 */ /* 0x0003e2000c101906 */
[----:B------:R-:W-:-:S02]  /*12a70*/  @!P5 R2UR UR13, R43 ;  /* 0x000000002b0dd2ca */ /* 0x000fc400000e0000 */
[----:B------:R-:W-:Y:S01]  /*12a80*/  ISETP.GE.AND.EX P4, PT, RZ, UR51, PT, P4 ;  /* 0x00000033ff007c0c */ /* 0x000fe2000bf86340 */
[----:B------:R2:W-:Y:S01]  /*12a90*/  @!P2 STG.E desc[UR14][R20.64+0x480], R9 ;  /* 0x000480091400a986 */ /* 0x0005e2000c10190e */
[----:B------:R-:W-:Y:S02]  /*12aa0*/  ISETP.GE.U32.AND P3, PT, R77, UR50, PT ;  /* 0x000000324d007c0c */ /* 0x000fe4000bf66070 */
[----:B------:R-:W-:Y:S02]  /*12ab0*/  ISETP.GE.U32.AND P6, PT, R75, UR50, PT ;  /* 0x000000324b007c0c */ /* 0x000fe4000bfc6070 */
[----:B------:R-:W-:Y:S01]  /*12ac0*/  ISETP.GE.U32.AND P2, PT, R71, UR50, PT ;  /* 0x0000003247007c0c */ /* 0x000fe2000bf46070 */
[----:B------:R2:W-:Y:S01]  /*12ad0*/  @!P0 STG.E desc[UR4][R20.64+0x580], R16 ;  /* 0x0005801014008986 */ /* 0x0005e2000c101904 */
[----:B------:R-:W-:Y:S02]  /*12ae0*/  ISETP.GE.U32.AND P1, PT, R69, UR50, PT ;  /* 0x0000003245007c0c */ /* 0x000fe4000bf26070 */
[----:B------:R-:W-:Y:S01]  /*12af0*/  ISETP.GE.AND.EX P3, PT, RZ, UR51, PT, P3 ;  /* 0x00000033ff007c0c */ /* 0x000fe2000bf66330 */
[----:B------:R2:W-:Y:S01]  /*12b00*/  @!P5 STG.E desc[UR12][R20.64+0x780], R37 ;  /* 0x000780251400d986 */ /* 0x0005e2000c10190c */
[----:B------:R-:W-:-:S02]  /*12b10*/  ISETP.GE.AND.EX P6, PT, RZ, UR51, PT, P6 ;  /* 0x00000033ff007c0c */ /* 0x000fc4000bfc6360 */
[----:B------:R-:W-:Y:S02]  /*12b20*/  ISETP.GE.AND.EX P2, PT, RZ, UR51, PT, P2 ;  /* 0x00000033ff007c0c */ /* 0x000fe4000bf46320 */
[----:B------:R-:W-:Y:S02]  /*12b30*/  ISETP.GE.AND.EX P1, PT, RZ, UR51, PT, P1 ;  /* 0x00000033ff007c0c */ /* 0x000fe4000bf26310 */
[----:B------:R-:W-:Y:S02]  /*12b40*/  ISETP.GE.U32.AND P0, PT, R65, UR50, PT ;  /* 0x0000003241007c0c */ /* 0x000fe4000bf06070 */
[----:B------:R-:W-:Y:S02]  /*12b50*/  ISETP.GE.U32.AND P5, PT, R67, UR50, PT ;  /* 0x0000003243007c0c */ /* 0x000fe4000bfa6070 */
[----:B------:R-:W-:Y:S02]  /*12b60*/  @!P4 R2UR UR6, R42 ;  /* 0x000000002a06c2ca */ /* 0x000fe400000e0000 */
[----:B------:R-:W-:-:S02]  /*12b70*/  @!P4 R2UR UR7, R43 ;  /* 0x000000002b07c2ca */ /* 0x000fc400000e0000 */
[----:B------:R-:W-:Y:S02]  /*12b80*/  ISETP.GE.AND.EX P0, PT, RZ, UR51, PT, P0 ;  /* 0x00000033ff007c0c */ /* 0x000fe4000bf06300 */
[----:B------:R-:W-:Y:S02]  /*12b90*/  ISETP.GE.AND.EX P5, PT, RZ, UR51, PT, P5 ;  /* 0x00000033ff007c0c */ /* 0x000fe4000bfa6350 */
[C---:B------:R-:W-:Y:S02]  /*12ba0*/  @!P3 R2UR UR8, R42.reuse ;  /* 0x000000002a08b2ca */ /* 0x040fe400000e0000 */
[C---:B------:R-:W-:Y:S02]  /*12bb0*/  @!P3 R2UR UR9, R43.reuse ;  /* 0x000000002b09b2ca */ /* 0x040fe400000e0000 */
[C---:B------:R-:W-:Y:S02]  /*12bc0*/  @!P6 R2UR UR10, R42.reuse ;  /* 0x000000002a0ae2ca */ /* 0x040fe400000e0000 */
[----:B------:R-:W-:Y:S01]  /*12bd0*/  @!P6 R2UR UR11, R43 ;  /* 0x000000002b0be2ca */ /* 0x000fe200000e0000 */
[----:B------:R2:W-:Y:S01]  /*12be0*/  @!P4 STG.E desc[UR6][R20.64+0x600], R17 ;  /* 0x000600111400c986 */ /* 0x0005e2000c101906 */
[----:B------:R-:W-:-:S02]  /*12bf0*/  @!P2 R2UR UR14, R42 ;  /* 0x000000002a0ea2ca */ /* 0x000fc400000e0000 */
[C---:B------:R-:W-:Y:S02]  /*12c00*/  @!P2 R2UR UR15, R43.reuse ;  /* 0x000000002b0fa2ca */ /* 0x040fe400000e0000 */
[C---:B------:R-:W-:Y:S02]  /*12c10*/  @!P1 R2UR UR16, R42.reuse ;  /* 0x000000002a1092ca */ /* 0x040fe400000e0000 */
[----:B------:R-:W-:Y:S01]  /*12c20*/  @!P1 R2UR UR17, R43 ;  /* 0x000000002b1192ca */ /* 0x000fe200000e0000 */
[----:B------:R2:W-:Y:S01]  /*12c30*/  @!P3 STG.E desc[UR8][R20.64+0x680], R18 ;  /* 0x000680121400b986 */ /* 0x0005e2000c101908 */
[----:B------:R-:W-:Y:S02]  /*12c40*/  ISETP.GE.U32.AND P4, PT, R63, UR50, PT ;  /* 0x000000323f007c0c */ /* 0x000fe4000bf86070 */
[----:B------:R-:W-:Y:S01]  /*12c50*/  @!P0 R2UR UR6, R42 ;  /* 0x000000002a0682ca */ /* 0x000fe200000e0000 */
[----:B------:R2:W-:Y:S01]  /*12c60*/  @!P6 STG.E desc[UR10][R20.64+0x700], R19 ;  /* 0x000700131400e986 */ /* 0x0005e2000c10190a */
[----:B------:R-:W-:-:S02]  /*12c70*/  @!P0 R2UR UR7, R43 ;  /* 0x000000002b0782ca */ /* 0x000fc400000e0000 */
[----:B------:R-:W-:Y:S01]  /*12c80*/  @!P5 R2UR UR4, R42 ;  /* 0x000000002a04d2ca */ /* 0x000fe200000e0000 */
[----:B------:R2:W-:Y:S01]  /*12c90*/  @!P2 STG.E desc[UR14][R20.64+0x800], R39 ;  /* 0x000800271400a986 */ /* 0x0005e2000c10190e */
[----:B------:R-:W-:Y:S02]  /*12ca0*/  @!P5 R2UR UR5, R43 ;  /* 0x000000002b05d2ca */ /* 0x000fe400000e0000 */
[----:B------:R-:W-:Y:S01]  /*12cb0*/  ISETP.GE.AND.EX P4, PT, RZ, UR51, PT, P4 ;  /* 0x00000033ff007c0c */ /* 0x000fe2000bf86340 */
[----:B------:R2:W-:Y:S01]  /*12cc0*/  @!P1 STG.E desc[UR16][R20.64+0x880], R97 ;  /* 0x0008806114009986 */ /* 0x0005e2000c101910 */
[----:B------:R-:W-:Y:S02]  /*12cd0*/  ISETP.GE.U32.AND P3, PT, R61, UR50, PT ;  /* 0x000000323d007c0c */ /* 0x000fe4000bf66070 */
[----:B------:R-:W-:Y:S02]  /*12ce0*/  ISETP.GE.U32.AND P2, PT, R59, UR50, PT ;  /* 0x000000323b007c0c */ /* 0x000fe4000bf46070 */
[----:B------:R-:W-:Y:S01]  /*12cf0*/  ISETP.GE.U32.AND P1, PT, R57, UR50, PT ;  /* 0x0000003239007c0c */ /* 0x000fe2000bf26070 */
[----:B------:R2:W-:Y:S01]  /*12d00*/  @!P0 STG.E desc[UR6][R20.64+0x980], R99 ;  /* 0x0009806314008986 */ /* 0x0005e2000c101906 */
[----:B------:R-:W-:-:S02]  /*12d10*/  ISETP.GE.U32.AND P6, PT, R55, UR50, PT ;  /* 0x0000003237007c0c */ /* 0x000fc4000bfc6070 */
[----:B------:R-:W-:Y:S01]  /*12d20*/  ISETP.GE.AND.EX P3, PT, RZ, UR51, PT, P3 ;  /* 0x00000033ff007c0c */ /* 0x000fe2000bf66330 */
[----:B------:R2:W-:Y:S01]  /*12d30*/  @!P5 STG.E desc[UR4][R20.64+0x900], R23 ;  /* 0x000900171400d986 */ /* 0x0005e2000c101904 */
[----:B------:R-:W-:Y:S01]  /*12d40*/  ISETP.GE.AND.EX P2, PT, RZ, UR51, PT, P2 ;  /* 0x00000033ff007c0c */ /* 0x000fe2000bf46320 */
[----:B------:R-:W3:Y:S01]  /*12d50*/  LDCU UR4, c[0x0][0x370] ;  /* 0x00006e00ff0477ac */ /* 0x000ee20008000800 */
[----:B------:R-:W-:Y:S01]  /*12d60*/  ISETP.GE.AND.EX P1, PT, RZ, UR51, PT, P1 ;  /* 0x00000033ff007c0c */ /* 0x000fe2000bf26310 */
[----:B-1----:R-:W3:Y:S01]  /*12d70*/  LDC R5, c[0x0][0x364] ;  /* 0x0000d900ff057b82 */ /* 0x002ee20000000800 */
        /* <DEDUP_REMOVED lines=11> */
[----:B------:R-:W-:Y:S02]  /*12e30*/  @!P1 R2UR UR15, R43 ;  /* 0x000000002b0f92ca */ /* 0x000fe400000e0000 */
[C---:B------:R-:W-:Y:S01]  /*12e40*/  @!P6 R2UR UR16, R42.reuse ;  /* 0x000000002a10e2ca */ /* 0x040fe200000e0000 */
[----:B---3--:R-:W-:Y:S01]  /*12e50*/  IMAD R5, R5, UR4, RZ ;  /* 0x0000000405057c24 */ /* 0x008fe2000f8e02ff */
        /* <DEDUP_REMOVED lines=44> */
.L_x_791:
[----:B------:R-:W-:Y:S05]  /*13120*/  EXIT ;  /* 0x000000000000794d */ /* 0x000fea0003800000 */
.L_x_854:
[----:B------:R-:W-:Y:S01]  /*13130*/  HFMA2 R12, -RZ, RZ, 0, 9.5367431640625e-07 ;  /* 0x00000010ff0c7431 */ /* 0x000fe200000001ff */
[----:B------:R-:W-:Y:S01]  /*13140*/  BSSY B1, `(.L_x_918) ;  /* 0x0000006000017945 */ /* 0x000fe20003800000 */
[----:B------:R-:W-:Y:S02]  /*13150*/  IMAD.MOV.U32 R11, RZ, RZ, 0x1f ;  /* 0x0000001fff0b7424 */ /* 0x000fe400078e00ff */
[----:B------:R-:W-:-:S07]  /*13160*/  IMAD.MOV.U32 R15, RZ, RZ, -0x1 ;  /* 0xffffffffff0f7424 */ /* 0x000fce00078e00ff */
[----:B------:R-:W-:Y:S05]  /*13170*/  WARPSYNC.COLLECTIVE R15, `(.L_x_919) ;  /* 0x000000000f087348 */ /* 0x000fea0003c00000 */
[----:B------:R0:W1:Y:S02]  /*13180*/  SHFL.BFLY P6, R14, R13, R12, R11 ;  /* 0x0c00000c0d0e7389 */ /* 0x00006400000c000b */
[----:B01----:R-:W-:Y:S05]  /*13190*/  ENDCOLLECTIVE ;  /* 0x000000000000791b */ /* 0x003fea0003800000 */
.L_x_919:
[----:B------:R-:W-:Y:S05]  /*131a0*/  BSYNC B1 ;  /* 0x0000000000017941 */ /* 0x000fea0003800000 */
.L_x_918:
[----:B------:R-:W-:Y:S01]  /*131b0*/  FMNMX R13, R14, R13, !PT ;  /* 0x0000000d0e0d7209 */ /* 0x000fe20007800000 */
[----:B------:R-:W-:Y:S01]  /*131c0*/  IMAD.MOV.U32 R11, RZ, RZ, 0x1f ;  /* 0x0000001fff0b7424 */ /* 0x000fe200078e00ff */
[----:B------:R-:W-:Y:S01]  /*131d0*/  MOV R12, 0x8 ;  /* 0x00000008000c7802 */ /* 0x000fe20000000f00 */
[----:B------:R-:W-:-:S07]  /*131e0*/  IMAD.MOV.U32 R15, RZ, RZ, -0x1 ;  /* 0xffffffffff0f7424 */ /* 0x000fce00078e00ff */
[----:B------:R-:W-:Y:S05]  /*131f0*/  WARPSYNC.COLLECTIVE R15, `(.L_x_920) ;  /* 0x000000000f087348 */ /* 0x000fea0003c00000 */
[----:B------:R0:W1:Y:S02]  /*13200*/  SHFL.BFLY P6, R14, R13, R12, R11 ;  /* 0x0c00000c0d0e7389 */ /* 0x00006400000c000b */
[----:B01----:R-:W-:Y:S05]  /*13210*/  ENDCOLLECTIVE ;  /* 0x000000000000791b */ /* 0x003fea0003800000 */
.L_x_920:
[----:B------:R-:W-:Y:S01]  /*13220*/  IMAD.MOV.U32 R12, RZ, RZ, 0x4 ;  /* 0x00000004ff0c7424 */ /* 0x000fe200078e00ff */
[----:B------:R-:W-:-:S04]  /*13230*/  FMNMX R0, R13, R14, !PT ;  /* 0x0000000e0d007209 */ /* 0x000fc80007800000 */
[----:B------:R-:W-:-:S07]  /*13240*/  MOV R13, R0 ;  /* 0x00000000000d7202 */ /* 0x000fce0000000f00 */
[----:B------:R-:W-:Y:S05]  /*13250*/  WARPSYNC.COLLECTIVE R15, `(.L_x_921) ;  /* 0x000000000f087348 */ /* 0x000fea0003c00000 */
[----:B------:R0:W1:Y:S02]  /*13260*/  SHFL.BFLY P6, R14, R13, R12, R11 ;  /* 0x0c00000c0d0e7389 */ /* 0x00006400000c000b */
[----:B01----:R-:W-:Y:S05]  /*13270*/  ENDCOLLECTIVE ;  /* 0x000000000000791b */ /* 0x003fea0003800000 */
.L_x_921:
[----:B------:R-:W-:Y:S01]  /*13280*/  HFMA2 R12, -RZ, RZ, 0, 1.1920928955078125e-07 ;  /* 0x00000002ff0c7431 */ /* 0x000fe200000001ff */
[----:B------:R-:W-:-:S05]  /*13290*/  FMNMX R2, R0, R14, !PT ;  /* 0x0000000e00027209 */ /* 0x000fca0007800000 */
[----:B------:R-:W-:-:S07]  /*132a0*/  IMAD.MOV.U32 R13, RZ, RZ, R2 ;  /* 0x000000ffff0d7224 */ /* 0x000fce00078e0002 */
[----:B------:R-:W-:Y:S05]  /*132b0*/  WARPSYNC.COLLECTIVE R15, `(.L_x_922) ;  /* 0x000000000f087348 */ /* 0x000fea0003c00000 */
[----:B------:R0:W1:Y:S02]  /*132c0*/  SHFL.BFLY P6, R14, R13, R12, R11 ;  /* 0x0c00000c0d0e7389 */ /* 0x00006400000c000b */
[----:B01----:R-:W-:Y:S05]  /*132d0*/  ENDCOLLECTIVE ;  /* 0x000000000000791b */ /* 0x003fea0003800000 */
.L_x_922:
[----:B------:R-:W-:Y:S01]  /*132e0*/  IMAD.MOV.U32 R12, RZ, RZ, 0x1 ;  /* 0x00000001ff0c7424 */ /* 0x000fe200078e00ff */
[----:B------:R-:W-:-:S05]  /*132f0*/  FMNMX R3, R2, R14, !PT ;  /* 0x0000000e02037209 */ /* 0x000fca0007800000 */
[----:B------:R-:W-:-:S07]  /*13300*/  IMAD.MOV.U32 R13, RZ, RZ, R3 ;  /* 0x000000ffff0d7224 */ /* 0x000fce00078e0003 */
[----:B------:R-:W-:Y:S05]  /*13310*/  WARPSYNC.COLLECTIVE R15, `(.L_x_923) ;  /* 0x000000000f087348 */ /* 0x000fea0003c00000 */
[----:B------:R0:W1:Y:S02]  /*13320*/  SHFL.BFLY P6, R14, R13, R12, R11 ;  /* 0x0c00000c0d0e7389 */ /* 0x00006400000c000b */
[----:B01----:R-:W-:Y:S05]  /*13330*/  ENDCOLLECTIVE ;  /* 0x000000000000791b */ /* 0x003fea0003800000 */
.L_x_923:
[----:B------:R-:W-:Y:S01]  /*13340*/  MOV R11, 0x3bbb989d ;  /* 0x3bbb989d000b7802 */ /* 0x000fe20000000f00 */
[----:B------:R-:W-:Y:S01]  /*13350*/  IMAD.MOV.U32 R12, RZ, RZ, 0x437c0000 ;  /* 0x437c0000ff0c7424 */ /* 0x000fe200078e00ff */
[----:B------:R-:W-:-:S05]  /*13360*/  FMNMX R3, R3, R14, !PT ;  /* 0x0000000e03037209 */ /* 0x000fca0007800000 */
        /* <DEDUP_REMOVED lines=32> */
[----:B------:R-:W-:-:S03]  /*13570*/  FFMA.SAT R15, R2, R11, 0.5 ;  /* 0x3f000000020f7423 */ /* 0x000fc6000000200b */
[-C--:B------:R-:W-:Y:S01]  /*13580*/  FFMA.RM R3, R3, R12.reuse, 12582913 ;  /* 0x4b40000103037423 */ /* 0x080fe2000000400c */
[----:B------:R-:W-:-:S03]  /*13590*/  FFMA.RM R15, R15, R12, 12582913 ;  /* 0x4b4000010f0f7423 */ /* 0x000fc6000000400c */
[----:B------:R-:W-:Y:S01]  /*135a0*/  FADD R13, R3, -12583039 ;  /* 0xcb40007f030d7421 */ /* 0x000fe20000000000 */
[----:B------:R-:W-:Y:S01]  /*135b0*/  FADD R17, R15, -12583039 ;  /* 0xcb40007f0f117421 */ /* 0x000fe20000000000 */
[----:B------:R-:W-:Y:S02]  /*135c0*/  IMAD.SHL.U32 R3, R3, 0x800000, RZ ;  /* 0x0080000003037824 */ /* 0x000fe400078e00ff */
[----:B------:R-:W-:Y:S01]  /*135d0*/  FFMA R13, R0, 1.4426950216293334961, -R13 ;  /* 0x3fb8aa3b000d7823 */ /* 0x000fe2000000080d */
[----:B------:R-:W-:-:S03]  /*135e0*/  FFMA R17, R2, 1.4426950216293334961, -R17 ;  /* 0x3fb8aa3b02117823 */ /* 0x000fc60000000811 */
[----:B------:R-:W-:Y:S01]  /*135f0*/  FFMA R13, R0, 1.925963033500011079e-08, R13 ;  /* 0x32a57060000d7823 */ /* 0x000fe2000000000d */
[----:B------:R-:W-:-:S03]  /*13600*/  FFMA R17, R2, 1.925963033500011079e-08, R17 ;  /* 0x32a5706002117823 */ /* 0x000fc60000000011 */
[----:B------:R0:W1:Y:S08]  /*13610*/  MUFU.EX2 R0, R13 ;  /* 0x0000000d00007308 */ /* 0x0000700000000800 */
[----:B------:R-:W2:Y:S01]  /*13620*/  MUFU.EX2 R17, R17 ;  /* 0x0000001100117308 */ /* 0x000ea20000000800 */
[----:B0-----:R-:W-:-:S04]  /*13630*/  FFMA.SAT R13, R4, R11, 0.5 ;  /* 0x3f000000040d7423 */ /* 0x001fc8000000200b */
[----:B------:R-:W-:Y:S01]  /*13640*/  FFMA.RM R13, R13, R12, 12582913 ;  /* 0x4b4000010d0d7423 */ /* 0x000fe2000000400c */
[----:B-1----:R-:W-:Y:S01]  /*13650*/  FMUL R3, R3, R0 ;  /* 0x0000000003037220 */ /* 0x002fe20000400000 */
[----:B------:R-:W-:Y:S02]  /*13660*/  SHF.L.U32 R0, R15, 0x17, RZ ;  /* 0x000000170f007819 */ /* 0x000fe400000006ff */
[C---:B------:R-:W-:Y:S01]  /*13670*/  FADD R15, R13.reuse, -12583039 ;  /* 0xcb40007f0d0f7421 */ /* 0x040fe20000000000 */
[----:B------:R-:W-:Y:S02]  /*13680*/  IMAD.SHL.U32 R2, R13, 0x800000, RZ ;  /* 0x008000000d027824 */ /* 0x000fe400078e00ff */
[----:B------:R-:W-:Y:S01]  /*13690*/  FFMA.SAT R13, R9, R11, 0.5 ;  /* 0x3f000000090d7423 */ /* 0x000fe2000000200b */
[----:B------:R-:W-:-:S03]  /*136a0*/  FFMA R15, R4, 1.4426950216293334961, -R15 ;  /* 0x3fb8aa3b040f7823 */ /* 0x000fc6000000080f */
[----:B------:R-:W-:Y:S01]  /*136b0*/  FFMA.RM R13, R13, R12, 12582913 ;  /* 0x4b4000010d0d7423 */ /* 0x000fe2000000400c */
[----:B--2---:R-:W-:Y:S01]  /*136c0*/  FMUL R0, R0, R17 ;  /* 0x0000001100007220 */ /* 0x004fe20000400000 */
[----:B------:R-:W-:Y:S02]  /*136d0*/  FFMA R15, R4, 1.925963033500011079e-08, R15 ;  /* 0x32a57060040f7823 */ /* 0x000fe4000000000f */
[----:B------:R-:W-:-:S04]  /*136e0*/  FADD R4, R13, -12583039 ;  /* 0xcb40007f0d047421 */ /* 0x000fc80000000000 */
[C---:B------:R-:W-:Y:S01]  /*136f0*/  FFMA R4, R9.reuse, 1.4426950216293334961, -R4 ;  /* 0x3fb8aa3b09047823 */ /* 0x040fe20000000804 */
[----:B------:R-:W0:Y:S03]  /*13700*/  MUFU.EX2 R15, R15 ;  /* 0x0000000f000f7308 */ /* 0x000e260000000800 */
[----:B------:R-:W-:Y:S01]  /*13710*/  FFMA R9, R9, 1.925963033500011079e-08, R4 ;  /* 0x32a5706009097823 */ /* 0x000fe20000000004 */
[----:B------:R-:W-:Y:S02]  /*13720*/  IMAD.SHL.U32 R4, R13, 0x800000, RZ ;  /* 0x008000000d047824 */ /* 0x000fe400078e00ff */
[----:B------:R-:W-:-:S03]  /*13730*/  FFMA.SAT R13, R5, R11, 0.5 ;  /* 0x3f000000050d7423 */ /* 0x000fc6000000200b */
[----:B------:R-:W1:Y:S01]  /*13740*/  MUFU.EX2 R9, R9 ;  /* 0x0000000900097308 */ /* 0x000e620000000800 */
[----:B------:R-:W-:-:S04]  /*13750*/  FFMA.RM R13, R13, R12, 12582913 ;  /* 0x4b4000010d0d7423 */ /* 0x000fc8000000400c */
[----:B------:R-:W-:Y:S01]  /*13760*/  FADD R14, R13, -12583039 ;  /* 0xcb40007f0d0e7421 */ /* 0x000fe20000000000 */
[----:B0-----:R-:W-:-:S03]  /*13770*/  FMUL R2, R2, R15 ;  /* 0x0000000f02027220 */ /* 0x001fc60000400000 */
[----:B------:R-:W-:-:S04]  /*13780*/  FFMA R14, R5, 1.4426950216293334961, -R14 ;  /* 0x3fb8aa3b050e7823 */ /* 0x000fc8000000080e */
[----:B------:R-:W-:Y:S01]  /*13790*/  FFMA R14, R5, 1.925963033500011079e-08, R14 ;  /* 0x32a57060050e7823 */ /* 0x000fe2000000000e */
[----:B------:R-:W-:Y:S01]  /*137a0*/  SHF.L.U32 R5, R13, 0x17, RZ ;  /* 0x000000170d057819 */ /* 0x000fe200000006ff */
[----:B-1----:R-:W-:Y:S01]  /*137b0*/  FMUL R4, R4, R9 ;  /* 0x0000000904047220 */ /* 0x002fe20000400000 */
[----:B------:R-:W-:-:S03]  /*137c0*/  FFMA.SAT R9, R6, R11, 0.5 ;  /* 0x3f00000006097423 */ /* 0x000fc6000000200b */
[----:B------:R-:W0:Y:S01]  /*137d0*/  MUFU.EX2 R14, R14 ;  /* 0x0000000e000e7308 */ /* 0x000e220000000800 */
[----:B------:R-:W-:-:S04]  /*137e0*/  FFMA.RM R9, R9, R12, 12582913 ;  /* 0x4b40000109097423 */ /* 0x000fc8000000400c */
[----:B------:R-:W-:-:S04]  /*137f0*/  FADD R13, R9, -12583039 ;  /* 0xcb40007f090d7421 */ /* 0x000fc80000000000 */
[----:B------:R-:W-:-:S04]  /*13800*/  FFMA R13, R6, 1.4426950216293334961, -R13 ;  /* 0x3fb8aa3b060d7823 */ /* 0x000fc8000000080d */
[----:B------:R-:W-:Y:S01]  /*13810*/  FFMA R13, R6, 1.925963033500011079e-08, R13 ;  /* 0x32a57060060d7823 */ /* 0x000fe2000000000d */
[----:B------:R-:W-:Y:S02]  /*13820*/  IMAD.SHL.U32 R6, R9, 0x800000, RZ ;  /* 0x0080000009067824 */ /* 0x000fe400078e00ff */
[----:B------:R-:W-:Y:S01]  /*13830*/  FFMA.SAT R9, R7, R11, 0.5 ;  /* 0x3f00000007097423 */ /* 0x000fe2000000200b */
[----:B0-----:R-:W-:-:S03]  /*13840*/  FMUL R5, R5, R14 ;  /* 0x0000000e05057220 */ /* 0x001fc60000400000 */
        /* <DEDUP_REMOVED lines=17> */
[----:B0-----:R-:W-:Y:S02]  /*13960*/  FMUL R7, R7, R14 ;  /* 0x0000000e07077220 */ /* 0x001fe40000400000 */
[C---:B------:R-:W-:Y:S01]  /*13970*/  FADD R15, R9.reuse, -12583039 ;  /* 0xcb40007f090f7421 */ /* 0x040fe20000000000 */
[----:B------:R-:W-:-:S03]  /*13980*/  IMAD.SHL.U32 R9, R9, 0x800000, RZ ;  /* 0x0080000009097824 */ /* 0x000fc600078e00ff */
[----:B------:R-:W-:-:S04]  /*13990*/  FFMA R15, R10, 1.4426950216293334961, -R15 ;  /* 0x3fb8aa3b0a0f7823 */ /* 0x000fc8000000080f */
[----:B------:R-:W-:-:S04]  /*139a0*/  FFMA R15, R10, 1.925963033500011079e-08, R15 ;  /* 0x32a570600a0f7823 */ /* 0x000fc8000000000f */
[----:B------:R-:W0:Y:S01]  /*139b0*/  MUFU.EX2 R10, R15 ;  /* 0x0000000f000a7308 */ /* 0x000e220000000800 */
[----:B-1----:R-:W-:Y:S01]  /*139c0*/  FMUL R8, R8, R13 ;  /* 0x0000000d08087220 */ /* 0x002fe20000400000 */
[----:B------:R-:W-:-:S04]  /*139d0*/  FFMA.SAT R13, R16, R11, 0.5 ;  /* 0x3f000000100d7423 */ /* 0x000fc8000000200b */
[----:B------:R-:W-:-:S04]  /*139e0*/  FFMA.RM R13, R13, R12, 12582913 ;  /* 0x4b4000010d0d7423 */ /* 0x000fc8000000400c */
[----:B------:R-:W-:-:S04]  /*139f0*/  FADD R17, R13, -12583039 ;  /* 0xcb40007f0d117421 */ /* 0x000fc80000000000 */
[----:B------:R-:W-:Y:S01]  /*13a00*/  FFMA R17, R16, 1.4426950216293334961, -R17 ;  /* 0x3fb8aa3b10117823 */ /* 0x000fe20000000811 */
[----:B0-----:R-:W-:Y:S01]  /*13a10*/  FMUL R9, R9, R10 ;  /* 0x0000000a09097220 */ /* 0x001fe20000400000 */
[----:B------:R-:W-:Y:S02]  /*13a20*/  IMAD.SHL.U32 R10, R13, 0x800000, RZ ;  /* 0x008000000d0a7824 */ /* 0x000fe400078e00ff */
[----:B------:R-:W-:Y:S01]  /*13a30*/  FFMA.SAT R13, R18, R11, 0.5 ;  /* 0x3f000000120d7423 */ /* 0x000fe2000000200b */
[----:B------:R-:W-:-:S03]  /*13a40*/  FFMA R17, R16, 1.925963033500011079e-08, R17 ;  /* 0x32a5706010117823 */ /* 0x000fc60000000011 */
[----:B------:R-:W-:-:S03]  /*13a50*/  FFMA.RM R13, R13, R12, 12582913 ;  /* 0x4b4000010d0d7423 */ /* 0x000fc6000000400c */
[----:B------:R-:W0:Y:S01]  /*13a60*/  MUFU.EX2 R17, R17 ;  /* 0x0000001100117308 */ /* 0x000e220000000800 */
        /* <DEDUP_REMOVED lines=149> */
[----:B------:R0:W1:Y:S02]  /*143c0*/  MUFU.EX2 R34, R15 ;  /* 0x0000000f00227308 */ /* 0x0000640000000800 */
[----:B0-----:R-:W-:Y:S02]  /*143d0*/  IMAD.MOV.U32 R15, RZ, RZ, -0x1 ;  /* 0xffffffffff0f7424 */ /* 0x001fe400078e00ff */
[----:B-1----:R-:W-:Y:S01]  /*143e0*/  FMUL R34, R13, R34 ;  /* 0x000000220d227220 */ /* 0x002fe20000400000 */
[-C--:B------:R-:W-:Y:S01]  /*143f0*/  FFMA.SAT R13, R72, R11.reuse, 0.5 ;  /* 0x3f000000480d7423 */ /* 0x080fe2000000200b */
[----:B------:R-:W-:-:S03]  /*14400*/  FFMA.SAT R11, R74, R11, 0.5 ;  /* 0x3f0000004a0b7423 */ /* 0x000fc6000000200b */
[-C--:B------:R-:W-:Y:S01]  /*14410*/  FFMA.RM R13, R13, R12.reuse, 12582913 ;  /* 0x4b4000010d0d7423 */ /* 0x080fe2000000400c */
[----:B------:R-:W-:-:S03]  /*14420*/  FFMA.RM R12, R11, R12, 12582913 ;  /* 0x4b4000010b0c7423 */ /* 0x000fc6000000400c */
[C---:B------:R-:W-:Y:S01]  /*14430*/  FADD R11, R13.reuse, -12583039 ;  /* 0xcb40007f0d0b7421 */ /* 0x040fe20000000000 */
[----:B------:R-:W-:-:S03]  /*14440*/  IMAD.SHL.U32 R13, R13, 0x800000, RZ ;  /* 0x008000000d0d7824 */ /* 0x000fc600078e00ff */
[----:B------:R-:W-:-:S04]  /*14450*/  FFMA R11, R72, 1.4426950216293334961, -R11 ;  /* 0x3fb8aa3b480b7823 */ /* 0x000fc8000000080b */
[----:B------:R-:W-:Y:S01]  /*14460*/  FFMA R72, R72, 1.925963033500011079e-08, R11 ;  /* 0x32a5706048487823 */ /* 0x000fe2000000000b */
[C---:B------:R-:W-:Y:S01]  /*14470*/  FADD R11, R12.reuse, -12583039 ;  /* 0xcb40007f0c0b7421 */ /* 0x040fe20000000000 */
[----:B------:R-:W-:-:S03]  /*14480*/  IMAD.SHL.U32 R12, R12, 0x800000, RZ ;  /* 0x008000000c0c7824 */ /* 0x000fc600078e00ff */
[C---:B------:R-:W-:Y:S01]  /*14490*/  FFMA R11, R74.reuse, 1.4426950216293334961, -R11 ;  /* 0x3fb8aa3b4a0b7823 */ /* 0x040fe2000000080b */
[----:B------:R-:W0:Y:S03]  /*144a0*/  MUFU.EX2 R72, R72 ;  /* 0x0000004800487308 */ /* 0x000e260000000800 */
[----:B------:R-:W-:-:S05]  /*144b0*/  FFMA R74, R74, 1.925963033500011079e-08, R11 ;  /* 0x32a570604a4a7823 */ /* 0x000fca000000000b */
[----:B------:R-:W1:Y:S01]  /*144c0*/  MUFU.EX2 R11, R74 ;  /* 0x0000004a000b7308 */ /* 0x000e620000000800 */
[----:B0-----:R-:W-:Y:S01]  /*144d0*/  FMUL R35, R13, R72 ;  /* 0x000000480d237220 */ /* 0x001fe20000400000 */
[----:B-1----:R-:W-:Y:S01]  /*144e0*/  FMUL R36, R12, R11 ;  /* 0x0000000b0c247220 */ /* 0x002fe20000400000 */
[----:B------:R-:W-:-:S04]  /*144f0*/  FADD R11, RZ, R3 ;  /* 0x00000003ff0b7221 */ /* 0x000fc80000000000 */
        /* <DEDUP_REMOVED lines=28> */
[----:B------:R-:W-:-:S03]  /*146c0*/  IMAD.MOV.U32 R11, RZ, RZ, 0x1f ;  /* 0x0000001fff0b7424 */ /* 0x000fc600078e00ff */
[----:B------:R-:W-:Y:S01]  /*146d0*/  FADD R13, R12, R35 ;  /* 0x000000230c0d7221 */ /* 0x000fe20000000000 */
[----:B------:R-:W-:-:S03]  /*146e0*/  HFMA2 R12, -RZ, RZ, 0, 9.5367431640625e-07 ;  /* 0x00000010ff0c7431 */ /* 0x000fc600000001ff */
[----:B------:R-:W-:-:S07]  /*146f0*/  FADD R13, R13, R36 ;  /* 0x000000240d0d7221 */ /* 0x000fce0000000000 */
[----:B------:R-:W-:Y:S05]  /*14700*/  WARPSYNC.COLLECTIVE R15, `(.L_x_924) ;  /* 0x000000000f087348 */ /* 0x000fea0003c00000 */
[----:B------:R0:W1:Y:S02]  /*14710*/  SHFL.BFLY P6, R14, R13, R12, R11 ;  /* 0x0c00000c0d0e7389 */ /* 0x00006400000c000b */
[----:B01----:R-:W-:Y:S05]  /*14720*/  ENDCOLLECTIVE ;  /* 0x000000000000791b */ /* 0x003fea0003800000 */
.L_x_924:
[----:B------:R-:W-:Y:S02]  /*14730*/  IMAD.MOV.U32 R12, RZ, RZ, 0x8 ;  /* 0x00000008ff0c7424 */ /* 0x000fe400078e00ff */
[----:B------:R-:W-:-:S05]  /*14740*/  FADD R37, R13, R14 ;  /* 0x0000000e0d257221 */ /* 0x000fca0000000000 */
[----:B------:R-:W-:-:S07]  /*14750*/  MOV R13, R37 ;  /* 0x00000025000d7202 */ /* 0x000fce0000000f00 */
[----:B------:R-:W-:Y:S05]  /*14760*/  WARPSYNC.COLLECTIVE R15, `(.L_x_925) ;  /* 0x000000000f087348 */ /* 0x000fea0003c00000 */
[----:B------:R0:W1:Y:S02]  /*14770*/  SHFL.BFLY P6, R14, R13, R12, R11 ;  /* 0x0c00000c0d0e7389 */ /* 0x00006400000c000b */
[----:B01----:R-:W-:Y:S05]  /*14780*/  ENDCOLLECTIVE ;  /* 0x000000000000791b */ /* 0x003fea0003800000 */
.L_x_925:
[----:B------:R-:W-:Y:S02]  /*14790*/  HFMA2 R12, -RZ, RZ, 0, 2.384185791015625e-07 ;  /* 0x00000004ff0c7431 */ /* 0x000fe400000001ff */
[----:B------:R-:W-:-:S04]  /*147a0*/  FADD R38, R37, R14 ;  /* 0x0000000e25267221 */ /* 0x000fc80000000000 */
[----:B------:R-:W-:-:S07]  /*147b0*/  IMAD.MOV.U32 R13, RZ, RZ, R38 ;  /* 0x000000ffff0d7224 */ /* 0x000fce00078e0026 */
[----:B------:R-:W-:Y:S05]  /*147c0*/  WARPSYNC.COLLECTIVE R15, `(.L_x_926) ;  /* 0x000000000f087348 */ /* 0x000fea0003c00000 */
[----:B------:R0:W1:Y:S02]  /*147d0*/  SHFL.BFLY P6, R14, R13, R12, R11 ;  /* 0x0c00000c0d0e7389 */ /* 0x00006400000c000b */
[----:B01----:R-:W-:Y:S05]  /*147e0*/  ENDCOLLECTIVE ;  /* 0x000000000000791b */ /* 0x003fea0003800000 */
.L_x_926:
[----:B------:R-:W-:Y:S02]  /*147f0*/  IMAD.MOV.U32 R12, RZ, RZ, 0x2 ;  /* 0x00000002ff0c7424 */ /* 0x000fe400078e00ff */
[----:B------:R-:W-:-:S04]  /*14800*/  FADD R39, R38, R14 ;  /* 0x0000000e26277221 */ /* 0x000fc80000000000 */
[----:B------:R-:W-:-:S07]  /*14810*/  IMAD.MOV.U32 R13, RZ, RZ, R39 ;  /* 0x000000ffff0d7224 */ /* 0x000fce00078e0027 */
[----:B------:R-:W-:Y:S05]  /*14820*/  WARPSYNC.COLLECTIVE R15, `(.L_x_927) ;  /* 0x000000000f087348 */ /* 0x000fea0003c00000 */
[----:B------:R0:W1:Y:S02]  /*14830*/  SHFL.BFLY P6, R14, R13, R12, R11 ;  /* 0x0c00000c0d0e7389 */ /* 0x00006400000c000b */
[----:B01----:R-:W-:Y:S05]  /*14840*/  ENDCOLLECTIVE ;  /* 0x000000000000791b */ /* 0x003fea0003800000 */
.L_x_927:
[----:B------:R-:W-:Y:S02]  /*14850*/  IMAD.MOV.U32 R12, RZ, RZ, 0x1 ;  /* 0x00000001ff0c7424 */ /* 0x000fe400078e00ff */
[----:B------:R-:W-:-:S05]  /*14860*/  FADD R40, R39, R14 ;  /* 0x0000000e27287221 */ /* 0x000fca0000000000 */
[----:B------:R-:W-:-:S07]  /*14870*/  MOV R13, R40 ;  /* 0x00000028000d7202 */ /* 0x000fce0000000f00 */
[----:B------:R-:W-:Y:S05]  /*14880*/  WARPSYNC.COLLECTIVE R15, `(.L_x_928) ;  /* 0x000000000f087348 */ /* 0x000fea0003c00000 */
[----:B------:R0:W1:Y:S02]  /*14890*/  SHFL.BFLY P6, R14, R13, R12, R11 ;  /* 0x0c00000c0d0e7389 */ /* 0x00006400000c000b */
[----:B01----:R-:W-:Y:S05]  /*148a0*/  ENDCOLLECTIVE ;  /* 0x000000000000791b */ /* 0x003fea0003800000 */
.L_x_928:
[----:B------:R-:W-:Y:S05]  /*148b0*/  BRA `(.L_x_929) ;  /* 0xffffffc0001c7947 */ /* 0x000fea000383ffff */
        .weak           $__internal_12_$__cuda_sm3x_div_rn_noftz_f32_slowpath
        .type           $__internal_12_$__cuda_sm3x_div_rn_noftz_f32_slowpath,@function
        .size           $__internal_12_$__cuda_sm3x_div_rn_noftz_f32_slowpath,(.L_x_37389 - $__internal_12_$__cuda_sm3x_div_rn_noftz_f32_slowpath)
$__internal_12_$__cuda_sm3x_div_rn_noftz_f32_slowpath:
[----:B------:R-:W-:Y:S01]  /*148c0*/  SHF.R.U32.HI R40, RZ, 0x17, R12 ;  /* 0x00000017ff287819 */ /* 0x000fe2000001160c */
[----:B------:R-:W-:Y:S01]  /*148d0*/  BSSY.RECONVERGENT B1, `(.L_x_930) ;  /* 0x0000062000017945 */ /* 0x000fe20003800200 */
[----:B------:R-:W-:Y:S02]  /*148e0*/  SHF.R.U32.HI R13, RZ, 0x17, R3 ;  /* 0x00000017ff0d7819 */ /* 0x000fe40000011603 */
        /* <DEDUP_REMOVED lines=31> */
.L_x_931:
        /* <DEDUP_REMOVED lines=31> */
[-CC-:B------:R-:W-:Y:S01]  /*14cd0*/  FFMA.RM R12, R117, R113.reuse, R50.reuse ;  /* 0x00000071750c7223 */ /* 0x180fe20000004032 */
[C---:B------:R-:W-:Y:S02]  /*14ce0*/  ISETP.NE.AND P3, PT, R52.reuse, RZ, PT ;  /* 0x000000ff3400720c */ /* 0x040fe40003f65270 */
        /* <DEDUP_REMOVED lines=18> */
.L_x_938:
[----:B------:R-:W-:-:S04]  /*14e10*/  LOP3.LUT R40, R40, 0x80000000, RZ, 0xc0, !PT ;  /* 0x8000000028287812 */ /* 0x000fc800078ec0ff */
[----:B------:R-:W-:Y:S01]  /*14e20*/  LOP3.LUT R40, R40, 0x7f800000, RZ, 0xfc, !PT ;  /* 0x7f80000028287812 */ /* 0x000fe200078efcff */
[----:B------:R-:W-:Y:S06]  /*14e30*/  BRA `(.L_x_939) ;  /* 0x0000000000047947 */ /* 0x000fec0003800000 */
.L_x_937:
[----:B------:R-:W-:-:S07]  /*14e40*/  LEA R40, R12, R40, 0x17 ;  /* 0x000000280c287211 */ /* 0x000fce00078eb8ff */
.L_x_939:
[----:B------:R-:W-:Y:S05]  /*14e50*/  BSYNC.RECONVERGENT B2 ;  /* 0x0000000000027941 */ /* 0x000fea0003800200 */
.L_x_936:
[----:B------:R-:W-:Y:S05]  /*14e60*/  BRA `(.L_x_940) ;  /* 0x0000000000207947 */ /* 0x000fea0003800000 */
.L_x_935:
[----:B------:R-:W-:-:S04]  /*14e70*/  LOP3.LUT R3, R12, 0x80000000, R3, 0x48, !PT ;  /* 0x800000000c037812 */ /* 0x000fc800078e4803 */
[----:B------:R-:W-:Y:S01]  /*14e80*/  LOP3.LUT R40, R3, 0x7f800000, RZ, 0xfc, !PT ;  /* 0x7f80000003287812 */ /* 0x000fe200078efcff */
[----:B------:R-:W-:Y:S06]  /*14e90*/  BRA `(.L_x_940) ;  /* 0x0000000000147947 */ /* 0x000fec0003800000 */
.L_x_934:
[----:B------:R-:W-:Y:S01]  /*14ea0*/  LOP3.LUT R40, R12, 0x80000000, R3, 0x48, !PT ;  /* 0x800000000c287812 */ /* 0x000fe200078e4803 */
[----:B------:R-:W-:Y:S06]  /*14eb0*/  BRA `(.L_x_940) ;  /* 0x00000000000c7947 */ /* 0x000fec0003800000 */
.L_x_933:
[----:B------:R-:W0:Y:S01]  /*14ec0*/  MUFU.RSQ R40, -QNAN ;  /* 0xffc0000000287908 */ /* 0x000e220000001400 */
[----:B------:R-:W-:Y:S05]  /*14ed0*/  BRA `(.L_x_940) ;  /* 0x0000000000047947 */ /* 0x000fea0003800000 */
.L_x_932:
[----:B------:R-:W-:-:S07]  /*14ee0*/  FADD.FTZ R40, R3, R12 ;  /* 0x0000000c03287221 */ /* 0x000fce0000010000 */
.L_x_940:
[----:B------:R-:W-:Y:S05]  /*14ef0*/  BSYNC.RECONVERGENT B1 ;  /* 0x0000000000017941 */ /* 0x000fea0003800200 */
.L_x_930:
[----:B------:R-:W-:Y:S02]  /*14f00*/  HFMA2 R13, -RZ, RZ, 0, 0 ;  /* 0x00000000ff0d7431 */ /* 0x000fe400000001ff */
[----:B------:R-:W-:-:S04]  /*14f10*/  IMAD.MOV.U32 R12, RZ, RZ, R38 ;  /* 0x000000ffff0c7224 */ /* 0x000fc800078e0026 */
[----:B0-----:R-:W-:Y:S05]  /*14f20*/  RET.REL.NODEC R12 `(_Z15SoftmaxWarpImplI22BroadcastScaleMaskLoadIffbLm4EiE11DirectStoreIffEfLi1ELi31ELi32ELi1ELb1EL9Algorithm0EEvT_T0_ll) ;  /* 0xfffffeb00c347950 */ /* 0x001fea0003c3ffff */
.L_x_941:
        /* <DEDUP_REMOVED lines=13> */
.L_x_37389:


//--------------------- .text._Z15SoftmaxWarpImplI22BroadcastScaleMaskLoadIffbLm4EiE11DirectStoreIffEfLi1ELi31ELi32ELi1ELb0EL9Algorithm0EEvT_T0_ll --------------------------
	.section	.text._Z15SoftmaxWarpImplI22BroadcastScaleMaskLoadIffbLm4EiE11DirectStoreIffEfLi1ELi31ELi32ELi1ELb0EL9Algorithm0EEvT_T0_ll,"ax",@progbits
	.align	128
        .global         _Z15SoftmaxWarpImplI22BroadcastScaleMaskLoadIffbLm4EiE11DirectStoreIffEfLi1ELi31ELi32ELi1ELb0EL9Algorithm0EEvT_T0_ll
        .type           _Z15SoftmaxWarpImplI22BroadcastScaleMaskLoadIffbLm4EiE11DirectStoreIffEfLi1ELi31ELi32ELi1ELb0EL9Algorithm0EEvT_T0_ll,@function
        .size           _Z15SoftmaxWarpImplI22BroadcastScaleMaskLoadIffbLm4EiE11DirectStoreIffEfLi1ELi31ELi32ELi1ELb0EL9Algorithm0EEvT_T0_ll,(.L_x_37390 - _Z15SoftmaxWarpImplI22BroadcastScaleMaskLoadIffbLm4EiE11DirectStoreIffEfLi1ELi31ELi32ELi1ELb0EL9Algorithm0EEvT_T0_ll)
        .other          _Z15SoftmaxWarpImplI22BroadcastScaleMaskLoadIffbLm4EiE11DirectStoreIffEfLi1ELi31ELi32ELi1ELb0EL9Algorithm0EEvT_T0_ll,@"STO_CUDA_ENTRY STV_DEFAULT"
_Z15SoftmaxWarpImplI22BroadcastScaleMaskLoadIffbLm4EiE11DirectStoreIffEfLi1ELi31ELi32ELi1ELb0EL9Algorithm0EEvT_T0_ll:
.text._Z15SoftmaxWarpImplI22BroadcastScaleMaskLoadIffbLm4EiE11DirectStoreIffEfLi1ELi31ELi32ELi1ELb0EL9Algorithm0EEvT_T0_ll:
        /* <DEDUP_REMOVED lines=29> */
.L_x_942:
        /* <DEDUP_REMOVED lines=14> */
.L_x_1007:
[----:B--2---:R-:W-:Y:S01]  /*02b0*/  IABS R0, UR51 ;  /* 0x0000003300007c13 */ /* 0x004fe20008000000 */
[----:B0-----:R-:W-:Y:S01]  /*02c0*/  IMAD R36, R45, UR50, R44 ;  /* 0x000000322d247c24 */ /* 0x001fe2000f8e022c */
[----:B------:R-:W-:Y:S01]  /*02d0*/  IABS R3, UR52 ;  /* 0x0000003400037c13 */ /* 0x000fe20008000000 */
[----:B------:R-:W-:Y:S01]  /*02e0*/  UMOV UR4, URZ ;  /* 0x000000ff00047c82 */ /* 0x000fe20008000000 */
[----:B------:R-:W-:Y:S01]  /*02f0*/  R2UR UR11, R0 ;  /* 0x00000000000b72ca */ /* 0x000fe200000e0000 */
[C---:B------:R-:W-:Y:S01]  /*0300*/  VIADD R14, R36.reuse, 0x20 ;  /* 0x00000020240e7836 */ /* 0x040fe20000000000 */
[----:B------:R-:W-:Y:S01]  /*0310*/  R2UR UR10, R3 ;  /* 0x00000000030a72ca */ /* 0x000fe200000e0000 */
[C---:B------:R-:W-:Y:S01]  /*0320*/  VIADD R8, R36.reuse, 0x40 ;  /* 0x0000004024087836 */ /* 0x040fe20000000000 */
[----:B------:R-:W-:Y:S01]  /*0330*/  ISETP.NE.AND P6, PT, RZ, UR51, PT ;  /* 0x00000033ff007c0c */ /* 0x000fe2000bfc5270 */
[----:B------:R-:W-:Y:S01]  /*0340*/  VIADD R12, R36, 0x60 ;  /* 0x00000060240c7836 */ /* 0x000fe20000000000 */
[----:B------:R-:W-:-:S02]  /*0350*/  IABS R6, R14 ;  /* 0x0000000e00067213 */ /* 0x000fc40000000000 */
[----:B------:R-:W-:Y:S02]  /*0360*/  LOP3.LUT R34, RZ, UR51, RZ, 0x33, !PT ;  /* 0x00000033ff227c12 */ /* 0x000fe4000f8e33ff */
[----:B------:R-:W-:Y:S02]  /*0370*/  LOP3.LUT R9, R12, UR51, RZ, 0x3c, !PT ;  /* 0x000000330c097c12 */ /* 0x000fe4000f8e3cff */
[----:B------:R-:W-:Y:S01]  /*0380*/  SHF.R.S64 R18, RZ, 0x1e, R8 ;  /* 0x0000001eff127819 */ /* 0x000fe20000001008 */
[----:B------:R-:W0:Y:S01]  /*0390*/  I2F.RP R0, UR11 ;  /* 0x0000000b00007d06 */ /* 0x000e220008209400 */
[C---:B-1----:R-:W-:Y:S02]  /*03a0*/  R2UR UR14, R38.reuse ;  /* 0x00000000260e72ca */ /* 0x042fe400000e0000 */
[----:B------:R-:W-:Y:S02]  /*03b0*/  R2UR UR15, R39 ;  /* 0x00000000270f72ca */ /* 0x000fe400000e0000 */
[----:B------:R-:W-:-:S02]  /*03c0*/  R2UR UR16, R38 ;  /* 0x00000000261072ca */ /* 0x000fc400000e0000 */
[----:B------:R-:W-:Y:S01]  /*03d0*/  R2UR UR17, R39 ;  /* 0x00000000271172ca */ /* 0x000fe200000e0000 */
[----:B------:R-:W1:Y:S08]  /*03e0*/  I2F.RP R3, UR10 ;  /* 0x0000000a00037d06 */ /* 0x000e700008209400 */
[----:B0-----:R-:W0:Y:S08]  /*03f0*/  MUFU.RCP R0, R0 ;  /* 0x0000000000007308 */ /* 0x001e300000001000 */
[----:B-1----:R-:W1:Y:S01]  /*0400*/  MUFU.RCP R3, R3 ;  /* 0x0000000300037308 */ /* 0x002e620000001000 */
[----:B0-----:R-:W-:-:S07]  /*0410*/  VIADD R2, R0, 0xffffffe ;  /* 0x0ffffffe00027836 */ /* 0x001fce0000000000 */
[----:B------:R-:W0:Y:S01]  /*0420*/  F2I.FTZ.U32.TRUNC.NTZ R2, R2 ;  /* 0x0000000200027305 */ /* 0x000e22000021f000 */
[----:B-1----:R-:W-:Y:S01]  /*0430*/  VIADD R4, R3, 0xffffffe ;  /* 0x0ffffffe03047836 */ /* 0x002fe20000000000 */
[----:B------:R-:W-:-:S04]  /*0440*/  LOP3.LUT R3, R14, UR51, RZ, 0x3c, !PT ;  /* 0x000000330e037c12 */ /* 0x000fc8000f8e3cff */
[----:B------:R-:W-:Y:S02]  /*0450*/  ISETP.GE.AND P2, PT, R3, RZ, PT ;  /* 0x000000ff0300720c */ /* 0x000fe40003f46270 */
        /* <DEDUP_REMOVED lines=12> */
[----:B------:R-:W-:Y:S01]  /*0520*/  UIADD3 UR8, UPT, UPT, URZ, -UR5, URZ ;  /* 0x80000005ff087290 */ /* 0x000fe2000fffe0ff */
[----:B------:R-:W-:Y:S01]  /*0530*/  IADD3 R4, PT, PT, -R10, RZ, RZ ;  /* 0x000000ff0a047210 */ /* 0x000fe20007ffe1ff */
[----:B------:R-:W-:Y:S01]  /*0540*/  IMAD R6, R7, UR11, R6 ;  /* 0x0000000b07067c24 */ /* 0x000fe2000f8e0206 */
[----:B------:R-:W-:Y:S01]  /*0550*/  IABS R7, R36 ;  /* 0x0000002400077213 */ /* 0x000fe20000000000 */
[----:B------:R-:W-:Y:S02]  /*0560*/  UIMAD UR8, UR8, UR10, URZ ;  /* 0x0000000a080872a4 */ /* 0x000fe4000f8e02ff */
[----:B------:R-:W-:Y:S01]  /*0570*/  IMAD R3, R4, UR11, R3 ;  /* 0x0000000b04037c24 */ /* 0x000fe2000f8e0203 */
[----:B------:R-:W-:Y:S01]  /*0580*/  ISETP.LT.U32.AND P0, PT, R6, UR11, PT ;  /* 0x0000000b06007c0c */ /* 0x000fe2000bf01070 */
[----:B------:R-:W-:Y:S01]  /*0590*/  IMAD.HI.U32 R0, R7, UR7, RZ ;  /* 0x0000000707007c27 */ /* 0x000fe2000f8e00ff */
[----:B------:R-:W-:Y:S01]  /*05a0*/  IABS R4, R12 ;  /* 0x0000000c00047213 */ /* 0x000fe20000000000 */
[----:B------:R-:W-:Y:S01]  /*05b0*/  UIMAD.WIDE.U32 UR8, UR5, UR8, UR4 ;  /* 0x00000008050872a5 */ /* 0x000fe2000f8e0004 */
[----:B------:R-:W-:Y:S01]  /*05c0*/  R2UR UR4, R38 ;  /* 0x00000000260472ca */ /* 0x000fe200000e0000 */
[----:B------:R-:W-:Y:S01]  /*05d0*/  IMAD.MOV R2, RZ, RZ, -R0 ;  /* 0x000000ffff027224 */ /* 0x000fe200078e0a00 */
[----:B------:R-:W-:-:S03]  /*05e0*/  R2UR UR5, R39 ;  /* 0x00000000270572ca */ /* 0x000fc600000e0000 */
[----:B------:R-:W-:Y:S01]  /*05f0*/  IMAD R2, R2, UR11, R7 ;  /* 0x0000000b02027c24 */ /* 0x000fe2000f8e0207 */
[----:B------:R-:W-:-:S03]  /*0600*/  LOP3.LUT R7, R8, UR51, RZ, 0x3c, !PT ;  /* 0x0000003308077c12 */ /* 0x000fc6000f8e3cff */
[----:B------:R-:W-:Y:S01]  /*0610*/  @!P0 IADD3 R6, PT, PT, R6, -UR11, RZ ;  /* 0x8000000b06068c10 */ /* 0x000fe2000fffe0ff */
[----:B------:R-:W-:Y:S01]  /*0620*/  @!P0 VIADD R5, R5, 0x1 ;  /* 0x0000000105058836 */ /* 0x000fe20000000000 */
[----:B------:R-:W-:Y:S02]  /*0630*/  ISETP.LT.U32.AND P5, PT, R2, UR11, PT ;  /* 0x0000000b02007c0c */ /* 0x000fe4000bfa1070 */
[----:B------:R-:W-:Y:S02]  /*0640*/  ISETP.GE.U32.AND P3, PT, R6, UR11, PT ;  /* 0x0000000b06007c0c */ /* 0x000fe4000bf66070 */
[----:B------:R-:W-:Y:S01]  /*0650*/  ISETP.GE.AND P0, PT, R9, RZ, PT ;  /* 0x000000ff0900720c */ /* 0x000fe20003f06270 */
[----:B------:R-:W-:Y:S01]  /*0660*/  VIADD R9, R36, 0x80 ;  /* 0x0000008024097836 */ /* 0x000fe20000000000 */
[----:B------:R-:W-:Y:S02]  /*0670*/  ISETP.GE.AND P4, PT, R7, RZ, PT ;  /* 0x000000ff0700720c */ /* 0x000fe40003f86270 */
[----:B------:R-:W-:-:S02]  /*0680*/  IABS R6, UR53 ;  /* 0x0000003500067c13 */ /* 0x000fc40008000000 */
[----:B------:R-:W-:Y:S02]  /*0690*/  IABS R21, R9 ;  /* 0x0000000900157213 */ /* 0x000fe40000000000 */
[----:B------:R-:W-:Y:S01]  /*06a0*/  R2UR UR12, R6 ;  /* 0x00000000060c72ca */ /* 0x000fe200000e0000 */
[----:B------:R-:W-:Y:S01]  /*06b0*/  @!P5 VIADD R0, R0, 0x1 ;  /* 0x000000010000d836 */ /* 0x000fe20000000000 */
[----:B------:R-:W-:Y:S01]  /*06c0*/  @!P5 IADD3 R2, PT, PT, R2, -UR11, RZ ;  /* 0x8000000b0202dc10 */ /* 0x000fe2000fffe0ff */
[----:B------:R-:W-:Y:S01]  /*06d0*/  @P3 VIADD R5, R5, 0x1 ;  /* 0x0000000105053836 */ /* 0x000fe20000000000 */
[----:B------:R-:W-:Y:S01]  /*06e0*/  SHF.R.S64 R6, RZ, 0x1e, R14 ;  /* 0x0000001eff067819 */ /* 0x000fe2000000100e */
[----:B------:R-:W-:Y:S01]  /*06f0*/  IMAD.HI.U32 R29, R21, UR7, RZ ;  /* 0x00000007151d7c27 */ /* 0x000fe2000f8e00ff */
[----:B------:R-:W-:Y:S02]  /*0700*/  ISETP.GE.U32.AND P3, PT, R2, UR11, PT ;  /* 0x0000000b02007c0c */ /* 0x000fe4000bf66070 */
[----:B------:R-:W-:Y:S01]  /*0710*/  MOV R2, R4 ;  /* 0x0000000400027202 */ /* 0x000fe20000000f00 */
[----:B------:R-:W-:Y:S01]  /*0720*/  @!P2 IMAD.MOV R5, RZ, RZ, -R5 ;  /* 0x000000ffff05a224 */ /* 0x000fe200078e0a05 */
[----:B------:R-:W-:-:S02]  /*0730*/  LOP3.LUT R4, R9, UR51, RZ, 0x3c, !PT ;  /* 0x0000003309047c12 */ /* 0x000fc4000f8e3cff */
[----:B------:R-:W-:Y:S01]  /*0740*/  ISETP.LT.U32.AND P2, PT, R3, UR11, PT ;  /* 0x0000000b03007c0c */ /* 0x000fe2000bf41070 */
[----:B------:R-:W-:Y:S01]  /*0750*/  IMAD.HI.U32 R20, R2, UR7, RZ ;  /* 0x0000000702147c27 */ /* 0x000fe2000f8e00ff */
[----:B------:R-:W-:Y:S01]  /*0760*/  SEL R22, R34, R5, !P6 ;  /* 0x0000000522167207 */ /* 0x000fe20007000000 */
[----:B------:R-:W0:Y:S01]  /*0770*/  I2F.RP R23, UR12 ;  /* 0x0000000c00177d06 */ /* 0x000e220008209400 */
[----:B------:R-:W-:Y:S02]  /*0780*/  ISETP.GE.AND P5, PT, R4, RZ, PT ;  /* 0x000000ff0400720c */ /* 0x000fe40003fa6270 */
[----:B------:R-:W-:Y:S01]  /*0790*/  SHF.R.S64 R4, RZ, 0x1e, R36 ;  /* 0x0000001eff047819 */ /* 0x000fe20000001024 */
[----:B------:R-:W-:Y:S01]  /*07a0*/  IMAD.MOV R11, RZ, RZ, -R22 ;  /* 0x000000ffff0b7224 */ /* 0x000fe200078e0a16 */
[----:B------:R-:W-:Y:S01]  /*07b0*/  IADD3 R5, PT, PT, -R20, RZ, RZ ;  /* 0x000000ff14057210 */ /* 0x000fe20007ffe1ff */
[----:B------:R-:W-:Y:S01]  /*07c0*/  @P3 VIADD R0, R0, 0x1 ;  /* 0x0000000100003836 */ /* 0x000fe20000000000 */
[----:B------:R-:W-:Y:S01]  /*07d0*/  IADD3 R28, PT, PT, -R29, RZ, RZ ;  /* 0x000000ff1d1c7210 */ /* 0x000fe20007ffe1ff */
[----:B------:R-:W-:-:S02]  /*07e0*/  IMAD R11, R11, UR51, R14 ;  /* 0x000000330b0b7c24 */ /* 0x000fc4000f8e020e */
[----:B------:R-:W-:Y:S01]  /*07f0*/  IMAD R2, R5, UR11, R2 ;  /* 0x0000000b05027c24 */ /* 0x000fe2000f8e0202 */
[----:B------:R-:W-:Y:S01]  /*0800*/  @!P1 IADD3 R0, PT, PT, -R0, RZ, RZ ;  /* 0x000000ff00009210 */ /* 0x000fe20007ffe1ff */
[----:B------:R-:W-:Y:S01]  /*0810*/  @!P2 VIADD R3, R3, -UR11 ;  /* 0x8000000b0303ac36 */ /* 0x000fe20008000000 */
[----:B------:R-:W-:Y:S01]  /*0820*/  IABS R7, R11 ;  /* 0x0000000b00077213 */ /* 0x000fe20000000000 */
[----:B------:R-:W-:Y:S01]  /*0830*/  @!P2 VIADD R10, R10, 0x1 ;  /* 0x000000010a0aa836 */ /* 0x000fe20000000000 */
[----:B------:R-:W-:Y:S01]  /*0840*/  IADD3 R4, P1, PT, R4, UR40, RZ ;  /* 0x0000002804047c10 */ /* 0x000fe2000ff3e0ff */
[----:B------:R-:W-:Y:S01]  /*0850*/  IMAD R21, R28, UR11, R21 ;  /* 0x0000000b1c157c24 */ /* 0x000fe2000f8e0215 */
[----:B------:R-:W-:Y:S01]  /*0860*/  SEL R16, R34, R0, !P6 ;  /* 0x0000000022107207 */ /* 0x000fe20007000000 */
[----:B------:R-:W-:Y:S01]  /*0870*/  IMAD.HI.U32 R24, R7, UR9, RZ ;  /* 0x0000000907187c27 */ /* 0x000fe2000f8e00ff */
[----:B------:R-:W-:Y:S02]  /*0880*/  LEA.HI.X.SX32 R5, R36, UR41, 0x2, P1 ;  /* 0x0000002924057c11 */ /* 0x000fe400088f16ff */
[----:B------:R-:W-:Y:S01]  /*0890*/  IADD3 R6, P1, PT, R6, UR40, RZ ;  /* 0x0000002806067c10 */ /* 0x000fe2000ff3e0ff */
[----:B------:R-:W-:Y:S01]  /*08a0*/  IMAD.MOV R0, RZ, RZ, -R24 ;  /* 0x000000ffff007224 */ /* 0x000fe200078e0a18 */
[----:B------:R-:W-:Y:S01]  /*08b0*/  ISETP.GE.U32.AND P3, PT, R3, UR11, PT ;  /* 0x0000000b03007c0c */ /* 0x000fe2000bf66070 */
[----:B------:R-:W-:Y:S01]  /*08c0*/  IMAD.MOV R13, RZ, RZ, -R16 ;  /* 0x000000ffff0d7224 */ /* 0x000fe200078e0a10 */
[----:B------:R-:W-:Y:S01]  /*08d0*/  IADD3 R3, PT, PT, R36, 0xa0, RZ ;  /* 0x000000a024037810 */ /* 0x000fe20007ffe0ff */
[----:B------:R-:W-:Y:S01]  /*08e0*/  IMAD R0, R0, UR10, R7 ;  /* 0x0000000a00007c24 */ /* 0x000fe2000f8e0207 */
[----:B------:R-:W-:Y:S01]  /*08f0*/  LEA.HI.X.SX32 R7, R14, UR41, 0x2, P1 ;  /* 0x000000290e077c11 */ /* 0x000fe200088f16ff */
[----:B------:R-:W-:Y:S01]  /*0900*/  IMAD R26, R13, UR51, R36 ;  /* 0x000000330d1a7c24 */ /* 0x000fe2000f8e0224 */
[----:B------:R-:W-:Y:S01]  /*0910*/  ISETP.LT.U32.AND P1, PT, R2, UR11, PT ;  /* 0x0000000b02007c0c */ /* 0x000fe2000bf21070 */
[----:B0-----:R-:W0:Y:S01]  /*0920*/  MUFU.RCP R23, R23 ;  /* 0x0000001700177308 */ /* 0x001e220000001000 */
[----:B------:R-:W-:Y:S01]  /*0930*/  ISETP.LT.U32.AND P2, PT, R0, UR10, PT ;  /* 0x0000000a00007c0c */ /* 0x000fe2000bf41070 */
[----:B------:R0:W2:Y:S01]  /*0940*/  LDG.E R17, desc[UR4][R4.64] ;  /* 0x0000000404117981 */ /* 0x0000a2000c1e1900 */
[----:B------:R-:W-:-:S02]  /*0950*/  IABS R14, R26 ;  /* 0x0000001a000e7213 */ /* 0x000fc40000000000 */
[----:B------:R-:W-:Y:S01]  /*0960*/  LOP3.LUT R13, R3, UR51, RZ, 0x3c, !PT ;  /* 0x00000033030d7c12 */ /* 0x000fe2000f8e3cff */
[----:B------:R-:W-:Y:S01]  /*0970*/  @P3 VIADD R10, R10, 0x1 ;  /* 0x000000010a0a3836 */ /* 0x000fe20000000000 */
[----:B------:R-:W-:Y:S02]  /*0980*/  IABS R30, R3 ;  /* 0x00000003001e7213 */ /* 0x000fe40000000000 */
[----:B------:R-:W-:Y:S01]  /*0990*/  ISETP.GE.AND P3, PT, R13, RZ, PT ;  /* 0x000000ff0d00720c */ /* 0x000fe20003f66270 */
[----:B------:R-:W-:-:S04]  /*09a0*/  IMAD.HI.U32 R13, R14, UR9, RZ ;  /* 0x000000090e0d7c27 */ /* 0x000fc8000f8e00ff */
[----:B------:R-:W-:Y:S01]  /*09b0*/  @!P1 VIADD R2, R2, -UR11 ;  /* 0x8000000b02029c36 */ /* 0x000fe20008000000 */
[----:B------:R-:W-:Y:S01]  /*09c0*/  @!P2 IADD3 R0, PT, PT, R0, -UR10, RZ ;  /* 0x8000000a0000ac10 */ /* 0x000fe2000fffe0ff */
[----:B------:R-:W-:Y:S01]  /*09d0*/  IMAD.MOV R15, RZ, RZ, -R13 ;  /* 0x000000ffff0f7224 */ /* 0x000fe200078e0a0d */
[----:B------:R-:W-:Y:S01]  /*09e0*/  @!P2 IADD3 R24, PT, PT, R24, 0x1, RZ ;  /* 0x000000011818a810 */ /* 0x000fe20007ffe0ff */
[----:B------:R-:W-:Y:S01]  /*09f0*/  IMAD.MOV.U32 R25, RZ, RZ, R10 ;  /* 0x000000ffff197224 */ /* 0x000fe200078e000a */
[----:B------:R-:W-:Y:S01]  /*0a00*/  ISETP.GE.U32.AND P2, PT, R2, UR11, PT ;  /* 0x0000000b02007c0c */ /* 0x000fe2000bf46070 */
[----:B------:R-:W-:Y:S02]  /*0a10*/  IMAD R10, R15, UR10, R14 ;  /* 0x0000000a0f0a7c24 */ /* 0x000fe4000f8e020e */
[----:B------:R-:W-:Y:S01]  /*0a20*/  @!P1 VIADD R20, R20, 0x1 ;  /* 0x0000000114149836 */ /* 0x000fe20000000000 */
[----:B------:R-:W-:Y:S01]  /*0a30*/  ISETP.LT.U32.AND P1, PT, R21, UR11, PT ;  /* 0x0000000b15007c0c */ /* 0x000fe2000bf21070 */
[----:B------:R-:W-:Y:S01]  /*0a40*/  @!P4 IMAD.MOV R25, RZ, RZ, -R25 ;  /* 0x000000ffff19c224 */ /* 0x000fe200078e0a19 */
[----:B------:R-:W-:Y:S01]  /*0a50*/  IADD3 R18, P4, PT, R18, UR40, RZ ;  /* 0x0000002812127c10 */ /* 0x000fe2000ff9e0ff */
[----:B------:R-:W-:-:S03]  /*0a60*/  IMAD.HI.U32 R15, R30, UR7, RZ ;  /* 0x000000071e0f7c27 */ /* 0x000fc6000f8e00ff */
[----:B------:R-:W-:Y:S01]  /*0a70*/  LEA.HI.X.SX32 R19, R8, UR41, 0x2, P4 ;  /* 0x0000002908137c11 */ /* 0x000fe2000a0f16ff */
[----:B------:R-:W-:Y:S01]  /*0a80*/  VIADD R2, R36, 0xc0 ;  /* 0x000000c024027836 */ /* 0x000fe20000000000 */
[----:B------:R-:W-:Y:S01]  /*0a90*/  ISETP.GE.U32.AND P4, PT, R0, UR10, PT ;  /* 0x0000000a00007c0c */ /* 0x000fe2000bf86070 */
[----:B------:R-:W-:Y:S01]  /*0aa0*/  @P2 VIADD R20, R20, 0x1 ;  /* 0x0000000114142836 */ /* 0x000fe20000000000 */
[----:B------:R-:W-:Y:S01]  /*0ab0*/  ISETP.LT.U32.AND P2, PT, R10, UR10, PT ;  /* 0x0000000a0a007c0c */ /* 0x000fe2000bf41070 */
[----:B------:R-:W-:Y:S01]  /*0ac0*/  IMAD.MOV R27, RZ, RZ, -R15 ;  /* 0x000000ffff1b7224 */ /* 0x000fe200078e0a0f */
[----:B------:R-:W-:Y:S01]  /*0ad0*/  SHF.R.S64 R28, RZ, 0x1e, R12 ;  /* 0x0000001eff1c7819 */ /* 0x000fe2000000100c */
[----:B0-----:R-:W-:Y:S01]  /*0ae0*/  VIADD R5, R23, 0xffffffe ;  /* 0x0ffffffe17057836 */ /* 0x001fe20000000000 */
[----:B------:R-:W-:Y:S01]  /*0af0*/  LOP3.LUT R0, R2, UR51, RZ, 0x3c, !PT ;  /* 0x0000003302007c12 */ /* 0x000fe2000f8e3cff */
[----:B------:R-:W-:Y:S01]  /*0b00*/  IMAD R30, R27, UR11, R30 ;  /* 0x0000000b1b1e7c24 */ /* 0x000fe2000f8e021e */
[----:B------:R-:W-:Y:S01]  /*0b10*/  @!P1 IADD3 R21, PT, PT, R21, -UR11, RZ ;  /* 0x8000000b15159c10 */ /* 0x000fe2000fffe0ff */
[----:B------:R-:W-:Y:S01]  /*0b20*/  IMAD.MOV.U32 R27, RZ, RZ, R20 ;  /* 0x000000ffff1b7224 */ /* 0x000fe200078e0014 */
[----:B------:R-:W-:Y:S01]  /*0b30*/  LOP3.LUT R4, R11, UR52, RZ, 0x3c, !PT ;  /* 0x000000340b047c12 */ /* 0x000fe2000f8e3cff */
[----:B------:R0:W3:Y:S02]  /*0b40*/  LDG.E R14, desc[UR16][R18.64] ;  /* 0x00000010120e7981 */ /* 0x0000e4000c1e1900 */
[----:B------:R-:W-:-:S02]  /*0b50*/  @P4 IADD3 R24, PT, PT, R24, 0x1, RZ ;  /* 0x0000000118184810 */ /* 0x000fc40007ffe0ff */
[----:B------:R-:W-:Y:S01]  /*0b60*/  @!P2 VIADD R13, R13, 0x1 ;  /* 0x000000010d0da836 */ /* 0x000fe20000000000 */
[----:B------:R-:W-:Y:S02]  /*0b70*/  @!P2 IADD3 R10, PT, PT, R10, -UR10, RZ ;  /* 0x8000000a0a0aac10 */ /* 0x000fe4000fffe0ff */
[----:B------:R-:W-:Y:S01]  /*0b80*/  IADD3 R20, P2, PT, R28, UR40, RZ ;  /* 0x000000281c147c10 */ /* 0x000fe2000ff5e0ff */
[----:B------:R-:W-:Y:S01]  /*0b90*/  @!P0 IMAD.MOV R27, RZ, RZ, -R27 ;  /* 0x000000ffff1b8224 */ /* 0x000fe200078e0a1b */
[----:B------:R-:W-:Y:S02]  /*0ba0*/  ISETP.GE.U32.AND P0, PT, R21, UR11, PT ;  /* 0x0000000b15007c0c */ /* 0x000fe4000bf06070 */
[----:B------:R-:W-:Y:S02]  /*0bb0*/  ISETP.GE.AND P4, PT, R0, RZ, PT ;  /* 0x000000ff0000720c */ /* 0x000fe40003f86270 */
[----:B------:R-:W-:Y:S01]  /*0bc0*/  LEA.HI.X.SX32 R21, R12, UR41, 0x2, P2 ;  /* 0x000000290c157c11 */ /* 0x000fe200090f16ff */
[----:B------:R1:W4:Y:S01]  /*0bd0*/  LDG.E R0, desc[UR14][R6.64] ;  /* 0x0000000e06007981 */ /* 0x000322000c1e1900 */
[----:B------:R-:W-:-:S02]  /*0be0*/  ISETP.GE.AND P2, PT, R4, RZ, PT ;  /* 0x000000ff0400720c */ /* 0x000fc40003f46270 */
[----:B------:R-:W-:Y:S01]  /*0bf0*/  @!P1 IADD3 R29, PT, PT, R29, 0x1, RZ ;  /* 0x000000011d1d9810 */ /* 0x000fe20007ffe0ff */
[----:B------:R-:W5:Y:S01]  /*0c00*/  F2I.FTZ.U32.TRUNC.NTZ R5, R5 ;  /* 0x0000000500057305 */ /* 0x000f62000021f000 */
[----:B0-----:R-:W-:Y:S01]  /*0c10*/  IABS R19, R2 ;  /* 0x0000000200137213 */ /* 0x001fe20000000000 */
[----:B------:R-:W2:Y:S01]  /*0c20*/  LDG.E R18, desc[UR4][R20.64] ;  /* 0x0000000414127981 */ /* 0x000ea2000c1e1900 */
[----:B-1----:R-:W-:-:S04]  /*0c30*/  SHF.R.S64 R6, RZ, 0x1e, R9 ;  /* 0x0000001eff067819 */ /* 0x002fc80000001009 */
[----:B------:R-:W-:Y:S01]  /*0c40*/  IADD3 R6, P1, PT, R6, UR40, RZ ;  /* 0x0000002806067c10 */ /* 0x000fe2000ff3e0ff */
[----:B------:R-:W-:Y:S01]  /*0c50*/  IMAD.HI.U32 R4, R19, UR7, RZ ;  /* 0x0000000713047c27 */ /* 0x000fe2000f8e00ff */
[----:B------:R-:W-:Y:S02]  /*0c60*/  SEL R23, R34, R25, !P6 ;  /* 0x0000001922177207 */ /* 0x000fe40007000000 */
[----:B------:R-:W-:Y:S02]  /*0c70*/  LEA.HI.X.SX32 R7, R9, UR41, 0x2, P1 ;  /* 0x0000002909077c11 */ /* 0x000fe400088f16ff */
[----:B------:R-:W-:Y:S01]  /*0c80*/  ISETP.LT.U32.AND P1, PT, R30, UR11, PT ;  /* 0x0000000b1e007c0c */ /* 0x000fe2000bf21070 */
[----:B------:R-:W-:Y:S01]  /*0c90*/  @!P2 IMAD.MOV R24, RZ, RZ, -R24 ;  /* 0x000000ffff18a224 */ /* 0x000fe200078e0a18 */
[----:B------:R-:W-:Y:S01]  /*0ca0*/  IADD3 R31, PT, PT, -R23, RZ, RZ ;  /* 0x000000ff171f7210 */ /* 0x000fe20007ffe1ff */
[----:B------:R-:W-:Y:S01]  /*0cb0*/  IMAD.MOV R28, RZ, RZ, -R4 ;  /* 0x000000ffff1c7224 */ /* 0x000fe200078e0a04 */
[----:B------:R-:W-:Y:S01]  /*0cc0*/  ISETP.GE.U32.AND P2, PT, R10, UR10, PT ;  /* 0x0000000a0a007c0c */ /* 0x000fe2000bf46070 */
[----:B------:R-:W-:-:S02]  /*0cd0*/  @P0 VIADD R29, R29, 0x1 ;  /* 0x000000011d1d0836 */ /* 0x000fc40000000000 */
[----:B------:R-:W-:Y:S02]  /*0ce0*/  IMAD R25, R28, UR11, R19 ;  /* 0x0000000b1c197c24 */ /* 0x000fe4000f8e0213 */
[----:B------:R0:W2:Y:S01]  /*0cf0*/  LDG.E R19, desc[UR14][R6.64] ;  /* 0x0000000e06137981 */ /* 0x0000a2000c1e1900 */
[----:B------:R-:W-:Y:S01]  /*0d00*/  IMAD R10, R31, UR51, R8 ;  /* 0x000000331f0a7c24 */ /* 0x000fe2000f8e0208 */
[----:B-----5:R-:W-:Y:S01]  /*0d10*/  R2UR UR5, R5 ;  /* 0x00000000050572ca */ /* 0x020fe200000e0000 */
[----:B------:R-:W-:Y:S02]  /*0d20*/  @!P5 IMAD.MOV R29, RZ, RZ, -R29 ;  /* 0x000000ffff1dd224 */ /* 0x000fe400078e0a1d */
[----:B------:R-:W-:Y:S01]  /*0d30*/  @!P1 VIADD R30, R30, -UR11 ;  /* 0x8000000b1e1e9c36 */ /* 0x000fe20008000000 */
[----:B------:R-:W-:Y:S02]  /*0d40*/  IABS R5, R10 ;  /* 0x0000000a00057213 */ /* 0x000fe40000000000 */
[----:B0-----:R-:W-:Y:S01]  /*0d50*/  LOP3.LUT R7, R26, UR52, RZ, 0x3c, !PT ;  /* 0x000000341a077c12 */ /* 0x001fe2000f8e3cff */
[----:B------:R-:W-:-:S03]  /*0d60*/  @P2 VIADD R13, R13, 0x1 ;  /* 0x000000010d0d2836 */ /* 0x000fc60000000000 */
[----:B------:R-:W-:Y:S01]  /*0d70*/  ISETP.GE.AND P5, PT, R7, RZ, PT ;  /* 0x000000ff0700720c */ /* 0x000fe20003fa6270 */
[----:B------:R-:W-:Y:S01]  /*0d80*/  IMAD.HI.U32 R6, R5, UR9, RZ ;  /* 0x0000000905067c27 */ /* 0x000fe2000f8e00ff */
[----:B------:R-:W-:Y:S02]  /*0d90*/  ISETP.GE.U32.AND P2, PT, R30, UR11, PT ;  /* 0x0000000b1e007c0c */ /* 0x000fe4000bf46070 */
[----:B------:R-:W-:Y:S01]  /*0da0*/  SEL R28, R34, R27, !P6 ;  /* 0x0000001b221c7207 */ /* 0x000fe20007000000 */
[----:B------:R-:W-:Y:S01]  /*0db0*/  IMAD.MOV R8, RZ, RZ, -R6 ;  /* 0x000000ffff087224 */ /* 0x000fe200078e0a06 */
[----:B------:R-:W-:Y:S02]  /*0dc0*/  ISETP.LT.U32.AND P0, PT, R25, UR11, PT ;  /* 0x0000000b19007c0c */ /* 0x000fe4000bf01070 */
[----:B------:R-:W-:Y:S01]  /*0dd0*/  IADD3 R21, PT, PT, -R28, RZ, RZ ;  /* 0x000000ff1c157210 */ /* 0x000fe20007ffe1ff */
[----:B------:R-:W-:Y:S01]  /*0de0*/  IMAD R5, R8, UR10, R5 ;  /* 0x0000000a08057c24 */ /* 0x000fe2000f8e0205 */
[----:B------:R-:W-:-:S02]  /*0df0*/  @!P1 IADD3 R15, PT, PT, R15, 0x1, RZ ;  /* 0x000000010f0f9810 */ /* 0x000fc40007ffe0ff */
[----:B------:R-:W-:Y:S02]  /*0e00*/  SEL R30, R34, R29, !P6 ;  /* 0x0000001d221e7207 */ /* 0x000fe40007000000 */
[----:B------:R-:W-:Y:S02]  /*0e10*/  @!P5 IADD3 R13, PT, PT, -R13, RZ, RZ ;  /* 0x000000ff0d0dd210 */ /* 0x000fe40007ffe1ff */
[----:B------:R-:W-:Y:S02]  /*0e20*/  ISETP.NE.AND P5, PT, RZ, UR52, PT ;  /* 0x00000034ff007c0c */ /* 0x000fe4000bfa5270 */
[----:B------:R-:W-:Y:S01]  /*0e30*/  LOP3.LUT R29, RZ, UR52, RZ, 0x33, !PT ;  /* 0x00000034ff1d7c12 */ /* 0x000fe2000f8e33ff */
[----:B------:R-:W-:Y:S02]  /*0e40*/  IMAD R12, R21, UR51, R12 ;  /* 0x00000033150c7c24 */ /* 0x000fe4000f8e020c */
[----:B------:R-:W-:Y:S01]  /*0e50*/  @P2 VIADD R15, R15, 0x1 ;  /* 0x000000010f0f2836 */ /* 0x000fe20000000000 */
[----:B------:R-:W-:-:S02]  /*0e60*/  ISETP.LT.U32.AND P2, PT, R5, UR10, PT ;  /* 0x0000000a05007c0c */ /* 0x000fc4000bf41070 */
[----:B------:R-:W-:Y:S02]  /*0e70*/  SEL R37, R29, R13, !P5 ;  /* 0x0000000d1d257207 */ /* 0x000fe40006800000 */
[----:B------:R-:W-:Y:S02]  /*0e80*/  @!P0 IADD3 R25, PT, PT, R25, -UR11, RZ ;  /* 0x8000000b19198c10 */ /* 0x000fe4000fffe0ff */
[----:B------:R-:W-:Y:S01]  /*0e90*/  IABS R20, R12 ;  /* 0x0000000c00147213 */ /* 0x000fe20000000000 */
[----:B------:R-:W-:Y:S01]  /*0ea0*/  UIADD3 UR6, UPT, UPT, URZ, -UR5, URZ ;  /* 0x80000005ff067290 */ /* 0x000fe2000fffe0ff */
[----:B------:R-:W-:Y:S01]  /*0eb0*/  IADD3 R13, PT, PT, -R37, RZ, RZ ;  /* 0x000000ff250d7210 */ /* 0x000fe20007ffe1ff */
[----:B------:R-:W-:Y:S01]  /*0ec0*/  @!P3 IMAD.MOV R15, RZ, RZ, -R15 ;  /* 0x000000ffff0fb224 */ /* 0x000fe200078e0a0f */
[----:B------:R-:W-:Y:S01]  /*0ed0*/  ISETP.GE.U32.AND P1, PT, R25, UR11, PT ;  /* 0x0000000b19007c0c */ /* 0x000fe2000bf26070 */
[----:B------:R-:W-:Y:S01]  /*0ee0*/  IMAD.HI.U32 R7, R20, UR9, RZ ;  /* 0x0000000914077c27 */ /* 0x000fe2000f8e00ff */
[----:B------:R-:W-:-:S03]  /*0ef0*/  UIMAD UR6, UR6, UR12, URZ ;  /* 0x0000000c060672a4 */ /* 0x000fc6000f8e02ff */
[----:B------:R-:W-:Y:S01]  /*0f00*/  IMAD R26, R13, UR52, R26 ;  /* 0x000000340d1a7c24 */ /* 0x000fe2000f8e021a */
[----:B------:R-:W-:Y:S01]  /*0f10*/  UMOV UR4, URZ ;  /* 0x000000ff00047c82 */ /* 0x000fe20008000000 */
[----:B------:R-:W-:Y:S01]  /*0f20*/  IMAD.MOV R21, RZ, RZ, -R7 ;  /* 0x000000ffff157224 */ /* 0x000fe200078e0a07 */
[----:B------:R-:W-:Y:S01]  /*0f30*/  UIMAD.WIDE.U32 UR4, UR5, UR6, UR4 ;  /* 0x00000006050472a5 */ /* 0x000fe2000f8e0004 */
[----:B------:R-:W-:Y:S01]  /*0f40*/  @!P2 VIADD R5, R5, -UR10 ;  /* 0x8000000a0505ac36 */ /* 0x000fe20008000000 */
[----:B------:R-:W-:Y:S01]  /*0f50*/  SEL R13, R34, R15, !P6 ;  /* 0x0000000f220d7207 */ /* 0x000fe20007000000 */
[----:B------:R-:W-:Y:S01]  /*0f60*/  IMAD.MOV R32, RZ, RZ, -R30 ;  /* 0x000000ffff207224 */ /* 0x000fe200078e0a1e */
[----:B------:R-:W-:Y:S01]  /*0f70*/  LOP3.LUT R8, R10, UR52, RZ, 0x3c, !PT ;  /* 0x000000340a087c12 */ /* 0x000fe2000f8e3cff */
[----:B------:R-:W-:Y:S01]  /*0f80*/  @!P0 VIADD R4, R4, 0x1 ;  /* 0x0000000104048836 */ /* 0x000fe20000000000 */
[----:B------:R-:W-:Y:S02]  /*0f90*/  SEL R40, R29, R24, !P5 ;  /* 0x000000181d287207 */ /* 0x000fe40006800000 */
[----:B------:R-:W-:Y:S01]  /*0fa0*/  IABS R15, R26 ;  /* 0x0000001a000f7213 */ /* 0x000fe20000000000 */
[----:B------:R-:W-:Y:S01]  /*0fb0*/  IMAD R20, R21, UR10, R20 ;  /* 0x0000000a15147c24 */ /* 0x000fe2000f8e0214 */
[----:B------:R-:W-:Y:S01]  /*0fc0*/  ISETP.GE.AND P3, PT, R8, RZ, PT ;  /* 0x000000ff0800720c */ /* 0x000fe20003f66270 */
[----:B------:R-:W-:Y:S01]  /*0fd0*/  IMAD R9, R32, UR51, R9 ;  /* 0x0000003320097c24 */ /* 0x000fe2000f8e0209 */
[----:B------:R-:W-:Y:S01]  /*0fe0*/  ISETP.GE.U32.AND P0, PT, R5, UR10, PT ;  /* 0x0000000a05007c0c */ /* 0x000fe2000bf06070 */
[----:B------:R-:W-:Y:S01]  /*0ff0*/  IMAD.MOV R8, RZ, RZ, -R40 ;  /* 0x000000ffff087224 */ /* 0x000fe200078e0a28 */
[----:B------:R-:W-:Y:S01]  /*1000*/  @P1 IADD3 R4, PT, PT, R4, 0x1, RZ ;  /* 0x0000000104041810 */ /* 0x000fe20007ffe0ff */
[----:B------:R-:W-:Y:S01]  /*1010*/  IMAD.HI.U32 R31, R15, UR5, RZ ;  /* 0x000000050f1f7c27 */ /* 0x000fe2000f8e00ff */
[----:B------:R-:W-:-:S02]  /*1020*/  ISETP.LT.U32.AND P1, PT, R20, UR10, PT ;  /* 0x0000000a14007c0c */ /* 0x000fc4000bf21070 */
[----:B------:R-:W-:Y:S01]  /*1030*/  IABS R21, R9 ;  /* 0x0000000900157213 */ /* 0x000fe20000000000 */
[----:B------:R-:W-:Y:S02]  /*1040*/  IMAD R11, R8, UR52, R11 ;  /* 0x00000034080b7c24 */ /* 0x000fe4000f8e020b */
[----:B------:R-:W-:Y:S02]  /*1050*/  IMAD.MOV R24, RZ, RZ, -R31 ;  /* 0x000000ffff187224 */ /* 0x000fe400078e0a1f */
[----:B------:R-:W-:Y:S01]  /*1060*/  @!P2 VIADD R6, R6, 0x1 ;  /* 0x000000010606a836 */ /* 0x000fe20000000000 */
[----:B------:R-:W-:Y:S01]  /*1070*/  IABS R32, R11 ;  /* 0x0000000b00207213 */ /* 0x000fe20000000000 */
[----:B------:R-:W-:Y:S02]  /*1080*/  IMAD R15, R24, UR12, R15 ;  /* 0x0000000c180f7c24 */ /* 0x000fe4000f8e020f */
[----:B------:R-:W-:-:S04]  /*1090*/  IMAD.HI.U32 R5, R21, UR9, RZ ;  /* 0x0000000915057c27 */ /* 0x000fc8000f8e00ff */
[----:B------:R-:W-:Y:S02]  /*10a0*/  IMAD.MOV R8, RZ, RZ, -R13 ;  /* 0x000000ffff087224 */ /* 0x000fe400078e0a0d */
[----:B------:R-:W-:Y:S01]  /*10b0*/  @P0 VIADD R6, R6, 0x1 ;  /* 0x0000000106060836 */ /* 0x000fe20000000000 */
[----:B------:R-:W-:Y:S01]  /*10c0*/  ISETP.LT.U32.AND P0, PT, R15, UR12, PT ;  /* 0x0000000c0f007c0c */ /* 0x000fe2000bf01070 */
[----:B------:R-:W-:Y:S01]  /*10d0*/  IMAD.MOV.U32 R27, RZ, RZ, R4 ;  /* 0x000000ffff1b7224 */ /* 0x000fe200078e0004 */
[----:B------:R-:W-:Y:S01]  /*10e0*/  IADD3 R42, PT, PT, -R5, RZ, RZ ;  /* 0x000000ff052a7210 */ /* 0x000fe20007ffe1ff */
[----:B------:R-:W-:Y:S01]  /*10f0*/  IMAD.HI.U32 R35, R32, UR5, RZ ;  /* 0x0000000520237c27 */ /* 0x000fe2000f8e00ff */
[----:B------:R-:W-:-:S03]  /*1100*/  @!P1 IADD3 R20, PT, PT, R20, -UR10, RZ ;  /* 0x8000000a14149c10 */ /* 0x000fc6000fffe0ff */
[----:B------:R-:W-:Y:S01]  /*1110*/  IMAD R8, R8, UR51, R3 ;  /* 0x0000003308087c24 */ /* 0x000fe2000f8e0203 */
[----:B------:R-:W-:Y:S01]  /*1120*/  @!P4 IADD3 R27, PT, PT, -R27, RZ, RZ ;  /* 0x000000ff1b1bc210 */ /* 0x000fe20007ffe1ff */
[----:B------:R-:W-:Y:S01]  /*1130*/  IMAD.MOV R33, RZ, RZ, -R35 ;  /* 0x000000ffff217224 */ /* 0x000fe200078e0a23 */
[----:B------:R-:W-:Y:S01]  /*1140*/  ISETP.GE.U32.AND P4, PT, R20, UR10, PT ;  /* 0x0000000a14007c0c */ /* 0x000fe2000bf86070 */
[----:B------:R-:W-:Y:S01]  /*1150*/  @!P3 IMAD.MOV R6, RZ, RZ, -R6 ;  /* 0x000000ffff06b224 */ /* 0x000fe200078e0a06 */
[----:B------:R-:W-:Y:S01]  /*1160*/  LOP3.LUT R25, R12, UR52, RZ, 0x3c, !PT ;  /* 0x000000340c197c12 */ /* 0x000fe2000f8e3cff */
[----:B------:R-:W-:Y:S01]  /*1170*/  IMAD R21, R42, UR10, R21 ;  /* 0x0000000a2a157c24 */ /* 0x000fe2000f8e0215 */
[----:B------:R-:W-:Y:S01]  /*1180*/  IABS R41, R8 ;  /* 0x0000000800297213 */ /* 0x000fe20000000000 */
[----:B------:R-:W-:Y:S01]  /*1190*/  IMAD R4, R33, UR12, R32 ;  /* 0x0000000c21047c24 */ /* 0x000fe2000f8e0220 */
[----:B------:R-:W-:Y:S02]  /*11a0*/  SEL R48, R29, R6, !P5 ;  /* 0x000000061d307207 */ /* 0x000fe40006800000 */
[----:B------:R-:W-:Y:S01]  /*11b0*/  ISETP.GE.AND P2, PT, R25, RZ, PT ;  /* 0x000000ff1900720c */ /* 0x000fe20003f46270 */
[----:B------:R-:W-:Y:S01]  /*11c0*/  IMAD.HI.U32 R25, R41, UR9, RZ ;  /* 0x0000000929197c27 */ /* 0x000fe2000f8e00ff */
[----:B------:R-:W-:-:S02]  /*11d0*/  ISETP.LT.U32.AND P3, PT, R21, UR10, PT ;  /* 0x0000000a15007c0c */ /* 0x000fc4000bf61070 */
[----:B------:R-:W-:Y:S01]  /*11e0*/  @!P0 IADD3 R31, PT, PT, R31, 0x1, RZ ;  /* 0x000000011f1f8810 */ /* 0x000fe20007ffe0ff */
[----:B------:R-:W-:Y:S01]  /*11f0*/  @!P0 VIADD R15, R15, -UR12 ;  /* 0x8000000c0f0f8c36 */ /* 0x000fe20008000000 */
[----:B------:R-:W-:Y:S01]  /*1200*/  ISETP.LT.U32.AND P0, PT, R4, UR12, PT ;  /* 0x0000000c04007c0c */ /* 0x000fe2000bf01070 */
[----:B------:R-:W-:Y:S02]  /*1210*/  IMAD.MOV R33, RZ, RZ, -R48 ;  /* 0x000000ffff217224 */ /* 0x000fe400078e0a30 */
[----:B------:R-:W-:Y:S02]  /*1220*/  @!P1 VIADD R7, R7, 0x1 ;  /* 0x0000000107079836 */ /* 0x000fe40000000000 */
[----:B------:R-:W-:Y:S01]  /*1230*/  IMAD.MOV R20, RZ, RZ, -R25 ;  /* 0x000000ffff147224 */ /* 0x000fe200078e0a19 */
[----:B------:R-:W-:Y:S01]  /*1240*/  SEL R24, R34, R27, !P6 ;  /* 0x0000001b22187207 */ /* 0x000fe20007000000 */
[----:B------:R-:W-:Y:S02]  /*1250*/  IMAD R10, R33, UR52, R10 ;  /* 0x00000034210a7c24 */ /* 0x000fe4000f8e020a */
[----:B------:R-:W-:-:S02]  /*1260*/  @P4 VIADD R7, R7, 0x1 ;  /* 0x0000000107074836 */ /* 0x000fc40000000000 */
[----:B------:R-:W-:Y:S01]  /*1270*/  IMAD R27, R20, UR10, R41 ;  /* 0x0000000a141b7c24 */ /* 0x000fe2000f8e0229 */
[----:B------:R-:W-:Y:S01]  /*1280*/  @!P3 IADD3 R21, PT, PT, R21, -UR10, RZ ;  /* 0x8000000a1515bc10 */ /* 0x000fe2000fffe0ff */
[----:B------:R-:W-:Y:S01]  /*1290*/  IMAD.MOV.U32 R50, RZ, RZ, R7 ;  /* 0x000000ffff327224 */ /* 0x000fe200078e0007 */
[----:B------:R-:W-:Y:S02]  /*12a0*/  IABS R7, R10 ;  /* 0x0000000a00077213 */ /* 0x000fe40000000000 */
[----:B------:R-:W-:Y:S02]  /*12b0*/  IADD3 R47, PT, PT, -R24, RZ, RZ ;  /* 0x000000ff182f7210 */ /* 0x000fe40007ffe1ff */
[----:B------:R-:W-:Y:S01]  /*12c0*/  ISETP.LT.U32.AND P4, PT, R27, UR10, PT ;  /* 0x0000000a1b007c0c */ /* 0x000fe2000bf81070 */
[----:B------:R-:W-:Y:S01]  /*12d0*/  @!P0 VIADD R35, R35, 0x1 ;  /* 0x0000000123238836 */ /* 0x000fe20000000000 */
[----:B------:R-:W-:Y:S02]  /*12e0*/  @!P0 IADD3 R4, PT, PT, R4, -UR12, RZ ;  /* 0x8000000c04048c10 */ /* 0x000fe4000fffe0ff */
[----:B------:R-:W-:Y:S01]  /*12f0*/  ISETP.GE.U32.AND P0, PT, R21, UR10, PT ;  /* 0x0000000a15007c0c */ /* 0x000fe2000bf06070 */
[----:B------:R-:W-:-:S02]  /*1300*/  IMAD.MOV.U32 R21, RZ, RZ, R7 ;  /* 0x000000ffff157224 */ /* 0x000fc400078e0007 */
[----:B------:R-:W-:Y:S01]  /*1310*/  IMAD R6, R47, UR51, R2 ;  /* 0x000000332f067c24 */ /* 0x000fe2000f8e0202 */
[----:B------:R-:W-:Y:S01]  /*1320*/  LOP3.LUT R32, R9, UR52, RZ, 0x3c, !PT ;  /* 0x0000003409207c12 */ /* 0x000fe2000f8e3cff */
[----:B------:R-:W-:Y:S01]  /*1330*/  IMAD.HI.U32 R33, R21, UR5, RZ ;  /* 0x0000000515217c27 */ /* 0x000fe2000f8e00ff */
[----:B------:R-:W-:Y:S02]  /*1340*/  SHF.R.S64 R20, RZ, 0x1e, R3 ;  /* 0x0000001eff147819 */ /* 0x000fe40000001003 */
[----:B------:R-:W-:Y:S01]  /*1350*/  IABS R41, R6 ;  /* 0x0000000600297213 */ /* 0x000fe20000000000 */
[----:B------:R-:W-:Y:S01]  /*1360*/  @!P2 IMAD.MOV R50, RZ, RZ, -R50 ;  /* 0x000000ffff32a224 */ /* 0x000fe200078e0a32 */
[----:B------:R-:W-:Y:S02]  /*1370*/  ISETP.GE.U32.AND P2, PT, R15, UR12, PT ;  /* 0x0000000c0f007c0c */ /* 0x000fe4000bf46070 */
[----:B------:R-:W-:Y:S01]  /*1380*/  ISETP.GE.AND P1, PT, R32, RZ, PT ;  /* 0x000000ff2000720c */ /* 0x000fe20003f26270 */
[----:B------:R-:W-:Y:S01]  /*1390*/  IMAD.MOV R32, RZ, RZ, -R33 ;  /* 0x000000ffff207224 */ /* 0x000fe200078e0a21 */
[----:B------:R-:W-:Y:S01]  /*13a0*/  @!P3 IADD3 R5, PT, PT, R5, 0x1, RZ ;  /* 0x000000010505b810 */ /* 0x000fe20007ffe0ff */
[----:B------:R-:W-:Y:S01]  /*13b0*/  @!P4 VIADD R27, R27, -UR10 ;  /* 0x8000000a1b1bcc36 */ /* 0x000fe20008000000 */
[----:B------:R-:W-:Y:S01]  /*13c0*/  IADD3 R20, P3, PT, R20, UR40, RZ ;  /* 0x0000002814147c10 */ /* 0x000fe2000ff7e0ff */
[----:B------:R-:W-:Y:S01]  /*13d0*/  IMAD.HI.U32 R7, R41, UR9, RZ ;  /* 0x0000000929077c27 */ /* 0x000fe2000f8e00ff */
[----:B------:R-:W-:-:S03]  /*13e0*/  @P0 IADD3 R5, PT, PT, R5, 0x1, RZ ;  /* 0x0000000105050810 */ /* 0x000fc60007ffe0ff */
[----:B------:R-:W-:Y:S01]  /*13f0*/  IMAD R15, R32, UR12, R21 ;  /* 0x0000000c200f7c24 */ /* 0x000fe2000f8e0215 */
[----:B------:R-:W-:Y:S01]  /*1400*/  ISETP.GE.U32.AND P0, PT, R27, UR10, PT ;  /* 0x0000000a1b007c0c */ /* 0x000fe2000bf06070 */
[----:B------:R-:W-:Y:S01]  /*1410*/  IMAD.MOV R32, RZ, RZ, -R7 ;  /* 0x000000ffff207224 */ /* 0x000fe200078e0a07 */
[----:B------:R-:W-:Y:S02]  /*1420*/  LEA.HI.X.SX32 R21, R3, UR41, 0x2, P3 ;  /* 0x0000002903157c11 */ /* 0x000fe400098f16ff */
[----:B------:R-:W-:Y:S02]  /*1430*/  LOP3.LUT R27, R8, UR52, RZ, 0x3c, !PT ;  /* 0x00000034081b7c12 */ /* 0x000fe4000f8e3cff */
[----:B------:R-:W-:Y:S01]  /*1440*/  ISETP.LT.U32.AND P3, PT, R15, UR12, PT ;  /* 0x0000000c0f007c0c */ /* 0x000fe2000bf61070 */
[----:B------:R-:W-:Y:S01]  /*1450*/  @P2 VIADD R31, R31, 0x1 ;  /* 0x000000011f1f2836 */ /* 0x000fe20000000000 */
[----:B------:R-:W-:Y:S01]  /*1460*/  ISETP.GE.AND P2, PT, R27, RZ, PT ;  /* 0x000000ff1b00720c */ /* 0x000fe20003f46270 */
[----:B------:R-:W-:Y:S01]  /*1470*/  IMAD R3, R32, UR10, R41 ;  /* 0x0000000a20037c24 */ /* 0x000fe2000f8e0229 */
[----:B------:R-:W-:Y:S01]  /*1480*/  @!P4 IADD3 R25, PT, PT, R25, 0x1, RZ ;  /* 0x000000011919c810 */ /* 0x000fe20007ffe0ff */
[----:B------:R-:W-:Y:S01]  /*1490*/  @!P1 IMAD.MOV R5, RZ, RZ, -R5 ;  /* 0x000000ffff059224 */ /* 0x000fe200078e0a05 */
[----:B------:R-:W-:Y:S01]  /*14a0*/  SEL R50, R29, R50, !P5 ;  /* 0x000000321d327207 */ /* 0x000fe20006800000 */
[----:B------:R0:W5:Y:S01]  /*14b0*/  LDG.E R20, desc[UR14][R20.64] ;  /* 0x0000000e14147981 */ /* 0x000162000c1e1900 */
[----:B------:R-:W-:Y:S01]  /*14c0*/  ISETP.LT.U32.AND P4, PT, R3, UR10, PT ;  /* 0x0000000a03007c0c */ /* 0x000fe2000bf81070 */
[----:B------:R-:W-:Y:S01]  /*14d0*/  @P0 VIADD R25, R25, 0x1 ;  /* 0x0000000119190836 */ /* 0x000fe20000000000 */
[----:B------:R-:W-:-:S03]  /*14e0*/  ISETP.GE.U32.AND P0, PT, R4, UR12, PT ;  /* 0x0000000c04007c0c */ /* 0x000fc6000bf06070 */
[----:B------:R-:W-:Y:S02]  /*14f0*/  @!P3 IADD3 R15, PT, PT, R15, -UR12, RZ ;  /* 0x8000000c0f0fbc10 */ /* 0x000fe4000fffe0ff */
[----:B------:R-:W-:Y:S01]  /*1500*/  @!P2 IMAD.MOV R25, RZ, RZ, -R25 ;  /* 0x000000ffff19a224 */ /* 0x000fe200078e0a19 */
[----:B------:R-:W-:Y:S02]  /*1510*/  LOP3.LUT R4, R6, UR52, RZ, 0x3c, !PT ;  /* 0x0000003406047c12 */ /* 0x000fe4000f8e3cff */
[----:B------:R-:W-:Y:S02]  /*1520*/  ISETP.GE.U32.AND P2, PT, R15, UR12, PT ;  /* 0x0000000c0f007c0c */ /* 0x000fe4000bf46070 */
[----:B------:R-:W-:Y:S01]  /*1530*/  SEL R42, R29, R5, !P5 ;  /* 0x000000051d2a7207 */ /* 0x000fe20006800000 */
[----:B------:R-:W-:Y:S01]  /*1540*/  @!P4 VIADD R3, R3, -UR10 ;  /* 0x8000000a0303cc36 */ /* 0x000fe20008000000 */
[----:B------:R-:W-:Y:S02]  /*1550*/  ISETP.GE.AND P1, PT, R4, RZ, PT ;  /* 0x000000ff0400720c */ /* 0x000fe40003f26270 */
[----:B------:R-:W-:Y:S01]  /*1560*/  IADD3 R5, PT, PT, -R50, RZ, RZ ;  /* 0x000000ff32057210 */ /* 0x000fe20007ffe1ff */
[----:B------:R-:W-:Y:S01]  /*1570*/  IMAD.MOV R4, RZ, RZ, -R42 ;  /* 0x000000ffff047224 */ /* 0x000fe200078e0a2a */
[----:B------:R-:W-:Y:S01]  /*1580*/  SEL R32, R29, R25, !P5 ;  /* 0x000000191d207207 */ /* 0x000fe20006800000 */
[----:B------:R-:W-:Y:S01]  /*1590*/  @P0 VIADD R35, R35, 0x1 ;  /* 0x0000000123230836 */ /* 0x000fe20000000000 */
[----:B------:R-:W-:Y:S01]  /*15a0*/  ISETP.GE.U32.AND P0, PT, R3, UR10, PT ;  /* 0x0000000a03007c0c */ /* 0x000fe2000bf06070 */
[----:B------:R-:W-:Y:S01]  /*15b0*/  IMAD R9, R4, UR52, R9 ;  /* 0x0000003404097c24 */ /* 0x000fe2000f8e0209 */
[----:B------:R-:W-:Y:S01]  /*15c0*/  IADD3 R3, PT, PT, -R32, RZ, RZ ;  /* 0x000000ff20037210 */ /* 0x000fe20007ffe1ff */
[----:B------:R-:W-:Y:S01]  /*15d0*/  @!P3 VIADD R33, R33, 0x1 ;  /* 0x000000012121b836 */ /* 0x000fe20000000000 */
[----:B------:R-:W-:Y:S01]  /*15e0*/  SHF.R.S64 R4, RZ, 0x1e, R2 ;  /* 0x0000001eff047819 */ /* 0x000fe20000001002 */
[----:B------:R-:W-:Y:S01]  /*15f0*/  IMAD R12, R5, UR52, R12 ;  /* 0x00000034050c7c24 */ /* 0x000fe2000f8e020c */
[----:B------:R-:W-:Y:S01]  /*1600*/  LOP3.LUT R5, R26, UR53, RZ, 0x3c, !PT ;  /* 0x000000351a057c12 */ /* 0x000fe2000f8e3cff */
[----:B------:R-:W-:Y:S01]  /*1610*/  @P2 VIADD R33, R33, 0x1 ;  /* 0x0000000121212836 */ /* 0x000fe20000000000 */
[----:B------:R-:W-:Y:S01]  /*1620*/  IADD3 R4, P2, PT, R4, UR40, RZ ;  /* 0x0000002804047c10 */ /* 0x000fe2000ff5e0ff */
[----:B------:R-:W-:Y:S01]  /*1630*/  IMAD R8, R3, UR52, R8 ;  /* 0x0000003403087c24 */ /* 0x000fe2000f8e0208 */
[----:B------:R-:W-:-:S02]  /*1640*/  IABS R3, R12 ;  /* 0x0000000c00037213 */ /* 0x000fc40000000000 */
[----:B------:R-:W-:Y:S02]  /*1650*/  ISETP.GE.AND P3, PT, R5, RZ, PT ;  /* 0x000000ff0500720c */ /* 0x000fe40003f66270 */
[----:B------:R-:W-:Y:S02]  /*1660*/  LEA.HI.X.SX32 R5, R2, UR41, 0x2, P2 ;  /* 0x0000002902057c11 */ /* 0x000fe400090f16ff */
[----:B------:R-:W-:Y:S02]  /*1670*/  MOV R2, R3 ;  /* 0x0000000300027202 */ /* 0x000fe40000000f00 */
[----:B------:R-:W-:Y:S01]  /*1680*/  LOP3.LUT R3, R10, UR53, RZ, 0x3c, !PT ;  /* 0x000000350a037c12 */ /* 0x000fe2000f8e3cff */
[----:B------:R-:W-:Y:S02]  /*1690*/  @!P4 VIADD R7, R7, 0x1 ;  /* 0x000000010707c836 */ /* 0x000fe40000000000 */
[----:B------:R-:W-:Y:S01]  /*16a0*/  IMAD.HI.U32 R25, R2, UR5, RZ ;  /* 0x0000000502197c27 */ /* 0x000fe2000f8e00ff */
[----:B------:R-:W-:-:S03]  /*16b0*/  ISETP.GE.AND P4, PT, R3, RZ, PT ;  /* 0x000000ff0300720c */ /* 0x000fc60003f86270 */
[----:B------:R-:W-:Y:S01]  /*16c0*/  IMAD.MOV R3, RZ, RZ, -R25 ;  /* 0x000000ffff037224 */ /* 0x000fe200078e0a19 */
[----:B0-----:R-:W-:Y:S02]  /*16d0*/  IABS R21, R9 ;  /* 0x0000000900157213 */ /* 0x001fe40000000000 */
[----:B------:R-:W-:Y:S01]  /*16e0*/  LOP3.LUT R15, R11, UR53, RZ, 0x3c, !PT ;  /* 0x000000350b0f7c12 */ /* 0x000fe2000f8e3cff */
[----:B------:R-:W-:Y:S02]  /*16f0*/  IMAD R2, R3, UR12, R2 ;  /* 0x0000000c03027c24 */ /* 0x000fe4000f8e0202 */
[----:B------:R-:W-:Y:S01]  /*1700*/  @P0 VIADD R7, R7, 0x1 ;  /* 0x0000000107070836 */ /* 0x000fe20000000000 */
[----:B------:R-:W-:Y:S01]  /*1710*/  ISETP.GE.AND P2, PT, R15, RZ, PT ;  /* 0x000000ff0f00720c */ /* 0x000fe20003f46270 */
[----:B------:R-:W-:Y:S01]  /*1720*/  IMAD.HI.U32 R15, R21, UR5, RZ ;  /* 0x00000005150f7c27 */ /* 0x000fe2000f8e00ff */
[----:B------:R-:W-:-:S04]  /*1730*/  ISETP.LT.U32.AND P0, PT, R2, UR12, PT ;  /* 0x0000000c02007c0c */ /* 0x000fc8000bf01070 */
[----:B------:R-:W-:-:S05]  /*1740*/  IADD3 R52, PT, PT, -R15, RZ, RZ ;  /* 0x000000ff0f347210 */ /* 0x000fca0007ffe1ff */
[----:B------:R-:W-:Y:S01]  /*1750*/  IMAD R3, R52, UR12, R21 ;  /* 0x0000000c34037c24 */ /* 0x000fe2000f8e0215 */
[----:B------:R-:W-:Y:S01]  /*1760*/  @!P1 IADD3 R7, PT, PT, -R7, RZ, RZ ;  /* 0x000000ff07079210 */ /* 0x000fe20007ffe1ff */
[----:B------:R0:W5:Y:S02]  /*1770*/  LDG.E R21, desc[UR14][R4.64] ;  /* 0x0000000e04157981 */ /* 0x000164000c1e1900 */
[----:B------:R-:W-:Y:S01]  /*1780*/  @!P0 VIADD R2, R2, -UR12 ;  /* 0x8000000c02028c36 */ /* 0x000fe20008000000 */
[----:B------:R-:W-:Y:S02]  /*1790*/  ISETP.LT.U32.AND P1, PT, R3, UR12, PT ;  /* 0x0000000c03007c0c */ /* 0x000fe4000bf21070 */
[----:B------:R-:W-:Y:S02]  /*17a0*/  IABS R41, R8 ;  /* 0x0000000800297213 */ /* 0x000fe40000000000 */
[----:B------:R-:W-:Y:S02]  /*17b0*/  @!P2 IADD3 R35, PT, PT, -R35, RZ, RZ ;  /* 0x000000ff2323a210 */ /* 0x000fe40007ffe1ff */
[----:B------:R-:W-:-:S02]  /*17c0*/  ISETP.GE.U32.AND P2, PT, R2, UR12, PT ;  /* 0x0000000c02007c0c */ /* 0x000fc4000bf46070 */
[----:B------:R-:W-:Y:S01]  /*17d0*/  LOP3.LUT R2, R12, UR53, RZ, 0x3c, !PT ;  /* 0x000000350c027c12 */ /* 0x000fe2000f8e3cff */
[----:B------:R-:W-:Y:S01]  /*17e0*/  IMAD.HI.U32 R27, R41, UR5, RZ ;  /* 0x00000005291b7c27 */ /* 0x000fe2000f8e00ff */
[----:B------:R-:W-:Y:S02]  /*17f0*/  SEL R47, R29, R7, !P5 ;  /* 0x000000071d2f7207 */ /* 0x000fe40006800000 */
[----:B------:R-:W-:Y:S02]  /*1800*/  @!P4 IADD3 R33, PT, PT, -R33, RZ, RZ ;  /* 0x000000ff2121c210 */ /* 0x000fe40007ffe1ff */
[----:B------:R-:W-:Y:S01]  /*1810*/  ISETP.GE.AND P4, PT, R2, RZ, PT ;  /* 0x000000ff0200720c */ /* 0x000fe20003f86270 */
[----:B------:R-:W-:Y:S02]  /*1820*/  IMAD.MOV R52, RZ, RZ, -R27 ;  /* 0x000000ffff347224 */ /* 0x000fe400078e0a1b */
[----:B------:R-:W-:Y:S02]  /*1830*/  IMAD.MOV R7, RZ, RZ, -R47 ;  /* 0x000000ffff077224 */ /* 0x000fe400078e0a2f */
[----:B------:R-:W-:-:S02]  /*1840*/  @!P0 VIADD R25, R25, 0x1 ;  /* 0x0000000119198836 */ /* 0x000fc40000000000 */
[----:B------:R-:W-:Y:S02]  /*1850*/  @!P1 VIADD R3, R3, -UR12 ;  /* 0x8000000c03039c36 */ /* 0x000fe40008000000 */
[----:B------:R-:W-:Y:S02]  /*1860*/  IMAD R41, R52, UR12, R41 ;  /* 0x0000000c34297c24 */ /* 0x000fe4000f8e0229 */
[----:B------:R-:W-:Y:S01]  /*1870*/  IMAD R6, R7, UR52, R6 ;  /* 0x0000003407067c24 */ /* 0x000fe2000f8e0206 */
[----:B------:R-:W-:Y:S01]  /*1880*/  @P2 IADD3 R25, PT, PT, R25, 0x1, RZ ;  /* 0x0000000119192810 */ /* 0x000fe20007ffe0ff */
[----:B------:R-:W-:Y:S01]  /*1890*/  @!P3 IMAD.MOV R31, RZ, RZ, -R31 ;  /* 0x000000ffff1fb224 */ /* 0x000fe200078e0a1f */
[----:B------:R-:W-:Y:S02]  /*18a0*/  ISETP.GE.U32.AND P0, PT, R3, UR12, PT ;  /* 0x0000000c03007c0c */ /* 0x000fe4000bf06070 */
[----:B0-----:R-:W-:Y:S01]  /*18b0*/  LOP3.LUT R4, R9, UR53, RZ, 0x3c, !PT ;  /* 0x0000003509047c12 */ /* 0x001fe2000f8e3cff */
[----:B------:R-:W0:Y:S01]  /*18c0*/  LDC.64 R2, c[0x0][0x390] ;  /* 0x0000e400ff027b82 */ /* 0x000e220000000a00 */
[----:B------:R-:W-:-:S02]  /*18d0*/  ISETP.LT.U32.AND P3, PT, R41, UR12, PT ;  /* 0x0000000c29007c0c */ /* 0x000fc4000bf61070 */
[----:B------:R-:W-:Y:S01]  /*18e0*/  IABS R7, R6 ;  /* 0x0000000600077213 */ /* 0x000fe20000000000 */
[----:B------:R-:W-:Y:S01]  /*18f0*/  @!P4 IMAD.MOV R25, RZ, RZ, -R25 ;  /* 0x000000ffff19c224 */ /* 0x000fe200078e0a19 */
[----:B------:R-:W-:-:S03]  /*1900*/  ISETP.GE.AND P4, PT, R4, RZ, PT ;  /* 0x000000ff0400720c */ /* 0x000fc60003f86270 */
[----:B------:R-:W1:Y:S01]  /*1910*/  LDC.64 R4, c[0x0][0x398] ;  /* 0x0000e600ff047b82 */ /* 0x000e620000000a00 */
[----:B------:R-:W-:-:S04]  /*1920*/  IMAD.HI.U32 R53, R7, UR5, RZ ;  /* 0x0000000507357c27 */ /* 0x000fc8000f8e00ff */
[----:B------:R-:W-:Y:S02]  /*1930*/  IMAD.MOV R52, RZ, RZ, -R53 ;  /* 0x000000ffff347224 */ /* 0x000fe400078e0a35 */
[----:B------:R-:W-:Y:S02]  /*1940*/  @!P3 VIADD R41, R41, -UR12 ;  /* 0x8000000c2929bc36 */ /* 0x000fe40008000000 */
[----:B------:R-:W-:Y:S02]  /*1950*/  IMAD R7, R52, UR12, R7 ;  /* 0x0000000c34077c24 */ /* 0x000fe4000f8e0207 */
[----:B------:R-:W-:Y:S01]  /*1960*/  VIADD R52, R36, 0xe0 ;  /* 0x000000e024347836 */ /* 0x000fe20000000000 */
[----:B------:R-:W-:-:S04]  /*1970*/  ISETP.GE.U32.AND P2, PT, R41, UR12, PT ;  /* 0x0000000c29007c0c */ /* 0x000fc8000bf46070 */
[----:B------:R-:W-:Y:S02]  /*1980*/  IABS R41, R52 ;  /* 0x0000003400297213 */ /* 0x000fe40000000000 */
[----:B------:R-:W-:Y:S02]  /*1990*/  @!P1 IADD3 R15, PT, PT, R15, 0x1, RZ ;  /* 0x000000010f0f9810 */ /* 0x000fe40007ffe0ff */
[----:B0-----:R-:W-:Y:S01]  /*19a0*/  ISETP.NE.U32.AND P1, PT, R2, 0x1, PT ;  /* 0x000000010200780c */ /* 0x001fe20003f25070 */
[----:B------:R-:W-:-:S04]  /*19b0*/  IMAD.HI.U32 R2, R41, UR7, RZ ;  /* 0x0000000729027c27 */ /* 0x000fc8000f8e00ff */
[----:B------:R-:W-:Y:S01]  /*19c0*/  @P0 VIADD R15, R15, 0x1 ;  /* 0x000000010f0f0836 */ /* 0x000fe20000000000 */
[----:B-1----:R-:W-:Y:S02]  /*19d0*/  ISETP.NE.U32.AND P0, PT, R4, 0x1, PT ;  /* 0x000000010400780c */ /* 0x002fe40003f05070 */
[----:B------:R-:W-:Y:S01]  /*19e0*/  IADD3 R4, PT, PT, -R2, RZ, RZ ;  /* 0x000000ff02047210 */ /* 0x000fe20007ffe1ff */
[----:B------:R-:W-:-:S04]  /*19f0*/  @!P4 IMAD.MOV R15, RZ, RZ, -R15 ;  /* 0x000000ffff0fc224 */ /* 0x000fc800078e0a0f */
[----:B------:R-:W-:-:S05]  /*1a00*/  IMAD R4, R4, UR11, R41 ;  /* 0x0000000b04047c24 */ /* 0x000fca000f8e0229 */
[----:B------:R-:W-:Y:S02]  /*1a10*/  ISETP.LT.U32.AND P4, PT, R4, UR11, PT ;  /* 0x0000000b04007c0c */ /* 0x000fe4000bf81070 */
[----:B------:R-:W-:-:S11]  /*1a20*/  @!P3 IADD3 R27, PT, PT, R27, 0x1, RZ ;  /* 0x000000011b1bb810 */ /* 0x000fd60007ffe0ff */
[----:B------:R-:W-:-:S05]  /*1a30*/  @!P4 VIADD R4, R4, -UR11 ;  /* 0x8000000b0404cc36 */ /* 0x000fca0008000000 */
[----:B------:R-:W-:Y:S02]  /*1a40*/  ISETP.GE.U32.AND P3, PT, R4, UR11, PT ;  /* 0x0000000b04007c0c */ /* 0x000fe4000bf66070 */
[----:B------:R-:W-:Y:S01]  /*1a50*/  LOP3.LUT R4, R52, UR51, RZ, 0x3c, !PT ;  /* 0x0000003334047c12 */ /* 0x000fe2000f8e3cff */
[----:B------:R-:W-:-:S03]  /*1a60*/  @!P4 VIADD R2, R2, 0x1 ;  /* 0x000000010202c836 */ /* 0x000fc60000000000 */
[----:B------:R-:W-:-:S07]  /*1a70*/  ISETP.GE.AND P4, PT, R4, RZ, PT ;  /* 0x000000ff0400720c */ /* 0x000fce0003f86270 */
[----:B------:R-:W-:Y:S01]  /*1a80*/  @P3 VIADD R2, R2, 0x1 ;  /* 0x0000000102023836 */ /* 0x000fe20000000000 */
[----:B------:R-:W-:-:S05]  /*1a90*/  ISETP.LT.U32.AND P3, PT, R7, UR12, PT ;  /* 0x0000000c07007c0c */ /* 0x000fca000bf61070 */
[----:B------:R-:W-:-:S05]  /*1aa0*/  @!P4 IMAD.MOV R2, RZ, RZ, -R2 ;  /* 0x000000ffff02c224 */ /* 0x000fca00078e0a02 */
[----:B------:R-:W-:-:S03]  /*1ab0*/  SEL R2, R34, R2, !P6 ;  /* 0x0000000222027207 */ /* 0x000fc60007000000 */
[----:B------:R-:W-:-:S04]  /*1ac0*/  @!P3 IADD3 R7, PT, PT, R7, -UR12, RZ ;  /* 0x8000000c0707bc10 */ /* 0x000fc8000fffe0ff */
[----:B------:R-:W-:Y:S01]  /*1ad0*/  ISETP.GE.U32.AND P4, PT, R7, UR12, PT ;  /* 0x0000000c07007c0c */ /* 0x000fe2000bf86070 */
[----:B------:R-:W-:-:S04]  /*1ae0*/  IMAD.MOV R7, RZ, RZ, -R2 ;  /* 0x000000ffff077224 */ /* 0x000fc800078e0a02 */
[----:B------:R-:W-:Y:S01]  /*1af0*/  IMAD R7, R7, UR51, R52 ;  /* 0x0000003307077c24 */ /* 0x000fe2000f8e0234 */
[----:B------:R-:W-:Y:S02]  /*1b00*/  ISETP.NE.AND.EX P1, PT, R3, RZ, PT, P1 ;  /* 0x000000ff0300720c */ /* 0x000fe40003f25310 */
[----:B------:R-:W-:Y:S02]  /*1b10*/  LOP3.LUT R4, R8, UR53, RZ, 0x3c, !PT ;  /* 0x0000003508047c12 */ /* 0x000fe4000f8e3cff */
[----:B------:R-:W-:Y:S02]  /*1b20*/  IABS R3, R7 ;  /* 0x0000000700037213 */ /* 0x000fe40000000000 */
[----:B------:R-:W-:Y:S02]  /*1b30*/  @P2 IADD3 R27, PT, PT, R27, 0x1, RZ ;  /* 0x000000011b1b2810 */ /* 0x000fe40007ffe0ff */
[----:B------:R-:W-:Y:S01]  /*1b40*/  ISETP.GE.AND P2, PT, R4, RZ, PT ;  /* 0x000000ff0400720c */ /* 0x000fe20003f46270 */
[----:B------:R-:W-:-:S04]  /*1b50*/  IMAD.HI.U32 R51, R3, UR9, RZ ;  /* 0x0000000903337c27 */ /* 0x000fc8000f8e00ff */
[----:B------:R-:W-:-:S04]  /*1b60*/  IMAD.MOV R4, RZ, RZ, -R51 ;  /* 0x000000ffff047224 */ /* 0x000fc800078e0a33 */
[----:B------:R-:W-:Y:S01]  /*1b70*/  IMAD R3, R4, UR10, R3 ;  /* 0x0000000a04037c24 */ /* 0x000fe2000f8e0203 */
[----:B------:R-:W-:-:S03]  /*1b80*/  ISETP.NE.AND.EX P0, PT, R5, RZ, PT, P0 ;  /* 0x000000ff0500720c */ /* 0x000fc60003f05300 */
[----:B------:R-:W-:Y:S01]  /*1b90*/  @!P2 IMAD.MOV R27, RZ, RZ, -R27 ;  /* 0x000000ffff1ba224 */ /* 0x000fe200078e0a1b */
[----:B------:R-:W-:Y:S02]  /*1ba0*/  ISETP.LT.U32.AND P2, PT, R3, UR10, PT ;  /* 0x0000000a03007c0c */ /* 0x000fe4000bf41070 */
[----:B------:R-:W-:Y:S02]  /*1bb0*/  SEL R16, R16, RZ, P1 ;  /* 0x000000ff10107207 */ /* 0x000fe40000800000 */
[----:B------:R-:W-:-:S03]  /*1bc0*/  SEL R37, R37, RZ, P0 ;  /* 0x000000ff25257207 */ /* 0x000fc60000000000 */
[----:B------:R-:W-:Y:S01]  /*1bd0*/  IMAD R16, R16, UR36, RZ ;  /* 0x0000002410107c24 */ /* 0x000fe2000f8e02ff */
[----:B------:R-:W-:-:S03]  /*1be0*/  SEL R28, R28, RZ, P1 ;  /* 0x000000ff1c1c7207 */ /* 0x000fc60000800000 */
[----:B------:R-:W-:Y:S02]  /*1bf0*/  IMAD R37, R37, UR37, R16 ;  /* 0x0000002525257c24 */ /* 0x000fe4000f8e0210 */
[----:B------:R-:W-:Y:S01]  /*1c00*/  VIADD R16, R36, 0x100 ;  /* 0x0000010024107836 */ /* 0x000fe20000000000 */
[----:B------:R-:W-:Y:S01]  /*1c10*/  @!P2 IADD3 R3, PT, PT, R3, -UR10, RZ ;  /* 0x8000000a0303ac10 */ /* 0x000fe2000fffe0ff */
[----:B------:R-:W-:Y:S01]  /*1c20*/  @!P3 VIADD R53, R53, 0x1 ;  /* 0x000000013535b836 */ /* 0x000fe20000000000 */
[----:B------:R-:W-:Y:S02]  /*1c30*/  SEL R50, R50, RZ, P0 ;  /* 0x000000ff32327207 */ /* 0x000fe40000000000 */
[----:B------:R-:W-:Y:S01]  /*1c40*/  ISETP.GE.U32.AND P3, PT, R3, UR10, PT ;  /* 0x0000000a03007c0c */ /* 0x000fe2000bf66070 */
[----:B------:R-:W-:Y:S01]  /*1c50*/  IMAD R3, R28, UR36, RZ ;  /* 0x000000241c037c24 */ /* 0x000fe2000f8e02ff */
[----:B------:R-:W-:-:S03]  /*1c60*/  IABS R4, R16 ;  /* 0x0000001000047213 */ /* 0x000fc60000000000 */
[----:B------:R-:W-:Y:S01]  /*1c70*/  IMAD R50, R50, UR37, R3 ;  /* 0x0000002532327c24 */ /* 0x000fe2000f8e0203 */
[----:B------:R-:W-:Y:S02]  /*1c80*/  MOV R28, R4 ;  /* 0x00000004001c7202 */ /* 0x000fe40000000f00 */
[----:B------:R-:W-:Y:S01]  /*1c90*/  LOP3.LUT R3, R6, UR53, RZ, 0x3c, !PT ;  /* 0x0000003506037c12 */ /* 0x000fe2000f8e3cff */
[----:B------:R-:W-:Y:S01]  /*1ca0*/  @P4 VIADD R53, R53, 0x1 ;  /* 0x0000000135354836 */ /* 0x000fe20000000000 */
[----:B------:R-:W-:Y:S01]  /*1cb0*/  SEL R22, R22, RZ, P1 ;  /* 0x000000ff16167207 */ /* 0x000fe20000800000 */
[----:B------:R-:W-:Y:S01]  /*1cc0*/  IMAD.HI.U32 R55, R28, UR7, RZ ;  /* 0x000000071c377c27 */ /* 0x000fe2000f8e00ff */
[----:B------:R-:W-:Y:S02]  /*1cd0*/  ISETP.GE.AND P4, PT, R3, RZ, PT ;  /* 0x000000ff0300720c */ /* 0x000fe40003f86270 */
[----:B------:R-:W-:Y:S01]  /*1ce0*/  SEL R41, R40, RZ, P0 ;  /* 0x000000ff28297207 */ /* 0x000fe20000000000 */
[----:B------:R-:W-:-:S02]  /*1cf0*/  IMAD.MOV R3, RZ, RZ, -R55 ;  /* 0x000000ffff037224 */ /* 0x000fc400078e0a37 */
[----:B------:R-:W-:Y:S01]  /*1d00*/  IMAD R22, R22, UR36, RZ ;  /* 0x0000002416167c24 */ /* 0x000fe2000f8e02ff */
[----:B------:R-:W-:Y:S01]  /*1d10*/  SEL R23, R23, RZ, P1 ;  /* 0x000000ff17177207 */ /* 0x000fe20000800000 */
[----:B------:R-:W-:Y:S01]  /*1d20*/  IMAD R28, R3, UR11, R28 ;  /* 0x0000000b031c7c24 */ /* 0x000fe2000f8e021c */
[----:B------:R-:W-:Y:S01]  /*1d30*/  MOV R3, R53 ;  /* 0x0000003500037202 */ /* 0x000fe20000000f00 */
[----:B------:R-:W-:Y:S01]  /*1d40*/  IMAD R41, R41, UR37, R22 ;  /* 0x0000002529297c24 */ /* 0x000fe2000f8e0216 */
[----:B------:R-:W-:Y:S02]  /*1d50*/  SHF.R.S64 R22, RZ, 0x1e, R52 ;  /* 0x0000001eff167819 */ /* 0x000fe40000001034 */
[----:B------:R-:W-:Y:S01]  /*1d60*/  SEL R30, R30, RZ, P1 ;  /* 0x000000ff1e1e7207 */ /* 0x000fe20000800000 */
[----:B------:R-:W-:Y:S01]  /*1d70*/  IMAD R23, R23, UR36, RZ ;  /* 0x0000002417177c24 */ /* 0x000fe2000f8e02ff */
[----:B------:R-:W-:Y:S01]  /*1d80*/  SEL R48, R48, RZ, P0 ;  /* 0x000000ff30307207 */ /* 0x000fe20000000000 */
[----:B------:R-:W-:Y:S01]  /*1d90*/  @!P4 IMAD.MOV R3, RZ, RZ, -R3 ;  /* 0x000000ffff03c224 */ /* 0x000fe200078e0a03 */
[----:B------:R-:W-:Y:S01]  /*1da0*/  IADD3 R22, P4, PT, R22, UR40, RZ ;  /* 0x0000002816167c10 */ /* 0x000fe2000ff9e0ff */
[----:B------:R-:W-:Y:S01]  /*1db0*/  IMAD R5, R30, UR36, RZ ;  /* 0x000000241e057c24 */ /* 0x000fe2000f8e02ff */
[----:B------:R-:W-:Y:S01]  /*1dc0*/  SEL R42, R42, RZ, P0 ;  /* 0x000000ff2a2a7207 */ /* 0x000fe20000000000 */
[----:B------:R-:W-:Y:S01]  /*1dd0*/  IMAD R48, R48, UR37, R23 ;  /* 0x0000002530307c24 */ /* 0x000fe2000f8e0217 */
[----:B------:R-:W-:-:S02]  /*1de0*/  LOP3.LUT R4, R7, UR52, RZ, 0x3c, !PT ;  /* 0x0000003407047c12 */ /* 0x000fc4000f8e3cff */
[----:B------:R-:W-:Y:S01]  /*1df0*/  LEA.HI.X.SX32 R23, R52, UR41, 0x2, P4 ;  /* 0x0000002934177c11 */ /* 0x000fe2000a0f16ff */
[----:B------:R-:W-:Y:S01]  /*1e00*/  @!P2 VIADD R51, R51, 0x1 ;  /* 0x000000013333a836 */ /* 0x000fe20000000000 */
[----:B------:R-:W-:Y:S01]  /*1e10*/  ISETP.LT.U32.AND P4, PT, R28, UR11, PT ;  /* 0x0000000b1c007c0c */ /* 0x000fe2000bf81070 */
[----:B------:R-:W-:Y:S01]  /*1e20*/  IMAD R42, R42, UR37, R5 ;  /* 0x000000252a2a7c24 */ /* 0x000fe2000f8e0205 */
[----:B------:R-:W-:Y:S02]  /*1e30*/  ISETP.GE.AND P2, PT, R4, RZ, PT ;  /* 0x000000ff0400720c */ /* 0x000fe40003f46270 */
[----:B------:R-:W-:Y:S01]  /*1e40*/  SEL R13, R13, RZ, P1 ;  /* 0x000000ff0d0d7207 */ /* 0x000fe20000800000 */
[----:B------:R-:W0:Y:S01]  /*1e50*/  LDC.64 R4, c[0x0][0x3a0] ;  /* 0x0000e800ff047b82 */ /* 0x000e220000000a00 */
[----:B------:R-:W-:Y:S01]  /*1e60*/  @P3 VIADD R51, R51, 0x1 ;  /* 0x0000000133333836 */ /* 0x000fe20000000000 */
[----:B------:R-:W-:Y:S01]  /*1e70*/  SEL R32, R32, RZ, P0 ;  /* 0x000000ff20207207 */ /* 0x000fe20000000000 */
[----:B------:R-:W-:Y:S01]  /*1e80*/  VIADD R40, R36, 0x120 ;  /* 0x0000012024287836 */ /* 0x000fe20000000000 */
[----:B------:R-:W-:Y:S01]  /*1e90*/  ISETP.NE.AND P5, PT, RZ, UR53, PT ;  /* 0x00000035ff007c0c */ /* 0x000fe2000bfa5270 */
[----:B------:R1:W5:Y:S03]  /*1ea0*/  LDG.E R22, desc[UR14][R22.64] ;  /* 0x0000000e16167981 */ /* 0x000366000c1e1900 */
[----:B------:R-:W-:Y:S01]  /*1eb0*/  @!P4 IADD3 R28, PT, PT, R28, -UR11, RZ ;  /* 0x8000000b1c1ccc10 */ /* 0x000fe2000fffe0ff */
[----:B------:R-:W-:-:S03]  /*1ec0*/  IMAD R13, R13, UR36, RZ ;  /* 0x000000240d0d7c24 */ /* 0x000fc6000f8e02ff */
[----:B------:R-:W-:Y:S02]  /*1ed0*/  ISETP.GE.U32.AND P3, PT, R28, UR11, PT ;  /* 0x0000000b1c007c0c */ /* 0x000fe4000bf66070 */
[----:B------:R-:W-:Y:S01]  /*1ee0*/  SEL R28, R24, RZ, P1 ;  /* 0x000000ff181c7207 */ /* 0x000fe20000800000 */
[----:B------:R-:W-:Y:S01]  /*1ef0*/  IMAD R24, R32, UR37, R13 ;  /* 0x0000002520187c24 */ /* 0x000fe2000f8e020d */
[----:B------:R-:W-:Y:S01]  /*1f00*/  SEL R13, R47, RZ, P0 ;  /* 0x000000ff2f0d7207 */ /* 0x000fe20000000000 */
[----:B------:R-:W-:Y:S02]  /*1f10*/  IMAD.MOV.U32 R30, RZ, RZ, R51 ;  /* 0x000000ffff1e7224 */ /* 0x000fe400078e0033 */
[----:B------:R-:W-:Y:S02]  /*1f20*/  IMAD R28, R28, UR36, RZ ;  /* 0x000000241c1c7c24 */ /* 0x000fe4000f8e02ff */
[----:B------:R-:W-:Y:S01]  /*1f30*/  @!P4 VIADD R55, R55, 0x1 ;  /* 0x000000013737c836 */ /* 0x000fe20000000000 */
[----:B------:R-:W-:Y:S01]  /*1f40*/  @!P2 IADD3 R30, PT, PT, -R30, RZ, RZ ;  /* 0x000000ff1e1ea210 */ /* 0x000fe20007ffe1ff */
[----:B------:R-:W-:Y:S01]  /*1f50*/  IMAD R13, R13, UR37, R28 ;  /* 0x000000250d0d7c24 */ /* 0x000fe2000f8e021c */
[----:B0-----:R-:W-:-:S02]  /*1f60*/  ISETP.NE.U32.AND P2, PT, R4, 0x1, PT ;  /* 0x000000010400780c */ /* 0x001fc40003f45070 */
[----:B------:R-:W-:Y:S02]  /*1f70*/  LOP3.LUT R28, RZ, UR53, RZ, 0x33, !PT ;  /* 0x00000035ff1c7c12 */ /* 0x000fe4000f8e33ff */
[----:B------:R-:W-:Y:S01]  /*1f80*/  LOP3.LUT R4, R16, UR51, RZ, 0x3c, !PT ;  /* 0x0000003310047c12 */ /* 0x000fe2000f8e3cff */
[----:B------:R-:W-:Y:S01]  /*1f90*/  @P3 VIADD R55, R55, 0x1 ;  /* 0x0000000137373836 */ /* 0x000fe20000000000 */
[----:B------:R-:W-:Y:S02]  /*1fa0*/  ISETP.NE.AND.EX P2, PT, R5, RZ, PT, P2 ;  /* 0x000000ff0500720c */ /* 0x000fe40003f45320 */
[----:B------:R-:W-:Y:S02]  /*1fb0*/  SEL R31, R28, R31, !P5 ;  /* 0x0000001f1c1f7207 */ /* 0x000fe40006800000 */
[----:B------:R-:W-:Y:S02]  /*1fc0*/  ISETP.GE.AND P3, PT, R4, RZ, PT ;  /* 0x000000ff0400720c */ /* 0x000fe40003f66270 */
[----:B------:R-:W-:-:S02]  /*1fd0*/  IABS R32, R40 ;  /* 0x0000002800207213 */ /* 0x000fc40000000000 */
[----:B------:R-:W-:-:S03]  /*1fe0*/  SEL R4, R31, RZ, P2 ;  /* 0x000000ff1f047207 */ /* 0x000fc60001000000 */
[----:B------:R-:W-:Y:S01]  /*1ff0*/  IMAD.HI.U32 R47, R32, UR7, RZ ;  /* 0x00000007202f7c27 */ /* 0x000fe2000f8e00ff */
[----:B------:R-:W-:-:S03]  /*2000*/  IADD3 R5, PT, PT, -R31, RZ, RZ ;  /* 0x000000ff1f057210 */ /* 0x000fc60007ffe1ff */
[----:B------:R-:W-:Y:S01]  /*2010*/  IMAD R31, R4, UR38, R37 ;  /* 0x00000026041f7c24 */ /* 0x000fe2000f8e0225 */
[----:B------:R-:W-:Y:S01]  /*2020*/  SHF.R.S64 R4, RZ, 0x1e, R16 ;  /* 0x0000001eff047819 */ /* 0x000fe20000001010 */
[----:B------:R-:W-:Y:S01]  /*2030*/  IMAD.MOV R37, RZ, RZ, -R47 ;  /* 0x000000ffff257224 */ /* 0x000fe200078e0a2f */
[----:B------:R-:W-:Y:S02]  /*2040*/  @!P3 IADD3 R55, PT, PT, -R55, RZ, RZ ;  /* 0x000000ff3737b210 */ /* 0x000fe40007ffe1ff */
[----:B------:R-:W-:Y:S01]  /*2050*/  IADD3 R4, P3, PT, R4, UR40, RZ ;  /* 0x0000002804047c10 */ /* 0x000fe2000ff7e0ff */
[----:B------:R-:W-:Y:S02]  /*2060*/  IMAD R37, R37, UR11, R32 ;  /* 0x0000000b25257c24 */ /* 0x000fe4000f8e0220 */
[----:B------:R-:W-:Y:S01]  /*2070*/  IMAD R26, R5, UR53, R26 ;  /* 0x00000035051a7c24 */ /* 0x000fe2000f8e021a */
[----:B------:R-:W-:Y:S02]  /*2080*/  LEA.HI.X.SX32 R5, R16, UR41, 0x2, P3 ;  /* 0x0000002910057c11 */ /* 0x000fe400098f16ff */
[----:B------:R-:W-:-:S02]  /*2090*/  ISETP.LT.U32.AND P3, PT, R37, UR11, PT ;  /* 0x0000000b25007c0c */ /* 0x000fc4000bf61070 */
[C---:B------:R-:W-:Y:S02]  /*20a0*/  SEL R32, R28.reuse, R35, !P5 ;  /* 0x000000231c207207 */ /* 0x040fe40006800000 */
[----:B------:R-:W-:-:S03]  /*20b0*/  SEL R25, R28, R25, !P5 ;  /* 0x000000191c197207 */ /* 0x000fc60006800000 */
[----:B------:R-:W-:Y:S01]  /*20c0*/  IMAD.MOV R54, RZ, RZ, -R32 ;  /* 0x000000ffff367224 */ /* 0x000fe200078e0a20 */
[----:B------:R-:W-:-:S05]  /*20d0*/  SEL R32, R32, RZ, P2 ;  /* 0x000000ff20207207 */ /* 0x000fca0001000000 */
[----:B------:R-:W-:Y:S01]  /*20e0*/  @!P3 IADD3 R37, PT, PT, R37, -UR11, RZ ;  /* 0x8000000b2525bc10 */ /* 0x000fe2000fffe0ff */
[----:B------:R-:W-:Y:S01]  /*20f0*/  @!P3 VIADD R47, R47, 0x1 ;  /* 0x000000012f2fb836 */ /* 0x000fe20000000000 */
[----:B------:R-:W-:Y:S01]  /*2100*/  SEL R33, R28, R33, !P5 ;  /* 0x000000211c217207 */ /* 0x000fe20006800000 */
[----:B------:R-:W-:Y:S01]  /*2110*/  IMAD R35, R54, UR53, R11 ;  /* 0x0000003536237c24 */ /* 0x000fe2000f8e020b */
[----:B------:R-:W-:Y:S01]  /*2120*/  ISETP.GE.U32.AND P3, PT, R37, UR11, PT ;  /* 0x0000000b25007c0c */ /* 0x000fe2000bf66070 */
[----:B------:R-:W-:Y:S02]  /*2130*/  IMAD R11, R32, UR38, R41 ;  /* 0x00000026200b7c24 */ /* 0x000fe4000f8e0229 */
[----:B------:R-:W-:Y:S01]  /*2140*/  IMAD.MOV R41, RZ, RZ, -R25 ;  /* 0x000000ffff297224 */ /* 0x000fe200078e0a19 */
[----:B------:R-:W-:Y:S01]  /*2150*/  SEL R25, R25, RZ, P2 ;  /* 0x000000ff19197207 */ /* 0x000fe20001000000 */
[----:B------:R-:W-:Y:S01]  /*2160*/  IMAD.MOV R37, RZ, RZ, -R33 ;  /* 0x000000ffff257224 */ /* 0x000fe200078e0a21 */
[----:B------:R-:W-:-:S03]  /*2170*/  SEL R15, R28, R15, !P5 ;  /* 0x0000000f1c0f7207 */ /* 0x000fc60006800000 */
[----:B------:R-:W-:Y:S01]  /*2180*/  IMAD R32, R25, UR38, R50 ;  /* 0x0000002619207c24 */ /* 0x000fe2000f8e0232 */
[----:B------:R-:W-:Y:S01]  /*2190*/  LOP3.LUT R25, R40, UR51, RZ, 0x3c, !PT ;  /* 0x0000003328197c12 */ /* 0x000fe2000f8e3cff */
[----:B------:R-:W0:Y:S01]  /*21a0*/  LDC.64 R50, c[0x0][0x3a8] ;  /* 0x0000ea00ff327b82 */ /* 0x000e220000000a00 */
[----:B------:R-:W-:Y:S01]  /*21b0*/  IMAD R37, R37, UR53, R10 ;  /* 0x0000003525257c24 */ /* 0x000fe2000f8e020a */
[----:B------:R-:W-:Y:S02]  /*21c0*/  SEL R27, R28, R27, !P5 ;  /* 0x0000001b1c1b7207 */ /* 0x000fe40006800000 */
[----:B------:R-:W-:Y:S01]  /*21d0*/  IADD3 R10, PT, PT, -R15, RZ, RZ ;  /* 0x000000ff0f0a7210 */ /* 0x000fe20007ffe1ff */
[----:B------:R-:W-:Y:S01]  /*21e0*/  @P3 VIADD R47, R47, 0x1 ;  /* 0x000000012f2f3836 */ /* 0x000fe20000000000 */
[----:B------:R-:W-:Y:S02]  /*21f0*/  P2R R52, PR, RZ, 0x2 ;  /* 0x00000002ff347803 */ /* 0x000fe40000000000 */
[----:B------:R-:W-:Y:S01]  /*2200*/  ISETP.GE.AND P3, PT, R25, RZ, PT ;  /* 0x000000ff1900720c */ /* 0x000fe20003f66270 */
[----:B------:R-:W-:Y:S01]  /*2210*/  IMAD.MOV R25, RZ, RZ, -R27 ;  /* 0x000000ffff197224 */ /* 0x000fe200078e0a1b */
[----:B------:R-:W-:Y:S01]  /*2220*/  ISETP.NE.AND P1, PT, RZ, UR52, PT ;  /* 0x00000034ff007c0c */ /* 0x000fe2000bf25270 */
[----:B------:R-:W-:Y:S01]  /*2230*/  IMAD R9, R10, UR53, R9 ;  /* 0x000000350a097c24 */ /* 0x000fe2000f8e0209 */
[----:B------:R-:W-:Y:S01]  /*2240*/  SEL R15, R15, RZ, P2 ;  /* 0x000000ff0f0f7207 */ /* 0x000fe20001000000 */
[----:B------:R-:W-:Y:S01]  /*2250*/  IMAD R12, R41, UR53, R12 ;  /* 0x00000035290c7c24 */ /* 0x000fe2000f8e020c */
[----:B------:R-:W-:-:S02]  /*2260*/  SEL R10, R34, R55, !P6 ;  /* 0x00000037220a7207 */ /* 0x000fc40007000000 */
[----:B------:R-:W-:Y:S02]  /*2270*/  SEL R41, R33, RZ, P2 ;  /* 0x000000ff21297207 */ /* 0x000fe40001000000 */
[----:B------:R-:W-:Y:S01]  /*2280*/  SEL R27, R27, RZ, P2 ;  /* 0x000000ff1b1b7207 */ /* 0x000fe20001000000 */
[----:B------:R-:W-:Y:S01]  /*2290*/  IMAD R8, R25, UR53, R8 ;  /* 0x0000003519087c24 */ /* 0x000fe2000f8e0208 */
[----:B------:R-:W-:Y:S01]  /*22a0*/  SEL R33, R29, R30, !P1 ;  /* 0x0000001e1d217207 */ /* 0x000fe20004800000 */
[----:B------:R-:W-:Y:S01]  /*22b0*/  IMAD R42, R15, UR38, R42 ;  /* 0x000000260f2a7c24 */ /* 0x000fe2000f8e022a */
[----:B------:R-:W-:Y:S01]  /*22c0*/  IADD3 R25, PT, PT, -R10, RZ, RZ ;  /* 0x000000ff0a197210 */ /* 0x000fe20007ffe1ff */
[----:B------:R-:W-:Y:S02]  /*22d0*/  IMAD.MOV.U32 R15, RZ, RZ, R47 ;  /* 0x000000ffff0f7224 */ /* 0x000fe400078e002f */
[----:B------:R-:W-:Y:S01]  /*22e0*/  IMAD R27, R27, UR38, R24 ;  /* 0x000000261b1b7c24 */ /* 0x000fe2000f8e0218 */
[----:B------:R-:W-:Y:S01]  /*22f0*/  SHF.R.S64 R24, RZ, 0x1e, R40 ;  /* 0x0000001eff187819 */ /* 0x000fe20000001028 */
[----:B------:R-:W-:Y:S01]  /*2300*/  IMAD.MOV R30, RZ, RZ, -R33 ;  /* 0x000000ffff1e7224 */ /* 0x000fe200078e0a21 */
[----:B------:R-:W-:Y:S01]  /*2310*/  @!P3 IADD3 R15, PT, PT, -R15, RZ, RZ ;  /* 0x000000ff0f0fb210 */ /* 0x000fe20007ffe1ff */
[----:B------:R-:W-:Y:S01]  /*2320*/  IMAD R16, R25, UR51, R16 ;  /* 0x0000003319107c24 */ /* 0x000fe2000f8e0210 */
[----:B------:R-:W-:Y:S01]  /*2330*/  IADD3 R24, P3, PT, R24, UR40, RZ ;  /* 0x0000002818187c10 */ /* 0x000fe2000ff7e0ff */
[----:B------:R-:W-:-:S03]  /*2340*/  IMAD R7, R30, UR52, R7 ;  /* 0x000000341e077c24 */ /* 0x000fc6000f8e0207 */
[----:B------:R-:W-:Y:S02]  /*2350*/  IABS R47, R16 ;  /* 0x00000010002f7213 */ /* 0x000fe40000000000 */
[----:B------:R-:W-:Y:S02]  /*2360*/  LEA.HI.X.SX32 R25, R40, UR41, 0x2, P3 ;  /* 0x0000002928197c11 */ /* 0x000fe400098f16ff */
[----:B0-----:R-:W-:Y:S02]  /*2370*/  ISETP.NE.U32.AND P3, PT, R50, 0x1, PT ;  /* 0x000000013200780c */ /* 0x001fe40003f65070 */
[----:B------:R-:W-:Y:S01]  /*2380*/  IABS R30, R7 ;  /* 0x00000007001e7213 */ /* 0x000fe20000000000 */
[----:B------:R-:W-:Y:S01]  /*2390*/  IMAD.HI.U32 R50, R47, UR9, RZ ;  /* 0x000000092f327c27 */ /* 0x000fe2000f8e00ff */
[----:B------:R-:W-:Y:S01]  /*23a0*/  ISETP.NE.AND.EX P3, PT, R51, RZ, PT, P3 ;  /* 0x000000ff3300720c */ /* 0x000fe20003f65330 */
[----:B------:R-:W5:Y:S02]  /*23b0*/  LDG.E R24, desc[UR14][R24.64] ;  /* 0x0000000e18187981 */ /* 0x000f64000c1e1900 */
[----:B------:R-:W-:-:S04]  /*23c0*/  IMAD.HI.U32 R51, R30, UR5, RZ ;  /* 0x000000051e337c27 */ /* 0x000fc8000f8e00ff */
[----:B------:R-:W-:Y:S02]  /*23d0*/  IMAD R41, R41, UR38, R48 ;  /* 0x0000002629297c24 */ /* 0x000fe4000f8e0230 */
[----:B------:R-:W-:Y:S02]  /*23e0*/  IMAD.MOV R48, RZ, RZ, -R50 ;  /* 0x000000ffff307224 */ /* 0x000fe400078e0a32 */
[----:B------:R-:W-:Y:S02]  /*23f0*/  IMAD.MOV R55, RZ, RZ, -R51 ;  /* 0x000000ffff377224 */ /* 0x000fe400078e0a33 */
[----:B------:R-:W-:Y:S01]  /*2400*/  IMAD R47, R48, UR10, R47 ;  /* 0x0000000a302f7c24 */ /* 0x000fe2000f8e022f */
[----:B------:R-:W-:Y:S01]  /*2410*/  SEL R48, R28, R3, !P5 ;  /* 0x000000031c307207 */ /* 0x000fe20006800000 */
[----:B------:R-:W-:Y:S01]  /*2420*/  IMAD R3, R55, UR12, R30 ;  /* 0x0000000c37037c24 */ /* 0x000fe2000f8e021e */
[----:B------:R-:W-:Y:S02]  /*2430*/  SEL R30, R34, R15, !P6 ;  /* 0x0000000f221e7207 */ /* 0x000fe40007000000 */
[----:B------:R-:W-:-:S02]  /*2440*/  IADD3 R55, PT, PT, -R48, RZ, RZ ;  /* 0x000000ff30377210 */ /* 0x000fc40007ffe1ff */
[----:B------:R-:W-:-:S03]  /*2450*/  ISETP.LT.U32.AND P1, PT, R3, UR12, PT ;  /* 0x0000000c03007c0c */ /* 0x000fc6000bf21070 */
[----:B------:R-:W-:Y:S02]  /*2460*/  IMAD R15, R55, UR53, R6 ;  /* 0x00000035370f7c24 */ /* 0x000fe4000f8e0206 */
[----:B------:R-:W-:-:S04]  /*2470*/  IMAD.MOV R55, RZ, RZ, -R30 ;  /* 0x000000ffff377224 */ /* 0x000fc800078e0a1e */
[----:B------:R-:W-:-:S04]  /*2480*/  IMAD R40, R55, UR51, R40 ;  /* 0x0000003337287c24 */ /* 0x000fc8000f8e0228 */
[----:B------:R-:W-:Y:S01]  /*2490*/  @!P1 VIADD R3, R3, -UR12 ;  /* 0x8000000c03039c36 */ /* 0x000fe20008000000 */
[----:B------:R-:W-:Y:S02]  /*24a0*/  IABS R6, R40 ;  /* 0x0000002800067213 */ /* 0x000fe40000000000 */
[----:B------:R-:W-:Y:S02]  /*24b0*/  P2R R54, PR, RZ, 0x4 ;  /* 0x00000004ff367803 */ /* 0x000fe40000000000 */
[----:B------:R-:W-:Y:S01]  /*24c0*/  ISETP.GE.U32.AND P2, PT, R3, UR12, PT ;  /* 0x0000000c03007c0c */ /* 0x000fe2000bf46070 */
[----:B------:R-:W-:-:S05]  /*24d0*/  IMAD.HI.U32 R3, R6, UR9, RZ ;  /* 0x0000000906037c27 */ /* 0x000fca000f8e00ff */
[----:B------:R-:W-:Y:S02]  /*24e0*/  IADD3 R55, PT, PT, -R3, RZ, RZ ;  /* 0x000000ff03377210 */ /* 0x000fe40007ffe1ff */
[----:B------:R-:W-:-:S03]  /*24f0*/  ISETP.LT.U32.AND P4, PT, R47, UR10, PT ;  /* 0x0000000a2f007c0c */ /* 0x000fc6000bf81070 */
[----:B------:R-:W-:-:S05]  /*2500*/  IMAD R6, R55, UR10, R6 ;  /* 0x0000000a37067c24 */ /* 0x000fca000f8e0206 */
[----:B------:R-:W-:-:S05]  /*2510*/  ISETP.LT.U32.AND P5, PT, R6, UR10, PT ;  /* 0x0000000a06007c0c */ /* 0x000fca000bfa1070 */
[----:B------:R-:W-:Y:S01]  /*2520*/  @!P4 VIADD R47, R47, -UR10 ;  /* 0x8000000a2f2fcc36 */ /* 0x000fe20008000000 */
[----:B------:R-:W-:-:S04]  /*2530*/  P2R R56, PR, RZ, 0x8 ;  /* 0x00000008ff387803 */ /* 0x000fc80000000000 */
[----:B------:R-:W-:-:S03]  /*2540*/  ISETP.GE.U32.AND P3, PT, R47, UR10, PT ;  /* 0x0000000a2f007c0c */ /* 0x000fc6000bf66070 */
[----:B------:R-:W-:Y:S01]  /*2550*/  @!P5 VIADD R6, R6, -UR10 ;  /* 0x8000000a0606dc36 */ /* 0x000fe20008000000 */
[----:B------:R-:W-:Y:S02]  /*2560*/  IADD3 R47, PT, PT, R36, 0x140, RZ ;  /* 0x00000140242f7810 */ /* 0x000fe40007ffe0ff */
[----:B------:R-:W-:Y:S02]  /*2570*/  P2R R53, PR, RZ, 0x1 ;  /* 0x00000001ff357803 */ /* 0x000fe40000000000 */
[----:B------:R-:W-:Y:S02]  /*2580*/  ISETP.GE.U32.AND P0, PT, R6, UR10, PT ;  /* 0x0000000a06007c0c */ /* 0x000fe4000bf06070 */
[----:B------:R-:W-:-:S05]  /*2590*/  IABS R6, R47 ;  /* 0x0000002f00067213 */ /* 0x000fca0000000000 */
[----:B------:R-:W-:-:S04]  /*25a0*/  IMAD.HI.U32 R55, R6, UR7, RZ ;  /* 0x0000000706377c27 */ /* 0x000fc8000f8e00ff */
[----:B------:R-:W-:-:S04]  /*25b0*/  IMAD.MOV R57, RZ, RZ, -R55 ;  /* 0x000000ffff397224 */ /* 0x000fc800078e0a37 */
[----:B------:R-:W-:-:S05]  /*25c0*/  IMAD R6, R57, UR11, R6 ;  /* 0x0000000b39067c24 */ /* 0x000fca000f8e0206 */
[----:B------:R-:W-:Y:S02]  /*25d0*/  ISETP.LT.U32.AND P6, PT, R6, UR11, PT ;  /* 0x0000000b06007c0c */ /* 0x000fe4000bfc1070 */
[----:B------:R-:W-:Y:S01]  /*25e0*/  LOP3.LUT R59, R16, UR52, RZ, 0x3c, !PT ;  /* 0x00000034103b7c12 */ /* 0x000fe2000f8e3cff */
[----:B------:R-:W-:Y:S02]  /*25f0*/  @!P4 VIADD R50, R50, 0x1 ;  /* 0x000000013232c836 */ /* 0x000fe40000000000 */
[----:B------:R-:W-:Y:S02]  /*2600*/  @!P1 VIADD R51, R51, 0x1 ;  /* 0x0000000133339836 */ /* 0x000fe40000000000 */
[----:B------:R-:W-:-:S06]  /*2610*/  @P3 VIADD R50, R50, 0x1 ;  /* 0x0000000132323836 */ /* 0x000fcc0000000000 */
[----:B------:R-:W-:Y:S01]  /*2620*/  @!P6 VIADD R6, R6, -UR11 ;  /* 0x8000000b0606ec36 */ /* 0x000fe20008000000 */
[----:B------:R-:W-:Y:S02]  /*2630*/  @!P6 IADD3 R55, PT, PT, R55, 0x1, RZ ;  /* 0x000000013737e810 */ /* 0x000fe40007ffe0ff */
[----:B------:R-:W-:Y:S02]  /*2640*/  ISETP.GE.AND P6, PT, R59, RZ, PT ;  /* 0x000000ff3b00720c */ /* 0x000fe40003fc6270 */
[----:B------:R-:W-:Y:S01]  /*2650*/  ISETP.NE.AND P1, PT, R52, RZ, PT ;  /* 0x000000ff3400720c */ /* 0x000fe20003f25270 */
[----:B------:R-:W-:Y:S01]  /*2660*/  IMAD.MOV.U32 R52, RZ, RZ, R50 ;  /* 0x000000ffff347224 */ /* 0x000fe200078e0032 */
[----:B------:R-:W-:Y:S02]  /*2670*/  ISETP.GE.U32.AND P4, PT, R6, UR11, PT ;  /* 0x0000000b06007c0c */ /* 0x000fe4000bf86070 */
[----:B------:R-:W-:Y:S02]  /*2680*/  LOP3.LUT R58, R7, UR53, RZ, 0x3c, !PT ;  /* 0x00000035073a7c12 */ /* 0x000fe4000f8e3cff */
[----:B------:R-:W-:-:S05]  /*2690*/  LOP3.LUT R60, R40, UR52, RZ, 0x3c, !PT ;  /* 0x00000034283c7c12 */ /* 0x000fca000f8e3cff */
[----:B------:R-:W-:Y:S02]  /*26a0*/  @!P6 IADD3 R52, PT, PT, -R52, RZ, RZ ;  /* 0x000000ff3434e210 */ /* 0x000fe40007ffe1ff */
[----:B------:R-:W-:Y:S02]  /*26b0*/  ISETP.GE.AND P6, PT, R58, RZ, PT ;  /* 0x000000ff3a00720c */ /* 0x000fe40003fc6270 */
[----:B------:R-:W-:Y:S01]  /*26c0*/  @!P5 IADD3 R3, PT, PT, R3, 0x1, RZ ;  /* 0x000000010303d810 */ /* 0x000fe20007ffe0ff */
[----:B------:R-:W-:Y:S01]  /*26d0*/  @P2 VIADD R51, R51, 0x1 ;  /* 0x0000000133332836 */ /* 0x000fe20000000000 */
[----:B------:R-:W-:Y:S02]  /*26e0*/  LOP3.LUT R6, R47, UR51, RZ, 0x3c, !PT ;  /* 0x000000332f067c12 */ /* 0x000fe4000f8e3cff */
[----:B------:R-:W-:Y:S01]  /*26f0*/  ISETP.GE.AND P5, PT, R60, RZ, PT ;  /* 0x000000ff3c00720c */ /* 0x000fe20003fa6270 */
[----:B------:R-:W-:Y:S01]  /*2700*/  @P4 VIADD R55, R55, 0x1 ;  /* 0x0000000137374836 */ /* 0x000fe20000000000 */
[----:B------:R-:W-:-:S02]  /*2710*/  ISETP.NE.AND P3, PT, R56, RZ, PT ;  /* 0x000000ff3800720c */ /* 0x000fc40003f65270 */
[----:B------:R-:W-:Y:S02]  /*2720*/  ISETP.NE.AND P2, PT, R54, RZ, PT ;  /* 0x000000ff3600720c */ /* 0x000fe40003f45270 */
[----:B------:R-:W-:Y:S02]  /*2730*/  @P0 IADD3 R3, PT, PT, R3, 0x1, RZ ;  /* 0x0000000103030810 */ /* 0x000fe40007ffe0ff */
[----:B------:R-:W-:Y:S02]  /*2740*/  ISETP.GE.AND P4, PT, R6, RZ, PT ;  /* 0x000000ff0600720c */ /* 0x000fe40003f86270 */
[----:B------:R-:W-:Y:S02]  /*2750*/  SEL R50, R48, RZ, P2 ;  /* 0x000000ff30327207 */ /* 0x000fe40001000000 */
[----:B------:R-:W-:Y:S01]  /*2760*/  SEL R26, R26, RZ, P3 ;  /* 0x000000ff1a1a7207 */ /* 0x000fe20001800000 */
[----:B------:R-:W-:Y:S01]  /*2770*/  IMAD.MOV.U32 R58, RZ, RZ, R3 ;  /* 0x000000ffff3a7224 */ /* 0x000fe200078e0003 */
[----:B------:R-:W-:Y:S01]  /*2780*/  SEL R48, R35, RZ, P3 ;  /* 0x000000ff23307207 */ /* 0x000fe20001800000 */
[----:B------:R-:W-:Y:S01]  /*2790*/  @!P6 IMAD.MOV R51, RZ, RZ, -R51 ;  /* 0x000000ffff33e224 */ /* 0x000fe200078e0a33 */
[----:B------:R-:W-:Y:S01]  /*27a0*/  ISETP.NE.AND P6, PT, RZ, UR52, PT ;  /* 0x00000034ff007c0c */ /* 0x000fe2000bfc5270 */
[----:B-1----:R-:W-:Y:S01]  /*27b0*/  IMAD R23, R26, UR39, R31 ;  /* 0x000000271a177c24 */ /* 0x002fe2000f8e021f */
[----:B------:R-:W-:Y:S01]  /*27c0*/  ISETP.NE.AND P0, PT, R53, RZ, PT ;  /* 0x000000ff3500720c */ /* 0x000fe20003f05270 */
[----:B------:R-:W-:Y:S01]  /*27d0*/  IMAD R26, R48, UR39, R11 ;  /* 0x00000027301a7c24 */ /* 0x000fe2000f8e020b */
[----:B------:R-:W-:-:S02]  /*27e0*/  @!P5 IADD3 R58, PT, PT, -R58, RZ, RZ ;  /* 0x000000ff3a3ad210 */ /* 0x000fc40007ffe1ff */
[----:B------:R-:W-:Y:S02]  /*27f0*/  SEL R48, R37, RZ, P3 ;  /* 0x000000ff25307207 */ /* 0x000fe40001800000 */
[----:B------:R-:W-:Y:S01]  /*2800*/  SEL R35, R29, R52, !P6 ;  /* 0x000000341d237207 */ /* 0x000fe20007000000 */
[----:B------:R-:W-:Y:S01]  /*2810*/  @!P4 IMAD.MOV R55, RZ, RZ, -R55 ;  /* 0x000000ffff37c224 */ /* 0x000fe200078e0a37 */
[----:B------:R-:W-:Y:S02]  /*2820*/  SEL R2, R2, RZ, P1 ;  /* 0x000000ff02027207 */ /* 0x000fe40000800000 */
[----:B------:R-:W-:Y:S01]  /*2830*/  SEL R6, R33, RZ, P0 ;  /* 0x000000ff21067207 */ /* 0x000fe20000000000 */
[----:B------:R-:W-:Y:S01]  /*2840*/  IMAD R33, R50, UR38, R13 ;  /* 0x0000002632217c24 */ /* 0x000fe2000f8e020d */
[----:B------:R-:W-:Y:S01]  /*2850*/  SEL R31, R29, R58, !P6 ;  /* 0x0000003a1d1f7207 */ /* 0x000fe20007000000 */
[----:B------:R-:W-:Y:S01]  /*2860*/  IMAD R13, R48, UR39, R41 ;  /* 0x00000027300d7c24 */ /* 0x000fe2000f8e0229 */
[----:B------:R-:W-:Y:S01]  /*2870*/  ISETP.NE.AND P6, PT, RZ, UR51, PT ;  /* 0x00000033ff007c0c */ /* 0x000fe2000bfc5270 */
[----:B------:R-:W-:Y:S01]  /*2880*/  IMAD.MOV R41, RZ, RZ, -R35 ;  /* 0x000000ffff297224 */ /* 0x000fe200078e0a23 */
[----:B------:R-:W-:Y:S01]  /*2890*/  SEL R11, R12, RZ, P3 ;  /* 0x000000ff0c0b7207 */ /* 0x000fe20001800000 */
[----:B------:R-:W-:Y:S01]  /*28a0*/  IMAD R3, R2, UR36, RZ ;  /* 0x0000002402037c24 */ /* 0x000fe2000f8e02ff */
[----:B------:R-:W-:Y:S01]  /*28b0*/  SHF.R.S64 R2, RZ, 0x1e, R47 ;  /* 0x0000001eff027819 */ /* 0x000fe2000000102f */
[----:B------:R-:W-:Y:S01]  /*28c0*/  IMAD R41, R41, UR52, R16 ;  /* 0x0000003429297c24 */ /* 0x000fe2000f8e0210 */
[----:B------:R-:W-:-:S02]  /*28d0*/  IADD3 R37, PT, PT, -R31, RZ, RZ ;  /* 0x000000ff1f257210 */ /* 0x000fc40007ffe1ff */
[----:B------:R-:W-:Y:S02]  /*28e0*/  SEL R12, R34, R55, !P6 ;  /* 0x00000037220c7207 */ /* 0x000fe40007000000 */
[----:B------:R-:W-:Y:S01]  /*28f0*/  IADD3 R2, P4, PT, R2, UR40, RZ ;  /* 0x0000002802027c10 */ /* 0x000fe2000ff9e0ff */
[----:B------:R-:W-:Y:S01]  /*2900*/  IMAD R40, R37, UR52, R40 ;  /* 0x0000003425287c24 */ /* 0x000fe2000f8e0228 */
[----:B------:R-:W-:Y:S01]  /*2910*/  SEL R8, R8, RZ, P3 ;  /* 0x000000ff08087207 */ /* 0x000fe20001800000 */
[----:B------:R-:W-:Y:S01]  /*2920*/  IMAD.MOV R16, RZ, RZ, -R12 ;  /* 0x000000ffff107224 */ /* 0x000fe200078e0a0c */
[----:B------:R-:W-:Y:S01]  /*2930*/  IABS R37, R41 ;  /* 0x0000002900257213 */ /* 0x000fe20000000000 */
[----:B------:R-:W-:Y:S01]  /*2940*/  IMAD R6, R6, UR37, R3 ;  /* 0x0000002506067c24 */ /* 0x000fe2000f8e0203 */
[----:B------:R-:W-:Y:S01]  /*2950*/  LEA.HI.X.SX32 R3, R47, UR41, 0x2, P4 ;  /* 0x000000292f037c11 */ /* 0x000fe2000a0f16ff */
[----:B------:R-:W-:Y:S01]  /*2960*/  IMAD R47, R16, UR51, R47 ;  /* 0x00000033102f7c24 */ /* 0x000fe2000f8e022f */
[----:B------:R-:W-:Y:S01]  /*2970*/  SEL R9, R9, RZ, P3 ;  /* 0x000000ff09097207 */ /* 0x000fe20001800000 */
[----:B------:R-:W-:Y:S01]  /*2980*/  IMAD R16, R8, UR39, R27 ;  /* 0x0000002708107c24 */ /* 0x000fe2000f8e021b */
[----:B------:R-:W-:Y:S01]  /*2990*/  IABS R48, R40 ;  /* 0x0000002800307213 */ /* 0x000fe20000000000 */
[----:B------:R-:W-:-:S04]  /*29a0*/  IMAD.HI.U32 R27, R37, UR5, RZ ;  /* 0x00000005251b7c27 */ /* 0x000fc8000f8e00ff */
[----:B------:R-:W-:Y:S02]  /*29b0*/  IMAD R32, R11, UR39, R32 ;  /* 0x000000270b207c24 */ /* 0x000fe4000f8e0220 */
[----:B------:R-:W-:Y:S02]  /*29c0*/  IMAD R11, R9, UR39, R42 ;  /* 0x00000027090b7c24 */ /* 0x000fe4000f8e022a */
[----:B------:R-:W-:Y:S02]  /*29d0*/  IMAD.MOV R42, RZ, RZ, -R27 ;  /* 0x000000ffff2a7224 */ /* 0x000fe400078e0a1b */
[----:B------:R-:W-:Y:S01]  /*29e0*/  IMAD.HI.U32 R8, R48, UR5, RZ ;  /* 0x0000000530087c27 */ /* 0x000fe2000f8e00ff */
[----:B------:R-:W-:-:S03]  /*29f0*/  ISETP.NE.AND P6, PT, RZ, UR53, PT ;  /* 0x00000035ff007c0c */ /* 0x000fc6000bfc5270 */
[----:B------:R-:W-:Y:S01]  /*2a00*/  IMAD R37, R42, UR12, R37 ;  /* 0x0000000c2a257c24 */ /* 0x000fe2000f8e0225 */
[----:B------:R-:W-:Y:S02]  /*2a10*/  IADD3 R53, PT, PT, -R8, RZ, RZ ;  /* 0x000000ff08357210 */ /* 0x000fe40007ffe1ff */
[----:B------:R-:W-:Y:S02]  /*2a20*/  SEL R9, R28, R51, !P6 ;  /* 0x000000331c097207 */ /* 0x000fe40007000000 */
[----:B------:R-:W-:Y:S02]  /*2a30*/  P2R R57, PR, RZ, 0x4 ;  /* 0x00000004ff397803 */ /* 0x000fe40000000000 */
[----:B------:R-:W-:Y:S02]  /*2a40*/  IABS R50, R47 ;  /* 0x0000002f00327213 */ /* 0x000fe40000000000 */
[----:B------:R-:W-:Y:S01]  /*2a50*/  ISETP.LT.U32.AND P2, PT, R37, UR12, PT ;  /* 0x0000000c25007c0c */ /* 0x000fe2000bf41070 */
[----:B------:R-:W-:-:S02]  /*2a60*/  IMAD R42, R53, UR12, R48 ;  /* 0x0000000c352a7c24 */ /* 0x000fc4000f8e0230 */
[----:B------:R-:W-:Y:S02]  /*2a70*/  IMAD.MOV R48, RZ, RZ, -R9 ;  /* 0x000000ffff307224 */ /* 0x000fe400078e0a09 */
[----:B------:R-:W-:Y:S01]  /*2a80*/  IMAD.HI.U32 R52, R50, UR9, RZ ;  /* 0x0000000932347c27 */ /* 0x000fe2000f8e00ff */
[----:B------:R-:W-:-:S03]  /*2a90*/  ISETP.LT.U32.AND P4, PT, R42, UR12, PT ;  /* 0x0000000c2a007c0c */ /* 0x000fc6000bf81070 */
[----:B------:R-:W-:Y:S02]  /*2aa0*/  IMAD R48, R48, UR53, R7 ;  /* 0x0000003530307c24 */ /* 0x000fe4000f8e0207 */
[----:B------:R-:W-:Y:S02]  /*2ab0*/  IMAD.MOV R7, RZ, RZ, -R52 ;  /* 0x000000ffff077224 */ /* 0x000fe400078e0a34 */
[----:B------:R-:W-:Y:S02]  /*2ac0*/  @!P2 IADD3 R37, PT, PT, R37, -UR12, RZ ;  /* 0x8000000c2525ac10 */ /* 0x000fe4000fffe0ff */
[----:B------:R-:W-:Y:S02]  /*2ad0*/  IMAD R7, R7, UR10, R50 ;  /* 0x0000000a07077c24 */ /* 0x000fe4000f8e0232 */
[----:B------:R-:W-:Y:S01]  /*2ae0*/  VIADD R50, R36, 0x160 ;  /* 0x0000016024327836 */ /* 0x000fe20000000000 */
[----:B------:R-:W-:Y:S02]  /*2af0*/  P2R R56, PR, RZ, 0x1 ;  /* 0x00000001ff387803 */ /* 0x000fe40000000000 */
[----:B------:R-:W-:-:S02]  /*2b00*/  ISETP.GE.U32.AND P0, PT, R37, UR12, PT ;  /* 0x0000000c25007c0c */ /* 0x000fc4000bf06070 */
[----:B------:R-:W-:Y:S01]  /*2b10*/  IABS R37, R50 ;  /* 0x0000003200257213 */ /* 0x000fe20000000000 */
[----:B------:R-:W-:Y:S01]  /*2b20*/  @!P4 VIADD R42, R42, -UR12 ;  /* 0x8000000c2a2acc36 */ /* 0x000fe20008000000 */
[----:B------:R-:W-:-:S03]  /*2b30*/  P2R R54, PR, RZ, 0x2 ;  /* 0x00000002ff367803 */ /* 0x000fc60000000000 */
[----:B------:R-:W-:Y:S01]  /*2b40*/  IMAD.HI.U32 R53, R37, UR7, RZ ;  /* 0x0000000725357c27 */ /* 0x000fe2000f8e00ff */
[----:B------:R-:W-:-:S04]  /*2b50*/  ISETP.GE.U32.AND P1, PT, R42, UR12, PT ;  /* 0x0000000c2a007c0c */ /* 0x000fc8000bf26070 */
[----:B------:R-:W-:-:S05]  /*2b60*/  IADD3 R42, PT, PT, -R53, RZ, RZ ;  /* 0x000000ff352a7210 */ /* 0x000fca0007ffe1ff */
[----:B------:R-:W-:-:S05]  /*2b70*/  IMAD R37, R42, UR11, R37 ;  /* 0x0000000b2a257c24 */ /* 0x000fca000f8e0225 */
[----:B------:R-:W-:-:S13]  /*2b80*/  ISETP.LT.U32.AND P5, PT, R37, UR11, PT ;  /* 0x0000000b25007c0c */ /* 0x000fda000bfa1070 */
[----:B------:R-:W-:Y:S02]  /*2b90*/  @!P5 VIADD R53, R53, 0x1 ;  /* 0x000000013535d836 */ /* 0x000fe40000000000 */
[----:B------:R-:W-:Y:S01]  /*2ba0*/  @!P5 VIADD R37, R37, -UR11 ;  /* 0x8000000b2525dc36 */ /* 0x000fe20008000000 */
[----:B------:R-:W-:Y:S01]  /*2bb0*/  ISETP.LT.U32.AND P5, PT, R7, UR10, PT ;  /* 0x0000000a07007c0c */ /* 0x000fe2000bfa1070 */
[----:B------:R-:W-:Y:S01]  /*2bc0*/  VIADD R42, R36, 0x180 ;  /* 0x00000180242a7836 */ /* 0x000fe20000000000 */
[----:B------:R-:W-:Y:S02]  /*2bd0*/  P2R R55, PR, RZ, 0x8 ;  /* 0x00000008ff377803 */ /* 0x000fe40000000000 */
[----:B------:R-:W-:-:S09]  /*2be0*/  P2R R51, PR, RZ, 0x10 ;  /* 0x00000010ff337803 */ /* 0x000fd20000000000 */
[----:B------:R-:W-:-:S04]  /*2bf0*/  @!P5 IADD3 R7, PT, PT, R7, -UR10, RZ ;  /* 0x8000000a0707dc10 */ /* 0x000fc8000fffe0ff */
[----:B------:R-:W-:Y:S02]  /*2c00*/  ISETP.GE.U32.AND P3, PT, R7, UR10, PT ;  /* 0x0000000a07007c0c */ /* 0x000fe4000bf66070 */
[----:B------:R-:W-:Y:S02]  /*2c10*/  IABS R7, R42 ;  /* 0x0000002a00077213 */ /* 0x000fe40000000000 */
[----:B------:R-:W-:-:S03]  /*2c20*/  ISETP.GE.U32.AND P4, PT, R37, UR11, PT ;  /* 0x0000000b25007c0c */ /* 0x000fc6000bf86070 */
[----:B------:R-:W-:-:S04]  /*2c30*/  IMAD.HI.U32 R37, R7, UR7, RZ ;  /* 0x0000000707257c27 */ /* 0x000fc8000f8e00ff */
[----:B------:R-:W-:-:S04]  /*2c40*/  IMAD.MOV R58, RZ, RZ, -R37 ;  /* 0x000000ffff3a7224 */ /* 0x000fc800078e0a25 */
[----:B------:R-:W-:-:S05]  /*2c50*/  IMAD R7, R58, UR11, R7 ;  /* 0x0000000b3a077c24 */ /* 0x000fca000f8e0207 */
[----:B------:R-:W-:Y:S01]  /*2c60*/  ISETP.LT.U32.AND P6, PT, R7, UR11, PT ;  /* 0x0000000b07007c0c */ /* 0x000fe2000bfc1070 */
[----:B------:R-:W-:-:S12]  /*2c70*/  @!P5 VIADD R52, R52, 0x1 ;  /* 0x000000013434d836 */ /* 0x000fd80000000000 */
[----:B------:R-:W-:Y:S01]  /*2c80*/  @!P6 IADD3 R7, PT, PT, R7, -UR11, RZ ;  /* 0x8000000b0707ec10 */ /* 0x000fe2000fffe0ff */
[----:B------:R-:W-:-:S03]  /*2c90*/  @!P6 VIADD R37, R37, 0x1 ;  /* 0x000000012525e836 */ /* 0x000fc60000000000 */
[----:B------:R-:W-:Y:S02]  /*2ca0*/  ISETP.GE.U32.AND P6, PT, R7, UR11, PT ;  /* 0x0000000b07007c0c */ /* 0x000fe4000bfc6070 */
[----:B------:R-:W-:-:S04]  /*2cb0*/  LOP3.LUT R7, R42, UR51, RZ, 0x3c, !PT ;  /* 0x000000332a077c12 */ /* 0x000fc8000f8e3cff */
[----:B------:R-:W-:Y:S02]  /*2cc0*/  ISETP.GE.AND P5, PT, R7, RZ, PT ;  /* 0x000000ff0700720c */ /* 0x000fe40003fa6270 */
[----:B------:R-:W-:Y:S01]  /*2cd0*/  LOP3.LUT R62, R50, UR51, RZ, 0x3c, !PT ;  /* 0x00000033323e7c12 */ /* 0x000fe2000f8e3cff */
[----:B------:R-:W-:Y:S01]  /*2ce0*/  @P4 VIADD R53, R53, 0x1 ;  /* 0x0000000135354836 */ /* 0x000fe20000000000 */
[----:B------:R-:W-:-:S03]  /*2cf0*/  ISETP.NE.AND P4, PT, R51, RZ, PT ;  /* 0x000000ff3300720c */ /* 0x000fc60003f85270 */
[----:B------:R-:W-:Y:S02]  /*2d00*/  @P6 IADD3 R37, PT, PT, R37, 0x1, RZ ;  /* 0x0000000125256810 */ /* 0x000fe40007ffe0ff */
[----:B------:R-:W-:Y:S02]  /*2d10*/  ISETP.GE.AND P6, PT, R62, RZ, PT ;  /* 0x000000ff3e00720c */ /* 0x000fe40003fc6270 */
[----:B------:R-:W-:Y:S02]  /*2d20*/  LOP3.LUT R59, R41, UR53, RZ, 0x3c, !PT ;  /* 0x00000035293b7c12 */ /* 0x000fe4000f8e3cff */
[----:B------:R-:W-:Y:S02]  /*2d30*/  @!P5 IMAD.MOV R37, RZ, RZ, -R37 ;  /* 0x000000ffff25d224 */ /* 0x000fe400078e0a25 */
[----:B------:R-:W-:Y:S01]  /*2d40*/  ISETP.GE.AND P5, PT, R59, RZ, PT ;  /* 0x000000ff3b00720c */ /* 0x000fe20003fa6270 */
[----:B------:R-:W-:Y:S01]  /*2d50*/  @!P2 VIADD R27, R27, 0x1 ;  /* 0x000000011b1ba836 */ /* 0x000fe20000000000 */
[----:B------:R-:W-:-:S02]  /*2d60*/  ISETP.NE.AND P2, PT, R57, RZ, PT ;  /* 0x000000ff3900720c */ /* 0x000fc40003f45270 */
[----:B------:R-:W-:Y:S02]  /*2d70*/  LOP3.LUT R61, R47, UR52, RZ, 0x3c, !PT ;  /* 0x000000342f3d7c12 */ /* 0x000fe4000f8e3cff */
[----:B------:R-:W-:Y:S01]  /*2d80*/  @!P4 IADD3 R8, PT, PT, R8, 0x1, RZ ;  /* 0x000000010808c810 */ /* 0x000fe20007ffe0ff */
[----:B------:R-:W-:Y:S01]  /*2d90*/  @!P6 IMAD.MOV R53, RZ, RZ, -R53 ;  /* 0x000000ffff35e224 */ /* 0x000fe200078e0a35 */
[----:B------:R-:W-:Y:S01]  /*2da0*/  SEL R9, R9, RZ, P2 ;  /* 0x000000ff09097207 */ /* 0x000fe20001000000 */
[----:B------:R-:W-:Y:S01]  /*2db0*/  @P0 VIADD R27, R27, 0x1 ;  /* 0x000000011b1b0836 */ /* 0x000fe20000000000 */
[----:B------:R-:W-:Y:S02]  /*2dc0*/  ISETP.GE.AND P6, PT, R61, RZ, PT ;  /* 0x000000ff3d00720c */ /* 0x000fe40003fc6270 */
[----:B------:R-:W-:Y:S02]  /*2dd0*/  @P1 IADD3 R8, PT, PT, R8, 0x1, RZ ;  /* 0x0000000108081810 */ /* 0x000fe40007ffe0ff */
[----:B------:R-:W-:Y:S01]  /*2de0*/  ISETP.NE.AND P1, PT, R54, RZ, PT ;  /* 0x000000ff3600720c */ /* 0x000fe20003f25270 */
[----:B------:R-:W-:Y:S01]  /*2df0*/  IMAD R54, R9, UR38, R6 ;  /* 0x0000002609367c24 */ /* 0x000fe2000f8e0206 */
[----:B------:R-:W-:Y:S01]  /*2e00*/  IADD3 R6, P4, PT, R23, UR42, RZ ;  /* 0x0000002a17067c10 */ /* 0x000fe2000ff9e0ff */
[----:B------:R-:W-:Y:S01]  /*2e10*/  @!P5 IMAD.MOV R27, RZ, RZ, -R27 ;  /* 0x000000ffff1bd224 */ /* 0x000fe200078e0a1b */
[----:B------:R-:W-:Y:S01]  /*2e20*/  ISETP.NE.AND P5, PT, RZ, UR53, PT ;  /* 0x00000035ff007c0c */ /* 0x000fe2000bfa5270 */
[----:B------:R-:W-:Y:S01]  /*2e30*/  IMAD.MOV.U32 R51, RZ, RZ, R8 ;  /* 0x000000ffff337224 */ /* 0x000fe200078e0008 */
[----:B------:R-:W-:-:S02]  /*2e40*/  @P3 IADD3 R52, PT, PT, R52, 0x1, RZ ;  /* 0x0000000134343810 */ /* 0x000fc40007ffe0ff */
[----:B------:R-:W-:Y:S02]  /*2e50*/  ISETP.NE.AND P0, PT, R56, RZ, PT ;  /* 0x000000ff3800720c */ /* 0x000fe40003f05270 */
[----:B------:R-:W-:Y:S02]  /*2e60*/  SEL R10, R10, RZ, P1 ;  /* 0x000000ff0a0a7207 */ /* 0x000fe40000800000 */
[----:B------:R-:W-:Y:S02]  /*2e70*/  LEA.HI.X.SX32 R7, R23, UR43, 0x1, P4 ;  /* 0x0000002b17077c11 */ /* 0x000fe4000a0f0eff */
[----:B------:R-:W-:Y:S02]  /*2e80*/  LOP3.LUT R60, R40, UR53, RZ, 0x3c, !PT ;  /* 0x00000035283c7c12 */ /* 0x000fe4000f8e3cff */
[----:B------:R-:W-:Y:S01]  /*2e90*/  SEL R27, R28, R27, !P5 ;  /* 0x0000001b1c1b7207 */ /* 0x000fe20006800000 */
[----:B------:R-:W-:Y:S01]  /*2ea0*/  @!P6 IMAD.MOV R52, RZ, RZ, -R52 ;  /* 0x000000ffff34e224 */ /* 0x000fe200078e0a34 */
[----:B------:R-:W-:Y:S01]  /*2eb0*/  IADD3 R8, P4, PT, R26, UR42, RZ ;  /* 0x0000002a1a087c10 */ /* 0x000fe2000ff9e0ff */
[----:B------:R-:W-:Y:S01]  /*2ec0*/  IMAD R10, R10, UR36, RZ ;  /* 0x000000240a0a7c24 */ /* 0x000fe2000f8e02ff */
[----:B------:R-:W-:Y:S01]  /*2ed0*/  SEL R35, R35, RZ, P0 ;  /* 0x000000ff23237207 */ /* 0x000fe20000000000 */
[----:B------:R0:W5:Y:S01]  /*2ee0*/  LDG.E R23, desc[UR14][R4.64] ;  /* 0x0000000e04177981 */ /* 0x000162000c1e1900 */
[----:B------:R-:W-:-:S02]  /*2ef0*/  ISETP.GE.AND P6, PT, R60, RZ, PT ;  /* 0x000000ff3c00720c */ /* 0x000fc40003fc6270 */
[----:B------:R-:W-:Y:S01]  /*2f00*/  LEA.HI.X.SX32 R9, R26, UR43, 0x1, P4 ;  /* 0x0000002b1a097c11 */ /* 0x000fe2000a0f0eff */
[----:B------:R-:W-:Y:S01]  /*2f10*/  IMAD.MOV R26, RZ, RZ, -R27 ;  /* 0x000000ffff1a7224 */ /* 0x000fe200078e0a1b */
[----:B------:R-:W-:Y:S01]  /*2f20*/  SEL R27, R27, RZ, P2 ;  /* 0x000000ff1b1b7207 */ /* 0x000fe20001000000 */
[----:B------:R-:W-:Y:S01]  /*2f30*/  IMAD R10, R35, UR37, R10 ;  /* 0x00000025230a7c24 */ /* 0x000fe2000f8e020a */
[----:B------:R-:W-:Y:S02]  /*2f40*/  SEL R30, R30, RZ, P1 ;  /* 0x000000ff1e1e7207 */ /* 0x000fe40000800000 */
[----:B------:R-:W-:Y:S02]  /*2f50*/  ISETP.NE.AND P3, PT, R55, RZ, PT ;  /* 0x000000ff3700720c */ /* 0x000fe40003f65270 */
[----:B------:R-:W-:Y:S01]  /*2f60*/  P2R R56, PR, RZ, 0x4 ;  /* 0x00000004ff387803 */ /* 0x000fe20000000000 */
[----:B------:R-:W-:Y:S01]  /*2f70*/  IMAD R58, R27, UR38, R10 ;  /* 0x000000261b3a7c24 */ /* 0x000fe2000f8e020a */
[----:B0-----:R-:W-:Y:S01]  /*2f80*/  SEL R4, R31, RZ, P0 ;  /* 0x000000ff1f047207 */ /* 0x001fe20000000000 */
[----:B------:R-:W-:Y:S01]  /*2f90*/  IMAD R5, R30, UR36, RZ ;  /* 0x000000241e057c24 */ /* 0x000fe2000f8e02ff */
[----:B------:R-:W-:Y:S01]  /*2fa0*/  ISETP.NE.AND P2, PT, RZ, UR52, PT ;  /* 0x00000034ff007c0c */ /* 0x000fe2000bf45270 */
[----:B------:R0:W3:Y:S01]  /*2fb0*/  LDG.E.U8 R55, desc[UR14][R6.64] ;  /* 0x0000000e06377981 */ /* 0x0000e2000c1e1100 */
[----:B------:R-:W-:Y:S01]  /*2fc0*/  SEL R10, R15, RZ, P3 ;  /* 0x000000ff0f0a7207 */ /* 0x000fe20001800000 */
[----:B------:R-:W-:Y:S01]  /*2fd0*/  IMAD R4, R4, UR37, R5 ;  /* 0x0000002504047c24 */ /* 0x000fe2000f8e0205 */
[----:B------:R-:W-:-:S02]  /*2fe0*/  SEL R52, R29, R52, !P2 ;  /* 0x000000341d347207 */ /* 0x000fc40005000000 */
[----:B------:R-:W-:Y:S01]  /*2ff0*/  SEL R5, R48, RZ, P3 ;  /* 0x000000ff30057207 */ /* 0x000fe20001800000 */
[----:B------:R-:W-:Y:S01]  /*3000*/  IMAD R48, R10, UR39, R33 ;  /* 0x000000270a307c24 */ /* 0x000fe2000f8e0221 */
[----:B------:R-:W-:Y:S02]  /*3010*/  @!P6 IADD3 R51, PT, PT, -R51, RZ, RZ ;  /* 0x000000ff3333e210 */ /* 0x000fe40007ffe1ff */
[----:B------:R-:W-:Y:S02]  /*3020*/  ISETP.NE.AND P6, PT, RZ, UR51, PT ;  /* 0x00000033ff007c0c */ /* 0x000fe4000bfc5270 */
[----:B------:R-:W-:Y:S02]  /*3030*/  IADD3 R10, PT, PT, -R52, RZ, RZ ;  /* 0x000000ff340a7210 */ /* 0x000fe40007ffe1ff */
[----:B------:R-:W-:-:S03]  /*3040*/  SEL R35, R34, R53, !P6 ;  /* 0x0000003522237207 */ /* 0x000fc60007000000 */
[----:B------:R-:W-:-:S05]  /*3050*/  IMAD R53, R10, UR52, R47 ;  /* 0x000000340a357c24 */ /* 0x000fca000f8e022f */
[----:B------:R-:W-:Y:S01]  /*3060*/  IABS R47, R53 ;  /* 0x00000035002f7213 */ /* 0x000fe20000000000 */
[----:B------:R-:W-:Y:S01]  /*3070*/  IMAD R33, R5, UR39, R54 ;  /* 0x0000002705217c24 */ /* 0x000fe2000f8e0236 */
[----:B------:R-:W-:Y:S01]  /*3080*/  SEL R37, R34, R37, !P6 ;  /* 0x0000002522257207 */ /* 0x000fe20007000000 */
[----:B------:R1:W4:Y:S02]  /*3090*/  LDG.E.U8 R54, desc[UR16][R8.64] ;  /* 0x0000001008367981 */ /* 0x000324000c1e1100 */
[----:B------:R-:W-:-:S04]  /*30a0*/  IMAD.HI.U32 R5, R47, UR5, RZ ;  /* 0x000000052f057c27 */ /* 0x000fc8000f8e00ff */
[----:B0-----:R-:W-:-:S04]  /*30b0*/  IMAD.MOV R6, RZ, RZ, -R5 ;  /* 0x000000ffff067224 */ /* 0x001fc800078e0a05 */
[----:B------:R-:W-:Y:S01]  /*30c0*/  IMAD R6, R6, UR12, R47 ;  /* 0x0000000c06067c24 */ /* 0x000fe2000f8e022f */
[----:B------:R-:W-:-:S04]  /*30d0*/  SEL R51, R28, R51, !P5 ;  /* 0x000000331c337207 */ /* 0x000fc80006800000 */
[----:B------:R-:W-:Y:S01]  /*30e0*/  ISETP.LT.U32.AND P2, PT, R6, UR12, PT ;  /* 0x0000000c06007c0c */ /* 0x000fe2000bf41070 */
[----:B------:R-:W-:Y:S01]  /*30f0*/  IMAD.MOV R47, RZ, RZ, -R37 ;  /* 0x000000ffff2f7224 */ /* 0x000fe200078e0a25 */
[----:B------:R-:W-:-:S03]  /*3100*/  IADD3 R7, PT, PT, -R51, RZ, RZ ;  /* 0x000000ff33077210 */ /* 0x000fc60007ffe1ff */
[----:B------:R-:W-:Y:S02]  /*3110*/  IMAD R47, R47, UR51, R42 ;  /* 0x000000332f2f7c24 */ /* 0x000fe4000f8e022a */
[----:B------:R-:W-:-:S03]  /*3120*/  IMAD R40, R7, UR53, R40 ;  /* 0x0000003507287c24 */ /* 0x000fc6000f8e0228 */
[----:B------:R-:W-:-:S03]  /*3130*/  IABS R7, R47 ;  /* 0x0000002f00077213 */ /* 0x000fc60000000000 */
[----:B------:R-:W-:Y:S01]  /*3140*/  @!P2 VIADD R6, R6, -UR12 ;  /* 0x8000000c0606ac36 */ /* 0x000fe20008000000 */
[----:B------:R-:W-:-:S04]  /*3150*/  P2R R25, PR, RZ, 0x2 ;  /* 0x00000002ff197803 */ /* 0x000fc80000000000 */
[----:B------:R-:W-:Y:S01]  /*3160*/  ISETP.GE.U32.AND P1, PT, R6, UR12, PT ;  /* 0x0000000c06007c0c */ /* 0x000fe2000bf26070 */
[----:B------:R-:W-:-:S05]  /*3170*/  IMAD.HI.U32 R6, R7, UR9, RZ ;  /* 0x0000000907067c27 */ /* 0x000fca000f8e00ff */
[----:B-1----:R-:W-:Y:S01]  /*3180*/  IADD3 R8, PT, PT, -R6, RZ, RZ ;  /* 0x000000ff06087210 */ /* 0x002fe20007ffe1ff */
[----:B------:R-:W-:-:S04]  /*3190*/  IMAD R41, R26, UR53, R41 ;  /* 0x000000351a297c24 */ /* 0x000fc8000f8e0229 */
[----:B------:R-:W-:Y:S01]  /*31a0*/  IMAD R7, R8, UR10, R7 ;  /* 0x0000000a08077c24 */ /* 0x000fe2000f8e0207 */
[----:B------:R-:W-:Y:S01]  /*31b0*/  SEL R15, R41, RZ, P3 ;  /* 0x000000ff290f7207 */ /* 0x000fe20001800000 */
[----:B------:R-:W-:Y:S01]  /*31c0*/  IMAD.MOV R41, RZ, RZ, -R35 ;  /* 0x000000ffff297224 */ /* 0x000fe200078e0a23 */
[--C-:B------:R-:W-:Y:S02]  /*31d0*/  SHF.R.S64 R26, RZ, 0x1e, R50.reuse ;  /* 0x0000001eff1a7819 */ /* 0x100fe40000001032 */
[----:B------:R-:W-:Y:S01]  /*31e0*/  ISETP.LT.U32.AND P5, PT, R7, UR10, PT ;  /* 0x0000000a07007c0c */ /* 0x000fe2000bfa1070 */
[----:B------:R-:W-:Y:S01]  /*31f0*/  IMAD R41, R41, UR51, R50 ;  /* 0x0000003329297c24 */ /* 0x000fe2000f8e0232 */
[----:B------:R-:W-:Y:S02]  /*3200*/  IADD3 R26, P4, PT, R26, UR40, RZ ;  /* 0x000000281a1a7c10 */ /* 0x000fe4000ff9e0ff */
[----:B------:R-:W-:Y:S02]  /*3210*/  SHF.R.S64 R30, RZ, 0x1e, R42 ;  /* 0x0000001eff1e7819 */ /* 0x000fe4000000102a */
[----:B------:R-:W-:-:S02]  /*3220*/  LEA.HI.X.SX32 R27, R50, UR41, 0x2, P4 ;  /* 0x00000029321b7c11 */ /* 0x000fc4000a0f16ff */
[----:B------:R-:W-:Y:S02]  /*3230*/  IADD3 R30, P4, PT, R30, UR40, RZ ;  /* 0x000000281e1e7c10 */ /* 0x000fe4000ff9e0ff */
[----:B------:R-:W-:Y:S02]  /*3240*/  IABS R10, R41 ;  /* 0x00000029000a7213 */ /* 0x000fe40000000000 */
[----:B------:R-:W-:Y:S01]  /*3250*/  P2R R59, PR, RZ, 0x1 ;  /* 0x00000001ff3b7803 */ /* 0x000fe20000000000 */
[----:B------:R-:W-:Y:S01]  /*3260*/  @!P5 VIADD R7, R7, -UR10 ;  /* 0x8000000a0707dc36 */ /* 0x000fe20008000000 */
[----:B------:R-:W-:Y:S01]  /*3270*/  LEA.HI.X.SX32 R31, R42, UR41, 0x2, P4 ;  /* 0x000000292a1f7c11 */ /* 0x000fe2000a0f16ff */
[----:B------:R-:W-:Y:S01]  /*3280*/  IMAD.HI.U32 R50, R10, UR9, RZ ;  /* 0x000000090a327c27 */ /* 0x000fe2000f8e00ff */
[----:B------:R-:W-:Y:S01]  /*3290*/  IADD3 R42, PT, PT, R36, 0x1a0, RZ ;  /* 0x000001a0242a7810 */ /* 0x000fe20007ffe0ff */
[----:B------:R0:W5:Y:S01]  /*32a0*/  LDG.E R26, desc[UR14][R26.64] ;  /* 0x0000000e1a1a7981 */ /* 0x000162000c1e1900 */
[----:B------:R-:W-:Y:S01]  /*32b0*/  ISETP.GE.U32.AND P0, PT, R7, UR10, PT ;  /* 0x0000000a07007c0c */ /* 0x000fe2000bf06070 */
[----:B------:R-:W-:Y:S01]  /*32c0*/  IMAD.MOV R57, RZ, RZ, -R50 ;  /* 0x000000ffff397224 */ /* 0x000fe200078e0a32 */
[----:B------:R-:W-:-:S02]  /*32d0*/  IABS R7, R42 ;  /* 0x0000002a00077213 */ /* 0x000fc40000000000 */
[----:B------:R-:W-:Y:S01]  /*32e0*/  P2R R60, PR, RZ, 0x8 ;  /* 0x00000008ff3c7803 */ /* 0x000fe20000000000 */
[----:B------:R-:W-:Y:S01]  /*32f0*/  IMAD R10, R57, UR10, R10 ;  /* 0x0000000a390a7c24 */ /* 0x000fe2000f8e020a */
[----:B------:R-:W-:Y:S01]  /*3300*/  LOP3.LUT R9, R53, UR53, RZ, 0x3c, !PT ;  /* 0x0000003535097c12 */ /* 0x000fe2000f8e3cff */
[----:B------:R-:W-:-:S04]  /*3310*/  IMAD.HI.U32 R57, R7, UR7, RZ ;  /* 0x0000000707397c27 */ /* 0x000fc8000f8e00ff */
[----:B------:R-:W-:Y:S01]  /*3320*/  @!P2 VIADD R5, R5, 0x1 ;  /* 0x000000010505a836 */ /* 0x000fe20000000000 */
[----:B------:R-:W-:Y:S01]  /*3330*/  @!P5 IADD3 R6, PT, PT, R6, 0x1, RZ ;  /* 0x000000010606d810 */ /* 0x000fe20007ffe0ff */
[----:B------:R-:W-:Y:S01]  /*3340*/  IMAD.MOV R8, RZ, RZ, -R57 ;  /* 0x000000ffff087224 */ /* 0x000fe200078e0a39 */
[----:B------:R-:W-:Y:S01]  /*3350*/  R2UR UR18, R38 ;  /* 0x00000000261272ca */ /* 0x000fe200000e0000 */
[----:B------:R-:W-:Y:S01]  /*3360*/  IMAD R15, R15, UR39, R58 ;  /* 0x000000270f0f7c24 */ /* 0x000fe2000f8e023a */
[----:B------:R-:W-:Y:S01]  /*3370*/  R2UR UR19, R39 ;  /* 0x00000000271372ca */ /* 0x000fe200000e0000 */
[----:B------:R-:W-:Y:S01]  /*3380*/  IMAD R7, R8, UR11, R7 ;  /* 0x0000000b08077c24 */ /* 0x000fe2000f8e0207 */
[----:B------:R-:W-:Y:S01]  /*3390*/  ISETP.LT.U32.AND P4, PT, R10, UR10, PT ;  /* 0x0000000a0a007c0c */ /* 0x000fe2000bf81070 */
[----:B------:R-:W5:Y:S03]  /*33a0*/  LDG.E R30, desc[UR14][R30.64] ;  /* 0x0000000e1e1e7981 */ /* 0x000f66000c1e1900 */
[----:B------:R-:W-:-:S09]  /*33b0*/  ISETP.LT.U32.AND P6, PT, R7, UR11, PT ;  /* 0x0000000b07007c0c */ /* 0x000fd2000bfc1070 */
[----:B------:R-:W-:-:S04]  /*33c0*/  @!P4 VIADD R10, R10, -UR10 ;  /* 0x8000000a0a0acc36 */ /* 0x000fc80008000000 */
[----:B------:R-:W-:Y:S02]  /*33d0*/  @!P6 VIADD R7, R7, -UR11 ;  /* 0x8000000b0707ec36 */ /* 0x000fe40008000000 */
[----:B------:R-:W-:Y:S01]  /*33e0*/  @!P4 VIADD R50, R50, 0x1 ;  /* 0x000000013232c836 */ /* 0x000fe20000000000 */
[----:B------:R-:W-:Y:S02]  /*33f0*/  ISETP.GE.U32.AND P3, PT, R10, UR10, PT ;  /* 0x0000000a0a007c0c */ /* 0x000fe4000bf66070 */
[----:B------:R-:W-:Y:S02]  /*3400*/  ISETP.GE.U32.AND P4, PT, R7, UR11, PT ;  /* 0x0000000b07007c0c */ /* 0x000fe4000bf86070 */
[----:B------:R-:W-:Y:S02]  /*3410*/  LOP3.LUT R10, R41, UR52, RZ, 0x3c, !PT ;  /* 0x00000034290a7c12 */ /* 0x000fe4000f8e3cff */
[----:B------:R-:W-:Y:S02]  /*3420*/  @!P6 IADD3 R57, PT, PT, R57, 0x1, RZ ;  /* 0x000000013939e810 */ /* 0x000fe40007ffe0ff */
[----:B------:R-:W-:-:S02]  /*3430*/  ISETP.GE.AND P6, PT, R10, RZ, PT ;  /* 0x000000ff0a00720c */ /* 0x000fc40003fc6270 */
[----:B------:R-:W-:-:S05]  /*3440*/  LOP3.LUT R7, R42, UR51, RZ, 0x3c, !PT ;  /* 0x000000332a077c12 */ /* 0x000fca000f8e3cff */
[----:B------:R-:W-:Y:S01]  /*3450*/  @P4 VIADD R57, R57, 0x1 ;  /* 0x0000000139394836 */ /* 0x000fe20000000000 */
[----:B------:R-:W-:Y:S01]  /*3460*/  ISETP.GE.AND P4, PT, R7, RZ, PT ;  /* 0x000000ff0700720c */ /* 0x000fe20003f86270 */
[----:B------:R-:W-:Y:S01]  /*3470*/  @P3 VIADD R50, R50, 0x1 ;  /* 0x0000000132323836 */ /* 0x000fe20000000000 */
[----:B------:R-:W-:-:S03]  /*3480*/  ISETP.NE.AND P2, PT, R56, RZ, PT ;  /* 0x000000ff3800720c */ /* 0x000fc60003f45270 */
[----:B------:R-:W-:Y:S01]  /*3490*/  @!P6 IMAD.MOV R50, RZ, RZ, -R50 ;  /* 0x000000ffff32e224 */ /* 0x000fe200078e0a32 */
[----:B------:R-:W-:Y:S02]  /*34a0*/  ISETP.GE.AND P6, PT, R9, RZ, PT ;  /* 0x000000ff0900720c */ /* 0x000fe40003fc6270 */
[----:B------:R-:W-:Y:S02]  /*34b0*/  SEL R51, R51, RZ, P2 ;  /* 0x000000ff33337207 */ /* 0x000fe40001000000 */
[----:B------:R-:W-:Y:S02]  /*34c0*/  @P1 IADD3 R5, PT, PT, R5, 0x1, RZ ;  /* 0x0000000105051810 */ /* 0x000fe40007ffe0ff */
[----:B------:R-:W-:Y:S01]  /*34d0*/  LOP3.LUT R58, R47, UR52, RZ, 0x3c, !PT ;  /* 0x000000342f3a7c12 */ /* 0x000fe2000f8e3cff */
[----:B------:R-:W-:Y:S01]  /*34e0*/  @!P4 IMAD.MOV R57, RZ, RZ, -R57 ;  /* 0x000000ffff39c224 */ /* 0x000fe200078e0a39 */
[----:B------:R-:W-:Y:S01]  /*34f0*/  @P0 IADD3 R6, PT, PT, R6, 0x1, RZ ;  /* 0x0000000106060810 */ /* 0x000fe20007ffe0ff */
[----:B------:R-:W-:Y:S01]  /*3500*/  IMAD R51, R51, UR38, R4 ;  /* 0x0000002633337c24 */ /* 0x000fe2000f8e0204 */
[----:B------:R-:W-:-:S02]  /*3510*/  IADD3 R4, P4, PT, R13, UR42, RZ ;  /* 0x0000002a0d047c10 */ /* 0x000fc4000ff9e0ff */
[----:B------:R-:W-:Y:S01]  /*3520*/  MOV R9, R5 ;  /* 0x0000000500097202 */ /* 0x000fe20000000f00 */
[----:B------:R-:W-:Y:S01]  /*3530*/  IMAD.MOV.U32 R56, RZ, RZ, R6 ;  /* 0x000000ffff387224 */ /* 0x000fe200078e0006 */
[----:B------:R-:W-:Y:S02]  /*3540*/  ISETP.GE.AND P5, PT, R58, RZ, PT ;  /* 0x000000ff3a00720c */ /* 0x000fe40003fa6270 */
[----:B------:R-:W-:Y:S01]  /*3550*/  LEA.HI.X.SX32 R5, R13, UR43, 0x1, P4 ;  /* 0x0000002b0d057c11 */ /* 0x000fe2000a0f0eff */
[----:B------:R-:W-:Y:S01]  /*3560*/  @!P6 IMAD.MOV R9, RZ, RZ, -R9 ;  /* 0x000000ffff09e224 */ /* 0x000fe200078e0a09 */
[----:B------:R-:W-:Y:S02]  /*3570*/  ISETP.NE.AND P1, PT, R25, RZ, PT ;  /* 0x000000ff1900720c */ /* 0x000fe40003f25270 */
[----:B------:R-:W-:Y:S01]  /*3580*/  IADD3 R6, P4, PT, R32, UR42, RZ ;  /* 0x0000002a20067c10 */ /* 0x000fe2000ff9e0ff */
[----:B------:R1:W5:Y:S01]  /*3590*/  LDG.E R25, desc[UR14][R2.64] ;  /* 0x0000000e02197981 */ /* 0x000362000c1e1900 */
[----:B------:R-:W-:-:S02]  /*35a0*/  ISETP.NE.AND P6, PT, RZ, UR53, PT ;  /* 0x00000035ff007c0c */ /* 0x000fc4000bfc5270 */
[----:B------:R-:W-:Y:S02]  /*35b0*/  ISETP.NE.AND P0, PT, R59, RZ, PT ;  /* 0x000000ff3b00720c */ /* 0x000fe40003f05270 */
[----:B------:R-:W-:Y:S02]  /*35c0*/  LEA.HI.X.SX32 R7, R32, UR43, 0x1, P4 ;  /* 0x0000002b20077c11 */ /* 0x000fe4000a0f0eff */
[----:B------:R-:W-:Y:S02]  /*35d0*/  SEL R12, R12, RZ, P1 ;  /* 0x000000ff0c0c7207 */ /* 0x000fe40000800000 */
[----:B------:R-:W-:Y:S02]  /*35e0*/  IADD3 R10, P4, PT, R11, UR42, RZ ;  /* 0x0000002a0b0a7c10 */ /* 0x000fe4000ff9e0ff */
[----:B------:R-:W-:Y:S02]  /*35f0*/  SEL R9, R28, R9, !P6 ;  /* 0x000000091c097207 */ /* 0x000fe40007000000 */
[----:B------:R-:W-:Y:S01]  /*3600*/  ISETP.NE.AND P6, PT, RZ, UR52, PT ;  /* 0x00000034ff007c0c */ /* 0x000fe2000bfc5270 */
[----:B------:R-:W-:Y:S01]  /*3610*/  IMAD R13, R12, UR36, RZ ;  /* 0x000000240c0d7c24 */ /* 0x000fe2000f8e02ff */
[----:B------:R-:W-:-:S02]  /*3620*/  SEL R52, R52, RZ, P0 ;  /* 0x000000ff34347207 */ /* 0x000fc40000000000 */
[----:B------:R-:W-:Y:S01]  /*3630*/  LEA.HI.X.SX32 R11, R11, UR43, 0x1, P4 ;  /* 0x0000002b0b0b7c11 */ /* 0x000fe2000a0f0eff */
[----:B------:R-:W-:Y:S01]  /*3640*/  @!P5 IMAD.MOV R56, RZ, RZ, -R56 ;  /* 0x000000ffff38d224 */ /* 0x000fe200078e0a38 */
[----:B------:R-:W-:Y:S02]  /*3650*/  IADD3 R12, P4, PT, R16, UR42, RZ ;  /* 0x0000002a100c7c10 */ /* 0x000fe4000ff9e0ff */
[C---:B------:R-:W-:Y:S01]  /*3660*/  SEL R58, R29.reuse, R50, !P6 ;  /* 0x000000321d3a7207 */ /* 0x040fe20007000000 */
[----:B------:R-:W-:Y:S01]  /*3670*/  IMAD R52, R52, UR37, R13 ;  /* 0x0000002534347c24 */ /* 0x000fe2000f8e020d */
[----:B------:R-:W-:Y:S01]  /*3680*/  LEA.HI.X.SX32 R13, R16, UR43, 0x1, P4 ;  /* 0x0000002b100d7c11 */ /* 0x000fe2000a0f0eff */
[----:B------:R-:W-:Y:S01]  /*3690*/  IMAD.MOV R8, RZ, RZ, -R9 ;  /* 0x000000ffff087224 */ /* 0x000fe200078e0a09 */
[----:B------:R-:W-:Y:S02]  /*36a0*/  IADD3 R16, PT, PT, -R58, RZ, RZ ;  /* 0x000000ff3a107210 */ /* 0x000fe40007ffe1ff */
[----:B------:R-:W-:Y:S01]  /*36b0*/  SEL R56, R29, R56, !P6 ;  /* 0x000000381d387207 */ /* 0x000fe20007000000 */
[----:B------:R-:W-:Y:S01]  /*36c0*/  IMAD R53, R8, UR53, R53 ;  /* 0x0000003508357c24 */ /* 0x000fe2000f8e0235 */
[----:B------:R-:W-:Y:S01]  /*36d0*/  ISETP.NE.AND P3, PT, R60, RZ, PT ;  /* 0x000000ff3c00720c */ /* 0x000fe20003f65270 */
[----:B0-----:R-:W-:Y:S01]  /*36e0*/  IMAD R27, R16, UR52, R41 ;  /* 0x00000034101b7c24 */ /* 0x001fe2000f8e0229 */
[----:B-1----:R-:W-:Y:S01]  /*36f0*/  IADD3 R2, P4, PT, R48, UR42, RZ ;  /* 0x0000002a30027c10 */ /* 0x002fe2000ff9e0ff */
[----:B------:R-:W-:Y:S01]  /*3700*/  IMAD.MOV R16, RZ, RZ, -R56 ;  /* 0x000000ffff107224 */ /* 0x000fe200078e0a38 */
[----:B------:R-:W-:-:S02]  /*3710*/  ISETP.NE.AND P6, PT, RZ, UR51, PT ;  /* 0x00000033ff007c0c */ /* 0x000fc4000bfc5270 */
[----:B------:R-:W-:Y:S02]  /*3720*/  SEL R32, R53, RZ, P3 ;  /* 0x000000ff35207207 */ /* 0x000fe40001800000 */
[----:B------:R-:W-:Y:S01]  /*3730*/  SEL R9, R9, RZ, P2 ;  /* 0x000000ff09097207 */ /* 0x000fe20001000000 */
[----:B------:R0:W2:Y:S01]  /*3740*/  LDG.E.U8 R53, desc[UR14][R4.64] ;  /* 0x0000000e04357981 */ /* 0x0000a2000c1e1100 */
[----:B------:R-:W-:Y:S02]  /*3750*/  LEA.HI.X.SX32 R3, R48, UR43, 0x1, P4 ;  /* 0x0000002b30037c11 */ /* 0x000fe4000a0f0eff */
[----:B------:R-:W-:Y:S01]  /*3760*/  SHF.R.S64 R8, RZ, 0x1e, R42 ;  /* 0x0000001eff087819 */ /* 0x000fe2000000102a */
[----:B------:R-:W-:Y:S01]  /*3770*/  IMAD R9, R9, UR38, R52 ;  /* 0x0000002609097c24 */ /* 0x000fe2000f8e0234 */
[----:B------:R-:W-:Y:S01]  /*3780*/  IADD3 R41, PT, PT, R36, 0x1c0, RZ ;  /* 0x000001c024297810 */ /* 0x000fe20007ffe0ff */
[----:B------:R-:W5:Y:S01]  /*3790*/  LDG.E.U8 R52, desc[UR16][R6.64] ;  /* 0x0000001006347981 */ /* 0x000f62000c1e1100 */
[----:B0-----:R-:W-:Y:S01]  /*37a0*/  IMAD R4, R16, UR52, R47 ;  /* 0x0000003410047c24 */ /* 0x001fe2000f8e022f */
[----:B------:R-:W-:-:S02]  /*37b0*/  SEL R16, R34, R57, !P6 ;  /* 0x0000003922107207 */ /* 0x000fc40007000000 */
[----:B------:R0:W5:Y:S01]  /*37c0*/  LDG.E.U8 R47, desc[UR16][R2.64] ;  /* 0x00000010022f7981 */ /* 0x000162000c1e1100 */
[----:B------:R-:W-:Y:S01]  /*37d0*/  IADD3 R8, P4, PT, R8, UR40, RZ ;  /* 0x0000002808087c10 */ /* 0x000fe2000ff9e0ff */
[----:B------:R-:W-:Y:S01]  /*37e0*/  IMAD R32, R32, UR39, R9 ;  /* 0x0000002720207c24 */ /* 0x000fe2000f8e0209 */
[----:B------:R-:W-:Y:S01]  /*37f0*/  SEL R40, R40, RZ, P3 ;  /* 0x000000ff28287207 */ /* 0x000fe20001800000 */
[----:B------:R-:W5:Y:S01]  /*3800*/  LDG.E.U8 R48, desc[UR14][R12.64] ;  /* 0x0000000e0c307981 */ /* 0x000f62000c1e1100 */
[----:B------:R-:W-:Y:S01]  /*3810*/  LEA.HI.X.SX32 R9, R42, UR41, 0x2, P4 ;  /* 0x000000292a097c11 */ /* 0x000fe2000a0f16ff */
[----:B0-----:R-:W-:-:S04]  /*3820*/  IMAD.MOV R3, RZ, RZ, -R16 ;  /* 0x000000ffff037224 */ /* 0x001fc800078e0a10 */
[----:B------:R-:W-:-:S05]  /*3830*/  IMAD R42, R3, UR51, R42 ;  /* 0x00000033032a7c24 */ /* 0x000fca000f8e022a */
[----:B------:R-:W-:-:S05]  /*3840*/  IABS R2, R42 ;  /* 0x0000002a00027213 */ /* 0x000fca0000000000 */
[----:B------:R-:W-:-:S05]  /*3850*/  IMAD.HI.U32 R50, R2, UR9, RZ ;  /* 0x0000000902327c27 */ /* 0x000fca000f8e00ff */
[----:B------:R-:W-:-:S05]  /*3860*/  IADD3 R3, PT, PT, -R50, RZ, RZ ;  /* 0x000000ff32037210 */ /* 0x000fca0007ffe1ff */
[----:B------:R-:W-:-:S05]  /*3870*/  IMAD R2, R3, UR10, R2 ;  /* 0x0000000a03027c24 */ /* 0x000fca000f8e0202 */
[----:B------:R-:W-:Y:S02]  /*3880*/  ISETP.LT.U32.AND P5, PT, R2, UR10, PT ;  /* 0x0000000a02007c0c */ /* 0x000fe4000bfa1070 */
[----:B------:R-:W-:-:S11]  /*3890*/  P2R R62, PR, RZ, 0x8 ;  /* 0x00000008ff3e7803 */ /* 0x000fd60000000000 */
[----:B------:R-:W-:-:S05]  /*38a0*/  @!P5 VIADD R2, R2, -UR10 ;  /* 0x8000000a0202dc36 */ /* 0x000fca0008000000 */
[----:B------:R-:W-:Y:S02]  /*38b0*/  ISETP.GE.U32.AND P3, PT, R2, UR10, PT ;  /* 0x0000000a02007c0c */ /* 0x000fe4000bf66070 */
[----:B------:R-:W-:-:S05]  /*38c0*/  IABS R2, R41 ;  /* 0x0000002900027213 */ /* 0x000fca0000000000 */
[----:B------:R-:W-:-:S04]  /*38d0*/  IMAD.HI.U32 R57, R2, UR7, RZ ;  /* 0x0000000702397c27 */ /* 0x000fc8000f8e00ff */
[----:B------:R-:W-:-:S04]  /*38e0*/  IMAD.MOV R3, RZ, RZ, -R57 ;  /* 0x000000ffff037224 */ /* 0x000fc800078e0a39 */
[----:B------:R-:W-:Y:S01]  /*38f0*/  IMAD R2, R3, UR11, R2 ;  /* 0x0000000b03027c24 */ /* 0x000fe2000f8e0202 */
[----:B------:R-:W-:Y:S01]  /*3900*/  IABS R7, R27 ;  /* 0x0000001b00077213 */ /* 0x000fe20000000000 */
[----:B------:R-:W-:Y:S02]  /*3910*/  IMAD R40, R40, UR39, R51 ;  /* 0x0000002728287c24 */ /* 0x000fe4000f8e0233 */
[----:B------:R0:W5:Y:S01]  /*3920*/  LDG.E.U8 R51, desc[UR18][R10.64] ;  /* 0x000000120a337981 */ /* 0x000162000c1e1100 */
[----:B------:R-:W-:Y:S01]  /*3930*/  ISETP.LT.U32.AND P6, PT, R2, UR11, PT ;  /* 0x0000000b02007c0c */ /* 0x000fe2000bfc1070 */
[----:B------:R-:W-:Y:S01]  /*3940*/  IMAD.HI.U32 R6, R7, UR5, RZ ;  /* 0x0000000507067c27 */ /* 0x000fe2000f8e00ff */
[----:B0-----:R-:W-:-:S03]  /*3950*/  IABS R11, R4 ;  /* 0x00000004000b7213 */ /* 0x001fc60000000000 */
[----:B------:R-:W-:Y:S02]  /*3960*/  IMAD.MOV R10, RZ, RZ, -R6 ;  /* 0x000000ffff0a7224 */ /* 0x000fe400078e0a06 */
[----:B------:R-:W-:-:S04]  /*3970*/  IMAD.HI.U32 R5, R11, UR5, RZ ;  /* 0x000000050b057c27 */ /* 0x000fc8000f8e00ff */
[----:B------:R-:W-:Y:S01]  /*3980*/  IMAD R7, R10, UR12, R7 ;  /* 0x0000000c0a077c24 */ /* 0x000fe2000f8e0207 */
[----:B------:R-:W-:Y:S01]  /*3990*/  IADD3 R10, PT, PT, -R5, RZ, RZ ;  /* 0x000000ff050a7210 */ /* 0x000fe20007ffe1ff */
[----:B------:R-:W-:Y:S02]  /*39a0*/  @!P6 VIADD R2, R2, -UR11 ;  /* 0x8000000b0202ec36 */ /* 0x000fe40008000000 */
[----:B------:R-:W-:Y:S02]  /*39b0*/  @!P5 VIADD R50, R50, 0x1 ;  /* 0x000000013232d836 */ /* 0x000fe40000000000 */
[----:B------:R-:W-:Y:S01]  /*39c0*/  IMAD R10, R10, UR12, R11 ;  /* 0x0000000c0a0a7c24 */ /* 0x000fe2000f8e020b */
[----:B------:R-:W-:Y:S02]  /*39d0*/  ISETP.GE.U32.AND P5, PT, R2, UR11, PT ;  /* 0x0000000b02007c0c */ /* 0x000fe4000bfa6070 */
[----:B------:R-:W-:Y:S02]  /*39e0*/  P2R R60, PR, RZ, 0x1 ;  /* 0x00000001ff3c7803 */ /* 0x000fe40000000000 */
[----:B------:R-:W-:-:S02]  /*39f0*/  ISETP.LT.U32.AND P0, PT, R7, UR12, PT ;  /* 0x0000000c07007c0c */ /* 0x000fc4000bf01070 */
[----:B------:R-:W-:Y:S02]  /*3a00*/  ISETP.LT.U32.AND P4, PT, R10, UR12, PT ;  /* 0x0000000c0a007c0c */ /* 0x000fe4000bf81070 */
[----:B------:R-:W-:Y:S02]  /*3a10*/  @!P6 IADD3 R57, PT, PT, R57, 0x1, RZ ;  /* 0x000000013939e810 */ /* 0x000fe40007ffe0ff */
[----:B------:R-:W-:Y:S02]  /*3a20*/  LOP3.LUT R11, R42, UR52, RZ, 0x3c, !PT ;  /* 0x000000342a0b7c12 */ /* 0x000fe4000f8e3cff */
[----:B------:R-:W-:Y:S01]  /*3a30*/  LOP3.LUT R2, R41, UR51, RZ, 0x3c, !PT ;  /* 0x0000003329027c12 */ /* 0x000fe2000f8e3cff */
[----:B------:R-:W-:Y:S01]  /*3a40*/  @P5 VIADD R57, R57, 0x1 ;  /* 0x0000000139395836 */ /* 0x000fe20000000000 */
[----:B------:R-:W-:Y:S02]  /*3a50*/  ISETP.GE.AND P6, PT, R11, RZ, PT ;  /* 0x000000ff0b00720c */ /* 0x000fe40003fc6270 */
[----:B------:R-:W-:Y:S01]  /*3a60*/  ISETP.GE.AND P5, PT, R2, RZ, PT ;  /* 0x000000ff0200720c */ /* 0x000fe20003fa6270 */
[----:B------:R-:W-:-:S02]  /*3a70*/  @!P0 VIADD R7, R7, -UR12 ;  /* 0x8000000c07078c36 */ /* 0x000fc40008000000 */
[----:B------:R-:W-:Y:S01]  /*3a80*/  @!P4 VIADD R10, R10, -UR12 ;  /* 0x8000000c0a0acc36 */ /* 0x000fe20008000000 */
[----:B------:R-:W-:Y:S02]  /*3a90*/  P2R R59, PR, RZ, 0x2 ;  /* 0x00000002ff3b7803 */ /* 0x000fe40000000000 */
[----:B------:R-:W-:Y:S02]  /*3aa0*/  P2R R61, PR, RZ, 0x4 ;  /* 0x00000004ff3d7803 */ /* 0x000fe40000000000 */
[----:B------:R-:W-:Y:S02]  /*3ab0*/  @P3 IADD3 R50, PT, PT, R50, 0x1, RZ ;  /* 0x0000000132323810 */ /* 0x000fe40007ffe0ff */
[----:B------:R-:W-:Y:S02]  /*3ac0*/  ISETP.GE.U32.AND P1, PT, R7, UR12, PT ;  /* 0x0000000c07007c0c */ /* 0x000fe4000bf26070 */
[----:B------:R-:W-:Y:S02]  /*3ad0*/  ISETP.GE.U32.AND P2, PT, R10, UR12, PT ;  /* 0x0000000c0a007c0c */ /* 0x000fe4000bf46070 */
[----:B------:R-:W-:-:S02]  /*3ae0*/  LOP3.LUT R7, R27, UR53, RZ, 0x3c, !PT ;  /* 0x000000351b077c12 */ /* 0x000fc4000f8e3cff */
[----:B------:R-:W-:Y:S01]  /*3af0*/  LOP3.LUT R10, R4, UR53, RZ, 0x3c, !PT ;  /* 0x00000035040a7c12 */ /* 0x000fe2000f8e3cff */
[----:B------:R-:W-:Y:S01]  /*3b00*/  @!P5 IMAD.MOV R57, RZ, RZ, -R57 ;  /* 0x000000ffff39d224 */ /* 0x000fe200078e0a39 */
[----:B------:R-:W-:Y:S01]  /*3b10*/  ISETP.GE.AND P5, PT, R7, RZ, PT ;  /* 0x000000ff0700720c */ /* 0x000fe20003fa6270 */
[----:B------:R-:W-:Y:S01]  /*3b20*/  @!P6 IMAD.MOV R50, RZ, RZ, -R50 ;  /* 0x000000ffff32e224 */ /* 0x000fe200078e0a32 */
[----:B------:R-:W-:Y:S01]  /*3b30*/  ISETP.GE.AND P6, PT, R10, RZ, PT ;  /* 0x000000ff0a00720c */ /* 0x000fe20003fc6270 */
[----:B------:R-:W-:Y:S01]  /*3b40*/  @!P0 VIADD R6, R6, 0x1 ;  /* 0x0000000106068836 */ /* 0x000fe20000000000 */
[----:B------:R-:W-:-:S03]  /*3b50*/  @!P4 IADD3 R5, PT, PT, R5, 0x1, RZ ;  /* 0x000000010505c810 */ /* 0x000fc60007ffe0ff */
[----:B------:R-:W-:Y:S01]  /*3b60*/  @P1 VIADD R6, R6, 0x1 ;  /* 0x0000000106061836 */ /* 0x000fe20000000000 */
[----:B------:R-:W-:Y:S02]  /*3b70*/  @P2 IADD3 R5, PT, PT, R5, 0x1, RZ ;  /* 0x0000000105052810 */ /* 0x000fe40007ffe0ff */
[----:B------:R-:W-:-:S03]  /*3b80*/  ISETP.NE.AND P1, PT, R59, RZ, PT ;  /* 0x000000ff3b00720c */ /* 0x000fc60003f25270 */
[----:B------:R-:W-:Y:S02]  /*3b90*/  @!P5 IMAD.MOV R6, RZ, RZ, -R6 ;  /* 0x000000ffff06d224 */ /* 0x000fe400078e0a06 */
[----:B------:R-:W-:Y:S01]  /*3ba0*/  @!P6 IMAD.MOV R5, RZ, RZ, -R5 ;  /* 0x000000ffff05e224 */ /* 0x000fe200078e0a05 */
[----:B------:R-:W-:Y:S02]  /*3bb0*/  ISETP.NE.AND P6, PT, RZ, UR53, PT ;  /* 0x00000035ff007c0c */ /* 0x000fe4000bfc5270 */
[----:B------:R-:W-:Y:S02]  /*3bc0*/  ISETP.NE.AND P0, PT, R60, RZ, PT ;  /* 0x000000ff3c00720c */ /* 0x000fe40003f05270 */
[----:B------:R-:W-:Y:S02]  /*3bd0*/  SEL R6, R28, R6, !P6 ;  /* 0x000000061c067207 */ /* 0x000fe40007000000 */
[----:B------:R-:W-:Y:S02]  /*3be0*/  SEL R35, R35, RZ, P1 ;  /* 0x000000ff23237207 */ /* 0x000fe40000800000 */
[----:B------:R-:W-:-:S02]  /*3bf0*/  IADD3 R2, PT, PT, -R6, RZ, RZ ;  /* 0x000000ff06027210 */ /* 0x000fc40007ffe1ff */
[----:B------:R-:W-:Y:S01]  /*3c00*/  IADD3 R12, P4, PT, R33, UR42, RZ ;  /* 0x0000002a210c7c10 */ /* 0x000fe2000ff9e0ff */
[----:B------:R-:W-:Y:S01]  /*3c10*/  IMAD R35, R35, UR36, RZ ;  /* 0x0000002423237c24 */ /* 0x000fe2000f8e02ff */
[----:B------:R-:W-:Y:S02]  /*3c20*/  ISETP.NE.AND P2, PT, R61, RZ, PT ;  /* 0x000000ff3d00720c */ /* 0x000fe40003f45270 */
[----:B------:R-:W-:Y:S01]  /*3c30*/  SEL R58, R58, RZ, P0 ;  /* 0x000000ff3a3a7207 */ /* 0x000fe20000000000 */
[----:B------:R-:W-:Y:S01]  /*3c40*/  IMAD R27, R2, UR53, R27 ;  /* 0x00000035021b7c24 */ /* 0x000fe2000f8e021b */
[----:B------:R-:W-:Y:S02]  /*3c50*/  LEA.HI.X.SX32 R13, R33, UR43, 0x1, P4 ;  /* 0x0000002b210d7c11 */ /* 0x000fe4000a0f0eff */
[----:B------:R-:W-:Y:S01]  /*3c60*/  ISETP.NE.AND P5, PT, RZ, UR52, PT ;  /* 0x00000034ff007c0c */ /* 0x000fe2000bfa5270 */
[----:B------:R-:W-:Y:S01]  /*3c70*/  IMAD R35, R58, UR37, R35 ;  /* 0x000000253a237c24 */ /* 0x000fe2000f8e0223 */
[----:B------:R-:W-:-:S02]  /*3c80*/  ISETP.NE.AND P3, PT, R62, RZ, PT ;  /* 0x000000ff3e00720c */ /* 0x000fc40003f65270 */
[----:B------:R-:W-:Y:S02]  /*3c90*/  SEL R6, R6, RZ, P2 ;  /* 0x000000ff06067207 */ /* 0x000fe40001000000 */
[----:B------:R-:W-:Y:S02]  /*3ca0*/  IADD3 R10, P4, PT, R15, UR42, RZ ;  /* 0x0000002a0f0a7c10 */ /* 0x000fe4000ff9e0ff */
[----:B------:R-:W-:Y:S01]  /*3cb0*/  SEL R50, R29, R50, !P5 ;  /* 0x000000321d327207 */ /* 0x000fe20006800000 */
[----:B------:R-:W-:Y:S01]  /*3cc0*/  IMAD R6, R6, UR38, R35 ;  /* 0x0000002606067c24 */ /* 0x000fe2000f8e0223 */
[----:B------:R-:W-:Y:S02]  /*3cd0*/  LEA.HI.X.SX32 R11, R15, UR43, 0x1, P4 ;  /* 0x0000002b0f0b7c11 */ /* 0x000fe4000a0f0eff */
[----:B------:R-:W-:Y:S02]  /*3ce0*/  SEL R27, R27, RZ, P3 ;  /* 0x000000ff1b1b7207 */ /* 0x000fe40001800000 */
[----:B------:R-:W-:-:S02]  /*3cf0*/  IADD3 R2, P4, PT, R40, UR42, RZ ;  /* 0x0000002a28027c10 */ /* 0x000fc4000ff9e0ff */
[----:B------:R-:W-:Y:S01]  /*3d00*/  SEL R5, R28, R5, !P6 ;  /* 0x000000051c057207 */ /* 0x000fe20007000000 */
[----:B------:R-:W-:Y:S01]  /*3d10*/  IMAD.MOV R35, RZ, RZ, -R50 ;  /* 0x000000ffff237224 */ /* 0x000fe200078e0a32 */
[----:B------:R-:W-:Y:S01]  /*3d20*/  LEA.HI.X.SX32 R3, R40, UR43, 0x1, P4 ;  /* 0x0000002b28037c11 */ /* 0x000fe2000a0f0eff */
[----:B------:R-:W-:Y:S01]  /*3d30*/  IMAD R33, R27, UR39, R6 ;  /* 0x000000271b217c24 */ /* 0x000fe2000f8e0206 */
[C---:B------:R-:W-:Y:S01]  /*3d40*/  IADD3 R6, P4, PT, R32.reuse, UR42, RZ ;  /* 0x0000002a20067c10 */ /* 0x040fe2000ff9e0ff */
[----:B------:R-:W-:Y:S01]  /*3d50*/  IMAD.MOV R15, RZ, RZ, -R5 ;  /* 0x000000ffff0f7224 */ /* 0x000fe200078e0a05 */
[----:B------:R-:W-:Y:S01]  /*3d60*/  ISETP.NE.AND P6, PT, RZ, UR51, PT ;  /* 0x00000033ff007c0c */ /* 0x000fe2000bfc5270 */
[----:B------:R-:W-:Y:S01]  /*3d70*/  IMAD R42, R35, UR52, R42 ;  /* 0x00000034232a7c24 */ /* 0x000fe2000f8e022a */
[----:B------:R-:W-:Y:S01]  /*3d80*/  SEL R37, R37, RZ, P1 ;  /* 0x000000ff25257207 */ /* 0x000fe20000800000 */
[----:B------:R0:W5:Y:S01]  /*3d90*/  LDG.E.U8 R27, desc[UR14][R12.64] ;  /* 0x0000000e0c1b7981 */ /* 0x000162000c1e1100 */
[----:B------:R-:W-:Y:S01]  /*3da0*/  LEA.HI.X.SX32 R7, R32, UR43, 0x1, P4 ;  /* 0x0000002b20077c11 */ /* 0x000fe2000a0f0eff */
[----:B------:R-:W-:Y:S01]  /*3db0*/  IMAD R32, R15, UR53, R4 ;  /* 0x000000350f207c24 */ /* 0x000fe2000f8e0204 */
[----:B------:R-:W-:Y:S01]  /*3dc0*/  SHF.R.S64 R4, RZ, 0x1e, R41 ;  /* 0x0000001eff047819 */ /* 0x000fe20000001029 */
[----:B------:R-:W5:Y:S01]  /*3dd0*/  LDG.E.U8 R31, desc[UR16][R10.64] ;  /* 0x000000100a1f7981 */ /* 0x000f62000c1e1100 */
[----:B------:R-:W-:Y:S01]  /*3de0*/  SEL R57, R34, R57, !P6 ;  /* 0x0000003922397207 */ /* 0x000fe20007000000 */
[----:B------:R-:W-:Y:S01]  /*3df0*/  IMAD R37, R37, UR36, RZ ;  /* 0x0000002425257c24 */ /* 0x000fe2000f8e02ff */
[----:B------:R-:W-:Y:S01]  /*3e00*/  SEL R56, R56, RZ, P0 ;  /* 0x000000ff38387207 */ /* 0x000fe20000000000 */
[----:B------:R1:W5:Y:S01]  /*3e10*/  LDG.E.U8 R15, desc[UR18][R2.64] ;  /* 0x00000012020f7981 */ /* 0x000362000c1e1100 */
[----:B0-----:R-:W-:-:S02]  /*3e20*/  IABS R12, R42 ;  /* 0x0000002a000c7213 */ /* 0x001fc40000000000 */
[----:B------:R-:W-:Y:S01]  /*3e30*/  IADD3 R4, P4, PT, R4, UR40, RZ ;  /* 0x0000002804047c10 */ /* 0x000fe2000ff9e0ff */
[----:B------:R0:W5:Y:S01]  /*3e40*/  LDG.E.U8 R35, desc[UR14][R6.64] ;  /* 0x0000000e06237981 */ /* 0x000162000c1e1100 */
[----:B------:R-:W-:Y:S01]  /*3e50*/  IADD3 R40, PT, PT, -R57, RZ, RZ ;  /* 0x000000ff39287210 */ /* 0x000fe20007ffe1ff */
[----:B------:R-:W-:Y:S01]  /*3e60*/  IMAD R56, R56, UR37, R37 ;  /* 0x0000002538387c24 */ /* 0x000fe2000f8e0225 */
[----:B------:R-:W-:Y:S01]  /*3e70*/  SEL R37, R5, RZ, P2 ;  /* 0x000000ff05257207 */ /* 0x000fe20001000000 */
[----:B-1----:R-:W-:Y:S01]  /*3e80*/  IMAD.HI.U32 R2, R12, UR5, RZ ;  /* 0x000000050c027c27 */ /* 0x002fe2000f8e00ff */
[----:B------:R-:W-:-:S03]  /*3e90*/  LEA.HI.X.SX32 R5, R41, UR41, 0x2, P4 ;  /* 0x0000002929057c11 */ /* 0x000fc6000a0f16ff */
[----:B------:R-:W-:Y:S02]  /*3ea0*/  IMAD R41, R40, UR51, R41 ;  /* 0x0000003328297c24 */ /* 0x000fe4000f8e0229 */
[----:B------:R-:W-:-:S03]  /*3eb0*/  IMAD.MOV R3, RZ, RZ, -R2 ;  /* 0x000000ffff037224 */ /* 0x000fc600078e0a02 */
[----:B------:R-:W-:Y:S01]  /*3ec0*/  IABS R10, R41 ;  /* 0x00000029000a7213 */ /* 0x000fe20000000000 */
[----:B------:R-:W-:-:S04]  /*3ed0*/  IMAD R3, R3, UR12, R12 ;  /* 0x0000000c03037c24 */ /* 0x000fc8000f8e020c */
[----:B------:R-:W-:Y:S01]  /*3ee0*/  IMAD.HI.U32 R12, R10, UR9, RZ ;  /* 0x000000090a0c7c27 */ /* 0x000fe2000f8e00ff */
[----:B------:R-:W-:-:S03]  /*3ef0*/  ISETP.LT.U32.AND P4, PT, R3, UR12, PT ;  /* 0x0000000c03007c0c */ /* 0x000fc6000bf81070 */
[----:B------:R-:W-:-:S04]  /*3f00*/  IMAD.MOV R11, RZ, RZ, -R12 ;  /* 0x000000ffff0b7224 */ /* 0x000fc800078e0a0c */
[----:B------:R-:W-:Y:S01]  /*3f10*/  IMAD R10, R11, UR10, R10 ;  /* 0x0000000a0b0a7c24 */ /* 0x000fe2000f8e020a */
[----:B------:R-:W-:-:S04]  /*3f20*/  P2R R58, PR, RZ, 0x8 ;  /* 0x00000008ff3a7803 */ /* 0x000fc80000000000 */
[----:B------:R-:W-:Y:S02]  /*3f30*/  ISETP.LT.U32.AND P5, PT, R10, UR10, PT ;  /* 0x0000000a0a007c0c */ /* 0x000fe4000bfa1070 */
[----:B------:R-:W-:-:S04]  /*3f40*/  @!P4 IADD3 R3, PT, PT, R3, -UR12, RZ ;  /* 0x8000000c0303cc10 */ /* 0x000fc8000fffe0ff */
[----:B------:R-:W-:Y:S02]  /*3f50*/  ISETP.GE.U32.AND P3, PT, R3, UR12, PT ;  /* 0x0000000c03007c0c */ /* 0x000fe4000bf66070 */
[----:B------:R-:W-:-:S05]  /*3f60*/  LOP3.LUT R49, R49, 0xfffffff7, RZ, 0xc0, !PT ;  /* 0xfffffff731317812 */ /* 0x000fca00078ec0ff */
[----:B------:R-:W-:-:S06]  /*3f70*/  @!P5 VIADD R10, R10, -UR10 ;  /* 0x8000000a0a0adc36 */ /* 0x000fcc0008000000 */
[----:B------:R-:W-:Y:S02]  /*3f80*/  @P3 LOP3.LUT R49, R49, 0x8, RZ, 0xfc, !PT ;  /* 0x0000000831313812 */ /* 0x000fe400078efcff */
[----:B------:R-:W-:Y:S01]  /*3f90*/  ISETP.GE.U32.AND P3, PT, R10, UR10, PT ;  /* 0x0000000a0a007c0c */ /* 0x000fe2000bf66070 */
[----:B------:R-:W-:-:S05]  /*3fa0*/  VIADD R10, R36, 0x1e0 ;  /* 0x000001e0240a7836 */ /* 0x000fca0000000000 */
[----:B------:R-:W-:-:S05]  /*3fb0*/  IABS R3, R10 ;  /* 0x0000000a00037213 */ /* 0x000fca0000000000 */
[----:B------:R-:W-:-:S05]  /*3fc0*/  IMAD.HI.U32 R11, R3, UR7, RZ ;  /* 0x00000007030b7c27 */ /* 0x000fca000f8e00ff */
[----:B0-----:R-:W-:-:S05]  /*3fd0*/  IADD3 R6, PT, PT, -R11, RZ, RZ ;  /* 0x000000ff0b067210 */ /* 0x001fca0007ffe1ff */
[----:B------:R-:W-:-:S05]  /*3fe0*/  IMAD R3, R6, UR11, R3 ;  /* 0x0000000b06037c24 */ /* 0x000fca000f8e0203 */
[----:B------:R-:W-:Y:S02]  /*3ff0*/  ISETP.LT.U32.AND P6, PT, R3, UR11, PT ;  /* 0x0000000b03007c0c */ /* 0x000fe4000bfc1070 */
[----:B------:R-:W-:Y:S02]  /*4000*/  @!P5 IADD3 R12, PT, PT, R12, 0x1, RZ ;  /* 0x000000010c0cd810 */ /* 0x000fe40007ffe0ff */
[----:B------:R-:W-:-:S09]  /*4010*/  @!P4 IADD3 R2, PT, PT, R2, 0x1, RZ ;  /* 0x000000010202c810 */ /* 0x000fd20007ffe0ff */
[----:B------:R-:W-:Y:S02]  /*4020*/  @!P6 VIADD R3, R3, -UR11 ;  /* 0x8000000b0303ec36 */ /* 0x000fe40008000000 */
[----:B------:R-:W-:Y:S01]  /*4030*/  @!P6 VIADD R11, R11, 0x1 ;  /* 0x000000010b0be836 */ /* 0x000fe20000000000 */
[----:B------:R-:W-:Y:S02]  /*4040*/  LOP3.LUT P6, RZ, R49, 0x8, RZ, 0xc0, !PT ;  /* 0x0000000831ff7812 */ /* 0x000fe400078cc0ff */
[----:B------:R-:W-:Y:S02]  /*4050*/  ISETP.GE.U32.AND P5, PT, R3, UR11, PT ;  /* 0x0000000b03007c0c */ /* 0x000fe4000bfa6070 */
[----:B------:R-:W-:Y:S02]  /*4060*/  LOP3.LUT R7, R42, UR53, RZ, 0x3c, !PT ;  /* 0x000000352a077c12 */ /* 0x000fe4000f8e3cff */
[----:B------:R-:W-:Y:S02]  /*4070*/  LOP3.LUT R13, R41, UR52, RZ, 0x3c, !PT ;  /* 0x00000034290d7c12 */ /* 0x000fe4000f8e3cff */
[----:B------:R-:W-:-:S05]  /*4080*/  LOP3.LUT R3, R10, UR51, RZ, 0x3c, !PT ;  /* 0x000000330a037c12 */ /* 0x000fca000f8e3cff */
[----:B------:R-:W-:Y:S01]  /*4090*/  @P6 VIADD R2, R2, 0x1 ;  /* 0x0000000102026836 */ /* 0x000fe20000000000 */
[----:B------:R-:W-:Y:S01]  /*40a0*/  ISETP.GE.AND P6, PT, R7, RZ, PT ;  /* 0x000000ff0700720c */ /* 0x000fe20003fc6270 */
[----:B------:R-:W-:Y:S01]  /*40b0*/  @P5 VIADD R11, R11, 0x1 ;  /* 0x000000010b0b5836 */ /* 0x000fe20000000000 */
[----:B------:R-:W-:Y:S01]  /*40c0*/  ISETP.GE.AND P5, PT, R13, RZ, PT ;  /* 0x000000ff0d00720c */ /* 0x000fe20003fa6270 */
[----:B------:R-:W-:Y:S01]  /*40d0*/  IMAD.MOV.U32 R13, RZ, RZ, R2 ;  /* 0x000000ffff0d7224 */ /* 0x000fe200078e0002 */
[----:B------:R-:W-:Y:S01]  /*40e0*/  ISETP.GE.AND P4, PT, R3, RZ, PT ;  /* 0x000000ff0300720c */ /* 0x000fe20003f86270 */
[----:B------:R-:W-:-:S08]  /*40f0*/  @P3 VIADD R12, R12, 0x1 ;  /* 0x000000010c0c3836 */ /* 0x000fd00000000000 */
[----:B------:R-:W-:Y:S01]  /*4100*/  @!P6 IMAD.MOV R13, RZ, RZ, -R13 ;  /* 0x000000ffff0de224 */ /* 0x000fe200078e0a0d */
[----:B------:R-:W-:Y:S02]  /*4110*/  ISETP.NE.AND P6, PT, RZ, UR53, PT ;  /* 0x00000035ff007c0c */ /* 0x000fe4000bfc5270 */
[----:B------:R-:W-:Y:S02]  /*4120*/  @!P5 IADD3 R12, PT, PT, -R12, RZ, RZ ;  /* 0x000000ff0c0cd210 */ /* 0x000fe40007ffe1ff */
[----:B------:R-:W-:Y:S02]  /*4130*/  SEL R13, R28, R13, !P6 ;  /* 0x0000000d1c0d7207 */ /* 0x000fe40007000000 */
[----:B------:R-:W-:Y:S01]  /*4140*/  ISETP.NE.AND P6, PT, RZ, UR52, PT ;  /* 0x00000034ff007c0c */ /* 0x000fe2000bfc5270 */
[----:B------:R-:W-:Y:S01]  /*4150*/  @!P4 IMAD.MOV R11, RZ, RZ, -R11 ;  /* 0x000000ffff0bc224 */ /* 0x000fe200078e0a0b */
[----:B------:R-:W-:Y:S02]  /*4160*/  IADD3 R6, P4, PT, R33, UR42, RZ ;  /* 0x0000002a21067c10 */ /* 0x000fe4000ff9e0ff */
[----:B------:R-:W-:-:S02]  /*4170*/  ISETP.NE.AND P3, PT, R58, RZ, PT ;  /* 0x000000ff3a00720c */ /* 0x000fc40003f65270 */
[----:B------:R-:W-:Y:S02]  /*4180*/  SEL R12, R29, R12, !P6 ;  /* 0x0000000c1d0c7207 */ /* 0x000fe40007000000 */
[----:B------:R-:W-:Y:S01]  /*4190*/  LEA.HI.X.SX32 R7, R33, UR43, 0x1, P4 ;  /* 0x0000002b21077c11 */ /* 0x000fe2000a0f0eff */
[----:B------:R-:W-:Y:S01]  /*41a0*/  IMAD R37, R37, UR38, R56 ;  /* 0x0000002625257c24 */ /* 0x000fe2000f8e0238 */
[----:B------:R-:W-:Y:S01]  /*41b0*/  SEL R32, R32, RZ, P3 ;  /* 0x000000ff20207207 */ /* 0x000fe20001800000 */
[----:B------:R0:W5:Y:S04]  /*41c0*/  LDG.E R33, desc[UR14][R8.64] ;  /* 0x0000000e08217981 */ /* 0x000168000c1e1900 */
[----:B------:R-:W-:Y:S02]  /*41d0*/  IMAD R32, R32, UR39, R37 ;  /* 0x0000002720207c24 */ /* 0x000fe4000f8e0225 */
[----:B0-----:R-:W-:-:S04]  /*41e0*/  IMAD.MOV R8, RZ, RZ, -R12 ;  /* 0x000000ffff087224 */ /* 0x001fc800078e0a0c */
[----:B------:R-:W-:Y:S01]  /*41f0*/  IMAD R41, R8, UR52, R41 ;  /* 0x0000003408297c24 */ /* 0x000fe2000f8e0229 */
[----:B------:R-:W-:-:S04]  /*4200*/  IADD3 R2, P4, PT, R32, UR42, RZ ;  /* 0x0000002a20027c10 */ /* 0x000fc8000ff9e0ff */
[----:B------:R-:W-:Y:S02]  /*4210*/  IABS R40, R41 ;  /* 0x0000002900287213 */ /* 0x000fe40000000000 */
[----:B------:R-:W-:Y:S02]  /*4220*/  LEA.HI.X.SX32 R3, R32, UR43, 0x1, P4 ;  /* 0x0000002b20037c11 */ /* 0x000fe4000a0f0eff */
[----:B------:R-:W-:Y:S01]  /*4230*/  ISETP.NE.AND P6, PT, RZ, UR51, PT ;  /* 0x00000033ff007c0c */ /* 0x000fe2000bfc5270 */
[----:B------:R-:W-:Y:S01]  /*4240*/  IMAD.HI.U32 R32, R40, UR5, RZ ;  /* 0x0000000528207c27 */ /* 0x000fe2000f8e00ff */
[----:B------:R-:W-:Y:S02]  /*4250*/  SEL R16, R16, RZ, P1 ;  /* 0x000000ff10107207 */ /* 0x000fe40000800000 */
[----:B------:R-:W-:Y:S01]  /*4260*/  SHF.R.S64 R8, RZ, 0x1e, R10 ;  /* 0x0000001eff087819 */ /* 0x000fe2000000100a */
[----:B------:R-:W-:Y:S01]  /*4270*/  IMAD.MOV R9, RZ, RZ, -R32 ;  /* 0x000000ffff097224 */ /* 0x000fe200078e0a20 */
[----:B------:R-:W-:Y:S01]  /*4280*/  SEL R11, R34, R11, !P6 ;  /* 0x0000000b220b7207 */ /* 0x000fe20007000000 */
[----:B------:R-:W-:Y:S01]  /*4290*/  IMAD R37, R16, UR36, RZ ;  /* 0x0000002410257c24 */ /* 0x000fe2000f8e02ff */
[----:B------:R-:W-:Y:S01]  /*42a0*/  SEL R50, R50, RZ, P0 ;  /* 0x000000ff32327207 */ /* 0x000fe20000000000 */
[----:B------:R0:W5:Y:S01]  /*42b0*/  LDG.E.U8 R16, desc[UR14][R6.64] ;  /* 0x0000000e06107981 */ /* 0x000162000c1e1100 */
[----:B------:R-:W-:Y:S01]  /*42c0*/  IMAD R40, R9, UR12, R40 ;  /* 0x0000000c09287c24 */ /* 0x000fe2000f8e0228 */
[----:B------:R-:W-:-:S02]  /*42d0*/  IADD3 R8, P4, PT, R8, UR40, RZ ;  /* 0x0000002808087c10 */ /* 0x000fc4000ff9e0ff */
[----:B------:R-:W-:Y:S01]  /*42e0*/  IMAD R50, R50, UR37, R37 ;  /* 0x0000002532327c24 */ /* 0x000fe2000f8e0225 */
[----:B------:R-:W-:Y:S02]  /*42f0*/  IADD3 R37, PT, PT, -R13, RZ, RZ ;  /* 0x000000ff0d257210 */ /* 0x000fe40007ffe1ff */
[----:B0-----:R-:W-:Y:S02]  /*4300*/  IADD3 R7, PT, PT, -R11, RZ, RZ ;  /* 0x000000ff0b077210 */ /* 0x001fe40007ffe1ff */
[----:B------:R-:W-:Y:S02]  /*4310*/  LEA.HI.X.SX32 R9, R10, UR41, 0x2, P4 ;  /* 0x000000290a097c11 */ /* 0x000fe4000a0f16ff */
[----:B------:R-:W-:Y:S01]  /*4320*/  ISETP.LT.U32.AND P4, PT, R40, UR12, PT ;  /* 0x0000000c28007c0c */ /* 0x000fe2000bf81070 */
[----:B------:R-:W-:Y:S02]  /*4330*/  IMAD R7, R7, UR51, R10 ;  /* 0x0000003307077c24 */ /* 0x000fe4000f8e020a */
[----:B------:R-:W-:Y:S01]  /*4340*/  IMAD R42, R37, UR53, R42 ;  /* 0x00000035252a7c24 */ /* 0x000fe2000f8e022a */
[----:B------:R-:W-:Y:S01]  /*4350*/  SEL R13, R13, RZ, P2 ;  /* 0x000000ff0d0d7207 */ /* 0x000fe20001000000 */
[----:B------:R0:W5:Y:S01]  /*4360*/  LDG.E.U8 R37, desc[UR16][R2.64] ;  /* 0x0000001002257981 */ /* 0x000162000c1e1100 */
[----:B------:R-:W-:-:S02]  /*4370*/  SEL R57, R57, RZ, P1 ;  /* 0x000000ff39397207 */ /* 0x000fc40000800000 */
[----:B------:R-:W-:Y:S01]  /*4380*/  SEL R12, R12, RZ, P0 ;  /* 0x000000ff0c0c7207 */ /* 0x000fe20000000000 */
[----:B------:R-:W-:Y:S01]  /*4390*/  VIADD R56, R36, 0x220 ;  /* 0x0000022024387836 */ /* 0x000fe20000000000 */
[----:B------:R-:W-:Y:S01]  /*43a0*/  SEL R11, R11, RZ, P1 ;  /* 0x000000ff0b0b7207 */ /* 0x000fe20000800000 */
[----:B------:R-:W5:Y:S01]  /*43b0*/  LDG.E R8, desc[UR14][R8.64] ;  /* 0x0000000e08087981 */ /* 0x000f62000c1e1900 */
[----:B0-----:R-:W-:Y:S02]  /*43c0*/  LOP3.LUT R2, R41, UR53, RZ, 0x3c, !PT ;  /* 0x0000003529027c12 */ /* 0x001fe4000f8e3cff */
[----:B------:R-:W-:Y:S02]  /*43d0*/  IABS R3, R7 ;  /* 0x0000000700037213 */ /* 0x000fe40000000000 */
[----:B------:R-:W-:-:S03]  /*43e0*/  ISETP.GE.AND P5, PT, R2, RZ, PT ;  /* 0x000000ff0200720c */ /* 0x000fc60003fa6270 */
[----:B------:R-:W-:-:S04]  /*43f0*/  IMAD.HI.U32 R2, R3, UR9, RZ ;  /* 0x0000000903027c27 */ /* 0x000fc8000f8e00ff */
[----:B------:R-:W-:Y:S02]  /*4400*/  @!P4 VIADD R40, R40, -UR12 ;  /* 0x8000000c2828cc36 */ /* 0x000fe40008000000 */
[----:B------:R-:W-:-:S03]  /*4410*/  IMAD.MOV R6, RZ, RZ, -R2 ;  /* 0x000000ffff067224 */ /* 0x000fc600078e0a02 */
[----:B------:R-:W-:Y:S01]  /*4420*/  ISETP.GE.U32.AND P6, PT, R40, UR12, PT ;  /* 0x0000000c28007c0c */ /* 0x000fe2000bfc6070 */
[----:B------:R-:W-:-:S03]  /*4430*/  IMAD R3, R6, UR10, R3 ;  /* 0x0000000a06037c24 */ /* 0x000fc6000f8e0203 */
[----:B------:R-:W-:Y:S02]  /*4440*/  P2R R10, PR, RZ, 0x40 ;  /* 0x00000040ff0a7803 */ /* 0x000fe40000000000 */
[----:B------:R-:W-:Y:S01]  /*4450*/  ISETP.LT.U32.AND P6, PT, R3, UR10, PT ;  /* 0x0000000a03007c0c */ /* 0x000fe2000bfc1070 */
[----:B------:R-:W-:-:S12]  /*4460*/  @!P4 VIADD R32, R32, 0x1 ;  /* 0x000000012020c836 */ /* 0x000fd80000000000 */
[----:B------:R-:W-:Y:S01]  /*4470*/  @!P6 IADD3 R3, PT, PT, R3, -UR10, RZ ;  /* 0x8000000a0303ec10 */ /* 0x000fe2000fffe0ff */
[----:B------:R-:W-:-:S03]  /*4480*/  @!P6 VIADD R2, R2, 0x1 ;  /* 0x000000010202e836 */ /* 0x000fc60000000000 */
[----:B------:R-:W-:Y:S02]  /*4490*/  ISETP.GE.U32.AND P4, PT, R3, UR10, PT ;  /* 0x0000000a03007c0c */ /* 0x000fe4000bf86070 */
[----:B------:R-:W-:Y:S02]  /*44a0*/  ISETP.NE.AND P6, PT, R10, RZ, PT ;  /* 0x000000ff0a00720c */ /* 0x000fe40003fc5270 */
[----:B------:R-:W-:-:S09]  /*44b0*/  LOP3.LUT R3, R7, UR52, RZ, 0x3c, !PT ;  /* 0x0000003407037c12 */ /* 0x000fd2000f8e3cff */
[----:B------:R-:W-:Y:S02]  /*44c0*/  @P4 IADD3 R2, PT, PT, R2, 0x1, RZ ;  /* 0x0000000102024810 */ /* 0x000fe40007ffe0ff */
[----:B------:R-:W-:Y:S01]  /*44d0*/  ISETP.GE.AND P4, PT, R3, RZ, PT ;  /* 0x000000ff0300720c */ /* 0x000fe20003f86270 */
[----:B------:R-:W-:Y:S01]  /*44e0*/  @P6 VIADD R32, R32, 0x1 ;  /* 0x0000000120206836 */ /* 0x000fe20000000000 */
[----:B------:R-:W-:Y:S01]  /*44f0*/  ISETP.NE.AND P6, PT, RZ, UR53, PT ;  /* 0x00000035ff007c0c */ /* 0x000fe2000bfc5270 */
[----:B------:R-:W-:Y:S02]  /*4500*/  IMAD.MOV.U32 R6, RZ, RZ, R2 ;  /* 0x000000ffff067224 */ /* 0x000fe400078e0002 */
[----:B------:R-:W-:Y:S01]  /*4510*/  @!P5 IMAD.MOV R32, RZ, RZ, -R32 ;  /* 0x000000ffff20d224 */ /* 0x000fe200078e0a20 */
[----:B------:R-:W-:Y:S01]  /*4520*/  SEL R42, R42, RZ, P3 ;  /* 0x000000ff2a2a7207 */ /* 0x000fe20001800000 */
[----:B------:R-:W-:-:S03]  /*4530*/  IMAD R13, R13, UR38, R50 ;  /* 0x000000260d0d7c24 */ /* 0x000fc6000f8e0232 */
[----:B------:R-:W-:Y:S02]  /*4540*/  SEL R32, R28, R32, !P6 ;  /* 0x000000201c207207 */ /* 0x000fe40007000000 */
[----:B------:R-:W-:Y:S02]  /*4550*/  ISETP.NE.AND P6, PT, RZ, UR52, PT ;  /* 0x00000034ff007c0c */ /* 0x000fe4000bfc5270 */
[----:B------:R-:W-:Y:S01]  /*4560*/  @!P4 IADD3 R6, PT, PT, -R6, RZ, RZ ;  /* 0x000000ff0606c210 */ /* 0x000fe20007ffe1ff */
[----:B------:R-:W-:-:S03]  /*4570*/  IMAD R13, R42, UR39, R13 ;  /* 0x000000272a0d7c24 */ /* 0x000fc6000f8e020d */
[----:B------:R-:W-:-:S04]  /*4580*/  SEL R42, R29, R6, !P6 ;  /* 0x000000061d2a7207 */ /* 0x000fc80007000000 */
[----:B------:R-:W-:-:S05]  /*4590*/  IADD3 R6, PT, PT, -R42, RZ, RZ ;  /* 0x000000ff2a067210 */ /* 0x000fca0007ffe1ff */
[----:B------:R-:W-:Y:S02]  /*45a0*/  IMAD R6, R6, UR52, R7 ;  /* 0x0000003406067c24 */ /* 0x000fe4000f8e0207 */
[----:B------:R-:W-:-:S03]  /*45b0*/  IMAD R57, R57, UR36, RZ ;  /* 0x0000002439397c24 */ /* 0x000fc6000f8e02ff */
        /* <DEDUP_REMOVED lines=8> */
[----:B------:R-:W-:Y:S01]  /*4640*/  IMAD.MOV R10, RZ, RZ, -R32 ;  /* 0x000000ffff0a7224 */ /* 0x000fe200078e0a20 */
[----:B------:R-:W-:-:S03]  /*4650*/  SEL R32, R32, RZ, P2 ;  /* 0x000000ff20207207 */ /* 0x000fc60001000000 */
[----:B------:R-:W-:-:S08]  /*4660*/  IMAD R41, R10, UR53, R41 ;  /* 0x000000350a297c24 */ /* 0x000fd0000f8e0229 */
[----:B------:R-:W-:Y:S02]  /*4670*/  @!P4 VIADD R7, R7, -UR12 ;  /* 0x8000000c0707cc36 */ /* 0x000fe40008000000 */
[----:B------:R-:W-:Y:S02]  /*4680*/  IMAD R10, R32, UR38, R57 ;  /* 0x00000026200a7c24 */ /* 0x000fe4000f8e0239 */
[----:B------:R0:W5:Y:S01]  /*4690*/  LDG.E.U8 R32, desc[UR14][R2.64] ;  /* 0x0000000e02207981 */ /* 0x000162000c1e1100 */
[----:B------:R-:W-:Y:S02]  /*46a0*/  ISETP.GE.U32.AND P6, PT, R7, UR12, PT ;  /* 0x0000000c07007c0c */ /* 0x000fe4000bfc6070 */
[----:B------:R-:W-:-:S04]  /*46b0*/  IADD3 R7, PT, PT, R36, 0x200, RZ ;  /* 0x0000020024077810 */ /* 0x000fc80007ffe0ff */
[----:B0-----:R-:W-:-:S05]  /*46c0*/  IABS R3, R7 ;  /* 0x0000000700037213 */ /* 0x001fca0000000000 */
[----:B------:R-:W-:Y:S01]  /*46d0*/  IMAD.HI.U32 R2, R3, UR7, RZ ;  /* 0x0000000703027c27 */ /* 0x000fe2000f8e00ff */
[----:B------:R-:W-:-:S03]  /*46e0*/  LOP3.LUT R13, R6, UR53, RZ, 0x3c, !PT ;  /* 0x00000035060d7c12 */ /* 0x000fc6000f8e3cff */
[----:B------:R-:W-:Y:S01]  /*46f0*/  IMAD.MOV R40, RZ, RZ, -R2 ;  /* 0x000000ffff287224 */ /* 0x000fe200078e0a02 */
[----:B------:R-:W-:-:S03]  /*4700*/  ISETP.GE.AND P5, PT, R13, RZ, PT ;  /* 0x000000ff0d00720c */ /* 0x000fc60003fa6270 */
[----:B------:R-:W-:Y:S01]  /*4710*/  IMAD R3, R40, UR11, R3 ;  /* 0x0000000b28037c24 */ /* 0x000fe2000f8e0203 */
[----:B------:R-:W-:Y:S01]  /*4720*/  P2R R13, PR, RZ, 0x40 ;  /* 0x00000040ff0d7803 */ /* 0x000fe20000000000 */
[----:B------:R-:W-:Y:S01]  /*4730*/  @!P4 VIADD R12, R12, 0x1 ;  /* 0x000000010c0cc836 */ /* 0x000fe20000000000 */
[----:B------:R-:W-:Y:S01]  /*4740*/  SEL R41, R41, RZ, P3 ;  /* 0x000000ff29297207 */ /* 0x000fe20001800000 */
[----:B------:R0:W5:Y:S01]  /*4750*/  LDG.E R40, desc[UR14][R4.64] ;  /* 0x0000000e04287981 */ /* 0x000162000c1e1900 */
[----:B------:R-:W-:-:S13]  /*4760*/  ISETP.LT.U32.AND P6, PT, R3, UR11, PT ;  /* 0x0000000b03007c0c */ /* 0x000fda000bfc1070 */
[----:B------:R-:W-:Y:S01]  /*4770*/  @!P6 VIADD R3, R3, -UR11 ;  /* 0x8000000b0303ec36 */ /* 0x000fe20008000000 */
[----:B------:R-:W-:-:S04]  /*4780*/  @!P6 IADD3 R2, PT, PT, R2, 0x1, RZ ;  /* 0x000000010202e810 */ /* 0x000fc80007ffe0ff */
[----:B------:R-:W-:Y:S02]  /*4790*/  ISETP.GE.U32.AND P4, PT, R3, UR11, PT ;  /* 0x0000000b03007c0c */ /* 0x000fe4000bf86070 */
[----:B------:R-:W-:Y:S02]  /*47a0*/  ISETP.NE.AND P6, PT, R13, RZ, PT ;  /* 0x000000ff0d00720c */ /* 0x000fe40003fc5270 */
[----:B------:R-:W-:-:S09]  /*47b0*/  LOP3.LUT R3, R7, UR51, RZ, 0x3c, !PT ;  /* 0x0000003307037c12 */ /* 0x000fd2000f8e3cff */
[----:B------:R-:W-:Y:S01]  /*47c0*/  @P4 VIADD R2, R2, 0x1 ;  /* 0x0000000102024836 */ /* 0x000fe20000000000 */
[----:B------:R-:W-:Y:S02]  /*47d0*/  ISETP.GE.AND P4, PT, R3, RZ, PT ;  /* 0x000000ff0300720c */ /* 0x000fe40003f86270 */
[----:B------:R-:W-:Y:S01]  /*47e0*/  @P6 IADD3 R12, PT, PT, R12, 0x1, RZ ;  /* 0x000000010c0c6810 */ /* 0x000fe20007ffe0ff */
[----:B------:R-:W-:-:S03]  /*47f0*/  IMAD.MOV.U32 R59, RZ, RZ, R2 ;  /* 0x000000ffff3b7224 */ /* 0x000fc600078e0002 */
[----:B------:R-:W-:Y:S01]  /*4800*/  MOV R57, R12 ;  /* 0x0000000c00397202 */ /* 0x000fe20000000f00 */
[----:B------:R-:W-:-:S04]  /*4810*/  IMAD R10, R41, UR39, R10 ;  /* 0x00000027290a7c24 */ /* 0x000fc8000f8e020a */
[----:B------:R-:W-:Y:S01]  /*4820*/  @!P5 IMAD.MOV R57, RZ, RZ, -R57 ;  /* 0x000000ffff39d224 */ /* 0x000fe200078e0a39 */
[----:B------:R-:W-:Y:S01]  /*4830*/  ISETP.NE.AND P5, PT, RZ, UR51, PT ;  /* 0x00000033ff007c0c */ /* 0x000fe2000bfa5270 */
[----:B------:R-:W-:Y:S01]  /*4840*/  @!P4 IMAD.MOV R59, RZ, RZ, -R59 ;  /* 0x000000ffff3bc224 */ /* 0x000fe200078e0a3b */
[----:B------:R-:W-:Y:S02]  /*4850*/  IADD3 R2, P4, PT, R10, UR42, RZ ;  /* 0x0000002a0a027c10 */ /* 0x000fe4000ff9e0ff */
[----:B------:R-:W-:Y:S02]  /*4860*/  SHF.R.S64 R12, RZ, 0x1e, R7 ;  /* 0x0000001eff0c7819 */ /* 0x000fe40000001007 */
[----:B------:R-:W-:Y:S02]  /*4870*/  ISETP.NE.AND P6, PT, RZ, UR53, PT ;  /* 0x00000035ff007c0c */ /* 0x000fe4000bfc5270 */
[----:B------:R-:W-:Y:S02]  /*4880*/  SEL R59, R34, R59, !P5 ;  /* 0x0000003b223b7207 */ /* 0x000fe40006800000 */
[----:B------:R-:W-:-:S02]  /*4890*/  LEA.HI.X.SX32 R3, R10, UR43, 0x1, P4 ;  /* 0x0000002b0a037c11 */ /* 0x000fc4000a0f0eff */
[----:B------:R-:W-:Y:S02]  /*48a0*/  IADD3 R12, P4, PT, R12, UR40, RZ ;  /* 0x000000280c0c7c10 */ /* 0x000fe4000ff9e0ff */
[----:B------:R-:W-:Y:S01]  /*48b0*/  SEL R57, R28, R57, !P6 ;  /* 0x000000391c397207 */ /* 0x000fe20007000000 */
[----:B------:R1:W5:Y:S01]  /*48c0*/  LDG.E.U8 R41, desc[UR14][R2.64] ;  /* 0x0000000e02297981 */ /* 0x000362000c1e1100 */
[----:B0-----:R-:W-:Y:S02]  /*48d0*/  IADD3 R4, PT, PT, -R59, RZ, RZ ;  /* 0x000000ff3b047210 */ /* 0x001fe40007ffe1ff */
[----:B------:R-:W-:Y:S01]  /*48e0*/  LEA.HI.X.SX32 R13, R7, UR41, 0x2, P4 ;  /* 0x00000029070d7c11 */ /* 0x000fe2000a0f16ff */
[----:B------:R-:W-:Y:S02]  /*48f0*/  IMAD.MOV R5, RZ, RZ, -R57 ;  /* 0x000000ffff057224 */ /* 0x000fe400078e0a39 */
[----:B------:R-:W-:Y:S02]  /*4900*/  IMAD R7, R4, UR51, R7 ;  /* 0x0000003304077c24 */ /* 0x000fe4000f8e0207 */
[----:B------:R-:W-:Y:S01]  /*4910*/  IMAD R6, R5, UR53, R6 ;  /* 0x0000003505067c24 */ /* 0x000fe2000f8e0206 */
[----:B------:R-:W-:Y:S01]  /*4920*/  SEL R10, R42, RZ, P0 ;  /* 0x000000ff2a0a7207 */ /* 0x000fe20000000000 */
[----:B------:R-:W-:Y:S01]  /*4930*/  IMAD R11, R11, UR36, RZ ;  /* 0x000000240b0b7c24 */ /* 0x000fe2000f8e02ff */
[----:B------:R-:W-:Y:S01]  /*4940*/  IABS R5, R7 ;  /* 0x0000000700057213 */ /* 0x000fe20000000000 */
[----:B------:R0:W5:Y:S04]  /*4950*/  LDG.E R12, desc[UR14][R12.64] ;  /* 0x0000000e0c0c7981 */ /* 0x000168000c1e1900 */
[----:B------:R-:W-:-:S04]  /*4960*/  IMAD.HI.U32 R4, R5, UR9, RZ ;  /* 0x0000000905047c27 */ /* 0x000fc8000f8e00ff */
[----:B------:R-:W-:-:S04]  /*4970*/  IMAD.MOV R42, RZ, RZ, -R4 ;  /* 0x000000ffff2a7224 */ /* 0x000fc800078e0a04 */
        /* <DEDUP_REMOVED lines=8> */
[----:B------:R-:W-:Y:S01]  /*4a00*/  ISETP.NE.AND P5, PT, RZ, UR52, PT ;  /* 0x00000034ff007c0c */ /* 0x000fe2000bfa5270 */
[----:B------:R-:W-:Y:S01]  /*4a10*/  IMAD R10, R10, UR37, R11 ;  /* 0x000000250a0a7c24 */ /* 0x000fe2000f8e020b */
[----:B------:R-:W-:-:S09]  /*4a20*/  SEL R57, R57, RZ, P2 ;  /* 0x000000ff39397207 */ /* 0x000fd20001000000 */
[----:B------:R-:W-:-:S05]  /*4a30*/  @!P4 IMAD.MOV R4, RZ, RZ, -R4 ;  /* 0x000000ffff04c224 */ /* 0x000fca00078e0a04 */
[----:B------:R-:W-:-:S04]  /*4a40*/  SEL R5, R29, R4, !P5 ;  /* 0x000000041d057207 */ /* 0x000fc80006800000 */
[----:B------:R-:W-:Y:S01]  /*4a50*/  IADD3 R2, PT, PT, -R5, RZ, RZ ;  /* 0x000000ff05027210 */ /* 0x000fe20007ffe1ff */
[----:B------:R-:W-:-:S04]  /*4a60*/  IMAD R57, R57, UR38, R10 ;  /* 0x0000002639397c24 */ /* 0x000fc8000f8e020a */
[----:B------:R-:W-:-:S05]  /*4a70*/  IMAD R10, R2, UR52, R7 ;  /* 0x00000034020a7c24 */ /* 0x000fca000f8e0207 */
        /* <DEDUP_REMOVED lines=11> */
[----:B------:R-:W-:Y:S02]  /*4b30*/  SEL R3, R59, RZ, P1 ;  /* 0x000000ff3b037207 */ /* 0x000fe40000800000 */
[----:B------:R-:W-:-:S03]  /*4b40*/  SEL R4, R5, RZ, P0 ;  /* 0x000000ff05047207 */ /* 0x000fc60000000000 */
[----:B------:R-:W-:-:S06]  /*4b50*/  IMAD R3, R3, UR36, RZ ;  /* 0x0000002403037c24 */ /* 0x000fcc000f8e02ff */
[----:B------:R-:W-:Y:S01]  /*4b60*/  @!P4 IMAD.MOV R2, RZ, RZ, -R2 ;  /* 0x000000ffff02c224 */ /* 0x000fe200078e0a02 */
[----:B------:R-:W-:Y:S01]  /*4b70*/  IABS R7, R56 ;  /* 0x0000003800077213 */ /* 0x000fe20000000000 */
[----:B------:R-:W-:-:S03]  /*4b80*/  IMAD R5, R4, UR37, R3 ;  /* 0x0000002504057c24 */ /* 0x000fc6000f8e0203 */
[----:B------:R-:W-:Y:S01]  /*4b90*/  SEL R2, R28, R2, !P6 ;  /* 0x000000021c027207 */ /* 0x000fe20007000000 */
[----:B------:R-:W-:-:S03]  /*4ba0*/  IMAD.HI.U32 R4, R7, UR7, RZ ;  /* 0x0000000707047c27 */ /* 0x000fc6000f8e00ff */
[----:B------:R-:W-:-:S05]  /*4bb0*/  IADD3 R3, PT, PT, -R2, RZ, RZ ;  /* 0x000000ff02037210 */ /* 0x000fca0007ffe1ff */
[----:B------:R-:W-:Y:S02]  /*4bc0*/  IMAD R3, R3, UR53, R10 ;  /* 0x0000003503037c24 */ /* 0x000fe4000f8e020a */
[----:B------:R-:W-:-:S04]  /*4bd0*/  IMAD.MOV R10, RZ, RZ, -R4 ;  /* 0x000000ffff0a7224 */ /* 0x000fc800078e0a04 */
[----:B------:R-:W-:Y:S01]  /*4be0*/  IMAD R7, R10, UR11, R7 ;  /* 0x0000000b0a077c24 */ /* 0x000fe2000f8e0207 */
[----:B------:R-:W-:Y:S01]  /*4bf0*/  SEL R6, R6, RZ, P3 ;  /* 0x000000ff06067207 */ /* 0x000fe20001800000 */
[----:B------:R-:W1:Y:S03]  /*4c00*/  LDC.64 R10, c[0x0][0x3f0] ;  /* 0x0000fc00ff0a7b82 */ /* 0x000e660000000a00 */
[----:B------:R-:W-:-:S13]  /*4c10*/  ISETP.LT.U32.AND P4, PT, R7, UR11, PT ;  /* 0x0000000b07007c0c */ /* 0x000fda000bf81070 */
[----:B------:R-:W-:Y:S01]  /*4c20*/  @!P4 IADD3 R7, PT, PT, R7, -UR11, RZ ;  /* 0x8000000b0707cc10 */ /* 0x000fe2000fffe0ff */
[----:B------:R-:W-:-:S03]  /*4c30*/  @!P4 VIADD R4, R4, 0x1 ;  /* 0x000000010404c836 */ /* 0x000fc60000000000 */
[----:B------:R-:W-:Y:S02]  /*4c40*/  ISETP.GE.U32.AND P4, PT, R7, UR11, PT ;  /* 0x0000000b07007c0c */ /* 0x000fe4000bf86070 */
[----:B------:R-:W-:Y:S02]  /*4c50*/  LOP3.LUT R7, R56, UR51, RZ, 0x3c, !PT ;  /* 0x0000003338077c12 */ /* 0x000fe4000f8e3cff */
[----:B------:R-:W-:Y:S01]  /*4c60*/  SEL R2, R2, RZ, P2 ;  /* 0x000000ff02027207 */ /* 0x000fe20001000000 */
[----:B------:R-:W-:-:S08]  /*4c70*/  IMAD R6, R6, UR39, R57 ;  /* 0x0000002706067c24 */ /* 0x000fd0000f8e0239 */
[----:B------:R-:W-:Y:S01]  /*4c80*/  @P4 VIADD R4, R4, 0x1 ;  /* 0x0000000104044836 */ /* 0x000fe20000000000 */
[----:B------:R-:W-:Y:S01]  /*4c90*/  ISETP.GE.AND P4, PT, R7, RZ, PT ;  /* 0x000000ff0700720c */ /* 0x000fe20003f86270 */
[----:B------:R-:W-:Y:S01]  /*4ca0*/  IMAD R2, R2, UR38, R5 ;  /* 0x0000002602027c24 */ /* 0x000fe2000f8e0205 */
[----:B------:R-:W-:Y:S02]  /*4cb0*/  SEL R3, R3, RZ, P3 ;  /* 0x000000ff03037207 */ /* 0x000fe40001800000 */
[----:B------:R-:W-:-:S03]  /*4cc0*/  MOV R57, R4 ;  /* 0x0000000400397202 */ /* 0x000fc60000000f00 */
[----:B------:R-:W-:-:S06]  /*4cd0*/  IMAD R3, R3, UR39, R2 ;  /* 0x0000002703037c24 */ /* 0x000fcc000f8e0202 */
[----:B------:R-:W-:Y:S01]  /*4ce0*/  @!P4 IMAD.MOV R57, RZ, RZ, -R57 ;  /* 0x000000ffff39c224 */ /* 0x000fe200078e0a39 */
[----:B------:R-:W-:-:S04]  /*4cf0*/  IADD3 R4, P4, PT, R6, UR42, RZ ;  /* 0x0000002a06047c10 */ /* 0x000fc8000ff9e0ff */
[----:B------:R-:W-:Y:S02]  /*4d00*/  LEA.HI.X.SX32 R5, R6, UR43, 0x1, P4 ;  /* 0x0000002b06057c11 */ /* 0x000fe4000a0f0eff */
[C---:B------:R-:W-:Y:S02]  /*4d10*/  IADD3 R2, P4, PT, R3.reuse, UR42, RZ ;  /* 0x0000002a03027c10 */ /* 0x040fe4000ff9e0ff */
[----:B------:R-:W-:Y:S01]  /*4d20*/  SHF.R.S64 R6, RZ, 0x1e, R56 ;  /* 0x0000001eff067819 */ /* 0x000fe20000001038 */
[----:B------:R3:W5:Y:S01]  /*4d30*/  LDG.E.U8 R42, desc[UR14][R4.64] ;  /* 0x0000000e042a7981 */ /* 0x000762000c1e1100 */
[----:B------:R-:W-:Y:S02]  /*4d40*/  LEA.HI.X.SX32 R3, R3, UR43, 0x1, P4 ;  /* 0x0000002b03037c11 */ /* 0x000fe4000a0f0eff */
[----:B------:R-:W-:Y:S02]  /*4d50*/  IADD3 R6, P4, PT, R6, UR40, RZ ;  /* 0x0000002806067c10 */ /* 0x000fe4000ff9e0ff */
[----:B-1----:R-:W-:Y:S01]  /*4d60*/  R2UR UR4, R11 ;  /* 0x000000000b0472ca */ /* 0x002fe200000e0000 */
[----:B------:R1:W5:Y:S01]  /*4d70*/  LDG.E.U8 R50, desc[UR16][R2.64] ;  /* 0x0000001002327981 */ /* 0x000362000c1e1100 */
[----:B------:R-:W-:-:S02]  /*4d80*/  LEA.HI.X.SX32 R7, R56, UR41, 0x2, P4 ;  /* 0x0000002938077c11 */ /* 0x000fc4000a0f16ff */
[----:B------:R-:W-:Y:S02]  /*4d90*/  ISETP.NE.AND P4, PT, RZ, UR51, PT ;  /* 0x00000033ff007c0c */ /* 0x000fe4000bf85270 */
[----:B------:R-:W-:Y:S01]  /*4da0*/  IADD3 R58, PT, PT, R36, 0x240, RZ ;  /* 0x00000240243a7810 */ /* 0x000fe20007ffe0ff */
[----:B------:R-:W5:Y:S01]  /*4db0*/  LDG.E R6, desc[UR14][R6.64] ;  /* 0x0000000e06067981 */ /* 0x000f62000c1e1900 */
[----:B------:R-:W-:-:S05]  /*4dc0*/  SEL R57, R34, R57, !P4 ;  /* 0x0000003922397207 */ /* 0x000fca0006000000 */
[----:B------:R-:W-:-:S04]  /*4dd0*/  IMAD.MOV R9, RZ, RZ, -R57 ;  /* 0x000000ffff097224 */ /* 0x000fc800078e0a39 */
[----:B0-----:R-:W-:-:S05]  /*4de0*/  IMAD R13, R9, UR51, R56 ;  /* 0x00000033090d7c24 */ /* 0x001fca000f8e0238 */
[----:B------:R-:W-:-:S05]  /*4df0*/  IABS R11, R13 ;  /* 0x0000000d000b7213 */ /* 0x000fca0000000000 */
[----:B------:R-:W-:-:S05]  /*4e00*/  IMAD.HI.U32 R9, R11, UR9, RZ ;  /* 0x000000090b097c27 */ /* 0x000fca000f8e00ff */
[----:B------:R-:W-:-:S05]  /*4e10*/  IADD3 R56, PT, PT, -R9, RZ, RZ ;  /* 0x000000ff09387210 */ /* 0x000fca0007ffe1ff */
[----:B---3--:R-:W-:-:S05]  /*4e20*/  IMAD R4, R56, UR10, R11 ;  /* 0x0000000a38047c24 */ /* 0x008fca000f8e020b */
[----:B------:R-:W-:-:S13]  /*4e30*/  ISETP.LT.U32.AND P4, PT, R4, UR10, PT ;  /* 0x0000000a04007c0c */ /* 0x000fda000bf81070 */
[----:B------:R-:W-:Y:S02]  /*4e40*/  @!P4 VIADD R4, R4, -UR10 ;  /* 0x8000000a0404cc36 */ /* 0x000fe40008000000 */
[----:B------:R-:W-:-:S03]  /*4e50*/  @!P4 VIADD R9, R9, 0x1 ;  /* 0x000000010909c836 */ /* 0x000fc60000000000 */
[----:B------:R-:W-:Y:S02]  /*4e60*/  ISETP.GE.U32.AND P4, PT, R4, UR10, PT ;  /* 0x0000000a04007c0c */ /* 0x000fe4000bf86070 */
[----:B-1----:R-:W-:-:S11]  /*4e70*/  LOP3.LUT R2, R13, UR52, RZ, 0x3c, !PT ;  /* 0x000000340d027c12 */ /* 0x002fd6000f8e3cff */
[----:B------:R-:W-:Y:S02]  /*4e80*/  @P4 IADD3 R9, PT, PT, R9, 0x1, RZ ;  /* 0x0000000109094810 */ /* 0x000fe40007ffe0ff */
[----:B------:R-:W-:-:S13]  /*4e90*/  ISETP.GE.AND P4, PT, R2, RZ, PT ;  /* 0x000000ff0200720c */ /* 0x000fda0003f86270 */
[----:B------:R-:W-:-:S05]  /*4ea0*/  @!P4 IMAD.MOV R9, RZ, RZ, -R9 ;  /* 0x000000ffff09c224 */ /* 0x000fca00078e0a09 */
        /* <DEDUP_REMOVED lines=13> */
[----:B------:R-:W-:Y:S02]  /*4f80*/  ISETP.GE.AND P4, PT, R3, RZ, PT ;  /* 0x000000ff0300720c */ /* 0x000fe40003f86270 */
[----:B------:R-:W-:Y:S02]  /*4f90*/  SEL R3, R57, RZ, P1 ;  /* 0x000000ff39037207 */ /* 0x000fe40000800000 */
[----:B------:R-:W-:-:S09]  /*4fa0*/  SEL R4, R9, RZ, P0 ;  /* 0x000000ff09047207 */ /* 0x000fd20000000000 */
[----:B------:R-:W-:Y:S02]  /*4fb0*/  @!P4 IMAD.MOV R2, RZ, RZ, -R2 ;  /* 0x000000ffff02c224 */ /* 0x000fe400078e0a02 */
[----:B------:R-:W-:-:S03]  /*4fc0*/  IMAD R3, R3, UR36, RZ ;  /* 0x0000002403037c24 */ /* 0x000fc6000f8e02ff */
[----:B------:R-:W-:Y:S01]  /*4fd0*/  SEL R2, R28, R2, !P6 ;  /* 0x000000021c027207 */ /* 0x000fe20007000000 */
[----:B------:R-:W-:-:S04]  /*4fe0*/  IMAD R4, R4, UR37, R3 ;  /* 0x0000002504047c24 */ /* 0x000fc8000f8e0203 */
[----:B------:R-:W-:Y:S01]  /*4ff0*/  IMAD.MOV R5, RZ, RZ, -R2 ;  /* 0x000000ffff057224 */ /* 0x000fe200078e0a02 */
[----:B------:R-:W-:-:S03]  /*5000*/  SEL R3, R2, RZ, P2 ;  /* 0x000000ff02037207 */ /* 0x000fc60001000000 */
[----:B------:R-:W-:Y:S01]  /*5010*/  IMAD R2, R5, UR53, R56 ;  /* 0x0000003505027c24 */ /* 0x000fe2000f8e0238 */
[----:B------:R-:W-:Y:S01]  /*5020*/  IABS R5, R58 ;  /* 0x0000003a00057213 */ /* 0x000fe20000000000 */
[----:B------:R-:W-:-:S04]  /*5030*/  IMAD R3, R3, UR38, R4 ;  /* 0x0000002603037c24 */ /* 0x000fc8000f8e0204 */
[----:B------:R-:W-:-:S04]  /*5040*/  IMAD.HI.U32 R4, R5, UR7, RZ ;  /* 0x0000000705047c27 */ /* 0x000fc8000f8e00ff */
[----:B------:R-:W-:-:S04]  /*5050*/  IMAD.MOV R56, RZ, RZ, -R4 ;  /* 0x000000ffff387224 */ /* 0x000fc800078e0a04 */
[----:B------:R-:W-:-:S05]  /*5060*/  IMAD R5, R56, UR11, R5 ;  /* 0x0000000b38057c24 */ /* 0x000fca000f8e0205 */
[----:B------:R-:W-:-:S13]  /*5070*/  ISETP.LT.U32.AND P4, PT, R5, UR11, PT ;  /* 0x0000000b05007c0c */ /* 0x000fda000bf81070 */
[----:B------:R-:W-:Y:S01]  /*5080*/  @!P4 VIADD R5, R5, -UR11 ;  /* 0x8000000b0505cc36 */ /* 0x000fe20008000000 */
[----:B------:R-:W-:-:S04]  /*5090*/  @!P4 IADD3 R4, PT, PT, R4, 0x1, RZ ;  /* 0x000000010404c810 */ /* 0x000fc80007ffe0ff */
[----:B------:R-:W-:Y:S02]  /*50a0*/  ISETP.GE.U32.AND P4, PT, R5, UR11, PT ;  /* 0x0000000b05007c0c */ /* 0x000fe4000bf86070 */
[----:B------:R-:W-:Y:S02]  /*50b0*/  LOP3.LUT R5, R58, UR51, RZ, 0x3c, !PT ;  /* 0x000000333a057c12 */ /* 0x000fe4000f8e3cff */
[----:B------:R-:W-:-:S09]  /*50c0*/  SEL R2, R2, RZ, P3 ;  /* 0x000000ff02027207 */ /* 0x000fd20001800000 */
[----:B------:R-:W-:Y:S01]  /*50d0*/  @P4 VIADD R4, R4, 0x1 ;  /* 0x0000000104044836 */ /* 0x000fe20000000000 */
[----:B------:R-:W-:Y:S01]  /*50e0*/  ISETP.GE.AND P4, PT, R5, RZ, PT ;  /* 0x000000ff0500720c */ /* 0x000fe20003f86270 */
[----:B------:R-:W-:Y:S02]  /*50f0*/  IMAD R3, R2, UR39, R3 ;  /* 0x0000002702037c24 */ /* 0x000fe4000f8e0203 */
[----:B------:R-:W-:Y:S01]  /*5100*/  IMAD.MOV.U32 R9, RZ, RZ, R4 ;  /* 0x000000ffff097224 */ /* 0x000fe200078e0004 */
[----:B------:R-:W-:-:S09]  /*5110*/  SHF.R.S64 R4, RZ, 0x1e, R58 ;  /* 0x0000001eff047819 */ /* 0x000fd2000000103a */
[----:B------:R-:W-:Y:S02]  /*5120*/  @!P4 IADD3 R9, PT, PT, -R9, RZ, RZ ;  /* 0x000000ff0909c210 */ /* 0x000fe40007ffe1ff */
[----:B------:R-:W-:-:S04]  /*5130*/  IADD3 R2, P4, PT, R3, UR42, RZ ;  /* 0x0000002a03027c10 */ /* 0x000fc8000ff9e0ff */
[----:B------:R-:W-:Y:S02]  /*5140*/  LEA.HI.X.SX32 R3, R3, UR43, 0x1, P4 ;  /* 0x0000002b03037c11 */ /* 0x000fe4000a0f0eff */
[----:B------:R-:W-:-:S03]  /*5150*/  IADD3 R4, P4, PT, R4, UR40, RZ ;  /* 0x0000002804047c10 */ /* 0x000fc6000ff9e0ff */
[----:B------:R0:W3:Y:S01]  /*5160*/  LDG.E.U8 R7, desc[UR14][R2.64] ;  /* 0x0000000e02077981 */ /* 0x0000e2000c1e1100 */
[----:B------:R-:W-:Y:S02]  /*5170*/  LEA.HI.X.SX32 R5, R58, UR41, 0x2, P4 ;  /* 0x000000293a057c11 */ /* 0x000fe4000a0f16ff */
[----:B------:R-:W-:-:S03]  /*5180*/  ISETP.NE.AND P4, PT, RZ, UR51, PT ;  /* 0x00000033ff007c0c */ /* 0x000fc6000bf85270 */
[----:B------:R1:W3:Y:S01]  /*5190*/  LDG.E R4, desc[UR14][R4.64] ;  /* 0x0000000e04047981 */ /* 0x0002e2000c1e1900 */
[----:B------:R-:W-:-:S05]  /*51a0*/  SEL R11, R34, R9, !P4 ;  /* 0x00000009220b7207 */ /* 0x000fca0006000000 */
[----:B------:R-:W-:-:S04]  /*51b0*/  IMAD.MOV R9, RZ, RZ, -R11 ;  /* 0x000000ffff097224 */ /* 0x000fc800078e0a0b */
[----:B------:R-:W-:-:S05]  /*51c0*/  IMAD R58, R9, UR51, R58 ;  /* 0x00000033093a7c24 */ /* 0x000fca000f8e023a */
[----:B------:R-:W-:-:S05]  /*51d0*/  IABS R9, R58 ;  /* 0x0000003a00097213 */ /* 0x000fca0000000000 */
[----:B0-----:R-:W-:-:S04]  /*51e0*/  IMAD.HI.U32 R2, R9, UR9, RZ ;  /* 0x0000000909027c27 */ /* 0x001fc8000f8e00ff */
        /* <DEDUP_REMOVED lines=8> */
[----:B------:R-:W-:-:S13]  /*5270*/  ISETP.GE.AND P4, PT, R3, RZ, PT ;  /* 0x000000ff0300720c */ /* 0x000fda0003f86270 */
[----:B------:R-:W-:-:S04]  /*5280*/  @!P4 IADD3 R2, PT, PT, -R2, RZ, RZ ;  /* 0x000000ff0202c210 */ /* 0x000fc80007ffe1ff */
[----:B-1----:R-:W-:Y:S02]  /*5290*/  SEL R5, R29, R2, !P5 ;  /* 0x000000021d057207 */ /* 0x002fe40006800000 */
[----:B------:R-:W-:-:S03]  /*52a0*/  SEL R2, R11, RZ, P1 ;  /* 0x000000ff0b027207 */ /* 0x000fc60000800000 */
[----:B------:R-:W-:Y:S02]  /*52b0*/  IMAD.MOV R3, RZ, RZ, -R5 ;  /* 0x000000ffff037224 */ /* 0x000fe400078e0a05 */
        /* <DEDUP_REMOVED lines=28> */
[----:B------:R-:W-:Y:S02]  /*5480*/  ISETP.NE.AND P4, PT, R55, RZ, PT ;  /* 0x000000ff3700720c */ /* 0x000fe40003f85270 */
[----:B------:R-:W-:Y:S01]  /*5490*/  IADD3 R56, PT, PT, -R9, RZ, RZ ;  /* 0x000000ff09387210 */ /* 0x000fe20007ffe1ff */
[----:B------:R0:W3:Y:S01]  /*54a0*/  LDG.E.U8 R5, desc[UR14][R2.64] ;  /* 0x0000000e02057981 */ /* 0x0000e2000c1e1100 */
[----:B------:R-:W-:-:S03]  /*54b0*/  LOP3.LUT R49, R49, 0xffdfffff, RZ, 0xc0, !PT ;  /* 0xffdfffff31317812 */ /* 0x000fc600078ec0ff */
[----:B------:R-:W-:-:S06]  /*54c0*/  IMAD R11, R56, UR11, R11 ;  /* 0x0000000b380b7c24 */ /* 0x000fcc000f8e020b */
[----:B------:R-:W-:Y:S02]  /*54d0*/  @P4 LOP3.LUT R49, R49, 0x200000, RZ, 0xfc, !PT ;  /* 0x0020000031314812 */ /* 0x000fe400078efcff */
[----:B------:R-:W-:-:S13]  /*54e0*/  ISETP.LT.U32.AND P4, PT, R11, UR11, PT ;  /* 0x0000000b0b007c0c */ /* 0x000fda000bf81070 */
[----:B------:R-:W-:Y:S02]  /*54f0*/  @!P4 VIADD R11, R11, -UR11 ;  /* 0x8000000b0b0bcc36 */ /* 0x000fe40008000000 */
[----:B------:R-:W-:-:S03]  /*5500*/  @!P4 VIADD R9, R9, 0x1 ;  /* 0x000000010909c836 */ /* 0x000fc60000000000 */
[----:B------:R-:W-:Y:S02]  /*5510*/  ISETP.GE.U32.AND P4, PT, R11, UR11, PT ;  /* 0x0000000b0b007c0c */ /* 0x000fe4000bf86070 */
[----:B0-----:R-:W-:-:S11]  /*5520*/  LOP3.LUT R2, R58, UR51, RZ, 0x3c, !PT ;  /* 0x000000333a027c12 */ /* 0x001fd6000f8e3cff */
[----:B------:R-:W-:Y:S02]  /*5530*/  @P4 IADD3 R9, PT, PT, R9, 0x1, RZ ;  /* 0x0000000109094810 */ /* 0x000fe40007ffe0ff */
[----:B------:R-:W-:Y:S02]  /*5540*/  ISETP.GE.AND P4, PT, R2, RZ, PT ;  /* 0x000000ff0200720c */ /* 0x000fe40003f86270 */
[----:B------:R-:W-:Y:S01]  /*5550*/  SHF.R.S64 R2, RZ, 0x1e, R58 ;  /* 0x0000001eff027819 */ /* 0x000fe2000000103a */
[----:B------:R-:W-:-:S10]  /*5560*/  IMAD.MOV.U32 R11, RZ, RZ, R9 ;  /* 0x000000ffff0b7224 */ /* 0x000fd400078e0009 */
        /* <DEDUP_REMOVED lines=51> */
[----:B------:R0:W4:Y:S10]  /*58a0*/  LDG.E.U8 R11, desc[UR14][R2.64] ;  /* 0x0000000e020b7981 */ /* 0x000134000c1e1100 */
[----:B------:R-:W-:-:S02]  /*58b0*/  @P4 LOP3.LUT R49, R49, 0x100000, RZ, 0xfc, !PT ;  /* 0x0010000031314812 */ /* 0x000fc400078efcff */
[----:B--2---:R-:W-:Y:S02]  /*58c0*/  ISETP.NE.AND P4, PT, R53, RZ, PT ;  /* 0x000000ff3500720c */ /* 0x004fe40003f85270 */
        /* <DEDUP_REMOVED lines=19> */
[----:B------:R0:W2:Y:S01]  /*5a00*/  LDG.E R13, desc[UR14][R2.64] ;  /* 0x0000000e020d7981 */ /* 0x0000a2000c1e1900 */
        /* <DEDUP_REMOVED lines=43> */
[----:B-----5:R-:W-:Y:S01]  /*5cc0*/  ISETP.NE.AND P4, PT, R52, RZ, PT ;  /* 0x000000ff3400720c */ /* 0x020fe20003f85270 */
[----:B------:R-:W-:Y:S01]  /*5cd0*/  VIADD R57, R36, 0x2a0 ;  /* 0x000002a024397836 */ /* 0x000fe20000000000 */
[----:B------:R-:W-:Y:S01]  /*5ce0*/  LOP3.LUT R49, R49, 0xfffbffff, RZ, 0xc0, !PT ;  /* 0xfffbffff31317812 */ /* 0x000fe200078ec0ff */
[----:B------:R0:W5:Y:S03]  /*5cf0*/  LDG.E.U8 R53, desc[UR14][R2.64] ;  /* 0x0000000e02357981 */ /* 0x000166000c1e1100 */
[----:B------:R-:W-:-:S07]  /*5d00*/  IABS R52, R57 ;  /* 0x0000003900347213 */ /* 0x000fce0000000000 */
[----:B------:R-:W-:Y:S02]  /*5d10*/  @P4 LOP3.LUT R49, R49, 0x40000, RZ, 0xfc, !PT ;  /* 0x0004000031314812 */ /* 0x000fe400078efcff */
[----:B------:R-:W-:Y:S01]  /*5d20*/  ISETP.NE.AND P4, PT, R51, RZ, PT ;  /* 0x000000ff3300720c */ /* 0x000fe20003f85270 */
[----:B------:R-:W-:-:S05]  /*5d30*/  IMAD.HI.U32 R51, R52, UR7, RZ ;  /* 0x0000000734337c27 */ /* 0x000fca000f8e00ff */
[----:B------:R-:W-:Y:S02]  /*5d40*/  IADD3 R55, PT, PT, -R51, RZ, RZ ;  /* 0x000000ff33377210 */ /* 0x000fe40007ffe1ff */
[----:B------:R-:W-:-:S03]  /*5d50*/  LOP3.LUT R49, R49, 0xfffdffff, RZ, 0xc0, !PT ;  /* 0xfffdffff31317812 */ /* 0x000fc600078ec0ff */
[----:B------:R-:W-:Y:S02]  /*5d60*/  IMAD R52, R55, UR11, R52 ;  /* 0x0000000b37347c24 */ /* 0x000fe4000f8e0234 */
[----:B------:R-:W-:-:S03]  /*5d70*/  @P4 LOP3.LUT R49, R49, 0x20000, RZ, 0xfc, !PT ;  /* 0x0002000031314812 */ /* 0x000fc600078efcff */
        /* <DEDUP_REMOVED lines=60> */
[----:B------:R0:W2:Y:S03]  /*6140*/  LDG.E.U8 R52, desc[UR14][R2.64] ;  /* 0x0000000e02347981 */ /* 0x0000a6000c1e1100 */
        /* <DEDUP_REMOVED lines=68> */
[----:B------:R0:W2:Y:S10]  /*6590*/  LDG.E.U8 R48, desc[UR14][R2.64] ;  /* 0x0000000e02307981 */ /* 0x0000b4000c1e1100 */
        /* <DEDUP_REMOVED lines=296> */
[----:B------:R0:W2:Y:S01]  /*7820*/  LDG.E R57, desc[UR14][R2.64] ;  /* 0x0000000e02397981 */ /* 0x0000a2000c1e1900 */
        /* <DEDUP_REMOVED lines=43> */
[----:B---3--:R-:W-:Y:S02]  /*7ae0*/  ISETP.NE.AND P4, PT, R7, RZ, PT ;  /* 0x000000ff0700720c */ /* 0x008fe40003f85270 */
        /* <DEDUP_REMOVED lines=17> */
[----:B------:R-:W-:-:S13]  /*7c00*/  ISETP.GE.AND P4, PT, R2, RZ, PT ;  /* 0x000000ff0200720c */ /* 0x000fda0003f86270 */
[----:B------:R-:W-:Y:S01]  /*7c10*/  @!P4 IMAD.MOV R5, RZ, RZ, -R5 ;  /* 0x000000ffff05c224 */ /* 0x000fe200078e0a05 */
[----:B------:R-:W-:-:S04]  /*7c20*/  ISETP.NE.AND P4, PT, RZ, UR51, PT ;  /* 0x00000033ff007c0c */ /* 0x000fc8000bf85270 */
        /* <DEDUP_REMOVED lines=40> */
[----:B------:R-:W-:Y:S02]  /*7eb0*/  IMAD R37, R3, UR39, R2 ;  /* 0x0000002703257c24 */ /* 0x000fe4000f8e0202 */
[----:B------:R-:W-:Y:S01]  /*7ec0*/  VIADD R3, R36, 0x3a0 ;  /* 0x000003a024037836 */ /* 0x000fe20000000000 */
[----:B----4-:R-:W-:-:S04]  /*7ed0*/  ISETP.NE.AND P5, PT, R11, RZ, PT ;  /* 0x000000ff0b00720c */ /* 0x010fc80003fa5270 */
        /* <DEDUP_REMOVED lines=11> */
[----:B------:R-:W-:Y:S02]  /*7f90*/  P2R R5, PR, RZ, 0x20 ;  /* 0x00000020ff057803 */ /* 0x000fe40000000000 */
[----:B------:R-:W-:-:S09]  /*7fa0*/  ISETP.NE.AND P5, PT, RZ, UR51, PT ;  /* 0x00000033ff007c0c */ /* 0x000fd2000bfa5270 */
        /* <DEDUP_REMOVED lines=12> */
[----:B------:R-:W-:Y:S02]  /*8070*/  LOP3.LUT R11, R58, UR52, RZ, 0x3c, !PT ;  /* 0x000000343a0b7c12 */ /* 0x000fe4000f8e3cff */
[----:B-----5:R-:W-:-:S09]  /*8080*/  ISETP.NE.AND P4, PT, R53, RZ, PT ;  /* 0x000000ff3500720c */ /* 0x020fd20003f85270 */
[----:B------:R-:W-:Y:S01]  /*8090*/  @P6 VIADD R2, R2, 0x1 ;  /* 0x0000000102026836 */ /* 0x000fe20000000000 */
[----:B------:R-:W-:Y:S02]  /*80a0*/  ISETP.GE.AND P6, PT, R11, RZ, PT ;  /* 0x000000ff0b00720c */ /* 0x000fe40003fc6270 */
[----:B------:R-:W-:Y:S02]  /*80b0*/  P2R R7, PR, RZ, 0x10 ;  /* 0x00000010ff077803 */ /* 0x000fe40000000000 */
[----:B------:R-:W-:-:S09]  /*80c0*/  ISETP.NE.AND P4, PT, RZ, UR52, PT ;  /* 0x00000034ff007c0c */ /* 0x000fd2000bf85270 */
        /* <DEDUP_REMOVED lines=19> */
[----:B------:R-:W-:-:S11]  /*8200*/  ISETP.NE.AND P5, PT, RZ, UR53, PT ;  /* 0x00000035ff007c0c */ /* 0x000fd6000bfa5270 */
[----:B------:R-:W-:-:S04]  /*8210*/  @!P6 IADD3 R2, PT, PT, -R2, RZ, RZ ;  /* 0x000000ff0202e210 */ /* 0x000fc80007ffe1ff */
[----:B------:R-:W-:-:S05]  /*8220*/  SEL R2, R28, R2, !P5 ;  /* 0x000000021c027207 */ /* 0x000fca0006800000 */
[----:B------:R-:W-:Y:S01]  /*8230*/  IMAD.MOV R11, RZ, RZ, -R2 ;  /* 0x000000ffff0b7224 */ /* 0x000fe200078e0a02 */
[----:B------:R-:W-:-:S03]  /*8240*/  SEL R2, R2, RZ, P2 ;  /* 0x000000ff02027207 */ /* 0x000fc60001000000 */
[----:B------:R-:W-:Y:S01]  /*8250*/  IMAD R11, R11, UR53, R58 ;  /* 0x000000350b0b7c24 */ /* 0x000fe2000f8e023a */
[----:B------:R-:W-:Y:S01]  /*8260*/  IADD3 R36, PT, PT, R36, 0x3c0, RZ ;  /* 0x000003c024247810 */ /* 0x000fe20007ffe0ff */
[----:B------:R-:W-:-:S03]  /*8270*/  IMAD R2, R2, UR38, R53 ;  /* 0x0000002602027c24 */ /* 0x000fc6000f8e0235 */
[----:B------:R-:W-:Y:S02]  /*8280*/  SEL R11, R11, RZ, P3 ;  /* 0x000000ff0b0b7207 */ /* 0x000fe40001800000 */
[----:B------:R-:W-:-:S03]  /*8290*/  IABS R42, R36 ;  /* 0x00000024002a7213 */ /* 0x000fc60000000000 */
[----:B------:R-:W-:Y:S02]  /*82a0*/  IMAD R11, R11, UR39, R2 ;  /* 0x000000270b0b7c24 */ /* 0x000fe4000f8e0202 */
        /* <DEDUP_REMOVED lines=43> */
[----:B------:R-:W-:-:S04]  /*8560*/  SHF.R.S64 R28, RZ, 0x1e, R35 ;  /* 0x0000001eff1c7819 */ /* 0x000fc80000001023 */
[----:B------:R-:W-:-:S04]  /*8570*/  IADD3 R28, P6, PT, R28, UR40, RZ ;  /* 0x000000281c1c7c10 */ /* 0x000fc8000ffde0ff */
[----:B------:R-:W-:Y:S02]  /*8580*/  LEA.HI.X.SX32 R29, R35, UR41, 0x2, P6 ;  /* 0x00000029231d7c11 */ /* 0x000fe4000b0f16ff */
[----:B------:R-:W-:Y:S02]  /*8590*/  SEL R35, R34, RZ, P1 ;  /* 0x000000ff22237207 */ /* 0x000fe40000800000 */
[----:B------:R-:W-:Y:S02]  /*85a0*/  IADD3 R34, PT, PT, -R42, RZ, RZ ;  /* 0x000000ff2a227210 */ /* 0x000fe40007ffe1ff */
[----:B------:R-:W-:Y:S01]  /*85b0*/  SEL R50, R50, RZ, P0 ;  /* 0x000000ff32327207 */ /* 0x000fe20000000000 */
[----:B------:R-:W-:Y:S01]  /*85c0*/  IMAD R35, R35, UR36, RZ ;  /* 0x0000002423237c24 */ /* 0x000fe2000f8e02ff */
[----:B------:R-:W-:Y:S01]  /*85d0*/  SEL R42, R42, RZ, P2 ;  /* 0x000000ff2a2a7207 */ /* 0x000fe20001000000 */
[----:B------:R-:W-:Y:S02]  /*85e0*/  IMAD R34, R34, UR53, R55 ;  /* 0x0000003522227c24 */ /* 0x000fe4000f8e0237 */
[----:B------:R-:W-:-:S03]  /*85f0*/  IMAD R35, R50, UR37, R35 ;  /* 0x0000002532237c24 */ /* 0x000fc6000f8e0223 */
[----:B------:R-:W-:Y:S01]  /*8600*/  SEL R34, R34, RZ, P3 ;  /* 0x000000ff22227207 */ /* 0x000fe20001800000 */
[----:B------:R-:W-:Y:S01]  /*8610*/  IMAD R35, R42, UR38, R35 ;  /* 0x000000262a237c24 */ /* 0x000fe2000f8e0223 */
[----:B------:R-:W-:Y:S02]  /*8620*/  SHF.R.S64 R2, RZ, 0x1e, R3 ;  /* 0x0000001eff027819 */ /* 0x000fe40000001003 */
[----:B--2---:R-:W-:Y:S01]  /*8630*/  ISETP.NE.AND P0, PT, R52, RZ, PT ;  /* 0x000000ff3400720c */ /* 0x004fe20003f05270 */
[----:B------:R-:W-:Y:S01]  /*8640*/  IMAD R55, R34, UR39, R35 ;  /* 0x0000002722377c24 */ /* 0x000fe2000f8e0223 */
[----:B------:R-:W-:Y:S02]  /*8650*/  SHF.R.S64 R34, RZ, 0x1e, R36 ;  /* 0x0000001eff227819 */ /* 0x000fe40000001024 */
[----:B------:R-:W-:Y:S02]  /*8660*/  IADD3 R52, P3, PT, R11, UR42, RZ ;  /* 0x0000002a0b347c10 */ /* 0x000fe4000ff7e0ff */
[----:B------:R-:W-:-:S02]  /*8670*/  IADD3 R2, P6, PT, R2, UR40, RZ ;  /* 0x0000002802027c10 */ /* 0x000fc4000ffde0ff */
[----:B------:R-:W-:Y:S02]  /*8680*/  R2UR UR6, R38 ;  /* 0x00000000260672ca */ /* 0x000fe400000e0000 */
[----:B------:R-:W-:Y:S02]  /*8690*/  R2UR UR7, R39 ;  /* 0x00000000270772ca */ /* 0x000fe400000e0000 */
[----:B------:R-:W-:Y:S02]  /*86a0*/  IADD3 R34, P1, PT, R34, UR40, RZ ;  /* 0x0000002822227c10 */ /* 0x000fe4000ff3e0ff */
[----:B------:R-:W-:Y:S02]  /*86b0*/  LEA.HI.X.SX32 R53, R11, UR43, 0x1, P3 ;  /* 0x0000002b0b357c11 */ /* 0x000fe400098f0eff */
[----:B------:R-:W-:Y:S02]  /*86c0*/  LEA.HI.X.SX32 R3, R3, UR41, 0x2, P6 ;  /* 0x0000002903037c11 */ /* 0x000fe4000b0f16ff */
[----:B------:R-:W-:-:S02]  /*86d0*/  ISETP.NE.AND P3, PT, R54, RZ, PT ;  /* 0x000000ff3600720c */ /* 0x000fc40003f65270 */
[----:B------:R-:W-:Y:S02]  /*86e0*/  IADD3 R54, P6, PT, R55, UR42, RZ ;  /* 0x0000002a37367c10 */ /* 0x000fe4000ffde0ff */
[----:B------:R-:W-:Y:S01]  /*86f0*/  LEA.HI.X.SX32 R35, R36, UR41, 0x2, P1 ;  /* 0x0000002924237c11 */ /* 0x000fe200088f16ff */
[----:B------:R-:W2:Y:S01]  /*8700*/  LDG.E R29, desc[UR6][R28.64] ;  /* 0x000000061c1d7981 */ /* 0x000ea2000c1e1900 */
[----:B------:R-:W-:Y:S02]  /*8710*/  IADD3 R36, P2, PT, R37, UR42, RZ ;  /* 0x0000002a25247c10 */ /* 0x000fe4000ff5e0ff */
[----:B------:R-:W-:Y:S01]  /*8720*/  LEA.HI.X.SX32 R55, R55, UR43, 0x1, P6 ;  /* 0x0000002b37377c11 */ /* 0x000fe2000b0f0eff */
[----:B------:R0:W4:Y:S01]  /*8730*/  LDG.E R2, desc[UR6][R2.64] ;  /* 0x0000000602027981 */ /* 0x000122000c1e1900 */
[----:B------:R-:W-:-:S03]  /*8740*/  LEA.HI.X.SX32 R37, R37, UR43, 0x1, P2 ;  /* 0x0000002b25257c11 */ /* 0x000fc600090f0eff */
[----:B------:R1:W5:Y:S04]  /*8750*/  LDG.E.U8 R53, desc[UR6][R52.64] ;  /* 0x0000000634357981 */ /* 0x000368000c1e1100 */
[----:B------:R3:W5:Y:S04]  /*8760*/  LDG.E.U8 R55, desc[UR6][R54.64] ;  /* 0x0000000636377981 */ /* 0x000768000c1e1100 */
[----:B------:R-:W5:Y:S04]  /*8770*/  LDG.E.U8 R37, desc[UR6][R36.64] ;  /* 0x0000000624257981 */ /* 0x000f68000c1e1100 */
[----:B------:R3:W5:Y:S01]  /*8780*/  LDG.E R35, desc[UR6][R34.64] ;  /* 0x0000000622237981 */ /* 0x000762000c1e1900 */
[----:B------:R-:W-:-:S04]  /*8790*/  ISETP.NE.AND P1, PT, R48, RZ, PT ;  /* 0x000000ff3000720c */ /* 0x000fc80003f25270 */
        /* <DEDUP_REMOVED lines=19> */
[C---:B------:R-:W-:Y:S01]  /*88d0*/  LOP3.LUT P1, RZ, R49.reuse, 0x20000, RZ, 0xc0, !PT ;  /* 0x0002000031ff7812 */ /* 0x040fe2000782c0ff */
[----:B------:R-:W-:Y:S01]  /*88e0*/  FMUL R11, R0, UR4 ;  /* 0x00000004000b7c20 */ /* 0x000fe20008400000 */
[C---:B------:R-:W-:Y:S02]  /*88f0*/  LOP3.LUT P5, RZ, R49.reuse, 0x100000, RZ, 0xc0, !PT ;  /* 0x0010000031ff7812 */ /* 0x040fe400078ac0ff */
[----:B------:R-:W-:Y:S02]  /*8900*/  P2R R50, PR, RZ, 0x2 ;  /* 0x00000002ff327803 */ /* 0x000fe40000000000 */
[----:B------:R-:W-:Y:S02]  /*8910*/  LOP3.LUT P1, RZ, R49, 0x40000, RZ, 0xc0, !PT ;  /* 0x0004000031ff7812 */ /* 0x000fe4000782c0ff */
[----:B------:R-:W-:Y:S01]  /*8920*/  FSEL R62, R11, R10, P5 ;  /* 0x0000000a0b3e7208 */ /* 0x000fe20002800000 */
[----:B------:R-:W-:Y:S01]  /*8930*/  FMUL R11, R14, UR4 ;  /* 0x000000040e0b7c20 */ /* 0x000fe20008400000 */
[----:B------:R-:W-:-:S02]  /*8940*/  P2R R58, PR, RZ, 0x2 ;  /* 0x00000002ff3a7803 */ /* 0x000fc40000000000 */
[----:B------:R-:W-:-:S04]  /*8950*/  LOP3.LUT P1, RZ, R49, 0x80000, RZ, 0xc0, !PT ;  /* 0x0008000031ff7812 */ /* 0x000fc8000782c0ff */
[----:B------:R-:W-:Y:S01]  /*8960*/  FSEL R60, R11, R10, P1 ;  /* 0x0000000a0b3c7208 */ /* 0x000fe20000800000 */
[----:B------:R-:W-:Y:S01]  /*8970*/  FMUL R11, R18, UR4 ;  /* 0x00000004120b7c20 */ /* 0x000fe20008400000 */
[----:B------:R-:W-:Y:S01]  /*8980*/  ISETP.NE.AND P1, PT, R58, RZ, PT ;  /* 0x000000ff3a00720c */ /* 0x000fe20003f25270 */
[----:B------:R-:W-:-:S03]  /*8990*/  FMUL R19, R19, UR4 ;  /* 0x0000000413137c20 */ /* 0x000fc60008400000 */
[----:B------:R-:W-:Y:S02]  /*89a0*/  FSEL R58, R11, R10, P1 ;  /* 0x0000000a0b3a7208 */ /* 0x000fe40000800000 */
        /* <DEDUP_REMOVED lines=21> */
[----:B------:R-:W-:-:S04]  /*8b00*/  ISETP.NE.AND P1, PT, R67, RZ, PT ;  /* 0x000000ff4300720c */ /* 0x000fc80003f25270 */
[-C--:B------:R-:W-:Y:S01]  /*8b10*/  FSEL R26, R11, R10.reuse, P1 ;  /* 0x0000000a0b1a7208 */ /* 0x080fe20000800000 */
[----:B------:R-:W-:Y:S01]  /*8b20*/  FMUL R11, R30, UR4 ;  /* 0x000000041e0b7c20 */ /* 0x000fe20008400000 */
[----:B------:R-:W-:Y:S01]  /*8b30*/  ISETP.NE.AND P1, PT, R66, RZ, PT ;  /* 0x000000ff4200720c */ /* 0x000fe20003f25270 */
[----:B------:R-:W-:Y:S01]  /*8b40*/  FMUL R17, R17, UR4 ;  /* 0x0000000411117c20 */ /* 0x000fe20008400000 */
[----:B------:R-:W-:Y:S02]  /*8b50*/  P2R R61, PR, RZ, 0x1 ;  /* 0x00000001ff3d7803 */ /* 0x000fe40000000000 */
[----:B------:R-:W-:Y:S01]  /*8b60*/  FSEL R30, R11, R10, P1 ;  /* 0x0000000a0b1e7208 */ /* 0x000fe20000800000 */
[----:B------:R-:W-:Y:S01]  /*8b70*/  FMUL R11, R40, UR4 ;  /* 0x00000004280b7c20 */ /* 0x000fe20008400000 */
[C---:B------:R-:W-:Y:S02]  /*8b80*/  LOP3.LUT P0, RZ, R49.reuse, 0x10, RZ, 0xc0, !PT ;  /* 0x0000001031ff7812 */ /* 0x040fe4000780c0ff */
[----:B------:R-:W-:-:S02]  /*8b90*/  LOP3.LUT P4, RZ, R49, 0x200000, RZ, 0xc0, !PT ;  /* 0x0020000031ff7812 */ /* 0x000fc4000788c0ff */
[-C--:B------:R-:W-:Y:S01]  /*8ba0*/  FSEL R40, R11, R10.reuse, P0 ;  /* 0x0000000a0b287208 */ /* 0x080fe20000000000 */
[----:B------:R-:W-:Y:S01]  /*8bb0*/  FMUL R11, R8, UR4 ;  /* 0x00000004080b7c20 */ /* 0x000fe20008400000 */
[----:B------:R-:W-:Y:S02]  /*8bc0*/  FSEL R64, R17, R10, P4 ;  /* 0x0000000a11407208 */ /* 0x000fe40002000000 */
[----:B------:R-:W-:-:S04]  /*8bd0*/  LOP3.LUT P4, RZ, R49, 0x8, RZ, 0xc0, !PT ;  /* 0x0000000831ff7812 */ /* 0x000fc8000788c0ff */
[----:B------:R-:W-:Y:S02]  /*8be0*/  FSEL R68, R11, R10, P4 ;  /* 0x0000000a0b447208 */ /* 0x000fe40002000000 */
[----:B------:R-:W-:Y:S01]  /*8bf0*/  ISETP.NE.AND P4, PT, R7, RZ, PT ;  /* 0x000000ff0700720c */ /* 0x000fe20003f85270 */
[----:B------:R-:W-:Y:S01]  /*8c00*/  FMUL R7, R12, UR4 ;  /* 0x000000040c077c20 */ /* 0x000fe20008400000 */
[----:B------:R-:W-:-:S04]  /*8c10*/  LOP3.LUT P5, RZ, R49, 0x4, RZ, 0xc0, !PT ;  /* 0x0000000431ff7812 */ /* 0x000fc800078ac0ff */
[----:B------:R-:W-:Y:S02]  /*8c20*/  FSEL R70, R7, R10, P5 ;  /* 0x0000000a07467208 */ /* 0x000fe40002800000 */
[----:B------:R-:W-:Y:S01]  /*8c30*/  ISETP.NE.AND P5, PT, R5, RZ, PT ;  /* 0x000000ff0500720c */ /* 0x000fe20003fa5270 */
[----:B------:R-:W-:Y:S01]  /*8c40*/  FMUL R5, R6, UR4 ;  /* 0x0000000406057c20 */ /* 0x000fe20008400000 */
[----:B------:R-:W-:-:S04]  /*8c50*/  LOP3.LUT P6, RZ, R49, 0x2, RZ, 0xc0, !PT ;  /* 0x0000000231ff7812 */ /* 0x000fc800078cc0ff */
[----:B------:R-:W-:Y:S02]  /*8c60*/  FSEL R72, R5, R10, P6 ;  /* 0x0000000a05487208 */ /* 0x000fe40003000000 */
[----:B------:R-:W-:-:S04]  /*8c70*/  FMNMX R5, R64, -INF , !PT ;  /* 0xff80000040057809 */ /* 0x000fc80007800000 */
[----:B------:R-:W-:-:S04]  /*8c80*/  FMNMX R5, R5, R62, !PT ;  /* 0x0000003e05057209 */ /* 0x000fc80007800000 */
[----:B------:R-:W-:-:S04]  /*8c90*/  FMNMX R5, R5, R60, !PT ;  /* 0x0000003c05057209 */ /* 0x000fc80007800000 */
[----:B------:R-:W-:-:S04]  /*8ca0*/  FMNMX R5, R5, R58, !PT ;  /* 0x0000003a05057209 */ /* 0x000fc80007800000 */
[----:B------:R-:W-:-:S04]  /*8cb0*/  FMNMX R5, R5, R50, !PT ;  /* 0x0000003205057209 */ /* 0x000fc80007800000 */
[----:B------:R-:W-:-:S04]  /*8cc0*/  FMNMX R5, R5, R48, !PT ;  /* 0x0000003005057209 */ /* 0x000fc80007800000 */
[----:B------:R-:W-:-:S04]  /*8cd0*/  FMNMX R5, R5, R42, !PT ;  /* 0x0000002a05057209 */ /* 0x000fc80007800000 */
[----:B------:R-:W-:-:S04]  /*8ce0*/  FMNMX R5, R5, R20, !PT ;  /* 0x0000001405057209 */ /* 0x000fc80007800000 */
[----:B------:R-:W-:-:S04]  /*8cf0*/  FMNMX R5, R5, R18, !PT ;  /* 0x0000001205057209 */ /* 0x000fc80007800000 */
[----:B------:R-:W-:Y:S01]  /*8d00*/  FMNMX R5, R5, R22, !PT ;  /* 0x0000001605057209 */ /* 0x000fe20007800000 */
[----:B------:R-:W-:-:S03]  /*8d10*/  FMUL R33, R33, UR4 ;  /* 0x0000000421217c20 */ /* 0x000fc60008400000 */
[----:B------:R-:W-:Y:S02]  /*8d20*/  FMNMX R5, R5, R24, !PT ;  /* 0x0000001805057209 */ /* 0x000fe40007800000 */
[----:B------:R-:W-:Y:S02]  /*8d30*/  ISETP.NE.AND P1, PT, R65, RZ, PT ;  /* 0x000000ff4100720c */ /* 0x000fe40003f25270 */
[----:B------:R-:W-:Y:S02]  /*8d40*/  FMNMX R5, R5, R26, !PT ;  /* 0x0000001a05057209 */ /* 0x000fe40007800000 */
[----:B------:R-:W-:Y:S02]  /*8d50*/  FSEL R66, R33, R10, P1 ;  /* 0x0000000a21427208 */ /* 0x000fe40000800000 */
[----:B------:R-:W-:-:S04]  /*8d60*/  FMNMX R5, R5, R30, !PT ;  /* 0x0000001e05057209 */ /* 0x000fc80007800000 */
[----:B------:R-:W-:-:S04]  /*8d70*/  FMNMX R5, R5, R66, !PT ;  /* 0x0000004205057209 */ /* 0x000fc80007800000 */
[----:B------:R-:W-:Y:S01]  /*8d80*/  FMNMX R5, R5, R40, !PT ;  /* 0x0000002805057209 */ /* 0x000fe20007800000 */
[----:B0-----:R-:W-:-:S03]  /*8d90*/  FMUL R3, R4, UR4 ;  /* 0x0000000404037c20 */ /* 0x001fc60008400000 */
[----:B------:R-:W-:Y:S02]  /*8da0*/  FMNMX R5, R5, R68, !PT ;  /* 0x0000004405057209 */ /* 0x000fe40007800000 */
[----:B------:R-:W-:Y:S02]  /*8db0*/  LOP3.LUT P6, RZ, R49, 0x1, RZ, 0xc0, !PT ;  /* 0x0000000131ff7812 */ /* 0x000fe400078cc0ff */
[----:B------:R-:W-:Y:S01]  /*8dc0*/  FMNMX R5, R5, R70, !PT ;  /* 0x0000004605057209 */ /* 0x000fe20007800000 */
[----:B------:R-:W-:Y:S01]  /*8dd0*/  FMUL R9, R9, UR4 ;  /* 0x0000000409097c20 */ /* 0x000fe20008400000 */
[----:B-1----:R-:W-:Y:S02]  /*8de0*/  FSEL R52, R3, R10, P6 ;  /* 0x0000000a03347208 */ /* 0x002fe40003000000 */
[----:B------:R-:W-:Y:S01]  /*8df0*/  FMNMX R5, R5, R72, !PT ;  /* 0x0000004805057209 */ /* 0x000fe20007800000 */
[----:B------:R-:W-:Y:S01]  /*8e00*/  FMUL R13, R13, UR4 ;  /* 0x000000040d0d7c20 */ /* 0x000fe20008400000 */
[----:B------:R-:W-:-:S02]  /*8e10*/  FSEL R28, R9, R10, P5 ;  /* 0x0000000a091c7208 */ /* 0x000fc40002800000 */
[----:B------:R-:W-:Y:S01]  /*8e20*/  FMNMX R5, R5, R52, !PT ;  /* 0x0000003405057209 */ /* 0x000fe20007800000 */
[----:B------:R-:W-:Y:S01]  /*8e30*/  FMUL R51, R51, UR4 ;  /* 0x0000000433337c20 */ /* 0x000fe20008400000 */
[----:B------:R-:W-:Y:S02]  /*8e40*/  ISETP.NE.AND P0, PT, R61, RZ, PT ;  /* 0x000000ff3d00720c */ /* 0x000fe40003f05270 */
[----:B---3--:R-:W-:Y:S02]  /*8e50*/  FSEL R54, R13, R10, P4 ;  /* 0x0000000a0d367208 */ /* 0x008fe40002000000 */
[----:B------:R-:W-:Y:S01]  /*8e60*/  FMNMX R5, R5, R28, !PT ;  /* 0x0000001c05057209 */ /* 0x000fe20007800000 */
[----:B------:R-:W-:Y:S01]  /*8e70*/  FMUL R47, R47, UR4 ;  /* 0x000000042f2f7c20 */ /* 0x000fe20008400000 */
[----:B------:R-:W-:Y:S02]  /*8e80*/  ISETP.NE.AND P1, PT, R63, RZ, PT ;  /* 0x000000ff3f00720c */ /* 0x000fe40003f25270 */
[----:B------:R-:W-:-:S02]  /*8e90*/  FSEL R34, R51, R10, P0 ;  /* 0x0000000a33227208 */ /* 0x000fc40000000000 */
[----:B------:R-:W-:Y:S01]  /*8ea0*/  FMNMX R5, R5, R54, !PT ;  /* 0x0000003605057209 */ /* 0x000fe20007800000 */
[----:B------:R-:W-:Y:S01]  /*8eb0*/  FMUL R27, R27, UR4 ;  /* 0x000000041b1b7c20 */ /* 0x000fe20008400000 */
[----:B------:R-:W-:Y:S02]  /*8ec0*/  ISETP.NE.AND P2, PT, R31, RZ, PT ;  /* 0x000000ff1f00720c */ /* 0x000fe40003f45270 */
[----:B------:R-:W-:Y:S02]  /*8ed0*/  FSEL R36, R47, R10, P1 ;  /* 0x0000000a2f247208 */ /* 0x000fe40000800000 */
[----:B------:R-:W-:Y:S01]  /*8ee0*/  FMNMX R5, R5, R34, !PT ;  /* 0x0000002205057209 */ /* 0x000fe20007800000 */
[----:B------:R-:W-:Y:S01]  /*8ef0*/  FMUL R15, R15, UR4 ;  /* 0x000000040f0f7c20 */ /* 0x000fe20008400000 */
[----:B------:R-:W-:Y:S02]  /*8f00*/  ISETP.NE.AND P0, PT, R56, RZ, PT ;  /* 0x000000ff3800720c */ /* 0x000fe40003f05270 */
[----:B------:R-:W-:-:S02]  /*8f10*/  FSEL R56, R27, R10, P2 ;  /* 0x0000000a1b387208 */ /* 0x000fc40001000000 */
[----:B------:R-:W-:Y:S01]  /*8f20*/  FMNMX R5, R5, R36, !PT ;  /* 0x0000002405057209 */ /* 0x000fe20007800000 */
[----:B------:R-:W-:Y:S01]  /*8f30*/  FMUL R17, R16, UR4 ;  /* 0x0000000410117c20 */ /* 0x000fe20008400000 */
        /* <DEDUP_REMOVED lines=8> */
[-C--:B------:R-:W-:Y:S02]  /*8fc0*/  FSEL R19, R19, R10.reuse, P1 ;  /* 0x0000000a13137208 */ /* 0x080fe40000800000 */
[----:B------:R-:W-:Y:S01]  /*8fd0*/  FMNMX R0, R0, R17, !PT ;  /* 0x0000001100007209 */ /* 0x000fe20007800000 */
[----:B--2---:R-:W-:Y:S01]  /*8fe0*/  FMUL R29, R29, UR4 ;  /* 0x000000041d1d7c20 */ /* 0x004fe20008400000 */
[----:B------:R-:W-:Y:S02]  /*8ff0*/  FSEL R76, R57, R10, P2 ;  /* 0x0000000a394c7208 */ /* 0x000fe40001000000 */
[----:B------:R-:W-:Y:S01]  /*9000*/  FMNMX R5, R0, R19, !PT ;  /* 0x0000001300057209 */ /* 0x000fe20007800000 */
[----:B----4-:R-:W-:Y:S01]  /*9010*/  FMUL R3, R2, UR4 ;  /* 0x0000000402037c20 */ /* 0x010fe20008400000 */
[----:B-----5:R-:W-:Y:S02]  /*9020*/  ISETP.NE.AND P3, PT, R55, RZ, PT ;  /* 0x000000ff3700720c */ /* 0x020fe40003f65270 */
[----:B------:R-:W-:-:S02]  /*9030*/  ISETP.NE.AND P0, PT, R37, RZ, PT ;  /* 0x000000ff2500720c */ /* 0x000fc40003f05270 */
[----:B------:R-:W-:Y:S02]  /*9040*/  ISETP.NE.AND P1, PT, R53, RZ, PT ;  /* 0x000000ff3500720c */ /* 0x000fe40003f25270 */
[----:B------:R-:W-:Y:S02]  /*9050*/  FSEL R32, R29, R10, P0 ;  /* 0x0000000a1d207208 */ /* 0x000fe40000000000 */
[----:B------:R-:W-:Y:S02]  /*9060*/  FMNMX R5, R5, R76, !PT ;  /* 0x0000004c05057209 */ /* 0x000fe40007800000 */
[----:B------:R-:W-:Y:S02]  /*9070*/  FSEL R16, R3, R10, P1 ;  /* 0x0000000a03107208 */ /* 0x000fe40000800000 */
[----:B------:R-:W-:Y:S01]  /*9080*/  FMNMX R5, R5, R32, !PT ;  /* 0x0000002005057209 */ /* 0x000fe20007800000 */
[----:B------:R-:W-:Y:S01]  /*9090*/  @P3 FMUL R10, R35, UR4 ;  /* 0x00000004230a3c20 */ /* 0x000fe20008400000 */
[----:B------:R-:W-:-:S02]  /*90a0*/  UMOV UR4, 0xffffffff ;  /* 0xffffffff00047882 */ /* 0x000fc40000000000 */
[----:B------:R-:W-:-:S04]  /*90b0*/  FMNMX R5, R5, R16, !PT ;  /* 0x0000001005057209 */ /* 0x000fc80007800000 */
[----:B------:R-:W-:Y:S01]  /*90c0*/  FMNMX R13, R5, R10, !PT ;  /* 0x0000000a050d7209 */ /* 0x000fe20007800000 */
[----:B------:R-:W-:Y:S06]  /*90d0*/  BRA.DIV UR4, `(.L_x_944) ;  /* 0x0000003604107947 */ /* 0x000fec000b800000 */
[----:B------:R-:W0:Y:S01]  /*90e0*/  SHFL.BFLY PT, R14, R13, 0x10, 0x1f ;  /* 0x0e001f000d0e7f89 */ /* 0x000e2200000e0000 */
[----:B------:R-:W-:Y:S02]  /*90f0*/  HFMA2 R12, -RZ, RZ, 3.7421875, 0 ;  /* 0x437c0000ff0c7431 */ /* 0x000fe400000001ff */
        /* <DEDUP_REMOVED lines=19> */
[-C--:B------:R-:W-:Y:S01]  /*9230*/  FFMA.RM R17, R17, R12.reuse, 12582913 ;  /* 0x4b40000111117423 */ /* 0x080fe2000000400c */
[-C--:B------:R-:W-:Y:S01]  /*9240*/  FFMA.SAT R9, R60, R11.reuse, 0.5 ;  /* 0x3f0000003c097423 */ /* 0x080fe2000000200b */
[--C-:B------:R-:W-:Y:S01]  /*9250*/  FADD R0, R24, -R5.reuse ;  /* 0x8000000518007221 */ /* 0x100fe20000000000 */
[----:B------:R-:W-:Y:S01]  /*9260*/  FADD R3, R15, -12583039 ;  /* 0xcb40007f0f037421 */ /* 0x000fe20000000000 */
        /* <DEDUP_REMOVED lines=25> */
[----:B------:R-:W-:Y:S01]  /*9400*/  FFMA R5, R64, 1.4426950216293334961, -R3 ;  /* 0x3fb8aa3b40057823 */ /* 0x000fe20000000803 */
[-C--:B------:R-:W-:Y:S01]  /*9410*/  FFMA.SAT R13, R58, R11.reuse, 0.5 ;  /* 0x3f0000003a0d7423 */ /* 0x080fe2000000200b */
[-C--:B------:R-:W-:Y:S01]  /*9420*/  FFMA.RM R6, R9, R12.reuse, 12582913 ;  /* 0x4b40000109067423 */ /* 0x080fe2000000400c */
[----:B------:R-:W-:Y:S01]  /*9430*/  FFMA R7, R62, 1.4426950216293334961, -R7 ;  /* 0x3fb8aa3b3e077823 */ /* 0x000fe20000000807 */
[----:B------:R-:W-:Y:S01]  /*9440*/  FFMA R64, R64, 1.925963033500011079e-08, R5 ;  /* 0x32a5706040407823 */ /* 0x000fe20000000005 */
        /* <DEDUP_REMOVED lines=13> */
[-C--:B------:R-:W-:Y:S01]  /*9520*/  FFMA.RM R16, R13, R12.reuse, 12582913 ;  /* 0x4b4000010d107423 */ /* 0x080fe2000000400c */
[----:B------:R-:W-:Y:S01]  /*9530*/  FFMA R9, R50, 1.4426950216293334961, -R7 ;  /* 0x3fb8aa3b32097823 */ /* 0x000fe20000000807 */
[-C--:B------:R-:W-:Y:S01]  /*9540*/  FFMA.RM R7, R19, R12.reuse, 12582913 ;  /* 0x4b40000113077423 */ /* 0x080fe2000000400c */
[----:B------:R-:W-:Y:S01]  /*9550*/  MUFU.EX2 R62, R62 ;  /* 0x0000003e003e7308 */ /* 0x000fe20000000800 */
[-C--:B------:R-:W-:Y:S01]  /*9560*/  FFMA.SAT R23, R0, R11.reuse, 0.5 ;  /* 0x3f00000000177423 */ /* 0x080fe2000000200b */
[----:B------:R-:W-:Y:S01]  /*9570*/  FFMA R50, R50, 1.925963033500011079e-08, R9 ;  /* 0x32a5706032327823 */ /* 0x000fe20000000009 */
[----:B------:R-:W-:Y:S01]  /*9580*/  FADD R9, R16, -12583039 ;  /* 0xcb40007f10097421 */ /* 0x000fe20000000000 */
[----:B------:R-:W-:Y:S01]  /*9590*/  FADD R13, R7, -12583039 ;  /* 0xcb40007f070d7421 */ /* 0x000fe20000000000 */
[----:B------:R-:W-:Y:S01]  /*95a0*/  SHF.L.U32 R17, R17, 0x17, RZ ;  /* 0x0000001711117819 */ /* 0x000fe200000006ff */
[-C--:B------:R-:W-:Y:S01]  /*95b0*/  FFMA.SAT R37, R72, R11.reuse, 0.5 ;  /* 0x3f00000048257423 */ /* 0x080fe2000000200b */
[----:B------:R-:W-:Y:S01]  /*95c0*/  FFMA R9, R48, 1.4426950216293334961, -R9 ;  /* 0x3fb8aa3b30097823 */ /* 0x000fe20000000809 */
[----:B------:R-:W-:Y:S01]  /*95d0*/  FFMA R13, R42, 1.4426950216293334961, -R13 ;  /* 0x3fb8aa3b2a0d7823 */ /* 0x000fe2000000080d */
[-C--:B------:R-:W-:Y:S01]  /*95e0*/  FFMA.SAT R41, R52, R11.reuse, 0.5 ;  /* 0x3f00000034297423 */ /* 0x080fe2000000200b */
[-C--:B------:R-:W-:Y:S01]  /*95f0*/  FFMA.RM R37, R37, R12.reuse, 12582913 ;  /* 0x4b40000125257423 */ /* 0x080fe2000000400c */
[----:B------:R-:W-:Y:S01]  /*9600*/  FFMA R48, R48, 1.925963033500011079e-08, R9 ;  /* 0x32a5706030307823 */ /* 0x000fe20000000009 */
[-C--:B------:R-:W-:Y:S01]  /*9610*/  FFMA.SAT R9, R20, R11.reuse, 0.5 ;  /* 0x3f00000014097423 */ /* 0x080fe2000000200b */
[----:B------:R-:W-:Y:S01]  /*9620*/  FFMA R42, R42, 1.925963033500011079e-08, R13 ;  /* 0x32a570602a2a7823 */ /* 0x000fe2000000000d */
[-C--:B------:R-:W-:Y:S01]  /*9630*/  FFMA.SAT R13, R18, R11.reuse, 0.5 ;  /* 0x3f000000120d7423 */ /* 0x080fe2000000200b */
[----:B------:R-:W-:Y:S01]  /*9640*/  MUFU.EX2 R29, R48 ;  /* 0x00000030001d7308 */ /* 0x000fe20000000800 */
[-C--:B------:R-:W-:Y:S01]  /*9650*/  FFMA.RM R8, R9, R12.reuse, 12582913 ;  /* 0x4b40000109087423 */ /* 0x080fe2000000400c */
[-C--:B------:R-:W-:Y:S01]  /*9660*/  FFMA.RM R41, R41, R12.reuse, 12582913 ;  /* 0x4b40000129297423 */ /* 0x080fe2000000400c */
[-C--:B------:R-:W-:Y:S01]  /*9670*/  FFMA.RM R9, R13, R12.reuse, 12582913 ;  /* 0x4b4000010d097423 */ /* 0x080fe2000000400c */
[----:B------:R-:W-:Y:S01]  /*9680*/  FFMA.SAT R35, R70, R11, 0.5 ;  /* 0x3f00000046237423 */ /* 0x000fe2000000200b */
[C---:B------:R-:W-:Y:S01]  /*9690*/  FADD R13, R8.reuse, -12583039 ;  /* 0xcb40007f080d7421 */ /* 0x040fe20000000000 */
[----:B------:R-:W-:Y:S01]  /*96a0*/  SHF.L.U32 R8, R8, 0x17, RZ ;  /* 0x0000001708087819 */ /* 0x000fe200000006ff */
[----:B------:R-:W-:Y:S01]  /*96b0*/  FADD R19, R9, -12583039 ;  /* 0xcb40007f09137421 */ /* 0x000fe20000000000 */
[----:B------:R-:W-:Y:S01]  /*96c0*/  FFMA.RM R35, R35, R12, 12582913 ;  /* 0x4b40000123237423 */ /* 0x000fe2000000400c */
[----:B------:R-:W-:Y:S01]  /*96d0*/  FFMA R13, R20, 1.4426950216293334961, -R13 ;  /* 0x3fb8aa3b140d7823 */ /* 0x000fe2000000080d */
[----:B------:R-:W-:-:S02]  /*96e0*/  IMAD.SHL.U32 R9, R9, 0x800000, RZ ;  /* 0x0080000009097824 */ /* 0x000fc400078e00ff */
[----:B------:R-:W-:Y:S01]  /*96f0*/  FFMA R19, R18, 1.4426950216293334961, -R19 ;  /* 0x3fb8aa3b12137823 */ /* 0x000fe20000000813 */
[-C--:B------:R-:W-:Y:S01]  /*9700*/  FFMA.SAT R33, R56, R11.reuse, 0.5 ;  /* 0x3f00000038217423 */ /* 0x080fe2000000200b */
[----:B------:R-:W-:Y:S01]  /*9710*/  FFMA R21, R20, 1.925963033500011079e-08, R13 ;  /* 0x32a5706014157823 */ /* 0x000fe2000000000d */
[----:B------:R-:W-:Y:S01]  /*9720*/  FFMA.SAT R13, R4, R11, 0.5 ;  /* 0x3f000000040d7423 */ /* 0x000fe2000000200b */
[----:B------:R-:W-:Y:S01]  /*9730*/  FFMA R18, R18, 1.925963033500011079e-08, R19 ;  /* 0x32a5706012127823 */ /* 0x000fe20000000013 */
[----:B------:R-:W0:Y:S01]  /*9740*/  MUFU.EX2 R42, R42 ;  /* 0x0000002a002a7308 */ /* 0x000e220000000800 */
[-C--:B------:R-:W-:Y:S01]  /*9750*/  FFMA.RM R33, R33, R12.reuse, 12582913 ;  /* 0x4b40000121217423 */ /* 0x080fe2000000400c */
[----:B------:R-:W-:Y:S01]  /*9760*/  FFMA.RM R10, R13, R12, 12582913 ;  /* 0x4b4000010d0a7423 */ /* 0x000fe2000000400c */
[----:B------:R-:W-:Y:S01]  /*9770*/  IMAD.SHL.U32 R7, R7, 0x800000, RZ ;  /* 0x0080000007077824 */ /* 0x000fe200078e00ff */
[----:B------:R-:W-:Y:S01]  /*9780*/  SHF.L.U32 R3, R3, 0x17, RZ ;  /* 0x0000001703037819 */ /* 0x000fe200000006ff */
[----:B------:R-:W-:-:S02]  /*9790*/  IMAD.SHL.U32 R5, R5, 0x800000, RZ ;  /* 0x0080000005057824 */ /* 0x000fc400078e00ff */
[C---:B------:R-:W-:Y:S01]  /*97a0*/  FADD R13, R10.reuse, -12583039 ;  /* 0xcb40007f0a0d7421 */ /* 0x040fe20000000000 */
[----:B------:R-:W-:Y:S01]  /*97b0*/  SHF.L.U32 R10, R10, 0x17, RZ ;  /* 0x000000170a0a7819 */ /* 0x000fe200000006ff */
[----:B------:R-:W1:Y:S02]  /*97c0*/  MUFU.EX2 R19, R64 ;  /* 0x0000004000137308 */ /* 0x000e640000000800 */
[----:B------:R-:W-:-:S04]  /*97d0*/  FFMA R13, R4, 1.4426950216293334961, -R13 ;  /* 0x3fb8aa3b040d7823 */ /* 0x000fc8000000080d */
[----:B------:R-:W-:Y:S01]  /*97e0*/  FFMA R13, R4, 1.925963033500011079e-08, R13 ;  /* 0x32a57060040d7823 */ /* 0x000fe2000000000d */
[----:B------:R-:W-:Y:S02]  /*97f0*/  IMAD.SHL.U32 R4, R15, 0x800000, RZ ;  /* 0x008000000f047824 */ /* 0x000fe400078e00ff */
[----:B------:R-:W-:Y:S01]  /*9800*/  FFMA.RM R15, R23, R12, 12582913 ;  /* 0x4b400001170f7423 */ /* 0x000fe2000000400c */
[----:B------:R-:W2:Y:S01]  /*9810*/  MUFU.EX2 R21, R21 ;  /* 0x0000001500157308 */ /* 0x000ea20000000800 */
[----:B0-----:R-:W-:Y:S01]  /*9820*/  FMUL R7, R7, R42 ;  /* 0x0000002a07077220 */ /* 0x001fe20000400000 */
[----:B-1----:R-:W-:Y:S01]  /*9830*/  FMUL R4, R4, R19 ;  /* 0x0000001304047220 */ /* 0x002fe20000400000 */
[----:B------:R-:W-:-:S05]  /*9840*/  FADD R19, R15, -12583039 ;  /* 0xcb40007f0f137421 */ /* 0x000fca0000000000 */
[----:B------:R-:W0:Y:S01]  /*9850*/  MUFU.EX2 R23, R60 ;  /* 0x0000003c00177308 */ /* 0x000e220000000800 */
[----:B------:R-:W-:-:S04]  /*9860*/  FFMA R19, R0, 1.4426950216293334961, -R19 ;  /* 0x3fb8aa3b00137823 */ /* 0x000fc80000000813 */
[----:B------:R-:W-:Y:S01]  /*9870*/  FFMA R20, R0, 1.925963033500011079e-08, R19 ;  /* 0x32a5706000147823 */ /* 0x000fe20000000013 */
[----:B------:R-:W-:Y:S01]  /*9880*/  FMUL R0, R17, R62 ;  /* 0x0000003e11007220 */ /* 0x000fe20000400000 */
[----:B------:R-:W-:Y:S01]  /*9890*/  FFMA.SAT R17, R2, R11, 0.5 ;  /* 0x3f00000002117423 */ /* 0x000fe2000000200b */
[----:B--2---:R-:W-:Y:S01]  /*98a0*/  FMUL R8, R8, R21 ;  /* 0x0000001508087220 */ /* 0x004fe20000400000 */
[----:B------:R-:W-:Y:S01]  /*98b0*/  FADD R21, R37, -12583039 ;  /* 0xcb40007f25157421 */ /* 0x000fe20000000000 */
[----:B------:R-:W1:Y:S01]  /*98c0*/  MUFU.EX2 R13, R13 ;  /* 0x0000000d000d7308 */ /* 0x000e620000000800 */
[-C--:B------:R-:W-:Y:S02]  /*98d0*/  FFMA.RM R17, R17, R12.reuse, 12582913 ;  /* 0x4b40000111117423 */ /* 0x080fe4000000400c */
[C---:B------:R-:W-:Y:S02]  /*98e0*/  FFMA R21, R72.reuse, 1.4426950216293334961, -R21 ;  /* 0x3fb8aa3b48157823 */ /* 0x040fe40000000815 */
[C---:B------:R-:W-:Y:S01]  /*98f0*/  FADD R19, R17.reuse, -12583039 ;  /* 0xcb40007f11137421 */ /* 0x040fe20000000000 */
[----:B------:R-:W-:Y:S01]  /*9900*/  SHF.L.U32 R17, R17, 0x17, RZ ;  /* 0x0000001711117819 */ /* 0x000fe200000006ff */
[----:B------:R-:W-:Y:S01]  /*9910*/  FFMA R72, R72, 1.925963033500011079e-08, R21 ;  /* 0x32a5706048487823 */ /* 0x000fe20000000015 */
[----:B------:R-:W-:Y:S01]  /*9920*/  FADD R21, R41, -12583039 ;  /* 0xcb40007f29157421 */ /* 0x000fe20000000000 */
[----:B------:R-:W-:Y:S01]  /*9930*/  FFMA R19, R2, 1.4426950216293334961, -R19 ;  /* 0x3fb8aa3b02137823 */ /* 0x000fe20000000813 */
[----:B------:R-:W2:Y:S02]  /*9940*/  MUFU.EX2 R18, R18 ;  /* 0x0000001200127308 */ /* 0x000ea40000000800 */
[----:B------:R-:W-:Y:S01]  /*9950*/  FFMA R21, R52, 1.4426950216293334961, -R21 ;  /* 0x3fb8aa3b34157823 */ /* 0x000fe20000000815 */
[----:B------:R-:W-:Y:S01]  /*9960*/  FFMA R25, R2, 1.925963033500011079e-08, R19 ;  /* 0x32a5706002197823 */ /* 0x000fe20000000013 */
[----:B------:R-:W-:Y:S01]  /*9970*/  FFMA.SAT R19, R30, R11, 0.5 ;  /* 0x3f0000001e137423 */ /* 0x000fe2000000200b */
[----:B------:R-:W-:Y:S01]  /*9980*/  IMAD.SHL.U32 R2, R6, 0x800000, RZ ;  /* 0x0080000006027824 */ /* 0x000fe200078e00ff */
[----:B------:R-:W-:Y:S01]  /*9990*/  SHF.L.U32 R6, R16, 0x17, RZ ;  /* 0x0000001710067819 */ /* 0x000fe200000006ff */
[----:B------:R-:W-:Y:S01]  /*99a0*/  FFMA R52, R52, 1.925963033500011079e-08, R21 ;  /* 0x32a5706034347823 */ /* 0x000fe20000000015 */
[-C--:B------:R-:W-:Y:S01]  /*99b0*/  FFMA.RM R19, R19, R12.reuse, 12582913 ;  /* 0x4b40000113137423 */ /* 0x080fe2000000400c */
[----:B0-----:R-:W-:Y:S01]  /*99c0*/  FMUL R2, R2, R23 ;  /* 0x0000001702027220 */ /* 0x001fe20000400000 */
[----:B------:R-:W-:Y:S01]  /*99d0*/  FFMA.SAT R21, R28, R11, 0.5 ;  /* 0x3f0000001c157423 */ /* 0x000fe2000000200b */
[----:B------:R-:W-:Y:S01]  /*99e0*/  FMUL R6, R6, R29 ;  /* 0x0000001d06067220 */ /* 0x000fe20000400000 */
[----:B------:R-:W-:Y:S01]  /*99f0*/  FADD R23, R19, -12583039 ;  /* 0xcb40007f13177421 */ /* 0x000fe20000000000 */
[----:B------:R-:W-:Y:S01]  /*9a00*/  FFMA.SAT R29, R68, R11, 0.5 ;  /* 0x3f000000441d7423 */ /* 0x000fe2000000200b */
[----:B-1----:R-:W-:Y:S01]  /*9a10*/  FMUL R10, R10, R13 ;  /* 0x0000000d0a0a7220 */ /* 0x002fe20000400000 */
[-C--:B------:R-:W-:Y:S01]  /*9a20*/  FFMA.RM R13, R21, R12.reuse, 12582913 ;  /* 0x4b400001150d7423 */ /* 0x080fe2000000400c */
[----:B------:R-:W-:Y:S01]  /*9a30*/  FFMA R23, R30, 1.4426950216293334961, -R23 ;  /* 0x3fb8aa3b1e177823 */ /* 0x000fe20000000817 */
[----:B------:R-:W-:Y:S01]  /*9a40*/  FFMA.RM R29, R29, R12, 12582913 ;  /* 0x4b4000011d1d7423 */ /* 0x000fe2000000400c */
[----:B------:R-:W0:Y:S01]  /*9a50*/  MUFU.EX2 R21, R20 ;  /* 0x0000001400157308 */ /* 0x000e220000000800 */
[----:B------:R-:W-:-:S02]  /*9a60*/  IMAD.SHL.U32 R16, R15, 0x800000, RZ ;  /* 0x008000000f107824 */ /* 0x000fc400078e00ff */
[----:B------:R-:W-:Y:S01]  /*9a70*/  FFMA R30, R30, 1.925963033500011079e-08, R23 ;  /* 0x32a570601e1e7823 */ /* 0x000fe20000000017 */
[----:B------:R-:W-:Y:S01]  /*9a80*/  FFMA.SAT R23, R66, R11, 0.5 ;  /* 0x3f00000042177423 */ /* 0x000fe2000000200b */
[----:B--2---:R-:W-:-:S03]  /*9a90*/  FMUL R9, R9, R18 ;  /* 0x0000001209097220 */ /* 0x004fc60000400000 */
[----:B------:R-:W-:Y:S01]  /*9aa0*/  FFMA.RM R23, R23, R12, 12582913 ;  /* 0x4b40000117177423 */ /* 0x000fe2000000400c */
[----:B------:R-:W1:Y:S03]  /*9ab0*/  MUFU.EX2 R18, R25 ;  /* 0x0000001900127308 */ /* 0x000e660000000800 */
[----:B------:R-:W-:-:S04]  /*9ac0*/  FADD R27, R23, -12583039 ;  /* 0xcb40007f171b7421 */ /* 0x000fc80000000000 */
[----:B------:R-:W-:Y:S01]  /*9ad0*/  FFMA R27, R66, 1.4426950216293334961, -R27 ;  /* 0x3fb8aa3b421b7823 */ /* 0x000fe2000000081b */
[----:B------:R-:W2:Y:S01]  /*9ae0*/  MUFU.EX2 R58, R58 ;  /* 0x0000003a003a7308 */ /* 0x000ea20000000800 */
[----:B0-----:R-:W-:Y:S02]  /*9af0*/  FMUL R16, R16, R21 ;  /* 0x0000001510107220 */ /* 0x001fe40000400000 */
[----:B------:R-:W-:Y:S01]  /*9b00*/  FFMA R66, R66, 1.925963033500011079e-08, R27 ;  /* 0x32a5706042427823 */ /* 0x000fe2000000001b */
[----:B------:R-:W-:-:S04]  /*9b10*/  FFMA.SAT R27, R40, R11, 0.5 ;  /* 0x3f000000281b7423 */ /* 0x000fc8000000200b */
[----:B------:R-:W-:Y:S01]  /*9b20*/  FFMA.RM R27, R27, R12, 12582913 ;  /* 0x4b4000011b1b7423 */ /* 0x000fe2000000400c */
[----:B-1----:R-:W-:Y:S01]  /*9b30*/  FMUL R17, R17, R18 ;  /* 0x0000001211117220 */ /* 0x002fe20000400000 */
[----:B------:R-:W-:Y:S01]  /*9b40*/  IMAD.SHL.U32 R18, R19, 0x800000, RZ ;  /* 0x0080000013127824 */ /* 0x000fe200078e00ff */
[----:B------:R-:W-:Y:S01]  /*9b50*/  SHF.L.U32 R19, R23, 0x17, RZ ;  /* 0x0000001717137819 */ /* 0x000fe200000006ff */
[----:B------:R-:W-:Y:S01]  /*9b60*/  FADD R31, R27, -12583039 ;  /* 0xcb40007f1b1f7421 */ /* 0x000fe20000000000 */
[----:B------:R-:W-:Y:S01]  /*9b70*/  FADD R23, R33, -12583039 ;  /* 0xcb40007f21177421 */ /* 0x000fe20000000000 */
[----:B------:R-:W-:Y:S01]  /*9b80*/  IMAD.SHL.U32 R20, R27, 0x800000, RZ ;  /* 0x008000001b147824 */ /* 0x000fe200078e00ff */
[----:B------:R-:W0:Y:S01]  /*9b90*/  MUFU.EX2 R50, R50 ;  /* 0x0000003200327308 */ /* 0x000e220000000800 */
[----:B------:R-:W-:Y:S01]  /*9ba0*/  FFMA R31, R40, 1.4426950216293334961, -R31 ;  /* 0x3fb8aa3b281f7823 */ /* 0x000fe2000000081f */
[----:B------:R-:W-:Y:S01]  /*9bb0*/  FFMA R23, R56, 1.4426950216293334961, -R23 ;  /* 0x3fb8aa3b38177823 */ /* 0x000fe20000000817 */
[----:B--2---:R-:W-:Y:S01]  /*9bc0*/  FMUL R3, R3, R58 ;  /* 0x0000003a03037220 */ /* 0x004fe20000400000 */
[----:B------:R-:W-:Y:S01]  /*9bd0*/  SHF.L.U32 R33, R33, 0x17, RZ ;  /* 0x0000001721217819 */ /* 0x000fe200000006ff */
[----:B------:R-:W-:Y:S01]  /*9be0*/  FFMA R40, R40, 1.925963033500011079e-08, R31 ;  /* 0x32a5706028287823 */ /* 0x000fe2000000001f */
[----:B------:R-:W-:Y:S01]  /*9bf0*/  FADD R31, R29, -12583039 ;  /* 0xcb40007f1d1f7421 */ /* 0x000fe20000000000 */
[----:B------:R-:W-:Y:S01]  /*9c00*/  FFMA R56, R56, 1.925963033500011079e-08, R23 ;  /* 0x32a5706038387823 */ /* 0x000fe20000000017 */
[----:B------:R-:W-:Y:S01]  /*9c10*/  FFMA.SAT R23, R74, R11, 0.5 ;  /* 0x3f0000004a177423 */ /* 0x000fe2000000200b */
[----:B------:R-:W1:Y:S01]  /*9c20*/  MUFU.EX2 R66, R66 ;  /* 0x0000004200427308 */ /* 0x000e620000000800 */
[----:B------:R-:W-:-:S04]  /*9c30*/  FFMA R31, R68, 1.4426950216293334961, -R31 ;  /* 0x3fb8aa3b441f7823 */ /* 0x000fc8000000081f */
[----:B------:R-:W-:Y:S01]  /*9c40*/  FFMA R68, R68, 1.925963033500011079e-08, R31 ;  /* 0x32a5706044447823 */ /* 0x000fe2000000001f */
[----:B------:R-:W-:Y:S01]  /*9c50*/  FADD R31, R35, -12583039 ;  /* 0xcb40007f231f7421 */ /* 0x000fe20000000000 */
[----:B0-----:R-:W-:Y:S01]  /*9c60*/  FMUL R5, R5, R50 ;  /* 0x0000003205057220 */ /* 0x001fe20000400000 */
[----:B------:R-:W-:Y:S02]  /*9c70*/  MUFU.EX2 R72, R72 ;  /* 0x0000004800487308 */ /* 0x000fe40000000800 */
[----:B------:R-:W-:-:S04]  /*9c80*/  FFMA R31, R70, 1.4426950216293334961, -R31 ;  /* 0x3fb8aa3b461f7823 */ /* 0x000fc8000000081f */
[----:B------:R-:W-:Y:S01]  /*9c90*/  FFMA R70, R70, 1.925963033500011079e-08, R31 ;  /* 0x32a5706046467823 */ /* 0x000fe2000000001f */
[----:B------:R-:W-:Y:S01]  /*9ca0*/  FADD R31, R13, -12583039 ;  /* 0xcb40007f0d1f7421 */ /* 0x000fe20000000000 */
[----:B------:R-:W-:Y:S01]  /*9cb0*/  MUFU.EX2 R68, R68 ;  /* 0x0000004400447308 */ /* 0x000fe20000000800 */
[----:B-1----:R-:W-:Y:S02]  /*9cc0*/  FMUL R19, R19, R66 ;  /* 0x0000004213137220 */ /* 0x002fe40000400000 */
[----:B------:R-:W-:-:S04]  /*9cd0*/  FFMA R31, R28, 1.4426950216293334961, -R31 ;  /* 0x3fb8aa3b1c1f7823 */ /* 0x000fc8000000081f */
[----:B------:R-:W-:Y:S01]  /*9ce0*/  FFMA R28, R28, 1.925963033500011079e-08, R31 ;  /* 0x32a570601c1c7823 */ /* 0x000fe2000000001f */
[----:B------:R-:W-:Y:S01]  /*9cf0*/  FFMA.SAT R31, R54, R11, 0.5 ;  /* 0x3f000000361f7423 */ /* 0x000fe2000000200b */
[----:B------:R-:W-:Y:S03]  /*9d00*/  MUFU.EX2 R56, R56 ;  /* 0x0000003800387308 */ /* 0x000fe60000000800 */
[----:B------:R-:W-:-:S04]  /*9d10*/  FFMA.RM R15, R31, R12, 12582913 ;  /* 0x4b4000011f0f7423 */ /* 0x000fc8000000400c */
[C---:B------:R-:W-:Y:S01]  /*9d20*/  FADD R21, R15.reuse, -12583039 ;  /* 0xcb40007f0f157421 */ /* 0x040fe20000000000 */
[----:B------:R-:W-:-:S03]  /*9d30*/  IMAD.SHL.U32 R15, R15, 0x800000, RZ ;  /* 0x008000000f0f7824 */ /* 0x000fc600078e00ff */
[----:B------:R-:W-:-:S04]  /*9d40*/  FFMA R21, R54, 1.4426950216293334961, -R21 ;  /* 0x3fb8aa3b36157823 */ /* 0x000fc80000000815 */
[----:B------:R-:W-:Y:S01]  /*9d50*/  FFMA R54, R54, 1.925963033500011079e-08, R21 ;  /* 0x32a5706036367823 */ /* 0x000fe20000000015 */
[----:B------:R-:W-:-:S04]  /*9d60*/  FFMA.SAT R21, R34, R11, 0.5 ;  /* 0x3f00000022157423 */ /* 0x000fc8000000200b */
[----:B------:R-:W-:Y:S01]  /*9d70*/  FFMA.RM R25, R21, R12, 12582913 ;  /* 0x4b40000115197423 */ /* 0x000fe2000000400c */
[----:B------:R-:W-:Y:S03]  /*9d80*/  MUFU.EX2 R54, R54 ;  /* 0x0000003600367308 */ /* 0x000fe60000000800 */
[C---:B------:R-:W-:Y:S01]  /*9d90*/  FADD R31, R25.reuse, -12583039 ;  /* 0xcb40007f191f7421 */ /* 0x040fe20000000000 */
[----:B------:R-:W-:-:S03]  /*9da0*/  SHF.L.U32 R25, R25, 0x17, RZ ;  /* 0x0000001719197819 */ /* 0x000fc600000006ff */
[C---:B------:R-:W-:Y:S01]  /*9db0*/  FFMA R31, R34.reuse, 1.4426950216293334961, -R31 ;  /* 0x3fb8aa3b221f7823 */ /* 0x040fe2000000081f */
[----:B------:R0:W1:Y:S03]  /*9dc0*/  MUFU.EX2 R21, R30 ;  /* 0x0000001e00157308 */ /* 0x0000660000000800 */
[----:B------:R-:W-:Y:S01]  /*9dd0*/  FFMA R34, R34, 1.925963033500011079e-08, R31 ;  /* 0x32a5706022227823 */ /* 0x000fe2000000001f */
[----:B------:R-:W-:-:S04]  /*9de0*/  FFMA.SAT R31, R36, R11, 0.5 ;  /* 0x3f000000241f7423 */ /* 0x000fc8000000200b */
[----:B------:R-:W-:Y:S01]  /*9df0*/  FFMA.RM R31, R31, R12, 12582913 ;  /* 0x4b4000011f1f7423 */ /* 0x000fe2000000400c */
[----:B0-----:R-:W-:Y:S01]  /*9e00*/  SHF.L.U32 R30, R13, 0x17, RZ ;  /* 0x000000170d1e7819 */ /* 0x001fe200000006ff */
[----:B------:R-:W-:Y:S01]  /*9e10*/  MUFU.EX2 R34, R34 ;  /* 0x0000002200227308 */ /* 0x000fe20000000800 */
[----:B-1----:R-:W-:Y:S01]  /*9e20*/  FMUL R18, R18, R21 ;  /* 0x0000001512127220 */ /* 0x002fe20000400000 */
[----:B------:R-:W-:-:S04]  /*9e30*/  FADD R21, R31, -12583039 ;  /* 0xcb40007f1f157421 */ /* 0x000fc80000000000 */
[----:B------:R-:W-:-:S04]  /*9e40*/  FFMA R21, R36, 1.4426950216293334961, -R21 ;  /* 0x3fb8aa3b24157823 */ /* 0x000fc80000000815 */
[----:B------:R-:W-:Y:S01]  /*9e50*/  FFMA R42, R36, 1.925963033500011079e-08, R21 ;  /* 0x32a57060242a7823 */ /* 0x000fe20000000015 */
[----:B------:R-:W-:Y:S01]  /*9e60*/  FFMA.RM R36, R23, R12, 12582913 ;  /* 0x4b40000117247423 */ /* 0x000fe2000000400c */
[----:B------:R0:W1:Y:S03]  /*9e70*/  MUFU.EX2 R21, R40 ;  /* 0x0000002800157308 */ /* 0x0000660000000800 */
[----:B------:R-:W-:-:S04]  /*9e80*/  FADD R23, R36, -12583039 ;  /* 0xcb40007f24177421 */ /* 0x000fc80000000000 */
[C---:B------:R-:W-:Y:S01]  /*9e90*/  FFMA R23, R74.reuse, 1.4426950216293334961, -R23 ;  /* 0x3fb8aa3b4a177823 */ /* 0x040fe20000000817 */
[----:B------:R-:W-:Y:S03]  /*9ea0*/  MUFU.EX2 R42, R42 ;  /* 0x0000002a002a7308 */ /* 0x000fe60000000800 */
[----:B------:R-:W-:Y:S01]  /*9eb0*/  FFMA R74, R74, 1.925963033500011079e-08, R23 ;  /* 0x32a570604a4a7823 */ /* 0x000fe20000000017 */
[----:B------:R-:W-:-:S04]  /*9ec0*/  FFMA.SAT R23, R22, R11, 0.5 ;  /* 0x3f00000016177423 */ /* 0x000fc8000000200b */
[----:B0-----:R-:W-:Y:S01]  /*9ed0*/  FFMA.RM R40, R23, R12, 12582913 ;  /* 0x4b40000117287423 */ /* 0x001fe2000000400c */
[----:B-1----:R-:W-:Y:S01]  /*9ee0*/  FMUL R20, R20, R21 ;  /* 0x0000001514147220 */ /* 0x002fe20000400000 */
[----:B------:R-:W0:Y:S01]  /*9ef0*/  MUFU.EX2 R23, R70 ;  /* 0x0000004600177308 */ /* 0x000e220000000800 */
[----:B------:R-:W-:Y:S01]  /*9f00*/  SHF.L.U32 R21, R29, 0x17, RZ ;  /* 0x000000171d157819 */ /* 0x000fe200000006ff */
[----:B------:R-:W-:-:S04]  /*9f10*/  FADD R27, R40, -12583039 ;  /* 0xcb40007f281b7421 */ /* 0x000fc80000000000 */
[C---:B------:R-:W-:Y:S01]  /*9f20*/  FFMA R27, R22.reuse, 1.4426950216293334961, -R27 ;  /* 0x3fb8aa3b161b7823 */ /* 0x040fe2000000081b */
[----:B------:R-:W-:Y:S01]  /*9f30*/  FMUL R21, R21, R68 ;  /* 0x0000004415157220 */ /* 0x000fe20000400000 */
[----:B------:R-:W-:Y:S02]  /*9f40*/  MUFU.EX2 R74, R74 ;  /* 0x0000004a004a7308 */ /* 0x000fe40000000800 */
[----:B------:R-:W-:Y:S01]  /*9f50*/  FFMA R47, R22, 1.925963033500011079e-08, R27 ;  /* 0x32a57060162f7823 */ /* 0x000fe2000000001b */
[----:B------:R-:W-:Y:S01]  /*9f60*/  FFMA.SAT R27, R24, R11, 0.5 ;  /* 0x3f000000181b7423 */ /* 0x000fe2000000200b */
[----:B------:R-:W-:-:S03]  /*9f70*/  IMAD.SHL.U32 R22, R35, 0x800000, RZ ;  /* 0x0080000023167824 */ /* 0x000fc600078e00ff */
[-C--:B------:R-:W-:Y:S01]  /*9f80*/  FFMA.RM R35, R27, R12.reuse, 12582913 ;  /* 0x4b4000011b237423 */ /* 0x080fe2000000400c */
[----:B------:R-:W-:Y:S01]  /*9f90*/  MUFU.EX2 R47, R47 ;  /* 0x0000002f002f7308 */ /* 0x000fe20000000800 */
[----:B0-----:R-:W-:Y:S01]  /*9fa0*/  FMUL R22, R22, R23 ;  /* 0x0000001716167220 */ /* 0x001fe20000400000 */
[----:B------:R-:W-:Y:S01]  /*9fb0*/  SHF.L.U32 R23, R37, 0x17, RZ ;  /* 0x0000001725177819 */ /* 0x000fe200000006ff */
[C---:B------:R-:W-:Y:S01]  /*9fc0*/  FADD R27, R35.reuse, -12583039 ;  /* 0xcb40007f231b7421 */ /* 0x040fe20000000000 */
[----:B------:R-:W-:Y:S01]  /*9fd0*/  FFMA.SAT R37, R76, R11, 0.5 ;  /* 0x3f0000004c257423 */ /* 0x000fe2000000200b */
[----:B------:R-:W-:Y:S02]  /*9fe0*/  IMAD.SHL.U32 R35, R35, 0x800000, RZ ;  /* 0x0080000023237824 */ /* 0x000fe400078e00ff */
[----:B------:R-:W-:Y:S01]  /*9ff0*/  FFMA R27, R24, 1.4426950216293334961, -R27 ;  /* 0x3fb8aa3b181b7823 */ /* 0x000fe2000000081b */
[----:B------:R-:W-:Y:S01]  /*a000*/  FFMA.RM R37, R37, R12, 12582913 ;  /* 0x4b40000125257423 */ /* 0x000fe2000000400c */
[----:B------:R-:W-:-:S02]  /*a010*/  FMUL R23, R23, R72 ;  /* 0x0000004817177220 */ /* 0x000fc40000400000 */
[----:B------:R-:W-:Y:S01]  /*a020*/  FFMA R48, R24, 1.925963033500011079e-08, R27 ;  /* 0x32a5706018307823 */ /* 0x000fe2000000001b */
[----:B------:R-:W-:Y:S01]  /*a030*/  FADD R29, R37, -12583039 ;  /* 0xcb40007f251d7421 */ /* 0x000fe20000000000 */
[----:B------:R-:W0:Y:S01]  /*a040*/  MUFU.EX2 R27, R52 ;  /* 0x00000034001b7308 */ /* 0x000e220000000800 */
[----:B------:R-:W-:Y:S02]  /*a050*/  IMAD.SHL.U32 R24, R41, 0x800000, RZ ;  /* 0x0080000029187824 */ /* 0x000fe400078e00ff */
[----:B------:R-:W-:-:S04]  /*a060*/  FFMA R29, R76, 1.4426950216293334961, -R29 ;  /* 0x3fb8aa3b4c1d7823 */ /* 0x000fc8000000081d */
[----:B------:R-:W-:Y:S01]  /*a070*/  FFMA R76, R76, 1.925963033500011079e-08, R29 ;  /* 0x32a570604c4c7823 */ /* 0x000fe2000000001d */
[-C--:B------:R-:W-:Y:S01]  /*a080*/  FFMA.SAT R29, R32, R11.reuse, 0.5 ;  /* 0x3f000000201d7423 */ /* 0x080fe2000000200b */
[----:B------:R-:W1:Y:S03]  /*a090*/  MUFU.EX2 R48, R48 ;  /* 0x0000003000307308 */ /* 0x000e660000000800 */
[----:B------:R-:W-:Y:S01]  /*a0a0*/  FFMA.RM R41, R29, R12, 12582913 ;  /* 0x4b4000011d297423 */ /* 0x000fe2000000400c */
[----:B------:R-:W-:Y:S01]  /*a0b0*/  FFMA.SAT R29, R14, R11, 0.5 ;  /* 0x3f0000000e1d7423 */ /* 0x000fe2000000200b */
[----:B0-----:R-:W-:Y:S02]  /*a0c0*/  FMUL R24, R24, R27 ;  /* 0x0000001b18187220 */ /* 0x001fe40000400000 */
[----:B------:R-:W-:-:S04]  /*a0d0*/  FADD R27, R41, -12583039 ;  /* 0xcb40007f291b7421 */ /* 0x000fc80000000000 */
[----:B------:R-:W-:-:S04]  /*a0e0*/  FFMA R27, R32, 1.4426950216293334961, -R27 ;  /* 0x3fb8aa3b201b7823 */ /* 0x000fc8000000081b */
[----:B------:R-:W-:Y:S01]  /*a0f0*/  FFMA R32, R32, 1.925963033500011079e-08, R27 ;  /* 0x32a5706020207823 */ /* 0x000fe2000000001b */
[----:B------:R-:W-:Y:S01]  /*a100*/  FFMA.SAT R27, R26, R11, 0.5 ;  /* 0x3f0000001a1b7423 */ /* 0x000fe2000000200b */
[----:B-1----:R-:W-:-:S03]  /*a110*/  FMUL R35, R35, R48 ;  /* 0x0000003023237220 */ /* 0x002fc60000400000 */
[-C--:B------:R-:W-:Y:S01]  /*a120*/  FFMA.RM R11, R27, R12.reuse, 12582913 ;  /* 0x4b4000011b0b7423 */ /* 0x080fe2000000400c */
[----:B------:R-:W-:Y:S01]  /*a130*/  FFMA.RM R12, R29, R12, 12582913 ;  /* 0x4b4000011d0c7423 */ /* 0x000fe2000000400c */
[----:B------:R-:W-:Y:S02]  /*a140*/  MUFU.EX2 R32, R32 ;  /* 0x0000002000207308 */ /* 0x000fe40000000800 */
[C---:B------:R-:W-:Y:S01]  /*a150*/  FADD R27, R11.reuse, -12583039 ;  /* 0xcb40007f0b1b7421 */ /* 0x040fe20000000000 */
[----:B------:R-:W-:-:S03]  /*a160*/  SHF.L.U32 R11, R11, 0x17, RZ ;  /* 0x000000170b0b7819 */ /* 0x000fc600000006ff */
[C---:B------:R-:W-:Y:S02]  /*a170*/  FFMA R27, R26.reuse, 1.4426950216293334961, -R27 ;  /* 0x3fb8aa3b1a1b7823 */ /* 0x040fe4000000081b */
[----:B------:R0:W1:Y:S02]  /*a180*/  MUFU.EX2 R29, R28 ;  /* 0x0000001c001d7308 */ /* 0x0000640000000800 */
[----:B------:R-:W-:Y:S01]  /*a190*/  FFMA R49, R26, 1.925963033500011079e-08, R27 ;  /* 0x32a570601a317823 */ /* 0x000fe2000000001b */
[----:B------:R-:W-:-:S04]  /*a1a0*/  FADD R27, RZ, R4 ;  /* 0x00000004ff1b7221 */ /* 0x000fc80000000000 */
[----:B------:R-:W-:Y:S01]  /*a1b0*/  FADD R27, R27, R0 ;  /* 0x000000001b1b7221 */ /* 0x000fe20000000000 */
[----:B0-----:R-:W-:Y:S01]  /*a1c0*/  FMUL R28, R25, R34 ;  /* 0x00000022191c7220 */ /* 0x001fe20000400000 */
[----:B------:R-:W-:Y:S02]  /*a1d0*/  IMAD.SHL.U32 R25, R36, 0x800000, RZ ;  /* 0x0080000024197824 */ /* 0x000fe400078e00ff */
[----:B------:R-:W-:Y:S01]  /*a1e0*/  FADD R26, R27, R2 ;  /* 0x000000021b1a7221 */ /* 0x000fe20000000000 */
[----:B------:R-:W-:Y:S01]  /*a1f0*/  SHF.L.U32 R36, R40, 0x17, RZ ;  /* 0x0000001728247819 */ /* 0x000fe200000006ff */
[----:B------:R-:W-:Y:S02]  /*a200*/  FMUL R25, R25, R74 ;  /* 0x0000004a19197220 */ /* 0x000fe40000400000 */
[----:B------:R-:W-:Y:S01]  /*a210*/  FADD R26, R26, R3 ;  /* 0x000000031a1a7221 */ /* 0x000fe20000000000 */
[----:B------:R-:W-:Y:S01]  /*a220*/  MUFU.EX2 R40, R49 ;  /* 0x0000003100287308 */ /* 0x000fe20000000800 */
[----:B-1----:R-:W-:Y:S01]  /*a230*/  FMUL R30, R30, R29 ;  /* 0x0000001d1e1e7220 */ /* 0x002fe20000400000 */
[----:B------:R-:W-:Y:S01]  /*a240*/  FMUL R29, R15, R54 ;  /* 0x000000360f1d7220 */ /* 0x000fe20000400000 */
[----:B------:R-:W-:Y:S01]  /*a250*/  FADD R27, R26, R5 ;  /* 0x000000051a1b7221 */ /* 0x000fe20000000000 */
[----:B------:R-:W-:-:S03]  /*a260*/  FMUL R36, R36, R47 ;  /* 0x0000002f24247220 */ /* 0x000fc60000400000 */
[----:B------:R-:W-:Y:S01]  /*a270*/  FADD R26, R27, R6 ;  /* 0x000000061b1a7221 */ /* 0x000fe20000000000 */
[----:B------:R-:W-:Y:S03]  /*a280*/  MUFU.EX2 R15, R76 ;  /* 0x0000004c000f7308 */ /* 0x000fe60000000800 */
[----:B------:R-:W-:-:S04]  /*a290*/  FADD R27, R26, R7 ;  /* 0x000000071a1b7221 */ /* 0x000fc80000000000 */
[----:B------:R-:W-:-:S04]  /*a2a0*/  FADD R26, R27, R8 ;  /* 0x000000081b1a7221 */ /* 0x000fc80000000000 */
[----:B------:R-:W-:-:S04]  /*a2b0*/  FADD R27, R26, R9 ;  /* 0x000000091a1b7221 */ /* 0x000fc80000000000 */
[----:B------:R-:W-:-:S04]  /*a2c0*/  FADD R27, R27, R10 ;  /* 0x0000000a1b1b7221 */ /* 0x000fc80000000000 */
[----:B------:R-:W-:Y:S01]  /*a2d0*/  FADD R26, R27, R16 ;  /* 0x000000101b1a7221 */ /* 0x000fe20000000000 */
[----:B------:R-:W-:Y:S02]  /*a2e0*/  IMAD.SHL.U32 R27, R31, 0x800000, RZ ;  /* 0x008000001f1b7824 */ /* 0x000fe400078e00ff */
[C---:B------:R-:W-:Y:S01]  /*a2f0*/  FADD R31, R12.reuse, -12583039 ;  /* 0xcb40007f0c1f7421 */ /* 0x040fe20000000000 */
[----:B------:R-:W-:Y:S02]  /*a300*/  IMAD.SHL.U32 R12, R12, 0x800000, RZ ;  /* 0x008000000c0c7824 */ /* 0x000fe400078e00ff */
[----:B------:R-:W-:Y:S01]  /*a310*/  FADD R13, R26, R17 ;  /* 0x000000111a0d7221 */ /* 0x000fe20000000000 */
[----:B------:R-:W-:Y:S01]  /*a320*/  FMUL R27, R27, R42 ;  /* 0x0000002a1b1b7220 */ /* 0x000fe20000400000 */
[----:B------:R-:W-:Y:S02]  /*a330*/  FFMA R31, R14, 1.4426950216293334961, -R31 ;  /* 0x3fb8aa3b0e1f7823 */ /* 0x000fe4000000081f */
[----:B------:R-:W-:-:S02]  /*a340*/  FADD R26, R13, R18 ;  /* 0x000000120d1a7221 */ /* 0x000fc40000000000 */
[----:B------:R-:W-:Y:S02]  /*a350*/  FFMA R31, R14, 1.925963033500011079e-08, R31 ;  /* 0x32a570600e1f7823 */ /* 0x000fe4000000001f */
[----:B------:R-:W-:-:S04]  /*a360*/  FADD R13, R26, R19 ;  /* 0x000000131a0d7221 */ /* 0x000fc80000000000 */
[----:B------:R-:W-:Y:S01]  /*a370*/  FADD R26, R13, R20 ;  /* 0x000000140d1a7221 */ /* 0x000fe20000000000 */
[----:B------:R-:W0:Y:S03]  /*a380*/  MUFU.EX2 R31, R31 ;  /* 0x0000001f001f7308 */ /* 0x000e260000000800 */
[----:B------:R-:W-:-:S04]  /*a390*/  FADD R13, R26, R21 ;  /* 0x000000151a0d7221 */ /* 0x000fc80000000000 */
[----:B------:R-:W-:-:S04]  /*a3a0*/  FADD R26, R13, R22 ;  /* 0x000000160d1a7221 */ /* 0x000fc80000000000 */
[----:B------:R-:W-:-:S04]  /*a3b0*/  FADD R13, R26, R23 ;  /* 0x000000171a0d7221 */ /* 0x000fc80000000000 */
[----:B------:R-:W-:Y:S01]  /*a3c0*/  FADD R13, R13, R24 ;  /* 0x000000180d0d7221 */ /* 0x000fe20000000000 */
[----:B0-----:R-:W-:-:S03]  /*a3d0*/  FMUL R31, R12, R31 ;  /* 0x0000001f0c1f7220 */ /* 0x001fc60000400000 */
[----:B------:R-:W-:-:S04]  /*a3e0*/  FADD R26, R13, R30 ;  /* 0x0000001e0d1a7221 */ /* 0x000fc80000000000 */
[----:B------:R-:W-:Y:S01]  /*a3f0*/  FADD R13, R26, R29 ;  /* 0x0000001d1a0d7221 */ /* 0x000fe20000000000 */
[----:B------:R-:W-:Y:S01]  /*a400*/  FMUL R26, R33, R56 ;  /* 0x00000038211a7220 */ /* 0x000fe20000400000 */
[----:B------:R-:W-:Y:S02]  /*a410*/  IMAD.SHL.U32 R33, R41, 0x800000, RZ ;  /* 0x0080000029217824 */ /* 0x000fe400078e00ff */
[----:B------:R-:W-:Y:S02]  /*a420*/  FADD R34, R13, R28 ;  /* 0x0000001c0d227221 */ /* 0x000fe40000000000 */
[----:B------:R-:W-:Y:S01]  /*a430*/  FMUL R33, R33, R32 ;  /* 0x0000002021217220 */ /* 0x000fe20000400000 */
[----:B------:R-:W-:Y:S01]  /*a440*/  FMUL R32, R11, R40 ;  /* 0x000000280b207220 */ /* 0x000fe20000400000 */
[----:B------:R-:W-:-:S04]  /*a450*/  FADD R13, R34, R27 ;  /* 0x0000001b220d7221 */ /* 0x000fc80000000000 */
[----:B------:R-:W-:-:S04]  /*a460*/  FADD R34, R13, R26 ;  /* 0x0000001a0d227221 */ /* 0x000fc80000000000 */
[----:B------:R-:W-:Y:S01]  /*a470*/  FADD R13, R34, R25 ;  /* 0x00000019220d7221 */ /* 0x000fe20000000000 */
[----:B------:R-:W-:-:S03]  /*a480*/  SHF.L.U32 R34, R37, 0x17, RZ ;  /* 0x0000001725227819 */ /* 0x000fc600000006ff */
[----:B------:R-:W-:Y:S02]  /*a490*/  FADD R14, R13, R36 ;  /* 0x000000240d0e7221 */ /* 0x000fe40000000000 */
[----:B------:R-:W-:Y:S02]  /*a4a0*/  FMUL R34, R34, R15 ;  /* 0x0000000f22227220 */ /* 0x000fe40000400000 */
        /* <DEDUP_REMOVED lines=14> */
.L_x_1019:
        /* <DEDUP_REMOVED lines=10> */
[----:B------:R-:W-:-:S07]  /*a630*/  MOV R12, 0xa650 ;  /* 0x0000a650000c7802 */ /* 0x000fce0000000f00 */
[----:B0-----:R-:W-:Y:S05]  /*a640*/  CALL.REL.NOINC `($__internal_13_$__cuda_sm3x_div_rn_noftz_f32_slowpath) ;  /* 0x0000003400987944 */ /* 0x001fea0003c00000 */
[----:B------:R-:W-:-:S07]  /*a650*/  MOV R14, R41 ;  /* 0x00000029000e7202 */ /* 0x000fce0000000f00 */
.L_x_946:
[----:B------:R-:W-:Y:S05]  /*a660*/  BSYNC.RECONVERGENT B3 ;  /* 0x0000000000037941 */ /* 0x000fea0003800200 */
.L_x_945:
        /* <DEDUP_REMOVED lines=11> */
[----:B0-----:R-:W-:Y:S05]  /*a720*/  CALL.REL.NOINC `($__internal_13_$__cuda_sm3x_div_rn_noftz_f32_slowpath) ;  /* 0x0000003400607944 */ /* 0x001fea0003c00000 */
[----:B------:R-:W-:-:S07]  /*a730*/  MOV R15, R41 ;  /* 0x00000029000f7202 */ /* 0x000fce0000000f00 */
.L_x_948:
[----:B------:R-:W-:Y:S05]  /*a740*/  BSYNC.RECONVERGENT B3 ;  /* 0x0000000000037941 */ /* 0x000fea0003800200 */
.L_x_947:
        /* <DEDUP_REMOVED lines=13> */
.L_x_950:
[----:B------:R-:W-:Y:S05]  /*a820*/  BSYNC.RECONVERGENT B3 ;  /* 0x0000000000037941 */ /* 0x000fea0003800200 */
.L_x_949:
        /* <DEDUP_REMOVED lines=13> */
.L_x_952:
[----:B------:R-:W-:Y:S05]  /*a900*/  BSYNC.RECONVERGENT B3 ;  /* 0x0000000000037941 */ /* 0x000fea0003800200 */
.L_x_951:
        /* <DEDUP_REMOVED lines=13> */
.L_x_954:
[----:B------:R-:W-:Y:S05]  /*a9e0*/  BSYNC.RECONVERGENT B3 ;  /* 0x0000000000037941 */ /* 0x000fea0003800200 */
.L_x_953:
        /* <DEDUP_REMOVED lines=13> */
.L_x_956:
[----:B------:R-:W-:Y:S05]  /*aac0*/  BSYNC.RECONVERGENT B3 ;  /* 0x0000000000037941 */ /* 0x000fea0003800200 */
.L_x_955:
        /* <DEDUP_REMOVED lines=13> */
.L_x_958:
[----:B------:R-:W-:Y:S05]  /*aba0*/  BSYNC.RECONVERGENT B3 ;  /* 0x0000000000037941 */ /* 0x000fea0003800200 */
.L_x_957:
        /* <DEDUP_REMOVED lines=13> */
.L_x_960:
[----:B------:R-:W-:Y:S05]  /*ac80*/  BSYNC.RECONVERGENT B3 ;  /* 0x0000000000037941 */ /* 0x000fea0003800200 */
.L_x_959:
        /* <DEDUP_REMOVED lines=13> */
.L_x_962:
[----:B------:R-:W-:Y:S05]  /*ad60*/  BSYNC.RECONVERGENT B3 ;  /* 0x0000000000037941 */ /* 0x000fea0003800200 */
.L_x_961:
        /* <DEDUP_REMOVED lines=13> */
.L_x_964:
[----:B------:R-:W-:Y:S05]  /*ae40*/  BSYNC.RECONVERGENT B3 ;  /* 0x0000000000037941 */ /* 0x000fea0003800200 */
.L_x_963:
        /* <DEDUP_REMOVED lines=13> */
.L_x_966:
[----:B------:R-:W-:Y:S05]  /*af20*/  BSYNC.RECONVERGENT B3 ;  /* 0x0000000000037941 */ /* 0x000fea0003800200 */
.L_x_965:
        /* <DEDUP_REMOVED lines=13> */
.L_x_968:
[----:B------:R-:W-:Y:S05]  /*b000*/  BSYNC.RECONVERGENT B3 ;  /* 0x0000000000037941 */ /* 0x000fea0003800200 */
.L_x_967:
        /* <DEDUP_REMOVED lines=13> */
.L_x_970:
[----:B------:R-:W-:Y:S05]  /*b0e0*/  BSYNC.RECONVERGENT B3 ;  /* 0x0000000000037941 */ /* 0x000fea0003800200 */
.L_x_969:
        /* <DEDUP_REMOVED lines=13> */
.L_x_972:
[----:B------:R-:W-:Y:S05]  /*b1c0*/  BSYNC.RECONVERGENT B3 ;  /* 0x0000000000037941 */ /* 0x000fea0003800200 */
.L_x_971:
        /* <DEDUP_REMOVED lines=13> */
.L_x_974:
[----:B------:R-:W-:Y:S05]  /*b2a0*/  BSYNC.RECONVERGENT B3 ;  /* 0x0000000000037941 */ /* 0x000fea0003800200 */
.L_x_973:
        /* <DEDUP_REMOVED lines=13> */
.L_x_976:
[----:B------:R-:W-:Y:S05]  /*b380*/  BSYNC.RECONVERGENT B3 ;  /* 0x0000000000037941 */ /* 0x000fea0003800200 */
.L_x_975:
        /* <DEDUP_REMOVED lines=13> */
.L_x_978:
[----:B------:R-:W-:Y:S05]  /*b460*/  BSYNC.RECONVERGENT B3 ;  /* 0x0000000000037941 */ /* 0x000fea0003800200 */
.L_x_977:
        /* <DEDUP_REMOVED lines=13> */
.L_x_980:
[----:B------:R-:W-:Y:S05]  /*b540*/  BSYNC.RECONVERGENT B3 ;  /* 0x0000000000037941 */ /* 0x000fea0003800200 */
.L_x_979:
        /* <DEDUP_REMOVED lines=13> */
.L_x_982:
[----:B------:R-:W-:Y:S05]  /*b620*/  BSYNC.RECONVERGENT B3 ;  /* 0x0000000000037941 */ /* 0x000fea0003800200 */
.L_x_981:
        /* <DEDUP_REMOVED lines=13> */
.L_x_984:
[----:B------:R-:W-:Y:S05]  /*b700*/  BSYNC.RECONVERGENT B3 ;  /* 0x0000000000037941 */ /* 0x000fea0003800200 */
.L_x_983:
        /* <DEDUP_REMOVED lines=13> */
.L_x_986:
[----:B------:R-:W-:Y:S05]  /*b7e0*/  BSYNC.RECONVERGENT B3 ;  /* 0x0000000000037941 */ /* 0x000fea0003800200 */
.L_x_985:
        /* <DEDUP_REMOVED lines=13> */
.L_x_988:
[----:B------:R-:W-:Y:S05]  /*b8c0*/  BSYNC.RECONVERGENT B3 ;  /* 0x0000000000037941 */ /* 0x000fea0003800200 */
.L_x_987:
        /* <DEDUP_REMOVED lines=13> */
.L_x_990:
[----:B------:R-:W-:Y:S05]  /*b9a0*/  BSYNC.RECONVERGENT B3 ;  /* 0x0000000000037941 */ /* 0x000fea0003800200 */
.L_x_989:
        /* <DEDUP_REMOVED lines=13> */
.L_x_992:
[----:B------:R-:W-:Y:S05]  /*ba80*/  BSYNC.RECONVERGENT B3 ;  /* 0x0000000000037941 */ /* 0x000fea0003800200 */
.L_x_991:
        /* <DEDUP_REMOVED lines=13> */
.L_x_994:
[----:B------:R-:W-:Y:S05]  /*bb60*/  BSYNC.RECONVERGENT B3 ;  /* 0x0000000000037941 */ /* 0x000fea0003800200 */
.L_x_993:
        /* <DEDUP_REMOVED lines=13> */
.L_x_996:
[----:B------:R-:W-:Y:S05]  /*bc40*/  BSYNC.RECONVERGENT B3 ;  /* 0x0000000000037941 */ /* 0x000fea0003800200 */
.L_x_995:
        /* <DEDUP_REMOVED lines=13> */
.L_x_998:
[----:B------:R-:W-:Y:S05]  /*bd20*/  BSYNC.RECONVERGENT B3 ;  /* 0x0000000000037941 */ /* 0x000fea0003800200 */
.L_x_997:
        /* <DEDUP_REMOVED lines=13> */
.L_x_1000:
[----:B------:R-:W-:Y:S05]  /*be00*/  BSYNC.RECONVERGENT B3 ;  /* 0x0000000000037941 */ /* 0x000fea0003800200 */
.L_x_999:
        /* <DEDUP_REMOVED lines=13> */
.L_x_1002:
[----:B------:R-:W-:Y:S05]  /*bee0*/  BSYNC.RECONVERGENT B3 ;  /* 0x0000000000037941 */ /* 0x000fea0003800200 */
.L_x_1001:
        /* <DEDUP_REMOVED lines=13> */
.L_x_1004:
[----:B------:R-:W-:Y:S05]  /*bfc0*/  BSYNC.RECONVERGENT B3 ;  /* 0x0000000000037941 */ /* 0x000fea0003800200 */
.L_x_1003:
        /* <DEDUP_REMOVED lines=12> */
.L_x_1006:
[----:B------:R-:W-:Y:S05]  /*c090*/  BSYNC.RECONVERGENT B3 ;  /* 0x0000000000037941 */ /* 0x000fea0003800200 */
.L_x_1005:
[----:B------:R-:W-:Y:S01]  /*c0a0*/  MOV R12, R44 ;  /* 0x0000002c000c7202 */ /* 0x000fe20000000f00 */
[----:B------:R-:W-:Y:S01]  /*c0b0*/  IMAD R4, R46, UR44, RZ ;  /* 0x0000002c2e047c24 */ /* 0x000fe2000f8e02ff */
[C---:B------:R-:W-:Y:S01]  /*c0c0*/  R2UR UR4, R38.reuse ;  /* 0x00000000260472ca */ /* 0x040fe200000e0000 */
[----:B------:R-:W-:Y:S01]  /*c0d0*/  IMAD.MOV.U32 R13, RZ, RZ, RZ ;  /* 0x000000ffff0d7224 */ /* 0x000fe200078e00ff */
[----:B------:R-:W-:Y:S01]  /*c0e0*/  R2UR UR5, R39 ;  /* 0x00000000270572ca */ /* 0x000fe200000e0000 */
[C---:B------:R-:W-:Y:S01]  /*c0f0*/  IMAD R11, R45.reuse, UR45, R4 ;  /* 0x0000002d2d0b7c24 */ /* 0x040fe2000f8e0204 */
[C---:B------:R-:W-:Y:S01]  /*c100*/  R2UR UR6, R38.reuse ;  /* 0x00000000260672ca */ /* 0x040fe200000e0000 */
[----:B------:R-:W-:Y:S01]  /*c110*/  IMAD.WIDE.U32 R12, R45, UR44, R12 ;  /* 0x0000002c2d0c7c25 */ /* 0x000fe2000f8e000c */
[----:B------:R-:W-:Y:S02]  /*c120*/  R2UR UR7, R39 ;  /* 0x00000000270772ca */ /* 0x000fe400000e0000 */
[----:B------:R-:W-:-:S02]  /*c130*/  R2UR UR8, R38 ;  /* 0x00000000260872ca */ /* 0x000fc400000e0000 */
[----:B------:R-:W-:Y:S02]  /*c140*/  IADD3 R11, PT, PT, R13, R11, RZ ;  /* 0x0000000b0d0b7210 */ /* 0x000fe40007ffe0ff */
[C---:B------:R-:W-:Y:S02]  /*c150*/  LEA R36, P0, R12.reuse, UR48, 0x2 ;  /* 0x000000300c247c11 */ /* 0x040fe4000f8010ff */
[----:B------:R-:W-:Y:S02]  /*c160*/  R2UR UR9, R39 ;  /* 0x00000000270972ca */ /* 0x000fe400000e0000 */
[----:B------:R-:W-:Y:S02]  /*c170*/  LEA.HI.X R37, R12, UR49, R11, 0x2, P0 ;  /* 0x000000310c257c11 */ /* 0x000fe400080f140b */
[C---:B------:R-:W-:Y:S02]  /*c180*/  IADD3 R45, P0, PT, R43.reuse, R45, RZ ;  /* 0x0000002d2b2d7210 */ /* 0x040fe40007f1e0ff */
        /* <DEDUP_REMOVED lines=56> */
.L_x_943:
[----:B------:R-:W-:Y:S05]  /*c510*/  EXIT ;  /* 0x000000000000794d */ /* 0x000fea0003800000 */
.L_x_944:
[----:B------:R-:W-:Y:S01]  /*c520*/  HFMA2 R11, -RZ, RZ, 0, 1.847743988037109375e-06 ;  /* 0x0000001fff0b7431 */ /* 0x000fe200000001ff */
[----:B------:R-:W-:Y:S01]  /*c530*/  BSSY B1, `(.L_x_1008) ;  /* 0x0000006000017945 */ /* 0x000fe20003800000 */
[----:B------:R-:W-:Y:S02]  /*c540*/  IMAD.MOV.U32 R12, RZ, RZ, 0x10 ;  /* 0x00000010ff0c7424 */ /* 0x000fe400078e00ff */
[----:B------:R-:W-:-:S07]  /*c550*/  IMAD.MOV.U32 R15, RZ, RZ, -0x1 ;  /* 0xffffffffff0f7424 */ /* 0x000fce00078e00ff */
[----:B------:R-:W-:Y:S05]  /*c560*/  WARPSYNC.COLLECTIVE R15, `(.L_x_1009) ;  /* 0x000000000f087348 */ /* 0x000fea0003c00000 */
[----:B------:R0:W1:Y:S02]  /*c570*/  SHFL.BFLY P6, R14, R13, R12, R11 ;  /* 0x0c00000c0d0e7389 */ /* 0x00006400000c000b */
[----:B01----:R-:W-:Y:S05]  /*c580*/  ENDCOLLECTIVE ;  /* 0x000000000000791b */ /* 0x003fea0003800000 */
.L_x_1009:
[----:B------:R-:W-:Y:S05]  /*c590*/  BSYNC B1 ;  /* 0x0000000000017941 */ /* 0x000fea0003800000 */
.L_x_1008:
[----:B------:R-:W-:Y:S01]  /*c5a0*/  FMNMX R13, R13, R14, !PT ;  /* 0x0000000e0d0d7209 */ /* 0x000fe20007800000 */
[----:B------:R-:W-:Y:S01]  /*c5b0*/  IMAD.MOV.U32 R11, RZ, RZ, 0x1f ;  /* 0x0000001fff0b7424 */ /* 0x000fe200078e00ff */
[----:B------:R-:W-:Y:S02]  /*c5c0*/  MOV R12, 0x8 ;  /* 0x00000008000c7802 */ /* 0x000fe40000000f00 */
[----:B------:R-:W-:Y:S02]  /*c5d0*/  MOV R15, 0xffffffff ;  /* 0xffffffff000f7802 */ /* 0x000fe40000000f00 */
[----:B------:R-:W-:-:S07]  /*c5e0*/  MOV R31, 0x437c0000 ;  /* 0x437c0000001f7802 */ /* 0x000fce0000000f00 */
[----:B------:R-:W-:Y:S05]  /*c5f0*/  WARPSYNC.COLLECTIVE R15, `(.L_x_1010) ;  /* 0x000000000f087348 */ /* 0x000fea0003c00000 */
[----:B------:R0:W1:Y:S02]  /*c600*/  SHFL.BFLY P6, R14, R13, R12, R11 ;  /* 0x0c00000c0d0e7389 */ /* 0x00006400000c000b */
[----:B01----:R-:W-:Y:S05]  /*c610*/  ENDCOLLECTIVE ;  /* 0x000000000000791b */ /* 0x003fea0003800000 */
.L_x_1010:
[----:B------:R-:W-:Y:S01]  /*c620*/  HFMA2 R12, -RZ, RZ, 0, 2.384185791015625e-07 ;  /* 0x00000004ff0c7431 */ /* 0x000fe200000001ff */
[----:B------:R-:W-:-:S05]  /*c630*/  FMNMX R0, R13, R14, !PT ;  /* 0x0000000e0d007209 */ /* 0x000fca0007800000 */
[----:B------:R-:W-:-:S07]  /*c640*/  IMAD.MOV.U32 R13, RZ, RZ, R0 ;  /* 0x000000ffff0d7224 */ /* 0x000fce00078e0000 */
[----:B------:R-:W-:Y:S05]  /*c650*/  WARPSYNC.COLLECTIVE R15, `(.L_x_1011) ;  /* 0x000000000f087348 */ /* 0x000fea0003c00000 */
[----:B------:R0:W1:Y:S02]  /*c660*/  SHFL.BFLY P6, R14, R13, R12, R11 ;  /* 0x0c00000c0d0e7389 */ /* 0x00006400000c000b */
[----:B01----:R-:W-:Y:S05]  /*c670*/  ENDCOLLECTIVE ;  /* 0x000000000000791b */ /* 0x003fea0003800000 */
.L_x_1011:
[----:B------:R-:W-:Y:S02]  /*c680*/  MOV R12, 0x2 ;  /* 0x00000002000c7802 */ /* 0x000fe40000000f00 */
[----:B------:R-:W-:-:S05]  /*c690*/  FMNMX R2, R0, R14, !PT ;  /* 0x0000000e00027209 */ /* 0x000fca0007800000 */
[----:B------:R-:W-:-:S07]  /*c6a0*/  IMAD.MOV.U32 R13, RZ, RZ, R2 ;  /* 0x000000ffff0d7224 */ /* 0x000fce00078e0002 */
[----:B------:R-:W-:Y:S05]  /*c6b0*/  WARPSYNC.COLLECTIVE R15, `(.L_x_1012) ;  /* 0x000000000f087348 */ /* 0x000fea0003c00000 */
[----:B------:R0:W1:Y:S02]  /*c6c0*/  SHFL.BFLY P6, R14, R13, R12, R11 ;  /* 0x0c00000c0d0e7389 */ /* 0x00006400000c000b */
[----:B01----:R-:W-:Y:S05]  /*c6d0*/  ENDCOLLECTIVE ;  /* 0x000000000000791b */ /* 0x003fea0003800000 */
.L_x_1012:
[----:B------:R-:W-:Y:S01]  /*c6e0*/  HFMA2 R12, -RZ, RZ, 0, 5.9604644775390625e-08 ;  /* 0x00000001ff0c7431 */ /* 0x000fe200000001ff */
[----:B------:R-:W-:-:S05]  /*c6f0*/  FMNMX R3, R2, R14, !PT ;  /* 0x0000000e02037209 */ /* 0x000fca0007800000 */
[----:B------:R-:W-:-:S07]  /*c700*/  IMAD.MOV.U32 R13, RZ, RZ, R3 ;  /* 0x000000ffff0d7224 */ /* 0x000fce00078e0003 */
[----:B------:R-:W-:Y:S05]  /*c710*/  WARPSYNC.COLLECTIVE R15, `(.L_x_1013) ;  /* 0x000000000f087348 */ /* 0x000fea0003c00000 */
[----:B------:R0:W1:Y:S02]  /*c720*/  SHFL.BFLY P6, R14, R13, R12, R11 ;  /* 0x0c00000c0d0e7389 */ /* 0x00006400000c000b */
[----:B01----:R-:W-:Y:S05]  /*c730*/  ENDCOLLECTIVE ;  /* 0x000000000000791b */ /* 0x003fea0003800000 */
.L_x_1013:
[----:B------:R-:W-:Y:S01]  /*c740*/  IMAD.MOV.U32 R15, RZ, RZ, 0x3bbb989d ;  /* 0x3bbb989dff0f7424 */ /* 0x000fe200078e00ff */
        /* <DEDUP_REMOVED lines=34> */
[----:B------:R-:W-:-:S04]  /*c970*/  FADD R9, R10, -12583039 ;  /* 0xcb40007f0a097421 */ /* 0x000fc80000000000 */
[----:B------:R-:W-:-:S04]  /*c980*/  FFMA R9, R4, 1.4426950216293334961, -R9 ;  /* 0x3fb8aa3b04097823 */ /* 0x000fc80000000809 */
[----:B------:R-:W-:Y:S01]  /*c990*/  FFMA R9, R4, 1.925963033500011079e-08, R9 ;  /* 0x32a5706004097823 */ /* 0x000fe20000000009 */
[----:B------:R-:W-:Y:S02]  /*c9a0*/  IMAD.SHL.U32 R4, R10, 0x800000, RZ ;  /* 0x008000000a047824 */ /* 0x000fe400078e00ff */
[----:B------:R-:W-:-:S04]  /*c9b0*/  FFMA.SAT R10, R0, R15, 0.5 ;  /* 0x3f000000000a7423 */ /* 0x000fc8000000200f */
[----:B------:R-:W-:Y:S01]  /*c9c0*/  FFMA.RM R10, R10, R31, 12582913 ;  /* 0x4b4000010a0a7423 */ /* 0x000fe2000000401f */
[----:B------:R-:W0:Y:S03]  /*c9d0*/  MUFU.EX2 R9, R9 ;  /* 0x0000000900097308 */ /* 0x000e260000000800 */
[----:B------:R-:W-:-:S04]  /*c9e0*/  FADD R17, R10, -12583039 ;  /* 0xcb40007f0a117421 */ /* 0x000fc80000000000 */
[----:B------:R-:W-:-:S04]  /*c9f0*/  FFMA R17, R0, 1.4426950216293334961, -R17 ;  /* 0x3fb8aa3b00117823 */ /* 0x000fc80000000811 */
[----:B------:R-:W-:Y:S01]  /*ca00*/  FFMA R17, R0, 1.925963033500011079e-08, R17 ;  /* 0x32a5706000117823 */ /* 0x000fe20000000011 */
[----:B------:R-:W-:Y:S01]  /*ca10*/  SHF.L.U32 R0, R10, 0x17, RZ ;  /* 0x000000170a007819 */ /* 0x000fe200000006ff */
[----:B------:R-:W-:-:S04]  /*ca20*/  FFMA.SAT R10, R2, R15, 0.5 ;  /* 0x3f000000020a7423 */ /* 0x000fc8000000200f */
[----:B------:R-:W-:Y:S01]  /*ca30*/  FFMA.RM R10, R10, R31, 12582913 ;  /* 0x4b4000010a0a7423 */ /* 0x000fe2000000401f */
[----:B0-----:R-:W-:Y:S01]  /*ca40*/  FMUL R4, R4, R9 ;  /* 0x0000000904047220 */ /* 0x001fe20000400000 */
[----:B------:R-:W0:Y:S02]  /*ca50*/  MUFU.EX2 R17, R17 ;  /* 0x0000001100117308 */ /* 0x000e240000000800 */
[----:B------:R-:W-:-:S04]  /*ca60*/  FADD R9, R10, -12583039 ;  /* 0xcb40007f0a097421 */ /* 0x000fc80000000000 */
        /* <DEDUP_REMOVED lines=11> */
[----:B------:R-:W-:-:S04]  /*cb20*/  FFMA.SAT R10, R5, R15, 0.5 ;  /* 0x3f000000050a7423 */ /* 0x000fc8000000200f */
[----:B------:R-:W-:Y:S01]  /*cb30*/  FFMA.RM R10, R10, R31, 12582913 ;  /* 0x4b4000010a0a7423 */ /* 0x000fe2000000401f */
[----:B-1----:R-:W-:Y:S01]  /*cb40*/  FMUL R2, R2, R9 ;  /* 0x0000000902027220 */ /* 0x002fe20000400000 */
[----:B------:R-:W0:Y:S02]  /*cb50*/  MUFU.EX2 R16, R16 ;  /* 0x0000001000107308 */ /* 0x000e240000000800 */
        /* <DEDUP_REMOVED lines=19> */
[----:B------:R-:W-:-:S04]  /*cc90*/  FFMA R16, R7, 1.4426950216293334961, -R16 ;  /* 0x3fb8aa3b07107823 */ /* 0x000fc80000000810 */
[----:B------:R-:W-:Y:S01]  /*cca0*/  FFMA R16, R7, 1.925963033500011079e-08, R16 ;  /* 0x32a5706007107823 */ /* 0x000fe20000000010 */
[----:B------:R-:W-:Y:S02]  /*ccb0*/  IMAD.SHL.U32 R7, R10, 0x800000, RZ ;  /* 0x008000000a077824 */ /* 0x000fe400078e00ff */
[----:B------:R-:W-:-:S04]  /*ccc0*/  FFMA.SAT R10, R8, R15, 0.5 ;  /* 0x3f000000080a7423 */ /* 0x000fc8000000200f */
[----:B------:R-:W-:Y:S01]  /*ccd0*/  FFMA.RM R10, R10, R31, 12582913 ;  /* 0x4b4000010a0a7423 */ /* 0x000fe2000000401f */
[----:B-1----:R-:W-:Y:S01]  /*cce0*/  FMUL R6, R6, R9 ;  /* 0x0000000906067220 */ /* 0x002fe20000400000 */
        /* <DEDUP_REMOVED lines=18> */
[----:B------:R-:W-:Y:S02]  /*ce10*/  IMAD.SHL.U32 R16, R16, 0x800000, RZ ;  /* 0x0080000010107824 */ /* 0x000fe400078e00ff */
[----:B------:R-:W-:Y:S01]  /*ce20*/  FFMA.RM R10, R10, R31, 12582913 ;  /* 0x4b4000010a0a7423 */ /* 0x000fe2000000401f */
[----:B-1----:R-:W-:Y:S01]  /*ce30*/  FMUL R8, R8, R17 ;  /* 0x0000001108087220 */ /* 0x002fe20000400000 */
[----:B------:R-:W0:Y:S01]  /*ce40*/  MUFU.EX2 R18, R18 ;  /* 0x0000001200127308 */ /* 0x000e220000000800 */
[----:B------:R-:W-:Y:S01]  /*ce50*/  FFMA R19, R24, 1.925963033500011079e-08, R19 ;  /* 0x32a5706018137823 */ /* 0x000fe20000000013 */
[C---:B------:R-:W-:Y:S01]  /*ce60*/  FADD R17, R10.reuse, -12583039 ;  /* 0xcb40007f0a117421 */ /* 0x040fe20000000000 */
[----:B------:R-:W-:Y:S01]  /*ce70*/  SHF.L.U32 R10, R10, 0x17, RZ ;  /* 0x000000170a0a7819 */ /* 0x000fe200000006ff */
[----:B------:R-:W-:-:S02]  /*ce80*/  FFMA.SAT R24, R72, R15, 0.5 ;  /* 0x3f00000048187423 */ /* 0x000fc4000000200f */
[----:B------:R-:W-:Y:S02]  /*ce90*/  FFMA R17, R22, 1.4426950216293334961, -R17 ;  /* 0x3fb8aa3b16117823 */ /* 0x000fe40000000811 */
[----:B------:R-:W1:Y:S01]  /*cea0*/  MUFU.EX2 R19, R19 ;  /* 0x0000001300137308 */ /* 0x000e620000000800 */
[----:B------:R-:W-:Y:S01]  /*ceb0*/  FFMA.RM R24, R24, R31, 12582913 ;  /* 0x4b40000118187423 */ /* 0x000fe2000000401f */
[----:B------:R-:W-:Y:S01]  /*cec0*/  FFMA R17, R22, 1.925963033500011079e-08, R17 ;  /* 0x32a5706016117823 */ /* 0x000fe20000000011 */
[----:B------:R-:W-:-:S04]  /*ced0*/  FFMA.SAT R22, R68, R15, 0.5 ;  /* 0x3f00000044167423 */ /* 0x000fc8000000200f */
[----:B------:R-:W-:Y:S01]  /*cee0*/  FFMA.RM R22, R22, R31, 12582913 ;  /* 0x4b40000116167423 */ /* 0x000fe2000000401f */
[----:B------:R-:W2:Y:S01]  /*cef0*/  MUFU.EX2 R17, R17 ;  /* 0x0000001100117308 */ /* 0x000ea20000000800 */
[----:B0-----:R-:W-:Y:S01]  /*cf00*/  FMUL R9, R9, R18 ;  /* 0x0000001209097220 */ /* 0x001fe20000400000 */
[----:B------:R-:W-:-:S04]  /*cf10*/  FFMA.SAT R18, R26, R15, 0.5 ;  /* 0x3f0000001a127423 */ /* 0x000fc8000000200f */
[----:B------:R-:W-:Y:S01]  /*cf20*/  FFMA.RM R18, R18, R31, 12582913 ;  /* 0x4b40000112127423 */ /* 0x000fe2000000401f */
[----:B-1----:R-:W-:Y:S01]  /*cf30*/  FMUL R16, R16, R19 ;  /* 0x0000001310107220 */ /* 0x002fe20000400000 */
[----:B--2---:R-:W-:Y:S02]  /*cf40*/  FMUL R10, R10, R17 ;  /* 0x000000110a0a7220 */ /* 0x004fe40000400000 */
[----:B------:R-:W-:-:S04]  /*cf50*/  FADD R17, R18, -12583039 ;  /* 0xcb40007f12117421 */ /* 0x000fc80000000000 */
[----:B------:R-:W-:-:S04]  /*cf60*/  FFMA R17, R26, 1.4426950216293334961, -R17 ;  /* 0x3fb8aa3b1a117823 */ /* 0x000fc80000000811 */
[----:B------:R-:W-:Y:S01]  /*cf70*/  FFMA R26, R26, 1.925963033500011079e-08, R17 ;  /* 0x32a570601a1a7823 */ /* 0x000fe20000000011 */
[----:B------:R-:W-:Y:S01]  /*cf80*/  SHF.L.U32 R17, R18, 0x17, RZ ;  /* 0x0000001712117819 */ /* 0x000fe200000006ff */
[----:B------:R-:W-:-:S04]  /*cf90*/  FFMA.SAT R18, R30, R15, 0.5 ;  /* 0x3f0000001e127423 */ /* 0x000fc8000000200f */
[----:B------:R-:W-:Y:S01]  /*cfa0*/  FFMA.RM R18, R18, R31, 12582913 ;  /* 0x4b40000112127423 */ /* 0x000fe2000000401f */
[----:B------:R-:W0:Y:S03]  /*cfb0*/  MUFU.EX2 R26, R26 ;  /* 0x0000001a001a7308 */ /* 0x000e260000000800 */
[C---:B------:R-:W-:Y:S01]  /*cfc0*/  FADD R19, R18.reuse, -12583039 ;  /* 0xcb40007f12137421 */ /* 0x040fe20000000000 */
[----:B------:R-:W-:-:S03]  /*cfd0*/  IMAD.SHL.U32 R18, R18, 0x800000, RZ ;  /* 0x0080000012127824 */ /* 0x000fc600078e00ff */
[----:B------:R-:W-:-:S04]  /*cfe0*/  FFMA R19, R30, 1.4426950216293334961, -R19 ;  /* 0x3fb8aa3b1e137823 */ /* 0x000fc80000000813 */
[----:B------:R-:W-:-:S04]  /*cff0*/  FFMA R30, R30, 1.925963033500011079e-08, R19 ;  /* 0x32a570601e1e7823 */ /* 0x000fc80000000013 */
[----:B------:R-:W1:Y:S01]  /*d000*/  MUFU.EX2 R19, R30 ;  /* 0x0000001e00137308 */ /* 0x000e620000000800 */
[----:B0-----:R-:W-:Y:S01]  /*d010*/  FMUL R17, R17, R26 ;  /* 0x0000001a11117220 */ /* 0x001fe20000400000 */
[----:B------:R-:W-:-:S04]  /*d020*/  FFMA.SAT R26, R28, R15, 0.5 ;  /* 0x3f0000001c1a7423 */ /* 0x000fc8000000200f */
[----:B------:R-:W-:-:S04]  /*d030*/  FFMA.RM R26, R26, R31, 12582913 ;  /* 0x4b4000011a1a7423 */ /* 0x000fc8000000401f */
[C---:B------:R-:W-:Y:S01]  /*d040*/  FADD R27, R26.reuse, -12583039 ;  /* 0xcb40007f1a1b7421 */ /* 0x040fe20000000000 */
[----:B------:R-:W-:-:S03]  /*d050*/  SHF.L.U32 R26, R26, 0x17, RZ ;  /* 0x000000171a1a7819 */ /* 0x000fc600000006ff */
[----:B------:R-:W-:Y:S01]  /*d060*/  FFMA R27, R28, 1.4426950216293334961, -R27 ;  /* 0x3fb8aa3b1c1b7823 */ /* 0x000fe2000000081b */
[----:B-1----:R-:W-:Y:S01]  /*d070*/  FMUL R18, R18, R19 ;  /* 0x0000001312127220 */ /* 0x002fe20000400000 */
[----:B------:R-:W-:Y:S02]  /*d080*/  FADD R19, R20, -12583039 ;  /* 0xcb40007f14137421 */ /* 0x000fe40000000000 */
[----:B------:R-:W-:Y:S02]  /*d090*/  FFMA R27, R28, 1.925963033500011079e-08, R27 ;  /* 0x32a570601c1b7823 */ /* 0x000fe4000000001b */
[----:B------:R-:W-:-:S04]  /*d0a0*/  FFMA R19, R66, 1.4426950216293334961, -R19 ;  /* 0x3fb8aa3b42137823 */ /* 0x000fc80000000813 */
[----:B------:R-:W0:Y:S01]  /*d0b0*/  MUFU.EX2 R27, R27 ;  /* 0x0000001b001b7308 */ /* 0x000e220000000800 */
[----:B------:R-:W-:Y:S01]  /*d0c0*/  FFMA R66, R66, 1.925963033500011079e-08, R19 ;  /* 0x32a5706042427823 */ /* 0x000fe20000000013 */
[----:B------:R-:W-:Y:S01]  /*d0d0*/  SHF.L.U32 R19, R20, 0x17, RZ ;  /* 0x0000001714137819 */ /* 0x000fe200000006ff */
[----:B------:R-:W-:-:S04]  /*d0e0*/  FFMA.SAT R20, R40, R15, 0.5 ;  /* 0x3f00000028147423 */ /* 0x000fc8000000200f */
[----:B------:R-:W-:Y:S01]  /*d0f0*/  FFMA.RM R20, R20, R31, 12582913 ;  /* 0x4b40000114147423 */ /* 0x000fe2000000401f */
[----:B------:R-:W1:Y:S03]  /*d100*/  MUFU.EX2 R66, R66 ;  /* 0x0000004200427308 */ /* 0x000e660000000800 */
[C---:B------:R-:W-:Y:S01]  /*d110*/  FADD R21, R20.reuse, -12583039 ;  /* 0xcb40007f14157421 */ /* 0x040fe20000000000 */
[----:B------:R-:W-:-:S03]  /*d120*/  IMAD.SHL.U32 R20, R20, 0x800000, RZ ;  /* 0x0080000014147824 */ /* 0x000fc600078e00ff */
[----:B------:R-:W-:Y:S01]  /*d130*/  FFMA R21, R40, 1.4426950216293334961, -R21 ;  /* 0x3fb8aa3b28157823 */ /* 0x000fe20000000815 */
[----:B0-----:R-:W-:Y:S01]  /*d140*/  FMUL R30, R26, R27 ;  /* 0x0000001b1a1e7220 */ /* 0x001fe20000400000 */
[----:B------:R-:W-:Y:S02]  /*d150*/  FFMA.SAT R26, R54, R15, 0.5 ;  /* 0x3f000000361a7423 */ /* 0x000fe4000000200f */
[----:B------:R-:W-:Y:S02]  /*d160*/  FFMA R40, R40, 1.925963033500011079e-08, R21 ;  /* 0x32a5706028287823 */ /* 0x000fe40000000015 */
[----:B------:R-:W-:Y:S02]  /*d170*/  FFMA.RM R26, R26, R31, 12582913 ;  /* 0x4b4000011a1a7423 */ /* 0x000fe4000000401f */
[----:B------:R0:W2:Y:S01]  /*d180*/  MUFU.EX2 R21, R40 ;  /* 0x0000002800157308 */ /* 0x0000a20000000800 */
[----:B-1----:R-:W-:Y:S01]  /*d190*/  FMUL R19, R19, R66 ;  /* 0x0000004213137220 */ /* 0x002fe20000400000 */
[----:B0-----:R-:W-:-:S04]  /*d1a0*/  FFMA.SAT R40, R14, R15, 0.5 ;  /* 0x3f0000000e287423 */ /* 0x001fc8000000200f */
[----:B------:R-:W-:Y:S01]  /*d1b0*/  FFMA.RM R40, R40, R31, 12582913 ;  /* 0x4b40000128287423 */ /* 0x000fe2000000401f */
[----:B--2---:R-:W-:Y:S01]  /*d1c0*/  FMUL R20, R20, R21 ;  /* 0x0000001514147220 */ /* 0x004fe20000400000 */
        /* <DEDUP_REMOVED lines=13> */
[----:B-1----:R-:W-:Y:S01]  /*d2a0*/  FMUL R22, R22, R23 ;  /* 0x0000001716167220 */ /* 0x002fe20000400000 */
        /* <DEDUP_REMOVED lines=27> */
[----:B0-----:R-:W-:-:S04]  /*d460*/  FFMA.SAT R34, R74, R15, 0.5 ;  /* 0x3f0000004a227423 */ /* 0x001fc8000000200f */
[----:B------:R-:W-:Y:S01]  /*d470*/  FFMA.RM R34, R34, R31, 12582913 ;  /* 0x4b40000122227423 */ /* 0x000fe2000000401f */
        /* <DEDUP_REMOVED lines=9> */
[----:B------:R-:W-:Y:S01]  /*d510*/  FADD R25, R34, -12583039 ;  /* 0xcb40007f22197421 */ /* 0x000fe20000000000 */
[----:B------:R-:W-:-:S03]  /*d520*/  FFMA.SAT R26, R56, R15, 0.5 ;  /* 0x3f000000381a7423 */ /* 0x000fc6000000200f */
[----:B------:R-:W-:Y:S01]  /*d530*/  FFMA R25, R74, 1.4426950216293334961, -R25 ;  /* 0x3fb8aa3b4a197823 */ /* 0x000fe20000000819 */
[----:B------:R-:W-:-:S03]  /*d540*/  FFMA.RM R26, R26, R31, 12582913 ;  /* 0x4b4000011a1a7423 */ /* 0x000fc6000000401f */
[----:B------:R-:W-:Y:S01]  /*d550*/  FFMA R74, R74, 1.925963033500011079e-08, R25 ;  /* 0x32a570604a4a7823 */ /* 0x000fe20000000019 */
[----:B------:R-:W-:Y:S02]  /*d560*/  IMAD.SHL.U32 R25, R34, 0x800000, RZ ;  /* 0x0080000022197824 */ /* 0x000fe400078e00ff */
[----:B------:R-:W-:Y:S01]  /*d570*/  FFMA.SAT R34, R11, R15, 0.5 ;  /* 0x3f0000000b227423 */ /* 0x000fe2000000200f */
[C---:B------:R-:W-:Y:S01]  /*d580*/  FADD R33, R26.reuse, -12583039 ;  /* 0xcb40007f1a217421 */ /* 0x040fe20000000000 */
[----:B------:R-:W-:Y:S02]  /*d590*/  SHF.L.U32 R26, R26, 0x17, RZ ;  /* 0x000000171a1a7819 */ /* 0x000fe400000006ff */
[----:B------:R-:W-:Y:S01]  /*d5a0*/  FFMA.RM R34, R34, R31, 12582913 ;  /* 0x4b40000122227423 */ /* 0x000fe2000000401f */
[----:B------:R-:W-:Y:S01]  /*d5b0*/  FFMA R33, R56, 1.4426950216293334961, -R33 ;  /* 0x3fb8aa3b38217823 */ /* 0x000fe20000000821 */
[----:B------:R-:W0:Y:S02]  /*d5c0*/  MUFU.EX2 R74, R74 ;  /* 0x0000004a004a7308 */ /* 0x000e240000000800 */
[----:B------:R-:W-:Y:S01]  /*d5d0*/  FADD R36, R34, -12583039 ;  /* 0xcb40007f22247421 */ /* 0x000fe20000000000 */
[----:B------:R-:W-:Y:S01]  /*d5e0*/  FFMA R33, R56, 1.925963033500011079e-08, R33 ;  /* 0x32a5706038217823 */ /* 0x000fe20000000021 */
[----:B------:R-:W-:-:S02]  /*d5f0*/  SHF.L.U32 R34, R34, 0x17, RZ ;  /* 0x0000001722227819 */ /* 0x000fc400000006ff */
[----:B------:R-:W-:-:S03]  /*d600*/  FFMA R36, R11, 1.4426950216293334961, -R36 ;  /* 0x3fb8aa3b0b247823 */ /* 0x000fc60000000824 */
[----:B------:R-:W1:Y:S01]  /*d610*/  MUFU.EX2 R33, R33 ;  /* 0x0000002100217308 */ /* 0x000e620000000800 */
[----:B------:R-:W-:-:S07]  /*d620*/  FFMA R11, R11, 1.925963033500011079e-08, R36 ;  /* 0x32a570600b0b7823 */ /* 0x000fce0000000024 */
[----:B------:R-:W2:Y:S01]  /*d630*/  MUFU.EX2 R11, R11 ;  /* 0x0000000b000b7308 */ /* 0x000ea20000000800 */
[----:B0-----:R-:W-:Y:S01]  /*d640*/  FMUL R25, R25, R74 ;  /* 0x0000004a19197220 */ /* 0x001fe20000400000 */
[----:B-1----:R-:W-:Y:S01]  /*d650*/  FMUL R26, R26, R33 ;  /* 0x000000211a1a7220 */ /* 0x002fe20000400000 */
[----:B--2---:R-:W-:Y:S01]  /*d660*/  FMUL R36, R34, R11 ;  /* 0x0000000b22247220 */ /* 0x004fe20000400000 */
[----:B------:R-:W-:-:S04]  /*d670*/  FFMA.SAT R34, R12, R15, 0.5 ;  /* 0x3f0000000c227423 */ /* 0x000fc8000000200f */
[----:B------:R-:W-:-:S04]  /*d680*/  FFMA.RM R34, R34, R31, 12582913 ;  /* 0x4b40000122227423 */ /* 0x000fc8000000401f */
        /* <DEDUP_REMOVED lines=10> */
[----:B------:R-:W-:-:S06]  /*d730*/  FFMA R11, R76, 1.925963033500011079e-08, R11 ;  /* 0x32a570604c0b7823 */ /* 0x000fcc000000000b */
[----:B------:R-:W1:Y:S01]  /*d740*/  MUFU.EX2 R11, R11 ;  /* 0x0000000b000b7308 */ /* 0x000e620000000800 */
[----:B0-----:R-:W-:Y:S01]  /*d750*/  FMUL R35, R34, R33 ;  /* 0x0000002122237220 */ /* 0x001fe20000400000 */
[----:B-1----:R-:W-:Y:S01]  /*d760*/  FMUL R34, R12, R11 ;  /* 0x0000000b0c227220 */ /* 0x002fe20000400000 */
[----:B------:R-:W-:Y:S01]  /*d770*/  FFMA.SAT R12, R32, R15, 0.5 ;  /* 0x3f000000200c7423 */ /* 0x000fe2000000200f */
[----:B------:R-:W-:-:S03]  /*d780*/  FADD R11, R40, -12583039 ;  /* 0xcb40007f280b7421 */ /* 0x000fc60000000000 */
[----:B------:R-:W-:Y:S01]  /*d790*/  FFMA.RM R12, R12, R31, 12582913 ;  /* 0x4b4000010c0c7423 */ /* 0x000fe2000000401f */
[----:B------:R-:W-:-:S03]  /*d7a0*/  FFMA R11, R14, 1.4426950216293334961, -R11 ;  /* 0x3fb8aa3b0e0b7823 */ /* 0x000fc6000000080b */
[C---:B------:R-:W-:Y:S01]  /*d7b0*/  FADD R33, R12.reuse, -12583039 ;  /* 0xcb40007f0c217421 */ /* 0x040fe20000000000 */
[----:B------:R-:W-:Y:S02]  /*d7c0*/  IMAD.SHL.U32 R12, R12, 0x800000, RZ ;  /* 0x008000000c0c7824 */ /* 0x000fe400078e00ff */
[----:B------:R-:W-:Y:S01]  /*d7d0*/  FFMA R14, R14, 1.925963033500011079e-08, R11 ;  /* 0x32a570600e0e7823 */ /* 0x000fe2000000000b */
[----:B------:R-:W-:Y:S01]  /*d7e0*/  FADD R11, RZ, R4 ;  /* 0x00000004ff0b7221 */ /* 0x000fe20000000000 */
[----:B------:R-:W-:-:S03]  /*d7f0*/  FFMA R33, R32, 1.4426950216293334961, -R33 ;  /* 0x3fb8aa3b20217823 */ /* 0x000fc60000000821 */
[----:B------:R-:W-:Y:S01]  /*d800*/  FADD R11, R11, R0 ;  /* 0x000000000b0b7221 */ /* 0x000fe20000000000 */
[----:B------:R-:W-:Y:S01]  /*d810*/  FFMA R32, R32, 1.925963033500011079e-08, R33 ;  /* 0x32a5706020207823 */ /* 0x000fe20000000021 */
[----:B------:R-:W-:Y:S08]  /*d820*/  MUFU.EX2 R14, R14 ;  /* 0x0000000e000e7308 */ /* 0x000ff00000000800 */
[----:B------:R-:W0:Y:S02]  /*d830*/  MUFU.EX2 R33, R32 ;  /* 0x0000002000217308 */ /* 0x000e240000000800 */
[----:B0-----:R-:W-:Y:S01]  /*d840*/  FMUL R33, R12, R33 ;  /* 0x000000210c217220 */ /* 0x001fe20000400000 */
[----:B------:R-:W-:-:S04]  /*d850*/  FFMA.SAT R12, R13, R15, 0.5 ;  /* 0x3f0000000d0c7423 */ /* 0x000fc8000000200f */
[----:B------:R-:W-:Y:S01]  /*d860*/  FFMA.RM R15, R12, R31, 12582913 ;  /* 0x4b4000010c0f7423 */ /* 0x000fe2000000401f */
[----:B------:R-:W-:-:S03]  /*d870*/  IMAD.SHL.U32 R31, R40, 0x800000, RZ ;  /* 0x00800000281f7824 */ /* 0x000fc600078e00ff */
[C---:B------:R-:W-:Y:S01]  /*d880*/  FADD R12, R15.reuse, -12583039 ;  /* 0xcb40007f0f0c7421 */ /* 0x040fe20000000000 */
[----:B------:R-:W-:Y:S01]  /*d890*/  SHF.L.U32 R15, R15, 0x17, RZ ;  /* 0x000000170f0f7819 */ /* 0x000fe200000006ff */
[----:B------:R-:W-:Y:S02]  /*d8a0*/  FMUL R31, R31, R14 ;  /* 0x0000000e1f1f7220 */ /* 0x000fe40000400000 */
[----:B------:R-:W-:-:S04]  /*d8b0*/  FFMA R12, R13, 1.4426950216293334961, -R12 ;  /* 0x3fb8aa3b0d0c7823 */ /* 0x000fc8000000080c */
[----:B------:R-:W-:Y:S01]  /*d8c0*/  FFMA R13, R13, 1.925963033500011079e-08, R12 ;  /* 0x32a570600d0d7823 */ /* 0x000fe2000000000c */
        /* <DEDUP_REMOVED lines=8> */
[----:B------:R-:W-:Y:S02]  /*d950*/  MOV R15, 0xffffffff ;  /* 0xffffffff000f7802 */ /* 0x000fe40000000f00 */
        /* <DEDUP_REMOVED lines=24> */
[----:B------:R-:W-:-:S07]  /*dae0*/  HFMA2 R12, -RZ, RZ, 0, 9.5367431640625e-07 ;  /* 0x00000010ff0c7431 */ /* 0x000fce00000001ff */
[----:B------:R-:W-:Y:S05]  /*daf0*/  WARPSYNC.COLLECTIVE R15, `(.L_x_1014) ;  /* 0x000000000f087348 */ /* 0x000fea0003c00000 */
[----:B------:R0:W1:Y:S02]  /*db00*/  SHFL.BFLY P6, R14, R13, R12, R11 ;  /* 0x0c00000c0d0e7389 */ /* 0x00006400000c000b */
[----:B01----:R-:W-:Y:S05]  /*db10*/  ENDCOLLECTIVE ;  /* 0x000000000000791b */ /* 0x003fea0003800000 */
.L_x_1014:
[----:B------:R-:W-:Y:S02]  /*db20*/  HFMA2 R12, -RZ, RZ, 0, 4.76837158203125e-07 ;  /* 0x00000008ff0c7431 */ /* 0x000fe400000001ff */
[----:B------:R-:W-:-:S04]  /*db30*/  FADD R37, R13, R14 ;  /* 0x0000000e0d257221 */ /* 0x000fc80000000000 */
[----:B------:R-:W-:-:S07]  /*db40*/  IMAD.MOV.U32 R13, RZ, RZ, R37 ;  /* 0x000000ffff0d7224 */ /* 0x000fce00078e0025 */
[----:B------:R-:W-:Y:S05]  /*db50*/  WARPSYNC.COLLECTIVE R15, `(.L_x_1015) ;  /* 0x000000000f087348 */ /* 0x000fea0003c00000 */
[----:B------:R0:W1:Y:S02]  /*db60*/  SHFL.BFLY P6, R14, R13, R12, R11 ;  /* 0x0c00000c0d0e7389 */ /* 0x00006400000c000b */
[----:B01----:R-:W-:Y:S05]  /*db70*/  ENDCOLLECTIVE ;  /* 0x000000000000791b */ /* 0x003fea0003800000 */
.L_x_1015:
[----:B------:R-:W-:Y:S01]  /*db80*/  MOV R12, 0x4 ;  /* 0x00000004000c7802 */ /* 0x000fe20000000f00 */
[----:B------:R-:W-:-:S04]  /*db90*/  FADD R40, R37, R14 ;  /* 0x0000000e25287221 */ /* 0x000fc80000000000 */
[----:B------:R-:W-:-:S07]  /*dba0*/  IMAD.MOV.U32 R13, RZ, RZ, R40 ;  /* 0x000000ffff0d7224 */ /* 0x000fce00078e0028 */
[----:B------:R-:W-:Y:S05]  /*dbb0*/  WARPSYNC.COLLECTIVE R15, `(.L_x_1016) ;  /* 0x000000000f087348 */ /* 0x000fea0003c00000 */
[----:B------:R0:W1:Y:S02]  /*dbc0*/  SHFL.BFLY P6, R14, R13, R12, R11 ;  /* 0x0c00000c0d0e7389 */ /* 0x00006400000c000b */
[----:B01----:R-:W-:Y:S05]  /*dbd0*/  ENDCOLLECTIVE ;  /* 0x000000000000791b */ /* 0x003fea0003800000 */
.L_x_1016:
[----:B------:R-:W-:Y:S02]  /*dbe0*/  HFMA2 R12, -RZ, RZ, 0, 1.1920928955078125e-07 ;  /* 0x00000002ff0c7431 */ /* 0x000fe400000001ff */
[----:B------:R-:W-:-:S04]  /*dbf0*/  FADD R41, R40, R14 ;  /* 0x0000000e28297221 */ /* 0x000fc80000000000 */
[----:B------:R-:W-:-:S07]  /*dc00*/  IMAD.MOV.U32 R13, RZ, RZ, R41 ;  /* 0x000000ffff0d7224 */ /* 0x000fce00078e0029 */
[----:B------:R-:W-:Y:S05]  /*dc10*/  WARPSYNC.COLLECTIVE R15, `(.L_x_1017) ;  /* 0x000000000f087348 */ /* 0x000fea0003c00000 */
[----:B------:R0:W1:Y:S02]  /*dc20*/  SHFL.BFLY P6, R14, R13, R12, R11 ;  /* 0x0c00000c0d0e7389 */ /* 0x00006400000c000b */
[----:B01----:R-:W-:Y:S05]  /*dc30*/  ENDCOLLECTIVE ;  /* 0x000000000000791b */ /* 0x003fea0003800000 */
.L_x_1017:
[----:B------:R-:W-:Y:S01]  /*dc40*/  MOV R12, 0x1 ;  /* 0x00000001000c7802 */ /* 0x000fe20000000f00 */
[----:B------:R-:W-:-:S04]  /*dc50*/  FADD R42, R41, R14 ;  /* 0x0000000e292a7221 */ /* 0x000fc80000000000 */
[----:B------:R-:W-:-:S07]  /*dc60*/  IMAD.MOV.U32 R13, RZ, RZ, R42 ;  /* 0x000000ffff0d7224 */ /* 0x000fce00078e002a */
[----:B------:R-:W-:Y:S05]  /*dc70*/  WARPSYNC.COLLECTIVE R15, `(.L_x_1018) ;  /* 0x000000000f087348 */ /* 0x000fea0003c00000 */
[----:B------:R0:W1:Y:S02]  /*dc80*/  SHFL.BFLY P6, R14, R13, R12, R11 ;  /* 0x0c00000c0d0e7389 */ /* 0x00006400000c000b */
[----:B01----:R-:W-:Y:S05]  /*dc90*/  ENDCOLLECTIVE ;  /* 0x000000000000791b */ /* 0x003fea0003800000 */
.L_x_1018:
[----:B------:R-:W-:Y:S05]  /*dca0*/  BRA `(.L_x_1019) ;  /* 0xffffffc800387947 */ /* 0x000fea000383ffff */
        .weak           $__internal_13_$__cuda_sm3x_div_rn_noftz_f32_slowpath
        .type           $__internal_13_$__cuda_sm3x_div_rn_noftz_f32_slowpath,@function
        .size           $__internal_13_$__cuda_sm3x_div_rn_noftz_f32_slowpath,(.L_x_37390 - $__internal_13_$__cuda_sm3x_div_rn_noftz_f32_slowpath)
$__internal_13_$__cuda_sm3x_div_rn_noftz_f32_slowpath:
        /* <DEDUP_REMOVED lines=28> */
[----:B------:R-:W-:Y:S01]  /*de70*/  VIADD R37, R40, 0xffffffff ;  /* 0xffffffff28257836 */ /* 0x000fe20000000000 */
[----:B------:R-:W-:-:S04]  /*de80*/  ISETP.GE.AND P1, PT, R42, RZ, PT ;  /* 0x000000ff2a00720c */ /* 0x000fc80003f26270 */
[----:B------:R-:W-:-:S09]  /*de90*/  ISETP.GE.AND P0, PT, R37, RZ, PT ;  /* 0x000000ff2500720c */ /* 0x000fd20003f06270 */
[----:B------:R-:W-:-:S04]  /*dea0*/  @!P1 FFMA R41, R11, 1.84467440737095516160e+19, RZ ;  /* 0x5f8000000b299823 */ /* 0x000fc800000000ff */
[----:B------:R-:W-:Y:S01]  /*deb0*/  @P0 MOV R37, RZ ;  /* 0x000000ff00250202 */ /* 0x000fe20000000f00 */
[----:B------:R-:W-:Y:S02]  /*dec0*/  @!P0 IMAD.MOV.U32 R37, RZ, RZ, -0x40 ;  /* 0xffffffc0ff258424 */ /* 0x000fe400078e00ff */
[----:B------:R-:W-:-:S03]  /*ded0*/  @!P0 FFMA R4, R4, 1.84467440737095516160e+19, RZ ;  /* 0x5f80000004048823 */ /* 0x000fc600000000ff */
[----:B------:R-:W-:-:S07]  /*dee0*/  @!P1 IADD3 R37, PT, PT, R37, 0x40, RZ ;  /* 0x0000004025259810 */ /* 0x000fce0007ffe0ff */
.L_x_1021:
[----:B------:R-:W-:Y:S01]  /*def0*/  LEA R42, R13, 0xc0800000, 0x17 ;  /* 0xc08000000d2a7811 */ /* 0x000fe200078eb8ff */
[----:B------:R-:W-:Y:S01]  /*df00*/  BSSY.RECONVERGENT B2, `(.L_x_1026) ;  /* 0x0000036000027945 */ /* 0x000fe20003800200 */
[----:B------:R-:W-:-:S03]  /*df10*/  IADD3 R40, PT, PT, R40, -0x7f, RZ ;  /* 0xffffff8128287810 */ /* 0x000fc60007ffe0ff */
[----:B------:R-:W-:Y:S02]  /*df20*/  IMAD.IADD R49, R41, 0x1, -R42 ;  /* 0x0000000129317824 */ /* 0x000fe400078e0a2a */
[C---:B------:R-:W-:Y:S01]  /*df30*/  IMAD R4, R40.reuse, -0x800000, R4 ;  /* 0xff80000028047824 */ /* 0x040fe200078e0204 */
[----:B------:R-:W-:Y:S01]  /*df40*/  IADD3 R40, PT, PT, R40, 0x7f, -R13 ;  /* 0x0000007f28287810 */ /* 0x000fe20007ffe80d */
[----:B------:R-:W0:Y:S01]  /*df50*/  MUFU.RCP R42, R49 ;  /* 0x00000031002a7308 */ /* 0x000e220000001000 */
[----:B------:R-:W-:-:S03]  /*df60*/  FADD.FTZ R41, -R49, -RZ ;  /* 0x800000ff31297221 */ /* 0x000fc60000010100 */
        /* <DEDUP_REMOVED lines=43> */
.L_x_1028:
[----:B------:R-:W-:-:S04]  /*e220*/  LOP3.LUT R41, R41, 0x80000000, RZ, 0xc0, !PT ;  /* 0x8000000029297812 */ /* 0x000fc800078ec0ff */
[----:B------:R-:W-:Y:S01]  /*e230*/  LOP3.LUT R41, R41, 0x7f800000, RZ, 0xfc, !PT ;  /* 0x7f80000029297812 */ /* 0x000fe200078efcff */
[----:B------:R-:W-:Y:S06]  /*e240*/  BRA `(.L_x_1029) ;  /* 0x0000000000047947 */ /* 0x000fec0003800000 */
.L_x_1027:
[----:B------:R-:W-:-:S07]  /*e250*/  IMAD R41, R40, 0x800000, R41 ;  /* 0x0080000028297824 */ /* 0x000fce00078e0229 */
.L_x_1029:
[----:B------:R-:W-:Y:S05]  /*e260*/  BSYNC.RECONVERGENT B2 ;  /* 0x0000000000027941 */ /* 0x000fea0003800200 */
.L_x_1026:
[----:B------:R-:W-:Y:S05]  /*e270*/  BRA `(.L_x_1030) ;  /* 0x0000000000207947 */ /* 0x000fea0003800000 */
.L_x_1025:
[----:B------:R-:W-:-:S04]  /*e280*/  LOP3.LUT R41, R41, 0x80000000, R4, 0x48, !PT ;  /* 0x8000000029297812 */ /* 0x000fc800078e4804 */
[----:B------:R-:W-:Y:S01]  /*e290*/  LOP3.LUT R41, R41, 0x7f800000, RZ, 0xfc, !PT ;  /* 0x7f80000029297812 */ /* 0x000fe200078efcff */
[----:B------:R-:W-:Y:S06]  /*e2a0*/  BRA `(.L_x_1030) ;  /* 0x0000000000147947 */ /* 0x000fec0003800000 */
.L_x_1024:
[----:B------:R-:W-:Y:S01]  /*e2b0*/  LOP3.LUT R41, R41, 0x80000000, R4, 0x48, !PT ;  /* 0x8000000029297812 */ /* 0x000fe200078e4804 */
[----:B------:R-:W-:Y:S06]  /*e2c0*/  BRA `(.L_x_1030) ;  /* 0x00000000000c7947 */ /* 0x000fec0003800000 */
.L_x_1023:
[----:B------:R-:W0:Y:S01]  /*e2d0*/  MUFU.RSQ R41, -QNAN ;  /* 0xffc0000000297908 */ /* 0x000e220000001400 */
[----:B------:R-:W-:Y:S05]  /*e2e0*/  BRA `(.L_x_1030) ;  /* 0x0000000000047947 */ /* 0x000fea0003800000 */
.L_x_1022:
[----:B------:R-:W-:-:S07]  /*e2f0*/  FADD.FTZ R41, R4, R11 ;  /* 0x0000000b04297221 */ /* 0x000fce0000010000 */
.L_x_1030:
[----:B------:R-:W-:Y:S05]  /*e300*/  BSYNC.RECONVERGENT B1 ;  /* 0x0000000000017941 */ /* 0x000fea0003800200 */
.L_x_1020:
[----:B------:R-:W-:-:S04]  /*e310*/  HFMA2 R13, -RZ, RZ, 0, 0 ;  /* 0x00000000ff0d7431 */ /* 0x000fc800000001ff */
[----:B0-----:R-:W-:Y:S05]  /*e320*/  RET.REL.NODEC R12 `(_Z15SoftmaxWarpImplI22BroadcastScaleMaskLoadIffbLm4EiE11DirectStoreIffEfLi1ELi31ELi32ELi1ELb0EL9Algorithm0EEvT_T0_ll) ;  /* 0xffffff1c0c347950 */ /* 0x001fea0003c3ffff */
.L_x_1031:
        /* <DEDUP_REMOVED lines=13> */
.L_x_37390:


//--------------------- .text._Z15SoftmaxWarpImplI22BroadcastScaleMaskLoadIffbLm4EiE11DirectStoreIffEfLi1ELi30ELi32ELi1ELb1EL9Algorithm0EEvT_T0_ll --------------------------
	.section	.text._Z15SoftmaxWarpImplI22BroadcastScaleMaskLoadIffbLm4EiE11DirectStoreIffEfLi1ELi30ELi32ELi1ELb1EL9Algorithm0EEvT_T0_ll,"ax",@progbits
	.align	128
        .global         _Z15SoftmaxWarpImplI22BroadcastScaleMaskLoadIffbLm4EiE11DirectStoreIffEfLi1ELi30ELi32ELi1ELb1EL9Algorithm0EEvT_T0_ll
        .type           _Z15SoftmaxWarpImplI22BroadcastScaleMaskLoadIffbLm4EiE11DirectStoreIffEfLi1ELi30ELi32ELi1ELb1EL9Algorithm0EEvT_T0_ll,@function
        .size           _Z15SoftmaxWarpImplI22BroadcastScaleMaskLoadIffbLm4EiE11DirectStoreIffEfLi1ELi30ELi32ELi1ELb1EL9Algorithm0EEvT_T0_ll,(.L_x_37391 - _Z15SoftmaxWarpImplI22BroadcastScaleMaskLoadIffbLm4EiE11DirectStoreIffEfLi1ELi30ELi32ELi1ELb1EL9Algorithm0EEvT_T0_ll)
        .other          _Z15SoftmaxWarpImplI22BroadcastScaleMaskLoadIffbLm4EiE11DirectStoreIffEfLi1ELi30ELi32ELi1ELb1EL9Algorithm0EEvT_T0_ll,@"STO_CUDA_ENTRY STV_DEFAULT"
_Z15SoftmaxWarpImplI22BroadcastScaleMaskLoadIffbLm4EiE11DirectStoreIffEfLi1ELi30ELi32ELi1ELb1EL9Algorithm0EEvT_T0_ll:
.text._Z15SoftmaxWarpImplI22BroadcastScaleMaskLoadIffbLm4EiE11DirectStoreIffEfLi1ELi30ELi32ELi1ELb1EL9Algorithm0EEvT_T0_ll:
        /* <DEDUP_REMOVED lines=29> */
.L_x_1032:
        /* <DEDUP_REMOVED lines=40> */
.L_x_1155:
[----:B-1----:R-:W0:Y:S01]  /*0450*/  LDC.64 R2, c[0x0][0x410] ;  /* 0x00010400ff027b82 */ /* 0x002e220000000a00 */
[C---:B------:R-:W-:Y:S01]  /*0460*/  VIADD R7, R43.reuse, 0x40 ;  /* 0x000000402b077836 */ /* 0x040fe20000000000 */
[C---:B------:R-:W-:Y:S01]  /*0470*/  IADD3 R9, PT, PT, R43.reuse, 0x20, RZ ;  /* 0x000000202b097810 */ /* 0x040fe20007ffe0ff */
[C---:B------:R-:W-:Y:S01]  /*0480*/  VIADD R5, R43.reuse, 0x60 ;  /* 0x000000602b057836 */ /* 0x040fe20000000000 */
[----:B------:R-:W-:Y:S01]  /*0490*/  BSSY.RECONVERGENT B1, `(.L_x_1034) ;  /* 0x0000083000017945 */ /* 0x000fe20003800200 */
[----:B------:R-:W-:Y:S01]  /*04a0*/  MOV R66, 0xff800000 ;  /* 0xff80000000427802 */ /* 0x000fe20000000f00 */
[----:B------:R-:W-:Y:S02]  /*04b0*/  IMAD.MOV.U32 R64, RZ, RZ, -0x800000 ;  /* 0xff800000ff407424 */ /* 0x000fe400078e00ff */
[----:B------:R-:W-:Y:S01]  /*04c0*/  IMAD.MOV.U32 R13, RZ, RZ, -0x800000 ;  /* 0xff800000ff0d7424 */ /* 0x000fe200078e00ff */
[-C--:B0-----:R-:W-:Y:S02]  /*04d0*/  ISETP.GE.U32.AND P0, PT, R43, R2.reuse, PT ;  /* 0x000000022b00720c */ /* 0x081fe40003f06070 */
[----:B------:R-:W-:-:S02]  /*04e0*/  ISETP.GE.U32.AND P2, PT, R9, R2, PT ;  /* 0x000000020900720c */ /* 0x000fc40003f46070 */
[-C--:B------:R-:W-:Y:S02]  /*04f0*/  ISETP.GE.AND.EX P0, PT, RZ, R3.reuse, PT, P0 ;  /* 0x00000003ff00720c */ /* 0x080fe40003f06300 */
[-C--:B------:R-:W-:Y:S02]  /*0500*/  ISETP.GE.U32.AND P1, PT, R7, R2.reuse, PT ;  /* 0x000000020700720c */ /* 0x080fe40003f26070 */
[-C--:B------:R-:W-:Y:S02]  /*0510*/  ISETP.GE.U32.AND P3, PT, R5, R2.reuse, PT ;  /* 0x000000020500720c */ /* 0x080fe40003f66070 */
[-C--:B------:R-:W-:Y:S02]  /*0520*/  ISETP.GE.U32.AND P5, PT, R47, R2.reuse, PT ;  /* 0x000000022f00720c */ /* 0x080fe40003fa6070 */
[----:B------:R-:W-:Y:S02]  /*0530*/  ISETP.GE.U32.AND P4, PT, R49, R2, PT ;  /* 0x000000023100720c */ /* 0x000fe40003f86070 */
[----:B------:R-:W-:-:S02]  /*0540*/  ISETP.GE.AND.EX P2, PT, RZ, R3, PT, P2 ;  /* 0x00000003ff00720c */ /* 0x000fc40003f46320 */
[-C--:B------:R-:W-:Y:S02]  /*0550*/  ISETP.GE.AND.EX P1, PT, RZ, R3.reuse, PT, P1 ;  /* 0x00000003ff00720c */ /* 0x080fe40003f26310 */
[----:B------:R-:W-:Y:S01]  /*0560*/  ISETP.GE.AND.EX P3, PT, RZ, R3, PT, P3 ;  /* 0x00000003ff00720c */ /* 0x000fe20003f66330 */
[----:B------:R-:W-:-:S12]  /*0570*/  @P0 BRA `(.L_x_1035) ;  /* 0x0000000400d00947 */ /* 0x000fd80003800000 */
        /* <DEDUP_REMOVED lines=35> */
[----:B------:R-:W-:Y:S01]  /*07b0*/  @!P6 IADD3 R18, PT, PT, -R18, RZ, RZ ;  /* 0x000000ff1212e210 */ /* 0x000fe20007ffe1ff */
[----:B0-----:R-:W-:Y:S01]  /*07c0*/  HFMA2 R10, -RZ, RZ, 0, 0 ;  /* 0x00000000ff0a7431 */ /* 0x001fe200000001ff */
[----:B------:R-:W-:Y:S01]  /*07d0*/  ISETP.NE.AND P6, PT, R6, RZ, PT ;  /* 0x000000ff0600720c */ /* 0x000fe20003fc5270 */
[----:B-1----:R-:W-:-:S12]  /*07e0*/  IMAD.MOV R0, RZ, RZ, -R11 ;  /* 0x000000ffff007224 */ /* 0x002fd800078e0a0b */
        /* <DEDUP_REMOVED lines=56> */
[----:B0-----:R-:W-:-:S04]  /*0b70*/  ISETP.NE.U32.AND P6, PT, R12, 0x1, PT ;  /* 0x000000010c00780c */ /* 0x001fc80003fc5070 */
[----:B------:R-:W-:Y:S01]  /*0b80*/  ISETP.NE.AND.EX P6, PT, R13, RZ, PT, P6 ;  /* 0x000000ff0d00720c */ /* 0x000fe20003fc5360 */
[----:B------:R-:W-:-:S03]  /*0b90*/  IMAD.MOV R13, RZ, RZ, -R10 ;  /* 0x000000ffff0d7224 */ /* 0x000fc600078e0a0a */
        /* <DEDUP_REMOVED lines=18> */
.L_x_1035:
[----:B------:R-:W-:Y:S05]  /*0cc0*/  BSYNC.RECONVERGENT B1 ;  /* 0x0000000000017941 */ /* 0x000fea0003800200 */
.L_x_1034:
[----:B------:R-:W-:Y:S04]  /*0cd0*/  BSSY.RECONVERGENT B1, `(.L_x_1036) ;  /* 0x0000076000017945 */ /* 0x000fe80003800200 */
        /* <DEDUP_REMOVED lines=14> */
[----:B-1----:R-:W-:-:S06]  /*0dc0*/  VIADD R10, R0, 0xffffffe ;  /* 0x0ffffffe000a7836 */ /* 0x002fcc0000000000 */
[----:B------:R1:W3:Y:S02]  /*0dd0*/  F2I.FTZ.U32.TRUNC.NTZ R11, R10 ;  /* 0x0000000a000b7305 */ /* 0x0002e4000021f000 */
[----:B-1----:R-:W-:Y:S01]  /*0de0*/  IMAD.MOV.U32 R10, RZ, RZ, RZ ;  /* 0x000000ffff0a7224 */ /* 0x002fe200078e00ff */
[----:B---3--:R-:W-:-:S05]  /*0df0*/  IADD3 R4, PT, PT, RZ, -R11, RZ ;  /* 0x8000000bff047210 */ /* 0x008fca0007ffe0ff */
[----:B------:R-:W-:Y:S01]  /*0e00*/  IMAD R9, R4, R17, RZ ;  /* 0x0000001104097224 */ /* 0x000fe200078e02ff */
[----:B------:R-:W-:-:S03]  /*0e10*/  IABS R4, R15 ;  /* 0x0000000f00047213 */ /* 0x000fc60000000000 */
[----:B------:R-:W-:Y:S02]  /*0e20*/  IMAD.HI.U32 R9, R11, R9, R10 ;  /* 0x000000090b097227 */ /* 0x000fe400078e000a */
[----:B------:R-:W1:Y:S04]  /*0e30*/  I2F.RP R10, R19 ;  /* 0x00000013000a7306 */ /* 0x000e680000209400 */
[----:B------:R-:W-:-:S04]  /*0e40*/  IMAD.HI.U32 R0, R9, R4, RZ ;  /* 0x0000000409007227 */ /* 0x000fc800078e00ff */
[----:B------:R-:W-:-:S04]  /*0e50*/  IMAD.MOV R9, RZ, RZ, -R0 ;  /* 0x000000ffff097224 */ /* 0x000fc800078e0a00 */
[C---:B------:R-:W-:Y:S01]  /*0e60*/  IMAD R4, R17.reuse, R9, R4 ;  /* 0x0000000911047224 */ /* 0x040fe200078e0204 */
[----:B-1----:R-:W1:Y:S04]  /*0e70*/  MUFU.RCP R10, R10 ;  /* 0x0000000a000a7308 */ /* 0x002e680000001000 */
[----:B------:R-:W-:-:S13]  /*0e80*/  ISETP.GT.U32.AND P6, PT, R17, R4, PT ;  /* 0x000000041100720c */ /* 0x000fda0003fc4070 */
[-C--:B------:R-:W-:Y:S01]  /*0e90*/  @!P6 IADD3 R4, PT, PT, R4, -R17.reuse, RZ ;  /* 0x800000110404e210 */ /* 0x080fe20007ffe0ff */
[----:B------:R-:W-:Y:S02]  /*0ea0*/  @!P6 VIADD R0, R0, 0x1 ;  /* 0x000000010000e836 */ /* 0x000fe40000000000 */
[----:B-1----:R-:W-:Y:S01]  /*0eb0*/  VIADD R9, R10, 0xffffffe ;  /* 0x0ffffffe0a097836 */ /* 0x002fe20000000000 */
[----:B------:R-:W-:Y:S02]  /*0ec0*/  ISETP.GE.U32.AND P2, PT, R4, R17, PT ;  /* 0x000000110400720c */ /* 0x000fe40003f46070 */
[----:B------:R-:W-:-:S03]  /*0ed0*/  LOP3.LUT R4, R15, R8, RZ, 0x3c, !PT ;  /* 0x000000080f047212 */ /* 0x000fc600078e3cff */
[----:B------:R-:W1:Y:S01]  /*0ee0*/  F2I.FTZ.U32.TRUNC.NTZ R9, R9 ;  /* 0x0000000900097305 */ /* 0x000e62000021f000 */
[----:B------:R-:W-:-:S07]  /*0ef0*/  ISETP.GE.AND P6, PT, R4, RZ, PT ;  /* 0x000000ff0400720c */ /* 0x000fce0003fc6270 */
[----:B------:R-:W-:Y:S02]  /*0f00*/  @P2 IADD3 R0, PT, PT, R0, 0x1, RZ ;  /* 0x0000000100002810 */ /* 0x000fe40007ffe0ff */
[----:B------:R-:W-:-:S03]  /*0f10*/  ISETP.NE.AND P2, PT, R8, RZ, PT ;  /* 0x000000ff0800720c */ /* 0x000fc60003f45270 */
[----:B------:R-:W-:Y:S01]  /*0f20*/  IMAD.MOV.U32 R6, RZ, RZ, R0 ;  /* 0x000000ffff067224 */ /* 0x000fe200078e0000 */
[----:B-1----:R-:W-:-:S03]  /*0f30*/  IADD3 R4, PT, PT, RZ, -R9, RZ ;  /* 0x80000009ff047210 */ /* 0x002fc60007ffe0ff */
[----:B------:R-:W-:Y:S02]  /*0f40*/  @!P6 IMAD.MOV R6, RZ, RZ, -R6 ;  /* 0x000000ffff06e224 */ /* 0x000fe400078e0a06 */
[----:B------:R-:W-:-:S04]  /*0f50*/  IMAD R17, R4, R19, RZ ;  /* 0x0000001304117224 */ /* 0x000fc800078e02ff */
[----:B------:R-:W-:-:S05]  /*0f60*/  @!P2 LOP3.LUT R6, RZ, R8, RZ, 0x33, !PT ;  /* 0x00000008ff06a212 */ /* 0x000fca00078e33ff */
[----:B------:R-:W-:-:S04]  /*0f70*/  IMAD.MOV R0, RZ, RZ, -R6 ;  /* 0x000000ffff007224 */ /* 0x000fc800078e0a06 */
[----:B------:R-:W-:Y:S02]  /*0f80*/  IMAD R11, R8, R0, R15 ;  /* 0x00000000080b7224 */ /* 0x000fe400078e020f */
[----:B------:R-:W-:-:S03]  /*0f90*/  IMAD.MOV.U32 R8, RZ, RZ, RZ ;  /* 0x000000ffff087224 */ /* 0x000fc600078e00ff */
[----:B------:R-:W-:Y:S01]  /*0fa0*/  IABS R4, R11 ;  /* 0x0000000b00047213 */ /* 0x000fe20000000000 */
[----:B------:R-:W-:-:S06]  /*0fb0*/  IMAD.HI.U32 R17, R9, R17, R8 ;  /* 0x0000001109117227 */ /* 0x000fcc00078e0008 */
[----:B------:R-:W-:Y:S01]  /*0fc0*/  IMAD.HI.U32 R0, R17, R4, RZ ;  /* 0x0000000411007227 */ /* 0x000fe200078e00ff */
[----:B--2---:R-:W-:-:S04]  /*0fd0*/  IABS R17, R14 ;  /* 0x0000000e00117213 */ /* 0x004fc80000000000 */
[----:B------:R-:W-:Y:S01]  /*0fe0*/  IADD3 R9, PT, PT, -R0, RZ, RZ ;  /* 0x000000ff00097210 */ /* 0x000fe20007ffe1ff */
[----:B------:R-:W1:Y:S04]  /*0ff0*/  I2F.RP R16, R17 ;  /* 0x0000001100107306 */ /* 0x000e680000209400 */
[----:B------:R-:W-:-:S05]  /*1000*/  IMAD R4, R19, R9, R4 ;  /* 0x0000000913047224 */ /* 0x000fca00078e0204 */
[----:B------:R-:W-:Y:S01]  /*1010*/  ISETP.GT.U32.AND P6, PT, R19, R4, PT ;  /* 0x000000041300720c */ /* 0x000fe20003fc4070 */
[----:B-1----:R-:W1:-:S12]  /*1020*/  MUFU.RCP R16, R16 ;  /* 0x0000001000107308 */ /* 0x002e580000001000 */
[----:B------:R-:W-:Y:S02]  /*1030*/  @!P6 IMAD.IADD R4, R4, 0x1, -R19 ;  /* 0x000000010404e824 */ /* 0x000fe400078e0a13 */
[----:B------:R-:W-:-:S03]  /*1040*/  @!P6 VIADD R0, R0, 0x1 ;  /* 0x000000010000e836 */ /* 0x000fc60000000000 */
[----:B------:R-:W-:Y:S02]  /*1050*/  ISETP.GE.U32.AND P2, PT, R4, R19, PT ;  /* 0x000000130400720c */ /* 0x000fe40003f46070 */
[----:B------:R-:W-:Y:S02]  /*1060*/  LOP3.LUT R4, R11, R12, RZ, 0x3c, !PT ;  /* 0x0000000c0b047212 */ /* 0x000fe400078e3cff */
[----:B-1----:R-:W-:Y:S02]  /*1070*/  IADD3 R8, PT, PT, R16, 0xffffffe, RZ ;  /* 0x0ffffffe10087810 */ /* 0x002fe40007ffe0ff */
[----:B------:R-:W-:Y:S02]  /*1080*/  ISETP.GE.AND P6, PT, R4, RZ, PT ;  /* 0x000000ff0400720c */ /* 0x000fe40003fc6270 */
[----:B------:R1:W2:Y:S05]  /*1090*/  F2I.FTZ.U32.TRUNC.NTZ R9, R8 ;  /* 0x0000000800097305 */ /* 0x0002aa000021f000 */
[----:B------:R-:W-:Y:S01]  /*10a0*/  @P2 VIADD R0, R0, 0x1 ;  /* 0x0000000100002836 */ /* 0x000fe20000000000 */
[----:B------:R-:W-:-:S03]  /*10b0*/  ISETP.NE.AND P2, PT, R12, RZ, PT ;  /* 0x000000ff0c00720c */ /* 0x000fc60003f45270 */
[----:B------:R-:W-:Y:S01]  /*10c0*/  IMAD.MOV.U32 R10, RZ, RZ, R0 ;  /* 0x000000ffff0a7224 */ /* 0x000fe200078e0000 */
[----:B-1----:R-:W-:-:S04]  /*10d0*/  MOV R8, RZ ;  /* 0x000000ff00087202 */ /* 0x002fc80000000f00 */
[----:B------:R-:W-:Y:S01]  /*10e0*/  @!P6 IADD3 R10, PT, PT, -R10, RZ, RZ ;  /* 0x000000ff0a0ae210 */ /* 0x000fe20007ffe1ff */
[----:B--2---:R-:W-:Y:S01]  /*10f0*/  IMAD.MOV R4, RZ, RZ, -R9 ;  /* 0x000000ffff047224 */ /* 0x004fe200078e0a09 */
[----:B0-----:R-:W-:-:S03]  /*1100*/  ISETP.NE.U32.AND P6, PT, R20, 0x1, PT ;  /* 0x000000011400780c */ /* 0x001fc60003fc5070 */
[----:B------:R-:W-:Y:S01]  /*1110*/  @!P2 LOP3.LUT R10, RZ, R12, RZ, 0x33, !PT ;  /* 0x0000000cff0aa212 */ /* 0x000fe200078e33ff */
[----:B------:R-:W-:Y:S01]  /*1120*/  IMAD R19, R4, R17, RZ ;  /* 0x0000001104137224 */ /* 0x000fe200078e02ff */
[----:B------:R-:W-:-:S03]  /*1130*/  ISETP.NE.AND.EX P6, PT, R21, RZ, PT, P6 ;  /* 0x000000ff1500720c */ /* 0x000fc60003fc5360 */
[----:B------:R-:W-:Y:S01]  /*1140*/  IMAD.MOV R0, RZ, RZ, -R10 ;  /* 0x000000ffff007224 */ /* 0x000fe200078e0a0a */
        /* <DEDUP_REMOVED lines=10> */
[----:B------:R-:W-:Y:S01]  /*11f0*/  @!P2 IMAD.IADD R4, R4, 0x1, -R17 ;  /* 0x000000010404a824 */ /* 0x000fe200078e0a11 */
[----:B------:R-:W-:-:S04]  /*1200*/  @!P2 IADD3 R0, PT, PT, R0, 0x1, RZ ;  /* 0x000000010000a810 */ /* 0x000fc80007ffe0ff */
[----:B------:R-:W-:Y:S02]  /*1210*/  ISETP.GE.U32.AND P6, PT, R4, R17, PT ;  /* 0x000000110400720c */ /* 0x000fe40003fc6070 */
[----:B------:R-:W-:Y:S01]  /*1220*/  LOP3.LUT R4, R11, R14, RZ, 0x3c, !PT ;  /* 0x0000000e0b047212 */ /* 0x000fe200078e3cff */
[----:B------:R-:W2:Y:S03]  /*1230*/  LDC.64 R16, c[0x0][0x3a8] ;  /* 0x0000ea00ff107b82 */ /* 0x000ea60000000a00 */
[----:B------:R-:W-:-:S07]  /*1240*/  ISETP.GE.AND P2, PT, R4, RZ, PT ;  /* 0x000000ff0400720c */ /* 0x000fce0003f46270 */
[----:B------:R-:W-:Y:S01]  /*1250*/  @P6 VIADD R0, R0, 0x1 ;  /* 0x0000000100006836 */ /* 0x000fe20000000000 */
[----:B------:R-:W-:-:S05]  /*1260*/  ISETP.NE.AND P6, PT, R14, RZ, PT ;  /* 0x000000ff0e00720c */ /* 0x000fca0003fc5270 */
[----:B------:R-:W-:Y:S01]  /*1270*/  @!P2 IMAD.MOV R0, RZ, RZ, -R0 ;  /* 0x000000ffff00a224 */ /* 0x000fe200078e0a00 */
[----:B0-----:R-:W-:-:S04]  /*1280*/  ISETP.NE.U32.AND P2, PT, R18, 0x1, PT ;  /* 0x000000011200780c */ /* 0x001fc80003f45070 */
[----:B------:R-:W-:-:S03]  /*1290*/  ISETP.NE.AND.EX P2, PT, R19, RZ, PT, P2 ;  /* 0x000000ff1300720c */ /* 0x000fc60003f45320 */
[----:B------:R-:W-:Y:S02]  /*12a0*/  @!P6 LOP3.LUT R0, RZ, R14, RZ, 0x33, !PT ;  /* 0x0000000eff00e212 */ /* 0x000fe400078e33ff */
[----:B-1----:R-:W-:Y:S02]  /*12b0*/  ISETP.NE.U32.AND P6, PT, R8, 0x1, PT ;  /* 0x000000010800780c */ /* 0x002fe40003fc5070 */
[----:B------:R-:W-:Y:S02]  /*12c0*/  IADD3 R4, PT, PT, -R0, RZ, RZ ;  /* 0x000000ff00047210 */ /* 0x000fe40007ffe1ff */
[----:B------:R-:W-:Y:S02]  /*12d0*/  SEL R8, R10, RZ, P2 ;  /* 0x000000ff0a087207 */ /* 0x000fe40001000000 */
[----:B--2---:R-:W-:Y:S01]  /*12e0*/  ISETP.NE.U32.AND P2, PT, R16, 0x1, PT ;  /* 0x000000011000780c */ /* 0x004fe20003f45070 */
[----:B------:R-:W-:Y:S01]  /*12f0*/  IMAD R4, R14, R4, R11 ;  /* 0x000000040e047224 */ /* 0x000fe200078e020b */
[----:B------:R-:W-:Y:S01]  /*1300*/  ISETP.NE.AND.EX P6, PT, R9, RZ, PT, P6 ;  /* 0x000000ff0900720c */ /* 0x000fe20003fc5360 */
[----:B------:R-:W-:Y:S01]  /*1310*/  IMAD R9, R6, UR36, RZ ;  /* 0x0000002406097c24 */ /* 0x000fe2000f8e02ff */
        /* <DEDUP_REMOVED lines=17> */
.L_x_1037:
[----:B------:R-:W-:Y:S05]  /*1430*/  BSYNC.RECONVERGENT B1 ;  /* 0x0000000000017941 */ /* 0x000fea0003800200 */
.L_x_1036:
        /* <DEDUP_REMOVED lines=17> */
[----:B---3--:R-:W-:-:S06]  /*1550*/  VIADD R8, R0, 0xffffffe ;  /* 0x0ffffffe00087836 */ /* 0x008fcc0000000000 */
[----:B------:R3:W4:Y:S02]  /*1560*/  F2I.FTZ.U32.TRUNC.NTZ R9, R8 ;  /* 0x0000000800097305 */ /* 0x000724000021f000 */
[----:B---3--:R-:W-:Y:S01]  /*1570*/  IMAD.MOV.U32 R8, RZ, RZ, RZ ;  /* 0x000000ffff087224 */ /* 0x008fe200078e00ff */
[----:B----4-:R-:W-:-:S05]  /*1580*/  IADD3 R4, PT, PT, RZ, -R9, RZ ;  /* 0x80000009ff047210 */ /* 0x010fca0007ffe0ff */
        /* <DEDUP_REMOVED lines=9> */
[-C--:B------:R-:W-:Y:S01]  /*1620*/  @!P6 IADD3 R4, PT, PT, R4, -R15.reuse, RZ ;  /* 0x8000000f0404e210 */ /* 0x080fe20007ffe0ff */
[----:B------:R-:W-:Y:S01]  /*1630*/  @!P6 VIADD R0, R0, 0x1 ;  /* 0x000000010000e836 */ /* 0x000fe20000000000 */
[----:B------:R-:W-:Y:S01]  /*1640*/  ISETP.NE.AND P6, PT, R6, RZ, PT ;  /* 0x000000ff0600720c */ /* 0x000fe20003fc5270 */
[----:B---3--:R-:W-:Y:S01]  /*1650*/  VIADD R7, R9, 0xffffffe ;  /* 0x0ffffffe09077836 */ /* 0x008fe20000000000 */
[----:B------:R-:W-:Y:S02]  /*1660*/  ISETP.GE.U32.AND P2, PT, R4, R15, PT ;  /* 0x0000000f0400720c */ /* 0x000fe40003f46070 */
[----:B------:R-:W-:-:S03]  /*1670*/  LOP3.LUT R4, R11, R6, RZ, 0x3c, !PT ;  /* 0x000000060b047212 */ /* 0x000fc600078e3cff */
[----:B------:R-:W3:Y:S01]  /*1680*/  F2I.FTZ.U32.TRUNC.NTZ R7, R7 ;  /* 0x0000000700077305 */ /* 0x000ee2000021f000 */
[----:B------:R-:W-:-:S07]  /*1690*/  ISETP.GE.AND P1, PT, R4, RZ, PT ;  /* 0x000000ff0400720c */ /* 0x000fce0003f26270 */
[----:B------:R-:W-:-:S05]  /*16a0*/  @P2 IADD3 R0, PT, PT, R0, 0x1, RZ ;  /* 0x0000000100002810 */ /* 0x000fca0007ffe0ff */
[----:B------:R-:W-:Y:S01]  /*16b0*/  IMAD.MOV.U32 R8, RZ, RZ, R0 ;  /* 0x000000ffff087224 */ /* 0x000fe200078e0000 */
[----:B---3--:R-:W-:-:S03]  /*16c0*/  IADD3 R4, PT, PT, RZ, -R7, RZ ;  /* 0x80000007ff047210 */ /* 0x008fc60007ffe0ff */
[----:B------:R-:W-:Y:S01]  /*16d0*/  @!P1 IMAD.MOV R8, RZ, RZ, -R8 ;  /* 0x000000ffff089224 */ /* 0x000fe200078e0a08 */
[----:B------:R-:W-:Y:S01]  /*16e0*/  @!P6 LOP3.LUT R8, RZ, R6, RZ, 0x33, !PT ;  /* 0x00000006ff08e212 */ /* 0x000fe200078e33ff */
[----:B------:R-:W-:-:S04]  /*16f0*/  IMAD R15, R4, R17, RZ ;  /* 0x00000011040f7224 */ /* 0x000fc800078e02ff */
[----:B------:R-:W-:-:S04]  /*1700*/  IMAD.MOV R0, RZ, RZ, -R8 ;  /* 0x000000ffff007224 */ /* 0x000fc800078e0a08 */
[----:B------:R-:W-:Y:S02]  /*1710*/  IMAD R9, R6, R0, R11 ;  /* 0x0000000006097224 */ /* 0x000fe400078e020b */
[----:B------:R-:W-:-:S03]  /*1720*/  IMAD.MOV.U32 R6, RZ, RZ, RZ ;  /* 0x000000ffff067224 */ /* 0x000fc600078e00ff */
[----:B------:R-:W-:Y:S01]  /*1730*/  IABS R4, R9 ;  /* 0x0000000900047213 */ /* 0x000fe20000000000 */
[----:B------:R-:W-:Y:S01]  /*1740*/  IMAD.HI.U32 R15, R7, R15, R6 ;  /* 0x0000000f070f7227 */ /* 0x000fe200078e0006 */
[----:B--2---:R-:W-:-:S05]  /*1750*/  IABS R6, R14 ;  /* 0x0000000e00067213 */ /* 0x004fca0000000000 */
        /* <DEDUP_REMOVED lines=11> */
[----:B------:R-:W-:Y:S02]  /*1810*/  LOP3.LUT R4, R9, R12, RZ, 0x3c, !PT ;  /* 0x0000000c09047212 */ /* 0x000fe400078e3cff */
[----:B--2---:R-:W-:Y:S02]  /*1820*/  IADD3 R6, PT, PT, R16, 0xffffffe, RZ ;  /* 0x0ffffffe10067810 */ /* 0x004fe40007ffe0ff */
[----:B------:R-:W-:-:S02]  /*1830*/  ISETP.GE.AND P1, PT, R4, RZ, PT ;  /* 0x000000ff0400720c */ /* 0x000fc40003f26270 */
[----:B------:R2:W3:Y:S05]  /*1840*/  F2I.FTZ.U32.TRUNC.NTZ R7, R6 ;  /* 0x0000000600077305 */ /* 0x0004ea000021f000 */
[----:B------:R-:W-:-:S05]  /*1850*/  @P2 VIADD R0, R0, 0x1 ;  /* 0x0000000100002836 */ /* 0x000fca0000000000 */
[----:B------:R-:W-:Y:S01]  /*1860*/  MOV R10, R0 ;  /* 0x00000000000a7202 */ /* 0x000fe20000000f00 */
[----:B--2---:R-:W-:-:S04]  /*1870*/  IMAD.MOV.U32 R6, RZ, RZ, RZ ;  /* 0x000000ffff067224 */ /* 0x004fc800078e00ff */
[----:B------:R-:W-:Y:S01]  /*1880*/  @!P1 IMAD.MOV R10, RZ, RZ, -R10 ;  /* 0x000000ffff0a9224 */ /* 0x000fe200078e0a0a */
[----:B------:R-:W-:Y:S01]  /*1890*/  @!P6 LOP3.LUT R10, RZ, R12, RZ, 0x33, !PT ;  /* 0x0000000cff0ae212 */ /* 0x000fe200078e33ff */
[----:B---3--:R-:W-:-:S03]  /*18a0*/  IMAD.MOV R4, RZ, RZ, -R7 ;  /* 0x000000ffff047224 */ /* 0x008fc600078e0a07 */
[----:B------:R-:W-:Y:S01]  /*18b0*/  IADD3 R0, PT, PT, -R10, RZ, RZ ;  /* 0x000000ff0a007210 */ /* 0x000fe20007ffe1ff */
[----:B------:R-:W-:-:S04]  /*18c0*/  IMAD R17, R4, R15, RZ ;  /* 0x0000000f04117224 */ /* 0x000fc800078e02ff */
[----:B------:R-:W-:Y:S02]  /*18d0*/  IMAD R9, R12, R0, R9 ;  /* 0x000000000c097224 */ /* 0x000fe400078e0209 */
[----:B------:R-:W-:-:S03]  /*18e0*/  IMAD.HI.U32 R17, R7, R17, R6 ;  /* 0x0000001107117227 */ /* 0x000fc600078e0006 */
[----:B------:R-:W-:-:S05]  /*18f0*/  IABS R4, R9 ;  /* 0x0000000900047213 */ /* 0x000fca0000000000 */
[----:B------:R-:W-:Y:S02]  /*1900*/  IMAD.HI.U32 R0, R17, R4, RZ ;  /* 0x0000000411007227 */ /* 0x000fe400078e00ff */
[----:B------:R-:W2:Y:S02]  /*1910*/  LDC.64 R16, c[0x0][0x3a8] ;  /* 0x0000ea00ff107b82 */ /* 0x000ea40000000a00 */
[----:B------:R-:W-:-:S04]  /*1920*/  IMAD.MOV R7, RZ, RZ, -R0 ;  /* 0x000000ffff077224 */ /* 0x000fc800078e0a00 */
[C---:B------:R-:W-:Y:S02]  /*1930*/  IMAD R4, R15.reuse, R7, R4 ;  /* 0x000000070f047224 */ /* 0x040fe400078e0204 */
[----:B------:R-:W3:Y:S03]  /*1940*/  LDC.64 R6, c[0x0][0x3a0] ;  /* 0x0000e800ff067b82 */ /* 0x000ee60000000a00 */
[----:B------:R-:W-:-:S13]  /*1950*/  ISETP.GT.U32.AND P6, PT, R15, R4, PT ;  /* 0x000000040f00720c */ /* 0x000fda0003fc4070 */
[-C--:B------:R-:W-:Y:S01]  /*1960*/  @!P6 IADD3 R4, PT, PT, R4, -R15.reuse, RZ ;  /* 0x8000000f0404e210 */ /* 0x080fe20007ffe0ff */
[----:B------:R-:W-:Y:S01]  /*1970*/  @!P6 VIADD R0, R0, 0x1 ;  /* 0x000000010000e836 */ /* 0x000fe20000000000 */
[----:B------:R-:W-:Y:S02]  /*1980*/  ISETP.NE.AND P6, PT, R14, RZ, PT ;  /* 0x000000ff0e00720c */ /* 0x000fe40003fc5270 */
[----:B------:R-:W-:Y:S02]  /*1990*/  ISETP.GE.U32.AND P1, PT, R4, R15, PT ;  /* 0x0000000f0400720c */ /* 0x000fe40003f26070 */
[----:B------:R-:W-:-:S04]  /*19a0*/  LOP3.LUT R4, R9, R14, RZ, 0x3c, !PT ;  /* 0x0000000e09047212 */ /* 0x000fc800078e3cff */
[----:B------:R-:W-:-:S07]  /*19b0*/  ISETP.GE.AND P2, PT, R4, RZ, PT ;  /* 0x000000ff0400720c */ /* 0x000fce0003f46270 */
[----:B------:R-:W-:Y:S01]  /*19c0*/  @P1 VIADD R0, R0, 0x1 ;  /* 0x0000000100001836 */ /* 0x000fe20000000000 */
[----:B0-----:R-:W-:-:S04]  /*19d0*/  ISETP.NE.U32.AND P1, PT, R20, 0x1, PT ;  /* 0x000000011400780c */ /* 0x001fc80003f25070 */
[----:B------:R-:W-:Y:S02]  /*19e0*/  ISETP.NE.AND.EX P1, PT, R21, RZ, PT, P1 ;  /* 0x000000ff1500720c */ /* 0x000fe40003f25310 */
[----:B------:R-:W-:Y:S02]  /*19f0*/  @!P2 IADD3 R0, PT, PT, -R0, RZ, RZ ;  /* 0x000000ff0000a210 */ /* 0x000fe40007ffe1ff */
        /* <DEDUP_REMOVED lines=28> */
.L_x_1039:
[----:B------:R-:W-:Y:S05]  /*1bc0*/  BSYNC.RECONVERGENT B1 ;  /* 0x0000000000017941 */ /* 0x000fea0003800200 */
.L_x_1038:
        /* <DEDUP_REMOVED lines=18> */
[----:B---3--:R-:W-:-:S06]  /*1cf0*/  IADD3 R6, PT, PT, R0, 0xffffffe, RZ ;  /* 0x0ffffffe00067810 */ /* 0x008fcc0007ffe0ff */
[----:B------:R3:W5:Y:S02]  /*1d00*/  F2I.FTZ.U32.TRUNC.NTZ R7, R6 ;  /* 0x0000000600077305 */ /* 0x000764000021f000 */
[----:B---3--:R-:W-:Y:S02]  /*1d10*/  IMAD.MOV.U32 R6, RZ, RZ, RZ ;  /* 0x000000ffff067224 */ /* 0x008fe400078e00ff */
[----:B-----5:R-:W-:-:S04]  /*1d20*/  IMAD.MOV R4, RZ, RZ, -R7 ;  /* 0x000000ffff047224 */ /* 0x020fc800078e0a07 */
        /* <DEDUP_REMOVED lines=10> */
[----:B------:R-:W-:Y:S02]  /*1dd0*/  @!P2 IADD3 R0, PT, PT, R0, 0x1, RZ ;  /* 0x000000010000a810 */ /* 0x000fe40007ffe0ff */
[----:B------:R-:W-:Y:S02]  /*1de0*/  ISETP.NE.AND P2, PT, R8, RZ, PT ;  /* 0x000000ff0800720c */ /* 0x000fe40003f45270 */
[----:B------:R-:W-:Y:S02]  /*1df0*/  ISETP.GE.U32.AND P1, PT, R4, R11, PT ;  /* 0x0000000b0400720c */ /* 0x000fe40003f26070 */
[----:B------:R-:W-:-:S04]  /*1e00*/  LOP3.LUT R4, R9, R8, RZ, 0x3c, !PT ;  /* 0x0000000809047212 */ /* 0x000fc800078e3cff */
[----:B------:R-:W-:Y:S01]  /*1e10*/  ISETP.GE.AND P3, PT, R4, RZ, PT ;  /* 0x000000ff0400720c */ /* 0x000fe20003f66270 */
[----:B---3--:R-:W-:-:S04]  /*1e20*/  VIADD R4, R7, 0xffffffe ;  /* 0x0ffffffe07047836 */ /* 0x008fc80000000000 */
[----:B------:R3:W5:Y:S02]  /*1e30*/  F2I.FTZ.U32.TRUNC.NTZ R5, R4 ;  /* 0x0000000400057305 */ /* 0x000764000021f000 */
[----:B------:R-:W-:-:S04]  /*1e40*/  @P1 VIADD R0, R0, 0x1 ;  /* 0x0000000100001836 */ /* 0x000fc80000000000 */
[----:B------:R-:W-:Y:S02]  /*1e50*/  IMAD.MOV.U32 R6, RZ, RZ, R0 ;  /* 0x000000ffff067224 */ /* 0x000fe400078e0000 */
[----:B---3--:R-:W-:-:S03]  /*1e60*/  HFMA2 R4, -RZ, RZ, 0, 0 ;  /* 0x00000000ff047431 */ /* 0x008fc600000001ff */
[----:B------:R-:W-:Y:S02]  /*1e70*/  @!P3 IADD3 R6, PT, PT, -R6, RZ, RZ ;  /* 0x000000ff0606b210 */ /* 0x000fe40007ffe1ff */
[----:B------:R-:W-:Y:S01]  /*1e80*/  @!P2 LOP3.LUT R6, RZ, R8, RZ, 0x33, !PT ;  /* 0x00000008ff06a212 */ /* 0x000fe200078e33ff */
[----:B-----5:R-:W-:-:S04]  /*1e90*/  IMAD.MOV R12, RZ, RZ, -R5 ;  /* 0x000000ffff0c7224 */ /* 0x020fc800078e0a05 */
[----:B------:R-:W-:Y:S02]  /*1ea0*/  IMAD.MOV R0, RZ, RZ, -R6 ;  /* 0x000000ffff007224 */ /* 0x000fe400078e0a06 */
[----:B------:R-:W-:Y:S02]  /*1eb0*/  IMAD R11, R12, R15, RZ ;  /* 0x0000000f0c0b7224 */ /* 0x000fe400078e02ff */
[----:B------:R-:W-:Y:S02]  /*1ec0*/  IMAD R7, R8, R0, R9 ;  /* 0x0000000008077224 */ /* 0x000fe400078e0209 */
[----:B------:R-:W-:Y:S01]  /*1ed0*/  IMAD.HI.U32 R11, R5, R11, R4 ;  /* 0x0000000b050b7227 */ /* 0x000fe200078e0004 */
[----:B--2---:R-:W-:Y:S02]  /*1ee0*/  IABS R5, R17 ;  /* 0x0000001100057213 */ /* 0x004fe40000000000 */
[----:B------:R-:W-:-:S05]  /*1ef0*/  IABS R0, R7 ;  /* 0x0000000700007213 */ /* 0x000fca0000000000 */
[----:B------:R-:W-:-:S04]  /*1f00*/  IMAD.MOV.U32 R4, RZ, RZ, R0 ;  /* 0x000000ffff047224 */ /* 0x000fc800078e0000 */
[----:B------:R-:W-:-:S04]  /*1f10*/  IMAD.HI.U32 R0, R11, R4, RZ ;  /* 0x000000040b007227 */ /* 0x000fc800078e00ff */
[----:B------:R-:W-:Y:S01]  /*1f20*/  IMAD.MOV.U32 R11, RZ, RZ, R5 ;  /* 0x000000ffff0b7224 */ /* 0x000fe200078e0005 */
[----:B------:R-:W-:-:S03]  /*1f30*/  IADD3 R5, PT, PT, -R0, RZ, RZ ;  /* 0x000000ff00057210 */ /* 0x000fc60007ffe1ff */
[----:B------:R-:W2:Y:S02]  /*1f40*/  I2F.RP R12, R11 ;  /* 0x0000000b000c7306 */ /* 0x000ea40000209400 */
[----:B------:R-:W-:-:S05]  /*1f50*/  IMAD R4, R15, R5, R4 ;  /* 0x000000050f047224 */ /* 0x000fca00078e0204 */
[----:B------:R-:W-:Y:S01]  /*1f60*/  ISETP.GT.U32.AND P2, PT, R15, R4, PT ;  /* 0x000000040f00720c */ /* 0x000fe20003f44070 */
[----:B--2---:R-:W2:-:S12]  /*1f70*/  MUFU.RCP R12, R12 ;  /* 0x0000000c000c7308 */ /* 0x004e980000001000 */
[----:B------:R-:W-:Y:S01]  /*1f80*/  @!P2 IMAD.IADD R4, R4, 0x1, -R15 ;  /* 0x000000010404a824 */ /* 0x000fe200078e0a0f */
[----:B------:R-:W-:Y:S02]  /*1f90*/  @!P2 IADD3 R0, PT, PT, R0, 0x1, RZ ;  /* 0x000000010000a810 */ /* 0x000fe40007ffe0ff */
[----:B------:R-:W-:Y:S02]  /*1fa0*/  ISETP.NE.AND P2, PT, R10, RZ, PT ;  /* 0x000000ff0a00720c */ /* 0x000fe40003f45270 */
[----:B------:R-:W-:Y:S02]  /*1fb0*/  ISETP.GE.U32.AND P1, PT, R4, R15, PT ;  /* 0x0000000f0400720c */ /* 0x000fe40003f26070 */
[----:B------:R-:W-:Y:S01]  /*1fc0*/  LOP3.LUT R4, R7, R10, RZ, 0x3c, !PT ;  /* 0x0000000a07047212 */ /* 0x000fe200078e3cff */
[----:B------:R-:W3:Y:S03]  /*1fd0*/  LDC.64 R14, c[0x0][0x3a8] ;  /* 0x0000ea00ff0e7b82 */ /* 0x000ee60000000a00 */
[----:B------:R-:W-:Y:S01]  /*1fe0*/  ISETP.GE.AND P3, PT, R4, RZ, PT ;  /* 0x000000ff0400720c */ /* 0x000fe20003f66270 */
[----:B--2---:R-:W-:-:S06]  /*1ff0*/  VIADD R5, R12, 0xffffffe ;  /* 0x0ffffffe0c057836 */ /* 0x004fcc0000000000 */
[----:B------:R-:W-:Y:S01]  /*2000*/  @P1 VIADD R0, R0, 0x1 ;  /* 0x0000000100001836 */ /* 0x000fe20000000000 */
[----:B------:R-:W2:Y:S03]  /*2010*/  F2I.FTZ.U32.TRUNC.NTZ R5, R5 ;  /* 0x0000000500057305 */ /* 0x000ea6000021f000 */
[----:B------:R-:W-:-:S05]  /*2020*/  IMAD.MOV.U32 R8, RZ, RZ, R0 ;  /* 0x000000ffff087224 */ /* 0x000fca00078e0000 */
[----:B------:R-:W-:Y:S02]  /*2030*/  @!P3 IADD3 R8, PT, PT, -R8, RZ, RZ ;  /* 0x000000ff0808b210 */ /* 0x000fe40007ffe1ff */
[----:B------:R-:W-:-:S05]  /*2040*/  @!P2 LOP3.LUT R8, RZ, R10, RZ, 0x33, !PT ;  /* 0x0000000aff08a212 */ /* 0x000fca00078e33ff */
[----:B------:R-:W-:Y:S02]  /*2050*/  IMAD.MOV R0, RZ, RZ, -R8 ;  /* 0x000000ffff007224 */ /* 0x000fe400078e0a08 */
[----:B--2---:R-:W-:Y:S02]  /*2060*/  IMAD.MOV R4, RZ, RZ, -R5 ;  /* 0x000000ffff047224 */ /* 0x004fe400078e0a05 */
[----:B------:R-:W-:Y:S02]  /*2070*/  IMAD R10, R10, R0, R7 ;  /* 0x000000000a0a7224 */ /* 0x000fe400078e0207 */
[----:B------:R-:W-:Y:S01]  /*2080*/  IMAD R7, R4, R11, RZ ;  /* 0x0000000b04077224 */ /* 0x000fe200078e02ff */
[----:B------:R-:W-:Y:S02]  /*2090*/  MOV R4, RZ ;  /* 0x000000ff00047202 */ /* 0x000fe40000000f00 */
[----:B------:R-:W-:-:S03]  /*20a0*/  IABS R0, R10 ;  /* 0x0000000a00007213 */ /* 0x000fc60000000000 */
[----:B------:R-:W-:-:S04]  /*20b0*/  IMAD.HI.U32 R7, R5, R7, R4 ;  /* 0x0000000705077227 */ /* 0x000fc800078e0004 */
[----:B------:R-:W-:-:S04]  /*20c0*/  IMAD.MOV.U32 R4, RZ, RZ, R0 ;  /* 0x000000ffff047224 */ /* 0x000fc800078e0000 */
        /* <DEDUP_REMOVED lines=42> */
.L_x_1041:
[----:B------:R-:W-:Y:S05]  /*2370*/  BSYNC.RECONVERGENT B1 ;  /* 0x0000000000017941 */ /* 0x000fea0003800200 */
.L_x_1040:
[-C--:B------:R-:W-:Y:S01]  /*2380*/  ISETP.GE.AND.EX P5, PT, RZ, R3.reuse, PT, P5 ;  /* 0x00000003ff00720c */ /* 0x080fe20003fa6350 */
[----:B------:R-:W-:Y:S01]  /*2390*/  BSSY.RECONVERGENT B1, `(.L_x_1042) ;  /* 0x000007f000017945 */ /* 0x000fe20003800200 */
[-C--:B------:R-:W-:Y:S01]  /*23a0*/  ISETP.GE.U32.AND P3, PT, R51, R2.reuse, PT ;  /* 0x000000023300720c */ /* 0x080fe20003f66070 */
[----:B------:R-:W-:Y:S01]  /*23b0*/  IMAD.MOV.U32 R58, RZ, RZ, -0x800000 ;  /* 0xff800000ff3a7424 */ /* 0x000fe200078e00ff */
[-C--:B------:R-:W-:Y:S02]  /*23c0*/  ISETP.GE.U32.AND P2, PT, R53, R2.reuse, PT ;  /* 0x000000023500720c */ /* 0x080fe40003f46070 */
[-C--:B------:R-:W-:Y:S02]  /*23d0*/  ISETP.GE.U32.AND P1, PT, R55, R2.reuse, PT ;  /* 0x000000023700720c */ /* 0x080fe40003f26070 */
[----:B------:R-:W-:Y:S02]  /*23e0*/  ISETP.GE.U32.AND P6, PT, R57, R2, PT ;  /* 0x000000023900720c */ /* 0x000fe40003fc6070 */
[----:B------:R-:W-:-:S03]  /*23f0*/  ISETP.GE.AND.EX P4, PT, RZ, R3, PT, P4 ;  /* 0x00000003ff00720c */ /* 0x000fc60003f86340 */
        /* <DEDUP_REMOVED lines=15> */
[----:B--2---:R-:W-:-:S06]  /*24f0*/  IADD3 R5, PT, PT, R0, 0xffffffe, RZ ;  /* 0x0ffffffe00057810 */ /* 0x004fcc0007ffe0ff */
[----:B------:R-:W2:Y:S02]  /*2500*/  F2I.FTZ.U32.TRUNC.NTZ R5, R5 ;  /* 0x0000000500057305 */ /* 0x000ea4000021f000 */
[----:B--2---:R-:W-:-:S04]  /*2510*/  IMAD.MOV R4, RZ, RZ, -R5 ;  /* 0x000000ffff047224 */ /* 0x004fc800078e0a05 */
[----:B------:R-:W-:Y:S02]  /*2520*/  IMAD R11, R4, R7, RZ ;  /* 0x00000007040b7224 */ /* 0x000fe400078e02ff */
[----:B------:R-:W-:-:S04]  /*2530*/  IMAD.MOV.U32 R4, RZ, RZ, RZ ;  /* 0x000000ffff047224 */ /* 0x000fc800078e00ff */
[----:B------:R-:W-:Y:S01]  /*2540*/  IMAD.HI.U32 R11, R5, R11, R4 ;  /* 0x0000000b050b7227 */ /* 0x000fe200078e0004 */
[----:B------:R-:W-:-:S05]  /*2550*/  MOV R4, R6 ;  /* 0x0000000600047202 */ /* 0x000fca0000000f00 */
[----:B------:R-:W-:Y:S01]  /*2560*/  IMAD.HI.U32 R0, R11, R4, RZ ;  /* 0x000000040b007227 */ /* 0x000fe200078e00ff */
[----:B-1----:R-:W-:-:S03]  /*2570*/  IABS R11, R10 ;  /* 0x0000000a000b7213 */ /* 0x002fc60000000000 */
[----:B------:R-:W-:Y:S01]  /*2580*/  IMAD.MOV R5, RZ, RZ, -R0 ;  /* 0x000000ffff057224 */ /* 0x000fe200078e0a00 */
[----:B------:R-:W1:Y:S03]  /*2590*/  I2F.RP R12, R11 ;  /* 0x0000000b000c7306 */ /* 0x000e660000209400 */
[----:B------:R-:W-:-:S05]  /*25a0*/  IMAD R4, R7, R5, R4 ;  /* 0x0000000507047224 */ /* 0x000fca00078e0204 */
[----:B------:R-:W-:Y:S01]  /*25b0*/  ISETP.GT.U32.AND P5, PT, R7, R4, PT ;  /* 0x000000040700720c */ /* 0x000fe20003fa4070 */
[----:B-1----:R-:W1:-:S12]  /*25c0*/  MUFU.RCP R12, R12 ;  /* 0x0000000c000c7308 */ /* 0x002e580000001000 */
        /* <DEDUP_REMOVED lines=8> */
[----:B------:R1:W2:Y:S07]  /*2650*/  F2I.FTZ.U32.TRUNC.NTZ R5, R4 ;  /* 0x0000000400057305 */ /* 0x0002ae000021f000 */
[----:B------:R-:W-:Y:S01]  /*2660*/  @!P5 IMAD.MOV R6, RZ, RZ, -R6 ;  /* 0x000000ffff06d224 */ /* 0x000fe200078e0a06 */
[----:B------:R-:W-:Y:S01]  /*2670*/  ISETP.NE.AND P5, PT, R8, RZ, PT ;  /* 0x000000ff0800720c */ /* 0x000fe20003fa5270 */
[----:B-1----:R-:W-:Y:S02]  /*2680*/  IMAD.MOV.U32 R4, RZ, RZ, RZ ;  /* 0x000000ffff047224 */ /* 0x002fe400078e00ff */
[----:B--2---:R-:W-:-:S04]  /*2690*/  IMAD.MOV R12, RZ, RZ, -R5 ;  /* 0x000000ffff0c7224 */ /* 0x004fc800078e0a05 */
[----:B------:R-:W-:-:S06]  /*26a0*/  IMAD R15, R12, R11, RZ ;  /* 0x0000000b0c0f7224 */ /* 0x000fcc00078e02ff */
[----:B------:R-:W-:Y:S01]  /*26b0*/  @!P5 LOP3.LUT R6, RZ, R8, RZ, 0x33, !PT ;  /* 0x00000008ff06d212 */ /* 0x000fe200078e33ff */
[----:B------:R-:W1:Y:S01]  /*26c0*/  I2F.RP R12, R21 ;  /* 0x00000015000c7306 */ /* 0x000e620000209400 */
[----:B------:R-:W-:Y:S02]  /*26d0*/  IMAD.HI.U32 R15, R5, R15, R4 ;  /* 0x0000000f050f7227 */ /* 0x000fe400078e0004 */
[----:B------:R-:W-:-:S05]  /*26e0*/  IADD3 R0, PT, PT, -R6, RZ, RZ ;  /* 0x000000ff06007210 */ /* 0x000fca0007ffe1ff */
[----:B------:R-:W-:-:S05]  /*26f0*/  IMAD R7, R8, R0, R9 ;  /* 0x0000000008077224 */ /* 0x000fca00078e0209 */
[----:B------:R-:W-:Y:S01]  /*2700*/  IABS R0, R7 ;  /* 0x0000000700007213 */ /* 0x000fe20000000000 */
[----:B-1----:R-:W1:Y:S04]  /*2710*/  MUFU.RCP R12, R12 ;  /* 0x0000000c000c7308 */ /* 0x002e680000001000 */
[----:B------:R-:W-:-:S04]  /*2720*/  IMAD.MOV.U32 R4, RZ, RZ, R0 ;  /* 0x000000ffff047224 */ /* 0x000fc800078e0000 */
[----:B------:R-:W-:Y:S02]  /*2730*/  IMAD.HI.U32 R0, R15, R4, RZ ;  /* 0x000000040f007227 */ /* 0x000fe400078e00ff */
[----:B------:R-:W2:Y:S03]  /*2740*/  LDC.64 R14, c[0x0][0x398] ;  /* 0x0000e600ff0e7b82 */ /* 0x000ea60000000a00 */
        /* <DEDUP_REMOVED lines=8> */
[----:B------:R-:W-:Y:S01]  /*27d0*/  ISETP.GE.AND P5, PT, R4, RZ, PT ;  /* 0x000000ff0400720c */ /* 0x000fe20003fa6270 */
[----:B-1----:R-:W-:Y:S02]  /*27e0*/  VIADD R4, R12, 0xffffffe ;  /* 0x0ffffffe0c047836 */ /* 0x002fe40000000000 */
[----:B------:R-:W-:Y:S02]  /*27f0*/  IMAD.MOV.U32 R8, RZ, RZ, R0 ;  /* 0x000000ffff087224 */ /* 0x000fe400078e0000 */
[----:B------:R1:W3:Y:S08]  /*2800*/  F2I.FTZ.U32.TRUNC.NTZ R5, R4 ;  /* 0x0000000400057305 */ /* 0x0002f0000021f000 */
[----:B------:R-:W-:Y:S01]  /*2810*/  @!P5 IADD3 R8, PT, PT, -R8, RZ, RZ ;  /* 0x000000ff0808d210 */ /* 0x000fe20007ffe1ff */
[----:B-1----:R-:W-:Y:S01]  /*2820*/  HFMA2 R4, -RZ, RZ, 0, 0 ;  /* 0x00000000ff047431 */ /* 0x002fe200000001ff */
[----:B------:R-:W-:Y:S01]  /*2830*/  ISETP.NE.AND P5, PT, R10, RZ, PT ;  /* 0x000000ff0a00720c */ /* 0x000fe20003fa5270 */
[----:B---3--:R-:W-:-:S12]  /*2840*/  IMAD.MOV R12, RZ, RZ, -R5 ;  /* 0x000000ffff0c7224 */ /* 0x008fd800078e0a05 */
[----:B------:R-:W-:Y:S02]  /*2850*/  @!P5 LOP3.LUT R8, RZ, R10, RZ, 0x33, !PT ;  /* 0x0000000aff08d212 */ /* 0x000fe400078e33ff */
[----:B0-----:R-:W-:-:S03]  /*2860*/  ISETP.NE.U32.AND P5, PT, R16, 0x1, PT ;  /* 0x000000011000780c */ /* 0x001fc60003fa5070 */
[----:B------:R-:W-:Y:S01]  /*2870*/  IMAD.MOV R0, RZ, RZ, -R8 ;  /* 0x000000ffff007224 */ /* 0x000fe200078e0a08 */
[----:B------:R-:W-:Y:S02]  /*2880*/  ISETP.NE.AND.EX P5, PT, R17, RZ, PT, P5 ;  /* 0x000000ff1100720c */ /* 0x000fe40003fa5350 */
[----:B------:R-:W0:Y:S01]  /*2890*/  LDC.64 R16, c[0x0][0x3a0] ;  /* 0x0000e800ff107b82 */ /* 0x000e220000000a00 */
        /* <DEDUP_REMOVED lines=10> */
[----:B------:R-:W1:Y:S02]  /*2940*/  LDC.64 R14, c[0x0][0x3a8] ;  /* 0x0000ea00ff0e7b82 */ /* 0x000e640000000a00 */
[----:B------:R-:W-:Y:S01]  /*2950*/  SEL R6, R8, RZ, P5 ;  /* 0x000000ff08067207 */ /* 0x000fe20002800000 */
[----:B------:R-:W-:-:S04]  /*2960*/  IMAD.MOV R7, RZ, RZ, -R0 ;  /* 0x000000ffff077224 */ /* 0x000fc800078e0a00 */
[----:B------:R-:W-:Y:S02]  /*2970*/  IMAD R4, R21, R7, R4 ;  /* 0x0000000715047224 */ /* 0x000fe400078e0204 */
[----:B------:R-:W-:-:S03]  /*2980*/  IMAD R5, R6, UR37, R5 ;  /* 0x0000002506057c24 */ /* 0x000fc6000f8e0205 */
        /* <DEDUP_REMOVED lines=31> */
.L_x_1043:
[----:B------:R-:W-:Y:S05]  /*2b80*/  BSYNC.RECONVERGENT B1 ;  /* 0x0000000000017941 */ /* 0x000fea0003800200 */
.L_x_1042:
        /* <DEDUP_REMOVED lines=87> */
[----:B------:R-:W-:Y:S01]  /*3100*/  SEL R6, R8, RZ, P4 ;  /* 0x000000ff08067207 */ /* 0x000fe20002000000 */
[----:B------:R-:W-:-:S04]  /*3110*/  IMAD.MOV R7, RZ, RZ, -R0 ;  /* 0x000000ffff077224 */ /* 0x000fc800078e0a00 */
[----:B------:R-:W-:Y:S01]  /*3120*/  IMAD R4, R21, R7, R4 ;  /* 0x0000000715047224 */ /* 0x000fe200078e0204 */
[----:B------:R-:W1:Y:S01]  /*3130*/  LDC.64 R8, c[0x0][0x3a8] ;  /* 0x0000ea00ff087b82 */ /* 0x000e620000000a00 */
        /* <DEDUP_REMOVED lines=32> */
.L_x_1045:
[----:B------:R-:W-:Y:S05]  /*3340*/  BSYNC.RECONVERGENT B1 ;  /* 0x0000000000017941 */ /* 0x000fea0003800200 */
.L_x_1044:
        /* <DEDUP_REMOVED lines=21> */
[----:B------:R-:W0:Y:S02]  /*34a0*/  F2I.FTZ.U32.TRUNC.NTZ R5, R5 ;  /* 0x0000000500057305 */ /* 0x000e24000021f000 */
[----:B0-----:R-:W-:-:S04]  /*34b0*/  IMAD.MOV R4, RZ, RZ, -R5 ;  /* 0x000000ffff047224 */ /* 0x001fc800078e0a05 */
[----:B------:R-:W-:Y:S02]  /*34c0*/  IMAD R9, R4, R7, RZ ;  /* 0x0000000704097224 */ /* 0x000fe400078e02ff */
[----:B------:R-:W-:-:S04]  /*34d0*/  IMAD.MOV.U32 R4, RZ, RZ, RZ ;  /* 0x000000ffff047224 */ /* 0x000fc800078e00ff */
[----:B------:R-:W-:Y:S01]  /*34e0*/  IMAD.HI.U32 R9, R5, R9, R4 ;  /* 0x0000000905097227 */ /* 0x000fe200078e0004 */
[----:B------:R-:W-:-:S05]  /*34f0*/  MOV R4, R12 ;  /* 0x0000000c00047202 */ /* 0x000fca0000000f00 */
[----:B------:R-:W-:Y:S02]  /*3500*/  IMAD.HI.U32 R0, R9, R4, RZ ;  /* 0x0000000409007227 */ /* 0x000fe400078e00ff */
[----:B------:R-:W0:Y:S02]  /*3510*/  I2F.RP R9, R15 ;  /* 0x0000000f00097306 */ /* 0x000e240000209400 */
[----:B------:R-:W-:-:S04]  /*3520*/  IMAD.MOV R5, RZ, RZ, -R0 ;  /* 0x000000ffff057224 */ /* 0x000fc800078e0a00 */
[----:B------:R-:W-:-:S05]  /*3530*/  IMAD R4, R7, R5, R4 ;  /* 0x0000000507047224 */ /* 0x000fca00078e0204 */
[----:B------:R-:W-:Y:S01]  /*3540*/  ISETP.GT.U32.AND P3, PT, R7, R4, PT ;  /* 0x000000040700720c */ /* 0x000fe20003f64070 */
[----:B0-----:R-:W0:-:S12]  /*3550*/  MUFU.RCP R9, R9 ;  /* 0x0000000900097308 */ /* 0x001e180000001000 */
[----:B------:R-:W-:Y:S01]  /*3560*/  @!P3 IADD3 R4, PT, PT, R4, -R7, RZ ;  /* 0x800000070404b210 */ /* 0x000fe20007ffe0ff */
[----:B------:R-:W-:-:S03]  /*3570*/  @!P3 VIADD R0, R0, 0x1 ;  /* 0x000000010000b836 */ /* 0x000fc60000000000 */
[----:B------:R-:W-:Y:S02]  /*3580*/  ISETP.GE.U32.AND P3, PT, R4, R7, PT ;  /* 0x000000070400720c */ /* 0x000fe40003f66070 */
[----:B------:R-:W-:-:S11]  /*3590*/  LOP3.LUT R4, R11, R8, RZ, 0x3c, !PT ;  /* 0x000000080b047212 */ /* 0x000fd600078e3cff */
[----:B------:R-:W-:Y:S01]  /*35a0*/  @P3 VIADD R0, R0, 0x1 ;  /* 0x0000000100003836 */ /* 0x000fe20000000000 */
[----:B------:R-:W-:Y:S02]  /*35b0*/  ISETP.GE.AND P3, PT, R4, RZ, PT ;  /* 0x000000ff0400720c */ /* 0x000fe40003f66270 */
[----:B0-----:R-:W-:Y:S01]  /*35c0*/  IADD3 R4, PT, PT, R9, 0xffffffe, RZ ;  /* 0x0ffffffe09047810 */ /* 0x001fe20007ffe0ff */
[----:B------:R-:W-:-:S03]  /*35d0*/  IMAD.MOV.U32 R7, RZ, RZ, R0 ;  /* 0x000000ffff077224 */ /* 0x000fc600078e0000 */
[----:B------:R0:W1:Y:S07]  /*35e0*/  F2I.FTZ.U32.TRUNC.NTZ R5, R4 ;  /* 0x0000000400057305 */ /* 0x00006e000021f000 */
[----:B------:R-:W-:Y:S01]  /*35f0*/  @!P3 IMAD.MOV R7, RZ, RZ, -R7 ;  /* 0x000000ffff07b224 */ /* 0x000fe200078e0a07 */
[----:B------:R-:W-:Y:S01]  /*3600*/  ISETP.NE.AND P3, PT, R8, RZ, PT ;  /* 0x000000ff0800720c */ /* 0x000fe20003f65270 */
[----:B0-----:R-:W-:Y:S02]  /*3610*/  IMAD.MOV.U32 R4, RZ, RZ, RZ ;  /* 0x000000ffff047224 */ /* 0x001fe400078e00ff */
[----:B-1----:R-:W-:-:S04]  /*3620*/  IMAD.MOV R12, RZ, RZ, -R5 ;  /* 0x000000ffff0c7224 */ /* 0x002fc800078e0a05 */
[----:B------:R-:W-:-:S06]  /*3630*/  IMAD R17, R12, R15, RZ ;  /* 0x0000000f0c117224 */ /* 0x000fcc00078e02ff */
[----:B------:R-:W-:Y:S01]  /*3640*/  @!P3 LOP3.LUT R7, RZ, R8, RZ, 0x33, !PT ;  /* 0x00000008ff07b212 */ /* 0x000fe200078e33ff */
[----:B------:R-:W0:Y:S01]  /*3650*/  I2F.RP R12, R21 ;  /* 0x00000015000c7306 */ /* 0x000e220000209400 */
[----:B------:R-:W-:Y:S02]  /*3660*/  IMAD.HI.U32 R17, R5, R17, R4 ;  /* 0x0000001105117227 */ /* 0x000fe400078e0004 */
[----:B------:R-:W-:-:S05]  /*3670*/  IADD3 R0, PT, PT, -R7, RZ, RZ ;  /* 0x000000ff07007210 */ /* 0x000fca0007ffe1ff */
[----:B------:R-:W-:-:S05]  /*3680*/  IMAD R9, R8, R0, R11 ;  /* 0x0000000008097224 */ /* 0x000fca00078e020b */
[----:B------:R-:W-:Y:S01]  /*3690*/  IABS R0, R9 ;  /* 0x0000000900007213 */ /* 0x000fe20000000000 */
[----:B0-----:R-:W0:Y:S04]  /*36a0*/  MUFU.RCP R12, R12 ;  /* 0x0000000c000c7308 */ /* 0x001e280000001000 */
[----:B------:R-:W-:-:S04]  /*36b0*/  IMAD.MOV.U32 R4, RZ, RZ, R0 ;  /* 0x000000ffff047224 */ /* 0x000fc800078e0000 */
[----:B------:R-:W-:Y:S02]  /*36c0*/  IMAD.HI.U32 R0, R17, R4, RZ ;  /* 0x0000000411007227 */ /* 0x000fe400078e00ff */
[----:B------:R-:W1:Y:S03]  /*36d0*/  LDC.64 R16, c[0x0][0x390] ;  /* 0x0000e400ff107b82 */ /* 0x000e660000000a00 */
[----:B------:R-:W-:-:S05]  /*36e0*/  IADD3 R5, PT, PT, -R0, RZ, RZ ;  /* 0x000000ff00057210 */ /* 0x000fca0007ffe1ff */
[----:B------:R-:W-:-:S05]  /*36f0*/  IMAD R4, R15, R5, R4 ;  /* 0x000000050f047224 */ /* 0x000fca00078e0204 */
        /* <DEDUP_REMOVED lines=8> */
[----:B0-----:R-:W-:Y:S02]  /*3780*/  VIADD R4, R12, 0xffffffe ;  /* 0x0ffffffe0c047836 */ /* 0x001fe40000000000 */
[----:B------:R-:W-:Y:S02]  /*3790*/  IMAD.MOV.U32 R8, RZ, RZ, R0 ;  /* 0x000000ffff087224 */ /* 0x000fe400078e0000 */
[----:B------:R0:W3:Y:S08]  /*37a0*/  F2I.FTZ.U32.TRUNC.NTZ R5, R4 ;  /* 0x0000000400057305 */ /* 0x0000f0000021f000 */
[----:B------:R-:W-:Y:S01]  /*37b0*/  @!P3 IADD3 R8, PT, PT, -R8, RZ, RZ ;  /* 0x000000ff0808b210 */ /* 0x000fe20007ffe1ff */
[----:B0-----:R-:W-:Y:S01]  /*37c0*/  HFMA2 R4, -RZ, RZ, 0, 0 ;  /* 0x00000000ff047431 */ /* 0x001fe200000001ff */
[----:B------:R-:W-:Y:S01]  /*37d0*/  ISETP.NE.AND P3, PT, R10, RZ, PT ;  /* 0x000000ff0a00720c */ /* 0x000fe20003f65270 */
[----:B---3--:R-:W-:-:S12]  /*37e0*/  IMAD.MOV R12, RZ, RZ, -R5 ;  /* 0x000000ffff0c7224 */ /* 0x008fd800078e0a05 */
[----:B------:R-:W-:Y:S02]  /*37f0*/  @!P3 LOP3.LUT R8, RZ, R10, RZ, 0x33, !PT ;  /* 0x0000000aff08b212 */ /* 0x000fe400078e33ff */
[----:B-1----:R-:W-:-:S03]  /*3800*/  ISETP.NE.U32.AND P3, PT, R16, 0x1, PT ;  /* 0x000000011000780c */ /* 0x002fc60003f65070 */
        /* <DEDUP_REMOVED lines=11> */
[----:B------:R-:W0:Y:S03]  /*38c0*/  LDC.64 R14, c[0x0][0x3a8] ;  /* 0x0000ea00ff0e7b82 */ /* 0x000e260000000a00 */
[----:B------:R-:W-:-:S04]  /*38d0*/  IMAD.MOV R7, RZ, RZ, -R0 ;  /* 0x000000ffff077224 */ /* 0x000fc800078e0a00 */
[C---:B------:R-:W-:Y:S01]  /*38e0*/  IMAD R4, R21.reuse, R7, R4 ;  /* 0x0000000715047224 */ /* 0x040fe200078e0204 */
[----:B------:R-:W-:Y:S02]  /*38f0*/  SEL R7, R8, RZ, P3 ;  /* 0x000000ff08077207 */ /* 0x000fe40001800000 */
[----:B------:R-:W1:Y:S02]  /*3900*/  LDC.64 R8, c[0x0][0x3a0] ;  /* 0x0000e800ff087b82 */ /* 0x000e640000000a00 */
        /* <DEDUP_REMOVED lines=33> */
.L_x_1047:
[----:B------:R-:W-:Y:S05]  /*3b20*/  BSYNC.RECONVERGENT B1 ;  /* 0x0000000000017941 */ /* 0x000fea0003800200 */
.L_x_1046:
        /* <DEDUP_REMOVED lines=24> */
[----:B------:R-:W-:Y:S02]  /*3cb0*/  MOV R4, R11 ;  /* 0x0000000b00047202 */ /* 0x000fe40000000f00 */
[----:B-1----:R-:W-:-:S03]  /*3cc0*/  IABS R11, R10 ;  /* 0x0000000a000b7213 */ /* 0x002fc60000000000 */
[----:B------:R-:W-:Y:S02]  /*3cd0*/  IMAD.HI.U32 R0, R9, R4, RZ ;  /* 0x0000000409007227 */ /* 0x000fe400078e00ff */
[----:B------:R-:W1:Y:S02]  /*3ce0*/  I2F.RP R9, R11 ;  /* 0x0000000b00097306 */ /* 0x000e640000209400 */
[----:B------:R-:W-:-:S04]  /*3cf0*/  IMAD.MOV R5, RZ, RZ, -R0 ;  /* 0x000000ffff057224 */ /* 0x000fc800078e0a00 */
        /* <DEDUP_REMOVED lines=94> */
.L_x_1049:
[----:B------:R-:W-:Y:S05]  /*42e0*/  BSYNC.RECONVERGENT B1 ;  /* 0x0000000000017941 */ /* 0x000fea0003800200 */
.L_x_1048:
        /* <DEDUP_REMOVED lines=66> */
[----:B0-----:R-:W-:Y:S02]  /*4710*/  VIADD R4, R14, 0xffffffe ;  /* 0x0ffffffe0e047836 */ /* 0x001fe40000000000 */
[----:B------:R-:W-:Y:S01]  /*4720*/  IMAD.MOV.U32 R10, RZ, RZ, R0 ;  /* 0x000000ffff0a7224 */ /* 0x000fe200078e0000 */
[----:B------:R-:W0:Y:S01]  /*4730*/  LDC.64 R14, c[0x0][0x398] ;  /* 0x0000e600ff0e7b82 */ /* 0x000e220000000a00 */
[----:B------:R2:W3:Y:S08]  /*4740*/  F2I.FTZ.U32.TRUNC.NTZ R5, R4 ;  /* 0x0000000400057305 */ /* 0x0004f0000021f000 */
[----:B------:R-:W-:Y:S01]  /*4750*/  @!P1 IADD3 R10, PT, PT, -R10, RZ, RZ ;  /* 0x000000ff0a0a9210 */ /* 0x000fe20007ffe1ff */
[----:B--2---:R-:W-:Y:S01]  /*4760*/  HFMA2 R4, -RZ, RZ, 0, 0 ;  /* 0x00000000ff047431 */ /* 0x004fe200000001ff */
[----:B------:R-:W-:Y:S01]  /*4770*/  ISETP.NE.AND P1, PT, R12, RZ, PT ;  /* 0x000000ff0c00720c */ /* 0x000fe20003f25270 */
[----:B---3--:R-:W-:-:S12]  /*4780*/  IMAD.MOV R18, RZ, RZ, -R5 ;  /* 0x000000ffff127224 */ /* 0x008fd800078e0a05 */
[----:B------:R-:W-:Y:S02]  /*4790*/  @!P1 LOP3.LUT R10, RZ, R12, RZ, 0x33, !PT ;  /* 0x0000000cff0a9212 */ /* 0x000fe400078e33ff */
[----:B-1----:R-:W-:-:S03]  /*47a0*/  ISETP.NE.U32.AND P1, PT, R16, 0x1, PT ;  /* 0x000000011000780c */ /* 0x002fc60003f25070 */
[----:B------:R-:W-:Y:S01]  /*47b0*/  IMAD.MOV R0, RZ, RZ, -R10 ;  /* 0x000000ffff007224 */ /* 0x000fe200078e0a0a */
        /* <DEDUP_REMOVED lines=11> */
[----:B------:R-:W0:Y:S03]  /*4870*/  LDC.64 R14, c[0x0][0x3a8] ;  /* 0x0000ea00ff0e7b82 */ /* 0x000e260000000a00 */
[----:B------:R-:W-:-:S04]  /*4880*/  IMAD.MOV R7, RZ, RZ, -R0 ;  /* 0x000000ffff077224 */ /* 0x000fc800078e0a00 */
        /* <DEDUP_REMOVED lines=35> */
.L_x_1051:
[----:B------:R-:W-:Y:S05]  /*4ac0*/  BSYNC.RECONVERGENT B1 ;  /* 0x0000000000017941 */ /* 0x000fea0003800200 */
.L_x_1050:
        /* <DEDUP_REMOVED lines=18> */
[----:B-1----:R-:W-:-:S06]  /*4bf0*/  IADD3 R5, PT, PT, R0, 0xffffffe, RZ ;  /* 0x0ffffffe00057810 */ /* 0x002fcc0007ffe0ff */
[----:B------:R-:W1:Y:S02]  /*4c00*/  F2I.FTZ.U32.TRUNC.NTZ R5, R5 ;  /* 0x0000000500057305 */ /* 0x000e64000021f000 */
[----:B-1----:R-:W-:-:S04]  /*4c10*/  IMAD.MOV R4, RZ, RZ, -R5 ;  /* 0x000000ffff047224 */ /* 0x002fc800078e0a05 */
[----:B------:R-:W-:Y:S02]  /*4c20*/  IMAD R9, R4, R7, RZ ;  /* 0x0000000704097224 */ /* 0x000fe400078e02ff */
[----:B------:R-:W-:-:S04]  /*4c30*/  IMAD.MOV.U32 R4, RZ, RZ, RZ ;  /* 0x000000ffff047224 */ /* 0x000fc800078e00ff */
[----:B------:R-:W-:Y:S01]  /*4c40*/  IMAD.HI.U32 R9, R5, R9, R4 ;  /* 0x0000000905097227 */ /* 0x000fe200078e0004 */
[----:B------:R-:W-:-:S05]  /*4c50*/  MOV R4, R14 ;  /* 0x0000000e00047202 */ /* 0x000fca0000000f00 */
        /* <DEDUP_REMOVED lines=18> */
[----:B---3--:R-:W-:-:S04]  /*4d80*/  IMAD.MOV R14, RZ, RZ, -R5 ;  /* 0x000000ffff0e7224 */ /* 0x008fc800078e0a05 */
[----:B------:R-:W-:-:S06]  /*4d90*/  IMAD R17, R14, R15, RZ ;  /* 0x0000000f0e117224 */ /* 0x000fcc00078e02ff */
[----:B------:R-:W-:Y:S01]  /*4da0*/  @!P6 LOP3.LUT R7, RZ, R12, RZ, 0x33, !PT ;  /* 0x0000000cff07e212 */ /* 0x000fe200078e33ff */
[----:B------:R-:W-:-:S03]  /*4db0*/  IMAD.HI.U32 R17, R5, R17, R4 ;  /* 0x0000001105117227 */ /* 0x000fc600078e0004 */
[----:B------:R-:W-:-:S05]  /*4dc0*/  IADD3 R0, PT, PT, -R7, RZ, RZ ;  /* 0x000000ff07007210 */ /* 0x000fca0007ffe1ff */
[----:B------:R-:W-:-:S05]  /*4dd0*/  IMAD R9, R12, R0, R11 ;  /* 0x000000000c097224 */ /* 0x000fca00078e020b */
[----:B------:R-:W-:-:S05]  /*4de0*/  IABS R0, R9 ;  /* 0x0000000900007213 */ /* 0x000fca0000000000 */
[----:B------:R-:W-:-:S04]  /*4df0*/  IMAD.MOV.U32 R4, RZ, RZ, R0 ;  /* 0x000000ffff047224 */ /* 0x000fc800078e0000 */
[----:B------:R-:W-:Y:S01]  /*4e00*/  IMAD.HI.U32 R0, R17, R4, RZ ;  /* 0x0000000411007227 */ /* 0x000fe200078e00ff */
[----:B--2---:R-:W-:-:S04]  /*4e10*/  IABS R17, R21 ;  /* 0x0000001500117213 */ /* 0x004fc80000000000 */
[----:B------:R-:W-:-:S05]  /*4e20*/  IADD3 R5, PT, PT, -R0, RZ, RZ ;  /* 0x000000ff00057210 */ /* 0x000fca0007ffe1ff */
[C---:B------:R-:W-:Y:S02]  /*4e30*/  IMAD R4, R15.reuse, R5, R4 ;  /* 0x000000050f047224 */ /* 0x040fe400078e0204 */
[----:B------:R-:W1:Y:S03]  /*4e40*/  I2F.RP R5, R17 ;  /* 0x0000001100057306 */ /* 0x000e660000209400 */
[----:B------:R-:W-:-:S05]  /*4e50*/  ISETP.GT.U32.AND P6, PT, R15, R4, PT ;  /* 0x000000040f00720c */ /* 0x000fca0003fc4070 */
[----:B-1----:R-:W1:Y:S08]  /*4e60*/  MUFU.RCP R5, R5 ;  /* 0x0000000500057308 */ /* 0x002e700000001000 */
[----:B------:R-:W-:Y:S02]  /*4e70*/  @!P6 IMAD.IADD R4, R4, 0x1, -R15 ;  /* 0x000000010404e824 */ /* 0x000fe400078e0a0f */
[----:B------:R-:W-:-:S03]  /*4e80*/  @!P6 VIADD R0, R0, 0x1 ;  /* 0x000000010000e836 */ /* 0x000fc60000000000 */
[----:B------:R-:W-:Y:S02]  /*4e90*/  ISETP.GE.U32.AND P6, PT, R4, R15, PT ;  /* 0x0000000f0400720c */ /* 0x000fe40003fc6070 */
[----:B------:R-:W-:Y:S01]  /*4ea0*/  LOP3.LUT R4, R9, R16, RZ, 0x3c, !PT ;  /* 0x0000001009047212 */ /* 0x000fe200078e3cff */
[----:B-1----:R-:W-:-:S10]  /*4eb0*/  VIADD R14, R5, 0xffffffe ;  /* 0x0ffffffe050e7836 */ /* 0x002fd40000000000 */
[----:B------:R-:W-:Y:S02]  /*4ec0*/  @P6 IADD3 R0, PT, PT, R0, 0x1, RZ ;  /* 0x0000000100006810 */ /* 0x000fe40007ffe0ff */
[----:B------:R-:W-:Y:S01]  /*4ed0*/  ISETP.GE.AND P6, PT, R4, RZ, PT ;  /* 0x000000ff0400720c */ /* 0x000fe20003fc6270 */
[----:B------:R1:W2:Y:S01]  /*4ee0*/  F2I.FTZ.U32.TRUNC.NTZ R15, R14 ;  /* 0x0000000e000f7305 */ /* 0x0002a2000021f000 */
[----:B------:R-:W3:Y:S01]  /*4ef0*/  LDC.64 R4, c[0x0][0x398] ;  /* 0x0000e600ff047b82 */ /* 0x000ee20000000a00 */
[----:B------:R-:W-:Y:S02]  /*4f00*/  IMAD.MOV.U32 R12, RZ, RZ, R0 ;  /* 0x000000ffff0c7224 */ /* 0x000fe400078e0000 */
[----:B-1----:R-:W-:-:S08]  /*4f10*/  HFMA2 R14, -RZ, RZ, 0, 0 ;  /* 0x00000000ff0e7431 */ /* 0x002fd000000001ff */
[----:B------:R-:W-:Y:S02]  /*4f20*/  @!P6 IADD3 R12, PT, PT, -R12, RZ, RZ ;  /* 0x000000ff0c0ce210 */ /* 0x000fe40007ffe1ff */
[----:B------:R-:W-:Y:S01]  /*4f30*/  ISETP.NE.AND P6, PT, R16, RZ, PT ;  /* 0x000000ff1000720c */ /* 0x000fe20003fc5270 */
[----:B--2---:R-:W-:-:S12]  /*4f40*/  IMAD.MOV R20, RZ, RZ, -R15 ;  /* 0x000000ffff147224 */ /* 0x004fd800078e0a0f */
        /* <DEDUP_REMOVED lines=8> */
[----:B---3--:R-:W-:Y:S02]  /*4fd0*/  ISETP.NE.U32.AND P6, PT, R4, 0x1, PT ;  /* 0x000000010400780c */ /* 0x008fe40003fc5070 */
[----:B------:R-:W-:Y:S01]  /*4fe0*/  IABS R20, R16 ;  /* 0x0000001000147213 */ /* 0x000fe20000000000 */
[----:B------:R-:W-:Y:S01]  /*4ff0*/  IMAD.HI.U32 R0, R15, R9, R14 ;  /* 0x000000090f007227 */ /* 0x000fe200078e000e */
[----:B------:R-:W-:Y:S01]  /*5000*/  ISETP.NE.AND.EX P6, PT, R5, RZ, PT, P6 ;  /* 0x000000ff0500720c */ /* 0x000fe20003fc5360 */
[----:B------:R-:W1:Y:S02]  /*5010*/  LDC.64 R14, c[0x0][0x3a8] ;  /* 0x0000ea00ff0e7b82 */ /* 0x000e640000000a00 */
[----:B------:R-:W-:Y:S01]  /*5020*/  IMAD.MOV.U32 R9, RZ, RZ, R20 ;  /* 0x000000ffff097224 */ /* 0x000fe200078e0014 */
[----:B------:R-:W-:Y:S01]  /*5030*/  SEL R5, R12, RZ, P6 ;  /* 0x000000ff0c057207 */ /* 0x000fe20003000000 */
[----:B------:R-:W-:-:S02]  /*5040*/  IMAD R12, R7, UR36, RZ ;  /* 0x00000024070c7c24 */ /* 0x000fc4000f8e02ff */
[----:B------:R-:W-:-:S04]  /*5050*/  IMAD.HI.U32 R0, R0, R9, RZ ;  /* 0x0000000900007227 */ /* 0x000fc800078e00ff */
[----:B------:R-:W-:Y:S02]  /*5060*/  IMAD.MOV R4, RZ, RZ, -R0 ;  /* 0x000000ffff047224 */ /* 0x000fe400078e0a00 */
[----:B------:R-:W-:Y:S02]  /*5070*/  IMAD R5, R5, UR37, R12 ;  /* 0x0000002505057c24 */ /* 0x000fe4000f8e020c */
        /* <DEDUP_REMOVED lines=32> */
.L_x_1053:
[----:B------:R-:W-:Y:S05]  /*5280*/  BSYNC.RECONVERGENT B1 ;  /* 0x0000000000017941 */ /* 0x000fea0003800200 */
.L_x_1052:
        /* <DEDUP_REMOVED lines=124> */
.L_x_1055:
[----:B------:R-:W-:Y:S05]  /*5a50*/  BSYNC.RECONVERGENT B1 ;  /* 0x0000000000017941 */ /* 0x000fea0003800200 */
.L_x_1054:
        /* <DEDUP_REMOVED lines=50> */
[----:B------:R-:W0:Y:S02]  /*5d80*/  I2F.RP R7, R19 ;  /* 0x0000001300077306 */ /* 0x000e240000209400 */
[----:B------:R-:W-:-:S04]  /*5d90*/  IMAD.MOV.U32 R5, RZ, RZ, R11 ;  /* 0x000000ffff057224 */ /* 0x000fc800078e000b */
[----:B------:R-:W-:-:S04]  /*5da0*/  IMAD.HI.U32 R4, R12, R5, RZ ;  /* 0x000000050c047227 */ /* 0x000fc800078e00ff */
[----:B------:R-:W-:-:S04]  /*5db0*/  IMAD.MOV R12, RZ, RZ, -R4 ;  /* 0x000000ffff0c7224 */ /* 0x000fc800078e0a04 */
[C---:B------:R-:W-:Y:S01]  /*5dc0*/  IMAD R5, R20.reuse, R12, R5 ;  /* 0x0000000c14057224 */ /* 0x040fe200078e0205 */
[----:B0-----:R-:W0:Y:S04]  /*5dd0*/  MUFU.RCP R7, R7 ;  /* 0x0000000700077308 */ /* 0x001e280000001000 */
[----:B------:R-:W-:-:S13]  /*5de0*/  ISETP.GT.U32.AND P4, PT, R20, R5, PT ;  /* 0x000000051400720c */ /* 0x000fda0003f84070 */
[----:B------:R-:W-:Y:S01]  /*5df0*/  @!P4 IMAD.IADD R5, R5, 0x1, -R20 ;  /* 0x000000010505c824 */ /* 0x000fe200078e0a14 */
[----:B------:R-:W-:Y:S01]  /*5e00*/  @!P4 IADD3 R4, PT, PT, R4, 0x1, RZ ;  /* 0x000000010404c810 */ /* 0x000fe20007ffe0ff */
[----:B0-----:R-:W-:-:S03]  /*5e10*/  VIADD R15, R7, 0xffffffe ;  /* 0x0ffffffe070f7836 */ /* 0x001fc60000000000 */
[----:B------:R-:W-:Y:S02]  /*5e20*/  ISETP.GE.U32.AND P4, PT, R5, R20, PT ;  /* 0x000000140500720c */ /* 0x000fe40003f86070 */
[----:B------:R-:W-:Y:S01]  /*5e30*/  LOP3.LUT R5, R14, R17, RZ, 0x3c, !PT ;  /* 0x000000110e057212 */ /* 0x000fe200078e3cff */
[----:B------:R-:W0:Y:S01]  /*5e40*/  F2I.FTZ.U32.TRUNC.NTZ R15, R15 ;  /* 0x0000000f000f7305 */ /* 0x000e22000021f000 */
[----:B------:R-:W1:Y:S09]  /*5e50*/  LDC.64 R20, c[0x0][0x390] ;  /* 0x0000e400ff147b82 */ /* 0x000e720000000a00 */
[----:B------:R-:W-:Y:S01]  /*5e60*/  @P4 VIADD R4, R4, 0x1 ;  /* 0x0000000104044836 */ /* 0x000fe20000000000 */
[----:B------:R-:W-:-:S04]  /*5e70*/  ISETP.GE.AND P4, PT, R5, RZ, PT ;  /* 0x000000ff0500720c */ /* 0x000fc80003f86270 */
[----:B------:R-:W-:Y:S02]  /*5e80*/  MOV R12, R4 ;  /* 0x00000004000c7202 */ /* 0x000fe40000000f00 */
[----:B------:R-:W2:Y:S01]  /*5e90*/  LDC.64 R4, c[0x0][0x398] ;  /* 0x0000e600ff047b82 */ /* 0x000ea20000000a00 */
[----:B0-----:R-:W-:-:S06]  /*5ea0*/  IADD3 R24, PT, PT, RZ, -R15, RZ ;  /* 0x8000000fff187210 */ /* 0x001fcc0007ffe0ff */
[----:B------:R-:W-:Y:S01]  /*5eb0*/  @!P4 IMAD.MOV R12, RZ, RZ, -R12 ;  /* 0x000000ffff0cc224 */ /* 0x000fe200078e0a0c */
        /* <DEDUP_REMOVED lines=52> */
.L_x_1057:
[----:B------:R-:W-:Y:S05]  /*6200*/  BSYNC.RECONVERGENT B1 ;  /* 0x0000000000017941 */ /* 0x000fea0003800200 */
.L_x_1056:
        /* <DEDUP_REMOVED lines=124> */
.L_x_1059:
[----:B------:R-:W-:Y:S05]  /*69d0*/  BSYNC.RECONVERGENT B1 ;  /* 0x0000000000017941 */ /* 0x000fea0003800200 */
.L_x_1058:
        /* <DEDUP_REMOVED lines=122> */
.L_x_1061:
[----:B------:R-:W-:Y:S05]  /*7180*/  BSYNC.RECONVERGENT B1 ;  /* 0x0000000000017941 */ /* 0x000fea0003800200 */
.L_x_1060:
        /* <DEDUP_REMOVED lines=124> */
.L_x_1063:
[----:B------:R-:W-:Y:S05]  /*7950*/  BSYNC.RECONVERGENT B1 ;  /* 0x0000000000017941 */ /* 0x000fea0003800200 */
.L_x_1062:
        /* <DEDUP_REMOVED lines=122> */
.L_x_1065:
[----:B------:R-:W-:Y:S05]  /*8100*/  BSYNC.RECONVERGENT B1 ;  /* 0x0000000000017941 */ /* 0x000fea0003800200 */
.L_x_1064:
        /* <DEDUP_REMOVED lines=124> */
.L_x_1067:
[----:B------:R-:W-:Y:S05]  /*88d0*/  BSYNC.RECONVERGENT B1 ;  /* 0x0000000000017941 */ /* 0x000fea0003800200 */
.L_x_1066:
        /* <DEDUP_REMOVED lines=122> */
.L_x_1069:
[----:B------:R-:W-:Y:S05]  /*9080*/  BSYNC.RECONVERGENT B1 ;  /* 0x0000000000017941 */ /* 0x000fea0003800200 */
.L_x_1068:
        /* <DEDUP_REMOVED lines=124> */
.L_x_1071:
[----:B------:R-:W-:Y:S05]  /*9850*/  BSYNC.RECONVERGENT B1 ;  /* 0x0000000000017941 */ /* 0x000fea0003800200 */
.L_x_1070:
        /* <DEDUP_REMOVED lines=122> */
.L_x_1073:
[----:B------:R-:W-:Y:S05]  /*a000*/  BSYNC.RECONVERGENT B1 ;  /* 0x0000000000017941 */ /* 0x000fea0003800200 */
.L_x_1072:
        /* <DEDUP_REMOVED lines=70> */
[----:B-1----:R-:W-:-:S07]  /*a470*/  IADD3 R46, PT, PT, RZ, -R39, RZ ;  /* 0x80000027ff2e7210 */ /* 0x002fce0007ffe0ff */
        /* <DEDUP_REMOVED lines=53> */
.L_x_1075:
[----:B------:R-:W-:Y:S05]  /*a7d0*/  BSYNC.RECONVERGENT B1 ;  /* 0x0000000000017941 */ /* 0x000fea0003800200 */
.L_x_1074:
        /* <DEDUP_REMOVED lines=62> */
[----:B------:R-:W-:Y:S01]  /*abc0*/  LOP3.LUT R5, R46, R17, RZ, 0x3c, !PT ;  /* 0x000000112e057212 */ /* 0x000fe200078e3cff */
[----:B------:R1:W2:Y:S02]  /*abd0*/  F2I.FTZ.U32.TRUNC.NTZ R99, R98 ;  /* 0x0000006200637305 */ /* 0x0002a4000021f000 */
[----:B-1----:R-:W-:-:S08]  /*abe0*/  IMAD.MOV.U32 R98, RZ, RZ, RZ ;  /* 0x000000ffff627224 */ /* 0x002fd000078e00ff */
[----:B------:R-:W-:Y:S01]  /*abf0*/  @P6 VIADD R4, R4, 0x1 ;  /* 0x0000000104046836 */ /* 0x000fe20000000000 */
[----:B------:R-:W-:Y:S01]  /*ac00*/  ISETP.GE.AND P6, PT, R5, RZ, PT ;  /* 0x000000ff0500720c */ /* 0x000fe20003fc6270 */
[----:B--2---:R-:W-:-:S03]  /*ac10*/  IMAD.MOV R48, RZ, RZ, -R99 ;  /* 0x000000ffff307224 */ /* 0x004fc600078e0a63 */
[----:B------:R-:W-:Y:S02]  /*ac20*/  MOV R12, R4 ;  /* 0x00000004000c7202 */ /* 0x000fe40000000f00 */
[----:B------:R-:W1:Y:S07]  /*ac30*/  LDC.64 R4, c[0x0][0x398] ;  /* 0x0000e600ff047b82 */ /* 0x000e6e0000000a00 */
        /* <DEDUP_REMOVED lines=10> */
[----:B-1----:R-:W-:-:S02]  /*ace0*/  ISETP.NE.U32.AND P6, PT, R4, 0x1, PT ;  /* 0x000000010400780c */ /* 0x002fc40003fc5070 */
        /* <DEDUP_REMOVED lines=41> */
.L_x_1077:
[----:B------:R-:W-:Y:S05]  /*af80*/  BSYNC.RECONVERGENT B1 ;  /* 0x0000000000017941 */ /* 0x000fea0003800200 */
.L_x_1076:
        /* <DEDUP_REMOVED lines=53> */
[----:B------:R-:W-:Y:S02]  /*b2e0*/  IMAD.MOV.U32 R5, RZ, RZ, R14 ;  /* 0x000000ffff057224 */ /* 0x000fe400078e000e */
[----:B------:R-:W1:Y:S02]  /*b2f0*/  LDC.64 R14, c[0x0][0x390] ;  /* 0x0000e400ff0e7b82 */ /* 0x000e640000000a00 */
[----:B------:R-:W-:-:S05]  /*b300*/  IMAD.HI.U32 R4, R12, R5, RZ ;  /* 0x000000050c047227 */ /* 0x000fca00078e00ff */
[----:B------:R-:W-:Y:S01]  /*b310*/  IADD3 R12, PT, PT, -R4, RZ, RZ ;  /* 0x000000ff040c7210 */ /* 0x000fe20007ffe1ff */
[----:B0-----:R-:W0:Y:S04]  /*b320*/  MUFU.RCP R11, R11 ;  /* 0x0000000b000b7308 */ /* 0x001e280000001000 */
[----:B------:R-:W-:-:S05]  /*b330*/  IMAD R5, R50, R12, R5 ;  /* 0x0000000c32057224 */ /* 0x000fca00078e0205 */
[----:B------:R-:W-:Y:S02]  /*b340*/  ISETP.GT.U32.AND P5, PT, R50, R5, PT ;  /* 0x000000053200720c */ /* 0x000fe40003fa4070 */
[----:B0-----:R-:W-:-:S11]  /*b350*/  IADD3 R98, PT, PT, R11, 0xffffffe, RZ ;  /* 0x0ffffffe0b627810 */ /* 0x001fd60007ffe0ff */
[----:B------:R-:W-:Y:S02]  /*b360*/  @!P5 IMAD.IADD R5, R5, 0x1, -R50 ;  /* 0x000000010505d824 */ /* 0x000fe400078e0a32 */
[----:B------:R-:W-:Y:S01]  /*b370*/  @!P5 VIADD R4, R4, 0x1 ;  /* 0x000000010404d836 */ /* 0x000fe20000000000 */
[----:B------:R0:W2:Y:S02]  /*b380*/  F2I.FTZ.U32.TRUNC.NTZ R99, R98 ;  /* 0x0000006200637305 */ /* 0x0000a4000021f000 */
[----:B------:R-:W-:Y:S02]  /*b390*/  ISETP.GE.U32.AND P5, PT, R5, R50, PT ;  /* 0x000000320500720c */ /* 0x000fe40003fa6070 */
[----:B------:R-:W-:Y:S01]  /*b3a0*/  LOP3.LUT R5, R7, R48, RZ, 0x3c, !PT ;  /* 0x0000003007057212 */ /* 0x000fe200078e3cff */
[----:B0-----:R-:W-:-:S10]  /*b3b0*/  IMAD.MOV.U32 R98, RZ, RZ, RZ ;  /* 0x000000ffff627224 */ /* 0x001fd400078e00ff */
[----:B------:R-:W-:Y:S01]  /*b3c0*/  @P5 IADD3 R4, PT, PT, R4, 0x1, RZ ;  /* 0x0000000104045810 */ /* 0x000fe20007ffe0ff */
[----:B--2---:R-:W-:Y:S01]  /*b3d0*/  IMAD.MOV R11, RZ, RZ, -R99 ;  /* 0x000000ffff0b7224 */ /* 0x004fe200078e0a63 */
[----:B------:R-:W-:-:S03]  /*b3e0*/  ISETP.GE.AND P5, PT, R5, RZ, PT ;  /* 0x000000ff0500720c */ /* 0x000fc60003fa6270 */
[----:B------:R-:W-:-:S10]  /*b3f0*/  IMAD.MOV.U32 R12, RZ, RZ, R4 ;  /* 0x000000ffff0c7224 */ /* 0x000fd400078e0004 */
        /* <DEDUP_REMOVED lines=8> */
[----:B------:R-:W-:Y:S02]  /*b480*/  MOV R48, R11 ;  /* 0x0000000b00307202 */ /* 0x000fe40000000f00 */
[----:B------:R-:W-:Y:S02]  /*b490*/  SEL R9, R9, RZ, P5 ;  /* 0x000000ff09097207 */ /* 0x000fe40002800000 */
[----:B------:R-:W-:Y:S01]  /*b4a0*/  IABS R11, R17 ;  /* 0x00000011000b7213 */ /* 0x000fe20000000000 */
[----:B------:R-:W-:Y:S01]  /*b4b0*/  IMAD R7, R48, R19, RZ ;  /* 0x0000001330077224 */ /* 0x000fe200078e02ff */
[----:B------:R-:W1:Y:S03]  /*b4c0*/  LDC.64 R4, c[0x0][0x398] ;  /* 0x0000e600ff047b82 */ /* 0x000e660000000a00 */
[----:B------:R-:W-:-:S05]  /*b4d0*/  IMAD.HI.U32 R48, R99, R7, R98 ;  /* 0x0000000763307227 */ /* 0x000fca00078e0062 */
[----:B------:R-:W2:Y:S01]  /*b4e0*/  LDC.64 R98, c[0x0][0x3a0] ;  /* 0x0000e800ff627b82 */ /* 0x000ea20000000a00 */
        /* <DEDUP_REMOVED lines=8> */
[----:B------:R-:W-:Y:S01]  /*b570*/  IMAD R12, R5, UR37, R12 ;  /* 0x00000025050c7c24 */ /* 0x000fe2000f8e020c */
[----:B------:R-:W-:-:S11]  /*b580*/  SHF.R.S64 R5, RZ, 0x1e, R0 ;  /* 0x0000001eff057819 */ /* 0x000fd60000001000 */
        /* <DEDUP_REMOVED lines=29> */
.L_x_1079:
[----:B------:R-:W-:Y:S05]  /*b760*/  BSYNC.RECONVERGENT B1 ;  /* 0x0000000000017941 */ /* 0x000fea0003800200 */
.L_x_1078:
        /* <DEDUP_REMOVED lines=64> */
[----:B0-----:R-:W-:-:S10]  /*bb70*/  HFMA2 R98, -RZ, RZ, 0, 0 ;  /* 0x00000000ff627431 */ /* 0x001fd400000001ff */
[----:B------:R-:W-:Y:S02]  /*bb80*/  @P4 IADD3 R4, PT, PT, R4, 0x1, RZ ;  /* 0x0000000104044810 */ /* 0x000fe40007ffe0ff */
        /* <DEDUP_REMOVED lines=11> */
[----:B--2---:R-:W-:-:S03]  /*bc40*/  IMAD.MOV R50, RZ, RZ, -R99 ;  /* 0x000000ffff327224 */ /* 0x004fc600078e0a63 */
        /* <DEDUP_REMOVED lines=13> */
[----:B------:R-:W-:Y:S01]  /*bd20*/  @!P4 IADD3 R4, PT, PT, R4, -R19, RZ ;  /* 0x800000130404c210 */ /* 0x000fe20007ffe0ff */
[----:B------:R-:W-:-:S03]  /*bd30*/  @!P4 VIADD R7, R7, 0x1 ;  /* 0x000000010707c836 */ /* 0x000fc60000000000 */
[----:B------:R-:W-:Y:S02]  /*bd40*/  ISETP.GE.U32.AND P4, PT, R4, R19, PT ;  /* 0x000000130400720c */ /* 0x000fe40003f86070 */
[----:B------:R-:W-:-:S11]  /*bd50*/  LOP3.LUT R4, R17, R54, RZ, 0x3c, !PT ;  /* 0x0000003611047212 */ /* 0x000fd600078e3cff */
[----:B------:R-:W-:Y:S01]  /*bd60*/  @P4 VIADD R7, R7, 0x1 ;  /* 0x0000000107074836 */ /* 0x000fe20000000000 */
[----:B------:R-:W-:Y:S02]  /*bd70*/  ISETP.GE.AND P4, PT, R4, RZ, PT ;  /* 0x000000ff0400720c */ /* 0x000fe40003f86270 */
[----:B------:R-:W1:Y:S11]  /*bd80*/  LDC.64 R4, c[0x0][0x3a0] ;  /* 0x0000e800ff047b82 */ /* 0x000e760000000a00 */
[----:B------:R-:W-:Y:S01]  /*bd90*/  @!P4 IMAD.MOV R7, RZ, RZ, -R7 ;  /* 0x000000ffff07c224 */ /* 0x000fe200078e0a07 */
[----:B------:R-:W-:-:S13]  /*bda0*/  ISETP.NE.AND P4, PT, R54, RZ, PT ;  /* 0x000000ff3600720c */ /* 0x000fda0003f85270 */
[----:B------:R-:W-:Y:S02]  /*bdb0*/  @!P4 LOP3.LUT R7, RZ, R54, RZ, 0x33, !PT ;  /* 0x00000036ff07c212 */ /* 0x000fe400078e33ff */
[----:B-1----:R-:W-:Y:S02]  /*bdc0*/  ISETP.NE.U32.AND P4, PT, R4, 0x1, PT ;  /* 0x000000010400780c */ /* 0x002fe40003f85070 */
[----:B------:R-:W-:Y:S02]  /*bdd0*/  IADD3 R4, PT, PT, -R7, RZ, RZ ;  /* 0x000000ff07047210 */ /* 0x000fe40007ffe1ff */
[----:B------:R-:W-:Y:S02]  /*bde0*/  ISETP.NE.AND.EX P4, PT, R5, RZ, PT, P4 ;  /* 0x000000ff0500720c */ /* 0x000fe40003f85340 */
[----:B------:R-:W-:Y:S01]  /*bdf0*/  SHF.R.S64 R5, RZ, 0x1e, R0 ;  /* 0x0000001eff057819 */ /* 0x000fe20000001000 */
[----:B------:R-:W-:Y:S01]  /*be00*/  IMAD R4, R54, R4, R17 ;  /* 0x0000000436047224 */ /* 0x000fe200078e0211 */
[----:B------:R-:W-:-:S02]  /*be10*/  SEL R7, R7, RZ, P4 ;  /* 0x000000ff07077207 */ /* 0x000fc40002000000 */
        /* <DEDUP_REMOVED lines=15> */
.L_x_1081:
[----:B------:R-:W-:Y:S05]  /*bf10*/  BSYNC.RECONVERGENT B1 ;  /* 0x0000000000017941 */ /* 0x000fea0003800200 */
.L_x_1080:
        /* <DEDUP_REMOVED lines=30> */
[----:B------:R-:W-:-:S04]  /*c100*/  IMAD R7, R7, R12, RZ ;  /* 0x0000000c07077224 */ /* 0x000fc800078e02ff */
        /* <DEDUP_REMOVED lines=11> */
[----:B------:R-:W-:-:S11]  /*c1c0*/  LOP3.LUT R3, R0, R9, RZ, 0x3c, !PT ;  /* 0x0000000900037212 */ /* 0x000fd600078e3cff */
[----:B------:R-:W-:Y:S01]  /*c1d0*/  @P3 VIADD R2, R2, 0x1 ;  /* 0x0000000102023836 */ /* 0x000fe20000000000 */
[----:B------:R-:W-:Y:S02]  /*c1e0*/  ISETP.GE.AND P3, PT, R3, RZ, PT ;  /* 0x000000ff0300720c */ /* 0x000fe40003f66270 */
[----:B0-----:R-:W-:Y:S01]  /*c1f0*/  IADD3 R3, PT, PT, R4, 0xffffffe, RZ ;  /* 0x0ffffffe04037810 */ /* 0x001fe20007ffe0ff */
[----:B------:R-:W-:Y:S02]  /*c200*/  IMAD.MOV.U32 R7, RZ, RZ, R2 ;  /* 0x000000ffff077224 */ /* 0x000fe400078e0002 */
[----:B------:R-:W-:-:S03]  /*c210*/  IMAD.MOV.U32 R2, RZ, RZ, RZ ;  /* 0x000000ffff027224 */ /* 0x000fc600078e00ff */
[----:B------:R-:W0:Y:S05]  /*c220*/  F2I.FTZ.U32.TRUNC.NTZ R3, R3 ;  /* 0x0000000300037305 */ /* 0x000e2a000021f000 */
[----:B------:R-:W-:Y:S01]  /*c230*/  @!P3 IMAD.MOV R7, RZ, RZ, -R7 ;  /* 0x000000ffff07b224 */ /* 0x000fe200078e0a07 */
[----:B------:R-:W-:Y:S02]  /*c240*/  ISETP.NE.AND P3, PT, R9, RZ, PT ;  /* 0x000000ff0900720c */ /* 0x000fe40003f65270 */
[----:B0-----:R-:W-:-:S11]  /*c250*/  IADD3 R11, PT, PT, RZ, -R3, RZ ;  /* 0x80000003ff0b7210 */ /* 0x001fd60007ffe0ff */
[----:B------:R-:W-:Y:S01]  /*c260*/  @!P3 LOP3.LUT R7, RZ, R9, RZ, 0x33, !PT ;  /* 0x00000009ff07b212 */ /* 0x000fe200078e33ff */
[----:B------:R-:W-:-:S04]  /*c270*/  IMAD R11, R11, R14, RZ ;  /* 0x0000000e0b0b7224 */ /* 0x000fc800078e02ff */
[----:B------:R-:W-:Y:S02]  /*c280*/  IMAD.MOV R5, RZ, RZ, -R7 ;  /* 0x000000ffff057224 */ /* 0x000fe400078e0a07 */
[----:B------:R-:W-:Y:S02]  /*c290*/  IMAD.HI.U32 R2, R3, R11, R2 ;  /* 0x0000000b03027227 */ /* 0x000fe400078e0002 */
[----:B------:R-:W0:Y:S02]  /*c2a0*/  I2F.RP R11, R54 ;  /* 0x00000036000b7306 */ /* 0x000e240000209400 */
[----:B------:R-:W-:-:S05]  /*c2b0*/  IMAD R5, R9, R5, R0 ;  /* 0x0000000509057224 */ /* 0x000fca00078e0200 */
[----:B------:R-:W-:-:S05]  /*c2c0*/  IABS R3, R5 ;  /* 0x0000000500037213 */ /* 0x000fca0000000000 */
[----:B------:R-:W-:Y:S01]  /*c2d0*/  IMAD.HI.U32 R2, R2, R3, RZ ;  /* 0x0000000302027227 */ /* 0x000fe200078e00ff */
[----:B0-----:R-:W0:Y:S04]  /*c2e0*/  MUFU.RCP R11, R11 ;  /* 0x0000000b000b7308 */ /* 0x001e280000001000 */
[----:B------:R-:W-:-:S05]  /*c2f0*/  IADD3 R4, PT, PT, -R2, RZ, RZ ;  /* 0x000000ff02047210 */ /* 0x000fca0007ffe1ff */
[----:B------:R-:W-:Y:S01]  /*c300*/  IMAD R3, R14, R4, R3 ;  /* 0x000000040e037224 */ /* 0x000fe200078e0203 */
[----:B------:R-:W-:-:S04]  /*c310*/  LOP3.LUT R4, R5, R52, RZ, 0x3c, !PT ;  /* 0x0000003405047212 */ /* 0x000fc800078e3cff */
[----:B------:R-:W-:-:S13]  /*c320*/  ISETP.GT.U32.AND P3, PT, R14, R3, PT ;  /* 0x000000030e00720c */ /* 0x000fda0003f64070 */
[----:B------:R-:W-:Y:S02]  /*c330*/  @!P3 IMAD.IADD R3, R3, 0x1, -R14 ;  /* 0x000000010303b824 */ /* 0x000fe400078e0a0e */
[----:B------:R-:W-:-:S03]  /*c340*/  @!P3 VIADD R2, R2, 0x1 ;  /* 0x000000010202b836 */ /* 0x000fc60000000000 */
[----:B------:R-:W-:Y:S02]  /*c350*/  ISETP.GE.U32.AND P3, PT, R3, R14, PT ;  /* 0x0000000e0300720c */ /* 0x000fe40003f66070 */
[----:B0-----:R-:W-:Y:S01]  /*c360*/  IADD3 R3, PT, PT, R11, 0xffffffe, RZ ;  /* 0x0ffffffe0b037810 */ /* 0x001fe20007ffe0ff */
[----:B------:R-:W0:Y:S05]  /*c370*/  LDC.64 R14, c[0x0][0x390] ;  /* 0x0000e400ff0e7b82 */ /* 0x000e2a0000000a00 */
[----:B------:R-:W1:Y:S05]  /*c380*/  F2I.FTZ.U32.TRUNC.NTZ R3, R3 ;  /* 0x0000000300037305 */ /* 0x000e6a000021f000 */
[----:B------:R-:W-:Y:S01]  /*c390*/  @P3 VIADD R2, R2, 0x1 ;  /* 0x0000000102023836 */ /* 0x000fe20000000000 */
[----:B------:R-:W-:-:S04]  /*c3a0*/  ISETP.GE.AND P3, PT, R4, RZ, PT ;  /* 0x000000ff0400720c */ /* 0x000fc80003f66270 */
[----:B------:R-:W-:Y:S01]  /*c3b0*/  MOV R9, R2 ;  /* 0x0000000200097202 */ /* 0x000fe20000000f00 */
[----:B------:R-:W-:Y:S02]  /*c3c0*/  IMAD.MOV.U32 R2, RZ, RZ, RZ ;  /* 0x000000ffff027224 */ /* 0x000fe400078e00ff */
[----:B-1----:R-:W-:-:S06]  /*c3d0*/  IMAD.MOV R11, RZ, RZ, -R3 ;  /* 0x000000ffff0b7224 */ /* 0x002fcc00078e0a03 */
[----:B------:R-:W-:Y:S01]  /*c3e0*/  @!P3 IMAD.MOV R9, RZ, RZ, -R9 ;  /* 0x000000ffff09b224 */ /* 0x000fe200078e0a09 */
[----:B------:R-:W-:Y:S01]  /*c3f0*/  ISETP.NE.AND P3, PT, R52, RZ, PT ;  /* 0x000000ff3400720c */ /* 0x000fe20003f65270 */
[----:B------:R-:W-:-:S04]  /*c400*/  IMAD R11, R11, R54, RZ ;  /* 0x000000360b0b7224 */ /* 0x000fc800078e02ff */
[----:B------:R-:W-:-:S08]  /*c410*/  IMAD.HI.U32 R68, R3, R11, R2 ;  /* 0x0000000b03447227 */ /* 0x000fd000078e0002 */
[----:B------:R-:W-:Y:S02]  /*c420*/  @!P3 LOP3.LUT R9, RZ, R52, RZ, 0x33, !PT ;  /* 0x00000034ff09b212 */ /* 0x000fe400078e33ff */
[----:B0-----:R-:W-:Y:S02]  /*c430*/  ISETP.NE.U32.AND P3, PT, R14, 0x1, PT ;  /* 0x000000010e00780c */ /* 0x001fe40003f65070 */
[----:B------:R-:W-:Y:S02]  /*c440*/  IADD3 R2, PT, PT, -R9, RZ, RZ ;  /* 0x000000ff09027210 */ /* 0x000fe40007ffe1ff */
        /* <DEDUP_REMOVED lines=23> */
[----:B-1----:R-:W-:Y:S01]  /*c5c0*/  ISETP.NE.U32.AND P3, PT, R4, 0x1, PT ;  /* 0x000000010400780c */ /* 0x002fe20003f65070 */
[----:B------:R-:W-:-:S03]  /*c5d0*/  IMAD R4, R7, UR36, RZ ;  /* 0x0000002407047c24 */ /* 0x000fc6000f8e02ff */
[----:B------:R-:W-:Y:S01]  /*c5e0*/  ISETP.NE.AND.EX P3, PT, R5, RZ, PT, P3 ;  /* 0x000000ff0500720c */ /* 0x000fe20003f65330 */
[----:B------:R-:W-:Y:S01]  /*c5f0*/  IMAD R4, R9, UR37, R4 ;  /* 0x0000002509047c24 */ /* 0x000fe2000f8e0204 */
[C---:B------:R-:W-:Y:S02]  /*c600*/  IADD3 R5, PT, PT, -R2.reuse, RZ, RZ ;  /* 0x000000ff02057210 */ /* 0x040fe40007ffe1ff */
[----:B------:R-:W-:Y:S02]  /*c610*/  SEL R3, R2, RZ, P3 ;  /* 0x000000ff02037207 */ /* 0x000fe40001800000 */
[----:B0-----:R-:W-:Y:S01]  /*c620*/  ISETP.NE.U32.AND P3, PT, R14, 0x1, PT ;  /* 0x000000010e00780c */ /* 0x001fe20003f65070 */
[----:B------:R-:W-:Y:S02]  /*c630*/  IMAD R2, R17, R5, R12 ;  /* 0x0000000511027224 */ /* 0x000fe400078e020c */
[----:B------:R-:W-:Y:S01]  /*c640*/  IMAD R3, R3, UR38, R4 ;  /* 0x0000002603037c24 */ /* 0x000fe2000f8e0204 */
[----:B------:R-:W-:-:S02]  /*c650*/  ISETP.NE.AND.EX P3, PT, R15, RZ, PT, P3 ;  /* 0x000000ff0f00720c */ /* 0x000fc40003f65330 */
        /* <DEDUP_REMOVED lines=13> */
.L_x_1083:
[----:B------:R-:W-:Y:S05]  /*c730*/  BSYNC.RECONVERGENT B1 ;  /* 0x0000000000017941 */ /* 0x000fea0003800200 */
.L_x_1082:
        /* <DEDUP_REMOVED lines=20> */
[----:B------:R-:W-:-:S04]  /*c880*/  IMAD.HI.U32 R14, R3, R5, R2 ;  /* 0x00000005030e7227 */ /* 0x000fc800078e0002 */
[----:B------:R-:W-:-:S04]  /*c890*/  IMAD.MOV.U32 R3, RZ, RZ, R9 ;  /* 0x000000ffff037224 */ /* 0x000fc800078e0009 */
[----:B------:R-:W-:Y:S01]  /*c8a0*/  IMAD.HI.U32 R2, R14, R3, RZ ;  /* 0x000000030e027227 */ /* 0x000fe200078e00ff */
[----:B------:R-:W-:-:S03]  /*c8b0*/  MOV R14, R4 ;  /* 0x00000004000e7202 */ /* 0x000fc60000000f00 */
[----:B------:R-:W-:Y:S01]  /*c8c0*/  IMAD.MOV R4, RZ, RZ, -R2 ;  /* 0x000000ffff047224 */ /* 0x000fe200078e0a02 */
[----:B------:R-:W0:Y:S03]  /*c8d0*/  I2F.RP R5, R14 ;  /* 0x0000000e00057306 */ /* 0x000e260000209400 */
[----:B------:R-:W-:-:S05]  /*c8e0*/  IMAD R3, R12, R4, R3 ;  /* 0x000000040c037224 */ /* 0x000fca00078e0203 */
[----:B------:R-:W-:Y:S01]  /*c8f0*/  ISETP.GT.U32.AND P3, PT, R12, R3, PT ;  /* 0x000000030c00720c */ /* 0x000fe20003f64070 */
[----:B0-----:R-:W0:-:S12]  /*c900*/  MUFU.RCP R5, R5 ;  /* 0x0000000500057308 */ /* 0x001e180000001000 */
[----:B------:R-:W-:Y:S02]  /*c910*/  @!P3 IMAD.IADD R3, R3, 0x1, -R12 ;  /* 0x000000010303b824 */ /* 0x000fe400078e0a0c */
[----:B------:R-:W-:-:S03]  /*c920*/  @!P3 VIADD R2, R2, 0x1 ;  /* 0x000000010202b836 */ /* 0x000fc60000000000 */
[----:B------:R-:W-:Y:S02]  /*c930*/  ISETP.GE.U32.AND P2, PT, R3, R12, PT ;  /* 0x0000000c0300720c */ /* 0x000fe40003f46070 */
[----:B------:R-:W-:Y:S01]  /*c940*/  LOP3.LUT R3, R0, R7, RZ, 0x3c, !PT ;  /* 0x0000000700037212 */ /* 0x000fe200078e3cff */
[----:B------:R-:W1:Y:S03]  /*c950*/  LDC R12, c[0x0][0x3c0] ;  /* 0x0000f000ff0c7b82 */ /* 0x000e660000000800 */
[----:B------:R-:W-:Y:S02]  /*c960*/  ISETP.GE.AND P3, PT, R3, RZ, PT ;  /* 0x000000ff0300720c */ /* 0x000fe40003f66270 */
[----:B0-----:R-:W-:-:S04]  /*c970*/  IADD3 R4, PT, PT, R5, 0xffffffe, RZ ;  /* 0x0ffffffe05047810 */ /* 0x001fc80007ffe0ff */
[----:B------:R-:W0:Y:S01]  /*c980*/  F2I.FTZ.U32.TRUNC.NTZ R3, R4 ;  /* 0x0000000400037305 */ /* 0x000e22000021f000 */
[----:B------:R-:W-:Y:S01]  /*c990*/  @P2 VIADD R2, R2, 0x1 ;  /* 0x0000000102022836 */ /* 0x000fe20000000000 */
[----:B------:R-:W-:-:S04]  /*c9a0*/  ISETP.NE.AND P2, PT, R7, RZ, PT ;  /* 0x000000ff0700720c */ /* 0x000fc80003f45270 */
[----:B------:R-:W-:Y:S01]  /*c9b0*/  MOV R9, R2 ;  /* 0x0000000200097202 */ /* 0x000fe20000000f00 */
[----:B------:R-:W-:-:S04]  /*c9c0*/  IMAD.MOV.U32 R2, RZ, RZ, RZ ;  /* 0x000000ffff027224 */ /* 0x000fc800078e00ff */
[----:B------:R-:W-:-:S04]  /*c9d0*/  @!P3 IMAD.MOV R9, RZ, RZ, -R9 ;  /* 0x000000ffff09b224 */ /* 0x000fc800078e0a09 */
[----:B------:R-:W-:Y:S01]  /*c9e0*/  @!P2 LOP3.LUT R9, RZ, R7, RZ, 0x33, !PT ;  /* 0x00000007ff09a212 */ /* 0x000fe200078e33ff */
[----:B0-----:R-:W-:Y:S01]  /*c9f0*/  IMAD.MOV R11, RZ, RZ, -R3 ;  /* 0x000000ffff0b7224 */ /* 0x001fe200078e0a03 */
[----:B-1----:R-:W-:Y:S02]  /*ca00*/  IABS R15, R12 ;  /* 0x0000000c000f7213 */ /* 0x002fe40000000000 */
[----:B------:R-:W-:-:S05]  /*ca10*/  IADD3 R5, PT, PT, -R9, RZ, RZ ;  /* 0x000000ff09057210 */ /* 0x000fca0007ffe1ff */
[----:B------:R-:W-:Y:S02]  /*ca20*/  IMAD R5, R7, R5, R0 ;  /* 0x0000000507057224 */ /* 0x000fe400078e0200 */
[----:B------:R-:W-:-:S04]  /*ca30*/  IMAD R7, R11, R14, RZ ;  /* 0x0000000e0b077224 */ /* 0x000fc800078e02ff */
[----:B------:R-:W-:Y:S01]  /*ca40*/  IMAD.HI.U32 R2, R3, R7, R2 ;  /* 0x0000000703027227 */ /* 0x000fe200078e0002 */
[----:B------:R-:W-:-:S05]  /*ca50*/  IABS R3, R5 ;  /* 0x0000000500037213 */ /* 0x000fca0000000000 */
[----:B------:R-:W-:-:S04]  /*ca60*/  IMAD.HI.U32 R2, R2, R3, RZ ;  /* 0x0000000302027227 */ /* 0x000fc800078e00ff */
[----:B------:R-:W-:-:S04]  /*ca70*/  IMAD.MOV R4, RZ, RZ, -R2 ;  /* 0x000000ffff047224 */ /* 0x000fc800078e0a02 */
[C---:B------:R-:W-:Y:S02]  /*ca80*/  IMAD R3, R14.reuse, R4, R3 ;  /* 0x000000040e037224 */ /* 0x040fe400078e0203 */
[----:B------:R-:W0:Y:S03]  /*ca90*/  I2F.RP R4, R15 ;  /* 0x0000000f00047306 */ /* 0x000e260000209400 */
[----:B------:R-:W-:-:S05]  /*caa0*/  ISETP.GT.U32.AND P3, PT, R14, R3, PT ;  /* 0x000000030e00720c */ /* 0x000fca0003f64070 */
[----:B0-----:R-:W0:Y:S08]  /*cab0*/  MUFU.RCP R4, R4 ;  /* 0x0000000400047308 */ /* 0x001e300000001000 */
[----:B------:R-:W-:Y:S01]  /*cac0*/  @!P3 IADD3 R3, PT, PT, R3, -R14, RZ ;  /* 0x8000000e0303b210 */ /* 0x000fe20007ffe0ff */
[----:B------:R-:W-:-:S03]  /*cad0*/  @!P3 VIADD R2, R2, 0x1 ;  /* 0x000000010202b836 */ /* 0x000fc60000000000 */
[----:B------:R-:W-:Y:S02]  /*cae0*/  ISETP.GE.U32.AND P2, PT, R3, R14, PT ;  /* 0x0000000e0300720c */ /* 0x000fe40003f46070 */
[----:B------:R-:W-:-:S04]  /*caf0*/  LOP3.LUT R3, R5, R54, RZ, 0x3c, !PT ;  /* 0x0000003605037212 */ /* 0x000fc800078e3cff */
[----:B------:R-:W-:Y:S01]  /*cb00*/  ISETP.GE.AND P3, PT, R3, RZ, PT ;  /* 0x000000ff0300720c */ /* 0x000fe20003f66270 */
[----:B0-----:R-:W-:-:S06]  /*cb10*/  VIADD R7, R4, 0xffffffe ;  /* 0x0ffffffe04077836 */ /* 0x001fcc0000000000 */
[----:B------:R-:W-:Y:S02]  /*cb20*/  @P2 IADD3 R2, PT, PT, R2, 0x1, RZ ;  /* 0x0000000102022810 */ /* 0x000fe40007ffe0ff */
[----:B------:R-:W-:Y:S01]  /*cb30*/  ISETP.NE.AND P2, PT, R54, RZ, PT ;  /* 0x000000ff3600720c */ /* 0x000fe20003f45270 */
[----:B------:R-:W0:Y:S02]  /*cb40*/  F2I.FTZ.U32.TRUNC.NTZ R3, R7 ;  /* 0x0000000700037305 */ /* 0x000e24000021f000 */
[----:B------:R-:W-:-:S04]  /*cb50*/  IMAD.MOV.U32 R11, RZ, RZ, R2 ;  /* 0x000000ffff0b7224 */ /* 0x000fc800078e0002 */
[----:B------:R-:W-:-:S06]  /*cb60*/  @!P3 IMAD.MOV R11, RZ, RZ, -R11 ;  /* 0x000000ffff0bb224 */ /* 0x000fcc00078e0a0b */
        /* <DEDUP_REMOVED lines=11> */
[----:B------:R-:W-:-:S05]  /*cc20*/  IMAD R4, R15, R5, R4 ;  /* 0x000000050f047224 */ /* 0x000fca00078e0204 */
[----:B------:R-:W-:Y:S02]  /*cc30*/  ISETP.GT.U32.AND P2, PT, R15, R4, PT ;  /* 0x000000040f00720c */ /* 0x000fe40003f44070 */
[----:B0-----:R-:W-:-:S04]  /*cc40*/  ISETP.NE.U32.AND P3, PT, R2, 0x1, PT ;  /* 0x000000010200780c */ /* 0x001fc80003f65070 */
[----:B------:R-:W-:Y:S02]  /*cc50*/  ISETP.NE.AND.EX P3, PT, R3, RZ, PT, P3 ;  /* 0x000000ff0300720c */ /* 0x000fe40003f65330 */
[----:B------:R-:W0:Y:S05]  /*cc60*/  LDC.64 R2, c[0x0][0x398] ;  /* 0x0000e600ff027b82 */ /* 0x000e2a0000000a00 */
[----:B------:R-:W-:Y:S01]  /*cc70*/  @!P2 IMAD.IADD R4, R4, 0x1, -R15 ;  /* 0x000000010404a824 */ /* 0x000fe200078e0a0f */
[----:B------:R-:W-:Y:S01]  /*cc80*/  SEL R9, R9, RZ, P3 ;  /* 0x000000ff09097207 */ /* 0x000fe20001800000 */
[----:B------:R-:W-:-:S03]  /*cc90*/  @!P2 VIADD R7, R7, 0x1 ;  /* 0x000000010707a836 */ /* 0x000fc60000000000 */
[----:B------:R-:W-:Y:S02]  /*cca0*/  ISETP.GE.U32.AND P3, PT, R4, R15, PT ;  /* 0x0000000f0400720c */ /* 0x000fe40003f66070 */
[----:B------:R-:W-:Y:S01]  /*ccb0*/  LOP3.LUT R4, R17, R12, RZ, 0x3c, !PT ;  /* 0x0000000c11047212 */ /* 0x000fe200078e3cff */
[----:B------:R-:W1:Y:S03]  /*ccc0*/  LDC.64 R14, c[0x0][0x3a8] ;  /* 0x0000ea00ff0e7b82 */ /* 0x000e660000000a00 */
[----:B------:R-:W-:-:S05]  /*ccd0*/  ISETP.GE.AND P2, PT, R4, RZ, PT ;  /* 0x000000ff0400720c */ /* 0x000fca0003f46270 */
[----:B------:R-:W2:Y:S02]  /*cce0*/  LDC.64 R4, c[0x0][0x3a0] ;  /* 0x0000e800ff047b82 */ /* 0x000ea40000000a00 */
[----:B------:R-:W-:Y:S02]  /*ccf0*/  @P3 IADD3 R7, PT, PT, R7, 0x1, RZ ;  /* 0x0000000107073810 */ /* 0x000fe40007ffe0ff */
[----:B------:R-:W-:-:S04]  /*cd00*/  ISETP.NE.AND P3, PT, R12, RZ, PT ;  /* 0x000000ff0c00720c */ /* 0x000fc80003f65270 */
[----:B------:R-:W-:Y:S01]  /*cd10*/  @!P2 IMAD.MOV R7, RZ, RZ, -R7 ;  /* 0x000000ffff07a224 */ /* 0x000fe200078e0a07 */
[----:B0-----:R-:W-:-:S04]  /*cd20*/  ISETP.NE.U32.AND P2, PT, R2, 0x1, PT ;  /* 0x000000010200780c */ /* 0x001fc80003f45070 */
[----:B------:R-:W-:-:S04]  /*cd30*/  ISETP.NE.AND.EX P2, PT, R3, RZ, PT, P2 ;  /* 0x000000ff0300720c */ /* 0x000fc80003f45320 */
[----:B------:R-:W-:Y:S02]  /*cd40*/  @!P3 LOP3.LUT R7, RZ, R12, RZ, 0x33, !PT ;  /* 0x0000000cff07b212 */ /* 0x000fe400078e33ff */
[----:B------:R-:W-:Y:S02]  /*cd50*/  SEL R3, R11, RZ, P2 ;  /* 0x000000ff0b037207 */ /* 0x000fe40001000000 */
[----:B-1----:R-:W-:Y:S01]  /*cd60*/  ISETP.NE.U32.AND P3, PT, R14, 0x1, PT ;  /* 0x000000010e00780c */ /* 0x002fe20003f65070 */
[----:B------:R-:W-:Y:S01]  /*cd70*/  IMAD.MOV R2, RZ, RZ, -R7 ;  /* 0x000000ffff027224 */ /* 0x000fe200078e0a07 */
        /* <DEDUP_REMOVED lines=21> */
.L_x_1085:
[----:B------:R-:W-:Y:S05]  /*ced0*/  BSYNC.RECONVERGENT B1 ;  /* 0x0000000000017941 */ /* 0x000fea0003800200 */
.L_x_1084:
        /* <DEDUP_REMOVED lines=17> */
[----:B0-----:R-:W-:Y:S02]  /*cff0*/  HFMA2 R2, -RZ, RZ, 0, 0 ;  /* 0x00000000ff027431 */ /* 0x001fe400000001ff */
[----:B-1----:R-:W-:-:S04]  /*d000*/  IMAD.MOV R5, RZ, RZ, -R3 ;  /* 0x000000ffff057224 */ /* 0x002fc800078e0a03 */
[----:B------:R-:W-:-:S04]  /*d010*/  IMAD R5, R5, R12, RZ ;  /* 0x0000000c05057224 */ /* 0x000fc800078e02ff */
[----:B------:R-:W-:Y:S01]  /*d020*/  IMAD.HI.U32 R14, R3, R5, R2 ;  /* 0x00000005030e7227 */ /* 0x000fe200078e0002 */
[----:B------:R-:W-:-:S05]  /*d030*/  IABS R3, R0 ;  /* 0x0000000000037213 */ /* 0x000fca0000000000 */
[----:B------:R-:W-:-:S04]  /*d040*/  IMAD.HI.U32 R2, R14, R3, RZ ;  /* 0x000000030e027227 */ /* 0x000fc800078e00ff */
[----:B------:R-:W-:Y:S02]  /*d050*/  IMAD.MOV.U32 R14, RZ, RZ, R4 ;  /* 0x000000ffff0e7224 */ /* 0x000fe400078e0004 */
[----:B------:R-:W-:Y:S02]  /*d060*/  IMAD.MOV R4, RZ, RZ, -R2 ;  /* 0x000000ffff047224 */ /* 0x000fe400078e0a02 */
[----:B------:R-:W0:Y:S02]  /*d070*/  I2F.RP R5, R14 ;  /* 0x0000000e00057306 */ /* 0x000e240000209400 */
[----:B------:R-:W-:-:S05]  /*d080*/  IMAD R3, R12, R4, R3 ;  /* 0x000000040c037224 */ /* 0x000fca00078e0203 */
[----:B------:R-:W-:Y:S01]  /*d090*/  ISETP.GT.U32.AND P3, PT, R12, R3, PT ;  /* 0x000000030c00720c */ /* 0x000fe20003f64070 */
[----:B0-----:R-:W0:-:S12]  /*d0a0*/  MUFU.RCP R5, R5 ;  /* 0x0000000500057308 */ /* 0x001e180000001000 */
[-C--:B------:R-:W-:Y:S01]  /*d0b0*/  @!P3 IADD3 R3, PT, PT, R3, -R12.reuse, RZ ;  /* 0x8000000c0303b210 */ /* 0x080fe20007ffe0ff */
[----:B------:R-:W-:Y:S01]  /*d0c0*/  @!P3 VIADD R2, R2, 0x1 ;  /* 0x000000010202b836 */ /* 0x000fe20000000000 */
[----:B------:R-:W-:Y:S02]  /*d0d0*/  ISETP.NE.AND P3, PT, R7, RZ, PT ;  /* 0x000000ff0700720c */ /* 0x000fe40003f65270 */
[----:B------:R-:W-:Y:S02]  /*d0e0*/  ISETP.GE.U32.AND P2, PT, R3, R12, PT ;  /* 0x0000000c0300720c */ /* 0x000fe40003f46070 */
[----:B------:R-:W-:Y:S01]  /*d0f0*/  LOP3.LUT R3, R0, R7, RZ, 0x3c, !PT ;  /* 0x0000000700037212 */ /* 0x000fe200078e3cff */
[----:B------:R-:W1:Y:S03]  /*d100*/  LDC R12, c[0x0][0x3c0] ;  /* 0x0000f000ff0c7b82 */ /* 0x000e660000000800 */
[----:B------:R-:W-:Y:S01]  /*d110*/  ISETP.GE.AND P1, PT, R3, RZ, PT ;  /* 0x000000ff0300720c */ /* 0x000fe20003f26270 */
[----:B0-----:R-:W-:-:S04]  /*d120*/  VIADD R4, R5, 0xffffffe ;  /* 0x0ffffffe05047836 */ /* 0x001fc80000000000 */
[----:B------:R-:W0:Y:S02]  /*d130*/  F2I.FTZ.U32.TRUNC.NTZ R3, R4 ;  /* 0x0000000400037305 */ /* 0x000e24000021f000 */
[----:B------:R-:W-:-:S05]  /*d140*/  @P2 IADD3 R2, PT, PT, R2, 0x1, RZ ;  /* 0x0000000102022810 */ /* 0x000fca0007ffe0ff */
[----:B------:R-:W-:Y:S02]  /*d150*/  IMAD.MOV.U32 R9, RZ, RZ, R2 ;  /* 0x000000ffff097224 */ /* 0x000fe400078e0002 */
[----:B------:R-:W-:Y:S02]  /*d160*/  IMAD.MOV.U32 R2, RZ, RZ, RZ ;  /* 0x000000ffff027224 */ /* 0x000fe400078e00ff */
[----:B------:R-:W-:Y:S01]  /*d170*/  @!P1 IMAD.MOV R9, RZ, RZ, -R9 ;  /* 0x000000ffff099224 */ /* 0x000fe200078e0a09 */
[----:B------:R-:W-:Y:S02]  /*d180*/  @!P3 LOP3.LUT R9, RZ, R7, RZ, 0x33, !PT ;  /* 0x00000007ff09b212 */ /* 0x000fe400078e33ff */
[----:B0-----:R-:W-:-:S03]  /*d190*/  IADD3 R11, PT, PT, RZ, -R3, RZ ;  /* 0x80000003ff0b7210 */ /* 0x001fc60007ffe0ff */
[----:B------:R-:W-:Y:S01]  /*d1a0*/  IMAD.MOV R5, RZ, RZ, -R9 ;  /* 0x000000ffff057224 */ /* 0x000fe200078e0a09 */
[----:B-1----:R-:W-:-:S03]  /*d1b0*/  IABS R19, R12 ;  /* 0x0000000c00137213 */ /* 0x002fc60000000000 */
[----:B------:R-:W-:Y:S02]  /*d1c0*/  IMAD R5, R7, R5, R0 ;  /* 0x0000000507057224 */ /* 0x000fe400078e0200 */
[----:B------:R-:W-:-:S04]  /*d1d0*/  IMAD R7, R11, R14, RZ ;  /* 0x0000000e0b077224 */ /* 0x000fc800078e02ff */
[----:B------:R-:W-:Y:S01]  /*d1e0*/  IMAD.HI.U32 R2, R3, R7, R2 ;  /* 0x0000000703027227 */ /* 0x000fe200078e0002 */
[----:B------:R-:W-:Y:S01]  /*d1f0*/  IABS R3, R5 ;  /* 0x0000000500037213 */ /* 0x000fe20000000000 */
[----:B------:R-:W0:Y:S04]  /*d200*/  I2F.RP R7, R19 ;  /* 0x0000001300077306 */ /* 0x000e280000209400 */
[----:B------:R-:W-:-:S05]  /*d210*/  IMAD.HI.U32 R2, R2, R3, RZ ;  /* 0x0000000302027227 */ /* 0x000fca00078e00ff */
[----:B------:R-:W-:-:S05]  /*d220*/  IADD3 R4, PT, PT, -R2, RZ, RZ ;  /* 0x000000ff02047210 */ /* 0x000fca0007ffe1ff */
[C---:B------:R-:W-:Y:S01]  /*d230*/  IMAD R3, R14.reuse, R4, R3 ;  /* 0x000000040e037224 */ /* 0x040fe200078e0203 */
[----:B0-----:R-:W0:Y:S04]  /*d240*/  MUFU.RCP R7, R7 ;  /* 0x0000000700077308 */ /* 0x001e280000001000 */
        /* <DEDUP_REMOVED lines=9> */
[----:B------:R-:W-:Y:S02]  /*d2e0*/  @P2 IADD3 R2, PT, PT, R2, 0x1, RZ ;  /* 0x0000000102022810 */ /* 0x000fe40007ffe0ff */
[----:B0-----:R-:W-:-:S03]  /*d2f0*/  MOV R14, RZ ;  /* 0x000000ff000e7202 */ /* 0x001fc60000000f00 */
[----:B------:R-:W-:-:S04]  /*d300*/  IMAD.MOV.U32 R11, RZ, RZ, R2 ;  /* 0x000000ffff0b7224 */ /* 0x000fc800078e0002 */
[----:B------:R-:W-:Y:S01]  /*d310*/  @!P1 IMAD.MOV R11, RZ, RZ, -R11 ;  /* 0x000000ffff0b9224 */ /* 0x000fe200078e0a0b */
[----:B------:R-:W-:-:S04]  /*d320*/  @!P3 LOP3.LUT R11, RZ, R68, RZ, 0x33, !PT ;  /* 0x00000044ff0bb212 */ /* 0x000fc800078e33ff */
[----:B------:R-:W-:-:S05]  /*d330*/  IADD3 R2, PT, PT, -R11, RZ, RZ ;  /* 0x000000ff0b027210 */ /* 0x000fca0007ffe1ff */
[----:B------:R-:W-:Y:S02]  /*d340*/  IMAD R17, R68, R2, R5 ;  /* 0x0000000244117224 */ /* 0x000fe400078e0205 */
[----:B------:R-:W0:Y:S01]  /*d350*/  LDC.64 R4, c[0x0][0x398] ;  /* 0x0000e600ff047b82 */ /* 0x000e220000000a00 */
[----:B-1----:R-:W-:-:S04]  /*d360*/  IMAD.MOV R68, RZ, RZ, -R15 ;  /* 0x000000ffff447224 */ /* 0x002fc800078e0a0f */
[----:B------:R-:W-:-:S03]  /*d370*/  IMAD R7, R68, R19, RZ ;  /* 0x0000001344077224 */ /* 0x000fc600078e02ff */
        /* <DEDUP_REMOVED lines=25> */
[----:B---3--:R-:W-:Y:S02]  /*d510*/  ISETP.NE.U32.AND P2, PT, R14, 0x1, PT ;  /* 0x000000010e00780c */ /* 0x008fe40003f45070 */
[----:B------:R-:W-:Y:S02]  /*d520*/  IADD3 R4, PT, PT, -R2, RZ, RZ ;  /* 0x000000ff02047210 */ /* 0x000fe40007ffe1ff */
        /* <DEDUP_REMOVED lines=19> */
.L_x_1087:
[----:B------:R-:W-:Y:S05]  /*d660*/  BSYNC.RECONVERGENT B1 ;  /* 0x0000000000017941 */ /* 0x000fea0003800200 */
.L_x_1086:
        /* <DEDUP_REMOVED lines=89> */
[----:B------:R-:W-:-:S04]  /*dc00*/  @!P6 IADD3 R2, PT, PT, R2, 0x1, RZ ;  /* 0x000000010202e810 */ /* 0x000fc80007ffe0ff */
[----:B------:R-:W-:Y:S02]  /*dc10*/  ISETP.GE.U32.AND P1, PT, R4, R7, PT ;  /* 0x000000070400720c */ /* 0x000fe40003f26070 */
[----:B------:R-:W-:-:S04]  /*dc20*/  LOP3.LUT R4, R12, R17, RZ, 0x3c, !PT ;  /* 0x000000110c047212 */ /* 0x000fc800078e3cff */
[----:B------:R-:W-:Y:S02]  /*dc30*/  ISETP.GE.AND P6, PT, R4, RZ, PT ;  /* 0x000000ff0400720c */ /* 0x000fe40003fc6270 */
[----:B------:R-:W0:Y:S05]  /*dc40*/  LDC.64 R4, c[0x0][0x3a0] ;  /* 0x0000e800ff047b82 */ /* 0x000e2a0000000a00 */
[----:B------:R-:W-:Y:S01]  /*dc50*/  @P1 VIADD R2, R2, 0x1 ;  /* 0x0000000102021836 */ /* 0x000fe20000000000 */
[----:B------:R-:W-:-:S05]  /*dc60*/  ISETP.NE.AND P1, PT, R17, RZ, PT ;  /* 0x000000ff1100720c */ /* 0x000fca0003f25270 */
[----:B------:R-:W-:-:S08]  /*dc70*/  @!P6 IMAD.MOV R2, RZ, RZ, -R2 ;  /* 0x000000ffff02e224 */ /* 0x000fd000078e0a02 */
[----:B------:R-:W-:-:S04]  /*dc80*/  @!P1 LOP3.LUT R2, RZ, R17, RZ, 0x33, !PT ;  /* 0x00000011ff029212 */ /* 0x000fc800078e33ff */
[----:B------:R-:W-:Y:S02]  /*dc90*/  IADD3 R7, PT, PT, -R2, RZ, RZ ;  /* 0x000000ff02077210 */ /* 0x000fe40007ffe1ff */
[----:B0-----:R-:W-:Y:S02]  /*dca0*/  ISETP.NE.U32.AND P1, PT, R4, 0x1, PT ;  /* 0x000000010400780c */ /* 0x001fe40003f25070 */
[----:B------:R-:W-:Y:S01]  /*dcb0*/  SEL R4, R11, RZ, P3 ;  /* 0x000000ff0b047207 */ /* 0x000fe20001800000 */
[----:B------:R-:W-:Y:S01]  /*dcc0*/  IMAD R7, R17, R7, R12 ;  /* 0x0000000711077224 */ /* 0x000fe200078e020c */
[----:B------:R-:W-:-:S03]  /*dcd0*/  ISETP.NE.AND.EX P1, PT, R5, RZ, PT, P1 ;  /* 0x000000ff0500720c */ /* 0x000fc60003f25310 */
        /* <DEDUP_REMOVED lines=16> */
.L_x_1089:
[----:B------:R-:W-:Y:S05]  /*dde0*/  BSYNC.RECONVERGENT B1 ;  /* 0x0000000000017941 */ /* 0x000fea0003800200 */
.L_x_1088:
        /* <DEDUP_REMOVED lines=118> */
.L_x_1091:
[----:B------:R-:W-:Y:S05]  /*e550*/  BSYNC.RECONVERGENT B1 ;  /* 0x0000000000017941 */ /* 0x000fea0003800200 */
.L_x_1090:
        /* <DEDUP_REMOVED lines=118> */
.L_x_1093:
[----:B------:R-:W-:Y:S05]  /*ecc0*/  BSYNC.RECONVERGENT B1 ;  /* 0x0000000000017941 */ /* 0x000fea0003800200 */
.L_x_1092:
[----:B------:R-:W-:-:S03]  /*ecd0*/  UMOV UR4, 0xffffffff ;  /* 0xffffffff00047882 */ /* 0x000fc60000000000 */
[----:B------:R-:W-:Y:S05]  /*ece0*/  BRA.DIV UR4, `(.L_x_1094) ;  /* 0x0000003a04a47947 */ /* 0x000fea000b800000 */
        /* <DEDUP_REMOVED lines=18> */
[----:B------:R-:W-:Y:S01]  /*ee10*/  FADD R107, -R29, R10 ;  /* 0x0000000a1d6b7221 */ /* 0x000fe20000000100 */
[-C--:B------:R-:W-:Y:S01]  /*ee20*/  FFMA.SAT R8, R113, R12.reuse, 0.5 ;  /* 0x3f00000071087423 */ /* 0x080fe2000000200c */
[-C--:B------:R-:W-:Y:S01]  /*ee30*/  FFMA.RM R4, R4, R11.reuse, 12582913 ;  /* 0x4b40000104047423 */ /* 0x080fe2000000400b */
[-C--:B------:R-:W-:Y:S01]  /*ee40*/  FFMA.SAT R10, R115, R12.reuse, 0.5 ;  /* 0x3f000000730a7423 */ /* 0x080fe2000000200c */
[C---:B------:R-:W-:Y:S01]  /*ee50*/  FADD R103, -R29.reuse, R18 ;  /* 0x000000121d677221 */ /* 0x040fe20000000100 */
[C---:B------:R-:W-:Y:S01]  /*ee60*/  FADD R5, -R29.reuse, R20 ;  /* 0x000000141d057221 */ /* 0x040fe20000000100 */
[----:B------:R-:W-:Y:S01]  /*ee70*/  FADD R6, R4, -12583039 ;  /* 0xcb40007f04067421 */ /* 0x000fe20000000000 */
[-C--:B------:R-:W-:Y:S01]  /*ee80*/  FFMA.RM R18, R8, R11.reuse, 12582913 ;  /* 0x4b40000108127423 */ /* 0x080fe2000000400b */
[-C--:B------:R-:W-:Y:S01]  /*ee90*/  FFMA.RM R20, R10, R11.reuse, 12582913 ;  /* 0x4b4000010a147423 */ /* 0x080fe2000000400b */
[----:B------:R-:W-:Y:S01]  /*eea0*/  FADD R117, -R29, R58 ;  /* 0x0000003a1d757221 */ /* 0x000fe20000000100 */
[----:B------:R-:W-:Y:S01]  /*eeb0*/  FFMA R6, R111, 1.4426950216293334961, -R6 ;  /* 0x3fb8aa3b6f067823 */ /* 0x000fe20000000806 */
[C---:B------:R-:W-:Y:S01]  /*eec0*/  FADD R101, -R29.reuse, R22 ;  /* 0x000000161d657221 */ /* 0x040fe20000000100 */
[----:B------:R-:W-:Y:S01]  /*eed0*/  FADD R8, R20, -12583039 ;  /* 0xcb40007f14087421 */ /* 0x000fe20000000000 */
[----:B------:R-:W-:Y:S01]  /*eee0*/  FADD R109, -R29, R66 ;  /* 0x000000421d6d7221 */ /* 0x000fe20000000100 */
[----:B------:R-:W-:Y:S01]  /*eef0*/  FFMA R111, R111, 1.925963033500011079e-08, R6 ;  /* 0x32a570606f6f7823 */ /* 0x000fe20000000006 */
[----:B------:R-:W-:Y:S01]  /*ef00*/  FADD R6, R18, -12583039 ;  /* 0xcb40007f12067421 */ /* 0x000fe20000000000 */
[----:B------:R-:W-:Y:S01]  /*ef10*/  FFMA R8, R115, 1.4426950216293334961, -R8 ;  /* 0x3fb8aa3b73087823 */ /* 0x000fe20000000808 */
[----:B------:R-:W-:Y:S01]  /*ef20*/  FADD R121, -R29, R56 ;  /* 0x000000381d797221 */ /* 0x000fe20000000100 */
[-C--:B------:R-:W-:Y:S01]  /*ef30*/  FFMA.SAT R0, R109, R12.reuse, 0.5 ;  /* 0x3f0000006d007423 */ /* 0x080fe2000000200c */
[----:B------:R-:W-:Y:S01]  /*ef40*/  FFMA R6, R113, 1.4426950216293334961, -R6 ;  /* 0x3fb8aa3b71067823 */ /* 0x000fe20000000806 */
[----:B------:R-:W-:Y:S01]  /*ef50*/  FFMA R115, R115, 1.925963033500011079e-08, R8 ;  /* 0x32a5706073737823 */ /* 0x000fe20000000008 */
[-C--:B------:R-:W-:Y:S01]  /*ef60*/  FFMA.SAT R8, R119, R12.reuse, 0.5 ;  /* 0x3f00000077087423 */ /* 0x080fe2000000200c */
[-C--:B------:R-:W-:Y:S01]  /*ef70*/  FFMA.RM R0, R0, R11.reuse, 12582913 ;  /* 0x4b40000100007423 */ /* 0x080fe2000000400b */
[----:B------:R-:W-:Y:S01]  /*ef80*/  FFMA R113, R113, 1.925963033500011079e-08, R6 ;  /* 0x32a5706071717823 */ /* 0x000fe20000000006 */
[-C--:B------:R-:W-:Y:S01]  /*ef90*/  FFMA.SAT R6, R117, R12.reuse, 0.5 ;  /* 0x3f00000075067423 */ /* 0x080fe2000000200c */
[----:B------:R-:W-:Y:S01]  /*efa0*/  FADD R105, -R29, R16 ;  /* 0x000000101d697221 */ /* 0x000fe20000000100 */
[----:B------:R-:W-:Y:S01]  /*efb0*/  FADD R2, R0, -12583039 ;  /* 0xcb40007f00027421 */ /* 0x000fe20000000000 */
[----:B------:R-:W-:Y:S01]  /*efc0*/  FFMA.SAT R16, R3, R12, 0.5 ;  /* 0x3f00000003107423 */ /* 0x000fe2000000200c */
[-C--:B------:R-:W-:Y:S01]  /*efd0*/  FFMA.RM R22, R6, R11.reuse, 12582913 ;  /* 0x4b40000106167423 */ /* 0x080fe2000000400b */
[----:B------:R-:W-:Y:S01]  /*efe0*/  FFMA.RM R6, R8, R11, 12582913 ;  /* 0x4b40000108067423 */ /* 0x000fe2000000400b */
[----:B------:R-:W-:Y:S01]  /*eff0*/  FFMA R2, R109, 1.4426950216293334961, -R2 ;  /* 0x3fb8aa3b6d027823 */ /* 0x000fe20000000802 */
[----:B------:R-:W-:Y:S01]  /*f000*/  FADD R39, -R29, R30 ;  /* 0x0000001e1d277221 */ /* 0x000fe20000000100 */
[----:B------:R-:W-:Y:S01]  /*f010*/  FADD R8, R22, -12583039 ;  /* 0xcb40007f16087421 */ /* 0x000fe20000000000 */
[----:B------:R-:W-:Y:S01]  /*f020*/  FADD R10, R6, -12583039 ;  /* 0xcb40007f060a7421 */ /* 0x000fe20000000000 */
[----:B------:R-:W-:Y:S01]  /*f030*/  FFMA R2, R109, 1.925963033500011079e-08, R2 ;  /* 0x32a570606d027823 */ /* 0x000fe20000000002 */
[----:B------:R-:W-:-:S02]  /*f040*/  IMAD.SHL.U32 R0, R0, 0x800000, RZ ;  /* 0x0080000000007824 */ /* 0x000fc400078e00ff */
[----:B------:R-:W-:Y:S01]  /*f050*/  FFMA R8, R117, 1.4426950216293334961, -R8 ;  /* 0x3fb8aa3b75087823 */ /* 0x000fe20000000808 */
[----:B------:R-:W-:Y:S01]  /*f060*/  FFMA R10, R119, 1.4426950216293334961, -R10 ;  /* 0x3fb8aa3b770a7823 */ /* 0x000fe2000000080a */
[----:B------:R0:W1:Y:S01]  /*f070*/  MUFU.EX2 R109, R2 ;  /* 0x00000002006d7308 */ /* 0x0000620000000800 */
[----:B------:R-:W-:Y:S01]  /*f080*/  FADD R7, -R29, R24 ;  /* 0x000000181d077221 */ /* 0x000fe20000000100 */
[----:B------:R-:W-:Y:S01]  /*f090*/  FFMA R117, R117, 1.925963033500011079e-08, R8 ;  /* 0x32a5706075757823 */ /* 0x000fe20000000008 */
[----:B------:R-:W-:Y:S01]  /*f0a0*/  FFMA R119, R119, 1.925963033500011079e-08, R10 ;  /* 0x32a5706077777823 */ /* 0x000fe2000000000a */
[-C--:B------:R-:W-:Y:S01]  /*f0b0*/  FFMA.SAT R10, R121, R12.reuse, 0.5 ;  /* 0x3f000000790a7423 */ /* 0x080fe2000000200c */
[-C--:B------:R-:W-:Y:S01]  /*f0c0*/  FFMA.SAT R24, R5, R12.reuse, 0.5 ;  /* 0x3f00000005187423 */ /* 0x080fe2000000200c */
[----:B------:R-:W-:Y:S02]  /*f0d0*/  IMAD.SHL.U32 R22, R22, 0x800000, RZ ;  /* 0x0080000016167824 */ /* 0x000fe400078e00ff */
[----:B------:R-:W-:Y:S01]  /*f0e0*/  FADD R17, -R29, R34 ;  /* 0x000000221d117221 */ /* 0x000fe20000000100 */
[-C--:B------:R-:W-:Y:S01]  /*f0f0*/  FFMA.RM R10, R10, R11.reuse, 12582913 ;  /* 0x4b4000010a0a7423 */ /* 0x080fe2000000400b */
[----:B0-----:R-:W-:Y:S01]  /*f100*/  SHF.L.U32 R2, R18, 0x17, RZ ;  /* 0x0000001712027819 */ /* 0x001fe200000006ff */
[-C--:B------:R-:W-:Y:S01]  /*f110*/  FFMA.SAT R18, R103, R12.reuse, 0.5 ;  /* 0x3f00000067127423 */ /* 0x080fe2000000200c */
[----:B------:R-:W0:Y:S01]  /*f120*/  MUFU.EX2 R117, R117 ;  /* 0x0000007500757308 */ /* 0x000e220000000800 */
[----:B------:R-:W-:Y:S01]  /*f130*/  FADD R8, R10, -12583039 ;  /* 0xcb40007f0a087421 */ /* 0x000fe20000000000 */
[C---:B------:R-:W-:Y:S01]  /*f140*/  FADD R19, -R29.reuse, R38 ;  /* 0x000000261d137221 */ /* 0x040fe20000000100 */
[-C--:B------:R-:W-:Y:S01]  /*f150*/  FFMA.RM R18, R18, R11.reuse, 12582913 ;  /* 0x4b40000112127423 */ /* 0x080fe2000000400b */
[----:B------:R-:W-:Y:S01]  /*f160*/  FADD R99, -R29, R26 ;  /* 0x0000001a1d637221 */ /* 0x000fe20000000100 */
[----:B------:R-:W-:Y:S01]  /*f170*/  FFMA R14, R121, 1.4426950216293334961, -R8 ;  /* 0x3fb8aa3b790e7823 */ /* 0x000fe20000000808 */
[-C--:B------:R-:W-:Y:S01]  /*f180*/  FFMA.RM R8, R16, R11.reuse, 12582913 ;  /* 0x4b40000110087423 */ /* 0x080fe2000000400b */
[-C--:B------:R-:W-:Y:S01]  /*f190*/  FFMA.SAT R16, R105, R12.reuse, 0.5 ;  /* 0x3f00000069107423 */ /* 0x080fe2000000200c */
[----:B------:R-:W-:Y:S01]  /*f1a0*/  FADD R9, -R29, R28 ;  /* 0x0000001c1d097221 */ /* 0x000fe20000000100 */
[----:B------:R-:W-:Y:S01]  /*f1b0*/  FFMA R121, R121, 1.925963033500011079e-08, R14 ;  /* 0x32a5706079797823 */ /* 0x000fe2000000000e */
[----:B------:R-:W-:Y:S01]  /*f1c0*/  FADD R14, R8, -12583039 ;  /* 0xcb40007f080e7421 */ /* 0x000fe20000000000 */
[----:B------:R-:W-:Y:S01]  /*f1d0*/  FFMA.RM R16, R16, R11, 12582913 ;  /* 0x4b40000110107423 */ /* 0x000fe2000000400b */
[----:B------:R-:W-:Y:S01]  /*f1e0*/  FFMA.SAT R28, R99, R12, 0.5 ;  /* 0x3f000000631c7423 */ /* 0x000fe2000000200c */
[----:B------:R-:W-:-:S02]  /*f1f0*/  IMAD.SHL.U32 R10, R10, 0x800000, RZ ;  /* 0x008000000a0a7824 */ /* 0x000fc400078e00ff */
[----:B------:R-:W-:Y:S01]  /*f200*/  FFMA R14, R3, 1.4426950216293334961, -R14 ;  /* 0x3fb8aa3b030e7823 */ /* 0x000fe2000000080e */
[----:B------:R-:W-:Y:S01]  /*f210*/  MUFU.EX2 R121, R121 ;  /* 0x0000007900797308 */ /* 0x000fe20000000800 */
[----:B------:R-:W-:Y:S01]  /*f220*/  FFMA.RM R28, R28, R11, 12582913 ;  /* 0x4b4000011c1c7423 */ /* 0x000fe2000000400b */
[----:B------:R-:W-:Y:S01]  /*f230*/  FADD R33, -R29, R46 ;  /* 0x0000002e1d217221 */ /* 0x000fe20000000100 */
[----:B------:R-:W-:Y:S01]  /*f240*/  FFMA R30, R3, 1.925963033500011079e-08, R14 ;  /* 0x32a57060031e7823 */ /* 0x000fe2000000000e */
[-C--:B------:R-:W-:Y:S01]  /*f250*/  FFMA.SAT R14, R107, R12.reuse, 0.5 ;  /* 0x3f0000006b0e7423 */ /* 0x080fe2000000200c */
[----:B-1----:R-:W-:Y:S01]  /*f260*/  FMUL R3, R0, R109 ;  /* 0x0000006d00037220 */ /* 0x002fe20000400000 */
[C---:B------:R-:W-:Y:S01]  /*f270*/  FADD R37, -R29.reuse, R32 ;  /* 0x000000201d257221 */ /* 0x040fe20000000100 */
[C---:B------:R-:W-:Y:S01]  /*f280*/  FADD R21, -R29.reuse, R48 ;  /* 0x000000301d157221 */ /* 0x040fe20000000100 */
[-C--:B------:R-:W-:Y:S01]  /*f290*/  FFMA.RM R14, R14, R11.reuse, 12582913 ;  /* 0x4b4000010e0e7423 */ /* 0x080fe2000000400b */
[----:B------:R-:W-:Y:S01]  /*f2a0*/  FADD R35, -R29, R36 ;  /* 0x000000241d237221 */ /* 0x000fe20000000100 */
[-C--:B------:R-:W-:Y:S01]  /*f2b0*/  FFMA.SAT R36, R17, R12.reuse, 0.5 ;  /* 0x3f00000011247423 */ /* 0x080fe2000000200c */
[C---:B------:R-:W-:Y:S01]  /*f2c0*/  FADD R23, -R29.reuse, R52 ;  /* 0x000000341d177221 */ /* 0x040fe20000000100 */
[C---:B------:R-:W-:Y:S01]  /*f2d0*/  FADD R0, R14.reuse, -12583039 ;  /* 0xcb40007f0e007421 */ /* 0x040fe20000000000 */
[----:B------:R-:W-:Y:S01]  /*f2e0*/  SHF.L.U32 R14, R14, 0x17, RZ ;  /* 0x000000170e0e7819 */ /* 0x000fe200000006ff */
[----:B------:R-:W-:Y:S01]  /*f2f0*/  FFMA.RM R36, R36, R11, 12582913 ;  /* 0x4b40000124247423 */ /* 0x000fe2000000400b */
[----:B------:R-:W-:Y:S01]  /*f300*/  FADD R25, -R29, R54 ;  /* 0x000000361d197221 */ /* 0x000fe20000000100 */
[----:B------:R-:W-:Y:S01]  /*f310*/  FFMA R0, R107, 1.4426950216293334961, -R0 ;  /* 0x3fb8aa3b6b007823 */ /* 0x000fe20000000800 */
[----:B------:R-:W-:Y:S01]  /*f320*/  FFMA.SAT R32, R39, R12, 0.5 ;  /* 0x3f00000027207423 */ /* 0x000fe2000000200c */
[C---:B------:R-:W-:Y:S01]  /*f330*/  FADD R31, -R29.reuse, R50 ;  /* 0x000000321d1f7221 */ /* 0x040fe20000000100 */
[----:B------:R-:W-:Y:S01]  /*f340*/  FADD R15, -R29, R68 ;  /* 0x000000441d0f7221 */ /* 0x000fe20000000100 */
[----:B------:R-:W-:Y:S01]  /*f350*/  FFMA R107, R107, 1.925963033500011079e-08, R0 ;  /* 0x32a570606b6b7823 */ /* 0x000fe20000000000 */
[----:B------:R-:W-:-:S02]  /*f360*/  IMAD.SHL.U32 R0, R4, 0x800000, RZ ;  /* 0x0080000004007824 */ /* 0x000fc400078e00ff */
[----:B------:R-:W-:Y:S01]  /*f370*/  FADD R4, R16, -12583039 ;  /* 0xcb40007f10047421 */ /* 0x000fe20000000000 */
[----:B------:R-:W-:Y:S01]  /*f380*/  FFMA.RM R32, R32, R11, 12582913 ;  /* 0x4b40000120207423 */ /* 0x000fe2000000400b */
[C---:B------:R-:W-:Y:S01]  /*f390*/  FADD R13, -R29.reuse, R74 ;  /* 0x0000004a1d0d7221 */ /* 0x040fe20000000100 */
[----:B------:R-:W-:Y:S01]  /*f3a0*/  FADD R27, -R29, R70 ;  /* 0x000000461d1b7221 */ /* 0x000fe20000000100 */
[----:B------:R-:W-:Y:S01]  /*f3b0*/  FFMA R4, R105, 1.4426950216293334961, -R4 ;  /* 0x3fb8aa3b69047823 */ /* 0x000fe20000000804 */
[----:B------:R-:W-:Y:S01]  /*f3c0*/  MUFU.EX2 R107, R107 ;  /* 0x0000006b006b7308 */ /* 0x000fe20000000800 */
[----:B------:R-:W-:Y:S01]  /*f3d0*/  FADD R29, -R29, R72 ;  /* 0x000000481d1d7221 */ /* 0x000fe20000000100 */
[----:B------:R-:W-:Y:S01]  /*f3e0*/  SHF.L.U32 R6, R6, 0x17, RZ ;  /* 0x0000001706067819 */ /* 0x000fe200000006ff */
[----:B------:R-:W-:Y:S01]  /*f3f0*/  FFMA R105, R105, 1.925963033500011079e-08, R4 ;  /* 0x32a5706069697823 */ /* 0x000fe20000000004 */
[----:B------:R-:W-:Y:S01]  /*f400*/  FADD R4, R18, -12583039 ;  /* 0xcb40007f12047421 */ /* 0x000fe20000000000 */
[----:B------:R-:W-:-:S03]  /*f410*/  IMAD.SHL.U32 R8, R8, 0x800000, RZ ;  /* 0x0080000008087824 */ /* 0x000fc600078e00ff */
[C---:B------:R-:W-:Y:S01]  /*f420*/  FFMA R4, R103.reuse, 1.4426950216293334961, -R4 ;  /* 0x3fb8aa3b67047823 */ /* 0x040fe20000000804 */
[----:B------:R-:W1:Y:S03]  /*f430*/  MUFU.EX2 R111, R111 ;  /* 0x0000006f006f7308 */ /* 0x000e660000000800 */
[----:B------:R-:W-:Y:S01]  /*f440*/  FFMA R103, R103, 1.925963033500011079e-08, R4 ;  /* 0x32a5706067677823 */ /* 0x000fe20000000004 */
[----:B------:R-:W-:Y:S02]  /*f450*/  IMAD.SHL.U32 R4, R20, 0x800000, RZ ;  /* 0x0080000014047824 */ /* 0x000fe400078e00ff */
[----:B------:R-:W-:Y:S02]  /*f460*/  FFMA.RM R20, R24, R11, 12582913 ;  /* 0x4b40000118147423 */ /* 0x000fe4000000400b */
[----:B------:R-:W2:Y:S02]  /*f470*/  MUFU.EX2 R113, R113 ;  /* 0x0000007100717308 */ /* 0x000ea40000000800 */
[----:B------:R-:W-:-:S04]  /*f480*/  FADD R24, R20, -12583039 ;  /* 0xcb40007f14187421 */ /* 0x000fc80000000000 */
[C---:B------:R-:W-:Y:S02]  /*f490*/  FFMA R24, R5.reuse, 1.4426950216293334961, -R24 ;  /* 0x3fb8aa3b05187823 */ /* 0x040fe40000000818 */
[----:B------:R-:W3:Y:S02]  /*f4a0*/  MUFU.EX2 R115, R115 ;  /* 0x0000007300737308 */ /* 0x000ee40000000800 */
[----:B------:R-:W-:Y:S01]  /*f4b0*/  FFMA R34, R5, 1.925963033500011079e-08, R24 ;  /* 0x32a5706005227823 */ /* 0x000fe20000000018 */
[----:B0-----:R-:W-:Y:S01]  /*f4c0*/  FMUL R5, R22, R117 ;  /* 0x0000007516057220 */ /* 0x001fe20000400000 */
[----:B------:R-:W-:Y:S01]  /*f4d0*/  FFMA.SAT R22, R101, R12, 0.5 ;  /* 0x3f00000065167423 */ /* 0x000fe2000000200c */
[----:B-1----:R-:W-:-:S03]  /*f4e0*/  FMUL R0, R0, R111 ;  /* 0x0000006f00007220 */ /* 0x002fc60000400000 */
[----:B------:R-:W-:Y:S01]  /*f4f0*/  FFMA.RM R22, R22, R11, 12582913 ;  /* 0x4b40000116167423 */ /* 0x000fe2000000400b */
[----:B------:R-:W-:Y:S01]  /*f500*/  MUFU.EX2 R34, R34 ;  /* 0x0000002200227308 */ /* 0x000fe20000000800 */
[----:B--2---:R-:W-:Y:S02]  /*f510*/  FMUL R2, R2, R113 ;  /* 0x0000007102027220 */ /* 0x004fe40000400000 */
[----:B------:R-:W-:-:S04]  /*f520*/  FADD R24, R22, -12583039 ;  /* 0xcb40007f16187421 */ /* 0x000fc80000000000 */
[C---:B------:R-:W-:Y:S01]  /*f530*/  FFMA R24, R101.reuse, 1.4426950216293334961, -R24 ;  /* 0x3fb8aa3b65187823 */ /* 0x040fe20000000818 */
[----:B------:R-:W0:Y:S01]  /*f540*/  MUFU.EX2 R119, R119 ;  /* 0x0000007700777308 */ /* 0x000e220000000800 */
[----:B---3--:R-:W-:Y:S02]  /*f550*/  FMUL R4, R4, R115 ;  /* 0x0000007304047220 */ /* 0x008fe40000400000 */
[----:B------:R-:W-:Y:S01]  /*f560*/  FFMA R38, R101, 1.925963033500011079e-08, R24 ;  /* 0x32a5706065267823 */ /* 0x000fe20000000018 */
[----:B------:R-:W-:-:S04]  /*f570*/  FFMA.SAT R24, R7, R12, 0.5 ;  /* 0x3f00000007187423 */ /* 0x000fc8000000200c */
[----:B------:R-:W-:Y:S01]  /*f580*/  FFMA.RM R24, R24, R11, 12582913 ;  /* 0x4b40000118187423 */ /* 0x000fe2000000400b */
[----:B------:R1:W2:Y:S03]  /*f590*/  MUFU.EX2 R101, R30 ;  /* 0x0000001e00657308 */ /* 0x0002a60000000800 */
[----:B------:R-:W-:-:S04]  /*f5a0*/  FADD R26, R24, -12583039 ;  /* 0xcb40007f181a7421 */ /* 0x000fc80000000000 */
[----:B------:R-:W-:Y:S01]  /*f5b0*/  FFMA R26, R7, 1.4426950216293334961, -R26 ;  /* 0x3fb8aa3b071a7823 */ /* 0x000fe2000000081a */
[----:B------:R-:W3:Y:S01]  /*f5c0*/  MUFU.EX2 R105, R105 ;  /* 0x0000006900697308 */ /* 0x000ee20000000800 */
[-C--:B-1----:R-:W-:Y:S01]  /*f5d0*/  FFMA.SAT R30, R37, R12.reuse, 0.5 ;  /* 0x3f000000251e7423 */ /* 0x082fe2000000200c */
[----:B0-----:R-:W-:Y:S01]  /*f5e0*/  FMUL R6, R6, R119 ;  /* 0x0000007706067220 */ /* 0x001fe20000400000 */
[----:B------:R-:W-:Y:S01]  /*f5f0*/  FFMA R46, R7, 1.925963033500011079e-08, R26 ;  /* 0x32a57060072e7823 */ /* 0x000fe2000000001a */
[----:B------:R-:W-:Y:S01]  /*f600*/  FMUL R7, R10, R121 ;  /* 0x000000790a077220 */ /* 0x000fe20000400000 */
[----:B------:R-:W-:Y:S01]  /*f610*/  FADD R10, R28, -12583039 ;  /* 0xcb40007f1c0a7421 */ /* 0x000fe20000000000 */
[----:B------:R-:W-:Y:S01]  /*f620*/  FFMA.SAT R26, R9, R12, 0.5 ;  /* 0x3f000000091a7423 */ /* 0x000fe2000000200c */
[-C--:B------:R-:W-:Y:S01]  /*f630*/  FFMA.RM R30, R30, R11.reuse, 12582913 ;  /* 0x4b4000011e1e7423 */ /* 0x080fe2000000400b */
[----:B------:R-:W0:Y:S01]  /*f640*/  MUFU.EX2 R103, R103 ;  /* 0x0000006700677308 */ /* 0x000e220000000800 */
[----:B------:R-:W-:Y:S01]  /*f650*/  FFMA R10, R99, 1.4426950216293334961, -R10 ;  /* 0x3fb8aa3b630a7823 */ /* 0x000fe2000000080a */
[----:B------:R-:W-:Y:S01]  /*f660*/  FFMA.RM R26, R26, R11, 12582913 ;  /* 0x4b4000011a1a7423 */ /* 0x000fe2000000400b */
[----:B--2---:R-:W-:-:S02]  /*f670*/  FMUL R8, R8, R101 ;  /* 0x0000006508087220 */ /* 0x004fc40000400000 */
[----:B------:R-:W-:Y:S01]  /*f680*/  FFMA R99, R99, 1.925963033500011079e-08, R10 ;  /* 0x32a5706063637823 */ /* 0x000fe2000000000a */
[----:B------:R-:W-:Y:S02]  /*f690*/  FADD R10, R26, -12583039 ;  /* 0xcb40007f1a0a7421 */ /* 0x000fe40000000000 */
[----:B------:R-:W-:Y:S02]  /*f6a0*/  MUFU.EX2 R46, R46 ;  /* 0x0000002e002e7308 */ /* 0x000fe40000000800 */
[----:B------:R-:W-:-:S04]  /*f6b0*/  FFMA R10, R9, 1.4426950216293334961, -R10 ;  /* 0x3fb8aa3b090a7823 */ /* 0x000fc8000000080a */
[----:B------:R-:W-:Y:S01]  /*f6c0*/  FFMA R48, R9, 1.925963033500011079e-08, R10 ;  /* 0x32a5706009307823 */ /* 0x000fe2000000000a */
[----:B------:R-:W-:Y:S01]  /*f6d0*/  FMUL R9, R14, R107 ;  /* 0x0000006b0e097220 */ /* 0x000fe20000400000 */
[----:B------:R-:W-:Y:S01]  /*f6e0*/  FADD R14, R30, -12583039 ;  /* 0xcb40007f1e0e7421 */ /* 0x000fe20000000000 */
[----:B------:R-:W-:Y:S01]  /*f6f0*/  FADD R10, R32, -12583039 ;  /* 0xcb40007f200a7421 */ /* 0x000fe20000000000 */
[----:B------:R-:W-:Y:S02]  /*f700*/  MUFU.EX2 R99, R99 ;  /* 0x0000006300637308 */ /* 0x000fe40000000800 */
[----:B------:R-:W-:Y:S01]  /*f710*/  FFMA R14, R37, 1.4426950216293334961, -R14 ;  /* 0x3fb8aa3b250e7823 */ /* 0x000fe2000000080e */
[----:B------:R-:W-:-:S03]  /*f720*/  FFMA R10, R39, 1.4426950216293334961, -R10 ;  /* 0x3fb8aa3b270a7823 */ /* 0x000fc6000000080a */
[----:B------:R-:W-:Y:S01]  /*f730*/  FFMA R52, R37, 1.925963033500011079e-08, R14 ;  /* 0x32a5706025347823 */ /* 0x000fe2000000000e */
[----:B------:R-:W-:Y:S01]  /*f740*/  FADD R14, R36, -12583039 ;  /* 0xcb40007f240e7421 */ /* 0x000fe20000000000 */
[----:B------:R-:W-:Y:S01]  /*f750*/  FFMA R50, R39, 1.925963033500011079e-08, R10 ;  /* 0x32a5706027327823 */ /* 0x000fe2000000000a */
[----:B------:R-:W-:Y:S01]  /*f760*/  IMAD.SHL.U32 R10, R16, 0x800000, RZ ;  /* 0x00800000100a7824 */ /* 0x000fe200078e00ff */
[----:B------:R-:W1:Y:S01]  /*f770*/  MUFU.EX2 R39, R38 ;  /* 0x0000002600277308 */ /* 0x000e620000000800 */
[C---:B------:R-:W-:Y:S01]  /*f780*/  FFMA R14, R17.reuse, 1.4426950216293334961, -R14 ;  /* 0x3fb8aa3b110e7823 */ /* 0x040fe2000000080e */
[----:B------:R-:W-:Y:S02]  /*f790*/  IMAD.SHL.U32 R16, R18, 0x800000, RZ ;  /* 0x0080000012107824 */ /* 0x000fe400078e00ff */
[----:B---3--:R-:W-:Y:S01]  /*f7a0*/  FMUL R10, R10, R105 ;  /* 0x000000690a0a7220 */ /* 0x008fe20000400000 */
[----:B------:R-:W-:Y:S02]  /*f7b0*/  IMAD.SHL.U32 R18, R22, 0x800000, RZ ;  /* 0x0080000016127824 */ /* 0x000fe400078e00ff */
[----:B------:R-:W-:Y:S01]  /*f7c0*/  FFMA R54, R17, 1.925963033500011079e-08, R14 ;  /* 0x32a5706011367823 */ /* 0x000fe2000000000e */
[----:B------:R-:W-:Y:S01]  /*f7d0*/  FFMA.SAT R14, R35, R12, 0.5 ;  /* 0x3f000000230e7423 */ /* 0x000fe2000000200c */
[----:B------:R-:W-:Y:S01]  /*f7e0*/  SHF.L.U32 R17, R20, 0x17, RZ ;  /* 0x0000001714117819 */ /* 0x000fe200000006ff */
[----:B------:R-:W2:Y:S01]  /*f7f0*/  MUFU.EX2 R48, R48 ;  /* 0x0000003000307308 */ /* 0x000ea20000000800 */
[----:B0-----:R-:W-:Y:S01]  /*f800*/  FMUL R16, R16, R103 ;  /* 0x0000006710107220 */ /* 0x001fe20000400000 */
[----:B------:R-:W-:-:S02]  /*f810*/  FFMA.RM R37, R14, R11, 12582913 ;  /* 0x4b4000010e257423 */ /* 0x000fc4000000400b */
[----:B------:R-:W-:Y:S01]  /*f820*/  FMUL R17, R17, R34 ;  /* 0x0000002211117220 */ /* 0x000fe20000400000 */
[-C--:B------:R-:W-:Y:S01]  /*f830*/  FFMA.SAT R34, R33, R12.reuse, 0.5 ;  /* 0x3f00000021227423 */ /* 0x080fe2000000200c */
[----:B------:R-:W-:Y:S02]  /*f840*/  FADD R14, R37, -12583039 ;  /* 0xcb40007f250e7421 */ /* 0x000fe40000000000 */
[----:B------:R-:W-:Y:S01]  /*f850*/  MUFU.EX2 R52, R52 ;  /* 0x0000003400347308 */ /* 0x000fe20000000800 */
[----:B------:R-:W-:Y:S01]  /*f860*/  FFMA.RM R34, R34, R11, 12582913 ;  /* 0x4b40000122227423 */ /* 0x000fe2000000400b */
[C---:B------:R-:W-:Y:S01]  /*f870*/  FFMA R14, R35.reuse, 1.4426950216293334961, -R14 ;  /* 0x3fb8aa3b230e7823 */ /* 0x040fe2000000080e */
[----:B-1----:R-:W-:Y:S02]  /*f880*/  FMUL R18, R18, R39 ;  /* 0x0000002712127220 */ /* 0x002fe40000400000 */
[----:B------:R-:W-:Y:S01]  /*f890*/  FADD R22, R34, -12583039 ;  /* 0xcb40007f22167421 */ /* 0x000fe20000000000 */
[----:B------:R-:W-:Y:S01]  /*f8a0*/  FFMA R56, R35, 1.925963033500011079e-08, R14 ;  /* 0x32a5706023387823 */ /* 0x000fe2000000000e */
[----:B------:R-:W-:-:S02]  /*f8b0*/  FFMA.SAT R14, R19, R12, 0.5 ;  /* 0x3f000000130e7423 */ /* 0x000fc4000000200c */
[C---:B------:R-:W-:Y:S02]  /*f8c0*/  FFMA R22, R33.reuse, 1.4426950216293334961, -R22 ;  /* 0x3fb8aa3b21167823 */ /* 0x040fe40000000816 */
[----:B------:R-:W-:Y:S01]  /*f8d0*/  FFMA.RM R14, R14, R11, 12582913 ;  /* 0x4b4000010e0e7423 */ /* 0x000fe2000000400b */
[----:B------:R-:W-:Y:S01]  /*f8e0*/  MUFU.EX2 R56, R56 ;  /* 0x0000003800387308 */ /* 0x000fe20000000800 */
[----:B------:R-:W-:Y:S02]  /*f8f0*/  FFMA R38, R33, 1.925963033500011079e-08, R22 ;  /* 0x32a5706021267823 */ /* 0x000fe40000000016 */
[----:B------:R-:W-:-:S04]  /*f900*/  FADD R20, R14, -12583039 ;  /* 0xcb40007f0e147421 */ /* 0x000fc80000000000 */
[C---:B------:R-:W-:Y:S01]  /*f910*/  FFMA R20, R19.reuse, 1.4426950216293334961, -R20 ;  /* 0x3fb8aa3b13147823 */ /* 0x040fe20000000814 */
[----:B------:R-:W-:Y:S03]  /*f920*/  MUFU.EX2 R38, R38 ;  /* 0x0000002600267308 */ /* 0x000fe60000000800 */
[----:B------:R-:W-:Y:S01]  /*f930*/  FFMA R35, R19, 1.925963033500011079e-08, R20 ;  /* 0x32a5706013237823 */ /* 0x000fe20000000014 */
[----:B------:R-:W-:Y:S01]  /*f940*/  SHF.L.U32 R20, R28, 0x17, RZ ;  /* 0x000000171c147819 */ /* 0x000fe200000006ff */
[----:B------:R-:W-:Y:S01]  /*f950*/  FFMA.SAT R28, R21, R12, 0.5 ;  /* 0x3f000000151c7423 */ /* 0x000fe2000000200c */
[----:B------:R-:W-:-:S03]  /*f960*/  IMAD.SHL.U32 R19, R24, 0x800000, RZ ;  /* 0x0080000018137824 */ /* 0x000fc600078e00ff */
[----:B------:R-:W-:Y:S01]  /*f970*/  FFMA.RM R28, R28, R11, 12582913 ;  /* 0x4b4000011c1c7423 */ /* 0x000fe2000000400b */
[----:B------:R-:W-:Y:S01]  /*f980*/  FMUL R19, R19, R46 ;  /* 0x0000002e13137220 */ /* 0x000fe20000400000 */
[----:B------:R-:W-:Y:S01]  /*f990*/  FMUL R20, R20, R99 ;  /* 0x0000006314147220 */ /* 0x000fe20000400000 */
[----:B------:R-:W-:Y:S01]  /*f9a0*/  MUFU.EX2 R35, R35 ;  /* 0x0000002300237308 */ /* 0x000fe20000000800 */
[C---:B------:R-:W-:Y:S01]  /*f9b0*/  FADD R22, R28.reuse, -12583039 ;  /* 0xcb40007f1c167421 */ /* 0x040fe20000000000 */
[----:B------:R-:W-:-:S03]  /*f9c0*/  IMAD.SHL.U32 R28, R28, 0x800000, RZ ;  /* 0x008000001c1c7824 */ /* 0x000fc600078e00ff */
[----:B------:R-:W-:-:S03]  /*f9d0*/  FFMA R22, R21, 1.4426950216293334961, -R22 ;  /* 0x3fb8aa3b15167823 */ /* 0x000fc60000000816 */
[----:B------:R-:W0:Y:S01]  /*f9e0*/  MUFU.EX2 R99, R50 ;  /* 0x0000003200637308 */ /* 0x000e220000000800 */
[----:B------:R-:W-:Y:S01]  /*f9f0*/  FFMA R39, R21, 1.925963033500011079e-08, R22 ;  /* 0x32a5706015277823 */ /* 0x000fe20000000016 */
[----:B------:R-:W-:Y:S01]  /*fa00*/  FFMA.SAT R22, R31, R12, 0.5 ;  /* 0x3f0000001f167423 */ /* 0x000fe2000000200c */
[----:B------:R-:W-:-:S03]  /*fa10*/  IMAD.SHL.U32 R21, R26, 0x800000, RZ ;  /* 0x008000001a157824 */ /* 0x000fc600078e00ff */
[-C--:B------:R-:W-:Y:S01]  /*fa20*/  FFMA.RM R33, R22, R11.reuse, 12582913 ;  /* 0x4b40000116217423 */ /* 0x080fe2000000400b */
[----:B------:R-:W-:Y:S02]  /*fa30*/  IMAD.SHL.U32 R22, R32, 0x800000, RZ ;  /* 0x0080000020167824 */ /* 0x000fe400078e00ff */
[----:B------:R-:W-:Y:S01]  /*fa40*/  FFMA.SAT R32, R25, R12, 0.5 ;  /* 0x3f00000019207423 */ /* 0x000fe2000000200c */
[----:B--2---:R-:W-:Y:S01]  /*fa50*/  FMUL R21, R21, R48 ;  /* 0x0000003015157220 */ /* 0x004fe20000400000 */
[----:B------:R-:W-:Y:S01]  /*fa60*/  FADD R24, R33, -12583039 ;  /* 0xcb40007f21187421 */ /* 0x000fe20000000000 */
[----:B------:R-:W1:Y:S01]  /*fa70*/  MUFU.EX2 R39, R39 ;  /* 0x0000002700277308 */ /* 0x000e620000000800 */
[----:B------:R-:W-:Y:S02]  /*fa80*/  FFMA.RM R32, R32, R11, 12582913 ;  /* 0x4b40000120207423 */ /* 0x000fe4000000400b */
[C---:B------:R-:W-:Y:S02]  /*fa90*/  FFMA R24, R31.reuse, 1.4426950216293334961, -R24 ;  /* 0x3fb8aa3b1f187823 */ /* 0x040fe40000000818 */
[----:B------:R-:W-:Y:S01]  /*faa0*/  FADD R26, R32, -12583039 ;  /* 0xcb40007f201a7421 */ /* 0x000fe20000000000 */
[----:B0-----:R-:W-:Y:S01]  /*fab0*/  FMUL R22, R22, R99 ;  /* 0x0000006316167220 */ /* 0x001fe20000400000 */
[----:B------:R-:W-:Y:S01]  /*fac0*/  FFMA R46, R31, 1.925963033500011079e-08, R24 ;  /* 0x32a570601f2e7823 */ /* 0x000fe20000000018 */
[----:B------:R-:W-:Y:S01]  /*fad0*/  FFMA.SAT R24, R23, R12, 0.5 ;  /* 0x3f00000017187423 */ /* 0x000fe2000000200c */
[----:B------:R-:W-:Y:S01]  /*fae0*/  FFMA R26, R25, 1.4426950216293334961, -R26 ;  /* 0x3fb8aa3b191a7823 */ /* 0x000fe2000000081a */
[----:B------:R-:W0:Y:S02]  /*faf0*/  MUFU.EX2 R99, R54 ;  /* 0x0000003600637308 */ /* 0x000e240000000800 */
[----:B------:R-:W-:-:S04]  /*fb00*/  FFMA.RM R31, R24, R11, 12582913 ;  /* 0x4b400001181f7423 */ /* 0x000fc8000000400b */
[----:B------:R-:W-:Y:S01]  /*fb10*/  FADD R24, R31, -12583039 ;  /* 0xcb40007f1f187421 */ /* 0x000fe20000000000 */
[----:B-1----:R-:W-:Y:S01]  /*fb20*/  FMUL R28, R28, R39 ;  /* 0x000000271c1c7220 */ /* 0x002fe20000400000 */
[----:B------:R-:W1:Y:S02]  /*fb30*/  MUFU.EX2 R46, R46 ;  /* 0x0000002e002e7308 */ /* 0x000e640000000800 */
[----:B------:R-:W-:-:S04]  /*fb40*/  FFMA R24, R23, 1.4426950216293334961, -R24 ;  /* 0x3fb8aa3b17187823 */ /* 0x000fc80000000818 */
[----:B------:R-:W-:Y:S01]  /*fb50*/  FFMA R48, R23, 1.925963033500011079e-08, R24 ;  /* 0x32a5706017307823 */ /* 0x000fe20000000018 */
[----:B------:R-:W-:Y:S02]  /*fb60*/  IMAD.SHL.U32 R24, R36, 0x800000, RZ ;  /* 0x0080000024187824 */ /* 0x000fe400078e00ff */
[----:B------:R-:W-:Y:S01]  /*fb70*/  FFMA.SAT R36, R15, R12, 0.5 ;  /* 0x3f0000000f247423 */ /* 0x000fe2000000200c */
[----:B------:R-:W-:Y:S01]  /*fb80*/  SHF.L.U32 R23, R30, 0x17, RZ ;  /* 0x000000171e177819 */ /* 0x000fe200000006ff */
[----:B------:R-:W-:Y:S01]  /*fb90*/  FFMA R30, R25, 1.925963033500011079e-08, R26 ;  /* 0x32a57060191e7823 */ /* 0x000fe2000000001a */
[----:B------:R-:W-:Y:S02]  /*fba0*/  IMAD.SHL.U32 R25, R37, 0x800000, RZ ;  /* 0x0080000025197824 */ /* 0x000fe400078e00ff */
[----:B------:R-:W-:Y:S01]  /*fbb0*/  FFMA.RM R36, R36, R11, 12582913 ;  /* 0x4b40000124247423 */ /* 0x000fe2000000400b */
[----:B0-----:R-:W-:Y:S01]  /*fbc0*/  FMUL R24, R24, R99 ;  /* 0x0000006318187220 */ /* 0x001fe20000400000 */
[----:B------:R-:W-:Y:S01]  /*fbd0*/  FMUL R23, R23, R52 ;  /* 0x0000003417177220 */ /* 0x000fe20000400000 */
[----:B------:R-:W-:Y:S01]  /*fbe0*/  FFMA.SAT R52, R29, R12, 0.5 ;  /* 0x3f0000001d347423 */ /* 0x000fe2000000200c */
[----:B------:R-:W-:Y:S01]  /*fbf0*/  FADD R26, R36, -12583039 ;  /* 0xcb40007f241a7421 */ /* 0x000fe20000000000 */
[----:B------:R-:W-:-:S03]  /*fc00*/  FMUL R25, R25, R56 ;  /* 0x0000003819197220 */ /* 0x000fc60000400000 */
[----:B------:R-:W-:-:S04]  /*fc10*/  FFMA R26, R15, 1.4426950216293334961, -R26 ;  /* 0x3fb8aa3b0f1a7823 */ /* 0x000fc8000000081a */
[----:B------:R-:W-:Y:S01]  /*fc20*/  FFMA R50, R15, 1.925963033500011079e-08, R26 ;  /* 0x32a570600f327823 */ /* 0x000fe2000000001a */
[----:B------:R-:W-:-:S04]  /*fc30*/  FFMA.SAT R26, R13, R12, 0.5 ;  /* 0x3f0000000d1a7423 */ /* 0x000fc8000000200c */
[----:B------:R-:W-:-:S04]  /*fc40*/  FFMA.RM R15, R26, R11, 12582913 ;  /* 0x4b4000011a0f7423 */ /* 0x000fc8000000400b */
[C---:B------:R-:W-:Y:S01]  /*fc50*/  FADD R26, R15.reuse, -12583039 ;  /* 0xcb40007f0f1a7421 */ /* 0x040fe20000000000 */
[----:B------:R-:W-:-:S03]  /*fc60*/  IMAD.SHL.U32 R15, R15, 0x800000, RZ ;  /* 0x008000000f0f7824 */ /* 0x000fc600078e00ff */
[----:B------:R-:W-:-:S04]  /*fc70*/  FFMA R26, R13, 1.4426950216293334961, -R26 ;  /* 0x3fb8aa3b0d1a7823 */ /* 0x000fc8000000081a */
[----:B------:R-:W-:Y:S01]  /*fc80*/  FFMA R37, R13, 1.925963033500011079e-08, R26 ;  /* 0x32a570600d257823 */ /* 0x000fe2000000001a */
[----:B------:R-:W-:Y:S01]  /*fc90*/  FFMA.SAT R26, R27, R12, 0.5 ;  /* 0x3f0000001b1a7423 */ /* 0x000fe2000000200c */
[----:B------:R-:W-:-:S03]  /*fca0*/  FADD R13, RZ, R3 ;  /* 0x00000003ff0d7221 */ /* 0x000fc60000000000 */
[-C--:B------:R-:W-:Y:S01]  /*fcb0*/  FFMA.RM R12, R26, R11.reuse, 12582913 ;  /* 0x4b4000011a0c7423 */ /* 0x080fe2000000400b */
[----:B------:R-:W-:Y:S01]  /*fcc0*/  FFMA.RM R11, R52, R11, 12582913 ;  /* 0x4b400001340b7423 */ /* 0x000fe2000000400b */
[----:B------:R-:W-:Y:S02]  /*fcd0*/  FADD R13, R13, R0 ;  /* 0x000000000d0d7221 */ /* 0x000fe40000000000 */
[----:B------:R-:W-:Y:S02]  /*fce0*/  FADD R26, R12, -12583039 ;  /* 0xcb40007f0c1a7421 */ /* 0x000fe40000000000 */
[----:B------:R-:W-:Y:S02]  /*fcf0*/  FADD R13, R13, R2 ;  /* 0x000000020d0d7221 */ /* 0x000fe40000000000 */
[----:B------:R-:W-:-:S04]  /*fd00*/  FFMA R26, R27, 1.4426950216293334961, -R26 ;  /* 0x3fb8aa3b1b1a7823 */ /* 0x000fc8000000081a */
[----:B------:R-:W-:Y:S01]  /*fd10*/  FFMA R52, R27, 1.925963033500011079e-08, R26 ;  /* 0x32a570601b347823 */ /* 0x000fe2000000001a */
[----:B------:R-:W-:Y:S01]  /*fd20*/  FADD R26, R11, -12583039 ;  /* 0xcb40007f0b1a7421 */ /* 0x000fe20000000000 */
[----:B------:R-:W-:Y:S02]  /*fd30*/  IMAD.SHL.U32 R27, R34, 0x800000, RZ ;  /* 0x00800000221b7824 */ /* 0x000fe400078e00ff */
[----:B------:R0:W2:Y:S01]  /*fd40*/  MUFU.EX2 R34, R30 ;  /* 0x0000001e00227308 */ /* 0x0000a20000000800 */
[----:B------:R-:W-:Y:S01]  /*fd50*/  FFMA R26, R29, 1.4426950216293334961, -R26 ;  /* 0x3fb8aa3b1d1a7823 */ /* 0x000fe2000000081a */
[----:B------:R-:W-:-:S03]  /*fd60*/  FMUL R27, R27, R38 ;  /* 0x000000261b1b7220 */ /* 0x000fc60000400000 */
[----:B------:R-:W-:Y:S01]  /*fd70*/  FFMA R54, R29, 1.925963033500011079e-08, R26 ;  /* 0x32a570601d367823 */ /* 0x000fe2000000001a */
[----:B------:R-:W-:Y:S01]  /*fd80*/  FADD R26, R13, R4 ;  /* 0x000000040d1a7221 */ /* 0x000fe20000000000 */
[----:B------:R-:W-:Y:S01]  /*fd90*/  SHF.L.U32 R29, R33, 0x17, RZ ;  /* 0x00000017211d7819 */ /* 0x000fe200000006ff */
[----:B------:R-:W-:Y:S01]  /*fda0*/  MUFU.EX2 R38, R37 ;  /* 0x0000002500267308 */ /* 0x000fe20000000800 */
[----:B0-----:R-:W-:Y:S02]  /*fdb0*/  IMAD.SHL.U32 R30, R31, 0x800000, RZ ;  /* 0x008000001f1e7824 */ /* 0x001fe400078e00ff */
[----:B------:R-:W-:Y:S01]  /*fdc0*/  FADD R13, R26, R5 ;  /* 0x000000051a0d7221 */ /* 0x000fe20000000000 */
[----:B------:R-:W-:Y:S02]  /*fdd0*/  IMAD.SHL.U32 R31, R32, 0x800000, RZ ;  /* 0x00800000201f7824 */ /* 0x000fe400078e00ff */
[----:B-1----:R-:W-:Y:S01]  /*fde0*/  FMUL R29, R29, R46 ;  /* 0x0000002e1d1d7220 */ /* 0x002fe20000400000 */
[----:B------:R-:W-:Y:S01]  /*fdf0*/  SHF.L.U32 R32, R36, 0x17, RZ ;  /* 0x0000001724207819 */ /* 0x000fe200000006ff */
[----:B------:R-:W-:Y:S01]  /*fe00*/  FADD R26, R13, R6 ;  /* 0x000000060d1a7221 */ /* 0x000fe20000000000 */
[----:B------:R-:W0:Y:S01]  /*fe10*/  MUFU.EX2 R33, R50 ;  /* 0x0000003200217308 */ /* 0x000e220000000800 */
[----:B--2---:R-:W-:-:S02]  /*fe20*/  FMUL R31, R31, R34 ;  /* 0x000000221f1f7220 */ /* 0x004fc40000400000 */
[----:B------:R-:W-:Y:S01]  /*fe30*/  FADD R13, R26, R7 ;  /* 0x000000071a0d7221 */ /* 0x000fe20000000000 */
[----:B------:R-:W-:-:S03]  /*fe40*/  IMAD.SHL.U32 R34, R12, 0x800000, RZ ;  /* 0x008000000c227824 */ /* 0x000fc600078e00ff */
[----:B------:R-:W-:Y:S01]  /*fe50*/  FADD R26, R13, R8 ;  /* 0x000000080d1a7221 */ /* 0x000fe20000000000 */
[----:B------:R-:W-:Y:S03]  /*fe60*/  MUFU.EX2 R54, R54 ;  /* 0x0000003600367308 */ /* 0x000fe60000000800 */
[----:B------:R-:W-:-:S04]  /*fe70*/  FADD R13, R26, R9 ;  /* 0x000000091a0d7221 */ /* 0x000fc80000000000 */
[----:B------:R-:W-:Y:S01]  /*fe80*/  FADD R13, R13, R10 ;  /* 0x0000000a0d0d7221 */ /* 0x000fe20000000000 */
[----:B0-----:R-:W-:-:S03]  /*fe90*/  FMUL R32, R32, R33 ;  /* 0x0000002120207220 */ /* 0x001fc60000400000 */
[----:B------:R-:W-:Y:S01]  /*fea0*/  FADD R26, R13, R16 ;  /* 0x000000100d1a7221 */ /* 0x000fe20000000000 */
[----:B------:R-:W-:-:S03]  /*feb0*/  FMUL R33, R15, R38 ;  /* 0x000000260f217220 */ /* 0x000fc60000400000 */
[----:B------:R-:W-:Y:S01]  /*fec0*/  FADD R13, R26, R17 ;  /* 0x000000111a0d7221 */ /* 0x000fe20000000000 */
[----:B------:R-:W-:-:S03]  /*fed0*/  SHF.L.U32 R26, R14, 0x17, RZ ;  /* 0x000000170e1a7819 */ /* 0x000fc600000006ff */
[----:B------:R-:W-:Y:S02]  /*fee0*/  FADD R14, R13, R18 ;  /* 0x000000120d0e7221 */ /* 0x000fe40000000000 */
[----:B------:R-:W-:Y:S02]  /*fef0*/  FMUL R26, R26, R35 ;  /* 0x000000231a1a7220 */ /* 0x000fe40000400000 */
[----:B------:R-:W-:Y:S01]  /*ff00*/  FADD R13, R14, R19 ;  /* 0x000000130e0d7221 */ /* 0x000fe20000000000 */
[----:B------:R-:W0:Y:S03]  /*ff10*/  MUFU.EX2 R35, R48 ;  /* 0x0000003000237308 */ /* 0x000e260000000800 */
[----:B------:R-:W-:-:S04]  /*ff20*/  FADD R14, R13, R20 ;  /* 0x000000140d0e7221 */ /* 0x000fc80000000000 */
[----:B------:R-:W-:-:S04]  /*ff30*/  FADD R13, R14, R21 ;  /* 0x000000150e0d7221 */ /* 0x000fc80000000000 */
[----:B------:R-:W-:-:S04]  /*ff40*/  FADD R14, R13, R22 ;  /* 0x000000160d0e7221 */ /* 0x000fc80000000000 */
[----:B------:R-:W-:Y:S01]  /*ff50*/  FADD R13, R14, R23 ;  /* 0x000000170e0d7221 */ /* 0x000fe20000000000 */
[----:B0-----:R-:W-:-:S03]  /*ff60*/  FMUL R30, R30, R35 ;  /* 0x000000231e1e7220 */ /* 0x001fc60000400000 */
        /* <DEDUP_REMOVED lines=8> */
[----:B------:R-:W-:-:S04]  /*fff0*/  FADD R14, R13, R30 ;  /* 0x0000001e0d0e7221 */ /* 0x000fc80000000000 */
[----:B------:R-:W-:-:S04]  /*10000*/  FADD R13, R14, R31 ;  /* 0x0000001f0e0d7221 */ /* 0x000fc80000000000 */
[----:B------:R-:W-:Y:S01]  /*10010*/  FADD R12, R13, R32 ;  /* 0x000000200d0c7221 */ /* 0x000fe20000000000 */
[----:B------:R-:W-:-:S03]  /*10020*/  SHF.L.U32 R13, R11, 0x17, RZ ;  /* 0x000000170b0d7819 */ /* 0x000fc600000006ff */
[----:B------:R-:W-:Y:S02]  /*10030*/  FADD R11, R12, R33 ;  /* 0x000000210c0b7221 */ /* 0x000fe40000000000 */
[----:B------:R-:W-:Y:S02]  /*10040*/  FMUL R35, R13, R54 ;  /* 0x000000360d237220 */ /* 0x000fe40000400000 */
        /* <DEDUP_REMOVED lines=11> */
.L_x_1167:
        /* <DEDUP_REMOVED lines=11> */
[----:B------:R-:W-:-:S07]  /*101b0*/  MOV R36, 0x101d0 ;  /* 0x000101d000247802 */ /* 0x000fce0000000f00 */
[----:B------:R-:W-:Y:S05]  /*101c0*/  CALL.REL.NOINC `($__internal_14_$__cuda_sm3x_div_rn_noftz_f32_slowpath) ;  /* 0x0000003c00287944 */ /* 0x000fea0003c00000 */
[----:B------:R-:W-:-:S07]  /*101d0*/  IMAD.MOV.U32 R11, RZ, RZ, R38 ;  /* 0x000000ffff0b7224 */ /* 0x000fce00078e0026 */
.L_x_1096:
[----:B------:R-:W-:Y:S05]  /*101e0*/  BSYNC.RECONVERGENT B3 ;  /* 0x0000000000037941 */ /* 0x000fea0003800200 */
.L_x_1095:
        /* <DEDUP_REMOVED lines=12> */
[----:B------:R-:W-:Y:S05]  /*102b0*/  CALL.REL.NOINC `($__internal_14_$__cuda_sm3x_div_rn_noftz_f32_slowpath) ;  /* 0x0000003800ec7944 */ /* 0x000fea0003c00000 */
[----:B------:R-:W-:-:S07]  /*102c0*/  IMAD.MOV.U32 R14, RZ, RZ, R38 ;  /* 0x000000ffff0e7224 */ /* 0x000fce00078e0026 */
.L_x_1098:
[----:B------:R-:W-:Y:S05]  /*102d0*/  BSYNC.RECONVERGENT B3 ;  /* 0x0000000000037941 */ /* 0x000fea0003800200 */
.L_x_1097:
        /* <DEDUP_REMOVED lines=14> */
.L_x_1100:
[----:B------:R-:W-:Y:S05]  /*103c0*/  BSYNC.RECONVERGENT B3 ;  /* 0x0000000000037941 */ /* 0x000fea0003800200 */
.L_x_1099:
        /* <DEDUP_REMOVED lines=14> */
.L_x_1102:
[----:B------:R-:W-:Y:S05]  /*104b0*/  BSYNC.RECONVERGENT B3 ;  /* 0x0000000000037941 */ /* 0x000fea0003800200 */
.L_x_1101:
        /* <DEDUP_REMOVED lines=14> */
.L_x_1104:
[----:B------:R-:W-:Y:S05]  /*105a0*/  BSYNC.RECONVERGENT B3 ;  /* 0x0000000000037941 */ /* 0x000fea0003800200 */
.L_x_1103:
        /* <DEDUP_REMOVED lines=14> */
.L_x_1106:
[----:B------:R-:W-:Y:S05]  /*10690*/  BSYNC.RECONVERGENT B3 ;  /* 0x0000000000037941 */ /* 0x000fea0003800200 */
.L_x_1105:
        /* <DEDUP_REMOVED lines=14> */
.L_x_1108:
[----:B------:R-:W-:Y:S05]  /*10780*/  BSYNC.RECONVERGENT B3 ;  /* 0x0000000000037941 */ /* 0x000fea0003800200 */
.L_x_1107:
        /* <DEDUP_REMOVED lines=14> */
.L_x_1110:
[----:B------:R-:W-:Y:S05]  /*10870*/  BSYNC.RECONVERGENT B3 ;  /* 0x0000000000037941 */ /* 0x000fea0003800200 */
.L_x_1109:
        /* <DEDUP_REMOVED lines=14> */
.L_x_1112:
[----:B------:R-:W-:Y:S05]  /*10960*/  BSYNC.RECONVERGENT B3 ;  /* 0x0000000000037941 */ /* 0x000fea0003800200 */
.L_x_1111:
        /* <DEDUP_REMOVED lines=14> */
.L_x_1114:
[----:B------:R-:W-:Y:S05]  /*10a50*/  BSYNC.RECONVERGENT B3 ;  /* 0x0000000000037941 */ /* 0x000fea0003800200 */
.L_x_1113:
        /* <DEDUP_REMOVED lines=14> */
.L_x_1116:
[----:B------:R-:W-:Y:S05]  /*10b40*/  BSYNC.RECONVERGENT B3 ;  /* 0x0000000000037941 */ /* 0x000fea0003800200 */
.L_x_1115:
        /* <DEDUP_REMOVED lines=14> */
.L_x_1118:
[----:B------:R-:W-:Y:S05]  /*10c30*/  BSYNC.RECONVERGENT B3 ;  /* 0x0000000000037941 */ /* 0x000fea0003800200 */
.L_x_1117:
        /* <DEDUP_REMOVED lines=14> */
.L_x_1120:
[----:B------:R-:W-:Y:S05]  /*10d20*/  BSYNC.RECONVERGENT B3 ;  /* 0x0000000000037941 */ /* 0x000fea0003800200 */
.L_x_1119:
        /* <DEDUP_REMOVED lines=14> */
.L_x_1122:
[----:B------:R-:W-:Y:S05]  /*10e10*/  BSYNC.RECONVERGENT B3 ;  /* 0x0000000000037941 */ /* 0x000fea0003800200 */
.L_x_1121:
        /* <DEDUP_REMOVED lines=14> */
.L_x_1124:
[----:B------:R-:W-:Y:S05]  /*10f00*/  BSYNC.RECONVERGENT B3 ;  /* 0x0000000000037941 */ /* 0x000fea0003800200 */
.L_x_1123:
        /* <DEDUP_REMOVED lines=14> */
.L_x_1126:
[----:B------:R-:W-:Y:S05]  /*10ff0*/  BSYNC.RECONVERGENT B3 ;  /* 0x0000000000037941 */ /* 0x000fea0003800200 */
.L_x_1125:
        /* <DEDUP_REMOVED lines=14> */
.L_x_1128:
[----:B------:R-:W-:Y:S05]  /*110e0*/  BSYNC.RECONVERGENT B3 ;  /* 0x0000000000037941 */ /* 0x000fea0003800200 */
.L_x_1127:
        /* <DEDUP_REMOVED lines=14> */
.L_x_1130:
[----:B------:R-:W-:Y:S05]  /*111d0*/  BSYNC.RECONVERGENT B3 ;  /* 0x0000000000037941 */ /* 0x000fea0003800200 */
.L_x_1129:
        /* <DEDUP_REMOVED lines=14> */
.L_x_1132:
[----:B------:R-:W-:Y:S05]  /*112c0*/  BSYNC.RECONVERGENT B3 ;  /* 0x0000000000037941 */ /* 0x000fea0003800200 */
.L_x_1131:
        /* <DEDUP_REMOVED lines=14> */
.L_x_1134:
[----:B------:R-:W-:Y:S05]  /*113b0*/  BSYNC.RECONVERGENT B3 ;  /* 0x0000000000037941 */ /* 0x000fea0003800200 */
.L_x_1133:
        /* <DEDUP_REMOVED lines=14> */
.L_x_1136:
[----:B------:R-:W-:Y:S05]  /*114a0*/  BSYNC.RECONVERGENT B3 ;  /* 0x0000000000037941 */ /* 0x000fea0003800200 */
.L_x_1135:
        /* <DEDUP_REMOVED lines=14> */
.L_x_1138:
[----:B------:R-:W-:Y:S05]  /*11590*/  BSYNC.RECONVERGENT B3 ;  /* 0x0000000000037941 */ /* 0x000fea0003800200 */
.L_x_1137:
        /* <DEDUP_REMOVED lines=14> */
.L_x_1140:
[----:B------:R-:W-:Y:S05]  /*11680*/  BSYNC.RECONVERGENT B3 ;  /* 0x0000000000037941 */ /* 0x000fea0003800200 */
.L_x_1139:
        /* <DEDUP_REMOVED lines=14> */
.L_x_1142:
[----:B------:R-:W-:Y:S05]  /*11770*/  BSYNC.RECONVERGENT B3 ;  /* 0x0000000000037941 */ /* 0x000fea0003800200 */
.L_x_1141:
        /* <DEDUP_REMOVED lines=14> */
.L_x_1144:
[----:B------:R-:W-:Y:S05]  /*11860*/  BSYNC.RECONVERGENT B3 ;  /* 0x0000000000037941 */ /* 0x000fea0003800200 */
.L_x_1143:
        /* <DEDUP_REMOVED lines=14> */
.L_x_1146:
[----:B------:R-:W-:Y:S05]  /*11950*/  BSYNC.RECONVERGENT B3 ;  /* 0x0000000000037941 */ /* 0x000fea0003800200 */
.L_x_1145:
        /* <DEDUP_REMOVED lines=14> */
.L_x_1148:
[----:B------:R-:W-:Y:S05]  /*11a40*/  BSYNC.RECONVERGENT B3 ;  /* 0x0000000000037941 */ /* 0x000fea0003800200 */
.L_x_1147:
        /* <DEDUP_REMOVED lines=14> */
.L_x_1150:
[----:B------:R-:W-:Y:S05]  /*11b30*/  BSYNC.RECONVERGENT B3 ;  /* 0x0000000000037941 */ /* 0x000fea0003800200 */
.L_x_1149:
        /* <DEDUP_REMOVED lines=14> */
.L_x_1152:
[----:B------:R-:W-:Y:S05]  /*11c20*/  BSYNC.RECONVERGENT B3 ;  /* 0x0000000000037941 */ /* 0x000fea0003800200 */
.L_x_1151:
        /* <DEDUP_REMOVED lines=14> */
.L_x_1154:
[----:B------:R-:W-:Y:S05]  /*11d10*/  BSYNC.RECONVERGENT B3 ;  /* 0x0000000000037941 */ /* 0x000fea0003800200 */
.L_x_1153:
[----:B------:R-:W-:Y:S01]  /*11d20*/  IADD3 R12, PT, PT, R43, 0x20, RZ ;  /* 0x000000202b0c7810 */ /* 0x000fe20007ffe0ff */
[----:B------:R-:W-:Y:S01]  /*11d30*/  IMAD R19, R45, UR46, RZ ;  /* 0x0000002e2d137c24 */ /* 0x000fe2000f8e02ff */
[----:B------:R-:W-:Y:S01]  /*11d40*/  @!P0 R2UR UR4, R40 ;  /* 0x00000000280482ca */ /* 0x000fe200000e0000 */
[----:B------:R-:W-:Y:S01]  /*11d50*/  IMAD.MOV.U32 R13, RZ, RZ, RZ ;  /* 0x000000ffff0d7224 */ /* 0x000fe200078e00ff */
[----:B------:R-:W-:Y:S01]  /*11d60*/  ISETP.GE.U32.AND P1, PT, R12, UR50, PT ;  /* 0x000000320c007c0c */ /* 0x000fe2000bf26070 */
[----:B------:R-:W-:Y:S01]  /*11d70*/  IMAD.MOV.U32 R12, RZ, RZ, R43 ;  /* 0x000000ffff0c7224 */ /* 0x000fe200078e002b */
[----:B------:R-:W-:Y:S01]  /*11d80*/  @!P0 R2UR UR5, R41 ;  /* 0x00000000290582ca */ /* 0x000fe200000e0000 */
[C---:B------:R-:W-:Y:S01]  /*11d90*/  IMAD R19, R44.reuse, UR47, R19 ;  /* 0x0000002f2c137c24 */ /* 0x040fe2000f8e0213 */
[----:B------:R-:W-:Y:S01]  /*11da0*/  ISETP.GE.AND.EX P2, PT, RZ, UR51, PT, P1 ;  /* 0x00000033ff007c0c */ /* 0x000fe2000bf46310 */
[----:B------:R-:W-:Y:S01]  /*11db0*/  IMAD.WIDE.U32 R12, R44, UR46, R12 ;  /* 0x0000002e2c0c7c25 */ /* 0x000fe2000f8e000c */
[----:B------:R-:W-:-:S02]  /*11dc0*/  ISETP.GE.U32.AND P4, PT, R51, UR50, PT ;  /* 0x0000003233007c0c */ /* 0x000fc4000bf86070 */
        /* <DEDUP_REMOVED lines=10> */
[----:B------:R-:W-:Y:S02]  /*11e70*/  ISETP.GE.U32.AND P1, PT, R12, UR50, PT ;  /* 0x000000320c007c0c */ /* 0x000fe4000bf26070 */
[----:B------:R-:W-:Y:S02]  /*11e80*/  ISETP.GE.AND.EX P0, PT, RZ, UR51, PT, P0 ;  /* 0x00000033ff007c0c */ /* 0x000fe4000bf06300 */
[----:B------:R-:W-:Y:S02]  /*11e90*/  ISETP.GE.AND.EX P1, PT, RZ, UR51, PT, P1 ;  /* 0x00000033ff007c0c */ /* 0x000fe4000bf26310 */
[----:B------:R-:W-:-:S02]  /*11ea0*/  ISETP.GE.U32.AND P5, PT, R49, UR50, PT ;  /* 0x0000003231007c0c */ /* 0x000fc4000bfa6070 */
[----:B------:R-:W-:Y:S01]  /*11eb0*/  ISETP.GE.U32.AND P3, PT, R53, UR50, PT ;  /* 0x0000003235007c0c */ /* 0x000fe2000bf66070 */
[----:B------:R-:W-:Y:S01]  /*11ec0*/  @!P2 STG.E desc[UR6][R18.64+0x80], R14 ;  /* 0x0000800e1200a986 */ /* 0x000fe2000c101906 */
[----:B------:R-:W-:Y:S02]  /*11ed0*/  ISETP.GE.U32.AND P2, PT, R55, UR50, PT ;  /* 0x0000003237007c0c */ /* 0x000fe4000bf46070 */
[----:B------:R-:W-:Y:S02]  /*11ee0*/  ISETP.GE.AND.EX P6, PT, RZ, UR51, PT, P6 ;  /* 0x00000033ff007c0c */ /* 0x000fe4000bfc6360 */
[----:B------:R-:W-:Y:S02]  /*11ef0*/  ISETP.GE.AND.EX P5, PT, RZ, UR51, PT, P5 ;  /* 0x00000033ff007c0c */ /* 0x000fe4000bfa6350 */
[----:B------:R-:W-:Y:S02]  /*11f00*/  @!P0 R2UR UR16, R40 ;  /* 0x00000000281082ca */ /* 0x000fe400000e0000 */
[----:B------:R-:W-:-:S02]  /*11f10*/  @!P0 R2UR UR17, R41 ;  /* 0x00000000291182ca */ /* 0x000fc400000e0000 */
[----:B------:R-:W-:Y:S02]  /*11f20*/  ISETP.GE.AND.EX P3, PT, RZ, UR51, PT, P3 ;  /* 0x00000033ff007c0c */ /* 0x000fe4000bf66330 */
[----:B------:R-:W-:Y:S02]  /*11f30*/  ISETP.GE.AND.EX P2, PT, RZ, UR51, PT, P2 ;  /* 0x00000033ff007c0c */ /* 0x000fe4000bf46320 */
[C---:B------:R-:W-:Y:S02]  /*11f40*/  @!P1 R2UR UR4, R40.reuse ;  /* 0x00000000280492ca */ /* 0x040fe400000e0000 */
[C---:B------:R-:W-:Y:S02]  /*11f50*/  @!P1 R2UR UR5, R41.reuse ;  /* 0x00000000290592ca */ /* 0x040fe400000e0000 */
[----:B------:R-:W-:Y:S02]  /*11f60*/  @!P4 R2UR UR10, R40 ;  /* 0x00000000280ac2ca */ /* 0x000fe400000e0000 */
[----:B------:R-:W-:Y:S01]  /*11f70*/  @!P4 R2UR UR11, R41 ;  /* 0x00000000290bc2ca */ /* 0x000fe200000e0000 */
[----:B------:R-:W-:Y:S01]  /*11f80*/  @!P0 STG.E desc[UR16][R18.64+0x480], R9 ;  /* 0x0004800912008986 */ /* 0x000fe2000c101910 */
[----:B------:R-:W-:-:S02]  /*11f90*/  ISETP.GE.U32.AND P0, PT, R59, UR50, PT ;  /* 0x000000323b007c0c */ /* 0x000fc4000bf06070 */
[C---:B------:R-:W-:Y:S02]  /*11fa0*/  @!P6 R2UR UR6, R40.reuse ;  /* 0x000000002806e2ca */ /* 0x040fe400000e0000 */
[----:B------:R-:W-:Y:S02]  /*11fb0*/  ISETP.GE.AND.EX P0, PT, RZ, UR51, PT, P0 ;  /* 0x00000033ff007c0c */ /* 0x000fe4000bf06300 */
[C---:B------:R-:W-:Y:S01]  /*11fc0*/  @!P6 R2UR UR7, R41.reuse ;  /* 0x000000002907e2ca */ /* 0x040fe200000e0000 */
[----:B------:R0:W-:Y:S01]  /*11fd0*/  @!P1 STG.E desc[UR4][R18.64+0x100], R0 ;  /* 0x0001000012009986 */ /* 0x0001e2000c101904 */
        /* <DEDUP_REMOVED lines=8> */
[----:B------:R-:W-:Y:S01]  /*12060*/  ISETP.GE.U32.AND P4, PT, R61, UR50, PT ;  /* 0x000000323d007c0c */ /* 0x000fe2000bf86070 */
[----:B0-----:R-:W-:Y:S01]  /*12070*/  VIADD R0, R43, 0x60 ;  /* 0x000000602b007836 */ /* 0x001fe20000000000 */
        /* <DEDUP_REMOVED lines=37> */
[----:B------:R-:W-:Y:S02]  /*122d0*/  ISETP.GE.U32.AND P5, PT, R73, UR50, PT ;  /* 0x0000003249007c0c */ /* 0x000fe4000bfa6070 */
[----:B------:R-:W-:Y:S01]  /*122e0*/  ISETP.GE.U32.AND P4, PT, R77, UR50, PT ;  /* 0x000000324d007c0c */ /* 0x000fe2000bf86070 */
[----:B------:R1:W-:Y:S01]  /*122f0*/  @!P2 STG.E desc[UR14][R18.64+0x780], R99 ;  /* 0x000780631200a986 */ /* 0x0003e2000c10190e */
[----:B------:R-:W-:Y:S02]  /*12300*/  ISETP.GE.U32.AND P3, PT, R79, UR50, PT ;  /* 0x000000324f007c0c */ /* 0x000fe4000bf66070 */
[----:B------:R-:W-:Y:S01]  /*12310*/  ISETP.GE.U32.AND P2, PT, R81, UR50, PT ;  /* 0x0000003251007c0c */ /* 0x000fe2000bf46070 */
[----:B------:R1:W-:Y:S01]  /*12320*/  @!P1 STG.E desc[UR16][R18.64+0x800], R21 ;  /* 0x0008001512009986 */ /* 0x0003e2000c101910 */
[----:B------:R-:W-:-:S02]  /*12330*/  ISETP.GE.U32.AND P1, PT, R83, UR50, PT ;  /* 0x0000003253007c0c */ /* 0x000fc4000bf26070 */
[----:B------:R-:W-:Y:S01]  /*12340*/  ISETP.GE.U32.AND P6, PT, R85, UR50, PT ;  /* 0x0000003255007c0c */ /* 0x000fe2000bfc6070 */
[----:B------:R1:W-:Y:S01]  /*12350*/  @!P0 STG.E desc[UR6][R18.64+0x900], R23 ;  /* 0x0009001712008986 */ /* 0x0003e2000c101906 */
[----:B------:R-:W-:Y:S02]  /*12360*/  ISETP.GE.AND.EX P5, PT, RZ, UR51, PT, P5 ;  /* 0x00000033ff007c0c */ /* 0x000fe4000bfa6350 */
[----:B------:R-:W-:Y:S02]  /*12370*/  ISETP.GE.AND.EX P4, PT, RZ, UR51, PT, P4 ;  /* 0x00000033ff007c0c */ /* 0x000fe4000bf86340 */
[----:B------:R-:W-:Y:S02]  /*12380*/  ISETP.GE.AND.EX P3, PT, RZ, UR51, PT, P3 ;  /* 0x00000033ff007c0c */ /* 0x000fe4000bf66330 */
[----:B------:R-:W-:Y:S02]  /*12390*/  ISETP.GE.AND.EX P2, PT, RZ, UR51, PT, P2 ;  /* 0x00000033ff007c0c */ /* 0x000fe4000bf46320 */
[----:B------:R-:W-:-:S02]  /*123a0*/  ISETP.GE.AND.EX P1, PT, RZ, UR51, PT, P1 ;  /* 0x00000033ff007c0c */ /* 0x000fc4000bf26310 */
[----:B------:R-:W-:Y:S02]  /*123b0*/  ISETP.GE.AND.EX P6, PT, RZ, UR51, PT, P6 ;  /* 0x00000033ff007c0c */ /* 0x000fe4000bfc6360 */
[----:B------:R-:W-:Y:S02]  /*123c0*/  ISETP.GE.U32.AND P0, PT, R87, UR50, PT ;  /* 0x0000003257007c0c */ /* 0x000fe4000bf06070 */
[C---:B------:R-:W-:Y:S02]  /*123d0*/  @!P5 R2UR UR4, R40.reuse ;  /* 0x000000002804d2ca */ /* 0x040fe400000e0000 */
[----:B------:R-:W-:Y:S02]  /*123e0*/  ISETP.GE.AND.EX P0, PT, RZ, UR51, PT, P0 ;  /* 0x00000033ff007c0c */ /* 0x000fe4000bf06300 */
[----:B------:R-:W-:Y:S02]  /*123f0*/  @!P5 R2UR UR5, R41 ;  /* 0x000000002905d2ca */ /* 0x000fe400000e0000 */
[----:B------:R-:W-:-:S02]  /*12400*/  @!P4 R2UR UR8, R40 ;  /* 0x000000002808c2ca */ /* 0x000fc400000e0000 */
[C---:B------:R-:W-:Y:S02]  /*12410*/  @!P4 R2UR UR9, R41.reuse ;  /* 0x000000002909c2ca */ /* 0x040fe400000e0000 */
[C---:B------:R-:W-:Y:S02]  /*12420*/  @!P3 R2UR UR10, R40.reuse ;  /* 0x00000000280ab2ca */ /* 0x040fe400000e0000 */
[C---:B------:R-:W-:Y:S02]  /*12430*/  @!P3 R2UR UR11, R41.reuse ;  /* 0x00000000290bb2ca */ /* 0x040fe400000e0000 */
[C---:B------:R-:W-:Y:S02]  /*12440*/  @!P2 R2UR UR12, R40.reuse ;  /* 0x00000000280ca2ca */ /* 0x040fe400000e0000 */
[----:B------:R-:W-:Y:S01]  /*12450*/  @!P2 R2UR UR13, R41 ;  /* 0x00000000290da2ca */ /* 0x000fe200000e0000 */
[----:B------:R1:W-:Y:S01]  /*12460*/  @!P5 STG.E desc[UR4][R18.64+0x880], R101 ;  /* 0x000880651200d986 */ /* 0x0003e2000c101904 */
        /* <DEDUP_REMOVED lines=48> */
.L_x_1033:
[----:B------:R-:W-:Y:S05]  /*12770*/  EXIT ;  /* 0x000000000000794d */ /* 0x000fea0003800000 */
.L_x_1094:
[----:B------:R-:W-:Y:S01]  /*12780*/  HFMA2 R12, -RZ, RZ, 0, 9.5367431640625e-07 ;  /* 0x00000010ff0c7431 */ /* 0x000fe200000001ff */
[----:B------:R-:W-:Y:S01]  /*12790*/  BSSY B1, `(.L_x_1156) ;  /* 0x0000006000017945 */ /* 0x000fe20003800000 */
[----:B------:R-:W-:Y:S02]  /*127a0*/  IMAD.MOV.U32 R11, RZ, RZ, 0x1f ;  /* 0x0000001fff0b7424 */ /* 0x000fe400078e00ff */
[----:B------:R-:W-:-:S07]  /*127b0*/  IMAD.MOV.U32 R15, RZ, RZ, -0x1 ;  /* 0xffffffffff0f7424 */ /* 0x000fce00078e00ff */
[----:B------:R-:W-:Y:S05]  /*127c0*/  WARPSYNC.COLLECTIVE R15, `(.L_x_1157) ;  /* 0x000000000f087348 */ /* 0x000fea0003c00000 */
[----:B------:R0:W1:Y:S02]  /*127d0*/  SHFL.BFLY P6, R14, R13, R12, R11 ;  /* 0x0c00000c0d0e7389 */ /* 0x00006400000c000b */
[----:B01----:R-:W-:Y:S05]  /*127e0*/  ENDCOLLECTIVE ;  /* 0x000000000000791b */ /* 0x003fea0003800000 */
.L_x_1157:
[----:B------:R-:W-:Y:S05]  /*127f0*/  BSYNC B1 ;  /* 0x0000000000017941 */ /* 0x000fea0003800000 */
.L_x_1156:
[----:B------:R-:W-:Y:S01]  /*12800*/  FMNMX R13, R14, R13, !PT ;  /* 0x0000000d0e0d7209 */ /* 0x000fe20007800000 */
[----:B------:R-:W-:Y:S01]  /*12810*/  IMAD.MOV.U32 R11, RZ, RZ, 0x1f ;  /* 0x0000001fff0b7424 */ /* 0x000fe200078e00ff */
[----:B------:R-:W-:Y:S01]  /*12820*/  MOV R12, 0x8 ;  /* 0x00000008000c7802 */ /* 0x000fe20000000f00 */
[----:B------:R-:W-:-:S07]  /*12830*/  IMAD.MOV.U32 R15, RZ, RZ, -0x1 ;  /* 0xffffffffff0f7424 */ /* 0x000fce00078e00ff */
[----:B------:R-:W-:Y:S05]  /*12840*/  WARPSYNC.COLLECTIVE R15, `(.L_x_1158) ;  /* 0x000000000f087348 */ /* 0x000fea0003c00000 */
[----:B------:R0:W1:Y:S02]  /*12850*/  SHFL.BFLY P6, R14, R13, R12, R11 ;  /* 0x0c00000c0d0e7389 */ /* 0x00006400000c000b */
[----:B01----:R-:W-:Y:S05]  /*12860*/  ENDCOLLECTIVE ;  /* 0x000000000000791b */ /* 0x003fea0003800000 */
.L_x_1158:
[----:B------:R-:W-:Y:S01]  /*12870*/  IMAD.MOV.U32 R12, RZ, RZ, 0x4 ;  /* 0x00000004ff0c7424 */ /* 0x000fe200078e00ff */
[----:B------:R-:W-:-:S04]  /*12880*/  FMNMX R0, R13, R14, !PT ;  /* 0x0000000e0d007209 */ /* 0x000fc80007800000 */
[----:B------:R-:W-:-:S07]  /*12890*/  MOV R13, R0 ;  /* 0x00000000000d7202 */ /* 0x000fce0000000f00 */
[----:B------:R-:W-:Y:S05]  /*128a0*/  WARPSYNC.COLLECTIVE R15, `(.L_x_1159) ;  /* 0x000000000f087348 */ /* 0x000fea0003c00000 */
[----:B------:R0:W1:Y:S02]  /*128b0*/  SHFL.BFLY P6, R14, R13, R12, R11 ;  /* 0x0c00000c0d0e7389 */ /* 0x00006400000c000b */
[----:B01----:R-:W-:Y:S05]  /*128c0*/  ENDCOLLECTIVE ;  /* 0x000000000000791b */ /* 0x003fea0003800000 */
.L_x_1159:
[----:B------:R-:W-:Y:S01]  /*128d0*/  HFMA2 R12, -RZ, RZ, 0, 1.1920928955078125e-07 ;  /* 0x00000002ff0c7431 */ /* 0x000fe200000001ff */
[----:B------:R-:W-:-:S05]  /*128e0*/  FMNMX R2, R0, R14, !PT ;  /* 0x0000000e00027209 */ /* 0x000fca0007800000 */
[----:B------:R-:W-:-:S07]  /*128f0*/  IMAD.MOV.U32 R13, RZ, RZ, R2 ;  /* 0x000000ffff0d7224 */ /* 0x000fce00078e0002 */
[----:B------:R-:W-:Y:S05]  /*12900*/  WARPSYNC.COLLECTIVE R15, `(.L_x_1160) ;  /* 0x000000000f087348 */ /* 0x000fea0003c00000 */
[----:B------:R0:W1:Y:S02]  /*12910*/  SHFL.BFLY P6, R14, R13, R12, R11 ;  /* 0x0c00000c0d0e7389 */ /* 0x00006400000c000b */
[----:B01----:R-:W-:Y:S05]  /*12920*/  ENDCOLLECTIVE ;  /* 0x000000000000791b */ /* 0x003fea0003800000 */
.L_x_1160:
[----:B------:R-:W-:Y:S01]  /*12930*/  IMAD.MOV.U32 R12, RZ, RZ, 0x1 ;  /* 0x00000001ff0c7424 */ /* 0x000fe200078e00ff */
[----:B------:R-:W-:-:S05]  /*12940*/  FMNMX R3, R2, R14, !PT ;  /* 0x0000000e02037209 */ /* 0x000fca0007800000 */
[----:B------:R-:W-:-:S07]  /*12950*/  IMAD.MOV.U32 R13, RZ, RZ, R3 ;  /* 0x000000ffff0d7224 */ /* 0x000fce00078e0003 */
[----:B------:R-:W-:Y:S05]  /*12960*/  WARPSYNC.COLLECTIVE R15, `(.L_x_1161) ;  /* 0x000000000f087348 */ /* 0x000fea0003c00000 */
[----:B------:R0:W1:Y:S02]  /*12970*/  SHFL.BFLY P6, R14, R13, R12, R11 ;  /* 0x0c00000c0d0e7389 */ /* 0x00006400000c000b */
[----:B01----:R-:W-:Y:S05]  /*12980*/  ENDCOLLECTIVE ;  /* 0x000000000000791b */ /* 0x003fea0003800000 */
.L_x_1161:
        /* <DEDUP_REMOVED lines=247> */
[----:B------:R0:W1:Y:S02]  /*13900*/  MUFU.EX2 R32, R15 ;  /* 0x0000000f00207308 */ /* 0x0000640000000800 */
[----:B0-----:R-:W-:Y:S02]  /*13910*/  IMAD.MOV.U32 R15, RZ, RZ, -0x1 ;  /* 0xffffffffff0f7424 */ /* 0x001fe400078e00ff */
        /* <DEDUP_REMOVED lines=9> */
[-C--:B------:R-:W-:Y:S01]  /*139b0*/  FFMA.SAT R13, R70, R11.reuse, 0.5 ;  /* 0x3f000000460d7423 */ /* 0x080fe2000000200b */
[----:B------:R-:W-:-:S03]  /*139c0*/  FFMA.SAT R11, R72, R11, 0.5 ;  /* 0x3f000000480b7423 */ /* 0x000fc6000000200b */
[-C--:B------:R-:W-:Y:S01]  /*139d0*/  FFMA.RM R13, R13, R12.reuse, 12582913 ;  /* 0x4b4000010d0d7423 */ /* 0x080fe2000000400c */
[----:B------:R-:W-:-:S03]  /*139e0*/  FFMA.RM R12, R11, R12, 12582913 ;  /* 0x4b4000010b0c7423 */ /* 0x000fc6000000400c */
[C---:B------:R-:W-:Y:S01]  /*139f0*/  FADD R11, R13.reuse, -12583039 ;  /* 0xcb40007f0d0b7421 */ /* 0x040fe20000000000 */
[----:B------:R-:W-:-:S03]  /*13a00*/  SHF.L.U32 R13, R13, 0x17, RZ ;  /* 0x000000170d0d7819 */ /* 0x000fc600000006ff */
[----:B------:R-:W-:-:S04]  /*13a10*/  FFMA R11, R70, 1.4426950216293334961, -R11 ;  /* 0x3fb8aa3b460b7823 */ /* 0x000fc8000000080b */
[----:B------:R-:W-:Y:S01]  /*13a20*/  FFMA R70, R70, 1.925963033500011079e-08, R11 ;  /* 0x32a5706046467823 */ /* 0x000fe2000000000b */
[C---:B------:R-:W-:Y:S01]  /*13a30*/  FADD R11, R12.reuse, -12583039 ;  /* 0xcb40007f0c0b7421 */ /* 0x040fe20000000000 */
[----:B------:R-:W-:-:S03]  /*13a40*/  IMAD.SHL.U32 R12, R12, 0x800000, RZ ;  /* 0x008000000c0c7824 */ /* 0x000fc600078e00ff */
[C---:B------:R-:W-:Y:S01]  /*13a50*/  FFMA R11, R72.reuse, 1.4426950216293334961, -R11 ;  /* 0x3fb8aa3b480b7823 */ /* 0x040fe2000000080b */
[----:B------:R-:W0:Y:S03]  /*13a60*/  MUFU.EX2 R70, R70 ;  /* 0x0000004600467308 */ /* 0x000e260000000800 */
[----:B------:R-:W-:Y:S01]  /*13a70*/  FFMA R72, R72, 1.925963033500011079e-08, R11 ;  /* 0x32a5706048487823 */ /* 0x000fe2000000000b */
[----:B------:R-:W-:-:S04]  /*13a80*/  FADD R11, RZ, R3 ;  /* 0x00000003ff0b7221 */ /* 0x000fc80000000000 */
[----:B------:R-:W1:Y:S01]  /*13a90*/  MUFU.EX2 R35, R72 ;  /* 0x0000004800237308 */ /* 0x000e620000000800 */
[----:B------:R-:W-:-:S04]  /*13aa0*/  FADD R11, R11, R0 ;  /* 0x000000000b0b7221 */ /* 0x000fc80000000000 */
[----:B------:R-:W-:Y:S01]  /*13ab0*/  FADD R11, R11, R2 ;  /* 0x000000020b0b7221 */ /* 0x000fe20000000000 */
[----:B0-----:R-:W-:Y:S01]  /*13ac0*/  FMUL R34, R13, R70 ;  /* 0x000000460d227220 */ /* 0x001fe20000400000 */
[----:B-1----:R-:W-:Y:S02]  /*13ad0*/  FMUL R35, R12, R35 ;  /* 0x000000230c237220 */ /* 0x002fe40000400000 */
        /* <DEDUP_REMOVED lines=26> */
[----:B------:R-:W-:-:S03]  /*13c80*/  HFMA2 R11, -RZ, RZ, 0, 1.847743988037109375e-06 ;  /* 0x0000001fff0b7431 */ /* 0x000fc600000001ff */
[----:B------:R-:W-:Y:S01]  /*13c90*/  FADD R13, R12, R35 ;  /* 0x000000230c0d7221 */ /* 0x000fe20000000000 */
[----:B------:R-:W-:-:S07]  /*13ca0*/  IMAD.MOV.U32 R12, RZ, RZ, 0x10 ;  /* 0x00000010ff0c7424 */ /* 0x000fce00078e00ff */
[----:B------:R-:W-:Y:S05]  /*13cb0*/  WARPSYNC.COLLECTIVE R15, `(.L_x_1162) ;  /* 0x000000000f087348 */ /* 0x000fea0003c00000 */
[----:B------:R0:W1:Y:S02]  /*13cc0*/  SHFL.BFLY P6, R14, R13, R12, R11 ;  /* 0x0c00000c0d0e7389 */ /* 0x00006400000c000b */
[----:B01----:R-:W-:Y:S05]  /*13cd0*/  ENDCOLLECTIVE ;  /* 0x000000000000791b */ /* 0x003fea0003800000 */
.L_x_1162:
[----:B------:R-:W-:Y:S01]  /*13ce0*/  MOV R12, 0x8 ;  /* 0x00000008000c7802 */ /* 0x000fe20000000f00 */
[----:B------:R-:W-:-:S04]  /*13cf0*/  FADD R36, R13, R14 ;  /* 0x0000000e0d247221 */ /* 0x000fc80000000000 */
[----:B------:R-:W-:-:S07]  /*13d00*/  IMAD.MOV.U32 R13, RZ, RZ, R36 ;  /* 0x000000ffff0d7224 */ /* 0x000fce00078e0024 */
[----:B------:R-:W-:Y:S05]  /*13d10*/  WARPSYNC.COLLECTIVE R15, `(.L_x_1163) ;  /* 0x000000000f087348 */ /* 0x000fea0003c00000 */
[----:B------:R0:W1:Y:S02]  /*13d20*/  SHFL.BFLY P6, R14, R13, R12, R11 ;  /* 0x0c00000c0d0e7389 */ /* 0x00006400000c000b */
[----:B01----:R-:W-:Y:S05]  /*13d30*/  ENDCOLLECTIVE ;  /* 0x000000000000791b */ /* 0x003fea0003800000 */
.L_x_1163:
[----:B------:R-:W-:Y:S02]  /*13d40*/  IMAD.MOV.U32 R12, RZ, RZ, 0x4 ;  /* 0x00000004ff0c7424 */ /* 0x000fe400078e00ff */
[----:B------:R-:W-:-:S04]  /*13d50*/  FADD R37, R36, R14 ;  /* 0x0000000e24257221 */ /* 0x000fc80000000000 */
[----:B------:R-:W-:-:S07]  /*13d60*/  IMAD.MOV.U32 R13, RZ, RZ, R37 ;  /* 0x000000ffff0d7224 */ /* 0x000fce00078e0025 */
[----:B------:R-:W-:Y:S05]  /*13d70*/  WARPSYNC.COLLECTIVE R15, `(.L_x_1164) ;  /* 0x000000000f087348 */ /* 0x000fea0003c00000 */
[----:B------:R0:W1:Y:S02]  /*13d80*/  SHFL.BFLY P6, R14, R13, R12, R11 ;  /* 0x0c00000c0d0e7389 */ /* 0x00006400000c000b */
[----:B01----:R-:W-:Y:S05]  /*13d90*/  ENDCOLLECTIVE ;  /* 0x000000000000791b */ /* 0x003fea0003800000 */
.L_x_1164:
[----:B------:R-:W-:Y:S02]  /*13da0*/  IMAD.MOV.U32 R12, RZ, RZ, 0x2 ;  /* 0x00000002ff0c7424 */ /* 0x000fe400078e00ff */
[----:B------:R-:W-:-:S05]  /*13db0*/  FADD R38, R37, R14 ;  /* 0x0000000e25267221 */ /* 0x000fca0000000000 */
[----:B------:R-:W-:-:S07]  /*13dc0*/  MOV R13, R38 ;  /* 0x00000026000d7202 */ /* 0x000fce0000000f00 */
[----:B------:R-:W-:Y:S05]  /*13dd0*/  WARPSYNC.COLLECTIVE R15, `(.L_x_1165) ;  /* 0x000000000f087348 */ /* 0x000fea0003c00000 */
[----:B------:R0:W1:Y:S02]  /*13de0*/  SHFL.BFLY P6, R14, R13, R12, R11 ;  /* 0x0c00000c0d0e7389 */ /* 0x00006400000c000b */
[----:B01----:R-:W-:Y:S05]  /*13df0*/  ENDCOLLECTIVE ;  /* 0x000000000000791b */ /* 0x003fea0003800000 */
.L_x_1165:
[----:B------:R-:W-:Y:S02]  /*13e00*/  HFMA2 R12, -RZ, RZ, 0, 5.9604644775390625e-08 ;  /* 0x00000001ff0c7431 */ /* 0x000fe400000001ff */
[----:B------:R-:W-:-:S04]  /*13e10*/  FADD R39, R38, R14 ;  /* 0x0000000e26277221 */ /* 0x000fc80000000000 */
[----:B------:R-:W-:-:S07]  /*13e20*/  IMAD.MOV.U32 R13, RZ, RZ, R39 ;  /* 0x000000ffff0d7224 */ /* 0x000fce00078e0027 */
[----:B------:R-:W-:Y:S05]  /*13e30*/  WARPSYNC.COLLECTIVE R15, `(.L_x_1166) ;  /* 0x000000000f087348 */ /* 0x000fea0003c00000 */
[----:B------:R0:W1:Y:S02]  /*13e40*/  SHFL.BFLY P6, R14, R13, R12, R11 ;  /* 0x0c00000c0d0e7389 */ /* 0x00006400000c000b */
[----:B01----:R-:W-:Y:S05]  /*13e50*/  ENDCOLLECTIVE ;  /* 0x000000000000791b */ /* 0x003fea0003800000 */
.L_x_1166:
[----:B------:R-:W-:Y:S05]  /*13e60*/  BRA `(.L_x_1167) ;  /* 0xffffffc000a47947 */ /* 0x000fea000383ffff */
        .weak           $__internal_14_$__cuda_sm3x_div_rn_noftz_f32_slowpath
        .type           $__internal_14_$__cuda_sm3x_div_rn_noftz_f32_slowpath,@function
        .size           $__internal_14_$__cuda_sm3x_div_rn_noftz_f32_slowpath,(.L_x_37391 - $__internal_14_$__cuda_sm3x_div_rn_noftz_f32_slowpath)
$__internal_14_$__cuda_sm3x_div_rn_noftz_f32_slowpath:
        /* <DEDUP_REMOVED lines=34> */
.L_x_1169:
        /* <DEDUP_REMOVED lines=51> */
.L_x_1176:
[----:B------:R-:W-:-:S04]  /*143c0*/  LOP3.LUT R38, R38, 0x80000000, RZ, 0xc0, !PT ;  /* 0x8000000026267812 */ /* 0x000fc800078ec0ff */
[----:B------:R-:W-:Y:S01]  /*143d0*/  LOP3.LUT R38, R38, 0x7f800000, RZ, 0xfc, !PT ;  /* 0x7f80000026267812 */ /* 0x000fe200078efcff */
[----:B------:R-:W-:Y:S06]  /*143e0*/  BRA `(.L_x_1177) ;  /* 0x0000000000047947 */ /* 0x000fec0003800000 */
.L_x_1175:
[----:B------:R-:W-:-:S07]  /*143f0*/  LEA R38, R12, R38, 0x17 ;  /* 0x000000260c267211 */ /* 0x000fce00078eb8ff */
.L_x_1177:
[----:B------:R-:W-:Y:S05]  /*14400*/  BSYNC.RECONVERGENT B2 ;  /* 0x0000000000027941 */ /* 0x000fea0003800200 */
.L_x_1174:
[----:B------:R-:W-:Y:S05]  /*14410*/  BRA `(.L_x_1178) ;  /* 0x0000000000207947 */ /* 0x000fea0003800000 */
.L_x_1173:
[----:B------:R-:W-:-:S04]  /*14420*/  LOP3.LUT R3, R12, 0x80000000, R3, 0x48, !PT ;  /* 0x800000000c037812 */ /* 0x000fc800078e4803 */
[----:B------:R-:W-:Y:S01]  /*14430*/  LOP3.LUT R38, R3, 0x7f800000, RZ, 0xfc, !PT ;  /* 0x7f80000003267812 */ /* 0x000fe200078efcff */
[----:B------:R-:W-:Y:S06]  /*14440*/  BRA `(.L_x_1178) ;  /* 0x0000000000147947 */ /* 0x000fec0003800000 */
.L_x_1172:
[----:B------:R-:W-:Y:S01]  /*14450*/  LOP3.LUT R38, R12, 0x80000000, R3, 0x48, !PT ;  /* 0x800000000c267812 */ /* 0x000fe200078e4803 */
[----:B------:R-:W-:Y:S06]  /*14460*/  BRA `(.L_x_1178) ;  /* 0x00000000000c7947 */ /* 0x000fec0003800000 */
.L_x_1171:
[----:B------:R-:W0:Y:S01]  /*14470*/  MUFU.RSQ R38, -QNAN ;  /* 0xffc0000000267908 */ /* 0x000e220000001400 */
[----:B------:R-:W-:Y:S05]  /*14480*/  BRA `(.L_x_1178) ;  /* 0x0000000000047947 */ /* 0x000fea0003800000 */
.L_x_1170:
[----:B------:R-:W-:-:S07]  /*14490*/  FADD.FTZ R38, R3, R12 ;  /* 0x0000000c03267221 */ /* 0x000fce0000010000 */
.L_x_1178:
[----:B------:R-:W-:Y:S05]  /*144a0*/  BSYNC.RECONVERGENT B1 ;  /* 0x0000000000017941 */ /* 0x000fea0003800200 */
.L_x_1168:
[----:B------:R-:W-:Y:S02]  /*144b0*/  HFMA2 R13, -RZ, RZ, 0, 0 ;  /* 0x00000000ff0d7431 */ /* 0x000fe400000001ff */
[----:B------:R-:W-:-:S04]  /*144c0*/  IMAD.MOV.U32 R12, RZ, RZ, R36 ;  /* 0x000000ffff0c7224 */ /* 0x000fc800078e0024 */
[----:B0-----:R-:W-:Y:S05]  /*144d0*/  RET.REL.NODEC R12 `(_Z15SoftmaxWarpImplI22BroadcastScaleMaskLoadIffbLm4EiE11DirectStoreIffEfLi1ELi30ELi32ELi1ELb1EL9Algorithm0EEvT_T0_ll) ;  /* 0xfffffeb80cc87950 */ /* 0x001fea0003c3ffff */
.L_x_1179:
        /* <DEDUP_REMOVED lines=10> */
.L_x_37391:


//--------------------- .text._Z15SoftmaxWarpImplI22BroadcastScaleMaskLoadIffbLm4EiE11DirectStoreIffEfLi1ELi30ELi32ELi1ELb0EL9Algorithm0EEvT_T0_ll --------------------------
	.section	.text._Z15SoftmaxWarpImplI22BroadcastScaleMaskLoadIffbLm4EiE11DirectStoreIffEfLi1ELi30ELi32ELi1ELb0EL9Algorithm0EEvT_T0_ll,"ax",@progbits
	.align	128
        .global         _Z15SoftmaxWarpImplI22BroadcastScaleMaskLoadIffbLm4EiE11DirectStoreIffEfLi1ELi30ELi32ELi1ELb0EL9Algorithm0EEvT_T0_ll
        .type           _Z15SoftmaxWarpImplI22BroadcastScaleMaskLoadIffbLm4EiE11DirectStoreIffEfLi1ELi30ELi32ELi1ELb0EL9Algorithm0EEvT_T0_ll,@function
        .size           _Z15SoftmaxWarpImplI22BroadcastScaleMaskLoadIffbLm4EiE11DirectStoreIffEfLi1ELi30ELi32ELi1ELb0EL9Algorithm0EEvT_T0_ll,(.L_x_37392 - _Z15SoftmaxWarpImplI22BroadcastScaleMaskLoadIffbLm4EiE11DirectStoreIffEfLi1ELi30ELi32ELi1ELb0EL9Algorithm0EEvT_T0_ll)
        .other          _Z15SoftmaxWarpImplI22BroadcastScaleMaskLoadIffbLm4EiE11DirectStoreIffEfLi1ELi30ELi32ELi1ELb0EL9Algorithm0EEvT_T0_ll,@"STO_CUDA_ENTRY STV_DEFAULT"
_Z15SoftmaxWarpImplI22BroadcastScaleMaskLoadIffbLm4EiE11DirectStoreIffEfLi1ELi30ELi32ELi1ELb0EL9Algorithm0EEvT_T0_ll:
.text._Z15SoftmaxWarpImplI22BroadcastScaleMaskLoadIffbLm4EiE11DirectStoreIffEfLi1ELi30ELi32ELi1ELb0EL9Algorithm0EEvT_T0_ll:
        /* <DEDUP_REMOVED lines=29> */
.L_x_1180:
        /* <DEDUP_REMOVED lines=14> */
.L_x_1243:
[----:B--2---:R-:W-:Y:S01]  /*02b0*/  IABS R0, UR51 ;  /* 0x0000003300007c13 */ /* 0x004fe20008000000 */
[----:B0-----:R-:W-:Y:S01]  /*02c0*/  IMAD R31, R43, UR50, R44 ;  /* 0x000000322b1f7c24 */ /* 0x001fe2000f8e022c */
[----:B------:R-:W-:Y:S01]  /*02d0*/  IABS R3, UR52 ;  /* 0x0000003400037c13 */ /* 0x000fe20008000000 */
[----:B------:R-:W-:Y:S01]  /*02e0*/  UMOV UR4, URZ ;  /* 0x000000ff00047c82 */ /* 0x000fe20008000000 */
[----:B------:R-:W-:Y:S01]  /*02f0*/  R2UR UR11, R0 ;  /* 0x00000000000b72ca */ /* 0x000fe200000e0000 */
[----:B------:R-:W-:Y:S01]  /*0300*/  VIADD R9, R31, 0x20 ;  /* 0x000000201f097836 */ /* 0x000fe20000000000 */
        /* <DEDUP_REMOVED lines=21> */
[----:B0-----:R-:W-:Y:S01]  /*0460*/  R2UR UR5, R2 ;  /* 0x00000000020572ca */ /* 0x001fe200000e0000 */
[----:B------:R-:W-:-:S05]  /*0470*/  VIADD R2, R31, 0x40 ;  /* 0x000000401f027836 */ /* 0x000fca0000000000 */
[----:B------:R-:W-:Y:S02]  /*0480*/  LOP3.LUT R10, R2, UR51, RZ, 0x3c, !PT ;  /* 0x00000033020a7c12 */ /* 0x000fe4000f8e3cff */
[----:B------:R-:W-:Y:S02]  /*0490*/  SHF.R.S64 R20, RZ, 0x1e, R2 ;  /* 0x0000001eff147819 */ /* 0x000fe40000001002 */
[----:B------:R-:W-:Y:S02]  /*04a0*/  ISETP.GE.AND P4, PT, R10, RZ, PT ;  /* 0x000000ff0a00720c */ /* 0x000fe40003f86270 */
[----:B------:R-:W-:Y:S01]  /*04b0*/  IADD3 R10, PT, PT, R31, 0x80, RZ ;  /* 0x000000801f0a7810 */ /* 0x000fe20007ffe0ff */
[----:B------:R-:W-:-:S03]  /*04c0*/  UIADD3 UR6, UPT, UPT, URZ, -UR5, URZ ;  /* 0x80000005ff067290 */ /* 0x000fc6000fffe0ff */
[----:B------:R-:W-:Y:S01]  /*04d0*/  IABS R22, R10 ;  /* 0x0000000a00167213 */ /* 0x000fe20000000000 */
[----:B------:R-:W-:-:S04]  /*04e0*/  UIMAD UR6, UR6, UR11, URZ ;  /* 0x0000000b060672a4 */ /* 0x000fc8000f8e02ff */
[----:B------:R-:W-:Y:S01]  /*04f0*/  UIMAD.WIDE.U32 UR6, UR5, UR6, UR4 ;  /* 0x00000006050672a5 */ /* 0x000fe2000f8e0004 */
[----:B-1----:R-:W-:-:S05]  /*0500*/  R2UR UR5, R4 ;  /* 0x00000000040572ca */ /* 0x002fca00000e0000 */
[----:B------:R-:W-:-:S04]  /*0510*/  IMAD.HI.U32 R5, R6, UR7, RZ ;  /* 0x0000000706057c27 */ /* 0x000fc8000f8e00ff */
[----:B------:R-:W-:Y:S01]  /*0520*/  IMAD.HI.U32 R0, R8, UR7, RZ ;  /* 0x0000000708007c27 */ /* 0x000fe2000f8e00ff */
[----:B------:R-:W-:-:S03]  /*0530*/  IADD3 R7, PT, PT, -R5, RZ, RZ ;  /* 0x000000ff05077210 */ /* 0x000fc60007ffe1ff */
[----:B------:R-:W-:Y:S01]  /*0540*/  IMAD.MOV R3, RZ, RZ, -R0 ;  /* 0x000000ffff037224 */ /* 0x000fe200078e0a00 */
[----:B------:R-:W-:Y:S01]  /*0550*/  UIADD3 UR8, UPT, UPT, URZ, -UR5, URZ ;  /* 0x80000005ff087290 */ /* 0x000fe2000fffe0ff */
[----:B------:R-:W-:Y:S01]  /*0560*/  IMAD R6, R7, UR11, R6 ;  /* 0x0000000b07067c24 */ /* 0x000fe2000f8e0206 */
[----:B------:R-:W-:Y:S01]  /*0570*/  LOP3.LUT R7, R9, UR51, RZ, 0x3c, !PT ;  /* 0x0000003309077c12 */ /* 0x000fe2000f8e3cff */
[----:B------:R-:W-:Y:S01]  /*0580*/  IMAD R3, R3, UR11, R8 ;  /* 0x0000000b03037c24 */ /* 0x000fe2000f8e0208 */
[----:B------:R-:W-:Y:S01]  /*0590*/  UIMAD UR8, UR8, UR10, URZ ;  /* 0x0000000a080872a4 */ /* 0x000fe2000f8e02ff */
[----:B------:R-:W-:Y:S01]  /*05a0*/  IMAD.HI.U32 R24, R22, UR7, RZ ;  /* 0x0000000716187c27 */ /* 0x000fe2000f8e00ff */
[----:B------:R-:W-:Y:S02]  /*05b0*/  ISETP.LT.U32.AND P1, PT, R6, UR11, PT ;  /* 0x0000000b06007c0c */ /* 0x000fe4000bf21070 */
[----:B------:R-:W-:Y:S01]  /*05c0*/  ISETP.GE.AND P2, PT, R7, RZ, PT ;  /* 0x000000ff0700720c */ /* 0x000fe20003f46270 */
[----:B------:R-:W-:Y:S01]  /*05d0*/  UIMAD.WIDE.U32 UR8, UR5, UR8, UR4 ;  /* 0x00000008050872a5 */ /* 0x000fe2000f8e0004 */
[----:B------:R-:W-:-:S02]  /*05e0*/  IABS R7, R2 ;  /* 0x0000000200077213 */ /* 0x000fc40000000000 */
[----:B------:R-:W-:Y:S02]  /*05f0*/  ISETP.LT.U32.AND P5, PT, R3, UR11, PT ;  /* 0x0000000b03007c0c */ /* 0x000fe4000bfa1070 */
[----:B------:R-:W-:Y:S01]  /*0600*/  R2UR UR4, R36 ;  /* 0x00000000240472ca */ /* 0x000fe200000e0000 */
[----:B------:R-:W-:Y:S01]  /*0610*/  IMAD.HI.U32 R4, R7, UR7, RZ ;  /* 0x0000000707047c27 */ /* 0x000fe2000f8e00ff */
[----:B------:R-:W-:-:S03]  /*0620*/  R2UR UR5, R37 ;  /* 0x00000000250572ca */ /* 0x000fc600000e0000 */
[----:B------:R-:W-:Y:S01]  /*0630*/  @!P1 IADD3 R6, PT, PT, R6, -UR11, RZ ;  /* 0x8000000b06069c10 */ /* 0x000fe2000fffe0ff */
[----:B------:R-:W-:Y:S01]  /*0640*/  @!P1 VIADD R5, R5, 0x1 ;  /* 0x0000000105059836 */ /* 0x000fe20000000000 */
[----:B------:R-:W-:Y:S01]  /*0650*/  ISETP.GE.AND P1, PT, R11, RZ, PT ;  /* 0x000000ff0b00720c */ /* 0x000fe20003f26270 */
[----:B------:R-:W-:Y:S01]  /*0660*/  IMAD.MOV R11, RZ, RZ, -R24 ;  /* 0x000000ffff0b7224 */ /* 0x000fe200078e0a18 */
[----:B------:R-:W-:Y:S02]  /*0670*/  ISETP.GE.U32.AND P3, PT, R6, UR11, PT ;  /* 0x0000000b06007c0c */ /* 0x000fe4000bf66070 */
[----:B------:R-:W-:Y:S01]  /*0680*/  IABS R6, UR53 ;  /* 0x0000003500067c13 */ /* 0x000fe20008000000 */
[----:B------:R-:W-:Y:S01]  /*0690*/  @!P5 VIADD R3, R3, -UR11 ;  /* 0x8000000b0303dc36 */ /* 0x000fe20008000000 */
[----:B------:R-:W-:Y:S01]  /*06a0*/  @!P5 IADD3 R0, PT, PT, R0, 0x1, RZ ;  /* 0x000000010000d810 */ /* 0x000fe20007ffe0ff */
[----:B------:R-:W-:Y:S01]  /*06b0*/  IMAD R22, R11, UR11, R22 ;  /* 0x0000000b0b167c24 */ /* 0x000fe2000f8e0216 */
[----:B------:R-:W-:Y:S01]  /*06c0*/  MOV R8, R6 ;  /* 0x0000000600087202 */ /* 0x000fe20000000f00 */
[----:B------:R-:W-:-:S03]  /*06d0*/  IMAD.MOV R6, RZ, RZ, -R4 ;  /* 0x000000ffff067224 */ /* 0x000fc600078e0a04 */
[----:B------:R-:W-:Y:S01]  /*06e0*/  R2UR UR12, R8 ;  /* 0x00000000080c72ca */ /* 0x000fe200000e0000 */
[----:B------:R-:W-:Y:S01]  /*06f0*/  IMAD R6, R6, UR11, R7 ;  /* 0x0000000b06067c24 */ /* 0x000fe2000f8e0207 */
[----:B------:R-:W-:Y:S02]  /*0700*/  IABS R7, R13 ;  /* 0x0000000d00077213 */ /* 0x000fe40000000000 */
[----:B------:R-:W-:Y:S02]  /*0710*/  @P3 IADD3 R5, PT, PT, R5, 0x1, RZ ;  /* 0x0000000105053810 */ /* 0x000fe40007ffe0ff */
[----:B------:R-:W-:Y:S01]  /*0720*/  ISETP.GE.U32.AND P3, PT, R3, UR11, PT ;  /* 0x0000000b03007c0c */ /* 0x000fe2000bf66070 */
[----:B------:R-:W-:Y:S02]  /*0730*/  IMAD.MOV.U32 R3, RZ, RZ, R7 ;  /* 0x000000ffff037224 */ /* 0x000fe400078e0007 */
[----:B------:R-:W-:Y:S01]  /*0740*/  @!P2 IMAD.MOV R5, RZ, RZ, -R5 ;  /* 0x000000ffff05a224 */ /* 0x000fe200078e0a05 */
[----:B------:R-:W-:Y:S01]  /*0750*/  ISETP.LT.U32.AND P2, PT, R6, UR11, PT ;  /* 0x0000000b06007c0c */ /* 0x000fe2000bf41070 */
[----:B------:R-:W-:-:S03]  /*0760*/  IMAD.HI.U32 R17, R3, UR7, RZ ;  /* 0x0000000703117c27 */ /* 0x000fc6000f8e00ff */
[----:B------:R-:W-:Y:S01]  /*0770*/  SEL R27, R30, R5, !P6 ;  /* 0x000000051e1b7207 */ /* 0x000fe20007000000 */
[----:B------:R-:W-:Y:S01]  /*0780*/  IMAD.MOV R8, RZ, RZ, -R17 ;  /* 0x000000ffff087224 */ /* 0x000fe200078e0a11 */
[----:B------:R-:W-:-:S03]  /*0790*/  LOP3.LUT R5, R10, UR51, RZ, 0x3c, !PT ;  /* 0x000000330a057c12 */ /* 0x000fc6000f8e3cff */
[----:B------:R-:W-:Y:S01]  /*07a0*/  IMAD.MOV R12, RZ, RZ, -R27 ;  /* 0x000000ffff0c7224 */ /* 0x000fe200078e0a1b */
[----:B------:R-:W-:Y:S01]  /*07b0*/  ISETP.GE.AND P5, PT, R5, RZ, PT ;  /* 0x000000ff0500720c */ /* 0x000fe20003fa6270 */
[----:B------:R-:W-:Y:S02]  /*07c0*/  @P3 VIADD R0, R0, 0x1 ;  /* 0x0000000100003836 */ /* 0x000fe40000000000 */
[----:B------:R-:W-:Y:S01]  /*07d0*/  IMAD R12, R12, UR51, R9 ;  /* 0x000000330c0c7c24 */ /* 0x000fe2000f8e0209 */
[----:B------:R-:W-:Y:S01]  /*07e0*/  @!P2 IADD3 R6, PT, PT, R6, -UR11, RZ ;  /* 0x8000000b0606ac10 */ /* 0x000fe2000fffe0ff */
[----:B------:R-:W-:Y:S01]  /*07f0*/  IMAD R5, R8, UR11, R3 ;  /* 0x0000000b08057c24 */ /* 0x000fe2000f8e0203 */
[----:B------:R-:W-:Y:S01]  /*0800*/  SHF.R.S64 R8, RZ, 0x1e, R9 ;  /* 0x0000001eff087819 */ /* 0x000fe20000001009 */
[----:B------:R-:W-:Y:S01]  /*0810*/  @!P0 IMAD.MOV R0, RZ, RZ, -R0 ;  /* 0x000000ffff008224 */ /* 0x000fe200078e0a00 */
[----:B------:R-:W-:Y:S02]  /*0820*/  IABS R7, R12 ;  /* 0x0000000c00077213 */ /* 0x000fe40000000000 */
[----:B------:R-:W-:-:S02]  /*0830*/  ISETP.GE.U32.AND P3, PT, R6, UR11, PT ;  /* 0x0000000b06007c0c */ /* 0x000fc4000bf66070 */
[----:B------:R-:W-:Y:S01]  /*0840*/  SHF.R.S64 R6, RZ, 0x1e, R31 ;  /* 0x0000001eff067819 */ /* 0x000fe2000000101f */
[----:B------:R-:W-:Y:S01]  /*0850*/  IMAD.MOV.U32 R3, RZ, RZ, R7 ;  /* 0x000000ffff037224 */ /* 0x000fe200078e0007 */
[----:B------:R-:W-:Y:S02]  /*0860*/  SEL R18, R30, R0, !P6 ;  /* 0x000000001e127207 */ /* 0x000fe40007000000 */
[----:B------:R-:W-:Y:S01]  /*0870*/  IADD3 R6, P0, PT, R6, UR40, RZ ;  /* 0x0000002806067c10 */ /* 0x000fe2000ff1e0ff */
[----:B------:R-:W-:Y:S01]  /*0880*/  IMAD.HI.U32 R16, R3, UR9, RZ ;  /* 0x0000000903107c27 */ /* 0x000fe2000f8e00ff */
[----:B------:R-:W-:Y:S02]  /*0890*/  @!P2 IADD3 R4, PT, PT, R4, 0x1, RZ ;  /* 0x000000010404a810 */ /* 0x000fe40007ffe0ff */
[----:B------:R-:W-:Y:S01]  /*08a0*/  LEA.HI.X.SX32 R7, R31, UR41, 0x2, P0 ;  /* 0x000000291f077c11 */ /* 0x000fe200080f16ff */
[----:B------:R-:W-:Y:S01]  /*08b0*/  IMAD.MOV R32, RZ, RZ, -R18 ;  /* 0x000000ffff207224 */ /* 0x000fe200078e0a12 */
[----:B------:R-:W-:Y:S01]  /*08c0*/  IADD3 R0, PT, PT, -R16, RZ, RZ ;  /* 0x000000ff10007210 */ /* 0x000fe20007ffe1ff */
[----:B------:R-:W-:Y:S01]  /*08d0*/  @P3 VIADD R4, R4, 0x1 ;  /* 0x0000000104043836 */ /* 0x000fe20000000000 */
[----:B------:R-:W-:Y:S01]  /*08e0*/  IADD3 R8, P0, PT, R8, UR40, RZ ;  /* 0x0000002808087c10 */ /* 0x000fe2000ff1e0ff */
[----:B------:R-:W-:Y:S01]  /*08f0*/  IMAD R32, R32, UR51, R31 ;  /* 0x0000003320207c24 */ /* 0x000fe2000f8e021f */
[----:B------:R-:W-:Y:S01]  /*0900*/  SHF.R.S64 R23, RZ, 0x1e, R13 ;  /* 0x0000001eff177819 */ /* 0x000fe2000000100d */
[----:B------:R-:W-:Y:S01]  /*0910*/  IMAD R0, R0, UR10, R3 ;  /* 0x0000000a00007c24 */ /* 0x000fe2000f8e0203 */
[----:B------:R-:W-:Y:S01]  /*0920*/  LEA.HI.X.SX32 R9, R9, UR41, 0x2, P0 ;  /* 0x0000002909097c11 */ /* 0x000fe200080f16ff */
[----:B------:R-:W-:Y:S01]  /*0930*/  VIADD R3, R31, 0xa0 ;  /* 0x000000a01f037836 */ /* 0x000fe20000000000 */
[----:B------:R-:W-:Y:S01]  /*0940*/  ISETP.LT.U32.AND P0, PT, R5, UR11, PT ;  /* 0x0000000b05007c0c */ /* 0x000fe2000bf01070 */
[----:B------:R0:W2:Y:S01]  /*0950*/  LDG.E R19, desc[UR4][R6.64] ;  /* 0x0000000406137981 */ /* 0x0000a2000c1e1900 */
[----:B------:R-:W-:-:S02]  /*0960*/  ISETP.LT.U32.AND P2, PT, R0, UR10, PT ;  /* 0x0000000a00007c0c */ /* 0x000fc4000bf41070 */
[----:B------:R-:W-:Y:S02]  /*0970*/  IABS R15, R32 ;  /* 0x00000020000f7213 */ /* 0x000fe40000000000 */
[----:B------:R-:W-:Y:S02]  /*0980*/  MOV R29, R4 ;  /* 0x00000004001d7202 */ /* 0x000fe40000000f00 */
[----:B------:R-:W-:Y:S01]  /*0990*/  LOP3.LUT R14, R3, UR51, RZ, 0x3c, !PT ;  /* 0x00000033030e7c12 */ /* 0x000fe2000f8e3cff */
[----:B------:R-:W-:Y:S01]  /*09a0*/  IMAD.HI.U32 R11, R15, UR9, RZ ;  /* 0x000000090f0b7c27 */ /* 0x000fe2000f8e00ff */
[----:B------:R-:W-:Y:S02]  /*09b0*/  IABS R25, R3 ;  /* 0x0000000300197213 */ /* 0x000fe40000000000 */
[----:B------:R-:W-:Y:S01]  /*09c0*/  ISETP.GE.AND P3, PT, R14, RZ, PT ;  /* 0x000000ff0e00720c */ /* 0x000fe20003f66270 */
[----:B------:R-:W-:Y:S01]  /*09d0*/  IMAD.MOV R4, RZ, RZ, -R11 ;  /* 0x000000ffff047224 */ /* 0x000fe200078e0a0b */
[----:B------:R-:W-:Y:S01]  /*09e0*/  @!P0 IADD3 R5, PT, PT, R5, -UR11, RZ ;  /* 0x8000000b05058c10 */ /* 0x000fe2000fffe0ff */
[----:B------:R-:W-:-:S02]  /*09f0*/  @!P2 VIADD R0, R0, -UR10 ;  /* 0x8000000a0000ac36 */ /* 0x000fc40008000000 */
[----:B------:R-:W-:Y:S01]  /*0a00*/  @!P2 VIADD R16, R16, 0x1 ;  /* 0x000000011010a836 */ /* 0x000fe20000000000 */
[----:B------:R-:W-:Y:S01]  /*0a10*/  ISETP.GE.U32.AND P2, PT, R5, UR11, PT ;  /* 0x0000000b05007c0c */ /* 0x000fe2000bf46070 */
[----:B------:R-:W-:Y:S01]  /*0a20*/  @!P4 IMAD.MOV R29, RZ, RZ, -R29 ;  /* 0x000000ffff1dc224 */ /* 0x000fe200078e0a1d */
[----:B------:R-:W-:Y:S01]  /*0a30*/  IADD3 R20, P4, PT, R20, UR40, RZ ;  /* 0x0000002814147c10 */ /* 0x000fe2000ff9e0ff */
[----:B------:R-:W-:Y:S01]  /*0a40*/  @!P0 VIADD R17, R17, 0x1 ;  /* 0x0000000111118836 */ /* 0x000fe20000000000 */
[----:B------:R-:W1:Y:S01]  /*0a50*/  I2F.RP R5, UR12 ;  /* 0x0000000c00057d06 */ /* 0x000e620008209400 */
[----:B------:R-:W-:Y:S01]  /*0a60*/  IMAD R15, R4, UR10, R15 ;  /* 0x0000000a040f7c24 */ /* 0x000fe2000f8e020f */
[----:B------:R-:W-:Y:S01]  /*0a70*/  LEA.HI.X.SX32 R21, R2, UR41, 0x2, P4 ;  /* 0x0000002902157c11 */ /* 0x000fe2000a0f16ff */
[----:B------:R-:W-:Y:S01]  /*0a80*/  IMAD.HI.U32 R14, R25, UR7, RZ ;  /* 0x00000007190e7c27 */ /* 0x000fe2000f8e00ff */
[----:B------:R-:W-:Y:S02]  /*0a90*/  ISETP.GE.U32.AND P4, PT, R0, UR10, PT ;  /* 0x0000000a00007c0c */ /* 0x000fe4000bf86070 */
[----:B------:R-:W-:-:S02]  /*0aa0*/  ISETP.LT.U32.AND P0, PT, R22, UR11, PT ;  /* 0x0000000b16007c0c */ /* 0x000fc4000bf01070 */
[----:B------:R-:W-:Y:S01]  /*0ab0*/  IADD3 R4, PT, PT, R31, 0xc0, RZ ;  /* 0x000000c01f047810 */ /* 0x000fe20007ffe0ff */
[----:B------:R-:W3:Y:S01]  /*0ac0*/  LDG.E R20, desc[UR16][R20.64] ;  /* 0x0000001014147981 */ /* 0x000ee2000c1e1900 */
[----:B------:R-:W-:Y:S02]  /*0ad0*/  @P2 IADD3 R17, PT, PT, R17, 0x1, RZ ;  /* 0x0000000111112810 */ /* 0x000fe40007ffe0ff */
[----:B------:R-:W-:Y:S02]  /*0ae0*/  ISETP.LT.U32.AND P2, PT, R15, UR10, PT ;  /* 0x0000000a0f007c0c */ /* 0x000fe4000bf41070 */
[----:B------:R-:W-:Y:S01]  /*0af0*/  LOP3.LUT R0, R4, UR51, RZ, 0x3c, !PT ;  /* 0x0000003304007c12 */ /* 0x000fe2000f8e3cff */
[----:B-1----:R-:W1:Y:S02]  /*0b00*/  MUFU.RCP R5, R5 ;  /* 0x0000000500057308 */ /* 0x002e640000001000 */
[----:B------:R-:W-:Y:S01]  /*0b10*/  @P4 VIADD R16, R16, 0x1 ;  /* 0x0000000110104836 */ /* 0x000fe20000000000 */
[----:B------:R-:W-:Y:S01]  /*0b20*/  ISETP.GE.AND P4, PT, R0, RZ, PT ;  /* 0x000000ff0000720c */ /* 0x000fe20003f86270 */
[----:B------:R-:W-:Y:S01]  /*0b30*/  @!P0 VIADD R22, R22, -UR11 ;  /* 0x8000000b16168c36 */ /* 0x000fe20008000000 */
[----:B------:R4:W5:Y:S05]  /*0b40*/  LDG.E R0, desc[UR14][R8.64] ;  /* 0x0000000e08007981 */ /* 0x00096a000c1e1900 */
[----:B------:R-:W-:Y:S01]  /*0b50*/  @!P2 IADD3 R11, PT, PT, R11, 0x1, RZ ;  /* 0x000000010b0ba810 */ /* 0x000fe20007ffe0ff */
[----:B------:R-:W-:Y:S01]  /*0b60*/  @!P2 VIADD R15, R15, -UR10 ;  /* 0x8000000a0f0fac36 */ /* 0x000fe20008000000 */
[----:B0-----:R-:W-:-:S02]  /*0b70*/  IADD3 R6, P2, PT, R23, UR40, RZ ;  /* 0x0000002817067c10 */ /* 0x001fc4000ff5e0ff */
[----:B----4-:R-:W-:Y:S01]  /*0b80*/  LOP3.LUT R8, R12, UR52, RZ, 0x3c, !PT ;  /* 0x000000340c087c12 */ /* 0x010fe2000f8e3cff */
[----:B------:R-:W-:Y:S01]  /*0b90*/  @!P1 IMAD.MOV R17, RZ, RZ, -R17 ;  /* 0x000000ffff119224 */ /* 0x000fe200078e0a11 */
[----:B------:R-:W-:Y:S02]  /*0ba0*/  LEA.HI.X.SX32 R7, R13, UR41, 0x2, P2 ;  /* 0x000000290d077c11 */ /* 0x000fe400090f16ff */
[----:B------:R-:W-:Y:S01]  /*0bb0*/  ISETP.GE.AND P2, PT, R8, RZ, PT ;  /* 0x000000ff0800720c */ /* 0x000fe20003f46270 */
[----:B------:R-:W-:Y:S01]  /*0bc0*/  IMAD.MOV R26, RZ, RZ, -R14 ;  /* 0x000000ffff1a7224 */ /* 0x000fe200078e0a0e */
[----:B------:R-:W-:Y:S01]  /*0bd0*/  ISETP.GE.U32.AND P1, PT, R22, UR11, PT ;  /* 0x0000000b16007c0c */ /* 0x000fe2000bf26070 */
[----:B------:R-:W-:Y:S01]  /*0be0*/  @!P0 VIADD R24, R24, 0x1 ;  /* 0x0000000118188836 */ /* 0x000fe20000000000 */
[----:B------:R-:W-:Y:S01]  /*0bf0*/  SHF.R.S64 R22, RZ, 0x1e, R10 ;  /* 0x0000001eff167819 */ /* 0x000fe2000000100a */
[----:B------:R-:W-:Y:S01]  /*0c00*/  IMAD R25, R26, UR11, R25 ;  /* 0x0000000b1a197c24 */ /* 0x000fe2000f8e0219 */
[----:B-1----:R-:W-:Y:S01]  /*0c10*/  IADD3 R8, PT, PT, R5, 0xffffffe, RZ ;  /* 0x0ffffffe05087810 */ /* 0x002fe20007ffe0ff */
[----:B------:R0:W4:Y:S01]  /*0c20*/  LDG.E R21, desc[UR4][R6.64] ;  /* 0x0000000406157981 */ /* 0x000122000c1e1900 */
[----:B------:R-:W-:-:S02]  /*0c30*/  IADD3 R22, P0, PT, R22, UR40, RZ ;  /* 0x0000002816167c10 */ /* 0x000fc4000ff1e0ff */
[----:B------:R-:W-:Y:S02]  /*0c40*/  IABS R9, R4 ;  /* 0x0000000400097213 */ /* 0x000fe40000000000 */
[----:B------:R-:W-:Y:S02]  /*0c50*/  LEA.HI.X.SX32 R23, R10, UR41, 0x2, P0 ;  /* 0x000000290a177c11 */ /* 0x000fe400080f16ff */
[----:B------:R-:W-:Y:S01]  /*0c60*/  ISETP.LT.U32.AND P0, PT, R25, UR11, PT ;  /* 0x0000000b19007c0c */ /* 0x000fe2000bf01070 */
[----:B------:R-:W1:Y:S01]  /*0c70*/  F2I.FTZ.U32.TRUNC.NTZ R8, R8 ;  /* 0x0000000800087305 */ /* 0x000e62000021f000 */
[----:B------:R-:W-:Y:S01]  /*0c80*/  @!P2 IADD3 R16, PT, PT, -R16, RZ, RZ ;  /* 0x000000ff1010a210 */ /* 0x000fe20007ffe1ff */
[----:B------:R-:W-:Y:S01]  /*0c90*/  IMAD.HI.U32 R5, R9, UR7, RZ ;  /* 0x0000000709057c27 */ /* 0x000fe2000f8e00ff */
[----:B------:R-:W-:Y:S01]  /*0ca0*/  ISETP.GE.U32.AND P2, PT, R15, UR10, PT ;  /* 0x0000000a0f007c0c */ /* 0x000fe2000bf46070 */
[----:B------:R1:W2:Y:S01]  /*0cb0*/  LDG.E R22, desc[UR14][R22.64] ;  /* 0x0000000e16167981 */ /* 0x0002a2000c1e1900 */
[----:B------:R-:W-:Y:S01]  /*0cc0*/  SEL R29, R30, R29, !P6 ;  /* 0x0000001d1e1d7207 */ /* 0x000fe20007000000 */
[----:B------:R-:W-:-:S04]  /*0cd0*/  IMAD.MOV R26, RZ, RZ, -R5 ;  /* 0x000000ffff1a7224 */ /* 0x000fc800078e0a05 */
[----:B------:R-:W-:Y:S02]  /*0ce0*/  IMAD.MOV R33, RZ, RZ, -R29 ;  /* 0x000000ffff217224 */ /* 0x000fe400078e0a1d */
[----:B------:R-:W-:Y:S01]  /*0cf0*/  IMAD R9, R26, UR11, R9 ;  /* 0x0000000b1a097c24 */ /* 0x000fe2000f8e0209 */
[----:B------:R-:W-:Y:S01]  /*0d00*/  @!P0 IADD3 R25, PT, PT, R25, -UR11, RZ ;  /* 0x8000000b19198c10 */ /* 0x000fe2000fffe0ff */
[----:B------:R-:W-:Y:S01]  /*0d10*/  IMAD R2, R33, UR51, R2 ;  /* 0x0000003321027c24 */ /* 0x000fe2000f8e0202 */
[----:B------:R-:W-:Y:S01]  /*0d20*/  SEL R33, R30, R17, !P6 ;  /* 0x000000111e217207 */ /* 0x000fe20007000000 */
[----:B------:R-:W-:Y:S01]  /*0d30*/  @P1 VIADD R24, R24, 0x1 ;  /* 0x0000000118181836 */ /* 0x000fe20000000000 */
[----:B0-----:R-:W-:Y:S01]  /*0d40*/  LOP3.LUT R7, R32, UR52, RZ, 0x3c, !PT ;  /* 0x0000003420077c12 */ /* 0x001fe2000f8e3cff */
[----:B------:R-:W-:Y:S01]  /*0d50*/  @P2 VIADD R11, R11, 0x1 ;  /* 0x000000010b0b2836 */ /* 0x000fe20000000000 */
[----:B------:R-:W-:Y:S02]  /*0d60*/  ISETP.GE.U32.AND P2, PT, R25, UR11, PT ;  /* 0x0000000b19007c0c */ /* 0x000fe4000bf46070 */
[----:B-1----:R-:W-:Y:S01]  /*0d70*/  R2UR UR5, R8 ;  /* 0x00000000080572ca */ /* 0x002fe200000e0000 */
[----:B------:R-:W-:Y:S01]  /*0d80*/  IMAD.MOV R8, RZ, RZ, -R33 ;  /* 0x000000ffff087224 */ /* 0x000fe200078e0a21 */
[----:B------:R-:W-:-:S02]  /*0d90*/  ISETP.LT.U32.AND P1, PT, R9, UR11, PT ;  /* 0x0000000b09007c0c */ /* 0x000fc4000bf21070 */
[----:B------:R-:W-:Y:S02]  /*0da0*/  @!P5 IADD3 R24, PT, PT, -R24, RZ, RZ ;  /* 0x000000ff1818d210 */ /* 0x000fe40007ffe1ff */
[----:B------:R-:W-:Y:S02]  /*0db0*/  IABS R6, R2 ;  /* 0x0000000200067213 */ /* 0x000fe40000000000 */
[----:B------:R-:W-:Y:S01]  /*0dc0*/  ISETP.GE.AND P5, PT, R7, RZ, PT ;  /* 0x000000ff0700720c */ /* 0x000fe20003fa6270 */
[----:B------:R-:W-:Y:S01]  /*0dd0*/  IMAD R13, R8, UR51, R13 ;  /* 0x00000033080d7c24 */ /* 0x000fe2000f8e020d */
[----:B------:R-:W-:Y:S01]  /*0de0*/  SEL R35, R30, R24, !P6 ;  /* 0x000000181e237207 */ /* 0x000fe20007000000 */
[----:B------:R-:W-:-:S04]  /*0df0*/  IMAD.HI.U32 R23, R6, UR9, RZ ;  /* 0x0000000906177c27 */ /* 0x000fc8000f8e00ff */
[----:B------:R-:W-:Y:S01]  /*0e00*/  @!P0 VIADD R14, R14, 0x1 ;  /* 0x000000010e0e8836 */ /* 0x000fe20000000000 */
[----:B------:R-:W-:Y:S01]  /*0e10*/  IABS R8, R13 ;  /* 0x0000000d00087213 */ /* 0x000fe20000000000 */
[----:B------:R-:W-:Y:S01]  /*0e20*/  IMAD.MOV R7, RZ, RZ, -R23 ;  /* 0x000000ffff077224 */ /* 0x000fe200078e0a17 */
[----:B------:R-:W-:Y:S01]  /*0e30*/  IADD3 R15, PT, PT, -R35, RZ, RZ ;  /* 0x000000ff230f7210 */ /* 0x000fe20007ffe1ff */
[----:B------:R-:W-:Y:S02]  /*0e40*/  @P2 VIADD R14, R14, 0x1 ;  /* 0x000000010e0e2836 */ /* 0x000fe40000000000 */
[----:B------:R-:W-:Y:S01]  /*0e50*/  @!P1 VIADD R9, R9, -UR11 ;  /* 0x8000000b09099c36 */ /* 0x000fe20008000000 */
[----:B------:R-:W-:Y:S01]  /*0e60*/  LOP3.LUT R17, RZ, UR52, RZ, 0x33, !PT ;  /* 0x00000034ff117c12 */ /* 0x000fe2000f8e33ff */
[----:B------:R-:W-:Y:S02]  /*0e70*/  IMAD R6, R7, UR10, R6 ;  /* 0x0000000a07067c24 */ /* 0x000fe4000f8e0206 */
[----:B------:R-:W-:Y:S01]  /*0e80*/  @!P5 IMAD.MOV R11, RZ, RZ, -R11 ;  /* 0x000000ffff0bd224 */ /* 0x000fe200078e0a0b */
[----:B------:R-:W-:Y:S01]  /*0e90*/  ISETP.NE.AND P5, PT, RZ, UR52, PT ;  /* 0x00000034ff007c0c */ /* 0x000fe2000bfa5270 */
[----:B------:R-:W-:Y:S01]  /*0ea0*/  IMAD.HI.U32 R7, R8, UR9, RZ ;  /* 0x0000000908077c27 */ /* 0x000fe2000f8e00ff */
[----:B------:R-:W-:-:S03]  /*0eb0*/  ISETP.GE.U32.AND P0, PT, R9, UR11, PT ;  /* 0x0000000b09007c0c */ /* 0x000fc6000bf06070 */
[----:B------:R-:W-:Y:S01]  /*0ec0*/  IMAD R10, R15, UR51, R10 ;  /* 0x000000330f0a7c24 */ /* 0x000fe2000f8e020a */
[----:B------:R-:W-:Y:S01]  /*0ed0*/  MOV R15, R14 ;  /* 0x0000000e000f7202 */ /* 0x000fe20000000f00 */
[----:B------:R-:W-:Y:S01]  /*0ee0*/  IMAD.MOV R9, RZ, RZ, -R7 ;  /* 0x000000ffff097224 */ /* 0x000fe200078e0a07 */
[----:B------:R-:W-:Y:S02]  /*0ef0*/  LOP3.LUT R14, R2, UR52, RZ, 0x3c, !PT ;  /* 0x00000034020e7c12 */ /* 0x000fe4000f8e3cff */
[----:B------:R-:W-:Y:S02]  /*0f00*/  SEL R38, R17, R11, !P5 ;  /* 0x0000000b11267207 */ /* 0x000fe40006800000 */
[----:B------:R-:W-:Y:S02]  /*0f10*/  ISETP.LT.U32.AND P2, PT, R6, UR10, PT ;  /* 0x0000000a06007c0c */ /* 0x000fe4000bf41070 */
[----:B------:R-:W-:Y:S02]  /*0f20*/  @!P3 IADD3 R15, PT, PT, -R15, RZ, RZ ;  /* 0x000000ff0f0fb210 */ /* 0x000fe40007ffe1ff */
[----:B------:R-:W-:Y:S01]  /*0f30*/  ISETP.GE.AND P3, PT, R14, RZ, PT ;  /* 0x000000ff0e00720c */ /* 0x000fe20003f66270 */
[----:B------:R-:W-:Y:S01]  /*0f40*/  IMAD R14, R9, UR10, R8 ;  /* 0x0000000a090e7c24 */ /* 0x000fe2000f8e0208 */
[----:B------:R-:W-:Y:S01]  /*0f50*/  UIADD3 UR6, UPT, UPT, URZ, -UR5, URZ ;  /* 0x80000005ff067290 */ /* 0x000fe2000fffe0ff */
[----:B------:R-:W-:Y:S01]  /*0f60*/  IMAD.MOV R9, RZ, RZ, -R38 ;  /* 0x000000ffff097224 */ /* 0x000fe200078e0a26 */
[----:B------:R-:W-:-:S02]  /*0f70*/  UMOV UR4, URZ ;  /* 0x000000ff00047c82 */ /* 0x000fc40008000000 */
[----:B------:R-:W-:Y:S01]  /*0f80*/  UIMAD UR6, UR6, UR12, URZ ;  /* 0x0000000c060672a4 */ /* 0x000fe2000f8e02ff */
[----:B------:R-:W-:Y:S01]  /*0f90*/  IMAD R32, R9, UR52, R32 ;  /* 0x0000003409207c24 */ /* 0x000fe2000f8e0220 */
[----:B------:R-:W-:Y:S02]  /*0fa0*/  SEL R39, R17, R16, !P5 ;  /* 0x0000001011277207 */ /* 0x000fe40006800000 */
[----:B------:R-:W-:Y:S01]  /*0fb0*/  UIMAD.WIDE.U32 UR4, UR5, UR6, UR4 ;  /* 0x00000006050472a5 */ /* 0x000fe2000f8e0004 */
[----:B------:R-:W-:Y:S01]  /*0fc0*/  @!P2 VIADD R6, R6, -UR10 ;  /* 0x8000000a0606ac36 */ /* 0x000fe20008000000 */
[----:B------:R-:W-:Y:S01]  /*0fd0*/  IABS R9, R32 ;  /* 0x0000002000097213 */ /* 0x000fe20000000000 */
[----:B------:R-:W-:Y:S01]  /*0fe0*/  IMAD.MOV R11, RZ, RZ, -R39 ;  /* 0x000000ffff0b7224 */ /* 0x000fe200078e0a27 */
[----:B------:R-:W-:Y:S02]  /*0ff0*/  @!P1 IADD3 R5, PT, PT, R5, 0x1, RZ ;  /* 0x0000000105059810 */ /* 0x000fe40007ffe0ff */
[----:B------:R-:W-:Y:S01]  /*1000*/  ISETP.GE.U32.AND P1, PT, R6, UR10, PT ;  /* 0x0000000a06007c0c */ /* 0x000fe2000bf26070 */
[----:B------:R-:W-:Y:S01]  /*1010*/  IMAD.HI.U32 R40, R9, UR5, RZ ;  /* 0x0000000509287c27 */ /* 0x000fe2000f8e00ff */
[----:B------:R-:W-:-:S03]  /*1020*/  IABS R16, R10 ;  /* 0x0000000a00107213 */ /* 0x000fc60000000000 */
[----:B------:R-:W-:Y:S01]  /*1030*/  IMAD R12, R11, UR52, R12 ;  /* 0x000000340b0c7c24 */ /* 0x000fe2000f8e020c */
[----:B------:R-:W-:Y:S01]  /*1040*/  IADD3 R24, PT, PT, -R40, RZ, RZ ;  /* 0x000000ff28187210 */ /* 0x000fe20007ffe1ff */
[----:B------:R-:W-:Y:S01]  /*1050*/  @P0 VIADD R5, R5, 0x1 ;  /* 0x0000000105050836 */ /* 0x000fe20000000000 */
[----:B------:R-:W-:Y:S01]  /*1060*/  ISETP.LT.U32.AND P0, PT, R14, UR10, PT ;  /* 0x0000000a0e007c0c */ /* 0x000fe2000bf01070 */
[----:B------:R-:W-:Y:S01]  /*1070*/  @!P2 VIADD R23, R23, 0x1 ;  /* 0x000000011717a836 */ /* 0x000fe20000000000 */
[----:B------:R-:W-:Y:S01]  /*1080*/  IABS R11, R12 ;  /* 0x0000000c000b7213 */ /* 0x000fe20000000000 */
[----:B------:R-:W-:Y:S01]  /*1090*/  IMAD R9, R24, UR12, R9 ;  /* 0x0000000c18097c24 */ /* 0x000fe2000f8e0209 */
[----:B------:R-:W-:Y:S01]  /*10a0*/  SEL R15, R30, R15, !P6 ;  /* 0x0000000f1e0f7207 */ /* 0x000fe20007000000 */
[----:B------:R-:W-:-:S03]  /*10b0*/  IMAD.HI.U32 R8, R16, UR9, RZ ;  /* 0x0000000910087c27 */ /* 0x000fc6000f8e00ff */
[----:B------:R-:W-:Y:S01]  /*10c0*/  IADD3 R6, PT, PT, -R15, RZ, RZ ;  /* 0x000000ff0f067210 */ /* 0x000fe20007ffe1ff */
[----:B------:R-:W-:-:S04]  /*10d0*/  IMAD.HI.U32 R24, R11, UR5, RZ ;  /* 0x000000050b187c27 */ /* 0x000fc8000f8e00ff */
[----:B------:R-:W-:Y:S01]  /*10e0*/  @P1 VIADD R23, R23, 0x1 ;  /* 0x0000000117171836 */ /* 0x000fe20000000000 */
[----:B------:R-:W-:Y:S01]  /*10f0*/  ISETP.LT.U32.AND P1, PT, R9, UR12, PT ;  /* 0x0000000c09007c0c */ /* 0x000fe2000bf21070 */
[----:B------:R-:W-:Y:S01]  /*1100*/  IMAD.MOV R25, RZ, RZ, -R8 ;  /* 0x000000ffff197224 */ /* 0x000fe200078e0a08 */
[----:B------:R-:W-:Y:S01]  /*1110*/  IADD3 R28, PT, PT, -R24, RZ, RZ ;  /* 0x000000ff181c7210 */ /* 0x000fe20007ffe1ff */
[----:B------:R-:W-:Y:S02]  /*1120*/  @!P0 VIADD R14, R14, -UR10 ;  /* 0x8000000a0e0e8c36 */ /* 0x000fe40008000000 */
[----:B------:R-:W-:Y:S02]  /*1130*/  IMAD R6, R6, UR51, R3 ;  /* 0x0000003306067c24 */ /* 0x000fe4000f8e0203 */
[----:B------:R-:W-:Y:S02]  /*1140*/  IMAD R16, R25, UR10, R16 ;  /* 0x0000000a19107c24 */ /* 0x000fe4000f8e0210 */
[----:B------:R-:W-:-:S02]  /*1150*/  @!P3 IMAD.MOV R23, RZ, RZ, -R23 ;  /* 0x000000ffff17b224 */ /* 0x000fc400078e0a17 */
[----:B------:R-:W-:Y:S01]  /*1160*/  @!P4 IMAD.MOV R5, RZ, RZ, -R5 ;  /* 0x000000ffff05c224 */ /* 0x000fe200078e0a05 */
[----:B------:R-:W-:Y:S01]  /*1170*/  ISETP.GE.U32.AND P4, PT, R14, UR10, PT ;  /* 0x0000000a0e007c0c */ /* 0x000fe2000bf86070 */
[----:B------:R-:W-:Y:S01]  /*1180*/  IMAD R14, R28, UR12, R11 ;  /* 0x0000000c1c0e7c24 */ /* 0x000fe2000f8e020b */
[----:B------:R-:W-:Y:S02]  /*1190*/  LOP3.LUT R26, R13, UR52, RZ, 0x3c, !PT ;  /* 0x000000340d1a7c12 */ /* 0x000fe4000f8e3cff */
[----:B------:R-:W-:Y:S02]  /*11a0*/  IABS R34, R6 ;  /* 0x0000000600227213 */ /* 0x000fe40000000000 */
[----:B------:R-:W-:Y:S02]  /*11b0*/  ISETP.LT.U32.AND P3, PT, R16, UR10, PT ;  /* 0x0000000a10007c0c */ /* 0x000fe4000bf61070 */
[----:B------:R-:W-:Y:S01]  /*11c0*/  SEL R48, R17, R23, !P5 ;  /* 0x0000001711307207 */ /* 0x000fe20006800000 */
[----:B------:R-:W-:Y:S01]  /*11d0*/  @!P1 VIADD R40, R40, 0x1 ;  /* 0x0000000128289836 */ /* 0x000fe20000000000 */
[----:B------:R-:W-:Y:S01]  /*11e0*/  ISETP.GE.AND P2, PT, R26, RZ, PT ;  /* 0x000000ff1a00720c */ /* 0x000fe20003f46270 */
[----:B------:R-:W-:Y:S01]  /*11f0*/  @!P1 VIADD R9, R9, -UR12 ;  /* 0x8000000c09099c36 */ /* 0x000fe20008000000 */
[----:B------:R-:W-:Y:S01]  /*1200*/  ISETP.LT.U32.AND P1, PT, R14, UR12, PT ;  /* 0x0000000c0e007c0c */ /* 0x000fe2000bf21070 */
[----:B------:R-:W-:Y:S01]  /*1210*/  IMAD.HI.U32 R26, R34, UR9, RZ ;  /* 0x00000009221a7c27 */ /* 0x000fe2000f8e00ff */
[----:B------:R-:W-:-:S02]  /*1220*/  IADD3 R11, PT, PT, -R48, RZ, RZ ;  /* 0x000000ff300b7210 */ /* 0x000fc40007ffe1ff */
[----:B------:R-:W-:Y:S01]  /*1230*/  SEL R25, R30, R5, !P6 ;  /* 0x000000051e197207 */ /* 0x000fe20007000000 */
[----:B------:R-:W-:Y:S01]  /*1240*/  @!P0 VIADD R7, R7, 0x1 ;  /* 0x0000000107078836 */ /* 0x000fe20000000000 */
[----:B------:R-:W-:Y:S01]  /*1250*/  IADD3 R5, PT, PT, -R26, RZ, RZ ;  /* 0x000000ff1a057210 */ /* 0x000fe20007ffe1ff */
[----:B------:R-:W-:Y:S02]  /*1260*/  IMAD R11, R11, UR52, R2 ;  /* 0x000000340b0b7c24 */ /* 0x000fe4000f8e0202 */
[----:B------:R-:W-:Y:S01]  /*1270*/  @!P3 VIADD R16, R16, -UR10 ;  /* 0x8000000a1010bc36 */ /* 0x000fe20008000000 */
[----:B------:R-:W-:Y:S01]  /*1280*/  @P4 IADD3 R7, PT, PT, R7, 0x1, RZ ;  /* 0x0000000107074810 */ /* 0x000fe20007ffe0ff */
[----:B------:R-:W-:Y:S01]  /*1290*/  IMAD R23, R5, UR10, R34 ;  /* 0x0000000a05177c24 */ /* 0x000fe2000f8e0222 */
[----:B------:R-:W-:Y:S01]  /*12a0*/  IABS R2, R11 ;  /* 0x0000000b00027213 */ /* 0x000fe20000000000 */
[----:B------:R-:W-:Y:S01]  /*12b0*/  @!P1 VIADD R14, R14, -UR12 ;  /* 0x8000000c0e0e9c36 */ /* 0x000fe20008000000 */
[----:B------:R-:W-:-:S02]  /*12c0*/  @!P1 IADD3 R24, PT, PT, R24, 0x1, RZ ;  /* 0x0000000118189810 */ /* 0x000fc40007ffe0ff */
[----:B------:R-:W-:Y:S01]  /*12d0*/  ISETP.GE.U32.AND P1, PT, R16, UR10, PT ;  /* 0x0000000a10007c0c */ /* 0x000fe2000bf26070 */
[----:B------:R-:W-:Y:S01]  /*12e0*/  IMAD.MOV.U32 R16, RZ, RZ, R2 ;  /* 0x000000ffff107224 */ /* 0x000fe200078e0002 */
[----:B------:R-:W-:Y:S01]  /*12f0*/  ISETP.LT.U32.AND P4, PT, R23, UR10, PT ;  /* 0x0000000a17007c0c */ /* 0x000fe2000bf81070 */
[----:B------:R-:W-:Y:S02]  /*1300*/  IMAD.MOV.U32 R50, RZ, RZ, R7 ;  /* 0x000000ffff327224 */ /* 0x000fe400078e0007 */
[----:B------:R-:W-:-:S03]  /*1310*/  IMAD.HI.U32 R34, R16, UR5, RZ ;  /* 0x0000000510227c27 */ /* 0x000fc6000f8e00ff */
[----:B------:R-:W-:Y:S02]  /*1320*/  @!P2 IADD3 R50, PT, PT, -R50, RZ, RZ ;  /* 0x000000ff3232a210 */ /* 0x000fe40007ffe1ff */
[----:B------:R-:W-:Y:S02]  /*1330*/  ISETP.GE.U32.AND P2, PT, R9, UR12, PT ;  /* 0x0000000c09007c0c */ /* 0x000fe4000bf46070 */
[----:B------:R-:W-:Y:S02]  /*1340*/  IADD3 R9, PT, PT, -R34, RZ, RZ ;  /* 0x000000ff22097210 */ /* 0x000fe40007ffe1ff */
[----:B------:R-:W-:Y:S01]  /*1350*/  SHF.R.S64 R2, RZ, 0x1e, R3 ;  /* 0x0000001eff027819 */ /* 0x000fe20000001003 */
[----:B------:R-:W-:Y:S02]  /*1360*/  @!P3 VIADD R8, R8, 0x1 ;  /* 0x000000010808b836 */ /* 0x000fe40000000000 */
[----:B------:R-:W-:Y:S01]  /*1370*/  IMAD.MOV R41, RZ, RZ, -R25 ;  /* 0x000000ffff297224 */ /* 0x000fe200078e0a19 */
[----:B------:R-:W-:Y:S01]  /*1380*/  IADD3 R2, P3, PT, R2, UR40, RZ ;  /* 0x0000002802027c10 */ /* 0x000fe2000ff7e0ff */
[----:B------:R-:W-:-:S02]  /*1390*/  @!P4 VIADD R23, R23, -UR10 ;  /* 0x8000000a1717cc36 */ /* 0x000fc40008000000 */
[----:B------:R-:W-:Y:S01]  /*13a0*/  IMAD R9, R9, UR12, R16 ;  /* 0x0000000c09097c24 */ /* 0x000fe2000f8e0210 */
[----:B------:R-:W-:Y:S01]  /*13b0*/  LOP3.LUT R28, R10, UR52, RZ, 0x3c, !PT ;  /* 0x000000340a1c7c12 */ /* 0x000fe2000f8e3cff */
[----:B------:R-:W-:Y:S01]  /*13c0*/  IMAD R5, R41, UR51, R4 ;  /* 0x0000003329057c24 */ /* 0x000fe2000f8e0204 */
[----:B------:R-:W-:Y:S01]  /*13d0*/  LEA.HI.X.SX32 R3, R3, UR41, 0x2, P3 ;  /* 0x0000002903037c11 */ /* 0x000fe200098f16ff */
[----:B------:R-:W-:Y:S01]  /*13e0*/  @P1 VIADD R8, R8, 0x1 ;  /* 0x0000000108081836 */ /* 0x000fe20000000000 */
[----:B------:R-:W-:Y:S02]  /*13f0*/  ISETP.GE.U32.AND P1, PT, R23, UR10, PT ;  /* 0x0000000a17007c0c */ /* 0x000fe4000bf26070 */
[----:B------:R-:W-:Y:S02]  /*1400*/  LOP3.LUT R41, R6, UR52, RZ, 0x3c, !PT ;  /* 0x0000003406297c12 */ /* 0x000fe4000f8e3cff */
[----:B------:R-:W-:Y:S02]  /*1410*/  ISETP.LT.U32.AND P3, PT, R9, UR12, PT ;  /* 0x0000000c09007c0c */ /* 0x000fe4000bf61070 */
[----:B------:R-:W-:-:S02]  /*1420*/  ISETP.GE.AND P0, PT, R28, RZ, PT ;  /* 0x000000ff1c00720c */ /* 0x000fc40003f06270 */
[----:B------:R-:W-:Y:S02]  /*1430*/  @P2 IADD3 R40, PT, PT, R40, 0x1, RZ ;  /* 0x0000000128282810 */ /* 0x000fe40007ffe0ff */
[----:B------:R-:W-:Y:S02]  /*1440*/  IABS R28, R5 ;  /* 0x00000005001c7213 */ /* 0x000fe40000000000 */
[----:B------:R-:W-:Y:S01]  /*1450*/  ISETP.GE.AND P2, PT, R41, RZ, PT ;  /* 0x000000ff2900720c */ /* 0x000fe20003f46270 */
[----:B------:R-:W-:Y:S02]  /*1460*/  @!P4 VIADD R26, R26, 0x1 ;  /* 0x000000011a1ac836 */ /* 0x000fe40000000000 */
[----:B------:R-:W-:-:S04]  /*1470*/  IMAD.HI.U32 R7, R28, UR9, RZ ;  /* 0x000000091c077c27 */ /* 0x000fc8000f8e00ff */
[----:B------:R-:W-:Y:S01]  /*1480*/  IMAD.MOV R23, RZ, RZ, -R7 ;  /* 0x000000ffff177224 */ /* 0x000fe200078e0a07 */
[----:B------:R-:W-:Y:S01]  /*1490*/  @!P0 IADD3 R8, PT, PT, -R8, RZ, RZ ;  /* 0x000000ff08088210 */ /* 0x000fe20007ffe1ff */
[----:B------:R-:W-:Y:S02]  /*14a0*/  @P1 VIADD R26, R26, 0x1 ;  /* 0x000000011a1a1836 */ /* 0x000fe40000000000 */
[----:B------:R-:W-:Y:S01]  /*14b0*/  @!P3 VIADD R9, R9, -UR12 ;  /* 0x8000000c0909bc36 */ /* 0x000fe20008000000 */
[----:B------:R-:W-:Y:S01]  /*14c0*/  SEL R50, R17, R50, !P5 ;  /* 0x0000003211327207 */ /* 0x000fe20006800000 */
[----:B------:R-:W-:Y:S01]  /*14d0*/  IMAD R16, R23, UR10, R28 ;  /* 0x0000000a17107c24 */ /* 0x000fe2000f8e021c */
[----:B------:R-:W-:Y:S01]  /*14e0*/  SEL R46, R17, R8, !P5 ;  /* 0x00000008112e7207 */ /* 0x000fe20006800000 */
[----:B------:R-:W-:Y:S01]  /*14f0*/  @!P2 IMAD.MOV R26, RZ, RZ, -R26 ;  /* 0x000000ffff1aa224 */ /* 0x000fe200078e0a1a */
[----:B------:R-:W-:Y:S01]  /*1500*/  ISETP.GE.U32.AND P2, PT, R9, UR12, PT ;  /* 0x0000000c09007c0c */ /* 0x000fe2000bf46070 */
[----:B------:R0:W2:Y:S01]  /*1510*/  LDG.E R23, desc[UR14][R2.64] ;  /* 0x0000000e02177981 */ /* 0x0000a2000c1e1900 */
[----:B------:R-:W-:Y:S01]  /*1520*/  ISETP.LT.U32.AND P4, PT, R16, UR10, PT ;  /* 0x0000000a10007c0c */ /* 0x000fe2000bf81070 */
[----:B------:R-:W-:Y:S01]  /*1530*/  @!P3 VIADD R34, R34, 0x1 ;  /* 0x000000012222b836 */ /* 0x000fe20000000000 */
[----:B------:R-:W-:-:S02]  /*1540*/  ISETP.GE.U32.AND P1, PT, R14, UR12, PT ;  /* 0x0000000c0e007c0c */ /* 0x000fc4000bf26070 */
[----:B------:R-:W-:Y:S01]  /*1550*/  SEL R41, R17, R26, !P5 ;  /* 0x0000001a11297207 */ /* 0x000fe20006800000 */
[----:B0-----:R-:W-:Y:S02]  /*1560*/  IMAD.MOV R2, RZ, RZ, -R50 ;  /* 0x000000ffff027224 */ /* 0x001fe400078e0a32 */
[----:B------:R-:W-:Y:S01]  /*1570*/  IMAD.MOV R3, RZ, RZ, -R46 ;  /* 0x000000ffff037224 */ /* 0x000fe200078e0a2e */
[----:B------:R-:W-:Y:S01]  /*1580*/  SHF.R.S64 R8, RZ, 0x1e, R4 ;  /* 0x0000001eff087819 */ /* 0x000fe20000001004 */
[----:B------:R-:W-:Y:S01]  /*1590*/  IMAD R13, R2, UR52, R13 ;  /* 0x00000034020d7c24 */ /* 0x000fe2000f8e020d */
[----:B------:R-:W-:Y:S01]  /*15a0*/  LOP3.LUT R2, R32, UR53, RZ, 0x3c, !PT ;  /* 0x0000003520027c12 */ /* 0x000fe2000f8e3cff */
[----:B------:R-:W-:Y:S01]  /*15b0*/  IMAD R10, R3, UR52, R10 ;  /* 0x00000034030a7c24 */ /* 0x000fe2000f8e020a */
[----:B------:R-:W-:Y:S01]  /*15c0*/  @P2 IADD3 R34, PT, PT, R34, 0x1, RZ ;  /* 0x0000000122222810 */ /* 0x000fe20007ffe0ff */
[----:B------:R-:W-:Y:S01]  /*15d0*/  IMAD.MOV R9, RZ, RZ, -R41 ;  /* 0x000000ffff097224 */ /* 0x000fe200078e0a29 */
[----:B------:R-:W-:-:S02]  /*15e0*/  ISETP.GE.AND P3, PT, R2, RZ, PT ;  /* 0x000000ff0200720c */ /* 0x000fc40003f66270 */
[----:B------:R-:W-:Y:S02]  /*15f0*/  IADD3 R8, P2, PT, R8, UR40, RZ ;  /* 0x0000002808087c10 */ /* 0x000fe4000ff5e0ff */
[----:B------:R-:W-:Y:S02]  /*1600*/  IABS R3, R10 ;  /* 0x0000000a00037213 */ /* 0x000fe40000000000 */
[----:B------:R-:W-:Y:S01]  /*1610*/  IABS R2, R13 ;  /* 0x0000000d00027213 */ /* 0x000fe20000000000 */
[----:B------:R-:W-:Y:S01]  /*1620*/  IMAD R6, R9, UR52, R6 ;  /* 0x0000003409067c24 */ /* 0x000fe2000f8e0206 */
[----:B------:R-:W-:Y:S02]  /*1630*/  LOP3.LUT R14, R5, UR52, RZ, 0x3c, !PT ;  /* 0x00000034050e7c12 */ /* 0x000fe4000f8e3cff */
[----:B------:R-:W-:Y:S02]  /*1640*/  @!P4 IADD3 R16, PT, PT, R16, -UR10, RZ ;  /* 0x8000000a1010cc10 */ /* 0x000fe4000fffe0ff */
[----:B------:R-:W-:Y:S01]  /*1650*/  LEA.HI.X.SX32 R9, R4, UR41, 0x2, P2 ;  /* 0x0000002904097c11 */ /* 0x000fe200090f16ff */
[----:B------:R-:W-:Y:S01]  /*1660*/  IMAD.MOV.U32 R4, RZ, RZ, R3 ;  /* 0x000000ffff047224 */ /* 0x000fe200078e0003 */
[----:B------:R-:W-:Y:S01]  /*1670*/  @P1 IADD3 R24, PT, PT, R24, 0x1, RZ ;  /* 0x0000000118181810 */ /* 0x000fe20007ffe0ff */
[----:B------:R-:W-:Y:S01]  /*1680*/  IMAD.HI.U32 R26, R2, UR5, RZ ;  /* 0x00000005021a7c27 */ /* 0x000fe2000f8e00ff */
[----:B------:R-:W-:-:S02]  /*1690*/  LOP3.LUT R3, R11, UR53, RZ, 0x3c, !PT ;  /* 0x000000350b037c12 */ /* 0x000fc4000f8e3cff */
[----:B------:R-:W-:Y:S02]  /*16a0*/  ISETP.GE.AND P0, PT, R14, RZ, PT ;  /* 0x000000ff0e00720c */ /* 0x000fe40003f06270 */
[----:B------:R-:W-:Y:S01]  /*16b0*/  ISETP.GE.U32.AND P1, PT, R16, UR10, PT ;  /* 0x0000000a10007c0c */ /* 0x000fe2000bf26070 */
[----:B------:R-:W-:Y:S01]  /*16c0*/  @!P4 VIADD R7, R7, 0x1 ;  /* 0x000000010707c836 */ /* 0x000fe20000000000 */
[----:B------:R-:W-:Y:S01]  /*16d0*/  LOP3.LUT R14, R12, UR53, RZ, 0x3c, !PT ;  /* 0x000000350c0e7c12 */ /* 0x000fe2000f8e3cff */
[----:B------:R-:W-:Y:S01]  /*16e0*/  @!P3 IMAD.MOV R40, RZ, RZ, -R40 ;  /* 0x000000ffff28b224 */ /* 0x000fe200078e0a28 */
[----:B------:R-:W-:Y:S01]  /*16f0*/  ISETP.GE.AND P4, PT, R3, RZ, PT ;  /* 0x000000ff0300720c */ /* 0x000fe20003f86270 */
[----:B------:R0:W2:Y:S01]  /*1700*/  LDG.E R16, desc[UR14][R8.64] ;  /* 0x0000000e08107981 */ /* 0x0000a2000c1e1900 */
[----:B------:R-:W-:Y:S02]  /*1710*/  IADD3 R3, PT, PT, -R26, RZ, RZ ;  /* 0x000000ff1a037210 */ /* 0x000fe40007ffe1ff */
[----:B------:R-:W-:Y:S01]  /*1720*/  ISETP.GE.AND P2, PT, R14, RZ, PT ;  /* 0x000000ff0e00720c */ /* 0x000fe20003f46270 */
[----:B------:R-:W-:-:S04]  /*1730*/  IMAD.HI.U32 R14, R4, UR5, RZ ;  /* 0x00000005040e7c27 */ /* 0x000fc8000f8e00ff */
[----:B------:R-:W-:Y:S02]  /*1740*/  IMAD R2, R3, UR12, R2 ;  /* 0x0000000c03027c24 */ /* 0x000fe4000f8e0202 */
[----:B------:R-:W-:Y:S01]  /*1750*/  IMAD.MOV R47, RZ, RZ, -R14 ;  /* 0x000000ffff2f7224 */ /* 0x000fe200078e0a0e */
[----:B------:R-:W-:Y:S01]  /*1760*/  IABS R51, R6 ;  /* 0x0000000600337213 */ /* 0x000fe20000000000 */
[----:B------:R-:W-:Y:S01]  /*1770*/  @P1 VIADD R7, R7, 0x1 ;  /* 0x0000000107071836 */ /* 0x000fe20000000000 */
[----:B------:R-:W-:Y:S01]  /*1780*/  ISETP.LT.U32.AND P1, PT, R2, UR12, PT ;  /* 0x0000000c02007c0c */ /* 0x000fe2000bf21070 */
[----:B------:R-:W-:Y:S01]  /*1790*/  IMAD R3, R47, UR12, R4 ;  /* 0x0000000c2f037c24 */ /* 0x000fe2000f8e0204 */
[----:B0-----:R-:W0:Y:S01]  /*17a0*/  LDC.64 R8, c[0x0][0x398] ;  /* 0x0000e600ff087b82 */ /* 0x001e220000000a00 */
[----:B------:R-:W-:Y:S02]  /*17b0*/  @!P0 IMAD.MOV R7, RZ, RZ, -R7 ;  /* 0x000000ffff078224 */ /* 0x000fe400078e0a07 */
[----:B------:R-:W-:Y:S01]  /*17c0*/  IMAD.HI.U32 R28, R51, UR5, RZ ;  /* 0x00000005331c7c27 */ /* 0x000fe2000f8e00ff */
[----:B------:R-:W-:-:S04]  /*17d0*/  ISETP.LT.U32.AND P0, PT, R3, UR12, PT ;  /* 0x0000000c03007c0c */ /* 0x000fc8000bf01070 */
[----:B------:R-:W-:-:S03]  /*17e0*/  IADD3 R4, PT, PT, -R28, RZ, RZ ;  /* 0x000000ff1c047210 */ /* 0x000fc60007ffe1ff */
[----:B------:R-:W-:Y:S01]  /*17f0*/  @!P1 IADD3 R2, PT, PT, R2, -UR12, RZ ;  /* 0x8000000c02029c10 */ /* 0x000fe2000fffe0ff */
[----:B------:R-:W-:Y:S02]  /*1800*/  @!P2 IMAD.MOV R24, RZ, RZ, -R24 ;  /* 0x000000ffff18a224 */ /* 0x000fe400078e0a18 */
[----:B------:R-:W-:Y:S01]  /*1810*/  IMAD R51, R4, UR12, R51 ;  /* 0x0000000c04337c24 */ /* 0x000fe2000f8e0233 */
[----:B------:R-:W-:Y:S02]  /*1820*/  ISETP.GE.U32.AND P2, PT, R2, UR12, PT ;  /* 0x0000000c02007c0c */ /* 0x000fe4000bf46070 */
[----:B------:R-:W-:Y:S02]  /*1830*/  LOP3.LUT R2, R13, UR53, RZ, 0x3c, !PT ;  /* 0x000000350d027c12 */ /* 0x000fe4000f8e3cff */
[----:B------:R-:W-:Y:S01]  /*1840*/  @!P0 IADD3 R3, PT, PT, R3, -UR12, RZ ;  /* 0x8000000c03038c10 */ /* 0x000fe2000fffe0ff */
[----:B------:R-:W-:Y:S01]  /*1850*/  @!P4 IMAD.MOV R34, RZ, RZ, -R34 ;  /* 0x000000ffff22c224 */ /* 0x000fe200078e0a22 */
[----:B------:R-:W-:Y:S01]  /*1860*/  ISETP.LT.U32.AND P3, PT, R51, UR12, PT ;  /* 0x0000000c33007c0c */ /* 0x000fe2000bf61070 */
[----:B------:R-:W-:Y:S01]  /*1870*/  @!P1 VIADD R26, R26, 0x1 ;  /* 0x000000011a1a9836 */ /* 0x000fe20000000000 */
[----:B------:R-:W-:-:S02]  /*1880*/  ISETP.GE.AND P4, PT, R2, RZ, PT ;  /* 0x000000ff0200720c */ /* 0x000fc40003f86270 */
[----:B------:R-:W-:Y:S02]  /*1890*/  ISETP.GE.U32.AND P1, PT, R3, UR12, PT ;  /* 0x0000000c03007c0c */ /* 0x000fe4000bf26070 */
[----:B------:R-:W1:Y:S01]  /*18a0*/  LDC.64 R2, c[0x0][0x390] ;  /* 0x0000e400ff027b82 */ /* 0x000e620000000a00 */
[----:B------:R-:W-:Y:S01]  /*18b0*/  @P2 VIADD R26, R26, 0x1 ;  /* 0x000000011a1a2836 */ /* 0x000fe20000000000 */
[----:B------:R-:W-:-:S05]  /*18c0*/  SEL R47, R17, R7, !P5 ;  /* 0x00000007112f7207 */ /* 0x000fca0006800000 */
[----:B------:R-:W-:Y:S02]  /*18d0*/  @!P3 IADD3 R51, PT, PT, R51, -UR12, RZ ;  /* 0x8000000c3333bc10 */ /* 0x000fe4000fffe0ff */
[----:B------:R-:W-:Y:S02]  /*18e0*/  LOP3.LUT R7, R10, UR53, RZ, 0x3c, !PT ;  /* 0x000000350a077c12 */ /* 0x000fe4000f8e3cff */
[----:B------:R-:W-:Y:S01]  /*18f0*/  ISETP.GE.U32.AND P2, PT, R51, UR12, PT ;  /* 0x0000000c33007c0c */ /* 0x000fe2000bf46070 */
[----:B------:R-:W-:Y:S02]  /*1900*/  VIADD R51, R31, 0xe0 ;  /* 0x000000e01f337836 */ /* 0x000fe40000000000 */
[----:B------:R-:W-:Y:S01]  /*1910*/  @!P4 IMAD.MOV R26, RZ, RZ, -R26 ;  /* 0x000000ffff1ac224 */ /* 0x000fe200078e0a1a */
[----:B------:R-:W-:Y:S02]  /*1920*/  ISETP.GE.AND P4, PT, R7, RZ, PT ;  /* 0x000000ff0700720c */ /* 0x000fe40003f86270 */
[----:B------:R-:W-:Y:S01]  /*1930*/  IABS R7, R51 ;  /* 0x0000003300077213 */ /* 0x000fe20000000000 */
[----:B------:R-:W-:Y:S01]  /*1940*/  @!P0 VIADD R14, R14, 0x1 ;  /* 0x000000010e0e8836 */ /* 0x000fe20000000000 */
[----:B-1----:R-:W-:-:S03]  /*1950*/  ISETP.NE.U32.AND P0, PT, R2, 0x1, PT ;  /* 0x000000010200780c */ /* 0x002fc60003f05070 */
[----:B------:R-:W-:Y:S01]  /*1960*/  IMAD.HI.U32 R2, R7, UR7, RZ ;  /* 0x0000000707027c27 */ /* 0x000fe2000f8e00ff */
[----:B------:R-:W-:Y:S02]  /*1970*/  @P1 IADD3 R14, PT, PT, R14, 0x1, RZ ;  /* 0x000000010e0e1810 */ /* 0x000fe40007ffe0ff */
[----:B0-----:R-:W-:Y:S01]  /*1980*/  ISETP.NE.U32.AND P1, PT, R8, 0x1, PT ;  /* 0x000000010800780c */ /* 0x001fe20003f25070 */
[----:B------:R-:W-:-:S04]  /*1990*/  IMAD.MOV R8, RZ, RZ, -R2 ;  /* 0x000000ffff087224 */ /* 0x000fc800078e0a02 */
[----:B------:R-:W-:Y:S02]  /*19a0*/  IMAD R7, R8, UR11, R7 ;  /* 0x0000000b08077c24 */ /* 0x000fe4000f8e0207 */
[----:B------:R-:W-:-:S03]  /*19b0*/  @!P4 IMAD.MOV R14, RZ, RZ, -R14 ;  /* 0x000000ffff0ec224 */ /* 0x000fc600078e0a0e */
[----:B------:R-:W-:Y:S01]  /*19c0*/  ISETP.LT.U32.AND P4, PT, R7, UR11, PT ;  /* 0x0000000b07007c0c */ /* 0x000fe2000bf81070 */
[----:B------:R-:W-:-:S04]  /*19d0*/  IMAD.MOV R4, RZ, RZ, -R47 ;  /* 0x000000ffff047224 */ /* 0x000fc800078e0a2f */
[----:B------:R-:W-:-:S05]  /*19e0*/  IMAD R4, R4, UR52, R5 ;  /* 0x0000003404047c24 */ /* 0x000fca000f8e0205 */
[----:B------:R-:W-:-:S03]  /*19f0*/  IABS R5, R4 ;  /* 0x0000000400057213 */ /* 0x000fc60000000000 */
[----:B------:R-:W-:Y:S01]  /*1a00*/  @!P4 IADD3 R7, PT, PT, R7, -UR11, RZ ;  /* 0x8000000b0707cc10 */ /* 0x000fe2000fffe0ff */
[----:B------:R-:W-:Y:S02]  /*1a10*/  @!P3 VIADD R28, R28, 0x1 ;  /* 0x000000011c1cb836 */ /* 0x000fe40000000000 */
[----:B------:R-:W-:Y:S01]  /*1a20*/  IMAD.HI.U32 R54, R5, UR5, RZ ;  /* 0x0000000505367c27 */ /* 0x000fe2000f8e00ff */
[----:B------:R-:W-:-:S04]  /*1a30*/  ISETP.GE.U32.AND P3, PT, R7, UR11, PT ;  /* 0x0000000b07007c0c */ /* 0x000fc8000bf66070 */
[----:B------:R-:W-:Y:S01]  /*1a40*/  IADD3 R52, PT, PT, -R54, RZ, RZ ;  /* 0x000000ff36347210 */ /* 0x000fe20007ffe1ff */
[----:B------:R-:W-:Y:S01]  /*1a50*/  @!P4 VIADD R2, R2, 0x1 ;  /* 0x000000010202c836 */ /* 0x000fe20000000000 */
[----:B------:R-:W-:-:S03]  /*1a60*/  LOP3.LUT R7, R51, UR51, RZ, 0x3c, !PT ;  /* 0x0000003333077c12 */ /* 0x000fc6000f8e3cff */
[----:B------:R-:W-:Y:S01]  /*1a70*/  IMAD R5, R52, UR12, R5 ;  /* 0x0000000c34057c24 */ /* 0x000fe2000f8e0205 */
[----:B------:R-:W-:-:S03]  /*1a80*/  ISETP.GE.AND P4, PT, R7, RZ, PT ;  /* 0x000000ff0700720c */ /* 0x000fc60003f86270 */
[----:B------:R-:W-:Y:S02]  /*1a90*/  @P3 IADD3 R2, PT, PT, R2, 0x1, RZ ;  /* 0x0000000102023810 */ /* 0x000fe40007ffe0ff */
[----:B------:R-:W-:-:S08]  /*1aa0*/  ISETP.LT.U32.AND P3, PT, R5, UR12, PT ;  /* 0x0000000c05007c0c */ /* 0x000fd0000bf61070 */
[----:B------:R-:W-:-:S05]  /*1ab0*/  @!P4 IMAD.MOV R2, RZ, RZ, -R2 ;  /* 0x000000ffff02c224 */ /* 0x000fca00078e0a02 */
[----:B------:R-:W-:-:S05]  /*1ac0*/  @!P3 VIADD R5, R5, -UR12 ;  /* 0x8000000c0505bc36 */ /* 0x000fca0008000000 */
[----:B------:R-:W-:Y:S02]  /*1ad0*/  ISETP.GE.U32.AND P4, PT, R5, UR12, PT ;  /* 0x0000000c05007c0c */ /* 0x000fe4000bf86070 */
[----:B------:R-:W-:-:S04]  /*1ae0*/  SEL R5, R30, R2, !P6 ;  /* 0x000000021e057207 */ /* 0x000fc80007000000 */
[----:B------:R-:W-:-:S05]  /*1af0*/  IADD3 R2, PT, PT, -R5, RZ, RZ ;  /* 0x000000ff05027210 */ /* 0x000fca0007ffe1ff */
[----:B------:R-:W-:Y:S01]  /*1b00*/  IMAD R7, R2, UR51, R51 ;  /* 0x0000003302077c24 */ /* 0x000fe2000f8e0233 */
[----:B------:R-:W-:Y:S02]  /*1b10*/  ISETP.NE.AND.EX P0, PT, R3, RZ, PT, P0 ;  /* 0x000000ff0300720c */ /* 0x000fe40003f05300 */
[----:B------:R-:W-:Y:S02]  /*1b20*/  LOP3.LUT R2, R6, UR53, RZ, 0x3c, !PT ;  /* 0x0000003506027c12 */ /* 0x000fe4000f8e3cff */
[----:B------:R-:W-:Y:S01]  /*1b30*/  IABS R3, R7 ;  /* 0x0000000700037213 */ /* 0x000fe20000000000 */
[----:B------:R-:W-:Y:S01]  /*1b40*/  @P2 VIADD R28, R28, 0x1 ;  /* 0x000000011c1c2836 */ /* 0x000fe20000000000 */
[----:B------:R-:W-:-:S03]  /*1b50*/  ISETP.GE.AND P2, PT, R2, RZ, PT ;  /* 0x000000ff0200720c */ /* 0x000fc60003f46270 */
[----:B------:R-:W-:-:S04]  /*1b60*/  IMAD.HI.U32 R52, R3, UR9, RZ ;  /* 0x0000000903347c27 */ /* 0x000fc8000f8e00ff */
[----:B------:R-:W-:-:S04]  /*1b70*/  IMAD.MOV R2, RZ, RZ, -R52 ;  /* 0x000000ffff027224 */ /* 0x000fc800078e0a34 */
[----:B------:R-:W-:Y:S02]  /*1b80*/  IMAD R3, R2, UR10, R3 ;  /* 0x0000000a02037c24 */ /* 0x000fe4000f8e0203 */
[----:B------:R-:W-:-:S03]  /*1b90*/  @!P2 IADD3 R28, PT, PT, -R28, RZ, RZ ;  /* 0x000000ff1c1ca210 */ /* 0x000fc60007ffe1ff */
[----:B------:R-:W-:Y:S02]  /*1ba0*/  ISETP.LT.U32.AND P2, PT, R3, UR10, PT ;  /* 0x0000000a03007c0c */ /* 0x000fe4000bf41070 */
[----:B------:R-:W-:Y:S02]  /*1bb0*/  ISETP.NE.AND.EX P1, PT, R9, RZ, PT, P1 ;  /* 0x000000ff0900720c */ /* 0x000fe40003f25310 */
[----:B------:R-:W-:Y:S02]  /*1bc0*/  SEL R27, R27, RZ, P0 ;  /* 0x000000ff1b1b7207 */ /* 0x000fe40000000000 */
[----:B------:R-:W-:Y:S02]  /*1bd0*/  SEL R39, R39, RZ, P1 ;  /* 0x000000ff27277207 */ /* 0x000fe40000800000 */
[----:B------:R-:W-:Y:S01]  /*1be0*/  IADD3 R9, PT, PT, R31, 0x100, RZ ;  /* 0x000001001f097810 */ /* 0x000fe20007ffe0ff */
[----:B------:R-:W-:-:S04]  /*1bf0*/  IMAD R2, R27, UR36, RZ ;  /* 0x000000241b027c24 */ /* 0x000fc8000f8e02ff */
[----:B------:R-:W-:Y:S01]  /*1c00*/  @!P2 VIADD R3, R3, -UR10 ;  /* 0x8000000a0303ac36 */ /* 0x000fe20008000000 */
[----:B------:R-:W-:Y:S01]  /*1c10*/  SEL R33, R33, RZ, P0 ;  /* 0x000000ff21217207 */ /* 0x000fe20000000000 */
[----:B------:R-:W-:Y:S02]  /*1c20*/  @!P3 VIADD R54, R54, 0x1 ;  /* 0x000000013636b836 */ /* 0x000fe40000000000 */
[----:B------:R-:W-:Y:S01]  /*1c30*/  IMAD R27, R39, UR37, R2 ;  /* 0x00000025271b7c24 */ /* 0x000fe2000f8e0202 */
[----:B------:R-:W-:Y:S02]  /*1c40*/  ISETP.GE.U32.AND P3, PT, R3, UR10, PT ;  /* 0x0000000a03007c0c */ /* 0x000fe4000bf66070 */
[----:B------:R-:W-:Y:S02]  /*1c50*/  IABS R2, R9 ;  /* 0x0000000900027213 */ /* 0x000fe40000000000 */
[----:B------:R-:W-:Y:S01]  /*1c60*/  LOP3.LUT R3, R4, UR53, RZ, 0x3c, !PT ;  /* 0x0000003504037c12 */ /* 0x000fe2000f8e3cff */
[----:B------:R-:W-:Y:S01]  /*1c70*/  @P4 VIADD R54, R54, 0x1 ;  /* 0x0000000136364836 */ /* 0x000fe20000000000 */
[----:B------:R-:W-:Y:S01]  /*1c80*/  SEL R18, R18, RZ, P0 ;  /* 0x000000ff12127207 */ /* 0x000fe20000000000 */
[----:B------:R-:W-:Y:S01]  /*1c90*/  IMAD R33, R33, UR36, RZ ;  /* 0x0000002421217c24 */ /* 0x000fe2000f8e02ff */
[----:B------:R-:W-:Y:S01]  /*1ca0*/  SEL R50, R50, RZ, P1 ;  /* 0x000000ff32327207 */ /* 0x000fe20000800000 */
[----:B------:R-:W-:Y:S01]  /*1cb0*/  IMAD.HI.U32 R56, R2, UR7, RZ ;  /* 0x0000000702387c27 */ /* 0x000fe2000f8e00ff */
[----:B------:R-:W-:-:S02]  /*1cc0*/  SEL R29, R29, RZ, P0 ;  /* 0x000000ff1d1d7207 */ /* 0x000fc40000000000 */
[----:B------:R-:W-:Y:S01]  /*1cd0*/  ISETP.GE.AND P4, PT, R3, RZ, PT ;  /* 0x000000ff0300720c */ /* 0x000fe20003f86270 */
[----:B------:R-:W-:Y:S01]  /*1ce0*/  IMAD R18, R18, UR36, RZ ;  /* 0x0000002412127c24 */ /* 0x000fe2000f8e02ff */
[----:B------:R-:W-:Y:S01]  /*1cf0*/  SEL R53, R38, RZ, P1 ;  /* 0x000000ff26357207 */ /* 0x000fe20000800000 */
[----:B------:R-:W-:Y:S01]  /*1d00*/  IMAD R50, R50, UR37, R33 ;  /* 0x0000002532327c24 */ /* 0x000fe2000f8e0221 */
[----:B------:R-:W-:Y:S01]  /*1d10*/  SEL R48, R48, RZ, P1 ;  /* 0x000000ff30307207 */ /* 0x000fe20000800000 */
[----:B------:R-:W-:Y:S01]  /*1d20*/  IMAD R29, R29, UR36, RZ ;  /* 0x000000241d1d7c24 */ /* 0x000fe2000f8e02ff */
[----:B------:R-:W-:Y:S01]  /*1d30*/  SEL R35, R35, RZ, P0 ;  /* 0x000000ff23237207 */ /* 0x000fe20000000000 */
[----:B------:R-:W-:Y:S01]  /*1d40*/  IMAD.MOV R33, RZ, RZ, -R56 ;  /* 0x000000ffff217224 */ /* 0x000fe200078e0a38 */
[----:B------:R-:W0:Y:S01]  /*1d50*/  LDC.64 R38, c[0x0][0x3a0] ;  /* 0x0000e800ff267b82 */ /* 0x000e220000000a00 */
[----:B------:R-:W-:Y:S01]  /*1d60*/  IMAD R53, R53, UR37, R18 ;  /* 0x0000002535357c24 */ /* 0x000fe2000f8e0212 */
[----:B------:R-:W-:Y:S01]  /*1d70*/  MOV R18, R54 ;  /* 0x0000003600127202 */ /* 0x000fe20000000f00 */
[----:B------:R-:W-:Y:S01]  /*1d80*/  IMAD R48, R48, UR37, R29 ;  /* 0x0000002530307c24 */ /* 0x000fe2000f8e021d */
[----:B------:R-:W-:Y:S01]  /*1d90*/  SEL R29, R46, RZ, P1 ;  /* 0x000000ff2e1d7207 */ /* 0x000fe20000800000 */
[----:B------:R-:W-:Y:S01]  /*1da0*/  IMAD R33, R33, UR11, R2 ;  /* 0x0000000b21217c24 */ /* 0x000fe2000f8e0202 */
[----:B------:R-:W-:Y:S01]  /*1db0*/  SHF.R.S64 R2, RZ, 0x1e, R51 ;  /* 0x0000001eff027819 */ /* 0x000fe20000001033 */
[----:B------:R-:W-:-:S02]  /*1dc0*/  IMAD R8, R35, UR36, RZ ;  /* 0x0000002423087c24 */ /* 0x000fc4000f8e02ff */
[----:B------:R-:W-:Y:S01]  /*1dd0*/  @!P4 IMAD.MOV R18, RZ, RZ, -R18 ;  /* 0x000000ffff12c224 */ /* 0x000fe200078e0a12 */
[----:B------:R-:W-:Y:S01]  /*1de0*/  IADD3 R2, P4, PT, R2, UR40, RZ ;  /* 0x0000002802027c10 */ /* 0x000fe2000ff9e0ff */
[----:B------:R-:W-:Y:S01]  /*1df0*/  IMAD R29, R29, UR37, R8 ;  /* 0x000000251d1d7c24 */ /* 0x000fe2000f8e0208 */
[----:B------:R-:W-:Y:S01]  /*1e00*/  LOP3.LUT R8, R7, UR52, RZ, 0x3c, !PT ;  /* 0x0000003407087c12 */ /* 0x000fe2000f8e3cff */
[----:B------:R-:W-:Y:S01]  /*1e10*/  @!P2 VIADD R52, R52, 0x1 ;  /* 0x000000013434a836 */ /* 0x000fe20000000000 */
[----:B------:R-:W-:Y:S02]  /*1e20*/  LEA.HI.X.SX32 R3, R51, UR41, 0x2, P4 ;  /* 0x0000002933037c11 */ /* 0x000fe4000a0f16ff */
[----:B------:R-:W-:Y:S02]  /*1e30*/  ISETP.LT.U32.AND P4, PT, R33, UR11, PT ;  /* 0x0000000b21007c0c */ /* 0x000fe4000bf81070 */
[----:B------:R-:W-:Y:S02]  /*1e40*/  ISETP.GE.AND P2, PT, R8, RZ, PT ;  /* 0x000000ff0800720c */ /* 0x000fe40003f46270 */
[----:B------:R-:W-:Y:S01]  /*1e50*/  SEL R15, R15, RZ, P0 ;  /* 0x000000ff0f0f7207 */ /* 0x000fe20000000000 */
[----:B------:R-:W-:Y:S01]  /*1e60*/  @P3 VIADD R52, R52, 0x1 ;  /* 0x0000000134343836 */ /* 0x000fe20000000000 */
[----:B------:R-:W-:-:S03]  /*1e70*/  SEL R46, R41, RZ, P1 ;  /* 0x000000ff292e7207 */ /* 0x000fc60000800000 */
[----:B------:R-:W-:-:S04]  /*1e80*/  IMAD R15, R15, UR36, RZ ;  /* 0x000000240f0f7c24 */ /* 0x000fc8000f8e02ff */
[----:B------:R-:W-:Y:S02]  /*1e90*/  @!P4 IADD3 R33, PT, PT, R33, -UR11, RZ ;  /* 0x8000000b2121cc10 */ /* 0x000fe4000fffe0ff */
[----:B------:R-:W-:Y:S01]  /*1ea0*/  @!P2 IMAD.MOV R52, RZ, RZ, -R52 ;  /* 0x000000ffff34a224 */ /* 0x000fe200078e0a34 */
[----:B0-----:R-:W-:Y:S01]  /*1eb0*/  ISETP.NE.U32.AND P2, PT, R38, 0x1, PT ;  /* 0x000000012600780c */ /* 0x001fe20003f45070 */
[----:B------:R-:W-:Y:S01]  /*1ec0*/  IMAD R46, R46, UR37, R15 ;  /* 0x000000252e2e7c24 */ /* 0x000fe2000f8e020f */
[----:B------:R-:W-:Y:S02]  /*1ed0*/  ISETP.GE.U32.AND P3, PT, R33, UR11, PT ;  /* 0x0000000b21007c0c */ /* 0x000fe4000bf66070 */
[----:B------:R-:W-:Y:S02]  /*1ee0*/  SEL R25, R25, RZ, P0 ;  /* 0x000000ff19197207 */ /* 0x000fe40000000000 */
[----:B------:R-:W-:Y:S02]  /*1ef0*/  ISETP.NE.AND P5, PT, RZ, UR53, PT ;  /* 0x00000035ff007c0c */ /* 0x000fe4000bfa5270 */
[----:B------:R-:W-:-:S02]  /*1f00*/  LOP3.LUT R15, RZ, UR53, RZ, 0x33, !PT ;  /* 0x00000035ff0f7c12 */ /* 0x000fc4000f8e33ff */
[----:B------:R-:W-:Y:S01]  /*1f10*/  ISETP.NE.AND.EX P2, PT, R39, RZ, PT, P2 ;  /* 0x000000ff2700720c */ /* 0x000fe20003f45320 */
[----:B------:R-:W-:Y:S01]  /*1f20*/  VIADD R39, R31, 0x120 ;  /* 0x000001201f277836 */ /* 0x000fe20000000000 */
[----:B------:R-:W-:Y:S01]  /*1f30*/  SEL R8, R47, RZ, P1 ;  /* 0x000000ff2f087207 */ /* 0x000fe20000800000 */
[----:B------:R-:W-:Y:S01]  /*1f40*/  IMAD R25, R25, UR36, RZ ;  /* 0x0000002419197c24 */ /* 0x000fe2000f8e02ff */
[----:B------:R-:W-:Y:S02]  /*1f50*/  SEL R40, R15, R40, !P5 ;  /* 0x000000280f287207 */ /* 0x000fe40006800000 */
[----:B------:R-:W-:Y:S01]  /*1f60*/  IABS R35, R39 ;  /* 0x0000002700237213 */ /* 0x000fe20000000000 */
[----:B------:R-:W-:Y:S01]  /*1f70*/  IMAD R8, R8, UR37, R25 ;  /* 0x0000002508087c24 */ /* 0x000fe2000f8e0219 */
[----:B------:R-:W-:Y:S01]  /*1f80*/  @!P4 IADD3 R56, PT, PT, R56, 0x1, RZ ;  /* 0x000000013838c810 */ /* 0x000fe20007ffe0ff */
[----:B------:R-:W-:Y:S01]  /*1f90*/  IMAD.MOV R25, RZ, RZ, -R40 ;  /* 0x000000ffff197224 */ /* 0x000fe200078e0a28 */
[----:B------:R-:W-:-:S02]  /*1fa0*/  LOP3.LUT R33, R9, UR51, RZ, 0x3c, !PT ;  /* 0x0000003309217c12 */ /* 0x000fc4000f8e3cff */
[----:B------:R-:W-:Y:S01]  /*1fb0*/  SEL R40, R40, RZ, P2 ;  /* 0x000000ff28287207 */ /* 0x000fe20001000000 */
[----:B------:R-:W-:Y:S01]  /*1fc0*/  IMAD.HI.U32 R41, R35, UR7, RZ ;  /* 0x0000000723297c27 */ /* 0x000fe2000f8e00ff */
[----:B------:R-:W-:Y:S02]  /*1fd0*/  @P3 IADD3 R56, PT, PT, R56, 0x1, RZ ;  /* 0x0000000138383810 */ /* 0x000fe40007ffe0ff */
[----:B------:R-:W-:Y:S01]  /*1fe0*/  ISETP.GE.AND P3, PT, R33, RZ, PT ;  /* 0x000000ff2100720c */ /* 0x000fe20003f66270 */
[----:B------:R-:W-:Y:S02]  /*1ff0*/  IMAD R33, R40, UR38, R53 ;  /* 0x0000002628217c24 */ /* 0x000fe4000f8e0235 */
[----:B------:R-:W-:Y:S02]  /*2000*/  IMAD.MOV R40, RZ, RZ, -R41 ;  /* 0x000000ffff287224 */ /* 0x000fe400078e0a29 */
[----:B------:R-:W-:Y:S02]  /*2010*/  IMAD.MOV.U32 R47, RZ, RZ, R56 ;  /* 0x000000ffff2f7224 */ /* 0x000fe400078e0038 */
[----:B------:R-:W-:Y:S01]  /*2020*/  IMAD R40, R40, UR11, R35 ;  /* 0x0000000b28287c24 */ /* 0x000fe2000f8e0223 */
[----:B------:R-:W-:-:S02]  /*2030*/  SEL R35, R15, R24, !P5 ;  /* 0x000000180f237207 */ /* 0x000fc40006800000 */
[----:B------:R-:W-:Y:S01]  /*2040*/  SHF.R.S64 R24, RZ, 0x1e, R9 ;  /* 0x0000001eff187819 */ /* 0x000fe20000001009 */
[----:B------:R-:W-:Y:S02]  /*2050*/  IMAD R32, R25, UR53, R32 ;  /* 0x0000003519207c24 */ /* 0x000fe4000f8e0220 */
[----:B------:R-:W-:Y:S01]  /*2060*/  @!P3 IADD3 R47, PT, PT, -R47, RZ, RZ ;  /* 0x000000ff2f2fb210 */ /* 0x000fe20007ffe1ff */
[----:B------:R-:W-:Y:S01]  /*2070*/  IMAD.MOV R25, RZ, RZ, -R35 ;  /* 0x000000ffff197224 */ /* 0x000fe200078e0a23 */
[----:B------:R-:W-:-:S03]  /*2080*/  IADD3 R24, P3, PT, R24, UR40, RZ ;  /* 0x0000002818187c10 */ /* 0x000fc6000ff7e0ff */
[----:B------:R-:W-:Y:S01]  /*2090*/  IMAD R38, R25, UR53, R12 ;  /* 0x0000003519267c24 */ /* 0x000fe2000f8e020c */
[----:B------:R-:W-:Y:S02]  /*20a0*/  LEA.HI.X.SX32 R25, R9, UR41, 0x2, P3 ;  /* 0x0000002909197c11 */ /* 0x000fe400098f16ff */
[----:B------:R-:W-:Y:S02]  /*20b0*/  ISETP.LT.U32.AND P3, PT, R40, UR11, PT ;  /* 0x0000000b28007c0c */ /* 0x000fe4000bf61070 */
[----:B------:R-:W-:Y:S01]  /*20c0*/  SEL R12, R35, RZ, P2 ;  /* 0x000000ff230c7207 */ /* 0x000fe20001000000 */
[----:B------:R-:W2:Y:S01]  /*20d0*/  LDG.E R24, desc[UR14][R24.64] ;  /* 0x0000000e18187981 */ /* 0x000ea2000c1e1900 */
[C---:B------:R-:W-:Y:S02]  /*20e0*/  SEL R35, R15.reuse, R34, !P5 ;  /* 0x000000220f237207 */ /* 0x040fe40006800000 */
[----:B------:R-:W-:Y:S01]  /*20f0*/  SEL R26, R15, R26, !P5 ;  /* 0x0000001a0f1a7207 */ /* 0x000fe20006800000 */
[----:B------:R-:W-:-:S02]  /*2100*/  IMAD R34, R12, UR38, R27 ;  /* 0x000000260c227c24 */ /* 0x000fc4000f8e021b */
[----:B------:R-:W-:-:S04]  /*2110*/  IMAD.MOV R12, RZ, RZ, -R35 ;  /* 0x000000ffff0c7224 */ /* 0x000fc800078e0a23 */
[----:B------:R-:W-:Y:S01]  /*2120*/  @!P3 IADD3 R40, PT, PT, R40, -UR11, RZ ;  /* 0x8000000b2828bc10 */ /* 0x000fe2000fffe0ff */
[----:B------:R-:W-:Y:S01]  /*2130*/  @!P3 VIADD R41, R41, 0x1 ;  /* 0x000000012929b836 */ /* 0x000fe20000000000 */
[----:B------:R-:W-:Y:S02]  /*2140*/  SEL R35, R35, RZ, P2 ;  /* 0x000000ff23237207 */ /* 0x000fe40001000000 */
[----:B------:R-:W-:Y:S01]  /*2150*/  ISETP.GE.U32.AND P3, PT, R40, UR11, PT ;  /* 0x0000000b28007c0c */ /* 0x000fe2000bf66070 */
[----:B------:R-:W-:Y:S01]  /*2160*/  IMAD R11, R12, UR53, R11 ;  /* 0x000000350c0b7c24 */ /* 0x000fe2000f8e020b */
[----:B------:R-:W-:Y:S01]  /*2170*/  SEL R27, R26, RZ, P2 ;  /* 0x000000ff1a1b7207 */ /* 0x000fe20001000000 */
[----:B------:R-:W-:Y:S01]  /*2180*/  IMAD.MOV R12, RZ, RZ, -R26 ;  /* 0x000000ffff0c7224 */ /* 0x000fe200078e0a1a */
[----:B------:R-:W-:Y:S01]  /*2190*/  SEL R14, R15, R14, !P5 ;  /* 0x0000000e0f0e7207 */ /* 0x000fe20006800000 */
[----:B------:R-:W-:Y:S01]  /*21a0*/  IMAD R40, R35, UR38, R48 ;  /* 0x0000002623287c24 */ /* 0x000fe2000f8e0230 */
[----:B------:R-:W-:Y:S01]  /*21b0*/  LOP3.LUT R26, R39, UR51, RZ, 0x3c, !PT ;  /* 0x00000033271a7c12 */ /* 0x000fe2000f8e3cff */
[----:B------:R-:W-:Y:S01]  /*21c0*/  IMAD R35, R27, UR38, R50 ;  /* 0x000000261b237c24 */ /* 0x000fe2000f8e0232 */
[----:B------:R-:W-:Y:S01]  /*21d0*/  IADD3 R27, PT, PT, -R14, RZ, RZ ;  /* 0x000000ff0e1b7210 */ /* 0x000fe20007ffe1ff */
[----:B------:R-:W-:Y:S01]  /*21e0*/  IMAD R13, R12, UR53, R13 ;  /* 0x000000350c0d7c24 */ /* 0x000fe2000f8e020d */
[----:B------:R-:W-:-:S03]  /*21f0*/  SEL R12, R15, R28, !P5 ;  /* 0x0000001c0f0c7207 */ /* 0x000fc60006800000 */
[----:B------:R-:W-:Y:S01]  /*2200*/  @P3 VIADD R41, R41, 0x1 ;  /* 0x0000000129293836 */ /* 0x000fe20000000000 */
[----:B------:R-:W-:Y:S01]  /*2210*/  ISETP.GE.AND P3, PT, R26, RZ, PT ;  /* 0x000000ff1a00720c */ /* 0x000fe20003f66270 */
[----:B------:R-:W-:Y:S02]  /*2220*/  IMAD R28, R27, UR53, R10 ;  /* 0x000000351b1c7c24 */ /* 0x000fe4000f8e020a */
[----:B------:R-:W-:Y:S01]  /*2230*/  IMAD.MOV R51, RZ, RZ, -R12 ;  /* 0x000000ffff337224 */ /* 0x000fe200078e0a0c */
[----:B------:R-:W0:Y:S01]  /*2240*/  LDC.64 R26, c[0x0][0x3a8] ;  /* 0x0000ea00ff1a7b82 */ /* 0x000e220000000a00 */
[----:B------:R-:W-:Y:S02]  /*2250*/  SEL R14, R14, RZ, P2 ;  /* 0x000000ff0e0e7207 */ /* 0x000fe40001000000 */
[----:B------:R-:W-:Y:S01]  /*2260*/  IMAD R10, R51, UR53, R6 ;  /* 0x00000035330a7c24 */ /* 0x000fe2000f8e0206 */
[----:B------:R-:W-:Y:S02]  /*2270*/  SEL R51, R12, RZ, P2 ;  /* 0x000000ff0c337207 */ /* 0x000fe40001000000 */
[----:B------:R-:W-:-:S02]  /*2280*/  P2R R54, PR, RZ, 0x1 ;  /* 0x00000001ff367803 */ /* 0x000fc40000000000 */
[----:B------:R-:W-:Y:S02]  /*2290*/  SEL R12, R30, R47, !P6 ;  /* 0x0000002f1e0c7207 */ /* 0x000fe40007000000 */
[----:B------:R-:W-:Y:S01]  /*22a0*/  ISETP.NE.AND P0, PT, RZ, UR52, PT ;  /* 0x00000034ff007c0c */ /* 0x000fe2000bf05270 */
[----:B------:R-:W-:Y:S01]  /*22b0*/  IMAD R47, R14, UR38, R29 ;  /* 0x000000260e2f7c24 */ /* 0x000fe2000f8e021d */
[----:B------:R-:W-:Y:S02]  /*22c0*/  IADD3 R14, PT, PT, -R12, RZ, RZ ;  /* 0x000000ff0c0e7210 */ /* 0x000fe40007ffe1ff */
[----:B------:R-:W-:Y:S01]  /*22d0*/  SEL R52, R17, R52, !P0 ;  /* 0x0000003411347207 */ /* 0x000fe20004000000 */
[----:B------:R-:W-:Y:S01]  /*22e0*/  IMAD.MOV.U32 R29, RZ, RZ, R41 ;  /* 0x000000ffff1d7224 */ /* 0x000fe200078e0029 */
[----:B------:R-:W-:Y:S01]  /*22f0*/  SHF.R.S64 R6, RZ, 0x1e, R39 ;  /* 0x0000001eff067819 */ /* 0x000fe20000001027 */
[----:B------:R-:W-:Y:S02]  /*2300*/  IMAD R41, R14, UR51, R9 ;  /* 0x000000330e297c24 */ /* 0x000fe4000f8e0209 */
[----:B------:R-:W-:Y:S01]  /*2310*/  IMAD.MOV R14, RZ, RZ, -R52 ;  /* 0x000000ffff0e7224 */ /* 0x000fe200078e0a34 */
[----:B------:R-:W-:-:S02]  /*2320*/  @!P3 IADD3 R29, PT, PT, -R29, RZ, RZ ;  /* 0x000000ff1d1db210 */ /* 0x000fc40007ffe1ff */
[----:B------:R-:W-:Y:S01]  /*2330*/  IADD3 R6, P3, PT, R6, UR40, RZ ;  /* 0x0000002806067c10 */ /* 0x000fe2000ff7e0ff */
[----:B------:R-:W-:Y:S01]  /*2340*/  IMAD R9, R14, UR52, R7 ;  /* 0x000000340e097c24 */ /* 0x000fe2000f8e0207 */
[----:B------:R-:W-:Y:S02]  /*2350*/  IABS R48, R41 ;  /* 0x0000002900307213 */ /* 0x000fe40000000000 */
[----:B------:R-:W-:Y:S02]  /*2360*/  LEA.HI.X.SX32 R7, R39, UR41, 0x2, P3 ;  /* 0x0000002927077c11 */ /* 0x000fe400098f16ff */
[----:B0-----:R-:W-:Y:S01]  /*2370*/  ISETP.NE.U32.AND P3, PT, R26, 0x1, PT ;  /* 0x000000011a00780c */ /* 0x001fe20003f65070 */
[----:B------:R-:W-:Y:S01]  /*2380*/  IMAD.HI.U32 R14, R48, UR9, RZ ;  /* 0x00000009300e7c27 */ /* 0x000fe2000f8e00ff */
[----:B------:R-:W-:Y:S01]  /*2390*/  IABS R26, R9 ;  /* 0x00000009001a7213 */ /* 0x000fe20000000000 */
[----:B------:R-:W2:Y:S01]  /*23a0*/  LDG.E R25, desc[UR14][R6.64] ;  /* 0x0000000e06197981 */ /* 0x000ea2000c1e1900 */
[----:B------:R-:W-:Y:S01]  /*23b0*/  ISETP.NE.AND.EX P3, PT, R27, RZ, PT, P3 ;  /* 0x000000ff1b00720c */ /* 0x000fe20003f65330 */
[----:B------:R-:W-:-:S02]  /*23c0*/  IMAD.MOV R27, RZ, RZ, -R14 ;  /* 0x000000ffff1b7224 */ /* 0x000fc400078e0a0e */
[----:B------:R-:W-:Y:S01]  /*23d0*/  IMAD.HI.U32 R50, R26, UR5, RZ ;  /* 0x000000051a327c27 */ /* 0x000fe2000f8e00ff */
[----:B------:R-:W-:-:S03]  /*23e0*/  SEL R18, R15, R18, !P5 ;  /* 0x000000120f127207 */ /* 0x000fc60006800000 */
[----:B------:R-:W-:Y:S02]  /*23f0*/  IMAD R48, R27, UR10, R48 ;  /* 0x0000000a1b307c24 */ /* 0x000fe4000f8e0230 */
[----:B------:R-:W-:Y:S01]  /*2400*/  IMAD.MOV R27, RZ, RZ, -R50 ;  /* 0x000000ffff1b7224 */ /* 0x000fe200078e0a32 */
[----:B------:R-:W-:-:S03]  /*2410*/  SEL R29, R30, R29, !P6 ;  /* 0x0000001d1e1d7207 */ /* 0x000fc60007000000 */
[----:B------:R-:W-:Y:S01]  /*2420*/  IMAD R26, R27, UR12, R26 ;  /* 0x0000000c1b1a7c24 */ /* 0x000fe2000f8e021a */
[----:B------:R-:W-:Y:S01]  /*2430*/  IADD3 R27, PT, PT, -R18, RZ, RZ ;  /* 0x000000ff121b7210 */ /* 0x000fe20007ffe1ff */
[----:B------:R-:W-:-:S03]  /*2440*/  IMAD R46, R51, UR38, R46 ;  /* 0x00000026332e7c24 */ /* 0x000fc6000f8e022e */
[----:B------:R-:W-:Y:S01]  /*2450*/  ISETP.LT.U32.AND P0, PT, R26, UR12, PT ;  /* 0x0000000c1a007c0c */ /* 0x000fe2000bf01070 */
[----:B------:R-:W-:Y:S02]  /*2460*/  IMAD R27, R27, UR53, R4 ;  /* 0x000000351b1b7c24 */ /* 0x000fe4000f8e0204 */
[----:B------:R-:W-:-:S04]  /*2470*/  IMAD.MOV R4, RZ, RZ, -R29 ;  /* 0x000000ffff047224 */ /* 0x000fc800078e0a1d */
[----:B------:R-:W-:-:S05]  /*2480*/  IMAD R51, R4, UR51, R39 ;  /* 0x0000003304337c24 */ /* 0x000fca000f8e0227 */
[----:B------:R-:W-:Y:S01]  /*2490*/  IABS R39, R51 ;  /* 0x0000003300277213 */ /* 0x000fe20000000000 */
[----:B------:R-:W-:Y:S01]  /*24a0*/  @!P0 VIADD R26, R26, -UR12 ;  /* 0x8000000c1a1a8c36 */ /* 0x000fe20008000000 */
[----:B------:R-:W-:-:S03]  /*24b0*/  P2R R56, PR, RZ, 0x4 ;  /* 0x00000004ff387803 */ /* 0x000fc60000000000 */
[----:B------:R-:W-:Y:S01]  /*24c0*/  IMAD.HI.U32 R4, R39, UR9, RZ ;  /* 0x0000000927047c27 */ /* 0x000fe2000f8e00ff */
[----:B------:R-:W-:-:S04]  /*24d0*/  ISETP.GE.U32.AND P2, PT, R26, UR12, PT ;  /* 0x0000000c1a007c0c */ /* 0x000fc8000bf46070 */
        /* <DEDUP_REMOVED lines=15> */
[----:B------:R-:W-:Y:S01]  /*25d0*/  ISETP.LT.U32.AND P6, PT, R26, UR11, PT ;  /* 0x0000000b1a007c0c */ /* 0x000fe2000bfc1070 */
[----:B------:R-:W-:Y:S01]  /*25e0*/  @!P4 VIADD R14, R14, 0x1 ;  /* 0x000000010e0ec836 */ /* 0x000fe20000000000 */
[----:B------:R-:W-:-:S11]  /*25f0*/  LOP3.LUT R59, R41, UR52, RZ, 0x3c, !PT ;  /* 0x00000034293b7c12 */ /* 0x000fd6000f8e3cff */
[----:B------:R-:W-:-:S05]  /*2600*/  @!P6 VIADD R26, R26, -UR11 ;  /* 0x8000000b1a1aec36 */ /* 0x000fca0008000000 */
[----:B------:R-:W-:Y:S02]  /*2610*/  ISETP.GE.U32.AND P4, PT, R26, UR11, PT ;  /* 0x0000000b1a007c0c */ /* 0x000fe4000bf86070 */
[----:B------:R-:W-:Y:S02]  /*2620*/  @!P6 IADD3 R53, PT, PT, R53, 0x1, RZ ;  /* 0x000000013535e810 */ /* 0x000fe40007ffe0ff */
[----:B------:R-:W-:Y:S01]  /*2630*/  ISETP.GE.AND P6, PT, R59, RZ, PT ;  /* 0x000000ff3b00720c */ /* 0x000fe20003fc6270 */
[----:B------:R-:W-:Y:S01]  /*2640*/  @P3 VIADD R14, R14, 0x1 ;  /* 0x000000010e0e3836 */ /* 0x000fe20000000000 */
[----:B------:R-:W-:Y:S02]  /*2650*/  LOP3.LUT R26, R48, UR51, RZ, 0x3c, !PT ;  /* 0x00000033301a7c12 */ /* 0x000fe4000f8e3cff */
[----:B------:R-:W-:-:S05]  /*2660*/  LOP3.LUT R58, R9, UR53, RZ, 0x3c, !PT ;  /* 0x00000035093a7c12 */ /* 0x000fca000f8e3cff */
[----:B------:R-:W-:Y:S01]  /*2670*/  @P4 VIADD R53, R53, 0x1 ;  /* 0x0000000135354836 */ /* 0x000fe20000000000 */
[----:B------:R-:W-:Y:S01]  /*2680*/  ISETP.GE.AND P4, PT, R26, RZ, PT ;  /* 0x000000ff1a00720c */ /* 0x000fe20003f86270 */
[----:B------:R-:W-:Y:S01]  /*2690*/  IMAD.MOV.U32 R26, RZ, RZ, R14 ;  /* 0x000000ffff1a7224 */ /* 0x000fe200078e000e */
[----:B------:R-:W-:Y:S01]  /*26a0*/  LOP3.LUT R60, R51, UR52, RZ, 0x3c, !PT ;  /* 0x00000034333c7c12 */ /* 0x000fe2000f8e3cff */
[----:B------:R-:W-:Y:S01]  /*26b0*/  @!P0 VIADD R50, R50, 0x1 ;  /* 0x0000000132328836 */ /* 0x000fe20000000000 */
[----:B------:R-:W-:Y:S01]  /*26c0*/  @!P5 IADD3 R4, PT, PT, R4, 0x1, RZ ;  /* 0x000000010404d810 */ /* 0x000fe20007ffe0ff */
[----:B------:R0:W2:Y:S01]  /*26d0*/  LDG.E R14, desc[UR14][R2.64] ;  /* 0x0000000e020e7981 */ /* 0x0000a2000c1e1900 */
[----:B------:R-:W-:Y:S02]  /*26e0*/  @!P6 IADD3 R26, PT, PT, -R26, RZ, RZ ;  /* 0x000000ff1a1ae210 */ /* 0x000fe40007ffe1ff */
[----:B------:R-:W-:Y:S01]  /*26f0*/  ISETP.GE.AND P6, PT, R58, RZ, PT ;  /* 0x000000ff3a00720c */ /* 0x000fe20003fc6270 */
[----:B------:R-:W-:Y:S01]  /*2700*/  @P2 VIADD R50, R50, 0x1 ;  /* 0x0000000132322836 */ /* 0x000fe20000000000 */
[----:B------:R-:W-:-:S02]  /*2710*/  ISETP.GE.AND P5, PT, R60, RZ, PT ;  /* 0x000000ff3c00720c */ /* 0x000fc40003fa6270 */
[----:B------:R-:W-:Y:S02]  /*2720*/  @P1 IADD3 R4, PT, PT, R4, 0x1, RZ ;  /* 0x0000000104041810 */ /* 0x000fe40007ffe0ff */
[----:B------:R-:W-:-:S03]  /*2730*/  ISETP.NE.AND P3, PT, R57, RZ, PT ;  /* 0x000000ff3900720c */ /* 0x000fc60003f65270 */
[----:B------:R-:W-:-:S04]  /*2740*/  IMAD.MOV.U32 R58, RZ, RZ, R4 ;  /* 0x000000ffff3a7224 */ /* 0x000fc800078e0004 */
[----:B------:R-:W-:Y:S01]  /*2750*/  @!P6 IMAD.MOV R50, RZ, RZ, -R50 ;  /* 0x000000ffff32e224 */ /* 0x000fe200078e0a32 */
[----:B------:R-:W-:Y:S02]  /*2760*/  ISETP.NE.AND P6, PT, RZ, UR52, PT ;  /* 0x00000034ff007c0c */ /* 0x000fe4000bfc5270 */
[----:B------:R-:W-:Y:S02]  /*2770*/  SEL R32, R32, RZ, P3 ;  /* 0x000000ff20207207 */ /* 0x000fe40001800000 */
[----:B0-----:R-:W-:Y:S02]  /*2780*/  SEL R3, R17, R26, !P6 ;  /* 0x0000001a11037207 */ /* 0x001fe40007000000 */
[----:B------:R-:W-:Y:S01]  /*2790*/  ISETP.NE.AND P2, PT, R56, RZ, PT ;  /* 0x000000ff3800720c */ /* 0x000fe20003f45270 */
[----:B------:R-:W-:Y:S01]  /*27a0*/  IMAD R33, R32, UR39, R33 ;  /* 0x0000002720217c24 */ /* 0x000fe2000f8e0221 */
[----:B------:R-:W-:Y:S02]  /*27b0*/  ISETP.NE.AND P0, PT, R54, RZ, PT ;  /* 0x000000ff3600720c */ /* 0x000fe40003f05270 */
[----:B------:R-:W-:Y:S01]  /*27c0*/  @!P5 IADD3 R58, PT, PT, -R58, RZ, RZ ;  /* 0x000000ff3a3ad210 */ /* 0x000fe20007ffe1ff */
[----:B------:R-:W-:Y:S01]  /*27d0*/  IMAD.MOV R32, RZ, RZ, -R3 ;  /* 0x000000ffff207224 */ /* 0x000fe200078e0a03 */
[----:B------:R-:W-:-:S02]  /*27e0*/  SEL R11, R11, RZ, P3 ;  /* 0x000000ff0b0b7207 */ /* 0x000fc40001800000 */
[----:B------:R-:W-:Y:S02]  /*27f0*/  SEL R59, R18, RZ, P2 ;  /* 0x000000ff123b7207 */ /* 0x000fe40001000000 */
[----:B------:R-:W-:Y:S02]  /*2800*/  ISETP.NE.AND P1, PT, R55, RZ, PT ;  /* 0x000000ff3700720c */ /* 0x000fe40003f25270 */
[----:B------:R-:W-:Y:S02]  /*2810*/  SEL R5, R5, RZ, P0 ;  /* 0x000000ff05057207 */ /* 0x000fe40000000000 */
[----:B------:R-:W-:Y:S01]  /*2820*/  SEL R2, R17, R58, !P6 ;  /* 0x0000003a11027207 */ /* 0x000fe20007000000 */
[----:B------:R-:W-:Y:S01]  /*2830*/  IMAD R32, R32, UR52, R41 ;  /* 0x0000003420207c24 */ /* 0x000fe2000f8e0229 */
[----:B------:R-:W-:Y:S01]  /*2840*/  SEL R28, R28, RZ, P3 ;  /* 0x000000ff1c1c7207 */ /* 0x000fe20001800000 */
[----:B------:R-:W-:Y:S01]  /*2850*/  IMAD R26, R11, UR39, R40 ;  /* 0x000000270b1a7c24 */ /* 0x000fe2000f8e0228 */
[----:B------:R-:W-:Y:S01]  /*2860*/  SEL R55, R38, RZ, P3 ;  /* 0x000000ff26377207 */ /* 0x000fe20001800000 */
[----:B------:R-:W-:Y:S01]  /*2870*/  @!P4 IMAD.MOV R53, RZ, RZ, -R53 ;  /* 0x000000ffff35c224 */ /* 0x000fe200078e0a35 */
[----:B------:R-:W-:Y:S01]  /*2880*/  SEL R39, R52, RZ, P1 ;  /* 0x000000ff34277207 */ /* 0x000fe20000800000 */
[----:B------:R-:W-:Y:S01]  /*2890*/  IMAD R38, R59, UR38, R8 ;  /* 0x000000263b267c24 */ /* 0x000fe2000f8e0208 */
[----:B------:R-:W-:Y:S01]  /*28a0*/  IADD3 R40, PT, PT, -R2, RZ, RZ ;  /* 0x000000ff02287210 */ /* 0x000fe20007ffe1ff */
[----:B------:R-:W-:Y:S01]  /*28b0*/  IMAD R4, R5, UR36, RZ ;  /* 0x0000002405047c24 */ /* 0x000fe2000f8e02ff */
[----:B------:R-:W-:-:S02]  /*28c0*/  ISETP.NE.AND P6, PT, RZ, UR51, PT ;  /* 0x00000033ff007c0c */ /* 0x000fc4000bfc5270 */
[----:B------:R-:W-:Y:S01]  /*28d0*/  SEL R8, R13, RZ, P3 ;  /* 0x000000ff0d087207 */ /* 0x000fe20001800000 */
[----:B------:R-:W-:Y:S01]  /*28e0*/  IMAD R13, R28, UR39, R47 ;  /* 0x000000271c0d7c24 */ /* 0x000fe2000f8e022f */
[----:B------:R-:W-:Y:S02]  /*28f0*/  SEL R11, R10, RZ, P3 ;  /* 0x000000ff0a0b7207 */ /* 0x000fe40001800000 */
[----:B------:R-:W-:Y:S01]  /*2900*/  IABS R47, R32 ;  /* 0x00000020002f7213 */ /* 0x000fe20000000000 */
[----:B------:R-:W-:Y:S01]  /*2910*/  IMAD R39, R39, UR37, R4 ;  /* 0x0000002527277c24 */ /* 0x000fe2000f8e0204 */
[----:B------:R-:W-:Y:S01]  /*2920*/  SEL R18, R30, R53, !P6 ;  /* 0x000000351e127207 */ /* 0x000fe20007000000 */
[----:B------:R-:W-:Y:S01]  /*2930*/  IMAD R41, R40, UR52, R51 ;  /* 0x0000003428297c24 */ /* 0x000fe2000f8e0233 */
[----:B------:R-:W-:Y:S01]  /*2940*/  SHF.R.S64 R4, RZ, 0x1e, R48 ;  /* 0x0000001eff047819 */ /* 0x000fe20000001030 */
[----:B------:R-:W-:Y:S02]  /*2950*/  IMAD R28, R11, UR39, R46 ;  /* 0x000000270b1c7c24 */ /* 0x000fe4000f8e022e */
[----:B------:R-:W-:Y:S01]  /*2960*/  IMAD.HI.U32 R11, R47, UR5, RZ ;  /* 0x000000052f0b7c27 */ /* 0x000fe2000f8e00ff */
[----:B------:R-:W-:-:S03]  /*2970*/  IADD3 R4, P4, PT, R4, UR40, RZ ;  /* 0x0000002804047c10 */ /* 0x000fc6000ff9e0ff */
[----:B------:R-:W-:Y:S01]  /*2980*/  IMAD R35, R8, UR39, R35 ;  /* 0x0000002708237c24 */ /* 0x000fe2000f8e0223 */
[----:B------:R-:W-:Y:S01]  /*2990*/  IABS R8, R41 ;  /* 0x0000002900087213 */ /* 0x000fe20000000000 */
[----:B------:R-:W-:Y:S01]  /*29a0*/  IMAD.MOV R51, RZ, RZ, -R18 ;  /* 0x000000ffff337224 */ /* 0x000fe200078e0a12 */
[----:B------:R-:W-:Y:S02]  /*29b0*/  IADD3 R46, PT, PT, -R11, RZ, RZ ;  /* 0x000000ff0b2e7210 */ /* 0x000fe40007ffe1ff */
[----:B------:R-:W-:Y:S01]  /*29c0*/  LEA.HI.X.SX32 R5, R48, UR41, 0x2, P4 ;  /* 0x0000002930057c11 */ /* 0x000fe2000a0f16ff */
[----:B------:R-:W-:Y:S02]  /*29d0*/  IMAD R40, R51, UR51, R48 ;  /* 0x0000003333287c24 */ /* 0x000fe4000f8e0230 */
[----:B------:R-:W-:Y:S02]  /*29e0*/  IMAD.MOV.U32 R48, RZ, RZ, R8 ;  /* 0x000000ffff307224 */ /* 0x000fe400078e0008 */
[----:B------:R-:W-:-:S02]  /*29f0*/  IMAD R47, R46, UR12, R47 ;  /* 0x0000000c2e2f7c24 */ /* 0x000fc4000f8e022f */
[----:B------:R-:W-:Y:S01]  /*2a00*/  IMAD.HI.U32 R8, R48, UR5, RZ ;  /* 0x0000000530087c27 */ /* 0x000fe2000f8e00ff */
[----:B------:R-:W-:Y:S02]  /*2a10*/  P2R R57, PR, RZ, 0x4 ;  /* 0x00000004ff397803 */ /* 0x000fe40000000000 */
[----:B------:R-:W-:Y:S01]  /*2a20*/  IABS R53, R40 ;  /* 0x0000002800357213 */ /* 0x000fe20000000000 */
[----:B------:R-:W-:Y:S01]  /*2a30*/  IMAD.MOV R51, RZ, RZ, -R8 ;  /* 0x000000ffff337224 */ /* 0x000fe200078e0a08 */
[----:B------:R-:W-:Y:S02]  /*2a40*/  ISETP.NE.AND P6, PT, RZ, UR53, PT ;  /* 0x00000035ff007c0c */ /* 0x000fe4000bfc5270 */
[----:B------:R-:W-:Y:S01]  /*2a50*/  ISETP.LT.U32.AND P2, PT, R47, UR12, PT ;  /* 0x0000000c2f007c0c */ /* 0x000fe2000bf41070 */
[----:B------:R-:W-:Y:S01]  /*2a60*/  IMAD.HI.U32 R52, R53, UR9, RZ ;  /* 0x0000000935347c27 */ /* 0x000fe2000f8e00ff */
[----:B------:R-:W-:-:S03]  /*2a70*/  SEL R10, R15, R50, !P6 ;  /* 0x000000320f0a7207 */ /* 0x000fc60007000000 */
[----:B------:R-:W-:Y:S01]  /*2a80*/  IMAD R50, R51, UR12, R48 ;  /* 0x0000000c33327c24 */ /* 0x000fe2000f8e0230 */
[----:B------:R-:W-:Y:S01]  /*2a90*/  IADD3 R46, PT, PT, -R52, RZ, RZ ;  /* 0x000000ff342e7210 */ /* 0x000fe20007ffe1ff */
[----:B------:R-:W-:-:S03]  /*2aa0*/  IMAD.MOV R48, RZ, RZ, -R10 ;  /* 0x000000ffff307224 */ /* 0x000fc600078e0a0a */
[----:B------:R-:W-:Y:S01]  /*2ab0*/  ISETP.LT.U32.AND P4, PT, R50, UR12, PT ;  /* 0x0000000c32007c0c */ /* 0x000fe2000bf81070 */
[----:B------:R-:W-:Y:S02]  /*2ac0*/  IMAD R48, R48, UR53, R9 ;  /* 0x0000003530307c24 */ /* 0x000fe4000f8e0209 */
        /* <DEDUP_REMOVED lines=10> */
[----:B------:R-:W-:-:S04]  /*2b70*/  IMAD.MOV R50, RZ, RZ, -R53 ;  /* 0x000000ffff327224 */ /* 0x000fc800078e0a35 */
[----:B------:R-:W-:-:S05]  /*2b80*/  IMAD R47, R50, UR11, R47 ;  /* 0x0000000b322f7c24 */ /* 0x000fca000f8e022f */
[----:B------:R-:W-:-:S13]  /*2b90*/  ISETP.LT.U32.AND P5, PT, R47, UR11, PT ;  /* 0x0000000b2f007c0c */ /* 0x000fda000bfa1070 */
[----:B------:R-:W-:Y:S01]  /*2ba0*/  @!P5 VIADD R53, R53, 0x1 ;  /* 0x000000013535d836 */ /* 0x000fe20000000000 */
[----:B------:R-:W-:Y:S02]  /*2bb0*/  @!P5 IADD3 R47, PT, PT, R47, -UR11, RZ ;  /* 0x8000000b2f2fdc10 */ /* 0x000fe4000fffe0ff */
[----:B------:R-:W-:Y:S02]  /*2bc0*/  ISETP.LT.U32.AND P5, PT, R9, UR10, PT ;  /* 0x0000000a09007c0c */ /* 0x000fe4000bfa1070 */
[----:B------:R-:W-:Y:S02]  /*2bd0*/  P2R R58, PR, RZ, 0x10 ;  /* 0x00000010ff3a7803 */ /* 0x000fe40000000000 */
[----:B------:R-:W-:Y:S01]  /*2be0*/  ISETP.GE.U32.AND P4, PT, R47, UR11, PT ;  /* 0x0000000b2f007c0c */ /* 0x000fe2000bf86070 */
[----:B------:R-:W-:Y:S02]  /*2bf0*/  VIADD R47, R31, 0x180 ;  /* 0x000001801f2f7836 */ /* 0x000fe40000000000 */
[----:B------:R-:W-:Y:S01]  /*2c00*/  IMAD R34, R55, UR39, R34 ;  /* 0x0000002737227c24 */ /* 0x000fe2000f8e0222 */
[----:B------:R-:W-:-:S05]  /*2c10*/  P2R R55, PR, RZ, 0x8 ;  /* 0x00000008ff377803 */ /* 0x000fca0000000000 */
[----:B------:R-:W-:-:S05]  /*2c20*/  @!P5 VIADD R9, R9, -UR10 ;  /* 0x8000000a0909dc36 */ /* 0x000fca0008000000 */
[----:B------:R-:W-:Y:S02]  /*2c30*/  ISETP.GE.U32.AND P3, PT, R9, UR10, PT ;  /* 0x0000000a09007c0c */ /* 0x000fe4000bf66070 */
        /* <DEDUP_REMOVED lines=9> */
[----:B------:R-:W-:Y:S01]  /*2cd0*/  @!P5 VIADD R52, R52, 0x1 ;  /* 0x000000013434d836 */ /* 0x000fe20000000000 */
[----:B------:R-:W-:Y:S02]  /*2ce0*/  LOP3.LUT R62, R46, UR51, RZ, 0x3c, !PT ;  /* 0x000000332e3e7c12 */ /* 0x000fe4000f8e3cff */
[----:B------:R-:W-:Y:S02]  /*2cf0*/  ISETP.GE.AND P5, PT, R9, RZ, PT ;  /* 0x000000ff0900720c */ /* 0x000fe40003fa6270 */
[----:B------:R-:W-:Y:S02]  /*2d00*/  @P4 IADD3 R53, PT, PT, R53, 0x1, RZ ;  /* 0x0000000135354810 */ /* 0x000fe40007ffe0ff */
[----:B------:R-:W-:-:S03]  /*2d10*/  ISETP.NE.AND P4, PT, R58, RZ, PT ;  /* 0x000000ff3a00720c */ /* 0x000fc60003f85270 */
[----:B------:R-:W-:Y:S01]  /*2d20*/  @P6 VIADD R51, R51, 0x1 ;  /* 0x0000000133336836 */ /* 0x000fe20000000000 */
[----:B------:R-:W-:Y:S02]  /*2d30*/  ISETP.GE.AND P6, PT, R62, RZ, PT ;  /* 0x000000ff3e00720c */ /* 0x000fe40003fc6270 */
[----:B------:R-:W-:Y:S02]  /*2d40*/  LOP3.LUT R59, R32, UR53, RZ, 0x3c, !PT ;  /* 0x00000035203b7c12 */ /* 0x000fe4000f8e3cff */
[----:B------:R-:W-:Y:S01]  /*2d50*/  LOP3.LUT R61, R40, UR52, RZ, 0x3c, !PT ;  /* 0x00000034283d7c12 */ /* 0x000fe2000f8e3cff */
[----:B------:R-:W-:Y:S01]  /*2d60*/  @!P2 VIADD R11, R11, 0x1 ;  /* 0x000000010b0ba836 */ /* 0x000fe20000000000 */
[----:B------:R-:W-:Y:S02]  /*2d70*/  @!P5 IADD3 R51, PT, PT, -R51, RZ, RZ ;  /* 0x000000ff3333d210 */ /* 0x000fe40007ffe1ff */
[----:B------:R-:W-:Y:S01]  /*2d80*/  ISETP.GE.AND P5, PT, R59, RZ, PT ;  /* 0x000000ff3b00720c */ /* 0x000fe20003fa6270 */
[----:B------:R-:W-:-:S04]  /*2d90*/  @!P4 VIADD R8, R8, 0x1 ;  /* 0x000000010808c836 */ /* 0x000fc80000000000 */
[----:B------:R-:W-:Y:S02]  /*2da0*/  @!P6 IADD3 R53, PT, PT, -R53, RZ, RZ ;  /* 0x000000ff3535e210 */ /* 0x000fe40007ffe1ff */
[----:B------:R-:W-:Y:S01]  /*2db0*/  ISETP.GE.AND P6, PT, R61, RZ, PT ;  /* 0x000000ff3d00720c */ /* 0x000fe20003fc6270 */
[----:B------:R-:W-:Y:S02]  /*2dc0*/  @P1 VIADD R11, R11, 0x1 ;  /* 0x000000010b0b1836 */ /* 0x000fe40000000000 */
[----:B------:R-:W-:Y:S01]  /*2dd0*/  @P0 VIADD R8, R8, 0x1 ;  /* 0x0000000108080836 */ /* 0x000fe20000000000 */
[----:B------:R-:W-:Y:S01]  /*2de0*/  ISETP.NE.AND P0, PT, R54, RZ, PT ;  /* 0x000000ff3600720c */ /* 0x000fe20003f05270 */
[----:B------:R-:W-:Y:S02]  /*2df0*/  IMAD.MOV.U32 R54, RZ, RZ, R11 ;  /* 0x000000ffff367224 */ /* 0x000fe400078e000b */
[----:B------:R-:W-:Y:S01]  /*2e00*/  @P3 VIADD R52, R52, 0x1 ;  /* 0x0000000134343836 */ /* 0x000fe20000000000 */
[----:B------:R-:W-:-:S02]  /*2e10*/  LOP3.LUT R60, R41, UR53, RZ, 0x3c, !PT ;  /* 0x00000035293c7c12 */ /* 0x000fc4000f8e3cff */
[----:B------:R-:W-:Y:S02]  /*2e20*/  ISETP.NE.AND P2, PT, R57, RZ, PT ;  /* 0x000000ff3900720c */ /* 0x000fe40003f45270 */
[----:B------:R-:W-:Y:S02]  /*2e30*/  @!P5 IADD3 R54, PT, PT, -R54, RZ, RZ ;  /* 0x000000ff3636d210 */ /* 0x000fe40007ffe1ff */
[----:B------:R-:W-:Y:S02]  /*2e40*/  ISETP.NE.AND P5, PT, RZ, UR53, PT ;  /* 0x00000035ff007c0c */ /* 0x000fe4000bfa5270 */
[----:B------:R-:W-:Y:S01]  /*2e50*/  @!P6 IADD3 R52, PT, PT, -R52, RZ, RZ ;  /* 0x000000ff3434e210 */ /* 0x000fe20007ffe1ff */
[----:B------:R-:W-:Y:S01]  /*2e60*/  IMAD.MOV.U32 R50, RZ, RZ, R8 ;  /* 0x000000ffff327224 */ /* 0x000fe200078e0008 */
[----:B------:R-:W-:Y:S02]  /*2e70*/  ISETP.GE.AND P6, PT, R60, RZ, PT ;  /* 0x000000ff3c00720c */ /* 0x000fe40003fc6270 */
[----:B------:R-:W-:-:S02]  /*2e80*/  SEL R10, R10, RZ, P2 ;  /* 0x000000ff0a0a7207 */ /* 0x000fc40001000000 */
[----:B------:R-:W-:Y:S02]  /*2e90*/  IADD3 R8, P4, PT, R33, UR42, RZ ;  /* 0x0000002a21087c10 */ /* 0x000fe4000ff9e0ff */
[----:B------:R-:W-:Y:S01]  /*2ea0*/  SEL R54, R15, R54, !P5 ;  /* 0x000000360f367207 */ /* 0x000fe20006800000 */
[----:B------:R-:W-:Y:S01]  /*2eb0*/  IMAD R39, R10, UR38, R39 ;  /* 0x000000260a277c24 */ /* 0x000fe2000f8e0227 */
[----:B------:R-:W-:Y:S02]  /*2ec0*/  ISETP.NE.AND P3, PT, R55, RZ, PT ;  /* 0x000000ff3700720c */ /* 0x000fe40003f65270 */
[----:B------:R-:W-:Y:S02]  /*2ed0*/  LEA.HI.X.SX32 R9, R33, UR43, 0x1, P4 ;  /* 0x0000002b21097c11 */ /* 0x000fe4000a0f0eff */
[----:B------:R-:W-:Y:S02]  /*2ee0*/  IADD3 R55, PT, PT, -R54, RZ, RZ ;  /* 0x000000ff36377210 */ /* 0x000fe40007ffe1ff */
[----:B------:R-:W-:-:S02]  /*2ef0*/  IADD3 R10, P4, PT, R34, UR42, RZ ;  /* 0x0000002a220a7c10 */ /* 0x000fc4000ff9e0ff */
[----:B------:R-:W-:Y:S02]  /*2f00*/  SEL R54, R54, RZ, P2 ;  /* 0x000000ff36367207 */ /* 0x000fe40001000000 */
[----:B------:R-:W-:Y:S02]  /*2f10*/  P2R R59, PR, RZ, 0x4 ;  /* 0x00000004ff3b7803 */ /* 0x000fe40000000000 */
[----:B------:R-:W-:Y:S02]  /*2f20*/  ISETP.NE.AND P2, PT, RZ, UR52, PT ;  /* 0x00000034ff007c0c */ /* 0x000fe4000bf45270 */
[----:B------:R-:W-:Y:S02]  /*2f30*/  LEA.HI.X.SX32 R11, R34, UR43, 0x1, P4 ;  /* 0x0000002b220b7c11 */ /* 0x000fe4000a0f0eff */
[----:B------:R-:W-:Y:S01]  /*2f40*/  SEL R27, R27, RZ, P3 ;  /* 0x000000ff1b1b7207 */ /* 0x000fe20001800000 */
[----:B------:R-:W-:Y:S01]  /*2f50*/  @!P6 IMAD.MOV R50, RZ, RZ, -R50 ;  /* 0x000000ffff32e224 */ /* 0x000fe200078e0a32 */
[----:B------:R-:W-:-:S02]  /*2f60*/  SEL R34, R48, RZ, P3 ;  /* 0x000000ff30227207 */ /* 0x000fc40001800000 */
[----:B------:R-:W-:Y:S02]  /*2f70*/  SEL R52, R17, R52, !P2 ;  /* 0x0000003411347207 */ /* 0x000fe40005000000 */
[----:B------:R-:W-:Y:S01]  /*2f80*/  ISETP.NE.AND P6, PT, RZ, UR51, PT ;  /* 0x00000033ff007c0c */ /* 0x000fe2000bfc5270 */
[----:B------:R-:W-:Y:S01]  /*2f90*/  IMAD R48, R27, UR39, R38 ;  /* 0x000000271b307c24 */ /* 0x000fe2000f8e0226 */
[----:B------:R-:W-:Y:S01]  /*2fa0*/  ISETP.NE.AND P1, PT, R56, RZ, PT ;  /* 0x000000ff3800720c */ /* 0x000fe20003f25270 */
[----:B------:R-:W-:Y:S01]  /*2fb0*/  IMAD R55, R55, UR53, R32 ;  /* 0x0000003537377c24 */ /* 0x000fe2000f8e0220 */
[----:B------:R-:W-:Y:S01]  /*2fc0*/  SEL R12, R12, RZ, P0 ;  /* 0x000000ff0c0c7207 */ /* 0x000fe20000000000 */
[----:B------:R-:W-:Y:S01]  /*2fd0*/  IMAD R38, R34, UR39, R39 ;  /* 0x0000002722267c24 */ /* 0x000fe2000f8e0227 */
[----:B------:R-:W-:Y:S01]  /*2fe0*/  SHF.R.S64 R32, RZ, 0x1e, R46 ;  /* 0x0000001eff207819 */ /* 0x000fe2000000102e */
[----:B------:R-:W-:Y:S01]  /*2ff0*/  IMAD.MOV R27, RZ, RZ, -R52 ;  /* 0x000000ffff1b7224 */ /* 0x000fe200078e0a34 */
[----:B------:R-:W-:Y:S01]  /*3000*/  SEL R39, R30, R53, !P6 ;  /* 0x000000351e277207 */ /* 0x000fe20007000000 */
[----:B------:R-:W-:Y:S01]  /*3010*/  IMAD R12, R12, UR36, RZ ;  /* 0x000000240c0c7c24 */ /* 0x000fe2000f8e02ff */
[----:B------:R-:W-:Y:S01]  /*3020*/  SEL R3, R3, RZ, P1 ;  /* 0x000000ff03037207 */ /* 0x000fe20000800000 */
[----:B------:R-:W-:Y:S01]  /*3030*/  IMAD R27, R27, UR52, R40 ;  /* 0x000000341b1b7c24 */ /* 0x000fe2000f8e0228 */
[----:B------:R-:W-:Y:S01]  /*3040*/  IADD3 R32, P4, PT, R32, UR40, RZ ;  /* 0x0000002820207c10 */ /* 0x000fe2000ff9e0ff */
[----:B------:R-:W-:Y:S01]  /*3050*/  IMAD.MOV R7, RZ, RZ, -R39 ;  /* 0x000000ffff077224 */ /* 0x000fe200078e0a27 */
[----:B------:R-:W-:Y:S01]  /*3060*/  SEL R29, R29, RZ, P0 ;  /* 0x000000ff1d1d7207 */ /* 0x000fe20000000000 */
[----:B------:R-:W-:Y:S01]  /*3070*/  IMAD R3, R3, UR37, R12 ;  /* 0x0000002503037c24 */ /* 0x000fe2000f8e020c */
[----:B------:R-:W-:Y:S01]  /*3080*/  LEA.HI.X.SX32 R33, R46, UR41, 0x2, P4 ;  /* 0x000000292e217c11 */ /* 0x000fe2000a0f16ff */
[----:B------:R-:W-:Y:S01]  /*3090*/  IMAD R46, R7, UR51, R46 ;  /* 0x00000033072e7c24 */ /* 0x000fe2000f8e022e */
[----:B------:R-:W-:Y:S01]  /*30a0*/  SEL R12, R2, RZ, P1 ;  /* 0x000000ff020c7207 */ /* 0x000fe20000800000 */
[----:B------:R-:W-:Y:S01]  /*30b0*/  IMAD R29, R29, UR36, RZ ;  /* 0x000000241d1d7c24 */ /* 0x000fe2000f8e02ff */
[----:B------:R-:W-:Y:S01]  /*30c0*/  IABS R40, R27 ;  /* 0x0000001b00287213 */ /* 0x000fe20000000000 */
[----:B------:R-:W-:Y:S01]  /*30d0*/  IMAD R54, R54, UR38, R3 ;  /* 0x0000002636367c24 */ /* 0x000fe2000f8e0203 */
[----:B------:R-:W-:Y:S01]  /*30e0*/  SEL R55, R55, RZ, P3 ;  /* 0x000000ff37377207 */ /* 0x000fe20001800000 */
[----:B------:R-:W-:Y:S01]  /*30f0*/  IMAD R12, R12, UR37, R29 ;  /* 0x000000250c0c7c24 */ /* 0x000fe2000f8e021d */
[----:B------:R-:W-:Y:S01]  /*3100*/  IABS R29, R46 ;  /* 0x0000002e001d7213 */ /* 0x000fe20000000000 */
[----:B------:R-:W-:Y:S01]  /*3110*/  IMAD.HI.U32 R6, R40, UR5, RZ ;  /* 0x0000000528067c27 */ /* 0x000fe2000f8e00ff */
[----:B------:R-:W-:Y:S01]  /*3120*/  P2R R60, PR, RZ, 0x1 ;  /* 0x00000001ff3c7803 */ /* 0x000fe20000000000 */
[----:B------:R-:W2:Y:S02]  /*3130*/  LDG.E R32, desc[UR14][R32.64] ;  /* 0x0000000e20207981 */ /* 0x000ea4000c1e1900 */
[----:B------:R-:W-:-:S02]  /*3140*/  IMAD R34, R55, UR39, R54 ;  /* 0x0000002737227c24 */ /* 0x000fc4000f8e0236 */
[----:B------:R0:W3:Y:S01]  /*3150*/  LDG.E.U8 R55, desc[UR14][R8.64] ;  /* 0x0000000e08377981 */ /* 0x0000e2000c1e1100 */
[----:B------:R-:W-:Y:S01]  /*3160*/  IMAD.HI.U32 R58, R29, UR9, RZ ;  /* 0x000000091d3a7c27 */ /* 0x000fe2000f8e00ff */
[----:B------:R-:W-:Y:S02]  /*3170*/  SEL R7, R15, R50, !P5 ;  /* 0x000000320f077207 */ /* 0x000fe40006800000 */
[----:B------:R1:W5:Y:S01]  /*3180*/  LDG.E.U8 R54, desc[UR16][R10.64] ;  /* 0x000000100a367981 */ /* 0x000362000c1e1100 */
[----:B0-----:R-:W-:Y:S01]  /*3190*/  IMAD.MOV R9, RZ, RZ, -R6 ;  /* 0x000000ffff097224 */ /* 0x001fe200078e0a06 */
[----:B------:R-:W-:-:S03]  /*31a0*/  IADD3 R56, PT, PT, -R58, RZ, RZ ;  /* 0x000000ff3a387210 */ /* 0x000fc60007ffe1ff */
[----:B------:R-:W-:Y:S01]  /*31b0*/  IMAD R8, R9, UR12, R40 ;  /* 0x0000000c09087c24 */ /* 0x000fe2000f8e0228 */
[----:B------:R-:W-:Y:S01]  /*31c0*/  SEL R40, R30, R51, !P6 ;  /* 0x000000331e287207 */ /* 0x000fe20007000000 */
[----:B------:R-:W-:-:S03]  /*31d0*/  IMAD R29, R56, UR10, R29 ;  /* 0x0000000a381d7c24 */ /* 0x000fc6000f8e021d */
[----:B------:R-:W-:Y:S02]  /*31e0*/  ISETP.LT.U32.AND P2, PT, R8, UR12, PT ;  /* 0x0000000c08007c0c */ /* 0x000fe4000bf41070 */
[----:B------:R-:W-:-:S05]  /*31f0*/  IADD3 R56, PT, PT, -R40, RZ, RZ ;  /* 0x000000ff28387210 */ /* 0x000fca0007ffe1ff */
[----:B------:R-:W-:-:S05]  /*3200*/  IMAD R56, R56, UR51, R47 ;  /* 0x0000003338387c24 */ /* 0x000fca000f8e022f */
[----:B------:R-:W-:Y:S01]  /*3210*/  IABS R9, R56 ;  /* 0x0000003800097213 */ /* 0x000fe20000000000 */
[----:B------:R-:W-:Y:S02]  /*3220*/  @!P2 VIADD R8, R8, -UR12 ;  /* 0x8000000c0808ac36 */ /* 0x000fe40008000000 */
[----:B-1----:R-:W-:-:S03]  /*3230*/  IMAD.MOV R10, RZ, RZ, -R7 ;  /* 0x000000ffff0a7224 */ /* 0x002fc600078e0a07 */
[----:B------:R-:W-:Y:S01]  /*3240*/  ISETP.GE.U32.AND P0, PT, R8, UR12, PT ;  /* 0x0000000c08007c0c */ /* 0x000fe2000bf06070 */
[----:B------:R-:W-:-:S04]  /*3250*/  IMAD.HI.U32 R8, R9, UR9, RZ ;  /* 0x0000000909087c27 */ /* 0x000fc8000f8e00ff */
[----:B------:R-:W-:Y:S02]  /*3260*/  IMAD R41, R10, UR53, R41 ;  /* 0x000000350a297c24 */ /* 0x000fe4000f8e0229 */
[----:B------:R-:W-:-:S04]  /*3270*/  IMAD.MOV R10, RZ, RZ, -R8 ;  /* 0x000000ffff0a7224 */ /* 0x000fc800078e0a08 */
[----:B------:R-:W-:-:S05]  /*3280*/  IMAD R9, R10, UR10, R9 ;  /* 0x0000000a0a097c24 */ /* 0x000fca000f8e0209 */
[----:B------:R-:W-:Y:S01]  /*3290*/  ISETP.LT.U32.AND P5, PT, R9, UR10, PT ;  /* 0x0000000a09007c0c */ /* 0x000fe2000bfa1070 */
[----:B------:R-:W-:Y:S01]  /*32a0*/  VIADD R50, R31, 0x1a0 ;  /* 0x000001a01f327836 */ /* 0x000fe20000000000 */
[----:B------:R-:W-:-:S11]  /*32b0*/  P2R R61, PR, RZ, 0x2 ;  /* 0x00000002ff3d7803 */ /* 0x000fd60000000000 */
[----:B------:R-:W-:-:S05]  /*32c0*/  @!P5 VIADD R9, R9, -UR10 ;  /* 0x8000000a0909dc36 */ /* 0x000fca0008000000 */
[----:B------:R-:W-:Y:S02]  /*32d0*/  ISETP.GE.U32.AND P1, PT, R9, UR10, PT ;  /* 0x0000000a09007c0c */ /* 0x000fe4000bf26070 */
[----:B------:R-:W-:-:S05]  /*32e0*/  IABS R9, R50 ;  /* 0x0000003200097213 */ /* 0x000fca0000000000 */
[----:B------:R-:W-:Y:S01]  /*32f0*/  IMAD.HI.U32 R57, R9, UR7, RZ ;  /* 0x0000000709397c27 */ /* 0x000fe2000f8e00ff */
[----:B------:R-:W-:-:S04]  /*3300*/  SHF.R.S64 R2, RZ, 0x1e, R47 ;  /* 0x0000001eff027819 */ /* 0x000fc8000000102f */
[----:B------:R-:W-:Y:S02]  /*3310*/  IADD3 R10, PT, PT, -R57, RZ, RZ ;  /* 0x000000ff390a7210 */ /* 0x000fe40007ffe1ff */
[----:B------:R-:W-:-:S03]  /*3320*/  IADD3 R2, P4, PT, R2, UR40, RZ ;  /* 0x0000002802027c10 */ /* 0x000fc6000ff9e0ff */
[----:B------:R-:W-:Y:S01]  /*3330*/  IMAD R9, R10, UR11, R9 ;  /* 0x0000000b0a097c24 */ /* 0x000fe2000f8e0209 */
[----:B------:R-:W-:Y:S02]  /*3340*/  LEA.HI.X.SX32 R3, R47, UR41, 0x2, P4 ;  /* 0x000000292f037c11 */ /* 0x000fe4000a0f16ff */
[----:B------:R-:W-:Y:S02]  /*3350*/  ISETP.LT.U32.AND P4, PT, R29, UR10, PT ;  /* 0x0000000a1d007c0c */ /* 0x000fe4000bf81070 */
[----:B------:R-:W-:Y:S02]  /*3360*/  ISETP.LT.U32.AND P6, PT, R9, UR11, PT ;  /* 0x0000000b09007c0c */ /* 0x000fe4000bfc1070 */
[----:B------:R-:W-:-:S09]  /*3370*/  P2R R62, PR, RZ, 0x8 ;  /* 0x00000008ff3e7803 */ /* 0x000fd20000000000 */
[----:B------:R-:W-:Y:S02]  /*3380*/  @!P4 IADD3 R29, PT, PT, R29, -UR10, RZ ;  /* 0x8000000a1d1dcc10 */ /* 0x000fe4000fffe0ff */
[----:B------:R-:W-:Y:S02]  /*3390*/  @!P6 VIADD R9, R9, -UR11 ;  /* 0x8000000b0909ec36 */ /* 0x000fe40008000000 */
[----:B------:R-:W-:Y:S02]  /*33a0*/  ISETP.GE.U32.AND P3, PT, R29, UR10, PT ;  /* 0x0000000a1d007c0c */ /* 0x000fe4000bf66070 */
[----:B------:R-:W-:Y:S02]  /*33b0*/  LOP3.LUT R29, R46, UR52, RZ, 0x3c, !PT ;  /* 0x000000342e1d7c12 */ /* 0x000fe4000f8e3cff */
[----:B------:R-:W-:Y:S01]  /*33c0*/  @!P4 IADD3 R58, PT, PT, R58, 0x1, RZ ;  /* 0x000000013a3ac810 */ /* 0x000fe20007ffe0ff */
[----:B------:R-:W-:Y:S01]  /*33d0*/  @!P6 VIADD R57, R57, 0x1 ;  /* 0x000000013939e836 */ /* 0x000fe20000000000 */
[----:B------:R-:W-:-:S02]  /*33e0*/  ISETP.GE.U32.AND P4, PT, R9, UR11, PT ;  /* 0x0000000b09007c0c */ /* 0x000fc4000bf86070 */
[----:B------:R-:W-:Y:S02]  /*33f0*/  ISETP.GE.AND P6, PT, R29, RZ, PT ;  /* 0x000000ff1d00720c */ /* 0x000fe40003fc6270 */
[----:B------:R-:W-:Y:S02]  /*3400*/  LOP3.LUT R9, R50, UR51, RZ, 0x3c, !PT ;  /* 0x0000003332097c12 */ /* 0x000fe4000f8e3cff */
[----:B------:R-:W-:Y:S01]  /*3410*/  LOP3.LUT R11, R27, UR53, RZ, 0x3c, !PT ;  /* 0x000000351b0b7c12 */ /* 0x000fe2000f8e3cff */
[----:B------:R-:W-:Y:S01]  /*3420*/  @!P5 VIADD R8, R8, 0x1 ;  /* 0x000000010808d836 */ /* 0x000fe20000000000 */
[----:B------:R-:W-:Y:S01]  /*3430*/  @P3 IADD3 R58, PT, PT, R58, 0x1, RZ ;  /* 0x000000013a3a3810 */ /* 0x000fe20007ffe0ff */
[----:B------:R0:W2:Y:S01]  /*3440*/  LDG.E R29, desc[UR14][R4.64] ;  /* 0x0000000e041d7981 */ /* 0x0000a2000c1e1900 */
[----:B------:R-:W-:-:S03]  /*3450*/  @!P2 IADD3 R6, PT, PT, R6, 0x1, RZ ;  /* 0x000000010606a810 */ /* 0x000fc60007ffe0ff */
[----:B------:R-:W-:Y:S01]  /*3460*/  @P4 VIADD R57, R57, 0x1 ;  /* 0x0000000139394836 */ /* 0x000fe20000000000 */
[----:B------:R-:W-:Y:S01]  /*3470*/  ISETP.GE.AND P4, PT, R9, RZ, PT ;  /* 0x000000ff0900720c */ /* 0x000fe20003f86270 */
[----:B------:R-:W-:Y:S01]  /*3480*/  @!P6 IMAD.MOV R58, RZ, RZ, -R58 ;  /* 0x000000ffff3ae224 */ /* 0x000fe200078e0a3a */
[----:B------:R-:W-:Y:S01]  /*3490*/  ISETP.GE.AND P6, PT, R11, RZ, PT ;  /* 0x000000ff0b00720c */ /* 0x000fe20003fc6270 */
[----:B------:R-:W-:Y:S02]  /*34a0*/  @P1 VIADD R8, R8, 0x1 ;  /* 0x0000000108081836 */ /* 0x000fe40000000000 */
[----:B------:R-:W-:Y:S01]  /*34b0*/  @P0 VIADD R6, R6, 0x1 ;  /* 0x0000000106060836 */ /* 0x000fe20000000000 */
[----:B------:R-:W-:Y:S02]  /*34c0*/  ISETP.NE.AND P2, PT, R59, RZ, PT ;  /* 0x000000ff3b00720c */ /* 0x000fe40003f45270 */
[----:B------:R-:W-:Y:S02]  /*34d0*/  ISETP.NE.AND P0, PT, R60, RZ, PT ;  /* 0x000000ff3c00720c */ /* 0x000fe40003f05270 */
[----:B------:R-:W-:Y:S01]  /*34e0*/  MOV R60, R8 ;  /* 0x00000008003c7202 */ /* 0x000fe20000000f00 */
[----:B------:R-:W-:Y:S01]  /*34f0*/  IMAD.MOV.U32 R8, RZ, RZ, R6 ;  /* 0x000000ffff087224 */ /* 0x000fe200078e0006 */
[----:B------:R-:W-:Y:S01]  /*3500*/  SEL R7, R7, RZ, P2 ;  /* 0x000000ff07077207 */ /* 0x000fe20001000000 */
[----:B------:R-:W-:Y:S01]  /*3510*/  @!P4 IMAD.MOV R57, RZ, RZ, -R57 ;  /* 0x000000ffff39c224 */ /* 0x000fe200078e0a39 */
[----:B------:R-:W-:-:S02]  /*3520*/  LOP3.LUT R47, R56, UR52, RZ, 0x3c, !PT ;  /* 0x00000034382f7c12 */ /* 0x000fc4000f8e3cff */
[----:B------:R-:W-:Y:S02]  /*3530*/  ISETP.NE.AND P3, PT, R62, RZ, PT ;  /* 0x000000ff3e00720c */ /* 0x000fe40003f65270 */
[----:B------:R-:W-:Y:S02]  /*3540*/  IADD3 R6, P4, PT, R26, UR42, RZ ;  /* 0x0000002a1a067c10 */ /* 0x000fe4000ff9e0ff */
[----:B------:R-:W-:Y:S01]  /*3550*/  @!P6 IADD3 R8, PT, PT, -R8, RZ, RZ ;  /* 0x000000ff0808e210 */ /* 0x000fe20007ffe1ff */
[----:B------:R-:W-:Y:S01]  /*3560*/  IMAD R12, R7, UR38, R12 ;  /* 0x00000026070c7c24 */ /* 0x000fe2000f8e020c */
[----:B------:R-:W-:Y:S02]  /*3570*/  ISETP.NE.AND P6, PT, RZ, UR53, PT ;  /* 0x00000035ff007c0c */ /* 0x000fe4000bfc5270 */
[----:B------:R-:W-:Y:S02]  /*3580*/  ISETP.GE.AND P5, PT, R47, RZ, PT ;  /* 0x000000ff2f00720c */ /* 0x000fe40003fa6270 */
[----:B------:R-:W-:-:S02]  /*3590*/  LEA.HI.X.SX32 R7, R26, UR43, 0x1, P4 ;  /* 0x0000002b1a077c11 */ /* 0x000fc4000a0f0eff */
[----:B------:R-:W-:Y:S02]  /*35a0*/  SEL R41, R41, RZ, P3 ;  /* 0x000000ff29297207 */ /* 0x000fe40001800000 */
[----:B------:R-:W-:Y:S01]  /*35b0*/  ISETP.NE.AND P1, PT, R61, RZ, PT ;  /* 0x000000ff3d00720c */ /* 0x000fe20003f25270 */
[----:B------:R-:W4:Y:S01]  /*35c0*/  LDG.E.U8 R53, desc[UR14][R6.64] ;  /* 0x0000000e06357981 */ /* 0x000f22000c1e1100 */
[----:B------:R-:W-:Y:S02]  /*35d0*/  IADD3 R10, P4, PT, R35, UR42, RZ ;  /* 0x0000002a230a7c10 */ /* 0x000fe4000ff9e0ff */
[----:B------:R-:W-:Y:S02]  /*35e0*/  SEL R18, R18, RZ, P0 ;  /* 0x000000ff12127207 */ /* 0x000fe40000000000 */
[----:B------:R-:W-:Y:S01]  /*35f0*/  SEL R8, R15, R8, !P6 ;  /* 0x000000080f087207 */ /* 0x000fe20007000000 */
[----:B------:R-:W-:Y:S01]  /*3600*/  IMAD R41, R41, UR39, R12 ;  /* 0x0000002729297c24 */ /* 0x000fe2000f8e020c */
[----:B------:R-:W-:Y:S01]  /*3610*/  LEA.HI.X.SX32 R11, R35, UR43, 0x1, P4 ;  /* 0x0000002b230b7c11 */ /* 0x000fe2000a0f0eff */
[----:B------:R-:W-:Y:S01]  /*3620*/  IMAD R9, R18, UR36, RZ ;  /* 0x0000002412097c24 */ /* 0x000fe2000f8e02ff */
[----:B------:R-:W-:Y:S01]  /*3630*/  SEL R52, R52, RZ, P1 ;  /* 0x000000ff34347207 */ /* 0x000fe20000800000 */
[----:B------:R-:W-:Y:S01]  /*3640*/  IMAD.MOV R18, RZ, RZ, -R8 ;  /* 0x000000ffff127224 */ /* 0x000fe200078e0a08 */
[C---:B------:R-:W-:Y:S01]  /*3650*/  IADD3 R12, P4, PT, R13.reuse, UR42, RZ ;  /* 0x0000002a0d0c7c10 */ /* 0x040fe2000ff9e0ff */
[----:B------:R-:W-:Y:S01]  /*3660*/  @!P5 IMAD.MOV R60, RZ, RZ, -R60 ;  /* 0x000000ffff3cd224 */ /* 0x000fe200078e0a3c */
[----:B------:R-:W-:Y:S01]  /*3670*/  ISETP.NE.AND P6, PT, RZ, UR52, PT ;  /* 0x00000034ff007c0c */ /* 0x000fe2000bfc5270 */
[----:B------:R-:W-:Y:S01]  /*3680*/  IMAD R35, R52, UR37, R9 ;  /* 0x0000002534237c24 */ /* 0x000fe2000f8e0209 */
[----:B------:R-:W-:Y:S01]  /*3690*/  LEA.HI.X.SX32 R13, R13, UR43, 0x1, P4 ;  /* 0x0000002b0d0d7c11 */ /* 0x000fe2000a0f0eff */
[----:B------:R-:W-:Y:S01]  /*36a0*/  IMAD R9, R18, UR53, R27 ;  /* 0x0000003512097c24 */ /* 0x000fe2000f8e021b */
[----:B------:R-:W-:Y:S01]  /*36b0*/  IADD3 R26, P4, PT, R28, UR42, RZ ;  /* 0x0000002a1c1a7c10 */ /* 0x000fe2000ff9e0ff */
[----:B------:R-:W2:Y:S01]  /*36c0*/  LDG.E.U8 R51, desc[UR16][R10.64] ;  /* 0x000000100a337981 */ /* 0x000ea2000c1e1100 */
[----:B------:R-:W-:-:S02]  /*36d0*/  SEL R8, R8, RZ, P2 ;  /* 0x000000ff08087207 */ /* 0x000fc40001000000 */
[----:B------:R-:W-:Y:S02]  /*36e0*/  LEA.HI.X.SX32 R27, R28, UR43, 0x1, P4 ;  /* 0x0000002b1c1b7c11 */ /* 0x000fe4000a0f0eff */
[----:B0-----:R-:W-:Y:S01]  /*36f0*/  IADD3 R4, P4, PT, R48, UR42, RZ ;  /* 0x0000002a30047c10 */ /* 0x001fe2000ff9e0ff */
[----:B------:R-:W-:Y:S01]  /*3700*/  IMAD R8, R8, UR38, R35 ;  /* 0x0000002608087c24 */ /* 0x000fe2000f8e0223 */
[----:B------:R-:W-:Y:S01]  /*3710*/  SEL R9, R9, RZ, P3 ;  /* 0x000000ff09097207 */ /* 0x000fe20001800000 */
[----:B------:R-:W2:Y:S01]  /*3720*/  LDG.E.U8 R47, desc[UR14][R26.64] ;  /* 0x0000000e1a2f7981 */ /* 0x000ea2000c1e1100 */
[C---:B------:R-:W-:Y:S02]  /*3730*/  SEL R58, R17.reuse, R58, !P6 ;  /* 0x0000003a113a7207 */ /* 0x040fe40007000000 */
[----:B------:R-:W-:Y:S02]  /*3740*/  SEL R60, R17, R60, !P6 ;  /* 0x0000003c113c7207 */ /* 0x000fe40007000000 */
[----:B------:R-:W-:Y:S01]  /*3750*/  ISETP.NE.AND P6, PT, RZ, UR51, PT ;  /* 0x00000033ff007c0c */ /* 0x000fe2000bfc5270 */
[----:B------:R-:W-:Y:S01]  /*3760*/  IMAD R18, R9, UR39, R8 ;  /* 0x0000002709127c24 */ /* 0x000fe2000f8e0208 */
[----:B------:R-:W-:-:S02]  /*3770*/  LEA.HI.X.SX32 R5, R48, UR43, 0x1, P4 ;  /* 0x0000002b30057c11 */ /* 0x000fc4000a0f0eff */
[----:B------:R-:W-:Y:S02]  /*3780*/  SHF.R.S64 R8, RZ, 0x1e, R50 ;  /* 0x0000001eff087819 */ /* 0x000fe40000001032 */
[----:B------:R-:W-:Y:S01]  /*3790*/  SEL R28, R30, R57, !P6 ;  /* 0x000000391e1c7207 */ /* 0x000fe20007000000 */
[----:B------:R0:W2:Y:S01]  /*37a0*/  LDG.E.U8 R48, desc[UR16][R4.64] ;  /* 0x0000001004307981 */ /* 0x0000a2000c1e1100 */
[----:B------:R-:W-:-:S04]  /*37b0*/  IADD3 R8, P4, PT, R8, UR40, RZ ;  /* 0x0000002808087c10 */ /* 0x000fc8000ff9e0ff */
[----:B------:R-:W-:Y:S02]  /*37c0*/  LEA.HI.X.SX32 R9, R50, UR41, 0x2, P4 ;  /* 0x0000002932097c11 */ /* 0x000fe4000a0f16ff */
[----:B0-----:R-:W-:-:S05]  /*37d0*/  IADD3 R5, PT, PT, -R28, RZ, RZ ;  /* 0x000000ff1c057210 */ /* 0x001fca0007ffe1ff */
[----:B------:R-:W-:Y:S02]  /*37e0*/  IMAD R50, R5, UR51, R50 ;  /* 0x0000003305327c24 */ /* 0x000fe4000f8e0232 */
[----:B------:R-:W-:-:S03]  /*37f0*/  IMAD.MOV R35, RZ, RZ, -R58 ;  /* 0x000000ffff237224 */ /* 0x000fc600078e0a3a */
[----:B------:R-:W-:Y:S01]  /*3800*/  IABS R4, R50 ;  /* 0x0000003200047213 */ /* 0x000fe20000000000 */
[----:B------:R-:W-:-:S04]  /*3810*/  IMAD R35, R35, UR52, R46 ;  /* 0x0000003423237c24 */ /* 0x000fc8000f8e022e */
[----:B------:R-:W-:-:S04]  /*3820*/  IMAD.HI.U32 R46, R4, UR9, RZ ;  /* 0x00000009042e7c27 */ /* 0x000fc8000f8e00ff */
[----:B------:R-:W-:-:S04]  /*3830*/  IMAD.MOV R5, RZ, RZ, -R46 ;  /* 0x000000ffff057224 */ /* 0x000fc800078e0a2e */
[----:B------:R-:W-:-:S05]  /*3840*/  IMAD R4, R5, UR10, R4 ;  /* 0x0000000a05047c24 */ /* 0x000fca000f8e0204 */
[----:B------:R-:W-:Y:S02]  /*3850*/  ISETP.LT.U32.AND P5, PT, R4, UR10, PT ;  /* 0x0000000a04007c0c */ /* 0x000fe4000bfa1070 */
[----:B------:R-:W-:-:S05]  /*3860*/  IADD3 R33, PT, PT, -R60, RZ, RZ ;  /* 0x000000ff3c217210 */ /* 0x000fca0007ffe1ff */
[----:B------:R-:W-:Y:S02]  /*3870*/  IMAD R56, R33, UR52, R56 ;  /* 0x0000003421387c24 */ /* 0x000fe4000f8e0238 */
[----:B------:R-:W-:-:S04]  /*3880*/  VIADD R33, R31, 0x1c0 ;  /* 0x000001c01f217836 */ /* 0x000fc80000000000 */
[----:B------:R-:W-:Y:S01]  /*3890*/  @!P5 VIADD R4, R4, -UR10 ;  /* 0x8000000a0404dc36 */ /* 0x000fe20008000000 */
[----:B------:R-:W-:-:S04]  /*38a0*/  P2R R63, PR, RZ, 0x8 ;  /* 0x00000008ff3f7803 */ /* 0x000fc80000000000 */
[----:B------:R-:W-:Y:S02]  /*38b0*/  ISETP.GE.U32.AND P3, PT, R4, UR10, PT ;  /* 0x0000000a04007c0c */ /* 0x000fe4000bf66070 */
[----:B------:R-:W-:Y:S02]  /*38c0*/  IABS R4, R33 ;  /* 0x0000002100047213 */ /* 0x000fe40000000000 */
[----:B------:R-:W-:-:S03]  /*38d0*/  R2UR UR18, R36 ;  /* 0x00000000241272ca */ /* 0x000fc600000e0000 */
[----:B------:R-:W-:Y:S01]  /*38e0*/  IMAD.HI.U32 R57, R4, UR7, RZ ;  /* 0x0000000704397c27 */ /* 0x000fe2000f8e00ff */
[----:B------:R-:W-:-:S04]  /*38f0*/  R2UR UR19, R37 ;  /* 0x00000000251372ca */ /* 0x000fc800000e0000 */
[----:B------:R-:W-:Y:S02]  /*3900*/  IADD3 R5, PT, PT, -R57, RZ, RZ ;  /* 0x000000ff39057210 */ /* 0x000fe40007ffe1ff */
[----:B------:R-:W-:-:S03]  /*3910*/  IABS R10, R35 ;  /* 0x00000023000a7213 */ /* 0x000fc60000000000 */
[----:B------:R-:W-:Y:S02]  /*3920*/  IMAD R4, R5, UR11, R4 ;  /* 0x0000000b05047c24 */ /* 0x000fe4000f8e0204 */
[----:B------:R-:W-:Y:S02]  /*3930*/  IMAD.HI.U32 R7, R10, UR5, RZ ;  /* 0x000000050a077c27 */ /* 0x000fe4000f8e00ff */
[----:B------:R0:W2:Y:S01]  /*3940*/  LDG.E.U8 R52, desc[UR18][R12.64] ;  /* 0x000000120c347981 */ /* 0x0000a2000c1e1100 */
[----:B------:R-:W-:Y:S01]  /*3950*/  ISETP.LT.U32.AND P6, PT, R4, UR11, PT ;  /* 0x0000000b04007c0c */ /* 0x000fe2000bfc1070 */
[----:B------:R-:W-:Y:S01]  /*3960*/  IMAD.MOV R11, RZ, RZ, -R7 ;  /* 0x000000ffff0b7224 */ /* 0x000fe200078e0a07 */
[----:B0-----:R-:W-:-:S03]  /*3970*/  IABS R12, R56 ;  /* 0x00000038000c7213 */ /* 0x001fc60000000000 */
[----:B------:R-:W-:Y:S02]  /*3980*/  IMAD R10, R11, UR12, R10 ;  /* 0x0000000c0b0a7c24 */ /* 0x000fe4000f8e020a */
[----:B------:R-:W-:-:S04]  /*3990*/  IMAD.HI.U32 R6, R12, UR5, RZ ;  /* 0x000000050c067c27 */ /* 0x000fc8000f8e00ff */
[----:B------:R-:W-:Y:S02]  /*39a0*/  IMAD.MOV R11, RZ, RZ, -R6 ;  /* 0x000000ffff0b7224 */ /* 0x000fe400078e0a06 */
[----:B------:R-:W-:Y:S02]  /*39b0*/  @!P6 VIADD R4, R4, -UR11 ;  /* 0x8000000b0404ec36 */ /* 0x000fe40008000000 */
[----:B------:R-:W-:Y:S01]  /*39c0*/  IMAD R11, R11, UR12, R12 ;  /* 0x0000000c0b0b7c24 */ /* 0x000fe2000f8e020c */
[----:B------:R-:W-:Y:S02]  /*39d0*/  @!P5 IADD3 R46, PT, PT, R46, 0x1, RZ ;  /* 0x000000012e2ed810 */ /* 0x000fe40007ffe0ff */
[----:B------:R-:W-:Y:S02]  /*39e0*/  ISETP.GE.U32.AND P5, PT, R4, UR11, PT ;  /* 0x0000000b04007c0c */ /* 0x000fe4000bfa6070 */
[----:B------:R-:W-:Y:S02]  /*39f0*/  ISETP.LT.U32.AND P4, PT, R11, UR12, PT ;  /* 0x0000000c0b007c0c */ /* 0x000fe4000bf81070 */
[----:B------:R-:W-:-:S02]  /*3a00*/  P2R R61, PR, RZ, 0x2 ;  /* 0x00000002ff3d7803 */ /* 0x000fc40000000000 */
[----:B------:R-:W-:Y:S01]  /*3a10*/  ISETP.LT.U32.AND P1, PT, R10, UR12, PT ;  /* 0x0000000c0a007c0c */ /* 0x000fe2000bf21070 */
[----:B------:R-:W-:Y:S01]  /*3a20*/  @!P6 VIADD R57, R57, 0x1 ;  /* 0x000000013939e836 */ /* 0x000fe20000000000 */
[----:B------:R-:W-:Y:S02]  /*3a30*/  LOP3.LUT R12, R50, UR52, RZ, 0x3c, !PT ;  /* 0x00000034320c7c12 */ /* 0x000fe4000f8e3cff */
[----:B------:R-:W-:Y:S02]  /*3a40*/  LOP3.LUT R4, R33, UR51, RZ, 0x3c, !PT ;  /* 0x0000003321047c12 */ /* 0x000fe4000f8e3cff */
[----:B------:R-:W-:Y:S01]  /*3a50*/  ISETP.GE.AND P6, PT, R12, RZ, PT ;  /* 0x000000ff0c00720c */ /* 0x000fe20003fc6270 */
[----:B------:R-:W-:Y:S01]  /*3a60*/  @P5 VIADD R57, R57, 0x1 ;  /* 0x0000000139395836 */ /* 0x000fe20000000000 */
[----:B------:R-:W-:Y:S02]  /*3a70*/  ISETP.GE.AND P5, PT, R4, RZ, PT ;  /* 0x000000ff0400720c */ /* 0x000fe40003fa6270 */
[----:B------:R-:W-:-:S02]  /*3a80*/  @!P4 IADD3 R11, PT, PT, R11, -UR12, RZ ;  /* 0x8000000c0b0bcc10 */ /* 0x000fc4000fffe0ff */
[----:B------:R-:W-:Y:S01]  /*3a90*/  P2R R62, PR, RZ, 0x4 ;  /* 0x00000004ff3e7803 */ /* 0x000fe20000000000 */
[----:B------:R-:W-:Y:S01]  /*3aa0*/  @!P1 VIADD R10, R10, -UR12 ;  /* 0x8000000c0a0a9c36 */ /* 0x000fe20008000000 */
[----:B------:R-:W-:Y:S01]  /*3ab0*/  ISETP.GE.U32.AND P2, PT, R11, UR12, PT ;  /* 0x0000000c0b007c0c */ /* 0x000fe2000bf46070 */
[----:B------:R-:W-:Y:S01]  /*3ac0*/  @P3 VIADD R46, R46, 0x1 ;  /* 0x000000012e2e3836 */ /* 0x000fe20000000000 */
[----:B------:R-:W-:Y:S02]  /*3ad0*/  P2R R59, PR, RZ, 0x1 ;  /* 0x00000001ff3b7803 */ /* 0x000fe40000000000 */
[----:B------:R-:W-:Y:S02]  /*3ae0*/  ISETP.GE.U32.AND P0, PT, R10, UR12, PT ;  /* 0x0000000c0a007c0c */ /* 0x000fe4000bf06070 */
[----:B------:R-:W-:Y:S02]  /*3af0*/  LOP3.LUT R11, R56, UR53, RZ, 0x3c, !PT ;  /* 0x00000035380b7c12 */ /* 0x000fe4000f8e3cff */
        /* <DEDUP_REMOVED lines=8> */
[----:B------:R-:W-:-:S03]  /*3b80*/  @P0 IADD3 R7, PT, PT, R7, 0x1, RZ ;  /* 0x0000000107070810 */ /* 0x000fc60007ffe0ff */
[----:B------:R-:W-:Y:S01]  /*3b90*/  IMAD.MOV.U32 R4, RZ, RZ, R6 ;  /* 0x000000ffff047224 */ /* 0x000fe200078e0006 */
[----:B------:R-:W-:-:S03]  /*3ba0*/  ISETP.NE.AND P0, PT, R59, RZ, PT ;  /* 0x000000ff3b00720c */ /* 0x000fc60003f05270 */
[----:B------:R-:W-:Y:S01]  /*3bb0*/  @!P6 IMAD.MOV R4, RZ, RZ, -R4 ;  /* 0x000000ffff04e224 */ /* 0x000fe200078e0a04 */
[----:B------:R-:W-:Y:S02]  /*3bc0*/  @!P5 IADD3 R7, PT, PT, -R7, RZ, RZ ;  /* 0x000000ff0707d210 */ /* 0x000fe40007ffe1ff */
[----:B------:R-:W-:Y:S02]  /*3bd0*/  ISETP.NE.AND P6, PT, RZ, UR53, PT ;  /* 0x00000035ff007c0c */ /* 0x000fe4000bfc5270 */
[----:B------:R-:W-:Y:S02]  /*3be0*/  ISETP.NE.AND P1, PT, R61, RZ, PT ;  /* 0x000000ff3d00720c */ /* 0x000fe40003f25270 */
[----:B------:R-:W-:Y:S02]  /*3bf0*/  SEL R7, R15, R7, !P6 ;  /* 0x000000070f077207 */ /* 0x000fe40007000000 */
[----:B------:R-:W-:Y:S02]  /*3c00*/  SEL R39, R39, RZ, P0 ;  /* 0x000000ff27277207 */ /* 0x000fe40000000000 */
[----:B------:R-:W-:-:S02]  /*3c10*/  IADD3 R6, PT, PT, -R7, RZ, RZ ;  /* 0x000000ff07067210 */ /* 0x000fc40007ffe1ff */
[----:B------:R-:W-:Y:S01]  /*3c20*/  ISETP.NE.AND P2, PT, R62, RZ, PT ;  /* 0x000000ff3e00720c */ /* 0x000fe20003f45270 */
[----:B------:R-:W-:Y:S01]  /*3c30*/  IMAD R39, R39, UR36, RZ ;  /* 0x0000002427277c24 */ /* 0x000fe2000f8e02ff */
[----:B------:R-:W-:Y:S02]  /*3c40*/  SEL R58, R58, RZ, P1 ;  /* 0x000000ff3a3a7207 */ /* 0x000fe40000800000 */
[----:B------:R-:W-:Y:S01]  /*3c50*/  IADD3 R12, P4, PT, R38, UR42, RZ ;  /* 0x0000002a260c7c10 */ /* 0x000fe2000ff9e0ff */
[----:B------:R-:W-:Y:S01]  /*3c60*/  IMAD R35, R6, UR53, R35 ;  /* 0x0000003506237c24 */ /* 0x000fe2000f8e0223 */
[----:B------:R-:W-:Y:S01]  /*3c70*/  ISETP.NE.AND P3, PT, R63, RZ, PT ;  /* 0x000000ff3f00720c */ /* 0x000fe20003f65270 */
[----:B------:R-:W-:Y:S01]  /*3c80*/  IMAD R58, R58, UR37, R39 ;  /* 0x000000253a3a7c24 */ /* 0x000fe2000f8e0227 */
[----:B------:R-:W-:Y:S01]  /*3c90*/  SEL R7, R7, RZ, P2 ;  /* 0x000000ff07077207 */ /* 0x000fe20001000000 */
[----:B------:R0:W2:Y:S01]  /*3ca0*/  LDG.E R39, desc[UR14][R2.64] ;  /* 0x0000000e02277981 */ /* 0x0000a2000c1e1900 */
[----:B------:R-:W-:-:S02]  /*3cb0*/  ISETP.NE.AND P5, PT, RZ, UR52, PT ;  /* 0x00000034ff007c0c */ /* 0x000fc4000bfa5270 */
[----:B------:R-:W-:Y:S02]  /*3cc0*/  LEA.HI.X.SX32 R13, R38, UR43, 0x1, P4 ;  /* 0x0000002b260d7c11 */ /* 0x000fe4000a0f0eff */
[----:B------:R-:W-:Y:S02]  /*3cd0*/  IADD3 R10, P4, PT, R34, UR42, RZ ;  /* 0x0000002a220a7c10 */ /* 0x000fe4000ff9e0ff */
[----:B------:R-:W-:Y:S01]  /*3ce0*/  SEL R40, R40, RZ, P0 ;  /* 0x000000ff28287207 */ /* 0x000fe20000000000 */
[----:B------:R-:W-:Y:S01]  /*3cf0*/  IMAD R38, R7, UR38, R58 ;  /* 0x0000002607267c24 */ /* 0x000fe2000f8e023a */
[----:B------:R-:W-:Y:S02]  /*3d00*/  SEL R35, R35, RZ, P3 ;  /* 0x000000ff23237207 */ /* 0x000fe40001800000 */
[----:B------:R-:W-:Y:S02]  /*3d10*/  SEL R46, R17, R46, !P5 ;  /* 0x0000002e112e7207 */ /* 0x000fe40006800000 */
[----:B------:R-:W-:-:S02]  /*3d20*/  SEL R4, R15, R4, !P6 ;  /* 0x000000040f047207 */ /* 0x000fc40007000000 */
[----:B------:R-:W-:Y:S01]  /*3d30*/  LEA.HI.X.SX32 R11, R34, UR43, 0x1, P4 ;  /* 0x0000002b220b7c11 */ /* 0x000fe2000a0f0eff */
[----:B------:R-:W-:Y:S01]  /*3d40*/  IMAD R5, R40, UR36, RZ ;  /* 0x0000002428057c24 */ /* 0x000fe2000f8e02ff */
[----:B------:R-:W-:Y:S02]  /*3d50*/  IADD3 R26, P4, PT, R41, UR42, RZ ;  /* 0x0000002a291a7c10 */ /* 0x000fe4000ff9e0ff */
[----:B------:R-:W-:Y:S01]  /*3d60*/  SEL R60, R60, RZ, P1 ;  /* 0x000000ff3c3c7207 */ /* 0x000fe20000800000 */
[----:B------:R-:W-:Y:S02]  /*3d70*/  IMAD R38, R35, UR39, R38 ;  /* 0x0000002723267c24 */ /* 0x000fe4000f8e0226 */
[----:B0-----:R-:W-:Y:S01]  /*3d80*/  IMAD.MOV R3, RZ, RZ, -R46 ;  /* 0x000000ffff037224 */ /* 0x001fe200078e0a2e */
[----:B------:R-:W-:Y:S01]  /*3d90*/  LEA.HI.X.SX32 R27, R41, UR43, 0x1, P4 ;  /* 0x0000002b291b7c11 */ /* 0x000fe2000a0f0eff */
[----:B------:R-:W-:Y:S01]  /*3da0*/  IMAD.MOV R35, RZ, RZ, -R4 ;  /* 0x000000ffff237224 */ /* 0x000fe200078e0a04 */
[----:B------:R-:W-:Y:S01]  /*3db0*/  SEL R4, R4, RZ, P2 ;  /* 0x000000ff04047207 */ /* 0x000fe20001000000 */
[----:B------:R-:W-:Y:S01]  /*3dc0*/  IMAD R5, R60, UR37, R5 ;  /* 0x000000253c057c24 */ /* 0x000fe2000f8e0205 */
[----:B------:R-:W-:Y:S01]  /*3dd0*/  IADD3 R6, P4, PT, R18, UR42, RZ ;  /* 0x0000002a12067c10 */ /* 0x000fe2000ff9e0ff */
[----:B------:R-:W-:Y:S01]  /*3de0*/  IMAD R50, R3, UR52, R50 ;  /* 0x0000003403327c24 */ /* 0x000fe2000f8e0232 */
[----:B------:R-:W-:Y:S01]  /*3df0*/  ISETP.NE.AND P6, PT, RZ, UR51, PT ;  /* 0x00000033ff007c0c */ /* 0x000fe2000bfc5270 */
[----:B------:R-:W-:Y:S01]  /*3e00*/  IMAD R2, R4, UR38, R5 ;  /* 0x0000002604027c24 */ /* 0x000fe2000f8e0205 */
[----:B------:R-:W-:Y:S01]  /*3e10*/  LEA.HI.X.SX32 R7, R18, UR43, 0x1, P4 ;  /* 0x0000002b12077c11 */ /* 0x000fe2000a0f0eff */
[----:B------:R-:W2:Y:S01]  /*3e20*/  LDG.E.U8 R26, desc[UR18][R26.64] ;  /* 0x000000121a1a7981 */ /* 0x000ea2000c1e1100 */
[----:B------:R-:W-:-:S02]  /*3e30*/  SHF.R.S64 R4, RZ, 0x1e, R33 ;  /* 0x0000001eff047819 */ /* 0x000fc40000001021 */
[----:B------:R-:W-:Y:S01]  /*3e40*/  SEL R57, R30, R57, !P6 ;  /* 0x000000391e397207 */ /* 0x000fe20007000000 */
[----:B------:R0:W2:Y:S01]  /*3e50*/  LDG.E.U8 R18, desc[UR14][R12.64] ;  /* 0x0000000e0c127981 */ /* 0x0000a2000c1e1100 */
[----:B------:R-:W-:Y:S02]  /*3e60*/  IADD3 R4, P4, PT, R4, UR40, RZ ;  /* 0x0000002804047c10 */ /* 0x000fe4000ff9e0ff */
[----:B------:R-:W-:Y:S02]  /*3e70*/  IADD3 R34, PT, PT, -R57, RZ, RZ ;  /* 0x000000ff39227210 */ /* 0x000fe40007ffe1ff */
[----:B0-----:R-:W-:Y:S01]  /*3e80*/  IABS R12, R50 ;  /* 0x00000032000c7213 */ /* 0x001fe20000000000 */
[----:B------:R-:W-:Y:S01]  /*3e90*/  IMAD R56, R35, UR53, R56 ;  /* 0x0000003523387c24 */ /* 0x000fe2000f8e0238 */
[----:B------:R-:W-:Y:S01]  /*3ea0*/  LEA.HI.X.SX32 R5, R33, UR41, 0x2, P4 ;  /* 0x0000002921057c11 */ /* 0x000fe2000a0f16ff */
[----:B------:R0:W2:Y:S02]  /*3eb0*/  LDG.E.U8 R35, desc[UR16][R10.64] ;  /* 0x000000100a237981 */ /* 0x0000a4000c1e1100 */
[----:B------:R-:W-:-:S04]  /*3ec0*/  IMAD.HI.U32 R3, R12, UR5, RZ ;  /* 0x000000050c037c27 */ /* 0x000fc8000f8e00ff */
[----:B------:R-:W-:Y:S01]  /*3ed0*/  IMAD R33, R34, UR51, R33 ;  /* 0x0000003322217c24 */ /* 0x000fe2000f8e0221 */
[----:B------:R-:W-:Y:S01]  /*3ee0*/  P2R R58, PR, RZ, 0x8 ;  /* 0x00000008ff3a7803 */ /* 0x000fe20000000000 */
[----:B------:R1:W2:Y:S01]  /*3ef0*/  LDG.E.U8 R34, desc[UR14][R6.64] ;  /* 0x0000000e06227981 */ /* 0x0002a2000c1e1100 */
[----:B0-----:R-:W-:Y:S02]  /*3f00*/  IMAD.MOV R11, RZ, RZ, -R3 ;  /* 0x000000ffff0b7224 */ /* 0x001fe400078e0a03 */
[----:B------:R-:W-:Y:S02]  /*3f10*/  IABS R13, R33 ;  /* 0x00000021000d7213 */ /* 0x000fe40000000000 */
[----:B------:R-:W-:-:S03]  /*3f20*/  IMAD R10, R11, UR12, R12 ;  /* 0x0000000c0b0a7c24 */ /* 0x000fc6000f8e020c */
[----:B------:R-:W-:Y:S02]  /*3f30*/  IMAD.HI.U32 R12, R13, UR9, RZ ;  /* 0x000000090d0c7c27 */ /* 0x000fe4000f8e00ff */
[----:B------:R-:W-:Y:S02]  /*3f40*/  ISETP.LT.U32.AND P4, PT, R10, UR12, PT ;  /* 0x0000000c0a007c0c */ /* 0x000fe4000bf81070 */
[----:B------:R-:W-:-:S04]  /*3f50*/  IMAD.MOV R40, RZ, RZ, -R12 ;  /* 0x000000ffff287224 */ /* 0x000fc800078e0a0c */
[----:B------:R-:W-:-:S05]  /*3f60*/  IMAD R11, R40, UR10, R13 ;  /* 0x0000000a280b7c24 */ /* 0x000fca000f8e020d */
[----:B------:R-:W-:Y:S02]  /*3f70*/  ISETP.LT.U32.AND P5, PT, R11, UR10, PT ;  /* 0x0000000a0b007c0c */ /* 0x000fe4000bfa1070 */
[----:B------:R-:W-:-:S04]  /*3f80*/  @!P4 IADD3 R10, PT, PT, R10, -UR12, RZ ;  /* 0x8000000c0a0acc10 */ /* 0x000fc8000fffe0ff */
[----:B------:R-:W-:Y:S01]  /*3f90*/  ISETP.GE.U32.AND P3, PT, R10, UR12, PT ;  /* 0x0000000c0a007c0c */ /* 0x000fe2000bf66070 */
[----:B------:R-:W-:Y:S01]  /*3fa0*/  VIADD R10, R31, 0x1e0 ;  /* 0x000001e01f0a7836 */ /* 0x000fe20000000000 */
[----:B------:R-:W-:-:S05]  /*3fb0*/  LOP3.LUT R49, R49, 0xfffffff7, RZ, 0xc0, !PT ;  /* 0xfffffff731317812 */ /* 0x000fca00078ec0ff */
[----:B------:R-:W-:Y:S01]  /*3fc0*/  @!P5 VIADD R11, R11, -UR10 ;  /* 0x8000000a0b0bdc36 */ /* 0x000fe20008000000 */
[----:B-1----:R-:W-:-:S05]  /*3fd0*/  IABS R6, R10 ;  /* 0x0000000a00067213 */ /* 0x002fca0000000000 */
[----:B------:R-:W-:Y:S02]  /*3fe0*/  @P3 LOP3.LUT R49, R49, 0x8, RZ, 0xfc, !PT ;  /* 0x0000000831313812 */ /* 0x000fe400078efcff */
[----:B------:R-:W-:Y:S01]  /*3ff0*/  ISETP.GE.U32.AND P3, PT, R11, UR10, PT ;  /* 0x0000000a0b007c0c */ /* 0x000fe2000bf66070 */
[----:B------:R-:W-:-:S05]  /*4000*/  IMAD.HI.U32 R11, R6, UR7, RZ ;  /* 0x00000007060b7c27 */ /* 0x000fca000f8e00ff */
[----:B------:R-:W-:-:S05]  /*4010*/  IADD3 R7, PT, PT, -R11, RZ, RZ ;  /* 0x000000ff0b077210 */ /* 0x000fca0007ffe1ff */
[----:B------:R-:W-:-:S05]  /*4020*/  IMAD R6, R7, UR11, R6 ;  /* 0x0000000b07067c24 */ /* 0x000fca000f8e0206 */
[----:B------:R-:W-:Y:S02]  /*4030*/  ISETP.LT.U32.AND P6, PT, R6, UR11, PT ;  /* 0x0000000b06007c0c */ /* 0x000fe4000bfc1070 */
[----:B------:R-:W-:-:S11]  /*4040*/  @!P4 IADD3 R3, PT, PT, R3, 0x1, RZ ;  /* 0x000000010303c810 */ /* 0x000fd60007ffe0ff */
[----:B------:R-:W-:Y:S02]  /*4050*/  @!P6 VIADD R6, R6, -UR11 ;  /* 0x8000000b0606ec36 */ /* 0x000fe40008000000 */
[----:B------:R-:W-:Y:S01]  /*4060*/  @!P6 VIADD R11, R11, 0x1 ;  /* 0x000000010b0be836 */ /* 0x000fe20000000000 */
[----:B------:R-:W-:Y:S02]  /*4070*/  LOP3.LUT P6, RZ, R49, 0x8, RZ, 0xc0, !PT ;  /* 0x0000000831ff7812 */ /* 0x000fe400078cc0ff */
[----:B------:R-:W-:Y:S02]  /*4080*/  LOP3.LUT R13, R50, UR53, RZ, 0x3c, !PT ;  /* 0x00000035320d7c12 */ /* 0x000fe4000f8e3cff */
[----:B------:R-:W-:Y:S02]  /*4090*/  @!P5 IADD3 R12, PT, PT, R12, 0x1, RZ ;  /* 0x000000010c0cd810 */ /* 0x000fe40007ffe0ff */
[----:B------:R-:W-:-:S03]  /*40a0*/  ISETP.GE.U32.AND P5, PT, R6, UR11, PT ;  /* 0x0000000b06007c0c */ /* 0x000fc6000bfa6070 */
[----:B------:R-:W-:-:S04]  /*40b0*/  @P3 VIADD R12, R12, 0x1 ;  /* 0x000000010c0c3836 */ /* 0x000fc80000000000 */
[----:B------:R-:W-:Y:S01]  /*40c0*/  @P6 VIADD R3, R3, 0x1 ;  /* 0x0000000103036836 */ /* 0x000fe20000000000 */
[----:B------:R-:W-:Y:S02]  /*40d0*/  ISETP.GE.AND P6, PT, R13, RZ, PT ;  /* 0x000000ff0d00720c */ /* 0x000fe40003fc6270 */
[----:B------:R-:W-:Y:S01]  /*40e0*/  MOV R40, R12 ;  /* 0x0000000c00287202 */ /* 0x000fe20000000f00 */
[----:B------:R-:W-:Y:S01]  /*40f0*/  IMAD.MOV.U32 R12, RZ, RZ, R3 ;  /* 0x000000ffff0c7224 */ /* 0x000fe200078e0003 */
[----:B------:R-:W-:Y:S01]  /*4100*/  LOP3.LUT R27, R33, UR52, RZ, 0x3c, !PT ;  /* 0x00000034211b7c12 */ /* 0x000fe2000f8e3cff */
[----:B------:R-:W-:-:S03]  /*4110*/  @P5 VIADD R11, R11, 0x1 ;  /* 0x000000010b0b5836 */ /* 0x000fc60000000000 */
[----:B------:R-:W-:Y:S02]  /*4120*/  ISETP.GE.AND P5, PT, R27, RZ, PT ;  /* 0x000000ff1b00720c */ /* 0x000fe40003fa6270 */
[----:B------:R-:W-:-:S03]  /*4130*/  SEL R28, R28, RZ, P0 ;  /* 0x000000ff1c1c7207 */ /* 0x000fc60000000000 */
[----:B------:R-:W-:Y:S02]  /*4140*/  @!P6 IADD3 R12, PT, PT, -R12, RZ, RZ ;  /* 0x000000ff0c0ce210 */ /* 0x000fe40007ffe1ff */
[----:B------:R-:W-:Y:S01]  /*4150*/  ISETP.NE.AND P6, PT, RZ, UR53, PT ;  /* 0x00000035ff007c0c */ /* 0x000fe2000bfc5270 */
[----:B------:R-:W-:Y:S01]  /*4160*/  IMAD R13, R28, UR36, RZ ;  /* 0x000000241c0d7c24 */ /* 0x000fe2000f8e02ff */
[----:B------:R-:W-:Y:S02]  /*4170*/  SEL R46, R46, RZ, P1 ;  /* 0x000000ff2e2e7207 */ /* 0x000fe40000800000 */
[----:B------:R-:W-:Y:S02]  /*4180*/  SEL R12, R15, R12, !P6 ;  /* 0x0000000c0f0c7207 */ /* 0x000fe40007000000 */
[----:B------:R-:W-:-:S03]  /*4190*/  @!P5 IMAD.MOV R40, RZ, RZ, -R40 ;  /* 0x000000ffff28d224 */ /* 0x000fc600078e0a28 */
[----:B------:R-:W-:Y:S01]  /*41a0*/  IMAD.MOV R27, RZ, RZ, -R12 ;  /* 0x000000ffff1b7224 */ /* 0x000fe200078e0a0c */
[----:B------:R-:W-:Y:S01]  /*41b0*/  SEL R12, R12, RZ, P2 ;  /* 0x000000ff0c0c7207 */ /* 0x000fe20001000000 */
[----:B------:R-:W-:Y:S01]  /*41c0*/  IMAD R13, R46, UR37, R13 ;  /* 0x000000252e0d7c24 */ /* 0x000fe2000f8e020d */
[----:B------:R-:W-:Y:S02]  /*41d0*/  ISETP.NE.AND P6, PT, RZ, UR52, PT ;  /* 0x00000034ff007c0c */ /* 0x000fe4000bfc5270 */
[----:B------:R-:W-:Y:S01]  /*41e0*/  LOP3.LUT R6, R10, UR51, RZ, 0x3c, !PT ;  /* 0x000000330a067c12 */ /* 0x000fe2000f8e3cff */
[----:B------:R-:W-:Y:S01]  /*41f0*/  IMAD R41, R12, UR38, R13 ;  /* 0x000000260c297c24 */ /* 0x000fe2000f8e020d */
[----:B------:R-:W-:Y:S02]  /*4200*/  SEL R13, R17, R40, !P6 ;  /* 0x00000028110d7207 */ /* 0x000fe40007000000 */
[----:B------:R-:W-:-:S03]  /*4210*/  ISETP.GE.AND P4, PT, R6, RZ, PT ;  /* 0x000000ff0600720c */ /* 0x000fc60003f86270 */
[----:B------:R-:W-:Y:S01]  /*4220*/  IMAD.MOV R12, RZ, RZ, -R13 ;  /* 0x000000ffff0c7224 */ /* 0x000fe200078e0a0d */
[----:B------:R-:W-:-:S03]  /*4230*/  ISETP.NE.AND P3, PT, R58, RZ, PT ;  /* 0x000000ff3a00720c */ /* 0x000fc60003f65270 */
[----:B------:R-:W-:Y:S01]  /*4240*/  IMAD R12, R12, UR52, R33 ;  /* 0x000000340c0c7c24 */ /* 0x000fe2000f8e0221 */
[----:B------:R-:W-:-:S04]  /*4250*/  SEL R3, R56, RZ, P3 ;  /* 0x000000ff38037207 */ /* 0x000fc80001800000 */
[----:B------:R-:W-:Y:S01]  /*4260*/  IABS R40, R12 ;  /* 0x0000000c00287213 */ /* 0x000fe20000000000 */
[----:B------:R-:W-:Y:S01]  /*4270*/  @!P4 IMAD.MOV R11, RZ, RZ, -R11 ;  /* 0x000000ffff0bc224 */ /* 0x000fe200078e0a0b */
[----:B------:R-:W-:Y:S01]  /*4280*/  IADD3 R6, P4, PT, R38, UR42, RZ ;  /* 0x0000002a26067c10 */ /* 0x000fe2000ff9e0ff */
[----:B------:R-:W-:Y:S01]  /*4290*/  IMAD R3, R3, UR39, R2 ;  /* 0x0000002703037c24 */ /* 0x000fe2000f8e0202 */
[----:B------:R-:W-:Y:S01]  /*42a0*/  ISETP.NE.AND P6, PT, RZ, UR51, PT ;  /* 0x00000033ff007c0c */ /* 0x000fe2000bfc5270 */
[----:B------:R-:W-:Y:S01]  /*42b0*/  IMAD.HI.U32 R28, R40, UR5, RZ ;  /* 0x00000005281c7c27 */ /* 0x000fe2000f8e00ff */
[----:B------:R-:W-:Y:S02]  /*42c0*/  LEA.HI.X.SX32 R7, R38, UR43, 0x1, P4 ;  /* 0x0000002b26077c11 */ /* 0x000fe4000a0f0eff */
[----:B------:R0:W2:Y:S01]  /*42d0*/  LDG.E R38, desc[UR14][R8.64] ;  /* 0x0000000e08267981 */ /* 0x0000a2000c1e1900 */
[----:B------:R-:W-:Y:S02]  /*42e0*/  SEL R11, R30, R11, !P6 ;  /* 0x0000000b1e0b7207 */ /* 0x000fe40007000000 */
[----:B------:R-:W-:Y:S01]  /*42f0*/  IADD3 R2, P4, PT, R3, UR42, RZ ;  /* 0x0000002a03027c10 */ /* 0x000fe2000ff9e0ff */
[----:B------:R-:W-:-:S02]  /*4300*/  IMAD R50, R27, UR53, R50 ;  /* 0x000000351b327c24 */ /* 0x000fc4000f8e0232 */
[----:B------:R1:W2:Y:S01]  /*4310*/  LDG.E.U8 R27, desc[UR14][R6.64] ;  /* 0x0000000e061b7981 */ /* 0x0002a2000c1e1100 */
[----:B0-----:R-:W-:Y:S02]  /*4320*/  IADD3 R9, PT, PT, -R28, RZ, RZ ;  /* 0x000000ff1c097210 */ /* 0x001fe40007ffe1ff */
[----:B------:R-:W-:Y:S02]  /*4330*/  SHF.R.S64 R8, RZ, 0x1e, R10 ;  /* 0x0000001eff087819 */ /* 0x000fe4000000100a */
[----:B------:R-:W-:Y:S01]  /*4340*/  LEA.HI.X.SX32 R3, R3, UR43, 0x1, P4 ;  /* 0x0000002b03037c11 */ /* 0x000fe2000a0f0eff */
[----:B------:R-:W-:Y:S01]  /*4350*/  IMAD R40, R9, UR12, R40 ;  /* 0x0000000c09287c24 */ /* 0x000fe2000f8e0228 */
[----:B------:R-:W-:Y:S01]  /*4360*/  IADD3 R8, P4, PT, R8, UR40, RZ ;  /* 0x0000002808087c10 */ /* 0x000fe2000ff9e0ff */
[----:B-1----:R-:W-:Y:S02]  /*4370*/  IMAD.MOV R7, RZ, RZ, -R11 ;  /* 0x000000ffff077224 */ /* 0x002fe400078e0a0b */
[----:B------:R0:W2:Y:S01]  /*4380*/  LDG.E.U8 R33, desc[UR16][R2.64] ;  /* 0x0000001002217981 */ /* 0x0000a2000c1e1100 */
[----:B------:R-:W-:Y:S01]  /*4390*/  LEA.HI.X.SX32 R9, R10, UR41, 0x2, P4 ;  /* 0x000000290a097c11 */ /* 0x000fe2000a0f16ff */
[----:B------:R-:W-:Y:S01]  /*43a0*/  IMAD R59, R7, UR51, R10 ;  /* 0x00000033073b7c24 */ /* 0x000fe2000f8e020a */
[----:B------:R-:W-:-:S02]  /*43b0*/  ISETP.LT.U32.AND P4, PT, R40, UR12, PT ;  /* 0x0000000c28007c0c */ /* 0x000fc4000bf81070 */
[----:B------:R-:W-:Y:S02]  /*43c0*/  SEL R50, R50, RZ, P3 ;  /* 0x000000ff32327207 */ /* 0x000fe40001800000 */
[----:B------:R-:W-:Y:S02]  /*43d0*/  SEL R57, R57, RZ, P0 ;  /* 0x000000ff39397207 */ /* 0x000fe40000000000 */
[----:B------:R-:W-:Y:S01]  /*43e0*/  SEL R13, R13, RZ, P1 ;  /* 0x000000ff0d0d7207 */ /* 0x000fe20000800000 */
[----:B------:R-:W-:Y:S01]  /*43f0*/  VIADD R56, R31, 0x220 ;  /* 0x000002201f387836 */ /* 0x000fe20000000000 */
[----:B0-----:R-:W-:Y:S01]  /*4400*/  LOP3.LUT R2, R12, UR53, RZ, 0x3c, !PT ;  /* 0x000000350c027c12 */ /* 0x001fe2000f8e3cff */
[----:B------:R-:W2:Y:S01]  /*4410*/  LDG.E R8, desc[UR14][R8.64] ;  /* 0x0000000e08087981 */ /* 0x000ea2000c1e1900 */
[----:B------:R-:W-:Y:S02]  /*4420*/  IABS R3, R59 ;  /* 0x0000003b00037213 */ /* 0x000fe40000000000 */
[----:B------:R-:W-:-:S03]  /*4430*/  ISETP.GE.AND P5, PT, R2, RZ, PT ;  /* 0x000000ff0200720c */ /* 0x000fc60003fa6270 */
[----:B------:R-:W-:-:S04]  /*4440*/  IMAD.HI.U32 R2, R3, UR9, RZ ;  /* 0x0000000903027c27 */ /* 0x000fc8000f8e00ff */
[----:B------:R-:W-:Y:S01]  /*4450*/  @!P4 VIADD R40, R40, -UR12 ;  /* 0x8000000c2828cc36 */ /* 0x000fe20008000000 */
[----:B------:R-:W-:-:S04]  /*4460*/  IADD3 R6, PT, PT, -R2, RZ, RZ ;  /* 0x000000ff02067210 */ /* 0x000fc80007ffe1ff */
[----:B------:R-:W-:Y:S01]  /*4470*/  ISETP.GE.U32.AND P6, PT, R40, UR12, PT ;  /* 0x0000000c28007c0c */ /* 0x000fe2000bfc6070 */
[----:B------:R-:W-:-:S03]  /*4480*/  IMAD R3, R6, UR10, R3 ;  /* 0x0000000a06037c24 */ /* 0x000fc6000f8e0203 */
[----:B------:R-:W-:Y:S02]  /*4490*/  P2R R7, PR, RZ, 0x40 ;  /* 0x00000040ff077803 */ /* 0x000fe40000000000 */
[----:B------:R-:W-:Y:S02]  /*44a0*/  ISETP.LT.U32.AND P6, PT, R3, UR10, PT ;  /* 0x0000000a03007c0c */ /* 0x000fe4000bfc1070 */
[----:B------:R-:W-:-:S11]  /*44b0*/  @!P4 IADD3 R28, PT, PT, R28, 0x1, RZ ;  /* 0x000000011c1cc810 */ /* 0x000fd60007ffe0ff */
[----:B------:R-:W-:-:S05]  /*44c0*/  @!P6 VIADD R3, R3, -UR10 ;  /* 0x8000000a0303ec36 */ /* 0x000fca0008000000 */
[----:B------:R-:W-:Y:S01]  /*44d0*/  ISETP.GE.U32.AND P4, PT, R3, UR10, PT ;  /* 0x0000000a03007c0c */ /* 0x000fe2000bf86070 */
[----:B------:R-:W-:Y:S01]  /*44e0*/  @!P6 VIADD R2, R2, 0x1 ;  /* 0x000000010202e836 */ /* 0x000fe20000000000 */
[----:B------:R-:W-:Y:S02]  /*44f0*/  ISETP.NE.AND P6, PT, R7, RZ, PT ;  /* 0x000000ff0700720c */ /* 0x000fe40003fc5270 */
[----:B------:R-:W-:-:S09]  /*4500*/  LOP3.LUT R3, R59, UR52, RZ, 0x3c, !PT ;  /* 0x000000343b037c12 */ /* 0x000fd2000f8e3cff */
[----:B------:R-:W-:Y:S01]  /*4510*/  @P4 VIADD R2, R2, 0x1 ;  /* 0x0000000102024836 */ /* 0x000fe20000000000 */
[----:B------:R-:W-:Y:S01]  /*4520*/  ISETP.GE.AND P4, PT, R3, RZ, PT ;  /* 0x000000ff0300720c */ /* 0x000fe20003f86270 */
[----:B------:R-:W-:Y:S01]  /*4530*/  @P6 VIADD R28, R28, 0x1 ;  /* 0x000000011c1c6836 */ /* 0x000fe20000000000 */
[----:B------:R-:W-:Y:S01]  /*4540*/  ISETP.NE.AND P6, PT, RZ, UR53, PT ;  /* 0x00000035ff007c0c */ /* 0x000fe2000bfc5270 */
[----:B------:R-:W-:Y:S01]  /*4550*/  IMAD R41, R50, UR39, R41 ;  /* 0x0000002732297c24 */ /* 0x000fe2000f8e0229 */
[----:B------:R-:W-:Y:S01]  /*4560*/  MOV R10, R2 ;  /* 0x00000002000a7202 */ /* 0x000fe20000000f00 */
[----:B------:R-:W-:-:S05]  /*4570*/  @!P5 IMAD.MOV R28, RZ, RZ, -R28 ;  /* 0x000000ffff1cd224 */ /* 0x000fca00078e0a1c */
[----:B------:R-:W-:-:S03]  /*4580*/  SEL R28, R15, R28, !P6 ;  /* 0x0000001c0f1c7207 */ /* 0x000fc60007000000 */
[----:B------:R-:W-:Y:S01]  /*4590*/  @!P4 IMAD.MOV R10, RZ, RZ, -R10 ;  /* 0x000000ffff0ac224 */ /* 0x000fe200078e0a0a */
[----:B------:R-:W-:Y:S02]  /*45a0*/  IADD3 R2, P4, PT, R41, UR42, RZ ;  /* 0x0000002a29027c10 */ /* 0x000fe4000ff9e0ff */
[----:B------:R-:W-:Y:S01]  /*45b0*/  ISETP.NE.AND P6, PT, RZ, UR52, PT ;  /* 0x00000034ff007c0c */ /* 0x000fe2000bfc5270 */
[----:B------:R-:W-:Y:S01]  /*45c0*/  IMAD R6, R57, UR36, RZ ;  /* 0x0000002439067c24 */ /* 0x000fe2000f8e02ff */
[----:B------:R-:W-:Y:S02]  /*45d0*/  LEA.HI.X.SX32 R3, R41, UR43, 0x1, P4 ;  /* 0x0000002b29037c11 */ /* 0x000fe4000a0f0eff */
[----:B------:R-:W-:Y:S01]  /*45e0*/  SEL R41, R17, R10, !P6 ;  /* 0x0000000a11297207 */ /* 0x000fe20007000000 */
[----:B------:R-:W-:Y:S01]  /*45f0*/  IMAD R13, R13, UR37, R6 ;  /* 0x000000250d0d7c24 */ /* 0x000fe2000f8e0206 */
[----:B------:R-:W-:-:S03]  /*4600*/  IADD3 R7, PT, PT, -R28, RZ, RZ ;  /* 0x000000ff1c077210 */ /* 0x000fc60007ffe1ff */
[----:B------:R-:W-:-:S04]  /*4610*/  IMAD.MOV R6, RZ, RZ, -R41 ;  /* 0x000000ffff067224 */ /* 0x000fc800078e0a29 */
[----:B------:R-:W-:Y:S02]  /*4620*/  IMAD R6, R6, UR52, R59 ;  /* 0x0000003406067c24 */ /* 0x000fe4000f8e023b */
[----:B------:R-:W-:-:S03]  /*4630*/  IMAD R12, R7, UR53, R12 ;  /* 0x00000035070c7c24 */ /* 0x000fc6000f8e020c */
[----:B------:R-:W-:-:S05]  /*4640*/  IABS R7, R6 ;  /* 0x0000000600077213 */ /* 0x000fca0000000000 */
[----:B------:R-:W-:-:S04]  /*4650*/  IMAD.HI.U32 R10, R7, UR5, RZ ;  /* 0x00000005070a7c27 */ /* 0x000fc8000f8e00ff */
[----:B------:R-:W-:-:S04]  /*4660*/  IMAD.MOV R40, RZ, RZ, -R10 ;  /* 0x000000ffff287224 */ /* 0x000fc800078e0a0a */
[----:B------:R-:W-:-:S05]  /*4670*/  IMAD R7, R40, UR12, R7 ;  /* 0x0000000c28077c24 */ /* 0x000fca000f8e0207 */
[----:B------:R-:W-:Y:S02]  /*4680*/  ISETP.LT.U32.AND P4, PT, R7, UR12, PT ;  /* 0x0000000c07007c0c */ /* 0x000fe4000bf81070 */
[----:B------:R-:W-:-:S11]  /*4690*/  SEL R28, R28, RZ, P2 ;  /* 0x000000ff1c1c7207 */ /* 0x000fd60001000000 */
[----:B------:R-:W-:-:S04]  /*46a0*/  @!P4 IADD3 R7, PT, PT, R7, -UR12, RZ ;  /* 0x8000000c0707cc10 */ /* 0x000fc8000fffe0ff */
[----:B------:R-:W-:Y:S01]  /*46b0*/  ISETP.GE.U32.AND P6, PT, R7, UR12, PT ;  /* 0x0000000c07007c0c */ /* 0x000fe2000bfc6070 */
[----:B------:R-:W-:Y:S02]  /*46c0*/  VIADD R7, R31, 0x200 ;  /* 0x000002001f077836 */ /* 0x000fe40000000000 */
[----:B------:R-:W-:Y:S02]  /*46d0*/  IMAD R13, R28, UR38, R13 ;  /* 0x000000261c0d7c24 */ /* 0x000fe4000f8e020d */
[----:B------:R0:W2:Y:S01]  /*46e0*/  LDG.E.U8 R28, desc[UR14][R2.64] ;  /* 0x0000000e021c7981 */ /* 0x0000a2000c1e1100 */
[----:B------:R-:W-:Y:S02]  /*46f0*/  LOP3.LUT R40, R6, UR53, RZ, 0x3c, !PT ;  /* 0x0000003506287c12 */ /* 0x000fe4000f8e3cff */
[----:B0-----:R-:W-:Y:S02]  /*4700*/  IABS R3, R7 ;  /* 0x0000000700037213 */ /* 0x001fe40000000000 */
[----:B------:R-:W-:-:S03]  /*4710*/  ISETP.GE.AND P5, PT, R40, RZ, PT ;  /* 0x000000ff2800720c */ /* 0x000fc60003fa6270 */
[----:B------:R-:W-:-:S04]  /*4720*/  IMAD.HI.U32 R2, R3, UR7, RZ ;  /* 0x0000000703027c27 */ /* 0x000fc8000f8e00ff */
[----:B------:R-:W-:-:S04]  /*4730*/  IMAD.MOV R40, RZ, RZ, -R2 ;  /* 0x000000ffff287224 */ /* 0x000fc800078e0a02 */
[----:B------:R-:W-:Y:S01]  /*4740*/  IMAD R3, R40, UR11, R3 ;  /* 0x0000000b28037c24 */ /* 0x000fe2000f8e0203 */
[----:B------:R-:W-:Y:S01]  /*4750*/  P2R R46, PR, RZ, 0x40 ;  /* 0x00000040ff2e7803 */ /* 0x000fe20000000000 */
[----:B------:R-:W-:Y:S01]  /*4760*/  @!P4 VIADD R10, R10, 0x1 ;  /* 0x000000010a0ac836 */ /* 0x000fe20000000000 */
[----:B------:R-:W-:Y:S01]  /*4770*/  SEL R12, R12, RZ, P3 ;  /* 0x000000ff0c0c7207 */ /* 0x000fe20001800000 */
[----:B------:R0:W2:Y:S01]  /*4780*/  LDG.E R40, desc[UR14][R4.64] ;  /* 0x0000000e04287981 */ /* 0x0000a2000c1e1900 */
[----:B------:R-:W-:-:S13]  /*4790*/  ISETP.LT.U32.AND P6, PT, R3, UR11, PT ;  /* 0x0000000b03007c0c */ /* 0x000fda000bfc1070 */
[----:B------:R-:W-:-:S04]  /*47a0*/  @!P6 IADD3 R3, PT, PT, R3, -UR11, RZ ;  /* 0x8000000b0303ec10 */ /* 0x000fc8000fffe0ff */
[----:B------:R-:W-:Y:S01]  /*47b0*/  ISETP.GE.U32.AND P4, PT, R3, UR11, PT ;  /* 0x0000000b03007c0c */ /* 0x000fe2000bf86070 */
[----:B------:R-:W-:Y:S01]  /*47c0*/  @!P6 VIADD R2, R2, 0x1 ;  /* 0x000000010202e836 */ /* 0x000fe20000000000 */
[----:B------:R-:W-:Y:S02]  /*47d0*/  LOP3.LUT R3, R7, UR51, RZ, 0x3c, !PT ;  /* 0x0000003307037c12 */ /* 0x000fe4000f8e3cff */
[----:B------:R-:W-:-:S09]  /*47e0*/  ISETP.NE.AND P6, PT, R46, RZ, PT ;  /* 0x000000ff2e00720c */ /* 0x000fd20003fc5270 */
[----:B------:R-:W-:Y:S02]  /*47f0*/  @P4 IADD3 R2, PT, PT, R2, 0x1, RZ ;  /* 0x0000000102024810 */ /* 0x000fe40007ffe0ff */
[----:B------:R-:W-:Y:S01]  /*4800*/  ISETP.GE.AND P4, PT, R3, RZ, PT ;  /* 0x000000ff0300720c */ /* 0x000fe20003f86270 */
[----:B------:R-:W-:Y:S02]  /*4810*/  IMAD R12, R12, UR39, R13 ;  /* 0x000000270c0c7c24 */ /* 0x000fe4000f8e020d */
[----:B------:R-:W-:Y:S01]  /*4820*/  IMAD.MOV.U32 R57, RZ, RZ, R2 ;  /* 0x000000ffff397224 */ /* 0x000fe200078e0002 */
[----:B------:R-:W-:Y:S01]  /*4830*/  SEL R11, R11, RZ, P0 ;  /* 0x000000ff0b0b7207 */ /* 0x000fe20000000000 */
[----:B------:R-:W-:-:S08]  /*4840*/  @P6 VIADD R10, R10, 0x1 ;  /* 0x000000010a0a6836 */ /* 0x000fd00000000000 */
[----:B------:R-:W-:Y:S02]  /*4850*/  @!P4 IADD3 R57, PT, PT, -R57, RZ, RZ ;  /* 0x000000ff3939c210 */ /* 0x000fe40007ffe1ff */
[----:B------:R-:W-:Y:S01]  /*4860*/  IADD3 R2, P4, PT, R12, UR42, RZ ;  /* 0x0000002a0c027c10 */ /* 0x000fe2000ff9e0ff */
[----:B------:R-:W-:-:S03]  /*4870*/  @!P5 IMAD.MOV R10, RZ, RZ, -R10 ;  /* 0x000000ffff0ad224 */ /* 0x000fc600078e0a0a */
[----:B------:R-:W-:Y:S01]  /*4880*/  LEA.HI.X.SX32 R3, R12, UR43, 0x1, P4 ;  /* 0x0000002b0c037c11 */ /* 0x000fe2000a0f0eff */
[----:B------:R-:W-:Y:S01]  /*4890*/  IMAD R11, R11, UR36, RZ ;  /* 0x000000240b0b7c24 */ /* 0x000fe2000f8e02ff */
[----:B------:R-:W-:Y:S02]  /*48a0*/  SEL R12, R41, RZ, P1 ;  /* 0x000000ff290c7207 */ /* 0x000fe40000800000 */
[----:B------:R-:W-:Y:S01]  /*48b0*/  ISETP.NE.AND P5, PT, RZ, UR51, PT ;  /* 0x00000033ff007c0c */ /* 0x000fe2000bfa5270 */
[----:B------:R1:W2:Y:S01]  /*48c0*/  LDG.E.U8 R41, desc[UR14][R2.64] ;  /* 0x0000000e02297981 */ /* 0x0002a2000c1e1100 */
[----:B------:R-:W-:Y:S01]  /*48d0*/  ISETP.NE.AND P6, PT, RZ, UR53, PT ;  /* 0x00000035ff007c0c */ /* 0x000fe2000bfc5270 */
[----:B------:R-:W-:Y:S01]  /*48e0*/  IMAD R11, R12, UR37, R11 ;  /* 0x000000250c0b7c24 */ /* 0x000fe2000f8e020b */
[----:B------:R-:W-:Y:S02]  /*48f0*/  SHF.R.S64 R12, RZ, 0x1e, R7 ;  /* 0x0000001eff0c7819 */ /* 0x000fe40000001007 */
[----:B------:R-:W-:-:S02]  /*4900*/  SEL R57, R30, R57, !P5 ;  /* 0x000000391e397207 */ /* 0x000fc40006800000 */
[----:B------:R-:W-:Y:S02]  /*4910*/  IADD3 R12, P4, PT, R12, UR40, RZ ;  /* 0x000000280c0c7c10 */ /* 0x000fe4000ff9e0ff */
[----:B------:R-:W-:Y:S02]  /*4920*/  SEL R10, R15, R10, !P6 ;  /* 0x0000000a0f0a7207 */ /* 0x000fe40007000000 */
[----:B0-----:R-:W-:Y:S02]  /*4930*/  IADD3 R4, PT, PT, -R57, RZ, RZ ;  /* 0x000000ff39047210 */ /* 0x001fe40007ffe1ff */
[----:B------:R-:W-:Y:S01]  /*4940*/  LEA.HI.X.SX32 R13, R7, UR41, 0x2, P4 ;  /* 0x00000029070d7c11 */ /* 0x000fe2000a0f16ff */
[----:B------:R-:W-:Y:S02]  /*4950*/  IMAD.MOV R5, RZ, RZ, -R10 ;  /* 0x000000ffff057224 */ /* 0x000fe400078e0a0a */
[----:B------:R-:W-:Y:S02]  /*4960*/  IMAD R7, R4, UR51, R7 ;  /* 0x0000003304077c24 */ /* 0x000fe4000f8e0207 */
[----:B------:R-:W-:Y:S01]  /*4970*/  IMAD R6, R5, UR53, R6 ;  /* 0x0000003505067c24 */ /* 0x000fe2000f8e0206 */
[----:B------:R-:W-:Y:S01]  /*4980*/  ISETP.NE.AND P5, PT, RZ, UR52, PT ;  /* 0x00000034ff007c0c */ /* 0x000fe2000bfa5270 */
[----:B------:R0:W2:Y:S01]  /*4990*/  LDG.E R12, desc[UR14][R12.64] ;  /* 0x0000000e0c0c7981 */ /* 0x0000a2000c1e1900 */
        /* <DEDUP_REMOVED lines=29> */
[----:B------:R-:W-:Y:S02]  /*4b70*/  @!P4 IMAD.MOV R2, RZ, RZ, -R2 ;  /* 0x000000ffff02c224 */ /* 0x000fe400078e0a02 */
[----:B------:R-:W-:-:S03]  /*4b80*/  IMAD R3, R4, UR37, R3 ;  /* 0x0000002504037c24 */ /* 0x000fc6000f8e0203 */
[----:B------:R-:W-:-:S04]  /*4b90*/  SEL R2, R15, R2, !P6 ;  /* 0x000000020f027207 */ /* 0x000fc80007000000 */
[----:B------:R-:W-:-:S05]  /*4ba0*/  IADD3 R4, PT, PT, -R2, RZ, RZ ;  /* 0x000000ff02047210 */ /* 0x000fca0007ffe1ff */
[----:B------:R-:W-:Y:S01]  /*4bb0*/  IMAD R4, R4, UR53, R7 ;  /* 0x0000003504047c24 */ /* 0x000fe2000f8e0207 */
[----:B------:R-:W-:Y:S02]  /*4bc0*/  IABS R7, R56 ;  /* 0x0000003800077213 */ /* 0x000fe40000000000 */
[----:B------:R-:W-:-:S03]  /*4bd0*/  SEL R10, R10, RZ, P2 ;  /* 0x000000ff0a0a7207 */ /* 0x000fc60001000000 */
[----:B------:R-:W-:-:S04]  /*4be0*/  IMAD.HI.U32 R5, R7, UR7, RZ ;  /* 0x0000000707057c27 */ /* 0x000fc8000f8e00ff */
[----:B------:R-:W-:Y:S02]  /*4bf0*/  IMAD R11, R10, UR38, R11 ;  /* 0x000000260a0b7c24 */ /* 0x000fe4000f8e020b */
[----:B------:R-:W-:-:S04]  /*4c00*/  IMAD.MOV R10, RZ, RZ, -R5 ;  /* 0x000000ffff0a7224 */ /* 0x000fc800078e0a05 */
[----:B------:R-:W-:-:S05]  /*4c10*/  IMAD R7, R10, UR11, R7 ;  /* 0x0000000b0a077c24 */ /* 0x000fca000f8e0207 */
[----:B------:R-:W-:-:S13]  /*4c20*/  ISETP.LT.U32.AND P4, PT, R7, UR11, PT ;  /* 0x0000000b07007c0c */ /* 0x000fda000bf81070 */
[----:B------:R-:W-:Y:S01]  /*4c30*/  @!P4 IADD3 R7, PT, PT, R7, -UR11, RZ ;  /* 0x8000000b0707cc10 */ /* 0x000fe2000fffe0ff */
[----:B------:R-:W-:-:S03]  /*4c40*/  @!P4 VIADD R5, R5, 0x1 ;  /* 0x000000010505c836 */ /* 0x000fc60000000000 */
[----:B------:R-:W-:Y:S02]  /*4c50*/  ISETP.GE.U32.AND P4, PT, R7, UR11, PT ;  /* 0x0000000b07007c0c */ /* 0x000fe4000bf86070 */
[----:B------:R-:W-:Y:S02]  /*4c60*/  LOP3.LUT R7, R56, UR51, RZ, 0x3c, !PT ;  /* 0x0000003338077c12 */ /* 0x000fe4000f8e3cff */
[----:B------:R-:W-:Y:S02]  /*4c70*/  SEL R6, R6, RZ, P3 ;  /* 0x000000ff06067207 */ /* 0x000fe40001800000 */
[----:B------:R-:W-:-:S07]  /*4c80*/  SEL R2, R2, RZ, P2 ;  /* 0x000000ff02027207 */ /* 0x000fce0001000000 */
[----:B------:R-:W-:Y:S01]  /*4c90*/  @P4 VIADD R5, R5, 0x1 ;  /* 0x0000000105054836 */ /* 0x000fe20000000000 */
[----:B------:R-:W-:Y:S01]  /*4ca0*/  ISETP.GE.AND P4, PT, R7, RZ, PT ;  /* 0x000000ff0700720c */ /* 0x000fe20003f86270 */
[----:B------:R-:W-:Y:S01]  /*4cb0*/  IMAD R6, R6, UR39, R11 ;  /* 0x0000002706067c24 */ /* 0x000fe2000f8e020b */
[----:B------:R-:W-:Y:S01]  /*4cc0*/  SEL R4, R4, RZ, P3 ;  /* 0x000000ff04047207 */ /* 0x000fe20001800000 */
[----:B------:R-:W1:Y:S01]  /*4cd0*/  LDC.64 R10, c[0x0][0x3f0] ;  /* 0x0000fc00ff0a7b82 */ /* 0x000e620000000a00 */
[----:B------:R-:W-:Y:S01]  /*4ce0*/  MOV R57, R5 ;  /* 0x0000000500397202 */ /* 0x000fe20000000f00 */
[----:B------:R-:W-:-:S04]  /*4cf0*/  IMAD R5, R2, UR38, R3 ;  /* 0x0000002602057c24 */ /* 0x000fc8000f8e0203 */
[----:B------:R-:W-:-:S04]  /*4d00*/  IMAD R5, R4, UR39, R5 ;  /* 0x0000002704057c24 */ /* 0x000fc8000f8e0205 */
[----:B------:R-:W-:Y:S01]  /*4d10*/  @!P4 IMAD.MOV R57, RZ, RZ, -R57 ;  /* 0x000000ffff39c224 */ /* 0x000fe200078e0a39 */
[----:B------:R-:W-:-:S04]  /*4d20*/  IADD3 R2, P4, PT, R6, UR42, RZ ;  /* 0x0000002a06027c10 */ /* 0x000fc8000ff9e0ff */
[----:B------:R-:W-:Y:S02]  /*4d30*/  LEA.HI.X.SX32 R3, R6, UR43, 0x1, P4 ;  /* 0x0000002b06037c11 */ /* 0x000fe4000a0f0eff */
[C---:B------:R-:W-:Y:S02]  /*4d40*/  IADD3 R4, P4, PT, R5.reuse, UR42, RZ ;  /* 0x0000002a05047c10 */ /* 0x040fe4000ff9e0ff */
[----:B------:R-:W-:Y:S01]  /*4d50*/  SHF.R.S64 R6, RZ, 0x1e, R56 ;  /* 0x0000001eff067819 */ /* 0x000fe20000001038 */
[----:B------:R3:W2:Y:S01]  /*4d60*/  LDG.E.U8 R46, desc[UR14][R2.64] ;  /* 0x0000000e022e7981 */ /* 0x0006a2000c1e1100 */
[----:B------:R-:W-:Y:S02]  /*4d70*/  LEA.HI.X.SX32 R5, R5, UR43, 0x1, P4 ;  /* 0x0000002b05057c11 */ /* 0x000fe4000a0f0eff */
[----:B------:R-:W-:Y:S02]  /*4d80*/  IADD3 R6, P4, PT, R6, UR40, RZ ;  /* 0x0000002806067c10 */ /* 0x000fe4000ff9e0ff */
[----:B-1----:R-:W-:Y:S01]  /*4d90*/  R2UR UR4, R11 ;  /* 0x000000000b0472ca */ /* 0x002fe200000e0000 */
[----:B------:R1:W2:Y:S01]  /*4da0*/  LDG.E.U8 R50, desc[UR16][R4.64] ;  /* 0x0000001004327981 */ /* 0x0002a2000c1e1100 */
[----:B------:R-:W-:-:S02]  /*4db0*/  LEA.HI.X.SX32 R7, R56, UR41, 0x2, P4 ;  /* 0x0000002938077c11 */ /* 0x000fc4000a0f16ff */
[----:B------:R-:W-:Y:S02]  /*4dc0*/  ISETP.NE.AND P4, PT, RZ, UR51, PT ;  /* 0x00000033ff007c0c */ /* 0x000fe4000bf85270 */
[----:B------:R-:W-:Y:S01]  /*4dd0*/  IADD3 R58, PT, PT, R31, 0x240, RZ ;  /* 0x000002401f3a7810 */ /* 0x000fe20007ffe0ff */
[----:B------:R-:W2:Y:S01]  /*4de0*/  LDG.E R6, desc[UR14][R6.64] ;  /* 0x0000000e06067981 */ /* 0x000ea2000c1e1900 */
        /* <DEDUP_REMOVED lines=20> */
[----:B-1----:R-:W-:-:S05]  /*4f30*/  IADD3 R4, PT, PT, -R2, RZ, RZ ;  /* 0x000000ff02047210 */ /* 0x002fca0007ffe1ff */
        /* <DEDUP_REMOVED lines=153> */
[----:B------:R0:W5:Y:S10]  /*58d0*/  LDG.E.U8 R11, desc[UR14][R2.64] ;  /* 0x0000000e020b7981 */ /* 0x000174000c1e1100 */
[----:B------:R-:W-:-:S02]  /*58e0*/  @P4 LOP3.LUT R49, R49, 0x40000, RZ, 0xfc, !PT ;  /* 0x0004000031314812 */ /* 0x000fc400078efcff */
[----:B----4-:R-:W-:Y:S02]  /*58f0*/  ISETP.NE.AND P4, PT, R53, RZ, PT ;  /* 0x000000ff3500720c */ /* 0x010fe40003f85270 */
        /* <DEDUP_REMOVED lines=19> */
[----:B------:R0:W4:Y:S01]  /*5a30*/  LDG.E R13, desc[UR14][R2.64] ;  /* 0x0000000e020d7981 */ /* 0x000122000c1e1900 */
        /* <DEDUP_REMOVED lines=43> */
[----:B--2---:R-:W-:Y:S01]  /*5cf0*/  ISETP.NE.AND P4, PT, R51, RZ, PT ;  /* 0x000000ff3300720c */ /* 0x004fe20003f85270 */
        /* <DEDUP_REMOVED lines=71> */
[----:B------:R0:W5:Y:S10]  /*6170*/  LDG.E.U8 R52, desc[UR14][R2.64] ;  /* 0x0000000e02347981 */ /* 0x000174000c1e1100 */
        /* <DEDUP_REMOVED lines=68> */
[----:B------:R0:W4:Y:S10]  /*65c0*/  LDG.E.U8 R48, desc[UR14][R2.64] ;  /* 0x0000000e02307981 */ /* 0x000134000c1e1100 */
        /* <DEDUP_REMOVED lines=89> */
[----:B------:R0:W4:Y:S01]  /*6b60*/  LDG.E R57, desc[UR14][R2.64] ;  /* 0x0000000e02397981 */ /* 0x000122000c1e1900 */
        /* <DEDUP_REMOVED lines=45> */
[----:B------:R0:W4:Y:S01]  /*6e40*/  LDG.E.U8 R58, desc[UR14][R2.64] ;  /* 0x0000000e023a7981 */ /* 0x000122000c1e1100 */
        /* <DEDUP_REMOVED lines=68> */
[----:B------:R0:W4:Y:S03]  /*7290*/  LDG.E.U8 R59, desc[UR14][R2.64] ;  /* 0x0000000e023b7981 */ /* 0x000126000c1e1100 */
        /* <DEDUP_REMOVED lines=127> */
[----:B---3--:R-:W-:-:S04]  /*7a90*/  ISETP.NE.AND P4, PT, R5, RZ, PT ;  /* 0x000000ff0500720c */ /* 0x008fc80003f85270 */
        /* <DEDUP_REMOVED lines=9> */
[----:B------:R-:W-:-:S09]  /*7b30*/  ISETP.NE.AND P5, PT, R7, RZ, PT ;  /* 0x000000ff0700720c */ /* 0x000fd20003fa5270 */
        /* <DEDUP_REMOVED lines=92> */
[----:B------:R-:W-:-:S11]  /*8100*/  SEL R30, R30, RZ, P0 ;  /* 0x000000ff1e1e7207 */ /* 0x000fd60000000000 */
[----:B------:R-:W-:-:S05]  /*8110*/  @!P6 IMAD.MOV R2, RZ, RZ, -R2 ;  /* 0x000000ffff02e224 */ /* 0x000fca00078e0a02 */
[----:B------:R-:W-:Y:S01]  /*8120*/  SEL R54, R15, R2, !P5 ;  /* 0x000000020f367207 */ /* 0x000fe20006800000 */
[----:B------:R-:W-:Y:S01]  /*8130*/  IMAD R30, R30, UR36, RZ ;  /* 0x000000241e1e7c24 */ /* 0x000fe2000f8e02ff */
[----:B------:R-:W-:Y:S02]  /*8140*/  SEL R35, R35, RZ, P1 ;  /* 0x000000ff23237207 */ /* 0x000fe40000800000 */
[C---:B------:R-:W-:Y:S02]  /*8150*/  IADD3 R55, PT, PT, -R54.reuse, RZ, RZ ;  /* 0x000000ff36377210 */ /* 0x040fe40007ffe1ff */
[----:B------:R-:W-:Y:S01]  /*8160*/  SHF.R.S64 R26, RZ, 0x1e, R27 ;  /* 0x0000001eff1a7819 */ /* 0x000fe2000000101b */
[----:B------:R-:W-:Y:S01]  /*8170*/  IMAD R35, R35, UR37, R30 ;  /* 0x0000002523237c24 */ /* 0x000fe2000f8e021e */
[----:B------:R-:W-:Y:S01]  /*8180*/  SEL R54, R54, RZ, P2 ;  /* 0x000000ff36367207 */ /* 0x000fe20001000000 */
[----:B------:R-:W-:Y:S01]  /*8190*/  IMAD R34, R55, UR53, R34 ;  /* 0x0000003537227c24 */ /* 0x000fe2000f8e0222 */
[----:B------:R-:W-:-:S02]  /*81a0*/  IADD3 R26, P6, PT, R26, UR40, RZ ;  /* 0x000000281a1a7c10 */ /* 0x000fc4000ffde0ff */
[----:B------:R-:W-:Y:S01]  /*81b0*/  SHF.R.S64 R2, RZ, 0x1e, R3 ;  /* 0x0000001eff027819 */ /* 0x000fe20000001003 */
[----:B------:R-:W-:Y:S01]  /*81c0*/  IMAD R35, R54, UR38, R35 ;  /* 0x0000002636237c24 */ /* 0x000fe2000f8e0223 */
[----:B------:R-:W-:Y:S02]  /*81d0*/  SEL R34, R34, RZ, P3 ;  /* 0x000000ff22227207 */ /* 0x000fe40001800000 */
[----:B------:R-:W-:Y:S02]  /*81e0*/  LEA.HI.X.SX32 R27, R27, UR41, 0x2, P6 ;  /* 0x000000291b1b7c11 */ /* 0x000fe4000b0f16ff */
[----:B------:R-:W-:Y:S01]  /*81f0*/  IADD3 R2, P6, PT, R2, UR40, RZ ;  /* 0x0000002802027c10 */ /* 0x000fe2000ffde0ff */
[----:B------:R-:W-:Y:S01]  /*8200*/  IMAD R55, R34, UR39, R35 ;  /* 0x0000002722377c24 */ /* 0x000fe2000f8e0223 */
[----:B------:R-:W-:Y:S02]  /*8210*/  R2UR UR6, R36 ;  /* 0x00000000240672ca */ /* 0x000fe400000e0000 */
[----:B------:R-:W-:-:S02]  /*8220*/  R2UR UR7, R37 ;  /* 0x00000000250772ca */ /* 0x000fc400000e0000 */
[----:B------:R-:W-:Y:S02]  /*8230*/  LEA.HI.X.SX32 R3, R3, UR41, 0x2, P6 ;  /* 0x0000002903037c11 */ /* 0x000fe4000b0f16ff */
[C---:B------:R-:W-:Y:S02]  /*8240*/  IADD3 R54, P6, PT, R55.reuse, UR42, RZ ;  /* 0x0000002a37367c10 */ /* 0x040fe4000ffde0ff */
[----:B------:R-:W-:Y:S02]  /*8250*/  SHF.R.S64 R30, RZ, 0x1e, R31 ;  /* 0x0000001eff1e7819 */ /* 0x000fe4000000101f */
[----:B------:R-:W-:Y:S02]  /*8260*/  IADD3 R34, P2, PT, R28, UR42, RZ ;  /* 0x0000002a1c227c10 */ /* 0x000fe4000ff5e0ff */
[----:B------:R-:W-:Y:S02]  /*8270*/  LEA.HI.X.SX32 R55, R55, UR43, 0x1, P6 ;  /* 0x0000002b37377c11 */ /* 0x000fe4000b0f0eff */
[----:B------:R-:W-:Y:S01]  /*8280*/  IADD3 R30, P1, PT, R30, UR40, RZ ;  /* 0x000000281e1e7c10 */ /* 0x000fe2000ff3e0ff */
[----:B------:R-:W3:Y:S01]  /*8290*/  LDG.E R27, desc[UR6][R26.64] ;  /* 0x000000061a1b7981 */ /* 0x000ee2000c1e1900 */
[----:B------:R-:W-:-:S02]  /*82a0*/  LEA.HI.X.SX32 R35, R28, UR43, 0x1, P2 ;  /* 0x0000002b1c237c11 */ /* 0x000fc400090f0eff */
[----:B-----5:R-:W-:Y:S01]  /*82b0*/  ISETP.NE.AND P2, PT, R52, RZ, PT ;  /* 0x000000ff3400720c */ /* 0x020fe20003f45270 */
[----:B------:R-:W5:Y:S01]  /*82c0*/  LDG.E.U8 R55, desc[UR6][R54.64] ;  /* 0x0000000636377981 */ /* 0x000f62000c1e1100 */
[----:B------:R-:W-:Y:S02]  /*82d0*/  IADD3 R52, P3, PT, R5, UR42, RZ ;  /* 0x0000002a05347c10 */ /* 0x000fe4000ff7e0ff */
[----:B------:R-:W-:Y:S01]  /*82e0*/  LEA.HI.X.SX32 R31, R31, UR41, 0x2, P1 ;  /* 0x000000291f1f7c11 */ /* 0x000fe200088f16ff */
[----:B------:R-:W5:Y:S01]  /*82f0*/  LDG.E.U8 R35, desc[UR6][R34.64] ;  /* 0x0000000622237981 */ /* 0x000f62000c1e1100 */
[----:B--2---:R-:W-:Y:S02]  /*8300*/  ISETP.NE.AND P1, PT, R53, RZ, PT ;  /* 0x000000ff3500720c */ /* 0x004fe40003f25270 */
[----:B------:R-:W-:Y:S01]  /*8310*/  LEA.HI.X.SX32 R53, R5, UR43, 0x1, P3 ;  /* 0x0000002b05357c11 */ /* 0x000fe200098f0eff */
[----:B------:R0:W2:Y:S04]  /*8320*/  LDG.E R2, desc[UR6][R2.64] ;  /* 0x0000000602027981 */ /* 0x0000a8000c1e1900 */
[----:B------:R1:W2:Y:S04]  /*8330*/  LDG.E R31, desc[UR6][R30.64] ;  /* 0x000000061e1f7981 */ /* 0x0002a8000c1e1900 */
[----:B------:R1:W2:Y:S01]  /*8340*/  LDG.E.U8 R53, desc[UR6][R52.64] ;  /* 0x0000000634357981 */ /* 0x0002a2000c1e1100 */
        /* <DEDUP_REMOVED lines=23> */
[----:B------:R-:W-:-:S03]  /*84c0*/  FMUL R5, R0, UR4 ;  /* 0x0000000400057c20 */ /* 0x000fc60008400000 */
[----:B------:R-:W-:Y:S02]  /*84d0*/  P2R R50, PR, RZ, 0x10 ;  /* 0x00000010ff327803 */ /* 0x000fe40000000000 */
[----:B------:R-:W-:-:S04]  /*84e0*/  LOP3.LUT P4, RZ, R49, 0x40000, RZ, 0xc0, !PT ;  /* 0x0004000031ff7812 */ /* 0x000fc8000788c0ff */
[----:B------:R-:W-:Y:S01]  /*84f0*/  FSEL R60, R5, R10, P4 ;  /* 0x0000000a053c7208 */ /* 0x000fe20002000000 */
[----:B------:R-:W-:Y:S01]  /*8500*/  FMUL R5, R20, UR4 ;  /* 0x0000000414057c20 */ /* 0x000fe20008400000 */
[----:B------:R-:W-:Y:S01]  /*8510*/  ISETP.NE.AND P4, PT, R50, RZ, PT ;  /* 0x000000ff3200720c */ /* 0x000fe20003f85270 */
[----:B------:R-:W-:-:S03]  /*8520*/  FMUL R21, R21, UR4 ;  /* 0x0000000415157c20 */ /* 0x000fc60008400000 */
[-C--:B------:R-:W-:Y:S02]  /*8530*/  FSEL R50, R5, R10.reuse, P4 ;  /* 0x0000000a05327208 */ /* 0x080fe40002000000 */
[----:B------:R-:W-:Y:S01]  /*8540*/  ISETP.NE.AND P4, PT, R71, RZ, PT ;  /* 0x000000ff4700720c */ /* 0x000fe20003f85270 */
[----:B------:R-:W-:Y:S01]  /*8550*/  FMUL R5, R22, UR4 ;  /* 0x0000000416057c20 */ /* 0x000fe20008400000 */
[----:B----4-:R-:W-:Y:S02]  /*8560*/  ISETP.NE.AND P3, PT, R48, RZ, PT ;  /* 0x000000ff3000720c */ /* 0x010fe40003f65270 */
        /* <DEDUP_REMOVED lines=8> */
[----:B------:R-:W-:Y:S01]  /*85f0*/  FSEL R22, R5, R10, P4 ;  /* 0x0000000a05167208 */ /* 0x000fe20002000000 */
[----:B------:R-:W-:Y:S01]  /*8600*/  FMUL R5, R14, UR4 ;  /* 0x000000040e057c20 */ /* 0x000fe20008400000 */
[----:B------:R-:W-:-:S04]  /*8610*/  ISETP.NE.AND P4, PT, R68, RZ, PT ;  /* 0x000000ff4400720c */ /* 0x000fc80003f85270 */
        /* <DEDUP_REMOVED lines=16> */
[-C--:B------:R-:W-:Y:S02]  /*8720*/  FSEL R66, R39, R10.reuse, P4 ;  /* 0x0000000a27427208 */ /* 0x080fe40002000000 */
[----:B------:R-:W-:Y:S01]  /*8730*/  ISETP.NE.AND P4, PT, R15, RZ, PT ;  /* 0x000000ff0f00720c */ /* 0x000fe20003f85270 */
[----:B------:R-:W-:Y:S01]  /*8740*/  FMUL R19, R19, UR4 ;  /* 0x0000000413137c20 */ /* 0x000fe20008400000 */
[----:B------:R-:W-:Y:S02]  /*8750*/  LOP3.LUT P6, RZ, R49, 0x4, RZ, 0xc0, !PT ;  /* 0x0000000431ff7812 */ /* 0x000fe400078cc0ff */
[----:B------:R-:W-:Y:S01]  /*8760*/  FSEL R38, R5, R10, P4 ;  /* 0x0000000a05267208 */ /* 0x000fe20002000000 */
[----:B------:R-:W-:Y:S01]  /*8770*/  FMUL R5, R40, UR4 ;  /* 0x0000000428057c20 */ /* 0x000fe20008400000 */
[----:B------:R-:W-:-:S04]  /*8780*/  LOP3.LUT P5, RZ, R49, 0x80000, RZ, 0xc0, !PT ;  /* 0x0008000031ff7812 */ /* 0x000fc800078ac0ff */
[-C--:B------:R-:W-:Y:S01]  /*8790*/  FSEL R40, R5, R10.reuse, P6 ;  /* 0x0000000a05287208 */ /* 0x080fe20003000000 */
[----:B------:R-:W-:Y:S01]  /*87a0*/  FMUL R5, R8, UR4 ;  /* 0x0000000408057c20 */ /* 0x000fe20008400000 */
[----:B------:R-:W-:Y:S02]  /*87b0*/  FSEL R62, R19, R10, P5 ;  /* 0x0000000a133e7208 */ /* 0x000fe40002800000 */
        /* <DEDUP_REMOVED lines=15> */
[----:B0-----:R-:W-:-:S03]  /*88b0*/  FMUL R3, R12, UR4 ;  /* 0x000000040c037c20 */ /* 0x001fc60008400000 */
[----:B------:R-:W-:Y:S02]  /*88c0*/  FMNMX R5, R5, R38, !PT ;  /* 0x0000002605057209 */ /* 0x000fe40007800000 */
[----:B------:R-:W-:Y:S02]  /*88d0*/  ISETP.NE.AND P5, PT, R7, RZ, PT ;  /* 0x000000ff0700720c */ /* 0x000fe40003fa5270 */
[----:B------:R-:W-:Y:S02]  /*88e0*/  LOP3.LUT P6, RZ, R49, 0x1, RZ, 0xc0, !PT ;  /* 0x0000000131ff7812 */ /* 0x000fe400078cc0ff */
[----:B------:R-:W-:Y:S01]  /*88f0*/  FMNMX R7, R5, R40, !PT ;  /* 0x0000002805077209 */ /* 0x000fe20007800000 */
[----:B------:R-:W-:Y:S01]  /*8900*/  FMUL R5, R6, UR4 ;  /* 0x0000000406057c20 */ /* 0x000fe20008400000 */
        /* <DEDUP_REMOVED lines=8> */
[----:B-1----:R-:W-:Y:S02]  /*8990*/  FSEL R30, R3, R10, P4 ;  /* 0x0000000a031e7208 */ /* 0x002fe40002000000 */
[----:B------:R-:W-:Y:S01]  /*89a0*/  FMNMX R7, R7, R54, !PT ;  /* 0x0000003607077209 */ /* 0x000fe20007800000 */
[----:B------:R-:W-:Y:S01]  /*89b0*/  FMUL R13, R13, UR4 ;  /* 0x000000040d0d7c20 */ /* 0x000fe20008400000 */
        /* <DEDUP_REMOVED lines=14> */
[----:B------:R-:W-:Y:S02]  /*8aa0*/  FSEL R74, R3, R10, P0 ;  /* 0x0000000a034a7208 */ /* 0x000fe40000000000 */
        /* <DEDUP_REMOVED lines=8> */
[----:B------:R-:W-:Y:S02]  /*8b30*/  FMNMX R0, R7, R76, !PT ;  /* 0x0000004c07007209 */ /* 0x000fe40007800000 */
[----:B------:R-:W-:Y:S02]  /*8b40*/  FSEL R72, R41, R10, P0 ;  /* 0x0000000a29487208 */ /* 0x000fe40000000000 */
[----:B------:R-:W-:Y:S01]  /*8b50*/  FMNMX R5, R0, R17, !PT ;  /* 0x0000001100057209 */ /* 0x000fe20007800000 */
[----:B---3--:R-:W-:Y:S01]  /*8b60*/  FMUL R27, R27, UR4 ;  /* 0x000000041b1b7c20 */ /* 0x008fe20008400000 */
[----:B-----5:R-:W-:-:S02]  /*8b70*/  ISETP.NE.AND P2, PT, R55, RZ, PT ;  /* 0x000000ff3700720c */ /* 0x020fc40003f45270 */
[----:B------:R-:W-:Y:S02]  /*8b80*/  ISETP.NE.AND P1, PT, R35, RZ, PT ;  /* 0x000000ff2300720c */ /* 0x000fe40003f25270 */
[----:B------:R-:W-:Y:S01]  /*8b90*/  FMNMX R5, R5, R72, !PT ;  /* 0x0000004805057209 */ /* 0x000fe20007800000 */
[----:B--2---:R-:W-:Y:S01]  /*8ba0*/  FMUL R3, R2, UR4 ;  /* 0x0000000402037c20 */ /* 0x004fe20008400000 */
[----:B------:R-:W-:Y:S02]  /*8bb0*/  FSEL R70, R27, R10, P1 ;  /* 0x0000000a1b467208 */ /* 0x000fe40000800000 */
[----:B------:R-:W-:Y:S02]  /*8bc0*/  ISETP.NE.AND P0, PT, R53, RZ, PT ;  /* 0x000000ff3500720c */ /* 0x000fe40003f05270 */
[----:B------:R-:W-:Y:S02]  /*8bd0*/  FMNMX R5, R5, R70, !PT ;  /* 0x0000004605057209 */ /* 0x000fe40007800000 */
[----:B------:R-:W-:Y:S01]  /*8be0*/  FSEL R18, R3, R10, P0 ;  /* 0x0000000a03127208 */ /* 0x000fe20000000000 */
        /* <DEDUP_REMOVED lines=23> */
[-C--:B------:R-:W-:Y:S01]  /*8d60*/  FFMA.SAT R9, R50, R11.reuse, 0.5 ;  /* 0x3f00000032097423 */ /* 0x080fe2000000200b */
[--C-:B------:R-:W-:Y:S01]  /*8d70*/  FADD R24, R18, -R5.reuse ;  /* 0x8000000512187221 */ /* 0x100fe20000000000 */
[-C--:B------:R-:W-:Y:S01]  /*8d80*/  FFMA.RM R4, R3, R12.reuse, 12582913 ;  /* 0x4b40000103047423 */ /* 0x080fe2000000400c */
[-C--:B------:R-:W-:Y:S01]  /*8d90*/  FFMA.RM R18, R7, R12.reuse, 12582913 ;  /* 0x4b40000107127423 */ /* 0x080fe2000000400c */
[--C-:B------:R-:W-:Y:S01]  /*8da0*/  FADD R48, R48, -R5.reuse ;  /* 0x8000000530307221 */ /* 0x100fe20000000000 */
[--C-:B------:R-:W-:Y:S01]  /*8db0*/  FADD R46, R46, -R5.reuse ;  /* 0x800000052e2e7221 */ /* 0x100fe20000000000 */
[----:B------:R-:W-:Y:S01]  /*8dc0*/  FADD R3, R4, -12583039 ;  /* 0xcb40007f04037421 */ /* 0x000fe20000000000 */
[--C-:B------:R-:W-:Y:S01]  /*8dd0*/  FADD R2, R22, -R5.reuse ;  /* 0x8000000516027221 */ /* 0x100fe20000000000 */
[--C-:B------:R-:W-:Y:S01]  /*8de0*/  FADD R28, R28, -R5.reuse ;  /* 0x800000051c1c7221 */ /* 0x100fe20000000000 */
[----:B------:R-:W-:Y:S01]  /*8df0*/  FADD R20, R20, -R5 ;  /* 0x8000000514147221 */ /* 0x000fe20000000000 */
[----:B------:R-:W-:Y:S01]  /*8e00*/  FFMA R19, R62, 1.4426950216293334961, -R3 ;  /* 0x3fb8aa3b3e137823 */ /* 0x000fe20000000803 */
        /* <DEDUP_REMOVED lines=22> */
[----:B------:R-:W-:Y:S01]  /*8f70*/  FADD R9, R3, -12583039 ;  /* 0xcb40007f03097421 */ /* 0x000fe20000000000 */
[-C--:B------:R-:W-:Y:S01]  /*8f80*/  FFMA.SAT R21, R48, R11.reuse, 0.5 ;  /* 0x3f00000030157423 */ /* 0x080fe2000000200b */
[-C--:B------:R-:W-:Y:S01]  /*8f90*/  FFMA.SAT R13, R46, R11.reuse, 0.5 ;  /* 0x3f0000002e0d7423 */ /* 0x080fe2000000200b */
[----:B------:R-:W-:Y:S01]  /*8fa0*/  FFMA R7, R60, 1.4426950216293334961, -R5 ;  /* 0x3fb8aa3b3c077823 */ /* 0x000fe20000000805 */
[----:B------:R-:W-:Y:S01]  /*8fb0*/  FFMA R9, R50, 1.4426950216293334961, -R9 ;  /* 0x3fb8aa3b32097823 */ /* 0x000fe20000000809 */
[-C--:B------:R-:W-:Y:S01]  /*8fc0*/  FFMA.RM R21, R21, R12.reuse, 12582913 ;  /* 0x4b40000115157423 */ /* 0x080fe2000000400c */
[-C--:B------:R-:W-:Y:S01]  /*8fd0*/  FFMA.RM R5, R13, R12.reuse, 12582913 ;  /* 0x4b4000010d057423 */ /* 0x080fe2000000400c */
[----:B------:R-:W-:Y:S01]  /*8fe0*/  FFMA R60, R60, 1.925963033500011079e-08, R7 ;  /* 0x32a570603c3c7823 */ /* 0x000fe20000000007 */
[----:B------:R-:W-:Y:S01]  /*8ff0*/  FFMA R50, R50, 1.925963033500011079e-08, R9 ;  /* 0x32a5706032327823 */ /* 0x000fe20000000009 */
[----:B------:R-:W-:Y:S01]  /*9000*/  FADD R7, R21, -12583039 ;  /* 0xcb40007f15077421 */ /* 0x000fe20000000000 */
[----:B------:R-:W-:Y:S01]  /*9010*/  FADD R9, R5, -12583039 ;  /* 0xcb40007f05097421 */ /* 0x000fe20000000000 */
[-C--:B------:R-:W-:Y:S01]  /*9020*/  FFMA.SAT R13, R28, R11.reuse, 0.5 ;  /* 0x3f0000001c0d7423 */ /* 0x080fe2000000200b */
[----:B------:R-:W-:Y:S01]  /*9030*/  FFMA R19, R62, 1.925963033500011079e-08, R19 ;  /* 0x32a570603e137823 */ /* 0x000fe20000000013 */
[----:B------:R-:W-:Y:S01]  /*9040*/  FFMA R7, R48, 1.4426950216293334961, -R7 ;  /* 0x3fb8aa3b30077823 */ /* 0x000fe20000000807 */
[----:B------:R-:W-:Y:S01]  /*9050*/  FFMA R9, R46, 1.4426950216293334961, -R9 ;  /* 0x3fb8aa3b2e097823 */ /* 0x000fe20000000809 */
[-C--:B------:R-:W-:Y:S01]  /*9060*/  FFMA.RM R6, R13, R12.reuse, 12582913 ;  /* 0x4b4000010d067423 */ /* 0x080fe2000000400c */
[-C--:B------:R-:W-:Y:S01]  /*9070*/  FFMA.SAT R13, R20, R11.reuse, 0.5 ;  /* 0x3f000000140d7423 */ /* 0x080fe2000000200b */
[----:B------:R-:W-:Y:S01]  /*9080*/  FFMA R48, R48, 1.925963033500011079e-08, R7 ;  /* 0x32a5706030307823 */ /* 0x000fe20000000007 */
[----:B------:R-:W-:Y:S01]  /*9090*/  FFMA R46, R46, 1.925963033500011079e-08, R9 ;  /* 0x32a570602e2e7823 */ /* 0x000fe20000000009 */
[----:B------:R-:W-:Y:S01]  /*90a0*/  FADD R7, R6, -12583039 ;  /* 0xcb40007f06077421 */ /* 0x000fe20000000000 */
[----:B------:R-:W-:Y:S01]  /*90b0*/  FFMA.SAT R9, R2, R11, 0.5 ;  /* 0x3f00000002097423 */ /* 0x000fe2000000200b */
[-C--:B------:R-:W-:Y:S01]  /*90c0*/  FFMA.RM R8, R13, R12.reuse, 12582913 ;  /* 0x4b4000010d087423 */ /* 0x080fe2000000400c */
[----:B------:R-:W0:Y:S01]  /*90d0*/  MUFU.EX2 R19, R19 ;  /* 0x0000001300137308 */ /* 0x000e220000000800 */
[----:B------:R-:W-:Y:S01]  /*90e0*/  FFMA R23, R28, 1.4426950216293334961, -R7 ;  /* 0x3fb8aa3b1c177823 */ /* 0x000fe20000000807 */
[----:B------:R-:W-:Y:S01]  /*90f0*/  FFMA.RM R7, R9, R12, 12582913 ;  /* 0x4b40000109077423 */ /* 0x000fe2000000400c */
[----:B------:R-:W-:Y:S01]  /*9100*/  FADD R13, R8, -12583039 ;  /* 0xcb40007f080d7421 */ /* 0x000fe20000000000 */
[----:B------:R-:W-:-:S02]  /*9110*/  IMAD.SHL.U32 R4, R4, 0x800000, RZ ;  /* 0x0080000004047824 */ /* 0x000fc400078e00ff */
[----:B------:R-:W-:Y:S01]  /*9120*/  FFMA R23, R28, 1.925963033500011079e-08, R23 ;  /* 0x32a570601c177823 */ /* 0x000fe20000000017 */
[C---:B------:R-:W-:Y:S01]  /*9130*/  FADD R9, R7.reuse, -12583039 ;  /* 0xcb40007f07097421 */ /* 0x040fe20000000000 */
[----:B------:R-:W-:Y:S01]  /*9140*/  FFMA R13, R20, 1.4426950216293334961, -R13 ;  /* 0x3fb8aa3b140d7823 */ /* 0x000fe2000000080d */
[----:B------:R-:W1:Y:S01]  /*9150*/  MUFU.EX2 R25, R60 ;  /* 0x0000003c00197308 */ /* 0x000e620000000800 */
[----:B------:R-:W-:Y:S01]  /*9160*/  SHF.L.U32 R6, R6, 0x17, RZ ;  /* 0x0000001706067819 */ /* 0x000fe200000006ff */
[----:B------:R-:W-:Y:S01]  /*9170*/  FFMA R9, R2, 1.4426950216293334961, -R9 ;  /* 0x3fb8aa3b02097823 */ /* 0x000fe20000000809 */
[----:B------:R-:W-:Y:S01]  /*9180*/  FFMA R27, R20, 1.925963033500011079e-08, R13 ;  /* 0x32a57060141b7823 */ /* 0x000fe2000000000d */
[-C--:B------:R-:W-:Y:S01]  /*9190*/  FFMA.SAT R13, R0, R11.reuse, 0.5 ;  /* 0x3f000000000d7423 */ /* 0x080fe2000000200b */
[----:B------:R-:W-:Y:S02]  /*91a0*/  IMAD.SHL.U32 R7, R7, 0x800000, RZ ;  /* 0x0080000007077824 */ /* 0x000fe400078e00ff */
[----:B------:R-:W-:Y:S01]  /*91b0*/  FFMA R28, R2, 1.925963033500011079e-08, R9 ;  /* 0x32a57060021c7823 */ /* 0x000fe20000000009 */
[----:B------:R-:W-:Y:S01]  /*91c0*/  FFMA.SAT R9, R16, R11, 0.5 ;  /* 0x3f00000010097423 */ /* 0x000fe2000000200b */
[-C--:B------:R-:W-:Y:S01]  /*91d0*/  FFMA.RM R10, R13, R12.reuse, 12582913 ;  /* 0x4b4000010d0a7423 */ /* 0x080fe2000000400c */
[----:B0-----:R-:W-:Y:S01]  /*91e0*/  FMUL R4, R4, R19 ;  /* 0x0000001304047220 */ /* 0x001fe20000400000 */
[-C--:B------:R-:W-:Y:S01]  /*91f0*/  FFMA.SAT R19, R66, R11.reuse, 0.5 ;  /* 0x3f00000042137423 */ /* 0x080fe2000000200b */
[----:B------:R-:W-:Y:S01]  /*9200*/  FFMA.RM R9, R9, R12, 12582913 ;  /* 0x4b40000109097423 */ /* 0x000fe2000000400c */
[----:B------:R-:W-:Y:S01]  /*9210*/  FADD R15, R10, -12583039 ;  /* 0xcb40007f0a0f7421 */ /* 0x000fe20000000000 */
[----:B------:R-:W-:Y:S01]  /*9220*/  IMAD.SHL.U32 R2, R3, 0x800000, RZ ;  /* 0x0080000003027824 */ /* 0x000fe200078e00ff */
[----:B------:R-:W-:Y:S01]  /*9230*/  SHF.L.U32 R3, R21, 0x17, RZ ;  /* 0x0000001715037819 */ /* 0x000fe200000006ff */
[C---:B------:R-:W-:Y:S01]  /*9240*/  FADD R13, R9.reuse, -12583039 ;  /* 0xcb40007f090d7421 */ /* 0x040fe20000000000 */
[----:B------:R-:W-:Y:S01]  /*9250*/  FFMA R15, R0, 1.4426950216293334961, -R15 ;  /* 0x3fb8aa3b000f7823 */ /* 0x000fe2000000080f */
[----:B------:R-:W-:Y:S01]  /*9260*/  FFMA.SAT R21, R40, R11, 0.5 ;  /* 0x3f00000028157423 */ /* 0x000fe2000000200b */
[----:B------:R-:W0:Y:S01]  /*9270*/  MUFU.EX2 R23, R23 ;  /* 0x0000001700177308 */ /* 0x000e220000000800 */
[----:B------:R-:W-:Y:S01]  /*9280*/  FFMA R13, R16, 1.4426950216293334961, -R13 ;  /* 0x3fb8aa3b100d7823 */ /* 0x000fe2000000080d */
[----:B------:R-:W-:-:S02]  /*9290*/  IMAD.SHL.U32 R9, R9, 0x800000, RZ ;  /* 0x0080000009097824 */ /* 0x000fc400078e00ff */
[-C--:B------:R-:W-:Y:S01]  /*92a0*/  FFMA.RM R20, R21, R12.reuse, 12582913 ;  /* 0x4b40000115147423 */ /* 0x080fe2000000400c */
[----:B------:R-:W-:Y:S01]  /*92b0*/  SHF.L.U32 R10, R10, 0x17, RZ ;  /* 0x000000170a0a7819 */ /* 0x000fe200000006ff */
[----:B------:R-:W-:Y:S01]  /*92c0*/  FFMA R17, R16, 1.925963033500011079e-08, R13 ;  /* 0x32a5706010117823 */ /* 0x000fe2000000000d */
[----:B------:R-:W-:Y:S01]  /*92d0*/  FFMA R16, R0, 1.925963033500011079e-08, R15 ;  /* 0x32a5706000107823 */ /* 0x000fe2000000000f */
[----:B------:R-:W-:Y:S01]  /*92e0*/  SHF.L.U32 R0, R18, 0x17, RZ ;  /* 0x0000001712007819 */ /* 0x000fe200000006ff */
[-C--:B------:R-:W-:Y:S01]  /*92f0*/  FFMA.RM R18, R19, R12.reuse, 12582913 ;  /* 0x4b40000113127423 */ /* 0x080fe2000000400c */
[----:B------:R-:W-:Y:S01]  /*9300*/  FADD R21, R20, -12583039 ;  /* 0xcb40007f14157421 */ /* 0x000fe20000000000 */
[----:B------:R-:W-:Y:S01]  /*9310*/  FFMA.SAT R13, R64, R11, 0.5 ;  /* 0x3f000000400d7423 */ /* 0x000fe2000000200b */
[----:B------:R-:W2:Y:S01]  /*9320*/  MUFU.EX2 R28, R28 ;  /* 0x0000001c001c7308 */ /* 0x000ea20000000800 */
[----:B-1----:R-:W-:Y:S01]  /*9330*/  FMUL R0, R0, R25 ;  /* 0x0000001900007220 */ /* 0x002fe20000400000 */
[----:B------:R-:W-:Y:S01]  /*9340*/  FADD R19, R18, -12583039 ;  /* 0xcb40007f12137421 */ /* 0x000fe20000000000 */
[----:B------:R-:W-:Y:S01]  /*9350*/  FFMA R21, R40, 1.4426950216293334961, -R21 ;  /* 0x3fb8aa3b28157823 */ /* 0x000fe20000000815 */
[-C--:B------:R-:W-:Y:S01]  /*9360*/  FFMA.RM R13, R13, R12.reuse, 12582913 ;  /* 0x4b4000010d0d7423 */ /* 0x080fe2000000400c */
[----:B------:R-:W-:Y:S01]  /*9370*/  SHF.L.U32 R8, R8, 0x17, RZ ;  /* 0x0000001708087819 */ /* 0x000fe200000006ff */
[----:B------:R-:W-:Y:S01]  /*9380*/  FFMA R19, R66, 1.4426950216293334961, -R19 ;  /* 0x3fb8aa3b42137823 */ /* 0x000fe20000000813 */
[----:B------:R-:W-:Y:S01]  /*9390*/  FFMA R40, R40, 1.925963033500011079e-08, R21 ;  /* 0x32a5706028287823 */ /* 0x000fe20000000015 */
[----:B------:R-:W1:Y:S01]  /*93a0*/  MUFU.EX2 R25, R50 ;  /* 0x0000003200197308 */ /* 0x000e620000000800 */
[-C--:B------:R-:W-:Y:S01]  /*93b0*/  FFMA.SAT R21, R68, R11.reuse, 0.5 ;  /* 0x3f00000044157423 */ /* 0x080fe2000000200b */
[----:B------:R-:W-:Y:S01]  /*93c0*/  FFMA R66, R66, 1.925963033500011079e-08, R19 ;  /* 0x32a5706042427823 */ /* 0x000fe20000000013 */
[----:B------:R-:W-:Y:S01]  /*93d0*/  FFMA.SAT R19, R38, R11, 0.5 ;  /* 0x3f00000026137423 */ /* 0x000fe2000000200b */
[----:B------:R-:W-:Y:S01]  /*93e0*/  FADD R15, R13, -12583039 ;  /* 0xcb40007f0d0f7421 */ /* 0x000fe20000000000 */
[-C--:B------:R-:W-:Y:S01]  /*93f0*/  FFMA.RM R21, R21, R12.reuse, 12582913 ;  /* 0x4b40000115157423 */ /* 0x080fe2000000400c */
[----:B0-----:R-:W-:Y:S01]  /*9400*/  FMUL R6, R6, R23 ;  /* 0x0000001706067220 */ /* 0x001fe20000400000 */
[----:B------:R-:W-:Y:S01]  /*9410*/  FFMA.RM R19, R19, R12, 12582913 ;  /* 0x4b40000113137423 */ /* 0x000fe2000000400c */
[----:B------:R-:W-:Y:S01]  /*9420*/  FFMA R15, R64, 1.4426950216293334961, -R15 ;  /* 0x3fb8aa3b400f7823 */ /* 0x000fe2000000080f */
[----:B--2---:R-:W-:Y:S01]  /*9430*/  FMUL R7, R7, R28 ;  /* 0x0000001c07077220 */ /* 0x004fe20000400000 */
[----:B------:R-:W0:Y:S01]  /*9440*/  MUFU.EX2 R27, R27 ;  /* 0x0000001b001b7308 */ /* 0x000e220000000800 */
[----:B------:R-:W-:-:S02]  /*9450*/  IMAD.SHL.U32 R18, R18, 0x800000, RZ ;  /* 0x0080000012127824 */ /* 0x000fc400078e00ff */
[----:B------:R-:W-:Y:S01]  /*9460*/  FFMA R64, R64, 1.925963033500011079e-08, R15 ;  /* 0x32a5706040407823 */ /* 0x000fe2000000000f */
[----:B------:R-:W-:Y:S01]  /*9470*/  FFMA.SAT R15, R32, R11, 0.5 ;  /* 0x3f000000200f7423 */ /* 0x000fe2000000200b */
[----:B------:R-:W-:Y:S02]  /*9480*/  IMAD.SHL.U32 R20, R20, 0x800000, RZ ;  /* 0x0080000014147824 */ /* 0x000fe400078e00ff */
[----:B------:R-:W-:Y:S02]  /*9490*/  IMAD.SHL.U32 R5, R5, 0x800000, RZ ;  /* 0x0080000005057824 */ /* 0x000fe400078e00ff */
[----:B-1----:R-:W-:Y:S01]  /*94a0*/  FMUL R2, R2, R25 ;  /* 0x0000001902027220 */ /* 0x002fe20000400000 */
[----:B------:R-:W-:Y:S01]  /*94b0*/  FADD R25, R19, -12583039 ;  /* 0xcb40007f13197421 */ /* 0x000fe20000000000 */
[----:B------:R-:W-:Y:S01]  /*94c0*/  FFMA.RM R15, R15, R12, 12582913 ;  /* 0x4b4000010f0f7423 */ /* 0x000fe2000000400c */
[----:B------:R1:W2:Y:S01]  /*94d0*/  MUFU.EX2 R28, R17 ;  /* 0x00000011001c7308 */ /* 0x0002a20000000800 */
[----:B------:R-:W-:Y:S01]  /*94e0*/  SHF.L.U32 R19, R19, 0x17, RZ ;  /* 0x0000001713137819 */ /* 0x000fe200000006ff */
[----:B------:R-:W-:Y:S01]  /*94f0*/  FFMA R25, R38, 1.4426950216293334961, -R25 ;  /* 0x3fb8aa3b26197823 */ /* 0x000fe20000000819 */
[C---:B------:R-:W-:Y:S01]  /*9500*/  FADD R29, R15.reuse, -12583039 ;  /* 0xcb40007f0f1d7421 */ /* 0x040fe20000000000 */
[----:B------:R-:W-:-:S02]  /*9510*/  SHF.L.U32 R15, R15, 0x17, RZ ;  /* 0x000000170f0f7819 */ /* 0x000fc400000006ff */
[----:B------:R-:W-:Y:S01]  /*9520*/  FFMA R38, R38, 1.925963033500011079e-08, R25 ;  /* 0x32a5706026267823 */ /* 0x000fe20000000019 */
[C---:B------:R-:W-:Y:S01]  /*9530*/  FADD R25, R21.reuse, -12583039 ;  /* 0xcb40007f15197421 */ /* 0x040fe20000000000 */
[----:B------:R-:W-:Y:S01]  /*9540*/  FFMA R29, R32, 1.4426950216293334961, -R29 ;  /* 0x3fb8aa3b201d7823 */ /* 0x000fe2000000081d */
[----:B-1----:R-:W-:Y:S01]  /*9550*/  FFMA.SAT R17, R34, R11, 0.5 ;  /* 0x3f00000022117423 */ /* 0x002fe2000000200b */
[----:B0-----:R-:W-:Y:S01]  /*9560*/  FMUL R8, R8, R27 ;  /* 0x0000001b08087220 */ /* 0x001fe20000400000 */
[----:B------:R-:W-:Y:S01]  /*9570*/  FFMA R25, R68, 1.4426950216293334961, -R25 ;  /* 0x3fb8aa3b44197823 */ /* 0x000fe20000000819 */
[----:B------:R-:W-:Y:S01]  /*9580*/  FFMA R32, R32, 1.925963033500011079e-08, R29 ;  /* 0x32a5706020207823 */ /* 0x000fe2000000001d */
[----:B------:R-:W0:Y:S01]  /*9590*/  MUFU.EX2 R35, R40 ;  /* 0x0000002800237308 */ /* 0x000e220000000800 */
[----:B------:R-:W-:Y:S01]  /*95a0*/  SHF.L.U32 R21, R21, 0x17, RZ ;  /* 0x0000001715157819 */ /* 0x000fe200000006ff */
[----:B------:R-:W-:Y:S01]  /*95b0*/  FFMA R68, R68, 1.925963033500011079e-08, R25 ;  /* 0x32a5706044447823 */ /* 0x000fe20000000019 */
[----:B------:R-:W-:Y:S01]  /*95c0*/  FFMA.SAT R25, R26, R11, 0.5 ;  /* 0x3f0000001a197423 */ /* 0x000fe2000000200b */
[----:B--2---:R-:W-:Y:S01]  /*95d0*/  FMUL R9, R9, R28 ;  /* 0x0000001c09097220 */ /* 0x004fe20000400000 */
[----:B------:R-:W-:-:S02]  /*95e0*/  FFMA.RM R28, R17, R12, 12582913 ;  /* 0x4b400001111c7423 */ /* 0x000fc4000000400c */
[----:B------:R-:W-:Y:S01]  /*95f0*/  FFMA.RM R23, R25, R12, 12582913 ;  /* 0x4b40000119177423 */ /* 0x000fe2000000400c */
[----:B------:R-:W-:Y:S03]  /*9600*/  MUFU.EX2 R17, R64 ;  /* 0x0000004000117308 */ /* 0x000fe60000000800 */
[----:B------:R-:W-:-:S04]  /*9610*/  FADD R25, R23, -12583039 ;  /* 0xcb40007f17197421 */ /* 0x000fc80000000000 */
[----:B------:R-:W-:Y:S01]  /*9620*/  FFMA R25, R26, 1.4426950216293334961, -R25 ;  /* 0x3fb8aa3b1a197823 */ /* 0x000fe20000000819 */
[----:B------:R-:W-:Y:S01]  /*9630*/  MUFU.EX2 R32, R32 ;  /* 0x0000002000207308 */ /* 0x000fe20000000800 */
[----:B0-----:R-:W-:Y:S02]  /*9640*/  FMUL R20, R20, R35 ;  /* 0x0000002314147220 */ /* 0x001fe40000400000 */
[----:B------:R-:W-:Y:S01]  /*9650*/  FFMA R29, R26, 1.925963033500011079e-08, R25 ;  /* 0x32a570601a1d7823 */ /* 0x000fe20000000019 */
[----:B------:R-:W-:-:S04]  /*9660*/  FFMA.SAT R25, R54, R11, 0.5 ;  /* 0x3f00000036197423 */ /* 0x000fc8000000200b */
[----:B------:R-:W-:Y:S01]  /*9670*/  FFMA.RM R25, R25, R12, 12582913 ;  /* 0x4b40000119197423 */ /* 0x000fe2000000400c */
[----:B------:R-:W0:Y:S03]  /*9680*/  MUFU.EX2 R38, R38 ;  /* 0x0000002600267308 */ /* 0x000e260000000800 */
[C---:B------:R-:W-:Y:S01]  /*9690*/  FADD R31, R25.reuse, -12583039 ;  /* 0xcb40007f191f7421 */ /* 0x040fe20000000000 */
[----:B------:R-:W-:-:S03]  /*96a0*/  SHF.L.U32 R25, R25, 0x17, RZ ;  /* 0x0000001719197819 */ /* 0x000fc600000006ff */
[C---:B------:R-:W-:Y:S01]  /*96b0*/  FFMA R31, R54.reuse, 1.4426950216293334961, -R31 ;  /* 0x3fb8aa3b361f7823 */ /* 0x040fe2000000081f */
[----:B------:R-:W-:Y:S03]  /*96c0*/  MUFU.EX2 R29, R29 ;  /* 0x0000001d001d7308 */ /* 0x000fe60000000800 */
[----:B------:R-:W-:Y:S01]  /*96d0*/  FFMA R54, R54, 1.925963033500011079e-08, R31 ;  /* 0x32a5706036367823 */ /* 0x000fe2000000001f */
[----:B------:R-:W-:-:S04]  /*96e0*/  FFMA.SAT R31, R30, R11, 0.5 ;  /* 0x3f0000001e1f7423 */ /* 0x000fc8000000200b */
[----:B------:R-:W-:Y:S01]  /*96f0*/  FFMA.RM R26, R31, R12, 12582913 ;  /* 0x4b4000011f1a7423 */ /* 0x000fe2000000400c */
[----:B0-----:R-:W-:Y:S01]  /*9700*/  FMUL R19, R19, R38 ;  /* 0x0000002613137220 */ /* 0x001fe20000400000 */
[----:B------:R0:W1:Y:S02]  /*9710*/  MUFU.EX2 R31, R16 ;  /* 0x00000010001f7308 */ /* 0x0000640000000800 */
[----:B------:R-:W-:-:S04]  /*9720*/  FADD R27, R26, -12583039 ;  /* 0xcb40007f1a1b7421 */ /* 0x000fc80000000000 */
[C---:B------:R-:W-:Y:S02]  /*9730*/  FFMA R27, R30.reuse, 1.4426950216293334961, -R27 ;  /* 0x3fb8aa3b1e1b7823 */ /* 0x040fe4000000081b */
[----:B------:R-:W2:Y:S01]  /*9740*/  MUFU.EX2 R48, R48 ;  /* 0x0000003000307308 */ /* 0x000ea20000000800 */
[----:B0-----:R-:W-:Y:S02]  /*9750*/  IMAD.SHL.U32 R16, R13, 0x800000, RZ ;  /* 0x008000000d107824 */ /* 0x001fe400078e00ff */
[----:B------:R-:W-:Y:S01]  /*9760*/  FFMA R30, R30, 1.925963033500011079e-08, R27 ;  /* 0x32a570601e1e7823 */ /* 0x000fe2000000001b */
[----:B------:R-:W-:Y:S01]  /*9770*/  FFMA.SAT R27, R52, R11, 0.5 ;  /* 0x3f000000341b7423 */ /* 0x000fe2000000200b */
[----:B------:R-:W-:-:S03]  /*9780*/  FMUL R16, R16, R17 ;  /* 0x0000001110107220 */ /* 0x000fc60000400000 */
[----:B------:R-:W-:Y:S01]  /*9790*/  FFMA.RM R27, R27, R12, 12582913 ;  /* 0x4b4000011b1b7423 */ /* 0x000fe2000000400c */
[----:B------:R-:W0:Y:S01]  /*97a0*/  MUFU.EX2 R46, R46 ;  /* 0x0000002e002e7308 */ /* 0x000e220000000800 */
[----:B-1----:R-:W-:Y:S01]  /*97b0*/  FMUL R10, R10, R31 ;  /* 0x0000001f0a0a7220 */ /* 0x002fe20000400000 */
[----:B------:R-:W-:Y:S01]  /*97c0*/  FADD R31, R28, -12583039 ;  /* 0xcb40007f1c1f7421 */ /* 0x000fe20000000000 */
[C---:B------:R-:W-:Y:S01]  /*97d0*/  FADD R33, R27.reuse, -12583039 ;  /* 0xcb40007f1b217421 */ /* 0x040fe20000000000 */
[----:B------:R-:W-:Y:S02]  /*97e0*/  SHF.L.U32 R27, R27, 0x17, RZ ;  /* 0x000000171b1b7819 */ /* 0x000fe400000006ff */
[----:B------:R-:W-:Y:S01]  /*97f0*/  FFMA R31, R34, 1.4426950216293334961, -R31 ;  /* 0x3fb8aa3b221f7823 */ /* 0x000fe2000000081f */
[----:B------:R-:W-:Y:S01]  /*9800*/  FFMA R33, R52, 1.4426950216293334961, -R33 ;  /* 0x3fb8aa3b34217823 */ /* 0x000fe20000000821 */
[----:B------:R-:W-:Y:S01]  /*9810*/  MUFU.EX2 R54, R54 ;  /* 0x0000003600367308 */ /* 0x000fe20000000800 */
[----:B--2---:R-:W-:Y:S01]  /*9820*/  FMUL R3, R3, R48 ;  /* 0x0000003003037220 */ /* 0x004fe20000400000 */
[----:B------:R-:W-:Y:S01]  /*9830*/  FFMA R34, R34, 1.925963033500011079e-08, R31 ;  /* 0x32a5706022227823 */ /* 0x000fe2000000001f */
[----:B------:R-:W-:Y:S01]  /*9840*/  FFMA.SAT R31, R56, R11, 0.5 ;  /* 0x3f000000381f7423 */ /* 0x000fe2000000200b */
[----:B------:R-:W-:-:S03]  /*9850*/  FFMA R52, R52, 1.925963033500011079e-08, R33 ;  /* 0x32a5706034347823 */ /* 0x000fc60000000021 */
[----:B------:R-:W-:Y:S01]  /*9860*/  FFMA.RM R13, R31, R12, 12582913 ;  /* 0x4b4000011f0d7423 */ /* 0x000fe2000000400c */
[----:B------:R-:W1:Y:S01]  /*9870*/  MUFU.EX2 R33, R66 ;  /* 0x0000004200217308 */ /* 0x000e620000000800 */
[----:B0-----:R-:W-:Y:S02]  /*9880*/  FMUL R5, R5, R46 ;  /* 0x0000002e05057220 */ /* 0x001fe40000400000 */
[----:B------:R-:W-:-:S04]  /*9890*/  FADD R17, R13, -12583039 ;  /* 0xcb40007f0d117421 */ /* 0x000fc80000000000 */
[C---:B------:R-:W-:Y:S01]  /*98a0*/  FFMA R17, R56.reuse, 1.4426950216293334961, -R17 ;  /* 0x3fb8aa3b38117823 */ /* 0x040fe20000000811 */
[----:B------:R-:W0:Y:S03]  /*98b0*/  MUFU.EX2 R68, R68 ;  /* 0x0000004400447308 */ /* 0x000e260000000800 */
[----:B------:R-:W-:Y:S01]  /*98c0*/  FFMA R56, R56, 1.925963033500011079e-08, R17 ;  /* 0x32a5706038387823 */ /* 0x000fe20000000011 */
[----:B------:R-:W-:Y:S01]  /*98d0*/  FMUL R17, R15, R32 ;  /* 0x000000200f117220 */ /* 0x000fe20000400000 */
[----:B------:R-:W-:-:S03]  /*98e0*/  FFMA.SAT R15, R58, R11, 0.5 ;  /* 0x3f0000003a0f7423 */ /* 0x000fc6000000200b */
[----:B------:R-:W-:Y:S01]  /*98f0*/  MUFU.EX2 R52, R52 ;  /* 0x0000003400347308 */ /* 0x000fe20000000800 */
[----:B------:R-:W-:Y:S01]  /*9900*/  FFMA.RM R15, R15, R12, 12582913 ;  /* 0x4b4000010f0f7423 */ /* 0x000fe2000000400c */
[----:B-1----:R-:W-:-:S03]  /*9910*/  FMUL R18, R18, R33 ;  /* 0x0000002112127220 */ /* 0x002fc60000400000 */
[C---:B------:R-:W-:Y:S01]  /*9920*/  FADD R31, R15.reuse, -12583039 ;  /* 0xcb40007f0f1f7421 */ /* 0x040fe20000000000 */
[----:B------:R-:W-:Y:S02]  /*9930*/  IMAD.SHL.U32 R15, R15, 0x800000, RZ ;  /* 0x008000000f0f7824 */ /* 0x000fe400078e00ff */
[----:B------:R-:W-:Y:S01]  /*9940*/  MUFU.EX2 R56, R56 ;  /* 0x0000003800387308 */ /* 0x000fe20000000800 */
[----:B------:R-:W-:Y:S01]  /*9950*/  FFMA R31, R58, 1.4426950216293334961, -R31 ;  /* 0x3fb8aa3b3a1f7823 */ /* 0x000fe2000000081f */
[----:B0-----:R-:W-:-:S03]  /*9960*/  FMUL R21, R21, R68 ;  /* 0x0000004415157220 */ /* 0x001fc60000400000 */
[----:B------:R-:W-:Y:S01]  /*9970*/  FFMA R58, R58, 1.925963033500011079e-08, R31 ;  /* 0x32a570603a3a7823 */ /* 0x000fe2000000001f */
[----:B------:R-:W-:-:S04]  /*9980*/  FFMA.SAT R31, R74, R11, 0.5 ;  /* 0x3f0000004a1f7423 */ /* 0x000fc8000000200b */
[----:B------:R-:W-:Y:S01]  /*9990*/  FFMA.RM R31, R31, R12, 12582913 ;  /* 0x4b4000011f1f7423 */ /* 0x000fe2000000400c */
[----:B------:R-:W-:Y:S03]  /*99a0*/  MUFU.EX2 R58, R58 ;  /* 0x0000003a003a7308 */ /* 0x000fe60000000800 */
        /* <DEDUP_REMOVED lines=15> */
[----:B------:R-:W-:Y:S01]  /*9aa0*/  FFMA.SAT R35, R72, R11, 0.5 ;  /* 0x3f00000048237423 */ /* 0x000fe2000000200b */
[----:B------:R-:W-:-:S03]  /*9ab0*/  IMAD.SHL.U32 R22, R23, 0x800000, RZ ;  /* 0x0080000017167824 */ /* 0x000fc600078e00ff */
[----:B------:R-:W-:Y:S01]  /*9ac0*/  FFMA.RM R35, R35, R12, 12582913 ;  /* 0x4b40000123237423 */ /* 0x000fe2000000400c */
[----:B------:R-:W-:Y:S01]  /*9ad0*/  FMUL R22, R22, R29 ;  /* 0x0000001d16167220 */ /* 0x000fe20000400000 */
[----:B------:R-:W-:Y:S02]  /*9ae0*/  FFMA.SAT R29, R14, R11, 0.5 ;  /* 0x3f0000000e1d7423 */ /* 0x000fe4000000200b */
[----:B------:R-:W-:-:S04]  /*9af0*/  FADD R41, R35, -12583039 ;  /* 0xcb40007f23297421 */ /* 0x000fc80000000000 */
[----:B------:R-:W-:-:S04]  /*9b00*/  FFMA R41, R72, 1.4426950216293334961, -R41 ;  /* 0x3fb8aa3b48297823 */ /* 0x000fc80000000829 */
[----:B------:R-:W-:Y:S01]  /*9b10*/  FFMA R72, R72, 1.925963033500011079e-08, R41 ;  /* 0x32a5706048487823 */ /* 0x000fe20000000029 */
[----:B------:R-:W-:-:S04]  /*9b20*/  FFMA.SAT R41, R70, R11, 0.5 ;  /* 0x3f00000046297423 */ /* 0x000fc8000000200b */
[----:B------:R-:W-:Y:S02]  /*9b30*/  FFMA.RM R38, R41, R12, 12582913 ;  /* 0x4b40000129267423 */ /* 0x000fe4000000400c */
[----:B------:R-:W-:Y:S02]  /*9b40*/  MUFU.EX2 R41, R34 ;  /* 0x0000002200297308 */ /* 0x000fe40000000800 */
[----:B------:R-:W-:-:S04]  /*9b50*/  FADD R23, R38, -12583039 ;  /* 0xcb40007f26177421 */ /* 0x000fc80000000000 */
[C---:B------:R-:W-:Y:S02]  /*9b60*/  FFMA R23, R70.reuse, 1.4426950216293334961, -R23 ;  /* 0x3fb8aa3b46177823 */ /* 0x040fe40000000817 */
[----:B------:R0:W-:Y:S02]  /*9b70*/  MUFU.EX2 R34, R39 ;  /* 0x0000002700227308 */ /* 0x0001e40000000800 */
[----:B------:R-:W-:Y:S01]  /*9b80*/  FFMA R70, R70, 1.925963033500011079e-08, R23 ;  /* 0x32a5706046467823 */ /* 0x000fe20000000017 */
[----:B------:R-:W-:-:S04]  /*9b90*/  FFMA.SAT R23, R24, R11, 0.5 ;  /* 0x3f00000018177423 */ /* 0x000fc8000000200b */
[-C--:B------:R-:W-:Y:S01]  /*9ba0*/  FFMA.RM R11, R23, R12.reuse, 12582913 ;  /* 0x4b400001170b7423 */ /* 0x080fe2000000400c */
[----:B------:R-:W-:Y:S01]  /*9bb0*/  FFMA.RM R12, R29, R12, 12582913 ;  /* 0x4b4000011d0c7423 */ /* 0x000fe2000000400c */
[----:B------:R-:W-:Y:S02]  /*9bc0*/  MUFU.EX2 R70, R70 ;  /* 0x0000004600467308 */ /* 0x000fe40000000800 */
[C---:B------:R-:W-:Y:S01]  /*9bd0*/  FADD R23, R11.reuse, -12583039 ;  /* 0xcb40007f0b177421 */ /* 0x040fe20000000000 */
[C---:B0-----:R-:W-:Y:S01]  /*9be0*/  FADD R39, R12.reuse, -12583039 ;  /* 0xcb40007f0c277421 */ /* 0x041fe20000000000 */
[----:B------:R-:W-:Y:S01]  /*9bf0*/  IMAD.SHL.U32 R11, R11, 0x800000, RZ ;  /* 0x008000000b0b7824 */ /* 0x000fe200078e00ff */
[----:B------:R-:W-:Y:S01]  /*9c00*/  SHF.L.U32 R12, R12, 0x17, RZ ;  /* 0x000000170c0c7819 */ /* 0x000fe200000006ff */
[----:B------:R-:W-:Y:S01]  /*9c10*/  FFMA R23, R24, 1.4426950216293334961, -R23 ;  /* 0x3fb8aa3b18177823 */ /* 0x000fe20000000817 */
[----:B------:R-:W-:Y:S01]  /*9c20*/  FFMA R39, R14, 1.4426950216293334961, -R39 ;  /* 0x3fb8aa3b0e277823 */ /* 0x000fe20000000827 */
[----:B------:R-:W0:Y:S02]  /*9c30*/  MUFU.EX2 R29, R30 ;  /* 0x0000001e001d7308 */ /* 0x000e240000000800 */
[----:B------:R-:W-:Y:S01]  /*9c40*/  FFMA R40, R24, 1.925963033500011079e-08, R23 ;  /* 0x32a5706018287823 */ /* 0x000fe20000000017 */
[----:B------:R-:W-:Y:S01]  /*9c50*/  FADD R23, RZ, R4 ;  /* 0x00000004ff177221 */ /* 0x000fe20000000000 */
[----:B------:R-:W-:-:S03]  /*9c60*/  FFMA R39, R14, 1.925963033500011079e-08, R39 ;  /* 0x32a570600e277823 */ /* 0x000fc60000000027 */
[----:B------:R-:W-:Y:S01]  /*9c70*/  FADD R23, R23, R0 ;  /* 0x0000000017177221 */ /* 0x000fe20000000000 */
[----:B------:R-:W-:Y:S03]  /*9c80*/  MUFU.EX2 R40, R40 ;  /* 0x0000002800287308 */ /* 0x000fe60000000800 */
[----:B------:R-:W-:-:S04]  /*9c90*/  FADD R24, R23, R2 ;  /* 0x0000000217187221 */ /* 0x000fc80000000000 */
[----:B------:R-:W-:Y:S01]  /*9ca0*/  FADD R24, R24, R3 ;  /* 0x0000000318187221 */ /* 0x000fe20000000000 */
[----:B------:R-:W1:Y:S03]  /*9cb0*/  MUFU.EX2 R39, R39 ;  /* 0x0000002700277308 */ /* 0x000e660000000800 */
        /* <DEDUP_REMOVED lines=9> */
[----:B------:R-:W-:-:S03]  /*9d50*/  IMAD.SHL.U32 R24, R26, 0x800000, RZ ;  /* 0x008000001a187824 */ /* 0x000fc600078e00ff */
[----:B------:R-:W-:Y:S01]  /*9d60*/  FADD R26, R25, R18 ;  /* 0x00000012191a7221 */ /* 0x000fe20000000000 */
[----:B0-----:R-:W-:Y:S01]  /*9d70*/  FMUL R24, R24, R29 ;  /* 0x0000001d18187220 */ /* 0x001fe20000400000 */
[----:B------:R-:W-:Y:S02]  /*9d80*/  SHF.L.U32 R29, R13, 0x17, RZ ;  /* 0x000000170d1d7819 */ /* 0x000fe400000006ff */
[----:B------:R-:W-:-:S04]  /*9d90*/  FADD R25, R26, R19 ;  /* 0x000000131a197221 */ /* 0x000fc80000000000 */
[----:B------:R-:W-:Y:S01]  /*9da0*/  FADD R26, R25, R20 ;  /* 0x00000014191a7221 */ /* 0x000fe20000000000 */
[----:B------:R-:W-:-:S03]  /*9db0*/  FMUL R25, R27, R52 ;  /* 0x000000341b197220 */ /* 0x000fc60000400000 */
[----:B------:R-:W-:Y:S01]  /*9dc0*/  FADD R27, R26, R21 ;  /* 0x000000151a1b7221 */ /* 0x000fe20000000000 */
[----:B------:R-:W-:-:S03]  /*9dd0*/  IMAD.SHL.U32 R26, R28, 0x800000, RZ ;  /* 0x008000001c1a7824 */ /* 0x000fc600078e00ff */
[----:B------:R-:W-:Y:S01]  /*9de0*/  FADD R28, R27, R22 ;  /* 0x000000161b1c7221 */ /* 0x000fe20000000000 */
[----:B------:R-:W-:Y:S02]  /*9df0*/  FMUL R26, R26, R41 ;  /* 0x000000291a1a7220 */ /* 0x000fe40000400000 */
[----:B------:R-:W0:Y:S01]  /*9e00*/  MUFU.EX2 R41, R72 ;  /* 0x0000004800297308 */ /* 0x000e220000000800 */
[----:B------:R-:W-:-:S04]  /*9e10*/  FADD R27, R28, R23 ;  /* 0x000000171c1b7221 */ /* 0x000fc80000000000 */
[----:B------:R-:W-:Y:S01]  /*9e20*/  FADD R28, R27, R24 ;  /* 0x000000181b1c7221 */ /* 0x000fe20000000000 */
[----:B------:R-:W-:Y:S01]  /*9e30*/  FMUL R27, R15, R58 ;  /* 0x0000003a0f1b7220 */ /* 0x000fe20000400000 */
[----:B------:R-:W-:Y:S02]  /*9e40*/  IMAD.SHL.U32 R15, R32, 0x800000, RZ ;  /* 0x00800000200f7824 */ /* 0x000fe400078e00ff */
[----:B------:R-:W-:Y:S01]  /*9e50*/  FADD R13, R28, R25 ;  /* 0x000000191c0d7221 */ /* 0x000fe20000000000 */
[----:B------:R-:W-:Y:S01]  /*9e60*/  FMUL R28, R29, R56 ;  /* 0x000000381d1c7220 */ /* 0x000fe20000400000 */
[----:B------:R-:W-:Y:S02]  /*9e70*/  SHF.L.U32 R29, R31, 0x17, RZ ;  /* 0x000000171f1d7819 */ /* 0x000fe400000006ff */
[----:B------:R-:W-:Y:S01]  /*9e80*/  FADD R13, R13, R26 ;  /* 0x0000001a0d0d7221 */ /* 0x000fe20000000000 */
[----:B------:R-:W-:Y:S02]  /*9e90*/  SHF.L.U32 R31, R33, 0x17, RZ ;  /* 0x00000017211f7819 */ /* 0x000fe400000006ff */
[----:B------:R-:W-:Y:S01]  /*9ea0*/  FMUL R29, R29, R74 ;  /* 0x0000004a1d1d7220 */ /* 0x000fe20000400000 */
[----:B------:R-:W-:Y:S01]  /*9eb0*/  FADD R30, R13, R28 ;  /* 0x0000001c0d1e7221 */ /* 0x000fe20000000000 */
[----:B------:R-:W-:Y:S01]  /*9ec0*/  SHF.L.U32 R33, R38, 0x17, RZ ;  /* 0x0000001726217819 */ /* 0x000fe200000006ff */
[----:B------:R-:W-:Y:S01]  /*9ed0*/  FMUL R31, R31, R34 ;  /* 0x000000221f1f7220 */ /* 0x000fe20000400000 */
[----:B-1----:R-:W-:Y:S01]  /*9ee0*/  FMUL R34, R12, R39 ;  /* 0x000000270c227220 */ /* 0x002fe20000400000 */
[----:B------:R-:W-:Y:S01]  /*9ef0*/  FADD R32, R30, R27 ;  /* 0x0000001b1e207221 */ /* 0x000fe20000000000 */
[----:B------:R-:W-:Y:S01]  /*9f00*/  FMUL R30, R15, R76 ;  /* 0x0000004c0f1e7220 */ /* 0x000fe20000400000 */
[----:B------:R-:W-:-:S02]  /*9f10*/  FMUL R33, R33, R70 ;  /* 0x0000004621217220 */ /* 0x000fc40000400000 */
[----:B------:R-:W-:Y:S01]  /*9f20*/  FADD R13, R32, R29 ;  /* 0x0000001d200d7221 */ /* 0x000fe20000000000 */
[----:B------:R-:W-:Y:S02]  /*9f30*/  IMAD.SHL.U32 R32, R35, 0x800000, RZ ;  /* 0x0080000023207824 */ /* 0x000fe400078e00ff */
[----:B------:R-:W-:Y:S01]  /*9f40*/  FMUL R35, R11, R40 ;  /* 0x000000280b237220 */ /* 0x000fe20000400000 */
[----:B------:R-:W-:Y:S01]  /*9f50*/  FADD R14, R13, R30 ;  /* 0x0000001e0d0e7221 */ /* 0x000fe20000000000 */
[----:B0-----:R-:W-:-:S03]  /*9f60*/  FMUL R32, R32, R41 ;  /* 0x0000002920207220 */ /* 0x001fc60000400000 */
        /* <DEDUP_REMOVED lines=14> */
.L_x_1255:
        /* <DEDUP_REMOVED lines=11> */
[----:B0-----:R-:W-:Y:S05]  /*a100*/  CALL.REL.NOINC `($__internal_15_$__cuda_sm3x_div_rn_noftz_f32_slowpath) ;  /* 0x0000003400387944 */ /* 0x001fea0003c00000 */
[----:B------:R-:W-:-:S07]  /*a110*/  IMAD.MOV.U32 R14, RZ, RZ, R4 ;  /* 0x000000ffff0e7224 */ /* 0x000fce00078e0004 */
.L_x_1184:
[----:B------:R-:W-:Y:S05]  /*a120*/  BSYNC.RECONVERGENT B3 ;  /* 0x0000000000037941 */ /* 0x000fea0003800200 */
.L_x_1183:
        /* <DEDUP_REMOVED lines=11> */
[----:B0-----:R-:W-:Y:S05]  /*a1e0*/  CALL.REL.NOINC `($__internal_15_$__cuda_sm3x_div_rn_noftz_f32_slowpath) ;  /* 0x0000003400007944 */ /* 0x001fea0003c00000 */
[----:B------:R-:W-:-:S07]  /*a1f0*/  IMAD.MOV.U32 R15, RZ, RZ, R4 ;  /* 0x000000ffff0f7224 */ /* 0x000fce00078e0004 */
.L_x_1186:
[----:B------:R-:W-:Y:S05]  /*a200*/  BSYNC.RECONVERGENT B3 ;  /* 0x0000000000037941 */ /* 0x000fea0003800200 */
.L_x_1185:
        /* <DEDUP_REMOVED lines=13> */
.L_x_1188:
[----:B------:R-:W-:Y:S05]  /*a2e0*/  BSYNC.RECONVERGENT B3 ;  /* 0x0000000000037941 */ /* 0x000fea0003800200 */
.L_x_1187:
        /* <DEDUP_REMOVED lines=13> */
.L_x_1190:
[----:B------:R-:W-:Y:S05]  /*a3c0*/  BSYNC.RECONVERGENT B3 ;  /* 0x0000000000037941 */ /* 0x000fea0003800200 */
.L_x_1189:
        /* <DEDUP_REMOVED lines=13> */
.L_x_1192:
[----:B------:R-:W-:Y:S05]  /*a4a0*/  BSYNC.RECONVERGENT B3 ;  /* 0x0000000000037941 */ /* 0x000fea0003800200 */
.L_x_1191:
        /* <DEDUP_REMOVED lines=13> */
.L_x_1194:
[----:B------:R-:W-:Y:S05]  /*a580*/  BSYNC.RECONVERGENT B3 ;  /* 0x0000000000037941 */ /* 0x000fea0003800200 */
.L_x_1193:
        /* <DEDUP_REMOVED lines=13> */
.L_x_1196:
[----:B------:R-:W-:Y:S05]  /*a660*/  BSYNC.RECONVERGENT B3 ;  /* 0x0000000000037941 */ /* 0x000fea0003800200 */
.L_x_1195:
        /* <DEDUP_REMOVED lines=13> */
.L_x_1198:
[----:B------:R-:W-:Y:S05]  /*a740*/  BSYNC.RECONVERGENT B3 ;  /* 0x0000000000037941 */ /* 0x000fea0003800200 */
.L_x_1197:
        /* <DEDUP_REMOVED lines=13> */
.L_x_1200:
[----:B------:R-:W-:Y:S05]  /*a820*/  BSYNC.RECONVERGENT B3 ;  /* 0x0000000000037941 */ /* 0x000fea0003800200 */
.L_x_1199:
        /* <DEDUP_REMOVED lines=13> */
.L_x_1202:
[----:B------:R-:W-:Y:S05]  /*a900*/  BSYNC.RECONVERGENT B3 ;  /* 0x0000000000037941 */ /* 0x000fea0003800200 */
.L_x_1201:
[----:B------:R-:W1:Y:S01]  /*a910*/  MUFU.RCP R4, R11 ;  /* 0x0000000b00047308 */ /* 0x000e620000001000 */
[----:B------:R-:W-:Y:S07]  /*a920*/  BSSY.RECONVERGENT B3, `(.L_x_1203) ;  /* 0x000000c000037945 */ /* 0x000fee0003800200 */
[----:B------:R-:W2:Y:S01]  /*a930*/  FCHK P0, R16, R11 ;  /* 0x0000000b10007302 */ /* 0x000ea20000000000 */
[----:B-1----:R-:W-:-:S04]  /*a940*/  FFMA R13, -R11, R4, 1 ;  /* 0x3f8000000b0d7423 */ /* 0x002fc80000000104 */
[----:B0-----:R-:W-:-:S04]  /*a950*/  FFMA R41, R4, R13, R4 ;  /* 0x0000000d04297223 */ /* 0x001fc80000000004 */
[----:B------:R-:W-:-:S04]  /*a960*/  FFMA R8, R16, R41, RZ ;  /* 0x0000002910087223 */ /* 0x000fc800000000ff */
[----:B------:R-:W-:-:S04]  /*a970*/  FFMA R13, -R11, R8, R16 ;  /* 0x000000080b0d7223 */ /* 0x000fc80000000110 */
[----:B------:R-:W-:Y:S01]  /*a980*/  FFMA R8, R41, R13, R8 ;  /* 0x0000000d29087223 */ /* 0x000fe20000000008 */
[----:B--2---:R-:W-:Y:S06]  /*a990*/  @!P0 BRA `(.L_x_1204) ;  /* 0x0000000000108947 */ /* 0x004fec0003800000 */
[----:B------:R-:W-:Y:S02]  /*a9a0*/  MOV R4, R16 ;  /* 0x0000001000047202 */ /* 0x000fe40000000f00 */
[----:B------:R-:W-:-:S07]  /*a9b0*/  MOV R12, 0xa9d0 ;  /* 0x0000a9d0000c7802 */ /* 0x000fce0000000f00 */
[----:B------:R-:W-:Y:S05]  /*a9c0*/  CALL.REL.NOINC `($__internal_15_$__cuda_sm3x_div_rn_noftz_f32_slowpath) ;  /* 0x0000002c00087944 */ /* 0x000fea0003c00000 */
[----:B------:R-:W-:-:S07]  /*a9d0*/  IMAD.MOV.U32 R8, RZ, RZ, R4 ;  /* 0x000000ffff087224 */ /* 0x000fce00078e0004 */
.L_x_1204:
[----:B------:R-:W-:Y:S05]  /*a9e0*/  BSYNC.RECONVERGENT B3 ;  /* 0x0000000000037941 */ /* 0x000fea0003800200 */
.L_x_1203:
        /* <DEDUP_REMOVED lines=11> */
[----:B------:R-:W-:Y:S05]  /*aaa0*/  CALL.REL.NOINC `($__internal_15_$__cuda_sm3x_div_rn_noftz_f32_slowpath) ;  /* 0x0000002800d07944 */ /* 0x000fea0003c00000 */
[----:B------:R-:W-:-:S07]  /*aab0*/  IMAD.MOV.U32 R16, RZ, RZ, R4 ;  /* 0x000000ffff107224 */ /* 0x000fce00078e0004 */
.L_x_1206:
[----:B------:R-:W-:Y:S05]  /*aac0*/  BSYNC.RECONVERGENT B3 ;  /* 0x0000000000037941 */ /* 0x000fea0003800200 */
.L_x_1205:
        /* <DEDUP_REMOVED lines=13> */
.L_x_1208:
[----:B------:R-:W-:Y:S05]  /*aba0*/  BSYNC.RECONVERGENT B3 ;  /* 0x0000000000037941 */ /* 0x000fea0003800200 */
.L_x_1207:
        /* <DEDUP_REMOVED lines=13> */
.L_x_1210:
[----:B------:R-:W-:Y:S05]  /*ac80*/  BSYNC.RECONVERGENT B3 ;  /* 0x0000000000037941 */ /* 0x000fea0003800200 */
.L_x_1209:
        /* <DEDUP_REMOVED lines=13> */
.L_x_1212:
[----:B------:R-:W-:Y:S05]  /*ad60*/  BSYNC.RECONVERGENT B3 ;  /* 0x0000000000037941 */ /* 0x000fea0003800200 */
.L_x_1211:
        /* <DEDUP_REMOVED lines=13> */
.L_x_1214:
[----:B------:R-:W-:Y:S05]  /*ae40*/  BSYNC.RECONVERGENT B3 ;  /* 0x0000000000037941 */ /* 0x000fea0003800200 */
.L_x_1213:
        /* <DEDUP_REMOVED lines=13> */
.L_x_1216:
[----:B------:R-:W-:Y:S05]  /*af20*/  BSYNC.RECONVERGENT B3 ;  /* 0x0000000000037941 */ /* 0x000fea0003800200 */
.L_x_1215:
        /* <DEDUP_REMOVED lines=13> */
.L_x_1218:
[----:B------:R-:W-:Y:S05]  /*b000*/  BSYNC.RECONVERGENT B3 ;  /* 0x0000000000037941 */ /* 0x000fea0003800200 */
.L_x_1217:
        /* <DEDUP_REMOVED lines=13> */
.L_x_1220:
[----:B------:R-:W-:Y:S05]  /*b0e0*/  BSYNC.RECONVERGENT B3 ;  /* 0x0000000000037941 */ /* 0x000fea0003800200 */
.L_x_1219:
        /* <DEDUP_REMOVED lines=13> */
.L_x_1222:
[----:B------:R-:W-:Y:S05]  /*b1c0*/  BSYNC.RECONVERGENT B3 ;  /* 0x0000000000037941 */ /* 0x000fea0003800200 */
.L_x_1221:
        /* <DEDUP_REMOVED lines=13> */
.L_x_1224:
[----:B------:R-:W-:Y:S05]  /*b2a0*/  BSYNC.RECONVERGENT B3 ;  /* 0x0000000000037941 */ /* 0x000fea0003800200 */
.L_x_1223:
        /* <DEDUP_REMOVED lines=13> */
.L_x_1226:
[----:B------:R-:W-:Y:S05]  /*b380*/  BSYNC.RECONVERGENT B3 ;  /* 0x0000000000037941 */ /* 0x000fea0003800200 */
.L_x_1225:
        /* <DEDUP_REMOVED lines=13> */
.L_x_1228:
[----:B------:R-:W-:Y:S05]  /*b460*/  BSYNC.RECONVERGENT B3 ;  /* 0x0000000000037941 */ /* 0x000fea0003800200 */
.L_x_1227:
        /* <DEDUP_REMOVED lines=13> */
.L_x_1230:
[----:B------:R-:W-:Y:S05]  /*b540*/  BSYNC.RECONVERGENT B3 ;  /* 0x0000000000037941 */ /* 0x000fea0003800200 */
.L_x_1229:
        /* <DEDUP_REMOVED lines=13> */
.L_x_1232:
[----:B------:R-:W-:Y:S05]  /*b620*/  BSYNC.RECONVERGENT B3 ;  /* 0x0000000000037941 */ /* 0x000fea0003800200 */
.L_x_1231:
        /* <DEDUP_REMOVED lines=13> */
.L_x_1234:
[----:B------:R-:W-:Y:S05]  /*b700*/  BSYNC.RECONVERGENT B3 ;  /* 0x0000000000037941 */ /* 0x000fea0003800200 */
.L_x_1233:
        /* <DEDUP_REMOVED lines=13> */
.L_x_1236:
[----:B------:R-:W-:Y:S05]  /*b7e0*/  BSYNC.RECONVERGENT B3 ;  /* 0x0000000000037941 */ /* 0x000fea0003800200 */
.L_x_1235:
        /* <DEDUP_REMOVED lines=13> */
.L_x_1238:
[----:B------:R-:W-:Y:S05]  /*b8c0*/  BSYNC.RECONVERGENT B3 ;  /* 0x0000000000037941 */ /* 0x000fea0003800200 */
.L_x_1237:
        /* <DEDUP_REMOVED lines=13> */
.L_x_1240:
[----:B------:R-:W-:Y:S05]  /*b9a0*/  BSYNC.RECONVERGENT B3 ;  /* 0x0000000000037941 */ /* 0x000fea0003800200 */
.L_x_1239:
        /* <DEDUP_REMOVED lines=13> */
.L_x_1242:
[----:B------:R-:W-:Y:S05]  /*ba80*/  BSYNC.RECONVERGENT B3 ;  /* 0x0000000000037941 */ /* 0x000fea0003800200 */
.L_x_1241:
        /* <DEDUP_REMOVED lines=70> */
.L_x_1181:
[----:B------:R-:W-:Y:S05]  /*bef0*/  EXIT ;  /* 0x000000000000794d */ /* 0x000fea0003800000 */
.L_x_1182:
[----:B------:R-:W-:Y:S01]  /*bf00*/  HFMA2 R11, -RZ, RZ, 0, 1.847743988037109375e-06 ;  /* 0x0000001fff0b7431 */ /* 0x000fe200000001ff */
[----:B------:R-:W-:Y:S01]  /*bf10*/  BSSY B1, `(.L_x_1244) ;  /* 0x0000006000017945 */ /* 0x000fe20003800000 */
[----:B------:R-:W-:Y:S02]  /*bf20*/  IMAD.MOV.U32 R12, RZ, RZ, 0x10 ;  /* 0x00000010ff0c7424 */ /* 0x000fe400078e00ff */
[----:B------:R-:W-:-:S07]  /*bf30*/  IMAD.MOV.U32 R15, RZ, RZ, -0x1 ;  /* 0xffffffffff0f7424 */ /* 0x000fce00078e00ff */
[----:B------:R-:W-:Y:S05]  /*bf40*/  WARPSYNC.COLLECTIVE R15, `(.L_x_1245) ;  /* 0x000000000f087348 */ /* 0x000fea0003c00000 */
[----:B------:R0:W1:Y:S02]  /*bf50*/  SHFL.BFLY P6, R14, R13, R12, R11 ;  /* 0x0c00000c0d0e7389 */ /* 0x00006400000c000b */
[----:B01----:R-:W-:Y:S05]  /*bf60*/  ENDCOLLECTIVE ;  /* 0x000000000000791b */ /* 0x003fea0003800000 */
.L_x_1245:
[----:B------:R-:W-:Y:S05]  /*bf70*/  BSYNC B1 ;  /* 0x0000000000017941 */ /* 0x000fea0003800000 */
.L_x_1244:
[----:B------:R-:W-:Y:S01]  /*bf80*/  FMNMX R13, R13, R14, !PT ;  /* 0x0000000e0d0d7209 */ /* 0x000fe20007800000 */
[----:B------:R-:W-:Y:S01]  /*bf90*/  IMAD.MOV.U32 R11, RZ, RZ, 0x1f ;  /* 0x0000001fff0b7424 */ /* 0x000fe200078e00ff */
[----:B------:R-:W-:Y:S02]  /*bfa0*/  MOV R12, 0x8 ;  /* 0x00000008000c7802 */ /* 0x000fe40000000f00 */
[----:B------:R-:W-:-:S07]  /*bfb0*/  MOV R15, 0xffffffff ;  /* 0xffffffff000f7802 */ /* 0x000fce0000000f00 */
[----:B------:R-:W-:Y:S05]  /*bfc0*/  WARPSYNC.COLLECTIVE R15, `(.L_x_1246) ;  /* 0x000000000f087348 */ /* 0x000fea0003c00000 */
[----:B------:R0:W1:Y:S02]  /*bfd0*/  SHFL.BFLY P6, R14, R13, R12, R11 ;  /* 0x0c00000c0d0e7389 */ /* 0x00006400000c000b */
[----:B01----:R-:W-:Y:S05]  /*bfe0*/  ENDCOLLECTIVE ;  /* 0x000000000000791b */ /* 0x003fea0003800000 */
.L_x_1246:
[----:B------:R-:W-:Y:S01]  /*bff0*/  HFMA2 R12, -RZ, RZ, 0, 2.384185791015625e-07 ;  /* 0x00000004ff0c7431 */ /* 0x000fe200000001ff */
[----:B------:R-:W-:-:S05]  /*c000*/  FMNMX R0, R13, R14, !PT ;  /* 0x0000000e0d007209 */ /* 0x000fca0007800000 */
[----:B------:R-:W-:-:S07]  /*c010*/  IMAD.MOV.U32 R13, RZ, RZ, R0 ;  /* 0x000000ffff0d7224 */ /* 0x000fce00078e0000 */
[----:B------:R-:W-:Y:S05]  /*c020*/  WARPSYNC.COLLECTIVE R15, `(.L_x_1247) ;  /* 0x000000000f087348 */ /* 0x000fea0003c00000 */
[----:B------:R0:W1:Y:S02]  /*c030*/  SHFL.BFLY P6, R14, R13, R12, R11 ;  /* 0x0c00000c0d0e7389 */ /* 0x00006400000c000b */
[----:B01----:R-:W-:Y:S05]  /*c040*/  ENDCOLLECTIVE ;  /* 0x000000000000791b */ /* 0x003fea0003800000 */
.L_x_1247:
[----:B------:R-:W-:Y:S02]  /*c050*/  MOV R12, 0x2 ;  /* 0x00000002000c7802 */ /* 0x000fe40000000f00 */
[----:B------:R-:W-:-:S05]  /*c060*/  FMNMX R2, R0, R14, !PT ;  /* 0x0000000e00027209 */ /* 0x000fca0007800000 */
[----:B------:R-:W-:-:S07]  /*c070*/  IMAD.MOV.U32 R13, RZ, RZ, R2 ;  /* 0x000000ffff0d7224 */ /* 0x000fce00078e0002 */
[----:B------:R-:W-:Y:S05]  /*c080*/  WARPSYNC.COLLECTIVE R15, `(.L_x_1248) ;  /* 0x000000000f087348 */ /* 0x000fea0003c00000 */
[----:B------:R0:W1:Y:S02]  /*c090*/  SHFL.BFLY P6, R14, R13, R12, R11 ;  /* 0x0c00000c0d0e7389 */ /* 0x00006400000c000b */
[----:B01----:R-:W-:Y:S05]  /*c0a0*/  ENDCOLLECTIVE ;  /* 0x000000000000791b */ /* 0x003fea0003800000 */
.L_x_1248:
[----:B------:R-:W-:Y:S01]  /*c0b0*/  HFMA2 R12, -RZ, RZ, 0, 5.9604644775390625e-08 ;  /* 0x00000001ff0c7431 */ /* 0x000fe200000001ff */
[----:B------:R-:W-:-:S05]  /*c0c0*/  FMNMX R3, R2, R14, !PT ;  /* 0x0000000e02037209 */ /* 0x000fca0007800000 */
[----:B------:R-:W-:-:S07]  /*c0d0*/  IMAD.MOV.U32 R13, RZ, RZ, R3 ;  /* 0x000000ffff0d7224 */ /* 0x000fce00078e0003 */
[----:B------:R-:W-:Y:S05]  /*c0e0*/  WARPSYNC.COLLECTIVE R15, `(.L_x_1249) ;  /* 0x000000000f087348 */ /* 0x000fea0003c00000 */
[----:B------:R0:W1:Y:S02]  /*c0f0*/  SHFL.BFLY P6, R14, R13, R12, R11 ;  /* 0x0c00000c0d0e7389 */ /* 0x00006400000c000b */
[----:B01----:R-:W-:Y:S05]  /*c100*/  ENDCOLLECTIVE ;  /* 0x000000000000791b */ /* 0x003fea0003800000 */
.L_x_1249:
[----:B------:R-:W-:Y:S01]  /*c110*/  IMAD.MOV.U32 R11, RZ, RZ, 0x3bbb989d ;  /* 0x3bbb989dff0b7424 */ /* 0x000fe200078e00ff */
[----:B------:R-:W-:Y:S02]  /*c120*/  MOV R12, 0x437c0000 ;  /* 0x437c0000000c7802 */ /* 0x000fe40000000f00 */
[----:B------:R-:W-:-:S05]  /*c130*/  FMNMX R9, R3, R14, !PT ;  /* 0x0000000e03097209 */ /* 0x000fca0007800000 */
[--C-:B------:R-:W-:Y:S01]  /*c140*/  FADD R4, R62, -R9.reuse ;  /* 0x800000093e047221 */ /* 0x100fe20000000000 */
[--C-:B------:R-:W-:Y:S01]  /*c150*/  FADD R3, R48, -R9.reuse ;  /* 0x8000000930037221 */ /* 0x100fe20000000000 */
[--C-:B------:R-:W-:Y:S01]  /*c160*/  FADD R5, R46, -R9.reuse ;  /* 0x800000092e057221 */ /* 0x100fe20000000000 */
[--C-:B------:R-:W-:Y:S01]  /*c170*/  FADD R0, R60, -R9.reuse ;  /* 0x800000093c007221 */ /* 0x100fe20000000000 */
[-C--:B------:R-:W-:Y:S01]  /*c180*/  FFMA.SAT R13, R4, R11.reuse, 0.5 ;  /* 0x3f000000040d7423 */ /* 0x080fe2000000200b */
[--C-:B------:R-:W-:Y:S01]  /*c190*/  FADD R2, R50, -R9.reuse ;  /* 0x8000000932027221 */ /* 0x100fe20000000000 */
[--C-:B------:R-:W-:Y:S01]  /*c1a0*/  FADD R6, R28, -R9.reuse ;  /* 0x800000091c067221 */ /* 0x100fe20000000000 */
[--C-:B------:R-:W-:Y:S01]  /*c1b0*/  FADD R7, R22, -R9.reuse ;  /* 0x8000000916077221 */ /* 0x100fe20000000000 */
        /* <DEDUP_REMOVED lines=25> */
[-C--:B------:R-:W-:Y:S01]  /*c350*/  FFMA.SAT R15, R0, R11.reuse, 0.5 ;  /* 0x3f000000000f7423 */ /* 0x080fe2000000200b */
[-C--:B------:R-:W-:Y:S01]  /*c360*/  FFMA.SAT R17, R2, R11.reuse, 0.5 ;  /* 0x3f00000002117423 */ /* 0x080fe2000000200b */
[----:B------:R-:W-:Y:S01]  /*c370*/  FFMA.SAT R19, R32, R11, 0.5 ;  /* 0x3f00000020137423 */ /* 0x000fe2000000200b */
[C---:B------:R-:W-:Y:S01]  /*c380*/  FFMA R9, R4.reuse, 1.4426950216293334961, -R9 ;  /* 0x3fb8aa3b04097823 */ /* 0x040fe20000000809 */
[-C--:B------:R-:W-:Y:S01]  /*c390*/  FFMA.RM R15, R15, R12.reuse, 12582913 ;  /* 0x4b4000010f0f7423 */ /* 0x080fe2000000400c */
[-C--:B------:R-:W-:Y:S01]  /*c3a0*/  FFMA.RM R17, R17, R12.reuse, 12582913 ;  /* 0x4b40000111117423 */ /* 0x080fe2000000400c */
[----:B------:R-:W-:Y:S01]  /*c3b0*/  FFMA.RM R19, R19, R12, 12582913 ;  /* 0x4b40000113137423 */ /* 0x000fe2000000400c */
[----:B------:R-:W-:Y:S01]  /*c3c0*/  FFMA R9, R4, 1.925963033500011079e-08, R9 ;  /* 0x32a5706004097823 */ /* 0x000fe20000000009 */
[----:B------:R-:W-:-:S02]  /*c3d0*/  IMAD.SHL.U32 R4, R13, 0x800000, RZ ;  /* 0x008000000d047824 */ /* 0x000fc400078e00ff */
[----:B------:R-:W-:Y:S01]  /*c3e0*/  FADD R13, R15, -12583039 ;  /* 0xcb40007f0f0d7421 */ /* 0x000fe20000000000 */
[-C--:B------:R-:W-:Y:S01]  /*c3f0*/  FFMA.SAT R21, R38, R11.reuse, 0.5 ;  /* 0x3f00000026157423 */ /* 0x080fe2000000200b */
[-C--:B------:R-:W-:Y:S01]  /*c400*/  FFMA.SAT R23, R68, R11.reuse, 0.5 ;  /* 0x3f00000044177423 */ /* 0x080fe2000000200b */
[-C--:B------:R-:W-:Y:S01]  /*c410*/  FFMA.SAT R25, R54, R11.reuse, 0.5 ;  /* 0x3f00000036197423 */ /* 0x080fe2000000200b */
[----:B------:R-:W0:Y:S01]  /*c420*/  MUFU.EX2 R9, R9 ;  /* 0x0000000900097308 */ /* 0x000e220000000800 */
[C---:B------:R-:W-:Y:S01]  /*c430*/  FFMA R13, R0.reuse, 1.4426950216293334961, -R13 ;  /* 0x3fb8aa3b000d7823 */ /* 0x040fe2000000080d */
[-C--:B------:R-:W-:Y:S01]  /*c440*/  FFMA.RM R21, R21, R12.reuse, 12582913 ;  /* 0x4b40000115157423 */ /* 0x080fe2000000400c */
[-C--:B------:R-:W-:Y:S01]  /*c450*/  FFMA.RM R23, R23, R12.reuse, 12582913 ;  /* 0x4b40000117177423 */ /* 0x080fe2000000400c */
[-C--:B------:R-:W-:Y:S01]  /*c460*/  FFMA.RM R25, R25, R12.reuse, 12582913 ;  /* 0x4b40000119197423 */ /* 0x080fe2000000400c */
[----:B------:R-:W-:Y:S01]  /*c470*/  FFMA R13, R0, 1.925963033500011079e-08, R13 ;  /* 0x32a57060000d7823 */ /* 0x000fe2000000000d */
[----:B------:R-:W-:Y:S01]  /*c480*/  SHF.L.U32 R0, R15, 0x17, RZ ;  /* 0x000000170f007819 */ /* 0x000fe200000006ff */
[-C--:B------:R-:W-:Y:S01]  /*c490*/  FFMA.SAT R15, R3, R11.reuse, 0.5 ;  /* 0x3f000000030f7423 */ /* 0x080fe2000000200b */
[-C--:B------:R-:W-:Y:S01]  /*c4a0*/  FFMA.SAT R27, R52, R11.reuse, 0.5 ;  /* 0x3f000000341b7423 */ /* 0x080fe2000000200b */
[-C--:B------:R-:W-:Y:S01]  /*c4b0*/  FFMA.SAT R29, R56, R11.reuse, 0.5 ;  /* 0x3f000000381d7423 */ /* 0x080fe2000000200b */
[-C--:B------:R-:W-:Y:S01]  /*c4c0*/  FFMA.SAT R35, R72, R11.reuse, 0.5 ;  /* 0x3f00000048237423 */ /* 0x080fe2000000200b */
[----:B------:R-:W1:Y:S01]  /*c4d0*/  MUFU.EX2 R13, R13 ;  /* 0x0000000d000d7308 */ /* 0x000e620000000800 */
[-C--:B------:R-:W-:Y:S01]  /*c4e0*/  FFMA.RM R15, R15, R12.reuse, 12582913 ;  /* 0x4b4000010f0f7423 */ /* 0x080fe2000000400c */
[-C--:B------:R-:W-:Y:S01]  /*c4f0*/  FFMA.RM R27, R27, R12.reuse, 12582913 ;  /* 0x4b4000011b1b7423 */ /* 0x080fe2000000400c */
[-C--:B------:R-:W-:Y:S01]  /*c500*/  FFMA.RM R29, R29, R12.reuse, 12582913 ;  /* 0x4b4000011d1d7423 */ /* 0x080fe2000000400c */
[----:B------:R-:W-:Y:S01]  /*c510*/  FFMA.SAT R33, R14, R11, 0.5 ;  /* 0x3f0000000e217423 */ /* 0x000fe2000000200b */
[----:B------:R-:W-:Y:S01]  /*c520*/  FADD R10, R15, -12583039 ;  /* 0xcb40007f0f0a7421 */ /* 0x000fe20000000000 */
[----:B0-----:R-:W-:Y:S01]  /*c530*/  FMUL R4, R4, R9 ;  /* 0x0000000904047220 */ /* 0x001fe20000400000 */
[----:B------:R-:W-:Y:S01]  /*c540*/  FADD R9, R17, -12583039 ;  /* 0xcb40007f11097421 */ /* 0x000fe20000000000 */
[----:B------:R-:W-:Y:S01]  /*c550*/  SHF.L.U32 R28, R29, 0x17, RZ ;  /* 0x000000171d1c7819 */ /* 0x000fe200000006ff */
[----:B------:R-:W-:Y:S01]  /*c560*/  FFMA R10, R3, 1.4426950216293334961, -R10 ;  /* 0x3fb8aa3b030a7823 */ /* 0x000fe2000000080a */
[-C--:B------:R-:W-:Y:S01]  /*c570*/  FFMA.RM R35, R35, R12.reuse, 12582913 ;  /* 0x4b40000123237423 */ /* 0x080fe2000000400c */
[C---:B------:R-:W-:Y:S01]  /*c580*/  FFMA R9, R2.reuse, 1.4426950216293334961, -R9 ;  /* 0x3fb8aa3b02097823 */ /* 0x040fe20000000809 */
[----:B------:R-:W-:Y:S01]  /*c590*/  FFMA.RM R33, R33, R12, 12582913 ;  /* 0x4b40000121217423 */ /* 0x000fe2000000400c */
[----:B------:R-:W-:Y:S01]  /*c5a0*/  FFMA R10, R3, 1.925963033500011079e-08, R10 ;  /* 0x32a57060030a7823 */ /* 0x000fe2000000000a */
[----:B------:R-:W-:Y:S01]  /*c5b0*/  SHF.L.U32 R3, R15, 0x17, RZ ;  /* 0x000000170f037819 */ /* 0x000fe200000006ff */
[----:B------:R-:W-:Y:S01]  /*c5c0*/  FFMA R9, R2, 1.925963033500011079e-08, R9 ;  /* 0x32a5706002097823 */ /* 0x000fe20000000009 */
[----:B------:R-:W-:-:S02]  /*c5d0*/  IMAD.SHL.U32 R2, R17, 0x800000, RZ ;  /* 0x0080000011027824 */ /* 0x000fc400078e00ff */
[----:B-1----:R-:W-:Y:S01]  /*c5e0*/  FMUL R0, R0, R13 ;  /* 0x0000000d00007220 */ /* 0x002fe20000400000 */
[-C--:B------:R-:W-:Y:S01]  /*c5f0*/  FFMA.SAT R13, R5, R11.reuse, 0.5 ;  /* 0x3f000000050d7423 */ /* 0x080fe2000000200b */
[----:B------:R-:W0:Y:S01]  /*c600*/  MUFU.EX2 R10, R10 ;  /* 0x0000000a000a7308 */ /* 0x000e220000000800 */
[-C--:B------:R-:W-:Y:S01]  /*c610*/  FFMA.SAT R15, R7, R11.reuse, 0.5 ;  /* 0x3f000000070f7423 */ /* 0x080fe2000000200b */
[----:B------:R-:W-:Y:S01]  /*c620*/  FFMA.SAT R17, R24, R11, 0.5 ;  /* 0x3f00000018117423 */ /* 0x000fe2000000200b */
[-C--:B------:R-:W-:Y:S02]  /*c630*/  FFMA.RM R13, R13, R12.reuse, 12582913 ;  /* 0x4b4000010d0d7423 */ /* 0x080fe4000000400c */
[-C--:B------:R-:W-:Y:S01]  /*c640*/  FFMA.RM R15, R15, R12.reuse, 12582913 ;  /* 0x4b4000010f0f7423 */ /* 0x080fe2000000400c */
[----:B------:R-:W-:Y:S01]  /*c650*/  FFMA.RM R17, R17, R12, 12582913 ;  /* 0x4b40000111117423 */ /* 0x000fe2000000400c */
[----:B------:R-:W-:Y:S01]  /*c660*/  FADD R18, R13, -12583039 ;  /* 0xcb40007f0d127421 */ /* 0x000fe20000000000 */
[----:B------:R-:W1:Y:S03]  /*c670*/  MUFU.EX2 R9, R9 ;  /* 0x0000000900097308 */ /* 0x000e660000000800 */
[----:B------:R-:W-:-:S04]  /*c680*/  FFMA R18, R5, 1.4426950216293334961, -R18 ;  /* 0x3fb8aa3b05127823 */ /* 0x000fc80000000812 */
[----:B------:R-:W-:Y:S01]  /*c690*/  FFMA R18, R5, 1.925963033500011079e-08, R18 ;  /* 0x32a5706005127823 */ /* 0x000fe20000000012 */
[----:B------:R-:W-:Y:S02]  /*c6a0*/  IMAD.SHL.U32 R5, R13, 0x800000, RZ ;  /* 0x008000000d057824 */ /* 0x000fe400078e00ff */
[----:B0-----:R-:W-:Y:S01]  /*c6b0*/  FMUL R3, R3, R10 ;  /* 0x0000000a03037220 */ /* 0x001fe20000400000 */
[----:B------:R-:W-:Y:S02]  /*c6c0*/  FADD R10, R15, -12583039 ;  /* 0xcb40007f0f0a7421 */ /* 0x000fe40000000000 */
[----:B------:R-:W0:Y:S02]  /*c6d0*/  MUFU.EX2 R18, R18 ;  /* 0x0000001200127308 */ /* 0x000e240000000800 */
[----:B------:R-:W-:Y:S01]  /*c6e0*/  FFMA R10, R7, 1.4426950216293334961, -R10 ;  /* 0x3fb8aa3b070a7823 */ /* 0x000fe2000000080a */
[----:B-1----:R-:W-:Y:S01]  /*c6f0*/  FMUL R2, R2, R9 ;  /* 0x0000000902027220 */ /* 0x002fe20000400000 */
[----:B------:R-:W-:-:S02]  /*c700*/  FFMA.SAT R9, R6, R11, 0.5 ;  /* 0x3f00000006097423 */ /* 0x000fc4000000200b */
[----:B------:R-:W-:Y:S01]  /*c710*/  FFMA R10, R7, 1.925963033500011079e-08, R10 ;  /* 0x32a57060070a7823 */ /* 0x000fe2000000000a */
[----:B------:R-:W-:Y:S02]  /*c720*/  IMAD.SHL.U32 R7, R15, 0x800000, RZ ;  /* 0x008000000f077824 */ /* 0x000fe400078e00ff */
[----:B------:R-:W-:Y:S01]  /*c730*/  FFMA.SAT R15, R16, R11, 0.5 ;  /* 0x3f000000100f7423 */ /* 0x000fe2000000200b */
[----:B------:R-:W-:-:S03]  /*c740*/  FFMA.RM R9, R9, R12, 12582913 ;  /* 0x4b40000109097423 */ /* 0x000fc6000000400c */
[----:B------:R-:W-:Y:S01]  /*c750*/  FFMA.RM R15, R15, R12, 12582913 ;  /* 0x4b4000010f0f7423 */ /* 0x000fe2000000400c */
[----:B------:R-:W-:Y:S01]  /*c760*/  FADD R13, R9, -12583039 ;  /* 0xcb40007f090d7421 */ /* 0x000fe20000000000 */
[----:B------:R-:W1:Y:S03]  /*c770*/  MUFU.EX2 R10, R10 ;  /* 0x0000000a000a7308 */ /* 0x000e660000000800 */
[----:B------:R-:W-:Y:S01]  /*c780*/  FFMA R13, R6, 1.4426950216293334961, -R13 ;  /* 0x3fb8aa3b060d7823 */ /* 0x000fe2000000080d */
[----:B0-----:R-:W-:-:S03]  /*c790*/  FMUL R5, R5, R18 ;  /* 0x0000001205057220 */ /* 0x001fc60000400000 */
[----:B------:R-:W-:Y:S01]  /*c7a0*/  FFMA R13, R6, 1.925963033500011079e-08, R13 ;  /* 0x32a57060060d7823 */ /* 0x000fe2000000000d */
[----:B------:R-:W-:Y:S01]  /*c7b0*/  SHF.L.U32 R6, R9, 0x17, RZ ;  /* 0x0000001709067819 */ /* 0x000fe200000006ff */
[----:B------:R-:W-:-:S04]  /*c7c0*/  FFMA.SAT R9, R8, R11, 0.5 ;  /* 0x3f00000008097423 */ /* 0x000fc8000000200b */
[----:B------:R-:W0:Y:S01]  /*c7d0*/  MUFU.EX2 R13, R13 ;  /* 0x0000000d000d7308 */ /* 0x000e220000000800 */
[----:B------:R-:W-:Y:S01]  /*c7e0*/  FFMA.RM R9, R9, R12, 12582913 ;  /* 0x4b40000109097423 */ /* 0x000fe2000000400c */
[----:B-1----:R-:W-:Y:S01]  /*c7f0*/  FMUL R7, R7, R10 ;  /* 0x0000000a07077220 */ /* 0x002fe20000400000 */
[----:B------:R-:W-:Y:S01]  /*c800*/  SHF.L.U32 R10, R17, 0x17, RZ ;  /* 0x00000017110a7819 */ /* 0x000fe200000006ff */
[----:B0-----:R-:W-:Y:S01]  /*c810*/  FMUL R6, R6, R13 ;  /* 0x0000000d06067220 */ /* 0x001fe20000400000 */
        /* <DEDUP_REMOVED lines=9> */
[----:B------:R-:W-:-:S03]  /*c8b0*/  FFMA.SAT R15, R64, R11, 0.5 ;  /* 0x3f000000400f7423 */ /* 0x000fc6000000200b */
[----:B------:R-:W1:Y:S01]  /*c8c0*/  MUFU.EX2 R16, R16 ;  /* 0x0000001000107308 */ /* 0x000e620000000800 */
[----:B------:R-:W-:Y:S01]  /*c8d0*/  FFMA.RM R15, R15, R12, 12582913 ;  /* 0x4b4000010f0f7423 */ /* 0x000fe2000000400c */
[----:B0-----:R-:W-:Y:S01]  /*c8e0*/  FMUL R8, R8, R13 ;  /* 0x0000000d08087220 */ /* 0x001fe20000400000 */
[----:B------:R-:W-:Y:S02]  /*c8f0*/  FADD R13, R17, -12583039 ;  /* 0xcb40007f110d7421 */ /* 0x000fe40000000000 */
[C---:B------:R-:W-:Y:S01]  /*c900*/  FADD R17, R15.reuse, -12583039 ;  /* 0xcb40007f0f117421 */ /* 0x040fe20000000000 */
[----:B------:R-:W-:Y:S02]  /*c910*/  IMAD.SHL.U32 R15, R15, 0x800000, RZ ;  /* 0x008000000f0f7824 */ /* 0x000fe400078e00ff */
[----:B------:R-:W-:Y:S01]  /*c920*/  FFMA R13, R24, 1.4426950216293334961, -R13 ;  /* 0x3fb8aa3b180d7823 */ /* 0x000fe2000000080d */
[----:B------:R-:W-:-:S03]  /*c930*/  FFMA R17, R64, 1.4426950216293334961, -R17 ;  /* 0x3fb8aa3b40117823 */ /* 0x000fc60000000811 */
[----:B------:R-:W-:Y:S01]  /*c940*/  FFMA R13, R24, 1.925963033500011079e-08, R13 ;  /* 0x32a57060180d7823 */ /* 0x000fe2000000000d */
[----:B------:R-:W-:Y:S01]  /*c950*/  FFMA R17, R64, 1.925963033500011079e-08, R17 ;  /* 0x32a5706040117823 */ /* 0x000fe20000000011 */
[----:B-1----:R-:W-:-:S03]  /*c960*/  FMUL R9, R9, R16 ;  /* 0x0000001009097220 */ /* 0x002fc60000400000 */
[----:B------:R-:W0:Y:S08]  /*c970*/  MUFU.EX2 R16, R17 ;  /* 0x0000001100107308 */ /* 0x000e300000000800 */
[----:B------:R-:W1:Y:S01]  /*c980*/  MUFU.EX2 R13, R13 ;  /* 0x0000000d000d7308 */ /* 0x000e620000000800 */
[----:B0-----:R-:W-:Y:S01]  /*c990*/  FMUL R16, R15, R16 ;  /* 0x000000100f107220 */ /* 0x001fe20000400000 */
[----:B------:R-:W-:-:S04]  /*c9a0*/  FFMA.SAT R15, R66, R11, 0.5 ;  /* 0x3f000000420f7423 */ /* 0x000fc8000000200b */
[----:B------:R-:W-:Y:S01]  /*c9b0*/  FFMA.RM R15, R15, R12, 12582913 ;  /* 0x4b4000010f0f7423 */ /* 0x000fe2000000400c */
[----:B-1----:R-:W-:Y:S01]  /*c9c0*/  FMUL R10, R10, R13 ;  /* 0x0000000d0a0a7220 */ /* 0x002fe20000400000 */
[C---:B------:R-:W-:Y:S01]  /*c9d0*/  FADD R13, R19.reuse, -12583039 ;  /* 0xcb40007f130d7421 */ /* 0x040fe20000000000 */
[----:B------:R-:W-:-:S03]  /*c9e0*/  SHF.L.U32 R19, R19, 0x17, RZ ;  /* 0x0000001713137819 */ /* 0x000fc600000006ff */
[----:B------:R-:W-:-:S04]  /*c9f0*/  FFMA R13, R32, 1.4426950216293334961, -R13 ;  /* 0x3fb8aa3b200d7823 */ /* 0x000fc8000000080d */
[----:B------:R-:W-:Y:S01]  /*ca00*/  FFMA R13, R32, 1.925963033500011079e-08, R13 ;  /* 0x32a57060200d7823 */ /* 0x000fe2000000000d */
[----:B------:R-:W-:-:S03]  /*ca10*/  IMAD.SHL.U32 R32, R35, 0x800000, RZ ;  /* 0x0080000023207824 */ /* 0x000fc600078e00ff */
[----:B------:R0:W1:Y:S02]  /*ca20*/  MUFU.EX2 R18, R13 ;  /* 0x0000000d00127308 */ /* 0x0000640000000800 */
[C---:B0-----:R-:W-:Y:S01]  /*ca30*/  FADD R13, R21.reuse, -12583039 ;  /* 0xcb40007f150d7421 */ /* 0x041fe20000000000 */
[----:B------:R-:W-:-:S03]  /*ca40*/  SHF.L.U32 R21, R21, 0x17, RZ ;  /* 0x0000001715157819 */ /* 0x000fc600000006ff */
[C---:B------:R-:W-:Y:S01]  /*ca50*/  FFMA R13, R38.reuse, 1.4426950216293334961, -R13 ;  /* 0x3fb8aa3b260d7823 */ /* 0x040fe2000000080d */
[----:B-1----:R-:W-:Y:S01]  /*ca60*/  FMUL R17, R19, R18 ;  /* 0x0000001213117220 */ /* 0x002fe20000400000 */
[C---:B------:R-:W-:Y:S02]  /*ca70*/  FADD R19, R15.reuse, -12583039 ;  /* 0xcb40007f0f137421 */ /* 0x040fe40000000000 */
[----:B------:R-:W-:Y:S01]  /*ca80*/  FFMA R13, R38, 1.925963033500011079e-08, R13 ;  /* 0x32a57060260d7823 */ /* 0x000fe2000000000d */
[----:B------:R-:W-:Y:S02]  /*ca90*/  IMAD.SHL.U32 R15, R15, 0x800000, RZ ;  /* 0x008000000f0f7824 */ /* 0x000fe400078e00ff */
[C---:B------:R-:W-:Y:S01]  /*caa0*/  FFMA R19, R66.reuse, 1.4426950216293334961, -R19 ;  /* 0x3fb8aa3b42137823 */ /* 0x040fe20000000813 */
[----:B------:R0:W1:Y:S03]  /*cab0*/  MUFU.EX2 R20, R13 ;  /* 0x0000000d00147308 */ /* 0x0000660000000800 */
[----:B------:R-:W-:-:S05]  /*cac0*/  FFMA R19, R66, 1.925963033500011079e-08, R19 ;  /* 0x32a5706042137823 */ /* 0x000fca0000000013 */
[----:B------:R1:W2:Y:S01]  /*cad0*/  MUFU.EX2 R18, R19 ;  /* 0x0000001300127308 */ /* 0x0002a20000000800 */
[C---:B0-----:R-:W-:Y:S01]  /*cae0*/  FADD R13, R23.reuse, -12583039 ;  /* 0xcb40007f170d7421 */ /* 0x041fe20000000000 */
[----:B------:R-:W-:-:S03]  /*caf0*/  SHF.L.U32 R23, R23, 0x17, RZ ;  /* 0x0000001717177819 */ /* 0x000fc600000006ff */
[----:B------:R-:W-:Y:S01]  /*cb00*/  FFMA R13, R68, 1.4426950216293334961, -R13 ;  /* 0x3fb8aa3b440d7823 */ /* 0x000fe2000000080d */
[----:B-1----:R-:W-:-:S03]  /*cb10*/  FMUL R19, R21, R20 ;  /* 0x0000001415137220 */ /* 0x002fc60000400000 */
[----:B------:R-:W-:-:S04]  /*cb20*/  FFMA R13, R68, 1.925963033500011079e-08, R13 ;  /* 0x32a57060440d7823 */ /* 0x000fc8000000000d */
[----:B------:R0:W1:Y:S01]  /*cb30*/  MUFU.EX2 R22, R13 ;  /* 0x0000000d00167308 */ /* 0x0000620000000800 */
[----:B--2---:R-:W-:Y:S01]  /*cb40*/  FMUL R18, R15, R18 ;  /* 0x000000120f127220 */ /* 0x004fe20000400000 */
[----:B------:R-:W-:-:S04]  /*cb50*/  FFMA.SAT R15, R40, R11, 0.5 ;  /* 0x3f000000280f7423 */ /* 0x000fc8000000200b */
[----:B------:R-:W-:Y:S01]  /*cb60*/  FFMA.RM R15, R15, R12, 12582913 ;  /* 0x4b4000010f0f7423 */ /* 0x000fe2000000400c */
[C---:B0-----:R-:W-:Y:S01]  /*cb70*/  FADD R13, R25.reuse, -12583039 ;  /* 0xcb40007f190d7421 */ /* 0x041fe20000000000 */
[----:B------:R-:W-:Y:S02]  /*cb80*/  SHF.L.U32 R25, R25, 0x17, RZ ;  /* 0x0000001719197819 */ /* 0x000fe400000006ff */
[C---:B------:R-:W-:Y:S01]  /*cb90*/  FADD R21, R15.reuse, -12583039 ;  /* 0xcb40007f0f157421 */ /* 0x040fe20000000000 */
[----:B------:R-:W-:Y:S02]  /*cba0*/  IMAD.SHL.U32 R15, R15, 0x800000, RZ ;  /* 0x008000000f0f7824 */ /* 0x000fe400078e00ff */
[----:B------:R-:W-:Y:S01]  /*cbb0*/  FFMA R13, R54, 1.4426950216293334961, -R13 ;  /* 0x3fb8aa3b360d7823 */ /* 0x000fe2000000080d */
[----:B------:R-:W-:-:S03]  /*cbc0*/  FFMA R21, R40, 1.4426950216293334961, -R21 ;  /* 0x3fb8aa3b28157823 */ /* 0x000fc60000000815 */
[----:B------:R-:W-:Y:S01]  /*cbd0*/  FFMA R13, R54, 1.925963033500011079e-08, R13 ;  /* 0x32a57060360d7823 */ /* 0x000fe2000000000d */
[----:B------:R-:W-:-:S03]  /*cbe0*/  FFMA R21, R40, 1.925963033500011079e-08, R21 ;  /* 0x32a5706028157823 */ /* 0x000fc60000000015 */
[----:B------:R0:W-:Y:S08]  /*cbf0*/  MUFU.EX2 R24, R13 ;  /* 0x0000000d00187308 */ /* 0x0001f00000000800 */
[----:B------:R1:W2:Y:S01]  /*cc00*/  MUFU.EX2 R20, R21 ;  /* 0x0000001500147308 */ /* 0x0002a20000000800 */
[C---:B0-----:R-:W-:Y:S01]  /*cc10*/  FADD R13, R27.reuse, -12583039 ;  /* 0xcb40007f1b0d7421 */ /* 0x041fe20000000000 */
[----:B------:R-:W-:-:S03]  /*cc20*/  SHF.L.U32 R27, R27, 0x17, RZ ;  /* 0x000000171b1b7819 */ /* 0x000fc600000006ff */
[----:B------:R-:W-:Y:S01]  /*cc30*/  FFMA R13, R52, 1.4426950216293334961, -R13 ;  /* 0x3fb8aa3b340d7823 */ /* 0x000fe2000000080d */
[----:B-1----:R-:W-:-:S03]  /*cc40*/  FMUL R21, R23, R22 ;  /* 0x0000001617157220 */ /* 0x002fc60000400000 */
[----:B------:R-:W-:Y:S01]  /*cc50*/  FFMA R13, R52, 1.925963033500011079e-08, R13 ;  /* 0x32a57060340d7823 */ /* 0x000fe2000000000d */
[----:B--2---:R-:W-:Y:S01]  /*cc60*/  FMUL R20, R15, R20 ;  /* 0x000000140f147220 */ /* 0x004fe20000400000 */
[----:B------:R-:W-:-:S04]  /*cc70*/  FFMA.SAT R15, R26, R11, 0.5 ;  /* 0x3f0000001a0f7423 */ /* 0x000fc8000000200b */
[----:B------:R-:W-:-:S04]  /*cc80*/  FFMA.RM R15, R15, R12, 12582913 ;  /* 0x4b4000010f0f7423 */ /* 0x000fc8000000400c */
[C---:B------:R-:W-:Y:S01]  /*cc90*/  FADD R23, R15.reuse, -12583039 ;  /* 0xcb40007f0f177421 */ /* 0x040fe20000000000 */
[----:B------:R-:W-:-:S03]  /*cca0*/  IMAD.SHL.U32 R15, R15, 0x800000, RZ ;  /* 0x008000000f0f7824 */ /* 0x000fc600078e00ff */
[----:B------:R-:W-:-:S04]  /*ccb0*/  FFMA R23, R26, 1.4426950216293334961, -R23 ;  /* 0x3fb8aa3b1a177823 */ /* 0x000fc80000000817 */
[----:B------:R-:W-:Y:S02]  /*ccc0*/  FFMA R23, R26, 1.925963033500011079e-08, R23 ;  /* 0x32a570601a177823 */ /* 0x000fe40000000017 */
[----:B------:R0:W-:Y:S08]  /*ccd0*/  MUFU.EX2 R26, R13 ;  /* 0x0000000d001a7308 */ /* 0x0001f00000000800 */
[----:B------:R1:W2:Y:S01]  /*cce0*/  MUFU.EX2 R22, R23 ;  /* 0x0000001700167308 */ /* 0x0002a20000000800 */
[----:B0-----:R-:W-:Y:S01]  /*ccf0*/  FADD R13, R29, -12583039 ;  /* 0xcb40007f1d0d7421 */ /* 0x001fe20000000000 */
[----:B------:R-:W-:-:S03]  /*cd00*/  FFMA.SAT R29, R76, R11, 0.5 ;  /* 0x3f0000004c1d7423 */ /* 0x000fc6000000200b */
[C---:B------:R-:W-:Y:S01]  /*cd10*/  FFMA R13, R56.reuse, 1.4426950216293334961, -R13 ;  /* 0x3fb8aa3b380d7823 */ /* 0x040fe2000000080d */
[----:B------:R-:W-:Y:S01]  /*cd20*/  FFMA.RM R31, R29, R12, 12582913 ;  /* 0x4b4000011d1f7423 */ /* 0x000fe2000000400c */
[----:B-1----:R-:W-:Y:S02]  /*cd30*/  FMUL R23, R25, R24 ;  /* 0x0000001819177220 */ /* 0x002fe40000400000 */
[----:B------:R-:W-:-:S06]  /*cd40*/  FFMA R13, R56, 1.925963033500011079e-08, R13 ;  /* 0x32a57060380d7823 */ /* 0x000fcc000000000d */
[----:B------:R-:W0:Y:S01]  /*cd50*/  MUFU.EX2 R13, R13 ;  /* 0x0000000d000d7308 */ /* 0x000e220000000800 */
[----:B--2---:R-:W-:Y:S01]  /*cd60*/  FMUL R22, R15, R22 ;  /* 0x000000160f167220 */ /* 0x004fe20000400000 */
[----:B------:R-:W-:-:S04]  /*cd70*/  FFMA.SAT R15, R30, R11, 0.5 ;  /* 0x3f0000001e0f7423 */ /* 0x000fc8000000200b */
[----:B------:R-:W-:-:S04]  /*cd80*/  FFMA.RM R15, R15, R12, 12582913 ;  /* 0x4b4000010f0f7423 */ /* 0x000fc8000000400c */
[C---:B------:R-:W-:Y:S01]  /*cd90*/  FADD R25, R15.reuse, -12583039 ;  /* 0xcb40007f0f197421 */ /* 0x040fe20000000000 */
[----:B------:R-:W-:-:S03]  /*cda0*/  IMAD.SHL.U32 R15, R15, 0x800000, RZ ;  /* 0x008000000f0f7824 */ /* 0x000fc600078e00ff */
[----:B------:R-:W-:Y:S01]  /*cdb0*/  FFMA R25, R30, 1.4426950216293334961, -R25 ;  /* 0x3fb8aa3b1e197823 */ /* 0x000fe20000000819 */
[----:B0-----:R-:W-:-:S03]  /*cdc0*/  FMUL R28, R28, R13 ;  /* 0x0000000d1c1c7220 */ /* 0x001fc60000400000 */
[----:B------:R-:W-:-:S04]  /*cdd0*/  FFMA R25, R30, 1.925963033500011079e-08, R25 ;  /* 0x32a570601e197823 */ /* 0x000fc80000000019 */
[----:B------:R0:W1:Y:S02]  /*cde0*/  MUFU.EX2 R24, R25 ;  /* 0x0000001900187308 */ /* 0x0000640000000800 */
[----:B0-----:R-:W-:Y:S01]  /*cdf0*/  FMUL R25, R27, R26 ;  /* 0x0000001a1b197220 */ /* 0x001fe20000400000 */
[----:B-1----:R-:W-:Y:S01]  /*ce00*/  FMUL R24, R15, R24 ;  /* 0x000000180f187220 */ /* 0x002fe20000400000 */
        /* <DEDUP_REMOVED lines=16> */
[----:B------:R-:W0:Y:S02]  /*cf10*/  MUFU.EX2 R58, R58 ;  /* 0x0000003a003a7308 */ /* 0x000e240000000800 */
[----:B0-----:R-:W-:Y:S01]  /*cf20*/  FMUL R27, R15, R58 ;  /* 0x0000003a0f1b7220 */ /* 0x001fe20000400000 */
[C---:B------:R-:W-:Y:S01]  /*cf30*/  FADD R15, R13.reuse, -12583039 ;  /* 0xcb40007f0d0f7421 */ /* 0x040fe20000000000 */
[----:B------:R-:W-:-:S03]  /*cf40*/  SHF.L.U32 R13, R13, 0x17, RZ ;  /* 0x000000170d0d7819 */ /* 0x000fc600000006ff */
[----:B------:R-:W-:-:S04]  /*cf50*/  FFMA R15, R74, 1.4426950216293334961, -R15 ;  /* 0x3fb8aa3b4a0f7823 */ /* 0x000fc8000000080f */
[----:B------:R-:W-:-:S04]  /*cf60*/  FFMA R15, R74, 1.925963033500011079e-08, R15 ;  /* 0x32a570604a0f7823 */ /* 0x000fc8000000000f */
[----:B------:R0:W1:Y:S02]  /*cf70*/  MUFU.EX2 R30, R15 ;  /* 0x0000000f001e7308 */ /* 0x0000640000000800 */
[----:B0-----:R-:W-:-:S04]  /*cf80*/  FADD R15, R33, -12583039 ;  /* 0xcb40007f210f7421 */ /* 0x001fc80000000000 */
[----:B------:R-:W-:Y:S01]  /*cf90*/  FFMA R15, R14, 1.4426950216293334961, -R15 ;  /* 0x3fb8aa3b0e0f7823 */ /* 0x000fe2000000080f */
[----:B-1----:R-:W-:Y:S01]  /*cfa0*/  FMUL R29, R13, R30 ;  /* 0x0000001e0d1d7220 */ /* 0x002fe20000400000 */
[C---:B------:R-:W-:Y:S01]  /*cfb0*/  FADD R13, R31.reuse, -12583039 ;  /* 0xcb40007f1f0d7421 */ /* 0x040fe20000000000 */
[----:B------:R-:W-:Y:S01]  /*cfc0*/  IMAD.SHL.U32 R30, R31, 0x800000, RZ ;  /* 0x008000001f1e7824 */ /* 0x000fe200078e00ff */
[----:B------:R-:W-:Y:S01]  /*cfd0*/  SHF.L.U32 R31, R33, 0x17, RZ ;  /* 0x00000017211f7819 */ /* 0x000fe200000006ff */
[----:B------:R-:W-:Y:S01]  /*cfe0*/  FFMA.SAT R33, R70, R11, 0.5 ;  /* 0x3f00000046217423 */ /* 0x000fe2000000200b */
[----:B------:R-:W-:Y:S01]  /*cff0*/  FFMA R13, R76, 1.4426950216293334961, -R13 ;  /* 0x3fb8aa3b4c0d7823 */ /* 0x000fe2000000080d */
[----:B------:R-:W-:Y:S02]  /*d000*/  FFMA R15, R14, 1.925963033500011079e-08, R15 ;  /* 0x32a570600e0f7823 */ /* 0x000fe4000000000f */
[----:B------:R-:W-:Y:S01]  /*d010*/  FFMA.RM R33, R33, R12, 12582913 ;  /* 0x4b40000121217423 */ /* 0x000fe2000000400c */
[----:B------:R-:W-:Y:S01]  /*d020*/  FFMA R13, R76, 1.925963033500011079e-08, R13 ;  /* 0x32a570604c0d7823 */ /* 0x000fe2000000000d */
[----:B------:R0:W1:Y:S08]  /*d030*/  MUFU.EX2 R14, R15 ;  /* 0x0000000f000e7308 */ /* 0x0000700000000800 */
[----:B------:R-:W2:Y:S01]  /*d040*/  MUFU.EX2 R13, R13 ;  /* 0x0000000d000d7308 */ /* 0x000ea20000000800 */
[C---:B0-----:R-:W-:Y:S01]  /*d050*/  FADD R15, R33.reuse, -12583039 ;  /* 0xcb40007f210f7421 */ /* 0x041fe20000000000 */
[----:B------:R-:W-:-:S03]  /*d060*/  SHF.L.U32 R33, R33, 0x17, RZ ;  /* 0x0000001721217819 */ /* 0x000fc600000006ff */
[----:B------:R-:W-:Y:S01]  /*d070*/  FFMA R15, R70, 1.4426950216293334961, -R15 ;  /* 0x3fb8aa3b460f7823 */ /* 0x000fe2000000080f */
[----:B-1----:R-:W-:-:S03]  /*d080*/  FMUL R31, R31, R14 ;  /* 0x0000000e1f1f7220 */ /* 0x002fc60000400000 */
[----:B------:R-:W-:-:S04]  /*d090*/  FFMA R15, R70, 1.925963033500011079e-08, R15 ;  /* 0x32a57060460f7823 */ /* 0x000fc8000000000f */
[----:B------:R0:W1:Y:S01]  /*d0a0*/  MUFU.EX2 R34, R15 ;  /* 0x0000000f00227308 */ /* 0x0000620000000800 */
[----:B--2---:R-:W-:Y:S01]  /*d0b0*/  FMUL R30, R30, R13 ;  /* 0x0000000d1e1e7220 */ /* 0x004fe20000400000 */
[----:B------:R-:W-:Y:S01]  /*d0c0*/  FADD R13, R35, -12583039 ;  /* 0xcb40007f230d7421 */ /* 0x000fe20000000000 */
[-C--:B------:R-:W-:Y:S01]  /*d0d0*/  FFMA.SAT R35, R46, R11.reuse, 0.5 ;  /* 0x3f0000002e237423 */ /* 0x080fe2000000200b */
[----:B------:R-:W-:Y:S02]  /*d0e0*/  FFMA.SAT R11, R48, R11, 0.5 ;  /* 0x3f000000300b7423 */ /* 0x000fe4000000200b */
[C---:B------:R-:W-:Y:S01]  /*d0f0*/  FFMA R13, R72.reuse, 1.4426950216293334961, -R13 ;  /* 0x3fb8aa3b480d7823 */ /* 0x040fe2000000080d */
[-C--:B------:R-:W-:Y:S01]  /*d100*/  FFMA.RM R35, R35, R12.reuse, 12582913 ;  /* 0x4b40000123237423 */ /* 0x080fe2000000400c */
[----:B------:R-:W-:Y:S01]  /*d110*/  FFMA.RM R12, R11, R12, 12582913 ;  /* 0x4b4000010b0c7423 */ /* 0x000fe2000000400c */
[----:B0-----:R-:W-:Y:S02]  /*d120*/  IMAD.MOV.U32 R15, RZ, RZ, -0x1 ;  /* 0xffffffffff0f7424 */ /* 0x001fe400078e00ff */
[----:B------:R-:W-:Y:S01]  /*d130*/  FFMA R13, R72, 1.925963033500011079e-08, R13 ;  /* 0x32a57060480d7823 */ /* 0x000fe2000000000d */
[C---:B------:R-:W-:Y:S01]  /*d140*/  FADD R11, R35.reuse, -12583039 ;  /* 0xcb40007f230b7421 */ /* 0x040fe20000000000 */
[----:B------:R-:W-:-:S03]  /*d150*/  IMAD.SHL.U32 R35, R35, 0x800000, RZ ;  /* 0x0080000023237824 */ /* 0x000fc600078e00ff */
[C---:B------:R-:W-:Y:S01]  /*d160*/  FFMA R11, R46.reuse, 1.4426950216293334961, -R11 ;  /* 0x3fb8aa3b2e0b7823 */ /* 0x040fe2000000080b */
[----:B------:R-:W0:Y:S01]  /*d170*/  MUFU.EX2 R13, R13 ;  /* 0x0000000d000d7308 */ /* 0x000e220000000800 */
[----:B-1----:R-:W-:Y:S02]  /*d180*/  FMUL R33, R33, R34 ;  /* 0x0000002221217220 */ /* 0x002fe40000400000 */
[----:B------:R-:W-:Y:S01]  /*d190*/  FFMA R46, R46, 1.925963033500011079e-08, R11 ;  /* 0x32a570602e2e7823 */ /* 0x000fe2000000000b */
[C---:B------:R-:W-:Y:S01]  /*d1a0*/  FADD R11, R12.reuse, -12583039 ;  /* 0xcb40007f0c0b7421 */ /* 0x040fe20000000000 */
[----:B------:R-:W-:-:S03]  /*d1b0*/  SHF.L.U32 R12, R12, 0x17, RZ ;  /* 0x000000170c0c7819 */ /* 0x000fc600000006ff */
[C---:B------:R-:W-:Y:S01]  /*d1c0*/  FFMA R11, R48.reuse, 1.4426950216293334961, -R11 ;  /* 0x3fb8aa3b300b7823 */ /* 0x040fe2000000080b */
[----:B------:R-:W1:Y:S03]  /*d1d0*/  MUFU.EX2 R46, R46 ;  /* 0x0000002e002e7308 */ /* 0x000e660000000800 */
[----:B------:R-:W-:Y:S01]  /*d1e0*/  FFMA R48, R48, 1.925963033500011079e-08, R11 ;  /* 0x32a5706030307823 */ /* 0x000fe2000000000b */
[----:B------:R-:W-:-:S04]  /*d1f0*/  FADD R11, RZ, R4 ;  /* 0x00000004ff0b7221 */ /* 0x000fc80000000000 */
[----:B------:R-:W-:Y:S01]  /*d200*/  FADD R11, R11, R0 ;  /* 0x000000000b0b7221 */ /* 0x000fe20000000000 */
[----:B0-----:R-:W-:Y:S02]  /*d210*/  FMUL R32, R32, R13 ;  /* 0x0000000d20207220 */ /* 0x001fe40000400000 */
[----:B------:R-:W0:Y:S01]  /*d220*/  MUFU.EX2 R13, R48 ;  /* 0x00000030000d7308 */ /* 0x000e220000000800 */
[----:B------:R-:W-:-:S04]  /*d230*/  FADD R14, R11, R2 ;  /* 0x000000020b0e7221 */ /* 0x000fc80000000000 */
[----:B------:R-:W-:Y:S01]  /*d240*/  FADD R14, R14, R3 ;  /* 0x000000030e0e7221 */ /* 0x000fe20000000000 */
[----:B-1----:R-:W-:-:S03]  /*d250*/  FMUL R35, R35, R46 ;  /* 0x0000002e23237220 */ /* 0x002fc60000400000 */
[----:B------:R-:W-:-:S04]  /*d260*/  FADD R11, R14, R5 ;  /* 0x000000050e0b7221 */ /* 0x000fc80000000000 */
[----:B------:R-:W-:-:S04]  /*d270*/  FADD R14, R11, R6 ;  /* 0x000000060b0e7221 */ /* 0x000fc80000000000 */
[----:B------:R-:W-:Y:S01]  /*d280*/  FADD R11, R14, R7 ;  /* 0x000000070e0b7221 */ /* 0x000fe20000000000 */
[----:B0-----:R-:W-:Y:S01]  /*d290*/  FMUL R34, R12, R13 ;  /* 0x0000000d0c227220 */ /* 0x001fe20000400000 */
[----:B------:R-:W-:Y:S02]  /*d2a0*/  IMAD.MOV.U32 R12, RZ, RZ, 0x10 ;  /* 0x00000010ff0c7424 */ /* 0x000fe400078e00ff */
        /* <DEDUP_REMOVED lines=21> */
[----:B------:R-:W-:-:S04]  /*d400*/  FADD R14, R14, R33 ;  /* 0x000000210e0e7221 */ /* 0x000fc80000000000 */
[----:B------:R-:W-:-:S04]  /*d410*/  FADD R13, R14, R35 ;  /* 0x000000230e0d7221 */ /* 0x000fc80000000000 */
[----:B------:R-:W-:-:S07]  /*d420*/  FADD R13, R13, R34 ;  /* 0x000000220d0d7221 */ /* 0x000fce0000000000 */
[----:B------:R-:W-:Y:S05]  /*d430*/  WARPSYNC.COLLECTIVE R15, `(.L_x_1250) ;  /* 0x000000000f087348 */ /* 0x000fea0003c00000 */
[----:B------:R0:W1:Y:S02]  /*d440*/  SHFL.BFLY P6, R14, R13, R12, R11 ;  /* 0x0c00000c0d0e7389 */ /* 0x00006400000c000b */
[----:B01----:R-:W-:Y:S05]  /*d450*/  ENDCOLLECTIVE ;  /* 0x000000000000791b */ /* 0x003fea0003800000 */
.L_x_1250:
[----:B------:R-:W-:Y:S02]  /*d460*/  IMAD.MOV.U32 R12, RZ, RZ, 0x8 ;  /* 0x00000008ff0c7424 */ /* 0x000fe400078e00ff */
[----:B------:R-:W-:-:S05]  /*d470*/  FADD R38, R13, R14 ;  /* 0x0000000e0d267221 */ /* 0x000fca0000000000 */
[----:B------:R-:W-:-:S07]  /*d480*/  MOV R13, R38 ;  /* 0x00000026000d7202 */ /* 0x000fce0000000f00 */
[----:B------:R-:W-:Y:S05]  /*d490*/  WARPSYNC.COLLECTIVE R15, `(.L_x_1251) ;  /* 0x000000000f087348 */ /* 0x000fea0003c00000 */
[----:B------:R0:W1:Y:S02]  /*d4a0*/  SHFL.BFLY P6, R14, R13, R12, R11 ;  /* 0x0c00000c0d0e7389 */ /* 0x00006400000c000b */
[----:B01----:R-:W-:Y:S05]  /*d4b0*/  ENDCOLLECTIVE ;  /* 0x000000000000791b */ /* 0x003fea0003800000 */
.L_x_1251:
[----:B------:R-:W-:Y:S02]  /*d4c0*/  IMAD.MOV.U32 R12, RZ, RZ, 0x4 ;  /* 0x00000004ff0c7424 */ /* 0x000fe400078e00ff */
[----:B------:R-:W-:-:S05]  /*d4d0*/  FADD R39, R38, R14 ;  /* 0x0000000e26277221 */ /* 0x000fca0000000000 */
[----:B------:R-:W-:-:S07]  /*d4e0*/  MOV R13, R39 ;  /* 0x00000027000d7202 */ /* 0x000fce0000000f00 */
[----:B------:R-:W-:Y:S05]  /*d4f0*/  WARPSYNC.COLLECTIVE R15, `(.L_x_1252) ;  /* 0x000000000f087348 */ /* 0x000fea0003c00000 */
[----:B------:R0:W1:Y:S02]  /*d500*/  SHFL.BFLY P6, R14, R13, R12, R11 ;  /* 0x0c00000c0d0e7389 */ /* 0x00006400000c000b */
[----:B01----:R-:W-:Y:S05]  /*d510*/  ENDCOLLECTIVE ;  /* 0x000000000000791b */ /* 0x003fea0003800000 */
.L_x_1252:
[----:B------:R-:W-:Y:S02]  /*d520*/  IMAD.MOV.U32 R12, RZ, RZ, 0x2 ;  /* 0x00000002ff0c7424 */ /* 0x000fe400078e00ff */
[----:B------:R-:W-:-:S05]  /*d530*/  FADD R40, R39, R14 ;  /* 0x0000000e27287221 */ /* 0x000fca0000000000 */
[----:B------:R-:W-:-:S07]  /*d540*/  MOV R13, R40 ;  /* 0x00000028000d7202 */ /* 0x000fce0000000f00 */
[----:B------:R-:W-:Y:S05]  /*d550*/  WARPSYNC.COLLECTIVE R15, `(.L_x_1253) ;  /* 0x000000000f087348 */ /* 0x000fea0003c00000 */
[----:B------:R0:W1:Y:S02]  /*d560*/  SHFL.BFLY P6, R14, R13, R12, R11 ;  /* 0x0c00000c0d0e7389 */ /* 0x00006400000c000b */
[----:B01----:R-:W-:Y:S05]  /*d570*/  ENDCOLLECTIVE ;  /* 0x000000000000791b */ /* 0x003fea0003800000 */
.L_x_1253:
[----:B------:R-:W-:Y:S02]  /*d580*/  IMAD.MOV.U32 R12, RZ, RZ, 0x1 ;  /* 0x00000001ff0c7424 */ /* 0x000fe400078e00ff */
[----:B------:R-:W-:-:S05]  /*d590*/  FADD R41, R40, R14 ;  /* 0x0000000e28297221 */ /* 0x000fca0000000000 */
[----:B------:R-:W-:-:S07]  /*d5a0*/  MOV R13, R41 ;  /* 0x00000029000d7202 */ /* 0x000fce0000000f00 */
[----:B------:R-:W-:Y:S05]  /*d5b0*/  WARPSYNC.COLLECTIVE R15, `(.L_x_1254) ;  /* 0x000000000f087348 */ /* 0x000fea0003c00000 */
[----:B------:R0:W1:Y:S02]  /*d5c0*/  SHFL.BFLY P6, R14, R13, R12, R11 ;  /* 0x0c00000c0d0e7389 */ /* 0x00006400000c000b */
[----:B01----:R-:W-:Y:S05]  /*d5d0*/  ENDCOLLECTIVE ;  /* 0x000000000000791b */ /* 0x003fea0003800000 */
.L_x_1254:
[----:B------:R-:W-:Y:S05]  /*d5e0*/  BRA `(.L_x_1255) ;  /* 0xffffffc800987947 */ /* 0x000fea000383ffff */
        .weak           $__internal_15_$__cuda_sm3x_div_rn_noftz_f32_slowpath
        .type           $__internal_15_$__cuda_sm3x_div_rn_noftz_f32_slowpath,@function
        .size           $__internal_15_$__cuda_sm3x_div_rn_noftz_f32_slowpath,(.L_x_37392 - $__internal_15_$__cuda_sm3x_div_rn_noftz_f32_slowpath)
$__internal_15_$__cuda_sm3x_div_rn_noftz_f32_slowpath:
[----:B------:R-:W-:Y:S01]  /*d5f0*/  SHF.R.U32.HI R13, RZ, 0x17, R11 ;  /* 0x00000017ff0d7819 */ /* 0x000fe2000001160b */
[----:B------:R-:W-:Y:S01]  /*d600*/  BSSY.RECONVERGENT B1, `(.L_x_1256) ;  /* 0x0000063000017945 */ /* 0x000fe20003800200 */
[----:B------:R-:W-:Y:S02]  /*d610*/  SHF.R.U32.HI R40, RZ, 0x17, R4 ;  /* 0x00000017ff287819 */ /* 0x000fe40000011604 */
[----:B------:R-:W-:Y:S02]  /*d620*/  LOP3.LUT R13, R13, 0xff, RZ, 0xc0, !PT ;  /* 0x000000ff0d0d7812 */ /* 0x000fe400078ec0ff */
[----:B------:R-:W-:Y:S02]  /*d630*/  LOP3.LUT R40, R40, 0xff, RZ, 0xc0, !PT ;  /* 0x000000ff28287812 */ /* 0x000fe400078ec0ff */
[----:B------:R-:W-:Y:S02]  /*d640*/  IADD3 R47, PT, PT, R13, -0x1, RZ ;  /* 0xffffffff0d2f7810 */ /* 0x000fe40007ffe0ff */
[----:B------:R-:W-:Y:S01]  /*d650*/  MOV R41, R11 ;  /* 0x0000000b00297202 */ /* 0x000fe20000000f00 */
        /* <DEDUP_REMOVED lines=26> */
[----:B------:R-:W-:Y:S02]  /*d800*/  @!P1 FFMA R41, R11, 1.84467440737095516160e+19, RZ ;  /* 0x5f8000000b299823 */ /* 0x000fe400000000ff */
[----:B------:R-:W-:-:S07]  /*d810*/  @!P1 IADD3 R38, PT, PT, R38, 0x40, RZ ;  /* 0x0000004026269810 */ /* 0x000fce0007ffe0ff */
.L_x_1257:
[----:B------:R-:W-:Y:S01]  /*d820*/  LEA R46, R13, 0xc0800000, 0x17 ;  /* 0xc08000000d2e7811 */ /* 0x000fe200078eb8ff */
[----:B------:R-:W-:Y:S01]  /*d830*/  BSSY.RECONVERGENT B2, `(.L_x_1262) ;  /* 0x0000036000027945 */ /* 0x000fe20003800200 */
[----:B------:R-:W-:-:S03]  /*d840*/  IADD3 R40, PT, PT, R40, -0x7f, RZ ;  /* 0xffffff8128287810 */ /* 0x000fc60007ffe0ff */
[----:B------:R-:W-:Y:S02]  /*d850*/  IMAD.IADD R48, R41, 0x1, -R46 ;  /* 0x0000000129307824 */ /* 0x000fe400078e0a2e */
[----:B------:R-:W-:Y:S02]  /*d860*/  IMAD R4, R40, -0x800000, R4 ;  /* 0xff80000028047824 */ /* 0x000fe400078e0204 */
[----:B------:R-:W0:Y:S01]  /*d870*/  MUFU.RCP R46, R48 ;  /* 0x00000030002e7308 */ /* 0x000e220000001000 */
[----:B------:R-:W-:-:S04]  /*d880*/  FADD.FTZ R47, -R48, -RZ ;  /* 0x800000ff302f7221 */ /* 0x000fc80000010100 */
        /* <DEDUP_REMOVED lines=24> */
[C---:B------:R-:W-:Y:S02]  /*da10*/  ISETP.NE.AND P1, PT, R38.reuse, RZ, PT ;  /* 0x000000ff2600720c */ /* 0x040fe40003f25270 */
        /* <DEDUP_REMOVED lines=19> */
.L_x_1264:
[----:B------:R-:W-:-:S04]  /*db50*/  LOP3.LUT R4, R4, 0x80000000, RZ, 0xc0, !PT ;  /* 0x8000000004047812 */ /* 0x000fc800078ec0ff */
[----:B------:R-:W-:Y:S01]  /*db60*/  LOP3.LUT R4, R4, 0x7f800000, RZ, 0xfc, !PT ;  /* 0x7f80000004047812 */ /* 0x000fe200078efcff */
[----:B------:R-:W-:Y:S06]  /*db70*/  BRA `(.L_x_1265) ;  /* 0x0000000000047947 */ /* 0x000fec0003800000 */
.L_x_1263:
[----:B------:R-:W-:-:S07]  /*db80*/  IMAD R4, R49, 0x800000, R4 ;  /* 0x0080000031047824 */ /* 0x000fce00078e0204 */
.L_x_1265:
[----:B------:R-:W-:Y:S05]  /*db90*/  BSYNC.RECONVERGENT B2 ;  /* 0x0000000000027941 */ /* 0x000fea0003800200 */
.L_x_1262:
[----:B------:R-:W-:Y:S05]  /*dba0*/  BRA `(.L_x_1266) ;  /* 0x0000000000207947 */ /* 0x000fea0003800000 */
.L_x_1261:
[----:B------:R-:W-:-:S04]  /*dbb0*/  LOP3.LUT R4, R41, 0x80000000, R4, 0x48, !PT ;  /* 0x8000000029047812 */ /* 0x000fc800078e4804 */
[----:B------:R-:W-:Y:S01]  /*dbc0*/  LOP3.LUT R4, R4, 0x7f800000, RZ, 0xfc, !PT ;  /* 0x7f80000004047812 */ /* 0x000fe200078efcff */
[----:B------:R-:W-:Y:S06]  /*dbd0*/  BRA `(.L_x_1266) ;  /* 0x0000000000147947 */ /* 0x000fec0003800000 */
.L_x_1260:
[----:B------:R-:W-:Y:S01]  /*dbe0*/  LOP3.LUT R4, R41, 0x80000000, R4, 0x48, !PT ;  /* 0x8000000029047812 */ /* 0x000fe200078e4804 */
[----:B------:R-:W-:Y:S06]  /*dbf0*/  BRA `(.L_x_1266) ;  /* 0x00000000000c7947 */ /* 0x000fec0003800000 */
.L_x_1259:
[----:B------:R-:W0:Y:S01]  /*dc00*/  MUFU.RSQ R4, -QNAN ;  /* 0xffc0000000047908 */ /* 0x000e220000001400 */
[----:B------:R-:W-:Y:S05]  /*dc10*/  BRA `(.L_x_1266) ;  /* 0x0000000000047947 */ /* 0x000fea0003800000 */
.L_x_1258:
[----:B------:R-:W-:-:S07]  /*dc20*/  FADD.FTZ R4, R4, R11 ;  /* 0x0000000b04047221 */ /* 0x000fce0000010000 */
.L_x_1266:
[----:B------:R-:W-:Y:S05]  /*dc30*/  BSYNC.RECONVERGENT B1 ;  /* 0x0000000000017941 */ /* 0x000fea0003800200 */
.L_x_1256:
[----:B------:R-:W-:-:S04]  /*dc40*/  HFMA2 R13, -RZ, RZ, 0, 0 ;  /* 0x00000000ff0d7431 */ /* 0x000fc800000001ff */
[----:B0-----:R-:W-:Y:S05]  /*dc50*/  RET.REL.NODEC R12 `(_Z15SoftmaxWarpImplI22BroadcastScaleMaskLoadIffbLm4EiE11DirectStoreIffEfLi1ELi30ELi32ELi1ELb0EL9Algorithm0EEvT_T0_ll) ;  /* 0xffffff200ce87950 */ /* 0x001fea0003c3ffff */
.L_x_1267:
        /* <DEDUP_REMOVED lines=10> */
.L_x_37392:


//--------------------- .text._Z15SoftmaxWarpImplI22BroadcastScaleMaskLoadIffbLm4EiE11DirectStoreIffEfLi1ELi29ELi32ELi1ELb1EL9Algorithm0EEvT_T0_ll --------------------------
	.section	.text._Z15SoftmaxWarpImplI22BroadcastScaleMaskLoadIffbLm4EiE11DirectStoreIffEfLi1ELi29ELi32ELi1ELb1EL9Algorithm0EEvT_T0_ll,"ax",@progbits
	.align	128
        .global         _Z15SoftmaxWarpImplI22BroadcastScaleMaskLoadIffbLm4EiE11DirectStoreIffEfLi1ELi29ELi32ELi1ELb1EL9Algorithm0EEvT_T0_ll
        .type           _Z15SoftmaxWarpImplI22BroadcastScaleMaskLoadIffbLm4EiE11DirectStoreIffEfLi1ELi29ELi32ELi1ELb1EL9Algorithm0EEvT_T0_ll,@function
        .size           _Z15SoftmaxWarpImplI22BroadcastScaleMaskLoadIffbLm4EiE11DirectStoreIffEfLi1ELi29ELi32ELi1ELb1EL9Algorithm0EEvT_T0_ll,(.L_x_37393 - _Z15SoftmaxWarpImplI22BroadcastScaleMaskLoadIffbLm4EiE11DirectStoreIffEfLi1ELi29ELi32ELi1ELb1EL9Algorithm0EEvT_T0_ll)
        .other          _Z15SoftmaxWarpImplI22BroadcastScaleMaskLoadIffbLm4EiE11DirectStoreIffEfLi1ELi29ELi32ELi1ELb1EL9Algorithm0EEvT_T0_ll,@"STO_CUDA_ENTRY STV_DEFAULT"
_Z15SoftmaxWarpImplI22BroadcastScaleMaskLoadIffbLm4EiE11DirectStoreIffEfLi1ELi29ELi32ELi1ELb1EL9Algorithm0EEvT_T0_ll:
.text._Z15SoftmaxWarpImplI22BroadcastScaleMaskLoadIffbLm4EiE11DirectStoreIffEfLi1ELi29ELi32ELi1ELb1EL9Algorithm0EEvT_T0_ll:
        /* <DEDUP_REMOVED lines=29> */
.L_x_1268:
        /* <DEDUP_REMOVED lines=41> */
.L_x_1387:
[----:B0-----:R-:W0:Y:S01]  /*0460*/  LDC.64 R2, c[0x0][0x410] ;  /* 0x00010400ff027b82 */ /* 0x001e220000000a00 */
[----:B------:R-:W-:Y:S01]  /*0470*/  BSSY.RECONVERGENT B1, `(.L_x_1270) ;  /* 0x000007f000017945 */ /* 0x000fe20003800200 */
[----:B------:R-:W-:Y:S02]  /*0480*/  IMAD.MOV.U32 R68, RZ, RZ, -0x800000 ;  /* 0xff800000ff447424 */ /* 0x000fe400078e00ff */
[----:B-1----:R-:W-:Y:S01]  /*0490*/  IMAD.MOV.U32 R13, RZ, RZ, -0x800000 ;  /* 0xff800000ff0d7424 */ /* 0x002fe200078e00ff */
[-C--:B0-----:R-:W-:Y:S02]  /*04a0*/  ISETP.GE.U32.AND P0, PT, R95, R2.reuse, PT ;  /* 0x000000025f00720c */ /* 0x081fe40003f06070 */
[-C--:B------:R-:W-:Y:S02]  /*04b0*/  ISETP.GE.U32.AND P2, PT, R93, R2.reuse, PT ;  /* 0x000000025d00720c */ /* 0x080fe40003f46070 */
[----:B------:R-:W-:Y:S02]  /*04c0*/  ISETP.GE.AND.EX P0, PT, RZ, R3, PT, P0 ;  /* 0x00000003ff00720c */ /* 0x000fe40003f06300 */
[----:B------:R-:W-:-:S02]  /*04d0*/  ISETP.GE.U32.AND P1, PT, R91, R2, PT ;  /* 0x000000025b00720c */ /* 0x000fc40003f26070 */
        /* <DEDUP_REMOVED lines=23> */
[----:B-1----:R-:W-:-:S04]  /*0650*/  IABS R9, R10 ;  /* 0x0000000a00097213 */ /* 0x002fc80000000000 */
[----:B------:R-:W0:Y:S01]  /*0660*/  I2F.RP R6, R9 ;  /* 0x0000000900067306 */ /* 0x000e220000209400 */
        /* <DEDUP_REMOVED lines=9> */
[----:B------:R-:W0:Y:S01]  /*0700*/  I2F.RP R6, R13 ;  /* 0x0000000d00067306 */ /* 0x000e220000209400 */
[----:B------:R-:W-:-:S11]  /*0710*/  LOP3.LUT R0, R15, R8, RZ, 0x3c, !PT ;  /* 0x000000080f007212 */ /* 0x000fd600078e3cff */
[----:B------:R-:W-:Y:S02]  /*0720*/  @P3 IADD3 R5, PT, PT, R5, 0x1, RZ ;  /* 0x0000000105053810 */ /* 0x000fe40007ffe0ff */
[----:B------:R-:W-:Y:S01]  /*0730*/  ISETP.GE.AND P3, PT, R0, RZ, PT ;  /* 0x000000ff0000720c */ /* 0x000fe20003f66270 */
[----:B0-----:R-:W-:Y:S02]  /*0740*/  MUFU.RCP R6, R6 ;  /* 0x0000000600067308 */ /* 0x001fe40000001000 */
[----:B------:R-:W-:-:S06]  /*0750*/  IMAD.MOV.U32 R14, RZ, RZ, R5 ;  /* 0x000000ffff0e7224 */ /* 0x000fcc00078e0005 */
        /* <DEDUP_REMOVED lines=10> */
[----:B------:R-:W-:-:S06]  /*0800*/  IMAD.HI.U32 R5, R5, R7, R4 ;  /* 0x0000000705057227 */ /* 0x000fcc00078e0004 */
[----:B------:R-:W-:-:S04]  /*0810*/  IMAD.HI.U32 R5, R5, R0, RZ ;  /* 0x0000000005057227 */ /* 0x000fc800078e00ff */
[----:B------:R-:W-:-:S04]  /*0820*/  IMAD.MOV R4, RZ, RZ, -R5 ;  /* 0x000000ffff047224 */ /* 0x000fc800078e0a05 */
[C---:B------:R-:W-:Y:S01]  /*0830*/  IMAD R0, R9.reuse, R4, R0 ;  /* 0x0000000409007224 */ /* 0x040fe200078e0200 */
[----:B------:R-:W-:Y:S02]  /*0840*/  IADD3 R4, PT, PT, R6, 0xffffffe, RZ ;  /* 0x0ffffffe06047810 */ /* 0x000fe40007ffe0ff */
[----:B------:R-:W0:Y:S02]  /*0850*/  LDC.64 R6, c[0x0][0x398] ;  /* 0x0000e600ff067b82 */ /* 0x000e240000000a00 */
[----:B------:R-:W-:-:S13]  /*0860*/  ISETP.GT.U32.AND P3, PT, R9, R0, PT ;  /* 0x000000000900720c */ /* 0x000fda0003f64070 */
[----:B------:R-:W-:Y:S01]  /*0870*/  @!P3 IADD3 R0, PT, PT, R0, -R9, RZ ;  /* 0x800000090000b210 */ /* 0x000fe20007ffe0ff */
[----:B------:R-:W-:-:S03]  /*0880*/  @!P3 VIADD R5, R5, 0x1 ;  /* 0x000000010505b836 */ /* 0x000fc60000000000 */
[----:B------:R-:W-:Y:S02]  /*0890*/  ISETP.GE.U32.AND P3, PT, R0, R9, PT ;  /* 0x000000090000720c */ /* 0x000fe40003f66070 */
[----:B------:R-:W-:Y:S01]  /*08a0*/  LOP3.LUT R0, R17, R10, RZ, 0x3c, !PT ;  /* 0x0000000a11007212 */ /* 0x000fe200078e3cff */
[----:B------:R-:W1:Y:S10]  /*08b0*/  LDC.64 R8, c[0x0][0x390] ;  /* 0x0000e400ff087b82 */ /* 0x000e740000000a00 */
[----:B------:R-:W-:Y:S01]  /*08c0*/  @P3 VIADD R5, R5, 0x1 ;  /* 0x0000000105053836 */ /* 0x000fe20000000000 */
[----:B------:R-:W-:-:S03]  /*08d0*/  ISETP.GE.AND P3, PT, R0, RZ, PT ;  /* 0x000000ff0000720c */ /* 0x000fc60003f66270 */
[----:B------:R-:W-:Y:S02]  /*08e0*/  IMAD.MOV.U32 R16, RZ, RZ, R5 ;  /* 0x000000ffff107224 */ /* 0x000fe400078e0005 */
[----:B------:R2:W3:Y:S08]  /*08f0*/  F2I.FTZ.U32.TRUNC.NTZ R5, R4 ;  /* 0x0000000400057305 */ /* 0x0004f0000021f000 */
        /* <DEDUP_REMOVED lines=13> */
[----:B------:R-:W-:Y:S01]  /*09d0*/  SEL R5, R14, RZ, P3 ;  /* 0x000000ff0e057207 */ /* 0x000fe20001800000 */
[----:B------:R-:W2:Y:S01]  /*09e0*/  LDC.64 R10, c[0x0][0x3a0] ;  /* 0x0000e800ff0a7b82 */ /* 0x000ea20000000a00 */
[----:B0-----:R-:W-:-:S03]  /*09f0*/  ISETP.NE.U32.AND P3, PT, R6, 0x1, PT ;  /* 0x000000010600780c */ /* 0x001fc60003f65070 */
[----:B------:R-:W-:Y:S01]  /*0a00*/  IMAD.HI.U32 R4, R4, R0, RZ ;  /* 0x0000000004047227 */ /* 0x000fe200078e00ff */
[----:B------:R-:W-:-:S03]  /*0a10*/  ISETP.NE.AND.EX P3, PT, R7, RZ, PT, P3 ;  /* 0x000000ff0700720c */ /* 0x000fc60003f65330 */
[----:B------:R-:W-:Y:S02]  /*0a20*/  IMAD.MOV R6, RZ, RZ, -R4 ;  /* 0x000000ffff067224 */ /* 0x000fe400078e0a04 */
[----:B------:R-:W-:Y:S02]  /*0a30*/  IMAD R5, R5, UR36, RZ ;  /* 0x0000002405057c24 */ /* 0x000fe4000f8e02ff */
        /* <DEDUP_REMOVED lines=34> */
.L_x_1271:
[----:B------:R-:W-:Y:S05]  /*0c60*/  BSYNC.RECONVERGENT B1 ;  /* 0x0000000000017941 */ /* 0x000fea0003800200 */
.L_x_1270:
        /* <DEDUP_REMOVED lines=125> */
.L_x_1273:
[----:B------:R-:W-:Y:S05]  /*1440*/  BSYNC.RECONVERGENT B1 ;  /* 0x0000000000017941 */ /* 0x000fea0003800200 */
.L_x_1272:
        /* <DEDUP_REMOVED lines=123> */
.L_x_1275:
[----:B------:R-:W-:Y:S05]  /*1c00*/  BSYNC.RECONVERGENT B1 ;  /* 0x0000000000017941 */ /* 0x000fea0003800200 */
.L_x_1274:
        /* <DEDUP_REMOVED lines=125> */
.L_x_1277:
[----:B------:R-:W-:Y:S05]  /*23e0*/  BSYNC.RECONVERGENT B1 ;  /* 0x0000000000017941 */ /* 0x000fea0003800200 */
.L_x_1276:
        /* <DEDUP_REMOVED lines=123> */
.L_x_1279:
[----:B------:R-:W-:Y:S05]  /*2ba0*/  BSYNC.RECONVERGENT B1 ;  /* 0x0000000000017941 */ /* 0x000fea0003800200 */
.L_x_1278:
        /* <DEDUP_REMOVED lines=125> */
.L_x_1281:
[----:B------:R-:W-:Y:S05]  /*3380*/  BSYNC.RECONVERGENT B1 ;  /* 0x0000000000017941 */ /* 0x000fea0003800200 */
.L_x_1280:
        /* <DEDUP_REMOVED lines=123> */
.L_x_1283:
[----:B------:R-:W-:Y:S05]  /*3b40*/  BSYNC.RECONVERGENT B1 ;  /* 0x0000000000017941 */ /* 0x000fea0003800200 */
.L_x_1282:
        /* <DEDUP_REMOVED lines=125> */
.L_x_1285:
[----:B------:R-:W-:Y:S05]  /*4320*/  BSYNC.RECONVERGENT B1 ;  /* 0x0000000000017941 */ /* 0x000fea0003800200 */
.L_x_1284:
        /* <DEDUP_REMOVED lines=16> */
[----:B-1----:R-:W-:Y:S02]  /*4430*/  IABS R15, R14 ;  /* 0x0000000e000f7213 */ /* 0x002fe40000000000 */
[----:B--2---:R-:W-:-:S05]  /*4440*/  IABS R21, R19 ;  /* 0x0000001300157213 */ /* 0x004fca0000000000 */
        /* <DEDUP_REMOVED lines=29> */
[----:B------:R-:W-:-:S03]  /*4620*/  IMAD.HI.U32 R7, R5, R7, R4 ;  /* 0x0000000705077227 */ /* 0x000fc600078e0004 */
[----:B------:R-:W-:-:S05]  /*4630*/  IADD3 R0, PT, PT, -R10, RZ, RZ ;  /* 0x000000ff0a007210 */ /* 0x000fca0007ffe1ff */
[----:B------:R-:W-:-:S05]  /*4640*/  IMAD R11, R6, R0, R9 ;  /* 0x00000000060b7224 */ /* 0x000fca00078e0209 */
[----:B------:R-:W-:-:S05]  /*4650*/  IABS R0, R11 ;  /* 0x0000000b00007213 */ /* 0x000fca0000000000 */
[----:B------:R-:W-:-:S04]  /*4660*/  IMAD.MOV.U32 R4, RZ, RZ, R0 ;  /* 0x000000ffff047224 */ /* 0x000fc800078e0000 */
[----:B------:R-:W-:-:S05]  /*4670*/  IMAD.HI.U32 R0, R7, R4, RZ ;  /* 0x0000000407007227 */ /* 0x000fca00078e00ff */
        /* <DEDUP_REMOVED lines=29> */
[----:B---3--:R-:W-:Y:S01]  /*4850*/  ISETP.NE.U32.AND P1, PT, R4, 0x1, PT ;  /* 0x000000010400780c */ /* 0x008fe20003f25070 */
[----:B------:R-:W-:Y:S01]  /*4860*/  IMAD.MOV.U32 R7, RZ, RZ, R15 ;  /* 0x000000ffff077224 */ /* 0x000fe200078e000f */
[----:B------:R-:W1:Y:S01]  /*4870*/  LDC.64 R10, c[0x0][0x3a8] ;  /* 0x0000ea00ff0a7b82 */ /* 0x000e620000000a00 */
[----:B------:R-:W-:Y:S01]  /*4880*/  IMAD R6, R6, UR36, RZ ;  /* 0x0000002406067c24 */ /* 0x000fe2000f8e02ff */
[----:B------:R-:W-:Y:S01]  /*4890*/  ISETP.NE.AND.EX P1, PT, R5, RZ, PT, P1 ;  /* 0x000000ff0500720c */ /* 0x000fe20003f25310 */
[----:B------:R-:W-:-:S03]  /*48a0*/  IMAD.HI.U32 R0, R0, R7, RZ ;  /* 0x0000000700007227 */ /* 0x000fc600078e00ff */
        /* <DEDUP_REMOVED lines=35> */
.L_x_1287:
[----:B------:R-:W-:Y:S05]  /*4ae0*/  BSYNC.RECONVERGENT B1 ;  /* 0x0000000000017941 */ /* 0x000fea0003800200 */
.L_x_1286:
        /* <DEDUP_REMOVED lines=24> */
[----:B------:R-:W-:-:S04]  /*4c70*/  IMAD R11, R11, R12, RZ ;  /* 0x0000000c0b0b7224 */ /* 0x000fc800078e02ff */
[----:B------:R-:W-:Y:S01]  /*4c80*/  IMAD.HI.U32 R4, R5, R11, R4 ;  /* 0x0000000b05047227 */ /* 0x000fe200078e0004 */
[----:B------:R-:W-:-:S05]  /*4c90*/  MOV R5, R15 ;  /* 0x0000000f00057202 */ /* 0x000fca0000000f00 */
        /* <DEDUP_REMOVED lines=23> */
[----:B------:R-:W0:Y:S01]  /*4e10*/  I2F.RP R15, R19 ;  /* 0x00000013000f7306 */ /* 0x000e220000209400 */
[----:B------:R-:W-:Y:S01]  /*4e20*/  IABS R12, R9 ;  /* 0x00000009000c7213 */ /* 0x000fe20000000000 */
[----:B------:R-:W-:-:S04]  /*4e30*/  IMAD.HI.U32 R6, R5, R7, R4 ;  /* 0x0000000705067227 */ /* 0x000fc800078e0004 */
[----:B------:R-:W-:-:S04]  /*4e40*/  IMAD.MOV.U32 R5, RZ, RZ, R12 ;  /* 0x000000ffff057224 */ /* 0x000fc800078e000c */
[----:B------:R-:W-:-:S05]  /*4e50*/  IMAD.HI.U32 R4, R6, R5, RZ ;  /* 0x0000000506047227 */ /* 0x000fca00078e00ff */
[----:B------:R-:W-:Y:S01]  /*4e60*/  IADD3 R6, PT, PT, -R4, RZ, RZ ;  /* 0x000000ff04067210 */ /* 0x000fe20007ffe1ff */
[----:B0-----:R-:W0:Y:S04]  /*4e70*/  MUFU.RCP R15, R15 ;  /* 0x0000000f000f7308 */ /* 0x001e280000001000 */
[----:B------:R-:W-:-:S05]  /*4e80*/  IMAD R5, R16, R6, R5 ;  /* 0x0000000610057224 */ /* 0x000fca00078e0205 */
[----:B------:R-:W-:Y:S01]  /*4e90*/  ISETP.GT.U32.AND P5, PT, R16, R5, PT ;  /* 0x000000051000720c */ /* 0x000fe20003fa4070 */
[----:B0-----:R-:W-:-:S12]  /*4ea0*/  VIADD R7, R15, 0xffffffe ;  /* 0x0ffffffe0f077836 */ /* 0x001fd80000000000 */
[----:B------:R-:W-:Y:S01]  /*4eb0*/  @!P5 IMAD.IADD R5, R5, 0x1, -R16 ;  /* 0x000000010505d824 */ /* 0x000fe200078e0a10 */
[----:B------:R-:W0:Y:S01]  /*4ec0*/  F2I.FTZ.U32.TRUNC.NTZ R7, R7 ;  /* 0x0000000700077305 */ /* 0x000e22000021f000 */
[----:B------:R-:W-:-:S03]  /*4ed0*/  @!P5 VIADD R4, R4, 0x1 ;  /* 0x000000010404d836 */ /* 0x000fc60000000000 */
[----:B------:R-:W-:Y:S02]  /*4ee0*/  ISETP.GE.U32.AND P5, PT, R5, R16, PT ;  /* 0x000000100500720c */ /* 0x000fe40003fa6070 */
[----:B------:R-:W-:Y:S01]  /*4ef0*/  LOP3.LUT R5, R9, R14, RZ, 0x3c, !PT ;  /* 0x0000000e09057212 */ /* 0x000fe200078e3cff */
[----:B------:R-:W1:Y:S01]  /*4f00*/  LDC.64 R16, c[0x0][0x390] ;  /* 0x0000e400ff107b82 */ /* 0x000e620000000a00 */
[----:B0-----:R-:W-:-:S09]  /*4f10*/  IMAD.MOV R20, RZ, RZ, -R7 ;  /* 0x000000ffff147224 */ /* 0x001fd200078e0a07 */
[----:B------:R-:W-:Y:S02]  /*4f20*/  @P5 IADD3 R4, PT, PT, R4, 0x1, RZ ;  /* 0x0000000104045810 */ /* 0x000fe40007ffe0ff */
        /* <DEDUP_REMOVED lines=13> */
[----:B------:R-:W-:Y:S02]  /*5000*/  IABS R14, R15 ;  /* 0x0000000f000e7213 */ /* 0x000fe40000000000 */
[----:B------:R-:W2:Y:S01]  /*5010*/  LDC.64 R20, c[0x0][0x3a0] ;  /* 0x0000e800ff147b82 */ /* 0x000ea20000000a00 */
[----:B------:R-:W-:Y:S01]  /*5020*/  IMAD.HI.U32 R6, R7, R9, R6 ;  /* 0x0000000907067227 */ /* 0x000fe200078e0006 */
[----:B------:R-:W-:-:S02]  /*5030*/  SEL R7, R11, RZ, P5 ;  /* 0x000000ff0b077207 */ /* 0x000fc40002800000 */
[----:B0-----:R-:W-:Y:S01]  /*5040*/  ISETP.NE.U32.AND P5, PT, R4, 0x1, PT ;  /* 0x000000010400780c */ /* 0x001fe20003fa5070 */
[----:B------:R-:W-:-:S03]  /*5050*/  IMAD.MOV.U32 R9, RZ, RZ, R14 ;  /* 0x000000ffff097224 */ /* 0x000fc600078e000e */
[----:B------:R-:W-:Y:S01]  /*5060*/  ISETP.NE.AND.EX P5, PT, R5, RZ, PT, P5 ;  /* 0x000000ff0500720c */ /* 0x000fe20003fa5350 */
[----:B------:R-:W-:-:S03]  /*5070*/  IMAD.HI.U32 R6, R6, R9, RZ ;  /* 0x0000000906067227 */ /* 0x000fc600078e00ff */
[----:B------:R-:W-:Y:S01]  /*5080*/  SEL R5, R12, RZ, P5 ;  /* 0x000000ff0c057207 */ /* 0x000fe20002800000 */
[----:B------:R-:W-:Y:S02]  /*5090*/  IMAD.MOV R4, RZ, RZ, -R6 ;  /* 0x000000ffff047224 */ /* 0x000fe400078e0a06 */
[----:B------:R-:W-:Y:S02]  /*50a0*/  IMAD R12, R7, UR36, RZ ;  /* 0x00000024070c7c24 */ /* 0x000fe4000f8e02ff */
        /* <DEDUP_REMOVED lines=33> */
.L_x_1289:
[----:B------:R-:W-:Y:S05]  /*52c0*/  BSYNC.RECONVERGENT B1 ;  /* 0x0000000000017941 */ /* 0x000fea0003800200 */
.L_x_1288:
        /* <DEDUP_REMOVED lines=123> */
.L_x_1291:
[----:B------:R-:W-:Y:S05]  /*5a80*/  BSYNC.RECONVERGENT B1 ;  /* 0x0000000000017941 */ /* 0x000fea0003800200 */
.L_x_1290:
        /* <DEDUP_REMOVED lines=18> */
[----:B--2---:R-:W-:-:S07]  /*5bb0*/  IABS R21, R20 ;  /* 0x0000001400157213 */ /* 0x004fce0000000000 */
[----:B0-----:R-:W0:Y:S02]  /*5bc0*/  MUFU.RCP R6, R6 ;  /* 0x0000000600067308 */ /* 0x001e240000001000 */
[----:B0-----:R-:W-:-:S06]  /*5bd0*/  IADD3 R7, PT, PT, R6, 0xffffffe, RZ ;  /* 0x0ffffffe06077810 */ /* 0x001fcc0007ffe0ff */
[----:B------:R-:W0:Y:S02]  /*5be0*/  F2I.FTZ.U32.TRUNC.NTZ R5, R7 ;  /* 0x0000000700057305 */ /* 0x000e24000021f000 */
[----:B0-----:R-:W-:-:S04]  /*5bf0*/  IMAD.MOV R11, RZ, RZ, -R5 ;  /* 0x000000ffff0b7224 */ /* 0x001fc800078e0a05 */
[----:B------:R-:W-:-:S04]  /*5c00*/  IMAD R11, R11, R12, RZ ;  /* 0x0000000c0b0b7224 */ /* 0x000fc800078e02ff */
[----:B------:R-:W-:Y:S01]  /*5c10*/  IMAD.HI.U32 R4, R5, R11, R4 ;  /* 0x0000000b05047227 */ /* 0x000fe200078e0004 */
[----:B------:R-:W-:Y:S02]  /*5c20*/  MOV R5, R14 ;  /* 0x0000000e00057202 */ /* 0x000fe40000000f00 */
[----:B-1----:R-:W-:-:S03]  /*5c30*/  IABS R14, R19 ;  /* 0x00000013000e7213 */ /* 0x002fc60000000000 */
        /* <DEDUP_REMOVED lines=24> */
[----:B------:R-:W-:-:S04]  /*5dc0*/  IMAD.HI.U32 R6, R5, R7, R4 ;  /* 0x0000000705067227 */ /* 0x000fc800078e0004 */
[----:B------:R-:W-:Y:S02]  /*5dd0*/  IMAD.MOV.U32 R5, RZ, RZ, R9 ;  /* 0x000000ffff057224 */ /* 0x000fe400078e0009 */
[----:B------:R-:W0:Y:S02]  /*5de0*/  I2F.RP R9, R21 ;  /* 0x0000001500097306 */ /* 0x000e240000209400 */
[----:B------:R-:W-:-:S05]  /*5df0*/  IMAD.HI.U32 R4, R6, R5, RZ ;  /* 0x0000000506047227 */ /* 0x000fca00078e00ff */
[----:B------:R-:W-:-:S05]  /*5e00*/  IADD3 R6, PT, PT, -R4, RZ, RZ ;  /* 0x000000ff04067210 */ /* 0x000fca0007ffe1ff */
[C---:B------:R-:W-:Y:S02]  /*5e10*/  IMAD R5, R14.reuse, R6, R5 ;  /* 0x000000060e057224 */ /* 0x040fe400078e0205 */
[----:B------:R-:W1:Y:S01]  /*5e20*/  LDC.64 R6, c[0x0][0x390] ;  /* 0x0000e400ff067b82 */ /* 0x000e620000000a00 */
[----:B0-----:R-:W0:Y:S02]  /*5e30*/  MUFU.RCP R9, R9 ;  /* 0x0000000900097308 */ /* 0x001e240000001000 */
[----:B------:R-:W-:-:S13]  /*5e40*/  ISETP.GT.U32.AND P4, PT, R14, R5, PT ;  /* 0x000000050e00720c */ /* 0x000fda0003f84070 */
[----:B------:R-:W-:Y:S02]  /*5e50*/  @!P4 IMAD.IADD R5, R5, 0x1, -R14 ;  /* 0x000000010505c824 */ /* 0x000fe400078e0a0e */
[----:B------:R-:W-:-:S03]  /*5e60*/  @!P4 VIADD R4, R4, 0x1 ;  /* 0x000000010404c836 */ /* 0x000fc60000000000 */
[----:B------:R-:W-:Y:S01]  /*5e70*/  ISETP.GE.U32.AND P4, PT, R5, R14, PT ;  /* 0x0000000e0500720c */ /* 0x000fe20003f86070 */
[----:B0-----:R-:W-:Y:S01]  /*5e80*/  VIADD R14, R9, 0xffffffe ;  /* 0x0ffffffe090e7836 */ /* 0x001fe20000000000 */
[----:B------:R-:W-:-:S03]  /*5e90*/  LOP3.LUT R5, R12, R19, RZ, 0x3c, !PT ;  /* 0x000000130c057212 */ /* 0x000fc600078e3cff */
[----:B------:R0:W2:Y:S08]  /*5ea0*/  F2I.FTZ.U32.TRUNC.NTZ R15, R14 ;  /* 0x0000000e000f7305 */ /* 0x0000b0000021f000 */
[----:B------:R-:W-:Y:S01]  /*5eb0*/  @P4 IADD3 R4, PT, PT, R4, 0x1, RZ ;  /* 0x0000000104044810 */ /* 0x000fe20007ffe0ff */
[----:B0-----:R-:W-:Y:S01]  /*5ec0*/  HFMA2 R14, -RZ, RZ, 0, 0 ;  /* 0x00000000ff0e7431 */ /* 0x001fe200000001ff */
[----:B------:R-:W-:-:S03]  /*5ed0*/  ISETP.GE.AND P4, PT, R5, RZ, PT ;  /* 0x000000ff0500720c */ /* 0x000fc60003f86270 */
[----:B------:R-:W-:Y:S02]  /*5ee0*/  IMAD.MOV.U32 R17, RZ, RZ, R4 ;  /* 0x000000ffff117224 */ /* 0x000fe400078e0004 */
[----:B------:R-:W0:Y:S01]  /*5ef0*/  LDC.64 R4, c[0x0][0x398] ;  /* 0x0000e600ff047b82 */ /* 0x000e220000000a00 */
[----:B--2---:R-:W-:-:S07]  /*5f00*/  IMAD.MOV R22, RZ, RZ, -R15 ;  /* 0x000000ffff167224 */ /* 0x004fce00078e0a0f */
[----:B------:R-:W-:Y:S02]  /*5f10*/  @!P4 IADD3 R17, PT, PT, -R17, RZ, RZ ;  /* 0x000000ff1111c210 */ /* 0x000fe40007ffe1ff */
[----:B------:R-:W-:-:S13]  /*5f20*/  ISETP.NE.AND P4, PT, R19, RZ, PT ;  /* 0x000000ff1300720c */ /* 0x000fda0003f85270 */
[----:B------:R-:W-:Y:S02]  /*5f30*/  @!P4 LOP3.LUT R17, RZ, R19, RZ, 0x33, !PT ;  /* 0x00000013ff11c212 */ /* 0x000fe400078e33ff */
[----:B-1----:R-:W-:-:S03]  /*5f40*/  ISETP.NE.U32.AND P4, PT, R6, 0x1, PT ;  /* 0x000000010600780c */ /* 0x002fc60003f85070 */
[----:B------:R-:W-:Y:S01]  /*5f50*/  IMAD.MOV R9, RZ, RZ, -R17 ;  /* 0x000000ffff097224 */ /* 0x000fe200078e0a11 */
[----:B------:R-:W-:-:S03]  /*5f60*/  ISETP.NE.AND.EX P4, PT, R7, RZ, PT, P4 ;  /* 0x000000ff0700720c */ /* 0x000fc60003f85340 */
[----:B------:R-:W-:Y:S01]  /*5f70*/  IMAD R19, R19, R9, R12 ;  /* 0x0000000913137224 */ /* 0x000fe200078e020c */
[----:B------:R-:W-:Y:S01]  /*5f80*/  SEL R7, R11, RZ, P4 ;  /* 0x000000ff0b077207 */ /* 0x000fe20002000000 */
[----:B------:R-:W-:Y:S01]  /*5f90*/  IMAD R9, R22, R21, RZ ;  /* 0x0000001516097224 */ /* 0x000fe200078e02ff */
[----:B0-----:R-:W-:Y:S01]  /*5fa0*/  ISETP.NE.U32.AND P4, PT, R4, 0x1, PT ;  /* 0x000000010400780c */ /* 0x001fe20003f85070 */
[----:B------:R-:W0:Y:S01]  /*5fb0*/  LDC.64 R22, c[0x0][0x3a0] ;  /* 0x0000e800ff167b82 */ /* 0x000e220000000a00 */
[----:B------:R-:W-:Y:S01]  /*5fc0*/  IABS R12, R19 ;  /* 0x00000013000c7213 */ /* 0x000fe20000000000 */
[----:B------:R-:W-:Y:S01]  /*5fd0*/  IMAD.HI.U32 R6, R15, R9, R14 ;  /* 0x000000090f067227 */ /* 0x000fe200078e000e */
[----:B------:R-:W-:-:S03]  /*5fe0*/  ISETP.NE.AND.EX P4, PT, R5, RZ, PT, P4 ;  /* 0x000000ff0500720c */ /* 0x000fc60003f85340 */
[----:B------:R-:W-:Y:S01]  /*5ff0*/  IMAD.MOV.U32 R9, RZ, RZ, R12 ;  /* 0x000000ffff097224 */ /* 0x000fe200078e000c */
[----:B------:R-:W-:Y:S01]  /*6000*/  SEL R5, R17, RZ, P4 ;  /* 0x000000ff11057207 */ /* 0x000fe20002000000 */
[----:B------:R-:W1:Y:S01]  /*6010*/  LDC.64 R14, c[0x0][0x3a8] ;  /* 0x0000ea00ff0e7b82 */ /* 0x000e620000000a00 */
[----:B------:R-:W-:Y:S02]  /*6020*/  IMAD R12, R7, UR36, RZ ;  /* 0x00000024070c7c24 */ /* 0x000fe4000f8e02ff */
        /* <DEDUP_REMOVED lines=35> */
.L_x_1293:
[----:B------:R-:W-:Y:S05]  /*6260*/  BSYNC.RECONVERGENT B1 ;  /* 0x0000000000017941 */ /* 0x000fea0003800200 */
.L_x_1292:
        /* <DEDUP_REMOVED lines=123> */
.L_x_1295:
[----:B------:R-:W-:Y:S05]  /*6a20*/  BSYNC.RECONVERGENT B1 ;  /* 0x0000000000017941 */ /* 0x000fea0003800200 */
.L_x_1294:
        /* <DEDUP_REMOVED lines=125> */
.L_x_1297:
[----:B------:R-:W-:Y:S05]  /*7200*/  BSYNC.RECONVERGENT B1 ;  /* 0x0000000000017941 */ /* 0x000fea0003800200 */
.L_x_1296:
        /* <DEDUP_REMOVED lines=123> */
.L_x_1299:
[----:B------:R-:W-:Y:S05]  /*79c0*/  BSYNC.RECONVERGENT B1 ;  /* 0x0000000000017941 */ /* 0x000fea0003800200 */
.L_x_1298:
        /* <DEDUP_REMOVED lines=125> */
.L_x_1301:
[----:B------:R-:W-:Y:S05]  /*81a0*/  BSYNC.RECONVERGENT B1 ;  /* 0x0000000000017941 */ /* 0x000fea0003800200 */
.L_x_1300:
        /* <DEDUP_REMOVED lines=123> */
.L_x_1303:
[----:B------:R-:W-:Y:S05]  /*8960*/  BSYNC.RECONVERGENT B1 ;  /* 0x0000000000017941 */ /* 0x000fea0003800200 */
.L_x_1302:
[-C--:B------:R-:W-:Y:S01]  /*8970*/  ISETP.GE.AND.EX P4, PT, RZ, R3.reuse, PT, P4 ;  /* 0x00000003ff00720c */ /* 0x080fe20003f86340 */
[----:B------:R-:W-:Y:S01]  /*8980*/  BSSY.RECONVERGENT B1, `(.L_x_1304) ;  /* 0x0000084000017945 */ /* 0x000fe20003800200 */
[----:B------:R-:W-:Y:S01]  /*8990*/  ISETP.GE.U32.AND P6, PT, R51, R2, PT ;  /* 0x000000023300720c */ /* 0x000fe20003fc6070 */
[----:B------:R-:W-:Y:S01]  /*89a0*/  IMAD.MOV.U32 R32, RZ, RZ, -0x800000 ;  /* 0xff800000ff207424 */ /* 0x000fe200078e00ff */
[-C--:B------:R-:W-:Y:S01]  /*89b0*/  ISETP.GE.AND.EX P3, PT, RZ, R3.reuse, PT, P3 ;  /* 0x00000003ff00720c */ /* 0x080fe20003f66330 */
[----:B------:R-:W-:Y:S01]  /*89c0*/  IMAD.MOV.U32 R36, RZ, RZ, -0x800000 ;  /* 0xff800000ff247424 */ /* 0x000fe200078e00ff */
[-C--:B------:R-:W-:Y:S01]  /*89d0*/  ISETP.GE.AND.EX P2, PT, RZ, R3.reuse, PT, P2 ;  /* 0x00000003ff00720c */ /* 0x080fe20003f46320 */
[----:B------:R-:W-:Y:S01]  /*89e0*/  IMAD.MOV.U32 R38, RZ, RZ, -0x800000 ;  /* 0xff800000ff267424 */ /* 0x000fe200078e00ff */
[-C--:B------:R-:W-:Y:S01]  /*89f0*/  ISETP.GE.AND.EX P1, PT, RZ, R3.reuse, PT, P1 ;  /* 0x00000003ff00720c */ /* 0x080fe20003f26310 */
[----:B------:R-:W-:Y:S01]  /*8a00*/  IMAD.MOV.U32 R48, RZ, RZ, -0x800000 ;  /* 0xff800000ff307424 */ /* 0x000fe200078e00ff */
[----:B------:R-:W-:-:S02]  /*8a10*/  ISETP.GE.AND.EX P5, PT, RZ, R3, PT, P5 ;  /* 0x00000003ff00720c */ /* 0x000fc40003fa6350 */
[----:B------:R-:W-:Y:S02]  /*8a20*/  ISETP.GE.AND.EX P6, PT, RZ, R3, PT, P6 ;  /* 0x00000003ff00720c */ /* 0x000fe40003fc6360 */
[----:B------:R-:W-:Y:S02]  /*8a30*/  MOV R34, 0xff800000 ;  /* 0xff80000000227802 */ /* 0x000fe40000000f00 */
[----:B------:R-:W-:Y:S01]  /*8a40*/  MOV R46, 0xff800000 ;  /* 0xff800000002e7802 */ /* 0x000fe20000000f00 */
[----:B------:R-:W-:Y:S08]  /*8a50*/  @P4 BRA `(.L_x_1305) ;  /* 0x0000000400d84947 */ /* 0x000ff00003800000 */
        /* <DEDUP_REMOVED lines=14> */
[----:B0-----:R-:W0:Y:S08]  /*8b40*/  MUFU.RCP R6, R6 ;  /* 0x0000000600067308 */ /* 0x001e300000001000 */
[----:B------:R-:W1:Y:S01]  /*8b50*/  I2F.RP R21, R19 ;  /* 0x0000001300157306 */ /* 0x000e620000209400 */
[----:B0-----:R-:W-:-:S07]  /*8b60*/  VIADD R7, R6, 0xffffffe ;  /* 0x0ffffffe06077836 */ /* 0x001fce0000000000 */
[----:B------:R-:W0:Y:S08]  /*8b70*/  F2I.FTZ.U32.TRUNC.NTZ R5, R7 ;  /* 0x0000000700057305 */ /* 0x000e30000021f000 */
[----:B-1----:R-:W-:Y:S01]  /*8b80*/  MUFU.RCP R21, R21 ;  /* 0x0000001500157308 */ /* 0x002fe20000001000 */
        /* <DEDUP_REMOVED lines=20> */
[----:B------:R-:W-:Y:S01]  /*8cd0*/  ISETP.NE.AND P4, PT, R9, RZ, PT ;  /* 0x000000ff0900720c */ /* 0x000fe20003f85270 */
[----:B0-----:R-:W-:Y:S02]  /*8ce0*/  HFMA2 R4, -RZ, RZ, 0, 0 ;  /* 0x00000000ff047431 */ /* 0x001fe400000001ff */
[----:B-1----:R-:W-:-:S10]  /*8cf0*/  IMAD.MOV R15, RZ, RZ, -R5 ;  /* 0x000000ffff0f7224 */ /* 0x002fd400078e0a05 */
[----:B------:R-:W-:-:S05]  /*8d00*/  @!P4 LOP3.LUT R11, RZ, R9, RZ, 0x33, !PT ;  /* 0x00000009ff0bc212 */ /* 0x000fca00078e33ff */
[----:B------:R-:W-:-:S04]  /*8d10*/  IMAD.MOV R7, RZ, RZ, -R11 ;  /* 0x000000ffff077224 */ /* 0x000fc800078e0a0b */
[----:B------:R-:W-:Y:S02]  /*8d20*/  IMAD R9, R9, R7, R0 ;  /* 0x0000000709097224 */ /* 0x000fe400078e0200 */
[----:B------:R-:W-:Y:S02]  /*8d30*/  IMAD R7, R15, R48, RZ ;  /* 0x000000300f077224 */ /* 0x000fe400078e02ff */
[----:B------:R-:W-:Y:S01]  /*8d40*/  VIADD R15, R21, 0xffffffe ;  /* 0x0ffffffe150f7836 */ /* 0x000fe20000000000 */
[----:B------:R-:W-:Y:S01]  /*8d50*/  IABS R12, R9 ;  /* 0x00000009000c7213 */ /* 0x000fe20000000000 */
[----:B------:R-:W-:-:S04]  /*8d60*/  IMAD.HI.U32 R6, R5, R7, R4 ;  /* 0x0000000705067227 */ /* 0x000fc800078e0004 */
[----:B------:R-:W-:Y:S01]  /*8d70*/  IMAD.MOV.U32 R5, RZ, RZ, R12 ;  /* 0x000000ffff057224 */ /* 0x000fe200078e000c */
[----:B------:R-:W0:Y:S03]  /*8d80*/  F2I.FTZ.U32.TRUNC.NTZ R15, R15 ;  /* 0x0000000f000f7305 */ /* 0x000e26000021f000 */
        /* <DEDUP_REMOVED lines=20> */
[----:B------:R-:W1:Y:S01]  /*8ed0*/  LDC.64 R4, c[0x0][0x398] ;  /* 0x0000e600ff047b82 */ /* 0x000e620000000a00 */
[----:B0-----:R-:W-:-:S04]  /*8ee0*/  IMAD.MOV R14, RZ, RZ, -R15 ;  /* 0x000000ffff0e7224 */ /* 0x001fc800078e0a0f */
[----:B------:R-:W-:Y:S02]  /*8ef0*/  IMAD R9, R14, R19, RZ ;  /* 0x000000130e097224 */ /* 0x000fe400078e02ff */
[----:B------:R-:W-:-:S04]  /*8f00*/  IMAD.MOV.U32 R14, RZ, RZ, RZ ;  /* 0x000000ffff0e7224 */ /* 0x000fc800078e00ff */
[----:B------:R-:W-:Y:S01]  /*8f10*/  IMAD.HI.U32 R14, R15, R9, R14 ;  /* 0x000000090f0e7227 */ /* 0x000fe200078e000e */
[----:B------:R-:W-:-:S05]  /*8f20*/  IABS R9, R17 ;  /* 0x0000001100097213 */ /* 0x000fca0000000000 */
[----:B------:R-:W-:Y:S02]  /*8f30*/  IMAD.HI.U32 R6, R14, R9, RZ ;  /* 0x000000090e067227 */ /* 0x000fe400078e00ff */
[----:B------:R-:W0:Y:S01]  /*8f40*/  LDC.64 R14, c[0x0][0x3a8] ;  /* 0x0000ea00ff0e7b82 */ /* 0x000e220000000a00 */
[----:B-1----:R-:W-:Y:S02]  /*8f50*/  ISETP.NE.U32.AND P4, PT, R4, 0x1, PT ;  /* 0x000000010400780c */ /* 0x002fe40003f85070 */
[----:B------:R-:W-:Y:S02]  /*8f60*/  IADD3 R4, PT, PT, -R6, RZ, RZ ;  /* 0x000000ff06047210 */ /* 0x000fe40007ffe1ff */
[----:B------:R-:W-:-:S03]  /*8f70*/  ISETP.NE.AND.EX P4, PT, R5, RZ, PT, P4 ;  /* 0x000000ff0500720c */ /* 0x000fc60003f85340 */
        /* <DEDUP_REMOVED lines=10> */
[----:B------:R-:W-:Y:S02]  /*9020*/  ISETP.GE.AND P4, PT, R4, RZ, PT ;  /* 0x000000ff0400720c */ /* 0x000fe40003f86270 */
[----:B------:R-:W1:Y:S11]  /*9030*/  LDC.64 R4, c[0x0][0x3a0] ;  /* 0x0000e800ff047b82 */ /* 0x000e760000000a00 */
[----:B------:R-:W-:Y:S01]  /*9040*/  @!P4 IMAD.MOV R6, RZ, RZ, -R6 ;  /* 0x000000ffff06c224 */ /* 0x000fe200078e0a06 */
        /* <DEDUP_REMOVED lines=23> */
.L_x_1305:
[----:B------:R-:W-:Y:S05]  /*91c0*/  BSYNC.RECONVERGENT B1 ;  /* 0x0000000000017941 */ /* 0x000fea0003800200 */
.L_x_1304:
[----:B------:R-:W-:Y:S04]  /*91d0*/  BSSY.RECONVERGENT B1, `(.L_x_1306) ;  /* 0x0000079000017945 */ /* 0x000fe80003800200 */
        /* <DEDUP_REMOVED lines=36> */
[----:B------:R-:W0:Y:S03]  /*9420*/  F2I.FTZ.U32.TRUNC.NTZ R5, R5 ;  /* 0x0000000500057305 */ /* 0x000e26000021f000 */
[----:B------:R-:W-:Y:S01]  /*9430*/  MOV R9, R4 ;  /* 0x0000000400097202 */ /* 0x000fe20000000f00 */
[----:B------:R-:W-:-:S04]  /*9440*/  IMAD.MOV.U32 R4, RZ, RZ, RZ ;  /* 0x000000ffff047224 */ /* 0x000fc800078e00ff */
[----:B------:R-:W-:-:S04]  /*9450*/  @!P4 IMAD.MOV R9, RZ, RZ, -R9 ;  /* 0x000000ffff09c224 */ /* 0x000fc800078e0a09 */
[----:B------:R-:W-:-:S04]  /*9460*/  @!P3 LOP3.LUT R9, RZ, R11, RZ, 0x33, !PT ;  /* 0x0000000bff09b212 */ /* 0x000fc800078e33ff */
[----:B------:R-:W-:Y:S01]  /*9470*/  IADD3 R7, PT, PT, -R9, RZ, RZ ;  /* 0x000000ff09077210 */ /* 0x000fe20007ffe1ff */
[----:B0-----:R-:W-:-:S04]  /*9480*/  IMAD.MOV R15, RZ, RZ, -R5 ;  /* 0x000000ffff0f7224 */ /* 0x001fc800078e0a05 */
[----:B------:R-:W-:Y:S02]  /*9490*/  IMAD R7, R11, R7, R0 ;  /* 0x000000070b077224 */ /* 0x000fe400078e0200 */
[----:B------:R-:W-:-:S03]  /*94a0*/  IMAD R11, R15, R32, RZ ;  /* 0x000000200f0b7224 */ /* 0x000fc600078e02ff */
[----:B------:R-:W-:Y:S01]  /*94b0*/  IABS R6, R7 ;  /* 0x0000000700067213 */ /* 0x000fe20000000000 */
        /* <DEDUP_REMOVED lines=12> */
[----:B------:R-:W1:Y:S03]  /*9580*/  LDC.64 R32, c[0x0][0x3a0] ;  /* 0x0000e800ff207b82 */ /* 0x000e660000000a00 */
[----:B------:R-:W-:Y:S02]  /*9590*/  ISETP.GE.AND P4, PT, R5, RZ, PT ;  /* 0x000000ff0500720c */ /* 0x000fe40003f86270 */
[----:B0-----:R-:W-:-:S05]  /*95a0*/  IADD3 R5, PT, PT, R6, 0xffffffe, RZ ;  /* 0x0ffffffe06057810 */ /* 0x001fca0007ffe0ff */
[----:B------:R-:W-:Y:S01]  /*95b0*/  @P3 VIADD R4, R4, 0x1 ;  /* 0x0000000104043836 */ /* 0x000fe20000000000 */
[----:B------:R-:W-:-:S03]  /*95c0*/  ISETP.NE.AND P3, PT, R14, RZ, PT ;  /* 0x000000ff0e00720c */ /* 0x000fc60003f65270 */
[----:B------:R-:W-:Y:S01]  /*95d0*/  IMAD.MOV.U32 R11, RZ, RZ, R4 ;  /* 0x000000ffff0b7224 */ /* 0x000fe200078e0004 */
[----:B------:R-:W0:Y:S04]  /*95e0*/  F2I.FTZ.U32.TRUNC.NTZ R5, R5 ;  /* 0x0000000500057305 */ /* 0x000e28000021f000 */
[----:B------:R-:W-:-:S05]  /*95f0*/  @!P4 IADD3 R11, PT, PT, -R11, RZ, RZ ;  /* 0x000000ff0b0bc210 */ /* 0x000fca0007ffe1ff */
[----:B------:R-:W-:-:S05]  /*9600*/  @!P3 LOP3.LUT R11, RZ, R14, RZ, 0x33, !PT ;  /* 0x0000000eff0bb212 */ /* 0x000fca00078e33ff */
[----:B------:R-:W-:Y:S02]  /*9610*/  IMAD.MOV R4, RZ, RZ, -R11 ;  /* 0x000000ffff047224 */ /* 0x000fe400078e0a0b */
[----:B0-----:R-:W-:Y:S02]  /*9620*/  IMAD.MOV R15, RZ, RZ, -R5 ;  /* 0x000000ffff0f7224 */ /* 0x001fe400078e0a05 */
[----:B------:R-:W-:Y:S02]  /*9630*/  IMAD R12, R14, R4, R7 ;  /* 0x000000040e0c7224 */ /* 0x000fe400078e0207 */
[----:B------:R-:W-:Y:S02]  /*9640*/  HFMA2 R4, -RZ, RZ, 0, 0 ;  /* 0x00000000ff047431 */ /* 0x000fe400000001ff */
[----:B------:R-:W-:Y:S02]  /*9650*/  IMAD R7, R15, R50, RZ ;  /* 0x000000320f077224 */ /* 0x000fe400078e02ff */
[----:B------:R-:W0:Y:S01]  /*9660*/  LDC.64 R14, c[0x0][0x390] ;  /* 0x0000e400ff0e7b82 */ /* 0x000e220000000a00 */
[----:B------:R-:W-:Y:S01]  /*9670*/  IABS R6, R12 ;  /* 0x0000000c00067213 */ /* 0x000fe20000000000 */
[----:B------:R-:W-:-:S04]  /*9680*/  IMAD.HI.U32 R4, R5, R7, R4 ;  /* 0x0000000705047227 */ /* 0x000fc800078e0004 */
[----:B------:R-:W-:-:S04]  /*9690*/  IMAD.MOV.U32 R5, RZ, RZ, R6 ;  /* 0x000000ffff057224 */ /* 0x000fc800078e0006 */
[----:B------:R-:W-:-:S04]  /*96a0*/  IMAD.HI.U32 R4, R4, R5, RZ ;  /* 0x0000000504047227 */ /* 0x000fc800078e00ff */
[----:B------:R-:W-:-:S04]  /*96b0*/  IMAD.MOV R6, RZ, RZ, -R4 ;  /* 0x000000ffff067224 */ /* 0x000fc800078e0a04 */
[----:B------:R-:W-:Y:S01]  /*96c0*/  IMAD R5, R50, R6, R5 ;  /* 0x0000000632057224 */ /* 0x000fe200078e0205 */
[----:B0-----:R-:W-:Y:S01]  /*96d0*/  ISETP.NE.U32.AND P4, PT, R14, 0x1, PT ;  /* 0x000000010e00780c */ /* 0x001fe20003f85070 */
[----:B------:R-:W0:Y:S03]  /*96e0*/  LDC.64 R6, c[0x0][0x398] ;  /* 0x0000e600ff067b82 */ /* 0x000e260000000a00 */
[----:B------:R-:W-:Y:S02]  /*96f0*/  ISETP.GT.U32.AND P3, PT, R50, R5, PT ;  /* 0x000000053200720c */ /* 0x000fe40003f64070 */
[----:B------:R-:W-:-:S03]  /*9700*/  ISETP.NE.AND.EX P4, PT, R15, RZ, PT, P4 ;  /* 0x000000ff0f00720c */ /* 0x000fc60003f85340 */
[----:B------:R-:W2:Y:S01]  /*9710*/  LDC.64 R14, c[0x0][0x3a8] ;  /* 0x0000ea00ff0e7b82 */ /* 0x000ea20000000a00 */
[----:B------:R-:W-:-:S05]  /*9720*/  SEL R9, R9, RZ, P4 ;  /* 0x000000ff09097207 */ /* 0x000fca0002000000 */
[----:B------:R-:W-:Y:S02]  /*9730*/  IMAD R9, R9, UR36, RZ ;  /* 0x0000002409097c24 */ /* 0x000fe4000f8e02ff */
[----:B------:R-:W-:Y:S01]  /*9740*/  @!P3 IADD3 R5, PT, PT, R5, -R50, RZ ;  /* 0x800000320505b210 */ /* 0x000fe20007ffe0ff */
[----:B------:R-:W-:-:S03]  /*9750*/  @!P3 VIADD R4, R4, 0x1 ;  /* 0x000000010404b836 */ /* 0x000fc60000000000 */
[----:B------:R-:W-:Y:S02]  /*9760*/  ISETP.GE.U32.AND P4, PT, R5, R50, PT ;  /* 0x000000320500720c */ /* 0x000fe40003f86070 */
[----:B------:R-:W-:-:S04]  /*9770*/  LOP3.LUT R5, R12, R17, RZ, 0x3c, !PT ;  /* 0x000000110c057212 */ /* 0x000fc800078e3cff */
        /* <DEDUP_REMOVED lines=12> */
[----:B------:R-:W-:Y:S01]  /*9840*/  IMAD R5, R17, R5, R12 ;  /* 0x0000000511057224 */ /* 0x000fe200078e020c */
[----:B------:R-:W-:Y:S01]  /*9850*/  ISETP.NE.AND.EX P3, PT, R15, RZ, PT, P3 ;  /* 0x000000ff0f00720c */ /* 0x000fe20003f65330 */
[----:B------:R-:W-:Y:S01]  /*9860*/  IMAD R9, R6, UR37, R9 ;  /* 0x0000002506097c24 */ /* 0x000fe2000f8e0209 */
[----:B------:R-:W-:-:S02]  /*9870*/  SEL R4, R4, RZ, P4 ;  /* 0x000000ff04047207 */ /* 0x000fc40002000000 */
        /* <DEDUP_REMOVED lines=14> */
.L_x_1307:
[----:B------:R-:W-:Y:S05]  /*9960*/  BSYNC.RECONVERGENT B1 ;  /* 0x0000000000017941 */ /* 0x000fea0003800200 */
.L_x_1306:
[----:B------:R-:W-:Y:S04]  /*9970*/  BSSY.RECONVERGENT B1, `(.L_x_1308) ;  /* 0x000007a000017945 */ /* 0x000fe80003800200 */
        /* <DEDUP_REMOVED lines=15> */
[----:B--2---:R-:W-:Y:S01]  /*9a70*/  VIADD R4, R6, 0xffffffe ;  /* 0x0ffffffe06047836 */ /* 0x004fe20000000000 */
[----:B-1----:R-:W-:-:S05]  /*9a80*/  IABS R6, R34 ;  /* 0x0000002200067213 */ /* 0x002fca0000000000 */
[----:B------:R1:W2:Y:S02]  /*9a90*/  F2I.FTZ.U32.TRUNC.NTZ R5, R4 ;  /* 0x0000000400057305 */ /* 0x0002a4000021f000 */
[----:B-1----:R-:W-:Y:S01]  /*9aa0*/  IMAD.MOV.U32 R4, RZ, RZ, RZ ;  /* 0x000000ffff047224 */ /* 0x002fe200078e00ff */
[----:B--2---:R-:W-:-:S05]  /*9ab0*/  IADD3 R7, PT, PT, RZ, -R5, RZ ;  /* 0x80000005ff077210 */ /* 0x004fca0007ffe0ff */
[----:B------:R-:W-:-:S04]  /*9ac0*/  IMAD R7, R7, R12, RZ ;  /* 0x0000000c07077224 */ /* 0x000fc800078e02ff */
[----:B------:R-:W-:-:S04]  /*9ad0*/  IMAD.HI.U32 R14, R5, R7, R4 ;  /* 0x00000007050e7227 */ /* 0x000fc800078e0004 */
[----:B------:R-:W-:-:S04]  /*9ae0*/  IMAD.MOV.U32 R5, RZ, RZ, R9 ;  /* 0x000000ffff057224 */ /* 0x000fc800078e0009 */
[----:B------:R-:W-:Y:S01]  /*9af0*/  IMAD.HI.U32 R4, R14, R5, RZ ;  /* 0x000000050e047227 */ /* 0x000fe200078e00ff */
[----:B------:R-:W-:-:S03]  /*9b00*/  MOV R14, R6 ;  /* 0x00000006000e7202 */ /* 0x000fc60000000f00 */
[----:B------:R-:W-:Y:S01]  /*9b10*/  IMAD.MOV R6, RZ, RZ, -R4 ;  /* 0x000000ffff067224 */ /* 0x000fe200078e0a04 */
[----:B------:R-:W1:Y:S03]  /*9b20*/  I2F.RP R7, R14 ;  /* 0x0000000e00077306 */ /* 0x000e660000209400 */
[----:B------:R-:W-:-:S05]  /*9b30*/  IMAD R5, R12, R6, R5 ;  /* 0x000000060c057224 */ /* 0x000fca00078e0205 */
[----:B------:R-:W-:Y:S01]  /*9b40*/  ISETP.GT.U32.AND P4, PT, R12, R5, PT ;  /* 0x000000050c00720c */ /* 0x000fe20003f84070 */
[----:B-1----:R-:W1:-:S12]  /*9b50*/  MUFU.RCP R7, R7 ;  /* 0x0000000700077308 */ /* 0x002e580000001000 */
[----:B------:R-:W-:Y:S02]  /*9b60*/  @!P4 IMAD.IADD R5, R5, 0x1, -R12 ;  /* 0x000000010505c824 */ /* 0x000fe400078e0a0c */
[----:B------:R-:W-:Y:S01]  /*9b70*/  @!P4 VIADD R4, R4, 0x1 ;  /* 0x000000010404c836 */ /* 0x000fe20000000000 */
[----:B------:R-:W-:Y:S02]  /*9b80*/  ISETP.NE.AND P4, PT, R11, RZ, PT ;  /* 0x000000ff0b00720c */ /* 0x000fe40003f85270 */
[----:B------:R-:W-:Y:S02]  /*9b90*/  ISETP.GE.U32.AND P3, PT, R5, R12, PT ;  /* 0x0000000c0500720c */ /* 0x000fe40003f66070 */
[----:B------:R-:W-:Y:S01]  /*9ba0*/  LOP3.LUT R5, R0, R11, RZ, 0x3c, !PT ;  /* 0x0000000b00057212 */ /* 0x000fe200078e3cff */
[----:B------:R-:W2:Y:S03]  /*9bb0*/  I2F.RP R12, R50 ;  /* 0x00000032000c7306 */ /* 0x000ea60000209400 */
[----:B------:R-:W-:-:S02]  /*9bc0*/  ISETP.GE.AND P2, PT, R5, RZ, PT ;  /* 0x000000ff0500720c */ /* 0x000fc40003f46270 */
[----:B-1----:R-:W-:-:S05]  /*9bd0*/  IADD3 R5, PT, PT, R7, 0xffffffe, RZ ;  /* 0x0ffffffe07057810 */ /* 0x002fca0007ffe0ff */
[----:B------:R-:W-:Y:S01]  /*9be0*/  @P3 VIADD R4, R4, 0x1 ;  /* 0x0000000104043836 */ /* 0x000fe20000000000 */
[----:B------:R-:W1:Y:S04]  /*9bf0*/  F2I.FTZ.U32.TRUNC.NTZ R5, R5 ;  /* 0x0000000500057305 */ /* 0x000e68000021f000 */
[----:B------:R-:W-:Y:S01]  /*9c00*/  MOV R9, R4 ;  /* 0x0000000400097202 */ /* 0x000fe20000000f00 */
[----:B------:R-:W-:-:S03]  /*9c10*/  IMAD.MOV.U32 R4, RZ, RZ, RZ ;  /* 0x000000ffff047224 */ /* 0x000fc600078e00ff */
[----:B--2---:R-:W2:Y:S01]  /*9c20*/  MUFU.RCP R12, R12 ;  /* 0x0000000c000c7308 */ /* 0x004ea20000001000 */
[----:B------:R-:W-:Y:S01]  /*9c30*/  @!P2 IMAD.MOV R9, RZ, RZ, -R9 ;  /* 0x000000ffff09a224 */ /* 0x000fe200078e0a09 */
[----:B------:R-:W-:-:S04]  /*9c40*/  @!P4 LOP3.LUT R9, RZ, R11, RZ, 0x33, !PT ;  /* 0x0000000bff09c212 */ /* 0x000fc800078e33ff */
[----:B------:R-:W-:Y:S01]  /*9c50*/  IADD3 R7, PT, PT, -R9, RZ, RZ ;  /* 0x000000ff09077210 */ /* 0x000fe20007ffe1ff */
[----:B-1----:R-:W-:-:S04]  /*9c60*/  IMAD.MOV R15, RZ, RZ, -R5 ;  /* 0x000000ffff0f7224 */ /* 0x002fc800078e0a05 */
[----:B------:R-:W-:Y:S02]  /*9c70*/  IMAD R7, R11, R7, R0 ;  /* 0x000000070b077224 */ /* 0x000fe400078e0200 */
[----:B------:R-:W-:-:S03]  /*9c80*/  IMAD R11, R15, R14, RZ ;  /* 0x0000000e0f0b7224 */ /* 0x000fc600078e02ff */
[----:B------:R-:W-:Y:S01]  /*9c90*/  IABS R6, R7 ;  /* 0x0000000700067213 */ /* 0x000fe20000000000 */
[----:B------:R-:W-:-:S04]  /*9ca0*/  IMAD.HI.U32 R4, R5, R11, R4 ;  /* 0x0000000b05047227 */ /* 0x000fc800078e0004 */
[----:B------:R-:W-:-:S04]  /*9cb0*/  IMAD.MOV.U32 R5, RZ, RZ, R6 ;  /* 0x000000ffff057224 */ /* 0x000fc800078e0006 */
[----:B------:R-:W-:-:S05]  /*9cc0*/  IMAD.HI.U32 R4, R4, R5, RZ ;  /* 0x0000000504047227 */ /* 0x000fca00078e00ff */
[----:B------:R-:W-:-:S05]  /*9cd0*/  IADD3 R6, PT, PT, -R4, RZ, RZ ;  /* 0x000000ff04067210 */ /* 0x000fca0007ffe1ff */
[----:B------:R-:W-:Y:S02]  /*9ce0*/  IMAD R5, R14, R6, R5 ;  /* 0x000000060e057224 */ /* 0x000fe400078e0205 */
[----:B--2---:R-:W-:-:S03]  /*9cf0*/  VIADD R6, R12, 0xffffffe ;  /* 0x0ffffffe0c067836 */ /* 0x004fc60000000000 */
[----:B------:R-:W-:-:S13]  /*9d00*/  ISETP.GT.U32.AND P4, PT, R14, R5, PT ;  /* 0x000000050e00720c */ /* 0x000fda0003f84070 */
[----:B------:R-:W-:Y:S01]  /*9d10*/  @!P4 IMAD.IADD R5, R5, 0x1, -R14 ;  /* 0x000000010505c824 */ /* 0x000fe200078e0a0e */
[----:B------:R-:W-:Y:S02]  /*9d20*/  @!P4 IADD3 R4, PT, PT, R4, 0x1, RZ ;  /* 0x000000010404c810 */ /* 0x000fe40007ffe0ff */
[----:B------:R-:W-:Y:S02]  /*9d30*/  ISETP.NE.AND P4, PT, R34, RZ, PT ;  /* 0x000000ff2200720c */ /* 0x000fe40003f85270 */
[----:B------:R-:W-:Y:S02]  /*9d40*/  ISETP.GE.U32.AND P3, PT, R5, R14, PT ;  /* 0x0000000e0500720c */ /* 0x000fe40003f66070 */
[----:B------:R-:W-:-:S04]  /*9d50*/  LOP3.LUT R5, R7, R34, RZ, 0x3c, !PT ;  /* 0x0000002207057212 */ /* 0x000fc800078e3cff */
[----:B------:R-:W-:Y:S02]  /*9d60*/  ISETP.GE.AND P2, PT, R5, RZ, PT ;  /* 0x000000ff0500720c */ /* 0x000fe40003f46270 */
[----:B------:R-:W1:Y:S05]  /*9d70*/  F2I.FTZ.U32.TRUNC.NTZ R5, R6 ;  /* 0x0000000600057305 */ /* 0x000e6a000021f000 */
[----:B------:R-:W-:-:S04]  /*9d80*/  @P3 VIADD R4, R4, 0x1 ;  /* 0x0000000104043836 */ /* 0x000fc80000000000 */
[----:B------:R-:W-:-:S05]  /*9d90*/  IMAD.MOV.U32 R11, RZ, RZ, R4 ;  /* 0x000000ffff0b7224 */ /* 0x000fca00078e0004 */
[----:B------:R-:W-:Y:S01]  /*9da0*/  @!P2 IADD3 R11, PT, PT, -R11, RZ, RZ ;  /* 0x000000ff0b0ba210 */ /* 0x000fe20007ffe1ff */
[----:B-1----:R-:W-:Y:S01]  /*9db0*/  IMAD.MOV R15, RZ, RZ, -R5 ;  /* 0x000000ffff0f7224 */ /* 0x002fe200078e0a05 */
[----:B------:R-:W-:-:S05]  /*9dc0*/  @!P4 LOP3.LUT R11, RZ, R34, RZ, 0x33, !PT ;  /* 0x00000022ff0bc212 */ /* 0x000fca00078e33ff */
        /* <DEDUP_REMOVED lines=8> */
[----:B------:R-:W2:Y:S02]  /*9e50*/  LDC.64 R14, c[0x0][0x398] ;  /* 0x0000e600ff0e7b82 */ /* 0x000ea40000000a00 */
[----:B------:R-:W-:-:S04]  /*9e60*/  IMAD.HI.U32 R4, R4, R5, RZ ;  /* 0x0000000504047227 */ /* 0x000fc800078e00ff */
[----:B------:R-:W-:-:S04]  /*9e70*/  IMAD.MOV R6, RZ, RZ, -R4 ;  /* 0x000000ffff067224 */ /* 0x000fc800078e0a04 */
[C---:B------:R-:W-:Y:S02]  /*9e80*/  IMAD R5, R50.reuse, R6, R5 ;  /* 0x0000000632057224 */ /* 0x040fe400078e0205 */
[----:B------:R-:W3:Y:S03]  /*9e90*/  LDC.64 R6, c[0x0][0x390] ;  /* 0x0000e400ff067b82 */ /* 0x000ee60000000a00 */
[----:B------:R-:W-:-:S13]  /*9ea0*/  ISETP.GT.U32.AND P3, PT, R50, R5, PT ;  /* 0x000000053200720c */ /* 0x000fda0003f64070 */
[----:B------:R-:W-:Y:S01]  /*9eb0*/  @!P3 IADD3 R5, PT, PT, R5, -R50, RZ ;  /* 0x800000320505b210 */ /* 0x000fe20007ffe0ff */
[----:B------:R-:W-:-:S03]  /*9ec0*/  @!P3 VIADD R4, R4, 0x1 ;  /* 0x000000010404b836 */ /* 0x000fc60000000000 */
[----:B------:R-:W-:Y:S02]  /*9ed0*/  ISETP.GE.U32.AND P4, PT, R5, R50, PT ;  /* 0x000000320500720c */ /* 0x000fe40003f86070 */
[----:B------:R-:W-:Y:S02]  /*9ee0*/  LOP3.LUT R5, R12, R17, RZ, 0x3c, !PT ;  /* 0x000000110c057212 */ /* 0x000fe400078e3cff */
[----:B---3--:R-:W-:Y:S02]  /*9ef0*/  ISETP.NE.U32.AND P2, PT, R6, 0x1, PT ;  /* 0x000000010600780c */ /* 0x008fe40003f45070 */
[----:B------:R-:W-:Y:S02]  /*9f00*/  ISETP.GE.AND P3, PT, R5, RZ, PT ;  /* 0x000000ff0500720c */ /* 0x000fe40003f66270 */
[----:B------:R-:W-:-:S04]  /*9f10*/  ISETP.NE.AND.EX P2, PT, R7, RZ, PT, P2 ;  /* 0x000000ff0700720c */ /* 0x000fc80003f45320 */
[----:B------:R-:W-:Y:S01]  /*9f20*/  SEL R5, R9, RZ, P2 ;  /* 0x000000ff09057207 */ /* 0x000fe20001000000 */
[----:B------:R-:W-:Y:S01]  /*9f30*/  @P4 VIADD R4, R4, 0x1 ;  /* 0x0000000104044836 */ /* 0x000fe20000000000 */
[----:B------:R-:W-:Y:S02]  /*9f40*/  ISETP.NE.AND P4, PT, R17, RZ, PT ;  /* 0x000000ff1100720c */ /* 0x000fe40003f85270 */
[----:B-1----:R-:W-:Y:S01]  /*9f50*/  ISETP.NE.U32.AND P2, PT, R34, 0x1, PT ;  /* 0x000000012200780c */ /* 0x002fe20003f45070 */
[----:B------:R-:W-:Y:S02]  /*9f60*/  IMAD R7, R5, UR36, RZ ;  /* 0x0000002405077c24 */ /* 0x000fe4000f8e02ff */
[----:B------:R-:W-:Y:S02]  /*9f70*/  @!P3 IADD3 R4, PT, PT, -R4, RZ, RZ ;  /* 0x000000ff0404b210 */ /* 0x000fe40007ffe1ff */
[----:B--2---:R-:W-:Y:S02]  /*9f80*/  ISETP.NE.U32.AND P3, PT, R14, 0x1, PT ;  /* 0x000000010e00780c */ /* 0x004fe40003f65070 */
[----:B------:R-:W-:-:S02]  /*9f90*/  ISETP.NE.AND.EX P2, PT, R35, RZ, PT, P2 ;  /* 0x000000ff2300720c */ /* 0x000fc40003f45320 */
[----:B------:R-:W-:Y:S02]  /*9fa0*/  ISETP.NE.AND.EX P3, PT, R15, RZ, PT, P3 ;  /* 0x000000ff0f00720c */ /* 0x000fe40003f65330 */
[----:B------:R-:W-:Y:S02]  /*9fb0*/  @!P4 LOP3.LUT R4, RZ, R17, RZ, 0x33, !PT ;  /* 0x00000011ff04c212 */ /* 0x000fe400078e33ff */
[----:B0-----:R-:W-:Y:S02]  /*9fc0*/  ISETP.NE.U32.AND P4, PT, R98, 0x1, PT ;  /* 0x000000016200780c */ /* 0x001fe40003f85070 */
[----:B------:R-:W-:Y:S01]  /*9fd0*/  SEL R6, R11, RZ, P3 ;  /* 0x000000ff0b067207 */ /* 0x000fe20001800000 */
[----:B------:R-:W-:Y:S01]  /*9fe0*/  IMAD.MOV R9, RZ, RZ, -R4 ;  /* 0x000000ffff097224 */ /* 0x000fe200078e0a04 */
[----:B------:R-:W-:Y:S02]  /*9ff0*/  ISETP.NE.AND.EX P4, PT, R99, RZ, PT, P4 ;  /* 0x000000ff6300720c */ /* 0x000fe40003f85340 */
[----:B------:R-:W-:Y:S01]  /*a000*/  SEL R4, R4, RZ, P2 ;  /* 0x000000ff04047207 */ /* 0x000fe20001000000 */
[----:B------:R-:W-:-:S02]  /*a010*/  IMAD R5, R17, R9, R12 ;  /* 0x0000000911057224 */ /* 0x000fc400078e020c */
[----:B------:R-:W-:-:S03]  /*a020*/  IMAD R7, R6, UR37, R7 ;  /* 0x0000002506077c24 */ /* 0x000fc6000f8e0207 */
[----:B------:R-:W-:Y:S01]  /*a030*/  SEL R5, R5, RZ, P4 ;  /* 0x000000ff05057207 */ /* 0x000fe20002000000 */
        /* <DEDUP_REMOVED lines=13> */
.L_x_1309:
[----:B------:R-:W-:Y:S05]  /*a110*/  BSYNC.RECONVERGENT B1 ;  /* 0x0000000000017941 */ /* 0x000fea0003800200 */
.L_x_1308:
        /* <DEDUP_REMOVED lines=91> */
[----:B---3--:R-:W-:-:S04]  /*a6d0*/  ISETP.NE.U32.AND P2, PT, R6, 0x1, PT ;  /* 0x000000010600780c */ /* 0x008fc80003f45070 */
[----:B------:R-:W-:Y:S02]  /*a6e0*/  ISETP.NE.AND.EX P2, PT, R7, RZ, PT, P2 ;  /* 0x000000ff0700720c */ /* 0x000fe40003f45320 */
[----:B------:R-:W-:Y:S02]  /*a6f0*/  @!P1 IADD3 R4, PT, PT, -R4, RZ, RZ ;  /* 0x000000ff04049210 */ /* 0x000fe40007ffe1ff */
[----:B--2---:R-:W-:Y:S02]  /*a700*/  ISETP.NE.U32.AND P1, PT, R14, 0x1, PT ;  /* 0x000000010e00780c */ /* 0x004fe40003f25070 */
[----:B------:R-:W-:Y:S02]  /*a710*/  @!P3 LOP3.LUT R4, RZ, R17, RZ, 0x33, !PT ;  /* 0x00000011ff04b212 */ /* 0x000fe400078e33ff */
[----:B-1----:R-:W-:Y:S02]  /*a720*/  ISETP.NE.U32.AND P3, PT, R36, 0x1, PT ;  /* 0x000000012400780c */ /* 0x002fe40003f65070 */
[----:B------:R-:W-:-:S02]  /*a730*/  ISETP.NE.AND.EX P1, PT, R15, RZ, PT, P1 ;  /* 0x000000ff0f00720c */ /* 0x000fc40003f25310 */
[----:B------:R-:W-:Y:S01]  /*a740*/  SEL R5, R9, RZ, P2 ;  /* 0x000000ff09057207 */ /* 0x000fe20001000000 */
[----:B------:R-:W-:Y:S01]  /*a750*/  IMAD.MOV R9, RZ, RZ, -R4 ;  /* 0x000000ffff097224 */ /* 0x000fe200078e0a04 */
[----:B------:R-:W-:Y:S02]  /*a760*/  ISETP.NE.AND.EX P3, PT, R37, RZ, PT, P3 ;  /* 0x000000ff2500720c */ /* 0x000fe40003f65330 */
[----:B0-----:R-:W-:Y:S01]  /*a770*/  ISETP.NE.U32.AND P2, PT, R98, 0x1, PT ;  /* 0x000000016200780c */ /* 0x001fe20003f45070 */
        /* <DEDUP_REMOVED lines=20> */
.L_x_1311:
[----:B------:R-:W-:Y:S05]  /*a8c0*/  BSYNC.RECONVERGENT B1 ;  /* 0x0000000000017941 */ /* 0x000fea0003800200 */
.L_x_1310:
        /* <DEDUP_REMOVED lines=13> */
[----:B------:R-:W3:Y:S07]  /*a9a0*/  I2F.RP R6, R12 ;  /* 0x0000000c00067306 */ /* 0x000eee0000209400 */
[----:B------:R-:W4:Y:S01]  /*a9b0*/  LDC.64 R100, c[0x0][0x3a8] ;  /* 0x0000ea00ff647b82 */ /* 0x000f220000000a00 */
[----:B--2---:R-:W-:Y:S01]  /*a9c0*/  IABS R50, R17 ;  /* 0x0000001100327213 */ /* 0x004fe20000000000 */
        /* <DEDUP_REMOVED lines=54> */
[----:B------:R-:W-:Y:S02]  /*ad30*/  @!P2 LOP3.LUT R11, RZ, R38, RZ, 0x33, !PT ;  /* 0x00000026ff0ba212 */ /* 0x000fe400078e33ff */
[----:B------:R-:W-:-:S03]  /*ad40*/  ISETP.NE.AND P3, PT, R17, RZ, PT ;  /* 0x000000ff1100720c */ /* 0x000fc60003f65270 */
[----:B------:R-:W-:-:S04]  /*ad50*/  IMAD.MOV R4, RZ, RZ, -R11 ;  /* 0x000000ffff047224 */ /* 0x000fc800078e0a0b */
[----:B------:R-:W-:Y:S02]  /*ad60*/  IMAD R12, R38, R4, R7 ;  /* 0x00000004260c7224 */ /* 0x000fe400078e0207 */
[----:B------:R-:W-:Y:S02]  /*ad70*/  HFMA2 R4, -RZ, RZ, 0, 0 ;  /* 0x00000000ff047431 */ /* 0x000fe400000001ff */
[----:B------:R-:W-:Y:S01]  /*ad80*/  IMAD R7, R15, R50, RZ ;  /* 0x000000320f077224 */ /* 0x000fe200078e02ff */
[----:B------:R-:W-:-:S03]  /*ad90*/  IABS R14, R12 ;  /* 0x0000000c000e7213 */ /* 0x000fc60000000000 */
[----:B------:R-:W-:-:S04]  /*ada0*/  IMAD.HI.U32 R4, R5, R7, R4 ;  /* 0x0000000705047227 */ /* 0x000fc800078e0004 */
[----:B------:R-:W-:Y:S02]  /*adb0*/  IMAD.MOV.U32 R5, RZ, RZ, R14 ;  /* 0x000000ffff057224 */ /* 0x000fe400078e000e */
[----:B------:R-:W1:Y:S02]  /*adc0*/  LDC.64 R14, c[0x0][0x398] ;  /* 0x0000e600ff0e7b82 */ /* 0x000e640000000a00 */
[----:B------:R-:W-:-:S04]  /*add0*/  IMAD.HI.U32 R4, R4, R5, RZ ;  /* 0x0000000504047227 */ /* 0x000fc800078e00ff */
[----:B------:R-:W-:-:S04]  /*ade0*/  IMAD.MOV R6, RZ, RZ, -R4 ;  /* 0x000000ffff067224 */ /* 0x000fc800078e0a04 */
[C---:B------:R-:W-:Y:S02]  /*adf0*/  IMAD R5, R50.reuse, R6, R5 ;  /* 0x0000000632057224 */ /* 0x040fe400078e0205 */
[----:B------:R-:W2:Y:S03]  /*ae00*/  LDC.64 R6, c[0x0][0x390] ;  /* 0x0000e400ff067b82 */ /* 0x000ea60000000a00 */
[----:B------:R-:W-:-:S13]  /*ae10*/  ISETP.GT.U32.AND P2, PT, R50, R5, PT ;  /* 0x000000053200720c */ /* 0x000fda0003f44070 */
[-C--:B------:R-:W-:Y:S01]  /*ae20*/  @!P2 IADD3 R5, PT, PT, R5, -R50.reuse, RZ ;  /* 0x800000320505a210 */ /* 0x080fe20007ffe0ff */
[----:B------:R-:W-:Y:S01]  /*ae30*/  @!P2 VIADD R4, R4, 0x1 ;  /* 0x000000010404a836 */ /* 0x000fe20000000000 */
[----:B-1----:R-:W-:Y:S02]  /*ae40*/  ISETP.NE.U32.AND P2, PT, R14, 0x1, PT ;  /* 0x000000010e00780c */ /* 0x002fe40003f45070 */
[----:B------:R-:W-:Y:S02]  /*ae50*/  ISETP.GE.U32.AND P1, PT, R5, R50, PT ;  /* 0x000000320500720c */ /* 0x000fe40003f26070 */
[----:B------:R-:W-:-:S04]  /*ae60*/  LOP3.LUT R5, R12, R17, RZ, 0x3c, !PT ;  /* 0x000000110c057212 */ /* 0x000fc800078e3cff */
[----:B------:R-:W-:-:S07]  /*ae70*/  ISETP.GE.AND P4, PT, R5, RZ, PT ;  /* 0x000000ff0500720c */ /* 0x000fce0003f86270 */
[----:B------:R-:W-:Y:S01]  /*ae80*/  @P1 VIADD R4, R4, 0x1 ;  /* 0x0000000104041836 */ /* 0x000fe20000000000 */
[----:B--2---:R-:W-:-:S05]  /*ae90*/  ISETP.NE.U32.AND P1, PT, R6, 0x1, PT ;  /* 0x000000010600780c */ /* 0x004fca0003f25070 */
[----:B------:R-:W-:Y:S02]  /*aea0*/  @!P4 IADD3 R4, PT, PT, -R4, RZ, RZ ;  /* 0x000000ff0404c210 */ /* 0x000fe40007ffe1ff */
[----:B------:R-:W-:Y:S02]  /*aeb0*/  ISETP.NE.AND.EX P4, PT, R7, RZ, PT, P1 ;  /* 0x000000ff0700720c */ /* 0x000fe40003f85310 */
[----:B------:R-:W-:Y:S02]  /*aec0*/  @!P3 LOP3.LUT R4, RZ, R17, RZ, 0x33, !PT ;  /* 0x00000011ff04b212 */ /* 0x000fe400078e33ff */
[----:B0-----:R-:W-:Y:S02]  /*aed0*/  ISETP.NE.U32.AND P1, PT, R98, 0x1, PT ;  /* 0x000000016200780c */ /* 0x001fe40003f25070 */
[----:B------:R-:W-:Y:S02]  /*aee0*/  ISETP.NE.AND.EX P3, PT, R15, RZ, PT, P2 ;  /* 0x000000ff0f00720c */ /* 0x000fe40003f65320 */
[----:B------:R-:W-:Y:S01]  /*aef0*/  SEL R5, R9, RZ, P4 ;  /* 0x000000ff09057207 */ /* 0x000fe20002000000 */
[----:B------:R-:W-:Y:S01]  /*af00*/  IMAD.MOV R9, RZ, RZ, -R4 ;  /* 0x000000ffff097224 */ /* 0x000fe200078e0a04 */
[----:B------:R-:W-:-:S02]  /*af10*/  ISETP.NE.AND.EX P2, PT, R99, RZ, PT, P1 ;  /* 0x000000ff6300720c */ /* 0x000fc40003f45310 */
[----:B----4-:R-:W-:Y:S01]  /*af20*/  ISETP.NE.U32.AND P1, PT, R100, 0x1, PT ;  /* 0x000000016400780c */ /* 0x010fe20003f25070 */
        /* <DEDUP_REMOVED lines=20> */
.L_x_1313:
[----:B------:R-:W-:Y:S05]  /*b070*/  BSYNC.RECONVERGENT B1 ;  /* 0x0000000000017941 */ /* 0x000fea0003800200 */
.L_x_1312:
        /* <DEDUP_REMOVED lines=15> */
[----:B--2---:R-:W-:Y:S02]  /*b170*/  IABS R50, R17 ;  /* 0x0000001100327213 */ /* 0x004fe40000000000 */
[----:B------:R-:W-:Y:S01]  /*b180*/  ISETP.NE.AND P5, PT, R17, RZ, PT ;  /* 0x000000ff1100720c */ /* 0x000fe20003fa5270 */
        /* <DEDUP_REMOVED lines=75> */
[----:B--2---:R-:W-:-:S04]  /*b640*/  ISETP.NE.U32.AND P1, PT, R6, 0x1, PT ;  /* 0x000000010600780c */ /* 0x004fc80003f25070 */
[----:B------:R-:W-:Y:S02]  /*b650*/  ISETP.NE.AND.EX P4, PT, R7, RZ, PT, P1 ;  /* 0x000000ff0700720c */ /* 0x000fe40003f85310 */
[----:B------:R-:W-:Y:S02]  /*b660*/  @!P3 IADD3 R4, PT, PT, -R4, RZ, RZ ;  /* 0x000000ff0404b210 */ /* 0x000fe40007ffe1ff */
        /* <DEDUP_REMOVED lines=27> */
.L_x_1315:
[----:B------:R-:W-:Y:S05]  /*b820*/  BSYNC.RECONVERGENT B1 ;  /* 0x0000000000017941 */ /* 0x000fea0003800200 */
.L_x_1314:
[-C--:B------:R-:W-:Y:S01]  /*b830*/  ISETP.GE.U32.AND P5, PT, R49, R2.reuse, PT ;  /* 0x000000023100720c */ /* 0x080fe20003fa6070 */
[----:B------:R-:W-:Y:S01]  /*b840*/  VIADD R99, R95, 0x380 ;  /* 0x000003805f637836 */ /* 0x000fe20000000000 */
[-C--:B------:R-:W-:Y:S01]  /*b850*/  ISETP.GE.U32.AND P3, PT, R47, R2.reuse, PT ;  /* 0x000000022f00720c */ /* 0x080fe20003f66070 */
[----:B------:R-:W-:Y:S01]  /*b860*/  BSSY.RECONVERGENT B1, `(.L_x_1316) ;  /* 0x0000083000017945 */ /* 0x000fe20003800200 */
[----:B------:R-:W-:Y:S01]  /*b870*/  ISETP.GE.AND.EX P5, PT, RZ, R3, PT, P5 ;  /* 0x00000003ff00720c */ /* 0x000fe20003fa6350 */
[----:B------:R-:W-:Y:S01]  /*b880*/  IMAD.MOV.U32 R50, RZ, RZ, -0x800000 ;  /* 0xff800000ff327424 */ /* 0x000fe200078e00ff */
[-C--:B------:R-:W-:Y:S02]  /*b890*/  ISETP.GE.U32.AND P2, PT, R45, R2.reuse, PT ;  /* 0x000000022d00720c */ /* 0x080fe40003f46070 */
[-C--:B------:R-:W-:Y:S02]  /*b8a0*/  ISETP.GE.U32.AND P1, PT, R43, R2.reuse, PT ;  /* 0x000000022b00720c */ /* 0x080fe40003f26070 */
[----:B------:R-:W-:-:S02]  /*b8b0*/  ISETP.GE.U32.AND P6, PT, R39, R2, PT ;  /* 0x000000022700720c */ /* 0x000fc40003fc6070 */
[----:B------:R-:W-:Y:S02]  /*b8c0*/  ISETP.GE.U32.AND P4, PT, R99, R2, PT ;  /* 0x000000026300720c */ /* 0x000fe40003f86070 */
[-C--:B------:R-:W-:Y:S02]  /*b8d0*/  ISETP.GE.AND.EX P3, PT, RZ, R3.reuse, PT, P3 ;  /* 0x00000003ff00720c */ /* 0x080fe40003f66330 */
[-C--:B------:R-:W-:Y:S02]  /*b8e0*/  ISETP.GE.AND.EX P2, PT, RZ, R3.reuse, PT, P2 ;  /* 0x00000003ff00720c */ /* 0x080fe40003f46320 */
[-C--:B------:R-:W-:Y:S02]  /*b8f0*/  ISETP.GE.AND.EX P1, PT, RZ, R3.reuse, PT, P1 ;  /* 0x00000003ff00720c */ /* 0x080fe40003f26310 */
[-C--:B------:R-:W-:Y:S02]  /*b900*/  ISETP.GE.AND.EX P6, PT, RZ, R3.reuse, PT, P6 ;  /* 0x00000003ff00720c */ /* 0x080fe40003fc6360 */
[----:B------:R-:W-:-:S02]  /*b910*/  ISETP.GE.AND.EX P4, PT, RZ, R3, PT, P4 ;  /* 0x00000003ff00720c */ /* 0x000fc40003f86340 */
        /* <DEDUP_REMOVED lines=33> */
[----:B------:R-:W1:Y:S10]  /*bb30*/  I2F.RP R6, R50 ;  /* 0x0000003200067306 */ /* 0x000e740000209400 */
[----:B------:R-:W-:-:S02]  /*bb40*/  @P5 IADD3 R2, PT, PT, R2, 0x1, RZ ;  /* 0x0000000102025810 */ /* 0x000fc40007ffe0ff */
[----:B------:R-:W-:Y:S01]  /*bb50*/  ISETP.GE.AND P5, PT, R3, RZ, PT ;  /* 0x000000ff0300720c */ /* 0x000fe20003fa6270 */
[----:B0-----:R-:W-:Y:S02]  /*bb60*/  VIADD R3, R4, 0xffffffe ;  /* 0x0ffffffe04037836 */ /* 0x001fe40000000000 */
[----:B------:R-:W-:Y:S02]  /*bb70*/  IMAD.MOV.U32 R9, RZ, RZ, R2 ;  /* 0x000000ffff097224 */ /* 0x000fe400078e0002 */
[----:B------:R-:W-:Y:S01]  /*bb80*/  HFMA2 R2, -RZ, RZ, 0, 0 ;  /* 0x00000000ff027431 */ /* 0x000fe200000001ff */
[----:B-1----:R-:W-:Y:S07]  /*bb90*/  MUFU.RCP R6, R6 ;  /* 0x0000000600067308 */ /* 0x002fee0000001000 */
[----:B------:R-:W-:Y:S01]  /*bba0*/  @!P5 IADD3 R9, PT, PT, -R9, RZ, RZ ;  /* 0x000000ff0909d210 */ /* 0x000fe20007ffe1ff */
[----:B------:R-:W0:Y:S01]  /*bbb0*/  F2I.FTZ.U32.TRUNC.NTZ R3, R3 ;  /* 0x0000000300037305 */ /* 0x000e22000021f000 */
[----:B------:R-:W-:-:S13]  /*bbc0*/  ISETP.NE.AND P5, PT, R7, RZ, PT ;  /* 0x000000ff0700720c */ /* 0x000fda0003fa5270 */
[----:B------:R-:W-:Y:S01]  /*bbd0*/  @!P5 LOP3.LUT R9, RZ, R7, RZ, 0x33, !PT ;  /* 0x00000007ff09d212 */ /* 0x000fe200078e33ff */
[----:B0-----:R-:W-:-:S04]  /*bbe0*/  IMAD.MOV R11, RZ, RZ, -R3 ;  /* 0x000000ffff0b7224 */ /* 0x001fc800078e0a03 */
[----:B------:R-:W-:Y:S02]  /*bbf0*/  IMAD.MOV R5, RZ, RZ, -R9 ;  /* 0x000000ffff057224 */ /* 0x000fe400078e0a09 */
[----:B------:R-:W-:Y:S02]  /*bc00*/  IMAD R11, R11, R14, RZ ;  /* 0x0000000e0b0b7224 */ /* 0x000fe400078e02ff */
[----:B------:R-:W-:Y:S02]  /*bc10*/  IMAD R5, R7, R5, R0 ;  /* 0x0000000507057224 */ /* 0x000fe400078e0200 */
[----:B------:R-:W-:-:S03]  /*bc20*/  IMAD.HI.U32 R2, R3, R11, R2 ;  /* 0x0000000b03027227 */ /* 0x000fc600078e0002 */
[----:B------:R-:W-:-:S05]  /*bc30*/  IABS R3, R5 ;  /* 0x0000000500037213 */ /* 0x000fca0000000000 */
        /* <DEDUP_REMOVED lines=8> */
[----:B------:R-:W-:-:S06]  /*bcc0*/  VIADD R3, R6, 0xffffffe ;  /* 0x0ffffffe06037836 */ /* 0x000fcc0000000000 */
[----:B------:R-:W0:Y:S06]  /*bcd0*/  F2I.FTZ.U32.TRUNC.NTZ R3, R3 ;  /* 0x0000000300037305 */ /* 0x000e2c000021f000 */
[----:B------:R-:W-:Y:S01]  /*bce0*/  @P5 VIADD R2, R2, 0x1 ;  /* 0x0000000102025836 */ /* 0x000fe20000000000 */
[----:B------:R-:W-:-:S03]  /*bcf0*/  ISETP.GE.AND P5, PT, R4, RZ, PT ;  /* 0x000000ff0400720c */ /* 0x000fc60003fa6270 */
[----:B------:R-:W-:Y:S01]  /*bd00*/  IMAD.MOV.U32 R11, RZ, RZ, R2 ;  /* 0x000000ffff0b7224 */ /* 0x000fe200078e0002 */
[----:B------:R-:W-:Y:S02]  /*bd10*/  MOV R2, RZ ;  /* 0x000000ff00027202 */ /* 0x000fe40000000f00 */
[----:B0-----:R-:W-:-:S07]  /*bd20*/  IADD3 R7, PT, PT, RZ, -R3, RZ ;  /* 0x80000003ff077210 */ /* 0x001fce0007ffe0ff */
[----:B------:R-:W-:Y:S01]  /*bd30*/  @!P5 IMAD.MOV R11, RZ, RZ, -R11 ;  /* 0x000000ffff0bd224 */ /* 0x000fe200078e0a0b */
[----:B------:R-:W-:Y:S01]  /*bd40*/  ISETP.NE.AND P5, PT, R12, RZ, PT ;  /* 0x000000ff0c00720c */ /* 0x000fe20003fa5270 */
[----:B------:R-:W-:-:S04]  /*bd50*/  IMAD R7, R7, R50, RZ ;  /* 0x0000003207077224 */ /* 0x000fc800078e02ff */
[----:B------:R-:W-:Y:S02]  /*bd60*/  IMAD.HI.U32 R14, R3, R7, R2 ;  /* 0x00000007030e7227 */ /* 0x000fe400078e0002 */
[----:B------:R-:W0:Y:S06]  /*bd70*/  LDC.64 R6, c[0x0][0x390] ;  /* 0x0000e400ff067b82 */ /* 0x000e2c0000000a00 */
[----:B------:R-:W-:-:S05]  /*bd80*/  @!P5 LOP3.LUT R11, RZ, R12, RZ, 0x33, !PT ;  /* 0x0000000cff0bd212 */ /* 0x000fca00078e33ff */
[----:B------:R-:W-:-:S04]  /*bd90*/  IMAD.MOV R2, RZ, RZ, -R11 ;  /* 0x000000ffff027224 */ /* 0x000fc800078e0a0b */
[----:B------:R-:W-:Y:S02]  /*bda0*/  IMAD R12, R12, R2, R5 ;  /* 0x000000020c0c7224 */ /* 0x000fe400078e0205 */
[----:B------:R-:W1:Y:S03]  /*bdb0*/  LDC.64 R4, c[0x0][0x398] ;  /* 0x0000e600ff047b82 */ /* 0x000e660000000a00 */
[----:B------:R-:W-:Y:S02]  /*bdc0*/  IABS R3, R12 ;  /* 0x0000000c00037213 */ /* 0x000fe40000000000 */
[----:B0-----:R-:W-:-:S03]  /*bdd0*/  ISETP.NE.U32.AND P5, PT, R6, 0x1, PT ;  /* 0x000000010600780c */ /* 0x001fc60003fa5070 */
[----:B------:R-:W-:Y:S01]  /*bde0*/  IMAD.HI.U32 R2, R14, R3, RZ ;  /* 0x000000030e027227 */ /* 0x000fe200078e00ff */
[----:B------:R-:W-:Y:S02]  /*bdf0*/  ISETP.NE.AND.EX P5, PT, R7, RZ, PT, P5 ;  /* 0x000000ff0700720c */ /* 0x000fe40003fa5350 */
[----:B------:R-:W0:Y:S02]  /*be00*/  LDC.64 R6, c[0x0][0x3a8] ;  /* 0x0000ea00ff067b82 */ /* 0x000e240000000a00 */
[----:B------:R-:W-:Y:S02]  /*be10*/  SEL R9, R9, RZ, P5 ;  /* 0x000000ff09097207 */ /* 0x000fe40002800000 */
[----:B-1----:R-:W-:Y:S01]  /*be20*/  ISETP.NE.U32.AND P5, PT, R4, 0x1, PT ;  /* 0x000000010400780c */ /* 0x002fe20003fa5070 */
[----:B------:R-:W-:-:S03]  /*be30*/  IMAD.MOV R4, RZ, RZ, -R2 ;  /* 0x000000ffff047224 */ /* 0x000fc600078e0a02 */
[----:B------:R-:W-:Y:S01]  /*be40*/  ISETP.NE.AND.EX P5, PT, R5, RZ, PT, P5 ;  /* 0x000000ff0500720c */ /* 0x000fe20003fa5350 */
        /* <DEDUP_REMOVED lines=36> */
.L_x_1317:
[----:B------:R-:W-:Y:S05]  /*c090*/  BSYNC.RECONVERGENT B1 ;  /* 0x0000000000017941 */ /* 0x000fea0003800200 */
.L_x_1316:
        /* <DEDUP_REMOVED lines=33> */
[----:B------:R-:W-:-:S04]  /*c2b0*/  LOP3.LUT R3, R0, R7, RZ, 0x3c, !PT ;  /* 0x0000000700037212 */ /* 0x000fc800078e3cff */
        /* <DEDUP_REMOVED lines=9> */
[----:B------:R-:W-:-:S05]  /*c350*/  @!P3 LOP3.LUT R11, RZ, R7, RZ, 0x33, !PT ;  /* 0x00000007ff0bb212 */ /* 0x000fca00078e33ff */
[----:B------:R-:W-:-:S04]  /*c360*/  IMAD.MOV R5, RZ, RZ, -R11 ;  /* 0x000000ffff057224 */ /* 0x000fc800078e0a0b */
[----:B------:R-:W-:Y:S02]  /*c370*/  IMAD R5, R7, R5, R0 ;  /* 0x0000000507057224 */ /* 0x000fe400078e0200 */
[----:B------:R-:W-:-:S04]  /*c380*/  IMAD R7, R9, R12, RZ ;  /* 0x0000000c09077224 */ /* 0x000fc800078e02ff */
[----:B------:R-:W-:Y:S01]  /*c390*/  IMAD.HI.U32 R2, R3, R7, R2 ;  /* 0x0000000703027227 */ /* 0x000fe200078e0002 */
[----:B------:R-:W-:Y:S02]  /*c3a0*/  IABS R3, R5 ;  /* 0x0000000500037213 */ /* 0x000fe40000000000 */
[----:B--2---:R-:W-:-:S03]  /*c3b0*/  IABS R7, R52 ;  /* 0x0000003400077213 */ /* 0x004fc60000000000 */
        /* <DEDUP_REMOVED lines=71> */
.L_x_1319:
[----:B------:R-:W-:Y:S05]  /*c830*/  BSYNC.RECONVERGENT B1 ;  /* 0x0000000000017941 */ /* 0x000fea0003800200 */
.L_x_1318:
        /* <DEDUP_REMOVED lines=34> */
[----:B------:R-:W-:-:S04]  /*ca60*/  LOP3.LUT R3, R0, R7, RZ, 0x3c, !PT ;  /* 0x0000000700037212 */ /* 0x000fc800078e3cff */
        /* <DEDUP_REMOVED lines=8> */
[----:B0-----:R-:W-:-:S04]  /*caf0*/  IMAD.MOV R11, RZ, RZ, -R3 ;  /* 0x000000ffff0b7224 */ /* 0x001fc800078e0a03 */
[----:B------:R-:W-:-:S04]  /*cb00*/  IMAD.MOV R5, RZ, RZ, -R9 ;  /* 0x000000ffff057224 */ /* 0x000fc800078e0a09 */
[----:B------:R-:W-:Y:S02]  /*cb10*/  IMAD R5, R7, R5, R0 ;  /* 0x0000000507057224 */ /* 0x000fe400078e0200 */
        /* <DEDUP_REMOVED lines=11> */
[----:B------:R-:W0:Y:S01]  /*cbd0*/  I2F.RP R12, R17 ;  /* 0x00000011000c7306 */ /* 0x000e220000209400 */
[----:B------:R-:W-:-:S04]  /*cbe0*/  LOP3.LUT R3, R5, R14, RZ, 0x3c, !PT ;  /* 0x0000000e05037212 */ /* 0x000fc800078e3cff */
[----:B------:R-:W-:-:S06]  /*cbf0*/  ISETP.GE.AND P2, PT, R3, RZ, PT ;  /* 0x000000ff0300720c */ /* 0x000fcc0003f46270 */
[----:B------:R-:W-:Y:S01]  /*cc00*/  @P3 VIADD R2, R2, 0x1 ;  /* 0x0000000102023836 */ /* 0x000fe20000000000 */
[----:B0-----:R-:W0:Y:S03]  /*cc10*/  MUFU.RCP R12, R12 ;  /* 0x0000000c000c7308 */ /* 0x001e260000001000 */
[----:B------:R-:W-:-:S05]  /*cc20*/  IMAD.MOV.U32 R11, RZ, RZ, R2 ;  /* 0x000000ffff0b7224 */ /* 0x000fca00078e0002 */
[----:B------:R-:W-:Y:S02]  /*cc30*/  @!P2 IADD3 R11, PT, PT, -R11, RZ, RZ ;  /* 0x000000ff0b0ba210 */ /* 0x000fe40007ffe1ff */
[----:B------:R-:W-:-:S05]  /*cc40*/  @!P5 LOP3.LUT R11, RZ, R14, RZ, 0x33, !PT ;  /* 0x0000000eff0bd212 */ /* 0x000fca00078e33ff */
[----:B------:R-:W-:Y:S02]  /*cc50*/  IMAD.MOV R2, RZ, RZ, -R11 ;  /* 0x000000ffff027224 */ /* 0x000fe400078e0a0b */
[----:B0-----:R-:W-:Y:S02]  /*cc60*/  VIADD R6, R12, 0xffffffe ;  /* 0x0ffffffe0c067836 */ /* 0x001fe40000000000 */
[----:B------:R-:W-:Y:S02]  /*cc70*/  IMAD R15, R14, R2, R5 ;  /* 0x000000020e0f7224 */ /* 0x000fe400078e0205 */
[----:B------:R0:W1:Y:S01]  /*cc80*/  F2I.FTZ.U32.TRUNC.NTZ R7, R6 ;  /* 0x0000000600077305 */ /* 0x000062000021f000 */
[----:B------:R-:W2:Y:S08]  /*cc90*/  LDC.64 R4, c[0x0][0x398] ;  /* 0x0000e600ff047b82 */ /* 0x000eb00000000a00 */
[----:B------:R-:W3:Y:S01]  /*cca0*/  LDC.64 R2, c[0x0][0x390] ;  /* 0x0000e400ff027b82 */ /* 0x000ee20000000a00 */
[----:B0-----:R-:W-:Y:S01]  /*ccb0*/  IMAD.MOV.U32 R6, RZ, RZ, RZ ;  /* 0x000000ffff067224 */ /* 0x001fe200078e00ff */
[----:B-1----:R-:W-:-:S05]  /*ccc0*/  IADD3 R14, PT, PT, RZ, -R7, RZ ;  /* 0x80000007ff0e7210 */ /* 0x002fca0007ffe0ff */
[----:B------:R-:W-:-:S04]  /*ccd0*/  IMAD R19, R14, R17, RZ ;  /* 0x000000110e137224 */ /* 0x000fc800078e02ff */
[----:B------:R-:W-:Y:S01]  /*cce0*/  IMAD.HI.U32 R19, R7, R19, R6 ;  /* 0x0000001307137227 */ /* 0x000fe200078e0006 */
[----:B--2---:R-:W-:Y:S02]  /*ccf0*/  ISETP.NE.U32.AND P5, PT, R4, 0x1, PT ;  /* 0x000000010400780c */ /* 0x004fe40003fa5070 */
[----:B------:R-:W-:Y:S02]  /*cd00*/  IABS R4, R15 ;  /* 0x0000000f00047213 */ /* 0x000fe40000000000 */
[----:B------:R-:W-:Y:S02]  /*cd10*/  ISETP.NE.AND.EX P5, PT, R5, RZ, PT, P5 ;  /* 0x000000ff0500720c */ /* 0x000fe40003fa5350 */
[----:B---3--:R-:W-:Y:S01]  /*cd20*/  ISETP.NE.U32.AND P2, PT, R2, 0x1, PT ;  /* 0x000000010200780c */ /* 0x008fe20003f45070 */
[----:B------:R-:W-:Y:S01]  /*cd30*/  IMAD.HI.U32 R2, R19, R4, RZ ;  /* 0x0000000413027227 */ /* 0x000fe200078e00ff */
[----:B------:R-:W-:Y:S02]  /*cd40*/  SEL R5, R11, RZ, P5 ;  /* 0x000000ff0b057207 */ /* 0x000fe40002800000 */
[----:B------:R-:W-:Y:S01]  /*cd50*/  ISETP.NE.AND.EX P2, PT, R3, RZ, PT, P2 ;  /* 0x000000ff0300720c */ /* 0x000fe20003f45320 */
[----:B------:R-:W-:-:S03]  /*cd60*/  IMAD.MOV R7, RZ, RZ, -R2 ;  /* 0x000000ffff077224 */ /* 0x000fc600078e0a02 */
[----:B------:R-:W-:Y:S01]  /*cd70*/  SEL R3, R9, RZ, P2 ;  /* 0x000000ff09037207 */ /* 0x000fe20001000000 */
        /* <DEDUP_REMOVED lines=12> */
[----:B0-----:R-:W-:Y:S01]  /*ce40*/  ISETP.NE.U32.AND P3, PT, R6, 0x1, PT ;  /* 0x000000010600780c */ /* 0x001fe20003f65070 */
[----:B------:R-:W-:Y:S02]  /*ce50*/  IMAD R6, R3, UR36, RZ ;  /* 0x0000002403067c24 */ /* 0x000fe4000f8e02ff */
[----:B------:R-:W-:Y:S01]  /*ce60*/  IMAD.MOV R4, RZ, RZ, -R2 ;  /* 0x000000ffff047224 */ /* 0x000fe200078e0a02 */
[----:B------:R-:W-:Y:S01]  /*ce70*/  ISETP.NE.AND.EX P3, PT, R7, RZ, PT, P3 ;  /* 0x000000ff0700720c */ /* 0x000fe20003f65330 */
[----:B------:R-:W-:Y:S02]  /*ce80*/  IMAD R5, R5, UR37, R6 ;  /* 0x0000002505057c24 */ /* 0x000fe4000f8e0206 */
[----:B------:R-:W-:Y:S01]  /*ce90*/  IMAD R4, R70, R4, R15 ;  /* 0x0000000446047224 */ /* 0x000fe200078e020f */
[----:B------:R-:W-:Y:S01]  /*cea0*/  SEL R2, R2, RZ, P3 ;  /* 0x000000ff02027207 */ /* 0x000fe20001800000 */
[----:B------:R-:W0:Y:S04]  /*ceb0*/  LDC.64 R14, c[0x0][0x3a8] ;  /* 0x0000ea00ff0e7b82 */ /* 0x000e280000000a00 */
        /* <DEDUP_REMOVED lines=16> */
.L_x_1321:
[----:B------:R-:W-:Y:S05]  /*cfc0*/  BSYNC.RECONVERGENT B1 ;  /* 0x0000000000017941 */ /* 0x000fea0003800200 */
.L_x_1320:
        /* <DEDUP_REMOVED lines=24> */
[----:B------:R-:W-:Y:S01]  /*d150*/  IMAD.HI.U32 R4, R9, R2, RZ ;  /* 0x0000000209047227 */ /* 0x000fe200078e00ff */
[----:B--2---:R-:W-:-:S04]  /*d160*/  IABS R9, R15 ;  /* 0x0000000f00097213 */ /* 0x004fc80000000000 */
[----:B------:R-:W-:Y:S01]  /*d170*/  IADD3 R3, PT, PT, -R4, RZ, RZ ;  /* 0x000000ff04037210 */ /* 0x000fe20007ffe1ff */
[----:B------:R-:W0:Y:S04]  /*d180*/  I2F.RP R17, R9 ;  /* 0x0000000900117306 */ /* 0x000e280000209400 */
[----:B------:R-:W-:Y:S02]  /*d190*/  IMAD R2, R7, R3, R2 ;  /* 0x0000000307027224 */ /* 0x000fe400078e0202 */
[----:B------:R-:W-:-:S03]  /*d1a0*/  VIADD R3, R11, 0xffffffe ;  /* 0x0ffffffe0b037836 */ /* 0x000fc60000000000 */
[----:B------:R-:W-:-:S03]  /*d1b0*/  ISETP.GT.U32.AND P2, PT, R7, R2, PT ;  /* 0x000000020700720c */ /* 0x000fc60003f44070 */
[----:B------:R-:W1:Y:S08]  /*d1c0*/  F2I.FTZ.U32.TRUNC.NTZ R3, R3 ;  /* 0x0000000300037305 */ /* 0x000e70000021f000 */
[----:B0-----:R-:W0:Y:S02]  /*d1d0*/  MUFU.RCP R17, R17 ;  /* 0x0000001100117308 */ /* 0x001e240000001000 */
[----:B------:R-:W-:-:S02]  /*d1e0*/  @!P2 IMAD.IADD R2, R2, 0x1, -R7 ;  /* 0x000000010202a824 */ /* 0x000fc400078e0a07 */
[----:B------:R-:W-:Y:S01]  /*d1f0*/  @!P2 VIADD R4, R4, 0x1 ;  /* 0x000000010404a836 */ /* 0x000fe20000000000 */
[----:B------:R-:W-:Y:S02]  /*d200*/  ISETP.NE.AND P2, PT, R5, RZ, PT ;  /* 0x000000ff0500720c */ /* 0x000fe40003f45270 */
[----:B------:R-:W-:Y:S01]  /*d210*/  ISETP.GE.U32.AND P1, PT, R2, R7, PT ;  /* 0x000000070200720c */ /* 0x000fe20003f26070 */
[----:B------:R-:W-:Y:S01]  /*d220*/  IMAD.MOV.U32 R2, RZ, RZ, RZ ;  /* 0x000000ffff027224 */ /* 0x000fe200078e00ff */
[----:B-1----:R-:W-:-:S05]  /*d230*/  IADD3 R7, PT, PT, RZ, -R3, RZ ;  /* 0x80000003ff077210 */ /* 0x002fca0007ffe0ff */
[----:B------:R-:W-:-:S04]  /*d240*/  IMAD R7, R7, R6, RZ ;  /* 0x0000000607077224 */ /* 0x000fc800078e02ff */
        /* <DEDUP_REMOVED lines=79> */
.L_x_1323:
[----:B------:R-:W-:Y:S05]  /*d740*/  BSYNC.RECONVERGENT B1 ;  /* 0x0000000000017941 */ /* 0x000fea0003800200 */
.L_x_1322:
        /* <DEDUP_REMOVED lines=54> */
[----:B------:R-:W0:Y:S01]  /*dab0*/  LDC R12, c[0x0][0x3c0] ;  /* 0x0000f000ff0c7b82 */ /* 0x000e220000000800 */
[----:B------:R-:W-:-:S04]  /*dac0*/  LOP3.LUT R3, R5, R6, RZ, 0x3c, !PT ;  /* 0x0000000605037212 */ /* 0x000fc800078e3cff */
[----:B------:R-:W-:-:S06]  /*dad0*/  ISETP.GE.AND P3, PT, R3, RZ, PT ;  /* 0x000000ff0300720c */ /* 0x000fcc0003f66270 */
[----:B------:R-:W-:-:S04]  /*dae0*/  @P1 VIADD R2, R2, 0x1 ;  /* 0x0000000102021836 */ /* 0x000fc80000000000 */
[----:B------:R-:W-:-:S05]  /*daf0*/  IMAD.MOV.U32 R11, RZ, RZ, R2 ;  /* 0x000000ffff0b7224 */ /* 0x000fca00078e0002 */
[----:B------:R-:W-:Y:S02]  /*db00*/  @!P3 IADD3 R11, PT, PT, -R11, RZ, RZ ;  /* 0x000000ff0b0bb210 */ /* 0x000fe40007ffe1ff */
[----:B------:R-:W-:Y:S02]  /*db10*/  @!P2 LOP3.LUT R11, RZ, R6, RZ, 0x33, !PT ;  /* 0x00000006ff0ba212 */ /* 0x000fe400078e33ff */
[----:B0-----:R-:W-:-:S03]  /*db20*/  IABS R17, R12 ;  /* 0x0000000c00117213 */ /* 0x001fc60000000000 */
[----:B------:R-:W-:Y:S01]  /*db30*/  IMAD.MOV R2, RZ, RZ, -R11 ;  /* 0x000000ffff027224 */ /* 0x000fe200078e0a0b */
[----:B------:R-:W0:Y:S03]  /*db40*/  I2F.RP R14, R17 ;  /* 0x00000011000e7306 */ /* 0x000e260000209400 */
[----:B------:R-:W-:Y:S02]  /*db50*/  IMAD R15, R6, R2, R5 ;  /* 0x00000002060f7224 */ /* 0x000fe400078e0205 */
[----:B------:R-:W1:Y:S08]  /*db60*/  LDC.64 R2, c[0x0][0x390] ;  /* 0x0000e400ff027b82 */ /* 0x000e700000000a00 */
[----:B------:R-:W2:Y:S01]  /*db70*/  LDC.64 R4, c[0x0][0x398] ;  /* 0x0000e600ff047b82 */ /* 0x000ea20000000a00 */
[----:B0-----:R-:W0:Y:S01]  /*db80*/  MUFU.RCP R14, R14 ;  /* 0x0000000e000e7308 */ /* 0x001e220000001000 */
[----:B-1----:R-:W-:Y:S01]  /*db90*/  ISETP.NE.U32.AND P1, PT, R2, 0x1, PT ;  /* 0x000000010200780c */ /* 0x002fe20003f25070 */
[----:B0-----:R-:W-:-:S03]  /*dba0*/  VIADD R6, R14, 0xffffffe ;  /* 0x0ffffffe0e067836 */ /* 0x001fc60000000000 */
[----:B------:R-:W-:-:S03]  /*dbb0*/  ISETP.NE.AND.EX P1, PT, R3, RZ, PT, P1 ;  /* 0x000000ff0300720c */ /* 0x000fc60003f25310 */
[----:B------:R0:W1:Y:S01]  /*dbc0*/  F2I.FTZ.U32.TRUNC.NTZ R7, R6 ;  /* 0x0000000600077305 */ /* 0x000062000021f000 */
[----:B--2---:R-:W-:-:S04]  /*dbd0*/  ISETP.NE.U32.AND P2, PT, R4, 0x1, PT ;  /* 0x000000010400780c */ /* 0x004fc80003f45070 */
[----:B------:R-:W-:Y:S01]  /*dbe0*/  ISETP.NE.AND.EX P2, PT, R5, RZ, PT, P2 ;  /* 0x000000ff0500720c */ /* 0x000fe20003f45320 */
[----:B0-----:R-:W-:Y:S01]  /*dbf0*/  IMAD.MOV.U32 R6, RZ, RZ, RZ ;  /* 0x000000ffff067224 */ /* 0x001fe200078e00ff */
[----:B-1----:R-:W-:-:S05]  /*dc00*/  IADD3 R2, PT, PT, RZ, -R7, RZ ;  /* 0x80000007ff027210 */ /* 0x002fca0007ffe0ff */
[----:B------:R-:W-:Y:S01]  /*dc10*/  IMAD R3, R2, R17, RZ ;  /* 0x0000001102037224 */ /* 0x000fe200078e02ff */
[----:B------:R-:W-:-:S03]  /*dc20*/  IABS R2, R15 ;  /* 0x0000000f00027213 */ /* 0x000fc60000000000 */
[----:B------:R-:W-:-:S06]  /*dc30*/  IMAD.HI.U32 R3, R7, R3, R6 ;  /* 0x0000000307037227 */ /* 0x000fcc00078e0006 */
[----:B------:R-:W-:-:S04]  /*dc40*/  IMAD.HI.U32 R4, R3, R2, RZ ;  /* 0x0000000203047227 */ /* 0x000fc800078e00ff */
[----:B------:R-:W-:-:S04]  /*dc50*/  IMAD.MOV R3, RZ, RZ, -R4 ;  /* 0x000000ffff037224 */ /* 0x000fc800078e0a04 */
[----:B------:R-:W-:-:S05]  /*dc60*/  IMAD R2, R17, R3, R2 ;  /* 0x0000000311027224 */ /* 0x000fca00078e0202 */
[----:B------:R-:W-:-:S13]  /*dc70*/  ISETP.GT.U32.AND P6, PT, R17, R2, PT ;  /* 0x000000021100720c */ /* 0x000fda0003fc4070 */
[----:B------:R-:W-:Y:S01]  /*dc80*/  @!P6 IADD3 R2, PT, PT, R2, -R17, RZ ;  /* 0x800000110202e210 */ /* 0x000fe20007ffe0ff */
[----:B------:R-:W-:-:S03]  /*dc90*/  @!P6 VIADD R4, R4, 0x1 ;  /* 0x000000010404e836 */ /* 0x000fc60000000000 */
[----:B------:R-:W-:Y:S02]  /*dca0*/  ISETP.GE.U32.AND P5, PT, R2, R17, PT ;  /* 0x000000110200720c */ /* 0x000fe40003fa6070 */
[----:B------:R-:W-:-:S04]  /*dcb0*/  LOP3.LUT R2, R15, R12, RZ, 0x3c, !PT ;  /* 0x0000000c0f027212 */ /* 0x000fc800078e3cff */
[----:B------:R-:W-:Y:S02]  /*dcc0*/  ISETP.GE.AND P3, PT, R2, RZ, PT ;  /* 0x000000ff0200720c */ /* 0x000fe40003f66270 */
[----:B------:R-:W0:Y:S05]  /*dcd0*/  LDC.64 R2, c[0x0][0x3a0] ;  /* 0x0000e800ff027b82 */ /* 0x000e2a0000000a00 */
[----:B------:R-:W-:Y:S01]  /*dce0*/  @P5 VIADD R4, R4, 0x1 ;  /* 0x0000000104045836 */ /* 0x000fe20000000000 */
[----:B------:R-:W-:-:S04]  /*dcf0*/  ISETP.NE.AND P5, PT, R12, RZ, PT ;  /* 0x000000ff0c00720c */ /* 0x000fc80003fa5270 */
[----:B------:R-:W-:Y:S02]  /*dd00*/  MOV R6, R4 ;  /* 0x0000000400067202 */ /* 0x000fe40000000f00 */
[----:B------:R-:W1:Y:S03]  /*dd10*/  LDC.64 R4, c[0x0][0x3a8] ;  /* 0x0000ea00ff047b82 */ /* 0x000e660000000a00 */
[----:B------:R-:W-:-:S04]  /*dd20*/  @!P3 IMAD.MOV R6, RZ, RZ, -R6 ;  /* 0x000000ffff06b224 */ /* 0x000fc800078e0a06 */
[----:B------:R-:W-:Y:S02]  /*dd30*/  @!P5 LOP3.LUT R6, RZ, R12, RZ, 0x33, !PT ;  /* 0x0000000cff06d212 */ /* 0x000fe400078e33ff */
[----:B0-----:R-:W-:-:S03]  /*dd40*/  ISETP.NE.U32.AND P3, PT, R2, 0x1, PT ;  /* 0x000000010200780c */ /* 0x001fc60003f65070 */
[----:B------:R-:W-:Y:S01]  /*dd50*/  IMAD.MOV R2, RZ, RZ, -R6 ;  /* 0x000000ffff027224 */ /* 0x000fe200078e0a06 */
[----:B------:R-:W-:-:S03]  /*dd60*/  ISETP.NE.AND.EX P3, PT, R3, RZ, PT, P3 ;  /* 0x000000ff0300720c */ /* 0x000fc60003f65330 */
[----:B------:R-:W-:Y:S01]  /*dd70*/  IMAD R2, R12, R2, R15 ;  /* 0x000000020c027224 */ /* 0x000fe200078e020f */
[----:B------:R-:W-:Y:S02]  /*dd80*/  SEL R3, R9, RZ, P1 ;  /* 0x000000ff09037207 */ /* 0x000fe40000800000 */
[----:B------:R-:W-:-:S03]  /*dd90*/  SEL R6, R6, RZ, P3 ;  /* 0x000000ff06067207 */ /* 0x000fc60001800000 */
[----:B------:R-:W-:Y:S01]  /*dda0*/  IMAD R3, R3, UR36, RZ ;  /* 0x0000002403037c24 */ /* 0x000fe2000f8e02ff */
[----:B-1----:R-:W-:Y:S02]  /*ddb0*/  ISETP.NE.U32.AND P1, PT, R4, 0x1, PT ;  /* 0x000000010400780c */ /* 0x002fe40003f25070 */
[----:B------:R-:W-:Y:S02]  /*ddc0*/  SEL R4, R11, RZ, P2 ;  /* 0x000000ff0b047207 */ /* 0x000fe40001000000 */
[----:B------:R-:W-:-:S03]  /*ddd0*/  ISETP.NE.AND.EX P1, PT, R5, RZ, PT, P1 ;  /* 0x000000ff0500720c */ /* 0x000fc60003f25310 */
        /* <DEDUP_REMOVED lines=15> */
.L_x_1325:
[----:B------:R-:W-:Y:S05]  /*ded0*/  BSYNC.RECONVERGENT B1 ;  /* 0x0000000000017941 */ /* 0x000fea0003800200 */
.L_x_1324:
[----:B------:R-:W-:Y:S04]  /*dee0*/  BSSY.RECONVERGENT B1, `(.L_x_1326) ;  /* 0x0000077000017945 */ /* 0x000fe80003800200 */
        /* <DEDUP_REMOVED lines=118> */
.L_x_1327:
[----:B------:R-:W-:Y:S05]  /*e650*/  BSYNC.RECONVERGENT B1 ;  /* 0x0000000000017941 */ /* 0x000fea0003800200 */
.L_x_1326:
        /* <DEDUP_REMOVED lines=21> */
[----:B------:R-:W-:Y:S01]  /*e7b0*/  FADD R105, -R29, R20 ;  /* 0x000000141d697221 */ /* 0x000fe20000000100 */
[-C--:B------:R-:W-:Y:S01]  /*e7c0*/  FFMA.RM R10, R6, R11.reuse, 12582913 ;  /* 0x4b400001060a7423 */ /* 0x080fe2000000400b */
[-C--:B------:R-:W-:Y:S01]  /*e7d0*/  FFMA.SAT R0, R113, R12.reuse, 0.5 ;  /* 0x3f00000071007423 */ /* 0x080fe2000000200c */
[C---:B------:R-:W-:Y:S01]  /*e7e0*/  FADD R125, -R29.reuse, R54 ;  /* 0x000000361d7d7221 */ /* 0x040fe20000000100 */
[----:B------:R-:W-:Y:S01]  /*e7f0*/  FADD R7, -R29, R22 ;  /* 0x000000161d077221 */ /* 0x000fe20000000100 */
[----:B------:R-:W-:Y:S01]  /*e800*/  FADD R8, R10, -12583039 ;  /* 0xcb40007f0a087421 */ /* 0x000fe20000000000 */
[-C--:B------:R-:W-:Y:S01]  /*e810*/  FFMA.RM R0, R0, R11.reuse, 12582913 ;  /* 0x4b40000100007423 */ /* 0x080fe2000000400b */
[----:B------:R-:W-:Y:S01]  /*e820*/  FFMA.SAT R22, R125, R12, 0.5 ;  /* 0x3f0000007d167423 */ /* 0x000fe2000000200c */
[----:B------:R-:W-:Y:S01]  /*e830*/  FADD R115, -R29, R62 ;  /* 0x0000003e1d737221 */ /* 0x000fe20000000100 */
[----:B------:R-:W-:Y:S01]  /*e840*/  FFMA R8, R117, 1.4426950216293334961, -R8 ;  /* 0x3fb8aa3b75087823 */ /* 0x000fe20000000808 */
[----:B------:R-:W-:Y:S01]  /*e850*/  FADD R2, R0, -12583039 ;  /* 0xcb40007f00027421 */ /* 0x000fe20000000000 */
[----:B------:R-:W-:Y:S01]  /*e860*/  FFMA.RM R22, R22, R11, 12582913 ;  /* 0x4b40000116167423 */ /* 0x000fe2000000400b */
[----:B------:R-:W-:-:S02]  /*e870*/  IMAD.SHL.U32 R0, R0, 0x800000, RZ ;  /* 0x0080000000007824 */ /* 0x000fc400078e00ff */
[----:B------:R-:W-:Y:S01]  /*e880*/  FFMA R117, R117, 1.925963033500011079e-08, R8 ;  /* 0x32a5706075757823 */ /* 0x000fe20000000008 */
[-C--:B------:R-:W-:Y:S01]  /*e890*/  FFMA.SAT R8, R119, R12.reuse, 0.5 ;  /* 0x3f00000077087423 */ /* 0x080fe2000000200c */
[----:B------:R-:W-:Y:S01]  /*e8a0*/  FFMA R2, R113, 1.4426950216293334961, -R2 ;  /* 0x3fb8aa3b71027823 */ /* 0x000fe20000000802 */
[-C--:B------:R-:W-:Y:S01]  /*e8b0*/  FFMA.SAT R4, R115, R12.reuse, 0.5 ;  /* 0x3f00000073047423 */ /* 0x080fe2000000200c */
[----:B------:R-:W-:Y:S01]  /*e8c0*/  FADD R121, -R29, R60 ;  /* 0x0000003c1d797221 */ /* 0x000fe20000000100 */
[-C--:B------:R-:W-:Y:S01]  /*e8d0*/  FFMA.RM R14, R8, R11.reuse, 12582913 ;  /* 0x4b400001080e7423 */ /* 0x080fe2000000400b */
[----:B------:R-:W-:Y:S01]  /*e8e0*/  FFMA R2, R113, 1.925963033500011079e-08, R2 ;  /* 0x32a5706071027823 */ /* 0x000fe20000000002 */
[-C--:B------:R-:W-:Y:S01]  /*e8f0*/  FFMA.RM R4, R4, R11.reuse, 12582913 ;  /* 0x4b40000104047423 */ /* 0x080fe2000000400b */
[C---:B------:R-:W-:Y:S01]  /*e900*/  FADD R9, -R29.reuse, R24 ;  /* 0x000000181d097221 */ /* 0x040fe20000000100 */
[----:B------:R-:W-:Y:S01]  /*e910*/  FADD R8, R14, -12583039 ;  /* 0xcb40007f0e087421 */ /* 0x000fe20000000000 */
[----:B------:R0:W1:Y:S01]  /*e920*/  MUFU.EX2 R3, R2 ;  /* 0x0000000200037308 */ /* 0x0000620000000800 */
[----:B------:R-:W-:Y:S01]  /*e930*/  FADD R107, -R29, R16 ;  /* 0x000000101d6b7221 */ /* 0x000fe20000000100 */
[-C--:B------:R-:W-:Y:S01]  /*e940*/  FFMA.SAT R16, R121, R12.reuse, 0.5 ;  /* 0x3f00000079107423 */ /* 0x080fe2000000200c */
[----:B------:R-:W-:Y:S01]  /*e950*/  FFMA R8, R119, 1.4426950216293334961, -R8 ;  /* 0x3fb8aa3b77087823 */ /* 0x000fe20000000808 */
[----:B------:R-:W-:Y:S01]  /*e960*/  FADD R6, R4, -12583039 ;  /* 0xcb40007f04067421 */ /* 0x000fe20000000000 */
[----:B------:R-:W-:Y:S01]  /*e970*/  FADD R5, -R29, R18 ;  /* 0x000000121d057221 */ /* 0x000fe20000000100 */
[-C--:B------:R-:W-:Y:S01]  /*e980*/  FFMA.RM R16, R16, R11.reuse, 12582913 ;  /* 0x4b40000110107423 */ /* 0x080fe2000000400b */
[----:B------:R-:W-:Y:S01]  /*e990*/  FFMA R119, R119, 1.925963033500011079e-08, R8 ;  /* 0x32a5706077777823 */ /* 0x000fe20000000008 */
[-C--:B------:R-:W-:Y:S01]  /*e9a0*/  FFMA.SAT R8, R123, R12.reuse, 0.5 ;  /* 0x3f0000007b087423 */ /* 0x080fe2000000200c */
[----:B0-----:R-:W-:Y:S01]  /*e9b0*/  FFMA.SAT R2, R109, R12, 0.5 ;  /* 0x3f0000006d027423 */ /* 0x001fe2000000200c */
[----:B------:R-:W-:Y:S01]  /*e9c0*/  FADD R18, R16, -12583039 ;  /* 0xcb40007f10127421 */ /* 0x000fe20000000000 */
[----:B------:R-:W-:Y:S01]  /*e9d0*/  FFMA R6, R115, 1.4426950216293334961, -R6 ;  /* 0x3fb8aa3b73067823 */ /* 0x000fe20000000806 */
[-C--:B------:R-:W-:Y:S01]  /*e9e0*/  FFMA.RM R20, R8, R11.reuse, 12582913 ;  /* 0x4b40000108147423 */ /* 0x080fe2000000400b */
[----:B------:R-:W-:Y:S01]  /*e9f0*/  FFMA.RM R24, R2, R11, 12582913 ;  /* 0x4b40000102187423 */ /* 0x000fe2000000400b */
[----:B------:R-:W-:-:S02]  /*ea00*/  IMAD.SHL.U32 R2, R10, 0x800000, RZ ;  /* 0x008000000a027824 */ /* 0x000fc400078e00ff */
[----:B------:R-:W-:Y:S01]  /*ea10*/  FFMA.SAT R10, R107, R12, 0.5 ;  /* 0x3f0000006b0a7423 */ /* 0x000fe2000000200c */
[----:B------:R-:W-:Y:S01]  /*ea20*/  FADD R8, R20, -12583039 ;  /* 0xcb40007f14087421 */ /* 0x000fe20000000000 */
[----:B-1----:R-:W-:Y:S01]  /*ea30*/  FMUL R3, R0, R3 ;  /* 0x0000000300037220 */ /* 0x002fe20000400000 */
[----:B------:R-:W-:Y:S01]  /*ea40*/  FFMA R18, R121, 1.4426950216293334961, -R18 ;  /* 0x3fb8aa3b79127823 */ /* 0x000fe20000000812 */
[----:B------:R-:W-:Y:S01]  /*ea50*/  FFMA.RM R10, R10, R11, 12582913 ;  /* 0x4b4000010a0a7423 */ /* 0x000fe2000000400b */
[----:B------:R-:W-:Y:S01]  /*ea60*/  FFMA R8, R123, 1.4426950216293334961, -R8 ;  /* 0x3fb8aa3b7b087823 */ /* 0x000fe20000000808 */
[----:B------:R-:W-:Y:S01]  /*ea70*/  FFMA R6, R115, 1.925963033500011079e-08, R6 ;  /* 0x32a5706073067823 */ /* 0x000fe20000000006 */
[----:B------:R-:W-:Y:S01]  /*ea80*/  FFMA R18, R121, 1.925963033500011079e-08, R18 ;  /* 0x32a5706079127823 */ /* 0x000fe20000000012 */
[----:B------:R-:W-:Y:S01]  /*ea90*/  FADD R103, -R29, R26 ;  /* 0x0000001a1d677221 */ /* 0x000fe20000000100 */
[----:B------:R-:W-:Y:S01]  /*eaa0*/  FFMA R123, R123, 1.925963033500011079e-08, R8 ;  /* 0x32a570607b7b7823 */ /* 0x000fe20000000008 */
[----:B------:R-:W-:Y:S01]  /*eab0*/  FADD R8, R22, -12583039 ;  /* 0xcb40007f16087421 */ /* 0x000fe20000000000 */
[----:B------:R0:W1:Y:S01]  /*eac0*/  MUFU.EX2 R113, R6 ;  /* 0x0000000600717308 */ /* 0x0000620000000800 */
[----:B------:R-:W-:Y:S01]  /*ead0*/  FADD R101, -R29, R28 ;  /* 0x0000001c1d657221 */ /* 0x000fe20000000100 */
[----:B------:R-:W-:Y:S01]  /*eae0*/  SHF.L.U32 R16, R16, 0x17, RZ ;  /* 0x0000001710107819 */ /* 0x000fe200000006ff */
[----:B------:R-:W-:Y:S01]  /*eaf0*/  FFMA R8, R125, 1.4426950216293334961, -R8 ;  /* 0x3fb8aa3b7d087823 */ /* 0x000fe20000000808 */
[C---:B------:R-:W-:Y:S01]  /*eb00*/  FADD R37, -R29.reuse, R30 ;  /* 0x0000001e1d257221 */ /* 0x040fe20000000100 */
[----:B------:R-:W-:Y:S01]  /*eb10*/  FADD R19, -R29, R32 ;  /* 0x000000201d137221 */ /* 0x000fe20000000100 */
[----:B------:R-:W-:-:S02]  /*eb20*/  IMAD.SHL.U32 R22, R22, 0x800000, RZ ;  /* 0x0080000016167824 */ /* 0x000fc400078e00ff */
[----:B------:R-:W-:Y:S01]  /*eb30*/  FFMA R125, R125, 1.925963033500011079e-08, R8 ;  /* 0x32a570607d7d7823 */ /* 0x000fe20000000008 */
[-C--:B------:R-:W-:Y:S01]  /*eb40*/  FFMA.SAT R8, R111, R12.reuse, 0.5 ;  /* 0x3f0000006f087423 */ /* 0x080fe2000000200c */
[----:B0-----:R-:W-:Y:S01]  /*eb50*/  FFMA.SAT R6, R5, R12, 0.5 ;  /* 0x3f00000005067423 */ /* 0x001fe2000000200c */
[C---:B------:R-:W-:Y:S01]  /*eb60*/  FADD R33, -R29.reuse, R36 ;  /* 0x000000241d217221 */ /* 0x040fe20000000100 */
[C---:B------:R-:W-:Y:S01]  /*eb70*/  FADD R35, -R29.reuse, R34 ;  /* 0x000000221d237221 */ /* 0x040fe20000000100 */
[-C--:B------:R-:W-:Y:S01]  /*eb80*/  FFMA.RM R8, R8, R11.reuse, 12582913 ;  /* 0x4b40000108087423 */ /* 0x080fe2000000400b */
[----:B------:R-:W-:Y:S01]  /*eb90*/  FFMA.RM R28, R6, R11, 12582913 ;  /* 0x4b400001061c7423 */ /* 0x000fe2000000400b */
[----:B------:R-:W-:Y:S01]  /*eba0*/  MUFU.EX2 R125, R125 ;  /* 0x0000007d007d7308 */ /* 0x000fe20000000800 */
[C---:B------:R-:W-:Y:S01]  /*ebb0*/  FADD R21, -R29.reuse, R38 ;  /* 0x000000261d157221 */ /* 0x040fe20000000100 */
[----:B------:R-:W-:Y:S01]  /*ebc0*/  FADD R0, R8, -12583039 ;  /* 0xcb40007f08007421 */ /* 0x000fe20000000000 */
[----:B------:R-:W-:Y:S01]  /*ebd0*/  FADD R6, R28, -12583039 ;  /* 0xcb40007f1c067421 */ /* 0x000fe20000000000 */
[C---:B------:R-:W-:Y:S01]  /*ebe0*/  FADD R31, -R29.reuse, R46 ;  /* 0x0000002e1d1f7221 */ /* 0x040fe20000000100 */
[----:B------:R-:W-:Y:S01]  /*ebf0*/  FADD R17, -R29, R48 ;  /* 0x000000301d117221 */ /* 0x000fe20000000100 */
[----:B------:R-:W-:Y:S01]  /*ec00*/  FFMA R0, R111, 1.4426950216293334961, -R0 ;  /* 0x3fb8aa3b6f007823 */ /* 0x000fe20000000800 */
[----:B------:R-:W-:Y:S01]  /*ec10*/  FFMA R6, R5, 1.4426950216293334961, -R6 ;  /* 0x3fb8aa3b05067823 */ /* 0x000fe20000000806 */
[C---:B------:R-:W-:Y:S01]  /*ec20*/  FADD R23, -R29.reuse, R50 ;  /* 0x000000321d177221 */ /* 0x040fe20000000100 */
[----:B------:R-:W-:Y:S01]  /*ec30*/  FADD R27, -R29, R52 ;  /* 0x000000341d1b7221 */ /* 0x000fe20000000100 */
[----:B------:R-:W-:Y:S01]  /*ec40*/  FFMA R111, R111, 1.925963033500011079e-08, R0 ;  /* 0x32a570606f6f7823 */ /* 0x000fe20000000000 */
[----:B------:R-:W-:Y:S01]  /*ec50*/  SHF.L.U32 R0, R4, 0x17, RZ ;  /* 0x0000001704007819 */ /* 0x000fe200000006ff */
[----:B------:R-:W-:Y:S01]  /*ec60*/  FADD R4, R24, -12583039 ;  /* 0xcb40007f18047421 */ /* 0x000fe20000000000 */
[----:B------:R-:W-:Y:S01]  /*ec70*/  FFMA R30, R5, 1.925963033500011079e-08, R6 ;  /* 0x32a57060051e7823 */ /* 0x000fe20000000006 */
[C---:B------:R-:W-:Y:S01]  /*ec80*/  FADD R25, -R29.reuse, R70 ;  /* 0x000000461d197221 */ /* 0x040fe20000000100 */
[----:B------:R-:W-:Y:S01]  /*ec90*/  FADD R15, -R29, R72 ;  /* 0x000000481d0f7221 */ /* 0x000fe20000000100 */
[----:B------:R-:W-:Y:S01]  /*eca0*/  FFMA R4, R109, 1.4426950216293334961, -R4 ;  /* 0x3fb8aa3b6d047823 */ /* 0x000fe20000000804 */
[C---:B------:R-:W-:Y:S01]  /*ecb0*/  FADD R13, -R29.reuse, R74 ;  /* 0x0000004a1d0d7221 */ /* 0x040fe20000000100 */
[----:B------:R-:W-:Y:S01]  /*ecc0*/  FADD R29, -R29, R66 ;  /* 0x000000421d1d7221 */ /* 0x000fe20000000100 */
[----:B------:R-:W0:Y:S01]  /*ecd0*/  MUFU.EX2 R117, R117 ;  /* 0x0000007500757308 */ /* 0x000e220000000800 */
[----:B------:R-:W-:Y:S01]  /*ece0*/  FFMA R109, R109, 1.925963033500011079e-08, R4 ;  /* 0x32a570606d6d7823 */ /* 0x000fe20000000004 */
[----:B------:R-:W-:Y:S01]  /*ecf0*/  FADD R4, R10, -12583039 ;  /* 0xcb40007f0a047421 */ /* 0x000fe20000000000 */
[----:B-1----:R-:W-:Y:S01]  /*ed00*/  FMUL R0, R0, R113 ;  /* 0x0000007100007220 */ /* 0x002fe20000400000 */
[----:B------:R-:W-:Y:S01]  /*ed10*/  SHF.L.U32 R8, R8, 0x17, RZ ;  /* 0x0000001708087819 */ /* 0x000fe200000006ff */
[----:B------:R-:W-:-:S02]  /*ed20*/  IMAD.SHL.U32 R10, R10, 0x800000, RZ ;  /* 0x008000000a0a7824 */ /* 0x000fc400078e00ff */
[C---:B------:R-:W-:Y:S01]  /*ed30*/  FFMA R4, R107.reuse, 1.4426950216293334961, -R4 ;  /* 0x3fb8aa3b6b047823 */ /* 0x040fe20000000804 */
[----:B------:R-:W1:Y:S03]  /*ed40*/  MUFU.EX2 R119, R119 ;  /* 0x0000007700777308 */ /* 0x000e660000000800 */
[----:B------:R-:W-:Y:S01]  /*ed50*/  FFMA R26, R107, 1.925963033500011079e-08, R4 ;  /* 0x32a570606b1a7823 */ /* 0x000fe20000000004 */
[----:B------:R-:W-:Y:S02]  /*ed60*/  IMAD.SHL.U32 R4, R14, 0x800000, RZ ;  /* 0x008000000e047824 */ /* 0x000fe400078e00ff */
[----:B------:R-:W-:Y:S02]  /*ed70*/  FFMA.SAT R14, R105, R12, 0.5 ;  /* 0x3f000000690e7423 */ /* 0x000fe4000000200c */
[----:B------:R-:W2:Y:S02]  /*ed80*/  MUFU.EX2 R107, R18 ;  /* 0x00000012006b7308 */ /* 0x000ea40000000800 */
[----:B------:R-:W-:Y:S01]  /*ed90*/  FFMA.RM R14, R14, R11, 12582913 ;  /* 0x4b4000010e0e7423 */ /* 0x000fe2000000400b */
[----:B0-----:R-:W-:-:S03]  /*eda0*/  FMUL R2, R2, R117 ;  /* 0x0000007502027220 */ /* 0x001fc60000400000 */
[C---:B------:R-:W-:Y:S01]  /*edb0*/  FADD R6, R14.reuse, -12583039 ;  /* 0xcb40007f0e067421 */ /* 0x040fe20000000000 */
[----:B------:R-:W-:Y:S01]  /*edc0*/  IMAD.SHL.U32 R14, R14, 0x800000, RZ ;  /* 0x008000000e0e7824 */ /* 0x000fe200078e00ff */
[----:B------:R-:W0:Y:S02]  /*edd0*/  MUFU.EX2 R123, R123 ;  /* 0x0000007b007b7308 */ /* 0x000e240000000800 */
[----:B------:R-:W-:Y:S01]  /*ede0*/  FFMA R6, R105, 1.4426950216293334961, -R6 ;  /* 0x3fb8aa3b69067823 */ /* 0x000fe20000000806 */
[----:B-1----:R-:W-:-:S03]  /*edf0*/  FMUL R4, R4, R119 ;  /* 0x0000007704047220 */ /* 0x002fc60000400000 */
[----:B------:R-:W-:Y:S01]  /*ee00*/  FFMA R105, R105, 1.925963033500011079e-08, R6 ;  /* 0x32a5706069697823 */ /* 0x000fe20000000006 */
[----:B------:R-:W-:Y:S02]  /*ee10*/  IMAD.SHL.U32 R6, R20, 0x800000, RZ ;  /* 0x0080000014067824 */ /* 0x000fe400078e00ff */
[-C--:B------:R-:W-:Y:S01]  /*ee20*/  FFMA.SAT R20, R9, R12.reuse, 0.5 ;  /* 0x3f00000009147423 */ /* 0x080fe2000000200c */
[----:B------:R-:W1:Y:S01]  /*ee30*/  MUFU.EX2 R111, R111 ;  /* 0x0000006f006f7308 */ /* 0x000e620000000800 */
[----:B--2---:R-:W-:Y:S01]  /*ee40*/  FMUL R5, R16, R107 ;  /* 0x0000006b10057220 */ /* 0x004fe20000400000 */
[----:B------:R-:W-:Y:S01]  /*ee50*/  FFMA.SAT R16, R7, R12, 0.5 ;  /* 0x3f00000007107423 */ /* 0x000fe2000000200c */
[----:B------:R-:W-:-:S03]  /*ee60*/  FFMA.RM R20, R20, R11, 12582913 ;  /* 0x4b40000114147423 */ /* 0x000fc6000000400b */
[----:B------:R-:W-:Y:S02]  /*ee70*/  FFMA.RM R18, R16, R11, 12582913 ;  /* 0x4b40000110127423 */ /* 0x000fe4000000400b */
[----:B------:R-:W-:Y:S01]  /*ee80*/  MUFU.EX2 R105, R105 ;  /* 0x0000006900697308 */ /* 0x000fe20000000800 */
[----:B0-----:R-:W-:Y:S01]  /*ee90*/  FMUL R6, R6, R123 ;  /* 0x0000007b06067220 */ /* 0x001fe20000400000 */
[C---:B------:R-:W-:Y:S01]  /*eea0*/  FADD R16, R18.reuse, -12583039 ;  /* 0xcb40007f12107421 */ /* 0x040fe20000000000 */
[----:B------:R-:W-:-:S03]  /*eeb0*/  IMAD.SHL.U32 R18, R18, 0x800000, RZ ;  /* 0x0080000012127824 */ /* 0x000fc600078e00ff */
[----:B------:R-:W-:Y:S01]  /*eec0*/  FFMA R16, R7, 1.4426950216293334961, -R16 ;  /* 0x3fb8aa3b07107823 */ /* 0x000fe20000000810 */
[----:B-1----:R-:W-:-:S03]  /*eed0*/  FMUL R8, R8, R111 ;  /* 0x0000006f08087220 */ /* 0x002fc60000400000 */
[----:B------:R-:W-:Y:S01]  /*eee0*/  FFMA R32, R7, 1.925963033500011079e-08, R16 ;  /* 0x32a5706007207823 */ /* 0x000fe20000000010 */
[----:B------:R-:W-:Y:S01]  /*eef0*/  FADD R16, R20, -12583039 ;  /* 0xcb40007f14107421 */ /* 0x000fe20000000000 */
[----:B------:R-:W-:Y:S01]  /*ef00*/  FMUL R7, R22, R125 ;  /* 0x0000007d16077220 */ /* 0x000fe20000400000 */
[----:B------:R-:W-:Y:S02]  /*ef10*/  FFMA.SAT R22, R103, R12, 0.5 ;  /* 0x3f00000067167423 */ /* 0x000fe4000000200c */
[C---:B------:R-:W-:Y:S02]  /*ef20*/  FFMA R16, R9.reuse, 1.4426950216293334961, -R16 ;  /* 0x3fb8aa3b09107823 */ /* 0x040fe40000000810 */
[----:B------:R-:W-:Y:S02]  /*ef30*/  FFMA.RM R36, R22, R11, 12582913 ;  /* 0x4b40000116247423 */ /* 0x000fe4000000400b */
[----:B------:R-:W-:Y:S01]  /*ef40*/  FFMA R34, R9, 1.925963033500011079e-08, R16 ;  /* 0x32a5706009227823 */ /* 0x000fe20000000010 */
[----:B------:R-:W-:Y:S01]  /*ef50*/  IMAD.SHL.U32 R9, R24, 0x800000, RZ ;  /* 0x0080000018097824 */ /* 0x000fe200078e00ff */
[----:B------:R-:W0:Y:S01]  /*ef60*/  MUFU.EX2 R16, R109 ;  /* 0x0000006d00107308 */ /* 0x000e220000000800 */
[----:B------:R-:W-:-:S04]  /*ef70*/  FADD R22, R36, -12583039 ;  /* 0xcb40007f24167421 */ /* 0x000fc80000000000 */
[----:B------:R-:W-:-:S03]  /*ef80*/  FFMA R22, R103, 1.4426950216293334961, -R22 ;  /* 0x3fb8aa3b67167823 */ /* 0x000fc60000000816 */
[----:B------:R-:W-:Y:S01]  /*ef90*/  MUFU.EX2 R34, R34 ;  /* 0x0000002200227308 */ /* 0x000fe20000000800 */
[----:B------:R-:W-:Y:S01]  /*efa0*/  FFMA R38, R103, 1.925963033500011079e-08, R22 ;  /* 0x32a5706067267823 */ /* 0x000fe20000000016 */
[----:B------:R-:W-:-:S04]  /*efb0*/  FFMA.SAT R22, R101, R12, 0.5 ;  /* 0x3f00000065167423 */ /* 0x000fc8000000200c */
[----:B------:R-:W-:Y:S02]  /*efc0*/  FFMA.RM R22, R22, R11, 12582913 ;  /* 0x4b40000116167423 */ /* 0x000fe4000000400b */
[----:B------:R-:W1:Y:S01]  /*efd0*/  MUFU.EX2 R103, R26 ;  /* 0x0000001a00677308 */ /* 0x000e620000000800 */
[----:B0-----:R-:W-:Y:S01]  /*efe0*/  FMUL R9, R9, R16 ;  /* 0x0000001009097220 */ /* 0x001fe20000400000 */
[----:B------:R-:W-:-:S04]  /*eff0*/  FADD R16, R22, -12583039 ;  /* 0xcb40007f16107421 */ /* 0x000fc80000000000 */
[----:B------:R-:W-:-:S04]  /*f000*/  FFMA R16, R101, 1.4426950216293334961, -R16 ;  /* 0x3fb8aa3b65107823 */ /* 0x000fc80000000810 */
[----:B------:R-:W-:Y:S01]  /*f010*/  FFMA R46, R101, 1.925963033500011079e-08, R16 ;  /* 0x32a57060652e7823 */ /* 0x000fe20000000010 */
[C---:B------:R-:W-:Y:S01]  /*f020*/  FFMA.SAT R16, R37.reuse, R12, 0.5 ;  /* 0x3f00000025107423 */ /* 0x040fe2000000200c */
[----:B------:R-:W0:Y:S03]  /*f030*/  MUFU.EX2 R101, R30 ;  /* 0x0000001e00657308 */ /* 0x000e260000000800 */
[----:B------:R-:W-:Y:S01]  /*f040*/  FFMA.RM R48, R16, R11, 12582913 ;  /* 0x4b40000110307423 */ /* 0x000fe2000000400b */
[----:B------:R-:W-:Y:S01]  /*f050*/  SHF.L.U32 R16, R28, 0x17, RZ ;  /* 0x000000171c107819 */ /* 0x000fe200000006ff */
[----:B-1----:R-:W-:Y:S02]  /*f060*/  FMUL R10, R10, R103 ;  /* 0x000000670a0a7220 */ /* 0x002fe40000400000 */
[----:B------:R-:W-:Y:S01]  /*f070*/  FADD R24, R48, -12583039 ;  /* 0xcb40007f30187421 */ /* 0x000fe20000000000 */
[----:B------:R-:W-:Y:S03]  /*f080*/  MUFU.EX2 R46, R46 ;  /* 0x0000002e002e7308 */ /* 0x000fe60000000800 */
[----:B------:R-:W-:-:S04]  /*f090*/  FFMA R24, R37, 1.4426950216293334961, -R24 ;  /* 0x3fb8aa3b25187823 */ /* 0x000fc80000000818 */
[----:B------:R-:W-:Y:S01]  /*f0a0*/  FFMA R26, R37, 1.925963033500011079e-08, R24 ;  /* 0x32a57060251a7823 */ /* 0x000fe20000000018 */
[----:B------:R-:W-:Y:S01]  /*f0b0*/  FFMA.SAT R24, R17, R12, 0.5 ;  /* 0x3f00000011187423 */ /* 0x000fe2000000200c */
[----:B------:R-:W1:Y:S01]  /*f0c0*/  MUFU.EX2 R37, R32 ;  /* 0x0000002000257308 */ /* 0x000e620000000800 */
[----:B0-----:R-:W-:Y:S02]  /*f0d0*/  FMUL R16, R16, R101 ;  /* 0x0000006510107220 */ /* 0x001fe40000400000 */
[----:B------:R-:W-:-:S04]  /*f0e0*/  FFMA.RM R24, R24, R11, 12582913 ;  /* 0x4b40000118187423 */ /* 0x000fc8000000400b */
[----:B------:R-:W-:-:S04]  /*f0f0*/  FADD R28, R24, -12583039 ;  /* 0xcb40007f181c7421 */ /* 0x000fc80000000000 */
[----:B------:R-:W-:-:S04]  /*f100*/  FFMA R28, R17, 1.4426950216293334961, -R28 ;  /* 0x3fb8aa3b111c7823 */ /* 0x000fc8000000081c */
[----:B------:R-:W-:Y:S01]  /*f110*/  FFMA R50, R17, 1.925963033500011079e-08, R28 ;  /* 0x32a5706011327823 */ /* 0x000fe2000000001c */
[----:B------:R-:W-:Y:S01]  /*f120*/  FFMA.SAT R28, R19, R12, 0.5 ;  /* 0x3f000000131c7423 */ /* 0x000fe2000000200c */
[----:B------:R-:W-:Y:S01]  /*f130*/  FMUL R17, R14, R105 ;  /* 0x000000690e117220 */ /* 0x000fe20000400000 */
[----:B-1----:R-:W-:Y:S02]  /*f140*/  FMUL R18, R18, R37 ;  /* 0x0000002512127220 */ /* 0x002fe40000400000 */
[----:B------:R-:W-:Y:S01]  /*f150*/  FFMA.RM R52, R28, R11, 12582913 ;  /* 0x4b4000011c347423 */ /* 0x000fe2000000400b */
[----:B------:R-:W-:Y:S03]  /*f160*/  MUFU.EX2 R37, R26 ;  /* 0x0000001a00257308 */ /* 0x000fe60000000800 */
[----:B------:R-:W-:-:S04]  /*f170*/  FADD R14, R52, -12583039 ;  /* 0xcb40007f340e7421 */ /* 0x000fc80000000000 */
[C---:B------:R-:W-:Y:S01]  /*f180*/  FFMA R14, R19.reuse, 1.4426950216293334961, -R14 ;  /* 0x3fb8aa3b130e7823 */ /* 0x040fe2000000080e */
[----:B------:R-:W-:Y:S03]  /*f190*/  MUFU.EX2 R50, R50 ;  /* 0x0000003200327308 */ /* 0x000fe60000000800 */
[----:B------:R-:W-:Y:S01]  /*f1a0*/  FFMA R54, R19, 1.925963033500011079e-08, R14 ;  /* 0x32a5706013367823 */ /* 0x000fe2000000000e */
[-C--:B------:R-:W-:Y:S01]  /*f1b0*/  FFMA.SAT R14, R35, R12.reuse, 0.5 ;  /* 0x3f000000230e7423 */ /* 0x080fe2000000200c */
[----:B------:R-:W-:Y:S01]  /*f1c0*/  SHF.L.U32 R19, R20, 0x17, RZ ;  /* 0x0000001714137819 */ /* 0x000fe200000006ff */
[----:B------:R-:W-:Y:S02]  /*f1d0*/  IMAD.SHL.U32 R20, R36, 0x800000, RZ ;  /* 0x0080000024147824 */ /* 0x000fe400078e00ff */
[----:B------:R-:W-:Y:S01]  /*f1e0*/  FFMA.SAT R36, R15, R12, 0.5 ;  /* 0x3f0000000f247423 */ /* 0x000fe2000000200c */
[----:B------:R-:W-:Y:S01]  /*f1f0*/  FFMA.RM R56, R14, R11, 12582913 ;  /* 0x4b4000010e387423 */ /* 0x000fe2000000400b */
[----:B------:R-:W-:Y:S01]  /*f200*/  FMUL R19, R19, R34 ;  /* 0x0000002213137220 */ /* 0x000fe20000400000 */
[----:B------:R-:W-:-:S02]  /*f210*/  FFMA.SAT R34, R25, R12, 0.5 ;  /* 0x3f00000019227423 */ /* 0x000fc4000000200c */
[----:B------:R-:W-:Y:S01]  /*f220*/  FADD R14, R56, -12583039 ;  /* 0xcb40007f380e7421 */ /* 0x000fe20000000000 */
[-C--:B------:R-:W-:Y:S01]  /*f230*/  FFMA.RM R36, R36, R11.reuse, 12582913 ;  /* 0x4b40000124247423 */ /* 0x080fe2000000400b */
[----:B------:R-:W-:Y:S02]  /*f240*/  FFMA.RM R34, R34, R11, 12582913 ;  /* 0x4b40000122227423 */ /* 0x000fe4000000400b */
[----:B------:R-:W-:-:S04]  /*f250*/  FFMA R14, R35, 1.4426950216293334961, -R14 ;  /* 0x3fb8aa3b230e7823 */ /* 0x000fc8000000080e */
[----:B------:R-:W-:Y:S01]  /*f260*/  FFMA R58, R35, 1.925963033500011079e-08, R14 ;  /* 0x32a57060233a7823 */ /* 0x000fe2000000000e */
[----:B------:R-:W-:Y:S01]  /*f270*/  FFMA.SAT R14, R33, R12, 0.5 ;  /* 0x3f000000210e7423 */ /* 0x000fe2000000200c */
[----:B------:R0:W1:Y:S03]  /*f280*/  MUFU.EX2 R35, R38 ;  /* 0x0000002600237308 */ /* 0x0000660000000800 */
[----:B------:R-:W-:-:S04]  /*f290*/  FFMA.RM R14, R14, R11, 12582913 ;  /* 0x4b4000010e0e7423 */ /* 0x000fc8000000400b */
[C---:B------:R-:W-:Y:S01]  /*f2a0*/  FADD R28, R14.reuse, -12583039 ;  /* 0xcb40007f0e1c7421 */ /* 0x040fe20000000000 */
[----:B------:R-:W-:Y:S02]  /*f2b0*/  IMAD.SHL.U32 R14, R14, 0x800000, RZ ;  /* 0x008000000e0e7824 */ /* 0x000fe400078e00ff */
[----:B0-----:R-:W-:Y:S01]  /*f2c0*/  FFMA.SAT R38, R29, R12, 0.5 ;  /* 0x3f0000001d267423 */ /* 0x001fe2000000200c */
[----:B------:R-:W-:Y:S01]  /*f2d0*/  MUFU.EX2 R58, R58 ;  /* 0x0000003a003a7308 */ /* 0x000fe20000000800 */
[----:B------:R-:W-:-:S04]  /*f2e0*/  FFMA R28, R33, 1.4426950216293334961, -R28 ;  /* 0x3fb8aa3b211c7823 */ /* 0x000fc8000000081c */
[----:B------:R-:W-:Y:S01]  /*f2f0*/  FFMA R33, R33, 1.925963033500011079e-08, R28 ;  /* 0x32a5706021217823 */ /* 0x000fe2000000001c */
[----:B------:R-:W-:Y:S01]  /*f300*/  FFMA.SAT R28, R21, R12, 0.5 ;  /* 0x3f000000151c7423 */ /* 0x000fe2000000200c */
[----:B-1----:R-:W-:-:S03]  /*f310*/  FMUL R20, R20, R35 ;  /* 0x0000002314147220 */ /* 0x002fc60000400000 */
[----:B------:R-:W-:Y:S01]  /*f320*/  FFMA.RM R28, R28, R11, 12582913 ;  /* 0x4b4000011c1c7423 */ /* 0x000fe2000000400b */
[----:B------:R-:W-:Y:S03]  /*f330*/  MUFU.EX2 R33, R33 ;  /* 0x0000002100217308 */ /* 0x000fe60000000800 */
[----:B------:R-:W-:-:S04]  /*f340*/  FADD R30, R28, -12583039 ;  /* 0xcb40007f1c1e7421 */ /* 0x000fc80000000000 */
[----:B------:R-:W-:-:S04]  /*f350*/  FFMA R30, R21, 1.4426950216293334961, -R30 ;  /* 0x3fb8aa3b151e7823 */ /* 0x000fc8000000081e */
[----:B------:R-:W-:Y:S01]  /*f360*/  FFMA R35, R21, 1.925963033500011079e-08, R30 ;  /* 0x32a5706015237823 */ /* 0x000fe2000000001e */
[----:B------:R-:W-:Y:S01]  /*f370*/  FFMA.SAT R30, R31, R12, 0.5 ;  /* 0x3f0000001f1e7423 */ /* 0x000fe2000000200c */
[----:B------:R-:W-:Y:S01]  /*f380*/  IMAD.SHL.U32 R21, R22, 0x800000, RZ ;  /* 0x0080000016157824 */ /* 0x000fe200078e00ff */
[----:B------:R-:W-:Y:S02]  /*f390*/  SHF.L.U32 R22, R48, 0x17, RZ ;  /* 0x0000001730167819 */ /* 0x000fe400000006ff */
[----:B------:R-:W-:Y:S01]  /*f3a0*/  FFMA.RM R30, R30, R11, 12582913 ;  /* 0x4b4000011e1e7423 */ /* 0x000fe2000000400b */
[----:B------:R-:W-:Y:S02]  /*f3b0*/  FMUL R21, R21, R46 ;  /* 0x0000002e15157220 */ /* 0x000fe40000400000 */
[----:B------:R-:W-:Y:S01]  /*f3c0*/  FMUL R22, R22, R37 ;  /* 0x0000002516167220 */ /* 0x000fe20000400000 */
[----:B------:R-:W-:Y:S01]  /*f3d0*/  FADD R32, R30, -12583039 ;  /* 0xcb40007f1e207421 */ /* 0x000fe20000000000 */
[----:B------:R-:W0:Y:S03]  /*f3e0*/  MUFU.EX2 R37, R54 ;  /* 0x0000003600257308 */ /* 0x000e260000000800 */
[----:B------:R-:W-:-:S04]  /*f3f0*/  FFMA R32, R31, 1.4426950216293334961, -R32 ;  /* 0x3fb8aa3b1f207823 */ /* 0x000fc80000000820 */
[----:B------:R-:W-:Y:S01]  /*f400*/  FFMA R46, R31, 1.925963033500011079e-08, R32 ;  /* 0x32a570601f2e7823 */ /* 0x000fe20000000020 */
[----:B------:R-:W-:-:S04]  /*f410*/  FFMA.SAT R32, R23, R12, 0.5 ;  /* 0x3f00000017207423 */ /* 0x000fc8000000200c */
[----:B------:R-:W-:Y:S01]  /*f420*/  FFMA.RM R31, R32, R11, 12582913 ;  /* 0x4b400001201f7423 */ /* 0x000fe2000000400b */
[----:B------:R-:W-:-:S03]  /*f430*/  FFMA.SAT R32, R27, R12, 0.5 ;  /* 0x3f0000001b207423 */ /* 0x000fc6000000200c */
[----:B------:R-:W-:Y:S01]  /*f440*/  FADD R26, R31, -12583039 ;  /* 0xcb40007f1f1a7421 */ /* 0x000fe20000000000 */
[----:B------:R-:W-:-:S03]  /*f450*/  FFMA.RM R32, R32, R11, 12582913 ;  /* 0x4b40000120207423 */ /* 0x000fc6000000400b */
[----:B------:R-:W-:-:S04]  /*f460*/  FFMA R26, R23, 1.4426950216293334961, -R26 ;  /* 0x3fb8aa3b171a7823 */ /* 0x000fc8000000081a */
[----:B------:R-:W-:Y:S01]  /*f470*/  FFMA R48, R23, 1.925963033500011079e-08, R26 ;  /* 0x32a5706017307823 */ /* 0x000fe2000000001a */
[----:B------:R-:W-:Y:S01]  /*f480*/  FADD R26, R32, -12583039 ;  /* 0xcb40007f201a7421 */ /* 0x000fe20000000000 */
[----:B------:R-:W-:Y:S02]  /*f490*/  IMAD.SHL.U32 R23, R24, 0x800000, RZ ;  /* 0x0080000018177824 */ /* 0x000fe400078e00ff */
[----:B------:R-:W-:Y:S02]  /*f4a0*/  IMAD.SHL.U32 R24, R52, 0x800000, RZ ;  /* 0x0080000034187824 */ /* 0x000fe400078e00ff */
[----:B------:R-:W-:Y:S01]  /*f4b0*/  FFMA R26, R27, 1.4426950216293334961, -R26 ;  /* 0x3fb8aa3b1b1a7823 */ /* 0x000fe2000000081a */
[----:B------:R-:W-:Y:S01]  /*f4c0*/  FMUL R23, R23, R50 ;  /* 0x0000003217177220 */ /* 0x000fe20000400000 */
[----:B------:R-:W-:Y:S01]  /*f4d0*/  MUFU.EX2 R48, R48 ;  /* 0x0000003000307308 */ /* 0x000fe20000000800 */
[----:B0-----:R-:W-:Y:S01]  /*f4e0*/  FMUL R24, R24, R37 ;  /* 0x0000002518187220 */ /* 0x001fe20000400000 */
[----:B------:R-:W-:Y:S01]  /*f4f0*/  FFMA R50, R27, 1.925963033500011079e-08, R26 ;  /* 0x32a570601b327823 */ /* 0x000fe2000000001a */
[----:B------:R-:W-:Y:S01]  /*f500*/  FADD R26, R34, -12583039 ;  /* 0xcb40007f221a7421 */ /* 0x000fe20000000000 */
[----:B------:R-:W-:Y:S01]  /*f510*/  IMAD.SHL.U32 R27, R28, 0x800000, RZ ;  /* 0x008000001c1b7824 */ /* 0x000fe200078e00ff */
[----:B------:R-:W-:Y:S01]  /*f520*/  SHF.L.U32 R28, R30, 0x17, RZ ;  /* 0x000000171e1c7819 */ /* 0x000fe200000006ff */
[----:B------:R-:W-:-:S02]  /*f530*/  IMAD.SHL.U32 R30, R32, 0x800000, RZ ;  /* 0x00800000201e7824 */ /* 0x000fc400078e00ff */
[----:B------:R-:W-:Y:S01]  /*f540*/  FFMA R26, R25, 1.4426950216293334961, -R26 ;  /* 0x3fb8aa3b191a7823 */ /* 0x000fe2000000081a */
[----:B------:R-:W-:-:S03]  /*f550*/  IMAD.SHL.U32 R32, R36, 0x800000, RZ ;  /* 0x0080000024207824 */ /* 0x000fc600078e00ff */
[----:B------:R-:W-:Y:S01]  /*f560*/  FFMA R37, R25, 1.925963033500011079e-08, R26 ;  /* 0x32a5706019257823 */ /* 0x000fe2000000001a */
[----:B------:R-:W-:Y:S01]  /*f570*/  FADD R26, R36, -12583039 ;  /* 0xcb40007f241a7421 */ /* 0x000fe20000000000 */
[----:B------:R-:W-:-:S03]  /*f580*/  SHF.L.U32 R25, R56, 0x17, RZ ;  /* 0x0000001738197819 */ /* 0x000fc600000006ff */
[----:B------:R-:W-:Y:S02]  /*f590*/  FFMA R26, R15, 1.4426950216293334961, -R26 ;  /* 0x3fb8aa3b0f1a7823 */ /* 0x000fe4000000081a */
[----:B------:R-:W-:Y:S02]  /*f5a0*/  FMUL R25, R25, R58 ;  /* 0x0000003a19197220 */ /* 0x000fe40000400000 */
[----:B------:R-:W-:Y:S01]  /*f5b0*/  FFMA R52, R15, 1.925963033500011079e-08, R26 ;  /* 0x32a570600f347823 */ /* 0x000fe2000000001a */
[----:B------:R-:W-:Y:S01]  /*f5c0*/  FFMA.SAT R26, R13, R12, 0.5 ;  /* 0x3f0000000d1a7423 */ /* 0x000fe2000000200c */
[----:B------:R-:W0:Y:S03]  /*f5d0*/  MUFU.EX2 R15, R46 ;  /* 0x0000002e000f7308 */ /* 0x000e260000000800 */
[-C--:B------:R-:W-:Y:S01]  /*f5e0*/  FFMA.RM R12, R26, R11.reuse, 12582913 ;  /* 0x4b4000011a0c7423 */ /* 0x080fe2000000400b */
[----:B------:R-:W-:-:S03]  /*f5f0*/  FFMA.RM R11, R38, R11, 12582913 ;  /* 0x4b400001260b7423 */ /* 0x000fc6000000400b */
[C---:B------:R-:W-:Y:S01]  /*f600*/  FADD R26, R12.reuse, -12583039 ;  /* 0xcb40007f0c1a7421 */ /* 0x040fe20000000000 */
[----:B------:R-:W1:Y:S01]  /*f610*/  MUFU.EX2 R38, R35 ;  /* 0x0000002300267308 */ /* 0x000e620000000800 */
[----:B------:R-:W-:Y:S02]  /*f620*/  IMAD.SHL.U32 R12, R12, 0x800000, RZ ;  /* 0x008000000c0c7824 */ /* 0x000fe400078e00ff */
[----:B------:R-:W-:-:S04]  /*f630*/  FFMA R26, R13, 1.4426950216293334961, -R26 ;  /* 0x3fb8aa3b0d1a7823 */ /* 0x000fc8000000081a */
[----:B------:R-:W-:Y:S01]  /*f640*/  FFMA R54, R13, 1.925963033500011079e-08, R26 ;  /* 0x32a570600d367823 */ /* 0x000fe2000000001a */
[----:B------:R-:W-:Y:S01]  /*f650*/  FADD R13, RZ, R3 ;  /* 0x00000003ff0d7221 */ /* 0x000fe20000000000 */
[----:B------:R-:W-:Y:S01]  /*f660*/  FADD R26, R11, -12583039 ;  /* 0xcb40007f0b1a7421 */ /* 0x000fe20000000000 */
[----:B0-----:R-:W-:Y:S01]  /*f670*/  FMUL R28, R28, R15 ;  /* 0x0000000f1c1c7220 */ /* 0x001fe20000400000 */
[----:B------:R-:W-:Y:S01]  /*f680*/  MUFU.EX2 R35, R54 ;  /* 0x0000003600237308 */ /* 0x000fe20000000800 */
[----:B------:R-:W-:Y:S01]  /*f690*/  FADD R13, R13, R0 ;  /* 0x000000000d0d7221 */ /* 0x000fe20000000000 */
[----:B------:R-:W-:Y:S01]  /*f6a0*/  FFMA R26, R29, 1.4426950216293334961, -R26 ;  /* 0x3fb8aa3b1d1a7823 */ /* 0x000fe2000000081a */
[----:B------:R-:W-:Y:S02]  /*f6b0*/  SHF.L.U32 R11, R11, 0x17, RZ ;  /* 0x000000170b0b7819 */ /* 0x000fe400000006ff */
[----:B------:R-:W-:Y:S01]  /*f6c0*/  FADD R13, R13, R2 ;  /* 0x000000020d0d7221 */ /* 0x000fe20000000000 */
[----:B------:R-:W-:Y:S01]  /*f6d0*/  FFMA R56, R29, 1.925963033500011079e-08, R26 ;  /* 0x32a570601d387823 */ /* 0x000fe2000000001a */
[----:B-1----:R-:W-:Y:S01]  /*f6e0*/  FMUL R27, R27, R38 ;  /* 0x000000261b1b7220 */ /* 0x002fe20000400000 */
[----:B------:R-:W0:Y:S01]  /*f6f0*/  MUFU.EX2 R15, R52 ;  /* 0x00000034000f7308 */ /* 0x000e220000000800 */
[----:B------:R-:W-:Y:S01]  /*f700*/  FADD R26, R13, R4 ;  /* 0x000000040d1a7221 */ /* 0x000fe20000000000 */
[----:B------:R-:W-:Y:S01]  /*f710*/  IMAD.SHL.U32 R29, R31, 0x800000, RZ ;  /* 0x008000001f1d7824 */ /* 0x000fe200078e00ff */
[----:B------:R-:W-:-:S02]  /*f720*/  SHF.L.U32 R31, R34, 0x17, RZ ;  /* 0x00000017221f7819 */ /* 0x000fc400000006ff */
[----:B------:R-:W-:Y:S01]  /*f730*/  FADD R13, R26, R5 ;  /* 0x000000051a0d7221 */ /* 0x000fe20000000000 */
[----:B------:R-:W-:Y:S02]  /*f740*/  FMUL R29, R29, R48 ;  /* 0x000000301d1d7220 */ /* 0x000fe40000400000 */
[----:B------:R-:W1:Y:S01]  /*f750*/  MUFU.EX2 R38, R37 ;  /* 0x0000002500267308 */ /* 0x000e620000000800 */
[----:B------:R-:W-:-:S04]  /*f760*/  FADD R26, R13, R6 ;  /* 0x000000060d1a7221 */ /* 0x000fc80000000000 */
[----:B------:R-:W-:-:S03]  /*f770*/  FADD R13, R26, R7 ;  /* 0x000000071a0d7221 */ /* 0x000fc60000000000 */
[----:B------:R-:W2:Y:S01]  /*f780*/  MUFU.EX2 R56, R56 ;  /* 0x0000003800387308 */ /* 0x000ea20000000800 */
[----:B------:R-:W-:Y:S01]  /*f790*/  FADD R26, R13, R8 ;  /* 0x000000080d1a7221 */ /* 0x000fe20000000000 */
[----:B0-----:R-:W-:-:S03]  /*f7a0*/  FMUL R32, R32, R15 ;  /* 0x0000000f20207220 */ /* 0x001fc60000400000 */
[----:B------:R-:W-:-:S04]  /*f7b0*/  FADD R13, R26, R9 ;  /* 0x000000091a0d7221 */ /* 0x000fc80000000000 */
[----:B------:R-:W-:Y:S01]  /*f7c0*/  FADD R13, R13, R10 ;  /* 0x0000000a0d0d7221 */ /* 0x000fe20000000000 */
[----:B-1----:R-:W-:-:S03]  /*f7d0*/  FMUL R31, R31, R38 ;  /* 0x000000261f1f7220 */ /* 0x002fc60000400000 */
[----:B------:R-:W-:-:S04]  /*f7e0*/  FADD R26, R13, R16 ;  /* 0x000000100d1a7221 */ /* 0x000fc80000000000 */
[----:B------:R-:W-:Y:S01]  /*f7f0*/  FADD R13, R26, R17 ;  /* 0x000000111a0d7221 */ /* 0x000fe20000000000 */
[----:B--2---:R-:W-:-:S03]  /*f800*/  FMUL R34, R11, R56 ;  /* 0x000000380b227220 */ /* 0x004fc60000400000 */
[----:B------:R-:W-:-:S04]  /*f810*/  FADD R26, R13, R18 ;  /* 0x000000120d1a7221 */ /* 0x000fc80000000000 */
[----:B------:R-:W-:Y:S01]  /*f820*/  FADD R13, R26, R19 ;  /* 0x000000131a0d7221 */ /* 0x000fe20000000000 */
[----:B------:R-:W-:Y:S02]  /*f830*/  FMUL R26, R14, R33 ;  /* 0x000000210e1a7220 */ /* 0x000fe40000400000 */
[----:B------:R-:W0:Y:S01]  /*f840*/  MUFU.EX2 R33, R50 ;  /* 0x0000003200217308 */ /* 0x000e220000000800 */
[----:B------:R-:W-:-:S04]  /*f850*/  FADD R14, R13, R20 ;  /* 0x000000140d0e7221 */ /* 0x000fc80000000000 */
[----:B------:R-:W-:-:S04]  /*f860*/  FADD R13, R14, R21 ;  /* 0x000000150e0d7221 */ /* 0x000fc80000000000 */
[----:B------:R-:W-:-:S04]  /*f870*/  FADD R14, R13, R22 ;  /* 0x000000160d0e7221 */ /* 0x000fc80000000000 */
[----:B------:R-:W-:-:S04]  /*f880*/  FADD R13, R14, R23 ;  /* 0x000000170e0d7221 */ /* 0x000fc80000000000 */
[----:B------:R-:W-:Y:S01]  /*f890*/  FADD R14, R13, R24 ;  /* 0x000000180d0e7221 */ /* 0x000fe20000000000 */
[----:B0-----:R-:W-:Y:S01]  /*f8a0*/  FMUL R30, R30, R33 ;  /* 0x000000211e1e7220 */ /* 0x001fe20000400000 */
[----:B------:R-:W-:Y:S02]  /*f8b0*/  FMUL R33, R12, R35 ;  /* 0x000000230c217220 */ /* 0x000fe40000400000 */
        /* <DEDUP_REMOVED lines=19> */
.L_x_1399:
        /* <DEDUP_REMOVED lines=12> */
[----:B0-----:R-:W-:Y:S05]  /*fab0*/  CALL.REL.NOINC `($__internal_16_$__cuda_sm3x_div_rn_noftz_f32_slowpath) ;  /* 0x0000003800a47944 */ /* 0x001fea0003c00000 */
[----:B------:R-:W-:-:S07]  /*fac0*/  IMAD.MOV.U32 R11, RZ, RZ, R36 ;  /* 0x000000ffff0b7224 */ /* 0x000fce00078e0024 */
.L_x_1330:
[----:B------:R-:W-:Y:S05]  /*fad0*/  BSYNC.RECONVERGENT B3 ;  /* 0x0000000000037941 */ /* 0x000fea0003800200 */
.L_x_1329:
        /* <DEDUP_REMOVED lines=12> */
[----:B0-----:R-:W-:Y:S05]  /*fba0*/  CALL.REL.NOINC `($__internal_16_$__cuda_sm3x_div_rn_noftz_f32_slowpath) ;  /* 0x0000003800687944 */ /* 0x001fea0003c00000 */
[----:B------:R-:W-:-:S07]  /*fbb0*/  IMAD.MOV.U32 R35, RZ, RZ, R36 ;  /* 0x000000ffff237224 */ /* 0x000fce00078e0024 */
.L_x_1332:
[----:B------:R-:W-:Y:S05]  /*fbc0*/  BSYNC.RECONVERGENT B3 ;  /* 0x0000000000037941 */ /* 0x000fea0003800200 */
.L_x_1331:
        /* <DEDUP_REMOVED lines=14> */
.L_x_1334:
[----:B------:R-:W-:Y:S05]  /*fcb0*/  BSYNC.RECONVERGENT B3 ;  /* 0x0000000000037941 */ /* 0x000fea0003800200 */
.L_x_1333:
        /* <DEDUP_REMOVED lines=14> */
.L_x_1336:
[----:B------:R-:W-:Y:S05]  /*fda0*/  BSYNC.RECONVERGENT B3 ;  /* 0x0000000000037941 */ /* 0x000fea0003800200 */
.L_x_1335:
        /* <DEDUP_REMOVED lines=14> */
.L_x_1338:
[----:B------:R-:W-:Y:S05]  /*fe90*/  BSYNC.RECONVERGENT B3 ;  /* 0x0000000000037941 */ /* 0x000fea0003800200 */
.L_x_1337:
        /* <DEDUP_REMOVED lines=14> */
.L_x_1340:
[----:B------:R-:W-:Y:S05]  /*ff80*/  BSYNC.RECONVERGENT B3 ;  /* 0x0000000000037941 */ /* 0x000fea0003800200 */
.L_x_1339:
        /* <DEDUP_REMOVED lines=14> */
.L_x_1342:
[----:B------:R-:W-:Y:S05]  /*10070*/  BSYNC.RECONVERGENT B3 ;  /* 0x0000000000037941 */ /* 0x000fea0003800200 */
.L_x_1341:
        /* <DEDUP_REMOVED lines=14> */
.L_x_1344:
[----:B------:R-:W-:Y:S05]  /*10160*/  BSYNC.RECONVERGENT B3 ;  /* 0x0000000000037941 */ /* 0x000fea0003800200 */
.L_x_1343:
        /* <DEDUP_REMOVED lines=14> */
.L_x_1346:
[----:B------:R-:W-:Y:S05]  /*10250*/  BSYNC.RECONVERGENT B3 ;  /* 0x0000000000037941 */ /* 0x000fea0003800200 */
.L_x_1345:
        /* <DEDUP_REMOVED lines=14> */
.L_x_1348:
[----:B------:R-:W-:Y:S05]  /*10340*/  BSYNC.RECONVERGENT B3 ;  /* 0x0000000000037941 */ /* 0x000fea0003800200 */
.L_x_1347:
        /* <DEDUP_REMOVED lines=14> */
.L_x_1350:
[----:B------:R-:W-:Y:S05]  /*10430*/  BSYNC.RECONVERGENT B3 ;  /* 0x0000000000037941 */ /* 0x000fea0003800200 */
.L_x_1349:
        /* <DEDUP_REMOVED lines=14> */
.L_x_1352:
[----:B------:R-:W-:Y:S05]  /*10520*/  BSYNC.RECONVERGENT B3 ;  /* 0x0000000000037941 */ /* 0x000fea0003800200 */
.L_x_1351:
        /* <DEDUP_REMOVED lines=14> */
.L_x_1354:
[----:B------:R-:W-:Y:S05]  /*10610*/  BSYNC.RECONVERGENT B3 ;  /* 0x0000000000037941 */ /* 0x000fea0003800200 */
.L_x_1353:
        /* <DEDUP_REMOVED lines=14> */
.L_x_1356:
[----:B------:R-:W-:Y:S05]  /*10700*/  BSYNC.RECONVERGENT B3 ;  /* 0x0000000000037941 */ /* 0x000fea0003800200 */
.L_x_1355:
        /* <DEDUP_REMOVED lines=14> */
.L_x_1358:
[----:B------:R-:W-:Y:S05]  /*107f0*/  BSYNC.RECONVERGENT B3 ;  /* 0x0000000000037941 */ /* 0x000fea0003800200 */
.L_x_1357:
        /* <DEDUP_REMOVED lines=14> */
.L_x_1360:
[----:B------:R-:W-:Y:S05]  /*108e0*/  BSYNC.RECONVERGENT B3 ;  /* 0x0000000000037941 */ /* 0x000fea0003800200 */
.L_x_1359:
        /* <DEDUP_REMOVED lines=14> */
.L_x_1362:
[----:B------:R-:W-:Y:S05]  /*109d0*/  BSYNC.RECONVERGENT B3 ;  /* 0x0000000000037941 */ /* 0x000fea0003800200 */
.L_x_1361:
        /* <DEDUP_REMOVED lines=14> */
.L_x_1364:
[----:B------:R-:W-:Y:S05]  /*10ac0*/  BSYNC.RECONVERGENT B3 ;  /* 0x0000000000037941 */ /* 0x000fea0003800200 */
.L_x_1363:
        /* <DEDUP_REMOVED lines=14> */
.L_x_1366:
[----:B------:R-:W-:Y:S05]  /*10bb0*/  BSYNC.RECONVERGENT B3 ;  /* 0x0000000000037941 */ /* 0x000fea0003800200 */
.L_x_1365:
        /* <DEDUP_REMOVED lines=14> */
.L_x_1368:
[----:B------:R-:W-:Y:S05]  /*10ca0*/  BSYNC.RECONVERGENT B3 ;  /* 0x0000000000037941 */ /* 0x000fea0003800200 */
.L_x_1367:
        /* <DEDUP_REMOVED lines=14> */
.L_x_1370:
[----:B------:R-:W-:Y:S05]  /*10d90*/  BSYNC.RECONVERGENT B3 ;  /* 0x0000000000037941 */ /* 0x000fea0003800200 */
.L_x_1369:
        /* <DEDUP_REMOVED lines=14> */
.L_x_1372:
[----:B------:R-:W-:Y:S05]  /*10e80*/  BSYNC.RECONVERGENT B3 ;  /* 0x0000000000037941 */ /* 0x000fea0003800200 */
.L_x_1371:
        /* <DEDUP_REMOVED lines=14> */
.L_x_1374:
[----:B------:R-:W-:Y:S05]  /*10f70*/  BSYNC.RECONVERGENT B3 ;  /* 0x0000000000037941 */ /* 0x000fea0003800200 */
.L_x_1373:
        /* <DEDUP_REMOVED lines=14> */
.L_x_1376:
[----:B------:R-:W-:Y:S05]  /*11060*/  BSYNC.RECONVERGENT B3 ;  /* 0x0000000000037941 */ /* 0x000fea0003800200 */
.L_x_1375:
        /* <DEDUP_REMOVED lines=14> */
.L_x_1378:
[----:B------:R-:W-:Y:S05]  /*11150*/  BSYNC.RECONVERGENT B3 ;  /* 0x0000000000037941 */ /* 0x000fea0003800200 */
.L_x_1377:
        /* <DEDUP_REMOVED lines=14> */
.L_x_1380:
[----:B------:R-:W-:Y:S05]  /*11240*/  BSYNC.RECONVERGENT B3 ;  /* 0x0000000000037941 */ /* 0x000fea0003800200 */
.L_x_1379:
        /* <DEDUP_REMOVED lines=14> */
.L_x_1382:
[----:B------:R-:W-:Y:S05]  /*11330*/  BSYNC.RECONVERGENT B3 ;  /* 0x0000000000037941 */ /* 0x000fea0003800200 */
.L_x_1381:
        /* <DEDUP_REMOVED lines=14> */
.L_x_1384:
[----:B------:R-:W-:Y:S05]  /*11420*/  BSYNC.RECONVERGENT B3 ;  /* 0x0000000000037941 */ /* 0x000fea0003800200 */
.L_x_1383:
        /* <DEDUP_REMOVED lines=14> */
.L_x_1386:
[----:B------:R-:W-:Y:S05]  /*11510*/  BSYNC.RECONVERGENT B3 ;  /* 0x0000000000037941 */ /* 0x000fea0003800200 */
.L_x_1385:
[----:B------:R-:W-:Y:S01]  /*11520*/  MOV R2, R95 ;  /* 0x0000005f00027202 */ /* 0x000fe20000000f00 */
        /* <DEDUP_REMOVED lines=19> */
[----:B------:R-:W-:Y:S02]  /*11660*/  ISETP.GE.U32.AND P6, PT, R89, UR50, PT ;  /* 0x0000003259007c0c */ /* 0x000fe4000bfc6070 */
[----:B------:R-:W-:Y:S02]  /*11670*/  ISETP.GE.U32.AND P3, PT, R83, UR50, PT ;  /* 0x0000003253007c0c */ /* 0x000fe4000bf66070 */
[----:B------:R-:W-:Y:S02]  /*11680*/  ISETP.GE.AND.EX P1, PT, RZ, UR51, PT, P1 ;  /* 0x00000033ff007c0c */ /* 0x000fe4000bf26310 */
[----:B------:R-:W-:Y:S02]  /*11690*/  ISETP.GE.AND.EX P6, PT, RZ, UR51, PT, P6 ;  /* 0x00000033ff007c0c */ /* 0x000fe4000bfc6360 */
[----:B------:R-:W-:-:S02]  /*116a0*/  ISETP.GE.AND.EX P3, PT, RZ, UR51, PT, P3 ;  /* 0x00000033ff007c0c */ /* 0x000fc4000bf66330 */
[C---:B------:R-:W-:Y:S02]  /*116b0*/  @!P2 R2UR UR4, R40.reuse ;  /* 0x000000002804a2ca */ /* 0x040fe400000e0000 */
        /* <DEDUP_REMOVED lines=9> */
[----:B------:R-:W-:Y:S02]  /*11750*/  ISETP.GE.U32.AND P0, PT, R79, UR50, PT ;  /* 0x000000324f007c0c */ /* 0x000fe4000bf06070 */
[----:B------:R-:W-:Y:S01]  /*11760*/  @!P1 R2UR UR7, R41 ;  /* 0x00000000290792ca */ /* 0x000fe200000e0000 */
[----:B------:R1:W-:Y:S01]  /*11770*/  @!P2 STG.E desc[UR4][R4.64+0x80], R35 ;  /* 0x000080230400a986 */ /* 0x0003e2000c101904 */
[----:B------:R-:W-:-:S02]  /*11780*/  ISETP.GE.AND.EX P0, PT, RZ, UR51, PT, P0 ;  /* 0x00000033ff007c0c */ /* 0x000fc4000bf06300 */
[C---:B------:R-:W-:Y:S01]  /*11790*/  @!P6 R2UR UR8, R40.reuse ;  /* 0x000000002808e2ca */ /* 0x040fe200000e0000 */
[----:B------:R1:W-:Y:S01]  /*117a0*/  @!P5 STG.E desc[UR10][R4.64+0x200], R103 ;  /* 0x000200670400d986 */ /* 0x0003e2000c10190a */
[C---:B------:R-:W-:Y:S02]  /*117b0*/  @!P6 R2UR UR9, R41.reuse ;  /* 0x000000002909e2ca */ /* 0x040fe400000e0000 */
[----:B------:R-:W-:Y:S01]  /*117c0*/  @!P3 R2UR UR14, R40 ;  /* 0x00000000280eb2ca */ /* 0x000fe200000e0000 */
[----:B------:R1:W-:Y:S01]  /*117d0*/  @!P4 STG.E desc[UR12][R4.64+0x280], R105 ;  /* 0x000280690400c986 */ /* 0x0003e2000c10190c */
[----:B------:R-:W-:Y:S02]  /*117e0*/  @!P3 R2UR UR15, R41 ;  /* 0x00000000290fb2ca */ /* 0x000fe400000e0000 */
[----:B------:R-:W-:Y:S01]  /*117f0*/  ISETP.GE.U32.AND P4, PT, R77, UR50, PT ;  /* 0x000000324d007c0c */ /* 0x000fe2000bf86070 */
[----:B------:R1:W-:Y:S01]  /*11800*/  @!P1 STG.E desc[UR6][R4.64+0x100], R37 ;  /* 0x0001002504009986 */ /* 0x0003e2000c101906 */
[----:B------:R-:W-:-:S02]  /*11810*/  ISETP.GE.U32.AND P5, PT, R71, UR50, PT ;  /* 0x0000003247007c0c */ /* 0x000fc4000bfa6070 */
[----:B------:R-:W-:Y:S02]  /*11820*/  @!P0 R2UR UR4, R40 ;  /* 0x00000000280482ca */ /* 0x000fe400000e0000 */
[----:B------:R-:W-:Y:S01]  /*11830*/  @!P0 R2UR UR5, R41 ;  /* 0x00000000290582ca */ /* 0x000fe200000e0000 */
[----:B------:R1:W-:Y:S01]  /*11840*/  @!P6 STG.E desc[UR8][R4.64+0x180], R101 ;  /* 0x000180650400e986 */ /* 0x0003e2000c101908 */
[----:B------:R-:W-:Y:S02]  /*11850*/  ISETP.GE.AND.EX P4, PT, RZ, UR51, PT, P4 ;  /* 0x00000033ff007c0c */ /* 0x000fe4000bf86340 */
[----:B------:R-:W-:Y:S01]  /*11860*/  ISETP.GE.AND.EX P5, PT, RZ, UR51, PT, P5 ;  /* 0x00000033ff007c0c */ /* 0x000fe2000bfa6350 */
[----:B------:R1:W-:Y:S01]  /*11870*/  @!P3 STG.E desc[UR14][R4.64+0x300], R107 ;  /* 0x0003006b0400b986 */ /* 0x0003e2000c10190e */
[----:B------:R-:W-:Y:S02]  /*11880*/  ISETP.GE.U32.AND P3, PT, R75, UR50, PT ;  /* 0x000000324b007c0c */ /* 0x000fe4000bf66070 */
[----:B------:R-:W-:-:S02]  /*11890*/  ISETP.GE.U32.AND P6, PT, R73, UR50, PT ;  /* 0x0000003249007c0c */ /* 0x000fc4000bfc6070 */
[----:B------:R-:W-:Y:S02]  /*118a0*/  ISETP.GE.U32.AND P2, PT, R69, UR50, PT ;  /* 0x0000003245007c0c */ /* 0x000fe4000bf46070 */
[----:B------:R-:W-:Y:S01]  /*118b0*/  ISETP.GE.U32.AND P1, PT, R67, UR50, PT ;  /* 0x0000003243007c0c */ /* 0x000fe2000bf26070 */
[----:B------:R1:W-:Y:S01]  /*118c0*/  @!P0 STG.E desc[UR4][R4.64+0x400], R109 ;  /* 0x0004006d04008986 */ /* 0x0003e2000c101904 */
[----:B------:R-:W-:Y:S02]  /*118d0*/  ISETP.GE.AND.EX P3, PT, RZ, UR51, PT, P3 ;  /* 0x00000033ff007c0c */ /* 0x000fe4000bf66330 */
[----:B------:R-:W-:Y:S02]  /*118e0*/  ISETP.GE.AND.EX P6, PT, RZ, UR51, PT, P6 ;  /* 0x00000033ff007c0c */ /* 0x000fe4000bfc6360 */
[----:B------:R-:W-:Y:S02]  /*118f0*/  ISETP.GE.AND.EX P2, PT, RZ, UR51, PT, P2 ;  /* 0x00000033ff007c0c */ /* 0x000fe4000bf46320 */
[----:B------:R-:W-:-:S02]  /*11900*/  ISETP.GE.AND.EX P1, PT, RZ, UR51, PT, P1 ;  /* 0x00000033ff007c0c */ /* 0x000fc4000bf26310 */
[----:B------:R-:W-:Y:S02]  /*11910*/  ISETP.GE.U32.AND P0, PT, R63, UR50, PT ;  /* 0x000000323f007c0c */ /* 0x000fe4000bf06070 */
[C---:B------:R-:W-:Y:S02]  /*11920*/  @!P4 R2UR UR6, R40.reuse ;  /* 0x000000002806c2ca */ /* 0x040fe400000e0000 */
[C---:B------:R-:W-:Y:S02]  /*11930*/  @!P4 R2UR UR7, R41.reuse ;  /* 0x000000002907c2ca */ /* 0x040fe400000e0000 */
[----:B------:R-:W-:Y:S02]  /*11940*/  @!P5 R2UR UR12, R40 ;  /* 0x00000000280cd2ca */ /* 0x000fe400000e0000 */
[----:B------:R-:W-:Y:S02]  /*11950*/  @!P5 R2UR UR13, R41 ;  /* 0x00000000290dd2ca */ /* 0x000fe400000e0000 */
[----:B------:R-:W-:-:S02]  /*11960*/  ISETP.GE.AND.EX P0, PT, RZ, UR51, PT, P0 ;  /* 0x00000033ff007c0c */ /* 0x000fc4000bf06300 */
        /* <DEDUP_REMOVED lines=8> */
[C---:B------:R-:W-:Y:S02]  /*119f0*/  @!P1 R2UR UR16, R40.reuse ;  /* 0x00000000281092ca */ /* 0x040fe400000e0000 */
[----:B------:R-:W-:Y:S01]  /*11a00*/  @!P1 R2UR UR17, R41 ;  /* 0x00000000291192ca */ /* 0x000fe200000e0000 */
[----:B------:R1:W-:Y:S01]  /*11a10*/  @!P3 STG.E desc[UR8][R4.64+0x500], R111 ;  /* 0x0005006f0400b986 */ /* 0x0003e2000c101908 */
[----:B------:R-:W-:Y:S02]  /*11a20*/  ISETP.GE.U32.AND P5, PT, R65, UR50, PT ;  /* 0x0000003241007c0c */ /* 0x000fe4000bfa6070 */
[----:B------:R-:W-:Y:S01]  /*11a30*/  @!P0 R2UR UR6, R40 ;  /* 0x00000000280682ca */ /* 0x000fe200000e0000 */
[----:B------:R1:W-:Y:S01]  /*11a40*/  @!P6 STG.E desc[UR10][R4.64+0x580], R113 ;  /* 0x000580710400e986 */ /* 0x0003e2000c10190a */
[----:B------:R-:W-:Y:S02]  /*11a50*/  @!P0 R2UR UR7, R41 ;  /* 0x00000000290782ca */ /* 0x000fe400000e0000 */
[----:B------:R-:W-:Y:S01]  /*11a60*/  ISETP.GE.AND.EX P5, PT, RZ, UR51, PT, P5 ;  /* 0x00000033ff007c0c */ /* 0x000fe2000bfa6350 */
[----:B------:R1:W-:Y:S01]  /*11a70*/  @!P2 STG.E desc[UR14][R4.64+0x680], R115 ;  /* 0x000680730400a986 */ /* 0x0003e2000c10190e */
[----:B------:R-:W-:-:S02]  /*11a80*/  ISETP.GE.U32.AND P4, PT, R61, UR50, PT ;  /* 0x000000323d007c0c */ /* 0x000fc4000bf86070 */
[----:B------:R-:W-:Y:S01]  /*11a90*/  ISETP.GE.U32.AND P3, PT, R59, UR50, PT ;  /* 0x000000323b007c0c */ /* 0x000fe2000bf66070 */
[----:B------:R1:W-:Y:S01]  /*11aa0*/  @!P1 STG.E desc[UR16][R4.64+0x700], R19 ;  /* 0x0007001304009986 */ /* 0x0003e2000c101910 */
[----:B------:R-:W-:Y:S02]  /*11ab0*/  ISETP.GE.U32.AND P2, PT, R57, UR50, PT ;  /* 0x0000003239007c0c */ /* 0x000fe4000bf46070 */
[----:B------:R-:W-:Y:S02]  /*11ac0*/  ISETP.GE.U32.AND P1, PT, R55, UR50, PT ;  /* 0x0000003237007c0c */ /* 0x000fe4000bf26070 */
[----:B------:R-:W-:Y:S01]  /*11ad0*/  ISETP.GE.U32.AND P6, PT, R53, UR50, PT ;  /* 0x0000003235007c0c */ /* 0x000fe2000bfc6070 */
[----:B------:R1:W-:Y:S01]  /*11ae0*/  @!P0 STG.E desc[UR6][R4.64+0x800], R21 ;  /* 0x0008001504008986 */ /* 0x0003e2000c101906 */
[----:B------:R-:W-:Y:S02]  /*11af0*/  ISETP.GE.AND.EX P4, PT, RZ, UR51, PT, P4 ;  /* 0x00000033ff007c0c */ /* 0x000fe4000bf86340 */
[----:B------:R-:W-:-:S02]  /*11b00*/  ISETP.GE.AND.EX P3, PT, RZ, UR51, PT, P3 ;  /* 0x00000033ff007c0c */ /* 0x000fc4000bf66330 */
[----:B------:R-:W-:Y:S02]  /*11b10*/  ISETP.GE.AND.EX P2, PT, RZ, UR51, PT, P2 ;  /* 0x00000033ff007c0c */ /* 0x000fe4000bf46320 */
[----:B------:R-:W-:Y:S02]  /*11b20*/  ISETP.GE.AND.EX P1, PT, RZ, UR51, PT, P1 ;  /* 0x00000033ff007c0c */ /* 0x000fe4000bf26310 */
[----:B------:R-:W-:Y:S02]  /*11b30*/  ISETP.GE.AND.EX P6, PT, RZ, UR51, PT, P6 ;  /* 0x00000033ff007c0c */ /* 0x000fe4000bfc6360 */
[----:B------:R-:W-:Y:S02]  /*11b40*/  ISETP.GE.U32.AND P0, PT, R51, UR50, PT ;  /* 0x0000003233007c0c */ /* 0x000fe4000bf06070 */
[----:B------:R-:W-:Y:S02]  /*11b50*/  @!P5 R2UR UR4, R40 ;  /* 0x000000002804d2ca */ /* 0x000fe400000e0000 */
[----:B------:R-:W-:-:S02]  /*11b60*/  @!P5 R2UR UR5, R41 ;  /* 0x000000002905d2ca */ /* 0x000fc400000e0000 */
[----:B------:R-:W-:Y:S02]  /*11b70*/  ISETP.GE.AND.EX P0, PT, RZ, UR51, PT, P0 ;  /* 0x00000033ff007c0c */ /* 0x000fe4000bf06300 */
        /* <DEDUP_REMOVED lines=55> */
.L_x_1269:
[----:B------:R-:W-:Y:S05]  /*11ef0*/  EXIT ;  /* 0x000000000000794d */ /* 0x000fea0003800000 */
.L_x_1328:
[----:B------:R-:W-:Y:S01]  /*11f00*/  HFMA2 R12, -RZ, RZ, 0, 9.5367431640625e-07 ;  /* 0x00000010ff0c7431 */ /* 0x000fe200000001ff */
[----:B------:R-:W-:Y:S01]  /*11f10*/  BSSY B1, `(.L_x_1388) ;  /* 0x0000006000017945 */ /* 0x000fe20003800000 */
[----:B------:R-:W-:Y:S02]  /*11f20*/  IMAD.MOV.U32 R11, RZ, RZ, 0x1f ;  /* 0x0000001fff0b7424 */ /* 0x000fe400078e00ff */
[----:B------:R-:W-:-:S07]  /*11f30*/  IMAD.MOV.U32 R15, RZ, RZ, -0x1 ;  /* 0xffffffffff0f7424 */ /* 0x000fce00078e00ff */
[----:B------:R-:W-:Y:S05]  /*11f40*/  WARPSYNC.COLLECTIVE R15, `(.L_x_1389) ;  /* 0x000000000f087348 */ /* 0x000fea0003c00000 */
[----:B------:R0:W1:Y:S02]  /*11f50*/  SHFL.BFLY P6, R14, R13, R12, R11 ;  /* 0x0c00000c0d0e7389 */ /* 0x00006400000c000b */
[----:B01----:R-:W-:Y:S05]  /*11f60*/  ENDCOLLECTIVE ;  /* 0x000000000000791b */ /* 0x003fea0003800000 */
.L_x_1389:
[----:B------:R-:W-:Y:S05]  /*11f70*/  BSYNC B1 ;  /* 0x0000000000017941 */ /* 0x000fea0003800000 */
.L_x_1388:
[----:B------:R-:W-:Y:S01]  /*11f80*/  FMNMX R13, R14, R13, !PT ;  /* 0x0000000d0e0d7209 */ /* 0x000fe20007800000 */
[----:B------:R-:W-:Y:S01]  /*11f90*/  IMAD.MOV.U32 R11, RZ, RZ, 0x1f ;  /* 0x0000001fff0b7424 */ /* 0x000fe200078e00ff */
[----:B------:R-:W-:Y:S01]  /*11fa0*/  MOV R12, 0x8 ;  /* 0x00000008000c7802 */ /* 0x000fe20000000f00 */
[----:B------:R-:W-:-:S07]  /*11fb0*/  IMAD.MOV.U32 R15, RZ, RZ, -0x1 ;  /* 0xffffffffff0f7424 */ /* 0x000fce00078e00ff */
[----:B------:R-:W-:Y:S05]  /*11fc0*/  WARPSYNC.COLLECTIVE R15, `(.L_x_1390) ;  /* 0x000000000f087348 */ /* 0x000fea0003c00000 */
[----:B------:R0:W1:Y:S02]  /*11fd0*/  SHFL.BFLY P6, R14, R13, R12, R11 ;  /* 0x0c00000c0d0e7389 */ /* 0x00006400000c000b */
[----:B01----:R-:W-:Y:S05]  /*11fe0*/  ENDCOLLECTIVE ;  /* 0x000000000000791b */ /* 0x003fea0003800000 */
.L_x_1390:
[----:B------:R-:W-:Y:S01]  /*11ff0*/  IMAD.MOV.U32 R12, RZ, RZ, 0x4 ;  /* 0x00000004ff0c7424 */ /* 0x000fe200078e00ff */
[----:B------:R-:W-:-:S04]  /*12000*/  FMNMX R0, R13, R14, !PT ;  /* 0x0000000e0d007209 */ /* 0x000fc80007800000 */
[----:B------:R-:W-:-:S07]  /*12010*/  MOV R13, R0 ;  /* 0x00000000000d7202 */ /* 0x000fce0000000f00 */
[----:B------:R-:W-:Y:S05]  /*12020*/  WARPSYNC.COLLECTIVE R15, `(.L_x_1391) ;  /* 0x000000000f087348 */ /* 0x000fea0003c00000 */
[----:B------:R0:W1:Y:S02]  /*12030*/  SHFL.BFLY P6, R14, R13, R12, R11 ;  /* 0x0c00000c0d0e7389 */ /* 0x00006400000c000b */
[----:B01----:R-:W-:Y:S05]  /*12040*/  ENDCOLLECTIVE ;  /* 0x000000000000791b */ /* 0x003fea0003800000 */
.L_x_1391:
[----:B------:R-:W-:Y:S01]  /*12050*/  HFMA2 R12, -RZ, RZ, 0, 1.1920928955078125e-07 ;  /* 0x00000002ff0c7431 */ /* 0x000fe200000001ff */
[----:B------:R-:W-:-:S05]  /*12060*/  FMNMX R2, R0, R14, !PT ;  /* 0x0000000e00027209 */ /* 0x000fca0007800000 */
[----:B------:R-:W-:-:S07]  /*12070*/  IMAD.MOV.U32 R13, RZ, RZ, R2 ;  /* 0x000000ffff0d7224 */ /* 0x000fce00078e0002 */
[----:B------:R-:W-:Y:S05]  /*12080*/  WARPSYNC.COLLECTIVE R15, `(.L_x_1392) ;  /* 0x000000000f087348 */ /* 0x000fea0003c00000 */
[----:B------:R0:W1:Y:S02]  /*12090*/  SHFL.BFLY P6, R14, R13, R12, R11 ;  /* 0x0c00000c0d0e7389 */ /* 0x00006400000c000b */
[----:B01----:R-:W-:Y:S05]  /*120a0*/  ENDCOLLECTIVE ;  /* 0x000000000000791b */ /* 0x003fea0003800000 */
.L_x_1392:
[----:B------:R-:W-:Y:S01]  /*120b0*/  IMAD.MOV.U32 R12, RZ, RZ, 0x1 ;  /* 0x00000001ff0c7424 */ /* 0x000fe200078e00ff */
[----:B------:R-:W-:-:S05]  /*120c0*/  FMNMX R3, R2, R14, !PT ;  /* 0x0000000e02037209 */ /* 0x000fca0007800000 */
[----:B------:R-:W-:-:S07]  /*120d0*/  IMAD.MOV.U32 R13, RZ, RZ, R3 ;  /* 0x000000ffff0d7224 */ /* 0x000fce00078e0003 */
[----:B------:R-:W-:Y:S05]  /*120e0*/  WARPSYNC.COLLECTIVE R15, `(.L_x_1393) ;  /* 0x000000000f087348 */ /* 0x000fea0003c00000 */
[----:B------:R0:W1:Y:S02]  /*120f0*/  SHFL.BFLY P6, R14, R13, R12, R11 ;  /* 0x0c00000c0d0e7389 */ /* 0x00006400000c000b */
[----:B01----:R-:W-:Y:S05]  /*12100*/  ENDCOLLECTIVE ;  /* 0x000000000000791b */ /* 0x003fea0003800000 */
.L_x_1393:
        /* <DEDUP_REMOVED lines=247> */
[----:B0-----:R-:W-:Y:S01]  /*13080*/  MOV R15, 0xffffffff ;  /* 0xffffffff000f7802 */ /* 0x001fe20000000f00 */
        /* <DEDUP_REMOVED lines=10> */
[----:B------:R-:W-:-:S03]  /*13130*/  SHF.L.U32 R12, R12, 0x17, RZ ;  /* 0x000000170c0c7819 */ /* 0x000fc600000006ff */
        /* <DEDUP_REMOVED lines=35> */
[----:B------:R-:W-:-:S03]  /*13370*/  IMAD.MOV.U32 R12, RZ, RZ, 0x10 ;  /* 0x00000010ff0c7424 */ /* 0x000fc600078e00ff */
[----:B------:R-:W-:-:S07]  /*13380*/  FADD R13, R13, R34 ;  /* 0x000000220d0d7221 */ /* 0x000fce0000000000 */
[----:B------:R-:W-:Y:S05]  /*13390*/  WARPSYNC.COLLECTIVE R15, `(.L_x_1394) ;  /* 0x000000000f087348 */ /* 0x000fea0003c00000 */
[----:B------:R0:W1:Y:S02]  /*133a0*/  SHFL.BFLY P6, R14, R13, R12, R11 ;  /* 0x0c00000c0d0e7389 */ /* 0x00006400000c000b */
[----:B01----:R-:W-:Y:S05]  /*133b0*/  ENDCOLLECTIVE ;  /* 0x000000000000791b */ /* 0x003fea0003800000 */
.L_x_1394:
[----:B------:R-:W-:Y:S02]  /*133c0*/  IMAD.MOV.U32 R12, RZ, RZ, 0x8 ;  /* 0x00000008ff0c7424 */ /* 0x000fe400078e00ff */
[----:B------:R-:W-:-:S04]  /*133d0*/  FADD R35, R13, R14 ;  /* 0x0000000e0d237221 */ /* 0x000fc80000000000 */
[----:B------:R-:W-:-:S07]  /*133e0*/  IMAD.MOV.U32 R13, RZ, RZ, R35 ;  /* 0x000000ffff0d7224 */ /* 0x000fce00078e0023 */
[----:B------:R-:W-:Y:S05]  /*133f0*/  WARPSYNC.COLLECTIVE R15, `(.L_x_1395) ;  /* 0x000000000f087348 */ /* 0x000fea0003c00000 */
[----:B------:R0:W1:Y:S02]  /*13400*/  SHFL.BFLY P6, R14, R13, R12, R11 ;  /* 0x0c00000c0d0e7389 */ /* 0x00006400000c000b */
[----:B01----:R-:W-:Y:S05]  /*13410*/  ENDCOLLECTIVE ;  /* 0x000000000000791b */ /* 0x003fea0003800000 */
.L_x_1395:
[----:B------:R-:W-:Y:S02]  /*13420*/  IMAD.MOV.U32 R12, RZ, RZ, 0x4 ;  /* 0x00000004ff0c7424 */ /* 0x000fe400078e00ff */
[----:B------:R-:W-:-:S05]  /*13430*/  FADD R36, R35, R14 ;  /* 0x0000000e23247221 */ /* 0x000fca0000000000 */
[----:B------:R-:W-:-:S07]  /*13440*/  MOV R13, R36 ;  /* 0x00000024000d7202 */ /* 0x000fce0000000f00 */
[----:B------:R-:W-:Y:S05]  /*13450*/  WARPSYNC.COLLECTIVE R15, `(.L_x_1396) ;  /* 0x000000000f087348 */ /* 0x000fea0003c00000 */
[----:B------:R0:W1:Y:S02]  /*13460*/  SHFL.BFLY P6, R14, R13, R12, R11 ;  /* 0x0c00000c0d0e7389 */ /* 0x00006400000c000b */
[----:B01----:R-:W-:Y:S05]  /*13470*/  ENDCOLLECTIVE ;  /* 0x000000000000791b */ /* 0x003fea0003800000 */
.L_x_1396:
[----:B------:R-:W-:Y:S02]  /*13480*/  IMAD.MOV.U32 R12, RZ, RZ, 0x2 ;  /* 0x00000002ff0c7424 */ /* 0x000fe400078e00ff */
[----:B------:R-:W-:-:S05]  /*13490*/  FADD R37, R36, R14 ;  /* 0x0000000e24257221 */ /* 0x000fca0000000000 */
[----:B------:R-:W-:-:S07]  /*134a0*/  MOV R13, R37 ;  /* 0x00000025000d7202 */ /* 0x000fce0000000f00 */
[----:B------:R-:W-:Y:S05]  /*134b0*/  WARPSYNC.COLLECTIVE R15, `(.L_x_1397) ;  /* 0x000000000f087348 */ /* 0x000fea0003c00000 */
[----:B------:R0:W1:Y:S02]  /*134c0*/  SHFL.BFLY P6, R14, R13, R12, R11 ;  /* 0x0c00000c0d0e7389 */ /* 0x00006400000c000b */
[----:B01----:R-:W-:Y:S05]  /*134d0*/  ENDCOLLECTIVE ;  /* 0x000000000000791b */ /* 0x003fea0003800000 */
.L_x_1397:
[----:B------:R-:W-:Y:S02]  /*134e0*/  IMAD.MOV.U32 R12, RZ, RZ, 0x1 ;  /* 0x00000001ff0c7424 */ /* 0x000fe400078e00ff */
[----:B------:R-:W-:-:S05]  /*134f0*/  FADD R38, R37, R14 ;  /* 0x0000000e25267221 */ /* 0x000fca0000000000 */
[----:B------:R-:W-:-:S07]  /*13500*/  MOV R13, R38 ;  /* 0x00000026000d7202 */ /* 0x000fce0000000f00 */
[----:B------:R-:W-:Y:S05]  /*13510*/  WARPSYNC.COLLECTIVE R15, `(.L_x_1398) ;  /* 0x000000000f087348 */ /* 0x000fea0003c00000 */
[----:B------:R0:W1:Y:S02]  /*13520*/  SHFL.BFLY P6, R14, R13, R12, R11 ;  /* 0x0c00000c0d0e7389 */ /* 0x00006400000c000b */
[----:B01----:R-:W-:Y:S05]  /*13530*/  ENDCOLLECTIVE ;  /* 0x000000000000791b */ /* 0x003fea0003800000 */
.L_x_1398:
[----:B------:R-:W-:Y:S05]  /*13540*/  BRA `(.L_x_1399) ;  /* 0xffffffc400287947 */ /* 0x000fea000383ffff */
        .weak           $__internal_16_$__cuda_sm3x_div_rn_noftz_f32_slowpath
        .type           $__internal_16_$__cuda_sm3x_div_rn_noftz_f32_slowpath,@function
        .size           $__internal_16_$__cuda_sm3x_div_rn_noftz_f32_slowpath,(.L_x_37393 - $__internal_16_$__cuda_sm3x_div_rn_noftz_f32_slowpath)
$__internal_16_$__cuda_sm3x_div_rn_noftz_f32_slowpath:
        /* <DEDUP_REMOVED lines=34> */
.L_x_1401:
[----:B------:R-:W-:Y:S01]  /*13770*/  LEA R36, R50, 0xc0800000, 0x17 ;  /* 0xc080000032247811 */ /* 0x000fe200078eb8ff */
[----:B------:R-:W-:Y:S03]  /*13780*/  BSSY.RECONVERGENT B2, `(.L_x_1406) ;  /* 0x0000036000027945 */ /* 0x000fe60003800200 */
[----:B------:R-:W-:Y:S01]  /*13790*/  IADD3 R36, PT, PT, -R36, R12, RZ ;  /* 0x0000000c24247210 */ /* 0x000fe20007ffe1ff */
[----:B------:R-:W-:-:S03]  /*137a0*/  VIADD R12, R48, 0xffffff81 ;  /* 0xffffff81300c7836 */ /* 0x000fc60000000000 */
        /* <DEDUP_REMOVED lines=26> */
[----:B------:R-:W-:Y:S02]  /*13950*/  VIADD R38, R50, 0x20 ;  /* 0x0000002032267836 */ /* 0x000fe40000000000 */
[CCC-:B------:R-:W-:Y:S01]  /*13960*/  FFMA.RP R3, R52.reuse, R46.reuse, R48.reuse ;  /* 0x0000002e34037223 */ /* 0x1c0fe20000008030 */
[----:B------:R-:W-:Y:S01]  /*13970*/  FFMA.RM R12, R52, R46, R48 ;  /* 0x0000002e340c7223 */ /* 0x000fe20000004030 */
[C---:B------:R-:W-:Y:S02]  /*13980*/  ISETP.NE.AND P3, PT, R50.reuse, RZ, PT ;  /* 0x000000ff3200720c */ /* 0x040fe40003f65270 */
[----:B------:R-:W-:Y:S02]  /*13990*/  LOP3.LUT R13, R13, 0x7fffff, RZ, 0xc0, !PT ;  /* 0x007fffff0d0d7812 */ /* 0x000fe400078ec0ff */
        /* <DEDUP_REMOVED lines=16> */
.L_x_1408:
[----:B------:R-:W-:-:S04]  /*13aa0*/  LOP3.LUT R36, R36, 0x80000000, RZ, 0xc0, !PT ;  /* 0x8000000024247812 */ /* 0x000fc800078ec0ff */
[----:B------:R-:W-:Y:S01]  /*13ab0*/  LOP3.LUT R36, R36, 0x7f800000, RZ, 0xfc, !PT ;  /* 0x7f80000024247812 */ /* 0x000fe200078efcff */
[----:B------:R-:W-:Y:S06]  /*13ac0*/  BRA `(.L_x_1409) ;  /* 0x0000000000047947 */ /* 0x000fec0003800000 */
.L_x_1407:
[----:B------:R-:W-:-:S07]  /*13ad0*/  LEA R36, R12, R36, 0x17 ;  /* 0x000000240c247211 */ /* 0x000fce00078eb8ff */
.L_x_1409:
[----:B------:R-:W-:Y:S05]  /*13ae0*/  BSYNC.RECONVERGENT B2 ;  /* 0x0000000000027941 */ /* 0x000fea0003800200 */
.L_x_1406:
[----:B------:R-:W-:Y:S05]  /*13af0*/  BRA `(.L_x_1410) ;  /* 0x0000000000207947 */ /* 0x000fea0003800000 */
.L_x_1405:
[----:B------:R-:W-:-:S04]  /*13b00*/  LOP3.LUT R3, R12, 0x80000000, R3, 0x48, !PT ;  /* 0x800000000c037812 */ /* 0x000fc800078e4803 */
[----:B------:R-:W-:Y:S01]  /*13b10*/  LOP3.LUT R36, R3, 0x7f800000, RZ, 0xfc, !PT ;  /* 0x7f80000003247812 */ /* 0x000fe200078efcff */
[----:B------:R-:W-:Y:S06]  /*13b20*/  BRA `(.L_x_1410) ;  /* 0x0000000000147947 */ /* 0x000fec0003800000 */
.L_x_1404:
[----:B------:R-:W-:Y:S01]  /*13b30*/  LOP3.LUT R36, R12, 0x80000000, R3, 0x48, !PT ;  /* 0x800000000c247812 */ /* 0x000fe200078e4803 */
[----:B------:R-:W-:Y:S06]  /*13b40*/  BRA `(.L_x_1410) ;  /* 0x00000000000c7947 */ /* 0x000fec0003800000 */
.L_x_1403:
[----:B------:R-:W0:Y:S01]  /*13b50*/  MUFU.RSQ R36, -QNAN ;  /* 0xffc0000000247908 */ /* 0x000e220000001400 */
[----:B------:R-:W-:Y:S05]  /*13b60*/  BRA `(.L_x_1410) ;  /* 0x0000000000047947 */ /* 0x000fea0003800000 */
.L_x_1402:
[----:B------:R-:W-:-:S07]  /*13b70*/  FADD.FTZ R36, R3, R12 ;  /* 0x0000000c03247221 */ /* 0x000fce0000010000 */
.L_x_1410:
[----:B------:R-:W-:Y:S05]  /*13b80*/  BSYNC.RECONVERGENT B1 ;  /* 0x0000000000017941 */ /* 0x000fea0003800200 */
.L_x_1400:
[----:B------:R-:W-:Y:S02]  /*13b90*/  HFMA2 R13, -RZ, RZ, 0, 0 ;  /* 0x00000000ff0d7431 */ /* 0x000fe400000001ff */
[----:B------:R-:W-:-:S04]  /*13ba0*/  IMAD.MOV.U32 R12, RZ, RZ, R14 ;  /* 0x000000ffff0c7224 */ /* 0x000fc800078e000e */
[----:B0-----:R-:W-:Y:S05]  /*13bb0*/  RET.REL.NODEC R12 `(_Z15SoftmaxWarpImplI22BroadcastScaleMaskLoadIffbLm4EiE11DirectStoreIffEfLi1ELi29ELi32ELi1ELb1EL9Algorithm0EEvT_T0_ll) ;  /* 0xfffffec40c107950 */ /* 0x001fea0003c3ffff */
.L_x_1411:
        /* <DEDUP_REMOVED lines=12> */
.L_x_37393:


//--------------------- .text._Z15SoftmaxWarpImplI22BroadcastScaleMaskLoadIffbLm4EiE11DirectStoreIffEfLi1ELi29ELi32ELi1ELb0EL9Algorithm0EEvT_T0_ll --------------------------
	.section	.text._Z15SoftmaxWarpImplI22BroadcastScaleMaskLoadIffbLm4EiE11DirectStoreIffEfLi1ELi29ELi32ELi1ELb0EL9Algorithm0EEvT_T0_ll,"ax",@progbits
	.align	128
        .global         _Z15SoftmaxWarpImplI22BroadcastScaleMaskLoadIffbLm4EiE11DirectStoreIffEfLi1ELi29ELi32ELi1ELb0EL9Algorithm0EEvT_T0_ll
        .type           _Z15SoftmaxWarpImplI22BroadcastScaleMaskLoadIffbLm4EiE11DirectStoreIffEfLi1ELi29ELi32ELi1ELb0EL9Algorithm0EEvT_T0_ll,@function
        .size           _Z15SoftmaxWarpImplI22BroadcastScaleMaskLoadIffbLm4EiE11DirectStoreIffEfLi1ELi29ELi32ELi1ELb0EL9Algorithm0EEvT_T0_ll,(.L_x_37394 - _Z15SoftmaxWarpImplI22BroadcastScaleMaskLoadIffbLm4EiE11DirectStoreIffEfLi1ELi29ELi32ELi1ELb0EL9Algorithm0EEvT_T0_ll)
        .other          _Z15SoftmaxWarpImplI22BroadcastScaleMaskLoadIffbLm4EiE11DirectStoreIffEfLi1ELi29ELi32ELi1ELb0EL9Algorithm0EEvT_T0_ll,@"STO_CUDA_ENTRY STV_DEFAULT"
_Z15SoftmaxWarpImplI22BroadcastScaleMaskLoadIffbLm4EiE11DirectStoreIffEfLi1ELi29ELi32ELi1ELb0EL9Algorithm0EEvT_T0_ll:
.text._Z15SoftmaxWarpImplI22BroadcastScaleMaskLoadIffbLm4EiE11DirectStoreIffEfLi1ELi29ELi32ELi1ELb0EL9Algorithm0EEvT_T0_ll:
        /* <DEDUP_REMOVED lines=29> */
.L_x_1412:
        /* <DEDUP_REMOVED lines=14> */
.L_x_1473:
        /* <DEDUP_REMOVED lines=8> */
[----:B------:R-:W-:Y:S01]  /*0330*/  IADD3 R5, PT, PT, R18, 0x40, RZ ;  /* 0x0000004012057810 */ /* 0x000fe20007ffe0ff */
[----:B------:R-:W0:Y:S01]  /*0340*/  LDC.64 R46, c[0x0][0x390] ;  /* 0x0000e400ff2e7b82 */ /* 0x000e220000000a00 */
[----:B------:R-:W-:-:S02]  /*0350*/  IABS R3, R17 ;  /* 0x0000001100037213 */ /* 0x000fc40000000000 */
[----:B------:R-:W-:Y:S02]  /*0360*/  IABS R9, R5 ;  /* 0x0000000500097213 */ /* 0x000fe40000000000 */
[----:B------:R-:W-:Y:S02]  /*0370*/  IABS R10, R18 ;  /* 0x00000012000a7213 */ /* 0x000fe40000000000 */
[----:B------:R-:W-:Y:S01]  /*0380*/  LOP3.LUT R7, R18, UR51, RZ, 0x3c, !PT ;  /* 0x0000003312077c12 */ /* 0x000fe2000f8e3cff */
[----:B------:R-:W2:Y:S01]  /*0390*/  I2F.RP R0, UR11 ;  /* 0x0000000b00007d06 */ /* 0x000ea20008209400 */
[----:B------:R-:W-:Y:S02]  /*03a0*/  LOP3.LUT R19, RZ, UR51, RZ, 0x33, !PT ;  /* 0x00000033ff137c12 */ /* 0x000fe4000f8e33ff */
[----:B------:R-:W-:Y:S02]  /*03b0*/  ISETP.GE.AND P0, PT, R7, RZ, PT ;  /* 0x000000ff0700720c */ /* 0x000fe40003f06270 */
[----:B------:R-:W-:-:S02]  /*03c0*/  LOP3.LUT R7, R17, UR51, RZ, 0x3c, !PT ;  /* 0x0000003311077c12 */ /* 0x000fc4000f8e3cff */
[----:B------:R-:W-:Y:S02]  /*03d0*/  SHF.R.S64 R14, RZ, 0x1e, R18 ;  /* 0x0000001eff0e7819 */ /* 0x000fe40000001012 */
[----:B------:R-:W-:Y:S02]  /*03e0*/  ISETP.GE.AND P2, PT, R7, RZ, PT ;  /* 0x000000ff0700720c */ /* 0x000fe40003f46270 */
[----:B------:R-:W-:Y:S02]  /*03f0*/  LOP3.LUT R7, R5, UR51, RZ, 0x3c, !PT ;  /* 0x0000003305077c12 */ /* 0x000fe4000f8e3cff */
[----:B------:R-:W-:Y:S01]  /*0400*/  IABS R29, R12 ;  /* 0x0000000c001d7213 */ /* 0x000fe20000000000 */
[----:B--2---:R-:W2:Y:S02]  /*0410*/  MUFU.RCP R0, R0 ;  /* 0x0000000000007308 */ /* 0x004ea40000001000 */
[----:B--2---:R-:W-:-:S06]  /*0420*/  VIADD R2, R0, 0xffffffe ;  /* 0x0ffffffe00027836 */ /* 0x004fcc0000000000 */
[----:B------:R-:W2:Y:S08]  /*0430*/  I2F.RP R0, UR10 ;  /* 0x0000000a00007d06 */ /* 0x000eb00008209400 */
[----:B------:R-:W3:Y:S08]  /*0440*/  F2I.FTZ.U32.TRUNC.NTZ R2, R2 ;  /* 0x0000000200027305 */ /* 0x000ef0000021f000 */
[----:B--2---:R-:W2:Y:S01]  /*0450*/  MUFU.RCP R0, R0 ;  /* 0x0000000000007308 */ /* 0x004ea20000001000 */
[----:B---3--:R-:W-:-:S13]  /*0460*/  R2UR UR5, R2 ;  /* 0x00000000020572ca */ /* 0x008fda00000e0000 */
[----:B------:R-:W-:-:S04]  /*0470*/  UIADD3 UR6, UPT, UPT, URZ, -UR5, URZ ;  /* 0x80000005ff067290 */ /* 0x000fc8000fffe0ff */
[----:B------:R-:W-:-:S04]  /*0480*/  UIMAD UR6, UR6, UR11, URZ ;  /* 0x0000000b060672a4 */ /* 0x000fc8000f8e02ff */
[----:B------:R-:W-:-:S06]  /*0490*/  UIMAD.WIDE.U32 UR6, UR5, UR6, UR4 ;  /* 0x00000006050672a5 */ /* 0x000fcc000f8e0004 */
[----:B------:R-:W-:-:S04]  /*04a0*/  IMAD.HI.U32 R6, R3, UR7, RZ ;  /* 0x0000000703067c27 */ /* 0x000fc8000f8e00ff */
[----:B------:R-:W-:Y:S02]  /*04b0*/  IMAD.MOV R2, RZ, RZ, -R6 ;  /* 0x000000ffff027224 */ /* 0x000fe400078e0a06 */
[----:B------:R-:W-:-:S04]  /*04c0*/  IMAD.HI.U32 R8, R9, UR7, RZ ;  /* 0x0000000709087c27 */ /* 0x000fc8000f8e00ff */
[----:B------:R-:W-:Y:S01]  /*04d0*/  IMAD R3, R2, UR11, R3 ;  /* 0x0000000b02037c24 */ /* 0x000fe2000f8e0203 */
[----:B------:R-:W-:Y:S01]  /*04e0*/  IABS R2, UR53 ;  /* 0x0000003500027c13 */ /* 0x000fe20008000000 */
[----:B------:R-:W-:Y:S02]  /*04f0*/  IMAD.MOV R4, RZ, RZ, -R8 ;  /* 0x000000ffff047224 */ /* 0x000fe400078e0a08 */
[----:B------:R-:W-:Y:S01]  /*0500*/  IMAD.HI.U32 R27, R29, UR7, RZ ;  /* 0x000000071d1b7c27 */ /* 0x000fe2000f8e00ff */
[----:B------:R-:W-:-:S03]  /*0510*/  ISETP.LT.U32.AND P4, PT, R3, UR11, PT ;  /* 0x0000000b03007c0c */ /* 0x000fc6000bf81070 */
[----:B------:R-:W-:Y:S01]  /*0520*/  IMAD R9, R4, UR11, R9 ;  /* 0x0000000b04097c24 */ /* 0x000fe2000f8e0209 */
[----:B--2---:R-:W-:Y:S01]  /*0530*/  IADD3 R4, PT, PT, R0, 0xffffffe, RZ ;  /* 0x0ffffffe00047810 */ /* 0x004fe20007ffe0ff */
[----:B------:R-:W-:Y:S02]  /*0540*/  IMAD.MOV.U32 R0, RZ, RZ, R2 ;  /* 0x000000ffff007224 */ /* 0x000fe400078e0002 */
[----:B------:R-:W-:Y:S01]  /*0550*/  IMAD.HI.U32 R2, R10, UR7, RZ ;  /* 0x000000070a027c27 */ /* 0x000fe2000f8e00ff */
[----:B------:R-:W-:Y:S02]  /*0560*/  ISETP.LT.U32.AND P5, PT, R9, UR11, PT ;  /* 0x0000000b09007c0c */ /* 0x000fe4000bfa1070 */
[----:B------:R-:W2:Y:S01]  /*0570*/  F2I.FTZ.U32.TRUNC.NTZ R4, R4 ;  /* 0x0000000400047305 */ /* 0x000ea2000021f000 */
[----:B------:R-:W-:Y:S01]  /*0580*/  R2UR UR12, R0 ;  /* 0x00000000000c72ca */ /* 0x000fe200000e0000 */
[----:B------:R-:W-:Y:S01]  /*0590*/  VIADD R0, R18, 0x60 ;  /* 0x0000006012007836 */ /* 0x000fe20000000000 */
[----:B------:R-:W-:Y:S01]  /*05a0*/  IADD3 R11, PT, PT, -R2, RZ, RZ ;  /* 0x000000ff020b7210 */ /* 0x000fe20007ffe1ff */
[----:B------:R-:W-:-:S02]  /*05b0*/  @!P4 VIADD R3, R3, -UR11 ;  /* 0x8000000b0303cc36 */ /* 0x000fc40008000000 */
[----:B------:R-:W-:Y:S01]  /*05c0*/  @!P4 VIADD R6, R6, 0x1 ;  /* 0x000000010606c836 */ /* 0x000fe20000000000 */
[----:B------:R-:W-:Y:S02]  /*05d0*/  ISETP.GE.AND P4, PT, R7, RZ, PT ;  /* 0x000000ff0700720c */ /* 0x000fe40003f86270 */
[----:B------:R-:W-:Y:S01]  /*05e0*/  ISETP.GE.U32.AND P6, PT, R3, UR11, PT ;  /* 0x0000000b03007c0c */ /* 0x000fe2000bfc6070 */
[----:B------:R-:W-:Y:S02]  /*05f0*/  IMAD R3, R11, UR11, R10 ;  /* 0x0000000b0b037c24 */ /* 0x000fe4000f8e020a */
[----:B------:R-:W-:Y:S02]  /*0600*/  @!P5 VIADD R9, R9, -UR11 ;  /* 0x8000000b0909dc36 */ /* 0x000fe40008000000 */
[----:B------:R-:W-:Y:S01]  /*0610*/  @!P5 VIADD R8, R8, 0x1 ;  /* 0x000000010808d836 */ /* 0x000fe20000000000 */
[----:B------:R-:W-:Y:S02]  /*0620*/  ISETP.LT.U32.AND P3, PT, R3, UR11, PT ;  /* 0x0000000b03007c0c */ /* 0x000fe4000bf61070 */
[----:B------:R-:W-:-:S02]  /*0630*/  ISETP.GE.U32.AND P1, PT, R9, UR11, PT ;  /* 0x0000000b09007c0c */ /* 0x000fc4000bf26070 */
[----:B------:R-:W-:Y:S02]  /*0640*/  IABS R9, R0 ;  /* 0x0000000000097213 */ /* 0x000fe40000000000 */
[----:B--2---:R-:W-:Y:S02]  /*0650*/  R2UR UR5, R4 ;  /* 0x00000000040572ca */ /* 0x004fe400000e0000 */
[----:B------:R-:W-:Y:S02]  /*0660*/  @P6 IADD3 R6, PT, PT, R6, 0x1, RZ ;  /* 0x0000000106066810 */ /* 0x000fe40007ffe0ff */
[----:B------:R-:W-:Y:S02]  /*0670*/  MOV R4, R9 ;  /* 0x0000000900047202 */ /* 0x000fe40000000f00 */
[----:B------:R-:W-:Y:S01]  /*0680*/  ISETP.NE.AND P6, PT, RZ, UR51, PT ;  /* 0x00000033ff007c0c */ /* 0x000fe2000bfc5270 */
[----:B------:R-:W-:Y:S01]  /*0690*/  @!P2 IMAD.MOV R6, RZ, RZ, -R6 ;  /* 0x000000ffff06a224 */ /* 0x000fe200078e0a06 */
[----:B------:R-:W-:Y:S01]  /*06a0*/  @!P3 IADD3 R3, PT, PT, R3, -UR11, RZ ;  /* 0x8000000b0303bc10 */ /* 0x000fe2000fffe0ff */
[----:B------:R-:W-:-:S03]  /*06b0*/  IMAD.HI.U32 R13, R4, UR7, RZ ;  /* 0x00000007040d7c27 */ /* 0x000fc6000f8e00ff */
[----:B------:R-:W-:Y:S01]  /*06c0*/  SEL R10, R19, R6, !P6 ;  /* 0x00000006130a7207 */ /* 0x000fe20007000000 */
[----:B------:R-:W-:Y:S01]  /*06d0*/  @P1 VIADD R8, R8, 0x1 ;  /* 0x0000000108081836 */ /* 0x000fe20000000000 */
[----:B------:R-:W-:Y:S01]  /*06e0*/  ISETP.GE.U32.AND P2, PT, R3, UR11, PT ;  /* 0x0000000b03007c0c */ /* 0x000fe2000bf46070 */
[----:B------:R-:W-:Y:S01]  /*06f0*/  IMAD.MOV R7, RZ, RZ, -R13 ;  /* 0x000000ffff077224 */ /* 0x000fe200078e0a0d */
[----:B------:R-:W-:Y:S01]  /*0700*/  IADD3 R28, PT, PT, -R10, RZ, RZ ;  /* 0x000000ff0a1c7210 */ /* 0x000fe20007ffe1ff */
[----:B------:R-:W-:Y:S01]  /*0710*/  UIADD3 UR8, UPT, UPT, URZ, -UR5, URZ ;  /* 0x80000005ff087290 */ /* 0x000fe2000fffe0ff */
[----:B------:R-:W-:Y:S01]  /*0720*/  @!P4 IMAD.MOV R8, RZ, RZ, -R8 ;  /* 0x000000ffff08c224 */ /* 0x000fe200078e0a08 */
[----:B------:R-:W-:Y:S01]  /*0730*/  LOP3.LUT R3, R0, UR51, RZ, 0x3c, !PT ;  /* 0x0000003300037c12 */ /* 0x000fe2000f8e3cff */
[----:B------:R-:W-:Y:S01]  /*0740*/  IMAD R4, R7, UR11, R4 ;  /* 0x0000000b07047c24 */ /* 0x000fe2000f8e0204 */
[----:B------:R-:W-:Y:S01]  /*0750*/  UIMAD UR8, UR8, UR10, URZ ;  /* 0x0000000a080872a4 */ /* 0x000fe2000f8e02ff */
[----:B------:R-:W-:Y:S01]  /*0760*/  IMAD R28, R28, UR51, R17 ;  /* 0x000000331c1c7c24 */ /* 0x000fe2000f8e0211 */
[----:B------:R-:W-:Y:S01]  /*0770*/  SEL R7, R19, R8, !P6 ;  /* 0x0000000813077207 */ /* 0x000fe20007000000 */
[----:B------:R-:W-:Y:S01]  /*0780*/  @!P3 VIADD R2, R2, 0x1 ;  /* 0x000000010202b836 */ /* 0x000fe20000000000 */
[----:B------:R-:W-:Y:S01]  /*0790*/  UIMAD.WIDE.U32 UR8, UR5, UR8, UR4 ;  /* 0x00000008050872a5 */ /* 0x000fe2000f8e0004 */
[----:B------:R-:W-:-:S02]  /*07a0*/  ISETP.LT.U32.AND P1, PT, R4, UR11, PT ;  /* 0x0000000b04007c0c */ /* 0x000fc4000bf21070 */
[----:B------:R-:W-:Y:S01]  /*07b0*/  IABS R6, R28 ;  /* 0x0000001c00067213 */ /* 0x000fe20000000000 */
[----:B------:R-:W-:Y:S01]  /*07c0*/  IMAD.MOV R24, RZ, RZ, -R7 ;  /* 0x000000ffff187224 */ /* 0x000fe200078e0a07 */
[----:B------:R-:W-:Y:S02]  /*07d0*/  @P2 IADD3 R2, PT, PT, R2, 0x1, RZ ;  /* 0x0000000102022810 */ /* 0x000fe40007ffe0ff */
[----:B------:R-:W-:Y:S01]  /*07e0*/  LOP3.LUT R8, R12, UR51, RZ, 0x3c, !PT ;  /* 0x000000330c087c12 */ /* 0x000fe2000f8e3cff */
[----:B------:R-:W-:Y:S01]  /*07f0*/  IMAD R24, R24, UR51, R5 ;  /* 0x0000003318187c24 */ /* 0x000fe2000f8e0205 */
[----:B------:R-:W-:Y:S01]  /*0800*/  ISETP.GE.AND P5, PT, R3, RZ, PT ;  /* 0x000000ff0300720c */ /* 0x000fe20003fa6270 */
[----:B------:R-:W-:Y:S01]  /*0810*/  IMAD.HI.U32 R20, R6, UR9, RZ ;  /* 0x0000000906147c27 */ /* 0x000fe2000f8e00ff */
[----:B------:R-:W-:Y:S02]  /*0820*/  IADD3 R14, P4, PT, R14, UR40, RZ ;  /* 0x000000280e0e7c10 */ /* 0x000fe4000ff9e0ff */
[----:B------:R-:W-:Y:S01]  /*0830*/  IABS R21, R24 ;  /* 0x0000001800157213 */ /* 0x000fe20000000000 */
[----:B------:R-:W-:Y:S01]  /*0840*/  @!P0 IMAD.MOV R2, RZ, RZ, -R2 ;  /* 0x000000ffff028224 */ /* 0x000fe200078e0a02 */
[----:B------:R-:W-:Y:S01]  /*0850*/  ISETP.GE.AND P0, PT, R8, RZ, PT ;  /* 0x000000ff0800720c */ /* 0x000fe20003f06270 */
[----:B------:R-:W-:Y:S01]  /*0860*/  IMAD.MOV R11, RZ, RZ, -R20 ;  /* 0x000000ffff0b7224 */ /* 0x000fe200078e0a14 */
[----:B------:R-:W-:Y:S01]  /*0870*/  SHF.R.S64 R8, RZ, 0x1e, R17 ;  /* 0x0000001eff087819 */ /* 0x000fe20000001011 */
[----:B------:R-:W-:Y:S01]  /*0880*/  IMAD.HI.U32 R23, R21, UR9, RZ ;  /* 0x0000000915177c27 */ /* 0x000fe2000f8e00ff */
[----:B------:R-:W-:-:S02]  /*0890*/  SEL R3, R19, R2, !P6 ;  /* 0x0000000213037207 */ /* 0x000fc40007000000 */
[----:B------:R-:W-:Y:S01]  /*08a0*/  LEA.HI.X.SX32 R15, R18, UR41, 0x2, P4 ;  /* 0x00000029120f7c11 */ /* 0x000fe2000a0f16ff */
[----:B------:R-:W-:Y:S01]  /*08b0*/  IMAD R6, R11, UR10, R6 ;  /* 0x0000000a0b067c24 */ /* 0x000fe2000f8e0206 */
[----:B------:R-:W-:Y:S01]  /*08c0*/  IADD3 R9, PT, PT, -R3, RZ, RZ ;  /* 0x000000ff03097210 */ /* 0x000fe20007ffe1ff */
[----:B------:R-:W-:Y:S01]  /*08d0*/  IMAD.MOV R2, RZ, RZ, -R23 ;  /* 0x000000ffff027224 */ /* 0x000fe200078e0a17 */
[----:B------:R-:W-:Y:S01]  /*08e0*/  @!P1 IADD3 R4, PT, PT, R4, -UR11, RZ ;  /* 0x8000000b04049c10 */ /* 0x000fe2000fffe0ff */
[----:B------:R-:W-:Y:S01]  /*08f0*/  @!P1 VIADD R13, R13, 0x1 ;  /* 0x000000010d0d9836 */ /* 0x000fe20000000000 */
[----:B------:R-:W-:Y:S01]  /*0900*/  ISETP.LT.U32.AND P4, PT, R6, UR10, PT ;  /* 0x0000000a06007c0c */ /* 0x000fe2000bf81070 */
[----:B------:R-:W-:Y:S01]  /*0910*/  IMAD R26, R9, UR51, R18 ;  /* 0x00000033091a7c24 */ /* 0x000fe2000f8e0212 */
[----:B------:R-:W-:Y:S01]  /*0920*/  IADD3 R8, P3, PT, R8, UR40, RZ ;  /* 0x0000002808087c10 */ /* 0x000fe2000ff7e0ff */
[----:B------:R-:W-:Y:S01]  /*0930*/  IMAD R21, R2, UR10, R21 ;  /* 0x0000000a02157c24 */ /* 0x000fe2000f8e0215 */
[----:B------:R-:W-:Y:S01]  /*0940*/  ISETP.GE.U32.AND P2, PT, R4, UR11, PT ;  /* 0x0000000b04007c0c */ /* 0x000fe2000bf46070 */
[----:B------:R-:W-:Y:S01]  /*0950*/  VIADD R2, R18, 0xa0 ;  /* 0x000000a012027836 */ /* 0x000fe20000000000 */
[----:B------:R-:W-:-:S02]  /*0960*/  LEA.HI.X.SX32 R9, R17, UR41, 0x2, P3 ;  /* 0x0000002911097c11 */ /* 0x000fc400098f16ff */
[----:B------:R-:W2:Y:S01]  /*0970*/  I2F.RP R17, UR12 ;  /* 0x0000000c00117d06 */ /* 0x000ea20008209400 */
[----:B------:R-:W-:Y:S02]  /*0980*/  IABS R16, R26 ;  /* 0x0000001a00107213 */ /* 0x000fe40000000000 */
[----:B------:R-:W-:Y:S02]  /*0990*/  ISETP.LT.U32.AND P1, PT, R21, UR10, PT ;  /* 0x0000000a15007c0c */ /* 0x000fe4000bf21070 */
[----:B------:R-:W-:Y:S01]  /*09a0*/  @!P4 VIADD R6, R6, -UR10 ;  /* 0x8000000a0606cc36 */ /* 0x000fe20008000000 */
[----:B------:R-:W-:Y:S01]  /*09b0*/  SHF.R.S64 R4, RZ, 0x1e, R5 ;  /* 0x0000001eff047819 */ /* 0x000fe20000001005 */
[----:B------:R-:W-:Y:S01]  /*09c0*/  IMAD.HI.U32 R11, R16, UR9, RZ ;  /* 0x00000009100b7c27 */ /* 0x000fe2000f8e00ff */
[----:B-1----:R-:W-:Y:S02]  /*09d0*/  R2UR UR4, R36 ;  /* 0x00000000240472ca */ /* 0x002fe400000e0000 */
[----:B------:R-:W-:Y:S01]  /*09e0*/  R2UR UR5, R37 ;  /* 0x00000000250572ca */ /* 0x000fe200000e0000 */
[----:B------:R-:W-:Y:S01]  /*09f0*/  @P2 VIADD R13, R13, 0x1 ;  /* 0x000000010d0d2836 */ /* 0x000fe20000000000 */
[----:B------:R-:W-:-:S02]  /*0a00*/  ISETP.GE.U32.AND P2, PT, R6, UR10, PT ;  /* 0x0000000a06007c0c */ /* 0x000fc4000bf46070 */
[----:B------:R-:W-:Y:S01]  /*0a10*/  IADD3 R25, PT, PT, -R11, RZ, RZ ;  /* 0x000000ff0b197210 */ /* 0x000fe20007ffe1ff */
[----:B--2---:R-:W1:Y:S01]  /*0a20*/  MUFU.RCP R17, R17 ;  /* 0x0000001100117308 */ /* 0x004e620000001000 */
[----:B------:R-:W-:Y:S02]  /*0a30*/  MOV R6, R13 ;  /* 0x0000000d00067202 */ /* 0x000fe40000000f00 */
[----:B------:R-:W-:Y:S01]  /*0a40*/  @!P1 IADD3 R21, PT, PT, R21, -UR10, RZ ;  /* 0x8000000a15159c10 */ /* 0x000fe2000fffe0ff */
[----:B------:R-:W-:Y:S01]  /*0a50*/  IMAD R16, R25, UR10, R16 ;  /* 0x0000000a19107c24 */ /* 0x000fe2000f8e0210 */
[----:B------:R-:W-:Y:S01]  /*0a60*/  IADD3 R4, P3, PT, R4, UR40, RZ ;  /* 0x0000002804047c10 */ /* 0x000fe2000ff7e0ff */
[----:B------:R-:W-:Y:S01]  /*0a70*/  @!P4 VIADD R20, R20, 0x1 ;  /* 0x000000011414c836 */ /* 0x000fe20000000000 */
[----:B------:R-:W-:Y:S01]  /*0a80*/  ISETP.GE.U32.AND P4, PT, R21, UR10, PT ;  /* 0x0000000a15007c0c */ /* 0x000fe2000bf86070 */
[----:B------:R-:W-:Y:S01]  /*0a90*/  @!P5 IMAD.MOV R6, RZ, RZ, -R6 ;  /* 0x000000ffff06d224 */ /* 0x000fe200078e0a06 */
[----:B------:R-:W-:Y:S01]  /*0aa0*/  LOP3.LUT R21, R28, UR52, RZ, 0x3c, !PT ;  /* 0x000000341c157c12 */ /* 0x000fe2000f8e3cff */
[----:B------:R2:W3:Y:S01]  /*0ab0*/  LDG.E R13, desc[UR4][R14.64] ;  /* 0x000000040e0d7981 */ /* 0x0004e2000c1e1900 */
[----:B------:R-:W-:-:S02]  /*0ac0*/  ISETP.LT.U32.AND P5, PT, R16, UR10, PT ;  /* 0x0000000a10007c0c */ /* 0x000fc4000bfa1070 */
[----:B------:R-:W-:Y:S01]  /*0ad0*/  LOP3.LUT R22, R2, UR51, RZ, 0x3c, !PT ;  /* 0x0000003302167c12 */ /* 0x000fe2000f8e3cff */
[----:B------:R-:W-:Y:S01]  /*0ae0*/  @!P1 VIADD R23, R23, 0x1 ;  /* 0x0000000117179836 */ /* 0x000fe20000000000 */
[----:B------:R-:W-:Y:S01]  /*0af0*/  @P2 IADD3 R20, PT, PT, R20, 0x1, RZ ;  /* 0x0000000114142810 */ /* 0x000fe20007ffe0ff */
[----:B------:R-:W4:Y:S01]  /*0b00*/  LDG.E R8, desc[UR4][R8.64] ;  /* 0x0000000408087981 */ /* 0x000f22000c1e1900 */
[----:B------:R-:W-:Y:S02]  /*0b10*/  SEL R6, R19, R6, !P6 ;  /* 0x0000000613067207 */ /* 0x000fe40007000000 */
[----:B------:R-:W-:Y:S02]  /*0b20*/  ISETP.GE.AND P2, PT, R21, RZ, PT ;  /* 0x000000ff1500720c */ /* 0x000fe40003f46270 */
[----:B------:R-:W-:Y:S02]  /*0b30*/  LEA.HI.X.SX32 R5, R5, UR41, 0x2, P3 ;  /* 0x0000002905057c11 */ /* 0x000fe400098f16ff */
[----:B------:R-:W-:Y:S01]  /*0b40*/  ISETP.GE.AND P3, PT, R22, RZ, PT ;  /* 0x000000ff1600720c */ /* 0x000fe20003f66270 */
[----:B------:R-:W-:-:S02]  /*0b50*/  IMAD.MOV R22, RZ, RZ, -R27 ;  /* 0x000000ffff167224 */ /* 0x000fc400078e0a1b */
[----:B------:R-:W-:Y:S02]  /*0b60*/  IMAD.MOV R25, RZ, RZ, -R6 ;  /* 0x000000ffff197224 */ /* 0x000fe400078e0a06 */
[----:B-1----:R-:W-:Y:S02]  /*0b70*/  VIADD R17, R17, 0xffffffe ;  /* 0x0ffffffe11117836 */ /* 0x002fe40000000000 */
[----:B------:R-:W-:Y:S02]  /*0b80*/  IMAD R29, R22, UR11, R29 ;  /* 0x0000000b161d7c24 */ /* 0x000fe4000f8e021d */
[----:B------:R-:W-:Y:S01]  /*0b90*/  IMAD.MOV.U32 R21, RZ, RZ, R20 ;  /* 0x000000ffff157224 */ /* 0x000fe200078e0014 */
[----:B------:R-:W-:Y:S01]  /*0ba0*/  @!P5 IADD3 R16, PT, PT, R16, -UR10, RZ ;  /* 0x8000000a1010dc10 */ /* 0x000fe2000fffe0ff */
[----:B------:R-:W-:Y:S01]  /*0bb0*/  IMAD R22, R25, UR51, R0 ;  /* 0x0000003319167c24 */ /* 0x000fe2000f8e0200 */
[----:B--2---:R-:W-:Y:S01]  /*0bc0*/  LOP3.LUT R14, R24, UR52, RZ, 0x3c, !PT ;  /* 0x00000034180e7c12 */ /* 0x004fe2000f8e3cff */
[----:B------:R-:W1:Y:S01]  /*0bd0*/  F2I.FTZ.U32.TRUNC.NTZ R17, R17 ;  /* 0x0000001100117305 */ /* 0x000e62000021f000 */
[----:B------:R-:W-:Y:S01]  /*0be0*/  ISETP.LT.U32.AND P1, PT, R29, UR11, PT ;  /* 0x0000000b1d007c0c */ /* 0x000fe2000bf21070 */
[----:B------:R-:W-:Y:S01]  /*0bf0*/  @P4 VIADD R23, R23, 0x1 ;  /* 0x0000000117174836 */ /* 0x000fe20000000000 */
[----:B------:R-:W-:-:S02]  /*0c00*/  @!P2 IADD3 R21, PT, PT, -R21, RZ, RZ ;  /* 0x000000ff1515a210 */ /* 0x000fc40007ffe1ff */
[----:B------:R-:W-:Y:S02]  /*0c10*/  IABS R15, R22 ;  /* 0x00000016000f7213 */ /* 0x000fe40000000000 */
[----:B------:R-:W-:Y:S02]  /*0c20*/  ISETP.GE.U32.AND P4, PT, R16, UR10, PT ;  /* 0x0000000a10007c0c */ /* 0x000fe4000bf86070 */
[----:B------:R-:W-:Y:S02]  /*0c30*/  ISETP.GE.AND P2, PT, R14, RZ, PT ;  /* 0x000000ff0e00720c */ /* 0x000fe40003f46270 */
[----:B------:R-:W-:Y:S01]  /*0c40*/  LOP3.LUT R14, R26, UR52, RZ, 0x3c, !PT ;  /* 0x000000341a0e7c12 */ /* 0x000fe2000f8e3cff */
[----:B------:R-:W-:Y:S02]  /*0c50*/  @!P5 VIADD R11, R11, 0x1 ;  /* 0x000000010b0bd836 */ /* 0x000fe40000000000 */
[----:B------:R-:W-:Y:S01]  /*0c60*/  IMAD.HI.U32 R25, R15, UR9, RZ ;  /* 0x000000090f197c27 */ /* 0x000fe2000f8e00ff */
[----:B------:R-:W-:-:S02]  /*0c70*/  ISETP.GE.AND P5, PT, R14, RZ, PT ;  /* 0x000000ff0e00720c */ /* 0x000fc40003fa6270 */
[----:B------:R-:W-:Y:S02]  /*0c80*/  SHF.R.S64 R14, RZ, 0x1e, R0 ;  /* 0x0000001eff0e7819 */ /* 0x000fe40000001000 */
[----:B------:R-:W-:Y:S01]  /*0c90*/  IADD3 R16, PT, PT, -R25, RZ, RZ ;  /* 0x000000ff19107210 */ /* 0x000fe20007ffe1ff */
[----:B------:R-:W-:Y:S01]  /*0ca0*/  @!P1 VIADD R29, R29, -UR11 ;  /* 0x8000000b1d1d9c36 */ /* 0x000fe20008000000 */
[----:B-1----:R-:W-:Y:S01]  /*0cb0*/  R2UR UR5, R17 ;  /* 0x00000000110572ca */ /* 0x002fe200000e0000 */
[----:B------:R-:W-:Y:S02]  /*0cc0*/  @P4 VIADD R11, R11, 0x1 ;  /* 0x000000010b0b4836 */ /* 0x000fe40000000000 */
[----:B------:R-:W-:Y:S01]  /*0cd0*/  @!P2 IMAD.MOV R23, RZ, RZ, -R23 ;  /* 0x000000ffff17a224 */ /* 0x000fe200078e0a17 */
[----:B------:R-:W-:Y:S01]  /*0ce0*/  IADD3 R14, P2, PT, R14, UR40, RZ ;  /* 0x000000280e0e7c10 */ /* 0x000fe2000ff5e0ff */
[----:B------:R-:W-:Y:S01]  /*0cf0*/  IMAD R17, R16, UR10, R15 ;  /* 0x0000000a10117c24 */ /* 0x000fe2000f8e020f */
[----:B------:R-:W-:-:S02]  /*0d00*/  ISETP.GE.U32.AND P4, PT, R29, UR11, PT ;  /* 0x0000000b1d007c0c */ /* 0x000fc4000bf86070 */
[----:B------:R-:W-:Y:S02]  /*0d10*/  IABS R29, R2 ;  /* 0x00000002001d7213 */ /* 0x000fe40000000000 */
[----:B------:R-:W-:Y:S02]  /*0d20*/  @!P5 IADD3 R11, PT, PT, -R11, RZ, RZ ;  /* 0x000000ff0b0bd210 */ /* 0x000fe40007ffe1ff */
[----:B------:R-:W-:Y:S02]  /*0d30*/  ISETP.NE.AND P5, PT, RZ, UR52, PT ;  /* 0x00000034ff007c0c */ /* 0x000fe4000bfa5270 */
[----:B------:R-:W-:Y:S02]  /*0d40*/  LOP3.LUT R20, RZ, UR52, RZ, 0x33, !PT ;  /* 0x00000034ff147c12 */ /* 0x000fe4000f8e33ff */
[----:B------:R-:W-:Y:S02]  /*0d50*/  LEA.HI.X.SX32 R15, R0, UR41, 0x2, P2 ;  /* 0x00000029000f7c11 */ /* 0x000fe400090f16ff */
[----:B------:R-:W-:Y:S01]  /*0d60*/  ISETP.LT.U32.AND P2, PT, R17, UR10, PT ;  /* 0x0000000a11007c0c */ /* 0x000fe2000bf41070 */
[----:B------:R-:W-:Y:S01]  /*0d70*/  IMAD.HI.U32 R16, R29, UR7, RZ ;  /* 0x000000071d107c27 */ /* 0x000fe2000f8e00ff */
[----:B------:R-:W-:-:S02]  /*0d80*/  SEL R11, R20, R11, !P5 ;  /* 0x0000000b140b7207 */ /* 0x000fc40006800000 */
[----:B------:R-:W-:Y:S02]  /*0d90*/  R2UR UR14, R36 ;  /* 0x00000000240e72ca */ /* 0x000fe400000e0000 */
[----:B------:R-:W-:Y:S01]  /*0da0*/  R2UR UR15, R37 ;  /* 0x00000000250f72ca */ /* 0x000fe200000e0000 */
[----:B------:R-:W-:Y:S01]  /*0db0*/  IMAD.MOV R0, RZ, RZ, -R16 ;  /* 0x000000ffff007224 */ /* 0x000fe200078e0a10 */
[----:B------:R-:W-:Y:S01]  /*0dc0*/  SEL R21, R20, R21, !P5 ;  /* 0x0000001514157207 */ /* 0x000fe20006800000 */
[----:B------:R-:W-:Y:S01]  /*0dd0*/  IMAD.MOV R31, RZ, RZ, -R11 ;  /* 0x000000ffff1f7224 */ /* 0x000fe200078e0a0b */
[----:B------:R-:W-:Y:S01]  /*0de0*/  @!P1 IADD3 R27, PT, PT, R27, 0x1, RZ ;  /* 0x000000011b1b9810 */ /* 0x000fe20007ffe0ff */
[----:B------:R-:W-:Y:S01]  /*0df0*/  IMAD R29, R0, UR11, R29 ;  /* 0x0000000b001d7c24 */ /* 0x000fe2000f8e021d */
[----:B------:R-:W-:Y:S01]  /*0e00*/  UIADD3 UR6, UPT, UPT, URZ, -UR5, URZ ;  /* 0x80000005ff067290 */ /* 0x000fe2000fffe0ff */
[----:B------:R-:W-:Y:S02]  /*0e10*/  IMAD R26, R31, UR52, R26 ;  /* 0x000000341f1a7c24 */ /* 0x000fe4000f8e021a */
[----:B------:R-:W-:-:S02]  /*0e20*/  @!P2 VIADD R17, R17, -UR10 ;  /* 0x8000000a1111ac36 */ /* 0x000fc40008000000 */
[----:B------:R-:W-:Y:S01]  /*0e30*/  IMAD.MOV R31, RZ, RZ, -R21 ;  /* 0x000000ffff1f7224 */ /* 0x000fe200078e0a15 */
[----:B------:R-:W-:Y:S01]  /*0e40*/  ISETP.LT.U32.AND P1, PT, R29, UR11, PT ;  /* 0x0000000b1d007c0c */ /* 0x000fe2000bf21070 */
[----:B------:R-:W-:Y:S01]  /*0e50*/  UIMAD UR6, UR6, UR12, URZ ;  /* 0x0000000c060672a4 */ /* 0x000fe2000f8e02ff */
[----:B------:R-:W-:Y:S01]  /*0e60*/  @P4 VIADD R27, R27, 0x1 ;  /* 0x000000011b1b4836 */ /* 0x000fe20000000000 */
[----:B------:R1:W2:Y:S01]  /*0e70*/  LDG.E R0, desc[UR14][R14.64] ;  /* 0x0000000e0e007981 */ /* 0x0002a2000c1e1900 */
[----:B------:R-:W-:Y:S01]  /*0e80*/  IMAD R28, R31, UR52, R28 ;  /* 0x000000341f1c7c24 */ /* 0x000fe2000f8e021c */
[----:B------:R-:W-:Y:S01]  /*0e90*/  ISETP.GE.U32.AND P4, PT, R17, UR10, PT ;  /* 0x0000000a11007c0c */ /* 0x000fe2000bf86070 */
[----:B------:R-:W-:Y:S01]  /*0ea0*/  UMOV UR4, URZ ;  /* 0x000000ff00047c82 */ /* 0x000fe20008000000 */
[----:B------:R-:W-:Y:S01]  /*0eb0*/  @!P2 VIADD R25, R25, 0x1 ;  /* 0x000000011919a836 */ /* 0x000fe20000000000 */
[----:B------:R-:W-:Y:S01]  /*0ec0*/  UIMAD.WIDE.U32 UR4, UR5, UR6, UR4 ;  /* 0x00000006050472a5 */ /* 0x000fe2000f8e0004 */
[----:B------:R-:W-:Y:S01]  /*0ed0*/  IABS R30, R28 ;  /* 0x0000001c001e7213 */ /* 0x000fe20000000000 */
[----:B------:R5:W2:Y:S01]  /*0ee0*/  LDG.E R9, desc[UR14][R4.64] ;  /* 0x0000000e04097981 */ /* 0x000aa2000c1e1900 */
[----:B-1----:R-:W-:Y:S01]  /*0ef0*/  LOP3.LUT R14, R22, UR52, RZ, 0x3c, !PT ;  /* 0x00000034160e7c12 */ /* 0x002fe2000f8e3cff */
[----:B------:R-:W-:-:S03]  /*0f00*/  @!P0 IMAD.MOV R27, RZ, RZ, -R27 ;  /* 0x000000ffff1b8224 */ /* 0x000fc600078e0a1b */
[----:B------:R-:W-:Y:S02]  /*0f10*/  ISETP.GE.AND P2, PT, R14, RZ, PT ;  /* 0x000000ff0e00720c */ /* 0x000fe40003f46270 */
[----:B-----5:R-:W-:Y:S01]  /*0f20*/  IABS R4, R26 ;  /* 0x0000001a00047213 */ /* 0x020fe20000000000 */
[----:B------:R-:W-:Y:S01]  /*0f30*/  IMAD.HI.U32 R32, R30, UR5, RZ ;  /* 0x000000051e207c27 */ /* 0x000fe2000f8e00ff */
[----:B------:R-:W-:-:S03]  /*0f40*/  @!P1 IADD3 R29, PT, PT, R29, -UR11, RZ ;  /* 0x8000000b1d1d9c10 */ /* 0x000fc6000fffe0ff */
[----:B------:R-:W-:Y:S01]  /*0f50*/  IMAD.HI.U32 R17, R4, UR5, RZ ;  /* 0x0000000504117c27 */ /* 0x000fe2000f8e00ff */
[----:B------:R-:W-:Y:S02]  /*0f60*/  SEL R5, R19, R27, !P6 ;  /* 0x0000001b13057207 */ /* 0x000fe40007000000 */
[----:B------:R-:W-:Y:S01]  /*0f70*/  SHF.R.S64 R14, RZ, 0x1e, R12 ;  /* 0x0000001eff0e7819 */ /* 0x000fe2000000100c */
[----:B------:R-:W-:Y:S01]  /*0f80*/  IMAD.MOV R31, RZ, RZ, -R32 ;  /* 0x000000ffff1f7224 */ /* 0x000fe200078e0a20 */
[----:B------:R-:W-:Y:S02]  /*0f90*/  @P4 IADD3 R25, PT, PT, R25, 0x1, RZ ;  /* 0x0000000119194810 */ /* 0x000fe40007ffe0ff */
[----:B------:R-:W-:Y:S01]  /*0fa0*/  ISETP.GE.U32.AND P0, PT, R29, UR11, PT ;  /* 0x0000000b1d007c0c */ /* 0x000fe2000bf06070 */
[----:B------:R-:W-:Y:S01]  /*0fb0*/  IMAD R30, R31, UR12, R30 ;  /* 0x0000000c1f1e7c24 */ /* 0x000fe2000f8e021e */
[----:B------:R-:W-:Y:S01]  /*0fc0*/  IADD3 R29, PT, PT, -R17, RZ, RZ ;  /* 0x000000ff111d7210 */ /* 0x000fe20007ffe1ff */
[----:B------:R-:W-:Y:S01]  /*0fd0*/  IMAD.MOV R27, RZ, RZ, -R5 ;  /* 0x000000ffff1b7224 */ /* 0x000fe200078e0a05 */
[----:B------:R-:W-:Y:S01]  /*0fe0*/  IADD3 R14, P4, PT, R14, UR40, RZ ;  /* 0x000000280e0e7c10 */ /* 0x000fe2000ff9e0ff */
[----:B------:R-:W-:Y:S01]  /*0ff0*/  @!P2 IMAD.MOV R25, RZ, RZ, -R25 ;  /* 0x000000ffff19a224 */ /* 0x000fe200078e0a19 */
[----:B------:R-:W-:Y:S01]  /*1000*/  SEL R23, R20, R23, !P5 ;  /* 0x0000001714177207 */ /* 0x000fe20006800000 */
[----:B------:R-:W-:Y:S01]  /*1010*/  IMAD R29, R29, UR12, R4 ;  /* 0x0000000c1d1d7c24 */ /* 0x000fe2000f8e0204 */
[----:B------:R-:W-:Y:S01]  /*1020*/  LEA.HI.X.SX32 R15, R12, UR41, 0x2, P4 ;  /* 0x000000290c0f7c11 */ /* 0x000fe2000a0f16ff */
[----:B------:R-:W-:Y:S01]  /*1030*/  IMAD R27, R27, UR51, R12 ;  /* 0x000000331b1b7c24 */ /* 0x000fe2000f8e020c */
[----:B------:R-:W-:-:S02]  /*1040*/  IADD3 R35, PT, PT, -R23, RZ, RZ ;  /* 0x000000ff17237210 */ /* 0x000fc40007ffe1ff */
[----:B------:R-:W-:Y:S01]  /*1050*/  ISETP.LT.U32.AND P4, PT, R30, UR12, PT ;  /* 0x0000000c1e007c0c */ /* 0x000fe2000bf81070 */
[----:B------:R1:W5:Y:S01]  /*1060*/  LDG.E R4, desc[UR14][R14.64] ;  /* 0x0000000e0e047981 */ /* 0x000362000c1e1900 */
[----:B------:R-:W-:Y:S01]  /*1070*/  SEL R25, R20, R25, !P5 ;  /* 0x0000001914197207 */ /* 0x000fe20006800000 */
[----:B------:R-:W-:Y:S01]  /*1080*/  IMAD R24, R35, UR52, R24 ;  /* 0x0000003423187c24 */ /* 0x000fe2000f8e0218 */
[----:B------:R-:W-:Y:S02]  /*1090*/  ISETP.LT.U32.AND P2, PT, R29, UR12, PT ;  /* 0x0000000c1d007c0c */ /* 0x000fe4000bf41070 */
[----:B------:R-:W-:Y:S01]  /*10a0*/  IABS R34, R27 ;  /* 0x0000001b00227213 */ /* 0x000fe20000000000 */
[----:B------:R-:W-:-:S04]  /*10b0*/  IMAD.MOV R35, RZ, RZ, -R25 ;  /* 0x000000ffff237224 */ /* 0x000fc800078e0a19 */
[----:B------:R-:W-:-:S04]  /*10c0*/  IMAD.HI.U32 R33, R34, UR9, RZ ;  /* 0x0000000922217c27 */ /* 0x000fc8000f8e00ff */
[----:B------:R-:W-:Y:S02]  /*10d0*/  IMAD R22, R35, UR52, R22 ;  /* 0x0000003423167c24 */ /* 0x000fe4000f8e0216 */
[----:B------:R-:W-:Y:S02]  /*10e0*/  @!P4 VIADD R30, R30, -UR12 ;  /* 0x8000000c1e1ecc36 */ /* 0x000fe40008000000 */
[----:B------:R-:W-:Y:S01]  /*10f0*/  IMAD.MOV R31, RZ, RZ, -R33 ;  /* 0x000000ffff1f7224 */ /* 0x000fe200078e0a21 */
[----:B-1----:R-:W-:Y:S01]  /*1100*/  IABS R15, R22 ;  /* 0x00000016000f7213 */ /* 0x002fe20000000000 */
[----:B------:R-:W-:Y:S01]  /*1110*/  @!P2 VIADD R29, R29, -UR12 ;  /* 0x8000000c1d1dac36 */ /* 0x000fe20008000000 */
[----:B------:R-:W-:Y:S01]  /*1120*/  @!P1 IADD3 R16, PT, PT, R16, 0x1, RZ ;  /* 0x0000000110109810 */ /* 0x000fe20007ffe0ff */
[----:B------:R-:W-:Y:S01]  /*1130*/  @!P2 VIADD R17, R17, 0x1 ;  /* 0x000000011111a836 */ /* 0x000fe20000000000 */
[----:B------:R-:W-:Y:S01]  /*1140*/  ISETP.GE.U32.AND P2, PT, R30, UR12, PT ;  /* 0x0000000c1e007c0c */ /* 0x000fe2000bf46070 */
[----:B------:R-:W-:Y:S01]  /*1150*/  IMAD R31, R31, UR10, R34 ;  /* 0x0000000a1f1f7c24 */ /* 0x000fe2000f8e0222 */
[----:B------:R-:W-:-:S02]  /*1160*/  LOP3.LUT R12, R26, UR53, RZ, 0x3c, !PT ;  /* 0x000000351a0c7c12 */ /* 0x000fc4000f8e3cff */
[----:B------:R-:W-:Y:S02]  /*1170*/  IABS R34, R24 ;  /* 0x0000001800227213 */ /* 0x000fe40000000000 */
[----:B------:R-:W-:Y:S02]  /*1180*/  MOV R30, R15 ;  /* 0x0000000f001e7202 */ /* 0x000fe40000000f00 */
[----:B------:R-:W-:Y:S02]  /*1190*/  @P0 IADD3 R16, PT, PT, R16, 0x1, RZ ;  /* 0x0000000110100810 */ /* 0x000fe40007ffe0ff */
[----:B------:R-:W-:Y:S01]  /*11a0*/  ISETP.GE.AND P1, PT, R12, RZ, PT ;  /* 0x000000ff0c00720c */ /* 0x000fe20003f26270 */
[----:B------:R-:W-:Y:S02]  /*11b0*/  IMAD.MOV.U32 R12, RZ, RZ, R34 ;  /* 0x000000ffff0c7224 */ /* 0x000fe400078e0022 */
[----:B------:R-:W-:Y:S01]  /*11c0*/  IMAD.HI.U32 R15, R30, UR5, RZ ;  /* 0x000000051e0f7c27 */ /* 0x000fe2000f8e00ff */
[----:B------:R-:W-:-:S03]  /*11d0*/  ISETP.GE.U32.AND P0, PT, R29, UR12, PT ;  /* 0x0000000c1d007c0c */ /* 0x000fc6000bf06070 */
[----:B------:R-:W-:Y:S02]  /*11e0*/  @!P3 IMAD.MOV R16, RZ, RZ, -R16 ;  /* 0x000000ffff10b224 */ /* 0x000fe400078e0a10 */
[----:B------:R-:W-:Y:S01]  /*11f0*/  IMAD.HI.U32 R14, R12, UR5, RZ ;  /* 0x000000050c0e7c27 */ /* 0x000fe2000f8e00ff */
[----:B------:R-:W-:-:S03]  /*1200*/  @!P4 IADD3 R32, PT, PT, R32, 0x1, RZ ;  /* 0x000000012020c810 */ /* 0x000fc60007ffe0ff */
[----:B------:R-:W-:Y:S01]  /*1210*/  IMAD.MOV R35, RZ, RZ, -R15 ;  /* 0x000000ffff237224 */ /* 0x000fe200078e0a0f */
[----:B------:R-:W-:Y:S01]  /*1220*/  SEL R16, R19, R16, !P6 ;  /* 0x0000001013107207 */ /* 0x000fe20007000000 */
[----:B------:R-:W-:Y:S02]  /*1230*/  IMAD.MOV R29, RZ, RZ, -R14 ;  /* 0x000000ffff1d7224 */ /* 0x000fe400078e0a0e */
[----:B------:R-:W-:Y:S02]  /*1240*/  IMAD R30, R35, UR12, R30 ;  /* 0x0000000c231e7c24 */ /* 0x000fe4000f8e021e */
[----:B------:R-:W-:Y:S02]  /*1250*/  IMAD R29, R29, UR12, R12 ;  /* 0x0000000c1d1d7c24 */ /* 0x000fe4000f8e020c */
[----:B------:R-:W-:Y:S01]  /*1260*/  @P2 VIADD R32, R32, 0x1 ;  /* 0x0000000120202836 */ /* 0x000fe20000000000 */
[----:B------:R-:W-:Y:S01]  /*1270*/  ISETP.LT.U32.AND P2, PT, R30, UR12, PT ;  /* 0x0000000c1e007c0c */ /* 0x000fe2000bf41070 */
[----:B------:R-:W-:Y:S01]  /*1280*/  IMAD.MOV R45, RZ, RZ, -R16 ;  /* 0x000000ffff2d7224 */ /* 0x000fe200078e0a10 */
[----:B------:R-:W-:-:S02]  /*1290*/  LOP3.LUT R34, R28, UR53, RZ, 0x3c, !PT ;  /* 0x000000351c227c12 */ /* 0x000fc4000f8e3cff */
[----:B------:R-:W-:Y:S01]  /*12a0*/  @P0 IADD3 R17, PT, PT, R17, 0x1, RZ ;  /* 0x0000000111110810 */ /* 0x000fe20007ffe0ff */
[----:B------:R-:W-:Y:S01]  /*12b0*/  IMAD R12, R45, UR51, R2 ;  /* 0x000000332d0c7c24 */ /* 0x000fe2000f8e0202 */
[----:B------:R-:W-:Y:S02]  /*12c0*/  ISETP.LT.U32.AND P4, PT, R29, UR12, PT ;  /* 0x0000000c1d007c0c */ /* 0x000fe4000bf81070 */
[----:B------:R-:W-:Y:S02]  /*12d0*/  ISETP.GE.AND P0, PT, R34, RZ, PT ;  /* 0x000000ff2200720c */ /* 0x000fe40003f06270 */
[----:B------:R-:W-:Y:S02]  /*12e0*/  MOV R34, R17 ;  /* 0x0000001100227202 */ /* 0x000fe40000000f00 */
[----:B------:R-:W-:Y:S02]  /*12f0*/  IABS R17, R12 ;  /* 0x0000000c00117213 */ /* 0x000fe40000000000 */
[----:B------:R-:W-:Y:S01]  /*1300*/  ISETP.LT.U32.AND P3, PT, R31, UR10, PT ;  /* 0x0000000a1f007c0c */ /* 0x000fe2000bf61070 */
[----:B------:R-:W-:-:S02]  /*1310*/  @!P2 VIADD R30, R30, -UR12 ;  /* 0x8000000c1e1eac36 */ /* 0x000fc40008000000 */
[----:B------:R-:W-:-:S04]  /*1320*/  IMAD.HI.U32 R35, R17, UR9, RZ ;  /* 0x0000000911237c27 */ /* 0x000fc8000f8e00ff */
[----:B------:R-:W-:Y:S02]  /*1330*/  @!P4 VIADD R29, R29, -UR12 ;  /* 0x8000000c1d1dcc36 */ /* 0x000fe40008000000 */
[----:B------:R-:W-:Y:S01]  /*1340*/  @!P4 VIADD R14, R14, 0x1 ;  /* 0x000000010e0ec836 */ /* 0x000fe20000000000 */
[----:B------:R-:W-:Y:S02]  /*1350*/  ISETP.GE.U32.AND P4, PT, R30, UR12, PT ;  /* 0x0000000c1e007c0c */ /* 0x000fe4000bf86070 */
[----:B------:R-:W-:Y:S01]  /*1360*/  IADD3 R30, PT, PT, -R35, RZ, RZ ;  /* 0x000000ff231e7210 */ /* 0x000fe20007ffe1ff */
[----:B------:R-:W-:Y:S01]  /*1370*/  @!P3 VIADD R31, R31, -UR10 ;  /* 0x8000000a1f1fbc36 */ /* 0x000fe20008000000 */
[----:B------:R-:W-:Y:S02]  /*1380*/  @!P0 IADD3 R32, PT, PT, -R32, RZ, RZ ;  /* 0x000000ff20208210 */ /* 0x000fe40007ffe1ff */
[----:B------:R-:W-:Y:S01]  /*1390*/  ISETP.GE.U32.AND P0, PT, R29, UR12, PT ;  /* 0x0000000c1d007c0c */ /* 0x000fe2000bf06070 */
[----:B------:R-:W-:Y:S01]  /*13a0*/  IMAD R17, R30, UR10, R17 ;  /* 0x0000000a1e117c24 */ /* 0x000fe2000f8e0211 */
[----:B------:R-:W-:Y:S01]  /*13b0*/  @!P3 IADD3 R33, PT, PT, R33, 0x1, RZ ;  /* 0x000000012121b810 */ /* 0x000fe20007ffe0ff */
[----:B------:R-:W-:Y:S01]  /*13c0*/  @!P1 IMAD.MOV R34, RZ, RZ, -R34 ;  /* 0x000000ffff229224 */ /* 0x000fe200078e0a22 */
[----:B------:R-:W-:-:S02]  /*13d0*/  ISETP.GE.U32.AND P1, PT, R31, UR10, PT ;  /* 0x0000000a1f007c0c */ /* 0x000fc4000bf26070 */
[----:B------:R-:W-:Y:S01]  /*13e0*/  ISETP.LT.U32.AND P3, PT, R17, UR10, PT ;  /* 0x0000000a11007c0c */ /* 0x000fe2000bf61070 */
[----:B------:R-:W1:Y:S01]  /*13f0*/  LDC.64 R30, c[0x0][0x398] ;  /* 0x0000e600ff1e7b82 */ /* 0x000e620000000a00 */
[----:B------:R-:W-:-:S05]  /*1400*/  LOP3.LUT R29, R27, UR52, RZ, 0x3c, !PT ;  /* 0x000000341b1d7c12 */ /* 0x000fca000f8e3cff */
[----:B------:R-:W-:Y:S01]  /*1410*/  @P0 VIADD R14, R14, 0x1 ;  /* 0x000000010e0e0836 */ /* 0x000fe20000000000 */
[----:B------:R-:W-:-:S05]  /*1420*/  ISETP.GE.AND P0, PT, R29, RZ, PT ;  /* 0x000000ff1d00720c */ /* 0x000fca0003f06270 */
[----:B------:R-:W-:Y:S02]  /*1430*/  @!P3 VIADD R17, R17, -UR10 ;  /* 0x8000000a1111bc36 */ /* 0x000fe40008000000 */
[----:B------:R-:W-:Y:S02]  /*1440*/  @P1 VIADD R33, R33, 0x1 ;  /* 0x0000000121211836 */ /* 0x000fe40000000000 */
[----:B------:R-:W-:Y:S01]  /*1450*/  @!P2 VIADD R15, R15, 0x1 ;  /* 0x000000010f0fa836 */ /* 0x000fe20000000000 */
[----:B------:R-:W-:Y:S02]  /*1460*/  ISETP.GE.U32.AND P1, PT, R17, UR10, PT ;  /* 0x0000000a11007c0c */ /* 0x000fe4000bf26070 */
[----:B0-----:R-:W-:Y:S02]  /*1470*/  ISETP.NE.U32.AND P2, PT, R46, 0x1, PT ;  /* 0x000000012e00780c */ /* 0x001fe40003f45070 */
[----:B------:R-:W-:Y:S01]  /*1480*/  IADD3 R17, PT, PT, R18, 0xc0, RZ ;  /* 0x000000c012117810 */ /* 0x000fe20007ffe0ff */
[----:B------:R-:W-:Y:S01]  /*1490*/  @!P0 IMAD.MOV R33, RZ, RZ, -R33 ;  /* 0x000000ffff218224 */ /* 0x000fe200078e0a21 */
[----:B------:R-:W-:-:S02]  /*14a0*/  ISETP.NE.AND.EX P2, PT, R47, RZ, PT, P2 ;  /* 0x000000ff2f00720c */ /* 0x000fc40003f45320 */
[----:B------:R-:W-:Y:S02]  /*14b0*/  IABS R40, R17 ;  /* 0x0000001100287213 */ /* 0x000fe40000000000 */
[----:B-1----:R-:W-:Y:S02]  /*14c0*/  ISETP.NE.U32.AND P0, PT, R30, 0x1, PT ;  /* 0x000000011e00780c */ /* 0x002fe40003f05070 */
[----:B------:R-:W-:Y:S01]  /*14d0*/  LOP3.LUT R30, R12, UR52, RZ, 0x3c, !PT ;  /* 0x000000340c1e7c12 */ /* 0x000fe2000f8e3cff */
[----:B------:R-:W-:Y:S01]  /*14e0*/  @!P3 VIADD R35, R35, 0x1 ;  /* 0x000000012323b836 */ /* 0x000fe20000000000 */
[----:B------:R-:W-:Y:S01]  /*14f0*/  SEL R29, R10, RZ, P2 ;  /* 0x000000ff0a1d7207 */ /* 0x000fe20001000000 */
[----:B------:R-:W-:Y:S01]  /*1500*/  IMAD.HI.U32 R10, R40, UR7, RZ ;  /* 0x00000007280a7c27 */ /* 0x000fe2000f8e00ff */
[----:B------:R-:W-:Y:S02]  /*1510*/  ISETP.NE.AND.EX P0, PT, R31, RZ, PT, P0 ;  /* 0x000000ff1f00720c */ /* 0x000fe40003f05300 */
[----:B------:R-:W-:-:S02]  /*1520*/  ISETP.GE.AND P3, PT, R30, RZ, PT ;  /* 0x000000ff1e00720c */ /* 0x000fc40003f66270 */
[----:B------:R-:W-:Y:S02]  /*1530*/  SEL R31, R21, RZ, P0 ;  /* 0x000000ff151f7207 */ /* 0x000fe40000000000 */
[----:B------:R-:W-:Y:S01]  /*1540*/  IADD3 R21, PT, PT, -R10, RZ, RZ ;  /* 0x000000ff0a157210 */ /* 0x000fe20007ffe1ff */
[----:B------:R-:W-:Y:S01]  /*1550*/  IMAD R30, R29, UR36, RZ ;  /* 0x000000241d1e7c24 */ /* 0x000fe2000f8e02ff */
[----:B------:R-:W-:Y:S01]  /*1560*/  SEL R7, R7, RZ, P2 ;  /* 0x000000ff07077207 */ /* 0x000fe20001000000 */
[----:B------:R-:W-:Y:S02]  /*1570*/  @P1 VIADD R35, R35, 0x1 ;  /* 0x0000000123231836 */ /* 0x000fe40000000000 */
[----:B------:R-:W-:Y:S01]  /*1580*/  IMAD R40, R21, UR11, R40 ;  /* 0x0000000b15287c24 */ /* 0x000fe2000f8e0228 */
[----:B------:R-:W-:Y:S01]  /*1590*/  LOP3.LUT R21, R24, UR53, RZ, 0x3c, !PT ;  /* 0x0000003518157c12 */ /* 0x000fe2000f8e3cff */
[----:B------:R-:W-:Y:S01]  /*15a0*/  IMAD R31, R31, UR37, R30 ;  /* 0x000000251f1f7c24 */ /* 0x000fe2000f8e021e */
[----:B------:R-:W-:Y:S01]  /*15b0*/  SEL R30, R23, RZ, P0 ;  /* 0x000000ff171e7207 */ /* 0x000fe20000000000 */
[----:B------:R-:W-:Y:S01]  /*15c0*/  @!P3 IMAD.MOV R35, RZ, RZ, -R35 ;  /* 0x000000ffff23b224 */ /* 0x000fe200078e0a23 */
[----:B------:R-:W-:Y:S01]  /*15d0*/  ISETP.GE.AND P1, PT, R21, RZ, PT ;  /* 0x000000ff1500720c */ /* 0x000fe20003f26270 */
[----:B------:R-:W-:Y:S01]  /*15e0*/  IMAD R7, R7, UR36, RZ ;  /* 0x0000002407077c24 */ /* 0x000fe2000f8e02ff */
[----:B------:R-:W-:-:S02]  /*15f0*/  LOP3.LUT R21, R22, UR53, RZ, 0x3c, !PT ;  /* 0x0000003516157c12 */ /* 0x000fc4000f8e3cff */
[----:B------:R-:W-:Y:S01]  /*1600*/  SEL R23, R20, R35, !P5 ;  /* 0x0000002314177207 */ /* 0x000fe20006800000 */
[----:B------:R-:W-:Y:S01]  /*1610*/  IMAD R30, R30, UR37, R7 ;  /* 0x000000251e1e7c24 */ /* 0x000fe2000f8e0207 */
[----:B------:R-:W-:Y:S02]  /*1620*/  ISETP.GE.AND P3, PT, R21, RZ, PT ;  /* 0x000000ff1500720c */ /* 0x000fe40003f66270 */
[----:B------:R-:W-:Y:S02]  /*1630*/  SEL R7, R20, R33, !P5 ;  /* 0x0000002114077207 */ /* 0x000fe40006800000 */
[----:B------:R-:W-:Y:S02]  /*1640*/  ISETP.NE.AND P5, PT, RZ, UR53, PT ;  /* 0x00000035ff007c0c */ /* 0x000fe4000bfa5270 */
[----:B------:R-:W-:Y:S01]  /*1650*/  LOP3.LUT R21, RZ, UR53, RZ, 0x33, !PT ;  /* 0x00000035ff157c12 */ /* 0x000fe2000f8e33ff */
[----:B------:R-:W-:-:S03]  /*1660*/  IMAD.MOV R33, RZ, RZ, -R23 ;  /* 0x000000ffff217224 */ /* 0x000fc600078e0a17 */
[----:B------:R-:W-:Y:S01]  /*1670*/  SEL R29, R21, R34, !P5 ;  /* 0x00000022151d7207 */ /* 0x000fe20006800000 */
[----:B------:R-:W-:Y:S01]  /*1680*/  IMAD R12, R33, UR52, R12 ;  /* 0x00000034210c7c24 */ /* 0x000fe2000f8e020c */
[----:B------:R-:W-:Y:S01]  /*1690*/  @P4 IADD3 R15, PT, PT, R15, 0x1, RZ ;  /* 0x000000010f0f4810 */ /* 0x000fe20007ffe0ff */
[----:B------:R-:W-:Y:S01]  /*16a0*/  @!P1 IMAD.MOV R14, RZ, RZ, -R14 ;  /* 0x000000ffff0e9224 */ /* 0x000fe200078e0a0e */
[----:B------:R-:W-:Y:S01]  /*16b0*/  IADD3 R33, PT, PT, -R29, RZ, RZ ;  /* 0x000000ff1d217210 */ /* 0x000fe20007ffe1ff */
[----:B------:R-:W-:Y:S02]  /*16c0*/  IMAD.MOV R38, RZ, RZ, -R7 ;  /* 0x000000ffff267224 */ /* 0x000fe400078e0a07 */
[----:B------:R-:W-:Y:S02]  /*16d0*/  @!P3 IMAD.MOV R15, RZ, RZ, -R15 ;  /* 0x000000ffff0fb224 */ /* 0x000fe400078e0a0f */
[----:B------:R-:W-:Y:S01]  /*16e0*/  IMAD R26, R33, UR53, R26 ;  /* 0x00000035211a7c24 */ /* 0x000fe2000f8e021a */
[C---:B------:R-:W-:Y:S01]  /*16f0*/  SEL R33, R21.reuse, R14, !P5 ;  /* 0x0000000e15217207 */ /* 0x040fe20006800000 */
[----:B------:R-:W-:Y:S01]  /*1700*/  IMAD R27, R38, UR52, R27 ;  /* 0x00000034261b7c24 */ /* 0x000fe2000f8e021b */
[----:B------:R-:W-:-:S02]  /*1710*/  SEL R38, R21, R15, !P5 ;  /* 0x0000000f15267207 */ /* 0x000fc40006800000 */
[----:B------:R-:W-:Y:S01]  /*1720*/  ISETP.LT.U32.AND P1, PT, R40, UR11, PT ;  /* 0x0000000b28007c0c */ /* 0x000fe2000bf21070 */
[----:B------:R-:W-:-:S04]  /*1730*/  IMAD.MOV R15, RZ, RZ, -R33 ;  /* 0x000000ffff0f7224 */ /* 0x000fc800078e0a21 */
[----:B------:R-:W-:Y:S02]  /*1740*/  IMAD R24, R15, UR53, R24 ;  /* 0x000000350f187c24 */ /* 0x000fe4000f8e0218 */
[----:B------:R-:W0:Y:S06]  /*1750*/  LDC.64 R14, c[0x0][0x3a0] ;  /* 0x0000e800ff0e7b82 */ /* 0x000e2c0000000a00 */
[----:B------:R-:W-:-:S04]  /*1760*/  @!P1 IADD3 R40, PT, PT, R40, -UR11, RZ ;  /* 0x8000000b28289c10 */ /* 0x000fc8000fffe0ff */
[----:B------:R-:W-:Y:S01]  /*1770*/  ISETP.GE.U32.AND P3, PT, R40, UR11, PT ;  /* 0x0000000b28007c0c */ /* 0x000fe2000bf66070 */
[----:B------:R-:W-:Y:S01]  /*1780*/  @!P1 VIADD R10, R10, 0x1 ;  /* 0x000000010a0a9836 */ /* 0x000fe20000000000 */
[----:B------:R-:W-:Y:S02]  /*1790*/  LOP3.LUT R34, R17, UR51, RZ, 0x3c, !PT ;  /* 0x0000003311227c12 */ /* 0x000fe4000f8e3cff */
[----:B------:R-:W-:Y:S02]  /*17a0*/  SEL R3, R3, RZ, P2 ;  /* 0x000000ff03037207 */ /* 0x000fe40001000000 */
[----:B------:R-:W-:-:S07]  /*17b0*/  ISETP.GE.AND P1, PT, R34, RZ, PT ;  /* 0x000000ff2200720c */ /* 0x000fce0003f26270 */
[----:B------:R-:W-:Y:S01]  /*17c0*/  @P3 VIADD R10, R10, 0x1 ;  /* 0x000000010a0a3836 */ /* 0x000fe20000000000 */
[----:B0-----:R-:W-:Y:S02]  /*17d0*/  ISETP.NE.U32.AND P3, PT, R14, 0x1, PT ;  /* 0x000000010e00780c */ /* 0x001fe40003f65070 */
[----:B------:R-:W-:Y:S01]  /*17e0*/  SEL R14, R6, RZ, P2 ;  /* 0x000000ff060e7207 */ /* 0x000fe20001000000 */
[----:B------:R-:W-:Y:S01]  /*17f0*/  IMAD R6, R3, UR36, RZ ;  /* 0x0000002403067c24 */ /* 0x000fe2000f8e02ff */
[----:B------:R-:W-:-:S03]  /*1800*/  SEL R3, R25, RZ, P0 ;  /* 0x000000ff19037207 */ /* 0x000fc60000000000 */
[----:B------:R-:W-:Y:S01]  /*1810*/  IMAD R14, R14, UR36, RZ ;  /* 0x000000240e0e7c24 */ /* 0x000fe2000f8e02ff */
[----:B------:R-:W-:Y:S02]  /*1820*/  SEL R32, R21, R32, !P5 ;  /* 0x0000002015207207 */ /* 0x000fe40006800000 */
[----:B------:R-:W-:Y:S01]  /*1830*/  ISETP.NE.AND.EX P3, PT, R15, RZ, PT, P3 ;  /* 0x000000ff0f00720c */ /* 0x000fe20003f65330 */
[----:B------:R-:W-:Y:S01]  /*1840*/  IMAD R3, R3, UR37, R14 ;  /* 0x0000002503037c24 */ /* 0x000fe2000f8e020e */
[----:B------:R-:W-:Y:S02]  /*1850*/  SHF.R.S64 R14, RZ, 0x1e, R2 ;  /* 0x0000001eff0e7819 */ /* 0x000fe40000001002 */
[C---:B------:R-:W-:Y:S02]  /*1860*/  IADD3 R35, PT, PT, -R32.reuse, RZ, RZ ;  /* 0x000000ff20237210 */ /* 0x040fe40007ffe1ff */
[----:B------:R-:W-:Y:S02]  /*1870*/  SEL R32, R32, RZ, P3 ;  /* 0x000000ff20207207 */ /* 0x000fe40001800000 */
[----:B------:R-:W-:-:S02]  /*1880*/  @!P1 IADD3 R10, PT, PT, -R10, RZ, RZ ;  /* 0x000000ff0a0a9210 */ /* 0x000fc40007ffe1ff */
[----:B------:R-:W-:Y:S01]  /*1890*/  IADD3 R14, P1, PT, R14, UR40, RZ ;  /* 0x000000280e0e7c10 */ /* 0x000fe2000ff3e0ff */
[----:B------:R-:W-:Y:S01]  /*18a0*/  IMAD R31, R32, UR38, R31 ;  /* 0x00000026201f7c24 */ /* 0x000fe2000f8e021f */
[----:B------:R-:W-:Y:S02]  /*18b0*/  SEL R11, R11, RZ, P0 ;  /* 0x000000ff0b0b7207 */ /* 0x000fe40000000000 */
[----:B------:R-:W-:Y:S02]  /*18c0*/  SEL R32, R38, RZ, P3 ;  /* 0x000000ff26207207 */ /* 0x000fe40001800000 */
[----:B------:R-:W-:Y:S01]  /*18d0*/  LEA.HI.X.SX32 R15, R2, UR41, 0x2, P1 ;  /* 0x00000029020f7c11 */ /* 0x000fe200088f16ff */
[----:B------:R-:W-:Y:S01]  /*18e0*/  IMAD R28, R35, UR53, R28 ;  /* 0x00000035231c7c24 */ /* 0x000fe2000f8e021c */
[----:B------:R-:W-:Y:S01]  /*18f0*/  IABS R2, R27 ;  /* 0x0000001b00027213 */ /* 0x000fe20000000000 */
[----:B------:R-:W-:Y:S01]  /*1900*/  IMAD.MOV R35, RZ, RZ, -R38 ;  /* 0x000000ffff237224 */ /* 0x000fe200078e0a26 */
[----:B------:R-:W-:Y:S01]  /*1910*/  SEL R25, R29, RZ, P3 ;  /* 0x000000ff1d197207 */ /* 0x000fe20001800000 */
[----:B------:R-:W-:Y:S01]  /*1920*/  IMAD R6, R11, UR37, R6 ;  /* 0x000000250b067c24 */ /* 0x000fe2000f8e0206 */
[----:B------:R-:W-:Y:S01]  /*1930*/  SEL R29, R19, R10, !P6 ;  /* 0x0000000a131d7207 */ /* 0x000fe20007000000 */
[----:B------:R-:W-:Y:S01]  /*1940*/  IMAD R32, R32, UR38, R3 ;  /* 0x0000002620207c24 */ /* 0x000fe2000f8e0203 */
[----:B------:R-:W-:Y:S01]  /*1950*/  SHF.R.S64 R10, RZ, 0x1e, R17 ;  /* 0x0000001eff0a7819 */ /* 0x000fe20000001011 */
[----:B------:R-:W-:Y:S01]  /*1960*/  IMAD.MOV.U32 R3, RZ, RZ, R2 ;  /* 0x000000ffff037224 */ /* 0x000fe200078e0002 */
[----:B------:R-:W-:Y:S01]  /*1970*/  SEL R33, R33, RZ, P3 ;  /* 0x000000ff21217207 */ /* 0x000fe20001800000 */
[----:B------:R-:W-:-:S02]  /*1980*/  IMAD R22, R35, UR53, R22 ;  /* 0x0000003523167c24 */ /* 0x000fc4000f8e0216 */
[----:B------:R-:W0:Y:S01]  /*1990*/  LDC.64 R34, c[0x0][0x3a8] ;  /* 0x0000ea00ff227b82 */ /* 0x000e220000000a00 */
[----:B------:R-:W-:Y:S01]  /*19a0*/  IMAD R25, R25, UR38, R6 ;  /* 0x0000002619197c24 */ /* 0x000fe2000f8e0206 */
[----:B------:R-:W-:Y:S01]  /*19b0*/  IADD3 R10, P1, PT, R10, UR40, RZ ;  /* 0x000000280a0a7c10 */ /* 0x000fe2000ff3e0ff */
[----:B------:R-:W-:Y:S02]  /*19c0*/  IMAD.MOV R6, RZ, RZ, -R29 ;  /* 0x000000ffff067224 */ /* 0x000fe400078e0a1d */
[----:B------:R-:W-:Y:S01]  /*19d0*/  IMAD.HI.U32 R2, R3, UR5, RZ ;  /* 0x0000000503027c27 */ /* 0x000fe2000f8e00ff */
[----:B------:R-:W-:-:S03]  /*19e0*/  LEA.HI.X.SX32 R11, R17, UR41, 0x2, P1 ;  /* 0x00000029110b7c11 */ /* 0x000fc600088f16ff */
[----:B------:R-:W-:Y:S02]  /*19f0*/  IMAD R30, R33, UR38, R30 ;  /* 0x00000026211e7c24 */ /* 0x000fe4000f8e021e */
[----:B------:R-:W-:Y:S01]  /*1a00*/  IMAD R33, R6, UR51, R17 ;  /* 0x0000003306217c24 */ /* 0x000fe2000f8e0211 */
[----:B------:R-:W-:Y:S01]  /*1a10*/  IADD3 R6, PT, PT, -R2, RZ, RZ ;  /* 0x000000ff02067210 */ /* 0x000fe20007ffe1ff */
[----:B------:R-:W2:Y:S01]  /*1a20*/  LDG.E R10, desc[UR14][R10.64] ;  /* 0x0000000e0a0a7981 */ /* 0x000ea2000c1e1900 */
[----:B------:R-:W-:-:S03]  /*1a30*/  IABS R17, R12 ;  /* 0x0000000c00117213 */ /* 0x000fc60000000000 */
[----:B------:R-:W-:Y:S02]  /*1a40*/  IMAD R3, R6, UR12, R3 ;  /* 0x0000000c06037c24 */ /* 0x000fe4000f8e0203 */
[----:B------:R-:W-:Y:S01]  /*1a50*/  IMAD.HI.U32 R38, R17, UR5, RZ ;  /* 0x0000000511267c27 */ /* 0x000fe2000f8e00ff */
[----:B------:R-:W-:Y:S02]  /*1a60*/  P2R R47, PR, RZ, 0x1 ;  /* 0x00000001ff2f7803 */ /* 0x000fe40000000000 */
[----:B------:R-:W-:Y:S01]  /*1a70*/  ISETP.LT.U32.AND P0, PT, R3, UR12, PT ;  /* 0x0000000c03007c0c */ /* 0x000fe2000bf01070 */
[----:B------:R-:W-:-:S04]  /*1a80*/  IMAD.MOV R6, RZ, RZ, -R38 ;  /* 0x000000ffff067224 */ /* 0x000fc800078e0a26 */
[----:B------:R-:W-:Y:S01]  /*1a90*/  IMAD R6, R6, UR12, R17 ;  /* 0x0000000c06067c24 */ /* 0x000fe2000f8e0211 */
[----:B0-----:R-:W-:-:S04]  /*1aa0*/  ISETP.NE.U32.AND P1, PT, R34, 0x1, PT ;  /* 0x000000012200780c */ /* 0x001fc80003f25070 */
[----:B------:R-:W-:Y:S02]  /*1ab0*/  ISETP.LT.U32.AND P4, PT, R6, UR12, PT ;  /* 0x0000000c06007c0c */ /* 0x000fe4000bf81070 */
[----:B------:R-:W-:Y:S01]  /*1ac0*/  ISETP.NE.AND.EX P1, PT, R35, RZ, PT, P1 ;  /* 0x000000ff2300720c */ /* 0x000fe20003f25310 */
[----:B------:R-:W-:Y:S01]  /*1ad0*/  VIADD R35, R18, 0xe0 ;  /* 0x000000e012237836 */ /* 0x000fe20000000000 */
[----:B------:R-:W-:Y:S02]  /*1ae0*/  @!P0 IADD3 R3, PT, PT, R3, -UR12, RZ ;  /* 0x8000000c03038c10 */ /* 0x000fe4000fffe0ff */
[----:B------:R-:W-:Y:S02]  /*1af0*/  P2R R46, PR, RZ, 0x4 ;  /* 0x00000004ff2e7803 */ /* 0x000fe40000000000 */
[----:B------:R-:W-:Y:S02]  /*1b00*/  ISETP.GE.U32.AND P2, PT, R3, UR12, PT ;  /* 0x0000000c03007c0c */ /* 0x000fe4000bf46070 */
[----:B------:R-:W-:-:S03]  /*1b10*/  IABS R3, R35 ;  /* 0x0000002300037213 */ /* 0x000fc60000000000 */
[----:B------:R-:W-:Y:S02]  /*1b20*/  @!P4 VIADD R6, R6, -UR12 ;  /* 0x8000000c0606cc36 */ /* 0x000fe40008000000 */
[----:B------:R-:W-:Y:S01]  /*1b30*/  IMAD.HI.U32 R40, R3, UR7, RZ ;  /* 0x0000000703287c27 */ /* 0x000fe2000f8e00ff */
[----:B------:R-:W-:Y:S02]  /*1b40*/  P2R R48, PR, RZ, 0x8 ;  /* 0x00000008ff307803 */ /* 0x000fe40000000000 */
[----:B------:R-:W-:Y:S02]  /*1b50*/  ISETP.GE.U32.AND P3, PT, R6, UR12, PT ;  /* 0x0000000c06007c0c */ /* 0x000fe4000bf66070 */
[----:B------:R-:W-:Y:S02]  /*1b60*/  IADD3 R6, PT, PT, -R40, RZ, RZ ;  /* 0x000000ff28067210 */ /* 0x000fe40007ffe1ff */
[----:B------:R-:W-:-:S03]  /*1b70*/  IABS R34, R33 ;  /* 0x0000002100227213 */ /* 0x000fc60000000000 */
[----:B------:R-:W-:Y:S02]  /*1b80*/  IMAD R3, R6, UR11, R3 ;  /* 0x0000000b06037c24 */ /* 0x000fe4000f8e0203 */
[----:B------:R-:W-:-:S03]  /*1b90*/  IMAD.HI.U32 R45, R34, UR9, RZ ;  /* 0x00000009222d7c27 */ /* 0x000fc6000f8e00ff */
[----:B------:R-:W-:Y:S01]  /*1ba0*/  ISETP.LT.U32.AND P5, PT, R3, UR11, PT ;  /* 0x0000000b03007c0c */ /* 0x000fe2000bfa1070 */
[----:B------:R-:W-:-:S04]  /*1bb0*/  IMAD.MOV R17, RZ, RZ, -R45 ;  /* 0x000000ffff117224 */ /* 0x000fc800078e0a2d */
[----:B------:R-:W-:-:S08]  /*1bc0*/  IMAD R17, R17, UR10, R34 ;  /* 0x0000000a11117c24 */ /* 0x000fd0000f8e0222 */
[----:B------:R-:W-:Y:S02]  /*1bd0*/  @!P5 VIADD R40, R40, 0x1 ;  /* 0x000000012828d836 */ /* 0x000fe40000000000 */
[----:B------:R-:W-:Y:S01]  /*1be0*/  @!P5 VIADD R3, R3, -UR11 ;  /* 0x8000000b0303dc36 */ /* 0x000fe20008000000 */
[----:B------:R-:W-:Y:S02]  /*1bf0*/  ISETP.LT.U32.AND P5, PT, R17, UR10, PT ;  /* 0x0000000a11007c0c */ /* 0x000fe4000bfa1070 */
[----:B------:R-:W-:Y:S02]  /*1c00*/  P2R R50, PR, RZ, 0x2 ;  /* 0x00000002ff327803 */ /* 0x000fe40000000000 */
[----:B------:R-:W-:-:S09]  /*1c10*/  P2R R49, PR, RZ, 0x10 ;  /* 0x00000010ff317803 */ /* 0x000fd20000000000 */
[----:B------:R-:W-:-:S04]  /*1c20*/  @!P5 IADD3 R17, PT, PT, R17, -UR10, RZ ;  /* 0x8000000a1111dc10 */ /* 0x000fc8000fffe0ff */
[----:B------:R-:W-:Y:S01]  /*1c30*/  ISETP.GE.U32.AND P1, PT, R17, UR10, PT ;  /* 0x0000000a11007c0c */ /* 0x000fe2000bf26070 */
[----:B------:R-:W-:Y:S01]  /*1c40*/  VIADD R17, R18, 0x100 ;  /* 0x0000010012117836 */ /* 0x000fe20000000000 */
[----:B------:R-:W-:-:S04]  /*1c50*/  ISETP.GE.U32.AND P4, PT, R3, UR11, PT ;  /* 0x0000000b03007c0c */ /* 0x000fc8000bf86070 */
        /* <DEDUP_REMOVED lines=8> */
[----:B------:R-:W-:Y:S02]  /*1ce0*/  LOP3.LUT R54, R35, UR51, RZ, 0x3c, !PT ;  /* 0x0000003323367c12 */ /* 0x000fe4000f8e3cff */
[----:B------:R-:W-:-:S09]  /*1cf0*/  LOP3.LUT R3, R17, UR51, RZ, 0x3c, !PT ;  /* 0x0000003311037c12 */ /* 0x000fd2000f8e3cff */
[----:B------:R-:W-:Y:S02]  /*1d00*/  @P6 IADD3 R34, PT, PT, R34, 0x1, RZ ;  /* 0x0000000122226810 */ /* 0x000fe40007ffe0ff */
[----:B------:R-:W-:Y:S01]  /*1d10*/  ISETP.GE.AND P6, PT, R54, RZ, PT ;  /* 0x000000ff3600720c */ /* 0x000fe20003fc6270 */
[----:B------:R-:W-:Y:S01]  /*1d20*/  @!P5 VIADD R45, R45, 0x1 ;  /* 0x000000012d2dd836 */ /* 0x000fe20000000000 */
[----:B------:R-:W-:Y:S01]  /*1d30*/  ISETP.GE.AND P5, PT, R3, RZ, PT ;  /* 0x000000ff0300720c */ /* 0x000fe20003fa6270 */
[----:B------:R-:W-:Y:S01]  /*1d40*/  @P4 VIADD R40, R40, 0x1 ;  /* 0x0000000128284836 */ /* 0x000fe20000000000 */
[----:B------:R-:W-:Y:S02]  /*1d50*/  LOP3.LUT R53, R33, UR52, RZ, 0x3c, !PT ;  /* 0x0000003421357c12 */ /* 0x000fe4000f8e3cff */
[----:B------:R-:W-:Y:S02]  /*1d60*/  @P1 IADD3 R45, PT, PT, R45, 0x1, RZ ;  /* 0x000000012d2d1810 */ /* 0x000fe40007ffe0ff */
[----:B------:R-:W-:-:S05]  /*1d70*/  ISETP.NE.AND P4, PT, R49, RZ, PT ;  /* 0x000000ff3100720c */ /* 0x000fca0003f85270 */
[----:B------:R-:W-:Y:S01]  /*1d80*/  @!P6 IMAD.MOV R40, RZ, RZ, -R40 ;  /* 0x000000ffff28e224 */ /* 0x000fe200078e0a28 */
[----:B------:R-:W-:Y:S02]  /*1d90*/  ISETP.GE.AND P6, PT, R53, RZ, PT ;  /* 0x000000ff3500720c */ /* 0x000fe40003fc6270 */
[----:B------:R-:W-:Y:S01]  /*1da0*/  LOP3.LUT R51, R27, UR53, RZ, 0x3c, !PT ;  /* 0x000000351b337c12 */ /* 0x000fe2000f8e3cff */
[----:B------:R-:W-:Y:S02]  /*1db0*/  @!P5 IMAD.MOV R34, RZ, RZ, -R34 ;  /* 0x000000ffff22d224 */ /* 0x000fe400078e0a22 */
[----:B------:R-:W-:Y:S01]  /*1dc0*/  IMAD.MOV.U32 R49, RZ, RZ, R45 ;  /* 0x000000ffff317224 */ /* 0x000fe200078e002d */
[----:B------:R-:W-:Y:S02]  /*1dd0*/  ISETP.GE.AND P5, PT, R51, RZ, PT ;  /* 0x000000ff3300720c */ /* 0x000fe40003fa6270 */
[----:B------:R-:W-:Y:S01]  /*1de0*/  LOP3.LUT R52, R12, UR53, RZ, 0x3c, !PT ;  /* 0x000000350c347c12 */ /* 0x000fe2000f8e3cff */
[----:B------:R-:W-:-:S04]  /*1df0*/  @!P0 VIADD R2, R2, 0x1 ;  /* 0x0000000102028836 */ /* 0x000fc80000000000 */
[----:B------:R-:W-:Y:S02]  /*1e00*/  @!P6 IADD3 R49, PT, PT, -R49, RZ, RZ ;  /* 0x000000ff3131e210 */ /* 0x000fe40007ffe1ff */
[----:B------:R-:W-:Y:S01]  /*1e10*/  ISETP.GE.AND P6, PT, R52, RZ, PT ;  /* 0x000000ff3400720c */ /* 0x000fe20003fc6270 */
[----:B------:R-:W-:Y:S01]  /*1e20*/  @P2 VIADD R2, R2, 0x1 ;  /* 0x0000000102022836 */ /* 0x000fe20000000000 */
[----:B------:R-:W-:Y:S02]  /*1e30*/  @!P4 IADD3 R38, PT, PT, R38, 0x1, RZ ;  /* 0x000000012626c810 */ /* 0x000fe40007ffe0ff */
[----:B------:R-:W-:Y:S01]  /*1e40*/  ISETP.NE.AND P2, PT, R46, RZ, PT ;  /* 0x000000ff2e00720c */ /* 0x000fe20003f45270 */
[----:B------:R-:W-:Y:S01]  /*1e50*/  @!P5 IMAD.MOV R2, RZ, RZ, -R2 ;  /* 0x000000ffff02d224 */ /* 0x000fe200078e0a02 */
[----:B------:R-:W-:Y:S01]  /*1e60*/  ISETP.NE.AND P0, PT, R47, RZ, PT ;  /* 0x000000ff2f00720c */ /* 0x000fe20003f05270 */
[----:B------:R-:W-:Y:S01]  /*1e70*/  @P3 VIADD R38, R38, 0x1 ;  /* 0x0000000126263836 */ /* 0x000fe20000000000 */
[----:B------:R-:W-:-:S02]  /*1e80*/  SEL R16, R16, RZ, P2 ;  /* 0x000000ff10107207 */ /* 0x000fc40001000000 */
[----:B------:R-:W-:Y:S02]  /*1e90*/  ISETP.NE.AND P1, PT, R50, RZ, PT ;  /* 0x000000ff3200720c */ /* 0x000fe40003f25270 */
[----:B------:R-:W-:Y:S02]  /*1ea0*/  SEL R5, R5, RZ, P2 ;  /* 0x000000ff05057207 */ /* 0x000fe40001000000 */
[----:B------:R-:W-:Y:S01]  /*1eb0*/  ISETP.NE.AND P5, PT, RZ, UR53, PT ;  /* 0x00000035ff007c0c */ /* 0x000fe2000bfa5270 */
[----:B------:R-:W-:Y:S01]  /*1ec0*/  IMAD R16, R16, UR36, RZ ;  /* 0x0000002410107c24 */ /* 0x000fe2000f8e02ff */
[----:B------:R-:W-:Y:S01]  /*1ed0*/  SEL R23, R23, RZ, P0 ;  /* 0x000000ff17177207 */ /* 0x000fe20000000000 */
[----:B------:R-:W-:Y:S01]  /*1ee0*/  IMAD R6, R5, UR36, RZ ;  /* 0x0000002405067c24 */ /* 0x000fe2000f8e02ff */
[----:B------:R-:W-:Y:S01]  /*1ef0*/  SEL R7, R7, RZ, P0 ;  /* 0x000000ff07077207 */ /* 0x000fe20000000000 */
[----:B------:R0:W5:Y:S01]  /*1f00*/  LDG.E R5, desc[UR14][R14.64] ;  /* 0x0000000e0e057981 */ /* 0x000162000c1e1900 */
[----:B------:R-:W-:-:S02]  /*1f10*/  SEL R26, R26, RZ, P1 ;  /* 0x000000ff1a1a7207 */ /* 0x000fc40000800000 */
[----:B------:R-:W-:Y:S02]  /*1f20*/  @!P6 IADD3 R38, PT, PT, -R38, RZ, RZ ;  /* 0x000000ff2626e210 */ /* 0x000fe40007ffe1ff */
[----:B------:R-:W-:Y:S02]  /*1f30*/  SEL R2, R21, R2, !P5 ;  /* 0x0000000215027207 */ /* 0x000fe40006800000 */
[----:B------:R-:W-:Y:S01]  /*1f40*/  ISETP.NE.AND P6, PT, RZ, UR51, PT ;  /* 0x00000033ff007c0c */ /* 0x000fe2000bfc5270 */
[----:B------:R-:W-:Y:S01]  /*1f50*/  IMAD R16, R23, UR37, R16 ;  /* 0x0000002517107c24 */ /* 0x000fe2000f8e0210 */
[----:B------:R-:W-:Y:S01]  /*1f60*/  ISETP.NE.AND P3, PT, R48, RZ, PT ;  /* 0x000000ff3000720c */ /* 0x000fe20003f65270 */
[----:B------:R-:W-:Y:S02]  /*1f70*/  IMAD R7, R7, UR37, R6 ;  /* 0x0000002507077c24 */ /* 0x000fe4000f8e0206 */
[----:B------:R-:W-:Y:S01]  /*1f80*/  IMAD R23, R26, UR39, R25 ;  /* 0x000000271a177c24 */ /* 0x000fe2000f8e0219 */
[----:B------:R-:W-:Y:S01]  /*1f90*/  SEL R25, R19, R40, !P6 ;  /* 0x0000002813197207 */ /* 0x000fe20007000000 */
[----:B------:R-:W-:Y:S01]  /*1fa0*/  IMAD.MOV R6, RZ, RZ, -R2 ;  /* 0x000000ffff067224 */ /* 0x000fe200078e0a02 */
[----:B------:R-:W-:-:S02]  /*1fb0*/  SEL R2, R2, RZ, P3 ;  /* 0x000000ff02027207 */ /* 0x000fc40001800000 */
[----:B------:R-:W-:Y:S02]  /*1fc0*/  P2R R46, PR, RZ, 0x8 ;  /* 0x00000008ff2e7803 */ /* 0x000fe40000000000 */
[----:B------:R-:W-:Y:S02]  /*1fd0*/  ISETP.NE.AND P3, PT, RZ, UR52, PT ;  /* 0x00000034ff007c0c */ /* 0x000fe4000bf65270 */
[----:B------:R-:W-:Y:S01]  /*1fe0*/  SEL R28, R28, RZ, P1 ;  /* 0x000000ff1c1c7207 */ /* 0x000fe20000800000 */
[----:B0-----:R-:W-:Y:S01]  /*1ff0*/  IMAD.MOV R14, RZ, RZ, -R25 ;  /* 0x000000ffff0e7224 */ /* 0x001fe200078e0a19 */
[----:B------:R-:W-:Y:S01]  /*2000*/  SEL R40, R20, R49, !P3 ;  /* 0x0000003114287207 */ /* 0x000fe20005800000 */
[----:B------:R-:W-:Y:S01]  /*2010*/  IMAD R45, R6, UR53, R27 ;  /* 0x00000035062d7c24 */ /* 0x000fe2000f8e021b */
[----:B------:R-:W-:Y:S01]  /*2020*/  SEL R15, R24, RZ, P1 ;  /* 0x000000ff180f7207 */ /* 0x000fe20000800000 */
[----:B------:R-:W-:Y:S02]  /*2030*/  IMAD R27, R28, UR39, R31 ;  /* 0x000000271c1b7c24 */ /* 0x000fe4000f8e021f */
[----:B------:R-:W-:Y:S01]  /*2040*/  IMAD R31, R14, UR51, R35 ;  /* 0x000000330e1f7c24 */ /* 0x000fe2000f8e0223 */
[----:B------:R-:W-:Y:S01]  /*2050*/  IADD3 R14, PT, PT, -R40, RZ, RZ ;  /* 0x000000ff280e7210 */ /* 0x000fe20007ffe1ff */
[----:B------:R-:W-:-:S03]  /*2060*/  IMAD R15, R15, UR39, R30 ;  /* 0x000000270f0f7c24 */ /* 0x000fc6000f8e021e */
[----:B------:R-:W-:Y:S01]  /*2070*/  IABS R30, R31 ;  /* 0x0000001f001e7213 */ /* 0x000fe20000000000 */
[----:B------:R-:W-:Y:S01]  /*2080*/  IMAD R14, R14, UR52, R33 ;  /* 0x000000340e0e7c24 */ /* 0x000fe2000f8e0221 */
[----:B------:R-:W-:Y:S02]  /*2090*/  SEL R33, R22, RZ, P1 ;  /* 0x000000ff16217207 */ /* 0x000fe40000800000 */
[----:B------:R-:W-:Y:S01]  /*20a0*/  SEL R28, R45, RZ, P1 ;  /* 0x000000ff2d1c7207 */ /* 0x000fe20000800000 */
[----:B------:R-:W-:Y:S01]  /*20b0*/  IMAD.HI.U32 R45, R30, UR9, RZ ;  /* 0x000000091e2d7c27 */ /* 0x000fe2000f8e00ff */
[----:B------:R-:W-:-:S03]  /*20c0*/  IABS R26, R14 ;  /* 0x0000000e001a7213 */ /* 0x000fc60000000000 */
[----:B------:R-:W-:Y:S02]  /*20d0*/  IMAD R32, R33, UR39, R32 ;  /* 0x0000002721207c24 */ /* 0x000fe4000f8e0220 */
[----:B------:R-:W-:Y:S02]  /*20e0*/  IMAD.MOV R33, RZ, RZ, -R45 ;  /* 0x000000ffff217224 */ /* 0x000fe400078e0a2d */
[----:B------:R-:W-:Y:S01]  /*20f0*/  IMAD.HI.U32 R22, R26, UR5, RZ ;  /* 0x000000051a167c27 */ /* 0x000fe2000f8e00ff */
[----:B------:R-:W-:-:S03]  /*2100*/  SEL R38, R21, R38, !P5 ;  /* 0x0000002615267207 */ /* 0x000fc60006800000 */
[----:B------:R-:W-:Y:S02]  /*2110*/  IMAD R30, R33, UR10, R30 ;  /* 0x0000000a211e7c24 */ /* 0x000fe4000f8e021e */
[----:B------:R-:W-:Y:S01]  /*2120*/  IMAD.MOV R33, RZ, RZ, -R22 ;  /* 0x000000ffff217224 */ /* 0x000fe200078e0a16 */
[----:B------:R-:W-:-:S03]  /*2130*/  SEL R24, R19, R34, !P6 ;  /* 0x0000002213187207 */ /* 0x000fc60007000000 */
[----:B------:R-:W-:Y:S01]  /*2140*/  IMAD R26, R33, UR12, R26 ;  /* 0x0000000c211a7c24 */ /* 0x000fe2000f8e021a */
[----:B------:R-:W-:Y:S02]  /*2150*/  IADD3 R33, PT, PT, -R38, RZ, RZ ;  /* 0x000000ff26217210 */ /* 0x000fe40007ffe1ff */
[----:B------:R-:W-:-:S03]  /*2160*/  SHF.R.S64 R6, RZ, 0x1e, R35 ;  /* 0x0000001eff067819 */ /* 0x000fc60000001023 */
[----:B------:R-:W-:Y:S02]  /*2170*/  IMAD R34, R33, UR53, R12 ;  /* 0x0000003521227c24 */ /* 0x000fe4000f8e020c */
[----:B------:R-:W-:Y:S01]  /*2180*/  IMAD.MOV R12, RZ, RZ, -R24 ;  /* 0x000000ffff0c7224 */ /* 0x000fe200078e0a18 */
[----:B------:R-:W-:Y:S01]  /*2190*/  IADD3 R6, P4, PT, R6, UR40, RZ ;  /* 0x0000002806067c10 */ /* 0x000fe2000ff9e0ff */
[----:B------:R-:W-:Y:S01]  /*21a0*/  IMAD R47, R2, UR38, R7 ;  /* 0x00000026022f7c24 */ /* 0x000fe2000f8e0207 */
[--C-:B------:R-:W-:Y:S01]  /*21b0*/  SHF.R.S64 R2, RZ, 0x1e, R17.reuse ;  /* 0x0000001eff027819 */ /* 0x100fe20000001011 */
[----:B------:R-:W-:Y:S01]  /*21c0*/  IMAD R33, R12, UR51, R17 ;  /* 0x000000330c217c24 */ /* 0x000fe2000f8e0211 */
[----:B------:R-:W-:Y:S02]  /*21d0*/  LEA.HI.X.SX32 R7, R35, UR41, 0x2, P4 ;  /* 0x0000002923077c11 */ /* 0x000fe4000a0f16ff */
[----:B------:R-:W-:Y:S02]  /*21e0*/  IADD3 R2, P4, PT, R2, UR40, RZ ;  /* 0x0000002802027c10 */ /* 0x000fe4000ff9e0ff */
[----:B------:R-:W-:-:S02]  /*21f0*/  IABS R12, R33 ;  /* 0x00000021000c7213 */ /* 0x000fc40000000000 */
[----:B------:R-:W-:Y:S02]  /*2200*/  ISETP.LT.U32.AND P3, PT, R26, UR12, PT ;  /* 0x0000000c1a007c0c */ /* 0x000fe4000bf61070 */
[----:B------:R-:W-:Y:S02]  /*2210*/  P2R R50, PR, RZ, 0x1 ;  /* 0x00000001ff327803 */ /* 0x000fe40000000000 */
[----:B------:R-:W-:Y:S02]  /*2220*/  P2R R48, PR, RZ, 0x4 ;  /* 0x00000004ff307803 */ /* 0x000fe40000000000 */
[----:B------:R-:W-:Y:S02]  /*2230*/  P2R R49, PR, RZ, 0x2 ;  /* 0x00000002ff317803 */ /* 0x000fe40000000000 */
[----:B------:R-:W-:Y:S01]  /*2240*/  LOP3.LUT R51, R31, UR52, RZ, 0x3c, !PT ;  /* 0x000000341f337c12 */ /* 0x000fe2000f8e3cff */
[----:B------:R-:W-:Y:S01]  /*2250*/  IMAD R28, R28, UR39, R47 ;  /* 0x000000271c1c7c24 */ /* 0x000fe2000f8e022f */
[----:B------:R-:W-:Y:S01]  /*2260*/  LEA.HI.X.SX32 R3, R17, UR41, 0x2, P4 ;  /* 0x0000002911037c11 */ /* 0x000fe2000a0f16ff */
[----:B------:R-:W-:Y:S01]  /*2270*/  IMAD.HI.U32 R17, R12, UR9, RZ ;  /* 0x000000090c117c27 */ /* 0x000fe2000f8e00ff */
[----:B------:R-:W-:Y:S01]  /*2280*/  LOP3.LUT R52, R33, UR52, RZ, 0x3c, !PT ;  /* 0x0000003421347c12 */ /* 0x000fe2000f8e3cff */
[----:B------:R0:W2:Y:S03]  /*2290*/  LDG.E R11, desc[UR14][R6.64] ;  /* 0x0000000e060b7981 */ /* 0x0000a6000c1e1900 */
[----:B------:R-:W-:-:S05]  /*22a0*/  IADD3 R35, PT, PT, -R17, RZ, RZ ;  /* 0x000000ff11237210 */ /* 0x000fca0007ffe1ff */
[----:B------:R-:W-:-:S05]  /*22b0*/  IMAD R12, R35, UR10, R12 ;  /* 0x0000000a230c7c24 */ /* 0x000fca000f8e020c */
[----:B------:R-:W-:Y:S02]  /*22c0*/  ISETP.LT.U32.AND P5, PT, R12, UR10, PT ;  /* 0x0000000a0c007c0c */ /* 0x000fe4000bfa1070 */
[----:B------:R-:W-:Y:S01]  /*22d0*/  ISETP.LT.U32.AND P4, PT, R30, UR10, PT ;  /* 0x0000000a1e007c0c */ /* 0x000fe2000bf81070 */
[----:B------:R-:W-:-:S10]  /*22e0*/  @!P3 VIADD R26, R26, -UR12 ;  /* 0x8000000c1a1abc36 */ /* 0x000fd40008000000 */
[----:B------:R-:W-:Y:S01]  /*22f0*/  @!P5 VIADD R12, R12, -UR10 ;  /* 0x8000000a0c0cdc36 */ /* 0x000fe20008000000 */
[----:B------:R-:W-:-:S04]  /*2300*/  ISETP.GE.U32.AND P2, PT, R26, UR12, PT ;  /* 0x0000000c1a007c0c */ /* 0x000fc8000bf46070 */
[----:B------:R-:W-:Y:S02]  /*2310*/  ISETP.GE.U32.AND P0, PT, R12, UR10, PT ;  /* 0x0000000a0c007c0c */ /* 0x000fe4000bf06070 */
[----:B------:R-:W-:Y:S01]  /*2320*/  IADD3 R12, PT, PT, R18, 0x120, RZ ;  /* 0x00000120120c7810 */ /* 0x000fe20007ffe0ff */
[----:B------:R-:W-:-:S03]  /*2330*/  @!P4 VIADD R30, R30, -UR10 ;  /* 0x8000000a1e1ecc36 */ /* 0x000fc60008000000 */
[----:B------:R-:W-:Y:S02]  /*2340*/  IABS R26, R12 ;  /* 0x0000000c001a7213 */ /* 0x000fe40000000000 */
[----:B------:R-:W-:-:S03]  /*2350*/  ISETP.GE.U32.AND P1, PT, R30, UR10, PT ;  /* 0x0000000a1e007c0c */ /* 0x000fc6000bf26070 */
[----:B------:R-:W-:-:S04]  /*2360*/  IMAD.HI.U32 R30, R26, UR7, RZ ;  /* 0x000000071a1e7c27 */ /* 0x000fc8000f8e00ff */
[----:B------:R-:W-:-:S04]  /*2370*/  IMAD.MOV R35, RZ, RZ, -R30 ;  /* 0x000000ffff237224 */ /* 0x000fc800078e0a1e */
[----:B------:R-:W-:-:S05]  /*2380*/  IMAD R26, R35, UR11, R26 ;  /* 0x0000000b231a7c24 */ /* 0x000fca000f8e021a */
[----:B------:R-:W-:Y:S01]  /*2390*/  ISETP.LT.U32.AND P6, PT, R26, UR11, PT ;  /* 0x0000000b1a007c0c */ /* 0x000fe2000bfc1070 */
[----:B------:R-:W-:Y:S01]  /*23a0*/  @!P4 VIADD R45, R45, 0x1 ;  /* 0x000000012d2dc836 */ /* 0x000fe20000000000 */
[----:B------:R-:W-:-:S11]  /*23b0*/  LOP3.LUT R47, R14, UR53, RZ, 0x3c, !PT ;  /* 0x000000350e2f7c12 */ /* 0x000fd6000f8e3cff */
[----:B------:R-:W-:Y:S01]  /*23c0*/  @!P6 VIADD R26, R26, -UR11 ;  /* 0x8000000b1a1aec36 */ /* 0x000fe20008000000 */
[----:B------:R-:W-:Y:S02]  /*23d0*/  @!P6 IADD3 R30, PT, PT, R30, 0x1, RZ ;  /* 0x000000011e1ee810 */ /* 0x000fe40007ffe0ff */
[----:B------:R-:W-:Y:S02]  /*23e0*/  ISETP.GE.AND P6, PT, R51, RZ, PT ;  /* 0x000000ff3300720c */ /* 0x000fe40003fc6270 */
[----:B------:R-:W-:Y:S01]  /*23f0*/  ISETP.GE.U32.AND P4, PT, R26, UR11, PT ;  /* 0x0000000b1a007c0c */ /* 0x000fe2000bf86070 */
[----:B------:R-:W-:Y:S02]  /*2400*/  @P1 VIADD R45, R45, 0x1 ;  /* 0x000000012d2d1836 */ /* 0x000fe40000000000 */
[----:B------:R-:W-:Y:S01]  /*2410*/  @!P3 VIADD R22, R22, 0x1 ;  /* 0x000000011616b836 */ /* 0x000fe20000000000 */
[----:B------:R-:W-:Y:S02]  /*2420*/  LOP3.LUT R26, R12, UR51, RZ, 0x3c, !PT ;  /* 0x000000330c1a7c12 */ /* 0x000fe4000f8e3cff */
[----:B------:R-:W-:-:S05]  /*2430*/  @!P5 IADD3 R17, PT, PT, R17, 0x1, RZ ;  /* 0x000000011111d810 */ /* 0x000fca0007ffe0ff */
[----:B------:R-:W-:Y:S01]  /*2440*/  @!P6 IMAD.MOV R45, RZ, RZ, -R45 ;  /* 0x000000ffff2de224 */ /* 0x000fe200078e0a2d */
[----:B------:R-:W-:Y:S01]  /*2450*/  ISETP.GE.AND P6, PT, R47, RZ, PT ;  /* 0x000000ff2f00720c */ /* 0x000fe20003fc6270 */
[----:B------:R-:W-:Y:S01]  /*2460*/  @P4 VIADD R30, R30, 0x1 ;  /* 0x000000011e1e4836 */ /* 0x000fe20000000000 */
[----:B------:R-:W-:Y:S02]  /*2470*/  @P2 IADD3 R22, PT, PT, R22, 0x1, RZ ;  /* 0x0000000116162810 */ /* 0x000fe40007ffe0ff */
[----:B------:R-:W-:Y:S02]  /*2480*/  ISETP.GE.AND P4, PT, R26, RZ, PT ;  /* 0x000000ff1a00720c */ /* 0x000fe40003f86270 */
[----:B------:R-:W-:Y:S02]  /*2490*/  ISETP.NE.AND P2, PT, R48, RZ, PT ;  /* 0x000000ff3000720c */ /* 0x000fe40003f45270 */
[----:B------:R-:W-:Y:S02]  /*24a0*/  @P0 IADD3 R17, PT, PT, R17, 0x1, RZ ;  /* 0x0000000111110810 */ /* 0x000fe40007ffe0ff */
[----:B------:R-:W-:-:S02]  /*24b0*/  ISETP.NE.AND P0, PT, R50, RZ, PT ;  /* 0x000000ff3200720c */ /* 0x000fc40003f05270 */
[----:B------:R-:W-:Y:S02]  /*24c0*/  ISETP.NE.AND P3, PT, R46, RZ, PT ;  /* 0x000000ff2e00720c */ /* 0x000fe40003f65270 */
[----:B------:R-:W-:Y:S02]  /*24d0*/  SEL R29, R29, RZ, P2 ;  /* 0x000000ff1d1d7207 */ /* 0x000fe40001000000 */
[----:B------:R-:W-:Y:S01]  /*24e0*/  ISETP.NE.AND P1, PT, R49, RZ, PT ;  /* 0x000000ff3100720c */ /* 0x000fe20003f25270 */
[----:B------:R-:W-:Y:S01]  /*24f0*/  IMAD.MOV.U32 R49, RZ, RZ, R17 ;  /* 0x000000ffff317224 */ /* 0x000fe200078e0011 */
[----:B------:R-:W-:Y:S01]  /*2500*/  ISETP.GE.AND P5, PT, R52, RZ, PT ;  /* 0x000000ff3400720c */ /* 0x000fe20003fa6270 */
[----:B------:R-:W-:Y:S01]  /*2510*/  IMAD R29, R29, UR36, RZ ;  /* 0x000000241d1d7c24 */ /* 0x000fe2000f8e02ff */
[----:B------:R-:W-:Y:S02]  /*2520*/  SEL R17, R38, RZ, P3 ;  /* 0x000000ff26117207 */ /* 0x000fe40001800000 */
[----:B------:R-:W-:-:S02]  /*2530*/  SEL R40, R40, RZ, P0 ;  /* 0x000000ff28287207 */ /* 0x000fc40000000000 */
[----:B------:R-:W-:Y:S02]  /*2540*/  @!P6 IADD3 R22, PT, PT, -R22, RZ, RZ ;  /* 0x000000ff1616e210 */ /* 0x000fe40007ffe1ff */
[----:B------:R-:W-:Y:S01]  /*2550*/  ISETP.NE.AND P6, PT, RZ, UR53, PT ;  /* 0x00000035ff007c0c */ /* 0x000fe2000bfc5270 */
[----:B------:R-:W-:Y:S01]  /*2560*/  @!P4 IMAD.MOV R30, RZ, RZ, -R30 ;  /* 0x000000ffff1ec224 */ /* 0x000fe200078e0a1e */
[----:B------:R-:W-:Y:S01]  /*2570*/  SEL R34, R34, RZ, P1 ;  /* 0x000000ff22227207 */ /* 0x000fe20000800000 */
[----:B------:R-:W-:Y:S01]  /*2580*/  IMAD R35, R17, UR38, R16 ;  /* 0x0000002611237c24 */ /* 0x000fe2000f8e0210 */
[----:B------:R-:W-:Y:S01]  /*2590*/  IADD3 R16, P4, PT, R23, UR42, RZ ;  /* 0x0000002a17107c10 */ /* 0x000fe2000ff9e0ff */
[----:B------:R-:W-:Y:S01]  /*25a0*/  IMAD R40, R40, UR37, R29 ;  /* 0x0000002528287c24 */ /* 0x000fe2000f8e021d */
[----:B------:R-:W-:Y:S02]  /*25b0*/  SEL R29, R21, R22, !P6 ;  /* 0x00000016151d7207 */ /* 0x000fe40007000000 */
[----:B------:R-:W-:Y:S01]  /*25c0*/  ISETP.NE.AND P6, PT, RZ, UR52, PT ;  /* 0x00000034ff007c0c */ /* 0x000fe2000bfc5270 */
[----:B------:R-:W-:Y:S01]  /*25d0*/  IMAD R35, R34, UR39, R35 ;  /* 0x0000002722237c24 */ /* 0x000fe2000f8e0223 */
[----:B------:R-:W-:Y:S01]  /*25e0*/  LEA.HI.X.SX32 R17, R23, UR43, 0x1, P4 ;  /* 0x0000002b17117c11 */ /* 0x000fe2000a0f0eff */
[----:B------:R-:W-:Y:S01]  /*25f0*/  IMAD.MOV R23, RZ, RZ, -R29 ;  /* 0x000000ffff177224 */ /* 0x000fe200078e0a1d */
[----:B------:R-:W-:Y:S01]  /*2600*/  SEL R34, R20, R45, !P6 ;  /* 0x0000002d14227207 */ /* 0x000fe20007000000 */
[----:B------:R-:W-:Y:S01]  /*2610*/  @!P5 IMAD.MOV R49, RZ, RZ, -R49 ;  /* 0x000000ffff31d224 */ /* 0x000fe200078e0a31 */
[----:B------:R-:W-:Y:S01]  /*2620*/  SEL R29, R29, RZ, P3 ;  /* 0x000000ff1d1d7207 */ /* 0x000fe20001800000 */
[----:B------:R-:W-:-:S02]  /*2630*/  IMAD R38, R23, UR53, R14 ;  /* 0x0000003517267c24 */ /* 0x000fc4000f8e020e */
[----:B0-----:R-:W-:Y:S01]  /*2640*/  IMAD.MOV R6, RZ, RZ, -R34 ;  /* 0x000000ffff067224 */ /* 0x001fe200078e0a22 */
[----:B------:R-:W-:Y:S01]  /*2650*/  SEL R49, R20, R49, !P6 ;  /* 0x0000003114317207 */ /* 0x000fe20007000000 */
[----:B------:R-:W-:Y:S01]  /*2660*/  IMAD R29, R29, UR38, R40 ;  /* 0x000000261d1d7c24 */ /* 0x000fe2000f8e0228 */
[----:B------:R-:W-:Y:S01]  /*2670*/  SEL R38, R38, RZ, P1 ;  /* 0x000000ff26267207 */ /* 0x000fe20000800000 */
[----:B------:R-:W-:Y:S01]  /*2680*/  IMAD R6, R6, UR52, R31 ;  /* 0x0000003406067c24 */ /* 0x000fe2000f8e021f */
[----:B------:R-:W-:-:S03]  /*2690*/  IADD3 R48, PT, PT, -R49, RZ, RZ ;  /* 0x000000ff31307210 */ /* 0x000fc60007ffe1ff */
[----:B------:R-:W-:Y:S01]  /*26a0*/  IMAD R40, R38, UR39, R29 ;  /* 0x0000002726287c24 */ /* 0x000fe2000f8e021d */
[----:B------:R-:W-:Y:S01]  /*26b0*/  IABS R29, R6 ;  /* 0x00000006001d7213 */ /* 0x000fe20000000000 */
[----:B------:R-:W-:Y:S01]  /*26c0*/  IMAD R33, R48, UR52, R33 ;  /* 0x0000003430217c24 */ /* 0x000fe2000f8e0221 */
[----:B------:R-:W-:Y:S01]  /*26d0*/  R2UR UR16, R36 ;  /* 0x00000000241072ca */ /* 0x000fe200000e0000 */
[----:B------:R0:W3:Y:S01]  /*26e0*/  LDG.E.U8 R38, desc[UR14][R16.64] ;  /* 0x0000000e10267981 */ /* 0x0000e2000c1e1100 */
[----:B------:R-:W-:Y:S01]  /*26f0*/  R2UR UR17, R37 ;  /* 0x00000000251172ca */ /* 0x000fe200000e0000 */
[----:B------:R-:W-:Y:S01]  /*2700*/  IMAD.HI.U32 R7, R29, UR5, RZ ;  /* 0x000000051d077c27 */ /* 0x000fe2000f8e00ff */
[----:B------:R-:W-:Y:S02]  /*2710*/  IABS R31, R33 ;  /* 0x00000021001f7213 */ /* 0x000fe40000000000 */
[----:B------:R-:W-:Y:S01]  /*2720*/  IADD3 R26, P4, PT, R27, UR42, RZ ;  /* 0x0000002a1b1a7c10 */ /* 0x000fe2000ff9e0ff */
[----:B------:R-:W-:Y:S01]  /*2730*/  IMAD.MOV R48, RZ, RZ, -R7 ;  /* 0x000000ffff307224 */ /* 0x000fe200078e0a07 */
[----:B------:R-:W-:Y:S01]  /*2740*/  ISETP.NE.AND P6, PT, RZ, UR51, PT ;  /* 0x00000033ff007c0c */ /* 0x000fe2000bfc5270 */
[----:B0-----:R-:W-:Y:S01]  /*2750*/  IMAD.HI.U32 R17, R31, UR5, RZ ;  /* 0x000000051f117c27 */ /* 0x001fe2000f8e00ff */
[----:B------:R-:W-:-:S03]  /*2760*/  LEA.HI.X.SX32 R27, R27, UR43, 0x1, P4 ;  /* 0x0000002b1b1b7c11 */ /* 0x000fc6000a0f0eff */
[----:B------:R-:W-:Y:S01]  /*2770*/  IMAD R16, R48, UR12, R29 ;  /* 0x0000000c30107c24 */ /* 0x000fe2000f8e021d */
[----:B------:R-:W-:Y:S01]  /*2780*/  SEL R29, R19, R30, !P6 ;  /* 0x0000001e131d7207 */ /* 0x000fe20007000000 */
[----:B------:R-:W-:Y:S01]  /*2790*/  IMAD.MOV R48, RZ, RZ, -R17 ;  /* 0x000000ffff307224 */ /* 0x000fe200078e0a11 */
[----:B------:R0:W4:Y:S01]  /*27a0*/  LDG.E.U8 R26, desc[UR16][R26.64] ;  /* 0x000000101a1a7981 */ /* 0x000122000c1e1100 */
[C---:B------:R-:W-:Y:S02]  /*27b0*/  IADD3 R22, P4, PT, R15.reuse, UR42, RZ ;  /* 0x0000002a0f167c10 */ /* 0x040fe4000ff9e0ff */
[----:B------:R-:W-:Y:S02]  /*27c0*/  SHF.R.S64 R14, RZ, 0x1e, R12 ;  /* 0x0000001eff0e7819 */ /* 0x000fe4000000100c */
[----:B------:R-:W-:Y:S01]  /*27d0*/  LEA.HI.X.SX32 R23, R15, UR43, 0x1, P4 ;  /* 0x0000002b0f177c11 */ /* 0x000fe2000a0f0eff */
[----:B0-----:R-:W-:Y:S01]  /*27e0*/  IMAD R27, R48, UR12, R31 ;  /* 0x0000000c301b7c24 */ /* 0x001fe2000f8e021f */
[----:B------:R-:W-:-:S03]  /*27f0*/  IADD3 R31, PT, PT, -R29, RZ, RZ ;  /* 0x000000ff1d1f7210 */ /* 0x000fc60007ffe1ff */
[----:B------:R0:W5:Y:S01]  /*2800*/  LDG.E.U8 R45, desc[UR14][R22.64] ;  /* 0x0000000e162d7981 */ /* 0x000162000c1e1100 */
[----:B------:R-:W-:Y:S01]  /*2810*/  IADD3 R14, P4, PT, R14, UR40, RZ ;  /* 0x000000280e0e7c10 */ /* 0x000fe2000ff9e0ff */
[----:B------:R-:W-:-:S03]  /*2820*/  IMAD R30, R31, UR51, R12 ;  /* 0x000000331f1e7c24 */ /* 0x000fc6000f8e020c */
[----:B------:R-:W-:Y:S02]  /*2830*/  LEA.HI.X.SX32 R15, R12, UR41, 0x2, P4 ;  /* 0x000000290c0f7c11 */ /* 0x000fe4000a0f16ff */
[----:B------:R-:W-:Y:S01]  /*2840*/  IABS R12, R30 ;  /* 0x0000001e000c7213 */ /* 0x000fe20000000000 */
[----:B0-----:R-:W-:Y:S01]  /*2850*/  VIADD R22, R18, 0x140 ;  /* 0x0000014012167836 */ /* 0x001fe20000000000 */
[----:B------:R-:W-:Y:S01]  /*2860*/  P2R R51, PR, RZ, 0x2 ;  /* 0x00000002ff337803 */ /* 0x000fe20000000000 */
[----:B------:R-:W2:Y:S02]  /*2870*/  LDG.E R14, desc[UR14][R14.64] ;  /* 0x0000000e0e0e7981 */ /* 0x000ea4000c1e1900 */
[----:B------:R-:W-:-:S04]  /*2880*/  IMAD.HI.U32 R31, R12, UR9, RZ ;  /* 0x000000090c1f7c27 */ /* 0x000fc8000f8e00ff */
[----:B------:R-:W-:-:S04]  /*2890*/  IMAD.MOV R23, RZ, RZ, -R31 ;  /* 0x000000ffff177224 */ /* 0x000fc800078e0a1f */
[----:B------:R-:W-:-:S05]  /*28a0*/  IMAD R12, R23, UR10, R12 ;  /* 0x0000000a170c7c24 */ /* 0x000fca000f8e020c */
[----:B------:R-:W-:-:S13]  /*28b0*/  ISETP.LT.U32.AND P5, PT, R12, UR10, PT ;  /* 0x0000000a0c007c0c */ /* 0x000fda000bfa1070 */
[----:B------:R-:W-:-:S05]  /*28c0*/  @!P5 VIADD R12, R12, -UR10 ;  /* 0x8000000a0c0cdc36 */ /* 0x000fca0008000000 */
[----:B------:R-:W-:Y:S02]  /*28d0*/  ISETP.GE.U32.AND P1, PT, R12, UR10, PT ;  /* 0x0000000a0c007c0c */ /* 0x000fe4000bf26070 */
[----:B------:R-:W-:-:S05]  /*28e0*/  IABS R12, R22 ;  /* 0x00000016000c7213 */ /* 0x000fca0000000000 */
[----:B------:R-:W-:-:S05]  /*28f0*/  IMAD.HI.U32 R48, R12, UR7, RZ ;  /* 0x000000070c307c27 */ /* 0x000fca000f8e00ff */
[----:B------:R-:W-:-:S05]  /*2900*/  IADD3 R23, PT, PT, -R48, RZ, RZ ;  /* 0x000000ff30177210 */ /* 0x000fca0007ffe1ff */
[----:B------:R-:W-:-:S05]  /*2910*/  IMAD R12, R23, UR11, R12 ;  /* 0x0000000b170c7c24 */ /* 0x000fca000f8e020c */
[----:B------:R-:W-:Y:S02]  /*2920*/  ISETP.LT.U32.AND P6, PT, R12, UR11, PT ;  /* 0x0000000b0c007c0c */ /* 0x000fe4000bfc1070 */
[----:B------:R-:W-:Y:S02]  /*2930*/  @!P5 IADD3 R31, PT, PT, R31, 0x1, RZ ;  /* 0x000000011f1fd810 */ /* 0x000fe40007ffe0ff */
[----:B------:R-:W-:-:S09]  /*2940*/  ISETP.LT.U32.AND P4, PT, R27, UR12, PT ;  /* 0x0000000c1b007c0c */ /* 0x000fd2000bf81070 */
[----:B------:R-:W-:Y:S01]  /*2950*/  @!P6 VIADD R12, R12, -UR11 ;  /* 0x8000000b0c0cec36 */ /* 0x000fe20008000000 */
[----:B------:R-:W-:-:S04]  /*2960*/  P2R R47, PR, RZ, 0x1 ;  /* 0x00000001ff2f7803 */ /* 0x000fc80000000000 */
[----:B------:R-:W-:Y:S02]  /*2970*/  ISETP.GE.U32.AND P5, PT, R12, UR11, PT ;  /* 0x0000000b0c007c0c */ /* 0x000fe4000bfa6070 */
[----:B------:R-:W-:Y:S01]  /*2980*/  ISETP.LT.U32.AND P0, PT, R16, UR12, PT ;  /* 0x0000000c10007c0c */ /* 0x000fe2000bf01070 */
[----:B------:R-:W-:Y:S01]  /*2990*/  @!P6 VIADD R48, R48, 0x1 ;  /* 0x000000013030e836 */ /* 0x000fe20000000000 */
[----:B------:R-:W-:Y:S02]  /*29a0*/  LOP3.LUT R52, R30, UR52, RZ, 0x3c, !PT ;  /* 0x000000341e347c12 */ /* 0x000fe4000f8e3cff */
[----:B------:R-:W-:Y:S02]  /*29b0*/  LOP3.LUT R12, R22, UR51, RZ, 0x3c, !PT ;  /* 0x00000033160c7c12 */ /* 0x000fe4000f8e3cff */
[----:B------:R-:W-:Y:S02]  /*29c0*/  ISETP.GE.AND P6, PT, R52, RZ, PT ;  /* 0x000000ff3400720c */ /* 0x000fe40003fc6270 */
[----:B------:R-:W-:-:S03]  /*29d0*/  @!P4 IADD3 R27, PT, PT, R27, -UR12, RZ ;  /* 0x8000000c1b1bcc10 */ /* 0x000fc6000fffe0ff */
[----:B------:R-:W-:Y:S01]  /*29e0*/  @P5 VIADD R48, R48, 0x1 ;  /* 0x0000000130305836 */ /* 0x000fe20000000000 */
[----:B------:R-:W-:Y:S01]  /*29f0*/  ISETP.GE.AND P5, PT, R12, RZ, PT ;  /* 0x000000ff0c00720c */ /* 0x000fe20003fa6270 */
[----:B------:R-:W-:Y:S01]  /*2a00*/  @!P0 VIADD R16, R16, -UR12 ;  /* 0x8000000c10108c36 */ /* 0x000fe20008000000 */
[----:B------:R-:W-:Y:S02]  /*2a10*/  P2R R50, PR, RZ, 0x8 ;  /* 0x00000008ff327803 */ /* 0x000fe40000000000 */
[----:B------:R-:W-:Y:S01]  /*2a20*/  ISETP.GE.U32.AND P3, PT, R27, UR12, PT ;  /* 0x0000000c1b007c0c */ /* 0x000fe2000bf66070 */
[----:B------:R-:W-:Y:S01]  /*2a30*/  @P1 VIADD R31, R31, 0x1 ;  /* 0x000000011f1f1836 */ /* 0x000fe20000000000 */
[----:B------:R-:W-:Y:S02]  /*2a40*/  P2R R46, PR, RZ, 0x4 ;  /* 0x00000004ff2e7803 */ /* 0x000fe40000000000 */
        /* <DEDUP_REMOVED lines=10> */
[----:B------:R-:W-:Y:S02]  /*2af0*/  ISETP.NE.AND P3, PT, R50, RZ, PT ;  /* 0x000000ff3200720c */ /* 0x000fe40003f65270 */
[----:B------:R-:W-:Y:S01]  /*2b00*/  @P2 IADD3 R7, PT, PT, R7, 0x1, RZ ;  /* 0x0000000107072810 */ /* 0x000fe20007ffe0ff */
[----:B------:R-:W-:-:S04]  /*2b10*/  IMAD.MOV.U32 R50, RZ, RZ, R17 ;  /* 0x000000ffff327224 */ /* 0x000fc800078e0011 */
[----:B------:R-:W-:Y:S01]  /*2b20*/  @!P6 IMAD.MOV R50, RZ, RZ, -R50 ;  /* 0x000000ffff32e224 */ /* 0x000fe200078e0a32 */
[----:B------:R-:W-:Y:S02]  /*2b30*/  @!P5 IADD3 R7, PT, PT, -R7, RZ, RZ ;  /* 0x000000ff0707d210 */ /* 0x000fe40007ffe1ff */
[----:B------:R-:W-:-:S04]  /*2b40*/  ISETP.NE.AND P6, PT, RZ, UR53, PT ;  /* 0x00000035ff007c0c */ /* 0x000fc8000bfc5270 */
[----:B------:R-:W-:Y:S02]  /*2b50*/  SEL R12, R21, R7, !P6 ;  /* 0x00000007150c7207 */ /* 0x000fe40007000000 */
[----:B------:R-:W-:Y:S02]  /*2b60*/  ISETP.NE.AND P2, PT, R46, RZ, PT ;  /* 0x000000ff2e00720c */ /* 0x000fe40003f45270 */
[----:B------:R-:W-:Y:S02]  /*2b70*/  IADD3 R7, PT, PT, -R12, RZ, RZ ;  /* 0x000000ff0c077210 */ /* 0x000fe40007ffe1ff */
[----:B------:R-:W-:Y:S02]  /*2b80*/  ISETP.NE.AND P0, PT, R47, RZ, PT ;  /* 0x000000ff2f00720c */ /* 0x000fe40003f05270 */
[----:B------:R-:W-:Y:S02]  /*2b90*/  SEL R25, R25, RZ, P2 ;  /* 0x000000ff19197207 */ /* 0x000fe40001000000 */
[----:B------:R-:W-:-:S02]  /*2ba0*/  SEL R24, R24, RZ, P2 ;  /* 0x000000ff18187207 */ /* 0x000fc40001000000 */
[----:B------:R-:W-:Y:S01]  /*2bb0*/  SEL R50, R21, R50, !P6 ;  /* 0x0000003215327207 */ /* 0x000fe20007000000 */
[----:B------:R-:W-:Y:S01]  /*2bc0*/  IMAD R16, R7, UR53, R6 ;  /* 0x0000003507107c24 */ /* 0x000fe2000f8e0206 */
[----:B------:R-:W-:Y:S02]  /*2bd0*/  ISETP.NE.AND P6, PT, RZ, UR52, PT ;  /* 0x00000034ff007c0c */ /* 0x000fe4000bfc5270 */
[----:B------:R-:W-:Y:S01]  /*2be0*/  IADD3 R6, P4, PT, R32, UR42, RZ ;  /* 0x0000002a20067c10 */ /* 0x000fe2000ff9e0ff */
[----:B------:R-:W-:Y:S01]  /*2bf0*/  IMAD R25, R25, UR36, RZ ;  /* 0x0000002419197c24 */ /* 0x000fe2000f8e02ff */
[----:B------:R-:W-:Y:S01]  /*2c00*/  SEL R34, R34, RZ, P0 ;  /* 0x000000ff22227207 */ /* 0x000fe20000000000 */
[----:B------:R-:W-:Y:S01]  /*2c10*/  IMAD R24, R24, UR36, RZ ;  /* 0x0000002418187c24 */ /* 0x000fe2000f8e02ff */
[----:B------:R-:W-:Y:S02]  /*2c20*/  SEL R49, R49, RZ, P0 ;  /* 0x000000ff31317207 */ /* 0x000fe40000000000 */
[----:B------:R-:W-:-:S02]  /*2c30*/  SEL R31, R20, R31, !P6 ;  /* 0x0000001f141f7207 */ /* 0x000fc40007000000 */
[----:B------:R-:W-:Y:S01]  /*2c40*/  LEA.HI.X.SX32 R7, R32, UR43, 0x1, P4 ;  /* 0x0000002b20077c11 */ /* 0x000fe2000a0f0eff */
[----:B------:R-:W-:Y:S01]  /*2c50*/  IMAD R25, R34, UR37, R25 ;  /* 0x0000002522197c24 */ /* 0x000fe2000f8e0219 */
[----:B------:R-:W-:Y:S01]  /*2c60*/  ISETP.NE.AND P1, PT, R51, RZ, PT ;  /* 0x000000ff3300720c */ /* 0x000fe20003f25270 */
[----:B------:R-:W-:Y:S01]  /*2c70*/  IMAD R24, R49, UR37, R24 ;  /* 0x0000002531187c24 */ /* 0x000fe2000f8e0218 */
[----:B------:R-:W-:Y:S02]  /*2c80*/  SEL R12, R12, RZ, P3 ;  /* 0x000000ff0c0c7207 */ /* 0x000fe40001800000 */
[----:B------:R-:W-:Y:S01]  /*2c90*/  IADD3 R46, P4, PT, R28, UR42, RZ ;  /* 0x0000002a1c2e7c10 */ /* 0x000fe2000ff9e0ff */
[----:B------:R-:W-:Y:S01]  /*2ca0*/  IMAD.MOV R49, RZ, RZ, -R31 ;  /* 0x000000ffff317224 */ /* 0x000fe200078e0a1f */
[----:B------:R-:W-:Y:S01]  /*2cb0*/  SEL R16, R16, RZ, P1 ;  /* 0x000000ff10107207 */ /* 0x000fe20000800000 */
[----:B------:R-:W-:Y:S01]  /*2cc0*/  IMAD R23, R12, UR38, R25 ;  /* 0x000000260c177c24 */ /* 0x000fe2000f8e0219 */
[----:B------:R-:W-:Y:S01]  /*2cd0*/  LEA.HI.X.SX32 R47, R28, UR43, 0x1, P4 ;  /* 0x0000002b1c2f7c11 */ /* 0x000fe2000a0f0eff */
[----:B------:R-:W-:Y:S01]  /*2ce0*/  IMAD R30, R49, UR52, R30 ;  /* 0x00000034311e7c24 */ /* 0x000fe2000f8e021e */
[----:B------:R-:W-:-:S02]  /*2cf0*/  IADD3 R34, P4, PT, R35, UR42, RZ ;  /* 0x0000002a23227c10 */ /* 0x000fc4000ff9e0ff */
[----:B------:R-:W-:Y:S01]  /*2d00*/  ISETP.NE.AND P6, PT, RZ, UR51, PT ;  /* 0x00000033ff007c0c */ /* 0x000fe2000bfc5270 */
[----:B------:R-:W-:Y:S01]  /*2d10*/  IMAD R23, R16, UR39, R23 ;  /* 0x0000002710177c24 */ /* 0x000fe2000f8e0217 */
[----:B------:R-:W-:Y:S01]  /*2d20*/  LEA.HI.X.SX32 R35, R35, UR43, 0x1, P4 ;  /* 0x0000002b23237c11 */ /* 0x000fe2000a0f0eff */
[----:B------:R0:W2:Y:S01]  /*2d30*/  LDG.E R12, desc[UR14][R2.64] ;  /* 0x0000000e020c7981 */ /* 0x0000a2000c1e1900 */
[----:B------:R-:W-:Y:S02]  /*2d40*/  IADD3 R16, P4, PT, R40, UR42, RZ ;  /* 0x0000002a28107c10 */ /* 0x000fe4000ff9e0ff */
[----:B------:R-:W-:Y:S01]  /*2d50*/  SEL R48, R19, R48, !P6 ;  /* 0x0000003013307207 */ /* 0x000fe20007000000 */
[----:B------:R1:W2:Y:S01]  /*2d60*/  LDG.E.U8 R27, desc[UR14][R6.64] ;  /* 0x0000000e061b7981 */ /* 0x0002a2000c1e1100 */
[----:B------:R-:W-:Y:S02]  /*2d70*/  SEL R25, R50, RZ, P3 ;  /* 0x000000ff32197207 */ /* 0x000fe40001800000 */
[----:B------:R-:W-:Y:S01]  /*2d80*/  LEA.HI.X.SX32 R17, R40, UR43, 0x1, P4 ;  /* 0x0000002b28117c11 */ /* 0x000fe2000a0f0eff */
[----:B------:R1:W2:Y:S01]  /*2d90*/  LDG.E.U8 R46, desc[UR16][R46.64] ;  /* 0x000000102e2e7981 */ /* 0x0002a2000c1e1100 */
[----:B0-----:R-:W-:Y:S01]  /*2da0*/  SHF.R.S64 R2, RZ, 0x1e, R22 ;  /* 0x0000001eff027819 */ /* 0x001fe20000001016 */
[----:B------:R-:W-:Y:S01]  /*2db0*/  IMAD.MOV R28, RZ, RZ, -R50 ;  /* 0x000000ffff1c7224 */ /* 0x000fe200078e0a32 */
[----:B------:R-:W-:Y:S01]  /*2dc0*/  IADD3 R49, PT, PT, -R48, RZ, RZ ;  /* 0x000000ff30317210 */ /* 0x000fe20007ffe1ff */
[----:B------:R-:W2:Y:S01]  /*2dd0*/  LDG.E.U8 R34, desc[UR14][R34.64] ;  /* 0x0000000e22227981 */ /* 0x000ea2000c1e1100 */
[----:B-1----:R-:W-:-:S02]  /*2de0*/  IABS R7, R30 ;  /* 0x0000001e00077213 */ /* 0x002fc40000000000 */
[----:B------:R-:W-:Y:S01]  /*2df0*/  IADD3 R2, P4, PT, R2, UR40, RZ ;  /* 0x0000002802027c10 */ /* 0x000fe2000ff9e0ff */
[----:B------:R-:W-:Y:S01]  /*2e00*/  IMAD R25, R25, UR38, R24 ;  /* 0x0000002619197c24 */ /* 0x000fe2000f8e0218 */
[----:B------:R-:W-:Y:S01]  /*2e10*/  P2R R32, PR, RZ, 0x2 ;  /* 0x00000002ff207803 */ /* 0x000fe20000000000 */
[----:B------:R-:W-:Y:S01]  /*2e20*/  IMAD.HI.U32 R6, R7, UR5, RZ ;  /* 0x0000000507067c27 */ /* 0x000fe2000f8e00ff */
[----:B------:R-:W-:Y:S01]  /*2e30*/  LEA.HI.X.SX32 R3, R22, UR41, 0x2, P4 ;  /* 0x0000002916037c11 */ /* 0x000fe2000a0f16ff */
[----:B------:R0:W2:Y:S02]  /*2e40*/  LDG.E.U8 R40, desc[UR16][R16.64] ;  /* 0x0000001010287981 */ /* 0x0000a4000c1e1100 */
[----:B------:R-:W-:Y:S02]  /*2e50*/  IMAD R24, R49, UR51, R22 ;  /* 0x0000003331187c24 */ /* 0x000fe4000f8e0216 */
[----:B------:R-:W-:-:S03]  /*2e60*/  IMAD.MOV R22, RZ, RZ, -R6 ;  /* 0x000000ffff167224 */ /* 0x000fc600078e0a06 */
[----:B------:R-:W-:Y:S01]  /*2e70*/  IABS R47, R24 ;  /* 0x00000018002f7213 */ /* 0x000fe20000000000 */
[----:B------:R-:W-:Y:S02]  /*2e80*/  IMAD R7, R22, UR12, R7 ;  /* 0x0000000c16077c24 */ /* 0x000fe4000f8e0207 */
[----:B------:R-:W-:Y:S02]  /*2e90*/  IMAD R33, R28, UR53, R33 ;  /* 0x000000351c217c24 */ /* 0x000fe4000f8e0221 */
[----:B------:R-:W-:Y:S01]  /*2ea0*/  IMAD.HI.U32 R28, R47, UR9, RZ ;  /* 0x000000092f1c7c27 */ /* 0x000fe2000f8e00ff */
[----:B------:R-:W-:-:S03]  /*2eb0*/  ISETP.LT.U32.AND P4, PT, R7, UR12, PT ;  /* 0x0000000c07007c0c */ /* 0x000fc6000bf81070 */
[----:B------:R-:W-:-:S04]  /*2ec0*/  IMAD.MOV R22, RZ, RZ, -R28 ;  /* 0x000000ffff167224 */ /* 0x000fc800078e0a1c */
[----:B------:R-:W-:-:S05]  /*2ed0*/  IMAD R22, R22, UR10, R47 ;  /* 0x0000000a16167c24 */ /* 0x000fca000f8e022f */
        /* <DEDUP_REMOVED lines=8> */
[----:B0-----:R-:W-:-:S05]  /*2f60*/  IABS R16, R22 ;  /* 0x0000001600107213 */ /* 0x001fca0000000000 */
        /* <DEDUP_REMOVED lines=8> */
[----:B------:R-:W-:Y:S02]  /*2ff0*/  ISETP.GE.U32.AND P5, PT, R16, UR11, PT ;  /* 0x0000000b10007c0c */ /* 0x000fe4000bfa6070 */
[----:B------:R-:W-:Y:S02]  /*3000*/  @!P4 IADD3 R6, PT, PT, R6, 0x1, RZ ;  /* 0x000000010606c810 */ /* 0x000fe40007ffe0ff */
[----:B------:R-:W-:Y:S02]  /*3010*/  LOP3.LUT R35, R30, UR53, RZ, 0x3c, !PT ;  /* 0x000000351e237c12 */ /* 0x000fe4000f8e3cff */
[----:B------:R-:W-:Y:S01]  /*3020*/  LOP3.LUT R47, R24, UR52, RZ, 0x3c, !PT ;  /* 0x00000034182f7c12 */ /* 0x000fe2000f8e3cff */
[----:B------:R-:W-:-:S04]  /*3030*/  @P1 VIADD R28, R28, 0x1 ;  /* 0x000000011c1c1836 */ /* 0x000fc80000000000 */
[----:B------:R-:W-:Y:S02]  /*3040*/  @P6 IADD3 R6, PT, PT, R6, 0x1, RZ ;  /* 0x0000000106066810 */ /* 0x000fe40007ffe0ff */
[----:B------:R-:W-:Y:S01]  /*3050*/  ISETP.GE.AND P6, PT, R35, RZ, PT ;  /* 0x000000ff2300720c */ /* 0x000fe20003fc6270 */
[----:B------:R-:W-:Y:S01]  /*3060*/  @P5 VIADD R7, R7, 0x1 ;  /* 0x0000000107075836 */ /* 0x000fe20000000000 */
[----:B------:R-:W-:Y:S02]  /*3070*/  LOP3.LUT R16, R22, UR51, RZ, 0x3c, !PT ;  /* 0x0000003316107c12 */ /* 0x000fe4000f8e3cff */
[----:B------:R-:W-:Y:S01]  /*3080*/  ISETP.GE.AND P5, PT, R47, RZ, PT ;  /* 0x000000ff2f00720c */ /* 0x000fe20003fa6270 */
[----:B------:R-:W-:Y:S01]  /*3090*/  IMAD.MOV.U32 R35, RZ, RZ, R28 ;  /* 0x000000ffff237224 */ /* 0x000fe200078e001c */
[----:B------:R-:W-:Y:S02]  /*30a0*/  ISETP.GE.AND P4, PT, R16, RZ, PT ;  /* 0x000000ff1000720c */ /* 0x000fe40003f86270 */
[----:B------:R-:W-:-:S02]  /*30b0*/  MOV R28, R6 ;  /* 0x00000006001c7202 */ /* 0x000fc40000000f00 */
[----:B------:R-:W-:-:S03]  /*30c0*/  ISETP.NE.AND P1, PT, R32, RZ, PT ;  /* 0x000000ff2000720c */ /* 0x000fc60003f25270 */
[----:B------:R-:W-:Y:S01]  /*30d0*/  @!P6 IMAD.MOV R28, RZ, RZ, -R28 ;  /* 0x000000ffff1ce224 */ /* 0x000fe200078e0a1c */
[----:B------:R-:W-:Y:S01]  /*30e0*/  ISETP.NE.AND P6, PT, RZ, UR53, PT ;  /* 0x00000035ff007c0c */ /* 0x000fe2000bfc5270 */
[----:B------:R-:W-:Y:S01]  /*30f0*/  IMAD.MOV.U32 R50, RZ, RZ, R7 ;  /* 0x000000ffff327224 */ /* 0x000fe200078e0007 */
[----:B------:R-:W-:Y:S01]  /*3100*/  SEL R6, R33, RZ, P1 ;  /* 0x000000ff21067207 */ /* 0x000fe20000800000 */
[----:B------:R-:W-:Y:S01]  /*3110*/  @!P5 IMAD.MOV R35, RZ, RZ, -R35 ;  /* 0x000000ffff23d224 */ /* 0x000fe200078e0a23 */
[----:B------:R-:W-:Y:S02]  /*3120*/  SEL R28, R21, R28, !P6 ;  /* 0x0000001c151c7207 */ /* 0x000fe40007000000 */
[----:B------:R-:W-:Y:S01]  /*3130*/  ISETP.NE.AND P6, PT, RZ, UR52, PT ;  /* 0x00000034ff007c0c */ /* 0x000fe2000bfc5270 */
[----:B------:R-:W-:Y:S02]  /*3140*/  @!P4 IMAD.MOV R50, RZ, RZ, -R50 ;  /* 0x000000ffff32c224 */ /* 0x000fe400078e0a32 */
[----:B------:R-:W-:Y:S01]  /*3150*/  IMAD R25, R6, UR39, R25 ;  /* 0x0000002706197c24 */ /* 0x000fe2000f8e0219 */
[----:B------:R-:W-:-:S02]  /*3160*/  IADD3 R6, P4, PT, R23, UR42, RZ ;  /* 0x0000002a17067c10 */ /* 0x000fc4000ff9e0ff */
[----:B------:R-:W-:Y:S02]  /*3170*/  SEL R35, R20, R35, !P6 ;  /* 0x0000002314237207 */ /* 0x000fe40007000000 */
[----:B------:R-:W-:Y:S02]  /*3180*/  LEA.HI.X.SX32 R7, R23, UR43, 0x1, P4 ;  /* 0x0000002b17077c11 */ /* 0x000fe4000a0f0eff */
[----:B------:R-:W-:Y:S02]  /*3190*/  IADD3 R16, P4, PT, R25, UR42, RZ ;  /* 0x0000002a19107c10 */ /* 0x000fe4000ff9e0ff */
[----:B------:R-:W-:Y:S02]  /*31a0*/  IADD3 R15, PT, PT, -R35, RZ, RZ ;  /* 0x000000ff230f7210 */ /* 0x000fe40007ffe1ff */
[----:B------:R-:W-:Y:S01]  /*31b0*/  SEL R29, R29, RZ, P2 ;  /* 0x000000ff1d1d7207 */ /* 0x000fe20001000000 */
[----:B------:R-:W-:Y:S01]  /*31c0*/  IMAD.MOV R23, RZ, RZ, -R28 ;  /* 0x000000ffff177224 */ /* 0x000fe200078e0a1c */
[----:B------:R-:W-:Y:S01]  /*31d0*/  LEA.HI.X.SX32 R17, R25, UR43, 0x1, P4 ;  /* 0x0000002b19117c11 */ /* 0x000fe2000a0f0eff */
[----:B------:R-:W-:Y:S01]  /*31e0*/  IMAD R25, R15, UR52, R24 ;  /* 0x000000340f197c24 */ /* 0x000fe2000f8e0218 */
[----:B------:R-:W-:Y:S01]  /*31f0*/  SEL R31, R31, RZ, P0 ;  /* 0x000000ff1f1f7207 */ /* 0x000fe20000000000 */
[----:B------:R0:W2:Y:S03]  /*3200*/  LDG.E.U8 R33, desc[UR14][R6.64] ;  /* 0x0000000e06217981 */ /* 0x0000a6000c1e1100 */
[----:B------:R-:W-:Y:S01]  /*3210*/  IABS R24, R25 ;  /* 0x0000001900187213 */ /* 0x000fe20000000000 */
[----:B------:R-:W-:Y:S01]  /*3220*/  IMAD R32, R29, UR36, RZ ;  /* 0x000000241d207c24 */ /* 0x000fe2000f8e02ff */
[----:B------:R-:W-:-:S03]  /*3230*/  SEL R28, R28, RZ, P3 ;  /* 0x000000ff1c1c7207 */ /* 0x000fc60001800000 */
[----:B------:R-:W-:Y:S01]  /*3240*/  IMAD.HI.U32 R15, R24, UR5, RZ ;  /* 0x00000005180f7c27 */ /* 0x000fe2000f8e00ff */
[----:B------:R-:W-:-:S03]  /*3250*/  ISETP.NE.AND P6, PT, RZ, UR51, PT ;  /* 0x00000033ff007c0c */ /* 0x000fc6000bfc5270 */
[----:B------:R-:W-:Y:S02]  /*3260*/  IMAD R30, R23, UR53, R30 ;  /* 0x00000035171e7c24 */ /* 0x000fe4000f8e021e */
[----:B------:R-:W-:Y:S02]  /*3270*/  IMAD R31, R31, UR37, R32 ;  /* 0x000000251f1f7c24 */ /* 0x000fe4000f8e0220 */
[----:B------:R-:W-:Y:S01]  /*3280*/  IMAD.MOV R23, RZ, RZ, -R15 ;  /* 0x000000ffff177224 */ /* 0x000fe200078e0a0f */
[----:B0-----:R-:W-:Y:S01]  /*3290*/  LOP3.LUT R6, R25, UR53, RZ, 0x3c, !PT ;  /* 0x0000003519067c12 */ /* 0x001fe2000f8e3cff */
[----:B------:R-:W-:Y:S01]  /*32a0*/  IMAD R31, R28, UR38, R31 ;  /* 0x000000261c1f7c24 */ /* 0x000fe2000f8e021f */
[----:B------:R-:W-:Y:S01]  /*32b0*/  SHF.R.S64 R28, RZ, 0x1e, R22 ;  /* 0x0000001eff1c7819 */ /* 0x000fe20000001016 */
[----:B------:R-:W-:Y:S01]  /*32c0*/  IMAD R24, R23, UR12, R24 ;  /* 0x0000000c17187c24 */ /* 0x000fe2000f8e0218 */
[----:B------:R-:W-:Y:S01]  /*32d0*/  SEL R23, R19, R50, !P6 ;  /* 0x0000003213177207 */ /* 0x000fe20007000000 */
[----:B------:R0:W2:Y:S01]  /*32e0*/  LDG.E.U8 R32, desc[UR16][R16.64] ;  /* 0x0000001010207981 */ /* 0x0000a2000c1e1100 */
[----:B------:R-:W-:-:S03]  /*32f0*/  IADD3 R28, P4, PT, R28, UR40, RZ ;  /* 0x000000281c1c7c10 */ /* 0x000fc6000ff9e0ff */
[----:B------:R-:W-:Y:S01]  /*3300*/  IMAD.MOV R7, RZ, RZ, -R23 ;  /* 0x000000ffff077224 */ /* 0x000fe200078e0a17 */
[----:B------:R-:W-:Y:S02]  /*3310*/  LEA.HI.X.SX32 R29, R22, UR41, 0x2, P4 ;  /* 0x00000029161d7c11 */ /* 0x000fe4000a0f16ff */
[----:B------:R-:W-:Y:S01]  /*3320*/  ISETP.LT.U32.AND P4, PT, R24, UR12, PT ;  /* 0x0000000c18007c0c */ /* 0x000fe2000bf81070 */
[----:B------:R-:W-:Y:S01]  /*3330*/  IMAD R22, R7, UR51, R22 ;  /* 0x0000003307167c24 */ /* 0x000fe2000f8e0216 */
[----:B------:R-:W-:-:S04]  /*3340*/  ISETP.GE.AND P5, PT, R6, RZ, PT ;  /* 0x000000ff0600720c */ /* 0x000fc80003fa6270 */
[----:B------:R-:W-:-:S05]  /*3350*/  IABS R7, R22 ;  /* 0x0000001600077213 */ /* 0x000fca0000000000 */
[----:B------:R-:W-:Y:S02]  /*3360*/  IMAD.HI.U32 R6, R7, UR9, RZ ;  /* 0x0000000907067c27 */ /* 0x000fe4000f8e00ff */
[----:B------:R-:W-:Y:S02]  /*3370*/  @!P4 IADD3 R24, PT, PT, R24, -UR12, RZ ;  /* 0x8000000c1818cc10 */ /* 0x000fe4000fffe0ff */
[----:B0-----:R-:W-:Y:S02]  /*3380*/  IMAD.MOV R16, RZ, RZ, -R6 ;  /* 0x000000ffff107224 */ /* 0x001fe400078e0a06 */
[----:B------:R-:W-:Y:S02]  /*3390*/  ISETP.GE.U32.AND P6, PT, R24, UR12, PT ;  /* 0x0000000c18007c0c */ /* 0x000fe4000bfc6070 */
[----:B------:R-:W-:Y:S02]  /*33a0*/  IMAD R7, R16, UR10, R7 ;  /* 0x0000000a10077c24 */ /* 0x000fe4000f8e0207 */
[----:B------:R-:W-:-:S03]  /*33b0*/  P2R R17, PR, RZ, 0x40 ;  /* 0x00000040ff117803 */ /* 0x000fc60000000000 */
[----:B------:R-:W-:Y:S01]  /*33c0*/  ISETP.LT.U32.AND P6, PT, R7, UR10, PT ;  /* 0x0000000a07007c0c */ /* 0x000fe2000bfc1070 */
[----:B------:R-:W-:-:S12]  /*33d0*/  @!P4 VIADD R15, R15, 0x1 ;  /* 0x000000010f0fc836 */ /* 0x000fd80000000000 */
[----:B------:R-:W-:Y:S01]  /*33e0*/  @!P6 VIADD R7, R7, -UR10 ;  /* 0x8000000a0707ec36 */ /* 0x000fe20008000000 */
[----:B------:R-:W-:Y:S02]  /*33f0*/  @!P6 IADD3 R6, PT, PT, R6, 0x1, RZ ;  /* 0x000000010606e810 */ /* 0x000fe40007ffe0ff */
[----:B------:R-:W-:Y:S02]  /*3400*/  ISETP.NE.AND P6, PT, R17, RZ, PT ;  /* 0x000000ff1100720c */ /* 0x000fe40003fc5270 */
[----:B------:R-:W-:Y:S02]  /*3410*/  ISETP.GE.U32.AND P4, PT, R7, UR10, PT ;  /* 0x0000000a07007c0c */ /* 0x000fe4000bf86070 */
[----:B------:R-:W-:Y:S02]  /*3420*/  LOP3.LUT R7, R22, UR52, RZ, 0x3c, !PT ;  /* 0x0000003416077c12 */ /* 0x000fe4000f8e3cff */
[----:B------:R-:W-:-:S07]  /*3430*/  SEL R48, R48, RZ, P2 ;  /* 0x000000ff30307207 */ /* 0x000fce0001000000 */
[----:B------:R-:W-:Y:S02]  /*3440*/  @P6 IADD3 R15, PT, PT, R15, 0x1, RZ ;  /* 0x000000010f0f6810 */ /* 0x000fe40007ffe0ff */
[----:B------:R-:W-:Y:S01]  /*3450*/  @P4 VIADD R6, R6, 0x1 ;  /* 0x0000000106064836 */ /* 0x000fe20000000000 */
[----:B------:R-:W-:Y:S02]  /*3460*/  ISETP.GE.AND P4, PT, R7, RZ, PT ;  /* 0x000000ff0700720c */ /* 0x000fe40003f86270 */
[----:B------:R-:W-:Y:S02]  /*3470*/  @!P5 IADD3 R15, PT, PT, -R15, RZ, RZ ;  /* 0x000000ff0f0fd210 */ /* 0x000fe40007ffe1ff */
[----:B------:R-:W-:Y:S01]  /*3480*/  ISETP.NE.AND P6, PT, RZ, UR53, PT ;  /* 0x00000035ff007c0c */ /* 0x000fe2000bfc5270 */
[----:B------:R-:W-:Y:S01]  /*3490*/  IMAD.MOV.U32 R17, RZ, RZ, R6 ;  /* 0x000000ffff117224 */ /* 0x000fe200078e0006 */
[----:B------:R-:W-:Y:S01]  /*34a0*/  SEL R6, R35, RZ, P0 ;  /* 0x000000ff23067207 */ /* 0x000fe20000000000 */
[----:B------:R-:W-:Y:S01]  /*34b0*/  IMAD R7, R48, UR36, RZ ;  /* 0x0000002430077c24 */ /* 0x000fe2000f8e02ff */
[----:B------:R-:W-:-:S03]  /*34c0*/  SEL R15, R21, R15, !P6 ;  /* 0x0000000f150f7207 */ /* 0x000fc60007000000 */
[----:B------:R-:W-:Y:S01]  /*34d0*/  IMAD R16, R6, UR37, R7 ;  /* 0x0000002506107c24 */ /* 0x000fe2000f8e0207 */
[----:B------:R-:W-:Y:S01]  /*34e0*/  ISETP.NE.AND P6, PT, RZ, UR52, PT ;  /* 0x00000034ff007c0c */ /* 0x000fe2000bfc5270 */
[----:B------:R-:W-:Y:S02]  /*34f0*/  @!P4 IMAD.MOV R17, RZ, RZ, -R17 ;  /* 0x000000ffff11c224 */ /* 0x000fe400078e0a11 */
[----:B------:R-:W-:-:S04]  /*3500*/  IMAD.MOV R6, RZ, RZ, -R15 ;  /* 0x000000ffff067224 */ /* 0x000fc800078e0a0f */
[----:B------:R-:W-:Y:S01]  /*3510*/  IMAD R6, R6, UR53, R25 ;  /* 0x0000003506067c24 */ /* 0x000fe2000f8e0219 */
[----:B------:R-:W-:Y:S02]  /*3520*/  SEL R25, R20, R17, !P6 ;  /* 0x0000001114197207 */ /* 0x000fe40007000000 */
[----:B------:R-:W-:-:S03]  /*3530*/  SEL R15, R15, RZ, P3 ;  /* 0x000000ff0f0f7207 */ /* 0x000fc60001800000 */
[----:B------:R-:W-:-:S04]  /*3540*/  IMAD.MOV R7, RZ, RZ, -R25 ;  /* 0x000000ffff077224 */ /* 0x000fc800078e0a19 */
[----:B------:R-:W-:Y:S02]  /*3550*/  IMAD R35, R7, UR52, R22 ;  /* 0x0000003407237c24 */ /* 0x000fe4000f8e0216 */
[----:B------:R-:W-:-:S03]  /*3560*/  IMAD R15, R15, UR38, R16 ;  /* 0x000000260f0f7c24 */ /* 0x000fc6000f8e0210 */
[----:B------:R-:W-:Y:S02]  /*3570*/  IABS R16, R35 ;  /* 0x0000002300107213 */ /* 0x000fe40000000000 */
[----:B------:R-:W-:-:S03]  /*3580*/  SEL R30, R30, RZ, P1 ;  /* 0x000000ff1e1e7207 */ /* 0x000fc60000800000 */
[----:B------:R-:W-:-:S04]  /*3590*/  IMAD.HI.U32 R7, R16, UR5, RZ ;  /* 0x0000000510077c27 */ /* 0x000fc8000f8e00ff */
[----:B------:R-:W-:Y:S01]  /*35a0*/  IMAD R31, R30, UR39, R31 ;  /* 0x000000271e1f7c24 */ /* 0x000fe2000f8e021f */
[----:B------:R-:W-:-:S04]  /*35b0*/  IADD3 R17, PT, PT, -R7, RZ, RZ ;  /* 0x000000ff07117210 */ /* 0x000fc80007ffe1ff */
[----:B------:R-:W-:Y:S01]  /*35c0*/  IADD3 R30, P4, PT, R31, UR42, RZ ;  /* 0x0000002a1f1e7c10 */ /* 0x000fe2000ff9e0ff */
[----:B------:R-:W-:-:S03]  /*35d0*/  IMAD R16, R17, UR12, R16 ;  /* 0x0000000c11107c24 */ /* 0x000fc6000f8e0210 */
[----:B------:R-:W-:Y:S02]  /*35e0*/  LEA.HI.X.SX32 R31, R31, UR43, 0x1, P4 ;  /* 0x0000002b1f1f7c11 */ /* 0x000fe4000a0f0eff */
[----:B------:R-:W-:Y:S01]  /*35f0*/  ISETP.LT.U32.AND P4, PT, R16, UR12, PT ;  /* 0x0000000c10007c0c */ /* 0x000fe2000bf81070 */
[----:B------:R-:W-:Y:S01]  /*3600*/  VIADD R48, R18, 0x180 ;  /* 0x0000018012307836 */ /* 0x000fe20000000000 */
[----:B------:R-:W-:Y:S01]  /*3610*/  LOP3.LUT R17, R35, UR53, RZ, 0x3c, !PT ;  /* 0x0000003523117c12 */ /* 0x000fe2000f8e3cff */
[----:B------:R-:W2:Y:S03]  /*3620*/  LDG.E.U8 R30, desc[UR14][R30.64] ;  /* 0x0000000e1e1e7981 */ /* 0x000ea6000c1e1100 */
[----:B------:R-:W-:Y:S02]  /*3630*/  ISETP.GE.AND P5, PT, R17, RZ, PT ;  /* 0x000000ff1100720c */ /* 0x000fe40003fa6270 */
[----:B------:R-:W-:-:S05]  /*3640*/  IABS R17, R48 ;  /* 0x0000003000117213 */ /* 0x000fca0000000000 */
[----:B------:R-:W-:-:S05]  /*3650*/  @!P4 VIADD R16, R16, -UR12 ;  /* 0x8000000c1010cc36 */ /* 0x000fca0008000000 */
[----:B------:R-:W-:Y:S01]  /*3660*/  ISETP.GE.U32.AND P6, PT, R16, UR12, PT ;  /* 0x0000000c10007c0c */ /* 0x000fe2000bfc6070 */
[----:B------:R-:W-:-:S05]  /*3670*/  IMAD.HI.U32 R16, R17, UR7, RZ ;  /* 0x0000000711107c27 */ /* 0x000fca000f8e00ff */
[----:B------:R-:W-:-:S05]  /*3680*/  IADD3 R22, PT, PT, -R16, RZ, RZ ;  /* 0x000000ff10167210 */ /* 0x000fca0007ffe1ff */
[----:B------:R-:W-:Y:S01]  /*3690*/  IMAD R17, R22, UR11, R17 ;  /* 0x0000000b16117c24 */ /* 0x000fe2000f8e0211 */
[----:B------:R-:W-:-:S04]  /*36a0*/  P2R R24, PR, RZ, 0x40 ;  /* 0x00000040ff187803 */ /* 0x000fc80000000000 */
[----:B------:R-:W-:Y:S02]  /*36b0*/  ISETP.LT.U32.AND P6, PT, R17, UR11, PT ;  /* 0x0000000b11007c0c */ /* 0x000fe4000bfc1070 */
[----:B------:R-:W-:-:S11]  /*36c0*/  @!P4 IADD3 R7, PT, PT, R7, 0x1, RZ ;  /* 0x000000010707c810 */ /* 0x000fd60007ffe0ff */
[----:B------:R-:W-:-:S05]  /*36d0*/  @!P6 VIADD R17, R17, -UR11 ;  /* 0x8000000b1111ec36 */ /* 0x000fca0008000000 */
[----:B------:R-:W-:Y:S01]  /*36e0*/  ISETP.GE.U32.AND P4, PT, R17, UR11, PT ;  /* 0x0000000b11007c0c */ /* 0x000fe2000bf86070 */
[----:B------:R-:W-:Y:S01]  /*36f0*/  @!P6 VIADD R16, R16, 0x1 ;  /* 0x000000011010e836 */ /* 0x000fe20000000000 */
[----:B------:R-:W-:Y:S02]  /*3700*/  LOP3.LUT R17, R48, UR51, RZ, 0x3c, !PT ;  /* 0x0000003330117c12 */ /* 0x000fe4000f8e3cff */
[----:B------:R-:W-:-:S09]  /*3710*/  ISETP.NE.AND P6, PT, R24, RZ, PT ;  /* 0x000000ff1800720c */ /* 0x000fd20003fc5270 */
[----:B------:R-:W-:Y:S01]  /*3720*/  @P4 VIADD R16, R16, 0x1 ;  /* 0x0000000110104836 */ /* 0x000fe20000000000 */
[----:B------:R-:W-:Y:S02]  /*3730*/  ISETP.GE.AND P4, PT, R17, RZ, PT ;  /* 0x000000ff1100720c */ /* 0x000fe40003f86270 */
[----:B------:R-:W-:Y:S02]  /*3740*/  SEL R6, R6, RZ, P1 ;  /* 0x000000ff06067207 */ /* 0x000fe40000800000 */
[----:B------:R-:W-:Y:S01]  /*3750*/  MOV R24, R16 ;  /* 0x0000001000187202 */ /* 0x000fe20000000f00 */
[----:B------:R-:W-:Y:S02]  /*3760*/  @P6 VIADD R7, R7, 0x1 ;  /* 0x0000000107076836 */ /* 0x000fe40000000000 */
[----:B------:R-:W-:Y:S01]  /*3770*/  IMAD R15, R6, UR39, R15 ;  /* 0x00000027060f7c24 */ /* 0x000fe2000f8e020f */
[----:B------:R-:W-:-:S05]  /*3780*/  ISETP.NE.AND P6, PT, RZ, UR51, PT ;  /* 0x00000033ff007c0c */ /* 0x000fca000bfc5270 */
[----:B------:R-:W-:Y:S01]  /*3790*/  @!P4 IMAD.MOV R24, RZ, RZ, -R24 ;  /* 0x000000ffff18c224 */ /* 0x000fe200078e0a18 */
[----:B------:R-:W-:Y:S02]  /*37a0*/  IADD3 R6, P4, PT, R15, UR42, RZ ;  /* 0x0000002a0f067c10 */ /* 0x000fe4000ff9e0ff */
[----:B------:R-:W-:Y:S02]  /*37b0*/  SHF.R.S64 R50, RZ, 0x1e, R48 ;  /* 0x0000001eff327819 */ /* 0x000fe40000001030 */
[----:B------:R-:W-:Y:S01]  /*37c0*/  SEL R24, R19, R24, !P6 ;  /* 0x0000001813187207 */ /* 0x000fe20007000000 */
[----:B------:R-:W-:Y:S01]  /*37d0*/  IMAD.MOV.U32 R16, RZ, RZ, R7 ;  /* 0x000000ffff107224 */ /* 0x000fe200078e0007 */
[----:B------:R-:W-:Y:S02]  /*37e0*/  LEA.HI.X.SX32 R7, R15, UR43, 0x1, P4 ;  /* 0x0000002b0f077c11 */ /* 0x000fe4000a0f0eff */
[----:B------:R0:W2:Y:S01]  /*37f0*/  LDG.E R15, desc[UR14][R2.64] ;  /* 0x0000000e020f7981 */ /* 0x0000a2000c1e1900 */
[----:B------:R-:W-:-:S02]  /*3800*/  SEL R23, R23, RZ, P2 ;  /* 0x000000ff17177207 */ /* 0x000fc40001000000 */
[----:B------:R-:W-:Y:S01]  /*3810*/  IADD3 R50, P4, PT, R50, UR40, RZ ;  /* 0x0000002832327c10 */ /* 0x000fe2000ff9e0ff */
[----:B------:R1:W2:Y:S01]  /*3820*/  LDG.E.U8 R31, desc[UR14][R6.64] ;  /* 0x0000000e061f7981 */ /* 0x0002a2000c1e1100 */
[----:B------:R-:W-:Y:S01]  /*3830*/  SEL R17, R25, RZ, P0 ;  /* 0x000000ff19117207 */ /* 0x000fe20000000000 */
[----:B------:R-:W-:Y:S01]  /*3840*/  IMAD R22, R23, UR36, RZ ;  /* 0x0000002417167c24 */ /* 0x000fe2000f8e02ff */
[----:B------:R-:W-:Y:S01]  /*3850*/  LEA.HI.X.SX32 R51, R48, UR41, 0x2, P4 ;  /* 0x0000002930337c11 */ /* 0x000fe2000a0f16ff */
[----:B0-----:R-:W-:-:S04]  /*3860*/  IMAD.MOV R3, RZ, RZ, -R24 ;  /* 0x000000ffff037224 */ /* 0x001fc800078e0a18 */
[----:B------:R-:W-:Y:S02]  /*3870*/  IMAD R48, R3, UR51, R48 ;  /* 0x0000003303307c24 */ /* 0x000fe4000f8e0230 */
[----:B------:R-:W-:-:S03]  /*3880*/  IMAD R17, R17, UR37, R22 ;  /* 0x0000002511117c24 */ /* 0x000fc6000f8e0216 */
        /* <DEDUP_REMOVED lines=8> */
[----:B-1----:R-:W-:Y:S02]  /*3910*/  LOP3.LUT R6, R48, UR52, RZ, 0x3c, !PT ;  /* 0x0000003430067c12 */ /* 0x002fe4000f8e3cff */
[----:B------:R-:W-:Y:S02]  /*3920*/  @!P5 IADD3 R16, PT, PT, -R16, RZ, RZ ;  /* 0x000000ff1010d210 */ /* 0x000fe40007ffe1ff */
[----:B------:R-:W-:-:S07]  /*3930*/  ISETP.NE.AND P5, PT, RZ, UR53, PT ;  /* 0x00000035ff007c0c */ /* 0x000fce000bfa5270 */
[----:B------:R-:W-:Y:S02]  /*3940*/  @P4 IADD3 R3, PT, PT, R3, 0x1, RZ ;  /* 0x0000000103034810 */ /* 0x000fe40007ffe0ff */
[----:B------:R-:W-:Y:S02]  /*3950*/  ISETP.GE.AND P4, PT, R6, RZ, PT ;  /* 0x000000ff0600720c */ /* 0x000fe40003f86270 */
[----:B------:R-:W-:-:S05]  /*3960*/  SEL R16, R21, R16, !P5 ;  /* 0x0000001015107207 */ /* 0x000fca0006800000 */
[----:B------:R-:W-:Y:S01]  /*3970*/  IMAD.MOV R2, RZ, RZ, -R16 ;  /* 0x000000ffff027224 */ /* 0x000fe200078e0a10 */
[----:B------:R-:W-:-:S05]  /*3980*/  SEL R16, R16, RZ, P3 ;  /* 0x000000ff10107207 */ /* 0x000fca0001800000 */
[----:B------:R-:W-:Y:S01]  /*3990*/  @!P4 IMAD.MOV R3, RZ, RZ, -R3 ;  /* 0x000000ffff03c224 */ /* 0x000fe200078e0a03 */
[----:B------:R-:W-:Y:S01]  /*39a0*/  ISETP.NE.AND P4, PT, RZ, UR52, PT ;  /* 0x00000034ff007c0c */ /* 0x000fe2000bf85270 */
[----:B------:R-:W-:-:S03]  /*39b0*/  IMAD R17, R16, UR38, R17 ;  /* 0x0000002610117c24 */ /* 0x000fc6000f8e0211 */
        /* <DEDUP_REMOVED lines=10> */
[----:B------:R-:W-:Y:S01]  /*3a60*/  ISETP.GE.U32.AND P4, PT, R6, UR12, PT ;  /* 0x0000000c06007c0c */ /* 0x000fe2000bf86070 */
[----:B------:R-:W-:Y:S01]  /*3a70*/  IMAD R2, R2, UR53, R35 ;  /* 0x0000003502027c24 */ /* 0x000fe2000f8e0223 */
[----:B------:R-:W-:Y:S02]  /*3a80*/  LOP3.LUT R6, R23, UR53, RZ, 0x3c, !PT ;  /* 0x0000003517067c12 */ /* 0x000fe4000f8e3cff */
[----:B------:R-:W-:Y:S02]  /*3a90*/  IADD3 R54, PT, PT, R18, 0x1a0, RZ ;  /* 0x000001a012367810 */ /* 0x000fe40007ffe0ff */
[----:B------:R-:W-:-:S07]  /*3aa0*/  SEL R2, R2, RZ, P1 ;  /* 0x000000ff02027207 */ /* 0x000fce0000800000 */
[----:B------:R-:W-:Y:S02]  /*3ab0*/  @P4 IADD3 R3, PT, PT, R3, 0x1, RZ ;  /* 0x0000000103034810 */ /* 0x000fe40007ffe0ff */
[----:B------:R-:W-:Y:S02]  /*3ac0*/  ISETP.GE.AND P4, PT, R6, RZ, PT ;  /* 0x000000ff0600720c */ /* 0x000fe40003f86270 */
[----:B------:R-:W-:Y:S01]  /*3ad0*/  SEL R6, R24, RZ, P2 ;  /* 0x000000ff18067207 */ /* 0x000fe20001000000 */
[----:B------:R-:W-:Y:S01]  /*3ae0*/  IMAD R2, R2, UR39, R17 ;  /* 0x0000002702027c24 */ /* 0x000fe2000f8e0211 */
[----:B------:R-:W-:Y:S02]  /*3af0*/  SEL R7, R16, RZ, P0 ;  /* 0x000000ff10077207 */ /* 0x000fe40000000000 */
[----:B------:R-:W-:Y:S01]  /*3b00*/  IABS R17, R54 ;  /* 0x0000003600117213 */ /* 0x000fe20000000000 */
[----:B------:R-:W-:-:S04]  /*3b10*/  IMAD R6, R6, UR36, RZ ;  /* 0x0000002406067c24 */ /* 0x000fc8000f8e02ff */
[----:B------:R-:W-:Y:S02]  /*3b20*/  IMAD R16, R7, UR37, R6 ;  /* 0x0000002507107c24 */ /* 0x000fe4000f8e0206 */
[----:B------:R-:W-:-:S04]  /*3b30*/  IMAD.HI.U32 R7, R17, UR7, RZ ;  /* 0x0000000711077c27 */ /* 0x000fc8000f8e00ff */
[----:B------:R-:W-:-:S04]  /*3b40*/  IMAD.MOV R22, RZ, RZ, -R7 ;  /* 0x000000ffff167224 */ /* 0x000fc800078e0a07 */
[----:B------:R-:W-:Y:S02]  /*3b50*/  IMAD R17, R22, UR11, R17 ;  /* 0x0000000b16117c24 */ /* 0x000fe4000f8e0211 */
[----:B------:R-:W-:-:S03]  /*3b60*/  @!P4 IMAD.MOV R3, RZ, RZ, -R3 ;  /* 0x000000ffff03c224 */ /* 0x000fc600078e0a03 */
[----:B------:R-:W-:Y:S02]  /*3b70*/  ISETP.LT.U32.AND P4, PT, R17, UR11, PT ;  /* 0x0000000b11007c0c */ /* 0x000fe4000bf81070 */
[----:B------:R-:W-:-:S11]  /*3b80*/  SEL R3, R21, R3, !P5 ;  /* 0x0000000315037207 */ /* 0x000fd60006800000 */
[----:B------:R-:W-:Y:S01]  /*3b90*/  @!P4 VIADD R17, R17, -UR11 ;  /* 0x8000000b1111cc36 */ /* 0x000fe20008000000 */
[----:B------:R-:W-:-:S04]  /*3ba0*/  @!P4 IADD3 R7, PT, PT, R7, 0x1, RZ ;  /* 0x000000010707c810 */ /* 0x000fc80007ffe0ff */
[----:B------:R-:W-:Y:S01]  /*3bb0*/  ISETP.GE.U32.AND P4, PT, R17, UR11, PT ;  /* 0x0000000b11007c0c */ /* 0x000fe2000bf86070 */
[----:B------:R-:W-:Y:S01]  /*3bc0*/  IMAD.MOV R6, RZ, RZ, -R3 ;  /* 0x000000ffff067224 */ /* 0x000fe200078e0a03 */
[----:B------:R-:W-:-:S03]  /*3bd0*/  SEL R3, R3, RZ, P3 ;  /* 0x000000ff03037207 */ /* 0x000fc60001800000 */
[----:B------:R-:W-:Y:S02]  /*3be0*/  IMAD R6, R6, UR53, R23 ;  /* 0x0000003506067c24 */ /* 0x000fe4000f8e0217 */
[----:B------:R-:W-:Y:S01]  /*3bf0*/  IMAD R3, R3, UR38, R16 ;  /* 0x0000002603037c24 */ /* 0x000fe2000f8e0210 */
[----:B------:R-:W-:Y:S01]  /*3c00*/  LOP3.LUT R17, R54, UR51, RZ, 0x3c, !PT ;  /* 0x0000003336117c12 */ /* 0x000fe2000f8e3cff */
[----:B------:R0:W2:Y:S01]  /*3c10*/  LDG.E R16, desc[UR14][R28.64] ;  /* 0x0000000e1c107981 */ /* 0x0000a2000c1e1900 */
[----:B------:R-:W-:-:S03]  /*3c20*/  SEL R6, R6, RZ, P1 ;  /* 0x000000ff06067207 */ /* 0x000fc60000800000 */
[----:B------:R-:W-:Y:S02]  /*3c30*/  @P4 VIADD R7, R7, 0x1 ;  /* 0x0000000107074836 */ /* 0x000fe40000000000 */
[----:B------:R-:W-:Y:S02]  /*3c40*/  IMAD R3, R6, UR39, R3 ;  /* 0x0000002706037c24 */ /* 0x000fe4000f8e0203 */
[----:B------:R-:W-:Y:S02]  /*3c50*/  IMAD.MOV.U32 R52, RZ, RZ, R7 ;  /* 0x000000ffff347224 */ /* 0x000fe400078e0007 */
[----:B------:R-:W1:Y:S01]  /*3c60*/  LDC.64 R6, c[0x0][0x3f0] ;  /* 0x0000fc00ff067b82 */ /* 0x000e620000000a00 */
[----:B------:R-:W-:Y:S02]  /*3c70*/  ISETP.GE.AND P4, PT, R17, RZ, PT ;  /* 0x000000ff1100720c */ /* 0x000fe40003f86270 */
[----:B------:R-:W2:Y:S11]  /*3c80*/  LDG.E R17, desc[UR14][R50.64] ;  /* 0x0000000e32117981 */ /* 0x000eb6000c1e1900 */
[----:B------:R-:W-:-:S04]  /*3c90*/  @!P4 IADD3 R52, PT, PT, -R52, RZ, RZ ;  /* 0x000000ff3434c210 */ /* 0x000fc80007ffe1ff */
[----:B------:R-:W-:Y:S02]  /*3ca0*/  SEL R52, R19, R52, !P6 ;  /* 0x0000003413347207 */ /* 0x000fe40007000000 */
[----:B-1----:R-:W-:-:S03]  /*3cb0*/  R2UR UR4, R7 ;  /* 0x00000000070472ca */ /* 0x002fc600000e0000 */
[----:B------:R-:W-:-:S04]  /*3cc0*/  IMAD.MOV R7, RZ, RZ, -R52 ;  /* 0x000000ffff077224 */ /* 0x000fc800078e0a34 */
[----:B------:R-:W-:Y:S01]  /*3cd0*/  IMAD R35, R7, UR51, R54 ;  /* 0x0000003307237c24 */ /* 0x000fe2000f8e0236 */
[----:B------:R-:W-:-:S04]  /*3ce0*/  IADD3 R48, P4, PT, R2, UR42, RZ ;  /* 0x0000002a02307c10 */ /* 0x000fc8000ff9e0ff */
[----:B0-----:R-:W-:Y:S02]  /*3cf0*/  IABS R28, R35 ;  /* 0x00000023001c7213 */ /* 0x001fe40000000000 */
[----:B------:R-:W-:-:S03]  /*3d00*/  LEA.HI.X.SX32 R49, R2, UR43, 0x1, P4 ;  /* 0x0000002b02317c11 */ /* 0x000fc6000a0f0eff */
[----:B------:R-:W-:Y:S01]  /*3d10*/  IMAD.HI.U32 R7, R28, UR9, RZ ;  /* 0x000000091c077c27 */ /* 0x000fe2000f8e00ff */
[C---:B------:R-:W-:Y:S01]  /*3d20*/  IADD3 R24, P4, PT, R3.reuse, UR42, RZ ;  /* 0x0000002a03187c10 */ /* 0x040fe2000ff9e0ff */
[----:B------:R-:W2:Y:S01]  /*3d30*/  LDG.E.U8 R22, desc[UR14][R48.64] ;  /* 0x0000000e30167981 */ /* 0x000ea2000c1e1100 */
[----:B------:R-:W-:Y:S01]  /*3d40*/  SHF.R.S64 R2, RZ, 0x1e, R54 ;  /* 0x0000001eff027819 */ /* 0x000fe20000001036 */
[----:B------:R-:W-:Y:S01]  /*3d50*/  IMAD.MOV R29, RZ, RZ, -R7 ;  /* 0x000000ffff1d7224 */ /* 0x000fe200078e0a07 */
[----:B------:R-:W-:Y:S02]  /*3d60*/  LEA.HI.X.SX32 R25, R3, UR43, 0x1, P4 ;  /* 0x0000002b03197c11 */ /* 0x000fe4000a0f0eff */
[----:B------:R-:W-:Y:S01]  /*3d70*/  IADD3 R2, P4, PT, R2, UR40, RZ ;  /* 0x0000002802027c10 */ /* 0x000fe2000ff9e0ff */
[----:B------:R-:W-:Y:S02]  /*3d80*/  IMAD R28, R29, UR10, R28 ;  /* 0x0000000a1d1c7c24 */ /* 0x000fe4000f8e021c */
[----:B------:R0:W2:Y:S01]  /*3d90*/  LDG.E.U8 R23, desc[UR16][R24.64] ;  /* 0x0000001018177981 */ /* 0x0000a2000c1e1100 */
[----:B------:R-:W-:-:S02]  /*3da0*/  LEA.HI.X.SX32 R3, R54, UR41, 0x2, P4 ;  /* 0x0000002936037c11 */ /* 0x000fc4000a0f16ff */
[----:B------:R-:W-:-:S13]  /*3db0*/  ISETP.LT.U32.AND P4, PT, R28, UR10, PT ;  /* 0x0000000a1c007c0c */ /* 0x000fda000bf81070 */
[----:B------:R-:W-:Y:S01]  /*3dc0*/  @!P4 IADD3 R28, PT, PT, R28, -UR10, RZ ;  /* 0x8000000a1c1ccc10 */ /* 0x000fe2000fffe0ff */
[----:B------:R-:W-:-:S03]  /*3dd0*/  @!P4 VIADD R7, R7, 0x1 ;  /* 0x000000010707c836 */ /* 0x000fc60000000000 */
[----:B------:R-:W-:Y:S02]  /*3de0*/  ISETP.GE.U32.AND P4, PT, R28, UR10, PT ;  /* 0x0000000a1c007c0c */ /* 0x000fe4000bf86070 */
[----:B0-----:R-:W-:-:S11]  /*3df0*/  LOP3.LUT R24, R35, UR52, RZ, 0x3c, !PT ;  /* 0x0000003423187c12 */ /* 0x001fd6000f8e3cff */
[----:B------:R-:W-:Y:S01]  /*3e00*/  @P4 VIADD R7, R7, 0x1 ;  /* 0x0000000107074836 */ /* 0x000fe20000000000 */
[----:B------:R-:W-:-:S04]  /*3e10*/  ISETP.GE.AND P4, PT, R24, RZ, PT ;  /* 0x000000ff1800720c */ /* 0x000fc80003f86270 */
[----:B------:R-:W-:Y:S02]  /*3e20*/  MOV R25, R7 ;  /* 0x0000000700197202 */ /* 0x000fe40000000f00 */
[----:B------:R0:W2:Y:S07]  /*3e30*/  LDG.E R7, desc[UR14][R2.64] ;  /* 0x0000000e02077981 */ /* 0x0000ae000c1e1900 */
[----:B------:R-:W-:Y:S01]  /*3e40*/  @!P4 IMAD.MOV R25, RZ, RZ, -R25 ;  /* 0x000000ffff19c224 */ /* 0x000fe200078e0a19 */
        /* <DEDUP_REMOVED lines=15> */
[----:B------:R-:W-:Y:S02]  /*3f40*/  SEL R2, R52, RZ, P2 ;  /* 0x000000ff34027207 */ /* 0x000fe40001000000 */
[----:B------:R-:W-:-:S03]  /*3f50*/  SEL R3, R29, RZ, P0 ;  /* 0x000000ff1d037207 */ /* 0x000fc60000000000 */
[----:B------:R-:W-:-:S06]  /*3f60*/  IMAD R2, R2, UR36, RZ ;  /* 0x0000002402027c24 */ /* 0x000fcc000f8e02ff */
[----:B------:R-:W-:-:S05]  /*3f70*/  @!P4 IMAD.MOV R24, RZ, RZ, -R24 ;  /* 0x000000ffff18c224 */ /* 0x000fca00078e0a18 */
[----:B------:R-:W-:Y:S01]  /*3f80*/  SEL R24, R21, R24, !P5 ;  /* 0x0000001815187207 */ /* 0x000fe20006800000 */
[----:B------:R-:W-:-:S04]  /*3f90*/  IMAD R3, R3, UR37, R2 ;  /* 0x0000002503037c24 */ /* 0x000fc8000f8e0202 */
[----:B------:R-:W-:-:S04]  /*3fa0*/  IMAD.MOV R2, RZ, RZ, -R24 ;  /* 0x000000ffff027224 */ /* 0x000fc800078e0a18 */
[----:B------:R-:W-:Y:S01]  /*3fb0*/  IMAD R2, R2, UR53, R35 ;  /* 0x0000003502027c24 */ /* 0x000fe2000f8e0223 */
[----:B------:R-:W-:Y:S02]  /*3fc0*/  IADD3 R35, PT, PT, R18, 0x1c0, RZ ;  /* 0x000001c012237810 */ /* 0x000fe40007ffe0ff */
[----:B------:R-:W-:Y:S02]  /*3fd0*/  SEL R24, R24, RZ, P3 ;  /* 0x000000ff18187207 */ /* 0x000fe40001800000 */
[----:B------:R-:W-:-:S03]  /*3fe0*/  IABS R25, R35 ;  /* 0x0000002300197213 */ /* 0x000fc60000000000 */
[----:B------:R-:W-:Y:S02]  /*3ff0*/  IMAD R3, R24, UR38, R3 ;  /* 0x0000002618037c24 */ /* 0x000fe4000f8e0203 */
        /* <DEDUP_REMOVED lines=10> */
[----:B------:R-:W-:-:S03]  /*40a0*/  ISETP.GE.AND P4, PT, R25, RZ, PT ;  /* 0x000000ff1900720c */ /* 0x000fc60003f86270 */
[----:B------:R-:W-:Y:S02]  /*40b0*/  IMAD.MOV.U32 R48, RZ, RZ, R24 ;  /* 0x000000ffff307224 */ /* 0x000fe400078e0018 */
[----:B------:R-:W-:-:S08]  /*40c0*/  IMAD R2, R2, UR39, R3 ;  /* 0x0000002702027c24 */ /* 0x000fd0000f8e0203 */
[----:B------:R-:W-:Y:S02]  /*40d0*/  @!P4 IADD3 R48, PT, PT, -R48, RZ, RZ ;  /* 0x000000ff3030c210 */ /* 0x000fe40007ffe1ff */
[C---:B------:R-:W-:Y:S02]  /*40e0*/  IADD3 R28, P4, PT, R2.reuse, UR42, RZ ;  /* 0x0000002a021c7c10 */ /* 0x040fe4000ff9e0ff */
[----:B------:R-:W-:Y:S02]  /*40f0*/  SEL R47, R19, R48, !P6 ;  /* 0x00000030132f7207 */ /* 0x000fe40007000000 */
[----:B------:R-:W-:-:S03]  /*4100*/  LEA.HI.X.SX32 R29, R2, UR43, 0x1, P4 ;  /* 0x0000002b021d7c11 */ /* 0x000fc6000a0f0eff */
[----:B------:R-:W-:Y:S01]  /*4110*/  IMAD.MOV R2, RZ, RZ, -R47 ;  /* 0x000000ffff027224 */ /* 0x000fe200078e0a2f */
[--C-:B------:R-:W-:Y:S01]  /*4120*/  SHF.R.S64 R24, RZ, 0x1e, R35.reuse ;  /* 0x0000001eff187819 */ /* 0x100fe20000001023 */
[----:B------:R-:W2:Y:S02]  /*4130*/  LDG.E.U8 R28, desc[UR14][R28.64] ;  /* 0x0000000e1c1c7981 */ /* 0x000ea4000c1e1100 */
[----:B------:R-:W-:-:S05]  /*4140*/  IMAD R50, R2, UR51, R35 ;  /* 0x0000003302327c24 */ /* 0x000fca000f8e0223 */
[----:B------:R-:W-:-:S05]  /*4150*/  IABS R3, R50 ;  /* 0x0000003200037213 */ /* 0x000fca0000000000 */
[----:B------:R-:W-:-:S04]  /*4160*/  IMAD.HI.U32 R2, R3, UR9, RZ ;  /* 0x0000000903027c27 */ /* 0x000fc8000f8e00ff */
[----:B------:R-:W-:Y:S01]  /*4170*/  IMAD.MOV R48, RZ, RZ, -R2 ;  /* 0x000000ffff307224 */ /* 0x000fe200078e0a02 */
[----:B------:R-:W-:-:S03]  /*4180*/  IADD3 R24, P4, PT, R24, UR40, RZ ;  /* 0x0000002818187c10 */ /* 0x000fc6000ff9e0ff */
[----:B------:R-:W-:Y:S01]  /*4190*/  IMAD R3, R48, UR10, R3 ;  /* 0x0000000a30037c24 */ /* 0x000fe2000f8e0203 */
[----:B------:R-:W-:-:S04]  /*41a0*/  LEA.HI.X.SX32 R25, R35, UR41, 0x2, P4 ;  /* 0x0000002923197c11 */ /* 0x000fc8000a0f16ff */
[----:B------:R-:W-:Y:S01]  /*41b0*/  ISETP.LT.U32.AND P4, PT, R3, UR10, PT ;  /* 0x0000000a03007c0c */ /* 0x000fe2000bf81070 */
[----:B------:R0:W2:-:S12]  /*41c0*/  LDG.E R24, desc[UR14][R24.64] ;  /* 0x0000000e18187981 */ /* 0x000098000c1e1900 */
[----:B------:R-:W-:Y:S01]  /*41d0*/  @!P4 IADD3 R3, PT, PT, R3, -UR10, RZ ;  /* 0x8000000a0303cc10 */ /* 0x000fe2000fffe0ff */
[----:B------:R-:W-:-:S03]  /*41e0*/  @!P4 VIADD R2, R2, 0x1 ;  /* 0x000000010202c836 */ /* 0x000fc60000000000 */
[----:B------:R-:W-:Y:S02]  /*41f0*/  ISETP.GE.U32.AND P4, PT, R3, UR10, PT ;  /* 0x0000000a03007c0c */ /* 0x000fe4000bf86070 */
[----:B------:R-:W-:-:S11]  /*4200*/  LOP3.LUT R3, R50, UR52, RZ, 0x3c, !PT ;  /* 0x0000003432037c12 */ /* 0x000fd6000f8e3cff */
[----:B------:R-:W-:Y:S01]  /*4210*/  @P4 VIADD R2, R2, 0x1 ;  /* 0x0000000102024836 */ /* 0x000fe20000000000 */
[----:B------:R-:W-:-:S13]  /*4220*/  ISETP.GE.AND P4, PT, R3, RZ, PT ;  /* 0x000000ff0300720c */ /* 0x000fda0003f86270 */
[----:B------:R-:W-:Y:S02]  /*4230*/  @!P4 IADD3 R2, PT, PT, -R2, RZ, RZ ;  /* 0x000000ff0202c210 */ /* 0x000fe40007ffe1ff */
[----:B------:R-:W-:-:S04]  /*4240*/  ISETP.NE.AND P4, PT, RZ, UR52, PT ;  /* 0x00000034ff007c0c */ /* 0x000fc8000bf85270 */
[----:B0-----:R-:W-:Y:S02]  /*4250*/  SEL R25, R20, R2, !P4 ;  /* 0x0000000214197207 */ /* 0x001fe40006000000 */
        /* <DEDUP_REMOVED lines=30> */
[----:B---3--:R-:W-:Y:S02]  /*4440*/  ISETP.NE.AND P4, PT, R38, RZ, PT ;  /* 0x000000ff2600720c */ /* 0x008fe40003f85270 */
        /* <DEDUP_REMOVED lines=11> */
[----:B------:R-:W-:-:S03]  /*4500*/  ISETP.GE.AND P4, PT, R2, RZ, PT ;  /* 0x000000ff0200720c */ /* 0x000fc60003f86270 */
[----:B------:R-:W-:Y:S01]  /*4510*/  IMAD.MOV.U32 R38, RZ, RZ, R25 ;  /* 0x000000ffff267224 */ /* 0x000fe200078e0019 */
[----:B------:R-:W-:-:S09]  /*4520*/  SHF.R.S64 R2, RZ, 0x1e, R48 ;  /* 0x0000001eff027819 */ /* 0x000fd20000001030 */
[----:B------:R-:W-:Y:S01]  /*4530*/  @!P4 IMAD.MOV R38, RZ, RZ, -R38 ;  /* 0x000000ffff26c224 */ /* 0x000fe200078e0a26 */
[----:B------:R-:W-:-:S04]  /*4540*/  IADD3 R2, P4, PT, R2, UR40, RZ ;  /* 0x0000002802027c10 */ /* 0x000fc8000ff9e0ff */
[----:B------:R-:W-:-:S04]  /*4550*/  SEL R49, R19, R38, !P6 ;  /* 0x0000002613317207 */ /* 0x000fc80007000000 */
[----:B------:R-:W-:Y:S02]  /*4560*/  IADD3 R29, PT, PT, -R49, RZ, RZ ;  /* 0x000000ff311d7210 */ /* 0x000fe40007ffe1ff */
[----:B------:R-:W-:-:S03]  /*4570*/  LEA.HI.X.SX32 R3, R48, UR41, 0x2, P4 ;  /* 0x0000002930037c11 */ /* 0x000fc6000a0f16ff */
[----:B------:R-:W-:Y:S02]  /*4580*/  IMAD R48, R29, UR51, R48 ;  /* 0x000000331d307c24 */ /* 0x000fe4000f8e0230 */
[----:B------:R0:W3:Y:S03]  /*4590*/  LDG.E R25, desc[UR14][R2.64] ;  /* 0x0000000e02197981 */ /* 0x0000e6000c1e1900 */
        /* <DEDUP_REMOVED lines=12> */
[----:B------:R-:W-:Y:S01]  /*4660*/  @!P4 IMAD.MOV R29, RZ, RZ, -R29 ;  /* 0x000000ffff1dc224 */ /* 0x000fe200078e0a1d */
[----:B------:R-:W-:-:S04]  /*4670*/  ISETP.NE.AND P4, PT, RZ, UR52, PT ;  /* 0x00000034ff007c0c */ /* 0x000fc8000bf85270 */
        /* <DEDUP_REMOVED lines=34> */
[----:B-----5:R-:W-:Y:S01]  /*48a0*/  ISETP.NE.AND P4, PT, R45, RZ, PT ;  /* 0x000000ff2d00720c */ /* 0x020fe20003f85270 */
        /* <DEDUP_REMOVED lines=12> */
[----:B------:R-:W-:-:S07]  /*4970*/  SHF.R.S64 R2, RZ, 0x1e, R50 ;  /* 0x0000001eff027819 */ /* 0x000fce0000001032 */
[----:B------:R-:W-:Y:S01]  /*4980*/  @!P4 IMAD.MOV R48, RZ, RZ, -R48 ;  /* 0x000000ffff30c224 */ /* 0x000fe200078e0a30 */
[----:B------:R-:W-:-:S04]  /*4990*/  IADD3 R2, P4, PT, R2, UR40, RZ ;  /* 0x0000002802027c10 */ /* 0x000fc8000ff9e0ff */
[----:B------:R-:W-:Y:S02]  /*49a0*/  SEL R47, R19, R48, !P6 ;  /* 0x00000030132f7207 */ /* 0x000fe40007000000 */
[----:B------:R-:W-:-:S03]  /*49b0*/  LEA.HI.X.SX32 R3, R50, UR41, 0x2, P4 ;  /* 0x0000002932037c11 */ /* 0x000fc6000a0f16ff */
[----:B------:R-:W-:Y:S02]  /*49c0*/  IMAD.MOV R29, RZ, RZ, -R47 ;  /* 0x000000ffff1d7224 */ /* 0x000fe400078e0a2f */
[----:B------:R0:W5:Y:S02]  /*49d0*/  LDG.E R26, desc[UR14][R2.64] ;  /* 0x0000000e021a7981 */ /* 0x000164000c1e1900 */
        /* <DEDUP_REMOVED lines=13> */
[----:B------:R-:W-:Y:S01]  /*4ab0*/  @!P4 IMAD.MOV R29, RZ, RZ, -R29 ;  /* 0x000000ffff1dc224 */ /* 0x000fe200078e0a1d */
[----:B------:R-:W-:-:S04]  /*4ac0*/  ISETP.NE.AND P4, PT, RZ, UR52, PT ;  /* 0x00000034ff007c0c */ /* 0x000fc8000bf85270 */
        /* <DEDUP_REMOVED lines=40> */
[----:B------:R-:W-:Y:S01]  /*4d50*/  @!P4 VIADD R29, R29, -UR11 ;  /* 0x8000000b1d1dcc36 */ /* 0x000fe20008000000 */
[----:B------:R-:W-:-:S04]  /*4d60*/  @!P4 IADD3 R27, PT, PT, R27, 0x1, RZ ;  /* 0x000000011b1bc810 */ /* 0x000fc80007ffe0ff */
[----:B------:R-:W-:Y:S02]  /*4d70*/  ISETP.GE.U32.AND P4, PT, R29, UR11, PT ;  /* 0x0000000b1d007c0c */ /* 0x000fe4000bf86070 */
[----:B0-----:R-:W-:-:S11]  /*4d80*/  LOP3.LUT R2, R48, UR51, RZ, 0x3c, !PT ;  /* 0x0000003330027c12 */ /* 0x001fd6000f8e3cff */
[----:B------:R-:W-:Y:S01]  /*4d90*/  @P4 VIADD R27, R27, 0x1 ;  /* 0x000000011b1b4836 */ /* 0x000fe20000000000 */
[----:B------:R-:W-:-:S03]  /*4da0*/  ISETP.GE.AND P4, PT, R2, RZ, PT ;  /* 0x000000ff0200720c */ /* 0x000fc60003f86270 */
[----:B------:R-:W-:Y:S01]  /*4db0*/  IMAD.MOV.U32 R46, RZ, RZ, R27 ;  /* 0x000000ffff2e7224 */ /* 0x000fe200078e001b */
[----:B------:R-:W-:-:S09]  /*4dc0*/  SHF.R.S64 R2, RZ, 0x1e, R48 ;  /* 0x0000001eff027819 */ /* 0x000fd20000001030 */
[----:B------:R-:W-:-:S04]  /*4dd0*/  @!P4 IADD3 R46, PT, PT, -R46, RZ, RZ ;  /* 0x000000ff2e2ec210 */ /* 0x000fc80007ffe1ff */
[----:B------:R-:W-:Y:S02]  /*4de0*/  SEL R49, R19, R46, !P6 ;  /* 0x0000002e13317207 */ /* 0x000fe40007000000 */
[----:B------:R-:W-:-:S03]  /*4df0*/  IADD3 R2, P4, PT, R2, UR40, RZ ;  /* 0x0000002802027c10 */ /* 0x000fc6000ff9e0ff */
[----:B------:R-:W-:Y:S01]  /*4e00*/  IMAD.MOV R29, RZ, RZ, -R49 ;  /* 0x000000ffff1d7224 */ /* 0x000fe200078e0a31 */
[----:B------:R-:W-:-:S03]  /*4e10*/  LEA.HI.X.SX32 R3, R48, UR41, 0x2, P4 ;  /* 0x0000002930037c11 */ /* 0x000fc6000a0f16ff */
[----:B------:R-:W-:Y:S02]  /*4e20*/  IMAD R48, R29, UR51, R48 ;  /* 0x000000331d307c24 */ /* 0x000fe4000f8e0230 */
[----:B------:R0:W5:Y:S03]  /*4e30*/  LDG.E R27, desc[UR14][R2.64] ;  /* 0x0000000e021b7981 */ /* 0x000166000c1e1900 */
        /* <DEDUP_REMOVED lines=11> */
[----:B------:R-:W-:-:S11]  /*4ef0*/  SEL R2, R49, RZ, P2 ;  /* 0x000000ff31027207 */ /* 0x000fd60001000000 */
[----:B------:R-:W-:Y:S02]  /*4f00*/  @!P4 IADD3 R29, PT, PT, -R29, RZ, RZ ;  /* 0x000000ff1d1dc210 */ /* 0x000fe40007ffe1ff */
        /* <DEDUP_REMOVED lines=31> */
[----:B------:R0:W5:Y:S03]  /*5100*/  LDG.E.U8 R46, desc[UR14][R2.64] ;  /* 0x0000000e022e7981 */ /* 0x000166000c1e1100 */
        /* <DEDUP_REMOVED lines=15> */
[----:B------:R-:W-:-:S10]  /*5200*/  IMAD.MOV.U32 R34, RZ, RZ, R29 ;  /* 0x000000ffff227224 */ /* 0x000fd400078e001d */
[----:B------:R-:W-:-:S05]  /*5210*/  @!P4 IMAD.MOV R34, RZ, RZ, -R34 ;  /* 0x000000ffff22c224 */ /* 0x000fca00078e0a22 */
[----:B------:R-:W-:-:S04]  /*5220*/  SEL R48, R19, R34, !P6 ;  /* 0x0000002213307207 */ /* 0x000fc80007000000 */
[----:B------:R-:W-:-:S05]  /*5230*/  IADD3 R34, PT, PT, -R48, RZ, RZ ;  /* 0x000000ff30227210 */ /* 0x000fca0007ffe1ff */
[----:B------:R-:W-:-:S05]  /*5240*/  IMAD R50, R34, UR51, R49 ;  /* 0x0000003322327c24 */ /* 0x000fca000f8e0231 */
[----:B------:R-:W-:-:S05]  /*5250*/  IABS R40, R50 ;  /* 0x0000003200287213 */ /* 0x000fca0000000000 */
[----:B------:R-:W-:Y:S01]  /*5260*/  IMAD.HI.U32 R34, R40, UR9, RZ ;  /* 0x0000000928227c27 */ /* 0x000fe2000f8e00ff */
[----:B------:R-:W-:-:S03]  /*5270*/  SHF.R.S64 R2, RZ, 0x1e, R49 ;  /* 0x0000001eff027819 */ /* 0x000fc60000001031 */
[----:B------:R-:W-:Y:S01]  /*5280*/  IMAD.MOV R47, RZ, RZ, -R34 ;  /* 0x000000ffff2f7224 */ /* 0x000fe200078e0a22 */
[----:B------:R-:W-:-:S03]  /*5290*/  IADD3 R2, P4, PT, R2, UR40, RZ ;  /* 0x0000002802027c10 */ /* 0x000fc6000ff9e0ff */
[----:B------:R-:W-:Y:S01]  /*52a0*/  IMAD R40, R47, UR10, R40 ;  /* 0x0000000a2f287c24 */ /* 0x000fe2000f8e0228 */
[----:B------:R-:W-:-:S04]  /*52b0*/  LEA.HI.X.SX32 R3, R49, UR41, 0x2, P4 ;  /* 0x0000002931037c11 */ /* 0x000fc8000a0f16ff */
[----:B------:R-:W-:Y:S01]  /*52c0*/  ISETP.LT.U32.AND P4, PT, R40, UR10, PT ;  /* 0x0000000a28007c0c */ /* 0x000fe2000bf81070 */
[----:B------:R0:W5:-:S12]  /*52d0*/  LDG.E R29, desc[UR14][R2.64] ;  /* 0x0000000e021d7981 */ /* 0x000158000c1e1900 */
        /* <DEDUP_REMOVED lines=55> */
[----:B------:R-:W-:-:S09]  /*5650*/  MOV R2, R32 ;  /* 0x0000002000027202 */ /* 0x000fd20000000f00 */
[----:B------:R-:W-:-:S05]  /*5660*/  @!P4 IMAD.MOV R2, RZ, RZ, -R2 ;  /* 0x000000ffff02c224 */ /* 0x000fca00078e0a02 */
[----:B------:R-:W-:-:S05]  /*5670*/  SEL R48, R19, R2, !P6 ;  /* 0x0000000213307207 */ /* 0x000fca0007000000 */
[----:B------:R-:W-:-:S04]  /*5680*/  IMAD.MOV R2, RZ, RZ, -R48 ;  /* 0x000000ffff027224 */ /* 0x000fc800078e0a30 */
[----:B------:R-:W-:-:S05]  /*5690*/  IMAD R50, R2, UR51, R47 ;  /* 0x0000003302327c24 */ /* 0x000fca000f8e022f */
[----:B------:R-:W-:-:S05]  /*56a0*/  IABS R3, R50 ;  /* 0x0000003200037213 */ /* 0x000fca0000000000 */
[----:B------:R-:W-:Y:S01]  /*56b0*/  IMAD.HI.U32 R2, R3, UR9, RZ ;  /* 0x0000000903027c27 */ /* 0x000fe2000f8e00ff */
[----:B------:R-:W-:-:S04]  /*56c0*/  SHF.R.S64 R32, RZ, 0x1e, R47 ;  /* 0x0000001eff207819 */ /* 0x000fc8000000102f */
[----:B------:R-:W-:Y:S02]  /*56d0*/  IADD3 R40, PT, PT, -R2, RZ, RZ ;  /* 0x000000ff02287210 */ /* 0x000fe40007ffe1ff */
[----:B------:R-:W-:-:S03]  /*56e0*/  IADD3 R32, P4, PT, R32, UR40, RZ ;  /* 0x0000002820207c10 */ /* 0x000fc6000ff9e0ff */
[----:B------:R-:W-:Y:S01]  /*56f0*/  IMAD R3, R40, UR10, R3 ;  /* 0x0000000a28037c24 */ /* 0x000fe2000f8e0203 */
[----:B------:R-:W-:-:S04]  /*5700*/  LEA.HI.X.SX32 R33, R47, UR41, 0x2, P4 ;  /* 0x000000292f217c11 */ /* 0x000fc8000a0f16ff */
[----:B------:R-:W-:Y:S01]  /*5710*/  ISETP.LT.U32.AND P4, PT, R3, UR10, PT ;  /* 0x0000000a03007c0c */ /* 0x000fe2000bf81070 */
[----:B------:R0:W5:-:S12]  /*5720*/  LDG.E R32, desc[UR14][R32.64] ;  /* 0x0000000e20207981 */ /* 0x000158000c1e1900 */
[----:B------:R-:W-:Y:S02]  /*5730*/  @!P4 VIADD R3, R3, -UR10 ;  /* 0x8000000a0303cc36 */ /* 0x000fe40008000000 */
[----:B------:R-:W-:-:S03]  /*5740*/  @!P4 VIADD R2, R2, 0x1 ;  /* 0x000000010202c836 */ /* 0x000fc60000000000 */
[----:B------:R-:W-:Y:S02]  /*5750*/  ISETP.GE.U32.AND P4, PT, R3, UR10, PT ;  /* 0x0000000a03007c0c */ /* 0x000fe4000bf86070 */
[----:B------:R-:W-:-:S11]  /*5760*/  LOP3.LUT R3, R50, UR52, RZ, 0x3c, !PT ;  /* 0x0000003432037c12 */ /* 0x000fd6000f8e3cff */
[----:B------:R-:W-:Y:S02]  /*5770*/  @P4 IADD3 R2, PT, PT, R2, 0x1, RZ ;  /* 0x0000000102024810 */ /* 0x000fe40007ffe0ff */
[----:B------:R-:W-:-:S13]  /*5780*/  ISETP.GE.AND P4, PT, R3, RZ, PT ;  /* 0x000000ff0300720c */ /* 0x000fda0003f86270 */
[----:B------:R-:W-:Y:S01]  /*5790*/  @!P4 IMAD.MOV R2, RZ, RZ, -R2 ;  /* 0x000000ffff02c224 */ /* 0x000fe200078e0a02 */
        /* <DEDUP_REMOVED lines=31> */
[----:B------:R0:W5:Y:S01]  /*5990*/  LDG.E.U8 R33, desc[UR14][R2.64] ;  /* 0x0000000e02217981 */ /* 0x000162000c1e1100 */
        /* <DEDUP_REMOVED lines=15> */
[----:B------:R-:W-:-:S04]  /*5a90*/  ISETP.GE.AND P4, PT, R3, RZ, PT ;  /* 0x000000ff0300720c */ /* 0x000fc80003f86270 */
[----:B------:R-:W-:-:S09]  /*5aa0*/  MOV R2, R30 ;  /* 0x0000001e00027202 */ /* 0x000fd20000000f00 */
        /* <DEDUP_REMOVED lines=125> */
[----:B---3--:R-:W-:Y:S02]  /*6280*/  ISETP.NE.AND P4, PT, R35, RZ, PT ;  /* 0x000000ff2300720c */ /* 0x008fe40003f85270 */
        /* <DEDUP_REMOVED lines=24> */
[----:B------:R0:W3:-:S12]  /*6410*/  LDG.E R23, desc[UR14][R2.64] ;  /* 0x0000000e02177981 */ /* 0x0000d8000c1e1900 */
[----:B------:R-:W-:Y:S01]  /*6420*/  @!P4 IADD3 R31, PT, PT, R31, -UR10, RZ ;  /* 0x8000000a1f1fcc10 */ /* 0x000fe2000fffe0ff */
        /* <DEDUP_REMOVED lines=58> */
[----:B------:R-:W-:-:S04]  /*67d0*/  SEL R49, R19, R38, !P6 ;  /* 0x0000002613317207 */ /* 0x000fc80007000000 */
[----:B------:R-:W-:Y:S02]  /*67e0*/  IADD3 R31, PT, PT, -R49, RZ, RZ ;  /* 0x000000ff311f7210 */ /* 0x000fe40007ffe1ff */
[----:B------:R-:W-:-:S03]  /*67f0*/  LEA.HI.X.SX32 R3, R48, UR41, 0x2, P4 ;  /* 0x0000002930037c11 */ /* 0x000fc6000a0f16ff */
[----:B------:R-:W-:Y:S02]  /*6800*/  IMAD R48, R31, UR51, R48 ;  /* 0x000000331f307c24 */ /* 0x000fe4000f8e0230 */
[----:B------:R0:W2:Y:S03]  /*6810*/  LDG.E R28, desc[UR14][R2.64] ;  /* 0x0000000e021c7981 */ /* 0x0000a6000c1e1900 */
        /* <DEDUP_REMOVED lines=185> */
[----:B----4-:R-:W-:Y:S01]  /*73b0*/  ISETP.NE.AND P4, PT, R35, RZ, PT ;  /* 0x000000ff2300720c */ /* 0x010fe20003f85270 */
        /* <DEDUP_REMOVED lines=20> */
[----:B------:R0:W4:Y:S03]  /*7500*/  LDG.E R35, desc[UR14][R2.64] ;  /* 0x0000000e02237981 */ /* 0x000126000c1e1900 */
        /* <DEDUP_REMOVED lines=39> */
[----:B------:R-:W-:-:S03]  /*7780*/  VIADD R47, R18, 0x360 ;  /* 0x00000360122f7836 */ /* 0x000fc60000000000 */
[----:B------:R-:W-:-:S04]  /*7790*/  IADD3 R2, P4, PT, R3, UR42, RZ ;  /* 0x0000002a03027c10 */ /* 0x000fc8000ff9e0ff */
[----:B------:R-:W-:Y:S02]  /*77a0*/  LEA.HI.X.SX32 R3, R3, UR43, 0x1, P4 ;  /* 0x0000002b03037c11 */ /* 0x000fe4000a0f0eff */
[----:B-----5:R-:W-:Y:S02]  /*77b0*/  ISETP.NE.AND P4, PT, R38, RZ, PT ;  /* 0x000000ff2600720c */ /* 0x020fe40003f85270 */
[----:B------:R-:W-:Y:S01]  /*77c0*/  IABS R38, R47 ;  /* 0x0000002f00267213 */ /* 0x000fe20000000000 */
[----:B------:R0:W5:Y:S01]  /*77d0*/  LDG.E.U8 R46, desc[UR14][R2.64] ;  /* 0x0000000e022e7981 */ /* 0x000162000c1e1100 */
[----:B---3--:R-:W-:-:S03]  /*77e0*/  ISETP.NE.AND P5, PT, R34, RZ, PT ;  /* 0x000000ff2200720c */ /* 0x008fc60003fa5270 */
        /* <DEDUP_REMOVED lines=11> */
[----:B------:R-:W-:-:S13]  /*78a0*/  ISETP.GE.AND P4, PT, R2, RZ, PT ;  /* 0x000000ff0200720c */ /* 0x000fda0003f86270 */
[----:B------:R-:W-:-:S04]  /*78b0*/  @!P4 IADD3 R34, PT, PT, -R34, RZ, RZ ;  /* 0x000000ff2222c210 */ /* 0x000fc80007ffe1ff */
[----:B------:R-:W-:-:S05]  /*78c0*/  SEL R48, R19, R34, !P6 ;  /* 0x0000002213307207 */ /* 0x000fca0007000000 */
[----:B------:R-:W-:-:S04]  /*78d0*/  IMAD.MOV R34, RZ, RZ, -R48 ;  /* 0x000000ffff227224 */ /* 0x000fc800078e0a30 */
[--C-:B------:R-:W-:Y:S01]  /*78e0*/  IMAD R50, R34, UR51, R47.reuse ;  /* 0x0000003322327c24 */ /* 0x100fe2000f8e022f */
[----:B------:R-:W-:-:S04]  /*78f0*/  SHF.R.S64 R2, RZ, 0x1e, R47 ;  /* 0x0000001eff027819 */ /* 0x000fc8000000102f */
[----:B------:R-:W-:Y:S02]  /*7900*/  IABS R38, R50 ;  /* 0x0000003200267213 */ /* 0x000fe40000000000 */
[----:B------:R-:W-:-:S03]  /*7910*/  IADD3 R2, P4, PT, R2, UR40, RZ ;  /* 0x0000002802027c10 */ /* 0x000fc6000ff9e0ff */
[----:B------:R-:W-:Y:S01]  /*7920*/  IMAD.HI.U32 R34, R38, UR9, RZ ;  /* 0x0000000926227c27 */ /* 0x000fe2000f8e00ff */
[----:B------:R-:W-:-:S04]  /*7930*/  LEA.HI.X.SX32 R3, R47, UR41, 0x2, P4 ;  /* 0x000000292f037c11 */ /* 0x000fc8000a0f16ff */
[----:B------:R-:W-:Y:S01]  /*7940*/  IADD3 R47, PT, PT, -R34, RZ, RZ ;  /* 0x000000ff222f7210 */ /* 0x000fe20007ffe1ff */
[----:B------:R0:W3:Y:S04]  /*7950*/  LDG.E R45, desc[UR14][R2.64] ;  /* 0x0000000e022d7981 */ /* 0x0000e8000c1e1900 */
        /* <DEDUP_REMOVED lines=34> */
[----:B------:R-:W-:Y:S02]  /*7b80*/  IMAD R3, R3, UR53, R50 ;  /* 0x0000003503037c24 */ /* 0x000fe4000f8e0232 */
        /* <DEDUP_REMOVED lines=30> */
[----:B--2---:R-:W-:-:S04]  /*7d70*/  ISETP.NE.AND P4, PT, R40, RZ, PT ;  /* 0x000000ff2800720c */ /* 0x004fc80003f85270 */
        /* <DEDUP_REMOVED lines=16> */
[----:B------:R-:W-:Y:S01]  /*7e80*/  ISETP.GE.AND P6, PT, R18, RZ, PT ;  /* 0x000000ff1200720c */ /* 0x000fe20003fc6270 */
[----:B------:R-:W-:-:S12]  /*7e90*/  FMUL R13, R13, UR4 ;  /* 0x000000040d0d7c20 */ /* 0x000fd80008400000 */
[----:B------:R-:W-:Y:S01]  /*7ea0*/  @!P6 IMAD.MOV R2, RZ, RZ, -R2 ;  /* 0x000000ffff02e224 */ /* 0x000fe200078e0a02 */
[----:B------:R-:W-:-:S04]  /*7eb0*/  LOP3.LUT P6, RZ, R39, 0x4000000, RZ, 0xc0, !PT ;  /* 0x0400000027ff7812 */ /* 0x000fc800078cc0ff */
[----:B------:R-:W-:Y:S02]  /*7ec0*/  FSEL R48, R13, R6, P6 ;  /* 0x000000060d307208 */ /* 0x000fe40003000000 */
[C---:B------:R-:W-:Y:S02]  /*7ed0*/  LOP3.LUT P6, RZ, R39.reuse, 0x40000, RZ, 0xc0, !PT ;  /* 0x0004000027ff7812 */ /* 0x040fe400078cc0ff */
[----:B------:R-:W-:Y:S02]  /*7ee0*/  SEL R51, R20, RZ, P0 ;  /* 0x000000ff14337207 */ /* 0x000fe40000000000 */
[----:B------:R-:W-:Y:S02]  /*7ef0*/  P2R R52, PR, RZ, 0x40 ;  /* 0x00000040ff347803 */ /* 0x000fe40000000000 */
[----:B------:R-:W-:Y:S02]  /*7f00*/  LOP3.LUT P6, RZ, R39, 0x80000, RZ, 0xc0, !PT ;  /* 0x0008000027ff7812 */ /* 0x000fe400078cc0ff */
[----:B-----5:R-:W-:Y:S01]  /*7f10*/  ISETP.NE.AND P0, PT, R46, RZ, PT ;  /* 0x000000ff2e00720c */ /* 0x020fe20003f05270 */
[----:B------:R-:W-:Y:S01]  /*7f20*/  FMUL R13, R8, UR4 ;  /* 0x00000004080d7c20 */ /* 0x000fe20008400000 */
[----:B------:R-:W-:-:S02]  /*7f30*/  P2R R50, PR, RZ, 0x40 ;  /* 0x00000040ff327803 */ /* 0x000fc40000000000 */
[C---:B------:R-:W-:Y:S02]  /*7f40*/  LOP3.LUT P6, RZ, R39.reuse, 0x100000, RZ, 0xc0, !PT ;  /* 0x0010000027ff7812 */ /* 0x040fe400078cc0ff */
[C---:B------:R-:W-:Y:S02]  /*7f50*/  LOP3.LUT P4, RZ, R39.reuse, 0x2000000, RZ, 0xc0, !PT ;  /* 0x0200000027ff7812 */ /* 0x040fe4000788c0ff */
[----:B------:R-:W-:Y:S02]  /*7f60*/  P2R R57, PR, RZ, 0x1 ;  /* 0x00000001ff397803 */ /* 0x000fe40000000000 */
[----:B------:R-:W-:Y:S01]  /*7f70*/  LOP3.LUT P0, RZ, R39, 0x800, RZ, 0xc0, !PT ;  /* 0x0000080027ff7812 */ /* 0x000fe2000780c0ff */
[----:B------:R-:W-:Y:S01]  /*7f80*/  FMUL R5, R5, UR4 ;  /* 0x0000000405057c20 */ /* 0x000fe20008400000 */
[----:B------:R-:W-:Y:S02]  /*7f90*/  P2R R18, PR, RZ, 0x40 ;  /* 0x00000040ff127803 */ /* 0x000fe40000000000 */
[----:B------:R-:W-:-:S02]  /*7fa0*/  LOP3.LUT P6, RZ, R39, 0x200000, RZ, 0xc0, !PT ;  /* 0x0020000027ff7812 */ /* 0x000fc400078cc0ff */
[----:B------:R-:W-:Y:S02]  /*7fb0*/  FSEL R46, R13, R6, P4 ;  /* 0x000000060d2e7208 */ /* 0x000fe40002000000 */
[----:B------:R-:W-:Y:S02]  /*7fc0*/  P2R R13, PR, RZ, 0x1 ;  /* 0x00000001ff0d7803 */ /* 0x000fe40000000000 */
[----:B------:R-:W-:Y:S02]  /*7fd0*/  SEL R2, R21, R2, !P5 ;  /* 0x0000000215027207 */ /* 0x000fe40006800000 */
[----:B------:R-:W-:Y:S02]  /*7fe0*/  LOP3.LUT P0, RZ, R39, 0x1000, RZ, 0xc0, !PT ;  /* 0x0000100027ff7812 */ /* 0x000fe4000780c0ff */
[----:B------:R-:W-:Y:S02]  /*7ff0*/  SEL R21, R34, RZ, P2 ;  /* 0x000000ff22157207 */ /* 0x000fe40001000000 */
[----:B------:R-:W-:Y:S01]  /*8000*/  FSEL R34, R5, R6, P6 ;  /* 0x0000000605227208 */ /* 0x000fe20003000000 */
[----:B------:R-:W-:Y:S01]  /*8010*/  FMUL R5, R10, UR4 ;  /* 0x000000040a057c20 */ /* 0x000fe20008400000 */
[----:B------:R-:W-:-:S02]  /*8020*/  P2R R59, PR, RZ, 0x1 ;  /* 0x00000001ff3b7803 */ /* 0x000fc40000000000 */
[----:B------:R-:W-:Y:S02]  /*8030*/  ISETP.NE.AND P6, PT, R18, RZ, PT ;  /* 0x000000ff1200720c */ /* 0x000fe40003fc5270 */
[----:B------:R-:W-:Y:S01]  /*8040*/  LOP3.LUT P0, RZ, R39, 0x4000, RZ, 0xc0, !PT ;  /* 0x0000400027ff7812 */ /* 0x000fe2000780c0ff */
[----:B------:R-:W-:Y:S01]  /*8050*/  FMUL R11, R11, UR4 ;  /* 0x000000040b0b7c20 */ /* 0x000fe20008400000 */
[-C--:B------:R-:W-:Y:S02]  /*8060*/  FSEL R20, R5, R6.reuse, P6 ;  /* 0x0000000605147208 */ /* 0x080fe40003000000 */
[----:B------:R-:W-:Y:S02]  /*8070*/  P2R R58, PR, RZ, 0x1 ;  /* 0x00000001ff3a7803 */ /* 0x000fe40000000000 */
[----:B------:R-:W-:Y:S02]  /*8080*/  ISETP.NE.AND P6, PT, R50, RZ, PT ;  /* 0x000000ff3200720c */ /* 0x000fe40003fc5270 */
[----:B------:R-:W-:Y:S01]  /*8090*/  LOP3.LUT P0, RZ, R39, 0x8000, RZ, 0xc0, !PT ;  /* 0x0000800027ff7812 */ /* 0x000fe2000780c0ff */
[----:B------:R-:W-:Y:S01]  /*80a0*/  FMUL R5, R12, UR4 ;  /* 0x000000040c057c20 */ /* 0x000fe20008400000 */
[----:B------:R-:W-:-:S02]  /*80b0*/  FSEL R8, R11, R6, P6 ;  /* 0x000000060b087208 */ /* 0x000fc40003000000 */
[----:B------:R-:W-:Y:S02]  /*80c0*/  P2R R56, PR, RZ, 0x1 ;  /* 0x00000001ff387803 */ /* 0x000fe40000000000 */
[----:B------:R-:W-:Y:S02]  /*80d0*/  ISETP.NE.AND P6, PT, R52, RZ, PT ;  /* 0x000000ff3400720c */ /* 0x000fe40003fc5270 */
[----:B------:R-:W-:Y:S02]  /*80e0*/  LOP3.LUT P0, RZ, R39, 0x10000, RZ, 0xc0, !PT ;  /* 0x0001000027ff7812 */ /* 0x000fe4000780c0ff */
[----:B------:R-:W-:Y:S01]  /*80f0*/  IADD3 R19, PT, PT, -R2, RZ, RZ ;  /* 0x000000ff02137210 */ /* 0x000fe20007ffe1ff */
[----:B------:R-:W-:Y:S01]  /*8100*/  FMUL R9, R9, UR4 ;  /* 0x0000000409097c20 */ /* 0x000fe20008400000 */
[----:B------:R-:W-:Y:S01]  /*8110*/  FSEL R18, R5, R6, P6 ;  /* 0x0000000605127208 */ /* 0x000fe20003000000 */
[----:B------:R-:W-:Y:S01]  /*8120*/  FMUL R5, R14, UR4 ;  /* 0x000000040e057c20 */ /* 0x000fe20008400000 */
[----:B------:R-:W-:-:S02]  /*8130*/  LOP3.LUT P5, RZ, R39, 0x1000000, RZ, 0xc0, !PT ;  /* 0x0100000027ff7812 */ /* 0x000fc400078ac0ff */
[----:B------:R-:W-:Y:S01]  /*8140*/  P2R R54, PR, RZ, 0x1 ;  /* 0x00000001ff367803 */ /* 0x000fe20000000000 */
[----:B------:R-:W-:Y:S01]  /*8150*/  IMAD R19, R19, UR53, R38 ;  /* 0x0000003513137c24 */ /* 0x000fe2000f8e0226 */
[----:B------:R-:W-:Y:S01]  /*8160*/  LOP3.LUT P0, RZ, R39, 0x20000, RZ, 0xc0, !PT ;  /* 0x0002000027ff7812 */ /* 0x000fe2000780c0ff */
[----:B------:R-:W-:Y:S01]  /*8170*/  FMUL R15, R15, UR4 ;  /* 0x000000040f0f7c20 */ /* 0x000fe20008400000 */
[-C--:B------:R-:W-:Y:S01]  /*8180*/  FSEL R40, R9, R6.reuse, P5 ;  /* 0x0000000609287208 */ /* 0x080fe20002800000 */
[----:B------:R-:W-:Y:S01]  /*8190*/  FMUL R9, R0, UR4 ;  /* 0x0000000400097c20 */ /* 0x000fe20008400000 */
[----:B------:R-:W-:Y:S01]  /*81a0*/  FSEL R50, R5, R6, P0 ;  /* 0x0000000605327208 */ /* 0x000fe20000000000 */
[----:B------:R-:W-:Y:S01]  /*81b0*/  IMAD R0, R21, UR36, RZ ;  /* 0x0000002415007c24 */ /* 0x000fe2000f8e02ff */
[----:B------:R-:W-:Y:S02]  /*81c0*/  ISETP.NE.AND P0, PT, R54, RZ, PT ;  /* 0x000000ff3600720c */ /* 0x000fe40003f05270 */
[----:B------:R-:W-:-:S02]  /*81d0*/  SEL R49, R2, RZ, P3 ;  /* 0x000000ff02317207 */ /* 0x000fc40001800000 */
[----:B------:R-:W-:Y:S02]  /*81e0*/  SEL R19, R19, RZ, P1 ;  /* 0x000000ff13137207 */ /* 0x000fe40000800000 */
[----:B------:R-:W-:Y:S01]  /*81f0*/  IADD3 R2, P1, PT, R3, UR42, RZ ;  /* 0x0000002a03027c10 */ /* 0x000fe2000ff3e0ff */
[----:B------:R-:W-:Y:S01]  /*8200*/  FMUL R5, R16, UR4 ;  /* 0x0000000410057c20 */ /* 0x000fe20008400000 */
[----:B------:R-:W-:Y:S01]  /*8210*/  FSEL R52, R15, R6, P0 ;  /* 0x000000060f347208 */ /* 0x000fe20000000000 */
[----:B------:R-:W-:Y:S01]  /*8220*/  IMAD R0, R51, UR37, R0 ;  /* 0x0000002533007c24 */ /* 0x000fe2000f8e0200 */
[----:B------:R-:W-:Y:S01]  /*8230*/  ISETP.NE.AND P0, PT, R56, RZ, PT ;  /* 0x000000ff3800720c */ /* 0x000fe20003f05270 */
[----:B------:R-:W-:Y:S01]  /*8240*/  FMUL R27, R27, UR4 ;  /* 0x000000041b1b7c20 */ /* 0x000fe20008400000 */
[----:B------:R-:W-:Y:S01]  /*8250*/  LEA.HI.X.SX32 R3, R3, UR43, 0x1, P1 ;  /* 0x0000002b03037c11 */ /* 0x000fe200088f0eff */
[----:B------:R-:W-:Y:S01]  /*8260*/  IMAD R0, R49, UR38, R0 ;  /* 0x0000002631007c24 */ /* 0x000fe2000f8e0200 */
[----:B------:R-:W-:Y:S01]  /*8270*/  LOP3.LUT P1, RZ, R39, 0x40, RZ, 0xc0, !PT ;  /* 0x0000004027ff7812 */ /* 0x000fe2000782c0ff */
[----:B------:R-:W-:Y:S01]  /*8280*/  FMUL R17, R17, UR4 ;  /* 0x0000000411117c20 */ /* 0x000fe20008400000 */
[----:B------:R-:W-:-:S02]  /*8290*/  SHF.R.S64 R10, RZ, 0x1e, R47 ;  /* 0x0000001eff0a7819 */ /* 0x000fc4000000102f */
[-C--:B------:R-:W-:Y:S02]  /*82a0*/  FSEL R16, R5, R6.reuse, P0 ;  /* 0x0000000605107208 */ /* 0x080fe40000000000 */
[----:B------:R-:W-:Y:S01]  /*82b0*/  ISETP.NE.AND P0, PT, R58, RZ, PT ;  /* 0x000000ff3a00720c */ /* 0x000fe20003f05270 */
[----:B------:R-:W-:Y:S01]  /*82c0*/  IMAD R0, R19, UR39, R0 ;  /* 0x0000002713007c24 */ /* 0x000fe2000f8e0200 */
[----:B------:R-:W-:Y:S02]  /*82d0*/  FSEL R60, R27, R6, P1 ;  /* 0x000000061b3c7208 */ /* 0x000fe40000800000 */
[----:B------:R-:W-:Y:S01]  /*82e0*/  IADD3 R10, P1, PT, R10, UR40, RZ ;  /* 0x000000280a0a7c10 */ /* 0x000fe2000ff3e0ff */
[----:B------:R-:W-:Y:S01]  /*82f0*/  FMUL R7, R7, UR4 ;  /* 0x0000000407077c20 */ /* 0x000fe20008400000 */
[----:B------:R-:W-:Y:S02]  /*8300*/  R2UR UR6, R36 ;  /* 0x00000000240672ca */ /* 0x000fe400000e0000 */
[----:B------:R-:W-:-:S02]  /*8310*/  R2UR UR7, R37 ;  /* 0x00000000250772ca */ /* 0x000fc400000e0000 */
[-C--:B------:R-:W-:Y:S02]  /*8320*/  FSEL R54, R17, R6.reuse, P0 ;  /* 0x0000000611367208 */ /* 0x080fe40000000000 */
[----:B------:R-:W-:Y:S02]  /*8330*/  ISETP.NE.AND P0, PT, R59, RZ, PT ;  /* 0x000000ff3b00720c */ /* 0x000fe40003f05270 */
[----:B------:R-:W-:Y:S02]  /*8340*/  LEA.HI.X.SX32 R11, R47, UR41, 0x2, P1 ;  /* 0x000000292f0b7c11 */ /* 0x000fe400088f16ff */
[C---:B------:R-:W-:Y:S02]  /*8350*/  IADD3 R12, P1, PT, R0.reuse, UR42, RZ ;  /* 0x0000002a000c7c10 */ /* 0x040fe4000ff3e0ff */
[----:B------:R-:W-:Y:S02]  /*8360*/  FSEL R56, R7, R6, P0 ;  /* 0x0000000607387208 */ /* 0x000fe40000000000 */
[----:B------:R-:W-:Y:S01]  /*8370*/  ISETP.NE.AND P0, PT, R13, RZ, PT ;  /* 0x000000ff0d00720c */ /* 0x000fe20003f05270 */
[----:B------:R0:W2:Y:S01]  /*8380*/  LDG.E.U8 R2, desc[UR6][R2.64] ;  /* 0x0000000602027981 */ /* 0x0000a2000c1e1100 */
[----:B------:R-:W-:-:S03]  /*8390*/  LEA.HI.X.SX32 R13, R0, UR43, 0x1, P1 ;  /* 0x0000002b000d7c11 */ /* 0x000fc600088f0eff */
[----:B------:R-:W5:Y:S04]  /*83a0*/  LDG.E R10, desc[UR6][R10.64] ;  /* 0x000000060a0a7981 */ /* 0x000f68000c1e1900 */
[----:B------:R-:W5:Y:S01]  /*83b0*/  LDG.E.U8 R12, desc[UR6][R12.64] ;  /* 0x000000060c0c7981 */ /* 0x000f62000c1e1100 */
[----:B0-----:R-:W-:Y:S02]  /*83c0*/  FMNMX R3, R48, -INF , !PT ;  /* 0xff80000030037809 */ /* 0x001fe40007800000 */
[----:B------:R-:W-:Y:S02]  /*83d0*/  LOP3.LUT P3, RZ, R39, 0x800000, RZ, 0xc0, !PT ;  /* 0x0080000027ff7812 */ /* 0x000fe4000786c0ff */
[----:B------:R-:W-:Y:S02]  /*83e0*/  FMNMX R3, R3, R46, !PT ;  /* 0x0000002e03037209 */ /* 0x000fe40007800000 */
[----:B------:R-:W-:Y:S01]  /*83f0*/  FSEL R38, R9, R6, P3 ;  /* 0x0000000609267208 */ /* 0x000fe20001800000 */
[----:B------:R-:W-:Y:S01]  /*8400*/  FMUL R9, R4, UR4 ;  /* 0x0000000404097c20 */ /* 0x000fe20008400000 */
[----:B------:R-:W-:-:S02]  /*8410*/  LOP3.LUT P2, RZ, R39, 0x400000, RZ, 0xc0, !PT ;  /* 0x0040000027ff7812 */ /* 0x000fc4000784c0ff */
[----:B------:R-:W-:Y:S02]  /*8420*/  FMNMX R3, R3, R40, !PT ;  /* 0x0000002803037209 */ /* 0x000fe40007800000 */
[----:B------:R-:W-:Y:S02]  /*8430*/  FSEL R4, R9, R6, P2 ;  /* 0x0000000609047208 */ /* 0x000fe40001000000 */
        /* <DEDUP_REMOVED lines=9> */
[----:B------:R-:W-:Y:S01]  /*84d0*/  FMNMX R3, R3, R16, !PT ;  /* 0x0000001003037209 */ /* 0x000fe20007800000 */
[----:B------:R-:W-:-:S03]  /*84e0*/  FMUL R25, R25, UR4 ;  /* 0x0000000419197c20 */ /* 0x000fc60008400000 */
[----:B------:R-:W-:Y:S02]  /*84f0*/  FMNMX R3, R3, R54, !PT ;  /* 0x0000003603037209 */ /* 0x000fe40007800000 */
[----:B------:R-:W-:Y:S02]  /*8500*/  LOP3.LUT P4, RZ, R39, 0x100, RZ, 0xc0, !PT ;  /* 0x0000010027ff7812 */ /* 0x000fe4000788c0ff */
[----:B------:R-:W-:Y:S02]  /*8510*/  FSEL R24, R5, R6, P0 ;  /* 0x0000000605187208 */ /* 0x000fe40000000000 */
[----:B------:R-:W-:Y:S01]  /*8520*/  FMNMX R3, R3, R56, !PT ;  /* 0x0000003803037209 */ /* 0x000fe20007800000 */
[----:B------:R-:W-:Y:S01]  /*8530*/  FMUL R5, R26, UR4 ;  /* 0x000000041a057c20 */ /* 0x000fe20008400000 */
[----:B------:R-:W-:Y:S02]  /*8540*/  LOP3.LUT P5, RZ, R39, 0x80, RZ, 0xc0, !PT ;  /* 0x0000008027ff7812 */ /* 0x000fe400078ac0ff */
[----:B------:R-:W-:-:S02]  /*8550*/  FSEL R58, R25, R6, P4 ;  /* 0x00000006193a7208 */ /* 0x000fc40002000000 */
[----:B------:R-:W-:Y:S02]  /*8560*/  FMNMX R3, R3, R24, !PT ;  /* 0x0000001803037209 */ /* 0x000fe40007800000 */
[----:B------:R-:W-:Y:S01]  /*8570*/  FSEL R26, R5, R6, P5 ;  /* 0x00000006051a7208 */ /* 0x000fe20002800000 */
[----:B------:R-:W-:Y:S01]  /*8580*/  FMUL R5, R32, UR4 ;  /* 0x0000000420057c20 */ /* 0x000fe20008400000 */
[----:B------:R-:W-:Y:S02]  /*8590*/  FMNMX R3, R3, R58, !PT ;  /* 0x0000003a03037209 */ /* 0x000fe40007800000 */
[----:B------:R-:W-:Y:S01]  /*85a0*/  LOP3.LUT P2, RZ, R39, 0x10, RZ, 0xc0, !PT ;  /* 0x0000001027ff7812 */ /* 0x000fe2000784c0ff */
[----:B------:R-:W-:Y:S01]  /*85b0*/  FMUL R29, R29, UR4 ;  /* 0x000000041d1d7c20 */ /* 0x000fe20008400000 */
[----:B------:R-:W-:Y:S02]  /*85c0*/  LOP3.LUT P3, RZ, R39, 0x20, RZ, 0xc0, !PT ;  /* 0x0000002027ff7812 */ /* 0x000fe4000786c0ff */
[----:B------:R-:W-:-:S02]  /*85d0*/  FMNMX R3, R3, R26, !PT ;  /* 0x0000001a03037209 */ /* 0x000fc40007800000 */
[-C--:B------:R-:W-:Y:S01]  /*85e0*/  FSEL R32, R5, R6.reuse, P2 ;  /* 0x0000000605207208 */ /* 0x080fe20001000000 */
[----:B------:R-:W-:Y:S01]  /*85f0*/  FMUL R5, R30, UR4 ;  /* 0x000000041e057c20 */ /* 0x000fe20008400000 */
[----:B------:R-:W-:Y:S02]  /*8600*/  LOP3.LUT P6, RZ, R39, 0x8, RZ, 0xc0, !PT ;  /* 0x0000000827ff7812 */ /* 0x000fe400078cc0ff */
[----:B------:R-:W-:Y:S02]  /*8610*/  FSEL R62, R29, R6, P3 ;  /* 0x000000061d3e7208 */ /* 0x000fe40001800000 */
[----:B------:R-:W-:Y:S02]  /*8620*/  FMNMX R3, R3, R60, !PT ;  /* 0x0000003c03037209 */ /* 0x000fe40007800000 */
[----:B------:R-:W-:Y:S02]  /*8630*/  FSEL R30, R5, R6, P6 ;  /* 0x00000006051e7208 */ /* 0x000fe40003000000 */
[----:B------:R-:W-:Y:S01]  /*8640*/  FMNMX R5, R3, R62, !PT ;  /* 0x0000003e03057209 */ /* 0x000fe20007800000 */
[----:B------:R-:W-:Y:S01]  /*8650*/  FMUL R3, R22, UR4 ;  /* 0x0000000416037c20 */ /* 0x000fe20008400000 */
[----:B------:R-:W-:-:S02]  /*8660*/  LOP3.LUT P3, RZ, R39, 0x4, RZ, 0xc0, !PT ;  /* 0x0000000427ff7812 */ /* 0x000fc4000786c0ff */
[----:B------:R-:W-:Y:S01]  /*8670*/  FMNMX R5, R5, R32, !PT ;  /* 0x0000002005057209 */ /* 0x000fe20007800000 */
[----:B------:R-:W-:Y:S01]  /*8680*/  FMUL R23, R23, UR4 ;  /* 0x0000000417177c20 */ /* 0x000fe20008400000 */
[----:B------:R-:W-:Y:S02]  /*8690*/  LOP3.LUT P2, RZ, R39, 0x2, RZ, 0xc0, !PT ;  /* 0x0000000227ff7812 */ /* 0x000fe4000784c0ff */
[----:B------:R-:W-:Y:S02]  /*86a0*/  FSEL R22, R3, R6, P3 ;  /* 0x0000000603167208 */ /* 0x000fe40001800000 */
[----:B------:R-:W-:Y:S01]  /*86b0*/  FMNMX R5, R5, R30, !PT ;  /* 0x0000001e05057209 */ /* 0x000fe20007800000 */
[----:B------:R-:W-:Y:S01]  /*86c0*/  FMUL R3, R28, UR4 ;  /* 0x000000041c037c20 */ /* 0x000fe20008400000 */
[----:B------:R-:W-:Y:S02]  /*86d0*/  LOP3.LUT P6, RZ, R39, 0x1, RZ, 0xc0, !PT ;  /* 0x0000000127ff7812 */ /* 0x000fe400078cc0ff */
        /* <DEDUP_REMOVED lines=10> */
[----:B----4-:R-:W-:Y:S01]  /*8780*/  FMUL R35, R35, UR4 ;  /* 0x0000000423237c20 */ /* 0x010fe20008400000 */
[----:B------:R-:W-:Y:S02]  /*8790*/  ISETP.NE.AND P0, PT, R57, RZ, PT ;  /* 0x000000ff3900720c */ /* 0x000fe40003f05270 */
[----:B------:R-:W-:Y:S02]  /*87a0*/  FSEL R70, R33, R6, P4 ;  /* 0x0000000621467208 */ /* 0x000fe40002000000 */
[----:B------:R-:W-:Y:S01]  /*87b0*/  FMNMX R5, R5, R72, !PT ;  /* 0x0000004805057209 */ /* 0x000fe20007800000 */
[----:B---3--:R-:W-:Y:S01]  /*87c0*/  FMUL R45, R45, UR4 ;  /* 0x000000042d2d7c20 */ /* 0x008fe20008400000 */
[----:B------:R-:W-:Y:S02]  /*87d0*/  FSEL R68, R35, R6, P0 ;  /* 0x0000000623447208 */ /* 0x000fe40000000000 */
[----:B------:R-:W-:-:S04]  /*87e0*/  FMNMX R5, R5, R70, !PT ;  /* 0x0000004605057209 */ /* 0x000fc80007800000 */
[----:B------:R-:W-:Y:S02]  /*87f0*/  FMNMX R5, R5, R68, !PT ;  /* 0x0000004405057209 */ /* 0x000fe40007800000 */
[----:B--2---:R-:W-:Y:S02]  /*8800*/  ISETP.NE.AND P1, PT, R2, RZ, PT ;  /* 0x000000ff0200720c */ /* 0x004fe40003f25270 */
[----:B-----5:R-:W-:Y:S02]  /*8810*/  ISETP.NE.AND P2, PT, R12, RZ, PT ;  /* 0x000000ff0c00720c */ /* 0x020fe40003f45270 */
[----:B------:R-:W-:-:S04]  /*8820*/  FSEL R66, R45, R6, P1 ;  /* 0x000000062d427208 */ /* 0x000fc80000800000 */
[----:B------:R-:W-:-:S07]  /*8830*/  FMNMX R5, R5, R66, !PT ;  /* 0x0000004205057209 */ /* 0x000fce0007800000 */
[----:B------:R-:W-:Y:S01]  /*8840*/  @P2 FMUL R6, R10, UR4 ;  /* 0x000000040a062c20 */ /* 0x000fe20008400000 */
[----:B------:R-:W-:-:S04]  /*8850*/  UMOV UR4, 0xffffffff ;  /* 0xffffffff00047882 */ /* 0x000fc80000000000 */
        /* <DEDUP_REMOVED lines=19> */
[--C-:B------:R-:W-:Y:S01]  /*8990*/  FADD R46, R46, -R5.reuse ;  /* 0x800000052e2e7221 */ /* 0x100fe20000000000 */
[-C--:B------:R-:W-:Y:S01]  /*89a0*/  FFMA.SAT R15, R0, R11.reuse, 0.5 ;  /* 0x3f000000000f7423 */ /* 0x080fe2000000200b */
[----:B------:R-:W-:Y:S01]  /*89b0*/  FFMA.SAT R19, R4, R11, 0.5 ;  /* 0x3f00000004137423 */ /* 0x000fe2000000200b */
[-C--:B------:R-:W-:Y:S01]  /*89c0*/  FFMA.RM R3, R3, R12.reuse, 12582913 ;  /* 0x4b40000103037423 */ /* 0x080fe2000000400c */
[--C-:B------:R-:W-:Y:S01]  /*89d0*/  FADD R40, R40, -R5.reuse ;  /* 0x8000000528287221 */ /* 0x100fe20000000000 */
[----:B------:R-:W-:Y:S01]  /*89e0*/  FFMA.RM R15, R15, R12, 12582913 ;  /* 0x4b4000010f0f7423 */ /* 0x000fe2000000400c */
[--C-:B------:R-:W-:Y:S01]  /*89f0*/  FADD R34, R34, -R5.reuse ;  /* 0x8000000522227221 */ /* 0x100fe20000000000 */
[C---:B------:R-:W-:Y:S01]  /*8a00*/  FADD R7, R3.reuse, -12583039 ;  /* 0xcb40007f03077421 */ /* 0x040fe20000000000 */
[--C-:B------:R-:W-:Y:S01]  /*8a10*/  FADD R20, R20, -R5.reuse ;  /* 0x8000000514147221 */ /* 0x100fe20000000000 */
[--C-:B------:R-:W-:Y:S01]  /*8a20*/  FADD R8, R8, -R5.reuse ;  /* 0x8000000508087221 */ /* 0x100fe20000000000 */
[----:B------:R-:W-:Y:S01]  /*8a30*/  FADD R18, R18, -R5 ;  /* 0x8000000512127221 */ /* 0x000fe20000000000 */
[----:B------:R-:W-:Y:S01]  /*8a40*/  FFMA R7, R48, 1.4426950216293334961, -R7 ;  /* 0x3fb8aa3b30077823 */ /* 0x000fe20000000807 */
[--C-:B------:R-:W-:Y:S01]  /*8a50*/  FADD R50, R50, -R5.reuse ;  /* 0x8000000532327221 */ /* 0x100fe20000000000 */
[--C-:B------:R-:W-:Y:S01]  /*8a60*/  FADD R52, R52, -R5.reuse ;  /* 0x8000000534347221 */ /* 0x100fe20000000000 */
[----:B------:R-:W-:Y:S01]  /*8a70*/  FADD R16, R16, -R5 ;  /* 0x8000000510107221 */ /* 0x000fe20000000000 */
[----:B------:R-:W-:Y:S01]  /*8a80*/  FFMA R7, R48, 1.925963033500011079e-08, R7 ;  /* 0x32a5706030077823 */ /* 0x000fe20000000007 */
[--C-:B------:R-:W-:Y:S01]  /*8a90*/  FADD R54, R54, -R5.reuse ;  /* 0x8000000536367221 */ /* 0x100fe20000000000 */
[--C-:B------:R-:W-:Y:S01]  /*8aa0*/  FADD R56, R56, -R5.reuse ;  /* 0x8000000538387221 */ /* 0x100fe20000000000 */
[--C-:B------:R-:W-:Y:S01]  /*8ab0*/  FADD R24, R24, -R5.reuse ;  /* 0x8000000518187221 */ /* 0x100fe20000000000 */
[----:B------:R-:W0:Y:S01]  /*8ac0*/  MUFU.EX2 R6, R7 ;  /* 0x0000000700067308 */ /* 0x000e220000000800 */
        /* <DEDUP_REMOVED lines=13> */
[----:B------:R-:W-:-:S02]  /*8ba0*/  IMAD.SHL.U32 R3, R3, 0x800000, RZ ;  /* 0x0080000003037824 */ /* 0x000fc400078e00ff */
[-C--:B------:R-:W-:Y:S01]  /*8bb0*/  FFMA.SAT R5, R46, R11.reuse, 0.5 ;  /* 0x3f0000002e057423 */ /* 0x080fe2000000200b */
[----:B------:R-:W-:Y:S01]  /*8bc0*/  FFMA.RM R19, R19, R12, 12582913 ;  /* 0x4b40000113137423 */ /* 0x000fe2000000400c */
[----:B------:R-:W-:Y:S01]  /*8bd0*/  FADD R17, R15, -12583039 ;  /* 0xcb40007f0f117421 */ /* 0x000fe20000000000 */
[-C--:B------:R-:W-:Y:S01]  /*8be0*/  FFMA.SAT R9, R40, R11.reuse, 0.5 ;  /* 0x3f00000028097423 */ /* 0x080fe2000000200b */
[----:B0-----:R-:W-:Y:S01]  /*8bf0*/  FMUL R6, R3, R6 ;  /* 0x0000000603067220 */ /* 0x001fe20000400000 */
[-C--:B------:R-:W-:Y:S01]  /*8c00*/  FFMA.RM R5, R5, R12.reuse, 12582913 ;  /* 0x4b40000105057423 */ /* 0x080fe2000000400c */
[----:B------:R-:W-:Y:S01]  /*8c10*/  FADD R3, R19, -12583039 ;  /* 0xcb40007f13037421 */ /* 0x000fe20000000000 */
[----:B------:R-:W-:Y:S01]  /*8c20*/  FFMA R17, R0, 1.4426950216293334961, -R17 ;  /* 0x3fb8aa3b00117823 */ /* 0x000fe20000000811 */
[-C--:B------:R-:W-:Y:S01]  /*8c30*/  FFMA.RM R2, R9, R12.reuse, 12582913 ;  /* 0x4b40000109027423 */ /* 0x080fe2000000400c */
[C---:B------:R-:W-:Y:S01]  /*8c40*/  FADD R9, R5.reuse, -12583039 ;  /* 0xcb40007f05097421 */ /* 0x040fe20000000000 */
[----:B------:R-:W-:Y:S01]  /*8c50*/  FFMA R3, R4, 1.4426950216293334961, -R3 ;  /* 0x3fb8aa3b04037823 */ /* 0x000fe20000000803 */
[----:B------:R-:W-:Y:S01]  /*8c60*/  FFMA R17, R0, 1.925963033500011079e-08, R17 ;  /* 0x32a5706000117823 */ /* 0x000fe20000000011 */
[----:B------:R-:W-:Y:S01]  /*8c70*/  FADD R13, R2, -12583039 ;  /* 0xcb40007f020d7421 */ /* 0x000fe20000000000 */
[----:B------:R-:W-:Y:S01]  /*8c80*/  SHF.L.U32 R0, R5, 0x17, RZ ;  /* 0x0000001705007819 */ /* 0x000fe200000006ff */
[----:B------:R-:W-:Y:S01]  /*8c90*/  FFMA R9, R46, 1.4426950216293334961, -R9 ;  /* 0x3fb8aa3b2e097823 */ /* 0x000fe20000000809 */
[----:B------:R-:W-:Y:S01]  /*8ca0*/  FFMA R5, R4, 1.925963033500011079e-08, R3 ;  /* 0x32a5706004057823 */ /* 0x000fe20000000003 */
[----:B------:R-:W-:Y:S01]  /*8cb0*/  FFMA.SAT R3, R34, R11, 0.5 ;  /* 0x3f00000022037423 */ /* 0x000fe2000000200b */
[----:B------:R-:W-:Y:S01]  /*8cc0*/  FFMA R13, R40, 1.4426950216293334961, -R13 ;  /* 0x3fb8aa3b280d7823 */ /* 0x000fe2000000080d */
[----:B------:R-:W-:Y:S01]  /*8cd0*/  FFMA R9, R46, 1.925963033500011079e-08, R9 ;  /* 0x32a570602e097823 */ /* 0x000fe20000000009 */
[----:B------:R0:W-:Y:S01]  /*8ce0*/  MUFU.EX2 R4, R17 ;  /* 0x0000001100047308 */ /* 0x0001e20000000800 */
[----:B------:R-:W-:Y:S01]  /*8cf0*/  FFMA.RM R7, R3, R12, 12582913 ;  /* 0x4b40000103077423 */ /* 0x000fe2000000400c */
[----:B------:R-:W-:Y:S01]  /*8d00*/  FFMA R13, R40, 1.925963033500011079e-08, R13 ;  /* 0x32a57060280d7823 */ /* 0x000fe2000000000d */
[----:B------:R-:W-:-:S02]  /*8d10*/  IMAD.SHL.U32 R2, R2, 0x800000, RZ ;  /* 0x0080000002027824 */ /* 0x000fc400078e00ff */
[-C--:B------:R-:W-:Y:S01]  /*8d20*/  FFMA.SAT R23, R52, R11.reuse, 0.5 ;  /* 0x3f00000034177423 */ /* 0x080fe2000000200b */
[C---:B------:R-:W-:Y:S01]  /*8d30*/  FADD R3, R7.reuse, -12583039 ;  /* 0xcb40007f07037421 */ /* 0x040fe20000000000 */
[----:B------:R-:W-:Y:S01]  /*8d40*/  SHF.L.U32 R7, R7, 0x17, RZ ;  /* 0x0000001707077819 */ /* 0x000fe200000006ff */
[-C--:B------:R-:W-:Y:S01]  /*8d50*/  FFMA.SAT R25, R26, R11.reuse, 0.5 ;  /* 0x3f0000001a197423 */ /* 0x080fe2000000200b */
[----:B------:R-:W1:Y:S01]  /*8d60*/  MUFU.EX2 R9, R9 ;  /* 0x0000000900097308 */ /* 0x000e620000000800 */
[----:B------:R-:W-:Y:S01]  /*8d70*/  FFMA R3, R34, 1.4426950216293334961, -R3 ;  /* 0x3fb8aa3b22037823 */ /* 0x000fe20000000803 */
[-C--:B0-----:R-:W-:Y:S01]  /*8d80*/  FFMA.SAT R17, R18, R11.reuse, 0.5 ;  /* 0x3f00000012117423 */ /* 0x081fe2000000200b */
[-C--:B------:R-:W-:Y:S01]  /*8d90*/  FFMA.RM R23, R23, R12.reuse, 12582913 ;  /* 0x4b40000117177423 */ /* 0x080fe2000000400c */
[-C--:B------:R-:W-:Y:S01]  /*8da0*/  FFMA.RM R25, R25, R12.reuse, 12582913 ;  /* 0x4b40000119197423 */ /* 0x080fe2000000400c */
[----:B------:R-:W-:Y:S01]  /*8db0*/  FFMA R34, R34, 1.925963033500011079e-08, R3 ;  /* 0x32a5706022227823 */ /* 0x000fe20000000003 */
[----:B------:R-:W-:Y:S01]  /*8dc0*/  FFMA.SAT R3, R20, R11, 0.5 ;  /* 0x3f00000014037423 */ /* 0x000fe2000000200b */
[-C--:B------:R-:W-:Y:S01]  /*8dd0*/  FFMA.RM R17, R17, R12.reuse, 12582913 ;  /* 0x4b40000111117423 */ /* 0x080fe2000000400c */
[----:B------:R-:W0:Y:S08]  /*8de0*/  MUFU.EX2 R13, R13 ;  /* 0x0000000d000d7308 */ /* 0x000e300000000800 */
[----:B------:R-:W2:Y:S01]  /*8df0*/  MUFU.EX2 R5, R5 ;  /* 0x0000000500057308 */ /* 0x000ea20000000800 */
[----:B-1----:R-:W-:Y:S01]  /*8e00*/  FMUL R0, R0, R9 ;  /* 0x0000000900007220 */ /* 0x002fe20000400000 */
[----:B------:R-:W-:Y:S01]  /*8e10*/  FFMA.RM R9, R3, R12, 12582913 ;  /* 0x4b40000103097423 */ /* 0x000fe2000000400c */
[----:B------:R-:W-:-:S03]  /*8e20*/  SHF.L.U32 R3, R15, 0x17, RZ ;  /* 0x000000170f037819 */ /* 0x000fc600000006ff */
[----:B------:R-:W-:Y:S02]  /*8e30*/  FADD R21, R9, -12583039 ;  /* 0xcb40007f09157421 */ /* 0x000fe40000000000 */
[----:B------:R-:W1:Y:S01]  /*8e40*/  MUFU.EX2 R34, R34 ;  /* 0x0000002200227308 */ /* 0x000e620000000800 */
[----:B0-----:R-:W-:Y:S01]  /*8e50*/  FMUL R2, R2, R13 ;  /* 0x0000000d02027220 */ /* 0x001fe20000400000 */
[----:B------:R-:W-:Y:S01]  /*8e60*/  FFMA.SAT R13, R8, R11, 0.5 ;  /* 0x3f000000080d7423 */ /* 0x000fe2000000200b */
[----:B------:R-:W-:Y:S01]  /*8e70*/  FMUL R3, R3, R4 ;  /* 0x0000000403037220 */ /* 0x000fe20000400000 */
[----:B------:R-:W-:Y:S02]  /*8e80*/  IMAD.SHL.U32 R4, R19, 0x800000, RZ ;  /* 0x0080000013047824 */ /* 0x000fe400078e00ff */
[----:B------:R-:W-:Y:S01]  /*8e90*/  FADD R19, R17, -12583039 ;  /* 0xcb40007f11137421 */ /* 0x000fe20000000000 */
[----:B------:R-:W-:Y:S01]  /*8ea0*/  FFMA.RM R13, R13, R12, 12582913 ;  /* 0x4b4000010d0d7423 */ /* 0x000fe2000000400c */
[----:B------:R-:W-:Y:S01]  /*8eb0*/  FFMA R21, R20, 1.4426950216293334961, -R21 ;  /* 0x3fb8aa3b14157823 */ /* 0x000fe20000000815 */
[----:B--2---:R-:W-:-:S02]  /*8ec0*/  FMUL R4, R4, R5 ;  /* 0x0000000504047220 */ /* 0x004fc40000400000 */
[----:B------:R-:W-:Y:S01]  /*8ed0*/  FADD R15, R13, -12583039 ;  /* 0xcb40007f0d0f7421 */ /* 0x000fe20000000000 */
[----:B------:R-:W-:Y:S01]  /*8ee0*/  FFMA R19, R18, 1.4426950216293334961, -R19 ;  /* 0x3fb8aa3b12137823 */ /* 0x000fe20000000813 */
[----:B------:R-:W-:Y:S02]  /*8ef0*/  FFMA R21, R20, 1.925963033500011079e-08, R21 ;  /* 0x32a5706014157823 */ /* 0x000fe40000000015 */
[----:B------:R-:W-:Y:S01]  /*8f00*/  FFMA R15, R8, 1.4426950216293334961, -R15 ;  /* 0x3fb8aa3b080f7823 */ /* 0x000fe2000000080f */
[----:B------:R-:W-:Y:S01]  /*8f10*/  FFMA R19, R18, 1.925963033500011079e-08, R19 ;  /* 0x32a5706012137823 */ /* 0x000fe20000000013 */
[----:B-1----:R-:W-:Y:S01]  /*8f20*/  FMUL R5, R7, R34 ;  /* 0x0000002207057220 */ /* 0x002fe20000400000 */
[----:B------:R-:W-:Y:S01]  /*8f30*/  FFMA.SAT R7, R50, R11, 0.5 ;  /* 0x3f00000032077423 */ /* 0x000fe2000000200b */
[----:B------:R-:W-:Y:S01]  /*8f40*/  FFMA R15, R8, 1.925963033500011079e-08, R15 ;  /* 0x32a57060080f7823 */ /* 0x000fe2000000000f */
[----:B------:R-:W-:Y:S02]  /*8f50*/  MUFU.EX2 R10, R19 ;  /* 0x00000013000a7308 */ /* 0x000fe40000000800 */
[----:B------:R-:W-:-:S04]  /*8f60*/  FFMA.RM R18, R7, R12, 12582913 ;  /* 0x4b40000107127423 */ /* 0x000fc8000000400c */
[----:B------:R-:W-:Y:S02]  /*8f70*/  FADD R7, R18, -12583039 ;  /* 0xcb40007f12077421 */ /* 0x000fe40000000000 */
[----:B------:R0:W1:Y:S02]  /*8f80*/  MUFU.EX2 R8, R21 ;  /* 0x0000001500087308 */ /* 0x0000640000000800 */
[----:B------:R-:W-:-:S04]  /*8f90*/  FFMA R7, R50, 1.4426950216293334961, -R7 ;  /* 0x3fb8aa3b32077823 */ /* 0x000fc80000000807 */
[----:B------:R-:W-:Y:S01]  /*8fa0*/  FFMA R50, R50, 1.925963033500011079e-08, R7 ;  /* 0x32a5706032327823 */ /* 0x000fe20000000007 */
[----:B------:R-:W-:Y:S01]  /*8fb0*/  IMAD.SHL.U32 R7, R9, 0x800000, RZ ;  /* 0x0080000009077824 */ /* 0x000fe200078e00ff */
[----:B------:R-:W2:Y:S01]  /*8fc0*/  MUFU.EX2 R15, R15 ;  /* 0x0000000f000f7308 */ /* 0x000ea20000000800 */
[----:B------:R-:W-:Y:S01]  /*8fd0*/  FADD R9, R23, -12583039 ;  /* 0xcb40007f17097421 */ /* 0x000fe20000000000 */
[----:B0-----:R-:W-:-:S03]  /*8fe0*/  FFMA.SAT R21, R54, R11, 0.5 ;  /* 0x3f00000036157423 */ /* 0x001fc6000000200b */
[C---:B------:R-:W-:Y:S01]  /*8ff0*/  FFMA R9, R52.reuse, 1.4426950216293334961, -R9 ;  /* 0x3fb8aa3b34097823 */ /* 0x040fe20000000809 */
[----:B------:R-:W-:Y:S01]  /*9000*/  FFMA.RM R21, R21, R12, 12582913 ;  /* 0x4b40000115157423 */ /* 0x000fe2000000400c */
[----:B-1----:R-:W-:Y:S01]  /*9010*/  FMUL R7, R7, R8 ;  /* 0x0000000807077220 */ /* 0x002fe20000400000 */
[----:B------:R-:W-:Y:S01]  /*9020*/  SHF.L.U32 R8, R13, 0x17, RZ ;  /* 0x000000170d087819 */ /* 0x000fe200000006ff */
[----:B------:R-:W-:Y:S01]  /*9030*/  FFMA R52, R52, 1.925963033500011079e-08, R9 ;  /* 0x32a5706034347823 */ /* 0x000fe20000000009 */
[----:B------:R-:W-:Y:S01]  /*9040*/  FFMA.SAT R9, R16, R11, 0.5 ;  /* 0x3f00000010097423 */ /* 0x000fe2000000200b */
[----:B------:R-:W0:Y:S02]  /*9050*/  MUFU.EX2 R13, R50 ;  /* 0x00000032000d7308 */ /* 0x000e240000000800 */
[----:B--2---:R-:W-:Y:S01]  /*9060*/  FMUL R8, R8, R15 ;  /* 0x0000000f08087220 */ /* 0x004fe20000400000 */
[----:B------:R-:W-:-:S04]  /*9070*/  FFMA.RM R15, R9, R12, 12582913 ;  /* 0x4b400001090f7423 */ /* 0x000fc8000000400c */
[C---:B------:R-:W-:Y:S01]  /*9080*/  FADD R9, R15.reuse, -12583039 ;  /* 0xcb40007f0f097421 */ /* 0x040fe20000000000 */
[----:B------:R-:W-:-:S03]  /*9090*/  SHF.L.U32 R15, R15, 0x17, RZ ;  /* 0x000000170f0f7819 */ /* 0x000fc600000006ff */
[----:B------:R-:W-:-:S04]  /*90a0*/  FFMA R9, R16, 1.4426950216293334961, -R9 ;  /* 0x3fb8aa3b10097823 */ /* 0x000fc80000000809 */
[----:B------:R-:W-:Y:S01]  /*90b0*/  FFMA R20, R16, 1.925963033500011079e-08, R9 ;  /* 0x32a5706010147823 */ /* 0x000fe20000000009 */
[----:B------:R-:W-:Y:S02]  /*90c0*/  IMAD.SHL.U32 R9, R17, 0x800000, RZ ;  /* 0x0080000011097824 */ /* 0x000fe400078e00ff */
[----:B------:R-:W-:Y:S01]  /*90d0*/  FADD R17, R21, -12583039 ;  /* 0xcb40007f15117421 */ /* 0x000fe20000000000 */
[----:B------:R-:W-:Y:S02]  /*90e0*/  IMAD.SHL.U32 R16, R23, 0x800000, RZ ;  /* 0x0080000017107824 */ /* 0x000fe400078e00ff */
[----:B------:R-:W-:Y:S01]  /*90f0*/  FMUL R9, R9, R10 ;  /* 0x0000000a09097220 */ /* 0x000fe20000400000 */
[----:B------:R-:W-:Y:S01]  /*9100*/  SHF.L.U32 R10, R18, 0x17, RZ ;  /* 0x00000017120a7819 */ /* 0x000fe200000006ff */
[----:B------:R-:W-:Y:S01]  /*9110*/  FFMA R17, R54, 1.4426950216293334961, -R17 ;  /* 0x3fb8aa3b36117823 */ /* 0x000fe20000000811 */
[----:B------:R-:W1:Y:S01]  /*9120*/  MUFU.EX2 R20, R20 ;  /* 0x0000001400147308 */ /* 0x000e620000000800 */
[----:B------:R-:W-:-:S02]  /*9130*/  IMAD.SHL.U32 R18, R21, 0x800000, RZ ;  /* 0x0080000015127824 */ /* 0x000fc400078e00ff */
[----:B0-----:R-:W-:Y:S01]  /*9140*/  FMUL R10, R10, R13 ;  /* 0x0000000d0a0a7220 */ /* 0x001fe20000400000 */
[----:B------:R-:W-:Y:S01]  /*9150*/  FFMA.SAT R13, R56, R11, 0.5 ;  /* 0x3f000000380d7423 */ /* 0x000fe2000000200b */
[----:B------:R-:W-:-:S03]  /*9160*/  FFMA R54, R54, 1.925963033500011079e-08, R17 ;  /* 0x32a5706036367823 */ /* 0x000fc60000000011 */
[----:B------:R-:W-:Y:S02]  /*9170*/  FFMA.RM R19, R13, R12, 12582913 ;  /* 0x4b4000010d137423 */ /* 0x000fe4000000400c */
[----:B------:R-:W0:Y:S02]  /*9180*/  MUFU.EX2 R13, R52 ;  /* 0x00000034000d7308 */ /* 0x000e240000000800 */
[C---:B------:R-:W-:Y:S01]  /*9190*/  FADD R17, R19.reuse, -12583039 ;  /* 0xcb40007f13117421 */ /* 0x040fe20000000000 */
[----:B------:R-:W-:-:S03]  /*91a0*/  SHF.L.U32 R19, R19, 0x17, RZ ;  /* 0x0000001713137819 */ /* 0x000fc600000006ff */
[----:B------:R-:W-:-:S04]  /*91b0*/  FFMA R17, R56, 1.4426950216293334961, -R17 ;  /* 0x3fb8aa3b38117823 */ /* 0x000fc80000000811 */
[----:B------:R-:W-:Y:S01]  /*91c0*/  FFMA R56, R56, 1.925963033500011079e-08, R17 ;  /* 0x32a5706038387823 */ /* 0x000fe20000000011 */
[----:B------:R-:W-:-:S04]  /*91d0*/  FFMA.SAT R17, R24, R11, 0.5 ;  /* 0x3f00000018117423 */ /* 0x000fc8000000200b */
[----:B------:R-:W-:Y:S01]  /*91e0*/  FFMA.RM R22, R17, R12, 12582913 ;  /* 0x4b40000111167423 */ /* 0x000fe2000000400c */
[----:B-1----:R-:W-:Y:S01]  /*91f0*/  FMUL R17, R15, R20 ;  /* 0x000000140f117220 */ /* 0x002fe20000400000 */
[----:B0-----:R-:W-:Y:S01]  /*9200*/  FMUL R16, R16, R13 ;  /* 0x0000000d10107220 */ /* 0x001fe20000400000 */
[----:B------:R-:W0:Y:S01]  /*9210*/  MUFU.EX2 R56, R56 ;  /* 0x0000003800387308 */ /* 0x000e220000000800 */
[C---:B------:R-:W-:Y:S01]  /*9220*/  FADD R13, R22.reuse, -12583039 ;  /* 0xcb40007f160d7421 */ /* 0x040fe20000000000 */
[----:B------:R-:W-:Y:S02]  /*9230*/  IMAD.SHL.U32 R20, R22, 0x800000, RZ ;  /* 0x0080000016147824 */ /* 0x000fe400078e00ff */
[----:B------:R-:W-:Y:S02]  /*9240*/  IMAD.SHL.U32 R22, R25, 0x800000, RZ ;  /* 0x0080000019167824 */ /* 0x000fe400078e00ff */
[----:B------:R-:W-:-:S04]  /*9250*/  FFMA R13, R24, 1.4426950216293334961, -R13 ;  /* 0x3fb8aa3b180d7823 */ /* 0x000fc8000000080d */
[----:B------:R-:W-:Y:S01]  /*9260*/  FFMA R24, R24, 1.925963033500011079e-08, R13 ;  /* 0x32a5706018187823 */ /* 0x000fe2000000000d */
[----:B------:R-:W-:-:S04]  /*9270*/  FFMA.SAT R13, R58, R11, 0.5 ;  /* 0x3f0000003a0d7423 */ /* 0x000fc8000000200b */
[----:B------:R-:W-:Y:S02]  /*9280*/  FFMA.RM R15, R13, R12, 12582913 ;  /* 0x4b4000010d0f7423 */ /* 0x000fe4000000400c */
[----:B------:R-:W1:Y:S01]  /*9290*/  MUFU.EX2 R13, R54 ;  /* 0x00000036000d7308 */ /* 0x000e620000000800 */
[----:B0-----:R-:W-:Y:S01]  /*92a0*/  FMUL R19, R19, R56 ;  /* 0x0000003813137220 */ /* 0x001fe20000400000 */
[C---:B------:R-:W-:Y:S01]  /*92b0*/  FADD R23, R15.reuse, -12583039 ;  /* 0xcb40007f0f177421 */ /* 0x040fe20000000000 */
[----:B------:R-:W-:-:S03]  /*92c0*/  SHF.L.U32 R15, R15, 0x17, RZ ;  /* 0x000000170f0f7819 */ /* 0x000fc600000006ff */
[----:B------:R-:W-:-:S04]  /*92d0*/  FFMA R23, R58, 1.4426950216293334961, -R23 ;  /* 0x3fb8aa3b3a177823 */ /* 0x000fc80000000817 */
[----:B------:R-:W-:Y:S01]  /*92e0*/  FFMA R23, R58, 1.925963033500011079e-08, R23 ;  /* 0x32a570603a177823 */ /* 0x000fe20000000017 */
[----:B-1----:R-:W-:Y:S01]  /*92f0*/  FMUL R18, R18, R13 ;  /* 0x0000000d12127220 */ /* 0x002fe20000400000 */
[----:B------:R-:W-:-:S04]  /*9300*/  FADD R13, R25, -12583039 ;  /* 0xcb40007f190d7421 */ /* 0x000fc80000000000 */
[----:B------:R-:W-:-:S04]  /*9310*/  FFMA R13, R26, 1.4426950216293334961, -R13 ;  /* 0x3fb8aa3b1a0d7823 */ /* 0x000fc8000000080d */
[----:B------:R-:W-:Y:S01]  /*9320*/  FFMA R27, R26, 1.925963033500011079e-08, R13 ;  /* 0x32a570601a1b7823 */ /* 0x000fe2000000000d */
[----:B------:R-:W-:Y:S01]  /*9330*/  FFMA.SAT R13, R60, R11, 0.5 ;  /* 0x3f0000003c0d7423 */ /* 0x000fe2000000200b */
[----:B------:R-:W0:Y:S03]  /*9340*/  MUFU.EX2 R26, R23 ;  /* 0x00000017001a7308 */ /* 0x000e260000000800 */
[----:B------:R-:W-:-:S04]  /*9350*/  FFMA.RM R29, R13, R12, 12582913 ;  /* 0x4b4000010d1d7423 */ /* 0x000fc8000000400c */
[----:B------:R-:W-:Y:S01]  /*9360*/  FADD R21, R29, -12583039 ;  /* 0xcb40007f1d157421 */ /* 0x000fe20000000000 */
[----:B------:R1:W2:Y:S03]  /*9370*/  MUFU.EX2 R13, R24 ;  /* 0x00000018000d7308 */ /* 0x0002a60000000800 */
[----:B------:R-:W-:-:S04]  /*9380*/  FFMA R21, R60, 1.4426950216293334961, -R21 ;  /* 0x3fb8aa3b3c157823 */ /* 0x000fc80000000815 */
[----:B------:R-:W-:Y:S01]  /*9390*/  FFMA R60, R60, 1.925963033500011079e-08, R21 ;  /* 0x32a570603c3c7823 */ /* 0x000fe20000000015 */
[-C--:B------:R-:W-:Y:S01]  /*93a0*/  FFMA.SAT R21, R62, R11.reuse, 0.5 ;  /* 0x3f0000003e157423 */ /* 0x080fe2000000200b */
[----:B------:R-:W3:Y:S03]  /*93b0*/  MUFU.EX2 R27, R27 ;  /* 0x0000001b001b7308 */ /* 0x000ee60000000800 */
[----:B------:R-:W-:Y:S01]  /*93c0*/  FFMA.RM R31, R21, R12, 12582913 ;  /* 0x4b400001151f7423 */ /* 0x000fe2000000400c */
[----:B0-----:R-:W-:Y:S01]  /*93d0*/  FMUL R21, R15, R26 ;  /* 0x0000001a0f157220 */ /* 0x001fe20000400000 */
[----:B------:R-:W-:Y:S02]  /*93e0*/  FFMA.SAT R15, R32, R11, 0.5 ;  /* 0x3f000000200f7423 */ /* 0x000fe4000000200b */
[----:B-1----:R-:W-:Y:S02]  /*93f0*/  IMAD.SHL.U32 R24, R31, 0x800000, RZ ;  /* 0x008000001f187824 */ /* 0x002fe400078e00ff */
[----:B--2---:R-:W-:Y:S01]  /*9400*/  FMUL R20, R20, R13 ;  /* 0x0000000d14147220 */ /* 0x004fe20000400000 */
[----:B------:R-:W-:Y:S01]  /*9410*/  FFMA.RM R15, R15, R12, 12582913 ;  /* 0x4b4000010f0f7423 */ /* 0x000fe2000000400c */
[----:B------:R-:W-:Y:S01]  /*9420*/  FADD R13, R31, -12583039 ;  /* 0xcb40007f1f0d7421 */ /* 0x000fe20000000000 */
[----:B------:R-:W0:Y:S02]  /*9430*/  MUFU.EX2 R60, R60 ;  /* 0x0000003c003c7308 */ /* 0x000e240000000800 */
[C---:B------:R-:W-:Y:S01]  /*9440*/  FADD R23, R15.reuse, -12583039 ;  /* 0xcb40007f0f177421 */ /* 0x040fe20000000000 */
[----:B------:R-:W-:Y:S01]  /*9450*/  FFMA R13, R62, 1.4426950216293334961, -R13 ;  /* 0x3fb8aa3b3e0d7823 */ /* 0x000fe2000000080d */
[----:B------:R-:W-:-:S02]  /*9460*/  SHF.L.U32 R15, R15, 0x17, RZ ;  /* 0x000000170f0f7819 */ /* 0x000fc400000006ff */
[----:B------:R-:W-:Y:S01]  /*9470*/  FFMA R23, R32, 1.4426950216293334961, -R23 ;  /* 0x3fb8aa3b20177823 */ /* 0x000fe20000000817 */
[----:B------:R-:W-:Y:S01]  /*9480*/  FFMA R13, R62, 1.925963033500011079e-08, R13 ;  /* 0x32a570603e0d7823 */ /* 0x000fe2000000000d */
[----:B---3--:R-:W-:Y:S02]  /*9490*/  FMUL R22, R22, R27 ;  /* 0x0000001b16167220 */ /* 0x008fe40000400000 */
[----:B------:R-:W-:Y:S01]  /*94a0*/  FFMA R32, R32, 1.925963033500011079e-08, R23 ;  /* 0x32a5706020207823 */ /* 0x000fe20000000017 */
[----:B------:R-:W-:Y:S02]  /*94b0*/  FFMA.SAT R23, R30, R11, 0.5 ;  /* 0x3f0000001e177423 */ /* 0x000fe4000000200b */
[----:B------:R-:W1:Y:S02]  /*94c0*/  MUFU.EX2 R13, R13 ;  /* 0x0000000d000d7308 */ /* 0x000e640000000800 */
[----:B------:R-:W-:Y:S01]  /*94d0*/  FFMA.RM R26, R23, R12, 12582913 ;  /* 0x4b400001171a7423 */ /* 0x000fe2000000400c */
[----:B------:R-:W-:-:S03]  /*94e0*/  SHF.L.U32 R23, R29, 0x17, RZ ;  /* 0x000000171d177819 */ /* 0x000fc600000006ff */
[C---:B------:R-:W-:Y:S01]  /*94f0*/  FADD R25, R26.reuse, -12583039 ;  /* 0xcb40007f1a197421 */ /* 0x040fe20000000000 */
[----:B------:R-:W-:Y:S01]  /*9500*/  IMAD.SHL.U32 R26, R26, 0x800000, RZ ;  /* 0x008000001a1a7824 */ /* 0x000fe200078e00ff */
[----:B------:R-:W-:Y:S01]  /*9510*/  MUFU.EX2 R32, R32 ;  /* 0x0000002000207308 */ /* 0x000fe20000000800 */
[----:B0-----:R-:W-:Y:S01]  /*9520*/  FMUL R23, R23, R60 ;  /* 0x0000003c17177220 */ /* 0x001fe20000400000 */
[----:B------:R-:W-:-:S04]  /*9530*/  FFMA R25, R30, 1.4426950216293334961, -R25 ;  /* 0x3fb8aa3b1e197823 */ /* 0x000fc80000000819 */
[----:B------:R-:W-:Y:S01]  /*9540*/  FFMA R30, R30, 1.925963033500011079e-08, R25 ;  /* 0x32a570601e1e7823 */ /* 0x000fe20000000019 */
[----:B------:R-:W-:Y:S01]  /*9550*/  FFMA.SAT R25, R38, R11, 0.5 ;  /* 0x3f00000026197423 */ /* 0x000fe2000000200b */
[----:B-1----:R-:W-:Y:S01]  /*9560*/  FMUL R24, R24, R13 ;  /* 0x0000000d18187220 */ /* 0x002fe20000400000 */
[----:B------:R-:W-:Y:S02]  /*9570*/  FFMA.SAT R13, R64, R11, 0.5 ;  /* 0x3f000000400d7423 */ /* 0x000fe4000000200b */
[-C--:B------:R-:W-:Y:S01]  /*9580*/  FFMA.RM R29, R25, R12.reuse, 12582913 ;  /* 0x4b400001191d7423 */ /* 0x080fe2000000400c */
[----:B------:R-:W0:Y:S01]  /*9590*/  MUFU.EX2 R27, R30 ;  /* 0x0000001e001b7308 */ /* 0x000e220000000800 */
[----:B------:R-:W-:Y:S02]  /*95a0*/  FFMA.RM R13, R13, R12, 12582913 ;  /* 0x4b4000010d0d7423 */ /* 0x000fe4000000400c */
[----:B------:R-:W-:-:S04]  /*95b0*/  FADD R25, R29, -12583039 ;  /* 0xcb40007f1d197421 */ /* 0x000fc80000000000 */
[----:B------:R-:W-:-:S04]  /*95c0*/  FFMA R25, R38, 1.4426950216293334961, -R25 ;  /* 0x3fb8aa3b26197823 */ /* 0x000fc80000000819 */
[----:B------:R-:W-:Y:S01]  /*95d0*/  FFMA R38, R38, 1.925963033500011079e-08, R25 ;  /* 0x32a5706026267823 */ /* 0x000fe20000000019 */
[----:B------:R-:W-:-:S04]  /*95e0*/  FFMA.SAT R25, R28, R11, 0.5 ;  /* 0x3f0000001c197423 */ /* 0x000fc8000000200b */
[----:B------:R-:W-:Y:S01]  /*95f0*/  FFMA.RM R33, R25, R12, 12582913 ;  /* 0x4b40000119217423 */ /* 0x000fe2000000400c */
[----:B0-----:R-:W-:Y:S01]  /*9600*/  FMUL R26, R26, R27 ;  /* 0x0000001b1a1a7220 */ /* 0x001fe20000400000 */
[----:B------:R-:W-:Y:S01]  /*9610*/  SHF.L.U32 R27, R29, 0x17, RZ ;  /* 0x000000171d1b7819 */ /* 0x000fe200000006ff */
[----:B------:R-:W0:Y:S01]  /*9620*/  MUFU.EX2 R38, R38 ;  /* 0x0000002600267308 */ /* 0x000e220000000800 */
[----:B------:R-:W-:-:S04]  /*9630*/  FADD R25, R33, -12583039 ;  /* 0xcb40007f21197421 */ /* 0x000fc80000000000 */
[----:B------:R-:W-:-:S04]  /*9640*/  FFMA R25, R28, 1.4426950216293334961, -R25 ;  /* 0x3fb8aa3b1c197823 */ /* 0x000fc80000000819 */
[----:B------:R-:W-:Y:S01]  /*9650*/  FFMA R34, R28, 1.925963033500011079e-08, R25 ;  /* 0x32a570601c227823 */ /* 0x000fe20000000019 */
[----:B------:R-:W-:Y:S01]  /*9660*/  FMUL R25, R15, R32 ;  /* 0x000000200f197220 */ /* 0x000fe20000400000 */
[----:B------:R-:W-:Y:S01]  /*9670*/  FADD R15, R13, -12583039 ;  /* 0xcb40007f0d0f7421 */ /* 0x000fe20000000000 */
[----:B------:R-:W-:Y:S01]  /*9680*/  IMAD.SHL.U32 R28, R33, 0x800000, RZ ;  /* 0x00800000211c7824 */ /* 0x000fe200078e00ff */
[----:B------:R-:W1:Y:S01]  /*9690*/  MUFU.EX2 R29, R34 ;  /* 0x00000022001d7308 */ /* 0x000e620000000800 */
[----:B------:R-:W-:Y:S01]  /*96a0*/  FFMA.SAT R33, R14, R11, 0.5 ;  /* 0x3f0000000e217423 */ /* 0x000fe2000000200b */
[----:B------:R-:W-:Y:S01]  /*96b0*/  FFMA R15, R64, 1.4426950216293334961, -R15 ;  /* 0x3fb8aa3b400f7823 */ /* 0x000fe2000000080f */
[----:B0-----:R-:W-:-:S03]  /*96c0*/  FMUL R27, R27, R38 ;  /* 0x000000261b1b7220 */ /* 0x001fc60000400000 */
[----:B------:R-:W-:Y:S01]  /*96d0*/  FFMA R64, R64, 1.925963033500011079e-08, R15 ;  /* 0x32a5706040407823 */ /* 0x000fe2000000000f */
[----:B------:R-:W-:-:S04]  /*96e0*/  FFMA.SAT R15, R72, R11, 0.5 ;  /* 0x3f000000480f7423 */ /* 0x000fc8000000200b */
[----:B------:R-:W-:Y:S01]  /*96f0*/  FFMA.RM R15, R15, R12, 12582913 ;  /* 0x4b4000010f0f7423 */ /* 0x000fe2000000400c */
[----:B------:R-:W-:Y:S03]  /*9700*/  MUFU.EX2 R64, R64 ;  /* 0x0000004000407308 */ /* 0x000fe60000000800 */
[C---:B------:R-:W-:Y:S01]  /*9710*/  FADD R31, R15.reuse, -12583039 ;  /* 0xcb40007f0f1f7421 */ /* 0x040fe20000000000 */
[----:B------:R-:W-:Y:S02]  /*9720*/  IMAD.SHL.U32 R15, R15, 0x800000, RZ ;  /* 0x008000000f0f7824 */ /* 0x000fe400078e00ff */
[----:B-1----:R-:W-:Y:S01]  /*9730*/  FMUL R28, R28, R29 ;  /* 0x0000001d1c1c7220 */ /* 0x002fe20000400000 */
        /* <DEDUP_REMOVED lines=8> */
[----:B------:R-:W-:Y:S01]  /*97c0*/  FFMA R70, R70, 1.925963033500011079e-08, R35 ;  /* 0x32a5706046467823 */ /* 0x000fe20000000023 */
[----:B------:R-:W-:-:S04]  /*97d0*/  FFMA.SAT R35, R68, R11, 0.5 ;  /* 0x3f00000044237423 */ /* 0x000fc8000000200b */
[----:B------:R-:W-:Y:S01]  /*97e0*/  FFMA.RM R32, R35, R12, 12582913 ;  /* 0x4b40000123207423 */ /* 0x000fe2000000400c */
[----:B------:R-:W1:Y:S01]  /*97f0*/  MUFU.EX2 R70, R70 ;  /* 0x0000004600467308 */ /* 0x000e620000000800 */
[----:B0-----:R-:W-:Y:S02]  /*9800*/  FMUL R30, R15, R72 ;  /* 0x000000480f1e7220 */ /* 0x001fe40000400000 */
[C---:B------:R-:W-:Y:S01]  /*9810*/  FADD R29, R32.reuse, -12583039 ;  /* 0xcb40007f201d7421 */ /* 0x040fe20000000000 */
[----:B------:R-:W-:-:S03]  /*9820*/  IMAD.SHL.U32 R32, R32, 0x800000, RZ ;  /* 0x0080000020207824 */ /* 0x000fc600078e00ff */
[----:B------:R-:W-:-:S04]  /*9830*/  FFMA R29, R68, 1.4426950216293334961, -R29 ;  /* 0x3fb8aa3b441d7823 */ /* 0x000fc8000000081d */
[----:B------:R-:W-:Y:S01]  /*9840*/  FFMA R68, R68, 1.925963033500011079e-08, R29 ;  /* 0x32a5706044447823 */ /* 0x000fe2000000001d */
[----:B------:R-:W-:-:S04]  /*9850*/  FFMA.SAT R29, R66, R11, 0.5 ;  /* 0x3f000000421d7423 */ /* 0x000fc8000000200b */
[-C--:B------:R-:W-:Y:S01]  /*9860*/  FFMA.RM R11, R29, R12.reuse, 12582913 ;  /* 0x4b4000011d0b7423 */ /* 0x080fe2000000400c */
[----:B------:R-:W-:Y:S01]  /*9870*/  FFMA.RM R12, R33, R12, 12582913 ;  /* 0x4b400001210c7423 */ /* 0x000fe2000000400c */
[----:B-1----:R-:W-:Y:S01]  /*9880*/  FMUL R31, R31, R70 ;  /* 0x000000461f1f7220 */ /* 0x002fe20000400000 */
[----:B------:R-:W0:Y:S01]  /*9890*/  MUFU.EX2 R33, R68 ;  /* 0x0000004400217308 */ /* 0x000e220000000800 */
[C---:B------:R-:W-:Y:S01]  /*98a0*/  FADD R29, R11.reuse, -12583039 ;  /* 0xcb40007f0b1d7421 */ /* 0x040fe20000000000 */
[----:B------:R-:W-:-:S03]  /*98b0*/  SHF.L.U32 R34, R11, 0x17, RZ ;  /* 0x000000170b227819 */ /* 0x000fc600000006ff */
[----:B------:R-:W-:-:S04]  /*98c0*/  FFMA R29, R66, 1.4426950216293334961, -R29 ;  /* 0x3fb8aa3b421d7823 */ /* 0x000fc8000000081d */
[----:B------:R-:W-:Y:S01]  /*98d0*/  FFMA R66, R66, 1.925963033500011079e-08, R29 ;  /* 0x32a5706042427823 */ /* 0x000fe2000000001d */
[C---:B------:R-:W-:Y:S01]  /*98e0*/  FADD R29, R12.reuse, -12583039 ;  /* 0xcb40007f0c1d7421 */ /* 0x040fe20000000000 */
[----:B------:R-:W-:Y:S02]  /*98f0*/  IMAD.SHL.U32 R12, R12, 0x800000, RZ ;  /* 0x008000000c0c7824 */ /* 0x000fe400078e00ff */
[----:B------:R-:W1:Y:S01]  /*9900*/  MUFU.EX2 R15, R66 ;  /* 0x00000042000f7308 */ /* 0x000e620000000800 */
[----:B------:R-:W-:Y:S01]  /*9910*/  FFMA R29, R14, 1.4426950216293334961, -R29 ;  /* 0x3fb8aa3b0e1d7823 */ /* 0x000fe2000000081d */
[----:B0-----:R-:W-:-:S03]  /*9920*/  FMUL R32, R32, R33 ;  /* 0x0000002120207220 */ /* 0x001fc60000400000 */
[----:B------:R-:W-:Y:S01]  /*9930*/  FFMA R35, R14, 1.925963033500011079e-08, R29 ;  /* 0x32a570600e237823 */ /* 0x000fe2000000001d */
[----:B------:R-:W-:-:S04]  /*9940*/  FADD R29, RZ, R6 ;  /* 0x00000006ff1d7221 */ /* 0x000fc80000000000 */
[----:B------:R-:W-:Y:S01]  /*9950*/  FADD R29, R29, R0 ;  /* 0x000000001d1d7221 */ /* 0x000fe20000000000 */
[----:B------:R-:W0:Y:S03]  /*9960*/  MUFU.EX2 R35, R35 ;  /* 0x0000002300237308 */ /* 0x000e260000000800 */
[----:B------:R-:W-:Y:S01]  /*9970*/  FADD R14, R29, R2 ;  /* 0x000000021d0e7221 */ /* 0x000fe20000000000 */
[----:B-1----:R-:W-:-:S03]  /*9980*/  FMUL R34, R34, R15 ;  /* 0x0000000f22227220 */ /* 0x002fc60000400000 */
[----:B------:R-:W-:-:S04]  /*9990*/  FADD R29, R14, R3 ;  /* 0x000000030e1d7221 */ /* 0x000fc80000000000 */
[----:B------:R-:W-:-:S04]  /*99a0*/  FADD R14, R29, R4 ;  /* 0x000000041d0e7221 */ /* 0x000fc80000000000 */
[----:B------:R-:W-:Y:S01]  /*99b0*/  FADD R14, R14, R5 ;  /* 0x000000050e0e7221 */ /* 0x000fe20000000000 */
        /* <DEDUP_REMOVED lines=35> */
.L_x_1485:
        /* <DEDUP_REMOVED lines=11> */
[----:B0-----:R-:W-:Y:S05]  /*9ca0*/  CALL.REL.NOINC `($__internal_17_$__cuda_sm3x_div_rn_noftz_f32_slowpath) ;  /* 0x0000003000d47944 */ /* 0x001fea0003c00000 */
[----:B------:R-:W-:-:S07]  /*9cb0*/  MOV R14, R6 ;  /* 0x00000006000e7202 */ /* 0x000fce0000000f00 */
.L_x_1416:
[----:B------:R-:W-:Y:S05]  /*9cc0*/  BSYNC.RECONVERGENT B3 ;  /* 0x0000000000037941 */ /* 0x000fea0003800200 */
.L_x_1415:
        /* <DEDUP_REMOVED lines=11> */
[----:B0-----:R-:W-:Y:S05]  /*9d80*/  CALL.REL.NOINC `($__internal_17_$__cuda_sm3x_div_rn_noftz_f32_slowpath) ;  /* 0x00000030009c7944 */ /* 0x001fea0003c00000 */
[----:B------:R-:W-:-:S07]  /*9d90*/  MOV R15, R6 ;  /* 0x00000006000f7202 */ /* 0x000fce0000000f00 */
.L_x_1418:
[----:B------:R-:W-:Y:S05]  /*9da0*/  BSYNC.RECONVERGENT B3 ;  /* 0x0000000000037941 */ /* 0x000fea0003800200 */
.L_x_1417:
        /* <DEDUP_REMOVED lines=13> */
.L_x_1420:
[----:B------:R-:W-:Y:S05]  /*9e80*/  BSYNC.RECONVERGENT B3 ;  /* 0x0000000000037941 */ /* 0x000fea0003800200 */
.L_x_1419:
        /* <DEDUP_REMOVED lines=13> */
.L_x_1422:
[----:B------:R-:W-:Y:S05]  /*9f60*/  BSYNC.RECONVERGENT B3 ;  /* 0x0000000000037941 */ /* 0x000fea0003800200 */
.L_x_1421:
        /* <DEDUP_REMOVED lines=13> */
.L_x_1424:
[----:B------:R-:W-:Y:S05]  /*a040*/  BSYNC.RECONVERGENT B3 ;  /* 0x0000000000037941 */ /* 0x000fea0003800200 */
.L_x_1423:
        /* <DEDUP_REMOVED lines=13> */
.L_x_1426:
[----:B------:R-:W-:Y:S05]  /*a120*/  BSYNC.RECONVERGENT B3 ;  /* 0x0000000000037941 */ /* 0x000fea0003800200 */
.L_x_1425:
        /* <DEDUP_REMOVED lines=13> */
.L_x_1428:
[----:B------:R-:W-:Y:S05]  /*a200*/  BSYNC.RECONVERGENT B3 ;  /* 0x0000000000037941 */ /* 0x000fea0003800200 */
.L_x_1427:
        /* <DEDUP_REMOVED lines=13> */
.L_x_1430:
[----:B------:R-:W-:Y:S05]  /*a2e0*/  BSYNC.RECONVERGENT B3 ;  /* 0x0000000000037941 */ /* 0x000fea0003800200 */
.L_x_1429:
        /* <DEDUP_REMOVED lines=13> */
.L_x_1432:
[----:B------:R-:W-:Y:S05]  /*a3c0*/  BSYNC.RECONVERGENT B3 ;  /* 0x0000000000037941 */ /* 0x000fea0003800200 */
.L_x_1431:
        /* <DEDUP_REMOVED lines=13> */
.L_x_1434:
[----:B------:R-:W-:Y:S05]  /*a4a0*/  BSYNC.RECONVERGENT B3 ;  /* 0x0000000000037941 */ /* 0x000fea0003800200 */
.L_x_1433:
        /* <DEDUP_REMOVED lines=13> */
.L_x_1436:
[----:B------:R-:W-:Y:S05]  /*a580*/  BSYNC.RECONVERGENT B3 ;  /* 0x0000000000037941 */ /* 0x000fea0003800200 */
.L_x_1435:
        /* <DEDUP_REMOVED lines=13> */
.L_x_1438:
[----:B------:R-:W-:Y:S05]  /*a660*/  BSYNC.RECONVERGENT B3 ;  /* 0x0000000000037941 */ /* 0x000fea0003800200 */
.L_x_1437:
        /* <DEDUP_REMOVED lines=13> */
.L_x_1440:
[----:B------:R-:W-:Y:S05]  /*a740*/  BSYNC.RECONVERGENT B3 ;  /* 0x0000000000037941 */ /* 0x000fea0003800200 */
.L_x_1439:
        /* <DEDUP_REMOVED lines=13> */
.L_x_1442:
[----:B------:R-:W-:Y:S05]  /*a820*/  BSYNC.RECONVERGENT B3 ;  /* 0x0000000000037941 */ /* 0x000fea0003800200 */
.L_x_1441:
        /* <DEDUP_REMOVED lines=13> */
.L_x_1444:
[----:B------:R-:W-:Y:S05]  /*a900*/  BSYNC.RECONVERGENT B3 ;  /* 0x0000000000037941 */ /* 0x000fea0003800200 */
.L_x_1443:
        /* <DEDUP_REMOVED lines=13> */
.L_x_1446:
[----:B------:R-:W-:Y:S05]  /*a9e0*/  BSYNC.RECONVERGENT B3 ;  /* 0x0000000000037941 */ /* 0x000fea0003800200 */
.L_x_1445:
        /* <DEDUP_REMOVED lines=13> */
.L_x_1448:
[----:B------:R-:W-:Y:S05]  /*aac0*/  BSYNC.RECONVERGENT B3 ;  /* 0x0000000000037941 */ /* 0x000fea0003800200 */
.L_x_1447:
        /* <DEDUP_REMOVED lines=13> */
.L_x_1450:
[----:B------:R-:W-:Y:S05]  /*aba0*/  BSYNC.RECONVERGENT B3 ;  /* 0x0000000000037941 */ /* 0x000fea0003800200 */
.L_x_1449:
        /* <DEDUP_REMOVED lines=13> */
.L_x_1452:
[----:B------:R-:W-:Y:S05]  /*ac80*/  BSYNC.RECONVERGENT B3 ;  /* 0x0000000000037941 */ /* 0x000fea0003800200 */
.L_x_1451:
        /* <DEDUP_REMOVED lines=13> */
.L_x_1454:
[----:B------:R-:W-:Y:S05]  /*ad60*/  BSYNC.RECONVERGENT B3 ;  /* 0x0000000000037941 */ /* 0x000fea0003800200 */
.L_x_1453:
        /* <DEDUP_REMOVED lines=13> */
.L_x_1456:
[----:B------:R-:W-:Y:S05]  /*ae40*/  BSYNC.RECONVERGENT B3 ;  /* 0x0000000000037941 */ /* 0x000fea0003800200 */
.L_x_1455:
        /* <DEDUP_REMOVED lines=13> */
.L_x_1458:
[----:B------:R-:W-:Y:S05]  /*af20*/  BSYNC.RECONVERGENT B3 ;  /* 0x0000000000037941 */ /* 0x000fea0003800200 */
.L_x_1457:
        /* <DEDUP_REMOVED lines=13> */
.L_x_1460:
[----:B------:R-:W-:Y:S05]  /*b000*/  BSYNC.RECONVERGENT B3 ;  /* 0x0000000000037941 */ /* 0x000fea0003800200 */
.L_x_1459:
        /* <DEDUP_REMOVED lines=13> */
.L_x_1462:
[----:B------:R-:W-:Y:S05]  /*b0e0*/  BSYNC.RECONVERGENT B3 ;  /* 0x0000000000037941 */ /* 0x000fea0003800200 */
.L_x_1461:
        /* <DEDUP_REMOVED lines=13> */
.L_x_1464:
[----:B------:R-:W-:Y:S05]  /*b1c0*/  BSYNC.RECONVERGENT B3 ;  /* 0x0000000000037941 */ /* 0x000fea0003800200 */
.L_x_1463:
        /* <DEDUP_REMOVED lines=13> */
.L_x_1466:
[----:B------:R-:W-:Y:S05]  /*b2a0*/  BSYNC.RECONVERGENT B3 ;  /* 0x0000000000037941 */ /* 0x000fea0003800200 */
.L_x_1465:
        /* <DEDUP_REMOVED lines=13> */
.L_x_1468:
[----:B------:R-:W-:Y:S05]  /*b380*/  BSYNC.RECONVERGENT B3 ;  /* 0x0000000000037941 */ /* 0x000fea0003800200 */
.L_x_1467:
        /* <DEDUP_REMOVED lines=13> */
.L_x_1470:
[----:B------:R-:W-:Y:S05]  /*b460*/  BSYNC.RECONVERGENT B3 ;  /* 0x0000000000037941 */ /* 0x000fea0003800200 */
.L_x_1469:
        /* <DEDUP_REMOVED lines=13> */
.L_x_1472:
[----:B------:R-:W-:Y:S05]  /*b540*/  BSYNC.RECONVERGENT B3 ;  /* 0x0000000000037941 */ /* 0x000fea0003800200 */
.L_x_1471:
[----:B------:R-:W-:Y:S02]  /*b550*/  HFMA2 R13, -RZ, RZ, 0, 0 ;  /* 0x00000000ff0d7431 */ /* 0x000fe400000001ff */
[----:B------:R-:W-:Y:S01]  /*b560*/  IMAD R6, R44, UR44, RZ ;  /* 0x0000002c2c067c24 */ /* 0x000fe2000f8e02ff */
[C---:B------:R-:W-:Y:S01]  /*b570*/  R2UR UR4, R36.reuse ;  /* 0x00000000240472ca */ /* 0x040fe200000e0000 */
[----:B------:R-:W-:Y:S01]  /*b580*/  IMAD.MOV.U32 R12, RZ, RZ, R42 ;  /* 0x000000ffff0c7224 */ /* 0x000fe200078e002a */
[----:B------:R-:W-:Y:S01]  /*b590*/  R2UR UR5, R37 ;  /* 0x00000000250572ca */ /* 0x000fe200000e0000 */
[----:B------:R-:W-:Y:S01]  /*b5a0*/  IMAD R11, R43, UR45, R6 ;  /* 0x0000002d2b0b7c24 */ /* 0x000fe2000f8e0206 */
[C---:B------:R-:W-:Y:S02]  /*b5b0*/  R2UR UR6, R36.reuse ;  /* 0x00000000240672ca */ /* 0x040fe400000e0000 */
[----:B------:R-:W-:Y:S01]  /*b5c0*/  R2UR UR7, R37 ;  /* 0x00000000250772ca */ /* 0x000fe200000e0000 */
[----:B------:R-:W-:Y:S01]  /*b5d0*/  IMAD.WIDE.U32 R12, R43, UR44, R12 ;  /* 0x0000002c2b0c7c25 */ /* 0x000fe2000f8e000c */
[----:B------:R-:W-:-:S02]  /*b5e0*/  R2UR UR8, R36 ;  /* 0x00000000240872ca */ /* 0x000fc400000e0000 */
[----:B------:R-:W-:Y:S01]  /*b5f0*/  R2UR UR9, R37 ;  /* 0x00000000250972ca */ /* 0x000fe200000e0000 */
[----:B------:R-:W-:Y:S01]  /*b600*/  IMAD.IADD R11, R13, 0x1, R11 ;  /* 0x000000010d0b7824 */ /* 0x000fe200078e020b */
[----:B------:R-:W-:Y:S02]  /*b610*/  LEA R32, P0, R12, UR48, 0x2 ;  /* 0x000000300c207c11 */ /* 0x000fe4000f8010ff */
        /* <DEDUP_REMOVED lines=35> */
[----:B------:R-:W-:-:S03]  /*b850*/  ISETP.GE.AND.EX P0, PT, R44, UR47, PT, P0 ;  /* 0x0000002f2c007c0c */ /* 0x000fc6000bf06300 */
        /* <DEDUP_REMOVED lines=20> */
.L_x_1413:
[----:B------:R-:W-:Y:S05]  /*b9a0*/  EXIT ;  /* 0x000000000000794d */ /* 0x000fea0003800000 */
.L_x_1414:
[----:B------:R-:W-:Y:S01]  /*b9b0*/  BSSY B1, `(.L_x_1474) ;  /* 0x0000007000017945 */ /* 0x000fe20003800000 */
[----:B------:R-:W-:Y:S01]  /*b9c0*/  MOV R12, 0x10 ;  /* 0x00000010000c7802 */ /* 0x000fe20000000f00 */
[----:B------:R-:W-:Y:S01]  /*b9d0*/  IMAD.MOV.U32 R11, RZ, RZ, 0x1f ;  /* 0x0000001fff0b7424 */ /* 0x000fe200078e00ff */
[----:B------:R-:W-:-:S07]  /*b9e0*/  MOV R15, 0xffffffff ;  /* 0xffffffff000f7802 */ /* 0x000fce0000000f00 */
[----:B------:R-:W-:Y:S05]  /*b9f0*/  WARPSYNC.COLLECTIVE R15, `(.L_x_1475) ;  /* 0x000000000f087348 */ /* 0x000fea0003c00000 */
[----:B------:R0:W1:Y:S02]  /*ba00*/  SHFL.BFLY P6, R14, R13, R12, R11 ;  /* 0x0c00000c0d0e7389 */ /* 0x00006400000c000b */
[----:B01----:R-:W-:Y:S05]  /*ba10*/  ENDCOLLECTIVE ;  /* 0x000000000000791b */ /* 0x003fea0003800000 */
.L_x_1475:
[----:B------:R-:W-:Y:S05]  /*ba20*/  BSYNC B1 ;  /* 0x0000000000017941 */ /* 0x000fea0003800000 */
.L_x_1474:
[----:B------:R-:W-:Y:S01]  /*ba30*/  HFMA2 R11, -RZ, RZ, 0, 1.847743988037109375e-06 ;  /* 0x0000001fff0b7431 */ /* 0x000fe200000001ff */
[----:B------:R-:W-:Y:S01]  /*ba40*/  FMNMX R13, R13, R14, !PT ;  /* 0x0000000e0d0d7209 */ /* 0x000fe20007800000 */
[----:B------:R-:W-:Y:S02]  /*ba50*/  IMAD.MOV.U32 R12, RZ, RZ, 0x8 ;  /* 0x00000008ff0c7424 */ /* 0x000fe400078e00ff */
[----:B------:R-:W-:-:S07]  /*ba60*/  IMAD.MOV.U32 R15, RZ, RZ, -0x1 ;  /* 0xffffffffff0f7424 */ /* 0x000fce00078e00ff */
[----:B------:R-:W-:Y:S05]  /*ba70*/  WARPSYNC.COLLECTIVE R15, `(.L_x_1476) ;  /* 0x000000000f087348 */ /* 0x000fea0003c00000 */
[----:B------:R0:W1:Y:S02]  /*ba80*/  SHFL.BFLY P6, R14, R13, R12, R11 ;  /* 0x0c00000c0d0e7389 */ /* 0x00006400000c000b */
[----:B01----:R-:W-:Y:S05]  /*ba90*/  ENDCOLLECTIVE ;  /* 0x000000000000791b */ /* 0x003fea0003800000 */
.L_x_1476:
[----:B------:R-:W-:Y:S01]  /*baa0*/  IMAD.MOV.U32 R12, RZ, RZ, 0x4 ;  /* 0x00000004ff0c7424 */ /* 0x000fe200078e00ff */
[----:B------:R-:W-:-:S04]  /*bab0*/  FMNMX R0, R13, R14, !PT ;  /* 0x0000000e0d007209 */ /* 0x000fc80007800000 */
[----:B------:R-:W-:-:S07]  /*bac0*/  MOV R13, R0 ;  /* 0x00000000000d7202 */ /* 0x000fce0000000f00 */
[----:B------:R-:W-:Y:S05]  /*bad0*/  WARPSYNC.COLLECTIVE R15, `(.L_x_1477) ;  /* 0x000000000f087348 */ /* 0x000fea0003c00000 */
[----:B------:R0:W1:Y:S02]  /*bae0*/  SHFL.BFLY P6, R14, R13, R12, R11 ;  /* 0x0c00000c0d0e7389 */ /* 0x00006400000c000b */
[----:B01----:R-:W-:Y:S05]  /*baf0*/  ENDCOLLECTIVE ;  /* 0x000000000000791b */ /* 0x003fea0003800000 */
.L_x_1477:
[----:B------:R-:W-:Y:S01]  /*bb00*/  IMAD.MOV.U32 R12, RZ, RZ, 0x2 ;  /* 0x00000002ff0c7424 */ /* 0x000fe200078e00ff */
[----:B------:R-:W-:-:S04]  /*bb10*/  FMNMX R2, R0, R14, !PT ;  /* 0x0000000e00027209 */ /* 0x000fc80007800000 */
[----:B------:R-:W-:-:S07]  /*bb20*/  MOV R13, R2 ;  /* 0x00000002000d7202 */ /* 0x000fce0000000f00 */
[----:B------:R-:W-:Y:S05]  /*bb30*/  WARPSYNC.COLLECTIVE R15, `(.L_x_1478) ;  /* 0x000000000f087348 */ /* 0x000fea0003c00000 */
[----:B------:R0:W1:Y:S02]  /*bb40*/  SHFL.BFLY P6, R14, R13, R12, R11 ;  /* 0x0c00000c0d0e7389 */ /* 0x00006400000c000b */
[----:B01----:R-:W-:Y:S05]  /*bb50*/  ENDCOLLECTIVE ;  /* 0x000000000000791b */ /* 0x003fea0003800000 */
.L_x_1478:
[----:B------:R-:W-:Y:S01]  /*bb60*/  IMAD.MOV.U32 R12, RZ, RZ, 0x1 ;  /* 0x00000001ff0c7424 */ /* 0x000fe200078e00ff */
[----:B------:R-:W-:-:S04]  /*bb70*/  FMNMX R3, R2, R14, !PT ;  /* 0x0000000e02037209 */ /* 0x000fc80007800000 */
[----:B------:R-:W-:-:S07]  /*bb80*/  MOV R13, R3 ;  /* 0x00000003000d7202 */ /* 0x000fce0000000f00 */
[----:B------:R-:W-:Y:S05]  /*bb90*/  WARPSYNC.COLLECTIVE R15, `(.L_x_1479) ;  /* 0x000000000f087348 */ /* 0x000fea0003c00000 */
[----:B------:R0:W1:Y:S02]  /*bba0*/  SHFL.BFLY P6, R14, R13, R12, R11 ;  /* 0x0c00000c0d0e7389 */ /* 0x00006400000c000b */
[----:B01----:R-:W-:Y:S05]  /*bbb0*/  ENDCOLLECTIVE ;  /* 0x000000000000791b */ /* 0x003fea0003800000 */
.L_x_1479:
[----:B------:R-:W-:Y:S01]  /*bbc0*/  HFMA2 R15, -RZ, RZ, 0.96630859375, -0.0022525787353515625 ;  /* 0x3bbb989dff0f7431 */ /* 0x000fe200000001ff */
[----:B------:R-:W-:Y:S01]  /*bbd0*/  FMNMX R9, R3, R14, !PT ;  /* 0x0000000e03097209 */ /* 0x000fe20007800000 */
[----:B------:R-:W-:-:S04]  /*bbe0*/  IMAD.MOV.U32 R14, RZ, RZ, 0x437c0000 ;  /* 0x437c0000ff0e7424 */ /* 0x000fc800078e00ff */
        /* <DEDUP_REMOVED lines=43> */
[----:B------:R-:W-:-:S06]  /*bea0*/  FFMA R19, R10, 1.925963033500011079e-08, R19 ;  /* 0x32a570600a137823 */ /* 0x000fcc0000000013 */
[----:B------:R-:W1:Y:S01]  /*beb0*/  MUFU.EX2 R19, R19 ;  /* 0x0000001300137308 */ /* 0x000e620000000800 */
[----:B0-----:R-:W-:Y:S01]  /*bec0*/  FMUL R6, R6, R17 ;  /* 0x0000001106067220 */ /* 0x001fe20000400000 */
        /* <DEDUP_REMOVED lines=48> */
[C---:B------:R-:W-:Y:S01]  /*c1d0*/  FADD R19, R9.reuse, -12583039 ;  /* 0xcb40007f09137421 */ /* 0x040fe20000000000 */
[----:B------:R-:W-:-:S03]  /*c1e0*/  SHF.L.U32 R9, R9, 0x17, RZ ;  /* 0x0000001709097819 */ /* 0x000fc600000006ff */
        /* <DEDUP_REMOVED lines=15> */
[----:B------:R-:W-:Y:S01]  /*c2e0*/  SHF.L.U32 R16, R17, 0x17, RZ ;  /* 0x0000001711107819 */ /* 0x000fe200000006ff */
[----:B------:R-:W-:Y:S02]  /*c2f0*/  FFMA.SAT R17, R11, R15, 0.5 ;  /* 0x3f0000000b117423 */ /* 0x000fe4000000200f */
[C---:B------:R-:W-:Y:S02]  /*c300*/  FFMA R19, R52.reuse, 1.4426950216293334961, -R19 ;  /* 0x3fb8aa3b34137823 */ /* 0x040fe40000000813 */
[----:B------:R-:W-:Y:S02]  /*c310*/  FFMA.RM R17, R17, R14, 12582913 ;  /* 0x4b40000111117423 */ /* 0x000fe4000000400e */
[----:B------:R-:W-:Y:S02]  /*c320*/  FFMA R19, R52, 1.925963033500011079e-08, R19 ;  /* 0x32a5706034137823 */ /* 0x000fe40000000013 */
[C---:B------:R-:W-:Y:S01]  /*c330*/  FADD R18, R17.reuse, -12583039 ;  /* 0xcb40007f11127421 */ /* 0x040fe20000000000 */
[----:B------:R-:W-:-:S03]  /*c340*/  IMAD.SHL.U32 R17, R17, 0x800000, RZ ;  /* 0x0080000011117824 */ /* 0x000fc600078e00ff */
[----:B------:R-:W1:Y:S01]  /*c350*/  MUFU.EX2 R19, R19 ;  /* 0x0000001300137308 */ /* 0x000e620000000800 */
[----:B------:R-:W-:Y:S01]  /*c360*/  FFMA R18, R11, 1.4426950216293334961, -R18 ;  /* 0x3fb8aa3b0b127823 */ /* 0x000fe20000000812 */
[----:B0-----:R-:W-:-:S03]  /*c370*/  FMUL R10, R10, R21 ;  /* 0x000000150a0a7220 */ /* 0x001fc60000400000 */
[----:B------:R-:W-:-:S04]  /*c380*/  FFMA R11, R11, 1.925963033500011079e-08, R18 ;  /* 0x32a570600b0b7823 */ /* 0x000fc80000000012 */
[----:B------:R0:W2:Y:S01]  /*c390*/  MUFU.EX2 R18, R11 ;  /* 0x0000000b00127308 */ /* 0x0000a20000000800 */
[----:B-1----:R-:W-:Y:S01]  /*c3a0*/  FMUL R16, R16, R19 ;  /* 0x0000001310107220 */ /* 0x002fe20000400000 */
[-C--:B------:R-:W-:Y:S01]  /*c3b0*/  FFMA.SAT R19, R54, R15.reuse, 0.5 ;  /* 0x3f00000036137423 */ /* 0x080fe2000000200f */
[----:B0-----:R-:W-:-:S03]  /*c3c0*/  FFMA.SAT R11, R56, R15, 0.5 ;  /* 0x3f000000380b7423 */ /* 0x001fc6000000200f */
[-C--:B------:R-:W-:Y:S01]  /*c3d0*/  FFMA.RM R19, R19, R14.reuse, 12582913 ;  /* 0x4b40000113137423 */ /* 0x080fe2000000400e */
[----:B------:R-:W-:Y:S01]  /*c3e0*/  FFMA.RM R11, R11, R14, 12582913 ;  /* 0x4b4000010b0b7423 */ /* 0x000fe2000000400e */
[----:B--2---:R-:W-:Y:S02]  /*c3f0*/  FMUL R17, R17, R18 ;  /* 0x0000001211117220 */ /* 0x004fe40000400000 */
[C---:B------:R-:W-:Y:S01]  /*c400*/  FADD R21, R19.reuse, -12583039 ;  /* 0xcb40007f13157421 */ /* 0x040fe20000000000 */
[----:B------:R-:W-:Y:S01]  /*c410*/  SHF.L.U32 R18, R19, 0x17, RZ ;  /* 0x0000001713127819 */ /* 0x000fe200000006ff */
[C---:B------:R-:W-:Y:S01]  /*c420*/  FADD R19, R11.reuse, -12583039 ;  /* 0xcb40007f0b137421 */ /* 0x040fe20000000000 */
[----:B------:R-:W-:Y:S02]  /*c430*/  IMAD.SHL.U32 R11, R11, 0x800000, RZ ;  /* 0x008000000b0b7824 */ /* 0x000fe400078e00ff */
[----:B------:R-:W-:Y:S01]  /*c440*/  FFMA R21, R54, 1.4426950216293334961, -R21 ;  /* 0x3fb8aa3b36157823 */ /* 0x000fe20000000815 */
[----:B------:R-:W-:-:S03]  /*c450*/  FFMA R19, R56, 1.4426950216293334961, -R19 ;  /* 0x3fb8aa3b38137823 */ /* 0x000fc60000000813 */
[----:B------:R-:W-:Y:S01]  /*c460*/  FFMA R21, R54, 1.925963033500011079e-08, R21 ;  /* 0x32a5706036157823 */ /* 0x000fe20000000015 */
[----:B------:R-:W-:-:S05]  /*c470*/  FFMA R56, R56, 1.925963033500011079e-08, R19 ;  /* 0x32a5706038387823 */ /* 0x000fca0000000013 */
[----:B------:R-:W0:Y:S08]  /*c480*/  MUFU.EX2 R21, R21 ;  /* 0x0000001500157308 */ /* 0x000e300000000800 */
[----:B------:R-:W1:Y:S01]  /*c490*/  MUFU.EX2 R56, R56 ;  /* 0x0000003800387308 */ /* 0x000e620000000800 */
[----:B0-----:R-:W-:Y:S01]  /*c4a0*/  FMUL R18, R18, R21 ;  /* 0x0000001512127220 */ /* 0x001fe20000400000 */
        /* <DEDUP_REMOVED lines=109> */
[C---:B------:R-:W-:Y:S01]  /*cb80*/  FADD R15, R11.reuse, -12583039 ;  /* 0xcb40007f0b0f7421 */ /* 0x040fe20000000000 */
[----:B------:R-:W-:Y:S02]  /*cb90*/  IMAD.SHL.U32 R11, R11, 0x800000, RZ ;  /* 0x008000000b0b7824 */ /* 0x000fe400078e00ff */
[C---:B------:R-:W-:Y:S01]  /*cba0*/  FADD R12, R14.reuse, -12583039 ;  /* 0xcb40007f0e0c7421 */ /* 0x040fe20000000000 */
[----:B------:R-:W-:Y:S01]  /*cbb0*/  SHF.L.U32 R14, R14, 0x17, RZ ;  /* 0x000000170e0e7819 */ /* 0x000fe200000006ff */
[C---:B------:R-:W-:Y:S02]  /*cbc0*/  FFMA R15, R66.reuse, 1.4426950216293334961, -R15 ;  /* 0x3fb8aa3b420f7823 */ /* 0x040fe4000000080f */
[C---:B------:R-:W-:Y:S02]  /*cbd0*/  FFMA R12, R13.reuse, 1.4426950216293334961, -R12 ;  /* 0x3fb8aa3b0d0c7823 */ /* 0x040fe4000000080c */
[----:B------:R-:W-:Y:S02]  /*cbe0*/  FFMA R15, R66, 1.925963033500011079e-08, R15 ;  /* 0x32a57060420f7823 */ /* 0x000fe4000000000f */
[----:B------:R-:W-:-:S02]  /*cbf0*/  FFMA R13, R13, 1.925963033500011079e-08, R12 ;  /* 0x32a570600d0d7823 */ /* 0x000fc4000000000c */
[----:B------:R0:W1:Y:S08]  /*cc00*/  MUFU.EX2 R34, R15 ;  /* 0x0000000f00227308 */ /* 0x0000700000000800 */
[----:B------:R-:W2:Y:S01]  /*cc10*/  MUFU.EX2 R13, R13 ;  /* 0x0000000d000d7308 */ /* 0x000ea20000000800 */
[----:B0-----:R-:W-:Y:S02]  /*cc20*/  IMAD.MOV.U32 R15, RZ, RZ, -0x1 ;  /* 0xffffffffff0f7424 */ /* 0x001fe400078e00ff */
[----:B-1----:R-:W-:Y:S01]  /*cc30*/  FMUL R34, R11, R34 ;  /* 0x000000220b227220 */ /* 0x002fe20000400000 */
[----:B------:R-:W-:-:S04]  /*cc40*/  FADD R11, RZ, R6 ;  /* 0x00000006ff0b7221 */ /* 0x000fc80000000000 */
[----:B------:R-:W-:Y:S01]  /*cc50*/  FADD R11, R11, R0 ;  /* 0x000000000b0b7221 */ /* 0x000fe20000000000 */
[----:B--2---:R-:W-:-:S03]  /*cc60*/  FMUL R33, R14, R13 ;  /* 0x0000000d0e217220 */ /* 0x004fc60000400000 */
        /* <DEDUP_REMOVED lines=26> */
[----:B------:R-:W-:-:S03]  /*ce10*/  MOV R11, 0x1f ;  /* 0x0000001f000b7802 */ /* 0x000fc60000000f00 */
[----:B------:R-:W-:Y:S01]  /*ce20*/  FADD R13, R12, R33 ;  /* 0x000000210c0d7221 */ /* 0x000fe20000000000 */
[----:B------:R-:W-:-:S07]  /*ce30*/  IMAD.MOV.U32 R12, RZ, RZ, 0x10 ;  /* 0x00000010ff0c7424 */ /* 0x000fce00078e00ff */
[----:B------:R-:W-:Y:S05]  /*ce40*/  WARPSYNC.COLLECTIVE R15, `(.L_x_1480) ;  /* 0x000000000f087348 */ /* 0x000fea0003c00000 */
[----:B------:R0:W1:Y:S02]  /*ce50*/  SHFL.BFLY P6, R14, R13, R12, R11 ;  /* 0x0c00000c0d0e7389 */ /* 0x00006400000c000b */
[----:B01----:R-:W-:Y:S05]  /*ce60*/  ENDCOLLECTIVE ;  /* 0x000000000000791b */ /* 0x003fea0003800000 */
.L_x_1480:
[----:B------:R-:W-:Y:S02]  /*ce70*/  IMAD.MOV.U32 R12, RZ, RZ, 0x8 ;  /* 0x00000008ff0c7424 */ /* 0x000fe400078e00ff */
[----:B------:R-:W-:-:S05]  /*ce80*/  FADD R35, R13, R14 ;  /* 0x0000000e0d237221 */ /* 0x000fca0000000000 */
[----:B------:R-:W-:-:S07]  /*ce90*/  MOV R13, R35 ;  /* 0x00000023000d7202 */ /* 0x000fce0000000f00 */
[----:B------:R-:W-:Y:S05]  /*cea0*/  WARPSYNC.COLLECTIVE R15, `(.L_x_1481) ;  /* 0x000000000f087348 */ /* 0x000fea0003c00000 */
[----:B------:R0:W1:Y:S02]  /*ceb0*/  SHFL.BFLY P6, R14, R13, R12, R11 ;  /* 0x0c00000c0d0e7389 */ /* 0x00006400000c000b */
[----:B01----:R-:W-:Y:S05]  /*cec0*/  ENDCOLLECTIVE ;  /* 0x000000000000791b */ /* 0x003fea0003800000 */
.L_x_1481:
[----:B------:R-:W-:Y:S02]  /*ced0*/  IMAD.MOV.U32 R12, RZ, RZ, 0x4 ;  /* 0x00000004ff0c7424 */ /* 0x000fe400078e00ff */
[----:B------:R-:W-:-:S05]  /*cee0*/  FADD R38, R35, R14 ;  /* 0x0000000e23267221 */ /* 0x000fca0000000000 */
[----:B------:R-:W-:-:S07]  /*cef0*/  MOV R13, R38 ;  /* 0x00000026000d7202 */ /* 0x000fce0000000f00 */
[----:B------:R-:W-:Y:S05]  /*cf00*/  WARPSYNC.COLLECTIVE R15, `(.L_x_1482) ;  /* 0x000000000f087348 */ /* 0x000fea0003c00000 */
[----:B------:R0:W1:Y:S02]  /*cf10*/  SHFL.BFLY P6, R14, R13, R12, R11 ;  /* 0x0c00000c0d0e7389 */ /* 0x00006400000c000b */
[----:B01----:R-:W-:Y:S05]  /*cf20*/  ENDCOLLECTIVE ;  /* 0x000000000000791b */ /* 0x003fea0003800000 */
.L_x_1482:
[----:B------:R-:W-:Y:S02]  /*cf30*/  IMAD.MOV.U32 R12, RZ, RZ, 0x2 ;  /* 0x00000002ff0c7424 */ /* 0x000fe400078e00ff */
[----:B------:R-:W-:-:S05]  /*cf40*/  FADD R39, R38, R14 ;  /* 0x0000000e26277221 */ /* 0x000fca0000000000 */
[----:B------:R-:W-:-:S07]  /*cf50*/  MOV R13, R39 ;  /* 0x00000027000d7202 */ /* 0x000fce0000000f00 */
[----:B------:R-:W-:Y:S05]  /*cf60*/  WARPSYNC.COLLECTIVE R15, `(.L_x_1483) ;  /* 0x000000000f087348 */ /* 0x000fea0003c00000 */
[----:B------:R0:W1:Y:S02]  /*cf70*/  SHFL.BFLY P6, R14, R13, R12, R11 ;  /* 0x0c00000c0d0e7389 */ /* 0x00006400000c000b */
[----:B01----:R-:W-:Y:S05]  /*cf80*/  ENDCOLLECTIVE ;  /* 0x000000000000791b */ /* 0x003fea0003800000 */
.L_x_1483:
[----:B------:R-:W-:Y:S02]  /*cf90*/  IMAD.MOV.U32 R12, RZ, RZ, 0x1 ;  /* 0x00000001ff0c7424 */ /* 0x000fe400078e00ff */
[----:B------:R-:W-:-:S05]  /*cfa0*/  FADD R40, R39, R14 ;  /* 0x0000000e27287221 */ /* 0x000fca0000000000 */
[----:B------:R-:W-:-:S07]  /*cfb0*/  MOV R13, R40 ;  /* 0x00000028000d7202 */ /* 0x000fce0000000f00 */
[----:B------:R-:W-:Y:S05]  /*cfc0*/  WARPSYNC.COLLECTIVE R15, `(.L_x_1484) ;  /* 0x000000000f087348 */ /* 0x000fea0003c00000 */
[----:B------:R0:W1:Y:S02]  /*cfd0*/  SHFL.BFLY P6, R14, R13, R12, R11 ;  /* 0x0c00000c0d0e7389 */ /* 0x00006400000c000b */
[----:B01----:R-:W-:Y:S05]  /*cfe0*/  ENDCOLLECTIVE ;  /* 0x000000000000791b */ /* 0x003fea0003800000 */
.L_x_1484:
[----:B------:R-:W-:Y:S05]  /*cff0*/  BRA `(.L_x_1485) ;  /* 0xffffffc800fc7947 */ /* 0x000fea000383ffff */
        .weak           $__internal_17_$__cuda_sm3x_div_rn_noftz_f32_slowpath
        .type           $__internal_17_$__cuda_sm3x_div_rn_noftz_f32_slowpath,@function
        .size           $__internal_17_$__cuda_sm3x_div_rn_noftz_f32_slowpath,(.L_x_37394 - $__internal_17_$__cuda_sm3x_div_rn_noftz_f32_slowpath)
$__internal_17_$__cuda_sm3x_div_rn_noftz_f32_slowpath:
        /* <DEDUP_REMOVED lines=35> */
.L_x_1487:
        /* <DEDUP_REMOVED lines=30> */
[CCC-:B------:R-:W-:Y:S01]  /*d410*/  FFMA.RP R13, R39.reuse, R45.reuse, R38.reuse ;  /* 0x0000002d270d7223 */ /* 0x1c0fe20000008026 */
[----:B------:R-:W-:Y:S01]  /*d420*/  FFMA.RM R38, R39, R45, R38 ;  /* 0x0000002d27267223 */ /* 0x000fe20000004026 */
[----:B------:R-:W-:Y:S01]  /*d430*/  IMAD.MOV R39, RZ, RZ, -R46 ;  /* 0x000000ffff277224 */ /* 0x000fe200078e0a2e */
[----:B------:R-:W-:Y:S02]  /*d440*/  ISETP.NE.AND P2, PT, R46, RZ, PT ;  /* 0x000000ff2e00720c */ /* 0x000fe40003f45270 */
[----:B------:R-:W-:Y:S02]  /*d450*/  LOP3.LUT R40, R40, 0x7fffff, RZ, 0xc0, !PT ;  /* 0x007fffff28287812 */ /* 0x000fe400078ec0ff */
[----:B------:R-:W-:Y:S02]  /*d460*/  FSETP.NEU.FTZ.AND P0, PT, R13, R38, PT ;  /* 0x000000260d00720b */ /* 0x000fe40003f1d000 */
[----:B------:R-:W-:-:S02]  /*d470*/  IADD3 R13, PT, PT, R46, 0x20, RZ ;  /* 0x000000202e0d7810 */ /* 0x000fc40007ffe0ff */
[----:B------:R-:W-:Y:S02]  /*d480*/  LOP3.LUT R40, R40, 0x800000, RZ, 0xfc, !PT ;  /* 0x0080000028287812 */ /* 0x000fe400078efcff */
[----:B------:R-:W-:Y:S02]  /*d490*/  ISETP.NE.AND P1, PT, R46, RZ, PT ;  /* 0x000000ff2e00720c */ /* 0x000fe40003f25270 */
[----:B------:R-:W-:Y:S02]  /*d4a0*/  SHF.L.U32 R13, R40, R13, RZ ;  /* 0x0000000d280d7219 */ /* 0x000fe400000006ff */
[----:B------:R-:W-:Y:S02]  /*d4b0*/  SEL R39, R39, RZ, P2 ;  /* 0x000000ff27277207 */ /* 0x000fe40001000000 */
[----:B------:R-:W-:Y:S02]  /*d4c0*/  ISETP.NE.AND P1, PT, R13, RZ, P1 ;  /* 0x000000ff0d00720c */ /* 0x000fe40000f25270 */
[----:B------:R-:W-:-:S02]  /*d4d0*/  SHF.R.U32.HI R39, RZ, R39, R40 ;  /* 0x00000027ff277219 */ /* 0x000fc40000011628 */
[----:B------:R-:W-:Y:S02]  /*d4e0*/  PLOP3.LUT P0, PT, P0, P1, PT, 0xf8, 0x8f ;  /* 0x00000000008f781c */ /* 0x000fe40000703f70 */
[----:B------:R-:W-:Y:S02]  /*d4f0*/  SHF.R.U32.HI R38, RZ, 0x1, R39 ;  /* 0x00000001ff267819 */ /* 0x000fe40000011627 */
[----:B------:R-:W-:-:S04]  /*d500*/  SEL R13, RZ, 0x1, !P0 ;  /* 0x00000001ff0d7807 */ /* 0x000fc80004000000 */
[----:B------:R-:W-:-:S04]  /*d510*/  LOP3.LUT R40, R13, 0x1, R38, 0xf8, !PT ;  /* 0x000000010d287812 */ /* 0x000fc800078ef826 */
[----:B------:R-:W-:-:S04]  /*d520*/  LOP3.LUT R39, R40, R39, RZ, 0xc0, !PT ;  /* 0x0000002728277212 */ /* 0x000fc800078ec0ff */
[----:B------:R-:W-:-:S04]  /*d530*/  IADD3 R39, PT, PT, R38, R39, RZ ;  /* 0x0000002726277210 */ /* 0x000fc80007ffe0ff */
[----:B------:R-:W-:Y:S01]  /*d540*/  LOP3.LUT R6, R39, R6, RZ, 0xfc, !PT ;  /* 0x0000000627067212 */ /* 0x000fe200078efcff */
[----:B------:R-:W-:Y:S06]  /*d550*/  BRA `(.L_x_1495) ;  /* 0x0000000000107947 */ /* 0x000fec0003800000 */
.L_x_1494:
[----:B------:R-:W-:-:S04]  /*d560*/  LOP3.LUT R6, R6, 0x80000000, RZ, 0xc0, !PT ;  /* 0x8000000006067812 */ /* 0x000fc800078ec0ff */
[----:B------:R-:W-:Y:S01]  /*d570*/  LOP3.LUT R6, R6, 0x7f800000, RZ, 0xfc, !PT ;  /* 0x7f80000006067812 */ /* 0x000fe200078efcff */
[----:B------:R-:W-:Y:S06]  /*d580*/  BRA `(.L_x_1495) ;  /* 0x0000000000047947 */ /* 0x000fec0003800000 */
.L_x_1493:
[----:B------:R-:W-:-:S07]  /*d590*/  IMAD R6, R48, 0x800000, R6 ;  /* 0x0080000030067824 */ /* 0x000fce00078e0206 */
.L_x_1495:
[----:B------:R-:W-:Y:S05]  /*d5a0*/  BSYNC.RECONVERGENT B2 ;  /* 0x0000000000027941 */ /* 0x000fea0003800200 */
.L_x_1492:
[----:B------:R-:W-:Y:S05]  /*d5b0*/  BRA `(.L_x_1496) ;  /* 0x0000000000207947 */ /* 0x000fea0003800000 */
.L_x_1491:
[----:B------:R-:W-:-:S04]  /*d5c0*/  LOP3.LUT R6, R39, 0x80000000, R6, 0x48, !PT ;  /* 0x8000000027067812 */ /* 0x000fc800078e4806 */
[----:B------:R-:W-:Y:S01]  /*d5d0*/  LOP3.LUT R6, R6, 0x7f800000, RZ, 0xfc, !PT ;  /* 0x7f80000006067812 */ /* 0x000fe200078efcff */
[----:B------:R-:W-:Y:S06]  /*d5e0*/  BRA `(.L_x_1496) ;  /* 0x0000000000147947 */ /* 0x000fec0003800000 */
.L_x_1490:
[----:B------:R-:W-:Y:S01]  /*d5f0*/  LOP3.LUT R6, R39, 0x80000000, R6, 0x48, !PT ;  /* 0x8000000027067812 */ /* 0x000fe200078e4806 */
[----:B------:R-:W-:Y:S06]  /*d600*/  BRA `(.L_x_1496) ;  /* 0x00000000000c7947 */ /* 0x000fec0003800000 */
.L_x_1489:
[----:B------:R-:W0:Y:S01]  /*d610*/  MUFU.RSQ R6, -QNAN ;  /* 0xffc0000000067908 */ /* 0x000e220000001400 */
[----:B------:R-:W-:Y:S05]  /*d620*/  BRA `(.L_x_1496) ;  /* 0x0000000000047947 */ /* 0x000fea0003800000 */
.L_x_1488:
[----:B------:R-:W-:-:S07]  /*d630*/  FADD.FTZ R6, R6, R11 ;  /* 0x0000000b06067221 */ /* 0x000fce0000010000 */
.L_x_1496:
[----:B------:R-:W-:Y:S05]  /*d640*/  BSYNC.RECONVERGENT B1 ;  /* 0x0000000000017941 */ /* 0x000fea0003800200 */
.L_x_1486:
[----:B------:R-:W-:-:S04]  /*d650*/  HFMA2 R13, -RZ, RZ, 0, 0 ;  /* 0x00000000ff0d7431 */ /* 0x000fc800000001ff */
[----:B0-----:R-:W-:Y:S05]  /*d660*/  RET.REL.NODEC R12 `(_Z15SoftmaxWarpImplI22BroadcastScaleMaskLoadIffbLm4EiE11DirectStoreIffEfLi1ELi29ELi32ELi1ELb0EL9Algorithm0EEvT_T0_ll) ;  /* 0xffffff280c647950 */ /* 0x001fea0003c3ffff */
.L_x_1497:
        /* <DEDUP_REMOVED lines=9> */
.L_x_37394:


//--------------------- .text._Z15SoftmaxWarpImplI22BroadcastScaleMaskLoadIffbLm4EiE11DirectStoreIffEfLi1ELi28ELi32ELi1ELb1EL9Algorithm0EEvT_T0_ll --------------------------
	.section	.text._Z15SoftmaxWarpImplI22BroadcastScaleMaskLoadIffbLm4EiE11DirectStoreIffEfLi1ELi28ELi32ELi1ELb1EL9Algorithm0EEvT_T0_ll,"ax",@progbits
	.align	128
        .global         _Z15SoftmaxWarpImplI22BroadcastScaleMaskLoadIffbLm4EiE11DirectStoreIffEfLi1ELi28ELi32ELi1ELb1EL9Algorithm0EEvT_T0_ll
        .type           _Z15SoftmaxWarpImplI22BroadcastScaleMaskLoadIffbLm4EiE11DirectStoreIffEfLi1ELi28ELi32ELi1ELb1EL9Algorithm0EEvT_T0_ll,@function
        .size           _Z15SoftmaxWarpImplI22BroadcastScaleMaskLoadIffbLm4EiE11DirectStoreIffEfLi1ELi28ELi32ELi1ELb1EL9Algorithm0EEvT_T0_ll,(.L_x_37395 - _Z15SoftmaxWarpImplI22BroadcastScaleMaskLoadIffbLm4EiE11DirectStoreIffEfLi1ELi28ELi32ELi1ELb1EL9Algorithm0EEvT_T0_ll)
        .other          _Z15SoftmaxWarpImplI22BroadcastScaleMaskLoadIffbLm4EiE11DirectStoreIffEfLi1ELi28ELi32ELi1ELb1EL9Algorithm0EEvT_T0_ll,@"STO_CUDA_ENTRY STV_DEFAULT"
_Z15SoftmaxWarpImplI22BroadcastScaleMaskLoadIffbLm4EiE11DirectStoreIffEfLi1ELi28ELi32ELi1ELb1EL9Algorithm0EEvT_T0_ll:
.text._Z15SoftmaxWarpImplI22BroadcastScaleMaskLoadIffbLm4EiE11DirectStoreIffEfLi1ELi28ELi32ELi1ELb1EL9Algorithm0EEvT_T0_ll:
        /* <DEDUP_REMOVED lines=29> */
.L_x_1498:
        /* <DEDUP_REMOVED lines=14> */
[C---:B------:R-:W-:Y:S02]  /*02b0*/  VIADD R47, R51.reuse, 0x160 ;  /* 0x00000160332f7836 */ /* 0x040fe40000000000 */
[C---:B------:R-:W-:Y:S02]  /*02c0*/  VIADD R43, R51.reuse, 0x1c0 ;  /* 0x000001c0332b7836 */ /* 0x040fe40000000000 */
[----:B------:R-:W-:-:S07]  /*02d0*/  VIADD R41, R51, 0x200 ;  /* 0x0000020033297836 */ /* 0x000fce0000000000 */
.L_x_1613:
[----:B0-----:R-:W0:Y:S01]  /*02e0*/  LDC.64 R2, c[0x0][0x410] ;  /* 0x00010400ff027b82 */ /* 0x001e220000000a00 */
[C---:B------:R-:W-:Y:S01]  /*02f0*/  VIADD R9, R51.reuse, 0x40 ;  /* 0x0000004033097836 */ /* 0x040fe20000000000 */
[C---:B------:R-:W-:Y:S01]  /*0300*/  IADD3 R11, PT, PT, R51.reuse, 0x20, RZ ;  /* 0x00000020330b7810 */ /* 0x040fe20007ffe0ff */
[C---:B------:R-:W-:Y:S01]  /*0310*/  VIADD R7, R51.reuse, 0x60 ;  /* 0x0000006033077836 */ /* 0x040fe20000000000 */
[----:B------:R-:W-:Y:S01]  /*0320*/  BSSY.RECONVERGENT B1, `(.L_x_1500) ;  /* 0x0000081000017945 */ /* 0x000fe20003800200 */
[----:B------:R-:W-:Y:S01]  /*0330*/  MOV R5, 0xff800000 ;  /* 0xff80000000057802 */ /* 0x000fe20000000f00 */
[----:B------:R-:W-:Y:S02]  /*0340*/  IMAD.MOV.U32 R13, RZ, RZ, -0x800000 ;  /* 0xff800000ff0d7424 */ /* 0x000fe400078e00ff */
[----:B------:R-:W2:Y:S01]  /*0350*/  LDC R0, c[0x0][0x3b8] ;  /* 0x0000ee00ff007b82 */ /* 0x000ea20000000800 */
[----:B------:R-:W-:Y:S01]  /*0360*/  IMAD.MOV.U32 R33, RZ, RZ, -0x800000 ;  /* 0xff800000ff217424 */ /* 0x000fe200078e00ff */
[----:B0-----:R-:W-:-:S02]  /*0370*/  ISETP.GE.U32.AND P2, PT, R51, R2, PT ;  /* 0x000000023300720c */ /* 0x001fc40003f46070 */
[-C--:B------:R-:W-:Y:S02]  /*0380*/  ISETP.GE.U32.AND P3, PT, R11, R2.reuse, PT ;  /* 0x000000020b00720c */ /* 0x080fe40003f66070 */
[-C--:B------:R-:W-:Y:S02]  /*0390*/  ISETP.GE.AND.EX P2, PT, RZ, R3.reuse, PT, P2 ;  /* 0x00000003ff00720c */ /* 0x080fe40003f46320 */
[-C--:B------:R-:W-:Y:S02]  /*03a0*/  ISETP.GE.U32.AND P0, PT, R9, R2.reuse, PT ;  /* 0x000000020900720c */ /* 0x080fe40003f06070 */
[----:B------:R-:W-:Y:S02]  /*03b0*/  ISETP.GE.U32.AND P1, PT, R7, R2, PT ;  /* 0x000000020700720c */ /* 0x000fe40003f26070 */
[-C--:B------:R-:W-:Y:S02]  /*03c0*/  ISETP.GE.AND.EX P3, PT, RZ, R3.reuse, PT, P3 ;  /* 0x00000003ff00720c */ /* 0x080fe40003f66330 */
[----:B------:R-:W-:-:S02]  /*03d0*/  ISETP.GE.AND.EX P0, PT, RZ, R3, PT, P0 ;  /* 0x00000003ff00720c */ /* 0x000fc40003f06300 */
[----:B------:R-:W-:-:S03]  /*03e0*/  ISETP.GE.AND.EX P1, PT, RZ, R3, PT, P1 ;  /* 0x00000003ff00720c */ /* 0x000fc60003f26310 */
[----:B--2---:R-:W-:Y:S10]  /*03f0*/  @P2 BRA `(.L_x_1501) ;  /* 0x0000000400cc2947 */ /* 0x004ff40003800000 */
[----:B------:R-:W-:Y:S01]  /*0400*/  IABS R15, R0 ;  /* 0x00000000000f7213 */ /* 0x000fe20000000000 */
[----:B------:R-:W0:Y:S01]  /*0410*/  LDC R14, c[0x0][0x3bc] ;  /* 0x0000ef00ff0e7b82 */ /* 0x000e220000000800 */
[----:B------:R-:W-:Y:S01]  /*0420*/  IMAD R5, R42, UR52, R51 ;  /* 0x000000342a057c24 */ /* 0x000fe2000f8e0233 */
[C---:B-1----:R-:W-:Y:S01]  /*0430*/  R2UR UR6, R34.reuse ;  /* 0x00000000220672ca */ /* 0x042fe200000e0000 */
[----:B------:R-:W1:Y:S01]  /*0440*/  I2F.RP R4, R15 ;  /* 0x0000000f00047306 */ /* 0x000e620000209400 */
[C---:B------:R-:W-:Y:S02]  /*0450*/  R2UR UR7, R35.reuse ;  /* 0x00000000230772ca */ /* 0x040fe400000e0000 */
[----:B------:R-:W-:Y:S02]  /*0460*/  R2UR UR4, R34 ;  /* 0x00000000220472ca */ /* 0x000fe400000e0000 */
[----:B------:R-:W2:Y:S01]  /*0470*/  LDC.64 R24, c[0x0][0x390] ;  /* 0x0000e400ff187b82 */ /* 0x000ea20000000a00 */
[----:B------:R-:W-:-:S07]  /*0480*/  R2UR UR5, R35 ;  /* 0x00000000230572ca */ /* 0x000fce00000e0000 */
[----:B------:R-:W3:Y:S01]  /*0490*/  LDC.64 R22, c[0x0][0x3a0] ;  /* 0x0000e800ff167b82 */ /* 0x000ee20000000a00 */
[----:B-1----:R-:W1:Y:S02]  /*04a0*/  MUFU.RCP R4, R4 ;  /* 0x0000000400047308 */ /* 0x002e640000001000 */
[----:B-1----:R-:W-:-:S06]  /*04b0*/  IADD3 R12, PT, PT, R4, 0xffffffe, RZ ;  /* 0x0ffffffe040c7810 */ /* 0x002fcc0007ffe0ff */
[----:B------:R1:W4:Y:S02]  /*04c0*/  F2I.FTZ.U32.TRUNC.NTZ R13, R12 ;  /* 0x0000000c000d7305 */ /* 0x000324000021f000 */
[----:B-1----:R-:W-:Y:S02]  /*04d0*/  IMAD.MOV.U32 R12, RZ, RZ, RZ ;  /* 0x000000ffff0c7224 */ /* 0x002fe400078e00ff */
[----:B----4-:R-:W-:-:S04]  /*04e0*/  IMAD.MOV R6, RZ, RZ, -R13 ;  /* 0x000000ffff067224 */ /* 0x010fc800078e0a0d */
[----:B------:R-:W-:Y:S01]  /*04f0*/  IMAD R17, R6, R15, RZ ;  /* 0x0000000f06117224 */ /* 0x000fe200078e02ff */
[----:B------:R-:W-:-:S03]  /*0500*/  IABS R6, R5 ;  /* 0x0000000500067213 */ /* 0x000fc60000000000 */
[----:B------:R-:W-:Y:S01]  /*0510*/  IMAD.HI.U32 R13, R13, R17, R12 ;  /* 0x000000110d0d7227 */ /* 0x000fe200078e000c */
[----:B0-----:R-:W-:-:S04]  /*0520*/  IABS R17, R14 ;  /* 0x0000000e00117213 */ /* 0x001fc80000000000 */
[----:B------:R-:W0:Y:S01]  /*0530*/  I2F.RP R8, R17 ;  /* 0x0000001100087306 */ /* 0x000e220000209400 */
[----:B------:R-:W-:-:S05]  /*0540*/  IMAD.HI.U32 R4, R13, R6, RZ ;  /* 0x000000060d047227 */ /* 0x000fca00078e00ff */
[----:B------:R-:W-:-:S05]  /*0550*/  IADD3 R10, PT, PT, -R4, RZ, RZ ;  /* 0x000000ff040a7210 */ /* 0x000fca0007ffe1ff */
[C---:B------:R-:W-:Y:S02]  /*0560*/  IMAD R6, R15.reuse, R10, R6 ;  /* 0x0000000a0f067224 */ /* 0x040fe400078e0206 */
[----:B------:R-:W1:Y:S01]  /*0570*/  LDC R10, c[0x0][0x3c0] ;  /* 0x0000f000ff0a7b82 */ /* 0x000e620000000800 */
[----:B0-----:R-:W0:Y:S02]  /*0580*/  MUFU.RCP R8, R8 ;  /* 0x0000000800087308 */ /* 0x001e240000001000 */
[----:B------:R-:W-:-:S13]  /*0590*/  ISETP.GT.U32.AND P6, PT, R15, R6, PT ;  /* 0x000000060f00720c */ /* 0x000fda0003fc4070 */
[----:B------:R-:W-:Y:S01]  /*05a0*/  @!P6 IMAD.IADD R6, R6, 0x1, -R15 ;  /* 0x000000010606e824 */ /* 0x000fe200078e0a0f */
[----:B------:R-:W-:Y:S01]  /*05b0*/  @!P6 IADD3 R4, PT, PT, R4, 0x1, RZ ;  /* 0x000000010404e810 */ /* 0x000fe20007ffe0ff */
[----:B0-----:R-:W-:Y:S01]  /*05c0*/  VIADD R12, R8, 0xffffffe ;  /* 0x0ffffffe080c7836 */ /* 0x001fe20000000000 */
[----:B------:R-:W-:Y:S02]  /*05d0*/  ISETP.NE.AND P6, PT, R0, RZ, PT ;  /* 0x000000ff0000720c */ /* 0x000fe40003fc5270 */
[----:B------:R-:W-:Y:S01]  /*05e0*/  ISETP.GE.U32.AND P4, PT, R6, R15, PT ;  /* 0x0000000f0600720c */ /* 0x000fe20003f86070 */
[----:B------:R0:W4:Y:S01]  /*05f0*/  F2I.FTZ.U32.TRUNC.NTZ R13, R12 ;  /* 0x0000000c000d7305 */ /* 0x000122000021f000 */
[----:B------:R-:W-:Y:S02]  /*0600*/  LOP3.LUT R6, R5, R0, RZ, 0x3c, !PT ;  /* 0x0000000005067212 */ /* 0x000fe400078e3cff */
[----:B-1----:R-:W-:Y:S02]  /*0610*/  IABS R19, R10 ;  /* 0x0000000a00137213 */ /* 0x002fe40000000000 */
[----:B------:R-:W-:Y:S01]  /*0620*/  ISETP.GE.AND P5, PT, R6, RZ, PT ;  /* 0x000000ff0600720c */ /* 0x000fe20003fa6270 */
[----:B0-----:R-:W-:-:S06]  /*0630*/  HFMA2 R12, -RZ, RZ, 0, 0 ;  /* 0x00000000ff0c7431 */ /* 0x001fcc00000001ff */
[----:B------:R-:W-:Y:S02]  /*0640*/  @P4 VIADD R4, R4, 0x1 ;  /* 0x0000000104044836 */ /* 0x000fe40000000000 */
[--C-:B----4-:R-:W-:Y:S02]  /*0650*/  IMAD.MOV R6, RZ, RZ, -R13.reuse ;  /* 0x000000ffff067224 */ /* 0x110fe400078e0a0d */
[----:B------:R-:W-:Y:S02]  /*0660*/  IMAD.MOV.U32 R16, RZ, RZ, R4 ;  /* 0x000000ffff107224 */ /* 0x000fe400078e0004 */
[----:B------:R-:W-:Y:S02]  /*0670*/  IMAD R15, R6, R17, RZ ;  /* 0x00000011060f7224 */ /* 0x000fe400078e02ff */
[----:B------:R-:W0:Y:S01]  /*0680*/  I2F.RP R6, R19 ;  /* 0x0000001300067306 */ /* 0x000e220000209400 */
[----:B------:R-:W-:Y:S01]  /*0690*/  @!P5 IADD3 R16, PT, PT, -R16, RZ, RZ ;  /* 0x000000ff1010d210 */ /* 0x000fe20007ffe1ff */
[----:B------:R-:W-:Y:S01]  /*06a0*/  IMAD.HI.U32 R12, R13, R15, R12 ;  /* 0x0000000f0d0c7227 */ /* 0x000fe200078e000c */
[----:B------:R-:W-:-:S05]  /*06b0*/  @!P6 LOP3.LUT R16, RZ, R0, RZ, 0x33, !PT ;  /* 0x00000000ff10e212 */ /* 0x000fca00078e33ff */
[----:B------:R-:W-:-:S04]  /*06c0*/  IMAD.MOV R4, RZ, RZ, -R16 ;  /* 0x000000ffff047224 */ /* 0x000fc800078e0a10 */
[----:B------:R-:W-:Y:S01]  /*06d0*/  IMAD R21, R0, R4, R5 ;  /* 0x0000000400157224 */ /* 0x000fe200078e0205 */
[----:B0-----:R-:W0:Y:S04]  /*06e0*/  MUFU.RCP R6, R6 ;  /* 0x0000000600067308 */ /* 0x001e280000001000 */
[----:B------:R-:W-:-:S05]  /*06f0*/  IABS R4, R21 ;  /* 0x0000001500047213 */ /* 0x000fca0000000000 */
[----:B------:R-:W-:-:S04]  /*0700*/  IMAD.HI.U32 R12, R12, R4, RZ ;  /* 0x000000040c0c7227 */ /* 0x000fc800078e00ff */
[----:B------:R-:W-:-:S04]  /*0710*/  IMAD.MOV R8, RZ, RZ, -R12 ;  /* 0x000000ffff087224 */ /* 0x000fc800078e0a0c */
[----:B------:R-:W-:Y:S01]  /*0720*/  IMAD R4, R17, R8, R4 ;  /* 0x0000000811047224 */ /* 0x000fe200078e0204 */
[----:B0-----:R-:W-:-:S04]  /*0730*/  IADD3 R13, PT, PT, R6, 0xffffffe, RZ ;  /* 0x0ffffffe060d7810 */ /* 0x001fc80007ffe0ff */
[----:B------:R-:W-:Y:S02]  /*0740*/  ISETP.GT.U32.AND P6, PT, R17, R4, PT ;  /* 0x000000041100720c */ /* 0x000fe40003fc4070 */
[----:B------:R-:W0:Y:S11]  /*0750*/  F2I.FTZ.U32.TRUNC.NTZ R13, R13 ;  /* 0x0000000d000d7305 */ /* 0x000e36000021f000 */
[----:B------:R-:W-:-:S02]  /*0760*/  @!P6 IMAD.IADD R4, R4, 0x1, -R17 ;  /* 0x000000010404e824 */ /* 0x000fc400078e0a11 */
[----:B------:R-:W-:Y:S01]  /*0770*/  @!P6 VIADD R12, R12, 0x1 ;  /* 0x000000010c0ce836 */ /* 0x000fe20000000000 */
[----:B------:R-:W-:Y:S02]  /*0780*/  ISETP.NE.AND P6, PT, R14, RZ, PT ;  /* 0x000000ff0e00720c */ /* 0x000fe40003fc5270 */
[----:B------:R-:W-:Y:S02]  /*0790*/  ISETP.GE.U32.AND P4, PT, R4, R17, PT ;  /* 0x000000110400720c */ /* 0x000fe40003f86070 */
[----:B------:R-:W-:-:S04]  /*07a0*/  LOP3.LUT R4, R21, R14, RZ, 0x3c, !PT ;  /* 0x0000000e15047212 */ /* 0x000fc800078e3cff */
[----:B------:R-:W-:Y:S01]  /*07b0*/  ISETP.GE.AND P5, PT, R4, RZ, PT ;  /* 0x000000ff0400720c */ /* 0x000fe20003fa6270 */
[----:B0-----:R-:W-:-:S06]  /*07c0*/  IMAD.MOV R4, RZ, RZ, -R13 ;  /* 0x000000ffff047224 */ /* 0x001fcc00078e0a0d */
[----:B------:R-:W-:-:S05]  /*07d0*/  @P4 VIADD R12, R12, 0x1 ;  /* 0x000000010c0c4836 */ /* 0x000fca0000000000 */
[----:B------:R-:W-:Y:S01]  /*07e0*/  MOV R8, R12 ;  /* 0x0000000c00087202 */ /* 0x000fe20000000f00 */
[----:B------:R-:W-:-:S04]  /*07f0*/  IMAD.MOV.U32 R12, RZ, RZ, RZ ;  /* 0x000000ffff0c7224 */ /* 0x000fc800078e00ff */
[----:B------:R-:W-:Y:S01]  /*0800*/  @!P5 IMAD.MOV R8, RZ, RZ, -R8 ;  /* 0x000000ffff08d224 */ /* 0x000fe200078e0a08 */
[----:B------:R-:W-:-:S04]  /*0810*/  @!P6 LOP3.LUT R8, RZ, R14, RZ, 0x33, !PT ;  /* 0x0000000eff08e212 */ /* 0x000fc800078e33ff */
[----:B------:R-:W-:-:S05]  /*0820*/  IADD3 R15, PT, PT, -R8, RZ, RZ ;  /* 0x000000ff080f7210 */ /* 0x000fca0007ffe1ff */
[----:B------:R-:W-:Y:S02]  /*0830*/  IMAD R21, R14, R15, R21 ;  /* 0x0000000f0e157224 */ /* 0x000fe400078e0215 */
[----:B------:R-:W-:-:S03]  /*0840*/  IMAD R15, R4, R19, RZ ;  /* 0x00000013040f7224 */ /* 0x000fc600078e02ff */
[----:B------:R-:W-:Y:S01]  /*0850*/  IABS R4, R21 ;  /* 0x0000001500047213 */ /* 0x000fe20000000000 */
        /* <DEDUP_REMOVED lines=10> */
[----:B------:R-:W-:Y:S01]  /*0900*/  LOP3.LUT R4, R21, R10, RZ, 0x3c, !PT ;  /* 0x0000000a15047212 */ /* 0x000fe200078e3cff */
[----:B------:R-:W1:Y:S03]  /*0910*/  LDC.64 R18, c[0x0][0x3a8] ;  /* 0x0000ea00ff127b82 */ /* 0x000e660000000a00 */
[----:B------:R-:W-:-:S07]  /*0920*/  ISETP.GE.AND P5, PT, R4, RZ, PT ;  /* 0x000000ff0400720c */ /* 0x000fce0003fa6270 */
[----:B------:R-:W-:Y:S01]  /*0930*/  @P4 VIADD R12, R12, 0x1 ;  /* 0x000000010c0c4836 */ /* 0x000fe20000000000 */
[----:B--2---:R-:W-:-:S04]  /*0940*/  ISETP.NE.U32.AND P4, PT, R24, 0x1, PT ;  /* 0x000000011800780c */ /* 0x004fc80003f85070 */
[----:B------:R-:W-:Y:S02]  /*0950*/  ISETP.NE.AND.EX P4, PT, R25, RZ, PT, P4 ;  /* 0x000000ff1900720c */ /* 0x000fe40003f85340 */
[----:B------:R-:W-:Y:S02]  /*0960*/  @!P5 IADD3 R12, PT, PT, -R12, RZ, RZ ;  /* 0x000000ff0c0cd210 */ /* 0x000fe40007ffe1ff */
[----:B0-----:R-:W-:Y:S02]  /*0970*/  ISETP.NE.U32.AND P5, PT, R14, 0x1, PT ;  /* 0x000000010e00780c */ /* 0x001fe40003fa5070 */
[----:B------:R-:W-:Y:S02]  /*0980*/  @!P6 LOP3.LUT R12, RZ, R10, RZ, 0x33, !PT ;  /* 0x0000000aff0ce212 */ /* 0x000fe400078e33ff */
[----:B------:R-:W-:Y:S02]  /*0990*/  SEL R4, R16, RZ, P4 ;  /* 0x000000ff10047207 */ /* 0x000fe40002000000 */
[----:B---3--:R-:W-:-:S02]  /*09a0*/  ISETP.NE.U32.AND P4, PT, R22, 0x1, PT ;  /* 0x000000011600780c */ /* 0x008fc40003f85070 */
[----:B------:R-:W-:Y:S01]  /*09b0*/  ISETP.NE.AND.EX P5, PT, R15, RZ, PT, P5 ;  /* 0x000000ff0f00720c */ /* 0x000fe20003fa5350 */
[----:B------:R-:W-:Y:S01]  /*09c0*/  IMAD.MOV R15, RZ, RZ, -R12 ;  /* 0x000000ffff0f7224 */ /* 0x000fe200078e0a0c */
[----:B------:R-:W-:Y:S01]  /*09d0*/  ISETP.NE.AND.EX P4, PT, R23, RZ, PT, P4 ;  /* 0x000000ff1700720c */ /* 0x000fe20003f85340 */
[----:B------:R-:W-:Y:S01]  /*09e0*/  IMAD R13, R4, UR36, RZ ;  /* 0x00000024040d7c24 */ /* 0x000fe2000f8e02ff */
[----:B-1----:R-:W-:Y:S01]  /*09f0*/  ISETP.NE.U32.AND P6, PT, R18, 0x1, PT ;  /* 0x000000011200780c */ /* 0x002fe20003fc5070 */
        /* <DEDUP_REMOVED lines=19> */
.L_x_1501:
[----:B------:R-:W-:Y:S05]  /*0b30*/  BSYNC.RECONVERGENT B1 ;  /* 0x0000000000017941 */ /* 0x000fea0003800200 */
.L_x_1500:
[----:B------:R-:W-:Y:S04]  /*0b40*/  BSSY.RECONVERGENT B1, `(.L_x_1502) ;  /* 0x0000077000017945 */ /* 0x000fe80003800200 */
[----:B------:R-:W-:Y:S05]  /*0b50*/  @P3 BRA `(.L_x_1503) ;  /* 0x0000000400d43947 */ /* 0x000fea0003800000 */
[----:B------:R-:W-:Y:S01]  /*0b60*/  IABS R17, R0 ;  /* 0x0000000000117213 */ /* 0x000fe20000000000 */
[----:B------:R-:W0:Y:S01]  /*0b70*/  LDC R8, c[0x0][0x3bc] ;  /* 0x0000ef00ff087b82 */ /* 0x000e220000000800 */
[----:B------:R-:W-:Y:S01]  /*0b80*/  IMAD R11, R42, UR52, R11 ;  /* 0x000000342a0b7c24 */ /* 0x000fe2000f8e020b */
[C---:B-1----:R-:W-:Y:S01]  /*0b90*/  R2UR UR6, R34.reuse ;  /* 0x00000000220672ca */ /* 0x042fe200000e0000 */
[----:B------:R-:W1:Y:S01]  /*0ba0*/  I2F.RP R4, R17 ;  /* 0x0000001100047306 */ /* 0x000e620000209400 */
[C---:B------:R-:W-:Y:S02]  /*0bb0*/  R2UR UR7, R35.reuse ;  /* 0x00000000230772ca */ /* 0x040fe400000e0000 */
[----:B------:R-:W-:Y:S02]  /*0bc0*/  R2UR UR4, R34 ;  /* 0x00000000220472ca */ /* 0x000fe400000e0000 */
[----:B------:R-:W2:Y:S01]  /*0bd0*/  LDC R12, c[0x0][0x3c0] ;  /* 0x0000f000ff0c7b82 */ /* 0x000ea20000000800 */
[----:B------:R-:W-:-:S07]  /*0be0*/  R2UR UR5, R35 ;  /* 0x00000000230572ca */ /* 0x000fce00000e0000 */
[----:B------:R-:W3:Y:S01]  /*0bf0*/  LDC.64 R24, c[0x0][0x390] ;  /* 0x0000e400ff187b82 */ /* 0x000ee20000000a00 */
[----:B-1----:R-:W1:Y:S01]  /*0c00*/  MUFU.RCP R4, R4 ;  /* 0x0000000400047308 */ /* 0x002e620000001000 */
[----:B0-----:R-:W-:-:S06]  /*0c10*/  IABS R10, R8 ;  /* 0x00000008000a7213 */ /* 0x001fcc0000000000 */
[----:B------:R-:W0:Y:S01]  /*0c20*/  LDC.64 R22, c[0x0][0x398] ;  /* 0x0000e600ff167b82 */ /* 0x000e220000000a00 */
[----:B-1----:R-:W-:-:S04]  /*0c30*/  VIADD R14, R4, 0xffffffe ;  /* 0x0ffffffe040e7836 */ /* 0x002fc80000000000 */
[----:B------:R1:W4:Y:S02]  /*0c40*/  F2I.FTZ.U32.TRUNC.NTZ R15, R14 ;  /* 0x0000000e000f7305 */ /* 0x000324000021f000 */
[----:B-1----:R-:W-:Y:S01]  /*0c50*/  IMAD.MOV.U32 R14, RZ, RZ, RZ ;  /* 0x000000ffff0e7224 */ /* 0x002fe200078e00ff */
[----:B----4-:R-:W-:-:S05]  /*0c60*/  IADD3 R6, PT, PT, RZ, -R15, RZ ;  /* 0x8000000fff067210 */ /* 0x010fca0007ffe0ff */
[----:B------:R-:W-:Y:S01]  /*0c70*/  IMAD R19, R6, R17, RZ ;  /* 0x0000001106137224 */ /* 0x000fe200078e02ff */
[----:B------:R-:W-:-:S03]  /*0c80*/  IABS R6, R11 ;  /* 0x0000000b00067213 */ /* 0x000fc60000000000 */
[----:B------:R-:W-:-:S06]  /*0c90*/  IMAD.HI.U32 R19, R15, R19, R14 ;  /* 0x000000130f137227 */ /* 0x000fcc00078e000e */
[----:B------:R-:W-:-:S04]  /*0ca0*/  IMAD.HI.U32 R4, R19, R6, RZ ;  /* 0x0000000613047227 */ /* 0x000fc800078e00ff */
[----:B------:R-:W-:Y:S01]  /*0cb0*/  IMAD.MOV.U32 R19, RZ, RZ, R10 ;  /* 0x000000ffff137224 */ /* 0x000fe200078e000a */
[----:B------:R-:W-:-:S03]  /*0cc0*/  IADD3 R15, PT, PT, -R4, RZ, RZ ;  /* 0x000000ff040f7210 */ /* 0x000fc60007ffe1ff */
[----:B------:R-:W1:Y:S02]  /*0cd0*/  I2F.RP R10, R19 ;  /* 0x00000013000a7306 */ /* 0x000e640000209400 */
[----:B------:R-:W-:-:S05]  /*0ce0*/  IMAD R6, R17, R15, R6 ;  /* 0x0000000f11067224 */ /* 0x000fca00078e0206 */
[----:B------:R-:W-:Y:S01]  /*0cf0*/  ISETP.GT.U32.AND P4, PT, R17, R6, PT ;  /* 0x000000061100720c */ /* 0x000fe20003f84070 */
[----:B-1----:R-:W1:-:S12]  /*0d00*/  MUFU.RCP R10, R10 ;  /* 0x0000000a000a7308 */ /* 0x002e580000001000 */
[----:B------:R-:W-:Y:S01]  /*0d10*/  @!P4 IMAD.IADD R6, R6, 0x1, -R17 ;  /* 0x000000010606c824 */ /* 0x000fe200078e0a11 */
[----:B------:R-:W-:Y:S02]  /*0d20*/  @!P4 IADD3 R4, PT, PT, R4, 0x1, RZ ;  /* 0x000000010404c810 */ /* 0x000fe40007ffe0ff */
[----:B------:R-:W-:Y:S02]  /*0d30*/  ISETP.NE.AND P4, PT, R0, RZ, PT ;  /* 0x000000ff0000720c */ /* 0x000fe40003f85270 */
[----:B------:R-:W-:Y:S02]  /*0d40*/  ISETP.GE.U32.AND P3, PT, R6, R17, PT ;  /* 0x000000110600720c */ /* 0x000fe40003f66070 */
[----:B------:R-:W-:-:S04]  /*0d50*/  LOP3.LUT R6, R11, R0, RZ, 0x3c, !PT ;  /* 0x000000000b067212 */ /* 0x000fc800078e3cff */
[----:B------:R-:W-:Y:S01]  /*0d60*/  ISETP.GE.AND P5, PT, R6, RZ, PT ;  /* 0x000000ff0600720c */ /* 0x000fe20003fa6270 */
[----:B-1----:R-:W-:-:S04]  /*0d70*/  VIADD R14, R10, 0xffffffe ;  /* 0x0ffffffe0a0e7836 */ /* 0x002fc80000000000 */
[----:B------:R1:W4:Y:S02]  /*0d80*/  F2I.FTZ.U32.TRUNC.NTZ R15, R14 ;  /* 0x0000000e000f7305 */ /* 0x000324000021f000 */
[----:B------:R-:W-:-:S04]  /*0d90*/  @P3 VIADD R4, R4, 0x1 ;  /* 0x0000000104043836 */ /* 0x000fc80000000000 */
[----:B------:R-:W-:Y:S02]  /*0da0*/  IMAD.MOV.U32 R6, RZ, RZ, R4 ;  /* 0x000000ffff067224 */ /* 0x000fe400078e0004 */
[----:B-1----:R-:W-:-:S03]  /*0db0*/  HFMA2 R14, -RZ, RZ, 0, 0 ;  /* 0x00000000ff0e7431 */ /* 0x002fc600000001ff */
[----:B------:R-:W-:Y:S02]  /*0dc0*/  @!P5 IADD3 R6, PT, PT, -R6, RZ, RZ ;  /* 0x000000ff0606d210 */ /* 0x000fe40007ffe1ff */
[----:B------:R-:W-:Y:S01]  /*0dd0*/  @!P4 LOP3.LUT R6, RZ, R0, RZ, 0x33, !PT ;  /* 0x00000000ff06c212 */ /* 0x000fe200078e33ff */
[----:B----4-:R-:W-:-:S04]  /*0de0*/  IMAD.MOV R10, RZ, RZ, -R15 ;  /* 0x000000ffff0a7224 */ /* 0x010fc800078e0a0f */
[----:B------:R-:W-:Y:S02]  /*0df0*/  IMAD.MOV R4, RZ, RZ, -R6 ;  /* 0x000000ffff047224 */ /* 0x000fe400078e0a06 */
[----:B------:R-:W-:Y:S01]  /*0e00*/  IMAD R21, R10, R19, RZ ;  /* 0x000000130a157224 */ /* 0x000fe200078e02ff */
[----:B--2---:R-:W-:Y:S01]  /*0e10*/  IABS R10, R12 ;  /* 0x0000000c000a7213 */ /* 0x004fe20000000000 */
[----:B------:R-:W-:Y:S02]  /*0e20*/  IMAD R17, R0, R4, R11 ;  /* 0x0000000400117224 */ /* 0x000fe400078e020b */
[----:B------:R-:W-:-:S03]  /*0e30*/  IMAD.HI.U32 R21, R15, R21, R14 ;  /* 0x000000150f157227 */ /* 0x000fc600078e000e */
[----:B------:R-:W-:-:S05]  /*0e40*/  IABS R4, R17 ;  /* 0x0000001100047213 */ /* 0x000fca0000000000 */
[----:B------:R-:W-:-:S04]  /*0e50*/  IMAD.HI.U32 R0, R21, R4, RZ ;  /* 0x0000000415007227 */ /* 0x000fc800078e00ff */
[----:B------:R-:W-:Y:S02]  /*0e60*/  IMAD.MOV.U32 R21, RZ, RZ, R10 ;  /* 0x000000ffff157224 */ /* 0x000fe400078e000a */
[----:B------:R-:W-:Y:S02]  /*0e70*/  IMAD.MOV R15, RZ, RZ, -R0 ;  /* 0x000000ffff0f7224 */ /* 0x000fe400078e0a00 */
[----:B------:R-:W1:Y:S02]  /*0e80*/  I2F.RP R16, R21 ;  /* 0x0000001500107306 */ /* 0x000e640000209400 */
[----:B------:R-:W-:-:S05]  /*0e90*/  IMAD R4, R19, R15, R4 ;  /* 0x0000000f13047224 */ /* 0x000fca00078e0204 */
[----:B------:R-:W-:Y:S01]  /*0ea0*/  ISETP.GT.U32.AND P4, PT, R19, R4, PT ;  /* 0x000000041300720c */ /* 0x000fe20003f84070 */
[----:B-1----:R-:W1:-:S12]  /*0eb0*/  MUFU.RCP R16, R16 ;  /* 0x0000001000107308 */ /* 0x002e580000001000 */
[-C--:B------:R-:W-:Y:S01]  /*0ec0*/  @!P4 IADD3 R4, PT, PT, R4, -R19.reuse, RZ ;  /* 0x800000130404c210 */ /* 0x080fe20007ffe0ff */
[----:B------:R-:W-:Y:S01]  /*0ed0*/  @!P4 VIADD R0, R0, 0x1 ;  /* 0x000000010000c836 */ /* 0x000fe20000000000 */
[----:B------:R-:W-:Y:S02]  /*0ee0*/  ISETP.NE.AND P4, PT, R8, RZ, PT ;  /* 0x000000ff0800720c */ /* 0x000fe40003f85270 */
[----:B------:R-:W-:Y:S02]  /*0ef0*/  ISETP.GE.U32.AND P3, PT, R4, R19, PT ;  /* 0x000000130400720c */ /* 0x000fe40003f66070 */
[----:B------:R-:W-:-:S04]  /*0f00*/  LOP3.LUT R4, R17, R8, RZ, 0x3c, !PT ;  /* 0x0000000811047212 */ /* 0x000fc800078e3cff */
[----:B------:R-:W-:Y:S01]  /*0f10*/  ISETP.GE.AND P5, PT, R4, RZ, PT ;  /* 0x000000ff0400720c */ /* 0x000fe20003fa6270 */
[----:B-1----:R-:W-:-:S04]  /*0f20*/  VIADD R14, R16, 0xffffffe ;  /* 0x0ffffffe100e7836 */ /* 0x002fc80000000000 */
[----:B------:R1:W2:Y:S02]  /*0f30*/  F2I.FTZ.U32.TRUNC.NTZ R15, R14 ;  /* 0x0000000e000f7305 */ /* 0x0002a4000021f000 */
[----:B------:R-:W-:-:S05]  /*0f40*/  @P3 IADD3 R0, PT, PT, R0, 0x1, RZ ;  /* 0x0000000100003810 */ /* 0x000fca0007ffe0ff */
[----:B------:R-:W-:Y:S02]  /*0f50*/  IMAD.MOV.U32 R10, RZ, RZ, R0 ;  /* 0x000000ffff0a7224 */ /* 0x000fe400078e0000 */
[----:B-1----:R-:W-:Y:S02]  /*0f60*/  IMAD.MOV.U32 R14, RZ, RZ, RZ ;  /* 0x000000ffff0e7224 */ /* 0x002fe400078e00ff */
[----:B------:R-:W-:Y:S01]  /*0f70*/  @!P5 IMAD.MOV R10, RZ, RZ, -R10 ;  /* 0x000000ffff0ad224 */ /* 0x000fe200078e0a0a */
[----:B------:R-:W-:Y:S02]  /*0f80*/  @!P4 LOP3.LUT R10, RZ, R8, RZ, 0x33, !PT ;  /* 0x00000008ff0ac212 */ /* 0x000fe400078e33ff */
[----:B--2---:R-:W-:-:S03]  /*0f90*/  IADD3 R4, PT, PT, RZ, -R15, RZ ;  /* 0x8000000fff047210 */ /* 0x004fc60007ffe0ff */
[----:B------:R-:W-:Y:S02]  /*0fa0*/  IMAD.MOV R0, RZ, RZ, -R10 ;  /* 0x000000ffff007224 */ /* 0x000fe400078e0a0a */
[----:B------:R-:W-:Y:S02]  /*0fb0*/  IMAD R19, R4, R21, RZ ;  /* 0x0000001504137224 */ /* 0x000fe400078e02ff */
[----:B------:R-:W-:Y:S02]  /*0fc0*/  IMAD R17, R8, R0, R17 ;  /* 0x0000000008117224 */ /* 0x000fe400078e0211 */
[----:B------:R-:W-:-:S03]  /*0fd0*/  IMAD.HI.U32 R19, R15, R19, R14 ;  /* 0x000000130f137227 */ /* 0x000fc600078e000e */
[----:B------:R-:W-:-:S05]  /*0fe0*/  IABS R4, R17 ;  /* 0x0000001100047213 */ /* 0x000fca0000000000 */
[----:B------:R-:W-:Y:S02]  /*0ff0*/  IMAD.HI.U32 R0, R19, R4, RZ ;  /* 0x0000000413007227 */ /* 0x000fe400078e00ff */
[----:B------:R-:W1:Y:S03]  /*1000*/  LDC.64 R18, c[0x0][0x3a8] ;  /* 0x0000ea00ff127b82 */ /* 0x000e660000000a00 */
[----:B------:R-:W-:-:S05]  /*1010*/  IADD3 R15, PT, PT, -R0, RZ, RZ ;  /* 0x000000ff000f7210 */ /* 0x000fca0007ffe1ff */
[C---:B------:R-:W-:Y:S02]  /*1020*/  IMAD R4, R21.reuse, R15, R4 ;  /* 0x0000000f15047224 */ /* 0x040fe400078e0204 */
[----:B------:R-:W2:Y:S03]  /*1030*/  LDC.64 R14, c[0x0][0x3a0] ;  /* 0x0000e800ff0e7b82 */ /* 0x000ea60000000a00 */
        /* <DEDUP_REMOVED lines=8> */
[----:B---3--:R-:W-:-:S04]  /*10c0*/  ISETP.NE.U32.AND P4, PT, R24, 0x1, PT ;  /* 0x000000011800780c */ /* 0x008fc80003f85070 */
[----:B------:R-:W-:Y:S01]  /*10d0*/  @!P3 IMAD.MOV R0, RZ, RZ, -R0 ;  /* 0x000000ffff00b224 */ /* 0x000fe200078e0a00 */
[----:B0-----:R-:W-:Y:S02]  /*10e0*/  ISETP.NE.U32.AND P3, PT, R22, 0x1, PT ;  /* 0x000000011600780c */ /* 0x001fe40003f65070 */
[----:B------:R-:W-:Y:S02]  /*10f0*/  ISETP.NE.AND.EX P4, PT, R25, RZ, PT, P4 ;  /* 0x000000ff1900720c */ /* 0x000fe40003f85340 */
[----:B------:R-:W-:Y:S02]  /*1100*/  @!P5 LOP3.LUT R0, RZ, R12, RZ, 0x33, !PT ;  /* 0x0000000cff00d212 */ /* 0x000fe400078e33ff */
[----:B--2---:R-:W-:Y:S02]  /*1110*/  ISETP.NE.U32.AND P5, PT, R14, 0x1, PT ;  /* 0x000000010e00780c */ /* 0x004fe40003fa5070 */
[----:B------:R-:W-:Y:S01]  /*1120*/  ISETP.NE.AND.EX P3, PT, R23, RZ, PT, P3 ;  /* 0x000000ff1700720c */ /* 0x000fe20003f65330 */
[----:B------:R-:W-:Y:S01]  /*1130*/  IMAD.MOV R8, RZ, RZ, -R0 ;  /* 0x000000ffff087224 */ /* 0x000fe200078e0a00 */
[----:B------:R-:W-:-:S02]  /*1140*/  SEL R4, R6, RZ, P4 ;  /* 0x000000ff06047207 */ /* 0x000fc40002000000 */
[----:B------:R-:W-:Y:S02]  /*1150*/  ISETP.NE.AND.EX P5, PT, R15, RZ, PT, P5 ;  /* 0x000000ff0f00720c */ /* 0x000fe40003fa5350 */
[----:B-1----:R-:W-:Y:S01]  /*1160*/  ISETP.NE.U32.AND P4, PT, R18, 0x1, PT ;  /* 0x000000011200780c */ /* 0x002fe20003f85070 */
[----:B------:R-:W-:Y:S01]  /*1170*/  IMAD R15, R4, UR36, RZ ;  /* 0x00000024040f7c24 */ /* 0x000fe2000f8e02ff */
[----:B------:R-:W-:Y:S01]  /*1180*/  SEL R6, R10, RZ, P3 ;  /* 0x000000ff0a067207 */ /* 0x000fe20001800000 */
[----:B------:R-:W-:Y:S01]  /*1190*/  IMAD R4, R12, R8, R17 ;  /* 0x000000080c047224 */ /* 0x000fe200078e0211 */
        /* <DEDUP_REMOVED lines=17> */
.L_x_1503:
[----:B------:R-:W-:Y:S05]  /*12b0*/  BSYNC.RECONVERGENT B1 ;  /* 0x0000000000017941 */ /* 0x000fea0003800200 */
.L_x_1502:
[----:B------:R-:W-:Y:S01]  /*12c0*/  BSSY.RECONVERGENT B1, `(.L_x_1504) ;  /* 0x000007a000017945 */ /* 0x000fe20003800200 */
[----:B------:R-:W-:Y:S01]  /*12d0*/  IADD3 R11, PT, PT, R51, 0x80, RZ ;  /* 0x00000080330b7810 */ /* 0x000fe20007ffe0ff */
[----:B------:R-:W-:Y:S02]  /*12e0*/  IMAD.MOV.U32 R32, RZ, RZ, -0x800000 ;  /* 0xff800000ff207424 */ /* 0x000fe400078e00ff */
[----:B------:R-:W-:Y:S05]  /*12f0*/  @P0 BRA `(.L_x_1505) ;  /* 0x0000000400d80947 */ /* 0x000fea0003800000 */
[----:B------:R-:W0:Y:S01]  /*1300*/  LDC R8, c[0x0][0x3b8] ;  /* 0x0000ee00ff087b82 */ /* 0x000e220000000800 */
[----:B------:R-:W-:Y:S01]  /*1310*/  IMAD R9, R42, UR52, R9 ;  /* 0x000000342a097c24 */ /* 0x000fe2000f8e0209 */
[C---:B-1----:R-:W-:Y:S02]  /*1320*/  R2UR UR6, R34.reuse ;  /* 0x00000000220672ca */ /* 0x042fe400000e0000 */
        /* <DEDUP_REMOVED lines=17> */
[----:B------:R-:W-:-:S06]  /*1440*/  IMAD.HI.U32 R19, R15, R19, R14 ;  /* 0x000000130f137227 */ /* 0x000fcc00078e000e */
[----:B------:R-:W-:-:S04]  /*1450*/  IMAD.HI.U32 R0, R19, R4, RZ ;  /* 0x0000000413007227 */ /* 0x000fc800078e00ff */
[----:B------:R-:W-:Y:S01]  /*1460*/  IMAD.MOV.U32 R19, RZ, RZ, R6 ;  /* 0x000000ffff137224 */ /* 0x000fe200078e0006 */
[----:B------:R-:W-:-:S03]  /*1470*/  IADD3 R15, PT, PT, -R0, RZ, RZ ;  /* 0x000000ff000f7210 */ /* 0x000fc60007ffe1ff */
[----:B------:R-:W3:Y:S02]  /*1480*/  I2F.RP R10, R19 ;  /* 0x00000013000a7306 */ /* 0x000ee40000209400 */
[----:B------:R-:W-:-:S05]  /*1490*/  IMAD R4, R17, R15, R4 ;  /* 0x0000000f11047224 */ /* 0x000fca00078e0204 */
[----:B------:R-:W-:Y:S01]  /*14a0*/  ISETP.GT.U32.AND P3, PT, R17, R4, PT ;  /* 0x000000041100720c */ /* 0x000fe20003f64070 */
[----:B---3--:R-:W3:-:S12]  /*14b0*/  MUFU.RCP R10, R10 ;  /* 0x0000000a000a7308 */ /* 0x008ed80000001000 */
[----:B------:R-:W-:Y:S01]  /*14c0*/  @!P3 IMAD.IADD R4, R4, 0x1, -R17 ;  /* 0x000000010404b824 */ /* 0x000fe200078e0a11 */
[----:B------:R-:W-:Y:S02]  /*14d0*/  @!P3 IADD3 R0, PT, PT, R0, 0x1, RZ ;  /* 0x000000010000b810 */ /* 0x000fe40007ffe0ff */
[----:B------:R-:W-:Y:S02]  /*14e0*/  ISETP.NE.AND P3, PT, R8, RZ, PT ;  /* 0x000000ff0800720c */ /* 0x000fe40003f65270 */
[----:B------:R-:W-:Y:S02]  /*14f0*/  ISETP.GE.U32.AND P0, PT, R4, R17, PT ;  /* 0x000000110400720c */ /* 0x000fe40003f06070 */
[----:B------:R-:W-:-:S04]  /*1500*/  LOP3.LUT R4, R9, R8, RZ, 0x3c, !PT ;  /* 0x0000000809047212 */ /* 0x000fc800078e3cff */
[----:B------:R-:W-:Y:S01]  /*1510*/  ISETP.GE.AND P4, PT, R4, RZ, PT ;  /* 0x000000ff0400720c */ /* 0x000fe20003f86270 */
[----:B---3--:R-:W-:-:S04]  /*1520*/  VIADD R14, R10, 0xffffffe ;  /* 0x0ffffffe0a0e7836 */ /* 0x008fc80000000000 */
[----:B------:R3:W4:Y:S02]  /*1530*/  F2I.FTZ.U32.TRUNC.NTZ R15, R14 ;  /* 0x0000000e000f7305 */ /* 0x000724000021f000 */
[----:B------:R-:W-:-:S04]  /*1540*/  @P0 VIADD R0, R0, 0x1 ;  /* 0x0000000100000836 */ /* 0x000fc80000000000 */
[----:B------:R-:W-:Y:S01]  /*1550*/  IMAD.MOV.U32 R6, RZ, RZ, R0 ;  /* 0x000000ffff067224 */ /* 0x000fe200078e0000 */
[----:B---3--:R-:W-:-:S04]  /*1560*/  MOV R14, RZ ;  /* 0x000000ff000e7202 */ /* 0x008fc80000000f00 */
[----:B------:R-:W-:Y:S02]  /*1570*/  @!P4 IADD3 R6, PT, PT, -R6, RZ, RZ ;  /* 0x000000ff0606c210 */ /* 0x000fe40007ffe1ff */
[----:B------:R-:W-:Y:S01]  /*1580*/  @!P3 LOP3.LUT R6, RZ, R8, RZ, 0x33, !PT ;  /* 0x00000008ff06b212 */ /* 0x000fe200078e33ff */
[----:B----4-:R-:W-:-:S04]  /*1590*/  IMAD.MOV R4, RZ, RZ, -R15 ;  /* 0x000000ffff047224 */ /* 0x010fc800078e0a0f */
[----:B------:R-:W-:Y:S02]  /*15a0*/  IMAD.MOV R0, RZ, RZ, -R6 ;  /* 0x000000ffff007224 */ /* 0x000fe400078e0a06 */
[----:B------:R-:W-:Y:S02]  /*15b0*/  IMAD R21, R4, R19, RZ ;  /* 0x0000001304157224 */ /* 0x000fe400078e02ff */
[----:B------:R-:W-:Y:S01]  /*15c0*/  IMAD R17, R8, R0, R9 ;  /* 0x0000000008117224 */ /* 0x000fe200078e0209 */
[----:B--2---:R-:W-:Y:S01]  /*15d0*/  IABS R8, R16 ;  /* 0x0000001000087213 */ /* 0x004fe20000000000 */
[----:B------:R-:W-:-:S03]  /*15e0*/  IMAD.HI.U32 R21, R15, R21, R14 ;  /* 0x000000150f157227 */ /* 0x000fc600078e000e */
[----:B------:R-:W-:-:S05]  /*15f0*/  IABS R4, R17 ;  /* 0x0000001100047213 */ /* 0x000fca0000000000 */
        /* <DEDUP_REMOVED lines=20> */
[----:B------:R-:W-:Y:S02]  /*1740*/  ISETP.NE.AND P4, PT, R16, RZ, PT ;  /* 0x000000ff1000720c */ /* 0x000fe40003f85270 */
[----:B---3--:R-:W-:Y:S01]  /*1750*/  IADD3 R4, PT, PT, RZ, -R15, RZ ;  /* 0x8000000fff047210 */ /* 0x008fe20007ffe0ff */
[----:B------:R-:W-:-:S04]  /*1760*/  IMAD.MOV R0, RZ, RZ, -R10 ;  /* 0x000000ffff007224 */ /* 0x000fc800078e0a0a */
[----:B------:R-:W-:Y:S02]  /*1770*/  IMAD R17, R12, R0, R17 ;  /* 0x000000000c117224 */ /* 0x000fe400078e0211 */
[----:B------:R-:W-:-:S03]  /*1780*/  IMAD R19, R4, R21, RZ ;  /* 0x0000001504137224 */ /* 0x000fc600078e02ff */
[----:B------:R-:W-:Y:S01]  /*1790*/  IABS R4, R17 ;  /* 0x0000001100047213 */ /* 0x000fe20000000000 */
[----:B------:R-:W-:-:S06]  /*17a0*/  IMAD.HI.U32 R19, R15, R19, R14 ;  /* 0x000000130f137227 */ /* 0x000fcc00078e000e */
        /* <DEDUP_REMOVED lines=8> */
[----:B-1----:R-:W-:Y:S02]  /*1830*/  ISETP.NE.U32.AND P3, PT, R22, 0x1, PT ;  /* 0x000000011600780c */ /* 0x002fe40003f65070 */
[----:B------:R-:W-:Y:S02]  /*1840*/  ISETP.GE.U32.AND P0, PT, R4, R21, PT ;  /* 0x000000150400720c */ /* 0x000fe40003f06070 */
[----:B------:R-:W-:-:S04]  /*1850*/  LOP3.LUT R4, R17, R16, RZ, 0x3c, !PT ;  /* 0x0000001011047212 */ /* 0x000fc800078e3cff */
[----:B------:R-:W-:-:S07]  /*1860*/  ISETP.GE.AND P5, PT, R4, RZ, PT ;  /* 0x000000ff0400720c */ /* 0x000fce0003fa6270 */
[----:B------:R-:W-:Y:S02]  /*1870*/  @P0 IADD3 R0, PT, PT, R0, 0x1, RZ ;  /* 0x0000000100000810 */ /* 0x000fe40007ffe0ff */
[----:B0-----:R-:W-:-:S04]  /*1880*/  ISETP.NE.U32.AND P0, PT, R24, 0x1, PT ;  /* 0x000000011800780c */ /* 0x001fc80003f05070 */
[----:B------:R-:W-:Y:S01]  /*1890*/  @!P5 IMAD.MOV R0, RZ, RZ, -R0 ;  /* 0x000000ffff00d224 */ /* 0x000fe200078e0a00 */
[----:B------:R-:W-:Y:S02]  /*18a0*/  ISETP.NE.AND.EX P5, PT, R25, RZ, PT, P0 ;  /* 0x000000ff1900720c */ /* 0x000fe40003fa5300 */
[----:B------:R-:W-:Y:S02]  /*18b0*/  @!P4 LOP3.LUT R0, RZ, R16, RZ, 0x33, !PT ;  /* 0x00000010ff00c212 */ /* 0x000fe400078e33ff */
[----:B---3--:R-:W-:Y:S02]  /*18c0*/  ISETP.NE.U32.AND P0, PT, R14, 0x1, PT ;  /* 0x000000010e00780c */ /* 0x008fe40003f05070 */
[----:B------:R-:W-:Y:S01]  /*18d0*/  ISETP.NE.AND.EX P4, PT, R23, RZ, PT, P3 ;  /* 0x000000ff1700720c */ /* 0x000fe20003f85330 */
[----:B------:R-:W-:Y:S01]  /*18e0*/  IMAD.MOV R8, RZ, RZ, -R0 ;  /* 0x000000ffff087224 */ /* 0x000fe200078e0a00 */
[----:B------:R-:W-:Y:S02]  /*18f0*/  SEL R4, R6, RZ, P5 ;  /* 0x000000ff06047207 */ /* 0x000fe40002800000 */
[----:B------:R-:W-:-:S02]  /*1900*/  ISETP.NE.AND.EX P3, PT, R15, RZ, PT, P0 ;  /* 0x000000ff0f00720c */ /* 0x000fc40003f65300 */
[----:B--2---:R-:W-:Y:S01]  /*1910*/  ISETP.NE.U32.AND P0, PT, R18, 0x1, PT ;  /* 0x000000011200780c */ /* 0x004fe20003f05070 */
[----:B------:R-:W-:Y:S01]  /*1920*/  IMAD R15, R4, UR36, RZ ;  /* 0x00000024040f7c24 */ /* 0x000fe2000f8e02ff */
[----:B------:R-:W-:Y:S01]  /*1930*/  SEL R6, R10, RZ, P4 ;  /* 0x000000ff0a067207 */ /* 0x000fe20002000000 */
[----:B------:R-:W-:Y:S01]  /*1940*/  IMAD R4, R16, R8, R17 ;  /* 0x0000000810047224 */ /* 0x000fe200078e0211 */
[----:B------:R-:W-:Y:S02]  /*1950*/  ISETP.NE.AND.EX P0, PT, R19, RZ, PT, P0 ;  /* 0x000000ff1300720c */ /* 0x000fe40003f05300 */
        /* <DEDUP_REMOVED lines=16> */
.L_x_1505:
[----:B------:R-:W-:Y:S05]  /*1a60*/  BSYNC.RECONVERGENT B1 ;  /* 0x0000000000017941 */ /* 0x000fea0003800200 */
.L_x_1504:
        /* <DEDUP_REMOVED lines=17> */
[----:B--2---:R-:W-:Y:S01]  /*1b80*/  ISETP.NE.AND P5, PT, R16, RZ, PT ;  /* 0x000000ff1000720c */ /* 0x004fe20003fa5270 */
[----:B---3--:R-:W2:Y:S02]  /*1b90*/  MUFU.RCP R0, R0 ;  /* 0x0000000000007308 */ /* 0x008ea40000001000 */
[----:B--2---:R-:W-:-:S06]  /*1ba0*/  VIADD R14, R0, 0xffffffe ;  /* 0x0ffffffe000e7836 */ /* 0x004fcc0000000000 */
[----:B------:R2:W3:Y:S02]  /*1bb0*/  F2I.FTZ.U32.TRUNC.NTZ R15, R14 ;  /* 0x0000000e000f7305 */ /* 0x0004e4000021f000 */
[----:B--2---:R-:W-:Y:S01]  /*1bc0*/  IMAD.MOV.U32 R14, RZ, RZ, RZ ;  /* 0x000000ffff0e7224 */ /* 0x004fe200078e00ff */
[----:B---3--:R-:W-:-:S05]  /*1bd0*/  IADD3 R4, PT, PT, RZ, -R15, RZ ;  /* 0x8000000fff047210 */ /* 0x008fca0007ffe0ff */
[----:B------:R-:W-:Y:S01]  /*1be0*/  IMAD R19, R4, R17, RZ ;  /* 0x0000001104137224 */ /* 0x000fe200078e02ff */
[----:B------:R-:W-:-:S03]  /*1bf0*/  IABS R4, R7 ;  /* 0x0000000700047213 */ /* 0x000fc60000000000 */
[----:B------:R-:W-:-:S06]  /*1c00*/  IMAD.HI.U32 R19, R15, R19, R14 ;  /* 0x000000130f137227 */ /* 0x000fcc00078e000e */
        /* <DEDUP_REMOVED lines=11> */
[----:B------:R-:W-:-:S04]  /*1cc0*/  LOP3.LUT R4, R7, R8, RZ, 0x3c, !PT ;  /* 0x0000000807047212 */ /* 0x000fc800078e3cff */
[----:B------:R-:W-:Y:S01]  /*1cd0*/  ISETP.GE.AND P3, PT, R4, RZ, PT ;  /* 0x000000ff0400720c */ /* 0x000fe20003f66270 */
[----:B--2---:R-:W-:-:S04]  /*1ce0*/  VIADD R14, R10, 0xffffffe ;  /* 0x0ffffffe0a0e7836 */ /* 0x004fc80000000000 */
[----:B------:R2:W3:Y:S02]  /*1cf0*/  F2I.FTZ.U32.TRUNC.NTZ R15, R14 ;  /* 0x0000000e000f7305 */ /* 0x0004e4000021f000 */
[----:B------:R-:W-:-:S04]  /*1d00*/  @P0 VIADD R0, R0, 0x1 ;  /* 0x0000000100000836 */ /* 0x000fc80000000000 */
[----:B------:R-:W-:Y:S02]  /*1d10*/  IMAD.MOV.U32 R6, RZ, RZ, R0 ;  /* 0x000000ffff067224 */ /* 0x000fe400078e0000 */
[----:B--2---:R-:W-:-:S03]  /*1d20*/  HFMA2 R14, -RZ, RZ, 0, 0 ;  /* 0x00000000ff0e7431 */ /* 0x004fc600000001ff */
[----:B------:R-:W-:Y:S02]  /*1d30*/  @!P3 IADD3 R6, PT, PT, -R6, RZ, RZ ;  /* 0x000000ff0606b210 */ /* 0x000fe40007ffe1ff */
[----:B------:R-:W-:Y:S01]  /*1d40*/  @!P1 LOP3.LUT R6, RZ, R8, RZ, 0x33, !PT ;  /* 0x00000008ff069212 */ /* 0x000fe200078e33ff */
[----:B---3--:R-:W-:-:S04]  /*1d50*/  IMAD.MOV R4, RZ, RZ, -R15 ;  /* 0x000000ffff047224 */ /* 0x008fc800078e0a0f */
[----:B------:R-:W-:Y:S02]  /*1d60*/  IMAD.MOV R0, RZ, RZ, -R6 ;  /* 0x000000ffff007224 */ /* 0x000fe400078e0a06 */
[----:B------:R-:W-:Y:S02]  /*1d70*/  IMAD R21, R4, R19, RZ ;  /* 0x0000001304157224 */ /* 0x000fe400078e02ff */
[----:B------:R-:W-:Y:S01]  /*1d80*/  IMAD R17, R8, R0, R7 ;  /* 0x0000000008117224 */ /* 0x000fe200078e0207 */
[----:B------:R-:W-:Y:S01]  /*1d90*/  IABS R8, R16 ;  /* 0x0000001000087213 */ /* 0x000fe20000000000 */
        /* <DEDUP_REMOVED lines=42> */
[----:B------:R-:W-:Y:S01]  /*2040*/  ISETP.NE.AND.EX P4, PT, R25, RZ, PT, P0 ;  /* 0x000000ff1900720c */ /* 0x000fe20003f85300 */
[----:B------:R-:W-:Y:S01]  /*2050*/  @!P3 IMAD.MOV R0, RZ, RZ, -R0 ;  /* 0x000000ffff00b224 */ /* 0x000fe200078e0a00 */
        /* <DEDUP_REMOVED lines=27> */
.L_x_1507:
[----:B------:R-:W-:Y:S05]  /*2210*/  BSYNC.RECONVERGENT B1 ;  /* 0x0000000000017941 */ /* 0x000fea0003800200 */
.L_x_1506:
[-C--:B------:R-:W-:Y:S01]  /*2220*/  ISETP.GE.U32.AND P5, PT, R11, R2.reuse, PT ;  /* 0x000000020b00720c */ /* 0x080fe20003fa6070 */
[C---:B------:R-:W-:Y:S01]  /*2230*/  VIADD R19, R51.reuse, 0xe0 ;  /* 0x000000e033137836 */ /* 0x040fe20000000000 */
[C---:B------:R-:W-:Y:S01]  /*2240*/  IADD3 R21, PT, PT, R51.reuse, 0xc0, RZ ;  /* 0x000000c033157810 */ /* 0x040fe20007ffe0ff */
[C---:B------:R-:W-:Y:S01]  /*2250*/  VIADD R17, R51.reuse, 0x100 ;  /* 0x0000010033117836 */ /* 0x040fe20000000000 */
[----:B------:R-:W-:Y:S01]  /*2260*/  ISETP.GE.AND.EX P5, PT, RZ, R3, PT, P5 ;  /* 0x00000003ff00720c */ /* 0x000fe20003fa6350 */
[----:B------:R-:W-:Y:S01]  /*2270*/  BSSY.RECONVERGENT B1, `(.L_x_1508) ;  /* 0x0000082000017945 */ /* 0x000fe20003800200 */
[----:B------:R-:W-:Y:S01]  /*2280*/  IADD3 R15, PT, PT, R51, 0x120, RZ ;  /* 0x00000120330f7810 */ /* 0x000fe20007ffe0ff */
[----:B------:R-:W-:Y:S01]  /*2290*/  IMAD.MOV.U32 R4, RZ, RZ, -0x800000 ;  /* 0xff800000ff047424 */ /* 0x000fe200078e00ff */
[-C--:B------:R-:W-:Y:S02]  /*22a0*/  ISETP.GE.U32.AND P3, PT, R9, R2.reuse, PT ;  /* 0x000000020900720c */ /* 0x080fe40003f66070 */
[----:B------:R-:W-:-:S02]  /*22b0*/  ISETP.GE.U32.AND P1, PT, R21, R2, PT ;  /* 0x000000021500720c */ /* 0x000fc40003f26070 */
[-C--:B------:R-:W-:Y:S02]  /*22c0*/  ISETP.GE.U32.AND P0, PT, R19, R2.reuse, PT ;  /* 0x000000021300720c */ /* 0x080fe40003f06070 */
[-C--:B------:R-:W-:Y:S02]  /*22d0*/  ISETP.GE.U32.AND P6, PT, R17, R2.reuse, PT ;  /* 0x000000021100720c */ /* 0x080fe40003fc6070 */
[----:B------:R-:W-:Y:S02]  /*22e0*/  ISETP.GE.U32.AND P4, PT, R15, R2, PT ;  /* 0x000000020f00720c */ /* 0x000fe40003f86070 */
[-C--:B------:R-:W-:Y:S02]  /*22f0*/  ISETP.GE.AND.EX P3, PT, RZ, R3.reuse, PT, P3 ;  /* 0x00000003ff00720c */ /* 0x080fe40003f66330 */
[-C--:B------:R-:W-:Y:S02]  /*2300*/  ISETP.GE.AND.EX P1, PT, RZ, R3.reuse, PT, P1 ;  /* 0x00000003ff00720c */ /* 0x080fe40003f26310 */
[----:B------:R-:W-:-:S02]  /*2310*/  ISETP.GE.AND.EX P0, PT, RZ, R3, PT, P0 ;  /* 0x00000003ff00720c */ /* 0x000fc40003f06300 */
[-C--:B------:R-:W-:Y:S02]  /*2320*/  ISETP.GE.AND.EX P6, PT, RZ, R3.reuse, PT, P6 ;  /* 0x00000003ff00720c */ /* 0x080fe40003fc6360 */
[----:B------:R-:W-:Y:S01]  /*2330*/  ISETP.GE.AND.EX P4, PT, RZ, R3, PT, P4 ;  /* 0x00000003ff00720c */ /* 0x000fe20003f86340 */
[----:B------:R-:W-:-:S12]  /*2340*/  @P5 BRA `(.L_x_1509) ;  /* 0x0000000400d05947 */ /* 0x000fd80003800000 */
[----:B------:R-:W0:Y:S01]  /*2350*/  LDC R10, c[0x0][0x3b8] ;  /* 0x0000ee00ff0a7b82 */ /* 0x000e220000000800 */
[----:B------:R-:W-:Y:S01]  /*2360*/  IMAD R11, R42, UR52, R11 ;  /* 0x000000342a0b7c24 */ /* 0x000fe2000f8e020b */
[C---:B-1----:R-:W-:Y:S02]  /*2370*/  R2UR UR6, R34.reuse ;  /* 0x00000000220672ca */ /* 0x042fe400000e0000 */
        /* <DEDUP_REMOVED lines=26> */
[----:B------:R-:W-:Y:S01]  /*2520*/  @!P5 IMAD.IADD R4, R4, 0x1, -R23 ;  /* 0x000000010404d824 */ /* 0x000fe200078e0a17 */
[----:B------:R-:W-:-:S04]  /*2530*/  @!P5 IADD3 R0, PT, PT, R0, 0x1, RZ ;  /* 0x000000010000d810 */ /* 0x000fc80007ffe0ff */
[----:B------:R-:W-:Y:S02]  /*2540*/  ISETP.GE.U32.AND P5, PT, R4, R23, PT ;  /* 0x000000170400720c */ /* 0x000fe40003fa6070 */
[----:B------:R-:W-:-:S11]  /*2550*/  LOP3.LUT R4, R11, R10, RZ, 0x3c, !PT ;  /* 0x0000000a0b047212 */ /* 0x000fd600078e3cff */
[----:B------:R-:W-:Y:S01]  /*2560*/  @P5 VIADD R0, R0, 0x1 ;  /* 0x0000000100005836 */ /* 0x000fe20000000000 */
[----:B------:R-:W-:Y:S02]  /*2570*/  ISETP.GE.AND P5, PT, R4, RZ, PT ;  /* 0x000000ff0400720c */ /* 0x000fe40003fa6270 */
[----:B--2---:R-:W-:Y:S02]  /*2580*/  IADD3 R4, PT, PT, RZ, -R7, RZ ;  /* 0x80000007ff047210 */ /* 0x004fe40007ffe0ff */
[----:B------:R-:W-:-:S03]  /*2590*/  MOV R8, R0 ;  /* 0x0000000000087202 */ /* 0x000fc60000000f00 */
[----:B------:R-:W-:-:S04]  /*25a0*/  IMAD R23, R4, R27, RZ ;  /* 0x0000001b04177224 */ /* 0x000fc800078e02ff */
[----:B------:R-:W-:Y:S02]  /*25b0*/  IMAD.HI.U32 R23, R7, R23, R6 ;  /* 0x0000001707177227 */ /* 0x000fe400078e0006 */
[----:B------:R-:W0:Y:S02]  /*25c0*/  I2F.RP R6, R29 ;  /* 0x0000001d00067306 */ /* 0x000e240000209400 */
[----:B------:R-:W-:Y:S01]  /*25d0*/  @!P5 IMAD.MOV R8, RZ, RZ, -R8 ;  /* 0x000000ffff08d224 */ /* 0x000fe200078e0a08 */
[----:B------:R-:W-:-:S05]  /*25e0*/  ISETP.NE.AND P5, PT, R10, RZ, PT ;  /* 0x000000ff0a00720c */ /* 0x000fca0003fa5270 */
[----:B0-----:R-:W0:Y:S08]  /*25f0*/  MUFU.RCP R6, R6 ;  /* 0x0000000600067308 */ /* 0x001e300000001000 */
[----:B------:R-:W-:-:S05]  /*2600*/  @!P5 LOP3.LUT R8, RZ, R10, RZ, 0x33, !PT ;  /* 0x0000000aff08d212 */ /* 0x000fca00078e33ff */
[----:B------:R-:W-:-:S04]  /*2610*/  IMAD.MOV R0, RZ, RZ, -R8 ;  /* 0x000000ffff007224 */ /* 0x000fc800078e0a08 */
[----:B------:R-:W-:-:S05]  /*2620*/  IMAD R25, R10, R0, R11 ;  /* 0x000000000a197224 */ /* 0x000fca00078e020b */
[----:B------:R-:W-:Y:S01]  /*2630*/  IABS R4, R25 ;  /* 0x0000001900047213 */ /* 0x000fe20000000000 */
[----:B0-----:R-:W-:-:S04]  /*2640*/  VIADD R22, R6, 0xffffffe ;  /* 0x0ffffffe06167836 */ /* 0x001fc80000000000 */
        /* <DEDUP_REMOVED lines=23> */
[----:B------:R-:W-:Y:S02]  /*27c0*/  ISETP.NE.AND.EX P5, PT, R27, RZ, PT, P5 ;  /* 0x000000ff1b00720c */ /* 0x000fe40003fa5350 */
[----:B------:R-:W1:Y:S01]  /*27d0*/  LDC.64 R26, c[0x0][0x3a0] ;  /* 0x0000e800ff1a7b82 */ /* 0x000e620000000a00 */
[----:B------:R-:W-:Y:S01]  /*27e0*/  IMAD R25, R12, R0, R25 ;  /* 0x000000000c197224 */ /* 0x000fe200078e0219 */
[----:B------:R-:W-:Y:S02]  /*27f0*/  SEL R8, R8, RZ, P5 ;  /* 0x000000ff08087207 */ /* 0x000fe40002800000 */
[----:B0-----:R-:W-:Y:S02]  /*2800*/  ISETP.NE.U32.AND P5, PT, R6, 0x1, PT ;  /* 0x000000010600780c */ /* 0x001fe40003fa5070 */
[----:B------:R-:W-:Y:S02]  /*2810*/  IABS R4, R25 ;  /* 0x0000001900047213 */ /* 0x000fe40000000000 */
[----:B------:R-:W-:Y:S01]  /*2820*/  ISETP.NE.AND.EX P5, PT, R7, RZ, PT, P5 ;  /* 0x000000ff0700720c */ /* 0x000fe20003fa5350 */
[----:B------:R-:W-:-:S02]  /*2830*/  IMAD R7, R8, UR36, RZ ;  /* 0x0000002408077c24 */ /* 0x000fc4000f8e02ff */
[----:B------:R-:W-:Y:S01]  /*2840*/  IMAD.HI.U32 R0, R37, R4, RZ ;  /* 0x0000000425007227 */ /* 0x000fe200078e00ff */
[----:B------:R-:W-:-:S03]  /*2850*/  SEL R6, R10, RZ, P5 ;  /* 0x000000ff0a067207 */ /* 0x000fc60002800000 */
[----:B------:R-:W-:Y:S02]  /*2860*/  IMAD.MOV R23, RZ, RZ, -R0 ;  /* 0x000000ffff177224 */ /* 0x000fe400078e0a00 */
[----:B------:R-:W-:Y:S01]  /*2870*/  IMAD R7, R6, UR37, R7 ;  /* 0x0000002506077c24 */ /* 0x000fe2000f8e0207 */
[----:B------:R-:W-:Y:S01]  /*2880*/  SHF.R.S64 R6, RZ, 0x1e, R11 ;  /* 0x0000001eff067819 */ /* 0x000fe2000000100b */
[C---:B------:R-:W-:Y:S02]  /*2890*/  IMAD R4, R29.reuse, R23, R4 ;  /* 0x000000171d047224 */ /* 0x040fe400078e0204 */
[----:B------:R-:W0:Y:S03]  /*28a0*/  LDC.64 R22, c[0x0][0x3a8] ;  /* 0x0000ea00ff167b82 */ /* 0x000e260000000a00 */
        /* <DEDUP_REMOVED lines=30> */
.L_x_1509:
[----:B------:R-:W-:Y:S05]  /*2a90*/  BSYNC.RECONVERGENT B1 ;  /* 0x0000000000017941 */ /* 0x000fea0003800200 */
.L_x_1508:
[----:B------:R-:W-:Y:S01]  /*2aa0*/  BSSY.RECONVERGENT B1, `(.L_x_1510) ;  /* 0x000007a000017945 */ /* 0x000fe20003800200 */
[----:B------:R-:W-:-:S03]  /*2ab0*/  IMAD.MOV.U32 R6, RZ, RZ, -0x800000 ;  /* 0xff800000ff067424 */ /* 0x000fc600078e00ff */
[----:B------:R-:W-:Y:S05]  /*2ac0*/  @P3 BRA `(.L_x_1511) ;  /* 0x0000000400dc3947 */ /* 0x000fea0003800000 */
[----:B------:R-:W0:Y:S01]  /*2ad0*/  LDC R10, c[0x0][0x3b8] ;  /* 0x0000ee00ff0a7b82 */ /* 0x000e220000000800 */
[----:B------:R-:W-:Y:S01]  /*2ae0*/  IMAD R9, R42, UR52, R9 ;  /* 0x000000342a097c24 */ /* 0x000fe2000f8e0209 */
[C---:B-1----:R-:W-:Y:S02]  /*2af0*/  R2UR UR6, R34.reuse ;  /* 0x00000000220672ca */ /* 0x042fe400000e0000 */
        /* <DEDUP_REMOVED lines=26> */
[----:B------:R-:W-:-:S04]  /*2ca0*/  LOP3.LUT R6, R9, R10, RZ, 0x3c, !PT ;  /* 0x0000000a09067212 */ /* 0x000fc800078e3cff */
[----:B------:R-:W-:Y:S02]  /*2cb0*/  ISETP.GE.AND P5, PT, R6, RZ, PT ;  /* 0x000000ff0600720c */ /* 0x000fe40003fa6270 */
[----:B0-----:R-:W-:Y:S02]  /*2cc0*/  IADD3 R6, PT, PT, R14, 0xffffffe, RZ ;  /* 0x0ffffffe0e067810 */ /* 0x001fe40007ffe0ff */
[----:B------:R-:W0:Y:S02]  /*2cd0*/  LDC R14, c[0x0][0x3c0] ;  /* 0x0000f000ff0e7b82 */ /* 0x000e240000000800 */
[----:B------:R1:W3:Y:S01]  /*2ce0*/  F2I.FTZ.U32.TRUNC.NTZ R7, R6 ;  /* 0x0000000600077305 */ /* 0x0002e2000021f000 */
[----:B------:R-:W-:Y:S01]  /*2cf0*/  @P3 VIADD R0, R0, 0x1 ;  /* 0x0000000100003836 */ /* 0x000fe20000000000 */
[----:B------:R-:W-:-:S03]  /*2d00*/  ISETP.NE.AND P3, PT, R10, RZ, PT ;  /* 0x000000ff0a00720c */ /* 0x000fc60003f65270 */
[----:B------:R-:W-:Y:S01]  /*2d10*/  IMAD.MOV.U32 R8, RZ, RZ, R0 ;  /* 0x000000ffff087224 */ /* 0x000fe200078e0000 */
[----:B-1----:R-:W-:-:S04]  /*2d20*/  MOV R6, RZ ;  /* 0x000000ff00067202 */ /* 0x002fc80000000f00 */
[----:B------:R-:W-:-:S05]  /*2d30*/  @!P5 IADD3 R8, PT, PT, -R8, RZ, RZ ;  /* 0x000000ff0808d210 */ /* 0x000fca0007ffe1ff */
[----:B------:R-:W-:Y:S01]  /*2d40*/  @!P3 LOP3.LUT R8, RZ, R10, RZ, 0x33, !PT ;  /* 0x0000000aff08b212 */ /* 0x000fe200078e33ff */
[----:B---3--:R-:W-:-:S04]  /*2d50*/  IMAD.MOV R16, RZ, RZ, -R7 ;  /* 0x000000ffff107224 */ /* 0x008fc800078e0a07 */
[----:B------:R-:W-:Y:S02]  /*2d60*/  IMAD.MOV R0, RZ, RZ, -R8 ;  /* 0x000000ffff007224 */ /* 0x000fe400078e0a08 */
[----:B------:R-:W-:Y:S02]  /*2d70*/  IMAD R25, R16, R23, RZ ;  /* 0x0000001710197224 */ /* 0x000fe400078e02ff */
[----:B------:R-:W-:Y:S02]  /*2d80*/  IMAD R11, R10, R0, R9 ;  /* 0x000000000a0b7224 */ /* 0x000fe400078e0209 */
[----:B------:R-:W-:-:S03]  /*2d90*/  IMAD.HI.U32 R25, R7, R25, R6 ;  /* 0x0000001907197227 */ /* 0x000fc600078e0006 */
[----:B------:R-:W-:-:S05]  /*2da0*/  IABS R0, R11 ;  /* 0x0000000b00007213 */ /* 0x000fca0000000000 */
[----:B------:R-:W-:-:S04]  /*2db0*/  IMAD.MOV.U32 R6, RZ, RZ, R0 ;  /* 0x000000ffff067224 */ /* 0x000fc800078e0000 */
[----:B------:R-:W-:Y:S01]  /*2dc0*/  IMAD.HI.U32 R0, R25, R6, RZ ;  /* 0x0000000619007227 */ /* 0x000fe200078e00ff */
[----:B0-----:R-:W-:-:S03]  /*2dd0*/  IABS R25, R14 ;  /* 0x0000000e00197213 */ /* 0x001fc60000000000 */
        /* <DEDUP_REMOVED lines=11> */
[----:B------:R0:W1:Y:S02]  /*2e90*/  F2I.FTZ.U32.TRUNC.NTZ R7, R6 ;  /* 0x0000000600077305 */ /* 0x000064000021f000 */
[----:B------:R-:W-:Y:S02]  /*2ea0*/  @P3 IADD3 R0, PT, PT, R0, 0x1, RZ ;  /* 0x0000000100003810 */ /* 0x000fe40007ffe0ff */
[----:B------:R-:W-:-:S03]  /*2eb0*/  ISETP.NE.AND P3, PT, R12, RZ, PT ;  /* 0x000000ff0c00720c */ /* 0x000fc60003f65270 */
[----:B------:R-:W-:Y:S02]  /*2ec0*/  IMAD.MOV.U32 R10, RZ, RZ, R0 ;  /* 0x000000ffff0a7224 */ /* 0x000fe400078e0000 */
[----:B0-----:R-:W-:Y:S02]  /*2ed0*/  IMAD.MOV.U32 R6, RZ, RZ, RZ ;  /* 0x000000ffff067224 */ /* 0x001fe400078e00ff */
[----:B------:R-:W-:Y:S01]  /*2ee0*/  @!P5 IMAD.MOV R10, RZ, RZ, -R10 ;  /* 0x000000ffff0ad224 */ /* 0x000fe200078e0a0a */
[----:B--2---:R-:W-:Y:S02]  /*2ef0*/  ISETP.NE.U32.AND P5, PT, R26, 0x1, PT ;  /* 0x000000011a00780c */ /* 0x004fe40003fa5070 */
[----:B-1----:R-:W-:-:S03]  /*2f00*/  IADD3 R16, PT, PT, RZ, -R7, RZ ;  /* 0x80000007ff107210 */ /* 0x002fc60007ffe0ff */
[----:B------:R-:W-:Y:S02]  /*2f10*/  @!P3 LOP3.LUT R10, RZ, R12, RZ, 0x33, !PT ;  /* 0x0000000cff0ab212 */ /* 0x000fe400078e33ff */
[----:B------:R-:W-:Y:S01]  /*2f20*/  ISETP.NE.AND.EX P5, PT, R27, RZ, PT, P5 ;  /* 0x000000ff1b00720c */ /* 0x000fe20003fa5350 */
[----:B------:R-:W-:Y:S01]  /*2f30*/  IMAD R23, R16, R25, RZ ;  /* 0x0000001910177224 */ /* 0x000fe200078e02ff */
[----:B------:R-:W0:Y:S01]  /*2f40*/  LDC.64 R26, c[0x0][0x398] ;  /* 0x0000e600ff1a7b82 */ /* 0x000e220000000a00 */
[----:B------:R-:W-:Y:S02]  /*2f50*/  IMAD.MOV R0, RZ, RZ, -R10 ;  /* 0x000000ffff007224 */ /* 0x000fe400078e0a0a */
[----:B------:R-:W-:-:S04]  /*2f60*/  IMAD.HI.U32 R23, R7, R23, R6 ;  /* 0x0000001707177227 */ /* 0x000fc800078e0006 */
[----:B------:R-:W-:-:S05]  /*2f70*/  IMAD R11, R12, R0, R11 ;  /* 0x000000000c0b7224 */ /* 0x000fca00078e020b */
[----:B------:R-:W-:-:S04]  /*2f80*/  IABS R0, R11 ;  /* 0x0000000b00007213 */ /* 0x000fc80000000000 */
[----:B------:R-:W-:-:S05]  /*2f90*/  MOV R6, R0 ;  /* 0x0000000000067202 */ /* 0x000fca0000000f00 */
[----:B------:R-:W-:Y:S02]  /*2fa0*/  IMAD.HI.U32 R0, R23, R6, RZ ;  /* 0x0000000617007227 */ /* 0x000fe400078e00ff */
[----:B------:R-:W1:Y:S02]  /*2fb0*/  LDC.64 R22, c[0x0][0x3a8] ;  /* 0x0000ea00ff167b82 */ /* 0x000e640000000a00 */
[----:B------:R-:W-:-:S04]  /*2fc0*/  IMAD.MOV R7, RZ, RZ, -R0 ;  /* 0x000000ffff077224 */ /* 0x000fc800078e0a00 */
[----:B------:R-:W-:Y:S01]  /*2fd0*/  IMAD R6, R25, R7, R6 ;  /* 0x0000000719067224 */ /* 0x000fe200078e0206 */
[----:B------:R-:W-:-:S04]  /*2fe0*/  SEL R7, R8, RZ, P5 ;  /* 0x000000ff08077207 */ /* 0x000fc80002800000 */
[----:B------:R-:W-:Y:S01]  /*2ff0*/  ISETP.GT.U32.AND P3, PT, R25, R6, PT ;  /* 0x000000061900720c */ /* 0x000fe20003f64070 */
[----:B------:R-:W-:-:S12]  /*3000*/  IMAD R7, R7, UR36, RZ ;  /* 0x0000002407077c24 */ /* 0x000fd8000f8e02ff */
[----:B------:R-:W-:Y:S01]  /*3010*/  @!P3 IMAD.IADD R6, R6, 0x1, -R25 ;  /* 0x000000010606b824 */ /* 0x000fe200078e0a19 */
[----:B------:R-:W-:-:S04]  /*3020*/  @!P3 IADD3 R0, PT, PT, R0, 0x1, RZ ;  /* 0x000000010000b810 */ /* 0x000fc80007ffe0ff */
[----:B------:R-:W-:Y:S02]  /*3030*/  ISETP.GE.U32.AND P5, PT, R6, R25, PT ;  /* 0x000000190600720c */ /* 0x000fe40003fa6070 */
[----:B------:R-:W2:Y:S01]  /*3040*/  LDC.64 R24, c[0x0][0x3a0] ;  /* 0x0000e800ff187b82 */ /* 0x000ea20000000a00 */
[----:B------:R-:W-:-:S04]  /*3050*/  LOP3.LUT R6, R11, R14, RZ, 0x3c, !PT ;  /* 0x0000000e0b067212 */ /* 0x000fc800078e3cff */
[----:B------:R-:W-:-:S06]  /*3060*/  ISETP.GE.AND P3, PT, R6, RZ, PT ;  /* 0x000000ff0600720c */ /* 0x000fcc0003f66270 */
[----:B------:R-:W-:Y:S01]  /*3070*/  @P5 VIADD R0, R0, 0x1 ;  /* 0x0000000100005836 */ /* 0x000fe20000000000 */
[----:B------:R-:W-:-:S06]  /*3080*/  ISETP.NE.AND P5, PT, R14, RZ, PT ;  /* 0x000000ff0e00720c */ /* 0x000fcc0003fa5270 */
[----:B------:R-:W-:Y:S01]  /*3090*/  @!P3 IMAD.MOV R0, RZ, RZ, -R0 ;  /* 0x000000ffff00b224 */ /* 0x000fe200078e0a00 */
[----:B0-----:R-:W-:-:S04]  /*30a0*/  ISETP.NE.U32.AND P3, PT, R26, 0x1, PT ;  /* 0x000000011a00780c */ /* 0x001fc80003f65070 */
[----:B------:R-:W-:Y:S02]  /*30b0*/  ISETP.NE.AND.EX P3, PT, R27, RZ, PT, P3 ;  /* 0x000000ff1b00720c */ /* 0x000fe40003f65330 */
[----:B------:R-:W-:Y:S02]  /*30c0*/  @!P5 LOP3.LUT R0, RZ, R14, RZ, 0x33, !PT ;  /* 0x0000000eff00d212 */ /* 0x000fe400078e33ff */
[----:B--2---:R-:W-:Y:S02]  /*30d0*/  ISETP.NE.U32.AND P5, PT, R24, 0x1, PT ;  /* 0x000000011800780c */ /* 0x004fe40003fa5070 */
[----:B------:R-:W-:Y:S02]  /*30e0*/  IADD3 R6, PT, PT, -R0, RZ, RZ ;  /* 0x000000ff00067210 */ /* 0x000fe40007ffe1ff */
[----:B------:R-:W-:Y:S02]  /*30f0*/  SEL R8, R10, RZ, P3 ;  /* 0x000000ff0a087207 */ /* 0x000fe40001800000 */
[----:B-1----:R-:W-:Y:S01]  /*3100*/  ISETP.NE.U32.AND P3, PT, R22, 0x1, PT ;  /* 0x000000011600780c */ /* 0x002fe20003f65070 */
[----:B------:R-:W-:Y:S01]  /*3110*/  IMAD R6, R14, R6, R11 ;  /* 0x000000060e067224 */ /* 0x000fe200078e020b */
[----:B------:R-:W-:Y:S01]  /*3120*/  ISETP.NE.AND.EX P5, PT, R25, RZ, PT, P5 ;  /* 0x000000ff1900720c */ /* 0x000fe20003fa5350 */
[----:B------:R-:W-:Y:S01]  /*3130*/  IMAD R7, R8, UR37, R7 ;  /* 0x0000002508077c24 */ /* 0x000fe2000f8e0207 */
[----:B------:R-:W-:-:S02]  /*3140*/  ISETP.NE.AND.EX P3, PT, R23, RZ, PT, P3 ;  /* 0x000000ff1700720c */ /* 0x000fc40003f65330 */
        /* <DEDUP_REMOVED lines=15> */
.L_x_1511:
[----:B------:R-:W-:Y:S05]  /*3240*/  BSYNC.RECONVERGENT B1 ;  /* 0x0000000000017941 */ /* 0x000fea0003800200 */
.L_x_1510:
        /* <DEDUP_REMOVED lines=17> */
[----:B---3--:R-:W2:Y:S08]  /*3360*/  MUFU.RCP R0, R0 ;  /* 0x0000000000007308 */ /* 0x008eb00000001000 */
[----:B------:R-:W3:Y:S01]  /*3370*/  I2F.RP R22, R20 ;  /* 0x0000001400167306 */ /* 0x000ee20000209400 */
[----:B--2---:R-:W-:-:S07]  /*3380*/  VIADD R8, R0, 0xffffffe ;  /* 0x0ffffffe00087836 */ /* 0x004fce0000000000 */
[----:B------:R2:W5:Y:S08]  /*3390*/  F2I.FTZ.U32.TRUNC.NTZ R9, R8 ;  /* 0x0000000800097305 */ /* 0x000570000021f000 */
[----:B---3--:R-:W-:Y:S01]  /*33a0*/  MUFU.RCP R22, R22 ;  /* 0x0000001600167308 */ /* 0x008fe20000001000 */
[----:B--2---:R-:W-:Y:S01]  /*33b0*/  IMAD.MOV.U32 R8, RZ, RZ, RZ ;  /* 0x000000ffff087224 */ /* 0x004fe200078e00ff */
[----:B-----5:R-:W-:-:S05]  /*33c0*/  IADD3 R7, PT, PT, RZ, -R9, RZ ;  /* 0x80000009ff077210 */ /* 0x020fca0007ffe0ff */
[----:B------:R-:W-:-:S04]  /*33d0*/  IMAD R7, R7, R10, RZ ;  /* 0x0000000a07077224 */ /* 0x000fc800078e02ff */
[----:B------:R-:W-:Y:S01]  /*33e0*/  IMAD.HI.U32 R14, R9, R7, R8 ;  /* 0x00000007090e7227 */ /* 0x000fe200078e0008 */
[----:B-1----:R-:W-:-:S03]  /*33f0*/  IABS R9, R16 ;  /* 0x0000001000097213 */ /* 0x002fc60000000000 */
        /* <DEDUP_REMOVED lines=14> */
[----:B-1----:R-:W-:-:S04]  /*34e0*/  IADD3 R8, PT, PT, R11, 0xffffffe, RZ ;  /* 0x0ffffffe0b087810 */ /* 0x002fc80007ffe0ff */
[----:B------:R1:W2:Y:S01]  /*34f0*/  F2I.FTZ.U32.TRUNC.NTZ R9, R8 ;  /* 0x0000000800097305 */ /* 0x0002a2000021f000 */
[----:B------:R-:W-:-:S05]  /*3500*/  @P3 VIADD R0, R0, 0x1 ;  /* 0x0000000100003836 */ /* 0x000fca0000000000 */
[----:B------:R-:W-:Y:S01]  /*3510*/  MOV R10, R0 ;  /* 0x00000000000a7202 */ /* 0x000fe20000000f00 */
[----:B-1----:R-:W-:-:S04]  /*3520*/  IMAD.MOV.U32 R8, RZ, RZ, RZ ;  /* 0x000000ffff087224 */ /* 0x002fc800078e00ff */
[----:B------:R-:W-:Y:S01]  /*3530*/  @!P1 IMAD.MOV R10, RZ, RZ, -R10 ;  /* 0x000000ffff0a9224 */ /* 0x000fe200078e0a0a */
[----:B------:R-:W-:Y:S01]  /*3540*/  @!P5 LOP3.LUT R10, RZ, R12, RZ, 0x33, !PT ;  /* 0x0000000cff0ad212 */ /* 0x000fe200078e33ff */
[----:B--2---:R-:W-:-:S03]  /*3550*/  IMAD.MOV R7, RZ, RZ, -R9 ;  /* 0x000000ffff077224 */ /* 0x004fc600078e0a09 */
[----:B------:R-:W-:Y:S01]  /*3560*/  IADD3 R0, PT, PT, -R10, RZ, RZ ;  /* 0x000000ff0a007210 */ /* 0x000fe20007ffe1ff */
[----:B------:R-:W-:-:S04]  /*3570*/  IMAD R7, R7, R14, RZ ;  /* 0x0000000e07077224 */ /* 0x000fc800078e02ff */
[----:B------:R-:W-:Y:S02]  /*3580*/  IMAD R11, R12, R0, R21 ;  /* 0x000000000c0b7224 */ /* 0x000fe400078e0215 */
[----:B------:R-:W-:-:S03]  /*3590*/  IMAD.HI.U32 R0, R9, R7, R8 ;  /* 0x0000000709007227 */ /* 0x000fc600078e0008 */
[----:B------:R-:W-:-:S05]  /*35a0*/  IABS R12, R11 ;  /* 0x0000000b000c7213 */ /* 0x000fca0000000000 */
[----:B------:R-:W-:-:S04]  /*35b0*/  IMAD.MOV.U32 R7, RZ, RZ, R12 ;  /* 0x000000ffff077224 */ /* 0x000fc800078e000c */
[----:B------:R-:W-:-:S05]  /*35c0*/  IMAD.HI.U32 R0, R0, R7, RZ ;  /* 0x0000000700007227 */ /* 0x000fca00078e00ff */
[----:B------:R-:W-:-:S05]  /*35d0*/  IADD3 R8, PT, PT, -R0, RZ, RZ ;  /* 0x000000ff00087210 */ /* 0x000fca0007ffe1ff */
[----:B------:R-:W-:Y:S02]  /*35e0*/  IMAD R7, R14, R8, R7 ;  /* 0x000000080e077224 */ /* 0x000fe400078e0207 */
[----:B------:R-:W-:Y:S02]  /*35f0*/  VIADD R8, R22, 0xffffffe ;  /* 0x0ffffffe16087836 */ /* 0x000fe40000000000 */
[----:B------:R-:W1:Y:S01]  /*3600*/  LDC.64 R22, c[0x0][0x3a8] ;  /* 0x0000ea00ff167b82 */ /* 0x000e620000000a00 */
[----:B------:R-:W-:Y:S01]  /*3610*/  ISETP.GT.U32.AND P5, PT, R14, R7, PT ;  /* 0x000000070e00720c */ /* 0x000fe20003fa4070 */
[----:B------:R2:W3:Y:S02]  /*3620*/  F2I.FTZ.U32.TRUNC.NTZ R9, R8 ;  /* 0x0000000800097305 */ /* 0x0004e4000021f000 */
[----:B--2---:R-:W-:-:S10]  /*3630*/  HFMA2 R8, -RZ, RZ, 0, 0 ;  /* 0x00000000ff087431 */ /* 0x004fd400000001ff */
[----:B------:R-:W-:Y:S01]  /*3640*/  @!P5 IMAD.IADD R7, R7, 0x1, -R14 ;  /* 0x000000010707d824 */ /* 0x000fe200078e0a0e */
[----:B------:R-:W-:Y:S02]  /*3650*/  @!P5 IADD3 R0, PT, PT, R0, 0x1, RZ ;  /* 0x000000010000d810 */ /* 0x000fe40007ffe0ff */
[----:B------:R-:W-:Y:S02]  /*3660*/  ISETP.NE.AND P5, PT, R16, RZ, PT ;  /* 0x000000ff1000720c */ /* 0x000fe40003fa5270 */
[----:B------:R-:W-:Y:S02]  /*3670*/  ISETP.GE.U32.AND P3, PT, R7, R14, PT ;  /* 0x0000000e0700720c */ /* 0x000fe40003f66070 */
[----:B------:R-:W-:-:S04]  /*3680*/  LOP3.LUT R7, R11, R16, RZ, 0x3c, !PT ;  /* 0x000000100b077212 */ /* 0x000fc800078e3cff */
[----:B------:R-:W-:Y:S01]  /*3690*/  ISETP.GE.AND P1, PT, R7, RZ, PT ;  /* 0x000000ff0700720c */ /* 0x000fe20003f26270 */
[----:B---3--:R-:W-:-:S04]  /*36a0*/  IMAD.MOV R7, RZ, RZ, -R9 ;  /* 0x000000ffff077224 */ /* 0x008fc800078e0a09 */
[----:B------:R-:W-:Y:S02]  /*36b0*/  IMAD R7, R7, R20, RZ ;  /* 0x0000001407077224 */ /* 0x000fe400078e02ff */
[----:B------:R-:W-:-:S04]  /*36c0*/  @P3 VIADD R0, R0, 0x1 ;  /* 0x0000000100003836 */ /* 0x000fc80000000000 */
[----:B------:R-:W-:-:S05]  /*36d0*/  IMAD.MOV.U32 R12, RZ, RZ, R0 ;  /* 0x000000ffff0c7224 */ /* 0x000fca00078e0000 */
[----:B------:R-:W-:Y:S02]  /*36e0*/  @!P1 IADD3 R12, PT, PT, -R12, RZ, RZ ;  /* 0x000000ff0c0c9210 */ /* 0x000fe40007ffe1ff */
[----:B------:R-:W-:-:S05]  /*36f0*/  @!P5 LOP3.LUT R12, RZ, R16, RZ, 0x33, !PT ;  /* 0x00000010ff0cd212 */ /* 0x000fca00078e33ff */
[----:B------:R-:W-:-:S04]  /*3700*/  IMAD.MOV R0, RZ, RZ, -R12 ;  /* 0x000000ffff007224 */ /* 0x000fc800078e0a0c */
[----:B------:R-:W-:Y:S02]  /*3710*/  IMAD R11, R16, R0, R11 ;  /* 0x00000000100b7224 */ /* 0x000fe400078e020b */
[----:B------:R-:W-:-:S03]  /*3720*/  IMAD.HI.U32 R0, R9, R7, R8 ;  /* 0x0000000709007227 */ /* 0x000fc600078e0008 */
[----:B------:R-:W-:-:S05]  /*3730*/  IABS R14, R11 ;  /* 0x0000000b000e7213 */ /* 0x000fca0000000000 */
[----:B------:R-:W-:-:S04]  /*3740*/  IMAD.MOV.U32 R7, RZ, RZ, R14 ;  /* 0x000000ffff077224 */ /* 0x000fc800078e000e */
[----:B------:R-:W-:-:S04]  /*3750*/  IMAD.HI.U32 R0, R0, R7, RZ ;  /* 0x0000000700007227 */ /* 0x000fc800078e00ff */
[----:B------:R-:W-:-:S04]  /*3760*/  IMAD.MOV R8, RZ, RZ, -R0 ;  /* 0x000000ffff087224 */ /* 0x000fc800078e0a00 */
[C---:B------:R-:W-:Y:S02]  /*3770*/  IMAD R7, R20.reuse, R8, R7 ;  /* 0x0000000814077224 */ /* 0x040fe400078e0207 */
[----:B------:R-:W2:Y:S03]  /*3780*/  LDC.64 R8, c[0x0][0x3a0] ;  /* 0x0000e800ff087b82 */ /* 0x000ea60000000a00 */
        /* <DEDUP_REMOVED lines=11> */
[----:B----4-:R-:W-:Y:S02]  /*3840*/  ISETP.NE.U32.AND P3, PT, R24, 0x1, PT ;  /* 0x000000011800780c */ /* 0x010fe40003f65070 */
[----:B------:R-:W-:Y:S02]  /*3850*/  @!P5 LOP3.LUT R0, RZ, R18, RZ, 0x33, !PT ;  /* 0x00000012ff00d212 */ /* 0x000fe400078e33ff */
[----:B------:R-:W-:Y:S02]  /*3860*/  SEL R7, R10, RZ, P1 ;  /* 0x000000ff0a077207 */ /* 0x000fe40000800000 */
[----:B--2---:R-:W-:Y:S01]  /*3870*/  ISETP.NE.U32.AND P1, PT, R8, 0x1, PT ;  /* 0x000000010800780c */ /* 0x004fe20003f25070 */
[----:B------:R-:W-:Y:S01]  /*3880*/  IMAD.MOV R10, RZ, RZ, -R0 ;  /* 0x000000ffff0a7224 */ /* 0x000fe200078e0a00 */
[----:B------:R-:W-:-:S02]  /*3890*/  ISETP.NE.AND.EX P3, PT, R25, RZ, PT, P3 ;  /* 0x000000ff1900720c */ /* 0x000fc40003f65330 */
        /* <DEDUP_REMOVED lines=22> */
.L_x_1513:
[----:B------:R-:W-:Y:S05]  /*3a00*/  BSYNC.RECONVERGENT B1 ;  /* 0x0000000000017941 */ /* 0x000fea0003800200 */
.L_x_1512:
        /* <DEDUP_REMOVED lines=16> */
[----:B---3--:R-:W3:Y:S02]  /*3b10*/  MUFU.RCP R0, R0 ;  /* 0x0000000000007308 */ /* 0x008ee40000001000 */
[----:B---3--:R-:W-:-:S06]  /*3b20*/  IADD3 R9, PT, PT, R0, 0xffffffe, RZ ;  /* 0x0ffffffe00097810 */ /* 0x008fcc0007ffe0ff */
[----:B------:R-:W3:Y:S02]  /*3b30*/  F2I.FTZ.U32.TRUNC.NTZ R9, R9 ;  /* 0x0000000900097305 */ /* 0x000ee4000021f000 */
[----:B---3--:R-:W-:-:S04]  /*3b40*/  IMAD.MOV R8, RZ, RZ, -R9 ;  /* 0x000000ffff087224 */ /* 0x008fc800078e0a09 */
[----:B------:R-:W-:Y:S02]  /*3b50*/  IMAD R21, R8, R11, RZ ;  /* 0x0000000b08157224 */ /* 0x000fe400078e02ff */
[----:B------:R-:W-:-:S04]  /*3b60*/  IMAD.MOV.U32 R8, RZ, RZ, RZ ;  /* 0x000000ffff087224 */ /* 0x000fc800078e00ff */
[----:B------:R-:W-:Y:S01]  /*3b70*/  IMAD.HI.U32 R21, R9, R21, R8 ;  /* 0x0000001509157227 */ /* 0x000fe200078e0008 */
[----:B------:R-:W-:Y:S02]  /*3b80*/  MOV R8, R10 ;  /* 0x0000000a00087202 */ /* 0x000fe40000000f00 */
[----:B-1----:R-:W-:-:S03]  /*3b90*/  IABS R10, R14 ;  /* 0x0000000e000a7213 */ /* 0x002fc60000000000 */
[----:B------:R-:W-:-:S04]  /*3ba0*/  IMAD.HI.U32 R0, R21, R8, RZ ;  /* 0x0000000815007227 */ /* 0x000fc800078e00ff */
[----:B------:R-:W-:Y:S02]  /*3bb0*/  IMAD.MOV R9, RZ, RZ, -R0 ;  /* 0x000000ffff097224 */ /* 0x000fe400078e0a00 */
[----:B------:R-:W-:Y:S02]  /*3bc0*/  IMAD.MOV.U32 R21, RZ, RZ, R10 ;  /* 0x000000ffff157224 */ /* 0x000fe400078e000a */
[C---:B------:R-:W-:Y:S02]  /*3bd0*/  IMAD R8, R11.reuse, R9, R8 ;  /* 0x000000090b087224 */ /* 0x040fe400078e0208 */
[----:B------:R-:W1:Y:S03]  /*3be0*/  I2F.RP R16, R21 ;  /* 0x0000001500107306 */ /* 0x000e660000209400 */
[----:B------:R-:W-:-:S05]  /*3bf0*/  ISETP.GT.U32.AND P1, PT, R11, R8, PT ;  /* 0x000000080b00720c */ /* 0x000fca0003f24070 */
[----:B-1----:R-:W1:Y:S08]  /*3c00*/  MUFU.RCP R16, R16 ;  /* 0x0000001000107308 */ /* 0x002e700000001000 */
[----:B------:R-:W-:Y:S01]  /*3c10*/  @!P1 IADD3 R8, PT, PT, R8, -R11, RZ ;  /* 0x8000000b08089210 */ /* 0x000fe20007ffe0ff */
[----:B------:R-:W-:Y:S01]  /*3c20*/  @!P1 VIADD R0, R0, 0x1 ;  /* 0x0000000100009836 */ /* 0x000fe20000000000 */
[----:B------:R-:W-:-:S02]  /*3c30*/  ISETP.NE.AND P1, PT, R12, RZ, PT ;  /* 0x000000ff0c00720c */ /* 0x000fc40003f25270 */
[----:B------:R-:W-:Y:S02]  /*3c40*/  ISETP.GE.U32.AND P0, PT, R8, R11, PT ;  /* 0x0000000b0800720c */ /* 0x000fe40003f06070 */
[----:B------:R-:W-:-:S04]  /*3c50*/  LOP3.LUT R8, R19, R12, RZ, 0x3c, !PT ;  /* 0x0000000c13087212 */ /* 0x000fc800078e3cff */
[----:B------:R-:W-:Y:S01]  /*3c60*/  ISETP.GE.AND P3, PT, R8, RZ, PT ;  /* 0x000000ff0800720c */ /* 0x000fe20003f66270 */
[----:B-1----:R-:W-:-:S06]  /*3c70*/  VIADD R8, R16, 0xffffffe ;  /* 0x0ffffffe10087836 */ /* 0x002fcc0000000000 */
[----:B------:R-:W-:Y:S01]  /*3c80*/  @P0 IADD3 R0, PT, PT, R0, 0x1, RZ ;  /* 0x0000000100000810 */ /* 0x000fe20007ffe0ff */
[----:B------:R1:W3:Y:S04]  /*3c90*/  F2I.FTZ.U32.TRUNC.NTZ R9, R8 ;  /* 0x0000000800097305 */ /* 0x0002e8000021f000 */
[----:B------:R-:W-:-:S04]  /*3ca0*/  IMAD.MOV.U32 R10, RZ, RZ, R0 ;  /* 0x000000ffff0a7224 */ /* 0x000fc800078e0000 */
[----:B------:R-:W-:Y:S01]  /*3cb0*/  @!P3 IMAD.MOV R10, RZ, RZ, -R10 ;  /* 0x000000ffff0ab224 */ /* 0x000fe200078e0a0a */
[----:B------:R-:W-:Y:S01]  /*3cc0*/  @!P1 LOP3.LUT R10, RZ, R12, RZ, 0x33, !PT ;  /* 0x0000000cff0a9212 */ /* 0x000fe200078e33ff */
[----:B-1----:R-:W-:-:S04]  /*3cd0*/  IMAD.MOV.U32 R8, RZ, RZ, RZ ;  /* 0x000000ffff087224 */ /* 0x002fc800078e00ff */
[----:B------:R-:W-:Y:S01]  /*3ce0*/  IMAD.MOV R0, RZ, RZ, -R10 ;  /* 0x000000ffff007224 */ /* 0x000fe200078e0a0a */
[----:B---3--:R-:W-:-:S03]  /*3cf0*/  IADD3 R16, PT, PT, RZ, -R9, RZ ;  /* 0x80000009ff107210 */ /* 0x008fc60007ffe0ff */
[----:B------:R-:W-:Y:S02]  /*3d00*/  IMAD R11, R12, R0, R19 ;  /* 0x000000000c0b7224 */ /* 0x000fe400078e0213 */
[----:B------:R-:W-:-:S03]  /*3d10*/  IMAD R23, R16, R21, RZ ;  /* 0x0000001510177224 */ /* 0x000fc600078e02ff */
[----:B------:R-:W-:Y:S01]  /*3d20*/  IABS R0, R11 ;  /* 0x0000000b00007213 */ /* 0x000fe20000000000 */
[----:B------:R-:W-:-:S03]  /*3d30*/  IMAD.HI.U32 R23, R9, R23, R8 ;  /* 0x0000001709177227 */ /* 0x000fc600078e0008 */
[----:B------:R-:W-:Y:S02]  /*3d40*/  MOV R8, R0 ;  /* 0x0000000000087202 */ /* 0x000fe40000000f00 */
[----:B--2---:R-:W-:-:S03]  /*3d50*/  IABS R9, R25 ;  /* 0x0000001900097213 */ /* 0x004fc60000000000 */
        /* <DEDUP_REMOVED lines=11> */
[----:B------:R-:W-:Y:S01]  /*3e10*/  LOP3.LUT R8, R11, R14, RZ, 0x3c, !PT ;  /* 0x0000000e0b087212 */ /* 0x000fe200078e3cff */
[----:B------:R-:W2:Y:S03]  /*3e20*/  LDC.64 R20, c[0x0][0x3a8] ;  /* 0x0000ea00ff147b82 */ /* 0x000ea60000000a00 */
[----:B------:R-:W-:Y:S01]  /*3e30*/  ISETP.GE.AND P3, PT, R8, RZ, PT ;  /* 0x000000ff0800720c */ /* 0x000fe20003f66270 */
[----:B-1----:R-:W-:-:S06]  /*3e40*/  VIADD R9, R16, 0xffffffe ;  /* 0x0ffffffe10097836 */ /* 0x002fcc0000000000 */
[----:B------:R-:W-:Y:S01]  /*3e50*/  @P0 IADD3 R0, PT, PT, R0, 0x1, RZ ;  /* 0x0000000100000810 */ /* 0x000fe20007ffe0ff */
[----:B------:R-:W1:Y:S04]  /*3e60*/  F2I.FTZ.U32.TRUNC.NTZ R9, R9 ;  /* 0x0000000900097305 */ /* 0x000e68000021f000 */
[----:B------:R-:W-:-:S04]  /*3e70*/  IMAD.MOV.U32 R12, RZ, RZ, R0 ;  /* 0x000000ffff0c7224 */ /* 0x000fc800078e0000 */
[----:B------:R-:W-:Y:S01]  /*3e80*/  @!P3 IMAD.MOV R12, RZ, RZ, -R12 ;  /* 0x000000ffff0cb224 */ /* 0x000fe200078e0a0c */
[----:B------:R-:W-:-:S05]  /*3e90*/  @!P1 LOP3.LUT R12, RZ, R14, RZ, 0x33, !PT ;  /* 0x0000000eff0c9212 */ /* 0x000fca00078e33ff */
[----:B------:R-:W-:Y:S01]  /*3ea0*/  IMAD.MOV R0, RZ, RZ, -R12 ;  /* 0x000000ffff007224 */ /* 0x000fe200078e0a0c */
[----:B-1----:R-:W-:-:S03]  /*3eb0*/  IADD3 R8, PT, PT, RZ, -R9, RZ ;  /* 0x80000009ff087210 */ /* 0x002fc60007ffe0ff */
[----:B------:R-:W-:Y:S02]  /*3ec0*/  IMAD R14, R14, R0, R11 ;  /* 0x000000000e0e7224 */ /* 0x000fe400078e020b */
[----:B------:R-:W-:Y:S02]  /*3ed0*/  IMAD R11, R8, R23, RZ ;  /* 0x00000017080b7224 */ /* 0x000fe400078e02ff */
[----:B------:R-:W-:Y:S01]  /*3ee0*/  IMAD.MOV.U32 R8, RZ, RZ, RZ ;  /* 0x000000ffff087224 */ /* 0x000fe200078e00ff */
[----:B------:R-:W-:-:S03]  /*3ef0*/  IABS R0, R14 ;  /* 0x0000000e00007213 */ /* 0x000fc60000000000 */
[----:B------:R-:W-:Y:S01]  /*3f00*/  IMAD.HI.U32 R11, R9, R11, R8 ;  /* 0x0000000b090b7227 */ /* 0x000fe200078e0008 */
[----:B------:R-:W-:-:S05]  /*3f10*/  MOV R8, R0 ;  /* 0x0000000000087202 */ /* 0x000fca0000000f00 */
        /* <DEDUP_REMOVED lines=8> */
[----:B------:R-:W1:Y:S01]  /*3fa0*/  LDC.64 R22, c[0x0][0x3a0] ;  /* 0x0000e800ff167b82 */ /* 0x000e620000000a00 */
[----:B------:R-:W-:-:S04]  /*3fb0*/  LOP3.LUT R8, R14, R25, RZ, 0x3c, !PT ;  /* 0x000000190e087212 */ /* 0x000fc800078e3cff */
[----:B------:R-:W-:-:S06]  /*3fc0*/  ISETP.GE.AND P0, PT, R8, RZ, PT ;  /* 0x000000ff0800720c */ /* 0x000fcc0003f06270 */
[----:B------:R-:W-:Y:S01]  /*3fd0*/  @P1 VIADD R0, R0, 0x1 ;  /* 0x0000000100001836 */ /* 0x000fe20000000000 */
[----:B0-----:R-:W-:-:S04]  /*3fe0*/  ISETP.NE.U32.AND P1, PT, R28, 0x1, PT ;  /* 0x000000011c00780c */ /* 0x001fc80003f25070 */
[----:B------:R-:W-:Y:S02]  /*3ff0*/  ISETP.NE.AND.EX P1, PT, R29, RZ, PT, P1 ;  /* 0x000000ff1d00720c */ /* 0x000fe40003f25310 */
[----:B------:R-:W-:Y:S01]  /*4000*/  @!P0 IMAD.MOV R0, RZ, RZ, -R0 ;  /* 0x000000ffff008224 */ /* 0x000fe200078e0a00 */
[----:B----4-:R-:W-:Y:S02]  /*4010*/  ISETP.NE.U32.AND P0, PT, R26, 0x1, PT ;  /* 0x000000011a00780c */ /* 0x010fe40003f05070 */
[----:B------:R-:W-:Y:S02]  /*4020*/  @!P3 LOP3.LUT R0, RZ, R25, RZ, 0x33, !PT ;  /* 0x00000019ff00b212 */ /* 0x000fe400078e33ff */
[----:B------:R-:W-:Y:S02]  /*4030*/  ISETP.NE.AND.EX P0, PT, R27, RZ, PT, P0 ;  /* 0x000000ff1b00720c */ /* 0x000fe40003f05300 */
[----:B-1----:R-:W-:Y:S02]  /*4040*/  ISETP.NE.U32.AND P3, PT, R22, 0x1, PT ;  /* 0x000000011600780c */ /* 0x002fe40003f65070 */
        /* <DEDUP_REMOVED lines=24> */
.L_x_1515:
[----:B------:R-:W-:Y:S05]  /*41d0*/  BSYNC.RECONVERGENT B1 ;  /* 0x0000000000017941 */ /* 0x000fea0003800200 */
.L_x_1514:
[----:B------:R-:W-:Y:S01]  /*41e0*/  BSSY.RECONVERGENT B1, `(.L_x_1516) ;  /* 0x000007c000017945 */ /* 0x000fe20003800200 */
[----:B------:R-:W-:Y:S02]  /*41f0*/  VIADD R21, R51, 0x1a0 ;  /* 0x000001a033157836 */ /* 0x000fe40000000000 */
[----:B------:R-:W-:Y:S01]  /*4200*/  IMAD.MOV.U32 R9, RZ, RZ, -0x800000 ;  /* 0xff800000ff097424 */ /* 0x000fe200078e00ff */
[----:B------:R-:W-:Y:S06]  /*4210*/  @P6 BRA `(.L_x_1517) ;  /* 0x0000000400e06947 */ /* 0x000fec0003800000 */
        /* <DEDUP_REMOVED lines=16> */
[----:B--2---:R-:W-:-:S07]  /*4320*/  IADD3 R10, PT, PT, R0, 0xffffffe, RZ ;  /* 0x0ffffffe000a7810 */ /* 0x004fce0007ffe0ff */
[----:B------:R2:W5:Y:S08]  /*4330*/  F2I.FTZ.U32.TRUNC.NTZ R11, R10 ;  /* 0x0000000a000b7305 */ /* 0x000570000021f000 */
[----:B---3--:R-:W-:Y:S01]  /*4340*/  MUFU.RCP R23, R23 ;  /* 0x0000001700177308 */ /* 0x008fe20000001000 */
[----:B--2---:R-:W-:Y:S02]  /*4350*/  IMAD.MOV.U32 R10, RZ, RZ, RZ ;  /* 0x000000ffff0a7224 */ /* 0x004fe400078e00ff */
[----:B-----5:R-:W-:-:S04]  /*4360*/  IMAD.MOV R9, RZ, RZ, -R11 ;  /* 0x000000ffff097224 */ /* 0x020fc800078e0a0b */
[----:B------:R-:W-:-:S04]  /*4370*/  IMAD R9, R9, R12, RZ ;  /* 0x0000000c09097224 */ /* 0x000fc800078e02ff */
        /* <DEDUP_REMOVED lines=18> */
[----:B------:R1:W2:Y:S04]  /*44a0*/  F2I.FTZ.U32.TRUNC.NTZ R11, R10 ;  /* 0x0000000a000b7305 */ /* 0x0002a8000021f000 */
[----:B------:R-:W-:-:S04]  /*44b0*/  IMAD.MOV.U32 R12, RZ, RZ, R0 ;  /* 0x000000ffff0c7224 */ /* 0x000fc800078e0000 */
[----:B------:R-:W-:Y:S01]  /*44c0*/  @!P3 IMAD.MOV R12, RZ, RZ, -R12 ;  /* 0x000000ffff0cb224 */ /* 0x000fe200078e0a0c */
[----:B------:R-:W-:Y:S01]  /*44d0*/  @!P1 LOP3.LUT R12, RZ, R14, RZ, 0x33, !PT ;  /* 0x0000000eff0c9212 */ /* 0x000fe200078e33ff */
[----:B-1----:R-:W-:-:S04]  /*44e0*/  IMAD.MOV.U32 R10, RZ, RZ, RZ ;  /* 0x000000ffff0a7224 */ /* 0x002fc800078e00ff */
[----:B------:R-:W-:Y:S01]  /*44f0*/  IMAD.MOV R0, RZ, RZ, -R12 ;  /* 0x000000ffff007224 */ /* 0x000fe200078e0a0c */
[----:B--2---:R-:W-:-:S03]  /*4500*/  IADD3 R9, PT, PT, RZ, -R11, RZ ;  /* 0x8000000bff097210 */ /* 0x004fc60007ffe0ff */
[----:B------:R-:W-:Y:S02]  /*4510*/  IMAD R19, R14, R0, R17 ;  /* 0x000000000e137224 */ /* 0x000fe400078e0211 */
[----:B------:R-:W-:-:S03]  /*4520*/  IMAD R9, R9, R16, RZ ;  /* 0x0000001009097224 */ /* 0x000fc600078e02ff */
[----:B------:R-:W-:Y:S01]  /*4530*/  IABS R14, R19 ;  /* 0x00000013000e7213 */ /* 0x000fe20000000000 */
[----:B------:R-:W-:-:S03]  /*4540*/  IMAD.HI.U32 R0, R11, R9, R10 ;  /* 0x000000090b007227 */ /* 0x000fc600078e000a */
[----:B------:R-:W-:-:S05]  /*4550*/  MOV R9, R14 ;  /* 0x0000000e00097202 */ /* 0x000fca0000000f00 */
[----:B------:R-:W-:-:S04]  /*4560*/  IMAD.HI.U32 R0, R0, R9, RZ ;  /* 0x0000000900007227 */ /* 0x000fc800078e00ff */
[----:B------:R-:W-:-:S04]  /*4570*/  IMAD.MOV R10, RZ, RZ, -R0 ;  /* 0x000000ffff0a7224 */ /* 0x000fc800078e0a00 */
[----:B------:R-:W-:Y:S01]  /*4580*/  IMAD R9, R16, R10, R9 ;  /* 0x0000000a10097224 */ /* 0x000fe200078e0209 */
[----:B------:R-:W-:-:S04]  /*4590*/  IADD3 R10, PT, PT, R23, 0xffffffe, RZ ;  /* 0x0ffffffe170a7810 */ /* 0x000fc80007ffe0ff */
[----:B------:R-:W-:Y:S01]  /*45a0*/  ISETP.GT.U32.AND P1, PT, R16, R9, PT ;  /* 0x000000091000720c */ /* 0x000fe20003f24070 */
[----:B------:R1:W2:Y:S02]  /*45b0*/  F2I.FTZ.U32.TRUNC.NTZ R11, R10 ;  /* 0x0000000a000b7305 */ /* 0x0002a4000021f000 */
[----:B-1----:R-:W-:-:S10]  /*45c0*/  IMAD.MOV.U32 R10, RZ, RZ, RZ ;  /* 0x000000ffff0a7224 */ /* 0x002fd400078e00ff */
[----:B------:R-:W-:Y:S02]  /*45d0*/  @!P1 IMAD.IADD R9, R9, 0x1, -R16 ;  /* 0x0000000109099824 */ /* 0x000fe400078e0a10 */
[----:B------:R-:W-:Y:S01]  /*45e0*/  @!P1 VIADD R0, R0, 0x1 ;  /* 0x0000000100009836 */ /* 0x000fe20000000000 */
[----:B------:R-:W-:Y:S02]  /*45f0*/  ISETP.NE.AND P1, PT, R18, RZ, PT ;  /* 0x000000ff1200720c */ /* 0x000fe40003f25270 */
[----:B------:R-:W-:Y:S02]  /*4600*/  ISETP.GE.U32.AND P0, PT, R9, R16, PT ;  /* 0x000000100900720c */ /* 0x000fe40003f06070 */
[----:B------:R-:W-:-:S04]  /*4610*/  LOP3.LUT R9, R19, R18, RZ, 0x3c, !PT ;  /* 0x0000001213097212 */ /* 0x000fc800078e3cff */
[----:B------:R-:W-:Y:S01]  /*4620*/  ISETP.GE.AND P3, PT, R9, RZ, PT ;  /* 0x000000ff0900720c */ /* 0x000fe20003f66270 */
[----:B--2---:R-:W-:-:S04]  /*4630*/  IMAD.MOV R9, RZ, RZ, -R11 ;  /* 0x000000ffff097224 */ /* 0x004fc800078e0a0b */
[----:B------:R-:W-:Y:S02]  /*4640*/  IMAD R9, R9, R22, RZ ;  /* 0x0000001609097224 */ /* 0x000fe400078e02ff */
[----:B------:R-:W-:-:S05]  /*4650*/  @P0 VIADD R0, R0, 0x1 ;  /* 0x0000000100000836 */ /* 0x000fca0000000000 */
[----:B------:R-:W-:-:S05]  /*4660*/  MOV R14, R0 ;  /* 0x00000000000e7202 */ /* 0x000fca0000000f00 */
[----:B------:R-:W-:Y:S01]  /*4670*/  @!P3 IMAD.MOV R14, RZ, RZ, -R14 ;  /* 0x000000ffff0eb224 */ /* 0x000fe200078e0a0e */
[----:B------:R-:W-:Y:S02]  /*4680*/  @!P1 LOP3.LUT R14, RZ, R18, RZ, 0x33, !PT ;  /* 0x00000012ff0e9212 */ /* 0x000fe400078e33ff */
[----:B------:R-:W-:Y:S02]  /*4690*/  ISETP.NE.AND P3, PT, R20, RZ, PT ;  /* 0x000000ff1400720c */ /* 0x000fe40003f65270 */
[----:B------:R-:W-:-:S05]  /*46a0*/  IADD3 R0, PT, PT, -R14, RZ, RZ ;  /* 0x000000ff0e007210 */ /* 0x000fca0007ffe1ff */
[----:B------:R-:W-:Y:S02]  /*46b0*/  IMAD R19, R18, R0, R19 ;  /* 0x0000000012137224 */ /* 0x000fe400078e0213 */
[----:B------:R-:W-:-:S03]  /*46c0*/  IMAD.HI.U32 R0, R11, R9, R10 ;  /* 0x000000090b007227 */ /* 0x000fc600078e000a */
[----:B------:R-:W-:-:S05]  /*46d0*/  IABS R16, R19 ;  /* 0x0000001300107213 */ /* 0x000fca0000000000 */
[----:B------:R-:W-:-:S04]  /*46e0*/  IMAD.MOV.U32 R9, RZ, RZ, R16 ;  /* 0x000000ffff097224 */ /* 0x000fc800078e0010 */
[----:B------:R-:W-:-:S05]  /*46f0*/  IMAD.HI.U32 R0, R0, R9, RZ ;  /* 0x0000000900007227 */ /* 0x000fca00078e00ff */
[----:B------:R-:W-:-:S05]  /*4700*/  IADD3 R10, PT, PT, -R0, RZ, RZ ;  /* 0x000000ff000a7210 */ /* 0x000fca0007ffe1ff */
[C---:B------:R-:W-:Y:S02]  /*4710*/  IMAD R9, R22.reuse, R10, R9 ;  /* 0x0000000a16097224 */ /* 0x040fe400078e0209 */
[----:B------:R-:W1:Y:S03]  /*4720*/  LDC.64 R10, c[0x0][0x3a0] ;  /* 0x0000e800ff0a7b82 */ /* 0x000e660000000a00 */
[----:B------:R-:W-:-:S13]  /*4730*/  ISETP.GT.U32.AND P1, PT, R22, R9, PT ;  /* 0x000000091600720c */ /* 0x000fda0003f24070 */
[----:B------:R-:W-:Y:S02]  /*4740*/  @!P1 IMAD.IADD R9, R9, 0x1, -R22 ;  /* 0x0000000109099824 */ /* 0x000fe400078e0a16 */
[----:B------:R-:W-:Y:S01]  /*4750*/  @!P1 VIADD R0, R0, 0x1 ;  /* 0x0000000100009836 */ /* 0x000fe20000000000 */
[----:B----4-:R-:W-:Y:S02]  /*4760*/  ISETP.NE.U32.AND P1, PT, R24, 0x1, PT ;  /* 0x000000011800780c */ /* 0x010fe40003f25070 */
[----:B------:R-:W-:Y:S02]  /*4770*/  ISETP.GE.U32.AND P0, PT, R9, R22, PT ;  /* 0x000000160900720c */ /* 0x000fe40003f06070 */
[----:B------:R-:W-:Y:S01]  /*4780*/  LOP3.LUT R9, R19, R20, RZ, 0x3c, !PT ;  /* 0x0000001413097212 */ /* 0x000fe200078e3cff */
[----:B------:R-:W2:Y:S03]  /*4790*/  LDC.64 R22, c[0x0][0x3a8] ;  /* 0x0000ea00ff167b82 */ /* 0x000ea60000000a00 */
[----:B------:R-:W-:-:S07]  /*47a0*/  ISETP.GE.AND P5, PT, R9, RZ, PT ;  /* 0x000000ff0900720c */ /* 0x000fce0003fa6270 */
[----:B------:R-:W-:Y:S02]  /*47b0*/  @P0 IADD3 R0, PT, PT, R0, 0x1, RZ ;  /* 0x0000000100000810 */ /* 0x000fe40007ffe0ff */
[----:B0-----:R-:W-:-:S04]  /*47c0*/  ISETP.NE.U32.AND P0, PT, R26, 0x1, PT ;  /* 0x000000011a00780c */ /* 0x001fc80003f05070 */
[----:B------:R-:W-:Y:S01]  /*47d0*/  @!P5 IMAD.MOV R0, RZ, RZ, -R0 ;  /* 0x000000ffff00d224 */ /* 0x000fe200078e0a00 */
[----:B------:R-:W-:Y:S02]  /*47e0*/  ISETP.NE.AND.EX P5, PT, R27, RZ, PT, P0 ;  /* 0x000000ff1b00720c */ /* 0x000fe40003fa5300 */
[----:B------:R-:W-:Y:S02]  /*47f0*/  @!P3 LOP3.LUT R0, RZ, R20, RZ, 0x33, !PT ;  /* 0x00000014ff00b212 */ /* 0x000fe400078e33ff */
[----:B-1----:R-:W-:Y:S02]  /*4800*/  ISETP.NE.U32.AND P0, PT, R10, 0x1, PT ;  /* 0x000000010a00780c */ /* 0x002fe40003f05070 */
[----:B------:R-:W-:Y:S02]  /*4810*/  ISETP.NE.AND.EX P3, PT, R25, RZ, PT, P1 ;  /* 0x000000ff1900720c */ /* 0x000fe40003f65310 */
[----:B------:R-:W-:Y:S01]  /*4820*/  SEL R9, R12, RZ, P5 ;  /* 0x000000ff0c097207 */ /* 0x000fe20002800000 */
[----:B------:R-:W-:Y:S01]  /*4830*/  IMAD.MOV R12, RZ, RZ, -R0 ;  /* 0x000000ffff0c7224 */ /* 0x000fe200078e0a00 */
        /* <DEDUP_REMOVED lines=22> */
.L_x_1517:
[----:B------:R-:W-:Y:S05]  /*49a0*/  BSYNC.RECONVERGENT B1 ;  /* 0x0000000000017941 */ /* 0x000fea0003800200 */
.L_x_1516:
        /* <DEDUP_REMOVED lines=79> */
[----:B------:R-:W-:-:S05]  /*4ea0*/  IMAD.HI.U32 R0, R23, R10, RZ ;  /* 0x0000000a17007227 */ /* 0x000fca00078e00ff */
[----:B------:R-:W-:-:S05]  /*4eb0*/  IADD3 R17, PT, PT, -R0, RZ, RZ ;  /* 0x000000ff00117210 */ /* 0x000fca0007ffe1ff */
[C---:B------:R-:W-:Y:S02]  /*4ec0*/  IMAD R10, R25.reuse, R17, R10 ;  /* 0x00000011190a7224 */ /* 0x040fe400078e020a */
[----:B------:R-:W2:Y:S03]  /*4ed0*/  LDC.64 R16, c[0x0][0x3a0] ;  /* 0x0000e800ff107b82 */ /* 0x000ea60000000a00 */
[----:B------:R-:W-:-:S13]  /*4ee0*/  ISETP.GT.U32.AND P1, PT, R25, R10, PT ;  /* 0x0000000a1900720c */ /* 0x000fda0003f24070 */
[----:B------:R-:W-:Y:S02]  /*4ef0*/  @!P1 IMAD.IADD R10, R10, 0x1, -R25 ;  /* 0x000000010a0a9824 */ /* 0x000fe400078e0a19 */
[----:B------:R-:W-:Y:S01]  /*4f00*/  @!P1 VIADD R0, R0, 0x1 ;  /* 0x0000000100009836 */ /* 0x000fe20000000000 */
[----:B-1----:R-:W-:Y:S02]  /*4f10*/  ISETP.NE.U32.AND P1, PT, R26, 0x1, PT ;  /* 0x000000011a00780c */ /* 0x002fe40003f25070 */
[----:B------:R-:W-:Y:S02]  /*4f20*/  ISETP.GE.U32.AND P0, PT, R10, R25, PT ;  /* 0x000000190a00720c */ /* 0x000fe40003f06070 */
[----:B------:R-:W-:Y:S01]  /*4f30*/  LOP3.LUT R10, R19, R22, RZ, 0x3c, !PT ;  /* 0x00000016130a7212 */ /* 0x000fe200078e3cff */
[----:B------:R-:W1:Y:S03]  /*4f40*/  LDC.64 R24, c[0x0][0x3a8] ;  /* 0x0000ea00ff187b82 */ /* 0x000e660000000a00 */
[----:B------:R-:W-:-:S07]  /*4f50*/  ISETP.GE.AND P3, PT, R10, RZ, PT ;  /* 0x000000ff0a00720c */ /* 0x000fce0003f66270 */
[----:B------:R-:W-:Y:S02]  /*4f60*/  @P0 IADD3 R0, PT, PT, R0, 0x1, RZ ;  /* 0x0000000100000810 */ /* 0x000fe40007ffe0ff */
[----:B0-----:R-:W-:-:S04]  /*4f70*/  ISETP.NE.U32.AND P0, PT, R28, 0x1, PT ;  /* 0x000000011c00780c */ /* 0x001fc80003f05070 */
[----:B------:R-:W-:Y:S01]  /*4f80*/  ISETP.NE.AND.EX P4, PT, R29, RZ, PT, P0 ;  /* 0x000000ff1d00720c */ /* 0x000fe20003f85300 */
[----:B------:R-:W-:Y:S01]  /*4f90*/  @!P3 IMAD.MOV R0, RZ, RZ, -R0 ;  /* 0x000000ffff00b224 */ /* 0x000fe200078e0a00 */
[----:B------:R-:W-:Y:S02]  /*4fa0*/  @!P5 LOP3.LUT R0, RZ, R22, RZ, 0x33, !PT ;  /* 0x00000016ff00d212 */ /* 0x000fe400078e33ff */
[----:B--2---:R-:W-:Y:S02]  /*4fb0*/  ISETP.NE.U32.AND P0, PT, R16, 0x1, PT ;  /* 0x000000011000780c */ /* 0x004fe40003f05070 */
[----:B------:R-:W-:Y:S01]  /*4fc0*/  ISETP.NE.AND.EX P3, PT, R27, RZ, PT, P1 ;  /* 0x000000ff1b00720c */ /* 0x000fe20003f65310 */
[----:B------:R-:W-:Y:S01]  /*4fd0*/  IMAD.MOV R14, RZ, RZ, -R0 ;  /* 0x000000ffff0e7224 */ /* 0x000fe200078e0a00 */
[----:B------:R-:W-:Y:S02]  /*4fe0*/  SEL R10, R12, RZ, P4 ;  /* 0x000000ff0c0a7207 */ /* 0x000fe40002000000 */
[----:B------:R-:W-:-:S02]  /*4ff0*/  ISETP.NE.AND.EX P1, PT, R17, RZ, PT, P0 ;  /* 0x000000ff1100720c */ /* 0x000fc40003f25300 */
[----:B-1----:R-:W-:Y:S01]  /*5000*/  ISETP.NE.U32.AND P0, PT, R24, 0x1, PT ;  /* 0x000000011800780c */ /* 0x002fe20003f05070 */
        /* <DEDUP_REMOVED lines=20> */
.L_x_1519:
[----:B------:R-:W-:Y:S05]  /*5150*/  BSYNC.RECONVERGENT B1 ;  /* 0x0000000000017941 */ /* 0x000fea0003800200 */
.L_x_1518:
[-C--:B------:R-:W-:Y:S01]  /*5160*/  ISETP.GE.U32.AND P5, PT, R49, R2.reuse, PT ;  /* 0x000000023100720c */ /* 0x080fe20003fa6070 */
[----:B------:R-:W-:Y:S01]  /*5170*/  BSSY.RECONVERGENT B1, `(.L_x_1520) ;  /* 0x0000088000017945 */ /* 0x000fe20003800200 */
[-C--:B------:R-:W-:Y:S01]  /*5180*/  ISETP.GE.U32.AND P3, PT, R47, R2.reuse, PT ;  /* 0x000000022f00720c */ /* 0x080fe20003f66070 */
[----:B------:R-:W-:Y:S01]  /*5190*/  IMAD.MOV.U32 R17, RZ, RZ, -0x800000 ;  /* 0xff800000ff117424 */ /* 0x000fe200078e00ff */
        /* <DEDUP_REMOVED lines=11> */
[----:B------:R-:W-:Y:S02]  /*5250*/  MOV R16, 0xff800000 ;  /* 0xff80000000107802 */ /* 0x000fe40000000f00 */
[----:B------:R-:W-:Y:S01]  /*5260*/  MOV R19, 0xff800000 ;  /* 0xff80000000137802 */ /* 0x000fe20000000f00 */
[----:B------:R-:W-:Y:S08]  /*5270*/  @P5 BRA `(.L_x_1521) ;  /* 0x0000000400dc5947 */ /* 0x000ff00003800000 */
[----:B------:R-:W0:Y:S01]  /*5280*/  LDC R29, c[0x0][0x3b8] ;  /* 0x0000ee00ff1d7b82 */ /* 0x000e220000000800 */
[----:B------:R-:W-:Y:S02]  /*5290*/  HFMA2 R14, -RZ, RZ, 0, 0 ;  /* 0x00000000ff0e7431 */ /* 0x000fe400000001ff */
[----:B------:R-:W-:Y:S01]  /*52a0*/  IMAD R0, R42, UR52, R49 ;  /* 0x000000342a007c24 */ /* 0x000fe2000f8e0231 */
[C---:B-1----:R-:W-:Y:S02]  /*52b0*/  R2UR UR6, R34.reuse ;  /* 0x00000000220672ca */ /* 0x042fe400000e0000 */
[----:B------:R-:W-:Y:S02]  /*52c0*/  R2UR UR7, R35 ;  /* 0x00000000230772ca */ /* 0x000fe400000e0000 */
[----:B------:R-:W-:Y:S01]  /*52d0*/  IABS R24, R0 ;  /* 0x0000000000187213 */ /* 0x000fe20000000000 */
[----:B------:R-:W1:Y:S01]  /*52e0*/  LDC R12, c[0x0][0x3bc] ;  /* 0x0000ef00ff0c7b82 */ /* 0x000e620000000800 */
[----:B------:R-:W-:-:S02]  /*52f0*/  R2UR UR4, R34 ;  /* 0x00000000220472ca */ /* 0x000fc400000e0000 */
[----:B------:R-:W-:Y:S02]  /*5300*/  R2UR UR5, R35 ;  /* 0x00000000230572ca */ /* 0x000fe400000e0000 */
[----:B0-----:R-:W-:-:S04]  /*5310*/  IABS R22, R29 ;  /* 0x0000001d00167213 */ /* 0x001fc80000000000 */
[----:B------:R-:W0:Y:S08]  /*5320*/  I2F.RP R19, R22 ;  /* 0x0000001600137306 */ /* 0x000e300000209400 */
[----:B0-----:R-:W0:Y:S02]  /*5330*/  MUFU.RCP R19, R19 ;  /* 0x0000001300137308 */ /* 0x001e240000001000 */
[----:B0-----:R-:W-:-:S06]  /*5340*/  VIADD R20, R19, 0xffffffe ;  /* 0x0ffffffe13147836 */ /* 0x001fcc0000000000 */
[----:B------:R-:W0:Y:S02]  /*5350*/  F2I.FTZ.U32.TRUNC.NTZ R15, R20 ;  /* 0x00000014000f7305 */ /* 0x000e24000021f000 */
[----:B0-----:R-:W-:-:S04]  /*5360*/  IMAD.MOV R23, RZ, RZ, -R15 ;  /* 0x000000ffff177224 */ /* 0x001fc800078e0a0f */
[----:B------:R-:W-:-:S04]  /*5370*/  IMAD R23, R23, R22, RZ ;  /* 0x0000001617177224 */ /* 0x000fc800078e02ff */
[----:B------:R-:W-:-:S04]  /*5380*/  IMAD.HI.U32 R14, R15, R23, R14 ;  /* 0x000000170f0e7227 */ /* 0x000fc800078e000e */
[----:B------:R-:W-:Y:S01]  /*5390*/  IMAD.MOV.U32 R15, RZ, RZ, R24 ;  /* 0x000000ffff0f7224 */ /* 0x000fe200078e0018 */
[----:B-1----:R-:W-:-:S03]  /*53a0*/  IABS R24, R12 ;  /* 0x0000000c00187213 */ /* 0x002fc60000000000 */
[----:B------:R-:W-:Y:S01]  /*53b0*/  IMAD.HI.U32 R14, R14, R15, RZ ;  /* 0x0000000f0e0e7227 */ /* 0x000fe200078e00ff */
[----:B------:R-:W0:Y:S03]  /*53c0*/  I2F.RP R19, R24 ;  /* 0x0000001800137306 */ /* 0x000e260000209400 */
        /* <DEDUP_REMOVED lines=17> */
[----:B------:R-:W-:Y:S01]  /*54e0*/  @!P5 LOP3.LUT R26, RZ, R29, RZ, 0x33, !PT ;  /* 0x0000001dff1ad212 */ /* 0x000fe200078e33ff */
[----:B------:R-:W-:-:S04]  /*54f0*/  IMAD R23, R23, R24, RZ ;  /* 0x0000001817177224 */ /* 0x000fc800078e02ff */
[----:B------:R-:W-:Y:S02]  /*5500*/  IMAD.MOV R19, RZ, RZ, -R26 ;  /* 0x000000ffff137224 */ /* 0x000fe400078e0a1a */
[----:B------:R-:W-:-:S04]  /*5510*/  IMAD.HI.U32 R20, R15, R23, R14 ;  /* 0x000000170f147227 */ /* 0x000fc800078e000e */
[----:B------:R-:W-:Y:S02]  /*5520*/  IMAD R29, R29, R19, R0 ;  /* 0x000000131d1d7224 */ /* 0x000fe400078e0200 */
[----:B------:R-:W0:Y:S03]  /*5530*/  LDC R19, c[0x0][0x3c0] ;  /* 0x0000f000ff137b82 */ /* 0x000e260000000800 */
[----:B------:R-:W-:-:S04]  /*5540*/  IABS R22, R29 ;  /* 0x0000001d00167213 */ /* 0x000fc80000000000 */
[----:B------:R-:W-:Y:S02]  /*5550*/  MOV R15, R22 ;  /* 0x00000016000f7202 */ /* 0x000fe40000000f00 */
[----:B------:R-:W1:Y:S03]  /*5560*/  LDC.64 R22, c[0x0][0x390] ;  /* 0x0000e400ff167b82 */ /* 0x000e660000000a00 */
[----:B------:R-:W-:-:S04]  /*5570*/  IMAD.HI.U32 R14, R20, R15, RZ ;  /* 0x0000000f140e7227 */ /* 0x000fc800078e00ff */
[----:B------:R-:W-:-:S04]  /*5580*/  IMAD.MOV R20, RZ, RZ, -R14 ;  /* 0x000000ffff147224 */ /* 0x000fc800078e0a0e */
[----:B------:R-:W-:Y:S01]  /*5590*/  IMAD R15, R24, R20, R15 ;  /* 0x00000014180f7224 */ /* 0x000fe200078e020f */
[----:B0-----:R-:W-:-:S04]  /*55a0*/  IABS R37, R19 ;  /* 0x0000001300257213 */ /* 0x001fc80000000000 */
[----:B------:R-:W-:Y:S01]  /*55b0*/  ISETP.GT.U32.AND P5, PT, R24, R15, PT ;  /* 0x0000000f1800720c */ /* 0x000fe20003fa4070 */
[----:B------:R-:W0:-:S12]  /*55c0*/  I2F.RP R20, R37 ;  /* 0x0000002500147306 */ /* 0x000e180000209400 */
[----:B------:R-:W-:Y:S01]  /*55d0*/  @!P5 IADD3 R15, PT, PT, R15, -R24, RZ ;  /* 0x800000180f0fd210 */ /* 0x000fe20007ffe0ff */
[----:B------:R-:W-:-:S03]  /*55e0*/  @!P5 VIADD R14, R14, 0x1 ;  /* 0x000000010e0ed836 */ /* 0x000fc60000000000 */
[----:B------:R-:W-:Y:S01]  /*55f0*/  ISETP.GE.U32.AND P5, PT, R15, R24, PT ;  /* 0x000000180f00720c */ /* 0x000fe20003fa6070 */
[----:B0-----:R-:W0:Y:S01]  /*5600*/  MUFU.RCP R20, R20 ;  /* 0x0000001400147308 */ /* 0x001e220000001000 */
[----:B------:R-:W-:-:S11]  /*5610*/  LOP3.LUT R15, R29, R12, RZ, 0x3c, !PT ;  /* 0x0000000c1d0f7212 */ /* 0x000fd600078e3cff */
[----:B------:R-:W-:Y:S01]  /*5620*/  @P5 VIADD R14, R14, 0x1 ;  /* 0x000000010e0e5836 */ /* 0x000fe20000000000 */
[----:B------:R-:W-:-:S03]  /*5630*/  ISETP.GE.AND P5, PT, R15, RZ, PT ;  /* 0x000000ff0f00720c */ /* 0x000fc60003fa6270 */
[----:B------:R-:W-:Y:S01]  /*5640*/  IMAD.MOV.U32 R28, RZ, RZ, R14 ;  /* 0x000000ffff1c7224 */ /* 0x000fe200078e000e */
[----:B0-----:R-:W-:Y:S01]  /*5650*/  IADD3 R24, PT, PT, R20, 0xffffffe, RZ ;  /* 0x0ffffffe14187810 */ /* 0x001fe20007ffe0ff */
[----:B------:R-:W0:Y:S03]  /*5660*/  LDC.64 R14, c[0x0][0x398] ;  /* 0x0000e600ff0e7b82 */ /* 0x000e260000000a00 */
[----:B------:R2:W3:Y:S05]  /*5670*/  F2I.FTZ.U32.TRUNC.NTZ R25, R24 ;  /* 0x0000001800197305 */ /* 0x0004ea000021f000 */
[----:B------:R-:W-:Y:S01]  /*5680*/  @!P5 IMAD.MOV R28, RZ, RZ, -R28 ;  /* 0x000000ffff1cd224 */ /* 0x000fe200078e0a1c */
[----:B------:R-:W-:Y:S01]  /*5690*/  ISETP.NE.AND P5, PT, R12, RZ, PT ;  /* 0x000000ff0c00720c */ /* 0x000fe20003fa5270 */
[----:B--2---:R-:W-:-:S02]  /*56a0*/  IMAD.MOV.U32 R24, RZ, RZ, RZ ;  /* 0x000000ffff187224 */ /* 0x004fc400078e00ff */
[----:B---3--:R-:W-:-:S10]  /*56b0*/  IMAD.MOV R20, RZ, RZ, -R25 ;  /* 0x000000ffff147224 */ /* 0x008fd400078e0a19 */
[----:B------:R-:W-:Y:S02]  /*56c0*/  @!P5 LOP3.LUT R28, RZ, R12, RZ, 0x33, !PT ;  /* 0x0000000cff1cd212 */ /* 0x000fe400078e33ff */
[----:B-1----:R-:W-:Y:S02]  /*56d0*/  ISETP.NE.U32.AND P5, PT, R22, 0x1, PT ;  /* 0x000000011600780c */ /* 0x002fe40003fa5070 */
[----:B------:R-:W-:Y:S02]  /*56e0*/  IADD3 R27, PT, PT, -R28, RZ, RZ ;  /* 0x000000ff1c1b7210 */ /* 0x000fe40007ffe1ff */
[----:B------:R-:W-:-:S03]  /*56f0*/  ISETP.NE.AND.EX P5, PT, R23, RZ, PT, P5 ;  /* 0x000000ff1700720c */ /* 0x000fc60003fa5350 */
[----:B------:R-:W-:Y:S02]  /*5700*/  IMAD R30, R12, R27, R29 ;  /* 0x0000001b0c1e7224 */ /* 0x000fe400078e021d */
[----:B------:R-:W-:Y:S01]  /*5710*/  IMAD R27, R20, R37, RZ ;  /* 0x00000025141b7224 */ /* 0x000fe200078e02ff */
[----:B------:R-:W-:Y:S02]  /*5720*/  SEL R20, R26, RZ, P5 ;  /* 0x000000ff1a147207 */ /* 0x000fe40002800000 */
[----:B------:R-:W-:Y:S01]  /*5730*/  IABS R12, R30 ;  /* 0x0000001e000c7213 */ /* 0x000fe20000000000 */
[----:B------:R-:W-:Y:S01]  /*5740*/  IMAD.HI.U32 R27, R25, R27, R24 ;  /* 0x0000001b191b7227 */ /* 0x000fe200078e0018 */
[----:B0-----:R-:W-:Y:S01]  /*5750*/  ISETP.NE.U32.AND P5, PT, R14, 0x1, PT ;  /* 0x000000010e00780c */ /* 0x001fe20003fa5070 */
[----:B------:R-:W0:Y:S02]  /*5760*/  LDC.64 R24, c[0x0][0x3a0] ;  /* 0x0000e800ff187b82 */ /* 0x000e240000000a00 */
[----:B------:R-:W-:Y:S01]  /*5770*/  IMAD.MOV.U32 R22, RZ, RZ, R12 ;  /* 0x000000ffff167224 */ /* 0x000fe200078e000c */
[----:B------:R-:W-:Y:S01]  /*5780*/  ISETP.NE.AND.EX P5, PT, R15, RZ, PT, P5 ;  /* 0x000000ff0f00720c */ /* 0x000fe20003fa5350 */
[----:B------:R-:W-:-:S02]  /*5790*/  IMAD R20, R20, UR36, RZ ;  /* 0x0000002414147c24 */ /* 0x000fc4000f8e02ff */
[----:B------:R-:W-:Y:S01]  /*57a0*/  IMAD.HI.U32 R12, R27, R22, RZ ;  /* 0x000000161b0c7227 */ /* 0x000fe200078e00ff */
[----:B------:R-:W-:-:S04]  /*57b0*/  SEL R15, R28, RZ, P5 ;  /* 0x000000ff1c0f7207 */ /* 0x000fc80002800000 */
[----:B------:R-:W-:Y:S01]  /*57c0*/  IADD3 R23, PT, PT, -R12, RZ, RZ ;  /* 0x000000ff0c177210 */ /* 0x000fe20007ffe1ff */
[----:B------:R-:W-:-:S04]  /*57d0*/  IMAD R15, R15, UR37, R20 ;  /* 0x000000250f0f7c24 */ /* 0x000fc8000f8e0214 */
        /* <DEDUP_REMOVED lines=33> */
.L_x_1521:
[----:B------:R-:W-:Y:S05]  /*59f0*/  BSYNC.RECONVERGENT B1 ;  /* 0x0000000000017941 */ /* 0x000fea0003800200 */
.L_x_1520:
[----:B------:R-:W-:Y:S04]  /*5a00*/  BSSY.RECONVERGENT B1, `(.L_x_1522) ;  /* 0x0000079000017945 */ /* 0x000fe80003800200 */
        /* <DEDUP_REMOVED lines=21> */
[----:B------:R-:W-:Y:S02]  /*5b60*/  MOV R14, R16 ;  /* 0x00000010000e7202 */ /* 0x000fe40000000f00 */
[----:B------:R-:W1:Y:S03]  /*5b70*/  I2F.RP R16, R22 ;  /* 0x0000001600107306 */ /* 0x000e660000209400 */
[----:B------:R-:W-:-:S04]  /*5b80*/  IMAD.HI.U32 R12, R27, R14, RZ ;  /* 0x0000000e1b0c7227 */ /* 0x000fc800078e00ff */
[----:B------:R-:W-:-:S04]  /*5b90*/  IMAD.MOV R15, RZ, RZ, -R12 ;  /* 0x000000ffff0f7224 */ /* 0x000fc800078e0a0c */
[C---:B------:R-:W-:Y:S01]  /*5ba0*/  IMAD R14, R23.reuse, R15, R14 ;  /* 0x0000000f170e7224 */ /* 0x040fe200078e020e */
[----:B-1----:R-:W1:Y:S04]  /*5bb0*/  MUFU.RCP R16, R16 ;  /* 0x0000001000107308 */ /* 0x002e680000001000 */
[----:B------:R-:W-:-:S13]  /*5bc0*/  ISETP.GT.U32.AND P5, PT, R23, R14, PT ;  /* 0x0000000e1700720c */ /* 0x000fda0003fa4070 */
[----:B------:R-:W-:Y:S01]  /*5bd0*/  @!P5 IMAD.IADD R14, R14, 0x1, -R23 ;  /* 0x000000010e0ed824 */ /* 0x000fe200078e0a17 */
[----:B------:R-:W-:-:S04]  /*5be0*/  @!P5 IADD3 R12, PT, PT, R12, 0x1, RZ ;  /* 0x000000010c0cd810 */ /* 0x000fc80007ffe0ff */
[----:B------:R-:W-:Y:S02]  /*5bf0*/  ISETP.GE.U32.AND P3, PT, R14, R23, PT ;  /* 0x000000170e00720c */ /* 0x000fe40003f66070 */
[----:B------:R-:W-:-:S04]  /*5c00*/  LOP3.LUT R14, R0, R25, RZ, 0x3c, !PT ;  /* 0x00000019000e7212 */ /* 0x000fc800078e3cff */
[----:B------:R-:W-:Y:S01]  /*5c10*/  ISETP.GE.AND P5, PT, R14, RZ, PT ;  /* 0x000000ff0e00720c */ /* 0x000fe20003fa6270 */
[----:B-1----:R-:W-:-:S04]  /*5c20*/  VIADD R14, R16, 0xffffffe ;  /* 0x0ffffffe100e7836 */ /* 0x002fc80000000000 */
[----:B------:R1:W3:Y:S02]  /*5c30*/  F2I.FTZ.U32.TRUNC.NTZ R15, R14 ;  /* 0x0000000e000f7305 */ /* 0x0002e4000021f000 */
[----:B------:R-:W-:Y:S01]  /*5c40*/  @P3 VIADD R12, R12, 0x1 ;  /* 0x000000010c0c3836 */ /* 0x000fe20000000000 */
[----:B------:R-:W-:-:S04]  /*5c50*/  ISETP.NE.AND P3, PT, R25, RZ, PT ;  /* 0x000000ff1900720c */ /* 0x000fc80003f65270 */
[----:B------:R-:W-:Y:S01]  /*5c60*/  MOV R20, R12 ;  /* 0x0000000c00147202 */ /* 0x000fe20000000f00 */
[----:B-1----:R-:W-:Y:S01]  /*5c70*/  IMAD.MOV.U32 R14, RZ, RZ, RZ ;  /* 0x000000ffff0e7224 */ /* 0x002fe200078e00ff */
[----:B------:R-:W1:Y:S03]  /*5c80*/  LDC R12, c[0x0][0x3c0] ;  /* 0x0000f000ff0c7b82 */ /* 0x000e660000000800 */
[----:B------:R-:W-:Y:S02]  /*5c90*/  @!P5 IMAD.MOV R20, RZ, RZ, -R20 ;  /* 0x000000ffff14d224 */ /* 0x000fe400078e0a14 */
[----:B---3--:R-:W-:Y:S02]  /*5ca0*/  IMAD.MOV R27, RZ, RZ, -R15 ;  /* 0x000000ffff1b7224 */ /* 0x008fe400078e0a0f */
[----:B------:R-:W-:-:S04]  /*5cb0*/  @!P3 LOP3.LUT R20, RZ, R25, RZ, 0x33, !PT ;  /* 0x00000019ff14b212 */ /* 0x000fc800078e33ff */
[----:B------:R-:W-:-:S05]  /*5cc0*/  IADD3 R23, PT, PT, -R20, RZ, RZ ;  /* 0x000000ff14177210 */ /* 0x000fca0007ffe1ff */
[----:B------:R-:W-:Y:S02]  /*5cd0*/  IMAD R23, R25, R23, R0 ;  /* 0x0000001719177224 */ /* 0x000fe400078e0200 */
[----:B------:R-:W-:-:S03]  /*5ce0*/  IMAD R25, R27, R22, RZ ;  /* 0x000000161b197224 */ /* 0x000fc600078e02ff */
[----:B------:R-:W-:Y:S01]  /*5cf0*/  IABS R16, R23 ;  /* 0x0000001700107213 */ /* 0x000fe20000000000 */
[----:B------:R-:W-:Y:S01]  /*5d00*/  IMAD.HI.U32 R14, R15, R25, R14 ;  /* 0x000000190f0e7227 */ /* 0x000fe200078e000e */
[----:B-1----:R-:W-:-:S03]  /*5d10*/  IABS R26, R12 ;  /* 0x0000000c001a7213 */ /* 0x002fc60000000000 */
        /* <DEDUP_REMOVED lines=10> */
[----:B------:R-:W-:-:S04]  /*5dc0*/  LOP3.LUT R15, R23, R24, RZ, 0x3c, !PT ;  /* 0x00000018170f7212 */ /* 0x000fc800078e3cff */
[----:B------:R-:W-:Y:S02]  /*5dd0*/  ISETP.GE.AND P5, PT, R15, RZ, PT ;  /* 0x000000ff0f00720c */ /* 0x000fe40003fa6270 */
[----:B-1----:R-:W-:-:S05]  /*5de0*/  IADD3 R15, PT, PT, R16, 0xffffffe, RZ ;  /* 0x0ffffffe100f7810 */ /* 0x002fca0007ffe0ff */
[----:B------:R-:W-:Y:S01]  /*5df0*/  @P3 VIADD R14, R14, 0x1 ;  /* 0x000000010e0e3836 */ /* 0x000fe20000000000 */
[----:B------:R-:W-:-:S03]  /*5e00*/  ISETP.NE.AND P3, PT, R24, RZ, PT ;  /* 0x000000ff1800720c */ /* 0x000fc60003f65270 */
[----:B------:R-:W-:Y:S01]  /*5e10*/  IMAD.MOV.U32 R22, RZ, RZ, R14 ;  /* 0x000000ffff167224 */ /* 0x000fe200078e000e */
[----:B------:R-:W1:Y:S04]  /*5e20*/  F2I.FTZ.U32.TRUNC.NTZ R15, R15 ;  /* 0x0000000f000f7305 */ /* 0x000e68000021f000 */
[----:B------:R-:W-:Y:S02]  /*5e30*/  @!P5 IADD3 R22, PT, PT, -R22, RZ, RZ ;  /* 0x000000ff1616d210 */ /* 0x000fe40007ffe1ff */
[----:B--2---:R-:W-:-:S03]  /*5e40*/  ISETP.NE.U32.AND P5, PT, R28, 0x1, PT ;  /* 0x000000011c00780c */ /* 0x004fc60003fa5070 */
[----:B------:R-:W-:Y:S02]  /*5e50*/  @!P3 LOP3.LUT R22, RZ, R24, RZ, 0x33, !PT ;  /* 0x00000018ff16b212 */ /* 0x000fe400078e33ff */
[----:B------:R-:W-:Y:S02]  /*5e60*/  ISETP.NE.AND.EX P5, PT, R29, RZ, PT, P5 ;  /* 0x000000ff1d00720c */ /* 0x000fe40003fa5350 */
[----:B------:R-:W2:Y:S01]  /*5e70*/  LDC.64 R28, c[0x0][0x398] ;  /* 0x0000e600ff1c7b82 */ /* 0x000ea20000000a00 */
[----:B------:R-:W-:Y:S02]  /*5e80*/  IMAD.MOV R14, RZ, RZ, -R22 ;  /* 0x000000ffff0e7224 */ /* 0x000fe400078e0a16 */
[----:B-1----:R-:W-:Y:S02]  /*5e90*/  IMAD.MOV R27, RZ, RZ, -R15 ;  /* 0x000000ffff1b7224 */ /* 0x002fe400078e0a0f */
[----:B------:R-:W-:Y:S02]  /*5ea0*/  IMAD R25, R24, R14, R23 ;  /* 0x0000000e18197224 */ /* 0x000fe400078e0217 */
[----:B------:R-:W-:-:S02]  /*5eb0*/  HFMA2 R14, -RZ, RZ, 0, 0 ;  /* 0x00000000ff0e7431 */ /* 0x000fc400000001ff */
[----:B------:R-:W-:Y:S01]  /*5ec0*/  IMAD R23, R27, R26, RZ ;  /* 0x0000001a1b177224 */ /* 0x000fe200078e02ff */
[----:B------:R-:W-:-:S03]  /*5ed0*/  IABS R16, R25 ;  /* 0x0000001900107213 */ /* 0x000fc60000000000 */
[----:B------:R-:W-:-:S04]  /*5ee0*/  IMAD.HI.U32 R14, R15, R23, R14 ;  /* 0x000000170f0e7227 */ /* 0x000fc800078e000e */
[----:B------:R-:W-:-:S04]  /*5ef0*/  IMAD.MOV.U32 R15, RZ, RZ, R16 ;  /* 0x000000ffff0f7224 */ /* 0x000fc800078e0010 */
[----:B------:R-:W-:-:S04]  /*5f00*/  IMAD.HI.U32 R14, R14, R15, RZ ;  /* 0x0000000f0e0e7227 */ /* 0x000fc800078e00ff */
[----:B------:R-:W-:-:S04]  /*5f10*/  IMAD.MOV R16, RZ, RZ, -R14 ;  /* 0x000000ffff107224 */ /* 0x000fc800078e0a0e */
[----:B------:R-:W-:Y:S01]  /*5f20*/  IMAD R15, R26, R16, R15 ;  /* 0x000000101a0f7224 */ /* 0x000fe200078e020f */
[----:B------:R-:W-:-:S04]  /*5f30*/  SEL R16, R20, RZ, P5 ;  /* 0x000000ff14107207 */ /* 0x000fc80002800000 */
[----:B------:R-:W-:Y:S01]  /*5f40*/  ISETP.GT.U32.AND P3, PT, R26, R15, PT ;  /* 0x0000000f1a00720c */ /* 0x000fe20003f64070 */
[----:B------:R-:W-:-:S12]  /*5f50*/  IMAD R16, R16, UR36, RZ ;  /* 0x0000002410107c24 */ /* 0x000fd8000f8e02ff */
[----:B------:R-:W-:Y:S01]  /*5f60*/  @!P3 IADD3 R15, PT, PT, R15, -R26, RZ ;  /* 0x8000001a0f0fb210 */ /* 0x000fe20007ffe0ff */
[----:B------:R-:W-:-:S03]  /*5f70*/  @!P3 VIADD R14, R14, 0x1 ;  /* 0x000000010e0eb836 */ /* 0x000fc60000000000 */
[----:B------:R-:W-:Y:S02]  /*5f80*/  ISETP.GE.U32.AND P5, PT, R15, R26, PT ;  /* 0x0000001a0f00720c */ /* 0x000fe40003fa6070 */
[----:B------:R-:W-:Y:S01]  /*5f90*/  LOP3.LUT R15, R25, R12, RZ, 0x3c, !PT ;  /* 0x0000000c190f7212 */ /* 0x000fe200078e3cff */
[----:B------:R-:W1:Y:S03]  /*5fa0*/  LDC.64 R26, c[0x0][0x3a8] ;  /* 0x0000ea00ff1a7b82 */ /* 0x000e660000000a00 */
[----:B------:R-:W-:-:S07]  /*5fb0*/  ISETP.GE.AND P3, PT, R15, RZ, PT ;  /* 0x000000ff0f00720c */ /* 0x000fce0003f66270 */
[----:B------:R-:W-:Y:S01]  /*5fc0*/  @P5 VIADD R14, R14, 0x1 ;  /* 0x000000010e0e5836 */ /* 0x000fe20000000000 */
[----:B------:R-:W-:-:S05]  /*5fd0*/  ISETP.NE.AND P5, PT, R12, RZ, PT ;  /* 0x000000ff0c00720c */ /* 0x000fca0003fa5270 */
[----:B------:R-:W-:Y:S02]  /*5fe0*/  @!P3 IADD3 R14, PT, PT, -R14, RZ, RZ ;  /* 0x000000ff0e0eb210 */ /* 0x000fe40007ffe1ff */
[----:B--2---:R-:W-:-:S04]  /*5ff0*/  ISETP.NE.U32.AND P3, PT, R28, 0x1, PT ;  /* 0x000000011c00780c */ /* 0x004fc80003f65070 */
[----:B------:R-:W-:Y:S02]  /*6000*/  ISETP.NE.AND.EX P3, PT, R29, RZ, PT, P3 ;  /* 0x000000ff1d00720c */ /* 0x000fe40003f65330 */
[----:B------:R-:W-:Y:S02]  /*6010*/  @!P5 LOP3.LUT R14, RZ, R12, RZ, 0x33, !PT ;  /* 0x0000000cff0ed212 */ /* 0x000fe400078e33ff */
[----:B0-----:R-:W-:Y:S02]  /*6020*/  ISETP.NE.U32.AND P5, PT, R36, 0x1, PT ;  /* 0x000000012400780c */ /* 0x001fe40003fa5070 */
[----:B------:R-:W-:Y:S01]  /*6030*/  SEL R15, R22, RZ, P3 ;  /* 0x000000ff160f7207 */ /* 0x000fe20001800000 */
[----:B------:R-:W-:Y:S01]  /*6040*/  IMAD.MOV R23, RZ, RZ, -R14 ;  /* 0x000000ffff177224 */ /* 0x000fe200078e0a0e */
[----:B-1----:R-:W-:Y:S02]  /*6050*/  ISETP.NE.U32.AND P3, PT, R26, 0x1, PT ;  /* 0x000000011a00780c */ /* 0x002fe40003f65070 */
[----:B------:R-:W-:Y:S01]  /*6060*/  ISETP.NE.AND.EX P5, PT, R37, RZ, PT, P5 ;  /* 0x000000ff2500720c */ /* 0x000fe20003fa5350 */
[----:B------:R-:W-:Y:S01]  /*6070*/  IMAD R12, R12, R23, R25 ;  /* 0x000000170c0c7224 */ /* 0x000fe200078e0219 */
[----:B------:R-:W-:Y:S01]  /*6080*/  ISETP.NE.AND.EX P3, PT, R27, RZ, PT, P3 ;  /* 0x000000ff1b00720c */ /* 0x000fe20003f65330 */
[----:B------:R-:W-:Y:S01]  /*6090*/  IMAD R15, R15, UR37, R16 ;  /* 0x000000250f0f7c24 */ /* 0x000fe2000f8e0210 */
[----:B------:R-:W-:-:S02]  /*60a0*/  SEL R14, R14, RZ, P5 ;  /* 0x000000ff0e0e7207 */ /* 0x000fc40002800000 */
        /* <DEDUP_REMOVED lines=14> */
.L_x_1523:
[----:B------:R-:W-:Y:S05]  /*6190*/  BSYNC.RECONVERGENT B1 ;  /* 0x0000000000017941 */ /* 0x000fea0003800200 */
.L_x_1522:
        /* <DEDUP_REMOVED lines=14> */
[----:B-1----:R-:W-:-:S06]  /*6280*/  IABS R24, R26 ;  /* 0x0000001a00187213 */ /* 0x002fcc0000000000 */
[----:B------:R-:W1:Y:S01]  /*6290*/  LDC.64 R36, c[0x0][0x3a0] ;  /* 0x0000e800ff247b82 */ /* 0x000e620000000a00 */
[----:B---3--:R-:W3:Y:S02]  /*62a0*/  MUFU.RCP R12, R12 ;  /* 0x0000000c000c7308 */ /* 0x008ee40000001000 */
[----:B---3--:R-:W-:-:S06]  /*62b0*/  VIADD R15, R12, 0xffffffe ;  /* 0x0ffffffe0c0f7836 */ /* 0x008fcc0000000000 */
[----:B------:R-:W3:Y:S02]  /*62c0*/  F2I.FTZ.U32.TRUNC.NTZ R15, R15 ;  /* 0x0000000f000f7305 */ /* 0x000ee4000021f000 */
[----:B---3--:R-:W-:-:S05]  /*62d0*/  IADD3 R14, PT, PT, RZ, -R15, RZ ;  /* 0x8000000fff0e7210 */ /* 0x008fca0007ffe0ff */
[----:B------:R-:W-:Y:S02]  /*62e0*/  IMAD R25, R14, R17, RZ ;  /* 0x000000110e197224 */ /* 0x000fe400078e02ff */
[----:B------:R-:W-:-:S04]  /*62f0*/  IMAD.MOV.U32 R14, RZ, RZ, RZ ;  /* 0x000000ffff0e7224 */ /* 0x000fc800078e00ff */
[----:B------:R-:W-:-:S04]  /*6300*/  IMAD.HI.U32 R25, R15, R25, R14 ;  /* 0x000000190f197227 */ /* 0x000fc800078e000e */
[----:B------:R-:W-:Y:S02]  /*6310*/  IMAD.MOV.U32 R14, RZ, RZ, R20 ;  /* 0x000000ffff0e7224 */ /* 0x000fe400078e0014 */
[----:B------:R-:W3:Y:S02]  /*6320*/  I2F.RP R20, R24 ;  /* 0x0000001800147306 */ /* 0x000ee40000209400 */
        /* <DEDUP_REMOVED lines=14> */
[----:B------:R-:W-:Y:S02]  /*6410*/  IMAD.MOV.U32 R22, RZ, RZ, R12 ;  /* 0x000000ffff167224 */ /* 0x000fe400078e000c */
[----:B------:R-:W5:Y:S01]  /*6420*/  LDC R12, c[0x0][0x3c0] ;  /* 0x0000f000ff0c7b82 */ /* 0x000f620000000800 */
[----:B---3--:R-:W-:Y:S02]  /*6430*/  MOV R14, RZ ;  /* 0x000000ff000e7202 */ /* 0x008fe40000000f00 */
[----:B------:R-:W-:Y:S02]  /*6440*/  @!P1 IADD3 R22, PT, PT, -R22, RZ, RZ ;  /* 0x000000ff16169210 */ /* 0x000fe40007ffe1ff */
[----:B------:R-:W-:Y:S01]  /*6450*/  @!P5 LOP3.LUT R22, RZ, R23, RZ, 0x33, !PT ;  /* 0x00000017ff16d212 */ /* 0x000fe200078e33ff */
[----:B----4-:R-:W-:-:S04]  /*6460*/  IMAD.MOV R25, RZ, RZ, -R15 ;  /* 0x000000ffff197224 */ /* 0x010fc800078e0a0f */
[----:B------:R-:W-:-:S04]  /*6470*/  IMAD.MOV R17, RZ, RZ, -R22 ;  /* 0x000000ffff117224 */ /* 0x000fc800078e0a16 */
[----:B------:R-:W-:Y:S02]  /*6480*/  IMAD R17, R23, R17, R0 ;  /* 0x0000001117117224 */ /* 0x000fe400078e0200 */
[----:B------:R-:W-:-:S03]  /*6490*/  IMAD R23, R25, R24, RZ ;  /* 0x0000001819177224 */ /* 0x000fc600078e02ff */
[----:B------:R-:W-:Y:S01]  /*64a0*/  IABS R20, R17 ;  /* 0x0000001100147213 */ /* 0x000fe20000000000 */
[----:B------:R-:W-:-:S04]  /*64b0*/  IMAD.HI.U32 R14, R15, R23, R14 ;  /* 0x000000170f0e7227 */ /* 0x000fc800078e000e */
[----:B------:R-:W-:Y:S01]  /*64c0*/  IMAD.MOV.U32 R15, RZ, RZ, R20 ;  /* 0x000000ffff0f7224 */ /* 0x000fe200078e0014 */
[----:B-----5:R-:W-:-:S03]  /*64d0*/  IABS R30, R12 ;  /* 0x0000000c001e7213 */ /* 0x020fc60000000000 */
[----:B------:R-:W-:Y:S01]  /*64e0*/  IMAD.HI.U32 R14, R14, R15, RZ ;  /* 0x0000000f0e0e7227 */ /* 0x000fe200078e00ff */
[----:B------:R-:W3:Y:S03]  /*64f0*/  I2F.RP R23, R30 ;  /* 0x0000001e00177306 */ /* 0x000ee60000209400 */
[----:B------:R-:W-:-:S04]  /*6500*/  IMAD.MOV R20, RZ, RZ, -R14 ;  /* 0x000000ffff147224 */ /* 0x000fc800078e0a0e */
[----:B------:R-:W-:-:S05]  /*6510*/  IMAD R15, R24, R20, R15 ;  /* 0x00000014180f7224 */ /* 0x000fca00078e020f */
[----:B------:R-:W-:Y:S01]  /*6520*/  ISETP.GT.U32.AND P5, PT, R24, R15, PT ;  /* 0x0000000f1800720c */ /* 0x000fe20003fa4070 */
[----:B---3--:R-:W3:-:S12]  /*6530*/  MUFU.RCP R23, R23 ;  /* 0x0000001700177308 */ /* 0x008ed80000001000 */
[-C--:B------:R-:W-:Y:S01]  /*6540*/  @!P5 IADD3 R15, PT, PT, R15, -R24.reuse, RZ ;  /* 0x800000180f0fd210 */ /* 0x080fe20007ffe0ff */
[----:B------:R-:W-:Y:S01]  /*6550*/  @!P5 VIADD R14, R14, 0x1 ;  /* 0x000000010e0ed836 */ /* 0x000fe20000000000 */
[----:B------:R-:W-:Y:S02]  /*6560*/  ISETP.NE.AND P5, PT, R26, RZ, PT ;  /* 0x000000ff1a00720c */ /* 0x000fe40003fa5270 */
[----:B------:R-:W-:Y:S02]  /*6570*/  ISETP.GE.U32.AND P3, PT, R15, R24, PT ;  /* 0x000000180f00720c */ /* 0x000fe40003f66070 */
[----:B------:R-:W-:Y:S01]  /*6580*/  LOP3.LUT R15, R17, R26, RZ, 0x3c, !PT ;  /* 0x0000001a110f7212 */ /* 0x000fe200078e3cff */
[----:B---3--:R-:W-:-:S03]  /*6590*/  VIADD R20, R23, 0xffffffe ;  /* 0x0ffffffe17147836 */ /* 0x008fc60000000000 */
[----:B------:R-:W-:Y:S02]  /*65a0*/  ISETP.GE.AND P1, PT, R15, RZ, PT ;  /* 0x000000ff0f00720c */ /* 0x000fe40003f26270 */
[----:B------:R-:W3:Y:S05]  /*65b0*/  F2I.FTZ.U32.TRUNC.NTZ R15, R20 ;  /* 0x00000014000f7305 */ /* 0x000eea000021f000 */
[----:B------:R-:W-:-:S05]  /*65c0*/  @P3 IADD3 R14, PT, PT, R14, 0x1, RZ ;  /* 0x000000010e0e3810 */ /* 0x000fca0007ffe0ff */
[----:B------:R-:W-:-:S04]  /*65d0*/  IMAD.MOV.U32 R24, RZ, RZ, R14 ;  /* 0x000000ffff187224 */ /* 0x000fc800078e000e */
[----:B------:R-:W-:Y:S01]  /*65e0*/  @!P1 IMAD.MOV R24, RZ, RZ, -R24 ;  /* 0x000000ffff189224 */ /* 0x000fe200078e0a18 */
[----:B------:R-:W-:Y:S02]  /*65f0*/  @!P5 LOP3.LUT R24, RZ, R26, RZ, 0x33, !PT ;  /* 0x0000001aff18d212 */ /* 0x000fe400078e33ff */
[----:B---3--:R-:W-:-:S03]  /*6600*/  IADD3 R23, PT, PT, RZ, -R15, RZ ;  /* 0x8000000fff177210 */ /* 0x008fc60007ffe0ff */
[----:B------:R-:W-:-:S04]  /*6610*/  IMAD.MOV R14, RZ, RZ, -R24 ;  /* 0x000000ffff0e7224 */ /* 0x000fc800078e0a18 */
[----:B------:R-:W-:Y:S02]  /*6620*/  IMAD R25, R26, R14, R17 ;  /* 0x0000000e1a197224 */ /* 0x000fe400078e0211 */
[----:B------:R-:W-:Y:S01]  /*6630*/  IMAD R17, R23, R30, RZ ;  /* 0x0000001e17117224 */ /* 0x000fe200078e02ff */
[----:B------:R-:W3:Y:S01]  /*6640*/  LDC.64 R26, c[0x0][0x3a8] ;  /* 0x0000ea00ff1a7b82 */ /* 0x000ee20000000a00 */
        /* <DEDUP_REMOVED lines=13> */
[----:B------:R-:W-:-:S07]  /*6720*/  ISETP.GE.AND P3, PT, R15, RZ, PT ;  /* 0x000000ff0f00720c */ /* 0x000fce0003f66270 */
[----:B------:R-:W-:Y:S01]  /*6730*/  @P1 VIADD R14, R14, 0x1 ;  /* 0x000000010e0e1836 */ /* 0x000fe20000000000 */
[----:B--2---:R-:W-:-:S04]  /*6740*/  ISETP.NE.U32.AND P1, PT, R38, 0x1, PT ;  /* 0x000000012600780c */ /* 0x004fc80003f25070 */
[----:B------:R-:W-:Y:S01]  /*6750*/  ISETP.NE.AND.EX P1, PT, R39, RZ, PT, P1 ;  /* 0x000000ff2700720c */ /* 0x000fe20003f25310 */
[----:B------:R-:W-:Y:S01]  /*6760*/  @!P3 IMAD.MOV R14, RZ, RZ, -R14 ;  /* 0x000000ffff0eb224 */ /* 0x000fe200078e0a0e */
[----:B0-----:R-:W-:Y:S02]  /*6770*/  ISETP.NE.U32.AND P3, PT, R28, 0x1, PT ;  /* 0x000000011c00780c */ /* 0x001fe40003f65070 */
[----:B------:R-:W-:Y:S02]  /*6780*/  @!P5 LOP3.LUT R14, RZ, R12, RZ, 0x33, !PT ;  /* 0x0000000cff0ed212 */ /* 0x000fe400078e33ff */
[----:B------:R-:W-:Y:S02]  /*6790*/  SEL R15, R22, RZ, P1 ;  /* 0x000000ff160f7207 */ /* 0x000fe40000800000 */
[----:B-1----:R-:W-:Y:S02]  /*67a0*/  ISETP.NE.U32.AND P1, PT, R36, 0x1, PT ;  /* 0x000000012400780c */ /* 0x002fe40003f25070 */
[----:B------:R-:W-:Y:S01]  /*67b0*/  ISETP.NE.AND.EX P3, PT, R29, RZ, PT, P3 ;  /* 0x000000ff1d00720c */ /* 0x000fe20003f65330 */
[----:B------:R-:W-:Y:S01]  /*67c0*/  IMAD R20, R15, UR36, RZ ;  /* 0x000000240f147c24 */ /* 0x000fe2000f8e02ff */
[----:B------:R-:W-:-:S02]  /*67d0*/  IADD3 R23, PT, PT, -R14, RZ, RZ ;  /* 0x000000ff0e177210 */ /* 0x000fc40007ffe1ff */
[----:B------:R-:W-:Y:S02]  /*67e0*/  ISETP.NE.AND.EX P1, PT, R37, RZ, PT, P1 ;  /* 0x000000ff2500720c */ /* 0x000fe40003f25310 */
[----:B---3--:R-:W-:Y:S01]  /*67f0*/  ISETP.NE.U32.AND P5, PT, R26, 0x1, PT ;  /* 0x000000011a00780c */ /* 0x008fe20003fa5070 */
        /* <DEDUP_REMOVED lines=19> */
.L_x_1525:
[----:B------:R-:W-:Y:S05]  /*6930*/  BSYNC.RECONVERGENT B1 ;  /* 0x0000000000017941 */ /* 0x000fea0003800200 */
.L_x_1524:
[----:B------:R-:W-:Y:S04]  /*6940*/  BSSY.RECONVERGENT B1, `(.L_x_1526) ;  /* 0x000007a000017945 */ /* 0x000fe80003800200 */
        /* <DEDUP_REMOVED lines=12> */
[----:B0-----:R-:W-:-:S06]  /*6a10*/  VIADD R14, R0, 0xffffffe ;  /* 0x0ffffffe000e7836 */ /* 0x001fcc0000000000 */
[----:B------:R0:W3:Y:S02]  /*6a20*/  F2I.FTZ.U32.TRUNC.NTZ R15, R14 ;  /* 0x0000000e000f7305 */ /* 0x0000e4000021f000 */
[----:B0-----:R-:W-:Y:S02]  /*6a30*/  HFMA2 R14, -RZ, RZ, 0, 0 ;  /* 0x00000000ff0e7431 */ /* 0x001fe400000001ff */
[----:B---3--:R-:W-:-:S04]  /*6a40*/  IMAD.MOV R12, RZ, RZ, -R15 ;  /* 0x000000ffff0c7224 */ /* 0x008fc800078e0a0f */
[----:B------:R-:W-:Y:S01]  /*6a50*/  IMAD R25, R12, R23, RZ ;  /* 0x000000170c197224 */ /* 0x000fe200078e02ff */
[----:B------:R-:W-:-:S03]  /*6a60*/  IABS R12, R21 ;  /* 0x00000015000c7213 */ /* 0x000fc60000000000 */
[----:B------:R-:W-:Y:S01]  /*6a70*/  IMAD.HI.U32 R25, R15, R25, R14 ;  /* 0x000000190f197227 */ /* 0x000fe200078e000e */
[----:B-1----:R-:W-:-:S05]  /*6a80*/  IABS R15, R22 ;  /* 0x00000016000f7213 */ /* 0x002fca0000000000 */
        /* <DEDUP_REMOVED lines=11> */
[----:B------:R-:W-:-:S04]  /*6b40*/  LOP3.LUT R12, R21, R20, RZ, 0x3c, !PT ;  /* 0x00000014150c7212 */ /* 0x000fc800078e3cff */
[----:B------:R-:W-:Y:S01]  /*6b50*/  ISETP.GE.AND P3, PT, R12, RZ, PT ;  /* 0x000000ff0c00720c */ /* 0x000fe20003f66270 */
[----:B0-----:R-:W-:-:S04]  /*6b60*/  VIADD R14, R24, 0xffffffe ;  /* 0x0ffffffe180e7836 */ /* 0x001fc80000000000 */
[----:B------:R0:W1:Y:S02]  /*6b70*/  F2I.FTZ.U32.TRUNC.NTZ R15, R14 ;  /* 0x0000000e000f7305 */ /* 0x000064000021f000 */
[----:B------:R-:W-:-:S05]  /*6b80*/  @P0 IADD3 R0, PT, PT, R0, 0x1, RZ ;  /* 0x0000000100000810 */ /* 0x000fca0007ffe0ff */
[----:B------:R-:W-:Y:S02]  /*6b90*/  IMAD.MOV.U32 R18, RZ, RZ, R0 ;  /* 0x000000ffff127224 */ /* 0x000fe400078e0000 */
[----:B------:R-:W3:Y:S01]  /*6ba0*/  LDC R0, c[0x0][0x3c0] ;  /* 0x0000f000ff007b82 */ /* 0x000ee20000000800 */
[----:B0-----:R-:W-:Y:S02]  /*6bb0*/  IMAD.MOV.U32 R14, RZ, RZ, RZ ;  /* 0x000000ffff0e7224 */ /* 0x001fe400078e00ff */
[----:B------:R-:W-:Y:S01]  /*6bc0*/  @!P3 IMAD.MOV R18, RZ, RZ, -R18 ;  /* 0x000000ffff12b224 */ /* 0x000fe200078e0a12 */
[----:B------:R-:W-:Y:S02]  /*6bd0*/  @!P1 LOP3.LUT R18, RZ, R20, RZ, 0x33, !PT ;  /* 0x00000014ff129212 */ /* 0x000fe400078e33ff */
[----:B-1----:R-:W-:-:S03]  /*6be0*/  IADD3 R24, PT, PT, RZ, -R15, RZ ;  /* 0x8000000fff187210 */ /* 0x002fc60007ffe0ff */
[----:B------:R-:W-:Y:S02]  /*6bf0*/  IMAD.MOV R12, RZ, RZ, -R18 ;  /* 0x000000ffff0c7224 */ /* 0x000fe400078e0a12 */
[----:B------:R-:W-:Y:S02]  /*6c00*/  IMAD R27, R24, R25, RZ ;  /* 0x00000019181b7224 */ /* 0x000fe400078e02ff */
[----:B------:R-:W-:Y:S02]  /*6c10*/  IMAD R23, R20, R12, R21 ;  /* 0x0000000c14177224 */ /* 0x000fe400078e0215 */
[----:B------:R-:W-:-:S03]  /*6c20*/  IMAD.HI.U32 R27, R15, R27, R14 ;  /* 0x0000001b0f1b7227 */ /* 0x000fc600078e000e */
[----:B------:R-:W-:-:S04]  /*6c30*/  IABS R12, R23 ;  /* 0x00000017000c7213 */ /* 0x000fc80000000000 */
[----:B------:R-:W-:Y:S02]  /*6c40*/  MOV R14, R12 ;  /* 0x0000000c000e7202 */ /* 0x000fe40000000f00 */
[----:B---3--:R-:W-:-:S03]  /*6c50*/  IABS R15, R0 ;  /* 0x00000000000f7213 */ /* 0x008fc60000000000 */
        /* <DEDUP_REMOVED lines=13> */
[----:B0-----:R-:W-:-:S06]  /*6d30*/  VIADD R15, R24, 0xffffffe ;  /* 0x0ffffffe180f7836 */ /* 0x001fcc0000000000 */
[----:B------:R-:W-:Y:S01]  /*6d40*/  @P0 IADD3 R12, PT, PT, R12, 0x1, RZ ;  /* 0x000000010c0c0810 */ /* 0x000fe20007ffe0ff */
[----:B------:R-:W0:Y:S04]  /*6d50*/  F2I.FTZ.U32.TRUNC.NTZ R15, R15 ;  /* 0x0000000f000f7305 */ /* 0x000e28000021f000 */
[----:B------:R-:W-:-:S04]  /*6d60*/  IMAD.MOV.U32 R20, RZ, RZ, R12 ;  /* 0x000000ffff147224 */ /* 0x000fc800078e000c */
[----:B------:R-:W-:Y:S01]  /*6d70*/  @!P3 IMAD.MOV R20, RZ, RZ, -R20 ;  /* 0x000000ffff14b224 */ /* 0x000fe200078e0a14 */
[----:B------:R-:W-:-:S05]  /*6d80*/  @!P1 LOP3.LUT R20, RZ, R22, RZ, 0x33, !PT ;  /* 0x00000016ff149212 */ /* 0x000fca00078e33ff */
[----:B------:R-:W-:Y:S01]  /*6d90*/  IMAD.MOV R12, RZ, RZ, -R20 ;  /* 0x000000ffff0c7224 */ /* 0x000fe200078e0a14 */
[----:B0-----:R-:W-:-:S03]  /*6da0*/  IADD3 R14, PT, PT, RZ, -R15, RZ ;  /* 0x8000000fff0e7210 */ /* 0x001fc60007ffe0ff */
[----:B------:R-:W-:Y:S02]  /*6db0*/  IMAD R25, R22, R12, R23 ;  /* 0x0000000c16197224 */ /* 0x000fe400078e0217 */
[----:B------:R-:W-:Y:S02]  /*6dc0*/  IMAD R23, R14, R27, RZ ;  /* 0x0000001b0e177224 */ /* 0x000fe400078e02ff */
[----:B------:R-:W-:Y:S01]  /*6dd0*/  IMAD.MOV.U32 R14, RZ, RZ, RZ ;  /* 0x000000ffff0e7224 */ /* 0x000fe200078e00ff */
[----:B------:R-:W-:Y:S02]  /*6de0*/  IABS R12, R25 ;  /* 0x00000019000c7213 */ /* 0x000fe40000000000 */
[----:B------:R-:W-:Y:S01]  /*6df0*/  LOP3.LUT R24, R25, R0, RZ, 0x3c, !PT ;  /* 0x0000000019187212 */ /* 0x000fe200078e3cff */
[----:B------:R-:W-:Y:S01]  /*6e00*/  IMAD.HI.U32 R23, R15, R23, R14 ;  /* 0x000000170f177227 */ /* 0x000fe200078e000e */
[----:B------:R-:W-:Y:S02]  /*6e10*/  MOV R14, R12 ;  /* 0x0000000c000e7202 */ /* 0x000fe40000000f00 */
[----:B------:R-:W-:-:S03]  /*6e20*/  ISETP.GE.AND P0, PT, R24, RZ, PT ;  /* 0x000000ff1800720c */ /* 0x000fc60003f06270 */
[----:B------:R-:W-:Y:S02]  /*6e30*/  IMAD.HI.U32 R12, R23, R14, RZ ;  /* 0x0000000e170c7227 */ /* 0x000fe400078e00ff */
[----:B------:R-:W0:Y:S02]  /*6e40*/  LDC.64 R22, c[0x0][0x390] ;  /* 0x0000e400ff167b82 */ /* 0x000e240000000a00 */
[----:B------:R-:W-:-:S04]  /*6e50*/  IMAD.MOV R15, RZ, RZ, -R12 ;  /* 0x000000ffff0f7224 */ /* 0x000fc800078e0a0c */
[----:B------:R-:W-:-:S05]  /*6e60*/  IMAD R14, R27, R15, R14 ;  /* 0x0000000f1b0e7224 */ /* 0x000fca00078e020e */
[----:B------:R-:W-:-:S13]  /*6e70*/  ISETP.GT.U32.AND P3, PT, R27, R14, PT ;  /* 0x0000000e1b00720c */ /* 0x000fda0003f64070 */
[----:B------:R-:W-:Y:S01]  /*6e80*/  @!P3 IMAD.IADD R14, R14, 0x1, -R27 ;  /* 0x000000010e0eb824 */ /* 0x000fe200078e0a1b */
[----:B------:R-:W-:Y:S02]  /*6e90*/  @!P3 IADD3 R12, PT, PT, R12, 0x1, RZ ;  /* 0x000000010c0cb810 */ /* 0x000fe40007ffe0ff */
[----:B------:R-:W-:Y:S02]  /*6ea0*/  ISETP.NE.AND P3, PT, R0, RZ, PT ;  /* 0x000000ff0000720c */ /* 0x000fe40003f65270 */
[----:B------:R-:W-:Y:S02]  /*6eb0*/  ISETP.GE.U32.AND P1, PT, R14, R27, PT ;  /* 0x0000001b0e00720c */ /* 0x000fe40003f26070 */
[----:B------:R-:W1:Y:S08]  /*6ec0*/  LDC.64 R14, c[0x0][0x3a0] ;  /* 0x0000e800ff0e7b82 */ /* 0x000e700000000a00 */
[----:B------:R-:W3:Y:S03]  /*6ed0*/  LDC.64 R26, c[0x0][0x3a8] ;  /* 0x0000ea00ff1a7b82 */ /* 0x000ee60000000a00 */
[----:B------:R-:W-:Y:S01]  /*6ee0*/  @P1 VIADD R12, R12, 0x1 ;  /* 0x000000010c0c1836 */ /* 0x000fe20000000000 */
[----:B0-----:R-:W-:-:S03]  /*6ef0*/  ISETP.NE.U32.AND P1, PT, R22, 0x1, PT ;  /* 0x000000011600780c */ /* 0x001fc60003f25070 */
[----:B------:R-:W-:Y:S01]  /*6f00*/  @!P0 IMAD.MOV R12, RZ, RZ, -R12 ;  /* 0x000000ffff0c8224 */ /* 0x000fe200078e0a0c */
[----:B--2---:R-:W-:Y:S02]  /*6f10*/  ISETP.NE.U32.AND P0, PT, R28, 0x1, PT ;  /* 0x000000011c00780c */ /* 0x004fe40003f05070 */
[----:B------:R-:W-:Y:S02]  /*6f20*/  ISETP.NE.AND.EX P1, PT, R23, RZ, PT, P1 ;  /* 0x000000ff1700720c */ /* 0x000fe40003f25310 */
[----:B------:R-:W-:Y:S02]  /*6f30*/  @!P3 LOP3.LUT R12, RZ, R0, RZ, 0x33, !PT ;  /* 0x00000000ff0cb212 */ /* 0x000fe400078e33ff */
[----:B------:R-:W-:Y:S02]  /*6f40*/  ISETP.NE.AND.EX P0, PT, R29, RZ, PT, P0 ;  /* 0x000000ff1d00720c */ /* 0x000fe40003f05300 */
[----:B-1----:R-:W-:Y:S02]  /*6f50*/  ISETP.NE.U32.AND P3, PT, R14, 0x1, PT ;  /* 0x000000010e00780c */ /* 0x002fe40003f65070 */
[----:B------:R-:W-:-:S02]  /*6f60*/  SEL R14, R18, RZ, P1 ;  /* 0x000000ff120e7207 */ /* 0x000fc40000800000 */
[----:B------:R-:W-:Y:S02]  /*6f70*/  IADD3 R23, PT, PT, -R12, RZ, RZ ;  /* 0x000000ff0c177210 */ /* 0x000fe40007ffe1ff */
[----:B------:R-:W-:Y:S01]  /*6f80*/  ISETP.NE.AND.EX P3, PT, R15, RZ, PT, P3 ;  /* 0x000000ff0f00720c */ /* 0x000fe20003f65330 */
[----:B------:R-:W-:Y:S01]  /*6f90*/  IMAD R14, R14, UR36, RZ ;  /* 0x000000240e0e7c24 */ /* 0x000fe2000f8e02ff */
[----:B---3--:R-:W-:Y:S01]  /*6fa0*/  ISETP.NE.U32.AND P1, PT, R26, 0x1, PT ;  /* 0x000000011a00780c */ /* 0x008fe20003f25070 */
        /* <DEDUP_REMOVED lines=19> */
.L_x_1527:
[----:B------:R-:W-:Y:S05]  /*70e0*/  BSYNC.RECONVERGENT B1 ;  /* 0x0000000000017941 */ /* 0x000fea0003800200 */
.L_x_1526:
[----:B------:R-:W-:Y:S01]  /*70f0*/  BSSY.RECONVERGENT B1, `(.L_x_1528) ;  /* 0x000007b000017945 */ /* 0x000fe20003800200 */
[----:B------:R-:W-:Y:S01]  /*7100*/  IMAD.MOV.U32 R20, RZ, RZ, -0x800000 ;  /* 0xff800000ff147424 */ /* 0x000fe200078e00ff */
[C---:B------:R-:W-:Y:S01]  /*7110*/  IADD3 R25, PT, PT, R51.reuse, 0x240, RZ ;  /* 0x0000024033197810 */ /* 0x040fe20007ffe0ff */
[----:B------:R-:W-:Y:S02]  /*7120*/  VIADD R39, R51, 0x220 ;  /* 0x0000022033277836 */ /* 0x000fe40000000000 */
[----:B------:R-:W-:Y:S01]  /*7130*/  IMAD.MOV.U32 R21, RZ, RZ, -0x800000 ;  /* 0xff800000ff157424 */ /* 0x000fe200078e00ff */
[----:B------:R-:W-:Y:S06]  /*7140*/  @P6 BRA `(.L_x_1529) ;  /* 0x0000000400d46947 */ /* 0x000fec0003800000 */
        /* <DEDUP_REMOVED lines=8> */
[----:B0-----:R-:W-:-:S07]  /*71d0*/  IABS R23, R27 ;  /* 0x0000001b00177213 */ /* 0x001fce0000000000 */
[----:B------:R-:W0:Y:S01]  /*71e0*/  LDC.64 R36, c[0x0][0x3a8] ;  /* 0x0000ea00ff247b82 */ /* 0x000e220000000a00 */
[----:B------:R-:W3:Y:S01]  /*71f0*/  I2F.RP R12, R23 ;  /* 0x00000017000c7306 */ /* 0x000ee20000209400 */
[----:B-1----:R-:W-:-:S07]  /*7200*/  IABS R28, R21 ;  /* 0x00000015001c7213 */ /* 0x002fce0000000000 */
[----:B------:R-:W1:Y:S08]  /*7210*/  I2F.RP R24, R28 ;  /* 0x0000001c00187306 */ /* 0x000e700000209400 */
[----:B---3--:R-:W3:Y:S08]  /*7220*/  MUFU.RCP R12, R12 ;  /* 0x0000000c000c7308 */ /* 0x008ef00000001000 */
[----:B-1----:R-:W-:Y:S01]  /*7230*/  MUFU.RCP R24, R24 ;  /* 0x0000001800187308 */ /* 0x002fe20000001000 */
[----:B---3--:R-:W-:Y:S01]  /*7240*/  VIADD R14, R12, 0xffffffe ;  /* 0x0ffffffe0c0e7836 */ /* 0x008fe20000000000 */
[----:B------:R-:W-:-:S06]  /*7250*/  IABS R12, R0 ;  /* 0x00000000000c7213 */ /* 0x000fcc0000000000 */
[----:B------:R1:W3:Y:S02]  /*7260*/  F2I.FTZ.U32.TRUNC.NTZ R15, R14 ;  /* 0x0000000e000f7305 */ /* 0x0002e4000021f000 */
[----:B-1----:R-:W-:Y:S01]  /*7270*/  IMAD.MOV.U32 R14, RZ, RZ, RZ ;  /* 0x000000ffff0e7224 */ /* 0x002fe200078e00ff */
[----:B---3--:R-:W-:-:S05]  /*7280*/  IADD3 R22, PT, PT, RZ, -R15, RZ ;  /* 0x8000000fff167210 */ /* 0x008fca0007ffe0ff */
[----:B------:R-:W-:-:S04]  /*7290*/  IMAD R29, R22, R23, RZ ;  /* 0x00000017161d7224 */ /* 0x000fc800078e02ff */
[----:B------:R-:W-:-:S04]  /*72a0*/  IMAD.HI.U32 R29, R15, R29, R14 ;  /* 0x0000001d0f1d7227 */ /* 0x000fc800078e000e */
[----:B------:R-:W-:Y:S02]  /*72b0*/  VIADD R14, R24, 0xffffffe ;  /* 0x0ffffffe180e7836 */ /* 0x000fe40000000000 */
[----:B------:R-:W-:-:S04]  /*72c0*/  IMAD.HI.U32 R22, R29, R12, RZ ;  /* 0x0000000c1d167227 */ /* 0x000fc800078e00ff */
[----:B------:R-:W-:-:S04]  /*72d0*/  IMAD.MOV R15, RZ, RZ, -R22 ;  /* 0x000000ffff0f7224 */ /* 0x000fc800078e0a16 */
[C---:B------:R-:W-:Y:S02]  /*72e0*/  IMAD R12, R23.reuse, R15, R12 ;  /* 0x0000000f170c7224 */ /* 0x040fe400078e020c */
[----:B------:R1:W3:Y:S03]  /*72f0*/  F2I.FTZ.U32.TRUNC.NTZ R15, R14 ;  /* 0x0000000e000f7305 */ /* 0x0002e6000021f000 */
[----:B------:R-:W-:Y:S01]  /*7300*/  ISETP.GT.U32.AND P1, PT, R23, R12, PT ;  /* 0x0000000c1700720c */ /* 0x000fe20003f24070 */
[----:B-1----:R-:W-:Y:S02]  /*7310*/  IMAD.MOV.U32 R14, RZ, RZ, RZ ;  /* 0x000000ffff0e7224 */ /* 0x002fe400078e00ff */
[----:B---3--:R-:W-:-:S10]  /*7320*/  IMAD.MOV R29, RZ, RZ, -R15 ;  /* 0x000000ffff1d7224 */ /* 0x008fd400078e0a0f */
[-C--:B------:R-:W-:Y:S01]  /*7330*/  @!P1 IADD3 R12, PT, PT, R12, -R23.reuse, RZ ;  /* 0x800000170c0c9210 */ /* 0x080fe20007ffe0ff */
[----:B------:R-:W-:Y:S01]  /*7340*/  @!P1 VIADD R22, R22, 0x1 ;  /* 0x0000000116169836 */ /* 0x000fe20000000000 */
[----:B------:R-:W-:Y:S02]  /*7350*/  ISETP.NE.AND P1, PT, R27, RZ, PT ;  /* 0x000000ff1b00720c */ /* 0x000fe40003f25270 */
[----:B------:R-:W-:Y:S02]  /*7360*/  ISETP.GE.U32.AND P0, PT, R12, R23, PT ;  /* 0x000000170c00720c */ /* 0x000fe40003f06070 */
[----:B------:R-:W-:-:S04]  /*7370*/  LOP3.LUT R12, R0, R27, RZ, 0x3c, !PT ;  /* 0x0000001b000c7212 */ /* 0x000fc800078e3cff */
[----:B------:R-:W-:Y:S02]  /*7380*/  ISETP.GE.AND P3, PT, R12, RZ, PT ;  /* 0x000000ff0c00720c */ /* 0x000fe40003f66270 */
[----:B------:R-:W1:Y:S05]  /*7390*/  LDC R12, c[0x0][0x3c0] ;  /* 0x0000f000ff0c7b82 */ /* 0x000e6a0000000800 */
[----:B------:R-:W-:-:S06]  /*73a0*/  @P0 IADD3 R22, PT, PT, R22, 0x1, RZ ;  /* 0x0000000116160810 */ /* 0x000fcc0007ffe0ff */
[----:B------:R-:W-:Y:S01]  /*73b0*/  @!P3 IMAD.MOV R22, RZ, RZ, -R22 ;  /* 0x000000ffff16b224 */ /* 0x000fe200078e0a16 */
[----:B------:R-:W-:-:S04]  /*73c0*/  @!P1 LOP3.LUT R22, RZ, R27, RZ, 0x33, !PT ;  /* 0x0000001bff169212 */ /* 0x000fc800078e33ff */
[----:B------:R-:W-:-:S05]  /*73d0*/  IADD3 R23, PT, PT, -R22, RZ, RZ ;  /* 0x000000ff16177210 */ /* 0x000fca0007ffe1ff */
[----:B------:R-:W-:Y:S02]  /*73e0*/  IMAD R26, R27, R23, R0 ;  /* 0x000000171b1a7224 */ /* 0x000fe400078e0200 */
[----:B------:R-:W-:Y:S01]  /*73f0*/  IMAD R23, R29, R28, RZ ;  /* 0x0000001c1d177224 */ /* 0x000fe200078e02ff */
[----:B-1----:R-:W-:Y:S02]  /*7400*/  IABS R30, R12 ;  /* 0x0000000c001e7213 */ /* 0x002fe40000000000 */
[----:B------:R-:W-:Y:S01]  /*7410*/  IABS R24, R26 ;  /* 0x0000001a00187213 */ /* 0x000fe20000000000 */
[----:B------:R-:W-:Y:S01]  /*7420*/  IMAD.HI.U32 R14, R15, R23, R14 ;  /* 0x000000170f0e7227 */ /* 0x000fe200078e000e */
[----:B------:R-:W1:Y:S03]  /*7430*/  I2F.RP R27, R30 ;  /* 0x0000001e001b7306 */ /* 0x000e660000209400 */
[----:B------:R-:W-:-:S04]  /*7440*/  IMAD.MOV.U32 R15, RZ, RZ, R24 ;  /* 0x000000ffff0f7224 */ /* 0x000fc800078e0018 */
[----:B------:R-:W-:-:S05]  /*7450*/  IMAD.HI.U32 R14, R14, R15, RZ ;  /* 0x0000000f0e0e7227 */ /* 0x000fca00078e00ff */
[----:B------:R-:W-:Y:S01]  /*7460*/  IADD3 R24, PT, PT, -R14, RZ, RZ ;  /* 0x000000ff0e187210 */ /* 0x000fe20007ffe1ff */
[----:B-1----:R-:W1:Y:S04]  /*7470*/  MUFU.RCP R27, R27 ;  /* 0x0000001b001b7308 */ /* 0x002e680000001000 */
        /* <DEDUP_REMOVED lines=8> */
[----:B------:R-:W1:Y:S03]  /*7500*/  LDC.64 R28, c[0x0][0x390] ;  /* 0x0000e400ff1c7b82 */ /* 0x000e660000000a00 */
[----:B------:R-:W-:-:S02]  /*7510*/  ISETP.GE.AND P3, PT, R15, RZ, PT ;  /* 0x000000ff0f00720c */ /* 0x000fc40003f66270 */
[----:B------:R-:W3:Y:S05]  /*7520*/  F2I.FTZ.U32.TRUNC.NTZ R15, R24 ;  /* 0x00000018000f7305 */ /* 0x000eea000021f000 */
[----:B------:R-:W-:-:S04]  /*7530*/  @P0 VIADD R14, R14, 0x1 ;  /* 0x000000010e0e0836 */ /* 0x000fc80000000000 */
[----:B------:R-:W-:-:S05]  /*7540*/  IMAD.MOV.U32 R23, RZ, RZ, R14 ;  /* 0x000000ffff177224 */ /* 0x000fca00078e000e */
[----:B------:R-:W-:Y:S01]  /*7550*/  @!P3 IADD3 R23, PT, PT, -R23, RZ, RZ ;  /* 0x000000ff1717b210 */ /* 0x000fe20007ffe1ff */
[----:B---3--:R-:W-:Y:S01]  /*7560*/  IMAD.MOV R27, RZ, RZ, -R15 ;  /* 0x000000ffff1b7224 */ /* 0x008fe200078e0a0f */
        /* <DEDUP_REMOVED lines=9> */
[----:B------:R-:W3:Y:S02]  /*7600*/  LDC.64 R26, c[0x0][0x398] ;  /* 0x0000e600ff1a7b82 */ /* 0x000ee40000000a00 */
[----:B------:R-:W-:-:S04]  /*7610*/  IMAD.HI.U32 R14, R14, R15, RZ ;  /* 0x0000000f0e0e7227 */ /* 0x000fc800078e00ff */
[----:B------:R-:W-:-:S04]  /*7620*/  IMAD.MOV R24, RZ, RZ, -R14 ;  /* 0x000000ffff187224 */ /* 0x000fc800078e0a0e */
[----:B------:R-:W-:-:S05]  /*7630*/  IMAD R15, R30, R24, R15 ;  /* 0x000000181e0f7224 */ /* 0x000fca00078e020f */
[----:B------:R-:W-:-:S13]  /*7640*/  ISETP.GT.U32.AND P1, PT, R30, R15, PT ;  /* 0x0000000f1e00720c */ /* 0x000fda0003f24070 */
[-C--:B------:R-:W-:Y:S01]  /*7650*/  @!P1 IADD3 R15, PT, PT, R15, -R30.reuse, RZ ;  /* 0x8000001e0f0f9210 */ /* 0x080fe20007ffe0ff */
[----:B------:R-:W-:Y:S01]  /*7660*/  @!P1 VIADD R14, R14, 0x1 ;  /* 0x000000010e0e9836 */ /* 0x000fe20000000000 */
[----:B---3--:R-:W-:Y:S02]  /*7670*/  ISETP.NE.U32.AND P1, PT, R26, 0x1, PT ;  /* 0x000000011a00780c */ /* 0x008fe40003f25070 */
[----:B------:R-:W-:Y:S02]  /*7680*/  ISETP.GE.U32.AND P0, PT, R15, R30, PT ;  /* 0x0000001e0f00720c */ /* 0x000fe40003f06070 */
[----:B------:R-:W-:-:S04]  /*7690*/  LOP3.LUT R15, R55, R12, RZ, 0x3c, !PT ;  /* 0x0000000c370f7212 */ /* 0x000fc800078e3cff */
[----:B------:R-:W-:-:S07]  /*76a0*/  ISETP.GE.AND P5, PT, R15, RZ, PT ;  /* 0x000000ff0f00720c */ /* 0x000fce0003fa6270 */
[----:B------:R-:W-:Y:S01]  /*76b0*/  @P0 VIADD R14, R14, 0x1 ;  /* 0x000000010e0e0836 */ /* 0x000fe20000000000 */
[----:B-1----:R-:W-:-:S05]  /*76c0*/  ISETP.NE.U32.AND P0, PT, R28, 0x1, PT ;  /* 0x000000011c00780c */ /* 0x002fca0003f05070 */
[----:B------:R-:W-:Y:S02]  /*76d0*/  @!P5 IADD3 R14, PT, PT, -R14, RZ, RZ ;  /* 0x000000ff0e0ed210 */ /* 0x000fe40007ffe1ff */
[----:B------:R-:W-:Y:S02]  /*76e0*/  ISETP.NE.AND.EX P5, PT, R29, RZ, PT, P0 ;  /* 0x000000ff1d00720c */ /* 0x000fe40003fa5300 */
[----:B------:R-:W-:Y:S02]  /*76f0*/  @!P3 LOP3.LUT R14, RZ, R12, RZ, 0x33, !PT ;  /* 0x0000000cff0eb212 */ /* 0x000fe400078e33ff */
[----:B--2---:R-:W-:Y:S02]  /*7700*/  ISETP.NE.U32.AND P0, PT, R52, 0x1, PT ;  /* 0x000000013400780c */ /* 0x004fe40003f05070 */
[----:B------:R-:W-:Y:S01]  /*7710*/  ISETP.NE.AND.EX P3, PT, R27, RZ, PT, P1 ;  /* 0x000000ff1b00720c */ /* 0x000fe20003f65310 */
[----:B------:R-:W-:Y:S01]  /*7720*/  IMAD.MOV R21, RZ, RZ, -R14 ;  /* 0x000000ffff157224 */ /* 0x000fe200078e0a0e */
[----:B------:R-:W-:-:S02]  /*7730*/  SEL R22, R22, RZ, P5 ;  /* 0x000000ff16167207 */ /* 0x000fc40002800000 */
[----:B------:R-:W-:Y:S01]  /*7740*/  ISETP.NE.AND.EX P1, PT, R53, RZ, PT, P0 ;  /* 0x000000ff3500720c */ /* 0x000fe20003f25300 */
[----:B------:R-:W-:Y:S01]  /*7750*/  IMAD R12, R12, R21, R55 ;  /* 0x000000150c0c7224 */ /* 0x000fe200078e0237 */
[----:B0-----:R-:W-:Y:S01]  /*7760*/  ISETP.NE.U32.AND P0, PT, R36, 0x1, PT ;  /* 0x000000012400780c */ /* 0x001fe20003f05070 */
[----:B------:R-:W-:Y:S01]  /*7770*/  IMAD R22, R22, UR36, RZ ;  /* 0x0000002416167c24 */ /* 0x000fe2000f8e02ff */
        /* <DEDUP_REMOVED lines=18> */
.L_x_1529:
[----:B------:R-:W-:Y:S05]  /*78a0*/  BSYNC.RECONVERGENT B1 ;  /* 0x0000000000017941 */ /* 0x000fea0003800200 */
.L_x_1528:
        /* <DEDUP_REMOVED lines=11> */
[----:B------:R-:W0:Y:S01]  /*7960*/  I2F.RP R0, R23 ;  /* 0x0000001700007306 */ /* 0x000e220000209400 */
[----:B-1----:R-:W-:-:S07]  /*7970*/  IABS R24, R12 ;  /* 0x0000000c00187213 */ /* 0x002fce0000000000 */
[----:B------:R-:W1:Y:S08]  /*7980*/  I2F.RP R26, R24 ;  /* 0x00000018001a7306 */ /* 0x000e700000209400 */
[----:B0-----:R-:W0:Y:S08]  /*7990*/  MUFU.RCP R0, R0 ;  /* 0x0000000000007308 */ /* 0x001e300000001000 */
[----:B-1----:R-:W-:Y:S01]  /*79a0*/  MUFU.RCP R26, R26 ;  /* 0x0000001a001a7308 */ /* 0x002fe20000001000 */
[----:B0-----:R-:W-:Y:S01]  /*79b0*/  VIADD R14, R0, 0xffffffe ;  /* 0x0ffffffe000e7836 */ /* 0x001fe20000000000 */
[----:B------:R-:W-:-:S06]  /*79c0*/  IABS R0, R11 ;  /* 0x0000000b00007213 */ /* 0x000fcc0000000000 */
[----:B------:R0:W1:Y:S02]  /*79d0*/  F2I.FTZ.U32.TRUNC.NTZ R15, R14 ;  /* 0x0000000e000f7305 */ /* 0x000064000021f000 */
[----:B0-----:R-:W-:Y:S01]  /*79e0*/  IMAD.MOV.U32 R14, RZ, RZ, RZ ;  /* 0x000000ffff0e7224 */ /* 0x001fe200078e00ff */
[----:B-1----:R-:W-:-:S05]  /*79f0*/  IADD3 R20, PT, PT, RZ, -R15, RZ ;  /* 0x8000000fff147210 */ /* 0x002fca0007ffe0ff */
[----:B------:R-:W-:-:S04]  /*7a00*/  IMAD R27, R20, R23, RZ ;  /* 0x00000017141b7224 */ /* 0x000fc800078e02ff */
[----:B------:R-:W-:-:S06]  /*7a10*/  IMAD.HI.U32 R27, R15, R27, R14 ;  /* 0x0000001b0f1b7227 */ /* 0x000fcc00078e000e */
[----:B------:R-:W-:-:S04]  /*7a20*/  IMAD.HI.U32 R20, R27, R0, RZ ;  /* 0x000000001b147227 */ /* 0x000fc800078e00ff */
[----:B------:R-:W-:-:S04]  /*7a30*/  IMAD.MOV R15, RZ, RZ, -R20 ;  /* 0x000000ffff0f7224 */ /* 0x000fc800078e0a14 */
[----:B------:R-:W-:Y:S02]  /*7a40*/  IMAD R0, R23, R15, R0 ;  /* 0x0000000f17007224 */ /* 0x000fe400078e0200 */
[----:B------:R-:W-:-:S03]  /*7a50*/  VIADD R15, R26, 0xffffffe ;  /* 0x0ffffffe1a0f7836 */ /* 0x000fc60000000000 */
[----:B------:R-:W-:-:S03]  /*7a60*/  ISETP.GT.U32.AND P1, PT, R23, R0, PT ;  /* 0x000000001700720c */ /* 0x000fc60003f24070 */
[----:B------:R-:W0:Y:S10]  /*7a70*/  F2I.FTZ.U32.TRUNC.NTZ R15, R15 ;  /* 0x0000000f000f7305 */ /* 0x000e34000021f000 */
[----:B------:R-:W-:Y:S01]  /*7a80*/  @!P1 IADD3 R0, PT, PT, R0, -R23, RZ ;  /* 0x8000001700009210 */ /* 0x000fe20007ffe0ff */
[----:B------:R-:W-:Y:S01]  /*7a90*/  @!P1 VIADD R20, R20, 0x1 ;  /* 0x0000000114149836 */ /* 0x000fe20000000000 */
[----:B------:R-:W-:-:S02]  /*7aa0*/  ISETP.NE.AND P1, PT, R22, RZ, PT ;  /* 0x000000ff1600720c */ /* 0x000fc40003f25270 */
[----:B------:R-:W-:Y:S01]  /*7ab0*/  ISETP.GE.U32.AND P0, PT, R0, R23, PT ;  /* 0x000000170000720c */ /* 0x000fe20003f06070 */
[----:B0-----:R-:W-:Y:S01]  /*7ac0*/  IMAD.MOV R23, RZ, RZ, -R15 ;  /* 0x000000ffff177224 */ /* 0x001fe200078e0a0f */
[----:B------:R-:W-:-:S03]  /*7ad0*/  LOP3.LUT R0, R11, R22, RZ, 0x3c, !PT ;  /* 0x000000160b007212 */ /* 0x000fc600078e3cff */
[----:B------:R-:W-:Y:S01]  /*7ae0*/  IMAD R23, R23, R24, RZ ;  /* 0x0000001817177224 */ /* 0x000fe200078e02ff */
[----:B------:R-:W-:Y:S02]  /*7af0*/  ISETP.GE.AND P3, PT, R0, RZ, PT ;  /* 0x000000ff0000720c */ /* 0x000fe40003f66270 */
[----:B------:R-:W0:Y:S05]  /*7b00*/  LDC R0, c[0x0][0x3c0] ;  /* 0x0000f000ff007b82 */ /* 0x000e2a0000000800 */
[----:B------:R-:W-:-:S06]  /*7b10*/  @P0 IADD3 R20, PT, PT, R20, 0x1, RZ ;  /* 0x0000000114140810 */ /* 0x000fcc0007ffe0ff */
[----:B------:R-:W-:Y:S01]  /*7b20*/  @!P3 IMAD.MOV R20, RZ, RZ, -R20 ;  /* 0x000000ffff14b224 */ /* 0x000fe200078e0a14 */
[----:B------:R-:W-:-:S04]  /*7b30*/  @!P1 LOP3.LUT R20, RZ, R22, RZ, 0x33, !PT ;  /* 0x00000016ff149212 */ /* 0x000fc800078e33ff */
[----:B------:R-:W-:-:S05]  /*7b40*/  IADD3 R14, PT, PT, -R20, RZ, RZ ;  /* 0x000000ff140e7210 */ /* 0x000fca0007ffe1ff */
[----:B------:R-:W-:Y:S02]  /*7b50*/  IMAD R27, R22, R14, R11 ;  /* 0x0000000e161b7224 */ /* 0x000fe400078e020b */
[----:B------:R-:W-:Y:S01]  /*7b60*/  IMAD.MOV.U32 R14, RZ, RZ, RZ ;  /* 0x000000ffff0e7224 */ /* 0x000fe200078e00ff */
[----:B0-----:R-:W-:Y:S02]  /*7b70*/  IABS R53, R0 ;  /* 0x0000000000357213 */ /* 0x001fe40000000000 */
[----:B------:R-:W-:Y:S01]  /*7b80*/  IABS R22, R27 ;  /* 0x0000001b00167213 */ /* 0x000fe20000000000 */
[----:B------:R-:W-:Y:S01]  /*7b90*/  IMAD.HI.U32 R14, R15, R23, R14 ;  /* 0x000000170f0e7227 */ /* 0x000fe200078e000e */
[----:B------:R-:W-:Y:S01]  /*7ba0*/  ISETP.NE.AND P5, PT, R0, RZ, PT ;  /* 0x000000ff0000720c */ /* 0x000fe20003fa5270 */
        /* <DEDUP_REMOVED lines=9> */
[----:B------:R-:W-:Y:S02]  /*7c40*/  @!P1 IADD3 R14, PT, PT, R14, 0x1, RZ ;  /* 0x000000010e0e9810 */ /* 0x000fe40007ffe0ff */
[----:B------:R-:W-:Y:S02]  /*7c50*/  ISETP.NE.AND P1, PT, R12, RZ, PT ;  /* 0x000000ff0c00720c */ /* 0x000fe40003f25270 */
[----:B------:R-:W-:Y:S02]  /*7c60*/  ISETP.GE.U32.AND P0, PT, R15, R24, PT ;  /* 0x000000180f00720c */ /* 0x000fe40003f06070 */
[----:B------:R-:W-:-:S04]  /*7c70*/  LOP3.LUT R15, R27, R12, RZ, 0x3c, !PT ;  /* 0x0000000c1b0f7212 */ /* 0x000fc800078e3cff */
[----:B------:R-:W-:Y:S02]  /*7c80*/  ISETP.GE.AND P3, PT, R15, RZ, PT ;  /* 0x000000ff0f00720c */ /* 0x000fe40003f66270 */
[----:B------:R-:W0:Y:S05]  /*7c90*/  F2I.FTZ.U32.TRUNC.NTZ R15, R22 ;  /* 0x00000016000f7305 */ /* 0x000e2a000021f000 */
[----:B------:R-:W-:-:S04]  /*7ca0*/  @P0 VIADD R14, R14, 0x1 ;  /* 0x000000010e0e0836 */ /* 0x000fc80000000000 */
[----:B------:R-:W-:-:S05]  /*7cb0*/  IMAD.MOV.U32 R24, RZ, RZ, R14 ;  /* 0x000000ffff187224 */ /* 0x000fca00078e000e */
[----:B------:R-:W-:Y:S01]  /*7cc0*/  @!P3 IADD3 R24, PT, PT, -R24, RZ, RZ ;  /* 0x000000ff1818b210 */ /* 0x000fe20007ffe1ff */
[----:B0-----:R-:W-:Y:S01]  /*7cd0*/  IMAD.MOV R14, RZ, RZ, -R15 ;  /* 0x000000ffff0e7224 */ /* 0x001fe200078e0a0f */
[----:B------:R-:W-:-:S05]  /*7ce0*/  @!P1 LOP3.LUT R24, RZ, R12, RZ, 0x33, !PT ;  /* 0x0000000cff189212 */ /* 0x000fca00078e33ff */
[----:B------:R-:W-:-:S04]  /*7cf0*/  IMAD.MOV R23, RZ, RZ, -R24 ;  /* 0x000000ffff177224 */ /* 0x000fc800078e0a18 */
[----:B------:R-:W-:Y:S02]  /*7d00*/  IMAD R37, R12, R23, R27 ;  /* 0x000000170c257224 */ /* 0x000fe400078e021b */
[----:B------:R-:W-:Y:S01]  /*7d10*/  IMAD R23, R14, R53, RZ ;  /* 0x000000350e177224 */ /* 0x000fe200078e02ff */
[----:B------:R-:W-:Y:S01]  /*7d20*/  MOV R14, RZ ;  /* 0x000000ff000e7202 */ /* 0x000fe20000000f00 */
[----:B------:R-:W0:Y:S01]  /*7d30*/  LDC.64 R26, c[0x0][0x390] ;  /* 0x0000e400ff1a7b82 */ /* 0x000e220000000a00 */
[----:B------:R-:W-:Y:S02]  /*7d40*/  IABS R12, R37 ;  /* 0x00000025000c7213 */ /* 0x000fe40000000000 */
[----:B------:R-:W-:Y:S01]  /*7d50*/  LOP3.LUT R30, R37, R0, RZ, 0x3c, !PT ;  /* 0x00000000251e7212 */ /* 0x000fe200078e3cff */
[----:B------:R-:W-:-:S03]  /*7d60*/  IMAD.HI.U32 R23, R15, R23, R14 ;  /* 0x000000170f177227 */ /* 0x000fc600078e000e */
[----:B------:R-:W-:Y:S01]  /*7d70*/  ISETP.GE.AND P3, PT, R30, RZ, PT ;  /* 0x000000ff1e00720c */ /* 0x000fe20003f66270 */
[----:B------:R-:W-:-:S04]  /*7d80*/  IMAD.MOV.U32 R14, RZ, RZ, R12 ;  /* 0x000000ffff0e7224 */ /* 0x000fc800078e000c */
[----:B------:R-:W-:Y:S02]  /*7d90*/  IMAD.HI.U32 R12, R23, R14, RZ ;  /* 0x0000000e170c7227 */ /* 0x000fe400078e00ff */
[----:B------:R-:W1:Y:S02]  /*7da0*/  LDC.64 R22, c[0x0][0x3a8] ;  /* 0x0000ea00ff167b82 */ /* 0x000e640000000a00 */
[----:B------:R-:W-:-:S04]  /*7db0*/  IMAD.MOV R15, RZ, RZ, -R12 ;  /* 0x000000ffff0f7224 */ /* 0x000fc800078e0a0c */
[----:B------:R-:W-:-:S05]  /*7dc0*/  IMAD R14, R53, R15, R14 ;  /* 0x0000000f350e7224 */ /* 0x000fca00078e020e */
[----:B------:R-:W-:-:S13]  /*7dd0*/  ISETP.GT.U32.AND P1, PT, R53, R14, PT ;  /* 0x0000000e3500720c */ /* 0x000fda0003f24070 */
[-C--:B------:R-:W-:Y:S01]  /*7de0*/  @!P1 IADD3 R14, PT, PT, R14, -R53.reuse, RZ ;  /* 0x800000350e0e9210 */ /* 0x080fe20007ffe0ff */
[----:B------:R-:W-:Y:S01]  /*7df0*/  @!P1 VIADD R12, R12, 0x1 ;  /* 0x000000010c0c9836 */ /* 0x000fe20000000000 */
[----:B--2---:R-:W-:Y:S02]  /*7e00*/  ISETP.NE.U32.AND P1, PT, R28, 0x1, PT ;  /* 0x000000011c00780c */ /* 0x004fe40003f25070 */
[----:B------:R-:W-:Y:S02]  /*7e10*/  ISETP.GE.U32.AND P0, PT, R14, R53, PT ;  /* 0x000000350e00720c */ /* 0x000fe40003f06070 */
[----:B------:R-:W2:Y:S11]  /*7e20*/  LDC.64 R14, c[0x0][0x3a0] ;  /* 0x0000e800ff0e7b82 */ /* 0x000eb60000000a00 */
[----:B------:R-:W-:Y:S01]  /*7e30*/  @P0 VIADD R12, R12, 0x1 ;  /* 0x000000010c0c0836 */ /* 0x000fe20000000000 */
[----:B0-----:R-:W-:-:S04]  /*7e40*/  ISETP.NE.U32.AND P0, PT, R26, 0x1, PT ;  /* 0x000000011a00780c */ /* 0x001fc80003f05070 */
[----:B------:R-:W-:Y:S02]  /*7e50*/  ISETP.NE.AND.EX P4, PT, R27, RZ, PT, P0 ;  /* 0x000000ff1b00720c */ /* 0x000fe40003f85300 */
[----:B------:R-:W-:Y:S02]  /*7e60*/  @!P3 IADD3 R12, PT, PT, -R12, RZ, RZ ;  /* 0x000000ff0c0cb210 */ /* 0x000fe40007ffe1ff */
[----:B------:R-:W-:Y:S02]  /*7e70*/  @!P5 LOP3.LUT R12, RZ, R0, RZ, 0x33, !PT ;  /* 0x00000000ff0cd212 */ /* 0x000fe400078e33ff */
[----:B------:R-:W-:Y:S02]  /*7e80*/  ISETP.NE.AND.EX P3, PT, R29, RZ, PT, P1 ;  /* 0x000000ff1d00720c */ /* 0x000fe40003f65310 */
[----:B--2---:R-:W-:Y:S01]  /*7e90*/  ISETP.NE.U32.AND P0, PT, R14, 0x1, PT ;  /* 0x000000010e00780c */ /* 0x004fe20003f05070 */
[----:B------:R-:W-:Y:S01]  /*7ea0*/  IMAD.MOV R27, RZ, RZ, -R12 ;  /* 0x000000ffff1b7224 */ /* 0x000fe200078e0a0c */
[----:B------:R-:W-:-:S02]  /*7eb0*/  SEL R20, R20, RZ, P4 ;  /* 0x000000ff14147207 */ /* 0x000fc40002000000 */
[----:B------:R-:W-:Y:S01]  /*7ec0*/  ISETP.NE.AND.EX P1, PT, R15, RZ, PT, P0 ;  /* 0x000000ff0f00720c */ /* 0x000fe20003f25300 */
[----:B------:R-:W-:Y:S01]  /*7ed0*/  IMAD R0, R0, R27, R37 ;  /* 0x0000001b00007224 */ /* 0x000fe200078e0225 */
[----:B-1----:R-:W-:Y:S01]  /*7ee0*/  ISETP.NE.U32.AND P0, PT, R22, 0x1, PT ;  /* 0x000000011600780c */ /* 0x002fe20003f05070 */
[----:B------:R-:W-:Y:S01]  /*7ef0*/  IMAD R15, R20, UR36, RZ ;  /* 0x00000024140f7c24 */ /* 0x000fe2000f8e02ff */
        /* <DEDUP_REMOVED lines=18> */
.L_x_1531:
[----:B------:R-:W-:Y:S05]  /*8020*/  BSYNC.RECONVERGENT B1 ;  /* 0x0000000000017941 */ /* 0x000fea0003800200 */
.L_x_1530:
[-C--:B------:R-:W-:Y:S01]  /*8030*/  ISETP.GE.U32.AND P4, PT, R41, R2.reuse, PT ;  /* 0x000000022900720c */ /* 0x080fe20003f86070 */
[C---:B------:R-:W-:Y:S01]  /*8040*/  VIADD R53, R51.reuse, 0x260 ;  /* 0x0000026033357836 */ /* 0x040fe20000000000 */
[C---:B------:R-:W-:Y:S01]  /*8050*/  IADD3 R27, PT, PT, R51.reuse, 0x280, RZ ;  /* 0x00000280331b7810 */ /* 0x040fe20007ffe0ff */
[----:B------:R-:W-:Y:S01]  /*8060*/  VIADD R15, R51, 0x2a0 ;  /* 0x000002a0330f7836 */ /* 0x000fe20000000000 */
[----:B------:R-:W-:Y:S01]  /*8070*/  ISETP.GE.AND.EX P4, PT, RZ, R3, PT, P4 ;  /* 0x00000003ff00720c */ /* 0x000fe20003f86340 */
[----:B------:R-:W-:Y:S01]  /*8080*/  BSSY.RECONVERGENT B1, `(.L_x_1532) ;  /* 0x000007e000017945 */ /* 0x000fe20003800200 */
[-C--:B------:R-:W-:Y:S01]  /*8090*/  ISETP.GE.U32.AND P5, PT, R39, R2.reuse, PT ;  /* 0x000000022700720c */ /* 0x080fe20003fa6070 */
[----:B------:R-:W-:Y:S01]  /*80a0*/  VIADD R11, R51, 0x2c0 ;  /* 0x000002c0330b7836 */ /* 0x000fe20000000000 */
[-C--:B------:R-:W-:Y:S02]  /*80b0*/  ISETP.GE.U32.AND P1, PT, R25, R2.reuse, PT ;  /* 0x000000021900720c */ /* 0x080fe40003f26070 */
[----:B------:R-:W-:-:S02]  /*80c0*/  ISETP.GE.U32.AND P3, PT, R53, R2, PT ;  /* 0x000000023500720c */ /* 0x000fc40003f66070 */
[-C--:B------:R-:W-:Y:S02]  /*80d0*/  ISETP.GE.U32.AND P6, PT, R27, R2.reuse, PT ;  /* 0x000000021b00720c */ /* 0x080fe40003fc6070 */
[----:B------:R-:W-:Y:S02]  /*80e0*/  ISETP.GE.U32.AND P0, PT, R15, R2, PT ;  /* 0x000000020f00720c */ /* 0x000fe40003f06070 */
[----:B------:R-:W-:Y:S01]  /*80f0*/  MOV R22, 0xff800000 ;  /* 0xff80000000167802 */ /* 0x000fe20000000f00 */
[----:B------:R-:W-:Y:S10]  /*8100*/  @P4 BRA `(.L_x_1533) ;  /* 0x0000000400d44947 */ /* 0x000ff40003800000 */
[----:B------:R-:W0:Y:S01]  /*8110*/  LDC R55, c[0x0][0x3b8] ;  /* 0x0000ee00ff377b82 */ /* 0x000e220000000800 */
[----:B------:R-:W-:Y:S01]  /*8120*/  IMAD R0, R42, UR52, R41 ;  /* 0x000000342a007c24 */ /* 0x000fe2000f8e0229 */
[C---:B-1----:R-:W-:Y:S02]  /*8130*/  R2UR UR6, R34.reuse ;  /* 0x00000000220672ca */ /* 0x042fe400000e0000 */
[C---:B------:R-:W-:Y:S02]  /*8140*/  R2UR UR7, R35.reuse ;  /* 0x00000000230772ca */ /* 0x040fe400000e0000 */
[----:B------:R-:W-:Y:S02]  /*8150*/  R2UR UR4, R34 ;  /* 0x00000000220472ca */ /* 0x000fe400000e0000 */
[----:B------:R-:W-:Y:S02]  /*8160*/  R2UR UR5, R35 ;  /* 0x00000000230572ca */ /* 0x000fe400000e0000 */
[----:B0-----:R-:W-:-:S04]  /*8170*/  IABS R29, R55 ;  /* 0x00000037001d7213 */ /* 0x001fc80000000000 */
[----:B------:R-:W0:Y:S08]  /*8180*/  I2F.RP R14, R29 ;  /* 0x0000001d000e7306 */ /* 0x000e300000209400 */
[----:B0-----:R-:W0:Y:S02]  /*8190*/  MUFU.RCP R14, R14 ;  /* 0x0000000e000e7308 */ /* 0x001e240000001000 */
[----:B0-----:R-:W-:Y:S01]  /*81a0*/  VIADD R22, R14, 0xffffffe ;  /* 0x0ffffffe0e167836 */ /* 0x001fe20000000000 */
[----:B------:R-:W-:-:S05]  /*81b0*/  IABS R14, R0 ;  /* 0x00000000000e7213 */ /* 0x000fca0000000000 */
[----:B------:R0:W1:Y:S02]  /*81c0*/  F2I.FTZ.U32.TRUNC.NTZ R23, R22 ;  /* 0x0000001600177305 */ /* 0x000064000021f000 */
[----:B0-----:R-:W-:Y:S02]  /*81d0*/  HFMA2 R22, -RZ, RZ, 0, 0 ;  /* 0x00000000ff167431 */ /* 0x001fe400000001ff */
[----:B-1----:R-:W-:-:S04]  /*81e0*/  IMAD.MOV R12, RZ, RZ, -R23 ;  /* 0x000000ffff0c7224 */ /* 0x002fc800078e0a17 */
[----:B------:R-:W-:Y:S02]  /*81f0*/  IMAD R37, R12, R29, RZ ;  /* 0x0000001d0c257224 */ /* 0x000fe400078e02ff */
[----:B------:R-:W0:Y:S02]  /*8200*/  LDC R12, c[0x0][0x3bc] ;  /* 0x0000ef00ff0c7b82 */ /* 0x000e240000000800 */
[----:B------:R-:W-:-:S06]  /*8210*/  IMAD.HI.U32 R37, R23, R37, R22 ;  /* 0x0000002517257227 */ /* 0x000fcc00078e0016 */
[----:B------:R-:W-:-:S04]  /*8220*/  IMAD.HI.U32 R24, R37, R14, RZ ;  /* 0x0000000e25187227 */ /* 0x000fc800078e00ff */
[----:B------:R-:W-:-:S04]  /*8230*/  IMAD.MOV R23, RZ, RZ, -R24 ;  /* 0x000000ffff177224 */ /* 0x000fc800078e0a18 */
[----:B------:R-:W-:-:S05]  /*8240*/  IMAD R14, R29, R23, R14 ;  /* 0x000000171d0e7224 */ /* 0x000fca00078e020e */
[----:B------:R-:W-:Y:S02]  /*8250*/  ISETP.GT.U32.AND P4, PT, R29, R14, PT ;  /* 0x0000000e1d00720c */ /* 0x000fe40003f84070 */
[----:B0-----:R-:W-:-:S04]  /*8260*/  IABS R28, R12 ;  /* 0x0000000c001c7213 */ /* 0x001fc80000000000 */
[----:B------:R-:W0:Y:S07]  /*8270*/  I2F.RP R26, R28 ;  /* 0x0000001c001a7306 */ /* 0x000e2e0000209400 */
[----:B------:R-:W-:Y:S01]  /*8280*/  @!P4 IADD3 R14, PT, PT, R14, -R29, RZ ;  /* 0x8000001d0e0ec210 */ /* 0x000fe20007ffe0ff */
[----:B------:R-:W-:-:S03]  /*8290*/  @!P4 VIADD R24, R24, 0x1 ;  /* 0x000000011818c836 */ /* 0x000fc60000000000 */
[----:B------:R-:W-:Y:S02]  /*82a0*/  ISETP.GE.U32.AND P4, PT, R14, R29, PT ;  /* 0x0000001d0e00720c */ /* 0x000fe40003f86070 */
[----:B------:R-:W-:Y:S01]  /*82b0*/  LOP3.LUT R14, R0, R55, RZ, 0x3c, !PT ;  /* 0x00000037000e7212 */ /* 0x000fe200078e3cff */
[----:B0-----:R-:W0:Y:S10]  /*82c0*/  MUFU.RCP R26, R26 ;  /* 0x0000001a001a7308 */ /* 0x001e340000001000 */
[----:B------:R-:W-:Y:S01]  /*82d0*/  @P4 VIADD R24, R24, 0x1 ;  /* 0x0000000118184836 */ /* 0x000fe20000000000 */
[----:B------:R-:W-:Y:S01]  /*82e0*/  ISETP.GE.AND P4, PT, R14, RZ, PT ;  /* 0x000000ff0e00720c */ /* 0x000fe20003f86270 */
[----:B0-----:R-:W-:-:S04]  /*82f0*/  VIADD R22, R26, 0xffffffe ;  /* 0x0ffffffe1a167836 */ /* 0x001fc80000000000 */
[----:B------:R0:W1:Y:S08]  /*8300*/  F2I.FTZ.U32.TRUNC.NTZ R23, R22 ;  /* 0x0000001600177305 */ /* 0x000070000021f000 */
[----:B------:R-:W-:Y:S02]  /*8310*/  @!P4 IADD3 R24, PT, PT, -R24, RZ, RZ ;  /* 0x000000ff1818c210 */ /* 0x000fe40007ffe1ff */
[----:B------:R-:W-:-:S02]  /*8320*/  ISETP.NE.AND P4, PT, R55, RZ, PT ;  /* 0x000000ff3700720c */ /* 0x000fc40003f85270 */
[----:B0-----:R-:W-:Y:S01]  /*8330*/  MOV R22, RZ ;  /* 0x000000ff00167202 */ /* 0x001fe20000000f00 */
[----:B-1----:R-:W-:-:S10]  /*8340*/  IMAD.MOV R37, RZ, RZ, -R23 ;  /* 0x000000ffff257224 */ /* 0x002fd400078e0a17 */
[----:B------:R-:W-:-:S05]  /*8350*/  @!P4 LOP3.LUT R24, RZ, R55, RZ, 0x33, !PT ;  /* 0x00000037ff18c212 */ /* 0x000fca00078e33ff */
[----:B------:R-:W-:-:S04]  /*8360*/  IMAD.MOV R29, RZ, RZ, -R24 ;  /* 0x000000ffff1d7224 */ /* 0x000fc800078e0a18 */
[----:B------:R-:W-:Y:S02]  /*8370*/  IMAD R55, R55, R29, R0 ;  /* 0x0000001d37377224 */ /* 0x000fe400078e0200 */
[----:B------:R-:W-:-:S03]  /*8380*/  IMAD R29, R37, R28, RZ ;  /* 0x0000001c251d7224 */ /* 0x000fc600078e02ff */
[----:B------:R-:W-:Y:S01]  /*8390*/  IABS R14, R55 ;  /* 0x00000037000e7213 */ /* 0x000fe20000000000 */
[----:B------:R-:W-:-:S04]  /*83a0*/  IMAD.HI.U32 R26, R23, R29, R22 ;  /* 0x0000001d171a7227 */ /* 0x000fc800078e0016 */
[----:B------:R-:W-:Y:S02]  /*83b0*/  IMAD.MOV.U32 R23, RZ, RZ, R14 ;  /* 0x000000ffff177224 */ /* 0x000fe400078e000e */
[----:B------:R-:W0:Y:S02]  /*83c0*/  LDC R14, c[0x0][0x3c0] ;  /* 0x0000f000ff0e7b82 */ /* 0x000e240000000800 */
[----:B------:R-:W-:-:S04]  /*83d0*/  IMAD.HI.U32 R22, R26, R23, RZ ;  /* 0x000000171a167227 */ /* 0x000fc800078e00ff */
[----:B------:R-:W-:-:S04]  /*83e0*/  IMAD.MOV R26, RZ, RZ, -R22 ;  /* 0x000000ffff1a7224 */ /* 0x000fc800078e0a16 */
[----:B------:R-:W-:-:S05]  /*83f0*/  IMAD R23, R28, R26, R23 ;  /* 0x0000001a1c177224 */ /* 0x000fca00078e0217 */
[----:B------:R-:W-:Y:S02]  /*8400*/  ISETP.GT.U32.AND P4, PT, R28, R23, PT ;  /* 0x000000171c00720c */ /* 0x000fe40003f84070 */
[----:B0-----:R-:W-:-:S11]  /*8410*/  IABS R57, R14 ;  /* 0x0000000e00397213 */ /* 0x001fd60000000000 */
[----:B------:R-:W-:Y:S01]  /*8420*/  @!P4 IMAD.IADD R23, R23, 0x1, -R28 ;  /* 0x000000011717c824 */ /* 0x000fe200078e0a1c */
[----:B------:R-:W-:Y:S01]  /*8430*/  @!P4 IADD3 R22, PT, PT, R22, 0x1, RZ ;  /* 0x000000011616c810 */ /* 0x000fe20007ffe0ff */
[----:B------:R-:W0:Y:S03]  /*8440*/  I2F.RP R30, R57 ;  /* 0x00000039001e7306 */ /* 0x000e260000209400 */
[----:B------:R-:W-:Y:S02]  /*8450*/  ISETP.GE.U32.AND P4, PT, R23, R28, PT ;  /* 0x0000001c1700720c */ /* 0x000fe40003f86070 */
[----:B------:R-:W-:Y:S01]  /*8460*/  LOP3.LUT R23, R55, R12, RZ, 0x3c, !PT ;  /* 0x0000000c37177212 */ /* 0x000fe200078e3cff */
[----:B------:R-:W1:Y:S02]  /*8470*/  LDC.64 R28, c[0x0][0x390] ;  /* 0x0000e400ff1c7b82 */ /* 0x000e640000000a00 */
[----:B0-----:R-:W0:Y:S08]  /*8480*/  MUFU.RCP R30, R30 ;  /* 0x0000001e001e7308 */ /* 0x001e300000001000 */
[----:B------:R-:W-:Y:S01]  /*8490*/  @P4 VIADD R22, R22, 0x1 ;  /* 0x0000000116164836 */ /* 0x000fe20000000000 */
[----:B------:R-:W-:-:S04]  /*84a0*/  ISETP.GE.AND P4, PT, R23, RZ, PT ;  /* 0x000000ff1700720c */ /* 0x000fc80003f86270 */
[----:B------:R-:W-:-:S09]  /*84b0*/  MOV R26, R22 ;  /* 0x00000016001a7202 */ /* 0x000fd20000000f00 */
[----:B------:R-:W-:Y:S01]  /*84c0*/  @!P4 IMAD.MOV R26, RZ, RZ, -R26 ;  /* 0x000000ffff1ac224 */ /* 0x000fe200078e0a1a */
[----:B------:R-:W-:Y:S01]  /*84d0*/  ISETP.NE.AND P4, PT, R12, RZ, PT ;  /* 0x000000ff0c00720c */ /* 0x000fe20003f85270 */
[----:B0-----:R-:W-:-:S04]  /*84e0*/  VIADD R22, R30, 0xffffffe ;  /* 0x0ffffffe1e167836 */ /* 0x001fc80000000000 */
[----:B------:R0:W2:Y:S08]  /*84f0*/  F2I.FTZ.U32.TRUNC.NTZ R23, R22 ;  /* 0x0000001600177305 */ /* 0x0000b0000021f000 */
[----:B------:R-:W-:Y:S01]  /*8500*/  @!P4 LOP3.LUT R26, RZ, R12, RZ, 0x33, !PT ;  /* 0x0000000cff1ac212 */ /* 0x000fe200078e33ff */
[----:B0-----:R-:W-:Y:S01]  /*8510*/  HFMA2 R22, -RZ, RZ, 0, 0 ;  /* 0x00000000ff167431 */ /* 0x001fe200000001ff */
[----:B-1----:R-:W-:-:S02]  /*8520*/  ISETP.NE.U32.AND P4, PT, R28, 0x1, PT ;  /* 0x000000011c00780c */ /* 0x002fc40003f85070 */
[----:B------:R-:W-:Y:S02]  /*8530*/  IADD3 R37, PT, PT, -R26, RZ, RZ ;  /* 0x000000ff1a257210 */ /* 0x000fe40007ffe1ff */
[----:B------:R-:W-:Y:S01]  /*8540*/  ISETP.NE.AND.EX P4, PT, R29, RZ, PT, P4 ;  /* 0x000000ff1d00720c */ /* 0x000fe20003f85340 */
[----:B--2---:R-:W-:Y:S01]  /*8550*/  IMAD.MOV R30, RZ, RZ, -R23 ;  /* 0x000000ffff1e7224 */ /* 0x004fe200078e0a17 */
[----:B------:R-:W0:Y:S01]  /*8560*/  LDC.64 R28, c[0x0][0x3a8] ;  /* 0x0000ea00ff1c7b82 */ /* 0x000e220000000a00 */
[----:B------:R-:W-:Y:S01]  /*8570*/  IMAD R55, R12, R37, R55 ;  /* 0x000000250c377224 */ /* 0x000fe200078e0237 */
[----:B------:R-:W-:Y:S01]  /*8580*/  SEL R24, R24, RZ, P4 ;  /* 0x000000ff18187207 */ /* 0x000fe20002000000 */
[----:B------:R-:W-:-:S04]  /*8590*/  IMAD.MOV.U32 R12, RZ, RZ, R30 ;  /* 0x000000ffff0c7224 */ /* 0x000fc800078e001e */
[----:B------:R-:W-:Y:S01]  /*85a0*/  IMAD R59, R12, R57, RZ ;  /* 0x000000390c3b7224 */ /* 0x000fe200078e02ff */
[----:B------:R-:W1:Y:S03]  /*85b0*/  LDC.64 R36, c[0x0][0x398] ;  /* 0x0000e600ff247b82 */ /* 0x000e660000000a00 */
[----:B------:R-:W-:Y:S01]  /*85c0*/  IMAD.HI.U32 R59, R23, R59, R22 ;  /* 0x0000003b173b7227 */ /* 0x000fe200078e0016 */
[----:B------:R-:W-:-:S05]  /*85d0*/  IABS R22, R55 ;  /* 0x0000003700167213 */ /* 0x000fca0000000000 */
[----:B------:R-:W-:-:S04]  /*85e0*/  IMAD.HI.U32 R12, R59, R22, RZ ;  /* 0x000000163b0c7227 */ /* 0x000fc800078e00ff */
[----:B------:R-:W-:-:S04]  /*85f0*/  IMAD.MOV R23, RZ, RZ, -R12 ;  /* 0x000000ffff177224 */ /* 0x000fc800078e0a0c */
[----:B------:R-:W-:Y:S01]  /*8600*/  IMAD R22, R57, R23, R22 ;  /* 0x0000001739167224 */ /* 0x000fe200078e0216 */
[----:B-1----:R-:W-:-:S04]  /*8610*/  ISETP.NE.U32.AND P4, PT, R36, 0x1, PT ;  /* 0x000000012400780c */ /* 0x002fc80003f85070 */
[----:B------:R-:W-:-:S04]  /*8620*/  ISETP.NE.AND.EX P4, PT, R37, RZ, PT, P4 ;  /* 0x000000ff2500720c */ /* 0x000fc80003f85340 */
[----:B------:R-:W-:Y:S02]  /*8630*/  SEL R26, R26, RZ, P4 ;  /* 0x000000ff1a1a7207 */ /* 0x000fe40002000000 */
[----:B------:R-:W-:-:S13]  /*8640*/  ISETP.GT.U32.AND P4, PT, R57, R22, PT ;  /* 0x000000163900720c */ /* 0x000fda0003f84070 */
        /* <DEDUP_REMOVED lines=12> */
[----:B------:R-:W-:Y:S01]  /*8710*/  ISETP.NE.AND.EX P4, PT, R23, RZ, PT, P4 ;  /* 0x000000ff1700720c */ /* 0x000fe20003f85340 */
[----:B------:R-:W-:Y:S02]  /*8720*/  IMAD R23, R24, UR36, RZ ;  /* 0x0000002418177c24 */ /* 0x000fe4000f8e02ff */
[----:B------:R-:W-:Y:S01]  /*8730*/  IMAD R14, R14, R37, R55 ;  /* 0x000000250e0e7224 */ /* 0x000fe200078e0237 */
[----:B------:R-:W-:Y:S01]  /*8740*/  SEL R12, R12, RZ, P4 ;  /* 0x000000ff0c0c7207 */ /* 0x000fe20002000000 */
[----:B------:R-:W-:Y:S01]  /*8750*/  IMAD R23, R26, UR37, R23 ;  /* 0x000000251a177c24 */ /* 0x000fe2000f8e0217 */
[----:B0-----:R-:W-:-:S02]  /*8760*/  ISETP.NE.U32.AND P4, PT, R28, 0x1, PT ;  /* 0x000000011c00780c */ /* 0x001fc40003f85070 */
        /* <DEDUP_REMOVED lines=15> */
.L_x_1533:
[----:B------:R-:W-:Y:S05]  /*8860*/  BSYNC.RECONVERGENT B1 ;  /* 0x0000000000017941 */ /* 0x000fea0003800200 */
.L_x_1532:
[-C--:B------:R-:W-:Y:S01]  /*8870*/  ISETP.GE.AND.EX P5, PT, RZ, R3.reuse, PT, P5 ;  /* 0x00000003ff00720c */ /* 0x080fe20003fa6350 */
[----:B------:R-:W-:Y:S01]  /*8880*/  BSSY.RECONVERGENT B1, `(.L_x_1534) ;  /* 0x000007c000017945 */ /* 0x000fe20003800200 */
[----:B------:R-:W-:Y:S01]  /*8890*/  ISETP.GE.U32.AND P4, PT, R11, R2, PT ;  /* 0x000000020b00720c */ /* 0x000fe20003f86070 */
[----:B------:R-:W-:Y:S01]  /*88a0*/  IMAD.MOV.U32 R23, RZ, RZ, -0x800000 ;  /* 0xff800000ff177424 */ /* 0x000fe200078e00ff */
[-C--:B------:R-:W-:Y:S02]  /*88b0*/  ISETP.GE.AND.EX P1, PT, RZ, R3.reuse, PT, P1 ;  /* 0x00000003ff00720c */ /* 0x080fe40003f26310 */
[-C--:B------:R-:W-:Y:S02]  /*88c0*/  ISETP.GE.AND.EX P3, PT, RZ, R3.reuse, PT, P3 ;  /* 0x00000003ff00720c */ /* 0x080fe40003f66330 */
[-C--:B------:R-:W-:Y:S02]  /*88d0*/  ISETP.GE.AND.EX P6, PT, RZ, R3.reuse, PT, P6 ;  /* 0x00000003ff00720c */ /* 0x080fe40003fc6360 */
[----:B------:R-:W-:-:S02]  /*88e0*/  ISETP.GE.AND.EX P0, PT, RZ, R3, PT, P0 ;  /* 0x00000003ff00720c */ /* 0x000fc40003f06300 */
[----:B------:R-:W-:Y:S01]  /*88f0*/  ISETP.GE.AND.EX P4, PT, RZ, R3, PT, P4 ;  /* 0x00000003ff00720c */ /* 0x000fe20003f86340 */
[----:B------:R-:W-:-:S12]  /*8900*/  @P5 BRA `(.L_x_1535) ;  /* 0x0000000400cc5947 */ /* 0x000fd80003800000 */
        /* <DEDUP_REMOVED lines=12> */
[----:B0-----:R-:W-:Y:S01]  /*89d0*/  IMAD.MOV.U32 R28, RZ, RZ, RZ ;  /* 0x000000ffff1c7224 */ /* 0x001fe200078e00ff */
[----:B-1----:R-:W-:-:S05]  /*89e0*/  IADD3 R12, PT, PT, RZ, -R29, RZ ;  /* 0x8000001dff0c7210 */ /* 0x002fca0007ffe0ff */
        /* <DEDUP_REMOVED lines=13> */
[----:B0-----:R-:W0:Y:S10]  /*8ac0*/  MUFU.RCP R24, R24 ;  /* 0x0000001800187308 */ /* 0x001e340000001000 */
[----:B------:R-:W-:Y:S01]  /*8ad0*/  @P5 VIADD R23, R23, 0x1 ;  /* 0x0000000117175836 */ /* 0x000fe20000000000 */
[----:B------:R-:W-:-:S02]  /*8ae0*/  ISETP.GE.AND P5, PT, R14, RZ, PT ;  /* 0x000000ff0e00720c */ /* 0x000fc40003fa6270 */
[----:B0-----:R-:W-:-:S04]  /*8af0*/  IADD3 R28, PT, PT, R24, 0xffffffe, RZ ;  /* 0x0ffffffe181c7810 */ /* 0x001fc80007ffe0ff */
[----:B------:R0:W1:Y:S07]  /*8b00*/  F2I.FTZ.U32.TRUNC.NTZ R29, R28 ;  /* 0x0000001c001d7305 */ /* 0x00006e000021f000 */
        /* <DEDUP_REMOVED lines=8> */
[----:B------:R-:W0:Y:S01]  /*8b90*/  LDC R14, c[0x0][0x3c0] ;  /* 0x0000f000ff0e7b82 */ /* 0x000e220000000800 */
[----:B------:R-:W-:Y:S01]  /*8ba0*/  IABS R26, R55 ;  /* 0x00000037001a7213 */ /* 0x000fe20000000000 */
[----:B------:R-:W-:-:S06]  /*8bb0*/  IMAD.HI.U32 R37, R29, R37, R28 ;  /* 0x000000251d257227 */ /* 0x000fcc00078e001c */
[----:B------:R-:W-:Y:S02]  /*8bc0*/  IMAD.HI.U32 R24, R37, R26, RZ ;  /* 0x0000001a25187227 */ /* 0x000fe400078e00ff */
[----:B------:R-:W1:Y:S02]  /*8bd0*/  LDC.64 R36, c[0x0][0x390] ;  /* 0x0000e400ff247b82 */ /* 0x000e640000000a00 */
        /* <DEDUP_REMOVED lines=11> */
[----:B------:R-:W-:-:S04]  /*8c90*/  ISETP.GE.AND P5, PT, R26, RZ, PT ;  /* 0x000000ff1a00720c */ /* 0x000fc80003fa6270 */
[----:B------:R-:W-:Y:S01]  /*8ca0*/  MOV R30, R24 ;  /* 0x00000018001e7202 */ /* 0x000fe20000000f00 */
[----:B0-----:R-:W-:-:S04]  /*8cb0*/  VIADD R28, R38, 0xffffffe ;  /* 0x0ffffffe261c7836 */ /* 0x001fc80000000000 */
[----:B------:R0:W2:Y:S04]  /*8cc0*/  F2I.FTZ.U32.TRUNC.NTZ R29, R28 ;  /* 0x0000001c001d7305 */ /* 0x0000a8000021f000 */
[----:B------:R-:W-:Y:S01]  /*8cd0*/  @!P5 IMAD.MOV R30, RZ, RZ, -R30 ;  /* 0x000000ffff1ed224 */ /* 0x000fe200078e0a1e */
[----:B------:R-:W-:Y:S01]  /*8ce0*/  ISETP.NE.AND P5, PT, R12, RZ, PT ;  /* 0x000000ff0c00720c */ /* 0x000fe20003fa5270 */
[----:B0-----:R-:W-:Y:S02]  /*8cf0*/  IMAD.MOV.U32 R28, RZ, RZ, RZ ;  /* 0x000000ffff1c7224 */ /* 0x001fe400078e00ff */
[----:B--2---:R-:W-:-:S10]  /*8d00*/  IMAD.MOV R57, RZ, RZ, -R29 ;  /* 0x000000ffff397224 */ /* 0x004fd400078e0a1d */
[----:B------:R-:W-:Y:S02]  /*8d10*/  @!P5 LOP3.LUT R30, RZ, R12, RZ, 0x33, !PT ;  /* 0x0000000cff1ed212 */ /* 0x000fe400078e33ff */
[----:B-1----:R-:W-:Y:S01]  /*8d20*/  ISETP.NE.U32.AND P5, PT, R36, 0x1, PT ;  /* 0x000000012400780c */ /* 0x002fe20003fa5070 */
[----:B------:R-:W-:Y:S01]  /*8d30*/  IMAD R57, R57, R44, RZ ;  /* 0x0000002c39397224 */ /* 0x000fe200078e02ff */
[----:B------:R-:W-:Y:S02]  /*8d40*/  IADD3 R39, PT, PT, -R30, RZ, RZ ;  /* 0x000000ff1e277210 */ /* 0x000fe40007ffe1ff */
[----:B------:R-:W-:Y:S01]  /*8d50*/  ISETP.NE.AND.EX P5, PT, R37, RZ, PT, P5 ;  /* 0x000000ff2500720c */ /* 0x000fe20003fa5350 */
[----:B------:R-:W-:Y:S01]  /*8d60*/  IMAD.HI.U32 R57, R29, R57, R28 ;  /* 0x000000391d397227 */ /* 0x000fe200078e001c */
[----:B------:R-:W0:Y:S02]  /*8d70*/  LDC.64 R36, c[0x0][0x3a8] ;  /* 0x0000ea00ff247b82 */ /* 0x000e240000000a00 */
[----:B------:R-:W-:Y:S01]  /*8d80*/  SEL R24, R23, RZ, P5 ;  /* 0x000000ff17187207 */ /* 0x000fe20002800000 */
[----:B------:R-:W-:-:S05]  /*8d90*/  IMAD R55, R12, R39, R55 ;  /* 0x000000270c377224 */ /* 0x000fca00078e0237 */
[----:B------:R-:W1:Y:S01]  /*8da0*/  LDC.64 R38, c[0x0][0x398] ;  /* 0x0000e600ff267b82 */ /* 0x000e620000000a00 */
[----:B------:R-:W-:-:S05]  /*8db0*/  IABS R26, R55 ;  /* 0x00000037001a7213 */ /* 0x000fca0000000000 */
[----:B------:R-:W-:Y:S02]  /*8dc0*/  IMAD.HI.U32 R12, R57, R26, RZ ;  /* 0x0000001a390c7227 */ /* 0x000fe400078e00ff */
[----:B------:R-:W2:Y:S03]  /*8dd0*/  LDC.64 R28, c[0x0][0x3a0] ;  /* 0x0000e800ff1c7b82 */ /* 0x000ea60000000a00 */
[----:B------:R-:W-:-:S05]  /*8de0*/  IADD3 R23, PT, PT, -R12, RZ, RZ ;  /* 0x000000ff0c177210 */ /* 0x000fca0007ffe1ff */
[----:B------:R-:W-:Y:S01]  /*8df0*/  IMAD R23, R44, R23, R26 ;  /* 0x000000172c177224 */ /* 0x000fe200078e021a */
[----:B-1----:R-:W-:-:S04]  /*8e00*/  ISETP.NE.U32.AND P5, PT, R38, 0x1, PT ;  /* 0x000000012600780c */ /* 0x002fc80003fa5070 */
        /* <DEDUP_REMOVED lines=8> */
[----:B------:R-:W-:Y:S01]  /*8e90*/  ISETP.GE.AND P5, PT, R23, RZ, PT ;  /* 0x000000ff1700720c */ /* 0x000fe20003fa6270 */
[----:B------:R-:W-:-:S04]  /*8ea0*/  IMAD R23, R24, UR36, RZ ;  /* 0x0000002418177c24 */ /* 0x000fc8000f8e02ff */
[----:B------:R-:W-:-:S08]  /*8eb0*/  IMAD R23, R26, UR37, R23 ;  /* 0x000000251a177c24 */ /* 0x000fd0000f8e0217 */
[----:B------:R-:W-:Y:S01]  /*8ec0*/  @!P5 IMAD.MOV R12, RZ, RZ, -R12 ;  /* 0x000000ffff0cd224 */ /* 0x000fe200078e0a0c */
[----:B------:R-:W-:-:S13]  /*8ed0*/  ISETP.NE.AND P5, PT, R14, RZ, PT ;  /* 0x000000ff0e00720c */ /* 0x000fda0003fa5270 */
[----:B------:R-:W-:Y:S02]  /*8ee0*/  @!P5 LOP3.LUT R12, RZ, R14, RZ, 0x33, !PT ;  /* 0x0000000eff0cd212 */ /* 0x000fe400078e33ff */
[----:B--2---:R-:W-:Y:S02]  /*8ef0*/  ISETP.NE.U32.AND P5, PT, R28, 0x1, PT ;  /* 0x000000011c00780c */ /* 0x004fe40003fa5070 */
[----:B------:R-:W-:Y:S02]  /*8f00*/  SHF.R.S64 R28, RZ, 0x1e, R0 ;  /* 0x0000001eff1c7819 */ /* 0x000fe40000001000 */
[----:B------:R-:W-:Y:S01]  /*8f10*/  ISETP.NE.AND.EX P5, PT, R29, RZ, PT, P5 ;  /* 0x000000ff1d00720c */ /* 0x000fe20003fa5350 */
[----:B------:R-:W-:-:S03]  /*8f20*/  IMAD.MOV R29, RZ, RZ, -R12 ;  /* 0x000000ffff1d7224 */ /* 0x000fc600078e0a0c */
        /* <DEDUP_REMOVED lines=17> */
.L_x_1535:
[----:B------:R-:W-:Y:S05]  /*9040*/  BSYNC.RECONVERGENT B1 ;  /* 0x0000000000017941 */ /* 0x000fea0003800200 */
.L_x_1534:
[----:B------:R-:W-:Y:S01]  /*9050*/  BSSY.RECONVERGENT B1, `(.L_x_1536) ;  /* 0x0000077000017945 */ /* 0x000fe20003800200 */
[----:B------:R-:W-:-:S03]  /*9060*/  MOV R24, 0xff800000 ;  /* 0xff80000000187802 */ /* 0x000fc60000000f00 */
[----:B------:R-:W-:Y:S05]  /*9070*/  @P1 BRA `(.L_x_1537) ;  /* 0x0000000400d01947 */ /* 0x000fea0003800000 */
        /* <DEDUP_REMOVED lines=11> */
[----:B0-----:R-:W-:Y:S01]  /*9130*/  VIADD R28, R12, 0xffffffe ;  /* 0x0ffffffe0c1c7836 */ /* 0x001fe20000000000 */
[----:B------:R-:W-:-:S05]  /*9140*/  IABS R12, R0 ;  /* 0x00000000000c7213 */ /* 0x000fca0000000000 */
[----:B------:R0:W1:Y:S02]  /*9150*/  F2I.FTZ.U32.TRUNC.NTZ R29, R28 ;  /* 0x0000001c001d7305 */ /* 0x000064000021f000 */
[----:B0-----:R-:W-:Y:S02]  /*9160*/  HFMA2 R28, -RZ, RZ, 0, 0 ;  /* 0x00000000ff1c7431 */ /* 0x001fe400000001ff */
[----:B-1----:R-:W-:-:S04]  /*9170*/  IMAD.MOV R24, RZ, RZ, -R29 ;  /* 0x000000ffff187224 */ /* 0x002fc800078e0a1d */
        /* <DEDUP_REMOVED lines=11> */
[----:B------:R-:W-:Y:S01]  /*9230*/  ISETP.GE.U32.AND P1, PT, R12, R39, PT ;  /* 0x000000270c00720c */ /* 0x000fe20003f26070 */
[----:B------:R0:W1:Y:S01]  /*9240*/  F2I.FTZ.U32.TRUNC.NTZ R25, R24 ;  /* 0x0000001800197305 */ /* 0x000062000021f000 */
[----:B------:R-:W-:-:S04]  /*9250*/  LOP3.LUT R12, R0, R37, RZ, 0x3c, !PT ;  /* 0x00000025000c7212 */ /* 0x000fc800078e3cff */
[----:B------:R-:W-:Y:S02]  /*9260*/  ISETP.GE.AND P5, PT, R12, RZ, PT ;  /* 0x000000ff0c00720c */ /* 0x000fe40003fa6270 */
[----:B------:R-:W2:Y:S01]  /*9270*/  LDC R12, c[0x0][0x3c0] ;  /* 0x0000f000ff0c7b82 */ /* 0x000ea20000000800 */
[----:B0-----:R-:W-:-:S04]  /*9280*/  MOV R24, RZ ;  /* 0x000000ff00187202 */ /* 0x001fc80000000f00 */
[----:B------:R-:W-:Y:S01]  /*9290*/  @P1 VIADD R26, R26, 0x1 ;  /* 0x000000011a1a1836 */ /* 0x000fe20000000000 */
[----:B------:R-:W-:Y:S01]  /*92a0*/  ISETP.NE.AND P1, PT, R37, RZ, PT ;  /* 0x000000ff2500720c */ /* 0x000fe20003f25270 */
[----:B-1----:R-:W-:-:S04]  /*92b0*/  IMAD.MOV R39, RZ, RZ, -R25 ;  /* 0x000000ffff277224 */ /* 0x002fc800078e0a19 */
[----:B------:R-:W-:-:S08]  /*92c0*/  @!P5 IADD3 R26, PT, PT, -R26, RZ, RZ ;  /* 0x000000ff1a1ad210 */ /* 0x000fd00007ffe1ff */
[----:B------:R-:W-:-:S05]  /*92d0*/  @!P1 LOP3.LUT R26, RZ, R37, RZ, 0x33, !PT ;  /* 0x00000025ff1a9212 */ /* 0x000fca00078e33ff */
[----:B------:R-:W-:-:S04]  /*92e0*/  IMAD.MOV R29, RZ, RZ, -R26 ;  /* 0x000000ffff1d7224 */ /* 0x000fc800078e0a1a */
[----:B------:R-:W-:Y:S02]  /*92f0*/  IMAD R37, R37, R29, R0 ;  /* 0x0000001d25257224 */ /* 0x000fe400078e0200 */
[----:B------:R-:W-:Y:S01]  /*9300*/  IMAD R29, R39, R30, RZ ;  /* 0x0000001e271d7224 */ /* 0x000fe200078e02ff */
[----:B--2---:R-:W-:Y:S02]  /*9310*/  IABS R39, R12 ;  /* 0x0000000c00277213 */ /* 0x004fe40000000000 */
        /* <DEDUP_REMOVED lines=26> */
[----:B------:R-:W-:Y:S02]  /*94c0*/  IABS R28, R55 ;  /* 0x00000037001c7213 */ /* 0x000fe40000000000 */
[----:B------:R-:W-:Y:S01]  /*94d0*/  LOP3.LUT R36, R55, R12, RZ, 0x3c, !PT ;  /* 0x0000000c37247212 */ /* 0x000fe200078e3cff */
        /* <DEDUP_REMOVED lines=11> */
[----:B------:R-:W-:Y:S01]  /*9590*/  @!P1 VIADD R14, R14, 0x1 ;  /* 0x000000010e0e9836 */ /* 0x000fe20000000000 */
[----:B------:R-:W-:-:S02]  /*95a0*/  ISETP.GE.AND P1, PT, R36, RZ, PT ;  /* 0x000000ff2400720c */ /* 0x000fc40003f26270 */
[----:B------:R-:W-:Y:S01]  /*95b0*/  ISETP.GE.U32.AND P5, PT, R28, R39, PT ;  /* 0x000000271c00720c */ /* 0x000fe20003fa6070 */
[----:B------:R-:W1:Y:S08]  /*95c0*/  LDC.64 R36, c[0x0][0x3a8] ;  /* 0x0000ea00ff247b82 */ /* 0x000e700000000a00 */
[----:B------:R-:W2:Y:S04]  /*95d0*/  LDC.64 R28, c[0x0][0x3a0] ;  /* 0x0000e800ff1c7b82 */ /* 0x000ea80000000a00 */
[----:B------:R-:W-:-:S02]  /*95e0*/  @P5 IADD3 R14, PT, PT, R14, 0x1, RZ ;  /* 0x000000010e0e5810 */ /* 0x000fc40007ffe0ff */
[----:B------:R-:W-:-:S03]  /*95f0*/  ISETP.NE.AND P5, PT, R12, RZ, PT ;  /* 0x000000ff0c00720c */ /* 0x000fc60003fa5270 */
[----:B------:R-:W-:Y:S01]  /*9600*/  @!P1 IMAD.MOV R14, RZ, RZ, -R14 ;  /* 0x000000ffff0e9224 */ /* 0x000fe200078e0a0e */
[----:B0-----:R-:W-:-:S04]  /*9610*/  ISETP.NE.U32.AND P1, PT, R24, 0x1, PT ;  /* 0x000000011800780c */ /* 0x001fc80003f25070 */
[----:B------:R-:W-:Y:S01]  /*9620*/  ISETP.NE.AND.EX P1, PT, R25, RZ, PT, P1 ;  /* 0x000000ff1900720c */ /* 0x000fe20003f25310 */
[----:B------:R-:W-:-:S03]  /*9630*/  IMAD R25, R26, UR36, RZ ;  /* 0x000000241a197c24 */ /* 0x000fc6000f8e02ff */
[----:B------:R-:W-:Y:S02]  /*9640*/  SEL R24, R30, RZ, P1 ;  /* 0x000000ff1e187207 */ /* 0x000fe40000800000 */
[----:B------:R-:W-:Y:S02]  /*9650*/  @!P5 LOP3.LUT R14, RZ, R12, RZ, 0x33, !PT ;  /* 0x0000000cff0ed212 */ /* 0x000fe400078e33ff */
[----:B-1----:R-:W-:Y:S01]  /*9660*/  ISETP.NE.U32.AND P1, PT, R36, 0x1, PT ;  /* 0x000000012400780c */ /* 0x002fe20003f25070 */
[----:B------:R-:W-:Y:S01]  /*9670*/  IMAD R25, R24, UR37, R25 ;  /* 0x0000002518197c24 */ /* 0x000fe2000f8e0219 */
[----:B--2---:R-:W-:Y:S01]  /*9680*/  ISETP.NE.U32.AND P5, PT, R28, 0x1, PT ;  /* 0x000000011c00780c */ /* 0x004fe20003fa5070 */
[----:B------:R-:W-:Y:S01]  /*9690*/  IMAD.MOV R39, RZ, RZ, -R14 ;  /* 0x000000ffff277224 */ /* 0x000fe200078e0a0e */
[----:B------:R-:W-:Y:S02]  /*96a0*/  ISETP.NE.AND.EX P1, PT, R37, RZ, PT, P1 ;  /* 0x000000ff2500720c */ /* 0x000fe40003f25310 */
[----:B------:R-:W-:Y:S01]  /*96b0*/  ISETP.NE.AND.EX P5, PT, R29, RZ, PT, P5 ;  /* 0x000000ff1d00720c */ /* 0x000fe20003fa5350 */
[----:B------:R-:W-:Y:S01]  /*96c0*/  IMAD R12, R12, R39, R55 ;  /* 0x000000270c0c7224 */ /* 0x000fe200078e0237 */
[----:B------:R-:W-:-:S02]  /*96d0*/  SHF.R.S64 R28, RZ, 0x1e, R0 ;  /* 0x0000001eff1c7819 */ /* 0x000fc40000001000 */
[----:B------:R-:W-:Y:S02]  /*96e0*/  SEL R14, R14, RZ, P5 ;  /* 0x000000ff0e0e7207 */ /* 0x000fe40002800000 */
        /* <DEDUP_REMOVED lines=13> */
.L_x_1537:
[----:B------:R-:W-:Y:S05]  /*97c0*/  BSYNC.RECONVERGENT B1 ;  /* 0x0000000000017941 */ /* 0x000fea0003800200 */
.L_x_1536:
        /* <DEDUP_REMOVED lines=20> */
[----:B0-----:R-:W-:Y:S02]  /*9910*/  HFMA2 R28, -RZ, RZ, 0, 0 ;  /* 0x00000000ff1c7431 */ /* 0x001fe400000001ff */
[----:B-1----:R-:W-:-:S04]  /*9920*/  IMAD.MOV R14, RZ, RZ, -R29 ;  /* 0x000000ffff0e7224 */ /* 0x002fc800078e0a1d */
[----:B------:R-:W-:-:S04]  /*9930*/  IMAD R25, R14, R37, RZ ;  /* 0x000000250e197224 */ /* 0x000fc800078e02ff */
[----:B------:R-:W-:Y:S01]  /*9940*/  IMAD.HI.U32 R25, R29, R25, R28 ;  /* 0x000000191d197227 */ /* 0x000fe200078e001c */
[----:B------:R-:W-:-:S04]  /*9950*/  IADD3 R28, PT, PT, R26, 0xffffffe, RZ ;  /* 0x0ffffffe1a1c7810 */ /* 0x000fc80007ffe0ff */
[----:B------:R0:W1:Y:S01]  /*9960*/  F2I.FTZ.U32.TRUNC.NTZ R29, R28 ;  /* 0x0000001c001d7305 */ /* 0x000062000021f000 */
[----:B------:R-:W-:-:S04]  /*9970*/  IMAD.HI.U32 R14, R25, R0, RZ ;  /* 0x00000000190e7227 */ /* 0x000fc800078e00ff */
[----:B------:R-:W-:-:S04]  /*9980*/  IMAD.MOV R25, RZ, RZ, -R14 ;  /* 0x000000ffff197224 */ /* 0x000fc800078e0a0e */
[----:B------:R-:W-:Y:S01]  /*9990*/  IMAD R0, R37, R25, R0 ;  /* 0x0000001925007224 */ /* 0x000fe200078e0200 */
[----:B0-----:R-:W-:-:S04]  /*99a0*/  MOV R28, RZ ;  /* 0x000000ff001c7202 */ /* 0x001fc80000000f00 */
[----:B------:R-:W-:Y:S01]  /*99b0*/  ISETP.GT.U32.AND P5, PT, R37, R0, PT ;  /* 0x000000002500720c */ /* 0x000fe20003fa4070 */
[----:B-1----:R-:W-:-:S04]  /*99c0*/  IMAD.MOV R36, RZ, RZ, -R29 ;  /* 0x000000ffff247224 */ /* 0x002fc800078e0a1d */
[----:B------:R-:W-:-:S04]  /*99d0*/  IMAD R25, R36, R39, RZ ;  /* 0x0000002724197224 */ /* 0x000fc800078e02ff */
[----:B------:R-:W-:-:S04]  /*99e0*/  IMAD.HI.U32 R25, R29, R25, R28 ;  /* 0x000000191d197227 */ /* 0x000fc800078e001c */
[----:B------:R-:W-:Y:S02]  /*99f0*/  @!P5 IMAD.IADD R0, R0, 0x1, -R37 ;  /* 0x000000010000d824 */ /* 0x000fe400078e0a25 */
[----:B------:R-:W-:Y:S01]  /*9a00*/  @!P5 VIADD R14, R14, 0x1 ;  /* 0x000000010e0ed836 */ /* 0x000fe20000000000 */
[----:B------:R-:W-:Y:S02]  /*9a10*/  ISETP.NE.AND P5, PT, R30, RZ, PT ;  /* 0x000000ff1e00720c */ /* 0x000fe40003fa5270 */
[----:B------:R-:W-:Y:S02]  /*9a20*/  ISETP.GE.U32.AND P3, PT, R0, R37, PT ;  /* 0x000000250000720c */ /* 0x000fe40003f66070 */
[----:B------:R-:W-:-:S04]  /*9a30*/  LOP3.LUT R0, R53, R30, RZ, 0x3c, !PT ;  /* 0x0000001e35007212 */ /* 0x000fc800078e3cff */
[----:B------:R-:W-:Y:S02]  /*9a40*/  ISETP.GE.AND P1, PT, R0, RZ, PT ;  /* 0x000000ff0000720c */ /* 0x000fe40003f26270 */
[----:B------:R-:W0:Y:S05]  /*9a50*/  LDC R0, c[0x0][0x3c0] ;  /* 0x0000f000ff007b82 */ /* 0x000e2a0000000800 */
[----:B------:R-:W-:-:S06]  /*9a60*/  @P3 VIADD R14, R14, 0x1 ;  /* 0x000000010e0e3836 */ /* 0x000fcc0000000000 */
[----:B------:R-:W-:Y:S02]  /*9a70*/  @!P1 IADD3 R14, PT, PT, -R14, RZ, RZ ;  /* 0x000000ff0e0e9210 */ /* 0x000fe40007ffe1ff */
[----:B------:R-:W-:-:S05]  /*9a80*/  @!P5 LOP3.LUT R14, RZ, R30, RZ, 0x33, !PT ;  /* 0x0000001eff0ed212 */ /* 0x000fca00078e33ff */
[----:B------:R-:W-:-:S04]  /*9a90*/  IMAD.MOV R26, RZ, RZ, -R14 ;  /* 0x000000ffff1a7224 */ /* 0x000fc800078e0a0e */
[----:B------:R-:W-:Y:S01]  /*9aa0*/  IMAD R37, R30, R26, R53 ;  /* 0x0000001a1e257224 */ /* 0x000fe200078e0235 */
[----:B0-----:R-:W-:-:S04]  /*9ab0*/  IABS R36, R0 ;  /* 0x0000000000247213 */ /* 0x001fc80000000000 */
[----:B------:R-:W-:Y:S01]  /*9ac0*/  IABS R26, R37 ;  /* 0x00000025001a7213 */ /* 0x000fe20000000000 */
[----:B------:R-:W0:Y:S04]  /*9ad0*/  I2F.RP R38, R36 ;  /* 0x0000002400267306 */ /* 0x000e280000209400 */
[----:B------:R-:W-:-:S04]  /*9ae0*/  IMAD.HI.U32 R25, R25, R26, RZ ;  /* 0x0000001a19197227 */ /* 0x000fc800078e00ff */
[----:B------:R-:W-:-:S04]  /*9af0*/  IMAD.MOV R29, RZ, RZ, -R25 ;  /* 0x000000ffff1d7224 */ /* 0x000fc800078e0a19 */
[C---:B------:R-:W-:Y:S01]  /*9b00*/  IMAD R26, R39.reuse, R29, R26 ;  /* 0x0000001d271a7224 */ /* 0x040fe200078e021a */
[----:B0-----:R-:W0:Y:S04]  /*9b10*/  MUFU.RCP R38, R38 ;  /* 0x0000002600267308 */ /* 0x001e280000001000 */
[----:B------:R-:W-:-:S13]  /*9b20*/  ISETP.GT.U32.AND P5, PT, R39, R26, PT ;  /* 0x0000001a2700720c */ /* 0x000fda0003fa4070 */
[----:B------:R-:W-:Y:S02]  /*9b30*/  @!P5 IMAD.IADD R26, R26, 0x1, -R39 ;  /* 0x000000011a1ad824 */ /* 0x000fe400078e0a27 */
        /* <DEDUP_REMOVED lines=11> */
[----:B------:R-:W-:Y:S01]  /*9bf0*/  @!P5 LOP3.LUT R30, RZ, R12, RZ, 0x33, !PT ;  /* 0x0000000cff1ed212 */ /* 0x000fe200078e33ff */
[----:B-1----:R-:W-:-:S03]  /*9c00*/  IMAD.MOV R39, RZ, RZ, -R29 ;  /* 0x000000ffff277224 */ /* 0x002fc600078e0a1d */
[----:B------:R-:W-:-:S05]  /*9c10*/  IADD3 R25, PT, PT, -R30, RZ, RZ ;  /* 0x000000ff1e197210 */ /* 0x000fca0007ffe1ff */
[----:B------:R-:W-:Y:S02]  /*9c20*/  IMAD R57, R12, R25, R37 ;  /* 0x000000190c397224 */ /* 0x000fe400078e0225 */
[----:B------:R-:W-:Y:S02]  /*9c30*/  IMAD R25, R39, R36, RZ ;  /* 0x0000002427197224 */ /* 0x000fe400078e02ff */
[----:B------:R-:W0:Y:S01]  /*9c40*/  LDC.64 R38, c[0x0][0x3a0] ;  /* 0x0000e800ff267b82 */ /* 0x000e220000000a00 */
[----:B------:R-:W-:Y:S01]  /*9c50*/  IABS R26, R57 ;  /* 0x00000039001a7213 */ /* 0x000fe20000000000 */
[----:B------:R-:W-:-:S04]  /*9c60*/  IMAD.HI.U32 R12, R29, R25, R28 ;  /* 0x000000191d0c7227 */ /* 0x000fc800078e001c */
[----:B------:R-:W-:Y:S02]  /*9c70*/  IMAD.MOV.U32 R25, RZ, RZ, R26 ;  /* 0x000000ffff197224 */ /* 0x000fe400078e001a */
[----:B------:R-:W1:Y:S02]  /*9c80*/  LDC.64 R28, c[0x0][0x390] ;  /* 0x0000e400ff1c7b82 */ /* 0x000e640000000a00 */
[----:B------:R-:W-:-:S05]  /*9c90*/  IMAD.HI.U32 R12, R12, R25, RZ ;  /* 0x000000190c0c7227 */ /* 0x000fca00078e00ff */
[----:B------:R-:W-:-:S05]  /*9ca0*/  IADD3 R26, PT, PT, -R12, RZ, RZ ;  /* 0x000000ff0c1a7210 */ /* 0x000fca0007ffe1ff */
[----:B------:R-:W-:-:S05]  /*9cb0*/  IMAD R25, R36, R26, R25 ;  /* 0x0000001a24197224 */ /* 0x000fca00078e0219 */
[----:B------:R-:W-:Y:S02]  /*9cc0*/  ISETP.GT.U32.AND P3, PT, R36, R25, PT ;  /* 0x000000192400720c */ /* 0x000fe40003f64070 */
[----:B-1----:R-:W-:Y:S02]  /*9cd0*/  ISETP.NE.U32.AND P1, PT, R28, 0x1, PT ;  /* 0x000000011c00780c */ /* 0x002fe40003f25070 */
[----:B------:R-:W-:Y:S02]  /*9ce0*/  SHF.R.S64 R28, RZ, 0x1e, R53 ;  /* 0x0000001eff1c7819 */ /* 0x000fe40000001035 */
[----:B------:R-:W-:-:S07]  /*9cf0*/  ISETP.NE.AND.EX P1, PT, R29, RZ, PT, P1 ;  /* 0x000000ff1d00720c */ /* 0x000fce0003f25310 */
[----:B------:R-:W-:Y:S02]  /*9d00*/  @!P3 IMAD.IADD R25, R25, 0x1, -R36 ;  /* 0x000000011919b824 */ /* 0x000fe400078e0a24 */
[----:B------:R-:W-:Y:S01]  /*9d10*/  @!P3 VIADD R12, R12, 0x1 ;  /* 0x000000010c0cb836 */ /* 0x000fe20000000000 */
[----:B------:R-:W-:Y:S02]  /*9d20*/  SEL R14, R14, RZ, P1 ;  /* 0x000000ff0e0e7207 */ /* 0x000fe40000800000 */
[----:B------:R-:W-:Y:S02]  /*9d30*/  ISETP.GE.U32.AND P5, PT, R25, R36, PT ;  /* 0x000000241900720c */ /* 0x000fe40003fa6070 */
[----:B------:R-:W1:Y:S01]  /*9d40*/  LDC.64 R36, c[0x0][0x398] ;  /* 0x0000e600ff247b82 */ /* 0x000e620000000a00 */
[----:B------:R-:W-:Y:S01]  /*9d50*/  LOP3.LUT R25, R57, R0, RZ, 0x3c, !PT ;  /* 0x0000000039197212 */ /* 0x000fe200078e3cff */
[----:B------:R-:W-:Y:S01]  /*9d60*/  IMAD R14, R14, UR36, RZ ;  /* 0x000000240e0e7c24 */ /* 0x000fe2000f8e02ff */
[----:B0-----:R-:W-:-:S02]  /*9d70*/  ISETP.NE.U32.AND P1, PT, R38, 0x1, PT ;  /* 0x000000012600780c */ /* 0x001fc40003f25070 */
[----:B------:R-:W-:Y:S02]  /*9d80*/  ISETP.GE.AND P3, PT, R25, RZ, PT ;  /* 0x000000ff1900720c */ /* 0x000fe40003f66270 */
[----:B------:R-:W-:-:S04]  /*9d90*/  ISETP.NE.AND.EX P1, PT, R39, RZ, PT, P1 ;  /* 0x000000ff2700720c */ /* 0x000fc80003f25310 */
[----:B------:R-:W-:Y:S02]  /*9da0*/  @P5 IADD3 R12, PT, PT, R12, 0x1, RZ ;  /* 0x000000010c0c5810 */ /* 0x000fe40007ffe0ff */
[----:B------:R-:W-:-:S05]  /*9db0*/  ISETP.NE.AND P5, PT, R0, RZ, PT ;  /* 0x000000ff0000720c */ /* 0x000fca0003fa5270 */
[----:B------:R-:W-:Y:S01]  /*9dc0*/  @!P3 IMAD.MOV R12, RZ, RZ, -R12 ;  /* 0x000000ffff0cb224 */ /* 0x000fe200078e0a0c */
[----:B-1----:R-:W-:-:S07]  /*9dd0*/  ISETP.NE.U32.AND P3, PT, R36, 0x1, PT ;  /* 0x000000012400780c */ /* 0x002fce0003f65070 */
[----:B------:R-:W-:Y:S02]  /*9de0*/  @!P5 LOP3.LUT R12, RZ, R0, RZ, 0x33, !PT ;  /* 0x00000000ff0cd212 */ /* 0x000fe400078e33ff */
[----:B------:R-:W-:Y:S02]  /*9df0*/  ISETP.NE.AND.EX P3, PT, R37, RZ, PT, P3 ;  /* 0x000000ff2500720c */ /* 0x000fe40003f65330 */
[----:B--2---:R-:W-:Y:S01]  /*9e00*/  ISETP.NE.U32.AND P5, PT, R54, 0x1, PT ;  /* 0x000000013600780c */ /* 0x004fe20003fa5070 */
[----:B------:R-:W-:Y:S01]  /*9e10*/  IMAD.MOV R29, RZ, RZ, -R12 ;  /* 0x000000ffff1d7224 */ /* 0x000fe200078e0a0c */
[----:B------:R-:W-:Y:S02]  /*9e20*/  SEL R25, R30, RZ, P3 ;  /* 0x000000ff1e197207 */ /* 0x000fe40001800000 */
[----:B------:R-:W-:Y:S01]  /*9e30*/  ISETP.NE.AND.EX P5, PT, R55, RZ, PT, P5 ;  /* 0x000000ff3700720c */ /* 0x000fe20003fa5350 */
[----:B------:R-:W-:Y:S01]  /*9e40*/  IMAD R0, R0, R29, R57 ;  /* 0x0000001d00007224 */ /* 0x000fe200078e0239 */
[----:B------:R-:W-:Y:S01]  /*9e50*/  SEL R12, R12, RZ, P1 ;  /* 0x000000ff0c0c7207 */ /* 0x000fe20000800000 */
[----:B------:R-:W-:-:S03]  /*9e60*/  IMAD R25, R25, UR37, R14 ;  /* 0x0000002519197c24 */ /* 0x000fc6000f8e020e */
        /* <DEDUP_REMOVED lines=13> */
.L_x_1539:
[----:B------:R-:W-:Y:S05]  /*9f40*/  BSYNC.RECONVERGENT B1 ;  /* 0x0000000000017941 */ /* 0x000fea0003800200 */
.L_x_1538:
        /* <DEDUP_REMOVED lines=34> */
[----:B------:R0:W1:Y:S01]  /*a170*/  F2I.FTZ.U32.TRUNC.NTZ R27, R26 ;  /* 0x0000001a001b7305 */ /* 0x000062000021f000 */
[----:B------:R-:W2:Y:S04]  /*a180*/  LDC R12, c[0x0][0x3c0] ;  /* 0x0000f000ff0c7b82 */ /* 0x000ea80000000800 */
[----:B------:R-:W-:Y:S01]  /*a190*/  @P1 VIADD R30, R30, 0x1 ;  /* 0x000000011e1e1836 */ /* 0x000fe20000000000 */
[----:B0-----:R-:W-:-:S05]  /*a1a0*/  MOV R26, RZ ;  /* 0x000000ff001a7202 */ /* 0x001fca0000000f00 */
[----:B------:R-:W-:Y:S02]  /*a1b0*/  @!P5 IADD3 R30, PT, PT, -R30, RZ, RZ ;  /* 0x000000ff1e1ed210 */ /* 0x000fe40007ffe1ff */
[----:B------:R-:W-:Y:S01]  /*a1c0*/  @!P3 LOP3.LUT R30, RZ, R37, RZ, 0x33, !PT ;  /* 0x00000025ff1eb212 */ /* 0x000fe200078e33ff */
[----:B-1----:R-:W-:-:S04]  /*a1d0*/  IMAD.MOV R39, RZ, RZ, -R27 ;  /* 0x000000ffff277224 */ /* 0x002fc800078e0a1b */
[----:B------:R-:W-:-:S04]  /*a1e0*/  IMAD.MOV R29, RZ, RZ, -R30 ;  /* 0x000000ffff1d7224 */ /* 0x000fc800078e0a1e */
[----:B------:R-:W-:Y:S02]  /*a1f0*/  IMAD R37, R37, R29, R0 ;  /* 0x0000001d25257224 */ /* 0x000fe400078e0200 */
[----:B------:R-:W-:Y:S01]  /*a200*/  IMAD R29, R39, R36, RZ ;  /* 0x00000024271d7224 */ /* 0x000fe200078e02ff */
[----:B--2---:R-:W-:Y:S02]  /*a210*/  IABS R39, R12 ;  /* 0x0000000c00277213 */ /* 0x004fe40000000000 */
        /* <DEDUP_REMOVED lines=9> */
[-C--:B------:R-:W-:Y:S01]  /*a2b0*/  @!P3 IADD3 R27, PT, PT, R27, -R36.reuse, RZ ;  /* 0x800000241b1bb210 */ /* 0x080fe20007ffe0ff */
[----:B------:R-:W-:Y:S01]  /*a2c0*/  @!P3 VIADD R26, R26, 0x1 ;  /* 0x000000011a1ab836 */ /* 0x000fe20000000000 */
[----:B------:R-:W-:Y:S01]  /*a2d0*/  ISETP.NE.AND P3, PT, R14, RZ, PT ;  /* 0x000000ff0e00720c */ /* 0x000fe20003f65270 */
[----:B0-----:R-:W-:Y:S01]  /*a2e0*/  VIADD R28, R29, 0xffffffe ;  /* 0x0ffffffe1d1c7836 */ /* 0x001fe20000000000 */
[----:B------:R-:W-:Y:S02]  /*a2f0*/  ISETP.GE.U32.AND P1, PT, R27, R36, PT ;  /* 0x000000241b00720c */ /* 0x000fe40003f26070 */
[----:B------:R-:W-:-:S04]  /*a300*/  LOP3.LUT R27, R37, R14, RZ, 0x3c, !PT ;  /* 0x0000000e251b7212 */ /* 0x000fc800078e3cff */
[----:B------:R-:W-:Y:S02]  /*a310*/  ISETP.GE.AND P5, PT, R27, RZ, PT ;  /* 0x000000ff1b00720c */ /* 0x000fe40003fa6270 */
[----:B------:R-:W0:Y:S05]  /*a320*/  F2I.FTZ.U32.TRUNC.NTZ R27, R28 ;  /* 0x0000001c001b7305 */ /* 0x000e2a000021f000 */
[----:B------:R-:W-:-:S05]  /*a330*/  @P1 IADD3 R26, PT, PT, R26, 0x1, RZ ;  /* 0x000000011a1a1810 */ /* 0x000fca0007ffe0ff */
[----:B------:R-:W-:-:S04]  /*a340*/  IMAD.MOV.U32 R44, RZ, RZ, R26 ;  /* 0x000000ffff2c7224 */ /* 0x000fc800078e001a */
[----:B------:R-:W-:Y:S01]  /*a350*/  @!P5 IMAD.MOV R44, RZ, RZ, -R44 ;  /* 0x000000ffff2cd224 */ /* 0x000fe200078e0a2c */
[----:B------:R-:W-:Y:S02]  /*a360*/  @!P3 LOP3.LUT R44, RZ, R14, RZ, 0x33, !PT ;  /* 0x0000000eff2cb212 */ /* 0x000fe400078e33ff */
[----:B0-----:R-:W-:-:S03]  /*a370*/  IADD3 R26, PT, PT, RZ, -R27, RZ ;  /* 0x8000001bff1a7210 */ /* 0x001fc60007ffe0ff */
[----:B------:R-:W-:-:S04]  /*a380*/  IMAD.MOV R29, RZ, RZ, -R44 ;  /* 0x000000ffff1d7224 */ /* 0x000fc800078e0a2c */
[----:B------:R-:W-:Y:S02]  /*a390*/  IMAD R53, R14, R29, R37 ;  /* 0x0000001d0e357224 */ /* 0x000fe400078e0225 */
[----:B------:R-:W-:Y:S01]  /*a3a0*/  IMAD R29, R26, R39, RZ ;  /* 0x000000271a1d7224 */ /* 0x000fe200078e02ff */
[----:B------:R-:W0:Y:S01]  /*a3b0*/  LDC.64 R36, c[0x0][0x3a0] ;  /* 0x0000e800ff247b82 */ /* 0x000e220000000a00 */
        /* <DEDUP_REMOVED lines=14> */
[----:B------:R-:W2:Y:S08]  /*a4a0*/  LDC.64 R28, c[0x0][0x398] ;  /* 0x0000e600ff1c7b82 */ /* 0x000eb00000000a00 */
[----:B------:R-:W3:Y:S03]  /*a4b0*/  LDC.64 R38, c[0x0][0x3a8] ;  /* 0x0000ea00ff267b82 */ /* 0x000ee60000000a00 */
[----:B------:R-:W-:-:S02]  /*a4c0*/  @P3 IADD3 R14, PT, PT, R14, 0x1, RZ ;  /* 0x000000010e0e3810 */ /* 0x000fc40007ffe0ff */
[----:B-1----:R-:W-:-:S03]  /*a4d0*/  ISETP.NE.U32.AND P3, PT, R26, 0x1, PT ;  /* 0x000000011a00780c */ /* 0x002fc60003f65070 */
[----:B------:R-:W-:Y:S01]  /*a4e0*/  @!P1 IMAD.MOV R14, RZ, RZ, -R14 ;  /* 0x000000ffff0e9224 */ /* 0x000fe200078e0a0e */
[----:B------:R-:W-:Y:S02]  /*a4f0*/  ISETP.NE.AND.EX P3, PT, R27, RZ, PT, P3 ;  /* 0x000000ff1b00720c */ /* 0x000fe40003f65330 */
[----:B------:R-:W-:Y:S02]  /*a500*/  @!P5 LOP3.LUT R14, RZ, R12, RZ, 0x33, !PT ;  /* 0x0000000cff0ed212 */ /* 0x000fe400078e33ff */
[----:B0-----:R-:W-:Y:S02]  /*a510*/  ISETP.NE.U32.AND P5, PT, R36, 0x1, PT ;  /* 0x000000012400780c */ /* 0x001fe40003fa5070 */
[----:B------:R-:W-:Y:S02]  /*a520*/  SEL R30, R30, RZ, P3 ;  /* 0x000000ff1e1e7207 */ /* 0x000fe40001800000 */
[----:B--2---:R-:W-:Y:S02]  /*a530*/  ISETP.NE.U32.AND P1, PT, R28, 0x1, PT ;  /* 0x000000011c00780c */ /* 0x004fe40003f25070 */
[----:B------:R-:W-:Y:S01]  /*a540*/  ISETP.NE.AND.EX P5, PT, R37, RZ, PT, P5 ;  /* 0x000000ff2500720c */ /* 0x000fe20003fa5350 */
[----:B------:R-:W-:Y:S01]  /*a550*/  IMAD R27, R30, UR36, RZ ;  /* 0x000000241e1b7c24 */ /* 0x000fe2000f8e02ff */
[----:B------:R-:W-:Y:S01]  /*a560*/  ISETP.NE.AND.EX P1, PT, R29, RZ, PT, P1 ;  /* 0x000000ff1d00720c */ /* 0x000fe20003f25310 */
[----:B------:R-:W-:Y:S01]  /*a570*/  IMAD.MOV R29, RZ, RZ, -R14 ;  /* 0x000000ffff1d7224 */ /* 0x000fe200078e0a0e */
[----:B------:R-:W-:-:S02]  /*a580*/  SEL R14, R14, RZ, P5 ;  /* 0x000000ff0e0e7207 */ /* 0x000fc40002800000 */
[----:B---3--:R-:W-:Y:S01]  /*a590*/  ISETP.NE.U32.AND P3, PT, R38, 0x1, PT ;  /* 0x000000012600780c */ /* 0x008fe20003f65070 */
[----:B------:R-:W-:Y:S01]  /*a5a0*/  IMAD R12, R12, R29, R53 ;  /* 0x0000001d0c0c7224 */ /* 0x000fe200078e0235 */
[----:B------:R-:W-:Y:S02]  /*a5b0*/  SEL R26, R44, RZ, P1 ;  /* 0x000000ff2c1a7207 */ /* 0x000fe40000800000 */
[----:B------:R-:W-:Y:S02]  /*a5c0*/  ISETP.NE.AND.EX P3, PT, R39, RZ, PT, P3 ;  /* 0x000000ff2700720c */ /* 0x000fe40003f65330 */
        /* <DEDUP_REMOVED lines=15> */
.L_x_1541:
[----:B------:R-:W-:Y:S05]  /*a6c0*/  BSYNC.RECONVERGENT B1 ;  /* 0x0000000000017941 */ /* 0x000fea0003800200 */
.L_x_1540:
        /* <DEDUP_REMOVED lines=43> */
[----:B------:R-:W-:-:S03]  /*a980*/  IMAD R29, R39, R38, RZ ;  /* 0x00000026271d7224 */ /* 0x000fc600078e02ff */
[----:B------:R-:W-:Y:S01]  /*a990*/  IABS R28, R36 ;  /* 0x00000024001c7213 */ /* 0x000fe20000000000 */
[----:B------:R-:W-:Y:S01]  /*a9a0*/  IMAD.HI.U32 R14, R15, R29, R14 ;  /* 0x0000001d0f0e7227 */ /* 0x000fe200078e000e */
[----:B--2---:R-:W-:-:S03]  /*a9b0*/  IABS R29, R12 ;  /* 0x0000000c001d7213 */ /* 0x004fc60000000000 */
[----:B------:R-:W-:Y:S01]  /*a9c0*/  IMAD.MOV.U32 R15, RZ, RZ, R28 ;  /* 0x000000ffff0f7224 */ /* 0x000fe200078e001c */
[----:B------:R-:W0:Y:S03]  /*a9d0*/  I2F.RP R37, R29 ;  /* 0x0000001d00257306 */ /* 0x000e260000209400 */
        /* <DEDUP_REMOVED lines=17> */
[----:B0-----:R-:W-:Y:S02]  /*aaf0*/  IADD3 R38, PT, PT, RZ, -R15, RZ ;  /* 0x8000000fff267210 */ /* 0x001fe40007ffe0ff */
[----:B------:R-:W-:Y:S01]  /*ab00*/  ISETP.NE.AND P3, PT, R12, RZ, PT ;  /* 0x000000ff0c00720c */ /* 0x000fe20003f65270 */
        /* <DEDUP_REMOVED lines=8> */
[----:B------:R-:W-:Y:S02]  /*ab90*/  ISETP.GE.AND P5, PT, R38, RZ, PT ;  /* 0x000000ff2600720c */ /* 0x000fe40003fa6270 */
[----:B------:R-:W1:Y:S01]  /*aba0*/  LDC.64 R38, c[0x0][0x3a8] ;  /* 0x0000ea00ff267b82 */ /* 0x000e620000000a00 */
[----:B------:R-:W-:-:S05]  /*abb0*/  IMAD.HI.U32 R27, R27, R28, RZ ;  /* 0x0000001c1b1b7227 */ /* 0x000fca00078e00ff */
[----:B------:R-:W-:-:S05]  /*abc0*/  IADD3 R15, PT, PT, -R27, RZ, RZ ;  /* 0x000000ff1b0f7210 */ /* 0x000fca0007ffe1ff */
[C---:B------:R-:W-:Y:S02]  /*abd0*/  IMAD R28, R29.reuse, R15, R28 ;  /* 0x0000000f1d1c7224 */ /* 0x040fe400078e021c */
[----:B------:R-:W2:Y:S03]  /*abe0*/  LDC.64 R14, c[0x0][0x390] ;  /* 0x0000e400ff0e7b82 */ /* 0x000ea60000000a00 */
[----:B------:R-:W-:-:S13]  /*abf0*/  ISETP.GT.U32.AND P1, PT, R29, R28, PT ;  /* 0x0000001c1d00720c */ /* 0x000fda0003f24070 */
[----:B------:R-:W-:Y:S02]  /*ac00*/  @!P1 IMAD.IADD R28, R28, 0x1, -R29 ;  /* 0x000000011c1c9824 */ /* 0x000fe400078e0a1d */
[----:B------:R-:W-:-:S03]  /*ac10*/  @!P1 VIADD R27, R27, 0x1 ;  /* 0x000000011b1b9836 */ /* 0x000fc60000000000 */
[----:B------:R-:W-:Y:S02]  /*ac20*/  ISETP.GE.U32.AND P0, PT, R28, R29, PT ;  /* 0x0000001d1c00720c */ /* 0x000fe40003f06070 */
[----:B------:R-:W3:Y:S11]  /*ac30*/  LDC.64 R28, c[0x0][0x398] ;  /* 0x0000e600ff1c7b82 */ /* 0x000ef60000000a00 */
[----:B------:R-:W-:-:S02]  /*ac40*/  @P0 IADD3 R27, PT, PT, R27, 0x1, RZ ;  /* 0x000000011b1b0810 */ /* 0x000fc40007ffe0ff */
[----:B--2---:R-:W-:-:S03]  /*ac50*/  ISETP.NE.U32.AND P0, PT, R14, 0x1, PT ;  /* 0x000000010e00780c */ /* 0x004fc60003f05070 */
[----:B------:R-:W-:Y:S01]  /*ac60*/  @!P5 IMAD.MOV R27, RZ, RZ, -R27 ;  /* 0x000000ffff1bd224 */ /* 0x000fe200078e0a1b */
[----:B------:R-:W-:Y:S02]  /*ac70*/  ISETP.NE.AND.EX P5, PT, R15, RZ, PT, P0 ;  /* 0x000000ff0f00720c */ /* 0x000fe40003fa5300 */
[----:B------:R-:W-:Y:S02]  /*ac80*/  @!P3 LOP3.LUT R27, RZ, R12, RZ, 0x33, !PT ;  /* 0x0000000cff1bb212 */ /* 0x000fe400078e33ff */
[----:B0-----:R-:W-:Y:S02]  /*ac90*/  ISETP.NE.U32.AND P0, PT, R36, 0x1, PT ;  /* 0x000000012400780c */ /* 0x001fe40003f05070 */
[----:B------:R-:W-:Y:S02]  /*aca0*/  SEL R30, R30, RZ, P5 ;  /* 0x000000ff1e1e7207 */ /* 0x000fe40002800000 */
[----:B---3--:R-:W-:-:S03]  /*acb0*/  ISETP.NE.U32.AND P1, PT, R28, 0x1, PT ;  /* 0x000000011c00780c */ /* 0x008fc60003f25070 */
[----:B------:R-:W-:Y:S01]  /*acc0*/  IMAD R15, R30, UR36, RZ ;  /* 0x000000241e0f7c24 */ /* 0x000fe2000f8e02ff */
[----:B------:R-:W-:Y:S01]  /*acd0*/  ISETP.NE.AND.EX P3, PT, R29, RZ, PT, P1 ;  /* 0x000000ff1d00720c */ /* 0x000fe20003f65310 */
[----:B------:R-:W-:Y:S01]  /*ace0*/  IMAD.MOV R29, RZ, RZ, -R27 ;  /* 0x000000ffff1d7224 */ /* 0x000fe200078e0a1b */
[----:B------:R-:W-:Y:S02]  /*acf0*/  ISETP.NE.AND.EX P1, PT, R37, RZ, PT, P0 ;  /* 0x000000ff2500720c */ /* 0x000fe40003f25300 */
[----:B-1----:R-:W-:Y:S01]  /*ad00*/  ISETP.NE.U32.AND P0, PT, R38, 0x1, PT ;  /* 0x000000012600780c */ /* 0x002fe20003f05070 */
        /* <DEDUP_REMOVED lines=19> */
.L_x_1543:
[----:B------:R-:W-:Y:S05]  /*ae40*/  BSYNC.RECONVERGENT B1 ;  /* 0x0000000000017941 */ /* 0x000fea0003800200 */
.L_x_1542:
        /* <DEDUP_REMOVED lines=34> */
[----:B------:R-:W0:Y:S02]  /*b070*/  LDC R0, c[0x0][0x3c0] ;  /* 0x0000f000ff007b82 */ /* 0x000e240000000800 */
[----:B------:R-:W1:Y:S03]  /*b080*/  F2I.FTZ.U32.TRUNC.NTZ R15, R15 ;  /* 0x0000000f000f7305 */ /* 0x000e66000021f000 */
[----:B------:R-:W-:-:S06]  /*b090*/  @P0 VIADD R30, R30, 0x1 ;  /* 0x000000011e1e0836 */ /* 0x000fcc0000000000 */
[----:B------:R-:W-:Y:S02]  /*b0a0*/  @!P3 IADD3 R30, PT, PT, -R30, RZ, RZ ;  /* 0x000000ff1e1eb210 */ /* 0x000fe40007ffe1ff */
[----:B------:R-:W-:Y:S01]  /*b0b0*/  @!P1 LOP3.LUT R30, RZ, R28, RZ, 0x33, !PT ;  /* 0x0000001cff1e9212 */ /* 0x000fe200078e33ff */
[----:B-1----:R-:W-:-:S04]  /*b0c0*/  IMAD.MOV R29, RZ, RZ, -R15 ;  /* 0x000000ffff1d7224 */ /* 0x002fc800078e0a0f */
[----:B------:R-:W-:Y:S02]  /*b0d0*/  IMAD.MOV R14, RZ, RZ, -R30 ;  /* 0x000000ffff0e7224 */ /* 0x000fe400078e0a1e */
[----:B------:R-:W-:Y:S02]  /*b0e0*/  IMAD R29, R29, R36, RZ ;  /* 0x000000241d1d7224 */ /* 0x000fe400078e02ff */
[----:B------:R-:W-:Y:S01]  /*b0f0*/  IMAD R37, R28, R14, R11 ;  /* 0x0000000e1c257224 */ /* 0x000fe200078e020b */
[----:B------:R-:W-:Y:S02]  /*b100*/  MOV R14, RZ ;  /* 0x000000ff000e7202 */ /* 0x000fe40000000f00 */
[----:B0-----:R-:W-:Y:S02]  /*b110*/  IABS R39, R0 ;  /* 0x0000000000277213 */ /* 0x001fe40000000000 */
[----:B------:R-:W-:Y:S01]  /*b120*/  IABS R28, R37 ;  /* 0x00000025001c7213 */ /* 0x000fe20000000000 */
[----:B------:R-:W-:Y:S01]  /*b130*/  IMAD.HI.U32 R14, R15, R29, R14 ;  /* 0x0000001d0f0e7227 */ /* 0x000fe200078e000e */
[----:B------:R-:W-:Y:S01]  /*b140*/  ISETP.NE.AND P5, PT, R0, RZ, PT ;  /* 0x000000ff0000720c */ /* 0x000fe20003fa5270 */
        /* <DEDUP_REMOVED lines=46> */
[----:B--2---:R-:W-:-:S03]  /*b430*/  ISETP.NE.U32.AND P1, PT, R28, 0x1, PT ;  /* 0x000000011c00780c */ /* 0x004fc60003f25070 */
[----:B------:R-:W-:Y:S01]  /*b440*/  IMAD R15, R30, UR36, RZ ;  /* 0x000000241e0f7c24 */ /* 0x000fe2000f8e02ff */
[----:B------:R-:W-:Y:S01]  /*b450*/  ISETP.NE.AND.EX P3, PT, R29, RZ, PT, P1 ;  /* 0x000000ff1d00720c */ /* 0x000fe20003f65310 */
[----:B------:R-:W-:Y:S01]  /*b460*/  IMAD.MOV R29, RZ, RZ, -R12 ;  /* 0x000000ffff1d7224 */ /* 0x000fe200078e0a0c */
[----:B------:R-:W-:Y:S02]  /*b470*/  ISETP.NE.AND.EX P1, PT, R37, RZ, PT, P0 ;  /* 0x000000ff2500720c */ /* 0x000fe40003f25300 */
        /* <DEDUP_REMOVED lines=20> */
.L_x_1545:
[----:B------:R-:W-:Y:S05]  /*b5c0*/  BSYNC.RECONVERGENT B1 ;  /* 0x0000000000017941 */ /* 0x000fea0003800200 */
.L_x_1544:
[----:B------:R-:W-:Y:S01]  /*b5d0*/  IADD3 R11, PT, PT, R51, 0x2e0, RZ ;  /* 0x000002e0330b7810 */ /* 0x000fe20007ffe0ff */
[----:B------:R-:W-:Y:S01]  /*b5e0*/  BSSY.RECONVERGENT B1, `(.L_x_1546) ;  /* 0x000007b000017945 */ /* 0x000fe20003800200 */
[----:B------:R-:W-:Y:S02]  /*b5f0*/  IMAD.MOV.U32 R29, RZ, RZ, -0x800000 ;  /* 0xff800000ff1d7424 */ /* 0x000fe400078e00ff */
[----:B------:R-:W-:-:S04]  /*b600*/  ISETP.GE.U32.AND P0, PT, R11, R2, PT ;  /* 0x000000020b00720c */ /* 0x000fc80003f06070 */
[----:B------:R-:W-:-:S13]  /*b610*/  ISETP.GE.AND.EX P0, PT, RZ, R3, PT, P0 ;  /* 0x00000003ff00720c */ /* 0x000fda0003f06300 */
        /* <DEDUP_REMOVED lines=17> */
[----:B------:R-:W-:Y:S01]  /*b730*/  IMAD.HI.U32 R36, R15, R11, R14 ;  /* 0x0000000b0f247227 */ /* 0x000fe200078e000e */
[----:B-1----:R-:W-:-:S03]  /*b740*/  IABS R15, R12 ;  /* 0x0000000c000f7213 */ /* 0x002fc60000000000 */
        /* <DEDUP_REMOVED lines=9> */
[----:B------:R-:W-:Y:S01]  /*b7e0*/  @!P1 VIADD R29, R29, 0x1 ;  /* 0x000000011d1d9836 */ /* 0x000fe20000000000 */
[----:B------:R-:W-:Y:S02]  /*b7f0*/  ISETP.NE.AND P1, PT, R39, RZ, PT ;  /* 0x000000ff2700720c */ /* 0x000fe40003f25270 */
[----:B------:R-:W-:Y:S02]  /*b800*/  ISETP.GE.U32.AND P0, PT, R11, R30, PT ;  /* 0x0000001e0b00720c */ /* 0x000fe40003f06070 */
[----:B------:R-:W-:-:S04]  /*b810*/  LOP3.LUT R11, R0, R39, RZ, 0x3c, !PT ;  /* 0x00000027000b7212 */ /* 0x000fc800078e3cff */
[----:B------:R-:W-:Y:S02]  /*b820*/  ISETP.GE.AND P3, PT, R11, RZ, PT ;  /* 0x000000ff0b00720c */ /* 0x000fe40003f66270 */
[----:B0-----:R-:W-:Y:S01]  /*b830*/  IADD3 R14, PT, PT, R37, 0xffffffe, RZ ;  /* 0x0ffffffe250e7810 */ /* 0x001fe20007ffe0ff */
[----:B------:R-:W0:Y:S03]  /*b840*/  LDC R11, c[0x0][0x3c0] ;  /* 0x0000f000ff0b7b82 */ /* 0x000e260000000800 */
[----:B------:R1:W2:Y:S01]  /*b850*/  F2I.FTZ.U32.TRUNC.NTZ R15, R14 ;  /* 0x0000000e000f7305 */ /* 0x0002a2000021f000 */
[----:B------:R-:W-:-:S06]  /*b860*/  @P0 VIADD R29, R29, 0x1 ;  /* 0x000000011d1d0836 */ /* 0x000fcc0000000000 */
[----:B------:R-:W-:Y:S02]  /*b870*/  @!P3 IADD3 R29, PT, PT, -R29, RZ, RZ ;  /* 0x000000ff1d1db210 */ /* 0x000fe40007ffe1ff */
[----:B------:R-:W-:Y:S01]  /*b880*/  @!P1 LOP3.LUT R29, RZ, R39, RZ, 0x33, !PT ;  /* 0x00000027ff1d9212 */ /* 0x000fe200078e33ff */
[----:B-1----:R-:W-:-:S04]  /*b890*/  HFMA2 R14, -RZ, RZ, 0, 0 ;  /* 0x00000000ff0e7431 */ /* 0x002fc800000001ff */
[----:B------:R-:W-:Y:S02]  /*b8a0*/  IMAD.MOV R37, RZ, RZ, -R29 ;  /* 0x000000ffff257224 */ /* 0x000fe400078e0a1d */
[--C-:B--2---:R-:W-:Y:S02]  /*b8b0*/  IMAD.MOV R53, RZ, RZ, -R15.reuse ;  /* 0x000000ffff357224 */ /* 0x104fe400078e0a0f */
[----:B------:R-:W-:Y:S02]  /*b8c0*/  IMAD R39, R39, R37, R0 ;  /* 0x0000002527277224 */ /* 0x000fe400078e0200 */
[----:B------:R-:W-:Y:S01]  /*b8d0*/  IMAD R37, R53, R36, RZ ;  /* 0x0000002435257224 */ /* 0x000fe200078e02ff */
        /* <DEDUP_REMOVED lines=29> */
[----:B------:R-:W-:-:S03]  /*bab0*/  IABS R30, R46 ;  /* 0x0000002e001e7213 */ /* 0x000fc60000000000 */
[----:B------:R-:W-:-:S06]  /*bac0*/  IMAD.HI.U32 R37, R15, R37, R14 ;  /* 0x000000250f257227 */ /* 0x000fcc00078e000e */
        /* <DEDUP_REMOVED lines=11> */
[----:B------:R-:W1:Y:S01]  /*bb80*/  LDC.64 R52, c[0x0][0x3a8] ;  /* 0x0000ea00ff347b82 */ /* 0x000e620000000a00 */
[----:B------:R-:W-:Y:S02]  /*bb90*/  SHF.R.S64 R36, RZ, 0x1e, R0 ;  /* 0x0000001eff247819 */ /* 0x000fe40000001000 */
[----:B------:R-:W-:-:S07]  /*bba0*/  ISETP.GE.AND P3, PT, R30, RZ, PT ;  /* 0x000000ff1e00720c */ /* 0x000fce0003f66270 */
[----:B------:R-:W-:Y:S02]  /*bbb0*/  @P0 IADD3 R12, PT, PT, R12, 0x1, RZ ;  /* 0x000000010c0c0810 */ /* 0x000fe40007ffe0ff */
[----:B--2---:R-:W-:-:S04]  /*bbc0*/  ISETP.NE.U32.AND P0, PT, R14, 0x1, PT ;  /* 0x000000010e00780c */ /* 0x004fc80003f05070 */
[----:B------:R-:W-:Y:S01]  /*bbd0*/  ISETP.NE.AND.EX P4, PT, R15, RZ, PT, P0 ;  /* 0x000000ff0f00720c */ /* 0x000fe20003f85300 */
[----:B------:R-:W-:Y:S01]  /*bbe0*/  @!P3 IMAD.MOV R12, RZ, RZ, -R12 ;  /* 0x000000ffff0cb224 */ /* 0x000fe200078e0a0c */
[----:B------:R-:W-:Y:S02]  /*bbf0*/  @!P5 LOP3.LUT R12, RZ, R11, RZ, 0x33, !PT ;  /* 0x0000000bff0cd212 */ /* 0x000fe400078e33ff */
[----:B0-----:R-:W-:Y:S02]  /*bc00*/  ISETP.NE.U32.AND P0, PT, R38, 0x1, PT ;  /* 0x000000012600780c */ /* 0x001fe40003f05070 */
[----:B------:R-:W-:Y:S01]  /*bc10*/  ISETP.NE.AND.EX P3, PT, R37, RZ, PT, P1 ;  /* 0x000000ff2500720c */ /* 0x000fe20003f65310 */
[----:B------:R-:W-:Y:S01]  /*bc20*/  IMAD.MOV R30, RZ, RZ, -R12 ;  /* 0x000000ffff1e7224 */ /* 0x000fe200078e0a0c */
[----:B------:R-:W-:Y:S02]  /*bc30*/  SEL R29, R29, RZ, P4 ;  /* 0x000000ff1d1d7207 */ /* 0x000fe40002000000 */
[----:B------:R-:W-:Y:S01]  /*bc40*/  ISETP.NE.AND.EX P1, PT, R39, RZ, PT, P0 ;  /* 0x000000ff2700720c */ /* 0x000fe20003f25300 */
[----:B------:R-:W-:Y:S01]  /*bc50*/  IMAD R11, R11, R30, R46 ;  /* 0x0000001e0b0b7224 */ /* 0x000fe200078e022e */
[----:B-1----:R-:W-:Y:S01]  /*bc60*/  ISETP.NE.U32.AND P0, PT, R52, 0x1, PT ;  /* 0x000000013400780c */ /* 0x002fe20003f05070 */
[----:B------:R-:W-:Y:S01]  /*bc70*/  IMAD R29, R29, UR36, RZ ;  /* 0x000000241d1d7c24 */ /* 0x000fe2000f8e02ff */
[----:B------:R-:W-:-:S02]  /*bc80*/  SEL R14, R44, RZ, P3 ;  /* 0x000000ff2c0e7207 */ /* 0x000fc40001800000 */
[----:B------:R-:W-:Y:S02]  /*bc90*/  ISETP.NE.AND.EX P0, PT, R53, RZ, PT, P0 ;  /* 0x000000ff3500720c */ /* 0x000fe40003f05300 */
[----:B------:R-:W-:Y:S01]  /*bca0*/  SEL R12, R12, RZ, P1 ;  /* 0x000000ff0c0c7207 */ /* 0x000fe20000800000 */
        /* <DEDUP_REMOVED lines=14> */
.L_x_1547:
[----:B------:R-:W-:Y:S05]  /*bd90*/  BSYNC.RECONVERGENT B1 ;  /* 0x0000000000017941 */ /* 0x000fea0003800200 */
.L_x_1546:
[C---:B------:R-:W-:Y:S01]  /*bda0*/  IADD3 R15, PT, PT, R51.reuse, 0x300, RZ ;  /* 0x00000300330f7810 */ /* 0x040fe20007ffe0ff */
[C---:B------:R-:W-:Y:S01]  /*bdb0*/  VIADD R53, R51.reuse, 0x320 ;  /* 0x0000032033357836 */ /* 0x040fe20000000000 */
[----:B------:R-:W-:Y:S01]  /*bdc0*/  BSSY.RECONVERGENT B1, `(.L_x_1548) ;  /* 0x0000081000017945 */ /* 0x000fe20003800200 */
[----:B------:R-:W-:Y:S01]  /*bdd0*/  VIADD R11, R51, 0x340 ;  /* 0x00000340330b7836 */ /* 0x000fe20000000000 */
[-C--:B------:R-:W-:Y:S01]  /*bde0*/  ISETP.GE.U32.AND P4, PT, R15, R2.reuse, PT ;  /* 0x000000020f00720c */ /* 0x080fe20003f86070 */
[----:B------:R-:W-:Y:S01]  /*bdf0*/  IMAD.MOV.U32 R30, RZ, RZ, -0x800000 ;  /* 0xff800000ff1e7424 */ /* 0x000fe200078e00ff */
[----:B------:R-:W-:Y:S02]  /*be00*/  IADD3 R51, PT, PT, R51, 0x360, RZ ;  /* 0x0000036033337810 */ /* 0x000fe40007ffe0ff */
[----:B------:R-:W-:Y:S02]  /*be10*/  ISETP.GE.AND.EX P4, PT, RZ, R3, PT, P4 ;  /* 0x00000003ff00720c */ /* 0x000fe40003f86340 */
[----:B------:R-:W-:-:S02]  /*be20*/  ISETP.GE.U32.AND P3, PT, R53, R2, PT ;  /* 0x000000023500720c */ /* 0x000fc40003f66070 */
[-C--:B------:R-:W-:Y:S02]  /*be30*/  ISETP.GE.U32.AND P0, PT, R11, R2.reuse, PT ;  /* 0x000000020b00720c */ /* 0x080fe40003f06070 */
[----:B------:R-:W-:Y:S02]  /*be40*/  ISETP.GE.U32.AND P1, PT, R51, R2, PT ;  /* 0x000000023300720c */ /* 0x000fe40003f26070 */
[-C--:B------:R-:W-:Y:S02]  /*be50*/  ISETP.GE.AND.EX P3, PT, RZ, R3.reuse, PT, P3 ;  /* 0x00000003ff00720c */ /* 0x080fe40003f66330 */
[-C--:B------:R-:W-:Y:S02]  /*be60*/  ISETP.GE.AND.EX P0, PT, RZ, R3.reuse, PT, P0 ;  /* 0x00000003ff00720c */ /* 0x080fe40003f06300 */
[----:B------:R-:W-:Y:S01]  /*be70*/  ISETP.GE.AND.EX P1, PT, RZ, R3, PT, P1 ;  /* 0x00000003ff00720c */ /* 0x000fe20003f26310 */
[----:B------:R-:W-:-:S12]  /*be80*/  @P4 BRA `(.L_x_1549) ;  /* 0x0000000400d04947 */ /* 0x000fd80003800000 */
[----:B------:R-:W0:Y:S01]  /*be90*/  LDC R37, c[0x0][0x3b8] ;  /* 0x0000ee00ff257b82 */ /* 0x000e220000000800 */
[----:B------:R-:W-:Y:S01]  /*bea0*/  IMAD R0, R42, UR52, R15 ;  /* 0x000000342a007c24 */ /* 0x000fe2000f8e020f */
[C---:B-1----:R-:W-:Y:S02]  /*beb0*/  R2UR UR6, R34.reuse ;  /* 0x00000000220672ca */ /* 0x042fe400000e0000 */
[C---:B------:R-:W-:Y:S02]  /*bec0*/  R2UR UR7, R35.reuse ;  /* 0x00000000230772ca */ /* 0x040fe400000e0000 */
[----:B------:R-:W-:Y:S02]  /*bed0*/  IABS R30, R0 ;  /* 0x00000000001e7213 */ /* 0x000fe40000000000 */
[----:B------:R-:W1:Y:S01]  /*bee0*/  LDC R14, c[0x0][0x3bc] ;  /* 0x0000ef00ff0e7b82 */ /* 0x000e620000000800 */
[----:B------:R-:W-:Y:S02]  /*bef0*/  R2UR UR4, R34 ;  /* 0x00000000220472ca */ /* 0x000fe400000e0000 */
[----:B------:R-:W-:-:S02]  /*bf00*/  R2UR UR5, R35 ;  /* 0x00000000230572ca */ /* 0x000fc400000e0000 */
[----:B0-----:R-:W-:-:S04]  /*bf10*/  IABS R39, R37 ;  /* 0x0000002500277213 */ /* 0x001fc80000000000 */
[----:B------:R-:W0:Y:S01]  /*bf20*/  I2F.RP R12, R39 ;  /* 0x00000027000c7306 */ /* 0x000e220000209400 */
[----:B-1----:R-:W-:-:S07]  /*bf30*/  IABS R38, R14 ;  /* 0x0000000e00267213 */ /* 0x002fce0000000000 */
[----:B0-----:R-:W0:Y:S02]  /*bf40*/  MUFU.RCP R12, R12 ;  /* 0x0000000c000c7308 */ /* 0x001e240000001000 */
[----:B0-----:R-:W-:-:S06]  /*bf50*/  VIADD R3, R12, 0xffffffe ;  /* 0x0ffffffe0c037836 */ /* 0x001fcc0000000000 */
[----:B------:R-:W0:Y:S08]  /*bf60*/  I2F.RP R12, R38 ;  /* 0x00000026000c7306 */ /* 0x000e300000209400 */
[----:B------:R-:W1:Y:S08]  /*bf70*/  F2I.FTZ.U32.TRUNC.NTZ R3, R3 ;  /* 0x0000000300037305 */ /* 0x000e70000021f000 */
[----:B0-----:R-:W0:Y:S01]  /*bf80*/  MUFU.RCP R12, R12 ;  /* 0x0000000c000c7308 */ /* 0x001e220000001000 */
[----:B-1----:R-:W-:-:S05]  /*bf90*/  IADD3 R2, PT, PT, RZ, -R3, RZ ;  /* 0x80000003ff027210 */ /* 0x002fca0007ffe0ff */
[----:B------:R-:W-:Y:S02]  /*bfa0*/  IMAD R15, R2, R39, RZ ;  /* 0x00000027020f7224 */ /* 0x000fe400078e02ff */
[----:B------:R-:W-:-:S04]  /*bfb0*/  IMAD.MOV.U32 R2, RZ, RZ, RZ ;  /* 0x000000ffff027224 */ /* 0x000fc800078e00ff */
[----:B------:R-:W-:-:S04]  /*bfc0*/  IMAD.HI.U32 R15, R3, R15, R2 ;  /* 0x0000000f030f7227 */ /* 0x000fc800078e0002 */
[----:B------:R-:W-:-:S04]  /*bfd0*/  IMAD.MOV.U32 R2, RZ, RZ, R30 ;  /* 0x000000ffff027224 */ /* 0x000fc800078e001e */
[----:B------:R-:W-:-:S05]  /*bfe0*/  IMAD.HI.U32 R30, R15, R2, RZ ;  /* 0x000000020f1e7227 */ /* 0x000fca00078e00ff */
[----:B------:R-:W-:-:S05]  /*bff0*/  IADD3 R3, PT, PT, -R30, RZ, RZ ;  /* 0x000000ff1e037210 */ /* 0x000fca0007ffe1ff */
[C---:B------:R-:W-:Y:S02]  /*c000*/  IMAD R2, R39.reuse, R3, R2 ;  /* 0x0000000327027224 */ /* 0x040fe400078e0202 */
[----:B0-----:R-:W-:Y:S02]  /*c010*/  VIADD R3, R12, 0xffffffe ;  /* 0x0ffffffe0c037836 */ /* 0x001fe40000000000 */
[----:B------:R-:W0:Y:S01]  /*c020*/  LDC R12, c[0x0][0x3c0] ;  /* 0x0000f000ff0c7b82 */ /* 0x000e220000000800 */
[----:B------:R-:W-:-:S03]  /*c030*/  ISETP.GT.U32.AND P6, PT, R39, R2, PT ;  /* 0x000000022700720c */ /* 0x000fc60003fc4070 */
[----:B------:R-:W1:Y:S10]  /*c040*/  F2I.FTZ.U32.TRUNC.NTZ R3, R3 ;  /* 0x0000000300037305 */ /* 0x000e74000021f000 */
[----:B------:R-:W-:Y:S01]  /*c050*/  @!P6 IMAD.IADD R2, R2, 0x1, -R39 ;  /* 0x000000010202e824 */ /* 0x000fe200078e0a27 */
[----:B------:R-:W-:-:S02]  /*c060*/  @!P6 IADD3 R30, PT, PT, R30, 0x1, RZ ;  /* 0x000000011e1ee810 */ /* 0x000fc40007ffe0ff */
[----:B------:R-:W-:Y:S02]  /*c070*/  ISETP.NE.AND P6, PT, R37, RZ, PT ;  /* 0x000000ff2500720c */ /* 0x000fe40003fc5270 */
[----:B------:R-:W-:Y:S02]  /*c080*/  ISETP.GE.U32.AND P5, PT, R2, R39, PT ;  /* 0x000000270200720c */ /* 0x000fe40003fa6070 */
[----:B------:R-:W-:Y:S02]  /*c090*/  LOP3.LUT R2, R0, R37, RZ, 0x3c, !PT ;  /* 0x0000002500027212 */ /* 0x000fe400078e3cff */
[----:B-1----:R-:W-:Y:S02]  /*c0a0*/  IADD3 R39, PT, PT, RZ, -R3, RZ ;  /* 0x80000003ff277210 */ /* 0x002fe40007ffe0ff */
[----:B------:R-:W-:Y:S01]  /*c0b0*/  ISETP.GE.AND P4, PT, R2, RZ, PT ;  /* 0x000000ff0200720c */ /* 0x000fe20003f86270 */
[----:B------:R-:W-:Y:S02]  /*c0c0*/  IMAD.MOV.U32 R2, RZ, RZ, RZ ;  /* 0x000000ffff027224 */ /* 0x000fe400078e00ff */
[----:B------:R-:W-:-:S04]  /*c0d0*/  IMAD R39, R39, R38, RZ ;  /* 0x0000002627277224 */ /* 0x000fc800078e02ff */
[----:B------:R-:W-:Y:S02]  /*c0e0*/  @P5 VIADD R30, R30, 0x1 ;  /* 0x000000011e1e5836 */ /* 0x000fe40000000000 */
[----:B------:R-:W-:Y:S01]  /*c0f0*/  IMAD.HI.U32 R2, R3, R39, R2 ;  /* 0x0000002703027227 */ /* 0x000fe200078e0002 */
[----:B0-----:R-:W-:-:S03]  /*c100*/  IABS R39, R12 ;  /* 0x0000000c00277213 */ /* 0x001fc60000000000 */
[----:B------:R-:W-:Y:S01]  /*c110*/  @!P4 IMAD.MOV R30, RZ, RZ, -R30 ;  /* 0x000000ffff1ec224 */ /* 0x000fe200078e0a1e */
[----:B------:R-:W-:-:S05]  /*c120*/  @!P6 LOP3.LUT R30, RZ, R37, RZ, 0x33, !PT ;  /* 0x00000025ff1ee212 */ /* 0x000fca00078e33ff */
[----:B------:R-:W-:-:S04]  /*c130*/  IMAD.MOV R15, RZ, RZ, -R30 ;  /* 0x000000ffff0f7224 */ /* 0x000fc800078e0a1e */
[----:B------:R-:W-:Y:S02]  /*c140*/  IMAD R37, R37, R15, R0 ;  /* 0x0000000f25257224 */ /* 0x000fe400078e0200 */
[----:B------:R-:W0:Y:S03]  /*c150*/  I2F.RP R15, R39 ;  /* 0x00000027000f7306 */ /* 0x000e260000209400 */
[----:B------:R-:W-:-:S05]  /*c160*/  IABS R3, R37 ;  /* 0x0000002500037213 */ /* 0x000fca0000000000 */
        /* <DEDUP_REMOVED lines=23> */
[----:B------:R-:W-:-:S03]  /*c2e0*/  IABS R14, R55 ;  /* 0x00000037000e7213 */ /* 0x000fc60000000000 */
[----:B------:R-:W-:-:S04]  /*c2f0*/  IMAD.HI.U32 R15, R3, R15, R2 ;  /* 0x0000000f030f7227 */ /* 0x000fc800078e0002 */
[----:B------:R-:W1:Y:S02]  /*c300*/  LDC.64 R2, c[0x0][0x390] ;  /* 0x0000e400ff027b82 */ /* 0x000e640000000a00 */
[----:B------:R-:W-:-:S04]  /*c310*/  IMAD.HI.U32 R44, R15, R14, RZ ;  /* 0x0000000e0f2c7227 */ /* 0x000fc800078e00ff */
[----:B------:R-:W-:-:S04]  /*c320*/  IMAD.MOV R15, RZ, RZ, -R44 ;  /* 0x000000ffff0f7224 */ /* 0x000fc800078e0a2c */
[----:B------:R-:W-:-:S05]  /*c330*/  IMAD R14, R39, R15, R14 ;  /* 0x0000000f270e7224 */ /* 0x000fca00078e020e */
[----:B------:R-:W-:Y:S02]  /*c340*/  ISETP.GT.U32.AND P5, PT, R39, R14, PT ;  /* 0x0000000e2700720c */ /* 0x000fe40003fa4070 */
[----:B-1----:R-:W-:Y:S02]  /*c350*/  ISETP.NE.U32.AND P4, PT, R2, 0x1, PT ;  /* 0x000000010200780c */ /* 0x002fe40003f85070 */
[----:B------:R-:W-:-:S09]  /*c360*/  LOP3.LUT R2, R55, R12, RZ, 0x3c, !PT ;  /* 0x0000000c37027212 */ /* 0x000fd200078e3cff */
[----:B------:R-:W-:Y:S01]  /*c370*/  @!P5 IMAD.IADD R14, R14, 0x1, -R39 ;  /* 0x000000010e0ed824 */ /* 0x000fe200078e0a27 */
[----:B------:R-:W-:Y:S02]  /*c380*/  @!P5 IADD3 R44, PT, PT, R44, 0x1, RZ ;  /* 0x000000012c2cd810 */ /* 0x000fe40007ffe0ff */
[----:B------:R-:W-:Y:S02]  /*c390*/  ISETP.GE.AND P5, PT, R2, RZ, PT ;  /* 0x000000ff0200720c */ /* 0x000fe40003fa6270 */
[----:B------:R-:W-:Y:S02]  /*c3a0*/  ISETP.GE.U32.AND P6, PT, R14, R39, PT ;  /* 0x000000270e00720c */ /* 0x000fe40003fc6070 */
[----:B------:R-:W1:Y:S01]  /*c3b0*/  LDC.64 R14, c[0x0][0x398] ;  /* 0x0000e600ff0e7b82 */ /* 0x000e620000000a00 */
[----:B------:R-:W-:-:S04]  /*c3c0*/  ISETP.NE.AND.EX P4, PT, R3, RZ, PT, P4 ;  /* 0x000000ff0300720c */ /* 0x000fc80003f85340 */
[----:B------:R-:W-:-:S03]  /*c3d0*/  SEL R30, R30, RZ, P4 ;  /* 0x000000ff1e1e7207 */ /* 0x000fc60002000000 */
[----:B------:R-:W2:Y:S02]  /*c3e0*/  LDC.64 R38, c[0x0][0x3a8] ;  /* 0x0000ea00ff267b82 */ /* 0x000ea40000000a00 */
[----:B------:R-:W-:Y:S02]  /*c3f0*/  IMAD R3, R30, UR36, RZ ;  /* 0x000000241e037c24 */ /* 0x000fe4000f8e02ff */
[----:B------:R-:W-:Y:S01]  /*c400*/  @P6 VIADD R44, R44, 0x1 ;  /* 0x000000012c2c6836 */ /* 0x000fe20000000000 */
[----:B------:R-:W-:-:S03]  /*c410*/  ISETP.NE.AND P6, PT, R12, RZ, PT ;  /* 0x000000ff0c00720c */ /* 0x000fc60003fc5270 */
[----:B------:R-:W-:Y:S01]  /*c420*/  @!P5 IMAD.MOV R44, RZ, RZ, -R44 ;  /* 0x000000ffff2cd224 */ /* 0x000fe200078e0a2c */
[----:B0-----:R-:W-:-:S04]  /*c430*/  ISETP.NE.U32.AND P5, PT, R36, 0x1, PT ;  /* 0x000000012400780c */ /* 0x001fc80003fa5070 */
[----:B------:R-:W-:Y:S02]  /*c440*/  ISETP.NE.AND.EX P5, PT, R37, RZ, PT, P5 ;  /* 0x000000ff2500720c */ /* 0x000fe40003fa5350 */
[----:B-1----:R-:W-:-:S03]  /*c450*/  ISETP.NE.U32.AND P4, PT, R14, 0x1, PT ;  /* 0x000000010e00780c */ /* 0x002fc60003f85070 */
[----:B------:R-:W-:Y:S02]  /*c460*/  @!P6 LOP3.LUT R44, RZ, R12, RZ, 0x33, !PT ;  /* 0x0000000cff2ce212 */ /* 0x000fe400078e33ff */
[----:B------:R-:W-:Y:S02]  /*c470*/  ISETP.NE.AND.EX P4, PT, R15, RZ, PT, P4 ;  /* 0x000000ff0f00720c */ /* 0x000fe40003f85340 */
[----:B------:R-:W-:Y:S02]  /*c480*/  IADD3 R15, PT, PT, -R44, RZ, RZ ;  /* 0x000000ff2c0f7210 */ /* 0x000fe40007ffe1ff */
[----:B--2---:R-:W-:Y:S02]  /*c490*/  ISETP.NE.U32.AND P6, PT, R38, 0x1, PT ;  /* 0x000000012600780c */ /* 0x004fe40003fc5070 */
        /* <DEDUP_REMOVED lines=19> */
.L_x_1549:
[----:B------:R-:W-:Y:S05]  /*c5d0*/  BSYNC.RECONVERGENT B1 ;  /* 0x0000000000017941 */ /* 0x000fea0003800200 */
.L_x_1548:
[----:B------:R-:W-:Y:S01]  /*c5e0*/  BSSY.RECONVERGENT B1, `(.L_x_1550) ;  /* 0x0000076000017945 */ /* 0x000fe20003800200 */
[----:B------:R-:W-:-:S03]  /*c5f0*/  IMAD.MOV.U32 R44, RZ, RZ, -0x800000 ;  /* 0xff800000ff2c7424 */ /* 0x000fc600078e00ff */
        /* <DEDUP_REMOVED lines=15> */
[----:B0-----:R-:W-:Y:S01]  /*c6f0*/  IMAD.MOV.U32 R2, RZ, RZ, RZ ;  /* 0x000000ffff027224 */ /* 0x001fe200078e00ff */
[----:B-1----:R-:W-:-:S05]  /*c700*/  IADD3 R12, PT, PT, RZ, -R3, RZ ;  /* 0x80000003ff0c7210 */ /* 0x002fca0007ffe0ff */
        /* <DEDUP_REMOVED lines=13> */
[----:B0-----:R-:W-:-:S03]  /*c7e0*/  VIADD R3, R37, 0xffffffe ;  /* 0x0ffffffe25037836 */ /* 0x001fc60000000000 */
[----:B------:R-:W-:Y:S02]  /*c7f0*/  ISETP.GE.AND P5, PT, R0, RZ, PT ;  /* 0x000000ff0000720c */ /* 0x000fe40003fa6270 */
[----:B------:R-:W0:Y:S01]  /*c800*/  LDC R0, c[0x0][0x3c0] ;  /* 0x0000f000ff007b82 */ /* 0x000e220000000800 */
[----:B------:R-:W1:Y:S04]  /*c810*/  F2I.FTZ.U32.TRUNC.NTZ R3, R3 ;  /* 0x0000000300037305 */ /* 0x000e68000021f000 */
[----:B------:R-:W-:-:S06]  /*c820*/  @P3 IADD3 R12, PT, PT, R12, 0x1, RZ ;  /* 0x000000010c0c3810 */ /* 0x000fcc0007ffe0ff */
[----:B------:R-:W-:Y:S01]  /*c830*/  @!P5 IMAD.MOV R12, RZ, RZ, -R12 ;  /* 0x000000ffff0cd224 */ /* 0x000fe200078e0a0c */
[----:B------:R-:W-:-:S04]  /*c840*/  @!P4 LOP3.LUT R12, RZ, R36, RZ, 0x33, !PT ;  /* 0x00000024ff0cc212 */ /* 0x000fc800078e33ff */
[----:B------:R-:W-:Y:S01]  /*c850*/  IADD3 R2, PT, PT, -R12, RZ, RZ ;  /* 0x000000ff0c027210 */ /* 0x000fe20007ffe1ff */
[----:B-1----:R-:W-:-:S04]  /*c860*/  IMAD.MOV R15, RZ, RZ, -R3 ;  /* 0x000000ffff0f7224 */ /* 0x002fc800078e0a03 */
[----:B------:R-:W-:Y:S02]  /*c870*/  IMAD R37, R36, R2, R53 ;  /* 0x0000000224257224 */ /* 0x000fe400078e0235 */
[----:B------:R-:W-:Y:S01]  /*c880*/  IMAD R15, R15, R38, RZ ;  /* 0x000000260f0f7224 */ /* 0x000fe200078e02ff */
[----:B0-----:R-:W-:Y:S01]  /*c890*/  IABS R39, R0 ;  /* 0x0000000000277213 */ /* 0x001fe20000000000 */
[----:B------:R-:W-:-:S04]  /*c8a0*/  IMAD.MOV.U32 R2, RZ, RZ, RZ ;  /* 0x000000ffff027224 */ /* 0x000fc800078e00ff */
        /* <DEDUP_REMOVED lines=27> */
[----:B------:R-:W-:-:S03]  /*ca60*/  IMAD.HI.U32 R15, R3, R15, R2 ;  /* 0x0000000f030f7227 */ /* 0x000fc600078e0002 */
[----:B------:R-:W1:Y:S03]  /*ca70*/  LDC.64 R2, c[0x0][0x390] ;  /* 0x0000e400ff027b82 */ /* 0x000e660000000a00 */
[----:B------:R-:W-:-:S05]  /*ca80*/  IMAD.HI.U32 R44, R15, R14, RZ ;  /* 0x0000000e0f2c7227 */ /* 0x000fca00078e00ff */
[----:B------:R-:W-:-:S05]  /*ca90*/  IADD3 R15, PT, PT, -R44, RZ, RZ ;  /* 0x000000ff2c0f7210 */ /* 0x000fca0007ffe1ff */
[----:B------:R-:W-:-:S05]  /*caa0*/  IMAD R14, R39, R15, R14 ;  /* 0x0000000f270e7224 */ /* 0x000fca00078e020e */
[----:B------:R-:W-:Y:S02]  /*cab0*/  ISETP.GT.U32.AND P6, PT, R39, R14, PT ;  /* 0x0000000e2700720c */ /* 0x000fe40003fc4070 */
[----:B-1----:R-:W-:Y:S02]  /*cac0*/  ISETP.NE.U32.AND P3, PT, R2, 0x1, PT ;  /* 0x000000010200780c */ /* 0x002fe40003f65070 */
[----:B------:R-:W-:Y:S02]  /*cad0*/  LOP3.LUT R2, R55, R0, RZ, 0x3c, !PT ;  /* 0x0000000037027212 */ /* 0x000fe400078e3cff */
[----:B------:R-:W-:Y:S02]  /*cae0*/  ISETP.NE.AND.EX P3, PT, R3, RZ, PT, P3 ;  /* 0x000000ff0300720c */ /* 0x000fe40003f65330 */
[----:B------:R-:W-:-:S05]  /*caf0*/  ISETP.GE.AND P4, PT, R2, RZ, PT ;  /* 0x000000ff0200720c */ /* 0x000fca0003f86270 */
[----:B------:R-:W-:Y:S01]  /*cb00*/  @!P6 IMAD.IADD R14, R14, 0x1, -R39 ;  /* 0x000000010e0ee824 */ /* 0x000fe200078e0a27 */
[----:B------:R-:W-:Y:S01]  /*cb10*/  SEL R12, R12, RZ, P3 ;  /* 0x000000ff0c0c7207 */ /* 0x000fe20001800000 */
[----:B------:R-:W-:Y:S01]  /*cb20*/  @!P6 VIADD R44, R44, 0x1 ;  /* 0x000000012c2ce836 */ /* 0x000fe20000000000 */
[----:B------:R-:W-:Y:S02]  /*cb30*/  ISETP.NE.AND P6, PT, R0, RZ, PT ;  /* 0x000000ff0000720c */ /* 0x000fe40003fc5270 */
[----:B------:R-:W-:Y:S01]  /*cb40*/  ISETP.GE.U32.AND P5, PT, R14, R39, PT ;  /* 0x000000270e00720c */ /* 0x000fe20003fa6070 */
[----:B------:R-:W-:Y:S01]  /*cb50*/  IMAD R3, R12, UR36, RZ ;  /* 0x000000240c037c24 */ /* 0x000fe2000f8e02ff */
[----:B------:R-:W1:Y:S08]  /*cb60*/  LDC.64 R14, c[0x0][0x398] ;  /* 0x0000e600ff0e7b82 */ /* 0x000e700000000a00 */
[----:B------:R-:W2:Y:S03]  /*cb70*/  LDC.64 R38, c[0x0][0x3a8] ;  /* 0x0000ea00ff267b82 */ /* 0x000ea60000000a00 */
[----:B------:R-:W-:-:S05]  /*cb80*/  @P5 IADD3 R44, PT, PT, R44, 0x1, RZ ;  /* 0x000000012c2c5810 */ /* 0x000fca0007ffe0ff */
[----:B------:R-:W-:Y:S01]  /*cb90*/  @!P4 IMAD.MOV R44, RZ, RZ, -R44 ;  /* 0x000000ffff2cc224 */ /* 0x000fe200078e0a2c */
[----:B------:R-:W-:Y:S02]  /*cba0*/  @!P6 LOP3.LUT R44, RZ, R0, RZ, 0x33, !PT ;  /* 0x00000000ff2ce212 */ /* 0x000fe400078e33ff */
[----:B0-----:R-:W-:-:S04]  /*cbb0*/  ISETP.NE.U32.AND P4, PT, R36, 0x1, PT ;  /* 0x000000012400780c */ /* 0x001fc80003f85070 */
[----:B------:R-:W-:Y:S02]  /*cbc0*/  ISETP.NE.AND.EX P4, PT, R37, RZ, PT, P4 ;  /* 0x000000ff2500720c */ /* 0x000fe40003f85340 */
[----:B-1----:R-:W-:Y:S02]  /*cbd0*/  ISETP.NE.U32.AND P5, PT, R14, 0x1, PT ;  /* 0x000000010e00780c */ /* 0x002fe40003fa5070 */
[----:B------:R-:W-:Y:S02]  /*cbe0*/  SHF.R.S64 R14, RZ, 0x1e, R53 ;  /* 0x0000001eff0e7819 */ /* 0x000fe40000001035 */
[----:B------:R-:W-:Y:S01]  /*cbf0*/  ISETP.NE.AND.EX P5, PT, R15, RZ, PT, P5 ;  /* 0x000000ff0f00720c */ /* 0x000fe20003fa5350 */
[----:B------:R-:W-:Y:S01]  /*cc00*/  IMAD.MOV R15, RZ, RZ, -R44 ;  /* 0x000000ffff0f7224 */ /* 0x000fe200078e0a2c */
[----:B------:R-:W-:Y:S02]  /*cc10*/  SEL R44, R44, RZ, P4 ;  /* 0x000000ff2c2c7207 */ /* 0x000fe40002000000 */
[----:B--2---:R-:W-:Y:S01]  /*cc20*/  ISETP.NE.U32.AND P3, PT, R38, 0x1, PT ;  /* 0x000000012600780c */ /* 0x004fe20003f65070 */
[----:B------:R-:W-:Y:S01]  /*cc30*/  IMAD R0, R0, R15, R55 ;  /* 0x0000000f00007224 */ /* 0x000fe200078e0237 */
[----:B------:R-:W-:-:S02]  /*cc40*/  SEL R2, R46, RZ, P5 ;  /* 0x000000ff2e027207 */ /* 0x000fc40002800000 */
[----:B------:R-:W-:-:S03]  /*cc50*/  ISETP.NE.AND.EX P3, PT, R39, RZ, PT, P3 ;  /* 0x000000ff2700720c */ /* 0x000fc60003f65330 */
        /* <DEDUP_REMOVED lines=14> */
.L_x_1551:
[----:B------:R-:W-:Y:S05]  /*cd40*/  BSYNC.RECONVERGENT B1 ;  /* 0x0000000000017941 */ /* 0x000fea0003800200 */
.L_x_1550:
[----:B------:R-:W-:Y:S01]  /*cd50*/  BSSY.RECONVERGENT B1, `(.L_x_1552) ;  /* 0x0000077000017945 */ /* 0x000fe20003800200 */
[----:B------:R-:W-:Y:S01]  /*cd60*/  MOV R38, 0xff800000 ;  /* 0xff80000000267802 */ /* 0x000fe20000000f00 */
        /* <DEDUP_REMOVED lines=72> */
[----:B------:R-:W0:Y:S01]  /*d1f0*/  LDC.64 R2, c[0x0][0x390] ;  /* 0x0000e400ff027b82 */ /* 0x000e220000000a00 */
[----:B------:R-:W-:-:S03]  /*d200*/  ISETP.GE.AND P4, PT, R36, RZ, PT ;  /* 0x000000ff2400720c */ /* 0x000fc60003f86270 */
[----:B------:R-:W-:-:S04]  /*d210*/  IMAD.HI.U32 R39, R15, R14, RZ ;  /* 0x0000000e0f277227 */ /* 0x000fc800078e00ff */
[----:B------:R-:W1:Y:S01]  /*d220*/  LDC.64 R36, c[0x0][0x3a8] ;  /* 0x0000ea00ff247b82 */ /* 0x000e620000000a00 */
        /* <DEDUP_REMOVED lines=9> */
[----:B------:R-:W-:-:S02]  /*d2c0*/  ISETP.NE.AND P5, PT, R0, RZ, PT ;  /* 0x000000ff0000720c */ /* 0x000fc40003fa5270 */
[----:B------:R-:W-:Y:S02]  /*d2d0*/  ISETP.GE.U32.AND P3, PT, R14, R55, PT ;  /* 0x000000370e00720c */ /* 0x000fe40003f66070 */
[----:B------:R-:W2:Y:S01]  /*d2e0*/  LDC.64 R14, c[0x0][0x3a0] ;  /* 0x0000e800ff0e7b82 */ /* 0x000ea20000000a00 */
[----:B-1----:R-:W-:-:S04]  /*d2f0*/  ISETP.NE.U32.AND P0, PT, R36, 0x1, PT ;  /* 0x000000012400780c */ /* 0x002fc80003f05070 */
[----:B------:R-:W-:-:S06]  /*d300*/  ISETP.NE.AND.EX P0, PT, R37, RZ, PT, P0 ;  /* 0x000000ff2500720c */ /* 0x000fcc0003f05300 */
[----:B------:R-:W-:Y:S02]  /*d310*/  @P3 IADD3 R39, PT, PT, R39, 0x1, RZ ;  /* 0x0000000127273810 */ /* 0x000fe40007ffe0ff */
[----:B0-----:R-:W-:-:S03]  /*d320*/  ISETP.NE.U32.AND P3, PT, R2, 0x1, PT ;  /* 0x000000010200780c */ /* 0x001fc60003f65070 */
[----:B------:R-:W-:Y:S01]  /*d330*/  @!P4 IMAD.MOV R39, RZ, RZ, -R39 ;  /* 0x000000ffff27c224 */ /* 0x000fe200078e0a27 */
[----:B------:R-:W-:Y:S02]  /*d340*/  @!P5 LOP3.LUT R39, RZ, R0, RZ, 0x33, !PT ;  /* 0x00000000ff27d212 */ /* 0x000fe400078e33ff */
[----:B------:R-:W-:Y:S01]  /*d350*/  ISETP.NE.AND.EX P3, PT, R3, RZ, PT, P3 ;  /* 0x000000ff0300720c */ /* 0x000fe20003f65330 */
[----:B------:R-:W-:-:S03]  /*d360*/  IMAD R3, R12, UR36, RZ ;  /* 0x000000240c037c24 */ /* 0x000fc6000f8e02ff */
[----:B------:R-:W-:Y:S02]  /*d370*/  SEL R2, R46, RZ, P3 ;  /* 0x000000ff2e027207 */ /* 0x000fe40001800000 */
[----:B--2---:R-:W-:Y:S02]  /*d380*/  ISETP.NE.U32.AND P4, PT, R14, 0x1, PT ;  /* 0x000000010e00780c */ /* 0x004fe40003f85070 */
[----:B------:R-:W-:Y:S01]  /*d390*/  SHF.R.S64 R14, RZ, 0x1e, R11 ;  /* 0x0000001eff0e7819 */ /* 0x000fe2000000100b */
[----:B------:R-:W-:Y:S01]  /*d3a0*/  IMAD R2, R2, UR37, R3 ;  /* 0x0000002502027c24 */ /* 0x000fe2000f8e0203 */
[----:B------:R-:W-:Y:S01]  /*d3b0*/  ISETP.NE.AND.EX P4, PT, R15, RZ, PT, P4 ;  /* 0x000000ff0f00720c */ /* 0x000fe20003f85340 */
[----:B------:R-:W-:-:S03]  /*d3c0*/  IMAD.MOV R15, RZ, RZ, -R39 ;  /* 0x000000ffff0f7224 */ /* 0x000fc600078e0a27 */
        /* <DEDUP_REMOVED lines=15> */
.L_x_1553:
[----:B------:R-:W-:Y:S05]  /*d4c0*/  BSYNC.RECONVERGENT B1 ;  /* 0x0000000000017941 */ /* 0x000fea0003800200 */
.L_x_1552:
        /* <DEDUP_REMOVED lines=12> */
[----:B0-----:R-:W-:-:S02]  /*d590*/  IADD3 R2, PT, PT, R0, 0xffffffe, RZ ;  /* 0x0ffffffe00027810 */ /* 0x001fc40007ffe0ff */
[----:B------:R-:W-:-:S04]  /*d5a0*/  IABS R0, R51 ;  /* 0x0000003300007213 */ /* 0x000fc80000000000 */
[----:B------:R0:W2:Y:S02]  /*d5b0*/  F2I.FTZ.U32.TRUNC.NTZ R3, R2 ;  /* 0x0000000200037305 */ /* 0x0000a4000021f000 */
[----:B0-----:R-:W-:Y:S02]  /*d5c0*/  IMAD.MOV.U32 R2, RZ, RZ, RZ ;  /* 0x000000ffff027224 */ /* 0x001fe400078e00ff */
[----:B--2---:R-:W-:-:S04]  /*d5d0*/  IMAD.MOV R36, RZ, RZ, -R3 ;  /* 0x000000ffff247224 */ /* 0x004fc800078e0a03 */
[----:B------:R-:W-:Y:S01]  /*d5e0*/  IMAD R11, R36, R15, RZ ;  /* 0x0000000f240b7224 */ /* 0x000fe200078e02ff */
[----:B-1----:R-:W-:-:S03]  /*d5f0*/  IABS R36, R12 ;  /* 0x0000000c00247213 */ /* 0x002fc60000000000 */
[----:B------:R-:W-:Y:S01]  /*d600*/  IMAD.HI.U32 R11, R3, R11, R2 ;  /* 0x0000000b030b7227 */ /* 0x000fe200078e0002 */
[----:B------:R-:W0:Y:S05]  /*d610*/  I2F.RP R37, R36 ;  /* 0x0000002400257306 */ /* 0x000e2a0000209400 */
[----:B------:R-:W-:-:S05]  /*d620*/  IMAD.HI.U32 R11, R11, R0, RZ ;  /* 0x000000000b0b7227 */ /* 0x000fca00078e00ff */
[----:B------:R-:W-:-:S05]  /*d630*/  IADD3 R3, PT, PT, -R11, RZ, RZ ;  /* 0x000000ff0b037210 */ /* 0x000fca0007ffe1ff */
[C---:B------:R-:W-:Y:S01]  /*d640*/  IMAD R0, R15.reuse, R3, R0 ;  /* 0x000000030f007224 */ /* 0x040fe200078e0200 */
[----:B0-----:R-:W0:Y:S04]  /*d650*/  MUFU.RCP R37, R37 ;  /* 0x0000002500257308 */ /* 0x001e280000001000 */
[----:B------:R-:W-:-:S13]  /*d660*/  ISETP.GT.U32.AND P1, PT, R15, R0, PT ;  /* 0x000000000f00720c */ /* 0x000fda0003f24070 */
[----:B------:R-:W-:Y:S01]  /*d670*/  @!P1 IMAD.IADD R0, R0, 0x1, -R15 ;  /* 0x0000000100009824 */ /* 0x000fe200078e0a0f */
[----:B------:R-:W-:Y:S01]  /*d680*/  @!P1 IADD3 R11, PT, PT, R11, 0x1, RZ ;  /* 0x000000010b0b9810 */ /* 0x000fe20007ffe0ff */
[----:B0-----:R-:W-:Y:S01]  /*d690*/  VIADD R3, R37, 0xffffffe ;  /* 0x0ffffffe25037836 */ /* 0x001fe20000000000 */
[----:B------:R-:W-:Y:S02]  /*d6a0*/  ISETP.NE.AND P1, PT, R14, RZ, PT ;  /* 0x000000ff0e00720c */ /* 0x000fe40003f25270 */
[----:B------:R-:W-:Y:S02]  /*d6b0*/  ISETP.GE.U32.AND P0, PT, R0, R15, PT ;  /* 0x0000000f0000720c */ /* 0x000fe40003f06070 */
[----:B------:R-:W-:Y:S01]  /*d6c0*/  LOP3.LUT R0, R51, R14, RZ, 0x3c, !PT ;  /* 0x0000000e33007212 */ /* 0x000fe200078e3cff */
[----:B------:R-:W0:Y:S03]  /*d6d0*/  F2I.FTZ.U32.TRUNC.NTZ R3, R3 ;  /* 0x0000000300037305 */ /* 0x000e26000021f000 */
[----:B------:R-:W-:-:S02]  /*d6e0*/  ISETP.GE.AND P3, PT, R0, RZ, PT ;  /* 0x000000ff0000720c */ /* 0x000fc40003f66270 */
[----:B------:R-:W1:Y:S05]  /*d6f0*/  LDC R0, c[0x0][0x3c0] ;  /* 0x0000f000ff007b82 */ /* 0x000e6a0000000800 */
[----:B------:R-:W-:Y:S01]  /*d700*/  @P0 VIADD R11, R11, 0x1 ;  /* 0x000000010b0b0836 */ /* 0x000fe20000000000 */
[----:B0-----:R-:W-:-:S05]  /*d710*/  IADD3 R15, PT, PT, RZ, -R3, RZ ;  /* 0x80000003ff0f7210 */ /* 0x001fca0007ffe0ff */
[----:B------:R-:W-:Y:S01]  /*d720*/  @!P3 IMAD.MOV R11, RZ, RZ, -R11 ;  /* 0x000000ffff0bb224 */ /* 0x000fe200078e0a0b */
[----:B------:R-:W-:Y:S01]  /*d730*/  @!P1 LOP3.LUT R11, RZ, R14, RZ, 0x33, !PT ;  /* 0x0000000eff0b9212 */ /* 0x000fe200078e33ff */
[----:B------:R-:W-:-:S04]  /*d740*/  IMAD R15, R15, R36, RZ ;  /* 0x000000240f0f7224 */ /* 0x000fc800078e02ff */
[----:B------:R-:W-:-:S04]  /*d750*/  IMAD.MOV R2, RZ, RZ, -R11 ;  /* 0x000000ffff027224 */ /* 0x000fc800078e0a0b */
[----:B------:R-:W-:Y:S02]  /*d760*/  IMAD R37, R14, R2, R51 ;  /* 0x000000020e257224 */ /* 0x000fe400078e0233 */
[----:B------:R-:W-:Y:S01]  /*d770*/  IMAD.MOV.U32 R2, RZ, RZ, RZ ;  /* 0x000000ffff027224 */ /* 0x000fe200078e00ff */
[----:B-1----:R-:W-:-:S03]  /*d780*/  IABS R39, R0 ;  /* 0x0000000000277213 */ /* 0x002fc60000000000 */
        /* <DEDUP_REMOVED lines=23> */
[----:B------:R-:W-:Y:S02]  /*d900*/  IMAD R15, R2, R39, RZ ;  /* 0x00000027020f7224 */ /* 0x000fe400078e02ff */
[----:B------:R-:W-:Y:S01]  /*d910*/  HFMA2 R2, -RZ, RZ, 0, 0 ;  /* 0x00000000ff027431 */ /* 0x000fe200000001ff */
        /* <DEDUP_REMOVED lines=9> */
[----:B------:R-:W-:Y:S02]  /*d9b0*/  LOP3.LUT R2, R53, R0, RZ, 0x3c, !PT ;  /* 0x0000000035027212 */ /* 0x000fe400078e3cff */
[----:B------:R-:W-:-:S07]  /*d9c0*/  ISETP.NE.AND.EX P0, PT, R3, RZ, PT, P0 ;  /* 0x000000ff0300720c */ /* 0x000fce0003f05300 */
[----:B------:R-:W-:Y:S01]  /*d9d0*/  @!P4 IMAD.IADD R14, R14, 0x1, -R39 ;  /* 0x000000010e0ec824 */ /* 0x000fe200078e0a27 */
[----:B------:R-:W-:Y:S02]  /*d9e0*/  ISETP.GE.AND P1, PT, R2, RZ, PT ;  /* 0x000000ff0200720c */ /* 0x000fe40003f26270 */
[----:B------:R-:W-:Y:S02]  /*d9f0*/  @!P4 IADD3 R12, PT, PT, R12, 0x1, RZ ;  /* 0x000000010c0cc810 */ /* 0x000fe40007ffe0ff */
[----:B------:R-:W-:Y:S02]  /*da00*/  ISETP.GE.U32.AND P3, PT, R14, R39, PT ;  /* 0x000000270e00720c */ /* 0x000fe40003f66070 */
[----:B------:R-:W1:Y:S01]  /*da10*/  LDC.64 R14, c[0x0][0x398] ;  /* 0x0000e600ff0e7b82 */ /* 0x000e620000000a00 */
[----:B------:R-:W-:Y:S02]  /*da20*/  ISETP.NE.AND P4, PT, R0, RZ, PT ;  /* 0x000000ff0000720c */ /* 0x000fe40003f85270 */
[----:B------:R-:W-:-:S05]  /*da30*/  SEL R11, R11, RZ, P0 ;  /* 0x000000ff0b0b7207 */ /* 0x000fca0000000000 */
[----:B------:R-:W2:Y:S01]  /*da40*/  LDC.64 R38, c[0x0][0x3a8] ;  /* 0x0000ea00ff267b82 */ /* 0x000ea20000000a00 */
[----:B------:R-:W-:Y:S02]  /*da50*/  IMAD R11, R11, UR36, RZ ;  /* 0x000000240b0b7c24 */ /* 0x000fe4000f8e02ff */
[----:B------:R-:W-:-:S04]  /*da60*/  @P3 VIADD R12, R12, 0x1 ;  /* 0x000000010c0c3836 */ /* 0x000fc80000000000 */
[----:B------:R-:W-:Y:S01]  /*da70*/  @!P1 IMAD.MOV R12, RZ, RZ, -R12 ;  /* 0x000000ffff0c9224 */ /* 0x000fe200078e0a0c */
[----:B------:R-:W-:Y:S02]  /*da80*/  @!P4 LOP3.LUT R12, RZ, R0, RZ, 0x33, !PT ;  /* 0x00000000ff0cc212 */ /* 0x000fe400078e33ff */
[----:B0-----:R-:W-:Y:S02]  /*da90*/  ISETP.NE.U32.AND P1, PT, R36, 0x1, PT ;  /* 0x000000012400780c */ /* 0x001fe40003f25070 */
[----:B------:R-:W-:Y:S02]  /*daa0*/  IADD3 R3, PT, PT, -R12, RZ, RZ ;  /* 0x000000ff0c037210 */ /* 0x000fe40007ffe1ff */
[----:B------:R-:W-:Y:S02]  /*dab0*/  ISETP.NE.AND.EX P1, PT, R37, RZ, PT, P1 ;  /* 0x000000ff2500720c */ /* 0x000fe40003f25310 */
[----:B-1----:R-:W-:Y:S01]  /*dac0*/  ISETP.NE.U32.AND P3, PT, R14, 0x1, PT ;  /* 0x000000010e00780c */ /* 0x002fe20003f65070 */
[----:B------:R-:W-:Y:S01]  /*dad0*/  IMAD R0, R0, R3, R53 ;  /* 0x0000000300007224 */ /* 0x000fe200078e0235 */
[----:B------:R-:W-:-:S02]  /*dae0*/  SEL R12, R12, RZ, P1 ;  /* 0x000000ff0c0c7207 */ /* 0x000fc40000800000 */
[----:B------:R-:W-:Y:S02]  /*daf0*/  ISETP.NE.AND.EX P3, PT, R15, RZ, PT, P3 ;  /* 0x000000ff0f00720c */ /* 0x000fe40003f65330 */
[----:B------:R-:W-:Y:S02]  /*db00*/  SHF.R.S64 R14, RZ, 0x1e, R51 ;  /* 0x0000001eff0e7819 */ /* 0x000fe40000001033 */
[----:B--2---:R-:W-:Y:S02]  /*db10*/  ISETP.NE.U32.AND P0, PT, R38, 0x1, PT ;  /* 0x000000012600780c */ /* 0x004fe40003f05070 */
[----:B------:R-:W-:Y:S02]  /*db20*/  SEL R2, R48, RZ, P3 ;  /* 0x000000ff30027207 */ /* 0x000fe40001800000 */
        /* <DEDUP_REMOVED lines=15> */
.L_x_1555:
[----:B------:R-:W-:Y:S05]  /*dc20*/  BSYNC.RECONVERGENT B1 ;  /* 0x0000000000017941 */ /* 0x000fea0003800200 */
.L_x_1554:
[----:B------:R-:W0:Y:S01]  /*dc30*/  S2R R51, SR_TID.X ;  /* 0x0000000000337919 */ /* 0x000e220000002100 */
[----:B------:R-:W-:-:S03]  /*dc40*/  UMOV UR4, 0xffffffff ;  /* 0xffffffff00047882 */ /* 0x000fc60000000000 */
[----:B------:R-:W-:Y:S05]  /*dc50*/  BRA.DIV UR4, `(.L_x_1556) ;  /* 0x0000003a04087947 */ /* 0x000fea000b800000 */
[----:B------:R-:W2:Y:S01]  /*dc60*/  SHFL.BFLY PT, R14, R13, 0x10, 0x1f ;  /* 0x0e001f000d0e7f89 */ /* 0x000ea200000e0000 */
[----:B------:R-:W-:Y:S02]  /*dc70*/  IMAD.MOV.U32 R11, RZ, RZ, 0x3bbb989d ;  /* 0x3bbb989dff0b7424 */ /* 0x000fe400078e00ff */
[----:B------:R-:W-:Y:S01]  /*dc80*/  IMAD.MOV.U32 R12, RZ, RZ, 0x437c0000 ;  /* 0x437c0000ff0c7424 */ /* 0x000fe200078e00ff */
[----:B--2---:R-:W-:-:S05]  /*dc90*/  FMNMX R13, R14, R13, !PT ;  /* 0x0000000d0e0d7209 */ /* 0x004fca0007800000 */
[----:B------:R-:W2:Y:S02]  /*dca0*/  SHFL.BFLY PT, R14, R13, 0x8, 0x1f ;  /* 0x0d001f000d0e7f89 */ /* 0x000ea400000e0000 */
[----:B--2---:R-:W-:-:S05]  /*dcb0*/  FMNMX R0, R13, R14, !PT ;  /* 0x0000000e0d007209 */ /* 0x004fca0007800000 */
[----:B------:R-:W2:Y:S02]  /*dcc0*/  SHFL.BFLY PT, R14, R0, 0x4, 0x1f ;  /* 0x0c801f00000e7f89 */ /* 0x000ea400000e0000 */
[----:B--2---:R-:W-:-:S05]  /*dcd0*/  FMNMX R2, R0, R14, !PT ;  /* 0x0000000e00027209 */ /* 0x004fca0007800000 */
[----:B------:R-:W2:Y:S02]  /*dce0*/  SHFL.BFLY PT, R14, R2, 0x2, 0x1f ;  /* 0x0c401f00020e7f89 */ /* 0x000ea400000e0000 */
[----:B--2---:R-:W-:-:S05]  /*dcf0*/  FMNMX R3, R2, R14, !PT ;  /* 0x0000000e02037209 */ /* 0x004fca0007800000 */
[----:B------:R-:W2:Y:S02]  /*dd00*/  SHFL.BFLY PT, R14, R3, 0x1, 0x1f ;  /* 0x0c201f00030e7f89 */ /* 0x000ea400000e0000 */
[----:B--2---:R-:W-:-:S05]  /*dd10*/  FMNMX R15, R3, R14, !PT ;  /* 0x0000000e030f7209 */ /* 0x004fca0007800000 */
[C---:B------:R-:W-:Y:S01]  /*dd20*/  FADD R62, -R15.reuse, R5 ;  /* 0x000000050f3e7221 */ /* 0x040fe20000000100 */
[C---:B------:R-:W-:Y:S01]  /*dd30*/  FADD R58, -R15.reuse, R33 ;  /* 0x000000210f3a7221 */ /* 0x040fe20000000100 */
[C---:B------:R-:W-:Y:S01]  /*dd40*/  FADD R2, -R15.reuse, R19 ;  /* 0x000000130f027221 */ /* 0x040fe20000000100 */
[C---:B------:R-:W-:Y:S01]  /*dd50*/  FADD R60, -R15.reuse, R32 ;  /* 0x000000200f3c7221 */ /* 0x040fe20000000100 */
[-C--:B------:R-:W-:Y:S01]  /*dd60*/  FFMA.SAT R5, R62, R11.reuse, 0.5 ;  /* 0x3f0000003e057423 */ /* 0x080fe2000000200b */
[-C--:B------:R-:W-:Y:S01]  /*dd70*/  FFMA.SAT R19, R58, R11.reuse, 0.5 ;  /* 0x3f0000003a137423 */ /* 0x080fe2000000200b */
[C---:B------:R-:W-:Y:S01]  /*dd80*/  FADD R50, -R15.reuse, R7 ;  /* 0x000000070f327221 */ /* 0x040fe20000000100 */
[----:B------:R-:W-:Y:S01]  /*dd90*/  FADD R36, -R15, R9 ;  /* 0x000000090f247221 */ /* 0x000fe20000000100 */
[-C--:B------:R-:W-:Y:S01]  /*dda0*/  FFMA.RM R5, R5, R12.reuse, 12582913 ;  /* 0x4b40000105057423 */ /* 0x080fe2000000400c */
[-C--:B------:R-:W-:Y:S01]  /*ddb0*/  FFMA.SAT R9, R60, R11.reuse, 0.5 ;  /* 0x3f0000003c097423 */ /* 0x080fe2000000200b */
[-C--:B------:R-:W-:Y:S01]  /*ddc0*/  FFMA.RM R19, R19, R12.reuse, 12582913 ;  /* 0x4b40000113137423 */ /* 0x080fe2000000400c */
[----:B------:R-:W-:Y:S01]  /*ddd0*/  FADD R52, -R15, R31 ;  /* 0x0000001f0f347221 */ /* 0x000fe20000000100 */
[----:B------:R-:W-:Y:S01]  /*dde0*/  FADD R3, R5, -12583039 ;  /* 0xcb40007f05037421 */ /* 0x000fe20000000000 */
[C---:B------:R-:W-:Y:S01]  /*ddf0*/  FADD R56, -R15.reuse, R6 ;  /* 0x000000060f387221 */ /* 0x040fe20000000100 */
[C---:B------:R-:W-:Y:S01]  /*de00*/  FADD R6, -R15.reuse, R16 ;  /* 0x000000100f067221 */ /* 0x040fe20000000100 */
[----:B------:R-:W-:Y:S01]  /*de10*/  FADD R16, -R15, R21 ;  /* 0x000000150f107221 */ /* 0x000fe20000000100 */
[----:B------:R-:W-:Y:S01]  /*de20*/  FFMA R7, R62, 1.4426950216293334961, -R3 ;  /* 0x3fb8aa3b3e077823 */ /* 0x000fe20000000803 */
[-C--:B------:R-:W-:Y:S01]  /*de30*/  FFMA.RM R3, R9, R12.reuse, 12582913 ;  /* 0x4b40000109037423 */ /* 0x080fe2000000400c */
[-C--:B------:R-:W-:Y:S01]  /*de40*/  FFMA.SAT R21, R52, R11.reuse, 0.5 ;  /* 0x3f00000034157423 */ /* 0x080fe2000000200b */
[----:B------:R-:W-:Y:S01]  /*de50*/  FADD R54, -R15, R4 ;  /* 0x000000040f367221 */ /* 0x000fe20000000100 */
[----:B------:R-:W-:Y:S01]  /*de60*/  FFMA R62, R62, 1.925963033500011079e-08, R7 ;  /* 0x32a570603e3e7823 */ /* 0x000fe20000000007 */
[----:B------:R-:W-:Y:S01]  /*de70*/  FADD R7, R19, -12583039 ;  /* 0xcb40007f13077421 */ /* 0x000fe20000000000 */
[----:B------:R-:W-:Y:S01]  /*de80*/  FADD R9, R3, -12583039 ;  /* 0xcb40007f03097421 */ /* 0x000fe20000000000 */
[-C--:B------:R-:W-:Y:S01]  /*de90*/  FFMA.RM R21, R21, R12.reuse, 12582913 ;  /* 0x4b40000115157423 */ /* 0x080fe2000000400c */
[C---:B------:R-:W-:Y:S01]  /*dea0*/  FADD R0, -R15.reuse, R10 ;  /* 0x0000000a0f007221 */ /* 0x040fe20000000100 */
[----:B------:R-:W-:Y:S01]  /*deb0*/  FFMA R7, R58, 1.4426950216293334961, -R7 ;  /* 0x3fb8aa3b3a077823 */ /* 0x000fe20000000807 */
[----:B------:R-:W-:Y:S01]  /*dec0*/  FFMA R9, R60, 1.4426950216293334961, -R9 ;  /* 0x3fb8aa3b3c097823 */ /* 0x000fe20000000809 */
[----:B------:R-:W-:Y:S01]  /*ded0*/  FADD R10, -R15, R23 ;  /* 0x000000170f0a7221 */ /* 0x000fe20000000100 */
[-C--:B------:R-:W-:Y:S01]  /*dee0*/  FFMA.SAT R23, R54, R11.reuse, 0.5 ;  /* 0x3f00000036177423 */ /* 0x080fe2000000200b */
[----:B------:R-:W-:Y:S01]  /*def0*/  FFMA R58, R58, 1.925963033500011079e-08, R7 ;  /* 0x32a570603a3a7823 */ /* 0x000fe20000000007 */
[----:B------:R-:W-:Y:S01]  /*df00*/  FADD R7, R21, -12583039 ;  /* 0xcb40007f15077421 */ /* 0x000fe20000000000 */
[-C--:B------:R-:W-:Y:S01]  /*df10*/  FFMA.SAT R13, R56, R11.reuse, 0.5 ;  /* 0x3f000000380d7423 */ /* 0x080fe2000000200b */
[----:B------:R-:W-:Y:S01]  /*df20*/  FFMA R60, R60, 1.925963033500011079e-08, R9 ;  /* 0x32a570603c3c7823 */ /* 0x000fe20000000009 */
[-C--:B------:R-:W-:Y:S01]  /*df30*/  FFMA.RM R23, R23, R12.reuse, 12582913 ;  /* 0x4b40000117177423 */ /* 0x080fe2000000400c */
[----:B------:R-:W-:Y:S01]  /*df40*/  FFMA R9, R52, 1.4426950216293334961, -R7 ;  /* 0x3fb8aa3b34097823 */ /* 0x000fe20000000807 */
[-C--:B------:R-:W-:Y:S01]  /*df50*/  FFMA.RM R7, R13, R12.reuse, 12582913 ;  /* 0x4b4000010d077423 */ /* 0x080fe2000000400c */
[----:B------:R-:W-:Y:S01]  /*df60*/  FADD R4, -R15, R17 ;  /* 0x000000110f047221 */ /* 0x000fe20000000100 */
[-C--:B------:R-:W-:Y:S01]  /*df70*/  FFMA.SAT R17, R50, R11.reuse, 0.5 ;  /* 0x3f00000032117423 */ /* 0x080fe2000000200b */
[----:B------:R-:W-:Y:S01]  /*df80*/  FFMA R52, R52, 1.925963033500011079e-08, R9 ;  /* 0x32a5706034347823 */ /* 0x000fe20000000009 */
[----:B------:R-:W-:Y:S01]  /*df90*/  FADD R9, R23, -12583039 ;  /* 0xcb40007f17097421 */ /* 0x000fe20000000000 */
[----:B------:R-:W-:Y:S01]  /*dfa0*/  FADD R13, R7, -12583039 ;  /* 0xcb40007f070d7421 */ /* 0x000fe20000000000 */
[----:B------:R-:W-:Y:S01]  /*dfb0*/  FADD R48, -R15, R8 ;  /* 0x000000080f307221 */ /* 0x000fe20000000100 */
[-C--:B------:R-:W-:Y:S01]  /*dfc0*/  FFMA.RM R17, R17, R12.reuse, 12582913 ;  /* 0x4b40000111117423 */ /* 0x080fe2000000400c */
[----:B------:R-:W-:Y:S01]  /*dfd0*/  FFMA R9, R54, 1.4426950216293334961, -R9 ;  /* 0x3fb8aa3b36097823 */ /* 0x000fe20000000809 */
[----:B------:R-:W-:Y:S01]  /*dfe0*/  FFMA R13, R56, 1.4426950216293334961, -R13 ;  /* 0x3fb8aa3b380d7823 */ /* 0x000fe2000000080d */
[C---:B------:R-:W-:Y:S01]  /*dff0*/  FADD R8, -R15.reuse, R20 ;  /* 0x000000140f087221 */ /* 0x040fe20000000100 */
[----:B------:R-:W-:Y:S01]  /*e000*/  FADD R32, -R15, R22 ;  /* 0x000000160f207221 */ /* 0x000fe20000000100 */
[----:B------:R-:W-:Y:S01]  /*e010*/  FFMA R54, R54, 1.925963033500011079e-08, R9 ;  /* 0x32a5706036367823 */ /* 0x000fe20000000009 */
[----:B------:R-:W-:Y:S01]  /*e020*/  FFMA R56, R56, 1.925963033500011079e-08, R13 ;  /* 0x32a5706038387823 */ /* 0x000fe2000000000d */
[-C--:B------:R-:W-:Y:S01]  /*e030*/  FFMA.SAT R13, R48, R11.reuse, 0.5 ;  /* 0x3f000000300d7423 */ /* 0x080fe2000000200b */
[----:B------:R-:W-:Y:S01]  /*e040*/  FADD R9, R17, -12583039 ;  /* 0xcb40007f11097421 */ /* 0x000fe20000000000 */
[C---:B------:R-:W-:Y:S01]  /*e050*/  FADD R18, -R15.reuse, R18 ;  /* 0x000000120f127221 */ /* 0x040fe20000000100 */
[----:B------:R-:W-:Y:S01]  /*e060*/  FADD R24, -R15, R24 ;  /* 0x000000180f187221 */ /* 0x000fe20000000100 */
[----:B------:R-:W-:Y:S01]  /*e070*/  FFMA.RM R13, R13, R12, 12582913 ;  /* 0x4b4000010d0d7423 */ /* 0x000fe2000000400c */
[C---:B------:R-:W-:Y:S01]  /*e080*/  FFMA R9, R50.reuse, 1.4426950216293334961, -R9 ;  /* 0x3fb8aa3b32097823 */ /* 0x040fe20000000809 */
        /* <DEDUP_REMOVED lines=9> */
[----:B------:R-:W-:Y:S01]  /*e120*/  FADD R15, R13, -12583039 ;  /* 0xcb40007f0d0f7421 */ /* 0x000fe20000000000 */
[----:B------:R-:W-:Y:S01]  /*e130*/  FFMA R50, R50, 1.925963033500011079e-08, R9 ;  /* 0x32a5706032327823 */ /* 0x000fe20000000009 */
[----:B------:R-:W-:Y:S01]  /*e140*/  FFMA.SAT R9, R36, R11, 0.5 ;  /* 0x3f00000024097423 */ /* 0x000fe2000000200b */
[----:B------:R-:W2:Y:S01]  /*e150*/  MUFU.EX2 R58, R58 ;  /* 0x0000003a003a7308 */ /* 0x000ea20000000800 */
[----:B------:R-:W-:Y:S01]  /*e160*/  FFMA R15, R48, 1.4426950216293334961, -R15 ;  /* 0x3fb8aa3b300f7823 */ /* 0x000fe2000000080f */
[----:B------:R-:W-:-:S02]  /*e170*/  IMAD.SHL.U32 R19, R19, 0x800000, RZ ;  /* 0x0080000013137824 */ /* 0x000fc400078e00ff */
[----:B------:R-:W-:Y:S01]  /*e180*/  FFMA.RM R9, R9, R12, 12582913 ;  /* 0x4b40000109097423 */ /* 0x000fe2000000400c */
[-C--:B------:R-:W-:Y:S01]  /*e190*/  FFMA.SAT R53, R18, R11.reuse, 0.5 ;  /* 0x3f00000012357423 */ /* 0x080fe2000000200b */
[----:B------:R-:W-:Y:S01]  /*e1a0*/  FFMA R48, R48, 1.925963033500011079e-08, R15 ;  /* 0x32a5706030307823 */ /* 0x000fe2000000000f */
[----:B------:R-:W-:Y:S02]  /*e1b0*/  IMAD.SHL.U32 R13, R13, 0x800000, RZ ;  /* 0x008000000d0d7824 */ /* 0x000fe400078e00ff */
[C---:B------:R-:W-:Y:S01]  /*e1c0*/  FADD R15, R9.reuse, -12583039 ;  /* 0xcb40007f090f7421 */ /* 0x040fe20000000000 */
[----:B------:R-:W3:Y:S01]  /*e1d0*/  MUFU.EX2 R31, R60 ;  /* 0x0000003c001f7308 */ /* 0x000ee20000000800 */
[----:B------:R-:W-:Y:S02]  /*e1e0*/  IMAD.SHL.U32 R9, R9, 0x800000, RZ ;  /* 0x0080000009097824 */ /* 0x000fe400078e00ff */
[----:B------:R-:W-:Y:S01]  /*e1f0*/  FFMA.SAT R55, R44, R11, 0.5 ;  /* 0x3f0000002c377423 */ /* 0x000fe2000000200b */
[----:B------:R-:W-:Y:S01]  /*e200*/  FFMA R15, R36, 1.4426950216293334961, -R15 ;  /* 0x3fb8aa3b240f7823 */ /* 0x000fe2000000080f */
[----:B------:R-:W-:-:S03]  /*e210*/  SHF.L.U32 R5, R5, 0x17, RZ ;  /* 0x0000001705057819 */ /* 0x000fc600000006ff */
[----:B------:R-:W-:Y:S01]  /*e220*/  FFMA R36, R36, 1.925963033500011079e-08, R15 ;  /* 0x32a5706024247823 */ /* 0x000fe2000000000f */
[----:B------:R-:W-:Y:S01]  /*e230*/  FFMA.SAT R15, R0, R11, 0.5 ;  /* 0x3f000000000f7423 */ /* 0x000fe2000000200b */
[----:B------:R-:W-:Y:S03]  /*e240*/  MUFU.EX2 R37, R54 ;  /* 0x0000003600257308 */ /* 0x000fe60000000800 */
[----:B------:R-:W-:-:S04]  /*e250*/  FFMA.RM R15, R15, R12, 12582913 ;  /* 0x4b4000010f0f7423 */ /* 0x000fc8000000400c */
[C---:B------:R-:W-:Y:S01]  /*e260*/  FADD R25, R15.reuse, -12583039 ;  /* 0xcb40007f0f197421 */ /* 0x040fe20000000000 */
[----:B------:R-:W-:Y:S01]  /*e270*/  MUFU.EX2 R39, R56 ;  /* 0x0000003800277308 */ /* 0x000fe20000000800 */
[----:B------:R-:W-:Y:S02]  /*e280*/  SHF.L.U32 R15, R15, 0x17, RZ ;  /* 0x000000170f0f7819 */ /* 0x000fe400000006ff */
[----:B------:R-:W-:-:S04]  /*e290*/  FFMA R25, R0, 1.4426950216293334961, -R25 ;  /* 0x3fb8aa3b00197823 */ /* 0x000fc80000000819 */
[----:B------:R-:W-:Y:S01]  /*e2a0*/  FFMA R29, R0, 1.925963033500011079e-08, R25 ;  /* 0x32a57060001d7823 */ /* 0x000fe20000000019 */
[----:B--2---:R-:W-:Y:S01]  /*e2b0*/  FMUL R0, R19, R58 ;  /* 0x0000003a13007220 */ /* 0x004fe20000400000 */
[----:B------:R-:W-:Y:S01]  /*e2c0*/  FFMA.SAT R19, R2, R11, 0.5 ;  /* 0x3f00000002137423 */ /* 0x000fe2000000200b */
[----:B------:R-:W2:Y:S03]  /*e2d0*/  MUFU.EX2 R52, R52 ;  /* 0x0000003400347308 */ /* 0x000ea60000000800 */
[----:B------:R-:W-:-:S04]  /*e2e0*/  FFMA.RM R19, R19, R12, 12582913 ;  /* 0x4b40000113137423 */ /* 0x000fc8000000400c */
[----:B------:R-:W-:Y:S01]  /*e2f0*/  FADD R25, R19, -12583039 ;  /* 0xcb40007f13197421 */ /* 0x000fe20000000000 */
[----:B------:R-:W-:Y:S03]  /*e300*/  MUFU.EX2 R48, R48 ;  /* 0x0000003000307308 */ /* 0x000fe60000000800 */
[----:B------:R-:W-:-:S04]  /*e310*/  FFMA R25, R2, 1.4426950216293334961, -R25 ;  /* 0x3fb8aa3b02197823 */ /* 0x000fc80000000819 */
[----:B------:R-:W-:Y:S01]  /*e320*/  FFMA R27, R2, 1.925963033500011079e-08, R25 ;  /* 0x32a57060021b7823 */ /* 0x000fe20000000019 */
[-C--:B------:R-:W-:Y:S01]  /*e330*/  FFMA.SAT R25, R6, R11.reuse, 0.5 ;  /* 0x3f00000006197423 */ /* 0x080fe2000000200b */
[----:B------:R-:W-:Y:S01]  /*e340*/  IMAD.SHL.U32 R2, R3, 0x800000, RZ ;  /* 0x0080000003027824 */ /* 0x000fe200078e00ff */
[----:B------:R-:W-:Y:S01]  /*e350*/  SHF.L.U32 R3, R21, 0x17, RZ ;  /* 0x0000001715037819 */ /* 0x000fe200000006ff */
[----:B------:R-:W-:Y:S01]  /*e360*/  FFMA.SAT R21, R4, R11, 0.5 ;  /* 0x3f00000004157423 */ /* 0x000fe2000000200b */
[-C--:B------:R-:W-:Y:S01]  /*e370*/  FFMA.RM R25, R25, R12.reuse, 12582913 ;  /* 0x4b40000119197423 */ /* 0x080fe2000000400c */
[----:B---3--:R-:W-:Y:S01]  /*e380*/  FMUL R2, R2, R31 ;  /* 0x0000001f02027220 */ /* 0x008fe20000400000 */
[----:B------:R-:W-:Y:S01]  /*e390*/  MUFU.EX2 R50, R50 ;  /* 0x0000003200327308 */ /* 0x000fe20000000800 */
[----:B------:R-:W-:Y:S01]  /*e3a0*/  FFMA.RM R21, R21, R12, 12582913 ;  /* 0x4b40000115157423 */ /* 0x000fe2000000400c */
[----:B------:R-:W-:Y:S01]  /*e3b0*/  FADD R31, R25, -12583039 ;  /* 0xcb40007f191f7421 */ /* 0x000fe20000000000 */
[----:B--2---:R-:W-:-:S03]  /*e3c0*/  FMUL R3, R3, R52 ;  /* 0x0000003403037220 */ /* 0x004fc60000400000 */
[C---:B------:R-:W-:Y:S02]  /*e3d0*/  FFMA R31, R6.reuse, 1.4426950216293334961, -R31 ;  /* 0x3fb8aa3b061f7823 */ /* 0x040fe4000000081f */
[----:B------:R-:W-:Y:S02]  /*e3e0*/  MUFU.EX2 R27, R27 ;  /* 0x0000001b001b7308 */ /* 0x000fe40000000800 */
[----:B------:R-:W-:Y:S01]  /*e3f0*/  FFMA R33, R6, 1.925963033500011079e-08, R31 ;  /* 0x32a5706006217823 */ /* 0x000fe2000000001f */
[----:B------:R-:W-:Y:S01]  /*e400*/  FADD R31, R21, -12583039 ;  /* 0xcb40007f151f7421 */ /* 0x000fe20000000000 */
[----:B------:R-:W-:-:S03]  /*e410*/  IMAD.SHL.U32 R6, R7, 0x800000, RZ ;  /* 0x0080000007067824 */ /* 0x000fc600078e00ff */
[----:B------:R-:W-:Y:S01]  /*e420*/  FFMA R31, R4, 1.4426950216293334961, -R31 ;  /* 0x3fb8aa3b041f7823 */ /* 0x000fe2000000081f */
[----:B------:R-:W-:Y:S01]  /*e430*/  FMUL R6, R6, R39 ;  /* 0x0000002706067220 */ /* 0x000fe20000400000 */
[----:B------:R-:W-:Y:S01]  /*e440*/  FFMA.SAT R39, R8, R11, 0.5 ;  /* 0x3f00000008277423 */ /* 0x000fe2000000200b */
[----:B------:R-:W2:Y:S01]  /*e450*/  MUFU.EX2 R36, R36 ;  /* 0x0000002400247308 */ /* 0x000ea20000000800 */
[----:B------:R-:W-:Y:S01]  /*e460*/  FFMA R31, R4, 1.925963033500011079e-08, R31 ;  /* 0x32a57060041f7823 */ /* 0x000fe2000000001f */
[----:B------:R-:W-:Y:S02]  /*e470*/  IMAD.SHL.U32 R4, R23, 0x800000, RZ ;  /* 0x0080000017047824 */ /* 0x000fe400078e00ff */
[-C--:B------:R-:W-:Y:S01]  /*e480*/  FFMA.RM R23, R53, R12.reuse, 12582913 ;  /* 0x4b40000135177423 */ /* 0x080fe2000000400c */
[----:B------:R-:W-:Y:S01]  /*e490*/  FFMA.RM R39, R39, R12, 12582913 ;  /* 0x4b40000127277423 */ /* 0x000fe2000000400c */
[----:B------:R-:W-:Y:S02]  /*e4a0*/  FMUL R4, R4, R37 ;  /* 0x0000002504047220 */ /* 0x000fe40000400000 */
[----:B------:R-:W-:Y:S01]  /*e4b0*/  FADD R37, R23, -12583039 ;  /* 0xcb40007f17257421 */ /* 0x000fe20000000000 */
[----:B------:R-:W-:Y:S03]  /*e4c0*/  MUFU.EX2 R31, R31 ;  /* 0x0000001f001f7308 */ /* 0x000fe60000000800 */
[----:B------:R-:W-:-:S04]  /*e4d0*/  FFMA R37, R18, 1.4426950216293334961, -R37 ;  /* 0x3fb8aa3b12257823 */ /* 0x000fc80000000825 */
[----:B------:R-:W-:Y:S01]  /*e4e0*/  FFMA R53, R18, 1.925963033500011079e-08, R37 ;  /* 0x32a5706012357823 */ /* 0x000fe20000000025 */
[----:B------:R-:W-:Y:S01]  /*e4f0*/  FFMA.SAT R37, R16, R11, 0.5 ;  /* 0x3f00000010257423 */ /* 0x000fe2000000200b */
[----:B------:R-:W-:Y:S01]  /*e500*/  MUFU.EX2 R18, R33 ;  /* 0x0000002100127308 */ /* 0x000fe20000000800 */
[----:B--2---:R-:W-:Y:S02]  /*e510*/  FMUL R9, R9, R36 ;  /* 0x0000002409097220 */ /* 0x004fe40000400000 */
[----:B------:R-:W-:-:S04]  /*e520*/  FFMA.RM R37, R37, R12, 12582913 ;  /* 0x4b40000125257423 */ /* 0x000fc8000000400c */
[----:B------:R-:W-:Y:S01]  /*e530*/  FADD R7, R37, -12583039 ;  /* 0xcb40007f25077421 */ /* 0x000fe20000000000 */
[----:B------:R-:W-:Y:S03]  /*e540*/  MUFU.EX2 R36, R53 ;  /* 0x0000003500247308 */ /* 0x000fe60000000800 */
[----:B------:R-:W-:-:S04]  /*e550*/  FFMA R7, R16, 1.4426950216293334961, -R7 ;  /* 0x3fb8aa3b10077823 */ /* 0x000fc80000000807 */
[----:B------:R-:W-:Y:S01]  /*e560*/  FFMA R52, R16, 1.925963033500011079e-08, R7 ;  /* 0x32a5706010347823 */ /* 0x000fe20000000007 */
[----:B------:R-:W-:Y:S01]  /*e570*/  SHF.L.U32 R7, R17, 0x17, RZ ;  /* 0x0000001711077819 */ /* 0x000fe200000006ff */
[----:B------:R-:W-:Y:S01]  /*e580*/  FADD R17, R39, -12583039 ;  /* 0xcb40007f27117421 */ /* 0x000fe20000000000 */
[----:B------:R2:W-:Y:S03]  /*e590*/  MUFU.EX2 R16, R29 ;  /* 0x0000001d00107308 */ /* 0x0005e60000000800 */
[----:B------:R-:W-:Y:S01]  /*e5a0*/  FFMA R17, R8, 1.4426950216293334961, -R17 ;  /* 0x3fb8aa3b08117823 */ /* 0x000fe20000000811 */
[----:B------:R-:W-:-:S03]  /*e5b0*/  FMUL R7, R7, R50 ;  /* 0x0000003207077220 */ /* 0x000fc60000400000 */
[----:B------:R-:W-:Y:S01]  /*e5c0*/  FFMA R54, R8, 1.925963033500011079e-08, R17 ;  /* 0x32a5706008367823 */ /* 0x000fe20000000011 */
[----:B------:R-:W-:Y:S01]  /*e5d0*/  FMUL R8, R13, R48 ;  /* 0x000000300d087220 */ /* 0x000fe20000400000 */
[-C--:B------:R-:W-:Y:S01]  /*e5e0*/  FFMA.SAT R13, R32, R11.reuse, 0.5 ;  /* 0x3f000000200d7423 */ /* 0x080fe2000000200b */
[----:B--2---:R-:W-:Y:S01]  /*e5f0*/  FFMA.SAT R29, R14, R11, 0.5 ;  /* 0x3f0000000e1d7423 */ /* 0x004fe2000000200b */
[----:B------:R-:W2:Y:S02]  /*e600*/  MUFU.EX2 R62, R62 ;  /* 0x0000003e003e7308 */ /* 0x000ea40000000800 */
[-C--:B------:R-:W-:Y:S01]  /*e610*/  FFMA.RM R48, R13, R12.reuse, 12582913 ;  /* 0x4b4000010d307423 */ /* 0x080fe2000000400c */
[----:B------:R-:W-:-:S03]  /*e620*/  FFMA.RM R29, R29, R12, 12582913 ;  /* 0x4b4000011d1d7423 */ /* 0x000fc6000000400c */
[----:B------:R-:W-:Y:S02]  /*e630*/  FADD R13, R48, -12583039 ;  /* 0xcb40007f300d7421 */ /* 0x000fe40000000000 */
[----:B------:R-:W-:Y:S02]  /*e640*/  MUFU.EX2 R54, R54 ;  /* 0x0000003600367308 */ /* 0x000fe40000000800 */
[----:B------:R-:W-:-:S04]  /*e650*/  FFMA R13, R32, 1.4426950216293334961, -R13 ;  /* 0x3fb8aa3b200d7823 */ /* 0x000fc8000000080d */
[----:B------:R-:W-:Y:S01]  /*e660*/  FFMA R50, R32, 1.925963033500011079e-08, R13 ;  /* 0x32a5706020327823 */ /* 0x000fe2000000000d */
[----:B------:R-:W-:Y:S01]  /*e670*/  FFMA.SAT R13, R10, R11, 0.5 ;  /* 0x3f0000000a0d7423 */ /* 0x000fe2000000200b */
[----:B--2---:R-:W-:-:S03]  /*e680*/  FMUL R5, R5, R62 ;  /* 0x0000003e05057220 */ /* 0x004fc60000400000 */
[----:B------:R-:W-:-:S04]  /*e690*/  FFMA.RM R13, R13, R12, 12582913 ;  /* 0x4b4000010d0d7423 */ /* 0x000fc8000000400c */
[C---:B------:R-:W-:Y:S01]  /*e6a0*/  FADD R17, R13.reuse, -12583039 ;  /* 0xcb40007f0d117421 */ /* 0x040fe20000000000 */
[----:B------:R-:W-:-:S03]  /*e6b0*/  IMAD.SHL.U32 R13, R13, 0x800000, RZ ;  /* 0x008000000d0d7824 */ /* 0x000fc600078e00ff */
[----:B------:R-:W-:-:S04]  /*e6c0*/  FFMA R17, R10, 1.4426950216293334961, -R17 ;  /* 0x3fb8aa3b0a117823 */ /* 0x000fc80000000811 */
[----:B------:R-:W-:Y:S01]  /*e6d0*/  FFMA R32, R10, 1.925963033500011079e-08, R17 ;  /* 0x32a570600a207823 */ /* 0x000fe20000000011 */
[----:B------:R-:W-:Y:S01]  /*e6e0*/  FMUL R10, R15, R16 ;  /* 0x000000100f0a7220 */ /* 0x000fe20000400000 */
[----:B------:R-:W-:Y:S01]  /*e6f0*/  FFMA.SAT R15, R24, R11, 0.5 ;  /* 0x3f000000180f7423 */ /* 0x000fe2000000200b */
[----:B------:R-:W-:Y:S02]  /*e700*/  IMAD.SHL.U32 R16, R19, 0x800000, RZ ;  /* 0x0080000013107824 */ /* 0x000fe400078e00ff */
[----:B------:R-:W-:Y:S01]  /*e710*/  FADD R19, R29, -12583039 ;  /* 0xcb40007f1d137421 */ /* 0x000fe20000000000 */
[-C--:B------:R-:W-:Y:S01]  /*e720*/  FFMA.RM R15, R15, R12.reuse, 12582913 ;  /* 0x4b4000010f0f7423 */ /* 0x080fe2000000400c */
[----:B------:R-:W-:Y:S02]  /*e730*/  FMUL R16, R16, R27 ;  /* 0x0000001b10107220 */ /* 0x000fe40000400000 */
[----:B------:R-:W-:Y:S01]  /*e740*/  FFMA R19, R14, 1.4426950216293334961, -R19 ;  /* 0x3fb8aa3b0e137823 */ /* 0x000fe20000000813 */
[----:B------:R-:W-:Y:S01]  /*e750*/  FFMA.SAT R27, R20, R11, 0.5 ;  /* 0x3f000000141b7423 */ /* 0x000fe2000000200b */
[C---:B------:R-:W-:Y:S01]  /*e760*/  FADD R17, R15.reuse, -12583039 ;  /* 0xcb40007f0f117421 */ /* 0x040fe20000000000 */
[----:B------:R-:W-:Y:S01]  /*e770*/  MUFU.EX2 R32, R32 ;  /* 0x0000002000207308 */ /* 0x000fe20000000800 */
[----:B------:R-:W-:Y:S01]  /*e780*/  SHF.L.U32 R15, R15, 0x17, RZ ;  /* 0x000000170f0f7819 */ /* 0x000fe200000006ff */
[----:B------:R-:W-:Y:S01]  /*e790*/  FFMA.RM R27, R27, R12, 12582913 ;  /* 0x4b4000011b1b7423 */ /* 0x000fe2000000400c */
[----:B------:R-:W-:-:S04]  /*e7a0*/  FFMA R17, R24, 1.4426950216293334961, -R17 ;  /* 0x3fb8aa3b18117823 */ /* 0x000fc80000000811 */
[----:B------:R-:W-:Y:S01]  /*e7b0*/  FFMA R24, R24, 1.925963033500011079e-08, R17 ;  /* 0x32a5706018187823 */ /* 0x000fe20000000011 */
[----:B------:R-:W-:Y:S02]  /*e7c0*/  IMAD.SHL.U32 R17, R25, 0x800000, RZ ;  /* 0x0080000019117824 */ /* 0x000fe400078e00ff */
[----:B------:R-:W-:Y:S01]  /*e7d0*/  FFMA R25, R14, 1.925963033500011079e-08, R19 ;  /* 0x32a570600e197823 */ /* 0x000fe20000000013 */
[----:B------:R-:W-:Y:S01]  /*e7e0*/  FFMA.SAT R19, R26, R11, 0.5 ;  /* 0x3f0000001a137423 */ /* 0x000fe2000000200b */
[----:B------:R-:W-:Y:S01]  /*e7f0*/  FMUL R17, R17, R18 ;  /* 0x0000001211117220 */ /* 0x000fe20000400000 */
[----:B------:R-:W-:Y:S02]  /*e800*/  SHF.L.U32 R18, R21, 0x17, RZ ;  /* 0x0000001715127819 */ /* 0x000fe400000006ff */
[----:B------:R-:W-:Y:S01]  /*e810*/  FFMA.RM R14, R19, R12, 12582913 ;  /* 0x4b400001130e7423 */ /* 0x000fe2000000400c */
[C---:B------:R-:W-:Y:S01]  /*e820*/  FADD R21, R27.reuse, -12583039 ;  /* 0xcb40007f1b157421 */ /* 0x040fe20000000000 */
[----:B------:R-:W-:-:S02]  /*e830*/  SHF.L.U32 R27, R27, 0x17, RZ ;  /* 0x000000171b1b7819 */ /* 0x000fc400000006ff */
[----:B------:R-:W-:Y:S01]  /*e840*/  FADD R19, R14, -12583039 ;  /* 0xcb40007f0e137421 */ /* 0x000fe20000000000 */
[----:B------:R-:W-:Y:S01]  /*e850*/  FMUL R18, R18, R31 ;  /* 0x0000001f12127220 */ /* 0x000fe20000400000 */
[----:B------:R-:W-:Y:S01]  /*e860*/  FFMA.SAT R31, R28, R11, 0.5 ;  /* 0x3f0000001c1f7423 */ /* 0x000fe2000000200b */
[----:B------:R-:W-:Y:S01]  /*e870*/  FFMA R21, R20, 1.4426950216293334961, -R21 ;  /* 0x3fb8aa3b14157823 */ /* 0x000fe20000000815 */
[----:B------:R-:W-:Y:S02]  /*e880*/  FFMA R19, R26, 1.4426950216293334961, -R19 ;  /* 0x3fb8aa3b1a137823 */ /* 0x000fe40000000813 */
[----:B------:R-:W-:Y:S01]  /*e890*/  FFMA.RM R31, R31, R12, 12582913 ;  /* 0x4b4000011f1f7423 */ /* 0x000fe2000000400c */
[----:B------:R-:W-:Y:S01]  /*e8a0*/  FFMA R33, R20, 1.925963033500011079e-08, R21 ;  /* 0x32a5706014217823 */ /* 0x000fe20000000015 */
[----:B------:R-:W-:Y:S01]  /*e8b0*/  FFMA R26, R26, 1.925963033500011079e-08, R19 ;  /* 0x32a570601a1a7823 */ /* 0x000fe20000000013 */
[----:B------:R-:W-:Y:S02]  /*e8c0*/  IMAD.SHL.U32 R19, R23, 0x800000, RZ ;  /* 0x0080000017137824 */ /* 0x000fe400078e00ff */
[----:B------:R-:W-:Y:S01]  /*e8d0*/  FADD R23, R31, -12583039 ;  /* 0xcb40007f1f177421 */ /* 0x000fe20000000000 */
[----:B------:R-:W2:Y:S01]  /*e8e0*/  MUFU.EX2 R21, R52 ;  /* 0x0000003400157308 */ /* 0x000ea20000000800 */
[----:B------:R-:W-:-:S02]  /*e8f0*/  IMAD.SHL.U32 R20, R37, 0x800000, RZ ;  /* 0x0080000025147824 */ /* 0x000fc400078e00ff */
[----:B------:R-:W-:Y:S01]  /*e900*/  FMUL R19, R19, R36 ;  /* 0x0000002413137220 */ /* 0x000fe20000400000 */
[----:B------:R-:W-:Y:S01]  /*e910*/  FFMA R23, R28, 1.4426950216293334961, -R23 ;  /* 0x3fb8aa3b1c177823 */ /* 0x000fe20000000817 */
[----:B------:R-:W-:-:S03]  /*e920*/  IMAD.SHL.U32 R31, R31, 0x800000, RZ ;  /* 0x008000001f1f7824 */ /* 0x000fc600078e00ff */
[----:B------:R-:W-:Y:S01]  /*e930*/  FFMA R53, R28, 1.925963033500011079e-08, R23 ;  /* 0x32a570601c357823 */ /* 0x000fe20000000017 */
[----:B------:R-:W-:Y:S01]  /*e940*/  FFMA.SAT R23, R22, R11, 0.5 ;  /* 0x3f00000016177423 */ /* 0x000fe2000000200b */
[----:B------:R3:W4:Y:S03]  /*e950*/  MUFU.EX2 R52, R25 ;  /* 0x0000001900347308 */ /* 0x0007260000000800 */
[----:B------:R-:W-:-:S04]  /*e960*/  FFMA.RM R28, R23, R12, 12582913 ;  /* 0x4b400001171c7423 */ /* 0x000fc8000000400c */
[----:B------:R-:W-:Y:S01]  /*e970*/  FADD R23, R28, -12583039 ;  /* 0xcb40007f1c177421 */ /* 0x000fe20000000000 */
[----:B--2---:R-:W-:Y:S01]  /*e980*/  FMUL R20, R20, R21 ;  /* 0x0000001514147220 */ /* 0x004fe20000400000 */
[----:B------:R-:W-:Y:S01]  /*e990*/  SHF.L.U32 R21, R39, 0x17, RZ ;  /* 0x0000001727157819 */ /* 0x000fe200000006ff */
[----:B---3--:R-:W-:Y:S02]  /*e9a0*/  IMAD.SHL.U32 R25, R29, 0x800000, RZ ;  /* 0x008000001d197824 */ /* 0x008fe400078e00ff */
[----:B------:R-:W-:Y:S01]  /*e9b0*/  FFMA R23, R22, 1.4426950216293334961, -R23 ;  /* 0x3fb8aa3b16177823 */ /* 0x000fe20000000817 */
[----:B------:R-:W-:Y:S02]  /*e9c0*/  IMAD.SHL.U32 R29, R28, 0x800000, RZ ;  /* 0x008000001c1d7824 */ /* 0x000fe400078e00ff */
[----:B------:R-:W-:Y:S01]  /*e9d0*/  FMUL R21, R21, R54 ;  /* 0x0000003615157220 */ /* 0x000fe20000400000 */
[----:B------:R-:W-:Y:S01]  /*e9e0*/  FFMA R37, R22, 1.925963033500011079e-08, R23 ;  /* 0x32a5706016257823 */ /* 0x000fe20000000017 */
[----:B------:R-:W-:Y:S01]  /*e9f0*/  FFMA.SAT R23, R30, R11, 0.5 ;  /* 0x3f0000001e177423 */ /* 0x000fe2000000200b */
[----:B------:R-:W-:Y:S01]  /*ea00*/  IMAD.SHL.U32 R22, R48, 0x800000, RZ ;  /* 0x0080000030167824 */ /* 0x000fe200078e00ff */
[----:B------:R-:W2:Y:S01]  /*ea10*/  MUFU.EX2 R54, R53 ;  /* 0x0000003500367308 */ /* 0x000ea20000000800 */
[----:B----4-:R-:W-:Y:S01]  /*ea20*/  FMUL R25, R25, R52 ;  /* 0x0000003419197220 */ /* 0x010fe20000400000 */
[----:B------:R-:W-:-:S04]  /*ea30*/  FFMA.RM R36, R23, R12, 12582913 ;  /* 0x4b40000117247423 */ /* 0x000fc8000000400c */
[C---:B------:R-:W-:Y:S01]  /*ea40*/  FADD R39, R36.reuse, -12583039 ;  /* 0xcb40007f24277421 */ /* 0x040fe20000000000 */
[----:B------:R-:W-:Y:S01]  /*ea50*/  SHF.L.U32 R36, R36, 0x17, RZ ;  /* 0x0000001724247819 */ /* 0x000fe200000006ff */
[----:B------:R-:W3:Y:S02]  /*ea60*/  MUFU.EX2 R23, R50 ;  /* 0x0000003200177308 */ /* 0x000ee40000000800 */
[----:B------:R-:W-:-:S04]  /*ea70*/  FFMA R39, R30, 1.4426950216293334961, -R39 ;  /* 0x3fb8aa3b1e277823 */ /* 0x000fc80000000827 */
[----:B------:R-:W-:Y:S01]  /*ea80*/  FFMA R39, R30, 1.925963033500011079e-08, R39 ;  /* 0x32a570601e277823 */ /* 0x000fe20000000027 */
[----:B------:R-:W-:Y:S01]  /*ea90*/  FFMA.RM R30, R55, R12, 12582913 ;  /* 0x4b400001371e7423 */ /* 0x000fe2000000400c */
[----:B------:R-:W-:Y:S01]  /*eaa0*/  FFMA.SAT R55, R38, R11, 0.5 ;  /* 0x3f00000026377423 */ /* 0x000fe2000000200b */
[----:B------:R-:W-:Y:S01]  /*eab0*/  MUFU.EX2 R50, R24 ;  /* 0x0000001800327308 */ /* 0x000fe20000000800 */
[----:B--2---:R-:W-:Y:S01]  /*eac0*/  FMUL R28, R31, R54 ;  /* 0x000000361f1c7220 */ /* 0x004fe20000400000 */
[----:B------:R-:W-:Y:S02]  /*ead0*/  IMAD.SHL.U32 R31, R30, 0x800000, RZ ;  /* 0x008000001e1f7824 */ /* 0x000fe400078e00ff */
[----:B---3--:R-:W-:Y:S01]  /*eae0*/  FMUL R22, R22, R23 ;  /* 0x0000001716167220 */ /* 0x008fe20000400000 */
[----:B------:R-:W-:-:S03]  /*eaf0*/  FADD R23, R30, -12583039 ;  /* 0xcb40007f1e177421 */ /* 0x000fc60000000000 */
[----:B------:R-:W2:Y:S01]  /*eb00*/  MUFU.EX2 R39, R39 ;  /* 0x0000002700277308 */ /* 0x000ea20000000800 */
[----:B------:R-:W-:-:S04]  /*eb10*/  FFMA R23, R44, 1.4426950216293334961, -R23 ;  /* 0x3fb8aa3b2c177823 */ /* 0x000fc80000000817 */
[----:B------:R-:W-:Y:S01]  /*eb20*/  FFMA R44, R44, 1.925963033500011079e-08, R23 ;  /* 0x32a570602c2c7823 */ /* 0x000fe20000000017 */
[----:B------:R-:W-:-:S04]  /*eb30*/  FFMA.SAT R23, R46, R11, 0.5 ;  /* 0x3f0000002e177423 */ /* 0x000fc8000000200b */
[-C--:B------:R-:W-:Y:S01]  /*eb40*/  FFMA.RM R11, R23, R12.reuse, 12582913 ;  /* 0x4b400001170b7423 */ /* 0x080fe2000000400c */
[----:B------:R-:W-:Y:S01]  /*eb50*/  FFMA.RM R12, R55, R12, 12582913 ;  /* 0x4b400001370c7423 */ /* 0x000fe2000000400c */
[----:B------:R-:W3:Y:S02]  /*eb60*/  MUFU.EX2 R44, R44 ;  /* 0x0000002c002c7308 */ /* 0x000ee40000000800 */
[C---:B------:R-:W-:Y:S01]  /*eb70*/  FADD R23, R11.reuse, -12583039 ;  /* 0xcb40007f0b177421 */ /* 0x040fe20000000000 */
[----:B--2---:R-:W-:Y:S01]  /*eb80*/  FMUL R30, R36, R39 ;  /* 0x00000027241e7220 */ /* 0x004fe20000400000 */
[----:B------:R-:W-:Y:S02]  /*eb90*/  IMAD.SHL.U32 R11, R11, 0x800000, RZ ;  /* 0x008000000b0b7824 */ /* 0x000fe400078e00ff */
[C---:B------:R-:W-:Y:S02]  /*eba0*/  FFMA R23, R46.reuse, 1.4426950216293334961, -R23 ;  /* 0x3fb8aa3b2e177823 */ /* 0x040fe40000000817 */
[----:B------:R-:W-:Y:S02]  /*ebb0*/  MUFU.EX2 R55, R26 ;  /* 0x0000001a00377308 */ /* 0x000fe40000000800 */
[----:B------:R-:W-:Y:S01]  /*ebc0*/  FFMA R46, R46, 1.925963033500011079e-08, R23 ;  /* 0x32a570602e2e7823 */ /* 0x000fe20000000017 */
[----:B------:R-:W-:-:S04]  /*ebd0*/  FADD R23, RZ, R5 ;  /* 0x00000005ff177221 */ /* 0x000fc80000000000 */
[----:B------:R-:W-:Y:S01]  /*ebe0*/  FADD R23, R23, R0 ;  /* 0x0000000017177221 */ /* 0x000fe20000000000 */
[----:B------:R-:W-:Y:S01]  /*ebf0*/  MUFU.EX2 R46, R46 ;  /* 0x0000002e002e7308 */ /* 0x000fe20000000800 */
[----:B---3--:R-:W-:Y:S02]  /*ec00*/  FMUL R31, R31, R44 ;  /* 0x0000002c1f1f7220 */ /* 0x008fe40000400000 */
[----:B------:R-:W-:-:S04]  /*ec10*/  FADD R48, R23, R2 ;  /* 0x0000000217307221 */ /* 0x000fc80000000000 */
[----:B------:R-:W-:-:S04]  /*ec20*/  FADD R23, R48, R3 ;  /* 0x0000000330177221 */ /* 0x000fc80000000000 */
[----:B------:R-:W-:-:S04]  /*ec30*/  FADD R23, R23, R4 ;  /* 0x0000000417177221 */ /* 0x000fc80000000000 */
[----:B------:R-:W-:-:S04]  /*ec40*/  FADD R48, R23, R6 ;  /* 0x0000000617307221 */ /* 0x000fc80000000000 */
[----:B------:R-:W-:-:S04]  /*ec50*/  FADD R23, R48, R7 ;  /* 0x0000000730177221 */ /* 0x000fc80000000000 */
[----:B------:R-:W-:-:S04]  /*ec60*/  FADD R48, R23, R8 ;  /* 0x0000000817307221 */ /* 0x000fc80000000000 */
[----:B------:R-:W-:Y:S02]  /*ec70*/  FADD R23, R48, R9 ;  /* 0x0000000930177221 */ /* 0x000fe40000000000 */
[----:B------:R-:W2:Y:S02]  /*ec80*/  MUFU.EX2 R48, R33 ;  /* 0x0000002100307308 */ /* 0x000ea40000000800 */
[----:B------:R-:W-:-:S04]  /*ec90*/  FADD R23, R23, R10 ;  /* 0x0000000a17177221 */ /* 0x000fc80000000000 */
[----:B------:R-:W-:Y:S01]  /*eca0*/  FADD R24, R23, R16 ;  /* 0x0000001017187221 */ /* 0x000fe20000000000 */
[----:B------:R-:W-:-:S03]  /*ecb0*/  FMUL R23, R13, R32 ;  /* 0x000000200d177220 */ /* 0x000fc60000400000 */
[----:B------:R-:W-:Y:S01]  /*ecc0*/  FADD R13, R24, R17 ;  /* 0x00000011180d7221 */ /* 0x000fe20000000000 */
[----:B------:R-:W-:Y:S01]  /*ecd0*/  FMUL R24, R15, R50 ;  /* 0x000000320f187220 */ /* 0x000fe20000400000 */
[C---:B------:R-:W-:Y:S01]  /*ece0*/  FADD R15, R12.reuse, -12583039 ;  /* 0xcb40007f0c0f7421 */ /* 0x040fe20000000000 */
[----:B------:R-:W-:Y:S01]  /*ecf0*/  SHF.L.U32 R12, R12, 0x17, RZ ;  /* 0x000000170c0c7819 */ /* 0x000fe200000006ff */
[----:B------:R-:W-:Y:S02]  /*ed00*/  FADD R32, R13, R18 ;  /* 0x000000120d207221 */ /* 0x000fe40000000000 */
[----:B------:R-:W-:Y:S01]  /*ed10*/  FFMA R15, R38, 1.4426950216293334961, -R15 ;  /* 0x3fb8aa3b260f7823 */ /* 0x000fe2000000080f */
[----:B--2---:R-:W-:Y:S01]  /*ed20*/  FMUL R27, R27, R48 ;  /* 0x000000301b1b7220 */ /* 0x004fe20000400000 */
[----:B------:R-:W-:Y:S02]  /*ed30*/  FADD R13, R32, R19 ;  /* 0x00000013200d7221 */ /* 0x000fe40000000000 */
[----:B------:R-:W2:Y:S01]  /*ed40*/  MUFU.EX2 R32, R37 ;  /* 0x0000002500207308 */ /* 0x000ea20000000800 */
[----:B------:R-:W-:Y:S01]  /*ed50*/  FFMA R15, R38, 1.925963033500011079e-08, R15 ;  /* 0x32a57060260f7823 */ /* 0x000fe2000000000f */
[----:B------:R-:W-:-:S04]  /*ed60*/  FADD R26, R13, R20 ;  /* 0x000000140d1a7221 */ /* 0x000fc80000000000 */
[----:B------:R-:W-:Y:S01]  /*ed70*/  FADD R13, R26, R21 ;  /* 0x000000151a0d7221 */ /* 0x000fe20000000000 */
[----:B------:R-:W-:Y:S01]  /*ed80*/  IMAD.SHL.U32 R26, R14, 0x800000, RZ ;  /* 0x008000000e1a7824 */ /* 0x000fe200078e00ff */
[----:B------:R-:W3:Y:S02]  /*ed90*/  MUFU.EX2 R15, R15 ;  /* 0x0000000f000f7308 */ /* 0x000ee40000000800 */
[----:B------:R-:W-:Y:S01]  /*eda0*/  FADD R14, R13, R22 ;  /* 0x000000160d0e7221 */ /* 0x000fe20000000000 */
[----:B------:R-:W-:-:S03]  /*edb0*/  FMUL R26, R26, R55 ;  /* 0x000000371a1a7220 */ /* 0x000fc60000400000 */
[----:B------:R-:W-:Y:S01]  /*edc0*/  FADD R13, R14, R23 ;  /* 0x000000170e0d7221 */ /* 0x000fe20000000000 */
[----:B--2---:R-:W-:-:S03]  /*edd0*/  FMUL R29, R29, R32 ;  /* 0x000000201d1d7220 */ /* 0x004fc60000400000 */
[----:B------:R-:W-:Y:S01]  /*ede0*/  FADD R14, R13, R24 ;  /* 0x000000180d0e7221 */ /* 0x000fe20000000000 */
[----:B------:R-:W-:-:S03]  /*edf0*/  FMUL R32, R11, R46 ;  /* 0x0000002e0b207220 */ /* 0x000fc60000400000 */
[----:B------:R-:W-:Y:S01]  /*ee00*/  FADD R13, R14, R25 ;  /* 0x000000190e0d7221 */ /* 0x000fe20000000000 */
[----:B---3--:R-:W-:-:S03]  /*ee10*/  FMUL R33, R12, R15 ;  /* 0x0000000f0c217220 */ /* 0x008fc60000400000 */
        /* <DEDUP_REMOVED lines=8> */
[----:B------:R-:W2:Y:S02]  /*eea0*/  SHFL.BFLY PT, R14, R13, 0x10, 0x1f ;  /* 0x0e001f000d0e7f89 */ /* 0x000ea400000e0000 */
[----:B--2---:R-:W-:-:S05]  /*eeb0*/  FADD R36, R13, R14 ;  /* 0x0000000e0d247221 */ /* 0x004fca0000000000 */
[----:B------:R-:W2:Y:S02]  /*eec0*/  SHFL.BFLY PT, R14, R36, 0x8, 0x1f ;  /* 0x0d001f00240e7f89 */ /* 0x000ea400000e0000 */
[----:B--2---:R-:W-:-:S05]  /*eed0*/  FADD R37, R36, R14 ;  /* 0x0000000e24257221 */ /* 0x004fca0000000000 */
[----:B------:R-:W2:Y:S02]  /*eee0*/  SHFL.BFLY PT, R14, R37, 0x4, 0x1f ;  /* 0x0c801f00250e7f89 */ /* 0x000ea400000e0000 */
[----:B--2---:R-:W-:-:S05]  /*eef0*/  FADD R38, R37, R14 ;  /* 0x0000000e25267221 */ /* 0x004fca0000000000 */
[----:B------:R-:W2:Y:S02]  /*ef00*/  SHFL.BFLY PT, R14, R38, 0x2, 0x1f ;  /* 0x0c401f00260e7f89 */ /* 0x000ea400000e0000 */
[----:B--2---:R-:W-:-:S05]  /*ef10*/  FADD R39, R38, R14 ;  /* 0x0000000e26277221 */ /* 0x004fca0000000000 */
[----:B------:R2:W3:Y:S02]  /*ef20*/  SHFL.BFLY PT, R14, R39, 0x1, 0x1f ;  /* 0x0c201f00270e7f89 */ /* 0x0004e400000e0000 */
.L_x_1625:
[----:B--23--:R-:W-:Y:S01]  /*ef30*/  FADD R39, R39, R14 ;  /* 0x0000000e27277221 */ /* 0x00cfe20000000000 */
[----:B------:R-:W-:Y:S03]  /*ef40*/  BSSY.RECONVERGENT B3, `(.L_x_1557) ;  /* 0x000000d000037945 */ /* 0x000fe60003800200 */
[----:B------:R-:W2:Y:S08]  /*ef50*/  MUFU.RCP R12, R39 ;  /* 0x00000027000c7308 */ /* 0x000eb00000001000 */
[----:B------:R-:W3:Y:S01]  /*ef60*/  FCHK P0, R5, R39 ;  /* 0x0000002705007302 */ /* 0x000ee20000000000 */
[----:B--2---:R-:W-:-:S04]  /*ef70*/  FFMA R11, -R39, R12, 1 ;  /* 0x3f800000270b7423 */ /* 0x004fc8000000010c */
[----:B------:R-:W-:-:S04]  /*ef80*/  FFMA R12, R12, R11, R12 ;  /* 0x0000000b0c0c7223 */ /* 0x000fc8000000000c */
[----:B------:R-:W-:-:S04]  /*ef90*/  FFMA R11, R5, R12, RZ ;  /* 0x0000000c050b7223 */ /* 0x000fc800000000ff */
[----:B------:R-:W-:-:S04]  /*efa0*/  FFMA R13, -R39, R11, R5 ;  /* 0x0000000b270d7223 */ /* 0x000fc80000000105 */
[----:B------:R-:W-:Y:S01]  /*efb0*/  FFMA R11, R12, R13, R11 ;  /* 0x0000000d0c0b7223 */ /* 0x000fe2000000000b */
[----:B---3--:R-:W-:Y:S06]  /*efc0*/  @!P0 BRA `(.L_x_1558) ;  /* 0x0000000000108947 */ /* 0x008fec0003800000 */
[----:B------:R-:W-:Y:S01]  /*efd0*/  IMAD.MOV.U32 R12, RZ, RZ, R39 ;  /* 0x000000ffff0c7224 */ /* 0x000fe200078e0027 */
[----:B------:R-:W-:-:S07]  /*efe0*/  MOV R36, 0xf000 ;  /* 0x0000f00000247802 */ /* 0x000fce0000000f00 */
[----:B01----:R-:W-:Y:S05]  /*eff0*/  CALL.REL.NOINC `($__internal_18_$__cuda_sm3x_div_rn_noftz_f32_slowpath) ;  /* 0x00000038008c7944 */ /* 0x003fea0003c00000 */
[----:B------:R-:W-:-:S07]  /*f000*/  IMAD.MOV.U32 R11, RZ, RZ, R5 ;  /* 0x000000ffff0b7224 */ /* 0x000fce00078e0005 */
.L_x_1558:
[----:B------:R-:W-:Y:S05]  /*f010*/  BSYNC.RECONVERGENT B3 ;  /* 0x0000000000037941 */ /* 0x000fea0003800200 */
.L_x_1557:
[----:B------:R-:W2:Y:S01]  /*f020*/  MUFU.RCP R12, R39 ;  /* 0x00000027000c7308 */ /* 0x000ea20000001000 */
[----:B------:R-:W-:Y:S07]  /*f030*/  BSSY.RECONVERGENT B3, `(.L_x_1559) ;  /* 0x000000d000037945 */ /* 0x000fee0003800200 */
[----:B------:R-:W3:Y:S01]  /*f040*/  FCHK P0, R0, R39 ;  /* 0x0000002700007302 */ /* 0x000ee20000000000 */
[----:B--2---:R-:W-:-:S04]  /*f050*/  FFMA R5, -R39, R12, 1 ;  /* 0x3f80000027057423 */ /* 0x004fc8000000010c */
[----:B------:R-:W-:-:S04]  /*f060*/  FFMA R13, R12, R5, R12 ;  /* 0x000000050c0d7223 */ /* 0x000fc8000000000c */
[----:B------:R-:W-:-:S04]  /*f070*/  FFMA R14, R0, R13, RZ ;  /* 0x0000000d000e7223 */ /* 0x000fc800000000ff */
[----:B------:R-:W-:-:S04]  /*f080*/  FFMA R5, -R39, R14, R0 ;  /* 0x0000000e27057223 */ /* 0x000fc80000000100 */
[----:B------:R-:W-:Y:S01]  /*f090*/  FFMA R14, R13, R5, R14 ;  /* 0x000000050d0e7223 */ /* 0x000fe2000000000e */
[----:B---3--:R-:W-:Y:S06]  /*f0a0*/  @!P0 BRA `(.L_x_1560) ;  /* 0x0000000000148947 */ /* 0x008fec0003800000 */
[----:B------:R-:W-:Y:S01]  /*f0b0*/  MOV R5, R0 ;  /* 0x0000000000057202 */ /* 0x000fe20000000f00 */
[----:B------:R-:W-:Y:S01]  /*f0c0*/  IMAD.MOV.U32 R12, RZ, RZ, R39 ;  /* 0x000000ffff0c7224 */ /* 0x000fe200078e0027 */
[----:B------:R-:W-:-:S07]  /*f0d0*/  MOV R36, 0xf0f0 ;  /* 0x0000f0f000247802 */ /* 0x000fce0000000f00 */
[----:B01----:R-:W-:Y:S05]  /*f0e0*/  CALL.REL.NOINC `($__internal_18_$__cuda_sm3x_div_rn_noftz_f32_slowpath) ;  /* 0x0000003800507944 */ /* 0x003fea0003c00000 */
[----:B------:R-:W-:-:S07]  /*f0f0*/  IMAD.MOV.U32 R14, RZ, RZ, R5 ;  /* 0x000000ffff0e7224 */ /* 0x000fce00078e0005 */
.L_x_1560:
[----:B------:R-:W-:Y:S05]  /*f100*/  BSYNC.RECONVERGENT B3 ;  /* 0x0000000000037941 */ /* 0x000fea0003800200 */
.L_x_1559:
        /* <DEDUP_REMOVED lines=14> */
.L_x_1562:
[----:B------:R-:W-:Y:S05]  /*f1f0*/  BSYNC.RECONVERGENT B3 ;  /* 0x0000000000037941 */ /* 0x000fea0003800200 */
.L_x_1561:
        /* <DEDUP_REMOVED lines=14> */
.L_x_1564:
[----:B------:R-:W-:Y:S05]  /*f2e0*/  BSYNC.RECONVERGENT B3 ;  /* 0x0000000000037941 */ /* 0x000fea0003800200 */
.L_x_1563:
        /* <DEDUP_REMOVED lines=14> */
.L_x_1566:
[----:B------:R-:W-:Y:S05]  /*f3d0*/  BSYNC.RECONVERGENT B3 ;  /* 0x0000000000037941 */ /* 0x000fea0003800200 */
.L_x_1565:
        /* <DEDUP_REMOVED lines=14> */
.L_x_1568:
[----:B------:R-:W-:Y:S05]  /*f4c0*/  BSYNC.RECONVERGENT B3 ;  /* 0x0000000000037941 */ /* 0x000fea0003800200 */
.L_x_1567:
        /* <DEDUP_REMOVED lines=14> */
.L_x_1570:
[----:B------:R-:W-:Y:S05]  /*f5b0*/  BSYNC.RECONVERGENT B3 ;  /* 0x0000000000037941 */ /* 0x000fea0003800200 */
.L_x_1569:
        /* <DEDUP_REMOVED lines=14> */
.L_x_1572:
[----:B------:R-:W-:Y:S05]  /*f6a0*/  BSYNC.RECONVERGENT B3 ;  /* 0x0000000000037941 */ /* 0x000fea0003800200 */
.L_x_1571:
        /* <DEDUP_REMOVED lines=14> */
.L_x_1574:
[----:B------:R-:W-:Y:S05]  /*f790*/  BSYNC.RECONVERGENT B3 ;  /* 0x0000000000037941 */ /* 0x000fea0003800200 */
.L_x_1573:
        /* <DEDUP_REMOVED lines=14> */
.L_x_1576:
[----:B------:R-:W-:Y:S05]  /*f880*/  BSYNC.RECONVERGENT B3 ;  /* 0x0000000000037941 */ /* 0x000fea0003800200 */
.L_x_1575:
        /* <DEDUP_REMOVED lines=14> */
.L_x_1578:
[----:B------:R-:W-:Y:S05]  /*f970*/  BSYNC.RECONVERGENT B3 ;  /* 0x0000000000037941 */ /* 0x000fea0003800200 */
.L_x_1577:
        /* <DEDUP_REMOVED lines=14> */
.L_x_1580:
[----:B------:R-:W-:Y:S05]  /*fa60*/  BSYNC.RECONVERGENT B3 ;  /* 0x0000000000037941 */ /* 0x000fea0003800200 */
.L_x_1579:
        /* <DEDUP_REMOVED lines=14> */
.L_x_1582:
[----:B------:R-:W-:Y:S05]  /*fb50*/  BSYNC.RECONVERGENT B3 ;  /* 0x0000000000037941 */ /* 0x000fea0003800200 */
.L_x_1581:
        /* <DEDUP_REMOVED lines=14> */
.L_x_1584:
[----:B------:R-:W-:Y:S05]  /*fc40*/  BSYNC.RECONVERGENT B3 ;  /* 0x0000000000037941 */ /* 0x000fea0003800200 */
.L_x_1583:
        /* <DEDUP_REMOVED lines=14> */
.L_x_1586:
[----:B------:R-:W-:Y:S05]  /*fd30*/  BSYNC.RECONVERGENT B3 ;  /* 0x0000000000037941 */ /* 0x000fea0003800200 */
.L_x_1585:
        /* <DEDUP_REMOVED lines=14> */
.L_x_1588:
[----:B------:R-:W-:Y:S05]  /*fe20*/  BSYNC.RECONVERGENT B3 ;  /* 0x0000000000037941 */ /* 0x000fea0003800200 */
.L_x_1587:
        /* <DEDUP_REMOVED lines=14> */
.L_x_1590:
[----:B------:R-:W-:Y:S05]  /*ff10*/  BSYNC.RECONVERGENT B3 ;  /* 0x0000000000037941 */ /* 0x000fea0003800200 */
.L_x_1589:
        /* <DEDUP_REMOVED lines=14> */
.L_x_1592:
[----:B------:R-:W-:Y:S05]  /*10000*/  BSYNC.RECONVERGENT B3 ;  /* 0x0000000000037941 */ /* 0x000fea0003800200 */
.L_x_1591:
        /* <DEDUP_REMOVED lines=14> */
.L_x_1594:
[----:B------:R-:W-:Y:S05]  /*100f0*/  BSYNC.RECONVERGENT B3 ;  /* 0x0000000000037941 */ /* 0x000fea0003800200 */
.L_x_1593:
        /* <DEDUP_REMOVED lines=14> */
.L_x_1596:
[----:B------:R-:W-:Y:S05]  /*101e0*/  BSYNC.RECONVERGENT B3 ;  /* 0x0000000000037941 */ /* 0x000fea0003800200 */
.L_x_1595:
        /* <DEDUP_REMOVED lines=14> */
.L_x_1598:
[----:B------:R-:W-:Y:S05]  /*102d0*/  BSYNC.RECONVERGENT B3 ;  /* 0x0000000000037941 */ /* 0x000fea0003800200 */
.L_x_1597:
        /* <DEDUP_REMOVED lines=14> */
.L_x_1600:
[----:B------:R-:W-:Y:S05]  /*103c0*/  BSYNC.RECONVERGENT B3 ;  /* 0x0000000000037941 */ /* 0x000fea0003800200 */
.L_x_1599:
        /* <DEDUP_REMOVED lines=14> */
.L_x_1602:
[----:B------:R-:W-:Y:S05]  /*104b0*/  BSYNC.RECONVERGENT B3 ;  /* 0x0000000000037941 */ /* 0x000fea0003800200 */
.L_x_1601:
        /* <DEDUP_REMOVED lines=14> */
.L_x_1604:
[----:B------:R-:W-:Y:S05]  /*105a0*/  BSYNC.RECONVERGENT B3 ;  /* 0x0000000000037941 */ /* 0x000fea0003800200 */
.L_x_1603:
        /* <DEDUP_REMOVED lines=14> */
.L_x_1606:
[----:B------:R-:W-:Y:S05]  /*10690*/  BSYNC.RECONVERGENT B3 ;  /* 0x0000000000037941 */ /* 0x000fea0003800200 */
.L_x_1605:
        /* <DEDUP_REMOVED lines=14> */
.L_x_1608:
[----:B------:R-:W-:Y:S05]  /*10780*/  BSYNC.RECONVERGENT B3 ;  /* 0x0000000000037941 */ /* 0x000fea0003800200 */
.L_x_1607:
        /* <DEDUP_REMOVED lines=14> */
.L_x_1610:
[----:B------:R-:W-:Y:S05]  /*10870*/  BSYNC.RECONVERGENT B3 ;  /* 0x0000000000037941 */ /* 0x000fea0003800200 */
.L_x_1609:
        /* <DEDUP_REMOVED lines=13> */
.L_x_1612:
[----:B------:R-:W-:Y:S05]  /*10950*/  BSYNC.RECONVERGENT B3 ;  /* 0x0000000000037941 */ /* 0x000fea0003800200 */
.L_x_1611:
[C---:B0-----:R-:W-:Y:S01]  /*10960*/  VIADD R12, R51.reuse, 0x20 ;  /* 0x00000020330c7836 */ /* 0x041fe20000000000 */
[C---:B------:R-:W-:Y:S01]  /*10970*/  IADD3 R13, PT, PT, R51.reuse, 0x40, RZ ;  /* 0x00000040330d7810 */ /* 0x040fe20007ffe0ff */
[C---:B------:R-:W-:Y:S01]  /*10980*/  VIADD R15, R51.reuse, 0x60 ;  /* 0x00000060330f7836 */ /* 0x040fe20000000000 */
[----:B-1----:R-:W-:Y:S01]  /*10990*/  @!P2 R2UR UR4, R34 ;  /* 0x000000002204a2ca */ /* 0x002fe200000e0000 */
[C---:B------:R-:W-:Y:S01]  /*109a0*/  VIADD R28, R51.reuse, 0x80 ;  /* 0x00000080331c7836 */ /* 0x040fe20000000000 */
[----:B------:R-:W-:Y:S01]  /*109b0*/  ISETP.GE.U32.AND P6, PT, R12, UR50, PT ;  /* 0x000000320c007c0c */ /* 0x000fe2000bfc6070 */
[----:B------:R-:W-:Y:S01]  /*109c0*/  VIADD R29, R51, 0xa0 ;  /* 0x000000a0331d7836 */ /* 0x000fe20000000000 */
[----:B------:R-:W-:Y:S01]  /*109d0*/  ISETP.GE.U32.AND P4, PT, R13, UR50, PT ;  /* 0x000000320d007c0c */ /* 0x000fe2000bf86070 */
[----:B------:R-:W-:Y:S01]  /*109e0*/  IMAD.MOV.U32 R13, RZ, RZ, RZ ;  /* 0x000000ffff0d7224 */ /* 0x000fe200078e00ff */
[----:B------:R-:W-:Y:S01]  /*109f0*/  ISETP.GE.U32.AND P0, PT, R15, UR50, PT ;  /* 0x000000320f007c0c */ /* 0x000fe2000bf06070 */
[----:B------:R-:W-:Y:S01]  /*10a00*/  IMAD R15, R40, UR46, RZ ;  /* 0x0000002e280f7c24 */ /* 0x000fe2000f8e02ff */
[----:B------:R-:W-:-:S02]  /*10a10*/  MOV R12, R51 ;  /* 0x00000033000c7202 */ /* 0x000fc40000000f00 */
[----:B------:R-:W-:Y:S01]  /*10a20*/  ISETP.GE.AND.EX P6, PT, RZ, UR51, PT, P6 ;  /* 0x00000033ff007c0c */ /* 0x000fe2000bfc6360 */
[C---:B------:R-:W-:Y:S01]  /*10a30*/  IMAD R15, R42.reuse, UR47, R15 ;  /* 0x0000002f2a0f7c24 */ /* 0x040fe2000f8e020f */
[----:B------:R-:W-:Y:S01]  /*10a40*/  @!P2 R2UR UR5, R35 ;  /* 0x000000002305a2ca */ /* 0x000fe200000e0000 */
[----:B------:R-:W-:Y:S01]  /*10a50*/  IMAD.WIDE.U32 R12, R42, UR46, R12 ;  /* 0x0000002e2a0c7c25 */ /* 0x000fe2000f8e000c */
[----:B------:R-:W-:Y:S02]  /*10a60*/  ISETP.GE.U32.AND P1, PT, R28, UR50, PT ;  /* 0x000000321c007c0c */ /* 0x000fe4000bf26070 */
[----:B------:R-:W-:Y:S02]  /*10a70*/  ISETP.GE.AND.EX P4, PT, RZ, UR51, PT, P4 ;  /* 0x00000033ff007c0c */ /* 0x000fe4000bf86340 */
[----:B------:R-:W-:Y:S02]  /*10a80*/  ISETP.GE.AND.EX P0, PT, RZ, UR51, PT, P0 ;  /* 0x00000033ff007c0c */ /* 0x000fe4000bf06300 */
[----:B------:R-:W-:Y:S01]  /*10a90*/  IADD3 R13, PT, PT, R13, R15, RZ ;  /* 0x0000000f0d0d7210 */ /* 0x000fe20007ffe0ff */
[----:B------:R-:W-:Y:S01]  /*10aa0*/  VIADD R15, R51, 0xc0 ;  /* 0x000000c0330f7836 */ /* 0x000fe20000000000 */
[----:B------:R-:W-:-:S02]  /*10ab0*/  LEA R28, P5, R12, UR44, 0x2 ;  /* 0x0000002c0c1c7c11 */ /* 0x000fc4000f8a10ff */
[----:B------:R-:W-:Y:S02]  /*10ac0*/  ISETP.GE.AND.EX P1, PT, RZ, UR51, PT, P1 ;  /* 0x00000033ff007c0c */ /* 0x000fe4000bf26310 */
[----:B------:R-:W-:Y:S02]  /*10ad0*/  ISETP.GE.U32.AND P3, PT, R29, UR50, PT ;  /* 0x000000321d007c0c */ /* 0x000fe4000bf66070 */
[----:B------:R-:W-:Y:S01]  /*10ae0*/  LEA.HI.X R29, R12, UR45, R13, 0x2, P5 ;  /* 0x0000002d0c1d7c11 */ /* 0x000fe2000a8f140d */
[----:B------:R-:W-:Y:S01]  /*10af0*/  VIADD R12, R51, 0xe0 ;  /* 0x000000e0330c7836 */ /* 0x000fe20000000000 */
[----:B------:R-:W-:Y:S02]  /*10b00*/  @!P6 R2UR UR6, R34 ;  /* 0x000000002206e2ca */ /* 0x000fe400000e0000 */
[----:B------:R-:W-:Y:S01]  /*10b10*/  @!P6 R2UR UR7, R35 ;  /* 0x000000002307e2ca */ /* 0x000fe200000e0000 */
[----:B------:R-:W-:Y:S01]  /*10b20*/  @!P2 STG.E desc[UR4][R28.64], R11 ;  /* 0x0000000b1c00a986 */ /* 0x000fe2000c101904 */
[----:B------:R-:W-:-:S02]  /*10b30*/  ISETP.GE.U32.AND P5, PT, R15, UR50, PT ;  /* 0x000000320f007c0c */ /* 0x000fc4000bfa6070 */
[----:B------:R-:W-:Y:S02]  /*10b40*/  ISETP.GE.AND.EX P3, PT, RZ, UR51, PT, P3 ;  /* 0x00000033ff007c0c */ /* 0x000fe4000bf66330 */
[C---:B------:R-:W-:Y:S02]  /*10b50*/  @!P4 R2UR UR8, R34.reuse ;  /* 0x000000002208c2ca */ /* 0x040fe400000e0000 */
[C---:B------:R-:W-:Y:S02]  /*10b60*/  @!P4 R2UR UR9, R35.reuse ;  /* 0x000000002309c2ca */ /* 0x040fe400000e0000 */
[----:B------:R-:W-:Y:S02]  /*10b70*/  @!P0 R2UR UR4, R34 ;  /* 0x00000000220482ca */ /* 0x000fe400000e0000 */
[----:B------:R-:W-:Y:S01]  /*10b80*/  @!P0 R2UR UR5, R35 ;  /* 0x00000000230582ca */ /* 0x000fe200000e0000 */
[----:B------:R-:W-:Y:S01]  /*10b90*/  @!P6 STG.E desc[UR6][R28.64+0x80], R14 ;  /* 0x0000800e1c00e986 */ /* 0x000fe2000c101906 */
[----:B------:R-:W-:-:S02]  /*10ba0*/  ISETP.GE.AND.EX P2, PT, RZ, UR51, PT, P5 ;  /* 0x00000033ff007c0c */ /* 0x000fc4000bf46350 */
[----:B------:R-:W-:Y:S02]  /*10bb0*/  @!P1 R2UR UR10, R34 ;  /* 0x00000000220a92ca */ /* 0x000fe400000e0000 */
[----:B------:R-:W-:Y:S02]  /*10bc0*/  @!P1 R2UR UR11, R35 ;  /* 0x00000000230b92ca */ /* 0x000fe400000e0000 */
[----:B------:R-:W-:Y:S01]  /*10bd0*/  ISETP.GE.U32.AND P5, PT, R12, UR50, PT ;  /* 0x000000320c007c0c */ /* 0x000fe2000bfa6070 */
[----:B------:R-:W-:Y:S01]  /*10be0*/  VIADD R12, R51, 0x120 ;  /* 0x00000120330c7836 */ /* 0x000fe20000000000 */
[----:B------:R-:W-:Y:S01]  /*10bf0*/  @!P3 R2UR UR6, R34 ;  /* 0x000000002206b2ca */ /* 0x000fe200000e0000 */
[----:B------:R0:W-:Y:S01]  /*10c00*/  @!P4 STG.E desc[UR8][R28.64+0x100], R0 ;  /* 0x000100001c00c986 */ /* 0x0001e2000c101908 */
[----:B------:R-:W-:Y:S02]  /*10c10*/  @!P3 R2UR UR7, R35 ;  /* 0x000000002307b2ca */ /* 0x000fe400000e0000 */
[----:B------:R-:W-:Y:S01]  /*10c20*/  IADD3 R13, PT, PT, R51, 0x100, RZ ;  /* 0x00000100330d7810 */ /* 0x000fe20007ffe0ff */
[----:B------:R1:W-:Y:S01]  /*10c30*/  @!P0 STG.E desc[UR4][R28.64+0x180], R2 ;  /* 0x000180021c008986 */ /* 0x0003e2000c101904 */
[----:B------:R-:W-:-:S02]  /*10c40*/  ISETP.GE.U32.AND P4, PT, R12, UR50, PT ;  /* 0x000000320c007c0c */ /* 0x000fc4000bf86070 */
[----:B------:R-:W-:Y:S01]  /*10c50*/  ISETP.GE.AND.EX P5, PT, RZ, UR51, PT, P5 ;  /* 0x00000033ff007c0c */ /* 0x000fe2000bfa6350 */
[----:B------:R2:W-:Y:S01]  /*10c60*/  @!P1 STG.E desc[UR10][R28.64+0x200], R3 ;  /* 0x000200031c009986 */ /* 0x0005e2000c10190a */
[----:B------:R-:W-:Y:S02]  /*10c70*/  @!P2 R2UR UR4, R34 ;  /* 0x000000002204a2ca */ /* 0x000fe400000e0000 */
[----:B------:R-:W-:Y:S01]  /*10c80*/  @!P2 R2UR UR5, R35 ;  /* 0x000000002305a2ca */ /* 0x000fe200000e0000 */
[----:B0-----:R-:W-:Y:S01]  /*10c90*/  VIADD R0, R51, 0x1a0 ;  /* 0x000001a033007836 */ /* 0x001fe20000000000 */
[----:B------:R-:W-:Y:S01]  /*10ca0*/  ISETP.GE.U32.AND P6, PT, R13, UR50, PT ;  /* 0x000000320d007c0c */ /* 0x000fe2000bfc6070 */
[----:B------:R0:W-:Y:S01]  /*10cb0*/  @!P3 STG.E desc[UR6][R28.64+0x280], R4 ;  /* 0x000280041c00b986 */ /* 0x0001e2000c101906 */
[----:B------:R-:W-:Y:S02]  /*10cc0*/  ISETP.GE.AND.EX P1, PT, RZ, UR51, PT, P4 ;  /* 0x00000033ff007c0c */ /* 0x000fe4000bf26340 */
[----:B------:R-:W-:-:S02]  /*10cd0*/  ISETP.GE.AND.EX P6, PT, RZ, UR51, PT, P6 ;  /* 0x00000033ff007c0c */ /* 0x000fc4000bfc6360 */
[----:B------:R-:W-:Y:S02]  /*10ce0*/  ISETP.GE.U32.AND P0, PT, R49, UR50, PT ;  /* 0x0000003231007c0c */ /* 0x000fe4000bf06070 */
[----:B------:R-:W-:Y:S02]  /*10cf0*/  ISETP.GE.U32.AND P3, PT, R45, UR50, PT ;  /* 0x000000322d007c0c */ /* 0x000fe4000bf66070 */
[----:B------:R-:W-:Y:S01]  /*10d00*/  ISETP.GE.AND.EX P0, PT, RZ, UR51, PT, P0 ;  /* 0x00000033ff007c0c */ /* 0x000fe2000bf06300 */
[----:B------:R0:W-:Y:S01]  /*10d10*/  @!P2 STG.E desc[UR4][R28.64+0x300], R6 ;  /* 0x000300061c00a986 */ /* 0x0001e2000c101904 */
[----:B------:R-:W-:Y:S02]  /*10d20*/  @!P5 R2UR UR6, R34 ;  /* 0x000000002206d2ca */ /* 0x000fe400000e0000 */
[----:B------:R-:W-:Y:S02]  /*10d30*/  @!P5 R2UR UR7, R35 ;  /* 0x000000002307d2ca */ /* 0x000fe400000e0000 */
[----:B------:R-:W-:-:S02]  /*10d40*/  ISETP.GE.AND.EX P3, PT, RZ, UR51, PT, P3 ;  /* 0x00000033ff007c0c */ /* 0x000fc4000bf66330 */
[----:B------:R-:W-:Y:S02]  /*10d50*/  ISETP.GE.U32.AND P2, PT, R0, UR50, PT ;  /* 0x0000003200007c0c */ /* 0x000fe4000bf46070 */
[C---:B------:R-:W-:Y:S02]  /*10d60*/  @!P1 R2UR UR4, R34.reuse ;  /* 0x00000000220492ca */ /* 0x040fe400000e0000 */
[C---:B------:R-:W-:Y:S02]  /*10d70*/  @!P1 R2UR UR5, R35.reuse ;  /* 0x00000000230592ca */ /* 0x040fe400000e0000 */
[----:B------:R-:W-:Y:S02]  /*10d80*/  @!P6 R2UR UR8, R34 ;  /* 0x000000002208e2ca */ /* 0x000fe400000e0000 */
[----:B------:R-:W-:Y:S01]  /*10d90*/  @!P6 R2UR UR9, R35 ;  /* 0x000000002309e2ca */ /* 0x000fe200000e0000 */
[----:B------:R0:W-:Y:S01]  /*10da0*/  @!P5 STG.E desc[UR6][R28.64+0x380], R7 ;  /* 0x000380071c00d986 */ /* 0x0001e2000c101906 */
[----:B------:R-:W-:-:S02]  /*10db0*/  ISETP.GE.AND.EX P2, PT, RZ, UR51, PT, P2 ;  /* 0x00000033ff007c0c */ /* 0x000fc4000bf46320 */
[C---:B------:R-:W-:Y:S02]  /*10dc0*/  @!P0 R2UR UR10, R34.reuse ;  /* 0x00000000220a82ca */ /* 0x040fe400000e0000 */
[----:B------:R-:W-:Y:S02]  /*10dd0*/  @!P0 R2UR UR11, R35 ;  /* 0x00000000230b82ca */ /* 0x000fe400000e0000 */
[----:B------:R-:W-:Y:S01]  /*10de0*/  IADD3 R0, PT, PT, R51, 0x1e0, RZ ;  /* 0x000001e033007810 */ /* 0x000fe20007ffe0ff */
[----:B------:R0:W-:Y:S01]  /*10df0*/  @!P1 STG.E desc[UR4][R28.64+0x480], R8 ;  /* 0x000480081c009986 */ /* 0x0001e2000c101904 */
[----:B------:R-:W-:Y:S02]  /*10e00*/  ISETP.GE.U32.AND P4, PT, R47, UR50, PT ;  /* 0x000000322f007c0c */ /* 0x000fe4000bf86070 */
[----:B------:R-:W-:Y:S01]  /*10e10*/  @!P3 R2UR UR6, R34 ;  /* 0x000000002206b2ca */ /* 0x000fe200000e0000 */
[----:B------:R0:W-:Y:S01]  /*10e20*/  @!P6 STG.E desc[UR8][R28.64+0x400], R37 ;  /* 0x000400251c00e986 */ /* 0x0001e2000c101908 */
[----:B------:R-:W-:-:S02]  /*10e30*/  @!P3 R2UR UR7, R35 ;  /* 0x000000002307b2ca */ /* 0x000fc400000e0000 */
[----:B------:R-:W-:Y:S01]  /*10e40*/  ISETP.GE.U32.AND P5, PT, R0, UR50, PT ;  /* 0x0000003200007c0c */ /* 0x000fe2000bfa6070 */
[----:B------:R-:W-:Y:S01]  /*10e50*/  VIADD R0, R51, 0x220 ;  /* 0x0000022033007836 */ /* 0x000fe20000000000 */
[----:B------:R-:W-:Y:S01]  /*10e60*/  ISETP.GE.AND.EX P4, PT, RZ, UR51, PT, P4 ;  /* 0x00000033ff007c0c */ /* 0x000fe2000bf86340 */
[----:B------:R0:W-:Y:S01]  /*10e70*/  @!P0 STG.E desc[UR10][R28.64+0x500], R9 ;  /* 0x000500091c008986 */ /* 0x0001e2000c10190a */
[----:B------:R-:W-:Y:S02]  /*10e80*/  @!P2 R2UR UR4, R34 ;  /* 0x000000002204a2ca */ /* 0x000fe400000e0000 */
[----:B------:R-:W-:Y:S02]  /*10e90*/  @!P2 R2UR UR5, R35 ;  /* 0x000000002305a2ca */ /* 0x000fe400000e0000 */
[----:B------:R-:W-:Y:S02]  /*10ea0*/  ISETP.GE.U32.AND P6, PT, R43, UR50, PT ;  /* 0x000000322b007c0c */ /* 0x000fe4000bfc6070 */
[----:B------:R-:W-:Y:S01]  /*10eb0*/  ISETP.GE.AND.EX P5, PT, RZ, UR51, PT, P5 ;  /* 0x00000033ff007c0c */ /* 0x000fe2000bfa6350 */
[----:B------:R0:W-:Y:S01]  /*10ec0*/  @!P3 STG.E desc[UR6][R28.64+0x600], R16 ;  /* 0x000600101c00b986 */ /* 0x0001e2000c101906 */
[----:B------:R-:W-:-:S02]  /*10ed0*/  ISETP.GE.AND.EX P0, PT, RZ, UR51, PT, P6 ;  /* 0x00000033ff007c0c */ /* 0x000fc4000bf06360 */
[----:B------:R-:W-:Y:S02]  /*10ee0*/  ISETP.GE.U32.AND P6, PT, R41, UR50, PT ;  /* 0x0000003229007c0c */ /* 0x000fe4000bfc6070 */
[----:B-1----:R-:W-:Y:S02]  /*10ef0*/  IADD3 R2, PT, PT, R51, 0x260, RZ ;  /* 0x0000026033027810 */ /* 0x002fe40007ffe0ff */
[----:B------:R-:W-:Y:S01]  /*10f00*/  ISETP.GE.AND.EX P3, PT, RZ, UR51, PT, P6 ;  /* 0x00000033ff007c0c */ /* 0x000fe2000bf66360 */
[----:B------:R0:W-:Y:S01]  /*10f10*/  @!P2 STG.E desc[UR4][R28.64+0x680], R17 ;  /* 0x000680111c00a986 */ /* 0x0001e2000c101904 */
[----:B------:R-:W-:Y:S02]  /*10f20*/  ISETP.GE.U32.AND P6, PT, R2, UR50, PT ;  /* 0x0000003202007c0c */ /* 0x000fe4000bfc6070 */
[----:B------:R-:W-:Y:S02]  /*10f30*/  @!P4 R2UR UR12, R34 ;  /* 0x00000000220cc2ca */ /* 0x000fe400000e0000 */
[----:B------:R-:W-:-:S02]  /*10f40*/  @!P4 R2UR UR13, R35 ;  /* 0x00000000230dc2ca */ /* 0x000fc400000e0000 */
[----:B------:R-:W-:Y:S02]  /*10f50*/  @!P5 R2UR UR4, R34 ;  /* 0x000000002204d2ca */ /* 0x000fe400000e0000 */
[----:B------:R-:W-:Y:S02]  /*10f60*/  @!P5 R2UR UR5, R35 ;  /* 0x000000002305d2ca */ /* 0x000fe400000e0000 */
[----:B------:R-:W-:Y:S02]  /*10f70*/  ISETP.GE.AND.EX P6, PT, RZ, UR51, PT, P6 ;  /* 0x00000033ff007c0c */ /* 0x000fe4000bfc6360 */
[----:B------:R-:W-:Y:S01]  /*10f80*/  ISETP.GE.U32.AND P1, PT, R0, UR50, PT ;  /* 0x0000003200007c0c */ /* 0x000fe2000bf26070 */
[----:B------:R-:W-:Y:S01]  /*10f90*/  VIADD R0, R51, 0x240 ;  /* 0x0000024033007836 */ /* 0x000fe20000000000 */
[----:B------:R-:W-:Y:S02]  /*10fa0*/  @!P0 R2UR UR6, R34 ;  /* 0x00000000220682ca */ /* 0x000fe400000e0000 */
[----:B------:R-:W-:Y:S01]  /*10fb0*/  @!P0 R2UR UR7, R35 ;  /* 0x00000000230782ca */ /* 0x000fe200000e0000 */
[----:B------:R0:W-:Y:S01]  /*10fc0*/  @!P4 STG.E desc[UR12][R28.64+0x580], R10 ;  /* 0x0005800a1c00c986 */ /* 0x0001e2000c10190c */
[----:B------:R-:W-:Y:S01]  /*10fd0*/  ISETP.GE.U32.AND P4, PT, R0, UR50, PT ;  /* 0x0000003200007c0c */ /* 0x000fe2000bf86070 */
[----:B------:R-:W-:Y:S01]  /*10fe0*/  VIADD R0, R51, 0x280 ;  /* 0x0000028033007836 */ /* 0x000fe20000000000 */
[----:B------:R-:W-:Y:S01]  /*10ff0*/  ISETP.GE.AND.EX P1, PT, RZ, UR51, PT, P1 ;  /* 0x00000033ff007c0c */ /* 0x000fe2000bf26310 */
[----:B------:R0:W-:Y:S01]  /*11000*/  @!P5 STG.E desc[UR4][R28.64+0x780], R19 ;  /* 0x000780131c00d986 */ /* 0x0001e2000c101904 */
[----:B------:R-:W-:-:S02]  /*11010*/  ISETP.GE.AND.EX P4, PT, RZ, UR51, PT, P4 ;  /* 0x00000033ff007c0c */ /* 0x000fc4000bf86340 */
[----:B------:R-:W-:Y:S02]  /*11020*/  @!P6 R2UR UR4, R34 ;  /* 0x000000002204e2ca */ /* 0x000fe400000e0000 */
[----:B------:R-:W-:Y:S02]  /*11030*/  @!P6 R2UR UR5, R35 ;  /* 0x000000002305e2ca */ /* 0x000fe400000e0000 */
[----:B------:R-:W-:Y:S01]  /*11040*/  ISETP.GE.U32.AND P2, PT, R0, UR50, PT ;  /* 0x0000003200007c0c */ /* 0x000fe2000bf46070 */
[----:B------:R-:W-:Y:S01]  /*11050*/  VIADD R0, R51, 0x2a0 ;  /* 0x000002a033007836 */ /* 0x000fe20000000000 */
[----:B------:R-:W-:Y:S01]  /*11060*/  @!P3 R2UR UR8, R34 ;  /* 0x000000002208b2ca */ /* 0x000fe200000e0000 */
[----:B------:R0:W-:Y:S01]  /*11070*/  @!P0 STG.E desc[UR6][R28.64+0x700], R18 ;  /* 0x000700121c008986 */ /* 0x0001e2000c101906 */
[----:B------:R-:W-:Y:S02]  /*11080*/  ISETP.GE.AND.EX P2, PT, RZ, UR51, PT, P2 ;  /* 0x00000033ff007c0c */ /* 0x000fe4000bf46320 */
[----:B------:R-:W-:-:S02]  /*11090*/  @!P3 R2UR UR9, R35 ;  /* 0x000000002309b2ca */ /* 0x000fc400000e0000 */
[----:B------:R-:W-:Y:S01]  /*110a0*/  ISETP.GE.U32.AND P0, PT, R0, UR50, PT ;  /* 0x0000003200007c0c */ /* 0x000fe2000bf06070 */
[----:B------:R-:W-:Y:S01]  /*110b0*/  VIADD R0, R51, 0x2e0 ;  /* 0x000002e033007836 */ /* 0x000fe20000000000 */
[C---:B------:R-:W-:Y:S01]  /*110c0*/  @!P1 R2UR UR10, R34.reuse ;  /* 0x00000000220a92ca */ /* 0x040fe200000e0000 */
[----:B------:R0:W-:Y:S01]  /*110d0*/  @!P6 STG.E desc[UR4][R28.64+0x980], R23 ;  /* 0x000980171c00e986 */ /* 0x0001e2000c101904 */
[----:B------:R-:W1:Y:S01]  /*110e0*/  LDCU UR4, c[0x0][0x370] ;  /* 0x00006e00ff0477ac */ /* 0x000e620008000800 */
[C---:B------:R-:W-:Y:S01]  /*110f0*/  @!P1 R2UR UR11, R35.reuse ;  /* 0x00000000230b92ca */ /* 0x040fe200000e0000 */
[----:B--2---:R-:W1:Y:S01]  /*11100*/  LDC R3, c[0x0][0x364] ;  /* 0x0000d900ff037b82 */ /* 0x004e620000000800 */
[----:B------:R-:W-:Y:S02]  /*11110*/  @!P4 R2UR UR6, R34 ;  /* 0x000000002206c2ca */ /* 0x000fe400000e0000 */
[----:B------:R-:W-:Y:S02]  /*11120*/  @!P4 R2UR UR7, R35 ;  /* 0x000000002307c2ca */ /* 0x000fe400000e0000 */
[----:B------:R-:W-:Y:S01]  /*11130*/  ISETP.GE.AND.EX P0, PT, RZ, UR51, PT, P0 ;  /* 0x00000033ff007c0c */ /* 0x000fe2000bf06300 */
[----:B------:R0:W-:Y:S01]  /*11140*/  @!P3 STG.E desc[UR8][R28.64+0x800], R20 ;  /* 0x000800141c00b986 */ /* 0x0001e2000c101908 */
[----:B------:R-:W-:-:S02]  /*11150*/  IADD3 R2, PT, PT, R51, 0x2c0, RZ ;  /* 0x000002c033027810 */ /* 0x000fc40007ffe0ff */
[----:B------:R-:W-:Y:S02]  /*11160*/  @!P2 R2UR UR12, R34 ;  /* 0x00000000220ca2ca */ /* 0x000fe400000e0000 */
[----:B------:R-:W-:Y:S01]  /*11170*/  @!P2 R2UR UR13, R35 ;  /* 0x00000000230da2ca */ /* 0x000fe200000e0000 */
[----:B------:R0:W-:Y:S01]  /*11180*/  @!P1 STG.E desc[UR10][R28.64+0x880], R21 ;  /* 0x000880151c009986 */ /* 0x0001e2000c10190a */
[----:B------:R-:W-:Y:S01]  /*11190*/  ISETP.GE.U32.AND P5, PT, R2, UR50, PT ;  /* 0x0000003202007c0c */ /* 0x000fe2000bfa6070 */
[C---:B------:R-:W-:Y:S01]  /*111a0*/  VIADD R2, R51.reuse, 0x300 ;  /* 0x0000030033027836 */ /* 0x040fe20000000000 */
[----:B------:R-:W-:Y:S01]  /*111b0*/  ISETP.GE.U32.AND P3, PT, R0, UR50, PT ;  /* 0x0000003200007c0c */ /* 0x000fe2000bf66070 */
[----:B------:R0:W-:Y:S01]  /*111c0*/  @!P4 STG.E desc[UR6][R28.64+0x900], R22 ;  /* 0x000900161c00c986 */ /* 0x0001e2000c101906 */
[C---:B------:R-:W-:Y:S02]  /*111d0*/  IADD3 R0, PT, PT, R51.reuse, 0x320, RZ ;  /* 0x0000032033007810 */ /* 0x040fe40007ffe0ff */
[----:B------:R-:W-:Y:S01]  /*111e0*/  ISETP.GE.U32.AND P1, PT, R2, UR50, PT ;  /* 0x0000003202007c0c */ /* 0x000fe2000bf26070 */
[C---:B------:R-:W-:Y:S01]  /*111f0*/  VIADD R2, R51.reuse, 0x340 ;  /* 0x0000034033027836 */ /* 0x040fe20000000000 */
[----:B------:R-:W-:Y:S01]  /*11200*/  ISETP.GE.U32.AND P4, PT, R0, UR50, PT ;  /* 0x0000003200007c0c */ /* 0x000fe2000bf86070 */
[----:B------:R-:W-:Y:S01]  /*11210*/  VIADD R0, R51, 0x360 ;  /* 0x0000036033007836 */ /* 0x000fe20000000000 */
[----:B------:R-:W-:Y:S01]  /*11220*/  @!P0 R2UR UR6, R34 ;  /* 0x00000000220682ca */ /* 0x000fe200000e0000 */
[----:B------:R0:W-:Y:S01]  /*11230*/  @!P2 STG.E desc[UR12][R28.64+0xa00], R24 ;  /* 0x000a00181c00a986 */ /* 0x0001e2000c10190c */
[----:B------:R-:W-:Y:S01]  /*11240*/  @!P0 R2UR UR7, R35 ;  /* 0x00000000230782ca */ /* 0x000fe200000e0000 */
[----:B-1----:R-:W-:Y:S01]  /*11250*/  IMAD R3, R3, UR4, RZ ;  /* 0x0000000403037c24 */ /* 0x002fe2000f8e02ff */
[----:B------:R-:W-:-:S02]  /*11260*/  ISETP.GE.U32.AND P6, PT, R2, UR50, PT ;  /* 0x0000003202007c0c */ /* 0x000fc4000bfc6070 */
[----:B------:R-:W-:Y:S02]  /*11270*/  ISETP.GE.U32.AND P2, PT, R0, UR50, PT ;  /* 0x0000003200007c0c */ /* 0x000fe4000bf46070 */
[----:B------:R-:W-:Y:S02]  /*11280*/  ISETP.GE.AND.EX P5, PT, RZ, UR51, PT, P5 ;  /* 0x00000033ff007c0c */ /* 0x000fe4000bfa6350 */
[----:B------:R-:W-:Y:S02]  /*11290*/  ISETP.GE.AND.EX P3, PT, RZ, UR51, PT, P3 ;  /* 0x00000033ff007c0c */ /* 0x000fe4000bf66330 */
[----:B------:R-:W-:Y:S02]  /*112a0*/  ISETP.GE.AND.EX P1, PT, RZ, UR51, PT, P1 ;  /* 0x00000033ff007c0c */ /* 0x000fe4000bf26310 */
[----:B------:R-:W-:Y:S01]  /*112b0*/  ISETP.GE.AND.EX P4, PT, RZ, UR51, PT, P4 ;  /* 0x00000033ff007c0c */ /* 0x000fe2000bf86340 */
[----:B------:R0:W-:Y:S01]  /*112c0*/  @!P0 STG.E desc[UR6][R28.64+0xa80], R25 ;  /* 0x000a80191c008986 */ /* 0x0001e2000c101906 */
[----:B------:R-:W-:-:S02]  /*112d0*/  ISETP.GE.AND.EX P6, PT, RZ, UR51, PT, P6 ;  /* 0x00000033ff007c0c */ /* 0x000fc4000bfc6360 */
[----:B------:R-:W-:Y:S02]  /*112e0*/  ISETP.GE.AND.EX P2, PT, RZ, UR51, PT, P2 ;  /* 0x00000033ff007c0c */ /* 0x000fe4000bf46320 */
[C---:B------:R-:W-:Y:S02]  /*112f0*/  IADD3 R42, P0, PT, R3.reuse, R42, RZ ;  /* 0x0000002a032a7210 */ /* 0x040fe40007f1e0ff */
[----:B------:R-:W-:Y:S02]  /*11300*/  @!P5 R2UR UR8, R34 ;  /* 0x000000002208d2ca */ /* 0x000fe400000e0000 */
[----:B------:R-:W-:Y:S02]  /*11310*/  LEA.HI.X.SX32 R40, R3, R40, 0x1, P0 ;  /* 0x0000002803287211 */ /* 0x000fe400000f0eff */
[----:B------:R-:W-:Y:S02]  /*11320*/  ISETP.GE.U32.AND P0, PT, R42, UR48, PT ;  /* 0x000000302a007c0c */ /* 0x000fe4000bf06070 */
[----:B------:R-:W-:-:S02]  /*11330*/  @!P5 R2UR UR9, R35 ;  /* 0x000000002309d2ca */ /* 0x000fc400000e0000 */
[C---:B------:R-:W-:Y:S02]  /*11340*/  @!P3 R2UR UR10, R34.reuse ;  /* 0x00000000220ab2ca */ /* 0x040fe400000e0000 */
        /* <DEDUP_REMOVED lines=9> */
[----:B------:R-:W-:Y:S02]  /*113e0*/  @!P2 R2UR UR18, R34 ;  /* 0x000000002212a2ca */ /* 0x000fe400000e0000 */
        /* <DEDUP_REMOVED lines=8> */
.L_x_1499:
[----:B------:R-:W-:Y:S05]  /*11470*/  EXIT ;  /* 0x000000000000794d */ /* 0x000fea0003800000 */
.L_x_1556:
[----:B------:R-:W-:Y:S01]  /*11480*/  HFMA2 R12, -RZ, RZ, 0, 9.5367431640625e-07 ;  /* 0x00000010ff0c7431 */ /* 0x000fe200000001ff */
[----:B------:R-:W-:Y:S01]  /*11490*/  BSSY B1, `(.L_x_1614) ;  /* 0x0000006000017945 */ /* 0x000fe20003800000 */
[----:B------:R-:W-:Y:S02]  /*114a0*/  IMAD.MOV.U32 R11, RZ, RZ, 0x1f ;  /* 0x0000001fff0b7424 */ /* 0x000fe400078e00ff */
[----:B------:R-:W-:-:S07]  /*114b0*/  IMAD.MOV.U32 R15, RZ, RZ, -0x1 ;  /* 0xffffffffff0f7424 */ /* 0x000fce00078e00ff */
[----:B01----:R-:W-:Y:S05]  /*114c0*/  WARPSYNC.COLLECTIVE R15, `(.L_x_1615) ;  /* 0x000000000f087348 */ /* 0x003fea0003c00000 */
[----:B------:R2:W3:Y:S02]  /*114d0*/  SHFL.BFLY P6, R14, R13, R12, R11 ;  /* 0x0c00000c0d0e7389 */ /* 0x0004e400000c000b */
[----:B0123--:R-:W-:Y:S05]  /*114e0*/  ENDCOLLECTIVE ;  /* 0x000000000000791b */ /* 0x00ffea0003800000 */
.L_x_1615:
[----:B------:R-:W-:Y:S05]  /*114f0*/  BSYNC B1 ;  /* 0x0000000000017941 */ /* 0x000fea0003800000 */
.L_x_1614:
[----:B------:R-:W-:Y:S01]  /*11500*/  FMNMX R13, R14, R13, !PT ;  /* 0x0000000d0e0d7209 */ /* 0x000fe20007800000 */
[----:B------:R-:W-:Y:S01]  /*11510*/  IMAD.MOV.U32 R11, RZ, RZ, 0x1f ;  /* 0x0000001fff0b7424 */ /* 0x000fe200078e00ff */
[----:B------:R-:W-:Y:S01]  /*11520*/  MOV R12, 0x8 ;  /* 0x00000008000c7802 */ /* 0x000fe20000000f00 */
[----:B------:R-:W-:-:S07]  /*11530*/  IMAD.MOV.U32 R15, RZ, RZ, -0x1 ;  /* 0xffffffffff0f7424 */ /* 0x000fce00078e00ff */
[----:B------:R-:W-:Y:S05]  /*11540*/  WARPSYNC.COLLECTIVE R15, `(.L_x_1616) ;  /* 0x000000000f087348 */ /* 0x000fea0003c00000 */
[----:B------:R0:W1:Y:S02]  /*11550*/  SHFL.BFLY P6, R14, R13, R12, R11 ;  /* 0x0c00000c0d0e7389 */ /* 0x00006400000c000b */
[----:B01----:R-:W-:Y:S05]  /*11560*/  ENDCOLLECTIVE ;  /* 0x000000000000791b */ /* 0x003fea0003800000 */
.L_x_1616:
[----:B------:R-:W-:Y:S01]  /*11570*/  IMAD.MOV.U32 R12, RZ, RZ, 0x4 ;  /* 0x00000004ff0c7424 */ /* 0x000fe200078e00ff */
[----:B------:R-:W-:-:S04]  /*11580*/  FMNMX R0, R13, R14, !PT ;  /* 0x0000000e0d007209 */ /* 0x000fc80007800000 */
[----:B------:R-:W-:-:S07]  /*11590*/  MOV R13, R0 ;  /* 0x00000000000d7202 */ /* 0x000fce0000000f00 */
[----:B------:R-:W-:Y:S05]  /*115a0*/  WARPSYNC.COLLECTIVE R15, `(.L_x_1617) ;  /* 0x000000000f087348 */ /* 0x000fea0003c00000 */
[----:B------:R0:W1:Y:S02]  /*115b0*/  SHFL.BFLY P6, R14, R13, R12, R11 ;  /* 0x0c00000c0d0e7389 */ /* 0x00006400000c000b */
[----:B01----:R-:W-:Y:S05]  /*115c0*/  ENDCOLLECTIVE ;  /* 0x000000000000791b */ /* 0x003fea0003800000 */
.L_x_1617:
[----:B------:R-:W-:Y:S01]  /*115d0*/  HFMA2 R12, -RZ, RZ, 0, 1.1920928955078125e-07 ;  /* 0x00000002ff0c7431 */ /* 0x000fe200000001ff */
[----:B------:R-:W-:-:S05]  /*115e0*/  FMNMX R2, R0, R14, !PT ;  /* 0x0000000e00027209 */ /* 0x000fca0007800000 */
[----:B------:R-:W-:-:S07]  /*115f0*/  IMAD.MOV.U32 R13, RZ, RZ, R2 ;  /* 0x000000ffff0d7224 */ /* 0x000fce00078e0002 */
[----:B------:R-:W-:Y:S05]  /*11600*/  WARPSYNC.COLLECTIVE R15, `(.L_x_1618) ;  /* 0x000000000f087348 */ /* 0x000fea0003c00000 */
[----:B------:R0:W1:Y:S02]  /*11610*/  SHFL.BFLY P6, R14, R13, R12, R11 ;  /* 0x0c00000c0d0e7389 */ /* 0x00006400000c000b */
[----:B01----:R-:W-:Y:S05]  /*11620*/  ENDCOLLECTIVE ;  /* 0x000000000000791b */ /* 0x003fea0003800000 */
.L_x_1618:
[----:B------:R-:W-:Y:S01]  /*11630*/  IMAD.MOV.U32 R12, RZ, RZ, 0x1 ;  /* 0x00000001ff0c7424 */ /* 0x000fe200078e00ff */
[----:B------:R-:W-:-:S05]  /*11640*/  FMNMX R3, R2, R14, !PT ;  /* 0x0000000e02037209 */ /* 0x000fca0007800000 */
[----:B------:R-:W-:-:S07]  /*11650*/  IMAD.MOV.U32 R13, RZ, RZ, R3 ;  /* 0x000000ffff0d7224 */ /* 0x000fce00078e0003 */
[----:B------:R-:W-:Y:S05]  /*11660*/  WARPSYNC.COLLECTIVE R15, `(.L_x_1619) ;  /* 0x000000000f087348 */ /* 0x000fea0003c00000 */
[----:B------:R0:W1:Y:S02]  /*11670*/  SHFL.BFLY P6, R14, R13, R12, R11 ;  /* 0x0c00000c0d0e7389 */ /* 0x00006400000c000b */
[----:B01----:R-:W-:Y:S05]  /*11680*/  ENDCOLLECTIVE ;  /* 0x000000000000791b */ /* 0x003fea0003800000 */
.L_x_1619:
[----:B------:R-:W-:-:S05]  /*11690*/  FMNMX R14, R3, R14, !PT ;  /* 0x0000000e030e7209 */ /* 0x000fca0007800000 */
[C---:B------:R-:W-:Y:S01]  /*116a0*/  FADD R0, -R14.reuse, R33 ;  /* 0x000000210e007221 */ /* 0x040fe20000000100 */
[----:B------:R-:W-:Y:S01]  /*116b0*/  MOV R33, 0x3bbb989d ;  /* 0x3bbb989d00217802 */ /* 0x000fe20000000f00 */
[C---:B------:R-:W-:Y:S01]  /*116c0*/  FADD R5, -R14.reuse, R5 ;  /* 0x000000050e057221 */ /* 0x040fe20000000100 */
[C---:B------:R-:W-:Y:S01]  /*116d0*/  FADD R2, -R14.reuse, R32 ;  /* 0x000000200e027221 */ /* 0x040fe20000000100 */
[C---:B------:R-:W-:Y:S01]  /*116e0*/  FADD R12, -R14.reuse, R17 ;  /* 0x000000110e0c7221 */ /* 0x040fe20000000100 */
[----:B------:R-:W-:Y:S02]  /*116f0*/  IMAD.MOV.U32 R32, RZ, RZ, 0x437c0000 ;  /* 0x437c0000ff207424 */ /* 0x000fe400078e00ff */
[----:B------:R-:W-:Y:S01]  /*11700*/  FFMA.SAT R17, R5, R33, 0.5 ;  /* 0x3f00000005117423 */ /* 0x000fe20000002021 */
[C---:B------:R-:W-:Y:S01]  /*11710*/  FADD R11, -R14.reuse, R16 ;  /* 0x000000100e0b7221 */ /* 0x040fe20000000100 */
[C---:B------:R-:W-:Y:S01]  /*11720*/  FADD R3, -R14.reuse, R31 ;  /* 0x0000001f0e037221 */ /* 0x040fe20000000100 */
[C---:B------:R-:W-:Y:S01]  /*11730*/  FADD R4, -R14.reuse, R4 ;  /* 0x000000040e047221 */ /* 0x040fe20000000100 */
[----:B------:R-:W-:Y:S01]  /*11740*/  FFMA.RM R17, R17, R32, 12582913 ;  /* 0x4b40000111117423 */ /* 0x000fe20000004020 */
[C---:B------:R-:W-:Y:S01]  /*11750*/  FADD R6, -R14.reuse, R6 ;  /* 0x000000060e067221 */ /* 0x040fe20000000100 */
[C---:B------:R-:W-:Y:S01]  /*11760*/  FADD R7, -R14.reuse, R7 ;  /* 0x000000070e077221 */ /* 0x040fe20000000100 */
[C---:B------:R-:W-:Y:S01]  /*11770*/  FADD R8, -R14.reuse, R8 ;  /* 0x000000080e087221 */ /* 0x040fe20000000100 */
[----:B------:R-:W-:Y:S01]  /*11780*/  FADD R16, R17, -12583039 ;  /* 0xcb40007f11107421 */ /* 0x000fe20000000000 */
[C---:B------:R-:W-:Y:S01]  /*11790*/  FADD R9, -R14.reuse, R9 ;  /* 0x000000090e097221 */ /* 0x040fe20000000100 */
[C---:B------:R-:W-:Y:S01]  /*117a0*/  FADD R10, -R14.reuse, R10 ;  /* 0x0000000a0e0a7221 */ /* 0x040fe20000000100 */
[C---:B------:R-:W-:Y:S01]  /*117b0*/  FADD R19, -R14.reuse, R19 ;  /* 0x000000130e137221 */ /* 0x040fe20000000100 */
[C---:B------:R-:W-:Y:S01]  /*117c0*/  FFMA R16, R5.reuse, 1.4426950216293334961, -R16 ;  /* 0x3fb8aa3b05107823 */ /* 0x040fe20000000810 */
[C---:B------:R-:W-:Y:S01]  /*117d0*/  FADD R13, -R14.reuse, R18 ;  /* 0x000000120e0d7221 */ /* 0x040fe20000000100 */
[C---:B------:R-:W-:Y:S01]  /*117e0*/  FADD R21, -R14.reuse, R21 ;  /* 0x000000150e157221 */ /* 0x040fe20000000100 */
[----:B------:R-:W-:Y:S01]  /*117f0*/  FADD R15, -R14, R20 ;  /* 0x000000140e0f7221 */ /* 0x000fe20000000100 */
[----:B------:R-:W-:Y:S01]  /*11800*/  FFMA R16, R5, 1.925963033500011079e-08, R16 ;  /* 0x32a5706005107823 */ /* 0x000fe20000000010 */
[----:B------:R-:W-:-:S02]  /*11810*/  IMAD.SHL.U32 R5, R17, 0x800000, RZ ;  /* 0x0080000011057824 */ /* 0x000fc400078e00ff */
[-C--:B------:R-:W-:Y:S01]  /*11820*/  FFMA.SAT R17, R0, R33.reuse, 0.5 ;  /* 0x3f00000000117423 */ /* 0x080fe20000002021 */
[C---:B------:R-:W-:Y:S01]  /*11830*/  FADD R22, -R14.reuse, R22 ;  /* 0x000000160e167221 */ /* 0x040fe20000000100 */
[C---:B------:R-:W-:Y:S01]  /*11840*/  FADD R23, -R14.reuse, R23 ;  /* 0x000000170e177221 */ /* 0x040fe20000000100 */
[C---:B------:R-:W-:Y:S01]  /*11850*/  FADD R24, -R14.reuse, R24 ;  /* 0x000000180e187221 */ /* 0x040fe20000000100 */
[----:B------:R-:W-:Y:S01]  /*11860*/  FFMA.RM R17, R17, R32, 12582913 ;  /* 0x4b40000111117423 */ /* 0x000fe20000004020 */
[----:B------:R-:W0:Y:S01]  /*11870*/  MUFU.EX2 R16, R16 ;  /* 0x0000001000107308 */ /* 0x000e220000000800 */
[C---:B------:R-:W-:Y:S01]  /*11880*/  FADD R25, -R14.reuse, R25 ;  /* 0x000000190e197221 */ /* 0x040fe20000000100 */
[C---:B------:R-:W-:Y:S01]  /*11890*/  FADD R26, -R14.reuse, R26 ;  /* 0x0000001a0e1a7221 */ /* 0x040fe20000000100 */
[C---:B------:R-:W-:Y:S01]  /*118a0*/  FADD R31, R17.reuse, -12583039 ;  /* 0xcb40007f111f7421 */ /* 0x040fe20000000000 */
[C---:B------:R-:W-:Y:S01]  /*118b0*/  FADD R27, -R14.reuse, R27 ;  /* 0x0000001b0e1b7221 */ /* 0x040fe20000000100 */
[C---:B------:R-:W-:Y:S01]  /*118c0*/  FADD R28, -R14.reuse, R28 ;  /* 0x0000001c0e1c7221 */ /* 0x040fe20000000100 */
[----:B------:R-:W-:Y:S01]  /*118d0*/  FADD R29, -R14, R29 ;  /* 0x0000001d0e1d7221 */ /* 0x000fe20000000100 */
[----:B------:R-:W-:Y:S01]  /*118e0*/  FFMA R31, R0, 1.4426950216293334961, -R31 ;  /* 0x3fb8aa3b001f7823 */ /* 0x000fe2000000081f */
[C---:B------:R-:W-:Y:S01]  /*118f0*/  FADD R30, -R14.reuse, R30 ;  /* 0x0000001e0e1e7221 */ /* 0x040fe20000000100 */
[C---:B------:R-:W-:Y:S01]  /*11900*/  FADD R44, -R14.reuse, R44 ;  /* 0x0000002c0e2c7221 */ /* 0x040fe20000000100 */
[----:B------:R-:W-:Y:S01]  /*11910*/  FADD R46, -R14, R46 ;  /* 0x0000002e0e2e7221 */ /* 0x000fe20000000100 */
[----:B------:R-:W-:Y:S01]  /*11920*/  FFMA R31, R0, 1.925963033500011079e-08, R31 ;  /* 0x32a57060001f7823 */ /* 0x000fe2000000001f */
[----:B------:R-:W-:Y:S01]  /*11930*/  SHF.L.U32 R0, R17, 0x17, RZ ;  /* 0x0000001711007819 */ /* 0x000fe200000006ff */
[----:B------:R-:W-:Y:S01]  /*11940*/  FFMA.SAT R17, R2, R33, 0.5 ;  /* 0x3f00000002117423 */ /* 0x000fe20000002021 */
[----:B------:R-:W-:-:S03]  /*11950*/  FADD R14, -R14, R38 ;  /* 0x000000260e0e7221 */ /* 0x000fc60000000100 */
        /* <DEDUP_REMOVED lines=72> */
[----:B------:R-:W1:Y:S01]  /*11de0*/  MUFU.EX2 R19, R19 ;  /* 0x0000001300137308 */ /* 0x000e620000000800 */
[----:B------:R-:W-:Y:S01]  /*11df0*/  FFMA.RM R17, R17, R32, 12582913 ;  /* 0x4b40000111117423 */ /* 0x000fe20000004020 */
[----:B0-----:R-:W-:-:S03]  /*11e00*/  FMUL R10, R10, R31 ;  /* 0x0000001f0a0a7220 */ /* 0x001fc60000400000 */
[C---:B------:R-:W-:Y:S01]  /*11e10*/  FADD R18, R17.reuse, -12583039 ;  /* 0xcb40007f11127421 */ /* 0x040fe20000000000 */
[----:B------:R-:W-:-:S03]  /*11e20*/  IMAD.SHL.U32 R17, R17, 0x800000, RZ ;  /* 0x0080000011117824 */ /* 0x000fc600078e00ff */
[----:B------:R-:W-:-:S04]  /*11e30*/  FFMA R18, R11, 1.4426950216293334961, -R18 ;  /* 0x3fb8aa3b0b127823 */ /* 0x000fc80000000812 */
[----:B------:R-:W-:Y:S01]  /*11e40*/  FFMA R11, R11, 1.925963033500011079e-08, R18 ;  /* 0x32a570600b0b7823 */ /* 0x000fe20000000012 */
[----:B-1----:R-:W-:Y:S01]  /*11e50*/  FMUL R16, R16, R19 ;  /* 0x0000001310107220 */ /* 0x002fe20000400000 */
[----:B------:R-:W-:Y:S02]  /*11e60*/  FFMA.SAT R19, R12, R33, 0.5 ;  /* 0x3f0000000c137423 */ /* 0x000fe40000002021 */
[----:B------:R0:W1:Y:S02]  /*11e70*/  MUFU.EX2 R18, R11 ;  /* 0x0000000b00127308 */ /* 0x0000640000000800 */
[----:B------:R-:W-:-:S04]  /*11e80*/  FFMA.RM R19, R19, R32, 12582913 ;  /* 0x4b40000113137423 */ /* 0x000fc80000004020 */
[----:B------:R-:W-:Y:S01]  /*11e90*/  FADD R31, R19, -12583039 ;  /* 0xcb40007f131f7421 */ /* 0x000fe20000000000 */
[----:B0-----:R-:W-:-:S03]  /*11ea0*/  FFMA.SAT R11, R13, R33, 0.5 ;  /* 0x3f0000000d0b7423 */ /* 0x001fc60000002021 */
[----:B------:R-:W-:Y:S01]  /*11eb0*/  FFMA R31, R12, 1.4426950216293334961, -R31 ;  /* 0x3fb8aa3b0c1f7823 */ /* 0x000fe2000000081f */
[----:B------:R-:W-:-:S03]  /*11ec0*/  FFMA.RM R11, R11, R32, 12582913 ;  /* 0x4b4000010b0b7423 */ /* 0x000fc60000004020 */
[----:B------:R-:W-:Y:S01]  /*11ed0*/  FFMA R31, R12, 1.925963033500011079e-08, R31 ;  /* 0x32a570600c1f7823 */ /* 0x000fe2000000001f */
[C---:B------:R-:W-:Y:S01]  /*11ee0*/  FADD R12, R11.reuse, -12583039 ;  /* 0xcb40007f0b0c7421 */ /* 0x040fe20000000000 */
[----:B------:R-:W-:Y:S01]  /*11ef0*/  SHF.L.U32 R11, R11, 0x17, RZ ;  /* 0x000000170b0b7819 */ /* 0x000fe200000006ff */
[----:B-1----:R-:W-:Y:S01]  /*11f00*/  FMUL R17, R17, R18 ;  /* 0x0000001211117220 */ /* 0x002fe20000400000 */
[----:B------:R-:W-:Y:S02]  /*11f10*/  IMAD.SHL.U32 R18, R19, 0x800000, RZ ;  /* 0x0080000013127824 */ /* 0x000fe400078e00ff */
[C---:B------:R-:W-:Y:S01]  /*11f20*/  FFMA R12, R13.reuse, 1.4426950216293334961, -R12 ;  /* 0x3fb8aa3b0d0c7823 */ /* 0x040fe2000000080c */
[----:B------:R-:W0:Y:S03]  /*11f30*/  MUFU.EX2 R31, R31 ;  /* 0x0000001f001f7308 */ /* 0x000e260000000800 */
[----:B------:R-:W-:-:S06]  /*11f40*/  FFMA R12, R13, 1.925963033500011079e-08, R12 ;  /* 0x32a570600d0c7823 */ /* 0x000fcc000000000c */
        /* <DEDUP_REMOVED lines=108> */
[----:B------:R-:W-:-:S04]  /*12610*/  FADD R13, RZ, R5 ;  /* 0x00000005ff0d7221 */ /* 0x000fc80000000000 */
[----:B------:R-:W-:Y:S01]  /*12620*/  FADD R13, R13, R0 ;  /* 0x000000000d0d7221 */ /* 0x000fe20000000000 */
[----:B------:R-:W0:Y:S03]  /*12630*/  MUFU.EX2 R46, R46 ;  /* 0x0000002e002e7308 */ /* 0x000e260000000800 */
[----:B------:R-:W-:-:S04]  /*12640*/  FADD R12, R13, R2 ;  /* 0x000000020d0c7221 */ /* 0x000fc80000000000 */
[----:B------:R-:W-:-:S04]  /*12650*/  FADD R13, R12, R3 ;  /* 0x000000030c0d7221 */ /* 0x000fc80000000000 */
[----:B------:R-:W-:-:S04]  /*12660*/  FADD R13, R13, R4 ;  /* 0x000000040d0d7221 */ /* 0x000fc80000000000 */
[----:B------:R-:W-:Y:S01]  /*12670*/  FADD R12, R13, R6 ;  /* 0x000000060d0c7221 */ /* 0x000fe20000000000 */
[----:B0-----:R-:W-:Y:S01]  /*12680*/  FMUL R32, R11, R46 ;  /* 0x0000002e0b207220 */ /* 0x001fe20000400000 */
[C---:B------:R-:W-:Y:S02]  /*12690*/  FADD R11, R33.reuse, -12583039 ;  /* 0xcb40007f210b7421 */ /* 0x040fe40000000000 */
[----:B------:R-:W-:Y:S01]  /*126a0*/  FADD R13, R12, R7 ;  /* 0x000000070c0d7221 */ /* 0x000fe20000000000 */
[----:B------:R-:W-:Y:S02]  /*126b0*/  IMAD.SHL.U32 R33, R33, 0x800000, RZ ;  /* 0x0080000021217824 */ /* 0x000fe400078e00ff */
[----:B------:R-:W-:Y:S01]  /*126c0*/  FFMA R11, R14, 1.4426950216293334961, -R11 ;  /* 0x3fb8aa3b0e0b7823 */ /* 0x000fe2000000080b */
[----:B------:R-:W-:-:S03]  /*126d0*/  FADD R12, R13, R8 ;  /* 0x000000080d0c7221 */ /* 0x000fc60000000000 */
[----:B------:R-:W-:Y:S01]  /*126e0*/  FFMA R11, R14, 1.925963033500011079e-08, R11 ;  /* 0x32a570600e0b7823 */ /* 0x000fe2000000000b */
[----:B------:R-:W-:-:S03]  /*126f0*/  FADD R13, R12, R9 ;  /* 0x000000090c0d7221 */ /* 0x000fc60000000000 */
[----:B------:R0:W1:Y:S01]  /*12700*/  MUFU.EX2 R14, R11 ;  /* 0x0000000b000e7308 */ /* 0x0000620000000800 */
[----:B------:R-:W-:-:S04]  /*12710*/  FADD R13, R13, R10 ;  /* 0x0000000a0d0d7221 */ /* 0x000fc80000000000 */
[----:B------:R-:W-:-:S04]  /*12720*/  FADD R12, R13, R16 ;  /* 0x000000100d0c7221 */ /* 0x000fc80000000000 */
[----:B------:R-:W-:Y:S01]  /*12730*/  FADD R13, R12, R17 ;  /* 0x000000110c0d7221 */ /* 0x000fe20000000000 */
[----:B0-----:R-:W-:-:S03]  /*12740*/  IMAD.MOV.U32 R11, RZ, RZ, 0x1f ;  /* 0x0000001fff0b7424 */ /* 0x001fc600078e00ff */
        /* <DEDUP_REMOVED lines=17> */
[----:B------:R-:W-:-:S07]  /*12860*/  HFMA2 R12, -RZ, RZ, 0, 9.5367431640625e-07 ;  /* 0x00000010ff0c7431 */ /* 0x000fce00000001ff */
[----:B------:R-:W-:Y:S05]  /*12870*/  WARPSYNC.COLLECTIVE R15, `(.L_x_1620) ;  /* 0x000000000f087348 */ /* 0x000fea0003c00000 */
[----:B------:R0:W1:Y:S02]  /*12880*/  SHFL.BFLY P6, R14, R13, R12, R11 ;  /* 0x0c00000c0d0e7389 */ /* 0x00006400000c000b */
[----:B01----:R-:W-:Y:S05]  /*12890*/  ENDCOLLECTIVE ;  /* 0x000000000000791b */ /* 0x003fea0003800000 */
.L_x_1620:
[----:B------:R-:W-:Y:S02]  /*128a0*/  IMAD.MOV.U32 R12, RZ, RZ, 0x8 ;  /* 0x00000008ff0c7424 */ /* 0x000fe400078e00ff */
[----:B------:R-:W-:-:S05]  /*128b0*/  FADD R36, R13, R14 ;  /* 0x0000000e0d247221 */ /* 0x000fca0000000000 */
[----:B------:R-:W-:-:S07]  /*128c0*/  MOV R13, R36 ;  /* 0x00000024000d7202 */ /* 0x000fce0000000f00 */
[----:B------:R-:W-:Y:S05]  /*128d0*/  WARPSYNC.COLLECTIVE R15, `(.L_x_1621) ;  /* 0x000000000f087348 */ /* 0x000fea0003c00000 */
[----:B------:R0:W1:Y:S02]  /*128e0*/  SHFL.BFLY P6, R14, R13, R12, R11 ;  /* 0x0c00000c0d0e7389 */ /* 0x00006400000c000b */
[----:B01----:R-:W-:Y:S05]  /*128f0*/  ENDCOLLECTIVE ;  /* 0x000000000000791b */ /* 0x003fea0003800000 */
.L_x_1621:
[----:B------:R-:W-:Y:S02]  /*12900*/  HFMA2 R12, -RZ, RZ, 0, 2.384185791015625e-07 ;  /* 0x00000004ff0c7431 */ /* 0x000fe400000001ff */
[----:B------:R-:W-:-:S04]  /*12910*/  FADD R37, R36, R14 ;  /* 0x0000000e24257221 */ /* 0x000fc80000000000 */
[----:B------:R-:W-:-:S07]  /*12920*/  IMAD.MOV.U32 R13, RZ, RZ, R37 ;  /* 0x000000ffff0d7224 */ /* 0x000fce00078e0025 */
[----:B------:R-:W-:Y:S05]  /*12930*/  WARPSYNC.COLLECTIVE R15, `(.L_x_1622) ;  /* 0x000000000f087348 */ /* 0x000fea0003c00000 */
[----:B------:R0:W1:Y:S02]  /*12940*/  SHFL.BFLY P6, R14, R13, R12, R11 ;  /* 0x0c00000c0d0e7389 */ /* 0x00006400000c000b */
[----:B01----:R-:W-:Y:S05]  /*12950*/  ENDCOLLECTIVE ;  /* 0x000000000000791b */ /* 0x003fea0003800000 */
.L_x_1622:
[----:B------:R-:W-:Y:S02]  /*12960*/  IMAD.MOV.U32 R12, RZ, RZ, 0x2 ;  /* 0x00000002ff0c7424 */ /* 0x000fe400078e00ff */
[----:B------:R-:W-:-:S04]  /*12970*/  FADD R38, R37, R14 ;  /* 0x0000000e25267221 */ /* 0x000fc80000000000 */
[----:B------:R-:W-:-:S07]  /*12980*/  IMAD.MOV.U32 R13, RZ, RZ, R38 ;  /* 0x000000ffff0d7224 */ /* 0x000fce00078e0026 */
[----:B------:R-:W-:Y:S05]  /*12990*/  WARPSYNC.COLLECTIVE R15, `(.L_x_1623) ;  /* 0x000000000f087348 */ /* 0x000fea0003c00000 */
[----:B------:R0:W1:Y:S02]  /*129a0*/  SHFL.BFLY P6, R14, R13, R12, R11 ;  /* 0x0c00000c0d0e7389 */ /* 0x00006400000c000b */
[----:B01----:R-:W-:Y:S05]  /*129b0*/  ENDCOLLECTIVE ;  /* 0x000000000000791b */ /* 0x003fea0003800000 */
.L_x_1623:
[----:B------:R-:W-:Y:S02]  /*129c0*/  IMAD.MOV.U32 R12, RZ, RZ, 0x1 ;  /* 0x00000001ff0c7424 */ /* 0x000fe400078e00ff */
[----:B------:R-:W-:-:S05]  /*129d0*/  FADD R39, R38, R14 ;  /* 0x0000000e26277221 */ /* 0x000fca0000000000 */
[----:B------:R-:W-:-:S07]  /*129e0*/  MOV R13, R39 ;  /* 0x00000027000d7202 */ /* 0x000fce0000000f00 */
[----:B------:R-:W-:Y:S05]  /*129f0*/  WARPSYNC.COLLECTIVE R15, `(.L_x_1624) ;  /* 0x000000000f087348 */ /* 0x000fea0003c00000 */
[----:B------:R0:W1:Y:S02]  /*12a00*/  SHFL.BFLY P6, R14, R13, R12, R11 ;  /* 0x0c00000c0d0e7389 */ /* 0x00006400000c000b */
[----:B01----:R-:W-:Y:S05]  /*12a10*/  ENDCOLLECTIVE ;  /* 0x000000000000791b */ /* 0x003fea0003800000 */
.L_x_1624:
[----:B------:R-:W-:Y:S05]  /*12a20*/  BRA `(.L_x_1625) ;  /* 0xffffffc400407947 */ /* 0x000fea000383ffff */
        .weak           $__internal_18_$__cuda_sm3x_div_rn_noftz_f32_slowpath
        .type           $__internal_18_$__cuda_sm3x_div_rn_noftz_f32_slowpath,@function
        .size           $__internal_18_$__cuda_sm3x_div_rn_noftz_f32_slowpath,(.L_x_37395 - $__internal_18_$__cuda_sm3x_div_rn_noftz_f32_slowpath)
$__internal_18_$__cuda_sm3x_div_rn_noftz_f32_slowpath:
        /* <DEDUP_REMOVED lines=34> */
.L_x_1627:
[----:B------:R-:W-:Y:S01]  /*12c50*/  LEA R57, R15, 0xc0800000, 0x17 ;  /* 0xc08000000f397811 */ /* 0x000fe200078eb8ff */
[----:B------:R-:W-:Y:S04]  /*12c60*/  BSSY.RECONVERGENT B2, `(.L_x_1632) ;  /* 0x0000036000027945 */ /* 0x000fe80003800200 */
[----:B------:R-:W-:Y:S01]  /*12c70*/  IMAD.IADD R46, R12, 0x1, -R57 ;  /* 0x000000010c2e7824 */ /* 0x000fe200078e0a39 */
[----:B------:R-:W-:-:S03]  /*12c80*/  IADD3 R12, PT, PT, R38, -0x7f, RZ ;  /* 0xffffff81260c7810 */ /* 0x000fc60007ffe0ff */
        /* <DEDUP_REMOVED lines=31> */
[----:B------:R-:W-:Y:S01]  /*12e80*/  VIADD R38, R13, 0x20 ;  /* 0x000000200d267836 */ /* 0x000fe20000000000 */
        /* <DEDUP_REMOVED lines=15> */
.L_x_1634:
[----:B------:R-:W-:-:S04]  /*12f80*/  LOP3.LUT R5, R5, 0x80000000, RZ, 0xc0, !PT ;  /* 0x8000000005057812 */ /* 0x000fc800078ec0ff */
[----:B------:R-:W-:Y:S01]  /*12f90*/  LOP3.LUT R5, R5, 0x7f800000, RZ, 0xfc, !PT ;  /* 0x7f80000005057812 */ /* 0x000fe200078efcff */
[----:B------:R-:W-:Y:S06]  /*12fa0*/  BRA `(.L_x_1635) ;  /* 0x0000000000047947 */ /* 0x000fec0003800000 */
.L_x_1633:
[----:B------:R-:W-:-:S07]  /*12fb0*/  LEA R5, R46, R5, 0x17 ;  /* 0x000000052e057211 */ /* 0x000fce00078eb8ff */
.L_x_1635:
[----:B------:R-:W-:Y:S05]  /*12fc0*/  BSYNC.RECONVERGENT B2 ;  /* 0x0000000000027941 */ /* 0x000fea0003800200 */
.L_x_1632:
[----:B------:R-:W-:Y:S05]  /*12fd0*/  BRA `(.L_x_1636) ;  /* 0x0000000000207947 */ /* 0x000fea0003800000 */
.L_x_1631:
[----:B------:R-:W-:-:S04]  /*12fe0*/  LOP3.LUT R5, R12, 0x80000000, R5, 0x48, !PT ;  /* 0x800000000c057812 */ /* 0x000fc800078e4805 */
[----:B------:R-:W-:Y:S01]  /*12ff0*/  LOP3.LUT R5, R5, 0x7f800000, RZ, 0xfc, !PT ;  /* 0x7f80000005057812 */ /* 0x000fe200078efcff */
[----:B------:R-:W-:Y:S06]  /*13000*/  BRA `(.L_x_1636) ;  /* 0x0000000000147947 */ /* 0x000fec0003800000 */
.L_x_1630:
[----:B------:R-:W-:Y:S01]  /*13010*/  LOP3.LUT R5, R12, 0x80000000, R5, 0x48, !PT ;  /* 0x800000000c057812 */ /* 0x000fe200078e4805 */
[----:B------:R-:W-:Y:S06]  /*13020*/  BRA `(.L_x_1636) ;  /* 0x00000000000c7947 */ /* 0x000fec0003800000 */
.L_x_1629:
[----:B------:R-:W0:Y:S01]  /*13030*/  MUFU.RSQ R5, -QNAN ;  /* 0xffc0000000057908 */ /* 0x000e220000001400 */
[----:B------:R-:W-:Y:S05]  /*13040*/  BRA `(.L_x_1636) ;  /* 0x0000000000047947 */ /* 0x000fea0003800000 */
.L_x_1628:
[----:B------:R-:W-:-:S07]  /*13050*/  FADD.FTZ R5, R5, R12 ;  /* 0x0000000c05057221 */ /* 0x000fce0000010000 */
.L_x_1636:
[----:B------:R-:W-:Y:S05]  /*13060*/  BSYNC.RECONVERGENT B1 ;  /* 0x0000000000017941 */ /* 0x000fea0003800200 */
.L_x_1626:
[----:B------:R-:W-:Y:S02]  /*13070*/  HFMA2 R13, -RZ, RZ, 0, 0 ;  /* 0x00000000ff0d7431 */ /* 0x000fe400000001ff */
[----:B------:R-:W-:-:S04]  /*13080*/  IMAD.MOV.U32 R12, RZ, RZ, R36 ;  /* 0x000000ffff0c7224 */ /* 0x000fc800078e0024 */
[----:B0-----:R-:W-:Y:S05]  /*13090*/  RET.REL.NODEC R12 `(_Z15SoftmaxWarpImplI22BroadcastScaleMaskLoadIffbLm4EiE11DirectStoreIffEfLi1ELi28ELi32ELi1ELb1EL9Algorithm0EEvT_T0_ll) ;  /* 0xfffffecc0cd87950 */ /* 0x001fea0003c3ffff */
.L_x_1637:
        /* <DEDUP_REMOVED lines=14> */
.L_x_37395:


//--------------------- .text._Z15SoftmaxWarpImplI22BroadcastScaleMaskLoadIffbLm4EiE11DirectStoreIffEfLi1ELi28ELi32ELi1ELb0EL9Algorithm0EEvT_T0_ll --------------------------
	.section	.text._Z15SoftmaxWarpImplI22BroadcastScaleMaskLoadIffbLm4EiE11DirectStoreIffEfLi1ELi28ELi32ELi1ELb0EL9Algorithm0EEvT_T0_ll,"ax",@progbits
	.align	128
        .global         _Z15SoftmaxWarpImplI22BroadcastScaleMaskLoadIffbLm4EiE11DirectStoreIffEfLi1ELi28ELi32ELi1ELb0EL9Algorithm0EEvT_T0_ll
        .type           _Z15SoftmaxWarpImplI22BroadcastScaleMaskLoadIffbLm4EiE11DirectStoreIffEfLi1ELi28ELi32ELi1ELb0EL9Algorithm0EEvT_T0_ll,@function
        .size           _Z15SoftmaxWarpImplI22BroadcastScaleMaskLoadIffbLm4EiE11DirectStoreIffEfLi1ELi28ELi32ELi1ELb0EL9Algorithm0EEvT_T0_ll,(.L_x_37396 - _Z15SoftmaxWarpImplI22BroadcastScaleMaskLoadIffbLm4EiE11DirectStoreIffEfLi1ELi28ELi32ELi1ELb0EL9Algorithm0EEvT_T0_ll)
        .other          _Z15SoftmaxWarpImplI22BroadcastScaleMaskLoadIffbLm4EiE11DirectStoreIffEfLi1ELi28ELi32ELi1ELb0EL9Algorithm0EEvT_T0_ll,@"STO_CUDA_ENTRY STV_DEFAULT"
_Z15SoftmaxWarpImplI22BroadcastScaleMaskLoadIffbLm4EiE11DirectStoreIffEfLi1ELi28ELi32ELi1ELb0EL9Algorithm0EEvT_T0_ll:
.text._Z15SoftmaxWarpImplI22BroadcastScaleMaskLoadIffbLm4EiE11DirectStoreIffEfLi1ELi28ELi32ELi1ELb0EL9Algorithm0EEvT_T0_ll:
        /* <DEDUP_REMOVED lines=29> */
.L_x_1638:
        /* <DEDUP_REMOVED lines=14> */
.L_x_1697:
[----:B--2---:R-:W-:Y:S01]  /*02b0*/  IABS R0, UR51 ;  /* 0x0000003300007c13 */ /* 0x004fe20008000000 */
[----:B0-----:R-:W-:Y:S01]  /*02c0*/  IMAD R19, R41, UR50, R42 ;  /* 0x0000003229137c24 */ /* 0x001fe2000f8e022a */
[----:B------:R-:W-:Y:S01]  /*02d0*/  IABS R3, UR52 ;  /* 0x0000003400037c13 */ /* 0x000fe20008000000 */
[----:B------:R-:W-:Y:S01]  /*02e0*/  UMOV UR4, URZ ;  /* 0x000000ff00047c82 */ /* 0x000fe20008000000 */
[----:B------:R-:W-:Y:S01]  /*02f0*/  R2UR UR11, R0 ;  /* 0x00000000000b72ca */ /* 0x000fe200000e0000 */
[----:B------:R-:W-:Y:S01]  /*0300*/  VIADD R14, R19, 0x20 ;  /* 0x00000020130e7836 */ /* 0x000fe20000000000 */
[----:B------:R-:W-:Y:S01]  /*0310*/  R2UR UR10, R3 ;  /* 0x00000000030a72ca */ /* 0x000fe200000e0000 */
[----:B------:R-:W0:Y:S01]  /*0320*/  LDC.64 R44, c[0x0][0x390] ;  /* 0x0000e400ff2c7b82 */ /* 0x000e220000000a00 */
[----:B------:R-:W-:Y:S02]  /*0330*/  IADD3 R5, PT, PT, R19, 0x40, RZ ;  /* 0x0000004013057810 */ /* 0x000fe40007ffe0ff */
[----:B------:R-:W-:-:S02]  /*0340*/  IABS R10, R19 ;  /* 0x00000013000a7213 */ /* 0x000fc40000000000 */
[----:B------:R-:W-:Y:S02]  /*0350*/  IABS R9, R5 ;  /* 0x0000000500097213 */ /* 0x000fe40000000000 */
[----:B------:R-:W-:Y:S01]  /*0360*/  LOP3.LUT R7, R19, UR51, RZ, 0x3c, !PT ;  /* 0x0000003313077c12 */ /* 0x000fe2000f8e3cff */
[----:B------:R-:W2:Y:S01]  /*0370*/  LDC.64 R46, c[0x0][0x398] ;  /* 0x0000e600ff2e7b82 */ /* 0x000ea20000000a00 */
[----:B------:R-:W-:Y:S01]  /*0380*/  LOP3.LUT R18, RZ, UR51, RZ, 0x33, !PT ;  /* 0x00000033ff127c12 */ /* 0x000fe2000f8e33ff */
[----:B------:R-:W3:Y:S01]  /*0390*/  I2F.RP R0, UR11 ;  /* 0x0000000b00007d06 */ /* 0x000ee20008209400 */
[----:B------:R-:W-:Y:S02]  /*03a0*/  ISETP.GE.AND P0, PT, R7, RZ, PT ;  /* 0x000000ff0700720c */ /* 0x000fe40003f06270 */
[----:B------:R-:W-:Y:S02]  /*03b0*/  LOP3.LUT R7, R14, UR51, RZ, 0x3c, !PT ;  /* 0x000000330e077c12 */ /* 0x000fe4000f8e3cff */
[----:B------:R-:W-:-:S02]  /*03c0*/  SHF.R.S64 R12, RZ, 0x1e, R19 ;  /* 0x0000001eff0c7819 */ /* 0x000fc40000001013 */
[----:B------:R-:W-:Y:S02]  /*03d0*/  ISETP.GE.AND P2, PT, R7, RZ, PT ;  /* 0x000000ff0700720c */ /* 0x000fe40003f46270 */
[----:B------:R-:W-:Y:S01]  /*03e0*/  LOP3.LUT R7, R5, UR51, RZ, 0x3c, !PT ;  /* 0x0000003305077c12 */ /* 0x000fe2000f8e3cff */
[----:B---3--:R-:W3:Y:S02]  /*03f0*/  MUFU.RCP R0, R0 ;  /* 0x0000000000007308 */ /* 0x008ee40000001000 */
[----:B---3--:R-:W-:-:S06]  /*0400*/  VIADD R2, R0, 0xffffffe ;  /* 0x0ffffffe00027836 */ /* 0x008fcc0000000000 */
[----:B------:R-:W3:Y:S08]  /*0410*/  I2F.RP R0, UR10 ;  /* 0x0000000a00007d06 */ /* 0x000ef00008209400 */
[----:B------:R-:W4:Y:S08]  /*0420*/  F2I.FTZ.U32.TRUNC.NTZ R2, R2 ;  /* 0x0000000200027305 */ /* 0x000f30000021f000 */
[----:B---3--:R-:W3:Y:S01]  /*0430*/  MUFU.RCP R0, R0 ;  /* 0x0000000000007308 */ /* 0x008ee20000001000 */
[----:B----4-:R-:W-:-:S02]  /*0440*/  R2UR UR5, R2 ;  /* 0x00000000020572ca */ /* 0x010fc400000e0000 */
[----:B------:R-:W-:-:S11]  /*0450*/  IABS R2, R14 ;  /* 0x0000000e00027213 */ /* 0x000fd60000000000 */
        /* <DEDUP_REMOVED lines=8> */
[----:B------:R-:W-:-:S03]  /*04e0*/  IMAD.MOV R4, RZ, RZ, -R8 ;  /* 0x000000ffff047224 */ /* 0x000fc600078e0a08 */
[----:B------:R-:W-:Y:S01]  /*04f0*/  ISETP.LT.U32.AND P4, PT, R2, UR11, PT ;  /* 0x0000000b02007c0c */ /* 0x000fe2000bf81070 */
[----:B------:R-:W-:Y:S01]  /*0500*/  IMAD R9, R4, UR11, R9 ;  /* 0x0000000b04097c24 */ /* 0x000fe2000f8e0209 */
[----:B---3--:R-:W-:Y:S01]  /*0510*/  IADD3 R4, PT, PT, R0, 0xffffffe, RZ ;  /* 0x0ffffffe00047810 */ /* 0x008fe20007ffe0ff */
[----:B------:R-:W-:Y:S01]  /*0520*/  IMAD.HI.U32 R0, R10, UR7, RZ ;  /* 0x000000070a007c27 */ /* 0x000fe2000f8e00ff */
[----:B------:R-:W-:Y:S02]  /*0530*/  R2UR UR12, R3 ;  /* 0x00000000030c72ca */ /* 0x000fe400000e0000 */
[----:B------:R-:W-:Y:S01]  /*0540*/  ISETP.LT.U32.AND P5, PT, R9, UR11, PT ;  /* 0x0000000b09007c0c */ /* 0x000fe2000bfa1070 */
[----:B------:R-:W-:Y:S01]  /*0550*/  IMAD.MOV R11, RZ, RZ, -R0 ;  /* 0x000000ffff0b7224 */ /* 0x000fe200078e0a00 */
[----:B------:R-:W3:Y:S01]  /*0560*/  F2I.FTZ.U32.TRUNC.NTZ R4, R4 ;  /* 0x0000000400047305 */ /* 0x000ee2000021f000 */
[----:B------:R-:W-:-:S04]  /*0570*/  VIADD R3, R19, 0x60 ;  /* 0x0000006013037836 */ /* 0x000fc80000000000 */
[----:B------:R-:W-:Y:S01]  /*0580*/  @!P4 VIADD R2, R2, -UR11 ;  /* 0x8000000b0202cc36 */ /* 0x000fe20008000000 */
[----:B------:R-:W-:Y:S02]  /*0590*/  @!P4 IADD3 R6, PT, PT, R6, 0x1, RZ ;  /* 0x000000010606c810 */ /* 0x000fe40007ffe0ff */
[----:B------:R-:W-:Y:S01]  /*05a0*/  ISETP.GE.AND P4, PT, R7, RZ, PT ;  /* 0x000000ff0700720c */ /* 0x000fe20003f86270 */
[----:B------:R-:W4:Y:S01]  /*05b0*/  I2F.RP R16, UR12 ;  /* 0x0000000c00107d06 */ /* 0x000f220008209400 */
[----:B------:R-:W-:Y:S01]  /*05c0*/  ISETP.GE.U32.AND P6, PT, R2, UR11, PT ;  /* 0x0000000b02007c0c */ /* 0x000fe2000bfc6070 */
[----:B------:R-:W-:Y:S01]  /*05d0*/  IMAD R2, R11, UR11, R10 ;  /* 0x0000000b0b027c24 */ /* 0x000fe2000f8e020a */
[----:B------:R-:W-:Y:S01]  /*05e0*/  @!P5 IADD3 R9, PT, PT, R9, -UR11, RZ ;  /* 0x8000000b0909dc10 */ /* 0x000fe2000fffe0ff */
[----:B------:R-:W-:Y:S01]  /*05f0*/  @!P5 VIADD R8, R8, 0x1 ;  /* 0x000000010808d836 */ /* 0x000fe20000000000 */
[----:B---3--:R-:W-:Y:S02]  /*0600*/  R2UR UR5, R4 ;  /* 0x00000000040572ca */ /* 0x008fe400000e0000 */
[----:B------:R-:W-:-:S02]  /*0610*/  ISETP.GE.U32.AND P1, PT, R9, UR11, PT ;  /* 0x0000000b09007c0c */ /* 0x000fc4000bf26070 */
[----:B------:R-:W-:Y:S02]  /*0620*/  ISETP.LT.U32.AND P3, PT, R2, UR11, PT ;  /* 0x0000000b02007c0c */ /* 0x000fe4000bf61070 */
[----:B------:R-:W-:-:S03]  /*0630*/  IABS R9, R3 ;  /* 0x0000000300097213 */ /* 0x000fc60000000000 */
[----:B------:R-:W-:Y:S01]  /*0640*/  @P6 VIADD R6, R6, 0x1 ;  /* 0x0000000106066836 */ /* 0x000fe20000000000 */
[----:B------:R-:W-:Y:S01]  /*0650*/  ISETP.NE.AND P6, PT, RZ, UR51, PT ;  /* 0x00000033ff007c0c */ /* 0x000fe2000bfc5270 */
[----:B------:R-:W-:-:S03]  /*0660*/  IMAD.MOV.U32 R4, RZ, RZ, R9 ;  /* 0x000000ffff047224 */ /* 0x000fc600078e0009 */
[----:B------:R-:W-:Y:S01]  /*0670*/  @!P2 IADD3 R6, PT, PT, -R6, RZ, RZ ;  /* 0x000000ff0606a210 */ /* 0x000fe20007ffe1ff */
[----:B------:R-:W-:Y:S01]  /*0680*/  UIADD3 UR8, UPT, UPT, URZ, -UR5, URZ ;  /* 0x80000005ff087290 */ /* 0x000fe2000fffe0ff */
[----:B------:R-:W-:Y:S01]  /*0690*/  @P1 IADD3 R8, PT, PT, R8, 0x1, RZ ;  /* 0x0000000108081810 */ /* 0x000fe20007ffe0ff */
[----:B------:R-:W-:Y:S01]  /*06a0*/  IMAD.HI.U32 R17, R4, UR7, RZ ;  /* 0x0000000704117c27 */ /* 0x000fe2000f8e00ff */
[----:B------:R-:W-:Y:S01]  /*06b0*/  SEL R9, R18, R6, !P6 ;  /* 0x0000000612097207 */ /* 0x000fe20007000000 */
[----:B------:R-:W-:Y:S02]  /*06c0*/  UIMAD UR8, UR8, UR10, URZ ;  /* 0x0000000a080872a4 */ /* 0x000fe4000f8e02ff */
[----:B------:R-:W-:Y:S02]  /*06d0*/  @!P3 VIADD R2, R2, -UR11 ;  /* 0x8000000b0202bc36 */ /* 0x000fe40008000000 */
[----:B------:R-:W-:Y:S01]  /*06e0*/  IMAD.MOV R7, RZ, RZ, -R17 ;  /* 0x000000ffff077224 */ /* 0x000fe200078e0a11 */
[----:B------:R-:W-:Y:S01]  /*06f0*/  UIMAD.WIDE.U32 UR8, UR5, UR8, UR4 ;  /* 0x00000008050872a5 */ /* 0x000fe2000f8e0004 */
[----:B------:R-:W-:Y:S01]  /*0700*/  @!P4 IMAD.MOV R8, RZ, RZ, -R8 ;  /* 0x000000ffff08c224 */ /* 0x000fe200078e0a08 */
[----:B------:R-:W-:Y:S01]  /*0710*/  ISETP.GE.U32.AND P1, PT, R2, UR11, PT ;  /* 0x0000000b02007c0c */ /* 0x000fe2000bf26070 */
[----:B------:R-:W-:Y:S01]  /*0720*/  IMAD R4, R7, UR11, R4 ;  /* 0x0000000b07047c24 */ /* 0x000fe2000f8e0204 */
[----:B------:R-:W-:Y:S01]  /*0730*/  IADD3 R12, P4, PT, R12, UR40, RZ ;  /* 0x000000280c0c7c10 */ /* 0x000fe2000ff9e0ff */
[----:B------:R-:W-:Y:S01]  /*0740*/  IMAD.MOV R27, RZ, RZ, -R9 ;  /* 0x000000ffff1b7224 */ /* 0x000fe200078e0a09 */
[----:B------:R-:W-:Y:S01]  /*0750*/  SEL R7, R18, R8, !P6 ;  /* 0x0000000812077207 */ /* 0x000fe20007000000 */
[----:B------:R-:W-:Y:S01]  /*0760*/  @!P3 VIADD R0, R0, 0x1 ;  /* 0x000000010000b836 */ /* 0x000fe20000000000 */
[----:B------:R-:W-:Y:S01]  /*0770*/  ISETP.LT.U32.AND P2, PT, R4, UR11, PT ;  /* 0x0000000b04007c0c */ /* 0x000fe2000bf41070 */
[----:B------:R-:W-:Y:S01]  /*0780*/  IMAD R27, R27, UR51, R14 ;  /* 0x000000331b1b7c24 */ /* 0x000fe2000f8e020e */
[----:B------:R-:W-:-:S02]  /*0790*/  IADD3 R2, PT, PT, -R7, RZ, RZ ;  /* 0x000000ff07027210 */ /* 0x000fc40007ffe1ff */
[----:B------:R-:W-:Y:S02]  /*07a0*/  LOP3.LUT R8, R3, UR51, RZ, 0x3c, !PT ;  /* 0x0000003303087c12 */ /* 0x000fe4000f8e3cff */
[----:B------:R-:W-:Y:S01]  /*07b0*/  IABS R6, R27 ;  /* 0x0000001b00067213 */ /* 0x000fe20000000000 */
[----:B------:R-:W-:Y:S01]  /*07c0*/  IMAD R23, R2, UR51, R5 ;  /* 0x0000003302177c24 */ /* 0x000fe2000f8e0205 */
[----:B------:R-:W-:Y:S01]  /*07d0*/  ISETP.GE.AND P5, PT, R8, RZ, PT ;  /* 0x000000ff0800720c */ /* 0x000fe20003fa6270 */
[----:B------:R-:W-:Y:S01]  /*07e0*/  @P1 VIADD R0, R0, 0x1 ;  /* 0x0000000100001836 */ /* 0x000fe20000000000 */
[----:B------:R-:W-:Y:S01]  /*07f0*/  IADD3 R8, PT, PT, R19, 0x80, RZ ;  /* 0x0000008013087810 */ /* 0x000fe20007ffe0ff */
[----:B------:R-:W-:Y:S01]  /*0800*/  IMAD.HI.U32 R21, R6, UR9, RZ ;  /* 0x0000000906157c27 */ /* 0x000fe2000f8e00ff */
[----:B------:R-:W-:Y:S02]  /*0810*/  IABS R22, R23 ;  /* 0x0000001700167213 */ /* 0x000fe40000000000 */
[----:B------:R-:W-:Y:S01]  /*0820*/  LOP3.LUT R10, R8, UR51, RZ, 0x3c, !PT ;  /* 0x00000033080a7c12 */ /* 0x000fe2000f8e3cff */
[----:B------:R-:W-:Y:S01]  /*0830*/  @!P0 IMAD.MOV R0, RZ, RZ, -R0 ;  /* 0x000000ffff008224 */ /* 0x000fe200078e0a00 */
[----:B------:R-:W-:Y:S01]  /*0840*/  IADD3 R11, PT, PT, -R21, RZ, RZ ;  /* 0x000000ff150b7210 */ /* 0x000fe20007ffe1ff */
[----:B------:R-:W-:Y:S01]  /*0850*/  IMAD.HI.U32 R24, R22, UR9, RZ ;  /* 0x0000000916187c27 */ /* 0x000fe2000f8e00ff */
[----:B------:R-:W-:-:S02]  /*0860*/  ISETP.GE.AND P1, PT, R10, RZ, PT ;  /* 0x000000ff0a00720c */ /* 0x000fc40003f26270 */
[----:B------:R-:W-:Y:S01]  /*0870*/  SEL R2, R18, R0, !P6 ;  /* 0x0000000012027207 */ /* 0x000fe20007000000 */
[----:B------:R-:W-:Y:S01]  /*0880*/  @!P2 VIADD R4, R4, -UR11 ;  /* 0x8000000b0404ac36 */ /* 0x000fe20008000000 */
[----:B------:R-:W-:Y:S01]  /*0890*/  SHF.R.S64 R10, RZ, 0x1e, R14 ;  /* 0x0000001eff0a7819 */ /* 0x000fe2000000100e */
[----:B------:R-:W-:Y:S01]  /*08a0*/  IMAD.MOV R13, RZ, RZ, -R24 ;  /* 0x000000ffff0d7224 */ /* 0x000fe200078e0a18 */
[----:B------:R-:W-:Y:S01]  /*08b0*/  IADD3 R0, PT, PT, R19, 0xa0, RZ ;  /* 0x000000a013007810 */ /* 0x000fe20007ffe0ff */
[----:B------:R-:W-:Y:S01]  /*08c0*/  IMAD.MOV R26, RZ, RZ, -R2 ;  /* 0x000000ffff1a7224 */ /* 0x000fe200078e0a02 */
[----:B------:R-:W-:Y:S01]  /*08d0*/  ISETP.GE.U32.AND P0, PT, R4, UR11, PT ;  /* 0x0000000b04007c0c */ /* 0x000fe2000bf06070 */
[----:B------:R-:W-:Y:S01]  /*08e0*/  IMAD R6, R11, UR10, R6 ;  /* 0x0000000a0b067c24 */ /* 0x000fe2000f8e0206 */
[----:B------:R-:W-:Y:S01]  /*08f0*/  IADD3 R10, P3, PT, R10, UR40, RZ ;  /* 0x000000280a0a7c10 */ /* 0x000fe2000ff7e0ff */
[----:B------:R-:W-:Y:S01]  /*0900*/  IMAD R22, R13, UR10, R22 ;  /* 0x0000000a0d167c24 */ /* 0x000fe2000f8e0216 */
[----:B------:R-:W-:Y:S01]  /*0910*/  LEA.HI.X.SX32 R13, R19, UR41, 0x2, P4 ;  /* 0x00000029130d7c11 */ /* 0x000fe2000a0f16ff */
[----:B------:R-:W-:Y:S01]  /*0920*/  IMAD R26, R26, UR51, R19 ;  /* 0x000000331a1a7c24 */ /* 0x000fe2000f8e0213 */
[----:B------:R-:W-:Y:S01]  /*0930*/  ISETP.LT.U32.AND P4, PT, R6, UR10, PT ;  /* 0x0000000a06007c0c */ /* 0x000fe2000bf81070 */
[----:B------:R-:W-:Y:S01]  /*0940*/  @!P2 VIADD R17, R17, 0x1 ;  /* 0x000000011111a836 */ /* 0x000fe20000000000 */
[----:B------:R-:W-:-:S02]  /*0950*/  SHF.R.S64 R4, RZ, 0x1e, R5 ;  /* 0x0000001eff047819 */ /* 0x000fc40000001005 */
[----:B------:R-:W-:Y:S02]  /*0960*/  IABS R15, R26 ;  /* 0x0000001a000f7213 */ /* 0x000fe40000000000 */
[----:B------:R-:W-:Y:S01]  /*0970*/  LEA.HI.X.SX32 R11, R14, UR41, 0x2, P3 ;  /* 0x000000290e0b7c11 */ /* 0x000fe200098f16ff */
[----:B------:R-:W-:Y:S01]  /*0980*/  @P0 VIADD R17, R17, 0x1 ;  /* 0x0000000111110836 */ /* 0x000fe20000000000 */
[----:B------:R-:W-:Y:S01]  /*0990*/  IADD3 R4, P3, PT, R4, UR40, RZ ;  /* 0x0000002804047c10 */ /* 0x000fe2000ff7e0ff */
[----:B------:R-:W-:Y:S01]  /*09a0*/  IMAD.HI.U32 R14, R15, UR9, RZ ;  /* 0x000000090f0e7c27 */ /* 0x000fe2000f8e00ff */
[----:B------:R-:W-:Y:S02]  /*09b0*/  LOP3.LUT R25, R0, UR51, RZ, 0x3c, !PT ;  /* 0x0000003300197c12 */ /* 0x000fe4000f8e3cff */
[----:B------:R-:W-:Y:S01]  /*09c0*/  ISETP.LT.U32.AND P2, PT, R22, UR10, PT ;  /* 0x0000000a16007c0c */ /* 0x000fe2000bf41070 */
[----:B------:R-:W-:Y:S01]  /*09d0*/  IMAD.MOV R20, RZ, RZ, -R14 ;  /* 0x000000ffff147224 */ /* 0x000fe200078e0a0e */
[----:B------:R-:W-:-:S02]  /*09e0*/  LEA.HI.X.SX32 R5, R5, UR41, 0x2, P3 ;  /* 0x0000002905057c11 */ /* 0x000fc400098f16ff */
[----:B------:R-:W-:Y:S01]  /*09f0*/  ISETP.GE.AND P3, PT, R25, RZ, PT ;  /* 0x000000ff1900720c */ /* 0x000fe20003f66270 */
[----:B------:R-:W-:Y:S01]  /*0a00*/  IMAD.MOV.U32 R25, RZ, RZ, R17 ;  /* 0x000000ffff197224 */ /* 0x000fe200078e0011 */
[----:B------:R-:W-:Y:S01]  /*0a10*/  @!P4 IADD3 R6, PT, PT, R6, -UR10, RZ ;  /* 0x8000000a0606cc10 */ /* 0x000fe2000fffe0ff */
[----:B------:R-:W-:Y:S01]  /*0a20*/  IMAD R15, R20, UR10, R15 ;  /* 0x0000000a140f7c24 */ /* 0x000fe2000f8e020f */
[----:B-1----:R-:W-:Y:S01]  /*0a30*/  R2UR UR4, R34 ;  /* 0x00000000220472ca */ /* 0x002fe200000e0000 */
[----:B----4-:R1:W3:Y:S01]  /*0a40*/  MUFU.RCP R20, R16 ;  /* 0x0000001000147308 */ /* 0x0102e20000001000 */
[----:B------:R-:W-:Y:S02]  /*0a50*/  ISETP.GE.U32.AND P0, PT, R6, UR10, PT ;  /* 0x0000000a06007c0c */ /* 0x000fe4000bf06070 */
[----:B------:R-:W-:Y:S01]  /*0a60*/  @!P5 IADD3 R25, PT, PT, -R25, RZ, RZ ;  /* 0x000000ff1919d210 */ /* 0x000fe20007ffe1ff */
[----:B------:R-:W-:Y:S01]  /*0a70*/  @!P2 VIADD R22, R22, -UR10 ;  /* 0x8000000a1616ac36 */ /* 0x000fe20008000000 */
[----:B------:R-:W-:-:S02]  /*0a80*/  R2UR UR5, R35 ;  /* 0x00000000230572ca */ /* 0x000fc400000e0000 */
[----:B------:R-:W-:Y:S02]  /*0a90*/  SEL R6, R18, R25, !P6 ;  /* 0x0000001912067207 */ /* 0x000fe40007000000 */
[----:B------:R-:W-:Y:S02]  /*0aa0*/  ISETP.LT.U32.AND P5, PT, R15, UR10, PT ;  /* 0x0000000a0f007c0c */ /* 0x000fe4000bfa1070 */
[----:B------:R-:W-:Y:S01]  /*0ab0*/  @!P4 IADD3 R21, PT, PT, R21, 0x1, RZ ;  /* 0x000000011515c810 */ /* 0x000fe20007ffe0ff */
[----:B------:R-:W-:Y:S01]  /*0ac0*/  IMAD.MOV R30, RZ, RZ, -R6 ;  /* 0x000000ffff1e7224 */ /* 0x000fe200078e0a06 */
[----:B------:R-:W-:Y:S02]  /*0ad0*/  ISETP.GE.U32.AND P4, PT, R22, UR10, PT ;  /* 0x0000000a16007c0c */ /* 0x000fe4000bf86070 */
[----:B------:R-:W-:Y:S01]  /*0ae0*/  LOP3.LUT R22, R27, UR52, RZ, 0x3c, !PT ;  /* 0x000000341b167c12 */ /* 0x000fe2000f8e3cff */
[----:B------:R-:W-:Y:S01]  /*0af0*/  @P0 VIADD R21, R21, 0x1 ;  /* 0x0000000115150836 */ /* 0x000fe20000000000 */
[----:B------:R-:W-:Y:S01]  /*0b00*/  IABS R29, R8 ;  /* 0x00000008001d7213 */ /* 0x000fe20000000000 */
[----:B-1----:R-:W-:Y:S01]  /*0b10*/  IMAD R16, R30, UR51, R3 ;  /* 0x000000331e107c24 */ /* 0x002fe2000f8e0203 */
[----:B------:R-:W-:Y:S01]  /*0b20*/  ISETP.GE.AND P0, PT, R22, RZ, PT ;  /* 0x000000ff1600720c */ /* 0x000fe20003f06270 */
[----:B------:R-:W-:Y:S01]  /*0b30*/  @!P2 VIADD R24, R24, 0x1 ;  /* 0x000000011818a836 */ /* 0x000fe20000000000 */
[----:B------:R1:W4:Y:S01]  /*0b40*/  LDG.E R17, desc[UR4][R12.64] ;  /* 0x000000040c117981 */ /* 0x000322000c1e1900 */
[----:B------:R-:W-:-:S02]  /*0b50*/  @!P5 VIADD R15, R15, -UR10 ;  /* 0x8000000a0f0fdc36 */ /* 0x000fc40008000000 */
[----:B------:R-:W-:Y:S02]  /*0b60*/  IMAD.HI.U32 R28, R29, UR7, RZ ;  /* 0x000000071d1c7c27 */ /* 0x000fe4000f8e00ff */
[----:B------:R-:W-:Y:S02]  /*0b70*/  @P4 IADD3 R24, PT, PT, R24, 0x1, RZ ;  /* 0x0000000118184810 */ /* 0x000fe40007ffe0ff */
[----:B-1----:R-:W-:Y:S01]  /*0b80*/  IABS R12, R16 ;  /* 0x00000010000c7213 */ /* 0x002fe20000000000 */
[----:B------:R-:W-:Y:S01]  /*0b90*/  IMAD.MOV.U32 R22, RZ, RZ, R21 ;  /* 0x000000ffff167224 */ /* 0x000fe200078e0015 */
[----:B------:R-:W-:Y:S01]  /*0ba0*/  ISETP.GE.U32.AND P4, PT, R15, UR10, PT ;  /* 0x0000000a0f007c0c */ /* 0x000fe2000bf86070 */
[----:B------:R-:W-:Y:S01]  /*0bb0*/  @!P5 VIADD R14, R14, 0x1 ;  /* 0x000000010e0ed836 */ /* 0x000fe20000000000 */
[----:B---3--:R-:W-:Y:S01]  /*0bc0*/  IADD3 R20, PT, PT, R20, 0xffffffe, RZ ;  /* 0x0ffffffe14147810 */ /* 0x008fe20007ffe0ff */
[----:B------:R-:W-:Y:S01]  /*0bd0*/  IMAD.MOV.U32 R15, RZ, RZ, R12 ;  /* 0x000000ffff0f7224 */ /* 0x000fe200078e000c */
[----:B------:R-:W-:Y:S01]  /*0be0*/  LOP3.LUT R12, R23, UR52, RZ, 0x3c, !PT ;  /* 0x00000034170c7c12 */ /* 0x000fe2000f8e3cff */
[----:B------:R-:W-:Y:S01]  /*0bf0*/  IMAD.MOV R32, RZ, RZ, -R28 ;  /* 0x000000ffff207224 */ /* 0x000fe200078e0a1c */
[----:B------:R-:W-:Y:S01]  /*0c00*/  @!P0 IADD3 R22, PT, PT, -R22, RZ, RZ ;  /* 0x000000ff16168210 */ /* 0x000fe20007ffe1ff */
[----:B------:R1:W3:Y:S01]  /*0c10*/  LDG.E R13, desc[UR4][R10.64] ;  /* 0x000000040a0d7981 */ /* 0x0002e2000c1e1900 */
[----:B------:R-:W-:Y:S01]  /*0c20*/  ISETP.GE.AND P0, PT, R12, RZ, PT ;  /* 0x000000ff0c00720c */ /* 0x000fe20003f06270 */
[----:B------:R-:W-:Y:S01]  /*0c30*/  IMAD R25, R32, UR11, R29 ;  /* 0x0000000b20197c24 */ /* 0x000fe2000f8e021d */
[----:B------:R-:W-:Y:S01]  /*0c40*/  LOP3.LUT R12, R26, UR52, RZ, 0x3c, !PT ;  /* 0x000000341a0c7c12 */ /* 0x000fe2000f8e3cff */
[----:B------:R-:W-:Y:S01]  /*0c50*/  IMAD.HI.U32 R29, R15, UR9, RZ ;  /* 0x000000090f1d7c27 */ /* 0x000fe2000f8e00ff */
[----:B------:R5:W0:Y:S02]  /*0c60*/  F2I.FTZ.U32.TRUNC.NTZ R30, R20 ;  /* 0x00000014001e7305 */ /* 0x000a24000021f000 */
[----:B------:R-:W-:-:S02]  /*0c70*/  ISETP.GE.AND P5, PT, R12, RZ, PT ;  /* 0x000000ff0c00720c */ /* 0x000fc40003fa6270 */
[----:B------:R-:W-:Y:S01]  /*0c80*/  ISETP.LT.U32.AND P2, PT, R25, UR11, PT ;  /* 0x0000000b19007c0c */ /* 0x000fe2000bf41070 */
[----:B------:R-:W-:Y:S01]  /*0c90*/  @P4 VIADD R14, R14, 0x1 ;  /* 0x000000010e0e4836 */ /* 0x000fe20000000000 */
[----:B-----5:R-:W-:-:S03]  /*0ca0*/  IADD3 R20, PT, PT, -R29, RZ, RZ ;  /* 0x000000ff1d147210 */ /* 0x020fc60007ffe1ff */
[----:B-1----:R-:W-:Y:S02]  /*0cb0*/  IMAD.MOV.U32 R10, RZ, RZ, R14 ;  /* 0x000000ffff0a7224 */ /* 0x002fe400078e000e */
[----:B------:R-:W-:Y:S01]  /*0cc0*/  IMAD R12, R20, UR10, R15 ;  /* 0x0000000a140c7c24 */ /* 0x000fe2000f8e020f */
[----:B------:R-:W-:Y:S02]  /*0cd0*/  SHF.R.S64 R15, RZ, 0x1e, R3 ;  /* 0x0000001eff0f7819 */ /* 0x000fe40000001003 */
[----:B------:R-:W-:Y:S01]  /*0ce0*/  IABS R20, R0 ;  /* 0x0000000000147213 */ /* 0x000fe20000000000 */
[----:B------:R-:W-:Y:S01]  /*0cf0*/  @!P5 IMAD.MOV R10, RZ, RZ, -R10 ;  /* 0x000000ffff0ad224 */ /* 0x000fe200078e0a0a */
[----:B------:R-:W-:Y:S02]  /*0d00*/  @!P0 IADD3 R24, PT, PT, -R24, RZ, RZ ;  /* 0x000000ff18188210 */ /* 0x000fe40007ffe1ff */
[----:B------:R-:W-:Y:S01]  /*0d10*/  IADD3 R14, P0, PT, R15, UR40, RZ ;  /* 0x000000280f0e7c10 */ /* 0x000fe2000ff1e0ff */
[----:B------:R-:W-:Y:S01]  /*0d20*/  IMAD.HI.U32 R11, R20, UR7, RZ ;  /* 0x00000007140b7c27 */ /* 0x000fe2000f8e00ff */
[----:B------:R-:W-:-:S02]  /*0d30*/  ISETP.NE.AND P5, PT, RZ, UR52, PT ;  /* 0x00000034ff007c0c */ /* 0x000fc4000bfa5270 */
[----:B------:R-:W-:Y:S01]  /*0d40*/  LOP3.LUT R21, RZ, UR52, RZ, 0x33, !PT ;  /* 0x00000034ff157c12 */ /* 0x000fe2000f8e33ff */
[----:B------:R-:W-:Y:S01]  /*0d50*/  @!P2 VIADD R25, R25, -UR11 ;  /* 0x8000000b1919ac36 */ /* 0x000fe20008000000 */
[----:B------:R-:W-:Y:S01]  /*0d60*/  LEA.HI.X.SX32 R15, R3, UR41, 0x2, P0 ;  /* 0x00000029030f7c11 */ /* 0x000fe200080f16ff */
[----:B------:R-:W-:Y:S01]  /*0d70*/  IMAD.MOV R3, RZ, RZ, -R11 ;  /* 0x000000ffff037224 */ /* 0x000fe200078e0a0b */
[----:B------:R-:W-:Y:S02]  /*0d80*/  SEL R10, R21, R10, !P5 ;  /* 0x0000000a150a7207 */ /* 0x000fe40006800000 */
[----:B------:R-:W-:Y:S02]  /*0d90*/  ISETP.LT.U32.AND P0, PT, R12, UR10, PT ;  /* 0x0000000a0c007c0c */ /* 0x000fe4000bf01070 */
[----:B------:R-:W-:Y:S01]  /*0da0*/  ISETP.GE.U32.AND P4, PT, R25, UR11, PT ;  /* 0x0000000b19007c0c */ /* 0x000fe2000bf86070 */
[----:B------:R-:W-:Y:S01]  /*0db0*/  IMAD R3, R3, UR11, R20 ;  /* 0x0000000b03037c24 */ /* 0x000fe2000f8e0214 */
[----:B0-----:R-:W-:-:S02]  /*0dc0*/  R2UR UR5, R30 ;  /* 0x000000001e0572ca */ /* 0x001fc400000e0000 */
[----:B------:R-:W-:Y:S01]  /*0dd0*/  IADD3 R25, PT, PT, -R10, RZ, RZ ;  /* 0x000000ff0a197210 */ /* 0x000fe20007ffe1ff */
[----:B------:R-:W-:Y:S01]  /*0de0*/  @!P2 VIADD R28, R28, 0x1 ;  /* 0x000000011c1ca836 */ /* 0x000fe20000000000 */
[----:B------:R-:W-:-:S03]  /*0df0*/  ISETP.LT.U32.AND P2, PT, R3, UR11, PT ;  /* 0x0000000b03007c0c */ /* 0x000fc6000bf41070 */
[----:B------:R-:W-:Y:S01]  /*0e00*/  IMAD R26, R25, UR52, R26 ;  /* 0x00000034191a7c24 */ /* 0x000fe2000f8e021a */
[----:B------:R-:W-:Y:S02]  /*0e10*/  R2UR UR14, R34 ;  /* 0x00000000220e72ca */ /* 0x000fe400000e0000 */
[----:B------:R-:W-:Y:S01]  /*0e20*/  R2UR UR15, R35 ;  /* 0x00000000230f72ca */ /* 0x000fe200000e0000 */
[----:B------:R-:W-:Y:S01]  /*0e30*/  @!P0 VIADD R12, R12, -UR10 ;  /* 0x8000000a0c0c8c36 */ /* 0x000fe20008000000 */
[----:B------:R-:W-:Y:S01]  /*0e40*/  IABS R20, R26 ;  /* 0x0000001a00147213 */ /* 0x000fe20000000000 */
[----:B------:R-:W-:Y:S01]  /*0e50*/  UIADD3 UR6, UPT, UPT, URZ, -UR5, URZ ;  /* 0x80000005ff067290 */ /* 0x000fe2000fffe0ff */
[----:B------:R-:W-:Y:S02]  /*0e60*/  @P4 IADD3 R28, PT, PT, R28, 0x1, RZ ;  /* 0x000000011c1c4810 */ /* 0x000fe40007ffe0ff */
[----:B------:R-:W-:Y:S01]  /*0e70*/  ISETP.GE.U32.AND P4, PT, R12, UR10, PT ;  /* 0x0000000a0c007c0c */ /* 0x000fe2000bf86070 */
[----:B------:R-:W-:Y:S01]  /*0e80*/  IMAD.MOV.U32 R12, RZ, RZ, R20 ;  /* 0x000000ffff0c7224 */ /* 0x000fe200078e0014 */
[----:B------:R-:W-:Y:S01]  /*0e90*/  SEL R20, R21, R22, !P5 ;  /* 0x0000001615147207 */ /* 0x000fe20006800000 */
[----:B------:R-:W-:Y:S01]  /*0ea0*/  UIMAD UR6, UR6, UR12, URZ ;  /* 0x0000000c060672a4 */ /* 0x000fe2000f8e02ff */
[----:B------:R-:W-:Y:S01]  /*0eb0*/  @!P2 VIADD R3, R3, -UR11 ;  /* 0x8000000b0303ac36 */ /* 0x000fe20008000000 */
[----:B------:R-:W-:Y:S01]  /*0ec0*/  UMOV UR4, URZ ;  /* 0x000000ff00047c82 */ /* 0x000fe20008000000 */
[----:B------:R-:W-:Y:S01]  /*0ed0*/  @!P1 IADD3 R28, PT, PT, -R28, RZ, RZ ;  /* 0x000000ff1c1c9210 */ /* 0x000fe20007ffe1ff */
[----:B------:R-:W5:Y:S01]  /*0ee0*/  LDG.E R4, desc[UR14][R4.64] ;  /* 0x0000000e04047981 */ /* 0x000f62000c1e1900 */
[----:B------:R-:W-:Y:S01]  /*0ef0*/  UIMAD.WIDE.U32 UR4, UR5, UR6, UR4 ;  /* 0x00000006050472a5 */ /* 0x000fe2000f8e0004 */
[----:B------:R-:W-:Y:S01]  /*0f00*/  IMAD.MOV R22, RZ, RZ, -R20 ;  /* 0x000000ffff167224 */ /* 0x000fe200078e0a14 */
[----:B------:R-:W-:Y:S01]  /*0f10*/  ISETP.GE.U32.AND P1, PT, R3, UR11, PT ;  /* 0x0000000b03007c0c */ /* 0x000fe2000bf26070 */
[----:B------:R-:W-:Y:S01]  /*0f20*/  @!P0 VIADD R29, R29, 0x1 ;  /* 0x000000011d1d8836 */ /* 0x000fe20000000000 */
[----:B------:R-:W-:Y:S01]  /*0f30*/  SEL R3, R18, R28, !P6 ;  /* 0x0000001c12037207 */ /* 0x000fe20007000000 */
[----:B------:R-:W-:Y:S01]  /*0f40*/  IMAD R27, R22, UR52, R27 ;  /* 0x00000034161b7c24 */ /* 0x000fe2000f8e021b */
[----:B------:R0:W4:Y:S01]  /*0f50*/  LDG.E R5, desc[UR14][R14.64] ;  /* 0x0000000e0e057981 */ /* 0x000122000c1e1900 */
[----:B------:R-:W-:Y:S01]  /*0f60*/  IMAD.HI.U32 R25, R12, UR5, RZ ;  /* 0x000000050c197c27 */ /* 0x000fe2000f8e00ff */
[----:B------:R-:W-:-:S02]  /*0f70*/  IADD3 R31, PT, PT, -R3, RZ, RZ ;  /* 0x000000ff031f7210 */ /* 0x000fc40007ffe1ff */
[----:B0-----:R-:W-:-:S04]  /*0f80*/  LOP3.LUT R14, R16, UR52, RZ, 0x3c, !PT ;  /* 0x00000034100e7c12 */ /* 0x001fc8000f8e3cff */
[----:B------:R-:W-:Y:S01]  /*0f90*/  ISETP.GE.AND P0, PT, R14, RZ, PT ;  /* 0x000000ff0e00720c */ /* 0x000fe20003f06270 */
[----:B------:R-:W-:Y:S01]  /*0fa0*/  IMAD.MOV R15, RZ, RZ, -R25 ;  /* 0x000000ffff0f7224 */ /* 0x000fe200078e0a19 */
[----:B------:R-:W-:Y:S01]  /*0fb0*/  IABS R30, R27 ;  /* 0x0000001b001e7213 */ /* 0x000fe20000000000 */
[--C-:B------:R-:W-:Y:S01]  /*0fc0*/  IMAD R28, R31, UR51, R8.reuse ;  /* 0x000000331f1c7c24 */ /* 0x100fe2000f8e0208 */
[----:B------:R-:W-:Y:S01]  /*0fd0*/  SHF.R.S64 R14, RZ, 0x1e, R8 ;  /* 0x0000001eff0e7819 */ /* 0x000fe20000001008 */
[----:B------:R-:W-:Y:S02]  /*0fe0*/  @P4 VIADD R29, R29, 0x1 ;  /* 0x000000011d1d4836 */ /* 0x000fe40000000000 */
[----:B------:R-:W-:Y:S02]  /*0ff0*/  IMAD R12, R15, UR12, R12 ;  /* 0x0000000c0f0c7c24 */ /* 0x000fe4000f8e020c */
[----:B------:R-:W-:Y:S01]  /*1000*/  IMAD.HI.U32 R33, R30, UR5, RZ ;  /* 0x000000051e217c27 */ /* 0x000fe2000f8e00ff */
[----:B------:R-:W-:-:S02]  /*1010*/  IABS R32, R28 ;  /* 0x0000001c00207213 */ /* 0x000fc40000000000 */
[----:B------:R-:W-:Y:S01]  /*1020*/  IADD3 R14, P4, PT, R14, UR40, RZ ;  /* 0x000000280e0e7c10 */ /* 0x000fe2000ff9e0ff */
[----:B------:R-:W-:Y:S01]  /*1030*/  IMAD.MOV R37, RZ, RZ, -R33 ;  /* 0x000000ffff257224 */ /* 0x000fe200078e0a21 */
[----:B------:R-:W-:Y:S02]  /*1040*/  SEL R22, R21, R24, !P5 ;  /* 0x0000001815167207 */ /* 0x000fe40006800000 */
[----:B------:R-:W-:Y:S02]  /*1050*/  @!P0 IADD3 R29, PT, PT, -R29, RZ, RZ ;  /* 0x000000ff1d1d8210 */ /* 0x000fe40007ffe1ff */
[----:B------:R-:W-:Y:S01]  /*1060*/  ISETP.LT.U32.AND P0, PT, R12, UR12, PT ;  /* 0x0000000c0c007c0c */ /* 0x000fe2000bf01070 */
[----:B------:R-:W-:Y:S01]  /*1070*/  IMAD R30, R37, UR12, R30 ;  /* 0x0000000c251e7c24 */ /* 0x000fe2000f8e021e */
[----:B------:R-:W-:Y:S01]  /*1080*/  LEA.HI.X.SX32 R15, R8, UR41, 0x2, P4 ;  /* 0x00000029080f7c11 */ /* 0x000fe2000a0f16ff */
[----:B------:R-:W-:Y:S02]  /*1090*/  IMAD.MOV R8, RZ, RZ, -R22 ;  /* 0x000000ffff087224 */ /* 0x000fe400078e0a16 */
[----:B------:R-:W-:Y:S01]  /*10a0*/  IMAD.HI.U32 R31, R32, UR9, RZ ;  /* 0x00000009201f7c27 */ /* 0x000fe2000f8e00ff */
[----:B------:R-:W-:-:S03]  /*10b0*/  SEL R24, R21, R29, !P5 ;  /* 0x0000001d15187207 */ /* 0x000fc60006800000 */
[----:B------:R-:W-:Y:S01]  /*10c0*/  @!P2 VIADD R11, R11, 0x1 ;  /* 0x000000010b0ba836 */ /* 0x000fe20000000000 */
[----:B------:R-:W-:Y:S01]  /*10d0*/  ISETP.LT.U32.AND P4, PT, R30, UR12, PT ;  /* 0x0000000c1e007c0c */ /* 0x000fe2000bf81070 */
[----:B------:R-:W-:Y:S01]  /*10e0*/  IMAD R23, R8, UR52, R23 ;  /* 0x0000003408177c24 */ /* 0x000fe2000f8e0217 */
[----:B------:R-:W-:Y:S01]  /*10f0*/  IADD3 R37, PT, PT, -R31, RZ, RZ ;  /* 0x000000ff1f257210 */ /* 0x000fe20007ffe1ff */
[----:B------:R-:W-:Y:S01]  /*1100*/  @P1 VIADD R11, R11, 0x1 ;  /* 0x000000010b0b1836 */ /* 0x000fe20000000000 */
[----:B------:R-:W-:Y:S01]  /*1110*/  @!P0 IADD3 R12, PT, PT, R12, -UR12, RZ ;  /* 0x8000000c0c0c8c10 */ /* 0x000fe2000fffe0ff */
[----:B------:R-:W-:Y:S01]  /*1120*/  IMAD.MOV R29, RZ, RZ, -R24 ;  /* 0x000000ffff1d7224 */ /* 0x000fe200078e0a18 */
[----:B------:R-:W-:Y:S01]  /*1130*/  IABS R36, R23 ;  /* 0x0000001700247213 */ /* 0x000fe20000000000 */
[----:B------:R-:W-:Y:S01]  /*1140*/  IMAD R32, R37, UR10, R32 ;  /* 0x0000000a25207c24 */ /* 0x000fe2000f8e0220 */
[----:B------:R-:W-:Y:S01]  /*1150*/  MOV R37, R11 ;  /* 0x0000000b00257202 */ /* 0x000fe20000000f00 */
[----:B------:R-:W-:Y:S01]  /*1160*/  IMAD R16, R29, UR52, R16 ;  /* 0x000000341d107c24 */ /* 0x000fe2000f8e0210 */
[----:B------:R0:W5:Y:S01]  /*1170*/  LDG.E R8, desc[UR14][R14.64] ;  /* 0x0000000e0e087981 */ /* 0x000162000c1e1900 */
[----:B------:R-:W-:-:S02]  /*1180*/  ISETP.GE.U32.AND P1, PT, R12, UR12, PT ;  /* 0x0000000c0c007c0c */ /* 0x000fc4000bf26070 */
[----:B------:R-:W-:Y:S01]  /*1190*/  @!P3 IADD3 R37, PT, PT, -R37, RZ, RZ ;  /* 0x000000ff2525b210 */ /* 0x000fe20007ffe1ff */
[----:B------:R-:W-:Y:S01]  /*11a0*/  @!P4 VIADD R30, R30, -UR12 ;  /* 0x8000000c1e1ecc36 */ /* 0x000fe20008000000 */
[----:B------:R-:W-:Y:S01]  /*11b0*/  LOP3.LUT R29, R26, UR53, RZ, 0x3c, !PT ;  /* 0x000000351a1d7c12 */ /* 0x000fe2000f8e3cff */
[----:B0-----:R-:W-:Y:S01]  /*11c0*/  IMAD.HI.U32 R15, R36, UR5, RZ ;  /* 0x00000005240f7c27 */ /* 0x001fe2000f8e00ff */
[----:B------:R-:W-:Y:S02]  /*11d0*/  IABS R14, R16 ;  /* 0x00000010000e7213 */ /* 0x000fe40000000000 */
[----:B------:R-:W-:Y:S01]  /*11e0*/  ISETP.LT.U32.AND P3, PT, R32, UR10, PT ;  /* 0x0000000a20007c0c */ /* 0x000fe2000bf61070 */
[----:B------:R-:W-:Y:S01]  /*11f0*/  IMAD.MOV R11, RZ, RZ, -R15 ;  /* 0x000000ffff0b7224 */ /* 0x000fe200078e0a0f */
[----:B------:R-:W-:Y:S01]  /*1200*/  SEL R12, R18, R37, !P6 ;  /* 0x00000025120c7207 */ /* 0x000fe20007000000 */
[----:B------:R-:W-:Y:S01]  /*1210*/  @!P0 VIADD R25, R25, 0x1 ;  /* 0x0000000119198836 */ /* 0x000fe20000000000 */
[----:B------:R-:W-:Y:S01]  /*1220*/  ISETP.GE.AND P2, PT, R29, RZ, PT ;  /* 0x000000ff1d00720c */ /* 0x000fe20003f46270 */
[----:B------:R-:W-:Y:S01]  /*1230*/  IMAD.HI.U32 R29, R14, UR5, RZ ;  /* 0x000000050e1d7c27 */ /* 0x000fe2000f8e00ff */
[----:B------:R-:W-:-:S02]  /*1240*/  ISETP.GE.U32.AND P0, PT, R30, UR12, PT ;  /* 0x0000000c1e007c0c */ /* 0x000fc4000bf06070 */
[----:B------:R-:W-:Y:S01]  /*1250*/  LOP3.LUT R30, R27, UR53, RZ, 0x3c, !PT ;  /* 0x000000351b1e7c12 */ /* 0x000fe2000f8e3cff */
[----:B------:R-:W-:Y:S01]  /*1260*/  IMAD R11, R11, UR12, R36 ;  /* 0x0000000c0b0b7c24 */ /* 0x000fe2000f8e0224 */
[----:B------:R-:W-:Y:S01]  /*1270*/  IADD3 R39, PT, PT, -R12, RZ, RZ ;  /* 0x000000ff0c277210 */ /* 0x000fe20007ffe1ff */
[----:B------:R-:W-:Y:S01]  /*1280*/  @P1 VIADD R25, R25, 0x1 ;  /* 0x0000000119191836 */ /* 0x000fe20000000000 */
[----:B------:R-:W-:Y:S01]  /*1290*/  ISETP.GE.AND P1, PT, R30, RZ, PT ;  /* 0x000000ff1e00720c */ /* 0x000fe20003f26270 */
[----:B------:R-:W-:Y:S02]  /*12a0*/  IMAD.MOV R37, RZ, RZ, -R29 ;  /* 0x000000ffff257224 */ /* 0x000fe400078e0a1d */
[----:B------:R-:W-:Y:S01]  /*12b0*/  @!P4 VIADD R33, R33, 0x1 ;  /* 0x000000012121c836 */ /* 0x000fe20000000000 */
[----:B------:R-:W-:Y:S01]  /*12c0*/  ISETP.LT.U32.AND P4, PT, R11, UR12, PT ;  /* 0x0000000c0b007c0c */ /* 0x000fe2000bf81070 */
[----:B------:R-:W-:Y:S02]  /*12d0*/  IMAD R30, R39, UR51, R0 ;  /* 0x00000033271e7c24 */ /* 0x000fe4000f8e0200 */
[----:B------:R-:W-:-:S02]  /*12e0*/  IMAD R14, R37, UR12, R14 ;  /* 0x0000000c250e7c24 */ /* 0x000fc4000f8e020e */
[----:B------:R-:W-:Y:S02]  /*12f0*/  @!P3 VIADD R32, R32, -UR10 ;  /* 0x8000000a2020bc36 */ /* 0x000fe40008000000 */
[----:B------:R-:W-:Y:S01]  /*1300*/  IMAD.MOV.U32 R37, RZ, RZ, R25 ;  /* 0x000000ffff257224 */ /* 0x000fe200078e0019 */
[----:B------:R-:W-:-:S03]  /*1310*/  IABS R25, R30 ;  /* 0x0000001e00197213 */ /* 0x000fc60000000000 */
[----:B------:R-:W-:Y:S01]  /*1320*/  @!P2 IMAD.MOV R37, RZ, RZ, -R37 ;  /* 0x000000ffff25a224 */ /* 0x000fe200078e0a25 */
[----:B------:R-:W-:Y:S02]  /*1330*/  ISETP.GE.U32.AND P2, PT, R32, UR10, PT ;  /* 0x0000000a20007c0c */ /* 0x000fe4000bf46070 */
[----:B------:R-:W-:Y:S01]  /*1340*/  MOV R32, R25 ;  /* 0x0000001900207202 */ /* 0x000fe20000000f00 */
[----:B------:R-:W-:Y:S01]  /*1350*/  @!P4 VIADD R11, R11, -UR12 ;  /* 0x8000000c0b0bcc36 */ /* 0x000fe20008000000 */
[----:B------:R-:W-:-:S03]  /*1360*/  @P0 IADD3 R33, PT, PT, R33, 0x1, RZ ;  /* 0x0000000121210810 */ /* 0x000fc60007ffe0ff */
[----:B------:R-:W-:Y:S01]  /*1370*/  IMAD.HI.U32 R25, R32, UR9, RZ ;  /* 0x0000000920197c27 */ /* 0x000fe2000f8e00ff */
[----:B------:R-:W-:-:S03]  /*1380*/  ISETP.LT.U32.AND P0, PT, R14, UR12, PT ;  /* 0x0000000c0e007c0c */ /* 0x000fc6000bf01070 */
[----:B------:R-:W-:Y:S01]  /*1390*/  @!P1 IMAD.MOV R33, RZ, RZ, -R33 ;  /* 0x000000ffff219224 */ /* 0x000fe200078e0a21 */
[----:B------:R-:W-:Y:S01]  /*13a0*/  ISETP.GE.U32.AND P1, PT, R11, UR12, PT ;  /* 0x0000000c0b007c0c */ /* 0x000fe2000bf26070 */
[----:B------:R-:W-:-:S04]  /*13b0*/  IMAD.MOV R11, RZ, RZ, -R25 ;  /* 0x000000ffff0b7224 */ /* 0x000fc800078e0a19 */
[----:B------:R-:W-:Y:S02]  /*13c0*/  IMAD R11, R11, UR10, R32 ;  /* 0x0000000a0b0b7c24 */ /* 0x000fe4000f8e0220 */
[----:B------:R-:W-:-:S03]  /*13d0*/  @!P3 VIADD R31, R31, 0x1 ;  /* 0x000000011f1fb836 */ /* 0x000fc60000000000 */
[----:B------:R-:W-:Y:S02]  /*13e0*/  ISETP.LT.U32.AND P3, PT, R11, UR10, PT ;  /* 0x0000000a0b007c0c */ /* 0x000fe4000bf61070 */
[----:B------:R-:W-:Y:S01]  /*13f0*/  @!P0 IADD3 R14, PT, PT, R14, -UR12, RZ ;  /* 0x8000000c0e0e8c10 */ /* 0x000fe2000fffe0ff */
[----:B------:R-:W-:-:S03]  /*1400*/  @!P4 VIADD R15, R15, 0x1 ;  /* 0x000000010f0fc836 */ /* 0x000fc60000000000 */
[----:B------:R-:W-:Y:S02]  /*1410*/  ISETP.GE.U32.AND P4, PT, R14, UR12, PT ;  /* 0x0000000c0e007c0c */ /* 0x000fe4000bf86070 */
[----:B------:R-:W-:Y:S02]  /*1420*/  LOP3.LUT R14, R28, UR52, RZ, 0x3c, !PT ;  /* 0x000000341c0e7c12 */ /* 0x000fe4000f8e3cff */
[----:B------:R-:W-:Y:S02]  /*1430*/  @P1 IADD3 R15, PT, PT, R15, 0x1, RZ ;  /* 0x000000010f0f1810 */ /* 0x000fe40007ffe0ff */
[----:B------:R-:W-:Y:S02]  /*1440*/  ISETP.GE.AND P1, PT, R14, RZ, PT ;  /* 0x000000ff0e00720c */ /* 0x000fe40003f26270 */
[----:B------:R-:W-:Y:S01]  /*1450*/  @!P3 IADD3 R11, PT, PT, R11, -UR10, RZ ;  /* 0x8000000a0b0bbc10 */ /* 0x000fe2000fffe0ff */
[----:B------:R-:W-:Y:S02]  /*1460*/  @P2 VIADD R31, R31, 0x1 ;  /* 0x000000011f1f2836 */ /* 0x000fe40000000000 */
[----:B------:R-:W-:Y:S01]  /*1470*/  @!P0 VIADD R29, R29, 0x1 ;  /* 0x000000011d1d8836 */ /* 0x000fe20000000000 */
[----:B------:R-:W-:-:S02]  /*1480*/  ISETP.GE.U32.AND P2, PT, R11, UR10, PT ;  /* 0x0000000a0b007c0c */ /* 0x000fc4000bf46070 */
[----:B------:R-:W-:Y:S02]  /*1490*/  ISETP.NE.U32.AND P0, PT, R44, 0x1, PT ;  /* 0x000000012c00780c */ /* 0x000fe40003f05070 */
[----:B------:R-:W-:Y:S01]  /*14a0*/  IADD3 R11, PT, PT, R19, 0xc0, RZ ;  /* 0x000000c0130b7810 */ /* 0x000fe20007ffe0ff */
[----:B------:R-:W-:Y:S01]  /*14b0*/  IMAD.MOV.U32 R36, RZ, RZ, R31 ;  /* 0x000000ffff247224 */ /* 0x000fe200078e001f */
[----:B------:R-:W-:Y:S02]  /*14c0*/  ISETP.NE.AND.EX P0, PT, R45, RZ, PT, P0 ;  /* 0x000000ff2d00720c */ /* 0x000fe40003f05300 */
[----:B------:R-:W-:Y:S02]  /*14d0*/  IABS R44, R11 ;  /* 0x0000000b002c7213 */ /* 0x000fe40000000000 */
[----:B------:R-:W-:Y:S01]  /*14e0*/  LOP3.LUT R14, R30, UR52, RZ, 0x3c, !PT ;  /* 0x000000341e0e7c12 */ /* 0x000fe2000f8e3cff */
[----:B------:R-:W-:Y:S01]  /*14f0*/  @!P1 IMAD.MOV R36, RZ, RZ, -R36 ;  /* 0x000000ffff249224 */ /* 0x000fe200078e0a24 */
[----:B--2---:R-:W-:Y:S01]  /*1500*/  ISETP.NE.U32.AND P1, PT, R46, 0x1, PT ;  /* 0x000000012e00780c */ /* 0x004fe20003f25070 */
[----:B------:R-:W-:Y:S01]  /*1510*/  @!P3 VIADD R25, R25, 0x1 ;  /* 0x000000011919b836 */ /* 0x000fe20000000000 */
[----:B------:R-:W-:-:S02]  /*1520*/  SEL R9, R9, RZ, P0 ;  /* 0x000000ff09097207 */ /* 0x000fc40000000000 */
[----:B------:R-:W-:Y:S01]  /*1530*/  ISETP.GE.AND P3, PT, R14, RZ, PT ;  /* 0x000000ff0e00720c */ /* 0x000fe20003f66270 */
[----:B------:R-:W-:Y:S01]  /*1540*/  IMAD.HI.U32 R14, R44, UR7, RZ ;  /* 0x000000072c0e7c27 */ /* 0x000fe2000f8e00ff */
[----:B------:R-:W-:-:S03]  /*1550*/  ISETP.NE.AND.EX P1, PT, R47, RZ, PT, P1 ;  /* 0x000000ff2f00720c */ /* 0x000fc60003f25310 */
[----:B------:R-:W-:Y:S01]  /*1560*/  IMAD R32, R9, UR36, RZ ;  /* 0x0000002409207c24 */ /* 0x000fe2000f8e02ff */
[----:B------:R-:W-:Y:S01]  /*1570*/  IADD3 R9, PT, PT, -R14, RZ, RZ ;  /* 0x000000ff0e097210 */ /* 0x000fe20007ffe1ff */
[----:B------:R-:W-:Y:S01]  /*1580*/  @P2 VIADD R25, R25, 0x1 ;  /* 0x0000000119192836 */ /* 0x000fe20000000000 */
[----:B------:R-:W-:-:S03]  /*1590*/  SEL R31, R20, RZ, P1 ;  /* 0x000000ff141f7207 */ /* 0x000fc60000800000 */
[----:B------:R-:W-:Y:S02]  /*15a0*/  IMAD.MOV.U32 R20, RZ, RZ, R25 ;  /* 0x000000ffff147224 */ /* 0x000fe400078e0019 */
[----:B------:R-:W-:Y:S01]  /*15b0*/  IMAD R44, R9, UR11, R44 ;  /* 0x0000000b092c7c24 */ /* 0x000fe2000f8e022c */
[----:B------:R-:W-:Y:S02]  /*15c0*/  LOP3.LUT R9, R23, UR53, RZ, 0x3c, !PT ;  /* 0x0000003517097c12 */ /* 0x000fe4000f8e3cff */
[----:B------:R-:W-:Y:S02]  /*15d0*/  @!P3 IADD3 R20, PT, PT, -R20, RZ, RZ ;  /* 0x000000ff1414b210 */ /* 0x000fe40007ffe1ff */
[----:B------:R-:W-:Y:S02]  /*15e0*/  SEL R7, R7, RZ, P0 ;  /* 0x000000ff07077207 */ /* 0x000fe40000000000 */
[----:B------:R-:W-:Y:S02]  /*15f0*/  ISETP.GE.AND P2, PT, R9, RZ, PT ;  /* 0x000000ff0900720c */ /* 0x000fe40003f46270 */
[----:B------:R-:W-:-:S02]  /*1600*/  LOP3.LUT R9, R16, UR53, RZ, 0x3c, !PT ;  /* 0x0000003510097c12 */ /* 0x000fc4000f8e3cff */
[C---:B------:R-:W-:Y:S02]  /*1610*/  SEL R25, R21.reuse, R36, !P5 ;  /* 0x0000002415197207 */ /* 0x040fe40006800000 */
[----:B------:R-:W-:Y:S01]  /*1620*/  SEL R20, R21, R20, !P5 ;  /* 0x0000001415147207 */ /* 0x000fe20006800000 */
[----:B------:R-:W-:Y:S01]  /*1630*/  IMAD R7, R7, UR36, RZ ;  /* 0x0000002407077c24 */ /* 0x000fe2000f8e02ff */
[----:B------:R-:W-:Y:S02]  /*1640*/  SEL R22, R22, RZ, P1 ;  /* 0x000000ff16167207 */ /* 0x000fe40000800000 */
[----:B------:R-:W-:Y:S01]  /*1650*/  ISETP.GE.AND P3, PT, R9, RZ, PT ;  /* 0x000000ff0900720c */ /* 0x000fe20003f66270 */
[----:B------:R-:W-:Y:S01]  /*1660*/  IMAD.MOV R9, RZ, RZ, -R25 ;  /* 0x000000ffff097224 */ /* 0x000fe200078e0a19 */
[----:B------:R-:W-:Y:S01]  /*1670*/  IADD3 R39, PT, PT, -R20, RZ, RZ ;  /* 0x000000ff14277210 */ /* 0x000fe20007ffe1ff */
[----:B------:R-:W-:Y:S01]  /*1680*/  IMAD R7, R22, UR37, R7 ;  /* 0x0000002516077c24 */ /* 0x000fe2000f8e0207 */
[----:B------:R-:W-:Y:S01]  /*1690*/  ISETP.NE.AND P5, PT, RZ, UR53, PT ;  /* 0x00000035ff007c0c */ /* 0x000fe2000bfa5270 */
[----:B------:R-:W-:Y:S01]  /*16a0*/  @P4 VIADD R29, R29, 0x1 ;  /* 0x000000011d1d4836 */ /* 0x000fe20000000000 */
[----:B------:R-:W-:Y:S01]  /*16b0*/  LOP3.LUT R22, RZ, UR53, RZ, 0x33, !PT ;  /* 0x00000035ff167c12 */ /* 0x000fe2000f8e33ff */
[----:B------:R-:W-:-:S02]  /*16c0*/  IMAD R28, R9, UR52, R28 ;  /* 0x00000034091c7c24 */ /* 0x000fc4000f8e021c */
[----:B------:R-:W-:Y:S02]  /*16d0*/  IMAD R9, R39, UR52, R30 ;  /* 0x0000003427097c24 */ /* 0x000fe4000f8e021e */
[----:B------:R-:W-:Y:S01]  /*16e0*/  IMAD.MOV.U32 R39, RZ, RZ, R29 ;  /* 0x000000ffff277224 */ /* 0x000fe200078e001d */
[C---:B------:R-:W-:Y:S02]  /*16f0*/  SEL R29, R22.reuse, R33, !P5 ;  /* 0x00000021161d7207 */ /* 0x040fe40006800000 */
[----:B------:R-:W-:Y:S01]  /*1700*/  @!P2 IADD3 R15, PT, PT, -R15, RZ, RZ ;  /* 0x000000ff0f0fa210 */ /* 0x000fe20007ffe1ff */
[----:B------:R-:W-:Y:S02]  /*1710*/  IMAD R31, R31, UR37, R32 ;  /* 0x000000251f1f7c24 */ /* 0x000fe4000f8e0220 */
[----:B------:R-:W-:Y:S01]  /*1720*/  IMAD.MOV R32, RZ, RZ, -R29 ;  /* 0x000000ffff207224 */ /* 0x000fe200078e0a1d */
[----:B------:R-:W-:Y:S02]  /*1730*/  SEL R30, R22, R15, !P5 ;  /* 0x0000000f161e7207 */ /* 0x000fe40006800000 */
[----:B------:R-:W-:Y:S01]  /*1740*/  ISETP.LT.U32.AND P2, PT, R44, UR11, PT ;  /* 0x0000000b2c007c0c */ /* 0x000fe2000bf41070 */
[----:B------:R-:W-:Y:S01]  /*1750*/  IMAD R27, R32, UR53, R27 ;  /* 0x00000035201b7c24 */ /* 0x000fe2000f8e021b */
[----:B------:R-:W-:Y:S01]  /*1760*/  IADD3 R32, PT, PT, -R30, RZ, RZ ;  /* 0x000000ff1e207210 */ /* 0x000fe20007ffe1ff */
[----:B------:R-:W-:-:S04]  /*1770*/  @!P3 IMAD.MOV R39, RZ, RZ, -R39 ;  /* 0x000000ffff27b224 */ /* 0x000fc800078e0a27 */
[----:B------:R-:W-:Y:S02]  /*1780*/  IMAD R23, R32, UR53, R23 ;  /* 0x0000003520177c24 */ /* 0x000fe4000f8e0217 */
[----:B------:R-:W0:Y:S01]  /*1790*/  LDC.64 R32, c[0x0][0x3a0] ;  /* 0x0000e800ff207b82 */ /* 0x000e220000000a00 */
[----:B------:R-:W-:-:S03]  /*17a0*/  SEL R39, R22, R39, !P5 ;  /* 0x0000002716277207 */ /* 0x000fc60006800000 */
[----:B------:R-:W-:Y:S02]  /*17b0*/  @!P2 VIADD R44, R44, -UR11 ;  /* 0x8000000b2c2cac36 */ /* 0x000fe40008000000 */
[----:B------:R-:W-:-:S03]  /*17c0*/  IMAD.MOV R15, RZ, RZ, -R39 ;  /* 0x000000ffff0f7224 */ /* 0x000fc600078e0a27 */
[----:B------:R-:W-:Y:S01]  /*17d0*/  ISETP.GE.U32.AND P3, PT, R44, UR11, PT ;  /* 0x0000000b2c007c0c */ /* 0x000fe2000bf66070 */
[----:B------:R-:W-:Y:S01]  /*17e0*/  IMAD R16, R15, UR53, R16 ;  /* 0x000000350f107c24 */ /* 0x000fe2000f8e0210 */
[----:B------:R-:W-:Y:S02]  /*17f0*/  LOP3.LUT R15, R11, UR51, RZ, 0x3c, !PT ;  /* 0x000000330b0f7c12 */ /* 0x000fe4000f8e3cff */
[----:B------:R-:W-:Y:S02]  /*1800*/  @!P2 IADD3 R14, PT, PT, R14, 0x1, RZ ;  /* 0x000000010e0ea810 */ /* 0x000fe40007ffe0ff */
[----:B------:R-:W-:Y:S02]  /*1810*/  ISETP.GE.AND P2, PT, R15, RZ, PT ;  /* 0x000000ff0f00720c */ /* 0x000fe40003f46270 */
[----:B------:R-:W-:-:S05]  /*1820*/  SEL R2, R2, RZ, P0 ;  /* 0x000000ff02027207 */ /* 0x000fca0000000000 */
[----:B------:R-:W-:Y:S01]  /*1830*/  @P3 VIADD R14, R14, 0x1 ;  /* 0x000000010e0e3836 */ /* 0x000fe20000000000 */
[----:B0-----:R-:W-:Y:S01]  /*1840*/  ISETP.NE.U32.AND P3, PT, R32, 0x1, PT ;  /* 0x000000012000780c */ /* 0x001fe20003f65070 */
[----:B------:R-:W-:Y:S01]  /*1850*/  IMAD R15, R2, UR36, RZ ;  /* 0x00000024020f7c24 */ /* 0x000fe2000f8e02ff */
[----:B------:R-:W-:Y:S02]  /*1860*/  SEL R10, R10, RZ, P1 ;  /* 0x000000ff0a0a7207 */ /* 0x000fe40000800000 */
[----:B------:R-:W-:Y:S01]  /*1870*/  ISETP.NE.AND.EX P3, PT, R33, RZ, PT, P3 ;  /* 0x000000ff2100720c */ /* 0x000fe20003f65330 */
[----:B------:R-:W-:Y:S01]  /*1880*/  @!P2 IMAD.MOV R14, RZ, RZ, -R14 ;  /* 0x000000ffff0ea224 */ /* 0x000fe200078e0a0e */
[----:B------:R-:W-:Y:S01]  /*1890*/  SEL R6, R6, RZ, P0 ;  /* 0x000000ff06067207 */ /* 0x000fe20000000000 */
[----:B------:R-:W-:Y:S01]  /*18a0*/  IMAD R10, R10, UR37, R15 ;  /* 0x000000250a0a7c24 */ /* 0x000fe2000f8e020f */
[----:B------:R-:W-:Y:S02]  /*18b0*/  SEL R2, R29, RZ, P3 ;  /* 0x000000ff1d027207 */ /* 0x000fe40001800000 */
[----:B------:R-:W-:Y:S01]  /*18c0*/  SHF.R.S64 R15, RZ, 0x1e, R0 ;  /* 0x0000001eff0f7819 */ /* 0x000fe20000001000 */
[----:B------:R-:W-:Y:S01]  /*18d0*/  IMAD R47, R6, UR36, RZ ;  /* 0x00000024062f7c24 */ /* 0x000fe2000f8e02ff */
[----:B------:R-:W-:-:S02]  /*18e0*/  SEL R24, R24, RZ, P1 ;  /* 0x000000ff18187207 */ /* 0x000fc40000800000 */
[----:B------:R-:W-:Y:S01]  /*18f0*/  SEL R37, R22, R37, !P5 ;  /* 0x0000002516257207 */ /* 0x000fe20006800000 */
[----:B------:R-:W-:Y:S01]  /*1900*/  IMAD R31, R2, UR38, R31 ;  /* 0x00000026021f7c24 */ /* 0x000fe2000f8e021f */
[----:B------:R-:W-:Y:S02]  /*1910*/  SEL R29, R18, R14, !P6 ;  /* 0x0000000e121d7207 */ /* 0x000fe40007000000 */
[----:B------:R-:W-:Y:S01]  /*1920*/  IADD3 R14, P2, PT, R15, UR40, RZ ;  /* 0x000000280f0e7c10 */ /* 0x000fe2000ff5e0ff */
[----:B------:R-:W-:Y:S01]  /*1930*/  IMAD R47, R24, UR37, R47 ;  /* 0x00000025182f7c24 */ /* 0x000fe2000f8e022f */
[----:B------:R-:W-:Y:S02]  /*1940*/  SHF.R.S64 R6, RZ, 0x1e, R11 ;  /* 0x0000001eff067819 */ /* 0x000fe4000000100b */
[----:B------:R-:W-:Y:S01]  /*1950*/  IABS R2, R28 ;  /* 0x0000001c00027213 */ /* 0x000fe20000000000 */
[----:B------:R-:W-:Y:S01]  /*1960*/  IMAD.MOV R45, RZ, RZ, -R37 ;  /* 0x000000ffff2d7224 */ /* 0x000fe200078e0a25 */
[----:B------:R-:W-:-:S02]  /*1970*/  SEL R24, R30, RZ, P3 ;  /* 0x000000ff1e187207 */ /* 0x000fc40001800000 */
[----:B------:R-:W-:Y:S02]  /*1980*/  IADD3 R36, PT, PT, -R29, RZ, RZ ;  /* 0x000000ff1d247210 */ /* 0x000fe40007ffe1ff */
[----:B------:R-:W-:Y:S01]  /*1990*/  LEA.HI.X.SX32 R15, R0, UR41, 0x2, P2 ;  /* 0x00000029000f7c11 */ /* 0x000fe200090f16ff */
[----:B------:R-:W-:Y:S01]  /*19a0*/  IMAD.HI.U32 R0, R2, UR5, RZ ;  /* 0x0000000502007c27 */ /* 0x000fe2000f8e00ff */
[----:B------:R-:W-:-:S03]  /*19b0*/  IADD3 R6, P2, PT, R6, UR40, RZ ;  /* 0x0000002806067c10 */ /* 0x000fc6000ff5e0ff */
[----:B------:R-:W-:Y:S01]  /*19c0*/  IMAD R26, R45, UR53, R26 ;  /* 0x000000352d1a7c24 */ /* 0x000fe2000f8e021a */
[----:B------:R-:W-:Y:S01]  /*19d0*/  P2R R48, PR, RZ, 0x2 ;  /* 0x00000002ff307803 */ /* 0x000fe20000000000 */
[----:B------:R-:W-:Y:S01]  /*19e0*/  IMAD R24, R24, UR38, R7 ;  /* 0x0000002618187c24 */ /* 0x000fe2000f8e0207 */
[----:B------:R-:W0:Y:S01]  /*19f0*/  LDC.64 R44, c[0x0][0x3a8] ;  /* 0x0000ea00ff2c7b82 */ /* 0x000e220000000a00 */
[----:B------:R-:W-:Y:S01]  /*1a00*/  IMAD R36, R36, UR51, R11 ;  /* 0x0000003324247c24 */ /* 0x000fe2000f8e020b */
[----:B------:R-:W-:Y:S01]  /*1a10*/  LEA.HI.X.SX32 R7, R11, UR41, 0x2, P2 ;  /* 0x000000290b077c11 */ /* 0x000fe200090f16ff */
[----:B------:R-:W-:Y:S01]  /*1a20*/  IMAD.MOV R11, RZ, RZ, -R0 ;  /* 0x000000ffff0b7224 */ /* 0x000fe200078e0a00 */
[----:B------:R-:W-:Y:S01]  /*1a30*/  SEL R33, R37, RZ, P3 ;  /* 0x000000ff25217207 */ /* 0x000fe20001800000 */
[----:B------:R1:W2:Y:S02]  /*1a40*/  LDG.E R14, desc[UR14][R14.64] ;  /* 0x0000000e0e0e7981 */ /* 0x0002a4000c1e1900 */
[----:B------:R-:W-:-:S05]  /*1a50*/  IMAD R2, R11, UR12, R2 ;  /* 0x0000000c0b027c24 */ /* 0x000fca000f8e0202 */
[----:B------:R-:W-:Y:S01]  /*1a60*/  ISETP.LT.U32.AND P1, PT, R2, UR12, PT ;  /* 0x0000000c02007c0c */ /* 0x000fe2000bf21070 */
[----:B------:R-:W-:Y:S01]  /*1a70*/  IMAD R33, R33, UR38, R10 ;  /* 0x0000002621217c24 */ /* 0x000fe2000f8e020a */
[----:B------:R-:W-:Y:S02]  /*1a80*/  IABS R10, R9 ;  /* 0x00000009000a7213 */ /* 0x000fe40000000000 */
[----:B------:R-:W-:Y:S02]  /*1a90*/  SEL R32, R39, RZ, P3 ;  /* 0x000000ff27207207 */ /* 0x000fe40001800000 */
[----:B------:R-:W-:Y:S01]  /*1aa0*/  IABS R30, R36 ;  /* 0x00000024001e7213 */ /* 0x000fe20000000000 */
[----:B------:R-:W-:Y:S01]  /*1ab0*/  IMAD.HI.U32 R39, R10, UR5, RZ ;  /* 0x000000050a277c27 */ /* 0x000fe2000f8e00ff */
[----:B------:R-:W-:Y:S02]  /*1ac0*/  P2R R46, PR, RZ, 0x1 ;  /* 0x00000001ff2e7803 */ /* 0x000fe40000000000 */
[----:B0-----:R-:W-:-:S03]  /*1ad0*/  ISETP.NE.U32.AND P2, PT, R44, 0x1, PT ;  /* 0x000000012c00780c */ /* 0x001fc60003f45070 */
[----:B------:R-:W-:Y:S01]  /*1ae0*/  @!P1 VIADD R2, R2, -UR12 ;  /* 0x8000000c02029c36 */ /* 0x000fe20008000000 */
[----:B------:R-:W-:Y:S01]  /*1af0*/  IADD3 R44, PT, PT, R19, 0xe0, RZ ;  /* 0x000000e0132c7810 */ /* 0x000fe20007ffe0ff */
[----:B------:R-:W-:Y:S02]  /*1b00*/  IMAD.MOV R37, RZ, RZ, -R39 ;  /* 0x000000ffff257224 */ /* 0x000fe400078e0a27 */
[----:B------:R-:W-:Y:S01]  /*1b10*/  IMAD.HI.U32 R11, R30, UR9, RZ ;  /* 0x000000091e0b7c27 */ /* 0x000fe2000f8e00ff */
[----:B------:R-:W-:Y:S02]  /*1b20*/  ISETP.GE.U32.AND P0, PT, R2, UR12, PT ;  /* 0x0000000c02007c0c */ /* 0x000fe4000bf06070 */
[----:B------:R-:W-:Y:S01]  /*1b30*/  IABS R2, R44 ;  /* 0x0000002c00027213 */ /* 0x000fe20000000000 */
[----:B------:R-:W-:Y:S01]  /*1b40*/  IMAD R10, R37, UR12, R10 ;  /* 0x0000000c250a7c24 */ /* 0x000fe2000f8e020a */
[----:B------:R-:W-:Y:S02]  /*1b50*/  IADD3 R37, PT, PT, -R11, RZ, RZ ;  /* 0x000000ff0b257210 */ /* 0x000fe40007ffe1ff */
[----:B------:R-:W-:Y:S01]  /*1b60*/  ISETP.NE.AND.EX P2, PT, R45, RZ, PT, P2 ;  /* 0x000000ff2d00720c */ /* 0x000fe20003f45320 */
[----:B------:R-:W-:-:S04]  /*1b70*/  IMAD.HI.U32 R45, R2, UR7, RZ ;  /* 0x00000007022d7c27 */ /* 0x000fc8000f8e00ff */
[----:B------:R-:W-:Y:S02]  /*1b80*/  IMAD R30, R37, UR10, R30 ;  /* 0x0000000a251e7c24 */ /* 0x000fe4000f8e021e */
[----:B------:R-:W-:-:S04]  /*1b90*/  IMAD.MOV R37, RZ, RZ, -R45 ;  /* 0x000000ffff257224 */ /* 0x000fc800078e0a2d */
[----:B------:R-:W-:-:S05]  /*1ba0*/  IMAD R2, R37, UR11, R2 ;  /* 0x0000000b25027c24 */ /* 0x000fca000f8e0202 */
[----:B------:R-:W-:Y:S02]  /*1bb0*/  ISETP.LT.U32.AND P5, PT, R2, UR11, PT ;  /* 0x0000000b02007c0c */ /* 0x000fe4000bfa1070 */
[----:B------:R-:W-:-:S11]  /*1bc0*/  ISETP.LT.U32.AND P4, PT, R10, UR12, PT ;  /* 0x0000000c0a007c0c */ /* 0x000fd6000bf81070 */
[----:B------:R-:W-:Y:S01]  /*1bd0*/  @!P5 VIADD R45, R45, 0x1 ;  /* 0x000000012d2dd836 */ /* 0x000fe20000000000 */
[----:B------:R-:W-:Y:S02]  /*1be0*/  @!P5 IADD3 R2, PT, PT, R2, -UR11, RZ ;  /* 0x8000000b0202dc10 */ /* 0x000fe4000fffe0ff */
[----:B------:R-:W-:Y:S02]  /*1bf0*/  ISETP.LT.U32.AND P5, PT, R30, UR10, PT ;  /* 0x0000000a1e007c0c */ /* 0x000fe4000bfa1070 */
[----:B------:R-:W-:Y:S01]  /*1c00*/  P2R R51, PR, RZ, 0x4 ;  /* 0x00000004ff337803 */ /* 0x000fe20000000000 */
[----:B------:R-:W-:Y:S01]  /*1c10*/  @!P4 VIADD R10, R10, -UR12 ;  /* 0x8000000c0a0acc36 */ /* 0x000fe20008000000 */
[----:B------:R-:W-:-:S09]  /*1c20*/  P2R R50, PR, RZ, 0x10 ;  /* 0x00000010ff327803 */ /* 0x000fd20000000000 */
[----:B------:R-:W-:-:S05]  /*1c30*/  @!P5 VIADD R30, R30, -UR10 ;  /* 0x8000000a1e1edc36 */ /* 0x000fca0008000000 */
[----:B------:R-:W-:Y:S01]  /*1c40*/  ISETP.GE.U32.AND P2, PT, R30, UR10, PT ;  /* 0x0000000a1e007c0c */ /* 0x000fe2000bf46070 */
[----:B------:R-:W-:Y:S01]  /*1c50*/  VIADD R30, R19, 0x100 ;  /* 0x00000100131e7836 */ /* 0x000fe20000000000 */
[----:B------:R-:W-:-:S04]  /*1c60*/  ISETP.GE.U32.AND P4, PT, R2, UR11, PT ;  /* 0x0000000b02007c0c */ /* 0x000fc8000bf86070 */
[----:B------:R-:W-:Y:S01]  /*1c70*/  IABS R2, R30 ;  /* 0x0000001e00027213 */ /* 0x000fe20000000000 */
[----:B------:R-:W-:-:S04]  /*1c80*/  IMAD R32, R32, UR38, R47 ;  /* 0x0000002620207c24 */ /* 0x000fc8000f8e022f */
        /* <DEDUP_REMOVED lines=11> */
[----:B------:R-:W-:-:S05]  /*1d40*/  P2R R49, PR, RZ, 0x8 ;  /* 0x00000008ff317803 */ /* 0x000fca0000000000 */
[----:B------:R-:W-:Y:S01]  /*1d50*/  @P6 VIADD R37, R37, 0x1 ;  /* 0x0000000125256836 */ /* 0x000fe20000000000 */
[----:B------:R-:W-:Y:S02]  /*1d60*/  ISETP.GE.AND P6, PT, R54, RZ, PT ;  /* 0x000000ff3600720c */ /* 0x000fe40003fc6270 */
[----:B------:R-:W-:Y:S02]  /*1d70*/  ISETP.GE.U32.AND P3, PT, R10, UR12, PT ;  /* 0x0000000c0a007c0c */ /* 0x000fe4000bf66070 */
[----:B------:R-:W-:Y:S02]  /*1d80*/  LOP3.LUT R10, R28, UR53, RZ, 0x3c, !PT ;  /* 0x000000351c0a7c12 */ /* 0x000fe4000f8e3cff */
[----:B------:R-:W-:Y:S02]  /*1d90*/  @!P5 IADD3 R37, PT, PT, -R37, RZ, RZ ;  /* 0x000000ff2525d210 */ /* 0x000fe40007ffe1ff */
[----:B------:R-:W-:Y:S02]  /*1da0*/  @P4 IADD3 R45, PT, PT, R45, 0x1, RZ ;  /* 0x000000012d2d4810 */ /* 0x000fe40007ffe0ff */
[----:B------:R-:W-:-:S02]  /*1db0*/  ISETP.GE.AND P5, PT, R10, RZ, PT ;  /* 0x000000ff0a00720c */ /* 0x000fc40003fa6270 */
[----:B------:R-:W-:Y:S02]  /*1dc0*/  LOP3.LUT R53, R36, UR52, RZ, 0x3c, !PT ;  /* 0x0000003424357c12 */ /* 0x000fe4000f8e3cff */
[----:B------:R-:W-:Y:S01]  /*1dd0*/  ISETP.NE.AND P4, PT, R50, RZ, PT ;  /* 0x000000ff3200720c */ /* 0x000fe20003f85270 */
[----:B------:R-:W-:Y:S01]  /*1de0*/  @!P1 VIADD R0, R0, 0x1 ;  /* 0x0000000100009836 */ /* 0x000fe20000000000 */
[----:B------:R-:W-:Y:S02]  /*1df0*/  @!P6 IADD3 R45, PT, PT, -R45, RZ, RZ ;  /* 0x000000ff2d2de210 */ /* 0x000fe40007ffe1ff */
[----:B------:R-:W-:Y:S01]  /*1e00*/  ISETP.GE.AND P6, PT, R53, RZ, PT ;  /* 0x000000ff3500720c */ /* 0x000fe20003fc6270 */
[----:B------:R-:W-:Y:S02]  /*1e10*/  @P2 VIADD R11, R11, 0x1 ;  /* 0x000000010b0b2836 */ /* 0x000fe40000000000 */
[----:B------:R-:W-:Y:S01]  /*1e20*/  @P0 VIADD R0, R0, 0x1 ;  /* 0x0000000100000836 */ /* 0x000fe20000000000 */
[----:B------:R-:W-:-:S02]  /*1e30*/  ISETP.NE.AND P1, PT, R48, RZ, PT ;  /* 0x000000ff3000720c */ /* 0x000fc40003f25270 */
[----:B------:R-:W-:Y:S02]  /*1e40*/  ISETP.NE.AND P0, PT, R46, RZ, PT ;  /* 0x000000ff2e00720c */ /* 0x000fe40003f05270 */
[----:B------:R-:W-:Y:S02]  /*1e50*/  MOV R48, R11 ;  /* 0x0000000b00307202 */ /* 0x000fe40000000f00 */
[----:B------:R-:W-:Y:S01]  /*1e60*/  @!P5 IADD3 R0, PT, PT, -R0, RZ, RZ ;  /* 0x000000ff0000d210 */ /* 0x000fe20007ffe1ff */
[----:B------:R-:W-:Y:S01]  /*1e70*/  @!P4 VIADD R39, R39, 0x1 ;  /* 0x000000012727c836 */ /* 0x000fe20000000000 */
[----:B------:R-:W-:Y:S02]  /*1e80*/  ISETP.NE.AND P5, PT, RZ, UR53, PT ;  /* 0x00000035ff007c0c */ /* 0x000fe4000bfa5270 */
[----:B------:R-:W-:Y:S02]  /*1e90*/  LOP3.LUT R52, R9, UR53, RZ, 0x3c, !PT ;  /* 0x0000003509347c12 */ /* 0x000fe4000f8e3cff */
[----:B------:R-:W-:Y:S01]  /*1ea0*/  SEL R3, R3, RZ, P0 ;  /* 0x000000ff03037207 */ /* 0x000fe20000000000 */
[----:B------:R-:W-:Y:S01]  /*1eb0*/  @!P6 IMAD.MOV R48, RZ, RZ, -R48 ;  /* 0x000000ffff30e224 */ /* 0x000fe200078e0a30 */
[----:B------:R-:W-:Y:S01]  /*1ec0*/  SEL R0, R22, R0, !P5 ;  /* 0x0000000016007207 */ /* 0x000fe20006800000 */
[----:B------:R-:W-:Y:S01]  /*1ed0*/  @P3 VIADD R39, R39, 0x1 ;  /* 0x0000000127273836 */ /* 0x000fe20000000000 */
[----:B------:R-:W-:Y:S01]  /*1ee0*/  ISETP.GE.AND P6, PT, R52, RZ, PT ;  /* 0x000000ff3400720c */ /* 0x000fe20003fc6270 */
[----:B------:R-:W-:Y:S01]  /*1ef0*/  IMAD R2, R3, UR36, RZ ;  /* 0x0000002403027c24 */ /* 0x000fe2000f8e02ff */
[----:B------:R-:W-:-:S02]  /*1f00*/  ISETP.NE.AND P3, PT, R49, RZ, PT ;  /* 0x000000ff3100720c */ /* 0x000fc40003f65270 */
[----:B------:R-:W-:Y:S01]  /*1f10*/  SEL R25, R25, RZ, P1 ;  /* 0x000000ff19197207 */ /* 0x000fe20000800000 */
[----:B------:R-:W-:Y:S01]  /*1f20*/  IMAD.MOV R3, RZ, RZ, -R0 ;  /* 0x000000ffff037224 */ /* 0x000fe200078e0a00 */
[----:B------:R-:W-:Y:S02]  /*1f30*/  SEL R0, R0, RZ, P3 ;  /* 0x000000ff00007207 */ /* 0x000fe40001800000 */
[----:B------:R-:W-:Y:S01]  /*1f40*/  SEL R12, R12, RZ, P0 ;  /* 0x000000ff0c0c7207 */ /* 0x000fe20000000000 */
[----:B------:R-:W-:Y:S01]  /*1f50*/  IMAD R25, R25, UR37, R2 ;  /* 0x0000002519197c24 */ /* 0x000fe2000f8e0202 */
[----:B------:R-:W-:-:S03]  /*1f60*/  ISETP.NE.AND P2, PT, R51, RZ, PT ;  /* 0x000000ff3300720c */ /* 0x000fc60003f45270 */
[----:B------:R-:W-:Y:S01]  /*1f70*/  IMAD R47, R0, UR38, R25 ;  /* 0x00000026002f7c24 */ /* 0x000fe2000f8e0219 */
[----:B------:R-:W-:Y:S01]  /*1f80*/  SEL R25, R20, RZ, P1 ;  /* 0x000000ff14197207 */ /* 0x000fe20000800000 */
[----:B------:R-:W-:Y:S02]  /*1f90*/  IMAD R12, R12, UR36, RZ ;  /* 0x000000240c0c7c24 */ /* 0x000fe4000f8e02ff */
[----:B------:R-:W-:Y:S01]  /*1fa0*/  @!P6 IMAD.MOV R39, RZ, RZ, -R39 ;  /* 0x000000ffff27e224 */ /* 0x000fe200078e0a27 */
[----:B------:R-:W-:Y:S01]  /*1fb0*/  ISETP.NE.AND P6, PT, RZ, UR51, PT ;  /* 0x00000033ff007c0c */ /* 0x000fe2000bfc5270 */
[----:B------:R-:W-:Y:S01]  /*1fc0*/  IMAD R25, R25, UR37, R12 ;  /* 0x0000002519197c24 */ /* 0x000fe2000f8e020c */
[----:B------:R-:W-:Y:S02]  /*1fd0*/  SEL R12, R27, RZ, P2 ;  /* 0x000000ff1b0c7207 */ /* 0x000fe40001000000 */
[----:B------:R-:W-:Y:S02]  /*1fe0*/  P2R R49, PR, RZ, 0x8 ;  /* 0x00000008ff317803 */ /* 0x000fe40000000000 */
[----:B------:R-:W-:-:S02]  /*1ff0*/  SEL R0, R18, R45, !P6 ;  /* 0x0000002d12007207 */ /* 0x000fc40007000000 */
[----:B------:R-:W-:Y:S01]  /*2000*/  ISETP.NE.AND P3, PT, RZ, UR52, PT ;  /* 0x00000034ff007c0c */ /* 0x000fe2000bf65270 */
[----:B------:R-:W-:Y:S01]  /*2010*/  IMAD R27, R12, UR39, R31 ;  /* 0x000000270c1b7c24 */ /* 0x000fe2000f8e021f */
[----:B-1----:R-:W-:Y:S02]  /*2020*/  IADD3 R15, PT, PT, -R0, RZ, RZ ;  /* 0x000000ff000f7210 */ /* 0x002fe40007ffe1ff */
[----:B------:R-:W-:Y:S01]  /*2030*/  SEL R31, R21, R48, !P3 ;  /* 0x00000030151f7207 */ /* 0x000fe20005800000 */
[----:B------:R-:W-:Y:S02]  /*2040*/  IMAD R46, R3, UR53, R28 ;  /* 0x00000035032e7c24 */ /* 0x000fe4000f8e021c */
[----:B------:R-:W-:Y:S02]  /*2050*/  IMAD R28, R15, UR51, R44 ;  /* 0x000000330f1c7c24 */ /* 0x000fe4000f8e022c */
[----:B------:R-:W-:Y:S01]  /*2060*/  IMAD.MOV R15, RZ, RZ, -R31 ;  /* 0x000000ffff0f7224 */ /* 0x000fe200078e0a1f */
[----:B------:R-:W-:-:S03]  /*2070*/  SEL R23, R23, RZ, P2 ;  /* 0x000000ff17177207 */ /* 0x000fc60001000000 */
[----:B------:R-:W-:Y:S01]  /*2080*/  IMAD R36, R15, UR52, R36 ;  /* 0x000000340f247c24 */ /* 0x000fe2000f8e0224 */
[----:B------:R-:W-:Y:S01]  /*2090*/  SEL R15, R16, RZ, P2 ;  /* 0x000000ff100f7207 */ /* 0x000fe20001000000 */
[----:B------:R-:W-:-:S03]  /*20a0*/  IMAD R16, R23, UR39, R24 ;  /* 0x0000002717107c24 */ /* 0x000fc6000f8e0218 */
[----:B------:R-:W-:Y:S01]  /*20b0*/  IABS R23, R36 ;  /* 0x0000002400177213 */ /* 0x000fe20000000000 */
[----:B------:R-:W-:-:S04]  /*20c0*/  IMAD R32, R15, UR39, R32 ;  /* 0x000000270f207c24 */ /* 0x000fc8000f8e0220 */
[----:B------:R-:W-:Y:S01]  /*20d0*/  IMAD.HI.U32 R15, R23, UR5, RZ ;  /* 0x00000005170f7c27 */ /* 0x000fe2000f8e00ff */
[----:B------:R-:W-:Y:S02]  /*20e0*/  SEL R26, R26, RZ, P2 ;  /* 0x000000ff1a1a7207 */ /* 0x000fe40001000000 */
[----:B------:R-:W-:Y:S02]  /*20f0*/  SHF.R.S64 R10, RZ, 0x1e, R44 ;  /* 0x0000001eff0a7819 */ /* 0x000fe4000000102c */
[----:B------:R-:W-:Y:S02]  /*2100*/  IADD3 R12, PT, PT, -R15, RZ, RZ ;  /* 0x000000ff0f0c7210 */ /* 0x000fe40007ffe1ff */
[----:B------:R-:W-:Y:S01]  /*2110*/  SEL R39, R22, R39, !P5 ;  /* 0x0000002716277207 */ /* 0x000fe20006800000 */
[----:B------:R-:W-:Y:S01]  /*2120*/  IMAD R33, R26, UR39, R33 ;  /* 0x000000271a217c24 */ /* 0x000fe2000f8e0221 */
[----:B------:R-:W-:Y:S01]  /*2130*/  IADD3 R10, P4, PT, R10, UR40, RZ ;  /* 0x000000280a0a7c10 */ /* 0x000fe2000ff9e0ff */
[----:B------:R-:W-:Y:S01]  /*2140*/  IMAD R23, R12, UR12, R23 ;  /* 0x0000000c0c177c24 */ /* 0x000fe2000f8e0217 */
[----:B------:R-:W-:Y:S01]  /*2150*/  SHF.R.S64 R2, RZ, 0x1e, R30 ;  /* 0x0000001eff027819 */ /* 0x000fe2000000101e */
[----:B------:R-:W-:Y:S01]  /*2160*/  IMAD.MOV R26, RZ, RZ, -R39 ;  /* 0x000000ffff1a7224 */ /* 0x000fe200078e0a27 */
[----:B------:R-:W-:-:S02]  /*2170*/  SEL R12, R18, R37, !P6 ;  /* 0x00000025120c7207 */ /* 0x000fc40007000000 */
[----:B------:R-:W-:Y:S01]  /*2180*/  LEA.HI.X.SX32 R11, R44, UR41, 0x2, P4 ;  /* 0x000000292c0b7c11 */ /* 0x000fe2000a0f16ff */
[----:B------:R-:W-:Y:S01]  /*2190*/  IMAD R37, R26, UR53, R9 ;  /* 0x000000351a257c24 */ /* 0x000fe2000f8e0209 */
[----:B------:R-:W-:Y:S01]  /*21a0*/  IADD3 R2, P4, PT, R2, UR40, RZ ;  /* 0x0000002802027c10 */ /* 0x000fe2000ff9e0ff */
[----:B------:R-:W-:-:S03]  /*21b0*/  IMAD.MOV R9, RZ, RZ, -R12 ;  /* 0x000000ffff097224 */ /* 0x000fc600078e0a0c */
[----:B------:R-:W-:Y:S01]  /*21c0*/  LEA.HI.X.SX32 R3, R30, UR41, 0x2, P4 ;  /* 0x000000291e037c11 */ /* 0x000fe2000a0f16ff */
[----:B------:R-:W-:Y:S01]  /*21d0*/  IMAD R30, R9, UR51, R30 ;  /* 0x00000033091e7c24 */ /* 0x000fe2000f8e021e */
[----:B------:R-:W-:-:S04]  /*21e0*/  IABS R24, R28 ;  /* 0x0000001c00187213 */ /* 0x000fc80000000000 */
[----:B------:R-:W-:Y:S02]  /*21f0*/  IABS R9, R30 ;  /* 0x0000001e00097213 */ /* 0x000fe40000000000 */
[----:B------:R-:W-:-:S03]  /*2200*/  SEL R20, R46, RZ, P2 ;  /* 0x000000ff2e147207 */ /* 0x000fc60001000000 */
[----:B------:R-:W-:-:S04]  /*2210*/  IMAD.HI.U32 R26, R9, UR9, RZ ;  /* 0x00000009091a7c27 */ /* 0x000fc8000f8e00ff */
[----:B------:R-:W-:-:S04]  /*2220*/  IMAD.HI.U32 R46, R24, UR9, RZ ;  /* 0x00000009182e7c27 */ /* 0x000fc8000f8e00ff */
[----:B------:R-:W-:Y:S02]  /*2230*/  IMAD.MOV R44, RZ, RZ, -R26 ;  /* 0x000000ffff2c7224 */ /* 0x000fe400078e0a1a */
[----:B------:R-:W-:Y:S02]  /*2240*/  IMAD.MOV R45, RZ, RZ, -R46 ;  /* 0x000000ffff2d7224 */ /* 0x000fe400078e0a2e */
[----:B------:R-:W-:Y:S02]  /*2250*/  IMAD R9, R44, UR10, R9 ;  /* 0x0000000a2c097c24 */ /* 0x000fe4000f8e0209 */
[----:B------:R-:W-:-:S03]  /*2260*/  IMAD R24, R45, UR10, R24 ;  /* 0x0000000a2d187c24 */ /* 0x000fc6000f8e0218 */
[----:B------:R-:W-:Y:S02]  /*2270*/  ISETP.LT.U32.AND P5, PT, R9, UR10, PT ;  /* 0x0000000a09007c0c */ /* 0x000fe4000bfa1070 */
[----:B------:R-:W-:Y:S02]  /*2280*/  ISETP.LT.U32.AND P4, PT, R24, UR10, PT ;  /* 0x0000000a18007c0c */ /* 0x000fe4000bf81070 */
[----:B------:R-:W-:Y:S02]  /*2290*/  ISETP.LT.U32.AND P3, PT, R23, UR12, PT ;  /* 0x0000000c17007c0c */ /* 0x000fe4000bf61070 */
[----:B------:R-:W-:-:S07]  /*22a0*/  P2R R51, PR, RZ, 0x2 ;  /* 0x00000002ff337803 */ /* 0x000fce0000000000 */
[----:B------:R-:W-:Y:S02]  /*22b0*/  @!P5 IADD3 R9, PT, PT, R9, -UR10, RZ ;  /* 0x8000000a0909dc10 */ /* 0x000fe4000fffe0ff */
[----:B------:R-:W-:Y:S02]  /*22c0*/  @!P4 VIADD R24, R24, -UR10 ;  /* 0x8000000a1818cc36 */ /* 0x000fe40008000000 */
[----:B------:R-:W-:Y:S01]  /*22d0*/  ISETP.GE.U32.AND P1, PT, R9, UR10, PT ;  /* 0x0000000a09007c0c */ /* 0x000fe2000bf26070 */
[----:B------:R-:W-:Y:S01]  /*22e0*/  VIADD R9, R19, 0x120 ;  /* 0x0000012013097836 */ /* 0x000fe20000000000 */
[----:B------:R-:W-:Y:S02]  /*22f0*/  P2R R48, PR, RZ, 0x4 ;  /* 0x00000004ff307803 */ /* 0x000fe40000000000 */
[----:B------:R-:W-:Y:S02]  /*2300*/  ISETP.GE.U32.AND P2, PT, R24, UR10, PT ;  /* 0x0000000a18007c0c */ /* 0x000fe4000bf46070 */
[----:B------:R-:W-:-:S02]  /*2310*/  @!P3 IADD3 R23, PT, PT, R23, -UR12, RZ ;  /* 0x8000000c1717bc10 */ /* 0x000fc4000fffe0ff */
[----:B------:R-:W-:Y:S02]  /*2320*/  IABS R24, R9 ;  /* 0x0000000900187213 */ /* 0x000fe40000000000 */
[----:B------:R-:W-:Y:S02]  /*2330*/  P2R R50, PR, RZ, 0x1 ;  /* 0x00000001ff327803 */ /* 0x000fe40000000000 */
[----:B------:R-:W-:Y:S01]  /*2340*/  ISETP.GE.U32.AND P0, PT, R23, UR12, PT ;  /* 0x0000000c17007c0c */ /* 0x000fe2000bf06070 */
[----:B------:R-:W-:-:S04]  /*2350*/  IMAD.HI.U32 R23, R24, UR7, RZ ;  /* 0x0000000718177c27 */ /* 0x000fc8000f8e00ff */
[----:B------:R-:W-:-:S04]  /*2360*/  IMAD.MOV R45, RZ, RZ, -R23 ;  /* 0x000000ffff2d7224 */ /* 0x000fc800078e0a17 */
[----:B------:R-:W-:-:S05]  /*2370*/  IMAD R24, R45, UR11, R24 ;  /* 0x0000000b2d187c24 */ /* 0x000fca000f8e0218 */
[----:B------:R-:W-:Y:S02]  /*2380*/  ISETP.LT.U32.AND P6, PT, R24, UR11, PT ;  /* 0x0000000b18007c0c */ /* 0x000fe4000bfc1070 */
[----:B------:R-:W-:Y:S01]  /*2390*/  LOP3.LUT R44, R28, UR52, RZ, 0x3c, !PT ;  /* 0x000000341c2c7c12 */ /* 0x000fe2000f8e3cff */
[----:B------:R-:W-:-:S10]  /*23a0*/  @!P4 VIADD R46, R46, 0x1 ;  /* 0x000000012e2ec836 */ /* 0x000fd40000000000 */
[----:B------:R-:W-:Y:S01]  /*23b0*/  @!P6 IADD3 R24, PT, PT, R24, -UR11, RZ ;  /* 0x8000000b1818ec10 */ /* 0x000fe2000fffe0ff */
[----:B------:R-:W-:Y:S01]  /*23c0*/  @!P6 VIADD R23, R23, 0x1 ;  /* 0x000000011717e836 */ /* 0x000fe20000000000 */
[----:B------:R-:W-:Y:S02]  /*23d0*/  ISETP.GE.AND P6, PT, R44, RZ, PT ;  /* 0x000000ff2c00720c */ /* 0x000fe40003fc6270 */
[----:B------:R-:W-:Y:S01]  /*23e0*/  ISETP.GE.U32.AND P4, PT, R24, UR11, PT ;  /* 0x0000000b18007c0c */ /* 0x000fe2000bf86070 */
[----:B------:R-:W-:Y:S02]  /*23f0*/  @P2 VIADD R46, R46, 0x1 ;  /* 0x000000012e2e2836 */ /* 0x000fe40000000000 */
[----:B------:R-:W-:Y:S01]  /*2400*/  IMAD R20, R20, UR39, R47 ;  /* 0x0000002714147c24 */ /* 0x000fe2000f8e022f */
[----:B------:R-:W-:Y:S02]  /*2410*/  LOP3.LUT R47, R36, UR53, RZ, 0x3c, !PT ;  /* 0x00000035242f7c12 */ /* 0x000fe4000f8e3cff */
[----:B------:R-:W-:Y:S01]  /*2420*/  LOP3.LUT R24, R9, UR51, RZ, 0x3c, !PT ;  /* 0x0000003309187c12 */ /* 0x000fe2000f8e3cff */
[----:B------:R-:W-:-:S04]  /*2430*/  @!P3 VIADD R15, R15, 0x1 ;  /* 0x000000010f0fb836 */ /* 0x000fc80000000000 */
[----:B------:R-:W-:Y:S02]  /*2440*/  @!P6 IADD3 R46, PT, PT, -R46, RZ, RZ ;  /* 0x000000ff2e2ee210 */ /* 0x000fe40007ffe1ff */
[----:B------:R-:W-:Y:S02]  /*2450*/  ISETP.GE.AND P6, PT, R47, RZ, PT ;  /* 0x000000ff2f00720c */ /* 0x000fe40003fc6270 */
[----:B------:R-:W-:Y:S02]  /*2460*/  @P4 IADD3 R23, PT, PT, R23, 0x1, RZ ;  /* 0x0000000117174810 */ /* 0x000fe40007ffe0ff */
[----:B------:R-:W-:Y:S01]  /*2470*/  ISETP.GE.AND P4, PT, R24, RZ, PT ;  /* 0x000000ff1800720c */ /* 0x000fe20003f86270 */
[----:B------:R-:W-:Y:S01]  /*2480*/  @P0 VIADD R15, R15, 0x1 ;  /* 0x000000010f0f0836 */ /* 0x000fe20000000000 */
[----:B------:R-:W-:Y:S01]  /*2490*/  ISETP.NE.AND P3, PT, R49, RZ, PT ;  /* 0x000000ff3100720c */ /* 0x000fe20003f65270 */
[----:B------:R-:W-:Y:S01]  /*24a0*/  @!P5 VIADD R26, R26, 0x1 ;  /* 0x000000011a1ad836 */ /* 0x000fe20000000000 */
[----:B------:R-:W-:Y:S01]  /*24b0*/  ISETP.NE.AND P0, PT, R50, RZ, PT ;  /* 0x000000ff3200720c */ /* 0x000fe20003f05270 */
[----:B------:R-:W-:Y:S01]  /*24c0*/  IMAD.MOV.U32 R45, RZ, RZ, R15 ;  /* 0x000000ffff2d7224 */ /* 0x000fe200078e000f */
[----:B------:R-:W-:Y:S01]  /*24d0*/  SEL R24, R39, RZ, P3 ;  /* 0x000000ff27187207 */ /* 0x000fe20001800000 */
[----:B------:R-:W-:Y:S01]  /*24e0*/  @P1 VIADD R26, R26, 0x1 ;  /* 0x000000011a1a1836 */ /* 0x000fe20000000000 */
[----:B------:R-:W-:Y:S01]  /*24f0*/  LOP3.LUT R52, R30, UR52, RZ, 0x3c, !PT ;  /* 0x000000341e347c12 */ /* 0x000fe2000f8e3cff */
[----:B------:R-:W-:Y:S01]  /*2500*/  @!P6 IMAD.MOV R45, RZ, RZ, -R45 ;  /* 0x000000ffff2de224 */ /* 0x000fe200078e0a2d */
[----:B------:R-:W-:Y:S01]  /*2510*/  ISETP.NE.AND P1, PT, R51, RZ, PT ;  /* 0x000000ff3300720c */ /* 0x000fe20003f25270 */
[----:B------:R-:W2:Y:S01]  /*2520*/  LDG.E R15, desc[UR14][R6.64] ;  /* 0x0000000e060f7981 */ /* 0x000ea2000c1e1900 */
[----:B------:R-:W-:-:S02]  /*2530*/  SEL R29, R29, RZ, P0 ;  /* 0x000000ff1d1d7207 */ /* 0x000fc40000000000 */
[----:B------:R-:W-:Y:S02]  /*2540*/  ISETP.NE.AND P6, PT, RZ, UR53, PT ;  /* 0x00000035ff007c0c */ /* 0x000fe4000bfc5270 */
[----:B------:R-:W-:Y:S01]  /*2550*/  ISETP.NE.AND P2, PT, R48, RZ, PT ;  /* 0x000000ff3000720c */ /* 0x000fe20003f45270 */
[----:B------:R-:W-:Y:S01]  /*2560*/  IMAD R48, R24, UR38, R25 ;  /* 0x0000002618307c24 */ /* 0x000fe2000f8e0219 */
[----:B------:R-:W-:Y:S01]  /*2570*/  @!P4 IADD3 R23, PT, PT, -R23, RZ, RZ ;  /* 0x000000ff1717c210 */ /* 0x000fe20007ffe1ff */
[----:B------:R-:W-:Y:S01]  /*2580*/  IMAD R44, R29, UR36, RZ ;  /* 0x000000241d2c7c24 */ /* 0x000fe2000f8e02ff */
[----:B------:R-:W-:Y:S02]  /*2590*/  ISETP.GE.AND P5, PT, R52, RZ, PT ;  /* 0x000000ff3400720c */ /* 0x000fe40003fa6270 */
[----:B------:R-:W-:Y:S02]  /*25a0*/  SEL R31, R31, RZ, P1 ;  /* 0x000000ff1f1f7207 */ /* 0x000fe40000800000 */
[----:B------:R-:W-:-:S02]  /*25b0*/  IADD3 R24, P4, PT, R33, UR42, RZ ;  /* 0x0000002a21187c10 */ /* 0x000fc4000ff9e0ff */
[----:B------:R-:W-:Y:S01]  /*25c0*/  SEL R29, R22, R45, !P6 ;  /* 0x0000002d161d7207 */ /* 0x000fe20007000000 */
[----:B------:R-:W-:Y:S01]  /*25d0*/  IMAD.MOV.U32 R52, RZ, RZ, R26 ;  /* 0x000000ffff347224 */ /* 0x000fe200078e001a */
[----:B------:R-:W-:Y:S01]  /*25e0*/  LEA.HI.X.SX32 R25, R33, UR43, 0x1, P4 ;  /* 0x0000002b21197c11 */ /* 0x000fe2000a0f0eff */
[----:B------:R-:W-:Y:S01]  /*25f0*/  IMAD R50, R31, UR37, R44 ;  /* 0x000000251f327c24 */ /* 0x000fe2000f8e022c */
[----:B------:R-:W-:Y:S02]  /*2600*/  IADD3 R26, P4, PT, R27, UR42, RZ ;  /* 0x0000002a1b1a7c10 */ /* 0x000fe4000ff9e0ff */
[----:B------:R-:W-:Y:S02]  /*2610*/  IADD3 R31, PT, PT, -R29, RZ, RZ ;  /* 0x000000ff1d1f7210 */ /* 0x000fe40007ffe1ff */
[----:B------:R-:W-:Y:S02]  /*2620*/  ISETP.NE.AND P6, PT, RZ, UR52, PT ;  /* 0x00000034ff007c0c */ /* 0x000fe4000bfc5270 */
[----:B------:R-:W-:Y:S01]  /*2630*/  LEA.HI.X.SX32 R27, R27, UR43, 0x1, P4 ;  /* 0x0000002b1b1b7c11 */ /* 0x000fe2000a0f0eff */
[----:B------:R-:W-:Y:S01]  /*2640*/  IMAD R36, R31, UR53, R36 ;  /* 0x000000351f247c24 */ /* 0x000fe2000f8e0224 */
[----:B------:R-:W-:-:S02]  /*2650*/  IADD3 R44, P4, PT, R16, UR42, RZ ;  /* 0x0000002a102c7c10 */ /* 0x000fc4000ff9e0ff */
[C---:B------:R-:W-:Y:S02]  /*2660*/  SEL R47, R21.reuse, R46, !P6 ;  /* 0x0000002e152f7207 */ /* 0x040fe40007000000 */
[----:B------:R-:W-:Y:S02]  /*2670*/  @!P5 IADD3 R52, PT, PT, -R52, RZ, RZ ;  /* 0x000000ff3434d210 */ /* 0x000fe40007ffe1ff */
[----:B------:R-:W-:Y:S02]  /*2680*/  LEA.HI.X.SX32 R45, R16, UR43, 0x1, P4 ;  /* 0x0000002b102d7c11 */ /* 0x000fe4000a0f0eff */
[----:B------:R0:W2:Y:S01]  /*2690*/  LDG.E R16, desc[UR14][R10.64] ;  /* 0x0000000e0a107981 */ /* 0x0000a2000c1e1900 */
[----:B------:R-:W-:Y:S02]  /*26a0*/  SEL R31, R36, RZ, P2 ;  /* 0x000000ff241f7207 */ /* 0x000fe40001000000 */
[----:B------:R-:W-:Y:S01]  /*26b0*/  SEL R36, R21, R52, !P6 ;  /* 0x0000003415247207 */ /* 0x000fe20007000000 */
[----:B------:R-:W3:Y:S01]  /*26c0*/  LDG.E.U8 R44, desc[UR14][R44.64] ;  /* 0x0000000e2c2c7981 */ /* 0x000ee2000c1e1100 */
[----:B0-----:R-:W-:-:S04]  /*26d0*/  IMAD.MOV R11, RZ, RZ, -R47 ;  /* 0x000000ffff0b7224 */ /* 0x001fc800078e0a2f */
[----:B------:R-:W-:Y:S02]  /*26e0*/  IMAD R28, R11, UR52, R28 ;  /* 0x000000340b1c7c24 */ /* 0x000fe4000f8e021c */
[----:B------:R-:W-:-:S04]  /*26f0*/  IMAD.MOV R11, RZ, RZ, -R36 ;  /* 0x000000ffff0b7224 */ /* 0x000fc800078e0a24 */
[----:B------:R-:W-:Y:S01]  /*2700*/  IMAD R46, R11, UR52, R30 ;  /* 0x000000340b2e7c24 */ /* 0x000fe2000f8e021e */
[----:B------:R-:W-:Y:S02]  /*2710*/  IABS R11, R28 ;  /* 0x0000001c000b7213 */ /* 0x000fe40000000000 */
[----:B------:R-:W-:-:S03]  /*2720*/  SEL R29, R29, RZ, P3 ;  /* 0x000000ff1d1d7207 */ /* 0x000fc60001800000 */
[----:B------:R-:W-:Y:S01]  /*2730*/  IMAD.HI.U32 R10, R11, UR5, RZ ;  /* 0x000000050b0a7c27 */ /* 0x000fe2000f8e00ff */
[----:B------:R-:W-:-:S03]  /*2740*/  IABS R33, R46 ;  /* 0x0000002e00217213 */ /* 0x000fc60000000000 */
[----:B------:R-:W-:Y:S01]  /*2750*/  IMAD R50, R29, UR38, R50 ;  /* 0x000000261d327c24 */ /* 0x000fe2000f8e0232 */
[----:B------:R-:W-:Y:S02]  /*2760*/  SEL R29, R37, RZ, P2 ;  /* 0x000000ff251d7207 */ /* 0x000fe40001000000 */
[----:B------:R-:W-:Y:S01]  /*2770*/  IADD3 R30, PT, PT, -R10, RZ, RZ ;  /* 0x000000ff0a1e7210 */ /* 0x000fe20007ffe1ff */
[----:B------:R0:W4:Y:S01]  /*2780*/  LDG.E.U8 R37, desc[UR14][R24.64] ;  /* 0x0000000e18257981 */ /* 0x000122000c1e1100 */
[----:B------:R-:W-:-:S03]  /*2790*/  ISETP.NE.AND P6, PT, RZ, UR51, PT ;  /* 0x00000033ff007c0c */ /* 0x000fc6000bfc5270 */
[----:B------:R-:W-:Y:S01]  /*27a0*/  IMAD R11, R30, UR12, R11 ;  /* 0x0000000c1e0b7c24 */ /* 0x000fe2000f8e020b */
[----:B------:R-:W-:Y:S01]  /*27b0*/  SEL R23, R18, R23, !P6 ;  /* 0x0000001712177207 */ /* 0x000fe20007000000 */
[----:B0-----:R-:W-:-:S04]  /*27c0*/  IMAD.HI.U32 R24, R33, UR5, RZ ;  /* 0x0000000521187c27 */ /* 0x001fc8000f8e00ff */
[----:B------:R-:W-:Y:S01]  /*27d0*/  IMAD.MOV R30, RZ, RZ, -R24 ;  /* 0x000000ffff1e7224 */ /* 0x000fe200078e0a18 */
[----:B------:R-:W-:-:S03]  /*27e0*/  SHF.R.S64 R6, RZ, 0x1e, R9 ;  /* 0x0000001eff067819 */ /* 0x000fc60000001009 */
[----:B------:R-:W-:Y:S02]  /*27f0*/  IMAD R25, R30, UR12, R33 ;  /* 0x0000000c1e197c24 */ /* 0x000fe4000f8e0221 */
[----:B------:R-:W-:Y:S01]  /*2800*/  IMAD.MOV R30, RZ, RZ, -R23 ;  /* 0x000000ffff1e7224 */ /* 0x000fe200078e0a17 */
[----:B------:R-:W-:-:S03]  /*2810*/  IADD3 R6, P4, PT, R6, UR40, RZ ;  /* 0x0000002806067c10 */ /* 0x000fc6000ff9e0ff */
[----:B------:R-:W-:Y:S01]  /*2820*/  IMAD R33, R30, UR51, R9 ;  /* 0x000000331e217c24 */ /* 0x000fe2000f8e0209 */
[----:B------:R-:W-:-:S04]  /*2830*/  LEA.HI.X.SX32 R7, R9, UR41, 0x2, P4 ;  /* 0x0000002909077c11 */ /* 0x000fc8000a0f16ff */
[----:B------:R-:W-:Y:S01]  /*2840*/  IABS R9, R33 ;  /* 0x0000002100097213 */ /* 0x000fe20000000000 */
[----:B------:R-:W-:-:S04]  /*2850*/  IMAD R29, R29, UR39, R48 ;  /* 0x000000271d1d7c24 */ /* 0x000fc8000f8e0230 */
[----:B------:R-:W-:-:S04]  /*2860*/  IMAD.HI.U32 R48, R9, UR9, RZ ;  /* 0x0000000909307c27 */ /* 0x000fc8000f8e00ff */
[----:B------:R-:W-:-:S04]  /*2870*/  IMAD.MOV R30, RZ, RZ, -R48 ;  /* 0x000000ffff1e7224 */ /* 0x000fc800078e0a30 */
[----:B------:R-:W-:Y:S01]  /*2880*/  IMAD R9, R30, UR10, R9 ;  /* 0x0000000a1e097c24 */ /* 0x000fe2000f8e0209 */
[----:B------:R-:W-:-:S04]  /*2890*/  P2R R51, PR, RZ, 0x2 ;  /* 0x00000002ff337803 */ /* 0x000fc80000000000 */
[----:B------:R-:W-:Y:S02]  /*28a0*/  ISETP.LT.U32.AND P5, PT, R9, UR10, PT ;  /* 0x0000000a09007c0c */ /* 0x000fe4000bfa1070 */
[----:B------:R-:W-:Y:S02]  /*28b0*/  ISETP.LT.U32.AND P1, PT, R11, UR12, PT ;  /* 0x0000000c0b007c0c */ /* 0x000fe4000bf21070 */
[----:B------:R-:W-:-:S09]  /*28c0*/  P2R R54, PR, RZ, 0x4 ;  /* 0x00000004ff367803 */ /* 0x000fd20000000000 */
[----:B------:R-:W-:Y:S02]  /*28d0*/  @!P5 IADD3 R9, PT, PT, R9, -UR10, RZ ;  /* 0x8000000a0909dc10 */ /* 0x000fe4000fffe0ff */
[----:B------:R-:W-:Y:S02]  /*28e0*/  @!P1 IADD3 R11, PT, PT, R11, -UR12, RZ ;  /* 0x8000000c0b0b9c10 */ /* 0x000fe4000fffe0ff */
[----:B------:R-:W-:Y:S01]  /*28f0*/  ISETP.GE.U32.AND P2, PT, R9, UR10, PT ;  /* 0x0000000a09007c0c */ /* 0x000fe2000bf46070 */
[----:B------:R-:W-:Y:S01]  /*2900*/  VIADD R9, R19, 0x140 ;  /* 0x0000014013097836 */ /* 0x000fe20000000000 */
        /* <DEDUP_REMOVED lines=8> */
[----:B------:R-:W-:-:S11]  /*2990*/  ISETP.LT.U32.AND P4, PT, R25, UR12, PT ;  /* 0x0000000c19007c0c */ /* 0x000fd6000bf81070 */
[----:B------:R-:W-:-:S04]  /*29a0*/  @!P6 IADD3 R11, PT, PT, R11, -UR11, RZ ;  /* 0x8000000b0b0bec10 */ /* 0x000fc8000fffe0ff */
[----:B------:R-:W-:Y:S01]  /*29b0*/  ISETP.GE.U32.AND P5, PT, R11, UR11, PT ;  /* 0x0000000b0b007c0c */ /* 0x000fe2000bfa6070 */
[----:B------:R-:W-:Y:S01]  /*29c0*/  @!P6 VIADD R39, R39, 0x1 ;  /* 0x000000012727e836 */ /* 0x000fe20000000000 */
[----:B------:R-:W-:Y:S02]  /*29d0*/  R2UR UR16, R34 ;  /* 0x00000000221072ca */ /* 0x000fe400000e0000 */
[----:B------:R-:W-:Y:S02]  /*29e0*/  R2UR UR17, R35 ;  /* 0x00000000231172ca */ /* 0x000fe400000e0000 */
[----:B------:R-:W-:Y:S02]  /*29f0*/  LOP3.LUT R45, R33, UR52, RZ, 0x3c, !PT ;  /* 0x00000034212d7c12 */ /* 0x000fe4000f8e3cff */
[----:B------:R-:W-:Y:S01]  /*2a00*/  LOP3.LUT R11, R9, UR51, RZ, 0x3c, !PT ;  /* 0x00000033090b7c12 */ /* 0x000fe2000f8e3cff */
[----:B------:R-:W-:Y:S01]  /*2a10*/  @!P4 VIADD R25, R25, -UR12 ;  /* 0x8000000c1919cc36 */ /* 0x000fe20008000000 */
[----:B------:R-:W-:-:S03]  /*2a20*/  ISETP.GE.AND P6, PT, R45, RZ, PT ;  /* 0x000000ff2d00720c */ /* 0x000fc60003fc6270 */
[----:B------:R-:W-:Y:S02]  /*2a30*/  @P5 IADD3 R39, PT, PT, R39, 0x1, RZ ;  /* 0x0000000127275810 */ /* 0x000fe40007ffe0ff */
[----:B------:R-:W-:Y:S02]  /*2a40*/  ISETP.GE.AND P5, PT, R11, RZ, PT ;  /* 0x000000ff0b00720c */ /* 0x000fe40003fa6270 */
[----:B------:R-:W-:Y:S01]  /*2a50*/  P2R R53, PR, RZ, 0x8 ;  /* 0x00000008ff357803 */ /* 0x000fe20000000000 */
[----:B------:R-:W-:Y:S01]  /*2a60*/  @P2 VIADD R48, R48, 0x1 ;  /* 0x0000000130302836 */ /* 0x000fe20000000000 */
[----:B------:R-:W-:Y:S01]  /*2a70*/  ISETP.GE.U32.AND P3, PT, R25, UR12, PT ;  /* 0x0000000c19007c0c */ /* 0x000fe2000bf66070 */
[----:B------:R0:W5:Y:S01]  /*2a80*/  LDG.E.U8 R26, desc[UR16][R26.64] ;  /* 0x000000101a1a7981 */ /* 0x000162000c1e1100 */
[----:B------:R-:W-:Y:S01]  /*2a90*/  LOP3.LUT R25, R46, UR53, RZ, 0x3c, !PT ;  /* 0x000000352e197c12 */ /* 0x000fe2000f8e3cff */
[----:B------:R-:W-:Y:S01]  /*2aa0*/  @!P1 VIADD R10, R10, 0x1 ;  /* 0x000000010a0a9836 */ /* 0x000fe20000000000 */
[----:B------:R-:W-:Y:S01]  /*2ab0*/  @!P6 IADD3 R48, PT, PT, -R48, RZ, RZ ;  /* 0x000000ff3030e210 */ /* 0x000fe20007ffe1ff */
[----:B------:R-:W-:Y:S01]  /*2ac0*/  @!P4 VIADD R24, R24, 0x1 ;  /* 0x000000011818c836 */ /* 0x000fe20000000000 */
[----:B------:R-:W-:-:S02]  /*2ad0*/  ISETP.GE.AND P6, PT, R25, RZ, PT ;  /* 0x000000ff1900720c */ /* 0x000fc40003fc6270 */
[----:B0-----:R-:W-:Y:S02]  /*2ae0*/  LOP3.LUT R27, R28, UR53, RZ, 0x3c, !PT ;  /* 0x000000351c1b7c12 */ /* 0x001fe4000f8e3cff */
[----:B------:R-:W-:Y:S02]  /*2af0*/  @!P5 IADD3 R39, PT, PT, -R39, RZ, RZ ;  /* 0x000000ff2727d210 */ /* 0x000fe40007ffe1ff */
[----:B------:R-:W-:Y:S01]  /*2b00*/  ISETP.GE.AND P5, PT, R27, RZ, PT ;  /* 0x000000ff1b00720c */ /* 0x000fe20003fa6270 */
[----:B------:R-:W-:Y:S01]  /*2b10*/  @P0 VIADD R10, R10, 0x1 ;  /* 0x000000010a0a0836 */ /* 0x000fe20000000000 */
[----:B------:R-:W-:Y:S01]  /*2b20*/  ISETP.NE.AND P0, PT, R49, RZ, PT ;  /* 0x000000ff3100720c */ /* 0x000fe20003f05270 */
[----:B------:R-:W-:Y:S01]  /*2b30*/  @P3 VIADD R24, R24, 0x1 ;  /* 0x0000000118183836 */ /* 0x000fe20000000000 */
[----:B------:R-:W-:Y:S02]  /*2b40*/  ISETP.NE.AND P1, PT, R51, RZ, PT ;  /* 0x000000ff3300720c */ /* 0x000fe40003f25270 */
[----:B------:R-:W-:-:S02]  /*2b50*/  SEL R0, R0, RZ, P0 ;  /* 0x000000ff00007207 */ /* 0x000fc40000000000 */
[----:B------:R-:W-:Y:S02]  /*2b60*/  MOV R27, R24 ;  /* 0x00000018001b7202 */ /* 0x000fe40000000f00 */
[----:B------:R-:W-:Y:S01]  /*2b70*/  SEL R47, R47, RZ, P1 ;  /* 0x000000ff2f2f7207 */ /* 0x000fe20000800000 */
[----:B------:R-:W-:Y:S02]  /*2b80*/  IMAD R0, R0, UR36, RZ ;  /* 0x0000002400007c24 */ /* 0x000fe4000f8e02ff */
[----:B------:R-:W-:Y:S02]  /*2b90*/  @!P5 IMAD.MOV R10, RZ, RZ, -R10 ;  /* 0x000000ffff0ad224 */ /* 0x000fe400078e0a0a */
[----:B------:R-:W-:Y:S01]  /*2ba0*/  @!P6 IMAD.MOV R27, RZ, RZ, -R27 ;  /* 0x000000ffff1be224 */ /* 0x000fe200078e0a1b */
[----:B------:R-:W-:Y:S01]  /*2bb0*/  ISETP.NE.AND P6, PT, RZ, UR53, PT ;  /* 0x00000035ff007c0c */ /* 0x000fe2000bfc5270 */
[----:B------:R-:W-:-:S03]  /*2bc0*/  IMAD R47, R47, UR37, R0 ;  /* 0x000000252f2f7c24 */ /* 0x000fc6000f8e0200 */
[----:B------:R-:W-:Y:S02]  /*2bd0*/  SEL R0, R22, R10, !P6 ;  /* 0x0000000a16007207 */ /* 0x000fe40007000000 */
[----:B------:R-:W-:Y:S02]  /*2be0*/  ISETP.NE.AND P3, PT, R53, RZ, PT ;  /* 0x000000ff3500720c */ /* 0x000fe40003f65270 */
[----:B------:R-:W-:Y:S01]  /*2bf0*/  SEL R12, R12, RZ, P0 ;  /* 0x000000ff0c0c7207 */ /* 0x000fe20000000000 */
[----:B------:R-:W-:Y:S01]  /*2c00*/  IMAD.MOV R11, RZ, RZ, -R0 ;  /* 0x000000ffff0b7224 */ /* 0x000fe200078e0a00 */
[----:B------:R-:W-:Y:S02]  /*2c10*/  ISETP.NE.AND P2, PT, R54, RZ, PT ;  /* 0x000000ff3600720c */ /* 0x000fe40003f45270 */
[----:B------:R-:W-:Y:S01]  /*2c20*/  IADD3 R10, P4, PT, R32, UR42, RZ ;  /* 0x0000002a200a7c10 */ /* 0x000fe2000ff9e0ff */
[----:B------:R-:W-:Y:S01]  /*2c30*/  IMAD R28, R11, UR53, R28 ;  /* 0x000000350b1c7c24 */ /* 0x000fe2000f8e021c */
[----:B------:R-:W-:Y:S01]  /*2c40*/  SEL R0, R0, RZ, P3 ;  /* 0x000000ff00007207 */ /* 0x000fe20001800000 */
[----:B------:R-:W-:Y:S01]  /*2c50*/  IMAD R45, R12, UR36, RZ ;  /* 0x000000240c2d7c24 */ /* 0x000fe2000f8e02ff */
[----:B------:R-:W-:-:S02]  /*2c60*/  SEL R36, R36, RZ, P1 ;  /* 0x000000ff24247207 */ /* 0x000fc40000800000 */
[----:B------:R-:W-:Y:S02]  /*2c70*/  SEL R27, R22, R27, !P6 ;  /* 0x0000001b161b7207 */ /* 0x000fe40007000000 */
[----:B------:R-:W-:Y:S01]  /*2c80*/  ISETP.NE.AND P6, PT, RZ, UR52, PT ;  /* 0x00000034ff007c0c */ /* 0x000fe2000bfc5270 */
[----:B------:R-:W-:Y:S01]  /*2c90*/  IMAD R47, R0, UR38, R47 ;  /* 0x00000026002f7c24 */ /* 0x000fe2000f8e022f */
[----:B------:R-:W-:Y:S01]  /*2ca0*/  LEA.HI.X.SX32 R11, R32, UR43, 0x1, P4 ;  /* 0x0000002b200b7c11 */ /* 0x000fe2000a0f0eff */
[----:B------:R-:W-:Y:S01]  /*2cb0*/  IMAD R36, R36, UR37, R45 ;  /* 0x0000002524247c24 */ /* 0x000fe2000f8e022d */
[----:B------:R-:W-:Y:S01]  /*2cc0*/  SEL R28, R28, RZ, P2 ;  /* 0x000000ff1c1c7207 */ /* 0x000fe20001000000 */
[----:B------:R-:W-:Y:S01]  /*2cd0*/  IMAD R31, R31, UR39, R50 ;  /* 0x000000271f1f7c24 */ /* 0x000fe2000f8e0232 */
[----:B------:R-:W-:Y:S01]  /*2ce0*/  IADD3 R24, P4, PT, R20, UR42, RZ ;  /* 0x0000002a14187c10 */ /* 0x000fe2000ff9e0ff */
[----:B------:R0:W2:Y:S01]  /*2cf0*/  LDG.E R0, desc[UR14][R2.64] ;  /* 0x0000000e02007981 */ /* 0x0000a2000c1e1900 */
[----:B------:R-:W-:-:S02]  /*2d00*/  IADD3 R45, PT, PT, -R27, RZ, RZ ;  /* 0x000000ff1b2d7210 */ /* 0x000fc40007ffe1ff */
[----:B------:R-:W-:Y:S01]  /*2d10*/  SEL R48, R21, R48, !P6 ;  /* 0x0000003015307207 */ /* 0x000fe20007000000 */
[----:B------:R-:W-:Y:S01]  /*2d20*/  IMAD R32, R28, UR39, R47 ;  /* 0x000000271c207c24 */ /* 0x000fe2000f8e022f */
[----:B------:R-:W-:Y:S01]  /*2d30*/  LEA.HI.X.SX32 R25, R20, UR43, 0x1, P4 ;  /* 0x0000002b14197c11 */ /* 0x000fe2000a0f0eff */
[----:B------:R-:W-:Y:S01]  /*2d40*/  IMAD R12, R45, UR53, R46 ;  /* 0x000000352d0c7c24 */ /* 0x000fe2000f8e022e */
[C---:B------:R-:W-:Y:S01]  /*2d50*/  IADD3 R28, P4, PT, R29.reuse, UR42, RZ ;  /* 0x0000002a1d1c7c10 */ /* 0x040fe2000ff9e0ff */
[----:B------:R-:W-:Y:S01]  /*2d60*/  IMAD.MOV R46, RZ, RZ, -R48 ;  /* 0x000000ffff2e7224 */ /* 0x000fe200078e0a30 */
[----:B------:R-:W-:Y:S01]  /*2d70*/  ISETP.NE.AND P6, PT, RZ, UR51, PT ;  /* 0x00000033ff007c0c */ /* 0x000fe2000bfc5270 */
[----:B------:R1:W2:Y:S01]  /*2d80*/  LDG.E.U8 R45, desc[UR16][R24.64] ;  /* 0x00000010182d7981 */ /* 0x0002a2000c1e1100 */
[----:B------:R-:W-:Y:S02]  /*2d90*/  LEA.HI.X.SX32 R29, R29, UR43, 0x1, P4 ;  /* 0x0000002b1d1d7c11 */ /* 0x000fe4000a0f0eff */
[----:B------:R-:W-:Y:S01]  /*2da0*/  SEL R47, R27, RZ, P3 ;  /* 0x000000ff1b2f7207 */ /* 0x000fe20001800000 */
[----:B------:R-:W-:Y:S01]  /*2db0*/  IMAD R46, R46, UR52, R33 ;  /* 0x000000342e2e7c24 */ /* 0x000fe2000f8e0221 */
[----:B------:R-:W-:Y:S01]  /*2dc0*/  IADD3 R30, P4, PT, R31, UR42, RZ ;  /* 0x0000002a1f1e7c10 */ /* 0x000fe2000ff9e0ff */
[----:B------:R1:W2:Y:S01]  /*2dd0*/  LDG.E.U8 R27, desc[UR14][R10.64] ;  /* 0x0000000e0a1b7981 */ /* 0x0002a2000c1e1100 */
[----:B------:R-:W-:-:S02]  /*2de0*/  SEL R20, R18, R39, !P6 ;  /* 0x0000002712147207 */ /* 0x000fc40007000000 */
[--C-:B0-----:R-:W-:Y:S01]  /*2df0*/  SHF.R.S64 R2, RZ, 0x1e, R9.reuse ;  /* 0x0000001eff027819 */ /* 0x101fe20000001009 */
[----:B------:R-:W-:Y:S01]  /*2e00*/  IMAD R47, R47, UR38, R36 ;  /* 0x000000262f2f7c24 */ /* 0x000fe2000f8e0224 */
[----:B------:R-:W-:Y:S01]  /*2e10*/  LEA.HI.X.SX32 R31, R31, UR43, 0x1, P4 ;  /* 0x0000002b1f1f7c11 */ /* 0x000fe2000a0f0eff */
[----:B------:R-:W-:Y:S01]  /*2e20*/  IMAD.MOV R36, RZ, RZ, -R20 ;  /* 0x000000ffff247224 */ /* 0x000fe200078e0a14 */
[----:B------:R-:W-:Y:S01]  /*2e30*/  IADD3 R2, P4, PT, R2, UR40, RZ ;  /* 0x0000002802027c10 */ /* 0x000fe2000ff9e0ff */
[----:B------:R0:W2:Y:S01]  /*2e40*/  LDG.E.U8 R33, desc[UR14][R28.64] ;  /* 0x0000000e1c217981 */ /* 0x0000a2000c1e1100 */
[----:B------:R-:W-:Y:S01]  /*2e50*/  IABS R39, R46 ;  /* 0x0000002e00277213 */ /* 0x000fe20000000000 */
[----:B------:R-:W-:Y:S01]  /*2e60*/  IMAD R36, R36, UR51, R9 ;  /* 0x0000003324247c24 */ /* 0x000fe2000f8e0209 */
[----:B------:R-:W-:Y:S02]  /*2e70*/  LEA.HI.X.SX32 R3, R9, UR41, 0x2, P4 ;  /* 0x0000002909037c11 */ /* 0x000fe4000a0f16ff */
[----:B------:R-:W-:-:S02]  /*2e80*/  MOV R9, R39 ;  /* 0x0000002700097202 */ /* 0x000fc40000000f00 */
[----:B-1----:R-:W-:Y:S01]  /*2e90*/  IABS R25, R36 ;  /* 0x0000002400197213 */ /* 0x002fe20000000000 */
[----:B------:R1:W2:Y:S02]  /*2ea0*/  LDG.E.U8 R39, desc[UR16][R30.64] ;  /* 0x000000101e277981 */ /* 0x0002a4000c1e1100 */
[----:B------:R-:W-:-:S04]  /*2eb0*/  IMAD.HI.U32 R10, R9, UR5, RZ ;  /* 0x00000005090a7c27 */ /* 0x000fc8000f8e00ff */
[----:B------:R-:W-:-:S04]  /*2ec0*/  IMAD.MOV R24, RZ, RZ, -R10 ;  /* 0x000000ffff187224 */ /* 0x000fc800078e0a0a */
[----:B------:R-:W-:Y:S02]  /*2ed0*/  IMAD R9, R24, UR12, R9 ;  /* 0x0000000c18097c24 */ /* 0x000fe4000f8e0209 */
[----:B------:R-:W-:-:S03]  /*2ee0*/  IMAD.HI.U32 R11, R25, UR9, RZ ;  /* 0x00000009190b7c27 */ /* 0x000fc6000f8e00ff */
[----:B------:R-:W-:Y:S01]  /*2ef0*/  ISETP.LT.U32.AND P4, PT, R9, UR12, PT ;  /* 0x0000000c09007c0c */ /* 0x000fe2000bf81070 */
[----:B------:R-:W-:-:S04]  /*2f00*/  IMAD.MOV R24, RZ, RZ, -R11 ;  /* 0x000000ffff187224 */ /* 0x000fc800078e0a0b */
[----:B------:R-:W-:Y:S01]  /*2f10*/  IMAD R24, R24, UR10, R25 ;  /* 0x0000000a18187c24 */ /* 0x000fe2000f8e0219 */
[----:B------:R-:W-:-:S04]  /*2f20*/  P2R R49, PR, RZ, 0x4 ;  /* 0x00000004ff317803 */ /* 0x000fc80000000000 */
[----:B------:R-:W-:-:S03]  /*2f30*/  ISETP.LT.U32.AND P5, PT, R24, UR10, PT ;  /* 0x0000000a18007c0c */ /* 0x000fc6000bfa1070 */
[----:B------:R-:W-:-:S04]  /*2f40*/  @!P4 IADD3 R9, PT, PT, R9, -UR12, RZ ;  /* 0x8000000c0909cc10 */ /* 0x000fc8000fffe0ff */
[----:B------:R-:W-:Y:S01]  /*2f50*/  ISETP.GE.U32.AND P2, PT, R9, UR12, PT ;  /* 0x0000000c09007c0c */ /* 0x000fe2000bf46070 */
[----:B------:R-:W-:Y:S01]  /*2f60*/  VIADD R9, R19, 0x160 ;  /* 0x0000016013097836 */ /* 0x000fe20000000000 */
[----:B------:R-:W-:-:S04]  /*2f70*/  LOP3.LUT R38, R38, 0xfffffff7, RZ, 0xc0, !PT ;  /* 0xfffffff726267812 */ /* 0x000fc800078ec0ff */
[----:B------:R-:W-:Y:S01]  /*2f80*/  @!P5 VIADD R24, R24, -UR10 ;  /* 0x8000000a1818dc36 */ /* 0x000fe20008000000 */
[----:B------:R-:W-:-:S06]  /*2f90*/  IABS R25, R9 ;  /* 0x0000000900197213 */ /* 0x000fcc0000000000 */
[----:B------:R-:W-:Y:S02]  /*2fa0*/  @P2 LOP3.LUT R38, R38, 0x8, RZ, 0xfc, !PT ;  /* 0x0000000826262812 */ /* 0x000fe400078efcff */
[----:B------:R-:W-:Y:S01]  /*2fb0*/  ISETP.GE.U32.AND P2, PT, R24, UR10, PT ;  /* 0x0000000a18007c0c */ /* 0x000fe2000bf46070 */
[----:B------:R-:W-:-:S05]  /*2fc0*/  IMAD.HI.U32 R24, R25, UR7, RZ ;  /* 0x0000000719187c27 */ /* 0x000fca000f8e00ff */
[----:B0-----:R-:W-:-:S05]  /*2fd0*/  IADD3 R28, PT, PT, -R24, RZ, RZ ;  /* 0x000000ff181c7210 */ /* 0x001fca0007ffe1ff */
        /* <DEDUP_REMOVED lines=8> */
[----:B------:R-:W-:-:S07]  /*3060*/  ISETP.GE.U32.AND P5, PT, R25, UR11, PT ;  /* 0x0000000b19007c0c */ /* 0x000fce000bfa6070 */
[----:B------:R-:W-:Y:S02]  /*3070*/  @P6 IADD3 R10, PT, PT, R10, 0x1, RZ ;  /* 0x000000010a0a6810 */ /* 0x000fe40007ffe0ff */
[----:B------:R-:W-:Y:S02]  /*3080*/  ISETP.GE.AND P6, PT, R29, RZ, PT ;  /* 0x000000ff1d00720c */ /* 0x000fe40003fc6270 */
[----:B-1----:R-:W-:Y:S02]  /*3090*/  LOP3.LUT R30, R36, UR52, RZ, 0x3c, !PT ;  /* 0x00000034241e7c12 */ /* 0x002fe4000f8e3cff */
[----:B------:R-:W-:Y:S01]  /*30a0*/  MOV R29, R10 ;  /* 0x0000000a001d7202 */ /* 0x000fe20000000f00 */
[----:B------:R-:W-:Y:S01]  /*30b0*/  @P5 VIADD R24, R24, 0x1 ;  /* 0x0000000118185836 */ /* 0x000fe20000000000 */
[----:B------:R-:W-:Y:S02]  /*30c0*/  ISETP.GE.AND P5, PT, R30, RZ, PT ;  /* 0x000000ff1e00720c */ /* 0x000fe40003fa6270 */
[----:B------:R-:W-:Y:S01]  /*30d0*/  SEL R23, R23, RZ, P0 ;  /* 0x000000ff17177207 */ /* 0x000fe20000000000 */
[----:B------:R-:W-:-:S04]  /*30e0*/  @P2 VIADD R11, R11, 0x1 ;  /* 0x000000010b0b2836 */ /* 0x000fc80000000000 */
[----:B------:R-:W-:Y:S01]  /*30f0*/  @!P6 IMAD.MOV R29, RZ, RZ, -R29 ;  /* 0x000000ffff1de224 */ /* 0x000fe200078e0a1d */
[----:B------:R-:W-:Y:S01]  /*3100*/  ISETP.NE.AND P6, PT, RZ, UR53, PT ;  /* 0x00000035ff007c0c */ /* 0x000fe2000bfc5270 */
[----:B------:R-:W-:Y:S01]  /*3110*/  IMAD R23, R23, UR36, RZ ;  /* 0x0000002417177c24 */ /* 0x000fe2000f8e02ff */
[----:B------:R-:W-:Y:S02]  /*3120*/  SEL R48, R48, RZ, P1 ;  /* 0x000000ff30307207 */ /* 0x000fe40000800000 */
[----:B------:R-:W-:Y:S01]  /*3130*/  SEL R29, R22, R29, !P6 ;  /* 0x0000001d161d7207 */ /* 0x000fe20007000000 */
[----:B------:R-:W-:Y:S01]  /*3140*/  IMAD.MOV.U32 R30, RZ, RZ, R11 ;  /* 0x000000ffff1e7224 */ /* 0x000fe200078e000b */
[----:B------:R-:W-:Y:S01]  /*3150*/  ISETP.NE.AND P2, PT, R49, RZ, PT ;  /* 0x000000ff3100720c */ /* 0x000fe20003f45270 */
[----:B------:R-:W-:Y:S02]  /*3160*/  IMAD R48, R48, UR37, R23 ;  /* 0x0000002530307c24 */ /* 0x000fe4000f8e0217 */
[----:B------:R-:W-:Y:S01]  /*3170*/  IMAD.MOV R23, RZ, RZ, -R29 ;  /* 0x000000ffff177224 */ /* 0x000fe200078e0a1d */
[----:B------:R-:W-:Y:S01]  /*3180*/  SEL R29, R29, RZ, P3 ;  /* 0x000000ff1d1d7207 */ /* 0x000fe20001800000 */
[----:B------:R-:W-:Y:S01]  /*3190*/  @!P5 IMAD.MOV R30, RZ, RZ, -R30 ;  /* 0x000000ffff1ed224 */ /* 0x000fe200078e0a1e */
[----:B------:R-:W-:-:S02]  /*31a0*/  ISETP.NE.AND P6, PT, RZ, UR52, PT ;  /* 0x00000034ff007c0c */ /* 0x000fc4000bfc5270 */
[----:B------:R-:W-:Y:S01]  /*31b0*/  SEL R12, R12, RZ, P2 ;  /* 0x000000ff0c0c7207 */ /* 0x000fe20001000000 */
[----:B------:R-:W-:Y:S01]  /*31c0*/  IMAD R29, R29, UR38, R48 ;  /* 0x000000261d1d7c24 */ /* 0x000fe2000f8e0230 */
[----:B------:R-:W-:Y:S02]  /*31d0*/  LOP3.LUT R25, R9, UR51, RZ, 0x3c, !PT ;  /* 0x0000003309197c12 */ /* 0x000fe4000f8e3cff */
[----:B------:R-:W-:Y:S01]  /*31e0*/  SEL R48, R21, R30, !P6 ;  /* 0x0000001e15307207 */ /* 0x000fe20007000000 */
[----:B------:R-:W-:Y:S01]  /*31f0*/  IMAD R47, R12, UR39, R47 ;  /* 0x000000270c2f7c24 */ /* 0x000fe2000f8e022f */
[----:B------:R-:W-:Y:S01]  /*3200*/  ISETP.GE.AND P4, PT, R25, RZ, PT ;  /* 0x000000ff1900720c */ /* 0x000fe20003f86270 */
[----:B------:R0:W2:Y:S01]  /*3210*/  LDG.E R12, desc[UR14][R6.64] ;  /* 0x0000000e060c7981 */ /* 0x0000a2000c1e1900 */
[----:B------:R-:W-:Y:S01]  /*3220*/  IMAD.MOV.U32 R49, RZ, RZ, R24 ;  /* 0x000000ffff317224 */ /* 0x000fe200078e0018 */
[----:B0-----:R-:W-:-:S05]  /*3230*/  IADD3 R7, PT, PT, -R48, RZ, RZ ;  /* 0x000000ff30077210 */ /* 0x001fca0007ffe1ff */
[----:B------:R-:W-:-:S05]  /*3240*/  IMAD R51, R7, UR52, R36 ;  /* 0x0000003407337c24 */ /* 0x000fca000f8e0224 */
[----:B------:R-:W-:Y:S01]  /*3250*/  @!P4 IMAD.MOV R49, RZ, RZ, -R49 ;  /* 0x000000ffff31c224 */ /* 0x000fe200078e0a31 */
[----:B------:R-:W-:Y:S02]  /*3260*/  IABS R7, R51 ;  /* 0x0000003300077213 */ /* 0x000fe40000000000 */
[----:B------:R-:W-:-:S03]  /*3270*/  IADD3 R10, P4, PT, R32, UR42, RZ ;  /* 0x0000002a200a7c10 */ /* 0x000fc6000ff9e0ff */
[----:B------:R-:W-:Y:S01]  /*3280*/  IMAD.HI.U32 R6, R7, UR5, RZ ;  /* 0x0000000507067c27 */ /* 0x000fe2000f8e00ff */
[----:B------:R-:W-:Y:S02]  /*3290*/  LEA.HI.X.SX32 R11, R32, UR43, 0x1, P4 ;  /* 0x0000002b200b7c11 */ /* 0x000fe4000a0f0eff */
[----:B------:R-:W-:Y:S01]  /*32a0*/  IADD3 R24, P4, PT, R47, UR42, RZ ;  /* 0x0000002a2f187c10 */ /* 0x000fe2000ff9e0ff */
[----:B------:R-:W-:Y:S01]  /*32b0*/  IMAD R28, R23, UR53, R46 ;  /* 0x00000035171c7c24 */ /* 0x000fe2000f8e022e */
[----:B------:R-:W-:Y:S01]  /*32c0*/  SHF.R.S64 R46, RZ, 0x1e, R9 ;  /* 0x0000001eff2e7819 */ /* 0x000fe20000001009 */
[----:B------:R-:W-:Y:S01]  /*32d0*/  IMAD.MOV R30, RZ, RZ, -R6 ;  /* 0x000000ffff1e7224 */ /* 0x000fe200078e0a06 */
[----:B------:R-:W-:Y:S01]  /*32e0*/  LEA.HI.X.SX32 R25, R47, UR43, 0x1, P4 ;  /* 0x0000002b2f197c11 */ /* 0x000fe2000a0f0eff */
[----:B------:R0:W2:Y:S01]  /*32f0*/  LDG.E.U8 R32, desc[UR14][R10.64] ;  /* 0x0000000e0a207981 */ /* 0x0000a2000c1e1100 */
[----:B------:R-:W-:Y:S01]  /*3300*/  IADD3 R46, P4, PT, R46, UR40, RZ ;  /* 0x000000282e2e7c10 */ /* 0x000fe2000ff9e0ff */
[----:B------:R-:W-:Y:S01]  /*3310*/  IMAD R7, R30, UR12, R7 ;  /* 0x0000000c1e077c24 */ /* 0x000fe2000f8e0207 */
[----:B------:R-:W-:Y:S01]  /*3320*/  ISETP.NE.AND P6, PT, RZ, UR51, PT ;  /* 0x00000033ff007c0c */ /* 0x000fe2000bfc5270 */
[----:B------:R1:W2:Y:S01]  /*3330*/  LDG.E.U8 R31, desc[UR16][R24.64] ;  /* 0x00000010181f7981 */ /* 0x0002a2000c1e1100 */
[----:B------:R-:W-:-:S02]  /*3340*/  LEA.HI.X.SX32 R47, R9, UR41, 0x2, P4 ;  /* 0x00000029092f7c11 */ /* 0x000fc4000a0f16ff */
[----:B------:R-:W-:Y:S02]  /*3350*/  ISETP.LT.U32.AND P4, PT, R7, UR12, PT ;  /* 0x0000000c07007c0c */ /* 0x000fe4000bf81070 */
[----:B------:R-:W-:-:S05]  /*3360*/  SEL R23, R18, R49, !P6 ;  /* 0x0000003112177207 */ /* 0x000fca0007000000 */
[----:B0-----:R-:W-:-:S04]  /*3370*/  IMAD.MOV R10, RZ, RZ, -R23 ;  /* 0x000000ffff0a7224 */ /* 0x001fc800078e0a17 */
[----:B------:R-:W-:Y:S02]  /*3380*/  IMAD R30, R10, UR51, R9 ;  /* 0x000000330a1e7c24 */ /* 0x000fe4000f8e0209 */
[----:B------:R-:W-:-:S03]  /*3390*/  @!P4 IADD3 R7, PT, PT, R7, -UR12, RZ ;  /* 0x8000000c0707cc10 */ /* 0x000fc6000fffe0ff */
[----:B------:R-:W-:Y:S02]  /*33a0*/  IABS R9, R30 ;  /* 0x0000001e00097213 */ /* 0x000fe40000000000 */
[----:B------:R-:W-:Y:S02]  /*33b0*/  ISETP.GE.U32.AND P6, PT, R7, UR12, PT ;  /* 0x0000000c07007c0c */ /* 0x000fe4000bfc6070 */
[----:B------:R-:W-:-:S04]  /*33c0*/  LOP3.LUT R7, R51, UR53, RZ, 0x3c, !PT ;  /* 0x0000003533077c12 */ /* 0x000fc8000f8e3cff */
[----:B------:R-:W-:Y:S01]  /*33d0*/  ISETP.GE.AND P5, PT, R7, RZ, PT ;  /* 0x000000ff0700720c */ /* 0x000fe20003fa6270 */
[----:B------:R-:W-:-:S04]  /*33e0*/  IMAD.HI.U32 R7, R9, UR9, RZ ;  /* 0x0000000909077c27 */ /* 0x000fc8000f8e00ff */
[----:B------:R-:W-:-:S04]  /*33f0*/  IMAD.MOV R10, RZ, RZ, -R7 ;  /* 0x000000ffff0a7224 */ /* 0x000fc800078e0a07 */
[----:B------:R-:W-:Y:S01]  /*3400*/  IMAD R9, R10, UR10, R9 ;  /* 0x0000000a0a097c24 */ /* 0x000fe2000f8e0209 */
[----:B------:R-:W-:-:S04]  /*3410*/  P2R R11, PR, RZ, 0x40 ;  /* 0x00000040ff0b7803 */ /* 0x000fc80000000000 */
        /* <DEDUP_REMOVED lines=11> */
[----:B------:R-:W-:Y:S01]  /*34d0*/  MOV R9, R6 ;  /* 0x0000000600097202 */ /* 0x000fe20000000f00 */
[----:B-1----:R-:W-:Y:S01]  /*34e0*/  IMAD.MOV.U32 R24, RZ, RZ, R7 ;  /* 0x000000ffff187224 */ /* 0x002fe200078e0007 */
[----:B------:R-:W-:Y:S01]  /*34f0*/  ISETP.NE.AND P6, PT, RZ, UR53, PT ;  /* 0x00000035ff007c0c */ /* 0x000fe2000bfc5270 */
[----:B------:R-:W-:Y:S02]  /*3500*/  IMAD R28, R28, UR39, R29 ;  /* 0x000000271c1c7c24 */ /* 0x000fe4000f8e021d */
[----:B------:R-:W-:Y:S01]  /*3510*/  @!P5 IMAD.MOV R9, RZ, RZ, -R9 ;  /* 0x000000ffff09d224 */ /* 0x000fe200078e0a09 */
[----:B------:R-:W-:-:S04]  /*3520*/  SEL R20, R20, RZ, P0 ;  /* 0x000000ff14147207 */ /* 0x000fc80000000000 */
[----:B------:R-:W-:Y:S01]  /*3530*/  SEL R9, R22, R9, !P6 ;  /* 0x0000000916097207 */ /* 0x000fe20007000000 */
[----:B------:R-:W-:Y:S01]  /*3540*/  @!P4 IMAD.MOV R24, RZ, RZ, -R24 ;  /* 0x000000ffff18c224 */ /* 0x000fe200078e0a18 */
[----:B------:R-:W-:Y:S02]  /*3550*/  IADD3 R6, P4, PT, R28, UR42, RZ ;  /* 0x0000002a1c067c10 */ /* 0x000fe4000ff9e0ff */
[----:B------:R-:W-:Y:S01]  /*3560*/  ISETP.NE.AND P6, PT, RZ, UR52, PT ;  /* 0x00000034ff007c0c */ /* 0x000fe2000bfc5270 */
[----:B------:R-:W-:Y:S01]  /*3570*/  IMAD R11, R20, UR36, RZ ;  /* 0x00000024140b7c24 */ /* 0x000fe2000f8e02ff */
[----:B------:R-:W-:Y:S02]  /*3580*/  SEL R10, R48, RZ, P1 ;  /* 0x000000ff300a7207 */ /* 0x000fe40000800000 */
[----:B------:R-:W-:Y:S02]  /*3590*/  LEA.HI.X.SX32 R7, R28, UR43, 0x1, P4 ;  /* 0x0000002b1c077c11 */ /* 0x000fe4000a0f0eff */
[----:B------:R-:W-:Y:S01]  /*35a0*/  SEL R28, R21, R24, !P6 ;  /* 0x00000018151c7207 */ /* 0x000fe20007000000 */
[----:B------:R-:W-:Y:S01]  /*35b0*/  IMAD R20, R10, UR37, R11 ;  /* 0x000000250a147c24 */ /* 0x000fe2000f8e020b */
[----:B------:R-:W-:Y:S01]  /*35c0*/  IADD3 R36, PT, PT, R19, 0x180, RZ ;  /* 0x0000018013247810 */ /* 0x000fe20007ffe0ff */
[----:B------:R0:W2:Y:S01]  /*35d0*/  LDG.E.U8 R29, desc[UR14][R6.64] ;  /* 0x0000000e061d7981 */ /* 0x0000a2000c1e1100 */
[----:B------:R-:W-:Y:S01]  /*35e0*/  IADD3 R11, PT, PT, -R28, RZ, RZ ;  /* 0x000000ff1c0b7210 */ /* 0x000fe20007ffe1ff */
[----:B------:R-:W-:Y:S01]  /*35f0*/  IMAD.MOV R10, RZ, RZ, -R9 ;  /* 0x000000ffff0a7224 */ /* 0x000fe200078e0a09 */
[----:B------:R-:W-:-:S03]  /*3600*/  SEL R9, R9, RZ, P3 ;  /* 0x000000ff09097207 */ /* 0x000fc60001800000 */
[----:B------:R-:W-:Y:S02]  /*3610*/  IMAD R49, R11, UR52, R30 ;  /* 0x000000340b317c24 */ /* 0x000fe4000f8e021e */
[----:B------:R-:W-:-:S03]  /*3620*/  IMAD R9, R9, UR38, R20 ;  /* 0x0000002609097c24 */ /* 0x000fc6000f8e0214 */
[----:B------:R-:W-:-:S05]  /*3630*/  IABS R20, R49 ;  /* 0x0000003100147213 */ /* 0x000fca0000000000 */
[----:B------:R-:W-:-:S04]  /*3640*/  IMAD.HI.U32 R11, R20, UR5, RZ ;  /* 0x00000005140b7c27 */ /* 0x000fc8000f8e00ff */
[----:B------:R-:W-:-:S04]  /*3650*/  IMAD.MOV R25, RZ, RZ, -R11 ;  /* 0x000000ffff197224 */ /* 0x000fc800078e0a0b */
[----:B------:R-:W-:-:S05]  /*3660*/  IMAD R20, R25, UR12, R20 ;  /* 0x0000000c19147c24 */ /* 0x000fca000f8e0214 */
[----:B------:R-:W-:Y:S02]  /*3670*/  ISETP.LT.U32.AND P4, PT, R20, UR12, PT ;  /* 0x0000000c14007c0c */ /* 0x000fe4000bf81070 */
[----:B0-----:R-:W-:-:S05]  /*3680*/  IABS R7, R36 ;  /* 0x0000002400077213 */ /* 0x001fca0000000000 */
[----:B------:R-:W-:-:S06]  /*3690*/  IMAD.HI.U32 R6, R7, UR7, RZ ;  /* 0x0000000707067c27 */ /* 0x000fcc000f8e00ff */
[----:B------:R-:W-:Y:S01]  /*36a0*/  @!P4 VIADD R20, R20, -UR12 ;  /* 0x8000000c1414cc36 */ /* 0x000fe20008000000 */
[----:B------:R-:W-:-:S04]  /*36b0*/  LOP3.LUT R24, R49, UR53, RZ, 0x3c, !PT ;  /* 0x0000003531187c12 */ /* 0x000fc8000f8e3cff */
[----:B------:R-:W-:Y:S01]  /*36c0*/  ISETP.GE.U32.AND P6, PT, R20, UR12, PT ;  /* 0x0000000c14007c0c */ /* 0x000fe2000bfc6070 */
[----:B------:R-:W-:Y:S01]  /*36d0*/  IMAD.MOV R20, RZ, RZ, -R6 ;  /* 0x000000ffff147224 */ /* 0x000fe200078e0a06 */
[----:B------:R-:W-:-:S03]  /*36e0*/  ISETP.GE.AND P5, PT, R24, RZ, PT ;  /* 0x000000ff1800720c */ /* 0x000fc60003fa6270 */
[----:B------:R-:W-:Y:S01]  /*36f0*/  IMAD R7, R20, UR11, R7 ;  /* 0x0000000b14077c24 */ /* 0x000fe2000f8e0207 */
[----:B------:R-:W-:-:S04]  /*3700*/  P2R R24, PR, RZ, 0x40 ;  /* 0x00000040ff187803 */ /* 0x000fc80000000000 */
[----:B------:R-:W-:Y:S01]  /*3710*/  ISETP.LT.U32.AND P6, PT, R7, UR11, PT ;  /* 0x0000000b07007c0c */ /* 0x000fe2000bfc1070 */
[----:B------:R-:W-:-:S12]  /*3720*/  @!P4 VIADD R11, R11, 0x1 ;  /* 0x000000010b0bc836 */ /* 0x000fd80000000000 */
[----:B------:R-:W-:-:S05]  /*3730*/  @!P6 VIADD R7, R7, -UR11 ;  /* 0x8000000b0707ec36 */ /* 0x000fca0008000000 */
[----:B------:R-:W-:Y:S02]  /*3740*/  ISETP.GE.U32.AND P4, PT, R7, UR11, PT ;  /* 0x0000000b07007c0c */ /* 0x000fe4000bf86070 */
[----:B------:R-:W-:Y:S02]  /*3750*/  @!P6 IADD3 R6, PT, PT, R6, 0x1, RZ ;  /* 0x000000010606e810 */ /* 0x000fe40007ffe0ff */
[----:B------:R-:W-:Y:S02]  /*3760*/  ISETP.NE.AND P6, PT, R24, RZ, PT ;  /* 0x000000ff1800720c */ /* 0x000fe40003fc5270 */
[----:B------:R-:W-:Y:S01]  /*3770*/  LOP3.LUT R7, R36, UR51, RZ, 0x3c, !PT ;  /* 0x0000003324077c12 */ /* 0x000fe2000f8e3cff */
[----:B------:R-:W-:-:S06]  /*3780*/  IMAD R10, R10, UR53, R51 ;  /* 0x000000350a0a7c24 */ /* 0x000fcc000f8e0233 */
[----:B------:R-:W-:Y:S01]  /*3790*/  @P4 VIADD R6, R6, 0x1 ;  /* 0x0000000106064836 */ /* 0x000fe20000000000 */
[----:B------:R-:W-:Y:S02]  /*37a0*/  ISETP.GE.AND P4, PT, R7, RZ, PT ;  /* 0x000000ff0700720c */ /* 0x000fe40003f86270 */
[----:B------:R-:W-:Y:S01]  /*37b0*/  SEL R10, R10, RZ, P2 ;  /* 0x000000ff0a0a7207 */ /* 0x000fe20001000000 */
[----:B------:R-:W-:Y:S01]  /*37c0*/  IMAD.MOV.U32 R25, RZ, RZ, R6 ;  /* 0x000000ffff197224 */ /* 0x000fe200078e0006 */
[----:B------:R-:W-:-:S03]  /*37d0*/  @P6 IADD3 R11, PT, PT, R11, 0x1, RZ ;  /* 0x000000010b0b6810 */ /* 0x000fc60007ffe0ff */
[----:B------:R-:W-:Y:S01]  /*37e0*/  IMAD R9, R10, UR39, R9 ;  /* 0x000000270a097c24 */ /* 0x000fe2000f8e0209 */
[----:B------:R-:W-:Y:S02]  /*37f0*/  @!P5 IADD3 R11, PT, PT, -R11, RZ, RZ ;  /* 0x000000ff0b0bd210 */ /* 0x000fe40007ffe1ff */
[----:B------:R-:W-:-:S03]  /*3800*/  ISETP.NE.AND P5, PT, RZ, UR51, PT ;  /* 0x00000033ff007c0c */ /* 0x000fc6000bfa5270 */
[----:B------:R-:W-:Y:S01]  /*3810*/  @!P4 IMAD.MOV R25, RZ, RZ, -R25 ;  /* 0x000000ffff19c224 */ /* 0x000fe200078e0a19 */
[C---:B------:R-:W-:Y:S02]  /*3820*/  IADD3 R6, P4, PT, R9.reuse, UR42, RZ ;  /* 0x0000002a09067c10 */ /* 0x040fe4000ff9e0ff */
[----:B------:R-:W-:Y:S02]  /*3830*/  SHF.R.S64 R50, RZ, 0x1e, R36 ;  /* 0x0000001eff327819 */ /* 0x000fe40000001024 */
[----:B------:R-:W-:Y:S02]  /*3840*/  SEL R25, R18, R25, !P5 ;  /* 0x0000001912197207 */ /* 0x000fe40006800000 */
[----:B------:R-:W-:Y:S02]  /*3850*/  LEA.HI.X.SX32 R7, R9, UR43, 0x1, P4 ;  /* 0x0000002b09077c11 */ /* 0x000fe4000a0f0eff */
[----:B------:R0:W2:Y:S01]  /*3860*/  LDG.E R9, desc[UR14][R2.64] ;  /* 0x0000000e02097981 */ /* 0x0000a2000c1e1900 */
[----:B------:R-:W-:-:S02]  /*3870*/  IADD3 R50, P4, PT, R50, UR40, RZ ;  /* 0x0000002832327c10 */ /* 0x000fc4000ff9e0ff */
[----:B------:R-:W-:Y:S01]  /*3880*/  SEL R23, R23, RZ, P0 ;  /* 0x000000ff17177207 */ /* 0x000fe20000000000 */
[----:B------:R1:W2:Y:S01]  /*3890*/  LDG.E.U8 R30, desc[UR14][R6.64] ;  /* 0x0000000e061e7981 */ /* 0x0002a2000c1e1100 */
[----:B------:R-:W-:Y:S01]  /*38a0*/  LEA.HI.X.SX32 R51, R36, UR41, 0x2, P4 ;  /* 0x0000002924337c11 */ /* 0x000fe2000a0f16ff */
[----:B0-----:R-:W-:-:S04]  /*38b0*/  IMAD.MOV R3, RZ, RZ, -R25 ;  /* 0x000000ffff037224 */ /* 0x001fc800078e0a19 */
[----:B------:R-:W-:Y:S01]  /*38c0*/  IMAD R36, R3, UR51, R36 ;  /* 0x0000003303247c24 */ /* 0x000fe2000f8e0224 */
[----:B------:R-:W-:-:S04]  /*38d0*/  SEL R10, R28, RZ, P1 ;  /* 0x000000ff1c0a7207 */ /* 0x000fc80000800000 */
[----:B------:R-:W-:Y:S01]  /*38e0*/  IABS R20, R36 ;  /* 0x0000002400147213 */ /* 0x000fe20000000000 */
[----:B------:R-:W-:-:S04]  /*38f0*/  IMAD R23, R23, UR36, RZ ;  /* 0x0000002417177c24 */ /* 0x000fc8000f8e02ff */
[----:B------:R-:W-:-:S04]  /*3900*/  IMAD.HI.U32 R3, R20, UR9, RZ ;  /* 0x0000000914037c27 */ /* 0x000fc8000f8e00ff */
[----:B------:R-:W-:Y:S01]  /*3910*/  IMAD R10, R10, UR37, R23 ;  /* 0x000000250a0a7c24 */ /* 0x000fe2000f8e0217 */
[----:B------:R-:W-:-:S05]  /*3920*/  IADD3 R23, PT, PT, -R3, RZ, RZ ;  /* 0x000000ff03177210 */ /* 0x000fca0007ffe1ff */
[----:B------:R-:W-:-:S05]  /*3930*/  IMAD R20, R23, UR10, R20 ;  /* 0x0000000a17147c24 */ /* 0x000fca000f8e0214 */
[----:B------:R-:W-:-:S13]  /*3940*/  ISETP.LT.U32.AND P4, PT, R20, UR10, PT ;  /* 0x0000000a14007c0c */ /* 0x000fda000bf81070 */
[----:B------:R-:W-:Y:S02]  /*3950*/  @!P4 VIADD R20, R20, -UR10 ;  /* 0x8000000a1414cc36 */ /* 0x000fe40008000000 */
[----:B------:R-:W-:-:S03]  /*3960*/  @!P4 VIADD R3, R3, 0x1 ;  /* 0x000000010303c836 */ /* 0x000fc60000000000 */
[----:B------:R-:W-:Y:S02]  /*3970*/  ISETP.GE.U32.AND P4, PT, R20, UR10, PT ;  /* 0x0000000a14007c0c */ /* 0x000fe4000bf86070 */
[----:B-1----:R-:W-:Y:S02]  /*3980*/  LOP3.LUT R6, R36, UR52, RZ, 0x3c, !PT ;  /* 0x0000003424067c12 */ /* 0x002fe4000f8e3cff */
[----:B------:R-:W-:-:S09]  /*3990*/  ISETP.NE.AND P6, PT, RZ, UR53, PT ;  /* 0x00000035ff007c0c */ /* 0x000fd2000bfc5270 */
        /* <DEDUP_REMOVED lines=45> */
[----:B------:R-:W2:Y:S01]  /*3c70*/  LDG.E R10, desc[UR14][R46.64] ;  /* 0x0000000e2e0a7981 */ /* 0x000ea2000c1e1900 */
[----:B------:R-:W-:-:S03]  /*3c80*/  SEL R6, R6, RZ, P2 ;  /* 0x000000ff06067207 */ /* 0x000fc60001000000 */
[----:B------:R-:W-:Y:S02]  /*3c90*/  @P4 VIADD R7, R7, 0x1 ;  /* 0x0000000107074836 */ /* 0x000fe40000000000 */
[----:B------:R-:W-:Y:S02]  /*3ca0*/  IMAD R3, R6, UR39, R3 ;  /* 0x0000002706037c24 */ /* 0x000fe4000f8e0203 */
[----:B------:R-:W-:Y:S02]  /*3cb0*/  IMAD.MOV.U32 R53, RZ, RZ, R7 ;  /* 0x000000ffff357224 */ /* 0x000fe400078e0007 */
[----:B------:R-:W0:Y:S01]  /*3cc0*/  LDC.64 R6, c[0x0][0x3f0] ;  /* 0x0000fc00ff067b82 */ /* 0x000e220000000a00 */
[----:B------:R-:W-:Y:S02]  /*3cd0*/  ISETP.GE.AND P4, PT, R11, RZ, PT ;  /* 0x000000ff0b00720c */ /* 0x000fe40003f86270 */
[----:B------:R1:W2:Y:S11]  /*3ce0*/  LDG.E R11, desc[UR14][R50.64] ;  /* 0x0000000e320b7981 */ /* 0x0002b6000c1e1900 */
[----:B------:R-:W-:-:S02]  /*3cf0*/  @!P4 IADD3 R53, PT, PT, -R53, RZ, RZ ;  /* 0x000000ff3535c210 */ /* 0x000fc40007ffe1ff */
[----:B------:R-:W-:Y:S02]  /*3d00*/  IADD3 R48, P4, PT, R2, UR42, RZ ;  /* 0x0000002a02307c10 */ /* 0x000fe4000ff9e0ff */
[----:B------:R-:W-:Y:S02]  /*3d10*/  SEL R53, R18, R53, !P5 ;  /* 0x0000003512357207 */ /* 0x000fe40006800000 */
[----:B------:R-:W-:Y:S02]  /*3d20*/  LEA.HI.X.SX32 R49, R2, UR43, 0x1, P4 ;  /* 0x0000002b02317c11 */ /* 0x000fe4000a0f0eff */
[----:B------:R-:W-:Y:S02]  /*3d30*/  IADD3 R24, P4, PT, R3, UR42, RZ ;  /* 0x0000002a03187c10 */ /* 0x000fe4000ff9e0ff */
[----:B0-----:R-:W-:Y:S01]  /*3d40*/  R2UR UR4, R7 ;  /* 0x00000000070472ca */ /* 0x001fe200000e0000 */
[----:B------:R-:W-:Y:S01]  /*3d50*/  IMAD.MOV R7, RZ, RZ, -R53 ;  /* 0x000000ffff077224 */ /* 0x000fe200078e0a35 */
[--C-:B------:R-:W-:Y:S01]  /*3d60*/  SHF.R.S64 R2, RZ, 0x1e, R28.reuse ;  /* 0x0000001eff027819 */ /* 0x100fe2000000101c */
[----:B------:R-:W2:Y:S01]  /*3d70*/  LDG.E.U8 R20, desc[UR14][R48.64] ;  /* 0x0000000e30147981 */ /* 0x000ea2000c1e1100 */
[----:B------:R-:W-:Y:S01]  /*3d80*/  LEA.HI.X.SX32 R25, R3, UR43, 0x1, P4 ;  /* 0x0000002b03197c11 */ /* 0x000fe2000a0f0eff */
[----:B-1----:R-:W-:Y:S01]  /*3d90*/  IMAD R51, R7, UR51, R28 ;  /* 0x0000003307337c24 */ /* 0x002fe2000f8e021c */
[----:B------:R-:W-:-:S03]  /*3da0*/  IADD3 R2, P4, PT, R2, UR40, RZ ;  /* 0x0000002802027c10 */ /* 0x000fc6000ff9e0ff */
[----:B------:R0:W2:Y:S01]  /*3db0*/  LDG.E.U8 R23, desc[UR16][R24.64] ;  /* 0x0000001018177981 */ /* 0x0000a2000c1e1100 */
[----:B------:R-:W-:Y:S02]  /*3dc0*/  LEA.HI.X.SX32 R3, R28, UR41, 0x2, P4 ;  /* 0x000000291c037c11 */ /* 0x000fe4000a0f16ff */
        /* <DEDUP_REMOVED lines=32> */
[----:B------:R-:W-:Y:S01]  /*3fd0*/  @!P4 IMAD.MOV R24, RZ, RZ, -R24 ;  /* 0x000000ffff18c224 */ /* 0x000fe200078e0a18 */
[----:B------:R-:W-:-:S04]  /*3fe0*/  IADD3 R49, PT, PT, R19, 0x1c0, RZ ;  /* 0x000001c013317810 */ /* 0x000fc80007ffe0ff */
[----:B------:R-:W-:Y:S01]  /*3ff0*/  SEL R24, R22, R24, !P6 ;  /* 0x0000001816187207 */ /* 0x000fe20007000000 */
[----:B------:R-:W-:Y:S01]  /*4000*/  IMAD R3, R3, UR37, R2 ;  /* 0x0000002503037c24 */ /* 0x000fe2000f8e0202 */
[----:B------:R-:W-:-:S03]  /*4010*/  IABS R25, R49 ;  /* 0x0000003100197213 */ /* 0x000fc60000000000 */
[----:B------:R-:W-:Y:S01]  /*4020*/  IMAD.MOV R2, RZ, RZ, -R24 ;  /* 0x000000ffff027224 */ /* 0x000fe200078e0a18 */
[----:B------:R-:W-:-:S05]  /*4030*/  SEL R24, R24, RZ, P3 ;  /* 0x000000ff18187207 */ /* 0x000fca0001800000 */
        /* <DEDUP_REMOVED lines=11> */
[----:B------:R-:W-:Y:S02]  /*40f0*/  IMAD.MOV.U32 R47, RZ, RZ, R24 ;  /* 0x000000ffff2f7224 */ /* 0x000fe400078e0018 */
[----:B------:R-:W-:-:S05]  /*4100*/  IMAD R2, R2, UR53, R51 ;  /* 0x0000003502027c24 */ /* 0x000fca000f8e0233 */
[----:B------:R-:W-:-:S03]  /*4110*/  SEL R2, R2, RZ, P2 ;  /* 0x000000ff02027207 */ /* 0x000fc60001000000 */
[----:B------:R-:W-:-:S04]  /*4120*/  @!P4 IADD3 R47, PT, PT, -R47, RZ, RZ ;  /* 0x000000ff2f2fc210 */ /* 0x000fc80007ffe1ff */
[----:B------:R-:W-:Y:S01]  /*4130*/  SEL R47, R18, R47, !P5 ;  /* 0x0000002f122f7207 */ /* 0x000fe20006800000 */
[----:B------:R-:W-:-:S04]  /*4140*/  IMAD R3, R2, UR39, R3 ;  /* 0x0000002702037c24 */ /* 0x000fc8000f8e0203 */
[----:B------:R-:W-:Y:S01]  /*4150*/  IMAD.MOV R36, RZ, RZ, -R47 ;  /* 0x000000ffff247224 */ /* 0x000fe200078e0a2f */
[----:B------:R-:W-:-:S03]  /*4160*/  IADD3 R2, P4, PT, R3, UR42, RZ ;  /* 0x0000002a03027c10 */ /* 0x000fc6000ff9e0ff */
[----:B------:R-:W-:Y:S01]  /*4170*/  IMAD R46, R36, UR51, R49 ;  /* 0x00000033242e7c24 */ /* 0x000fe2000f8e0231 */
[----:B------:R-:W-:-:S04]  /*4180*/  LEA.HI.X.SX32 R3, R3, UR43, 0x1, P4 ;  /* 0x0000002b03037c11 */ /* 0x000fc8000a0f0eff */
[----:B------:R-:W-:Y:S01]  /*4190*/  IABS R36, R46 ;  /* 0x0000002e00247213 */ /* 0x000fe20000000000 */
[----:B------:R0:W2:Y:S01]  /*41a0*/  LDG.E.U8 R28, desc[UR14][R2.64] ;  /* 0x0000000e021c7981 */ /* 0x0000a2000c1e1100 */
[----:B------:R-:W-:-:S03]  /*41b0*/  SHF.R.S64 R24, RZ, 0x1e, R49 ;  /* 0x0000001eff187819 */ /* 0x000fc60000001031 */
[----:B0-----:R-:W-:-:S04]  /*41c0*/  IMAD.HI.U32 R2, R36, UR9, RZ ;  /* 0x0000000924027c27 */ /* 0x001fc8000f8e00ff */
        /* <DEDUP_REMOVED lines=43> */
[----:B----4-:R-:W-:Y:S02]  /*4480*/  ISETP.NE.AND P4, PT, R37, RZ, PT ;  /* 0x000000ff2500720c */ /* 0x010fe40003f85270 */
[----:B------:R-:W-:Y:S01]  /*4490*/  IABS R37, R48 ;  /* 0x0000003000257213 */ /* 0x000fe20000000000 */
[----:B------:R0:W4:Y:S04]  /*44a0*/  LDG.E.U8 R36, desc[UR14][R2.64] ;  /* 0x0000000e02247981 */ /* 0x000128000c1e1100 */
[----:B------:R-:W-:-:S05]  /*44b0*/  IMAD.HI.U32 R25, R37, UR7, RZ ;  /* 0x0000000725197c27 */ /* 0x000fca000f8e00ff */
[----:B------:R-:W-:Y:S02]  /*44c0*/  IADD3 R46, PT, PT, -R25, RZ, RZ ;  /* 0x000000ff192e7210 */ /* 0x000fe40007ffe1ff */
[----:B------:R-:W-:-:S03]  /*44d0*/  LOP3.LUT R38, R38, 0xfdffffff, RZ, 0xc0, !PT ;  /* 0xfdffffff26267812 */ /* 0x000fc600078ec0ff */
[----:B------:R-:W-:Y:S01]  /*44e0*/  IMAD R37, R46, UR11, R37 ;  /* 0x0000000b2e257c24 */ /* 0x000fe2000f8e0225 */
[----:B------:R-:W-:-:S04]  /*44f0*/  @P4 LOP3.LUT R38, R38, 0x2000000, RZ, 0xfc, !PT ;  /* 0x0200000026264812 */ /* 0x000fc800078efcff */
        /* <DEDUP_REMOVED lines=62> */
[----:B---3--:R-:W-:Y:S02]  /*48e0*/  ISETP.NE.AND P4, PT, R44, RZ, PT ;  /* 0x000000ff2c00720c */ /* 0x008fe40003f85270 */
        /* <DEDUP_REMOVED lines=26> */
[----:B------:R0:W3:-:S12]  /*4a90*/  LDG.E R26, desc[UR14][R2.64] ;  /* 0x0000000e021a7981 */ /* 0x0000d8000c1e1900 */
        /* <DEDUP_REMOVED lines=37> */
[----:B------:R-:W-:Y:S01]  /*4cf0*/  LOP3.LUT R38, R38, 0xffbfffff, RZ, 0xc0, !PT ;  /* 0xffbfffff26267812 */ /* 0x000fe200078ec0ff */
[----:B------:R0:W2:Y:S01]  /*4d00*/  LDG.E.U8 R44, desc[UR14][R2.64] ;  /* 0x0000000e022c7981 */ /* 0x0000a2000c1e1100 */
        /* <DEDUP_REMOVED lines=138> */
[----:B------:R0:W3:Y:S03]  /*55b0*/  LDG.E.U8 R39, desc[UR14][R2.64] ;  /* 0x0000000e02277981 */ /* 0x0000e6000c1e1100 */
        /* <DEDUP_REMOVED lines=207> */
[----:B------:R-:W-:-:S05]  /*62b0*/  IABS R28, R49 ;  /* 0x00000031001c7213 */ /* 0x000fca0000000000 */
[----:B------:R-:W-:Y:S02]  /*62c0*/  IMAD.HI.U32 R23, R28, UR7, RZ ;  /* 0x000000071c177c27 */ /* 0x000fe4000f8e00ff */
[----:B------:R-:W-:Y:S02]  /*62d0*/  @P4 LOP3.LUT R38, R38, 0x800, RZ, 0xfc, !PT ;  /* 0x0000080026264812 */ /* 0x000fe400078efcff */
[----:B----4-:R-:W-:Y:S02]  /*62e0*/  ISETP.NE.AND P4, PT, R36, RZ, PT ;  /* 0x000000ff2400720c */ /* 0x010fe40003f85270 */
        /* <DEDUP_REMOVED lines=24> */
[----:B------:R0:W4:-:S12]  /*6470*/  LDG.E R23, desc[UR14][R2.64] ;  /* 0x0000000e02177981 */ /* 0x000118000c1e1900 */
        /* <DEDUP_REMOVED lines=65> */
[----:B------:R0:W2:Y:S04]  /*6890*/  LDG.E R37, desc[UR14][R2.64] ;  /* 0x0000000e02257981 */ /* 0x0000a8000c1e1900 */
        /* <DEDUP_REMOVED lines=57> */
[----:B------:R-:W-:-:S10]  /*6c30*/  IMAD.MOV.U32 R45, RZ, RZ, R39 ;  /* 0x000000ffff2d7224 */ /* 0x000fd400078e0027 */
[----:B------:R-:W-:-:S04]  /*6c40*/  @!P4 IADD3 R45, PT, PT, -R45, RZ, RZ ;  /* 0x000000ff2d2dc210 */ /* 0x000fc80007ffe1ff */
        /* <DEDUP_REMOVED lines=11> */
[----:B------:R0:W2:-:S12]  /*6d00*/  LDG.E R39, desc[UR14][R2.64] ;  /* 0x0000000e02277981 */ /* 0x000098000c1e1900 */
        /* <DEDUP_REMOVED lines=55> */
[----:B------:R-:W-:-:S05]  /*7080*/  @!P4 IMAD.MOV R30, RZ, RZ, -R30 ;  /* 0x000000ffff1ec224 */ /* 0x000fca00078e0a1e */
[----:B------:R-:W-:-:S04]  /*7090*/  SEL R48, R18, R30, !P5 ;  /* 0x0000001e12307207 */ /* 0x000fc80006800000 */
[----:B------:R-:W-:-:S05]  /*70a0*/  IADD3 R30, PT, PT, -R48, RZ, RZ ;  /* 0x000000ff301e7210 */ /* 0x000fca0007ffe1ff */
[--C-:B------:R-:W-:Y:S01]  /*70b0*/  IMAD R50, R30, UR51, R47.reuse ;  /* 0x000000331e327c24 */ /* 0x100fe2000f8e022f */
[----:B------:R-:W-:-:S04]  /*70c0*/  SHF.R.S64 R2, RZ, 0x1e, R47 ;  /* 0x0000001eff027819 */ /* 0x000fc8000000102f */
[----:B------:R-:W-:Y:S02]  /*70d0*/  IABS R32, R50 ;  /* 0x0000003200207213 */ /* 0x000fe40000000000 */
[----:B------:R-:W-:-:S03]  /*70e0*/  IADD3 R2, P4, PT, R2, UR40, RZ ;  /* 0x0000002802027c10 */ /* 0x000fc6000ff9e0ff */
[----:B------:R-:W-:Y:S01]  /*70f0*/  IMAD.HI.U32 R30, R32, UR9, RZ ;  /* 0x00000009201e7c27 */ /* 0x000fe2000f8e00ff */
[----:B------:R-:W-:-:S03]  /*7100*/  LEA.HI.X.SX32 R3, R47, UR41, 0x2, P4 ;  /* 0x000000292f037c11 */ /* 0x000fc6000a0f16ff */
[----:B------:R-:W-:Y:S02]  /*7110*/  IMAD.MOV R47, RZ, RZ, -R30 ;  /* 0x000000ffff2f7224 */ /* 0x000fe400078e0a1e */
[----:B------:R0:W2:Y:S02]  /*7120*/  LDG.E R45, desc[UR14][R2.64] ;  /* 0x0000000e022d7981 */ /* 0x0000a4000c1e1900 */
        /* <DEDUP_REMOVED lines=42> */
[----:B------:R-:W-:-:S07]  /*73d0*/  IABS R46, R32 ;  /* 0x00000020002e7213 */ /* 0x000fce0000000000 */
[----:B------:R-:W-:Y:S02]  /*73e0*/  @P4 LOP3.LUT R38, R38, 0x2, RZ, 0xfc, !PT ;  /* 0x0000000226264812 */ /* 0x000fe400078efcff */
[----:B-----5:R-:W-:Y:S01]  /*73f0*/  ISETP.NE.AND P4, PT, R28, RZ, PT ;  /* 0x000000ff1c00720c */ /* 0x020fe20003f85270 */
        /* <DEDUP_REMOVED lines=52> */
[----:B------:R-:W-:Y:S01]  /*7740*/  IMAD R2, R2, UR38, R47 ;  /* 0x0000002602027c24 */ /* 0x000fe2000f8e022f */
[----:B------:R-:W-:Y:S02]  /*7750*/  IADD3 R47, PT, PT, R19, 0x360, RZ ;  /* 0x00000360132f7810 */ /* 0x000fe40007ffe0ff */
        /* <DEDUP_REMOVED lines=51> */
[----:B------:R-:W-:-:S04]  /*7a90*/  LOP3.LUT P6, RZ, R38, 0x20000, RZ, 0xc0, !PT ;  /* 0x0002000026ff7812 */ /* 0x000fc800078cc0ff */
[----:B------:R-:W-:Y:S02]  /*7aa0*/  P2R R46, PR, RZ, 0x40 ;  /* 0x00000040ff2e7803 */ /* 0x000fe40000000000 */
[----:B------:R-:W-:-:S04]  /*7ab0*/  LOP3.LUT P6, RZ, R38, 0x40000, RZ, 0xc0, !PT ;  /* 0x0004000026ff7812 */ /* 0x000fc800078cc0ff */
[----:B------:R-:W-:Y:S02]  /*7ac0*/  P2R R52, PR, RZ, 0x40 ;  /* 0x00000040ff347803 */ /* 0x000fe40000000000 */
[----:B------:R-:W-:Y:S01]  /*7ad0*/  LOP3.LUT P6, RZ, R38, 0x80000, RZ, 0xc0, !PT ;  /* 0x0008000026ff7812 */ /* 0x000fe200078cc0ff */
[----:B------:R-:W-:Y:S01]  /*7ae0*/  FMUL R5, R5, UR4 ;  /* 0x0000000405057c20 */ /* 0x000fe20008400000 */
[----:B------:R-:W-:Y:S02]  /*7af0*/  SEL R51, R22, RZ, P3 ;  /* 0x000000ff16337207 */ /* 0x000fe40001800000 */
[----:B------:R-:W-:Y:S02]  /*7b00*/  P2R R50, PR, RZ, 0x40 ;  /* 0x00000040ff327803 */ /* 0x000fe40000000000 */
[C---:B------:R-:W-:Y:S02]  /*7b10*/  LOP3.LUT P3, RZ, R38.reuse, 0x400000, RZ, 0xc0, !PT ;  /* 0x0040000026ff7812 */ /* 0x040fe4000786c0ff */
[----:B------:R-:W-:-:S02]  /*7b20*/  LOP3.LUT P6, RZ, R38, 0x100000, RZ, 0xc0, !PT ;  /* 0x0010000026ff7812 */ /* 0x000fc400078cc0ff */
[----:B------:R-:W-:Y:S01]  /*7b30*/  SEL R53, R21, RZ, P1 ;  /* 0x000000ff15357207 */ /* 0x000fe20000800000 */
[----:B------:R-:W-:Y:S01]  /*7b40*/  FMUL R13, R13, UR4 ;  /* 0x000000040d0d7c20 */ /* 0x000fe20008400000 */
[----:B------:R-:W-:Y:S02]  /*7b50*/  SEL R49, R49, RZ, P0 ;  /* 0x000000ff31317207 */ /* 0x000fe40000000000 */
[----:B------:R-:W-:Y:S02]  /*7b60*/  IADD3 R21, PT, PT, -R22, RZ, RZ ;  /* 0x000000ff16157210 */ /* 0x000fe40007ffe1ff */
[----:B----4-:R-:W-:Y:S02]  /*7b70*/  ISETP.NE.AND P0, PT, R30, RZ, PT ;  /* 0x000000ff1e00720c */ /* 0x010fe40003f05270 */
[----:B------:R-:W-:Y:S02]  /*7b80*/  LOP3.LUT P4, RZ, R38, 0x1000000, RZ, 0xc0, !PT ;  /* 0x0100000026ff7812 */ /* 0x000fe4000788c0ff */
[----:B------:R-:W-:Y:S01]  /*7b90*/  FSEL R30, R5, R6, P3 ;  /* 0x00000006051e7208 */ /* 0x000fe20001800000 */
[----:B------:R-:W-:Y:S01]  /*7ba0*/  FMUL R5, R8, UR4 ;  /* 0x0000000408057c20 */ /* 0x000fe20008400000 */
[----:B------:R-:W-:Y:S01]  /*7bb0*/  P2R R48, PR, RZ, 0x40 ;  /* 0x00000040ff307803 */ /* 0x000fe20000000000 */
[----:B------:R-:W-:Y:S01]  /*7bc0*/  IMAD R21, R21, UR53, R36 ;  /* 0x0000003515157c24 */ /* 0x000fe2000f8e0224 */
[----:B------:R-:W-:-:S02]  /*7bd0*/  LOP3.LUT P6, RZ, R38, 0x200000, RZ, 0xc0, !PT ;  /* 0x0020000026ff7812 */ /* 0x000fc400078cc0ff */
[----:B------:R-:W-:Y:S02]  /*7be0*/  ISETP.NE.AND P5, PT, R44, RZ, PT ;  /* 0x000000ff2c00720c */ /* 0x000fe40003fa5270 */
[-C--:B------:R-:W-:Y:S01]  /*7bf0*/  FSEL R36, R13, R6.reuse, P4 ;  /* 0x000000060d247208 */ /* 0x080fe20002000000 */
[----:B------:R-:W-:Y:S01]  /*7c00*/  FMUL R13, R4, UR4 ;  /* 0x00000004040d7c20 */ /* 0x000fe20008400000 */
[----:B------:R-:W-:Y:S01]  /*7c10*/  FSEL R4, R5, R6, P6 ;  /* 0x0000000605047208 */ /* 0x000fe20003000000 */
[----:B------:R-:W-:Y:S01]  /*7c20*/  FMUL R5, R14, UR4 ;  /* 0x000000040e057c20 */ /* 0x000fe20008400000 */
[----:B------:R-:W-:Y:S01]  /*7c30*/  IADD3 R18, P1, PT, R28, UR42, RZ ;  /* 0x0000002a1c127c10 */ /* 0x000fe2000ff3e0ff */
[----:B------:R-:W-:Y:S01]  /*7c40*/  FMUL R17, R17, UR4 ;  /* 0x0000000411117c20 */ /* 0x000fe20008400000 */
[----:B------:R-:W-:Y:S02]  /*7c50*/  P2R R56, PR, RZ, 0x20 ;  /* 0x00000020ff387803 */ /* 0x000fe40000000000 */
[----:B------:R-:W-:-:S02]  /*7c60*/  ISETP.NE.AND P6, PT, R48, RZ, PT ;  /* 0x000000ff3000720c */ /* 0x000fc40003fc5270 */
[C---:B------:R-:W-:Y:S02]  /*7c70*/  LOP3.LUT P5, RZ, R38.reuse, 0x2000000, RZ, 0xc0, !PT ;  /* 0x0200000026ff7812 */ /* 0x040fe400078ac0ff */
[----:B------:R-:W-:Y:S02]  /*7c80*/  P2R R57, PR, RZ, 0x1 ;  /* 0x00000001ff397803 */ /* 0x000fe40000000000 */
[----:B------:R-:W-:Y:S01]  /*7c90*/  LOP3.LUT P0, RZ, R38, 0x800, RZ, 0xc0, !PT ;  /* 0x0000080026ff7812 */ /* 0x000fe2000780c0ff */
[----:B------:R-:W-:Y:S01]  /*7ca0*/  FMUL R15, R15, UR4 ;  /* 0x000000040f0f7c20 */ /* 0x000fe20008400000 */
[----:B------:R-:W-:Y:S02]  /*7cb0*/  LEA.HI.X.SX32 R19, R28, UR43, 0x1, P1 ;  /* 0x0000002b1c137c11 */ /* 0x000fe400088f0eff */
[-C--:B------:R-:W-:Y:S02]  /*7cc0*/  FSEL R28, R5, R6.reuse, P6 ;  /* 0x00000006051c7208 */ /* 0x080fe40003000000 */
[----:B------:R-:W-:-:S02]  /*7cd0*/  FSEL R44, R17, R6, P5 ;  /* 0x00000006112c7208 */ /* 0x000fc40002800000 */
[----:B------:R-:W-:Y:S02]  /*7ce0*/  ISETP.NE.AND P6, PT, R50, RZ, PT ;  /* 0x000000ff3200720c */ /* 0x000fe40003fc5270 */
[----:B------:R-:W-:Y:S02]  /*7cf0*/  P2R R17, PR, RZ, 0x1 ;  /* 0x00000001ff117803 */ /* 0x000fe40000000000 */
[----:B------:R-:W-:Y:S01]  /*7d00*/  LOP3.LUT P0, RZ, R38, 0x2000, RZ, 0xc0, !PT ;  /* 0x0000200026ff7812 */ /* 0x000fe2000780c0ff */
[----:B------:R-:W-:Y:S01]  /*7d10*/  FMUL R5, R16, UR4 ;  /* 0x0000000410057c20 */ /* 0x000fe20008400000 */
[----:B------:R-:W-:Y:S02]  /*7d20*/  FSEL R22, R15, R6, P6 ;  /* 0x000000060f167208 */ /* 0x000fe40003000000 */
[----:B------:R-:W-:Y:S02]  /*7d30*/  ISETP.NE.AND P6, PT, R52, RZ, PT ;  /* 0x000000ff3400720c */ /* 0x000fe40003fc5270 */
[----:B------:R-:W-:-:S02]  /*7d40*/  P2R R59, PR, RZ, 0x1 ;  /* 0x00000001ff3b7803 */ /* 0x000fc40000000000 */
[----:B------:R-:W-:Y:S02]  /*7d50*/  LOP3.LUT P0, RZ, R38, 0x4000, RZ, 0xc0, !PT ;  /* 0x0000400026ff7812 */ /* 0x000fe4000780c0ff */
[-C--:B------:R-:W-:Y:S01]  /*7d60*/  FSEL R8, R5, R6.reuse, P6 ;  /* 0x0000000605087208 */ /* 0x080fe20003000000 */
[----:B------:R-:W-:Y:S01]  /*7d70*/  FMUL R5, R0, UR4 ;  /* 0x0000000400057c20 */ /* 0x000fe20008400000 */
[----:B------:R-:W-:Y:S02]  /*7d80*/  P2R R58, PR, RZ, 0x1 ;  /* 0x00000001ff3a7803 */ /* 0x000fe40000000000 */
[----:B------:R-:W-:Y:S02]  /*7d90*/  ISETP.NE.AND P6, PT, R46, RZ, PT ;  /* 0x000000ff2e00720c */ /* 0x000fe40003fc5270 */
[----:B------:R-:W-:Y:S02]  /*7da0*/  LOP3.LUT P0, RZ, R38, 0x8000, RZ, 0xc0, !PT ;  /* 0x0000800026ff7812 */ /* 0x000fe4000780c0ff */
[----:B------:R-:W-:Y:S01]  /*7db0*/  FSEL R16, R5, R6, P6 ;  /* 0x0000000605107208 */ /* 0x000fe20003000000 */
[----:B------:R-:W-:Y:S01]  /*7dc0*/  FMUL R5, R12, UR4 ;  /* 0x000000040c057c20 */ /* 0x000fe20008400000 */
[----:B------:R-:W-:-:S02]  /*7dd0*/  P2R R54, PR, RZ, 0x1 ;  /* 0x00000001ff367803 */ /* 0x000fc40000000000 */
[----:B------:R-:W-:Y:S01]  /*7de0*/  LOP3.LUT P0, RZ, R38, 0x10000, RZ, 0xc0, !PT ;  /* 0x0001000026ff7812 */ /* 0x000fe2000780c0ff */
[----:B------:R-:W-:-:S03]  /*7df0*/  FMUL R9, R9, UR4 ;  /* 0x0000000409097c20 */ /* 0x000fc60008400000 */
[----:B------:R-:W-:Y:S02]  /*7e00*/  FSEL R46, R5, R6, P0 ;  /* 0x00000006052e7208 */ /* 0x000fe40000000000 */
[----:B------:R-:W-:Y:S01]  /*7e10*/  ISETP.NE.AND P0, PT, R54, RZ, PT ;  /* 0x000000ff3600720c */ /* 0x000fe20003f05270 */
[----:B------:R-:W-:-:S03]  /*7e20*/  FMUL R5, R10, UR4 ;  /* 0x000000040a057c20 */ /* 0x000fc60008400000 */
[-C--:B------:R-:W-:Y:S02]  /*7e30*/  FSEL R48, R9, R6.reuse, P0 ;  /* 0x0000000609307208 */ /* 0x080fe40000000000 */
[----:B------:R-:W-:Y:S01]  /*7e40*/  ISETP.NE.AND P0, PT, R58, RZ, PT ;  /* 0x000000ff3a00720c */ /* 0x000fe20003f05270 */
[----:B------:R-:W-:Y:S01]  /*7e50*/  IMAD R0, R49, UR36, RZ ;  /* 0x0000002431007c24 */ /* 0x000fe2000f8e02ff */
[----:B------:R-:W-:Y:S02]  /*7e60*/  LOP3.LUT P5, RZ, R38, 0x100, RZ, 0xc0, !PT ;  /* 0x0000010026ff7812 */ /* 0x000fe400078ac0ff */
[----:B------:R-:W-:Y:S01]  /*7e70*/  FSEL R50, R5, R6, P0 ;  /* 0x0000000605327208 */ /* 0x000fe20000000000 */
[----:B------:R-:W-:Y:S01]  /*7e80*/  FMUL R5, R24, UR4 ;  /* 0x0000000418057c20 */ /* 0x000fe20008400000 */
[----:B------:R-:W-:Y:S01]  /*7e90*/  IMAD R0, R53, UR37, R0 ;  /* 0x0000002535007c24 */ /* 0x000fe2000f8e0200 */
[----:B------:R-:W-:-:S03]  /*7ea0*/  SEL R21, R21, RZ, P2 ;  /* 0x000000ff15157207 */ /* 0x000fc60001000000 */
[-C--:B------:R-:W-:Y:S01]  /*7eb0*/  FSEL R24, R5, R6.reuse, P5 ;  /* 0x0000000605187208 */ /* 0x080fe20002800000 */
[----:B------:R-:W-:Y:S01]  /*7ec0*/  FMUL R5, R26, UR4 ;  /* 0x000000041a057c20 */ /* 0x000fe20008400000 */
[----:B------:R-:W-:Y:S01]  /*7ed0*/  LOP3.LUT P1, RZ, R38, 0x40, RZ, 0xc0, !PT ;  /* 0x0000004026ff7812 */ /* 0x000fe2000782c0ff */
[----:B------:R-:W-:Y:S01]  /*7ee0*/  IMAD R0, R51, UR38, R0 ;  /* 0x0000002633007c24 */ /* 0x000fe2000f8e0200 */
[----:B------:R-:W-:Y:S01]  /*7ef0*/  SHF.R.S64 R10, RZ, 0x1e, R47 ;  /* 0x0000001eff0a7819 */ /* 0x000fe2000000102f */
[----:B------:R-:W-:Y:S01]  /*7f00*/  FMUL R11, R11, UR4 ;  /* 0x000000040b0b7c20 */ /* 0x000fe20008400000 */
[----:B------:R-:W-:Y:S01]  /*7f10*/  ISETP.NE.AND P0, PT, R59, RZ, PT ;  /* 0x000000ff3b00720c */ /* 0x000fe20003f05270 */
[----:B------:R-:W-:Y:S01]  /*7f20*/  IMAD R0, R21, UR39, R0 ;  /* 0x0000002715007c24 */ /* 0x000fe2000f8e0200 */
[----:B------:R-:W-:Y:S02]  /*7f30*/  FSEL R26, R5, R6, P1 ;  /* 0x00000006051a7208 */ /* 0x000fe40000800000 */
[----:B------:R-:W-:-:S02]  /*7f40*/  IADD3 R10, P1, PT, R10, UR40, RZ ;  /* 0x000000280a0a7c10 */ /* 0x000fc4000ff3e0ff */
[----:B------:R-:W-:Y:S02]  /*7f50*/  R2UR UR6, R34 ;  /* 0x00000000220672ca */ /* 0x000fe400000e0000 */
[----:B------:R-:W-:Y:S02]  /*7f60*/  R2UR UR7, R35 ;  /* 0x00000000230772ca */ /* 0x000fe400000e0000 */
[----:B------:R-:W-:Y:S02]  /*7f70*/  FSEL R52, R11, R6, P0 ;  /* 0x000000060b347208 */ /* 0x000fe40000000000 */
[----:B------:R-:W-:Y:S02]  /*7f80*/  LOP3.LUT P2, RZ, R38, 0x800000, RZ, 0xc0, !PT ;  /* 0x0080000026ff7812 */ /* 0x000fe4000784c0ff */
[----:B------:R-:W-:Y:S02]  /*7f90*/  LEA.HI.X.SX32 R11, R47, UR41, 0x2, P1 ;  /* 0x000000292f0b7c11 */ /* 0x000fe400088f16ff */
[----:B------:R-:W-:-:S02]  /*7fa0*/  IADD3 R12, P1, PT, R0, UR42, RZ ;  /* 0x0000002a000c7c10 */ /* 0x000fc4000ff3e0ff */
[----:B------:R-:W-:Y:S02]  /*7fb0*/  FSEL R32, R13, R6, P2 ;  /* 0x000000060d207208 */ /* 0x000fe40001000000 */
[----:B------:R-:W-:Y:S01]  /*7fc0*/  LEA.HI.X.SX32 R13, R0, UR43, 0x1, P1 ;  /* 0x0000002b000d7c11 */ /* 0x000fe200088f0eff */
[----:B------:R0:W3:Y:S04]  /*7fd0*/  LDG.E R2, desc[UR6][R2.64] ;  /* 0x0000000602027981 */ /* 0x0000e8000c1e1900 */
[----:B------:R-:W4:Y:S04]  /*7fe0*/  LDG.E.U8 R12, desc[UR6][R12.64] ;  /* 0x000000060c0c7981 */ /* 0x000f28000c1e1100 */
[----:B------:R-:W5:Y:S04]  /*7ff0*/  LDG.E.U8 R18, desc[UR6][R18.64] ;  /* 0x0000000612127981 */ /* 0x000f68000c1e1100 */
[----:B------:R-:W5:Y:S01]  /*8000*/  LDG.E R10, desc[UR6][R10.64] ;  /* 0x000000060a0a7981 */ /* 0x000f62000c1e1900 */
[----:B0-----:R-:W-:-:S04]  /*8010*/  FMNMX R3, R44, -INF , !PT ;  /* 0xff8000002c037809 */ /* 0x001fc80007800000 */
        /* <DEDUP_REMOVED lines=14> */
[----:B------:R-:W-:Y:S01]  /*8100*/  FMNMX R3, R3, R52, !PT ;  /* 0x0000003403037209 */ /* 0x000fe20007800000 */
[----:B------:R-:W-:Y:S01]  /*8110*/  FMUL R25, R25, UR4 ;  /* 0x0000000419197c20 */ /* 0x000fe20008400000 */
[----:B------:R-:W-:-:S02]  /*8120*/  LOP3.LUT P4, RZ, R38, 0x80, RZ, 0xc0, !PT ;  /* 0x0000008026ff7812 */ /* 0x000fc4000788c0ff */
[----:B------:R-:W-:Y:S02]  /*8130*/  FMNMX R3, R3, R54, !PT ;  /* 0x0000003603037209 */ /* 0x000fe40007800000 */
[----:B------:R-:W-:Y:S02]  /*8140*/  ISETP.NE.AND P5, PT, R56, RZ, PT ;  /* 0x000000ff3800720c */ /* 0x000fe40003fa5270 */
[----:B------:R-:W-:Y:S02]  /*8150*/  FSEL R56, R25, R6, P4 ;  /* 0x0000000619387208 */ /* 0x000fe40002000000 */
[----:B------:R-:W-:Y:S01]  /*8160*/  FMNMX R3, R3, R24, !PT ;  /* 0x0000001803037209 */ /* 0x000fe20007800000 */
[----:B------:R-:W-:Y:S01]  /*8170*/  FMUL R27, R27, UR4 ;  /* 0x000000041b1b7c20 */ /* 0x000fe20008400000 */
[C---:B------:R-:W-:Y:S02]  /*8180*/  LOP3.LUT P2, RZ, R38.reuse, 0x20, RZ, 0xc0, !PT ;  /* 0x0000002026ff7812 */ /* 0x040fe4000784c0ff */
        /* <DEDUP_REMOVED lines=14> */
[C---:B------:R-:W-:Y:S02]  /*8270*/  LOP3.LUT P3, RZ, R38.reuse, 0x2, RZ, 0xc0, !PT ;  /* 0x0000000226ff7812 */ /* 0x040fe4000786c0ff */
[----:B------:R-:W-:Y:S02]  /*8280*/  LOP3.LUT P6, RZ, R38, 0x1, RZ, 0xc0, !PT ;  /* 0x0000000126ff7812 */ /* 0x000fe400078cc0ff */
[----:B------:R-:W-:Y:S02]  /*8290*/  FSEL R38, R29, R6, P2 ;  /* 0x000000061d267208 */ /* 0x000fe40001000000 */
[----:B------:R-:W-:Y:S01]  /*82a0*/  FMNMX R5, R5, R62, !PT ;  /* 0x0000003e05057209 */ /* 0x000fe20007800000 */
[----:B------:R-:W-:Y:S01]  /*82b0*/  FMUL R23, R23, UR4 ;  /* 0x0000000417177c20 */ /* 0x000fe20008400000 */
[----:B------:R-:W-:-:S02]  /*82c0*/  FSEL R66, R3, R6, P3 ;  /* 0x0000000603427208 */ /* 0x000fc40001800000 */
[----:B------:R-:W-:Y:S01]  /*82d0*/  FMNMX R5, R5, R38, !PT ;  /* 0x0000002605057209 */ /* 0x000fe20007800000 */
[----:B--2---:R-:W-:Y:S01]  /*82e0*/  FMUL R37, R37, UR4 ;  /* 0x0000000425257c20 */ /* 0x004fe20008400000 */
[----:B------:R-:W-:Y:S02]  /*82f0*/  ISETP.NE.AND P4, PT, R55, RZ, PT ;  /* 0x000000ff3700720c */ /* 0x000fe40003f85270 */
[----:B------:R-:W-:Y:S02]  /*8300*/  FSEL R64, R23, R6, P6 ;  /* 0x0000000617407208 */ /* 0x000fe40003000000 */
[----:B------:R-:W-:Y:S01]  /*8310*/  FMNMX R5, R5, R66, !PT ;  /* 0x0000004205057209 */ /* 0x000fe20007800000 */
[----:B------:R-:W-:Y:S01]  /*8320*/  FMUL R39, R39, UR4 ;  /* 0x0000000427277c20 */ /* 0x000fe20008400000 */
[----:B------:R-:W-:Y:S02]  /*8330*/  FSEL R70, R37, R6, P4 ;  /* 0x0000000625467208 */ /* 0x000fe40002000000 */
[----:B------:R-:W-:Y:S01]  /*8340*/  FMNMX R5, R5, R64, !PT ;  /* 0x0000004005057209 */ /* 0x000fe20007800000 */
[----:B------:R-:W-:Y:S01]  /*8350*/  FMUL R45, R45, UR4 ;  /* 0x000000042d2d7c20 */ /* 0x000fe20008400000 */
[----:B------:R-:W-:-:S02]  /*8360*/  ISETP.NE.AND P0, PT, R57, RZ, PT ;  /* 0x000000ff3900720c */ /* 0x000fc40003f05270 */
[----:B------:R-:W-:Y:S02]  /*8370*/  FSEL R68, R39, R6, P5 ;  /* 0x0000000627447208 */ /* 0x000fe40002800000 */
[----:B------:R-:W-:Y:S02]  /*8380*/  FMNMX R5, R5, R70, !PT ;  /* 0x0000004605057209 */ /* 0x000fe40007800000 */
[----:B------:R-:W-:Y:S02]  /*8390*/  FSEL R20, R45, R6, P0 ;  /* 0x000000062d147208 */ /* 0x000fe40000000000 */
[----:B------:R-:W-:-:S04]  /*83a0*/  FMNMX R5, R5, R68, !PT ;  /* 0x0000004405057209 */ /* 0x000fc80007800000 */
[----:B------:R-:W-:Y:S02]  /*83b0*/  FMNMX R5, R5, R20, !PT ;  /* 0x0000001405057209 */ /* 0x000fe40007800000 */
[----:B----4-:R-:W-:Y:S01]  /*83c0*/  ISETP.NE.AND P2, PT, R12, RZ, PT ;  /* 0x000000ff0c00720c */ /* 0x010fe20003f45270 */
[----:B---3--:R-:W-:Y:S01]  /*83d0*/  FMUL R3, R2, UR4 ;  /* 0x0000000402037c20 */ /* 0x008fe20008400000 */
[----:B-----5:R-:W-:-:S04]  /*83e0*/  ISETP.NE.AND P1, PT, R18, RZ, PT ;  /* 0x000000ff1200720c */ /* 0x020fc80003f25270 */
[----:B------:R-:W-:-:S07]  /*83f0*/  FSEL R18, R3, R6, P1 ;  /* 0x0000000603127208 */ /* 0x000fce0000800000 */
[----:B------:R-:W-:Y:S01]  /*8400*/  @P2 FMUL R6, R10, UR4 ;  /* 0x000000040a062c20 */ /* 0x000fe20008400000 */
[----:B------:R-:W-:Y:S01]  /*8410*/  UMOV UR4, 0xffffffff ;  /* 0xffffffff00047882 */ /* 0x000fe20000000000 */
        /* <DEDUP_REMOVED lines=49> */
[----:B------:R-:W-:Y:S01]  /*8730*/  FFMA R5, R44, 1.4426950216293334961, -R5 ;  /* 0x3fb8aa3b2c057823 */ /* 0x000fe20000000805 */
[-C--:B------:R-:W-:Y:S01]  /*8740*/  FFMA.RM R7, R7, R12.reuse, 12582913 ;  /* 0x4b40000107077423 */ /* 0x080fe2000000400c */
[----:B------:R-:W-:Y:S01]  /*8750*/  FFMA.RM R15, R15, R12, 12582913 ;  /* 0x4b4000010f0f7423 */ /* 0x000fe2000000400c */
[----:B------:R-:W-:-:S02]  /*8760*/  IMAD.SHL.U32 R3, R3, 0x800000, RZ ;  /* 0x0080000003037824 */ /* 0x000fc400078e00ff */
[----:B------:R-:W-:Y:S01]  /*8770*/  FFMA R44, R44, 1.925963033500011079e-08, R5 ;  /* 0x32a570602c2c7823 */ /* 0x000fe20000000005 */
[----:B------:R-:W-:Y:S01]  /*8780*/  FADD R9, R7, -12583039 ;  /* 0xcb40007f07097421 */ /* 0x000fe20000000000 */
[-C--:B------:R-:W-:Y:S01]  /*8790*/  FFMA.RM R21, R21, R12.reuse, 12582913 ;  /* 0x4b40000115157423 */ /* 0x080fe2000000400c */
[----:B------:R-:W-:Y:S01]  /*87a0*/  FADD R17, R15, -12583039 ;  /* 0xcb40007f0f117421 */ /* 0x000fe20000000000 */
[-C--:B------:R-:W-:Y:S01]  /*87b0*/  FFMA.SAT R5, R32, R11.reuse, 0.5 ;  /* 0x3f00000020057423 */ /* 0x080fe2000000200b */
[----:B------:R-:W-:Y:S01]  /*87c0*/  FFMA R9, R36, 1.4426950216293334961, -R9 ;  /* 0x3fb8aa3b24097823 */ /* 0x000fe20000000809 */
[----:B------:R-:W0:Y:S01]  /*87d0*/  MUFU.EX2 R44, R44 ;  /* 0x0000002c002c7308 */ /* 0x000e220000000800 */
[----:B------:R-:W-:Y:S01]  /*87e0*/  FFMA R17, R10, 1.4426950216293334961, -R17 ;  /* 0x3fb8aa3b0a117823 */ /* 0x000fe20000000811 */
[----:B------:R-:W-:Y:S01]  /*87f0*/  SHF.L.U32 R7, R7, 0x17, RZ ;  /* 0x0000001707077819 */ /* 0x000fe200000006ff */
[----:B------:R-:W-:Y:S01]  /*8800*/  FFMA R9, R36, 1.925963033500011079e-08, R9 ;  /* 0x32a5706024097823 */ /* 0x000fe20000000009 */
[----:B------:R-:W-:Y:S01]  /*8810*/  FFMA.RM R13, R5, R12, 12582913 ;  /* 0x4b400001050d7423 */ /* 0x000fe2000000400c */
[----:B------:R-:W-:Y:S01]  /*8820*/  FFMA R17, R10, 1.925963033500011079e-08, R17 ;  /* 0x32a570600a117823 */ /* 0x000fe20000000011 */
[----:B------:R-:W-:-:S02]  /*8830*/  FFMA.SAT R23, R54, R11, 0.5 ;  /* 0x3f00000036177423 */ /* 0x000fc4000000200b */
[----:B------:R-:W1:Y:S01]  /*8840*/  MUFU.EX2 R2, R9 ;  /* 0x0000000900027308 */ /* 0x000e620000000800 */
[----:B------:R-:W-:Y:S01]  /*8850*/  FADD R5, R13, -12583039 ;  /* 0xcb40007f0d057421 */ /* 0x000fe20000000000 */
[----:B------:R-:W-:-:S03]  /*8860*/  FFMA.RM R23, R23, R12, 12582913 ;  /* 0x4b40000117177423 */ /* 0x000fc6000000400c */
[C---:B------:R-:W-:Y:S01]  /*8870*/  FFMA R5, R32.reuse, 1.4426950216293334961, -R5 ;  /* 0x3fb8aa3b20057823 */ /* 0x040fe20000000805 */
[----:B------:R-:W-:Y:S01]  /*8880*/  FADD R25, R23, -12583039 ;  /* 0xcb40007f17197421 */ /* 0x000fe20000000000 */
[----:B0-----:R-:W-:Y:S01]  /*8890*/  FMUL R6, R3, R44 ;  /* 0x0000002c03067220 */ /* 0x001fe20000400000 */
[----:B------:R-:W-:Y:S01]  /*88a0*/  FADD R3, R21, -12583039 ;  /* 0xcb40007f15037421 */ /* 0x000fe20000000000 */
[----:B------:R-:W-:Y:S01]  /*88b0*/  FFMA R32, R32, 1.925963033500011079e-08, R5 ;  /* 0x32a5706020207823 */ /* 0x000fe20000000005 */
[-C--:B------:R-:W-:Y:S01]  /*88c0*/  FFMA.SAT R5, R4, R11.reuse, 0.5 ;  /* 0x3f00000004057423 */ /* 0x080fe2000000200b */
[----:B------:R-:W-:Y:S01]  /*88d0*/  FFMA R25, R54, 1.4426950216293334961, -R25 ;  /* 0x3fb8aa3b36197823 */ /* 0x000fe20000000819 */
[----:B------:R-:W-:Y:S02]  /*88e0*/  FFMA R3, R0, 1.4426950216293334961, -R3 ;  /* 0x3fb8aa3b00037823 */ /* 0x000fe40000000803 */
[----:B------:R-:W-:Y:S01]  /*88f0*/  FFMA.RM R5, R5, R12, 12582913 ;  /* 0x4b40000105057423 */ /* 0x000fe2000000400c */
[----:B------:R-:W-:Y:S01]  /*8900*/  FFMA R25, R54, 1.925963033500011079e-08, R25 ;  /* 0x32a5706036197823 */ /* 0x000fe20000000019 */
[----:B------:R-:W-:Y:S01]  /*8910*/  FFMA R10, R0, 1.925963033500011079e-08, R3 ;  /* 0x32a57060000a7823 */ /* 0x000fe20000000003 */
[----:B-1----:R-:W-:Y:S01]  /*8920*/  FMUL R0, R7, R2 ;  /* 0x0000000207007220 */ /* 0x002fe20000400000 */
[----:B------:R-:W-:Y:S01]  /*8930*/  FFMA.SAT R7, R22, R11, 0.5 ;  /* 0x3f00000016077423 */ /* 0x000fe2000000200b */
[----:B------:R-:W0:Y:S01]  /*8940*/  MUFU.EX2 R3, R32 ;  /* 0x0000002000037308 */ /* 0x000e220000000800 */
[----:B------:R-:W-:-:S02]  /*8950*/  IMAD.SHL.U32 R2, R13, 0x800000, RZ ;  /* 0x008000000d027824 */ /* 0x000fc400078e00ff */
[----:B------:R-:W-:Y:S01]  /*8960*/  FADD R19, R5, -12583039 ;  /* 0xcb40007f05137421 */ /* 0x000fe20000000000 */
[----:B------:R-:W-:-:S03]  /*8970*/  FFMA.RM R7, R7, R12, 12582913 ;  /* 0x4b40000107077423 */ /* 0x000fc6000000400c */
[C---:B------:R-:W-:Y:S01]  /*8980*/  FFMA R19, R4.reuse, 1.4426950216293334961, -R19 ;  /* 0x3fb8aa3b04137823 */ /* 0x040fe20000000813 */
[C---:B------:R-:W-:Y:S01]  /*8990*/  FADD R9, R7.reuse, -12583039 ;  /* 0xcb40007f07097421 */ /* 0x040fe20000000000 */
[----:B------:R-:W-:Y:S01]  /*89a0*/  MUFU.EX2 R10, R10 ;  /* 0x0000000a000a7308 */ /* 0x000fe20000000800 */
[----:B------:R-:W-:Y:S02]  /*89b0*/  IMAD.SHL.U32 R7, R7, 0x800000, RZ ;  /* 0x0080000007077824 */ /* 0x000fe400078e00ff */
[----:B------:R-:W-:Y:S01]  /*89c0*/  FFMA R19, R4, 1.925963033500011079e-08, R19 ;  /* 0x32a5706004137823 */ /* 0x000fe20000000013 */
[----:B------:R-:W-:-:S04]  /*89d0*/  FFMA R9, R22, 1.4426950216293334961, -R9 ;  /* 0x3fb8aa3b16097823 */ /* 0x000fc80000000809 */
[----:B------:R-:W-:Y:S01]  /*89e0*/  FFMA R22, R22, 1.925963033500011079e-08, R9 ;  /* 0x32a5706016167823 */ /* 0x000fe20000000009 */
[----:B------:R-:W-:Y:S01]  /*89f0*/  FFMA.SAT R9, R8, R11, 0.5 ;  /* 0x3f00000008097423 */ /* 0x000fe2000000200b */
[----:B0-----:R-:W-:Y:S01]  /*8a00*/  FMUL R2, R2, R3 ;  /* 0x0000000302027220 */ /* 0x001fe20000400000 */
[----:B------:R-:W-:Y:S01]  /*8a10*/  SHF.L.U32 R3, R15, 0x17, RZ ;  /* 0x000000170f037819 */ /* 0x000fe200000006ff */
[----:B------:R-:W0:Y:S01]  /*8a20*/  MUFU.EX2 R4, R17 ;  /* 0x0000001100047308 */ /* 0x000e220000000800 */
[----:B------:R-:W-:-:S04]  /*8a30*/  FFMA.RM R18, R9, R12, 12582913 ;  /* 0x4b40000109127423 */ /* 0x000fc8000000400c */
[----:B------:R-:W-:-:S03]  /*8a40*/  FADD R9, R18, -12583039 ;  /* 0xcb40007f12097421 */ /* 0x000fc60000000000 */
[----:B------:R-:W1:Y:S01]  /*8a50*/  MUFU.EX2 R19, R19 ;  /* 0x0000001300137308 */ /* 0x000e620000000800 */
[----:B------:R-:W-:-:S04]  /*8a60*/  FFMA R9, R8, 1.4426950216293334961, -R9 ;  /* 0x3fb8aa3b08097823 */ /* 0x000fc80000000809 */
[----:B------:R-:W-:Y:S01]  /*8a70*/  FFMA R15, R8, 1.925963033500011079e-08, R9 ;  /* 0x32a57060080f7823 */ /* 0x000fe20000000009 */
[----:B------:R-:W-:Y:S01]  /*8a80*/  FFMA.SAT R9, R16, R11, 0.5 ;  /* 0x3f00000010097423 */ /* 0x000fe2000000200b */
[----:B------:R-:W-:Y:S01]  /*8a90*/  SHF.L.U32 R8, R18, 0x17, RZ ;  /* 0x0000001712087819 */ /* 0x000fe200000006ff */
[----:B------:R-:W2:Y:S01]  /*8aa0*/  MUFU.EX2 R22, R22 ;  /* 0x0000001600167308 */ /* 0x000ea20000000800 */
[----:B0-----:R-:W-:Y:S01]  /*8ab0*/  FMUL R3, R3, R4 ;  /* 0x0000000403037220 */ /* 0x001fe20000400000 */
[----:B------:R-:W-:Y:S01]  /*8ac0*/  FFMA.RM R9, R9, R12, 12582913 ;  /* 0x4b40000109097423 */ /* 0x000fe2000000400c */
[----:B------:R-:W-:Y:S01]  /*8ad0*/  IMAD.SHL.U32 R4, R5, 0x800000, RZ ;  /* 0x0080000005047824 */ /* 0x000fe200078e00ff */
[----:B------:R-:W-:Y:S02]  /*8ae0*/  SHF.L.U32 R5, R21, 0x17, RZ ;  /* 0x0000001715057819 */ /* 0x000fe400000006ff */
[C---:B------:R-:W-:Y:S01]  /*8af0*/  FADD R13, R9.reuse, -12583039 ;  /* 0xcb40007f090d7421 */ /* 0x040fe20000000000 */
[----:B------:R-:W-:Y:S01]  /*8b00*/  IMAD.SHL.U32 R9, R9, 0x800000, RZ ;  /* 0x0080000009097824 */ /* 0x000fe200078e00ff */
[----:B------:R-:W0:Y:S01]  /*8b10*/  MUFU.EX2 R15, R15 ;  /* 0x0000000f000f7308 */ /* 0x000e220000000800 */
[----:B-1----:R-:W-:Y:S01]  /*8b20*/  FMUL R4, R4, R19 ;  /* 0x0000001304047220 */ /* 0x002fe20000400000 */
[----:B------:R-:W-:Y:S01]  /*8b30*/  FFMA R13, R16, 1.4426950216293334961, -R13 ;  /* 0x3fb8aa3b100d7823 */ /* 0x000fe2000000080d */
[----:B------:R-:W-:-:S03]  /*8b40*/  FMUL R5, R5, R10 ;  /* 0x0000000a05057220 */ /* 0x000fc60000400000 */
[----:B------:R-:W-:Y:S01]  /*8b50*/  FFMA R16, R16, 1.925963033500011079e-08, R13 ;  /* 0x32a5706010107823 */ /* 0x000fe2000000000d */
[----:B------:R-:W-:Y:S01]  /*8b60*/  FFMA.SAT R13, R46, R11, 0.5 ;  /* 0x3f0000002e0d7423 */ /* 0x000fe2000000200b */
[----:B--2---:R-:W-:-:S03]  /*8b70*/  FMUL R7, R7, R22 ;  /* 0x0000001607077220 */ /* 0x004fc60000400000 */
[-C--:B------:R-:W-:Y:S01]  /*8b80*/  FFMA.RM R17, R13, R12.reuse, 12582913 ;  /* 0x4b4000010d117423 */ /* 0x080fe2000000400c */
[----:B------:R-:W1:Y:S03]  /*8b90*/  MUFU.EX2 R16, R16 ;  /* 0x0000001000107308 */ /* 0x000e660000000800 */
[C---:B------:R-:W-:Y:S01]  /*8ba0*/  FADD R13, R17.reuse, -12583039 ;  /* 0xcb40007f110d7421 */ /* 0x040fe20000000000 */
[----:B------:R-:W-:Y:S01]  /*8bb0*/  SHF.L.U32 R10, R17, 0x17, RZ ;  /* 0x00000017110a7819 */ /* 0x000fe200000006ff */
[----:B------:R-:W-:Y:S01]  /*8bc0*/  FFMA.SAT R17, R24, R11, 0.5 ;  /* 0x3f00000018117423 */ /* 0x000fe2000000200b */
[----:B0-----:R-:W-:Y:S01]  /*8bd0*/  FMUL R8, R8, R15 ;  /* 0x0000000f08087220 */ /* 0x001fe20000400000 */
[----:B------:R-:W-:Y:S01]  /*8be0*/  FFMA R13, R46, 1.4426950216293334961, -R13 ;  /* 0x3fb8aa3b2e0d7823 */ /* 0x000fe2000000080d */
[----:B------:R-:W-:Y:S01]  /*8bf0*/  MUFU.EX2 R22, R25 ;  /* 0x0000001900167308 */ /* 0x000fe20000000800 */
[----:B------:R-:W-:-:S02]  /*8c00*/  FFMA.RM R20, R17, R12, 12582913 ;  /* 0x4b40000111147423 */ /* 0x000fc4000000400c */
[----:B------:R-:W-:Y:S01]  /*8c10*/  FFMA R46, R46, 1.925963033500011079e-08, R13 ;  /* 0x32a570602e2e7823 */ /* 0x000fe2000000000d */
[-C--:B------:R-:W-:Y:S01]  /*8c20*/  FFMA.SAT R13, R48, R11.reuse, 0.5 ;  /* 0x3f000000300d7423 */ /* 0x080fe2000000200b */
[C---:B------:R-:W-:Y:S01]  /*8c30*/  FADD R17, R20.reuse, -12583039 ;  /* 0xcb40007f14117421 */ /* 0x040fe20000000000 */
[----:B------:R-:W-:Y:S02]  /*8c40*/  IMAD.SHL.U32 R20, R20, 0x800000, RZ ;  /* 0x0080000014147824 */ /* 0x000fe400078e00ff */
[----:B------:R-:W-:Y:S01]  /*8c50*/  FFMA.RM R13, R13, R12, 12582913 ;  /* 0x4b4000010d0d7423 */ /* 0x000fe2000000400c */
[C---:B------:R-:W-:Y:S01]  /*8c60*/  FFMA R17, R24.reuse, 1.4426950216293334961, -R17 ;  /* 0x3fb8aa3b18117823 */ /* 0x040fe20000000811 */
[----:B-1----:R-:W-:Y:S02]  /*8c70*/  FMUL R9, R9, R16 ;  /* 0x0000001009097220 */ /* 0x002fe40000400000 */
[C---:B------:R-:W-:Y:S01]  /*8c80*/  FADD R19, R13.reuse, -12583039 ;  /* 0xcb40007f0d137421 */ /* 0x040fe20000000000 */
[----:B------:R-:W-:Y:S01]  /*8c90*/  FFMA R27, R24, 1.925963033500011079e-08, R17 ;  /* 0x32a57060181b7823 */ /* 0x000fe20000000011 */
[----:B------:R-:W-:Y:S01]  /*8ca0*/  FFMA.SAT R17, R56, R11, 0.5 ;  /* 0x3f00000038117423 */ /* 0x000fe2000000200b */
[----:B------:R-:W-:-:S02]  /*8cb0*/  IMAD.SHL.U32 R13, R13, 0x800000, RZ ;  /* 0x008000000d0d7824 */ /* 0x000fc400078e00ff */
[C---:B------:R-:W-:Y:S01]  /*8cc0*/  FFMA R19, R48.reuse, 1.4426950216293334961, -R19 ;  /* 0x3fb8aa3b30137823 */ /* 0x040fe20000000813 */
[----:B------:R-:W-:Y:S01]  /*8cd0*/  FFMA.RM R29, R17, R12, 12582913 ;  /* 0x4b400001111d7423 */ /* 0x000fe2000000400c */
[----:B------:R-:W0:Y:S02]  /*8ce0*/  MUFU.EX2 R27, R27 ;  /* 0x0000001b001b7308 */ /* 0x000e240000000800 */
[----:B------:R-:W-:Y:S01]  /*8cf0*/  FFMA R48, R48, 1.925963033500011079e-08, R19 ;  /* 0x32a5706030307823 */ /* 0x000fe20000000013 */
[----:B------:R-:W-:-:S04]  /*8d00*/  FFMA.SAT R19, R50, R11, 0.5 ;  /* 0x3f00000032137423 */ /* 0x000fc8000000200b */
[-C--:B------:R-:W-:Y:S01]  /*8d10*/  FFMA.RM R21, R19, R12.reuse, 12582913 ;  /* 0x4b40000113157423 */ /* 0x080fe2000000400c */
[----:B------:R-:W1:Y:S03]  /*8d20*/  MUFU.EX2 R48, R48 ;  /* 0x0000003000307308 */ /* 0x000e660000000800 */
[C---:B------:R-:W-:Y:S01]  /*8d30*/  FADD R19, R21.reuse, -12583039 ;  /* 0xcb40007f15137421 */ /* 0x040fe20000000000 */
[----:B------:R-:W-:Y:S01]  /*8d40*/  SHF.L.U32 R17, R21, 0x17, RZ ;  /* 0x0000001715117819 */ /* 0x000fe200000006ff */
[----:B------:R-:W-:Y:S02]  /*8d50*/  FFMA.SAT R21, R60, R11, 0.5 ;  /* 0x3f0000003c157423 */ /* 0x000fe4000000200b */
[----:B------:R-:W-:Y:S02]  /*8d60*/  FFMA R19, R50, 1.4426950216293334961, -R19 ;  /* 0x3fb8aa3b32137823 */ /* 0x000fe40000000813 */
[----:B------:R-:W-:Y:S01]  /*8d70*/  FFMA.RM R24, R21, R12, 12582913 ;  /* 0x4b40000115187423 */ /* 0x000fe2000000400c */
[----:B0-----:R-:W-:Y:S01]  /*8d80*/  FMUL R20, R20, R27 ;  /* 0x0000001b14147220 */ /* 0x001fe20000400000 */
[----:B------:R-:W-:Y:S01]  /*8d90*/  FFMA R50, R50, 1.925963033500011079e-08, R19 ;  /* 0x32a5706032327823 */ /* 0x000fe20000000013 */
[----:B------:R-:W-:Y:S01]  /*8da0*/  FFMA.SAT R19, R52, R11, 0.5 ;  /* 0x3f00000034137423 */ /* 0x000fe2000000200b */
[C---:B------:R-:W-:Y:S01]  /*8db0*/  FADD R21, R24.reuse, -12583039 ;  /* 0xcb40007f18157421 */ /* 0x040fe20000000000 */
[----:B------:R-:W-:-:S02]  /*8dc0*/  IMAD.SHL.U32 R24, R24, 0x800000, RZ ;  /* 0x0080000018187824 */ /* 0x000fc400078e00ff */
[----:B------:R-:W-:Y:S01]  /*8dd0*/  FFMA.RM R15, R19, R12, 12582913 ;  /* 0x4b400001130f7423 */ /* 0x000fe2000000400c */
[C---:B------:R-:W-:Y:S01]  /*8de0*/  FFMA R21, R60.reuse, 1.4426950216293334961, -R21 ;  /* 0x3fb8aa3b3c157823 */ /* 0x040fe20000000815 */
[----:B-1----:R-:W-:Y:S01]  /*8df0*/  FMUL R16, R13, R48 ;  /* 0x000000300d107220 */ /* 0x002fe20000400000 */
[----:B------:R-:W-:Y:S01]  /*8e00*/  FADD R13, R29, -12583039 ;  /* 0xcb40007f1d0d7421 */ /* 0x000fe20000000000 */
[C---:B------:R-:W-:Y:S01]  /*8e10*/  FADD R19, R15.reuse, -12583039 ;  /* 0xcb40007f0f137421 */ /* 0x040fe20000000000 */
[----:B------:R-:W-:Y:S01]  /*8e20*/  FFMA R60, R60, 1.925963033500011079e-08, R21 ;  /* 0x32a570603c3c7823 */ /* 0x000fe20000000015 */
[-C--:B------:R-:W-:Y:S01]  /*8e30*/  FFMA.SAT R21, R62, R11.reuse, 0.5 ;  /* 0x3f0000003e157423 */ /* 0x080fe2000000200b */
[----:B------:R-:W-:Y:S01]  /*8e40*/  FFMA R13, R56, 1.4426950216293334961, -R13 ;  /* 0x3fb8aa3b380d7823 */ /* 0x000fe2000000080d */
[----:B------:R-:W-:Y:S01]  /*8e50*/  FFMA R19, R52, 1.4426950216293334961, -R19 ;  /* 0x3fb8aa3b34137823 */ /* 0x000fe20000000813 */
[----:B------:R-:W-:Y:S02]  /*8e60*/  IMAD.SHL.U32 R15, R15, 0x800000, RZ ;  /* 0x008000000f0f7824 */ /* 0x000fe400078e00ff */
[-C--:B------:R-:W-:Y:S01]  /*8e70*/  FFMA.RM R33, R21, R12.reuse, 12582913 ;  /* 0x4b40000115217423 */ /* 0x080fe2000000400c */
[----:B------:R-:W-:Y:S01]  /*8e80*/  FFMA R56, R56, 1.925963033500011079e-08, R13 ;  /* 0x32a5706038387823 */ /* 0x000fe2000000000d */
[----:B------:R-:W-:Y:S01]  /*8e90*/  FFMA R52, R52, 1.925963033500011079e-08, R19 ;  /* 0x32a5706034347823 */ /* 0x000fe20000000013 */
[-C--:B------:R-:W-:Y:S01]  /*8ea0*/  FFMA.SAT R13, R26, R11.reuse, 0.5 ;  /* 0x3f0000001a0d7423 */ /* 0x080fe2000000200b */
[----:B------:R-:W0:Y:S01]  /*8eb0*/  MUFU.EX2 R19, R46 ;  /* 0x0000002e00137308 */ /* 0x000e220000000800 */
[----:B------:R-:W-:Y:S01]  /*8ec0*/  SHF.L.U32 R21, R29, 0x17, RZ ;  /* 0x000000171d157819 */ /* 0x000fe200000006ff */
[----:B------:R-:W-:Y:S01]  /*8ed0*/  FFMA.SAT R29, R70, R11, 0.5 ;  /* 0x3f000000461d7423 */ /* 0x000fe2000000200b */
[----:B------:R-:W-:-:S03]  /*8ee0*/  FFMA.RM R13, R13, R12, 12582913 ;  /* 0x4b4000010d0d7423 */ /* 0x000fc6000000400c */
[----:B------:R-:W-:Y:S02]  /*8ef0*/  FFMA.RM R29, R29, R12, 12582913 ;  /* 0x4b4000011d1d7423 */ /* 0x000fe4000000400c */
[----:B------:R-:W1:Y:S08]  /*8f00*/  MUFU.EX2 R52, R52 ;  /* 0x0000003400347308 */ /* 0x000e700000000800 */
[----:B------:R-:W2:Y:S01]  /*8f10*/  MUFU.EX2 R50, R50 ;  /* 0x0000003200327308 */ /* 0x000ea20000000800 */
[----:B0-----:R-:W-:Y:S01]  /*8f20*/  FMUL R10, R10, R19 ;  /* 0x000000130a0a7220 */ /* 0x001fe20000400000 */
[----:B------:R-:W-:-:S04]  /*8f30*/  FADD R19, R13, -12583039 ;  /* 0xcb40007f0d137421 */ /* 0x000fc80000000000 */
[C---:B------:R-:W-:Y:S02]  /*8f40*/  FFMA R19, R26.reuse, 1.4426950216293334961, -R19 ;  /* 0x3fb8aa3b1a137823 */ /* 0x040fe40000000813 */
[----:B------:R-:W0:Y:S01]  /*8f50*/  MUFU.EX2 R56, R56 ;  /* 0x0000003800387308 */ /* 0x000e220000000800 */
[----:B-1----:R-:W-:Y:S01]  /*8f60*/  FMUL R18, R15, R52 ;  /* 0x000000340f127220 */ /* 0x002fe20000400000 */
[----:B------:R-:W-:Y:S01]  /*8f70*/  FFMA R31, R26, 1.925963033500011079e-08, R19 ;  /* 0x32a570601a1f7823 */ /* 0x000fe20000000013 */
[----:B------:R-:W-:-:S04]  /*8f80*/  FFMA.SAT R19, R58, R11, 0.5 ;  /* 0x3f0000003a137423 */ /* 0x000fc8000000200b */
[----:B------:R-:W-:Y:S01]  /*8f90*/  FFMA.RM R32, R19, R12, 12582913 ;  /* 0x4b40000113207423 */ /* 0x000fe2000000400c */
[----:B------:R-:W-:Y:S01]  /*8fa0*/  SHF.L.U32 R19, R23, 0x17, RZ ;  /* 0x0000001717137819 */ /* 0x000fe200000006ff */
[----:B------:R-:W-:Y:S01]  /*8fb0*/  FADD R23, R33, -12583039 ;  /* 0xcb40007f21177421 */ /* 0x000fe20000000000 */
[----:B------:R-:W1:Y:S01]  /*8fc0*/  MUFU.EX2 R31, R31 ;  /* 0x0000001f001f7308 */ /* 0x000e620000000800 */
[----:B------:R-:W-:Y:S01]  /*8fd0*/  FADD R15, R32, -12583039 ;  /* 0xcb40007f200f7421 */ /* 0x000fe20000000000 */
[----:B--2---:R-:W-:Y:S01]  /*8fe0*/  FMUL R17, R17, R50 ;  /* 0x0000003211117220 */ /* 0x004fe20000400000 */
[----:B------:R-:W-:Y:S01]  /*8ff0*/  FFMA R23, R62, 1.4426950216293334961, -R23 ;  /* 0x3fb8aa3b3e177823 */ /* 0x000fe20000000817 */
[----:B------:R-:W-:Y:S01]  /*9000*/  FMUL R19, R19, R22 ;  /* 0x0000001613137220 */ /* 0x000fe20000400000 */
[----:B------:R-:W-:Y:S02]  /*9010*/  IMAD.SHL.U32 R22, R13, 0x800000, RZ ;  /* 0x008000000d167824 */ /* 0x000fe400078e00ff */
[----:B------:R-:W-:Y:S01]  /*9020*/  FFMA R15, R58, 1.4426950216293334961, -R15 ;  /* 0x3fb8aa3b3a0f7823 */ /* 0x000fe2000000080f */
[----:B------:R-:W-:Y:S01]  /*9030*/  FFMA R62, R62, 1.925963033500011079e-08, R23 ;  /* 0x32a570603e3e7823 */ /* 0x000fe20000000017 */
[----:B------:R-:W-:Y:S01]  /*9040*/  FFMA.SAT R23, R38, R11, 0.5 ;  /* 0x3f00000026177423 */ /* 0x000fe2000000200b */
[----:B0-----:R-:W-:Y:S01]  /*9050*/  FMUL R21, R21, R56 ;  /* 0x0000003815157220 */ /* 0x001fe20000400000 */
[----:B------:R-:W-:-:S02]  /*9060*/  FFMA R15, R58, 1.925963033500011079e-08, R15 ;  /* 0x32a570603a0f7823 */ /* 0x000fc4000000000f */
[-C--:B------:R-:W-:Y:S01]  /*9070*/  FFMA.RM R26, R23, R12.reuse, 12582913 ;  /* 0x4b400001171a7423 */ /* 0x080fe2000000400c */
[----:B------:R-:W-:Y:S03]  /*9080*/  MUFU.EX2 R62, R62 ;  /* 0x0000003e003e7308 */ /* 0x000fe60000000800 */
[----:B------:R-:W-:Y:S01]  /*9090*/  FADD R23, R26, -12583039 ;  /* 0xcb40007f1a177421 */ /* 0x000fe20000000000 */
[----:B-1----:R-:W-:Y:S01]  /*90a0*/  FMUL R22, R22, R31 ;  /* 0x0000001f16167220 */ /* 0x002fe20000400000 */
[----:B------:R-:W-:Y:S01]  /*90b0*/  FFMA.SAT R31, R68, R11, 0.5 ;  /* 0x3f000000441f7423 */ /* 0x000fe2000000200b */
[----:B------:R-:W-:Y:S02]  /*90c0*/  IMAD.SHL.U32 R26, R26, 0x800000, RZ ;  /* 0x008000001a1a7824 */ /* 0x000fe400078e00ff */
[----:B------:R-:W-:Y:S01]  /*90d0*/  FFMA R23, R38, 1.4426950216293334961, -R23 ;  /* 0x3fb8aa3b26177823 */ /* 0x000fe20000000817 */
[----:B------:R-:W0:Y:S01]  /*90e0*/  MUFU.EX2 R36, R15 ;  /* 0x0000000f00247308 */ /* 0x000e220000000800 */
[----:B------:R-:W-:-:S02]  /*90f0*/  FFMA.RM R31, R31, R12, 12582913 ;  /* 0x4b4000011f1f7423 */ /* 0x000fc4000000400c */
[----:B------:R-:W-:Y:S01]  /*9100*/  FFMA R38, R38, 1.925963033500011079e-08, R23 ;  /* 0x32a5706026267823 */ /* 0x000fe20000000017 */
[----:B------:R-:W-:-:S04]  /*9110*/  FFMA.SAT R23, R66, R11, 0.5 ;  /* 0x3f00000042177423 */ /* 0x000fc8000000200b */
[----:B------:R-:W-:Y:S01]  /*9120*/  FFMA.RM R13, R23, R12, 12582913 ;  /* 0x4b400001170d7423 */ /* 0x000fe2000000400c */
[----:B------:R-:W-:-:S03]  /*9130*/  SHF.L.U32 R23, R32, 0x17, RZ ;  /* 0x0000001720177819 */ /* 0x000fc600000006ff */
[C---:B------:R-:W-:Y:S01]  /*9140*/  FADD R25, R13.reuse, -12583039 ;  /* 0xcb40007f0d197421 */ /* 0x040fe20000000000 */
[----:B------:R-:W-:-:S03]  /*9150*/  SHF.L.U32 R13, R13, 0x17, RZ ;  /* 0x000000170d0d7819 */ /* 0x000fc600000006ff */
[----:B------:R-:W-:Y:S01]  /*9160*/  FFMA R25, R66, 1.4426950216293334961, -R25 ;  /* 0x3fb8aa3b42197823 */ /* 0x000fe20000000819 */
[----:B0-----:R-:W-:-:S03]  /*9170*/  FMUL R23, R23, R36 ;  /* 0x0000002417177220 */ /* 0x001fc60000400000 */
[----:B------:R-:W-:Y:S01]  /*9180*/  FFMA R66, R66, 1.925963033500011079e-08, R25 ;  /* 0x32a5706042427823 */ /* 0x000fe20000000019 */
[----:B------:R-:W-:-:S04]  /*9190*/  FFMA.SAT R25, R64, R11, 0.5 ;  /* 0x3f00000040197423 */ /* 0x000fc8000000200b */
[----:B------:R-:W-:Y:S01]  /*91a0*/  FFMA.RM R15, R25, R12, 12582913 ;  /* 0x4b400001190f7423 */ /* 0x000fe2000000400c */
[----:B------:R-:W-:Y:S03]  /*91b0*/  MUFU.EX2 R66, R66 ;  /* 0x0000004200427308 */ /* 0x000fe60000000800 */
[C---:B------:R-:W-:Y:S01]  /*91c0*/  FADD R27, R15.reuse, -12583039 ;  /* 0xcb40007f0f1b7421 */ /* 0x040fe20000000000 */
[----:B------:R-:W-:-:S03]  /*91d0*/  IMAD.SHL.U32 R15, R15, 0x800000, RZ ;  /* 0x008000000f0f7824 */ /* 0x000fc600078e00ff */
[C---:B------:R-:W-:Y:S01]  /*91e0*/  FFMA R27, R64.reuse, 1.4426950216293334961, -R27 ;  /* 0x3fb8aa3b401b7823 */ /* 0x040fe2000000081b */
[----:B------:R-:W0:Y:S03]  /*91f0*/  MUFU.EX2 R25, R60 ;  /* 0x0000003c00197308 */ /* 0x000e260000000800 */
[----:B------:R-:W-:Y:S01]  /*9200*/  FFMA R64, R64, 1.925963033500011079e-08, R27 ;  /* 0x32a5706040407823 */ /* 0x000fe2000000001b */
[C---:B------:R-:W-:Y:S01]  /*9210*/  FADD R27, R29.reuse, -12583039 ;  /* 0xcb40007f1d1b7421 */ /* 0x040fe20000000000 */
[----:B------:R-:W-:-:S03]  /*9220*/  SHF.L.U32 R29, R29, 0x17, RZ ;  /* 0x000000171d1d7819 */ /* 0x000fc600000006ff */
[C---:B------:R-:W-:Y:S01]  /*9230*/  FFMA R27, R70.reuse, 1.4426950216293334961, -R27 ;  /* 0x3fb8aa3b461b7823 */ /* 0x040fe2000000081b */
[----:B------:R-:W-:Y:S03]  /*9240*/  MUFU.EX2 R64, R64 ;  /* 0x0000004000407308 */ /* 0x000fe60000000800 */
[----:B------:R-:W-:Y:S01]  /*9250*/  FFMA R70, R70, 1.925963033500011079e-08, R27 ;  /* 0x32a5706046467823 */ /* 0x000fe2000000001b */
[----:B0-----:R-:W-:Y:S01]  /*9260*/  FMUL R24, R24, R25 ;  /* 0x0000001918187220 */ /* 0x001fe20000400000 */
[----:B------:R-:W-:-:S03]  /*9270*/  SHF.L.U32 R25, R33, 0x17, RZ ;  /* 0x0000001721197819 */ /* 0x000fc600000006ff */
[----:B------:R-:W0:Y:S01]  /*9280*/  MUFU.EX2 R27, R38 ;  /* 0x00000026001b7308 */ /* 0x000e220000000800 */
[----:B------:R-:W-:Y:S01]  /*9290*/  FADD R33, R31, -12583039 ;  /* 0xcb40007f1f217421 */ /* 0x000fe20000000000 */
[----:B------:R-:W-:-:S03]  /*92a0*/  FMUL R25, R25, R62 ;  /* 0x0000003e19197220 */ /* 0x000fc60000400000 */
[----:B------:R-:W-:-:S03]  /*92b0*/  FFMA R33, R68, 1.4426950216293334961, -R33 ;  /* 0x3fb8aa3b44217823 */ /* 0x000fc60000000821 */
[----:B------:R-:W1:Y:S01]  /*92c0*/  MUFU.EX2 R70, R70 ;  /* 0x0000004600467308 */ /* 0x000e620000000800 */
[----:B------:R-:W-:Y:S01]  /*92d0*/  FFMA R68, R68, 1.925963033500011079e-08, R33 ;  /* 0x32a5706044447823 */ /* 0x000fe20000000021 */
[----:B------:R-:W-:-:S04]  /*92e0*/  FFMA.SAT R33, R28, R11, 0.5 ;  /* 0x3f0000001c217423 */ /* 0x000fc8000000200b */
[----:B------:R-:W-:Y:S01]  /*92f0*/  FFMA.RM R32, R33, R12, 12582913 ;  /* 0x4b40000121207423 */ /* 0x000fe2000000400c */
[----:B------:R-:W-:Y:S01]  /*9300*/  FFMA.SAT R33, R30, R11, 0.5 ;  /* 0x3f0000001e217423 */ /* 0x000fe2000000200b */
[----:B0-----:R-:W-:Y:S02]  /*9310*/  FMUL R26, R26, R27 ;  /* 0x0000001b1a1a7220 */ /* 0x001fe40000400000 */
[----:B------:R-:W-:-:S04]  /*9320*/  FADD R27, R32, -12583039 ;  /* 0xcb40007f201b7421 */ /* 0x000fc80000000000 */
[----:B------:R-:W-:Y:S01]  /*9330*/  FFMA R27, R28, 1.4426950216293334961, -R27 ;  /* 0x3fb8aa3b1c1b7823 */ /* 0x000fe2000000081b */
[----:B-1----:R-:W-:-:S03]  /*9340*/  FMUL R29, R29, R70 ;  /* 0x000000461d1d7220 */ /* 0x002fc60000400000 */
[----:B------:R-:W-:Y:S01]  /*9350*/  FFMA R36, R28, 1.925963033500011079e-08, R27 ;  /* 0x32a570601c247823 */ /* 0x000fe2000000001b */
[----:B------:R-:W-:Y:S01]  /*9360*/  FFMA.SAT R27, R14, R11, 0.5 ;  /* 0x3f0000000e1b7423 */ /* 0x000fe2000000200b */
[----:B------:R-:W-:-:S03]  /*9370*/  FMUL R28, R15, R64 ;  /* 0x000000400f1c7220 */ /* 0x000fc60000400000 */
[-C--:B------:R-:W-:Y:S01]  /*9380*/  FFMA.RM R11, R27, R12.reuse, 12582913 ;  /* 0x4b4000011b0b7423 */ /* 0x080fe2000000400c */
[----:B------:R-:W-:Y:S01]  /*9390*/  FFMA.RM R12, R33, R12, 12582913 ;  /* 0x4b400001210c7423 */ /* 0x000fe2000000400c */
[----:B------:R-:W-:Y:S02]  /*93a0*/  MUFU.EX2 R36, R36 ;  /* 0x0000002400247308 */ /* 0x000fe40000000800 */
[C---:B------:R-:W-:Y:S01]  /*93b0*/  FADD R27, R11.reuse, -12583039 ;  /* 0xcb40007f0b1b7421 */ /* 0x040fe20000000000 */
[----:B------:R-:W-:-:S03]  /*93c0*/  IMAD.SHL.U32 R11, R11, 0x800000, RZ ;  /* 0x008000000b0b7824 */ /* 0x000fc600078e00ff */
[C---:B------:R-:W-:Y:S02]  /*93d0*/  FFMA R27, R14.reuse, 1.4426950216293334961, -R27 ;  /* 0x3fb8aa3b0e1b7823 */ /* 0x040fe4000000081b */
[----:B------:R-:W0:Y:S02]  /*93e0*/  MUFU.EX2 R33, R68 ;  /* 0x0000004400217308 */ /* 0x000e240000000800 */
[----:B------:R-:W-:Y:S01]  /*93f0*/  FFMA R37, R14, 1.925963033500011079e-08, R27 ;  /* 0x32a570600e257823 */ /* 0x000fe2000000001b */
[C---:B------:R-:W-:Y:S01]  /*9400*/  FADD R27, R12.reuse, -12583039 ;  /* 0xcb40007f0c1b7421 */ /* 0x040fe20000000000 */
[----:B------:R-:W-:-:S03]  /*9410*/  SHF.L.U32 R12, R12, 0x17, RZ ;  /* 0x000000170c0c7819 */ /* 0x000fc600000006ff */
[C---:B------:R-:W-:Y:S01]  /*9420*/  FFMA R27, R30.reuse, 1.4426950216293334961, -R27 ;  /* 0x3fb8aa3b1e1b7823 */ /* 0x040fe2000000081b */
[----:B------:R-:W1:Y:S03]  /*9430*/  MUFU.EX2 R38, R37 ;  /* 0x0000002500267308 */ /* 0x000e660000000800 */
[----:B------:R-:W-:Y:S01]  /*9440*/  FFMA R39, R30, 1.925963033500011079e-08, R27 ;  /* 0x32a570601e277823 */ /* 0x000fe2000000001b */
[----:B------:R-:W-:Y:S01]  /*9450*/  FADD R27, RZ, R6 ;  /* 0x00000006ff1b7221 */ /* 0x000fe20000000000 */
[----:B------:R-:W-:Y:S01]  /*9460*/  IMAD.SHL.U32 R30, R31, 0x800000, RZ ;  /* 0x008000001f1e7824 */ /* 0x000fe200078e00ff */
[----:B------:R-:W-:Y:S02]  /*9470*/  SHF.L.U32 R31, R32, 0x17, RZ ;  /* 0x00000017201f7819 */ /* 0x000fe400000006ff */
[----:B------:R-:W-:Y:S01]  /*9480*/  FADD R27, R27, R0 ;  /* 0x000000001b1b7221 */ /* 0x000fe20000000000 */
[----:B------:R-:W2:Y:S01]  /*9490*/  MUFU.EX2 R39, R39 ;  /* 0x0000002700277308 */ /* 0x000ea20000000800 */
[----:B0-----:R-:W-:Y:S01]  /*94a0*/  FMUL R30, R30, R33 ;  /* 0x000000211e1e7220 */ /* 0x001fe20000400000 */
[----:B------:R-:W-:Y:S01]  /*94b0*/  FMUL R31, R31, R36 ;  /* 0x000000241f1f7220 */ /* 0x000fe20000400000 */
[----:B------:R-:W-:-:S04]  /*94c0*/  FADD R14, R27, R2 ;  /* 0x000000021b0e7221 */ /* 0x000fc80000000000 */
[----:B------:R-:W-:Y:S01]  /*94d0*/  FADD R27, R14, R3 ;  /* 0x000000030e1b7221 */ /* 0x000fe20000000000 */
[----:B-1----:R-:W-:-:S03]  /*94e0*/  FMUL R32, R11, R38 ;  /* 0x000000260b207220 */ /* 0x002fc60000400000 */
[----:B------:R-:W-:-:S04]  /*94f0*/  FADD R14, R27, R4 ;  /* 0x000000041b0e7221 */ /* 0x000fc80000000000 */
        /* <DEDUP_REMOVED lines=34> */
.L_x_1709:
        /* <DEDUP_REMOVED lines=11> */
[----:B0-----:R-:W-:Y:S05]  /*97d0*/  CALL.REL.NOINC `($__internal_19_$__cuda_sm3x_div_rn_noftz_f32_slowpath) ;  /* 0x0000003000707944 */ /* 0x001fea0003c00000 */
[----:B------:R-:W-:-:S07]  /*97e0*/  IMAD.MOV.U32 R15, RZ, RZ, R6 ;  /* 0x000000ffff0f7224 */ /* 0x000fce00078e0006 */
.L_x_1642:
[----:B------:R-:W-:Y:S05]  /*97f0*/  BSYNC.RECONVERGENT B3 ;  /* 0x0000000000037941 */ /* 0x000fea0003800200 */
.L_x_1641:
        /* <DEDUP_REMOVED lines=11> */
[----:B0-----:R-:W-:Y:S05]  /*98b0*/  CALL.REL.NOINC `($__internal_19_$__cuda_sm3x_div_rn_noftz_f32_slowpath) ;  /* 0x0000003000387944 */ /* 0x001fea0003c00000 */
[----:B------:R-:W-:-:S07]  /*98c0*/  IMAD.MOV.U32 R14, RZ, RZ, R6 ;  /* 0x000000ffff0e7224 */ /* 0x000fce00078e0006 */
.L_x_1644:
[----:B------:R-:W-:Y:S05]  /*98d0*/  BSYNC.RECONVERGENT B3 ;  /* 0x0000000000037941 */ /* 0x000fea0003800200 */
.L_x_1643:
        /* <DEDUP_REMOVED lines=13> */
.L_x_1646:
[----:B------:R-:W-:Y:S05]  /*99b0*/  BSYNC.RECONVERGENT B3 ;  /* 0x0000000000037941 */ /* 0x000fea0003800200 */
.L_x_1645:
        /* <DEDUP_REMOVED lines=13> */
.L_x_1648:
[----:B------:R-:W-:Y:S05]  /*9a90*/  BSYNC.RECONVERGENT B3 ;  /* 0x0000000000037941 */ /* 0x000fea0003800200 */
.L_x_1647:
        /* <DEDUP_REMOVED lines=13> */
.L_x_1650:
[----:B------:R-:W-:Y:S05]  /*9b70*/  BSYNC.RECONVERGENT B3 ;  /* 0x0000000000037941 */ /* 0x000fea0003800200 */
.L_x_1649:
        /* <DEDUP_REMOVED lines=13> */
.L_x_1652:
[----:B------:R-:W-:Y:S05]  /*9c50*/  BSYNC.RECONVERGENT B3 ;  /* 0x0000000000037941 */ /* 0x000fea0003800200 */
.L_x_1651:
        /* <DEDUP_REMOVED lines=13> */
.L_x_1654:
[----:B------:R-:W-:Y:S05]  /*9d30*/  BSYNC.RECONVERGENT B3 ;  /* 0x0000000000037941 */ /* 0x000fea0003800200 */
.L_x_1653:
        /* <DEDUP_REMOVED lines=13> */
.L_x_1656:
[----:B------:R-:W-:Y:S05]  /*9e10*/  BSYNC.RECONVERGENT B3 ;  /* 0x0000000000037941 */ /* 0x000fea0003800200 */
.L_x_1655:
        /* <DEDUP_REMOVED lines=13> */
.L_x_1658:
[----:B------:R-:W-:Y:S05]  /*9ef0*/  BSYNC.RECONVERGENT B3 ;  /* 0x0000000000037941 */ /* 0x000fea0003800200 */
.L_x_1657:
        /* <DEDUP_REMOVED lines=13> */
.L_x_1660:
[----:B------:R-:W-:Y:S05]  /*9fd0*/  BSYNC.RECONVERGENT B3 ;  /* 0x0000000000037941 */ /* 0x000fea0003800200 */
.L_x_1659:
        /* <DEDUP_REMOVED lines=13> */
.L_x_1662:
[----:B------:R-:W-:Y:S05]  /*a0b0*/  BSYNC.RECONVERGENT B3 ;  /* 0x0000000000037941 */ /* 0x000fea0003800200 */
.L_x_1661:
        /* <DEDUP_REMOVED lines=13> */
.L_x_1664:
[----:B------:R-:W-:Y:S05]  /*a190*/  BSYNC.RECONVERGENT B3 ;  /* 0x0000000000037941 */ /* 0x000fea0003800200 */
.L_x_1663:
        /* <DEDUP_REMOVED lines=13> */
.L_x_1666:
[----:B------:R-:W-:Y:S05]  /*a270*/  BSYNC.RECONVERGENT B3 ;  /* 0x0000000000037941 */ /* 0x000fea0003800200 */
.L_x_1665:
        /* <DEDUP_REMOVED lines=13> */
.L_x_1668:
[----:B------:R-:W-:Y:S05]  /*a350*/  BSYNC.RECONVERGENT B3 ;  /* 0x0000000000037941 */ /* 0x000fea0003800200 */
.L_x_1667:
        /* <DEDUP_REMOVED lines=13> */
.L_x_1670:
[----:B------:R-:W-:Y:S05]  /*a430*/  BSYNC.RECONVERGENT B3 ;  /* 0x0000000000037941 */ /* 0x000fea0003800200 */
.L_x_1669:
        /* <DEDUP_REMOVED lines=13> */
.L_x_1672:
[----:B------:R-:W-:Y:S05]  /*a510*/  BSYNC.RECONVERGENT B3 ;  /* 0x0000000000037941 */ /* 0x000fea0003800200 */
.L_x_1671:
        /* <DEDUP_REMOVED lines=13> */
.L_x_1674:
[----:B------:R-:W-:Y:S05]  /*a5f0*/  BSYNC.RECONVERGENT B3 ;  /* 0x0000000000037941 */ /* 0x000fea0003800200 */
.L_x_1673:
        /* <DEDUP_REMOVED lines=13> */
.L_x_1676:
[----:B------:R-:W-:Y:S05]  /*a6d0*/  BSYNC.RECONVERGENT B3 ;  /* 0x0000000000037941 */ /* 0x000fea0003800200 */
.L_x_1675:
        /* <DEDUP_REMOVED lines=13> */
.L_x_1678:
[----:B------:R-:W-:Y:S05]  /*a7b0*/  BSYNC.RECONVERGENT B3 ;  /* 0x0000000000037941 */ /* 0x000fea0003800200 */
.L_x_1677:
        /* <DEDUP_REMOVED lines=13> */
.L_x_1680:
[----:B------:R-:W-:Y:S05]  /*a890*/  BSYNC.RECONVERGENT B3 ;  /* 0x0000000000037941 */ /* 0x000fea0003800200 */
.L_x_1679:
        /* <DEDUP_REMOVED lines=13> */
.L_x_1682:
[----:B------:R-:W-:Y:S05]  /*a970*/  BSYNC.RECONVERGENT B3 ;  /* 0x0000000000037941 */ /* 0x000fea0003800200 */
.L_x_1681:
        /* <DEDUP_REMOVED lines=13> */
.L_x_1684:
[----:B------:R-:W-:Y:S05]  /*aa50*/  BSYNC.RECONVERGENT B3 ;  /* 0x0000000000037941 */ /* 0x000fea0003800200 */
.L_x_1683:
        /* <DEDUP_REMOVED lines=13> */
.L_x_1686:
[----:B------:R-:W-:Y:S05]  /*ab30*/  BSYNC.RECONVERGENT B3 ;  /* 0x0000000000037941 */ /* 0x000fea0003800200 */
.L_x_1685:
        /* <DEDUP_REMOVED lines=13> */
.L_x_1688:
[----:B------:R-:W-:Y:S05]  /*ac10*/  BSYNC.RECONVERGENT B3 ;  /* 0x0000000000037941 */ /* 0x000fea0003800200 */
.L_x_1687:
        /* <DEDUP_REMOVED lines=13> */
.L_x_1690:
[----:B------:R-:W-:Y:S05]  /*acf0*/  BSYNC.RECONVERGENT B3 ;  /* 0x0000000000037941 */ /* 0x000fea0003800200 */
.L_x_1689:
        /* <DEDUP_REMOVED lines=13> */
.L_x_1692:
[----:B------:R-:W-:Y:S05]  /*add0*/  BSYNC.RECONVERGENT B3 ;  /* 0x0000000000037941 */ /* 0x000fea0003800200 */
.L_x_1691:
        /* <DEDUP_REMOVED lines=13> */
.L_x_1694:
[----:B------:R-:W-:Y:S05]  /*aeb0*/  BSYNC.RECONVERGENT B3 ;  /* 0x0000000000037941 */ /* 0x000fea0003800200 */
.L_x_1693:
        /* <DEDUP_REMOVED lines=13> */
.L_x_1696:
[----:B------:R-:W-:Y:S05]  /*af90*/  BSYNC.RECONVERGENT B3 ;  /* 0x0000000000037941 */ /* 0x000fea0003800200 */
.L_x_1695:
        /* <DEDUP_REMOVED lines=68> */
.L_x_1639:
[----:B------:R-:W-:Y:S05]  /*b3e0*/  EXIT ;  /* 0x000000000000794d */ /* 0x000fea0003800000 */
.L_x_1640:
[----:B------:R-:W-:Y:S01]  /*b3f0*/  HFMA2 R11, -RZ, RZ, 0, 1.847743988037109375e-06 ;  /* 0x0000001fff0b7431 */ /* 0x000fe200000001ff */
[----:B------:R-:W-:Y:S01]  /*b400*/  BSSY B1, `(.L_x_1698) ;  /* 0x0000006000017945 */ /* 0x000fe20003800000 */
[----:B------:R-:W-:Y:S02]  /*b410*/  IMAD.MOV.U32 R12, RZ, RZ, 0x10 ;  /* 0x00000010ff0c7424 */ /* 0x000fe400078e00ff */
[----:B------:R-:W-:-:S07]  /*b420*/  IMAD.MOV.U32 R15, RZ, RZ, -0x1 ;  /* 0xffffffffff0f7424 */ /* 0x000fce00078e00ff */
[----:B------:R-:W-:Y:S05]  /*b430*/  WARPSYNC.COLLECTIVE R15, `(.L_x_1699) ;  /* 0x000000000f087348 */ /* 0x000fea0003c00000 */
[----:B------:R0:W1:Y:S02]  /*b440*/  SHFL.BFLY P6, R14, R13, R12, R11 ;  /* 0x0c00000c0d0e7389 */ /* 0x00006400000c000b */
[----:B01----:R-:W-:Y:S05]  /*b450*/  ENDCOLLECTIVE ;  /* 0x000000000000791b */ /* 0x003fea0003800000 */
.L_x_1699:
[----:B------:R-:W-:Y:S05]  /*b460*/  BSYNC B1 ;  /* 0x0000000000017941 */ /* 0x000fea0003800000 */
.L_x_1698:
[----:B------:R-:W-:Y:S01]  /*b470*/  FMNMX R13, R13, R14, !PT ;  /* 0x0000000e0d0d7209 */ /* 0x000fe20007800000 */
[----:B------:R-:W-:Y:S01]  /*b480*/  IMAD.MOV.U32 R11, RZ, RZ, 0x1f ;  /* 0x0000001fff0b7424 */ /* 0x000fe200078e00ff */
[----:B------:R-:W-:Y:S02]  /*b490*/  MOV R12, 0x8 ;  /* 0x00000008000c7802 */ /* 0x000fe40000000f00 */
[----:B------:R-:W-:-:S07]  /*b4a0*/  MOV R15, 0xffffffff ;  /* 0xffffffff000f7802 */ /* 0x000fce0000000f00 */
[----:B------:R-:W-:Y:S05]  /*b4b0*/  WARPSYNC.COLLECTIVE R15, `(.L_x_1700) ;  /* 0x000000000f087348 */ /* 0x000fea0003c00000 */
[----:B------:R0:W1:Y:S02]  /*b4c0*/  SHFL.BFLY P6, R14, R13, R12, R11 ;  /* 0x0c00000c0d0e7389 */ /* 0x00006400000c000b */
[----:B01----:R-:W-:Y:S05]  /*b4d0*/  ENDCOLLECTIVE ;  /* 0x000000000000791b */ /* 0x003fea0003800000 */
.L_x_1700:
[----:B------:R-:W-:Y:S01]  /*b4e0*/  HFMA2 R12, -RZ, RZ, 0, 2.384185791015625e-07 ;  /* 0x00000004ff0c7431 */ /* 0x000fe200000001ff */
[----:B------:R-:W-:-:S05]  /*b4f0*/  FMNMX R0, R13, R14, !PT ;  /* 0x0000000e0d007209 */ /* 0x000fca0007800000 */
[----:B------:R-:W-:-:S07]  /*b500*/  IMAD.MOV.U32 R13, RZ, RZ, R0 ;  /* 0x000000ffff0d7224 */ /* 0x000fce00078e0000 */
[----:B------:R-:W-:Y:S05]  /*b510*/  WARPSYNC.COLLECTIVE R15, `(.L_x_1701) ;  /* 0x000000000f087348 */ /* 0x000fea0003c00000 */
[----:B------:R0:W1:Y:S02]  /*b520*/  SHFL.BFLY P6, R14, R13, R12, R11 ;  /* 0x0c00000c0d0e7389 */ /* 0x00006400000c000b */
[----:B01----:R-:W-:Y:S05]  /*b530*/  ENDCOLLECTIVE ;  /* 0x000000000000791b */ /* 0x003fea0003800000 */
.L_x_1701:
[----:B------:R-:W-:Y:S02]  /*b540*/  MOV R12, 0x2 ;  /* 0x00000002000c7802 */ /* 0x000fe40000000f00 */
[----:B------:R-:W-:-:S05]  /*b550*/  FMNMX R2, R0, R14, !PT ;  /* 0x0000000e00027209 */ /* 0x000fca0007800000 */
[----:B------:R-:W-:-:S07]  /*b560*/  IMAD.MOV.U32 R13, RZ, RZ, R2 ;  /* 0x000000ffff0d7224 */ /* 0x000fce00078e0002 */
[----:B------:R-:W-:Y:S05]  /*b570*/  WARPSYNC.COLLECTIVE R15, `(.L_x_1702) ;  /* 0x000000000f087348 */ /* 0x000fea0003c00000 */
[----:B------:R0:W1:Y:S02]  /*b580*/  SHFL.BFLY P6, R14, R13, R12, R11 ;  /* 0x0c00000c0d0e7389 */ /* 0x00006400000c000b */
[----:B01----:R-:W-:Y:S05]  /*b590*/  ENDCOLLECTIVE ;  /* 0x000000000000791b */ /* 0x003fea0003800000 */
.L_x_1702:
[----:B------:R-:W-:Y:S01]  /*b5a0*/  HFMA2 R12, -RZ, RZ, 0, 5.9604644775390625e-08 ;  /* 0x00000001ff0c7431 */ /* 0x000fe200000001ff */
[----:B------:R-:W-:-:S05]  /*b5b0*/  FMNMX R3, R2, R14, !PT ;  /* 0x0000000e02037209 */ /* 0x000fca0007800000 */
[----:B------:R-:W-:-:S07]  /*b5c0*/  IMAD.MOV.U32 R13, RZ, RZ, R3 ;  /* 0x000000ffff0d7224 */ /* 0x000fce00078e0003 */
[----:B------:R-:W-:Y:S05]  /*b5d0*/  WARPSYNC.COLLECTIVE R15, `(.L_x_1703) ;  /* 0x000000000f087348 */ /* 0x000fea0003c00000 */
[----:B------:R0:W1:Y:S02]  /*b5e0*/  SHFL.BFLY P6, R14, R13, R12, R11 ;  /* 0x0c00000c0d0e7389 */ /* 0x00006400000c000b */
[----:B01----:R-:W-:Y:S05]  /*b5f0*/  ENDCOLLECTIVE ;  /* 0x000000000000791b */ /* 0x003fea0003800000 */
.L_x_1703:
[----:B------:R-:W-:Y:S01]  /*b600*/  IMAD.MOV.U32 R15, RZ, RZ, 0x3bbb989d ;  /* 0x3bbb989dff0f7424 */ /* 0x000fe200078e00ff */
[----:B------:R-:W-:Y:S02]  /*b610*/  FMNMX R9, R3, R14, !PT ;  /* 0x0000000e03097209 */ /* 0x000fe40007800000 */
[----:B------:R-:W-:-:S03]  /*b620*/  MOV R14, 0x437c0000 ;  /* 0x437c0000000e7802 */ /* 0x000fc60000000f00 */
        /* <DEDUP_REMOVED lines=31> */
[----:B------:R-:W-:Y:S02]  /*b820*/  IMAD.SHL.U32 R6, R9, 0x800000, RZ ;  /* 0x0080000009067824 */ /* 0x000fe400078e00ff */
[----:B------:R-:W-:Y:S01]  /*b830*/  FFMA.SAT R9, R10, R15, 0.5 ;  /* 0x3f0000000a097423 */ /* 0x000fe2000000200f */
[----:B------:R-:W-:-:S03]  /*b840*/  FFMA R17, R0, 1.4426950216293334961, -R17 ;  /* 0x3fb8aa3b00117823 */ /* 0x000fc60000000811 */
[----:B------:R-:W-:Y:S01]  /*b850*/  FFMA.RM R9, R9, R14, 12582913 ;  /* 0x4b40000109097423 */ /* 0x000fe2000000400e */
[----:B------:R-:W-:-:S03]  /*b860*/  FFMA R17, R0, 1.925963033500011079e-08, R17 ;  /* 0x32a5706000117823 */ /* 0x000fc60000000011 */
[C---:B------:R-:W-:Y:S01]  /*b870*/  FADD R19, R9.reuse, -12583039 ;  /* 0xcb40007f09137421 */ /* 0x040fe20000000000 */
[----:B------:R-:W-:Y:S01]  /*b880*/  SHF.L.U32 R0, R9, 0x17, RZ ;  /* 0x0000001709007819 */ /* 0x000fe200000006ff */
        /* <DEDUP_REMOVED lines=10> */
[----:B------:R-:W-:Y:S02]  /*b930*/  IMAD.SHL.U32 R2, R9, 0x800000, RZ ;  /* 0x0080000009027824 */ /* 0x000fe400078e00ff */
[----:B------:R-:W-:Y:S01]  /*b940*/  FFMA.SAT R9, R3, R15, 0.5 ;  /* 0x3f00000003097423 */ /* 0x000fe2000000200f */
[----:B-1----:R-:W-:-:S03]  /*b950*/  FMUL R0, R0, R19 ;  /* 0x0000001300007220 */ /* 0x002fc60000400000 */
        /* <DEDUP_REMOVED lines=53> */
[----:B------:R-:W-:Y:S01]  /*bcb0*/  SHF.L.U32 R10, R17, 0x17, RZ ;  /* 0x00000017110a7819 */ /* 0x000fe200000006ff */
[----:B------:R-:W-:Y:S01]  /*bcc0*/  FFMA.SAT R17, R48, R15, 0.5 ;  /* 0x3f00000030117423 */ /* 0x000fe2000000200f */
[----:B------:R-:W-:-:S03]  /*bcd0*/  FFMA R21, R46, 1.925963033500011079e-08, R21 ;  /* 0x32a570602e157823 */ /* 0x000fc60000000015 */
[----:B------:R-:W-:-:S03]  /*bce0*/  FFMA.RM R17, R17, R14, 12582913 ;  /* 0x4b40000111117423 */ /* 0x000fc6000000400e */
[----:B------:R-:W0:Y:S01]  /*bcf0*/  MUFU.EX2 R21, R21 ;  /* 0x0000001500157308 */ /* 0x000e220000000800 */
[C---:B------:R-:W-:Y:S01]  /*bd00*/  FADD R19, R17.reuse, -12583039 ;  /* 0xcb40007f11137421 */ /* 0x040fe20000000000 */
[----:B------:R-:W-:Y:S02]  /*bd10*/  IMAD.SHL.U32 R16, R17, 0x800000, RZ ;  /* 0x0080000011107824 */ /* 0x000fe400078e00ff */
[----:B------:R-:W-:Y:S01]  /*bd20*/  FFMA.SAT R17, R50, R15, 0.5 ;  /* 0x3f00000032117423 */ /* 0x000fe2000000200f */
[----:B------:R-:W-:-:S03]  /*bd30*/  FFMA R19, R48, 1.4426950216293334961, -R19 ;  /* 0x3fb8aa3b30137823 */ /* 0x000fc60000000813 */
[----:B------:R-:W-:Y:S01]  /*bd40*/  FFMA.RM R17, R17, R14, 12582913 ;  /* 0x4b40000111117423 */ /* 0x000fe2000000400e */
[----:B------:R-:W-:-:S06]  /*bd50*/  FFMA R19, R48, 1.925963033500011079e-08, R19 ;  /* 0x32a5706030137823 */ /* 0x000fcc0000000013 */
[----:B------:R-:W1:Y:S01]  /*bd60*/  MUFU.EX2 R19, R19 ;  /* 0x0000001300137308 */ /* 0x000e620000000800 */
[----:B0-----:R-:W-:Y:S01]  /*bd70*/  FMUL R10, R10, R21 ;  /* 0x000000150a0a7220 */ /* 0x001fe20000400000 */
        /* <DEDUP_REMOVED lines=9> */
[C---:B------:R-:W-:Y:S01]  /*be10*/  FFMA R23, R52.reuse, 1.4426950216293334961, -R23 ;  /* 0x3fb8aa3b34177823 */ /* 0x040fe20000000817 */
[----:B0-----:R-:W-:Y:S01]  /*be20*/  FMUL R17, R17, R18 ;  /* 0x0000001211117220 */ /* 0x001fe20000400000 */
[----:B------:R-:W-:Y:S02]  /*be30*/  IMAD.SHL.U32 R18, R19, 0x800000, RZ ;  /* 0x0080000013127824 */ /* 0x000fe400078e00ff */
        /* <DEDUP_REMOVED lines=8> */
[----:B------:R1:W2:Y:S01]  /*bec0*/  MUFU.EX2 R20, R21 ;  /* 0x0000001500147308 */ /* 0x0002a20000000800 */
[----:B0-----:R-:W-:Y:S01]  /*bed0*/  FMUL R18, R18, R23 ;  /* 0x0000001712127220 */ /* 0x001fe20000400000 */
[----:B------:R-:W-:-:S04]  /*bee0*/  FFMA.SAT R23, R24, R15, 0.5 ;  /* 0x3f00000018177423 */ /* 0x000fc8000000200f */
[----:B------:R-:W-:Y:S01]  /*bef0*/  FFMA.RM R23, R23, R14, 12582913 ;  /* 0x4b40000117177423 */ /* 0x000fe2000000400e */
[----:B-1----:R-:W-:-:S03]  /*bf00*/  FFMA.SAT R21, R56, R15, 0.5 ;  /* 0x3f00000038157423 */ /* 0x002fc6000000200f */
[----:B------:R-:W-:Y:S01]  /*bf10*/  FADD R25, R23, -12583039 ;  /* 0xcb40007f17197421 */ /* 0x000fe20000000000 */
[----:B------:R-:W-:-:S03]  /*bf20*/  FFMA.RM R21, R21, R14, 12582913 ;  /* 0x4b40000115157423 */ /* 0x000fc6000000400e */
[C---:B------:R-:W-:Y:S01]  /*bf30*/  FFMA R25, R24.reuse, 1.4426950216293334961, -R25 ;  /* 0x3fb8aa3b18197823 */ /* 0x040fe20000000819 */
[----:B--2---:R-:W-:Y:S01]  /*bf40*/  FMUL R19, R19, R20 ;  /* 0x0000001413137220 */ /* 0x004fe20000400000 */
[----:B------:R-:W-:Y:S02]  /*bf50*/  IMAD.SHL.U32 R20, R23, 0x800000, RZ ;  /* 0x0080000017147824 */ /* 0x000fe400078e00ff */
[----:B------:R-:W-:Y:S01]  /*bf60*/  FFMA R25, R24, 1.925963033500011079e-08, R25 ;  /* 0x32a5706018197823 */ /* 0x000fe20000000019 */
[C---:B------:R-:W-:Y:S01]  /*bf70*/  FADD R23, R21.reuse, -12583039 ;  /* 0xcb40007f15177421 */ /* 0x040fe20000000000 */
[----:B------:R-:W-:-:S03]  /*bf80*/  SHF.L.U32 R21, R21, 0x17, RZ ;  /* 0x0000001715157819 */ /* 0x000fc600000006ff */
[C---:B------:R-:W-:Y:S01]  /*bf90*/  FFMA R23, R56.reuse, 1.4426950216293334961, -R23 ;  /* 0x3fb8aa3b38177823 */ /* 0x040fe20000000817 */
[----:B------:R-:W0:Y:S03]  /*bfa0*/  MUFU.EX2 R25, R25 ;  /* 0x0000001900197308 */ /* 0x000e260000000800 */
[----:B------:R-:W-:-:S05]  /*bfb0*/  FFMA R23, R56, 1.925963033500011079e-08, R23 ;  /* 0x32a5706038177823 */ /* 0x000fca0000000017 */
[----:B------:R1:W2:Y:S01]  /*bfc0*/  MUFU.EX2 R22, R23 ;  /* 0x0000001700167308 */ /* 0x0002a20000000800 */
[----:B0-----:R-:W-:Y:S01]  /*bfd0*/  FMUL R20, R20, R25 ;  /* 0x0000001914147220 */ /* 0x001fe20000400000 */
[-C--:B------:R-:W-:Y:S01]  /*bfe0*/  FFMA.SAT R25, R26, R15.reuse, 0.5 ;  /* 0x3f0000001a197423 */ /* 0x080fe2000000200f */
[----:B-1----:R-:W-:-:S03]  /*bff0*/  FFMA.SAT R23, R58, R15, 0.5 ;  /* 0x3f0000003a177423 */ /* 0x002fc6000000200f */
[-C--:B------:R-:W-:Y:S01]  /*c000*/  FFMA.RM R25, R25, R14.reuse, 12582913 ;  /* 0x4b40000119197423 */ /* 0x080fe2000000400e */
[----:B------:R-:W-:Y:S01]  /*c010*/  FFMA.RM R23, R23, R14, 12582913 ;  /* 0x4b40000117177423 */ /* 0x000fe2000000400e */
[----:B--2---:R-:W-:Y:S02]  /*c020*/  FMUL R21, R21, R22 ;  /* 0x0000001615157220 */ /* 0x004fe40000400000 */
[C---:B------:R-:W-:Y:S01]  /*c030*/  FADD R27, R25.reuse, -12583039 ;  /* 0xcb40007f191b7421 */ /* 0x040fe20000000000 */
[----:B------:R-:W-:Y:S02]  /*c040*/  IMAD.SHL.U32 R22, R25, 0x800000, RZ ;  /* 0x0080000019167824 */ /* 0x000fe400078e00ff */
[C---:B------:R-:W-:Y:S01]  /*c050*/  FADD R25, R23.reuse, -12583039 ;  /* 0xcb40007f17197421 */ /* 0x040fe20000000000 */
[----:B------:R-:W-:Y:S01]  /*c060*/  SHF.L.U32 R23, R23, 0x17, RZ ;  /* 0x0000001717177819 */ /* 0x000fe200000006ff */
[----:B------:R-:W-:Y:S02]  /*c070*/  FFMA R27, R26, 1.4426950216293334961, -R27 ;  /* 0x3fb8aa3b1a1b7823 */ /* 0x000fe4000000081b */
[----:B------:R-:W-:-:S02]  /*c080*/  FFMA R25, R58, 1.4426950216293334961, -R25 ;  /* 0x3fb8aa3b3a197823 */ /* 0x000fc40000000819 */
[----:B------:R-:W-:Y:S02]  /*c090*/  FFMA R27, R26, 1.925963033500011079e-08, R27 ;  /* 0x32a570601a1b7823 */ /* 0x000fe4000000001b */
[----:B------:R-:W-:-:S04]  /*c0a0*/  FFMA R25, R58, 1.925963033500011079e-08, R25 ;  /* 0x32a570603a197823 */ /* 0x000fc80000000019 */
[----:B------:R-:W0:Y:S08]  /*c0b0*/  MUFU.EX2 R27, R27 ;  /* 0x0000001b001b7308 */ /* 0x000e300000000800 */
        /* <DEDUP_REMOVED lines=47> */
[----:B------:R0:W1:Y:S08]  /*c3b0*/  MUFU.EX2 R30, R31 ;  /* 0x0000001f001e7308 */ /* 0x0000700000000800 */
[----:B------:R-:W2:Y:S01]  /*c3c0*/  MUFU.EX2 R33, R33 ;  /* 0x0000002100217308 */ /* 0x000ea20000000800 */
[----:B0-----:R-:W-:-:S04]  /*c3d0*/  FFMA.SAT R31, R11, R15, 0.5 ;  /* 0x3f0000000b1f7423 */ /* 0x001fc8000000200f */
[----:B------:R-:W-:-:S04]  /*c3e0*/  FFMA.RM R31, R31, R14, 12582913 ;  /* 0x4b4000011f1f7423 */ /* 0x000fc8000000400e */
[C---:B------:R-:W-:Y:S01]  /*c3f0*/  FADD R32, R31.reuse, -12583039 ;  /* 0xcb40007f1f207421 */ /* 0x040fe20000000000 */
[----:B------:R-:W-:Y:S01]  /*c400*/  SHF.L.U32 R31, R31, 0x17, RZ ;  /* 0x000000171f1f7819 */ /* 0x000fe200000006ff */
[----:B-1----:R-:W-:Y:S02]  /*c410*/  FMUL R29, R29, R30 ;  /* 0x0000001e1d1d7220 */ /* 0x002fe40000400000 */
[----:B------:R-:W-:-:S04]  /*c420*/  FFMA R32, R11, 1.4426950216293334961, -R32 ;  /* 0x3fb8aa3b0b207823 */ /* 0x000fc80000000820 */
[----:B------:R-:W-:Y:S01]  /*c430*/  FFMA R32, R11, 1.925963033500011079e-08, R32 ;  /* 0x32a570600b207823 */ /* 0x000fe20000000020 */
[----:B------:R-:W-:Y:S01]  /*c440*/  FFMA.SAT R11, R12, R15, 0.5 ;  /* 0x3f0000000c0b7423 */ /* 0x000fe2000000200f */
[----:B--2---:R-:W-:Y:S01]  /*c450*/  FMUL R28, R28, R33 ;  /* 0x000000211c1c7220 */ /* 0x004fe20000400000 */
[-C--:B------:R-:W-:Y:S01]  /*c460*/  FFMA.SAT R33, R68, R15.reuse, 0.5 ;  /* 0x3f00000044217423 */ /* 0x080fe2000000200f */
[----:B------:R-:W-:Y:S01]  /*c470*/  FFMA.SAT R15, R13, R15, 0.5 ;  /* 0x3f0000000d0f7423 */ /* 0x000fe2000000200f */
[-C--:B------:R-:W-:Y:S01]  /*c480*/  FFMA.RM R11, R11, R14.reuse, 12582913 ;  /* 0x4b4000010b0b7423 */ /* 0x080fe2000000400e */
[----:B------:R-:W0:Y:S01]  /*c490*/  MUFU.EX2 R32, R32 ;  /* 0x0000002000207308 */ /* 0x000e220000000800 */
[-C--:B------:R-:W-:Y:S01]  /*c4a0*/  FFMA.RM R33, R33, R14.reuse, 12582913 ;  /* 0x4b40000121217423 */ /* 0x080fe2000000400e */
[----:B------:R-:W-:Y:S01]  /*c4b0*/  FFMA.RM R14, R15, R14, 12582913 ;  /* 0x4b4000010f0e7423 */ /* 0x000fe2000000400e */
[C---:B------:R-:W-:Y:S01]  /*c4c0*/  FADD R15, R11.reuse, -12583039 ;  /* 0xcb40007f0b0f7421 */ /* 0x040fe20000000000 */
[----:B------:R-:W-:-:S02]  /*c4d0*/  IMAD.SHL.U32 R11, R11, 0x800000, RZ ;  /* 0x008000000b0b7824 */ /* 0x000fc400078e00ff */
[C---:B------:R-:W-:Y:S01]  /*c4e0*/  FADD R37, R33.reuse, -12583039 ;  /* 0xcb40007f21257421 */ /* 0x040fe20000000000 */
[----:B------:R-:W-:Y:S02]  /*c4f0*/  IMAD.SHL.U32 R30, R33, 0x800000, RZ ;  /* 0x00800000211e7824 */ /* 0x000fe400078e00ff */
[----:B------:R-:W-:Y:S01]  /*c500*/  FFMA R15, R12, 1.4426950216293334961, -R15 ;  /* 0x3fb8aa3b0c0f7823 */ /* 0x000fe2000000080f */
[----:B------:R-:W-:-:S03]  /*c510*/  FFMA R37, R68, 1.4426950216293334961, -R37 ;  /* 0x3fb8aa3b44257823 */ /* 0x000fc60000000825 */
[----:B------:R-:W-:Y:S01]  /*c520*/  FFMA R15, R12, 1.925963033500011079e-08, R15 ;  /* 0x32a570600c0f7823 */ /* 0x000fe2000000000f */
[----:B------:R-:W-:-:S03]  /*c530*/  FFMA R37, R68, 1.925963033500011079e-08, R37 ;  /* 0x32a5706044257823 */ /* 0x000fc60000000025 */
[----:B------:R1:W2:Y:S01]  /*c540*/  MUFU.EX2 R12, R15 ;  /* 0x0000000f000c7308 */ /* 0x0002a20000000800 */
[----:B0-----:R-:W-:-:S07]  /*c550*/  FMUL R31, R31, R32 ;  /* 0x000000201f1f7220 */ /* 0x001fce0000400000 */
[----:B------:R-:W0:Y:S01]  /*c560*/  MUFU.EX2 R37, R37 ;  /* 0x0000002500257308 */ /* 0x000e220000000800 */
[----:B-1----:R-:W-:Y:S02]  /*c570*/  IMAD.MOV.U32 R15, RZ, RZ, -0x1 ;  /* 0xffffffffff0f7424 */ /* 0x002fe400078e00ff */
[----:B--2---:R-:W-:Y:S01]  /*c580*/  FMUL R32, R11, R12 ;  /* 0x0000000c0b207220 */ /* 0x004fe20000400000 */
[C---:B------:R-:W-:Y:S01]  /*c590*/  FADD R12, R14.reuse, -12583039 ;  /* 0xcb40007f0e0c7421 */ /* 0x040fe20000000000 */
[----:B------:R-:W-:Y:S01]  /*c5a0*/  FADD R11, RZ, R6 ;  /* 0x00000006ff0b7221 */ /* 0x000fe20000000000 */
[----:B------:R-:W-:Y:S02]  /*c5b0*/  SHF.L.U32 R14, R14, 0x17, RZ ;  /* 0x000000170e0e7819 */ /* 0x000fe400000006ff */
[----:B------:R-:W-:Y:S01]  /*c5c0*/  FFMA R12, R13, 1.4426950216293334961, -R12 ;  /* 0x3fb8aa3b0d0c7823 */ /* 0x000fe2000000080c */
[----:B------:R-:W-:Y:S01]  /*c5d0*/  FADD R11, R11, R0 ;  /* 0x000000000b0b7221 */ /* 0x000fe20000000000 */
[----:B0-----:R-:W-:-:S02]  /*c5e0*/  FMUL R30, R30, R37 ;  /* 0x000000251e1e7220 */ /* 0x001fc40000400000 */
[----:B------:R-:W-:Y:S01]  /*c5f0*/  FFMA R13, R13, 1.925963033500011079e-08, R12 ;  /* 0x32a570600d0d7823 */ /* 0x000fe2000000000c */
        /* <DEDUP_REMOVED lines=33> */
.L_x_1704:
[----:B------:R-:W-:Y:S02]  /*c810*/  IMAD.MOV.U32 R12, RZ, RZ, 0x8 ;  /* 0x00000008ff0c7424 */ /* 0x000fe400078e00ff */
[----:B------:R-:W-:-:S05]  /*c820*/  FADD R36, R13, R14 ;  /* 0x0000000e0d247221 */ /* 0x000fca0000000000 */
[----:B------:R-:W-:-:S07]  /*c830*/  MOV R13, R36 ;  /* 0x00000024000d7202 */ /* 0x000fce0000000f00 */
[----:B------:R-:W-:Y:S05]  /*c840*/  WARPSYNC.COLLECTIVE R15, `(.L_x_1705) ;  /* 0x000000000f087348 */ /* 0x000fea0003c00000 */
[----:B------:R0:W1:Y:S02]  /*c850*/  SHFL.BFLY P6, R14, R13, R12, R11 ;  /* 0x0c00000c0d0e7389 */ /* 0x00006400000c000b */
[----:B01----:R-:W-:Y:S05]  /*c860*/  ENDCOLLECTIVE ;  /* 0x000000000000791b */ /* 0x003fea0003800000 */
.L_x_1705:
[----:B------:R-:W-:Y:S02]  /*c870*/  IMAD.MOV.U32 R12, RZ, RZ, 0x4 ;  /* 0x00000004ff0c7424 */ /* 0x000fe400078e00ff */
[----:B------:R-:W-:-:S05]  /*c880*/  FADD R37, R36, R14 ;  /* 0x0000000e24257221 */ /* 0x000fca0000000000 */
[----:B------:R-:W-:-:S07]  /*c890*/  MOV R13, R37 ;  /* 0x00000025000d7202 */ /* 0x000fce0000000f00 */
[----:B------:R-:W-:Y:S05]  /*c8a0*/  WARPSYNC.COLLECTIVE R15, `(.L_x_1706) ;  /* 0x000000000f087348 */ /* 0x000fea0003c00000 */
[----:B------:R0:W1:Y:S02]  /*c8b0*/  SHFL.BFLY P6, R14, R13, R12, R11 ;  /* 0x0c00000c0d0e7389 */ /* 0x00006400000c000b */
[----:B01----:R-:W-:Y:S05]  /*c8c0*/  ENDCOLLECTIVE ;  /* 0x000000000000791b */ /* 0x003fea0003800000 */
.L_x_1706:
[----:B------:R-:W-:Y:S02]  /*c8d0*/  IMAD.MOV.U32 R12, RZ, RZ, 0x2 ;  /* 0x00000002ff0c7424 */ /* 0x000fe400078e00ff */
[----:B------:R-:W-:-:S05]  /*c8e0*/  FADD R38, R37, R14 ;  /* 0x0000000e25267221 */ /* 0x000fca0000000000 */
[----:B------:R-:W-:-:S07]  /*c8f0*/  MOV R13, R38 ;  /* 0x00000026000d7202 */ /* 0x000fce0000000f00 */
[----:B------:R-:W-:Y:S05]  /*c900*/  WARPSYNC.COLLECTIVE R15, `(.L_x_1707) ;  /* 0x000000000f087348 */ /* 0x000fea0003c00000 */
[----:B------:R0:W1:Y:S02]  /*c910*/  SHFL.BFLY P6, R14, R13, R12, R11 ;  /* 0x0c00000c0d0e7389 */ /* 0x00006400000c000b */
[----:B01----:R-:W-:Y:S05]  /*c920*/  ENDCOLLECTIVE ;  /* 0x000000000000791b */ /* 0x003fea0003800000 */
.L_x_1707:
[----:B------:R-:W-:Y:S02]  /*c930*/  IMAD.MOV.U32 R12, RZ, RZ, 0x1 ;  /* 0x00000001ff0c7424 */ /* 0x000fe400078e00ff */
[----:B------:R-:W-:-:S05]  /*c940*/  FADD R39, R38, R14 ;  /* 0x0000000e26277221 */ /* 0x000fca0000000000 */
[----:B------:R-:W-:-:S07]  /*c950*/  MOV R13, R39 ;  /* 0x00000027000d7202 */ /* 0x000fce0000000f00 */
[----:B------:R-:W-:Y:S05]  /*c960*/  WARPSYNC.COLLECTIVE R15, `(.L_x_1708) ;  /* 0x000000000f087348 */ /* 0x000fea0003c00000 */
[----:B------:R0:W1:Y:S02]  /*c970*/  SHFL.BFLY P6, R14, R13, R12, R11 ;  /* 0x0c00000c0d0e7389 */ /* 0x00006400000c000b */
[----:B01----:R-:W-:Y:S05]  /*c980*/  ENDCOLLECTIVE ;  /* 0x000000000000791b */ /* 0x003fea0003800000 */
.L_x_1708:
[----:B------:R-:W-:Y:S05]  /*c990*/  BRA `(.L_x_1709) ;  /* 0xffffffcc00607947 */ /* 0x000fea000383ffff */
        .weak           $__internal_19_$__cuda_sm3x_div_rn_noftz_f32_slowpath
        .type           $__internal_19_$__cuda_sm3x_div_rn_noftz_f32_slowpath,@function
        .size           $__internal_19_$__cuda_sm3x_div_rn_noftz_f32_slowpath,(.L_x_37396 - $__internal_19_$__cuda_sm3x_div_rn_noftz_f32_slowpath)
$__internal_19_$__cuda_sm3x_div_rn_noftz_f32_slowpath:
        /* <DEDUP_REMOVED lines=35> */
.L_x_1711:
        /* <DEDUP_REMOVED lines=32> */
[C---:B------:R-:W-:Y:S02]  /*cdd0*/  IADD3 R37, PT, PT, R39.reuse, 0x20, RZ ;  /* 0x0000002027257810 */ /* 0x040fe40007ffe0ff */
[----:B------:R-:W-:Y:S02]  /*cde0*/  LOP3.LUT R36, R36, 0x7fffff, RZ, 0xc0, !PT ;  /* 0x007fffff24247812 */ /* 0x000fe400078ec0ff */
[C---:B------:R-:W-:Y:S02]  /*cdf0*/  ISETP.NE.AND P2, PT, R39.reuse, RZ, PT ;  /* 0x000000ff2700720c */ /* 0x040fe40003f45270 */
[----:B------:R-:W-:Y:S02]  /*ce00*/  LOP3.LUT R36, R36, 0x800000, RZ, 0xfc, !PT ;  /* 0x0080000024247812 */ /* 0x000fe400078efcff */
[----:B------:R-:W-:Y:S01]  /*ce10*/  ISETP.NE.AND P1, PT, R39, RZ, PT ;  /* 0x000000ff2700720c */ /* 0x000fe20003f25270 */
[----:B------:R-:W-:Y:S01]  /*ce20*/  IMAD.MOV R39, RZ, RZ, -R39 ;  /* 0x000000ffff277224 */ /* 0x000fe200078e0a27 */
[----:B------:R-:W-:-:S02]  /*ce30*/  SHF.L.U32 R37, R36, R37, RZ ;  /* 0x0000002524257219 */ /* 0x000fc400000006ff */
[----:B------:R-:W-:Y:S02]  /*ce40*/  FSETP.NEU.FTZ.AND P0, PT, R13, R38, PT ;  /* 0x000000260d00720b */ /* 0x000fe40003f1d000 */
[----:B------:R-:W-:Y:S02]  /*ce50*/  SEL R13, R39, RZ, P2 ;  /* 0x000000ff270d7207 */ /* 0x000fe40001000000 */
[----:B------:R-:W-:Y:S02]  /*ce60*/  ISETP.NE.AND P1, PT, R37, RZ, P1 ;  /* 0x000000ff2500720c */ /* 0x000fe40000f25270 */
[----:B------:R-:W-:Y:S02]  /*ce70*/  SHF.R.U32.HI R13, RZ, R13, R36 ;  /* 0x0000000dff0d7219 */ /* 0x000fe40000011624 */
[----:B------:R-:W-:Y:S02]  /*ce80*/  PLOP3.LUT P0, PT, P0, P1, PT, 0xf8, 0x8f ;  /* 0x00000000008f781c */ /* 0x000fe40000703f70 */
[----:B------:R-:W-:-:S02]  /*ce90*/  SHF.R.U32.HI R37, RZ, 0x1, R13 ;  /* 0x00000001ff257819 */ /* 0x000fc4000001160d */
[----:B------:R-:W-:-:S04]  /*cea0*/  SEL R36, RZ, 0x1, !P0 ;  /* 0x00000001ff247807 */ /* 0x000fc80004000000 */
[----:B------:R-:W-:-:S04]  /*ceb0*/  LOP3.LUT R36, R36, 0x1, R37, 0xf8, !PT ;  /* 0x0000000124247812 */ /* 0x000fc800078ef825 */
[----:B------:R-:W-:-:S04]  /*cec0*/  LOP3.LUT R36, R36, R13, RZ, 0xc0, !PT ;  /* 0x0000000d24247212 */ /* 0x000fc800078ec0ff */
[----:B------:R-:W-:-:S04]  /*ced0*/  IADD3 R37, PT, PT, R37, R36, RZ ;  /* 0x0000002425257210 */ /* 0x000fc80007ffe0ff */
[----:B------:R-:W-:Y:S01]  /*cee0*/  LOP3.LUT R6, R37, R6, RZ, 0xfc, !PT ;  /* 0x0000000625067212 */ /* 0x000fe200078efcff */
[----:B------:R-:W-:Y:S06]  /*cef0*/  BRA `(.L_x_1719) ;  /* 0x0000000000107947 */ /* 0x000fec0003800000 */
.L_x_1718:
[----:B------:R-:W-:-:S04]  /*cf00*/  LOP3.LUT R6, R6, 0x80000000, RZ, 0xc0, !PT ;  /* 0x8000000006067812 */ /* 0x000fc800078ec0ff */
[----:B------:R-:W-:Y:S01]  /*cf10*/  LOP3.LUT R6, R6, 0x7f800000, RZ, 0xfc, !PT ;  /* 0x7f80000006067812 */ /* 0x000fe200078efcff */
[----:B------:R-:W-:Y:S06]  /*cf20*/  BRA `(.L_x_1719) ;  /* 0x0000000000047947 */ /* 0x000fec0003800000 */
.L_x_1717:
[----:B------:R-:W-:-:S07]  /*cf30*/  IMAD R6, R36, 0x800000, R6 ;  /* 0x0080000024067824 */ /* 0x000fce00078e0206 */
.L_x_1719:
[----:B------:R-:W-:Y:S05]  /*cf40*/  BSYNC.RECONVERGENT B2 ;  /* 0x0000000000027941 */ /* 0x000fea0003800200 */
.L_x_1716:
[----:B------:R-:W-:Y:S05]  /*cf50*/  BRA `(.L_x_1720) ;  /* 0x0000000000207947 */ /* 0x000fea0003800000 */
.L_x_1715:
[----:B------:R-:W-:-:S04]  /*cf60*/  LOP3.LUT R6, R37, 0x80000000, R6, 0x48, !PT ;  /* 0x8000000025067812 */ /* 0x000fc800078e4806 */
[----:B------:R-:W-:Y:S01]  /*cf70*/  LOP3.LUT R6, R6, 0x7f800000, RZ, 0xfc, !PT ;  /* 0x7f80000006067812 */ /* 0x000fe200078efcff */
[----:B------:R-:W-:Y:S06]  /*cf80*/  BRA `(.L_x_1720) ;  /* 0x0000000000147947 */ /* 0x000fec0003800000 */
.L_x_1714:
[----:B------:R-:W-:Y:S01]  /*cf90*/  LOP3.LUT R6, R37, 0x80000000, R6, 0x48, !PT ;  /* 0x8000000025067812 */ /* 0x000fe200078e4806 */
[----:B------:R-:W-:Y:S06]  /*cfa0*/  BRA `(.L_x_1720) ;  /* 0x00000000000c7947 */ /* 0x000fec0003800000 */
.L_x_1713:
[----:B------:R-:W0:Y:S01]  /*cfb0*/  MUFU.RSQ R6, -QNAN ;  /* 0xffc0000000067908 */ /* 0x000e220000001400 */
[----:B------:R-:W-:Y:S05]  /*cfc0*/  BRA `(.L_x_1720) ;  /* 0x0000000000047947 */ /* 0x000fea0003800000 */
.L_x_1712:
[----:B------:R-:W-:-:S07]  /*cfd0*/  FADD.FTZ R6, R6, R11 ;  /* 0x0000000b06067221 */ /* 0x000fce0000010000 */
.L_x_1720:
[----:B------:R-:W-:Y:S05]  /*cfe0*/  BSYNC.RECONVERGENT B1 ;  /* 0x0000000000017941 */ /* 0x000fea0003800200 */
.L_x_1710:
[----:B------:R-:W-:-:S04]  /*cff0*/  HFMA2 R13, -RZ, RZ, 0, 0 ;  /* 0x00000000ff0d7431 */ /* 0x000fc800000001ff */
[----:B0-----:R-:W-:Y:S05]  /*d000*/  RET.REL.NODEC R12 `(_Z15SoftmaxWarpImplI22BroadcastScaleMaskLoadIffbLm4EiE11DirectStoreIffEfLi1ELi28ELi32ELi1ELb0EL9Algorithm0EEvT_T0_ll) ;  /* 0xffffff2c0cfc7950 */ /* 0x001fea0003c3ffff */
.L_x_1721:
        /* <DEDUP_REMOVED lines=15> */
.L_x_37396:


//--------------------- .text._Z15SoftmaxWarpImplI22BroadcastScaleMaskLoadIffbLm4EiE11DirectStoreIffEfLi1ELi27ELi32ELi1ELb1EL9Algorithm0EEvT_T0_ll --------------------------
	.section	.text._Z15SoftmaxWarpImplI22BroadcastScaleMaskLoadIffbLm4EiE11DirectStoreIffEfLi1ELi27ELi32ELi1ELb1EL9Algorithm0EEvT_T0_ll,"ax",@progbits
	.align	128
        .global         _Z15SoftmaxWarpImplI22BroadcastScaleMaskLoadIffbLm4EiE11DirectStoreIffEfLi1ELi27ELi32ELi1ELb1EL9Algorithm0EEvT_T0_ll
        .type           _Z15SoftmaxWarpImplI22BroadcastScaleMaskLoadIffbLm4EiE11DirectStoreIffEfLi1ELi27ELi32ELi1ELb1EL9Algorithm0EEvT_T0_ll,@function
        .size           _Z15SoftmaxWarpImplI22BroadcastScaleMaskLoadIffbLm4EiE11DirectStoreIffEfLi1ELi27ELi32ELi1ELb1EL9Algorithm0EEvT_T0_ll,(.L_x_37397 - _Z15SoftmaxWarpImplI22BroadcastScaleMaskLoadIffbLm4EiE11DirectStoreIffEfLi1ELi27ELi32ELi1ELb1EL9Algorithm0EEvT_T0_ll)
        .other          _Z15SoftmaxWarpImplI22BroadcastScaleMaskLoadIffbLm4EiE11DirectStoreIffEfLi1ELi27ELi32ELi1ELb1EL9Algorithm0EEvT_T0_ll,@"STO_CUDA_ENTRY STV_DEFAULT"
_Z15SoftmaxWarpImplI22BroadcastScaleMaskLoadIffbLm4EiE11DirectStoreIffEfLi1ELi27ELi32ELi1ELb1EL9Algorithm0EEvT_T0_ll:
.text._Z15SoftmaxWarpImplI22BroadcastScaleMaskLoadIffbLm4EiE11DirectStoreIffEfLi1ELi27ELi32ELi1ELb1EL9Algorithm0EEvT_T0_ll:
        /* <DEDUP_REMOVED lines=15> */
[----:B------:R-:W-:Y:S02]  /*00f0*/  HFMA2 R8, -RZ, RZ, 0, 1.513957977294921875e-05 ;  /* 0x000000feff087431 */ /* 0x000fe400000001ff */
        /* <DEDUP_REMOVED lines=13> */
.L_x_1722:
        /* <DEDUP_REMOVED lines=12> */
[C---:B0-----:R-:W-:Y:S01]  /*0290*/  IADD3 R47, PT, PT, R49.reuse, 0x140, RZ ;  /* 0x00000140312f7810 */ /* 0x041fe20007ffe0ff */
[C---:B------:R-:W-:Y:S01]  /*02a0*/  VIADD R45, R49.reuse, 0x160 ;  /* 0x00000160312d7836 */ /* 0x040fe20000000000 */
[C---:B------:R-:W-:Y:S01]  /*02b0*/  IADD3 R41, PT, PT, R49.reuse, 0x1c0, RZ ;  /* 0x000001c031297810 */ /* 0x040fe20007ffe0ff */
[C---:B------:R-:W-:Y:S02]  /*02c0*/  VIADD R43, R49.reuse, 0x180 ;  /* 0x00000180312b7836 */ /* 0x040fe40000000000 */
[----:B------:R-:W-:-:S07]  /*02d0*/  VIADD R39, R49, 0x200 ;  /* 0x0000020031277836 */ /* 0x000fce0000000000 */
.L_x_1833:
[----:B---3--:R-:W0:Y:S01]  /*02e0*/  LDC.64 R2, c[0x0][0x410] ;  /* 0x00010400ff027b82 */ /* 0x008e220000000a00 */
[C---:B------:R-:W-:Y:S01]  /*02f0*/  VIADD R9, R49.reuse, 0x20 ;  /* 0x0000002031097836 */ /* 0x040fe20000000000 */
[C---:B------:R-:W-:Y:S01]  /*0300*/  IADD3 R7, PT, PT, R49.reuse, 0x40, RZ ;  /* 0x0000004031077810 */ /* 0x040fe20007ffe0ff */
[C---:B------:R-:W-:Y:S01]  /*0310*/  VIADD R5, R49.reuse, 0x60 ;  /* 0x0000006031057836 */ /* 0x040fe20000000000 */
[----:B------:R-:W-:Y:S01]  /*0320*/  BSSY.RECONVERGENT B1, `(.L_x_1724) ;  /* 0x0000081000017945 */ /* 0x000fe20003800200 */
[----:B------:R-:W-:Y:S01]  /*0330*/  IMAD.MOV.U32 R62, RZ, RZ, -0x800000 ;  /* 0xff800000ff3e7424 */ /* 0x000fe200078e00ff */
[----:B------:R-:W-:Y:S01]  /*0340*/  MOV R13, 0xff800000 ;  /* 0xff800000000d7802 */ /* 0x000fe20000000f00 */
[----:B------:R-:W-:Y:S01]  /*0350*/  IMAD.MOV.U32 R60, RZ, RZ, -0x800000 ;  /* 0xff800000ff3c7424 */ /* 0x000fe200078e00ff */
[----:B--2---:R-:W2:Y:S01]  /*0360*/  LDC R0, c[0x0][0x3b8] ;  /* 0x0000ee00ff007b82 */ /* 0x004ea20000000800 */
[-C--:B0-----:R-:W-:Y:S02]  /*0370*/  ISETP.GE.U32.AND P0, PT, R49, R2.reuse, PT ;  /* 0x000000023100720c */ /* 0x081fe40003f06070 */
[----:B------:R-:W-:-:S02]  /*0380*/  ISETP.GE.U32.AND P3, PT, R9, R2, PT ;  /* 0x000000020900720c */ /* 0x000fc40003f66070 */
[-C--:B------:R-:W-:Y:S02]  /*0390*/  ISETP.GE.AND.EX P0, PT, RZ, R3.reuse, PT, P0 ;  /* 0x00000003ff00720c */ /* 0x080fe40003f06300 */
[-C--:B------:R-:W-:Y:S02]  /*03a0*/  ISETP.GE.U32.AND P1, PT, R7, R2.reuse, PT ;  /* 0x000000020700720c */ /* 0x080fe40003f26070 */
[----:B------:R-:W-:Y:S02]  /*03b0*/  ISETP.GE.U32.AND P2, PT, R5, R2, PT ;  /* 0x000000020500720c */ /* 0x000fe40003f46070 */
[-C--:B------:R-:W-:Y:S02]  /*03c0*/  ISETP.GE.AND.EX P3, PT, RZ, R3.reuse, PT, P3 ;  /* 0x00000003ff00720c */ /* 0x080fe40003f66330 */
[-C--:B------:R-:W-:Y:S02]  /*03d0*/  ISETP.GE.AND.EX P1, PT, RZ, R3.reuse, PT, P1 ;  /* 0x00000003ff00720c */ /* 0x080fe40003f26310 */
        /* <DEDUP_REMOVED lines=13> */
[----:B-1----:R-:W-:-:S06]  /*04b0*/  VIADD R12, R4, 0xffffffe ;  /* 0x0ffffffe040c7836 */ /* 0x002fcc0000000000 */
[----:B------:R1:W4:Y:S02]  /*04c0*/  F2I.FTZ.U32.TRUNC.NTZ R13, R12 ;  /* 0x0000000c000d7305 */ /* 0x000324000021f000 */
[----:B-1----:R-:W-:Y:S01]  /*04d0*/  IMAD.MOV.U32 R12, RZ, RZ, RZ ;  /* 0x000000ffff0c7224 */ /* 0x002fe200078e00ff */
[----:B----4-:R-:W-:-:S05]  /*04e0*/  IADD3 R6, PT, PT, RZ, -R13, RZ ;  /* 0x8000000dff067210 */ /* 0x010fca0007ffe0ff */
[----:B------:R-:W-:Y:S01]  /*04f0*/  IMAD R17, R6, R15, RZ ;  /* 0x0000000f06117224 */ /* 0x000fe200078e02ff */
[----:B------:R-:W-:-:S03]  /*0500*/  IABS R6, R11 ;  /* 0x0000000b00067213 */ /* 0x000fc60000000000 */
[----:B------:R-:W-:Y:S01]  /*0510*/  IMAD.HI.U32 R13, R13, R17, R12 ;  /* 0x000000110d0d7227 */ /* 0x000fe200078e000c */
[----:B0-----:R-:W-:-:S04]  /*0520*/  IABS R17, R14 ;  /* 0x0000000e00117213 */ /* 0x001fc80000000000 */
[----:B------:R-:W0:Y:S01]  /*0530*/  I2F.RP R8, R17 ;  /* 0x0000001100087306 */ /* 0x000e220000209400 */
[----:B------:R-:W-:-:S04]  /*0540*/  IMAD.HI.U32 R4, R13, R6, RZ ;  /* 0x000000060d047227 */ /* 0x000fc800078e00ff */
[----:B------:R-:W-:-:S04]  /*0550*/  IMAD.MOV R10, RZ, RZ, -R4 ;  /* 0x000000ffff0a7224 */ /* 0x000fc800078e0a04 */
[C---:B------:R-:W-:Y:S02]  /*0560*/  IMAD R6, R15.reuse, R10, R6 ;  /* 0x0000000a0f067224 */ /* 0x040fe400078e0206 */
[----:B------:R-:W1:Y:S03]  /*0570*/  LDC R10, c[0x0][0x3c0] ;  /* 0x0000f000ff0a7b82 */ /* 0x000e660000000800 */
[----:B------:R-:W-:Y:S01]  /*0580*/  ISETP.GT.U32.AND P6, PT, R15, R6, PT ;  /* 0x000000060f00720c */ /* 0x000fe20003fc4070 */
[----:B0-----:R-:W0:-:S12]  /*0590*/  MUFU.RCP R8, R8 ;  /* 0x0000000800087308 */ /* 0x001e180000001000 */
[-C--:B------:R-:W-:Y:S01]  /*05a0*/  @!P6 IADD3 R6, PT, PT, R6, -R15.reuse, RZ ;  /* 0x8000000f0606e210 */ /* 0x080fe20007ffe0ff */
[----:B------:R-:W-:Y:S01]  /*05b0*/  @!P6 VIADD R4, R4, 0x1 ;  /* 0x000000010404e836 */ /* 0x000fe20000000000 */
[----:B------:R-:W-:Y:S02]  /*05c0*/  ISETP.NE.AND P6, PT, R0, RZ, PT ;  /* 0x000000ff0000720c */ /* 0x000fe40003fc5270 */
[----:B------:R-:W-:Y:S01]  /*05d0*/  ISETP.GE.U32.AND P4, PT, R6, R15, PT ;  /* 0x0000000f0600720c */ /* 0x000fe20003f86070 */
[----:B0-----:R-:W-:Y:S01]  /*05e0*/  VIADD R12, R8, 0xffffffe ;  /* 0x0ffffffe080c7836 */ /* 0x001fe20000000000 */
[----:B------:R-:W-:Y:S02]  /*05f0*/  LOP3.LUT R6, R11, R0, RZ, 0x3c, !PT ;  /* 0x000000000b067212 */ /* 0x000fe400078e3cff */
[----:B-1----:R-:W-:Y:S01]  /*0600*/  IABS R19, R10 ;  /* 0x0000000a00137213 */ /* 0x002fe20000000000 */
[----:B------:R0:W1:Y:S01]  /*0610*/  F2I.FTZ.U32.TRUNC.NTZ R13, R12 ;  /* 0x0000000c000d7305 */ /* 0x000062000021f000 */
[----:B------:R-:W-:-:S07]  /*0620*/  ISETP.GE.AND P5, PT, R6, RZ, PT ;  /* 0x000000ff0600720c */ /* 0x000fce0003fa6270 */
[----:B------:R-:W-:Y:S01]  /*0630*/  @P4 IADD3 R4, PT, PT, R4, 0x1, RZ ;  /* 0x0000000104044810 */ /* 0x000fe20007ffe0ff */
[----:B0-----:R-:W-:-:S04]  /*0640*/  IMAD.MOV.U32 R12, RZ, RZ, RZ ;  /* 0x000000ffff0c7224 */ /* 0x001fc800078e00ff */
[----:B------:R-:W-:Y:S01]  /*0650*/  IMAD.MOV.U32 R16, RZ, RZ, R4 ;  /* 0x000000ffff107224 */ /* 0x000fe200078e0004 */
[----:B-1----:R-:W-:-:S03]  /*0660*/  IADD3 R6, PT, PT, RZ, -R13, RZ ;  /* 0x8000000dff067210 */ /* 0x002fc60007ffe0ff */
[----:B------:R-:W-:Y:S01]  /*0670*/  @!P5 IMAD.MOV R16, RZ, RZ, -R16 ;  /* 0x000000ffff10d224 */ /* 0x000fe200078e0a10 */
[----:B------:R-:W-:Y:S01]  /*0680*/  @!P6 LOP3.LUT R16, RZ, R0, RZ, 0x33, !PT ;  /* 0x00000000ff10e212 */ /* 0x000fe200078e33ff */
[----:B------:R-:W-:Y:S02]  /*0690*/  IMAD R15, R6, R17, RZ ;  /* 0x00000011060f7224 */ /* 0x000fe400078e02ff */
[----:B------:R-:W0:Y:S02]  /*06a0*/  I2F.RP R6, R19 ;  /* 0x0000001300067306 */ /* 0x000e240000209400 */
[----:B------:R-:W-:Y:S02]  /*06b0*/  IMAD.MOV R4, RZ, RZ, -R16 ;  /* 0x000000ffff047224 */ /* 0x000fe400078e0a10 */
[----:B------:R-:W-:-:S04]  /*06c0*/  IMAD.HI.U32 R12, R13, R15, R12 ;  /* 0x0000000f0d0c7227 */ /* 0x000fc800078e000c */
[----:B------:R-:W-:-:S05]  /*06d0*/  IMAD R21, R0, R4, R11 ;  /* 0x0000000400157224 */ /* 0x000fca00078e020b */
[----:B------:R-:W-:Y:S01]  /*06e0*/  IABS R4, R21 ;  /* 0x0000001500047213 */ /* 0x000fe20000000000 */
[----:B0-----:R-:W0:Y:S04]  /*06f0*/  MUFU.RCP R6, R6 ;  /* 0x0000000600067308 */ /* 0x001e280000001000 */
[----:B------:R-:W-:-:S05]  /*0700*/  IMAD.HI.U32 R12, R12, R4, RZ ;  /* 0x000000040c0c7227 */ /* 0x000fca00078e00ff */
[----:B------:R-:W-:-:S05]  /*0710*/  IADD3 R8, PT, PT, -R12, RZ, RZ ;  /* 0x000000ff0c087210 */ /* 0x000fca0007ffe1ff */
[----:B------:R-:W-:-:S05]  /*0720*/  IMAD R4, R17, R8, R4 ;  /* 0x0000000811047224 */ /* 0x000fca00078e0204 */
[----:B------:R-:W-:Y:S01]  /*0730*/  ISETP.GT.U32.AND P6, PT, R17, R4, PT ;  /* 0x000000041100720c */ /* 0x000fe20003fc4070 */
[----:B0-----:R-:W-:-:S06]  /*0740*/  VIADD R13, R6, 0xffffffe ;  /* 0x0ffffffe060d7836 */ /* 0x001fcc0000000000 */
[----:B------:R-:W0:Y:S06]  /*0750*/  F2I.FTZ.U32.TRUNC.NTZ R13, R13 ;  /* 0x0000000d000d7305 */ /* 0x000e2c000021f000 */
[----:B------:R-:W-:Y:S01]  /*0760*/  @!P6 IMAD.IADD R4, R4, 0x1, -R17 ;  /* 0x000000010404e824 */ /* 0x000fe200078e0a11 */
[----:B------:R-:W-:Y:S02]  /*0770*/  @!P6 IADD3 R12, PT, PT, R12, 0x1, RZ ;  /* 0x000000010c0ce810 */ /* 0x000fe40007ffe0ff */
[----:B------:R-:W-:Y:S02]  /*0780*/  ISETP.NE.AND P6, PT, R14, RZ, PT ;  /* 0x000000ff0e00720c */ /* 0x000fe40003fc5270 */
[----:B------:R-:W-:-:S02]  /*0790*/  ISETP.GE.U32.AND P4, PT, R4, R17, PT ;  /* 0x000000110400720c */ /* 0x000fc40003f86070 */
[----:B------:R-:W-:-:S04]  /*07a0*/  LOP3.LUT R4, R21, R14, RZ, 0x3c, !PT ;  /* 0x0000000e15047212 */ /* 0x000fc800078e3cff */
[----:B------:R-:W-:Y:S01]  /*07b0*/  ISETP.GE.AND P5, PT, R4, RZ, PT ;  /* 0x000000ff0400720c */ /* 0x000fe20003fa6270 */
[----:B0-----:R-:W-:-:S06]  /*07c0*/  IMAD.MOV R4, RZ, RZ, -R13 ;  /* 0x000000ffff047224 */ /* 0x001fcc00078e0a0d */
        /* <DEDUP_REMOVED lines=19> */
[----:B------:R-:W-:Y:S01]  /*0900*/  LOP3.LUT R4, R21, R10, RZ, 0x3c, !PT ;  /* 0x0000000a15047212 */ /* 0x000fe200078e3cff */
[----:B------:R-:W1:Y:S03]  /*0910*/  LDC.64 R18, c[0x0][0x3a8] ;  /* 0x0000ea00ff127b82 */ /* 0x000e660000000a00 */
        /* <DEDUP_REMOVED lines=8> */
[----:B---3--:R-:W-:Y:S02]  /*09a0*/  ISETP.NE.U32.AND P4, PT, R22, 0x1, PT ;  /* 0x000000011600780c */ /* 0x008fe40003f85070 */
[----:B------:R-:W-:Y:S01]  /*09b0*/  ISETP.NE.AND.EX P5, PT, R15, RZ, PT, P5 ;  /* 0x000000ff0f00720c */ /* 0x000fe20003fa5350 */
[----:B------:R-:W-:Y:S01]  /*09c0*/  IMAD R13, R4, UR36, RZ ;  /* 0x00000024040d7c24 */ /* 0x000fe2000f8e02ff */
[----:B------:R-:W-:-:S02]  /*09d0*/  IADD3 R15, PT, PT, -R12, RZ, RZ ;  /* 0x000000ff0c0f7210 */ /* 0x000fc40007ffe1ff */
[----:B------:R-:W-:Y:S02]  /*09e0*/  ISETP.NE.AND.EX P4, PT, R23, RZ, PT, P4 ;  /* 0x000000ff1700720c */ /* 0x000fe40003f85340 */
        /* <DEDUP_REMOVED lines=20> */
.L_x_1725:
[----:B------:R-:W-:Y:S05]  /*0b30*/  BSYNC.RECONVERGENT B1 ;  /* 0x0000000000017941 */ /* 0x000fea0003800200 */
.L_x_1724:
        /* <DEDUP_REMOVED lines=12> */
[----:B-1----:R-:W1:Y:S07]  /*0c00*/  MUFU.RCP R4, R4 ;  /* 0x0000000400047308 */ /* 0x002e6e0000001000 */
[----:B------:R-:W4:Y:S01]  /*0c10*/  LDC.64 R20, c[0x0][0x398] ;  /* 0x0000e600ff147b82 */ /* 0x000f220000000a00 */
[----:B-1----:R-:W-:-:S04]  /*0c20*/  VIADD R10, R4, 0xffffffe ;  /* 0x0ffffffe040a7836 */ /* 0x002fc80000000000 */
[----:B------:R1:W5:Y:S02]  /*0c30*/  F2I.FTZ.U32.TRUNC.NTZ R11, R10 ;  /* 0x0000000a000b7305 */ /* 0x000364000021f000 */
[----:B-1----:R-:W-:Y:S01]  /*0c40*/  MOV R10, RZ ;  /* 0x000000ff000a7202 */ /* 0x002fe20000000f00 */
[----:B-----5:R-:W-:-:S04]  /*0c50*/  IMAD.MOV R6, RZ, RZ, -R11 ;  /* 0x000000ffff067224 */ /* 0x020fc800078e0a0b */
[----:B------:R-:W-:Y:S01]  /*0c60*/  IMAD R17, R6, R15, RZ ;  /* 0x0000000f06117224 */ /* 0x000fe200078e02ff */
[----:B------:R-:W-:-:S03]  /*0c70*/  IABS R6, R9 ;  /* 0x0000000900067213 */ /* 0x000fc60000000000 */
[----:B------:R-:W-:Y:S01]  /*0c80*/  IMAD.HI.U32 R17, R11, R17, R10 ;  /* 0x000000110b117227 */ /* 0x000fe200078e000a */
[----:B0-----:R-:W-:-:S05]  /*0c90*/  IABS R11, R8 ;  /* 0x00000008000b7213 */ /* 0x001fca0000000000 */
        /* <DEDUP_REMOVED lines=17> */
[----:B0-----:R-:W-:Y:S02]  /*0db0*/  IMAD.MOV.U32 R10, RZ, RZ, RZ ;  /* 0x000000ffff0a7224 */ /* 0x001fe400078e00ff */
[----:B------:R-:W-:Y:S01]  /*0dc0*/  @!P5 IMAD.MOV R6, RZ, RZ, -R6 ;  /* 0x000000ffff06d224 */ /* 0x000fe200078e0a06 */
[----:B------:R-:W-:Y:S02]  /*0dd0*/  @!P4 LOP3.LUT R6, RZ, R0, RZ, 0x33, !PT ;  /* 0x00000000ff06c212 */ /* 0x000fe400078e33ff */
[----:B-1----:R-:W-:-:S03]  /*0de0*/  IADD3 R12, PT, PT, RZ, -R11, RZ ;  /* 0x8000000bff0c7210 */ /* 0x002fc60007ffe0ff */
[----:B------:R-:W-:Y:S02]  /*0df0*/  IMAD.MOV R4, RZ, RZ, -R6 ;  /* 0x000000ffff047224 */ /* 0x000fe400078e0a06 */
[----:B------:R-:W-:Y:S02]  /*0e00*/  IMAD R19, R12, R17, RZ ;  /* 0x000000110c137224 */ /* 0x000fe400078e02ff */
[----:B------:R-:W-:Y:S02]  /*0e10*/  IMAD R15, R0, R4, R9 ;  /* 0x00000004000f7224 */ /* 0x000fe400078e0209 */
[----:B------:R-:W-:Y:S01]  /*0e20*/  IMAD.HI.U32 R19, R11, R19, R10 ;  /* 0x000000130b137227 */ /* 0x000fe200078e000a */
[----:B--2---:R-:W-:Y:S02]  /*0e30*/  IABS R10, R14 ;  /* 0x0000000e000a7213 */ /* 0x004fe40000000000 */
[----:B------:R-:W-:-:S05]  /*0e40*/  IABS R4, R15 ;  /* 0x0000000f00047213 */ /* 0x000fca0000000000 */
        /* <DEDUP_REMOVED lines=15> */
[----:B------:R-:W-:-:S05]  /*0f40*/  @P3 VIADD R0, R0, 0x1 ;  /* 0x0000000100003836 */ /* 0x000fca0000000000 */
[----:B------:R-:W-:Y:S01]  /*0f50*/  MOV R12, R0 ;  /* 0x00000000000c7202 */ /* 0x000fe20000000f00 */
[----:B0-----:R-:W-:-:S04]  /*0f60*/  IMAD.MOV.U32 R10, RZ, RZ, RZ ;  /* 0x000000ffff0a7224 */ /* 0x001fc800078e00ff */
[----:B------:R-:W-:Y:S01]  /*0f70*/  @!P5 IMAD.MOV R12, RZ, RZ, -R12 ;  /* 0x000000ffff0cd224 */ /* 0x000fe200078e0a0c */
[----:B------:R-:W-:Y:S01]  /*0f80*/  @!P4 LOP3.LUT R12, RZ, R8, RZ, 0x33, !PT ;  /* 0x00000008ff0cc212 */ /* 0x000fe200078e33ff */
[----:B-1----:R-:W-:-:S03]  /*0f90*/  IMAD.MOV R4, RZ, RZ, -R11 ;  /* 0x000000ffff047224 */ /* 0x002fc600078e0a0b */
[----:B------:R-:W-:Y:S01]  /*0fa0*/  IADD3 R0, PT, PT, -R12, RZ, RZ ;  /* 0x000000ff0c007210 */ /* 0x000fe20007ffe1ff */
[----:B------:R-:W-:-:S04]  /*0fb0*/  IMAD R17, R4, R19, RZ ;  /* 0x0000001304117224 */ /* 0x000fc800078e02ff */
[----:B------:R-:W-:Y:S02]  /*0fc0*/  IMAD R15, R8, R0, R15 ;  /* 0x00000000080f7224 */ /* 0x000fe400078e020f */
[----:B------:R-:W-:-:S03]  /*0fd0*/  IMAD.HI.U32 R17, R11, R17, R10 ;  /* 0x000000110b117227 */ /* 0x000fc600078e000a */
[----:B------:R-:W-:-:S05]  /*0fe0*/  IABS R4, R15 ;  /* 0x0000000f00047213 */ /* 0x000fca0000000000 */
[----:B------:R-:W-:Y:S02]  /*0ff0*/  IMAD.HI.U32 R0, R17, R4, RZ ;  /* 0x0000000411007227 */ /* 0x000fe400078e00ff */
[----:B------:R-:W0:Y:S02]  /*1000*/  LDC.64 R16, c[0x0][0x3a8] ;  /* 0x0000ea00ff107b82 */ /* 0x000e240000000a00 */
[----:B------:R-:W-:-:S04]  /*1010*/  IMAD.MOV R11, RZ, RZ, -R0 ;  /* 0x000000ffff0b7224 */ /* 0x000fc800078e0a00 */
[C---:B------:R-:W-:Y:S02]  /*1020*/  IMAD R4, R19.reuse, R11, R4 ;  /* 0x0000000b13047224 */ /* 0x040fe400078e0204 */
[----:B------:R-:W1:Y:S03]  /*1030*/  LDC.64 R10, c[0x0][0x3a0] ;  /* 0x0000e800ff0a7b82 */ /* 0x000e660000000a00 */
        /* <DEDUP_REMOVED lines=11> */
[----:B----4-:R-:W-:Y:S02]  /*10f0*/  ISETP.NE.U32.AND P3, PT, R20, 0x1, PT ;  /* 0x000000011400780c */ /* 0x010fe40003f65070 */
[----:B------:R-:W-:Y:S02]  /*1100*/  @!P5 LOP3.LUT R0, RZ, R14, RZ, 0x33, !PT ;  /* 0x0000000eff00d212 */ /* 0x000fe400078e33ff */
[----:B-1----:R-:W-:Y:S02]  /*1110*/  ISETP.NE.U32.AND P5, PT, R10, 0x1, PT ;  /* 0x000000010a00780c */ /* 0x002fe40003fa5070 */
[----:B------:R-:W-:Y:S01]  /*1120*/  ISETP.NE.AND.EX P3, PT, R21, RZ, PT, P3 ;  /* 0x000000ff1500720c */ /* 0x000fe20003f65330 */
[----:B------:R-:W-:Y:S01]  /*1130*/  IMAD.MOV R8, RZ, RZ, -R0 ;  /* 0x000000ffff087224 */ /* 0x000fe200078e0a00 */
[----:B------:R-:W-:-:S02]  /*1140*/  SEL R4, R6, RZ, P4 ;  /* 0x000000ff06047207 */ /* 0x000fc40002000000 */
        /* <DEDUP_REMOVED lines=22> */
.L_x_1727:
[----:B------:R-:W-:Y:S05]  /*12b0*/  BSYNC.RECONVERGENT B1 ;  /* 0x0000000000017941 */ /* 0x000fea0003800200 */
.L_x_1726:
[----:B------:R-:W-:Y:S01]  /*12c0*/  BSSY.RECONVERGENT B1, `(.L_x_1728) ;  /* 0x000007a000017945 */ /* 0x000fe20003800200 */
[----:B------:R-:W-:Y:S01]  /*12d0*/  VIADD R9, R49, 0x80 ;  /* 0x0000008031097836 */ /* 0x000fe20000000000 */
[----:B------:R-:W-:Y:S02]  /*12e0*/  MOV R58, 0xff800000 ;  /* 0xff800000003a7802 */ /* 0x000fe40000000f00 */
        /* <DEDUP_REMOVED lines=17> */
[----:B---3--:R-:W-:Y:S02]  /*1400*/  HFMA2 R10, -RZ, RZ, 0, 0 ;  /* 0x00000000ff0a7431 */ /* 0x008fe400000001ff */
[----:B----4-:R-:W-:-:S04]  /*1410*/  IMAD.MOV R4, RZ, RZ, -R11 ;  /* 0x000000ffff047224 */ /* 0x010fc800078e0a0b */
[----:B------:R-:W-:Y:S01]  /*1420*/  IMAD R17, R4, R15, RZ ;  /* 0x0000000f04117224 */ /* 0x000fe200078e02ff */
[----:B------:R-:W-:-:S03]  /*1430*/  IABS R4, R7 ;  /* 0x0000000700047213 */ /* 0x000fc60000000000 */
[----:B------:R-:W-:-:S06]  /*1440*/  IMAD.HI.U32 R17, R11, R17, R10 ;  /* 0x000000110b117227 */ /* 0x000fcc00078e000a */
[----:B------:R-:W-:-:S04]  /*1450*/  IMAD.HI.U32 R0, R17, R4, RZ ;  /* 0x0000000411007227 */ /* 0x000fc800078e00ff */
[----:B------:R-:W-:Y:S02]  /*1460*/  IMAD.MOV.U32 R17, RZ, RZ, R6 ;  /* 0x000000ffff117224 */ /* 0x000fe400078e0006 */
[----:B------:R-:W-:Y:S02]  /*1470*/  IMAD.MOV R11, RZ, RZ, -R0 ;  /* 0x000000ffff0b7224 */ /* 0x000fe400078e0a00 */
[----:B------:R-:W3:Y:S02]  /*1480*/  I2F.RP R12, R17 ;  /* 0x00000011000c7306 */ /* 0x000ee40000209400 */
[----:B------:R-:W-:-:S05]  /*1490*/  IMAD R4, R15, R11, R4 ;  /* 0x0000000b0f047224 */ /* 0x000fca00078e0204 */
[----:B------:R-:W-:Y:S01]  /*14a0*/  ISETP.GT.U32.AND P3, PT, R15, R4, PT ;  /* 0x000000040f00720c */ /* 0x000fe20003f64070 */
[----:B---3--:R-:W3:-:S12]  /*14b0*/  MUFU.RCP R12, R12 ;  /* 0x0000000c000c7308 */ /* 0x008ed80000001000 */
[-C--:B------:R-:W-:Y:S01]  /*14c0*/  @!P3 IADD3 R4, PT, PT, R4, -R15.reuse, RZ ;  /* 0x8000000f0404b210 */ /* 0x080fe20007ffe0ff */
[----:B------:R-:W-:Y:S01]  /*14d0*/  @!P3 VIADD R0, R0, 0x1 ;  /* 0x000000010000b836 */ /* 0x000fe20000000000 */
[----:B------:R-:W-:Y:S02]  /*14e0*/  ISETP.NE.AND P3, PT, R8, RZ, PT ;  /* 0x000000ff0800720c */ /* 0x000fe40003f65270 */
[----:B------:R-:W-:Y:S02]  /*14f0*/  ISETP.GE.U32.AND P1, PT, R4, R15, PT ;  /* 0x0000000f0400720c */ /* 0x000fe40003f26070 */
[----:B------:R-:W-:-:S04]  /*1500*/  LOP3.LUT R4, R7, R8, RZ, 0x3c, !PT ;  /* 0x0000000807047212 */ /* 0x000fc800078e3cff */
[----:B------:R-:W-:Y:S01]  /*1510*/  ISETP.GE.AND P4, PT, R4, RZ, PT ;  /* 0x000000ff0400720c */ /* 0x000fe20003f86270 */
[----:B---3--:R-:W-:-:S04]  /*1520*/  VIADD R10, R12, 0xffffffe ;  /* 0x0ffffffe0c0a7836 */ /* 0x008fc80000000000 */
[----:B------:R3:W4:Y:S02]  /*1530*/  F2I.FTZ.U32.TRUNC.NTZ R11, R10 ;  /* 0x0000000a000b7305 */ /* 0x000724000021f000 */
[----:B------:R-:W-:-:S05]  /*1540*/  @P1 IADD3 R0, PT, PT, R0, 0x1, RZ ;  /* 0x0000000100001810 */ /* 0x000fca0007ffe0ff */
[----:B------:R-:W-:Y:S02]  /*1550*/  IMAD.MOV.U32 R6, RZ, RZ, R0 ;  /* 0x000000ffff067224 */ /* 0x000fe400078e0000 */
[----:B---3--:R-:W-:Y:S02]  /*1560*/  IMAD.MOV.U32 R10, RZ, RZ, RZ ;  /* 0x000000ffff0a7224 */ /* 0x008fe400078e00ff */
[----:B------:R-:W-:Y:S01]  /*1570*/  @!P4 IMAD.MOV R6, RZ, RZ, -R6 ;  /* 0x000000ffff06c224 */ /* 0x000fe200078e0a06 */
[----:B------:R-:W-:Y:S02]  /*1580*/  @!P3 LOP3.LUT R6, RZ, R8, RZ, 0x33, !PT ;  /* 0x00000008ff06b212 */ /* 0x000fe400078e33ff */
[----:B----4-:R-:W-:-:S03]  /*1590*/  IADD3 R4, PT, PT, RZ, -R11, RZ ;  /* 0x8000000bff047210 */ /* 0x010fc60007ffe0ff */
[----:B------:R-:W-:Y:S02]  /*15a0*/  IMAD.MOV R0, RZ, RZ, -R6 ;  /* 0x000000ffff007224 */ /* 0x000fe400078e0a06 */
[----:B------:R-:W-:Y:S02]  /*15b0*/  IMAD R19, R4, R17, RZ ;  /* 0x0000001104137224 */ /* 0x000fe400078e02ff */
[----:B------:R-:W-:Y:S01]  /*15c0*/  IMAD R15, R8, R0, R7 ;  /* 0x00000000080f7224 */ /* 0x000fe200078e0207 */
[----:B--2---:R-:W-:Y:S01]  /*15d0*/  IABS R8, R16 ;  /* 0x0000001000087213 */ /* 0x004fe20000000000 */
[----:B------:R-:W-:-:S03]  /*15e0*/  IMAD.HI.U32 R19, R11, R19, R10 ;  /* 0x000000130b137227 */ /* 0x000fc600078e000a */
[----:B------:R-:W-:-:S05]  /*15f0*/  IABS R4, R15 ;  /* 0x0000000f00047213 */ /* 0x000fca0000000000 */
        /* <DEDUP_REMOVED lines=20> */
[----:B---3--:R-:W-:Y:S01]  /*1740*/  IMAD.MOV R4, RZ, RZ, -R11 ;  /* 0x000000ffff047224 */ /* 0x008fe200078e0a0b */
[----:B------:R-:W-:Y:S02]  /*1750*/  ISETP.NE.AND P4, PT, R16, RZ, PT ;  /* 0x000000ff1000720c */ /* 0x000fe40003f85270 */
[----:B------:R-:W-:Y:S01]  /*1760*/  IADD3 R0, PT, PT, -R12, RZ, RZ ;  /* 0x000000ff0c007210 */ /* 0x000fe20007ffe1ff */
[----:B------:R-:W-:-:S04]  /*1770*/  IMAD R17, R4, R19, RZ ;  /* 0x0000001304117224 */ /* 0x000fc800078e02ff */
[----:B------:R-:W-:Y:S02]  /*1780*/  IMAD R15, R14, R0, R15 ;  /* 0x000000000e0f7224 */ /* 0x000fe400078e020f */
[----:B------:R-:W-:-:S03]  /*1790*/  IMAD.HI.U32 R17, R11, R17, R10 ;  /* 0x000000110b117227 */ /* 0x000fc600078e000a */
[----:B------:R-:W-:-:S05]  /*17a0*/  IABS R4, R15 ;  /* 0x0000000f00047213 */ /* 0x000fca0000000000 */
        /* <DEDUP_REMOVED lines=9> */
[----:B------:R-:W-:Y:S01]  /*1840*/  LOP3.LUT R4, R15, R16, RZ, 0x3c, !PT ;  /* 0x000000100f047212 */ /* 0x000fe200078e3cff */
[----:B------:R-:W1:Y:S03]  /*1850*/  LDC.64 R18, c[0x0][0x3a8] ;  /* 0x0000ea00ff127b82 */ /* 0x000e660000000a00 */
[----:B------:R-:W-:-:S07]  /*1860*/  ISETP.GE.AND P5, PT, R4, RZ, PT ;  /* 0x000000ff0400720c */ /* 0x000fce0003fa6270 */
[----:B------:R-:W-:Y:S01]  /*1870*/  @P1 VIADD R0, R0, 0x1 ;  /* 0x0000000100001836 */ /* 0x000fe20000000000 */
[----:B0-----:R-:W-:-:S05]  /*1880*/  ISETP.NE.U32.AND P1, PT, R22, 0x1, PT ;  /* 0x000000011600780c */ /* 0x001fca0003f25070 */
[----:B------:R-:W-:Y:S02]  /*1890*/  @!P5 IADD3 R0, PT, PT, -R0, RZ, RZ ;  /* 0x000000ff0000d210 */ /* 0x000fe40007ffe1ff */
        /* <DEDUP_REMOVED lines=28> */
.L_x_1729:
[----:B------:R-:W-:Y:S05]  /*1a60*/  BSYNC.RECONVERGENT B1 ;  /* 0x0000000000017941 */ /* 0x000fea0003800200 */
.L_x_1728:
        /* <DEDUP_REMOVED lines=14> */
[----:B------:R-:W3:Y:S08]  /*1b50*/  I2F.RP R0, R15 ;  /* 0x0000000f00007306 */ /* 0x000ef00000209400 */
[----:B---3--:R-:W3:Y:S02]  /*1b60*/  MUFU.RCP R0, R0 ;  /* 0x0000000000007308 */ /* 0x008ee40000001000 */
[----:B---3--:R-:W-:-:S06]  /*1b70*/  VIADD R6, R0, 0xffffffe ;  /* 0x0ffffffe00067836 */ /* 0x008fcc0000000000 */
[----:B------:R3:W4:Y:S02]  /*1b80*/  F2I.FTZ.U32.TRUNC.NTZ R7, R6 ;  /* 0x0000000600077305 */ /* 0x000724000021f000 */
[----:B---3--:R-:W-:Y:S02]  /*1b90*/  HFMA2 R6, -RZ, RZ, 0, 0 ;  /* 0x00000000ff067431 */ /* 0x008fe400000001ff */
[----:B----4-:R-:W-:-:S04]  /*1ba0*/  IMAD.MOV R4, RZ, RZ, -R7 ;  /* 0x000000ffff047224 */ /* 0x010fc800078e0a07 */
[----:B------:R-:W-:Y:S01]  /*1bb0*/  IMAD R17, R4, R15, RZ ;  /* 0x0000000f04117224 */ /* 0x000fe200078e02ff */
[----:B------:R-:W-:-:S03]  /*1bc0*/  IABS R4, R5 ;  /* 0x0000000500047213 */ /* 0x000fc60000000000 */
[----:B------:R-:W-:Y:S01]  /*1bd0*/  IMAD.HI.U32 R17, R7, R17, R6 ;  /* 0x0000001107117227 */ /* 0x000fe200078e0006 */
[----:B-1----:R-:W-:-:S05]  /*1be0*/  IABS R7, R12 ;  /* 0x0000000c00077213 */ /* 0x002fca0000000000 */
        /* <DEDUP_REMOVED lines=13> */
[----:B-1----:R-:W-:Y:S02]  /*1cc0*/  VIADD R6, R14, 0xffffffe ;  /* 0x0ffffffe0e067836 */ /* 0x002fe40000000000 */
[----:B------:R-:W1:Y:S02]  /*1cd0*/  LDC R14, c[0x0][0x3c0] ;  /* 0x0000f000ff0e7b82 */ /* 0x000e640000000800 */
        /* <DEDUP_REMOVED lines=10> */
[----:B-1----:R-:W-:Y:S01]  /*1d80*/  ISETP.NE.AND P5, PT, R14, RZ, PT ;  /* 0x000000ff0e00720c */ /* 0x002fe20003fa5270 */
[----:B------:R-:W-:Y:S01]  /*1d90*/  IMAD.HI.U32 R19, R7, R19, R6 ;  /* 0x0000001307137227 */ /* 0x000fe200078e0006 */
[----:B------:R-:W-:Y:S02]  /*1da0*/  IABS R6, R14 ;  /* 0x0000000e00067213 */ /* 0x000fe40000000000 */
[----:B------:R-:W-:-:S05]  /*1db0*/  IABS R4, R15 ;  /* 0x0000000f00047213 */ /* 0x000fca0000000000 */
        /* <DEDUP_REMOVED lines=11> */
[----:B------:R-:W-:Y:S02]  /*1e70*/  LOP3.LUT R4, R15, R12, RZ, 0x3c, !PT ;  /* 0x0000000c0f047212 */ /* 0x000fe400078e3cff */
[----:B-1----:R-:W-:Y:S02]  /*1e80*/  IADD3 R6, PT, PT, R16, 0xffffffe, RZ ;  /* 0x0ffffffe10067810 */ /* 0x002fe40007ffe0ff */
[----:B------:R-:W-:-:S02]  /*1e90*/  ISETP.GE.AND P3, PT, R4, RZ, PT ;  /* 0x000000ff0400720c */ /* 0x000fc40003f66270 */
[----:B------:R1:W3:Y:S05]  /*1ea0*/  F2I.FTZ.U32.TRUNC.NTZ R7, R6 ;  /* 0x0000000600077305 */ /* 0x0002ea000021f000 */
[----:B------:R-:W-:-:S05]  /*1eb0*/  @P1 VIADD R0, R0, 0x1 ;  /* 0x0000000100001836 */ /* 0x000fca0000000000 */
[----:B------:R-:W-:Y:S01]  /*1ec0*/  MOV R10, R0 ;  /* 0x00000000000a7202 */ /* 0x000fe20000000f00 */
[----:B-1----:R-:W-:-:S04]  /*1ed0*/  IMAD.MOV.U32 R6, RZ, RZ, RZ ;  /* 0x000000ffff067224 */ /* 0x002fc800078e00ff */
        /* <DEDUP_REMOVED lines=9> */
[----:B------:R-:W1:Y:S02]  /*1f70*/  LDC.64 R16, c[0x0][0x3a8] ;  /* 0x0000ea00ff107b82 */ /* 0x000e640000000a00 */
[----:B------:R-:W-:-:S04]  /*1f80*/  IMAD.MOV R7, RZ, RZ, -R0 ;  /* 0x000000ffff077224 */ /* 0x000fc800078e0a00 */
[C---:B------:R-:W-:Y:S02]  /*1f90*/  IMAD R4, R19.reuse, R7, R4 ;  /* 0x0000000713047224 */ /* 0x040fe400078e0204 */
[----:B------:R-:W3:Y:S03]  /*1fa0*/  LDC.64 R6, c[0x0][0x3a0] ;  /* 0x0000e800ff067b82 */ /* 0x000ee60000000a00 */
[----:B------:R-:W-:-:S13]  /*1fb0*/  ISETP.GT.U32.AND P2, PT, R19, R4, PT ;  /* 0x000000041300720c */ /* 0x000fda0003f44070 */
[-C--:B------:R-:W-:Y:S01]  /*1fc0*/  @!P2 IADD3 R4, PT, PT, R4, -R19.reuse, RZ ;  /* 0x800000130404a210 */ /* 0x080fe20007ffe0ff */
[----:B------:R-:W-:Y:S01]  /*1fd0*/  @!P2 VIADD R0, R0, 0x1 ;  /* 0x000000010000a836 */ /* 0x000fe20000000000 */
[----:B0-----:R-:W-:Y:S02]  /*1fe0*/  ISETP.NE.U32.AND P2, PT, R20, 0x1, PT ;  /* 0x000000011400780c */ /* 0x001fe40003f45070 */
        /* <DEDUP_REMOVED lines=8> */
[----:B---3--:R-:W-:Y:S02]  /*2070*/  ISETP.NE.U32.AND P1, PT, R6, 0x1, PT ;  /* 0x000000010600780c */ /* 0x008fe40003f25070 */
[----:B------:R-:W-:Y:S02]  /*2080*/  ISETP.NE.AND.EX P3, PT, R21, RZ, PT, P2 ;  /* 0x000000ff1500720c */ /* 0x000fe40003f65320 */
[----:B------:R-:W-:Y:S01]  /*2090*/  SEL R4, R8, RZ, P4 ;  /* 0x000000ff08047207 */ /* 0x000fe20002000000 */
[----:B------:R-:W-:Y:S01]  /*20a0*/  IMAD.MOV R8, RZ, RZ, -R0 ;  /* 0x000000ffff087224 */ /* 0x000fe200078e0a00 */
        /* <DEDUP_REMOVED lines=22> */
.L_x_1731:
[----:B------:R-:W-:Y:S05]  /*2210*/  BSYNC.RECONVERGENT B1 ;  /* 0x0000000000017941 */ /* 0x000fea0003800200 */
.L_x_1730:
[-C--:B------:R-:W-:Y:S01]  /*2220*/  ISETP.GE.U32.AND P5, PT, R9, R2.reuse, PT ;  /* 0x000000020900720c */ /* 0x080fe20003fa6070 */
[C---:B------:R-:W-:Y:S01]  /*2230*/  VIADD R17, R49.reuse, 0xc0 ;  /* 0x000000c031117836 */ /* 0x040fe20000000000 */
[C---:B------:R-:W-:Y:S01]  /*2240*/  IADD3 R15, PT, PT, R49.reuse, 0xe0, RZ ;  /* 0x000000e0310f7810 */ /* 0x040fe20007ffe0ff */
[C---:B------:R-:W-:Y:S01]  /*2250*/  VIADD R5, R49.reuse, 0x100 ;  /* 0x0000010031057836 */ /* 0x040fe20000000000 */
[----:B------:R-:W-:Y:S01]  /*2260*/  ISETP.GE.AND.EX P5, PT, RZ, R3, PT, P5 ;  /* 0x00000003ff00720c */ /* 0x000fe20003fa6350 */
[----:B------:R-:W-:Y:S01]  /*2270*/  VIADD R7, R49, 0x120 ;  /* 0x0000012031077836 */ /* 0x000fe20000000000 */
[-C--:B------:R-:W-:Y:S01]  /*2280*/  ISETP.GE.U32.AND P3, PT, R11, R2.reuse, PT ;  /* 0x000000020b00720c */ /* 0x080fe20003f66070 */
[----:B------:R-:W-:Y:S01]  /*2290*/  BSSY.RECONVERGENT B1, `(.L_x_1732) ;  /* 0x0000080000017945 */ /* 0x000fe20003800200 */
[-C--:B------:R-:W-:Y:S02]  /*22a0*/  ISETP.GE.U32.AND P2, PT, R17, R2.reuse, PT ;  /* 0x000000021100720c */ /* 0x080fe40003f46070 */
[----:B------:R-:W-:-:S02]  /*22b0*/  ISETP.GE.U32.AND P1, PT, R15, R2, PT ;  /* 0x000000020f00720c */ /* 0x000fc40003f26070 */
[-C--:B------:R-:W-:Y:S02]  /*22c0*/  ISETP.GE.U32.AND P6, PT, R5, R2.reuse, PT ;  /* 0x000000020500720c */ /* 0x080fe40003fc6070 */
[----:B------:R-:W-:Y:S02]  /*22d0*/  ISETP.GE.U32.AND P4, PT, R7, R2, PT ;  /* 0x000000020700720c */ /* 0x000fe40003f86070 */
[-C--:B------:R-:W-:Y:S02]  /*22e0*/  ISETP.GE.AND.EX P3, PT, RZ, R3.reuse, PT, P3 ;  /* 0x00000003ff00720c */ /* 0x080fe40003f66330 */
        /* <DEDUP_REMOVED lines=25> */
[----:B------:R-:W-:Y:S01]  /*2480*/  IMAD.HI.U32 R23, R19, R23, R18 ;  /* 0x0000001713177227 */ /* 0x000fe200078e0012 */
[----:B------:R-:W-:Y:S02]  /*2490*/  IADD3 R18, PT, PT, R14, 0xffffffe, RZ ;  /* 0x0ffffffe0e127810 */ /* 0x000fe40007ffe0ff */
[----:B------:R-:W0:Y:S03]  /*24a0*/  LDC R14, c[0x0][0x3c0] ;  /* 0x0000f000ff0e7b82 */ /* 0x000e260000000800 */
[----:B------:R-:W-:-:S04]  /*24b0*/  IMAD.HI.U32 R0, R23, R6, RZ ;  /* 0x0000000617007227 */ /* 0x000fc800078e00ff */
[----:B------:R-:W-:-:S04]  /*24c0*/  IMAD.MOV R19, RZ, RZ, -R0 ;  /* 0x000000ffff137224 */ /* 0x000fc800078e0a00 */
[C---:B------:R-:W-:Y:S02]  /*24d0*/  IMAD R6, R21.reuse, R19, R6 ;  /* 0x0000001315067224 */ /* 0x040fe400078e0206 */
[----:B------:R1:W-:Y:S03]  /*24e0*/  F2I.FTZ.U32.TRUNC.NTZ R19, R18 ;  /* 0x0000001200137305 */ /* 0x0003e6000021f000 */
[----:B------:R-:W-:Y:S01]  /*24f0*/  ISETP.GT.U32.AND P5, PT, R21, R6, PT ;  /* 0x000000061500720c */ /* 0x000fe20003fa4070 */
[----:B-1----:R-:W-:Y:S01]  /*2500*/  IMAD.MOV.U32 R18, RZ, RZ, RZ ;  /* 0x000000ffff127224 */ /* 0x002fe200078e00ff */
        /* <DEDUP_REMOVED lines=9> */
[----:B------:R-:W-:-:S02]  /*25a0*/  IMAD.MOV R6, RZ, RZ, -R19 ;  /* 0x000000ffff067224 */ /* 0x000fc400078e0a13 */
[----:B------:R-:W-:Y:S02]  /*25b0*/  IMAD.MOV.U32 R8, RZ, RZ, R0 ;  /* 0x000000ffff087224 */ /* 0x000fe400078e0000 */
        /* <DEDUP_REMOVED lines=19> */
[----:B------:R-:W-:Y:S01]  /*26f0*/  LOP3.LUT R6, R23, R12, RZ, 0x3c, !PT ;  /* 0x0000000c17067212 */ /* 0x000fe200078e3cff */
[----:B------:R-:W0:Y:S10]  /*2700*/  LDC.64 R24, c[0x0][0x390] ;  /* 0x0000e400ff187b82 */ /* 0x000e340000000a00 */
[----:B------:R-:W-:Y:S01]  /*2710*/  @P5 VIADD R0, R0, 0x1 ;  /* 0x0000000100005836 */ /* 0x000fe20000000000 */
[----:B------:R-:W-:-:S02]  /*2720*/  ISETP.GE.AND P5, PT, R6, RZ, PT ;  /* 0x000000ff0600720c */ /* 0x000fc40003fa6270 */
[----:B-1----:R-:W-:Y:S02]  /*2730*/  IADD3 R6, PT, PT, RZ, -R21, RZ ;  /* 0x80000015ff067210 */ /* 0x002fe40007ffe0ff */
[----:B------:R-:W-:-:S03]  /*2740*/  MOV R10, R0 ;  /* 0x00000000000a7202 */ /* 0x000fc60000000f00 */
[----:B------:R-:W-:-:S04]  /*2750*/  IMAD R29, R6, R27, RZ ;  /* 0x0000001b061d7224 */ /* 0x000fc800078e02ff */
[----:B------:R-:W-:-:S04]  /*2760*/  IMAD.HI.U32 R29, R21, R29, R20 ;  /* 0x0000001d151d7227 */ /* 0x000fc800078e0014 */
        /* <DEDUP_REMOVED lines=8> */
[----:B--2---:R-:W-:Y:S02]  /*27f0*/  ISETP.NE.U32.AND P5, PT, R18, 0x1, PT ;  /* 0x000000011200780c */ /* 0x004fe40003fa5070 */
[----:B------:R-:W-:Y:S02]  /*2800*/  IABS R6, R23 ;  /* 0x0000001700067213 */ /* 0x000fe40000000000 */
[----:B------:R-:W-:Y:S02]  /*2810*/  ISETP.NE.AND.EX P5, PT, R19, RZ, PT, P5 ;  /* 0x000000ff1300720c */ /* 0x000fe40003fa5350 */
[----:B------:R-:W0:Y:S01]  /*2820*/  LDC.64 R18, c[0x0][0x3a0] ;  /* 0x0000e800ff127b82 */ /* 0x000e220000000a00 */
[----:B------:R-:W-:Y:S01]  /*2830*/  IMAD.HI.U32 R0, R29, R6, RZ ;  /* 0x000000061d007227 */ /* 0x000fe200078e00ff */
[----:B------:R-:W-:-:S04]  /*2840*/  SEL R10, R10, RZ, P5 ;  /* 0x000000ff0a0a7207 */ /* 0x000fc80002800000 */
        /* <DEDUP_REMOVED lines=36> */
.L_x_1733:
[----:B------:R-:W-:Y:S05]  /*2a90*/  BSYNC.RECONVERGENT B1 ;  /* 0x0000000000017941 */ /* 0x000fea0003800200 */
.L_x_1732:
        /* <DEDUP_REMOVED lines=33> */
[----:B0-----:R-:W-:Y:S02]  /*2cb0*/  VIADD R8, R16, 0xffffffe ;  /* 0x0ffffffe10087836 */ /* 0x001fe40000000000 */
[----:B------:R-:W0:Y:S02]  /*2cc0*/  LDC R16, c[0x0][0x3c0] ;  /* 0x0000f000ff107b82 */ /* 0x000e240000000800 */
[----:B------:R1:W3:Y:S02]  /*2cd0*/  F2I.FTZ.U32.TRUNC.NTZ R9, R8 ;  /* 0x0000000800097305 */ /* 0x0002e4000021f000 */
[----:B------:R-:W-:Y:S01]  /*2ce0*/  @P3 VIADD R0, R0, 0x1 ;  /* 0x0000000100003836 */ /* 0x000fe20000000000 */
[----:B------:R-:W-:-:S04]  /*2cf0*/  ISETP.NE.AND P3, PT, R12, RZ, PT ;  /* 0x000000ff0c00720c */ /* 0x000fc80003f65270 */
[----:B------:R-:W-:Y:S01]  /*2d00*/  MOV R10, R0 ;  /* 0x00000000000a7202 */ /* 0x000fe20000000f00 */
[----:B-1----:R-:W-:-:S04]  /*2d10*/  IMAD.MOV.U32 R8, RZ, RZ, RZ ;  /* 0x000000ffff087224 */ /* 0x002fc800078e00ff */
[----:B------:R-:W-:Y:S02]  /*2d20*/  @!P5 IMAD.MOV R10, RZ, RZ, -R10 ;  /* 0x000000ffff0ad224 */ /* 0x000fe400078e0a0a */
[--C-:B---3--:R-:W-:Y:S02]  /*2d30*/  IMAD.MOV R6, RZ, RZ, -R9.reuse ;  /* 0x000000ffff067224 */ /* 0x108fe400078e0a09 */
[----:B------:R-:W-:Y:S02]  /*2d40*/  @!P3 LOP3.LUT R10, RZ, R12, RZ, 0x33, !PT ;  /* 0x0000000cff0ab212 */ /* 0x000fe400078e33ff */
[----:B------:R-:W-:Y:S02]  /*2d50*/  IMAD R23, R6, R21, RZ ;  /* 0x0000001506177224 */ /* 0x000fe400078e02ff */
[----:B------:R-:W-:Y:S02]  /*2d60*/  IADD3 R0, PT, PT, -R10, RZ, RZ ;  /* 0x000000ff0a007210 */ /* 0x000fe40007ffe1ff */
[----:B------:R-:W-:-:S04]  /*2d70*/  IMAD.HI.U32 R23, R9, R23, R8 ;  /* 0x0000001709177227 */ /* 0x000fc800078e0008 */
[----:B------:R-:W-:-:S05]  /*2d80*/  IMAD R19, R12, R0, R11 ;  /* 0x000000000c137224 */ /* 0x000fca00078e020b */
[----:B------:R-:W-:-:S05]  /*2d90*/  IABS R6, R19 ;  /* 0x0000001300067213 */ /* 0x000fca0000000000 */
        /* <DEDUP_REMOVED lines=26> */
[----:B------:R-:W-:Y:S01]  /*2f40*/  IMAD.HI.U32 R21, R9, R21, R8 ;  /* 0x0000001509157227 */ /* 0x000fe200078e0008 */
[----:B------:R-:W-:-:S03]  /*2f50*/  SEL R8, R10, RZ, P5 ;  /* 0x000000ff0a087207 */ /* 0x000fc60002800000 */
[----:B------:R-:W-:Y:S02]  /*2f60*/  IMAD R19, R14, R0, R19 ;  /* 0x000000000e137224 */ /* 0x000fe400078e0213 */
[----:B------:R-:W-:-:S03]  /*2f70*/  IMAD R8, R8, UR36, RZ ;  /* 0x0000002408087c24 */ /* 0x000fc6000f8e02ff */
[----:B------:R-:W-:-:S05]  /*2f80*/  IABS R6, R19 ;  /* 0x0000001300067213 */ /* 0x000fca0000000000 */
        /* <DEDUP_REMOVED lines=8> */
[----:B------:R-:W2:Y:S01]  /*3010*/  LDC.64 R22, c[0x0][0x3a0] ;  /* 0x0000e800ff167b82 */ /* 0x000ea20000000a00 */
[----:B------:R-:W-:-:S04]  /*3020*/  LOP3.LUT R6, R19, R16, RZ, 0x3c, !PT ;  /* 0x0000001013067212 */ /* 0x000fc800078e3cff */
[----:B------:R-:W-:-:S06]  /*3030*/  ISETP.GE.AND P3, PT, R6, RZ, PT ;  /* 0x000000ff0600720c */ /* 0x000fcc0003f66270 */
[----:B------:R-:W-:Y:S02]  /*3040*/  @P5 IADD3 R0, PT, PT, R0, 0x1, RZ ;  /* 0x0000000100005810 */ /* 0x000fe40007ffe0ff */
[----:B------:R-:W-:-:S05]  /*3050*/  ISETP.NE.AND P5, PT, R16, RZ, PT ;  /* 0x000000ff1000720c */ /* 0x000fca0003fa5270 */
[----:B------:R-:W-:Y:S01]  /*3060*/  @!P3 IMAD.MOV R0, RZ, RZ, -R0 ;  /* 0x000000ffff00b224 */ /* 0x000fe200078e0a00 */
[----:B0-----:R-:W-:-:S04]  /*3070*/  ISETP.NE.U32.AND P3, PT, R24, 0x1, PT ;  /* 0x000000011800780c */ /* 0x001fc80003f65070 */
[----:B------:R-:W-:-:S03]  /*3080*/  ISETP.NE.AND.EX P3, PT, R25, RZ, PT, P3 ;  /* 0x000000ff1900720c */ /* 0x000fc60003f65330 */
[----:B------:R-:W-:Y:S02]  /*3090*/  @!P5 LOP3.LUT R0, RZ, R16, RZ, 0x33, !PT ;  /* 0x00000010ff00d212 */ /* 0x000fe400078e33ff */
[----:B--2---:R-:W-:Y:S02]  /*30a0*/  ISETP.NE.U32.AND P5, PT, R22, 0x1, PT ;  /* 0x000000011600780c */ /* 0x004fe40003fa5070 */
        /* <DEDUP_REMOVED lines=22> */
.L_x_1735:
[----:B------:R-:W-:Y:S05]  /*3210*/  BSYNC.RECONVERGENT B1 ;  /* 0x0000000000017941 */ /* 0x000fea0003800200 */
.L_x_1734:
[----:B------:R-:W-:Y:S01]  /*3220*/  BSSY.RECONVERGENT B1, `(.L_x_1736) ;  /* 0x000007c000017945 */ /* 0x000fe20003800200 */
[----:B------:R-:W-:-:S03]  /*3230*/  MOV R50, 0xff800000 ;  /* 0xff80000000327802 */ /* 0x000fc60000000f00 */
        /* <DEDUP_REMOVED lines=15> */
[----:B---3--:R-:W-:-:S06]  /*3330*/  VIADD R9, R0, 0xffffffe ;  /* 0x0ffffffe00097836 */ /* 0x008fcc0000000000 */
[----:B------:R-:W3:Y:S02]  /*3340*/  F2I.FTZ.U32.TRUNC.NTZ R9, R9 ;  /* 0x0000000900097305 */ /* 0x000ee4000021f000 */
[----:B---3--:R-:W-:-:S04]  /*3350*/  IMAD.MOV R8, RZ, RZ, -R9 ;  /* 0x000000ffff087224 */ /* 0x008fc800078e0a09 */
[----:B------:R-:W-:Y:S02]  /*3360*/  IMAD R19, R8, R11, RZ ;  /* 0x0000000b08137224 */ /* 0x000fe400078e02ff */
[----:B------:R-:W-:-:S05]  /*3370*/  HFMA2 R8, -RZ, RZ, 0, 0 ;  /* 0x00000000ff087431 */ /* 0x000fca00000001ff */
[----:B------:R-:W-:-:S04]  /*3380*/  IMAD.HI.U32 R19, R9, R19, R8 ;  /* 0x0000001309137227 */ /* 0x000fc800078e0008 */
[----:B------:R-:W-:Y:S01]  /*3390*/  IMAD.MOV.U32 R8, RZ, RZ, R10 ;  /* 0x000000ffff087224 */ /* 0x000fe200078e000a */
[----:B-1----:R-:W-:-:S03]  /*33a0*/  IABS R10, R14 ;  /* 0x0000000e000a7213 */ /* 0x002fc60000000000 */
        /* <DEDUP_REMOVED lines=14> */
[----:B------:R1:W3:Y:S02]  /*3490*/  F2I.FTZ.U32.TRUNC.NTZ R9, R8 ;  /* 0x0000000800097305 */ /* 0x0002e4000021f000 */
[----:B------:R-:W-:-:S04]  /*34a0*/  @P3 VIADD R0, R0, 0x1 ;  /* 0x0000000100003836 */ /* 0x000fc80000000000 */
[----:B------:R-:W-:Y:S01]  /*34b0*/  IMAD.MOV.U32 R10, RZ, RZ, R0 ;  /* 0x000000ffff0a7224 */ /* 0x000fe200078e0000 */
[----:B-1----:R-:W-:-:S04]  /*34c0*/  MOV R8, RZ ;  /* 0x000000ff00087202 */ /* 0x002fc80000000f00 */
[----:B------:R-:W-:Y:S02]  /*34d0*/  @!P2 IADD3 R10, PT, PT, -R10, RZ, RZ ;  /* 0x000000ff0a0aa210 */ /* 0x000fe40007ffe1ff */
[----:B------:R-:W-:Y:S01]  /*34e0*/  @!P5 LOP3.LUT R10, RZ, R12, RZ, 0x33, !PT ;  /* 0x0000000cff0ad212 */ /* 0x000fe200078e33ff */
[----:B---3--:R-:W-:-:S04]  /*34f0*/  IMAD.MOV R16, RZ, RZ, -R9 ;  /* 0x000000ffff107224 */ /* 0x008fc800078e0a09 */
        /* <DEDUP_REMOVED lines=18> */
[----:B------:R-:W-:Y:S01]  /*3620*/  LOP3.LUT R8, R11, R14, RZ, 0x3c, !PT ;  /* 0x0000000e0b087212 */ /* 0x000fe200078e3cff */
[----:B------:R-:W2:Y:S03]  /*3630*/  LDC.64 R18, c[0x0][0x3a8] ;  /* 0x0000ea00ff127b82 */ /* 0x000ea60000000a00 */
[----:B------:R-:W-:Y:S01]  /*3640*/  ISETP.GE.AND P2, PT, R8, RZ, PT ;  /* 0x000000ff0800720c */ /* 0x000fe20003f46270 */
[----:B-1----:R-:W-:-:S06]  /*3650*/  VIADD R9, R16, 0xffffffe ;  /* 0x0ffffffe10097836 */ /* 0x002fcc0000000000 */
[----:B------:R-:W-:Y:S01]  /*3660*/  @P3 VIADD R0, R0, 0x1 ;  /* 0x0000000100003836 */ /* 0x000fe20000000000 */
[----:B------:R-:W1:Y:S03]  /*3670*/  F2I.FTZ.U32.TRUNC.NTZ R9, R9 ;  /* 0x0000000900097305 */ /* 0x000e66000021f000 */
[----:B------:R-:W-:-:S05]  /*3680*/  IMAD.MOV.U32 R12, RZ, RZ, R0 ;  /* 0x000000ffff0c7224 */ /* 0x000fca00078e0000 */
[----:B------:R-:W-:Y:S02]  /*3690*/  @!P2 IADD3 R12, PT, PT, -R12, RZ, RZ ;  /* 0x000000ff0c0ca210 */ /* 0x000fe40007ffe1ff */
[----:B------:R-:W-:-:S05]  /*36a0*/  @!P5 LOP3.LUT R12, RZ, R14, RZ, 0x33, !PT ;  /* 0x0000000eff0cd212 */ /* 0x000fca00078e33ff */
[----:B------:R-:W-:Y:S02]  /*36b0*/  IMAD.MOV R0, RZ, RZ, -R12 ;  /* 0x000000ffff007224 */ /* 0x000fe400078e0a0c */
[----:B-1----:R-:W-:Y:S02]  /*36c0*/  IMAD.MOV R8, RZ, RZ, -R9 ;  /* 0x000000ffff087224 */ /* 0x002fe400078e0a09 */
[----:B------:R-:W-:Y:S02]  /*36d0*/  IMAD R14, R14, R0, R11 ;  /* 0x000000000e0e7224 */ /* 0x000fe400078e020b */
[----:B------:R-:W-:Y:S02]  /*36e0*/  IMAD R11, R8, R21, RZ ;  /* 0x00000015080b7224 */ /* 0x000fe400078e02ff */
[----:B------:R-:W-:Y:S01]  /*36f0*/  HFMA2 R8, -RZ, RZ, 0, 0 ;  /* 0x00000000ff087431 */ /* 0x000fe200000001ff */
[----:B------:R-:W-:-:S04]  /*3700*/  IABS R0, R14 ;  /* 0x0000000e00007213 */ /* 0x000fc80000000000 */
        /* <DEDUP_REMOVED lines=16> */
[----:B------:R-:W-:Y:S02]  /*3810*/  @!P3 IADD3 R0, PT, PT, -R0, RZ, RZ ;  /* 0x000000ff0000b210 */ /* 0x000fe40007ffe1ff */
[----:B----4-:R-:W-:Y:S02]  /*3820*/  ISETP.NE.U32.AND P3, PT, R24, 0x1, PT ;  /* 0x000000011800780c */ /* 0x010fe40003f65070 */
[----:B------:R-:W-:Y:S02]  /*3830*/  @!P5 LOP3.LUT R0, RZ, R23, RZ, 0x33, !PT ;  /* 0x00000017ff00d212 */ /* 0x000fe400078e33ff */
[----:B------:R-:W-:Y:S02]  /*3840*/  SEL R8, R10, RZ, P2 ;  /* 0x000000ff0a087207 */ /* 0x000fe40001000000 */
[----:B-1----:R-:W-:Y:S01]  /*3850*/  ISETP.NE.U32.AND P2, PT, R20, 0x1, PT ;  /* 0x000000011400780c */ /* 0x002fe20003f45070 */
[----:B------:R-:W-:Y:S01]  /*3860*/  IMAD.MOV R11, RZ, RZ, -R0 ;  /* 0x000000ffff0b7224 */ /* 0x000fe200078e0a00 */
[----:B------:R-:W-:Y:S01]  /*3870*/  ISETP.NE.AND.EX P3, PT, R25, RZ, PT, P3 ;  /* 0x000000ff1900720c */ /* 0x000fe20003f65330 */
[----:B------:R-:W-:Y:S01]  /*3880*/  IMAD R10, R8, UR36, RZ ;  /* 0x00000024080a7c24 */ /* 0x000fe2000f8e02ff */
[----:B------:R-:W-:Y:S01]  /*3890*/  ISETP.NE.AND.EX P2, PT, R21, RZ, PT, P2 ;  /* 0x000000ff1500720c */ /* 0x000fe20003f45320 */
[----:B------:R-:W-:Y:S01]  /*38a0*/  IMAD R8, R23, R11, R14 ;  /* 0x0000000b17087224 */ /* 0x000fe200078e020e */
[----:B--2---:R-:W-:-:S02]  /*38b0*/  ISETP.NE.U32.AND P5, PT, R18, 0x1, PT ;  /* 0x000000011200780c */ /* 0x004fc40003fa5070 */
[----:B------:R-:W-:Y:S02]  /*38c0*/  SEL R9, R12, RZ, P3 ;  /* 0x000000ff0c097207 */ /* 0x000fe40001800000 */
        /* <DEDUP_REMOVED lines=17> */
.L_x_1737:
[----:B------:R-:W-:Y:S05]  /*39e0*/  BSYNC.RECONVERGENT B1 ;  /* 0x0000000000017941 */ /* 0x000fea0003800200 */
.L_x_1736:
        /* <DEDUP_REMOVED lines=67> */
[----:B------:R-:W1:Y:S04]  /*3e20*/  LDC.64 R16, c[0x0][0x3a8] ;  /* 0x0000ea00ff107b82 */ /* 0x000e680000000a00 */
[----:B------:R-:W-:Y:S01]  /*3e30*/  @P1 IADD3 R0, PT, PT, R0, 0x1, RZ ;  /* 0x0000000100001810 */ /* 0x000fe20007ffe0ff */
[----:B------:R-:W2:Y:S04]  /*3e40*/  F2I.FTZ.U32.TRUNC.NTZ R9, R9 ;  /* 0x0000000900097305 */ /* 0x000ea8000021f000 */
[----:B------:R-:W-:-:S04]  /*3e50*/  IMAD.MOV.U32 R12, RZ, RZ, R0 ;  /* 0x000000ffff0c7224 */ /* 0x000fc800078e0000 */
[----:B------:R-:W-:Y:S01]  /*3e60*/  @!P3 IMAD.MOV R12, RZ, RZ, -R12 ;  /* 0x000000ffff0cb224 */ /* 0x000fe200078e0a0c */
[----:B------:R-:W-:-:S05]  /*3e70*/  @!P2 LOP3.LUT R12, RZ, R14, RZ, 0x33, !PT ;  /* 0x0000000eff0ca212 */ /* 0x000fca00078e33ff */
[----:B------:R-:W-:Y:S01]  /*3e80*/  IMAD.MOV R0, RZ, RZ, -R12 ;  /* 0x000000ffff007224 */ /* 0x000fe200078e0a0c */
[----:B--2---:R-:W-:-:S03]  /*3e90*/  IADD3 R8, PT, PT, RZ, -R9, RZ ;  /* 0x80000009ff087210 */ /* 0x004fc60007ffe0ff */
        /* <DEDUP_REMOVED lines=14> */
[----:B------:R-:W2:Y:S01]  /*3f80*/  LDC.64 R18, c[0x0][0x3a0] ;  /* 0x0000e800ff127b82 */ /* 0x000ea20000000a00 */
        /* <DEDUP_REMOVED lines=9> */
[----:B--2---:R-:W-:Y:S02]  /*4020*/  ISETP.NE.U32.AND P3, PT, R18, 0x1, PT ;  /* 0x000000011200780c */ /* 0x004fe40003f65070 */
[----:B------:R-:W-:-:S02]  /*4030*/  SEL R8, R10, RZ, P2 ;  /* 0x000000ff0a087207 */ /* 0x000fc40001000000 */
[----:B------:R-:W-:Y:S02]  /*4040*/  IADD3 R11, PT, PT, -R0, RZ, RZ ;  /* 0x000000ff000b7210 */ /* 0x000fe40007ffe1ff */
        /* <DEDUP_REMOVED lines=22> */
.L_x_1739:
[----:B------:R-:W-:Y:S05]  /*41b0*/  BSYNC.RECONVERGENT B1 ;  /* 0x0000000000017941 */ /* 0x000fea0003800200 */
.L_x_1738:
        /* <DEDUP_REMOVED lines=16> */
[----:B------:R-:W4:Y:S08]  /*42c0*/  LDC.64 R24, c[0x0][0x398] ;  /* 0x0000e600ff187b82 */ /* 0x000f300000000a00 */
[----:B------:R-:W5:Y:S01]  /*42d0*/  LDC.64 R22, c[0x0][0x3a0] ;  /* 0x0000e800ff167b82 */ /* 0x000f620000000a00 */
        /* <DEDUP_REMOVED lines=50> */
[----:B-1----:R-:W-:-:S06]  /*4600*/  VIADD R11, R14, 0xffffffe ;  /* 0x0ffffffe0e0b7836 */ /* 0x002fcc0000000000 */
[----:B------:R-:W-:Y:S01]  /*4610*/  @P1 IADD3 R0, PT, PT, R0, 0x1, RZ ;  /* 0x0000000100001810 */ /* 0x000fe20007ffe0ff */
[----:B------:R-:W1:Y:S04]  /*4620*/  F2I.FTZ.U32.TRUNC.NTZ R11, R11 ;  /* 0x0000000b000b7305 */ /* 0x000e68000021f000 */
[----:B------:R-:W-:-:S04]  /*4630*/  IMAD.MOV.U32 R16, RZ, RZ, R0 ;  /* 0x000000ffff107224 */ /* 0x000fc800078e0000 */
[----:B------:R-:W-:Y:S01]  /*4640*/  @!P3 IMAD.MOV R16, RZ, RZ, -R16 ;  /* 0x000000ffff10b224 */ /* 0x000fe200078e0a10 */
[----:B------:R-:W-:Y:S02]  /*4650*/  @!P2 LOP3.LUT R16, RZ, R18, RZ, 0x33, !PT ;  /* 0x00000012ff10a212 */ /* 0x000fe400078e33ff */
[----:B------:R-:W-:-:S03]  /*4660*/  ISETP.NE.AND P3, PT, R20, RZ, PT ;  /* 0x000000ff1400720c */ /* 0x000fc60003f65270 */
        /* <DEDUP_REMOVED lines=16> */
[----:B------:R-:W-:Y:S01]  /*4770*/  LOP3.LUT R10, R15, R20, RZ, 0x3c, !PT ;  /* 0x000000140f0a7212 */ /* 0x000fe200078e3cff */
[----:B------:R-:W1:Y:S03]  /*4780*/  LDC.64 R18, c[0x0][0x3a8] ;  /* 0x0000ea00ff127b82 */ /* 0x000e660000000a00 */
[----:B------:R-:W-:-:S07]  /*4790*/  ISETP.GE.AND P5, PT, R10, RZ, PT ;  /* 0x000000ff0a00720c */ /* 0x000fce0003fa6270 */
[----:B------:R-:W-:Y:S01]  /*47a0*/  @P1 VIADD R0, R0, 0x1 ;  /* 0x0000000100001836 */ /* 0x000fe20000000000 */
[----:B0-----:R-:W-:-:S05]  /*47b0*/  ISETP.NE.U32.AND P1, PT, R26, 0x1, PT ;  /* 0x000000011a00780c */ /* 0x001fca0003f25070 */
[----:B------:R-:W-:Y:S01]  /*47c0*/  @!P5 IMAD.MOV R0, RZ, RZ, -R0 ;  /* 0x000000ffff00d224 */ /* 0x000fe200078e0a00 */
[----:B------:R-:W-:Y:S02]  /*47d0*/  ISETP.NE.AND.EX P5, PT, R27, RZ, PT, P1 ;  /* 0x000000ff1b00720c */ /* 0x000fe40003fa5310 */
[----:B------:R-:W-:Y:S02]  /*47e0*/  @!P3 LOP3.LUT R0, RZ, R20, RZ, 0x33, !PT ;  /* 0x00000014ff00b212 */ /* 0x000fe400078e33ff */
[----:B-----5:R-:W-:Y:S02]  /*47f0*/  ISETP.NE.U32.AND P1, PT, R22, 0x1, PT ;  /* 0x000000011600780c */ /* 0x020fe40003f25070 */
[----:B------:R-:W-:Y:S02]  /*4800*/  ISETP.NE.AND.EX P3, PT, R25, RZ, PT, P2 ;  /* 0x000000ff1900720c */ /* 0x000fe40003f65320 */
[----:B------:R-:W-:Y:S02]  /*4810*/  SEL R10, R12, RZ, P5 ;  /* 0x000000ff0c0a7207 */ /* 0x000fe40002800000 */
[----:B------:R-:W-:-:S02]  /*4820*/  IADD3 R14, PT, PT, -R0, RZ, RZ ;  /* 0x000000ff000e7210 */ /* 0x000fc40007ffe1ff */
        /* <DEDUP_REMOVED lines=22> */
.L_x_1741:
[----:B------:R-:W-:Y:S05]  /*4990*/  BSYNC.RECONVERGENT B1 ;  /* 0x0000000000017941 */ /* 0x000fea0003800200 */
.L_x_1740:
        /* <DEDUP_REMOVED lines=17> */
[----:B--2---:R-:W-:Y:S02]  /*4ab0*/  IABS R26, R24 ;  /* 0x00000018001a7213 */ /* 0x004fe40000000000 */
[----:B------:R-:W-:-:S03]  /*4ac0*/  ISETP.NE.AND P5, PT, R24, RZ, PT ;  /* 0x000000ff1800720c */ /* 0x000fc60003fa5270 */
[----:B---3--:R-:W1:Y:S08]  /*4ad0*/  MUFU.RCP R0, R0 ;  /* 0x0000000000007308 */ /* 0x008e700000001000 */
[----:B------:R-:W2:Y:S01]  /*4ae0*/  I2F.RP R19, R26 ;  /* 0x0000001a00137306 */ /* 0x000ea20000209400 */
[----:B-1----:R-:W-:-:S07]  /*4af0*/  IADD3 R14, PT, PT, R0, 0xffffffe, RZ ;  /* 0x0ffffffe000e7810 */ /* 0x002fce0007ffe0ff */
[----:B------:R1:W3:Y:S08]  /*4b00*/  F2I.FTZ.U32.TRUNC.NTZ R15, R14 ;  /* 0x0000000e000f7305 */ /* 0x0002f0000021f000 */
[----:B--2---:R-:W-:Y:S01]  /*4b10*/  MUFU.RCP R19, R19 ;  /* 0x0000001300137308 */ /* 0x004fe20000001000 */
[----:B-1----:R-:W-:Y:S02]  /*4b20*/  IMAD.MOV.U32 R14, RZ, RZ, RZ ;  /* 0x000000ffff0e7224 */ /* 0x002fe400078e00ff */
[----:B---3--:R-:W-:-:S04]  /*4b30*/  IMAD.MOV R11, RZ, RZ, -R15 ;  /* 0x000000ffff0b7224 */ /* 0x008fc800078e0a0f */
[----:B------:R-:W-:-:S04]  /*4b40*/  IMAD R11, R11, R16, RZ ;  /* 0x000000100b0b7224 */ /* 0x000fc800078e02ff */
        /* <DEDUP_REMOVED lines=8> */
[----:B------:R-:W-:Y:S02]  /*4bd0*/  @!P2 IMAD.IADD R11, R11, 0x1, -R16 ;  /* 0x000000010b0ba824 */ /* 0x000fe400078e0a10 */
[----:B------:R-:W-:Y:S01]  /*4be0*/  @!P2 VIADD R0, R0, 0x1 ;  /* 0x000000010000a836 */ /* 0x000fe20000000000 */
[----:B------:R-:W-:Y:S02]  /*4bf0*/  ISETP.NE.AND P2, PT, R18, RZ, PT ;  /* 0x000000ff1200720c */ /* 0x000fe40003f45270 */
[----:B------:R-:W-:Y:S02]  /*4c00*/  ISETP.GE.U32.AND P1, PT, R11, R16, PT ;  /* 0x000000100b00720c */ /* 0x000fe40003f26070 */
[----:B------:R-:W-:Y:S02]  /*4c10*/  LOP3.LUT R11, R7, R18, RZ, 0x3c, !PT ;  /* 0x00000012070b7212 */ /* 0x000fe400078e3cff */
[----:B-1----:R-:W-:Y:S02]  /*4c20*/  IADD3 R14, PT, PT, R17, 0xffffffe, RZ ;  /* 0x0ffffffe110e7810 */ /* 0x002fe40007ffe0ff */
[----:B------:R-:W-:-:S02]  /*4c30*/  ISETP.GE.AND P3, PT, R11, RZ, PT ;  /* 0x000000ff0b00720c */ /* 0x000fc40003f66270 */
[----:B------:R1:W2:Y:S05]  /*4c40*/  F2I.FTZ.U32.TRUNC.NTZ R15, R14 ;  /* 0x0000000e000f7305 */ /* 0x0002aa000021f000 */
[----:B------:R-:W-:Y:S02]  /*4c50*/  @P1 VIADD R0, R0, 0x1 ;  /* 0x0000000100001836 */ /* 0x000fe40000000000 */
[----:B-1----:R-:W-:-:S03]  /*4c60*/  IMAD.MOV.U32 R14, RZ, RZ, RZ ;  /* 0x000000ffff0e7224 */ /* 0x002fc600078e00ff */
[----:B------:R-:W-:-:S05]  /*4c70*/  MOV R16, R0 ;  /* 0x0000000000107202 */ /* 0x000fca0000000f00 */
[----:B------:R-:W-:Y:S01]  /*4c80*/  @!P3 IMAD.MOV R16, RZ, RZ, -R16 ;  /* 0x000000ffff10b224 */ /* 0x000fe200078e0a10 */
[----:B------:R-:W-:Y:S01]  /*4c90*/  @!P2 LOP3.LUT R16, RZ, R18, RZ, 0x33, !PT ;  /* 0x00000012ff10a212 */ /* 0x000fe200078e33ff */
[----:B--2---:R-:W-:-:S03]  /*4ca0*/  IMAD.MOV R11, RZ, RZ, -R15 ;  /* 0x000000ffff0b7224 */ /* 0x004fc600078e0a0f */
[----:B------:R-:W-:Y:S01]  /*4cb0*/  IADD3 R0, PT, PT, -R16, RZ, RZ ;  /* 0x000000ff10007210 */ /* 0x000fe20007ffe1ff */
[----:B------:R-:W-:-:S04]  /*4cc0*/  IMAD R11, R11, R22, RZ ;  /* 0x000000160b0b7224 */ /* 0x000fc800078e02ff */
[----:B------:R-:W-:Y:S02]  /*4cd0*/  IMAD R17, R18, R0, R7 ;  /* 0x0000000012117224 */ /* 0x000fe400078e0207 */
[----:B------:R-:W-:-:S03]  /*4ce0*/  IMAD.HI.U32 R0, R15, R11, R14 ;  /* 0x0000000b0f007227 */ /* 0x000fc600078e000e */
[----:B------:R-:W-:Y:S01]  /*4cf0*/  IABS R12, R17 ;  /* 0x00000011000c7213 */ /* 0x000fe20000000000 */
[----:B------:R-:W-:-:S04]  /*4d00*/  VIADD R14, R19, 0xffffffe ;  /* 0x0ffffffe130e7836 */ /* 0x000fc80000000000 */
[----:B------:R-:W-:Y:S01]  /*4d10*/  IMAD.MOV.U32 R11, RZ, RZ, R12 ;  /* 0x000000ffff0b7224 */ /* 0x000fe200078e000c */
[----:B------:R1:W2:Y:S03]  /*4d20*/  F2I.FTZ.U32.TRUNC.NTZ R15, R14 ;  /* 0x0000000e000f7305 */ /* 0x0002a6000021f000 */
[----:B------:R-:W-:-:S05]  /*4d30*/  IMAD.HI.U32 R0, R0, R11, RZ ;  /* 0x0000000b00007227 */ /* 0x000fca00078e00ff */
[----:B------:R-:W-:Y:S01]  /*4d40*/  IADD3 R12, PT, PT, -R0, RZ, RZ ;  /* 0x000000ff000c7210 */ /* 0x000fe20007ffe1ff */
[----:B-1----:R-:W-:-:S04]  /*4d50*/  HFMA2 R14, -RZ, RZ, 0, 0 ;  /* 0x00000000ff0e7431 */ /* 0x002fc800000001ff */
        /* <DEDUP_REMOVED lines=8> */
[----:B------:R-:W-:Y:S01]  /*4de0*/  ISETP.GE.AND P3, PT, R11, RZ, PT ;  /* 0x000000ff0b00720c */ /* 0x000fe20003f66270 */
[----:B--2---:R-:W-:-:S04]  /*4df0*/  IMAD.MOV R11, RZ, RZ, -R15 ;  /* 0x000000ffff0b7224 */ /* 0x004fc800078e0a0f */
[----:B------:R-:W-:Y:S02]  /*4e00*/  IMAD R11, R11, R26, RZ ;  /* 0x0000001a0b0b7224 */ /* 0x000fe400078e02ff */
[----:B------:R-:W-:-:S04]  /*4e10*/  @P1 VIADD R0, R0, 0x1 ;  /* 0x0000000100001836 */ /* 0x000fc80000000000 */
[----:B------:R-:W-:-:S05]  /*4e20*/  IMAD.MOV.U32 R18, RZ, RZ, R0 ;  /* 0x000000ffff127224 */ /* 0x000fca00078e0000 */
[----:B------:R-:W-:Y:S02]  /*4e30*/  @!P3 IADD3 R18, PT, PT, -R18, RZ, RZ ;  /* 0x000000ff1212b210 */ /* 0x000fe40007ffe1ff */
[----:B------:R-:W-:-:S05]  /*4e40*/  @!P2 LOP3.LUT R18, RZ, R20, RZ, 0x33, !PT ;  /* 0x00000014ff12a212 */ /* 0x000fca00078e33ff */
[----:B------:R-:W-:-:S04]  /*4e50*/  IMAD.MOV R0, RZ, RZ, -R18 ;  /* 0x000000ffff007224 */ /* 0x000fc800078e0a12 */
[----:B------:R-:W-:Y:S02]  /*4e60*/  IMAD R17, R20, R0, R17 ;  /* 0x0000000014117224 */ /* 0x000fe400078e0211 */
[----:B------:R-:W-:Y:S01]  /*4e70*/  IMAD.HI.U32 R0, R15, R11, R14 ;  /* 0x0000000b0f007227 */ /* 0x000fe200078e000e */
[----:B------:R-:W2:Y:S02]  /*4e80*/  LDC.64 R20, c[0x0][0x3a8] ;  /* 0x0000ea00ff147b82 */ /* 0x000ea40000000a00 */
[----:B------:R-:W-:-:S05]  /*4e90*/  IABS R12, R17 ;  /* 0x00000011000c7213 */ /* 0x000fca0000000000 */
[----:B------:R-:W-:Y:S01]  /*4ea0*/  IMAD.MOV.U32 R11, RZ, RZ, R12 ;  /* 0x000000ffff0b7224 */ /* 0x000fe200078e000c */
[----:B------:R-:W3:Y:S03]  /*4eb0*/  LDC.64 R14, c[0x0][0x3a0] ;  /* 0x0000e800ff0e7b82 */ /* 0x000ee60000000a00 */
[----:B------:R-:W-:-:S04]  /*4ec0*/  IMAD.HI.U32 R0, R0, R11, RZ ;  /* 0x0000000b00007227 */ /* 0x000fc800078e00ff */
[----:B------:R-:W-:-:S04]  /*4ed0*/  IMAD.MOV R12, RZ, RZ, -R0 ;  /* 0x000000ffff0c7224 */ /* 0x000fc800078e0a00 */
[----:B------:R-:W-:-:S05]  /*4ee0*/  IMAD R11, R26, R12, R11 ;  /* 0x0000000c1a0b7224 */ /* 0x000fca00078e020b */
        /* <DEDUP_REMOVED lines=8> */
[----:B0-----:R-:W-:-:S04]  /*4f70*/  ISETP.NE.U32.AND P1, PT, R28, 0x1, PT ;  /* 0x000000011c00780c */ /* 0x001fc80003f25070 */
[----:B------:R-:W-:Y:S02]  /*4f80*/  ISETP.NE.AND.EX P4, PT, R29, RZ, PT, P1 ;  /* 0x000000ff1d00720c */ /* 0x000fe40003f85310 */
[----:B------:R-:W-:Y:S02]  /*4f90*/  @!P3 IADD3 R0, PT, PT, -R0, RZ, RZ ;  /* 0x000000ff0000b210 */ /* 0x000fe40007ffe1ff */
[----:B------:R-:W-:Y:S02]  /*4fa0*/  @!P5 LOP3.LUT R0, RZ, R24, RZ, 0x33, !PT ;  /* 0x00000018ff00d212 */ /* 0x000fe400078e33ff */
[----:B---3--:R-:W-:Y:S02]  /*4fb0*/  ISETP.NE.U32.AND P1, PT, R14, 0x1, PT ;  /* 0x000000010e00780c */ /* 0x008fe40003f25070 */
[----:B------:R-:W-:Y:S01]  /*4fc0*/  ISETP.NE.AND.EX P3, PT, R23, RZ, PT, P2 ;  /* 0x000000ff1700720c */ /* 0x000fe20003f65320 */
[----:B------:R-:W-:Y:S01]  /*4fd0*/  IMAD.MOV R14, RZ, RZ, -R0 ;  /* 0x000000ffff0e7224 */ /* 0x000fe200078e0a00 */
[----:B------:R-:W-:-:S02]  /*4fe0*/  SEL R11, R16, RZ, P4 ;  /* 0x000000ff100b7207 */ /* 0x000fc40002000000 */
[----:B------:R-:W-:Y:S02]  /*4ff0*/  ISETP.NE.AND.EX P2, PT, R15, RZ, PT, P1 ;  /* 0x000000ff0f00720c */ /* 0x000fe40003f45310 */
[----:B--2---:R-:W-:Y:S01]  /*5000*/  ISETP.NE.U32.AND P1, PT, R20, 0x1, PT ;  /* 0x000000011400780c */ /* 0x004fe20003f25070 */
        /* <DEDUP_REMOVED lines=20> */
.L_x_1743:
[----:B------:R-:W-:Y:S05]  /*5150*/  BSYNC.RECONVERGENT B1 ;  /* 0x0000000000017941 */ /* 0x000fea0003800200 */
.L_x_1742:
[-C--:B------:R-:W-:Y:S01]  /*5160*/  ISETP.GE.U32.AND P5, PT, R47, R2.reuse, PT ;  /* 0x000000022f00720c */ /* 0x080fe20003fa6070 */
[----:B------:R-:W-:Y:S01]  /*5170*/  BSSY.RECONVERGENT B1, `(.L_x_1744) ;  /* 0x0000086000017945 */ /* 0x000fe20003800200 */
[-C--:B------:R-:W-:Y:S01]  /*5180*/  ISETP.GE.U32.AND P3, PT, R45, R2.reuse, PT ;  /* 0x000000022d00720c */ /* 0x080fe20003f66070 */
[----:B------:R-:W-:Y:S01]  /*5190*/  IMAD.MOV.U32 R18, RZ, RZ, -0x800000 ;  /* 0xff800000ff127424 */ /* 0x000fe200078e00ff */
[----:B------:R-:W-:Y:S01]  /*51a0*/  ISETP.GE.AND.EX P5, PT, RZ, R3, PT, P5 ;  /* 0x00000003ff00720c */ /* 0x000fe20003fa6350 */
[----:B------:R-:W-:Y:S01]  /*51b0*/  IMAD.MOV.U32 R22, RZ, RZ, -0x800000 ;  /* 0xff800000ff167424 */ /* 0x000fe200078e00ff */
[-C--:B------:R-:W-:Y:S01]  /*51c0*/  ISETP.GE.U32.AND P2, PT, R43, R2.reuse, PT ;  /* 0x000000022b00720c */ /* 0x080fe20003f46070 */
[----:B------:R-:W-:Y:S01]  /*51d0*/  IMAD.MOV.U32 R24, RZ, RZ, -0x800000 ;  /* 0xff800000ff187424 */ /* 0x000fe200078e00ff */
        /* <DEDUP_REMOVED lines=21> */
[----:B0-----:R-:W-:-:S06]  /*5330*/  IADD3 R14, PT, PT, R11, 0xffffffe, RZ ;  /* 0x0ffffffe0b0e7810 */ /* 0x001fcc0007ffe0ff */
[----:B------:R0:W3:Y:S02]  /*5340*/  F2I.FTZ.U32.TRUNC.NTZ R15, R14 ;  /* 0x0000000e000f7305 */ /* 0x0000e4000021f000 */
[----:B0-----:R-:W-:Y:S02]  /*5350*/  IMAD.MOV.U32 R14, RZ, RZ, RZ ;  /* 0x000000ffff0e7224 */ /* 0x001fe400078e00ff */
[----:B---3--:R-:W-:-:S04]  /*5360*/  IMAD.MOV R12, RZ, RZ, -R15 ;  /* 0x000000ffff0c7224 */ /* 0x008fc800078e0a0f */
        /* <DEDUP_REMOVED lines=14> */
[----:B0-----:R-:W-:-:S04]  /*5450*/  VIADD R14, R23, 0xffffffe ;  /* 0x0ffffffe170e7836 */ /* 0x001fc80000000000 */
[----:B------:R0:W1:Y:S06]  /*5460*/  F2I.FTZ.U32.TRUNC.NTZ R15, R14 ;  /* 0x0000000e000f7305 */ /* 0x00006c000021f000 */
[----:B------:R-:W-:Y:S02]  /*5470*/  @P5 IADD3 R11, PT, PT, R11, 0x1, RZ ;  /* 0x000000010b0b5810 */ /* 0x000fe40007ffe0ff */
[----:B------:R-:W-:-:S03]  /*5480*/  ISETP.GE.AND P5, PT, R12, RZ, PT ;  /* 0x000000ff0c00720c */ /* 0x000fc60003fa6270 */
[----:B------:R-:W-:Y:S02]  /*5490*/  IMAD.MOV.U32 R17, RZ, RZ, R11 ;  /* 0x000000ffff117224 */ /* 0x000fe400078e000b */
[----:B0-----:R-:W-:Y:S02]  /*54a0*/  HFMA2 R14, -RZ, RZ, 0, 0 ;  /* 0x00000000ff0e7431 */ /* 0x001fe400000001ff */
[----:B-1----:R-:W-:-:S06]  /*54b0*/  IMAD.MOV R12, RZ, RZ, -R15 ;  /* 0x000000ffff0c7224 */ /* 0x002fcc00078e0a0f */
[----:B------:R-:W-:Y:S02]  /*54c0*/  @!P5 IADD3 R17, PT, PT, -R17, RZ, RZ ;  /* 0x000000ff1111d210 */ /* 0x000fe40007ffe1ff */
[----:B------:R-:W-:-:S13]  /*54d0*/  ISETP.NE.AND P5, PT, R19, RZ, PT ;  /* 0x000000ff1300720c */ /* 0x000fda0003fa5270 */
[----:B------:R-:W-:-:S05]  /*54e0*/  @!P5 LOP3.LUT R17, RZ, R19, RZ, 0x33, !PT ;  /* 0x00000013ff11d212 */ /* 0x000fca00078e33ff */
[----:B------:R-:W-:-:S04]  /*54f0*/  IMAD.MOV R11, RZ, RZ, -R17 ;  /* 0x000000ffff0b7224 */ /* 0x000fc800078e0a11 */
[----:B------:R-:W-:Y:S02]  /*5500*/  IMAD R26, R19, R11, R0 ;  /* 0x0000000b131a7224 */ /* 0x000fe400078e0200 */
[----:B------:R-:W-:Y:S01]  /*5510*/  IMAD R19, R12, R21, RZ ;  /* 0x000000150c137224 */ /* 0x000fe200078e02ff */
[----:B------:R-:W0:Y:S02]  /*5520*/  LDC R11, c[0x0][0x3c0] ;  /* 0x0000f000ff0b7b82 */ /* 0x000e240000000800 */
[----:B------:R-:W-:Y:S01]  /*5530*/  IABS R12, R26 ;  /* 0x0000001a000c7213 */ /* 0x000fe20000000000 */
        /* <DEDUP_REMOVED lines=16> */
[----:B0-----:R-:W-:Y:S02]  /*5640*/  VIADD R27, R15, 0xffffffe ;  /* 0x0ffffffe0f1b7836 */ /* 0x001fe40000000000 */
[----:B------:R-:W0:Y:S04]  /*5650*/  LDC.64 R14, c[0x0][0x398] ;  /* 0x0000e600ff0e7b82 */ /* 0x000e280000000a00 */
[----:B------:R-:W1:Y:S02]  /*5660*/  F2I.FTZ.U32.TRUNC.NTZ R27, R27 ;  /* 0x0000001b001b7305 */ /* 0x000e64000021f000 */
[----:B------:R-:W-:Y:S01]  /*5670*/  @!P5 IMAD.MOV R21, RZ, RZ, -R21 ;  /* 0x000000ffff15d224 */ /* 0x000fe200078e0a15 */
[----:B------:R-:W-:-:S13]  /*5680*/  ISETP.NE.AND P5, PT, R7, RZ, PT ;  /* 0x000000ff0700720c */ /* 0x000fda0003fa5270 */
[----:B------:R-:W-:Y:S02]  /*5690*/  @!P5 LOP3.LUT R21, RZ, R7, RZ, 0x33, !PT ;  /* 0x00000007ff15d212 */ /* 0x000fe400078e33ff */
[----:B-1----:R-:W-:Y:S02]  /*56a0*/  IADD3 R30, PT, PT, RZ, -R27, RZ ;  /* 0x8000001bff1e7210 */ /* 0x002fe40007ffe0ff */
[----:B--2---:R-:W-:Y:S01]  /*56b0*/  ISETP.NE.U32.AND P5, PT, R24, 0x1, PT ;  /* 0x000000011800780c */ /* 0x004fe20003fa5070 */
[----:B------:R-:W-:-:S03]  /*56c0*/  IMAD.MOV R12, RZ, RZ, -R21 ;  /* 0x000000ffff0c7224 */ /* 0x000fc600078e0a15 */
[----:B------:R-:W-:Y:S01]  /*56d0*/  ISETP.NE.AND.EX P5, PT, R25, RZ, PT, P5 ;  /* 0x000000ff1900720c */ /* 0x000fe20003fa5350 */
[----:B------:R-:W-:Y:S01]  /*56e0*/  IMAD R28, R7, R12, R26 ;  /* 0x0000000c071c7224 */ /* 0x000fe200078e021a */
[----:B------:R-:W1:Y:S01]  /*56f0*/  LDC.64 R24, c[0x0][0x3a8] ;  /* 0x0000ea00ff187b82 */ /* 0x000e620000000a00 */
[----:B------:R-:W-:Y:S01]  /*5700*/  IMAD R7, R30, R23, RZ ;  /* 0x000000171e077224 */ /* 0x000fe200078e02ff */
[----:B------:R-:W-:Y:S01]  /*5710*/  SEL R17, R17, RZ, P5 ;  /* 0x000000ff11117207 */ /* 0x000fe20002800000 */
[----:B------:R-:W-:Y:S01]  /*5720*/  IMAD.MOV.U32 R26, RZ, RZ, RZ ;  /* 0x000000ffff1a7224 */ /* 0x000fe200078e00ff */
[----:B------:R-:W-:Y:S02]  /*5730*/  IABS R12, R28 ;  /* 0x0000001c000c7213 */ /* 0x000fe40000000000 */
[----:B0-----:R-:W-:Y:S01]  /*5740*/  ISETP.NE.U32.AND P5, PT, R14, 0x1, PT ;  /* 0x000000010e00780c */ /* 0x001fe20003fa5070 */
[----:B------:R-:W-:Y:S02]  /*5750*/  IMAD.HI.U32 R7, R27, R7, R26 ;  /* 0x000000071b077227 */ /* 0x000fe400078e001a */
[----:B------:R-:W0:Y:S01]  /*5760*/  LDC.64 R26, c[0x0][0x3a0] ;  /* 0x0000e800ff1a7b82 */ /* 0x000e220000000a00 */
[----:B------:R-:W-:Y:S01]  /*5770*/  ISETP.NE.AND.EX P5, PT, R15, RZ, PT, P5 ;  /* 0x000000ff0f00720c */ /* 0x000fe20003fa5350 */
[----:B------:R-:W-:-:S02]  /*5780*/  IMAD R17, R17, UR36, RZ ;  /* 0x0000002411117c24 */ /* 0x000fc4000f8e02ff */
[----:B------:R-:W-:Y:S01]  /*5790*/  IMAD.HI.U32 R7, R7, R12, RZ ;  /* 0x0000000c07077227 */ /* 0x000fe200078e00ff */
[----:B------:R-:W-:-:S04]  /*57a0*/  SEL R14, R21, RZ, P5 ;  /* 0x000000ff150e7207 */ /* 0x000fc80002800000 */
[----:B------:R-:W-:Y:S01]  /*57b0*/  IADD3 R19, PT, PT, -R7, RZ, RZ ;  /* 0x000000ff07137210 */ /* 0x000fe20007ffe1ff */
[----:B------:R-:W-:-:S04]  /*57c0*/  IMAD R14, R14, UR37, R17 ;  /* 0x000000250e0e7c24 */ /* 0x000fc8000f8e0211 */
        /* <DEDUP_REMOVED lines=32> */
.L_x_1745:
[----:B------:R-:W-:Y:S05]  /*59d0*/  BSYNC.RECONVERGENT B1 ;  /* 0x0000000000017941 */ /* 0x000fea0003800200 */
.L_x_1744:
        /* <DEDUP_REMOVED lines=21> */
[----:B------:R-:W-:-:S04]  /*5b30*/  IMAD R11, R11, R18, RZ ;  /* 0x000000120b0b7224 */ /* 0x000fc800078e02ff */
[----:B------:R-:W-:Y:S01]  /*5b40*/  IMAD.HI.U32 R12, R15, R11, R14 ;  /* 0x0000000b0f0c7227 */ /* 0x000fe200078e000e */
[----:B------:R-:W-:-:S05]  /*5b50*/  MOV R11, R17 ;  /* 0x00000011000b7202 */ /* 0x000fca0000000f00 */
[----:B------:R-:W-:-:S04]  /*5b60*/  IMAD.HI.U32 R7, R12, R11, RZ ;  /* 0x0000000b0c077227 */ /* 0x000fc800078e00ff */
[----:B------:R-:W-:-:S04]  /*5b70*/  IMAD.MOV R12, RZ, RZ, -R7 ;  /* 0x000000ffff0c7224 */ /* 0x000fc800078e0a07 */
[C---:B------:R-:W-:Y:S02]  /*5b80*/  IMAD R11, R18.reuse, R12, R11 ;  /* 0x0000000c120b7224 */ /* 0x040fe400078e020b */
[----:B------:R-:W3:Y:S03]  /*5b90*/  I2F.RP R12, R23 ;  /* 0x00000017000c7306 */ /* 0x000ee60000209400 */
[----:B------:R-:W-:-:S05]  /*5ba0*/  ISETP.GT.U32.AND P5, PT, R18, R11, PT ;  /* 0x0000000b1200720c */ /* 0x000fca0003fa4070 */
[----:B---3--:R-:W3:Y:S08]  /*5bb0*/  MUFU.RCP R12, R12 ;  /* 0x0000000c000c7308 */ /* 0x008ef00000001000 */
[----:B------:R-:W-:Y:S01]  /*5bc0*/  @!P5 IMAD.IADD R11, R11, 0x1, -R18 ;  /* 0x000000010b0bd824 */ /* 0x000fe200078e0a12 */
[----:B------:R-:W-:-:S04]  /*5bd0*/  @!P5 IADD3 R7, PT, PT, R7, 0x1, RZ ;  /* 0x000000010707d810 */ /* 0x000fc80007ffe0ff */
[----:B------:R-:W-:Y:S02]  /*5be0*/  ISETP.GE.U32.AND P3, PT, R11, R18, PT ;  /* 0x000000120b00720c */ /* 0x000fe40003f66070 */
[----:B------:R-:W-:-:S04]  /*5bf0*/  LOP3.LUT R11, R0, R19, RZ, 0x3c, !PT ;  /* 0x00000013000b7212 */ /* 0x000fc800078e3cff */
[----:B------:R-:W-:Y:S01]  /*5c00*/  ISETP.GE.AND P5, PT, R11, RZ, PT ;  /* 0x000000ff0b00720c */ /* 0x000fe20003fa6270 */
[----:B---3--:R-:W-:-:S06]  /*5c10*/  VIADD R14, R12, 0xffffffe ;  /* 0x0ffffffe0c0e7836 */ /* 0x008fcc0000000000 */
[----:B------:R-:W-:Y:S01]  /*5c20*/  @P3 VIADD R7, R7, 0x1 ;  /* 0x0000000107073836 */ /* 0x000fe20000000000 */
[----:B------:R-:W-:Y:S01]  /*5c30*/  ISETP.NE.AND P3, PT, R19, RZ, PT ;  /* 0x000000ff1300720c */ /* 0x000fe20003f65270 */
[----:B------:R3:W4:Y:S03]  /*5c40*/  F2I.FTZ.U32.TRUNC.NTZ R15, R14 ;  /* 0x0000000e000f7305 */ /* 0x000726000021f000 */
[----:B------:R-:W-:Y:S02]  /*5c50*/  MOV R17, R7 ;  /* 0x0000000700117202 */ /* 0x000fe40000000f00 */
[----:B------:R-:W5:Y:S03]  /*5c60*/  LDC R7, c[0x0][0x3c0] ;  /* 0x0000f000ff077b82 */ /* 0x000f660000000800 */
[----:B------:R-:W-:-:S02]  /*5c70*/  @!P5 IMAD.MOV R17, RZ, RZ, -R17 ;  /* 0x000000ffff11d224 */ /* 0x000fc400078e0a11 */
[----:B---3--:R-:W-:Y:S02]  /*5c80*/  IMAD.MOV.U32 R14, RZ, RZ, RZ ;  /* 0x000000ffff0e7224 */ /* 0x008fe400078e00ff */
[----:B------:R-:W-:Y:S01]  /*5c90*/  @!P3 LOP3.LUT R17, RZ, R19, RZ, 0x33, !PT ;  /* 0x00000013ff11b212 */ /* 0x000fe200078e33ff */
[----:B----4-:R-:W-:-:S03]  /*5ca0*/  IMAD.MOV R12, RZ, RZ, -R15 ;  /* 0x000000ffff0c7224 */ /* 0x010fc600078e0a0f */
[----:B------:R-:W-:-:S05]  /*5cb0*/  IADD3 R11, PT, PT, -R17, RZ, RZ ;  /* 0x000000ff110b7210 */ /* 0x000fca0007ffe1ff */
[----:B------:R-:W-:Y:S02]  /*5cc0*/  IMAD R18, R19, R11, R0 ;  /* 0x0000000b13127224 */ /* 0x000fe400078e0200 */
[----:B------:R-:W-:-:S03]  /*5cd0*/  IMAD R11, R12, R23, RZ ;  /* 0x000000170c0b7224 */ /* 0x000fc600078e02ff */
[----:B------:R-:W-:Y:S01]  /*5ce0*/  IABS R12, R18 ;  /* 0x00000012000c7213 */ /* 0x000fe20000000000 */
[----:B------:R-:W-:Y:S01]  /*5cf0*/  IMAD.HI.U32 R11, R15, R11, R14 ;  /* 0x0000000b0f0b7227 */ /* 0x000fe200078e000e */
[----:B-----5:R-:W-:-:S05]  /*5d00*/  IABS R25, R7 ;  /* 0x0000000700197213 */ /* 0x020fca0000000000 */
[----:B------:R-:W-:Y:S01]  /*5d10*/  IMAD.HI.U32 R11, R11, R12, RZ ;  /* 0x0000000c0b0b7227 */ /* 0x000fe200078e00ff */
[----:B------:R-:W3:Y:S03]  /*5d20*/  I2F.RP R26, R25 ;  /* 0x00000019001a7306 */ /* 0x000ee60000209400 */
[----:B------:R-:W-:-:S04]  /*5d30*/  IMAD.MOV R15, RZ, RZ, -R11 ;  /* 0x000000ffff0f7224 */ /* 0x000fc800078e0a0b */
[----:B------:R-:W-:-:S05]  /*5d40*/  IMAD R12, R23, R15, R12 ;  /* 0x0000000f170c7224 */ /* 0x000fca00078e020c */
[----:B------:R-:W-:Y:S01]  /*5d50*/  ISETP.GT.U32.AND P5, PT, R23, R12, PT ;  /* 0x0000000c1700720c */ /* 0x000fe20003fa4070 */
[----:B---3--:R-:W3:-:S12]  /*5d60*/  MUFU.RCP R26, R26 ;  /* 0x0000001a001a7308 */ /* 0x008ed80000001000 */
[----:B------:R-:W-:Y:S01]  /*5d70*/  @!P5 IADD3 R12, PT, PT, R12, -R23, RZ ;  /* 0x800000170c0cd210 */ /* 0x000fe20007ffe0ff */
[----:B------:R-:W-:-:S03]  /*5d80*/  @!P5 VIADD R11, R11, 0x1 ;  /* 0x000000010b0bd836 */ /* 0x000fc60000000000 */
[----:B------:R-:W-:Y:S02]  /*5d90*/  ISETP.GE.U32.AND P3, PT, R12, R23, PT ;  /* 0x000000170c00720c */ /* 0x000fe40003f66070 */
[----:B------:R-:W-:Y:S01]  /*5da0*/  LOP3.LUT R12, R18, R21, RZ, 0x3c, !PT ;  /* 0x00000015120c7212 */ /* 0x000fe200078e3cff */
[----:B---3--:R-:W-:-:S03]  /*5db0*/  VIADD R14, R26, 0xffffffe ;  /* 0x0ffffffe1a0e7836 */ /* 0x008fc60000000000 */
[----:B------:R-:W-:Y:S01]  /*5dc0*/  ISETP.GE.AND P5, PT, R12, RZ, PT ;  /* 0x000000ff0c00720c */ /* 0x000fe20003fa6270 */
[----:B------:R3:W4:Y:S06]  /*5dd0*/  F2I.FTZ.U32.TRUNC.NTZ R15, R14 ;  /* 0x0000000e000f7305 */ /* 0x00072c000021f000 */
[----:B------:R-:W-:Y:S02]  /*5de0*/  @P3 IADD3 R11, PT, PT, R11, 0x1, RZ ;  /* 0x000000010b0b3810 */ /* 0x000fe40007ffe0ff */
[----:B------:R-:W-:Y:S01]  /*5df0*/  ISETP.NE.AND P3, PT, R21, RZ, PT ;  /* 0x000000ff1500720c */ /* 0x000fe20003f65270 */
[----:B---3--:R-:W-:-:S02]  /*5e00*/  IMAD.MOV.U32 R14, RZ, RZ, RZ ;  /* 0x000000ffff0e7224 */ /* 0x008fc400078e00ff */
[----:B------:R-:W-:-:S04]  /*5e10*/  IMAD.MOV.U32 R19, RZ, RZ, R11 ;  /* 0x000000ffff137224 */ /* 0x000fc800078e000b */
[----:B------:R-:W-:Y:S01]  /*5e20*/  @!P5 IMAD.MOV R19, RZ, RZ, -R19 ;  /* 0x000000ffff13d224 */ /* 0x000fe200078e0a13 */
[----:B----4-:R-:W-:Y:S02]  /*5e30*/  IADD3 R12, PT, PT, RZ, -R15, RZ ;  /* 0x8000000fff0c7210 */ /* 0x010fe40007ffe0ff */
[----:B--2---:R-:W-:-:S03]  /*5e40*/  ISETP.NE.U32.AND P5, PT, R28, 0x1, PT ;  /* 0x000000011c00780c */ /* 0x004fc60003fa5070 */
[----:B------:R-:W-:Y:S02]  /*5e50*/  @!P3 LOP3.LUT R19, RZ, R21, RZ, 0x33, !PT ;  /* 0x00000015ff13b212 */ /* 0x000fe400078e33ff */
[----:B------:R-:W-:Y:S02]  /*5e60*/  ISETP.NE.AND.EX P5, PT, R29, RZ, PT, P5 ;  /* 0x000000ff1d00720c */ /* 0x000fe40003fa5350 */
[----:B------:R-:W2:Y:S01]  /*5e70*/  LDC.64 R28, c[0x0][0x3a8] ;  /* 0x0000ea00ff1c7b82 */ /* 0x000ea20000000a00 */
[----:B------:R-:W-:-:S04]  /*5e80*/  IMAD.MOV R11, RZ, RZ, -R19 ;  /* 0x000000ffff0b7224 */ /* 0x000fc800078e0a13 */
[----:B------:R-:W-:Y:S02]  /*5e90*/  IMAD R26, R21, R11, R18 ;  /* 0x0000000b151a7224 */ /* 0x000fe400078e0212 */
[----:B------:R-:W-:-:S03]  /*5ea0*/  IMAD R11, R12, R25, RZ ;  /* 0x000000190c0b7224 */ /* 0x000fc600078e02ff */
[----:B------:R-:W-:Y:S01]  /*5eb0*/  IABS R12, R26 ;  /* 0x0000001a000c7213 */ /* 0x000fe20000000000 */
[----:B------:R-:W-:Y:S01]  /*5ec0*/  IMAD.HI.U32 R11, R15, R11, R14 ;  /* 0x0000000b0f0b7227 */ /* 0x000fe200078e000e */
[----:B------:R-:W-:-:S05]  /*5ed0*/  SEL R14, R17, RZ, P5 ;  /* 0x000000ff110e7207 */ /* 0x000fca0002800000 */
[----:B------:R-:W-:-:S05]  /*5ee0*/  IMAD.HI.U32 R11, R11, R12, RZ ;  /* 0x0000000c0b0b7227 */ /* 0x000fca00078e00ff */
[----:B------:R-:W-:-:S05]  /*5ef0*/  IADD3 R15, PT, PT, -R11, RZ, RZ ;  /* 0x000000ff0b0f7210 */ /* 0x000fca0007ffe1ff */
[C---:B------:R-:W-:Y:S02]  /*5f00*/  IMAD R12, R25.reuse, R15, R12 ;  /* 0x0000000f190c7224 */ /* 0x040fe400078e020c */
[----:B------:R-:W-:Y:S01]  /*5f10*/  IMAD R15, R14, UR36, RZ ;  /* 0x000000240e0f7c24 */ /* 0x000fe2000f8e02ff */
[----:B------:R-:W-:Y:S02]  /*5f20*/  SHF.R.S64 R14, RZ, 0x1e, R0 ;  /* 0x0000001eff0e7819 */ /* 0x000fe40000001000 */
[----:B------:R-:W-:-:S13]  /*5f30*/  ISETP.GT.U32.AND P3, PT, R25, R12, PT ;  /* 0x0000000c1900720c */ /* 0x000fda0003f64070 */
[----:B------:R-:W-:Y:S02]  /*5f40*/  @!P3 IMAD.IADD R12, R12, 0x1, -R25 ;  /* 0x000000010c0cb824 */ /* 0x000fe400078e0a19 */
[----:B------:R-:W-:-:S03]  /*5f50*/  @!P3 VIADD R11, R11, 0x1 ;  /* 0x000000010b0bb836 */ /* 0x000fc60000000000 */
[----:B------:R-:W-:Y:S02]  /*5f60*/  ISETP.GE.U32.AND P5, PT, R12, R25, PT ;  /* 0x000000190c00720c */ /* 0x000fe40003fa6070 */
[----:B------:R-:W-:-:S04]  /*5f70*/  LOP3.LUT R12, R26, R7, RZ, 0x3c, !PT ;  /* 0x000000071a0c7212 */ /* 0x000fc800078e3cff */
[----:B------:R-:W-:-:S07]  /*5f80*/  ISETP.GE.AND P3, PT, R12, RZ, PT ;  /* 0x000000ff0c00720c */ /* 0x000fce0003f66270 */
[----:B------:R-:W-:Y:S02]  /*5f90*/  @P5 IADD3 R11, PT, PT, R11, 0x1, RZ ;  /* 0x000000010b0b5810 */ /* 0x000fe40007ffe0ff */
[----:B------:R-:W-:-:S04]  /*5fa0*/  ISETP.NE.AND P5, PT, R7, RZ, PT ;  /* 0x000000ff0700720c */ /* 0x000fc80003fa5270 */
[----:B------:R-:W-:Y:S01]  /*5fb0*/  @!P3 IMAD.MOV R11, RZ, RZ, -R11 ;  /* 0x000000ffff0bb224 */ /* 0x000fe200078e0a0b */
[----:B0-----:R-:W-:-:S04]  /*5fc0*/  ISETP.NE.U32.AND P3, PT, R30, 0x1, PT ;  /* 0x000000011e00780c */ /* 0x001fc80003f65070 */
[----:B------:R-:W-:-:S04]  /*5fd0*/  ISETP.NE.AND.EX P3, PT, R31, RZ, PT, P3 ;  /* 0x000000ff1f00720c */ /* 0x000fc80003f65330 */
        /* <DEDUP_REMOVED lines=23> */
.L_x_1747:
[----:B------:R-:W-:Y:S05]  /*6150*/  BSYNC.RECONVERGENT B1 ;  /* 0x0000000000017941 */ /* 0x000fea0003800200 */
.L_x_1746:
        /* <DEDUP_REMOVED lines=12> */
[----:B------:R-:W0:Y:S01]  /*6220*/  I2F.RP R7, R20 ;  /* 0x0000001400077306 */ /* 0x000e220000209400 */
[----:B-1----:R-:W-:-:S07]  /*6230*/  IABS R23, R21 ;  /* 0x0000001500177213 */ /* 0x002fce0000000000 */
[----:B------:R-:W1:Y:S08]  /*6240*/  I2F.RP R25, R23 ;  /* 0x0000001700197306 */ /* 0x000e700000209400 */
[----:B0-----:R-:W0:Y:S08]  /*6250*/  MUFU.RCP R7, R7 ;  /* 0x0000000700077308 */ /* 0x001e300000001000 */
[----:B-1----:R-:W-:Y:S01]  /*6260*/  MUFU.RCP R25, R25 ;  /* 0x0000001900197308 */ /* 0x002fe20000001000 */
[----:B0-----:R-:W-:-:S07]  /*6270*/  IADD3 R14, PT, PT, R7, 0xffffffe, RZ ;  /* 0x0ffffffe070e7810 */ /* 0x001fce0007ffe0ff */
[----:B------:R0:W1:Y:S02]  /*6280*/  F2I.FTZ.U32.TRUNC.NTZ R15, R14 ;  /* 0x0000000e000f7305 */ /* 0x000064000021f000 */
[----:B0-----:R-:W-:Y:S02]  /*6290*/  IMAD.MOV.U32 R14, RZ, RZ, RZ ;  /* 0x000000ffff0e7224 */ /* 0x001fe400078e00ff */
[----:B-1----:R-:W-:-:S04]  /*62a0*/  IMAD.MOV R11, RZ, RZ, -R15 ;  /* 0x000000ffff0b7224 */ /* 0x002fc800078e0a0f */
[----:B------:R-:W-:-:S04]  /*62b0*/  IMAD R11, R11, R20, RZ ;  /* 0x000000140b0b7224 */ /* 0x000fc800078e02ff */
[----:B------:R-:W-:Y:S01]  /*62c0*/  IMAD.HI.U32 R12, R15, R11, R14 ;  /* 0x0000000b0f0c7227 */ /* 0x000fe200078e000e */
[----:B------:R-:W-:Y:S02]  /*62d0*/  MOV R11, R17 ;  /* 0x00000011000b7202 */ /* 0x000fe40000000f00 */
[----:B------:R-:W-:-:S03]  /*62e0*/  IADD3 R14, PT, PT, R25, 0xffffffe, RZ ;  /* 0x0ffffffe190e7810 */ /* 0x000fc60007ffe0ff */
[----:B------:R-:W-:Y:S01]  /*62f0*/  IMAD.HI.U32 R7, R12, R11, RZ ;  /* 0x0000000b0c077227 */ /* 0x000fe200078e00ff */
[----:B------:R0:W1:Y:S03]  /*6300*/  F2I.FTZ.U32.TRUNC.NTZ R15, R14 ;  /* 0x0000000e000f7305 */ /* 0x000066000021f000 */
[----:B------:R-:W-:-:S04]  /*6310*/  IMAD.MOV R12, RZ, RZ, -R7 ;  /* 0x000000ffff0c7224 */ /* 0x000fc800078e0a07 */
[----:B------:R-:W-:Y:S02]  /*6320*/  IMAD R11, R20, R12, R11 ;  /* 0x0000000c140b7224 */ /* 0x000fe400078e020b */
[----:B0-----:R-:W-:-:S03]  /*6330*/  IMAD.MOV.U32 R14, RZ, RZ, RZ ;  /* 0x000000ffff0e7224 */ /* 0x001fc600078e00ff */
[----:B------:R-:W-:Y:S01]  /*6340*/  ISETP.GT.U32.AND P5, PT, R20, R11, PT ;  /* 0x0000000b1400720c */ /* 0x000fe20003fa4070 */
[----:B-1----:R-:W-:-:S12]  /*6350*/  IMAD.MOV R12, RZ, RZ, -R15 ;  /* 0x000000ffff0c7224 */ /* 0x002fd800078e0a0f */
[----:B------:R-:W-:Y:S02]  /*6360*/  @!P5 IMAD.IADD R11, R11, 0x1, -R20 ;  /* 0x000000010b0bd824 */ /* 0x000fe400078e0a14 */
[----:B------:R-:W-:Y:S01]  /*6370*/  @!P5 VIADD R7, R7, 0x1 ;  /* 0x000000010707d836 */ /* 0x000fe20000000000 */
[----:B------:R-:W-:Y:S02]  /*6380*/  ISETP.NE.AND P5, PT, R19, RZ, PT ;  /* 0x000000ff1300720c */ /* 0x000fe40003fa5270 */
[----:B------:R-:W-:Y:S02]  /*6390*/  ISETP.GE.U32.AND P3, PT, R11, R20, PT ;  /* 0x000000140b00720c */ /* 0x000fe40003f66070 */
[----:B------:R-:W-:-:S04]  /*63a0*/  LOP3.LUT R11, R0, R19, RZ, 0x3c, !PT ;  /* 0x00000013000b7212 */ /* 0x000fc800078e3cff */
[----:B------:R-:W-:-:S07]  /*63b0*/  ISETP.GE.AND P2, PT, R11, RZ, PT ;  /* 0x000000ff0b00720c */ /* 0x000fce0003f46270 */
[----:B------:R-:W-:-:S05]  /*63c0*/  @P3 VIADD R7, R7, 0x1 ;  /* 0x0000000107073836 */ /* 0x000fca0000000000 */
[----:B------:R-:W-:Y:S02]  /*63d0*/  MOV R17, R7 ;  /* 0x0000000700117202 */ /* 0x000fe40000000f00 */
[----:B------:R-:W0:Y:S03]  /*63e0*/  LDC R7, c[0x0][0x3c0] ;  /* 0x0000f000ff077b82 */ /* 0x000e260000000800 */
[----:B------:R-:W-:Y:S01]  /*63f0*/  @!P2 IMAD.MOV R17, RZ, RZ, -R17 ;  /* 0x000000ffff11a224 */ /* 0x000fe200078e0a11 */
[----:B------:R-:W-:-:S04]  /*6400*/  @!P5 LOP3.LUT R17, RZ, R19, RZ, 0x33, !PT ;  /* 0x00000013ff11d212 */ /* 0x000fc800078e33ff */
[----:B------:R-:W-:-:S05]  /*6410*/  IADD3 R11, PT, PT, -R17, RZ, RZ ;  /* 0x000000ff110b7210 */ /* 0x000fca0007ffe1ff */
[----:B------:R-:W-:Y:S02]  /*6420*/  IMAD R20, R19, R11, R0 ;  /* 0x0000000b13147224 */ /* 0x000fe400078e0200 */
[----:B------:R-:W-:-:S03]  /*6430*/  IMAD R11, R12, R23, RZ ;  /* 0x000000170c0b7224 */ /* 0x000fc600078e02ff */
[----:B------:R-:W-:Y:S01]  /*6440*/  IABS R12, R20 ;  /* 0x00000014000c7213 */ /* 0x000fe20000000000 */
[----:B------:R-:W-:Y:S01]  /*6450*/  IMAD.HI.U32 R11, R15, R11, R14 ;  /* 0x0000000b0f0b7227 */ /* 0x000fe200078e000e */
[----:B0-----:R-:W-:-:S05]  /*6460*/  IABS R25, R7 ;  /* 0x0000000700197213 */ /* 0x001fca0000000000 */
[----:B------:R-:W-:Y:S01]  /*6470*/  IMAD.HI.U32 R11, R11, R12, RZ ;  /* 0x0000000c0b0b7227 */ /* 0x000fe200078e00ff */
[----:B------:R-:W0:Y:S03]  /*6480*/  I2F.RP R26, R25 ;  /* 0x00000019001a7306 */ /* 0x000e260000209400 */
        /* <DEDUP_REMOVED lines=10> */
[----:B------:R-:W-:Y:S01]  /*6530*/  ISETP.GE.AND P2, PT, R12, RZ, PT ;  /* 0x000000ff0c00720c */ /* 0x000fe20003f46270 */
[----:B------:R-:W0:Y:S01]  /*6540*/  LDC.64 R26, c[0x0][0x3a8] ;  /* 0x0000ea00ff1a7b82 */ /* 0x000e220000000a00 */
[----:B------:R1:W3:Y:S05]  /*6550*/  F2I.FTZ.U32.TRUNC.NTZ R15, R14 ;  /* 0x0000000e000f7305 */ /* 0x0002ea000021f000 */
[----:B------:R-:W-:-:S05]  /*6560*/  @P3 IADD3 R11, PT, PT, R11, 0x1, RZ ;  /* 0x000000010b0b3810 */ /* 0x000fca0007ffe0ff */
[----:B------:R-:W-:Y:S02]  /*6570*/  IMAD.MOV.U32 R19, RZ, RZ, R11 ;  /* 0x000000ffff137224 */ /* 0x000fe400078e000b */
[----:B-1----:R-:W-:Y:S02]  /*6580*/  IMAD.MOV.U32 R14, RZ, RZ, RZ ;  /* 0x000000ffff0e7224 */ /* 0x002fe400078e00ff */
[----:B------:R-:W-:Y:S01]  /*6590*/  @!P2 IMAD.MOV R19, RZ, RZ, -R19 ;  /* 0x000000ffff13a224 */ /* 0x000fe200078e0a13 */
[----:B------:R-:W-:Y:S02]  /*65a0*/  @!P5 LOP3.LUT R19, RZ, R21, RZ, 0x33, !PT ;  /* 0x00000015ff13d212 */ /* 0x000fe400078e33ff */
[----:B---3--:R-:W-:-:S03]  /*65b0*/  IADD3 R12, PT, PT, RZ, -R15, RZ ;  /* 0x8000000fff0c7210 */ /* 0x008fc60007ffe0ff */
[----:B------:R-:W-:-:S04]  /*65c0*/  IMAD.MOV R11, RZ, RZ, -R19 ;  /* 0x000000ffff0b7224 */ /* 0x000fc800078e0a13 */
[----:B------:R-:W-:Y:S02]  /*65d0*/  IMAD R28, R21, R11, R20 ;  /* 0x0000000b151c7224 */ /* 0x000fe400078e0214 */
[----:B------:R-:W-:Y:S01]  /*65e0*/  IMAD R11, R12, R25, RZ ;  /* 0x000000190c0b7224 */ /* 0x000fe200078e02ff */
[----:B------:R-:W1:Y:S02]  /*65f0*/  LDC.64 R20, c[0x0][0x3a0] ;  /* 0x0000e800ff147b82 */ /* 0x000e640000000a00 */
[----:B------:R-:W-:Y:S01]  /*6600*/  IABS R12, R28 ;  /* 0x0000001c000c7213 */ /* 0x000fe20000000000 */
[----:B------:R-:W-:-:S06]  /*6610*/  IMAD.HI.U32 R11, R15, R11, R14 ;  /* 0x0000000b0f0b7227 */ /* 0x000fcc00078e000e */
[----:B------:R-:W-:-:S05]  /*6620*/  IMAD.HI.U32 R11, R11, R12, RZ ;  /* 0x0000000c0b0b7227 */ /* 0x000fca00078e00ff */
        /* <DEDUP_REMOVED lines=11> */
[----:B--2---:R-:W-:-:S04]  /*66e0*/  ISETP.NE.U32.AND P2, PT, R30, 0x1, PT ;  /* 0x000000011e00780c */ /* 0x004fc80003f45070 */
[----:B------:R-:W-:Y:S01]  /*66f0*/  ISETP.NE.AND.EX P2, PT, R31, RZ, PT, P2 ;  /* 0x000000ff1f00720c */ /* 0x000fe20003f45320 */
[----:B------:R-:W-:Y:S01]  /*6700*/  @!P3 IMAD.MOV R11, RZ, RZ, -R11 ;  /* 0x000000ffff0bb224 */ /* 0x000fe200078e0a0b */
[----:B---3--:R-:W-:Y:S02]  /*6710*/  ISETP.NE.U32.AND P3, PT, R14, 0x1, PT ;  /* 0x000000010e00780c */ /* 0x008fe40003f65070 */
        /* <DEDUP_REMOVED lines=8> */
[----:B0-----:R-:W-:-:S02]  /*67a0*/  ISETP.NE.U32.AND P5, PT, R26, 0x1, PT ;  /* 0x000000011a00780c */ /* 0x001fc40003fa5070 */
        /* <DEDUP_REMOVED lines=18> */
.L_x_1749:
[----:B------:R-:W-:Y:S05]  /*68d0*/  BSYNC.RECONVERGENT B1 ;  /* 0x0000000000017941 */ /* 0x000fea0003800200 */
.L_x_1748:
        /* <DEDUP_REMOVED lines=18> */
[----:B------:R-:W-:-:S04]  /*6a00*/  IMAD R7, R7, R26, RZ ;  /* 0x0000001a07077224 */ /* 0x000fc800078e02ff */
[----:B------:R-:W-:Y:S01]  /*6a10*/  IMAD.HI.U32 R12, R15, R7, R14 ;  /* 0x000000070f0c7227 */ /* 0x000fe200078e000e */
[----:B------:R-:W-:Y:S02]  /*6a20*/  MOV R7, R11 ;  /* 0x0000000b00077202 */ /* 0x000fe40000000f00 */
[----:B------:R-:W0:Y:S03]  /*6a30*/  I2F.RP R11, R28 ;  /* 0x0000001c000b7306 */ /* 0x000e260000209400 */
[----:B------:R-:W-:-:S04]  /*6a40*/  IMAD.HI.U32 R0, R12, R7, RZ ;  /* 0x000000070c007227 */ /* 0x000fc800078e00ff */
[----:B------:R-:W-:-:S04]  /*6a50*/  IMAD.MOV R12, RZ, RZ, -R0 ;  /* 0x000000ffff0c7224 */ /* 0x000fc800078e0a00 */
[C---:B------:R-:W-:Y:S01]  /*6a60*/  IMAD R7, R26.reuse, R12, R7 ;  /* 0x0000000c1a077224 */ /* 0x040fe200078e0207 */
[----:B0-----:R-:W0:Y:S04]  /*6a70*/  MUFU.RCP R11, R11 ;  /* 0x0000000b000b7308 */ /* 0x001e280000001000 */
[----:B------:R-:W-:-:S13]  /*6a80*/  ISETP.GT.U32.AND P2, PT, R26, R7, PT ;  /* 0x000000071a00720c */ /* 0x000fda0003f44070 */
[----:B------:R-:W-:Y:S02]  /*6a90*/  @!P2 IMAD.IADD R7, R7, 0x1, -R26 ;  /* 0x000000010707a824 */ /* 0x000fe400078e0a1a */
[----:B------:R-:W-:Y:S01]  /*6aa0*/  @!P2 VIADD R0, R0, 0x1 ;  /* 0x000000010000a836 */ /* 0x000fe20000000000 */
[----:B0-----:R-:W-:Y:S02]  /*6ab0*/  IADD3 R14, PT, PT, R11, 0xffffffe, RZ ;  /* 0x0ffffffe0b0e7810 */ /* 0x001fe40007ffe0ff */
[----:B------:R-:W-:Y:S02]  /*6ac0*/  ISETP.GE.U32.AND P1, PT, R7, R26, PT ;  /* 0x0000001a0700720c */ /* 0x000fe40003f26070 */
[----:B------:R-:W-:Y:S01]  /*6ad0*/  LOP3.LUT R7, R9, R22, RZ, 0x3c, !PT ;  /* 0x0000001609077212 */ /* 0x000fe200078e3cff */
[----:B------:R0:W1:Y:S01]  /*6ae0*/  F2I.FTZ.U32.TRUNC.NTZ R15, R14 ;  /* 0x0000000e000f7305 */ /* 0x000062000021f000 */
[----:B------:R-:W-:Y:S02]  /*6af0*/  ISETP.NE.AND P2, PT, R22, RZ, PT ;  /* 0x000000ff1600720c */ /* 0x000fe40003f45270 */
[----:B------:R-:W-:Y:S01]  /*6b00*/  ISETP.GE.AND P3, PT, R7, RZ, PT ;  /* 0x000000ff0700720c */ /* 0x000fe20003f66270 */
[----:B0-----:R-:W-:-:S06]  /*6b10*/  IMAD.MOV.U32 R14, RZ, RZ, RZ ;  /* 0x000000ffff0e7224 */ /* 0x001fcc00078e00ff */
[----:B------:R-:W-:Y:S02]  /*6b20*/  @P1 VIADD R0, R0, 0x1 ;  /* 0x0000000100001836 */ /* 0x000fe40000000000 */
[----:B-1----:R-:W-:-:S03]  /*6b30*/  IMAD.MOV R7, RZ, RZ, -R15 ;  /* 0x000000ffff077224 */ /* 0x002fc600078e0a0f */
[----:B------:R-:W-:Y:S02]  /*6b40*/  MOV R17, R0 ;  /* 0x0000000000117202 */ /* 0x000fe40000000f00 */
[----:B------:R-:W0:Y:S01]  /*6b50*/  LDC R0, c[0x0][0x3c0] ;  /* 0x0000f000ff007b82 */ /* 0x000e220000000800 */
[----:B------:R-:W-:Y:S02]  /*6b60*/  IMAD R7, R7, R28, RZ ;  /* 0x0000001c07077224 */ /* 0x000fe400078e02ff */
[----:B------:R-:W-:Y:S01]  /*6b70*/  @!P3 IMAD.MOV R17, RZ, RZ, -R17 ;  /* 0x000000ffff11b224 */ /* 0x000fe200078e0a11 */
[----:B------:R-:W-:Y:S01]  /*6b80*/  @!P2 LOP3.LUT R17, RZ, R22, RZ, 0x33, !PT ;  /* 0x00000016ff11a212 */ /* 0x000fe200078e33ff */
[----:B------:R-:W-:-:S03]  /*6b90*/  IMAD.HI.U32 R14, R15, R7, R14 ;  /* 0x000000070f0e7227 */ /* 0x000fc600078e000e */
[----:B------:R-:W-:-:S05]  /*6ba0*/  IADD3 R12, PT, PT, -R17, RZ, RZ ;  /* 0x000000ff110c7210 */ /* 0x000fca0007ffe1ff */
        /* <DEDUP_REMOVED lines=14> */
[----:B------:R-:W1:Y:S03]  /*6c90*/  LDC.64 R28, c[0x0][0x398] ;  /* 0x0000e600ff1c7b82 */ /* 0x000e660000000a00 */
[----:B------:R-:W-:Y:S01]  /*6ca0*/  ISETP.GE.AND P3, PT, R11, RZ, PT ;  /* 0x000000ff0b00720c */ /* 0x000fe20003f66270 */
[----:B0-----:R-:W-:-:S04]  /*6cb0*/  VIADD R14, R23, 0xffffffe ;  /* 0x0ffffffe170e7836 */ /* 0x001fc80000000000 */
[----:B------:R0:W2:Y:S02]  /*6cc0*/  F2I.FTZ.U32.TRUNC.NTZ R15, R14 ;  /* 0x0000000e000f7305 */ /* 0x0000a4000021f000 */
[----:B------:R-:W-:-:S05]  /*6cd0*/  @P1 IADD3 R7, PT, PT, R7, 0x1, RZ ;  /* 0x0000000107071810 */ /* 0x000fca0007ffe0ff */
[----:B------:R-:W-:Y:S02]  /*6ce0*/  IMAD.MOV.U32 R19, RZ, RZ, R7 ;  /* 0x000000ffff137224 */ /* 0x000fe400078e0007 */
[----:B0-----:R-:W-:Y:S02]  /*6cf0*/  IMAD.MOV.U32 R14, RZ, RZ, RZ ;  /* 0x000000ffff0e7224 */ /* 0x001fe400078e00ff */
[----:B------:R-:W-:Y:S01]  /*6d00*/  @!P3 IMAD.MOV R19, RZ, RZ, -R19 ;  /* 0x000000ffff13b224 */ /* 0x000fe200078e0a13 */
[----:B------:R-:W-:Y:S02]  /*6d10*/  @!P2 LOP3.LUT R19, RZ, R21, RZ, 0x33, !PT ;  /* 0x00000015ff13a212 */ /* 0x000fe400078e33ff */
[----:B--2---:R-:W-:-:S03]  /*6d20*/  IADD3 R11, PT, PT, RZ, -R15, RZ ;  /* 0x8000000fff0b7210 */ /* 0x004fc60007ffe0ff */
[----:B------:R-:W-:-:S04]  /*6d30*/  IMAD.MOV R7, RZ, RZ, -R19 ;  /* 0x000000ffff077224 */ /* 0x000fc800078e0a13 */
[----:B------:R-:W-:Y:S02]  /*6d40*/  IMAD R21, R21, R7, R22 ;  /* 0x0000000715157224 */ /* 0x000fe400078e0216 */
[----:B------:R-:W-:Y:S01]  /*6d50*/  IMAD R7, R11, R26, RZ ;  /* 0x0000001a0b077224 */ /* 0x000fe200078e02ff */
[----:B------:R-:W0:Y:S02]  /*6d60*/  LDC.64 R22, c[0x0][0x3a8] ;  /* 0x0000ea00ff167b82 */ /* 0x000e240000000a00 */
[----:B------:R-:W-:Y:S01]  /*6d70*/  IABS R11, R21 ;  /* 0x00000015000b7213 */ /* 0x000fe20000000000 */
[----:B------:R-:W-:-:S06]  /*6d80*/  IMAD.HI.U32 R14, R15, R7, R14 ;  /* 0x000000070f0e7227 */ /* 0x000fcc00078e000e */
[----:B------:R-:W-:Y:S02]  /*6d90*/  IMAD.HI.U32 R7, R14, R11, RZ ;  /* 0x0000000b0e077227 */ /* 0x000fe400078e00ff */
[----:B------:R-:W2:Y:S03]  /*6da0*/  LDC.64 R14, c[0x0][0x390] ;  /* 0x0000e400ff0e7b82 */ /* 0x000ea60000000a00 */
[----:B------:R-:W-:-:S05]  /*6db0*/  IADD3 R12, PT, PT, -R7, RZ, RZ ;  /* 0x000000ff070c7210 */ /* 0x000fca0007ffe1ff */
[----:B------:R-:W-:-:S05]  /*6dc0*/  IMAD R11, R26, R12, R11 ;  /* 0x0000000c1a0b7224 */ /* 0x000fca00078e020b */
[----:B------:R-:W-:-:S13]  /*6dd0*/  ISETP.GT.U32.AND P3, PT, R26, R11, PT ;  /* 0x0000000b1a00720c */ /* 0x000fda0003f64070 */
[----:B------:R-:W-:Y:S02]  /*6de0*/  @!P3 IMAD.IADD R11, R11, 0x1, -R26 ;  /* 0x000000010b0bb824 */ /* 0x000fe400078e0a1a */
[----:B------:R-:W-:Y:S01]  /*6df0*/  @!P3 VIADD R7, R7, 0x1 ;  /* 0x000000010707b836 */ /* 0x000fe20000000000 */
[----:B------:R-:W-:Y:S02]  /*6e00*/  ISETP.NE.AND P3, PT, R0, RZ, PT ;  /* 0x000000ff0000720c */ /* 0x000fe40003f65270 */
[----:B------:R-:W-:Y:S02]  /*6e10*/  ISETP.GE.U32.AND P2, PT, R11, R26, PT ;  /* 0x0000001a0b00720c */ /* 0x000fe40003f46070 */
[----:B------:R-:W3:Y:S01]  /*6e20*/  LDC.64 R26, c[0x0][0x3a0] ;  /* 0x0000e800ff1a7b82 */ /* 0x000ee20000000a00 */
[----:B------:R-:W-:-:S04]  /*6e30*/  LOP3.LUT R11, R21, R0, RZ, 0x3c, !PT ;  /* 0x00000000150b7212 */ /* 0x000fc800078e3cff */
[----:B------:R-:W-:-:S06]  /*6e40*/  ISETP.GE.AND P1, PT, R11, RZ, PT ;  /* 0x000000ff0b00720c */ /* 0x000fcc0003f26270 */
[----:B------:R-:W-:Y:S02]  /*6e50*/  @P2 IADD3 R7, PT, PT, R7, 0x1, RZ ;  /* 0x0000000107072810 */ /* 0x000fe40007ffe0ff */
[----:B--2---:R-:W-:Y:S02]  /*6e60*/  ISETP.NE.U32.AND P2, PT, R14, 0x1, PT ;  /* 0x000000010e00780c */ /* 0x004fe40003f45070 */
[----:B------:R-:W-:Y:S02]  /*6e70*/  SHF.R.S64 R14, RZ, 0x1e, R9 ;  /* 0x0000001eff0e7819 */ /* 0x000fe40000001009 */
[----:B------:R-:W-:Y:S01]  /*6e80*/  ISETP.NE.AND.EX P2, PT, R15, RZ, PT, P2 ;  /* 0x000000ff0f00720c */ /* 0x000fe20003f45320 */
[----:B------:R-:W-:Y:S01]  /*6e90*/  @!P1 IMAD.MOV R7, RZ, RZ, -R7 ;  /* 0x000000ffff079224 */ /* 0x000fe200078e0a07 */
[----:B-1----:R-:W-:Y:S02]  /*6ea0*/  ISETP.NE.U32.AND P1, PT, R28, 0x1, PT ;  /* 0x000000011c00780c */ /* 0x002fe40003f25070 */
[----:B------:R-:W-:-:S02]  /*6eb0*/  @!P3 LOP3.LUT R7, RZ, R0, RZ, 0x33, !PT ;  /* 0x00000000ff07b212 */ /* 0x000fc400078e33ff */
[----:B------:R-:W-:Y:S02]  /*6ec0*/  ISETP.NE.AND.EX P1, PT, R29, RZ, PT, P1 ;  /* 0x000000ff1d00720c */ /* 0x000fe40003f25310 */
[----:B---3--:R-:W-:Y:S01]  /*6ed0*/  ISETP.NE.U32.AND P3, PT, R26, 0x1, PT ;  /* 0x000000011a00780c */ /* 0x008fe20003f65070 */
[----:B------:R-:W-:Y:S01]  /*6ee0*/  IMAD.MOV R15, RZ, RZ, -R7 ;  /* 0x000000ffff0f7224 */ /* 0x000fe200078e0a07 */
[----:B------:R-:W-:Y:S02]  /*6ef0*/  SEL R11, R17, RZ, P2 ;  /* 0x000000ff110b7207 */ /* 0x000fe40001000000 */
[----:B------:R-:W-:Y:S01]  /*6f00*/  ISETP.NE.AND.EX P3, PT, R27, RZ, PT, P3 ;  /* 0x000000ff1b00720c */ /* 0x000fe20003f65330 */
[----:B------:R-:W-:Y:S01]  /*6f10*/  IMAD R0, R0, R15, R21 ;  /* 0x0000000f00007224 */ /* 0x000fe200078e0215 */
[----:B0-----:R-:W-:Y:S01]  /*6f20*/  ISETP.NE.U32.AND P2, PT, R22, 0x1, PT ;  /* 0x000000011600780c */ /* 0x001fe20003f45070 */
        /* <DEDUP_REMOVED lines=18> */
.L_x_1751:
[----:B------:R-:W-:Y:S05]  /*7050*/  BSYNC.RECONVERGENT B1 ;  /* 0x0000000000017941 */ /* 0x000fea0003800200 */
.L_x_1750:
[----:B------:R-:W-:Y:S01]  /*7060*/  BSSY.RECONVERGENT B1, `(.L_x_1752) ;  /* 0x000007b000017945 */ /* 0x000fe20003800200 */
[----:B------:R-:W-:Y:S01]  /*7070*/  MOV R26, 0xff800000 ;  /* 0xff800000001a7802 */ /* 0x000fe20000000f00 */
[C---:B------:R-:W-:Y:S01]  /*7080*/  VIADD R19, R49.reuse, 0x220 ;  /* 0x0000022031137836 */ /* 0x040fe20000000000 */
[----:B------:R-:W-:Y:S01]  /*7090*/  MOV R28, 0xff800000 ;  /* 0xff800000001c7802 */ /* 0x000fe20000000f00 */
[----:B------:R-:W-:Y:S01]  /*70a0*/  VIADD R11, R49, 0x240 ;  /* 0x00000240310b7836 */ /* 0x000fe20000000000 */
[----:B------:R-:W-:Y:S06]  /*70b0*/  @P6 BRA `(.L_x_1753) ;  /* 0x0000000400d46947 */ /* 0x000fec0003800000 */
        /* <DEDUP_REMOVED lines=42> */
[----:B------:R-:W-:-:S04]  /*7360*/  IMAD.HI.U32 R14, R15, R17, R14 ;  /* 0x000000110f0e7227 */ /* 0x000fc800078e000e */
[----:B------:R-:W-:Y:S01]  /*7370*/  IMAD.MOV.U32 R15, RZ, RZ, R21 ;  /* 0x000000ffff0f7224 */ /* 0x000fe200078e0015 */
[----:B--2---:R-:W-:-:S03]  /*7380*/  IABS R21, R7 ;  /* 0x0000000700157213 */ /* 0x004fc60000000000 */
        /* <DEDUP_REMOVED lines=11> */
[----:B0-----:R-:W-:Y:S01]  /*7440*/  VIADD R25, R23, 0xffffffe ;  /* 0x0ffffffe17197836 */ /* 0x001fe20000000000 */
[----:B------:R-:W0:Y:S02]  /*7450*/  LDC.64 R32, c[0x0][0x3a0] ;  /* 0x0000e800ff207b82 */ /* 0x000e240000000a00 */
[----:B------:R-:W-:-:S02]  /*7460*/  ISETP.GE.AND P3, PT, R15, RZ, PT ;  /* 0x000000ff0f00720c */ /* 0x000fc40003f66270 */
[----:B------:R-:W1:Y:S05]  /*7470*/  F2I.FTZ.U32.TRUNC.NTZ R15, R25 ;  /* 0x00000019000f7305 */ /* 0x000e6a000021f000 */
[----:B------:R-:W-:-:S05]  /*7480*/  @P1 IADD3 R14, PT, PT, R14, 0x1, RZ ;  /* 0x000000010e0e1810 */ /* 0x000fca0007ffe0ff */
[----:B------:R-:W-:-:S04]  /*7490*/  IMAD.MOV.U32 R17, RZ, RZ, R14 ;  /* 0x000000ffff117224 */ /* 0x000fc800078e000e */
[----:B------:R-:W-:Y:S01]  /*74a0*/  @!P3 IMAD.MOV R17, RZ, RZ, -R17 ;  /* 0x000000ffff11b224 */ /* 0x000fe200078e0a11 */
[----:B------:R-:W-:Y:S02]  /*74b0*/  @!P2 LOP3.LUT R17, RZ, R9, RZ, 0x33, !PT ;  /* 0x00000009ff11a212 */ /* 0x000fe400078e33ff */
[----:B-1----:R-:W-:Y:S02]  /*74c0*/  IADD3 R28, PT, PT, RZ, -R15, RZ ;  /* 0x8000000fff1c7210 */ /* 0x002fe40007ffe0ff */
[----:B------:R-:W-:Y:S01]  /*74d0*/  ISETP.NE.AND P3, PT, R7, RZ, PT ;  /* 0x000000ff0700720c */ /* 0x000fe20003f65270 */
[----:B------:R-:W-:-:S04]  /*74e0*/  IMAD.MOV R14, RZ, RZ, -R17 ;  /* 0x000000ffff0e7224 */ /* 0x000fc800078e0a11 */
[----:B------:R-:W-:Y:S02]  /*74f0*/  IMAD R36, R9, R14, R30 ;  /* 0x0000000e09247224 */ /* 0x000fe400078e021e */
[----:B------:R-:W-:Y:S01]  /*7500*/  IMAD R9, R28, R21, RZ ;  /* 0x000000151c097224 */ /* 0x000fe200078e02ff */
[----:B------:R-:W1:Y:S01]  /*7510*/  LDC.64 R30, c[0x0][0x390] ;  /* 0x0000e400ff1e7b82 */ /* 0x000e620000000a00 */
[----:B------:R-:W-:Y:S01]  /*7520*/  IMAD.MOV.U32 R14, RZ, RZ, RZ ;  /* 0x000000ffff0e7224 */ /* 0x000fe200078e00ff */
[----:B------:R-:W-:-:S03]  /*7530*/  IABS R23, R36 ;  /* 0x0000002400177213 */ /* 0x000fc60000000000 */
[----:B------:R-:W-:Y:S01]  /*7540*/  IMAD.HI.U32 R9, R15, R9, R14 ;  /* 0x000000090f097227 */ /* 0x000fe200078e000e */
[----:B------:R-:W-:Y:S02]  /*7550*/  MOV R14, R23 ;  /* 0x00000017000e7202 */ /* 0x000fe40000000f00 */
[----:B------:R-:W2:Y:S03]  /*7560*/  LDC.64 R28, c[0x0][0x398] ;  /* 0x0000e600ff1c7b82 */ /* 0x000ea60000000a00 */
[----:B------:R-:W-:-:S04]  /*7570*/  IMAD.HI.U32 R9, R9, R14, RZ ;  /* 0x0000000e09097227 */ /* 0x000fc800078e00ff */
[----:B------:R-:W-:-:S04]  /*7580*/  IMAD.MOV R15, RZ, RZ, -R9 ;  /* 0x000000ffff0f7224 */ /* 0x000fc800078e0a09 */
[----:B------:R-:W-:-:S05]  /*7590*/  IMAD R14, R21, R15, R14 ;  /* 0x0000000f150e7224 */ /* 0x000fca00078e020e */
[----:B------:R-:W-:-:S13]  /*75a0*/  ISETP.GT.U32.AND P2, PT, R21, R14, PT ;  /* 0x0000000e1500720c */ /* 0x000fda0003f44070 */
[----:B------:R-:W-:Y:S01]  /*75b0*/  @!P2 IMAD.IADD R14, R14, 0x1, -R21 ;  /* 0x000000010e0ea824 */ /* 0x000fe200078e0a15 */
[----:B------:R-:W-:Y:S02]  /*75c0*/  @!P2 IADD3 R9, PT, PT, R9, 0x1, RZ ;  /* 0x000000010909a810 */ /* 0x000fe40007ffe0ff */
[----:B--2---:R-:W-:Y:S02]  /*75d0*/  ISETP.NE.U32.AND P2, PT, R28, 0x1, PT ;  /* 0x000000011c00780c */ /* 0x004fe40003f45070 */
[----:B------:R-:W-:Y:S02]  /*75e0*/  ISETP.GE.U32.AND P1, PT, R14, R21, PT ;  /* 0x000000150e00720c */ /* 0x000fe40003f26070 */
[----:B------:R-:W-:Y:S01]  /*75f0*/  LOP3.LUT R21, R36, R7, RZ, 0x3c, !PT ;  /* 0x0000000724157212 */ /* 0x000fe200078e3cff */
[----:B------:R-:W2:Y:S03]  /*7600*/  LDC.64 R14, c[0x0][0x3a8] ;  /* 0x0000ea00ff0e7b82 */ /* 0x000ea60000000a00 */
[----:B------:R-:W-:-:S07]  /*7610*/  ISETP.GE.AND P5, PT, R21, RZ, PT ;  /* 0x000000ff1500720c */ /* 0x000fce0003fa6270 */
[----:B------:R-:W-:Y:S01]  /*7620*/  @P1 VIADD R9, R9, 0x1 ;  /* 0x0000000109091836 */ /* 0x000fe20000000000 */
[----:B-1----:R-:W-:-:S05]  /*7630*/  ISETP.NE.U32.AND P1, PT, R30, 0x1, PT ;  /* 0x000000011e00780c */ /* 0x002fca0003f25070 */
[----:B------:R-:W-:Y:S01]  /*7640*/  @!P5 IMAD.MOV R9, RZ, RZ, -R9 ;  /* 0x000000ffff09d224 */ /* 0x000fe200078e0a09 */
[----:B------:R-:W-:Y:S02]  /*7650*/  ISETP.NE.AND.EX P5, PT, R31, RZ, PT, P1 ;  /* 0x000000ff1f00720c */ /* 0x000fe40003fa5310 */
[----:B------:R-:W-:Y:S02]  /*7660*/  @!P3 LOP3.LUT R9, RZ, R7, RZ, 0x33, !PT ;  /* 0x00000007ff09b212 */ /* 0x000fe400078e33ff */
[----:B0-----:R-:W-:Y:S02]  /*7670*/  ISETP.NE.U32.AND P1, PT, R32, 0x1, PT ;  /* 0x000000012000780c */ /* 0x001fe40003f25070 */
[----:B------:R-:W-:Y:S02]  /*7680*/  ISETP.NE.AND.EX P3, PT, R29, RZ, PT, P2 ;  /* 0x000000ff1d00720c */ /* 0x000fe40003f65320 */
[----:B------:R-:W-:Y:S02]  /*7690*/  SEL R12, R12, RZ, P5 ;  /* 0x000000ff0c0c7207 */ /* 0x000fe40002800000 */
[----:B------:R-:W-:-:S02]  /*76a0*/  IADD3 R28, PT, PT, -R9, RZ, RZ ;  /* 0x000000ff091c7210 */ /* 0x000fc40007ffe1ff */
[----:B------:R-:W-:Y:S02]  /*76b0*/  ISETP.NE.AND.EX P2, PT, R33, RZ, PT, P1 ;  /* 0x000000ff2100720c */ /* 0x000fe40003f45310 */
[----:B--2---:R-:W-:Y:S01]  /*76c0*/  ISETP.NE.U32.AND P1, PT, R14, 0x1, PT ;  /* 0x000000010e00780c */ /* 0x004fe20003f25070 */
[----:B------:R-:W-:Y:S01]  /*76d0*/  IMAD R7, R7, R28, R36 ;  /* 0x0000001c07077224 */ /* 0x000fe200078e0224 */
[----:B------:R-:W-:Y:S01]  /*76e0*/  SEL R14, R17, RZ, P3 ;  /* 0x000000ff110e7207 */ /* 0x000fe20001800000 */
[----:B------:R-:W-:Y:S01]  /*76f0*/  IMAD R17, R12, UR36, RZ ;  /* 0x000000240c117c24 */ /* 0x000fe2000f8e02ff */
        /* <DEDUP_REMOVED lines=17> */
.L_x_1753:
[----:B------:R-:W-:Y:S05]  /*7810*/  BSYNC.RECONVERGENT B1 ;  /* 0x0000000000017941 */ /* 0x000fea0003800200 */
.L_x_1752:
        /* <DEDUP_REMOVED lines=19> */
[----:B------:R-:W-:Y:S02]  /*7950*/  IMAD R9, R12, R17, RZ ;  /* 0x000000110c097224 */ /* 0x000fe400078e02ff */
[----:B------:R-:W0:Y:S02]  /*7960*/  I2F.RP R12, R21 ;  /* 0x00000015000c7306 */ /* 0x000e240000209400 */
[----:B------:R-:W-:-:S06]  /*7970*/  IMAD.HI.U32 R9, R15, R9, R14 ;  /* 0x000000090f097227 */ /* 0x000fcc00078e000e */
[----:B------:R-:W-:-:S04]  /*7980*/  IMAD.HI.U32 R9, R9, R0, RZ ;  /* 0x0000000009097227 */ /* 0x000fc800078e00ff */
[----:B------:R-:W-:Y:S01]  /*7990*/  IMAD.MOV R15, RZ, RZ, -R9 ;  /* 0x000000ffff0f7224 */ /* 0x000fe200078e0a09 */
[----:B0-----:R-:W0:Y:S03]  /*79a0*/  MUFU.RCP R12, R12 ;  /* 0x0000000c000c7308 */ /* 0x001e260000001000 */
[----:B------:R-:W-:-:S05]  /*79b0*/  IMAD R0, R17, R15, R0 ;  /* 0x0000000f11007224 */ /* 0x000fca00078e0200 */
[----:B------:R-:W-:Y:S02]  /*79c0*/  ISETP.GT.U32.AND P2, PT, R17, R0, PT ;  /* 0x000000001100720c */ /* 0x000fe40003f44070 */
[----:B0-----:R-:W-:-:S11]  /*79d0*/  IADD3 R14, PT, PT, R12, 0xffffffe, RZ ;  /* 0x0ffffffe0c0e7810 */ /* 0x001fd60007ffe0ff */
[----:B------:R-:W-:Y:S02]  /*79e0*/  @!P2 IMAD.IADD R0, R0, 0x1, -R17 ;  /* 0x000000010000a824 */ /* 0x000fe400078e0a11 */
[----:B------:R-:W-:Y:S01]  /*79f0*/  @!P2 VIADD R9, R9, 0x1 ;  /* 0x000000010909a836 */ /* 0x000fe20000000000 */
[----:B------:R-:W-:Y:S01]  /*7a00*/  ISETP.NE.AND P2, PT, R26, RZ, PT ;  /* 0x000000ff1a00720c */ /* 0x000fe20003f45270 */
[----:B------:R0:W1:Y:S01]  /*7a10*/  F2I.FTZ.U32.TRUNC.NTZ R15, R14 ;  /* 0x0000000e000f7305 */ /* 0x000062000021f000 */
[----:B------:R-:W-:Y:S02]  /*7a20*/  ISETP.GE.U32.AND P1, PT, R0, R17, PT ;  /* 0x000000110000720c */ /* 0x000fe40003f26070 */
[----:B------:R-:W-:-:S04]  /*7a30*/  LOP3.LUT R0, R5, R26, RZ, 0x3c, !PT ;  /* 0x0000001a05007212 */ /* 0x000fc800078e3cff */
[----:B------:R-:W-:Y:S02]  /*7a40*/  ISETP.GE.AND P3, PT, R0, RZ, PT ;  /* 0x000000ff0000720c */ /* 0x000fe40003f66270 */
[----:B------:R-:W3:Y:S01]  /*7a50*/  LDC R0, c[0x0][0x3c0] ;  /* 0x0000f000ff007b82 */ /* 0x000ee20000000800 */
[----:B0-----:R-:W-:-:S04]  /*7a60*/  MOV R14, RZ ;  /* 0x000000ff000e7202 */ /* 0x001fc80000000f00 */
[----:B------:R-:W-:Y:S02]  /*7a70*/  @P1 VIADD R9, R9, 0x1 ;  /* 0x0000000109091836 */ /* 0x000fe40000000000 */
[----:B-1----:R-:W-:-:S04]  /*7a80*/  IMAD.MOV R30, RZ, RZ, -R15 ;  /* 0x000000ffff1e7224 */ /* 0x002fc800078e0a0f */
[----:B------:R-:W-:Y:S01]  /*7a90*/  @!P3 IADD3 R9, PT, PT, -R9, RZ, RZ ;  /* 0x000000ff0909b210 */ /* 0x000fe20007ffe1ff */
[----:B------:R-:W-:Y:S01]  /*7aa0*/  IMAD R17, R30, R21, RZ ;  /* 0x000000151e117224 */ /* 0x000fe200078e02ff */
[----:B------:R-:W-:Y:S01]  /*7ab0*/  @!P2 LOP3.LUT R9, RZ, R26, RZ, 0x33, !PT ;  /* 0x0000001aff09a212 */ /* 0x000fe200078e33ff */
[----:B------:R-:W0:Y:S02]  /*7ac0*/  LDC.64 R30, c[0x0][0x390] ;  /* 0x0000e400ff1e7b82 */ /* 0x000e240000000a00 */
[----:B------:R-:W-:-:S04]  /*7ad0*/  IMAD.HI.U32 R17, R15, R17, R14 ;  /* 0x000000110f117227 */ /* 0x000fc800078e000e */
[----:B------:R-:W-:-:S04]  /*7ae0*/  IMAD.MOV R12, RZ, RZ, -R9 ;  /* 0x000000ffff0c7224 */ /* 0x000fc800078e0a09 */
[----:B------:R-:W-:Y:S01]  /*7af0*/  IMAD R26, R26, R12, R5 ;  /* 0x0000000c1a1a7224 */ /* 0x000fe200078e0205 */
[----:B---3--:R-:W-:Y:S02]  /*7b00*/  IABS R15, R0 ;  /* 0x00000000000f7213 */ /* 0x008fe40000000000 */
[----:B------:R-:W-:Y:S02]  /*7b10*/  ISETP.NE.AND P5, PT, R0, RZ, PT ;  /* 0x000000ff0000720c */ /* 0x000fe40003fa5270 */
        /* <DEDUP_REMOVED lines=26> */
[----:B------:R-:W1:Y:S01]  /*7cc0*/  LDC.64 R26, c[0x0][0x3a0] ;  /* 0x0000e800ff1a7b82 */ /* 0x000e620000000a00 */
[----:B------:R-:W-:-:S03]  /*7cd0*/  IABS R12, R23 ;  /* 0x00000017000c7213 */ /* 0x000fc60000000000 */
[----:B------:R-:W-:-:S06]  /*7ce0*/  IMAD.HI.U32 R7, R15, R7, R14 ;  /* 0x000000070f077227 */ /* 0x000fcc00078e000e */
[----:B------:R-:W-:-:S04]  /*7cf0*/  IMAD.HI.U32 R7, R7, R12, RZ ;  /* 0x0000000c07077227 */ /* 0x000fc800078e00ff */
[----:B------:R-:W-:-:S04]  /*7d00*/  IMAD.MOV R15, RZ, RZ, -R7 ;  /* 0x000000ffff0f7224 */ /* 0x000fc800078e0a07 */
[C---:B------:R-:W-:Y:S02]  /*7d10*/  IMAD R12, R17.reuse, R15, R12 ;  /* 0x0000000f110c7224 */ /* 0x040fe400078e020c */
[----:B------:R-:W3:Y:S03]  /*7d20*/  LDC.64 R14, c[0x0][0x3a8] ;  /* 0x0000ea00ff0e7b82 */ /* 0x000ee60000000a00 */
[----:B------:R-:W-:-:S13]  /*7d30*/  ISETP.GT.U32.AND P2, PT, R17, R12, PT ;  /* 0x0000000c1100720c */ /* 0x000fda0003f44070 */
[----:B------:R-:W-:Y:S01]  /*7d40*/  @!P2 IMAD.IADD R12, R12, 0x1, -R17 ;  /* 0x000000010c0ca824 */ /* 0x000fe200078e0a11 */
[----:B------:R-:W-:Y:S02]  /*7d50*/  @!P2 IADD3 R7, PT, PT, R7, 0x1, RZ ;  /* 0x000000010707a810 */ /* 0x000fe40007ffe0ff */
[----:B--2---:R-:W-:Y:S02]  /*7d60*/  ISETP.NE.U32.AND P2, PT, R32, 0x1, PT ;  /* 0x000000012000780c */ /* 0x004fe40003f45070 */
[----:B------:R-:W-:Y:S02]  /*7d70*/  ISETP.GE.U32.AND P1, PT, R12, R17, PT ;  /* 0x000000110c00720c */ /* 0x000fe40003f26070 */
[----:B------:R-:W-:-:S04]  /*7d80*/  LOP3.LUT R12, R23, R0, RZ, 0x3c, !PT ;  /* 0x00000000170c7212 */ /* 0x000fc800078e3cff */
[----:B------:R-:W-:-:S07]  /*7d90*/  ISETP.GE.AND P3, PT, R12, RZ, PT ;  /* 0x000000ff0c00720c */ /* 0x000fce0003f66270 */
[----:B------:R-:W-:Y:S01]  /*7da0*/  @P1 VIADD R7, R7, 0x1 ;  /* 0x0000000107071836 */ /* 0x000fe20000000000 */
[----:B0-----:R-:W-:-:S04]  /*7db0*/  ISETP.NE.U32.AND P1, PT, R30, 0x1, PT ;  /* 0x000000011e00780c */ /* 0x001fc80003f25070 */
[----:B------:R-:W-:Y:S01]  /*7dc0*/  ISETP.NE.AND.EX P4, PT, R31, RZ, PT, P1 ;  /* 0x000000ff1f00720c */ /* 0x000fe20003f85310 */
[----:B------:R-:W-:Y:S01]  /*7dd0*/  @!P3 IMAD.MOV R7, RZ, RZ, -R7 ;  /* 0x000000ffff07b224 */ /* 0x000fe200078e0a07 */
[----:B------:R-:W-:Y:S02]  /*7de0*/  @!P5 LOP3.LUT R7, RZ, R0, RZ, 0x33, !PT ;  /* 0x00000000ff07d212 */ /* 0x000fe400078e33ff */
[----:B-1----:R-:W-:Y:S02]  /*7df0*/  ISETP.NE.U32.AND P1, PT, R26, 0x1, PT ;  /* 0x000000011a00780c */ /* 0x002fe40003f25070 */
[----:B------:R-:W-:Y:S02]  /*7e00*/  ISETP.NE.AND.EX P3, PT, R33, RZ, PT, P2 ;  /* 0x000000ff2100720c */ /* 0x000fe40003f65320 */
[----:B------:R-:W-:Y:S02]  /*7e10*/  SEL R9, R9, RZ, P4 ;  /* 0x000000ff09097207 */ /* 0x000fe40002000000 */
[----:B------:R-:W-:-:S02]  /*7e20*/  IADD3 R17, PT, PT, -R7, RZ, RZ ;  /* 0x000000ff07117210 */ /* 0x000fc40007ffe1ff */
        /* <DEDUP_REMOVED lines=22> */
.L_x_1755:
[----:B------:R-:W-:Y:S05]  /*7f90*/  BSYNC.RECONVERGENT B1 ;  /* 0x0000000000017941 */ /* 0x000fea0003800200 */
.L_x_1754:
        /* <DEDUP_REMOVED lines=8> */
[-C--:B------:R-:W-:Y:S01]  /*8020*/  ISETP.GE.U32.AND P2, PT, R11, R2.reuse, PT ;  /* 0x000000020b00720c */ /* 0x080fe20003f46070 */
[----:B------:R-:W-:Y:S01]  /*8030*/  IMAD.MOV.U32 R30, RZ, RZ, -0x800000 ;  /* 0xff800000ff1e7424 */ /* 0x000fe200078e00ff */
[----:B------:R-:W-:-:S02]  /*8040*/  ISETP.GE.U32.AND P3, PT, R17, R2, PT ;  /* 0x000000021100720c */ /* 0x000fc40003f66070 */
[-C--:B------:R-:W-:Y:S02]  /*8050*/  ISETP.GE.U32.AND P6, PT, R9, R2.reuse, PT ;  /* 0x000000020900720c */ /* 0x080fe40003fc6070 */
[----:B------:R-:W-:-:S03]  /*8060*/  ISETP.GE.U32.AND P1, PT, R7, R2, PT ;  /* 0x000000020700720c */ /* 0x000fc60003f26070 */
[----:B------:R-:W-:Y:S10]  /*8070*/  @P4 BRA `(.L_x_1757) ;  /* 0x0000000400d84947 */ /* 0x000ff40003800000 */
[----:B------:R-:W0:Y:S01]  /*8080*/  LDC R27, c[0x0][0x3b8] ;  /* 0x0000ee00ff1b7b82 */ /* 0x000e220000000800 */
[----:B------:R-:W-:Y:S01]  /*8090*/  IMAD R0, R42, UR52, R39 ;  /* 0x000000342a007c24 */ /* 0x000fe2000f8e0227 */
[C---:B-1----:R-:W-:Y:S01]  /*80a0*/  R2UR UR6, R34.reuse ;  /* 0x00000000220672ca */ /* 0x042fe200000e0000 */
[----:B------:R-:W-:Y:S01]  /*80b0*/  IMAD.MOV.U32 R14, RZ, RZ, RZ ;  /* 0x000000ffff0e7224 */ /* 0x000fe200078e00ff */
[C---:B------:R-:W-:Y:S02]  /*80c0*/  R2UR UR7, R35.reuse ;  /* 0x00000000230772ca */ /* 0x040fe400000e0000 */
[----:B------:R-:W-:Y:S02]  /*80d0*/  IABS R29, R0 ;  /* 0x00000000001d7213 */ /* 0x000fe40000000000 */
[----:B------:R-:W-:Y:S02]  /*80e0*/  R2UR UR4, R34 ;  /* 0x00000000220472ca */ /* 0x000fe400000e0000 */
[----:B------:R-:W-:-:S02]  /*80f0*/  R2UR UR5, R35 ;  /* 0x00000000230572ca */ /* 0x000fc400000e0000 */
[----:B0-----:R-:W-:-:S04]  /*8100*/  IABS R21, R27 ;  /* 0x0000001b00157213 */ /* 0x001fc80000000000 */
[----:B------:R-:W0:Y:S08]  /*8110*/  I2F.RP R23, R21 ;  /* 0x0000001500177306 */ /* 0x000e300000209400 */
[----:B0-----:R-:W0:Y:S02]  /*8120*/  MUFU.RCP R23, R23 ;  /* 0x0000001700177308 */ /* 0x001e240000001000 */
[----:B0-----:R-:W-:-:S06]  /*8130*/  IADD3 R15, PT, PT, R23, 0xffffffe, RZ ;  /* 0x0ffffffe170f7810 */ /* 0x001fcc0007ffe0ff */
[----:B------:R-:W0:Y:S02]  /*8140*/  F2I.FTZ.U32.TRUNC.NTZ R15, R15 ;  /* 0x0000000f000f7305 */ /* 0x000e24000021f000 */
[----:B0-----:R-:W-:-:S04]  /*8150*/  IMAD.MOV R12, RZ, RZ, -R15 ;  /* 0x000000ffff0c7224 */ /* 0x001fc800078e0a0f */
[----:B------:R-:W-:Y:S02]  /*8160*/  IMAD R25, R12, R21, RZ ;  /* 0x000000150c197224 */ /* 0x000fe400078e02ff */
[----:B------:R-:W0:Y:S02]  /*8170*/  LDC R12, c[0x0][0x3bc] ;  /* 0x0000ef00ff0c7b82 */ /* 0x000e240000000800 */
[----:B------:R-:W-:Y:S01]  /*8180*/  IMAD.HI.U32 R25, R15, R25, R14 ;  /* 0x000000190f197227 */ /* 0x000fe200078e000e */
[----:B------:R-:W-:-:S05]  /*8190*/  MOV R14, R29 ;  /* 0x0000001d000e7202 */ /* 0x000fca0000000f00 */
        /* <DEDUP_REMOVED lines=16> */
[----:B------:R-:W-:Y:S01]  /*82a0*/  ISETP.NE.AND P4, PT, R27, RZ, PT ;  /* 0x000000ff1b00720c */ /* 0x000fe20003f85270 */
[----:B0-----:R-:W-:-:S02]  /*82b0*/  HFMA2 R14, -RZ, RZ, 0, 0 ;  /* 0x00000000ff0e7431 */ /* 0x001fc400000001ff */
[----:B-1----:R-:W-:-:S10]  /*82c0*/  IMAD.MOV R25, RZ, RZ, -R15 ;  /* 0x000000ffff197224 */ /* 0x002fd400078e0a0f */
[----:B------:R-:W-:-:S05]  /*82d0*/  @!P4 LOP3.LUT R23, RZ, R27, RZ, 0x33, !PT ;  /* 0x0000001bff17c212 */ /* 0x000fca00078e33ff */
[----:B------:R-:W-:-:S04]  /*82e0*/  IMAD.MOV R21, RZ, RZ, -R23 ;  /* 0x000000ffff157224 */ /* 0x000fc800078e0a17 */
[----:B------:R-:W-:Y:S02]  /*82f0*/  IMAD R27, R27, R21, R0 ;  /* 0x000000151b1b7224 */ /* 0x000fe400078e0200 */
[----:B------:R-:W-:-:S03]  /*8300*/  IMAD R21, R25, R32, RZ ;  /* 0x0000002019157224 */ /* 0x000fc600078e02ff */
[----:B------:R-:W-:Y:S01]  /*8310*/  IABS R25, R27 ;  /* 0x0000001b00197213 */ /* 0x000fe20000000000 */
[----:B------:R-:W-:Y:S02]  /*8320*/  IMAD.HI.U32 R30, R15, R21, R14 ;  /* 0x000000150f1e7227 */ /* 0x000fe400078e000e */
[----:B------:R-:W0:Y:S02]  /*8330*/  LDC R21, c[0x0][0x3c0] ;  /* 0x0000f000ff157b82 */ /* 0x000e240000000800 */
[----:B------:R-:W-:-:S04]  /*8340*/  IMAD.MOV.U32 R15, RZ, RZ, R25 ;  /* 0x000000ffff0f7224 */ /* 0x000fc800078e0019 */
[----:B------:R-:W-:-:S04]  /*8350*/  IMAD.HI.U32 R14, R30, R15, RZ ;  /* 0x0000000f1e0e7227 */ /* 0x000fc800078e00ff */
[----:B------:R-:W-:-:S04]  /*8360*/  IMAD.MOV R30, RZ, RZ, -R14 ;  /* 0x000000ffff1e7224 */ /* 0x000fc800078e0a0e */
[C---:B------:R-:W-:Y:S02]  /*8370*/  IMAD R15, R32.reuse, R30, R15 ;  /* 0x0000001e200f7224 */ /* 0x040fe400078e020f */
[----:B------:R-:W1:Y:S03]  /*8380*/  LDC.64 R30, c[0x0][0x390] ;  /* 0x0000e400ff1e7b82 */ /* 0x000e660000000a00 */
        /* <DEDUP_REMOVED lines=12> */
[----:B------:R-:W0:Y:S06]  /*8450*/  LDC.64 R32, c[0x0][0x398] ;  /* 0x0000e600ff207b82 */ /* 0x000e2c0000000a00 */
[----:B------:R-:W-:Y:S01]  /*8460*/  @!P4 IMAD.MOV R29, RZ, RZ, -R29 ;  /* 0x000000ffff1dc224 */ /* 0x000fe200078e0a1d */
[----:B------:R-:W-:Y:S01]  /*8470*/  ISETP.NE.AND P4, PT, R12, RZ, PT ;  /* 0x000000ff0c00720c */ /* 0x000fe20003f85270 */
[----:B------:R2:W3:Y:S02]  /*8480*/  F2I.FTZ.U32.TRUNC.NTZ R15, R14 ;  /* 0x0000000e000f7305 */ /* 0x0004e4000021f000 */
[----:B--2---:R-:W-:-:S10]  /*8490*/  HFMA2 R14, -RZ, RZ, 0, 0 ;  /* 0x00000000ff0e7431 */ /* 0x004fd400000001ff */
[----:B------:R-:W-:Y:S02]  /*84a0*/  @!P4 LOP3.LUT R29, RZ, R12, RZ, 0x33, !PT ;  /* 0x0000000cff1dc212 */ /* 0x000fe400078e33ff */
[----:B-1----:R-:W-:Y:S01]  /*84b0*/  ISETP.NE.U32.AND P4, PT, R30, 0x1, PT ;  /* 0x000000011e00780c */ /* 0x002fe20003f85070 */
[----:B---3--:R-:W-:Y:S01]  /*84c0*/  IMAD.MOV R38, RZ, RZ, -R15 ;  /* 0x000000ffff267224 */ /* 0x008fe200078e0a0f */
[----:B------:R-:W-:Y:S02]  /*84d0*/  IADD3 R25, PT, PT, -R29, RZ, RZ ;  /* 0x000000ff1d197210 */ /* 0x000fe40007ffe1ff */
[----:B------:R-:W-:Y:S02]  /*84e0*/  ISETP.NE.AND.EX P4, PT, R31, RZ, PT, P4 ;  /* 0x000000ff1f00720c */ /* 0x000fe40003f85340 */
[----:B------:R-:W1:Y:S01]  /*84f0*/  LDC.64 R30, c[0x0][0x3a8] ;  /* 0x0000ea00ff1e7b82 */ /* 0x000e620000000a00 */
[----:B------:R-:W-:Y:S01]  /*8500*/  IMAD R36, R12, R25, R27 ;  /* 0x000000190c247224 */ /* 0x000fe200078e021b */
[----:B------:R-:W-:Y:S01]  /*8510*/  SEL R23, R23, RZ, P4 ;  /* 0x000000ff17177207 */ /* 0x000fe20002000000 */
[----:B------:R-:W-:Y:S01]  /*8520*/  IMAD.MOV.U32 R12, RZ, RZ, R38 ;  /* 0x000000ffff0c7224 */ /* 0x000fe200078e0026 */
[----:B0-----:R-:W-:-:S03]  /*8530*/  ISETP.NE.U32.AND P4, PT, R32, 0x1, PT ;  /* 0x000000012000780c */ /* 0x001fc60003f85070 */
[----:B------:R-:W-:Y:S01]  /*8540*/  IMAD R25, R12, R37, RZ ;  /* 0x000000250c197224 */ /* 0x000fe200078e02ff */
[----:B------:R-:W-:-:S03]  /*8550*/  ISETP.NE.AND.EX P4, PT, R33, RZ, PT, P4 ;  /* 0x000000ff2100720c */ /* 0x000fc60003f85340 */
[----:B------:R-:W-:Y:S01]  /*8560*/  IMAD.HI.U32 R25, R15, R25, R14 ;  /* 0x000000190f197227 */ /* 0x000fe200078e000e */
[----:B------:R-:W-:-:S05]  /*8570*/  IABS R14, R36 ;  /* 0x00000024000e7213 */ /* 0x000fca0000000000 */
[----:B------:R-:W-:Y:S01]  /*8580*/  IMAD.HI.U32 R12, R25, R14, RZ ;  /* 0x0000000e190c7227 */ /* 0x000fe200078e00ff */
[----:B------:R-:W-:-:S03]  /*8590*/  SEL R25, R29, RZ, P4 ;  /* 0x000000ff1d197207 */ /* 0x000fc60002000000 */
        /* <DEDUP_REMOVED lines=9> */
[----:B------:R-:W0:Y:S11]  /*8630*/  LDC.64 R14, c[0x0][0x3a0] ;  /* 0x0000e800ff0e7b82 */ /* 0x000e360000000a00 */
[----:B------:R-:W-:Y:S01]  /*8640*/  @!P4 IMAD.MOV R12, RZ, RZ, -R12 ;  /* 0x000000ffff0cc224 */ /* 0x000fe200078e0a0c */
[----:B------:R-:W-:-:S13]  /*8650*/  ISETP.NE.AND P4, PT, R21, RZ, PT ;  /* 0x000000ff1500720c */ /* 0x000fda0003f85270 */
[----:B------:R-:W-:Y:S02]  /*8660*/  @!P4 LOP3.LUT R12, RZ, R21, RZ, 0x33, !PT ;  /* 0x00000015ff0cc212 */ /* 0x000fe400078e33ff */
[----:B0-----:R-:W-:Y:S01]  /*8670*/  ISETP.NE.U32.AND P4, PT, R14, 0x1, PT ;  /* 0x000000010e00780c */ /* 0x001fe20003f85070 */
[----:B------:R-:W-:Y:S01]  /*8680*/  IMAD R14, R23, UR36, RZ ;  /* 0x00000024170e7c24 */ /* 0x000fe2000f8e02ff */
[C---:B------:R-:W-:Y:S02]  /*8690*/  IADD3 R32, PT, PT, -R12.reuse, RZ, RZ ;  /* 0x000000ff0c207210 */ /* 0x040fe40007ffe1ff */
[----:B------:R-:W-:Y:S01]  /*86a0*/  ISETP.NE.AND.EX P4, PT, R15, RZ, PT, P4 ;  /* 0x000000ff0f00720c */ /* 0x000fe20003f85340 */
[----:B------:R-:W-:Y:S01]  /*86b0*/  IMAD R25, R25, UR37, R14 ;  /* 0x0000002519197c24 */ /* 0x000fe2000f8e020e */
[----:B------:R-:W-:Y:S01]  /*86c0*/  SHF.R.S64 R14, RZ, 0x1e, R0 ;  /* 0x0000001eff0e7819 */ /* 0x000fe20000001000 */
[----:B------:R-:W-:Y:S01]  /*86d0*/  IMAD R21, R21, R32, R36 ;  /* 0x0000002015157224 */ /* 0x000fe200078e0224 */
[----:B------:R-:W-:-:S02]  /*86e0*/  SEL R12, R12, RZ, P4 ;  /* 0x000000ff0c0c7207 */ /* 0x000fc40002000000 */
        /* <DEDUP_REMOVED lines=15> */
.L_x_1757:
[----:B------:R-:W-:Y:S05]  /*87e0*/  BSYNC.RECONVERGENT B1 ;  /* 0x0000000000017941 */ /* 0x000fea0003800200 */
.L_x_1756:
        /* <DEDUP_REMOVED lines=46> */
[----:B------:R-:W-:Y:S01]  /*8ad0*/  @!P5 LOP3.LUT R21, RZ, R32, RZ, 0x33, !PT ;  /* 0x00000020ff15d212 */ /* 0x000fe200078e33ff */
[----:B------:R-:W-:-:S03]  /*8ae0*/  IMAD R23, R23, R36, RZ ;  /* 0x0000002417177224 */ /* 0x000fc600078e02ff */
[----:B------:R-:W-:-:S05]  /*8af0*/  IADD3 R12, PT, PT, -R21, RZ, RZ ;  /* 0x000000ff150c7210 */ /* 0x000fca0007ffe1ff */
[----:B------:R-:W-:Y:S02]  /*8b00*/  IMAD R25, R32, R12, R19 ;  /* 0x0000000c20197224 */ /* 0x000fe400078e0213 */
[----:B------:R-:W-:-:S03]  /*8b10*/  IMAD.HI.U32 R32, R15, R23, R14 ;  /* 0x000000170f207227 */ /* 0x000fc600078e000e */
[----:B------:R-:W-:-:S05]  /*8b20*/  IABS R12, R25 ;  /* 0x00000019000c7213 */ /* 0x000fca0000000000 */
[----:B------:R-:W-:Y:S02]  /*8b30*/  IMAD.MOV.U32 R15, RZ, RZ, R12 ;  /* 0x000000ffff0f7224 */ /* 0x000fe400078e000c */
[----:B------:R-:W0:Y:S02]  /*8b40*/  LDC R12, c[0x0][0x3c0] ;  /* 0x0000f000ff0c7b82 */ /* 0x000e240000000800 */
[----:B------:R-:W-:-:S05]  /*8b50*/  IMAD.HI.U32 R14, R32, R15, RZ ;  /* 0x0000000f200e7227 */ /* 0x000fca00078e00ff */
[----:B------:R-:W-:-:S05]  /*8b60*/  IADD3 R32, PT, PT, -R14, RZ, RZ ;  /* 0x000000ff0e207210 */ /* 0x000fca0007ffe1ff */
[C---:B------:R-:W-:Y:S02]  /*8b70*/  IMAD R15, R36.reuse, R32, R15 ;  /* 0x00000020240f7224 */ /* 0x040fe400078e020f */
[----:B------:R-:W1:Y:S03]  /*8b80*/  LDC.64 R32, c[0x0][0x390] ;  /* 0x0000e400ff207b82 */ /* 0x000e660000000a00 */
[----:B------:R-:W-:Y:S02]  /*8b90*/  ISETP.GT.U32.AND P5, PT, R36, R15, PT ;  /* 0x0000000f2400720c */ /* 0x000fe40003fa4070 */
[----:B0-----:R-:W-:-:S04]  /*8ba0*/  IABS R29, R12 ;  /* 0x0000000c001d7213 */ /* 0x001fc80000000000 */
[----:B------:R-:W0:Y:S07]  /*8bb0*/  I2F.RP R31, R29 ;  /* 0x0000001d001f7306 */ /* 0x000e2e0000209400 */
[----:B------:R-:W-:Y:S02]  /*8bc0*/  @!P5 IMAD.IADD R15, R15, 0x1, -R36 ;  /* 0x000000010f0fd824 */ /* 0x000fe400078e0a24 */
[----:B------:R-:W-:-:S03]  /*8bd0*/  @!P5 VIADD R14, R14, 0x1 ;  /* 0x000000010e0ed836 */ /* 0x000fc60000000000 */
[----:B------:R-:W-:Y:S02]  /*8be0*/  ISETP.GE.U32.AND P5, PT, R15, R36, PT ;  /* 0x000000240f00720c */ /* 0x000fe40003fa6070 */
[----:B------:R-:W-:Y:S01]  /*8bf0*/  LOP3.LUT R15, R25, R0, RZ, 0x3c, !PT ;  /* 0x00000000190f7212 */ /* 0x000fe200078e3cff */
[----:B------:R-:W2:Y:S01]  /*8c00*/  LDC.64 R36, c[0x0][0x398] ;  /* 0x0000e600ff247b82 */ /* 0x000ea20000000a00 */
[----:B0-----:R-:W0:Y:S09]  /*8c10*/  MUFU.RCP R31, R31 ;  /* 0x0000001f001f7308 */ /* 0x001e320000001000 */
[----:B------:R-:W-:-:S02]  /*8c20*/  @P5 IADD3 R14, PT, PT, R14, 0x1, RZ ;  /* 0x000000010e0e5810 */ /* 0x000fc40007ffe0ff */
[----:B------:R-:W-:-:S03]  /*8c30*/  ISETP.GE.AND P5, PT, R15, RZ, PT ;  /* 0x000000ff0f00720c */ /* 0x000fc60003fa6270 */
[----:B------:R-:W-:Y:S01]  /*8c40*/  IMAD.MOV.U32 R27, RZ, RZ, R14 ;  /* 0x000000ffff1b7224 */ /* 0x000fe200078e000e */
[----:B0-----:R-:W-:-:S09]  /*8c50*/  IADD3 R14, PT, PT, R31, 0xffffffe, RZ ;  /* 0x0ffffffe1f0e7810 */ /* 0x001fd20007ffe0ff */
[----:B------:R-:W-:Y:S01]  /*8c60*/  @!P5 IMAD.MOV R27, RZ, RZ, -R27 ;  /* 0x000000ffff1bd224 */ /* 0x000fe200078e0a1b */
[----:B------:R-:W-:Y:S01]  /*8c70*/  ISETP.NE.AND P5, PT, R0, RZ, PT ;  /* 0x000000ff0000720c */ /* 0x000fe20003fa5270 */
[----:B------:R0:W3:Y:S02]  /*8c80*/  F2I.FTZ.U32.TRUNC.NTZ R15, R14 ;  /* 0x0000000e000f7305 */ /* 0x0000e4000021f000 */
[----:B0-----:R-:W-:-:S10]  /*8c90*/  IMAD.MOV.U32 R14, RZ, RZ, RZ ;  /* 0x000000ffff0e7224 */ /* 0x001fd400078e00ff */
[----:B------:R-:W-:Y:S02]  /*8ca0*/  @!P5 LOP3.LUT R27, RZ, R0, RZ, 0x33, !PT ;  /* 0x00000000ff1bd212 */ /* 0x000fe400078e33ff */
[----:B-1----:R-:W-:Y:S01]  /*8cb0*/  ISETP.NE.U32.AND P5, PT, R32, 0x1, PT ;  /* 0x000000012000780c */ /* 0x002fe20003fa5070 */
[----:B---3--:R-:W-:Y:S02]  /*8cc0*/  IMAD.MOV R31, RZ, RZ, -R15 ;  /* 0x000000ffff1f7224 */ /* 0x008fe400078e0a0f */
[----:B------:R-:W-:Y:S01]  /*8cd0*/  IMAD.MOV R23, RZ, RZ, -R27 ;  /* 0x000000ffff177224 */ /* 0x000fe200078e0a1b */
[----:B------:R-:W-:Y:S02]  /*8ce0*/  ISETP.NE.AND.EX P5, PT, R33, RZ, PT, P5 ;  /* 0x000000ff2100720c */ /* 0x000fe40003fa5350 */
[----:B------:R-:W0:Y:S01]  /*8cf0*/  LDC.64 R32, c[0x0][0x3a8] ;  /* 0x0000ea00ff207b82 */ /* 0x000e220000000a00 */
[----:B------:R-:W-:Y:S01]  /*8d00*/  IMAD R25, R0, R23, R25 ;  /* 0x0000001700197224 */ /* 0x000fe200078e0219 */
[----:B------:R-:W-:-:S02]  /*8d10*/  MOV R0, R31 ;  /* 0x0000001f00007202 */ /* 0x000fc40000000f00 */
[----:B------:R-:W-:Y:S02]  /*8d20*/  SEL R21, R21, RZ, P5 ;  /* 0x000000ff15157207 */ /* 0x000fe40002800000 */
[----:B--2---:R-:W-:Y:S01]  /*8d30*/  ISETP.NE.U32.AND P5, PT, R36, 0x1, PT ;  /* 0x000000012400780c */ /* 0x004fe20003fa5070 */
[----:B------:R-:W-:-:S03]  /*8d40*/  IMAD R23, R0, R29, RZ ;  /* 0x0000001d00177224 */ /* 0x000fc600078e02ff */
[----:B------:R-:W-:Y:S01]  /*8d50*/  ISETP.NE.AND.EX P5, PT, R37, RZ, PT, P5 ;  /* 0x000000ff2500720c */ /* 0x000fe20003fa5350 */
[----:B------:R-:W-:Y:S01]  /*8d60*/  IMAD.HI.U32 R23, R15, R23, R14 ;  /* 0x000000170f177227 */ /* 0x000fe200078e000e */
[----:B------:R-:W-:-:S05]  /*8d70*/  IABS R14, R25 ;  /* 0x00000019000e7213 */ /* 0x000fca0000000000 */
[----:B------:R-:W-:Y:S01]  /*8d80*/  IMAD.HI.U32 R0, R23, R14, RZ ;  /* 0x0000000e17007227 */ /* 0x000fe200078e00ff */
[----:B------:R-:W-:-:S03]  /*8d90*/  SEL R23, R27, RZ, P5 ;  /* 0x000000ff1b177207 */ /* 0x000fc60002800000 */
        /* <DEDUP_REMOVED lines=36> */
.L_x_1759:
[----:B------:R-:W-:Y:S05]  /*8fe0*/  BSYNC.RECONVERGENT B1 ;  /* 0x0000000000017941 */ /* 0x000fea0003800200 */
.L_x_1758:
        /* <DEDUP_REMOVED lines=14> */
[----:B0-----:R-:W-:-:S02]  /*90d0*/  IADD3 R14, PT, PT, R0, 0xffffffe, RZ ;  /* 0x0ffffffe000e7810 */ /* 0x001fc40007ffe0ff */
[----:B------:R-:W-:-:S04]  /*90e0*/  IABS R0, R11 ;  /* 0x0000000b00007213 */ /* 0x000fc80000000000 */
[----:B------:R0:W3:Y:S02]  /*90f0*/  F2I.FTZ.U32.TRUNC.NTZ R15, R14 ;  /* 0x0000000e000f7305 */ /* 0x0000e4000021f000 */
[----:B0-----:R-:W-:Y:S02]  /*9100*/  IMAD.MOV.U32 R14, RZ, RZ, RZ ;  /* 0x000000ffff0e7224 */ /* 0x001fe400078e00ff */
[----:B---3--:R-:W-:-:S04]  /*9110*/  IMAD.MOV R38, RZ, RZ, -R15 ;  /* 0x000000ffff267224 */ /* 0x008fc800078e0a0f */
        /* <DEDUP_REMOVED lines=10> */
[----:B0-----:R-:W-:Y:S01]  /*91c0*/  IADD3 R15, PT, PT, R23, 0xffffffe, RZ ;  /* 0x0ffffffe170f7810 */ /* 0x001fe20007ffe0ff */
[----:B------:R-:W-:-:S03]  /*91d0*/  @!P5 VIADD R19, R19, 0x1 ;  /* 0x000000011313d836 */ /* 0x000fc60000000000 */
[----:B------:R-:W-:Y:S02]  /*91e0*/  ISETP.GE.U32.AND P2, PT, R0, R21, PT ;  /* 0x000000150000720c */ /* 0x000fe40003f46070 */
[----:B------:R-:W-:Y:S01]  /*91f0*/  LOP3.LUT R0, R11, R36, RZ, 0x3c, !PT ;  /* 0x000000240b007212 */ /* 0x000fe200078e3cff */
[----:B------:R-:W0:Y:S03]  /*9200*/  F2I.FTZ.U32.TRUNC.NTZ R15, R15 ;  /* 0x0000000f000f7305 */ /* 0x000e26000021f000 */
[----:B------:R-:W-:Y:S02]  /*9210*/  ISETP.GE.AND P5, PT, R0, RZ, PT ;  /* 0x000000ff0000720c */ /* 0x000fe40003fa6270 */
[----:B------:R-:W1:Y:S05]  /*9220*/  LDC R0, c[0x0][0x3c0] ;  /* 0x0000f000ff007b82 */ /* 0x000e6a0000000800 */
[----:B------:R-:W-:Y:S01]  /*9230*/  @P2 VIADD R19, R19, 0x1 ;  /* 0x0000000113132836 */ /* 0x000fe20000000000 */
[----:B------:R-:W-:-:S02]  /*9240*/  ISETP.NE.AND P2, PT, R36, RZ, PT ;  /* 0x000000ff2400720c */ /* 0x000fc40003f45270 */
[----:B0-----:R-:W-:-:S03]  /*9250*/  IADD3 R21, PT, PT, RZ, -R15, RZ ;  /* 0x8000000fff157210 */ /* 0x001fc60007ffe0ff */
[----:B------:R-:W-:Y:S02]  /*9260*/  @!P5 IMAD.MOV R19, RZ, RZ, -R19 ;  /* 0x000000ffff13d224 */ /* 0x000fe400078e0a13 */
[----:B------:R-:W-:-:S06]  /*9270*/  IMAD R21, R21, R38, RZ ;  /* 0x0000002615157224 */ /* 0x000fcc00078e02ff */
[----:B------:R-:W-:-:S05]  /*9280*/  @!P2 LOP3.LUT R19, RZ, R36, RZ, 0x33, !PT ;  /* 0x00000024ff13a212 */ /* 0x000fca00078e33ff */
[----:B------:R-:W-:Y:S01]  /*9290*/  IMAD.MOV R14, RZ, RZ, -R19 ;  /* 0x000000ffff0e7224 */ /* 0x000fe200078e0a13 */
[----:B-1----:R-:W-:-:S03]  /*92a0*/  IABS R44, R0 ;  /* 0x00000000002c7213 */ /* 0x002fc60000000000 */
[----:B------:R-:W-:Y:S02]  /*92b0*/  IMAD R23, R36, R14, R11 ;  /* 0x0000000e24177224 */ /* 0x000fe400078e020b */
[----:B------:R-:W-:-:S03]  /*92c0*/  IMAD.MOV.U32 R14, RZ, RZ, RZ ;  /* 0x000000ffff0e7224 */ /* 0x000fc600078e00ff */
        /* <DEDUP_REMOVED lines=21> */
[----:B------:R-:W-:Y:S01]  /*9420*/  @!P2 LOP3.LUT R25, RZ, R12, RZ, 0x33, !PT ;  /* 0x0000000cff19a212 */ /* 0x000fe200078e33ff */
[----:B0-----:R-:W-:-:S03]  /*9430*/  IMAD.MOV R27, RZ, RZ, -R15 ;  /* 0x000000ffff1b7224 */ /* 0x001fc600078e0a0f */
[----:B------:R-:W-:-:S05]  /*9440*/  IADD3 R21, PT, PT, -R25, RZ, RZ ;  /* 0x000000ff19157210 */ /* 0x000fca0007ffe1ff */
[----:B------:R-:W-:Y:S02]  /*9450*/  IMAD R23, R12, R21, R23 ;  /* 0x000000150c177224 */ /* 0x000fe400078e0217 */
[----:B------:R-:W-:-:S03]  /*9460*/  IMAD R21, R27, R44, RZ ;  /* 0x0000002c1b157224 */ /* 0x000fc600078e02ff */
[----:B------:R-:W-:Y:S01]  /*9470*/  IABS R27, R23 ;  /* 0x00000017001b7213 */ /* 0x000fe20000000000 */
[----:B------:R-:W-:Y:S02]  /*9480*/  IMAD.HI.U32 R12, R15, R21, R14 ;  /* 0x000000150f0c7227 */ /* 0x000fe400078e000e */
[----:B------:R-:W0:Y:S02]  /*9490*/  LDC.64 R14, c[0x0][0x390] ;  /* 0x0000e400ff0e7b82 */ /* 0x000e240000000a00 */
[----:B------:R-:W-:-:S04]  /*94a0*/  IMAD.MOV.U32 R21, RZ, RZ, R27 ;  /* 0x000000ffff157224 */ /* 0x000fc800078e001b */
[----:B------:R-:W-:-:S05]  /*94b0*/  IMAD.HI.U32 R12, R12, R21, RZ ;  /* 0x000000150c0c7227 */ /* 0x000fca00078e00ff */
[----:B------:R-:W-:-:S05]  /*94c0*/  IADD3 R36, PT, PT, -R12, RZ, RZ ;  /* 0x000000ff0c247210 */ /* 0x000fca0007ffe1ff */
[C---:B------:R-:W-:Y:S02]  /*94d0*/  IMAD R21, R44.reuse, R36, R21 ;  /* 0x000000242c157224 */ /* 0x040fe400078e0215 */
[----:B------:R-:W1:Y:S03]  /*94e0*/  LDC.64 R36, c[0x0][0x3a0] ;  /* 0x0000e800ff247b82 */ /* 0x000e660000000a00 */
[----:B------:R-:W-:Y:S02]  /*94f0*/  ISETP.GT.U32.AND P2, PT, R44, R21, PT ;  /* 0x000000152c00720c */ /* 0x000fe40003f44070 */
[----:B0-----:R-:W-:-:S04]  /*9500*/  ISETP.NE.U32.AND P5, PT, R14, 0x1, PT ;  /* 0x000000010e00780c */ /* 0x001fc80003fa5070 */
[----:B------:R-:W-:Y:S02]  /*9510*/  ISETP.NE.AND.EX P5, PT, R15, RZ, PT, P5 ;  /* 0x000000ff0f00720c */ /* 0x000fe40003fa5350 */
[----:B------:R-:W0:Y:S02]  /*9520*/  LDC.64 R14, c[0x0][0x398] ;  /* 0x0000e600ff0e7b82 */ /* 0x000e240000000a00 */
[----:B------:R-:W-:-:S03]  /*9530*/  SEL R19, R19, RZ, P5 ;  /* 0x000000ff13137207 */ /* 0x000fc60002800000 */
[----:B------:R-:W-:Y:S02]  /*9540*/  @!P2 IMAD.IADD R21, R21, 0x1, -R44 ;  /* 0x000000011515a824 */ /* 0x000fe400078e0a2c */
[----:B------:R-:W-:Y:S02]  /*9550*/  @!P2 VIADD R12, R12, 0x1 ;  /* 0x000000010c0ca836 */ /* 0x000fe40000000000 */
[----:B------:R-:W-:Y:S01]  /*9560*/  IMAD R19, R19, UR36, RZ ;  /* 0x0000002413137c24 */ /* 0x000fe2000f8e02ff */
        /* <DEDUP_REMOVED lines=32> */
.L_x_1761:
[----:B------:R-:W-:Y:S05]  /*9770*/  BSYNC.RECONVERGENT B1 ;  /* 0x0000000000017941 */ /* 0x000fea0003800200 */
.L_x_1760:
        /* <DEDUP_REMOVED lines=14> */
[----:B-1----:R-:W-:-:S06]  /*9860*/  IABS R46, R11 ;  /* 0x0000000b002e7213 */ /* 0x002fcc0000000000 */
[----:B------:R-:W1:Y:S01]  /*9870*/  LDC.64 R64, c[0x0][0x3a8] ;  /* 0x0000ea00ff407b82 */ /* 0x000e620000000a00 */
[----:B---3--:R-:W3:Y:S02]  /*9880*/  MUFU.RCP R0, R0 ;  /* 0x0000000000007308 */ /* 0x008ee40000001000 */
[----:B---3--:R-:W-:Y:S01]  /*9890*/  VIADD R14, R0, 0xffffffe ;  /* 0x0ffffffe000e7836 */ /* 0x008fe20000000000 */
[----:B------:R-:W-:-:S05]  /*98a0*/  IABS R0, R17 ;  /* 0x0000001100007213 */ /* 0x000fca0000000000 */
[----:B------:R3:W4:Y:S02]  /*98b0*/  F2I.FTZ.U32.TRUNC.NTZ R15, R14 ;  /* 0x0000000e000f7305 */ /* 0x000724000021f000 */
[----:B---3--:R-:W-:Y:S02]  /*98c0*/  HFMA2 R14, -RZ, RZ, 0, 0 ;  /* 0x00000000ff0e7431 */ /* 0x008fe400000001ff */
[----:B----4-:R-:W-:-:S04]  /*98d0*/  IMAD.MOV R12, RZ, RZ, -R15 ;  /* 0x000000ffff0c7224 */ /* 0x010fc800078e0a0f */
[----:B------:R-:W-:-:S04]  /*98e0*/  IMAD R21, R12, R19, RZ ;  /* 0x000000130c157224 */ /* 0x000fc800078e02ff */
[----:B------:R-:W-:-:S06]  /*98f0*/  IMAD.HI.U32 R21, R15, R21, R14 ;  /* 0x000000150f157227 */ /* 0x000fcc00078e000e */
[----:B------:R-:W-:Y:S02]  /*9900*/  IMAD.HI.U32 R12, R21, R0, RZ ;  /* 0x00000000150c7227 */ /* 0x000fe400078e00ff */
[----:B------:R-:W3:Y:S02]  /*9910*/  I2F.RP R21, R46 ;  /* 0x0000002e00157306 */ /* 0x000ee40000209400 */
[----:B------:R-:W-:-:S04]  /*9920*/  IMAD.MOV R15, RZ, RZ, -R12 ;  /* 0x000000ffff0f7224 */ /* 0x000fc800078e0a0c */
[----:B------:R-:W-:-:S05]  /*9930*/  IMAD R0, R19, R15, R0 ;  /* 0x0000000f13007224 */ /* 0x000fca00078e0200 */
[----:B------:R-:W-:Y:S01]  /*9940*/  ISETP.GT.U32.AND P5, PT, R19, R0, PT ;  /* 0x000000001300720c */ /* 0x000fe20003fa4070 */
[----:B---3--:R-:W3:-:S12]  /*9950*/  MUFU.RCP R21, R21 ;  /* 0x0000001500157308 */ /* 0x008ed80000001000 */
[----:B------:R-:W-:Y:S02]  /*9960*/  @!P5 IMAD.IADD R0, R0, 0x1, -R19 ;  /* 0x000000010000d824 */ /* 0x000fe400078e0a13 */
[----:B------:R-:W-:Y:S01]  /*9970*/  @!P5 VIADD R12, R12, 0x1 ;  /* 0x000000010c0cd836 */ /* 0x000fe20000000000 */
[----:B------:R-:W-:Y:S02]  /*9980*/  ISETP.NE.AND P5, PT, R44, RZ, PT ;  /* 0x000000ff2c00720c */ /* 0x000fe40003fa5270 */
[----:B------:R-:W-:Y:S02]  /*9990*/  ISETP.GE.U32.AND P3, PT, R0, R19, PT ;  /* 0x000000130000720c */ /* 0x000fe40003f66070 */
[----:B------:R-:W-:Y:S02]  /*99a0*/  LOP3.LUT R0, R17, R44, RZ, 0x3c, !PT ;  /* 0x0000002c11007212 */ /* 0x000fe400078e3cff */
[----:B---3--:R-:W-:Y:S02]  /*99b0*/  IADD3 R15, PT, PT, R21, 0xffffffe, RZ ;  /* 0x0ffffffe150f7810 */ /* 0x008fe40007ffe0ff */
[----:B------:R-:W-:-:S02]  /*99c0*/  ISETP.GE.AND P2, PT, R0, RZ, PT ;  /* 0x000000ff0000720c */ /* 0x000fc40003f46270 */
[----:B------:R-:W3:Y:S02]  /*99d0*/  LDC R0, c[0x0][0x3c0] ;  /* 0x0000f000ff007b82 */ /* 0x000ee40000000800 */
[----:B------:R-:W4:Y:S03]  /*99e0*/  F2I.FTZ.U32.TRUNC.NTZ R15, R15 ;  /* 0x0000000f000f7305 */ /* 0x000f26000021f000 */
[----:B------:R-:W-:-:S06]  /*99f0*/  @P3 VIADD R12, R12, 0x1 ;  /* 0x000000010c0c3836 */ /* 0x000fcc0000000000 */
[----:B------:R-:W-:Y:S02]  /*9a00*/  @!P2 IADD3 R12, PT, PT, -R12, RZ, RZ ;  /* 0x000000ff0c0ca210 */ /* 0x000fe40007ffe1ff */
[----:B------:R-:W-:Y:S01]  /*9a10*/  @!P5 LOP3.LUT R12, RZ, R44, RZ, 0x33, !PT ;  /* 0x0000002cff0cd212 */ /* 0x000fe200078e33ff */
[----:B----4-:R-:W-:-:S04]  /*9a20*/  IMAD.MOV R19, RZ, RZ, -R15 ;  /* 0x000000ffff137224 */ /* 0x010fc800078e0a0f */
[----:B------:R-:W-:Y:S02]  /*9a30*/  IMAD.MOV R14, RZ, RZ, -R12 ;  /* 0x000000ffff0e7224 */ /* 0x000fe400078e0a0c */
[----:B------:R-:W-:Y:S02]  /*9a40*/  IMAD R19, R19, R46, RZ ;  /* 0x0000002e13137224 */ /* 0x000fe400078e02ff */
[----:B------:R-:W-:Y:S01]  /*9a50*/  IMAD R44, R44, R14, R17 ;  /* 0x0000000e2c2c7224 */ /* 0x000fe200078e0211 */
[----:B------:R-:W-:Y:S02]  /*9a60*/  MOV R14, RZ ;  /* 0x000000ff000e7202 */ /* 0x000fe40000000f00 */
[----:B---3--:R-:W-:Y:S02]  /*9a70*/  IABS R48, R0 ;  /* 0x0000000000307213 */ /* 0x008fe40000000000 */
[----:B------:R-:W-:Y:S01]  /*9a80*/  IABS R21, R44 ;  /* 0x0000002c00157213 */ /* 0x000fe20000000000 */
[----:B------:R-:W-:-:S02]  /*9a90*/  IMAD.HI.U32 R14, R15, R19, R14 ;  /* 0x000000130f0e7227 */ /* 0x000fc400078e000e */
[----:B------:R-:W3:Y:S02]  /*9aa0*/  I2F.RP R19, R48 ;  /* 0x0000003000137306 */ /* 0x000ee40000209400 */
[----:B------:R-:W-:-:S04]  /*9ab0*/  IMAD.MOV.U32 R15, RZ, RZ, R21 ;  /* 0x000000ffff0f7224 */ /* 0x000fc800078e0015 */
        /* <DEDUP_REMOVED lines=10> */
[----:B------:R-:W-:-:S04]  /*9b60*/  LOP3.LUT R15, R44, R11, RZ, 0x3c, !PT ;  /* 0x0000000b2c0f7212 */ /* 0x000fc800078e3cff */
        /* <DEDUP_REMOVED lines=9> */
[----:B------:R-:W-:Y:S02]  /*9c00*/  IMAD R11, R19, R48, RZ ;  /* 0x00000030130b7224 */ /* 0x000fe400078e02ff */
[----:B------:R-:W-:Y:S01]  /*9c10*/  IMAD.MOV.U32 R14, RZ, RZ, RZ ;  /* 0x000000ffff0e7224 */ /* 0x000fe200078e00ff */
[----:B------:R-:W-:-:S03]  /*9c20*/  IABS R19, R23 ;  /* 0x0000001700137213 */ /* 0x000fc60000000000 */
[----:B------:R-:W-:-:S06]  /*9c30*/  IMAD.HI.U32 R14, R15, R11, R14 ;  /* 0x0000000b0f0e7227 */ /* 0x000fcc00078e000e */
[----:B------:R-:W-:Y:S02]  /*9c40*/  IMAD.HI.U32 R11, R14, R19, RZ ;  /* 0x000000130e0b7227 */ /* 0x000fe400078e00ff */
[----:B------:R-:W3:Y:S03]  /*9c50*/  LDC.64 R14, c[0x0][0x390] ;  /* 0x0000e400ff0e7b82 */ /* 0x000ee60000000a00 */
[----:B------:R-:W-:-:S05]  /*9c60*/  IADD3 R38, PT, PT, -R11, RZ, RZ ;  /* 0x000000ff0b267210 */ /* 0x000fca0007ffe1ff */
[----:B------:R-:W-:-:S05]  /*9c70*/  IMAD R19, R48, R38, R19 ;  /* 0x0000002630137224 */ /* 0x000fca00078e0213 */
[----:B------:R-:W-:Y:S02]  /*9c80*/  ISETP.GT.U32.AND P3, PT, R48, R19, PT ;  /* 0x000000133000720c */ /* 0x000fe40003f64070 */
[----:B---3--:R-:W-:-:S11]  /*9c90*/  ISETP.NE.U32.AND P2, PT, R14, 0x1, PT ;  /* 0x000000010e00780c */ /* 0x008fd60003f45070 */
[----:B------:R-:W-:Y:S01]  /*9ca0*/  @!P3 IMAD.IADD R19, R19, 0x1, -R48 ;  /* 0x000000011313b824 */ /* 0x000fe200078e0a30 */
[----:B------:R-:W-:Y:S01]  /*9cb0*/  LOP3.LUT R14, R23, R0, RZ, 0x3c, !PT ;  /* 0x00000000170e7212 */ /* 0x000fe200078e3cff */
[----:B------:R-:W-:Y:S01]  /*9cc0*/  @!P3 VIADD R11, R11, 0x1 ;  /* 0x000000010b0bb836 */ /* 0x000fe20000000000 */
[----:B------:R-:W-:Y:S02]  /*9cd0*/  ISETP.NE.AND.EX P2, PT, R15, RZ, PT, P2 ;  /* 0x000000ff0f00720c */ /* 0x000fe40003f45320 */
[----:B------:R-:W-:Y:S02]  /*9ce0*/  ISETP.GE.U32.AND P5, PT, R19, R48, PT ;  /* 0x000000301300720c */ /* 0x000fe40003fa6070 */
[----:B------:R-:W-:Y:S02]  /*9cf0*/  ISETP.GE.AND P3, PT, R14, RZ, PT ;  /* 0x000000ff0e00720c */ /* 0x000fe40003f66270 */
[----:B------:R-:W-:Y:S02]  /*9d00*/  SEL R12, R12, RZ, P2 ;  /* 0x000000ff0c0c7207 */ /* 0x000fe40001000000 */
[----:B0-----:R-:W-:-:S03]  /*9d10*/  ISETP.NE.U32.AND P2, PT, R54, 0x1, PT ;  /* 0x000000013600780c */ /* 0x001fc60003f45070 */
[----:B------:R-:W-:Y:S01]  /*9d20*/  IMAD R15, R12, UR36, RZ ;  /* 0x000000240c0f7c24 */ /* 0x000fe2000f8e02ff */
[----:B------:R-:W-:-:S03]  /*9d30*/  ISETP.NE.AND.EX P2, PT, R55, RZ, PT, P2 ;  /* 0x000000ff3700720c */ /* 0x000fc60003f45320 */
[----:B------:R-:W-:Y:S02]  /*9d40*/  @P5 IADD3 R11, PT, PT, R11, 0x1, RZ ;  /* 0x000000010b0b5810 */ /* 0x000fe40007ffe0ff */
[----:B------:R-:W-:-:S03]  /*9d50*/  ISETP.NE.AND P5, PT, R0, RZ, PT ;  /* 0x000000ff0000720c */ /* 0x000fc60003fa5270 */
[----:B------:R-:W-:Y:S01]  /*9d60*/  @!P3 IMAD.MOV R11, RZ, RZ, -R11 ;  /* 0x000000ffff0bb224 */ /* 0x000fe200078e0a0b */
[----:B--2---:R-:W-:-:S04]  /*9d70*/  ISETP.NE.U32.AND P3, PT, R52, 0x1, PT ;  /* 0x000000013400780c */ /* 0x004fc80003f65070 */
[----:B------:R-:W-:-:S04]  /*9d80*/  ISETP.NE.AND.EX P3, PT, R53, RZ, PT, P3 ;  /* 0x000000ff3500720c */ /* 0x000fc80003f65330 */
[----:B------:R-:W-:Y:S02]  /*9d90*/  SEL R14, R21, RZ, P3 ;  /* 0x000000ff150e7207 */ /* 0x000fe40001800000 */
[----:B------:R-:W-:Y:S02]  /*9da0*/  @!P5 LOP3.LUT R11, RZ, R0, RZ, 0x33, !PT ;  /* 0x00000000ff0bd212 */ /* 0x000fe400078e33ff */
[----:B-1----:R-:W-:Y:S01]  /*9db0*/  ISETP.NE.U32.AND P5, PT, R64, 0x1, PT ;  /* 0x000000014000780c */ /* 0x002fe20003fa5070 */
[----:B------:R-:W-:Y:S02]  /*9dc0*/  IMAD R14, R14, UR37, R15 ;  /* 0x000000250e0e7c24 */ /* 0x000fe4000f8e020f */
[----:B------:R-:W-:Y:S01]  /*9dd0*/  IMAD.MOV R19, RZ, RZ, -R11 ;  /* 0x000000ffff137224 */ /* 0x000fe200078e0a0b */
[----:B------:R-:W-:Y:S02]  /*9de0*/  ISETP.NE.AND.EX P5, PT, R65, RZ, PT, P5 ;  /* 0x000000ff4100720c */ /* 0x000fe40003fa5350 */
[----:B------:R-:W-:Y:S01]  /*9df0*/  SEL R11, R11, RZ, P2 ;  /* 0x000000ff0b0b7207 */ /* 0x000fe20001000000 */
[----:B------:R-:W-:-:S04]  /*9e00*/  IMAD R0, R0, R19, R23 ;  /* 0x0000001300007224 */ /* 0x000fc800078e0217 */
[----:B------:R-:W-:Y:S01]  /*9e10*/  IMAD R11, R11, UR38, R14 ;  /* 0x000000260b0b7c24 */ /* 0x000fe2000f8e020e */
[----:B------:R-:W-:Y:S02]  /*9e20*/  SEL R0, R0, RZ, P5 ;  /* 0x000000ff00007207 */ /* 0x000fe40002800000 */
        /* <DEDUP_REMOVED lines=12> */
.L_x_1763:
[----:B------:R-:W-:Y:S05]  /*9ef0*/  BSYNC.RECONVERGENT B1 ;  /* 0x0000000000017941 */ /* 0x000fea0003800200 */
.L_x_1762:
        /* <DEDUP_REMOVED lines=15> */
[----:B---3--:R-:W1:Y:S02]  /*9ff0*/  MUFU.RCP R0, R0 ;  /* 0x0000000000007308 */ /* 0x008e640000001000 */
[----:B-1----:R-:W-:Y:S01]  /*a000*/  VIADD R14, R0, 0xffffffe ;  /* 0x0ffffffe000e7836 */ /* 0x002fe20000000000 */
[----:B------:R-:W-:-:S05]  /*a010*/  IABS R0, R9 ;  /* 0x0000000900007213 */ /* 0x000fca0000000000 */
[----:B------:R1:W3:Y:S02]  /*a020*/  F2I.FTZ.U32.TRUNC.NTZ R15, R14 ;  /* 0x0000000e000f7305 */ /* 0x0002e4000021f000 */
[----:B-1----:R-:W-:Y:S02]  /*a030*/  HFMA2 R14, -RZ, RZ, 0, 0 ;  /* 0x00000000ff0e7431 */ /* 0x002fe400000001ff */
[----:B---3--:R-:W-:-:S04]  /*a040*/  IMAD.MOV R12, RZ, RZ, -R15 ;  /* 0x000000ffff0c7224 */ /* 0x008fc800078e0a0f */
[----:B------:R-:W-:-:S04]  /*a050*/  IMAD R19, R12, R17, RZ ;  /* 0x000000110c137224 */ /* 0x000fc800078e02ff */
[----:B------:R-:W-:-:S06]  /*a060*/  IMAD.HI.U32 R19, R15, R19, R14 ;  /* 0x000000130f137227 */ /* 0x000fcc00078e000e */
[----:B------:R-:W-:Y:S02]  /*a070*/  IMAD.HI.U32 R12, R19, R0, RZ ;  /* 0x00000000130c7227 */ /* 0x000fe400078e00ff */
[----:B------:R-:W1:Y:S02]  /*a080*/  I2F.RP R19, R48 ;  /* 0x0000003000137306 */ /* 0x000e640000209400 */
[----:B------:R-:W-:-:S04]  /*a090*/  IMAD.MOV R15, RZ, RZ, -R12 ;  /* 0x000000ffff0f7224 */ /* 0x000fc800078e0a0c */
        /* <DEDUP_REMOVED lines=10> */
[----:B------:R-:W1:Y:S02]  /*a140*/  LDC R0, c[0x0][0x3c0] ;  /* 0x0000f000ff007b82 */ /* 0x000e640000000800 */
[----:B------:R-:W3:Y:S03]  /*a150*/  F2I.FTZ.U32.TRUNC.NTZ R15, R15 ;  /* 0x0000000f000f7305 */ /* 0x000ee6000021f000 */
[----:B------:R-:W-:-:S06]  /*a160*/  @P2 VIADD R12, R12, 0x1 ;  /* 0x000000010c0c2836 */ /* 0x000fcc0000000000 */
[----:B------:R-:W-:Y:S02]  /*a170*/  @!P5 IADD3 R12, PT, PT, -R12, RZ, RZ ;  /* 0x000000ff0c0cd210 */ /* 0x000fe40007ffe1ff */
[----:B------:R-:W-:Y:S01]  /*a180*/  @!P3 LOP3.LUT R12, RZ, R46, RZ, 0x33, !PT ;  /* 0x0000002eff0cb212 */ /* 0x000fe200078e33ff */
[----:B---3--:R-:W-:-:S04]  /*a190*/  IMAD.MOV R17, RZ, RZ, -R15 ;  /* 0x000000ffff117224 */ /* 0x008fc800078e0a0f */
[----:B------:R-:W-:Y:S02]  /*a1a0*/  IMAD.MOV R14, RZ, RZ, -R12 ;  /* 0x000000ffff0e7224 */ /* 0x000fe400078e0a0c */
[----:B------:R-:W-:Y:S02]  /*a1b0*/  IMAD R17, R17, R48, RZ ;  /* 0x0000003011117224 */ /* 0x000fe400078e02ff */
[----:B------:R-:W-:Y:S01]  /*a1c0*/  IMAD R46, R46, R14, R9 ;  /* 0x0000000e2e2e7224 */ /* 0x000fe200078e0209 */
[----:B------:R-:W-:Y:S02]  /*a1d0*/  MOV R14, RZ ;  /* 0x000000ff000e7202 */ /* 0x000fe40000000f00 */
[----:B-1----:R-:W-:Y:S02]  /*a1e0*/  IABS R52, R0 ;  /* 0x0000000000347213 */ /* 0x002fe40000000000 */
[----:B------:R-:W-:Y:S01]  /*a1f0*/  IABS R19, R46 ;  /* 0x0000002e00137213 */ /* 0x000fe20000000000 */
[----:B------:R-:W-:-:S02]  /*a200*/  IMAD.HI.U32 R14, R15, R17, R14 ;  /* 0x000000110f0e7227 */ /* 0x000fc400078e000e */
[----:B------:R-:W1:Y:S02]  /*a210*/  I2F.RP R17, R52 ;  /* 0x0000003400117306 */ /* 0x000e640000209400 */
[----:B------:R-:W-:-:S04]  /*a220*/  IMAD.MOV.U32 R15, RZ, RZ, R19 ;  /* 0x000000ffff0f7224 */ /* 0x000fc800078e0013 */
[----:B------:R-:W-:-:S04]  /*a230*/  IMAD.HI.U32 R14, R14, R15, RZ ;  /* 0x0000000f0e0e7227 */ /* 0x000fc800078e00ff */
[----:B------:R-:W-:-:S04]  /*a240*/  IMAD.MOV R44, RZ, RZ, -R14 ;  /* 0x000000ffff2c7224 */ /* 0x000fc800078e0a0e */
[C---:B------:R-:W-:Y:S01]  /*a250*/  IMAD R15, R48.reuse, R44, R15 ;  /* 0x0000002c300f7224 */ /* 0x040fe200078e020f */
[----:B-1----:R-:W1:Y:S04]  /*a260*/  MUFU.RCP R17, R17 ;  /* 0x0000001100117308 */ /* 0x002e680000001000 */
[----:B------:R-:W-:-:S13]  /*a270*/  ISETP.GT.U32.AND P3, PT, R48, R15, PT ;  /* 0x0000000f3000720c */ /* 0x000fda0003f64070 */
[-C--:B------:R-:W-:Y:S01]  /*a280*/  @!P3 IADD3 R15, PT, PT, R15, -R48.reuse, RZ ;  /* 0x800000300f0fb210 */ /* 0x080fe20007ffe0ff */
[----:B------:R-:W-:Y:S01]  /*a290*/  @!P3 VIADD R14, R14, 0x1 ;  /* 0x000000010e0eb836 */ /* 0x000fe20000000000 */
[----:B------:R-:W-:Y:S01]  /*a2a0*/  ISETP.NE.AND P3, PT, R11, RZ, PT ;  /* 0x000000ff0b00720c */ /* 0x000fe20003f65270 */
[----:B-1----:R-:W-:Y:S01]  /*a2b0*/  VIADD R23, R17, 0xffffffe ;  /* 0x0ffffffe11177836 */ /* 0x002fe20000000000 */
[----:B------:R-:W-:Y:S02]  /*a2c0*/  ISETP.GE.U32.AND P2, PT, R15, R48, PT ;  /* 0x000000300f00720c */ /* 0x000fe40003f46070 */
[----:B------:R-:W-:-:S04]  /*a2d0*/  LOP3.LUT R15, R46, R11, RZ, 0x3c, !PT ;  /* 0x0000000b2e0f7212 */ /* 0x000fc800078e3cff */
[----:B------:R-:W-:Y:S02]  /*a2e0*/  ISETP.GE.AND P5, PT, R15, RZ, PT ;  /* 0x000000ff0f00720c */ /* 0x000fe40003fa6270 */
[----:B------:R-:W1:Y:S05]  /*a2f0*/  F2I.FTZ.U32.TRUNC.NTZ R15, R23 ;  /* 0x00000017000f7305 */ /* 0x000e6a000021f000 */
[----:B------:R-:W-:-:S05]  /*a300*/  @P2 IADD3 R14, PT, PT, R14, 0x1, RZ ;  /* 0x000000010e0e2810 */ /* 0x000fca0007ffe0ff */
[----:B------:R-:W-:-:S04]  /*a310*/  IMAD.MOV.U32 R19, RZ, RZ, R14 ;  /* 0x000000ffff137224 */ /* 0x000fc800078e000e */
[----:B------:R-:W-:Y:S01]  /*a320*/  @!P5 IMAD.MOV R19, RZ, RZ, -R19 ;  /* 0x000000ffff13d224 */ /* 0x000fe200078e0a13 */
[----:B------:R-:W-:Y:S02]  /*a330*/  @!P3 LOP3.LUT R19, RZ, R11, RZ, 0x33, !PT ;  /* 0x0000000bff13b212 */ /* 0x000fe400078e33ff */
[----:B-1----:R-:W-:-:S03]  /*a340*/  IADD3 R17, PT, PT, RZ, -R15, RZ ;  /* 0x8000000fff117210 */ /* 0x002fc60007ffe0ff */
[----:B------:R-:W-:-:S04]  /*a350*/  IMAD.MOV R14, RZ, RZ, -R19 ;  /* 0x000000ffff0e7224 */ /* 0x000fc800078e0a13 */
[----:B------:R-:W-:Y:S02]  /*a360*/  IMAD R21, R11, R14, R46 ;  /* 0x0000000e0b157224 */ /* 0x000fe400078e022e */
[----:B------:R-:W-:Y:S02]  /*a370*/  IMAD R11, R17, R52, RZ ;  /* 0x00000034110b7224 */ /* 0x000fe400078e02ff */
[----:B------:R-:W-:Y:S01]  /*a380*/  IMAD.MOV.U32 R14, RZ, RZ, RZ ;  /* 0x000000ffff0e7224 */ /* 0x000fe200078e00ff */
[----:B------:R-:W-:-:S03]  /*a390*/  IABS R17, R21 ;  /* 0x0000001500117213 */ /* 0x000fc60000000000 */
[----:B------:R-:W-:-:S06]  /*a3a0*/  IMAD.HI.U32 R14, R15, R11, R14 ;  /* 0x0000000b0f0e7227 */ /* 0x000fcc00078e000e */
        /* <DEDUP_REMOVED lines=13> */
[----:B-1----:R-:W-:-:S04]  /*a480*/  ISETP.NE.U32.AND P3, PT, R14, 0x1, PT ;  /* 0x000000010e00780c */ /* 0x002fc80003f65070 */
[----:B------:R-:W-:Y:S01]  /*a490*/  ISETP.NE.AND.EX P3, PT, R15, RZ, PT, P3 ;  /* 0x000000ff0f00720c */ /* 0x000fe20003f65330 */
[----:B------:R-:W-:Y:S01]  /*a4a0*/  @!P2 IMAD.MOV R11, RZ, RZ, -R11 ;  /* 0x000000ffff0ba224 */ /* 0x000fe200078e0a0b */
[----:B------:R-:W-:Y:S02]  /*a4b0*/  @!P5 LOP3.LUT R11, RZ, R0, RZ, 0x33, !PT ;  /* 0x00000000ff0bd212 */ /* 0x000fe400078e33ff */
[----:B--2---:R-:W-:Y:S02]  /*a4c0*/  ISETP.NE.U32.AND P5, PT, R54, 0x1, PT ;  /* 0x000000013600780c */ /* 0x004fe40003fa5070 */
[----:B------:R-:W-:Y:S01]  /*a4d0*/  SEL R12, R12, RZ, P3 ;  /* 0x000000ff0c0c7207 */ /* 0x000fe20001800000 */
[----:B------:R-:W-:Y:S01]  /*a4e0*/  IMAD.MOV R17, RZ, RZ, -R11 ;  /* 0x000000ffff117224 */ /* 0x000fe200078e0a0b */
[----:B---3--:R-:W-:Y:S02]  /*a4f0*/  ISETP.NE.U32.AND P2, PT, R52, 0x1, PT ;  /* 0x000000013400780c */ /* 0x008fe40003f45070 */
        /* <DEDUP_REMOVED lines=23> */
.L_x_1765:
[----:B------:R-:W-:Y:S05]  /*a670*/  BSYNC.RECONVERGENT B1 ;  /* 0x0000000000017941 */ /* 0x000fea0003800200 */
.L_x_1764:
        /* <DEDUP_REMOVED lines=22> */
[----:B------:R-:W-:Y:S02]  /*a7e0*/  IMAD R11, R12, R17, RZ ;  /* 0x000000110c0b7224 */ /* 0x000fe400078e02ff */
[----:B------:R-:W3:Y:S02]  /*a7f0*/  I2F.RP R12, R19 ;  /* 0x00000013000c7306 */ /* 0x000ee40000209400 */
[----:B------:R-:W-:-:S06]  /*a800*/  IMAD.HI.U32 R11, R15, R11, R14 ;  /* 0x0000000b0f0b7227 */ /* 0x000fcc00078e000e */
[----:B------:R-:W-:-:S04]  /*a810*/  IMAD.HI.U32 R11, R11, R0, RZ ;  /* 0x000000000b0b7227 */ /* 0x000fc800078e00ff */
[----:B------:R-:W-:Y:S01]  /*a820*/  IMAD.MOV R15, RZ, RZ, -R11 ;  /* 0x000000ffff0f7224 */ /* 0x000fe200078e0a0b */
[----:B---3--:R-:W3:Y:S03]  /*a830*/  MUFU.RCP R12, R12 ;  /* 0x0000000c000c7308 */ /* 0x008ee60000001000 */
[----:B------:R-:W-:-:S05]  /*a840*/  IMAD R0, R17, R15, R0 ;  /* 0x0000000f11007224 */ /* 0x000fca00078e0200 */
[----:B------:R-:W-:Y:S02]  /*a850*/  ISETP.GT.U32.AND P2, PT, R17, R0, PT ;  /* 0x000000001100720c */ /* 0x000fe40003f44070 */
[----:B---3--:R-:W-:-:S11]  /*a860*/  IADD3 R14, PT, PT, R12, 0xffffffe, RZ ;  /* 0x0ffffffe0c0e7810 */ /* 0x008fd60007ffe0ff */
[----:B------:R-:W-:Y:S02]  /*a870*/  @!P2 IMAD.IADD R0, R0, 0x1, -R17 ;  /* 0x000000010000a824 */ /* 0x000fe400078e0a11 */
[----:B------:R-:W-:Y:S01]  /*a880*/  @!P2 VIADD R11, R11, 0x1 ;  /* 0x000000010b0ba836 */ /* 0x000fe20000000000 */
[----:B------:R-:W-:Y:S01]  /*a890*/  ISETP.NE.AND P2, PT, R46, RZ, PT ;  /* 0x000000ff2e00720c */ /* 0x000fe20003f45270 */
[----:B------:R3:W4:Y:S01]  /*a8a0*/  F2I.FTZ.U32.TRUNC.NTZ R15, R14 ;  /* 0x0000000e000f7305 */ /* 0x000722000021f000 */
[----:B------:R-:W-:Y:S02]  /*a8b0*/  ISETP.GE.U32.AND P1, PT, R0, R17, PT ;  /* 0x000000110000720c */ /* 0x000fe40003f26070 */
[----:B------:R-:W-:-:S04]  /*a8c0*/  LOP3.LUT R0, R7, R46, RZ, 0x3c, !PT ;  /* 0x0000002e07007212 */ /* 0x000fc800078e3cff */
[----:B------:R-:W-:Y:S02]  /*a8d0*/  ISETP.GE.AND P3, PT, R0, RZ, PT ;  /* 0x000000ff0000720c */ /* 0x000fe40003f66270 */
[----:B------:R-:W5:Y:S01]  /*a8e0*/  LDC R0, c[0x0][0x3c0] ;  /* 0x0000f000ff007b82 */ /* 0x000f620000000800 */
[----:B---3--:R-:W-:-:S04]  /*a8f0*/  MOV R14, RZ ;  /* 0x000000ff000e7202 */ /* 0x008fc80000000f00 */
[----:B------:R-:W-:Y:S02]  /*a900*/  @P1 VIADD R11, R11, 0x1 ;  /* 0x000000010b0b1836 */ /* 0x000fe40000000000 */
[----:B----4-:R-:W-:-:S04]  /*a910*/  IMAD.MOV R48, RZ, RZ, -R15 ;  /* 0x000000ffff307224 */ /* 0x010fc800078e0a0f */
[----:B------:R-:W-:Y:S01]  /*a920*/  @!P3 IADD3 R11, PT, PT, -R11, RZ, RZ ;  /* 0x000000ff0b0bb210 */ /* 0x000fe20007ffe1ff */
[----:B------:R-:W-:Y:S01]  /*a930*/  IMAD R17, R48, R19, RZ ;  /* 0x0000001330117224 */ /* 0x000fe200078e02ff */
[----:B------:R-:W-:-:S03]  /*a940*/  @!P2 LOP3.LUT R11, RZ, R46, RZ, 0x33, !PT ;  /* 0x0000002eff0ba212 */ /* 0x000fc600078e33ff */
[----:B------:R-:W-:-:S04]  /*a950*/  IMAD.HI.U32 R17, R15, R17, R14 ;  /* 0x000000110f117227 */ /* 0x000fc800078e000e */
[----:B------:R-:W-:-:S04]  /*a960*/  IMAD.MOV R12, RZ, RZ, -R11 ;  /* 0x000000ffff0c7224 */ /* 0x000fc800078e0a0b */
[----:B------:R-:W-:Y:S01]  /*a970*/  IMAD R46, R46, R12, R7 ;  /* 0x0000000c2e2e7224 */ /* 0x000fe200078e0207 */
[----:B-----5:R-:W-:-:S04]  /*a980*/  IABS R21, R0 ;  /* 0x0000000000157213 */ /* 0x020fc80000000000 */
[----:B------:R-:W-:Y:S01]  /*a990*/  IABS R12, R46 ;  /* 0x0000002e000c7213 */ /* 0x000fe20000000000 */
[----:B------:R-:W3:Y:S04]  /*a9a0*/  I2F.RP R23, R21 ;  /* 0x0000001500177306 */ /* 0x000ee80000209400 */
[----:B------:R-:W-:-:S04]  /*a9b0*/  IMAD.MOV.U32 R14, RZ, RZ, R12 ;  /* 0x000000ffff0e7224 */ /* 0x000fc800078e000c */
[----:B------:R-:W-:-:S04]  /*a9c0*/  IMAD.HI.U32 R12, R17, R14, RZ ;  /* 0x0000000e110c7227 */ /* 0x000fc800078e00ff */
[----:B------:R-:W-:Y:S01]  /*a9d0*/  IMAD.MOV R15, RZ, RZ, -R12 ;  /* 0x000000ffff0f7224 */ /* 0x000fe200078e0a0c */
[----:B---3--:R-:W3:Y:S03]  /*a9e0*/  MUFU.RCP R23, R23 ;  /* 0x0000001700177308 */ /* 0x008ee60000001000 */
[----:B------:R-:W-:-:S05]  /*a9f0*/  IMAD R14, R19, R15, R14 ;  /* 0x0000000f130e7224 */ /* 0x000fca00078e020e */
[----:B------:R-:W-:Y:S01]  /*aa00*/  ISETP.GT.U32.AND P2, PT, R19, R14, PT ;  /* 0x0000000e1300720c */ /* 0x000fe20003f44070 */
[----:B---3--:R-:W-:-:S12]  /*aa10*/  VIADD R15, R23, 0xffffffe ;  /* 0x0ffffffe170f7836 */ /* 0x008fd80000000000 */
[-C--:B------:R-:W-:Y:S01]  /*aa20*/  @!P2 IADD3 R14, PT, PT, R14, -R19.reuse, RZ ;  /* 0x800000130e0ea210 */ /* 0x080fe20007ffe0ff */
[----:B------:R-:W-:Y:S01]  /*aa30*/  @!P2 VIADD R12, R12, 0x1 ;  /* 0x000000010c0ca836 */ /* 0x000fe20000000000 */
[----:B------:R-:W-:Y:S02]  /*aa40*/  ISETP.NE.AND P2, PT, R9, RZ, PT ;  /* 0x000000ff0900720c */ /* 0x000fe40003f45270 */
[----:B------:R-:W-:Y:S01]  /*aa50*/  ISETP.GE.U32.AND P1, PT, R14, R19, PT ;  /* 0x000000130e00720c */ /* 0x000fe20003f26070 */
[----:B------:R-:W3:Y:S01]  /*aa60*/  F2I.FTZ.U32.TRUNC.NTZ R15, R15 ;  /* 0x0000000f000f7305 */ /* 0x000ee2000021f000 */
[----:B------:R-:W-:-:S04]  /*aa70*/  LOP3.LUT R14, R46, R9, RZ, 0x3c, !PT ;  /* 0x000000092e0e7212 */ /* 0x000fc800078e3cff */
[----:B------:R-:W-:-:S07]  /*aa80*/  ISETP.GE.AND P3, PT, R14, RZ, PT ;  /* 0x000000ff0e00720c */ /* 0x000fce0003f66270 */
[----:B------:R-:W-:Y:S02]  /*aa90*/  @P1 IADD3 R12, PT, PT, R12, 0x1, RZ ;  /* 0x000000010c0c1810 */ /* 0x000fe40007ffe0ff */
[----:B---3--:R-:W-:-:S03]  /*aaa0*/  IADD3 R14, PT, PT, RZ, -R15, RZ ;  /* 0x8000000fff0e7210 */ /* 0x008fc60007ffe0ff */
[----:B------:R-:W-:-:S04]  /*aab0*/  IMAD.MOV.U32 R17, RZ, RZ, R12 ;  /* 0x000000ffff117224 */ /* 0x000fc800078e000c */
[----:B------:R-:W-:Y:S01]  /*aac0*/  @!P3 IMAD.MOV R17, RZ, RZ, -R17 ;  /* 0x000000ffff11b224 */ /* 0x000fe200078e0a11 */
[----:B------:R-:W-:Y:S02]  /*aad0*/  @!P2 LOP3.LUT R17, RZ, R9, RZ, 0x33, !PT ;  /* 0x00000009ff11a212 */ /* 0x000fe400078e33ff */
[----:B------:R-:W-:-:S03]  /*aae0*/  ISETP.NE.AND P3, PT, R0, RZ, PT ;  /* 0x000000ff0000720c */ /* 0x000fc60003f65270 */
        /* <DEDUP_REMOVED lines=13> */
[----:B--2---:R-:W-:Y:S02]  /*abc0*/  ISETP.NE.U32.AND P2, PT, R52, 0x1, PT ;  /* 0x000000013400780c */ /* 0x004fe40003f45070 */
[----:B------:R-:W-:Y:S02]  /*abd0*/  ISETP.GE.U32.AND P1, PT, R12, R21, PT ;  /* 0x000000150c00720c */ /* 0x000fe40003f26070 */
[----:B------:R-:W-:-:S04]  /*abe0*/  LOP3.LUT R12, R19, R0, RZ, 0x3c, !PT ;  /* 0x00000000130c7212 */ /* 0x000fc800078e3cff */
[----:B------:R-:W-:-:S07]  /*abf0*/  ISETP.GE.AND P5, PT, R12, RZ, PT ;  /* 0x000000ff0c00720c */ /* 0x000fce0003fa6270 */
[----:B------:R-:W-:Y:S02]  /*ac00*/  @P1 IADD3 R9, PT, PT, R9, 0x1, RZ ;  /* 0x0000000109091810 */ /* 0x000fe40007ffe0ff */
[----:B---3--:R-:W-:Y:S02]  /*ac10*/  ISETP.NE.U32.AND P1, PT, R14, 0x1, PT ;  /* 0x000000010e00780c */ /* 0x008fe40003f25070 */
[----:B------:R-:W-:Y:S02]  /*ac20*/  SHF.R.S64 R14, RZ, 0x1e, R7 ;  /* 0x0000001eff0e7819 */ /* 0x000fe40000001007 */
[----:B------:R-:W-:Y:S01]  /*ac30*/  @!P5 IMAD.MOV R9, RZ, RZ, -R9 ;  /* 0x000000ffff09d224 */ /* 0x000fe200078e0a09 */
[----:B------:R-:W-:Y:S02]  /*ac40*/  ISETP.NE.AND.EX P5, PT, R15, RZ, PT, P1 ;  /* 0x000000ff0f00720c */ /* 0x000fe40003fa5310 */
[----:B------:R-:W-:Y:S02]  /*ac50*/  @!P3 LOP3.LUT R9, RZ, R0, RZ, 0x33, !PT ;  /* 0x00000000ff09b212 */ /* 0x000fe400078e33ff */
[----:B0-----:R-:W-:-:S02]  /*ac60*/  ISETP.NE.U32.AND P1, PT, R54, 0x1, PT ;  /* 0x000000013600780c */ /* 0x001fc40003f25070 */
[----:B------:R-:W-:Y:S01]  /*ac70*/  ISETP.NE.AND.EX P3, PT, R53, RZ, PT, P2 ;  /* 0x000000ff3500720c */ /* 0x000fe20003f65320 */
[----:B------:R-:W-:Y:S01]  /*ac80*/  IMAD.MOV R15, RZ, RZ, -R9 ;  /* 0x000000ffff0f7224 */ /* 0x000fe200078e0a09 */
[----:B------:R-:W-:Y:S02]  /*ac90*/  SEL R11, R11, RZ, P5 ;  /* 0x000000ff0b0b7207 */ /* 0x000fe40002800000 */
[----:B------:R-:W-:Y:S01]  /*aca0*/  ISETP.NE.AND.EX P2, PT, R55, RZ, PT, P1 ;  /* 0x000000ff3700720c */ /* 0x000fe20003f45310 */
[----:B------:R-:W-:Y:S01]  /*acb0*/  IMAD R0, R0, R15, R19 ;  /* 0x0000000f00007224 */ /* 0x000fe200078e0213 */
[----:B-1----:R-:W-:Y:S01]  /*acc0*/  ISETP.NE.U32.AND P1, PT, R64, 0x1, PT ;  /* 0x000000014000780c */ /* 0x002fe20003f25070 */
[----:B------:R-:W-:Y:S01]  /*acd0*/  IMAD R11, R11, UR36, RZ ;  /* 0x000000240b0b7c24 */ /* 0x000fe2000f8e02ff */
[----:B------:R-:W-:Y:S02]  /*ace0*/  SEL R12, R17, RZ, P3 ;  /* 0x000000ff110c7207 */ /* 0x000fe40001800000 */
[----:B------:R-:W-:-:S02]  /*acf0*/  ISETP.NE.AND.EX P1, PT, R65, RZ, PT, P1 ;  /* 0x000000ff4100720c */ /* 0x000fc40003f25310 */
        /* <DEDUP_REMOVED lines=15> */
.L_x_1767:
[----:B------:R-:W-:Y:S05]  /*adf0*/  BSYNC.RECONVERGENT B1 ;  /* 0x0000000000017941 */ /* 0x000fea0003800200 */
.L_x_1766:
        /* <DEDUP_REMOVED lines=28> */
[----:B------:R-:W-:Y:S02]  /*afc0*/  ISETP.GT.U32.AND P2, PT, R17, R0, PT ;  /* 0x000000001100720c */ /* 0x000fe40003f44070 */
[----:B-1----:R-:W-:-:S11]  /*afd0*/  IADD3 R14, PT, PT, R12, 0xffffffe, RZ ;  /* 0x0ffffffe0c0e7810 */ /* 0x002fd60007ffe0ff */
[----:B------:R-:W-:Y:S02]  /*afe0*/  @!P2 IMAD.IADD R0, R0, 0x1, -R17 ;  /* 0x000000010000a824 */ /* 0x000fe400078e0a11 */
[----:B------:R-:W-:Y:S01]  /*aff0*/  @!P2 VIADD R9, R9, 0x1 ;  /* 0x000000010909a836 */ /* 0x000fe20000000000 */
[----:B------:R-:W-:Y:S01]  /*b000*/  ISETP.NE.AND P2, PT, R48, RZ, PT ;  /* 0x000000ff3000720c */ /* 0x000fe20003f45270 */
[----:B------:R1:W3:Y:S01]  /*b010*/  F2I.FTZ.U32.TRUNC.NTZ R15, R14 ;  /* 0x0000000e000f7305 */ /* 0x0002e2000021f000 */
[----:B------:R-:W-:Y:S02]  /*b020*/  ISETP.GE.U32.AND P1, PT, R0, R17, PT ;  /* 0x000000110000720c */ /* 0x000fe40003f26070 */
[----:B------:R-:W-:-:S04]  /*b030*/  LOP3.LUT R0, R5, R48, RZ, 0x3c, !PT ;  /* 0x0000003005007212 */ /* 0x000fc800078e3cff */
[----:B------:R-:W-:Y:S02]  /*b040*/  ISETP.GE.AND P3, PT, R0, RZ, PT ;  /* 0x000000ff0000720c */ /* 0x000fe40003f66270 */
[----:B------:R-:W4:Y:S01]  /*b050*/  LDC R0, c[0x0][0x3c0] ;  /* 0x0000f000ff007b82 */ /* 0x000f220000000800 */
[----:B-1----:R-:W-:-:S04]  /*b060*/  MOV R14, RZ ;  /* 0x000000ff000e7202 */ /* 0x002fc80000000f00 */
[----:B------:R-:W-:Y:S02]  /*b070*/  @P1 VIADD R9, R9, 0x1 ;  /* 0x0000000109091836 */ /* 0x000fe40000000000 */
[----:B---3--:R-:W-:-:S04]  /*b080*/  IMAD.MOV R52, RZ, RZ, -R15 ;  /* 0x000000ffff347224 */ /* 0x008fc800078e0a0f */
[----:B------:R-:W-:Y:S01]  /*b090*/  @!P3 IADD3 R9, PT, PT, -R9, RZ, RZ ;  /* 0x000000ff0909b210 */ /* 0x000fe20007ffe1ff */
[----:B------:R-:W-:Y:S01]  /*b0a0*/  IMAD R11, R52, R19, RZ ;  /* 0x00000013340b7224 */ /* 0x000fe200078e02ff */
[----:B------:R-:W-:-:S03]  /*b0b0*/  @!P2 LOP3.LUT R9, RZ, R48, RZ, 0x33, !PT ;  /* 0x00000030ff09a212 */ /* 0x000fc600078e33ff */
[----:B------:R-:W-:-:S04]  /*b0c0*/  IMAD.HI.U32 R11, R15, R11, R14 ;  /* 0x0000000b0f0b7227 */ /* 0x000fc800078e000e */
[----:B------:R-:W-:-:S04]  /*b0d0*/  IMAD.MOV R12, RZ, RZ, -R9 ;  /* 0x000000ffff0c7224 */ /* 0x000fc800078e0a09 */
[----:B------:R-:W-:Y:S01]  /*b0e0*/  IMAD R48, R48, R12, R5 ;  /* 0x0000000c30307224 */ /* 0x000fe200078e0205 */
[----:B----4-:R-:W-:Y:S02]  /*b0f0*/  IABS R52, R0 ;  /* 0x0000000000347213 */ /* 0x010fe40000000000 */
[----:B------:R-:W-:Y:S02]  /*b100*/  ISETP.NE.AND P5, PT, R0, RZ, PT ;  /* 0x000000ff0000720c */ /* 0x000fe40003fa5270 */
[----:B------:R-:W-:Y:S01]  /*b110*/  IABS R12, R48 ;  /* 0x00000030000c7213 */ /* 0x000fe20000000000 */
[----:B------:R-:W1:Y:S04]  /*b120*/  I2F.RP R21, R52 ;  /* 0x0000003400157306 */ /* 0x000e680000209400 */
[----:B------:R-:W-:-:S04]  /*b130*/  IMAD.HI.U32 R11, R11, R12, RZ ;  /* 0x0000000c0b0b7227 */ /* 0x000fc800078e00ff */
[----:B------:R-:W-:-:S04]  /*b140*/  IMAD.MOV R15, RZ, RZ, -R11 ;  /* 0x000000ffff0f7224 */ /* 0x000fc800078e0a0b */
[C---:B------:R-:W-:Y:S01]  /*b150*/  IMAD R12, R19.reuse, R15, R12 ;  /* 0x0000000f130c7224 */ /* 0x040fe200078e020c */
[----:B-1----:R-:W1:Y:S04]  /*b160*/  MUFU.RCP R21, R21 ;  /* 0x0000001500157308 */ /* 0x002e680000001000 */
[----:B------:R-:W-:-:S13]  /*b170*/  ISETP.GT.U32.AND P2, PT, R19, R12, PT ;  /* 0x0000000c1300720c */ /* 0x000fda0003f44070 */
[----:B------:R-:W-:Y:S02]  /*b180*/  @!P2 IMAD.IADD R12, R12, 0x1, -R19 ;  /* 0x000000010c0ca824 */ /* 0x000fe400078e0a13 */
[----:B------:R-:W-:Y:S01]  /*b190*/  @!P2 VIADD R11, R11, 0x1 ;  /* 0x000000010b0ba836 */ /* 0x000fe20000000000 */
[----:B-1----:R-:W-:Y:S02]  /*b1a0*/  IADD3 R14, PT, PT, R21, 0xffffffe, RZ ;  /* 0x0ffffffe150e7810 */ /* 0x002fe40007ffe0ff */
[----:B------:R-:W-:Y:S02]  /*b1b0*/  ISETP.GE.U32.AND P1, PT, R12, R19, PT ;  /* 0x000000130c00720c */ /* 0x000fe40003f26070 */
[----:B------:R-:W-:Y:S01]  /*b1c0*/  LOP3.LUT R12, R48, R7, RZ, 0x3c, !PT ;  /* 0x00000007300c7212 */ /* 0x000fe200078e3cff */
[----:B------:R1:W3:Y:S01]  /*b1d0*/  F2I.FTZ.U32.TRUNC.NTZ R15, R14 ;  /* 0x0000000e000f7305 */ /* 0x0002e2000021f000 */
[----:B------:R-:W-:Y:S02]  /*b1e0*/  ISETP.NE.AND P2, PT, R7, RZ, PT ;  /* 0x000000ff0700720c */ /* 0x000fe40003f45270 */
[----:B------:R-:W-:Y:S01]  /*b1f0*/  ISETP.GE.AND P3, PT, R12, RZ, PT ;  /* 0x000000ff0c00720c */ /* 0x000fe20003f66270 */
[----:B-1----:R-:W-:-:S06]  /*b200*/  IMAD.MOV.U32 R14, RZ, RZ, RZ ;  /* 0x000000ffff0e7224 */ /* 0x002fcc00078e00ff */
[----:B------:R-:W-:-:S05]  /*b210*/  @P1 VIADD R11, R11, 0x1 ;  /* 0x000000010b0b1836 */ /* 0x000fca0000000000 */
[----:B------:R-:W-:Y:S01]  /*b220*/  MOV R17, R11 ;  /* 0x0000000b00117202 */ /* 0x000fe20000000f00 */
[----:B---3--:R-:W-:-:S04]  /*b230*/  IMAD.MOV R11, RZ, RZ, -R15 ;  /* 0x000000ffff0b7224 */ /* 0x008fc800078e0a0f */
[----:B------:R-:W-:Y:S01]  /*b240*/  @!P3 IMAD.MOV R17, RZ, RZ, -R17 ;  /* 0x000000ffff11b224 */ /* 0x000fe200078e0a11 */
[----:B------:R-:W-:-:S04]  /*b250*/  @!P2 LOP3.LUT R17, RZ, R7, RZ, 0x33, !PT ;  /* 0x00000007ff11a212 */ /* 0x000fc800078e33ff */
[----:B------:R-:W-:-:S05]  /*b260*/  IADD3 R12, PT, PT, -R17, RZ, RZ ;  /* 0x000000ff110c7210 */ /* 0x000fca0007ffe1ff */
[----:B------:R-:W-:Y:S02]  /*b270*/  IMAD R19, R7, R12, R48 ;  /* 0x0000000c07137224 */ /* 0x000fe400078e0230 */
[----:B------:R-:W-:-:S03]  /*b280*/  IMAD R7, R11, R52, RZ ;  /* 0x000000340b077224 */ /* 0x000fc600078e02ff */
[----:B------:R-:W-:Y:S01]  /*b290*/  IABS R11, R19 ;  /* 0x00000013000b7213 */ /* 0x000fe20000000000 */
[----:B------:R-:W-:-:S06]  /*b2a0*/  IMAD.HI.U32 R14, R15, R7, R14 ;  /* 0x000000070f0e7227 */ /* 0x000fcc00078e000e */
        /* <DEDUP_REMOVED lines=8> */
[----:B------:R-:W3:Y:S01]  /*b330*/  LDC.64 R52, c[0x0][0x398] ;  /* 0x0000e600ff347b82 */ /* 0x000ee20000000a00 */
[----:B------:R-:W-:-:S04]  /*b340*/  LOP3.LUT R11, R19, R0, RZ, 0x3c, !PT ;  /* 0x00000000130b7212 */ /* 0x000fc800078e3cff */
[----:B------:R-:W-:-:S06]  /*b350*/  ISETP.GE.AND P3, PT, R11, RZ, PT ;  /* 0x000000ff0b00720c */ /* 0x000fcc0003f66270 */
[----:B------:R-:W-:Y:S01]  /*b360*/  @P1 VIADD R7, R7, 0x1 ;  /* 0x0000000107071836 */ /* 0x000fe20000000000 */
[----:B-1----:R-:W-:Y:S02]  /*b370*/  ISETP.NE.U32.AND P1, PT, R14, 0x1, PT ;  /* 0x000000010e00780c */ /* 0x002fe40003f25070 */
[----:B------:R-:W-:Y:S02]  /*b380*/  SHF.R.S64 R14, RZ, 0x1e, R5 ;  /* 0x0000001eff0e7819 */ /* 0x000fe40000001005 */
[----:B------:R-:W-:Y:S02]  /*b390*/  ISETP.NE.AND.EX P4, PT, R15, RZ, PT, P1 ;  /* 0x000000ff0f00720c */ /* 0x000fe40003f85310 */
[----:B------:R-:W-:Y:S02]  /*b3a0*/  @!P3 IADD3 R7, PT, PT, -R7, RZ, RZ ;  /* 0x000000ff0707b210 */ /* 0x000fe40007ffe1ff */
[----:B------:R-:W-:Y:S02]  /*b3b0*/  @!P5 LOP3.LUT R7, RZ, R0, RZ, 0x33, !PT ;  /* 0x00000000ff07d212 */ /* 0x000fe400078e33ff */
[----:B--2---:R-:W-:-:S02]  /*b3c0*/  ISETP.NE.U32.AND P1, PT, R54, 0x1, PT ;  /* 0x000000013600780c */ /* 0x004fc40003f25070 */
[----:B---3--:R-:W-:Y:S01]  /*b3d0*/  ISETP.NE.U32.AND P2, PT, R52, 0x1, PT ;  /* 0x000000013400780c */ /* 0x008fe20003f45070 */
[----:B------:R-:W-:Y:S01]  /*b3e0*/  IMAD.MOV R15, RZ, RZ, -R7 ;  /* 0x000000ffff0f7224 */ /* 0x000fe200078e0a07 */
[----:B------:R-:W-:Y:S02]  /*b3f0*/  SEL R9, R9, RZ, P4 ;  /* 0x000000ff09097207 */ /* 0x000fe40002000000 */
[----:B------:R-:W-:Y:S01]  /*b400*/  ISETP.NE.AND.EX P3, PT, R53, RZ, PT, P2 ;  /* 0x000000ff3500720c */ /* 0x000fe20003f65320 */
[----:B------:R-:W-:Y:S01]  /*b410*/  IMAD R0, R0, R15, R19 ;  /* 0x0000000f00007224 */ /* 0x000fe200078e0213 */
[----:B------:R-:W-:Y:S01]  /*b420*/  ISETP.NE.AND.EX P2, PT, R55, RZ, PT, P1 ;  /* 0x000000ff3700720c */ /* 0x000fe20003f45310 */
[----:B------:R-:W-:Y:S01]  /*b430*/  IMAD R12, R9, UR36, RZ ;  /* 0x00000024090c7c24 */ /* 0x000fe2000f8e02ff */
[----:B0-----:R-:W-:Y:S02]  /*b440*/  ISETP.NE.U32.AND P1, PT, R64, 0x1, PT ;  /* 0x000000014000780c */ /* 0x001fe40003f25070 */
        /* <DEDUP_REMOVED lines=17> */
.L_x_1769:
[----:B------:R-:W-:Y:S05]  /*b560*/  BSYNC.RECONVERGENT B1 ;  /* 0x0000000000017941 */ /* 0x000fea0003800200 */
.L_x_1768:
[C---:B------:R-:W-:Y:S01]  /*b570*/  VIADD R9, R49.reuse, 0x2e0 ;  /* 0x000002e031097836 */ /* 0x040fe20000000000 */
[C---:B------:R-:W-:Y:S01]  /*b580*/  IADD3 R7, PT, PT, R49.reuse, 0x300, RZ ;  /* 0x0000030031077810 */ /* 0x040fe20007ffe0ff */
[C---:B------:R-:W-:Y:S01]  /*b590*/  VIADD R5, R49.reuse, 0x320 ;  /* 0x0000032031057836 */ /* 0x040fe20000000000 */
[----:B------:R-:W-:Y:S01]  /*b5a0*/  BSSY.RECONVERGENT B1, `(.L_x_1770) ;  /* 0x0000081000017945 */ /* 0x000fe20003800200 */
[----:B------:R-:W-:Y:S01]  /*b5b0*/  VIADD R49, R49, 0x340 ;  /* 0x0000034031317836 */ /* 0x000fe20000000000 */
[-C--:B------:R-:W-:Y:S02]  /*b5c0*/  ISETP.GE.U32.AND P4, PT, R9, R2.reuse, PT ;  /* 0x000000020900720c */ /* 0x080fe40003f86070 */
[-C--:B------:R-:W-:Y:S02]  /*b5d0*/  ISETP.GE.U32.AND P1, PT, R7, R2.reuse, PT ;  /* 0x000000020700720c */ /* 0x080fe40003f26070 */
[----:B------:R-:W-:Y:S02]  /*b5e0*/  ISETP.GE.AND.EX P4, PT, RZ, R3, PT, P4 ;  /* 0x00000003ff00720c */ /* 0x000fe40003f86340 */
[----:B------:R-:W-:-:S02]  /*b5f0*/  ISETP.GE.U32.AND P2, PT, R5, R2, PT ;  /* 0x000000020500720c */ /* 0x000fc40003f46070 */
[----:B------:R-:W-:Y:S02]  /*b600*/  ISETP.GE.U32.AND P3, PT, R49, R2, PT ;  /* 0x000000023100720c */ /* 0x000fe40003f66070 */
[-C--:B------:R-:W-:Y:S02]  /*b610*/  ISETP.GE.AND.EX P1, PT, RZ, R3.reuse, PT, P1 ;  /* 0x00000003ff00720c */ /* 0x080fe40003f26310 */
[-C--:B------:R-:W-:Y:S02]  /*b620*/  ISETP.GE.AND.EX P2, PT, RZ, R3.reuse, PT, P2 ;  /* 0x00000003ff00720c */ /* 0x080fe40003f46320 */
[----:B------:R-:W-:Y:S02]  /*b630*/  ISETP.GE.AND.EX P3, PT, RZ, R3, PT, P3 ;  /* 0x00000003ff00720c */ /* 0x000fe40003f66330 */
[----:B------:R-:W-:Y:S01]  /*b640*/  MOV R52, 0xff800000 ;  /* 0xff80000000347802 */ /* 0x000fe20000000f00 */
[----:B------:R-:W-:Y:S10]  /*b650*/  @P4 BRA `(.L_x_1771) ;  /* 0x0000000400d44947 */ /* 0x000ff40003800000 */
        /* <DEDUP_REMOVED lines=31> */
[----:B0-----:R-:W-:Y:S02]  /*b850*/  VIADD R2, R9, 0xffffffe ;  /* 0x0ffffffe09027836 */ /* 0x001fe40000000000 */
[----:B------:R-:W0:Y:S02]  /*b860*/  LDC R9, c[0x0][0x3c0] ;  /* 0x0000f000ff097b82 */ /* 0x000e240000000800 */
[----:B------:R1:W2:Y:S02]  /*b870*/  F2I.FTZ.U32.TRUNC.NTZ R3, R2 ;  /* 0x0000000200037305 */ /* 0x0002a4000021f000 */
[----:B------:R-:W-:-:S06]  /*b880*/  @P5 IADD3 R12, PT, PT, R12, 0x1, RZ ;  /* 0x000000010c0c5810 */ /* 0x000fcc0007ffe0ff */
[----:B------:R-:W-:Y:S01]  /*b890*/  @!P4 IMAD.MOV R12, RZ, RZ, -R12 ;  /* 0x000000ffff0cc224 */ /* 0x000fe200078e0a0c */
[----:B------:R-:W-:Y:S01]  /*b8a0*/  @!P6 LOP3.LUT R12, RZ, R17, RZ, 0x33, !PT ;  /* 0x00000011ff0ce212 */ /* 0x000fe200078e33ff */
[----:B-1----:R-:W-:-:S03]  /*b8b0*/  IMAD.MOV.U32 R2, RZ, RZ, RZ ;  /* 0x000000ffff027224 */ /* 0x002fc600078e00ff */
[----:B------:R-:W-:Y:S01]  /*b8c0*/  IADD3 R15, PT, PT, -R12, RZ, RZ ;  /* 0x000000ff0c0f7210 */ /* 0x000fe20007ffe1ff */
[----:B--2---:R-:W-:-:S04]  /*b8d0*/  IMAD.MOV R19, RZ, RZ, -R3 ;  /* 0x000000ffff137224 */ /* 0x004fc800078e0a03 */
[----:B------:R-:W-:Y:S02]  /*b8e0*/  IMAD R52, R17, R15, R0 ;  /* 0x0000000f11347224 */ /* 0x000fe400078e0200 */
[----:B------:R-:W-:-:S03]  /*b8f0*/  IMAD R15, R19, R54, RZ ;  /* 0x00000036130f7224 */ /* 0x000fc600078e02ff */
[----:B------:R-:W-:Y:S01]  /*b900*/  IABS R14, R52 ;  /* 0x00000034000e7213 */ /* 0x000fe20000000000 */
[----:B------:R-:W-:Y:S01]  /*b910*/  IMAD.HI.U32 R2, R3, R15, R2 ;  /* 0x0000000f03027227 */ /* 0x000fe200078e0002 */
[----:B0-----:R-:W-:-:S03]  /*b920*/  IABS R15, R9 ;  /* 0x00000009000f7213 */ /* 0x001fc60000000000 */
[----:B------:R-:W-:Y:S01]  /*b930*/  IMAD.MOV.U32 R3, RZ, RZ, R14 ;  /* 0x000000ffff037224 */ /* 0x000fe200078e000e */
[----:B------:R-:W0:Y:S03]  /*b940*/  I2F.RP R19, R15 ;  /* 0x0000000f00137306 */ /* 0x000e260000209400 */
        /* <DEDUP_REMOVED lines=19> */
[----:B------:R-:W-:Y:S01]  /*ba80*/  IMAD R64, R11, R2, R52 ;  /* 0x000000020b407224 */ /* 0x000fe200078e0234 */
[----:B------:R-:W-:Y:S01]  /*ba90*/  MOV R2, RZ ;  /* 0x000000ff00027202 */ /* 0x000fe20000000f00 */
[----:B------:R-:W-:Y:S01]  /*baa0*/  IMAD R11, R54, R15, RZ ;  /* 0x0000000f360b7224 */ /* 0x000fe200078e02ff */
[----:B------:R-:W0:Y:S02]  /*bab0*/  LDC.64 R52, c[0x0][0x3a0] ;  /* 0x0000e800ff347b82 */ /* 0x000e240000000a00 */
[----:B------:R-:W-:Y:S01]  /*bac0*/  IABS R14, R64 ;  /* 0x00000040000e7213 */ /* 0x000fe20000000000 */
[----:B------:R-:W-:-:S05]  /*bad0*/  IMAD.HI.U32 R11, R3, R11, R2 ;  /* 0x0000000b030b7227 */ /* 0x000fca00078e0002 */
[----:B------:R-:W1:Y:S01]  /*bae0*/  LDC.64 R54, c[0x0][0x3a8] ;  /* 0x0000ea00ff367b82 */ /* 0x000e620000000a00 */
[----:B------:R-:W-:-:S04]  /*baf0*/  IMAD.HI.U32 R11, R11, R14, RZ ;  /* 0x0000000e0b0b7227 */ /* 0x000fc800078e00ff */
[----:B------:R-:W-:-:S04]  /*bb00*/  IMAD.MOV R3, RZ, RZ, -R11 ;  /* 0x000000ffff037224 */ /* 0x000fc800078e0a0b */
[C---:B------:R-:W-:Y:S02]  /*bb10*/  IMAD R14, R15.reuse, R3, R14 ;  /* 0x000000030f0e7224 */ /* 0x040fe400078e020e */
[----:B------:R-:W2:Y:S03]  /*bb20*/  LDC.64 R2, c[0x0][0x390] ;  /* 0x0000e400ff027b82 */ /* 0x000ea60000000a00 */
[----:B------:R-:W-:-:S13]  /*bb30*/  ISETP.GT.U32.AND P5, PT, R15, R14, PT ;  /* 0x0000000e0f00720c */ /* 0x000fda0003fa4070 */
[----:B------:R-:W-:Y:S01]  /*bb40*/  @!P5 IMAD.IADD R14, R14, 0x1, -R15 ;  /* 0x000000010e0ed824 */ /* 0x000fe200078e0a0f */
[----:B------:R-:W-:-:S04]  /*bb50*/  @!P5 IADD3 R11, PT, PT, R11, 0x1, RZ ;  /* 0x000000010b0bd810 */ /* 0x000fc80007ffe0ff */
[----:B------:R-:W-:Y:S02]  /*bb60*/  ISETP.GE.U32.AND P6, PT, R14, R15, PT ;  /* 0x0000000f0e00720c */ /* 0x000fe40003fc6070 */
[----:B------:R-:W3:Y:S01]  /*bb70*/  LDC.64 R14, c[0x0][0x398] ;  /* 0x0000e600ff0e7b82 */ /* 0x000ee20000000a00 */
[----:B--2---:R-:W-:Y:S02]  /*bb80*/  ISETP.NE.U32.AND P4, PT, R2, 0x1, PT ;  /* 0x000000010200780c */ /* 0x004fe40003f85070 */
[----:B------:R-:W-:Y:S02]  /*bb90*/  LOP3.LUT R2, R64, R9, RZ, 0x3c, !PT ;  /* 0x0000000940027212 */ /* 0x000fe400078e3cff */
[----:B------:R-:W-:Y:S02]  /*bba0*/  ISETP.NE.AND.EX P4, PT, R3, RZ, PT, P4 ;  /* 0x000000ff0300720c */ /* 0x000fe40003f85340 */
[----:B------:R-:W-:Y:S02]  /*bbb0*/  ISETP.GE.AND P5, PT, R2, RZ, PT ;  /* 0x000000ff0200720c */ /* 0x000fe40003fa6270 */
[----:B------:R-:W-:-:S02]  /*bbc0*/  SEL R12, R12, RZ, P4 ;  /* 0x000000ff0c0c7207 */ /* 0x000fc40002000000 */
[----:B------:R-:W-:Y:S01]  /*bbd0*/  @P6 VIADD R11, R11, 0x1 ;  /* 0x000000010b0b6836 */ /* 0x000fe20000000000 */
[----:B------:R-:W-:Y:S02]  /*bbe0*/  ISETP.NE.AND P6, PT, R9, RZ, PT ;  /* 0x000000ff0900720c */ /* 0x000fe40003fc5270 */
[----:B0-----:R-:W-:Y:S01]  /*bbf0*/  ISETP.NE.U32.AND P4, PT, R52, 0x1, PT ;  /* 0x000000013400780c */ /* 0x001fe20003f85070 */
[----:B------:R-:W-:-:S03]  /*bc00*/  IMAD R3, R12, UR36, RZ ;  /* 0x000000240c037c24 */ /* 0x000fc6000f8e02ff */
[----:B------:R-:W-:Y:S02]  /*bc10*/  ISETP.NE.AND.EX P4, PT, R53, RZ, PT, P4 ;  /* 0x000000ff3500720c */ /* 0x000fe40003f85340 */
[----:B------:R-:W-:Y:S01]  /*bc20*/  @!P5 IMAD.MOV R11, RZ, RZ, -R11 ;  /* 0x000000ffff0bd224 */ /* 0x000fe200078e0a0b */
[----:B---3--:R-:W-:-:S04]  /*bc30*/  ISETP.NE.U32.AND P5, PT, R14, 0x1, PT ;  /* 0x000000010e00780c */ /* 0x008fc80003fa5070 */
[----:B------:R-:W-:Y:S02]  /*bc40*/  @!P6 LOP3.LUT R11, RZ, R9, RZ, 0x33, !PT ;  /* 0x00000009ff0be212 */ /* 0x000fe400078e33ff */
[----:B------:R-:W-:Y:S02]  /*bc50*/  ISETP.NE.AND.EX P5, PT, R15, RZ, PT, P5 ;  /* 0x000000ff0f00720c */ /* 0x000fe40003fa5350 */
[----:B------:R-:W-:Y:S02]  /*bc60*/  IADD3 R14, PT, PT, -R11, RZ, RZ ;  /* 0x000000ff0b0e7210 */ /* 0x000fe40007ffe1ff */
        /* <DEDUP_REMOVED lines=20> */
.L_x_1771:
[----:B------:R-:W-:Y:S05]  /*bdb0*/  BSYNC.RECONVERGENT B1 ;  /* 0x0000000000017941 */ /* 0x000fea0003800200 */
.L_x_1770:
        /* <DEDUP_REMOVED lines=20> */
[----:B------:R-:W-:Y:S02]  /*bf00*/  IMAD R11, R12, R15, RZ ;  /* 0x0000000f0c0b7224 */ /* 0x000fe400078e02ff */
[----:B------:R-:W0:Y:S02]  /*bf10*/  I2F.RP R12, R54 ;  /* 0x00000036000c7306 */ /* 0x000e240000209400 */
[----:B------:R-:W-:-:S06]  /*bf20*/  IMAD.HI.U32 R11, R3, R11, R2 ;  /* 0x0000000b030b7227 */ /* 0x000fcc00078e0002 */
[----:B------:R-:W-:-:S04]  /*bf30*/  IMAD.HI.U32 R11, R11, R0, RZ ;  /* 0x000000000b0b7227 */ /* 0x000fc800078e00ff */
[----:B------:R-:W-:Y:S01]  /*bf40*/  IMAD.MOV R3, RZ, RZ, -R11 ;  /* 0x000000ffff037224 */ /* 0x000fe200078e0a0b */
[----:B0-----:R-:W0:Y:S03]  /*bf50*/  MUFU.RCP R12, R12 ;  /* 0x0000000c000c7308 */ /* 0x001e260000001000 */
[----:B------:R-:W-:-:S05]  /*bf60*/  IMAD R0, R15, R3, R0 ;  /* 0x000000030f007224 */ /* 0x000fca00078e0200 */
[----:B------:R-:W-:Y:S01]  /*bf70*/  ISETP.GT.U32.AND P4, PT, R15, R0, PT ;  /* 0x000000000f00720c */ /* 0x000fe20003f84070 */
[----:B0-----:R-:W-:-:S12]  /*bf80*/  VIADD R3, R12, 0xffffffe ;  /* 0x0ffffffe0c037836 */ /* 0x001fd80000000000 */
[-C--:B------:R-:W-:Y:S01]  /*bf90*/  @!P4 IADD3 R0, PT, PT, R0, -R15.reuse, RZ ;  /* 0x8000000f0000c210 */ /* 0x080fe20007ffe0ff */
[----:B------:R-:W-:Y:S01]  /*bfa0*/  @!P4 VIADD R11, R11, 0x1 ;  /* 0x000000010b0bc836 */ /* 0x000fe20000000000 */
[----:B------:R-:W-:Y:S02]  /*bfb0*/  ISETP.NE.AND P4, PT, R14, RZ, PT ;  /* 0x000000ff0e00720c */ /* 0x000fe40003f85270 */
[----:B------:R-:W-:Y:S01]  /*bfc0*/  ISETP.GE.U32.AND P1, PT, R0, R15, PT ;  /* 0x0000000f0000720c */ /* 0x000fe20003f26070 */
[----:B------:R-:W0:Y:S01]  /*bfd0*/  F2I.FTZ.U32.TRUNC.NTZ R3, R3 ;  /* 0x0000000300037305 */ /* 0x000e22000021f000 */
[----:B------:R-:W-:-:S04]  /*bfe0*/  LOP3.LUT R0, R7, R14, RZ, 0x3c, !PT ;  /* 0x0000000e07007212 */ /* 0x000fc800078e3cff */
[----:B------:R-:W-:Y:S02]  /*bff0*/  ISETP.GE.AND P5, PT, R0, RZ, PT ;  /* 0x000000ff0000720c */ /* 0x000fe40003fa6270 */
[----:B------:R-:W1:Y:S05]  /*c000*/  LDC R0, c[0x0][0x3c0] ;  /* 0x0000f000ff007b82 */ /* 0x000e6a0000000800 */
[----:B------:R-:W-:Y:S01]  /*c010*/  @P1 IADD3 R11, PT, PT, R11, 0x1, RZ ;  /* 0x000000010b0b1810 */ /* 0x000fe20007ffe0ff */
[----:B0-----:R-:W-:-:S05]  /*c020*/  IMAD.MOV R15, RZ, RZ, -R3 ;  /* 0x000000ffff0f7224 */ /* 0x001fca00078e0a03 */
[----:B------:R-:W-:Y:S01]  /*c030*/  @!P5 IMAD.MOV R11, RZ, RZ, -R11 ;  /* 0x000000ffff0bd224 */ /* 0x000fe200078e0a0b */
[----:B------:R-:W-:Y:S01]  /*c040*/  @!P4 LOP3.LUT R11, RZ, R14, RZ, 0x33, !PT ;  /* 0x0000000eff0bc212 */ /* 0x000fe200078e33ff */
[----:B------:R-:W-:-:S03]  /*c050*/  IMAD R15, R15, R54, RZ ;  /* 0x000000360f0f7224 */ /* 0x000fc600078e02ff */
[----:B------:R-:W-:-:S05]  /*c060*/  IADD3 R2, PT, PT, -R11, RZ, RZ ;  /* 0x000000ff0b027210 */ /* 0x000fca0007ffe1ff */
[----:B------:R-:W-:Y:S02]  /*c070*/  IMAD R14, R14, R2, R7 ;  /* 0x000000020e0e7224 */ /* 0x000fe400078e0207 */
[----:B------:R-:W-:-:S03]  /*c080*/  IMAD.MOV.U32 R2, RZ, RZ, RZ ;  /* 0x000000ffff027224 */ /* 0x000fc600078e00ff */
[----:B------:R-:W-:Y:S01]  /*c090*/  IABS R12, R14 ;  /* 0x0000000e000c7213 */ /* 0x000fe20000000000 */
[----:B------:R-:W-:Y:S01]  /*c0a0*/  IMAD.HI.U32 R2, R3, R15, R2 ;  /* 0x0000000f03027227 */ /* 0x000fe200078e0002 */
[----:B-1----:R-:W-:-:S03]  /*c0b0*/  IABS R15, R0 ;  /* 0x00000000000f7213 */ /* 0x002fc60000000000 */
        /* <DEDUP_REMOVED lines=22> */
[----:B------:R-:W-:Y:S02]  /*c220*/  HFMA2 R2, -RZ, RZ, 0, 0 ;  /* 0x00000000ff027431 */ /* 0x000fe400000001ff */
[----:B------:R-:W-:Y:S02]  /*c230*/  IMAD R9, R54, R15, RZ ;  /* 0x0000000f36097224 */ /* 0x000fe400078e02ff */
[----:B------:R-:W0:Y:S01]  /*c240*/  LDC.64 R54, c[0x0][0x3a0] ;  /* 0x0000e800ff367b82 */ /* 0x000e220000000a00 */
[----:B------:R-:W-:Y:S01]  /*c250*/  IABS R12, R19 ;  /* 0x00000013000c7213 */ /* 0x000fe20000000000 */
[----:B------:R-:W-:-:S06]  /*c260*/  IMAD.HI.U32 R9, R3, R9, R2 ;  /* 0x0000000903097227 */ /* 0x000fcc00078e0002 */
[----:B------:R-:W-:-:S04]  /*c270*/  IMAD.HI.U32 R9, R9, R12, RZ ;  /* 0x0000000c09097227 */ /* 0x000fc800078e00ff */
[----:B------:R-:W-:-:S04]  /*c280*/  IMAD.MOV R3, RZ, RZ, -R9 ;  /* 0x000000ffff037224 */ /* 0x000fc800078e0a09 */
[C---:B------:R-:W-:Y:S02]  /*c290*/  IMAD R12, R15.reuse, R3, R12 ;  /* 0x000000030f0c7224 */ /* 0x040fe400078e020c */
[----:B------:R-:W1:Y:S03]  /*c2a0*/  LDC.64 R2, c[0x0][0x390] ;  /* 0x0000e400ff027b82 */ /* 0x000e660000000a00 */
        /* <DEDUP_REMOVED lines=9> */
[----:B-1----:R-:W-:-:S04]  /*c340*/  ISETP.NE.U32.AND P4, PT, R2, 0x1, PT ;  /* 0x000000010200780c */ /* 0x002fc80003f85070 */
[----:B------:R-:W-:Y:S02]  /*c350*/  ISETP.NE.AND.EX P4, PT, R3, RZ, PT, P4 ;  /* 0x000000ff0300720c */ /* 0x000fe40003f85340 */
[----:B------:R-:W-:Y:S01]  /*c360*/  @!P1 IMAD.MOV R9, RZ, RZ, -R9 ;  /* 0x000000ffff099224 */ /* 0x000fe200078e0a09 */
[----:B------:R-:W-:Y:S02]  /*c370*/  @!P5 LOP3.LUT R9, RZ, R0, RZ, 0x33, !PT ;  /* 0x00000000ff09d212 */ /* 0x000fe400078e33ff */
[----:B0-----:R-:W-:Y:S02]  /*c380*/  ISETP.NE.U32.AND P5, PT, R54, 0x1, PT ;  /* 0x000000013600780c */ /* 0x001fe40003fa5070 */
[----:B------:R-:W-:Y:S02]  /*c390*/  SEL R11, R11, RZ, P4 ;  /* 0x000000ff0b0b7207 */ /* 0x000fe40002000000 */
[----:B---3--:R-:W-:Y:S02]  /*c3a0*/  ISETP.NE.U32.AND P1, PT, R14, 0x1, PT ;  /* 0x000000010e00780c */ /* 0x008fe40003f25070 */
[----:B------:R-:W-:Y:S01]  /*c3b0*/  IADD3 R3, PT, PT, -R9, RZ, RZ ;  /* 0x000000ff09037210 */ /* 0x000fe20007ffe1ff */
[----:B------:R-:W-:Y:S01]  /*c3c0*/  IMAD R11, R11, UR36, RZ ;  /* 0x000000240b0b7c24 */ /* 0x000fe2000f8e02ff */
[----:B------:R-:W-:-:S02]  /*c3d0*/  ISETP.NE.AND.EX P1, PT, R15, RZ, PT, P1 ;  /* 0x000000ff0f00720c */ /* 0x000fc40003f25310 */
[----:B------:R-:W-:Y:S01]  /*c3e0*/  ISETP.NE.AND.EX P5, PT, R55, RZ, PT, P5 ;  /* 0x000000ff3700720c */ /* 0x000fe20003fa5350 */
[----:B------:R-:W-:Y:S01]  /*c3f0*/  IMAD R0, R0, R3, R19 ;  /* 0x0000000300007224 */ /* 0x000fe200078e0213 */
[----:B--2---:R-:W-:Y:S02]  /*c400*/  ISETP.NE.U32.AND P4, PT, R64, 0x1, PT ;  /* 0x000000014000780c */ /* 0x004fe40003f85070 */
        /* <DEDUP_REMOVED lines=18> */
.L_x_1773:
[----:B------:R-:W-:Y:S05]  /*c530*/  BSYNC.RECONVERGENT B1 ;  /* 0x0000000000017941 */ /* 0x000fea0003800200 */
.L_x_1772:
[----:B------:R-:W-:Y:S01]  /*c540*/  BSSY.RECONVERGENT B1, `(.L_x_1774) ;  /* 0x0000077000017945 */ /* 0x000fe20003800200 */
[----:B------:R-:W-:Y:S02]  /*c550*/  IMAD.MOV.U32 R68, RZ, RZ, -0x800000 ;  /* 0xff800000ff447424 */ /* 0x000fe400078e00ff */
        /* <DEDUP_REMOVED lines=13> */
[----:B0-----:R-:W-:Y:S02]  /*c630*/  IADD3 R2, PT, PT, R0, 0xffffffe, RZ ;  /* 0x0ffffffe00027810 */ /* 0x001fe40007ffe0ff */
[----:B------:R-:W-:-:S04]  /*c640*/  IABS R0, R5 ;  /* 0x0000000500007213 */ /* 0x000fc80000000000 */
[----:B------:R0:W1:Y:S02]  /*c650*/  F2I.FTZ.U32.TRUNC.NTZ R3, R2 ;  /* 0x0000000200037305 */ /* 0x000064000021f000 */
[----:B0-----:R-:W-:Y:S02]  /*c660*/  IMAD.MOV.U32 R2, RZ, RZ, RZ ;  /* 0x000000ffff027224 */ /* 0x001fe400078e00ff */
[----:B-1----:R-:W-:-:S04]  /*c670*/  IMAD.MOV R12, RZ, RZ, -R3 ;  /* 0x000000ffff0c7224 */ /* 0x002fc800078e0a03 */
[----:B------:R-:W-:Y:S02]  /*c680*/  IMAD R7, R12, R11, RZ ;  /* 0x0000000b0c077224 */ /* 0x000fe400078e02ff */
[----:B------:R-:W0:Y:S02]  /*c690*/  I2F.RP R12, R64 ;  /* 0x00000040000c7306 */ /* 0x000e240000209400 */
[----:B------:R-:W-:-:S06]  /*c6a0*/  IMAD.HI.U32 R7, R3, R7, R2 ;  /* 0x0000000703077227 */ /* 0x000fcc00078e0002 */
[----:B------:R-:W-:-:S05]  /*c6b0*/  IMAD.HI.U32 R7, R7, R0, RZ ;  /* 0x0000000007077227 */ /* 0x000fca00078e00ff */
[----:B------:R-:W-:Y:S01]  /*c6c0*/  IADD3 R3, PT, PT, -R7, RZ, RZ ;  /* 0x000000ff07037210 */ /* 0x000fe20007ffe1ff */
[----:B0-----:R-:W0:Y:S04]  /*c6d0*/  MUFU.RCP R12, R12 ;  /* 0x0000000c000c7308 */ /* 0x001e280000001000 */
[----:B------:R-:W-:-:S05]  /*c6e0*/  IMAD R0, R11, R3, R0 ;  /* 0x000000030b007224 */ /* 0x000fca00078e0200 */
[----:B------:R-:W-:Y:S01]  /*c6f0*/  ISETP.GT.U32.AND P2, PT, R11, R0, PT ;  /* 0x000000000b00720c */ /* 0x000fe20003f44070 */
[----:B0-----:R-:W-:-:S12]  /*c700*/  VIADD R3, R12, 0xffffffe ;  /* 0x0ffffffe0c037836 */ /* 0x001fd80000000000 */
[----:B------:R-:W-:Y:S01]  /*c710*/  @!P2 IMAD.IADD R0, R0, 0x1, -R11 ;  /* 0x000000010000a824 */ /* 0x000fe200078e0a0b */
[----:B------:R-:W-:Y:S01]  /*c720*/  @!P2 IADD3 R7, PT, PT, R7, 0x1, RZ ;  /* 0x000000010707a810 */ /* 0x000fe20007ffe0ff */
[----:B------:R-:W0:Y:S01]  /*c730*/  F2I.FTZ.U32.TRUNC.NTZ R3, R3 ;  /* 0x0000000300037305 */ /* 0x000e22000021f000 */
[----:B------:R-:W-:Y:S02]  /*c740*/  ISETP.NE.AND P2, PT, R14, RZ, PT ;  /* 0x000000ff0e00720c */ /* 0x000fe40003f45270 */
[----:B------:R-:W-:Y:S02]  /*c750*/  ISETP.GE.U32.AND P1, PT, R0, R11, PT ;  /* 0x0000000b0000720c */ /* 0x000fe40003f26070 */
[----:B------:R-:W-:-:S04]  /*c760*/  LOP3.LUT R0, R5, R14, RZ, 0x3c, !PT ;  /* 0x0000000e05007212 */ /* 0x000fc800078e3cff */
[----:B------:R-:W-:Y:S02]  /*c770*/  ISETP.GE.AND P4, PT, R0, RZ, PT ;  /* 0x000000ff0000720c */ /* 0x000fe40003f86270 */
[----:B------:R-:W1:Y:S01]  /*c780*/  LDC R0, c[0x0][0x3c0] ;  /* 0x0000f000ff007b82 */ /* 0x000e620000000800 */
[----:B0-----:R-:W-:-:S04]  /*c790*/  IADD3 R11, PT, PT, RZ, -R3, RZ ;  /* 0x80000003ff0b7210 */ /* 0x001fc80007ffe0ff */
[----:B------:R-:W-:Y:S02]  /*c7a0*/  @P1 VIADD R7, R7, 0x1 ;  /* 0x0000000107071836 */ /* 0x000fe40000000000 */
[----:B------:R-:W-:-:S04]  /*c7b0*/  IMAD R11, R11, R64, RZ ;  /* 0x000000400b0b7224 */ /* 0x000fc800078e02ff */
[----:B------:R-:W-:Y:S01]  /*c7c0*/  @!P4 IMAD.MOV R7, RZ, RZ, -R7 ;  /* 0x000000ffff07c224 */ /* 0x000fe200078e0a07 */
[----:B------:R-:W-:-:S05]  /*c7d0*/  @!P2 LOP3.LUT R7, RZ, R14, RZ, 0x33, !PT ;  /* 0x0000000eff07a212 */ /* 0x000fca00078e33ff */
        /* <DEDUP_REMOVED lines=18> */
[----:B------:R-:W0:Y:S03]  /*c900*/  LDC.64 R64, c[0x0][0x3a0] ;  /* 0x0000e800ff407b82 */ /* 0x000e260000000a00 */
[----:B------:R-:W-:-:S02]  /*c910*/  ISETP.GE.AND P4, PT, R3, RZ, PT ;  /* 0x000000ff0300720c */ /* 0x000fc40003f86270 */
[----:B------:R-:W1:Y:S05]  /*c920*/  F2I.FTZ.U32.TRUNC.NTZ R3, R12 ;  /* 0x0000000c00037305 */ /* 0x000e6a000021f000 */
[----:B------:R-:W-:-:S04]  /*c930*/  @P1 VIADD R2, R2, 0x1 ;  /* 0x0000000102021836 */ /* 0x000fc80000000000 */
[----:B------:R-:W-:-:S05]  /*c940*/  IMAD.MOV.U32 R17, RZ, RZ, R2 ;  /* 0x000000ffff117224 */ /* 0x000fca00078e0002 */
[----:B------:R-:W-:Y:S01]  /*c950*/  @!P4 IADD3 R17, PT, PT, -R17, RZ, RZ ;  /* 0x000000ff1111c210 */ /* 0x000fe20007ffe1ff */
[----:B-1----:R-:W-:Y:S01]  /*c960*/  IMAD.MOV R11, RZ, RZ, -R3 ;  /* 0x000000ffff0b7224 */ /* 0x002fe200078e0a03 */
[----:B------:R-:W-:-:S05]  /*c970*/  @!P2 LOP3.LUT R17, RZ, R9, RZ, 0x33, !PT ;  /* 0x00000009ff11a212 */ /* 0x000fca00078e33ff */
[----:B------:R-:W-:-:S04]  /*c980*/  IMAD.MOV R2, RZ, RZ, -R17 ;  /* 0x000000ffff027224 */ /* 0x000fc800078e0a11 */
[----:B------:R-:W-:Y:S01]  /*c990*/  IMAD R19, R9, R2, R14 ;  /* 0x0000000209137224 */ /* 0x000fe200078e020e */
[----:B------:R-:W-:Y:S01]  /*c9a0*/  MOV R2, RZ ;  /* 0x000000ff00027202 */ /* 0x000fe20000000f00 */
[----:B------:R-:W-:Y:S01]  /*c9b0*/  IMAD R9, R11, R66, RZ ;  /* 0x000000420b097224 */ /* 0x000fe200078e02ff */
[----:B------:R-:W1:Y:S02]  /*c9c0*/  LDC.64 R14, c[0x0][0x398] ;  /* 0x0000e600ff0e7b82 */ /* 0x000e640000000a00 */
[----:B------:R-:W-:Y:S01]  /*c9d0*/  IABS R11, R19 ;  /* 0x00000013000b7213 */ /* 0x000fe20000000000 */
[----:B------:R-:W-:-:S06]  /*c9e0*/  IMAD.HI.U32 R2, R3, R9, R2 ;  /* 0x0000000903027227 */ /* 0x000fcc00078e0002 */
[----:B------:R-:W-:Y:S02]  /*c9f0*/  IMAD.HI.U32 R9, R2, R11, RZ ;  /* 0x0000000b02097227 */ /* 0x000fe400078e00ff */
[----:B------:R-:W2:Y:S02]  /*ca00*/  LDC.64 R2, c[0x0][0x390] ;  /* 0x0000e400ff027b82 */ /* 0x000ea40000000a00 */
[----:B------:R-:W-:-:S04]  /*ca10*/  IMAD.MOV R12, RZ, RZ, -R9 ;  /* 0x000000ffff0c7224 */ /* 0x000fc800078e0a09 */
[----:B------:R-:W-:-:S05]  /*ca20*/  IMAD R11, R66, R12, R11 ;  /* 0x0000000c420b7224 */ /* 0x000fca00078e020b */
[----:B------:R-:W-:-:S13]  /*ca30*/  ISETP.GT.U32.AND P5, PT, R66, R11, PT ;  /* 0x0000000b4200720c */ /* 0x000fda0003fa4070 */
[----:B------:R-:W-:Y:S01]  /*ca40*/  @!P5 IMAD.IADD R11, R11, 0x1, -R66 ;  /* 0x000000010b0bd824 */ /* 0x000fe200078e0a42 */
[----:B--2---:R-:W-:Y:S02]  /*ca50*/  ISETP.NE.U32.AND P1, PT, R2, 0x1, PT ;  /* 0x000000010200780c */ /* 0x004fe40003f25070 */
[----:B------:R-:W-:Y:S02]  /*ca60*/  LOP3.LUT R2, R19, R0, RZ, 0x3c, !PT ;  /* 0x0000000013027212 */ /* 0x000fe400078e3cff */
[----:B------:R-:W-:Y:S02]  /*ca70*/  ISETP.GE.U32.AND P2, PT, R11, R66, PT ;  /* 0x000000420b00720c */ /* 0x000fe40003f46070 */
[----:B------:R-:W2:Y:S01]  /*ca80*/  LDC.64 R66, c[0x0][0x3a8] ;  /* 0x0000ea00ff427b82 */ /* 0x000ea20000000a00 */
[----:B------:R-:W-:Y:S02]  /*ca90*/  ISETP.GE.AND P4, PT, R2, RZ, PT ;  /* 0x000000ff0200720c */ /* 0x000fe40003f86270 */
[----:B------:R-:W-:-:S02]  /*caa0*/  @!P5 IADD3 R9, PT, PT, R9, 0x1, RZ ;  /* 0x000000010909d810 */ /* 0x000fc40007ffe0ff */
[----:B------:R-:W-:Y:S02]  /*cab0*/  ISETP.NE.AND P5, PT, R0, RZ, PT ;  /* 0x000000ff0000720c */ /* 0x000fe40003fa5270 */
[----:B------:R-:W-:-:S04]  /*cac0*/  ISETP.NE.AND.EX P1, PT, R3, RZ, PT, P1 ;  /* 0x000000ff0300720c */ /* 0x000fc80003f25310 */
[----:B------:R-:W-:Y:S01]  /*cad0*/  @P2 VIADD R9, R9, 0x1 ;  /* 0x0000000109092836 */ /* 0x000fe20000000000 */
[----:B-1----:R-:W-:Y:S02]  /*cae0*/  ISETP.NE.U32.AND P2, PT, R14, 0x1, PT ;  /* 0x000000010e00780c */ /* 0x002fe40003f45070 */
[----:B------:R-:W-:Y:S01]  /*caf0*/  SEL R7, R7, RZ, P1 ;  /* 0x000000ff07077207 */ /* 0x000fe20000800000 */
[----:B------:R-:W-:Y:S01]  /*cb00*/  @!P4 IMAD.MOV R9, RZ, RZ, -R9 ;  /* 0x000000ffff09c224 */ /* 0x000fe200078e0a09 */
[----:B0-----:R-:W-:Y:S02]  /*cb10*/  ISETP.NE.U32.AND P4, PT, R64, 0x1, PT ;  /* 0x000000014000780c */ /* 0x001fe40003f85070 */
[----:B------:R-:W-:Y:S01]  /*cb20*/  @!P5 LOP3.LUT R9, RZ, R0, RZ, 0x33, !PT ;  /* 0x00000000ff09d212 */ /* 0x000fe200078e33ff */
[----:B------:R-:W-:Y:S01]  /*cb30*/  IMAD R7, R7, UR36, RZ ;  /* 0x0000002407077c24 */ /* 0x000fe2000f8e02ff */
[----:B------:R-:W-:Y:S02]  /*cb40*/  ISETP.NE.AND.EX P2, PT, R15, RZ, PT, P2 ;  /* 0x000000ff0f00720c */ /* 0x000fe40003f45320 */
[----:B------:R-:W-:-:S02]  /*cb50*/  IADD3 R3, PT, PT, -R9, RZ, RZ ;  /* 0x000000ff09037210 */ /* 0x000fc40007ffe1ff */
[----:B------:R-:W-:Y:S02]  /*cb60*/  ISETP.NE.AND.EX P4, PT, R65, RZ, PT, P4 ;  /* 0x000000ff4100720c */ /* 0x000fe40003f85340 */
        /* <DEDUP_REMOVED lines=20> */
.L_x_1775:
[----:B------:R-:W-:Y:S05]  /*ccb0*/  BSYNC.RECONVERGENT B1 ;  /* 0x0000000000017941 */ /* 0x000fea0003800200 */
.L_x_1774:
        /* <DEDUP_REMOVED lines=21> */
[----:B------:R-:W-:-:S06]  /*ce10*/  IMAD.HI.U32 R7, R3, R7, R2 ;  /* 0x0000000703077227 */ /* 0x000fcc00078e0002 */
        /* <DEDUP_REMOVED lines=10> */
[----:B0-----:R-:W-:Y:S01]  /*cec0*/  IMAD.MOV R9, RZ, RZ, -R3 ;  /* 0x000000ffff097224 */ /* 0x001fe200078e0a03 */
[----:B------:R-:W-:-:S03]  /*ced0*/  LOP3.LUT R0, R49, R14, RZ, 0x3c, !PT ;  /* 0x0000000e31007212 */ /* 0x000fc600078e3cff */
[----:B------:R-:W-:Y:S01]  /*cee0*/  IMAD R9, R9, R64, RZ ;  /* 0x0000004009097224 */ /* 0x000fe200078e02ff */
[----:B------:R-:W-:Y:S02]  /*cef0*/  ISETP.GE.AND P3, PT, R0, RZ, PT ;  /* 0x000000ff0000720c */ /* 0x000fe40003f66270 */
[----:B------:R-:W0:Y:S05]  /*cf00*/  LDC R0, c[0x0][0x3c0] ;  /* 0x0000f000ff007b82 */ /* 0x000e2a0000000800 */
[----:B------:R-:W-:-:S06]  /*cf10*/  @P1 VIADD R7, R7, 0x1 ;  /* 0x0000000107071836 */ /* 0x000fcc0000000000 */
[----:B------:R-:W-:Y:S02]  /*cf20*/  @!P3 IADD3 R7, PT, PT, -R7, RZ, RZ ;  /* 0x000000ff0707b210 */ /* 0x000fe40007ffe1ff */
[----:B------:R-:W-:-:S05]  /*cf30*/  @!P2 LOP3.LUT R7, RZ, R14, RZ, 0x33, !PT ;  /* 0x0000000eff07a212 */ /* 0x000fca00078e33ff */
[----:B------:R-:W-:-:S04]  /*cf40*/  IMAD.MOV R2, RZ, RZ, -R7 ;  /* 0x000000ffff027224 */ /* 0x000fc800078e0a07 */
        /* <DEDUP_REMOVED lines=18> */
[----:B------:R-:W-:Y:S01]  /*d070*/  LOP3.LUT R3, R14, R5, RZ, 0x3c, !PT ;  /* 0x000000050e037212 */ /* 0x000fe200078e3cff */
[----:B------:R-:W0:Y:S03]  /*d080*/  LDC.64 R64, c[0x0][0x3a0] ;  /* 0x0000e800ff407b82 */ /* 0x000e260000000a00 */
[----:B------:R-:W-:-:S02]  /*d090*/  ISETP.GE.AND P3, PT, R3, RZ, PT ;  /* 0x000000ff0300720c */ /* 0x000fc40003f66270 */
        /* <DEDUP_REMOVED lines=8> */
[----:B------:R-:W-:Y:S01]  /*d120*/  IMAD R5, R9, R66, RZ ;  /* 0x0000004209057224 */ /* 0x000fe200078e02ff */
[----:B------:R-:W1:Y:S01]  /*d130*/  LDC.64 R14, c[0x0][0x398] ;  /* 0x0000e600ff0e7b82 */ /* 0x000e620000000a00 */
[----:B------:R-:W-:Y:S01]  /*d140*/  IMAD.MOV.U32 R2, RZ, RZ, RZ ;  /* 0x000000ffff027224 */ /* 0x000fe200078e00ff */
[----:B------:R-:W-:-:S03]  /*d150*/  IABS R9, R17 ;  /* 0x0000001100097213 */ /* 0x000fc60000000000 */
[----:B------:R-:W-:-:S06]  /*d160*/  IMAD.HI.U32 R2, R3, R5, R2 ;  /* 0x0000000503027227 */ /* 0x000fcc00078e0002 */
        /* <DEDUP_REMOVED lines=43> */
.L_x_1777:
[----:B------:R-:W-:Y:S05]  /*d420*/  BSYNC.RECONVERGENT B1 ;  /* 0x0000000000017941 */ /* 0x000fea0003800200 */
.L_x_1776:
[----:B------:R-:W0:Y:S01]  /*d430*/  S2R R49, SR_TID.X ;  /* 0x0000000000317919 */ /* 0x000e220000002100 */
[----:B------:R-:W-:-:S03]  /*d440*/  UMOV UR4, 0xffffffff ;  /* 0xffffffff00047882 */ /* 0x000fc60000000000 */
[----:B------:R-:W-:Y:S05]  /*d450*/  BRA.DIV UR4, `(.L_x_1778) ;  /* 0x00000036048c7947 */ /* 0x000fea000b800000 */
[----:B------:R-:W2:Y:S01]  /*d460*/  SHFL.BFLY PT, R14, R13, 0x10, 0x1f ;  /* 0x0e001f000d0e7f89 */ /* 0x000ea200000e0000 */
[----:B------:R-:W-:Y:S02]  /*d470*/  HFMA2 R11, -RZ, RZ, 0.96630859375, -0.0022525787353515625 ;  /* 0x3bbb989dff0b7431 */ /* 0x000fe400000001ff */
        /* <DEDUP_REMOVED lines=40> */
[-C--:B------:R-:W-:Y:S01]  /*d700*/  FFMA.RM R0, R7, R12.reuse, 12582913 ;  /* 0x4b40000107007423 */ /* 0x080fe2000000400c */
[----:B------:R-:W-:Y:S01]  /*d710*/  FADD R5, R3, -12583039 ;  /* 0xcb40007f03057421 */ /* 0x000fe20000000000 */
[-C--:B------:R-:W-:Y:S01]  /*d720*/  FFMA.SAT R13, R58, R11.reuse, 0.5 ;  /* 0x3f0000003a0d7423 */ /* 0x080fe2000000200b */
[-C--:B------:R-:W-:Y:S01]  /*d730*/  FFMA.SAT R15, R4, R11.reuse, 0.5 ;  /* 0x3f000000040f7423 */ /* 0x080fe2000000200b */
[----:B------:R-:W-:Y:S01]  /*d740*/  FADD R9, R0, -12583039 ;  /* 0xcb40007f00097421 */ /* 0x000fe20000000000 */
[----:B------:R-:W-:Y:S01]  /*d750*/  FFMA R7, R62, 1.4426950216293334961, -R5 ;  /* 0x3fb8aa3b3e077823 */ /* 0x000fe20000000805 */
[-C--:B------:R-:W-:Y:S01]  /*d760*/  FFMA.RM R2, R13, R12.reuse, 12582913 ;  /* 0x4b4000010d027423 */ /* 0x080fe2000000400c */
[-C--:B------:R-:W-:Y:S01]  /*d770*/  FFMA.RM R5, R15, R12.reuse, 12582913 ;  /* 0x4b4000010f057423 */ /* 0x080fe2000000400c */
[----:B------:R-:W-:Y:S01]  /*d780*/  FFMA R9, R60, 1.4426950216293334961, -R9 ;  /* 0x3fb8aa3b3c097823 */ /* 0x000fe20000000809 */
[----:B------:R-:W-:Y:S01]  /*d790*/  FFMA R62, R62, 1.925963033500011079e-08, R7 ;  /* 0x32a570603e3e7823 */ /* 0x000fe20000000007 */
        /* <DEDUP_REMOVED lines=10> */
[-C--:B------:R-:W-:Y:S01]  /*d840*/  FFMA.RM R15, R15, R12.reuse, 12582913 ;  /* 0x4b4000010f0f7423 */ /* 0x080fe2000000400c */
[----:B------:R-:W-:Y:S01]  /*d850*/  FFMA R31, R4, 1.925963033500011079e-08, R9 ;  /* 0x32a57060041f7823 */ /* 0x000fe20000000009 */
[-C--:B------:R-:W-:Y:S01]  /*d860*/  FFMA.SAT R17, R50, R11.reuse, 0.5 ;  /* 0x3f00000032117423 */ /* 0x080fe2000000200b */
[----:B------:R-:W-:Y:S01]  /*d870*/  FFMA R9, R56, 1.4426950216293334961, -R7 ;  /* 0x3fb8aa3b38097823 */ /* 0x000fe20000000807 */
[-C--:B------:R-:W-:Y:S01]  /*d880*/  FFMA.SAT R19, R8, R11.reuse, 0.5 ;  /* 0x3f00000008137423 */ /* 0x080fe2000000200b */
[-C--:B------:R-:W-:Y:S01]  /*d890*/  FFMA.SAT R25, R24, R11.reuse, 0.5 ;  /* 0x3f00000018197423 */ /* 0x080fe2000000200b */
[-C--:B------:R-:W-:Y:S01]  /*d8a0*/  FFMA.RM R7, R17, R12.reuse, 12582913 ;  /* 0x4b40000111077423 */ /* 0x080fe2000000400c */
[----:B------:R-:W-:Y:S01]  /*d8b0*/  FFMA R56, R56, 1.925963033500011079e-08, R9 ;  /* 0x32a5706038387823 */ /* 0x000fe20000000009 */
[----:B------:R-:W-:Y:S01]  /*d8c0*/  FADD R9, R15, -12583039 ;  /* 0xcb40007f0f097421 */ /* 0x000fe20000000000 */
[-C--:B------:R-:W-:Y:S01]  /*d8d0*/  FFMA.RM R19, R19, R12.reuse, 12582913 ;  /* 0x4b40000113137423 */ /* 0x080fe2000000400c */
[----:B------:R-:W-:Y:S01]  /*d8e0*/  FADD R17, R7, -12583039 ;  /* 0xcb40007f07117421 */ /* 0x000fe20000000000 */
[----:B------:R-:W-:Y:S01]  /*d8f0*/  SHF.L.U32 R0, R0, 0x17, RZ ;  /* 0x0000001700007819 */ /* 0x000fe200000006ff */
[----:B------:R-:W-:Y:S01]  /*d900*/  FFMA R9, R6, 1.4426950216293334961, -R9 ;  /* 0x3fb8aa3b06097823 */ /* 0x000fe20000000809 */
[-C--:B------:R-:W-:Y:S01]  /*d910*/  FFMA.RM R14, R25, R12.reuse, 12582913 ;  /* 0x4b400001190e7423 */ /* 0x080fe2000000400c */
[----:B------:R-:W-:Y:S01]  /*d920*/  FFMA R17, R50, 1.4426950216293334961, -R17 ;  /* 0x3fb8aa3b32117823 */ /* 0x000fe20000000811 */
[----:B------:R-:W2:Y:S01]  /*d930*/  MUFU.EX2 R27, R58 ;  /* 0x0000003a001b7308 */ /* 0x000ea20000000800 */
[----:B------:R-:W-:Y:S01]  /*d940*/  FFMA R29, R6, 1.925963033500011079e-08, R9 ;  /* 0x32a57060061d7823 */ /* 0x000fe20000000009 */
[-C--:B------:R-:W-:Y:S01]  /*d950*/  FFMA.SAT R9, R10, R11.reuse, 0.5 ;  /* 0x3f0000000a097423 */ /* 0x080fe2000000200b */
[----:B------:R-:W-:Y:S01]  /*d960*/  FFMA R50, R50, 1.925963033500011079e-08, R17 ;  /* 0x32a5706032327823 */ /* 0x000fe20000000011 */
[----:B------:R-:W-:Y:S01]  /*d970*/  FADD R17, R19, -12583039 ;  /* 0xcb40007f13117421 */ /* 0x000fe20000000000 */
[----:B------:R-:W-:Y:S01]  /*d980*/  FADD R25, R14, -12583039 ;  /* 0xcb40007f0e197421 */ /* 0x000fe20000000000 */
[----:B------:R-:W-:Y:S01]  /*d990*/  FFMA.RM R9, R9, R12, 12582913 ;  /* 0x4b40000109097423 */ /* 0x000fe2000000400c */
[----:B------:R-:W-:Y:S01]  /*d9a0*/  FFMA.SAT R33, R20, R11, 0.5 ;  /* 0x3f00000014217423 */ /* 0x000fe2000000200b */
[----:B------:R-:W-:Y:S01]  /*d9b0*/  FFMA R17, R8, 1.4426950216293334961, -R17 ;  /* 0x3fb8aa3b08117823 */ /* 0x000fe20000000811 */
[----:B------:R-:W-:Y:S01]  /*d9c0*/  FFMA R25, R24, 1.4426950216293334961, -R25 ;  /* 0x3fb8aa3b18197823 */ /* 0x000fe20000000819 */
[----:B------:R-:W-:Y:S01]  /*d9d0*/  FADD R21, R9, -12583039 ;  /* 0xcb40007f09157421 */ /* 0x000fe20000000000 */
[----:B------:R-:W-:-:S02]  /*d9e0*/  IMAD.SHL.U32 R2, R2, 0x800000, RZ ;  /* 0x0080000002027824 */ /* 0x000fc400078e00ff */
[----:B------:R-:W-:Y:S01]  /*d9f0*/  FFMA R23, R8, 1.925963033500011079e-08, R17 ;  /* 0x32a5706008177823 */ /* 0x000fe20000000011 */
[----:B------:R-:W-:Y:S01]  /*da00*/  FFMA R24, R24, 1.925963033500011079e-08, R25 ;  /* 0x32a5706018187823 */ /* 0x000fe20000000019 */
[----:B------:R-:W-:Y:S01]  /*da10*/  FFMA R21, R10, 1.4426950216293334961, -R21 ;  /* 0x3fb8aa3b0a157823 */ /* 0x000fe20000000815 */
[----:B------:R-:W3:Y:S01]  /*da20*/  MUFU.EX2 R31, R31 ;  /* 0x0000001f001f7308 */ /* 0x000ee20000000800 */
[----:B------:R-:W-:Y:S02]  /*da30*/  IMAD.SHL.U32 R4, R5, 0x800000, RZ ;  /* 0x0080000005047824 */ /* 0x000fe400078e00ff */
[----:B--2---:R-:W-:Y:S01]  /*da40*/  FMUL R2, R2, R27 ;  /* 0x0000001b02027220 */ /* 0x004fe20000400000 */
[----:B------:R-:W-:Y:S01]  /*da50*/  FFMA R17, R10, 1.925963033500011079e-08, R21 ;  /* 0x32a570600a117823 */ /* 0x000fe20000000015 */
[-C--:B------:R-:W-:Y:S01]  /*da60*/  FFMA.SAT R21, R16, R11.reuse, 0.5 ;  /* 0x3f00000010157423 */ /* 0x080fe2000000200b */
[-C--:B------:R-:W-:Y:S01]  /*da70*/  FFMA.SAT R5, R22, R11.reuse, 0.5 ;  /* 0x3f00000016057423 */ /* 0x080fe2000000200b */
[----:B------:R-:W-:Y:S01]  /*da80*/  SHF.L.U32 R8, R19, 0x17, RZ ;  /* 0x0000001713087819 */ /* 0x000fe200000006ff */
[----:B------:R-:W-:Y:S01]  /*da90*/  FFMA.SAT R19, R32, R11, 0.5 ;  /* 0x3f00000020137423 */ /* 0x000fe2000000200b */
[----:B------:R-:W-:Y:S01]  /*daa0*/  FFMA.RM R10, R21, R12, 12582913 ;  /* 0x4b400001150a7423 */ /* 0x000fe2000000400c */
[----:B------:R-:W2:Y:S01]  /*dab0*/  MUFU.EX2 R23, R23 ;  /* 0x0000001700177308 */ /* 0x000ea20000000800 */
[----:B------:R-:W-:-:S02]  /*dac0*/  IMAD.SHL.U32 R6, R15, 0x800000, RZ ;  /* 0x008000000f067824 */ /* 0x000fc400078e00ff */
[C---:B------:R-:W-:Y:S01]  /*dad0*/  FADD R21, R10.reuse, -12583039 ;  /* 0xcb40007f0a157421 */ /* 0x040fe20000000000 */
[----:B------:R-:W-:Y:S02]  /*dae0*/  IMAD.SHL.U32 R9, R9, 0x800000, RZ ;  /* 0x0080000009097824 */ /* 0x000fe400078e00ff */
[----:B------:R-:W-:Y:S02]  /*daf0*/  IMAD.SHL.U32 R10, R10, 0x800000, RZ ;  /* 0x008000000a0a7824 */ /* 0x000fe400078e00ff */
[----:B------:R-:W-:Y:S01]  /*db00*/  FFMA R21, R16, 1.4426950216293334961, -R21 ;  /* 0x3fb8aa3b10157823 */ /* 0x000fe20000000815 */
[----:B---3--:R-:W-:Y:S01]  /*db10*/  FMUL R4, R4, R31 ;  /* 0x0000001f04047220 */ /* 0x008fe20000400000 */
[----:B------:R-:W3:Y:S01]  /*db20*/  MUFU.EX2 R29, R29 ;  /* 0x0000001d001d7308 */ /* 0x000ee20000000800 */
[----:B------:R-:W-:Y:S02]  /*db30*/  IMAD.SHL.U32 R7, R7, 0x800000, RZ ;  /* 0x0080000007077824 */ /* 0x000fe400078e00ff */
[----:B------:R-:W-:Y:S01]  /*db40*/  FFMA R16, R16, 1.925963033500011079e-08, R21 ;  /* 0x32a5706010107823 */ /* 0x000fe20000000015 */
[----:B------:R-:W-:-:S04]  /*db50*/  IMAD.SHL.U32 R3, R3, 0x800000, RZ ;  /* 0x0080000003037824 */ /* 0x000fc800078e00ff */
[----:B------:R-:W4:Y:S01]  /*db60*/  MUFU.EX2 R21, R60 ;  /* 0x0000003c00157308 */ /* 0x000f220000000800 */
[----:B--2---:R-:W-:Y:S01]  /*db70*/  FMUL R8, R8, R23 ;  /* 0x0000001708087220 */ /* 0x004fe20000400000 */
[----:B------:R-:W-:-:S04]  /*db80*/  FFMA.RM R23, R19, R12, 12582913 ;  /* 0x4b40000113177423 */ /* 0x000fc8000000400c */
[C---:B------:R-:W-:Y:S01]  /*db90*/  FADD R19, R23.reuse, -12583039 ;  /* 0xcb40007f17137421 */ /* 0x040fe20000000000 */
[----:B------:R-:W-:Y:S01]  /*dba0*/  IMAD.SHL.U32 R23, R23, 0x800000, RZ ;  /* 0x0080000017177824 */ /* 0x000fe200078e00ff */
[----:B------:R-:W2:Y:S01]  /*dbb0*/  MUFU.EX2 R50, R50 ;  /* 0x0000003200327308 */ /* 0x000ea20000000800 */
[----:B---3--:R-:W-:Y:S01]  /*dbc0*/  FMUL R6, R6, R29 ;  /* 0x0000001d06067220 */ /* 0x008fe20000400000 */
[----:B------:R-:W-:-:S04]  /*dbd0*/  FFMA R19, R32, 1.4426950216293334961, -R19 ;  /* 0x3fb8aa3b20137823 */ /* 0x000fc80000000813 */
[----:B------:R-:W-:Y:S02]  /*dbe0*/  FFMA R32, R32, 1.925963033500011079e-08, R19 ;  /* 0x32a5706020207823 */ /* 0x000fe40000000013 */
[----:B------:R3:W5:Y:S01]  /*dbf0*/  MUFU.EX2 R19, R16 ;  /* 0x0000001000137308 */ /* 0x0007620000000800 */
[----:B----4-:R-:W-:Y:S01]  /*dc00*/  FMUL R0, R0, R21 ;  /* 0x0000001500007220 */ /* 0x010fe20000400000 */
[----:B------:R-:W-:-:S04]  /*dc10*/  FFMA.SAT R21, R18, R11, 0.5 ;  /* 0x3f00000012157423 */ /* 0x000fc8000000200b */
[----:B------:R-:W-:Y:S02]  /*dc20*/  FFMA.RM R21, R21, R12, 12582913 ;  /* 0x4b40000115157423 */ /* 0x000fe4000000400c */
[----:B------:R-:W4:Y:S01]  /*dc30*/  MUFU.EX2 R62, R62 ;  /* 0x0000003e003e7308 */ /* 0x000f220000000800 */
[----:B---3--:R-:W-:Y:S01]  /*dc40*/  SHF.L.U32 R16, R14, 0x17, RZ ;  /* 0x000000170e107819 */ /* 0x008fe200000006ff */
[----:B------:R-:W-:Y:S01]  /*dc50*/  FADD R25, R21, -12583039 ;  /* 0xcb40007f15197421 */ /* 0x000fe20000000000 */
[----:B--2---:R-:W-:-:S03]  /*dc60*/  FMUL R7, R7, R50 ;  /* 0x0000003207077220 */ /* 0x004fc60000400000 */
[----:B------:R-:W-:Y:S02]  /*dc70*/  FFMA R25, R18, 1.4426950216293334961, -R25 ;  /* 0x3fb8aa3b12197823 */ /* 0x000fe40000000819 */
[----:B------:R-:W-:Y:S01]  /*dc80*/  MUFU.EX2 R56, R56 ;  /* 0x0000003800387308 */ /* 0x000fe20000000800 */
[----:B-----5:R-:W-:Y:S01]  /*dc90*/  FMUL R10, R10, R19 ;  /* 0x000000130a0a7220 */ /* 0x020fe20000400000 */
[----:B------:R-:W-:Y:S01]  /*dca0*/  FFMA R25, R18, 1.925963033500011079e-08, R25 ;  /* 0x32a5706012197823 */ /* 0x000fe20000000019 */
[----:B------:R-:W-:Y:S01]  /*dcb0*/  FFMA.RM R18, R33, R12, 12582913 ;  /* 0x4b40000121127423 */ /* 0x000fe2000000400c */
[----:B------:R-:W-:-:S03]  /*dcc0*/  FFMA.SAT R33, R28, R11, 0.5 ;  /* 0x3f0000001c217423 */ /* 0x000fc6000000200b */
[C---:B------:R-:W-:Y:S01]  /*dcd0*/  FADD R27, R18.reuse, -12583039 ;  /* 0xcb40007f121b7421 */ /* 0x040fe20000000000 */
[----:B------:R-:W-:Y:S02]  /*dce0*/  IMAD.SHL.U32 R18, R18, 0x800000, RZ ;  /* 0x0080000012127824 */ /* 0x000fe400078e00ff */
[----:B----4-:R-:W-:Y:S01]  /*dcf0*/  FMUL R3, R3, R62 ;  /* 0x0000003e03037220 */ /* 0x010fe20000400000 */
[----:B------:R-:W2:Y:S01]  /*dd00*/  MUFU.EX2 R32, R32 ;  /* 0x0000002000207308 */ /* 0x000ea20000000800 */
[----:B------:R-:W-:-:S04]  /*dd10*/  FFMA R27, R20, 1.4426950216293334961, -R27 ;  /* 0x3fb8aa3b141b7823 */ /* 0x000fc8000000081b */
[----:B------:R-:W-:Y:S01]  /*dd20*/  FFMA R27, R20, 1.925963033500011079e-08, R27 ;  /* 0x32a57060141b7823 */ /* 0x000fe2000000001b */
[----:B------:R-:W-:-:S04]  /*dd30*/  FFMA.RM R20, R5, R12, 12582913 ;  /* 0x4b40000105147423 */ /* 0x000fc8000000400c */
[----:B------:R-:W-:Y:S01]  /*dd40*/  FADD R5, R20, -12583039 ;  /* 0xcb40007f14057421 */ /* 0x000fe20000000000 */
[----:B------:R-:W3:Y:S03]  /*dd50*/  MUFU.EX2 R27, R27 ;  /* 0x0000001b001b7308 */ /* 0x000ee60000000800 */
[----:B------:R-:W-:Y:S01]  /*dd60*/  FFMA R5, R22, 1.4426950216293334961, -R5 ;  /* 0x3fb8aa3b16057823 */ /* 0x000fe20000000805 */
[----:B--2---:R-:W-:-:S03]  /*dd70*/  FMUL R23, R23, R32 ;  /* 0x0000002017177220 */ /* 0x004fc60000400000 */
[----:B------:R-:W-:Y:S01]  /*dd80*/  FFMA R31, R22, 1.925963033500011079e-08, R5 ;  /* 0x32a57060161f7823 */ /* 0x000fe20000000005 */
[----:B------:R-:W-:Y:S01]  /*dd90*/  FFMA.RM R22, R33, R12, 12582913 ;  /* 0x4b40000121167423 */ /* 0x000fe2000000400c */
[----:B------:R-:W-:Y:S02]  /*dda0*/  SHF.L.U32 R5, R13, 0x17, RZ ;  /* 0x000000170d057819 */ /* 0x000fe400000006ff */
[----:B------:R-:W-:Y:S01]  /*ddb0*/  MUFU.EX2 R50, R31 ;  /* 0x0000001f00327308 */ /* 0x000fe20000000800 */
[----:B------:R-:W-:Y:S02]  /*ddc0*/  FADD R13, R22, -12583039 ;  /* 0xcb40007f160d7421 */ /* 0x000fe40000000000 */
[----:B------:R-:W-:Y:S02]  /*ddd0*/  FMUL R5, R5, R56 ;  /* 0x0000003805057220 */ /* 0x000fe40000400000 */
[----:B------:R-:W-:Y:S01]  /*dde0*/  FFMA R13, R28, 1.4426950216293334961, -R13 ;  /* 0x3fb8aa3b1c0d7823 */ /* 0x000fe2000000080d */
[----:B---3--:R-:W-:-:S03]  /*ddf0*/  FMUL R18, R18, R27 ;  /* 0x0000001b12127220 */ /* 0x008fc60000400000 */
[----:B------:R-:W-:Y:S01]  /*de00*/  FFMA R33, R28, 1.925963033500011079e-08, R13 ;  /* 0x32a570601c217823 */ /* 0x000fe2000000000d */
[----:B------:R-:W-:Y:S01]  /*de10*/  FFMA.SAT R13, R26, R11, 0.5 ;  /* 0x3f0000001a0d7423 */ /* 0x000fe2000000200b */
[----:B------:R2:W3:Y:S03]  /*de20*/  MUFU.EX2 R28, R17 ;  /* 0x00000011001c7308 */ /* 0x0004e60000000800 */
[----:B------:R-:W-:-:S04]  /*de30*/  FFMA.RM R13, R13, R12, 12582913 ;  /* 0x4b4000010d0d7423 */ /* 0x000fc8000000400c */
[C---:B------:R-:W-:Y:S01]  /*de40*/  FADD R15, R13.reuse, -12583039 ;  /* 0xcb40007f0d0f7421 */ /* 0x040fe20000000000 */
[----:B------:R-:W-:Y:S02]  /*de50*/  IMAD.SHL.U32 R13, R13, 0x800000, RZ ;  /* 0x008000000d0d7824 */ /* 0x000fe400078e00ff */
[----:B--2---:R-:W-:Y:S01]  /*de60*/  FFMA.SAT R17, R38, R11, 0.5 ;  /* 0x3f00000026117423 */ /* 0x004fe2000000200b */
[----:B------:R-:W-:Y:S01]  /*de70*/  MUFU.EX2 R33, R33 ;  /* 0x0000002100217308 */ /* 0x000fe20000000800 */
[----:B------:R-:W-:-:S04]  /*de80*/  FFMA R15, R26, 1.4426950216293334961, -R15 ;  /* 0x3fb8aa3b1a0f7823 */ /* 0x000fc8000000080f */
[----:B------:R-:W-:Y:S01]  /*de90*/  FFMA R29, R26, 1.925963033500011079e-08, R15 ;  /* 0x32a570601a1d7823 */ /* 0x000fe2000000000f */
[----:B------:R-:W-:Y:S01]  /*dea0*/  FFMA.SAT R15, R30, R11, 0.5 ;  /* 0x3f0000001e0f7423 */ /* 0x000fe2000000200b */
[----:B---3--:R-:W-:Y:S01]  /*deb0*/  FMUL R9, R9, R28 ;  /* 0x0000001c09097220 */ /* 0x008fe20000400000 */
[-C--:B------:R-:W-:Y:S02]  /*dec0*/  FFMA.RM R28, R17, R12.reuse, 12582913 ;  /* 0x4b400001111c7423 */ /* 0x080fe4000000400c */
[----:B------:R-:W-:Y:S01]  /*ded0*/  FFMA.RM R15, R15, R12, 12582913 ;  /* 0x4b4000010f0f7423 */ /* 0x000fe2000000400c */
[----:B------:R-:W2:Y:S01]  /*dee0*/  MUFU.EX2 R17, R24 ;  /* 0x0000001800117308 */ /* 0x000ea20000000800 */
[----:B------:R-:W-:Y:S02]  /*def0*/  FADD R19, R28, -12583039 ;  /* 0xcb40007f1c137421 */ /* 0x000fe40000000000 */
[C---:B------:R-:W-:Y:S01]  /*df00*/  FADD R37, R15.reuse, -12583039 ;  /* 0xcb40007f0f257421 */ /* 0x040fe20000000000 */
[----:B------:R-:W-:Y:S01]  /*df10*/  SHF.L.U32 R15, R15, 0x17, RZ ;  /* 0x000000170f0f7819 */ /* 0x000fe200000006ff */
[----:B------:R-:W-:-:S02]  /*df20*/  FFMA R19, R38, 1.4426950216293334961, -R19 ;  /* 0x3fb8aa3b26137823 */ /* 0x000fc40000000813 */
[----:B------:R-:W-:Y:S02]  /*df30*/  FFMA R37, R30, 1.4426950216293334961, -R37 ;  /* 0x3fb8aa3b1e257823 */ /* 0x000fe40000000825 */
[----:B------:R-:W-:Y:S01]  /*df40*/  FFMA R38, R38, 1.925963033500011079e-08, R19 ;  /* 0x32a5706026267823 */ /* 0x000fe20000000013 */
[-C--:B------:R-:W-:Y:S01]  /*df50*/  FFMA.SAT R19, R44, R11.reuse, 0.5 ;  /* 0x3f0000002c137423 */ /* 0x080fe2000000200b */
[----:B------:R-:W-:Y:S01]  /*df60*/  FFMA R30, R30, 1.925963033500011079e-08, R37 ;  /* 0x32a570601e1e7823 */ /* 0x000fe20000000025 */
[----:B------:R-:W-:Y:S02]  /*df70*/  FFMA.SAT R37, R36, R11, 0.5 ;  /* 0x3f00000024257423 */ /* 0x000fe4000000200b */
[-C--:B------:R-:W-:Y:S01]  /*df80*/  FFMA.RM R14, R19, R12.reuse, 12582913 ;  /* 0x4b400001130e7423 */ /* 0x080fe2000000400c */
[----:B------:R-:W-:Y:S01]  /*df90*/  MUFU.EX2 R38, R38 ;  /* 0x0000002600267308 */ /* 0x000fe20000000800 */
[----:B------:R-:W-:Y:S01]  /*dfa0*/  FFMA.RM R26, R37, R12, 12582913 ;  /* 0x4b400001251a7423 */ /* 0x000fe2000000400c */
[----:B--2---:R-:W-:Y:S01]  /*dfb0*/  FMUL R16, R16, R17 ;  /* 0x0000001110107220 */ /* 0x004fe20000400000 */
[----:B------:R-:W-:Y:S01]  /*dfc0*/  FADD R19, R14, -12583039 ;  /* 0xcb40007f0e137421 */ /* 0x000fe20000000000 */
[----:B------:R-:W-:-:S02]  /*dfd0*/  IMAD.SHL.U32 R17, R21, 0x800000, RZ ;  /* 0x0080000015117824 */ /* 0x000fc400078e00ff */
[----:B------:R-:W-:Y:S01]  /*dfe0*/  FADD R37, R26, -12583039 ;  /* 0xcb40007f1a257421 */ /* 0x000fe20000000000 */
[----:B------:R-:W-:Y:S01]  /*dff0*/  FFMA R19, R44, 1.4426950216293334961, -R19 ;  /* 0x3fb8aa3b2c137823 */ /* 0x000fe20000000813 */
[----:B------:R-:W-:Y:S02]  /*e000*/  MUFU.EX2 R30, R30 ;  /* 0x0000001e001e7308 */ /* 0x000fe40000000800 */
[----:B------:R-:W-:Y:S01]  /*e010*/  FFMA R37, R36, 1.4426950216293334961, -R37 ;  /* 0x3fb8aa3b24257823 */ /* 0x000fe20000000825 */
[----:B------:R-:W-:Y:S01]  /*e020*/  FFMA R24, R44, 1.925963033500011079e-08, R19 ;  /* 0x32a570602c187823 */ /* 0x000fe20000000013 */
[-C--:B------:R-:W-:Y:S02]  /*e030*/  FFMA.SAT R19, R46, R11.reuse, 0.5 ;  /* 0x3f0000002e137423 */ /* 0x080fe4000000200b */
[----:B------:R-:W-:Y:S02]  /*e040*/  FFMA R37, R36, 1.925963033500011079e-08, R37 ;  /* 0x32a5706024257823 */ /* 0x000fe40000000025 */
[----:B------:R2:W3:Y:S08]  /*e050*/  MUFU.EX2 R36, R25 ;  /* 0x0000001900247308 */ /* 0x0004f00000000800 */
[----:B------:R-:W4:Y:S01]  /*e060*/  MUFU.EX2 R37, R37 ;  /* 0x0000002500257308 */ /* 0x000f220000000800 */
[----:B--2---:R-:W-:Y:S01]  /*e070*/  FFMA.SAT R25, R68, R11, 0.5 ;  /* 0x3f00000044197423 */ /* 0x004fe2000000200b */
[----:B---3--:R-:W-:Y:S01]  /*e080*/  FMUL R17, R17, R36 ;  /* 0x0000002411117220 */ /* 0x008fe20000400000 */
[----:B------:R-:W-:-:S04]  /*e090*/  FFMA.RM R36, R19, R12, 12582913 ;  /* 0x4b40000113247423 */ /* 0x000fc8000000400c */
[----:B------:R-:W-:-:S04]  /*e0a0*/  FADD R19, R36, -12583039 ;  /* 0xcb40007f24137421 */ /* 0x000fc80000000000 */
[----:B------:R-:W-:-:S04]  /*e0b0*/  FFMA R19, R46, 1.4426950216293334961, -R19 ;  /* 0x3fb8aa3b2e137823 */ /* 0x000fc80000000813 */
[----:B------:R-:W-:Y:S01]  /*e0c0*/  FFMA R46, R46, 1.925963033500011079e-08, R19 ;  /* 0x32a570602e2e7823 */ /* 0x000fe20000000013 */
[----:B------:R-:W-:-:S04]  /*e0d0*/  FFMA.SAT R19, R48, R11, 0.5 ;  /* 0x3f00000030137423 */ /* 0x000fc8000000200b */
[----:B------:R-:W-:Y:S01]  /*e0e0*/  FFMA.RM R44, R19, R12, 12582913 ;  /* 0x4b400001132c7423 */ /* 0x000fe2000000400c */
[----:B------:R-:W-:Y:S01]  /*e0f0*/  SHF.L.U32 R19, R20, 0x17, RZ ;  /* 0x0000001714137819 */ /* 0x000fe200000006ff */
[----:B------:R-:W-:Y:S01]  /*e100*/  IMAD.SHL.U32 R20, R22, 0x800000, RZ ;  /* 0x0080000016147824 */ /* 0x000fe200078e00ff */
[----:B------:R-:W-:Y:S01]  /*e110*/  MUFU.EX2 R46, R46 ;  /* 0x0000002e002e7308 */ /* 0x000fe20000000800 */
[----:B------:R-:W-:Y:S02]  /*e120*/  FADD R21, R44, -12583039 ;  /* 0xcb40007f2c157421 */ /* 0x000fe40000000000 */
[----:B------:R-:W-:Y:S01]  /*e130*/  FMUL R19, R19, R50 ;  /* 0x0000003213137220 */ /* 0x000fe20000400000 */
[----:B------:R-:W-:Y:S01]  /*e140*/  FMUL R20, R20, R33 ;  /* 0x0000002114147220 */ /* 0x000fe20000400000 */
[----:B------:R-:W-:-:S03]  /*e150*/  FFMA R21, R48, 1.4426950216293334961, -R21 ;  /* 0x3fb8aa3b30157823 */ /* 0x000fc60000000815 */
[----:B------:R-:W-:Y:S01]  /*e160*/  MUFU.EX2 R50, R29 ;  /* 0x0000001d00327308 */ /* 0x000fe20000000800 */
[----:B------:R-:W-:Y:S01]  /*e170*/  FFMA R27, R48, 1.925963033500011079e-08, R21 ;  /* 0x32a57060301b7823 */ /* 0x000fe20000000015 */
[----:B------:R-:W-:-:S04]  /*e180*/  FFMA.SAT R21, R52, R11, 0.5 ;  /* 0x3f00000034157423 */ /* 0x000fc8000000200b */
[----:B------:R-:W-:Y:S02]  /*e190*/  FFMA.RM R31, R21, R12, 12582913 ;  /* 0x4b400001151f7423 */ /* 0x000fe4000000400c */
[----:B------:R2:W-:Y:S02]  /*e1a0*/  MUFU.EX2 R29, R24 ;  /* 0x00000018001d7308 */ /* 0x0005e40000000800 */
[----:B------:R-:W-:-:S04]  /*e1b0*/  FADD R21, R31, -12583039 ;  /* 0xcb40007f1f157421 */ /* 0x000fc80000000000 */
[----:B------:R-:W-:Y:S01]  /*e1c0*/  FFMA R21, R52, 1.4426950216293334961, -R21 ;  /* 0x3fb8aa3b34157823 */ /* 0x000fe20000000815 */
[----:B--2---:R-:W-:-:S03]  /*e1d0*/  IMAD.SHL.U32 R24, R26, 0x800000, RZ ;  /* 0x008000001a187824 */ /* 0x004fc600078e00ff */
[----:B------:R-:W-:Y:S01]  /*e1e0*/  FFMA R52, R52, 1.925963033500011079e-08, R21 ;  /* 0x32a5706034347823 */ /* 0x000fe20000000015 */
[----:B------:R-:W-:Y:S01]  /*e1f0*/  FFMA.SAT R21, R54, R11, 0.5 ;  /* 0x3f00000036157423 */ /* 0x000fe2000000200b */
[----:B----4-:R-:W-:-:S03]  /*e200*/  FMUL R24, R24, R37 ;  /* 0x0000002518187220 */ /* 0x010fc60000400000 */
[----:B------:R-:W-:Y:S01]  /*e210*/  FFMA.RM R48, R21, R12, 12582913 ;  /* 0x4b40000115307423 */ /* 0x000fe2000000400c */
[----:B------:R-:W-:Y:S03]  /*e220*/  MUFU.EX2 R52, R52 ;  /* 0x0000003400347308 */ /* 0x000fe60000000800 */
[----:B------:R-:W-:-:S04]  /*e230*/  FADD R21, R48, -12583039 ;  /* 0xcb40007f30157421 */ /* 0x000fc80000000000 */
[----:B------:R-:W-:-:S04]  /*e240*/  FFMA R21, R54, 1.4426950216293334961, -R21 ;  /* 0x3fb8aa3b36157823 */ /* 0x000fc80000000815 */
[----:B------:R-:W-:Y:S01]  /*e250*/  FFMA R54, R54, 1.925963033500011079e-08, R21 ;  /* 0x32a5706036367823 */ /* 0x000fe20000000015 */
[----:B------:R-:W-:-:S03]  /*e260*/  FFMA.SAT R21, R70, R11, 0.5 ;  /* 0x3f00000046157423 */ /* 0x000fc6000000200b */
[----:B------:R-:W-:Y:S01]  /*e270*/  MUFU.EX2 R33, R54 ;  /* 0x0000003600217308 */ /* 0x000fe20000000800 */
[-C--:B------:R-:W-:Y:S01]  /*e280*/  FFMA.RM R11, R21, R12.reuse, 12582913 ;  /* 0x4b400001150b7423 */ /* 0x080fe2000000400c */
[----:B------:R-:W-:Y:S01]  /*e290*/  FFMA.RM R12, R25, R12, 12582913 ;  /* 0x4b400001190c7423 */ /* 0x000fe2000000400c */
[----:B------:R-:W-:Y:S02]  /*e2a0*/  SHF.L.U32 R25, R28, 0x17, RZ ;  /* 0x000000171c197819 */ /* 0x000fe400000006ff */
[----:B------:R-:W-:Y:S01]  /*e2b0*/  FADD R21, R11, -12583039 ;  /* 0xcb40007f0b157421 */ /* 0x000fe20000000000 */
[----:B------:R-:W-:Y:S01]  /*e2c0*/  FADD R37, R12, -12583039 ;  /* 0xcb40007f0c257421 */ /* 0x000fe20000000000 */
[----:B------:R-:W-:Y:S01]  /*e2d0*/  SHF.L.U32 R28, R44, 0x17, RZ ;  /* 0x000000172c1c7819 */ /* 0x000fe200000006ff */
[----:B------:R-:W-:Y:S01]  /*e2e0*/  FMUL R25, R25, R38 ;  /* 0x0000002619197220 */ /* 0x000fe20000400000 */
[----:B------:R-:W-:Y:S01]  /*e2f0*/  FFMA R21, R70, 1.4426950216293334961, -R21 ;  /* 0x3fb8aa3b46157823 */ /* 0x000fe20000000815 */
[----:B------:R-:W-:Y:S01]  /*e300*/  FFMA R51, R68, 1.4426950216293334961, -R37 ;  /* 0x3fb8aa3b44337823 */ /* 0x000fe20000000825 */
[----:B------:R-:W-:Y:S01]  /*e310*/  SHF.L.U32 R32, R11, 0x17, RZ ;  /* 0x000000170b207819 */ /* 0x000fe200000006ff */
[----:B------:R-:W-:-:S02]  /*e320*/  IMAD.SHL.U32 R12, R12, 0x800000, RZ ;  /* 0x008000000c0c7824 */ /* 0x000fc400078e00ff */
[----:B------:R-:W-:Y:S01]  /*e330*/  FFMA R70, R70, 1.925963033500011079e-08, R21 ;  /* 0x32a5706046467823 */ /* 0x000fe20000000015 */
[----:B------:R-:W-:Y:S01]  /*e340*/  FADD R21, RZ, R3 ;  /* 0x00000003ff157221 */ /* 0x000fe20000000000 */
[----:B------:R-:W-:Y:S02]  /*e350*/  FFMA R51, R68, 1.925963033500011079e-08, R51 ;  /* 0x32a5706044337823 */ /* 0x000fe40000000033 */
[----:B------:R-:W2:Y:S01]  /*e360*/  MUFU.EX2 R37, R70 ;  /* 0x0000004600257308 */ /* 0x000ea20000000800 */
[----:B------:R-:W-:-:S04]  /*e370*/  FADD R21, R21, R0 ;  /* 0x0000000015157221 */ /* 0x000fc80000000000 */
[----:B------:R-:W-:-:S03]  /*e380*/  FADD R21, R21, R2 ;  /* 0x0000000215157221 */ /* 0x000fc60000000000 */
[----:B------:R-:W-:Y:S01]  /*e390*/  MUFU.EX2 R51, R51 ;  /* 0x0000003300337308 */ /* 0x000fe20000000800 */
[----:B------:R-:W-:-:S04]  /*e3a0*/  FADD R22, R21, R4 ;  /* 0x0000000415167221 */ /* 0x000fc80000000000 */
[----:B------:R-:W-:-:S04]  /*e3b0*/  FADD R21, R22, R5 ;  /* 0x0000000516157221 */ /* 0x000fc80000000000 */
[----:B------:R-:W-:Y:S01]  /*e3c0*/  FADD R22, R21, R6 ;  /* 0x0000000615167221 */ /* 0x000fe20000000000 */
[----:B--2---:R-:W-:-:S03]  /*e3d0*/  FMUL R32, R32, R37 ;  /* 0x0000002520207220 */ /* 0x004fc60000400000 */
[----:B------:R-:W-:-:S04]  /*e3e0*/  FADD R21, R22, R7 ;  /* 0x0000000716157221 */ /* 0x000fc80000000000 */
[----:B------:R-:W-:Y:S01]  /*e3f0*/  FADD R22, R21, R8 ;  /* 0x0000000815167221 */ /* 0x000fe20000000000 */
[----:B------:R-:W-:-:S03]  /*e400*/  FMUL R21, R13, R50 ;  /* 0x000000320d157220 */ /* 0x000fc60000400000 */
[----:B------:R-:W-:Y:S01]  /*e410*/  FADD R13, R22, R9 ;  /* 0x00000009160d7221 */ /* 0x000fe20000000000 */
[----:B------:R-:W-:Y:S02]  /*e420*/  FMUL R22, R15, R30 ;  /* 0x0000001e0f167220 */ /* 0x000fe40000400000 */
[----:B------:R2:W3:Y:S01]  /*e430*/  MUFU.EX2 R15, R27 ;  /* 0x0000001b000f7308 */ /* 0x0004e20000000800 */
[----:B------:R-:W-:-:S04]  /*e440*/  FADD R13, R13, R10 ;  /* 0x0000000a0d0d7221 */ /* 0x000fc80000000000 */
[----:B------:R-:W-:-:S04]  /*e450*/  FADD R30, R13, R16 ;  /* 0x000000100d1e7221 */ /* 0x000fc80000000000 */
[----:B------:R-:W-:Y:S01]  /*e460*/  FADD R13, R30, R17 ;  /* 0x000000111e0d7221 */ /* 0x000fe20000000000 */
[----:B--2---:R-:W-:-:S03]  /*e470*/  IMAD.SHL.U32 R27, R36, 0x800000, RZ ;  /* 0x00800000241b7824 */ /* 0x004fc600078e00ff */
[----:B------:R-:W-:Y:S01]  /*e480*/  FADD R30, R13, R18 ;  /* 0x000000120d1e7221 */ /* 0x000fe20000000000 */
[----:B------:R-:W-:-:S03]  /*e490*/  FMUL R27, R27, R46 ;  /* 0x0000002e1b1b7220 */ /* 0x000fc60000400000 */
[----:B------:R-:W-:Y:S01]  /*e4a0*/  FADD R13, R30, R19 ;  /* 0x000000131e0d7221 */ /* 0x000fe20000000000 */
[----:B---3--:R-:W-:Y:S01]  /*e4b0*/  FMUL R28, R28, R15 ;  /* 0x0000000f1c1c7220 */ /* 0x008fe20000400000 */
[----:B------:R-:W-:Y:S02]  /*e4c0*/  IMAD.SHL.U32 R30, R48, 0x800000, RZ ;  /* 0x00800000301e7824 */ /* 0x000fe400078e00ff */
[----:B------:R-:W-:Y:S02]  /*e4d0*/  FADD R26, R13, R20 ;  /* 0x000000140d1a7221 */ /* 0x000fe40000000000 */
[----:B------:R-:W-:Y:S02]  /*e4e0*/  FMUL R30, R30, R33 ;  /* 0x000000211e1e7220 */ /* 0x000fe40000400000 */
[----:B------:R-:W-:-:S04]  /*e4f0*/  FADD R13, R26, R21 ;  /* 0x000000151a0d7221 */ /* 0x000fc80000000000 */
[----:B------:R-:W-:-:S04]  /*e500*/  FADD R26, R13, R22 ;  /* 0x000000160d1a7221 */ /* 0x000fc80000000000 */
[----:B------:R-:W-:Y:S01]  /*e510*/  FADD R13, R26, R23 ;  /* 0x000000171a0d7221 */ /* 0x000fe20000000000 */
[----:B------:R-:W-:-:S03]  /*e520*/  IMAD.SHL.U32 R26, R14, 0x800000, RZ ;  /* 0x008000000e1a7824 */ /* 0x000fc600078e00ff */
[----:B------:R-:W-:Y:S01]  /*e530*/  FADD R14, R13, R24 ;  /* 0x000000180d0e7221 */ /* 0x000fe20000000000 */
[----:B------:R-:W-:Y:S01]  /*e540*/  FMUL R26, R26, R29 ;  /* 0x0000001d1a1a7220 */ /* 0x000fe20000400000 */
[----:B------:R-:W-:Y:S02]  /*e550*/  IMAD.SHL.U32 R29, R31, 0x800000, RZ ;  /* 0x008000001f1d7824 */ /* 0x000fe400078e00ff */
[----:B------:R-:W-:Y:S01]  /*e560*/  FMUL R31, R12, R51 ;  /* 0x000000330c1f7220 */ /* 0x000fe20000400000 */
        /* <DEDUP_REMOVED lines=18> */
.L_x_1845:
[----:B---3--:R-:W-:Y:S01]  /*e690*/  FADD R33, R38, R14 ;  /* 0x0000000e26217221 */ /* 0x008fe20000000000 */
[----:B------:R-:W-:Y:S03]  /*e6a0*/  BSSY.RECONVERGENT B3, `(.L_x_1779) ;  /* 0x000000d000037945 */ /* 0x000fe60003800200 */
[----:B------:R-:W3:Y:S08]  /*e6b0*/  MUFU.RCP R12, R33 ;  /* 0x00000021000c7308 */ /* 0x000ef00000001000 */
[----:B------:R-:W4:Y:S01]  /*e6c0*/  FCHK P1, R3, R33 ;  /* 0x0000002103007302 */ /* 0x000f220000020000 */
[----:B---3--:R-:W-:-:S04]  /*e6d0*/  FFMA R11, -R33, R12, 1 ;  /* 0x3f800000210b7423 */ /* 0x008fc8000000010c */
[----:B------:R-:W-:-:S04]  /*e6e0*/  FFMA R12, R12, R11, R12 ;  /* 0x0000000b0c0c7223 */ /* 0x000fc8000000000c */
[----:B------:R-:W-:-:S04]  /*e6f0*/  FFMA R11, R3, R12, RZ ;  /* 0x0000000c030b7223 */ /* 0x000fc800000000ff */
[----:B------:R-:W-:-:S04]  /*e700*/  FFMA R13, -R33, R11, R3 ;  /* 0x0000000b210d7223 */ /* 0x000fc80000000103 */
[----:B------:R-:W-:Y:S01]  /*e710*/  FFMA R11, R12, R13, R11 ;  /* 0x0000000d0c0b7223 */ /* 0x000fe2000000000b */
[----:B----4-:R-:W-:Y:S06]  /*e720*/  @!P1 BRA `(.L_x_1780) ;  /* 0x0000000000109947 */ /* 0x010fec0003800000 */
[----:B------:R-:W-:Y:S01]  /*e730*/  IMAD.MOV.U32 R12, RZ, RZ, R33 ;  /* 0x000000ffff0c7224 */ /* 0x000fe200078e0021 */
[----:B------:R-:W-:-:S07]  /*e740*/  MOV R36, 0xe760 ;  /* 0x0000e76000247802 */ /* 0x000fce0000000f00 */
[----:B012---:R-:W-:Y:S05]  /*e750*/  CALL.REL.NOINC `($__internal_20_$__cuda_sm3x_div_rn_noftz_f32_slowpath) ;  /* 0x0000003800107944 */ /* 0x007fea0003c00000 */
[----:B------:R-:W-:-:S07]  /*e760*/  MOV R11, R3 ;  /* 0x00000003000b7202 */ /* 0x000fce0000000f00 */
.L_x_1780:
[----:B------:R-:W-:Y:S05]  /*e770*/  BSYNC.RECONVERGENT B3 ;  /* 0x0000000000037941 */ /* 0x000fea0003800200 */
.L_x_1779:
[----:B------:R-:W3:Y:S01]  /*e780*/  MUFU.RCP R12, R33 ;  /* 0x00000021000c7308 */ /* 0x000ee20000001000 */
[----:B------:R-:W-:Y:S07]  /*e790*/  BSSY.RECONVERGENT B3, `(.L_x_1781) ;  /* 0x000000d000037945 */ /* 0x000fee0003800200 */
        /* <DEDUP_REMOVED lines=8> */
[----:B------:R-:W-:Y:S01]  /*e820*/  MOV R36, 0xe850 ;  /* 0x0000e85000247802 */ /* 0x000fe20000000f00 */
[----:B------:R-:W-:-:S07]  /*e830*/  IMAD.MOV.U32 R12, RZ, RZ, R33 ;  /* 0x000000ffff0c7224 */ /* 0x000fce00078e0021 */
[----:B012---:R-:W-:Y:S05]  /*e840*/  CALL.REL.NOINC `($__internal_20_$__cuda_sm3x_div_rn_noftz_f32_slowpath) ;  /* 0x0000003400d47944 */ /* 0x007fea0003c00000 */
[----:B------:R-:W-:-:S07]  /*e850*/  MOV R14, R3 ;  /* 0x00000003000e7202 */ /* 0x000fce0000000f00 */
.L_x_1782:
[----:B------:R-:W-:Y:S05]  /*e860*/  BSYNC.RECONVERGENT B3 ;  /* 0x0000000000037941 */ /* 0x000fea0003800200 */
.L_x_1781:
        /* <DEDUP_REMOVED lines=14> */
.L_x_1784:
[----:B------:R-:W-:Y:S05]  /*e950*/  BSYNC.RECONVERGENT B3 ;  /* 0x0000000000037941 */ /* 0x000fea0003800200 */
.L_x_1783:
        /* <DEDUP_REMOVED lines=14> */
.L_x_1786:
[----:B------:R-:W-:Y:S05]  /*ea40*/  BSYNC.RECONVERGENT B3 ;  /* 0x0000000000037941 */ /* 0x000fea0003800200 */
.L_x_1785:
        /* <DEDUP_REMOVED lines=14> */
.L_x_1788:
[----:B------:R-:W-:Y:S05]  /*eb30*/  BSYNC.RECONVERGENT B3 ;  /* 0x0000000000037941 */ /* 0x000fea0003800200 */
.L_x_1787:
        /* <DEDUP_REMOVED lines=14> */
.L_x_1790:
[----:B------:R-:W-:Y:S05]  /*ec20*/  BSYNC.RECONVERGENT B3 ;  /* 0x0000000000037941 */ /* 0x000fea0003800200 */
.L_x_1789:
        /* <DEDUP_REMOVED lines=14> */
.L_x_1792:
[----:B------:R-:W-:Y:S05]  /*ed10*/  BSYNC.RECONVERGENT B3 ;  /* 0x0000000000037941 */ /* 0x000fea0003800200 */
.L_x_1791:
        /* <DEDUP_REMOVED lines=14> */
.L_x_1794:
[----:B------:R-:W-:Y:S05]  /*ee00*/  BSYNC.RECONVERGENT B3 ;  /* 0x0000000000037941 */ /* 0x000fea0003800200 */
.L_x_1793:
        /* <DEDUP_REMOVED lines=14> */
.L_x_1796:
[----:B------:R-:W-:Y:S05]  /*eef0*/  BSYNC.RECONVERGENT B3 ;  /* 0x0000000000037941 */ /* 0x000fea0003800200 */
.L_x_1795:
        /* <DEDUP_REMOVED lines=14> */
.L_x_1798:
[----:B------:R-:W-:Y:S05]  /*efe0*/  BSYNC.RECONVERGENT B3 ;  /* 0x0000000000037941 */ /* 0x000fea0003800200 */
.L_x_1797:
        /* <DEDUP_REMOVED lines=14> */
.L_x_1800:
[----:B------:R-:W-:Y:S05]  /*f0d0*/  BSYNC.RECONVERGENT B3 ;  /* 0x0000000000037941 */ /* 0x000fea0003800200 */
.L_x_1799:
        /* <DEDUP_REMOVED lines=14> */
.L_x_1802:
[----:B------:R-:W-:Y:S05]  /*f1c0*/  BSYNC.RECONVERGENT B3 ;  /* 0x0000000000037941 */ /* 0x000fea0003800200 */
.L_x_1801:
        /* <DEDUP_REMOVED lines=14> */
.L_x_1804:
[----:B------:R-:W-:Y:S05]  /*f2b0*/  BSYNC.RECONVERGENT B3 ;  /* 0x0000000000037941 */ /* 0x000fea0003800200 */
.L_x_1803:
        /* <DEDUP_REMOVED lines=14> */
.L_x_1806:
[----:B------:R-:W-:Y:S05]  /*f3a0*/  BSYNC.RECONVERGENT B3 ;  /* 0x0000000000037941 */ /* 0x000fea0003800200 */
.L_x_1805:
        /* <DEDUP_REMOVED lines=14> */
.L_x_1808:
[----:B------:R-:W-:Y:S05]  /*f490*/  BSYNC.RECONVERGENT B3 ;  /* 0x0000000000037941 */ /* 0x000fea0003800200 */
.L_x_1807:
        /* <DEDUP_REMOVED lines=14> */
.L_x_1810:
[----:B------:R-:W-:Y:S05]  /*f580*/  BSYNC.RECONVERGENT B3 ;  /* 0x0000000000037941 */ /* 0x000fea0003800200 */
.L_x_1809:
        /* <DEDUP_REMOVED lines=14> */
.L_x_1812:
[----:B------:R-:W-:Y:S05]  /*f670*/  BSYNC.RECONVERGENT B3 ;  /* 0x0000000000037941 */ /* 0x000fea0003800200 */
.L_x_1811:
        /* <DEDUP_REMOVED lines=14> */
.L_x_1814:
[----:B------:R-:W-:Y:S05]  /*f760*/  BSYNC.RECONVERGENT B3 ;  /* 0x0000000000037941 */ /* 0x000fea0003800200 */
.L_x_1813:
        /* <DEDUP_REMOVED lines=14> */
.L_x_1816:
[----:B------:R-:W-:Y:S05]  /*f850*/  BSYNC.RECONVERGENT B3 ;  /* 0x0000000000037941 */ /* 0x000fea0003800200 */
.L_x_1815:
        /* <DEDUP_REMOVED lines=14> */
.L_x_1818:
[----:B------:R-:W-:Y:S05]  /*f940*/  BSYNC.RECONVERGENT B3 ;  /* 0x0000000000037941 */ /* 0x000fea0003800200 */
.L_x_1817:
        /* <DEDUP_REMOVED lines=14> */
.L_x_1820:
[----:B------:R-:W-:Y:S05]  /*fa30*/  BSYNC.RECONVERGENT B3 ;  /* 0x0000000000037941 */ /* 0x000fea0003800200 */
.L_x_1819:
        /* <DEDUP_REMOVED lines=14> */
.L_x_1822:
[----:B------:R-:W-:Y:S05]  /*fb20*/  BSYNC.RECONVERGENT B3 ;  /* 0x0000000000037941 */ /* 0x000fea0003800200 */
.L_x_1821:
        /* <DEDUP_REMOVED lines=14> */
.L_x_1824:
[----:B------:R-:W-:Y:S05]  /*fc10*/  BSYNC.RECONVERGENT B3 ;  /* 0x0000000000037941 */ /* 0x000fea0003800200 */
.L_x_1823:
        /* <DEDUP_REMOVED lines=14> */
.L_x_1826:
[----:B------:R-:W-:Y:S05]  /*fd00*/  BSYNC.RECONVERGENT B3 ;  /* 0x0000000000037941 */ /* 0x000fea0003800200 */
.L_x_1825:
        /* <DEDUP_REMOVED lines=14> */
.L_x_1828:
[----:B------:R-:W-:Y:S05]  /*fdf0*/  BSYNC.RECONVERGENT B3 ;  /* 0x0000000000037941 */ /* 0x000fea0003800200 */
.L_x_1827:
        /* <DEDUP_REMOVED lines=14> */
.L_x_1830:
[----:B------:R-:W-:Y:S05]  /*fee0*/  BSYNC.RECONVERGENT B3 ;  /* 0x0000000000037941 */ /* 0x000fea0003800200 */
.L_x_1829:
        /* <DEDUP_REMOVED lines=13> */
.L_x_1832:
[----:B------:R-:W-:Y:S05]  /*ffc0*/  BSYNC.RECONVERGENT B3 ;  /* 0x0000000000037941 */ /* 0x000fea0003800200 */
.L_x_1831:
[C---:B0-----:R-:W-:Y:S01]  /*ffd0*/  IADD3 R12, PT, PT, R49.reuse, 0x20, RZ ;  /* 0x00000020310c7810 */ /* 0x041fe20007ffe0ff */
[C---:B------:R-:W-:Y:S01]  /*ffe0*/  VIADD R13, R49.reuse, 0x40 ;  /* 0x00000040310d7836 */ /* 0x040fe20000000000 */
[----:B-1----:R-:W-:Y:S01]  /*fff0*/  @!P0 R2UR UR4, R34 ;  /* 0x00000000220482ca */ /* 0x002fe200000e0000 */
[----:B------:R-:W-:Y:S01]  /*10000*/  VIADD R24, R49, 0x60 ;  /* 0x0000006031187836 */ /* 0x000fe20000000000 */
[----:B------:R-:W-:Y:S01]  /*10010*/  ISETP.GE.U32.AND P6, PT, R12, UR50, PT ;  /* 0x000000320c007c0c */ /* 0x000fe2000bfc6070 */
[----:B------:R-:W-:Y:S01]  /*10020*/  IMAD.MOV.U32 R12, RZ, RZ, R49 ;  /* 0x000000ffff0c7224 */ /* 0x000fe200078e0031 */
[----:B------:R-:W-:Y:S01]  /*10030*/  ISETP.GE.U32.AND P3, PT, R13, UR50, PT ;  /* 0x000000320d007c0c */ /* 0x000fe2000bf66070 */
[----:B------:R-:W-:Y:S01]  /*10040*/  IMAD.MOV.U32 R13, RZ, RZ, RZ ;  /* 0x000000ffff0d7224 */ /* 0x000fe200078e00ff */
[----:B------:R-:W-:Y:S01]  /*10050*/  ISETP.GE.AND.EX P6, PT, RZ, UR51, PT, P6 ;  /* 0x00000033ff007c0c */ /* 0x000fe2000bfc6360 */
[----:B------:R-:W-:Y:S01]  /*10060*/  IMAD R33, R40, UR46, RZ ;  /* 0x0000002e28217c24 */ /* 0x000fe2000f8e02ff */
[----:B------:R-:W-:Y:S01]  /*10070*/  ISETP.GE.U32.AND P4, PT, R24, UR50, PT ;  /* 0x0000003218007c0c */ /* 0x000fe2000bf86070 */
[----:B------:R-:W-:Y:S01]  /*10080*/  IMAD.WIDE.U32 R30, R42, UR46, R12 ;  /* 0x0000002e2a1e7c25 */ /* 0x000fe2000f8e000c */
[----:B------:R-:W-:-:S02]  /*10090*/  IADD3 R24, PT, PT, R49, 0x80, RZ ;  /* 0x0000008031187810 */ /* 0x000fc40007ffe0ff */
[----:B------:R-:W-:Y:S01]  /*100a0*/  ISETP.GE.AND.EX P3, PT, RZ, UR51, PT, P3 ;  /* 0x00000033ff007c0c */ /* 0x000fe2000bf66330 */
[----:B------:R-:W-:Y:S01]  /*100b0*/  IMAD R13, R42, UR47, R33 ;  /* 0x0000002f2a0d7c24 */ /* 0x000fe2000f8e0221 */
[----:B------:R-:W-:Y:S01]  /*100c0*/  ISETP.GE.U32.AND P1, PT, R24, UR50, PT ;  /* 0x0000003218007c0c */ /* 0x000fe2000bf26070 */
[----:B------:R-:W-:Y:S01]  /*100d0*/  VIADD R26, R49, 0x100 ;  /* 0x00000100311a7836 */ /* 0x000fe20000000000 */
[----:B------:R-:W-:Y:S01]  /*100e0*/  @!P0 R2UR UR5, R35 ;  /* 0x00000000230582ca */ /* 0x000fe200000e0000 */
[----:B------:R-:W-:Y:S01]  /*100f0*/  IMAD.IADD R13, R31, 0x1, R13 ;  /* 0x000000011f0d7824 */ /* 0x000fe200078e020d */
[----:B------:R-:W-:Y:S02]  /*10100*/  IADD3 R24, PT, PT, R49, 0xa0, RZ ;  /* 0x000000a031187810 */ /* 0x000fe40007ffe0ff */
[----:B------:R-:W-:Y:S02]  /*10110*/  ISETP.GE.AND.EX P4, PT, RZ, UR51, PT, P4 ;  /* 0x00000033ff007c0c */ /* 0x000fe4000bf86340 */
[----:B------:R-:W-:-:S02]  /*10120*/  @!P6 R2UR UR6, R34 ;  /* 0x000000002206e2ca */ /* 0x000fc400000e0000 */
[----:B------:R-:W-:Y:S02]  /*10130*/  @!P6 R2UR UR7, R35 ;  /* 0x000000002307e2ca */ /* 0x000fe400000e0000 */
[----:B------:R-:W-:Y:S02]  /*10140*/  LEA R12, P5, R30, UR44, 0x2 ;  /* 0x0000002c1e0c7c11 */ /* 0x000fe4000f8a10ff */
[----:B------:R-:W-:Y:S01]  /*10150*/  ISETP.GE.U32.AND P2, PT, R24, UR50, PT ;  /* 0x0000003218007c0c */ /* 0x000fe2000bf46070 */
[----:B------:R-:W-:Y:S01]  /*10160*/  VIADD R24, R49, 0xc0 ;  /* 0x000000c031187836 */ /* 0x000fe20000000000 */
[----:B------:R-:W-:Y:S02]  /*10170*/  LEA.HI.X R13, R30, UR45, R13, 0x2, P5 ;  /* 0x0000002d1e0d7c11 */ /* 0x000fe4000a8f140d */
[----:B------:R-:W-:Y:S02]  /*10180*/  ISETP.GE.AND.EX P1, PT, RZ, UR51, PT, P1 ;  /* 0x00000033ff007c0c */ /* 0x000fe4000bf26310 */
[----:B------:R-:W-:Y:S01]  /*10190*/  ISETP.GE.U32.AND P5, PT, R24, UR50, PT ;  /* 0x0000003218007c0c */ /* 0x000fe2000bfa6070 */
[----:B------:R-:W-:Y:S01]  /*101a0*/  @!P0 STG.E desc[UR4][R12.64], R11 ;  /* 0x0000000b0c008986 */ /* 0x000fe2000c101904 */
[----:B------:R-:W-:-:S02]  /*101b0*/  @!P3 R2UR UR8, R34 ;  /* 0x000000002208b2ca */ /* 0x000fc400000e0000 */
[C---:B------:R-:W-:Y:S01]  /*101c0*/  @!P3 R2UR UR9, R35.reuse ;  /* 0x000000002309b2ca */ /* 0x040fe200000e0000 */
[----:B------:R-:W-:Y:S01]  /*101d0*/  @!P6 STG.E desc[UR6][R12.64+0x80], R14 ;  /* 0x0000800e0c00e986 */ /* 0x000fe2000c101906 */
[----:B------:R-:W-:Y:S02]  /*101e0*/  ISETP.GE.AND.EX P2, PT, RZ, UR51, PT, P2 ;  /* 0x00000033ff007c0c */ /* 0x000fe4000bf46320 */
[----:B------:R-:W-:Y:S02]  /*101f0*/  @!P4 R2UR UR4, R34 ;  /* 0x000000002204c2ca */ /* 0x000fe400000e0000 */
[----:B------:R-:W-:Y:S02]  /*10200*/  @!P4 R2UR UR5, R35 ;  /* 0x000000002305c2ca */ /* 0x000fe400000e0000 */
[----:B------:R-:W-:Y:S02]  /*10210*/  IADD3 R24, PT, PT, R49, 0xe0, RZ ;  /* 0x000000e031187810 */ /* 0x000fe40007ffe0ff */
[----:B------:R-:W-:-:S02]  /*10220*/  ISETP.GE.AND.EX P6, PT, RZ, UR51, PT, P5 ;  /* 0x00000033ff007c0c */ /* 0x000fc4000bfc6350 */
[----:B------:R-:W-:Y:S01]  /*10230*/  ISETP.GE.U32.AND P0, PT, R24, UR50, PT ;  /* 0x0000003218007c0c */ /* 0x000fe2000bf06070 */
[----:B------:R-:W-:Y:S01]  /*10240*/  VIADD R24, R49, 0x120 ;  /* 0x0000012031187836 */ /* 0x000fe20000000000 */
[----:B------:R-:W-:Y:S01]  /*10250*/  @!P1 R2UR UR10, R34 ;  /* 0x00000000220a92ca */ /* 0x000fe200000e0000 */
[----:B------:R-:W-:Y:S01]  /*10260*/  @!P3 STG.E desc[UR8][R12.64+0x100], R0 ;  /* 0x000100000c00b986 */ /* 0x000fe2000c101908 */
[C---:B------:R-:W-:Y:S02]  /*10270*/  @!P1 R2UR UR11, R35.reuse ;  /* 0x00000000230b92ca */ /* 0x040fe400000e0000 */
[----:B------:R-:W-:Y:S01]  /*10280*/  ISETP.GE.U32.AND P3, PT, R24, UR50, PT ;  /* 0x0000003218007c0c */ /* 0x000fe2000bf66070 */
[----:B------:R0:W-:Y:S01]  /*10290*/  @!P4 STG.E desc[UR4][R12.64+0x180], R2 ;  /* 0x000180020c00c986 */ /* 0x0001e2000c101904 */
[----:B------:R-:W-:Y:S02]  /*102a0*/  @!P2 R2UR UR6, R34 ;  /* 0x000000002206a2ca */ /* 0x000fe400000e0000 */
[----:B------:R-:W-:-:S02]  /*102b0*/  @!P2 R2UR UR7, R35 ;  /* 0x000000002307a2ca */ /* 0x000fc400000e0000 */
[----:B------:R-:W-:Y:S02]  /*102c0*/  ISETP.GE.AND.EX P0, PT, RZ, UR51, PT, P0 ;  /* 0x00000033ff007c0c */ /* 0x000fe4000bf06300 */
[----:B------:R-:W-:Y:S02]  /*102d0*/  ISETP.GE.U32.AND P4, PT, R47, UR50, PT ;  /* 0x000000322f007c0c */ /* 0x000fe4000bf86070 */
[----:B------:R-:W-:Y:S01]  /*102e0*/  @!P6 R2UR UR4, R34 ;  /* 0x000000002204e2ca */ /* 0x000fe200000e0000 */
[----:B------:R-:W-:Y:S01]  /*102f0*/  @!P1 STG.E desc[UR10][R12.64+0x200], R4 ;  /* 0x000200040c009986 */ /* 0x000fe2000c10190a */
[----:B------:R-:W-:Y:S01]  /*10300*/  @!P6 R2UR UR5, R35 ;  /* 0x000000002305e2ca */ /* 0x000fe200000e0000 */
[----:B0-----:R-:W-:Y:S01]  /*10310*/  VIADD R2, R49, 0x1e0 ;  /* 0x000001e031027836 */ /* 0x001fe20000000000 */
[----:B------:R-:W-:Y:S02]  /*10320*/  ISETP.GE.AND.EX P3, PT, RZ, UR51, PT, P3 ;  /* 0x00000033ff007c0c */ /* 0x000fe4000bf66330 */
[----:B------:R-:W-:Y:S01]  /*10330*/  ISETP.GE.U32.AND P5, PT, R26, UR50, PT ;  /* 0x000000321a007c0c */ /* 0x000fe2000bfa6070 */
[----:B------:R-:W-:Y:S01]  /*10340*/  @!P2 STG.E desc[UR6][R12.64+0x280], R15 ;  /* 0x0002800f0c00a986 */ /* 0x000fe2000c101906 */
[----:B------:R-:W-:-:S02]  /*10350*/  ISETP.GE.AND.EX P4, PT, RZ, UR51, PT, P4 ;  /* 0x00000033ff007c0c */ /* 0x000fc4000bf86340 */
[----:B------:R-:W-:Y:S02]  /*10360*/  ISETP.GE.AND.EX P5, PT, RZ, UR51, PT, P5 ;  /* 0x00000033ff007c0c */ /* 0x000fe4000bfa6350 */
[----:B------:R-:W-:Y:S02]  /*10370*/  ISETP.GE.U32.AND P1, PT, R45, UR50, PT ;  /* 0x000000322d007c0c */ /* 0x000fe4000bf26070 */
[----:B------:R-:W-:Y:S01]  /*10380*/  IADD3 R0, PT, PT, R49, 0x1a0, RZ ;  /* 0x000001a031007810 */ /* 0x000fe20007ffe0ff */
[----:B------:R0:W-:Y:S01]  /*10390*/  @!P6 STG.E desc[UR4][R12.64+0x300], R5 ;  /* 0x000300050c00e986 */ /* 0x0001e2000c101904 */
[----:B------:R-:W-:Y:S02]  /*103a0*/  @!P0 R2UR UR6, R34 ;  /* 0x00000000220682ca */ /* 0x000fe400000e0000 */
[----:B------:R-:W-:Y:S02]  /*103b0*/  @!P0 R2UR UR7, R35 ;  /* 0x00000000230782ca */ /* 0x000fe400000e0000 */
[----:B------:R-:W-:-:S02]  /*103c0*/  ISETP.GE.AND.EX P2, PT, RZ, UR51, PT, P1 ;  /* 0x00000033ff007c0c */ /* 0x000fc4000bf46310 */
[----:B------:R-:W-:Y:S02]  /*103d0*/  @!P3 R2UR UR10, R34 ;  /* 0x00000000220ab2ca */ /* 0x000fe400000e0000 */
[----:B------:R-:W-:Y:S02]  /*103e0*/  @!P3 R2UR UR11, R35 ;  /* 0x00000000230bb2ca */ /* 0x000fe400000e0000 */
[----:B------:R-:W-:Y:S01]  /*103f0*/  ISETP.GE.U32.AND P6, PT, R0, UR50, PT ;  /* 0x0000003200007c0c */ /* 0x000fe2000bfc6070 */
[----:B------:R-:W-:Y:S01]  /*10400*/  VIADD R0, R49, 0x220 ;  /* 0x0000022031007836 */ /* 0x000fe20000000000 */
[----:B------:R-:W-:Y:S02]  /*10410*/  ISETP.GE.U32.AND P1, PT, R43, UR50, PT ;  /* 0x000000322b007c0c */ /* 0x000fe4000bf26070 */
[----:B------:R-:W-:Y:S01]  /*10420*/  @!P4 R2UR UR4, R34 ;  /* 0x000000002204c2ca */ /* 0x000fe200000e0000 */
[----:B------:R3:W-:Y:S01]  /*10430*/  @!P0 STG.E desc[UR6][R12.64+0x380], R6 ;  /* 0x000380060c008986 */ /* 0x0007e2000c101906 */
[----:B------:R-:W-:-:S02]  /*10440*/  @!P4 R2UR UR5, R35 ;  /* 0x000000002305c2ca */ /* 0x000fc400000e0000 */
[----:B------:R-:W-:Y:S02]  /*10450*/  ISETP.GE.AND.EX P6, PT, RZ, UR51, PT, P6 ;  /* 0x00000033ff007c0c */ /* 0x000fe4000bfc6360 */
[----:B------:R-:W-:Y:S01]  /*10460*/  ISETP.GE.AND.EX P1, PT, RZ, UR51, PT, P1 ;  /* 0x00000033ff007c0c */ /* 0x000fe2000bf26310 */
[----:B------:R3:W-:Y:S01]  /*10470*/  @!P3 STG.E desc[UR10][R12.64+0x480], R8 ;  /* 0x000480080c00b986 */ /* 0x0007e2000c10190a */
[----:B------:R-:W-:Y:S02]  /*10480*/  @!P5 R2UR UR8, R34 ;  /* 0x000000002208d2ca */ /* 0x000fe400000e0000 */
[----:B------:R-:W-:Y:S02]  /*10490*/  @!P5 R2UR UR9, R35 ;  /* 0x000000002309d2ca */ /* 0x000fe400000e0000 */
[----:B------:R-:W-:Y:S02]  /*104a0*/  ISETP.GE.U32.AND P0, PT, R2, UR50, PT ;  /* 0x0000003202007c0c */ /* 0x000fe4000bf06070 */
[----:B------:R-:W-:Y:S01]  /*104b0*/  ISETP.GE.U32.AND P3, PT, R0, UR50, PT ;  /* 0x0000003200007c0c */ /* 0x000fe2000bf66070 */
[----:B------:R3:W-:Y:S01]  /*104c0*/  @!P4 STG.E desc[UR4][R12.64+0x500], R9 ;  /* 0x000500090c00c986 */ /* 0x0007e2000c101904 */
[----:B------:R-:W-:-:S02]  /*104d0*/  @!P2 R2UR UR12, R34 ;  /* 0x00000000220ca2ca */ /* 0x000fc400000e0000 */
[C---:B------:R-:W-:Y:S02]  /*104e0*/  @!P2 R2UR UR13, R35.reuse ;  /* 0x00000000230da2ca */ /* 0x040fe400000e0000 */
[----:B------:R-:W-:Y:S02]  /*104f0*/  ISETP.GE.AND.EX P0, PT, RZ, UR51, PT, P0 ;  /* 0x00000033ff007c0c */ /* 0x000fe4000bf06300 */
[C---:B------:R-:W-:Y:S01]  /*10500*/  @!P6 R2UR UR4, R34.reuse ;  /* 0x000000002204e2ca */ /* 0x040fe200000e0000 */
[----:B------:R3:W-:Y:S01]  /*10510*/  @!P5 STG.E desc[UR8][R12.64+0x400], R7 ;  /* 0x000400070c00d986 */ /* 0x0007e2000c101908 */
[C---:B------:R-:W-:Y:S02]  /*10520*/  @!P6 R2UR UR5, R35.reuse ;  /* 0x000000002305e2ca */ /* 0x040fe400000e0000 */
[----:B------:R-:W-:Y:S02]  /*10530*/  @!P1 R2UR UR6, R34 ;  /* 0x00000000220692ca */ /* 0x000fe400000e0000 */
[----:B------:R-:W-:-:S02]  /*10540*/  @!P1 R2UR UR7, R35 ;  /* 0x00000000230792ca */ /* 0x000fc400000e0000 */
[----:B------:R-:W-:Y:S01]  /*10550*/  ISETP.GE.AND.EX P3, PT, RZ, UR51, PT, P3 ;  /* 0x00000033ff007c0c */ /* 0x000fe2000bf66330 */
[----:B------:R3:W-:Y:S01]  /*10560*/  @!P2 STG.E desc[UR12][R12.64+0x580], R10 ;  /* 0x0005800a0c00a986 */ /* 0x0007e2000c10190c */
[----:B------:R-:W-:Y:S02]  /*10570*/  ISETP.GE.U32.AND P5, PT, R41, UR50, PT ;  /* 0x0000003229007c0c */ /* 0x000fe4000bfa6070 */
[C---:B------:R-:W-:Y:S02]  /*10580*/  IADD3 R0, PT, PT, R49.reuse, 0x240, RZ ;  /* 0x0000024031007810 */ /* 0x040fe40007ffe0ff */
[----:B------:R-:W-:Y:S01]  /*10590*/  ISETP.GE.AND.EX P5, PT, RZ, UR51, PT, P5 ;  /* 0x00000033ff007c0c */ /* 0x000fe2000bfa6350 */
[----:B------:R3:W-:Y:S01]  /*105a0*/  @!P6 STG.E desc[UR4][R12.64+0x680], R17 ;  /* 0x000680110c00e986 */ /* 0x0007e2000c101904 */
[----:B------:R-:W-:Y:S01]  /*105b0*/  ISETP.GE.U32.AND P4, PT, R0, UR50, PT ;  /* 0x0000003200007c0c */ /* 0x000fe2000bf86070 */
[----:B------:R-:W-:Y:S01]  /*105c0*/  VIADD R0, R49, 0x260 ;  /* 0x0000026031007836 */ /* 0x000fe20000000000 */
[----:B------:R-:W-:Y:S01]  /*105d0*/  ISETP.GE.U32.AND P2, PT, R39, UR50, PT ;  /* 0x0000003227007c0c */ /* 0x000fe2000bf46070 */
[----:B------:R3:W-:Y:S01]  /*105e0*/  @!P1 STG.E desc[UR6][R12.64+0x600], R16 ;  /* 0x000600100c009986 */ /* 0x0007e2000c101906 */
[----:B------:R-:W-:-:S02]  /*105f0*/  @!P0 R2UR UR8, R34 ;  /* 0x00000000220882ca */ /* 0x000fc400000e0000 */
[C---:B------:R-:W-:Y:S02]  /*10600*/  @!P0 R2UR UR9, R35.reuse ;  /* 0x00000000230982ca */ /* 0x040fe400000e0000 */
[----:B------:R-:W-:Y:S02]  /*10610*/  @!P3 R2UR UR4, R34 ;  /* 0x000000002204b2ca */ /* 0x000fe400000e0000 */
[----:B------:R-:W-:Y:S02]  /*10620*/  @!P3 R2UR UR5, R35 ;  /* 0x000000002305b2ca */ /* 0x000fe400000e0000 */
[----:B------:R-:W-:Y:S01]  /*10630*/  ISETP.GE.U32.AND P1, PT, R0, UR50, PT ;  /* 0x0000003200007c0c */ /* 0x000fe2000bf26070 */
[----:B------:R-:W-:Y:S01]  /*10640*/  VIADD R0, R49, 0x280 ;  /* 0x0000028031007836 */ /* 0x000fe20000000000 */
[----:B------:R-:W-:Y:S02]  /*10650*/  ISETP.GE.AND.EX P2, PT, RZ, UR51, PT, P2 ;  /* 0x00000033ff007c0c */ /* 0x000fe4000bf46320 */
[----:B------:R-:W-:-:S02]  /*10660*/  @!P5 R2UR UR6, R34 ;  /* 0x000000002206d2ca */ /* 0x000fc400000e0000 */
[----:B------:R-:W-:Y:S01]  /*10670*/  @!P5 R2UR UR7, R35 ;  /* 0x000000002307d2ca */ /* 0x000fe200000e0000 */
[----:B------:R3:W-:Y:S01]  /*10680*/  @!P0 STG.E desc[UR8][R12.64+0x780], R19 ;  /* 0x000780130c008986 */ /* 0x0007e2000c101908 */
[----:B------:R-:W-:Y:S01]  /*10690*/  ISETP.GE.U32.AND P6, PT, R0, UR50, PT ;  /* 0x0000003200007c0c */ /* 0x000fe2000bfc6070 */
[----:B------:R-:W-:Y:S01]  /*106a0*/  VIADD R0, R49, 0x2c0 ;  /* 0x000002c031007836 */ /* 0x000fe20000000000 */
[----:B------:R-:W-:Y:S01]  /*106b0*/  ISETP.GE.AND.EX P4, PT, RZ, UR51, PT, P4 ;  /* 0x00000033ff007c0c */ /* 0x000fe2000bf86340 */
[----:B------:R3:W-:Y:S01]  /*106c0*/  @!P3 STG.E desc[UR4][R12.64+0x880], R21 ;  /* 0x000880150c00b986 */ /* 0x0007e2000c101904 */
[----:B------:R-:W-:Y:S01]  /*106d0*/  ISETP.GE.AND.EX P1, PT, RZ, UR51, PT, P1 ;  /* 0x00000033ff007c0c */ /* 0x000fe2000bf26310 */
[----:B------:R-:W1:Y:S01]  /*106e0*/  LDCU UR4, c[0x0][0x370] ;  /* 0x00006e00ff0477ac */ /* 0x000e620008000800 */
[----:B------:R-:W-:Y:S01]  /*106f0*/  ISETP.GE.U32.AND P0, PT, R0, UR50, PT ;  /* 0x0000003200007c0c */ /* 0x000fe2000bf06070 */
[----:B0-----:R-:W1:Y:S01]  /*10700*/  LDC R5, c[0x0][0x364] ;  /* 0x0000d900ff057b82 */ /* 0x001e620000000800 */
[----:B------:R-:W-:-:S02]  /*10710*/  @!P2 R2UR UR10, R34 ;  /* 0x00000000220aa2ca */ /* 0x000fc400000e0000 */
[----:B------:R-:W-:Y:S01]  /*10720*/  @!P2 R2UR UR11, R35 ;  /* 0x00000000230ba2ca */ /* 0x000fe200000e0000 */
[----:B------:R3:W-:Y:S01]  /*10730*/  @!P5 STG.E desc[UR6][R12.64+0x700], R18 ;  /* 0x000700120c00d986 */ /* 0x0007e2000c101906 */
[----:B------:R-:W-:Y:S02]  /*10740*/  ISETP.GE.AND.EX P0, PT, RZ, UR51, PT, P0 ;  /* 0x00000033ff007c0c */ /* 0x000fe4000bf06300 */
[----:B------:R-:W-:Y:S02]  /*10750*/  IADD3 R2, PT, PT, R49, 0x2a0, RZ ;  /* 0x000002a031027810 */ /* 0x000fe40007ffe0ff */
[C---:B------:R-:W-:Y:S02]  /*10760*/  @!P4 R2UR UR6, R34.reuse ;  /* 0x000000002206c2ca */ /* 0x040fe400000e0000 */
[----:B------:R-:W-:Y:S02]  /*10770*/  @!P4 R2UR UR7, R35 ;  /* 0x000000002307c2ca */ /* 0x000fe400000e0000 */
[----:B------:R-:W-:-:S02]  /*10780*/  @!P1 R2UR UR12, R34 ;  /* 0x00000000220c92ca */ /* 0x000fc400000e0000 */
[----:B------:R-:W-:Y:S01]  /*10790*/  @!P1 R2UR UR13, R35 ;  /* 0x00000000230d92ca */ /* 0x000fe200000e0000 */
[----:B------:R3:W-:Y:S01]  /*107a0*/  @!P2 STG.E desc[UR10][R12.64+0x800], R20 ;  /* 0x000800140c00a986 */ /* 0x0007e2000c10190a */
[----:B------:R-:W-:Y:S01]  /*107b0*/  ISETP.GE.U32.AND P5, PT, R2, UR50, PT ;  /* 0x0000003202007c0c */ /* 0x000fe2000bfa6070 */
[C---:B------:R-:W-:Y:S01]  /*107c0*/  VIADD R2, R49.reuse, 0x2e0 ;  /* 0x000002e031027836 */ /* 0x040fe20000000000 */
[C---:B------:R-:W-:Y:S02]  /*107d0*/  IADD3 R0, PT, PT, R49.reuse, 0x300, RZ ;  /* 0x0000030031007810 */ /* 0x040fe40007ffe0ff */
[----:B------:R-:W-:Y:S02]  /*107e0*/  @!P0 R2UR UR10, R34 ;  /* 0x00000000220a82ca */ /* 0x000fe400000e0000 */
[----:B------:R-:W-:Y:S01]  /*107f0*/  ISETP.GE.U32.AND P2, PT, R2, UR50, PT ;  /* 0x0000003202007c0c */ /* 0x000fe2000bf46070 */
[C---:B------:R-:W-:Y:S01]  /*10800*/  VIADD R2, R49.reuse, 0x320 ;  /* 0x0000032031027836 */ /* 0x040fe20000000000 */
[----:B------:R-:W-:Y:S01]  /*10810*/  ISETP.GE.U32.AND P3, PT, R0, UR50, PT ;  /* 0x0000003200007c0c */ /* 0x000fe2000bf66070 */
[----:B------:R-:W-:Y:S01]  /*10820*/  VIADD R0, R49, 0x340 ;  /* 0x0000034031007836 */ /* 0x000fe20000000000 */
[----:B------:R-:W-:Y:S01]  /*10830*/  @!P0 R2UR UR11, R35 ;  /* 0x00000000230b82ca */ /* 0x000fe200000e0000 */
[----:B------:R3:W-:Y:S01]  /*10840*/  @!P4 STG.E desc[UR6][R12.64+0x900], R22 ;  /* 0x000900160c00c986 */ /* 0x0007e2000c101906 */
[----:B------:R-:W-:Y:S01]  /*10850*/  ISETP.GE.U32.AND P4, PT, R2, UR50, PT ;  /* 0x0000003202007c0c */ /* 0x000fe2000bf86070 */
[----:B-1----:R-:W-:Y:S01]  /*10860*/  IMAD R5, R5, UR4, RZ ;  /* 0x0000000405057c24 */ /* 0x002fe2000f8e02ff */
[----:B------:R-:W-:Y:S01]  /*10870*/  ISETP.GE.AND.EX P6, PT, RZ, UR51, PT, P6 ;  /* 0x00000033ff007c0c */ /* 0x000fe2000bfc6360 */
[----:B------:R3:W-:Y:S01]  /*10880*/  @!P1 STG.E desc[UR12][R12.64+0x980], R23 ;  /* 0x000980170c009986 */ /* 0x0007e2000c10190c */
[----:B------:R-:W-:-:S02]  /*10890*/  ISETP.GE.U32.AND P1, PT, R0, UR50, PT ;  /* 0x0000003200007c0c */ /* 0x000fc4000bf26070 */
[----:B------:R-:W-:Y:S02]  /*108a0*/  ISETP.GE.AND.EX P5, PT, RZ, UR51, PT, P5 ;  /* 0x00000033ff007c0c */ /* 0x000fe4000bfa6350 */
[----:B------:R-:W-:Y:S02]  /*108b0*/  ISETP.GE.AND.EX P2, PT, RZ, UR51, PT, P2 ;  /* 0x00000033ff007c0c */ /* 0x000fe4000bf46320 */
[----:B------:R-:W-:Y:S01]  /*108c0*/  ISETP.GE.AND.EX P3, PT, RZ, UR51, PT, P3 ;  /* 0x00000033ff007c0c */ /* 0x000fe2000bf66330 */
[----:B------:R3:W-:Y:S01]  /*108d0*/  @!P0 STG.E desc[UR10][R12.64+0xb00], R27 ;  /* 0x000b001b0c008986 */ /* 0x0007e2000c10190a */
        /* <DEDUP_REMOVED lines=26> */
.L_x_1723:
[----:B------:R-:W-:Y:S05]  /*10a80*/  EXIT ;  /* 0x000000000000794d */ /* 0x000fea0003800000 */
.L_x_1778:
[----:B------:R-:W-:Y:S01]  /*10a90*/  HFMA2 R12, -RZ, RZ, 0, 9.5367431640625e-07 ;  /* 0x00000010ff0c7431 */ /* 0x000fe200000001ff */
[----:B------:R-:W-:Y:S01]  /*10aa0*/  BSSY B1, `(.L_x_1834) ;  /* 0x0000006000017945 */ /* 0x000fe20003800000 */
[----:B------:R-:W-:Y:S02]  /*10ab0*/  IMAD.MOV.U32 R11, RZ, RZ, 0x1f ;  /* 0x0000001fff0b7424 */ /* 0x000fe400078e00ff */
[----:B------:R-:W-:-:S07]  /*10ac0*/  IMAD.MOV.U32 R15, RZ, RZ, -0x1 ;  /* 0xffffffffff0f7424 */ /* 0x000fce00078e00ff */
[----:B01----:R-:W-:Y:S05]  /*10ad0*/  WARPSYNC.COLLECTIVE R15, `(.L_x_1835) ;  /* 0x000000000f087348 */ /* 0x003fea0003c00000 */
[----:B------:R2:W3:Y:S02]  /*10ae0*/  SHFL.BFLY P6, R14, R13, R12, R11 ;  /* 0x0c00000c0d0e7389 */ /* 0x0004e400000c000b */
[----:B0123--:R-:W-:Y:S05]  /*10af0*/  ENDCOLLECTIVE ;  /* 0x000000000000791b */ /* 0x00ffea0003800000 */
.L_x_1835:
[----:B------:R-:W-:Y:S05]  /*10b00*/  BSYNC B1 ;  /* 0x0000000000017941 */ /* 0x000fea0003800000 */
.L_x_1834:
[----:B------:R-:W-:Y:S01]  /*10b10*/  FMNMX R13, R14, R13, !PT ;  /* 0x0000000d0e0d7209 */ /* 0x000fe20007800000 */
[----:B------:R-:W-:Y:S01]  /*10b20*/  IMAD.MOV.U32 R11, RZ, RZ, 0x1f ;  /* 0x0000001fff0b7424 */ /* 0x000fe200078e00ff */
[----:B------:R-:W-:Y:S01]  /*10b30*/  MOV R12, 0x8 ;  /* 0x00000008000c7802 */ /* 0x000fe20000000f00 */
[----:B------:R-:W-:-:S07]  /*10b40*/  IMAD.MOV.U32 R15, RZ, RZ, -0x1 ;  /* 0xffffffffff0f7424 */ /* 0x000fce00078e00ff */
[----:B------:R-:W-:Y:S05]  /*10b50*/  WARPSYNC.COLLECTIVE R15, `(.L_x_1836) ;  /* 0x000000000f087348 */ /* 0x000fea0003c00000 */
[----:B------:R0:W1:Y:S02]  /*10b60*/  SHFL.BFLY P6, R14, R13, R12, R11 ;  /* 0x0c00000c0d0e7389 */ /* 0x00006400000c000b */
[----:B01----:R-:W-:Y:S05]  /*10b70*/  ENDCOLLECTIVE ;  /* 0x000000000000791b */ /* 0x003fea0003800000 */
.L_x_1836:
[----:B------:R-:W-:Y:S01]  /*10b80*/  IMAD.MOV.U32 R12, RZ, RZ, 0x4 ;  /* 0x00000004ff0c7424 */ /* 0x000fe200078e00ff */
[----:B------:R-:W-:-:S04]  /*10b90*/  FMNMX R0, R13, R14, !PT ;  /* 0x0000000e0d007209 */ /* 0x000fc80007800000 */
[----:B------:R-:W-:-:S07]  /*10ba0*/  MOV R13, R0 ;  /* 0x00000000000d7202 */ /* 0x000fce0000000f00 */
[----:B------:R-:W-:Y:S05]  /*10bb0*/  WARPSYNC.COLLECTIVE R15, `(.L_x_1837) ;  /* 0x000000000f087348 */ /* 0x000fea0003c00000 */
[----:B------:R0:W1:Y:S02]  /*10bc0*/  SHFL.BFLY P6, R14, R13, R12, R11 ;  /* 0x0c00000c0d0e7389 */ /* 0x00006400000c000b */
[----:B01----:R-:W-:Y:S05]  /*10bd0*/  ENDCOLLECTIVE ;  /* 0x000000000000791b */ /* 0x003fea0003800000 */
.L_x_1837:
[----:B------:R-:W-:Y:S01]  /*10be0*/  HFMA2 R12, -RZ, RZ, 0, 1.1920928955078125e-07 ;  /* 0x00000002ff0c7431 */ /* 0x000fe200000001ff */
[----:B------:R-:W-:-:S05]  /*10bf0*/  FMNMX R2, R0, R14, !PT ;  /* 0x0000000e00027209 */ /* 0x000fca0007800000 */
[----:B------:R-:W-:-:S07]  /*10c00*/  IMAD.MOV.U32 R13, RZ, RZ, R2 ;  /* 0x000000ffff0d7224 */ /* 0x000fce00078e0002 */
[----:B------:R-:W-:Y:S05]  /*10c10*/  WARPSYNC.COLLECTIVE R15, `(.L_x_1838) ;  /* 0x000000000f087348 */ /* 0x000fea0003c00000 */
[----:B------:R0:W1:Y:S02]  /*10c20*/  SHFL.BFLY P6, R14, R13, R12, R11 ;  /* 0x0c00000c0d0e7389 */ /* 0x00006400000c000b */
[----:B01----:R-:W-:Y:S05]  /*10c30*/  ENDCOLLECTIVE ;  /* 0x000000000000791b */ /* 0x003fea0003800000 */
.L_x_1838:
[----:B------:R-:W-:Y:S01]  /*10c40*/  IMAD.MOV.U32 R12, RZ, RZ, 0x1 ;  /* 0x00000001ff0c7424 */ /* 0x000fe200078e00ff */
[----:B------:R-:W-:-:S05]  /*10c50*/  FMNMX R3, R2, R14, !PT ;  /* 0x0000000e02037209 */ /* 0x000fca0007800000 */
[----:B------:R-:W-:-:S07]  /*10c60*/  IMAD.MOV.U32 R13, RZ, RZ, R3 ;  /* 0x000000ffff0d7224 */ /* 0x000fce00078e0003 */
[----:B------:R-:W-:Y:S05]  /*10c70*/  WARPSYNC.COLLECTIVE R15, `(.L_x_1839) ;  /* 0x000000000f087348 */ /* 0x000fea0003c00000 */
[----:B------:R0:W1:Y:S02]  /*10c80*/  SHFL.BFLY P6, R14, R13, R12, R11 ;  /* 0x0c00000c0d0e7389 */ /* 0x00006400000c000b */
[----:B01----:R-:W-:Y:S05]  /*10c90*/  ENDCOLLECTIVE ;  /* 0x000000000000791b */ /* 0x003fea0003800000 */
.L_x_1839:
        /* <DEDUP_REMOVED lines=34> */
[C---:B------:R-:W-:Y:S01]  /*10ec0*/  FADD R13, R3.reuse, -12583039 ;  /* 0xcb40007f030d7421 */ /* 0x040fe20000000000 */
[----:B------:R-:W-:-:S03]  /*10ed0*/  IMAD.SHL.U32 R3, R3, 0x800000, RZ ;  /* 0x0080000003037824 */ /* 0x000fc600078e00ff */
[----:B------:R-:W-:-:S04]  /*10ee0*/  FFMA R13, R0, 1.4426950216293334961, -R13 ;  /* 0x3fb8aa3b000d7823 */ /* 0x000fc8000000080d */
[----:B------:R-:W-:-:S04]  /*10ef0*/  FFMA R13, R0, 1.925963033500011079e-08, R13 ;  /* 0x32a57060000d7823 */ /* 0x000fc8000000000d */
[----:B------:R0:W1:Y:S02]  /*10f00*/  MUFU.EX2 R0, R13 ;  /* 0x0000000d00007308 */ /* 0x0000640000000800 */
[----:B0-----:R-:W-:-:S04]  /*10f10*/  FFMA.SAT R13, R2, R11, 0.5 ;  /* 0x3f000000020d7423 */ /* 0x001fc8000000200b */
[----:B------:R-:W-:Y:S01]  /*10f20*/  FFMA.RM R13, R13, R12, 12582913 ;  /* 0x4b4000010d0d7423 */ /* 0x000fe2000000400c */
[----:B-1----:R-:W-:Y:S01]  /*10f30*/  FMUL R3, R3, R0 ;  /* 0x0000000003037220 */ /* 0x002fe20000400000 */
        /* <DEDUP_REMOVED lines=8> */
[----:B------:R-:W-:-:S05]  /*10fc0*/  IMAD.SHL.U32 R2, R13, 0x800000, RZ ;  /* 0x008000000d027824 */ /* 0x000fca00078e00ff */
[----:B------:R-:W1:Y:S01]  /*10fd0*/  MUFU.EX2 R15, R15 ;  /* 0x0000000f000f7308 */ /* 0x000e620000000800 */
[----:B0-----:R-:W-:Y:S01]  /*10fe0*/  FMUL R0, R0, R9 ;  /* 0x0000000900007220 */ /* 0x001fe20000400000 */
[----:B------:R-:W-:-:S04]  /*10ff0*/  FFMA.SAT R9, R4, R11, 0.5 ;  /* 0x3f00000004097423 */ /* 0x000fc8000000200b */
[----:B------:R-:W-:-:S04]  /*11000*/  FFMA.RM R9, R9, R12, 12582913 ;  /* 0x4b40000109097423 */ /* 0x000fc8000000400c */
[----:B------:R-:W-:Y:S01]  /*11010*/  FADD R13, R9, -12583039 ;  /* 0xcb40007f090d7421 */ /* 0x000fe20000000000 */
[----:B-1----:R-:W-:-:S03]  /*11020*/  FMUL R2, R2, R15 ;  /* 0x0000000f02027220 */ /* 0x002fc60000400000 */
        /* <DEDUP_REMOVED lines=188> */
[----:B------:R-:W-:Y:S01]  /*11bf0*/  FADD R11, R11, R0 ;  /* 0x000000000b0b7221 */ /* 0x000fe20000000000 */
[----:B------:R-:W1:Y:S03]  /*11c00*/  MUFU.EX2 R31, R68 ;  /* 0x00000044001f7308 */ /* 0x000e660000000800 */
[----:B------:R-:W-:-:S04]  /*11c10*/  FADD R11, R11, R2 ;  /* 0x000000020b0b7221 */ /* 0x000fc80000000000 */
[----:B------:R-:W-:Y:S01]  /*11c20*/  FADD R12, R11, R4 ;  /* 0x000000040b0c7221 */ /* 0x000fe20000000000 */
[----:B0-----:R-:W-:-:S03]  /*11c30*/  FMUL R32, R13, R70 ;  /* 0x000000460d207220 */ /* 0x001fc60000400000 */
        /* <DEDUP_REMOVED lines=29> */
.L_x_1840:
[----:B------:R-:W-:Y:S01]  /*11e10*/  MOV R12, 0x8 ;  /* 0x00000008000c7802 */ /* 0x000fe20000000f00 */
[----:B------:R-:W-:-:S04]  /*11e20*/  FADD R33, R13, R14 ;  /* 0x0000000e0d217221 */ /* 0x000fc80000000000 */
[----:B------:R-:W-:-:S07]  /*11e30*/  IMAD.MOV.U32 R13, RZ, RZ, R33 ;  /* 0x000000ffff0d7224 */ /* 0x000fce00078e0021 */
[----:B------:R-:W-:Y:S05]  /*11e40*/  WARPSYNC.COLLECTIVE R15, `(.L_x_1841) ;  /* 0x000000000f087348 */ /* 0x000fea0003c00000 */
[----:B------:R0:W1:Y:S02]  /*11e50*/  SHFL.BFLY P6, R14, R13, R12, R11 ;  /* 0x0c00000c0d0e7389 */ /* 0x00006400000c000b */
[----:B01----:R-:W-:Y:S05]  /*11e60*/  ENDCOLLECTIVE ;  /* 0x000000000000791b */ /* 0x003fea0003800000 */
.L_x_1841:
[----:B------:R-:W-:Y:S02]  /*11e70*/  IMAD.MOV.U32 R12, RZ, RZ, 0x4 ;  /* 0x00000004ff0c7424 */ /* 0x000fe400078e00ff */
[----:B------:R-:W-:-:S04]  /*11e80*/  FADD R36, R33, R14 ;  /* 0x0000000e21247221 */ /* 0x000fc80000000000 */
[----:B------:R-:W-:-:S07]  /*11e90*/  IMAD.MOV.U32 R13, RZ, RZ, R36 ;  /* 0x000000ffff0d7224 */ /* 0x000fce00078e0024 */
[----:B------:R-:W-:Y:S05]  /*11ea0*/  WARPSYNC.COLLECTIVE R15, `(.L_x_1842) ;  /* 0x000000000f087348 */ /* 0x000fea0003c00000 */
[----:B------:R0:W1:Y:S02]  /*11eb0*/  SHFL.BFLY P6, R14, R13, R12, R11 ;  /* 0x0c00000c0d0e7389 */ /* 0x00006400000c000b */
[----:B01----:R-:W-:Y:S05]  /*11ec0*/  ENDCOLLECTIVE ;  /* 0x000000000000791b */ /* 0x003fea0003800000 */
.L_x_1842:
[----:B------:R-:W-:Y:S02]  /*11ed0*/  IMAD.MOV.U32 R12, RZ, RZ, 0x2 ;  /* 0x00000002ff0c7424 */ /* 0x000fe400078e00ff */
[----:B------:R-:W-:-:S05]  /*11ee0*/  FADD R37, R36, R14 ;  /* 0x0000000e24257221 */ /* 0x000fca0000000000 */
[----:B------:R-:W-:-:S07]  /*11ef0*/  MOV R13, R37 ;  /* 0x00000025000d7202 */ /* 0x000fce0000000f00 */
[----:B------:R-:W-:Y:S05]  /*11f00*/  WARPSYNC.COLLECTIVE R15, `(.L_x_1843) ;  /* 0x000000000f087348 */ /* 0x000fea0003c00000 */
[----:B------:R0:W1:Y:S02]  /*11f10*/  SHFL.BFLY P6, R14, R13, R12, R11 ;  /* 0x0c00000c0d0e7389 */ /* 0x00006400000c000b */
[----:B01----:R-:W-:Y:S05]  /*11f20*/  ENDCOLLECTIVE ;  /* 0x000000000000791b */ /* 0x003fea0003800000 */
.L_x_1843:
[----:B------:R-:W-:Y:S02]  /*11f30*/  HFMA2 R12, -RZ, RZ, 0, 5.9604644775390625e-08 ;  /* 0x00000001ff0c7431 */ /* 0x000fe400000001ff */
[----:B------:R-:W-:-:S04]  /*11f40*/  FADD R38, R37, R14 ;  /* 0x0000000e25267221 */ /* 0x000fc80000000000 */
[----:B------:R-:W-:-:S07]  /*11f50*/  IMAD.MOV.U32 R13, RZ, RZ, R38 ;  /* 0x000000ffff0d7224 */ /* 0x000fce00078e0026 */
[----:B------:R-:W-:Y:S05]  /*11f60*/  WARPSYNC.COLLECTIVE R15, `(.L_x_1844) ;  /* 0x000000000f087348 */ /* 0x000fea0003c00000 */
[----:B------:R0:W1:Y:S02]  /*11f70*/  SHFL.BFLY P6, R14, R13, R12, R11 ;  /* 0x0c00000c0d0e7389 */ /* 0x00006400000c000b */
[----:B01----:R-:W-:Y:S05]  /*11f80*/  ENDCOLLECTIVE ;  /* 0x000000000000791b */ /* 0x003fea0003800000 */
.L_x_1844:
[----:B------:R-:W-:Y:S05]  /*11f90*/  BRA `(.L_x_1845) ;  /* 0xffffffc400bc7947 */ /* 0x000fea000383ffff */
        .weak           $__internal_20_$__cuda_sm3x_div_rn_noftz_f32_slowpath
        .type           $__internal_20_$__cuda_sm3x_div_rn_noftz_f32_slowpath,@function
        .size           $__internal_20_$__cuda_sm3x_div_rn_noftz_f32_slowpath,(.L_x_37397 - $__internal_20_$__cuda_sm3x_div_rn_noftz_f32_slowpath)
$__internal_20_$__cuda_sm3x_div_rn_noftz_f32_slowpath:
        /* <DEDUP_REMOVED lines=34> */
.L_x_1847:
        /* <DEDUP_REMOVED lines=35> */
[----:B------:R-:W-:Y:S01]  /*123f0*/  IMAD.MOV R44, RZ, RZ, -R48 ;  /* 0x000000ffff2c7224 */ /* 0x000fe200078e0a30 */
[----:B------:R-:W-:Y:S02]  /*12400*/  LOP3.LUT R13, R13, 0x800000, RZ, 0xfc, !PT ;  /* 0x008000000d0d7812 */ /* 0x000fe400078efcff */
[----:B------:R-:W-:-:S02]  /*12410*/  ISETP.NE.AND P2, PT, R48, RZ, PT ;  /* 0x000000ff3000720c */ /* 0x000fc40003f45270 */
        /* <DEDUP_REMOVED lines=13> */
.L_x_1854:
[----:B------:R-:W-:-:S04]  /*124f0*/  LOP3.LUT R3, R3, 0x80000000, RZ, 0xc0, !PT ;  /* 0x8000000003037812 */ /* 0x000fc800078ec0ff */
[----:B------:R-:W-:Y:S01]  /*12500*/  LOP3.LUT R3, R3, 0x7f800000, RZ, 0xfc, !PT ;  /* 0x7f80000003037812 */ /* 0x000fe200078efcff */
[----:B------:R-:W-:Y:S06]  /*12510*/  BRA `(.L_x_1855) ;  /* 0x0000000000047947 */ /* 0x000fec0003800000 */
.L_x_1853:
[----:B------:R-:W-:-:S07]  /*12520*/  LEA R3, R13, R3, 0x17 ;  /* 0x000000030d037211 */ /* 0x000fce00078eb8ff */
.L_x_1855:
[----:B------:R-:W-:Y:S05]  /*12530*/  BSYNC.RECONVERGENT B2 ;  /* 0x0000000000027941 */ /* 0x000fea0003800200 */
.L_x_1852:
[----:B------:R-:W-:Y:S05]  /*12540*/  BRA `(.L_x_1856) ;  /* 0x0000000000207947 */ /* 0x000fea0003800000 */
.L_x_1851:
[----:B------:R-:W-:-:S04]  /*12550*/  LOP3.LUT R3, R12, 0x80000000, R3, 0x48, !PT ;  /* 0x800000000c037812 */ /* 0x000fc800078e4803 */
[----:B------:R-:W-:Y:S01]  /*12560*/  LOP3.LUT R3, R3, 0x7f800000, RZ, 0xfc, !PT ;  /* 0x7f80000003037812 */ /* 0x000fe200078efcff */
[----:B------:R-:W-:Y:S06]  /*12570*/  BRA `(.L_x_1856) ;  /* 0x0000000000147947 */ /* 0x000fec0003800000 */
.L_x_1850:
[----:B------:R-:W-:Y:S01]  /*12580*/  LOP3.LUT R3, R12, 0x80000000, R3, 0x48, !PT ;  /* 0x800000000c037812 */ /* 0x000fe200078e4803 */
[----:B------:R-:W-:Y:S06]  /*12590*/  BRA `(.L_x_1856) ;  /* 0x00000000000c7947 */ /* 0x000fec0003800000 */
.L_x_1849:
[----:B------:R-:W0:Y:S01]  /*125a0*/  MUFU.RSQ R3, -QNAN ;  /* 0xffc0000000037908 */ /* 0x000e220000001400 */
[----:B------:R-:W-:Y:S05]  /*125b0*/  BRA `(.L_x_1856) ;  /* 0x0000000000047947 */ /* 0x000fea0003800000 */
.L_x_1848:
[----:B------:R-:W-:-:S07]  /*125c0*/  FADD.FTZ R3, R3, R12 ;  /* 0x0000000c03037221 */ /* 0x000fce0000010000 */
.L_x_1856:
[----:B------:R-:W-:Y:S05]  /*125d0*/  BSYNC.RECONVERGENT B1 ;  /* 0x0000000000017941 */ /* 0x000fea0003800200 */
.L_x_1846:
[----:B------:R-:W-:Y:S02]  /*125e0*/  HFMA2 R13, -RZ, RZ, 0, 0 ;  /* 0x00000000ff0d7431 */ /* 0x000fe400000001ff */
[----:B------:R-:W-:-:S04]  /*125f0*/  IMAD.MOV.U32 R12, RZ, RZ, R36 ;  /* 0x000000ffff0c7224 */ /* 0x000fc800078e0024 */
[----:B0-----:R-:W-:Y:S05]  /*12600*/  RET.REL.NODEC R12 `(_Z15SoftmaxWarpImplI22BroadcastScaleMaskLoadIffbLm4EiE11DirectStoreIffEfLi1ELi27ELi32ELi1ELb1EL9Algorithm0EEvT_T0_ll) ;  /* 0xfffffed80c7c7950 */ /* 0x001fea0003c3ffff */
.L_x_1857:
        /* <DEDUP_REMOVED lines=15> */
.L_x_37397:


//--------------------- .text._Z15SoftmaxWarpImplI22BroadcastScaleMaskLoadIffbLm4EiE11DirectStoreIffEfLi1ELi27ELi32ELi1ELb0EL9Algorithm0EEvT_T0_ll --------------------------
	.section	.text._Z15SoftmaxWarpImplI22BroadcastScaleMaskLoadIffbLm4EiE11DirectStoreIffEfLi1ELi27ELi32ELi1ELb0EL9Algorithm0EEvT_T0_ll,"ax",@progbits
	.align	128
        .global         _Z15SoftmaxWarpImplI22BroadcastScaleMaskLoadIffbLm4EiE11DirectStoreIffEfLi1ELi27ELi32ELi1ELb0EL9Algorithm0EEvT_T0_ll
        .type           _Z15SoftmaxWarpImplI22BroadcastScaleMaskLoadIffbLm4EiE11DirectStoreIffEfLi1ELi27ELi32ELi1ELb0EL9Algorithm0EEvT_T0_ll,@function
        .size           _Z15SoftmaxWarpImplI22BroadcastScaleMaskLoadIffbLm4EiE11DirectStoreIffEfLi1ELi27ELi32ELi1ELb0EL9Algorithm0EEvT_T0_ll,(.L_x_37398 - _Z15SoftmaxWarpImplI22BroadcastScaleMaskLoadIffbLm4EiE11DirectStoreIffEfLi1ELi27ELi32ELi1ELb0EL9Algorithm0EEvT_T0_ll)
        .other          _Z15SoftmaxWarpImplI22BroadcastScaleMaskLoadIffbLm4EiE11DirectStoreIffEfLi1ELi27ELi32ELi1ELb0EL9Algorithm0EEvT_T0_ll,@"STO_CUDA_ENTRY STV_DEFAULT"
_Z15SoftmaxWarpImplI22BroadcastScaleMaskLoadIffbLm4EiE11DirectStoreIffEfLi1ELi27ELi32ELi1ELb0EL9Algorithm0EEvT_T0_ll:
.text._Z15SoftmaxWarpImplI22BroadcastScaleMaskLoadIffbLm4EiE11DirectStoreIffEfLi1ELi27ELi32ELi1ELb0EL9Algorithm0EEvT_T0_ll:
        /* <DEDUP_REMOVED lines=29> */
.L_x_1858:
        /* <DEDUP_REMOVED lines=14> */
.L_x_1915:
[----:B--2---:R-:W-:Y:S01]  /*02b0*/  IABS R0, UR51 ;  /* 0x0000003300007c13 */ /* 0x004fe20008000000 */
[----:B0-----:R-:W-:Y:S01]  /*02c0*/  IMAD R16, R41, UR50, R40 ;  /* 0x0000003229107c24 */ /* 0x001fe2000f8e0228 */
[----:B------:R-:W-:Y:S01]  /*02d0*/  IABS R3, UR52 ;  /* 0x0000003400037c13 */ /* 0x000fe20008000000 */
[----:B------:R-:W-:Y:S01]  /*02e0*/  UMOV UR4, URZ ;  /* 0x000000ff00047c82 */ /* 0x000fe20008000000 */
[----:B------:R-:W-:Y:S01]  /*02f0*/  R2UR UR11, R0 ;  /* 0x00000000000b72ca */ /* 0x000fe200000e0000 */
[----:B------:R-:W-:Y:S01]  /*0300*/  VIADD R4, R16, 0x20 ;  /* 0x0000002010047836 */ /* 0x000fe20000000000 */
[----:B------:R-:W-:Y:S02]  /*0310*/  R2UR UR10, R3 ;  /* 0x00000000030a72ca */ /* 0x000fe400000e0000 */
[----:B------:R-:W-:Y:S02]  /*0320*/  IABS R11, R16 ;  /* 0x00000010000b7213 */ /* 0x000fe40000000000 */
[----:B------:R-:W-:-:S02]  /*0330*/  IABS R7, R4 ;  /* 0x0000000400077213 */ /* 0x000fc40000000000 */
[C---:B------:R-:W-:Y:S02]  /*0340*/  LOP3.LUT R9, R16.reuse, UR51, RZ, 0x3c, !PT ;  /* 0x0000003310097c12 */ /* 0x040fe4000f8e3cff */
[----:B------:R-:W-:Y:S02]  /*0350*/  LOP3.LUT R17, RZ, UR51, RZ, 0x33, !PT ;  /* 0x00000033ff117c12 */ /* 0x000fe4000f8e33ff */
[----:B------:R-:W-:Y:S01]  /*0360*/  ISETP.GE.AND P0, PT, R9, RZ, PT ;  /* 0x000000ff0900720c */ /* 0x000fe20003f06270 */
[----:B------:R-:W0:Y:S01]  /*0370*/  I2F.RP R0, UR11 ;  /* 0x0000000b00007d06 */ /* 0x000e220008209400 */
[----:B------:R-:W-:Y:S01]  /*0380*/  VIADD R9, R16, 0x60 ;  /* 0x0000006010097836 */ /* 0x000fe20000000000 */
[----:B------:R-:W-:-:S06]  /*0390*/  SHF.R.S64 R18, RZ, 0x1e, R16 ;  /* 0x0000001eff127819 */ /* 0x000fcc0000001010 */
[----:B------:R-:W2:Y:S08]  /*03a0*/  I2F.RP R3, UR10 ;  /* 0x0000000a00037d06 */ /* 0x000eb00008209400 */
[----:B0-----:R-:W0:Y:S08]  /*03b0*/  MUFU.RCP R0, R0 ;  /* 0x0000000000007308 */ /* 0x001e300000001000 */
[----:B--2---:R-:W-:Y:S01]  /*03c0*/  MUFU.RCP R3, R3 ;  /* 0x0000000300037308 */ /* 0x004fe20000001000 */
[----:B0-----:R-:W-:Y:S01]  /*03d0*/  VIADD R2, R0, 0xffffffe ;  /* 0x0ffffffe00027836 */ /* 0x001fe20000000000 */
[----:B------:R-:W-:-:S04]  /*03e0*/  IADD3 R0, PT, PT, R16, 0x40, RZ ;  /* 0x0000004010007810 */ /* 0x000fc80007ffe0ff */
[----:B------:R-:W-:Y:S02]  /*03f0*/  IABS R10, R0 ;  /* 0x00000000000a7213 */ /* 0x000fe40000000000 */
[----:B------:R-:W0:Y:S02]  /*0400*/  F2I.FTZ.U32.TRUNC.NTZ R2, R2 ;  /* 0x0000000200027305 */ /* 0x000e24000021f000 */
[----:B0-----:R-:W-:-:S13]  /*0410*/  R2UR UR5, R2 ;  /* 0x00000000020572ca */ /* 0x001fda00000e0000 */
        /* <DEDUP_REMOVED lines=11> */
[----:B------:R-:W-:Y:S01]  /*04d0*/  IADD3 R5, PT, PT, R3, 0xffffffe, RZ ;  /* 0x0ffffffe03057810 */ /* 0x000fe20007ffe0ff */
[----:B------:R-:W-:Y:S02]  /*04e0*/  IMAD.MOV.U32 R3, RZ, RZ, R2 ;  /* 0x000000ffff037224 */ /* 0x000fe400078e0002 */
[----:B------:R-:W-:Y:S01]  /*04f0*/  IMAD.HI.U32 R2, R11, UR7, RZ ;  /* 0x000000070b027c27 */ /* 0x000fe2000f8e00ff */
[----:B------:R-:W-:Y:S02]  /*0500*/  ISETP.LT.U32.AND P5, PT, R10, UR11, PT ;  /* 0x0000000b0a007c0c */ /* 0x000fe4000bfa1070 */
[----:B------:R-:W0:Y:S01]  /*0510*/  F2I.FTZ.U32.TRUNC.NTZ R5, R5 ;  /* 0x0000000500057305 */ /* 0x000e22000021f000 */
[----:B------:R-:W-:Y:S02]  /*0520*/  R2UR UR12, R3 ;  /* 0x00000000030c72ca */ /* 0x000fe400000e0000 */
[----:B------:R-:W-:-:S02]  /*0530*/  IADD3 R12, PT, PT, -R2, RZ, RZ ;  /* 0x000000ff020c7210 */ /* 0x000fc40007ffe1ff */
[----:B------:R-:W-:Y:S02]  /*0540*/  @!P4 VIADD R7, R7, -UR11 ;  /* 0x8000000b0707cc36 */ /* 0x000fe40008000000 */
[----:B------:R-:W-:Y:S02]  /*0550*/  @!P4 VIADD R6, R6, 0x1 ;  /* 0x000000010606c836 */ /* 0x000fe40000000000 */
[----:B------:R-:W-:Y:S01]  /*0560*/  IMAD R3, R12, UR11, R11 ;  /* 0x0000000b0c037c24 */ /* 0x000fe2000f8e020b */
[----:B------:R-:W-:Y:S01]  /*0570*/  ISETP.GE.U32.AND P6, PT, R7, UR11, PT ;  /* 0x0000000b07007c0c */ /* 0x000fe2000bfc6070 */
[----:B------:R-:W-:Y:S01]  /*0580*/  @!P5 VIADD R10, R10, -UR11 ;  /* 0x8000000b0a0adc36 */ /* 0x000fe20008000000 */
[----:B------:R-:W-:Y:S01]  /*0590*/  LOP3.LUT R7, R4, UR51, RZ, 0x3c, !PT ;  /* 0x0000003304077c12 */ /* 0x000fe2000f8e3cff */
[----:B------:R-:W-:Y:S01]  /*05a0*/  @!P5 VIADD R8, R8, 0x1 ;  /* 0x000000010808d836 */ /* 0x000fe20000000000 */
[----:B------:R-:W-:Y:S01]  /*05b0*/  ISETP.LT.U32.AND P3, PT, R3, UR11, PT ;  /* 0x0000000b03007c0c */ /* 0x000fe2000bf61070 */
[----:B------:R-:W-:Y:S01]  /*05c0*/  VIADD R11, R16, 0x80 ;  /* 0x00000080100b7836 */ /* 0x000fe20000000000 */
[----:B------:R-:W-:Y:S01]  /*05d0*/  ISETP.GE.AND P2, PT, R7, RZ, PT ;  /* 0x000000ff0700720c */ /* 0x000fe20003f46270 */
[----:B------:R-:W2:Y:S01]  /*05e0*/  I2F.RP R20, UR12 ;  /* 0x0000000c00147d06 */ /* 0x000ea20008209400 */
[----:B------:R-:W-:-:S02]  /*05f0*/  ISETP.GE.U32.AND P1, PT, R10, UR11, PT ;  /* 0x0000000b0a007c0c */ /* 0x000fc4000bf26070 */
[----:B------:R-:W-:Y:S02]  /*0600*/  LOP3.LUT R7, R0, UR51, RZ, 0x3c, !PT ;  /* 0x0000003300077c12 */ /* 0x000fe4000f8e3cff */
[----:B0-----:R-:W-:Y:S02]  /*0610*/  R2UR UR5, R5 ;  /* 0x00000000050572ca */ /* 0x001fe400000e0000 */
[----:B------:R-:W-:Y:S02]  /*0620*/  ISETP.GE.AND P4, PT, R7, RZ, PT ;  /* 0x000000ff0700720c */ /* 0x000fe40003f86270 */
[----:B------:R-:W-:Y:S01]  /*0630*/  @P6 IADD3 R6, PT, PT, R6, 0x1, RZ ;  /* 0x0000000106066810 */ /* 0x000fe20007ffe0ff */
[----:B------:R-:W-:Y:S01]  /*0640*/  @!P3 VIADD R2, R2, 0x1 ;  /* 0x000000010202b836 */ /* 0x000fe20000000000 */
[----:B------:R-:W-:Y:S02]  /*0650*/  IABS R10, R9 ;  /* 0x00000009000a7213 */ /* 0x000fe40000000000 */
[----:B------:R-:W-:Y:S01]  /*0660*/  ISETP.NE.AND P6, PT, RZ, UR51, PT ;  /* 0x00000033ff007c0c */ /* 0x000fe2000bfc5270 */
[----:B------:R-:W-:Y:S01]  /*0670*/  @!P2 IMAD.MOV R6, RZ, RZ, -R6 ;  /* 0x000000ffff06a224 */ /* 0x000fe200078e0a06 */
[----:B------:R-:W-:Y:S01]  /*0680*/  MOV R5, R10 ;  /* 0x0000000a00057202 */ /* 0x000fe20000000f00 */
[----:B------:R-:W-:Y:S01]  /*0690*/  @P1 VIADD R8, R8, 0x1 ;  /* 0x0000000108081836 */ /* 0x000fe20000000000 */
[----:B------:R-:W-:Y:S01]  /*06a0*/  @!P3 IADD3 R3, PT, PT, R3, -UR11, RZ ;  /* 0x8000000b0303bc10 */ /* 0x000fe2000fffe0ff */
[----:B------:R-:W-:Y:S01]  /*06b0*/  UIADD3 UR8, UPT, UPT, URZ, -UR5, URZ ;  /* 0x80000005ff087290 */ /* 0x000fe2000fffe0ff */
[----:B------:R-:W-:Y:S01]  /*06c0*/  SEL R14, R17, R6, !P6 ;  /* 0x00000006110e7207 */ /* 0x000fe20007000000 */
[----:B------:R-:W-:Y:S01]  /*06d0*/  IMAD.HI.U32 R21, R5, UR7, RZ ;  /* 0x0000000705157c27 */ /* 0x000fe2000f8e00ff */
[----:B------:R-:W-:Y:S01]  /*06e0*/  ISETP.GE.U32.AND P1, PT, R3, UR11, PT ;  /* 0x0000000b03007c0c */ /* 0x000fe2000bf26070 */
[----:B------:R-:W-:Y:S01]  /*06f0*/  UIMAD UR8, UR8, UR10, URZ ;  /* 0x0000000a080872a4 */ /* 0x000fe2000f8e02ff */
[----:B------:R-:W-:Y:S01]  /*0700*/  IADD3 R3, PT, PT, -R14, RZ, RZ ;  /* 0x000000ff0e037210 */ /* 0x000fe20007ffe1ff */
[----:B------:R-:W-:Y:S01]  /*0710*/  @!P4 IMAD.MOV R8, RZ, RZ, -R8 ;  /* 0x000000ffff08c224 */ /* 0x000fe200078e0a08 */
[----:B------:R-:W-:Y:S01]  /*0720*/  LOP3.LUT R6, R9, UR51, RZ, 0x3c, !PT ;  /* 0x0000003309067c12 */ /* 0x000fe2000f8e3cff */
[----:B------:R-:W-:Y:S01]  /*0730*/  IMAD.MOV R10, RZ, RZ, -R21 ;  /* 0x000000ffff0a7224 */ /* 0x000fe200078e0a15 */
[----:B------:R-:W-:Y:S01]  /*0740*/  UIMAD.WIDE.U32 UR8, UR5, UR8, UR4 ;  /* 0x00000008050872a5 */ /* 0x000fe2000f8e0004 */
[----:B------:R-:W-:Y:S01]  /*0750*/  IMAD R24, R3, UR51, R4 ;  /* 0x0000003303187c24 */ /* 0x000fe2000f8e0204 */
[----:B------:R-:W-:Y:S01]  /*0760*/  SEL R13, R17, R8, !P6 ;  /* 0x00000008110d7207 */ /* 0x000fe20007000000 */
[----:B------:R-:W-:Y:S01]  /*0770*/  IMAD R5, R10, UR11, R5 ;  /* 0x0000000b0a057c24 */ /* 0x000fe2000f8e0205 */
[----:B------:R-:W-:Y:S01]  /*0780*/  ISETP.GE.AND P5, PT, R6, RZ, PT ;  /* 0x000000ff0600720c */ /* 0x000fe20003fa6270 */
[----:B--2---:R-:W0:Y:S01]  /*0790*/  MUFU.RCP R20, R20 ;  /* 0x0000001400147308 */ /* 0x004e220000001000 */
[----:B------:R-:W-:Y:S01]  /*07a0*/  IABS R8, R24 ;  /* 0x0000001800087213 */ /* 0x000fe20000000000 */
[----:B------:R-:W-:Y:S01]  /*07b0*/  IMAD.MOV R15, RZ, RZ, -R13 ;  /* 0x000000ffff0f7224 */ /* 0x000fe200078e0a0d */
[----:B------:R-:W-:-:S02]  /*07c0*/  ISETP.LT.U32.AND P3, PT, R5, UR11, PT ;  /* 0x0000000b05007c0c */ /* 0x000fc4000bf61070 */
[----:B------:R-:W-:Y:S01]  /*07d0*/  @P1 IADD3 R2, PT, PT, R2, 0x1, RZ ;  /* 0x0000000102021810 */ /* 0x000fe20007ffe0ff */
[----:B------:R-:W-:Y:S01]  /*07e0*/  IMAD R15, R15, UR51, R0 ;  /* 0x000000330f0f7c24 */ /* 0x000fe2000f8e0200 */
[----:B------:R-:W-:Y:S01]  /*07f0*/  LOP3.LUT R6, R11, UR51, RZ, 0x3c, !PT ;  /* 0x000000330b067c12 */ /* 0x000fe2000f8e3cff */
        /* <DEDUP_REMOVED lines=9> */
[----:B------:R-:W-:Y:S01]  /*0890*/  @!P3 IADD3 R5, PT, PT, R5, -UR11, RZ ;  /* 0x8000000b0505bc10 */ /* 0x000fe2000fffe0ff */
[----:B------:R-:W-:Y:S01]  /*08a0*/  IMAD R8, R3, UR10, R8 ;  /* 0x0000000a03087c24 */ /* 0x000fe2000f8e0208 */
[----:B------:R-:W-:Y:S01]  /*08b0*/  IADD3 R23, PT, PT, -R2, RZ, RZ ;  /* 0x000000ff02177210 */ /* 0x000fe20007ffe1ff */
[----:B------:R-:W-:Y:S01]  /*08c0*/  IMAD.MOV R7, RZ, RZ, -R10 ;  /* 0x000000ffff077224 */ /* 0x000fe200078e0a0a */
[----:B------:R-:W-:Y:S01]  /*08d0*/  LEA.HI.X.SX32 R19, R16, UR41, 0x2, P4 ;  /* 0x0000002910137c11 */ /* 0x000fe2000a0f16ff */
[----:B------:R-:W-:Y:S01]  /*08e0*/  @!P3 VIADD R21, R21, 0x1 ;  /* 0x000000011515b836 */ /* 0x000fe20000000000 */
[----:B------:R-:W-:Y:S01]  /*08f0*/  ISETP.GE.U32.AND P2, PT, R5, UR11, PT ;  /* 0x0000000b05007c0c */ /* 0x000fe2000bf46070 */
[----:B------:R-:W-:Y:S01]  /*0900*/  IMAD R22, R7, UR10, R22 ;  /* 0x0000000a07167c24 */ /* 0x000fe2000f8e0216 */
[----:B------:R-:W-:Y:S01]  /*0910*/  IADD3 R6, P0, PT, R6, UR40, RZ ;  /* 0x0000002806067c10 */ /* 0x000fe2000ff1e0ff */
[----:B------:R-:W-:Y:S01]  /*0920*/  IMAD R23, R23, UR51, R16 ;  /* 0x0000003317177c24 */ /* 0x000fe2000f8e0210 */
[----:B------:R-:W-:Y:S01]  /*0930*/  ISETP.LT.U32.AND P4, PT, R8, UR10, PT ;  /* 0x0000000a08007c0c */ /* 0x000fe2000bf81070 */
[----:B------:R-:W-:Y:S01]  /*0940*/  VIADD R3, R16, 0xa0 ;  /* 0x000000a010037836 */ /* 0x000fe20000000000 */
[----:B------:R-:W-:-:S02]  /*0950*/  SHF.R.S64 R5, RZ, 0x1e, R0 ;  /* 0x0000001eff057819 */ /* 0x000fc40000001000 */
[----:B------:R-:W-:Y:S02]  /*0960*/  LEA.HI.X.SX32 R7, R4, UR41, 0x2, P0 ;  /* 0x0000002904077c11 */ /* 0x000fe400080f16ff */
[----:B------:R-:W-:Y:S02]  /*0970*/  IADD3 R4, P0, PT, R5, UR40, RZ ;  /* 0x0000002805047c10 */ /* 0x000fe4000ff1e0ff */
[----:B------:R-:W-:Y:S01]  /*0980*/  IABS R26, R23 ;  /* 0x00000017001a7213 */ /* 0x000fe20000000000 */
[----:B------:R-:W-:Y:S01]  /*0990*/  @P2 VIADD R21, R21, 0x1 ;  /* 0x0000000115152836 */ /* 0x000fe20000000000 */
[----:B------:R-:W-:Y:S02]  /*09a0*/  LEA.HI.X.SX32 R5, R0, UR41, 0x2, P0 ;  /* 0x0000002900057c11 */ /* 0x000fe400080f16ff */
[----:B------:R-:W-:Y:S01]  /*09b0*/  ISETP.LT.U32.AND P0, PT, R22, UR10, PT ;  /* 0x0000000a16007c0c */ /* 0x000fe2000bf01070 */
[----:B------:R-:W-:Y:S01]  /*09c0*/  IMAD.HI.U32 R12, R26, UR9, RZ ;  /* 0x000000091a0c7c27 */ /* 0x000fe2000f8e00ff */
[----:B-1----:R-:W-:-:S02]  /*09d0*/  R2UR UR4, R34 ;  /* 0x00000000220472ca */ /* 0x002fc400000e0000 */
[----:B------:R-:W-:Y:S01]  /*09e0*/  R2UR UR5, R35 ;  /* 0x00000000230572ca */ /* 0x000fe200000e0000 */
[----:B------:R-:W-:Y:S01]  /*09f0*/  @!P4 VIADD R8, R8, -UR10 ;  /* 0x8000000a0808cc36 */ /* 0x000fe20008000000 */
[----:B------:R-:W-:Y:S02]  /*0a00*/  IADD3 R27, PT, PT, -R12, RZ, RZ ;  /* 0x000000ff0c1b7210 */ /* 0x000fe40007ffe1ff */
[----:B------:R-:W-:Y:S02]  /*0a10*/  IABS R29, R11 ;  /* 0x0000000b001d7213 */ /* 0x000fe40000000000 */
[----:B------:R-:W-:Y:S01]  /*0a20*/  ISETP.GE.U32.AND P2, PT, R8, UR10, PT ;  /* 0x0000000a08007c0c */ /* 0x000fe2000bf46070 */
[----:B------:R-:W-:Y:S01]  /*0a30*/  IMAD R0, R27, UR10, R26 ;  /* 0x0000000a1b007c24 */ /* 0x000fe2000f8e021a */
[----:B------:R-:W-:Y:S01]  /*0a40*/  MOV R8, R21 ;  /* 0x0000001500087202 */ /* 0x000fe20000000f00 */
[----:B------:R-:W-:Y:S01]  /*0a50*/  @!P4 VIADD R25, R25, 0x1 ;  /* 0x000000011919c836 */ /* 0x000fe20000000000 */
[----:B------:R-:W-:Y:S01]  /*0a60*/  @!P0 IADD3 R22, PT, PT, R22, -UR10, RZ ;  /* 0x8000000a16168c10 */ /* 0x000fe2000fffe0ff */
[----:B------:R-:W-:Y:S01]  /*0a70*/  IMAD.HI.U32 R27, R29, UR7, RZ ;  /* 0x000000071d1b7c27 */ /* 0x000fe2000f8e00ff */
[----:B------:R-:W-:Y:S01]  /*0a80*/  LOP3.LUT R28, R3, UR51, RZ, 0x3c, !PT ;  /* 0x00000033031c7c12 */ /* 0x000fe2000f8e3cff */
[----:B------:R0:W2:Y:S01]  /*0a90*/  LDG.E R21, desc[UR4][R18.64] ;  /* 0x0000000412157981 */ /* 0x0000a2000c1e1900 */
[----:B------:R-:W-:Y:S01]  /*0aa0*/  ISETP.GE.U32.AND P4, PT, R22, UR10, PT ;  /* 0x0000000a16007c0c */ /* 0x000fe2000bf86070 */
[----:B------:R-:W-:Y:S01]  /*0ab0*/  @!P5 IMAD.MOV R8, RZ, RZ, -R8 ;  /* 0x000000ffff08d224 */ /* 0x000fe200078e0a08 */
[----:B------:R-:W-:-:S02]  /*0ac0*/  ISETP.LT.U32.AND P5, PT, R0, UR10, PT ;  /* 0x0000000a00007c0c */ /* 0x000fc4000bfa1070 */
[----:B------:R-:W-:Y:S02]  /*0ad0*/  LOP3.LUT R22, R24, UR52, RZ, 0x3c, !PT ;  /* 0x0000003418167c12 */ /* 0x000fe4000f8e3cff */
[----:B------:R-:W-:Y:S01]  /*0ae0*/  @P2 IADD3 R25, PT, PT, R25, 0x1, RZ ;  /* 0x0000000119192810 */ /* 0x000fe20007ffe0ff */
[----:B------:R-:W-:Y:S01]  /*0af0*/  IMAD.MOV R26, RZ, RZ, -R27 ;  /* 0x000000ffff1a7224 */ /* 0x000fe200078e0a1b */
[----:B------:R-:W-:Y:S02]  /*0b00*/  ISETP.GE.AND P2, PT, R22, RZ, PT ;  /* 0x000000ff1600720c */ /* 0x000fe40003f46270 */
[----:B------:R-:W-:Y:S01]  /*0b10*/  SEL R8, R17, R8, !P6 ;  /* 0x0000000811087207 */ /* 0x000fe20007000000 */
[----:B0-----:R-:W-:Y:S01]  /*0b20*/  VIADD R19, R20, 0xffffffe ;  /* 0x0ffffffe14137836 */ /* 0x001fe20000000000 */
[----:B------:R-:W-:Y:S01]  /*0b30*/  ISETP.GE.AND P3, PT, R28, RZ, PT ;  /* 0x000000ff1c00720c */ /* 0x000fe20003f66270 */
[----:B------:R-:W-:Y:S02]  /*0b40*/  IMAD R26, R26, UR11, R29 ;  /* 0x0000000b1a1a7c24 */ /* 0x000fe4000f8e021d */
[----:B------:R-:W-:Y:S01]  /*0b50*/  IMAD.MOV R28, RZ, RZ, -R8 ;  /* 0x000000ffff1c7224 */ /* 0x000fe200078e0a08 */
[----:B------:R-:W0:Y:S01]  /*0b60*/  F2I.FTZ.U32.TRUNC.NTZ R29, R19 ;  /* 0x00000013001d7305 */ /* 0x000e22000021f000 */
[----:B------:R-:W-:Y:S01]  /*0b70*/  @!P0 VIADD R10, R10, 0x1 ;  /* 0x000000010a0a8836 */ /* 0x000fe20000000000 */
[----:B------:R-:W-:Y:S01]  /*0b80*/  @!P5 IADD3 R0, PT, PT, R0, -UR10, RZ ;  /* 0x8000000a0000dc10 */ /* 0x000fe2000fffe0ff */
[----:B------:R-:W-:Y:S01]  /*0b90*/  IMAD R22, R28, UR51, R9 ;  /* 0x000000331c167c24 */ /* 0x000fe2000f8e0209 */
[----:B------:R-:W-:-:S02]  /*0ba0*/  ISETP.LT.U32.AND P0, PT, R26, UR11, PT ;  /* 0x0000000b1a007c0c */ /* 0x000fc4000bf01070 */
[----:B------:R-:W-:Y:S01]  /*0bb0*/  LOP3.LUT R18, R15, UR52, RZ, 0x3c, !PT ;  /* 0x000000340f127c12 */ /* 0x000fe2000f8e3cff */
[----:B------:R-:W-:Y:S01]  /*0bc0*/  @P4 VIADD R10, R10, 0x1 ;  /* 0x000000010a0a4836 */ /* 0x000fe20000000000 */
[----:B------:R-:W-:Y:S01]  /*0bd0*/  ISETP.GE.U32.AND P4, PT, R0, UR10, PT ;  /* 0x0000000a00007c0c */ /* 0x000fe2000bf86070 */
[----:B------:R-:W-:Y:S01]  /*0be0*/  @!P2 IMAD.MOV R25, RZ, RZ, -R25 ;  /* 0x000000ffff19a224 */ /* 0x000fe200078e0a19 */
[----:B------:R-:W-:Y:S01]  /*0bf0*/  ISETP.GE.AND P2, PT, R18, RZ, PT ;  /* 0x000000ff1200720c */ /* 0x000fe20003f46270 */
[----:B------:R1:W3:Y:S01]  /*0c00*/  LDG.E R0, desc[UR4][R6.64] ;  /* 0x0000000406007981 */ /* 0x0002e2000c1e1900 */
[----:B------:R-:W-:Y:S02]  /*0c10*/  IABS R28, R22 ;  /* 0x00000016001c7213 */ /* 0x000fe40000000000 */
[----:B------:R-:W-:Y:S01]  /*0c20*/  LOP3.LUT R18, R23, UR52, RZ, 0x3c, !PT ;  /* 0x0000003417127c12 */ /* 0x000fe2000f8e3cff */
[----:B------:R-:W-:Y:S02]  /*0c30*/  @!P5 VIADD R12, R12, 0x1 ;  /* 0x000000010c0cd836 */ /* 0x000fe40000000000 */
[----:B------:R-:W-:Y:S01]  /*0c40*/  IMAD.HI.U32 R20, R28, UR9, RZ ;  /* 0x000000091c147c27 */ /* 0x000fe2000f8e00ff */
[----:B0-----:R-:W-:-:S02]  /*0c50*/  R2UR UR5, R29 ;  /* 0x000000001d0572ca */ /* 0x001fc400000e0000 */
[----:B------:R-:W-:Y:S01]  /*0c60*/  @!P0 IADD3 R26, PT, PT, R26, -UR11, RZ ;  /* 0x8000000b1a1a8c10 */ /* 0x000fe2000fffe0ff */
[----:B------:R-:W-:Y:S01]  /*0c70*/  IMAD.MOV.U32 R29, RZ, RZ, R10 ;  /* 0x000000ffff1d7224 */ /* 0x000fe200078e000a */
[----:B------:R-:W-:Y:S01]  /*0c80*/  ISETP.GE.AND P5, PT, R18, RZ, PT ;  /* 0x000000ff1200720c */ /* 0x000fe20003fa6270 */
[----:B------:R-:W-:Y:S01]  /*0c90*/  IMAD.MOV R19, RZ, RZ, -R20 ;  /* 0x000000ffff137224 */ /* 0x000fe200078e0a14 */
[----:B-1----:R-:W-:Y:S01]  /*0ca0*/  SHF.R.S64 R6, RZ, 0x1e, R9 ;  /* 0x0000001eff067819 */ /* 0x002fe20000001009 */
[----:B------:R-:W-:Y:S01]  /*0cb0*/  @!P2 IMAD.MOV R29, RZ, RZ, -R29 ;  /* 0x000000ffff1da224 */ /* 0x000fe200078e0a1d */
[----:B------:R-:W-:Y:S02]  /*0cc0*/  @P4 IADD3 R12, PT, PT, R12, 0x1, RZ ;  /* 0x000000010c0c4810 */ /* 0x000fe40007ffe0ff */
[----:B------:R-:W-:Y:S01]  /*0cd0*/  ISETP.GE.U32.AND P4, PT, R26, UR11, PT ;  /* 0x0000000b1a007c0c */ /* 0x000fe2000bf86070 */
[----:B------:R-:W-:Y:S01]  /*0ce0*/  IMAD R26, R19, UR10, R28 ;  /* 0x0000000a131a7c24 */ /* 0x000fe2000f8e021c */
[----:B------:R-:W-:-:S02]  /*0cf0*/  IABS R7, R3 ;  /* 0x0000000300077213 */ /* 0x000fc40000000000 */
[----:B------:R-:W-:Y:S01]  /*0d00*/  IADD3 R6, P2, PT, R6, UR40, RZ ;  /* 0x0000002806067c10 */ /* 0x000fe2000ff5e0ff */
[----:B------:R-:W-:Y:S01]  /*0d10*/  IMAD.MOV.U32 R19, RZ, RZ, R12 ;  /* 0x000000ffff137224 */ /* 0x000fe200078e000c */
[----:B------:R-:W-:Y:S02]  /*0d20*/  MOV R10, R7 ;  /* 0x00000007000a7202 */ /* 0x000fe40000000f00 */
[----:B------:R-:W-:Y:S02]  /*0d30*/  LEA.HI.X.SX32 R7, R9, UR41, 0x2, P2 ;  /* 0x0000002909077c11 */ /* 0x000fe400090f16ff */
[----:B------:R-:W-:Y:S01]  /*0d40*/  ISETP.LT.U32.AND P2, PT, R26, UR10, PT ;  /* 0x0000000a1a007c0c */ /* 0x000fe2000bf41070 */
[----:B------:R-:W-:Y:S01]  /*0d50*/  @!P5 IMAD.MOV R19, RZ, RZ, -R19 ;  /* 0x000000ffff13d224 */ /* 0x000fe200078e0a13 */
[----:B------:R-:W-:Y:S02]  /*0d60*/  R2UR UR14, R34 ;  /* 0x00000000220e72ca */ /* 0x000fe400000e0000 */
[----:B------:R-:W-:Y:S01]  /*0d70*/  R2UR UR15, R35 ;  /* 0x00000000230f72ca */ /* 0x000fe200000e0000 */
[----:B------:R-:W-:Y:S01]  /*0d80*/  IMAD.HI.U32 R12, R10, UR7, RZ ;  /* 0x000000070a0c7c27 */ /* 0x000fe2000f8e00ff */
[----:B------:R-:W-:-:S02]  /*0d90*/  ISETP.NE.AND P5, PT, RZ, UR52, PT ;  /* 0x00000034ff007c0c */ /* 0x000fc4000bfa5270 */
[----:B------:R-:W-:-:S04]  /*0da0*/  LOP3.LUT R18, RZ, UR52, RZ, 0x33, !PT ;  /* 0x00000034ff127c12 */ /* 0x000fc8000f8e33ff */
[----:B------:R-:W-:Y:S02]  /*0db0*/  SEL R9, R18, R19, !P5 ;  /* 0x0000001312097207 */ /* 0x000fe40006800000 */
[----:B------:R-:W-:Y:S01]  /*0dc0*/  IADD3 R19, PT, PT, -R12, RZ, RZ ;  /* 0x000000ff0c137210 */ /* 0x000fe20007ffe1ff */
[----:B------:R-:W-:Y:S01]  /*0dd0*/  @!P0 VIADD R27, R27, 0x1 ;  /* 0x000000011b1b8836 */ /* 0x000fe20000000000 */
[----:B------:R-:W-:Y:S01]  /*0de0*/  UIADD3 UR6, UPT, UPT, URZ, -UR5, URZ ;  /* 0x80000005ff067290 */ /* 0x000fe2000fffe0ff */
[----:B------:R-:W-:Y:S01]  /*0df0*/  IMAD.MOV R28, RZ, RZ, -R9 ;  /* 0x000000ffff1c7224 */ /* 0x000fe200078e0a09 */
[----:B------:R-:W-:Y:S01]  /*0e00*/  @!P2 IADD3 R26, PT, PT, R26, -UR10, RZ ;  /* 0x8000000a1a1aac10 */ /* 0x000fe2000fffe0ff */
[----:B------:R-:W-:Y:S01]  /*0e10*/  IMAD R10, R19, UR11, R10 ;  /* 0x0000000b130a7c24 */ /* 0x000fe2000f8e020a */
[----:B------:R-:W4:Y:S01]  /*0e20*/  LDG.E R4, desc[UR14][R4.64] ;  /* 0x0000000e04047981 */ /* 0x000f22000c1e1900 */
[----:B------:R-:W-:Y:S01]  /*0e30*/  @P4 VIADD R27, R27, 0x1 ;  /* 0x000000011b1b4836 */ /* 0x000fe20000000000 */
[----:B------:R-:W-:Y:S01]  /*0e40*/  SEL R19, R18, R25, !P5 ;  /* 0x0000001912137207 */ /* 0x000fe20006800000 */
[----:B------:R-:W-:Y:S01]  /*0e50*/  IMAD R23, R28, UR52, R23 ;  /* 0x000000341c177c24 */ /* 0x000fe2000f8e0217 */
[----:B------:R-:W-:Y:S01]  /*0e60*/  UIMAD UR6, UR6, UR12, URZ ;  /* 0x0000000c060672a4 */ /* 0x000fe2000f8e02ff */
[----:B------:R-:W-:Y:S01]  /*0e70*/  ISETP.GE.U32.AND P4, PT, R26, UR10, PT ;  /* 0x0000000a1a007c0c */ /* 0x000fe2000bf86070 */
[----:B------:R-:W-:Y:S01]  /*0e80*/  UMOV UR4, URZ ;  /* 0x000000ff00047c82 */ /* 0x000fe20008000000 */
[----:B------:R-:W-:Y:S01]  /*0e90*/  ISETP.LT.U32.AND P0, PT, R10, UR11, PT ;  /* 0x0000000b0a007c0c */ /* 0x000fe2000bf01070 */
[----:B------:R0:W5:Y:S01]  /*0ea0*/  LDG.E R5, desc[UR14][R6.64] ;  /* 0x0000000e06057981 */ /* 0x000162000c1e1900 */
[----:B------:R-:W-:Y:S01]  /*0eb0*/  UIMAD.WIDE.U32 UR4, UR5, UR6, UR4 ;  /* 0x00000006050472a5 */ /* 0x000fe2000f8e0004 */
[----:B------:R-:W-:Y:S01]  /*0ec0*/  IMAD.MOV R31, RZ, RZ, -R19 ;  /* 0x000000ffff1f7224 */ /* 0x000fe200078e0a13 */
[----:B------:R-:W-:Y:S01]  /*0ed0*/  IABS R28, R23 ;  /* 0x00000017001c7213 */ /* 0x000fe20000000000 */
[----:B------:R-:W-:Y:S01]  /*0ee0*/  @!P2 VIADD R20, R20, 0x1 ;  /* 0x000000011414a836 */ /* 0x000fe20000000000 */
[----:B0-----:R-:W-:Y:S01]  /*0ef0*/  LOP3.LUT R6, R22, UR52, RZ, 0x3c, !PT ;  /* 0x0000003416067c12 */ /* 0x001fe2000f8e3cff */
[----:B------:R-:W-:-:S03]  /*0f00*/  IMAD R24, R31, UR52, R24 ;  /* 0x000000341f187c24 */ /* 0x000fc6000f8e0218 */
[----:B------:R-:W-:Y:S01]  /*0f10*/  ISETP.GE.AND P2, PT, R6, RZ, PT ;  /* 0x000000ff0600720c */ /* 0x000fe20003f46270 */
[----:B------:R-:W-:Y:S01]  /*0f20*/  IMAD.HI.U32 R25, R28, UR5, RZ ;  /* 0x000000051c197c27 */ /* 0x000fe2000f8e00ff */
[----:B------:R-:W-:Y:S02]  /*0f30*/  @!P1 IADD3 R27, PT, PT, -R27, RZ, RZ ;  /* 0x000000ff1b1b9210 */ /* 0x000fe40007ffe1ff */
[----:B------:R-:W-:Y:S01]  /*0f40*/  IABS R31, R24 ;  /* 0x00000018001f7213 */ /* 0x000fe20000000000 */
[----:B------:R-:W-:Y:S01]  /*0f50*/  @P4 VIADD R20, R20, 0x1 ;  /* 0x0000000114144836 */ /* 0x000fe20000000000 */
[----:B------:R-:W-:Y:S01]  /*0f60*/  SEL R7, R17, R27, !P6 ;  /* 0x0000001b11077207 */ /* 0x000fe20007000000 */
[----:B------:R-:W-:Y:S02]  /*0f70*/  IMAD.MOV R27, RZ, RZ, -R25 ;  /* 0x000000ffff1b7224 */ /* 0x000fe400078e0a19 */
[----:B------:R-:W-:Y:S01]  /*0f80*/  @!P0 VIADD R10, R10, -UR11 ;  /* 0x8000000b0a0a8c36 */ /* 0x000fe20008000000 */
[----:B------:R-:W-:Y:S01]  /*0f90*/  SEL R29, R18, R29, !P5 ;  /* 0x0000001d121d7207 */ /* 0x000fe20006800000 */
[----:B------:R-:W-:-:S02]  /*0fa0*/  IMAD R28, R27, UR12, R28 ;  /* 0x0000000c1b1c7c24 */ /* 0x000fc4000f8e021c */
[----:B------:R-:W-:Y:S01]  /*0fb0*/  IMAD.HI.U32 R32, R31, UR5, RZ ;  /* 0x000000051f207c27 */ /* 0x000fe2000f8e00ff */
[----:B------:R-:W-:Y:S02]  /*0fc0*/  @!P2 IADD3 R20, PT, PT, -R20, RZ, RZ ;  /* 0x000000ff1414a210 */ /* 0x000fe40007ffe1ff */
[----:B------:R-:W-:Y:S01]  /*0fd0*/  ISETP.GE.U32.AND P1, PT, R10, UR11, PT ;  /* 0x0000000b0a007c0c */ /* 0x000fe2000bf26070 */
[----:B------:R-:W-:Y:S01]  /*0fe0*/  IMAD.MOV R6, RZ, RZ, -R32 ;  /* 0x000000ffff067224 */ /* 0x000fe200078e0a20 */
[----:B------:R-:W-:Y:S01]  /*0ff0*/  SHF.R.S64 R10, RZ, 0x1e, R11 ;  /* 0x0000001eff0a7819 */ /* 0x000fe2000000100b */
[----:B------:R-:W-:Y:S01]  /*1000*/  IMAD.MOV R30, RZ, RZ, -R29 ;  /* 0x000000ffff1e7224 */ /* 0x000fe200078e0a1d */
[----:B------:R-:W-:Y:S02]  /*1010*/  SEL R20, R18, R20, !P5 ;  /* 0x0000001412147207 */ /* 0x000fe40006800000 */
[----:B------:R-:W-:Y:S02]  /*1020*/  ISETP.LT.U32.AND P2, PT, R28, UR12, PT ;  /* 0x0000000c1c007c0c */ /* 0x000fe4000bf41070 */
[----:B------:R-:W-:Y:S01]  /*1030*/  IADD3 R26, PT, PT, -R7, RZ, RZ ;  /* 0x000000ff071a7210 */ /* 0x000fe20007ffe1ff */
[----:B------:R-:W-:Y:S01]  /*1040*/  IMAD R31, R6, UR12, R31 ;  /* 0x0000000c061f7c24 */ /* 0x000fe2000f8e021f */
[----:B------:R-:W-:Y:S01]  /*1050*/  IADD3 R10, P4, PT, R10, UR40, RZ ;  /* 0x000000280a0a7c10 */ /* 0x000fe2000ff9e0ff */
[----:B------:R-:W-:-:S02]  /*1060*/  IMAD R15, R30, UR52, R15 ;  /* 0x000000341e0f7c24 */ /* 0x000fc4000f8e020f */
[----:B------:R-:W-:Y:S02]  /*1070*/  IMAD.MOV R37, RZ, RZ, -R20 ;  /* 0x000000ffff257224 */ /* 0x000fe400078e0a14 */
[----:B------:R-:W-:Y:S01]  /*1080*/  IMAD R26, R26, UR51, R11 ;  /* 0x000000331a1a7c24 */ /* 0x000fe2000f8e020b */
[----:B------:R-:W-:Y:S01]  /*1090*/  LEA.HI.X.SX32 R11, R11, UR41, 0x2, P4 ;  /* 0x000000290b0b7c11 */ /* 0x000fe2000a0f16ff */
[----:B------:R-:W-:Y:S01]  /*10a0*/  IMAD R22, R37, UR52, R22 ;  /* 0x0000003425167c24 */ /* 0x000fe2000f8e0216 */
[----:B------:R-:W-:Y:S02]  /*10b0*/  ISETP.LT.U32.AND P4, PT, R31, UR12, PT ;  /* 0x0000000c1f007c0c */ /* 0x000fe4000bf81070 */
[----:B------:R-:W-:Y:S01]  /*10c0*/  LOP3.LUT R30, R23, UR53, RZ, 0x3c, !PT ;  /* 0x00000035171e7c12 */ /* 0x000fe2000f8e3cff */
[----:B------:R-:W-:Y:S01]  /*10d0*/  @!P0 VIADD R12, R12, 0x1 ;  /* 0x000000010c0c8836 */ /* 0x000fe20000000000 */
[----:B------:R-:W-:Y:S01]  /*10e0*/  IABS R37, R15 ;  /* 0x0000000f00257213 */ /* 0x000fe20000000000 */
[----:B------:R0:W5:Y:S01]  /*10f0*/  LDG.E R6, desc[UR14][R10.64] ;  /* 0x0000000e0a067981 */ /* 0x000162000c1e1900 */
[----:B------:R-:W-:-:S02]  /*1100*/  @!P2 IADD3 R28, PT, PT, R28, -UR12, RZ ;  /* 0x8000000c1c1cac10 */ /* 0x000fc4000fffe0ff */
[----:B------:R-:W-:Y:S01]  /*1110*/  ISETP.GE.AND P0, PT, R30, RZ, PT ;  /* 0x000000ff1e00720c */ /* 0x000fe20003f06270 */
[----:B------:R-:W-:Y:S01]  /*1120*/  IMAD.HI.U32 R30, R37, UR5, RZ ;  /* 0x00000005251e7c27 */ /* 0x000fe2000f8e00ff */
[----:B------:R-:W-:-:S03]  /*1130*/  IABS R36, R26 ;  /* 0x0000001a00247213 */ /* 0x000fc60000000000 */
[----:B------:R-:W-:Y:S01]  /*1140*/  @P1 VIADD R12, R12, 0x1 ;  /* 0x000000010c0c1836 */ /* 0x000fe20000000000 */
[----:B------:R-:W-:Y:S01]  /*1150*/  ISETP.GE.U32.AND P1, PT, R28, UR12, PT ;  /* 0x0000000c1c007c0c */ /* 0x000fe2000bf26070 */
[----:B0-----:R-:W-:Y:S02]  /*1160*/  IMAD.MOV R10, RZ, RZ, -R30 ;  /* 0x000000ffff0a7224 */ /* 0x001fe400078e0a1e */
[----:B------:R-:W-:Y:S02]  /*1170*/  @!P3 IMAD.MOV R12, RZ, RZ, -R12 ;  /* 0x000000ffff0cb224 */ /* 0x000fe400078e0a0c */
[----:B------:R-:W-:Y:S01]  /*1180*/  @!P4 VIADD R31, R31, -UR12 ;  /* 0x8000000c1f1fcc36 */ /* 0x000fe20008000000 */
[----:B------:R-:W-:Y:S01]  /*1190*/  IABS R11, R22 ;  /* 0x00000016000b7213 */ /* 0x000fe20000000000 */
[----:B------:R-:W-:Y:S01]  /*11a0*/  IMAD R10, R10, UR12, R37 ;  /* 0x0000000c0a0a7c24 */ /* 0x000fe2000f8e0225 */
[----:B------:R-:W-:Y:S01]  /*11b0*/  SEL R12, R17, R12, !P6 ;  /* 0x0000000c110c7207 */ /* 0x000fe20007000000 */
[----:B------:R-:W-:Y:S01]  /*11c0*/  IMAD.HI.U32 R27, R36, UR9, RZ ;  /* 0x00000009241b7c27 */ /* 0x000fe2000f8e00ff */
[----:B------:R-:W-:-:S02]  /*11d0*/  @!P2 IADD3 R25, PT, PT, R25, 0x1, RZ ;  /* 0x000000011919a810 */ /* 0x000fc40007ffe0ff */
[----:B------:R-:W-:Y:S02]  /*11e0*/  ISETP.GE.U32.AND P2, PT, R31, UR12, PT ;  /* 0x0000000c1f007c0c */ /* 0x000fe4000bf46070 */
[----:B------:R-:W-:Y:S01]  /*11f0*/  @!P4 IADD3 R32, PT, PT, R32, 0x1, RZ ;  /* 0x000000012020c810 */ /* 0x000fe20007ffe0ff */
[----:B------:R-:W-:Y:S01]  /*1200*/  IMAD.HI.U32 R31, R11, UR5, RZ ;  /* 0x000000050b1f7c27 */ /* 0x000fe2000f8e00ff */
[----:B------:R-:W-:Y:S02]  /*1210*/  LOP3.LUT R28, R24, UR53, RZ, 0x3c, !PT ;  /* 0x00000035181c7c12 */ /* 0x000fe4000f8e3cff */
[----:B------:R-:W-:Y:S01]  /*1220*/  ISETP.LT.U32.AND P4, PT, R10, UR12, PT ;  /* 0x0000000c0a007c0c */ /* 0x000fe2000bf81070 */
[----:B------:R-:W-:Y:S01]  /*1230*/  IMAD.MOV R38, RZ, RZ, -R12 ;  /* 0x000000ffff267224 */ /* 0x000fe200078e0a0c */
[----:B------:R-:W-:Y:S02]  /*1240*/  IADD3 R43, PT, PT, -R27, RZ, RZ ;  /* 0x000000ff1b2b7210 */ /* 0x000fe40007ffe1ff */
[----:B------:R-:W-:-:S02]  /*1250*/  @P1 IADD3 R25, PT, PT, R25, 0x1, RZ ;  /* 0x0000000119191810 */ /* 0x000fc40007ffe0ff */
[----:B------:R-:W-:Y:S01]  /*1260*/  ISETP.GE.AND P1, PT, R28, RZ, PT ;  /* 0x000000ff1c00720c */ /* 0x000fe20003f26270 */
[----:B------:R-:W-:Y:S02]  /*1270*/  IMAD.MOV R28, RZ, RZ, -R31 ;  /* 0x000000ffff1c7224 */ /* 0x000fe400078e0a1f */
[----:B------:R-:W-:Y:S02]  /*1280*/  IMAD R36, R43, UR10, R36 ;  /* 0x0000000a2b247c24 */ /* 0x000fe4000f8e0224 */
[----:B------:R-:W-:Y:S01]  /*1290*/  IMAD R38, R38, UR51, R3 ;  /* 0x0000003326267c24 */ /* 0x000fe2000f8e0203 */
[----:B------:R-:W-:Y:S01]  /*12a0*/  MOV R44, R25 ;  /* 0x00000019002c7202 */ /* 0x000fe20000000f00 */
[----:B------:R-:W-:Y:S01]  /*12b0*/  IMAD R11, R28, UR12, R11 ;  /* 0x0000000c1c0b7c24 */ /* 0x000fe2000f8e020b */
[----:B------:R-:W-:Y:S01]  /*12c0*/  ISETP.LT.U32.AND P3, PT, R36, UR10, PT ;  /* 0x0000000a24007c0c */ /* 0x000fe2000bf61070 */
[----:B------:R-:W-:Y:S01]  /*12d0*/  @P2 VIADD R32, R32, 0x1 ;  /* 0x0000000120202836 */ /* 0x000fe20000000000 */
[----:B------:R-:W-:Y:S01]  /*12e0*/  IABS R25, R38 ;  /* 0x0000002600197213 */ /* 0x000fe20000000000 */
[----:B------:R-:W-:Y:S01]  /*12f0*/  @!P4 VIADD R10, R10, -UR12 ;  /* 0x8000000c0a0acc36 */ /* 0x000fe20008000000 */
[----:B------:R-:W-:-:S02]  /*1300*/  ISETP.LT.U32.AND P2, PT, R11, UR12, PT ;  /* 0x0000000c0b007c0c */ /* 0x000fc4000bf41070 */
[----:B------:R-:W-:Y:S01]  /*1310*/  @!P1 IADD3 R32, PT, PT, -R32, RZ, RZ ;  /* 0x000000ff20209210 */ /* 0x000fe20007ffe1ff */
[----:B------:R-:W-:Y:S01]  /*1320*/  IMAD.HI.U32 R45, R25, UR9, RZ ;  /* 0x00000009192d7c27 */ /* 0x000fe2000f8e00ff */
[----:B------:R-:W-:-:S04]  /*1330*/  ISETP.GE.U32.AND P1, PT, R10, UR12, PT ;  /* 0x0000000c0a007c0c */ /* 0x000fc8000bf26070 */
[----:B------:R-:W-:Y:S01]  /*1340*/  IADD3 R10, PT, PT, -R45, RZ, RZ ;  /* 0x000000ff2d0a7210 */ /* 0x000fe20007ffe1ff */
[----:B------:R-:W-:Y:S02]  /*1350*/  @!P3 VIADD R36, R36, -UR10 ;  /* 0x8000000a2424bc36 */ /* 0x000fe40008000000 */
[----:B------:R-:W-:Y:S02]  /*1360*/  @!P4 VIADD R30, R30, 0x1 ;  /* 0x000000011e1ec836 */ /* 0x000fe40000000000 */
[----:B------:R-:W-:Y:S01]  /*1370*/  IMAD R25, R10, UR10, R25 ;  /* 0x0000000a0a197c24 */ /* 0x000fe2000f8e0219 */
[----:B------:R-:W-:Y:S01]  /*1380*/  LOP3.LUT R10, R26, UR52, RZ, 0x3c, !PT ;  /* 0x000000341a0a7c12 */ /* 0x000fe2000f8e3cff */
[----:B------:R-:W-:Y:S02]  /*1390*/  @!P2 VIADD R11, R11, -UR12 ;  /* 0x8000000c0b0bac36 */ /* 0x000fe40008000000 */
[----:B------:R-:W-:Y:S01]  /*13a0*/  @!P0 IMAD.MOV R44, RZ, RZ, -R44 ;  /* 0x000000ffff2c8224 */ /* 0x000fe200078e0a2c */
[----:B------:R-:W-:Y:S01]  /*13b0*/  ISETP.GE.U32.AND P0, PT, R36, UR10, PT ;  /* 0x0000000a24007c0c */ /* 0x000fe2000bf06070 */
[----:B------:R-:W-:Y:S01]  /*13c0*/  @P1 VIADD R30, R30, 0x1 ;  /* 0x000000011e1e1836 */ /* 0x000fe20000000000 */
[----:B------:R-:W0:Y:S01]  /*13d0*/  LDC.64 R36, c[0x0][0x390] ;  /* 0x0000e400ff247b82 */ /* 0x000e220000000a00 */
[----:B------:R-:W-:-:S02]  /*13e0*/  ISETP.GE.U32.AND P4, PT, R11, UR12, PT ;  /* 0x0000000c0b007c0c */ /* 0x000fc4000bf86070 */
[----:B------:R-:W-:Y:S02]  /*13f0*/  ISETP.GE.AND P1, PT, R10, RZ, PT ;  /* 0x000000ff0a00720c */ /* 0x000fe40003f26270 */
[----:B------:R-:W-:-:S03]  /*1400*/  @!P3 IADD3 R27, PT, PT, R27, 0x1, RZ ;  /* 0x000000011b1bb810 */ /* 0x000fc60007ffe0ff */
[----:B------:R-:W1:Y:S01]  /*1410*/  LDC.64 R10, c[0x0][0x398] ;  /* 0x0000e600ff0a7b82 */ /* 0x000e620000000a00 */
[----:B------:R-:W-:Y:S02]  /*1420*/  ISETP.LT.U32.AND P3, PT, R25, UR10, PT ;  /* 0x0000000a19007c0c */ /* 0x000fe4000bf61070 */
[----:B------:R-:W-:Y:S02]  /*1430*/  @P0 VIADD R27, R27, 0x1 ;  /* 0x000000011b1b0836 */ /* 0x000fe40000000000 */
[----:B------:R-:W-:-:S03]  /*1440*/  @!P2 VIADD R31, R31, 0x1 ;  /* 0x000000011f1fa836 */ /* 0x000fc60000000000 */
[----:B------:R-:W-:-:S06]  /*1450*/  MOV R43, R27 ;  /* 0x0000001b002b7202 */ /* 0x000fcc0000000f00 */
[----:B------:R-:W-:Y:S01]  /*1460*/  @!P3 VIADD R25, R25, -UR10 ;  /* 0x8000000a1919bc36 */ /* 0x000fe20008000000 */
[----:B0-----:R-:W-:Y:S01]  /*1470*/  ISETP.NE.U32.AND P2, PT, R36, 0x1, PT ;  /* 0x000000012400780c */ /* 0x001fe20003f45070 */
[----:B------:R-:W-:-:S03]  /*1480*/  @!P1 IMAD.MOV R43, RZ, RZ, -R43 ;  /* 0x000000ffff2b9224 */ /* 0x000fc600078e0a2b */
[----:B------:R-:W-:Y:S01]  /*1490*/  ISETP.GE.U32.AND P0, PT, R25, UR10, PT ;  /* 0x0000000a19007c0c */ /* 0x000fe2000bf06070 */
[----:B------:R-:W-:Y:S01]  /*14a0*/  VIADD R25, R16, 0xc0 ;  /* 0x000000c010197836 */ /* 0x000fe20000000000 */
[----:B------:R-:W-:Y:S02]  /*14b0*/  ISETP.NE.AND.EX P2, PT, R37, RZ, PT, P2 ;  /* 0x000000ff2500720c */ /* 0x000fe40003f45320 */
[----:B-1----:R-:W-:Y:S02]  /*14c0*/  ISETP.NE.U32.AND P1, PT, R10, 0x1, PT ;  /* 0x000000010a00780c */ /* 0x002fe40003f25070 */
[----:B------:R-:W-:Y:S02]  /*14d0*/  LOP3.LUT R10, R38, UR52, RZ, 0x3c, !PT ;  /* 0x00000034260a7c12 */ /* 0x000fe4000f8e3cff */
[----:B------:R-:W-:Y:S02]  /*14e0*/  IABS R37, R25 ;  /* 0x0000001900257213 */ /* 0x000fe40000000000 */
[----:B------:R-:W-:-:S02]  /*14f0*/  @!P3 IADD3 R45, PT, PT, R45, 0x1, RZ ;  /* 0x000000012d2db810 */ /* 0x000fc40007ffe0ff */
[----:B------:R-:W-:Y:S02]  /*1500*/  ISETP.NE.AND.EX P1, PT, R11, RZ, PT, P1 ;  /* 0x000000ff0b00720c */ /* 0x000fe40003f25310 */
[----:B------:R-:W-:Y:S02]  /*1510*/  SEL R14, R14, RZ, P2 ;  /* 0x000000ff0e0e7207 */ /* 0x000fe40001000000 */
[----:B------:R-:W-:Y:S01]  /*1520*/  ISETP.GE.AND P3, PT, R10, RZ, PT ;  /* 0x000000ff0a00720c */ /* 0x000fe20003f66270 */
[----:B------:R-:W-:Y:S01]  /*1530*/  IMAD.HI.U32 R27, R37, UR7, RZ ;  /* 0x00000007251b7c27 */ /* 0x000fe2000f8e00ff */
[----:B------:R-:W-:-:S03]  /*1540*/  SEL R28, R19, RZ, P1 ;  /* 0x000000ff131c7207 */ /* 0x000fc60000800000 */
[----:B------:R-:W-:Y:S02]  /*1550*/  IMAD R11, R14, UR36, RZ ;  /* 0x000000240e0b7c24 */ /* 0x000fe4000f8e02ff */
[----:B------:R-:W-:Y:S02]  /*1560*/  IMAD.MOV R10, RZ, RZ, -R27 ;  /* 0x000000ffff0a7224 */ /* 0x000fe400078e0a1b */
[----:B------:R-:W-:Y:S02]  /*1570*/  @P0 VIADD R45, R45, 0x1 ;  /* 0x000000012d2d0836 */ /* 0x000fe40000000000 */
[----:B------:R-:W-:Y:S01]  /*1580*/  IMAD R28, R28, UR37, R11 ;  /* 0x000000251c1c7c24 */ /* 0x000fe2000f8e020b */
[----:B------:R-:W-:Y:S01]  /*1590*/  LOP3.LUT R11, R22, UR53, RZ, 0x3c, !PT ;  /* 0x00000035160b7c12 */ /* 0x000fe2000f8e3cff */
[----:B------:R-:W-:Y:S01]  /*15a0*/  IMAD R37, R10, UR11, R37 ;  /* 0x0000000b0a257c24 */ /* 0x000fe2000f8e0225 */
[----:B------:R-:W-:Y:S02]  /*15b0*/  LOP3.LUT R10, R15, UR53, RZ, 0x3c, !PT ;  /* 0x000000350f0a7c12 */ /* 0x000fe4000f8e3cff */
[----:B------:R-:W-:-:S02]  /*15c0*/  SEL R13, R13, RZ, P2 ;  /* 0x000000ff0d0d7207 */ /* 0x000fc40001000000 */
[----:B------:R-:W-:Y:S02]  /*15d0*/  @!P3 IADD3 R45, PT, PT, -R45, RZ, RZ ;  /* 0x000000ff2d2db210 */ /* 0x000fe40007ffe1ff */
[----:B------:R-:W-:Y:S02]  /*15e0*/  ISETP.GE.AND P3, PT, R11, RZ, PT ;  /* 0x000000ff0b00720c */ /* 0x000fe40003f66270 */
[----:B------:R-:W-:Y:S01]  /*15f0*/  ISETP.GE.AND P0, PT, R10, RZ, PT ;  /* 0x000000ff0a00720c */ /* 0x000fe20003f06270 */
[----:B------:R-:W-:Y:S01]  /*1600*/  IMAD R10, R13, UR36, RZ ;  /* 0x000000240d0a7c24 */ /* 0x000fe2000f8e02ff */
[----:B------:R-:W-:Y:S02]  /*1610*/  SEL R29, R29, RZ, P1 ;  /* 0x000000ff1d1d7207 */ /* 0x000fe40000800000 */
[C---:B------:R-:W-:Y:S01]  /*1620*/  SEL R13, R18.reuse, R45, !P5 ;  /* 0x0000002d120d7207 */ /* 0x040fe20006800000 */
[----:B------:R-:W-:Y:S02]  /*1630*/  @P4 VIADD R31, R31, 0x1 ;  /* 0x000000011f1f4836 */ /* 0x000fe40000000000 */
[----:B------:R-:W-:Y:S01]  /*1640*/  IMAD R29, R29, UR37, R10 ;  /* 0x000000251d1d7c24 */ /* 0x000fe2000f8e020a */
[----:B------:R-:W-:-:S02]  /*1650*/  SEL R10, R18, R43, !P5 ;  /* 0x0000002b120a7207 */ /* 0x000fc40006800000 */
[----:B------:R-:W-:Y:S02]  /*1660*/  IADD3 R43, PT, PT, -R13, RZ, RZ ;  /* 0x000000ff0d2b7210 */ /* 0x000fe40007ffe1ff */
[----:B------:R-:W-:Y:S02]  /*1670*/  ISETP.NE.AND P5, PT, RZ, UR53, PT ;  /* 0x00000035ff007c0c */ /* 0x000fe4000bfa5270 */
[----:B------:R-:W-:Y:S02]  /*1680*/  LOP3.LUT R19, RZ, UR53, RZ, 0x33, !PT ;  /* 0x00000035ff137c12 */ /* 0x000fe4000f8e33ff */
[----:B------:R-:W-:Y:S01]  /*1690*/  @!P3 IADD3 R31, PT, PT, -R31, RZ, RZ ;  /* 0x000000ff1f1fb210 */ /* 0x000fe20007ffe1ff */
[----:B------:R-:W-:Y:S01]  /*16a0*/  IMAD R14, R43, UR52, R38 ;  /* 0x000000342b0e7c24 */ /* 0x000fe2000f8e0226 */
[C---:B------:R-:W-:Y:S02]  /*16b0*/  SEL R38, R19.reuse, R32, !P5 ;  /* 0x0000002013267207 */ /* 0x040fe40006800000 */
[----:B------:R-:W-:-:S02]  /*16c0*/  SEL R32, R19, R31, !P5 ;  /* 0x0000001f13207207 */ /* 0x000fc40006800000 */
[----:B------:R-:W-:Y:S01]  /*16d0*/  ISETP.LT.U32.AND P3, PT, R37, UR11, PT ;  /* 0x0000000b25007c0c */ /* 0x000fe2000bf61070 */
[----:B------:R-:W-:Y:S01]  /*16e0*/  @!P0 IMAD.MOV R30, RZ, RZ, -R30 ;  /* 0x000000ffff1e8224 */ /* 0x000fe200078e0a1e */
[----:B------:R-:W-:-:S04]  /*16f0*/  IADD3 R31, PT, PT, -R32, RZ, RZ ;  /* 0x000000ff201f7210 */ /* 0x000fc80007ffe1ff */
[----:B------:R-:W-:Y:S01]  /*1700*/  SEL R43, R19, R30, !P5 ;  /* 0x0000001e132b7207 */ /* 0x000fe20006800000 */
[----:B------:R-:W-:Y:S02]  /*1710*/  IMAD R22, R31, UR53, R22 ;  /* 0x000000351f167c24 */ /* 0x000fe4000f8e0216 */
[----:B------:R-:W0:Y:S01]  /*1720*/  LDC.64 R30, c[0x0][0x3a0] ;  /* 0x0000e800ff1e7b82 */ /* 0x000e220000000a00 */
[----:B------:R-:W-:Y:S01]  /*1730*/  IMAD.MOV R11, RZ, RZ, -R10 ;  /* 0x000000ffff0b7224 */ /* 0x000fe200078e0a0a */
[----:B------:R-:W-:Y:S02]  /*1740*/  SEL R36, R19, R44, !P5 ;  /* 0x0000002c13247207 */ /* 0x000fe40006800000 */
[----:B------:R-:W-:Y:S02]  /*1750*/  @!P3 VIADD R37, R37, -UR11 ;  /* 0x8000000b2525bc36 */ /* 0x000fe40008000000 */
[----:B------:R-:W-:Y:S02]  /*1760*/  IMAD R11, R11, UR52, R26 ;  /* 0x000000340b0b7c24 */ /* 0x000fe4000f8e021a */
[----:B------:R-:W-:Y:S01]  /*1770*/  IMAD.MOV R26, RZ, RZ, -R36 ;  /* 0x000000ffff1a7224 */ /* 0x000fe200078e0a24 */
[----:B------:R-:W-:-:S03]  /*1780*/  ISETP.GE.U32.AND P0, PT, R37, UR11, PT ;  /* 0x0000000b25007c0c */ /* 0x000fc6000bf06070 */
[----:B------:R-:W-:Y:S02]  /*1790*/  IMAD R23, R26, UR53, R23 ;  /* 0x000000351a177c24 */ /* 0x000fe4000f8e0217 */
[----:B------:R-:W-:Y:S02]  /*17a0*/  IMAD.MOV R26, RZ, RZ, -R43 ;  /* 0x000000ffff1a7224 */ /* 0x000fe400078e0a2b */
[----:B------:R-:W-:Y:S02]  /*17b0*/  @!P3 VIADD R27, R27, 0x1 ;  /* 0x000000011b1bb836 */ /* 0x000fe40000000000 */
[----:B------:R-:W-:Y:S01]  /*17c0*/  IMAD R15, R26, UR53, R15 ;  /* 0x000000351a0f7c24 */ /* 0x000fe2000f8e020f */
[----:B------:R-:W-:Y:S02]  /*17d0*/  LOP3.LUT R26, R25, UR51, RZ, 0x3c, !PT ;  /* 0x00000033191a7c12 */ /* 0x000fe4000f8e3cff */
[----:B------:R-:W-:Y:S02]  /*17e0*/  SEL R8, R8, RZ, P2 ;  /* 0x000000ff08087207 */ /* 0x000fe40001000000 */
[----:B------:R-:W-:-:S02]  /*17f0*/  @P0 IADD3 R27, PT, PT, R27, 0x1, RZ ;  /* 0x000000011b1b0810 */ /* 0x000fc40007ffe0ff */
[----:B0-----:R-:W-:Y:S02]  /*1800*/  ISETP.NE.U32.AND P0, PT, R30, 0x1, PT ;  /* 0x000000011e00780c */ /* 0x001fe40003f05070 */
[----:B------:R-:W-:Y:S01]  /*1810*/  ISETP.GE.AND P3, PT, R26, RZ, PT ;  /* 0x000000ff1a00720c */ /* 0x000fe20003f66270 */
[----:B------:R-:W-:Y:S01]  /*1820*/  IMAD R37, R8, UR36, RZ ;  /* 0x0000002408257c24 */ /* 0x000fe2000f8e02ff */
[----:B------:R-:W-:Y:S02]  /*1830*/  ISETP.NE.AND.EX P0, PT, R31, RZ, PT, P0 ;  /* 0x000000ff1f00720c */ /* 0x000fe40003f05300 */
[----:B------:R-:W-:Y:S01]  /*1840*/  SEL R20, R20, RZ, P1 ;  /* 0x000000ff14147207 */ /* 0x000fe20000800000 */
[----:B------:R-:W0:Y:S01]  /*1850*/  LDC.64 R30, c[0x0][0x3a8] ;  /* 0x0000ea00ff1e7b82 */ /* 0x000e220000000a00 */
[----:B------:R-:W-:Y:S02]  /*1860*/  SEL R2, R2, RZ, P2 ;  /* 0x000000ff02027207 */ /* 0x000fe40001000000 */
[----:B------:R-:W-:Y:S01]  /*1870*/  SEL R26, R36, RZ, P0 ;  /* 0x000000ff241a7207 */ /* 0x000fe20000000000 */
[----:B------:R-:W-:Y:S01]  /*1880*/  IMAD R36, R20, UR37, R37 ;  /* 0x0000002514247c24 */ /* 0x000fe2000f8e0225 */
[----:B------:R-:W-:Y:S01]  /*1890*/  SEL R9, R9, RZ, P1 ;  /* 0x000000ff09097207 */ /* 0x000fe20000800000 */
[----:B------:R-:W-:-:S02]  /*18a0*/  IMAD.MOV.U32 R20, RZ, RZ, R27 ;  /* 0x000000ffff147224 */ /* 0x000fc400078e001b */
[----:B------:R-:W-:Y:S01]  /*18b0*/  IMAD R2, R2, UR36, RZ ;  /* 0x0000002402027c24 */ /* 0x000fe2000f8e02ff */
[----:B------:R-:W-:Y:S01]  /*18c0*/  SEL R27, R38, RZ, P0 ;  /* 0x000000ff261b7207 */ /* 0x000fe20000000000 */
[----:B------:R-:W-:Y:S02]  /*18d0*/  @!P3 IMAD.MOV R20, RZ, RZ, -R20 ;  /* 0x000000ffff14b224 */ /* 0x000fe400078e0a14 */
[----:B------:R-:W-:Y:S01]  /*18e0*/  IMAD R9, R9, UR37, R2 ;  /* 0x0000002509097c24 */ /* 0x000fe2000f8e0202 */
[----:B------:R-:W-:Y:S02]  /*18f0*/  SEL R2, R43, RZ, P0 ;  /* 0x000000ff2b027207 */ /* 0x000fe40000000000 */
[----:B------:R-:W-:Y:S01]  /*1900*/  SHF.R.S64 R8, RZ, 0x1e, R3 ;  /* 0x0000001eff087819 */ /* 0x000fe20000001003 */
[----:B------:R-:W-:Y:S01]  /*1910*/  IMAD R28, R27, UR38, R28 ;  /* 0x000000261b1c7c24 */ /* 0x000fe2000f8e021c */
[----:B------:R-:W-:Y:S01]  /*1920*/  SEL R20, R17, R20, !P6 ;  /* 0x0000001411147207 */ /* 0x000fe20007000000 */
[----:B------:R-:W-:Y:S01]  /*1930*/  IMAD R27, R2, UR38, R29 ;  /* 0x00000026021b7c24 */ /* 0x000fe2000f8e021d */
[----:B------:R-:W-:Y:S01]  /*1940*/  IADD3 R2, P3, PT, R8, UR40, RZ ;  /* 0x0000002808027c10 */ /* 0x000fe2000ff7e0ff */
[----:B------:R-:W-:Y:S01]  /*1950*/  IMAD R26, R26, UR38, R9 ;  /* 0x000000261a1a7c24 */ /* 0x000fe2000f8e0209 */
[----:B------:R-:W-:-:S02]  /*1960*/  SEL R29, R32, RZ, P0 ;  /* 0x000000ff201d7207 */ /* 0x000fc40000000000 */
[--C-:B------:R-:W-:Y:S02]  /*1970*/  SHF.R.S64 R8, RZ, 0x1e, R25.reuse ;  /* 0x0000001eff087819 */ /* 0x100fe40000001019 */
[----:B------:R-:W-:Y:S02]  /*1980*/  IADD3 R32, PT, PT, -R20, RZ, RZ ;  /* 0x000000ff14207210 */ /* 0x000fe40007ffe1ff */
[----:B------:R-:W-:Y:S01]  /*1990*/  IABS R9, R11 ;  /* 0x0000000b00097213 */ /* 0x000fe20000000000 */
[----:B------:R-:W-:Y:S01]  /*19a0*/  IMAD R29, R29, UR38, R36 ;  /* 0x000000261d1d7c24 */ /* 0x000fe2000f8e0224 */
[----:B------:R-:W-:Y:S01]  /*19b0*/  LEA.HI.X.SX32 R3, R3, UR41, 0x2, P3 ;  /* 0x0000002903037c11 */ /* 0x000fe200098f16ff */
[----:B------:R-:W-:Y:S01]  /*19c0*/  IMAD R36, R32, UR51, R25 ;  /* 0x0000003320247c24 */ /* 0x000fe2000f8e0219 */
[----:B------:R-:W-:Y:S01]  /*19d0*/  IADD3 R8, P3, PT, R8, UR40, RZ ;  /* 0x0000002808087c10 */ /* 0x000fe2000ff7e0ff */
[----:B------:R-:W-:Y:S02]  /*19e0*/  IMAD.MOV.U32 R32, RZ, RZ, R9 ;  /* 0x000000ffff207224 */ /* 0x000fe400078e0009 */
[----:B------:R-:W-:Y:S01]  /*19f0*/  IMAD.MOV R45, RZ, RZ, -R38 ;  /* 0x000000ffff2d7224 */ /* 0x000fe200078e0a26 */
[----:B------:R-:W-:Y:S01]  /*1a00*/  LEA.HI.X.SX32 R9, R25, UR41, 0x2, P3 ;  /* 0x0000002919097c11 */ /* 0x000fe200098f16ff */
[----:B------:R-:W-:Y:S01]  /*1a10*/  IMAD.HI.U32 R38, R32, UR5, RZ ;  /* 0x0000000520267c27 */ /* 0x000fe2000f8e00ff */
[----:B------:R-:W-:-:S02]  /*1a20*/  IABS R25, R14 ;  /* 0x0000000e00197213 */ /* 0x000fc40000000000 */
[----:B0-----:R-:W-:Y:S02]  /*1a30*/  ISETP.NE.U32.AND P3, PT, R30, 0x1, PT ;  /* 0x000000011e00780c */ /* 0x001fe40003f65070 */
[----:B------:R-:W-:Y:S01]  /*1a40*/  P2R R46, PR, RZ, 0x2 ;  /* 0x00000002ff2e7803 */ /* 0x000fe20000000000 */
[----:B------:R-:W-:Y:S01]  /*1a50*/  IMAD.MOV.U32 R30, RZ, RZ, R25 ;  /* 0x000000ffff1e7224 */ /* 0x000fe200078e0019 */
[----:B------:R-:W-:Y:S02]  /*1a60*/  IADD3 R25, PT, PT, -R38, RZ, RZ ;  /* 0x000000ff26197210 */ /* 0x000fe40007ffe1ff */
[----:B------:R-:W-:Y:S01]  /*1a70*/  IABS R44, R36 ;  /* 0x00000024002c7213 */ /* 0x000fe20000000000 */
[----:B------:R-:W-:Y:S01]  /*1a80*/  IMAD R24, R45, UR53, R24 ;  /* 0x000000352d187c24 */ /* 0x000fe2000f8e0218 */
[----:B------:R-:W-:Y:S01]  /*1a90*/  ISETP.NE.AND.EX P3, PT, R31, RZ, PT, P3 ;  /* 0x000000ff1f00720c */ /* 0x000fe20003f65330 */
[----:B------:R-:W-:Y:S01]  /*1aa0*/  IMAD R25, R25, UR12, R32 ;  /* 0x0000000c19197c24 */ /* 0x000fe2000f8e0220 */
[----:B------:R-:W-:Y:S01]  /*1ab0*/  P2R R47, PR, RZ, 0x1 ;  /* 0x00000001ff2f7803 */ /* 0x000fe20000000000 */
[----:B------:R-:W-:Y:S01]  /*1ac0*/  IMAD.HI.U32 R31, R30, UR5, RZ ;  /* 0x000000051e1f7c27 */ /* 0x000fe2000f8e00ff */
[----:B------:R-:W-:Y:S01]  /*1ad0*/  LOP3.LUT R53, R36, UR52, RZ, 0x3c, !PT ;  /* 0x0000003424357c12 */ /* 0x000fe2000f8e3cff */
[----:B------:R-:W5:Y:S01]  /*1ae0*/  LDG.E R8, desc[UR14][R8.64] ;  /* 0x0000000e08087981 */ /* 0x000f62000c1e1900 */
[----:B------:R-:W-:Y:S01]  /*1af0*/  ISETP.LT.U32.AND P1, PT, R25, UR12, PT ;  /* 0x0000000c19007c0c */ /* 0x000fe2000bf21070 */
[----:B------:R-:W-:-:S04]  /*1b00*/  IMAD.MOV R43, RZ, RZ, -R31 ;  /* 0x000000ffff2b7224 */ /* 0x000fc800078e0a1f */
[----:B------:R-:W-:-:S05]  /*1b10*/  IMAD R32, R43, UR12, R30 ;  /* 0x0000000c2b207c24 */ /* 0x000fca000f8e021e */
[----:B------:R-:W-:Y:S01]  /*1b20*/  ISETP.LT.U32.AND P4, PT, R32, UR12, PT ;  /* 0x0000000c20007c0c */ /* 0x000fe2000bf81070 */
[----:B------:R-:W-:Y:S02]  /*1b30*/  VIADD R30, R16, 0xe0 ;  /* 0x000000e0101e7836 */ /* 0x000fe40000000000 */
[----:B------:R-:W-:Y:S01]  /*1b40*/  @!P1 IADD3 R25, PT, PT, R25, -UR12, RZ ;  /* 0x8000000c19199c10 */ /* 0x000fe2000fffe0ff */
[----:B------:R-:W-:Y:S01]  /*1b50*/  IMAD.HI.U32 R37, R44, UR9, RZ ;  /* 0x000000092c257c27 */ /* 0x000fe2000f8e00ff */
[----:B------:R-:W-:Y:S02]  /*1b60*/  P2R R45, PR, RZ, 0x4 ;  /* 0x00000004ff2d7803 */ /* 0x000fe40000000000 */
[----:B------:R-:W-:Y:S01]  /*1b70*/  ISETP.GE.U32.AND P2, PT, R25, UR12, PT ;  /* 0x0000000c19007c0c */ /* 0x000fe2000bf46070 */
[----:B------:R-:W-:Y:S01]  /*1b80*/  IMAD.MOV R43, RZ, RZ, -R37 ;  /* 0x000000ffff2b7224 */ /* 0x000fe200078e0a25 */
[----:B------:R-:W-:-:S03]  /*1b90*/  IABS R25, R30 ;  /* 0x0000001e00197213 */ /* 0x000fc60000000000 */
[----:B------:R-:W-:Y:S02]  /*1ba0*/  IMAD R43, R43, UR10, R44 ;  /* 0x0000000a2b2b7c24 */ /* 0x000fe4000f8e022c */
[----:B------:R-:W-:Y:S02]  /*1bb0*/  @!P4 VIADD R32, R32, -UR12 ;  /* 0x8000000c2020cc36 */ /* 0x000fe40008000000 */
[----:B------:R-:W-:-:S03]  /*1bc0*/  IMAD.HI.U32 R44, R25, UR7, RZ ;  /* 0x00000007192c7c27 */ /* 0x000fc6000f8e00ff */
[----:B------:R-:W-:Y:S02]  /*1bd0*/  ISETP.GE.U32.AND P0, PT, R32, UR12, PT ;  /* 0x0000000c20007c0c */ /* 0x000fe4000bf06070 */
[----:B------:R-:W-:-:S05]  /*1be0*/  IADD3 R32, PT, PT, -R44, RZ, RZ ;  /* 0x000000ff2c207210 */ /* 0x000fca0007ffe1ff */
[----:B------:R-:W-:-:S05]  /*1bf0*/  IMAD R25, R32, UR11, R25 ;  /* 0x0000000b20197c24 */ /* 0x000fca000f8e0219 */
[----:B------:R-:W-:-:S13]  /*1c00*/  ISETP.LT.U32.AND P5, PT, R25, UR11, PT ;  /* 0x0000000b19007c0c */ /* 0x000fda000bfa1070 */
[----:B------:R-:W-:Y:S02]  /*1c10*/  @!P5 VIADD R44, R44, 0x1 ;  /* 0x000000012c2cd836 */ /* 0x000fe40000000000 */
[----:B------:R-:W-:Y:S01]  /*1c20*/  @!P5 VIADD R25, R25, -UR11 ;  /* 0x8000000b1919dc36 */ /* 0x000fe20008000000 */
[----:B------:R-:W-:Y:S02]  /*1c30*/  ISETP.LT.U32.AND P5, PT, R43, UR10, PT ;  /* 0x0000000a2b007c0c */ /* 0x000fe4000bfa1070 */
[----:B------:R-:W-:Y:S02]  /*1c40*/  P2R R50, PR, RZ, 0x10 ;  /* 0x00000010ff327803 */ /* 0x000fe40000000000 */
[----:B------:R-:W-:Y:S01]  /*1c50*/  ISETP.GE.U32.AND P4, PT, R25, UR11, PT ;  /* 0x0000000b19007c0c */ /* 0x000fe2000bf86070 */
[----:B------:R-:W-:Y:S01]  /*1c60*/  VIADD R25, R16, 0x100 ;  /* 0x0000010010197836 */ /* 0x000fe20000000000 */
[----:B------:R-:W-:-:S07]  /*1c70*/  P2R R49, PR, RZ, 0x8 ;  /* 0x00000008ff317803 */ /* 0x000fce0000000000 */
[----:B------:R-:W-:-:S04]  /*1c80*/  @!P5 IADD3 R43, PT, PT, R43, -UR10, RZ ;  /* 0x8000000a2b2bdc10 */ /* 0x000fc8000fffe0ff */
[----:B------:R-:W-:Y:S02]  /*1c90*/  ISETP.GE.U32.AND P3, PT, R43, UR10, PT ;  /* 0x0000000a2b007c0c */ /* 0x000fe4000bf66070 */
        /* <DEDUP_REMOVED lines=9> */
[----:B------:R-:W-:Y:S01]  /*1d30*/  LOP3.LUT R43, R25, UR51, RZ, 0x3c, !PT ;  /* 0x00000033192b7c12 */ /* 0x000fe2000f8e3cff */
[----:B------:R-:W-:-:S03]  /*1d40*/  @!P5 VIADD R37, R37, 0x1 ;  /* 0x000000012525d836 */ /* 0x000fc60000000000 */
[----:B------:R-:W-:-:S05]  /*1d50*/  ISETP.GE.AND P5, PT, R43, RZ, PT ;  /* 0x000000ff2b00720c */ /* 0x000fca0003fa6270 */
[----:B------:R-:W-:Y:S02]  /*1d60*/  @P6 IADD3 R32, PT, PT, R32, 0x1, RZ ;  /* 0x0000000120206810 */ /* 0x000fe40007ffe0ff */
[----:B------:R-:W-:Y:S01]  /*1d70*/  ISETP.GE.AND P6, PT, R54, RZ, PT ;  /* 0x000000ff3600720c */ /* 0x000fe20003fc6270 */
[----:B------:R-:W-:Y:S01]  /*1d80*/  @P4 VIADD R44, R44, 0x1 ;  /* 0x000000012c2c4836 */ /* 0x000fe20000000000 */
[----:B------:R-:W-:Y:S02]  /*1d90*/  LOP3.LUT R51, R11, UR53, RZ, 0x3c, !PT ;  /* 0x000000350b337c12 */ /* 0x000fe4000f8e3cff */
[----:B------:R-:W-:Y:S02]  /*1da0*/  ISETP.NE.AND P4, PT, R50, RZ, PT ;  /* 0x000000ff3200720c */ /* 0x000fe40003f85270 */
[----:B------:R-:W-:Y:S01]  /*1db0*/  @!P5 IMAD.MOV R32, RZ, RZ, -R32 ;  /* 0x000000ffff20d224 */ /* 0x000fe200078e0a20 */
[----:B------:R-:W-:-:S06]  /*1dc0*/  ISETP.GE.AND P5, PT, R51, RZ, PT ;  /* 0x000000ff3300720c */ /* 0x000fcc0003fa6270 */
[----:B------:R-:W-:Y:S01]  /*1dd0*/  @!P6 IMAD.MOV R44, RZ, RZ, -R44 ;  /* 0x000000ffff2ce224 */ /* 0x000fe200078e0a2c */
[----:B------:R-:W-:Y:S01]  /*1de0*/  ISETP.GE.AND P6, PT, R53, RZ, PT ;  /* 0x000000ff3500720c */ /* 0x000fe20003fc6270 */
[----:B------:R-:W-:Y:S01]  /*1df0*/  @!P1 VIADD R38, R38, 0x1 ;  /* 0x0000000126269836 */ /* 0x000fe20000000000 */
[----:B------:R-:W-:Y:S02]  /*1e00*/  @P3 IADD3 R37, PT, PT, R37, 0x1, RZ ;  /* 0x0000000125253810 */ /* 0x000fe40007ffe0ff */
[----:B------:R-:W-:Y:S01]  /*1e10*/  LOP3.LUT R52, R14, UR53, RZ, 0x3c, !PT ;  /* 0x000000350e347c12 */ /* 0x000fe2000f8e3cff */
[----:B------:R-:W-:Y:S01]  /*1e20*/  @P2 VIADD R38, R38, 0x1 ;  /* 0x0000000126262836 */ /* 0x000fe20000000000 */
[----:B------:R-:W-:Y:S02]  /*1e30*/  ISETP.NE.AND P1, PT, R46, RZ, PT ;  /* 0x000000ff2e00720c */ /* 0x000fe40003f25270 */
[----:B------:R-:W-:Y:S01]  /*1e40*/  ISETP.NE.AND P2, PT, R45, RZ, PT ;  /* 0x000000ff2d00720c */ /* 0x000fe20003f45270 */
[----:B------:R-:W-:Y:S01]  /*1e50*/  IMAD.MOV.U32 R46, RZ, RZ, R38 ;  /* 0x000000ffff2e7224 */ /* 0x000fe200078e0026 */
[----:B------:R-:W-:-:S03]  /*1e60*/  @!P4 IADD3 R31, PT, PT, R31, 0x1, RZ ;  /* 0x000000011f1fc810 */ /* 0x000fc60007ffe0ff */
[----:B------:R-:W-:Y:S01]  /*1e70*/  @!P6 IMAD.MOV R37, RZ, RZ, -R37 ;  /* 0x000000ffff25e224 */ /* 0x000fe200078e0a25 */
[----:B------:R-:W-:Y:S01]  /*1e80*/  ISETP.GE.AND P6, PT, R52, RZ, PT ;  /* 0x000000ff3400720c */ /* 0x000fe20003fc6270 */
[----:B------:R-:W-:Y:S01]  /*1e90*/  @!P5 IMAD.MOV R46, RZ, RZ, -R46 ;  /* 0x000000ffff2ed224 */ /* 0x000fe200078e0a2e */
[----:B------:R-:W-:Y:S02]  /*1ea0*/  SEL R7, R7, RZ, P2 ;  /* 0x000000ff07077207 */ /* 0x000fe40001000000 */
[----:B------:R-:W-:Y:S02]  /*1eb0*/  @P0 IADD3 R31, PT, PT, R31, 0x1, RZ ;  /* 0x000000011f1f0810 */ /* 0x000fe40007ffe0ff */
[----:B------:R-:W-:Y:S01]  /*1ec0*/  ISETP.NE.AND P5, PT, RZ, UR53, PT ;  /* 0x00000035ff007c0c */ /* 0x000fe2000bfa5270 */
[----:B------:R-:W-:Y:S01]  /*1ed0*/  IMAD R7, R7, UR36, RZ ;  /* 0x0000002407077c24 */ /* 0x000fe2000f8e02ff */
[----:B------:R-:W-:Y:S02]  /*1ee0*/  SEL R10, R10, RZ, P1 ;  /* 0x000000ff0a0a7207 */ /* 0x000fe40000800000 */
[----:B------:R-:W-:-:S02]  /*1ef0*/  ISETP.NE.AND P3, PT, R49, RZ, PT ;  /* 0x000000ff3100720c */ /* 0x000fc40003f65270 */
[----:B------:R-:W-:Y:S02]  /*1f00*/  MOV R38, R31 ;  /* 0x0000001f00267202 */ /* 0x000fe40000000f00 */
[----:B------:R-:W-:Y:S01]  /*1f10*/  SEL R46, R19, R46, !P5 ;  /* 0x0000002e132e7207 */ /* 0x000fe20006800000 */
[----:B------:R-:W-:Y:S01]  /*1f20*/  IMAD R7, R10, UR37, R7 ;  /* 0x000000250a077c24 */ /* 0x000fe2000f8e0207 */
[----:B------:R-:W-:Y:S01]  /*1f30*/  ISETP.NE.AND P0, PT, R47, RZ, PT ;  /* 0x000000ff2f00720c */ /* 0x000fe20003f05270 */
[----:B------:R-:W-:Y:S01]  /*1f40*/  @!P6 IMAD.MOV R38, RZ, RZ, -R38 ;  /* 0x000000ffff26e224 */ /* 0x000fe200078e0a26 */
[----:B------:R-:W-:Y:S01]  /*1f50*/  SEL R23, R23, RZ, P3 ;  /* 0x000000ff17177207 */ /* 0x000fe20001800000 */
[----:B------:R-:W-:Y:S01]  /*1f60*/  IMAD.MOV R10, RZ, RZ, -R46 ;  /* 0x000000ffff0a7224 */ /* 0x000fe200078e0a2e */
[----:B------:R-:W-:Y:S02]  /*1f70*/  ISETP.NE.AND P6, PT, RZ, UR51, PT ;  /* 0x00000033ff007c0c */ /* 0x000fe4000bfc5270 */
[----:B------:R-:W-:Y:S01]  /*1f80*/  SEL R46, R46, RZ, P0 ;  /* 0x000000ff2e2e7207 */ /* 0x000fe20000000000 */
[----:B------:R-:W-:Y:S01]  /*1f90*/  IMAD R45, R10, UR53, R11 ;  /* 0x000000350a2d7c24 */ /* 0x000fe2000f8e020b */
[----:B------:R-:W-:Y:S01]  /*1fa0*/  P2R R47, PR, RZ, 0x1 ;  /* 0x00000001ff2f7803 */ /* 0x000fe20000000000 */
[----:B------:R-:W-:Y:S01]  /*1fb0*/  IMAD R23, R23, UR39, R26 ;  /* 0x0000002717177c24 */ /* 0x000fe2000f8e021a */
[----:B------:R-:W-:-:S02]  /*1fc0*/  SHF.R.S64 R10, RZ, 0x1e, R30 ;  /* 0x0000001eff0a7819 */ /* 0x000fc4000000101e */
[----:B------:R-:W-:Y:S01]  /*1fd0*/  SEL R26, R17, R44, !P6 ;  /* 0x0000002c111a7207 */ /* 0x000fe20007000000 */
[----:B------:R-:W-:Y:S01]  /*1fe0*/  IMAD R46, R46, UR38, R7 ;  /* 0x000000262e2e7c24 */ /* 0x000fe2000f8e0207 */
[----:B------:R-:W-:Y:S01]  /*1ff0*/  ISETP.NE.AND P0, PT, RZ, UR52, PT ;  /* 0x00000034ff007c0c */ /* 0x000fe2000bf05270 */
[----:B------:R0:W5:Y:S01]  /*2000*/  LDG.E R7, desc[UR14][R2.64] ;  /* 0x0000000e02077981 */ /* 0x000162000c1e1900 */
[----:B------:R-:W-:Y:S02]  /*2010*/  IADD3 R10, P4, PT, R10, UR40, RZ ;  /* 0x000000280a0a7c10 */ /* 0x000fe4000ff9e0ff */
[----:B------:R-:W-:Y:S02]  /*2020*/  SEL R37, R18, R37, !P0 ;  /* 0x0000002512257207 */ /* 0x000fe40004000000 */
[----:B------:R-:W-:Y:S02]  /*2030*/  LEA.HI.X.SX32 R11, R30, UR41, 0x2, P4 ;  /* 0x000000291e0b7c11 */ /* 0x000fe4000a0f16ff */
[----:B0-----:R-:W-:-:S03]  /*2040*/  IADD3 R3, PT, PT, -R26, RZ, RZ ;  /* 0x000000ff1a037210 */ /* 0x001fc60007ffe1ff */
[----:B------:R0:W5:Y:S01]  /*2050*/  LDG.E R9, desc[UR14][R10.64] ;  /* 0x0000000e0a097981 */ /* 0x000162000c1e1900 */
[----:B------:R-:W-:Y:S01]  /*2060*/  SEL R43, R24, RZ, P3 ;  /* 0x000000ff182b7207 */ /* 0x000fe20001800000 */
[----:B------:R-:W-:Y:S02]  /*2070*/  IMAD R30, R3, UR51, R30 ;  /* 0x00000033031e7c24 */ /* 0x000fe4000f8e021e */
[----:B------:R-:W-:Y:S01]  /*2080*/  IMAD.MOV R3, RZ, RZ, -R37 ;  /* 0x000000ffff037224 */ /* 0x000fe200078e0a25 */
[----:B------:R-:W-:-:S03]  /*2090*/  SEL R24, R15, RZ, P3 ;  /* 0x000000ff0f187207 */ /* 0x000fc60001800000 */
[----:B------:R-:W-:Y:S01]  /*20a0*/  IMAD R3, R3, UR52, R36 ;  /* 0x0000003403037c24 */ /* 0x000fe2000f8e0224 */
[----:B------:R-:W-:Y:S01]  /*20b0*/  IABS R36, R30 ;  /* 0x0000001e00247213 */ /* 0x000fe20000000000 */
[----:B------:R-:W-:Y:S01]  /*20c0*/  IMAD R2, R43, UR39, R28 ;  /* 0x000000272b027c24 */ /* 0x000fe2000f8e021c */
[----:B------:R-:W-:Y:S01]  /*20d0*/  SEL R15, R45, RZ, P3 ;  /* 0x000000ff2d0f7207 */ /* 0x000fe20001800000 */
[----:B------:R-:W-:Y:S01]  /*20e0*/  IMAD R43, R24, UR39, R27 ;  /* 0x00000027182b7c24 */ /* 0x000fe2000f8e021b */
[----:B------:R-:W-:Y:S01]  /*20f0*/  IABS R24, R3 ;  /* 0x0000000300187213 */ /* 0x000fe20000000000 */
[----:B------:R-:W-:-:S04]  /*2100*/  IMAD.HI.U32 R45, R36, UR9, RZ ;  /* 0x00000009242d7c27 */ /* 0x000fc8000f8e00ff */
[----:B------:R-:W-:Y:S02]  /*2110*/  IMAD R28, R15, UR39, R46 ;  /* 0x000000270f1c7c24 */ /* 0x000fe4000f8e022e */
[----:B------:R-:W-:Y:S02]  /*2120*/  IMAD.MOV R27, RZ, RZ, -R45 ;  /* 0x000000ffff1b7224 */ /* 0x000fe400078e0a2d */
[----:B------:R-:W-:Y:S01]  /*2130*/  IMAD.HI.U32 R15, R24, UR5, RZ ;  /* 0x00000005180f7c27 */ /* 0x000fe2000f8e00ff */
[----:B------:R-:W-:-:S03]  /*2140*/  SEL R12, R12, RZ, P2 ;  /* 0x000000ff0c0c7207 */ /* 0x000fc60001000000 */
[----:B------:R-:W-:Y:S01]  /*2150*/  IMAD R36, R27, UR10, R36 ;  /* 0x0000000a1b247c24 */ /* 0x000fe2000f8e0224 */
[----:B------:R-:W-:Y:S02]  /*2160*/  IADD3 R27, PT, PT, -R15, RZ, RZ ;  /* 0x000000ff0f1b7210 */ /* 0x000fe40007ffe1ff */
[----:B------:R-:W-:Y:S01]  /*2170*/  SEL R22, R22, RZ, P3 ;  /* 0x000000ff16167207 */ /* 0x000fe20001800000 */
[----:B------:R-:W-:Y:S01]  /*2180*/  IMAD R12, R12, UR36, RZ ;  /* 0x000000240c0c7c24 */ /* 0x000fe2000f8e02ff */
[----:B------:R-:W-:Y:S01]  /*2190*/  SEL R31, R13, RZ, P1 ;  /* 0x000000ff0d1f7207 */ /* 0x000fe20000800000 */
[----:B------:R-:W-:Y:S01]  /*21a0*/  IMAD R24, R27, UR12, R24 ;  /* 0x0000000c1b187c24 */ /* 0x000fe2000f8e0218 */
[----:B------:R-:W-:Y:S01]  /*21b0*/  SEL R27, R17, R32, !P6 ;  /* 0x00000020111b7207 */ /* 0x000fe20007000000 */
[----:B------:R-:W-:Y:S01]  /*21c0*/  IMAD R29, R22, UR39, R29 ;  /* 0x00000027161d7c24 */ /* 0x000fe2000f8e021d */
[----:B------:R-:W-:Y:S01]  /*21d0*/  SEL R22, R19, R38, !P5 ;  /* 0x0000002613167207 */ /* 0x000fe20006800000 */
[----:B------:R-:W-:Y:S01]  /*21e0*/  IMAD R31, R31, UR37, R12 ;  /* 0x000000251f1f7c24 */ /* 0x000fe2000f8e020c */
[----:B------:R-:W-:Y:S01]  /*21f0*/  SHF.R.S64 R12, RZ, 0x1e, R25 ;  /* 0x0000001eff0c7819 */ /* 0x000fe20000001019 */
[----:B------:R-:W-:Y:S01]  /*2200*/  IMAD.MOV R38, RZ, RZ, -R27 ;  /* 0x000000ffff267224 */ /* 0x000fe200078e0a1b */
[----:B------:R-:W-:-:S02]  /*2210*/  ISETP.LT.U32.AND P0, PT, R24, UR12, PT ;  /* 0x0000000c18007c0c */ /* 0x000fc4000bf01070 */
[----:B------:R-:W-:Y:S01]  /*2220*/  IADD3 R12, P4, PT, R12, UR40, RZ ;  /* 0x000000280c0c7c10 */ /* 0x000fe2000ff9e0ff */
[----:B------:R-:W-:Y:S02]  /*2230*/  IMAD R38, R38, UR51, R25 ;  /* 0x0000003326267c24 */ /* 0x000fe4000f8e0219 */
[----:B------:R-:W-:Y:S01]  /*2240*/  IMAD.MOV R51, RZ, RZ, -R22 ;  /* 0x000000ffff337224 */ /* 0x000fe200078e0a16 */
[----:B------:R-:W-:Y:S02]  /*2250*/  LEA.HI.X.SX32 R13, R25, UR41, 0x2, P4 ;  /* 0x00000029190d7c11 */ /* 0x000fe4000a0f16ff */
[----:B------:R-:W-:Y:S01]  /*2260*/  IABS R25, R38 ;  /* 0x0000002600197213 */ /* 0x000fe20000000000 */
[----:B------:R-:W-:Y:S01]  /*2270*/  IMAD R44, R51, UR53, R14 ;  /* 0x00000035332c7c24 */ /* 0x000fe2000f8e020e */
[----:B------:R-:W-:Y:S01]  /*2280*/  P2R R48, PR, RZ, 0x4 ;  /* 0x00000004ff307803 */ /* 0x000fe20000000000 */
[----:B------:R-:W-:Y:S02]  /*2290*/  VIADD R32, R16, 0x120 ;  /* 0x0000012010207836 */ /* 0x000fe40000000000 */
[----:B------:R-:W-:Y:S01]  /*22a0*/  @!P0 IADD3 R24, PT, PT, R24, -UR12, RZ ;  /* 0x8000000c18188c10 */ /* 0x000fe2000fffe0ff */
[----:B------:R-:W-:Y:S01]  /*22b0*/  IMAD.HI.U32 R14, R25, UR9, RZ ;  /* 0x00000009190e7c27 */ /* 0x000fe2000f8e00ff */
[----:B------:R-:W-:Y:S01]  /*22c0*/  ISETP.LT.U32.AND P4, PT, R36, UR10, PT ;  /* 0x0000000a24007c0c */ /* 0x000fe2000bf81070 */
[----:B------:R-:W5:Y:S01]  /*22d0*/  LDG.E R12, desc[UR14][R12.64] ;  /* 0x0000000e0c0c7981 */ /* 0x000f62000c1e1900 */
[----:B------:R-:W-:Y:S01]  /*22e0*/  ISETP.GE.U32.AND P2, PT, R24, UR12, PT ;  /* 0x0000000c18007c0c */ /* 0x000fe2000bf46070 */
[----:B------:R-:W-:-:S04]  /*22f0*/  IMAD.MOV R24, RZ, RZ, -R14 ;  /* 0x000000ffff187224 */ /* 0x000fc800078e0a0e */
[----:B------:R-:W-:-:S05]  /*2300*/  IMAD R24, R24, UR10, R25 ;  /* 0x0000000a18187c24 */ /* 0x000fca000f8e0219 */
[----:B------:R-:W-:Y:S01]  /*2310*/  ISETP.LT.U32.AND P5, PT, R24, UR10, PT ;  /* 0x0000000a18007c0c */ /* 0x000fe2000bfa1070 */
[----:B------:R-:W-:Y:S01]  /*2320*/  @!P4 VIADD R36, R36, -UR10 ;  /* 0x8000000a2424cc36 */ /* 0x000fe20008000000 */
        /* <DEDUP_REMOVED lines=12> */
[----:B------:R-:W-:-:S04]  /*23f0*/  @!P6 IADD3 R24, PT, PT, R24, -UR11, RZ ;  /* 0x8000000b1818ec10 */ /* 0x000fc8000fffe0ff */
[----:B------:R-:W-:Y:S01]  /*2400*/  ISETP.GE.U32.AND P4, PT, R24, UR11, PT ;  /* 0x0000000b18007c0c */ /* 0x000fe2000bf86070 */
[----:B------:R-:W-:Y:S01]  /*2410*/  @!P6 VIADD R36, R36, 0x1 ;  /* 0x000000012424e836 */ /* 0x000fe20000000000 */
[----:B------:R-:W-:Y:S02]  /*2420*/  ISETP.GE.AND P6, PT, R51, RZ, PT ;  /* 0x000000ff3300720c */ /* 0x000fe40003fc6270 */
[----:B------:R-:W-:Y:S01]  /*2430*/  LOP3.LUT R24, R32, UR51, RZ, 0x3c, !PT ;  /* 0x0000003320187c12 */ /* 0x000fe2000f8e3cff */
[----:B------:R-:W-:Y:S01]  /*2440*/  @P3 VIADD R45, R45, 0x1 ;  /* 0x000000012d2d3836 */ /* 0x000fe20000000000 */
[----:B------:R-:W-:Y:S01]  /*2450*/  LOP3.LUT R46, R3, UR53, RZ, 0x3c, !PT ;  /* 0x00000035032e7c12 */ /* 0x000fe2000f8e3cff */
[----:B------:R-:W-:-:S06]  /*2460*/  @!P5 VIADD R14, R14, 0x1 ;  /* 0x000000010e0ed836 */ /* 0x000fcc0000000000 */
[----:B------:R-:W-:Y:S02]  /*2470*/  @P4 IADD3 R36, PT, PT, R36, 0x1, RZ ;  /* 0x0000000124244810 */ /* 0x000fe40007ffe0ff */
[----:B------:R-:W-:Y:S02]  /*2480*/  ISETP.GE.AND P4, PT, R24, RZ, PT ;  /* 0x000000ff1800720c */ /* 0x000fe40003f86270 */
[----:B------:R-:W-:Y:S01]  /*2490*/  @!P6 IADD3 R45, PT, PT, -R45, RZ, RZ ;  /* 0x000000ff2d2de210 */ /* 0x000fe20007ffe1ff */
[----:B------:R-:W-:Y:S01]  /*24a0*/  @!P0 VIADD R15, R15, 0x1 ;  /* 0x000000010f0f8836 */ /* 0x000fe20000000000 */
[----:B------:R-:W-:Y:S01]  /*24b0*/  ISETP.GE.AND P6, PT, R46, RZ, PT ;  /* 0x000000ff2e00720c */ /* 0x000fe20003fc6270 */
[----:B------:R-:W-:Y:S01]  /*24c0*/  @P1 VIADD R14, R14, 0x1 ;  /* 0x000000010e0e1836 */ /* 0x000fe20000000000 */
[----:B------:R-:W-:Y:S01]  /*24d0*/  ISETP.NE.AND P0, PT, R47, RZ, PT ;  /* 0x000000ff2f00720c */ /* 0x000fe20003f05270 */
[----:B------:R-:W-:Y:S01]  /*24e0*/  @P2 VIADD R15, R15, 0x1 ;  /* 0x000000010f0f2836 */ /* 0x000fe20000000000 */
[----:B------:R-:W-:Y:S01]  /*24f0*/  ISETP.NE.AND P2, PT, R48, RZ, PT ;  /* 0x000000ff3000720c */ /* 0x000fe20003f45270 */
[----:B------:R-:W-:Y:S01]  /*2500*/  IMAD.MOV.U32 R47, RZ, RZ, R14 ;  /* 0x000000ffff2f7224 */ /* 0x000fe200078e000e */
[----:B------:R-:W-:Y:S01]  /*2510*/  SEL R22, R22, RZ, P0 ;  /* 0x000000ff16167207 */ /* 0x000fe20000000000 */
[----:B------:R-:W-:-:S02]  /*2520*/  IMAD.MOV.U32 R24, RZ, RZ, R15 ;  /* 0x000000ffff187224 */ /* 0x000fc400078e000f */
[----:B------:R-:W-:Y:S02]  /*2530*/  @!P4 IADD3 R36, PT, PT, -R36, RZ, RZ ;  /* 0x000000ff2424c210 */ /* 0x000fe40007ffe1ff */
[----:B------:R-:W-:Y:S01]  /*2540*/  IADD3 R14, P4, PT, R23, UR42, RZ ;  /* 0x0000002a170e7c10 */ /* 0x000fe2000ff9e0ff */
[----:B------:R-:W-:Y:S01]  /*2550*/  IMAD R31, R22, UR38, R31 ;  /* 0x00000026161f7c24 */ /* 0x000fe2000f8e021f */
[----:B------:R-:W-:Y:S01]  /*2560*/  ISETP.NE.AND P1, PT, R49, RZ, PT ;  /* 0x000000ff3100720c */ /* 0x000fe20003f25270 */
[----:B------:R-:W-:Y:S01]  /*2570*/  @!P6 IMAD.MOV R24, RZ, RZ, -R24 ;  /* 0x000000ffff18e224 */ /* 0x000fe200078e0a18 */
[----:B------:R-:W-:Y:S02]  /*2580*/  LEA.HI.X.SX32 R15, R23, UR43, 0x1, P4 ;  /* 0x0000002b170f7c11 */ /* 0x000fe4000a0f0eff */
[----:B------:R-:W-:Y:S02]  /*2590*/  SEL R20, R20, RZ, P2 ;  /* 0x000000ff14147207 */ /* 0x000fe40001000000 */
[----:B------:R-:W-:-:S02]  /*25a0*/  IADD3 R22, P4, PT, R2, UR42, RZ ;  /* 0x0000002a02167c10 */ /* 0x000fc4000ff9e0ff */
[----:B------:R-:W-:Y:S02]  /*25b0*/  ISETP.NE.AND P3, PT, R50, RZ, PT ;  /* 0x000000ff3200720c */ /* 0x000fe40003f65270 */
[----:B------:R-:W-:Y:S01]  /*25c0*/  ISETP.NE.AND P6, PT, RZ, UR53, PT ;  /* 0x00000035ff007c0c */ /* 0x000fe2000bfc5270 */
[----:B------:R-:W-:Y:S01]  /*25d0*/  IMAD R20, R20, UR36, RZ ;  /* 0x0000002414147c24 */ /* 0x000fe2000f8e02ff */
[----:B------:R-:W-:Y:S02]  /*25e0*/  SEL R37, R37, RZ, P1 ;  /* 0x000000ff25257207 */ /* 0x000fe40000800000 */
[----:B------:R-:W-:Y:S02]  /*25f0*/  LEA.HI.X.SX32 R23, R2, UR43, 0x1, P4 ;  /* 0x0000002b02177c11 */ /* 0x000fe4000a0f0eff */
[----:B------:R-:W-:Y:S02]  /*2600*/  SEL R2, R19, R24, !P6 ;  /* 0x0000001813027207 */ /* 0x000fe40007000000 */
[----:B------:R-:W-:Y:S01]  /*2610*/  SEL R44, R44, RZ, P3 ;  /* 0x000000ff2c2c7207 */ /* 0x000fe20001800000 */
[----:B------:R-:W-:Y:S01]  /*2620*/  IMAD R37, R37, UR37, R20 ;  /* 0x0000002525257c24 */ /* 0x000fe2000f8e0214 */
[----:B------:R-:W-:-:S02]  /*2630*/  ISETP.NE.AND P6, PT, RZ, UR52, PT ;  /* 0x00000034ff007c0c */ /* 0x000fc4000bfc5270 */
[----:B------:R-:W-:Y:S01]  /*2640*/  IADD3 R20, PT, PT, -R2, RZ, RZ ;  /* 0x000000ff02147210 */ /* 0x000fe20007ffe1ff */
[----:B------:R-:W-:Y:S01]  /*2650*/  IMAD R44, R44, UR39, R31 ;  /* 0x000000272c2c7c24 */ /* 0x000fe2000f8e021f */
[----:B------:R-:W-:Y:S02]  /*2660*/  SEL R31, R18, R45, !P6 ;  /* 0x0000002d121f7207 */ /* 0x000fe40007000000 */
[----:B------:R-:W-:Y:S01]  /*2670*/  SEL R2, R2, RZ, P0 ;  /* 0x000000ff02027207 */ /* 0x000fe20000000000 */
[----:B------:R-:W-:Y:S01]  /*2680*/  IMAD R20, R20, UR53, R3 ;  /* 0x0000003514147c24 */ /* 0x000fe2000f8e0203 */
[----:B------:R-:W-:Y:S01]  /*2690*/  LOP3.LUT R52, R38, UR52, RZ, 0x3c, !PT ;  /* 0x0000003426347c12 */ /* 0x000fe2000f8e3cff */
[----:B0-----:R-:W-:Y:S02]  /*26a0*/  IMAD.MOV R11, RZ, RZ, -R31 ;  /* 0x000000ffff0b7224 */ /* 0x001fe400078e0a1f */
[----:B------:R-:W-:Y:S01]  /*26b0*/  IMAD R37, R2, UR38, R37 ;  /* 0x0000002602257c24 */ /* 0x000fe2000f8e0225 */
[----:B------:R-:W-:Y:S01]  /*26c0*/  SEL R20, R20, RZ, P3 ;  /* 0x000000ff14147207 */ /* 0x000fe20001800000 */
[----:B------:R-:W-:Y:S01]  /*26d0*/  IMAD R30, R11, UR52, R30 ;  /* 0x000000340b1e7c24 */ /* 0x000fe2000f8e021e */
[----:B------:R-:W-:-:S03]  /*26e0*/  ISETP.GE.AND P5, PT, R52, RZ, PT ;  /* 0x000000ff3400720c */ /* 0x000fc60003fa6270 */
[----:B------:R-:W-:Y:S01]  /*26f0*/  IMAD R37, R20, UR39, R37 ;  /* 0x0000002714257c24 */ /* 0x000fe2000f8e0225 */
[----:B------:R-:W-:-:S05]  /*2700*/  IABS R20, R30 ;  /* 0x0000001e00147213 */ /* 0x000fca0000000000 */
[----:B------:R-:W-:Y:S01]  /*2710*/  IMAD.HI.U32 R10, R20, UR5, RZ ;  /* 0x00000005140a7c27 */ /* 0x000fe2000f8e00ff */
[----:B------:R-:W-:-:S03]  /*2720*/  R2UR UR16, R34 ;  /* 0x00000000221072ca */ /* 0x000fc600000e0000 */
[----:B------:R-:W-:Y:S02]  /*2730*/  @!P5 IADD3 R47, PT, PT, -R47, RZ, RZ ;  /* 0x000000ff2f2fd210 */ /* 0x000fe40007ffe1ff */
[----:B------:R-:W-:Y:S02]  /*2740*/  R2UR UR17, R35 ;  /* 0x00000000231172ca */ /* 0x000fe400000e0000 */
[----:B------:R-:W-:Y:S02]  /*2750*/  IADD3 R53, PT, PT, -R10, RZ, RZ ;  /* 0x000000ff0a357210 */ /* 0x000fe40007ffe1ff */
[----:B------:R-:W-:Y:S02]  /*2760*/  SEL R45, R18, R47, !P6 ;  /* 0x0000002f122d7207 */ /* 0x000fe40007000000 */
[----:B------:R0:W2:Y:S01]  /*2770*/  LDG.E.U8 R47, desc[UR14][R14.64] ;  /* 0x0000000e0e2f7981 */ /* 0x0000a2000c1e1100 */
[----:B------:R-:W-:Y:S02]  /*2780*/  ISETP.NE.AND P6, PT, RZ, UR51, PT ;  /* 0x00000033ff007c0c */ /* 0x000fe4000bfc5270 */
[----:B------:R-:W-:-:S02]  /*2790*/  IADD3 R24, P4, PT, R43, UR42, RZ ;  /* 0x0000002a2b187c10 */ /* 0x000fc4000ff9e0ff */
[----:B------:R-:W-:Y:S01]  /*27a0*/  P2R R48, PR, RZ, 0x2 ;  /* 0x00000002ff307803 */ /* 0x000fe20000000000 */
[----:B0-----:R-:W-:Y:S01]  /*27b0*/  IMAD R14, R53, UR12, R20 ;  /* 0x0000000c350e7c24 */ /* 0x001fe2000f8e0214 */
[----:B------:R-:W-:Y:S02]  /*27c0*/  SEL R20, R17, R36, !P6 ;  /* 0x0000002411147207 */ /* 0x000fe40007000000 */
[----:B------:R-:W-:Y:S02]  /*27d0*/  LEA.HI.X.SX32 R25, R43, UR43, 0x1, P4 ;  /* 0x0000002b2b197c11 */ /* 0x000fe4000a0f0eff */
[----:B------:R-:W-:Y:S01]  /*27e0*/  ISETP.LT.U32.AND P1, PT, R14, UR12, PT ;  /* 0x0000000c0e007c0c */ /* 0x000fe2000bf21070 */
[----:B------:R0:W3:Y:S01]  /*27f0*/  LDG.E.U8 R43, desc[UR16][R22.64] ;  /* 0x00000010162b7981 */ /* 0x0000e2000c1e1100 */
[----:B------:R-:W-:Y:S01]  /*2800*/  IMAD.MOV R11, RZ, RZ, -R45 ;  /* 0x000000ffff0b7224 */ /* 0x000fe200078e0a2d */
[----:B------:R-:W-:Y:S02]  /*2810*/  P2R R49, PR, RZ, 0x4 ;  /* 0x00000004ff317803 */ /* 0x000fe40000000000 */
[----:B------:R-:W-:Y:S01]  /*2820*/  SHF.R.S64 R2, RZ, 0x1e, R32 ;  /* 0x0000001eff027819 */ /* 0x000fe20000001020 */
[----:B------:R1:W4:Y:S01]  /*2830*/  LDG.E.U8 R46, desc[UR14][R24.64] ;  /* 0x0000000e182e7981 */ /* 0x000322000c1e1100 */
[----:B0-----:R-:W-:-:S04]  /*2840*/  IMAD.MOV R23, RZ, RZ, -R20 ;  /* 0x000000ffff177224 */ /* 0x001fc800078e0a14 */
[----:B------:R-:W-:Y:S02]  /*2850*/  IMAD R36, R23, UR51, R32 ;  /* 0x0000003317247c24 */ /* 0x000fe4000f8e0220 */
[----:B------:R-:W-:Y:S01]  /*2860*/  @!P1 IADD3 R14, PT, PT, R14, -UR12, RZ ;  /* 0x8000000c0e0e9c10 */ /* 0x000fe2000fffe0ff */
[----:B------:R-:W-:Y:S02]  /*2870*/  IMAD R38, R11, UR52, R38 ;  /* 0x000000340b267c24 */ /* 0x000fe4000f8e0226 */
[----:B------:R-:W-:-:S03]  /*2880*/  IABS R22, R36 ;  /* 0x0000002400167213 */ /* 0x000fc60000000000 */
[----:B------:R-:W-:Y:S02]  /*2890*/  IABS R52, R38 ;  /* 0x0000002600347213 */ /* 0x000fe40000000000 */
[----:B------:R-:W-:Y:S01]  /*28a0*/  ISETP.GE.U32.AND P2, PT, R14, UR12, PT ;  /* 0x0000000c0e007c0c */ /* 0x000fe2000bf46070 */
[----:B------:R-:W-:-:S04]  /*28b0*/  IMAD.HI.U32 R14, R22, UR9, RZ ;  /* 0x00000009160e7c27 */ /* 0x000fc8000f8e00ff */
[----:B------:R-:W-:-:S04]  /*28c0*/  IMAD.HI.U32 R11, R52, UR5, RZ ;  /* 0x00000005340b7c27 */ /* 0x000fc8000f8e00ff */
[----:B------:R-:W-:Y:S02]  /*28d0*/  IMAD.MOV R23, RZ, RZ, -R14 ;  /* 0x000000ffff177224 */ /* 0x000fe400078e0a0e */
[----:B------:R-:W-:Y:S02]  /*28e0*/  IMAD.MOV R15, RZ, RZ, -R11 ;  /* 0x000000ffff0f7224 */ /* 0x000fe400078e0a0b */
[----:B------:R-:W-:Y:S01]  /*28f0*/  IMAD R22, R23, UR10, R22 ;  /* 0x0000000a17167c24 */ /* 0x000fe2000f8e0216 */
[----:B------:R-:W-:Y:S01]  /*2900*/  IADD3 R2, P4, PT, R2, UR40, RZ ;  /* 0x0000002802027c10 */ /* 0x000fe2000ff9e0ff */
[----:B------:R-:W-:-:S03]  /*2910*/  IMAD R15, R15, UR12, R52 ;  /* 0x0000000c0f0f7c24 */ /* 0x000fc6000f8e0234 */
[----:B------:R-:W-:Y:S02]  /*2920*/  ISETP.LT.U32.AND P5, PT, R22, UR10, PT ;  /* 0x0000000a16007c0c */ /* 0x000fe4000bfa1070 */
[----:B------:R-:W-:Y:S02]  /*2930*/  LEA.HI.X.SX32 R3, R32, UR41, 0x2, P4 ;  /* 0x0000002920037c11 */ /* 0x000fe4000a0f16ff */
[----:B------:R-:W-:Y:S01]  /*2940*/  ISETP.LT.U32.AND P4, PT, R15, UR12, PT ;  /* 0x0000000c0f007c0c */ /* 0x000fe2000bf81070 */
[----:B------:R-:W-:Y:S01]  /*2950*/  VIADD R32, R16, 0x140 ;  /* 0x0000014010207836 */ /* 0x000fe20000000000 */
[----:B------:R-:W-:-:S07]  /*2960*/  P2R R51, PR, RZ, 0x8 ;  /* 0x00000008ff337803 */ /* 0x000fce0000000000 */
[----:B------:R-:W-:-:S04]  /*2970*/  @!P5 IADD3 R22, PT, PT, R22, -UR10, RZ ;  /* 0x8000000a1616dc10 */ /* 0x000fc8000fffe0ff */
[----:B------:R-:W-:Y:S01]  /*2980*/  @!P4 VIADD R15, R15, -UR12 ;  /* 0x8000000c0f0fcc36 */ /* 0x000fe20008000000 */
[----:B------:R-:W-:Y:S02]  /*2990*/  ISETP.GE.U32.AND P3, PT, R22, UR10, PT ;  /* 0x0000000a16007c0c */ /* 0x000fe4000bf66070 */
[----:B------:R-:W-:Y:S02]  /*29a0*/  IABS R22, R32 ;  /* 0x0000002000167213 */ /* 0x000fe40000000000 */
[----:B------:R-:W-:Y:S02]  /*29b0*/  P2R R50, PR, RZ, 0x1 ;  /* 0x00000001ff327803 */ /* 0x000fe40000000000 */
[----:B------:R-:W-:Y:S01]  /*29c0*/  ISETP.GE.U32.AND P0, PT, R15, UR12, PT ;  /* 0x0000000c0f007c0c */ /* 0x000fe2000bf06070 */
[----:B------:R-:W-:-:S04]  /*29d0*/  IMAD.HI.U32 R15, R22, UR7, RZ ;  /* 0x00000007160f7c27 */ /* 0x000fc8000f8e00ff */
[----:B------:R-:W-:-:S04]  /*29e0*/  IMAD.MOV R23, RZ, RZ, -R15 ;  /* 0x000000ffff177224 */ /* 0x000fc800078e0a0f */
[----:B------:R-:W-:-:S05]  /*29f0*/  IMAD R22, R23, UR11, R22 ;  /* 0x0000000b17167c24 */ /* 0x000fca000f8e0216 */
[----:B------:R-:W-:Y:S01]  /*2a00*/  ISETP.LT.U32.AND P6, PT, R22, UR11, PT ;  /* 0x0000000b16007c0c */ /* 0x000fe2000bfc1070 */
[----:B------:R-:W-:-:S12]  /*2a10*/  @!P5 VIADD R14, R14, 0x1 ;  /* 0x000000010e0ed836 */ /* 0x000fd80000000000 */
[----:B------:R-:W-:-:S04]  /*2a20*/  @!P6 IADD3 R22, PT, PT, R22, -UR11, RZ ;  /* 0x8000000b1616ec10 */ /* 0x000fc8000fffe0ff */
[----:B------:R-:W-:Y:S01]  /*2a30*/  ISETP.GE.U32.AND P5, PT, R22, UR11, PT ;  /* 0x0000000b16007c0c */ /* 0x000fe2000bfa6070 */
[----:B------:R-:W-:Y:S01]  /*2a40*/  @!P6 VIADD R15, R15, 0x1 ;  /* 0x000000010f0fe836 */ /* 0x000fe20000000000 */
[----:B------:R-:W-:Y:S02]  /*2a50*/  LOP3.LUT R52, R36, UR52, RZ, 0x3c, !PT ;  /* 0x0000003424347c12 */ /* 0x000fe4000f8e3cff */
[----:B------:R-:W-:Y:S02]  /*2a60*/  LOP3.LUT R22, R32, UR51, RZ, 0x3c, !PT ;  /* 0x0000003320167c12 */ /* 0x000fe4000f8e3cff */
[----:B------:R-:W-:Y:S01]  /*2a70*/  ISETP.GE.AND P6, PT, R52, RZ, PT ;  /* 0x000000ff3400720c */ /* 0x000fe20003fc6270 */
[----:B------:R-:W-:-:S06]  /*2a80*/  @!P1 VIADD R10, R10, 0x1 ;  /* 0x000000010a0a9836 */ /* 0x000fcc0000000000 */
[----:B------:R-:W-:Y:S02]  /*2a90*/  @P5 IADD3 R15, PT, PT, R15, 0x1, RZ ;  /* 0x000000010f0f5810 */ /* 0x000fe40007ffe0ff */
[----:B------:R-:W-:Y:S01]  /*2aa0*/  ISETP.GE.AND P5, PT, R22, RZ, PT ;  /* 0x000000ff1600720c */ /* 0x000fe20003fa6270 */
[----:B------:R-:W-:Y:S01]  /*2ab0*/  @P3 VIADD R14, R14, 0x1 ;  /* 0x000000010e0e3836 */ /* 0x000fe20000000000 */
[----:B------:R-:W-:Y:S02]  /*2ac0*/  ISETP.NE.AND P1, PT, R48, RZ, PT ;  /* 0x000000ff3000720c */ /* 0x000fe40003f25270 */
[----:B------:R-:W-:Y:S02]  /*2ad0*/  @P2 IADD3 R10, PT, PT, R10, 0x1, RZ ;  /* 0x000000010a0a2810 */ /* 0x000fe40007ffe0ff */
[----:B------:R-:W-:Y:S02]  /*2ae0*/  MOV R48, R15 ;  /* 0x0000000f00307202 */ /* 0x000fe40000000f00 */
[----:B------:R-:W-:Y:S01]  /*2af0*/  ISETP.NE.AND P2, PT, R49, RZ, PT ;  /* 0x000000ff3100720c */ /* 0x000fe20003f45270 */
[----:B------:R-:W-:Y:S01]  /*2b00*/  IMAD.MOV.U32 R49, RZ, RZ, R14 ;  /* 0x000000ffff317224 */ /* 0x000fe200078e000e */
[----:B-1----:R-:W-:-:S02]  /*2b10*/  LOP3.LUT R24, R30, UR53, RZ, 0x3c, !PT ;  /* 0x000000351e187c12 */ /* 0x002fc4000f8e3cff */
[----:B------:R-:W-:Y:S01]  /*2b20*/  LOP3.LUT R25, R38, UR53, RZ, 0x3c, !PT ;  /* 0x0000003526197c12 */ /* 0x000fe2000f8e3cff */
[----:B------:R-:W-:Y:S02]  /*2b30*/  @!P4 VIADD R11, R11, 0x1 ;  /* 0x000000010b0bc836 */ /* 0x000fe40000000000 */
[----:B------:R-:W-:Y:S01]  /*2b40*/  @!P5 IMAD.MOV R48, RZ, RZ, -R48 ;  /* 0x000000ffff30d224 */ /* 0x000fe200078e0a30 */
[----:B------:R-:W-:Y:S01]  /*2b50*/  ISETP.GE.AND P5, PT, R24, RZ, PT ;  /* 0x000000ff1800720c */ /* 0x000fe20003fa6270 */
[----:B------:R-:W-:Y:S01]  /*2b60*/  @!P6 IMAD.MOV R49, RZ, RZ, -R49 ;  /* 0x000000ffff31e224 */ /* 0x000fe200078e0a31 */
[----:B------:R-:W-:Y:S02]  /*2b70*/  ISETP.GE.AND P6, PT, R25, RZ, PT ;  /* 0x000000ff1900720c */ /* 0x000fe40003fc6270 */
[----:B------:R-:W-:Y:S02]  /*2b80*/  @P0 IADD3 R11, PT, PT, R11, 0x1, RZ ;  /* 0x000000010b0b0810 */ /* 0x000fe40007ffe0ff */
[----:B------:R-:W-:-:S03]  /*2b90*/  ISETP.NE.AND P0, PT, R50, RZ, PT ;  /* 0x000000ff3200720c */ /* 0x000fc60003f05270 */
[----:B------:R-:W-:-:S04]  /*2ba0*/  IMAD.MOV.U32 R50, RZ, RZ, R11 ;  /* 0x000000ffff327224 */ /* 0x000fc800078e000b */
[----:B------:R-:W-:Y:S02]  /*2bb0*/  @!P5 IMAD.MOV R10, RZ, RZ, -R10 ;  /* 0x000000ffff0ad224 */ /* 0x000fe400078e0a0a */
[----:B------:R-:W-:Y:S02]  /*2bc0*/  @!P6 IADD3 R50, PT, PT, -R50, RZ, RZ ;  /* 0x000000ff3232e210 */ /* 0x000fe40007ffe1ff */
[----:B------:R-:W-:Y:S02]  /*2bd0*/  ISETP.NE.AND P6, PT, RZ, UR53, PT ;  /* 0x00000035ff007c0c */ /* 0x000fe4000bfc5270 */
[----:B------:R-:W-:Y:S02]  /*2be0*/  SEL R26, R26, RZ, P2 ;  /* 0x000000ff1a1a7207 */ /* 0x000fe40001000000 */
[----:B------:R-:W-:Y:S02]  /*2bf0*/  SEL R14, R19, R10, !P6 ;  /* 0x0000000a130e7207 */ /* 0x000fe40007000000 */
[----:B------:R-:W-:Y:S01]  /*2c00*/  SEL R31, R31, RZ, P1 ;  /* 0x000000ff1f1f7207 */ /* 0x000fe20000800000 */
[----:B------:R-:W-:-:S02]  /*2c10*/  IMAD R26, R26, UR36, RZ ;  /* 0x000000241a1a7c24 */ /* 0x000fc4000f8e02ff */
[----:B------:R-:W-:Y:S01]  /*2c20*/  IMAD.MOV R15, RZ, RZ, -R14 ;  /* 0x000000ffff0f7224 */ /* 0x000fe200078e0a0e */
[----:B------:R-:W-:Y:S02]  /*2c30*/  SEL R50, R19, R50, !P6 ;  /* 0x0000003213327207 */ /* 0x000fe40007000000 */
[----:B------:R-:W-:Y:S01]  /*2c40*/  ISETP.NE.AND P6, PT, RZ, UR52, PT ;  /* 0x00000034ff007c0c */ /* 0x000fe2000bfc5270 */
[----:B------:R-:W-:Y:S01]  /*2c50*/  IMAD R15, R15, UR53, R30 ;  /* 0x000000350f0f7c24 */ /* 0x000fe2000f8e021e */
[----:B------:R-:W-:Y:S01]  /*2c60*/  ISETP.NE.AND P3, PT, R51, RZ, PT ;  /* 0x000000ff3300720c */ /* 0x000fe20003f65270 */
[----:B------:R-:W-:Y:S01]  /*2c70*/  IMAD R31, R31, UR37, R26 ;  /* 0x000000251f1f7c24 */ /* 0x000fe2000f8e021a */
[----:B------:R-:W-:Y:S02]  /*2c80*/  SEL R14, R14, RZ, P0 ;  /* 0x000000ff0e0e7207 */ /* 0x000fe40000000000 */
[----:B------:R-:W-:Y:S02]  /*2c90*/  IADD3 R10, P4, PT, R29, UR42, RZ ;  /* 0x0000002a1d0a7c10 */ /* 0x000fe4000ff9e0ff */
[----:B------:R-:W-:Y:S01]  /*2ca0*/  SEL R49, R18, R49, !P6 ;  /* 0x0000003112317207 */ /* 0x000fe20007000000 */
[----:B------:R-:W-:Y:S01]  /*2cb0*/  IMAD R14, R14, UR38, R31 ;  /* 0x000000260e0e7c24 */ /* 0x000fe2000f8e021f */
[----:B------:R-:W-:-:S02]  /*2cc0*/  SEL R15, R15, RZ, P3 ;  /* 0x000000ff0f0f7207 */ /* 0x000fc40001800000 */
[----:B------:R-:W-:Y:S02]  /*2cd0*/  SEL R27, R27, RZ, P2 ;  /* 0x000000ff1b1b7207 */ /* 0x000fe40001000000 */
[----:B------:R-:W-:Y:S02]  /*2ce0*/  LEA.HI.X.SX32 R11, R29, UR43, 0x1, P4 ;  /* 0x0000002b1d0b7c11 */ /* 0x000fe4000a0f0eff */
[----:B------:R-:W-:Y:S01]  /*2cf0*/  IADD3 R29, PT, PT, -R49, RZ, RZ ;  /* 0x000000ff311d7210 */ /* 0x000fe20007ffe1ff */
[----:B------:R-:W-:Y:S02]  /*2d00*/  IMAD R26, R15, UR39, R14 ;  /* 0x000000270f1a7c24 */ /* 0x000fe4000f8e020e */
[----:B------:R-:W-:Y:S02]  /*2d10*/  IMAD R14, R27, UR36, RZ ;  /* 0x000000241b0e7c24 */ /* 0x000fe4000f8e02ff */
[----:B------:R-:W-:Y:S02]  /*2d20*/  IMAD.MOV R27, RZ, RZ, -R50 ;  /* 0x000000ffff1b7224 */ /* 0x000fe400078e0a32 */
[----:B------:R-:W-:Y:S01]  /*2d30*/  IMAD R36, R29, UR52, R36 ;  /* 0x000000341d247c24 */ /* 0x000fe2000f8e0224 */
[C---:B------:R-:W-:Y:S01]  /*2d40*/  IADD3 R30, P4, PT, R28.reuse, UR42, RZ ;  /* 0x0000002a1c1e7c10 */ /* 0x040fe2000ff9e0ff */
[----:B------:R-:W-:Y:S01]  /*2d50*/  IMAD R27, R27, UR53, R38 ;  /* 0x000000351b1b7c24 */ /* 0x000fe2000f8e0226 */
[----:B------:R-:W-:Y:S01]  /*2d60*/  SEL R45, R45, RZ, P1 ;  /* 0x000000ff2d2d7207 */ /* 0x000fe20000800000 */
[----:B------:R0:W5:Y:S01]  /*2d70*/  LDG.E.U8 R38, desc[UR14][R10.64] ;  /* 0x0000000e0a267981 */ /* 0x000162000c1e1100 */
[----:B------:R-:W-:-:S02]  /*2d80*/  LEA.HI.X.SX32 R31, R28, UR43, 0x1, P4 ;  /* 0x0000002b1c1f7c11 */ /* 0x000fc4000a0f0eff */
[----:B------:R-:W-:Y:S01]  /*2d90*/  IADD3 R22, P4, PT, R44, UR42, RZ ;  /* 0x0000002a2c167c10 */ /* 0x000fe2000ff9e0ff */
[----:B------:R-:W-:Y:S01]  /*2da0*/  IMAD R45, R45, UR37, R14 ;  /* 0x000000252d2d7c24 */ /* 0x000fe2000f8e020e */
[----:B------:R-:W-:Y:S01]  /*2db0*/  SEL R50, R50, RZ, P0 ;  /* 0x000000ff32327207 */ /* 0x000fe20000000000 */
[----:B------:R-:W5:Y:S01]  /*2dc0*/  LDG.E.U8 R30, desc[UR16][R30.64] ;  /* 0x000000101e1e7981 */ /* 0x000f62000c1e1100 */
[----:B0-----:R-:W-:-:S03]  /*2dd0*/  IABS R11, R36 ;  /* 0x00000024000b7213 */ /* 0x001fc60000000000 */
[----:B------:R-:W-:Y:S01]  /*2de0*/  IMAD R13, R50, UR38, R45 ;  /* 0x00000026320d7c24 */ /* 0x000fe2000f8e022d */
[----:B------:R-:W-:Y:S01]  /*2df0*/  LEA.HI.X.SX32 R23, R44, UR43, 0x1, P4 ;  /* 0x0000002b2c177c11 */ /* 0x000fe2000a0f0eff */
[----:B------:R-:W-:Y:S01]  /*2e00*/  IMAD.HI.U32 R10, R11, UR5, RZ ;  /* 0x000000050b0a7c27 */ /* 0x000fe2000f8e00ff */
[----:B------:R-:W-:-:S03]  /*2e10*/  IADD3 R24, P4, PT, R37, UR42, RZ ;  /* 0x0000002a25187c10 */ /* 0x000fc6000ff9e0ff */
[----:B------:R-:W5:Y:S01]  /*2e20*/  LDG.E.U8 R44, desc[UR14][R22.64] ;  /* 0x0000000e162c7981 */ /* 0x000f62000c1e1100 */
[----:B------:R-:W-:Y:S01]  /*2e30*/  ISETP.NE.AND P6, PT, RZ, UR51, PT ;  /* 0x00000033ff007c0c */ /* 0x000fe2000bfc5270 */
[----:B------:R-:W-:Y:S01]  /*2e40*/  IMAD.MOV R50, RZ, RZ, -R10 ;  /* 0x000000ffff327224 */ /* 0x000fe200078e0a0a */
[----:B------:R-:W-:Y:S02]  /*2e50*/  SHF.R.S64 R14, RZ, 0x1e, R32 ;  /* 0x0000001eff0e7819 */ /* 0x000fe40000001020 */
[----:B------:R-:W-:Y:S01]  /*2e60*/  LEA.HI.X.SX32 R25, R37, UR43, 0x1, P4 ;  /* 0x0000002b25197c11 */ /* 0x000fe2000a0f0eff */
[----:B------:R-:W-:Y:S01]  /*2e70*/  IMAD R11, R50, UR12, R11 ;  /* 0x0000000c320b7c24 */ /* 0x000fe2000f8e020b */
[----:B------:R-:W-:Y:S02]  /*2e80*/  SEL R48, R17, R48, !P6 ;  /* 0x0000003011307207 */ /* 0x000fe40007000000 */
[----:B------:R-:W-:Y:S01]  /*2e90*/  IADD3 R14, P4, PT, R14, UR40, RZ ;  /* 0x000000280e0e7c10 */ /* 0x000fe2000ff9e0ff */
[----:B------:R0:W5:Y:S02]  /*2ea0*/  LDG.E.U8 R45, desc[UR16][R24.64] ;  /* 0x00000010182d7981 */ /* 0x000164000c1e1100 */
[----:B------:R-:W-:Y:S01]  /*2eb0*/  IMAD.MOV R29, RZ, RZ, -R48 ;  /* 0x000000ffff1d7224 */ /* 0x000fe200078e0a30 */
[----:B------:R-:W-:-:S02]  /*2ec0*/  LEA.HI.X.SX32 R15, R32, UR41, 0x2, P4 ;  /* 0x00000029200f7c11 */ /* 0x000fc4000a0f16ff */
[----:B------:R-:W-:Y:S01]  /*2ed0*/  ISETP.LT.U32.AND P4, PT, R11, UR12, PT ;  /* 0x0000000c0b007c0c */ /* 0x000fe2000bf81070 */
[----:B------:R-:W-:Y:S01]  /*2ee0*/  IMAD R32, R29, UR51, R32 ;  /* 0x000000331d207c24 */ /* 0x000fe2000f8e0220 */
[----:B------:R-:W-:Y:S01]  /*2ef0*/  P2R R28, PR, RZ, 0x8 ;  /* 0x00000008ff1c7803 */ /* 0x000fe20000000000 */
[----:B------:R-:W5:Y:S03]  /*2f00*/  LDG.E R14, desc[UR14][R14.64] ;  /* 0x0000000e0e0e7981 */ /* 0x000f66000c1e1900 */
[----:B------:R-:W-:Y:S02]  /*2f10*/  IABS R29, R32 ;  /* 0x00000020001d7213 */ /* 0x000fe40000000000 */
[----:B0-----:R-:W-:-:S03]  /*2f20*/  IADD3 R24, PT, PT, R16, 0x160, RZ ;  /* 0x0000016010187810 */ /* 0x001fc60007ffe0ff */
[----:B------:R-:W-:-:S04]  /*2f30*/  IMAD.HI.U32 R22, R29, UR9, RZ ;  /* 0x000000091d167c27 */ /* 0x000fc8000f8e00ff */
[----:B------:R-:W-:Y:S01]  /*2f40*/  @!P4 VIADD R11, R11, -UR12 ;  /* 0x8000000c0b0bcc36 */ /* 0x000fe20008000000 */
[----:B------:R-:W-:-:S04]  /*2f50*/  IADD3 R50, PT, PT, -R22, RZ, RZ ;  /* 0x000000ff16327210 */ /* 0x000fc80007ffe1ff */
[----:B------:R-:W-:Y:S02]  /*2f60*/  ISETP.GE.U32.AND P3, PT, R11, UR12, PT ;  /* 0x0000000c0b007c0c */ /* 0x000fe4000bf66070 */
[----:B------:R-:W-:Y:S01]  /*2f70*/  IABS R11, R24 ;  /* 0x00000018000b7213 */ /* 0x000fe20000000000 */
[----:B------:R-:W-:-:S04]  /*2f80*/  IMAD R23, R50, UR10, R29 ;  /* 0x0000000a32177c24 */ /* 0x000fc8000f8e021d */
[----:B------:R-:W-:-:S04]  /*2f90*/  IMAD.HI.U32 R50, R11, UR7, RZ ;  /* 0x000000070b327c27 */ /* 0x000fc8000f8e00ff */
[----:B------:R-:W-:-:S04]  /*2fa0*/  IMAD.MOV R52, RZ, RZ, -R50 ;  /* 0x000000ffff347224 */ /* 0x000fc800078e0a32 */
[----:B------:R-:W-:Y:S01]  /*2fb0*/  IMAD R11, R52, UR11, R11 ;  /* 0x0000000b340b7c24 */ /* 0x000fe2000f8e020b */
[----:B------:R-:W-:-:S04]  /*2fc0*/  ISETP.LT.U32.AND P5, PT, R23, UR10, PT ;  /* 0x0000000a17007c0c */ /* 0x000fc8000bfa1070 */
[----:B------:R-:W-:Y:S02]  /*2fd0*/  ISETP.LT.U32.AND P6, PT, R11, UR11, PT ;  /* 0x0000000b0b007c0c */ /* 0x000fe4000bfc1070 */
[----:B------:R-:W-:-:S04]  /*2fe0*/  LOP3.LUT R33, R33, 0xfffffff7, RZ, 0xc0, !PT ;  /* 0xfffffff721217812 */ /* 0x000fc800078ec0ff */
[----:B------:R-:W-:-:S03]  /*2ff0*/  @P3 LOP3.LUT R33, R33, 0x8, RZ, 0xfc, !PT ;  /* 0x0000000821213812 */ /* 0x000fc600078efcff */
[----:B------:R-:W-:-:S04]  /*3000*/  @!P5 VIADD R23, R23, -UR10 ;  /* 0x8000000a1717dc36 */ /* 0x000fc80008000000 */
[----:B------:R-:W-:Y:S01]  /*3010*/  @!P6 VIADD R11, R11, -UR11 ;  /* 0x8000000b0b0bec36 */ /* 0x000fe20008000000 */
[----:B------:R-:W-:Y:S02]  /*3020*/  @!P6 IADD3 R50, PT, PT, R50, 0x1, RZ ;  /* 0x000000013232e810 */ /* 0x000fe40007ffe0ff */
[----:B------:R-:W-:Y:S01]  /*3030*/  LOP3.LUT P6, RZ, R33, 0x8, RZ, 0xc0, !PT ;  /* 0x0000000821ff7812 */ /* 0x000fe200078cc0ff */
[----:B------:R-:W-:Y:S01]  /*3040*/  @!P5 VIADD R22, R22, 0x1 ;  /* 0x000000011616d836 */ /* 0x000fe20000000000 */
[----:B------:R-:W-:Y:S01]  /*3050*/  ISETP.GE.U32.AND P5, PT, R11, UR11, PT ;  /* 0x0000000b0b007c0c */ /* 0x000fe2000bfa6070 */
[----:B------:R-:W-:Y:S01]  /*3060*/  @!P4 VIADD R10, R10, 0x1 ;  /* 0x000000010a0ac836 */ /* 0x000fe20000000000 */
[----:B------:R-:W-:Y:S02]  /*3070*/  ISETP.GE.U32.AND P3, PT, R23, UR10, PT ;  /* 0x0000000a17007c0c */ /* 0x000fe4000bf66070 */
[----:B------:R-:W-:Y:S02]  /*3080*/  LOP3.LUT R25, R36, UR53, RZ, 0x3c, !PT ;  /* 0x0000003524197c12 */ /* 0x000fe4000f8e3cff */
[----:B------:R-:W-:-:S05]  /*3090*/  LOP3.LUT R29, R32, UR52, RZ, 0x3c, !PT ;  /* 0x00000034201d7c12 */ /* 0x000fca000f8e3cff */
[----:B------:R-:W-:Y:S02]  /*30a0*/  @P6 IADD3 R10, PT, PT, R10, 0x1, RZ ;  /* 0x000000010a0a6810 */ /* 0x000fe40007ffe0ff */
[----:B------:R-:W-:Y:S01]  /*30b0*/  ISETP.GE.AND P6, PT, R25, RZ, PT ;  /* 0x000000ff1900720c */ /* 0x000fe20003fc6270 */
[----:B------:R-:W-:Y:S01]  /*30c0*/  @P5 VIADD R50, R50, 0x1 ;  /* 0x0000000132325836 */ /* 0x000fe20000000000 */
[----:B------:R-:W-:Y:S02]  /*30d0*/  ISETP.GE.AND P5, PT, R29, RZ, PT ;  /* 0x000000ff1d00720c */ /* 0x000fe40003fa6270 */
[----:B------:R-:W-:Y:S02]  /*30e0*/  @P3 IADD3 R22, PT, PT, R22, 0x1, RZ ;  /* 0x0000000116163810 */ /* 0x000fe40007ffe0ff */
[----:B------:R-:W-:Y:S02]  /*30f0*/  ISETP.NE.AND P3, PT, R28, RZ, PT ;  /* 0x000000ff1c00720c */ /* 0x000fe40003f65270 */
[----:B------:R-:W-:Y:S01]  /*3100*/  MOV R28, R10 ;  /* 0x0000000a001c7202 */ /* 0x000fe20000000f00 */
[----:B------:R-:W-:-:S04]  /*3110*/  IMAD.MOV.U32 R25, RZ, RZ, R22 ;  /* 0x000000ffff197224 */ /* 0x000fc800078e0016 */
[----:B------:R-:W-:Y:S01]  /*3120*/  @!P6 IMAD.MOV R28, RZ, RZ, -R28 ;  /* 0x000000ffff1ce224 */ /* 0x000fe200078e0a1c */
[----:B------:R-:W-:Y:S01]  /*3130*/  ISETP.NE.AND P6, PT, RZ, UR53, PT ;  /* 0x00000035ff007c0c */ /* 0x000fe2000bfc5270 */
[----:B------:R-:W-:Y:S01]  /*3140*/  @!P5 IMAD.MOV R25, RZ, RZ, -R25 ;  /* 0x000000ffff19d224 */ /* 0x000fe200078e0a19 */
[----:B------:R-:W-:Y:S02]  /*3150*/  SEL R10, R27, RZ, P3 ;  /* 0x000000ff1b0a7207 */ /* 0x000fe40001800000 */
[----:B------:R-:W-:Y:S02]  /*3160*/  SEL R28, R19, R28, !P6 ;  /* 0x0000001c131c7207 */ /* 0x000fe40007000000 */
[----:B------:R-:W-:Y:S02]  /*3170*/  ISETP.NE.AND P6, PT, RZ, UR52, PT ;  /* 0x00000034ff007c0c */ /* 0x000fe4000bfc5270 */
[----:B------:R-:W-:Y:S02]  /*3180*/  LOP3.LUT R11, R24, UR51, RZ, 0x3c, !PT ;  /* 0x00000033180b7c12 */ /* 0x000fe4000f8e3cff */
[----:B------:R-:W-:Y:S01]  /*3190*/  SEL R25, R18, R25, !P6 ;  /* 0x0000001912197207 */ /* 0x000fe20007000000 */
[----:B------:R-:W-:Y:S01]  /*31a0*/  IMAD R23, R10, UR39, R13 ;  /* 0x000000270a177c24 */ /* 0x000fe2000f8e020d */
[----:B------:R-:W-:Y:S01]  /*31b0*/  ISETP.GE.AND P4, PT, R11, RZ, PT ;  /* 0x000000ff0b00720c */ /* 0x000fe20003f86270 */
[----:B------:R0:W5:Y:S01]  /*31c0*/  LDG.E R13, desc[UR14][R2.64] ;  /* 0x0000000e020d7981 */ /* 0x000162000c1e1900 */
[----:B------:R-:W-:-:S02]  /*31d0*/  SEL R20, R20, RZ, P2 ;  /* 0x000000ff14147207 */ /* 0x000fc40001000000 */
[----:B0-----:R-:W-:-:S05]  /*31e0*/  IADD3 R3, PT, PT, -R25, RZ, RZ ;  /* 0x000000ff19037210 */ /* 0x001fca0007ffe1ff */
[----:B------:R-:W-:Y:S01]  /*31f0*/  IMAD R32, R3, UR52, R32 ;  /* 0x0000003403207c24 */ /* 0x000fe2000f8e0220 */
[----:B------:R-:W-:Y:S01]  /*3200*/  SEL R49, R49, RZ, P1 ;  /* 0x000000ff31317207 */ /* 0x000fe20000800000 */
[----:B------:R-:W-:-:S03]  /*3210*/  IMAD R20, R20, UR36, RZ ;  /* 0x0000002414147c24 */ /* 0x000fc6000f8e02ff */
[----:B------:R-:W-:Y:S01]  /*3220*/  IABS R3, R32 ;  /* 0x0000002000037213 */ /* 0x000fe20000000000 */
[----:B------:R-:W-:Y:S01]  /*3230*/  @!P4 IMAD.MOV R50, RZ, RZ, -R50 ;  /* 0x000000ffff32c224 */ /* 0x000fe200078e0a32 */
[----:B------:R-:W-:Y:S01]  /*3240*/  IADD3 R10, P4, PT, R26, UR42, RZ ;  /* 0x0000002a1a0a7c10 */ /* 0x000fe2000ff9e0ff */
[----:B------:R-:W-:Y:S01]  /*3250*/  IMAD.MOV R27, RZ, RZ, -R28 ;  /* 0x000000ffff1b7224 */ /* 0x000fe200078e0a1c */
[----:B------:R-:W-:Y:S01]  /*3260*/  SEL R28, R28, RZ, P0 ;  /* 0x000000ff1c1c7207 */ /* 0x000fe20000000000 */
[----:B------:R-:W-:Y:S02]  /*3270*/  IMAD R49, R49, UR37, R20 ;  /* 0x0000002531317c24 */ /* 0x000fe4000f8e0214 */
[----:B------:R-:W-:Y:S01]  /*3280*/  IMAD.HI.U32 R2, R3, UR5, RZ ;  /* 0x0000000503027c27 */ /* 0x000fe2000f8e00ff */
[----:B------:R-:W-:Y:S02]  /*3290*/  LEA.HI.X.SX32 R11, R26, UR43, 0x1, P4 ;  /* 0x0000002b1a0b7c11 */ /* 0x000fe4000a0f0eff */
[C---:B------:R-:W-:Y:S01]  /*32a0*/  IADD3 R22, P4, PT, R23.reuse, UR42, RZ ;  /* 0x0000002a17167c10 */ /* 0x040fe2000ff9e0ff */
[----:B------:R-:W-:Y:S01]  /*32b0*/  IMAD R49, R28, UR38, R49 ;  /* 0x000000261c317c24 */ /* 0x000fe2000f8e0231 */
[----:B------:R-:W-:Y:S01]  /*32c0*/  SHF.R.S64 R28, RZ, 0x1e, R24 ;  /* 0x0000001eff1c7819 */ /* 0x000fe20000001018 */
[----:B------:R-:W-:Y:S01]  /*32d0*/  IMAD.MOV R20, RZ, RZ, -R2 ;  /* 0x000000ffff147224 */ /* 0x000fe200078e0a02 */
[----:B------:R-:W-:Y:S01]  /*32e0*/  LEA.HI.X.SX32 R23, R23, UR43, 0x1, P4 ;  /* 0x0000002b17177c11 */ /* 0x000fe2000a0f0eff */
[----:B------:R0:W5:Y:S01]  /*32f0*/  LDG.E.U8 R37, desc[UR14][R10.64] ;  /* 0x0000000e0a257981 */ /* 0x000162000c1e1100 */
[----:B------:R-:W-:Y:S01]  /*3300*/  IADD3 R28, P4, PT, R28, UR40, RZ ;  /* 0x000000281c1c7c10 */ /* 0x000fe2000ff9e0ff */
[----:B------:R-:W-:Y:S01]  /*3310*/  IMAD R3, R20, UR12, R3 ;  /* 0x0000000c14037c24 */ /* 0x000fe2000f8e0203 */
[----:B------:R-:W-:-:S02]  /*3320*/  ISETP.NE.AND P6, PT, RZ, UR51, PT ;  /* 0x00000033ff007c0c */ /* 0x000fc4000bfc5270 */
[----:B------:R-:W-:Y:S02]  /*3330*/  LEA.HI.X.SX32 R29, R24, UR41, 0x2, P4 ;  /* 0x00000029181d7c11 */ /* 0x000fe4000a0f16ff */
[----:B------:R-:W-:Y:S02]  /*3340*/  ISETP.LT.U32.AND P4, PT, R3, UR12, PT ;  /* 0x0000000c03007c0c */ /* 0x000fe4000bf81070 */
[----:B------:R-:W-:Y:S01]  /*3350*/  SEL R20, R17, R50, !P6 ;  /* 0x0000003211147207 */ /* 0x000fe20007000000 */
[----:B------:R-:W-:Y:S02]  /*3360*/  IMAD R26, R27, UR53, R36 ;  /* 0x000000351b1a7c24 */ /* 0x000fe4000f8e0224 */
[----:B------:R1:W5:Y:S02]  /*3370*/  LDG.E.U8 R36, desc[UR16][R22.64] ;  /* 0x0000001016247981 */ /* 0x000364000c1e1100 */
        /* <DEDUP_REMOVED lines=10> */
[----:B-1----:R-:W-:-:S04]  /*3420*/  P2R R22, PR, RZ, 0x40 ;  /* 0x00000040ff167803 */ /* 0x002fc80000000000 */
        /* <DEDUP_REMOVED lines=11> */
[----:B------:R-:W-:Y:S02]  /*34e0*/  MOV R10, R2 ;  /* 0x00000002000a7202 */ /* 0x000fe40000000f00 */
[----:B------:R-:W-:-:S03]  /*34f0*/  ISETP.NE.AND P6, PT, RZ, UR53, PT ;  /* 0x00000035ff007c0c */ /* 0x000fc6000bfc5270 */
[----:B------:R-:W-:Y:S01]  /*3500*/  @!P5 IMAD.MOV R10, RZ, RZ, -R10 ;  /* 0x000000ffff0ad224 */ /* 0x000fe200078e0a0a */
[----:B------:R-:W-:Y:S01]  /*3510*/  SEL R48, R48, RZ, P2 ;  /* 0x000000ff30307207 */ /* 0x000fe20001000000 */
[----:B------:R-:W-:Y:S02]  /*3520*/  IMAD.MOV.U32 R11, RZ, RZ, R3 ;  /* 0x000000ffff0b7224 */ /* 0x000fe400078e0003 */
[----:B------:R-:W-:Y:S01]  /*3530*/  IMAD R26, R26, UR39, R49 ;  /* 0x000000271a1a7c24 */ /* 0x000fe2000f8e0231 */
[----:B------:R-:W-:Y:S01]  /*3540*/  SEL R10, R19, R10, !P6 ;  /* 0x0000000a130a7207 */ /* 0x000fe20007000000 */
[----:B------:R-:W-:Y:S01]  /*3550*/  @!P4 IMAD.MOV R11, RZ, RZ, -R11 ;  /* 0x000000ffff0bc224 */ /* 0x000fe200078e0a0b */
[----:B------:R-:W-:Y:S01]  /*3560*/  SEL R25, R25, RZ, P1 ;  /* 0x000000ff19197207 */ /* 0x000fe20000800000 */
[----:B------:R-:W-:Y:S01]  /*3570*/  IMAD R48, R48, UR36, RZ ;  /* 0x0000002430307c24 */ /* 0x000fe2000f8e02ff */
[----:B------:R-:W-:Y:S01]  /*3580*/  IADD3 R2, P4, PT, R26, UR42, RZ ;  /* 0x0000002a1a027c10 */ /* 0x000fe2000ff9e0ff */
[----:B------:R-:W-:Y:S01]  /*3590*/  IMAD.MOV R23, RZ, RZ, -R10 ;  /* 0x000000ffff177224 */ /* 0x000fe200078e0a0a */
[----:B------:R-:W-:Y:S01]  /*35a0*/  ISETP.NE.AND P6, PT, RZ, UR52, PT ;  /* 0x00000034ff007c0c */ /* 0x000fe2000bfc5270 */
[----:B------:R-:W-:Y:S01]  /*35b0*/  IMAD R25, R25, UR37, R48 ;  /* 0x0000002519197c24 */ /* 0x000fe2000f8e0230 */
[----:B------:R-:W-:-:S02]  /*35c0*/  SEL R10, R10, RZ, P0 ;  /* 0x000000ff0a0a7207 */ /* 0x000fc40000000000 */
[----:B------:R-:W-:Y:S02]  /*35d0*/  LEA.HI.X.SX32 R3, R26, UR43, 0x1, P4 ;  /* 0x0000002b1a037c11 */ /* 0x000fe4000a0f0eff */
[----:B------:R-:W-:Y:S01]  /*35e0*/  SEL R26, R18, R11, !P6 ;  /* 0x0000000b121a7207 */ /* 0x000fe20007000000 */
[----:B------:R-:W-:-:S03]  /*35f0*/  IMAD R25, R10, UR38, R25 ;  /* 0x000000260a197c24 */ /* 0x000fc6000f8e0219 */
[----:B------:R-:W-:-:S05]  /*3600*/  IADD3 R10, PT, PT, -R26, RZ, RZ ;  /* 0x000000ff1a0a7210 */ /* 0x000fca0007ffe1ff */
[----:B------:R-:W-:-:S05]  /*3610*/  IMAD R10, R10, UR52, R27 ;  /* 0x000000340a0a7c24 */ /* 0x000fca000f8e021b */
[----:B------:R-:W-:Y:S01]  /*3620*/  IABS R11, R10 ;  /* 0x0000000a000b7213 */ /* 0x000fe20000000000 */
[----:B------:R-:W-:Y:S02]  /*3630*/  IMAD R22, R23, UR53, R32 ;  /* 0x0000003517167c24 */ /* 0x000fe4000f8e0220 */
[----:B------:R0:W5:Y:S02]  /*3640*/  LDG.E.U8 R32, desc[UR14][R2.64] ;  /* 0x0000000e02207981 */ /* 0x000164000c1e1100 */
[----:B------:R-:W-:-:S04]  /*3650*/  IMAD.HI.U32 R23, R11, UR5, RZ ;  /* 0x000000050b177c27 */ /* 0x000fc8000f8e00ff */
[----:B------:R-:W-:-:S04]  /*3660*/  IMAD.MOV R24, RZ, RZ, -R23 ;  /* 0x000000ffff187224 */ /* 0x000fc800078e0a17 */
[----:B------:R-:W-:-:S05]  /*3670*/  IMAD R11, R24, UR12, R11 ;  /* 0x0000000c180b7c24 */ /* 0x000fca000f8e020b */
[----:B------:R-:W-:-:S13]  /*3680*/  ISETP.LT.U32.AND P4, PT, R11, UR12, PT ;  /* 0x0000000c0b007c0c */ /* 0x000fda000bf81070 */
[----:B------:R-:W-:-:S05]  /*3690*/  @!P4 VIADD R11, R11, -UR12 ;  /* 0x8000000c0b0bcc36 */ /* 0x000fca0008000000 */
[----:B------:R-:W-:Y:S02]  /*36a0*/  ISETP.GE.U32.AND P6, PT, R11, UR12, PT ;  /* 0x0000000c0b007c0c */ /* 0x000fe4000bfc6070 */
[----:B------:R-:W-:-:S04]  /*36b0*/  IADD3 R11, PT, PT, R16, 0x180, RZ ;  /* 0x00000180100b7810 */ /* 0x000fc80007ffe0ff */
[----:B0-----:R-:W-:Y:S02]  /*36c0*/  IABS R3, R11 ;  /* 0x0000000b00037213 */ /* 0x001fe40000000000 */
[----:B------:R-:W-:-:S03]  /*36d0*/  LOP3.LUT R24, R10, UR53, RZ, 0x3c, !PT ;  /* 0x000000350a187c12 */ /* 0x000fc6000f8e3cff */
[----:B------:R-:W-:Y:S01]  /*36e0*/  IMAD.HI.U32 R2, R3, UR7, RZ ;  /* 0x0000000703027c27 */ /* 0x000fe2000f8e00ff */
[----:B------:R-:W-:-:S03]  /*36f0*/  ISETP.GE.AND P5, PT, R24, RZ, PT ;  /* 0x000000ff1800720c */ /* 0x000fc60003fa6270 */
[----:B------:R-:W-:-:S04]  /*3700*/  IMAD.MOV R24, RZ, RZ, -R2 ;  /* 0x000000ffff187224 */ /* 0x000fc800078e0a02 */
[----:B------:R-:W-:Y:S01]  /*3710*/  IMAD R3, R24, UR11, R3 ;  /* 0x0000000b18037c24 */ /* 0x000fe2000f8e0203 */
[----:B------:R-:W-:-:S04]  /*3720*/  P2R R27, PR, RZ, 0x40 ;  /* 0x00000040ff1b7803 */ /* 0x000fc80000000000 */
[----:B------:R-:W-:Y:S01]  /*3730*/  ISETP.LT.U32.AND P6, PT, R3, UR11, PT ;  /* 0x0000000b03007c0c */ /* 0x000fe2000bfc1070 */
[----:B------:R-:W-:-:S12]  /*3740*/  @!P4 VIADD R23, R23, 0x1 ;  /* 0x000000011717c836 */ /* 0x000fd80000000000 */
[----:B------:R-:W-:-:S05]  /*3750*/  @!P6 VIADD R3, R3, -UR11 ;  /* 0x8000000b0303ec36 */ /* 0x000fca0008000000 */
[----:B------:R-:W-:Y:S02]  /*3760*/  ISETP.GE.U32.AND P4, PT, R3, UR11, PT ;  /* 0x0000000b03007c0c */ /* 0x000fe4000bf86070 */
[----:B------:R-:W-:Y:S02]  /*3770*/  @!P6 IADD3 R2, PT, PT, R2, 0x1, RZ ;  /* 0x000000010202e810 */ /* 0x000fe40007ffe0ff */
[----:B------:R-:W-:Y:S02]  /*3780*/  LOP3.LUT R3, R11, UR51, RZ, 0x3c, !PT ;  /* 0x000000330b037c12 */ /* 0x000fe4000f8e3cff */
[----:B------:R-:W-:-:S07]  /*3790*/  ISETP.NE.AND P6, PT, R27, RZ, PT ;  /* 0x000000ff1b00720c */ /* 0x000fce0003fc5270 */
[----:B------:R-:W-:Y:S01]  /*37a0*/  @P4 VIADD R2, R2, 0x1 ;  /* 0x0000000102024836 */ /* 0x000fe20000000000 */
[----:B------:R-:W-:Y:S02]  /*37b0*/  ISETP.GE.AND P4, PT, R3, RZ, PT ;  /* 0x000000ff0300720c */ /* 0x000fe40003f86270 */
[----:B------:R-:W-:Y:S01]  /*37c0*/  SEL R22, R22, RZ, P3 ;  /* 0x000000ff16167207 */ /* 0x000fe20001800000 */
[----:B------:R-:W-:Y:S02]  /*37d0*/  IMAD.MOV.U32 R24, RZ, RZ, R2 ;  /* 0x000000ffff187224 */ /* 0x000fe400078e0002 */
[----:B------:R-:W-:Y:S02]  /*37e0*/  @P6 IADD3 R23, PT, PT, R23, 0x1, RZ ;  /* 0x0000000117176810 */ /* 0x000fe40007ffe0ff */
[----:B------:R-:W-:Y:S01]  /*37f0*/  IMAD R22, R22, UR39, R25 ;  /* 0x0000002716167c24 */ /* 0x000fe2000f8e0219 */
[----:B------:R-:W-:-:S05]  /*3800*/  ISETP.NE.AND P6, PT, RZ, UR51, PT ;  /* 0x00000033ff007c0c */ /* 0x000fca000bfc5270 */
[----:B------:R-:W-:Y:S01]  /*3810*/  @!P4 IMAD.MOV R24, RZ, RZ, -R24 ;  /* 0x000000ffff18c224 */ /* 0x000fe200078e0a18 */
[----:B------:R-:W-:Y:S02]  /*3820*/  IADD3 R2, P4, PT, R22, UR42, RZ ;  /* 0x0000002a16027c10 */ /* 0x000fe4000ff9e0ff */
[----:B------:R-:W-:Y:S02]  /*3830*/  @!P5 IADD3 R23, PT, PT, -R23, RZ, RZ ;  /* 0x000000ff1717d210 */ /* 0x000fe40007ffe1ff */
[----:B------:R-:W-:Y:S02]  /*3840*/  SEL R20, R20, RZ, P2 ;  /* 0x000000ff14147207 */ /* 0x000fe40001000000 */
[----:B------:R-:W-:Y:S02]  /*3850*/  ISETP.NE.AND P5, PT, RZ, UR53, PT ;  /* 0x00000035ff007c0c */ /* 0x000fe4000bfa5270 */
[----:B------:R-:W-:Y:S02]  /*3860*/  SEL R24, R17, R24, !P6 ;  /* 0x0000001811187207 */ /* 0x000fe40007000000 */
[----:B------:R-:W-:Y:S01]  /*3870*/  LEA.HI.X.SX32 R3, R22, UR43, 0x1, P4 ;  /* 0x0000002b16037c11 */ /* 0x000fe2000a0f0eff */
[----:B------:R-:W-:Y:S01]  /*3880*/  IMAD R25, R20, UR36, RZ ;  /* 0x0000002414197c24 */ /* 0x000fe2000f8e02ff */
[----:B------:R-:W-:Y:S01]  /*3890*/  SEL R22, R26, RZ, P1 ;  /* 0x000000ff1a167207 */ /* 0x000fe20000800000 */
[----:B------:R-:W-:Y:S01]  /*38a0*/  IMAD.MOV R20, RZ, RZ, -R24 ;  /* 0x000000ffff147224 */ /* 0x000fe200078e0a18 */
[----:B------:R-:W-:Y:S01]  /*38b0*/  SEL R23, R19, R23, !P5 ;  /* 0x0000001713177207 */ /* 0x000fe20006800000 */
[----:B------:R0:W5:Y:S02]  /*38c0*/  LDG.E.U8 R31, desc[UR14][R2.64] ;  /* 0x0000000e021f7981 */ /* 0x000164000c1e1100 */
[----:B------:R-:W-:Y:S01]  /*38d0*/  IMAD R22, R22, UR37, R25 ;  /* 0x0000002516167c24 */ /* 0x000fe2000f8e0219 */
[----:B------:R-:W-:Y:S01]  /*38e0*/  SHF.R.S64 R26, RZ, 0x1e, R11 ;  /* 0x0000001eff1a7819 */ /* 0x000fe2000000100b */
[----:B------:R-:W-:-:S02]  /*38f0*/  IMAD.MOV R15, RZ, RZ, -R23 ;  /* 0x000000ffff0f7224 */ /* 0x000fc400078e0a17 */
[----:B------:R-:W-:Y:S01]  /*3900*/  IMAD R25, R20, UR51, R11 ;  /* 0x0000003314197c24 */ /* 0x000fe2000f8e020b */
[----:B------:R-:W-:Y:S01]  /*3910*/  IADD3 R26, P4, PT, R26, UR40, RZ ;  /* 0x000000281a1a7c10 */ /* 0x000fe2000ff9e0ff */
[----:B------:R-:W-:-:S03]  /*3920*/  IMAD R10, R15, UR53, R10 ;  /* 0x000000350f0a7c24 */ /* 0x000fc6000f8e020a */
[----:B------:R-:W-:Y:S02]  /*3930*/  IABS R15, R25 ;  /* 0x00000019000f7213 */ /* 0x000fe40000000000 */
[----:B------:R-:W-:-:S03]  /*3940*/  LEA.HI.X.SX32 R27, R11, UR41, 0x2, P4 ;  /* 0x000000290b1b7c11 */ /* 0x000fc6000a0f16ff */
        /* <DEDUP_REMOVED lines=13> */
[----:B------:R-:W-:Y:S01]  /*3a20*/  SEL R11, R18, R11, !P4 ;  /* 0x0000000b120b7207 */ /* 0x000fe20006000000 */
[----:B------:R-:W-:-:S04]  /*3a30*/  IMAD R23, R23, UR38, R22 ;  /* 0x0000002617177c24 */ /* 0x000fc8000f8e0216 */
        /* <DEDUP_REMOVED lines=10> */
[----:B------:R-:W-:Y:S02]  /*3ae0*/  LOP3.LUT R3, R22, UR53, RZ, 0x3c, !PT ;  /* 0x0000003516037c12 */ /* 0x000fe4000f8e3cff */
[----:B------:R-:W-:-:S09]  /*3af0*/  SEL R11, R11, RZ, P1 ;  /* 0x000000ff0b0b7207 */ /* 0x000fd20000800000 */
[----:B------:R-:W-:Y:S02]  /*3b00*/  @P4 IADD3 R2, PT, PT, R2, 0x1, RZ ;  /* 0x0000000102024810 */ /* 0x000fe40007ffe0ff */
[----:B------:R-:W-:Y:S02]  /*3b10*/  ISETP.GE.AND P4, PT, R3, RZ, PT ;  /* 0x000000ff0300720c */ /* 0x000fe40003f86270 */
[----:B------:R-:W-:Y:S02]  /*3b20*/  SEL R3, R24, RZ, P2 ;  /* 0x000000ff18037207 */ /* 0x000fe40001000000 */
[----:B------:R-:W-:-:S03]  /*3b30*/  IADD3 R50, PT, PT, R16, 0x1a0, RZ ;  /* 0x000001a010327810 */ /* 0x000fc60007ffe0ff */
[----:B------:R-:W-:-:S04]  /*3b40*/  IMAD R20, R3, UR36, RZ ;  /* 0x0000002403147c24 */ /* 0x000fc8000f8e02ff */
[----:B------:R-:W-:Y:S01]  /*3b50*/  IMAD R11, R11, UR37, R20 ;  /* 0x000000250b0b7c24 */ /* 0x000fe2000f8e0214 */
[----:B------:R-:W-:Y:S02]  /*3b60*/  IABS R20, R50 ;  /* 0x0000003200147213 */ /* 0x000fe40000000000 */
[----:B------:R-:W-:-:S03]  /*3b70*/  SEL R10, R10, RZ, P3 ;  /* 0x000000ff0a0a7207 */ /* 0x000fc60001800000 */
[----:B------:R-:W-:-:S04]  /*3b80*/  IMAD.HI.U32 R15, R20, UR7, RZ ;  /* 0x00000007140f7c27 */ /* 0x000fc8000f8e00ff */
[----:B------:R-:W-:Y:S02]  /*3b90*/  IMAD R10, R10, UR39, R23 ;  /* 0x000000270a0a7c24 */ /* 0x000fe4000f8e0217 */
[----:B------:R-:W-:-:S04]  /*3ba0*/  IMAD.MOV R23, RZ, RZ, -R15 ;  /* 0x000000ffff177224 */ /* 0x000fc800078e0a0f */
[----:B------:R-:W-:Y:S02]  /*3bb0*/  IMAD R20, R23, UR11, R20 ;  /* 0x0000000b17147c24 */ /* 0x000fe4000f8e0214 */
[----:B------:R-:W-:-:S03]  /*3bc0*/  @!P4 IMAD.MOV R2, RZ, RZ, -R2 ;  /* 0x000000ffff02c224 */ /* 0x000fc600078e0a02 */
[----:B------:R-:W-:-:S13]  /*3bd0*/  ISETP.LT.U32.AND P4, PT, R20, UR11, PT ;  /* 0x0000000b14007c0c */ /* 0x000fda000bf81070 */
[----:B------:R-:W-:Y:S01]  /*3be0*/  @!P4 VIADD R20, R20, -UR11 ;  /* 0x8000000b1414cc36 */ /* 0x000fe20008000000 */
[----:B------:R-:W-:-:S04]  /*3bf0*/  @!P4 IADD3 R15, PT, PT, R15, 0x1, RZ ;  /* 0x000000010f0fc810 */ /* 0x000fc80007ffe0ff */
[----:B------:R-:W-:Y:S02]  /*3c00*/  ISETP.GE.U32.AND P4, PT, R20, UR11, PT ;  /* 0x0000000b14007c0c */ /* 0x000fe4000bf86070 */
[----:B------:R-:W-:Y:S02]  /*3c10*/  LOP3.LUT R20, R50, UR51, RZ, 0x3c, !PT ;  /* 0x0000003332147c12 */ /* 0x000fe4000f8e3cff */
[----:B------:R-:W-:-:S09]  /*3c20*/  SEL R2, R19, R2, !P5 ;  /* 0x0000000213027207 */ /* 0x000fd20006800000 */
[----:B------:R-:W-:Y:S01]  /*3c30*/  @P4 VIADD R15, R15, 0x1 ;  /* 0x000000010f0f4836 */ /* 0x000fe20000000000 */
[----:B------:R-:W-:Y:S01]  /*3c40*/  ISETP.GE.AND P4, PT, R20, RZ, PT ;  /* 0x000000ff1400720c */ /* 0x000fe20003f86270 */
[----:B------:R-:W-:Y:S02]  /*3c50*/  IMAD.MOV R3, RZ, RZ, -R2 ;  /* 0x000000ffff037224 */ /* 0x000fe400078e0a02 */
[----:B------:R-:W-:Y:S01]  /*3c60*/  IMAD.MOV.U32 R48, RZ, RZ, R15 ;  /* 0x000000ffff307224 */ /* 0x000fe200078e000f */
[----:B------:R-:W-:Y:S01]  /*3c70*/  SEL R2, R2, RZ, P0 ;  /* 0x000000ff02027207 */ /* 0x000fe20000000000 */
[----:B------:R-:W-:Y:S01]  /*3c80*/  IMAD R3, R3, UR53, R22 ;  /* 0x0000003503037c24 */ /* 0x000fe2000f8e0216 */
[----:B------:R0:W5:Y:S04]  /*3c90*/  LDG.E R20, desc[UR14][R28.64] ;  /* 0x0000000e1c147981 */ /* 0x000168000c1e1900 */
[----:B------:R1:W5:Y:S03]  /*3ca0*/  LDG.E R15, desc[UR14][R26.64] ;  /* 0x0000000e1a0f7981 */ /* 0x000366000c1e1900 */
[----:B------:R-:W-:-:S02]  /*3cb0*/  @!P4 IADD3 R48, PT, PT, -R48, RZ, RZ ;  /* 0x000000ff3030c210 */ /* 0x000fc40007ffe1ff */
[----:B------:R-:W-:Y:S01]  /*3cc0*/  IADD3 R22, P4, PT, R10, UR42, RZ ;  /* 0x0000002a0a167c10 */ /* 0x000fe2000ff9e0ff */
[----:B------:R-:W-:-:S03]  /*3cd0*/  IMAD R2, R2, UR38, R11 ;  /* 0x0000002602027c24 */ /* 0x000fc6000f8e020b */
[----:B------:R-:W-:Y:S02]  /*3ce0*/  LEA.HI.X.SX32 R23, R10, UR43, 0x1, P4 ;  /* 0x0000002b0a177c11 */ /* 0x000fe4000a0f0eff */
[----:B------:R-:W2:Y:S01]  /*3cf0*/  LDC.64 R10, c[0x0][0x3f0] ;  /* 0x0000fc00ff0a7b82 */ /* 0x000ea20000000a00 */
[----:B------:R-:W-:Y:S02]  /*3d00*/  SEL R48, R17, R48, !P6 ;  /* 0x0000003011307207 */ /* 0x000fe40007000000 */
[----:B------:R-:W-:Y:S01]  /*3d10*/  SEL R3, R3, RZ, P3 ;  /* 0x000000ff03037207 */ /* 0x000fe20001800000 */
[----:B------:R3:W5:Y:S04]  /*3d20*/  LDG.E.U8 R23, desc[UR14][R22.64] ;  /* 0x0000000e16177981 */ /* 0x000768000c1e1100 */
[----:B------:R-:W-:Y:S01]  /*3d30*/  IMAD R2, R3, UR39, R2 ;  /* 0x0000002703027c24 */ /* 0x000fe2000f8e0202 */
[----:B--2---:R-:W-:Y:S01]  /*3d40*/  R2UR UR4, R11 ;  /* 0x000000000b0472ca */ /* 0x004fe200000e0000 */
[----:B------:R-:W-:-:S04]  /*3d50*/  IMAD.MOV R11, RZ, RZ, -R48 ;  /* 0x000000ffff0b7224 */ /* 0x000fc800078e0a30 */
[----:B0-----:R-:W-:Y:S01]  /*3d60*/  IMAD R29, R11, UR51, R50 ;  /* 0x000000330b1d7c24 */ /* 0x001fe2000f8e0232 */
[----:B------:R-:W-:-:S04]  /*3d70*/  IADD3 R24, P4, PT, R2, UR42, RZ ;  /* 0x0000002a02187c10 */ /* 0x000fc8000ff9e0ff */
[----:B-1----:R-:W-:Y:S02]  /*3d80*/  IABS R26, R29 ;  /* 0x0000001d001a7213 */ /* 0x002fe40000000000 */
[----:B------:R-:W-:-:S03]  /*3d90*/  LEA.HI.X.SX32 R25, R2, UR43, 0x1, P4 ;  /* 0x0000002b02197c11 */ /* 0x000fc6000a0f0eff */
[----:B------:R-:W-:Y:S01]  /*3da0*/  IMAD.HI.U32 R11, R26, UR9, RZ ;  /* 0x000000091a0b7c27 */ /* 0x000fe2000f8e00ff */
[----:B------:R-:W-:Y:S01]  /*3db0*/  SHF.R.S64 R2, RZ, 0x1e, R50 ;  /* 0x0000001eff027819 */ /* 0x000fe20000001032 */
[----:B------:R0:W2:Y:S02]  /*3dc0*/  LDG.E.U8 R24, desc[UR16][R24.64] ;  /* 0x0000001018187981 */ /* 0x0000a4000c1e1100 */
[----:B------:R-:W-:Y:S01]  /*3dd0*/  IMAD.MOV R27, RZ, RZ, -R11 ;  /* 0x000000ffff1b7224 */ /* 0x000fe200078e0a0b */
[----:B------:R-:W-:-:S03]  /*3de0*/  IADD3 R2, P4, PT, R2, UR40, RZ ;  /* 0x0000002802027c10 */ /* 0x000fc6000ff9e0ff */
[----:B---3--:R-:W-:Y:S01]  /*3df0*/  IMAD R22, R27, UR10, R26 ;  /* 0x0000000a1b167c24 */ /* 0x008fe2000f8e021a */
[----:B------:R-:W-:-:S04]  /*3e00*/  LEA.HI.X.SX32 R3, R50, UR41, 0x2, P4 ;  /* 0x0000002932037c11 */ /* 0x000fc8000a0f16ff */
[----:B------:R-:W-:-:S13]  /*3e10*/  ISETP.LT.U32.AND P4, PT, R22, UR10, PT ;  /* 0x0000000a16007c0c */ /* 0x000fda000bf81070 */
[----:B------:R-:W-:Y:S01]  /*3e20*/  @!P4 IADD3 R22, PT, PT, R22, -UR10, RZ ;  /* 0x8000000a1616cc10 */ /* 0x000fe2000fffe0ff */
[----:B------:R-:W-:-:S03]  /*3e30*/  @!P4 VIADD R11, R11, 0x1 ;  /* 0x000000010b0bc836 */ /* 0x000fc60000000000 */
[----:B------:R-:W-:Y:S02]  /*3e40*/  ISETP.GE.U32.AND P4, PT, R22, UR10, PT ;  /* 0x0000000a16007c0c */ /* 0x000fe4000bf86070 */
[----:B------:R-:W-:-:S11]  /*3e50*/  LOP3.LUT R22, R29, UR52, RZ, 0x3c, !PT ;  /* 0x000000341d167c12 */ /* 0x000fd6000f8e3cff */
[----:B------:R-:W-:Y:S01]  /*3e60*/  @P4 VIADD R11, R11, 0x1 ;  /* 0x000000010b0b4836 */ /* 0x000fe20000000000 */
[----:B------:R-:W-:-:S04]  /*3e70*/  ISETP.GE.AND P4, PT, R22, RZ, PT ;  /* 0x000000ff1600720c */ /* 0x000fc80003f86270 */
[----:B0-----:R-:W-:Y:S02]  /*3e80*/  MOV R25, R11 ;  /* 0x0000000b00197202 */ /* 0x001fe40000000f00 */
[----:B------:R0:W3:Y:S07]  /*3e90*/  LDG.E R11, desc[UR14][R2.64] ;  /* 0x0000000e020b7981 */ /* 0x0000ee000c1e1900 */
        /* <DEDUP_REMOVED lines=38> */
[----:B------:R-:W-:Y:S01]  /*4100*/  IMAD.MOV.U32 R28, RZ, RZ, R22 ;  /* 0x000000ffff1c7224 */ /* 0x000fe200078e0016 */
[----:B------:R-:W-:-:S09]  /*4110*/  SEL R2, R2, RZ, P3 ;  /* 0x000000ff02027207 */ /* 0x000fd20001800000 */
        /* <DEDUP_REMOVED lines=8> */
[----:B------:R0:W3:Y:S01]  /*41a0*/  LDG.E.U8 R22, desc[UR14][R26.64] ;  /* 0x0000000e1a167981 */ /* 0x0000e2000c1e1100 */
[----:B------:R-:W-:-:S03]  /*41b0*/  SHF.R.S64 R2, RZ, 0x1e, R29 ;  /* 0x0000001eff027819 */ /* 0x000fc6000000101d */
[----:B0-----:R-:W-:-:S04]  /*41c0*/  IMAD.HI.U32 R26, R28, UR9, RZ ;  /* 0x000000091c1a7c27 */ /* 0x001fc8000f8e00ff */
        /* <DEDUP_REMOVED lines=42> */
[----:B------:R-:W-:-:S04]  /*4470*/  IADD3 R28, P4, PT, R2, UR42, RZ ;  /* 0x0000002a021c7c10 */ /* 0x000fc8000ff9e0ff */
[----:B------:R-:W-:Y:S01]  /*4480*/  LEA.HI.X.SX32 R29, R2, UR43, 0x1, P4 ;  /* 0x0000002b021d7c11 */ /* 0x000fe2000a0f0eff */
[----:B------:R-:W-:Y:S01]  /*4490*/  IMAD.HI.U32 R2, R3, UR7, RZ ;  /* 0x0000000703027c27 */ /* 0x000fe2000f8e00ff */
[----:B------:R-:W-:Y:S02]  /*44a0*/  ISETP.NE.AND P4, PT, R47, RZ, PT ;  /* 0x000000ff2f00720c */ /* 0x000fe40003f85270 */
[----:B------:R-:W-:Y:S01]  /*44b0*/  LOP3.LUT R33, R33, 0xff7fffff, RZ, 0xc0, !PT ;  /* 0xff7fffff21217812 */ /* 0x000fe200078ec0ff */
[----:B------:R0:W3:Y:S01]  /*44c0*/  LDG.E.U8 R28, desc[UR14][R28.64] ;  /* 0x0000000e1c1c7981 */ /* 0x0000e2000c1e1100 */
[----:B------:R-:W-:-:S05]  /*44d0*/  IADD3 R26, PT, PT, -R2, RZ, RZ ;  /* 0x000000ff021a7210 */ /* 0x000fca0007ffe1ff */
[----:B------:R-:W-:-:S04]  /*44e0*/  IMAD R3, R26, UR11, R3 ;  /* 0x0000000b1a037c24 */ /* 0x000fc8000f8e0203 */
[----:B------:R-:W-:Y:S02]  /*44f0*/  @P4 LOP3.LUT R33, R33, 0x800000, RZ, 0xfc, !PT ;  /* 0x0080000021214812 */ /* 0x000fe400078efcff */
[----:B------:R-:W-:-:S13]  /*4500*/  ISETP.LT.U32.AND P4, PT, R3, UR11, PT ;  /* 0x0000000b03007c0c */ /* 0x000fda000bf81070 */
[----:B------:R-:W-:Y:S02]  /*4510*/  @!P4 VIADD R3, R3, -UR11 ;  /* 0x8000000b0303cc36 */ /* 0x000fe40008000000 */
[----:B------:R-:W-:-:S03]  /*4520*/  @!P4 VIADD R2, R2, 0x1 ;  /* 0x000000010202c836 */ /* 0x000fc60000000000 */
[----:B------:R-:W-:Y:S02]  /*4530*/  ISETP.GE.U32.AND P4, PT, R3, UR11, PT ;  /* 0x0000000b03007c0c */ /* 0x000fe4000bf86070 */
[----:B------:R-:W-:-:S11]  /*4540*/  LOP3.LUT R3, R50, UR51, RZ, 0x3c, !PT ;  /* 0x0000003332037c12 */ /* 0x000fd6000f8e3cff */
        /* <DEDUP_REMOVED lines=11> */
[----:B0-----:R-:W-:-:S05]  /*4600*/  IABS R29, R50 ;  /* 0x00000032001d7213 */ /* 0x001fca0000000000 */
        /* <DEDUP_REMOVED lines=47> */
[----:B----4-:R-:W-:Y:S01]  /*4900*/  ISETP.NE.AND P4, PT, R46, RZ, PT ;  /* 0x000000ff2e00720c */ /* 0x010fe20003f85270 */
        /* <DEDUP_REMOVED lines=18> */
[----:B------:R0:W4:Y:S02]  /*4a30*/  LDG.E R29, desc[UR14][R2.64] ;  /* 0x0000000e021d7981 */ /* 0x000124000c1e1900 */
        /* <DEDUP_REMOVED lines=281> */
[----:B------:R0:W4:-:S12]  /*5bd0*/  LDG.E R31, desc[UR14][R2.64] ;  /* 0x0000000e021f7981 */ /* 0x000118000c1e1900 */
        /* <DEDUP_REMOVED lines=38> */
[----:B------:R0:W4:Y:S01]  /*5e40*/  LDG.E.U8 R32, desc[UR14][R2.64] ;  /* 0x0000000e02207981 */ /* 0x000122000c1e1100 */
[----:B------:R-:W-:-:S09]  /*5e50*/  IADD3 R47, PT, PT, R16, 0x2a0, RZ ;  /* 0x000002a0102f7810 */ /* 0x000fd20007ffe0ff */
[----:B------:R-:W-:Y:S02]  /*5e60*/  @P4 LOP3.LUT R33, R33, 0x800, RZ, 0xfc, !PT ;  /* 0x0000080021214812 */ /* 0x000fe400078efcff */
[----:B--2---:R-:W-:Y:S02]  /*5e70*/  ISETP.NE.AND P4, PT, R24, RZ, PT ;  /* 0x000000ff1800720c */ /* 0x004fe40003f85270 */
        /* <DEDUP_REMOVED lines=134> */
[----:B------:R0:W2:Y:S01]  /*66e0*/  LDG.E.U8 R28, desc[UR14][R2.64] ;  /* 0x0000000e021c7981 */ /* 0x0000a2000c1e1100 */
[----:B------:R-:W-:Y:S02]  /*66f0*/  LOP3.LUT R33, R33, 0xffffffdf, RZ, 0xc0, !PT ;  /* 0xffffffdf21217812 */ /* 0x000fe400078ec0ff */
        /* <DEDUP_REMOVED lines=130> */
[----:B------:R-:W-:Y:S02]  /*6f20*/  SEL R3, R3, RZ, P3 ;  /* 0x000000ff03037207 */ /* 0x000fe40001800000 */
[----:B------:R-:W-:-:S03]  /*6f30*/  IADD3 R49, PT, PT, R16, 0x320, RZ ;  /* 0x0000032010317810 */ /* 0x000fc60007ffe0ff */
[----:B------:R-:W-:Y:S01]  /*6f40*/  IMAD R3, R3, UR39, R2 ;  /* 0x0000002703037c24 */ /* 0x000fe2000f8e0202 */
[----:B------:R-:W-:-:S04]  /*6f50*/  IABS R38, R49 ;  /* 0x0000003100267213 */ /* 0x000fc80000000000 */
[C---:B------:R-:W-:Y:S02]  /*6f60*/  IADD3 R2, P4, PT, R3.reuse, UR42, RZ ;  /* 0x0000002a03027c10 */ /* 0x040fe4000ff9e0ff */
[----:B------:R-:W-:Y:S02]  /*6f70*/  P2R R53, PR, RZ, 0x8 ;  /* 0x00000008ff357803 */ /* 0x000fe40000000000 */
[----:B------:R-:W-:Y:S02]  /*6f80*/  LEA.HI.X.SX32 R3, R3, UR43, 0x1, P4 ;  /* 0x0000002b03037c11 */ /* 0x000fe4000a0f0eff */
[----:B------:R-:W-:Y:S02]  /*6f90*/  ISETP.NE.AND P4, PT, R46, RZ, PT ;  /* 0x000000ff2e00720c */ /* 0x000fe40003f85270 */
[----:B------:R-:W-:Y:S01]  /*6fa0*/  ISETP.NE.AND P3, PT, R32, RZ, PT ;  /* 0x000000ff2000720c */ /* 0x000fe20003f65270 */
[----:B------:R-:W-:Y:S01]  /*6fb0*/  IMAD.HI.U32 R32, R38, UR7, RZ ;  /* 0x0000000726207c27 */ /* 0x000fe2000f8e00ff */
[----:B------:R-:W-:Y:S01]  /*6fc0*/  LOP3.LUT R33, R33, 0xfffffffd, RZ, 0xc0, !PT ;  /* 0xfffffffd21217812 */ /* 0x000fe200078ec0ff */
[----:B------:R0:W4:Y:S02]  /*6fd0*/  LDG.E.U8 R43, desc[UR14][R2.64] ;  /* 0x0000000e022b7981 */ /* 0x000124000c1e1100 */
[----:B------:R-:W-:-:S04]  /*6fe0*/  IMAD.MOV R45, RZ, RZ, -R32 ;  /* 0x000000ffff2d7224 */ /* 0x000fc800078e0a20 */
[----:B------:R-:W-:Y:S02]  /*6ff0*/  IMAD R38, R45, UR11, R38 ;  /* 0x0000000b2d267c24 */ /* 0x000fe4000f8e0226 */
[----:B------:R-:W-:-:S03]  /*7000*/  @P4 LOP3.LUT R33, R33, 0x2, RZ, 0xfc, !PT ;  /* 0x0000000221214812 */ /* 0x000fc600078efcff */
        /* <DEDUP_REMOVED lines=10> */
[----:B------:R-:W-:-:S05]  /*70b0*/  IMAD R38, R2, UR51, R49 ;  /* 0x0000003302267c24 */ /* 0x000fca000f8e0231 */
[----:B------:R-:W-:Y:S02]  /*70c0*/  IABS R3, R38 ;  /* 0x0000002600037213 */ /* 0x000fe40000000000 */
[----:B---3--:R-:W-:-:S03]  /*70d0*/  ISETP.NE.AND P5, PT, R24, RZ, PT ;  /* 0x000000ff1800720c */ /* 0x008fc60003fa5270 */
        /* <DEDUP_REMOVED lines=10> */
[----:B------:R-:W-:-:S04]  /*7180*/  LOP3.LUT R33, R33, 0xfffffffe, RZ, 0xc0, !PT ;  /* 0xfffffffe21217812 */ /* 0x000fc800078ec0ff */
[----:B------:R-:W-:Y:S02]  /*7190*/  @P3 LOP3.LUT R33, R33, 0x1, RZ, 0xfc, !PT ;  /* 0x0000000121213812 */ /* 0x000fe400078efcff */
        /* <DEDUP_REMOVED lines=20> */
[----:B------:R-:W-:Y:S02]  /*72e0*/  P2R R55, PR, RZ, 0x20 ;  /* 0x00000020ff377803 */ /* 0x000fe40000000000 */
[----:B------:R-:W-:-:S09]  /*72f0*/  ISETP.NE.AND P5, PT, RZ, UR53, PT ;  /* 0x00000035ff007c0c */ /* 0x000fd2000bfa5270 */
[----:B------:R-:W-:-:S05]  /*7300*/  @!P4 IMAD.MOV R2, RZ, RZ, -R2 ;  /* 0x000000ffff02c224 */ /* 0x000fca00078e0a02 */
[----:B------:R-:W-:-:S04]  /*7310*/  SEL R3, R19, R2, !P5 ;  /* 0x0000000213037207 */ /* 0x000fc80006800000 */
[C---:B------:R-:W-:Y:S02]  /*7320*/  IADD3 R2, PT, PT, -R3.reuse, RZ, RZ ;  /* 0x000000ff03027210 */ /* 0x040fe40007ffe1ff */
[----:B------:R-:W-:-:S03]  /*7330*/  SEL R3, R3, RZ, P0 ;  /* 0x000000ff03037207 */ /* 0x000fc60000000000 */
[----:B------:R-:W-:Y:S02]  /*7340*/  IMAD R2, R2, UR53, R45 ;  /* 0x0000003502027c24 */ /* 0x000fe4000f8e022d */
[----:B------:R-:W-:Y:S02]  /*7350*/  VIADD R45, R16, 0x340 ;  /* 0x00000340102d7836 */ /* 0x000fe40000000000 */
[----:B------:R-:W-:-:S03]  /*7360*/  IMAD R3, R3, UR38, R24 ;  /* 0x0000002603037c24 */ /* 0x000fc6000f8e0218 */
        /* <DEDUP_REMOVED lines=13> */
[----:B--2---:R-:W-:-:S03]  /*7440*/  ISETP.NE.AND P4, PT, R28, RZ, PT ;  /* 0x000000ff1c00720c */ /* 0x004fc60003f85270 */
        /* <DEDUP_REMOVED lines=26> */
[----:B------:R-:W-:Y:S02]  /*75f0*/  P2R R50, PR, RZ, 0x10 ;  /* 0x00000010ff327803 */ /* 0x000fe40000000000 */
[----:B------:R-:W-:-:S07]  /*7600*/  LOP3.LUT P4, RZ, R33, 0x800, RZ, 0xc0, !PT ;  /* 0x0000080021ff7812 */ /* 0x000fce000788c0ff */
[----:B------:R-:W-:Y:S01]  /*7610*/  @P6 VIADD R16, R16, 0x1 ;  /* 0x0000000110106836 */ /* 0x000fe20000000000 */
[----:B------:R-:W-:Y:S02]  /*7620*/  ISETP.GE.AND P6, PT, R18, RZ, PT ;  /* 0x000000ff1200720c */ /* 0x000fe40003fc6270 */
[----:B------:R-:W-:Y:S02]  /*7630*/  P2R R56, PR, RZ, 0x10 ;  /* 0x00000010ff387803 */ /* 0x000fe40000000000 */
[----:B------:R-:W-:-:S04]  /*7640*/  LOP3.LUT P4, RZ, R33, 0x1000, RZ, 0xc0, !PT ;  /* 0x0000100021ff7812 */ /* 0x000fc8000788c0ff */
[----:B------:R-:W-:Y:S02]  /*7650*/  P2R R48, PR, RZ, 0x10 ;  /* 0x00000010ff307803 */ /* 0x000fe40000000000 */
[----:B------:R-:W-:-:S03]  /*7660*/  LOP3.LUT P4, RZ, R33, 0x2000, RZ, 0xc0, !PT ;  /* 0x0000200021ff7812 */ /* 0x000fc6000788c0ff */
[----:B------:R-:W-:Y:S02]  /*7670*/  @!P6 IADD3 R16, PT, PT, -R16, RZ, RZ ;  /* 0x000000ff1010e210 */ /* 0x000fe40007ffe1ff */
[----:B------:R-:W-:Y:S02]  /*7680*/  P2R R46, PR, RZ, 0x10 ;  /* 0x00000010ff2e7803 */ /* 0x000fe40000000000 */
[----:B------:R-:W-:Y:S02]  /*7690*/  LOP3.LUT P4, RZ, R33, 0x8000, RZ, 0xc0, !PT ;  /* 0x0000800021ff7812 */ /* 0x000fe4000788c0ff */
[----:B------:R-:W-:Y:S02]  /*76a0*/  SEL R19, R19, R16, !P5 ;  /* 0x0000001013137207 */ /* 0x000fe40006800000 */
[----:B------:R-:W-:Y:S02]  /*76b0*/  P2R R16, PR, RZ, 0x10 ;  /* 0x00000010ff107803 */ /* 0x000fe40000000000 */
[----:B------:R-:W-:-:S04]  /*76c0*/  LOP3.LUT P4, RZ, R33, 0x10000, RZ, 0xc0, !PT ;  /* 0x0001000021ff7812 */ /* 0x000fc8000788c0ff */
[----:B------:R-:W-:Y:S02]  /*76d0*/  P2R R57, PR, RZ, 0x10 ;  /* 0x00000010ff397803 */ /* 0x000fe40000000000 */
[----:B------:R-:W-:Y:S01]  /*76e0*/  LOP3.LUT P4, RZ, R33, 0x20000, RZ, 0xc0, !PT ;  /* 0x0002000021ff7812 */ /* 0x000fe2000788c0ff */
[----:B------:R-:W-:-:S03]  /*76f0*/  FMUL R21, R21, UR4 ;  /* 0x0000000415157c20 */ /* 0x000fc60008400000 */
[----:B------:R-:W-:Y:S02]  /*7700*/  P2R R18, PR, RZ, 0x10 ;  /* 0x00000010ff127803 */ /* 0x000fe40000000000 */
[C---:B------:R-:W-:Y:S02]  /*7710*/  LOP3.LUT P4, RZ, R33.reuse, 0x40000, RZ, 0xc0, !PT ;  /* 0x0004000021ff7812 */ /* 0x040fe4000788c0ff */
[C---:B------:R-:W-:Y:S02]  /*7720*/  LOP3.LUT P3, RZ, R33.reuse, 0x800000, RZ, 0xc0, !PT ;  /* 0x0080000021ff7812 */ /* 0x040fe4000786c0ff */
[----:B------:R-:W-:Y:S02]  /*7730*/  P2R R59, PR, RZ, 0x10 ;  /* 0x00000010ff3b7803 */ /* 0x000fe40000000000 */
[----:B------:R-:W-:Y:S02]  /*7740*/  LOP3.LUT P4, RZ, R33, 0x80000, RZ, 0xc0, !PT ;  /* 0x0008000021ff7812 */ /* 0x000fe4000788c0ff */
[----:B------:R-:W-:Y:S01]  /*7750*/  FSEL R38, R21, R10, P3 ;  /* 0x0000000a15267208 */ /* 0x000fe20001800000 */
[----:B------:R-:W-:Y:S01]  /*7760*/  FMUL R21, R0, UR4 ;  /* 0x0000000400157c20 */ /* 0x000fe20008400000 */
[----:B------:R-:W-:-:S02]  /*7770*/  LOP3.LUT P6, RZ, R33, 0x400000, RZ, 0xc0, !PT ;  /* 0x0040000021ff7812 */ /* 0x000fc400078cc0ff */
[----:B------:R-:W-:Y:S02]  /*7780*/  P2R R58, PR, RZ, 0x10 ;  /* 0x00000010ff3a7803 */ /* 0x000fe40000000000 */
[----:B------:R-:W-:Y:S02]  /*7790*/  LOP3.LUT P4, RZ, R33, 0x100000, RZ, 0xc0, !PT ;  /* 0x0010000021ff7812 */ /* 0x000fe4000788c0ff */
[----:B------:R-:W-:Y:S01]  /*77a0*/  FSEL R32, R21, R10, P6 ;  /* 0x0000000a15207208 */ /* 0x000fe20003000000 */
[----:B------:R-:W-:Y:S01]  /*77b0*/  FMUL R21, R4, UR4 ;  /* 0x0000000404157c20 */ /* 0x000fe20008400000 */
[----:B------:R-:W-:Y:S02]  /*77c0*/  P2R R24, PR, RZ, 0x10 ;  /* 0x00000010ff187803 */ /* 0x000fe40000000000 */
[----:B------:R-:W-:Y:S01]  /*77d0*/  LOP3.LUT P4, RZ, R33, 0x200000, RZ, 0xc0, !PT ;  /* 0x0020000021ff7812 */ /* 0x000fe2000788c0ff */
[----:B------:R-:W-:-:S03]  /*77e0*/  FMUL R5, R5, UR4 ;  /* 0x0000000405057c20 */ /* 0x000fc60008400000 */
[----:B------:R-:W-:Y:S02]  /*77f0*/  FSEL R28, R21, R10, P4 ;  /* 0x0000000a151c7208 */ /* 0x000fe40002000000 */
        /* <DEDUP_REMOVED lines=20> */
[----:B------:R-:W-:Y:S02]  /*7940*/  FMUL R25, R25, UR4 ;  /* 0x0000000419197c20 */ /* 0x000fe40008400000 */
[----:B------:R-:W-:Y:S02]  /*7950*/  FSEL R46, R13, R10, P4 ;  /* 0x0000000a0d2e7208 */ /* 0x000fe40002000000 */
[----:B------:R-:W-:Y:S02]  /*7960*/  ISETP.NE.AND P4, PT, R48, RZ, PT ;  /* 0x000000ff3000720c */ /* 0x000fe40003f85270 */
[----:B------:R-:W-:-:S02]  /*7970*/  LOP3.LUT P3, RZ, R33, 0x40, RZ, 0xc0, !PT ;  /* 0x0000004021ff7812 */ /* 0x000fc4000786c0ff */
[-C--:B------:R-:W-:Y:S02]  /*7980*/  FSEL R48, R5, R10.reuse, P4 ;  /* 0x0000000a05307208 */ /* 0x080fe40002000000 */
[----:B------:R-:W-:Y:S01]  /*7990*/  ISETP.NE.AND P4, PT, R56, RZ, PT ;  /* 0x000000ff3800720c */ /* 0x000fe20003f85270 */
[----:B------:R-:W-:Y:S01]  /*79a0*/  FMUL R5, R20, UR4 ;  /* 0x0000000414057c20 */ /* 0x000fe20008400000 */
[-C--:B------:R-:W-:Y:S02]  /*79b0*/  FSEL R56, R25, R10.reuse, P3 ;  /* 0x0000000a19387208 */ /* 0x080fe40001800000 */
[----:B------:R-:W-:Y:S02]  /*79c0*/  ISETP.NE.AND P3, PT, R53, RZ, PT ;  /* 0x000000ff3500720c */ /* 0x000fe40003f65270 */
[----:B------:R-:W-:Y:S02]  /*79d0*/  FSEL R20, R5, R10, P4 ;  /* 0x0000000a05147208 */ /* 0x000fe40002000000 */
[----:B------:R-:W-:Y:S01]  /*79e0*/  SEL R2, R2, RZ, P3 ;  /* 0x000000ff02027207 */ /* 0x000fe20001800000 */
[----:B------:R-:W-:Y:S01]  /*79f0*/  FMUL R5, R26, UR4 ;  /* 0x000000041a057c20 */ /* 0x000fe20008400000 */
[----:B------:R-:W-:Y:S01]  /*7a00*/  SEL R52, R52, RZ, P1 ;  /* 0x000000ff34347207 */ /* 0x000fe20000800000 */
[----:B------:R-:W-:Y:S01]  /*7a10*/  FMUL R15, R15, UR4 ;  /* 0x000000040f0f7c20 */ /* 0x000fe20008400000 */
[C---:B------:R-:W-:Y:S01]  /*7a20*/  LOP3.LUT P1, RZ, R33.reuse, 0x20, RZ, 0xc0, !PT ;  /* 0x0000002021ff7812 */ /* 0x040fe2000782c0ff */
[----:B------:R-:W-:Y:S01]  /*7a30*/  IMAD R0, R2, UR39, R3 ;  /* 0x0000002702007c24 */ /* 0x000fe2000f8e0203 */
[----:B------:R-:W-:Y:S01]  /*7a40*/  P2R R54, PR, RZ, 0x1 ;  /* 0x00000001ff367803 */ /* 0x000fe20000000000 */
[----:B------:R-:W-:Y:S01]  /*7a50*/  IMAD.MOV R2, RZ, RZ, -R19 ;  /* 0x000000ffff027224 */ /* 0x000fe200078e0a13 */
[----:B------:R-:W-:-:S02]  /*7a60*/  LOP3.LUT P0, RZ, R33, 0x100, RZ, 0xc0, !PT ;  /* 0x0000010021ff7812 */ /* 0x000fc4000780c0ff */
[-C--:B------:R-:W-:Y:S01]  /*7a70*/  FSEL R26, R5, R10.reuse, P1 ;  /* 0x0000000a051a7208 */ /* 0x080fe20000800000 */
[----:B------:R-:W-:Y:S01]  /*7a80*/  FMUL R5, R30, UR4 ;  /* 0x000000041e057c20 */ /* 0x000fe20008400000 */
[----:B------:R-:W-:Y:S02]  /*7a90*/  SEL R51, R51, RZ, P2 ;  /* 0x000000ff33337207 */ /* 0x000fe40001000000 */
[----:B------:R-:W-:Y:S01]  /*7aa0*/  ISETP.NE.AND P4, PT, R50, RZ, PT ;  /* 0x000000ff3200720c */ /* 0x000fe20003f85270 */
[----:B------:R-:W-:Y:S01]  /*7ab0*/  IMAD R17, R2, UR53, R17 ;  /* 0x0000003502117c24 */ /* 0x000fe2000f8e0211 */
[----:B------:R-:W-:Y:S02]  /*7ac0*/  LOP3.LUT P6, RZ, R33, 0x4, RZ, 0xc0, !PT ;  /* 0x0000000421ff7812 */ /* 0x000fe400078cc0ff */
[----:B------:R-:W-:Y:S02]  /*7ad0*/  FSEL R50, R15, R10, P0 ;  /* 0x0000000a0f327208 */ /* 0x000fe40000000000 */
[----:B------:R-:W-:-:S02]  /*7ae0*/  ISETP.NE.AND P0, PT, R54, RZ, PT ;  /* 0x000000ff3600720c */ /* 0x000fc40003f05270 */
[----:B------:R-:W-:Y:S01]  /*7af0*/  SHF.R.S64 R2, RZ, 0x1e, R49 ;  /* 0x0000001eff027819 */ /* 0x000fe20000001031 */
[----:B------:R-:W-:Y:S01]  /*7b00*/  IMAD R51, R51, UR36, RZ ;  /* 0x0000002433337c24 */ /* 0x000fe2000f8e02ff */
[----:B------:R-:W-:Y:S02]  /*7b10*/  FSEL R30, R5, R10, P6 ;  /* 0x0000000a051e7208 */ /* 0x000fe40003000000 */
[----:B------:R-:W-:Y:S02]  /*7b20*/  SEL R5, R19, RZ, P0 ;  /* 0x000000ff13057207 */ /* 0x000fe40000000000 */
[----:B------:R-:W-:Y:S01]  /*7b30*/  IADD3 R2, P0, PT, R2, UR40, RZ ;  /* 0x0000002802027c10 */ /* 0x000fe2000ff1e0ff */
[----:B------:R-:W-:Y:S01]  /*7b40*/  IMAD R52, R52, UR37, R51 ;  /* 0x0000002534347c24 */ /* 0x000fe2000f8e0233 */
[----:B------:R-:W-:Y:S02]  /*7b50*/  SEL R17, R17, RZ, P3 ;  /* 0x000000ff11117207 */ /* 0x000fe40001800000 */
[----:B------:R-:W-:Y:S01]  /*7b60*/  LEA.HI.X.SX32 R3, R49, UR41, 0x2, P0 ;  /* 0x0000002931037c11 */ /* 0x000fe200080f16ff */
[----:B------:R-:W-:Y:S01]  /*7b70*/  IMAD R52, R5, UR38, R52 ;  /* 0x0000002605347c24 */ /* 0x000fe2000f8e0234 */
[----:B------:R-:W-:-:S02]  /*7b80*/  IADD3 R12, P0, PT, R0, UR42, RZ ;  /* 0x0000002a000c7c10 */ /* 0x000fc4000ff1e0ff */
[----:B------:R-:W-:Y:S01]  /*7b90*/  SHF.R.S64 R14, RZ, 0x1e, R45 ;  /* 0x0000001eff0e7819 */ /* 0x000fe2000000102d */
[----:B------:R-:W-:Y:S01]  /*7ba0*/  IMAD R17, R17, UR39, R52 ;  /* 0x0000002711117c24 */ /* 0x000fe2000f8e0234 */
[----:B------:R-:W-:Y:S02]  /*7bb0*/  LEA.HI.X.SX32 R13, R0, UR43, 0x1, P0 ;  /* 0x0000002b000d7c11 */ /* 0x000fe400080f0eff */
[----:B------:R-:W-:Y:S02]  /*7bc0*/  IADD3 R14, P0, PT, R14, UR40, RZ ;  /* 0x000000280e0e7c10 */ /* 0x000fe4000ff1e0ff */
[----:B------:R-:W-:Y:S02]  /*7bd0*/  R2UR UR6, R34 ;  /* 0x00000000220672ca */ /* 0x000fe400000e0000 */
[----:B------:R-:W-:Y:S02]  /*7be0*/  R2UR UR7, R35 ;  /* 0x00000000230772ca */ /* 0x000fe400000e0000 */
[----:B------:R-:W-:-:S02]  /*7bf0*/  LEA.HI.X.SX32 R15, R45, UR41, 0x2, P0 ;  /* 0x000000292d0f7c11 */ /* 0x000fc400080f16ff */
[----:B------:R-:W-:-:S04]  /*7c00*/  IADD3 R52, P0, PT, R17, UR42, RZ ;  /* 0x0000002a11347c10 */ /* 0x000fc8000ff1e0ff */
[----:B------:R-:W-:-:S05]  /*7c10*/  LEA.HI.X.SX32 R53, R17, UR43, 0x1, P0 ;  /* 0x0000002b11357c11 */ /* 0x000fca00080f0eff */
[----:B------:R0:W2:Y:S04]  /*7c20*/  LDG.E R2, desc[UR6][R2.64] ;  /* 0x0000000602027981 */ /* 0x0000a8000c1e1900 */
[----:B------:R1:W3:Y:S04]  /*7c30*/  LDG.E.U8 R53, desc[UR6][R52.64] ;  /* 0x0000000634357981 */ /* 0x0002e8000c1e1100 */
[----:B------:R-:W2:Y:S04]  /*7c40*/  LDG.E.U8 R12, desc[UR6][R12.64] ;  /* 0x000000060c0c7981 */ /* 0x000ea8000c1e1100 */
[----:B------:R-:W2:Y:S01]  /*7c50*/  LDG.E R14, desc[UR6][R14.64] ;  /* 0x000000060e0e7981 */ /* 0x000ea2000c1e1900 */
        /* <DEDUP_REMOVED lines=12> */
[----:B------:R-:W-:Y:S02]  /*7d20*/  LOP3.LUT P5, RZ, R33, 0x80, RZ, 0xc0, !PT ;  /* 0x0000008021ff7812 */ /* 0x000fe400078ac0ff */
[----:B------:R-:W-:Y:S02]  /*7d30*/  FMNMX R5, R5, R20, !PT ;  /* 0x0000001405057209 */ /* 0x000fe40007800000 */
[----:B------:R-:W-:Y:S02]  /*7d40*/  FSEL R54, R11, R10, P5 ;  /* 0x0000000a0b367208 */ /* 0x000fe40002800000 */
[----:B------:R-:W-:Y:S01]  /*7d50*/  FMNMX R5, R5, R50, !PT ;  /* 0x0000003205057209 */ /* 0x000fe20007800000 */
[----:B------:R-:W-:-:S03]  /*7d60*/  FMUL R29, R29, UR4 ;  /* 0x000000041d1d7c20 */ /* 0x000fc60008400000 */
[----:B------:R-:W-:Y:S02]  /*7d70*/  FMNMX R5, R5, R54, !PT ;  /* 0x0000003605057209 */ /* 0x000fe40007800000 */
[----:B------:R-:W-:Y:S02]  /*7d80*/  LOP3.LUT P2, RZ, R33, 0x10, RZ, 0xc0, !PT ;  /* 0x0000001021ff7812 */ /* 0x000fe4000784c0ff */
[----:B------:R-:W-:Y:S02]  /*7d90*/  FMNMX R5, R5, R56, !PT ;  /* 0x0000003805057209 */ /* 0x000fe40007800000 */
[----:B------:R-:W-:Y:S02]  /*7da0*/  FSEL R58, R29, R10, P2 ;  /* 0x0000000a1d3a7208 */ /* 0x000fe40001000000 */
[----:B------:R-:W-:Y:S01]  /*7db0*/  FMNMX R5, R5, R26, !PT ;  /* 0x0000001a05057209 */ /* 0x000fe20007800000 */
[----:B0-----:R-:W-:Y:S01]  /*7dc0*/  FMUL R3, R44, UR4 ;  /* 0x000000042c037c20 */ /* 0x001fe20008400000 */
        /* <DEDUP_REMOVED lines=8> */
[----:B-1----:R-:W-:-:S02]  /*7e50*/  FSEL R52, R5, R10, P2 ;  /* 0x0000000a05347208 */ /* 0x002fc40001000000 */
[----:B------:R-:W-:Y:S01]  /*7e60*/  FMNMX R7, R7, R62, !PT ;  /* 0x0000003e07077209 */ /* 0x000fe20007800000 */
[----:B------:R-:W-:Y:S01]  /*7e70*/  FMUL R23, R23, UR4 ;  /* 0x0000000417177c20 */ /* 0x000fe20008400000 */
[----:B------:R-:W-:Y:S02]  /*7e80*/  ISETP.NE.AND P5, PT, R55, RZ, PT ;  /* 0x000000ff3700720c */ /* 0x000fe40003fa5270 */
[----:B------:R-:W-:Y:S02]  /*7e90*/  FSEL R64, R31, R10, P6 ;  /* 0x0000000a1f407208 */ /* 0x000fe40003000000 */
[----:B------:R-:W-:Y:S01]  /*7ea0*/  FMNMX R7, R7, R52, !PT ;  /* 0x0000003407077209 */ /* 0x000fe20007800000 */
[----:B------:R-:W-:Y:S01]  /*7eb0*/  FMUL R3, R22, UR4 ;  /* 0x0000000416037c20 */ /* 0x000fe20008400000 */
[----:B------:R-:W-:Y:S02]  /*7ec0*/  FSEL R66, R23, R10, P5 ;  /* 0x0000000a17427208 */ /* 0x000fe40002800000 */
[----:B------:R-:W-:Y:S01]  /*7ed0*/  FMNMX R7, R7, R64, !PT ;  /* 0x0000004007077209 */ /* 0x000fe20007800000 */
[----:B-----5:R-:W-:Y:S01]  /*7ee0*/  FMUL R27, R27, UR4 ;  /* 0x000000041b1b7c20 */ /* 0x020fe20008400000 */
[----:B----4-:R-:W-:-:S02]  /*7ef0*/  ISETP.NE.AND P1, PT, R47, RZ, PT ;  /* 0x000000ff2f00720c */ /* 0x010fc40003f25270 */
[----:B------:R-:W-:Y:S02]  /*7f00*/  FSEL R44, R3, R10, P4 ;  /* 0x0000000a032c7208 */ /* 0x000fe40002000000 */
[----:B------:R-:W-:Y:S01]  /*7f10*/  FMNMX R7, R7, R66, !PT ;  /* 0x0000004207077209 */ /* 0x000fe20007800000 */
[----:B------:R-:W-:Y:S01]  /*7f20*/  FMUL R37, R37, UR4 ;  /* 0x0000000425257c20 */ /* 0x000fe20008400000 */
[----:B------:R-:W-:Y:S02]  /*7f30*/  ISETP.NE.AND P0, PT, R43, RZ, PT ;  /* 0x000000ff2b00720c */ /* 0x000fe40003f05270 */
[----:B------:R-:W-:Y:S02]  /*7f40*/  FSEL R60, R27, R10, P1 ;  /* 0x0000000a1b3c7208 */ /* 0x000fe40000800000 */
[----:B------:R-:W-:Y:S02]  /*7f50*/  FMNMX R7, R7, R44, !PT ;  /* 0x0000002c07077209 */ /* 0x000fe40007800000 */
[----:B------:R-:W-:-:S02]  /*7f60*/  FSEL R36, R37, R10, P0 ;  /* 0x0000000a25247208 */ /* 0x000fc40000000000 */
[----:B------:R-:W-:-:S04]  /*7f70*/  FMNMX R7, R7, R60, !PT ;  /* 0x0000003c07077209 */ /* 0x000fc80007800000 */
[----:B------:R-:W-:Y:S02]  /*7f80*/  FMNMX R7, R7, R36, !PT ;  /* 0x0000002407077209 */ /* 0x000fe40007800000 */
[----:B---3--:R-:W-:Y:S01]  /*7f90*/  ISETP.NE.AND P2, PT, R53, RZ, PT ;  /* 0x000000ff3500720c */ /* 0x008fe20003f45270 */
[----:B--2---:R-:W-:Y:S01]  /*7fa0*/  FMUL R3, R2, UR4 ;  /* 0x0000000402037c20 */ /* 0x004fe20008400000 */
[----:B------:R-:W-:-:S04]  /*7fb0*/  ISETP.NE.AND P1, PT, R12, RZ, PT ;  /* 0x000000ff0c00720c */ /* 0x000fc80003f25270 */
[----:B------:R-:W-:-:S07]  /*7fc0*/  FSEL R22, R3, R10, P1 ;  /* 0x0000000a03167208 */ /* 0x000fce0000800000 */
        /* <DEDUP_REMOVED lines=24> */
[-C--:B------:R-:W-:Y:S01]  /*8150*/  FFMA.SAT R8, R61, R12.reuse, 0.5 ;  /* 0x3f0000003d087423 */ /* 0x080fe2000000200c */
[-C--:B------:R-:W-:Y:S01]  /*8160*/  FFMA.RM R0, R0, R11.reuse, 12582913 ;  /* 0x4b40000100007423 */ /* 0x080fe2000000400b */
[--C-:B------:R-:W-:Y:S01]  /*8170*/  FADD R59, R4, -R47.reuse ;  /* 0x8000002f043b7221 */ /* 0x100fe20000000000 */
[-C--:B------:R-:W-:Y:S01]  /*8180*/  FFMA.RM R14, R6, R11.reuse, 12582913 ;  /* 0x4b400001060e7423 */ /* 0x080fe2000000400b */
[--C-:B------:R-:W-:Y:S01]  /*8190*/  FADD R55, R24, -R47.reuse ;  /* 0x8000002f18377221 */ /* 0x100fe20000000000 */
[----:B------:R-:W-:Y:S01]  /*81a0*/  FADD R2, R0, -12583039 ;  /* 0xcb40007f00027421 */ /* 0x000fe20000000000 */
[--C-:B------:R-:W-:Y:S01]  /*81b0*/  FADD R53, R18, -R47.reuse ;  /* 0x8000002f12357221 */ /* 0x100fe20000000000 */
[--C-:B------:R-:W-:Y:S01]  /*81c0*/  FADD R3, R16, -R47.reuse ;  /* 0x8000002f10037221 */ /* 0x100fe20000000000 */
[--C-:B------:R-:W-:Y:S01]  /*81d0*/  FADD R49, R46, -R47.reuse ;  /* 0x8000002f2e317221 */ /* 0x100fe20000000000 */
[----:B------:R-:W-:Y:S01]  /*81e0*/  FFMA R4, R63, 1.4426950216293334961, -R2 ;  /* 0x3fb8aa3b3f047823 */ /* 0x000fe20000000802 */
[-C--:B------:R-:W-:Y:S01]  /*81f0*/  FFMA.RM R2, R8, R11.reuse, 12582913 ;  /* 0x4b40000108027423 */ /* 0x080fe2000000400b */
[-C--:B------:R-:W-:Y:S01]  /*8200*/  FFMA.SAT R8, R55, R12.reuse, 0.5 ;  /* 0x3f00000037087423 */ /* 0x080fe2000000200c */
[--C-:B------:R-:W-:Y:S01]  /*8210*/  FADD R7, R48, -R47.reuse ;  /* 0x8000002f30077221 */ /* 0x100fe20000000000 */
[----:B------:R-:W-:Y:S01]  /*8220*/  FFMA R63, R63, 1.925963033500011079e-08, R4 ;  /* 0x32a570603f3f7823 */ /* 0x000fe20000000004 */
[----:B------:R-:W-:Y:S01]  /*8230*/  FADD R4, R14, -12583039 ;  /* 0xcb40007f0e047421 */ /* 0x000fe20000000000 */
[----:B------:R-:W-:Y:S01]  /*8240*/  FADD R6, R2, -12583039 ;  /* 0xcb40007f02067421 */ /* 0x000fe20000000000 */
[-C--:B------:R-:W-:Y:S01]  /*8250*/  FFMA.RM R8, R8, R11.reuse, 12582913 ;  /* 0x4b40000108087423 */ /* 0x080fe2000000400b */
[--C-:B------:R-:W-:Y:S01]  /*8260*/  FADD R37, R20, -R47.reuse ;  /* 0x8000002f14257221 */ /* 0x100fe20000000000 */
[----:B------:R-:W-:Y:S01]  /*8270*/  FFMA R4, R57, 1.4426950216293334961, -R4 ;  /* 0x3fb8aa3b39047823 */ /* 0x000fe20000000804 */
[----:B------:R-:W-:Y:S01]  /*8280*/  FFMA R6, R61, 1.4426950216293334961, -R6 ;  /* 0x3fb8aa3b3d067823 */ /* 0x000fe20000000806 */
[--C-:B------:R-:W-:Y:S01]  /*8290*/  FADD R9, R50, -R47.reuse ;  /* 0x8000002f32097221 */ /* 0x100fe20000000000 */
[--C-:B------:R-:W-:Y:S01]  /*82a0*/  FADD R33, R54, -R47.reuse ;  /* 0x8000002f36217221 */ /* 0x100fe20000000000 */
[----:B------:R-:W-:Y:S01]  /*82b0*/  FFMA R57, R57, 1.925963033500011079e-08, R4 ;  /* 0x32a5706039397823 */ /* 0x000fe20000000004 */
[----:B------:R-:W-:Y:S01]  /*82c0*/  FFMA R61, R61, 1.925963033500011079e-08, R6 ;  /* 0x32a570603d3d7823 */ /* 0x000fe20000000006 */
[-C--:B------:R-:W-:Y:S01]  /*82d0*/  FFMA.SAT R4, R59, R12.reuse, 0.5 ;  /* 0x3f0000003b047423 */ /* 0x080fe2000000200c */
[----:B------:R-:W-:Y:S01]  /*82e0*/  FADD R6, R8, -12583039 ;  /* 0xcb40007f08067421 */ /* 0x000fe20000000000 */
[--C-:B------:R-:W-:Y:S01]  /*82f0*/  FADD R17, R56, -R47.reuse ;  /* 0x8000002f38117221 */ /* 0x100fe20000000000 */
[--C-:B------:R-:W-:Y:S01]  /*8300*/  FADD R45, R26, -R47.reuse ;  /* 0x8000002f1a2d7221 */ /* 0x100fe20000000000 */
[-C--:B------:R-:W-:Y:S01]  /*8310*/  FFMA.RM R4, R4, R11.reuse, 12582913 ;  /* 0x4b40000104047423 */ /* 0x080fe2000000400b */
[C---:B------:R-:W-:Y:S01]  /*8320*/  FFMA R6, R55.reuse, 1.4426950216293334961, -R6 ;  /* 0x3fb8aa3b37067823 */ /* 0x040fe20000000806 */
        /* <DEDUP_REMOVED lines=12> */
[----:B------:R-:W-:Y:S01]  /*83f0*/  FFMA R55, R55, 1.925963033500011079e-08, R6 ;  /* 0x32a5706037377823 */ /* 0x000fe20000000006 */
[----:B------:R-:W-:Y:S01]  /*8400*/  FFMA.SAT R6, R5, R12, 0.5 ;  /* 0x3f00000005067423 */ /* 0x000fe2000000200c */
[----:B------:R-:W0:Y:S01]  /*8410*/  MUFU.EX2 R63, R63 ;  /* 0x0000003f003f7308 */ /* 0x000e220000000800 */
[----:B------:R-:W-:Y:S01]  /*8420*/  FFMA R10, R59, 1.4426950216293334961, -R10 ;  /* 0x3fb8aa3b3b0a7823 */ /* 0x000fe2000000080a */
[----:B------:R-:W-:Y:S01]  /*8430*/  SHF.L.U32 R0, R0, 0x17, RZ ;  /* 0x0000001700007819 */ /* 0x000fe200000006ff */
[----:B------:R-:W-:Y:S01]  /*8440*/  FFMA.RM R6, R6, R11, 12582913 ;  /* 0x4b40000106067423 */ /* 0x000fe2000000400b */
[----:B------:R-:W-:-:S02]  /*8450*/  IMAD.SHL.U32 R8, R8, 0x800000, RZ ;  /* 0x0080000008087824 */ /* 0x000fc400078e00ff */
[----:B------:R-:W-:Y:S01]  /*8460*/  FFMA R59, R59, 1.925963033500011079e-08, R10 ;  /* 0x32a570603b3b7823 */ /* 0x000fe2000000000a */
[-C--:B------:R-:W-:Y:S01]  /*8470*/  FFMA.SAT R22, R7, R12.reuse, 0.5 ;  /* 0x3f00000007167423 */ /* 0x080fe2000000200c */
[----:B------:R-:W-:Y:S01]  /*8480*/  FADD R10, R6, -12583039 ;  /* 0xcb40007f060a7421 */ /* 0x000fe20000000000 */
[----:B------:R-:W-:Y:S01]  /*8490*/  MUFU.EX2 R55, R55 ;  /* 0x0000003700377308 */ /* 0x000fe20000000800 */
[-C--:B------:R-:W-:Y:S01]  /*84a0*/  FFMA.SAT R30, R17, R12.reuse, 0.5 ;  /* 0x3f000000111e7423 */ /* 0x080fe2000000200c */
[-C--:B------:R-:W-:Y:S01]  /*84b0*/  FFMA.RM R22, R22, R11.reuse, 12582913 ;  /* 0x4b40000116167423 */ /* 0x080fe2000000400b */
[----:B------:R-:W-:Y:S01]  /*84c0*/  FFMA R10, R5, 1.4426950216293334961, -R10 ;  /* 0x3fb8aa3b050a7823 */ /* 0x000fe2000000080a */
[-C--:B------:R-:W-:Y:S01]  /*84d0*/  FFMA.SAT R38, R19, R12.reuse, 0.5 ;  /* 0x3f00000013267423 */ /* 0x080fe2000000200c */
[----:B------:R-:W-:Y:S01]  /*84e0*/  FFMA.RM R30, R30, R11, 12582913 ;  /* 0x4b4000011e1e7423 */ /* 0x000fe2000000400b */
[----:B------:R-:W-:Y:S01]  /*84f0*/  SHF.L.U32 R2, R2, 0x17, RZ ;  /* 0x0000001702027819 */ /* 0x000fe200000006ff */
[----:B------:R-:W-:Y:S01]  /*8500*/  FFMA R18, R5, 1.925963033500011079e-08, R10 ;  /* 0x32a5706005127823 */ /* 0x000fe2000000000a */
[----:B------:R-:W-:Y:S01]  /*8510*/  FFMA.SAT R10, R53, R12, 0.5 ;  /* 0x3f000000350a7423 */ /* 0x000fe2000000200c */
[----:B0-----:R-:W-:Y:S01]  /*8520*/  FMUL R5, R0, R63 ;  /* 0x0000003f00057220 */ /* 0x001fe20000400000 */
[----:B------:R-:W-:-:S02]  /*8530*/  IMAD.SHL.U32 R0, R14, 0x800000, RZ ;  /* 0x008000000e007824 */ /* 0x000fc400078e00ff */
[----:B------:R-:W-:Y:S01]  /*8540*/  FFMA.SAT R14, R51, R12, 0.5 ;  /* 0x3f000000330e7423 */ /* 0x000fe2000000200c */
[-C--:B------:R-:W-:Y:S01]  /*8550*/  FFMA.RM R10, R10, R11.reuse, 12582913 ;  /* 0x4b4000010a0a7423 */ /* 0x080fe2000000400b */
[----:B------:R-:W0:Y:S01]  /*8560*/  MUFU.EX2 R57, R57 ;  /* 0x0000003900397308 */ /* 0x000e220000000800 */
[----:B------:R-:W-:Y:S01]  /*8570*/  SHF.L.U32 R4, R4, 0x17, RZ ;  /* 0x0000001704047819 */ /* 0x000fe200000006ff */
[----:B------:R-:W-:Y:S01]  /*8580*/  FFMA.RM R14, R14, R11, 12582913 ;  /* 0x4b4000010e0e7423 */ /* 0x000fe2000000400b */
[----:B------:R-:W-:Y:S01]  /*8590*/  FADD R16, R10, -12583039 ;  /* 0xcb40007f0a107421 */ /* 0x000fe20000000000 */
[----:B------:R-:W-:-:S03]  /*85a0*/  IMAD.SHL.U32 R6, R6, 0x800000, RZ ;  /* 0x0080000006067824 */ /* 0x000fc600078e00ff */
[C---:B------:R-:W-:Y:S01]  /*85b0*/  FFMA R16, R53.reuse, 1.4426950216293334961, -R16 ;  /* 0x3fb8aa3b35107823 */ /* 0x040fe20000000810 */
[----:B------:R-:W1:Y:S03]  /*85c0*/  MUFU.EX2 R61, R61 ;  /* 0x0000003d003d7308 */ /* 0x000e660000000800 */
[----:B------:R-:W-:Y:S01]  /*85d0*/  FFMA R53, R53, 1.925963033500011079e-08, R16 ;  /* 0x32a5706035357823 */ /* 0x000fe20000000010 */
[----:B------:R-:W-:-:S04]  /*85e0*/  FADD R16, R14, -12583039 ;  /* 0xcb40007f0e107421 */ /* 0x000fc80000000000 */
[C---:B------:R-:W-:Y:S01]  /*85f0*/  FFMA R16, R51.reuse, 1.4426950216293334961, -R16 ;  /* 0x3fb8aa3b33107823 */ /* 0x040fe20000000810 */
[----:B------:R-:W2:Y:S01]  /*8600*/  MUFU.EX2 R59, R59 ;  /* 0x0000003b003b7308 */ /* 0x000ea20000000800 */
[----:B0-----:R-:W-:Y:S02]  /*8610*/  FMUL R0, R0, R57 ;  /* 0x0000003900007220 */ /* 0x001fe40000400000 */
[----:B------:R-:W-:Y:S01]  /*8620*/  FFMA R51, R51, 1.925963033500011079e-08, R16 ;  /* 0x32a5706033337823 */ /* 0x000fe20000000010 */
[----:B------:R-:W-:-:S04]  /*8630*/  FFMA.SAT R16, R3, R12, 0.5 ;  /* 0x3f00000003107423 */ /* 0x000fc8000000200c */
[----:B------:R-:W-:Y:S01]  /*8640*/  FFMA.RM R16, R16, R11, 12582913 ;  /* 0x4b40000110107423 */ /* 0x000fe2000000400b */
[----:B-1----:R-:W-:Y:S01]  /*8650*/  FMUL R2, R2, R61 ;  /* 0x0000003d02027220 */ /* 0x002fe20000400000 */
[----:B------:R-:W-:Y:S02]  /*8660*/  MUFU.EX2 R51, R51 ;  /* 0x0000003300337308 */ /* 0x000fe40000000800 */
[----:B------:R-:W-:-:S04]  /*8670*/  FADD R20, R16, -12583039 ;  /* 0xcb40007f10147421 */ /* 0x000fc80000000000 */
[----:B------:R-:W-:Y:S01]  /*8680*/  FFMA R20, R3, 1.4426950216293334961, -R20 ;  /* 0x3fb8aa3b03147823 */ /* 0x000fe20000000814 */
[----:B--2---:R-:W-:-:S03]  /*8690*/  FMUL R4, R4, R59 ;  /* 0x0000003b04047220 */ /* 0x004fc60000400000 */
[----:B------:R-:W-:Y:S01]  /*86a0*/  FFMA R24, R3, 1.925963033500011079e-08, R20 ;  /* 0x32a5706003187823 */ /* 0x000fe20000000014 */
[----:B------:R-:W-:Y:S01]  /*86b0*/  FFMA.SAT R20, R49, R12, 0.5 ;  /* 0x3f00000031147423 */ /* 0x000fe2000000200c */
[----:B------:R-:W-:Y:S02]  /*86c0*/  FMUL R3, R8, R55 ;  /* 0x0000003708037220 */ /* 0x000fe40000400000 */
[----:B------:R-:W0:Y:S01]  /*86d0*/  MUFU.EX2 R55, R18 ;  /* 0x0000001200377308 */ /* 0x000e220000000800 */
[----:B------:R-:W-:-:S04]  /*86e0*/  FFMA.RM R20, R20, R11, 12582913 ;  /* 0x4b40000114147423 */ /* 0x000fc8000000400b */
[----:B------:R-:W-:-:S03]  /*86f0*/  FADD R8, R20, -12583039 ;  /* 0xcb40007f14087421 */ /* 0x000fc60000000000 */
[----:B------:R-:W-:Y:S01]  /*8700*/  MUFU.EX2 R24, R24 ;  /* 0x0000001800187308 */ /* 0x000fe20000000800 */
[----:B------:R-:W-:-:S04]  /*8710*/  FFMA R8, R49, 1.4426950216293334961, -R8 ;  /* 0x3fb8aa3b31087823 */ /* 0x000fc80000000808 */
[----:B------:R-:W-:Y:S01]  /*8720*/  FFMA R49, R49, 1.925963033500011079e-08, R8 ;  /* 0x32a5706031317823 */ /* 0x000fe20000000008 */
[----:B------:R-:W-:Y:S01]  /*8730*/  FADD R8, R22, -12583039 ;  /* 0xcb40007f16087421 */ /* 0x000fe20000000000 */
[----:B0-----:R-:W-:-:S03]  /*8740*/  FMUL R6, R6, R55 ;  /* 0x0000003706067220 */ /* 0x001fc60000400000 */
[C---:B------:R-:W-:Y:S01]  /*8750*/  FFMA R8, R7.reuse, 1.4426950216293334961, -R8 ;  /* 0x3fb8aa3b07087823 */ /* 0x040fe20000000808 */
[----:B------:R-:W-:Y:S03]  /*8760*/  MUFU.EX2 R49, R49 ;  /* 0x0000003100317308 */ /* 0x000fe60000000800 */
[----:B------:R-:W-:Y:S01]  /*8770*/  FFMA R28, R7, 1.925963033500011079e-08, R8 ;  /* 0x32a57060071c7823 */ /* 0x000fe20000000008 */
[----:B------:R-:W-:Y:S01]  /*8780*/  FFMA.SAT R8, R37, R12, 0.5 ;  /* 0x3f00000025087423 */ /* 0x000fe2000000200c */
[----:B------:R-:W-:-:S03]  /*8790*/  SHF.L.U32 R7, R10, 0x17, RZ ;  /* 0x000000170a077819 */ /* 0x000fc600000006ff */
[----:B------:R-:W-:Y:S02]  /*87a0*/  FFMA.RM R18, R8, R11, 12582913 ;  /* 0x4b40000108127423 */ /* 0x000fe4000000400b */
[----:B------:R-:W0:Y:S02]  /*87b0*/  MUFU.EX2 R8, R53 ;  /* 0x0000003500087308 */ /* 0x000e240000000800 */
[----:B------:R-:W-:-:S04]  /*87c0*/  FADD R26, R18, -12583039 ;  /* 0xcb40007f121a7421 */ /* 0x000fc80000000000 */
[----:B------:R-:W-:-:S04]  /*87d0*/  FFMA R26, R37, 1.4426950216293334961, -R26 ;  /* 0x3fb8aa3b251a7823 */ /* 0x000fc8000000081a */
[----:B------:R-:W-:Y:S01]  /*87e0*/  FFMA R37, R37, 1.925963033500011079e-08, R26 ;  /* 0x32a5706025257823 */ /* 0x000fe2000000001a */
[----:B------:R-:W-:-:S04]  /*87f0*/  FFMA.SAT R26, R9, R12, 0.5 ;  /* 0x3f000000091a7423 */ /* 0x000fc8000000200c */
[----:B------:R-:W-:Y:S01]  /*8800*/  FFMA.RM R26, R26, R11, 12582913 ;  /* 0x4b4000011a1a7423 */ /* 0x000fe2000000400b */
[----:B0-----:R-:W-:Y:S01]  /*8810*/  FMUL R7, R7, R8 ;  /* 0x0000000807077220 */ /* 0x001fe20000400000 */
[----:B------:R-:W-:Y:S02]  /*8820*/  IMAD.SHL.U32 R8, R14, 0x800000, RZ ;  /* 0x008000000e087824 */ /* 0x000fe400078e00ff */
[----:B------:R-:W-:Y:S01]  /*8830*/  FADD R10, R26, -12583039 ;  /* 0xcb40007f1a0a7421 */ /* 0x000fe20000000000 */
[----:B------:R-:W-:Y:S01]  /*8840*/  FFMA.SAT R14, R33, R12, 0.5 ;  /* 0x3f000000210e7423 */ /* 0x000fe2000000200c */
[----:B------:R-:W-:Y:S02]  /*8850*/  FMUL R8, R8, R51 ;  /* 0x0000003308087220 */ /* 0x000fe40000400000 */
[----:B------:R-:W-:Y:S01]  /*8860*/  FFMA R10, R9, 1.4426950216293334961, -R10 ;  /* 0x3fb8aa3b090a7823 */ /* 0x000fe2000000080a */
[----:B------:R-:W-:-:S03]  /*8870*/  FFMA.RM R14, R14, R11, 12582913 ;  /* 0x4b4000010e0e7423 */ /* 0x000fc6000000400b */
[----:B------:R-:W-:Y:S01]  /*8880*/  FFMA R32, R9, 1.925963033500011079e-08, R10 ;  /* 0x32a5706009207823 */ /* 0x000fe2000000000a */
[----:B------:R-:W-:Y:S01]  /*8890*/  SHF.L.U32 R9, R16, 0x17, RZ ;  /* 0x0000001710097819 */ /* 0x000fe200000006ff */
[----:B------:R-:W-:Y:S01]  /*88a0*/  FADD R16, R30, -12583039 ;  /* 0xcb40007f1e107421 */ /* 0x000fe20000000000 */
[C---:B------:R-:W-:Y:S01]  /*88b0*/  FADD R10, R14.reuse, -12583039 ;  /* 0xcb40007f0e0a7421 */ /* 0x040fe20000000000 */
[----:B------:R-:W-:Y:S02]  /*88c0*/  IMAD.SHL.U32 R14, R14, 0x800000, RZ ;  /* 0x008000000e0e7824 */ /* 0x000fe400078e00ff */
[----:B------:R-:W-:Y:S01]  /*88d0*/  FMUL R9, R9, R24 ;  /* 0x0000001809097220 */ /* 0x000fe20000400000 */
[----:B------:R-:W-:Y:S01]  /*88e0*/  FFMA.SAT R24, R45, R12, 0.5 ;  /* 0x3f0000002d187423 */ /* 0x000fe2000000200c */
[----:B------:R-:W-:Y:S01]  /*88f0*/  FFMA R16, R17, 1.4426950216293334961, -R16 ;  /* 0x3fb8aa3b11107823 */ /* 0x000fe20000000810 */
[----:B------:R-:W-:Y:S02]  /*8900*/  FFMA R10, R33, 1.4426950216293334961, -R10 ;  /* 0x3fb8aa3b210a7823 */ /* 0x000fe4000000080a */
[----:B------:R-:W-:Y:S01]  /*8910*/  FFMA.RM R24, R24, R11, 12582913 ;  /* 0x4b40000118187423 */ /* 0x000fe2000000400b */
[----:B------:R-:W-:Y:S01]  /*8920*/  FFMA R36, R17, 1.925963033500011079e-08, R16 ;  /* 0x32a5706011247823 */ /* 0x000fe20000000010 */
[----:B------:R-:W-:Y:S01]  /*8930*/  FFMA R33, R33, 1.925963033500011079e-08, R10 ;  /* 0x32a5706021217823 */ /* 0x000fe2000000000a */
[----:B------:R-:W0:Y:S01]  /*8940*/  MUFU.EX2 R17, R28 ;  /* 0x0000001c00117308 */ /* 0x000e220000000800 */
[----:B------:R-:W-:Y:S01]  /*8950*/  FADD R16, R24, -12583039 ;  /* 0xcb40007f18107421 */ /* 0x000fe20000000000 */
[----:B------:R-:W-:-:S03]  /*8960*/  IMAD.SHL.U32 R10, R20, 0x800000, RZ ;  /* 0x00800000140a7824 */ /* 0x000fc600078e00ff */
[C---:B------:R-:W-:Y:S01]  /*8970*/  FFMA R16, R45.reuse, 1.4426950216293334961, -R16 ;  /* 0x3fb8aa3b2d107823 */ /* 0x040fe20000000810 */
[----:B------:R-:W-:Y:S02]  /*8980*/  FMUL R10, R10, R49 ;  /* 0x000000310a0a7220 */ /* 0x000fe40000400000 */
[----:B------:R1:W2:Y:S01]  /*8990*/  MUFU.EX2 R20, R37 ;  /* 0x0000002500147308 */ /* 0x0002a20000000800 */
[----:B------:R-:W-:Y:S01]  /*89a0*/  FFMA R45, R45, 1.925963033500011079e-08, R16 ;  /* 0x32a570602d2d7823 */ /* 0x000fe20000000010 */
[----:B------:R-:W-:Y:S01]  /*89b0*/  SHF.L.U32 R16, R22, 0x17, RZ ;  /* 0x0000001716107819 */ /* 0x000fe200000006ff */
[----:B------:R-:W-:-:S04]  /*89c0*/  FFMA.RM R22, R38, R11, 12582913 ;  /* 0x4b40000126167423 */ /* 0x000fc8000000400b */
[----:B------:R-:W-:Y:S01]  /*89d0*/  FADD R38, R22, -12583039 ;  /* 0xcb40007f16267421 */ /* 0x000fe20000000000 */
[----:B------:R-:W-:Y:S01]  /*89e0*/  MUFU.EX2 R33, R33 ;  /* 0x0000002100217308 */ /* 0x000fe20000000800 */
[----:B0-----:R-:W-:Y:S01]  /*89f0*/  FMUL R16, R16, R17 ;  /* 0x0000001110107220 */ /* 0x001fe20000400000 */
[----:B------:R-:W-:Y:S02]  /*8a00*/  IMAD.SHL.U32 R17, R18, 0x800000, RZ ;  /* 0x0080000012117824 */ /* 0x000fe400078e00ff */
[----:B------:R-:W-:Y:S01]  /*8a10*/  FFMA R38, R19, 1.4426950216293334961, -R38 ;  /* 0x3fb8aa3b13267823 */ /* 0x000fe20000000826 */
[----:B------:R-:W-:Y:S01]  /*8a20*/  FFMA.SAT R18, R31, R12, 0.5 ;  /* 0x3f0000001f127423 */ /* 0x000fe2000000200c */
[----:B------:R-:W-:Y:S02]  /*8a30*/  SHF.L.U32 R22, R22, 0x17, RZ ;  /* 0x0000001716167819 */ /* 0x000fe400000006ff */
[----:B------:R-:W-:Y:S01]  /*8a40*/  FFMA R38, R19, 1.925963033500011079e-08, R38 ;  /* 0x32a5706013267823 */ /* 0x000fe20000000026 */
[----:B-1----:R-:W-:Y:S01]  /*8a50*/  FFMA.RM R37, R18, R11, 12582913 ;  /* 0x4b40000112257423 */ /* 0x002fe2000000400b */
[----:B------:R-:W0:Y:S01]  /*8a60*/  MUFU.EX2 R19, R32 ;  /* 0x0000002000137308 */ /* 0x000e220000000800 */
[----:B--2---:R-:W-:Y:S01]  /*8a70*/  FMUL R17, R17, R20 ;  /* 0x0000001411117220 */ /* 0x004fe20000400000 */
[----:B------:R-:W-:Y:S01]  /*8a80*/  FFMA.SAT R20, R29, R12, 0.5 ;  /* 0x3f0000001d147423 */ /* 0x000fe2000000200c */
[----:B------:R-:W-:-:S04]  /*8a90*/  FADD R18, R37, -12583039 ;  /* 0xcb40007f25127421 */ /* 0x000fc80000000000 */
[C---:B------:R-:W-:Y:S01]  /*8aa0*/  FFMA R18, R31.reuse, 1.4426950216293334961, -R18 ;  /* 0x3fb8aa3b1f127823 */ /* 0x040fe20000000812 */
[----:B------:R-:W-:Y:S03]  /*8ab0*/  MUFU.EX2 R46, R45 ;  /* 0x0000002d002e7308 */ /* 0x000fe60000000800 */
[----:B------:R-:W-:Y:S01]  /*8ac0*/  FFMA R44, R31, 1.925963033500011079e-08, R18 ;  /* 0x32a570601f2c7823 */ /* 0x000fe20000000012 */
[----:B------:R-:W-:Y:S01]  /*8ad0*/  SHF.L.U32 R18, R26, 0x17, RZ ;  /* 0x000000171a127819 */ /* 0x000fe200000006ff */
[----:B------:R-:W-:Y:S01]  /*8ae0*/  FFMA.RM R31, R20, R11, 12582913 ;  /* 0x4b400001141f7423 */ /* 0x000fe2000000400b */
[-C--:B------:R-:W-:Y:S02]  /*8af0*/  FFMA.SAT R26, R13, R12.reuse, 0.5 ;  /* 0x3f0000000d1a7423 */ /* 0x080fe4000000200c */
[----:B------:R1:W2:Y:S01]  /*8b00*/  MUFU.EX2 R45, R38 ;  /* 0x00000026002d7308 */ /* 0x0002a20000000800 */
[----:B0-----:R-:W-:Y:S01]  /*8b10*/  FMUL R18, R18, R19 ;  /* 0x0000001312127220 */ /* 0x001fe20000400000 */
[----:B------:R-:W-:Y:S01]  /*8b20*/  FADD R20, R31, -12583039 ;  /* 0xcb40007f1f147421 */ /* 0x000fe20000000000 */
[----:B------:R-:W-:Y:S01]  /*8b30*/  FMUL R19, R14, R33 ;  /* 0x000000210e137220 */ /* 0x000fe20000400000 */
[----:B------:R-:W-:Y:S01]  /*8b40*/  FFMA.SAT R14, R21, R12, 0.5 ;  /* 0x3f000000150e7423 */ /* 0x000fe2000000200c */
[----:B------:R-:W-:Y:S01]  /*8b50*/  FFMA.RM R26, R26, R11, 12582913 ;  /* 0x4b4000011a1a7423 */ /* 0x000fe2000000400b */
[----:B------:R-:W-:-:S02]  /*8b60*/  FFMA R20, R29, 1.4426950216293334961, -R20 ;  /* 0x3fb8aa3b1d147823 */ /* 0x000fc40000000814 */
[----:B------:R-:W-:Y:S01]  /*8b70*/  FFMA.RM R14, R14, R11, 12582913 ;  /* 0x4b4000010e0e7423 */ /* 0x000fe2000000400b */
[----:B-1----:R-:W-:Y:S01]  /*8b80*/  FFMA.SAT R38, R25, R12, 0.5 ;  /* 0x3f00000019267423 */ /* 0x002fe2000000200c */
[----:B------:R-:W-:Y:S01]  /*8b90*/  FFMA R32, R29, 1.925963033500011079e-08, R20 ;  /* 0x32a570601d207823 */ /* 0x000fe20000000014 */
[----:B------:R-:W-:Y:S01]  /*8ba0*/  MUFU.EX2 R44, R44 ;  /* 0x0000002c002c7308 */ /* 0x000fe20000000800 */
[C---:B------:R-:W-:Y:S01]  /*8bb0*/  FADD R20, R14.reuse, -12583039 ;  /* 0xcb40007f0e147421 */ /* 0x040fe20000000000 */
[----:B------:R-:W-:-:S03]  /*8bc0*/  IMAD.SHL.U32 R14, R14, 0x800000, RZ ;  /* 0x008000000e0e7824 */ /* 0x000fc600078e00ff */
[C---:B------:R-:W-:Y:S01]  /*8bd0*/  FFMA R20, R21.reuse, 1.4426950216293334961, -R20 ;  /* 0x3fb8aa3b15147823 */ /* 0x040fe20000000814 */
[----:B--2---:R-:W-:Y:S02]  /*8be0*/  FMUL R22, R22, R45 ;  /* 0x0000002d16167220 */ /* 0x004fe40000400000 */
[----:B------:R-:W0:Y:S01]  /*8bf0*/  MUFU.EX2 R29, R36 ;  /* 0x00000024001d7308 */ /* 0x000e220000000800 */
[----:B------:R-:W-:Y:S01]  /*8c00*/  FFMA R28, R21, 1.925963033500011079e-08, R20 ;  /* 0x32a57060151c7823 */ /* 0x000fe20000000014 */
[----:B------:R-:W-:Y:S01]  /*8c10*/  SHF.L.U32 R20, R30, 0x17, RZ ;  /* 0x000000171e147819 */ /* 0x000fe200000006ff */
[----:B------:R-:W-:Y:S01]  /*8c20*/  FADD R30, R26, -12583039 ;  /* 0xcb40007f1a1e7421 */ /* 0x000fe20000000000 */
[----:B------:R-:W-:Y:S02]  /*8c30*/  IMAD.SHL.U32 R21, R24, 0x800000, RZ ;  /* 0x0080000018157824 */ /* 0x000fe400078e00ff */
[----:B------:R-:W-:Y:S01]  /*8c40*/  FFMA.SAT R24, R23, R12, 0.5 ;  /* 0x3f00000017187423 */ /* 0x000fe2000000200c */
[----:B------:R-:W-:Y:S01]  /*8c50*/  SHF.L.U32 R26, R26, 0x17, RZ ;  /* 0x000000171a1a7819 */ /* 0x000fe200000006ff */
[----:B------:R-:W-:Y:S01]  /*8c60*/  FFMA R30, R13, 1.4426950216293334961, -R30 ;  /* 0x3fb8aa3b0d1e7823 */ /* 0x000fe2000000081e */
[----:B------:R1:W-:Y:S01]  /*8c70*/  MUFU.EX2 R45, R32 ;  /* 0x00000020002d7308 */ /* 0x0003e20000000800 */
[----:B------:R-:W-:-:S02]  /*8c80*/  FMUL R21, R21, R46 ;  /* 0x0000002e15157220 */ /* 0x000fc40000400000 */
[----:B------:R-:W-:Y:S01]  /*8c90*/  FFMA R30, R13, 1.925963033500011079e-08, R30 ;  /* 0x32a570600d1e7823 */ /* 0x000fe2000000001e */
[----:B------:R-:W-:-:S04]  /*8ca0*/  FFMA.RM R13, R24, R11, 12582913 ;  /* 0x4b400001180d7423 */ /* 0x000fc8000000400b */
[----:B------:R-:W-:Y:S01]  /*8cb0*/  FADD R24, R13, -12583039 ;  /* 0xcb40007f0d187421 */ /* 0x000fe20000000000 */
[----:B0-----:R-:W-:Y:S01]  /*8cc0*/  FMUL R20, R20, R29 ;  /* 0x0000001d14147220 */ /* 0x001fe20000400000 */
[----:B-1----:R-:W-:Y:S01]  /*8cd0*/  FFMA.SAT R32, R43, R12, 0.5 ;  /* 0x3f0000002b207423 */ /* 0x002fe2000000200c */
[----:B------:R-:W-:Y:S01]  /*8ce0*/  MUFU.EX2 R49, R30 ;  /* 0x0000001e00317308 */ /* 0x000fe20000000800 */
[----:B------:R-:W-:Y:S01]  /*8cf0*/  FFMA R24, R23, 1.4426950216293334961, -R24 ;  /* 0x3fb8aa3b17187823 */ /* 0x000fe20000000818 */
[----:B------:R-:W-:-:S03]  /*8d00*/  IMAD.SHL.U32 R13, R13, 0x800000, RZ ;  /* 0x008000000d0d7824 */ /* 0x000fc600078e00ff */
[----:B------:R-:W-:Y:S01]  /*8d10*/  FFMA R33, R23, 1.925963033500011079e-08, R24 ;  /* 0x32a5706017217823 */ /* 0x000fe20000000018 */
[----:B------:R-:W-:Y:S01]  /*8d20*/  FFMA.SAT R24, R15, R12, 0.5 ;  /* 0x3f0000000f187423 */ /* 0x000fe2000000200c */
[----:B------:R-:W-:-:S03]  /*8d30*/  IMAD.SHL.U32 R23, R37, 0x800000, RZ ;  /* 0x0080000025177824 */ /* 0x000fc600078e00ff */
[----:B------:R-:W-:Y:S01]  /*8d40*/  FFMA.RM R29, R24, R11, 12582913 ;  /* 0x4b400001181d7423 */ /* 0x000fe2000000400b */
[----:B------:R-:W-:-:S03]  /*8d50*/  FMUL R23, R23, R44 ;  /* 0x0000002c17177220 */ /* 0x000fc60000400000 */
[C---:B------:R-:W-:Y:S01]  /*8d60*/  FADD R24, R29.reuse, -12583039 ;  /* 0xcb40007f1d187421 */ /* 0x040fe20000000000 */
[----:B------:R-:W-:-:S03]  /*8d70*/  SHF.L.U32 R29, R29, 0x17, RZ ;  /* 0x000000171d1d7819 */ /* 0x000fc600000006ff */
[----:B------:R-:W-:-:S04]  /*8d80*/  FFMA R24, R15, 1.4426950216293334961, -R24 ;  /* 0x3fb8aa3b0f187823 */ /* 0x000fc80000000818 */
[----:B------:R-:W-:Y:S01]  /*8d90*/  FFMA R37, R15, 1.925963033500011079e-08, R24 ;  /* 0x32a570600f257823 */ /* 0x000fe20000000018 */
[----:B------:R-:W-:-:S03]  /*8da0*/  FFMA.SAT R24, R27, R12, 0.5 ;  /* 0x3f0000001b187423 */ /* 0x000fc6000000200c */
[----:B------:R-:W0:Y:S01]  /*8db0*/  MUFU.EX2 R44, R37 ;  /* 0x00000025002c7308 */ /* 0x000e220000000800 */
[----:B------:R-:W-:-:S04]  /*8dc0*/  FFMA.RM R15, R24, R11, 12582913 ;  /* 0x4b400001180f7423 */ /* 0x000fc8000000400b */
[C---:B------:R-:W-:Y:S01]  /*8dd0*/  FADD R24, R15.reuse, -12583039 ;  /* 0xcb40007f0f187421 */ /* 0x040fe20000000000 */
[----:B------:R-:W-:-:S03]  /*8de0*/  IMAD.SHL.U32 R15, R15, 0x800000, RZ ;  /* 0x008000000f0f7824 */ /* 0x000fc600078e00ff */
[----:B------:R-:W-:-:S04]  /*8df0*/  FFMA R24, R27, 1.4426950216293334961, -R24 ;  /* 0x3fb8aa3b1b187823 */ /* 0x000fc80000000818 */
[----:B------:R-:W-:Y:S01]  /*8e00*/  FFMA R36, R27, 1.925963033500011079e-08, R24 ;  /* 0x32a570601b247823 */ /* 0x000fe20000000018 */
[----:B------:R-:W-:Y:S01]  /*8e10*/  FFMA.RM R27, R38, R11, 12582913 ;  /* 0x4b400001261b7423 */ /* 0x000fe2000000400b */
[----:B------:R-:W-:Y:S01]  /*8e20*/  SHF.L.U32 R24, R31, 0x17, RZ ;  /* 0x000000171f187819 */ /* 0x000fe200000006ff */
[----:B------:R-:W-:Y:S01]  /*8e30*/  FADD R31, RZ, R5 ;  /* 0x00000005ff1f7221 */ /* 0x000fe20000000000 */
[----:B0-----:R-:W-:Y:S01]  /*8e40*/  FMUL R29, R29, R44 ;  /* 0x0000002c1d1d7220 */ /* 0x001fe20000400000 */
[----:B------:R-:W-:Y:S01]  /*8e50*/  FADD R38, R27, -12583039 ;  /* 0xcb40007f1b267421 */ /* 0x000fe20000000000 */
[----:B------:R-:W0:Y:S01]  /*8e60*/  MUFU.EX2 R36, R36 ;  /* 0x0000002400247308 */ /* 0x000e220000000800 */
[----:B------:R-:W-:Y:S01]  /*8e70*/  FADD R31, R31, R0 ;  /* 0x000000001f1f7221 */ /* 0x000fe20000000000 */
[----:B------:R-:W-:Y:S01]  /*8e80*/  FMUL R24, R24, R45 ;  /* 0x0000002d18187220 */ /* 0x000fe20000400000 */
[----:B------:R-:W-:Y:S01]  /*8e90*/  FFMA R38, R25, 1.4426950216293334961, -R38 ;  /* 0x3fb8aa3b19267823 */ /* 0x000fe20000000826 */
[----:B------:R-:W-:-:S03]  /*8ea0*/  SHF.L.U32 R27, R27, 0x17, RZ ;  /* 0x000000171b1b7819 */ /* 0x000fc600000006ff */
[----:B------:R-:W-:Y:S01]  /*8eb0*/  FFMA R25, R25, 1.925963033500011079e-08, R38 ;  /* 0x32a5706019197823 */ /* 0x000fe20000000026 */
[----:B------:R-:W-:Y:S01]  /*8ec0*/  FFMA.SAT R38, R47, R12, 0.5 ;  /* 0x3f0000002f267423 */ /* 0x000fe2000000200c */
[-C--:B------:R-:W-:Y:S01]  /*8ed0*/  FFMA.RM R12, R32, R11.reuse, 12582913 ;  /* 0x4b400001200c7423 */ /* 0x080fe2000000400b */
[----:B------:R0:W-:Y:S02]  /*8ee0*/  MUFU.EX2 R45, R28 ;  /* 0x0000001c002d7308 */ /* 0x0001e40000000800 */
[----:B------:R-:W-:Y:S01]  /*8ef0*/  FFMA.RM R11, R38, R11, 12582913 ;  /* 0x4b400001260b7423 */ /* 0x000fe2000000400b */
[----:B------:R-:W-:-:S04]  /*8f00*/  FADD R32, R12, -12583039 ;  /* 0xcb40007f0c207421 */ /* 0x000fc80000000000 */
[----:B------:R-:W-:Y:S01]  /*8f10*/  FFMA R32, R43, 1.4426950216293334961, -R32 ;  /* 0x3fb8aa3b2b207823 */ /* 0x000fe20000000820 */
[----:B------:R-:W1:Y:S01]  /*8f20*/  MUFU.EX2 R38, R33 ;  /* 0x0000002100267308 */ /* 0x000e620000000800 */
[----:B0-----:R-:W-:Y:S02]  /*8f30*/  FMUL R28, R15, R36 ;  /* 0x000000240f1c7220 */ /* 0x001fe40000400000 */
[----:B------:R-:W-:Y:S01]  /*8f40*/  FFMA R43, R43, 1.925963033500011079e-08, R32 ;  /* 0x32a570602b2b7823 */ /* 0x000fe20000000020 */
[----:B------:R-:W-:-:S04]  /*8f50*/  FADD R32, R11, -12583039 ;  /* 0xcb40007f0b207421 */ /* 0x000fc80000000000 */
[C---:B------:R-:W-:Y:S01]  /*8f60*/  FFMA R32, R47.reuse, 1.4426950216293334961, -R32 ;  /* 0x3fb8aa3b2f207823 */ /* 0x040fe20000000820 */
[----:B------:R-:W-:Y:S03]  /*8f70*/  MUFU.EX2 R43, R43 ;  /* 0x0000002b002b7308 */ /* 0x000fe60000000800 */
[----:B------:R-:W-:Y:S01]  /*8f80*/  FFMA R47, R47, 1.925963033500011079e-08, R32 ;  /* 0x32a570602f2f7823 */ /* 0x000fe20000000020 */
[----:B------:R-:W-:-:S04]  /*8f90*/  FADD R32, R31, R2 ;  /* 0x000000021f207221 */ /* 0x000fc80000000000 */
[----:B------:R-:W-:Y:S01]  /*8fa0*/  FADD R31, R32, R3 ;  /* 0x00000003201f7221 */ /* 0x000fe20000000000 */
[----:B-1----:R-:W-:Y:S02]  /*8fb0*/  FMUL R30, R13, R38 ;  /* 0x000000260d1e7220 */ /* 0x002fe40000400000 */
[----:B------:R-:W0:Y:S01]  /*8fc0*/  MUFU.EX2 R38, R47 ;  /* 0x0000002f00267308 */ /* 0x000e220000000800 */
        /* <DEDUP_REMOVED lines=12> */
[----:B------:R-:W-:Y:S02]  /*9090*/  FMUL R31, R26, R49 ;  /* 0x000000311a1f7220 */ /* 0x000fe40000400000 */
[----:B------:R1:W2:Y:S01]  /*90a0*/  MUFU.EX2 R26, R25 ;  /* 0x00000019001a7308 */ /* 0x0002a20000000800 */
[----:B------:R-:W-:-:S04]  /*90b0*/  FADD R45, R14, R21 ;  /* 0x000000150e2d7221 */ /* 0x000fc80000000000 */
[----:B------:R-:W-:-:S04]  /*90c0*/  FADD R14, R45, R22 ;  /* 0x000000162d0e7221 */ /* 0x000fc80000000000 */
[----:B------:R-:W-:Y:S01]  /*90d0*/  FADD R33, R14, R23 ;  /* 0x000000170e217221 */ /* 0x000fe20000000000 */
[----:B-1----:R-:W-:-:S03]  /*90e0*/  SHF.L.U32 R25, R11, 0x17, RZ ;  /* 0x000000170b197819 */ /* 0x002fc600000006ff */
[----:B------:R-:W-:Y:S02]  /*90f0*/  FADD R33, R33, R24 ;  /* 0x0000001821217221 */ /* 0x000fe40000000000 */
[----:B0-----:R-:W-:Y:S02]  /*9100*/  FMUL R25, R25, R38 ;  /* 0x0000002619197220 */ /* 0x001fe40000400000 */
[----:B------:R-:W-:Y:S01]  /*9110*/  FADD R14, R33, R32 ;  /* 0x00000020210e7221 */ /* 0x000fe20000000000 */
[----:B--2---:R-:W-:-:S03]  /*9120*/  FMUL R27, R27, R26 ;  /* 0x0000001a1b1b7220 */ /* 0x004fc60000400000 */
[----:B------:R-:W-:-:S04]  /*9130*/  FADD R13, R14, R31 ;  /* 0x0000001f0e0d7221 */ /* 0x000fc80000000000 */
[----:B------:R-:W-:-:S04]  /*9140*/  FADD R14, R13, R30 ;  /* 0x0000001e0d0e7221 */ /* 0x000fc80000000000 */
[----:B------:R-:W-:Y:S01]  /*9150*/  FADD R13, R14, R29 ;  /* 0x0000001d0e0d7221 */ /* 0x000fe20000000000 */
[----:B------:R-:W-:-:S03]  /*9160*/  IMAD.SHL.U32 R14, R12, 0x800000, RZ ;  /* 0x008000000c0e7824 */ /* 0x000fc600078e00ff */
[----:B------:R-:W-:Y:S01]  /*9170*/  FADD R12, R13, R28 ;  /* 0x0000001c0d0c7221 */ /* 0x000fe20000000000 */
[----:B------:R-:W-:-:S03]  /*9180*/  FMUL R26, R14, R43 ;  /* 0x0000002b0e1a7220 */ /* 0x000fc60000400000 */
        /* <DEDUP_REMOVED lines=12> */
.L_x_1927:
        /* <DEDUP_REMOVED lines=12> */
[----:B0-----:R-:W-:Y:S05]  /*9310*/  CALL.REL.NOINC `($__internal_21_$__cuda_sm3x_div_rn_noftz_f32_slowpath) ;  /* 0x0000003000707944 */ /* 0x001fea0003c00000 */
[----:B------:R-:W-:-:S07]  /*9320*/  MOV R11, R5 ;  /* 0x00000005000b7202 */ /* 0x000fce0000000f00 */
.L_x_1862:
[----:B------:R-:W-:Y:S05]  /*9330*/  BSYNC.RECONVERGENT B3 ;  /* 0x0000000000037941 */ /* 0x000fea0003800200 */
.L_x_1861:
        /* <DEDUP_REMOVED lines=12> */
[----:B0-----:R-:W-:Y:S05]  /*9400*/  CALL.REL.NOINC `($__internal_21_$__cuda_sm3x_div_rn_noftz_f32_slowpath) ;  /* 0x0000003000347944 */ /* 0x001fea0003c00000 */
[----:B------:R-:W-:-:S07]  /*9410*/  IMAD.MOV.U32 R14, RZ, RZ, R5 ;  /* 0x000000ffff0e7224 */ /* 0x000fce00078e0005 */
.L_x_1864:
[----:B------:R-:W-:Y:S05]  /*9420*/  BSYNC.RECONVERGENT B3 ;  /* 0x0000000000037941 */ /* 0x000fea0003800200 */
.L_x_1863:
        /* <DEDUP_REMOVED lines=12> */
[----:B0-----:R-:W-:Y:S05]  /*94f0*/  CALL.REL.NOINC `($__internal_21_$__cuda_sm3x_div_rn_noftz_f32_slowpath) ;  /* 0x0000002c00f87944 */ /* 0x001fea0003c00000 */
[----:B------:R-:W-:-:S07]  /*9500*/  MOV R0, R5 ;  /* 0x0000000500007202 */ /* 0x000fce0000000f00 */
.L_x_1866:
[----:B------:R-:W-:Y:S05]  /*9510*/  BSYNC.RECONVERGENT B3 ;  /* 0x0000000000037941 */ /* 0x000fea0003800200 */
.L_x_1865:
        /* <DEDUP_REMOVED lines=14> */
.L_x_1868:
[----:B------:R-:W-:Y:S05]  /*9600*/  BSYNC.RECONVERGENT B3 ;  /* 0x0000000000037941 */ /* 0x000fea0003800200 */
.L_x_1867:
        /* <DEDUP_REMOVED lines=14> */
.L_x_1870:
[----:B------:R-:W-:Y:S05]  /*96f0*/  BSYNC.RECONVERGENT B3 ;  /* 0x0000000000037941 */ /* 0x000fea0003800200 */
.L_x_1869:
        /* <DEDUP_REMOVED lines=14> */
.L_x_1872:
[----:B------:R-:W-:Y:S05]  /*97e0*/  BSYNC.RECONVERGENT B3 ;  /* 0x0000000000037941 */ /* 0x000fea0003800200 */
.L_x_1871:
        /* <DEDUP_REMOVED lines=14> */
.L_x_1874:
[----:B------:R-:W-:Y:S05]  /*98d0*/  BSYNC.RECONVERGENT B3 ;  /* 0x0000000000037941 */ /* 0x000fea0003800200 */
.L_x_1873:
        /* <DEDUP_REMOVED lines=14> */
.L_x_1876:
[----:B------:R-:W-:Y:S05]  /*99c0*/  BSYNC.RECONVERGENT B3 ;  /* 0x0000000000037941 */ /* 0x000fea0003800200 */
.L_x_1875:
        /* <DEDUP_REMOVED lines=14> */
.L_x_1878:
[----:B------:R-:W-:Y:S05]  /*9ab0*/  BSYNC.RECONVERGENT B3 ;  /* 0x0000000000037941 */ /* 0x000fea0003800200 */
.L_x_1877:
        /* <DEDUP_REMOVED lines=14> */
.L_x_1880:
[----:B------:R-:W-:Y:S05]  /*9ba0*/  BSYNC.RECONVERGENT B3 ;  /* 0x0000000000037941 */ /* 0x000fea0003800200 */
.L_x_1879:
        /* <DEDUP_REMOVED lines=14> */
.L_x_1882:
[----:B------:R-:W-:Y:S05]  /*9c90*/  BSYNC.RECONVERGENT B3 ;  /* 0x0000000000037941 */ /* 0x000fea0003800200 */
.L_x_1881:
        /* <DEDUP_REMOVED lines=14> */
.L_x_1884:
[----:B------:R-:W-:Y:S05]  /*9d80*/  BSYNC.RECONVERGENT B3 ;  /* 0x0000000000037941 */ /* 0x000fea0003800200 */
.L_x_1883:
        /* <DEDUP_REMOVED lines=14> */
.L_x_1886:
[----:B------:R-:W-:Y:S05]  /*9e70*/  BSYNC.RECONVERGENT B3 ;  /* 0x0000000000037941 */ /* 0x000fea0003800200 */
.L_x_1885:
        /* <DEDUP_REMOVED lines=14> */
.L_x_1888:
[----:B------:R-:W-:Y:S05]  /*9f60*/  BSYNC.RECONVERGENT B3 ;  /* 0x0000000000037941 */ /* 0x000fea0003800200 */
.L_x_1887:
        /* <DEDUP_REMOVED lines=14> */
.L_x_1890:
[----:B------:R-:W-:Y:S05]  /*a050*/  BSYNC.RECONVERGENT B3 ;  /* 0x0000000000037941 */ /* 0x000fea0003800200 */
.L_x_1889:
        /* <DEDUP_REMOVED lines=14> */
.L_x_1892:
[----:B------:R-:W-:Y:S05]  /*a140*/  BSYNC.RECONVERGENT B3 ;  /* 0x0000000000037941 */ /* 0x000fea0003800200 */
.L_x_1891:
        /* <DEDUP_REMOVED lines=14> */
.L_x_1894:
[----:B------:R-:W-:Y:S05]  /*a230*/  BSYNC.RECONVERGENT B3 ;  /* 0x0000000000037941 */ /* 0x000fea0003800200 */
.L_x_1893:
        /* <DEDUP_REMOVED lines=14> */
.L_x_1896:
[----:B------:R-:W-:Y:S05]  /*a320*/  BSYNC.RECONVERGENT B3 ;  /* 0x0000000000037941 */ /* 0x000fea0003800200 */
.L_x_1895:
        /* <DEDUP_REMOVED lines=14> */
.L_x_1898:
[----:B------:R-:W-:Y:S05]  /*a410*/  BSYNC.RECONVERGENT B3 ;  /* 0x0000000000037941 */ /* 0x000fea0003800200 */
.L_x_1897:
        /* <DEDUP_REMOVED lines=14> */
.L_x_1900:
[----:B------:R-:W-:Y:S05]  /*a500*/  BSYNC.RECONVERGENT B3 ;  /* 0x0000000000037941 */ /* 0x000fea0003800200 */
.L_x_1899:
        /* <DEDUP_REMOVED lines=14> */
.L_x_1902:
[----:B------:R-:W-:Y:S05]  /*a5f0*/  BSYNC.RECONVERGENT B3 ;  /* 0x0000000000037941 */ /* 0x000fea0003800200 */
.L_x_1901:
        /* <DEDUP_REMOVED lines=14> */
.L_x_1904:
[----:B------:R-:W-:Y:S05]  /*a6e0*/  BSYNC.RECONVERGENT B3 ;  /* 0x0000000000037941 */ /* 0x000fea0003800200 */
.L_x_1903:
        /* <DEDUP_REMOVED lines=14> */
.L_x_1906:
[----:B------:R-:W-:Y:S05]  /*a7d0*/  BSYNC.RECONVERGENT B3 ;  /* 0x0000000000037941 */ /* 0x000fea0003800200 */
.L_x_1905:
        /* <DEDUP_REMOVED lines=14> */
.L_x_1908:
[----:B------:R-:W-:Y:S05]  /*a8c0*/  BSYNC.RECONVERGENT B3 ;  /* 0x0000000000037941 */ /* 0x000fea0003800200 */
.L_x_1907:
        /* <DEDUP_REMOVED lines=14> */
.L_x_1910:
[----:B------:R-:W-:Y:S05]  /*a9b0*/  BSYNC.RECONVERGENT B3 ;  /* 0x0000000000037941 */ /* 0x000fea0003800200 */
.L_x_1909:
        /* <DEDUP_REMOVED lines=14> */
.L_x_1912:
[----:B------:R-:W-:Y:S05]  /*aaa0*/  BSYNC.RECONVERGENT B3 ;  /* 0x0000000000037941 */ /* 0x000fea0003800200 */
.L_x_1911:
        /* <DEDUP_REMOVED lines=13> */
.L_x_1914:
[----:B------:R-:W-:Y:S05]  /*ab80*/  BSYNC.RECONVERGENT B3 ;  /* 0x0000000000037941 */ /* 0x000fea0003800200 */
.L_x_1913:
        /* <DEDUP_REMOVED lines=67> */
.L_x_1859:
[----:B------:R-:W-:Y:S05]  /*afc0*/  EXIT ;  /* 0x000000000000794d */ /* 0x000fea0003800000 */
.L_x_1860:
[----:B------:R-:W-:Y:S01]  /*afd0*/  HFMA2 R11, -RZ, RZ, 0, 1.847743988037109375e-06 ;  /* 0x0000001fff0b7431 */ /* 0x000fe200000001ff */
[----:B------:R-:W-:Y:S01]  /*afe0*/  BSSY B1, `(.L_x_1916) ;  /* 0x0000006000017945 */ /* 0x000fe20003800000 */
[----:B------:R-:W-:Y:S02]  /*aff0*/  IMAD.MOV.U32 R12, RZ, RZ, 0x10 ;  /* 0x00000010ff0c7424 */ /* 0x000fe400078e00ff */
[----:B------:R-:W-:-:S07]  /*b000*/  IMAD.MOV.U32 R15, RZ, RZ, -0x1 ;  /* 0xffffffffff0f7424 */ /* 0x000fce00078e00ff */
[----:B------:R-:W-:Y:S05]  /*b010*/  WARPSYNC.COLLECTIVE R15, `(.L_x_1917) ;  /* 0x000000000f087348 */ /* 0x000fea0003c00000 */
[----:B------:R0:W1:Y:S02]  /*b020*/  SHFL.BFLY P6, R14, R13, R12, R11 ;  /* 0x0c00000c0d0e7389 */ /* 0x00006400000c000b */
[----:B01----:R-:W-:Y:S05]  /*b030*/  ENDCOLLECTIVE ;  /* 0x000000000000791b */ /* 0x003fea0003800000 */
.L_x_1917:
[----:B------:R-:W-:Y:S05]  /*b040*/  BSYNC B1 ;  /* 0x0000000000017941 */ /* 0x000fea0003800000 */
.L_x_1916:
[----:B------:R-:W-:Y:S01]  /*b050*/  FMNMX R13, R13, R14, !PT ;  /* 0x0000000e0d0d7209 */ /* 0x000fe20007800000 */
[----:B------:R-:W-:Y:S01]  /*b060*/  IMAD.MOV.U32 R11, RZ, RZ, 0x1f ;  /* 0x0000001fff0b7424 */ /* 0x000fe200078e00ff */
[----:B------:R-:W-:Y:S02]  /*b070*/  MOV R12, 0x8 ;  /* 0x00000008000c7802 */ /* 0x000fe40000000f00 */
[----:B------:R-:W-:-:S07]  /*b080*/  MOV R15, 0xffffffff ;  /* 0xffffffff000f7802 */ /* 0x000fce0000000f00 */
[----:B------:R-:W-:Y:S05]  /*b090*/  WARPSYNC.COLLECTIVE R15, `(.L_x_1918) ;  /* 0x000000000f087348 */ /* 0x000fea0003c00000 */
[----:B------:R0:W1:Y:S02]  /*b0a0*/  SHFL.BFLY P6, R14, R13, R12, R11 ;  /* 0x0c00000c0d0e7389 */ /* 0x00006400000c000b */
[----:B01----:R-:W-:Y:S05]  /*b0b0*/  ENDCOLLECTIVE ;  /* 0x000000000000791b */ /* 0x003fea0003800000 */
.L_x_1918:
[----:B------:R-:W-:Y:S01]  /*b0c0*/  HFMA2 R12, -RZ, RZ, 0, 2.384185791015625e-07 ;  /* 0x00000004ff0c7431 */ /* 0x000fe200000001ff */
[----:B------:R-:W-:-:S05]  /*b0d0*/  FMNMX R0, R13, R14, !PT ;  /* 0x0000000e0d007209 */ /* 0x000fca0007800000 */
[----:B------:R-:W-:-:S07]  /*b0e0*/  IMAD.MOV.U32 R13, RZ, RZ, R0 ;  /* 0x000000ffff0d7224 */ /* 0x000fce00078e0000 */
[----:B------:R-:W-:Y:S05]  /*b0f0*/  WARPSYNC.COLLECTIVE R15, `(.L_x_1919) ;  /* 0x000000000f087348 */ /* 0x000fea0003c00000 */
[----:B------:R0:W1:Y:S02]  /*b100*/  SHFL.BFLY P6, R14, R13, R12, R11 ;  /* 0x0c00000c0d0e7389 */ /* 0x00006400000c000b */
[----:B01----:R-:W-:Y:S05]  /*b110*/  ENDCOLLECTIVE ;  /* 0x000000000000791b */ /* 0x003fea0003800000 */
.L_x_1919:
[----:B------:R-:W-:Y:S02]  /*b120*/  MOV R12, 0x2 ;  /* 0x00000002000c7802 */ /* 0x000fe40000000f00 */
[----:B------:R-:W-:-:S05]  /*b130*/  FMNMX R2, R0, R14, !PT ;  /* 0x0000000e00027209 */ /* 0x000fca0007800000 */
[----:B------:R-:W-:-:S07]  /*b140*/  IMAD.MOV.U32 R13, RZ, RZ, R2 ;  /* 0x000000ffff0d7224 */ /* 0x000fce00078e0002 */
[----:B------:R-:W-:Y:S05]  /*b150*/  WARPSYNC.COLLECTIVE R15, `(.L_x_1920) ;  /* 0x000000000f087348 */ /* 0x000fea0003c00000 */
[----:B------:R0:W1:Y:S02]  /*b160*/  SHFL.BFLY P6, R14, R13, R12, R11 ;  /* 0x0c00000c0d0e7389 */ /* 0x00006400000c000b */
[----:B01----:R-:W-:Y:S05]  /*b170*/  ENDCOLLECTIVE ;  /* 0x000000000000791b */ /* 0x003fea0003800000 */
.L_x_1920:
[----:B------:R-:W-:Y:S01]  /*b180*/  HFMA2 R12, -RZ, RZ, 0, 5.9604644775390625e-08 ;  /* 0x00000001ff0c7431 */ /* 0x000fe200000001ff */
[----:B------:R-:W-:-:S05]  /*b190*/  FMNMX R3, R2, R14, !PT ;  /* 0x0000000e02037209 */ /* 0x000fca0007800000 */
[----:B------:R-:W-:-:S07]  /*b1a0*/  IMAD.MOV.U32 R13, RZ, RZ, R3 ;  /* 0x000000ffff0d7224 */ /* 0x000fce00078e0003 */
[----:B------:R-:W-:Y:S05]  /*b1b0*/  WARPSYNC.COLLECTIVE R15, `(.L_x_1921) ;  /* 0x000000000f087348 */ /* 0x000fea0003c00000 */
[----:B------:R0:W1:Y:S02]  /*b1c0*/  SHFL.BFLY P6, R14, R13, R12, R11 ;  /* 0x0c00000c0d0e7389 */ /* 0x00006400000c000b */
[----:B01----:R-:W-:Y:S05]  /*b1d0*/  ENDCOLLECTIVE ;  /* 0x000000000000791b */ /* 0x003fea0003800000 */
.L_x_1921:
        /* <DEDUP_REMOVED lines=93> */
[----:B------:R-:W0:Y:S01]  /*b7b0*/  MUFU.EX2 R15, R15 ;  /* 0x0000000f000f7308 */ /* 0x000e220000000800 */
[----:B-1----:R-:W-:Y:S02]  /*b7c0*/  FMUL R7, R7, R10 ;  /* 0x0000000a07077220 */ /* 0x002fe40000400000 */
        /* <DEDUP_REMOVED lines=8> */
[----:B------:R-:W-:-:S04]  /*b850*/  FADD R19, R15, -12583039 ;  /* 0xcb40007f0f137421 */ /* 0x000fc80000000000 */
[----:B------:R-:W-:Y:S01]  /*b860*/  FFMA R19, R46, 1.4426950216293334961, -R19 ;  /* 0x3fb8aa3b2e137823 */ /* 0x000fe20000000813 */
[----:B-1----:R-:W-:Y:S01]  /*b870*/  FMUL R9, R9, R10 ;  /* 0x0000000a09097220 */ /* 0x002fe20000400000 */
[----:B------:R-:W-:Y:S01]  /*b880*/  SHF.L.U32 R10, R15, 0x17, RZ ;  /* 0x000000170f0a7819 */ /* 0x000fe200000006ff */
[----:B------:R-:W-:Y:S01]  /*b890*/  FFMA.SAT R15, R48, R13, 0.5 ;  /* 0x3f000000300f7423 */ /* 0x000fe2000000200d */
[----:B------:R-:W-:-:S03]  /*b8a0*/  FFMA R19, R46, 1.925963033500011079e-08, R19 ;  /* 0x32a570602e137823 */ /* 0x000fc60000000013 */
[----:B------:R-:W-:-:S03]  /*b8b0*/  FFMA.RM R15, R15, R14, 12582913 ;  /* 0x4b4000010f0f7423 */ /* 0x000fc6000000400e */
[----:B------:R-:W0:Y:S01]  /*b8c0*/  MUFU.EX2 R19, R19 ;  /* 0x0000001300137308 */ /* 0x000e220000000800 */
[C---:B------:R-:W-:Y:S01]  /*b8d0*/  FADD R17, R15.reuse, -12583039 ;  /* 0xcb40007f0f117421 */ /* 0x040fe20000000000 */
[----:B------:R-:W-:-:S03]  /*b8e0*/  IMAD.SHL.U32 R15, R15, 0x800000, RZ ;  /* 0x008000000f0f7824 */ /* 0x000fc600078e00ff */
[----:B------:R-:W-:-:S04]  /*b8f0*/  FFMA R17, R48, 1.4426950216293334961, -R17 ;  /* 0x3fb8aa3b30117823 */ /* 0x000fc80000000811 */
[----:B------:R-:W-:-:S06]  /*b900*/  FFMA R48, R48, 1.925963033500011079e-08, R17 ;  /* 0x32a5706030307823 */ /* 0x000fcc0000000011 */
        /* <DEDUP_REMOVED lines=126> */
[----:B------:R-:W0:Y:S02]  /*c0f0*/  MUFU.EX2 R14, R14 ;  /* 0x0000000e000e7308 */ /* 0x000e240000000800 */
[----:B0-----:R-:W-:Y:S01]  /*c100*/  FMUL R26, R15, R14 ;  /* 0x0000000e0f1a7220 */ /* 0x001fe20000400000 */
[----:B------:R-:W-:Y:S01]  /*c110*/  FFMA R15, R12, 1.925963033500011079e-08, R11 ;  /* 0x32a570600c0f7823 */ /* 0x000fe2000000000b */
[----:B------:R-:W-:-:S04]  /*c120*/  FADD R11, RZ, R5 ;  /* 0x00000005ff0b7221 */ /* 0x000fc80000000000 */
[----:B------:R0:W1:Y:S01]  /*c130*/  MUFU.EX2 R12, R15 ;  /* 0x0000000f000c7308 */ /* 0x0000620000000800 */
[----:B------:R-:W-:Y:S01]  /*c140*/  FADD R11, R11, R0 ;  /* 0x000000000b0b7221 */ /* 0x000fe20000000000 */
[----:B0-----:R-:W-:Y:S01]  /*c150*/  MOV R15, 0xffffffff ;  /* 0xffffffff000f7802 */ /* 0x001fe20000000f00 */
        /* <DEDUP_REMOVED lines=31> */
.L_x_1922:
[----:B------:R-:W-:Y:S02]  /*c350*/  HFMA2 R12, -RZ, RZ, 0, 4.76837158203125e-07 ;  /* 0x00000008ff0c7431 */ /* 0x000fe400000001ff */
[----:B------:R-:W-:-:S04]  /*c360*/  FADD R33, R13, R14 ;  /* 0x0000000e0d217221 */ /* 0x000fc80000000000 */
[----:B------:R-:W-:-:S07]  /*c370*/  IMAD.MOV.U32 R13, RZ, RZ, R33 ;  /* 0x000000ffff0d7224 */ /* 0x000fce00078e0021 */
[----:B------:R-:W-:Y:S05]  /*c380*/  WARPSYNC.COLLECTIVE R15, `(.L_x_1923) ;  /* 0x000000000f087348 */ /* 0x000fea0003c00000 */
[----:B------:R0:W1:Y:S02]  /*c390*/  SHFL.BFLY P6, R14, R13, R12, R11 ;  /* 0x0c00000c0d0e7389 */ /* 0x00006400000c000b */
[----:B01----:R-:W-:Y:S05]  /*c3a0*/  ENDCOLLECTIVE ;  /* 0x000000000000791b */ /* 0x003fea0003800000 */
.L_x_1923:
[----:B------:R-:W-:Y:S01]  /*c3b0*/  MOV R12, 0x4 ;  /* 0x00000004000c7802 */ /* 0x000fe20000000f00 */
[----:B------:R-:W-:-:S04]  /*c3c0*/  FADD R36, R33, R14 ;  /* 0x0000000e21247221 */ /* 0x000fc80000000000 */
[----:B------:R-:W-:-:S07]  /*c3d0*/  IMAD.MOV.U32 R13, RZ, RZ, R36 ;  /* 0x000000ffff0d7224 */ /* 0x000fce00078e0024 */
[----:B------:R-:W-:Y:S05]  /*c3e0*/  WARPSYNC.COLLECTIVE R15, `(.L_x_1924) ;  /* 0x000000000f087348 */ /* 0x000fea0003c00000 */
[----:B------:R0:W1:Y:S02]  /*c3f0*/  SHFL.BFLY P6, R14, R13, R12, R11 ;  /* 0x0c00000c0d0e7389 */ /* 0x00006400000c000b */
[----:B01----:R-:W-:Y:S05]  /*c400*/  ENDCOLLECTIVE ;  /* 0x000000000000791b */ /* 0x003fea0003800000 */
.L_x_1924:
[----:B------:R-:W-:Y:S02]  /*c410*/  HFMA2 R12, -RZ, RZ, 0, 1.1920928955078125e-07 ;  /* 0x00000002ff0c7431 */ /* 0x000fe400000001ff */
[----:B------:R-:W-:-:S04]  /*c420*/  FADD R37, R36, R14 ;  /* 0x0000000e24257221 */ /* 0x000fc80000000000 */
[----:B------:R-:W-:-:S07]  /*c430*/  IMAD.MOV.U32 R13, RZ, RZ, R37 ;  /* 0x000000ffff0d7224 */ /* 0x000fce00078e0025 */
[----:B------:R-:W-:Y:S05]  /*c440*/  WARPSYNC.COLLECTIVE R15, `(.L_x_1925) ;  /* 0x000000000f087348 */ /* 0x000fea0003c00000 */
[----:B------:R0:W1:Y:S02]  /*c450*/  SHFL.BFLY P6, R14, R13, R12, R11 ;  /* 0x0c00000c0d0e7389 */ /* 0x00006400000c000b */
[----:B01----:R-:W-:Y:S05]  /*c460*/  ENDCOLLECTIVE ;  /* 0x000000000000791b */ /* 0x003fea0003800000 */
.L_x_1925:
[----:B------:R-:W-:Y:S01]  /*c470*/  MOV R12, 0x1 ;  /* 0x00000001000c7802 */ /* 0x000fe20000000f00 */
[----:B------:R-:W-:-:S04]  /*c480*/  FADD R38, R37, R14 ;  /* 0x0000000e25267221 */ /* 0x000fc80000000000 */
[----:B------:R-:W-:-:S07]  /*c490*/  IMAD.MOV.U32 R13, RZ, RZ, R38 ;  /* 0x000000ffff0d7224 */ /* 0x000fce00078e0026 */
[----:B------:R-:W-:Y:S05]  /*c4a0*/  WARPSYNC.COLLECTIVE R15, `(.L_x_1926) ;  /* 0x000000000f087348 */ /* 0x000fea0003c00000 */
[----:B------:R0:W1:Y:S02]  /*c4b0*/  SHFL.BFLY P6, R14, R13, R12, R11 ;  /* 0x0c00000c0d0e7389 */ /* 0x00006400000c000b */
[----:B01----:R-:W-:Y:S05]  /*c4c0*/  ENDCOLLECTIVE ;  /* 0x000000000000791b */ /* 0x003fea0003800000 */
.L_x_1926:
[----:B------:R-:W-:Y:S05]  /*c4d0*/  BRA `(.L_x_1927) ;  /* 0xffffffcc005c7947 */ /* 0x000fea000383ffff */
        .weak           $__internal_21_$__cuda_sm3x_div_rn_noftz_f32_slowpath
        .type           $__internal_21_$__cuda_sm3x_div_rn_noftz_f32_slowpath,@function
        .size           $__internal_21_$__cuda_sm3x_div_rn_noftz_f32_slowpath,(.L_x_37398 - $__internal_21_$__cuda_sm3x_div_rn_noftz_f32_slowpath)
$__internal_21_$__cuda_sm3x_div_rn_noftz_f32_slowpath:
        /* <DEDUP_REMOVED lines=27> */
[----:B------:R-:W-:Y:S02]  /*c690*/  IADD3 R36, PT, PT, R38, -0x1, RZ ;  /* 0xffffffff26247810 */ /* 0x000fe40007ffe0ff */
[----:B------:R-:W-:Y:S02]  /*c6a0*/  ISETP.GE.AND P1, PT, R37, RZ, PT ;  /* 0x000000ff2500720c */ /* 0x000fe40003f26270 */
[----:B------:R-:W-:-:S11]  /*c6b0*/  ISETP.GE.AND P0, PT, R36, RZ, PT ;  /* 0x000000ff2400720c */ /* 0x000fd60003f06270 */
[----:B------:R-:W-:Y:S02]  /*c6c0*/  @!P1 FFMA R12, R12, 1.84467440737095516160e+19, RZ ;  /* 0x5f8000000c0c9823 */ /* 0x000fe400000000ff */
[----:B------:R-:W-:Y:S01]  /*c6d0*/  @P0 IMAD.MOV.U32 R36, RZ, RZ, RZ ;  /* 0x000000ffff240224 */ /* 0x000fe200078e00ff */
[----:B------:R-:W-:Y:S01]  /*c6e0*/  @!P0 MOV R36, 0xffffffc0 ;  /* 0xffffffc000248802 */ /* 0x000fe20000000f00 */
[----:B------:R-:W-:-:S04]  /*c6f0*/  @!P0 FFMA R5, R5, 1.84467440737095516160e+19, RZ ;  /* 0x5f80000005058823 */ /* 0x000fc800000000ff */
[----:B------:R-:W-:-:S07]  /*c700*/  @!P1 VIADD R36, R36, 0x40 ;  /* 0x0000004024249836 */ /* 0x000fce0000000000 */
.L_x_1929:
[----:B------:R-:W-:Y:S01]  /*c710*/  LEA R37, R13, 0xc0800000, 0x17 ;  /* 0xc08000000d257811 */ /* 0x000fe200078eb8ff */
[----:B------:R-:W-:Y:S01]  /*c720*/  VIADD R38, R38, 0xffffff81 ;  /* 0xffffff8126267836 */ /* 0x000fe20000000000 */
[----:B------:R-:W-:Y:S02]  /*c730*/  BSSY.RECONVERGENT B2, `(.L_x_1934) ;  /* 0x0000035000027945 */ /* 0x000fe40003800200 */
[----:B------:R-:W-:Y:S01]  /*c740*/  IADD3 R45, PT, PT, -R37, R12, RZ ;  /* 0x0000000c252d7210 */ /* 0x000fe20007ffe1ff */
[----:B------:R-:W-:-:S03]  /*c750*/  IMAD R5, R38, -0x800000, R5 ;  /* 0xff80000026057824 */ /* 0x000fc600078e0205 */
[----:B------:R0:W1:Y:S01]  /*c760*/  MUFU.RCP R37, R45 ;  /* 0x0000002d00257308 */ /* 0x0000620000001000 */
[----:B------:R-:W-:Y:S01]  /*c770*/  FADD.FTZ R44, -R45, -RZ ;  /* 0x800000ff2d2c7221 */ /* 0x000fe20000010100 */
        /* <DEDUP_REMOVED lines=25> */
[C---:B------:R-:W-:Y:S02]  /*c910*/  ISETP.NE.AND P1, PT, R13.reuse, RZ, PT ;  /* 0x000000ff0d00720c */ /* 0x040fe40003f25270 */
[----:B------:R-:W-:Y:S01]  /*c920*/  LOP3.LUT R38, R36, 0x7fffff, RZ, 0xc0, !PT ;  /* 0x007fffff24267812 */ /* 0x000fe200078ec0ff */
[CCC-:B------:R-:W-:Y:S01]  /*c930*/  FFMA.RP R36, R12.reuse, R44.reuse, R37.reuse ;  /* 0x0000002c0c247223 */ /* 0x1c0fe20000008025 */
[----:B------:R-:W-:Y:S01]  /*c940*/  FFMA.RM R37, R12, R44, R37 ;  /* 0x0000002c0c257223 */ /* 0x000fe20000004025 */
[----:B------:R-:W-:Y:S02]  /*c950*/  IADD3 R13, PT, PT, -R13, RZ, RZ ;  /* 0x000000ff0d0d7210 */ /* 0x000fe40007ffe1ff */
        /* <DEDUP_REMOVED lines=14> */
.L_x_1936:
[----:B------:R-:W-:-:S04]  /*ca40*/  LOP3.LUT R5, R5, 0x80000000, RZ, 0xc0, !PT ;  /* 0x8000000005057812 */ /* 0x000fc800078ec0ff */
[----:B------:R-:W-:Y:S01]  /*ca50*/  LOP3.LUT R5, R5, 0x7f800000, RZ, 0xfc, !PT ;  /* 0x7f80000005057812 */ /* 0x000fe200078efcff */
[----:B------:R-:W-:Y:S06]  /*ca60*/  BRA `(.L_x_1937) ;  /* 0x0000000000047947 */ /* 0x000fec0003800000 */
.L_x_1935:
[----:B------:R-:W-:-:S07]  /*ca70*/  LEA R5, R36, R5, 0x17 ;  /* 0x0000000524057211 */ /* 0x000fce00078eb8ff */
.L_x_1937:
[----:B------:R-:W-:Y:S05]  /*ca80*/  BSYNC.RECONVERGENT B2 ;  /* 0x0000000000027941 */ /* 0x000fea0003800200 */
.L_x_1934:
[----:B------:R-:W-:Y:S05]  /*ca90*/  BRA `(.L_x_1938) ;  /* 0x0000000000207947 */ /* 0x000fea0003800000 */
.L_x_1933:
[----:B------:R-:W-:-:S04]  /*caa0*/  LOP3.LUT R5, R12, 0x80000000, R5, 0x48, !PT ;  /* 0x800000000c057812 */ /* 0x000fc800078e4805 */
[----:B------:R-:W-:Y:S01]  /*cab0*/  LOP3.LUT R5, R5, 0x7f800000, RZ, 0xfc, !PT ;  /* 0x7f80000005057812 */ /* 0x000fe200078efcff */
[----:B------:R-:W-:Y:S06]  /*cac0*/  BRA `(.L_x_1938) ;  /* 0x0000000000147947 */ /* 0x000fec0003800000 */
.L_x_1932:
[----:B------:R-:W-:Y:S01]  /*cad0*/  LOP3.LUT R5, R12, 0x80000000, R5, 0x48, !PT ;  /* 0x800000000c057812 */ /* 0x000fe200078e4805 */
[----:B------:R-:W-:Y:S06]  /*cae0*/  BRA `(.L_x_1938) ;  /* 0x00000000000c7947 */ /* 0x000fec0003800000 */
.L_x_1931:
[----:B------:R-:W0:Y:S01]  /*caf0*/  MUFU.RSQ R5, -QNAN ;  /* 0xffc0000000057908 */ /* 0x000e220000001400 */
[----:B------:R-:W-:Y:S05]  /*cb00*/  BRA `(.L_x_1938) ;  /* 0x0000000000047947 */ /* 0x000fea0003800000 */
.L_x_1930:
[----:B------:R-:W-:-:S07]  /*cb10*/  FADD.FTZ R5, R5, R12 ;  /* 0x0000000c05057221 */ /* 0x000fce0000010000 */
.L_x_1938:
[----:B------:R-:W-:Y:S05]  /*cb20*/  BSYNC.RECONVERGENT B1 ;  /* 0x0000000000017941 */ /* 0x000fea0003800200 */
.L_x_1928:
[----:B------:R-:W-:Y:S02]  /*cb30*/  HFMA2 R13, -RZ, RZ, 0, 0 ;  /* 0x00000000ff0d7431 */ /* 0x000fe400000001ff */
[----:B------:R-:W-:-:S04]  /*cb40*/  IMAD.MOV.U32 R12, RZ, RZ, R33 ;  /* 0x000000ffff0c7224 */ /* 0x000fc800078e0021 */
[----:B0-----:R-:W-:Y:S05]  /*cb50*/  RET.REL.NODEC R12 `(_Z15SoftmaxWarpImplI22BroadcastScaleMaskLoadIffbLm4EiE11DirectStoreIffEfLi1ELi27ELi32ELi1ELb0EL9Algorithm0EEvT_T0_ll) ;  /* 0xffffff340c287950 */ /* 0x001fea0003c3ffff */
.L_x_1939:
        /* <DEDUP_REMOVED lines=10> */
.L_x_37398:


//--------------------- .text._Z15SoftmaxWarpImplI22BroadcastScaleMaskLoadIffbLm4EiE11DirectStoreIffEfLi1ELi26ELi32ELi1ELb1EL9Algorithm0EEvT_T0_ll --------------------------
	.section	.text._Z15SoftmaxWarpImplI22BroadcastScaleMaskLoadIffbLm4EiE11DirectStoreIffEfLi1ELi26ELi32ELi1ELb1EL9Algorithm0EEvT_T0_ll,"ax",@progbits
	.align	128
        .global         _Z15SoftmaxWarpImplI22BroadcastScaleMaskLoadIffbLm4EiE11DirectStoreIffEfLi1ELi26ELi32ELi1ELb1EL9Algorithm0EEvT_T0_ll
        .type           _Z15SoftmaxWarpImplI22BroadcastScaleMaskLoadIffbLm4EiE11DirectStoreIffEfLi1ELi26ELi32ELi1ELb1EL9Algorithm0EEvT_T0_ll,@function
        .size           _Z15SoftmaxWarpImplI22BroadcastScaleMaskLoadIffbLm4EiE11DirectStoreIffEfLi1ELi26ELi32ELi1ELb1EL9Algorithm0EEvT_T0_ll,(.L_x_37399 - _Z15SoftmaxWarpImplI22BroadcastScaleMaskLoadIffbLm4EiE11DirectStoreIffEfLi1ELi26ELi32ELi1ELb1EL9Algorithm0EEvT_T0_ll)
        .other          _Z15SoftmaxWarpImplI22BroadcastScaleMaskLoadIffbLm4EiE11DirectStoreIffEfLi1ELi26ELi32ELi1ELb1EL9Algorithm0EEvT_T0_ll,@"STO_CUDA_ENTRY STV_DEFAULT"
_Z15SoftmaxWarpImplI22BroadcastScaleMaskLoadIffbLm4EiE11DirectStoreIffEfLi1ELi26ELi32ELi1ELb1EL9Algorithm0EEvT_T0_ll:
.text._Z15SoftmaxWarpImplI22BroadcastScaleMaskLoadIffbLm4EiE11DirectStoreIffEfLi1ELi26ELi32ELi1ELb1EL9Algorithm0EEvT_T0_ll:
        /* <DEDUP_REMOVED lines=29> */
.L_x_1940:
        /* <DEDUP_REMOVED lines=16> */
[C---:B------:R-:W-:Y:S02]  /*02d0*/  VIADD R9, R31.reuse, 0x180 ;  /* 0x000001801f097836 */ /* 0x040fe40000000000 */
[C---:B------:R-:W-:Y:S02]  /*02e0*/  VIADD R17, R31.reuse, 0x1a0 ;  /* 0x000001a01f117836 */ /* 0x040fe40000000000 */
[----:B------:R-:W-:-:S02]  /*02f0*/  VIADD R19, R31, 0x1c0 ;  /* 0x000001c01f137836 */ /* 0x000fc40000000000 */
[C---:B------:R-:W-:Y:S02]  /*0300*/  VIADD R23, R31.reuse, 0x200 ;  /* 0x000002001f177836 */ /* 0x040fe40000000000 */
[C---:B------:R-:W-:Y:S02]  /*0310*/  VIADD R25, R31.reuse, 0x240 ;  /* 0x000002401f197836 */ /* 0x040fe40000000000 */
[----:B------:R-:W-:-:S07]  /*0320*/  VIADD R27, R31, 0x280 ;  /* 0x000002801f1b7836 */ /* 0x000fce0000000000 */
.L_x_2047:
[----:B------:R-:W0:Y:S01]  /*0330*/  LDC.64 R14, c[0x0][0x410] ;  /* 0x00010400ff0e7b82 */ /* 0x000e220000000a00 */
[C---:B---3--:R-:W-:Y:S01]  /*0340*/  VIADD R33, R31.reuse, 0x40 ;  /* 0x000000401f217836 */ /* 0x048fe20000000000 */
[C---:B------:R-:W-:Y:S01]  /*0350*/  IADD3 R35, PT, PT, R31.reuse, 0x20, RZ ;  /* 0x000000201f237810 */ /* 0x040fe20007ffe0ff */
[C---:B------:R-:W-:Y:S01]  /*0360*/  VIADD R29, R31.reuse, 0x60 ;  /* 0x000000601f1d7836 */ /* 0x040fe20000000000 */
[----:B------:R-:W-:Y:S01]  /*0370*/  BSSY.RECONVERGENT B1, `(.L_x_1942) ;  /* 0x0000084000017945 */ /* 0x000fe20003800200 */
[C---:B------:R-:W-:Y:S01]  /*0380*/  VIADD R11, R31.reuse, 0x80 ;  /* 0x000000801f0b7836 */ /* 0x040fe20000000000 */
[----:B------:R-:W-:Y:S01]  /*0390*/  MOV R4, 0xff800000 ;  /* 0xff80000000047802 */ /* 0x000fe20000000f00 */
[----:B------:R-:W-:Y:S02]  /*03a0*/  IMAD.MOV.U32 R6, RZ, RZ, -0x800000 ;  /* 0xff800000ff067424 */ /* 0x000fe400078e00ff */
[----:B------:R-:W-:Y:S01]  /*03b0*/  IMAD.MOV.U32 R13, RZ, RZ, -0x800000 ;  /* 0xff800000ff0d7424 */ /* 0x000fe200078e00ff */
[----:B0-----:R-:W-:-:S02]  /*03c0*/  ISETP.GE.U32.AND P3, PT, R31, R14, PT ;  /* 0x0000000e1f00720c */ /* 0x001fc40003f66070 */
[-C--:B------:R-:W-:Y:S02]  /*03d0*/  ISETP.GE.U32.AND P0, PT, R35, R14.reuse, PT ;  /* 0x0000000e2300720c */ /* 0x080fe40003f06070 */
[-C--:B------:R-:W-:Y:S02]  /*03e0*/  ISETP.GE.AND.EX P3, PT, RZ, R15.reuse, PT, P3 ;  /* 0x0000000fff00720c */ /* 0x080fe40003f66330 */
[-C--:B------:R-:W-:Y:S02]  /*03f0*/  ISETP.GE.U32.AND P1, PT, R33, R14.reuse, PT ;  /* 0x0000000e2100720c */ /* 0x080fe40003f26070 */
[-C--:B------:R-:W-:Y:S02]  /*0400*/  ISETP.GE.U32.AND P2, PT, R29, R14.reuse, PT ;  /* 0x0000000e1d00720c */ /* 0x080fe40003f46070 */
[----:B------:R-:W-:Y:S02]  /*0410*/  ISETP.GE.U32.AND P4, PT, R11, R14, PT ;  /* 0x0000000e0b00720c */ /* 0x000fe40003f86070 */
[----:B------:R-:W-:-:S02]  /*0420*/  ISETP.GE.AND.EX P0, PT, RZ, R15, PT, P0 ;  /* 0x0000000fff00720c */ /* 0x000fc40003f06300 */
[-C--:B------:R-:W-:Y:S02]  /*0430*/  ISETP.GE.AND.EX P1, PT, RZ, R15.reuse, PT, P1 ;  /* 0x0000000fff00720c */ /* 0x080fe40003f26310 */
[-C--:B------:R-:W-:Y:S02]  /*0440*/  ISETP.GE.AND.EX P2, PT, RZ, R15.reuse, PT, P2 ;  /* 0x0000000fff00720c */ /* 0x080fe40003f46320 */
[----:B------:R-:W-:Y:S01]  /*0450*/  ISETP.GE.AND.EX P4, PT, RZ, R15, PT, P4 ;  /* 0x0000000fff00720c */ /* 0x000fe20003f86340 */
[----:B--2---:R-:W-:-:S12]  /*0460*/  @P3 BRA `(.L_x_1943) ;  /* 0x0000000400d03947 */ /* 0x004fd80003800000 */
        /* <DEDUP_REMOVED lines=17> */
[----:B-1----:R-:W-:-:S04]  /*0580*/  IABS R41, R18 ;  /* 0x0000001200297213 */ /* 0x002fc80000000000 */
[----:B------:R-:W0:Y:S01]  /*0590*/  I2F.RP R16, R41 ;  /* 0x0000002900107306 */ /* 0x000e220000209400 */
[----:B------:R-:W-:-:S04]  /*05a0*/  IMAD.HI.U32 R8, R13, R10, RZ ;  /* 0x0000000a0d087227 */ /* 0x000fc800078e00ff */
[----:B------:R-:W-:-:S04]  /*05b0*/  IMAD.MOV R12, RZ, RZ, -R8 ;  /* 0x000000ffff0c7224 */ /* 0x000fc800078e0a08 */
[----:B------:R-:W-:-:S05]  /*05c0*/  IMAD R10, R37, R12, R10 ;  /* 0x0000000c250a7224 */ /* 0x000fca00078e020a */
[----:B------:R-:W-:Y:S01]  /*05d0*/  ISETP.GT.U32.AND P5, PT, R37, R10, PT ;  /* 0x0000000a2500720c */ /* 0x000fe20003fa4070 */
[----:B0-----:R-:W0:-:S12]  /*05e0*/  MUFU.RCP R16, R16 ;  /* 0x0000001000107308 */ /* 0x001e180000001000 */
[----:B------:R-:W-:Y:S01]  /*05f0*/  @!P5 IMAD.IADD R10, R10, 0x1, -R37 ;  /* 0x000000010a0ad824 */ /* 0x000fe200078e0a25 */
[----:B------:R-:W-:-:S04]  /*0600*/  @!P5 IADD3 R8, PT, PT, R8, 0x1, RZ ;  /* 0x000000010808d810 */ /* 0x000fc80007ffe0ff */
[----:B------:R-:W-:Y:S01]  /*0610*/  ISETP.GE.U32.AND P6, PT, R10, R37, PT ;  /* 0x000000250a00720c */ /* 0x000fe20003fc6070 */
[----:B0-----:R-:W-:Y:S01]  /*0620*/  VIADD R12, R16, 0xffffffe ;  /* 0x0ffffffe100c7836 */ /* 0x001fe20000000000 */
[----:B------:R-:W-:Y:S01]  /*0630*/  LOP3.LUT R10, R4, R39, RZ, 0x3c, !PT ;  /* 0x00000027040a7212 */ /* 0x000fe200078e3cff */
[----:B------:R-:W0:Y:S02]  /*0640*/  LDC R16, c[0x0][0x3c0] ;  /* 0x0000f000ff107b82 */ /* 0x000e240000000800 */
[----:B------:R1:W2:Y:S01]  /*0650*/  F2I.FTZ.U32.TRUNC.NTZ R13, R12 ;  /* 0x0000000c000d7305 */ /* 0x0002a2000021f000 */
[----:B------:R-:W-:-:S07]  /*0660*/  ISETP.GE.AND P5, PT, R10, RZ, PT ;  /* 0x000000ff0a00720c */ /* 0x000fce0003fa6270 */
[----:B------:R-:W-:Y:S01]  /*0670*/  @P6 VIADD R8, R8, 0x1 ;  /* 0x0000000108086836 */ /* 0x000fe20000000000 */
[----:B------:R-:W-:Y:S01]  /*0680*/  ISETP.NE.AND P6, PT, R39, RZ, PT ;  /* 0x000000ff2700720c */ /* 0x000fe20003fc5270 */
[----:B-1----:R-:W-:Y:S02]  /*0690*/  IMAD.MOV.U32 R12, RZ, RZ, RZ ;  /* 0x000000ffff0c7224 */ /* 0x002fe400078e00ff */
[----:B------:R-:W-:Y:S02]  /*06a0*/  IMAD.MOV.U32 R20, RZ, RZ, R8 ;  /* 0x000000ffff147224 */ /* 0x000fe400078e0008 */
[----:B--2---:R-:W-:-:S03]  /*06b0*/  IMAD.MOV R10, RZ, RZ, -R13 ;  /* 0x000000ffff0a7224 */ /* 0x004fc600078e0a0d */
[----:B------:R-:W-:Y:S01]  /*06c0*/  @!P5 IADD3 R20, PT, PT, -R20, RZ, RZ ;  /* 0x000000ff1414d210 */ /* 0x000fe20007ffe1ff */
[----:B------:R-:W-:-:S04]  /*06d0*/  IMAD R37, R10, R41, RZ ;  /* 0x000000290a257224 */ /* 0x000fc800078e02ff */
[----:B------:R-:W-:Y:S01]  /*06e0*/  @!P6 LOP3.LUT R20, RZ, R39, RZ, 0x33, !PT ;  /* 0x00000027ff14e212 */ /* 0x000fe200078e33ff */
[----:B------:R-:W-:-:S04]  /*06f0*/  IMAD.HI.U32 R12, R13, R37, R12 ;  /* 0x000000250d0c7227 */ /* 0x000fc800078e000c */
[----:B------:R-:W-:-:S04]  /*0700*/  IMAD.MOV R8, RZ, RZ, -R20 ;  /* 0x000000ffff087224 */ /* 0x000fc800078e0a14 */
[----:B------:R-:W-:Y:S01]  /*0710*/  IMAD R43, R39, R8, R4 ;  /* 0x00000008272b7224 */ /* 0x000fe200078e0204 */
[----:B0-----:R-:W-:-:S04]  /*0720*/  IABS R39, R16 ;  /* 0x0000001000277213 */ /* 0x001fc80000000000 */
[----:B------:R-:W-:-:S05]  /*0730*/  IABS R8, R43 ;  /* 0x0000002b00087213 */ /* 0x000fca0000000000 */
        /* <DEDUP_REMOVED lines=11> */
[----:B------:R-:W-:Y:S01]  /*07f0*/  ISETP.GE.AND P5, PT, R8, RZ, PT ;  /* 0x000000ff0800720c */ /* 0x000fe20003fa6270 */
[----:B0-----:R-:W-:-:S06]  /*0800*/  VIADD R13, R10, 0xffffffe ;  /* 0x0ffffffe0a0d7836 */ /* 0x001fcc0000000000 */
[----:B------:R-:W-:Y:S02]  /*0810*/  @P6 IADD3 R12, PT, PT, R12, 0x1, RZ ;  /* 0x000000010c0c6810 */ /* 0x000fe40007ffe0ff */
[----:B------:R-:W-:Y:S01]  /*0820*/  ISETP.NE.AND P6, PT, R18, RZ, PT ;  /* 0x000000ff1200720c */ /* 0x000fe20003fc5270 */
[----:B------:R-:W0:Y:S02]  /*0830*/  F2I.FTZ.U32.TRUNC.NTZ R13, R13 ;  /* 0x0000000d000d7305 */ /* 0x000e24000021f000 */
[----:B------:R-:W-:Y:S02]  /*0840*/  IMAD.MOV.U32 R22, RZ, RZ, R12 ;  /* 0x000000ffff167224 */ /* 0x000fe400078e000c */
[----:B------:R-:W-:Y:S02]  /*0850*/  IMAD.MOV.U32 R12, RZ, RZ, RZ ;  /* 0x000000ffff0c7224 */ /* 0x000fe400078e00ff */
[----:B------:R-:W-:-:S06]  /*0860*/  @!P5 IMAD.MOV R22, RZ, RZ, -R22 ;  /* 0x000000ffff16d224 */ /* 0x000fcc00078e0a16 */
[----:B------:R-:W-:Y:S02]  /*0870*/  @!P6 LOP3.LUT R22, RZ, R18, RZ, 0x33, !PT ;  /* 0x00000012ff16e212 */ /* 0x000fe400078e33ff */
[----:B0-----:R-:W-:-:S03]  /*0880*/  IADD3 R8, PT, PT, RZ, -R13, RZ ;  /* 0x8000000dff087210 */ /* 0x001fc60007ffe0ff */
        /* <DEDUP_REMOVED lines=16> */
[----:B------:R-:W-:Y:S01]  /*0990*/  ISETP.GE.U32.AND P5, PT, R8, R39, PT ;  /* 0x000000270800720c */ /* 0x000fe20003fa6070 */
[----:B------:R-:W-:Y:S01]  /*09a0*/  IMAD R10, R10, UR36, RZ ;  /* 0x000000240a0a7c24 */ /* 0x000fe2000f8e02ff */
[----:B------:R-:W-:Y:S01]  /*09b0*/  LOP3.LUT R8, R43, R16, RZ, 0x3c, !PT ;  /* 0x000000102b087212 */ /* 0x000fe200078e3cff */
[----:B------:R-:W2:Y:S03]  /*09c0*/  LDC.64 R38, c[0x0][0x3a8] ;  /* 0x0000ea00ff267b82 */ /* 0x000ea60000000a00 */
[----:B------:R-:W-:-:S07]  /*09d0*/  ISETP.GE.AND P6, PT, R8, RZ, PT ;  /* 0x000000ff0800720c */ /* 0x000fce0003fc6270 */
[----:B------:R-:W-:Y:S02]  /*09e0*/  @P5 IADD3 R12, PT, PT, R12, 0x1, RZ ;  /* 0x000000010c0c5810 */ /* 0x000fe40007ffe0ff */
[----:B------:R-:W-:-:S04]  /*09f0*/  ISETP.NE.AND P5, PT, R16, RZ, PT ;  /* 0x000000ff1000720c */ /* 0x000fc80003fa5270 */
[----:B------:R-:W-:Y:S01]  /*0a00*/  @!P6 IMAD.MOV R12, RZ, RZ, -R12 ;  /* 0x000000ffff0ce224 */ /* 0x000fe200078e0a0c */
[----:B0-----:R-:W-:Y:S02]  /*0a10*/  ISETP.NE.U32.AND P6, PT, R36, 0x1, PT ;  /* 0x000000012400780c */ /* 0x001fe40003fc5070 */
[----:B------:R-:W-:-:S06]  /*0a20*/  SHF.R.S64 R36, RZ, 0x1e, R4 ;  /* 0x0000001eff247819 */ /* 0x000fcc0000001004 */
[----:B------:R-:W-:Y:S02]  /*0a30*/  @!P5 LOP3.LUT R12, RZ, R16, RZ, 0x33, !PT ;  /* 0x00000010ff0cd212 */ /* 0x000fe400078e33ff */
[----:B------:R-:W-:Y:S02]  /*0a40*/  ISETP.NE.AND.EX P5, PT, R37, RZ, PT, P6 ;  /* 0x000000ff2500720c */ /* 0x000fe40003fa5360 */
[----:B-1----:R-:W-:Y:S01]  /*0a50*/  ISETP.NE.U32.AND P6, PT, R40, 0x1, PT ;  /* 0x000000012800780c */ /* 0x002fe20003fc5070 */
[----:B------:R-:W-:Y:S01]  /*0a60*/  IMAD.MOV R37, RZ, RZ, -R12 ;  /* 0x000000ffff257224 */ /* 0x000fe200078e0a0c */
[----:B------:R-:W-:Y:S02]  /*0a70*/  SEL R13, R22, RZ, P5 ;  /* 0x000000ff160d7207 */ /* 0x000fe40002800000 */
[----:B--2---:R-:W-:Y:S01]  /*0a80*/  ISETP.NE.U32.AND P5, PT, R38, 0x1, PT ;  /* 0x000000012600780c */ /* 0x004fe20003fa5070 */
[----:B------:R-:W-:Y:S01]  /*0a90*/  IMAD R8, R16, R37, R43 ;  /* 0x0000002510087224 */ /* 0x000fe200078e022b */
[----:B------:R-:W-:Y:S01]  /*0aa0*/  ISETP.NE.AND.EX P6, PT, R41, RZ, PT, P6 ;  /* 0x000000ff2900720c */ /* 0x000fe20003fc5360 */
[----:B------:R-:W-:Y:S01]  /*0ab0*/  IMAD R13, R13, UR37, R10 ;  /* 0x000000250d0d7c24 */ /* 0x000fe2000f8e020a */
[----:B------:R-:W-:-:S02]  /*0ac0*/  ISETP.NE.AND.EX P5, PT, R39, RZ, PT, P5 ;  /* 0x000000ff2700720c */ /* 0x000fc40003fa5350 */
        /* <DEDUP_REMOVED lines=14> */
.L_x_1943:
[----:B------:R-:W-:Y:S05]  /*0bb0*/  BSYNC.RECONVERGENT B1 ;  /* 0x0000000000017941 */ /* 0x000fea0003800200 */
.L_x_1942:
[----:B------:R-:W-:Y:S04]  /*0bc0*/  BSSY.RECONVERGENT B1, `(.L_x_1944) ;  /* 0x0000078000017945 */ /* 0x000fe80003800200 */
[----:B------:R-:W-:Y:S05]  /*0bd0*/  @P0 BRA `(.L_x_1945) ;  /* 0x0000000400d80947 */ /* 0x000fea0003800000 */
[----:B------:R-:W0:Y:S01]  /*0be0*/  LDC R12, c[0x0][0x3b8] ;  /* 0x0000ee00ff0c7b82 */ /* 0x000e220000000800 */
[----:B------:R-:W-:Y:S01]  /*0bf0*/  IMAD R35, R0, UR52, R35 ;  /* 0x0000003400237c24 */ /* 0x000fe2000f8e0223 */
[C---:B-1----:R-:W-:Y:S02]  /*0c00*/  R2UR UR6, R46.reuse ;  /* 0x000000002e0672ca */ /* 0x042fe400000e0000 */
[C---:B------:R-:W-:Y:S02]  /*0c10*/  R2UR UR7, R47.reuse ;  /* 0x000000002f0772ca */ /* 0x040fe400000e0000 */
[----:B------:R-:W-:Y:S02]  /*0c20*/  SHF.R.S64 R34, RZ, 0x1e, R35 ;  /* 0x0000001eff227819 */ /* 0x000fe40000001023 */
[----:B------:R-:W1:Y:S01]  /*0c30*/  LDC R18, c[0x0][0x3bc] ;  /* 0x0000ef00ff127b82 */ /* 0x000e620000000800 */
[----:B------:R-:W-:Y:S02]  /*0c40*/  R2UR UR4, R46 ;  /* 0x000000002e0472ca */ /* 0x000fe400000e0000 */
[----:B------:R-:W-:-:S05]  /*0c50*/  R2UR UR5, R47 ;  /* 0x000000002f0572ca */ /* 0x000fca00000e0000 */
        /* <DEDUP_REMOVED lines=13> */
[----:B------:R-:W-:-:S06]  /*0d30*/  IMAD.HI.U32 R41, R37, R41, R36 ;  /* 0x0000002925297227 */ /* 0x000fcc00078e0024 */
[----:B------:R-:W-:Y:S01]  /*0d40*/  IMAD.HI.U32 R6, R41, R8, RZ ;  /* 0x0000000829067227 */ /* 0x000fe200078e00ff */
[----:B------:R-:W-:-:S03]  /*0d50*/  MOV R41, R10 ;  /* 0x0000000a00297202 */ /* 0x000fc60000000f00 */
[----:B------:R-:W-:Y:S01]  /*0d60*/  IMAD.MOV R37, RZ, RZ, -R6 ;  /* 0x000000ffff257224 */ /* 0x000fe200078e0a06 */
[----:B------:R-:W3:Y:S03]  /*0d70*/  I2F.RP R16, R41 ;  /* 0x0000002900107306 */ /* 0x000ee60000209400 */
[----:B------:R-:W-:-:S05]  /*0d80*/  IMAD R8, R39, R37, R8 ;  /* 0x0000002527087224 */ /* 0x000fca00078e0208 */
[----:B------:R-:W-:Y:S01]  /*0d90*/  ISETP.GT.U32.AND P6, PT, R39, R8, PT ;  /* 0x000000082700720c */ /* 0x000fe20003fc4070 */
[----:B---3--:R-:W3:-:S12]  /*0da0*/  MUFU.RCP R16, R16 ;  /* 0x0000001000107308 */ /* 0x008ed80000001000 */
[----:B------:R-:W-:Y:S02]  /*0db0*/  @!P6 IMAD.IADD R8, R8, 0x1, -R39 ;  /* 0x000000010808e824 */ /* 0x000fe400078e0a27 */
[----:B------:R-:W-:Y:S01]  /*0dc0*/  @!P6 VIADD R6, R6, 0x1 ;  /* 0x000000010606e836 */ /* 0x000fe20000000000 */
[----:B------:R-:W-:Y:S02]  /*0dd0*/  ISETP.NE.AND P6, PT, R12, RZ, PT ;  /* 0x000000ff0c00720c */ /* 0x000fe40003fc5270 */
[----:B------:R-:W-:Y:S02]  /*0de0*/  ISETP.GE.U32.AND P5, PT, R8, R39, PT ;  /* 0x000000270800720c */ /* 0x000fe40003fa6070 */
[----:B------:R-:W-:-:S04]  /*0df0*/  LOP3.LUT R8, R35, R12, RZ, 0x3c, !PT ;  /* 0x0000000c23087212 */ /* 0x000fc800078e3cff */
[----:B------:R-:W-:Y:S02]  /*0e00*/  ISETP.GE.AND P0, PT, R8, RZ, PT ;  /* 0x000000ff0800720c */ /* 0x000fe40003f06270 */
[----:B---3--:R-:W-:-:S04]  /*0e10*/  IADD3 R36, PT, PT, R16, 0xffffffe, RZ ;  /* 0x0ffffffe10247810 */ /* 0x008fc80007ffe0ff */
[----:B------:R3:W4:Y:S01]  /*0e20*/  F2I.FTZ.U32.TRUNC.NTZ R37, R36 ;  /* 0x0000002400257305 */ /* 0x000722000021f000 */
[----:B------:R-:W-:-:S05]  /*0e30*/  @P5 VIADD R6, R6, 0x1 ;  /* 0x0000000106065836 */ /* 0x000fca0000000000 */
[----:B------:R-:W-:Y:S01]  /*0e40*/  MOV R10, R6 ;  /* 0x00000006000a7202 */ /* 0x000fe20000000f00 */
[----:B---3--:R-:W-:-:S04]  /*0e50*/  IMAD.MOV.U32 R36, RZ, RZ, RZ ;  /* 0x000000ffff247224 */ /* 0x008fc800078e00ff */
[----:B------:R-:W-:Y:S01]  /*0e60*/  @!P0 IMAD.MOV R10, RZ, RZ, -R10 ;  /* 0x000000ffff0a8224 */ /* 0x000fe200078e0a0a */
[----:B------:R-:W-:Y:S01]  /*0e70*/  @!P6 LOP3.LUT R10, RZ, R12, RZ, 0x33, !PT ;  /* 0x0000000cff0ae212 */ /* 0x000fe200078e33ff */
[----:B----4-:R-:W-:-:S03]  /*0e80*/  IMAD.MOV R8, RZ, RZ, -R37 ;  /* 0x000000ffff087224 */ /* 0x010fc600078e0a25 */
[----:B------:R-:W-:Y:S01]  /*0e90*/  IADD3 R6, PT, PT, -R10, RZ, RZ ;  /* 0x000000ff0a067210 */ /* 0x000fe20007ffe1ff */
[----:B------:R-:W-:-:S04]  /*0ea0*/  IMAD R43, R8, R41, RZ ;  /* 0x00000029082b7224 */ /* 0x000fc800078e02ff */
[----:B------:R-:W-:Y:S01]  /*0eb0*/  IMAD R39, R12, R6, R35 ;  /* 0x000000060c277224 */ /* 0x000fe200078e0223 */
[----:B--2---:R-:W-:Y:S01]  /*0ec0*/  IABS R12, R20 ;  /* 0x00000014000c7213 */ /* 0x004fe20000000000 */
[----:B------:R-:W-:-:S03]  /*0ed0*/  IMAD.HI.U32 R43, R37, R43, R36 ;  /* 0x0000002b252b7227 */ /* 0x000fc600078e0024 */
[----:B------:R-:W-:-:S05]  /*0ee0*/  IABS R8, R39 ;  /* 0x0000002700087213 */ /* 0x000fca0000000000 */
        /* <DEDUP_REMOVED lines=39> */
[----:B0-----:R-:W-:-:S04]  /*1160*/  ISETP.NE.U32.AND P0, PT, R48, 0x1, PT ;  /* 0x000000013000780c */ /* 0x001fc80003f05070 */
[----:B------:R-:W-:Y:S01]  /*1170*/  ISETP.NE.AND.EX P0, PT, R49, RZ, PT, P0 ;  /* 0x000000ff3100720c */ /* 0x000fe20003f05300 */
[----:B------:R-:W-:Y:S01]  /*1180*/  @!P5 IMAD.MOV R6, RZ, RZ, -R6 ;  /* 0x000000ffff06d224 */ /* 0x000fe200078e0a06 */
[----:B-1----:R-:W-:Y:S02]  /*1190*/  ISETP.NE.U32.AND P5, PT, R44, 0x1, PT ;  /* 0x000000012c00780c */ /* 0x002fe40003fa5070 */
[----:B------:R-:W-:Y:S02]  /*11a0*/  @!P6 LOP3.LUT R6, RZ, R20, RZ, 0x33, !PT ;  /* 0x00000014ff06e212 */ /* 0x000fe400078e33ff */
[----:B------:R-:W-:Y:S02]  /*11b0*/  SEL R8, R10, RZ, P0 ;  /* 0x000000ff0a087207 */ /* 0x000fe40000000000 */
[----:B---3--:R-:W-:Y:S02]  /*11c0*/  ISETP.NE.U32.AND P0, PT, R36, 0x1, PT ;  /* 0x000000012400780c */ /* 0x008fe40003f05070 */
[----:B------:R-:W-:-:S02]  /*11d0*/  ISETP.NE.AND.EX P5, PT, R45, RZ, PT, P5 ;  /* 0x000000ff2d00720c */ /* 0x000fc40003fa5350 */
        /* <DEDUP_REMOVED lines=22> */
.L_x_1945:
[----:B------:R-:W-:Y:S05]  /*1340*/  BSYNC.RECONVERGENT B1 ;  /* 0x0000000000017941 */ /* 0x000fea0003800200 */
.L_x_1944:
[----:B------:R-:W-:Y:S01]  /*1350*/  BSSY.RECONVERGENT B1, `(.L_x_1946) ;  /* 0x0000079000017945 */ /* 0x000fe20003800200 */
[----:B------:R-:W-:-:S03]  /*1360*/  IMAD.MOV.U32 R8, RZ, RZ, -0x800000 ;  /* 0xff800000ff087424 */ /* 0x000fc600078e00ff */
        /* <DEDUP_REMOVED lines=119> */
.L_x_1947:
[----:B------:R-:W-:Y:S05]  /*1ae0*/  BSYNC.RECONVERGENT B1 ;  /* 0x0000000000017941 */ /* 0x000fea0003800200 */
.L_x_1946:
        /* <DEDUP_REMOVED lines=43> */
[----:B---3--:R-:W-:-:S03]  /*1da0*/  HFMA2 R34, -RZ, RZ, 0, 0 ;  /* 0x00000000ff227431 */ /* 0x008fc600000001ff */
        /* <DEDUP_REMOVED lines=78> */
.L_x_1949:
[----:B------:R-:W-:Y:S05]  /*2290*/  BSYNC.RECONVERGENT B1 ;  /* 0x0000000000017941 */ /* 0x000fea0003800200 */
.L_x_1948:
        /* <DEDUP_REMOVED lines=42> */
[----:B------:R-:W-:Y:S01]  /*2540*/  IMAD.MOV.U32 R18, RZ, RZ, R12 ;  /* 0x000000ffff127224 */ /* 0x000fe200078e000c */
[----:B--2---:R-:W-:-:S04]  /*2550*/  MOV R34, RZ ;  /* 0x000000ff00227202 */ /* 0x004fc80000000f00 */
        /* <DEDUP_REMOVED lines=78> */
.L_x_1951:
[----:B------:R-:W-:Y:S05]  /*2a40*/  BSYNC.RECONVERGENT B1 ;  /* 0x0000000000017941 */ /* 0x000fea0003800200 */
.L_x_1950:
[-C--:B------:R-:W-:Y:S01]  /*2a50*/  ISETP.GE.U32.AND P5, PT, R33, R14.reuse, PT ;  /* 0x0000000e2100720c */ /* 0x080fe20003fa6070 */
[C---:B------:R-:W-:Y:S01]  /*2a60*/  VIADD R11, R31.reuse, 0x100 ;  /* 0x000001001f0b7836 */ /* 0x040fe20000000000 */
[----:B------:R-:W-:Y:S01]  /*2a70*/  IADD3 R35, PT, PT, R31, 0xe0, RZ ;  /* 0x000000e01f237810 */ /* 0x000fe20007ffe0ff */
[----:B------:R-:W-:Y:S01]  /*2a80*/  BSSY.RECONVERGENT B1, `(.L_x_1952) ;  /* 0x0000080000017945 */ /* 0x000fe20003800200 */
[----:B------:R-:W-:Y:S01]  /*2a90*/  ISETP.GE.AND.EX P5, PT, RZ, R15, PT, P5 ;  /* 0x0000000fff00720c */ /* 0x000fe20003fa6350 */
[----:B------:R-:W-:Y:S01]  /*2aa0*/  IMAD.MOV.U32 R18, RZ, RZ, -0x800000 ;  /* 0xff800000ff127424 */ /* 0x000fe200078e00ff */
[-C--:B------:R-:W-:Y:S02]  /*2ab0*/  ISETP.GE.U32.AND P1, PT, R29, R14.reuse, PT ;  /* 0x0000000e1d00720c */ /* 0x080fe40003f26070 */
[-C--:B------:R-:W-:Y:S02]  /*2ac0*/  ISETP.GE.U32.AND P0, PT, R35, R14.reuse, PT ;  /* 0x0000000e2300720c */ /* 0x080fe40003f06070 */
        /* <DEDUP_REMOVED lines=11> */
[----:B------:R-:W-:Y:S02]  /*2b80*/  SHF.R.S64 R32, RZ, 0x1e, R33 ;  /* 0x0000001eff207819 */ /* 0x000fe40000001021 */
[----:B------:R-:W1:Y:S01]  /*2b90*/  LDC R24, c[0x0][0x3bc] ;  /* 0x0000ef00ff187b82 */ /* 0x000e620000000800 */
[----:B------:R-:W-:Y:S02]  /*2ba0*/  R2UR UR4, R46 ;  /* 0x000000002e0472ca */ /* 0x000fe400000e0000 */
[----:B------:R-:W-:-:S02]  /*2bb0*/  R2UR UR5, R47 ;  /* 0x000000002f0572ca */ /* 0x000fc400000e0000 */
        /* <DEDUP_REMOVED lines=42> */
[----:B------:R-:W-:Y:S01]  /*2e60*/  IMAD.MOV R37, RZ, RZ, -R12 ;  /* 0x000000ffff257224 */ /* 0x000fe200078e0a0c */
[----:B0-----:R-:W-:-:S03]  /*2e70*/  IADD3 R40, PT, PT, R28, 0xffffffe, RZ ;  /* 0x0ffffffe1c287810 */ /* 0x001fc60007ffe0ff */
        /* <DEDUP_REMOVED lines=11> */
[----:B------:R-:W-:Y:S02]  /*2f30*/  IMAD.MOV.U32 R22, RZ, RZ, R12 ;  /* 0x000000ffff167224 */ /* 0x000fe400078e000c */
[----:B---3--:R-:W-:-:S04]  /*2f40*/  IMAD.MOV R18, RZ, RZ, -R41 ;  /* 0x000000ffff127224 */ /* 0x008fc800078e0a29 */
[----:B------:R-:W-:-:S04]  /*2f50*/  IMAD R49, R18, R45, RZ ;  /* 0x0000002d12317224 */ /* 0x000fc800078e02ff */
[----:B------:R-:W-:Y:S01]  /*2f60*/  @!P5 IMAD.MOV R22, RZ, RZ, -R22 ;  /* 0x000000ffff16d224 */ /* 0x000fe200078e0a16 */
[----:B------:R-:W-:Y:S01]  /*2f70*/  ISETP.NE.AND P5, PT, R24, RZ, PT ;  /* 0x000000ff1800720c */ /* 0x000fe20003fa5270 */
[----:B------:R-:W-:-:S12]  /*2f80*/  IMAD.HI.U32 R49, R41, R49, R40 ;  /* 0x0000003129317227 */ /* 0x000fd800078e0028 */
        /* <DEDUP_REMOVED lines=47> */
.L_x_1953:
[----:B------:R-:W-:Y:S05]  /*3280*/  BSYNC.RECONVERGENT B1 ;  /* 0x0000000000017941 */ /* 0x000fea0003800200 */
.L_x_1952:
        /* <DEDUP_REMOVED lines=31> */
[----:B------:R-:W-:Y:S02]  /*3480*/  LOP3.LUT R20, R29, R22, RZ, 0x3c, !PT ;  /* 0x000000161d147212 */ /* 0x000fe400078e3cff */
[----:B0-----:R-:W-:Y:S02]  /*3490*/  IADD3 R32, PT, PT, R26, 0xffffffe, RZ ;  /* 0x0ffffffe1a207810 */ /* 0x001fe40007ffe0ff */
[----:B------:R-:W-:Y:S02]  /*34a0*/  ISETP.GE.AND P5, PT, R20, RZ, PT ;  /* 0x000000ff1400720c */ /* 0x000fe40003fa6270 */
[----:B------:R0:W1:Y:S05]  /*34b0*/  F2I.FTZ.U32.TRUNC.NTZ R33, R32 ;  /* 0x0000002000217305 */ /* 0x00006a000021f000 */
[----:B------:R-:W-:Y:S01]  /*34c0*/  @P1 VIADD R12, R12, 0x1 ;  /* 0x000000010c0c1836 */ /* 0x000fe20000000000 */
[----:B------:R-:W-:-:S03]  /*34d0*/  ISETP.NE.AND P1, PT, R22, RZ, PT ;  /* 0x000000ff1600720c */ /* 0x000fc60003f25270 */
[----:B------:R-:W-:Y:S01]  /*34e0*/  IMAD.MOV.U32 R24, RZ, RZ, R12 ;  /* 0x000000ffff187224 */ /* 0x000fe200078e000c */
[----:B0-----:R-:W-:Y:S01]  /*34f0*/  MOV R32, RZ ;  /* 0x000000ff00207202 */ /* 0x001fe20000000f00 */
[----:B------:R-:W0:Y:S03]  /*3500*/  LDC R12, c[0x0][0x3c0] ;  /* 0x0000f000ff0c7b82 */ /* 0x000e260000000800 */
[----:B------:R-:W-:Y:S01]  /*3510*/  @!P5 IADD3 R24, PT, PT, -R24, RZ, RZ ;  /* 0x000000ff1818d210 */ /* 0x000fe20007ffe1ff */
[----:B-1----:R-:W-:-:S04]  /*3520*/  IMAD.MOV R26, RZ, RZ, -R33 ;  /* 0x000000ffff1a7224 */ /* 0x002fc800078e0a21 */
[----:B------:R-:W-:Y:S01]  /*3530*/  @!P1 LOP3.LUT R24, RZ, R22, RZ, 0x33, !PT ;  /* 0x00000016ff189212 */ /* 0x000fe200078e33ff */
[----:B------:R-:W-:-:S04]  /*3540*/  IMAD R41, R26, R39, RZ ;  /* 0x000000271a297224 */ /* 0x000fc800078e02ff */
[----:B------:R-:W-:Y:S02]  /*3550*/  IMAD.MOV R20, RZ, RZ, -R24 ;  /* 0x000000ffff147224 */ /* 0x000fe400078e0a18 */
        /* <DEDUP_REMOVED lines=18> */
[----:B------:R-:W-:-:S04]  /*3680*/  ISETP.NE.AND P1, PT, R28, RZ, PT ;  /* 0x000000ff1c00720c */ /* 0x000fc80003f25270 */
[----:B------:R-:W-:Y:S01]  /*3690*/  MOV R26, R20 ;  /* 0x00000014001a7202 */ /* 0x000fe20000000f00 */
[----:B0-----:R-:W-:-:S04]  /*36a0*/  IMAD.MOV.U32 R32, RZ, RZ, RZ ;  /* 0x000000ffff207224 */ /* 0x001fc800078e00ff */
[----:B------:R-:W-:Y:S01]  /*36b0*/  @!P5 IMAD.MOV R26, RZ, RZ, -R26 ;  /* 0x000000ffff1ad224 */ /* 0x000fe200078e0a1a */
[----:B--2---:R-:W-:Y:S01]  /*36c0*/  ISETP.NE.U32.AND P5, PT, R42, 0x1, PT ;  /* 0x000000012a00780c */ /* 0x004fe20003fa5070 */
[----:B-1----:R-:W-:Y:S02]  /*36d0*/  IMAD.MOV R22, RZ, RZ, -R33 ;  /* 0x000000ffff167224 */ /* 0x002fe400078e0a21 */
[----:B------:R-:W-:Y:S02]  /*36e0*/  @!P1 LOP3.LUT R26, RZ, R28, RZ, 0x33, !PT ;  /* 0x0000001cff1a9212 */ /* 0x000fe400078e33ff */
[----:B------:R-:W-:Y:S02]  /*36f0*/  ISETP.NE.AND.EX P5, PT, R43, RZ, PT, P5 ;  /* 0x000000ff2b00720c */ /* 0x000fe40003fa5350 */
[----:B------:R-:W-:Y:S02]  /*3700*/  IADD3 R20, PT, PT, -R26, RZ, RZ ;  /* 0x000000ff1a147210 */ /* 0x000fe40007ffe1ff */
[----:B------:R-:W-:-:S03]  /*3710*/  SEL R24, R24, RZ, P5 ;  /* 0x000000ff18187207 */ /* 0x000fc60002800000 */
[----:B------:R-:W-:Y:S01]  /*3720*/  IMAD R39, R28, R20, R37 ;  /* 0x000000141c277224 */ /* 0x000fe200078e0225 */
[----:B------:R-:W-:Y:S01]  /*3730*/  SHF.R.S64 R28, RZ, 0x1e, R29 ;  /* 0x0000001eff1c7819 */ /* 0x000fe2000000101d */
[----:B------:R-:W-:-:S03]  /*3740*/  IMAD R37, R22, R41, RZ ;  /* 0x0000002916257224 */ /* 0x000fc600078e02ff */
[----:B------:R-:W-:Y:S01]  /*3750*/  IABS R22, R39 ;  /* 0x0000002700167213 */ /* 0x000fe20000000000 */
[----:B------:R-:W-:-:S06]  /*3760*/  IMAD.HI.U32 R37, R33, R37, R32 ;  /* 0x0000002521257227 */ /* 0x000fcc00078e0020 */
        /* <DEDUP_REMOVED lines=41> */
.L_x_1955:
[----:B------:R-:W-:Y:S05]  /*3a00*/  BSYNC.RECONVERGENT B1 ;  /* 0x0000000000017941 */ /* 0x000fea0003800200 */
.L_x_1954:
        /* <DEDUP_REMOVED lines=21> */
[----:B------:R-:W-:-:S06]  /*3b60*/  IMAD.HI.U32 R37, R29, R37, R28 ;  /* 0x000000251d257227 */ /* 0x000fcc00078e001c */
        /* <DEDUP_REMOVED lines=13> */
[----:B0-----:R-:W-:-:S04]  /*3c40*/  IADD3 R28, PT, PT, R30, 0xffffffe, RZ ;  /* 0x0ffffffe1e1c7810 */ /* 0x001fc80007ffe0ff */
[----:B------:R0:W1:Y:S01]  /*3c50*/  F2I.FTZ.U32.TRUNC.NTZ R29, R28 ;  /* 0x0000001c001d7305 */ /* 0x000062000021f000 */
[----:B------:R-:W-:-:S05]  /*3c60*/  @P1 VIADD R12, R12, 0x1 ;  /* 0x000000010c0c1836 */ /* 0x000fca0000000000 */
[----:B------:R-:W-:Y:S02]  /*3c70*/  MOV R26, R12 ;  /* 0x0000000c001a7202 */ /* 0x000fe40000000f00 */
[----:B------:R-:W3:Y:S01]  /*3c80*/  LDC R12, c[0x0][0x3c0] ;  /* 0x0000f000ff0c7b82 */ /* 0x000ee20000000800 */
[----:B0-----:R-:W-:Y:S02]  /*3c90*/  IMAD.MOV.U32 R28, RZ, RZ, RZ ;  /* 0x000000ffff1c7224 */ /* 0x001fe400078e00ff */
        /* <DEDUP_REMOVED lines=8> */
[----:B------:R-:W-:Y:S01]  /*3d20*/  IMAD.HI.U32 R22, R39, R24, RZ ;  /* 0x0000001827167227 */ /* 0x000fe200078e00ff */
[----:B---3--:R-:W-:-:S04]  /*3d30*/  IABS R28, R12 ;  /* 0x0000000c001c7213 */ /* 0x008fc80000000000 */
[----:B------:R-:W-:Y:S01]  /*3d40*/  IADD3 R29, PT, PT, -R22, RZ, RZ ;  /* 0x000000ff161d7210 */ /* 0x000fe20007ffe1ff */
[----:B------:R-:W-:-:S04]  /*3d50*/  IMAD.MOV.U32 R39, RZ, RZ, R28 ;  /* 0x000000ffff277224 */ /* 0x000fc800078e001c */
[C---:B------:R-:W-:Y:S01]  /*3d60*/  IMAD R24, R37.reuse, R29, R24 ;  /* 0x0000001d25187224 */ /* 0x040fe200078e0218 */
[----:B------:R-:W0:Y:S04]  /*3d70*/  I2F.RP R34, R39 ;  /* 0x0000002700227306 */ /* 0x000e280000209400 */
[----:B------:R-:W-:-:S04]  /*3d80*/  ISETP.GT.U32.AND P5, PT, R37, R24, PT ;  /* 0x000000182500720c */ /* 0x000fc80003fa4070 */
[----:B0-----:R-:W0:Y:S09]  /*3d90*/  MUFU.RCP R34, R34 ;  /* 0x0000002200227308 */ /* 0x001e320000001000 */
[----:B------:R-:W-:Y:S01]  /*3da0*/  @!P5 IMAD.IADD R24, R24, 0x1, -R37 ;  /* 0x000000011818d824 */ /* 0x000fe200078e0a25 */
[----:B------:R-:W-:-:S02]  /*3db0*/  @!P5 IADD3 R22, PT, PT, R22, 0x1, RZ ;  /* 0x000000011616d810 */ /* 0x000fc40007ffe0ff */
[----:B------:R-:W-:Y:S02]  /*3dc0*/  ISETP.NE.AND P5, PT, R32, RZ, PT ;  /* 0x000000ff2000720c */ /* 0x000fe40003fa5270 */
[----:B------:R-:W-:Y:S02]  /*3dd0*/  ISETP.GE.U32.AND P1, PT, R24, R37, PT ;  /* 0x000000251800720c */ /* 0x000fe40003f26070 */
[----:B------:R-:W-:-:S04]  /*3de0*/  LOP3.LUT R24, R33, R32, RZ, 0x3c, !PT ;  /* 0x0000002021187212 */ /* 0x000fc800078e3cff */
[----:B------:R-:W-:Y:S01]  /*3df0*/  ISETP.GE.AND P0, PT, R24, RZ, PT ;  /* 0x000000ff1800720c */ /* 0x000fe20003f06270 */
[----:B0-----:R-:W-:-:S06]  /*3e00*/  VIADD R28, R34, 0xffffffe ;  /* 0x0ffffffe221c7836 */ /* 0x001fcc0000000000 */
[----:B------:R-:W-:Y:S01]  /*3e10*/  @P1 VIADD R22, R22, 0x1 ;  /* 0x0000000116161836 */ /* 0x000fe20000000000 */
[----:B------:R0:W1:Y:S03]  /*3e20*/  F2I.FTZ.U32.TRUNC.NTZ R29, R28 ;  /* 0x0000001c001d7305 */ /* 0x000066000021f000 */
[----:B------:R-:W-:-:S05]  /*3e30*/  IMAD.MOV.U32 R30, RZ, RZ, R22 ;  /* 0x000000ffff1e7224 */ /* 0x000fca00078e0016 */
[----:B------:R-:W-:Y:S01]  /*3e40*/  @!P0 IADD3 R30, PT, PT, -R30, RZ, RZ ;  /* 0x000000ff1e1e8210 */ /* 0x000fe20007ffe1ff */
[----:B0-----:R-:W-:Y:S01]  /*3e50*/  HFMA2 R28, -RZ, RZ, 0, 0 ;  /* 0x00000000ff1c7431 */ /* 0x001fe200000001ff */
[----:B------:R-:W-:-:S05]  /*3e60*/  @!P5 LOP3.LUT R30, RZ, R32, RZ, 0x33, !PT ;  /* 0x00000020ff1ed212 */ /* 0x000fca00078e33ff */
[----:B------:R-:W-:Y:S02]  /*3e70*/  IMAD.MOV R22, RZ, RZ, -R30 ;  /* 0x000000ffff167224 */ /* 0x000fe400078e0a1e */
[----:B-1----:R-:W-:Y:S02]  /*3e80*/  IMAD.MOV R24, RZ, RZ, -R29 ;  /* 0x000000ffff187224 */ /* 0x002fe400078e0a1d */
[----:B------:R-:W-:Y:S02]  /*3e90*/  IMAD R37, R32, R22, R33 ;  /* 0x0000001620257224 */ /* 0x000fe400078e0221 */
        /* <DEDUP_REMOVED lines=13> */
[----:B------:R-:W-:Y:S01]  /*3f70*/  LOP3.LUT R24, R37, R12, RZ, 0x3c, !PT ;  /* 0x0000000c25187212 */ /* 0x000fe200078e3cff */
[----:B------:R-:W3:Y:S03]  /*3f80*/  LDC.64 R38, c[0x0][0x3a8] ;  /* 0x0000ea00ff267b82 */ /* 0x000ee60000000a00 */
        /* <DEDUP_REMOVED lines=8> */
[----:B--2---:R-:W-:Y:S02]  /*4010*/  ISETP.NE.U32.AND P0, PT, R40, 0x1, PT ;  /* 0x000000012800780c */ /* 0x004fe40003f05070 */
        /* <DEDUP_REMOVED lines=24> */
.L_x_1957:
[----:B------:R-:W-:Y:S05]  /*41a0*/  BSYNC.RECONVERGENT B1 ;  /* 0x0000000000017941 */ /* 0x000fea0003800200 */
.L_x_1956:
        /* <DEDUP_REMOVED lines=17> */
[----:B---3--:R-:W-:Y:S01]  /*42c0*/  IMAD.MOV.U32 R28, RZ, RZ, RZ ;  /* 0x000000ffff1c7224 */ /* 0x008fe200078e00ff */
[----:B----4-:R-:W-:-:S05]  /*42d0*/  IADD3 R24, PT, PT, RZ, -R29, RZ ;  /* 0x8000001dff187210 */ /* 0x010fca0007ffe0ff */
[----:B------:R-:W-:Y:S01]  /*42e0*/  IMAD R35, R24, R33, RZ ;  /* 0x0000002118237224 */ /* 0x000fe200078e02ff */
[----:B------:R-:W-:-:S03]  /*42f0*/  IABS R24, R11 ;  /* 0x0000000b00187213 */ /* 0x000fc60000000000 */
[----:B------:R-:W-:Y:S01]  /*4300*/  IMAD.HI.U32 R35, R29, R35, R28 ;  /* 0x000000231d237227 */ /* 0x000fe200078e001c */
[----:B-1----:R-:W-:-:S05]  /*4310*/  IABS R29, R34 ;  /* 0x00000022001d7213 */ /* 0x002fca0000000000 */
        /* <DEDUP_REMOVED lines=16> */
[----:B------:R-:W-:Y:S02]  /*4420*/  IMAD.MOV.U32 R30, RZ, RZ, R12 ;  /* 0x000000ffff1e7224 */ /* 0x000fe400078e000c */
[----:B------:R-:W4:Y:S01]  /*4430*/  LDC R12, c[0x0][0x3c0] ;  /* 0x0000f000ff0c7b82 */ /* 0x000f220000000800 */
[----:B-1----:R-:W-:Y:S02]  /*4440*/  MOV R28, RZ ;  /* 0x000000ff001c7202 */ /* 0x002fe40000000f00 */
[----:B------:R-:W-:Y:S02]  /*4450*/  @!P5 IADD3 R30, PT, PT, -R30, RZ, RZ ;  /* 0x000000ff1e1ed210 */ /* 0x000fe40007ffe1ff */
[----:B------:R-:W-:Y:S01]  /*4460*/  @!P1 LOP3.LUT R30, RZ, R26, RZ, 0x33, !PT ;  /* 0x0000001aff1e9212 */ /* 0x000fe200078e33ff */
[----:B---3--:R-:W-:-:S04]  /*4470*/  IMAD.MOV R32, RZ, RZ, -R29 ;  /* 0x000000ffff207224 */ /* 0x008fc800078e0a1d */
[----:B------:R-:W-:Y:S02]  /*4480*/  IMAD.MOV R24, RZ, RZ, -R30 ;  /* 0x000000ffff187224 */ /* 0x000fe400078e0a1e */
[----:B------:R-:W-:Y:S02]  /*4490*/  IMAD R37, R32, R35, RZ ;  /* 0x0000002320257224 */ /* 0x000fe400078e02ff */
[----:B------:R-:W-:Y:S02]  /*44a0*/  IMAD R33, R26, R24, R11 ;  /* 0x000000181a217224 */ /* 0x000fe400078e020b */
[----:B------:R-:W-:-:S03]  /*44b0*/  IMAD.HI.U32 R37, R29, R37, R28 ;  /* 0x000000251d257227 */ /* 0x000fc600078e001c */
[----:B------:R-:W-:Y:S02]  /*44c0*/  IABS R26, R33 ;  /* 0x00000021001a7213 */ /* 0x000fe40000000000 */
[----:B----4-:R-:W-:-:S03]  /*44d0*/  IABS R28, R12 ;  /* 0x0000000c001c7213 */ /* 0x010fc60000000000 */
        /* <DEDUP_REMOVED lines=14> */
[----:B------:R1:W3:Y:S02]  /*45c0*/  F2I.FTZ.U32.TRUNC.NTZ R29, R28 ;  /* 0x0000001c001d7305 */ /* 0x0002e4000021f000 */
        /* <DEDUP_REMOVED lines=8> */
[----:B------:R-:W-:-:S03]  /*4650*/  IMAD R33, R26, R37, RZ ;  /* 0x000000251a217224 */ /* 0x000fc600078e02ff */
[----:B------:R-:W-:Y:S01]  /*4660*/  IABS R26, R35 ;  /* 0x00000023001a7213 */ /* 0x000fe20000000000 */
        /* <DEDUP_REMOVED lines=10> */
[----:B------:R-:W-:Y:S01]  /*4710*/  LOP3.LUT R26, R35, R12, RZ, 0x3c, !PT ;  /* 0x0000000c231a7212 */ /* 0x000fe200078e3cff */
[----:B------:R-:W3:Y:S03]  /*4720*/  LDC.64 R36, c[0x0][0x3a8] ;  /* 0x0000ea00ff247b82 */ /* 0x000ee60000000a00 */
[----:B------:R-:W-:-:S07]  /*4730*/  ISETP.GE.AND P0, PT, R26, RZ, PT ;  /* 0x000000ff1a00720c */ /* 0x000fce0003f06270 */
[----:B------:R-:W-:Y:S02]  /*4740*/  @P1 IADD3 R24, PT, PT, R24, 0x1, RZ ;  /* 0x0000000118181810 */ /* 0x000fe40007ffe0ff */
[----:B--2---:R-:W-:-:S04]  /*4750*/  ISETP.NE.U32.AND P1, PT, R40, 0x1, PT ;  /* 0x000000012800780c */ /* 0x004fc80003f25070 */
[----:B------:R-:W-:Y:S01]  /*4760*/  @!P0 IMAD.MOV R24, RZ, RZ, -R24 ;  /* 0x000000ffff188224 */ /* 0x000fe200078e0a18 */
[----:B0-----:R-:W-:Y:S02]  /*4770*/  ISETP.NE.U32.AND P0, PT, R38, 0x1, PT ;  /* 0x000000012600780c */ /* 0x001fe40003f05070 */
[----:B------:R-:W-:Y:S02]  /*4780*/  ISETP.NE.AND.EX P1, PT, R41, RZ, PT, P1 ;  /* 0x000000ff2900720c */ /* 0x000fe40003f25310 */
[----:B------:R-:W-:Y:S02]  /*4790*/  @!P5 LOP3.LUT R24, RZ, R12, RZ, 0x33, !PT ;  /* 0x0000000cff18d212 */ /* 0x000fe400078e33ff */
[----:B-1----:R-:W-:Y:S02]  /*47a0*/  ISETP.NE.U32.AND P5, PT, R28, 0x1, PT ;  /* 0x000000011c00780c */ /* 0x002fe40003fa5070 */
[----:B------:R-:W-:Y:S01]  /*47b0*/  ISETP.NE.AND.EX P0, PT, R39, RZ, PT, P0 ;  /* 0x000000ff2700720c */ /* 0x000fe20003f05300 */
[----:B------:R-:W-:Y:S01]  /*47c0*/  IMAD.MOV R33, RZ, RZ, -R24 ;  /* 0x000000ffff217224 */ /* 0x000fe200078e0a18 */
[----:B------:R-:W-:-:S02]  /*47d0*/  SEL R26, R30, RZ, P1 ;  /* 0x000000ff1e1a7207 */ /* 0x000fc40000800000 */
[----:B------:R-:W-:Y:S01]  /*47e0*/  ISETP.NE.AND.EX P5, PT, R29, RZ, PT, P5 ;  /* 0x000000ff1d00720c */ /* 0x000fe20003fa5350 */
[----:B------:R-:W-:Y:S01]  /*47f0*/  IMAD R12, R12, R33, R35 ;  /* 0x000000210c0c7224 */ /* 0x000fe200078e0223 */
[----:B---3--:R-:W-:Y:S01]  /*4800*/  ISETP.NE.U32.AND P1, PT, R36, 0x1, PT ;  /* 0x000000012400780c */ /* 0x008fe20003f25070 */
        /* <DEDUP_REMOVED lines=19> */
.L_x_1959:
[----:B------:R-:W-:Y:S05]  /*4940*/  BSYNC.RECONVERGENT B1 ;  /* 0x0000000000017941 */ /* 0x000fea0003800200 */
.L_x_1958:
        /* <DEDUP_REMOVED lines=38> */
[----:B------:R-:W-:Y:S02]  /*4bb0*/  LOP3.LUT R26, R11, R32, RZ, 0x3c, !PT ;  /* 0x000000200b1a7212 */ /* 0x000fe400078e3cff */
[----:B0-----:R-:W-:-:S04]  /*4bc0*/  IADD3 R28, PT, PT, R36, 0xffffffe, RZ ;  /* 0x0ffffffe241c7810 */ /* 0x001fc80007ffe0ff */
[----:B------:R0:W1:Y:S05]  /*4bd0*/  F2I.FTZ.U32.TRUNC.NTZ R29, R28 ;  /* 0x0000001c001d7305 */ /* 0x00006a000021f000 */
[----:B------:R-:W-:Y:S01]  /*4be0*/  @P2 VIADD R12, R12, 0x1 ;  /* 0x000000010c0c2836 */ /* 0x000fe20000000000 */
[----:B------:R-:W-:-:S03]  /*4bf0*/  ISETP.GE.AND P2, PT, R26, RZ, PT ;  /* 0x000000ff1a00720c */ /* 0x000fc60003f46270 */
[----:B------:R-:W-:Y:S02]  /*4c00*/  IMAD.MOV.U32 R30, RZ, RZ, R12 ;  /* 0x000000ffff1e7224 */ /* 0x000fe400078e000c */
[----:B0-----:R-:W-:Y:S02]  /*4c10*/  IMAD.MOV.U32 R28, RZ, RZ, RZ ;  /* 0x000000ffff1c7224 */ /* 0x001fe400078e00ff */
[----:B-1----:R-:W-:-:S06]  /*4c20*/  IMAD.MOV R26, RZ, RZ, -R29 ;  /* 0x000000ffff1a7224 */ /* 0x002fcc00078e0a1d */
[----:B------:R-:W-:Y:S01]  /*4c30*/  @!P2 IMAD.MOV R30, RZ, RZ, -R30 ;  /* 0x000000ffff1ea224 */ /* 0x000fe200078e0a1e */
[----:B------:R-:W-:Y:S01]  /*4c40*/  ISETP.NE.AND P2, PT, R32, RZ, PT ;  /* 0x000000ff2000720c */ /* 0x000fe20003f45270 */
[----:B------:R-:W-:-:S04]  /*4c50*/  IMAD R33, R26, R35, RZ ;  /* 0x000000231a217224 */ /* 0x000fc800078e02ff */
[----:B------:R-:W-:Y:S02]  /*4c60*/  IMAD.HI.U32 R33, R29, R33, R28 ;  /* 0x000000211d217227 */ /* 0x000fe400078e001c */
[----:B------:R-:W0:Y:S06]  /*4c70*/  I2F.RP R28, R39 ;  /* 0x00000027001c7306 */ /* 0x000e2c0000209400 */
        /* <DEDUP_REMOVED lines=8> */
[----:B------:R-:W-:-:S05]  /*4d00*/  IMAD R26, R35, R29, R26 ;  /* 0x0000001d231a7224 */ /* 0x000fca00078e021a */
[----:B------:R-:W-:-:S13]  /*4d10*/  ISETP.GT.U32.AND P2, PT, R35, R26, PT ;  /* 0x0000001a2300720c */ /* 0x000fda0003f44070 */
[----:B------:R-:W-:Y:S01]  /*4d20*/  @!P2 IMAD.IADD R26, R26, 0x1, -R35 ;  /* 0x000000011a1aa824 */ /* 0x000fe200078e0a23 */
[----:B------:R-:W-:-:S04]  /*4d30*/  @!P2 IADD3 R12, PT, PT, R12, 0x1, RZ ;  /* 0x000000010c0ca810 */ /* 0x000fc80007ffe0ff */
[----:B------:R-:W-:Y:S01]  /*4d40*/  ISETP.GE.U32.AND P2, PT, R26, R35, PT ;  /* 0x000000231a00720c */ /* 0x000fe20003f46070 */
[----:B0-----:R-:W-:Y:S01]  /*4d50*/  VIADD R35, R28, 0xffffffe ;  /* 0x0ffffffe1c237836 */ /* 0x001fe20000000000 */
[----:B------:R-:W-:Y:S01]  /*4d60*/  LOP3.LUT R26, R37, R34, RZ, 0x3c, !PT ;  /* 0x00000022251a7212 */ /* 0x000fe200078e3cff */
[----:B------:R-:W0:Y:S04]  /*4d70*/  LDC.64 R28, c[0x0][0x398] ;  /* 0x0000e600ff1c7b82 */ /* 0x000e280000000a00 */
[----:B------:R-:W2:Y:S06]  /*4d80*/  F2I.FTZ.U32.TRUNC.NTZ R35, R35 ;  /* 0x0000002300237305 */ /* 0x000eac000021f000 */
[----:B------:R-:W-:Y:S01]  /*4d90*/  @P2 VIADD R12, R12, 0x1 ;  /* 0x000000010c0c2836 */ /* 0x000fe20000000000 */
[----:B------:R-:W-:-:S04]  /*4da0*/  ISETP.GE.AND P2, PT, R26, RZ, PT ;  /* 0x000000ff1a00720c */ /* 0x000fc80003f46270 */
[----:B------:R-:W-:Y:S02]  /*4db0*/  MOV R36, R12 ;  /* 0x0000000c00247202 */ /* 0x000fe40000000f00 */
[----:B--2---:R-:W-:-:S07]  /*4dc0*/  IADD3 R26, PT, PT, RZ, -R35, RZ ;  /* 0x80000023ff1a7210 */ /* 0x004fce0007ffe0ff */
[----:B------:R-:W-:Y:S01]  /*4dd0*/  @!P2 IMAD.MOV R36, RZ, RZ, -R36 ;  /* 0x000000ffff24a224 */ /* 0x000fe200078e0a24 */
[----:B------:R-:W-:Y:S01]  /*4de0*/  ISETP.NE.AND P2, PT, R34, RZ, PT ;  /* 0x000000ff2200720c */ /* 0x000fe20003f45270 */
[----:B------:R-:W-:-:S12]  /*4df0*/  IMAD R41, R26, R39, RZ ;  /* 0x000000271a297224 */ /* 0x000fd800078e02ff */
[----:B------:R-:W-:Y:S02]  /*4e00*/  @!P2 LOP3.LUT R36, RZ, R34, RZ, 0x33, !PT ;  /* 0x00000022ff24a212 */ /* 0x000fe400078e33ff */
[----:B-1----:R-:W-:-:S03]  /*4e10*/  ISETP.NE.U32.AND P2, PT, R32, 0x1, PT ;  /* 0x000000012000780c */ /* 0x002fc60003f45070 */
[----:B------:R-:W-:Y:S01]  /*4e20*/  IMAD.MOV R12, RZ, RZ, -R36 ;  /* 0x000000ffff0c7224 */ /* 0x000fe200078e0a24 */
[----:B------:R-:W-:-:S03]  /*4e30*/  ISETP.NE.AND.EX P2, PT, R33, RZ, PT, P2 ;  /* 0x000000ff2100720c */ /* 0x000fc60003f45320 */
[----:B------:R-:W-:Y:S01]  /*4e40*/  IMAD R37, R34, R12, R37 ;  /* 0x0000000c22257224 */ /* 0x000fe200078e0225 */
[----:B------:R-:W-:Y:S01]  /*4e50*/  SEL R30, R30, RZ, P2 ;  /* 0x000000ff1e1e7207 */ /* 0x000fe20001000000 */
[----:B------:R-:W-:Y:S01]  /*4e60*/  IMAD.MOV.U32 R34, RZ, RZ, RZ ;  /* 0x000000ffff227224 */ /* 0x000fe200078e00ff */
[----:B0-----:R-:W-:Y:S02]  /*4e70*/  ISETP.NE.U32.AND P2, PT, R28, 0x1, PT ;  /* 0x000000011c00780c */ /* 0x001fe40003f45070 */
[----:B------:R-:W-:Y:S01]  /*4e80*/  IABS R26, R37 ;  /* 0x00000025001a7213 */ /* 0x000fe20000000000 */
[----:B------:R-:W-:Y:S01]  /*4e90*/  IMAD.HI.U32 R41, R35, R41, R34 ;  /* 0x0000002923297227 */ /* 0x000fe200078e0022 */
[----:B------:R-:W-:Y:S01]  /*4ea0*/  ISETP.NE.AND.EX P2, PT, R29, RZ, PT, P2 ;  /* 0x000000ff1d00720c */ /* 0x000fe20003f45320 */
[----:B------:R-:W0:Y:S02]  /*4eb0*/  LDC.64 R34, c[0x0][0x3a8] ;  /* 0x0000ea00ff227b82 */ /* 0x000e240000000a00 */
[----:B------:R-:W-:Y:S01]  /*4ec0*/  IMAD R29, R30, UR36, RZ ;  /* 0x000000241e1d7c24 */ /* 0x000fe2000f8e02ff */
[----:B------:R-:W-:Y:S01]  /*4ed0*/  SEL R28, R36, RZ, P2 ;  /* 0x000000ff241c7207 */ /* 0x000fe20001000000 */
[----:B------:R-:W-:-:S04]  /*4ee0*/  IMAD.HI.U32 R12, R41, R26, RZ ;  /* 0x0000001a290c7227 */ /* 0x000fc800078e00ff */
[----:B------:R-:W-:Y:S01]  /*4ef0*/  IMAD R29, R28, UR37, R29 ;  /* 0x000000251c1d7c24 */ /* 0x000fe2000f8e021d */
[----:B------:R-:W-:Y:S02]  /*4f00*/  IADD3 R33, PT, PT, -R12, RZ, RZ ;  /* 0x000000ff0c217210 */ /* 0x000fe40007ffe1ff */
[----:B------:R-:W-:-:S03]  /*4f10*/  SHF.R.S64 R28, RZ, 0x1e, R11 ;  /* 0x0000001eff1c7819 */ /* 0x000fc6000000100b */
        /* <DEDUP_REMOVED lines=32> */
.L_x_1961:
[----:B------:R-:W-:Y:S05]  /*5120*/  BSYNC.RECONVERGENT B1 ;  /* 0x0000000000017941 */ /* 0x000fea0003800200 */
.L_x_1960:
[----:B------:R-:W-:Y:S01]  /*5130*/  BSSY.RECONVERGENT B1, `(.L_x_1962) ;  /* 0x000007b000017945 */ /* 0x000fe20003800200 */
[----:B------:R-:W-:Y:S02]  /*5140*/  ISETP.GE.U32.AND P2, PT, R21, R14, PT ;  /* 0x0000000e1500720c */ /* 0x000fe40003f46070 */
[----:B------:R-:W-:Y:S01]  /*5150*/  MOV R28, 0xff800000 ;  /* 0xff800000001c7802 */ /* 0x000fe20000000f00 */
[----:B------:R-:W-:Y:S10]  /*5160*/  @P4 BRA `(.L_x_1963) ;  /* 0x0000000400dc4947 */ /* 0x000ff40003800000 */
        /* <DEDUP_REMOVED lines=10> */
[----:B------:R-:W0:Y:S01]  /*5210*/  I2F.RP R30, R34 ;  /* 0x00000022001e7306 */ /* 0x000e220000209400 */
[----:B-1----:R-:W-:-:S07]  /*5220*/  IABS R38, R12 ;  /* 0x0000000c00267213 */ /* 0x002fce0000000000 */
        /* <DEDUP_REMOVED lines=18> */
[----:B------:R-:W-:Y:S01]  /*5350*/  ISETP.GE.AND P4, PT, R29, RZ, PT ;  /* 0x000000ff1d00720c */ /* 0x000fe20003f86270 */
[----:B0-----:R-:W-:Y:S02]  /*5360*/  VIADD R29, R30, 0xffffffe ;  /* 0x0ffffffe1e1d7836 */ /* 0x001fe40000000000 */
[----:B------:R-:W0:Y:S01]  /*5370*/  LDC R30, c[0x0][0x3c0] ;  /* 0x0000f000ff1e7b82 */ /* 0x000e220000000800 */
[----:B------:R-:W-:-:S03]  /*5380*/  MOV R36, R28 ;  /* 0x0000001c00247202 */ /* 0x000fc60000000f00 */
[----:B------:R-:W1:Y:S06]  /*5390*/  F2I.FTZ.U32.TRUNC.NTZ R29, R29 ;  /* 0x0000001d001d7305 */ /* 0x000e6c000021f000 */
[----:B------:R-:W-:Y:S01]  /*53a0*/  @!P4 IMAD.MOV R36, RZ, RZ, -R36 ;  /* 0x000000ffff24c224 */ /* 0x000fe200078e0a24 */
[----:B------:R-:W-:Y:S02]  /*53b0*/  ISETP.NE.AND P4, PT, R32, RZ, PT ;  /* 0x000000ff2000720c */ /* 0x000fe40003f85270 */
[----:B-1----:R-:W-:-:S11]  /*53c0*/  IADD3 R33, PT, PT, RZ, -R29, RZ ;  /* 0x8000001dff217210 */ /* 0x002fd60007ffe0ff */
[----:B------:R-:W-:Y:S01]  /*53d0*/  @!P4 LOP3.LUT R36, RZ, R32, RZ, 0x33, !PT ;  /* 0x00000020ff24c212 */ /* 0x000fe200078e33ff */
[----:B------:R-:W-:Y:S01]  /*53e0*/  IMAD R33, R33, R38, RZ ;  /* 0x0000002621217224 */ /* 0x000fe200078e02ff */
[----:B0-----:R-:W-:-:S03]  /*53f0*/  IABS R41, R30 ;  /* 0x0000001e00297213 */ /* 0x001fc60000000000 */
[----:B------:R-:W-:Y:S01]  /*5400*/  IMAD.MOV R28, RZ, RZ, -R36 ;  /* 0x000000ffff1c7224 */ /* 0x000fe200078e0a24 */
[----:B------:R-:W0:Y:S03]  /*5410*/  I2F.RP R37, R41 ;  /* 0x0000002900257306 */ /* 0x000e260000209400 */
[----:B------:R-:W-:Y:S02]  /*5420*/  IMAD R39, R32, R28, R11 ;  /* 0x0000001c20277224 */ /* 0x000fe400078e020b */
[----:B------:R-:W-:-:S03]  /*5430*/  IMAD.MOV.U32 R28, RZ, RZ, RZ ;  /* 0x000000ffff1c7224 */ /* 0x000fc600078e00ff */
[----:B------:R-:W-:Y:S01]  /*5440*/  IABS R32, R39 ;  /* 0x0000002700207213 */ /* 0x000fe20000000000 */
[----:B------:R-:W-:-:S03]  /*5450*/  IMAD.HI.U32 R28, R29, R33, R28 ;  /* 0x000000211d1c7227 */ /* 0x000fc600078e001c */
[----:B------:R-:W-:Y:S01]  /*5460*/  MOV R29, R32 ;  /* 0x00000020001d7202 */ /* 0x000fe20000000f00 */
[----:B0-----:R-:W0:Y:S04]  /*5470*/  MUFU.RCP R37, R37 ;  /* 0x0000002500257308 */ /* 0x001e280000001000 */
[----:B------:R-:W-:-:S04]  /*5480*/  IMAD.HI.U32 R28, R28, R29, RZ ;  /* 0x0000001d1c1c7227 */ /* 0x000fc800078e00ff */
[----:B------:R-:W-:-:S04]  /*5490*/  IMAD.MOV R32, RZ, RZ, -R28 ;  /* 0x000000ffff207224 */ /* 0x000fc800078e0a1c */
[C---:B------:R-:W-:Y:S02]  /*54a0*/  IMAD R29, R38.reuse, R32, R29 ;  /* 0x00000020261d7224 */ /* 0x040fe400078e021d */
[----:B------:R-:W1:Y:S03]  /*54b0*/  LDC.64 R32, c[0x0][0x390] ;  /* 0x0000e400ff207b82 */ /* 0x000e660000000a00 */
[----:B------:R-:W-:Y:S02]  /*54c0*/  ISETP.GT.U32.AND P4, PT, R38, R29, PT ;  /* 0x0000001d2600720c */ /* 0x000fe40003f84070 */
[----:B0-----:R-:W-:-:S04]  /*54d0*/  IADD3 R34, PT, PT, R37, 0xffffffe, RZ ;  /* 0x0ffffffe25227810 */ /* 0x001fc80007ffe0ff */
[----:B------:R0:W2:Y:S07]  /*54e0*/  F2I.FTZ.U32.TRUNC.NTZ R35, R34 ;  /* 0x0000002200237305 */ /* 0x0000ae000021f000 */
[-C--:B------:R-:W-:Y:S01]  /*54f0*/  @!P4 IADD3 R29, PT, PT, R29, -R38.reuse, RZ ;  /* 0x800000261d1dc210 */ /* 0x080fe20007ffe0ff */
[----:B------:R-:W-:Y:S02]  /*5500*/  @!P4 VIADD R28, R28, 0x1 ;  /* 0x000000011c1cc836 */ /* 0x000fe40000000000 */
[----:B0-----:R-:W-:Y:S01]  /*5510*/  IMAD.MOV.U32 R34, RZ, RZ, RZ ;  /* 0x000000ffff227224 */ /* 0x001fe200078e00ff */
[----:B------:R-:W-:-:S02]  /*5520*/  ISETP.GE.U32.AND P4, PT, R29, R38, PT ;  /* 0x000000261d00720c */ /* 0x000fc40003f86070 */
[----:B------:R-:W-:Y:S01]  /*5530*/  LOP3.LUT R29, R39, R12, RZ, 0x3c, !PT ;  /* 0x0000000c271d7212 */ /* 0x000fe200078e3cff */
[----:B--2---:R-:W-:-:S10]  /*5540*/  IMAD.MOV R40, RZ, RZ, -R35 ;  /* 0x000000ffff287224 */ /* 0x004fd400078e0a23 */
[----:B------:R-:W-:Y:S01]  /*5550*/  @P4 VIADD R28, R28, 0x1 ;  /* 0x000000011c1c4836 */ /* 0x000fe20000000000 */
[----:B------:R-:W-:-:S03]  /*5560*/  ISETP.GE.AND P4, PT, R29, RZ, PT ;  /* 0x000000ff1d00720c */ /* 0x000fc60003f86270 */
[----:B------:R-:W-:Y:S02]  /*5570*/  IMAD.MOV.U32 R38, RZ, RZ, R28 ;  /* 0x000000ffff267224 */ /* 0x000fe400078e001c */
[----:B------:R-:W0:Y:S08]  /*5580*/  LDC.64 R28, c[0x0][0x398] ;  /* 0x0000e600ff1c7b82 */ /* 0x000e300000000a00 */
        /* <DEDUP_REMOVED lines=8> */
[----:B------:R-:W-:Y:S01]  /*5610*/  IMAD R39, R40, R41, RZ ;  /* 0x0000002928277224 */ /* 0x000fe200078e02ff */
[----:B0-----:R-:W-:Y:S02]  /*5620*/  ISETP.NE.U32.AND P4, PT, R28, 0x1, PT ;  /* 0x000000011c00780c */ /* 0x001fe40003f85070 */
[----:B------:R-:W-:Y:S01]  /*5630*/  IABS R12, R37 ;  /* 0x00000025000c7213 */ /* 0x000fe20000000000 */
[----:B------:R-:W-:Y:S01]  /*5640*/  IMAD.HI.U32 R39, R35, R39, R34 ;  /* 0x0000002723277227 */ /* 0x000fe200078e0022 */
[----:B------:R-:W-:-:S03]  /*5650*/  ISETP.NE.AND.EX P4, PT, R29, RZ, PT, P4 ;  /* 0x000000ff1d00720c */ /* 0x000fc60003f85340 */
[----:B------:R-:W-:Y:S01]  /*5660*/  IMAD.MOV.U32 R34, RZ, RZ, R12 ;  /* 0x000000ffff227224 */ /* 0x000fe200078e000c */
[----:B------:R-:W-:Y:S01]  /*5670*/  SEL R29, R38, RZ, P4 ;  /* 0x000000ff261d7207 */ /* 0x000fe20002000000 */
[----:B------:R-:W-:Y:S02]  /*5680*/  IMAD R32, R32, UR36, RZ ;  /* 0x0000002420207c24 */ /* 0x000fe4000f8e02ff */
[----:B------:R-:W-:Y:S02]  /*5690*/  IMAD.HI.U32 R12, R39, R34, RZ ;  /* 0x00000022270c7227 */ /* 0x000fe400078e00ff */
[----:B------:R-:W0:Y:S02]  /*56a0*/  LDC.64 R38, c[0x0][0x3a0] ;  /* 0x0000e800ff267b82 */ /* 0x000e240000000a00 */
        /* <DEDUP_REMOVED lines=35> */
.L_x_1963:
[----:B------:R-:W-:Y:S05]  /*58e0*/  BSYNC.RECONVERGENT B1 ;  /* 0x0000000000017941 */ /* 0x000fea0003800200 */
.L_x_1962:
[-C--:B------:R-:W-:Y:S01]  /*58f0*/  ISETP.GE.AND.EX P5, PT, RZ, R15.reuse, PT, P5 ;  /* 0x0000000fff00720c */ /* 0x080fe20003fa6350 */
[----:B------:R-:W-:Y:S01]  /*5900*/  BSSY.RECONVERGENT B1, `(.L_x_1964) ;  /* 0x000007d000017945 */ /* 0x000fe20003800200 */
[----:B------:R-:W-:Y:S01]  /*5910*/  ISETP.GE.U32.AND P4, PT, R23, R14, PT ;  /* 0x0000000e1700720c */ /* 0x000fe20003f86070 */
[----:B------:R-:W-:Y:S01]  /*5920*/  IMAD.MOV.U32 R30, RZ, RZ, -0x800000 ;  /* 0xff800000ff1e7424 */ /* 0x000fe200078e00ff */
[----:B------:R-:W-:Y:S02]  /*5930*/  ISETP.GE.AND.EX P6, PT, RZ, R15, PT, P6 ;  /* 0x0000000fff00720c */ /* 0x000fe40003fc6360 */
[----:B------:R-:W-:-:S07]  /*5940*/  IADD3 R11, PT, PT, R31, 0x220, RZ ;  /* 0x000002201f0b7810 */ /* 0x000fce0007ffe0ff */
        /* <DEDUP_REMOVED lines=15> */
[----:B0-----:R-:W-:-:S05]  /*5a40*/  IADD3 R32, PT, PT, RZ, -R33, RZ ;  /* 0x80000021ff207210 */ /* 0x001fca0007ffe0ff */
[----:B------:R-:W-:Y:S02]  /*5a50*/  IMAD R39, R32, R35, RZ ;  /* 0x0000002320277224 */ /* 0x000fe400078e02ff */
[----:B------:R-:W-:-:S04]  /*5a60*/  IMAD.MOV.U32 R32, RZ, RZ, RZ ;  /* 0x000000ffff207224 */ /* 0x000fc800078e00ff */
[----:B------:R-:W-:-:S04]  /*5a70*/  IMAD.HI.U32 R39, R33, R39, R32 ;  /* 0x0000002721277227 */ /* 0x000fc800078e0020 */
[----:B------:R-:W-:Y:S02]  /*5a80*/  IMAD.MOV.U32 R32, RZ, RZ, R34 ;  /* 0x000000ffff207224 */ /* 0x000fe400078e0022 */
[----:B------:R-:W0:Y:S02]  /*5a90*/  I2F.RP R34, R36 ;  /* 0x0000002400227306 */ /* 0x000e240000209400 */
[----:B------:R-:W-:-:S05]  /*5aa0*/  IMAD.HI.U32 R30, R39, R32, RZ ;  /* 0x00000020271e7227 */ /* 0x000fca00078e00ff */
[----:B------:R-:W-:-:S05]  /*5ab0*/  IADD3 R33, PT, PT, -R30, RZ, RZ ;  /* 0x000000ff1e217210 */ /* 0x000fca0007ffe1ff */
[C---:B------:R-:W-:Y:S01]  /*5ac0*/  IMAD R32, R35.reuse, R33, R32 ;  /* 0x0000002123207224 */ /* 0x040fe200078e0220 */
[----:B0-----:R-:W0:Y:S04]  /*5ad0*/  MUFU.RCP R34, R34 ;  /* 0x0000002200227308 */ /* 0x001e280000001000 */
        /* <DEDUP_REMOVED lines=9> */
[----:B------:R0:W1:Y:S01]  /*5b70*/  F2I.FTZ.U32.TRUNC.NTZ R33, R32 ;  /* 0x0000002000217305 */ /* 0x000062000021f000 */
[----:B------:R-:W2:Y:S07]  /*5b80*/  LDC R30, c[0x0][0x3c0] ;  /* 0x0000f000ff1e7b82 */ /* 0x000eae0000000800 */
[----:B------:R-:W-:Y:S01]  /*5b90*/  @!P5 IADD3 R38, PT, PT, -R38, RZ, RZ ;  /* 0x000000ff2626d210 */ /* 0x000fe20007ffe1ff */
[----:B0-----:R-:W-:Y:S01]  /*5ba0*/  HFMA2 R32, -RZ, RZ, 0, 0 ;  /* 0x00000000ff207431 */ /* 0x001fe200000001ff */
[----:B------:R-:W-:Y:S01]  /*5bb0*/  ISETP.NE.AND P5, PT, R37, RZ, PT ;  /* 0x000000ff2500720c */ /* 0x000fe20003fa5270 */
[----:B-1----:R-:W-:-:S12]  /*5bc0*/  IMAD.MOV R39, RZ, RZ, -R33 ;  /* 0x000000ffff277224 */ /* 0x002fd800078e0a21 */
[----:B------:R-:W-:Y:S02]  /*5bd0*/  @!P5 LOP3.LUT R38, RZ, R37, RZ, 0x33, !PT ;  /* 0x00000025ff26d212 */ /* 0x000fe400078e33ff */
[----:B--2---:R-:W-:-:S03]  /*5be0*/  IABS R43, R30 ;  /* 0x0000001e002b7213 */ /* 0x004fc60000000000 */
[----:B------:R-:W-:Y:S01]  /*5bf0*/  IMAD.MOV R35, RZ, RZ, -R38 ;  /* 0x000000ffff237224 */ /* 0x000fe200078e0a26 */
[----:B------:R-:W0:Y:S03]  /*5c00*/  I2F.RP R41, R43 ;  /* 0x0000002b00297306 */ /* 0x000e260000209400 */
[----:B------:R-:W-:Y:S02]  /*5c10*/  IMAD R40, R37, R35, R12 ;  /* 0x0000002325287224 */ /* 0x000fe400078e020c */
[----:B------:R-:W-:-:S03]  /*5c20*/  IMAD R35, R39, R36, RZ ;  /* 0x0000002427237224 */ /* 0x000fc600078e02ff */
[----:B------:R-:W-:Y:S01]  /*5c30*/  IABS R37, R40 ;  /* 0x0000002800257213 */ /* 0x000fe20000000000 */
[----:B------:R-:W-:-:S04]  /*5c40*/  IMAD.HI.U32 R34, R33, R35, R32 ;  /* 0x0000002321227227 */ /* 0x000fc800078e0020 */
[----:B------:R-:W-:Y:S01]  /*5c50*/  IMAD.MOV.U32 R33, RZ, RZ, R37 ;  /* 0x000000ffff217224 */ /* 0x000fe200078e0025 */
[----:B0-----:R-:W0:Y:S03]  /*5c60*/  MUFU.RCP R41, R41 ;  /* 0x0000002900297308 */ /* 0x001e260000001000 */
[----:B------:R-:W-:-:S04]  /*5c70*/  IMAD.HI.U32 R32, R34, R33, RZ ;  /* 0x0000002122207227 */ /* 0x000fc800078e00ff */
[----:B------:R-:W-:-:S04]  /*5c80*/  IMAD.MOV R34, RZ, RZ, -R32 ;  /* 0x000000ffff227224 */ /* 0x000fc800078e0a20 */
[C---:B------:R-:W-:Y:S02]  /*5c90*/  IMAD R33, R36.reuse, R34, R33 ;  /* 0x0000002224217224 */ /* 0x040fe400078e0221 */
[----:B------:R-:W1:Y:S03]  /*5ca0*/  LDC.64 R34, c[0x0][0x390] ;  /* 0x0000e400ff227b82 */ /* 0x000e660000000a00 */
[----:B------:R-:W-:Y:S01]  /*5cb0*/  ISETP.GT.U32.AND P5, PT, R36, R33, PT ;  /* 0x000000212400720c */ /* 0x000fe20003fa4070 */
[----:B0-----:R-:W-:-:S06]  /*5cc0*/  VIADD R37, R41, 0xffffffe ;  /* 0x0ffffffe29257836 */ /* 0x001fcc0000000000 */
[----:B------:R-:W0:Y:S06]  /*5cd0*/  F2I.FTZ.U32.TRUNC.NTZ R37, R37 ;  /* 0x0000002500257305 */ /* 0x000e2c000021f000 */
[----:B------:R-:W-:Y:S01]  /*5ce0*/  @!P5 IMAD.IADD R33, R33, 0x1, -R36 ;  /* 0x000000012121d824 */ /* 0x000fe200078e0a24 */
[----:B------:R-:W-:-:S04]  /*5cf0*/  @!P5 IADD3 R32, PT, PT, R32, 0x1, RZ ;  /* 0x000000012020d810 */ /* 0x000fc80007ffe0ff */
[----:B------:R-:W-:Y:S02]  /*5d00*/  ISETP.GE.U32.AND P5, PT, R33, R36, PT ;  /* 0x000000242100720c */ /* 0x000fe40003fa6070 */
[----:B------:R-:W-:Y:S02]  /*5d10*/  LOP3.LUT R33, R40, R29, RZ, 0x3c, !PT ;  /* 0x0000001d28217212 */ /* 0x000fe400078e3cff */
[----:B0-----:R-:W-:-:S09]  /*5d20*/  IADD3 R42, PT, PT, RZ, -R37, RZ ;  /* 0x80000025ff2a7210 */ /* 0x001fd20007ffe0ff */
[----:B------:R-:W-:Y:S01]  /*5d30*/  @P5 VIADD R32, R32, 0x1 ;  /* 0x0000000120205836 */ /* 0x000fe20000000000 */
[----:B------:R-:W-:-:S04]  /*5d40*/  ISETP.GE.AND P5, PT, R33, RZ, PT ;  /* 0x000000ff2100720c */ /* 0x000fc80003fa6270 */
[----:B------:R-:W-:Y:S02]  /*5d50*/  MOV R39, R32 ;  /* 0x0000002000277202 */ /* 0x000fe40000000f00 */
[----:B------:R-:W0:Y:S07]  /*5d60*/  LDC.64 R32, c[0x0][0x398] ;  /* 0x0000e600ff207b82 */ /* 0x000e2e0000000a00 */
[----:B------:R-:W-:Y:S01]  /*5d70*/  @!P5 IMAD.MOV R39, RZ, RZ, -R39 ;  /* 0x000000ffff27d224 */ /* 0x000fe200078e0a27 */
        /* <DEDUP_REMOVED lines=9> */
[----:B------:R-:W-:Y:S01]  /*5e10*/  IMAD.MOV.U32 R36, RZ, RZ, RZ ;  /* 0x000000ffff247224 */ /* 0x000fe200078e00ff */
[----:B------:R-:W-:Y:S01]  /*5e20*/  IABS R40, R41 ;  /* 0x0000002900287213 */ /* 0x000fe20000000000 */
[----:B------:R-:W-:Y:S01]  /*5e30*/  IMAD R34, R34, UR36, RZ ;  /* 0x0000002422227c24 */ /* 0x000fe2000f8e02ff */
[----:B------:R-:W-:Y:S01]  /*5e40*/  ISETP.NE.AND.EX P5, PT, R33, RZ, PT, P5 ;  /* 0x000000ff2100720c */ /* 0x000fe20003fa5350 */
[----:B------:R-:W-:Y:S01]  /*5e50*/  IMAD.HI.U32 R29, R37, R29, R36 ;  /* 0x0000001d251d7227 */ /* 0x000fe200078e0024 */
[----:B------:R-:W-:Y:S02]  /*5e60*/  MOV R36, R40 ;  /* 0x0000002800247202 */ /* 0x000fe40000000f00 */
[----:B------:R-:W-:-:S02]  /*5e70*/  SEL R33, R39, RZ, P5 ;  /* 0x000000ff27217207 */ /* 0x000fc40002800000 */
[----:B------:R-:W0:Y:S01]  /*5e80*/  LDC.64 R38, c[0x0][0x3a0] ;  /* 0x0000e800ff267b82 */ /* 0x000e220000000a00 */
[----:B------:R-:W-:-:S04]  /*5e90*/  IMAD.HI.U32 R29, R29, R36, RZ ;  /* 0x000000241d1d7227 */ /* 0x000fc800078e00ff */
[----:B------:R-:W-:Y:S02]  /*5ea0*/  IMAD.MOV R35, RZ, RZ, -R29 ;  /* 0x000000ffff237224 */ /* 0x000fe400078e0a1d */
[----:B------:R-:W-:Y:S02]  /*5eb0*/  IMAD R34, R33, UR37, R34 ;  /* 0x0000002521227c24 */ /* 0x000fe4000f8e0222 */
        /* <DEDUP_REMOVED lines=8> */
[----:B------:R-:W-:Y:S02]  /*5f40*/  ISETP.GE.AND P5, PT, R32, RZ, PT ;  /* 0x000000ff2000720c */ /* 0x000fe40003fa6270 */
[----:B------:R-:W-:-:S11]  /*5f50*/  SHF.R.S64 R32, RZ, 0x1e, R12 ;  /* 0x0000001eff207819 */ /* 0x000fd6000000100c */
[----:B------:R-:W-:Y:S01]  /*5f60*/  @!P5 IMAD.MOV R29, RZ, RZ, -R29 ;  /* 0x000000ffff1dd224 */ /* 0x000fe200078e0a1d */
[----:B------:R-:W-:-:S13]  /*5f70*/  ISETP.NE.AND P5, PT, R30, RZ, PT ;  /* 0x000000ff1e00720c */ /* 0x000fda0003fa5270 */
[----:B------:R-:W-:Y:S02]  /*5f80*/  @!P5 LOP3.LUT R29, RZ, R30, RZ, 0x33, !PT ;  /* 0x0000001eff1dd212 */ /* 0x000fe400078e33ff */
[----:B0-----:R-:W-:Y:S02]  /*5f90*/  ISETP.NE.U32.AND P5, PT, R38, 0x1, PT ;  /* 0x000000012600780c */ /* 0x001fe40003fa5070 */
[----:B------:R-:W-:Y:S02]  /*5fa0*/  IADD3 R35, PT, PT, -R29, RZ, RZ ;  /* 0x000000ff1d237210 */ /* 0x000fe40007ffe1ff */
        /* <DEDUP_REMOVED lines=18> */
.L_x_1965:
[----:B------:R-:W-:Y:S05]  /*60d0*/  BSYNC.RECONVERGENT B1 ;  /* 0x0000000000017941 */ /* 0x000fea0003800200 */
.L_x_1964:
[----:B------:R-:W-:Y:S01]  /*60e0*/  BSSY.RECONVERGENT B1, `(.L_x_1966) ;  /* 0x000007b000017945 */ /* 0x000fe20003800200 */
[----:B------:R-:W-:Y:S01]  /*60f0*/  ISETP.GE.U32.AND P5, PT, R11, R14, PT ;  /* 0x0000000e0b00720c */ /* 0x000fe20003fa6070 */
[----:B------:R-:W-:Y:S02]  /*6100*/  IMAD.MOV.U32 R32, RZ, RZ, -0x800000 ;  /* 0xff800000ff207424 */ /* 0x000fe400078e00ff */
[----:B------:R-:W-:Y:S10]  /*6110*/  @P6 BRA `(.L_x_1967) ;  /* 0x0000000400dc6947 */ /* 0x000ff40003800000 */
[----:B------:R-:W0:Y:S01]  /*6120*/  LDC R37, c[0x0][0x3b8] ;  /* 0x0000ee00ff257b82 */ /* 0x000e220000000800 */
[----:B------:R-:W-:Y:S01]  /*6130*/  IMAD R12, R0, UR52, R9 ;  /* 0x00000034000c7c24 */ /* 0x000fe2000f8e0209 */
[C---:B-1----:R-:W-:Y:S01]  /*6140*/  R2UR UR6, R46.reuse ;  /* 0x000000002e0672ca */ /* 0x042fe200000e0000 */
[----:B------:R-:W-:Y:S01]  /*6150*/  IMAD.MOV.U32 R32, RZ, RZ, RZ ;  /* 0x000000ffff207224 */ /* 0x000fe200078e00ff */
        /* <DEDUP_REMOVED lines=12> */
[----:B------:R-:W-:-:S04]  /*6220*/  IMAD R39, R39, R36, RZ ;  /* 0x0000002427277224 */ /* 0x000fc800078e02ff */
[----:B------:R-:W-:-:S04]  /*6230*/  IMAD.HI.U32 R32, R33, R39, R32 ;  /* 0x0000002721207227 */ /* 0x000fc800078e0020 */
[----:B------:R-:W-:Y:S02]  /*6240*/  IMAD.MOV.U32 R33, RZ, RZ, R38 ;  /* 0x000000ffff217224 */ /* 0x000fe400078e0026 */
[----:B------:R-:W0:Y:S02]  /*6250*/  LDC R38, c[0x0][0x3c0] ;  /* 0x0000f000ff267b82 */ /* 0x000e240000000800 */
[----:B------:R-:W-:-:S05]  /*6260*/  IMAD.HI.U32 R32, R32, R33, RZ ;  /* 0x0000002120207227 */ /* 0x000fca00078e00ff */
[----:B------:R-:W-:-:S05]  /*6270*/  IADD3 R34, PT, PT, -R32, RZ, RZ ;  /* 0x000000ff20227210 */ /* 0x000fca0007ffe1ff */
[C---:B------:R-:W-:Y:S02]  /*6280*/  IMAD R33, R36.reuse, R34, R33 ;  /* 0x0000002224217224 */ /* 0x040fe400078e0221 */
[----:B------:R-:W1:Y:S03]  /*6290*/  I2F.RP R34, R42 ;  /* 0x0000002a00227306 */ /* 0x000e660000209400 */
[----:B------:R-:W-:Y:S02]  /*62a0*/  ISETP.GT.U32.AND P6, PT, R36, R33, PT ;  /* 0x000000212400720c */ /* 0x000fe40003fc4070 */
[----:B0-----:R-:W-:-:S04]  /*62b0*/  IABS R45, R38 ;  /* 0x00000026002d7213 */ /* 0x001fc80000000000 */
[----:B------:R-:W0:Y:S07]  /*62c0*/  I2F.RP R43, R45 ;  /* 0x0000002d002b7306 */ /* 0x000e2e0000209400 */
[----:B------:R-:W-:Y:S02]  /*62d0*/  @!P6 IMAD.IADD R33, R33, 0x1, -R36 ;  /* 0x000000012121e824 */ /* 0x000fe400078e0a24 */
[----:B------:R-:W-:-:S03]  /*62e0*/  @!P6 VIADD R32, R32, 0x1 ;  /* 0x000000012020e836 */ /* 0x000fc60000000000 */
[----:B------:R-:W-:Y:S01]  /*62f0*/  ISETP.GE.U32.AND P6, PT, R33, R36, PT ;  /* 0x000000242100720c */ /* 0x000fe20003fc6070 */
[----:B-1----:R-:W1:Y:S01]  /*6300*/  MUFU.RCP R34, R34 ;  /* 0x0000002200227308 */ /* 0x002e620000001000 */
[----:B------:R-:W-:-:S07]  /*6310*/  LOP3.LUT R33, R12, R37, RZ, 0x3c, !PT ;  /* 0x000000250c217212 */ /* 0x000fce00078e3cff */
[----:B0-----:R-:W-:Y:S04]  /*6320*/  MUFU.RCP R43, R43 ;  /* 0x0000002b002b7308 */ /* 0x001fe80000001000 */
[----:B------:R-:W-:Y:S02]  /*6330*/  @P6 IADD3 R32, PT, PT, R32, 0x1, RZ ;  /* 0x0000000120206810 */ /* 0x000fe40007ffe0ff */
[----:B------:R-:W-:-:S03]  /*6340*/  ISETP.GE.AND P6, PT, R33, RZ, PT ;  /* 0x000000ff2100720c */ /* 0x000fc60003fc6270 */
[----:B------:R-:W-:Y:S02]  /*6350*/  IMAD.MOV.U32 R39, RZ, RZ, R32 ;  /* 0x000000ffff277224 */ /* 0x000fe400078e0020 */
[----:B-1----:R-:W-:-:S04]  /*6360*/  VIADD R32, R34, 0xffffffe ;  /* 0x0ffffffe22207836 */ /* 0x002fc80000000000 */
        /* <DEDUP_REMOVED lines=82> */
.L_x_1967:
[----:B------:R-:W-:Y:S05]  /*6890*/  BSYNC.RECONVERGENT B1 ;  /* 0x0000000000017941 */ /* 0x000fea0003800200 */
.L_x_1966:
        /* <DEDUP_REMOVED lines=35> */
[----:B------:R-:W-:Y:S01]  /*6ad0*/  IMAD R33, R42, R40, R33 ;  /* 0x000000282a217224 */ /* 0x000fe200078e0221 */
[----:B------:R-:W-:-:S04]  /*6ae0*/  IADD3 R40, PT, PT, R39, 0xffffffe, RZ ;  /* 0x0ffffffe27287810 */ /* 0x000fc80007ffe0ff */
[----:B------:R-:W-:Y:S01]  /*6af0*/  ISETP.GT.U32.AND P0, PT, R42, R33, PT ;  /* 0x000000212a00720c */ /* 0x000fe20003f04070 */
[----:B------:R0:W1:Y:S02]  /*6b00*/  F2I.FTZ.U32.TRUNC.NTZ R41, R40 ;  /* 0x0000002800297305 */ /* 0x000064000021f000 */
[----:B0-----:R-:W-:-:S10]  /*6b10*/  IMAD.MOV.U32 R40, RZ, RZ, RZ ;  /* 0x000000ffff287224 */ /* 0x001fd400078e00ff */
[----:B------:R-:W-:Y:S01]  /*6b20*/  @!P0 IMAD.IADD R33, R33, 0x1, -R42 ;  /* 0x0000000121218824 */ /* 0x000fe200078e0a2a */
[----:B------:R-:W-:Y:S01]  /*6b30*/  @!P0 IADD3 R35, PT, PT, R35, 0x1, RZ ;  /* 0x0000000123238810 */ /* 0x000fe20007ffe0ff */
[----:B-1----:R-:W-:-:S03]  /*6b40*/  IMAD.MOV R39, RZ, RZ, -R41 ;  /* 0x000000ffff277224 */ /* 0x002fc600078e0a29 */
[----:B------:R-:W-:Y:S02]  /*6b50*/  ISETP.GE.U32.AND P0, PT, R33, R42, PT ;  /* 0x0000002a2100720c */ /* 0x000fe40003f06070 */
[----:B------:R-:W-:-:S11]  /*6b60*/  LOP3.LUT R33, R12, R37, RZ, 0x3c, !PT ;  /* 0x000000250c217212 */ /* 0x000fd600078e3cff */
[----:B------:R-:W-:Y:S01]  /*6b70*/  @P0 VIADD R35, R35, 0x1 ;  /* 0x0000000123230836 */ /* 0x000fe20000000000 */
[----:B------:R-:W-:-:S13]  /*6b80*/  ISETP.GE.AND P0, PT, R33, RZ, PT ;  /* 0x000000ff2100720c */ /* 0x000fda0003f06270 */
[----:B------:R-:W-:Y:S01]  /*6b90*/  @!P0 IMAD.MOV R35, RZ, RZ, -R35 ;  /* 0x000000ffff238224 */ /* 0x000fe200078e0a23 */
[----:B------:R-:W-:-:S13]  /*6ba0*/  ISETP.NE.AND P0, PT, R37, RZ, PT ;  /* 0x000000ff2500720c */ /* 0x000fda0003f05270 */
[----:B------:R-:W-:-:S04]  /*6bb0*/  @!P0 LOP3.LUT R35, RZ, R37, RZ, 0x33, !PT ;  /* 0x00000025ff238212 */ /* 0x000fc800078e33ff */
[----:B------:R-:W-:-:S05]  /*6bc0*/  IADD3 R33, PT, PT, -R35, RZ, RZ ;  /* 0x000000ff23217210 */ /* 0x000fca0007ffe1ff */
[----:B------:R-:W-:Y:S02]  /*6bd0*/  IMAD R44, R37, R33, R12 ;  /* 0x00000021252c7224 */ /* 0x000fe400078e020c */
[----:B------:R-:W-:-:S03]  /*6be0*/  IMAD R33, R39, R48, RZ ;  /* 0x0000003027217224 */ /* 0x000fc600078e02ff */
[----:B------:R-:W-:Y:S01]  /*6bf0*/  IABS R39, R44 ;  /* 0x0000002c00277213 */ /* 0x000fe20000000000 */
[----:B------:R-:W-:Y:S02]  /*6c00*/  IMAD.HI.U32 R42, R41, R33, R40 ;  /* 0x00000021292a7227 */ /* 0x000fe400078e0028 */
[----:B------:R-:W0:Y:S04]  /*6c10*/  LDC R33, c[0x0][0x3c0] ;  /* 0x0000f000ff217b82 */ /* 0x000e280000000800 */
[----:B------:R-:W-:-:S04]  /*6c20*/  IMAD.HI.U32 R37, R42, R39, RZ ;  /* 0x000000272a257227 */ /* 0x000fc800078e00ff */
[----:B------:R-:W-:Y:S01]  /*6c30*/  IMAD.MOV R40, RZ, RZ, -R37 ;  /* 0x000000ffff287224 */ /* 0x000fe200078e0a25 */
[----:B------:R-:W1:Y:S03]  /*6c40*/  LDC.64 R42, c[0x0][0x390] ;  /* 0x0000e400ff2a7b82 */ /* 0x000e660000000a00 */
        /* <DEDUP_REMOVED lines=12> */
[----:B0-----:R-:W-:-:S08]  /*6d10*/  VIADD R41, R45, 0xffffffe ;  /* 0x0ffffffe2d297836 */ /* 0x001fd00000000000 */
[----:B------:R-:W-:Y:S01]  /*6d20*/  @!P0 IMAD.MOV R48, RZ, RZ, -R48 ;  /* 0x000000ffff308224 */ /* 0x000fe200078e0a30 */
[----:B------:R-:W-:Y:S01]  /*6d30*/  ISETP.NE.AND P0, PT, R29, RZ, PT ;  /* 0x000000ff1d00720c */ /* 0x000fe20003f05270 */
[----:B------:R-:W0:-:S12]  /*6d40*/  F2I.FTZ.U32.TRUNC.NTZ R41, R41 ;  /* 0x0000002900297305 */ /* 0x000e18000021f000 */
[----:B------:R-:W-:Y:S02]  /*6d50*/  @!P0 LOP3.LUT R48, RZ, R29, RZ, 0x33, !PT ;  /* 0x0000001dff308212 */ /* 0x000fe400078e33ff */
[----:B-1----:R-:W-:Y:S02]  /*6d60*/  ISETP.NE.U32.AND P0, PT, R42, 0x1, PT ;  /* 0x000000012a00780c */ /* 0x002fe40003f05070 */
[----:B------:R-:W-:Y:S01]  /*6d70*/  IADD3 R40, PT, PT, -R48, RZ, RZ ;  /* 0x000000ff30287210 */ /* 0x000fe20007ffe1ff */
[----:B0-----:R-:W-:Y:S01]  /*6d80*/  IMAD.MOV R37, RZ, RZ, -R41 ;  /* 0x000000ffff257224 */ /* 0x001fe200078e0a29 */
[----:B------:R-:W-:Y:S02]  /*6d90*/  ISETP.NE.AND.EX P0, PT, R43, RZ, PT, P0 ;  /* 0x000000ff2b00720c */ /* 0x000fe40003f05300 */
[----:B------:R-:W0:Y:S01]  /*6da0*/  LDC.64 R42, c[0x0][0x3a8] ;  /* 0x0000ea00ff2a7b82 */ /* 0x000e220000000a00 */
[----:B------:R-:W-:Y:S02]  /*6db0*/  IMAD R50, R29, R40, R44 ;  /* 0x000000281d327224 */ /* 0x000fe400078e022c */
[----:B------:R-:W-:-:S02]  /*6dc0*/  HFMA2 R40, -RZ, RZ, 0, 0 ;  /* 0x00000000ff287431 */ /* 0x000fc400000001ff */
[----:B------:R-:W-:Y:S01]  /*6dd0*/  IMAD.MOV.U32 R29, RZ, RZ, R37 ;  /* 0x000000ffff1d7224 */ /* 0x000fe200078e0025 */
[----:B------:R-:W-:Y:S02]  /*6de0*/  SEL R37, R35, RZ, P0 ;  /* 0x000000ff23257207 */ /* 0x000fe40000000000 */
[----:B------:R-:W-:Y:S01]  /*6df0*/  IABS R39, R50 ;  /* 0x0000003200277213 */ /* 0x000fe20000000000 */
[----:B------:R-:W-:Y:S01]  /*6e00*/  IMAD R29, R29, R52, RZ ;  /* 0x000000341d1d7224 */ /* 0x000fe200078e02ff */
[----:B------:R-:W1:Y:S03]  /*6e10*/  LDC.64 R44, c[0x0][0x398] ;  /* 0x0000e600ff2c7b82 */ /* 0x000e660000000a00 */
[----:B------:R-:W-:-:S06]  /*6e20*/  IMAD.HI.U32 R40, R41, R29, R40 ;  /* 0x0000001d29287227 */ /* 0x000fcc00078e0028 */
[----:B------:R-:W-:-:S04]  /*6e30*/  IMAD.HI.U32 R29, R40, R39, RZ ;  /* 0x00000027281d7227 */ /* 0x000fc800078e00ff */
[----:B------:R-:W-:-:S04]  /*6e40*/  IMAD.MOV R40, RZ, RZ, -R29 ;  /* 0x000000ffff287224 */ /* 0x000fc800078e0a1d */
[----:B------:R-:W-:Y:S02]  /*6e50*/  IMAD R35, R52, R40, R39 ;  /* 0x0000002834237224 */ /* 0x000fe400078e0227 */
[----:B------:R-:W2:Y:S01]  /*6e60*/  LDC.64 R40, c[0x0][0x3a0] ;  /* 0x0000e800ff287b82 */ /* 0x000ea20000000a00 */
        /* <DEDUP_REMOVED lines=13> */
[----:B--2---:R-:W-:Y:S01]  /*6f40*/  ISETP.NE.U32.AND P0, PT, R40, 0x1, PT ;  /* 0x000000012800780c */ /* 0x004fe20003f05070 */
[----:B------:R-:W-:Y:S01]  /*6f50*/  IMAD R40, R37, UR36, RZ ;  /* 0x0000002425287c24 */ /* 0x000fe2000f8e02ff */
[----:B------:R-:W-:Y:S02]  /*6f60*/  IADD3 R44, PT, PT, -R29, RZ, RZ ;  /* 0x000000ff1d2c7210 */ /* 0x000fe40007ffe1ff */
[----:B------:R-:W-:Y:S01]  /*6f70*/  ISETP.NE.AND.EX P0, PT, R41, RZ, PT, P0 ;  /* 0x000000ff2900720c */ /* 0x000fe20003f05300 */
[----:B------:R-:W-:Y:S02]  /*6f80*/  IMAD R40, R39, UR37, R40 ;  /* 0x0000002527287c24 */ /* 0x000fe4000f8e0228 */
[----:B------:R-:W-:Y:S01]  /*6f90*/  IMAD R33, R33, R44, R50 ;  /* 0x0000002c21217224 */ /* 0x000fe200078e0232 */
[----:B------:R-:W-:-:S02]  /*6fa0*/  SEL R29, R29, RZ, P0 ;  /* 0x000000ff1d1d7207 */ /* 0x000fc40000000000 */
        /* <DEDUP_REMOVED lines=16> */
.L_x_1969:
[----:B------:R-:W-:Y:S05]  /*70b0*/  BSYNC.RECONVERGENT B1 ;  /* 0x0000000000017941 */ /* 0x000fea0003800200 */
.L_x_1968:
        /* <DEDUP_REMOVED lines=18> */
[----:B0-----:R-:W-:Y:S01]  /*71e0*/  MOV R34, RZ ;  /* 0x000000ff00227202 */ /* 0x001fe20000000f00 */
[----:B-1----:R-:W-:-:S04]  /*71f0*/  IMAD.MOV R37, RZ, RZ, -R35 ;  /* 0x000000ffff257224 */ /* 0x002fc800078e0a23 */
[----:B------:R-:W-:-:S04]  /*7200*/  IMAD R37, R37, R42, RZ ;  /* 0x0000002a25257224 */ /* 0x000fc800078e02ff */
[----:B------:R-:W-:-:S06]  /*7210*/  IMAD.HI.U32 R44, R35, R37, R34 ;  /* 0x00000025232c7227 */ /* 0x000fcc00078e0022 */
[----:B------:R-:W-:-:S04]  /*7220*/  IMAD.HI.U32 R37, R44, R29, RZ ;  /* 0x0000001d2c257227 */ /* 0x000fc800078e00ff */
[----:B------:R-:W-:-:S04]  /*7230*/  IMAD.MOV R34, RZ, RZ, -R37 ;  /* 0x000000ffff227224 */ /* 0x000fc800078e0a25 */
[----:B------:R-:W-:Y:S02]  /*7240*/  IMAD R29, R42, R34, R29 ;  /* 0x000000222a1d7224 */ /* 0x000fe400078e021d */
[----:B------:R-:W-:-:S03]  /*7250*/  VIADD R34, R39, 0xffffffe ;  /* 0x0ffffffe27227836 */ /* 0x000fc60000000000 */
[----:B------:R-:W-:Y:S01]  /*7260*/  ISETP.GT.U32.AND P1, PT, R42, R29, PT ;  /* 0x0000001d2a00720c */ /* 0x000fe20003f24070 */
[----:B------:R0:W1:Y:S02]  /*7270*/  F2I.FTZ.U32.TRUNC.NTZ R35, R34 ;  /* 0x0000002200237305 */ /* 0x000064000021f000 */
[----:B0-----:R-:W-:-:S10]  /*7280*/  HFMA2 R34, -RZ, RZ, 0, 0 ;  /* 0x00000000ff227431 */ /* 0x001fd400000001ff */
[----:B------:R-:W-:Y:S01]  /*7290*/  @!P1 IMAD.IADD R29, R29, 0x1, -R42 ;  /* 0x000000011d1d9824 */ /* 0x000fe200078e0a2a */
[----:B------:R-:W-:Y:S01]  /*72a0*/  @!P1 IADD3 R37, PT, PT, R37, 0x1, RZ ;  /* 0x0000000125259810 */ /* 0x000fe20007ffe0ff */
[----:B-1----:R-:W-:-:S03]  /*72b0*/  IMAD.MOV R43, RZ, RZ, -R35 ;  /* 0x000000ffff2b7224 */ /* 0x002fc600078e0a23 */
[----:B------:R-:W-:Y:S02]  /*72c0*/  ISETP.GE.U32.AND P0, PT, R29, R42, PT ;  /* 0x0000002a1d00720c */ /* 0x000fe40003f06070 */
[----:B------:R-:W-:-:S04]  /*72d0*/  LOP3.LUT R29, R12, R41, RZ, 0x3c, !PT ;  /* 0x000000290c1d7212 */ /* 0x000fc800078e3cff */
[----:B------:R-:W-:Y:S02]  /*72e0*/  ISETP.GE.AND P1, PT, R29, RZ, PT ;  /* 0x000000ff1d00720c */ /* 0x000fe40003f26270 */
[----:B------:R-:W0:Y:S05]  /*72f0*/  LDC R29, c[0x0][0x3c0] ;  /* 0x0000f000ff1d7b82 */ /* 0x000e2a0000000800 */
[----:B------:R-:W-:Y:S01]  /*7300*/  @P0 VIADD R37, R37, 0x1 ;  /* 0x0000000125250836 */ /* 0x000fe20000000000 */
[----:B------:R-:W-:-:S05]  /*7310*/  ISETP.NE.AND P0, PT, R41, RZ, PT ;  /* 0x000000ff2900720c */ /* 0x000fca0003f05270 */
[----:B------:R-:W-:-:S08]  /*7320*/  @!P1 IADD3 R37, PT, PT, -R37, RZ, RZ ;  /* 0x000000ff25259210 */ /* 0x000fd00007ffe1ff */
[----:B------:R-:W-:-:S05]  /*7330*/  @!P0 LOP3.LUT R37, RZ, R41, RZ, 0x33, !PT ;  /* 0x00000029ff258212 */ /* 0x000fca00078e33ff */
[----:B------:R-:W-:Y:S01]  /*7340*/  IMAD.MOV R39, RZ, RZ, -R37 ;  /* 0x000000ffff277224 */ /* 0x000fe200078e0a25 */
[----:B0-----:R-:W-:-:S03]  /*7350*/  IABS R50, R29 ;  /* 0x0000001d00327213 */ /* 0x001fc60000000000 */
        /* <DEDUP_REMOVED lines=11> */
[----:B------:R-:W-:Y:S01]  /*7410*/  @!P1 IADD3 R35, PT, PT, R35, -R48, RZ ;  /* 0x8000003023239210 */ /* 0x000fe20007ffe0ff */
[----:B------:R-:W-:-:S03]  /*7420*/  @!P1 VIADD R34, R34, 0x1 ;  /* 0x0000000122229836 */ /* 0x000fc60000000000 */
[----:B------:R-:W-:Y:S02]  /*7430*/  ISETP.GE.U32.AND P0, PT, R35, R48, PT ;  /* 0x000000302300720c */ /* 0x000fe40003f06070 */
[----:B------:R-:W-:-:S04]  /*7440*/  LOP3.LUT R35, R44, R33, RZ, 0x3c, !PT ;  /* 0x000000212c237212 */ /* 0x000fc800078e3cff */
[----:B------:R-:W-:Y:S01]  /*7450*/  ISETP.GE.AND P1, PT, R35, RZ, PT ;  /* 0x000000ff2300720c */ /* 0x000fe20003f26270 */
[----:B0-----:R-:W-:-:S06]  /*7460*/  VIADD R35, R39, 0xffffffe ;  /* 0x0ffffffe27237836 */ /* 0x001fcc0000000000 */
[----:B------:R-:W-:Y:S01]  /*7470*/  @P0 IADD3 R34, PT, PT, R34, 0x1, RZ ;  /* 0x0000000122220810 */ /* 0x000fe20007ffe0ff */
[----:B------:R-:W0:Y:S01]  /*7480*/  F2I.FTZ.U32.TRUNC.NTZ R35, R35 ;  /* 0x0000002300237305 */ /* 0x000e22000021f000 */
[----:B------:R-:W-:-:S03]  /*7490*/  ISETP.NE.AND P0, PT, R33, RZ, PT ;  /* 0x000000ff2100720c */ /* 0x000fc60003f05270 */
[----:B------:R-:W-:-:S04]  /*74a0*/  IMAD.MOV.U32 R41, RZ, RZ, R34 ;  /* 0x000000ffff297224 */ /* 0x000fc800078e0022 */
[----:B------:R-:W-:-:S06]  /*74b0*/  @!P1 IMAD.MOV R41, RZ, RZ, -R41 ;  /* 0x000000ffff299224 */ /* 0x000fcc00078e0a29 */
        /* <DEDUP_REMOVED lines=12> */
[C---:B------:R-:W-:Y:S02]  /*7580*/  IMAD R39, R50.reuse, R42, R39 ;  /* 0x0000002a32277224 */ /* 0x040fe400078e0227 */
[----:B------:R-:W2:Y:S03]  /*7590*/  LDC.64 R42, c[0x0][0x3a0] ;  /* 0x0000e800ff2a7b82 */ /* 0x000ea60000000a00 */
[----:B------:R-:W-:Y:S02]  /*75a0*/  ISETP.GT.U32.AND P0, PT, R50, R39, PT ;  /* 0x000000273200720c */ /* 0x000fe40003f04070 */
[----:B-1----:R-:W-:-:S04]  /*75b0*/  ISETP.NE.U32.AND P1, PT, R34, 0x1, PT ;  /* 0x000000012200780c */ /* 0x002fc80003f25070 */
[----:B------:R-:W-:Y:S02]  /*75c0*/  ISETP.NE.AND.EX P1, PT, R35, RZ, PT, P1 ;  /* 0x000000ff2300720c */ /* 0x000fe40003f25310 */
[----:B------:R-:W1:Y:S05]  /*75d0*/  LDC.64 R34, c[0x0][0x398] ;  /* 0x0000e600ff227b82 */ /* 0x000e6a0000000a00 */
[----:B------:R-:W-:Y:S01]  /*75e0*/  @!P0 IMAD.IADD R39, R39, 0x1, -R50 ;  /* 0x0000000127278824 */ /* 0x000fe200078e0a32 */
[----:B------:R-:W-:Y:S01]  /*75f0*/  SEL R37, R37, RZ, P1 ;  /* 0x000000ff25257207 */ /* 0x000fe20000800000 */
[----:B------:R-:W-:-:S03]  /*7600*/  @!P0 VIADD R33, R33, 0x1 ;  /* 0x0000000121218836 */ /* 0x000fc60000000000 */
[----:B------:R-:W-:Y:S01]  /*7610*/  ISETP.GE.U32.AND P1, PT, R39, R50, PT ;  /* 0x000000322700720c */ /* 0x000fe20003f26070 */
[----:B------:R-:W-:Y:S01]  /*7620*/  IMAD R37, R37, UR36, RZ ;  /* 0x0000002425257c24 */ /* 0x000fe2000f8e02ff */
[----:B------:R-:W-:-:S04]  /*7630*/  LOP3.LUT R39, R48, R29, RZ, 0x3c, !PT ;  /* 0x0000001d30277212 */ /* 0x000fc800078e3cff */
[----:B------:R-:W-:-:S07]  /*7640*/  ISETP.GE.AND P0, PT, R39, RZ, PT ;  /* 0x000000ff2700720c */ /* 0x000fce0003f06270 */
[----:B------:R-:W-:Y:S02]  /*7650*/  @P1 IADD3 R33, PT, PT, R33, 0x1, RZ ;  /* 0x0000000121211810 */ /* 0x000fe40007ffe0ff */
[----:B------:R-:W-:-:S04]  /*7660*/  ISETP.NE.AND P1, PT, R29, RZ, PT ;  /* 0x000000ff1d00720c */ /* 0x000fc80003f25270 */
[----:B------:R-:W-:Y:S01]  /*7670*/  @!P0 IMAD.MOV R33, RZ, RZ, -R33 ;  /* 0x000000ffff218224 */ /* 0x000fe200078e0a21 */
[----:B-1----:R-:W-:-:S04]  /*7680*/  ISETP.NE.U32.AND P0, PT, R34, 0x1, PT ;  /* 0x000000012200780c */ /* 0x002fc80003f05070 */
[----:B------:R-:W-:-:S04]  /*7690*/  ISETP.NE.AND.EX P0, PT, R35, RZ, PT, P0 ;  /* 0x000000ff2300720c */ /* 0x000fc80003f05300 */
[----:B------:R-:W-:Y:S02]  /*76a0*/  @!P1 LOP3.LUT R33, RZ, R29, RZ, 0x33, !PT ;  /* 0x0000001dff219212 */ /* 0x000fe400078e33ff */
[----:B--2---:R-:W-:Y:S02]  /*76b0*/  ISETP.NE.U32.AND P1, PT, R42, 0x1, PT ;  /* 0x000000012a00780c */ /* 0x004fe40003f25070 */
[----:B------:R-:W-:Y:S01]  /*76c0*/  SEL R34, R41, RZ, P0 ;  /* 0x000000ff29227207 */ /* 0x000fe20000000000 */
[----:B------:R-:W-:Y:S01]  /*76d0*/  IMAD.MOV R42, RZ, RZ, -R33 ;  /* 0x000000ffff2a7224 */ /* 0x000fe200078e0a21 */
[----:B0-----:R-:W-:Y:S02]  /*76e0*/  ISETP.NE.U32.AND P0, PT, R44, 0x1, PT ;  /* 0x000000012c00780c */ /* 0x001fe40003f05070 */
        /* <DEDUP_REMOVED lines=19> */
.L_x_1971:
[----:B------:R-:W-:Y:S05]  /*7820*/  BSYNC.RECONVERGENT B1 ;  /* 0x0000000000017941 */ /* 0x000fea0003800200 */
.L_x_1970:
        /* <DEDUP_REMOVED lines=15> */
[----:B0-----:R-:W-:-:S02]  /*7920*/  IADD3 R36, PT, PT, R29, 0xffffffe, RZ ;  /* 0x0ffffffe1d247810 */ /* 0x001fc40007ffe0ff */
[----:B------:R-:W-:-:S05]  /*7930*/  IABS R29, R12 ;  /* 0x0000000c001d7213 */ /* 0x000fca0000000000 */
[----:B------:R0:W1:Y:S02]  /*7940*/  F2I.FTZ.U32.TRUNC.NTZ R37, R36 ;  /* 0x0000002400257305 */ /* 0x000064000021f000 */
[----:B0-----:R-:W-:Y:S02]  /*7950*/  IMAD.MOV.U32 R36, RZ, RZ, RZ ;  /* 0x000000ffff247224 */ /* 0x001fe400078e00ff */
[----:B-1----:R-:W-:-:S04]  /*7960*/  IMAD.MOV R35, RZ, RZ, -R37 ;  /* 0x000000ffff237224 */ /* 0x002fc800078e0a25 */
[----:B------:R-:W-:-:S04]  /*7970*/  IMAD R35, R35, R42, RZ ;  /* 0x0000002a23237224 */ /* 0x000fc800078e02ff */
[----:B------:R-:W-:-:S06]  /*7980*/  IMAD.HI.U32 R44, R37, R35, R36 ;  /* 0x00000023252c7227 */ /* 0x000fcc00078e0024 */
[----:B------:R-:W-:-:S05]  /*7990*/  IMAD.HI.U32 R35, R44, R29, RZ ;  /* 0x0000001d2c237227 */ /* 0x000fca00078e00ff */
[----:B------:R-:W-:-:S05]  /*79a0*/  IADD3 R36, PT, PT, -R35, RZ, RZ ;  /* 0x000000ff23247210 */ /* 0x000fca0007ffe1ff */
[----:B------:R-:W-:Y:S02]  /*79b0*/  IMAD R29, R42, R36, R29 ;  /* 0x000000242a1d7224 */ /* 0x000fe400078e021d */
[----:B------:R-:W-:-:S03]  /*79c0*/  VIADD R36, R39, 0xffffffe ;  /* 0x0ffffffe27247836 */ /* 0x000fc60000000000 */
[----:B------:R-:W-:Y:S01]  /*79d0*/  ISETP.GT.U32.AND P2, PT, R42, R29, PT ;  /* 0x0000001d2a00720c */ /* 0x000fe20003f44070 */
[----:B------:R0:W1:Y:S02]  /*79e0*/  F2I.FTZ.U32.TRUNC.NTZ R37, R36 ;  /* 0x0000002400257305 */ /* 0x000064000021f000 */
[----:B0-----:R-:W-:-:S10]  /*79f0*/  IMAD.MOV.U32 R36, RZ, RZ, RZ ;  /* 0x000000ffff247224 */ /* 0x001fd400078e00ff */
[----:B------:R-:W-:Y:S01]  /*7a00*/  @!P2 IMAD.IADD R29, R29, 0x1, -R42 ;  /* 0x000000011d1da824 */ /* 0x000fe200078e0a2a */
[----:B------:R-:W-:Y:S02]  /*7a10*/  @!P2 IADD3 R35, PT, PT, R35, 0x1, RZ ;  /* 0x000000012323a810 */ /* 0x000fe40007ffe0ff */
[----:B------:R-:W-:Y:S02]  /*7a20*/  ISETP.NE.AND P2, PT, R41, RZ, PT ;  /* 0x000000ff2900720c */ /* 0x000fe40003f45270 */
[----:B------:R-:W-:Y:S02]  /*7a30*/  ISETP.GE.U32.AND P1, PT, R29, R42, PT ;  /* 0x0000002a1d00720c */ /* 0x000fe40003f26070 */
[----:B------:R-:W-:Y:S02]  /*7a40*/  LOP3.LUT R29, R12, R41, RZ, 0x3c, !PT ;  /* 0x000000290c1d7212 */ /* 0x000fe400078e3cff */
[----:B-1----:R-:W-:Y:S02]  /*7a50*/  IADD3 R43, PT, PT, RZ, -R37, RZ ;  /* 0x80000025ff2b7210 */ /* 0x002fe40007ffe0ff */
[----:B------:R-:W-:-:S02]  /*7a60*/  ISETP.GE.AND P0, PT, R29, RZ, PT ;  /* 0x000000ff1d00720c */ /* 0x000fc40003f06270 */
[----:B------:R-:W0:Y:S05]  /*7a70*/  LDC R29, c[0x0][0x3c0] ;  /* 0x0000f000ff1d7b82 */ /* 0x000e2a0000000800 */
[----:B------:R-:W-:-:S06]  /*7a80*/  @P1 VIADD R35, R35, 0x1 ;  /* 0x0000000123231836 */ /* 0x000fcc0000000000 */
[----:B------:R-:W-:Y:S01]  /*7a90*/  @!P0 IMAD.MOV R35, RZ, RZ, -R35 ;  /* 0x000000ffff238224 */ /* 0x000fe200078e0a23 */
[----:B------:R-:W-:-:S05]  /*7aa0*/  @!P2 LOP3.LUT R35, RZ, R41, RZ, 0x33, !PT ;  /* 0x00000029ff23a212 */ /* 0x000fca00078e33ff */
[----:B------:R-:W-:-:S04]  /*7ab0*/  IMAD.MOV R39, RZ, RZ, -R35 ;  /* 0x000000ffff277224 */ /* 0x000fc800078e0a23 */
[----:B------:R-:W-:Y:S02]  /*7ac0*/  IMAD R44, R41, R39, R12 ;  /* 0x00000027292c7224 */ /* 0x000fe400078e020c */
[----:B------:R-:W-:Y:S01]  /*7ad0*/  IMAD R39, R43, R48, RZ ;  /* 0x000000302b277224 */ /* 0x000fe200078e02ff */
[----:B0-----:R-:W-:Y:S02]  /*7ae0*/  IABS R52, R29 ;  /* 0x0000001d00347213 */ /* 0x001fe40000000000 */
        /* <DEDUP_REMOVED lines=10> */
[----:B0-----:R-:W-:Y:S01]  /*7b90*/  IADD3 R42, PT, PT, R39, 0xffffffe, RZ ;  /* 0x0ffffffe272a7810 */ /* 0x001fe20007ffe0ff */
[----:B------:R-:W-:Y:S01]  /*7ba0*/  @!P2 VIADD R36, R36, 0x1 ;  /* 0x000000012424a836 */ /* 0x000fe20000000000 */
[----:B------:R-:W-:Y:S02]  /*7bb0*/  ISETP.NE.AND P2, PT, R33, RZ, PT ;  /* 0x000000ff2100720c */ /* 0x000fe40003f45270 */
[----:B------:R-:W-:Y:S02]  /*7bc0*/  ISETP.GE.U32.AND P1, PT, R37, R48, PT ;  /* 0x000000302500720c */ /* 0x000fe40003f26070 */
[----:B------:R-:W-:Y:S01]  /*7bd0*/  LOP3.LUT R37, R44, R33, RZ, 0x3c, !PT ;  /* 0x000000212c257212 */ /* 0x000fe200078e3cff */
[----:B------:R-:W0:Y:S03]  /*7be0*/  LDC.64 R48, c[0x0][0x3a8] ;  /* 0x0000ea00ff307b82 */ /* 0x000e260000000a00 */
[----:B------:R-:W-:-:S02]  /*7bf0*/  ISETP.GE.AND P0, PT, R37, RZ, PT ;  /* 0x000000ff2500720c */ /* 0x000fc40003f06270 */
[----:B------:R-:W1:Y:S05]  /*7c00*/  F2I.FTZ.U32.TRUNC.NTZ R37, R42 ;  /* 0x0000002a00257305 */ /* 0x000e6a000021f000 */
[----:B------:R-:W-:-:S05]  /*7c10*/  @P1 VIADD R36, R36, 0x1 ;  /* 0x0000000124241836 */ /* 0x000fca0000000000 */
[----:B------:R-:W-:-:S05]  /*7c20*/  MOV R41, R36 ;  /* 0x0000002400297202 */ /* 0x000fca0000000f00 */
[----:B------:R-:W-:Y:S01]  /*7c30*/  @!P0 IMAD.MOV R41, RZ, RZ, -R41 ;  /* 0x000000ffff298224 */ /* 0x000fe200078e0a29 */
[----:B------:R-:W-:Y:S01]  /*7c40*/  @!P2 LOP3.LUT R41, RZ, R33, RZ, 0x33, !PT ;  /* 0x00000021ff29a212 */ /* 0x000fe200078e33ff */
[----:B-1----:R-:W-:-:S03]  /*7c50*/  IMAD.MOV R39, RZ, RZ, -R37 ;  /* 0x000000ffff277224 */ /* 0x002fc600078e0a25 */
[----:B------:R-:W-:-:S05]  /*7c60*/  IADD3 R36, PT, PT, -R41, RZ, RZ ;  /* 0x000000ff29247210 */ /* 0x000fca0007ffe1ff */
[----:B------:R-:W-:Y:S02]  /*7c70*/  IMAD R50, R33, R36, R44 ;  /* 0x0000002421327224 */ /* 0x000fe400078e022c */
[----:B------:R-:W-:Y:S01]  /*7c80*/  IMAD R33, R39, R52, RZ ;  /* 0x0000003427217224 */ /* 0x000fe200078e02ff */
[----:B------:R-:W1:Y:S01]  /*7c90*/  LDC.64 R44, c[0x0][0x3a0] ;  /* 0x0000e800ff2c7b82 */ /* 0x000e620000000a00 */
[----:B------:R-:W-:Y:S01]  /*7ca0*/  IMAD.MOV.U32 R36, RZ, RZ, RZ ;  /* 0x000000ffff247224 */ /* 0x000fe200078e00ff */
[----:B------:R-:W-:-:S03]  /*7cb0*/  IABS R39, R50 ;  /* 0x0000003200277213 */ /* 0x000fc60000000000 */
[----:B------:R-:W-:-:S06]  /*7cc0*/  IMAD.HI.U32 R36, R37, R33, R36 ;  /* 0x0000002125247227 */ /* 0x000fcc00078e0024 */
        /* <DEDUP_REMOVED lines=8> */
[----:B--2---:R-:W-:Y:S02]  /*7d50*/  ISETP.NE.U32.AND P0, PT, R36, 0x1, PT ;  /* 0x000000012400780c */ /* 0x004fe40003f05070 */
[----:B------:R-:W-:Y:S02]  /*7d60*/  ISETP.GE.U32.AND P2, PT, R39, R52, PT ;  /* 0x000000342700720c */ /* 0x000fe40003f46070 */
[----:B------:R-:W-:Y:S02]  /*7d70*/  LOP3.LUT R36, R50, R29, RZ, 0x3c, !PT ;  /* 0x0000001d32247212 */ /* 0x000fe400078e3cff */
[----:B------:R-:W-:Y:S02]  /*7d80*/  ISETP.NE.AND.EX P0, PT, R37, RZ, PT, P0 ;  /* 0x000000ff2500720c */ /* 0x000fe40003f05300 */
[----:B------:R-:W-:-:S02]  /*7d90*/  ISETP.GE.AND P1, PT, R36, RZ, PT ;  /* 0x000000ff2400720c */ /* 0x000fc40003f26270 */
[----:B------:R-:W-:Y:S02]  /*7da0*/  SEL R35, R35, RZ, P0 ;  /* 0x000000ff23237207 */ /* 0x000fe40000000000 */
[----:B-1----:R-:W-:-:S03]  /*7db0*/  ISETP.NE.U32.AND P0, PT, R44, 0x1, PT ;  /* 0x000000012c00780c */ /* 0x002fc60003f05070 */
[----:B------:R-:W-:Y:S01]  /*7dc0*/  @P2 VIADD R33, R33, 0x1 ;  /* 0x0000000121212836 */ /* 0x000fe20000000000 */
[----:B------:R-:W-:Y:S01]  /*7dd0*/  ISETP.NE.AND P2, PT, R29, RZ, PT ;  /* 0x000000ff1d00720c */ /* 0x000fe20003f45270 */
[----:B------:R-:W-:Y:S01]  /*7de0*/  IMAD R35, R35, UR36, RZ ;  /* 0x0000002423237c24 */ /* 0x000fe2000f8e02ff */
[----:B------:R-:W-:-:S03]  /*7df0*/  ISETP.NE.AND.EX P0, PT, R45, RZ, PT, P0 ;  /* 0x000000ff2d00720c */ /* 0x000fc60003f05300 */
[----:B------:R-:W-:Y:S02]  /*7e00*/  @!P1 IADD3 R33, PT, PT, -R33, RZ, RZ ;  /* 0x000000ff21219210 */ /* 0x000fe40007ffe1ff */
[----:B---3--:R-:W-:-:S04]  /*7e10*/  ISETP.NE.U32.AND P1, PT, R42, 0x1, PT ;  /* 0x000000012a00780c */ /* 0x008fc80003f25070 */
[----:B------:R-:W-:Y:S02]  /*7e20*/  ISETP.NE.AND.EX P1, PT, R43, RZ, PT, P1 ;  /* 0x000000ff2b00720c */ /* 0x000fe40003f25310 */
[----:B------:R-:W-:Y:S02]  /*7e30*/  @!P2 LOP3.LUT R33, RZ, R29, RZ, 0x33, !PT ;  /* 0x0000001dff21a212 */ /* 0x000fe400078e33ff */
[----:B0-----:R-:W-:Y:S02]  /*7e40*/  ISETP.NE.U32.AND P2, PT, R48, 0x1, PT ;  /* 0x000000013000780c */ /* 0x001fe40003f45070 */
[----:B------:R-:W-:Y:S01]  /*7e50*/  SEL R36, R41, RZ, P1 ;  /* 0x000000ff29247207 */ /* 0x000fe20000800000 */
[----:B------:R-:W-:Y:S01]  /*7e60*/  IMAD.MOV R42, RZ, RZ, -R33 ;  /* 0x000000ffff2a7224 */ /* 0x000fe200078e0a21 */
[----:B------:R-:W-:Y:S02]  /*7e70*/  ISETP.NE.AND.EX P2, PT, R49, RZ, PT, P2 ;  /* 0x000000ff3100720c */ /* 0x000fe40003f45320 */
[----:B------:R-:W-:Y:S01]  /*7e80*/  SEL R33, R33, RZ, P0 ;  /* 0x000000ff21217207 */ /* 0x000fe20000000000 */
[----:B------:R-:W-:Y:S01]  /*7e90*/  IMAD R29, R29, R42, R50 ;  /* 0x0000002a1d1d7224 */ /* 0x000fe200078e0232 */
[----:B------:R-:W-:Y:S01]  /*7ea0*/  SHF.R.S64 R42, RZ, 0x1e, R12 ;  /* 0x0000001eff2a7819 */ /* 0x000fe2000000100c */
        /* <DEDUP_REMOVED lines=14> */
.L_x_1973:
[----:B------:R-:W-:Y:S05]  /*7f90*/  BSYNC.RECONVERGENT B1 ;  /* 0x0000000000017941 */ /* 0x000fea0003800200 */
.L_x_1972:
        /* <DEDUP_REMOVED lines=29> */
[----:B0-----:R-:W-:-:S10]  /*8170*/  IMAD.MOV.U32 R38, RZ, RZ, RZ ;  /* 0x000000ffff267224 */ /* 0x001fd400078e00ff */
[-C--:B------:R-:W-:Y:S01]  /*8180*/  @!P1 IADD3 R29, PT, PT, R29, -R42.reuse, RZ ;  /* 0x8000002a1d1d9210 */ /* 0x080fe20007ffe0ff */
[----:B------:R-:W-:Y:S01]  /*8190*/  @!P1 VIADD R35, R35, 0x1 ;  /* 0x0000000123239836 */ /* 0x000fe20000000000 */
[----:B------:R-:W-:Y:S01]  /*81a0*/  ISETP.NE.AND P1, PT, R41, RZ, PT ;  /* 0x000000ff2900720c */ /* 0x000fe20003f25270 */
[----:B-1----:R-:W-:Y:S01]  /*81b0*/  IMAD.MOV R44, RZ, RZ, -R39 ;  /* 0x000000ffff2c7224 */ /* 0x002fe200078e0a27 */
[----:B------:R-:W-:Y:S02]  /*81c0*/  ISETP.GE.U32.AND P0, PT, R29, R42, PT ;  /* 0x0000002a1d00720c */ /* 0x000fe40003f06070 */
[----:B------:R-:W-:-:S04]  /*81d0*/  LOP3.LUT R29, R12, R41, RZ, 0x3c, !PT ;  /* 0x000000290c1d7212 */ /* 0x000fc800078e3cff */
[----:B------:R-:W-:Y:S02]  /*81e0*/  ISETP.GE.AND P2, PT, R29, RZ, PT ;  /* 0x000000ff1d00720c */ /* 0x000fe40003f46270 */
[----:B------:R-:W0:Y:S05]  /*81f0*/  LDC R29, c[0x0][0x3c0] ;  /* 0x0000f000ff1d7b82 */ /* 0x000e2a0000000800 */
[----:B------:R-:W-:-:S06]  /*8200*/  @P0 IADD3 R35, PT, PT, R35, 0x1, RZ ;  /* 0x0000000123230810 */ /* 0x000fcc0007ffe0ff */
[----:B------:R-:W-:Y:S01]  /*8210*/  @!P2 IMAD.MOV R35, RZ, RZ, -R35 ;  /* 0x000000ffff23a224 */ /* 0x000fe200078e0a23 */
[----:B------:R-:W-:-:S04]  /*8220*/  @!P1 LOP3.LUT R35, RZ, R41, RZ, 0x33, !PT ;  /* 0x00000029ff239212 */ /* 0x000fc800078e33ff */
[----:B------:R-:W-:-:S05]  /*8230*/  IADD3 R37, PT, PT, -R35, RZ, RZ ;  /* 0x000000ff23257210 */ /* 0x000fca0007ffe1ff */
[----:B------:R-:W-:Y:S02]  /*8240*/  IMAD R42, R41, R37, R12 ;  /* 0x00000025292a7224 */ /* 0x000fe400078e020c */
[----:B------:R-:W-:Y:S01]  /*8250*/  IMAD R37, R44, R43, RZ ;  /* 0x0000002b2c257224 */ /* 0x000fe200078e02ff */
[----:B0-----:R-:W-:Y:S02]  /*8260*/  IABS R44, R29 ;  /* 0x0000001d002c7213 */ /* 0x001fe40000000000 */
[----:B------:R-:W-:Y:S01]  /*8270*/  IABS R41, R42 ;  /* 0x0000002a00297213 */ /* 0x000fe20000000000 */
[----:B------:R-:W-:Y:S01]  /*8280*/  IMAD.HI.U32 R37, R39, R37, R38 ;  /* 0x0000002527257227 */ /* 0x000fe200078e0026 */
[----:B------:R-:W0:Y:S03]  /*8290*/  I2F.RP R45, R44 ;  /* 0x0000002c002d7306 */ /* 0x000e260000209400 */
        /* <DEDUP_REMOVED lines=9> */
[----:B------:R-:W-:Y:S01]  /*8330*/  ISETP.NE.AND P1, PT, R33, RZ, PT ;  /* 0x000000ff2100720c */ /* 0x000fe20003f25270 */
[----:B------:R-:W0:Y:S01]  /*8340*/  F2I.FTZ.U32.TRUNC.NTZ R39, R39 ;  /* 0x0000002700277305 */ /* 0x000e22000021f000 */
[----:B------:R-:W-:Y:S02]  /*8350*/  ISETP.GE.U32.AND P0, PT, R38, R43, PT ;  /* 0x0000002b2600720c */ /* 0x000fe40003f06070 */
[----:B------:R-:W-:-:S04]  /*8360*/  LOP3.LUT R38, R42, R33, RZ, 0x3c, !PT ;  /* 0x000000212a267212 */ /* 0x000fc800078e3cff */
[----:B------:R-:W-:-:S07]  /*8370*/  ISETP.GE.AND P2, PT, R38, RZ, PT ;  /* 0x000000ff2600720c */ /* 0x000fce0003f46270 */
[----:B------:R-:W-:-:S04]  /*8380*/  @P0 VIADD R37, R37, 0x1 ;  /* 0x0000000125250836 */ /* 0x000fc80000000000 */
[----:B------:R-:W-:Y:S02]  /*8390*/  IMAD.MOV.U32 R41, RZ, RZ, R37 ;  /* 0x000000ffff297224 */ /* 0x000fe400078e0025 */
[----:B0-----:R-:W-:-:S03]  /*83a0*/  IMAD.MOV R37, RZ, RZ, -R39 ;  /* 0x000000ffff257224 */ /* 0x001fc600078e0a27 */
[----:B------:R-:W-:Y:S02]  /*83b0*/  @!P2 IADD3 R41, PT, PT, -R41, RZ, RZ ;  /* 0x000000ff2929a210 */ /* 0x000fe40007ffe1ff */
[----:B------:R-:W-:-:S05]  /*83c0*/  @!P1 LOP3.LUT R41, RZ, R33, RZ, 0x33, !PT ;  /* 0x00000021ff299212 */ /* 0x000fca00078e33ff */
[----:B------:R-:W-:-:S04]  /*83d0*/  IMAD.MOV R38, RZ, RZ, -R41 ;  /* 0x000000ffff267224 */ /* 0x000fc800078e0a29 */
[----:B------:R-:W-:Y:S02]  /*83e0*/  IMAD R50, R33, R38, R42 ;  /* 0x0000002621327224 */ /* 0x000fe400078e022a */
[----:B------:R-:W-:Y:S02]  /*83f0*/  HFMA2 R38, -RZ, RZ, 0, 0 ;  /* 0x00000000ff267431 */ /* 0x000fe400000001ff */
[----:B------:R-:W-:Y:S01]  /*8400*/  IMAD R33, R37, R44, RZ ;  /* 0x0000002c25217224 */ /* 0x000fe200078e02ff */
[----:B------:R-:W0:Y:S01]  /*8410*/  LDC.64 R42, c[0x0][0x398] ;  /* 0x0000e600ff2a7b82 */ /* 0x000e220000000a00 */
[----:B------:R-:W-:Y:S02]  /*8420*/  IABS R37, R50 ;  /* 0x0000003200257213 */ /* 0x000fe40000000000 */
        /* <DEDUP_REMOVED lines=17> */
[----:B0-----:R-:W-:Y:S02]  /*8540*/  ISETP.NE.U32.AND P0, PT, R42, 0x1, PT ;  /* 0x000000012a00780c */ /* 0x001fe40003f05070 */
        /* <DEDUP_REMOVED lines=27> */
.L_x_1975:
[----:B------:R-:W-:Y:S05]  /*8700*/  BSYNC.RECONVERGENT B1 ;  /* 0x0000000000017941 */ /* 0x000fea0003800200 */
.L_x_1974:
        /* <DEDUP_REMOVED lines=13> */
[----:B0-----:R-:W-:Y:S01]  /*87e0*/  VIADD R42, R12, 0xffffffe ;  /* 0x0ffffffe0c2a7836 */ /* 0x001fe20000000000 */
[----:B------:R-:W-:-:S05]  /*87f0*/  IABS R12, R11 ;  /* 0x0000000b000c7213 */ /* 0x000fca0000000000 */
[----:B------:R0:W2:Y:S02]  /*8800*/  F2I.FTZ.U32.TRUNC.NTZ R43, R42 ;  /* 0x0000002a002b7305 */ /* 0x0000a4000021f000 */
[----:B0-----:R-:W-:Y:S01]  /*8810*/  IMAD.MOV.U32 R42, RZ, RZ, RZ ;  /* 0x000000ffff2a7224 */ /* 0x001fe200078e00ff */
[----:B--2---:R-:W-:-:S05]  /*8820*/  IADD3 R48, PT, PT, RZ, -R43, RZ ;  /* 0x8000002bff307210 */ /* 0x004fca0007ffe0ff */
[----:B------:R-:W-:Y:S01]  /*8830*/  IMAD R33, R48, R37, RZ ;  /* 0x0000002530217224 */ /* 0x000fe200078e02ff */
[----:B-1----:R-:W-:-:S03]  /*8840*/  IABS R48, R29 ;  /* 0x0000001d00307213 */ /* 0x002fc60000000000 */
[----:B------:R-:W-:Y:S01]  /*8850*/  IMAD.HI.U32 R33, R43, R33, R42 ;  /* 0x000000212b217227 */ /* 0x000fe200078e002a */
[----:B------:R-:W0:Y:S05]  /*8860*/  I2F.RP R39, R48 ;  /* 0x0000003000277306 */ /* 0x000e2a0000209400 */
[----:B------:R-:W-:-:S04]  /*8870*/  IMAD.HI.U32 R33, R33, R12, RZ ;  /* 0x0000000c21217227 */ /* 0x000fc800078e00ff */
[----:B------:R-:W-:-:S04]  /*8880*/  IMAD.MOV R35, RZ, RZ, -R33 ;  /* 0x000000ffff237224 */ /* 0x000fc800078e0a21 */
[C---:B------:R-:W-:Y:S01]  /*8890*/  IMAD R12, R37.reuse, R35, R12 ;  /* 0x00000023250c7224 */ /* 0x040fe200078e020c */
[----:B0-----:R-:W0:Y:S04]  /*88a0*/  MUFU.RCP R39, R39 ;  /* 0x0000002700277308 */ /* 0x001e280000001000 */
[----:B------:R-:W-:-:S13]  /*88b0*/  ISETP.GT.U32.AND P1, PT, R37, R12, PT ;  /* 0x0000000c2500720c */ /* 0x000fda0003f24070 */
[-C--:B------:R-:W-:Y:S01]  /*88c0*/  @!P1 IADD3 R12, PT, PT, R12, -R37.reuse, RZ ;  /* 0x800000250c0c9210 */ /* 0x080fe20007ffe0ff */
[----:B0-----:R-:W-:Y:S02]  /*88d0*/  VIADD R43, R39, 0xffffffe ;  /* 0x0ffffffe272b7836 */ /* 0x001fe40000000000 */
[----:B------:R-:W-:Y:S01]  /*88e0*/  @!P1 VIADD R33, R33, 0x1 ;  /* 0x0000000121219836 */ /* 0x000fe20000000000 */
[----:B------:R-:W-:Y:S02]  /*88f0*/  ISETP.GE.U32.AND P0, PT, R12, R37, PT ;  /* 0x000000250c00720c */ /* 0x000fe40003f06070 */
[----:B------:R-:W-:Y:S01]  /*8900*/  LOP3.LUT R12, R11, R44, RZ, 0x3c, !PT ;  /* 0x0000002c0b0c7212 */ /* 0x000fe200078e3cff */
[----:B------:R-:W0:Y:S01]  /*8910*/  F2I.FTZ.U32.TRUNC.NTZ R43, R43 ;  /* 0x0000002b002b7305 */ /* 0x000e22000021f000 */
[----:B------:R-:W-:Y:S02]  /*8920*/  ISETP.NE.AND P1, PT, R44, RZ, PT ;  /* 0x000000ff2c00720c */ /* 0x000fe40003f25270 */
[----:B------:R-:W-:-:S02]  /*8930*/  ISETP.GE.AND P2, PT, R12, RZ, PT ;  /* 0x000000ff0c00720c */ /* 0x000fc40003f46270 */
        /* <DEDUP_REMOVED lines=8> */
[----:B------:R-:W-:Y:S01]  /*89c0*/  IMAD.MOV.U32 R42, RZ, RZ, RZ ;  /* 0x000000ffff2a7224 */ /* 0x000fe200078e00ff */
[----:B-1----:R-:W-:Y:S02]  /*89d0*/  IABS R50, R12 ;  /* 0x0000000c00327213 */ /* 0x002fe40000000000 */
[----:B------:R-:W-:Y:S01]  /*89e0*/  IABS R37, R44 ;  /* 0x0000002c00257213 */ /* 0x000fe20000000000 */
        /* <DEDUP_REMOVED lines=13> */
[----:B------:R-:W-:Y:S01]  /*8ac0*/  ISETP.NE.AND P1, PT, R29, RZ, PT ;  /* 0x000000ff1d00720c */ /* 0x000fe20003f25270 */
[----:B------:R-:W1:Y:S01]  /*8ad0*/  LDC.64 R48, c[0x0][0x3a0] ;  /* 0x0000e800ff307b82 */ /* 0x000e620000000a00 */
[----:B------:R-:W-:-:S07]  /*8ae0*/  ISETP.GE.AND P2, PT, R37, RZ, PT ;  /* 0x000000ff2500720c */ /* 0x000fce0003f46270 */
[----:B------:R-:W-:-:S05]  /*8af0*/  @P0 IADD3 R35, PT, PT, R35, 0x1, RZ ;  /* 0x0000000123230810 */ /* 0x000fca0007ffe0ff */
[----:B------:R-:W-:Y:S01]  /*8b00*/  IMAD.MOV.U32 R39, RZ, RZ, R35 ;  /* 0x000000ffff277224 */ /* 0x000fe200078e0023 */
[----:B0-----:R-:W-:-:S03]  /*8b10*/  IADD3 R35, PT, PT, RZ, -R43, RZ ;  /* 0x8000002bff237210 */ /* 0x001fc60007ffe0ff */
[----:B------:R-:W-:Y:S01]  /*8b20*/  @!P2 IMAD.MOV R39, RZ, RZ, -R39 ;  /* 0x000000ffff27a224 */ /* 0x000fe200078e0a27 */
[----:B------:R-:W-:Y:S02]  /*8b30*/  @!P1 LOP3.LUT R39, RZ, R29, RZ, 0x33, !PT ;  /* 0x0000001dff279212 */ /* 0x000fe400078e33ff */
[----:B------:R-:W-:-:S03]  /*8b40*/  ISETP.NE.AND P2, PT, R12, RZ, PT ;  /* 0x000000ff0c00720c */ /* 0x000fc60003f45270 */
[----:B------:R-:W-:-:S04]  /*8b50*/  IMAD.MOV R42, RZ, RZ, -R39 ;  /* 0x000000ffff2a7224 */ /* 0x000fc800078e0a27 */
[----:B------:R-:W-:Y:S02]  /*8b60*/  IMAD R41, R29, R42, R44 ;  /* 0x0000002a1d297224 */ /* 0x000fe400078e022c */
[----:B------:R-:W-:Y:S01]  /*8b70*/  IMAD R29, R35, R50, RZ ;  /* 0x00000032231d7224 */ /* 0x000fe200078e02ff */
[----:B------:R-:W0:Y:S01]  /*8b80*/  LDC.64 R44, c[0x0][0x398] ;  /* 0x0000e600ff2c7b82 */ /* 0x000e220000000a00 */
        /* <DEDUP_REMOVED lines=10> */
[----:B0-----:R-:W-:Y:S02]  /*8c30*/  ISETP.NE.U32.AND P1, PT, R44, 0x1, PT ;  /* 0x000000012c00780c */ /* 0x001fe40003f25070 */
[----:B------:R-:W-:Y:S02]  /*8c40*/  ISETP.GE.U32.AND P0, PT, R35, R50, PT ;  /* 0x000000322300720c */ /* 0x000fe40003f06070 */
[----:B------:R-:W-:Y:S01]  /*8c50*/  LOP3.LUT R35, R41, R12, RZ, 0x3c, !PT ;  /* 0x0000000c29237212 */ /* 0x000fe200078e3cff */
[----:B------:R-:W0:Y:S01]  /*8c60*/  LDC.64 R50, c[0x0][0x3a8] ;  /* 0x0000ea00ff327b82 */ /* 0x000e220000000a00 */
[----:B------:R-:W-:Y:S02]  /*8c70*/  SHF.R.S64 R44, RZ, 0x1e, R11 ;  /* 0x0000001eff2c7819 */ /* 0x000fe4000000100b */
[----:B------:R-:W-:-:S07]  /*8c80*/  ISETP.GE.AND P4, PT, R35, RZ, PT ;  /* 0x000000ff2300720c */ /* 0x000fce0003f86270 */
[----:B------:R-:W-:Y:S02]  /*8c90*/  @P0 IADD3 R29, PT, PT, R29, 0x1, RZ ;  /* 0x000000011d1d0810 */ /* 0x000fe40007ffe0ff */
[----:B--2---:R-:W-:-:S04]  /*8ca0*/  ISETP.NE.U32.AND P0, PT, R42, 0x1, PT ;  /* 0x000000012a00780c */ /* 0x004fc80003f05070 */
[----:B------:R-:W-:Y:S01]  /*8cb0*/  @!P4 IMAD.MOV R29, RZ, RZ, -R29 ;  /* 0x000000ffff1dc224 */ /* 0x000fe200078e0a1d */
[----:B------:R-:W-:Y:S02]  /*8cc0*/  ISETP.NE.AND.EX P4, PT, R43, RZ, PT, P0 ;  /* 0x000000ff2b00720c */ /* 0x000fe40003f85300 */
[----:B------:R-:W-:Y:S02]  /*8cd0*/  @!P2 LOP3.LUT R29, RZ, R12, RZ, 0x33, !PT ;  /* 0x0000000cff1da212 */ /* 0x000fe400078e33ff */
[----:B-1----:R-:W-:Y:S02]  /*8ce0*/  ISETP.NE.U32.AND P0, PT, R48, 0x1, PT ;  /* 0x000000013000780c */ /* 0x002fe40003f05070 */
[----:B------:R-:W-:Y:S01]  /*8cf0*/  ISETP.NE.AND.EX P2, PT, R45, RZ, PT, P1 ;  /* 0x000000ff2d00720c */ /* 0x000fe20003f45310 */
        /* <DEDUP_REMOVED lines=23> */
.L_x_1977:
[----:B------:R-:W-:Y:S05]  /*8e70*/  BSYNC.RECONVERGENT B1 ;  /* 0x0000000000017941 */ /* 0x000fea0003800200 */
.L_x_1976:
        /* <DEDUP_REMOVED lines=16> */
[----:B0-----:R-:W-:Y:S02]  /*8f80*/  HFMA2 R44, -RZ, RZ, 0, 0 ;  /* 0x00000000ff2c7431 */ /* 0x001fe400000001ff */
[----:B--2---:R-:W-:-:S04]  /*8f90*/  IMAD.MOV R50, RZ, RZ, -R45 ;  /* 0x000000ffff327224 */ /* 0x004fc800078e0a2d */
        /* <DEDUP_REMOVED lines=15> */
[----:B------:R-:W0:Y:S03]  /*9090*/  F2I.FTZ.U32.TRUNC.NTZ R45, R45 ;  /* 0x0000002d002d7305 */ /* 0x000e26000021f000 */
[----:B------:R-:W-:-:S02]  /*90a0*/  ISETP.GE.AND P2, PT, R12, RZ, PT ;  /* 0x000000ff0c00720c */ /* 0x000fc40003f46270 */
[----:B------:R-:W1:Y:S05]  /*90b0*/  LDC R12, c[0x0][0x3c0] ;  /* 0x0000f000ff0c7b82 */ /* 0x000e6a0000000800 */
[----:B------:R-:W-:Y:S02]  /*90c0*/  @P0 VIADD R33, R33, 0x1 ;  /* 0x0000000121210836 */ /* 0x000fe40000000000 */
[----:B0-----:R-:W-:-:S04]  /*90d0*/  IMAD.MOV R35, RZ, RZ, -R45 ;  /* 0x000000ffff237224 */ /* 0x001fc800078e0a2d */
[----:B------:R-:W-:Y:S02]  /*90e0*/  @!P2 IADD3 R33, PT, PT, -R33, RZ, RZ ;  /* 0x000000ff2121a210 */ /* 0x000fe40007ffe1ff */
[----:B------:R-:W-:Y:S01]  /*90f0*/  @!P1 LOP3.LUT R33, RZ, R48, RZ, 0x33, !PT ;  /* 0x00000030ff219212 */ /* 0x000fe200078e33ff */
[----:B------:R-:W-:-:S04]  /*9100*/  IMAD R35, R35, R50, RZ ;  /* 0x0000003223237224 */ /* 0x000fc800078e02ff */
[----:B------:R-:W-:-:S04]  /*9110*/  IMAD.MOV R44, RZ, RZ, -R33 ;  /* 0x000000ffff2c7224 */ /* 0x000fc800078e0a21 */
[----:B------:R-:W-:Y:S01]  /*9120*/  IMAD R48, R48, R44, R11 ;  /* 0x0000002c30307224 */ /* 0x000fe200078e020b */
[----:B------:R-:W-:Y:S02]  /*9130*/  MOV R44, RZ ;  /* 0x000000ff002c7202 */ /* 0x000fe40000000f00 */
[----:B-1----:R-:W-:Y:S02]  /*9140*/  IABS R52, R12 ;  /* 0x0000000c00347213 */ /* 0x002fe40000000000 */
[----:B------:R-:W-:Y:S01]  /*9150*/  IABS R37, R48 ;  /* 0x0000003000257213 */ /* 0x000fe20000000000 */
[----:B------:R-:W-:Y:S01]  /*9160*/  IMAD.HI.U32 R44, R45, R35, R44 ;  /* 0x000000232d2c7227 */ /* 0x000fe200078e002c */
[----:B------:R-:W0:Y:S01]  /*9170*/  I2F.RP R41, R52 ;  /* 0x0000003400297306 */ /* 0x000e220000209400 */
[----:B------:R-:W-:-:S04]  /*9180*/  ISETP.NE.AND P5, PT, R12, RZ, PT ;  /* 0x000000ff0c00720c */ /* 0x000fc80003fa5270 */
        /* <DEDUP_REMOVED lines=11> */
[----:B------:R-:W0:Y:S01]  /*9240*/  F2I.FTZ.U32.TRUNC.NTZ R45, R45 ;  /* 0x0000002d002d7305 */ /* 0x000e22000021f000 */
[----:B------:R-:W1:Y:S02]  /*9250*/  LDC.64 R50, c[0x0][0x3a0] ;  /* 0x0000e800ff327b82 */ /* 0x000e640000000a00 */
[----:B------:R-:W-:-:S07]  /*9260*/  ISETP.GE.AND P2, PT, R37, RZ, PT ;  /* 0x000000ff2500720c */ /* 0x000fce0003f46270 */
[----:B------:R-:W-:-:S05]  /*9270*/  @P0 VIADD R35, R35, 0x1 ;  /* 0x0000000123230836 */ /* 0x000fca0000000000 */
[----:B------:R-:W-:Y:S01]  /*9280*/  MOV R39, R35 ;  /* 0x0000002300277202 */ /* 0x000fe20000000f00 */
[----:B0-----:R-:W-:-:S04]  /*9290*/  IMAD.MOV R35, RZ, RZ, -R45 ;  /* 0x000000ffff237224 */ /* 0x001fc800078e0a2d */
[----:B------:R-:W-:Y:S01]  /*92a0*/  @!P2 IMAD.MOV R39, RZ, RZ, -R39 ;  /* 0x000000ffff27a224 */ /* 0x000fe200078e0a27 */
[----:B------:R-:W-:-:S04]  /*92b0*/  @!P1 LOP3.LUT R39, RZ, R29, RZ, 0x33, !PT ;  /* 0x0000001dff279212 */ /* 0x000fc800078e33ff */
[----:B------:R-:W-:-:S05]  /*92c0*/  IADD3 R44, PT, PT, -R39, RZ, RZ ;  /* 0x000000ff272c7210 */ /* 0x000fca0007ffe1ff */
[----:B------:R-:W-:Y:S02]  /*92d0*/  IMAD R41, R29, R44, R48 ;  /* 0x0000002c1d297224 */ /* 0x000fe400078e0230 */
[----:B------:R-:W-:Y:S01]  /*92e0*/  IMAD R29, R35, R52, RZ ;  /* 0x00000034231d7224 */ /* 0x000fe200078e02ff */
[----:B------:R-:W0:Y:S01]  /*92f0*/  LDC.64 R48, c[0x0][0x398] ;  /* 0x0000e600ff307b82 */ /* 0x000e220000000a00 */
[----:B------:R-:W-:Y:S01]  /*9300*/  IMAD.MOV.U32 R44, RZ, RZ, RZ ;  /* 0x000000ffff2c7224 */ /* 0x000fe200078e00ff */
[----:B------:R-:W-:-:S03]  /*9310*/  IABS R35, R41 ;  /* 0x0000002900237213 */ /* 0x000fc60000000000 */
[----:B------:R-:W-:-:S06]  /*9320*/  IMAD.HI.U32 R44, R45, R29, R44 ;  /* 0x0000001d2d2c7227 */ /* 0x000fcc00078e002c */
[----:B------:R-:W-:-:S04]  /*9330*/  IMAD.HI.U32 R29, R44, R35, RZ ;  /* 0x000000232c1d7227 */ /* 0x000fc800078e00ff */
[----:B------:R-:W-:-:S04]  /*9340*/  IMAD.MOV R44, RZ, RZ, -R29 ;  /* 0x000000ffff2c7224 */ /* 0x000fc800078e0a1d */
[C---:B------:R-:W-:Y:S02]  /*9350*/  IMAD R35, R52.reuse, R44, R35 ;  /* 0x0000002c34237224 */ /* 0x040fe400078e0223 */
[----:B------:R-:W2:Y:S03]  /*9360*/  LDC.64 R44, c[0x0][0x390] ;  /* 0x0000e400ff2c7b82 */ /* 0x000ea60000000a00 */
[----:B------:R-:W-:-:S13]  /*9370*/  ISETP.GT.U32.AND P1, PT, R52, R35, PT ;  /* 0x000000233400720c */ /* 0x000fda0003f24070 */
[-C--:B------:R-:W-:Y:S01]  /*9380*/  @!P1 IADD3 R35, PT, PT, R35, -R52.reuse, RZ ;  /* 0x8000003423239210 */ /* 0x080fe20007ffe0ff */
[----:B------:R-:W-:Y:S01]  /*9390*/  @!P1 VIADD R29, R29, 0x1 ;  /* 0x000000011d1d9836 */ /* 0x000fe20000000000 */
[----:B0-----:R-:W-:Y:S02]  /*93a0*/  ISETP.NE.U32.AND P1, PT, R48, 0x1, PT ;  /* 0x000000013000780c */ /* 0x001fe40003f25070 */
[----:B------:R-:W-:Y:S02]  /*93b0*/  ISETP.GE.U32.AND P0, PT, R35, R52, PT ;  /* 0x000000342300720c */ /* 0x000fe40003f06070 */
[----:B------:R-:W-:Y:S01]  /*93c0*/  LOP3.LUT R35, R41, R12, RZ, 0x3c, !PT ;  /* 0x0000000c29237212 */ /* 0x000fe200078e3cff */
[----:B------:R-:W0:Y:S03]  /*93d0*/  LDC.64 R52, c[0x0][0x3a8] ;  /* 0x0000ea00ff347b82 */ /* 0x000e260000000a00 */
[----:B------:R-:W-:-:S07]  /*93e0*/  ISETP.GE.AND P2, PT, R35, RZ, PT ;  /* 0x000000ff2300720c */ /* 0x000fce0003f46270 */
[----:B------:R-:W-:Y:S01]  /*93f0*/  @P0 VIADD R29, R29, 0x1 ;  /* 0x000000011d1d0836 */ /* 0x000fe20000000000 */
[----:B--2---:R-:W-:-:S04]  /*9400*/  ISETP.NE.U32.AND P0, PT, R44, 0x1, PT ;  /* 0x000000012c00780c */ /* 0x004fc80003f05070 */
[----:B------:R-:W-:Y:S02]  /*9410*/  ISETP.NE.AND.EX P4, PT, R45, RZ, PT, P0 ;  /* 0x000000ff2d00720c */ /* 0x000fe40003f85300 */
[----:B------:R-:W-:Y:S02]  /*9420*/  @!P2 IADD3 R29, PT, PT, -R29, RZ, RZ ;  /* 0x000000ff1d1da210 */ /* 0x000fe40007ffe1ff */
[----:B------:R-:W-:Y:S02]  /*9430*/  @!P5 LOP3.LUT R29, RZ, R12, RZ, 0x33, !PT ;  /* 0x0000000cff1dd212 */ /* 0x000fe400078e33ff */
[----:B-1----:R-:W-:Y:S02]  /*9440*/  ISETP.NE.U32.AND P0, PT, R50, 0x1, PT ;  /* 0x000000013200780c */ /* 0x002fe40003f05070 */
        /* <DEDUP_REMOVED lines=25> */
.L_x_1979:
[----:B------:R-:W-:Y:S05]  /*95e0*/  BSYNC.RECONVERGENT B1 ;  /* 0x0000000000017941 */ /* 0x000fea0003800200 */
.L_x_1978:
[----:B------:R-:W-:Y:S01]  /*95f0*/  VIADD R11, R31, 0x260 ;  /* 0x000002601f0b7836 */ /* 0x000fe20000000000 */
[-C--:B------:R-:W-:Y:S01]  /*9600*/  ISETP.GE.U32.AND P0, PT, R27, R14.reuse, PT ;  /* 0x0000000e1b00720c */ /* 0x080fe20003f06070 */
[----:B------:R-:W-:Y:S01]  /*9610*/  BSSY.RECONVERGENT B1, `(.L_x_1980) ;  /* 0x0000079000017945 */ /* 0x000fe20003800200 */
[----:B------:R-:W-:Y:S02]  /*9620*/  MOV R48, 0xff800000 ;  /* 0xff80000000307802 */ /* 0x000fe40000000f00 */
[----:B------:R-:W-:Y:S02]  /*9630*/  ISETP.GE.U32.AND P1, PT, R11, R14, PT ;  /* 0x0000000e0b00720c */ /* 0x000fe40003f26070 */
[-C--:B------:R-:W-:Y:S02]  /*9640*/  ISETP.GE.AND.EX P0, PT, RZ, R15.reuse, PT, P0 ;  /* 0x0000000fff00720c */ /* 0x080fe40003f06300 */
        /* <DEDUP_REMOVED lines=68> */
[----:B------:R-:W-:Y:S02]  /*9a90*/  IMAD R33, R35, R54, RZ ;  /* 0x0000003623217224 */ /* 0x000fe400078e02ff */
[----:B------:R-:W-:Y:S01]  /*9aa0*/  IMAD.MOV.U32 R48, RZ, RZ, RZ ;  /* 0x000000ffff307224 */ /* 0x000fe200078e00ff */
[----:B------:R-:W-:-:S03]  /*9ab0*/  IABS R35, R41 ;  /* 0x0000002900237213 */ /* 0x000fc60000000000 */
[----:B------:R-:W-:-:S06]  /*9ac0*/  IMAD.HI.U32 R48, R49, R33, R48 ;  /* 0x0000002131307227 */ /* 0x000fcc00078e0030 */
[----:B------:R-:W-:Y:S02]  /*9ad0*/  IMAD.HI.U32 R33, R48, R35, RZ ;  /* 0x0000002330217227 */ /* 0x000fe400078e00ff */
[----:B------:R-:W0:Y:S02]  /*9ae0*/  LDC.64 R48, c[0x0][0x390] ;  /* 0x0000e400ff307b82 */ /* 0x000e240000000a00 */
        /* <DEDUP_REMOVED lines=8> */
[----:B------:R-:W-:Y:S01]  /*9b70*/  LOP3.LUT R35, R41, R12, RZ, 0x3c, !PT ;  /* 0x0000000c29237212 */ /* 0x000fe200078e3cff */
[----:B------:R-:W3:Y:S01]  /*9b80*/  LDC.64 R54, c[0x0][0x3a8] ;  /* 0x0000ea00ff367b82 */ /* 0x000ee20000000a00 */
[----:B0-----:R-:W-:Y:S02]  /*9b90*/  ISETP.NE.U32.AND P1, PT, R48, 0x1, PT ;  /* 0x000000013000780c */ /* 0x001fe40003f25070 */
[----:B------:R-:W-:-:S02]  /*9ba0*/  ISETP.GE.AND P4, PT, R35, RZ, PT ;  /* 0x000000ff2300720c */ /* 0x000fc40003f86270 */
[----:B------:R-:W-:-:S04]  /*9bb0*/  ISETP.NE.AND.EX P1, PT, R49, RZ, PT, P1 ;  /* 0x000000ff3100720c */ /* 0x000fc80003f25310 */
[----:B------:R-:W-:Y:S01]  /*9bc0*/  SEL R29, R29, RZ, P1 ;  /* 0x000000ff1d1d7207 */ /* 0x000fe20000800000 */
[----:B------:R-:W-:Y:S01]  /*9bd0*/  @P2 VIADD R33, R33, 0x1 ;  /* 0x0000000121212836 */ /* 0x000fe20000000000 */
[----:B--2---:R-:W-:-:S03]  /*9be0*/  ISETP.NE.U32.AND P2, PT, R50, 0x1, PT ;  /* 0x000000013200780c */ /* 0x004fc60003f45070 */
[----:B------:R-:W-:Y:S01]  /*9bf0*/  IMAD R48, R29, UR36, RZ ;  /* 0x000000241d307c24 */ /* 0x000fe2000f8e02ff */
[----:B------:R-:W-:Y:S02]  /*9c00*/  ISETP.NE.AND.EX P2, PT, R51, RZ, PT, P2 ;  /* 0x000000ff3300720c */ /* 0x000fe40003f45320 */
[----:B------:R-:W-:Y:S02]  /*9c10*/  @!P4 IADD3 R33, PT, PT, -R33, RZ, RZ ;  /* 0x000000ff2121c210 */ /* 0x000fe40007ffe1ff */
[----:B------:R-:W-:Y:S02]  /*9c20*/  @!P5 LOP3.LUT R33, RZ, R12, RZ, 0x33, !PT ;  /* 0x0000000cff21d212 */ /* 0x000fe400078e33ff */
[----:B-1----:R-:W-:Y:S02]  /*9c30*/  ISETP.NE.U32.AND P4, PT, R52, 0x1, PT ;  /* 0x000000013400780c */ /* 0x002fe40003f85070 */
[----:B------:R-:W-:Y:S01]  /*9c40*/  SEL R35, R39, RZ, P2 ;  /* 0x000000ff27237207 */ /* 0x000fe20001000000 */
[----:B------:R-:W-:Y:S01]  /*9c50*/  IMAD.MOV R37, RZ, RZ, -R33 ;  /* 0x000000ffff257224 */ /* 0x000fe200078e0a21 */
[----:B------:R-:W-:-:S02]  /*9c60*/  ISETP.NE.AND.EX P4, PT, R53, RZ, PT, P4 ;  /* 0x000000ff3500720c */ /* 0x000fc40003f85340 */
[----:B---3--:R-:W-:Y:S01]  /*9c70*/  ISETP.NE.U32.AND P1, PT, R54, 0x1, PT ;  /* 0x000000013600780c */ /* 0x008fe20003f25070 */
        /* <DEDUP_REMOVED lines=18> */
.L_x_1981:
[----:B------:R-:W-:Y:S05]  /*9da0*/  BSYNC.RECONVERGENT B1 ;  /* 0x0000000000017941 */ /* 0x000fea0003800200 */
.L_x_1980:
        /* <DEDUP_REMOVED lines=44> */
[----:B-1----:R-:W-:Y:S02]  /*a070*/  IABS R56, R12 ;  /* 0x0000000c00387213 */ /* 0x002fe40000000000 */
[----:B------:R-:W-:Y:S01]  /*a080*/  IABS R37, R52 ;  /* 0x0000003400257213 */ /* 0x000fe20000000000 */
[----:B------:R-:W-:Y:S01]  /*a090*/  IMAD.HI.U32 R50, R51, R35, R50 ;  /* 0x0000002333327227 */ /* 0x000fe200078e0032 */
[----:B------:R-:W0:Y:S01]  /*a0a0*/  I2F.RP R41, R56 ;  /* 0x0000003800297306 */ /* 0x000e220000209400 */
[----:B------:R-:W-:-:S04]  /*a0b0*/  ISETP.NE.AND P4, PT, R12, RZ, PT ;  /* 0x000000ff0c00720c */ /* 0x000fc80003f85270 */
        /* <DEDUP_REMOVED lines=11> */
[----:B------:R-:W0:Y:S01]  /*a170*/  F2I.FTZ.U32.TRUNC.NTZ R51, R51 ;  /* 0x0000003300337305 */ /* 0x000e22000021f000 */
[----:B------:R-:W1:Y:S02]  /*a180*/  LDC.64 R54, c[0x0][0x3a8] ;  /* 0x0000ea00ff367b82 */ /* 0x000e640000000a00 */
        /* <DEDUP_REMOVED lines=10> */
[----:B------:R-:W-:-:S03]  /*a230*/  IABS R35, R41 ;  /* 0x0000002900237213 */ /* 0x000fc60000000000 */
[----:B------:R-:W-:-:S06]  /*a240*/  IMAD.HI.U32 R50, R51, R33, R50 ;  /* 0x0000002133327227 */ /* 0x000fcc00078e0032 */
[----:B------:R-:W-:Y:S02]  /*a250*/  IMAD.HI.U32 R33, R50, R35, RZ ;  /* 0x0000002332217227 */ /* 0x000fe400078e00ff */
[----:B------:R-:W0:Y:S02]  /*a260*/  LDC.64 R50, c[0x0][0x390] ;  /* 0x0000e400ff327b82 */ /* 0x000e240000000a00 */
[----:B------:R-:W-:-:S04]  /*a270*/  IMAD.MOV R52, RZ, RZ, -R33 ;  /* 0x000000ffff347224 */ /* 0x000fc800078e0a21 */
[C---:B------:R-:W-:Y:S02]  /*a280*/  IMAD R35, R56.reuse, R52, R35 ;  /* 0x0000003438237224 */ /* 0x040fe400078e0223 */
[----:B------:R-:W2:Y:S03]  /*a290*/  LDC.64 R52, c[0x0][0x3a0] ;  /* 0x0000e800ff347b82 */ /* 0x000ea60000000a00 */
[----:B------:R-:W-:Y:S02]  /*a2a0*/  ISETP.GT.U32.AND P2, PT, R56, R35, PT ;  /* 0x000000233800720c */ /* 0x000fe40003f44070 */
[----:B0-----:R-:W-:-:S11]  /*a2b0*/  ISETP.NE.U32.AND P0, PT, R50, 0x1, PT ;  /* 0x000000013200780c */ /* 0x001fd60003f05070 */
[----:B------:R-:W-:Y:S01]  /*a2c0*/  @!P2 IMAD.IADD R35, R35, 0x1, -R56 ;  /* 0x000000012323a824 */ /* 0x000fe200078e0a38 */
[----:B------:R-:W-:Y:S02]  /*a2d0*/  @!P2 IADD3 R33, PT, PT, R33, 0x1, RZ ;  /* 0x000000012121a810 */ /* 0x000fe40007ffe0ff */
[----:B------:R-:W-:Y:S02]  /*a2e0*/  ISETP.NE.AND.EX P0, PT, R51, RZ, PT, P0 ;  /* 0x000000ff3300720c */ /* 0x000fe40003f05300 */
[----:B------:R-:W0:Y:S01]  /*a2f0*/  LDC.64 R50, c[0x0][0x398] ;  /* 0x0000e600ff327b82 */ /* 0x000e220000000a00 */
[----:B------:R-:W-:Y:S02]  /*a300*/  ISETP.GE.U32.AND P1, PT, R35, R56, PT ;  /* 0x000000382300720c */ /* 0x000fe40003f26070 */
[----:B------:R-:W-:Y:S02]  /*a310*/  LOP3.LUT R35, R41, R12, RZ, 0x3c, !PT ;  /* 0x0000000c29237212 */ /* 0x000fe400078e3cff */
[----:B------:R-:W-:-:S02]  /*a320*/  SEL R29, R29, RZ, P0 ;  /* 0x000000ff1d1d7207 */ /* 0x000fc40000000000 */
[----:B------:R-:W-:Y:S02]  /*a330*/  ISETP.GE.AND P5, PT, R35, RZ, PT ;  /* 0x000000ff2300720c */ /* 0x000fe40003fa6270 */
[----:B-1----:R-:W-:-:S04]  /*a340*/  ISETP.NE.U32.AND P0, PT, R54, 0x1, PT ;  /* 0x000000013600780c */ /* 0x002fc80003f05070 */
[----:B------:R-:W-:Y:S01]  /*a350*/  ISETP.NE.AND.EX P0, PT, R55, RZ, PT, P0 ;  /* 0x000000ff3700720c */ /* 0x000fe20003f05300 */
[----:B------:R-:W-:Y:S01]  /*a360*/  @P1 VIADD R33, R33, 0x1 ;  /* 0x0000000121211836 */ /* 0x000fe20000000000 */
[----:B--2---:R-:W-:Y:S02]  /*a370*/  ISETP.NE.U32.AND P1, PT, R52, 0x1, PT ;  /* 0x000000013400780c */ /* 0x004fe40003f25070 */
[----:B------:R-:W-:Y:S02]  /*a380*/  SHF.R.S64 R52, RZ, 0x1e, R11 ;  /* 0x0000001eff347819 */ /* 0x000fe4000000100b */
[----:B------:R-:W-:Y:S01]  /*a390*/  ISETP.NE.AND.EX P1, PT, R53, RZ, PT, P1 ;  /* 0x000000ff3500720c */ /* 0x000fe20003f25310 */
[----:B------:R-:W-:Y:S01]  /*a3a0*/  @!P5 IMAD.MOV R33, RZ, RZ, -R33 ;  /* 0x000000ffff21d224 */ /* 0x000fe200078e0a21 */
[----:B------:R-:W-:Y:S02]  /*a3b0*/  @!P4 LOP3.LUT R33, RZ, R12, RZ, 0x33, !PT ;  /* 0x0000000cff21c212 */ /* 0x000fe400078e33ff */
[----:B0-----:R-:W-:Y:S01]  /*a3c0*/  ISETP.NE.U32.AND P2, PT, R50, 0x1, PT ;  /* 0x000000013200780c */ /* 0x001fe20003f45070 */
[----:B------:R-:W-:Y:S01]  /*a3d0*/  IMAD R50, R29, UR36, RZ ;  /* 0x000000241d327c24 */ /* 0x000fe2000f8e02ff */
[----:B------:R-:W-:-:S02]  /*a3e0*/  IADD3 R37, PT, PT, -R33, RZ, RZ ;  /* 0x000000ff21257210 */ /* 0x000fc40007ffe1ff */
[----:B------:R-:W-:Y:S02]  /*a3f0*/  ISETP.NE.AND.EX P2, PT, R51, RZ, PT, P2 ;  /* 0x000000ff3300720c */ /* 0x000fe40003f45320 */
[----:B------:R-:W-:Y:S01]  /*a400*/  SEL R33, R33, RZ, P1 ;  /* 0x000000ff21217207 */ /* 0x000fe20000800000 */
[----:B------:R-:W-:Y:S01]  /*a410*/  IMAD R12, R12, R37, R41 ;  /* 0x000000250c0c7224 */ /* 0x000fe200078e0229 */
[----:B------:R-:W-:-:S04]  /*a420*/  SEL R35, R39, RZ, P2 ;  /* 0x000000ff27237207 */ /* 0x000fc80001000000 */
[----:B------:R-:W-:Y:S01]  /*a430*/  SEL R12, R12, RZ, P0 ;  /* 0x000000ff0c0c7207 */ /* 0x000fe20000000000 */
[----:B------:R-:W-:-:S04]  /*a440*/  IMAD R50, R35, UR37, R50 ;  /* 0x0000002523327c24 */ /* 0x000fc8000f8e0232 */
        /* <DEDUP_REMOVED lines=12> */
.L_x_1983:
[----:B------:R-:W-:Y:S05]  /*a510*/  BSYNC.RECONVERGENT B1 ;  /* 0x0000000000017941 */ /* 0x000fea0003800200 */
.L_x_1982:
[----:B------:R-:W-:Y:S01]  /*a520*/  VIADD R11, R31, 0x2a0 ;  /* 0x000002a01f0b7836 */ /* 0x000fe20000000000 */
[----:B------:R-:W-:Y:S01]  /*a530*/  BSSY.RECONVERGENT B1, `(.L_x_1984) ;  /* 0x0000079000017945 */ /* 0x000fe20003800200 */
[----:B------:R-:W-:-:S03]  /*a540*/  IMAD.MOV.U32 R54, RZ, RZ, -0x800000 ;  /* 0xff800000ff367424 */ /* 0x000fc600078e00ff */
        /* <DEDUP_REMOVED lines=13> */
[----:B-1----:R-:W-:Y:S02]  /*a620*/  IABS R35, R29 ;  /* 0x0000001d00237213 */ /* 0x002fe40000000000 */
[----:B--2---:R-:W-:-:S05]  /*a630*/  IABS R60, R37 ;  /* 0x00000025003c7213 */ /* 0x004fca0000000000 */
[----:B0-----:R-:W0:Y:S08]  /*a640*/  MUFU.RCP R12, R12 ;  /* 0x0000000c000c7308 */ /* 0x001e300000001000 */
[----:B------:R-:W1:Y:S01]  /*a650*/  I2F.RP R39, R60 ;  /* 0x0000003c00277306 */ /* 0x000e620000209400 */
[----:B0-----:R-:W-:-:S07]  /*a660*/  IADD3 R50, PT, PT, R12, 0xffffffe, RZ ;  /* 0x0ffffffe0c327810 */ /* 0x001fce0007ffe0ff */
[----:B------:R0:W2:Y:S08]  /*a670*/  F2I.FTZ.U32.TRUNC.NTZ R51, R50 ;  /* 0x0000003200337305 */ /* 0x0000b0000021f000 */
[----:B-1----:R-:W-:Y:S01]  /*a680*/  MUFU.RCP R39, R39 ;  /* 0x0000002700277308 */ /* 0x002fe20000001000 */
[----:B0-----:R-:W-:Y:S02]  /*a690*/  IMAD.MOV.U32 R50, RZ, RZ, RZ ;  /* 0x000000ffff327224 */ /* 0x001fe400078e00ff */
[----:B--2---:R-:W-:-:S04]  /*a6a0*/  IMAD.MOV R33, RZ, RZ, -R51 ;  /* 0x000000ffff217224 */ /* 0x004fc800078e0a33 */
[----:B------:R-:W-:-:S04]  /*a6b0*/  IMAD R33, R33, R54, RZ ;  /* 0x0000003621217224 */ /* 0x000fc800078e02ff */
[----:B------:R-:W-:Y:S01]  /*a6c0*/  IMAD.HI.U32 R58, R51, R33, R50 ;  /* 0x00000021333a7227 */ /* 0x000fe200078e0032 */
        /* <DEDUP_REMOVED lines=11> */
[----:B------:R-:W-:Y:S01]  /*a780*/  ISETP.GE.U32.AND P0, PT, R33, R54, PT ;  /* 0x000000362100720c */ /* 0x000fe20003f06070 */
[----:B------:R-:W-:Y:S01]  /*a790*/  VIADD R54, R39, 0xffffffe ;  /* 0x0ffffffe27367836 */ /* 0x000fe20000000000 */
[----:B------:R-:W-:-:S03]  /*a7a0*/  LOP3.LUT R33, R11, R52, RZ, 0x3c, !PT ;  /* 0x000000340b217212 */ /* 0x000fc600078e3cff */
[----:B------:R1:W-:Y:S01]  /*a7b0*/  F2I.FTZ.U32.TRUNC.NTZ R55, R54 ;  /* 0x0000003600377305 */ /* 0x0003e2000021f000 */
[----:B------:R-:W-:Y:S02]  /*a7c0*/  ISETP.GE.AND P2, PT, R33, RZ, PT ;  /* 0x000000ff2100720c */ /* 0x000fe40003f46270 */
[----:B0-----:R-:W-:-:S05]  /*a7d0*/  IADD3 R51, PT, PT, R35, 0xffffffe, RZ ;  /* 0x0ffffffe23337810 */ /* 0x001fca0007ffe0ff */
[----:B------:R-:W-:Y:S01]  /*a7e0*/  @P0 VIADD R12, R12, 0x1 ;  /* 0x000000010c0c0836 */ /* 0x000fe20000000000 */
[----:B------:R-:W0:Y:S01]  /*a7f0*/  F2I.FTZ.U32.TRUNC.NTZ R51, R51 ;  /* 0x0000003300337305 */ /* 0x000e22000021f000 */
[----:B-1----:R-:W-:-:S04]  /*a800*/  IMAD.MOV.U32 R54, RZ, RZ, RZ ;  /* 0x000000ffff367224 */ /* 0x002fc800078e00ff */
[----:B------:R-:W-:Y:S02]  /*a810*/  @!P2 IADD3 R12, PT, PT, -R12, RZ, RZ ;  /* 0x000000ff0c0ca210 */ /* 0x000fe40007ffe1ff */
[----:B------:R-:W-:-:S05]  /*a820*/  @!P1 LOP3.LUT R12, RZ, R52, RZ, 0x33, !PT ;  /* 0x00000034ff0c9212 */ /* 0x000fca00078e33ff */
[----:B------:R-:W-:Y:S02]  /*a830*/  IMAD.MOV R50, RZ, RZ, -R12 ;  /* 0x000000ffff327224 */ /* 0x000fe400078e0a0c */
[----:B0-----:R-:W-:Y:S02]  /*a840*/  IMAD.MOV R33, RZ, RZ, -R51 ;  /* 0x000000ffff217224 */ /* 0x001fe400078e0a33 */
[----:B------:R-:W-:Y:S02]  /*a850*/  IMAD R52, R52, R50, R11 ;  /* 0x0000003234347224 */ /* 0x000fe400078e020b */
[----:B------:R-:W-:Y:S02]  /*a860*/  HFMA2 R50, -RZ, RZ, 0, 0 ;  /* 0x00000000ff327431 */ /* 0x000fe400000001ff */
[----:B------:R-:W-:Y:S01]  /*a870*/  IMAD R33, R33, R58, RZ ;  /* 0x0000003a21217224 */ /* 0x000fe200078e02ff */
[----:B------:R-:W-:-:S03]  /*a880*/  IABS R35, R52 ;  /* 0x0000003400237213 */ /* 0x000fc60000000000 */
[----:B------:R-:W-:-:S06]  /*a890*/  IMAD.HI.U32 R50, R51, R33, R50 ;  /* 0x0000002133327227 */ /* 0x000fcc00078e0032 */
        /* <DEDUP_REMOVED lines=10> */
[----:B------:R-:W-:-:S04]  /*a940*/  @P0 VIADD R33, R33, 0x1 ;  /* 0x0000000121210836 */ /* 0x000fc80000000000 */
[----:B------:R-:W-:-:S05]  /*a950*/  IMAD.MOV.U32 R35, RZ, RZ, R33 ;  /* 0x000000ffff237224 */ /* 0x000fca00078e0021 */
[----:B------:R-:W-:Y:S02]  /*a960*/  @!P2 IADD3 R35, PT, PT, -R35, RZ, RZ ;  /* 0x000000ff2323a210 */ /* 0x000fe40007ffe1ff */
[----:B------:R-:W-:-:S05]  /*a970*/  @!P1 LOP3.LUT R35, RZ, R29, RZ, 0x33, !PT ;  /* 0x0000001dff239212 */ /* 0x000fca00078e33ff */
[----:B------:R-:W-:-:S04]  /*a980*/  IMAD.MOV R50, RZ, RZ, -R35 ;  /* 0x000000ffff327224 */ /* 0x000fc800078e0a23 */
[----:B------:R-:W-:Y:S01]  /*a990*/  IMAD R58, R29, R50, R52 ;  /* 0x000000321d3a7224 */ /* 0x000fe200078e0234 */
[----:B------:R-:W-:Y:S01]  /*a9a0*/  IADD3 R29, PT, PT, RZ, -R55, RZ ;  /* 0x80000037ff1d7210 */ /* 0x000fe20007ffe0ff */
[----:B------:R-:W0:Y:S03]  /*a9b0*/  LDC.64 R50, c[0x0][0x398] ;  /* 0x0000e600ff327b82 */ /* 0x000e260000000a00 */
[----:B------:R-:W-:Y:S01]  /*a9c0*/  IABS R33, R58 ;  /* 0x0000003a00217213 */ /* 0x000fe20000000000 */
[----:B------:R-:W-:-:S04]  /*a9d0*/  IMAD R29, R29, R60, RZ ;  /* 0x0000003c1d1d7224 */ /* 0x000fc800078e02ff */
[----:B------:R-:W1:Y:S01]  /*a9e0*/  LDC.64 R52, c[0x0][0x390] ;  /* 0x0000e400ff347b82 */ /* 0x000e620000000a00 */
[----:B0-----:R-:W-:Y:S01]  /*a9f0*/  ISETP.NE.U32.AND P1, PT, R50, 0x1, PT ;  /* 0x000000013200780c */ /* 0x001fe20003f25070 */
[----:B------:R-:W-:-:S06]  /*aa00*/  IMAD.HI.U32 R50, R55, R29, R54 ;  /* 0x0000001d37327227 */ /* 0x000fcc00078e0036 */
[----:B------:R-:W0:Y:S01]  /*aa10*/  LDC.64 R54, c[0x0][0x3a8] ;  /* 0x0000ea00ff367b82 */ /* 0x000e220000000a00 */
[----:B------:R-:W-:Y:S01]  /*aa20*/  ISETP.NE.AND.EX P1, PT, R51, RZ, PT, P1 ;  /* 0x000000ff3300720c */ /* 0x000fe20003f25310 */
[----:B------:R-:W-:Y:S01]  /*aa30*/  IMAD.HI.U32 R29, R50, R33, RZ ;  /* 0x00000021321d7227 */ /* 0x000fe200078e00ff */
[----:B-1----:R-:W-:Y:S02]  /*aa40*/  ISETP.NE.U32.AND P0, PT, R52, 0x1, PT ;  /* 0x000000013400780c */ /* 0x002fe40003f05070 */
[----:B------:R-:W-:Y:S01]  /*aa50*/  SEL R35, R35, RZ, P1 ;  /* 0x000000ff23237207 */ /* 0x000fe20000800000 */
[----:B------:R-:W-:Y:S01]  /*aa60*/  IMAD.MOV R50, RZ, RZ, -R29 ;  /* 0x000000ffff327224 */ /* 0x000fe200078e0a1d */
[----:B------:R-:W-:Y:S02]  /*aa70*/  ISETP.NE.AND.EX P0, PT, R53, RZ, PT, P0 ;  /* 0x000000ff3500720c */ /* 0x000fe40003f05300 */
[----:B------:R-:W1:Y:S01]  /*aa80*/  LDC.64 R52, c[0x0][0x3a0] ;  /* 0x0000e800ff347b82 */ /* 0x000e620000000a00 */
[----:B------:R-:W-:Y:S01]  /*aa90*/  IMAD R33, R60, R50, R33 ;  /* 0x000000323c217224 */ /* 0x000fe200078e0221 */
[----:B------:R-:W-:-:S04]  /*aaa0*/  SEL R12, R12, RZ, P0 ;  /* 0x000000ff0c0c7207 */ /* 0x000fc80000000000 */
[----:B------:R-:W-:Y:S01]  /*aab0*/  ISETP.GT.U32.AND P4, PT, R60, R33, PT ;  /* 0x000000213c00720c */ /* 0x000fe20003f84070 */
[----:B------:R-:W-:-:S04]  /*aac0*/  IMAD R12, R12, UR36, RZ ;  /* 0x000000240c0c7c24 */ /* 0x000fc8000f8e02ff */
[----:B------:R-:W-:Y:S01]  /*aad0*/  IMAD R12, R35, UR37, R12 ;  /* 0x00000025230c7c24 */ /* 0x000fe2000f8e020c */
[----:B0-----:R-:W-:-:S04]  /*aae0*/  ISETP.NE.U32.AND P0, PT, R54, 0x1, PT ;  /* 0x000000013600780c */ /* 0x001fc80003f05070 */
[----:B------:R-:W-:-:S03]  /*aaf0*/  ISETP.NE.AND.EX P0, PT, R55, RZ, PT, P0 ;  /* 0x000000ff3700720c */ /* 0x000fc60003f05300 */
[-C--:B------:R-:W-:Y:S01]  /*ab00*/  @!P4 IADD3 R33, PT, PT, R33, -R60.reuse, RZ ;  /* 0x8000003c2121c210 */ /* 0x080fe20007ffe0ff */
[----:B------:R-:W-:Y:S01]  /*ab10*/  @!P4 VIADD R29, R29, 0x1 ;  /* 0x000000011d1dc836 */ /* 0x000fe20000000000 */
[----:B------:R-:W-:Y:S02]  /*ab20*/  ISETP.NE.AND P4, PT, R37, RZ, PT ;  /* 0x000000ff2500720c */ /* 0x000fe40003f85270 */
[----:B------:R-:W-:Y:S02]  /*ab30*/  ISETP.GE.U32.AND P2, PT, R33, R60, PT ;  /* 0x0000003c2100720c */ /* 0x000fe40003f46070 */
[----:B------:R-:W-:-:S04]  /*ab40*/  LOP3.LUT R33, R58, R37, RZ, 0x3c, !PT ;  /* 0x000000253a217212 */ /* 0x000fc800078e3cff */
[----:B------:R-:W-:-:S07]  /*ab50*/  ISETP.GE.AND P5, PT, R33, RZ, PT ;  /* 0x000000ff2100720c */ /* 0x000fce0003fa6270 */
[----:B------:R-:W-:Y:S01]  /*ab60*/  @P2 VIADD R29, R29, 0x1 ;  /* 0x000000011d1d2836 */ /* 0x000fe20000000000 */
[----:B-1----:R-:W-:Y:S02]  /*ab70*/  ISETP.NE.U32.AND P2, PT, R52, 0x1, PT ;  /* 0x000000013400780c */ /* 0x002fe40003f45070 */
[----:B------:R-:W-:Y:S02]  /*ab80*/  SHF.R.S64 R52, RZ, 0x1e, R11 ;  /* 0x0000001eff347819 */ /* 0x000fe4000000100b */
[----:B------:R-:W-:Y:S02]  /*ab90*/  ISETP.NE.AND.EX P2, PT, R53, RZ, PT, P2 ;  /* 0x000000ff3500720c */ /* 0x000fe40003f45320 */
[----:B------:R-:W-:Y:S02]  /*aba0*/  @!P5 IADD3 R29, PT, PT, -R29, RZ, RZ ;  /* 0x000000ff1d1dd210 */ /* 0x000fe40007ffe1ff */
[----:B------:R-:W-:-:S05]  /*abb0*/  @!P4 LOP3.LUT R29, RZ, R37, RZ, 0x33, !PT ;  /* 0x00000025ff1dc212 */ /* 0x000fca00078e33ff */
[----:B------:R-:W-:Y:S01]  /*abc0*/  IMAD.MOV R33, RZ, RZ, -R29 ;  /* 0x000000ffff217224 */ /* 0x000fe200078e0a1d */
[----:B------:R-:W-:-:S03]  /*abd0*/  SEL R29, R29, RZ, P2 ;  /* 0x000000ff1d1d7207 */ /* 0x000fc60001000000 */
[----:B------:R-:W-:Y:S02]  /*abe0*/  IMAD R33, R37, R33, R58 ;  /* 0x0000002125217224 */ /* 0x000fe400078e023a */
        /* <DEDUP_REMOVED lines=13> */
.L_x_1985:
[----:B------:R-:W-:Y:S05]  /*acc0*/  BSYNC.RECONVERGENT B1 ;  /* 0x0000000000017941 */ /* 0x000fea0003800200 */
.L_x_1984:
        /* <DEDUP_REMOVED lines=16> */
[C---:B-1----:R-:W-:Y:S02]  /*add0*/  R2UR UR6, R46.reuse ;  /* 0x000000002e0672ca */ /* 0x042fe400000e0000 */
        /* <DEDUP_REMOVED lines=13> */
[----:B0-----:R-:W-:Y:S02]  /*aeb0*/  HFMA2 R14, -RZ, RZ, 0, 0 ;  /* 0x00000000ff0e7431 */ /* 0x001fe400000001ff */
        /* <DEDUP_REMOVED lines=18> */
[----:B------:R-:W-:-:S03]  /*afe0*/  LOP3.LUT R14, R12, R39, RZ, 0x3c, !PT ;  /* 0x000000270c0e7212 */ /* 0x000fc600078e3cff */
[----:B------:R-:W-:Y:S01]  /*aff0*/  @P5 VIADD R31, R31, 0x1 ;  /* 0x000000011f1f5836 */ /* 0x000fe20000000000 */
[----:B------:R-:W-:-:S13]  /*b000*/  ISETP.GE.AND P4, PT, R14, RZ, PT ;  /* 0x000000ff0e00720c */ /* 0x000fda0003f86270 */
[----:B------:R-:W-:Y:S01]  /*b010*/  @!P4 IMAD.MOV R31, RZ, RZ, -R31 ;  /* 0x000000ffff1fc224 */ /* 0x000fe200078e0a1f */
[----:B------:R-:W-:-:S04]  /*b020*/  @!P6 LOP3.LUT R31, RZ, R39, RZ, 0x33, !PT ;  /* 0x00000027ff1fe212 */ /* 0x000fc800078e33ff */
[----:B------:R-:W-:-:S05]  /*b030*/  IADD3 R15, PT, PT, -R31, RZ, RZ ;  /* 0x000000ff1f0f7210 */ /* 0x000fca0007ffe1ff */
        /* <DEDUP_REMOVED lines=8> */
[----:B------:R-:W-:Y:S02]  /*b0c0*/  @!P6 IADD3 R14, PT, PT, R14, 0x1, RZ ;  /* 0x000000010e0ee810 */ /* 0x000fe40007ffe0ff */
[----:B------:R-:W-:Y:S02]  /*b0d0*/  ISETP.NE.AND P6, PT, R35, RZ, PT ;  /* 0x000000ff2300720c */ /* 0x000fe40003fc5270 */
[----:B------:R-:W-:Y:S02]  /*b0e0*/  ISETP.GE.U32.AND P5, PT, R15, R58, PT ;  /* 0x0000003a0f00720c */ /* 0x000fe40003fa6070 */
[----:B------:R-:W-:Y:S01]  /*b0f0*/  LOP3.LUT R15, R52, R35, RZ, 0x3c, !PT ;  /* 0x00000023340f7212 */ /* 0x000fe200078e3cff */
[----:B------:R-:W1:Y:S03]  /*b100*/  LDC R58, c[0x0][0x3c0] ;  /* 0x0000f000ff3a7b82 */ /* 0x000e660000000800 */
[----:B------:R-:W-:-:S07]  /*b110*/  ISETP.GE.AND P4, PT, R15, RZ, PT ;  /* 0x000000ff0f00720c */ /* 0x000fce0003f86270 */
[----:B------:R-:W-:Y:S01]  /*b120*/  @P5 VIADD R14, R14, 0x1 ;  /* 0x000000010e0e5836 */ /* 0x000fe20000000000 */
[----:B0-----:R-:W-:-:S03]  /*b130*/  ISETP.NE.U32.AND P5, PT, R50, 0x1, PT ;  /* 0x000000013200780c */ /* 0x001fc60003fa5070 */
[----:B------:R-:W-:Y:S01]  /*b140*/  IMAD.MOV.U32 R37, RZ, RZ, R14 ;  /* 0x000000ffff257224 */ /* 0x000fe200078e000e */
[----:B------:R-:W-:Y:S02]  /*b150*/  ISETP.NE.AND.EX P5, PT, R51, RZ, PT, P5 ;  /* 0x000000ff3300720c */ /* 0x000fe40003fa5350 */
[----:B------:R-:W0:Y:S02]  /*b160*/  LDC.64 R50, c[0x0][0x3a8] ;  /* 0x0000ea00ff327b82 */ /* 0x000e240000000a00 */
[----:B------:R-:W-:Y:S02]  /*b170*/  @!P4 IADD3 R37, PT, PT, -R37, RZ, RZ ;  /* 0x000000ff2525c210 */ /* 0x000fe40007ffe1ff */
[----:B------:R-:W-:Y:S02]  /*b180*/  @!P6 LOP3.LUT R37, RZ, R35, RZ, 0x33, !PT ;  /* 0x00000023ff25e212 */ /* 0x000fe400078e33ff */
[----:B-1----:R-:W-:-:S03]  /*b190*/  IABS R41, R58 ;  /* 0x0000003a00297213 */ /* 0x002fc60000000000 */
[----:B------:R-:W-:-:S04]  /*b1a0*/  IMAD.MOV R14, RZ, RZ, -R37 ;  /* 0x000000ffff0e7224 */ /* 0x000fc800078e0a25 */
[----:B------:R-:W-:Y:S02]  /*b1b0*/  IMAD R39, R35, R14, R52 ;  /* 0x0000000e23277224 */ /* 0x000fe400078e0234 */
[----:B------:R-:W1:Y:S01]  /*b1c0*/  I2F.RP R35, R41 ;  /* 0x0000002900237306 */ /* 0x000e620000209400 */
[----:B------:R-:W2:Y:S07]  /*b1d0*/  LDC.64 R14, c[0x0][0x390] ;  /* 0x0000e400ff0e7b82 */ /* 0x000eae0000000a00 */
[----:B-1----:R-:W1:Y:S01]  /*b1e0*/  MUFU.RCP R35, R35 ;  /* 0x0000002300237308 */ /* 0x002e620000001000 */
[----:B--2---:R-:W-:-:S04]  /*b1f0*/  ISETP.NE.U32.AND P6, PT, R14, 0x1, PT ;  /* 0x000000010e00780c */ /* 0x004fc80003fc5070 */
[----:B------:R-:W-:Y:S01]  /*b200*/  ISETP.NE.AND.EX P6, PT, R15, RZ, PT, P6 ;  /* 0x000000ff0f00720c */ /* 0x000fe20003fc5360 */
[----:B-1----:R-:W-:-:S03]  /*b210*/  VIADD R52, R35, 0xffffffe ;  /* 0x0ffffffe23347836 */ /* 0x002fc60000000000 */
[----:B------:R-:W-:Y:S02]  /*b220*/  SEL R31, R31, RZ, P6 ;  /* 0x000000ff1f1f7207 */ /* 0x000fe40003000000 */
[----:B0-----:R-:W-:Y:S01]  /*b230*/  ISETP.NE.U32.AND P6, PT, R50, 0x1, PT ;  /* 0x000000013200780c */ /* 0x001fe20003fc5070 */
[----:B------:R0:W1:Y:S02]  /*b240*/  F2I.FTZ.U32.TRUNC.NTZ R53, R52 ;  /* 0x0000003400357305 */ /* 0x000064000021f000 */
[----:B------:R-:W-:Y:S01]  /*b250*/  IMAD R50, R31, UR36, RZ ;  /* 0x000000241f327c24 */ /* 0x000fe2000f8e02ff */
        /* <DEDUP_REMOVED lines=16> */
[----:B------:R-:W0:Y:S11]  /*b360*/  LDC.64 R14, c[0x0][0x3a0] ;  /* 0x0000e800ff0e7b82 */ /* 0x000e360000000a00 */
[----:B------:R-:W-:-:S02]  /*b370*/  @!P4 IADD3 R35, PT, PT, -R35, RZ, RZ ;  /* 0x000000ff2323c210 */ /* 0x000fc40007ffe1ff */
[----:B------:R-:W-:-:S13]  /*b380*/  ISETP.NE.AND P4, PT, R58, RZ, PT ;  /* 0x000000ff3a00720c */ /* 0x000fda0003f85270 */
[----:B------:R-:W-:Y:S02]  /*b390*/  @!P4 LOP3.LUT R35, RZ, R58, RZ, 0x33, !PT ;  /* 0x0000003aff23c212 */ /* 0x000fe400078e33ff */
[----:B0-----:R-:W-:-:S03]  /*b3a0*/  ISETP.NE.U32.AND P4, PT, R14, 0x1, PT ;  /* 0x000000010e00780c */ /* 0x001fc60003f85070 */
[----:B------:R-:W-:Y:S01]  /*b3b0*/  IMAD.MOV R14, RZ, RZ, -R35 ;  /* 0x000000ffff0e7224 */ /* 0x000fe200078e0a23 */
[----:B------:R-:W-:Y:S02]  /*b3c0*/  ISETP.NE.AND.EX P4, PT, R15, RZ, PT, P4 ;  /* 0x000000ff0f00720c */ /* 0x000fe40003f85340 */
[----:B------:R-:W-:Y:S01]  /*b3d0*/  SEL R15, R37, RZ, P5 ;  /* 0x000000ff250f7207 */ /* 0x000fe20002800000 */
[----:B------:R-:W-:Y:S01]  /*b3e0*/  IMAD R14, R58, R14, R39 ;  /* 0x0000000e3a0e7224 */ /* 0x000fe200078e0227 */
[----:B------:R-:W-:-:S03]  /*b3f0*/  SEL R35, R35, RZ, P4 ;  /* 0x000000ff23237207 */ /* 0x000fc60002000000 */
        /* <DEDUP_REMOVED lines=15> */
.L_x_1987:
[----:B------:R-:W-:Y:S05]  /*b4f0*/  BSYNC.RECONVERGENT B1 ;  /* 0x0000000000017941 */ /* 0x000fea0003800200 */
.L_x_1986:
        /* <DEDUP_REMOVED lines=47> */
[C---:B------:R-:W-:Y:S02]  /*b7f0*/  IMAD R15, R60.reuse, R50, R15 ;  /* 0x000000323c0f7224 */ /* 0x040fe400078e020f */
[----:B------:R-:W0:Y:S03]  /*b800*/  LDC.64 R50, c[0x0][0x398] ;  /* 0x0000e600ff327b82 */ /* 0x000e260000000a00 */
[----:B------:R-:W-:-:S13]  /*b810*/  ISETP.GT.U32.AND P4, PT, R60, R15, PT ;  /* 0x0000000f3c00720c */ /* 0x000fda0003f84070 */
[----:B------:R-:W-:Y:S02]  /*b820*/  @!P4 IMAD.IADD R15, R15, 0x1, -R60 ;  /* 0x000000010f0fc824 */ /* 0x000fe400078e0a3c */
[----:B------:R-:W-:Y:S01]  /*b830*/  @!P4 VIADD R14, R14, 0x1 ;  /* 0x000000010e0ec836 */ /* 0x000fe20000000000 */
[----:B------:R-:W-:Y:S02]  /*b840*/  ISETP.NE.AND P4, PT, R31, RZ, PT ;  /* 0x000000ff1f00720c */ /* 0x000fe40003f85270 */
[----:B------:R-:W-:Y:S02]  /*b850*/  ISETP.GE.U32.AND P0, PT, R15, R60, PT ;  /* 0x0000003c0f00720c */ /* 0x000fe40003f06070 */
[----:B------:R-:W-:Y:S01]  /*b860*/  LOP3.LUT R15, R52, R31, RZ, 0x3c, !PT ;  /* 0x0000001f340f7212 */ /* 0x000fe200078e3cff */
[----:B------:R-:W1:Y:S03]  /*b870*/  LDC R60, c[0x0][0x3c0] ;  /* 0x0000f000ff3c7b82 */ /* 0x000e660000000800 */
[----:B------:R-:W-:-:S07]  /*b880*/  ISETP.GE.AND P5, PT, R15, RZ, PT ;  /* 0x000000ff0f00720c */ /* 0x000fce0003fa6270 */
[----:B------:R-:W-:-:S05]  /*b890*/  @P0 IADD3 R14, PT, PT, R14, 0x1, RZ ;  /* 0x000000010e0e0810 */ /* 0x000fca0007ffe0ff */
[----:B------:R-:W-:-:S04]  /*b8a0*/  IMAD.MOV.U32 R35, RZ, RZ, R14 ;  /* 0x000000ffff237224 */ /* 0x000fc800078e000e */
[----:B------:R-:W-:Y:S01]  /*b8b0*/  @!P5 IMAD.MOV R35, RZ, RZ, -R35 ;  /* 0x000000ffff23d224 */ /* 0x000fe200078e0a23 */
[----:B------:R-:W-:Y:S02]  /*b8c0*/  @!P4 LOP3.LUT R35, RZ, R31, RZ, 0x33, !PT ;  /* 0x0000001fff23c212 */ /* 0x000fe400078e33ff */
[----:B0-----:R-:W-:Y:S02]  /*b8d0*/  ISETP.NE.U32.AND P4, PT, R50, 0x1, PT ;  /* 0x000000013200780c */ /* 0x001fe40003f85070 */
[----:B------:R-:W-:Y:S02]  /*b8e0*/  IADD3 R14, PT, PT, -R35, RZ, RZ ;  /* 0x000000ff230e7210 */ /* 0x000fe40007ffe1ff */
[----:B-1----:R-:W-:Y:S02]  /*b8f0*/  IABS R39, R60 ;  /* 0x0000003c00277213 */ /* 0x002fe40000000000 */
[----:B------:R-:W-:Y:S01]  /*b900*/  ISETP.NE.AND.EX P4, PT, R51, RZ, PT, P4 ;  /* 0x000000ff3300720c */ /* 0x000fe20003f85340 */
[----:B------:R-:W-:Y:S01]  /*b910*/  IMAD R37, R31, R14, R52 ;  /* 0x0000000e1f257224 */ /* 0x000fe200078e0234 */
[----:B------:R-:W0:Y:S01]  /*b920*/  LDC.64 R50, c[0x0][0x3a8] ;  /* 0x0000ea00ff327b82 */ /* 0x000e220000000a00 */
[----:B------:R-:W1:Y:S07]  /*b930*/  I2F.RP R31, R39 ;  /* 0x00000027001f7306 */ /* 0x000e6e0000209400 */
[----:B------:R-:W2:Y:S01]  /*b940*/  LDC.64 R14, c[0x0][0x390] ;  /* 0x0000e400ff0e7b82 */ /* 0x000ea20000000a00 */
[----:B-1----:R-:W1:Y:S01]  /*b950*/  MUFU.RCP R31, R31 ;  /* 0x0000001f001f7308 */ /* 0x002e620000001000 */
[----:B--2---:R-:W-:Y:S01]  /*b960*/  ISETP.NE.U32.AND P5, PT, R14, 0x1, PT ;  /* 0x000000010e00780c */ /* 0x004fe20003fa5070 */
[----:B-1----:R-:W-:-:S03]  /*b970*/  VIADD R52, R31, 0xffffffe ;  /* 0x0ffffffe1f347836 */ /* 0x002fc60000000000 */
[----:B------:R-:W-:-:S03]  /*b980*/  ISETP.NE.AND.EX P5, PT, R15, RZ, PT, P5 ;  /* 0x000000ff0f00720c */ /* 0x000fc60003fa5350 */
[----:B------:R1:W2:Y:S01]  /*b990*/  F2I.FTZ.U32.TRUNC.NTZ R53, R52 ;  /* 0x0000003400357305 */ /* 0x0002a2000021f000 */
[----:B------:R-:W-:Y:S02]  /*b9a0*/  SEL R12, R12, RZ, P5 ;  /* 0x000000ff0c0c7207 */ /* 0x000fe40002800000 */
[----:B0-----:R-:W-:Y:S02]  /*b9b0*/  ISETP.NE.U32.AND P5, PT, R50, 0x1, PT ;  /* 0x000000013200780c */ /* 0x001fe40003fa5070 */
[----:B------:R-:W-:Y:S01]  /*b9c0*/  SHF.R.S64 R50, RZ, 0x1e, R33 ;  /* 0x0000001eff327819 */ /* 0x000fe20000001021 */
[----:B------:R-:W-:Y:S01]  /*b9d0*/  IMAD R12, R12, UR36, RZ ;  /* 0x000000240c0c7c24 */ /* 0x000fe2000f8e02ff */
[----:B-1----:R-:W-:Y:S02]  /*b9e0*/  MOV R52, RZ ;  /* 0x000000ff00347202 */ /* 0x002fe40000000f00 */
[----:B------:R-:W-:Y:S01]  /*b9f0*/  ISETP.NE.AND.EX P5, PT, R51, RZ, PT, P5 ;  /* 0x000000ff3300720c */ /* 0x000fe20003fa5350 */
[----:B--2---:R-:W-:-:S04]  /*ba00*/  IMAD.MOV R14, RZ, RZ, -R53 ;  /* 0x000000ffff0e7224 */ /* 0x004fc800078e0a35 */
        /* <DEDUP_REMOVED lines=16> */
[----:B------:R-:W-:Y:S02]  /*bb10*/  @!P0 LOP3.LUT R31, RZ, R60, RZ, 0x33, !PT ;  /* 0x0000003cff1f8212 */ /* 0x000fe400078e33ff */
[----:B0-----:R-:W-:Y:S02]  /*bb20*/  ISETP.NE.U32.AND P0, PT, R14, 0x1, PT ;  /* 0x000000010e00780c */ /* 0x001fe40003f05070 */
[----:B------:R-:W-:Y:S02]  /*bb30*/  IADD3 R14, PT, PT, -R31, RZ, RZ ;  /* 0x000000ff1f0e7210 */ /* 0x000fe40007ffe1ff */
[----:B------:R-:W-:Y:S02]  /*bb40*/  ISETP.NE.AND.EX P0, PT, R15, RZ, PT, P0 ;  /* 0x000000ff0f00720c */ /* 0x000fe40003f05300 */
[----:B------:R-:W-:Y:S01]  /*bb50*/  SEL R15, R35, RZ, P4 ;  /* 0x000000ff230f7207 */ /* 0x000fe20002000000 */
[----:B------:R-:W-:Y:S01]  /*bb60*/  IMAD R14, R60, R14, R37 ;  /* 0x0000000e3c0e7224 */ /* 0x000fe200078e0225 */
[----:B------:R-:W-:-:S03]  /*bb70*/  SEL R31, R31, RZ, P0 ;  /* 0x000000ff1f1f7207 */ /* 0x000fc60000000000 */
        /* <DEDUP_REMOVED lines=14> */
.L_x_1989:
[----:B------:R-:W-:Y:S05]  /*bc60*/  BSYNC.RECONVERGENT B1 ;  /* 0x0000000000017941 */ /* 0x000fea0003800200 */
.L_x_1988:
        /* <DEDUP_REMOVED lines=19> */
[----:B-1----:R-:W-:-:S03]  /*bda0*/  IABS R52, R12 ;  /* 0x0000000c00347213 */ /* 0x002fc60000000000 */
[----:B------:R-:W-:Y:S01]  /*bdb0*/  IMAD.HI.U32 R35, R15, R35, R14 ;  /* 0x000000230f237227 */ /* 0x000fe200078e000e */
[----:B------:R-:W0:Y:S01]  /*bdc0*/  I2F.RP R37, R52 ;  /* 0x0000003400257306 */ /* 0x000e220000209400 */
[----:B------:R-:W-:-:S05]  /*bdd0*/  IABS R14, R29 ;  /* 0x0000001d000e7213 */ /* 0x000fca0000000000 */
        /* <DEDUP_REMOVED lines=8> */
[----:B------:R-:W-:Y:S01]  /*be60*/  ISETP.NE.AND P1, PT, R50, RZ, PT ;  /* 0x000000ff3200720c */ /* 0x000fe20003f25270 */
[----:B------:R-:W0:Y:S01]  /*be70*/  F2I.FTZ.U32.TRUNC.NTZ R15, R15 ;  /* 0x0000000f000f7305 */ /* 0x000e22000021f000 */
[----:B------:R-:W-:Y:S01]  /*be80*/  ISETP.GE.U32.AND P0, PT, R14, R33, PT ;  /* 0x000000210e00720c */ /* 0x000fe20003f06070 */
[----:B------:R-:W-:-:S12]  /*be90*/  IMAD.MOV.U32 R14, RZ, RZ, RZ ;  /* 0x000000ffff0e7224 */ /* 0x000fd800078e00ff */
[----:B------:R-:W-:Y:S02]  /*bea0*/  @P0 IADD3 R31, PT, PT, R31, 0x1, RZ ;  /* 0x000000011f1f0810 */ /* 0x000fe40007ffe0ff */
[----:B0-----:R-:W-:-:S05]  /*beb0*/  IADD3 R33, PT, PT, RZ, -R15, RZ ;  /* 0x8000000fff217210 */ /* 0x001fca0007ffe0ff */
[----:B------:R-:W-:-:S04]  /*bec0*/  IMAD R33, R33, R52, RZ ;  /* 0x0000003421217224 */ /* 0x000fc800078e02ff */
[----:B------:R-:W-:Y:S01]  /*bed0*/  IMAD.HI.U32 R62, R15, R33, R14 ;  /* 0x000000210f3e7227 */ /* 0x000fe200078e000e */
[----:B------:R-:W-:-:S04]  /*bee0*/  LOP3.LUT R14, R29, R50, RZ, 0x3c, !PT ;  /* 0x000000321d0e7212 */ /* 0x000fc800078e3cff */
[----:B------:R-:W-:-:S13]  /*bef0*/  ISETP.GE.AND P4, PT, R14, RZ, PT ;  /* 0x000000ff0e00720c */ /* 0x000fda0003f86270 */
[----:B------:R-:W-:Y:S01]  /*bf00*/  @!P4 IMAD.MOV R31, RZ, RZ, -R31 ;  /* 0x000000ffff1fc224 */ /* 0x000fe200078e0a1f */
[----:B------:R-:W-:-:S05]  /*bf10*/  @!P1 LOP3.LUT R31, RZ, R50, RZ, 0x33, !PT ;  /* 0x00000032ff1f9212 */ /* 0x000fca00078e33ff */
[----:B------:R-:W-:-:S04]  /*bf20*/  IMAD.MOV R14, RZ, RZ, -R31 ;  /* 0x000000ffff0e7224 */ /* 0x000fc800078e0a1f */
[----:B------:R-:W-:-:S05]  /*bf30*/  IMAD R33, R50, R14, R29 ;  /* 0x0000000e32217224 */ /* 0x000fca00078e021d */
[----:B------:R-:W-:-:S05]  /*bf40*/  IABS R15, R33 ;  /* 0x00000021000f7213 */ /* 0x000fca0000000000 */
[----:B------:R-:W-:Y:S02]  /*bf50*/  IMAD.HI.U32 R14, R62, R15, RZ ;  /* 0x0000000f3e0e7227 */ /* 0x000fe400078e00ff */
[----:B------:R-:W0:Y:S03]  /*bf60*/  LDC R62, c[0x0][0x3c0] ;  /* 0x0000f000ff3e7b82 */ /* 0x000e260000000800 */
[----:B------:R-:W-:-:S05]  /*bf70*/  IADD3 R50, PT, PT, -R14, RZ, RZ ;  /* 0x000000ff0e327210 */ /* 0x000fca0007ffe1ff */
[C---:B------:R-:W-:Y:S02]  /*bf80*/  IMAD R15, R52.reuse, R50, R15 ;  /* 0x00000032340f7224 */ /* 0x040fe400078e020f */
[----:B------:R-:W1:Y:S03]  /*bf90*/  LDC.64 R50, c[0x0][0x398] ;  /* 0x0000e600ff327b82 */ /* 0x000e660000000a00 */
[----:B------:R-:W-:Y:S02]  /*bfa0*/  ISETP.GT.U32.AND P1, PT, R52, R15, PT ;  /* 0x0000000f3400720c */ /* 0x000fe40003f24070 */
[----:B0-----:R-:W-:-:S11]  /*bfb0*/  IABS R37, R62 ;  /* 0x0000003e00257213 */ /* 0x001fd60000000000 */
[----:B------:R-:W-:Y:S01]  /*bfc0*/  @!P1 IMAD.IADD R15, R15, 0x1, -R52 ;  /* 0x000000010f0f9824 */ /* 0x000fe200078e0a34 */
[----:B------:R-:W-:Y:S01]  /*bfd0*/  ISETP.NE.AND P5, PT, R62, RZ, PT ;  /* 0x000000ff3e00720c */ /* 0x000fe20003fa5270 */
[----:B------:R-:W-:Y:S01]  /*bfe0*/  @!P1 VIADD R14, R14, 0x1 ;  /* 0x000000010e0e9836 */ /* 0x000fe20000000000 */
[----:B------:R-:W-:Y:S01]  /*bff0*/  ISETP.NE.AND P1, PT, R12, RZ, PT ;  /* 0x000000ff0c00720c */ /* 0x000fe20003f25270 */
[----:B------:R-:W0:Y:S01]  /*c000*/  I2F.RP R39, R37 ;  /* 0x0000002500277306 */ /* 0x000e220000209400 */
[----:B------:R-:W-:Y:S02]  /*c010*/  ISETP.GE.U32.AND P0, PT, R15, R52, PT ;  /* 0x000000340f00720c */ /* 0x000fe40003f06070 */
[----:B------:R-:W-:-:S04]  /*c020*/  LOP3.LUT R15, R33, R12, RZ, 0x3c, !PT ;  /* 0x0000000c210f7212 */ /* 0x000fc800078e3cff */
[----:B------:R-:W-:-:S07]  /*c030*/  ISETP.GE.AND P4, PT, R15, RZ, PT ;  /* 0x000000ff0f00720c */ /* 0x000fce0003f86270 */
[----:B------:R-:W-:Y:S01]  /*c040*/  @P0 IADD3 R14, PT, PT, R14, 0x1, RZ ;  /* 0x000000010e0e0810 */ /* 0x000fe20007ffe0ff */
[----:B0-----:R-:W0:Y:S01]  /*c050*/  MUFU.RCP R39, R39 ;  /* 0x0000002700277308 */ /* 0x001e220000001000 */
[----:B-1----:R-:W-:-:S03]  /*c060*/  ISETP.NE.U32.AND P0, PT, R50, 0x1, PT ;  /* 0x000000013200780c */ /* 0x002fc60003f05070 */
[----:B------:R-:W-:Y:S01]  /*c070*/  IMAD.MOV.U32 R35, RZ, RZ, R14 ;  /* 0x000000ffff237224 */ /* 0x000fe200078e000e */
[----:B------:R-:W-:-:S03]  /*c080*/  ISETP.NE.AND.EX P0, PT, R51, RZ, PT, P0 ;  /* 0x000000ff3300720c */ /* 0x000fc60003f05300 */
[----:B------:R-:W-:Y:S01]  /*c090*/  @!P4 IMAD.MOV R35, RZ, RZ, -R35 ;  /* 0x000000ffff23c224 */ /* 0x000fe200078e0a23 */
[----:B------:R-:W-:-:S04]  /*c0a0*/  @!P1 LOP3.LUT R35, RZ, R12, RZ, 0x33, !PT ;  /* 0x0000000cff239212 */ /* 0x000fc800078e33ff */
[----:B------:R-:W-:Y:S01]  /*c0b0*/  IADD3 R15, PT, PT, -R35, RZ, RZ ;  /* 0x000000ff230f7210 */ /* 0x000fe20007ffe1ff */
[----:B0-----:R-:W-:-:S04]  /*c0c0*/  VIADD R52, R39, 0xffffffe ;  /* 0x0ffffffe27347836 */ /* 0x001fc80000000000 */
[----:B------:R-:W-:Y:S02]  /*c0d0*/  IMAD R33, R12, R15, R33 ;  /* 0x0000000f0c217224 */ /* 0x000fe400078e0221 */
[----:B------:R-:W0:Y:S01]  /*c0e0*/  LDC.64 R14, c[0x0][0x390] ;  /* 0x0000e400ff0e7b82 */ /* 0x000e220000000a00 */
[----:B------:R1:W2:Y:S02]  /*c0f0*/  F2I.FTZ.U32.TRUNC.NTZ R53, R52 ;  /* 0x0000003400357305 */ /* 0x0002a4000021f000 */
[----:B-1----:R-:W-:Y:S02]  /*c100*/  HFMA2 R52, -RZ, RZ, 0, 0 ;  /* 0x00000000ff347431 */ /* 0x002fe400000001ff */
[----:B--2---:R-:W-:Y:S01]  /*c110*/  IMAD.MOV R50, RZ, RZ, -R53 ;  /* 0x000000ffff327224 */ /* 0x004fe200078e0a35 */
[----:B0-----:R-:W-:Y:S02]  /*c120*/  ISETP.NE.U32.AND P1, PT, R14, 0x1, PT ;  /* 0x000000010e00780c */ /* 0x001fe40003f25070 */
[----:B------:R-:W-:-:S02]  /*c130*/  SEL R14, R35, RZ, P0 ;  /* 0x000000ff230e7207 */ /* 0x000fc40000000000 */
[----:B------:R-:W-:Y:S02]  /*c140*/  ISETP.NE.AND.EX P1, PT, R15, RZ, PT, P1 ;  /* 0x000000ff0f00720c */ /* 0x000fe40003f25310 */
[----:B------:R-:W-:Y:S02]  /*c150*/  LOP3.LUT R35, R33, R62, RZ, 0x3c, !PT ;  /* 0x0000003e21237212 */ /* 0x000fe400078e3cff */
[----:B------:R-:W-:Y:S02]  /*c160*/  SEL R12, R31, RZ, P1 ;  /* 0x000000ff1f0c7207 */ /* 0x000fe40000800000 */
[----:B------:R-:W-:-:S03]  /*c170*/  ISETP.GE.AND P4, PT, R35, RZ, PT ;  /* 0x000000ff2300720c */ /* 0x000fc60003f86270 */
[----:B------:R-:W-:-:S04]  /*c180*/  IMAD R15, R12, UR36, RZ ;  /* 0x000000240c0f7c24 */ /* 0x000fc8000f8e02ff */
[----:B------:R-:W-:Y:S01]  /*c190*/  IMAD R31, R14, UR37, R15 ;  /* 0x000000250e1f7c24 */ /* 0x000fe2000f8e020f */
[----:B------:R-:W-:Y:S01]  /*c1a0*/  IABS R14, R33 ;  /* 0x00000021000e7213 */ /* 0x000fe20000000000 */
[----:B------:R-:W-:Y:S02]  /*c1b0*/  IMAD R15, R50, R37, RZ ;  /* 0x00000025320f7224 */ /* 0x000fe400078e02ff */
[----:B------:R-:W0:Y:S02]  /*c1c0*/  LDC.64 R50, c[0x0][0x3a8] ;  /* 0x0000ea00ff327b82 */ /* 0x000e240000000a00 */
        /* <DEDUP_REMOVED lines=8> */
[----:B------:R-:W1:Y:S11]  /*c250*/  LDC.64 R14, c[0x0][0x3a0] ;  /* 0x0000e800ff0e7b82 */ /* 0x000e760000000a00 */
[----:B------:R-:W-:-:S04]  /*c260*/  @P0 VIADD R12, R12, 0x1 ;  /* 0x000000010c0c0836 */ /* 0x000fc80000000000 */
[----:B------:R-:W-:Y:S01]  /*c270*/  @!P4 IMAD.MOV R12, RZ, RZ, -R12 ;  /* 0x000000ffff0cc224 */ /* 0x000fe200078e0a0c */
[----:B------:R-:W-:Y:S02]  /*c280*/  @!P5 LOP3.LUT R12, RZ, R62, RZ, 0x33, !PT ;  /* 0x0000003eff0cd212 */ /* 0x000fe400078e33ff */
[----:B-1----:R-:W-:Y:S02]  /*c290*/  ISETP.NE.U32.AND P0, PT, R14, 0x1, PT ;  /* 0x000000010e00780c */ /* 0x002fe40003f05070 */
[----:B------:R-:W-:Y:S02]  /*c2a0*/  IADD3 R14, PT, PT, -R12, RZ, RZ ;  /* 0x000000ff0c0e7210 */ /* 0x000fe40007ffe1ff */
[----:B------:R-:W-:Y:S02]  /*c2b0*/  ISETP.NE.AND.EX P1, PT, R15, RZ, PT, P0 ;  /* 0x000000ff0f00720c */ /* 0x000fe40003f25300 */
[----:B0-----:R-:W-:Y:S01]  /*c2c0*/  ISETP.NE.U32.AND P0, PT, R50, 0x1, PT ;  /* 0x000000013200780c */ /* 0x001fe20003f05070 */
[----:B------:R-:W-:Y:S01]  /*c2d0*/  IMAD R14, R62, R14, R33 ;  /* 0x0000000e3e0e7224 */ /* 0x000fe200078e0221 */
[----:B------:R-:W-:-:S02]  /*c2e0*/  SEL R12, R12, RZ, P1 ;  /* 0x000000ff0c0c7207 */ /* 0x000fc40000800000 */
        /* <DEDUP_REMOVED lines=15> */
.L_x_1991:
[----:B------:R-:W-:Y:S05]  /*c3e0*/  BSYNC.RECONVERGENT B1 ;  /* 0x0000000000017941 */ /* 0x000fea0003800200 */
.L_x_1990:
        /* <DEDUP_REMOVED lines=56> */
[----:B------:R-:W-:-:S04]  /*c770*/  @P0 VIADD R14, R14, 0x1 ;  /* 0x000000010e0e0836 */ /* 0x000fc80000000000 */
[----:B------:R-:W-:-:S05]  /*c780*/  IMAD.MOV.U32 R31, RZ, RZ, R14 ;  /* 0x000000ffff1f7224 */ /* 0x000fca00078e000e */
[----:B------:R-:W-:Y:S02]  /*c790*/  @!P2 IADD3 R31, PT, PT, -R31, RZ, RZ ;  /* 0x000000ff1f1fa210 */ /* 0x000fe40007ffe1ff */
[----:B------:R-:W-:Y:S02]  /*c7a0*/  @!P1 LOP3.LUT R31, RZ, R29, RZ, 0x33, !PT ;  /* 0x0000001dff1f9212 */ /* 0x000fe400078e33ff */
[----:B0-----:R-:W-:Y:S02]  /*c7b0*/  ISETP.NE.U32.AND P1, PT, R50, 0x1, PT ;  /* 0x000000013200780c */ /* 0x001fe40003f25070 */
[----:B-1----:R-:W-:Y:S01]  /*c7c0*/  IABS R35, R64 ;  /* 0x0000004000237213 */ /* 0x002fe20000000000 */
[----:B------:R-:W-:Y:S01]  /*c7d0*/  IMAD.MOV R14, RZ, RZ, -R31 ;  /* 0x000000ffff0e7224 */ /* 0x000fe200078e0a1f */
[----:B------:R-:W-:Y:S02]  /*c7e0*/  ISETP.NE.AND.EX P1, PT, R51, RZ, PT, P1 ;  /* 0x000000ff3300720c */ /* 0x000fe40003f25310 */
[----:B------:R-:W0:Y:S01]  /*c7f0*/  LDC.64 R50, c[0x0][0x3a8] ;  /* 0x0000ea00ff327b82 */ /* 0x000e220000000a00 */
[----:B------:R-:W-:-:S02]  /*c800*/  IMAD R33, R29, R14, R52 ;  /* 0x0000000e1d217224 */ /* 0x000fc400078e0234 */
[----:B------:R-:W1:Y:S05]  /*c810*/  I2F.RP R29, R35 ;  /* 0x00000023001d7306 */ /* 0x000e6a0000209400 */
[----:B------:R-:W2:Y:S03]  /*c820*/  LDC.64 R14, c[0x0][0x390] ;  /* 0x0000e400ff0e7b82 */ /* 0x000ea60000000a00 */
        /* <DEDUP_REMOVED lines=9> */
[----:B------:R-:W-:Y:S01]  /*c8c0*/  ISETP.NE.AND.EX P0, PT, R51, RZ, PT, P0 ;  /* 0x000000ff3300720c */ /* 0x000fe20003f05300 */
[----:B-1----:R-:W-:Y:S01]  /*c8d0*/  IMAD.MOV.U32 R52, RZ, RZ, RZ ;  /* 0x000000ffff347224 */ /* 0x002fe200078e00ff */
[----:B--2---:R-:W-:-:S05]  /*c8e0*/  IADD3 R14, PT, PT, RZ, -R53, RZ ;  /* 0x80000035ff0e7210 */ /* 0x004fca0007ffe0ff */
        /* <DEDUP_REMOVED lines=19> */
[----:B------:R-:W-:-:S03]  /*ca20*/  ISETP.NE.AND.EX P2, PT, R15, RZ, PT, P2 ;  /* 0x000000ff0f00720c */ /* 0x000fc60003f45320 */
[----:B------:R-:W-:Y:S01]  /*ca30*/  IMAD R14, R64, R14, R33 ;  /* 0x0000000e400e7224 */ /* 0x000fe200078e0221 */
[----:B------:R-:W-:Y:S02]  /*ca40*/  SEL R15, R31, RZ, P1 ;  /* 0x000000ff1f0f7207 */ /* 0x000fe40000800000 */
[----:B------:R-:W-:Y:S02]  /*ca50*/  SEL R29, R29, RZ, P2 ;  /* 0x000000ff1d1d7207 */ /* 0x000fe40001000000 */
        /* <DEDUP_REMOVED lines=14> */
.L_x_1993:
[----:B------:R-:W-:Y:S05]  /*cb40*/  BSYNC.RECONVERGENT B1 ;  /* 0x0000000000017941 */ /* 0x000fea0003800200 */
.L_x_1992:
[----:B------:R-:W0:Y:S01]  /*cb50*/  S2R R31, SR_TID.X ;  /* 0x00000000001f7919 */ /* 0x000e220000002100 */
[----:B------:R-:W-:-:S03]  /*cb60*/  UMOV UR4, 0xffffffff ;  /* 0xffffffff00047882 */ /* 0x000fc60000000000 */
[----:B------:R-:W-:Y:S05]  /*cb70*/  BRA.DIV UR4, `(.L_x_1994) ;  /* 0x0000003604007947 */ /* 0x000fea000b800000 */
[----:B------:R-:W2:Y:S01]  /*cb80*/  SHFL.BFLY PT, R14, R13, 0x10, 0x1f ;  /* 0x0e001f000d0e7f89 */ /* 0x000ea200000e0000 */
[----:B------:R-:W-:Y:S02]  /*cb90*/  HFMA2 R12, -RZ, RZ, 3.7421875, 0 ;  /* 0x437c0000ff0c7431 */ /* 0x000fe400000001ff */
        /* <DEDUP_REMOVED lines=19> */
[----:B------:R-:W-:Y:S01]  /*ccd0*/  FFMA.RM R4, R33, R12, 12582913 ;  /* 0x4b40000121047423 */ /* 0x000fe2000000400c */
        /* <DEDUP_REMOVED lines=20> */
[C---:B------:R-:W-:Y:S01]  /*ce20*/  FADD R13, R29.reuse, -12583039 ;  /* 0xcb40007f1d0d7421 */ /* 0x040fe20000000000 */
[----:B------:R-:W-:Y:S01]  /*ce30*/  FADD R15, R4, -12583039 ;  /* 0xcb40007f040f7421 */ /* 0x000fe20000000000 */
[----:B------:R-:W-:Y:S01]  /*ce40*/  FFMA.SAT R39, R18, R11, 0.5 ;  /* 0x3f00000012277423 */ /* 0x000fe2000000200b */
[----:B------:R-:W-:-:S02]  /*ce50*/  IMAD.SHL.U32 R29, R29, 0x800000, RZ ;  /* 0x008000001d1d7824 */ /* 0x000fc400078e00ff */
[----:B------:R-:W-:Y:S01]  /*ce60*/  FFMA R13, R14, 1.4426950216293334961, -R13 ;  /* 0x3fb8aa3b0e0d7823 */ /* 0x000fe2000000080d */
[----:B------:R-:W-:Y:S01]  /*ce70*/  FFMA R33, R6, 1.4426950216293334961, -R15 ;  /* 0x3fb8aa3b06217823 */ /* 0x000fe2000000080f */
[-C--:B------:R-:W-:Y:S01]  /*ce80*/  FFMA.SAT R45, R26, R11.reuse, 0.5 ;  /* 0x3f0000001a2d7423 */ /* 0x080fe2000000200b */
[----:B------:R-:W-:Y:S02]  /*ce90*/  IMAD.SHL.U32 R4, R4, 0x800000, RZ ;  /* 0x0080000004047824 */ /* 0x000fe400078e00ff */
[----:B------:R-:W-:Y:S01]  /*cea0*/  FFMA R15, R14, 1.925963033500011079e-08, R13 ;  /* 0x32a570600e0f7823 */ /* 0x000fe2000000000d */
[----:B------:R-:W-:Y:S01]  /*ceb0*/  FFMA R37, R6, 1.925963033500011079e-08, R33 ;  /* 0x32a5706006257823 */ /* 0x000fe20000000021 */
[-C--:B------:R-:W-:Y:S01]  /*cec0*/  FFMA.SAT R13, R8, R11.reuse, 0.5 ;  /* 0x3f000000080d7423 */ /* 0x080fe2000000200b */
[-C--:B------:R-:W-:Y:S01]  /*ced0*/  FFMA.SAT R33, R10, R11.reuse, 0.5 ;  /* 0x3f0000000a217423 */ /* 0x080fe2000000200b */
[-C--:B------:R-:W-:Y:S01]  /*cee0*/  FFMA.RM R14, R39, R12.reuse, 12582913 ;  /* 0x4b400001270e7423 */ /* 0x080fe2000000400c */
[----:B------:R-:W-:Y:S01]  /*cef0*/  FFMA.SAT R51, R30, R11, 0.5 ;  /* 0x3f0000001e337423 */ /* 0x000fe2000000200b */
[-C--:B------:R-:W-:Y:S01]  /*cf00*/  FFMA.RM R6, R13, R12.reuse, 12582913 ;  /* 0x4b4000010d067423 */ /* 0x080fe2000000400c */
[----:B------:R-:W-:Y:S01]  /*cf10*/  FFMA.RM R13, R33, R12, 12582913 ;  /* 0x4b400001210d7423 */ /* 0x000fe2000000400c */
[----:B------:R-:W2:Y:S02]  /*cf20*/  MUFU.EX2 R37, R37 ;  /* 0x0000002500257308 */ /* 0x000ea40000000800 */
[C---:B------:R-:W-:Y:S01]  /*cf30*/  FADD R33, R6.reuse, -12583039 ;  /* 0xcb40007f06217421 */ /* 0x040fe20000000000 */
[----:B------:R-:W-:Y:S01]  /*cf40*/  FADD R35, R13, -12583039 ;  /* 0xcb40007f0d237421 */ /* 0x000fe20000000000 */
[----:B------:R-:W-:-:S02]  /*cf50*/  SHF.L.U32 R6, R6, 0x17, RZ ;  /* 0x0000001706067819 */ /* 0x000fc400000006ff */
[----:B------:R-:W-:Y:S01]  /*cf60*/  FFMA R33, R8, 1.4426950216293334961, -R33 ;  /* 0x3fb8aa3b08217823 */ /* 0x000fe20000000821 */
[----:B------:R-:W-:-:S03]  /*cf70*/  FFMA R35, R10, 1.4426950216293334961, -R35 ;  /* 0x3fb8aa3b0a237823 */ /* 0x000fc60000000823 */
[----:B------:R-:W-:Y:S01]  /*cf80*/  FFMA R43, R8, 1.925963033500011079e-08, R33 ;  /* 0x32a57060082b7823 */ /* 0x000fe20000000021 */
[----:B------:R-:W-:Y:S01]  /*cf90*/  FFMA R33, R10, 1.925963033500011079e-08, R35 ;  /* 0x32a570600a217823 */ /* 0x000fe20000000023 */
[----:B------:R-:W-:Y:S01]  /*cfa0*/  FFMA.SAT R35, R16, R11, 0.5 ;  /* 0x3f00000010237423 */ /* 0x000fe2000000200b */
[----:B------:R3:W4:Y:S03]  /*cfb0*/  MUFU.EX2 R8, R15 ;  /* 0x0000000f00087308 */ /* 0x0007260000000800 */
[-C--:B------:R-:W-:Y:S01]  /*cfc0*/  FFMA.RM R10, R35, R12.reuse, 12582913 ;  /* 0x4b400001230a7423 */ /* 0x080fe2000000400c */
[----:B--2---:R-:W-:Y:S01]  /*cfd0*/  FMUL R4, R4, R37 ;  /* 0x0000002504047220 */ /* 0x004fe20000400000 */
[-C--:B------:R-:W-:Y:S02]  /*cfe0*/  FFMA.SAT R37, R24, R11.reuse, 0.5 ;  /* 0x3f00000018257423 */ /* 0x080fe4000000200b */
[----:B------:R-:W-:Y:S01]  /*cff0*/  FADD R35, R10, -12583039 ;  /* 0xcb40007f0a237421 */ /* 0x000fe20000000000 */
[----:B------:R-:W2:Y:S01]  /*d000*/  MUFU.EX2 R43, R43 ;  /* 0x0000002b002b7308 */ /* 0x000ea20000000800 */
[----:B---3--:R-:W-:Y:S01]  /*d010*/  FFMA.SAT R15, R20, R11, 0.5 ;  /* 0x3f000000140f7423 */ /* 0x008fe2000000200b */
[----:B------:R-:W-:Y:S01]  /*d020*/  FFMA.RM R37, R37, R12, 12582913 ;  /* 0x4b40000125257423 */ /* 0x000fe2000000400c */
[----:B------:R-:W-:Y:S01]  /*d030*/  FFMA R35, R16, 1.4426950216293334961, -R35 ;  /* 0x3fb8aa3b10237823 */ /* 0x000fe20000000823 */
[----:B------:R-:W-:-:S02]  /*d040*/  IMAD.SHL.U32 R10, R10, 0x800000, RZ ;  /* 0x008000000a0a7824 */ /* 0x000fc400078e00ff */
[----:B------:R-:W-:Y:S01]  /*d050*/  FFMA.RM R15, R15, R12, 12582913 ;  /* 0x4b4000010f0f7423 */ /* 0x000fe2000000400c */
[----:B------:R-:W-:Y:S01]  /*d060*/  FFMA R16, R16, 1.925963033500011079e-08, R35 ;  /* 0x32a5706010107823 */ /* 0x000fe20000000023 */
[----:B------:R-:W-:Y:S01]  /*d070*/  FADD R35, R14, -12583039 ;  /* 0xcb40007f0e237421 */ /* 0x000fe20000000000 */
[----:B------:R-:W3:Y:S03]  /*d080*/  MUFU.EX2 R33, R33 ;  /* 0x0000002100217308 */ /* 0x000ee60000000800 */
[----:B------:R-:W-:-:S04]  /*d090*/  FFMA R35, R18, 1.4426950216293334961, -R35 ;  /* 0x3fb8aa3b12237823 */ /* 0x000fc80000000823 */
[----:B------:R-:W-:Y:S01]  /*d0a0*/  FFMA R35, R18, 1.925963033500011079e-08, R35 ;  /* 0x32a5706012237823 */ /* 0x000fe20000000023 */
[----:B----4-:R-:W-:Y:S01]  /*d0b0*/  FMUL R18, R29, R8 ;  /* 0x000000081d127220 */ /* 0x010fe20000400000 */
[C---:B------:R-:W-:Y:S01]  /*d0c0*/  FADD R29, R15.reuse, -12583039 ;  /* 0xcb40007f0f1d7421 */ /* 0x040fe20000000000 */
[----:B------:R-:W-:Y:S01]  /*d0d0*/  IMAD.SHL.U32 R15, R15, 0x800000, RZ ;  /* 0x008000000f0f7824 */ /* 0x000fe200078e00ff */
[----:B------:R4:W-:Y:S01]  /*d0e0*/  MUFU.EX2 R49, R16 ;  /* 0x0000001000317308 */ /* 0x0009e20000000800 */
[----:B------:R-:W-:Y:S02]  /*d0f0*/  IMAD.SHL.U32 R8, R13, 0x800000, RZ ;  /* 0x008000000d087824 */ /* 0x000fe400078e00ff */
[----:B------:R-:W-:Y:S01]  /*d100*/  FFMA R29, R20, 1.4426950216293334961, -R29 ;  /* 0x3fb8aa3b141d7823 */ /* 0x000fe2000000081d */
[-C--:B------:R-:W-:Y:S01]  /*d110*/  FFMA.RM R13, R45, R12.reuse, 12582913 ;  /* 0x4b4000012d0d7423 */ /* 0x080fe2000000400c */
[----:B--2---:R-:W-:Y:S01]  /*d120*/  FMUL R6, R6, R43 ;  /* 0x0000002b06067220 */ /* 0x004fe20000400000 */
[----:B------:R-:W-:Y:S01]  /*d130*/  FADD R43, R37, -12583039 ;  /* 0xcb40007f252b7421 */ /* 0x000fe20000000000 */
[----:B------:R-:W-:Y:S01]  /*d140*/  FFMA R39, R20, 1.925963033500011079e-08, R29 ;  /* 0x32a5706014277823 */ /* 0x000fe2000000001d */
[----:B------:R-:W-:Y:S01]  /*d150*/  FFMA.SAT R29, R22, R11, 0.5 ;  /* 0x3f000000161d7423 */ /* 0x000fe2000000200b */
[----:B------:R-:W2:Y:S01]  /*d160*/  MUFU.EX2 R35, R35 ;  /* 0x0000002300237308 */ /* 0x000ea20000000800 */
[----:B----4-:R-:W-:Y:S01]  /*d170*/  SHF.L.U32 R16, R14, 0x17, RZ ;  /* 0x000000170e107819 */ /* 0x010fe200000006ff */
[----:B------:R-:W-:Y:S01]  /*d180*/  FADD R45, R13, -12583039 ;  /* 0xcb40007f0d2d7421 */ /* 0x000fe20000000000 */
[----:B------:R-:W-:Y:S01]  /*d190*/  FFMA.RM R29, R29, R12, 12582913 ;  /* 0x4b4000011d1d7423 */ /* 0x000fe2000000400c */
[----:B------:R-:W-:Y:S01]  /*d1a0*/  FFMA R43, R24, 1.4426950216293334961, -R43 ;  /* 0x3fb8aa3b182b7823 */ /* 0x000fe2000000082b */
[----:B------:R-:W-:-:S02]  /*d1b0*/  IMAD.SHL.U32 R13, R13, 0x800000, RZ ;  /* 0x008000000d0d7824 */ /* 0x000fc400078e00ff */
[----:B------:R-:W-:Y:S01]  /*d1c0*/  FFMA R45, R26, 1.4426950216293334961, -R45 ;  /* 0x3fb8aa3b1a2d7823 */ /* 0x000fe2000000082d */
[----:B------:R-:W-:Y:S01]  /*d1d0*/  FADD R41, R29, -12583039 ;  /* 0xcb40007f1d297421 */ /* 0x000fe20000000000 */
[----:B------:R-:W4:Y:S01]  /*d1e0*/  MUFU.EX2 R20, R39 ;  /* 0x0000002700147308 */ /* 0x000f220000000800 */
[----:B------:R-:W-:Y:S01]  /*d1f0*/  FFMA R43, R24, 1.925963033500011079e-08, R43 ;  /* 0x32a57060182b7823 */ /* 0x000fe2000000002b */
[----:B------:R-:W-:Y:S01]  /*d200*/  FFMA R45, R26, 1.925963033500011079e-08, R45 ;  /* 0x32a570601a2d7823 */ /* 0x000fe2000000002d */
[----:B------:R-:W-:Y:S01]  /*d210*/  FFMA R41, R22, 1.4426950216293334961, -R41 ;  /* 0x3fb8aa3b16297823 */ /* 0x000fe20000000829 */
[----:B------:R-:W-:Y:S01]  /*d220*/  SHF.L.U32 R24, R37, 0x17, RZ ;  /* 0x0000001725187819 */ /* 0x000fe200000006ff */
[----:B------:R-:W-:Y:S01]  /*d230*/  FFMA.RM R14, R51, R12, 12582913 ;  /* 0x4b400001330e7423 */ /* 0x000fe2000000400c */
[----:B---3--:R-:W-:Y:S01]  /*d240*/  FMUL R8, R8, R33 ;  /* 0x0000002108087220 */ /* 0x008fe20000400000 */
[----:B------:R-:W-:Y:S01]  /*d250*/  FFMA R41, R22, 1.925963033500011079e-08, R41 ;  /* 0x32a5706016297823 */ /* 0x000fe20000000029 */
[----:B------:R-:W-:-:S02]  /*d260*/  IMAD.SHL.U32 R22, R29, 0x800000, RZ ;  /* 0x008000001d167824 */ /* 0x000fc400078e00ff */
[----:B--2---:R-:W-:Y:S01]  /*d270*/  FMUL R16, R16, R35 ;  /* 0x0000002310107220 */ /* 0x004fe20000400000 */
[----:B------:R-:W2:Y:S01]  /*d280*/  MUFU.EX2 R26, R45 ;  /* 0x0000002d001a7308 */ /* 0x000ea20000000800 */
[----:B------:R-:W-:Y:S01]  /*d290*/  FFMA.SAT R33, R28, R11, 0.5 ;  /* 0x3f0000001c217423 */ /* 0x000fe2000000200b */
[----:B------:R-:W-:Y:S01]  /*d2a0*/  FADD R51, R14, -12583039 ;  /* 0xcb40007f0e337421 */ /* 0x000fe20000000000 */
[----:B------:R-:W-:Y:S01]  /*d2b0*/  FMUL R10, R10, R49 ;  /* 0x000000310a0a7220 */ /* 0x000fe20000400000 */
[----:B------:R-:W-:Y:S01]  /*d2c0*/  SHF.L.U32 R14, R14, 0x17, RZ ;  /* 0x000000170e0e7819 */ /* 0x000fe200000006ff */
[----:B------:R-:W-:Y:S01]  /*d2d0*/  FFMA.RM R33, R33, R12, 12582913 ;  /* 0x4b40000121217423 */ /* 0x000fe2000000400c */
[----:B------:R-:W-:Y:S01]  /*d2e0*/  FFMA R51, R30, 1.4426950216293334961, -R51 ;  /* 0x3fb8aa3b1e337823 */ /* 0x000fe20000000833 */
[----:B----4-:R-:W-:Y:S01]  /*d2f0*/  FMUL R20, R15, R20 ;  /* 0x000000140f147220 */ /* 0x010fe20000400000 */
[----:B------:R-:W-:Y:S01]  /*d300*/  FFMA.SAT R15, R32, R11, 0.5 ;  /* 0x3f000000200f7423 */ /* 0x000fe2000000200b */
[----:B------:R-:W3:Y:S01]  /*d310*/  MUFU.EX2 R43, R43 ;  /* 0x0000002b002b7308 */ /* 0x000ee20000000800 */
[----:B------:R-:W-:Y:S01]  /*d320*/  FADD R49, R33, -12583039 ;  /* 0xcb40007f21317421 */ /* 0x000fe20000000000 */
[----:B------:R-:W-:Y:S01]  /*d330*/  FFMA R30, R30, 1.925963033500011079e-08, R51 ;  /* 0x32a570601e1e7823 */ /* 0x000fe20000000033 */
[----:B------:R-:W-:-:S02]  /*d340*/  FFMA.RM R15, R15, R12, 12582913 ;  /* 0x4b4000010f0f7423 */ /* 0x000fc4000000400c */
[----:B------:R-:W-:Y:S02]  /*d350*/  FFMA R49, R28, 1.4426950216293334961, -R49 ;  /* 0x3fb8aa3b1c317823 */ /* 0x000fe40000000831 */
[----:B------:R-:W-:Y:S01]  /*d360*/  FADD R35, R15, -12583039 ;  /* 0xcb40007f0f237421 */ /* 0x000fe20000000000 */
[----:B--2---:R-:W-:Y:S01]  /*d370*/  FMUL R26, R13, R26 ;  /* 0x0000001a0d1a7220 */ /* 0x004fe20000400000 */
[----:B------:R-:W2:Y:S01]  /*d380*/  MUFU.EX2 R41, R41 ;  /* 0x0000002900297308 */ /* 0x000ea20000000800 */
[----:B------:R-:W-:Y:S02]  /*d390*/  IMAD.SHL.U32 R15, R15, 0x800000, RZ ;  /* 0x008000000f0f7824 */ /* 0x000fe400078e00ff */
[----:B------:R-:W-:Y:S01]  /*d3a0*/  FFMA R35, R32, 1.4426950216293334961, -R35 ;  /* 0x3fb8aa3b20237823 */ /* 0x000fe20000000823 */
[----:B------:R-:W-:Y:S01]  /*d3b0*/  FFMA R49, R28, 1.925963033500011079e-08, R49 ;  /* 0x32a570601c317823 */ /* 0x000fe20000000031 */
[----:B------:R-:W-:Y:S02]  /*d3c0*/  IMAD.SHL.U32 R28, R33, 0x800000, RZ ;  /* 0x00800000211c7824 */ /* 0x000fe400078e00ff */
[----:B------:R-:W-:Y:S01]  /*d3d0*/  FFMA R39, R32, 1.925963033500011079e-08, R35 ;  /* 0x32a5706020277823 */ /* 0x000fe20000000023 */
[----:B------:R-:W-:Y:S01]  /*d3e0*/  FFMA.SAT R35, R40, R11, 0.5 ;  /* 0x3f00000028237423 */ /* 0x000fe2000000200b */
[----:B---3--:R-:W-:Y:S01]  /*d3f0*/  FMUL R24, R24, R43 ;  /* 0x0000002b18187220 */ /* 0x008fe20000400000 */
[----:B------:R-:W3:Y:S02]  /*d400*/  MUFU.EX2 R49, R49 ;  /* 0x0000003100317308 */ /* 0x000ee40000000800 */
[----:B------:R-:W-:Y:S01]  /*d410*/  FFMA.RM R32, R35, R12, 12582913 ;  /* 0x4b40000123207423 */ /* 0x000fe2000000400c */
[----:B------:R-:W-:-:S03]  /*d420*/  FFMA.SAT R35, R34, R11, 0.5 ;  /* 0x3f00000022237423 */ /* 0x000fc6000000200b */
[----:B------:R-:W-:Y:S01]  /*d430*/  FADD R29, R32, -12583039 ;  /* 0xcb40007f201d7421 */ /* 0x000fe20000000000 */
[-C--:B------:R-:W-:Y:S01]  /*d440*/  FFMA.RM R35, R35, R12.reuse, 12582913 ;  /* 0x4b40000123237423 */ /* 0x080fe2000000400c */
[----:B--2---:R-:W-:Y:S01]  /*d450*/  FMUL R22, R22, R41 ;  /* 0x0000002916167220 */ /* 0x004fe20000400000 */
[----:B------:R-:W-:Y:S01]  /*d460*/  FFMA.SAT R41, R42, R11, 0.5 ;  /* 0x3f0000002a297423 */ /* 0x000fe2000000200b */
[----:B------:R-:W-:Y:S01]  /*d470*/  FFMA R29, R40, 1.4426950216293334961, -R29 ;  /* 0x3fb8aa3b281d7823 */ /* 0x000fe2000000081d */
[----:B------:R-:W2:Y:S01]  /*d480*/  MUFU.EX2 R50, R39 ;  /* 0x0000002700327308 */ /* 0x000ea20000000800 */
[----:B------:R-:W-:Y:S02]  /*d490*/  IMAD.SHL.U32 R32, R32, 0x800000, RZ ;  /* 0x0080000020207824 */ /* 0x000fe400078e00ff */
[----:B------:R-:W-:Y:S01]  /*d4a0*/  FFMA.RM R41, R41, R12, 12582913 ;  /* 0x4b40000129297423 */ /* 0x000fe2000000400c */
[----:B------:R-:W-:Y:S01]  /*d4b0*/  FFMA R40, R40, 1.925963033500011079e-08, R29 ;  /* 0x32a5706028287823 */ /* 0x000fe2000000001d */
[----:B------:R-:W-:Y:S01]  /*d4c0*/  FADD R29, R35, -12583039 ;  /* 0xcb40007f231d7421 */ /* 0x000fe20000000000 */
[----:B---3--:R-:W-:-:S03]  /*d4d0*/  FMUL R28, R28, R49 ;  /* 0x000000311c1c7220 */ /* 0x008fc60000400000 */
[----:B------:R-:W-:-:S04]  /*d4e0*/  FFMA R29, R34, 1.4426950216293334961, -R29 ;  /* 0x3fb8aa3b221d7823 */ /* 0x000fc8000000081d */
[----:B------:R-:W-:Y:S01]  /*d4f0*/  FFMA R37, R34, 1.925963033500011079e-08, R29 ;  /* 0x32a5706022257823 */ /* 0x000fe2000000001d */
[----:B------:R-:W-:-:S04]  /*d500*/  FFMA.SAT R29, R36, R11, 0.5 ;  /* 0x3f000000241d7423 */ /* 0x000fc8000000200b */
[----:B------:R-:W-:Y:S02]  /*d510*/  FFMA.RM R34, R29, R12, 12582913 ;  /* 0x4b4000011d227423 */ /* 0x000fe4000000400c */
[----:B------:R2:W3:Y:S02]  /*d520*/  MUFU.EX2 R29, R30 ;  /* 0x0000001e001d7308 */ /* 0x0004e40000000800 */
[C---:B------:R-:W-:Y:S01]  /*d530*/  FADD R13, R34.reuse, -12583039 ;  /* 0xcb40007f220d7421 */ /* 0x040fe20000000000 */
[----:B------:R-:W-:-:S03]  /*d540*/  IMAD.SHL.U32 R34, R34, 0x800000, RZ ;  /* 0x0080000022227824 */ /* 0x000fc600078e00ff */
[----:B------:R-:W-:Y:S01]  /*d550*/  FFMA R13, R36, 1.4426950216293334961, -R13 ;  /* 0x3fb8aa3b240d7823 */ /* 0x000fe2000000080d */
[----:B--2---:R-:W-:-:S03]  /*d560*/  FMUL R30, R15, R50 ;  /* 0x000000320f1e7220 */ /* 0x004fc60000400000 */
[----:B------:R-:W-:Y:S01]  /*d570*/  FFMA R43, R36, 1.925963033500011079e-08, R13 ;  /* 0x32a57060242b7823 */ /* 0x000fe2000000000d */
[----:B------:R-:W-:Y:S01]  /*d580*/  FFMA.SAT R13, R38, R11, 0.5 ;  /* 0x3f000000260d7423 */ /* 0x000fe2000000200b */
[----:B------:R-:W2:Y:S03]  /*d590*/  MUFU.EX2 R15, R40 ;  /* 0x00000028000f7308 */ /* 0x000ea60000000800 */
[----:B------:R-:W-:Y:S01]  /*d5a0*/  FFMA.RM R36, R13, R12, 12582913 ;  /* 0x4b4000010d247423 */ /* 0x000fe2000000400c */
[----:B---3--:R-:W-:-:S03]  /*d5b0*/  FMUL R29, R14, R29 ;  /* 0x0000001d0e1d7220 */ /* 0x008fc60000400000 */
[----:B------:R-:W-:Y:S01]  /*d5c0*/  FADD R13, R36, -12583039 ;  /* 0xcb40007f240d7421 */ /* 0x000fe20000000000 */
[----:B------:R3:W-:Y:S03]  /*d5d0*/  MUFU.EX2 R50, R37 ;  /* 0x0000002500327308 */ /* 0x0007e60000000800 */
[----:B------:R-:W-:-:S04]  /*d5e0*/  FFMA R13, R38, 1.4426950216293334961, -R13 ;  /* 0x3fb8aa3b260d7823 */ /* 0x000fc8000000080d */
[----:B------:R-:W-:Y:S01]  /*d5f0*/  FFMA R38, R38, 1.925963033500011079e-08, R13 ;  /* 0x32a5706026267823 */ /* 0x000fe2000000000d */
[----:B------:R-:W-:Y:S01]  /*d600*/  FADD R13, R41, -12583039 ;  /* 0xcb40007f290d7421 */ /* 0x000fe20000000000 */
[----:B--2---:R-:W-:Y:S01]  /*d610*/  FMUL R32, R32, R15 ;  /* 0x0000000f20207220 */ /* 0x004fe20000400000 */
[-C--:B---3--:R-:W-:Y:S01]  /*d620*/  FFMA.SAT R37, R54, R11.reuse, 0.5 ;  /* 0x3f00000036257423 */ /* 0x088fe2000000200b */
[----:B------:R-:W2:Y:S01]  /*d630*/  MUFU.EX2 R43, R43 ;  /* 0x0000002b002b7308 */ /* 0x000ea20000000800 */
[C---:B------:R-:W-:Y:S02]  /*d640*/  FFMA R13, R42.reuse, 1.4426950216293334961, -R13 ;  /* 0x3fb8aa3b2a0d7823 */ /* 0x040fe4000000080d */
[----:B------:R-:W-:Y:S02]  /*d650*/  FFMA.RM R37, R37, R12, 12582913 ;  /* 0x4b40000125257423 */ /* 0x000fe4000000400c */
[----:B------:R-:W-:Y:S01]  /*d660*/  FFMA R42, R42, 1.925963033500011079e-08, R13 ;  /* 0x32a570602a2a7823 */ /* 0x000fe2000000000d */
[----:B------:R-:W-:Y:S01]  /*d670*/  FFMA.SAT R13, R44, R11, 0.5 ;  /* 0x3f0000002c0d7423 */ /* 0x000fe2000000200b */
[C---:B------:R-:W-:Y:S01]  /*d680*/  FADD R39, R37.reuse, -12583039 ;  /* 0xcb40007f25277421 */ /* 0x040fe20000000000 */
[----:B------:R-:W-:Y:S01]  /*d690*/  MUFU.EX2 R38, R38 ;  /* 0x0000002600267308 */ /* 0x000fe20000000800 */
[----:B------:R-:W-:-:S02]  /*d6a0*/  IMAD.SHL.U32 R37, R37, 0x800000, RZ ;  /* 0x0080000025257824 */ /* 0x000fc400078e00ff */
[----:B------:R-:W-:Y:S01]  /*d6b0*/  FFMA.RM R13, R13, R12, 12582913 ;  /* 0x4b4000010d0d7423 */ /* 0x000fe2000000400c */
[----:B------:R-:W-:-:S03]  /*d6c0*/  FFMA R39, R54, 1.4426950216293334961, -R39 ;  /* 0x3fb8aa3b36277823 */ /* 0x000fc60000000827 */
[C---:B------:R-:W-:Y:S01]  /*d6d0*/  FADD R33, R13.reuse, -12583039 ;  /* 0xcb40007f0d217421 */ /* 0x040fe20000000000 */
[----:B------:R-:W-:Y:S01]  /*d6e0*/  FFMA R54, R54, 1.925963033500011079e-08, R39 ;  /* 0x32a5706036367823 */ /* 0x000fe20000000027 */
[----:B------:R-:W-:Y:S01]  /*d6f0*/  FFMA.SAT R39, R58, R11, 0.5 ;  /* 0x3f0000003a277423 */ /* 0x000fe2000000200b */
[----:B--2---:R-:W-:Y:S01]  /*d700*/  FMUL R34, R34, R43 ;  /* 0x0000002b22227220 */ /* 0x004fe20000400000 */
[C---:B------:R-:W-:Y:S01]  /*d710*/  FFMA R33, R44.reuse, 1.4426950216293334961, -R33 ;  /* 0x3fb8aa3b2c217823 */ /* 0x040fe20000000821 */
[----:B------:R-:W-:Y:S01]  /*d720*/  MUFU.EX2 R43, R42 ;  /* 0x0000002a002b7308 */ /* 0x000fe20000000800 */
[----:B------:R-:W-:Y:S02]  /*d730*/  IMAD.SHL.U32 R13, R13, 0x800000, RZ ;  /* 0x008000000d0d7824 */ /* 0x000fe400078e00ff */
[----:B------:R-:W-:Y:S01]  /*d740*/  FFMA R44, R44, 1.925963033500011079e-08, R33 ;  /* 0x32a570602c2c7823 */ /* 0x000fe20000000021 */
[----:B------:R-:W-:-:S04]  /*d750*/  FFMA.SAT R33, R48, R11, 0.5 ;  /* 0x3f00000030217423 */ /* 0x000fc8000000200b */
[----:B------:R-:W-:Y:S01]  /*d760*/  FFMA.RM R14, R33, R12, 12582913 ;  /* 0x4b400001210e7423 */ /* 0x000fe2000000400c */
[----:B------:R-:W-:Y:S01]  /*d770*/  SHF.L.U32 R33, R35, 0x17, RZ ;  /* 0x0000001723217819 */ /* 0x000fe200000006ff */
[----:B------:R-:W2:Y:S02]  /*d780*/  MUFU.EX2 R44, R44 ;  /* 0x0000002c002c7308 */ /* 0x000ea40000000800 */
[C---:B------:R-:W-:Y:S01]  /*d790*/  FADD R15, R14.reuse, -12583039 ;  /* 0xcb40007f0e0f7421 */ /* 0x040fe20000000000 */
[----:B------:R-:W-:Y:S02]  /*d7a0*/  IMAD.SHL.U32 R14, R14, 0x800000, RZ ;  /* 0x008000000e0e7824 */ /* 0x000fe400078e00ff */
[----:B------:R-:W-:Y:S01]  /*d7b0*/  FMUL R33, R33, R50 ;  /* 0x0000003221217220 */ /* 0x000fe20000400000 */
[C---:B------:R-:W-:Y:S02]  /*d7c0*/  FFMA R15, R48.reuse, 1.4426950216293334961, -R15 ;  /* 0x3fb8aa3b300f7823 */ /* 0x040fe4000000080f */
[----:B------:R-:W-:Y:S02]  /*d7d0*/  MUFU.EX2 R54, R54 ;  /* 0x0000003600367308 */ /* 0x000fe40000000800 */
[----:B------:R-:W-:Y:S01]  /*d7e0*/  FFMA R48, R48, 1.925963033500011079e-08, R15 ;  /* 0x32a5706030307823 */ /* 0x000fe2000000000f */
[----:B------:R-:W-:-:S04]  /*d7f0*/  FFMA.SAT R15, R56, R11, 0.5 ;  /* 0x3f000000380f7423 */ /* 0x000fc8000000200b */
[----:B------:R-:W-:Y:S01]  /*d800*/  FFMA.RM R15, R15, R12, 12582913 ;  /* 0x4b4000010f0f7423 */ /* 0x000fe2000000400c */
[----:B--2---:R-:W-:-:S03]  /*d810*/  FMUL R44, R13, R44 ;  /* 0x0000002c0d2c7220 */ /* 0x004fc60000400000 */
[C---:B------:R-:W-:Y:S01]  /*d820*/  FADD R35, R15.reuse, -12583039 ;  /* 0xcb40007f0f237421 */ /* 0x040fe20000000000 */
[----:B------:R-:W-:-:S03]  /*d830*/  SHF.L.U32 R15, R15, 0x17, RZ ;  /* 0x000000170f0f7819 */ /* 0x000fc600000006ff */
[----:B------:R-:W-:-:S04]  /*d840*/  FFMA R35, R56, 1.4426950216293334961, -R35 ;  /* 0x3fb8aa3b38237823 */ /* 0x000fc80000000823 */
[----:B------:R-:W-:Y:S01]  /*d850*/  FFMA R56, R56, 1.925963033500011079e-08, R35 ;  /* 0x32a5706038387823 */ /* 0x000fe20000000023 */
[----:B------:R-:W-:Y:S01]  /*d860*/  IMAD.SHL.U32 R35, R36, 0x800000, RZ ;  /* 0x0080000024237824 */ /* 0x000fe200078e00ff */
[----:B------:R-:W-:-:S03]  /*d870*/  SHF.L.U32 R36, R41, 0x17, RZ ;  /* 0x0000001729247819 */ /* 0x000fc600000006ff */
[----:B------:R-:W-:Y:S01]  /*d880*/  FMUL R35, R35, R38 ;  /* 0x0000002623237220 */ /* 0x000fe20000400000 */
[----:B------:R-:W-:Y:S01]  /*d890*/  FFMA.RM R38, R39, R12, 12582913 ;  /* 0x4b40000127267423 */ /* 0x000fe2000000400c */
[----:B------:R-:W-:Y:S01]  /*d8a0*/  FMUL R36, R36, R43 ;  /* 0x0000002b24247220 */ /* 0x000fe20000400000 */
[----:B------:R-:W-:Y:S01]  /*d8b0*/  FFMA.SAT R43, R64, R11, 0.5 ;  /* 0x3f000000402b7423 */ /* 0x000fe2000000200b */
[----:B------:R-:W2:Y:S01]  /*d8c0*/  MUFU.EX2 R56, R56 ;  /* 0x0000003800387308 */ /* 0x000ea20000000800 */
[C---:B------:R-:W-:Y:S01]  /*d8d0*/  FADD R39, R38.reuse, -12583039 ;  /* 0xcb40007f26277421 */ /* 0x040fe20000000000 */
[----:B------:R-:W-:-:S03]  /*d8e0*/  IMAD.SHL.U32 R38, R38, 0x800000, RZ ;  /* 0x0080000026267824 */ /* 0x000fc600078e00ff */
[----:B------:R-:W-:-:S04]  /*d8f0*/  FFMA R39, R58, 1.4426950216293334961, -R39 ;  /* 0x3fb8aa3b3a277823 */ /* 0x000fc80000000827 */
[----:B------:R-:W-:Y:S01]  /*d900*/  FFMA R58, R58, 1.925963033500011079e-08, R39 ;  /* 0x32a570603a3a7823 */ /* 0x000fe20000000027 */
[----:B------:R-:W-:-:S03]  /*d910*/  FFMA.SAT R39, R60, R11, 0.5 ;  /* 0x3f0000003c277423 */ /* 0x000fc6000000200b */
[----:B------:R-:W-:Y:S01]  /*d920*/  MUFU.EX2 R45, R58 ;  /* 0x0000003a002d7308 */ /* 0x000fe20000000800 */
[----:B------:R-:W-:Y:S01]  /*d930*/  FFMA.RM R39, R39, R12, 12582913 ;  /* 0x4b40000127277423 */ /* 0x000fe2000000400c */
[----:B--2---:R-:W-:-:S03]  /*d940*/  FMUL R42, R15, R56 ;  /* 0x000000380f2a7220 */ /* 0x004fc60000400000 */
[C---:B------:R-:W-:Y:S01]  /*d950*/  FADD R41, R39.reuse, -12583039 ;  /* 0xcb40007f27297421 */ /* 0x040fe20000000000 */
[----:B------:R-:W-:-:S03]  /*d960*/  SHF.L.U32 R39, R39, 0x17, RZ ;  /* 0x0000001727277819 */ /* 0x000fc600000006ff */
[----:B------:R-:W-:-:S04]  /*d970*/  FFMA R41, R60, 1.4426950216293334961, -R41 ;  /* 0x3fb8aa3b3c297823 */ /* 0x000fc80000000829 */
[----:B------:R-:W-:Y:S01]  /*d980*/  FFMA R60, R60, 1.925963033500011079e-08, R41 ;  /* 0x32a570603c3c7823 */ /* 0x000fe20000000029 */
[----:B------:R-:W-:-:S04]  /*d990*/  FFMA.SAT R41, R62, R11, 0.5 ;  /* 0x3f0000003e297423 */ /* 0x000fc8000000200b */
[-C--:B------:R-:W-:Y:S01]  /*d9a0*/  FFMA.RM R11, R41, R12.reuse, 12582913 ;  /* 0x4b400001290b7423 */ /* 0x080fe2000000400c */
[----:B------:R-:W-:Y:S01]  /*d9b0*/  FFMA.RM R12, R43, R12, 12582913 ;  /* 0x4b4000012b0c7423 */ /* 0x000fe2000000400c */
[----:B------:R-:W2:Y:S02]  /*d9c0*/  MUFU.EX2 R60, R60 ;  /* 0x0000003c003c7308 */ /* 0x000ea40000000800 */
[C---:B------:R-:W-:Y:S01]  /*d9d0*/  FADD R41, R11.reuse, -12583039 ;  /* 0xcb40007f0b297421 */ /* 0x040fe20000000000 */
[----:B------:R-:W-:-:S03]  /*d9e0*/  IMAD.SHL.U32 R11, R11, 0x800000, RZ ;  /* 0x008000000b0b7824 */ /* 0x000fc600078e00ff */
[C---:B------:R-:W-:Y:S02]  /*d9f0*/  FFMA R41, R62.reuse, 1.4426950216293334961, -R41 ;  /* 0x3fb8aa3b3e297823 */ /* 0x040fe40000000829 */
[----:B------:R-:W3:Y:S02]  /*da00*/  MUFU.EX2 R43, R48 ;  /* 0x00000030002b7308 */ /* 0x000ee40000000800 */
[----:B------:R-:W-:Y:S01]  /*da10*/  FFMA R62, R62, 1.925963033500011079e-08, R41 ;  /* 0x32a570603e3e7823 */ /* 0x000fe20000000029 */
[C---:B------:R-:W-:Y:S01]  /*da20*/  FADD R41, R12.reuse, -12583039 ;  /* 0xcb40007f0c297421 */ /* 0x040fe20000000000 */
[----:B------:R-:W-:-:S03]  /*da30*/  IMAD.SHL.U32 R12, R12, 0x800000, RZ ;  /* 0x008000000c0c7824 */ /* 0x000fc600078e00ff */
[C---:B------:R-:W-:Y:S01]  /*da40*/  FFMA R41, R64.reuse, 1.4426950216293334961, -R41 ;  /* 0x3fb8aa3b40297823 */ /* 0x040fe20000000829 */
[----:B------:R-:W4:Y:S01]  /*da50*/  MUFU.EX2 R62, R62 ;  /* 0x0000003e003e7308 */ /* 0x000f220000000800 */
[----:B--2---:R-:W-:Y:S02]  /*da60*/  FMUL R39, R39, R60 ;  /* 0x0000003c27277220 */ /* 0x004fe40000400000 */
[----:B------:R-:W-:Y:S01]  /*da70*/  FFMA R64, R64, 1.925963033500011079e-08, R41 ;  /* 0x32a5706040407823 */ /* 0x000fe20000000029 */
[----:B------:R-:W-:-:S04]  /*da80*/  FADD R41, RZ, R18 ;  /* 0x00000012ff297221 */ /* 0x000fc80000000000 */
        /* <DEDUP_REMOVED lines=14> */
[----:B------:R-:W-:Y:S02]  /*db70*/  FMUL R41, R37, R54 ;  /* 0x0000003625297220 */ /* 0x000fe40000400000 */
[----:B------:R-:W2:Y:S01]  /*db80*/  MUFU.EX2 R37, R64 ;  /* 0x0000004000257308 */ /* 0x000ea20000000800 */
[----:B------:R-:W-:Y:S01]  /*db90*/  FADD R13, R40, R33 ;  /* 0x00000021280d7221 */ /* 0x000fe20000000000 */
[----:B------:R-:W-:Y:S01]  /*dba0*/  FMUL R40, R38, R45 ;  /* 0x0000002d26287220 */ /* 0x000fe20000400000 */
[----:B----4-:R-:W-:Y:S02]  /*dbb0*/  FMUL R38, R11, R62 ;  /* 0x0000003e0b267220 */ /* 0x010fe40000400000 */
[----:B------:R-:W-:-:S04]  /*dbc0*/  FADD R14, R13, R34 ;  /* 0x000000220d0e7221 */ /* 0x000fc80000000000 */
[----:B------:R-:W-:-:S04]  /*dbd0*/  FADD R13, R14, R35 ;  /* 0x000000230e0d7221 */ /* 0x000fc80000000000 */
        /* <DEDUP_REMOVED lines=19> */
.L_x_2059:
        /* <DEDUP_REMOVED lines=10> */
[----:B------:R-:W-:Y:S02]  /*ddb0*/  MOV R11, R55 ;  /* 0x00000037000b7202 */ /* 0x000fe40000000f00 */
[----:B------:R-:W-:-:S07]  /*ddc0*/  MOV R12, 0xdde0 ;  /* 0x0000dde0000c7802 */ /* 0x000fce0000000f00 */
[----:B012---:R-:W-:Y:S05]  /*ddd0*/  CALL.REL.NOINC `($__internal_22_$__cuda_sm3x_div_rn_noftz_f32_slowpath) ;  /* 0x0000003400847944 */ /* 0x007fea0003c00000 */
[----:B------:R-:W-:-:S07]  /*dde0*/  IMAD.MOV.U32 R14, RZ, RZ, R11 ;  /* 0x000000ffff0e7224 */ /* 0x000fce00078e000b */
.L_x_1996:
[----:B------:R-:W-:Y:S05]  /*ddf0*/  BSYNC.RECONVERGENT B3 ;  /* 0x0000000000037941 */ /* 0x000fea0003800200 */
.L_x_1995:
        /* <DEDUP_REMOVED lines=10> */
[----:B------:R-:W-:Y:S02]  /*dea0*/  MOV R11, R55 ;  /* 0x00000037000b7202 */ /* 0x000fe40000000f00 */
[----:B------:R-:W-:-:S07]  /*deb0*/  MOV R12, 0xded0 ;  /* 0x0000ded0000c7802 */ /* 0x000fce0000000f00 */
[----:B012---:R-:W-:Y:S05]  /*dec0*/  CALL.REL.NOINC `($__internal_22_$__cuda_sm3x_div_rn_noftz_f32_slowpath) ;  /* 0x0000003400487944 */ /* 0x007fea0003c00000 */
[----:B------:R-:W-:-:S07]  /*ded0*/  IMAD.MOV.U32 R15, RZ, RZ, R11 ;  /* 0x000000ffff0f7224 */ /* 0x000fce00078e000b */
.L_x_1998:
[----:B------:R-:W-:Y:S05]  /*dee0*/  BSYNC.RECONVERGENT B3 ;  /* 0x0000000000037941 */ /* 0x000fea0003800200 */
.L_x_1997:
        /* <DEDUP_REMOVED lines=14> */
.L_x_2000:
[----:B------:R-:W-:Y:S05]  /*dfd0*/  BSYNC.RECONVERGENT B3 ;  /* 0x0000000000037941 */ /* 0x000fea0003800200 */
.L_x_1999:
        /* <DEDUP_REMOVED lines=14> */
.L_x_2002:
[----:B------:R-:W-:Y:S05]  /*e0c0*/  BSYNC.RECONVERGENT B3 ;  /* 0x0000000000037941 */ /* 0x000fea0003800200 */
.L_x_2001:
        /* <DEDUP_REMOVED lines=14> */
.L_x_2004:
[----:B------:R-:W-:Y:S05]  /*e1b0*/  BSYNC.RECONVERGENT B3 ;  /* 0x0000000000037941 */ /* 0x000fea0003800200 */
.L_x_2003:
        /* <DEDUP_REMOVED lines=14> */
.L_x_2006:
[----:B------:R-:W-:Y:S05]  /*e2a0*/  BSYNC.RECONVERGENT B3 ;  /* 0x0000000000037941 */ /* 0x000fea0003800200 */
.L_x_2005:
        /* <DEDUP_REMOVED lines=14> */
.L_x_2008:
[----:B------:R-:W-:Y:S05]  /*e390*/  BSYNC.RECONVERGENT B3 ;  /* 0x0000000000037941 */ /* 0x000fea0003800200 */
.L_x_2007:
        /* <DEDUP_REMOVED lines=14> */
.L_x_2010:
[----:B------:R-:W-:Y:S05]  /*e480*/  BSYNC.RECONVERGENT B3 ;  /* 0x0000000000037941 */ /* 0x000fea0003800200 */
.L_x_2009:
        /* <DEDUP_REMOVED lines=14> */
.L_x_2012:
[----:B------:R-:W-:Y:S05]  /*e570*/  BSYNC.RECONVERGENT B3 ;  /* 0x0000000000037941 */ /* 0x000fea0003800200 */
.L_x_2011:
        /* <DEDUP_REMOVED lines=14> */
.L_x_2014:
[----:B------:R-:W-:Y:S05]  /*e660*/  BSYNC.RECONVERGENT B3 ;  /* 0x0000000000037941 */ /* 0x000fea0003800200 */
.L_x_2013:
        /* <DEDUP_REMOVED lines=14> */
.L_x_2016:
[----:B------:R-:W-:Y:S05]  /*e750*/  BSYNC.RECONVERGENT B3 ;  /* 0x0000000000037941 */ /* 0x000fea0003800200 */
.L_x_2015:
        /* <DEDUP_REMOVED lines=14> */
.L_x_2018:
[----:B------:R-:W-:Y:S05]  /*e840*/  BSYNC.RECONVERGENT B3 ;  /* 0x0000000000037941 */ /* 0x000fea0003800200 */
.L_x_2017:
        /* <DEDUP_REMOVED lines=14> */
.L_x_2020:
[----:B------:R-:W-:Y:S05]  /*e930*/  BSYNC.RECONVERGENT B3 ;  /* 0x0000000000037941 */ /* 0x000fea0003800200 */
.L_x_2019:
        /* <DEDUP_REMOVED lines=14> */
.L_x_2022:
[----:B------:R-:W-:Y:S05]  /*ea20*/  BSYNC.RECONVERGENT B3 ;  /* 0x0000000000037941 */ /* 0x000fea0003800200 */
.L_x_2021:
        /* <DEDUP_REMOVED lines=14> */
.L_x_2024:
[----:B------:R-:W-:Y:S05]  /*eb10*/  BSYNC.RECONVERGENT B3 ;  /* 0x0000000000037941 */ /* 0x000fea0003800200 */
.L_x_2023:
        /* <DEDUP_REMOVED lines=14> */
.L_x_2026:
[----:B------:R-:W-:Y:S05]  /*ec00*/  BSYNC.RECONVERGENT B3 ;  /* 0x0000000000037941 */ /* 0x000fea0003800200 */
.L_x_2025:
        /* <DEDUP_REMOVED lines=14> */
.L_x_2028:
[----:B------:R-:W-:Y:S05]  /*ecf0*/  BSYNC.RECONVERGENT B3 ;  /* 0x0000000000037941 */ /* 0x000fea0003800200 */
.L_x_2027:
        /* <DEDUP_REMOVED lines=14> */
.L_x_2030:
[----:B------:R-:W-:Y:S05]  /*ede0*/  BSYNC.RECONVERGENT B3 ;  /* 0x0000000000037941 */ /* 0x000fea0003800200 */
.L_x_2029:
        /* <DEDUP_REMOVED lines=14> */
.L_x_2032:
[----:B------:R-:W-:Y:S05]  /*eed0*/  BSYNC.RECONVERGENT B3 ;  /* 0x0000000000037941 */ /* 0x000fea0003800200 */
.L_x_2031:
        /* <DEDUP_REMOVED lines=14> */
.L_x_2034:
[----:B------:R-:W-:Y:S05]  /*efc0*/  BSYNC.RECONVERGENT B3 ;  /* 0x0000000000037941 */ /* 0x000fea0003800200 */
.L_x_2033:
        /* <DEDUP_REMOVED lines=14> */
.L_x_2036:
[----:B------:R-:W-:Y:S05]  /*f0b0*/  BSYNC.RECONVERGENT B3 ;  /* 0x0000000000037941 */ /* 0x000fea0003800200 */
.L_x_2035:
        /* <DEDUP_REMOVED lines=14> */
.L_x_2038:
[----:B------:R-:W-:Y:S05]  /*f1a0*/  BSYNC.RECONVERGENT B3 ;  /* 0x0000000000037941 */ /* 0x000fea0003800200 */
.L_x_2037:
        /* <DEDUP_REMOVED lines=14> */
.L_x_2040:
[----:B------:R-:W-:Y:S05]  /*f290*/  BSYNC.RECONVERGENT B3 ;  /* 0x0000000000037941 */ /* 0x000fea0003800200 */
.L_x_2039:
        /* <DEDUP_REMOVED lines=14> */
.L_x_2042:
[----:B------:R-:W-:Y:S05]  /*f380*/  BSYNC.RECONVERGENT B3 ;  /* 0x0000000000037941 */ /* 0x000fea0003800200 */
.L_x_2041:
        /* <DEDUP_REMOVED lines=14> */
.L_x_2044:
[----:B------:R-:W-:Y:S05]  /*f470*/  BSYNC.RECONVERGENT B3 ;  /* 0x0000000000037941 */ /* 0x000fea0003800200 */
.L_x_2043:
        /* <DEDUP_REMOVED lines=14> */
.L_x_2046:
[----:B------:R-:W-:Y:S05]  /*f560*/  BSYNC.RECONVERGENT B3 ;  /* 0x0000000000037941 */ /* 0x000fea0003800200 */
.L_x_2045:
        /* <DEDUP_REMOVED lines=13> */
[----:B------:R-:W-:Y:S01]  /*f640*/  IMAD R13, R0, UR47, R13 ;  /* 0x0000002f000d7c24 */ /* 0x000fe2000f8e020d */
[----:B------:R-:W-:Y:S01]  /*f650*/  ISETP.GE.U32.AND P2, PT, R12, UR50, PT ;  /* 0x000000320c007c0c */ /* 0x000fe2000bf46070 */
[----:B------:R-:W-:Y:S01]  /*f660*/  IMAD.WIDE.U32 R10, R0, UR46, R10 ;  /* 0x0000002e000a7c25 */ /* 0x000fe2000f8e000a */
[----:B------:R-:W-:Y:S02]  /*f670*/  @!P3 R2UR UR5, R47 ;  /* 0x000000002f05b2ca */ /* 0x000fe400000e0000 */
[----:B------:R-:W-:Y:S02]  /*f680*/  ISETP.GE.AND.EX P0, PT, RZ, UR51, PT, P0 ;  /* 0x00000033ff007c0c */ /* 0x000fe4000bf06300 */
[----:B------:R-:W-:Y:S02]  /*f690*/  ISETP.GE.AND.EX P2, PT, RZ, UR51, PT, P2 ;  /* 0x00000033ff007c0c */ /* 0x000fe4000bf46320 */
[----:B------:R-:W-:-:S02]  /*f6a0*/  IADD3 R11, PT, PT, R11, R13, RZ ;  /* 0x0000000d0b0b7210 */ /* 0x000fc40007ffe0ff */
[C---:B------:R-:W-:Y:S02]  /*f6b0*/  LEA R12, P5, R10.reuse, UR44, 0x2 ;  /* 0x0000002c0a0c7c11 */ /* 0x040fe4000f8a10ff */
[----:B------:R-:W-:Y:S02]  /*f6c0*/  ISETP.GE.AND.EX P4, PT, RZ, UR51, PT, P4 ;  /* 0x00000033ff007c0c */ /* 0x000fe4000bf86340 */
[----:B------:R-:W-:Y:S01]  /*f6d0*/  LEA.HI.X R13, R10, UR45, R11, 0x2, P5 ;  /* 0x0000002d0a0d7c11 */ /* 0x000fe2000a8f140b */
[----:B------:R-:W-:Y:S01]  /*f6e0*/  VIADD R10, R31, 0xc0 ;  /* 0x000000c01f0a7836 */ /* 0x000fe20000000000 */
[----:B------:R-:W-:Y:S02]  /*f6f0*/  ISETP.GE.U32.AND P6, PT, R16, UR50, PT ;  /* 0x0000003210007c0c */ /* 0x000fe4000bfc6070 */
[----:B------:R-:W-:Y:S01]  /*f700*/  @!P1 R2UR UR6, R46 ;  /* 0x000000002e0692ca */ /* 0x000fe200000e0000 */
[----:B------:R-:W-:Y:S01]  /*f710*/  @!P3 STG.E desc[UR4][R12.64], R14 ;  /* 0x0000000e0c00b986 */ /* 0x000fe2000c101904 */
[----:B------:R-:W-:-:S02]  /*f720*/  @!P1 R2UR UR7, R47 ;  /* 0x000000002f0792ca */ /* 0x000fc400000e0000 */
[----:B------:R-:W-:Y:S02]  /*f730*/  ISETP.GE.AND.EX P3, PT, RZ, UR51, PT, P6 ;  /* 0x00000033ff007c0c */ /* 0x000fe4000bf66360 */
[C---:B------:R-:W-:Y:S02]  /*f740*/  @!P0 R2UR UR8, R46.reuse ;  /* 0x000000002e0882ca */ /* 0x040fe400000e0000 */
[C---:B------:R-:W-:Y:S02]  /*f750*/  @!P0 R2UR UR9, R47.reuse ;  /* 0x000000002f0982ca */ /* 0x040fe400000e0000 */
[----:B------:R-:W-:Y:S02]  /*f760*/  @!P2 R2UR UR10, R46 ;  /* 0x000000002e0aa2ca */ /* 0x000fe400000e0000 */
[----:B------:R-:W-:Y:S02]  /*f770*/  @!P2 R2UR UR11, R47 ;  /* 0x000000002f0ba2ca */ /* 0x000fe400000e0000 */
[----:B------:R-:W-:Y:S01]  /*f780*/  ISETP.GE.U32.AND P5, PT, R10, UR50, PT ;  /* 0x000000320a007c0c */ /* 0x000fe2000bfa6070 */
[----:B------:R-:W-:Y:S01]  /*f790*/  @!P1 STG.E desc[UR6][R12.64+0x80], R15 ;  /* 0x0000800f0c009986 */ /* 0x000fe2000c101906 */
[----:B------:R-:W-:Y:S01]  /*f7a0*/  @!P4 R2UR UR12, R46 ;  /* 0x000000002e0cc2ca */ /* 0x000fe200000e0000 */
[----:B------:R-:W-:Y:S01]  /*f7b0*/  VIADD R10, R31, 0xe0 ;  /* 0x000000e01f0a7836 */ /* 0x000fe20000000000 */
[----:B------:R-:W-:-:S02]  /*f7c0*/  @!P4 R2UR UR13, R47 ;  /* 0x000000002f0dc2ca */ /* 0x000fc400000e0000 */
[----:B------:R-:W-:Y:S01]  /*f7d0*/  IADD3 R11, PT, PT, R31, 0x100, RZ ;  /* 0x000001001f0b7810 */ /* 0x000fe20007ffe0ff */
[----:B------:R0:W-:Y:S01]  /*f7e0*/  @!P0 STG.E desc[UR8][R12.64+0x100], R4 ;  /* 0x000100040c008986 */ /* 0x0001e2000c101908 */
[----:B------:R-:W-:Y:S02]  /*f7f0*/  ISETP.GE.AND.EX P5, PT, RZ, UR51, PT, P5 ;  /* 0x00000033ff007c0c */ /* 0x000fe4000bfa6350 */
[----:B------:R-:W-:Y:S01]  /*f800*/  ISETP.GE.U32.AND P1, PT, R11, UR50, PT ;  /* 0x000000320b007c0c */ /* 0x000fe2000bf26070 */
[----:B------:R1:W-:Y:S01]  /*f810*/  @!P2 STG.E desc[UR10][R12.64+0x180], R6 ;  /* 0x000180060c00a986 */ /* 0x0003e2000c10190a */
[----:B------:R-:W-:Y:S02]  /*f820*/  @!P3 R2UR UR4, R46 ;  /* 0x000000002e04b2ca */ /* 0x000fe400000e0000 */
[----:B------:R-:W-:Y:S02]  /*f830*/  @!P3 R2UR UR5, R47 ;  /* 0x000000002f05b2ca */ /* 0x000fe400000e0000 */
[----:B------:R-:W-:Y:S01]  /*f840*/  ISETP.GE.AND.EX P1, PT, RZ, UR51, PT, P1 ;  /* 0x00000033ff007c0c */ /* 0x000fe2000bf26310 */
[----:B------:R3:W-:Y:S01]  /*f850*/  @!P4 STG.E desc[UR12][R12.64+0x200], R45 ;  /* 0x0002002d0c00c986 */ /* 0x0007e2000c10190c */
[----:B------:R-:W-:Y:S01]  /*f860*/  ISETP.GE.U32.AND P0, PT, R7, UR50, PT ;  /* 0x0000003207007c0c */ /* 0x000fe2000bf06070 */
[----:B0-----:R-:W-:Y:S01]  /*f870*/  VIADD R4, R31, 0x220 ;  /* 0x000002201f047836 */ /* 0x001fe20000000000 */
[----:B------:R-:W-:-:S02]  /*f880*/  ISETP.GE.U32.AND P2, PT, R3, UR50, PT ;  /* 0x0000003203007c0c */ /* 0x000fc4000bf46070 */
[----:B------:R-:W-:Y:S01]  /*f890*/  @!P5 R2UR UR6, R46 ;  /* 0x000000002e06d2ca */ /* 0x000fe200000e0000 */
[----:B-1----:R-:W-:Y:S01]  /*f8a0*/  VIADD R6, R31, 0x2c0 ;  /* 0x000002c01f067836 */ /* 0x002fe20000000000 */
[----:B------:R-:W-:Y:S02]  /*f8b0*/  @!P5 R2UR UR7, R47 ;  /* 0x000000002f07d2ca */ /* 0x000fe400000e0000 */
[----:B------:R-:W-:Y:S01]  /*f8c0*/  ISETP.GE.AND.EX P0, PT, RZ, UR51, PT, P0 ;  /* 0x00000033ff007c0c */ /* 0x000fe2000bf06300 */
[----:B------:R3:W-:Y:S01]  /*f8d0*/  @!P3 STG.E desc[UR4][R12.64+0x280], R49 ;  /* 0x000280310c00b986 */ /* 0x0007e2000c101904 */
[----:B------:R-:W-:Y:S02]  /*f8e0*/  ISETP.GE.U32.AND P4, PT, R5, UR50, PT ;  /* 0x0000003205007c0c */ /* 0x000fe4000bf86070 */
[----:B------:R-:W-:Y:S02]  /*f8f0*/  ISETP.GE.AND.EX P2, PT, RZ, UR51, PT, P2 ;  /* 0x00000033ff007c0c */ /* 0x000fe4000bf46320 */
[----:B------:R-:W-:-:S02]  /*f900*/  ISETP.GE.AND.EX P4, PT, RZ, UR51, PT, P4 ;  /* 0x00000033ff007c0c */ /* 0x000fc4000bf86340 */
[----:B------:R-:W-:Y:S02]  /*f910*/  ISETP.GE.U32.AND P6, PT, R10, UR50, PT ;  /* 0x000000320a007c0c */ /* 0x000fe4000bfc6070 */
[C---:B------:R-:W-:Y:S01]  /*f920*/  @!P1 R2UR UR4, R46.reuse ;  /* 0x000000002e0492ca */ /* 0x040fe200000e0000 */
[----:B------:R3:W-:Y:S01]  /*f930*/  @!P5 STG.E desc[UR6][R12.64+0x300], R51 ;  /* 0x000300330c00d986 */ /* 0x0007e2000c101906 */
[C---:B------:R-:W-:Y:S02]  /*f940*/  @!P1 R2UR UR5, R47.reuse ;  /* 0x000000002f0592ca */ /* 0x040fe400000e0000 */
[----:B------:R-:W-:Y:S02]  /*f950*/  ISETP.GE.AND.EX P6, PT, RZ, UR51, PT, P6 ;  /* 0x00000033ff007c0c */ /* 0x000fe4000bfc6360 */
[----:B------:R-:W-:Y:S02]  /*f960*/  @!P0 R2UR UR12, R46 ;  /* 0x000000002e0c82ca */ /* 0x000fe400000e0000 */
[----:B------:R-:W-:-:S02]  /*f970*/  @!P0 R2UR UR13, R47 ;  /* 0x000000002f0d82ca */ /* 0x000fc400000e0000 */
[C---:B------:R-:W-:Y:S02]  /*f980*/  @!P2 R2UR UR6, R46.reuse ;  /* 0x000000002e06a2ca */ /* 0x040fe400000e0000 */
[----:B------:R-:W-:Y:S02]  /*f990*/  @!P2 R2UR UR7, R47 ;  /* 0x000000002f07a2ca */ /* 0x000fe400000e0000 */
[----:B------:R-:W-:Y:S01]  /*f9a0*/  ISETP.GE.U32.AND P3, PT, R9, UR50, PT ;  /* 0x0000003209007c0c */ /* 0x000fe2000bf66070 */
[----:B------:R3:W-:Y:S01]  /*f9b0*/  @!P1 STG.E desc[UR4][R12.64+0x400], R57 ;  /* 0x000400390c009986 */ /* 0x0007e2000c101904 */
[----:B------:R-:W-:Y:S02]  /*f9c0*/  @!P4 R2UR UR10, R46 ;  /* 0x000000002e0ac2ca */ /* 0x000fe400000e0000 */
[----:B------:R-:W-:Y:S02]  /*f9d0*/  @!P4 R2UR UR11, R47 ;  /* 0x000000002f0bc2ca */ /* 0x000fe400000e0000 */
[----:B------:R-:W-:Y:S01]  /*f9e0*/  ISETP.GE.AND.EX P3, PT, RZ, UR51, PT, P3 ;  /* 0x00000033ff007c0c */ /* 0x000fe2000bf66330 */
[----:B------:R3:W-:Y:S01]  /*f9f0*/  @!P0 STG.E desc[UR12][R12.64+0x580], R63 ;  /* 0x0005803f0c008986 */ /* 0x0007e2000c10190c */
[----:B------:R-:W-:-:S02]  /*fa00*/  ISETP.GE.U32.AND P1, PT, R19, UR50, PT ;  /* 0x0000003213007c0c */ /* 0x000fc4000bf26070 */
[C---:B------:R-:W-:Y:S01]  /*fa10*/  @!P6 R2UR UR8, R46.reuse ;  /* 0x000000002e08e2ca */ /* 0x040fe200000e0000 */
[----:B------:R3:W-:Y:S01]  /*fa20*/  @!P2 STG.E desc[UR6][R12.64+0x480], R59 ;  /* 0x0004803b0c00a986 */ /* 0x0007e2000c101906 */
[----:B------:R-:W-:Y:S02]  /*fa30*/  @!P6 R2UR UR9, R47 ;  /* 0x000000002f09e2ca */ /* 0x000fe400000e0000 */
[----:B------:R-:W-:Y:S02]  /*fa40*/  ISETP.GE.AND.EX P1, PT, RZ, UR51, PT, P1 ;  /* 0x00000033ff007c0c */ /* 0x000fe4000bf26310 */
[----:B------:R-:W-:Y:S01]  /*fa50*/  ISETP.GE.U32.AND P0, PT, R23, UR50, PT ;  /* 0x0000003217007c0c */ /* 0x000fe2000bf06070 */
[----:B------:R3:W-:Y:S01]  /*fa60*/  @!P4 STG.E desc[UR10][R12.64+0x500], R61 ;  /* 0x0005003d0c00c986 */ /* 0x0007e2000c10190a */
[----:B------:R-:W-:Y:S02]  /*fa70*/  ISETP.GE.U32.AND P2, PT, R21, UR50, PT ;  /* 0x0000003215007c0c */ /* 0x000fe4000bf46070 */
[----:B------:R-:W-:-:S02]  /*fa80*/  @!P3 R2UR UR4, R46 ;  /* 0x000000002e04b2ca */ /* 0x000fc400000e0000 */
[----:B------:R-:W-:Y:S02]  /*fa90*/  @!P3 R2UR UR5, R47 ;  /* 0x000000002f05b2ca */ /* 0x000fe400000e0000 */
[----:B------:R-:W-:Y:S01]  /*faa0*/  ISETP.GE.AND.EX P0, PT, RZ, UR51, PT, P0 ;  /* 0x00000033ff007c0c */ /* 0x000fe2000bf06300 */
[----:B------:R3:W-:Y:S01]  /*fab0*/  @!P6 STG.E desc[UR8][R12.64+0x380], R53 ;  /* 0x000380350c00e986 */ /* 0x0007e2000c101908 */
[----:B------:R-:W-:Y:S02]  /*fac0*/  ISETP.GE.AND.EX P4, PT, RZ, UR51, PT, P2 ;  /* 0x00000033ff007c0c */ /* 0x000fe4000bf86320 */
[----:B------:R-:W-:Y:S02]  /*fad0*/  ISETP.GE.U32.AND P5, PT, R17, UR50, PT ;  /* 0x0000003211007c0c */ /* 0x000fe4000bfa6070 */
[----:B------:R-:W-:Y:S02]  /*fae0*/  @!P1 R2UR UR8, R46 ;  /* 0x000000002e0892ca */ /* 0x000fe400000e0000 */
[----:B------:R-:W-:-:S02]  /*faf0*/  ISETP.GE.AND.EX P5, PT, RZ, UR51, PT, P5 ;  /* 0x00000033ff007c0c */ /* 0x000fc4000bfa6350 */
[----:B------:R-:W-:Y:S01]  /*fb00*/  @!P1 R2UR UR9, R47 ;  /* 0x000000002f0992ca */ /* 0x000fe200000e0000 */
[----:B------:R3:W-:Y:S01]  /*fb10*/  @!P3 STG.E desc[UR4][R12.64+0x600], R29 ;  /* 0x0006001d0c00b986 */ /* 0x0007e2000c101904 */
[----:B------:R-:W-:Y:S01]  /*fb20*/  ISETP.GE.U32.AND P6, PT, R4, UR50, PT ;  /* 0x0000003204007c0c */ /* 0x000fe2000bfc6070 */
[----:B------:R-:W-:Y:S01]  /*fb30*/  VIADD R4, R31, 0x260 ;  /* 0x000002601f047836 */ /* 0x000fe20000000000 */
[C---:B------:R-:W-:Y:S02]  /*fb40*/  @!P0 R2UR UR10, R46.reuse ;  /* 0x000000002e0a82ca */ /* 0x040fe400000e0000 */
[C---:B------:R-:W-:Y:S02]  /*fb50*/  @!P0 R2UR UR11, R47.reuse ;  /* 0x000000002f0b82ca */ /* 0x040fe400000e0000 */
[----:B------:R-:W-:Y:S02]  /*fb60*/  @!P4 R2UR UR4, R46 ;  /* 0x000000002e04c2ca */ /* 0x000fe400000e0000 */
[----:B------:R-:W-:-:S02]  /*fb70*/  @!P4 R2UR UR5, R47 ;  /* 0x000000002f05c2ca */ /* 0x000fc400000e0000 */
[----:B------:R-:W-:Y:S01]  /*fb80*/  ISETP.GE.U32.AND P2, PT, R25, UR50, PT ;  /* 0x0000003219007c0c */ /* 0x000fe2000bf46070 */
[----:B------:R3:W-:Y:S01]  /*fb90*/  @!P1 STG.E desc[UR8][R12.64+0x700], R69 ;  /* 0x000700450c009986 */ /* 0x0007e2000c101908 */
[----:B------:R-:W-:Y:S02]  /*fba0*/  @!P5 R2UR UR6, R46 ;  /* 0x000000002e06d2ca */ /* 0x000fe400000e0000 */
[----:B------:R-:W-:Y:S02]  /*fbb0*/  @!P5 R2UR UR7, R47 ;  /* 0x000000002f07d2ca */ /* 0x000fe400000e0000 */
[----:B------:R-:W-:Y:S01]  /*fbc0*/  ISETP.GE.AND.EX P6, PT, RZ, UR51, PT, P6 ;  /* 0x00000033ff007c0c */ /* 0x000fe2000bfc6360 */
[----:B------:R3:W-:Y:S01]  /*fbd0*/  @!P0 STG.E desc[UR10][R12.64+0x800], R71 ;  /* 0x000800470c008986 */ /* 0x0007e2000c10190a */
[----:B------:R-:W-:Y:S02]  /*fbe0*/  ISETP.GE.AND.EX P2, PT, RZ, UR51, PT, P2 ;  /* 0x00000033ff007c0c */ /* 0x000fe4000bf46320 */
[----:B------:R-:W-:Y:S01]  /*fbf0*/  ISETP.GE.U32.AND P1, PT, R6, UR50, PT ;  /* 0x0000003206007c0c */ /* 0x000fe2000bf26070 */
[----:B------:R3:W-:Y:S01]  /*fc00*/  @!P4 STG.E desc[UR4][R12.64+0x780], R33 ;  /* 0x000780210c00c986 */ /* 0x0007e2000c101904 */
[----:B------:R-:W-:Y:S01]  /*fc10*/  IADD3 R6, PT, PT, R31, 0x300, RZ ;  /* 0x000003001f067810 */ /* 0x000fe20007ffe0ff */
[----:B------:R-:W0:Y:S01]  /*fc20*/  LDCU UR4, c[0x0][0x370] ;  /* 0x00006e00ff0477ac */ /* 0x000e220008000800 */
[----:B------:R-:W0:Y:S01]  /*fc30*/  LDC R11, c[0x0][0x364] ;  /* 0x0000d900ff0b7b82 */ /* 0x000e220000000800 */
[----:B------:R-:W-:-:S02]  /*fc40*/  ISETP.GE.U32.AND P3, PT, R4, UR50, PT ;  /* 0x0000003204007c0c */ /* 0x000fc4000bf66070 */
[----:B------:R-:W-:Y:S01]  /*fc50*/  ISETP.GE.U32.AND P0, PT, R6, UR50, PT ;  /* 0x0000003206007c0c */ /* 0x000fe2000bf06070 */
[----:B------:R3:W-:Y:S01]  /*fc60*/  @!P5 STG.E desc[UR6][R12.64+0x680], R67 ;  /* 0x000680430c00d986 */ /* 0x0007e2000c101906 */
[----:B------:R-:W-:Y:S02]  /*fc70*/  IADD3 R4, PT, PT, R31, 0x2a0, RZ ;  /* 0x000002a01f047810 */ /* 0x000fe40007ffe0ff */
[----:B------:R-:W-:Y:S02]  /*fc80*/  ISETP.GE.AND.EX P0, PT, RZ, UR51, PT, P0 ;  /* 0x00000033ff007c0c */ /* 0x000fe4000bf06300 */
[C---:B------:R-:W-:Y:S02]  /*fc90*/  @!P6 R2UR UR6, R46.reuse ;  /* 0x000000002e06e2ca */ /* 0x040fe400000e0000 */
[----:B------:R-:W-:Y:S02]  /*fca0*/  @!P6 R2UR UR7, R47 ;  /* 0x000000002f07e2ca */ /* 0x000fe400000e0000 */
[----:B------:R-:W-:-:S02]  /*fcb0*/  @!P2 R2UR UR12, R46 ;  /* 0x000000002e0ca2ca */ /* 0x000fc400000e0000 */
[----:B------:R-:W-:Y:S02]  /*fcc0*/  @!P2 R2UR UR13, R47 ;  /* 0x000000002f0da2ca */ /* 0x000fe400000e0000 */
[----:B------:R-:W-:Y:S01]  /*fcd0*/  ISETP.GE.U32.AND P5, PT, R4, UR50, PT ;  /* 0x0000003204007c0c */ /* 0x000fe2000bfa6070 */
[C---:B------:R-:W-:Y:S01]  /*fce0*/  VIADD R4, R31.reuse, 0x2e0 ;  /* 0x000002e01f047836 */ /* 0x040fe20000000000 */
[----:B------:R-:W-:Y:S02]  /*fcf0*/  ISETP.GE.AND.EX P3, PT, RZ, UR51, PT, P3 ;  /* 0x00000033ff007c0c */ /* 0x000fe4000bf66330 */
[----:B------:R-:W-:Y:S02]  /*fd00*/  @!P0 R2UR UR16, R46 ;  /* 0x000000002e1082ca */ /* 0x000fe400000e0000 */
[----:B------:R-:W-:Y:S01]  /*fd10*/  ISETP.GE.U32.AND P4, PT, R4, UR50, PT ;  /* 0x0000003204007c0c */ /* 0x000fe2000bf86070 */
[----:B------:R-:W-:Y:S01]  /*fd20*/  VIADD R4, R31, 0x320 ;  /* 0x000003201f047836 */ /* 0x000fe20000000000 */
[----:B------:R-:W-:Y:S01]  /*fd30*/  @!P0 R2UR UR17, R47 ;  /* 0x000000002f1182ca */ /* 0x000fe200000e0000 */
[----:B------:R3:W-:Y:S01]  /*fd40*/  @!P6 STG.E desc[UR6][R12.64+0x880], R35 ;  /* 0x000880230c00e986 */ /* 0x0007e2000c101906 */
[----:B------:R-:W-:Y:S01]  /*fd50*/  ISETP.GE.U32.AND P6, PT, R27, UR50, PT ;  /* 0x000000321b007c0c */ /* 0x000fe2000bfc6070 */
[----:B0-----:R-:W-:Y:S01]  /*fd60*/  IMAD R11, R11, UR4, RZ ;  /* 0x000000040b0b7c24 */ /* 0x001fe2000f8e02ff */
        /* <DEDUP_REMOVED lines=8> */
[----:B------:R-:W-:Y:S02]  /*fdf0*/  IADD3 R0, P0, PT, R11, R0, RZ ;  /* 0x000000000b007210 */ /* 0x000fe40007f1e0ff */
[----:B------:R-:W-:-:S02]  /*fe00*/  @!P3 R2UR UR6, R46 ;  /* 0x000000002e06b2ca */ /* 0x000fc400000e0000 */
[----:B------:R-:W-:Y:S02]  /*fe10*/  LEA.HI.X.SX32 R2, R11, R2, 0x1, P0 ;  /* 0x000000020b027211 */ /* 0x000fe400000f0eff */
[----:B------:R-:W-:Y:S02]  /*fe20*/  ISETP.GE.U32.AND P0, PT, R0, UR48, PT ;  /* 0x0000003000007c0c */ /* 0x000fe4000bf06070 */
[C---:B------:R-:W-:Y:S02]  /*fe30*/  @!P3 R2UR UR7, R47.reuse ;  /* 0x000000002f07b2ca */ /* 0x040fe400000e0000 */
[C---:B------:R-:W-:Y:S02]  /*fe40*/  @!P6 R2UR UR8, R46.reuse ;  /* 0x000000002e08e2ca */ /* 0x040fe400000e0000 */
[----:B------:R-:W-:Y:S02]  /*fe50*/  @!P6 R2UR UR9, R47 ;  /* 0x000000002f09e2ca */ /* 0x000fe400000e0000 */
[----:B------:R-:W-:-:S02]  /*fe60*/  @!P5 R2UR UR10, R46 ;  /* 0x000000002e0ad2ca */ /* 0x000fc400000e0000 */
        /* <DEDUP_REMOVED lines=16> */
.L_x_1941:
[----:B------:R-:W-:Y:S05]  /*ff70*/  EXIT ;  /* 0x000000000000794d */ /* 0x000fea0003800000 */
.L_x_1994:
[----:B------:R-:W-:Y:S01]  /*ff80*/  HFMA2 R11, -RZ, RZ, 0, 1.847743988037109375e-06 ;  /* 0x0000001fff0b7431 */ /* 0x000fe200000001ff */
[----:B------:R-:W-:Y:S01]  /*ff90*/  BSSY B1, `(.L_x_2048) ;  /* 0x0000006000017945 */ /* 0x000fe20003800000 */
[----:B------:R-:W-:Y:S02]  /*ffa0*/  IMAD.MOV.U32 R12, RZ, RZ, 0x10 ;  /* 0x00000010ff0c7424 */ /* 0x000fe400078e00ff */
[----:B------:R-:W-:-:S07]  /*ffb0*/  IMAD.MOV.U32 R15, RZ, RZ, -0x1 ;  /* 0xffffffffff0f7424 */ /* 0x000fce00078e00ff */
[----:B01----:R-:W-:Y:S05]  /*ffc0*/  WARPSYNC.COLLECTIVE R15, `(.L_x_2049) ;  /* 0x000000000f087348 */ /* 0x003fea0003c00000 */
[----:B------:R2:W3:Y:S02]  /*ffd0*/  SHFL.BFLY P6, R14, R13, R12, R11 ;  /* 0x0c00000c0d0e7389 */ /* 0x0004e400000c000b */
[----:B0123--:R-:W-:Y:S05]  /*ffe0*/  ENDCOLLECTIVE ;  /* 0x000000000000791b */ /* 0x00ffea0003800000 */
.L_x_2049:
[----:B------:R-:W-:Y:S05]  /*fff0*/  BSYNC B1 ;  /* 0x0000000000017941 */ /* 0x000fea0003800000 */
.L_x_2048:
[----:B------:R-:W-:Y:S01]  /*10000*/  FMNMX R13, R14, R13, !PT ;  /* 0x0000000d0e0d7209 */ /* 0x000fe20007800000 */
[----:B------:R-:W-:Y:S01]  /*10010*/  IMAD.MOV.U32 R12, RZ, RZ, 0x8 ;  /* 0x00000008ff0c7424 */ /* 0x000fe200078e00ff */
[----:B------:R-:W-:Y:S01]  /*10020*/  MOV R11, 0x1f ;  /* 0x0000001f000b7802 */ /* 0x000fe20000000f00 */
[----:B------:R-:W-:-:S07]  /*10030*/  IMAD.MOV.U32 R15, RZ, RZ, -0x1 ;  /* 0xffffffffff0f7424 */ /* 0x000fce00078e00ff */
[----:B------:R-:W-:Y:S05]  /*10040*/  WARPSYNC.COLLECTIVE R15, `(.L_x_2050) ;  /* 0x000000000f087348 */ /* 0x000fea0003c00000 */
[----:B------:R0:W1:Y:S02]  /*10050*/  SHFL.BFLY P6, R14, R13, R12, R11 ;  /* 0x0c00000c0d0e7389 */ /* 0x00006400000c000b */
[----:B01----:R-:W-:Y:S05]  /*10060*/  ENDCOLLECTIVE ;  /* 0x000000000000791b */ /* 0x003fea0003800000 */
.L_x_2050:
[----:B------:R-:W-:Y:S01]  /*10070*/  HFMA2 R12, -RZ, RZ, 0, 2.384185791015625e-07 ;  /* 0x00000004ff0c7431 */ /* 0x000fe200000001ff */
[----:B------:R-:W-:-:S05]  /*10080*/  FMNMX R29, R13, R14, !PT ;  /* 0x0000000e0d1d7209 */ /* 0x000fca0007800000 */
[----:B------:R-:W-:-:S07]  /*10090*/  IMAD.MOV.U32 R13, RZ, RZ, R29 ;  /* 0x000000ffff0d7224 */ /* 0x000fce00078e001d */
[----:B------:R-:W-:Y:S05]  /*100a0*/  WARPSYNC.COLLECTIVE R15, `(.L_x_2051) ;  /* 0x000000000f087348 */ /* 0x000fea0003c00000 */
[----:B------:R0:W1:Y:S02]  /*100b0*/  SHFL.BFLY P6, R14, R13, R12, R11 ;  /* 0x0c00000c0d0e7389 */ /* 0x00006400000c000b */
[----:B01----:R-:W-:Y:S05]  /*100c0*/  ENDCOLLECTIVE ;  /* 0x000000000000791b */ /* 0x003fea0003800000 */
.L_x_2051:
[----:B------:R-:W-:Y:S01]  /*100d0*/  IMAD.MOV.U32 R12, RZ, RZ, 0x2 ;  /* 0x00000002ff0c7424 */ /* 0x000fe200078e00ff */
[----:B------:R-:W-:-:S05]  /*100e0*/  FMNMX R33, R29, R14, !PT ;  /* 0x0000000e1d217209 */ /* 0x000fca0007800000 */
[----:B------:R-:W-:-:S07]  /*100f0*/  IMAD.MOV.U32 R13, RZ, RZ, R33 ;  /* 0x000000ffff0d7224 */ /* 0x000fce00078e0021 */
[----:B------:R-:W-:Y:S05]  /*10100*/  WARPSYNC.COLLECTIVE R15, `(.L_x_2052) ;  /* 0x000000000f087348 */ /* 0x000fea0003c00000 */
[----:B------:R0:W1:Y:S02]  /*10110*/  SHFL.BFLY P6, R14, R13, R12, R11 ;  /* 0x0c00000c0d0e7389 */ /* 0x00006400000c000b */
[----:B01----:R-:W-:Y:S05]  /*10120*/  ENDCOLLECTIVE ;  /* 0x000000000000791b */ /* 0x003fea0003800000 */
.L_x_2052:
[----:B------:R-:W-:Y:S01]  /*10130*/  IMAD.MOV.U32 R12, RZ, RZ, 0x1 ;  /* 0x00000001ff0c7424 */ /* 0x000fe200078e00ff */
[----:B------:R-:W-:-:S04]  /*10140*/  FMNMX R35, R33, R14, !PT ;  /* 0x0000000e21237209 */ /* 0x000fc80007800000 */
[----:B------:R-:W-:-:S07]  /*10150*/  MOV R13, R35 ;  /* 0x00000023000d7202 */ /* 0x000fce0000000f00 */
[----:B------:R-:W-:Y:S05]  /*10160*/  WARPSYNC.COLLECTIVE R15, `(.L_x_2053) ;  /* 0x000000000f087348 */ /* 0x000fea0003c00000 */
[----:B------:R0:W1:Y:S02]  /*10170*/  SHFL.BFLY P6, R14, R13, R12, R11 ;  /* 0x0c00000c0d0e7389 */ /* 0x00006400000c000b */
[----:B01----:R-:W-:Y:S05]  /*10180*/  ENDCOLLECTIVE ;  /* 0x000000000000791b */ /* 0x003fea0003800000 */
.L_x_2053:
[----:B------:R-:W-:Y:S02]  /*10190*/  HFMA2 R12, -RZ, RZ, 3.7421875, 0 ;  /* 0x437c0000ff0c7431 */ /* 0x000fe400000001ff */
        /* <DEDUP_REMOVED lines=59> */
[C---:B------:R-:W-:Y:S02]  /*10550*/  IMAD.SHL.U32 R10, R13.reuse, 0x800000, RZ ;  /* 0x008000000d0a7824 */ /* 0x040fe400078e00ff */
[----:B-1----:R-:W-:Y:S01]  /*10560*/  FMUL R6, R6, R15 ;  /* 0x0000000f06067220 */ /* 0x002fe20000400000 */
[----:B------:R-:W-:Y:S01]  /*10570*/  FADD R15, R13, -12583039 ;  /* 0xcb40007f0d0f7421 */ /* 0x000fe20000000000 */
[----:B------:R-:W-:Y:S01]  /*10580*/  FFMA.SAT R13, R14, R11, 0.5 ;  /* 0x3f0000000e0d7423 */ /* 0x000fe2000000200b */
[----:B------:R-:W0:Y:S02]  /*10590*/  MUFU.EX2 R29, R29 ;  /* 0x0000001d001d7308 */ /* 0x000e240000000800 */
[----:B------:R-:W-:Y:S01]  /*105a0*/  FFMA R15, R16, 1.4426950216293334961, -R15 ;  /* 0x3fb8aa3b100f7823 */ /* 0x000fe2000000080f */
[----:B------:R-:W-:-:S03]  /*105b0*/  FFMA.RM R13, R13, R12, 12582913 ;  /* 0x4b4000010d0d7423 */ /* 0x000fc6000000400c */
[----:B------:R-:W-:-:S06]  /*105c0*/  FFMA R15, R16, 1.925963033500011079e-08, R15 ;  /* 0x32a57060100f7823 */ /* 0x000fcc000000000f */
[----:B------:R-:W1:Y:S01]  /*105d0*/  MUFU.EX2 R15, R15 ;  /* 0x0000000f000f7308 */ /* 0x000e620000000800 */
[----:B0-----:R-:W-:Y:S01]  /*105e0*/  FMUL R8, R8, R29 ;  /* 0x0000001d08087220 */ /* 0x001fe20000400000 */
[C---:B------:R-:W-:Y:S01]  /*105f0*/  FADD R29, R13.reuse, -12583039 ;  /* 0xcb40007f0d1d7421 */ /* 0x040fe20000000000 */
[----:B------:R-:W-:-:S03]  /*10600*/  SHF.L.U32 R13, R13, 0x17, RZ ;  /* 0x000000170d0d7819 */ /* 0x000fc600000006ff */
        /* <DEDUP_REMOVED lines=193> */
[----:B------:R-:W-:-:S07]  /*11220*/  MOV R12, 0x10 ;  /* 0x00000010000c7802 */ /* 0x000fce0000000f00 */
[----:B------:R-:W-:Y:S05]  /*11230*/  WARPSYNC.COLLECTIVE R15, `(.L_x_2054) ;  /* 0x000000000f087348 */ /* 0x000fea0003c00000 */
[----:B------:R0:W1:Y:S02]  /*11240*/  SHFL.BFLY P6, R14, R13, R12, R11 ;  /* 0x0c00000c0d0e7389 */ /* 0x00006400000c000b */
[----:B01----:R-:W-:Y:S05]  /*11250*/  ENDCOLLECTIVE ;  /* 0x000000000000791b */ /* 0x003fea0003800000 */
.L_x_2054:
[----:B------:R-:W-:Y:S02]  /*11260*/  IMAD.MOV.U32 R12, RZ, RZ, 0x8 ;  /* 0x00000008ff0c7424 */ /* 0x000fe400078e00ff */
[----:B------:R-:W-:-:S05]  /*11270*/  FADD R45, R13, R14 ;  /* 0x0000000e0d2d7221 */ /* 0x000fca0000000000 */
[----:B------:R-:W-:-:S07]  /*11280*/  MOV R13, R45 ;  /* 0x0000002d000d7202 */ /* 0x000fce0000000f00 */
[----:B------:R-:W-:Y:S05]  /*11290*/  WARPSYNC.COLLECTIVE R15, `(.L_x_2055) ;  /* 0x000000000f087348 */ /* 0x000fea0003c00000 */
[----:B------:R0:W1:Y:S02]  /*112a0*/  SHFL.BFLY P6, R14, R13, R12, R11 ;  /* 0x0c00000c0d0e7389 */ /* 0x00006400000c000b */
[----:B01----:R-:W-:Y:S05]  /*112b0*/  ENDCOLLECTIVE ;  /* 0x000000000000791b */ /* 0x003fea0003800000 */
.L_x_2055:
[----:B------:R-:W-:Y:S02]  /*112c0*/  HFMA2 R12, -RZ, RZ, 0, 2.384185791015625e-07 ;  /* 0x00000004ff0c7431 */ /* 0x000fe400000001ff */
[----:B------:R-:W-:-:S04]  /*112d0*/  FADD R48, R45, R14 ;  /* 0x0000000e2d307221 */ /* 0x000fc80000000000 */
[----:B------:R-:W-:-:S07]  /*112e0*/  IMAD.MOV.U32 R13, RZ, RZ, R48 ;  /* 0x000000ffff0d7224 */ /* 0x000fce00078e0030 */
[----:B------:R-:W-:Y:S05]  /*112f0*/  WARPSYNC.COLLECTIVE R15, `(.L_x_2056) ;  /* 0x000000000f087348 */ /* 0x000fea0003c00000 */
[----:B------:R0:W1:Y:S02]  /*11300*/  SHFL.BFLY P6, R14, R13, R12, R11 ;  /* 0x0c00000c0d0e7389 */ /* 0x00006400000c000b */
[----:B01----:R-:W-:Y:S05]  /*11310*/  ENDCOLLECTIVE ;  /* 0x000000000000791b */ /* 0x003fea0003800000 */
.L_x_2056:
[----:B------:R-:W-:Y:S02]  /*11320*/  IMAD.MOV.U32 R12, RZ, RZ, 0x2 ;  /* 0x00000002ff0c7424 */ /* 0x000fe400078e00ff */
[----:B------:R-:W-:-:S04]  /*11330*/  FADD R49, R48, R14 ;  /* 0x0000000e30317221 */ /* 0x000fc80000000000 */
[----:B------:R-:W-:-:S07]  /*11340*/  IMAD.MOV.U32 R13, RZ, RZ, R49 ;  /* 0x000000ffff0d7224 */ /* 0x000fce00078e0031 */
[----:B------:R-:W-:Y:S05]  /*11350*/  WARPSYNC.COLLECTIVE R15, `(.L_x_2057) ;  /* 0x000000000f087348 */ /* 0x000fea0003c00000 */
[----:B------:R0:W1:Y:S02]  /*11360*/  SHFL.BFLY P6, R14, R13, R12, R11 ;  /* 0x0c00000c0d0e7389 */ /* 0x00006400000c000b */
[----:B01----:R-:W-:Y:S05]  /*11370*/  ENDCOLLECTIVE ;  /* 0x000000000000791b */ /* 0x003fea0003800000 */
.L_x_2057:
[----:B------:R-:W-:Y:S02]  /*11380*/  IMAD.MOV.U32 R12, RZ, RZ, 0x1 ;  /* 0x00000001ff0c7424 */ /* 0x000fe400078e00ff */
[----:B------:R-:W-:-:S05]  /*11390*/  FADD R50, R49, R14 ;  /* 0x0000000e31327221 */ /* 0x000fca0000000000 */
[----:B------:R-:W-:-:S07]  /*113a0*/  MOV R13, R50 ;  /* 0x00000032000d7202 */ /* 0x000fce0000000f00 */
[----:B------:R-:W-:Y:S05]  /*113b0*/  WARPSYNC.COLLECTIVE R15, `(.L_x_2058) ;  /* 0x000000000f087348 */ /* 0x000fea0003c00000 */
[----:B------:R0:W1:Y:S02]  /*113c0*/  SHFL.BFLY P6, R14, R13, R12, R11 ;  /* 0x0c00000c0d0e7389 */ /* 0x00006400000c000b */
[----:B01----:R-:W-:Y:S05]  /*113d0*/  ENDCOLLECTIVE ;  /* 0x000000000000791b */ /* 0x003fea0003800000 */
.L_x_2058:
[----:B------:R-:W-:Y:S05]  /*113e0*/  BRA `(.L_x_2059) ;  /* 0xffffffc800487947 */ /* 0x000fea000383ffff */
        .weak           $__internal_22_$__cuda_sm3x_div_rn_noftz_f32_slowpath
        .type           $__internal_22_$__cuda_sm3x_div_rn_noftz_f32_slowpath,@function
        .size           $__internal_22_$__cuda_sm3x_div_rn_noftz_f32_slowpath,(.L_x_37399 - $__internal_22_$__cuda_sm3x_div_rn_noftz_f32_slowpath)
$__internal_22_$__cuda_sm3x_div_rn_noftz_f32_slowpath:
[----:B------:R-:W-:Y:S01]  /*113f0*/  SHF.R.U32.HI R13, RZ, 0x17, R11 ;  /* 0x00000017ff0d7819 */ /* 0x000fe2000001160b */
[----:B------:R-:W-:Y:S01]  /*11400*/  BSSY.RECONVERGENT B1, `(.L_x_2060) ;  /* 0x0000064000017945 */ /* 0x000fe20003800200 */
[--C-:B------:R-:W-:Y:S01]  /*11410*/  SHF.R.U32.HI R52, RZ, 0x17, R18.reuse ;  /* 0x00000017ff347819 */ /* 0x100fe20000011612 */
        /* <DEDUP_REMOVED lines=29> */
[----:B------:R-:W-:Y:S02]  /*115f0*/  @P0 IMAD.MOV.U32 R48, RZ, RZ, RZ ;  /* 0x000000ffff300224 */ /* 0x000fe400078e00ff */
[----:B------:R-:W-:Y:S01]  /*11600*/  @!P0 FFMA R50, R18, 1.84467440737095516160e+19, RZ ;  /* 0x5f80000012328823 */ /* 0x000fe200000000ff */
[----:B------:R-:W-:-:S05]  /*11610*/  @!P0 IMAD.MOV.U32 R48, RZ, RZ, -0x40 ;  /* 0xffffffc0ff308424 */ /* 0x000fca00078e00ff */
[----:B------:R-:W-:-:S07]  /*11620*/  @!P1 IADD3 R48, PT, PT, R48, 0x40, RZ ;  /* 0x0000004030309810 */ /* 0x000fce0007ffe0ff */
.L_x_2061:
[----:B------:R-:W-:Y:S01]  /*11630*/  LEA R18, R13, 0xc0800000, 0x17 ;  /* 0xc08000000d127811 */ /* 0x000fe200078eb8ff */
[----:B------:R-:W-:Y:S01]  /*11640*/  VIADD R52, R52, 0xffffff81 ;  /* 0xffffff8134347836 */ /* 0x000fe20000000000 */
[----:B------:R-:W-:Y:S03]  /*11650*/  BSSY.RECONVERGENT B2, `(.L_x_2066) ;  /* 0x0000035000027945 */ /* 0x000fe60003800200 */
[----:B------:R-:W-:Y:S01]  /*11660*/  IMAD.IADD R56, R11, 0x1, -R18 ;  /* 0x000000010b387824 */ /* 0x000fe200078e0a12 */
[----:B------:R-:W-:-:S03]  /*11670*/  IADD3 R13, PT, PT, R52, 0x7f, -R13 ;  /* 0x0000007f340d7810 */ /* 0x000fc60007ffe80d */
[----:B------:R-:W0:Y:S01]  /*11680*/  MUFU.RCP R11, R56 ;  /* 0x00000038000b7308 */ /* 0x000e220000001000 */
[----:B------:R-:W-:-:S04]  /*11690*/  FADD.FTZ R54, -R56, -RZ ;  /* 0x800000ff38367221 */ /* 0x000fc80000010100 */
[----:B0-----:R-:W-:-:S04]  /*116a0*/  FFMA R18, R11, R54, 1 ;  /* 0x3f8000000b127423 */ /* 0x001fc80000000036 */
[----:B------:R-:W-:Y:S01]  /*116b0*/  FFMA R18, R11, R18, R11 ;  /* 0x000000120b127223 */ /* 0x000fe2000000000b */
[----:B------:R-:W-:-:S04]  /*116c0*/  IMAD R11, R52, -0x800000, R50 ;  /* 0xff800000340b7824 */ /* 0x000fc800078e0232 */
[----:B------:R-:W-:-:S04]  /*116d0*/  FFMA R65, R11, R18, RZ ;  /* 0x000000120b417223 */ /* 0x000fc800000000ff */
[----:B------:R-:W-:-:S04]  /*116e0*/  FFMA R50, R54, R65, R11 ;  /* 0x0000004136327223 */ /* 0x000fc8000000000b */
[----:B------:R-:W-:Y:S01]  /*116f0*/  FFMA R65, R18, R50, R65 ;  /* 0x0000003212417223 */ /* 0x000fe20000000041 */
[----:B------:R-:W-:-:S03]  /*11700*/  IADD3 R50, PT, PT, R13, R48, RZ ;  /* 0x000000300d327210 */ /* 0x000fc60007ffe0ff */
        /* <DEDUP_REMOVED lines=18> */
[----:B------:R-:W-:Y:S02]  /*11830*/  IADD3 R65, PT, PT, R48, 0x20, RZ ;  /* 0x0000002030417810 */ /* 0x000fe40007ffe0ff */
[----:B------:R-:W-:Y:S02]  /*11840*/  LOP3.LUT R50, R50, 0x7fffff, RZ, 0xc0, !PT ;  /* 0x007fffff32327812 */ /* 0x000fe400078ec0ff */
[----:B------:R-:W-:Y:S02]  /*11850*/  ISETP.NE.AND P2, PT, R48, RZ, PT ;  /* 0x000000ff3000720c */ /* 0x000fe40003f45270 */
        /* <DEDUP_REMOVED lines=12> */
[----:B------:R-:W-:-:S05]  /*11920*/  LOP3.LUT R18, R18, R13, RZ, 0xc0, !PT ;  /* 0x0000000d12127212 */ /* 0x000fca00078ec0ff */
[----:B------:R-:W-:-:S05]  /*11930*/  IMAD.IADD R18, R65, 0x1, R18 ;  /* 0x0000000141127824 */ /* 0x000fca00078e0212 */
[----:B------:R-:W-:Y:S01]  /*11940*/  LOP3.LUT R11, R18, R11, RZ, 0xfc, !PT ;  /* 0x0000000b120b7212 */ /* 0x000fe200078efcff */
[----:B------:R-:W-:Y:S06]  /*11950*/  BRA `(.L_x_2069) ;  /* 0x0000000000107947 */ /* 0x000fec0003800000 */
.L_x_2068:
[----:B------:R-:W-:-:S04]  /*11960*/  LOP3.LUT R11, R11, 0x80000000, RZ, 0xc0, !PT ;  /* 0x800000000b0b7812 */ /* 0x000fc800078ec0ff */
[----:B------:R-:W-:Y:S01]  /*11970*/  LOP3.LUT R11, R11, 0x7f800000, RZ, 0xfc, !PT ;  /* 0x7f8000000b0b7812 */ /* 0x000fe200078efcff */
[----:B------:R-:W-:Y:S06]  /*11980*/  BRA `(.L_x_2069) ;  /* 0x0000000000047947 */ /* 0x000fec0003800000 */
.L_x_2067:
[----:B------:R-:W-:-:S07]  /*11990*/  LEA R11, R50, R11, 0x17 ;  /* 0x0000000b320b7211 */ /* 0x000fce00078eb8ff */
.L_x_2069:
[----:B------:R-:W-:Y:S05]  /*119a0*/  BSYNC.RECONVERGENT B2 ;  /* 0x0000000000027941 */ /* 0x000fea0003800200 */
.L_x_2066:
[----:B------:R-:W-:Y:S05]  /*119b0*/  BRA `(.L_x_2070) ;  /* 0x0000000000207947 */ /* 0x000fea0003800000 */
.L_x_2065:
[----:B------:R-:W-:-:S04]  /*119c0*/  LOP3.LUT R11, R11, 0x80000000, R50, 0x48, !PT ;  /* 0x800000000b0b7812 */ /* 0x000fc800078e4832 */
[----:B------:R-:W-:Y:S01]  /*119d0*/  LOP3.LUT R11, R11, 0x7f800000, RZ, 0xfc, !PT ;  /* 0x7f8000000b0b7812 */ /* 0x000fe200078efcff */
[----:B------:R-:W-:Y:S06]  /*119e0*/  BRA `(.L_x_2070) ;  /* 0x0000000000147947 */ /* 0x000fec0003800000 */
.L_x_2064:
[----:B------:R-:W-:Y:S01]  /*119f0*/  LOP3.LUT R11, R11, 0x80000000, R50, 0x48, !PT ;  /* 0x800000000b0b7812 */ /* 0x000fe200078e4832 */
[----:B------:R-:W-:Y:S06]  /*11a00*/  BRA `(.L_x_2070) ;  /* 0x00000000000c7947 */ /* 0x000fec0003800000 */
.L_x_2063:
[----:B------:R-:W0:Y:S01]  /*11a10*/  MUFU.RSQ R11, -QNAN ;  /* 0xffc00000000b7908 */ /* 0x000e220000001400 */
[----:B------:R-:W-:Y:S05]  /*11a20*/  BRA `(.L_x_2070) ;  /* 0x0000000000047947 */ /* 0x000fea0003800000 */
.L_x_2062:
[----:B------:R-:W-:-:S07]  /*11a30*/  FADD.FTZ R11, R18, R11 ;  /* 0x0000000b120b7221 */ /* 0x000fce0000010000 */
.L_x_2070:
[----:B------:R-:W-:Y:S05]  /*11a40*/  BSYNC.RECONVERGENT B1 ;  /* 0x0000000000017941 */ /* 0x000fea0003800200 */
.L_x_2060:
[----:B------:R-:W-:-:S04]  /*11a50*/  IMAD.MOV.U32 R13, RZ, RZ, 0x0 ;  /* 0x00000000ff0d7424 */ /* 0x000fc800078e00ff */
[----:B0-----:R-:W-:Y:S05]  /*11a60*/  RET.REL.NODEC R12 `(_Z15SoftmaxWarpImplI22BroadcastScaleMaskLoadIffbLm4EiE11DirectStoreIffEfLi1ELi26ELi32ELi1ELb1EL9Algorithm0EEvT_T0_ll) ;  /* 0xfffffee40c647950 */ /* 0x001fea0003c3ffff */
.L_x_2071:
        /* <DEDUP_REMOVED lines=9> */
.L_x_37399:


//--------------------- .text._Z15SoftmaxWarpImplI22BroadcastScaleMaskLoadIffbLm4EiE11DirectStoreIffEfLi1ELi26ELi32ELi1ELb0EL9Algorithm0EEvT_T0_ll --------------------------
	.section	.text._Z15SoftmaxWarpImplI22BroadcastScaleMaskLoadIffbLm4EiE11DirectStoreIffEfLi1ELi26ELi32ELi1ELb0EL9Algorithm0EEvT_T0_ll,"ax",@progbits
	.align	128
        .global         _Z15SoftmaxWarpImplI22BroadcastScaleMaskLoadIffbLm4EiE11DirectStoreIffEfLi1ELi26ELi32ELi1ELb0EL9Algorithm0EEvT_T0_ll
        .type           _Z15SoftmaxWarpImplI22BroadcastScaleMaskLoadIffbLm4EiE11DirectStoreIffEfLi1ELi26ELi32ELi1ELb0EL9Algorithm0EEvT_T0_ll,@function
        .size           _Z15SoftmaxWarpImplI22BroadcastScaleMaskLoadIffbLm4EiE11DirectStoreIffEfLi1ELi26ELi32ELi1ELb0EL9Algorithm0EEvT_T0_ll,(.L_x_37400 - _Z15SoftmaxWarpImplI22BroadcastScaleMaskLoadIffbLm4EiE11DirectStoreIffEfLi1ELi26ELi32ELi1ELb0EL9Algorithm0EEvT_T0_ll)
        .other          _Z15SoftmaxWarpImplI22BroadcastScaleMaskLoadIffbLm4EiE11DirectStoreIffEfLi1ELi26ELi32ELi1ELb0EL9Algorithm0EEvT_T0_ll,@"STO_CUDA_ENTRY STV_DEFAULT"
_Z15SoftmaxWarpImplI22BroadcastScaleMaskLoadIffbLm4EiE11DirectStoreIffEfLi1ELi26ELi32ELi1ELb0EL9Algorithm0EEvT_T0_ll:
.text._Z15SoftmaxWarpImplI22BroadcastScaleMaskLoadIffbLm4EiE11DirectStoreIffEfLi1ELi26ELi32ELi1ELb0EL9Algorithm0EEvT_T0_ll:
        /* <DEDUP_REMOVED lines=29> */
.L_x_2072:
        /* <DEDUP_REMOVED lines=14> */
.L_x_2127:
        /* <DEDUP_REMOVED lines=8> */
[----:B------:R-:W-:Y:S02]  /*0330*/  LOP3.LUT R17, RZ, UR51, RZ, 0x33, !PT ;  /* 0x00000033ff117c12 */ /* 0x000fe4000f8e33ff */
[----:B------:R-:W-:-:S02]  /*0340*/  IABS R7, R4 ;  /* 0x0000000400077213 */ /* 0x000fc40000000000 */
[----:B------:R-:W-:-:S04]  /*0350*/  LOP3.LUT R11, R19, UR51, RZ, 0x3c, !PT ;  /* 0x00000033130b7c12 */ /* 0x000fc8000f8e3cff */
[----:B------:R-:W-:Y:S01]  /*0360*/  ISETP.GE.AND P0, PT, R11, RZ, PT ;  /* 0x000000ff0b00720c */ /* 0x000fe20003f06270 */
[----:B------:R-:W0:Y:S08]  /*0370*/  I2F.RP R0, UR11 ;  /* 0x0000000b00007d06 */ /* 0x000e300008209400 */
[----:B------:R-:W2:Y:S08]  /*0380*/  I2F.RP R3, UR10 ;  /* 0x0000000a00037d06 */ /* 0x000eb00008209400 */
[----:B0-----:R-:W0:Y:S08]  /*0390*/  MUFU.RCP R0, R0 ;  /* 0x0000000000007308 */ /* 0x001e300000001000 */
[----:B--2---:R-:W2:Y:S01]  /*03a0*/  MUFU.RCP R3, R3 ;  /* 0x0000000300037308 */ /* 0x004ea20000001000 */
[----:B0-----:R-:W-:Y:S01]  /*03b0*/  VIADD R2, R0, 0xffffffe ;  /* 0x0ffffffe00027836 */ /* 0x001fe20000000000 */
[----:B------:R-:W-:-:S04]  /*03c0*/  IADD3 R0, PT, PT, R19, 0x40, RZ ;  /* 0x0000004013007810 */ /* 0x000fc80007ffe0ff */
[----:B------:R-:W-:Y:S02]  /*03d0*/  IABS R9, R0 ;  /* 0x0000000000097213 */ /* 0x000fe40000000000 */
[----:B------:R-:W0:Y:S01]  /*03e0*/  F2I.FTZ.U32.TRUNC.NTZ R2, R2 ;  /* 0x0000000200027305 */ /* 0x000e22000021f000 */
[----:B--2---:R-:W-:-:S07]  /*03f0*/  IADD3 R5, PT, PT, R3, 0xffffffe, RZ ;  /* 0x0ffffffe03057810 */ /* 0x004fce0007ffe0ff */
[----:B------:R-:W2:Y:S01]  /*0400*/  F2I.FTZ.U32.TRUNC.NTZ R5, R5 ;  /* 0x0000000500057305 */ /* 0x000ea2000021f000 */
[----:B0-----:R-:W-:-:S13]  /*0410*/  R2UR UR5, R2 ;  /* 0x00000000020572ca */ /* 0x001fda00000e0000 */
[----:B------:R-:W-:-:S04]  /*0420*/  UIADD3 UR6, UPT, UPT, URZ, -UR5, URZ ;  /* 0x80000005ff067290 */ /* 0x000fc8000fffe0ff */
[----:B------:R-:W-:-:S04]  /*0430*/  UIMAD UR6, UR6, UR11, URZ ;  /* 0x0000000b060672a4 */ /* 0x000fc8000f8e02ff */
[----:B------:R-:W-:Y:S01]  /*0440*/  UIMAD.WIDE.U32 UR6, UR5, UR6, UR4 ;  /* 0x00000006050672a5 */ /* 0x000fe2000f8e0004 */
[----:B--2---:R-:W-:-:S05]  /*0450*/  R2UR UR5, R5 ;  /* 0x00000000050572ca */ /* 0x004fca00000e0000 */
[----:B------:R-:W-:-:S04]  /*0460*/  IMAD.HI.U32 R6, R7, UR7, RZ ;  /* 0x0000000707067c27 */ /* 0x000fc8000f8e00ff */
[----:B------:R-:W-:Y:S02]  /*0470*/  IMAD.MOV R2, RZ, RZ, -R6 ;  /* 0x000000ffff027224 */ /* 0x000fe400078e0a06 */
[----:B------:R-:W-:Y:S02]  /*0480*/  IMAD.HI.U32 R8, R9, UR7, RZ ;  /* 0x0000000709087c27 */ /* 0x000fe4000f8e00ff */
[----:B------:R-:W-:Y:S02]  /*0490*/  UIADD3 UR8, UPT, UPT, URZ, -UR5, URZ ;  /* 0x80000005ff087290 */ /* 0x000fe4000fffe0ff */
[----:B------:R-:W-:Y:S01]  /*04a0*/  IMAD R7, R2, UR11, R7 ;  /* 0x0000000b02077c24 */ /* 0x000fe2000f8e0207 */
[----:B------:R-:W-:Y:S01]  /*04b0*/  IABS R2, UR53 ;  /* 0x0000003500027c13 */ /* 0x000fe20008000000 */
[----:B------:R-:W-:Y:S01]  /*04c0*/  IMAD.MOV R10, RZ, RZ, -R8 ;  /* 0x000000ffff0a7224 */ /* 0x000fe200078e0a08 */
[----:B------:R-:W-:Y:S02]  /*04d0*/  UIMAD UR8, UR8, UR10, URZ ;  /* 0x0000000a080872a4 */ /* 0x000fe4000f8e02ff */
[----:B------:R-:W-:Y:S01]  /*04e0*/  ISETP.LT.U32.AND P4, PT, R7, UR11, PT ;  /* 0x0000000b07007c0c */ /* 0x000fe2000bf81070 */
[----:B------:R-:W-:Y:S01]  /*04f0*/  IMAD R9, R10, UR11, R9 ;  /* 0x0000000b0a097c24 */ /* 0x000fe2000f8e0209 */
[----:B------:R-:W-:Y:S01]  /*0500*/  IABS R10, R19 ;  /* 0x00000013000a7213 */ /* 0x000fe20000000000 */
[----:B------:R-:W-:Y:S01]  /*0510*/  IMAD.MOV.U32 R3, RZ, RZ, R2 ;  /* 0x000000ffff037224 */ /* 0x000fe200078e0002 */
[----:B------:R-:W-:Y:S01]  /*0520*/  UIMAD.WIDE.U32 UR8, UR5, UR8, UR4 ;  /* 0x00000008050872a5 */ /* 0x000fe2000f8e0004 */
[----:B-1----:R-:W-:-:S02]  /*0530*/  R2UR UR4, R32 ;  /* 0x00000000200472ca */ /* 0x002fc400000e0000 */
[----:B------:R-:W-:Y:S01]  /*0540*/  ISETP.LT.U32.AND P5, PT, R9, UR11, PT ;  /* 0x0000000b09007c0c */ /* 0x000fe2000bfa1070 */
[----:B------:R-:W-:Y:S01]  /*0550*/  IMAD.HI.U32 R2, R10, UR7, RZ ;  /* 0x000000070a027c27 */ /* 0x000fe2000f8e00ff */
[----:B------:R-:W-:Y:S02]  /*0560*/  R2UR UR12, R3 ;  /* 0x00000000030c72ca */ /* 0x000fe400000e0000 */
[----:B------:R-:W-:Y:S02]  /*0570*/  R2UR UR5, R33 ;  /* 0x00000000210572ca */ /* 0x000fe400000e0000 */
[----:B------:R-:W-:Y:S01]  /*0580*/  @!P4 VIADD R7, R7, -UR11 ;  /* 0x8000000b0707cc36 */ /* 0x000fe20008000000 */
[----:B------:R-:W-:Y:S01]  /*0590*/  IADD3 R3, PT, PT, -R2, RZ, RZ ;  /* 0x000000ff02037210 */ /* 0x000fe20007ffe1ff */
[----:B------:R-:W-:-:S03]  /*05a0*/  @!P4 VIADD R6, R6, 0x1 ;  /* 0x000000010606c836 */ /* 0x000fc60000000000 */
[----:B------:R-:W-:Y:S01]  /*05b0*/  ISETP.GE.U32.AND P6, PT, R7, UR11, PT ;  /* 0x0000000b07007c0c */ /* 0x000fe2000bfc6070 */
[----:B------:R-:W-:Y:S01]  /*05c0*/  IMAD R3, R3, UR11, R10 ;  /* 0x0000000b03037c24 */ /* 0x000fe2000f8e020a */
[----:B------:R-:W-:Y:S01]  /*05d0*/  LOP3.LUT R7, R4, UR51, RZ, 0x3c, !PT ;  /* 0x0000003304077c12 */ /* 0x000fe2000f8e3cff */
[----:B------:R-:W-:Y:S01]  /*05e0*/  @!P5 VIADD R9, R9, -UR11 ;  /* 0x8000000b0909dc36 */ /* 0x000fe20008000000 */
[----:B------:R-:W0:Y:S01]  /*05f0*/  I2F.RP R18, UR12 ;  /* 0x0000000c00127d06 */ /* 0x000e220008209400 */
[----:B------:R-:W-:Y:S01]  /*0600*/  @!P5 VIADD R8, R8, 0x1 ;  /* 0x000000010808d836 */ /* 0x000fe20000000000 */
[----:B------:R-:W-:Y:S02]  /*0610*/  ISETP.GE.AND P2, PT, R7, RZ, PT ;  /* 0x000000ff0700720c */ /* 0x000fe40003f46270 */
[----:B------:R-:W-:Y:S02]  /*0620*/  ISETP.LT.U32.AND P3, PT, R3, UR11, PT ;  /* 0x0000000b03007c0c */ /* 0x000fe4000bf61070 */
[----:B------:R-:W-:-:S02]  /*0630*/  ISETP.GE.U32.AND P1, PT, R9, UR11, PT ;  /* 0x0000000b09007c0c */ /* 0x000fc4000bf26070 */
[----:B------:R-:W-:Y:S02]  /*0640*/  LOP3.LUT R7, R0, UR51, RZ, 0x3c, !PT ;  /* 0x0000003300077c12 */ /* 0x000fe4000f8e3cff */
[----:B------:R-:W-:Y:S02]  /*0650*/  @P6 IADD3 R6, PT, PT, R6, 0x1, RZ ;  /* 0x0000000106066810 */ /* 0x000fe40007ffe0ff */
[----:B------:R-:W-:Y:S02]  /*0660*/  ISETP.GE.AND P4, PT, R7, RZ, PT ;  /* 0x000000ff0700720c */ /* 0x000fe40003f86270 */
[----:B------:R-:W-:Y:S01]  /*0670*/  ISETP.NE.AND P6, PT, RZ, UR51, PT ;  /* 0x00000033ff007c0c */ /* 0x000fe2000bfc5270 */
[----:B------:R-:W-:Y:S01]  /*0680*/  @!P2 IMAD.MOV R6, RZ, RZ, -R6 ;  /* 0x000000ffff06a224 */ /* 0x000fe200078e0a06 */
[----:B------:R-:W-:Y:S01]  /*0690*/  IABS R9, R13 ;  /* 0x0000000d00097213 */ /* 0x000fe20000000000 */
[----:B------:R-:W-:Y:S01]  /*06a0*/  @!P3 VIADD R2, R2, 0x1 ;  /* 0x000000010202b836 */ /* 0x000fe20000000000 */
[----:B------:R-:W-:Y:S01]  /*06b0*/  @!P3 IADD3 R3, PT, PT, R3, -UR11, RZ ;  /* 0x8000000b0303bc10 */ /* 0x000fe2000fffe0ff */
[----:B------:R-:W-:Y:S01]  /*06c0*/  @P1 VIADD R8, R8, 0x1 ;  /* 0x0000000108081836 */ /* 0x000fe20000000000 */
[----:B------:R-:W-:Y:S01]  /*06d0*/  SEL R16, R17, R6, !P6 ;  /* 0x0000000611107207 */ /* 0x000fe20007000000 */
[----:B0-----:R-:W0:Y:S01]  /*06e0*/  MUFU.RCP R18, R18 ;  /* 0x0000001200127308 */ /* 0x001e220000001000 */
[----:B------:R-:W-:-:S02]  /*06f0*/  ISETP.GE.U32.AND P1, PT, R3, UR11, PT ;  /* 0x0000000b03007c0c */ /* 0x000fc4000bf26070 */
[----:B------:R-:W-:Y:S01]  /*0700*/  MOV R5, R9 ;  /* 0x0000000900057202 */ /* 0x000fe20000000f00 */
[----:B------:R-:W-:Y:S01]  /*0710*/  @!P4 IMAD.MOV R8, RZ, RZ, -R8 ;  /* 0x000000ffff08c224 */ /* 0x000fe200078e0a08 */
[----:B------:R-:W-:Y:S02]  /*0720*/  IADD3 R25, PT, PT, -R16, RZ, RZ ;  /* 0x000000ff10197210 */ /* 0x000fe40007ffe1ff */
[----:B------:R-:W-:Y:S01]  /*0730*/  LOP3.LUT R6, R13, UR51, RZ, 0x3c, !PT ;  /* 0x000000330d067c12 */ /* 0x000fe2000f8e3cff */
[----:B------:R-:W-:Y:S01]  /*0740*/  IMAD.HI.U32 R23, R5, UR7, RZ ;  /* 0x0000000705177c27 */ /* 0x000fe2000f8e00ff */
[----:B------:R-:W-:Y:S02]  /*0750*/  SEL R15, R17, R8, !P6 ;  /* 0x00000008110f7207 */ /* 0x000fe40007000000 */
[----:B------:R-:W-:Y:S01]  /*0760*/  SHF.R.S64 R8, RZ, 0x1e, R19 ;  /* 0x0000001eff087819 */ /* 0x000fe20000001013 */
[----:B------:R-:W-:Y:S01]  /*0770*/  IMAD R25, R25, UR51, R4 ;  /* 0x0000003319197c24 */ /* 0x000fe2000f8e0204 */
[----:B------:R-:W-:Y:S01]  /*0780*/  ISETP.GE.AND P5, PT, R6, RZ, PT ;  /* 0x000000ff0600720c */ /* 0x000fe20003fa6270 */
[----:B------:R-:W-:Y:S01]  /*0790*/  IMAD.MOV R10, RZ, RZ, -R23 ;  /* 0x000000ffff0a7224 */ /* 0x000fe200078e0a17 */
[----:B------:R-:W-:Y:S01]  /*07a0*/  @P1 IADD3 R2, PT, PT, R2, 0x1, RZ ;  /* 0x0000000102021810 */ /* 0x000fe20007ffe0ff */
[----:B------:R-:W-:Y:S01]  /*07b0*/  IMAD.MOV R3, RZ, RZ, -R15 ;  /* 0x000000ffff037224 */ /* 0x000fe200078e0a0f */
[----:B------:R-:W-:Y:S01]  /*07c0*/  IABS R11, R25 ;  /* 0x00000019000b7213 */ /* 0x000fe20000000000 */
[----:B------:R-:W-:Y:S01]  /*07d0*/  IMAD R5, R10, UR11, R5 ;  /* 0x0000000b0a057c24 */ /* 0x000fe2000f8e0205 */
[----:B------:R-:W-:Y:S01]  /*07e0*/  IADD3 R8, P4, PT, R8, UR40, RZ ;  /* 0x0000002808087c10 */ /* 0x000fe2000ff9e0ff */
[----:B------:R-:W-:-:S02]  /*07f0*/  @!P0 IMAD.MOV R2, RZ, RZ, -R2 ;  /* 0x000000ffff028224 */ /* 0x000fc400078e0a02 */
[----:B------:R-:W-:Y:S01]  /*0800*/  IMAD R22, R3, UR51, R0 ;  /* 0x0000003303167c24 */ /* 0x000fe2000f8e0200 */
[----:B------:R-:W-:Y:S01]  /*0810*/  ISETP.LT.U32.AND P2, PT, R5, UR11, PT ;  /* 0x0000000b05007c0c */ /* 0x000fe2000bf41070 */
[----:B------:R-:W-:Y:S01]  /*0820*/  IMAD.HI.U32 R20, R11, UR9, RZ ;  /* 0x000000090b147c27 */ /* 0x000fe2000f8e00ff */
[----:B------:R-:W-:Y:S02]  /*0830*/  SEL R3, R17, R2, !P6 ;  /* 0x0000000211037207 */ /* 0x000fe40007000000 */
[----:B------:R-:W-:Y:S01]  /*0840*/  IABS R21, R22 ;  /* 0x0000001600157213 */ /* 0x000fe20000000000 */
[----:B------:R-:W-:Y:S01]  /*0850*/  IMAD.MOV R2, RZ, RZ, -R20 ;  /* 0x000000ffff027224 */ /* 0x000fe200078e0a14 */
[C---:B------:R-:W-:Y:S01]  /*0860*/  LEA.HI.X.SX32 R9, R19.reuse, UR41, 0x2, P4 ;  /* 0x0000002913097c11 */ /* 0x040fe2000a0f16ff */
[----:B------:R-:W-:Y:S01]  /*0870*/  VIADD R10, R19, 0x80 ;  /* 0x00000080130a7836 */ /* 0x000fe20000000000 */
[----:B------:R-:W-:Y:S01]  /*0880*/  IADD3 R24, PT, PT, -R3, RZ, RZ ;  /* 0x000000ff03187210 */ /* 0x000fe20007ffe1ff */
[----:B------:R-:W-:-:S02]  /*0890*/  IMAD R11, R2, UR10, R11 ;  /* 0x0000000a020b7c24 */ /* 0x000fc4000f8e020b */
[----:B------:R-:W-:Y:S01]  /*08a0*/  IMAD.HI.U32 R12, R21, UR9, RZ ;  /* 0x00000009150c7c27 */ /* 0x000fe2000f8e00ff */
[----:B------:R-:W-:Y:S01]  /*08b0*/  LOP3.LUT R7, R10, UR51, RZ, 0x3c, !PT ;  /* 0x000000330a077c12 */ /* 0x000fe2000f8e3cff */
[----:B------:R1:W2:Y:S01]  /*08c0*/  LDG.E R8, desc[UR4][R8.64] ;  /* 0x0000000408087981 */ /* 0x0002a2000c1e1900 */
[----:B------:R-:W-:Y:S01]  /*08d0*/  @!P2 IADD3 R5, PT, PT, R5, -UR11, RZ ;  /* 0x8000000b0505ac10 */ /* 0x000fe2000fffe0ff */
[----:B------:R-:W-:Y:S01]  /*08e0*/  IMAD.MOV R6, RZ, RZ, -R12 ;  /* 0x000000ffff067224 */ /* 0x000fe200078e0a0c */
[----:B------:R-:W-:Y:S01]  /*08f0*/  ISETP.LT.U32.AND P4, PT, R11, UR10, PT ;  /* 0x0000000a0b007c0c */ /* 0x000fe2000bf81070 */
[----:B------:R-:W-:Y:S01]  /*0900*/  @!P2 VIADD R23, R23, 0x1 ;  /* 0x000000011717a836 */ /* 0x000fe20000000000 */
[----:B------:R-:W-:Y:S01]  /*0910*/  ISETP.GE.U32.AND P0, PT, R5, UR11, PT ;  /* 0x0000000b05007c0c */ /* 0x000fe2000bf06070 */
[----:B------:R-:W-:Y:S01]  /*0920*/  IMAD R21, R6, UR10, R21 ;  /* 0x0000000a06157c24 */ /* 0x000fe2000f8e0215 */
[----:B------:R-:W-:Y:S01]  /*0930*/  SHF.R.S64 R6, RZ, 0x1e, R4 ;  /* 0x0000001eff067819 */ /* 0x000fe20000001004 */
[----:B------:R-:W-:Y:S01]  /*0940*/  IMAD R24, R24, UR51, R19 ;  /* 0x0000003318187c24 */ /* 0x000fe2000f8e0213 */
[----:B------:R-:W-:Y:S01]  /*0950*/  SHF.R.S64 R5, RZ, 0x1e, R0 ;  /* 0x0000001eff057819 */ /* 0x000fe20000001000 */
[----:B------:R-:W-:Y:S01]  /*0960*/  VIADD R2, R19, 0xa0 ;  /* 0x000000a013027836 */ /* 0x000fe20000000000 */
[----:B------:R-:W-:-:S02]  /*0970*/  ISETP.LT.U32.AND P2, PT, R21, UR10, PT ;  /* 0x0000000a15007c0c */ /* 0x000fc4000bf41070 */
[----:B------:R-:W-:Y:S02]  /*0980*/  IABS R26, R24 ;  /* 0x00000018001a7213 */ /* 0x000fe40000000000 */
[----:B------:R-:W-:Y:S01]  /*0990*/  IADD3 R6, P3, PT, R6, UR40, RZ ;  /* 0x0000002806067c10 */ /* 0x000fe2000ff7e0ff */
[----:B------:R-:W-:Y:S01]  /*09a0*/  @!P4 VIADD R11, R11, -UR10 ;  /* 0x8000000a0b0bcc36 */ /* 0x000fe20008000000 */
[----:B------:R-:W-:Y:S01]  /*09b0*/  ISETP.GE.AND P1, PT, R7, RZ, PT ;  /* 0x000000ff0700720c */ /* 0x000fe20003f26270 */
[----:B------:R-:W-:Y:S01]  /*09c0*/  @P0 VIADD R23, R23, 0x1 ;  /* 0x0000000117170836 */ /* 0x000fe20000000000 */
[----:B------:R-:W-:Y:S01]  /*09d0*/  LEA.HI.X.SX32 R7, R4, UR41, 0x2, P3 ;  /* 0x0000002904077c11 */ /* 0x000fe200098f16ff */
[----:B------:R-:W-:Y:S01]  /*09e0*/  IMAD.HI.U32 R14, R26, UR9, RZ ;  /* 0x000000091a0e7c27 */ /* 0x000fe2000f8e00ff */
[----:B------:R-:W-:Y:S02]  /*09f0*/  ISETP.GE.U32.AND P0, PT, R11, UR10, PT ;  /* 0x0000000a0b007c0c */ /* 0x000fe4000bf06070 */
[----:B------:R-:W-:Y:S01]  /*0a00*/  IADD3 R4, P3, PT, R5, UR40, RZ ;  /* 0x0000002805047c10 */ /* 0x000fe2000ff7e0ff */
[----:B------:R-:W-:Y:S01]  /*0a10*/  @!P2 VIADD R21, R21, -UR10 ;  /* 0x8000000a1515ac36 */ /* 0x000fe20008000000 */
[----:B------:R-:W-:-:S02]  /*0a20*/  IADD3 R27, PT, PT, -R14, RZ, RZ ;  /* 0x000000ff0e1b7210 */ /* 0x000fc40007ffe1ff */
[----:B------:R-:W-:Y:S02]  /*0a30*/  @!P4 IADD3 R20, PT, PT, R20, 0x1, RZ ;  /* 0x000000011414c810 */ /* 0x000fe40007ffe0ff */
[----:B------:R-:W-:Y:S02]  /*0a40*/  @!P5 IADD3 R23, PT, PT, -R23, RZ, RZ ;  /* 0x000000ff1717d210 */ /* 0x000fe40007ffe1ff */
[----:B------:R-:W-:Y:S02]  /*0a50*/  ISETP.GE.U32.AND P4, PT, R21, UR10, PT ;  /* 0x0000000a15007c0c */ /* 0x000fe4000bf86070 */
[----:B------:R-:W-:Y:S01]  /*0a60*/  LEA.HI.X.SX32 R5, R0, UR41, 0x2, P3 ;  /* 0x0000002900057c11 */ /* 0x000fe200098f16ff */
[----:B------:R-:W-:Y:S01]  /*0a70*/  IMAD R0, R27, UR10, R26 ;  /* 0x0000000a1b007c24 */ /* 0x000fe2000f8e021a */
[----:B------:R-:W-:Y:S01]  /*0a80*/  LOP3.LUT R21, R25, UR52, RZ, 0x3c, !PT ;  /* 0x0000003419157c12 */ /* 0x000fe2000f8e3cff */
[----:B------:R-:W-:Y:S01]  /*0a90*/  @P0 VIADD R20, R20, 0x1 ;  /* 0x0000000114140836 */ /* 0x000fe20000000000 */
[----:B------:R-:W-:-:S02]  /*0aa0*/  IABS R29, R10 ;  /* 0x0000000a001d7213 */ /* 0x000fc40000000000 */
[----:B------:R-:W-:Y:S02]  /*0ab0*/  LOP3.LUT R28, R2, UR51, RZ, 0x3c, !PT ;  /* 0x00000033021c7c12 */ /* 0x000fe4000f8e3cff */
[----:B------:R-:W-:Y:S01]  /*0ac0*/  SEL R11, R17, R23, !P6 ;  /* 0x00000017110b7207 */ /* 0x000fe20007000000 */
[----:B------:R-:W-:Y:S01]  /*0ad0*/  IMAD.HI.U32 R27, R29, UR7, RZ ;  /* 0x000000071d1b7c27 */ /* 0x000fe2000f8e00ff */
[----:B------:R-:W-:Y:S02]  /*0ae0*/  ISETP.GE.AND P0, PT, R21, RZ, PT ;  /* 0x000000ff1500720c */ /* 0x000fe40003f06270 */
[----:B------:R-:W-:Y:S02]  /*0af0*/  ISETP.LT.U32.AND P5, PT, R0, UR10, PT ;  /* 0x0000000a00007c0c */ /* 0x000fe4000bfa1070 */
[----:B------:R-:W-:Y:S01]  /*0b00*/  ISETP.GE.AND P3, PT, R28, RZ, PT ;  /* 0x000000ff1c00720c */ /* 0x000fe20003f66270 */
[----:B------:R-:W-:Y:S02]  /*0b10*/  IMAD.MOV R28, RZ, RZ, -R11 ;  /* 0x000000ffff1c7224 */ /* 0x000fe400078e0a0b */
[----:B------:R-:W-:-:S02]  /*0b20*/  IMAD.MOV R26, RZ, RZ, -R27 ;  /* 0x000000ffff1a7224 */ /* 0x000fc400078e0a1b */
[----:B------:R-:W-:Y:S01]  /*0b30*/  IMAD R23, R28, UR51, R13 ;  /* 0x000000331c177c24 */ /* 0x000fe2000f8e020d */
[----:B-1----:R-:W-:Y:S01]  /*0b40*/  LOP3.LUT R9, R22, UR52, RZ, 0x3c, !PT ;  /* 0x0000003416097c12 */ /* 0x002fe2000f8e3cff */
[----:B------:R-:W-:Y:S02]  /*0b50*/  IMAD.MOV.U32 R28, RZ, RZ, R20 ;  /* 0x000000ffff1c7224 */ /* 0x000fe400078e0014 */
[----:B------:R-:W-:Y:S02]  /*0b60*/  IMAD R26, R26, UR11, R29 ;  /* 0x0000000b1a1a7c24 */ /* 0x000fe4000f8e021d */
[----:B------:R-:W-:Y:S02]  /*0b70*/  @!P2 VIADD R12, R12, 0x1 ;  /* 0x000000010c0ca836 */ /* 0x000fe40000000000 */
[----:B------:R-:W-:Y:S01]  /*0b80*/  @!P0 IMAD.MOV R28, RZ, RZ, -R28 ;  /* 0x000000ffff1c8224 */ /* 0x000fe200078e0a1c */
[----:B------:R-:W-:Y:S01]  /*0b90*/  ISETP.GE.AND P0, PT, R9, RZ, PT ;  /* 0x000000ff0900720c */ /* 0x000fe20003f06270 */
[----:B------:R-:W-:Y:S01]  /*0ba0*/  @!P5 VIADD R0, R0, -UR10 ;  /* 0x8000000a0000dc36 */ /* 0x000fe20008000000 */
[----:B------:R-:W-:-:S02]  /*0bb0*/  IABS R21, R23 ;  /* 0x0000001700157213 */ /* 0x000fc40000000000 */
[----:B0-----:R-:W-:Y:S02]  /*0bc0*/  IADD3 R18, PT, PT, R18, 0xffffffe, RZ ;  /* 0x0ffffffe12127810 */ /* 0x001fe40007ffe0ff */
[----:B------:R-:W-:Y:S02]  /*0bd0*/  ISETP.LT.U32.AND P2, PT, R26, UR11, PT ;  /* 0x0000000b1a007c0c */ /* 0x000fe4000bf41070 */
[----:B------:R-:W-:Y:S01]  /*0be0*/  @P4 IADD3 R12, PT, PT, R12, 0x1, RZ ;  /* 0x000000010c0c4810 */ /* 0x000fe20007ffe0ff */
[----:B------:R0:W1:Y:S01]  /*0bf0*/  F2I.FTZ.U32.TRUNC.NTZ R29, R18 ;  /* 0x00000012001d7305 */ /* 0x000062000021f000 */
[----:B------:R-:W-:Y:S01]  /*0c00*/  ISETP.GE.U32.AND P4, PT, R0, UR10, PT ;  /* 0x0000000a00007c0c */ /* 0x000fe2000bf86070 */
[----:B------:R-:W-:Y:S01]  /*0c10*/  IMAD.HI.U32 R20, R21, UR9, RZ ;  /* 0x0000000915147c27 */ /* 0x000fe2000f8e00ff */
[----:B------:R-:W-:Y:S01]  /*0c20*/  LOP3.LUT R9, R24, UR52, RZ, 0x3c, !PT ;  /* 0x0000003418097c12 */ /* 0x000fe2000f8e3cff */
[----:B------:R3:W4:Y:S02]  /*0c30*/  LDG.E R0, desc[UR4][R6.64] ;  /* 0x0000000406007981 */ /* 0x000724000c1e1900 */
[----:B------:R-:W-:Y:S01]  /*0c40*/  IMAD.MOV.U32 R30, RZ, RZ, R12 ;  /* 0x000000ffff1e7224 */ /* 0x000fe200078e000c */
[----:B------:R-:W-:Y:S01]  /*0c50*/  SHF.R.S64 R12, RZ, 0x1e, R13 ;  /* 0x0000001eff0c7819 */ /* 0x000fe2000000100d */
[----:B------:R-:W-:Y:S01]  /*0c60*/  @!P5 VIADD R14, R14, 0x1 ;  /* 0x000000010e0ed836 */ /* 0x000fe20000000000 */
[----:B------:R-:W-:Y:S01]  /*0c70*/  ISETP.GE.AND P5, PT, R9, RZ, PT ;  /* 0x000000ff0900720c */ /* 0x000fe20003fa6270 */
[----:B0-----:R-:W-:-:S02]  /*0c80*/  IMAD.MOV R18, RZ, RZ, -R20 ;  /* 0x000000ffff127224 */ /* 0x001fc400078e0a14 */
[----:B------:R-:W-:Y:S01]  /*0c90*/  @!P0 IMAD.MOV R30, RZ, RZ, -R30 ;  /* 0x000000ffff1e8224 */ /* 0x000fe200078e0a1e */
[----:B------:R-:W-:Y:S01]  /*0ca0*/  IADD3 R12, P0, PT, R12, UR40, RZ ;  /* 0x000000280c0c7c10 */ /* 0x000fe2000ff1e0ff */
[----:B---3--:R-:W-:Y:S01]  /*0cb0*/  IMAD R6, R18, UR10, R21 ;  /* 0x0000000a12067c24 */ /* 0x008fe2000f8e0215 */
[----:B------:R-:W-:Y:S02]  /*0cc0*/  @!P2 IADD3 R26, PT, PT, R26, -UR11, RZ ;  /* 0x8000000b1a1aac10 */ /* 0x000fe4000fffe0ff */
[----:B------:R-:W-:Y:S02]  /*0cd0*/  IABS R21, R2 ;  /* 0x0000000200157213 */ /* 0x000fe40000000000 */
[----:B------:R-:W-:Y:S02]  /*0ce0*/  LEA.HI.X.SX32 R13, R13, UR41, 0x2, P0 ;  /* 0x000000290d0d7c11 */ /* 0x000fe400080f16ff */
[----:B------:R-:W-:Y:S02]  /*0cf0*/  @P4 IADD3 R14, PT, PT, R14, 0x1, RZ ;  /* 0x000000010e0e4810 */ /* 0x000fe40007ffe0ff */
[----:B------:R-:W-:-:S02]  /*0d00*/  ISETP.LT.U32.AND P0, PT, R6, UR10, PT ;  /* 0x0000000a06007c0c */ /* 0x000fc4000bf01070 */
[----:B------:R-:W-:Y:S01]  /*0d10*/  ISETP.GE.U32.AND P4, PT, R26, UR11, PT ;  /* 0x0000000b1a007c0c */ /* 0x000fe2000bf86070 */
[----:B------:R-:W-:Y:S01]  /*0d20*/  IMAD.HI.U32 R26, R21, UR7, RZ ;  /* 0x00000007151a7c27 */ /* 0x000fe2000f8e00ff */
[----:B-1----:R-:W-:Y:S02]  /*0d30*/  R2UR UR5, R29 ;  /* 0x000000001d0572ca */ /* 0x002fe400000e0000 */
[----:B------:R-:W-:Y:S01]  /*0d40*/  @!P5 IADD3 R14, PT, PT, -R14, RZ, RZ ;  /* 0x000000ff0e0ed210 */ /* 0x000fe20007ffe1ff */
[----:B------:R-:W-:Y:S01]  /*0d50*/  IMAD.MOV R18, RZ, RZ, -R26 ;  /* 0x000000ffff127224 */ /* 0x000fe200078e0a1a */
[----:B------:R-:W-:Y:S02]  /*0d60*/  ISETP.NE.AND P5, PT, RZ, UR52, PT ;  /* 0x00000034ff007c0c */ /* 0x000fe4000bfa5270 */
[----:B------:R-:W-:Y:S01]  /*0d70*/  LOP3.LUT R7, RZ, UR52, RZ, 0x33, !PT ;  /* 0x00000034ff077c12 */ /* 0x000fe2000f8e33ff */
[----:B------:R-:W-:Y:S01]  /*0d80*/  IMAD R21, R18, UR11, R21 ;  /* 0x0000000b12157c24 */ /* 0x000fe2000f8e0215 */
[----:B------:R-:W-:-:S02]  /*0d90*/  R2UR UR14, R32 ;  /* 0x00000000200e72ca */ /* 0x000fc400000e0000 */
[----:B------:R-:W-:Y:S02]  /*0da0*/  R2UR UR15, R33 ;  /* 0x00000000210f72ca */ /* 0x000fe400000e0000 */
[----:B------:R-:W-:Y:S01]  /*0db0*/  SEL R14, R7, R14, !P5 ;  /* 0x0000000e070e7207 */ /* 0x000fe20006800000 */
[----:B------:R-:W-:Y:S01]  /*0dc0*/  @!P0 VIADD R6, R6, -UR10 ;  /* 0x8000000a06068c36 */ /* 0x000fe20008000000 */
[----:B------:R-:W-:Y:S01]  /*0dd0*/  @!P2 IADD3 R27, PT, PT, R27, 0x1, RZ ;  /* 0x000000011b1ba810 */ /* 0x000fe20007ffe0ff */
[----:B------:R-:W-:Y:S01]  /*0de0*/  UIADD3 UR6, UPT, UPT, URZ, -UR5, URZ ;  /* 0x80000005ff067290 */ /* 0x000fe2000fffe0ff */
[----:B------:R-:W-:Y:S01]  /*0df0*/  ISETP.LT.U32.AND P2, PT, R21, UR11, PT ;  /* 0x0000000b15007c0c */ /* 0x000fe2000bf41070 */
[----:B------:R-:W-:Y:S01]  /*0e00*/  IMAD.MOV R29, RZ, RZ, -R14 ;  /* 0x000000ffff1d7224 */ /* 0x000fe200078e0a0e */
[----:B------:R-:W-:Y:S01]  /*0e10*/  SEL R18, R7, R28, !P5 ;  /* 0x0000001c07127207 */ /* 0x000fe20006800000 */
[----:B------:R-:W-:Y:S01]  /*0e20*/  @P4 VIADD R27, R27, 0x1 ;  /* 0x000000011b1b4836 */ /* 0x000fe20000000000 */
[----:B------:R-:W-:Y:S01]  /*0e30*/  ISETP.GE.U32.AND P4, PT, R6, UR10, PT ;  /* 0x0000000a06007c0c */ /* 0x000fe2000bf86070 */
[----:B------:R-:W-:Y:S01]  /*0e40*/  IMAD R24, R29, UR52, R24 ;  /* 0x000000341d187c24 */ /* 0x000fe2000f8e0218 */
[----:B------:R-:W-:Y:S01]  /*0e50*/  UIMAD UR6, UR6, UR12, URZ ;  /* 0x0000000c060672a4 */ /* 0x000fe2000f8e02ff */
[----:B------:R0:W3:Y:S01]  /*0e60*/  LDG.E R9, desc[UR14][R4.64] ;  /* 0x0000000e04097981 */ /* 0x0000e2000c1e1900 */
[----:B------:R-:W-:Y:S01]  /*0e70*/  UMOV UR4, URZ ;  /* 0x000000ff00047c82 */ /* 0x000fe20008000000 */
[----:B------:R-:W-:Y:S01]  /*0e80*/  @!P1 IMAD.MOV R27, RZ, RZ, -R27 ;  /* 0x000000ffff1b9224 */ /* 0x000fe200078e0a1b */
[----:B------:R-:W-:Y:S01]  /*0e90*/  UIMAD.WIDE.U32 UR4, UR5, UR6, UR4 ;  /* 0x00000006050472a5 */ /* 0x000fe2000f8e0004 */
[----:B------:R-:W-:Y:S01]  /*0ea0*/  IMAD.MOV R34, RZ, RZ, -R18 ;  /* 0x000000ffff227224 */ /* 0x000fe200078e0a12 */
[----:B------:R-:W-:Y:S01]  /*0eb0*/  IABS R29, R24 ;  /* 0x00000018001d7213 */ /* 0x000fe20000000000 */
[----:B------:R-:W-:Y:S01]  /*0ec0*/  @!P0 VIADD R20, R20, 0x1 ;  /* 0x0000000114148836 */ /* 0x000fe20000000000 */
[----:B------:R1:W5:Y:S01]  /*0ed0*/  LDG.E R12, desc[UR14][R12.64] ;  /* 0x0000000e0c0c7981 */ /* 0x000362000c1e1900 */
[----:B0-----:R-:W-:Y:S01]  /*0ee0*/  LOP3.LUT R5, R23, UR52, RZ, 0x3c, !PT ;  /* 0x0000003417057c12 */ /* 0x001fe2000f8e3cff */
[----:B------:R-:W-:Y:S01]  /*0ef0*/  IMAD R25, R34, UR52, R25 ;  /* 0x0000003422197c24 */ /* 0x000fe2000f8e0219 */
[----:B------:R-:W-:-:S02]  /*0f00*/  @!P2 IADD3 R21, PT, PT, R21, -UR11, RZ ;  /* 0x8000000b1515ac10 */ /* 0x000fc4000fffe0ff */
[----:B------:R-:W-:Y:S01]  /*0f10*/  ISETP.GE.AND P0, PT, R5, RZ, PT ;  /* 0x000000ff0500720c */ /* 0x000fe20003f06270 */
[----:B------:R-:W-:Y:S01]  /*0f20*/  IMAD.HI.U32 R28, R29, UR5, RZ ;  /* 0x000000051d1c7c27 */ /* 0x000fe2000f8e00ff */
[----:B------:R-:W-:Y:S02]  /*0f30*/  SEL R6, R17, R27, !P6 ;  /* 0x0000001b11067207 */ /* 0x000fe40007000000 */
[----:B------:R-:W-:Y:S02]  /*0f40*/  @P4 IADD3 R20, PT, PT, R20, 0x1, RZ ;  /* 0x0000000114144810 */ /* 0x000fe40007ffe0ff */
[----:B------:R-:W-:Y:S01]  /*0f50*/  ISETP.GE.U32.AND P1, PT, R21, UR11, PT ;  /* 0x0000000b15007c0c */ /* 0x000fe2000bf26070 */
[----:B------:R-:W-:Y:S01]  /*0f60*/  IMAD.MOV R21, RZ, RZ, -R6 ;  /* 0x000000ffff157224 */ /* 0x000fe200078e0a06 */
[----:B-1----:R-:W-:Y:S02]  /*0f70*/  IABS R13, R25 ;  /* 0x00000019000d7213 */ /* 0x002fe40000000000 */
[----:B------:R-:W-:Y:S01]  /*0f80*/  IADD3 R4, PT, PT, -R28, RZ, RZ ;  /* 0x000000ff1c047210 */ /* 0x000fe20007ffe1ff */
[----:B------:R-:W-:-:S02]  /*0f90*/  IMAD.MOV.U32 R36, RZ, RZ, R20 ;  /* 0x000000ffff247224 */ /* 0x000fc400078e0014 */
[----:B------:R-:W-:Y:S02]  /*0fa0*/  IMAD R21, R21, UR51, R10 ;  /* 0x0000003315157c24 */ /* 0x000fe4000f8e020a */
[----:B------:R-:W-:Y:S01]  /*0fb0*/  IMAD.HI.U32 R34, R13, UR5, RZ ;  /* 0x000000050d227c27 */ /* 0x000fe2000f8e00ff */
[----:B------:R-:W-:-:S03]  /*0fc0*/  SEL R20, R7, R30, !P5 ;  /* 0x0000001e07147207 */ /* 0x000fc60006800000 */
[----:B------:R-:W-:Y:S01]  /*0fd0*/  IMAD R29, R4, UR12, R29 ;  /* 0x0000000c041d7c24 */ /* 0x000fe2000f8e021d */
[----:B------:R-:W-:Y:S01]  /*0fe0*/  SHF.R.S64 R4, RZ, 0x1e, R10 ;  /* 0x0000001eff047819 */ /* 0x000fe2000000100a */
[----:B------:R-:W-:Y:S01]  /*0ff0*/  @!P0 IMAD.MOV R36, RZ, RZ, -R36 ;  /* 0x000000ffff248224 */ /* 0x000fe200078e0a24 */
[----:B------:R-:W-:Y:S02]  /*1000*/  IABS R42, R21 ;  /* 0x00000015002a7213 */ /* 0x000fe40000000000 */
[----:B------:R-:W-:Y:S02]  /*1010*/  IADD3 R30, PT, PT, -R34, RZ, RZ ;  /* 0x000000ff221e7210 */ /* 0x000fe40007ffe1ff */
[----:B------:R-:W-:Y:S01]  /*1020*/  IADD3 R4, P4, PT, R4, UR40, RZ ;  /* 0x0000002804047c10 */ /* 0x000fe2000ff9e0ff */
[----:B------:R-:W-:Y:S01]  /*1030*/  IMAD.MOV R37, RZ, RZ, -R20 ;  /* 0x000000ffff257224 */ /* 0x000fe200078e0a14 */
[----:B------:R-:W-:Y:S01]  /*1040*/  SEL R27, R7, R36, !P5 ;  /* 0x00000024071b7207 */ /* 0x000fe20006800000 */
[----:B------:R-:W-:Y:S01]  /*1050*/  IMAD.HI.U32 R31, R42, UR9, RZ ;  /* 0x000000092a1f7c27 */ /* 0x000fe2000f8e00ff */
[----:B------:R-:W-:-:S02]  /*1060*/  ISETP.LT.U32.AND P0, PT, R29, UR12, PT ;  /* 0x0000000c1d007c0c */ /* 0x000fc4000bf01070 */
[----:B------:R-:W-:Y:S01]  /*1070*/  LEA.HI.X.SX32 R5, R10, UR41, 0x2, P4 ;  /* 0x000000290a057c11 */ /* 0x000fe2000a0f16ff */
[----:B------:R-:W-:Y:S01]  /*1080*/  IMAD R30, R30, UR12, R13 ;  /* 0x0000000c1e1e7c24 */ /* 0x000fe2000f8e020d */
[----:B------:R-:W-:Y:S01]  /*1090*/  IADD3 R10, PT, PT, -R27, RZ, RZ ;  /* 0x000000ff1b0a7210 */ /* 0x000fe20007ffe1ff */
[----:B------:R-:W-:Y:S02]  /*10a0*/  IMAD R22, R37, UR52, R22 ;  /* 0x0000003425167c24 */ /* 0x000fe4000f8e0216 */
[----:B------:R-:W-:Y:S01]  /*10b0*/  IMAD.MOV R37, RZ, RZ, -R31 ;  /* 0x000000ffff257224 */ /* 0x000fe200078e0a1f */
[----:B------:R-:W-:Y:S01]  /*10c0*/  ISETP.LT.U32.AND P4, PT, R30, UR12, PT ;  /* 0x0000000c1e007c0c */ /* 0x000fe2000bf81070 */
[----:B------:R-:W-:Y:S01]  /*10d0*/  IMAD R23, R10, UR52, R23 ;  /* 0x000000340a177c24 */ /* 0x000fe2000f8e0217 */
[----:B------:R-:W-:Y:S01]  /*10e0*/  LOP3.LUT R10, R24, UR53, RZ, 0x3c, !PT ;  /* 0x00000035180a7c12 */ /* 0x000fe2000f8e3cff */
[----:B------:R-:W-:Y:S01]  /*10f0*/  IMAD R36, R37, UR10, R42 ;  /* 0x0000000a25247c24 */ /* 0x000fe2000f8e022a */
[----:B------:R-:W-:Y:S01]  /*1100*/  IABS R37, R22 ;  /* 0x0000001600257213 */ /* 0x000fe20000000000 */
[----:B------:R-:W-:Y:S01]  /*1110*/  @!P2 VIADD R26, R26, 0x1 ;  /* 0x000000011a1aa836 */ /* 0x000fe20000000000 */
[----:B------:R-:W-:Y:S01]  /*1120*/  ISETP.GE.AND P2, PT, R10, RZ, PT ;  /* 0x000000ff0a00720c */ /* 0x000fe20003f46270 */
[----:B------:R-:W-:Y:S01]  /*1130*/  @!P0 VIADD R29, R29, -UR12 ;  /* 0x8000000c1d1d8c36 */ /* 0x000fe20008000000 */
[----:B------:R-:W-:Y:S01]  /*1140*/  MOV R10, R37 ;  /* 0x00000025000a7202 */ /* 0x000fe20000000f00 */
[----:B------:R-:W-:Y:S01]  /*1150*/  @P1 VIADD R26, R26, 0x1 ;  /* 0x000000011a1a1836 */ /* 0x000fe20000000000 */
[----:B------:R-:W-:Y:S01]  /*1160*/  IABS R37, R23 ;  /* 0x0000001700257213 */ /* 0x000fe20000000000 */
[----:B------:R0:W5:Y:S01]  /*1170*/  LDG.E R13, desc[UR14][R4.64] ;  /* 0x0000000e040d7981 */ /* 0x000162000c1e1900 */
[----:B------:R-:W-:Y:S01]  /*1180*/  ISETP.GE.U32.AND P1, PT, R29, UR12, PT ;  /* 0x0000000c1d007c0c */ /* 0x000fe2000bf26070 */
[----:B------:R-:W-:-:S02]  /*1190*/  @!P4 VIADD R30, R30, -UR12 ;  /* 0x8000000c1e1ecc36 */ /* 0x000fc40008000000 */
[----:B------:R-:W-:Y:S01]  /*11a0*/  IMAD.HI.U32 R29, R10, UR5, RZ ;  /* 0x000000050a1d7c27 */ /* 0x000fe2000f8e00ff */
[----:B------:R-:W-:Y:S02]  /*11b0*/  @!P0 IADD3 R28, PT, PT, R28, 0x1, RZ ;  /* 0x000000011c1c8810 */ /* 0x000fe40007ffe0ff */
[----:B------:R-:W-:Y:S01]  /*11c0*/  ISETP.GE.U32.AND P0, PT, R30, UR12, PT ;  /* 0x0000000c1e007c0c */ /* 0x000fe2000bf06070 */
[----:B------:R-:W-:Y:S02]  /*11d0*/  @!P3 IMAD.MOV R26, RZ, RZ, -R26 ;  /* 0x000000ffff1ab224 */ /* 0x000fe400078e0a1a */
[----:B0-----:R-:W-:Y:S02]  /*11e0*/  IMAD.MOV R5, RZ, RZ, -R29 ;  /* 0x000000ffff057224 */ /* 0x001fe400078e0a1d */
[----:B------:R-:W-:-:S04]  /*11f0*/  IMAD.HI.U32 R30, R37, UR5, RZ ;  /* 0x00000005251e7c27 */ /* 0x000fc8000f8e00ff */
[----:B------:R-:W-:Y:S01]  /*1200*/  IMAD R4, R5, UR12, R10 ;  /* 0x0000000c05047c24 */ /* 0x000fe2000f8e020a */
[----:B------:R-:W-:Y:S01]  /*1210*/  SEL R10, R17, R26, !P6 ;  /* 0x0000001a110a7207 */ /* 0x000fe20007000000 */
[----:B------:R-:W-:Y:S01]  /*1220*/  IMAD.MOV R26, RZ, RZ, -R30 ;  /* 0x000000ffff1a7224 */ /* 0x000fe200078e0a1e */
[----:B------:R-:W-:Y:S02]  /*1230*/  @!P4 IADD3 R34, PT, PT, R34, 0x1, RZ ;  /* 0x000000012222c810 */ /* 0x000fe40007ffe0ff */
[----:B------:R-:W-:Y:S01]  /*1240*/  LOP3.LUT R42, R25, UR53, RZ, 0x3c, !PT ;  /* 0x00000035192a7c12 */ /* 0x000fe2000f8e3cff */
[----:B------:R-:W-:Y:S01]  /*1250*/  IMAD R5, R26, UR12, R37 ;  /* 0x0000000c1a057c24 */ /* 0x000fe2000f8e0225 */
[----:B------:R-:W-:Y:S02]  /*1260*/  ISETP.LT.U32.AND P4, PT, R4, UR12, PT ;  /* 0x0000000c04007c0c */ /* 0x000fe4000bf81070 */
[----:B------:R-:W-:Y:S01]  /*1270*/  @P1 IADD3 R28, PT, PT, R28, 0x1, RZ ;  /* 0x000000011c1c1810 */ /* 0x000fe20007ffe0ff */
[----:B------:R-:W-:Y:S01]  /*1280*/  @P0 VIADD R34, R34, 0x1 ;  /* 0x0000000122220836 */ /* 0x000fe20000000000 */
[----:B------:R-:W-:Y:S01]  /*1290*/  ISETP.GE.AND P1, PT, R42, RZ, PT ;  /* 0x000000ff2a00720c */ /* 0x000fe20003f26270 */
[----:B------:R-:W-:Y:S01]  /*12a0*/  IMAD.MOV R43, RZ, RZ, -R10 ;  /* 0x000000ffff2b7224 */ /* 0x000fe200078e0a0a */
[----:B------:R-:W-:-:S02]  /*12b0*/  ISETP.LT.U32.AND P0, PT, R5, UR12, PT ;  /* 0x0000000c05007c0c */ /* 0x000fc4000bf01070 */
[----:B------:R-:W-:Y:S01]  /*12c0*/  ISETP.LT.U32.AND P3, PT, R36, UR10, PT ;  /* 0x0000000a24007c0c */ /* 0x000fe2000bf61070 */
[----:B------:R-:W-:-:S04]  /*12d0*/  IMAD R42, R43, UR51, R2 ;  /* 0x000000332b2a7c24 */ /* 0x000fc8000f8e0202 */
[----:B------:R-:W-:Y:S01]  /*12e0*/  @!P4 VIADD R4, R4, -UR12 ;  /* 0x8000000c0404cc36 */ /* 0x000fe20008000000 */
[----:B------:R-:W-:-:S03]  /*12f0*/  IABS R26, R42 ;  /* 0x0000002a001a7213 */ /* 0x000fc60000000000 */
[----:B------:R-:W-:Y:S02]  /*1300*/  @!P1 IADD3 R34, PT, PT, -R34, RZ, RZ ;  /* 0x000000ff22229210 */ /* 0x000fe40007ffe1ff */
[----:B------:R-:W-:Y:S01]  /*1310*/  ISETP.GE.U32.AND P1, PT, R4, UR12, PT ;  /* 0x0000000c04007c0c */ /* 0x000fe2000bf26070 */
[----:B------:R-:W-:Y:S02]  /*1320*/  @!P0 VIADD R5, R5, -UR12 ;  /* 0x8000000c05058c36 */ /* 0x000fe40008000000 */
[----:B------:R-:W-:Y:S01]  /*1330*/  IMAD.HI.U32 R43, R26, UR9, RZ ;  /* 0x000000091a2b7c27 */ /* 0x000fe2000f8e00ff */
[----:B------:R-:W-:-:S03]  /*1340*/  MOV R44, R28 ;  /* 0x0000001c002c7202 */ /* 0x000fc60000000f00 */
[----:B------:R-:W-:Y:S02]  /*1350*/  @!P3 VIADD R36, R36, -UR10 ;  /* 0x8000000a2424bc36 */ /* 0x000fe40008000000 */
[----:B------:R-:W-:Y:S01]  /*1360*/  @!P4 VIADD R29, R29, 0x1 ;  /* 0x000000011d1dc836 */ /* 0x000fe20000000000 */
[----:B------:R-:W-:Y:S02]  /*1370*/  ISETP.GE.U32.AND P4, PT, R5, UR12, PT ;  /* 0x0000000c05007c0c */ /* 0x000fe4000bf86070 */
[----:B------:R-:W-:Y:S01]  /*1380*/  IADD3 R5, PT, PT, -R43, RZ, RZ ;  /* 0x000000ff2b057210 */ /* 0x000fe20007ffe1ff */
[----:B------:R-:W-:Y:S01]  /*1390*/  @!P2 IMAD.MOV R44, RZ, RZ, -R44 ;  /* 0x000000ffff2ca224 */ /* 0x000fe200078e0a2c */
[----:B------:R-:W-:Y:S02]  /*13a0*/  LOP3.LUT R4, R21, UR52, RZ, 0x3c, !PT ;  /* 0x0000003415047c12 */ /* 0x000fe4000f8e3cff */
[----:B------:R-:W-:Y:S01]  /*13b0*/  ISETP.GE.U32.AND P2, PT, R36, UR10, PT ;  /* 0x0000000a24007c0c */ /* 0x000fe2000bf46070 */
[----:B------:R-:W-:Y:S01]  /*13c0*/  IMAD R26, R5, UR10, R26 ;  /* 0x0000000a051a7c24 */ /* 0x000fe2000f8e021a */
[----:B------:R-:W0:Y:S01]  /*13d0*/  LDC.64 R36, c[0x0][0x390] ;  /* 0x0000e400ff247b82 */ /* 0x000e220000000a00 */
[----:B------:R-:W-:Y:S01]  /*13e0*/  @P1 VIADD R29, R29, 0x1 ;  /* 0x000000011d1d1836 */ /* 0x000fe20000000000 */
[----:B------:R-:W-:-:S02]  /*13f0*/  ISETP.GE.AND P1, PT, R4, RZ, PT ;  /* 0x000000ff0400720c */ /* 0x000fc40003f26270 */
[----:B------:R-:W-:Y:S02]  /*1400*/  @!P3 IADD3 R31, PT, PT, R31, 0x1, RZ ;  /* 0x000000011f1fb810 */ /* 0x000fe40007ffe0ff */
[----:B------:R-:W-:Y:S02]  /*1410*/  ISETP.LT.U32.AND P3, PT, R26, UR10, PT ;  /* 0x0000000a1a007c0c */ /* 0x000fe4000bf61070 */
[----:B------:R-:W1:Y:S01]  /*1420*/  LDC.64 R4, c[0x0][0x398] ;  /* 0x0000e600ff047b82 */ /* 0x000e620000000a00 */
[----:B------:R-:W-:Y:S02]  /*1430*/  @!P0 VIADD R30, R30, 0x1 ;  /* 0x000000011e1e8836 */ /* 0x000fe40000000000 */
[----:B------:R-:W-:-:S08]  /*1440*/  @P2 VIADD R31, R31, 0x1 ;  /* 0x000000011f1f2836 */ /* 0x000fd00000000000 */
[----:B------:R-:W-:Y:S02]  /*1450*/  @!P3 VIADD R26, R26, -UR10 ;  /* 0x8000000a1a1abc36 */ /* 0x000fe40008000000 */
[----:B------:R-:W-:Y:S01]  /*1460*/  @!P1 IMAD.MOV R31, RZ, RZ, -R31 ;  /* 0x000000ffff1f9224 */ /* 0x000fe200078e0a1f */
[----:B0-----:R-:W-:Y:S02]  /*1470*/  ISETP.NE.U32.AND P0, PT, R36, 0x1, PT ;  /* 0x000000012400780c */ /* 0x001fe40003f05070 */
[----:B------:R-:W-:Y:S02]  /*1480*/  ISETP.GE.U32.AND P2, PT, R26, UR10, PT ;  /* 0x0000000a1a007c0c */ /* 0x000fe4000bf46070 */
[----:B------:R-:W-:Y:S02]  /*1490*/  IADD3 R26, PT, PT, R19, 0xc0, RZ ;  /* 0x000000c0131a7810 */ /* 0x000fe40007ffe0ff */
[----:B------:R-:W-:Y:S02]  /*14a0*/  ISETP.NE.AND.EX P0, PT, R37, RZ, PT, P0 ;  /* 0x000000ff2500720c */ /* 0x000fe40003f05300 */
[----:B-1----:R-:W-:-:S02]  /*14b0*/  ISETP.NE.U32.AND P1, PT, R4, 0x1, PT ;  /* 0x000000010400780c */ /* 0x002fc40003f25070 */
[----:B------:R-:W-:Y:S02]  /*14c0*/  IABS R37, R26 ;  /* 0x0000001a00257213 */ /* 0x000fe40000000000 */
[----:B------:R-:W-:Y:S02]  /*14d0*/  ISETP.NE.AND.EX P1, PT, R5, RZ, PT, P1 ;  /* 0x000000ff0500720c */ /* 0x000fe40003f25310 */
[----:B------:R-:W-:Y:S02]  /*14e0*/  LOP3.LUT R5, R42, UR52, RZ, 0x3c, !PT ;  /* 0x000000342a057c12 */ /* 0x000fe4000f8e3cff */
[----:B------:R-:W-:Y:S01]  /*14f0*/  SEL R4, R16, RZ, P0 ;  /* 0x000000ff10047207 */ /* 0x000fe20000000000 */
[----:B------:R-:W-:-:S04]  /*1500*/  IMAD.HI.U32 R16, R37, UR7, RZ ;  /* 0x0000000725107c27 */ /* 0x000fc8000f8e00ff */
[----:B------:R-:W-:Y:S01]  /*1510*/  @!P3 VIADD R43, R43, 0x1 ;  /* 0x000000012b2bb836 */ /* 0x000fe20000000000 */
[----:B------:R-:W-:Y:S01]  /*1520*/  ISETP.GE.AND P3, PT, R5, RZ, PT ;  /* 0x000000ff0500720c */ /* 0x000fe20003f66270 */
[----:B------:R-:W-:Y:S01]  /*1530*/  IMAD R5, R4, UR36, RZ ;  /* 0x0000002404057c24 */ /* 0x000fe2000f8e02ff */
[----:B------:R-:W-:Y:S01]  /*1540*/  IADD3 R4, PT, PT, -R16, RZ, RZ ;  /* 0x000000ff10047210 */ /* 0x000fe20007ffe1ff */
[----:B------:R-:W-:-:S04]  /*1550*/  @P2 VIADD R43, R43, 0x1 ;  /* 0x000000012b2b2836 */ /* 0x000fc80000000000 */
[----:B------:R-:W-:Y:S01]  /*1560*/  IMAD R37, R4, UR11, R37 ;  /* 0x0000000b04257c24 */ /* 0x000fe2000f8e0225 */
[----:B------:R-:W-:Y:S02]  /*1570*/  LOP3.LUT R4, R22, UR53, RZ, 0x3c, !PT ;  /* 0x0000003516047c12 */ /* 0x000fe4000f8e3cff */
[----:B------:R-:W-:Y:S02]  /*1580*/  SEL R15, R15, RZ, P0 ;  /* 0x000000ff0f0f7207 */ /* 0x000fe40000000000 */
[----:B------:R-:W-:Y:S02]  /*1590*/  ISETP.GE.AND P2, PT, R4, RZ, PT ;  /* 0x000000ff0400720c */ /* 0x000fe40003f46270 */
[----:B------:R-:W-:Y:S01]  /*15a0*/  LOP3.LUT R4, R23, UR53, RZ, 0x3c, !PT ;  /* 0x0000003517047c12 */ /* 0x000fe2000f8e3cff */
[----:B------:R-:W-:Y:S01]  /*15b0*/  @!P3 IMAD.MOV R43, RZ, RZ, -R43 ;  /* 0x000000ffff2bb224 */ /* 0x000fe200078e0a2b */
[----:B------:R-:W-:Y:S01]  /*15c0*/  SEL R20, R20, RZ, P1 ;  /* 0x000000ff14147207 */ /* 0x000fe20000800000 */
[----:B------:R-:W-:Y:S01]  /*15d0*/  IMAD R15, R15, UR36, RZ ;  /* 0x000000240f0f7c24 */ /* 0x000fe2000f8e02ff */
[----:B------:R-:W-:-:S02]  /*15e0*/  ISETP.GE.AND P3, PT, R4, RZ, PT ;  /* 0x000000ff0400720c */ /* 0x000fc40003f66270 */
[----:B------:R-:W-:Y:S01]  /*15f0*/  SEL R28, R18, RZ, P1 ;  /* 0x000000ff121c7207 */ /* 0x000fe20000800000 */
[----:B------:R-:W-:Y:S01]  /*1600*/  IMAD R15, R20, UR37, R15 ;  /* 0x00000025140f7c24 */ /* 0x000fe2000f8e020f */
[C---:B------:R-:W-:Y:S02]  /*1610*/  SEL R20, R7.reuse, R31, !P5 ;  /* 0x0000001f07147207 */ /* 0x040fe40006800000 */
[----:B------:R-:W-:Y:S01]  /*1620*/  SEL R18, R7, R43, !P5 ;  /* 0x0000002b07127207 */ /* 0x000fe20006800000 */
[----:B------:R-:W-:Y:S01]  /*1630*/  IMAD R28, R28, UR37, R5 ;  /* 0x000000251c1c7c24 */ /* 0x000fe2000f8e0205 */
[----:B------:R-:W-:Y:S02]  /*1640*/  @P4 IADD3 R30, PT, PT, R30, 0x1, RZ ;  /* 0x000000011e1e4810 */ /* 0x000fe40007ffe0ff */
[----:B------:R-:W-:Y:S02]  /*1650*/  ISETP.NE.AND P5, PT, RZ, UR53, PT ;  /* 0x00000035ff007c0c */ /* 0x000fe4000bfa5270 */
[----:B------:R-:W-:Y:S01]  /*1660*/  LOP3.LUT R5, RZ, UR53, RZ, 0x33, !PT ;  /* 0x00000035ff057c12 */ /* 0x000fe2000f8e33ff */
[----:B------:R-:W-:-:S02]  /*1670*/  IMAD.MOV R4, RZ, RZ, -R20 ;  /* 0x000000ffff047224 */ /* 0x000fc400078e0a14 */
[----:B------:R-:W-:Y:S01]  /*1680*/  IMAD.MOV R31, RZ, RZ, -R18 ;  /* 0x000000ffff1f7224 */ /* 0x000fe200078e0a12 */
[----:B------:R-:W-:Y:S01]  /*1690*/  SEL R36, R5, R44, !P5 ;  /* 0x0000002c05247207 */ /* 0x000fe20006800000 */
[----:B------:R-:W-:Y:S02]  /*16a0*/  @!P2 IMAD.MOV R29, RZ, RZ, -R29 ;  /* 0x000000ffff1da224 */ /* 0x000fe400078e0a1d */
[----:B------:R-:W-:Y:S02]  /*16b0*/  @!P3 IMAD.MOV R30, RZ, RZ, -R30 ;  /* 0x000000ffff1eb224 */ /* 0x000fe400078e0a1e */
[----:B------:R-:W-:Y:S02]  /*16c0*/  IMAD R21, R4, UR52, R21 ;  /* 0x0000003404157c24 */ /* 0x000fe4000f8e0215 */
[----:B------:R-:W-:Y:S01]  /*16d0*/  IMAD R4, R31, UR52, R42 ;  /* 0x000000341f047c24 */ /* 0x000fe2000f8e022a */
[----:B------:R-:W-:Y:S02]  /*16e0*/  IADD3 R31, PT, PT, -R36, RZ, RZ ;  /* 0x000000ff241f7210 */ /* 0x000fe40007ffe1ff */
[----:B------:R-:W-:-:S02]  /*16f0*/  SEL R42, R5, R29, !P5 ;  /* 0x0000001d052a7207 */ /* 0x000fc40006800000 */
[----:B------:R-:W-:Y:S01]  /*1700*/  SEL R29, R5, R30, !P5 ;  /* 0x0000001e051d7207 */ /* 0x000fe20006800000 */
[----:B------:R-:W-:Y:S01]  /*1710*/  IMAD R24, R31, UR53, R24 ;  /* 0x000000351f187c24 */ /* 0x000fe2000f8e0218 */
[----:B------:R-:W-:Y:S01]  /*1720*/  ISETP.LT.U32.AND P3, PT, R37, UR11, PT ;  /* 0x0000000b25007c0c */ /* 0x000fe2000bf61070 */
[----:B------:R-:W-:Y:S02]  /*1730*/  IMAD.MOV R31, RZ, RZ, -R42 ;  /* 0x000000ffff1f7224 */ /* 0x000fe400078e0a2a */
[----:B------:R-:W-:Y:S02]  /*1740*/  IMAD.MOV R30, RZ, RZ, -R29 ;  /* 0x000000ffff1e7224 */ /* 0x000fe400078e0a1d */
[----:B------:R-:W-:Y:S02]  /*1750*/  IMAD R22, R31, UR53, R22 ;  /* 0x000000351f167c24 */ /* 0x000fe4000f8e0216 */
[----:B------:R-:W-:Y:S02]  /*1760*/  IMAD R23, R30, UR53, R23 ;  /* 0x000000351e177c24 */ /* 0x000fe4000f8e0217 */
[----:B------:R-:W0:Y:S04]  /*1770*/  LDC.64 R30, c[0x0][0x3a0] ;  /* 0x0000e800ff1e7b82 */ /* 0x000e280000000a00 */
[----:B------:R-:W-:-:S04]  /*1780*/  @!P3 IADD3 R37, PT, PT, R37, -UR11, RZ ;  /* 0x8000000b2525bc10 */ /* 0x000fc8000fffe0ff */
[----:B------:R-:W-:Y:S01]  /*1790*/  ISETP.GE.U32.AND P2, PT, R37, UR11, PT ;  /* 0x0000000b25007c0c */ /* 0x000fe2000bf46070 */
[----:B------:R-:W-:Y:S01]  /*17a0*/  @!P3 VIADD R16, R16, 0x1 ;  /* 0x000000011010b836 */ /* 0x000fe20000000000 */
[----:B------:R-:W-:Y:S02]  /*17b0*/  LOP3.LUT R37, R26, UR51, RZ, 0x3c, !PT ;  /* 0x000000331a257c12 */ /* 0x000fe4000f8e3cff */
[----:B------:R-:W-:Y:S02]  /*17c0*/  SEL R3, R3, RZ, P0 ;  /* 0x000000ff03037207 */ /* 0x000fe40000000000 */
[----:B------:R-:W-:-:S07]  /*17d0*/  ISETP.GE.AND P3, PT, R37, RZ, PT ;  /* 0x000000ff2500720c */ /* 0x000fce0003f66270 */
[----:B------:R-:W-:Y:S01]  /*17e0*/  @P2 VIADD R16, R16, 0x1 ;  /* 0x0000000110102836 */ /* 0x000fe20000000000 */
[----:B0-----:R-:W-:-:S04]  /*17f0*/  ISETP.NE.U32.AND P2, PT, R30, 0x1, PT ;  /* 0x000000011e00780c */ /* 0x001fc80003f45070 */
[----:B------:R-:W-:Y:S02]  /*1800*/  ISETP.NE.AND.EX P2, PT, R31, RZ, PT, P2 ;  /* 0x000000ff1f00720c */ /* 0x000fe40003f45320 */
[----:B------:R-:W0:Y:S01]  /*1810*/  LDC.64 R30, c[0x0][0x3a8] ;  /* 0x0000ea00ff1e7b82 */ /* 0x000e220000000a00 */
[----:B------:R-:W-:Y:S01]  /*1820*/  SEL R34, R5, R34, !P5 ;  /* 0x0000002205227207 */ /* 0x000fe20006800000 */
[----:B------:R-:W-:Y:S01]  /*1830*/  IMAD R3, R3, UR36, RZ ;  /* 0x0000002403037c24 */ /* 0x000fe2000f8e02ff */
[----:B------:R-:W-:Y:S02]  /*1840*/  SEL R14, R14, RZ, P1 ;  /* 0x000000ff0e0e7207 */ /* 0x000fe40000800000 */
[----:B------:R-:W-:Y:S02]  /*1850*/  IADD3 R44, PT, PT, -R34, RZ, RZ ;  /* 0x000000ff222c7210 */ /* 0x000fe40007ffe1ff */
[----:B------:R-:W-:Y:S01]  /*1860*/  SEL R11, R11, RZ, P0 ;  /* 0x000000ff0b0b7207 */ /* 0x000fe20000000000 */
[----:B------:R-:W-:Y:S01]  /*1870*/  IMAD R3, R14, UR37, R3 ;  /* 0x000000250e037c24 */ /* 0x000fe2000f8e0203 */
[----:B------:R-:W-:Y:S01]  /*1880*/  SEL R36, R36, RZ, P2 ;  /* 0x000000ff24247207 */ /* 0x000fe20001000000 */
[----:B------:R-:W-:Y:S01]  /*1890*/  IMAD R25, R44, UR53, R25 ;  /* 0x000000352c197c24 */ /* 0x000fe2000f8e0219 */
[----:B------:R-:W-:Y:S01]  /*18a0*/  SHF.R.S64 R14, RZ, 0x1e, R2 ;  /* 0x0000001eff0e7819 */ /* 0x000fe20000001002 */
[----:B------:R-:W-:Y:S01]  /*18b0*/  IMAD R44, R11, UR36, RZ ;  /* 0x000000240b2c7c24 */ /* 0x000fe2000f8e02ff */
[----:B------:R-:W-:-:S02]  /*18c0*/  SEL R27, R27, RZ, P1 ;  /* 0x000000ff1b1b7207 */ /* 0x000fc40000800000 */
[----:B------:R-:W-:Y:S02]  /*18d0*/  SEL R42, R42, RZ, P2 ;  /* 0x000000ff2a2a7207 */ /* 0x000fe40001000000 */
[----:B------:R-:W-:Y:S01]  /*18e0*/  @!P3 IADD3 R16, PT, PT, -R16, RZ, RZ ;  /* 0x000000ff1010b210 */ /* 0x000fe20007ffe1ff */
[----:B------:R-:W-:Y:S01]  /*18f0*/  IMAD R36, R36, UR38, R3 ;  /* 0x0000002624247c24 */ /* 0x000fe2000f8e0203 */
[----:B------:R-:W-:Y:S01]  /*1900*/  IADD3 R14, P3, PT, R14, UR40, RZ ;  /* 0x000000280e0e7c10 */ /* 0x000fe2000ff7e0ff */
[----:B------:R-:W-:Y:S01]  /*1910*/  IMAD R44, R27, UR37, R44 ;  /* 0x000000251b2c7c24 */ /* 0x000fe2000f8e022c */
[----:B------:R-:W-:Y:S01]  /*1920*/  SHF.R.S64 R3, RZ, 0x1e, R26 ;  /* 0x0000001eff037819 */ /* 0x000fe2000000101a */
[----:B------:R-:W-:Y:S01]  /*1930*/  IMAD R27, R42, UR38, R15 ;  /* 0x000000262a1b7c24 */ /* 0x000fe2000f8e020f */
[----:B------:R-:W-:Y:S02]  /*1940*/  SEL R16, R17, R16, !P6 ;  /* 0x0000001011107207 */ /* 0x000fe40007000000 */
[----:B------:R-:W-:-:S02]  /*1950*/  SEL R11, R34, RZ, P2 ;  /* 0x000000ff220b7207 */ /* 0x000fc40001000000 */
[----:B------:R-:W-:Y:S02]  /*1960*/  LEA.HI.X.SX32 R15, R2, UR41, 0x2, P3 ;  /* 0x00000029020f7c11 */ /* 0x000fe400098f16ff */
[----:B------:R-:W-:Y:S02]  /*1970*/  IABS R34, R21 ;  /* 0x0000001500227213 */ /* 0x000fe40000000000 */
[----:B------:R-:W-:Y:S01]  /*1980*/  IADD3 R2, P3, PT, R3, UR40, RZ ;  /* 0x0000002803027c10 */ /* 0x000fe2000ff7e0ff */
[----:B------:R-:W-:Y:S01]  /*1990*/  IMAD.MOV R37, RZ, RZ, -R16 ;  /* 0x000000ffff257224 */ /* 0x000fe200078e0a10 */
[----:B------:R-:W-:Y:S01]  /*19a0*/  P2R R45, PR, RZ, 0x2 ;  /* 0x00000002ff2d7803 */ /* 0x000fe20000000000 */
[----:B------:R-:W-:Y:S01]  /*19b0*/  IMAD R28, R11, UR38, R28 ;  /* 0x000000260b1c7c24 */ /* 0x000fe2000f8e021c */
[----:B------:R-:W-:Y:S01]  /*19c0*/  LEA.HI.X.SX32 R3, R26, UR41, 0x2, P3 ;  /* 0x000000291a037c11 */ /* 0x000fe200098f16ff */
[----:B------:R-:W-:Y:S01]  /*19d0*/  IMAD.HI.U32 R11, R34, UR5, RZ ;  /* 0x00000005220b7c27 */ /* 0x000fe2000f8e00ff */
[----:B0-----:R-:W-:Y:S01]  /*19e0*/  ISETP.NE.U32.AND P3, PT, R30, 0x1, PT ;  /* 0x000000011e00780c */ /* 0x001fe20003f65070 */
[----:B------:R0:W5:Y:S02]  /*19f0*/  LDG.E R14, desc[UR14][R14.64] ;  /* 0x0000000e0e0e7981 */ /* 0x000164000c1e1900 */
[----:B------:R-:W-:Y:S01]  /*1a00*/  IMAD R37, R37, UR51, R26 ;  /* 0x0000003325257c24 */ /* 0x000fe2000f8e021a */
[----:B------:R-:W-:-:S02]  /*1a10*/  IABS R26, R4 ;  /* 0x00000004001a7213 */ /* 0x000fc40000000000 */
[----:B------:R-:W-:Y:S02]  /*1a20*/  ISETP.NE.AND.EX P3, PT, R31, RZ, PT, P3 ;  /* 0x000000ff1f00720c */ /* 0x000fe40003f65330 */
[----:B------:R-:W-:Y:S01]  /*1a30*/  IADD3 R31, PT, PT, -R11, RZ, RZ ;  /* 0x000000ff0b1f7210 */ /* 0x000fe20007ffe1ff */
[----:B------:R-:W-:-:S04]  /*1a40*/  IMAD.MOV.U32 R30, RZ, RZ, R26 ;  /* 0x000000ffff1e7224 */ /* 0x000fc800078e001a */
[----:B------:R-:W-:Y:S02]  /*1a50*/  IMAD R26, R31, UR12, R34 ;  /* 0x0000000c1f1a7c24 */ /* 0x000fe4000f8e0222 */
[----:B------:R-:W-:-:S03]  /*1a60*/  IMAD.HI.U32 R42, R30, UR5, RZ ;  /* 0x000000051e2a7c27 */ /* 0x000fc6000f8e00ff */
[----:B------:R-:W-:Y:S01]  /*1a70*/  ISETP.LT.U32.AND P1, PT, R26, UR12, PT ;  /* 0x0000000c1a007c0c */ /* 0x000fe2000bf21070 */
[----:B------:R-:W-:-:S04]  /*1a80*/  IMAD.MOV R31, RZ, RZ, -R42 ;  /* 0x000000ffff1f7224 */ /* 0x000fc800078e0a2a */
[----:B------:R-:W-:Y:S01]  /*1a90*/  IMAD R31, R31, UR12, R30 ;  /* 0x0000000c1f1f7c24 */ /* 0x000fe2000f8e021e */
[----:B------:R-:W-:Y:S02]  /*1aa0*/  SEL R29, R29, RZ, P2 ;  /* 0x000000ff1d1d7207 */ /* 0x000fe40001000000 */
[----:B------:R-:W-:Y:S02]  /*1ab0*/  IABS R46, R37 ;  /* 0x00000025002e7213 */ /* 0x000fe40000000000 */
[----:B------:R-:W-:Y:S01]  /*1ac0*/  ISETP.LT.U32.AND P4, PT, R31, UR12, PT ;  /* 0x0000000c1f007c0c */ /* 0x000fe2000bf81070 */
[----:B------:R-:W-:Y:S02]  /*1ad0*/  IMAD R29, R29, UR38, R44 ;  /* 0x000000261d1d7c24 */ /* 0x000fe4000f8e022c */
[----:B------:R-:W-:Y:S01]  /*1ae0*/  @!P1 IADD3 R26, PT, PT, R26, -UR12, RZ ;  /* 0x8000000c1a1a9c10 */ /* 0x000fe2000fffe0ff */
[----:B------:R-:W-:Y:S02]  /*1af0*/  VIADD R30, R19, 0xe0 ;  /* 0x000000e0131e7836 */ /* 0x000fe40000000000 */
[----:B------:R-:W-:Y:S01]  /*1b00*/  IMAD.HI.U32 R44, R46, UR9, RZ ;  /* 0x000000092e2c7c27 */ /* 0x000fe2000f8e00ff */
[----:B------:R-:W-:-:S02]  /*1b10*/  P2R R43, PR, RZ, 0x1 ;  /* 0x00000001ff2b7803 */ /* 0x000fc40000000000 */
[----:B------:R-:W-:Y:S01]  /*1b20*/  ISETP.GE.U32.AND P0, PT, R26, UR12, PT ;  /* 0x0000000c1a007c0c */ /* 0x000fe2000bf06070 */
[----:B------:R-:W-:Y:S01]  /*1b30*/  IMAD.MOV R47, RZ, RZ, -R44 ;  /* 0x000000ffff2f7224 */ /* 0x000fe200078e0a2c */
[----:B------:R-:W-:Y:S02]  /*1b40*/  IABS R26, R30 ;  /* 0x0000001e001a7213 */ /* 0x000fe40000000000 */
[----:B------:R-:W-:Y:S02]  /*1b50*/  @!P4 VIADD R31, R31, -UR12 ;  /* 0x8000000c1f1fcc36 */ /* 0x000fe40008000000 */
[----:B------:R-:W-:Y:S02]  /*1b60*/  IMAD R34, R47, UR10, R46 ;  /* 0x0000000a2f227c24 */ /* 0x000fe4000f8e022e */
[----:B------:R-:W-:Y:S01]  /*1b70*/  IMAD.HI.U32 R46, R26, UR7, RZ ;  /* 0x000000071a2e7c27 */ /* 0x000fe2000f8e00ff */
[----:B------:R-:W-:Y:S02]  /*1b80*/  P2R R48, PR, RZ, 0x4 ;  /* 0x00000004ff307803 */ /* 0x000fe40000000000 */
[----:B------:R-:W-:-:S02]  /*1b90*/  ISETP.GE.U32.AND P2, PT, R31, UR12, PT ;  /* 0x0000000c1f007c0c */ /* 0x000fc4000bf46070 */
[----:B------:R-:W-:-:S05]  /*1ba0*/  IADD3 R31, PT, PT, -R46, RZ, RZ ;  /* 0x000000ff2e1f7210 */ /* 0x000fca0007ffe1ff */
[----:B------:R-:W-:-:S05]  /*1bb0*/  IMAD R26, R31, UR11, R26 ;  /* 0x0000000b1f1a7c24 */ /* 0x000fca000f8e021a */
[----:B------:R-:W-:Y:S02]  /*1bc0*/  ISETP.LT.U32.AND P5, PT, R26, UR11, PT ;  /* 0x0000000b1a007c0c */ /* 0x000fe4000bfa1070 */
[----:B------:R-:W-:-:S11]  /*1bd0*/  P2R R47, PR, RZ, 0x10 ;  /* 0x00000010ff2f7803 */ /* 0x000fd60000000000 */
[----:B------:R-:W-:Y:S02]  /*1be0*/  @!P5 VIADD R46, R46, 0x1 ;  /* 0x000000012e2ed836 */ /* 0x000fe40000000000 */
[----:B------:R-:W-:Y:S01]  /*1bf0*/  @!P5 VIADD R26, R26, -UR11 ;  /* 0x8000000b1a1adc36 */ /* 0x000fe20008000000 */
[----:B------:R-:W-:-:S04]  /*1c00*/  ISETP.LT.U32.AND P5, PT, R34, UR10, PT ;  /* 0x0000000a22007c0c */ /* 0x000fc8000bfa1070 */
[----:B------:R-:W-:Y:S01]  /*1c10*/  ISETP.GE.U32.AND P4, PT, R26, UR11, PT ;  /* 0x0000000b1a007c0c */ /* 0x000fe2000bf86070 */
[----:B------:R-:W-:Y:S01]  /*1c20*/  VIADD R26, R19, 0x100 ;  /* 0x00000100131a7836 */ /* 0x000fe20000000000 */
[----:B------:R-:W-:-:S04]  /*1c30*/  P2R R49, PR, RZ, 0x8 ;  /* 0x00000008ff317803 */ /* 0x000fc80000000000 */
[----:B------:R-:W-:-:S03]  /*1c40*/  IABS R31, R26 ;  /* 0x0000001a001f7213 */ /* 0x000fc60000000000 */
[----:B------:R-:W-:-:S04]  /*1c50*/  @!P5 IADD3 R34, PT, PT, R34, -UR10, RZ ;  /* 0x8000000a2222dc10 */ /* 0x000fc8000fffe0ff */
[----:B------:R-:W-:Y:S01]  /*1c60*/  ISETP.GE.U32.AND P3, PT, R34, UR10, PT ;  /* 0x0000000a22007c0c */ /* 0x000fe2000bf66070 */
        /* <DEDUP_REMOVED lines=15> */
[----:B------:R-:W-:Y:S02]  /*1d60*/  LOP3.LUT R51, R21, UR53, RZ, 0x3c, !PT ;  /* 0x0000003515337c12 */ /* 0x000fe4000f8e3cff */
[----:B------:R-:W-:Y:S01]  /*1d70*/  @!P5 IMAD.MOV R34, RZ, RZ, -R34 ;  /* 0x000000ffff22d224 */ /* 0x000fe200078e0a22 */
[----:B------:R-:W-:-:S06]  /*1d80*/  ISETP.NE.AND P4, PT, R47, RZ, PT ;  /* 0x000000ff2f00720c */ /* 0x000fcc0003f85270 */
[----:B------:R-:W-:Y:S01]  /*1d90*/  @!P6 IMAD.MOV R46, RZ, RZ, -R46 ;  /* 0x000000ffff2ee224 */ /* 0x000fe200078e0a2e */
[----:B------:R-:W-:Y:S02]  /*1da0*/  ISETP.GE.AND P6, PT, R53, RZ, PT ;  /* 0x000000ff3500720c */ /* 0x000fe40003fc6270 */
[----:B------:R-:W-:Y:S01]  /*1db0*/  ISETP.GE.AND P5, PT, R51, RZ, PT ;  /* 0x000000ff3300720c */ /* 0x000fe20003fa6270 */
[----:B------:R-:W-:Y:S01]  /*1dc0*/  @!P1 VIADD R11, R11, 0x1 ;  /* 0x000000010b0b9836 */ /* 0x000fe20000000000 */
[----:B------:R-:W-:Y:S02]  /*1dd0*/  @P3 IADD3 R44, PT, PT, R44, 0x1, RZ ;  /* 0x000000012c2c3810 */ /* 0x000fe40007ffe0ff */
[----:B------:R-:W-:Y:S01]  /*1de0*/  LOP3.LUT R52, R4, UR53, RZ, 0x3c, !PT ;  /* 0x0000003504347c12 */ /* 0x000fe2000f8e3cff */
[----:B------:R-:W-:Y:S01]  /*1df0*/  @P0 VIADD R11, R11, 0x1 ;  /* 0x000000010b0b0836 */ /* 0x000fe20000000000 */
[----:B------:R-:W-:-:S05]  /*1e00*/  ISETP.NE.AND P0, PT, R43, RZ, PT ;  /* 0x000000ff2b00720c */ /* 0x000fca0003f05270 */
[----:B------:R-:W-:Y:S01]  /*1e10*/  @!P6 IMAD.MOV R44, RZ, RZ, -R44 ;  /* 0x000000ffff2ce224 */ /* 0x000fe200078e0a2c */
[----:B------:R-:W-:Y:S01]  /*1e20*/  ISETP.GE.AND P6, PT, R52, RZ, PT ;  /* 0x000000ff3400720c */ /* 0x000fe20003fc6270 */
[----:B------:R-:W-:Y:S01]  /*1e30*/  @!P5 IMAD.MOV R11, RZ, RZ, -R11 ;  /* 0x000000ffff0bd224 */ /* 0x000fe200078e0a0b */
[----:B------:R-:W-:Y:S02]  /*1e40*/  @!P4 IADD3 R42, PT, PT, R42, 0x1, RZ ;  /* 0x000000012a2ac810 */ /* 0x000fe40007ffe0ff */
[----:B------:R-:W-:Y:S02]  /*1e50*/  ISETP.NE.AND P1, PT, R45, RZ, PT ;  /* 0x000000ff2d00720c */ /* 0x000fe40003f25270 */
[----:B------:R-:W-:Y:S02]  /*1e60*/  SEL R6, R6, RZ, P0 ;  /* 0x000000ff06067207 */ /* 0x000fe40000000000 */
[----:B------:R-:W-:Y:S02]  /*1e70*/  ISETP.NE.AND P5, PT, RZ, UR53, PT ;  /* 0x00000035ff007c0c */ /* 0x000fe4000bfa5270 */
[----:B------:R-:W-:Y:S01]  /*1e80*/  @P2 IADD3 R42, PT, PT, R42, 0x1, RZ ;  /* 0x000000012a2a2810 */ /* 0x000fe20007ffe0ff */
[----:B------:R-:W-:Y:S01]  /*1e90*/  IMAD R31, R6, UR36, RZ ;  /* 0x00000024061f7c24 */ /* 0x000fe2000f8e02ff */
[----:B------:R-:W-:-:S02]  /*1ea0*/  ISETP.NE.AND P2, PT, R48, RZ, PT ;  /* 0x000000ff3000720c */ /* 0x000fc40003f45270 */
[----:B------:R-:W-:Y:S02]  /*1eb0*/  SEL R20, R20, RZ, P1 ;  /* 0x000000ff14147207 */ /* 0x000fe40000800000 */
[----:B------:R-:W-:Y:S01]  /*1ec0*/  SEL R11, R5, R11, !P5 ;  /* 0x0000000b050b7207 */ /* 0x000fe20006800000 */
[----:B------:R-:W-:Y:S01]  /*1ed0*/  @!P6 IMAD.MOV R42, RZ, RZ, -R42 ;  /* 0x000000ffff2ae224 */ /* 0x000fe200078e0a2a */
[----:B------:R-:W-:Y:S01]  /*1ee0*/  ISETP.NE.AND P3, PT, R49, RZ, PT ;  /* 0x000000ff3100720c */ /* 0x000fe20003f65270 */
[----:B------:R-:W-:Y:S01]  /*1ef0*/  IMAD R20, R20, UR37, R31 ;  /* 0x0000002514147c24 */ /* 0x000fe2000f8e021f */
[----:B------:R-:W-:Y:S02]  /*1f00*/  SEL R45, R11, RZ, P2 ;  /* 0x000000ff0b2d7207 */ /* 0x000fe40001000000 */
[----:B------:R-:W-:Y:S02]  /*1f10*/  ISETP.NE.AND P6, PT, RZ, UR51, PT ;  /* 0x00000033ff007c0c */ /* 0x000fe4000bfc5270 */
[----:B------:R-:W-:Y:S01]  /*1f20*/  P2R R47, PR, RZ, 0x4 ;  /* 0x00000004ff2f7803 */ /* 0x000fe20000000000 */
[----:B------:R-:W-:Y:S01]  /*1f30*/  IMAD R45, R45, UR38, R20 ;  /* 0x000000262d2d7c24 */ /* 0x000fe2000f8e0214 */
[----:B------:R-:W-:-:S02]  /*1f40*/  ISETP.NE.AND P2, PT, RZ, UR52, PT ;  /* 0x00000034ff007c0c */ /* 0x000fc4000bf45270 */
[----:B------:R-:W-:Y:S02]  /*1f50*/  SEL R25, R25, RZ, P3 ;  /* 0x000000ff19197207 */ /* 0x000fe40001800000 */
[----:B------:R-:W-:Y:S02]  /*1f60*/  IADD3 R6, PT, PT, -R11, RZ, RZ ;  /* 0x000000ff0b067210 */ /* 0x000fe40007ffe1ff */
[----:B------:R-:W-:Y:S02]  /*1f70*/  SHF.R.S64 R20, RZ, 0x1e, R30 ;  /* 0x0000001eff147819 */ /* 0x000fe4000000101e */
[----:B0-----:R-:W-:Y:S02]  /*1f80*/  SEL R15, R17, R46, !P6 ;  /* 0x0000002e110f7207 */ /* 0x001fe40007000000 */
[----:B------:R-:W-:Y:S02]  /*1f90*/  SEL R44, R7, R44, !P2 ;  /* 0x0000002c072c7207 */ /* 0x000fe40005000000 */
[----:B------:R-:W-:Y:S01]  /*1fa0*/  SEL R43, R24, RZ, P3 ;  /* 0x000000ff182b7207 */ /* 0x000fe20001800000 */
[----:B------:R-:W-:Y:S01]  /*1fb0*/  IMAD R24, R25, UR39, R28 ;  /* 0x0000002719187c24 */ /* 0x000fe2000f8e021c */
[----:B------:R-:W-:Y:S01]  /*1fc0*/  IADD3 R20, P4, PT, R20, UR40, RZ ;  /* 0x0000002814147c10 */ /* 0x000fe2000ff9e0ff */
[----:B------:R-:W-:Y:S01]  /*1fd0*/  IMAD R31, R6, UR53, R21 ;  /* 0x00000035061f7c24 */ /* 0x000fe2000f8e0215 */
[----:B------:R-:W-:Y:S01]  /*1fe0*/  SEL R6, R18, RZ, P1 ;  /* 0x000000ff12067207 */ /* 0x000fe20000800000 */
[----:B------:R-:W-:Y:S01]  /*1ff0*/  IMAD.MOV R25, RZ, RZ, -R15 ;  /* 0x000000ffff197224 */ /* 0x000fe200078e0a0f */
[----:B------:R-:W-:Y:S01]  /*2000*/  LEA.HI.X.SX32 R21, R30, UR41, 0x2, P4 ;  /* 0x000000291e157c11 */ /* 0x000fe2000a0f16ff */
[----:B------:R-:W-:Y:S01]  /*2010*/  IMAD.MOV R18, RZ, RZ, -R44 ;  /* 0x000000ffff127224 */ /* 0x000fe200078e0a2c */
[----:B------:R-:W-:Y:S01]  /*2020*/  SEL R22, R22, RZ, P3 ;  /* 0x000000ff16167207 */ /* 0x000fe20001800000 */
[----:B------:R-:W-:-:S02]  /*2030*/  IMAD R30, R25, UR51, R30 ;  /* 0x00000033191e7c24 */ /* 0x000fc4000f8e021e */
[----:B------:R-:W-:Y:S01]  /*2040*/  IMAD R25, R18, UR52, R37 ;  /* 0x0000003412197c24 */ /* 0x000fe2000f8e0225 */
[----:B------:R-:W-:Y:S01]  /*2050*/  SEL R18, R23, RZ, P3 ;  /* 0x000000ff17127207 */ /* 0x000fe20001800000 */
[----:B------:R-:W-:Y:S02]  /*2060*/  IMAD R36, R43, UR39, R36 ;  /* 0x000000272b247c24 */ /* 0x000fe4000f8e0224 */
[----:B------:R-:W-:Y:S01]  /*2070*/  IMAD R43, R22, UR39, R27 ;  /* 0x00000027162b7c24 */ /* 0x000fe2000f8e021b */
[----:B------:R-:W-:Y:S01]  /*2080*/  IABS R22, R30 ;  /* 0x0000001e00167213 */ /* 0x000fe20000000000 */
[----:B------:R-:W-:-:S03]  /*2090*/  IMAD R29, R18, UR39, R29 ;  /* 0x00000027121d7c24 */ /* 0x000fc6000f8e021d */
[----:B------:R-:W-:Y:S02]  /*20a0*/  MOV R18, R22 ;  /* 0x0000001600127202 */ /* 0x000fe40000000f00 */
[----:B------:R-:W-:-:S03]  /*20b0*/  IABS R27, R25 ;  /* 0x00000019001b7213 */ /* 0x000fc60000000000 */
[----:B------:R-:W-:Y:S01]  /*20c0*/  IMAD.HI.U32 R46, R18, UR9, RZ ;  /* 0x00000009122e7c27 */ /* 0x000fe2000f8e00ff */
[----:B------:R-:W-:-:S03]  /*20d0*/  SEL R28, R31, RZ, P3 ;  /* 0x000000ff1f1c7207 */ /* 0x000fc60001800000 */
[----:B------:R-:W-:Y:S02]  /*20e0*/  IMAD.MOV R31, RZ, RZ, -R46 ;  /* 0x000000ffff1f7224 */ /* 0x000fe400078e0a2e */
[----:B------:R-:W-:Y:S01]  /*20f0*/  IMAD.HI.U32 R22, R27, UR5, RZ ;  /* 0x000000051b167c27 */ /* 0x000fe2000f8e00ff */
[----:B------:R-:W-:-:S03]  /*2100*/  SEL R23, R5, R42, !P5 ;  /* 0x0000002a05177207 */ /* 0x000fc60006800000 */
[----:B------:R-:W-:Y:S02]  /*2110*/  IMAD R31, R31, UR10, R18 ;  /* 0x0000000a1f1f7c24 */ /* 0x000fe4000f8e0212 */
[----:B------:R-:W-:Y:S01]  /*2120*/  IMAD.MOV R18, RZ, RZ, -R22 ;  /* 0x000000ffff127224 */ /* 0x000fe200078e0a16 */
[----:B------:R-:W-:Y:S02]  /*2130*/  SEL R10, R10, RZ, P0 ;  /* 0x000000ff0a0a7207 */ /* 0x000fe40000000000 */
[----:B------:R-:W-:Y:S01]  /*2140*/  IADD3 R37, PT, PT, -R23, RZ, RZ ;  /* 0x000000ff17257210 */ /* 0x000fe20007ffe1ff */
[----:B------:R-:W-:Y:S01]  /*2150*/  IMAD R27, R18, UR12, R27 ;  /* 0x0000000c121b7c24 */ /* 0x000fe2000f8e021b */
[----:B------:R-:W-:Y:S01]  /*2160*/  SEL R18, R17, R34, !P6 ;  /* 0x0000002211127207 */ /* 0x000fe20007000000 */
[----:B------:R-:W-:Y:S01]  /*2170*/  IMAD R11, R10, UR36, RZ ;  /* 0x000000240a0b7c24 */ /* 0x000fe2000f8e02ff */
[----:B------:R-:W-:Y:S01]  /*2180*/  SHF.R.S64 R10, RZ, 0x1e, R26 ;  /* 0x0000001eff0a7819 */ /* 0x000fe2000000101a */
[----:B------:R-:W-:Y:S01]  /*2190*/  IMAD R42, R37, UR53, R4 ;  /* 0x00000035252a7c24 */ /* 0x000fe2000f8e0204 */
[----:B------:R-:W-:Y:S01]  /*21a0*/  ISETP.LT.U32.AND P2, PT, R27, UR12, PT ;  /* 0x0000000c1b007c0c */ /* 0x000fe2000bf41070 */
[----:B------:R-:W-:Y:S01]  /*21b0*/  IMAD.MOV R37, RZ, RZ, -R18 ;  /* 0x000000ffff257224 */ /* 0x000fe200078e0a12 */
[----:B------:R-:W-:-:S03]  /*21c0*/  IADD3 R10, P4, PT, R10, UR40, RZ ;  /* 0x000000280a0a7c10 */ /* 0x000fc6000ff9e0ff */
[----:B------:R-:W-:Y:S02]  /*21d0*/  IMAD R37, R37, UR51, R26 ;  /* 0x0000003325257c24 */ /* 0x000fe4000f8e021a */
[----:B------:R-:W-:Y:S01]  /*21e0*/  IMAD R6, R6, UR37, R11 ;  /* 0x0000002506067c24 */ /* 0x000fe2000f8e020b */
[----:B------:R-:W-:Y:S02]  /*21f0*/  LEA.HI.X.SX32 R11, R26, UR41, 0x2, P4 ;  /* 0x000000291a0b7c11 */ /* 0x000fe4000a0f16ff */
[----:B------:R-:W-:-:S03]  /*2200*/  IABS R26, R37 ;  /* 0x00000025001a7213 */ /* 0x000fc60000000000 */
[----:B------:R-:W-:Y:S02]  /*2210*/  @!P2 VIADD R27, R27, -UR12 ;  /* 0x8000000c1b1bac36 */ /* 0x000fe40008000000 */
[----:B------:R-:W-:Y:S01]  /*2220*/  IMAD.HI.U32 R4, R26, UR9, RZ ;  /* 0x000000091a047c27 */ /* 0x000fe2000f8e00ff */
[----:B------:R-:W-:Y:S02]  /*2230*/  P2R R48, PR, RZ, 0x1 ;  /* 0x00000001ff307803 */ /* 0x000fe40000000000 */
[----:B------:R-:W-:Y:S02]  /*2240*/  ISETP.GE.U32.AND P0, PT, R27, UR12, PT ;  /* 0x0000000c1b007c0c */ /* 0x000fe4000bf06070 */
        /* <DEDUP_REMOVED lines=17> */
[----:B------:R-:W-:-:S10]  /*2360*/  @!P4 VIADD R46, R46, 0x1 ;  /* 0x000000012e2ec836 */ /* 0x000fd40000000000 */
[----:B------:R-:W-:Y:S01]  /*2370*/  @!P6 VIADD R26, R26, -UR11 ;  /* 0x8000000b1a1aec36 */ /* 0x000fe20008000000 */
[----:B------:R-:W-:Y:S02]  /*2380*/  @!P6 IADD3 R34, PT, PT, R34, 0x1, RZ ;  /* 0x000000012222e810 */ /* 0x000fe40007ffe0ff */
[----:B------:R-:W-:Y:S01]  /*2390*/  ISETP.GE.AND P6, PT, R51, RZ, PT ;  /* 0x000000ff3300720c */ /* 0x000fe20003fc6270 */
[----:B------:R-:W-:Y:S01]  /*23a0*/  IMAD R28, R28, UR39, R45 ;  /* 0x000000271c1c7c24 */ /* 0x000fe2000f8e022d */
[----:B------:R-:W-:Y:S01]  /*23b0*/  LOP3.LUT R45, R25, UR53, RZ, 0x3c, !PT ;  /* 0x00000035192d7c12 */ /* 0x000fe2000f8e3cff */
[----:B------:R-:W-:Y:S01]  /*23c0*/  @P3 VIADD R46, R46, 0x1 ;  /* 0x000000012e2e3836 */ /* 0x000fe20000000000 */
[----:B------:R-:W-:Y:S01]  /*23d0*/  @!P5 IADD3 R4, PT, PT, R4, 0x1, RZ ;  /* 0x000000010404d810 */ /* 0x000fe20007ffe0ff */
[----:B------:R-:W-:Y:S01]  /*23e0*/  @!P2 VIADD R22, R22, 0x1 ;  /* 0x000000011616a836 */ /* 0x000fe20000000000 */
[----:B------:R-:W-:Y:S02]  /*23f0*/  ISETP.GE.U32.AND P4, PT, R26, UR11, PT ;  /* 0x0000000b1a007c0c */ /* 0x000fe4000bf86070 */
[----:B------:R-:W-:-:S05]  /*2400*/  @P1 IADD3 R4, PT, PT, R4, 0x1, RZ ;  /* 0x0000000104041810 */ /* 0x000fca0007ffe0ff */
[----:B------:R-:W-:Y:S01]  /*2410*/  @!P6 IMAD.MOV R46, RZ, RZ, -R46 ;  /* 0x000000ffff2ee224 */ /* 0x000fe200078e0a2e */
[----:B------:R-:W-:Y:S02]  /*2420*/  ISETP.GE.AND P6, PT, R45, RZ, PT ;  /* 0x000000ff2d00720c */ /* 0x000fe40003fc6270 */
[----:B------:R-:W-:Y:S02]  /*2430*/  @P0 IADD3 R22, PT, PT, R22, 0x1, RZ ;  /* 0x0000000116160810 */ /* 0x000fe40007ffe0ff */
[----:B------:R-:W-:Y:S01]  /*2440*/  ISETP.NE.AND P0, PT, R48, RZ, PT ;  /* 0x000000ff3000720c */ /* 0x000fe20003f05270 */
[----:B------:R-:W-:Y:S01]  /*2450*/  IMAD.MOV.U32 R48, RZ, RZ, R4 ;  /* 0x000000ffff307224 */ /* 0x000fe200078e0004 */
[----:B------:R-:W-:Y:S02]  /*2460*/  MOV R4, R22 ;  /* 0x0000001600047202 */ /* 0x000fe40000000f00 */
[----:B------:R-:W-:Y:S02]  /*2470*/  LOP3.LUT R52, R37, UR52, RZ, 0x3c, !PT ;  /* 0x0000003425347c12 */ /* 0x000fe4000f8e3cff */
[----:B------:R-:W-:-:S02]  /*2480*/  LOP3.LUT R26, R31, UR51, RZ, 0x3c, !PT ;  /* 0x000000331f1a7c12 */ /* 0x000fc4000f8e3cff */
[----:B------:R-:W-:Y:S01]  /*2490*/  ISETP.GE.AND P5, PT, R52, RZ, PT ;  /* 0x000000ff3400720c */ /* 0x000fe20003fa6270 */
[----:B------:R-:W-:Y:S01]  /*24a0*/  @!P6 IMAD.MOV R4, RZ, RZ, -R4 ;  /* 0x000000ffff04e224 */ /* 0x000fe200078e0a04 */
[----:B------:R-:W-:Y:S01]  /*24b0*/  ISETP.NE.AND P6, PT, RZ, UR53, PT ;  /* 0x00000035ff007c0c */ /* 0x000fe2000bfc5270 */
[----:B------:R-:W-:Y:S01]  /*24c0*/  @P4 VIADD R34, R34, 0x1 ;  /* 0x0000000122224836 */ /* 0x000fe20000000000 */
[----:B------:R-:W-:Y:S02]  /*24d0*/  ISETP.NE.AND P1, PT, R49, RZ, PT ;  /* 0x000000ff3100720c */ /* 0x000fe40003f25270 */
[----:B------:R-:W-:Y:S02]  /*24e0*/  SEL R16, R16, RZ, P0 ;  /* 0x000000ff10107207 */ /* 0x000fe40000000000 */
[----:B------:R-:W-:Y:S02]  /*24f0*/  ISETP.GE.AND P4, PT, R26, RZ, PT ;  /* 0x000000ff1a00720c */ /* 0x000fe40003f86270 */
[----:B------:R-:W-:-:S02]  /*2500*/  SEL R4, R5, R4, !P6 ;  /* 0x0000000405047207 */ /* 0x000fc40007000000 */
[----:B------:R-:W-:Y:S01]  /*2510*/  ISETP.NE.AND P2, PT, R47, RZ, PT ;  /* 0x000000ff2f00720c */ /* 0x000fe20003f45270 */
[----:B------:R-:W-:Y:S01]  /*2520*/  IMAD R47, R16, UR36, RZ ;  /* 0x00000024102f7c24 */ /* 0x000fe2000f8e02ff */
[----:B------:R-:W-:Y:S01]  /*2530*/  SEL R44, R44, RZ, P1 ;  /* 0x000000ff2c2c7207 */ /* 0x000fe20000800000 */
[----:B------:R-:W-:Y:S01]  /*2540*/  IMAD.MOV R16, RZ, RZ, -R4 ;  /* 0x000000ffff107224 */ /* 0x000fe200078e0a04 */
[----:B------:R-:W-:Y:S02]  /*2550*/  ISETP.NE.AND P6, PT, RZ, UR52, PT ;  /* 0x00000034ff007c0c */ /* 0x000fe4000bfc5270 */
[----:B------:R-:W-:Y:S01]  /*2560*/  SEL R4, R4, RZ, P2 ;  /* 0x000000ff04047207 */ /* 0x000fe20001000000 */
[----:B------:R-:W-:Y:S01]  /*2570*/  IMAD R47, R44, UR37, R47 ;  /* 0x000000252c2f7c24 */ /* 0x000fe2000f8e022f */
[----:B------:R-:W-:Y:S01]  /*2580*/  SEL R46, R7, R46, !P6 ;  /* 0x0000002e072e7207 */ /* 0x000fe20007000000 */
[----:B------:R-:W-:Y:S02]  /*2590*/  @!P5 IMAD.MOV R48, RZ, RZ, -R48 ;  /* 0x000000ffff30d224 */ /* 0x000fe400078e0a30 */
[----:B------:R-:W-:-:S02]  /*25a0*/  IMAD R47, R4, UR38, R47 ;  /* 0x00000026042f7c24 */ /* 0x000fc4000f8e022f */
[----:B------:R0:W5:Y:S01]  /*25b0*/  LDG.E R4, desc[UR14][R20.64] ;  /* 0x0000000e14047981 */ /* 0x000162000c1e1900 */
[----:B------:R-:W-:Y:S01]  /*25c0*/  @!P4 IMAD.MOV R34, RZ, RZ, -R34 ;  /* 0x000000ffff22c224 */ /* 0x000fe200078e0a22 */
[----:B------:R-:W-:Y:S02]  /*25d0*/  IADD3 R26, P4, PT, R36, UR42, RZ ;  /* 0x0000002a241a7c10 */ /* 0x000fe4000ff9e0ff */
[----:B------:R-:W-:Y:S02]  /*25e0*/  SEL R48, R7, R48, !P6 ;  /* 0x0000003007307207 */ /* 0x000fe40007000000 */
[----:B------:R-:W-:Y:S02]  /*25f0*/  SEL R23, R23, RZ, P2 ;  /* 0x000000ff17177207 */ /* 0x000fe40001000000 */
[----:B0-----:R-:W-:Y:S02]  /*2600*/  IADD3 R21, PT, PT, -R46, RZ, RZ ;  /* 0x000000ff2e157210 */ /* 0x001fe40007ffe1ff */
[----:B------:R-:W-:-:S02]  /*2610*/  LEA.HI.X.SX32 R27, R36, UR43, 0x1, P4 ;  /* 0x0000002b241b7c11 */ /* 0x000fc4000a0f0eff */
[----:B------:R-:W-:Y:S01]  /*2620*/  IADD3 R22, P4, PT, R24, UR42, RZ ;  /* 0x0000002a18167c10 */ /* 0x000fe2000ff9e0ff */
[----:B------:R-:W-:Y:S02]  /*2630*/  IMAD R20, R21, UR52, R30 ;  /* 0x0000003415147c24 */ /* 0x000fe4000f8e021e */
[----:B------:R-:W-:Y:S01]  /*2640*/  IMAD.MOV R30, RZ, RZ, -R48 ;  /* 0x000000ffff1e7224 */ /* 0x000fe200078e0a30 */
[----:B------:R-:W-:Y:S01]  /*2650*/  ISETP.NE.AND P6, PT, RZ, UR51, PT ;  /* 0x00000033ff007c0c */ /* 0x000fe2000bfc5270 */
[----:B------:R-:W-:Y:S01]  /*2660*/  IMAD R45, R23, UR38, R6 ;  /* 0x00000026172d7c24 */ /* 0x000fe2000f8e0206 */
[----:B------:R-:W-:Y:S01]  /*2670*/  ISETP.NE.AND P3, PT, R50, RZ, PT ;  /* 0x000000ff3200720c */ /* 0x000fe20003f65270 */
[----:B------:R-:W-:Y:S01]  /*2680*/  IMAD R37, R30, UR52, R37 ;  /* 0x000000341e257c24 */ /* 0x000fe2000f8e0225 */
[----:B------:R-:W-:Y:S01]  /*2690*/  LEA.HI.X.SX32 R23, R24, UR43, 0x1, P4 ;  /* 0x0000002b18177c11 */ /* 0x000fe2000a0f0eff */
[----:B------:R0:W5:Y:S01]  /*26a0*/  LDG.E R6, desc[UR14][R2.64] ;  /* 0x0000000e02067981 */ /* 0x000162000c1e1900 */
[----:B------:R-:W-:-:S02]  /*26b0*/  IADD3 R24, P4, PT, R43, UR42, RZ ;  /* 0x0000002a2b187c10 */ /* 0x000fc4000ff9e0ff */
[----:B------:R-:W-:Y:S01]  /*26c0*/  IABS R30, R20 ;  /* 0x00000014001e7213 */ /* 0x000fe20000000000 */
[----:B------:R1:W2:Y:S01]  /*26d0*/  LDG.E.U8 R26, desc[UR14][R26.64] ;  /* 0x0000000e1a1a7981 */ /* 0x0002a2000c1e1100 */
[----:B------:R-:W-:Y:S02]  /*26e0*/  R2UR UR16, R32 ;  /* 0x00000000201072ca */ /* 0x000fe400000e0000 */
[----:B------:R-:W-:Y:S01]  /*26f0*/  R2UR UR17, R33 ;  /* 0x00000000211172ca */ /* 0x000fe200000e0000 */
[----:B------:R-:W-:Y:S01]  /*2700*/  IMAD R16, R16, UR53, R25 ;  /* 0x0000003510107c24 */ /* 0x000fe2000f8e0219 */
[----:B0-----:R-:W-:Y:S02]  /*2710*/  SHF.R.S64 R2, RZ, 0x1e, R31 ;  /* 0x0000001eff027819 */ /* 0x001fe4000000101f */
[----:B------:R-:W-:Y:S02]  /*2720*/  SEL R36, R42, RZ, P3 ;  /* 0x000000ff2a247207 */ /* 0x000fe40001800000 */
[----:B-1----:R-:W-:Y:S01]  /*2730*/  SEL R27, R17, R34, !P6 ;  /* 0x00000022111b7207 */ /* 0x002fe20007000000 */
[----:B------:R-:W-:Y:S01]  /*2740*/  IMAD.HI.U32 R21, R30, UR5, RZ ;  /* 0x000000051e157c27 */ /* 0x000fe2000f8e00ff */
[----:B------:R-:W-:-:S02]  /*2750*/  LEA.HI.X.SX32 R25, R43, UR43, 0x1, P4 ;  /* 0x0000002b2b197c11 */ /* 0x000fc4000a0f0eff */
[----:B------:R-:W-:Y:S01]  /*2760*/  IABS R42, R37 ;  /* 0x00000025002a7213 */ /* 0x000fe20000000000 */
[----:B------:R-:W-:Y:S01]  /*2770*/  IMAD.MOV R34, RZ, RZ, -R27 ;  /* 0x000000ffff227224 */ /* 0x000fe200078e0a1b */
[----:B------:R-:W-:Y:S01]  /*2780*/  IADD3 R2, P4, PT, R2, UR40, RZ ;  /* 0x0000002802027c10 */ /* 0x000fe2000ff9e0ff */
[----:B------:R-:W-:Y:S01]  /*2790*/  IMAD R36, R36, UR39, R45 ;  /* 0x0000002724247c24 */ /* 0x000fe2000f8e022d */
[----:B------:R0:W4:Y:S01]  /*27a0*/  LDG.E.U8 R43, desc[UR16][R22.64] ;  /* 0x00000010162b7981 */ /* 0x000122000c1e1100 */
[----:B------:R-:W-:Y:S01]  /*27b0*/  IMAD.MOV R45, RZ, RZ, -R21 ;  /* 0x000000ffff2d7224 */ /* 0x000fe200078e0a15 */
[----:B------:R-:W-:Y:S01]  /*27c0*/  LEA.HI.X.SX32 R3, R31, UR41, 0x2, P4 ;  /* 0x000000291f037c11 */ /* 0x000fe2000a0f16ff */
[----:B------:R-:W-:-:S04]  /*27d0*/  IMAD.HI.U32 R44, R42, UR5, RZ ;  /* 0x000000052a2c7c27 */ /* 0x000fc8000f8e00ff */
[----:B------:R-:W-:Y:S02]  /*27e0*/  IMAD R31, R34, UR51, R31 ;  /* 0x00000033221f7c24 */ /* 0x000fe4000f8e021f */
[----:B------:R-:W-:Y:S01]  /*27f0*/  IMAD R30, R45, UR12, R30 ;  /* 0x0000000c2d1e7c24 */ /* 0x000fe2000f8e021e */
[----:B------:R-:W-:Y:S02]  /*2800*/  IADD3 R45, PT, PT, -R44, RZ, RZ ;  /* 0x000000ff2c2d7210 */ /* 0x000fe40007ffe1ff */
[----:B0-----:R-:W-:Y:S02]  /*2810*/  IABS R23, R31 ;  /* 0x0000001f00177213 */ /* 0x001fe40000000000 */
[----:B------:R-:W-:Y:S01]  /*2820*/  SEL R16, R16, RZ, P3 ;  /* 0x000000ff10107207 */ /* 0x000fe20001800000 */
[----:B------:R-:W-:Y:S01]  /*2830*/  IMAD R22, R45, UR12, R42 ;  /* 0x0000000c2d167c24 */ /* 0x000fe2000f8e022a */
[----:B------:R-:W-:Y:S01]  /*2840*/  P2R R50, PR, RZ, 0x2 ;  /* 0x00000002ff327803 */ /* 0x000fe20000000000 */
[----:B------:R-:W-:Y:S01]  /*2850*/  IMAD.HI.U32 R42, R23, UR9, RZ ;  /* 0x00000009172a7c27 */ /* 0x000fe2000f8e00ff */
[----:B------:R-:W-:-:S03]  /*2860*/  ISETP.LT.U32.AND P1, PT, R30, UR12, PT ;  /* 0x0000000c1e007c0c */ /* 0x000fc6000bf21070 */
[----:B------:R-:W-:Y:S02]  /*2870*/  IMAD R16, R16, UR39, R47 ;  /* 0x0000002710107c24 */ /* 0x000fe4000f8e022f */
[----:B------:R0:W3:Y:S01]  /*2880*/  LDG.E.U8 R47, desc[UR14][R24.64] ;  /* 0x0000000e182f7981 */ /* 0x0000e2000c1e1100 */
[----:B------:R-:W-:Y:S02]  /*2890*/  ISETP.LT.U32.AND P4, PT, R22, UR12, PT ;  /* 0x0000000c16007c0c */ /* 0x000fe4000bf81070 */
[----:B0-----:R-:W-:-:S05]  /*28a0*/  IADD3 R24, PT, PT, -R42, RZ, RZ ;  /* 0x000000ff2a187210 */ /* 0x001fca0007ffe1ff */
[----:B------:R-:W-:Y:S02]  /*28b0*/  IMAD R23, R24, UR10, R23 ;  /* 0x0000000a18177c24 */ /* 0x000fe4000f8e0217 */
[----:B------:R-:W-:-:S03]  /*28c0*/  @!P1 VIADD R30, R30, -UR12 ;  /* 0x8000000c1e1e9c36 */ /* 0x000fc60008000000 */
[----:B------:R-:W-:Y:S01]  /*28d0*/  ISETP.LT.U32.AND P5, PT, R23, UR10, PT ;  /* 0x0000000a17007c0c */ /* 0x000fe2000bfa1070 */
[----:B------:R-:W-:Y:S01]  /*28e0*/  @!P4 VIADD R22, R22, -UR12 ;  /* 0x8000000c1616cc36 */ /* 0x000fe20008000000 */
[----:B------:R-:W-:Y:S02]  /*28f0*/  P2R R49, PR, RZ, 0x1 ;  /* 0x00000001ff317803 */ /* 0x000fe40000000000 */
[----:B------:R-:W-:Y:S02]  /*2900*/  ISETP.GE.U32.AND P0, PT, R30, UR12, PT ;  /* 0x0000000c1e007c0c */ /* 0x000fe4000bf06070 */
        /* <DEDUP_REMOVED lines=10> */
[----:B------:R-:W-:Y:S01]  /*29b0*/  ISETP.LT.U32.AND P6, PT, R22, UR11, PT ;  /* 0x0000000b16007c0c */ /* 0x000fe2000bfc1070 */
[----:B------:R-:W-:-:S12]  /*29c0*/  @!P5 VIADD R42, R42, 0x1 ;  /* 0x000000012a2ad836 */ /* 0x000fd80000000000 */
[----:B------:R-:W-:-:S05]  /*29d0*/  @!P6 VIADD R22, R22, -UR11 ;  /* 0x8000000b1616ec36 */ /* 0x000fca0008000000 */
[----:B------:R-:W-:Y:S02]  /*29e0*/  ISETP.GE.U32.AND P5, PT, R22, UR11, PT ;  /* 0x0000000b16007c0c */ /* 0x000fe4000bfa6070 */
[----:B------:R-:W-:Y:S02]  /*29f0*/  @!P6 IADD3 R34, PT, PT, R34, 0x1, RZ ;  /* 0x000000012222e810 */ /* 0x000fe40007ffe0ff */
[----:B------:R-:W-:Y:S02]  /*2a00*/  LOP3.LUT R45, R31, UR52, RZ, 0x3c, !PT ;  /* 0x000000341f2d7c12 */ /* 0x000fe4000f8e3cff */
[----:B------:R-:W-:Y:S02]  /*2a10*/  LOP3.LUT R22, R30, UR51, RZ, 0x3c, !PT ;  /* 0x000000331e167c12 */ /* 0x000fe4000f8e3cff */
[----:B------:R-:W-:-:S05]  /*2a20*/  ISETP.GE.AND P6, PT, R45, RZ, PT ;  /* 0x000000ff2d00720c */ /* 0x000fca0003fc6270 */
[----:B------:R-:W-:Y:S01]  /*2a30*/  @P5 VIADD R34, R34, 0x1 ;  /* 0x0000000122225836 */ /* 0x000fe20000000000 */
[----:B------:R-:W-:Y:S02]  /*2a40*/  ISETP.GE.AND P5, PT, R22, RZ, PT ;  /* 0x000000ff1600720c */ /* 0x000fe40003fa6270 */
[----:B------:R-:W-:Y:S02]  /*2a50*/  @P3 IADD3 R42, PT, PT, R42, 0x1, RZ ;  /* 0x000000012a2a3810 */ /* 0x000fe40007ffe0ff */
[----:B------:R-:W-:Y:S02]  /*2a60*/  LOP3.LUT R25, R20, UR53, RZ, 0x3c, !PT ;  /* 0x0000003514197c12 */ /* 0x000fe4000f8e3cff */
[----:B------:R-:W-:Y:S01]  /*2a70*/  LOP3.LUT R24, R37, UR53, RZ, 0x3c, !PT ;  /* 0x0000003525187c12 */ /* 0x000fe2000f8e3cff */
[----:B------:R-:W-:Y:S02]  /*2a80*/  @!P1 VIADD R21, R21, 0x1 ;  /* 0x0000000115159836 */ /* 0x000fe40000000000 */
[----:B------:R-:W-:Y:S01]  /*2a90*/  @!P6 IMAD.MOV R42, RZ, RZ, -R42 ;  /* 0x000000ffff2ae224 */ /* 0x000fe200078e0a2a */
[----:B------:R-:W-:-:S03]  /*2aa0*/  ISETP.GE.AND P6, PT, R24, RZ, PT ;  /* 0x000000ff1800720c */ /* 0x000fc60003fc6270 */
[----:B------:R-:W-:Y:S01]  /*2ab0*/  @!P5 IMAD.MOV R34, RZ, RZ, -R34 ;  /* 0x000000ffff22d224 */ /* 0x000fe200078e0a22 */
[----:B------:R-:W-:Y:S01]  /*2ac0*/  ISETP.GE.AND P5, PT, R25, RZ, PT ;  /* 0x000000ff1900720c */ /* 0x000fe20003fa6270 */
[----:B------:R-:W-:Y:S01]  /*2ad0*/  @P0 VIADD R21, R21, 0x1 ;  /* 0x0000000115150836 */ /* 0x000fe20000000000 */
[----:B------:R-:W-:Y:S02]  /*2ae0*/  @!P4 IADD3 R44, PT, PT, R44, 0x1, RZ ;  /* 0x000000012c2cc810 */ /* 0x000fe40007ffe0ff */
[----:B------:R-:W-:Y:S02]  /*2af0*/  ISETP.NE.AND P0, PT, R49, RZ, PT ;  /* 0x000000ff3100720c */ /* 0x000fe40003f05270 */
[----:B------:R-:W-:Y:S02]  /*2b00*/  ISETP.NE.AND P1, PT, R50, RZ, PT ;  /* 0x000000ff3200720c */ /* 0x000fe40003f25270 */
[----:B------:R-:W-:Y:S02]  /*2b10*/  @P2 IADD3 R44, PT, PT, R44, 0x1, RZ ;  /* 0x000000012c2c2810 */ /* 0x000fe40007ffe0ff */
[----:B------:R-:W-:-:S02]  /*2b20*/  SEL R15, R15, RZ, P0 ;  /* 0x000000ff0f0f7207 */ /* 0x000fc40000000000 */
[----:B------:R-:W-:Y:S01]  /*2b30*/  SEL R46, R46, RZ, P1 ;  /* 0x000000ff2e2e7207 */ /* 0x000fe20000800000 */
[----:B------:R-:W-:Y:S02]  /*2b40*/  @!P5 IMAD.MOV R21, RZ, RZ, -R21 ;  /* 0x000000ffff15d224 */ /* 0x000fe400078e0a15 */
[----:B------:R-:W-:Y:S01]  /*2b50*/  @!P6 IMAD.MOV R44, RZ, RZ, -R44 ;  /* 0x000000ffff2ce224 */ /* 0x000fe200078e0a2c */
[----:B------:R-:W-:Y:S01]  /*2b60*/  ISETP.NE.AND P6, PT, RZ, UR53, PT ;  /* 0x00000035ff007c0c */ /* 0x000fe2000bfc5270 */
[----:B------:R-:W-:-:S04]  /*2b70*/  IMAD R15, R15, UR36, RZ ;  /* 0x000000240f0f7c24 */ /* 0x000fc8000f8e02ff */
[----:B------:R-:W-:Y:S01]  /*2b80*/  IMAD R46, R46, UR37, R15 ;  /* 0x000000252e2e7c24 */ /* 0x000fe2000f8e020f */
[----:B------:R-:W-:Y:S02]  /*2b90*/  SEL R15, R5, R21, !P6 ;  /* 0x00000015050f7207 */ /* 0x000fe40007000000 */
[----:B------:R-:W-:Y:S02]  /*2ba0*/  ISETP.NE.AND P2, PT, R51, RZ, PT ;  /* 0x000000ff3300720c */ /* 0x000fe40003f45270 */
[C---:B------:R-:W-:Y:S02]  /*2bb0*/  IADD3 R21, PT, PT, -R15.reuse, RZ, RZ ;  /* 0x000000ff0f157210 */ /* 0x040fe40007ffe1ff */
[----:B------:R-:W-:Y:S02]  /*2bc0*/  ISETP.NE.AND P3, PT, R52, RZ, PT ;  /* 0x000000ff3400720c */ /* 0x000fe40003f65270 */
[----:B------:R-:W-:Y:S01]  /*2bd0*/  SEL R15, R15, RZ, P2 ;  /* 0x000000ff0f0f7207 */ /* 0x000fe20001000000 */
[----:B------:R-:W-:Y:S01]  /*2be0*/  IMAD R24, R21, UR53, R20 ;  /* 0x0000003515187c24 */ /* 0x000fe2000f8e0214 */
[----:B------:R-:W-:-:S03]  /*2bf0*/  IADD3 R20, P4, PT, R29, UR42, RZ ;  /* 0x0000002a1d147c10 */ /* 0x000fc6000ff9e0ff */
[----:B------:R-:W-:Y:S01]  /*2c00*/  IMAD R15, R15, UR38, R46 ;  /* 0x000000260f0f7c24 */ /* 0x000fe2000f8e022e */
[----:B------:R-:W-:Y:S02]  /*2c10*/  LEA.HI.X.SX32 R21, R29, UR43, 0x1, P4 ;  /* 0x0000002b1d157c11 */ /* 0x000fe4000a0f0eff */
[----:B------:R-:W-:Y:S02]  /*2c20*/  SEL R24, R24, RZ, P3 ;  /* 0x000000ff18187207 */ /* 0x000fe40001800000 */
[----:B------:R-:W-:-:S03]  /*2c30*/  IADD3 R22, P4, PT, R28, UR42, RZ ;  /* 0x0000002a1c167c10 */ /* 0x000fc6000ff9e0ff */
[----:B------:R-:W-:Y:S01]  /*2c40*/  IMAD R49, R24, UR39, R15 ;  /* 0x0000002718317c24 */ /* 0x000fe2000f8e020f */
[----:B------:R-:W-:Y:S01]  /*2c50*/  LEA.HI.X.SX32 R23, R28, UR43, 0x1, P4 ;  /* 0x0000002b1c177c11 */ /* 0x000fe2000a0f0eff */
[----:B------:R0:W5:Y:S01]  /*2c60*/  LDG.E R15, desc[UR14][R10.64] ;  /* 0x0000000e0a0f7981 */ /* 0x000162000c1e1900 */
[C---:B------:R-:W-:Y:S02]  /*2c70*/  IADD3 R24, P4, PT, R36.reuse, UR42, RZ ;  /* 0x0000002a24187c10 */ /* 0x040fe4000ff9e0ff */
[----:B------:R-:W-:Y:S01]  /*2c80*/  SEL R44, R5, R44, !P6 ;  /* 0x0000002c052c7207 */ /* 0x000fe20007000000 */
[----:B------:R-:W5:Y:S01]  /*2c90*/  LDG.E.U8 R46, desc[UR16][R22.64] ;  /* 0x00000010162e7981 */ /* 0x000f62000c1e1100 */
[----:B------:R-:W-:Y:S02]  /*2ca0*/  LEA.HI.X.SX32 R25, R36, UR43, 0x1, P4 ;  /* 0x0000002b24197c11 */ /* 0x000fe4000a0f0eff */
[----:B------:R-:W-:Y:S02]  /*2cb0*/  ISETP.NE.AND P6, PT, RZ, UR52, PT ;  /* 0x00000034ff007c0c */ /* 0x000fe4000bfc5270 */
[----:B------:R-:W-:-:S02]  /*2cc0*/  IADD3 R28, P4, PT, R16, UR42, RZ ;  /* 0x0000002a101c7c10 */ /* 0x000fc4000ff9e0ff */
[----:B------:R-:W-:Y:S02]  /*2cd0*/  SEL R18, R18, RZ, P0 ;  /* 0x000000ff12127207 */ /* 0x000fe40000000000 */
[----:B------:R-:W-:Y:S02]  /*2ce0*/  SEL R36, R7, R42, !P6 ;  /* 0x0000002a07247207 */ /* 0x000fe40007000000 */
[----:B------:R-:W-:Y:S01]  /*2cf0*/  LEA.HI.X.SX32 R29, R16, UR43, 0x1, P4 ;  /* 0x0000002b101d7c11 */ /* 0x000fe2000a0f0eff */
[----:B------:R-:W-:Y:S01]  /*2d00*/  IMAD.MOV R16, RZ, RZ, -R44 ;  /* 0x000000ffff107224 */ /* 0x000fe200078e0a2c */
[----:B------:R-:W-:Y:S01]  /*2d10*/  SEL R48, R48, RZ, P1 ;  /* 0x000000ff30307207 */ /* 0x000fe20000800000 */
[----:B------:R-:W-:Y:S02]  /*2d20*/  IMAD R45, R18, UR36, RZ ;  /* 0x00000024122d7c24 */ /* 0x000fe4000f8e02ff */
[----:B------:R-:W-:Y:S01]  /*2d30*/  IMAD.MOV R18, RZ, RZ, -R36 ;  /* 0x000000ffff127224 */ /* 0x000fe200078e0a24 */
[----:B------:R-:W-:Y:S01]  /*2d40*/  ISETP.NE.AND P6, PT, RZ, UR51, PT ;  /* 0x00000033ff007c0c */ /* 0x000fe2000bfc5270 */
[----:B------:R-:W-:Y:S01]  /*2d50*/  IMAD R37, R16, UR53, R37 ;  /* 0x0000003510257c24 */ /* 0x000fe2000f8e0225 */
[----:B------:R-:W-:Y:S01]  /*2d60*/  SEL R16, R44, RZ, P2 ;  /* 0x000000ff2c107207 */ /* 0x000fe20001000000 */
[----:B------:R-:W-:Y:S01]  /*2d70*/  IMAD R45, R48, UR37, R45 ;  /* 0x00000025302d7c24 */ /* 0x000fe2000f8e022d */
[----:B0-----:R-:W-:Y:S01]  /*2d80*/  SHF.R.S64 R10, RZ, 0x1e, R30 ;  /* 0x0000001eff0a7819 */ /* 0x001fe2000000101e */
[----:B------:R-:W-:Y:S01]  /*2d90*/  IMAD R31, R18, UR52, R31 ;  /* 0x00000034121f7c24 */ /* 0x000fe2000f8e021f */
[----:B------:R-:W5:Y:S01]  /*2da0*/  LDG.E.U8 R44, desc[UR14][R24.64] ;  /* 0x0000000e182c7981 */ /* 0x000f62000c1e1100 */
[----:B------:R-:W-:-:S03]  /*2db0*/  IMAD R16, R16, UR38, R45 ;  /* 0x0000002610107c24 */ /* 0x000fc6000f8e022d */
[----:B------:R0:W5:Y:S01]  /*2dc0*/  LDG.E.U8 R45, desc[UR14][R20.64] ;  /* 0x0000000e142d7981 */ /* 0x000162000c1e1100 */
[----:B------:R-:W-:Y:S02]  /*2dd0*/  SEL R18, R17, R34, !P6 ;  /* 0x0000002211127207 */ /* 0x000fe40007000000 */
[----:B------:R-:W-:Y:S01]  /*2de0*/  IADD3 R10, P4, PT, R10, UR40, RZ ;  /* 0x000000280a0a7c10 */ /* 0x000fe2000ff9e0ff */
[----:B------:R1:W5:Y:S01]  /*2df0*/  LDG.E.U8 R42, desc[UR16][R28.64] ;  /* 0x000000101c2a7981 */ /* 0x000362000c1e1100 */
[----:B0-----:R-:W-:Y:S02]  /*2e00*/  IABS R21, R31 ;  /* 0x0000001f00157213 */ /* 0x001fe40000000000 */
[----:B------:R-:W-:-:S03]  /*2e10*/  IADD3 R51, PT, PT, -R18, RZ, RZ ;  /* 0x000000ff12337210 */ /* 0x000fc60007ffe1ff */
[----:B------:R-:W-:Y:S01]  /*2e20*/  IMAD.HI.U32 R20, R21, UR5, RZ ;  /* 0x0000000515147c27 */ /* 0x000fe2000f8e00ff */
[----:B------:R-:W-:-:S03]  /*2e30*/  LEA.HI.X.SX32 R11, R30, UR41, 0x2, P4 ;  /* 0x000000291e0b7c11 */ /* 0x000fc6000a0f16ff */
[----:B------:R-:W-:Y:S02]  /*2e40*/  IMAD.MOV R22, RZ, RZ, -R20 ;  /* 0x000000ffff167224 */ /* 0x000fe400078e0a14 */
[----:B------:R-:W-:Y:S02]  /*2e50*/  IMAD R30, R51, UR51, R30 ;  /* 0x00000033331e7c24 */ /* 0x000fe4000f8e021e */
[----:B------:R-:W-:-:S03]  /*2e60*/  IMAD R21, R22, UR12, R21 ;  /* 0x0000000c16157c24 */ /* 0x000fc6000f8e0215 */
[----:B------:R-:W-:Y:S02]  /*2e70*/  IABS R23, R30 ;  /* 0x0000001e00177213 */ /* 0x000fe40000000000 */
[----:B------:R-:W-:-:S03]  /*2e80*/  ISETP.LT.U32.AND P4, PT, R21, UR12, PT ;  /* 0x0000000c15007c0c */ /* 0x000fc6000bf81070 */
[----:B------:R-:W-:-:S04]  /*2e90*/  IMAD.HI.U32 R22, R23, UR9, RZ ;  /* 0x0000000917167c27 */ /* 0x000fc8000f8e00ff */
[----:B------:R-:W-:-:S04]  /*2ea0*/  IMAD.MOV R24, RZ, RZ, -R22 ;  /* 0x000000ffff187224 */ /* 0x000fc800078e0a16 */
[----:B------:R-:W-:Y:S02]  /*2eb0*/  IMAD R23, R24, UR10, R23 ;  /* 0x0000000a18177c24 */ /* 0x000fe4000f8e0217 */
[----:B------:R-:W-:Y:S01]  /*2ec0*/  @!P4 IADD3 R21, PT, PT, R21, -UR12, RZ ;  /* 0x8000000c1515cc10 */ /* 0x000fe2000fffe0ff */
[----:B------:R-:W-:Y:S01]  /*2ed0*/  VIADD R24, R19, 0x160 ;  /* 0x0000016013187836 */ /* 0x000fe20000000000 */
[----:B------:R-:W-:Y:S02]  /*2ee0*/  P2R R50, PR, RZ, 0x8 ;  /* 0x00000008ff327803 */ /* 0x000fe40000000000 */
[----:B------:R-:W-:Y:S02]  /*2ef0*/  ISETP.GE.U32.AND P3, PT, R21, UR12, PT ;  /* 0x0000000c15007c0c */ /* 0x000fe4000bf66070 */
[----:B------:R-:W-:-:S05]  /*2f00*/  IABS R21, R24 ;  /* 0x0000001800157213 */ /* 0x000fca0000000000 */
[----:B-1----:R-:W-:-:S05]  /*2f10*/  IMAD.HI.U32 R28, R21, UR7, RZ ;  /* 0x00000007151c7c27 */ /* 0x002fca000f8e00ff */
[----:B------:R-:W-:-:S05]  /*2f20*/  IADD3 R34, PT, PT, -R28, RZ, RZ ;  /* 0x000000ff1c227210 */ /* 0x000fca0007ffe1ff */
[----:B------:R-:W-:-:S05]  /*2f30*/  IMAD R21, R34, UR11, R21 ;  /* 0x0000000b22157c24 */ /* 0x000fca000f8e0215 */
[----:B------:R-:W-:Y:S02]  /*2f40*/  ISETP.LT.U32.AND P6, PT, R21, UR11, PT ;  /* 0x0000000b15007c0c */ /* 0x000fe4000bfc1070 */
[----:B------:R-:W-:Y:S02]  /*2f50*/  ISETP.LT.U32.AND P5, PT, R23, UR10, PT ;  /* 0x0000000a17007c0c */ /* 0x000fe4000bfa1070 */
[----:B------:R-:W-:-:S04]  /*2f60*/  LOP3.LUT R35, R35, 0xfffffff7, RZ, 0xc0, !PT ;  /* 0xfffffff723237812 */ /* 0x000fc800078ec0ff */
[----:B------:R-:W-:-:S05]  /*2f70*/  @P3 LOP3.LUT R35, R35, 0x8, RZ, 0xfc, !PT ;  /* 0x0000000823233812 */ /* 0x000fca00078efcff */
[----:B------:R-:W-:Y:S02]  /*2f80*/  @!P6 VIADD R21, R21, -UR11 ;  /* 0x8000000b1515ec36 */ /* 0x000fe40008000000 */
[----:B------:R-:W-:Y:S01]  /*2f90*/  @!P6 VIADD R28, R28, 0x1 ;  /* 0x000000011c1ce836 */ /* 0x000fe20000000000 */
[----:B------:R-:W-:Y:S01]  /*2fa0*/  LOP3.LUT P6, RZ, R35, 0x8, RZ, 0xc0, !PT ;  /* 0x0000000823ff7812 */ /* 0x000fe200078cc0ff */
[----:B------:R-:W-:Y:S01]  /*2fb0*/  @!P5 VIADD R23, R23, -UR10 ;  /* 0x8000000a1717dc36 */ /* 0x000fe20008000000 */
[----:B------:R-:W-:Y:S02]  /*2fc0*/  @!P5 IADD3 R22, PT, PT, R22, 0x1, RZ ;  /* 0x000000011616d810 */ /* 0x000fe40007ffe0ff */
[----:B------:R-:W-:Y:S02]  /*2fd0*/  ISETP.GE.U32.AND P5, PT, R21, UR11, PT ;  /* 0x0000000b15007c0c */ /* 0x000fe4000bfa6070 */
[----:B------:R-:W-:Y:S02]  /*2fe0*/  @!P4 IADD3 R20, PT, PT, R20, 0x1, RZ ;  /* 0x000000011414c810 */ /* 0x000fe40007ffe0ff */
[----:B------:R-:W-:-:S02]  /*2ff0*/  ISETP.GE.U32.AND P3, PT, R23, UR10, PT ;  /* 0x0000000a17007c0c */ /* 0x000fc4000bf66070 */
[----:B------:R-:W-:-:S03]  /*3000*/  LOP3.LUT R25, R31, UR53, RZ, 0x3c, !PT ;  /* 0x000000351f197c12 */ /* 0x000fc6000f8e3cff */
[----:B------:R-:W-:Y:S01]  /*3010*/  @P6 VIADD R20, R20, 0x1 ;  /* 0x0000000114146836 */ /* 0x000fe20000000000 */
[----:B------:R-:W-:Y:S02]  /*3020*/  ISETP.GE.AND P6, PT, R25, RZ, PT ;  /* 0x000000ff1900720c */ /* 0x000fe40003fc6270 */
[----:B------:R-:W-:Y:S01]  /*3030*/  LOP3.LUT R29, R30, UR52, RZ, 0x3c, !PT ;  /* 0x000000341e1d7c12 */ /* 0x000fe2000f8e3cff */
[----:B------:R-:W-:-:S03]  /*3040*/  @P5 VIADD R28, R28, 0x1 ;  /* 0x000000011c1c5836 */ /* 0x000fc60000000000 */
[----:B------:R-:W-:Y:S01]  /*3050*/  ISETP.GE.AND P5, PT, R29, RZ, PT ;  /* 0x000000ff1d00720c */ /* 0x000fe20003fa6270 */
[----:B------:R-:W-:Y:S02]  /*3060*/  @P3 VIADD R22, R22, 0x1 ;  /* 0x0000000116163836 */ /* 0x000fe40000000000 */
[----:B------:R-:W-:Y:S01]  /*3070*/  IMAD.MOV.U32 R34, RZ, RZ, R20 ;  /* 0x000000ffff227224 */ /* 0x000fe200078e0014 */
[----:B------:R-:W-:Y:S02]  /*3080*/  ISETP.NE.AND P3, PT, R50, RZ, PT ;  /* 0x000000ff3200720c */ /* 0x000fe40003f65270 */
[----:B------:R-:W-:Y:S02]  /*3090*/  MOV R48, R22 ;  /* 0x0000001600307202 */ /* 0x000fe40000000f00 */
[----:B------:R-:W-:Y:S02]  /*30a0*/  @!P6 IADD3 R34, PT, PT, -R34, RZ, RZ ;  /* 0x000000ff2222e210 */ /* 0x000fe40007ffe1ff */
[----:B------:R-:W-:-:S02]  /*30b0*/  ISETP.NE.AND P6, PT, RZ, UR53, PT ;  /* 0x00000035ff007c0c */ /* 0x000fc4000bfc5270 */
[----:B------:R-:W-:Y:S01]  /*30c0*/  SEL R37, R37, RZ, P3 ;  /* 0x000000ff25257207 */ /* 0x000fe20001800000 */
[----:B------:R-:W-:Y:S01]  /*30d0*/  @!P5 IMAD.MOV R48, RZ, RZ, -R48 ;  /* 0x000000ffff30d224 */ /* 0x000fe200078e0a30 */
[----:B------:R-:W-:Y:S02]  /*30e0*/  SEL R34, R5, R34, !P6 ;  /* 0x0000002205227207 */ /* 0x000fe40007000000 */
[----:B------:R-:W-:Y:S01]  /*30f0*/  ISETP.NE.AND P6, PT, RZ, UR52, PT ;  /* 0x00000034ff007c0c */ /* 0x000fe2000bfc5270 */
[----:B------:R-:W-:Y:S02]  /*3100*/  IMAD R37, R37, UR39, R16 ;  /* 0x0000002725257c24 */ /* 0x000fe4000f8e0210 */
[----:B------:R0:W5:Y:S01]  /*3110*/  LDG.E R16, desc[UR14][R2.64] ;  /* 0x0000000e02107981 */ /* 0x000162000c1e1900 */
[----:B------:R-:W-:Y:S02]  /*3120*/  LOP3.LUT R21, R24, UR51, RZ, 0x3c, !PT ;  /* 0x0000003318157c12 */ /* 0x000fe4000f8e3cff */
[----:B0-----:R-:W-:-:S02]  /*3130*/  SEL R2, R7, R48, !P6 ;  /* 0x0000003007027207 */ /* 0x001fc40007000000 */
[----:B------:R-:W-:-:S03]  /*3140*/  ISETP.GE.AND P4, PT, R21, RZ, PT ;  /* 0x000000ff1500720c */ /* 0x000fc60003f86270 */
[----:B------:R-:W-:Y:S01]  /*3150*/  IMAD.MOV R3, RZ, RZ, -R2 ;  /* 0x000000ffff037224 */ /* 0x000fe200078e0a02 */
[----:B------:R-:W-:-:S03]  /*3160*/  SEL R27, R27, RZ, P0 ;  /* 0x000000ff1b1b7207 */ /* 0x000fc60000000000 */
[----:B------:R-:W-:Y:S01]  /*3170*/  IMAD R30, R3, UR52, R30 ;  /* 0x00000034031e7c24 */ /* 0x000fe2000f8e021e */
[----:B------:R-:W-:Y:S01]  /*3180*/  SEL R36, R36, RZ, P1 ;  /* 0x000000ff24247207 */ /* 0x000fe20000800000 */
[----:B------:R-:W-:-:S03]  /*3190*/  IMAD R27, R27, UR36, RZ ;  /* 0x000000241b1b7c24 */ /* 0x000fc6000f8e02ff */
[----:B------:R-:W-:Y:S01]  /*31a0*/  IABS R29, R30 ;  /* 0x0000001e001d7213 */ /* 0x000fe20000000000 */
[----:B------:R-:W-:Y:S02]  /*31b0*/  IMAD R25, R36, UR37, R27 ;  /* 0x0000002524197c24 */ /* 0x000fe4000f8e021b */
[----:B------:R-:W-:Y:S02]  /*31c0*/  @!P4 IMAD.MOV R28, RZ, RZ, -R28 ;  /* 0x000000ffff1cc224 */ /* 0x000fe400078e0a1c */
[----:B------:R-:W-:Y:S01]  /*31d0*/  IMAD.HI.U32 R3, R29, UR5, RZ ;  /* 0x000000051d037c27 */ /* 0x000fe2000f8e00ff */
[----:B------:R-:W-:-:S03]  /*31e0*/  IADD3 R20, P4, PT, R49, UR42, RZ ;  /* 0x0000002a31147c10 */ /* 0x000fc6000ff9e0ff */
[----:B------:R-:W-:Y:S01]  /*31f0*/  IMAD.MOV R36, RZ, RZ, -R34 ;  /* 0x000000ffff247224 */ /* 0x000fe200078e0a22 */
[----:B------:R-:W-:Y:S02]  /*3200*/  SEL R34, R34, RZ, P2 ;  /* 0x000000ff22227207 */ /* 0x000fe40001000000 */
[----:B------:R-:W-:Y:S02]  /*3210*/  IADD3 R48, PT, PT, -R3, RZ, RZ ;  /* 0x000000ff03307210 */ /* 0x000fe40007ffe1ff */
[----:B------:R-:W-:Y:S01]  /*3220*/  ISETP.NE.AND P6, PT, RZ, UR51, PT ;  /* 0x00000033ff007c0c */ /* 0x000fe2000bfc5270 */
[----:B------:R-:W-:Y:S01]  /*3230*/  IMAD R27, R36, UR53, R31 ;  /* 0x00000035241b7c24 */ /* 0x000fe2000f8e021f */
[----:B------:R-:W-:Y:S01]  /*3240*/  LEA.HI.X.SX32 R21, R49, UR43, 0x1, P4 ;  /* 0x0000002b31157c11 */ /* 0x000fe2000a0f0eff */
[----:B------:R-:W-:Y:S01]  /*3250*/  IMAD R36, R34, UR38, R25 ;  /* 0x0000002622247c24 */ /* 0x000fe2000f8e0219 */
[----:B------:R-:W-:Y:S01]  /*3260*/  IADD3 R22, P4, PT, R37, UR42, RZ ;  /* 0x0000002a25167c10 */ /* 0x000fe2000ff9e0ff */
[----:B------:R-:W-:Y:S01]  /*3270*/  IMAD R29, R48, UR12, R29 ;  /* 0x0000000c301d7c24 */ /* 0x000fe2000f8e021d */
[----:B------:R-:W-:Y:S01]  /*3280*/  SEL R25, R17, R28, !P6 ;  /* 0x0000001c11197207 */ /* 0x000fe20007000000 */
[----:B------:R0:W5:Y:S01]  /*3290*/  LDG.E.U8 R31, desc[UR14][R20.64] ;  /* 0x0000000e141f7981 */ /* 0x000162000c1e1100 */
[----:B------:R-:W-:-:S02]  /*32a0*/  SHF.R.S64 R48, RZ, 0x1e, R24 ;  /* 0x0000001eff307819 */ /* 0x000fc40000001018 */
[----:B------:R-:W-:Y:S02]  /*32b0*/  LEA.HI.X.SX32 R23, R37, UR43, 0x1, P4 ;  /* 0x0000002b25177c11 */ /* 0x000fe4000a0f0eff */
[----:B------:R-:W-:-:S03]  /*32c0*/  IADD3 R48, P4, PT, R48, UR40, RZ ;  /* 0x0000002830307c10 */ /* 0x000fc6000ff9e0ff */
[----:B------:R1:W5:Y:S01]  /*32d0*/  LDG.E.U8 R34, desc[UR16][R22.64] ;  /* 0x0000001016227981 */ /* 0x000362000c1e1100 */
[----:B0-----:R-:W-:Y:S01]  /*32e0*/  IMAD.MOV R21, RZ, RZ, -R25 ;  /* 0x000000ffff157224 */ /* 0x001fe200078e0a19 */
[----:B------:R-:W-:Y:S02]  /*32f0*/  LEA.HI.X.SX32 R49, R24, UR41, 0x2, P4 ;  /* 0x0000002918317c11 */ /* 0x000fe4000a0f16ff */
[----:B------:R-:W-:Y:S01]  /*3300*/  ISETP.LT.U32.AND P4, PT, R29, UR12, PT ;  /* 0x0000000c1d007c0c */ /* 0x000fe2000bf81070 */
[----:B-1----:R-:W-:Y:S01]  /*3310*/  IMAD R23, R21, UR51, R24 ;  /* 0x0000003315177c24 */ /* 0x002fe2000f8e0218 */
[----:B------:R-:W-:-:S04]  /*3320*/  LOP3.LUT R20, R30, UR53, RZ, 0x3c, !PT ;  /* 0x000000351e147c12 */ /* 0x000fc8000f8e3cff */
        /* <DEDUP_REMOVED lines=10> */
[----:B------:R-:W-:Y:S02]  /*33d0*/  @!P6 VIADD R21, R21, -UR10 ;  /* 0x8000000a1515ec36 */ /* 0x000fe40008000000 */
[----:B------:R-:W-:-:S03]  /*33e0*/  @!P6 VIADD R20, R20, 0x1 ;  /* 0x000000011414e836 */ /* 0x000fc60000000000 */
[----:B------:R-:W-:Y:S02]  /*33f0*/  ISETP.GE.U32.AND P4, PT, R21, UR10, PT ;  /* 0x0000000a15007c0c */ /* 0x000fe4000bf86070 */
[----:B------:R-:W-:Y:S02]  /*3400*/  ISETP.NE.AND P6, PT, R24, RZ, PT ;  /* 0x000000ff1800720c */ /* 0x000fe40003fc5270 */
[----:B------:R-:W-:-:S09]  /*3410*/  LOP3.LUT R21, R23, UR52, RZ, 0x3c, !PT ;  /* 0x0000003417157c12 */ /* 0x000fd2000f8e3cff */
[----:B------:R-:W-:Y:S01]  /*3420*/  @P4 VIADD R20, R20, 0x1 ;  /* 0x0000000114144836 */ /* 0x000fe20000000000 */
[----:B------:R-:W-:Y:S01]  /*3430*/  ISETP.GE.AND P4, PT, R21, RZ, PT ;  /* 0x000000ff1500720c */ /* 0x000fe20003f86270 */
[----:B------:R-:W-:Y:S01]  /*3440*/  @P6 VIADD R3, R3, 0x1 ;  /* 0x0000000103036836 */ /* 0x000fe20000000000 */
[----:B------:R-:W-:-:S03]  /*3450*/  ISETP.NE.AND P6, PT, RZ, UR53, PT ;  /* 0x00000035ff007c0c */ /* 0x000fc6000bfc5270 */
[----:B------:R-:W-:-:S05]  /*3460*/  @!P5 IMAD.MOV R3, RZ, RZ, -R3 ;  /* 0x000000ffff03d224 */ /* 0x000fca00078e0a03 */
[----:B------:R-:W-:Y:S02]  /*3470*/  SEL R3, R5, R3, !P6 ;  /* 0x0000000305037207 */ /* 0x000fe40007000000 */
[----:B------:R-:W-:Y:S02]  /*3480*/  ISETP.NE.AND P6, PT, RZ, UR52, PT ;  /* 0x00000034ff007c0c */ /* 0x000fe4000bfc5270 */
[----:B------:R-:W-:Y:S02]  /*3490*/  @!P4 IADD3 R20, PT, PT, -R20, RZ, RZ ;  /* 0x000000ff1414c210 */ /* 0x000fe40007ffe1ff */
[----:B------:R-:W-:Y:S02]  /*34a0*/  SEL R18, R18, RZ, P0 ;  /* 0x000000ff12127207 */ /* 0x000fe40000000000 */
[----:B------:R-:W-:Y:S02]  /*34b0*/  SEL R24, R7, R20, !P6 ;  /* 0x0000001407187207 */ /* 0x000fe40007000000 */
[----:B------:R-:W-:-:S02]  /*34c0*/  SEL R2, R2, RZ, P1 ;  /* 0x000000ff02027207 */ /* 0x000fc40000800000 */
[----:B------:R-:W-:Y:S01]  /*34d0*/  IADD3 R20, PT, PT, -R24, RZ, RZ ;  /* 0x000000ff18147210 */ /* 0x000fe20007ffe1ff */
[----:B------:R-:W-:-:S04]  /*34e0*/  IMAD R21, R18, UR36, RZ ;  /* 0x0000002412157c24 */ /* 0x000fc8000f8e02ff */
[----:B------:R-:W-:Y:S02]  /*34f0*/  IMAD R20, R20, UR52, R23 ;  /* 0x0000003414147c24 */ /* 0x000fe4000f8e0217 */
[----:B------:R-:W-:Y:S02]  /*3500*/  IMAD R2, R2, UR37, R21 ;  /* 0x0000002502027c24 */ /* 0x000fe4000f8e0215 */
[----:B------:R-:W-:Y:S01]  /*3510*/  IMAD.MOV R21, RZ, RZ, -R3 ;  /* 0x000000ffff157224 */ /* 0x000fe200078e0a03 */
[----:B------:R-:W-:Y:S02]  /*3520*/  SEL R3, R3, RZ, P2 ;  /* 0x000000ff03037207 */ /* 0x000fe40001000000 */
[----:B------:R-:W-:Y:S02]  /*3530*/  IABS R18, R20 ;  /* 0x0000001400127213 */ /* 0x000fe40000000000 */
[----:B------:R-:W-:Y:S01]  /*3540*/  SEL R27, R27, RZ, P3 ;  /* 0x000000ff1b1b7207 */ /* 0x000fe20001800000 */
[----:B------:R-:W-:-:S02]  /*3550*/  IMAD R3, R3, UR38, R2 ;  /* 0x0000002603037c24 */ /* 0x000fc4000f8e0202 */
[----:B------:R-:W-:-:S04]  /*3560*/  IMAD.HI.U32 R2, R18, UR5, RZ ;  /* 0x0000000512027c27 */ /* 0x000fc8000f8e00ff */
[----:B------:R-:W-:Y:S02]  /*3570*/  IMAD R27, R27, UR39, R36 ;  /* 0x000000271b1b7c24 */ /* 0x000fe4000f8e0224 */
[----:B------:R-:W-:Y:S02]  /*3580*/  IMAD R30, R21, UR53, R30 ;  /* 0x00000035151e7c24 */ /* 0x000fe4000f8e021e */
[----:B------:R-:W-:Y:S01]  /*3590*/  IMAD.MOV R21, RZ, RZ, -R2 ;  /* 0x000000ffff157224 */ /* 0x000fe200078e0a02 */
[----:B------:R-:W-:-:S03]  /*35a0*/  IADD3 R28, P4, PT, R27, UR42, RZ ;  /* 0x0000002a1b1c7c10 */ /* 0x000fc6000ff9e0ff */
[----:B------:R-:W-:Y:S01]  /*35b0*/  IMAD R18, R21, UR12, R18 ;  /* 0x0000000c15127c24 */ /* 0x000fe2000f8e0212 */
[----:B------:R-:W-:-:S04]  /*35c0*/  LEA.HI.X.SX32 R29, R27, UR43, 0x1, P4 ;  /* 0x0000002b1b1d7c11 */ /* 0x000fc8000a0f0eff */
[----:B------:R-:W-:Y:S01]  /*35d0*/  ISETP.LT.U32.AND P4, PT, R18, UR12, PT ;  /* 0x0000000c12007c0c */ /* 0x000fe2000bf81070 */
[----:B------:R-:W5:Y:S01]  /*35e0*/  LDG.E.U8 R28, desc[UR14][R28.64] ;  /* 0x0000000e1c1c7981 */ /* 0x000f62000c1e1100 */
[----:B------:R-:W-:Y:S02]  /*35f0*/  LOP3.LUT R22, R20, UR53, RZ, 0x3c, !PT ;  /* 0x0000003514167c12 */ /* 0x000fe4000f8e3cff */
[----:B------:R-:W-:Y:S02]  /*3600*/  IADD3 R21, PT, PT, R19, 0x180, RZ ;  /* 0x0000018013157810 */ /* 0x000fe40007ffe0ff */
[----:B------:R-:W-:Y:S02]  /*3610*/  ISETP.GE.AND P5, PT, R22, RZ, PT ;  /* 0x000000ff1600720c */ /* 0x000fe40003fa6270 */
[----:B------:R-:W-:-:S05]  /*3620*/  IABS R22, R21 ;  /* 0x0000001500167213 */ /* 0x000fca0000000000 */
[----:B------:R-:W-:-:S05]  /*3630*/  @!P4 VIADD R18, R18, -UR12 ;  /* 0x8000000c1212cc36 */ /* 0x000fca0008000000 */
[----:B------:R-:W-:Y:S01]  /*3640*/  ISETP.GE.U32.AND P6, PT, R18, UR12, PT ;  /* 0x0000000c12007c0c */ /* 0x000fe2000bfc6070 */
[----:B------:R-:W-:-:S04]  /*3650*/  IMAD.HI.U32 R18, R22, UR7, RZ ;  /* 0x0000000716127c27 */ /* 0x000fc8000f8e00ff */
[----:B------:R-:W-:-:S04]  /*3660*/  IMAD.MOV R23, RZ, RZ, -R18 ;  /* 0x000000ffff177224 */ /* 0x000fc800078e0a12 */
[----:B------:R-:W-:Y:S01]  /*3670*/  IMAD R22, R23, UR11, R22 ;  /* 0x0000000b17167c24 */ /* 0x000fe2000f8e0216 */
[----:B------:R-:W-:-:S04]  /*3680*/  P2R R27, PR, RZ, 0x40 ;  /* 0x00000040ff1b7803 */ /* 0x000fc80000000000 */
[----:B------:R-:W-:Y:S01]  /*3690*/  ISETP.LT.U32.AND P6, PT, R22, UR11, PT ;  /* 0x0000000b16007c0c */ /* 0x000fe2000bfc1070 */
[----:B------:R-:W-:-:S12]  /*36a0*/  @!P4 VIADD R2, R2, 0x1 ;  /* 0x000000010202c836 */ /* 0x000fd80000000000 */
[----:B------:R-:W-:Y:S01]  /*36b0*/  @!P6 VIADD R22, R22, -UR11 ;  /* 0x8000000b1616ec36 */ /* 0x000fe20008000000 */
[----:B------:R-:W-:-:S04]  /*36c0*/  @!P6 IADD3 R18, PT, PT, R18, 0x1, RZ ;  /* 0x000000011212e810 */ /* 0x000fc80007ffe0ff */
[----:B------:R-:W-:Y:S02]  /*36d0*/  ISETP.GE.U32.AND P4, PT, R22, UR11, PT ;  /* 0x0000000b16007c0c */ /* 0x000fe4000bf86070 */
[----:B------:R-:W-:Y:S02]  /*36e0*/  ISETP.NE.AND P6, PT, R27, RZ, PT ;  /* 0x000000ff1b00720c */ /* 0x000fe40003fc5270 */
[----:B------:R-:W-:-:S09]  /*36f0*/  LOP3.LUT R22, R21, UR51, RZ, 0x3c, !PT ;  /* 0x0000003315167c12 */ /* 0x000fd2000f8e3cff */
[----:B------:R-:W-:Y:S01]  /*3700*/  @P4 VIADD R18, R18, 0x1 ;  /* 0x0000000112124836 */ /* 0x000fe20000000000 */
[----:B------:R-:W-:Y:S02]  /*3710*/  ISETP.GE.AND P4, PT, R22, RZ, PT ;  /* 0x000000ff1600720c */ /* 0x000fe40003f86270 */
[----:B------:R-:W-:Y:S02]  /*3720*/  @P6 IADD3 R2, PT, PT, R2, 0x1, RZ ;  /* 0x0000000102026810 */ /* 0x000fe40007ffe0ff */
[----:B------:R-:W-:Y:S01]  /*3730*/  SEL R30, R30, RZ, P3 ;  /* 0x000000ff1e1e7207 */ /* 0x000fe20001800000 */
[----:B------:R-:W-:Y:S01]  /*3740*/  IMAD.MOV.U32 R50, RZ, RZ, R18 ;  /* 0x000000ffff327224 */ /* 0x000fe200078e0012 */
[----:B------:R-:W-:Y:S01]  /*3750*/  MOV R22, R2 ;  /* 0x0000000200167202 */ /* 0x000fe20000000f00 */
[----:B------:R0:W5:Y:S02]  /*3760*/  LDG.E R18, desc[UR14][R10.64] ;  /* 0x0000000e0a127981 */ /* 0x000164000c1e1900 */
[----:B------:R-:W-:-:S02]  /*3770*/  IMAD R3, R30, UR39, R3 ;  /* 0x000000271e037c24 */ /* 0x000fc4000f8e0203 */
        /* <DEDUP_REMOVED lines=14> */
[----:B------:R-:W-:Y:S01]  /*3860*/  IMAD R21, R10, UR51, R21 ;  /* 0x000000330a157c24 */ /* 0x000fe2000f8e0215 */
[----:B------:R-:W-:Y:S01]  /*3870*/  SEL R25, R25, RZ, P0 ;  /* 0x000000ff19197207 */ /* 0x000fe20000000000 */
[----:B------:R-:W-:-:S03]  /*3880*/  IMAD R20, R11, UR53, R20 ;  /* 0x000000350b147c24 */ /* 0x000fc6000f8e0214 */
[----:B------:R-:W-:Y:S02]  /*3890*/  IABS R11, R21 ;  /* 0x00000015000b7213 */ /* 0x000fe40000000000 */
[----:B------:R-:W-:Y:S01]  /*38a0*/  SEL R23, R24, RZ, P1 ;  /* 0x000000ff18177207 */ /* 0x000fe20000800000 */
[----:B------:R-:W-:Y:S02]  /*38b0*/  IMAD R24, R25, UR36, RZ ;  /* 0x0000002419187c24 */ /* 0x000fe4000f8e02ff */
[----:B------:R-:W-:-:S04]  /*38c0*/  IMAD.HI.U32 R10, R11, UR9, RZ ;  /* 0x000000090b0a7c27 */ /* 0x000fc8000f8e00ff */
[----:B------:R-:W-:Y:S02]  /*38d0*/  IMAD R23, R23, UR37, R24 ;  /* 0x0000002517177c24 */ /* 0x000fe4000f8e0218 */
        /* <DEDUP_REMOVED lines=9> */
[----:B------:R-:W-:Y:S02]  /*3970*/  ISETP.NE.AND P5, PT, RZ, UR52, PT ;  /* 0x00000034ff007c0c */ /* 0x000fe4000bfa5270 */
        /* <DEDUP_REMOVED lines=17> */
[----:B------:R-:W-:Y:S01]  /*3a90*/  SEL R3, R50, RZ, P0 ;  /* 0x000000ff32037207 */ /* 0x000fe20000000000 */
[----:B------:R-:W-:Y:S01]  /*3aa0*/  VIADD R50, R19, 0x1a0 ;  /* 0x000001a013327836 */ /* 0x000fe20000000000 */
        /* <DEDUP_REMOVED lines=22> */
[----:B------:R-:W-:Y:S01]  /*3c10*/  IMAD R2, R2, UR38, R11 ;  /* 0x0000002602027c24 */ /* 0x000fe2000f8e020b */
[----:B------:R-:W-:Y:S01]  /*3c20*/  MOV R30, R10 ;  /* 0x0000000a001e7202 */ /* 0x000fe20000000f00 */
[----:B------:R0:W5:Y:S01]  /*3c30*/  LDG.E R21, desc[UR14][R48.64] ;  /* 0x0000000e30157981 */ /* 0x000162000c1e1900 */
[----:B------:R-:W1:Y:S01]  /*3c40*/  LDC.64 R10, c[0x0][0x3f0] ;  /* 0x0000fc00ff0a7b82 */ /* 0x000e620000000a00 */
[----:B------:R-:W-:-:S06]  /*3c50*/  IMAD R2, R3, UR39, R2 ;  /* 0x0000002703027c24 */ /* 0x000fcc000f8e0202 */
[----:B------:R-:W-:Y:S01]  /*3c60*/  @!P4 IMAD.MOV R30, RZ, RZ, -R30 ;  /* 0x000000ffff1ec224 */ /* 0x000fe200078e0a1e */
[----:B------:R-:W-:-:S04]  /*3c70*/  IADD3 R22, P4, PT, R20, UR42, RZ ;  /* 0x0000002a14167c10 */ /* 0x000fc8000ff9e0ff */
[----:B------:R-:W-:Y:S02]  /*3c80*/  LEA.HI.X.SX32 R23, R20, UR43, 0x1, P4 ;  /* 0x0000002b14177c11 */ /* 0x000fe4000a0f0eff */
[C---:B------:R-:W-:Y:S01]  /*3c90*/  IADD3 R24, P4, PT, R2.reuse, UR42, RZ ;  /* 0x0000002a02187c10 */ /* 0x040fe2000ff9e0ff */
[----:B------:R-:W5:Y:S03]  /*3ca0*/  LDG.E R20, desc[UR14][R36.64] ;  /* 0x0000000e24147981 */ /* 0x000f66000c1e1900 */
[----:B------:R-:W-:Y:S01]  /*3cb0*/  LEA.HI.X.SX32 R25, R2, UR43, 0x1, P4 ;  /* 0x0000002b02197c11 */ /* 0x000fe2000a0f0eff */
[----:B------:R2:W5:Y:S01]  /*3cc0*/  LDG.E.U8 R23, desc[UR14][R22.64] ;  /* 0x0000000e16177981 */ /* 0x000562000c1e1100 */
[----:B------:R-:W-:-:S03]  /*3cd0*/  SHF.R.S64 R2, RZ, 0x1e, R50 ;  /* 0x0000001eff027819 */ /* 0x000fc60000001032 */
[----:B------:R4:W5:Y:S01]  /*3ce0*/  LDG.E.U8 R24, desc[UR16][R24.64] ;  /* 0x0000001018187981 */ /* 0x000962000c1e1100 */
[----:B------:R-:W-:-:S04]  /*3cf0*/  IADD3 R2, P4, PT, R2, UR40, RZ ;  /* 0x0000002802027c10 */ /* 0x000fc8000ff9e0ff */
[----:B------:R-:W-:Y:S02]  /*3d00*/  LEA.HI.X.SX32 R3, R50, UR41, 0x2, P4 ;  /* 0x0000002932037c11 */ /* 0x000fe4000a0f16ff */
[----:B------:R-:W-:-:S04]  /*3d10*/  ISETP.NE.AND P4, PT, RZ, UR51, PT ;  /* 0x00000033ff007c0c */ /* 0x000fc8000bf85270 */
[----:B0-----:R-:W-:Y:S02]  /*3d20*/  SEL R48, R17, R30, !P4 ;  /* 0x0000001e11307207 */ /* 0x001fe40006000000 */
[----:B-1----:R-:W-:-:S03]  /*3d30*/  R2UR UR4, R11 ;  /* 0x000000000b0472ca */ /* 0x002fc600000e0000 */
[----:B------:R-:W-:-:S04]  /*3d40*/  IMAD.MOV R11, RZ, RZ, -R48 ;  /* 0x000000ffff0b7224 */ /* 0x000fc800078e0a30 */
[----:B------:R-:W-:-:S05]  /*3d50*/  IMAD R50, R11, UR51, R50 ;  /* 0x000000330b327c24 */ /* 0x000fca000f8e0232 */
[----:B------:R-:W-:-:S05]  /*3d60*/  IABS R29, R50 ;  /* 0x00000032001d7213 */ /* 0x000fca0000000000 */
[----:B------:R-:W-:-:S05]  /*3d70*/  IMAD.HI.U32 R11, R29, UR9, RZ ;  /* 0x000000091d0b7c27 */ /* 0x000fca000f8e00ff */
[----:B------:R-:W-:-:S05]  /*3d80*/  IADD3 R30, PT, PT, -R11, RZ, RZ ;  /* 0x000000ff0b1e7210 */ /* 0x000fca0007ffe1ff */
[----:B--2---:R-:W-:-:S05]  /*3d90*/  IMAD R22, R30, UR10, R29 ;  /* 0x0000000a1e167c24 */ /* 0x004fca000f8e021d */
[----:B------:R-:W-:-:S13]  /*3da0*/  ISETP.LT.U32.AND P4, PT, R22, UR10, PT ;  /* 0x0000000a16007c0c */ /* 0x000fda000bf81070 */
[----:B------:R-:W-:Y:S02]  /*3db0*/  @!P4 VIADD R22, R22, -UR10 ;  /* 0x8000000a1616cc36 */ /* 0x000fe40008000000 */
[----:B------:R-:W-:-:S03]  /*3dc0*/  @!P4 VIADD R11, R11, 0x1 ;  /* 0x000000010b0bc836 */ /* 0x000fc60000000000 */
[----:B------:R-:W-:Y:S02]  /*3dd0*/  ISETP.GE.U32.AND P4, PT, R22, UR10, PT ;  /* 0x0000000a16007c0c */ /* 0x000fe4000bf86070 */
[----:B------:R-:W-:-:S11]  /*3de0*/  LOP3.LUT R22, R50, UR52, RZ, 0x3c, !PT ;  /* 0x0000003432167c12 */ /* 0x000fd6000f8e3cff */
[----:B------:R-:W-:Y:S02]  /*3df0*/  @P4 IADD3 R11, PT, PT, R11, 0x1, RZ ;  /* 0x000000010b0b4810 */ /* 0x000fe40007ffe0ff */
[----:B------:R-:W-:Y:S02]  /*3e00*/  ISETP.GE.AND P4, PT, R22, RZ, PT ;  /* 0x000000ff1600720c */ /* 0x000fe40003f86270 */
[----:B------:R0:W2:Y:S11]  /*3e10*/  LDG.E R22, desc[UR14][R2.64] ;  /* 0x0000000e02167981 */ /* 0x0000b6000c1e1900 */
[----:B------:R-:W-:-:S05]  /*3e20*/  @!P4 IMAD.MOV R11, RZ, RZ, -R11 ;  /* 0x000000ffff0bc224 */ /* 0x000fca00078e0a0b */
[----:B------:R-:W-:-:S05]  /*3e30*/  SEL R29, R7, R11, !P5 ;  /* 0x0000000b071d7207 */ /* 0x000fca0006800000 */
[----:B------:R-:W-:-:S04]  /*3e40*/  IMAD.MOV R11, RZ, RZ, -R29 ;  /* 0x000000ffff0b7224 */ /* 0x000fc800078e0a1d */
[----:B------:R-:W-:-:S05]  /*3e50*/  IMAD R37, R11, UR52, R50 ;  /* 0x000000340b257c24 */ /* 0x000fca000f8e0232 */
[----:B----4-:R-:W-:-:S05]  /*3e60*/  IABS R25, R37 ;  /* 0x0000002500197213 */ /* 0x010fca0000000000 */
        /* <DEDUP_REMOVED lines=11> */
[----:B------:R-:W-:Y:S02]  /*3f20*/  SEL R3, R29, RZ, P1 ;  /* 0x000000ff1d037207 */ /* 0x000fe40000800000 */
[----:B------:R-:W-:Y:S01]  /*3f30*/  IADD3 R48, PT, PT, R19, 0x1c0, RZ ;  /* 0x000001c013307810 */ /* 0x000fe20007ffe0ff */
[----:B------:R-:W-:-:S06]  /*3f40*/  IMAD R2, R2, UR36, RZ ;  /* 0x0000002402027c24 */ /* 0x000fcc000f8e02ff */
[----:B------:R-:W-:Y:S01]  /*3f50*/  @!P4 IMAD.MOV R11, RZ, RZ, -R11 ;  /* 0x000000ffff0bc224 */ /* 0x000fe200078e0a0b */
[----:B------:R-:W-:-:S04]  /*3f60*/  IABS R25, R48 ;  /* 0x0000003000197213 */ /* 0x000fc80000000000 */
[----:B------:R-:W-:Y:S01]  /*3f70*/  SEL R11, R5, R11, !P6 ;  /* 0x0000000b050b7207 */ /* 0x000fe20007000000 */
[----:B------:R-:W-:-:S04]  /*3f80*/  IMAD R30, R3, UR37, R2 ;  /* 0x00000025031e7c24 */ /* 0x000fc8000f8e0202 */
[----:B------:R-:W-:Y:S01]  /*3f90*/  IMAD.MOV R2, RZ, RZ, -R11 ;  /* 0x000000ffff027224 */ /* 0x000fe200078e0a0b */
[----:B------:R-:W-:Y:S01]  /*3fa0*/  SEL R11, R11, RZ, P2 ;  /* 0x000000ff0b0b7207 */ /* 0x000fe20001000000 */
        /* <DEDUP_REMOVED lines=8> */
[----:B------:R-:W-:Y:S01]  /*4030*/  LOP3.LUT R25, R48, UR51, RZ, 0x3c, !PT ;  /* 0x0000003330197c12 */ /* 0x000fe2000f8e3cff */
[----:B------:R-:W-:-:S05]  /*4040*/  IMAD R2, R2, UR53, R37 ;  /* 0x0000003502027c24 */ /* 0x000fca000f8e0225 */
[----:B------:R-:W-:-:S05]  /*4050*/  SEL R2, R2, RZ, P3 ;  /* 0x000000ff02027207 */ /* 0x000fca0001800000 */
[----:B------:R-:W-:Y:S01]  /*4060*/  @P4 VIADD R3, R3, 0x1 ;  /* 0x0000000103034836 */ /* 0x000fe20000000000 */
[----:B------:R-:W-:Y:S01]  /*4070*/  ISETP.GE.AND P4, PT, R25, RZ, PT ;  /* 0x000000ff1900720c */ /* 0x000fe20003f86270 */
[----:B------:R-:W-:Y:S02]  /*4080*/  IMAD R2, R2, UR39, R11 ;  /* 0x0000002702027c24 */ /* 0x000fe4000f8e020b */
[----:B------:R-:W-:-:S10]  /*4090*/  IMAD.MOV.U32 R30, RZ, RZ, R3 ;  /* 0x000000ffff1e7224 */ /* 0x000fd400078e0003 */
[----:B------:R-:W-:Y:S02]  /*40a0*/  @!P4 IADD3 R30, PT, PT, -R30, RZ, RZ ;  /* 0x000000ff1e1ec210 */ /* 0x000fe40007ffe1ff */
[----:B------:R-:W-:-:S04]  /*40b0*/  IADD3 R36, P4, PT, R2, UR42, RZ ;  /* 0x0000002a02247c10 */ /* 0x000fc8000ff9e0ff */
[----:B------:R-:W-:Y:S02]  /*40c0*/  LEA.HI.X.SX32 R37, R2, UR43, 0x1, P4 ;  /* 0x0000002b02257c11 */ /* 0x000fe4000a0f0eff */
[----:B------:R-:W-:-:S03]  /*40d0*/  SHF.R.S64 R2, RZ, 0x1e, R48 ;  /* 0x0000001eff027819 */ /* 0x000fc60000001030 */
[----:B------:R0:W4:Y:S01]  /*40e0*/  LDG.E.U8 R11, desc[UR14][R36.64] ;  /* 0x0000000e240b7981 */ /* 0x000122000c1e1100 */
        /* <DEDUP_REMOVED lines=8> */
[----:B------:R-:W-:-:S04]  /*4170*/  IMAD.HI.U32 R29, R30, UR9, RZ ;  /* 0x000000091e1d7c27 */ /* 0x000fc8000f8e00ff */
[----:B0-----:R-:W-:-:S04]  /*4180*/  IMAD.MOV R37, RZ, RZ, -R29 ;  /* 0x000000ffff257224 */ /* 0x001fc800078e0a1d */
[----:B------:R-:W-:-:S05]  /*4190*/  IMAD R30, R37, UR10, R30 ;  /* 0x0000000a251e7c24 */ /* 0x000fca000f8e021e */
[----:B------:R-:W-:-:S13]  /*41a0*/  ISETP.LT.U32.AND P4, PT, R30, UR10, PT ;  /* 0x0000000a1e007c0c */ /* 0x000fda000bf81070 */
[----:B------:R-:W-:Y:S01]  /*41b0*/  @!P4 IADD3 R30, PT, PT, R30, -UR10, RZ ;  /* 0x8000000a1e1ecc10 */ /* 0x000fe2000fffe0ff */
[----:B------:R-:W-:-:S03]  /*41c0*/  @!P4 VIADD R29, R29, 0x1 ;  /* 0x000000011d1dc836 */ /* 0x000fc60000000000 */
[----:B------:R-:W-:Y:S02]  /*41d0*/  ISETP.GE.U32.AND P4, PT, R30, UR10, PT ;  /* 0x0000000a1e007c0c */ /* 0x000fe4000bf86070 */
[----:B-1----:R-:W-:-:S11]  /*41e0*/  LOP3.LUT R2, R48, UR52, RZ, 0x3c, !PT ;  /* 0x0000003430027c12 */ /* 0x002fd6000f8e3cff */
        /* <DEDUP_REMOVED lines=32> */
[----:B------:R-:W-:Y:S02]  /*43f0*/  LEA.HI.X.SX32 R3, R3, UR43, 0x1, P4 ;  /* 0x0000002b03037c11 */ /* 0x000fe4000a0f0eff */
[----:B------:R-:W-:Y:S01]  /*4400*/  ISETP.NE.AND P4, PT, R26, RZ, PT ;  /* 0x000000ff1a00720c */ /* 0x000fe20003f85270 */
[----:B------:R-:W-:Y:S01]  /*4410*/  IMAD.HI.U32 R26, R30, UR7, RZ ;  /* 0x000000071e1a7c27 */ /* 0x000fe2000f8e00ff */
[----:B------:R-:W-:Y:S01]  /*4420*/  LOP3.LUT R35, R35, 0xfff7ffff, RZ, 0xc0, !PT ;  /* 0xfff7ffff23237812 */ /* 0x000fe200078ec0ff */
[----:B------:R0:W2:Y:S03]  /*4430*/  LDG.E.U8 R29, desc[UR14][R2.64] ;  /* 0x0000000e021d7981 */ /* 0x0000a6000c1e1100 */
[----:B------:R-:W-:-:S05]  /*4440*/  IADD3 R37, PT, PT, -R26, RZ, RZ ;  /* 0x000000ff1a257210 */ /* 0x000fca0007ffe1ff */
[----:B------:R-:W-:Y:S02]  /*4450*/  IMAD R30, R37, UR11, R30 ;  /* 0x0000000b251e7c24 */ /* 0x000fe4000f8e021e */
[----:B------:R-:W-:-:S03]  /*4460*/  @P4 LOP3.LUT R35, R35, 0x80000, RZ, 0xfc, !PT ;  /* 0x0008000023234812 */ /* 0x000fc600078efcff */
        /* <DEDUP_REMOVED lines=546> */
[----:B-----5:R-:W-:Y:S02]  /*6690*/  ISETP.NE.AND P4, PT, R43, RZ, PT ;  /* 0x000000ff2b00720c */ /* 0x020fe40003f85270 */
        /* <DEDUP_REMOVED lines=69> */
[----:B------:R-:W-:Y:S01]  /*6af0*/  @!P6 IMAD.MOV R2, RZ, RZ, -R2 ;  /* 0x000000ffff02e224 */ /* 0x000fe200078e0a02 */
[----:B------:R-:W-:-:S04]  /*6b00*/  ISETP.NE.AND P4, PT, R44, RZ, PT ;  /* 0x000000ff2c00720c */ /* 0x000fc80003f85270 */
        /* <DEDUP_REMOVED lines=87> */
[----:B------:R-:W-:-:S11]  /*7080*/  SEL R17, R17, RZ, P0 ;  /* 0x000000ff11117207 */ /* 0x000fd60000000000 */
[----:B------:R-:W-:-:S04]  /*7090*/  @!P6 IADD3 R2, PT, PT, -R2, RZ, RZ ;  /* 0x000000ff0202e210 */ /* 0x000fc80007ffe1ff */
[----:B------:R-:W-:Y:S01]  /*70a0*/  SEL R45, R5, R2, !P5 ;  /* 0x00000002052d7207 */ /* 0x000fe20006800000 */
[----:B------:R-:W-:Y:S01]  /*70b0*/  IMAD R17, R17, UR36, RZ ;  /* 0x0000002411117c24 */ /* 0x000fe2000f8e02ff */
[----:B------:R-:W-:-:S03]  /*70c0*/  SEL R44, R44, RZ, P1 ;  /* 0x000000ff2c2c7207 */ /* 0x000fc60000800000 */
[----:B------:R-:W-:Y:S01]  /*70d0*/  IMAD.MOV R63, RZ, RZ, -R45 ;  /* 0x000000ffff3f7224 */ /* 0x000fe200078e0a2d */
[----:B------:R-:W-:Y:S01]  /*70e0*/  SEL R45, R45, RZ, P2 ;  /* 0x000000ff2d2d7207 */ /* 0x000fe20001000000 */
[----:B------:R-:W-:Y:S02]  /*70f0*/  IMAD R44, R44, UR37, R17 ;  /* 0x000000252c2c7c24 */ /* 0x000fe4000f8e0211 */
[----:B------:R-:W-:Y:S02]  /*7100*/  IMAD R30, R63, UR53, R30 ;  /* 0x000000353f1e7c24 */ /* 0x000fe4000f8e021e */
[----:B------:R-:W-:-:S03]  /*7110*/  IMAD R45, R45, UR38, R44 ;  /* 0x000000262d2d7c24 */ /* 0x000fc6000f8e022c */
[----:B------:R-:W-:Y:S02]  /*7120*/  SEL R30, R30, RZ, P3 ;  /* 0x000000ff1e1e7207 */ /* 0x000fe40001800000 */
[----:B------:R-:W-:-:S03]  /*7130*/  SHF.R.S64 R2, RZ, 0x1e, R28 ;  /* 0x0000001eff027819 */ /* 0x000fc6000000101c */
[----:B------:R-:W-:Y:S01]  /*7140*/  IMAD R17, R30, UR39, R45 ;  /* 0x000000271e117c24 */ /* 0x000fe2000f8e022d */
[----:B------:R-:W-:Y:S02]  /*7150*/  SHF.R.S64 R30, RZ, 0x1e, R19 ;  /* 0x0000001eff1e7819 */ /* 0x000fe40000001013 */
[----:B------:R-:W-:Y:S02]  /*7160*/  IADD3 R2, P6, PT, R2, UR40, RZ ;  /* 0x0000002802027c10 */ /* 0x000fe4000ffde0ff */
[----:B------:R-:W-:Y:S02]  /*7170*/  IADD3 R30, P1, PT, R30, UR40, RZ ;  /* 0x000000281e1e7c10 */ /* 0x000fe4000ff3e0ff */
[----:B------:R-:W-:Y:S02]  /*7180*/  LEA.HI.X.SX32 R3, R28, UR41, 0x2, P6 ;  /* 0x000000291c037c11 */ /* 0x000fe4000b0f16ff */
[----:B------:R-:W-:Y:S02]  /*7190*/  SHF.R.S64 R28, RZ, 0x1e, R29 ;  /* 0x0000001eff1c7819 */ /* 0x000fe4000000101d */
[----:B------:R-:W-:-:S02]  /*71a0*/  ISETP.NE.AND P0, PT, R31, RZ, PT ;  /* 0x000000ff1f00720c */ /* 0x000fc40003f05270 */
[----:B------:R-:W-:Y:S02]  /*71b0*/  LEA.HI.X.SX32 R31, R19, UR41, 0x2, P1 ;  /* 0x00000029131f7c11 */ /* 0x000fe400088f16ff */
[----:B------:R-:W-:Y:S02]  /*71c0*/  ISETP.NE.AND P1, PT, R46, RZ, PT ;  /* 0x000000ff2e00720c */ /* 0x000fe40003f25270 */
[----:B------:R-:W-:Y:S02]  /*71d0*/  IADD3 R46, P3, PT, R47, UR42, RZ ;  /* 0x0000002a2f2e7c10 */ /* 0x000fe4000ff7e0ff */
[----:B------:R-:W-:Y:S02]  /*71e0*/  IADD3 R28, P6, PT, R28, UR40, RZ ;  /* 0x000000281c1c7c10 */ /* 0x000fe4000ffde0ff */
[----:B------:R-:W-:Y:S02]  /*71f0*/  R2UR UR6, R32 ;  /* 0x00000000200672ca */ /* 0x000fe400000e0000 */
[----:B------:R-:W-:-:S02]  /*7200*/  R2UR UR7, R33 ;  /* 0x00000000210772ca */ /* 0x000fc400000e0000 */
[----:B------:R-:W-:Y:S02]  /*7210*/  LEA.HI.X.SX32 R47, R47, UR43, 0x1, P3 ;  /* 0x0000002b2f2f7c11 */ /* 0x000fe400098f0eff */
[----:B------:R-:W-:Y:S02]  /*7220*/  LEA.HI.X.SX32 R29, R29, UR41, 0x2, P6 ;  /* 0x000000291d1d7c11 */ /* 0x000fe4000b0f16ff */
[----:B------:R-:W-:Y:S02]  /*7230*/  IADD3 R44, P2, PT, R49, UR42, RZ ;  /* 0x0000002a312c7c10 */ /* 0x000fe4000ff5e0ff */
[----:B----4-:R-:W-:Y:S02]  /*7240*/  ISETP.NE.AND P3, PT, R48, RZ, PT ;  /* 0x000000ff3000720c */ /* 0x010fe40003f65270 */
[----:B------:R-:W-:Y:S02]  /*7250*/  IADD3 R48, P6, PT, R17, UR42, RZ ;  /* 0x0000002a11307c10 */ /* 0x000fe4000ffde0ff */
[----:B------:R-:W-:Y:S01]  /*7260*/  LEA.HI.X.SX32 R45, R49, UR43, 0x1, P2 ;  /* 0x0000002b312d7c11 */ /* 0x000fe200090f0eff */
[----:B------:R0:W3:Y:S01]  /*7270*/  LDG.E R2, desc[UR6][R2.64] ;  /* 0x0000000602027981 */ /* 0x0000e2000c1e1900 */
[----:B------:R-:W-:-:S03]  /*7280*/  LEA.HI.X.SX32 R49, R17, UR43, 0x1, P6 ;  /* 0x0000002b11317c11 */ /* 0x000fc6000b0f0eff */
[----:B------:R-:W4:Y:S04]  /*7290*/  LDG.E R28, desc[UR6][R28.64] ;  /* 0x000000061c1c7981 */ /* 0x000f28000c1e1900 */
[----:B------:R1:W5:Y:S04]  /*72a0*/  LDG.E.U8 R49, desc[UR6][R48.64] ;  /* 0x0000000630317981 */ /* 0x000368000c1e1100 */
[----:B------:R2:W4:Y:S04]  /*72b0*/  LDG.E.U8 R45, desc[UR6][R44.64] ;  /* 0x000000062c2d7981 */ /* 0x000528000c1e1100 */
[----:B------:R2:W4:Y:S04]  /*72c0*/  LDG.E.U8 R47, desc[UR6][R46.64] ;  /* 0x000000062e2f7981 */ /* 0x000528000c1e1100 */
[----:B------:R4:W4:Y:S01]  /*72d0*/  LDG.E R31, desc[UR6][R30.64] ;  /* 0x000000061e1f7981 */ /* 0x000922000c1e1900 */
        /* <DEDUP_REMOVED lines=39> */
[-C--:B------:R-:W-:Y:S02]  /*7550*/  FSEL R54, R13, R10.reuse, P4 ;  /* 0x0000000a0d367208 */ /* 0x080fe40002000000 */
[----:B------:R-:W-:Y:S02]  /*7560*/  ISETP.NE.AND P4, PT, R52, RZ, PT ;  /* 0x000000ff3400720c */ /* 0x000fe40003f85270 */
[----:B0-----:R-:W-:Y:S02]  /*7570*/  FMNMX R3, R62, -INF , !PT ;  /* 0xff8000003e037809 */ /* 0x001fe40007800000 */
[----:B------:R-:W-:Y:S01]  /*7580*/  FSEL R52, R9, R10, P4 ;  /* 0x0000000a09347208 */ /* 0x000fe20002000000 */
[----:B------:R-:W-:Y:S01]  /*7590*/  FMUL R9, R6, UR4 ;  /* 0x0000000406097c20 */ /* 0x000fe20008400000 */
[----:B------:R-:W-:Y:S02]  /*75a0*/  ISETP.NE.AND P4, PT, R50, RZ, PT ;  /* 0x000000ff3200720c */ /* 0x000fe40003f85270 */
[----:B------:R-:W-:-:S02]  /*75b0*/  FMNMX R3, R3, R60, !PT ;  /* 0x0000003c03037209 */ /* 0x000fc40007800000 */
[----:B------:R-:W-:Y:S01]  /*75c0*/  FSEL R50, R9, R10, P4 ;  /* 0x0000000a09327208 */ /* 0x000fe20002000000 */
[----:B------:R-:W-:Y:S01]  /*75d0*/  FMUL R9, R4, UR4 ;  /* 0x0000000404097c20 */ /* 0x000fe20008400000 */
[----:B------:R-:W-:Y:S02]  /*75e0*/  ISETP.NE.AND P4, PT, R61, RZ, PT ;  /* 0x000000ff3d00720c */ /* 0x000fe40003f85270 */
[----:B------:R-:W-:Y:S01]  /*75f0*/  FMNMX R3, R3, R58, !PT ;  /* 0x0000003a03037209 */ /* 0x000fe20007800000 */
[----:B------:R-:W-:Y:S01]  /*7600*/  FMUL R15, R15, UR4 ;  /* 0x000000040f0f7c20 */ /* 0x000fe20008400000 */
[----:B------:R-:W-:Y:S02]  /*7610*/  FSEL R8, R9, R10, P4 ;  /* 0x0000000a09087208 */ /* 0x000fe40002000000 */
[----:B------:R-:W-:Y:S02]  /*7620*/  ISETP.NE.AND P4, PT, R59, RZ, PT ;  /* 0x000000ff3b00720c */ /* 0x000fe40003f85270 */
[----:B------:R-:W-:Y:S01]  /*7630*/  FMNMX R3, R3, R56, !PT ;  /* 0x0000003803037209 */ /* 0x000fe20007800000 */
[----:B------:R-:W-:Y:S01]  /*7640*/  FMUL R9, R16, UR4 ;  /* 0x0000000410097c20 */ /* 0x000fe20008400000 */
[----:B------:R-:W-:-:S02]  /*7650*/  ISETP.NE.AND P2, PT, R24, RZ, PT ;  /* 0x000000ff1800720c */ /* 0x000fc40003f45270 */
[----:B------:R-:W-:Y:S02]  /*7660*/  FSEL R24, R15, R10, P4 ;  /* 0x0000000a0f187208 */ /* 0x000fe40002000000 */
[----:B------:R-:W-:Y:S02]  /*7670*/  ISETP.NE.AND P4, PT, R57, RZ, PT ;  /* 0x000000ff3900720c */ /* 0x000fe40003f85270 */
[----:B------:R-:W-:Y:S02]  /*7680*/  FMNMX R3, R3, R54, !PT ;  /* 0x0000003603037209 */ /* 0x000fe40007800000 */
[----:B------:R-:W-:Y:S01]  /*7690*/  FSEL R16, R9, R10, P4 ;  /* 0x0000000a09107208 */ /* 0x000fe20002000000 */
[----:B------:R-:W-:Y:S01]  /*76a0*/  FMUL R9, R18, UR4 ;  /* 0x0000000412097c20 */ /* 0x000fe20008400000 */
[----:B------:R-:W-:Y:S02]  /*76b0*/  FMNMX R3, R3, R52, !PT ;  /* 0x0000003403037209 */ /* 0x000fe40007800000 */
[----:B------:R-:W-:-:S02]  /*76c0*/  ISETP.NE.AND P4, PT, R55, RZ, PT ;  /* 0x000000ff3700720c */ /* 0x000fc40003f85270 */
[----:B------:R-:W-:Y:S01]  /*76d0*/  FMNMX R3, R3, R50, !PT ;  /* 0x0000003203037209 */ /* 0x000fe20007800000 */
[----:B------:R-:W-:Y:S01]  /*76e0*/  FMUL R21, R21, UR4 ;  /* 0x0000000415157c20 */ /* 0x000fe20008400000 */
[----:B------:R-:W-:Y:S02]  /*76f0*/  FSEL R18, R9, R10, P4 ;  /* 0x0000000a09127208 */ /* 0x000fe40002000000 */
[----:B------:R-:W-:Y:S02]  /*7700*/  ISETP.NE.AND P4, PT, R53, RZ, PT ;  /* 0x000000ff3500720c */ /* 0x000fe40003f85270 */
[----:B------:R-:W-:Y:S02]  /*7710*/  FMNMX R3, R3, R8, !PT ;  /* 0x0000000803037209 */ /* 0x000fe40007800000 */
[----:B------:R-:W-:Y:S02]  /*7720*/  FSEL R64, R21, R10, P4 ;  /* 0x0000000a15407208 */ /* 0x000fe40002000000 */
[----:B------:R-:W-:Y:S01]  /*7730*/  ISETP.NE.AND P4, PT, R7, RZ, PT ;  /* 0x000000ff0700720c */ /* 0x000fe20003f85270 */
[----:B------:R-:W-:Y:S01]  /*7740*/  FMUL R7, R20, UR4 ;  /* 0x0000000414077c20 */ /* 0x000fe20008400000 */
[----:B------:R-:W-:-:S04]  /*7750*/  FMNMX R3, R3, R24, !PT ;  /* 0x0000001803037209 */ /* 0x000fc80007800000 */
[----:B------:R-:W-:Y:S02]  /*7760*/  FMNMX R3, R3, R16, !PT ;  /* 0x0000001003037209 */ /* 0x000fe40007800000 */
[----:B------:R-:W-:Y:S02]  /*7770*/  FSEL R20, R7, R10, P4 ;  /* 0x0000000a07147208 */ /* 0x000fe40002000000 */
[----:B------:R-:W-:Y:S01]  /*7780*/  ISETP.NE.AND P4, PT, R5, RZ, PT ;  /* 0x000000ff0500720c */ /* 0x000fe20003f85270 */
[----:B------:R-:W-:Y:S01]  /*7790*/  FMUL R5, R22, UR4 ;  /* 0x0000000416057c20 */ /* 0x000fe20008400000 */
[----:B------:R-:W-:Y:S01]  /*77a0*/  FMNMX R3, R3, R18, !PT ;  /* 0x0000001203037209 */ /* 0x000fe20007800000 */
[----:B------:R-:W-:-:S03]  /*77b0*/  FMUL R25, R25, UR4 ;  /* 0x0000000419197c20 */ /* 0x000fc60008400000 */
[----:B------:R-:W-:Y:S02]  /*77c0*/  FMNMX R3, R3, R64, !PT ;  /* 0x0000004003037209 */ /* 0x000fe40007800000 */
[----:B------:R-:W-:Y:S01]  /*77d0*/  FSEL R22, R5, R10, P4 ;  /* 0x0000000a05167208 */ /* 0x000fe20002000000 */
[----:B------:R-:W-:Y:S01]  /*77e0*/  FMUL R5, R26, UR4 ;  /* 0x000000041a057c20 */ /* 0x000fe20008400000 */
[C---:B------:R-:W-:Y:S02]  /*77f0*/  LOP3.LUT P5, RZ, R35.reuse, 0x2, RZ, 0xc0, !PT ;  /* 0x0000000223ff7812 */ /* 0x040fe400078ac0ff */
[----:B------:R-:W-:Y:S02]  /*7800*/  LOP3.LUT P6, RZ, R35, 0x4, RZ, 0xc0, !PT ;  /* 0x0000000423ff7812 */ /* 0x000fe400078cc0ff */
[----:B------:R-:W-:Y:S02]  /*7810*/  FMNMX R3, R3, R20, !PT ;  /* 0x0000001403037209 */ /* 0x000fe40007800000 */
[----:B------:R-:W-:-:S02]  /*7820*/  FSEL R26, R5, R10, P5 ;  /* 0x0000000a051a7208 */ /* 0x000fc40002800000 */
[----:B------:R-:W-:Y:S02]  /*7830*/  FSEL R66, R25, R10, P6 ;  /* 0x0000000a19427208 */ /* 0x000fe40003000000 */
[----:B------:R-:W-:Y:S01]  /*7840*/  FMNMX R5, R3, R22, !PT ;  /* 0x0000001603057209 */ /* 0x000fe20007800000 */
[----:B------:R-:W-:Y:S01]  /*7850*/  FMUL R3, R36, UR4 ;  /* 0x0000000424037c20 */ /* 0x000fe20008400000 */
[----:B------:R-:W-:Y:S02]  /*7860*/  LOP3.LUT P6, RZ, R35, 0x1, RZ, 0xc0, !PT ;  /* 0x0000000123ff7812 */ /* 0x000fe400078cc0ff */
[----:B------:R-:W-:Y:S01]  /*7870*/  FMNMX R5, R5, R66, !PT ;  /* 0x0000004205057209 */ /* 0x000fe20007800000 */
[----:B------:R-:W-:Y:S01]  /*7880*/  FMUL R37, R37, UR4 ;  /* 0x0000000425257c20 */ /* 0x000fe20008400000 */
[----:B------:R-:W-:Y:S02]  /*7890*/  ISETP.NE.AND P5, PT, R43, RZ, PT ;  /* 0x000000ff2b00720c */ /* 0x000fe40003fa5270 */
[----:B------:R-:W-:-:S02]  /*78a0*/  FSEL R68, R3, R10, P6 ;  /* 0x0000000a03447208 */ /* 0x000fc40003000000 */
[----:B------:R-:W-:Y:S01]  /*78b0*/  FMNMX R5, R5, R26, !PT ;  /* 0x0000001a05057209 */ /* 0x000fe20007800000 */
[----:B------:R-:W-:Y:S01]  /*78c0*/  FMUL R3, R42, UR4 ;  /* 0x000000042a037c20 */ /* 0x000fe20008400000 */
[----:B------:R-:W-:Y:S02]  /*78d0*/  ISETP.NE.AND P4, PT, R51, RZ, PT ;  /* 0x000000ff3300720c */ /* 0x000fe40003f85270 */
[----:B-1----:R-:W-:Y:S02]  /*78e0*/  FSEL R48, R37, R10, P5 ;  /* 0x0000000a25307208 */ /* 0x002fe40002800000 */
[----:B------:R-:W-:Y:S01]  /*78f0*/  FMNMX R7, R5, R68, !PT ;  /* 0x0000004405077209 */ /* 0x000fe20007800000 */
[----:B------:R-:W-:Y:S01]  /*7900*/  FMUL R5, R34, UR4 ;  /* 0x0000000422057c20 */ /* 0x000fe20008400000 */
[----:B------:R-:W-:Y:S02]  /*7910*/  FSEL R42, R3, R10, P4 ;  /* 0x0000000a032a7208 */ /* 0x000fe40002000000 */
[----:B------:R-:W-:Y:S01]  /*7920*/  FMNMX R7, R7, R48, !PT ;  /* 0x0000003007077209 */ /* 0x000fe20007800000 */
[----:B------:R-:W-:Y:S01]  /*7930*/  FMUL R27, R27, UR4 ;  /* 0x000000041b1b7c20 */ /* 0x000fe20008400000 */
[----:B------:R-:W-:-:S02]  /*7940*/  FSEL R36, R5, R10, P0 ;  /* 0x0000000a05247208 */ /* 0x000fc40000000000 */
[----:B------:R-:W-:Y:S01]  /*7950*/  FMNMX R7, R7, R42, !PT ;  /* 0x0000002a07077209 */ /* 0x000fe20007800000 */
[----:B------:R-:W-:Y:S01]  /*7960*/  FMUL R23, R23, UR4 ;  /* 0x0000000417177c20 */ /* 0x000fe20008400000 */
[----:B--2---:R-:W-:Y:S02]  /*7970*/  FSEL R44, R27, R10, P1 ;  /* 0x0000000a1b2c7208 */ /* 0x004fe40000800000 */
[----:B------:R-:W-:Y:S01]  /*7980*/  FMNMX R7, R7, R36, !PT ;  /* 0x0000002407077209 */ /* 0x000fe20007800000 */
[----:B------:R-:W-:Y:S01]  /*7990*/  FMUL R11, R11, UR4 ;  /* 0x000000040b0b7c20 */ /* 0x000fe20008400000 */
[----:B------:R-:W-:Y:S02]  /*79a0*/  FSEL R46, R23, R10, P2 ;  /* 0x0000000a172e7208 */ /* 0x000fe40001000000 */
[----:B------:R-:W-:Y:S02]  /*79b0*/  FMNMX R7, R7, R44, !PT ;  /* 0x0000002c07077209 */ /* 0x000fe40007800000 */
[----:B------:R-:W-:-:S02]  /*79c0*/  FSEL R34, R11, R10, P3 ;  /* 0x0000000a0b227208 */ /* 0x000fc40001800000 */
[----:B------:R-:W-:-:S04]  /*79d0*/  FMNMX R7, R7, R46, !PT ;  /* 0x0000002e07077209 */ /* 0x000fc80007800000 */
[----:B------:R-:W-:Y:S01]  /*79e0*/  FMNMX R7, R7, R34, !PT ;  /* 0x0000002207077209 */ /* 0x000fe20007800000 */
[----:B---3--:R-:W-:Y:S01]  /*79f0*/  FMUL R3, R2, UR4 ;  /* 0x0000000402037c20 */ /* 0x008fe20008400000 */
[----:B-----5:R-:W-:Y:S01]  /*7a00*/  ISETP.NE.AND P2, PT, R49, RZ, PT ;  /* 0x000000ff3100720c */ /* 0x020fe20003f45270 */
[----:B----4-:R-:W-:Y:S01]  /*7a10*/  FMUL R5, R28, UR4 ;  /* 0x000000041c057c20 */ /* 0x010fe20008400000 */
[----:B------:R-:W-:Y:S02]  /*7a20*/  ISETP.NE.AND P0, PT, R45, RZ, PT ;  /* 0x000000ff2d00720c */ /* 0x000fe40003f05270 */
[----:B------:R-:W-:Y:S02]  /*7a30*/  ISETP.NE.AND P1, PT, R47, RZ, PT ;  /* 0x000000ff2f00720c */ /* 0x000fe40003f25270 */
[-C--:B------:R-:W-:Y:S02]  /*7a40*/  FSEL R30, R3, R10.reuse, P0 ;  /* 0x0000000a031e7208 */ /* 0x080fe40000000000 */
[----:B------:R-:W-:-:S02]  /*7a50*/  FSEL R28, R5, R10, P1 ;  /* 0x0000000a051c7208 */ /* 0x000fc40000800000 */
[----:B------:R-:W-:-:S03]  /*7a60*/  FMNMX R7, R7, R30, !PT ;  /* 0x0000001e07077209 */ /* 0x000fc60007800000 */
        /* <DEDUP_REMOVED lines=53> */
[-C--:B------:R-:W-:Y:S01]  /*7dc0*/  FFMA.RM R4, R7, R12.reuse, 12582913 ;  /* 0x4b40000107047423 */ /* 0x080fe2000000400c */
[-C--:B------:R-:W-:Y:S01]  /*7dd0*/  FFMA.SAT R9, R56, R11.reuse, 0.5 ;  /* 0x3f00000038097423 */ /* 0x080fe2000000200b */
[----:B------:R-:W-:Y:S01]  /*7de0*/  SHF.L.U32 R0, R0, 0x17, RZ ;  /* 0x0000001700007819 */ /* 0x000fe200000006ff */
[----:B------:R-:W-:Y:S01]  /*7df0*/  FFMA R60, R60, 1.925963033500011079e-08, R5 ;  /* 0x32a570603c3c7823 */ /* 0x000fe20000000005 */
[----:B------:R-:W-:Y:S01]  /*7e00*/  FADD R5, R4, -12583039 ;  /* 0xcb40007f04057421 */ /* 0x000fe20000000000 */
[-C--:B------:R-:W-:Y:S01]  /*7e10*/  FFMA.RM R3, R9, R12.reuse, 12582913 ;  /* 0x4b40000109037423 */ /* 0x080fe2000000400c */
[-C--:B------:R-:W-:Y:S01]  /*7e20*/  FFMA.SAT R9, R54, R11.reuse, 0.5 ;  /* 0x3f00000036097423 */ /* 0x080fe2000000200b */
[-C--:B------:R-:W-:Y:S01]  /*7e30*/  FFMA.SAT R15, R8, R11.reuse, 0.5 ;  /* 0x3f000000080f7423 */ /* 0x080fe2000000200b */
[C---:B------:R-:W-:Y:S01]  /*7e40*/  FFMA R5, R58.reuse, 1.4426950216293334961, -R5 ;  /* 0x3fb8aa3b3a057823 */ /* 0x040fe20000000805 */
[----:B------:R-:W-:Y:S01]  /*7e50*/  FADD R7, R3, -12583039 ;  /* 0xcb40007f03077421 */ /* 0x000fe20000000000 */
[-C--:B------:R-:W-:Y:S01]  /*7e60*/  FFMA.RM R9, R9, R12.reuse, 12582913 ;  /* 0x4b40000109097423 */ /* 0x080fe2000000400c */
[-C--:B------:R-:W-:Y:S01]  /*7e70*/  FFMA.RM R10, R15, R12.reuse, 12582913 ;  /* 0x4b4000010f0a7423 */ /* 0x080fe2000000400c */
[----:B------:R-:W-:Y:S01]  /*7e80*/  FFMA R58, R58, 1.925963033500011079e-08, R5 ;  /* 0x32a570603a3a7823 */ /* 0x000fe20000000005 */
[-C--:B------:R-:W-:Y:S01]  /*7e90*/  FFMA.SAT R5, R52, R11.reuse, 0.5 ;  /* 0x3f00000034057423 */ /* 0x080fe2000000200b */
[----:B------:R-:W-:Y:S01]  /*7ea0*/  FFMA R7, R56, 1.4426950216293334961, -R7 ;  /* 0x3fb8aa3b38077823 */ /* 0x000fe20000000807 */
[----:B------:R-:W-:Y:S01]  /*7eb0*/  FADD R15, R10, -12583039 ;  /* 0xcb40007f0a0f7421 */ /* 0x000fe20000000000 */
[----:B------:R-:W-:Y:S01]  /*7ec0*/  MUFU.EX2 R19, R58 ;  /* 0x0000003a00137308 */ /* 0x000fe20000000800 */
[----:B------:R-:W-:Y:S01]  /*7ed0*/  FFMA.RM R6, R5, R12, 12582913 ;  /* 0x4b40000105067423 */ /* 0x000fe2000000400c */
[----:B------:R-:W-:Y:S01]  /*7ee0*/  FFMA R56, R56, 1.925963033500011079e-08, R7 ;  /* 0x32a5706038387823 */ /* 0x000fe20000000007 */
[----:B------:R-:W-:Y:S01]  /*7ef0*/  FADD R5, R9, -12583039 ;  /* 0xcb40007f09057421 */ /* 0x000fe20000000000 */
[----:B------:R-:W-:Y:S01]  /*7f00*/  FFMA R15, R8, 1.4426950216293334961, -R15 ;  /* 0x3fb8aa3b080f7823 */ /* 0x000fe2000000080f */
[----:B------:R-:W-:Y:S01]  /*7f10*/  FADD R7, R6, -12583039 ;  /* 0xcb40007f06077421 */ /* 0x000fe20000000000 */
[-C--:B------:R-:W-:Y:S01]  /*7f20*/  FFMA.SAT R27, R64, R11.reuse, 0.5 ;  /* 0x3f000000401b7423 */ /* 0x080fe2000000200b */
[----:B------:R-:W-:Y:S01]  /*7f30*/  FFMA R5, R54, 1.4426950216293334961, -R5 ;  /* 0x3fb8aa3b36057823 */ /* 0x000fe20000000805 */
[----:B------:R-:W-:Y:S01]  /*7f40*/  FFMA R17, R8, 1.925963033500011079e-08, R15 ;  /* 0x32a5706008117823 */ /* 0x000fe2000000000f */
[----:B------:R-:W-:Y:S01]  /*7f50*/  FFMA R7, R52, 1.4426950216293334961, -R7 ;  /* 0x3fb8aa3b34077823 */ /* 0x000fe20000000807 */
[----:B------:R-:W-:Y:S01]  /*7f60*/  FFMA.SAT R29, R26, R11, 0.5 ;  /* 0x3f0000001a1d7423 */ /* 0x000fe2000000200b */
[----:B------:R-:W-:Y:S01]  /*7f70*/  FFMA R54, R54, 1.925963033500011079e-08, R5 ;  /* 0x32a5706036367823 */ /* 0x000fe20000000005 */
[----:B------:R-:W-:-:S02]  /*7f80*/  IMAD.SHL.U32 R8, R10, 0x800000, RZ ;  /* 0x008000000a087824 */ /* 0x000fc400078e00ff */
[----:B------:R-:W-:Y:S01]  /*7f90*/  FFMA R52, R52, 1.925963033500011079e-08, R7 ;  /* 0x32a5706034347823 */ /* 0x000fe20000000007 */
[----:B------:R-:W-:Y:S01]  /*7fa0*/  FFMA.SAT R7, R50, R11, 0.5 ;  /* 0x3f00000032077423 */ /* 0x000fe2000000200b */
[----:B------:R-:W0:Y:S01]  /*7fb0*/  MUFU.EX2 R5, R62 ;  /* 0x0000003e00057308 */ /* 0x000e220000000800 */
[-C--:B------:R-:W-:Y:S01]  /*7fc0*/  FFMA.RM R29, R29, R12.reuse, 12582913 ;  /* 0x4b4000011d1d7423 */ /* 0x080fe2000000400c */
[----:B------:R-:W-:Y:S02]  /*7fd0*/  IMAD.SHL.U32 R6, R6, 0x800000, RZ ;  /* 0x0080000006067824 */ /* 0x000fe400078e00ff */
[----:B------:R-:W-:Y:S01]  /*7fe0*/  FFMA.RM R7, R7, R12, 12582913 ;  /* 0x4b40000107077423 */ /* 0x000fe2000000400c */
[----:B------:R-:W-:-:S03]  /*7ff0*/  IMAD.SHL.U32 R3, R3, 0x800000, RZ ;  /* 0x0080000003037824 */ /* 0x000fc600078e00ff */
[C---:B------:R-:W-:Y:S01]  /*8000*/  FADD R13, R7.reuse, -12583039 ;  /* 0xcb40007f070d7421 */ /* 0x040fe20000000000 */
[----:B------:R-:W1:Y:S01]  /*8010*/  MUFU.EX2 R25, R52 ;  /* 0x0000003400197308 */ /* 0x000e620000000800 */
[----:B------:R-:W-:Y:S02]  /*8020*/  SHF.L.U32 R7, R7, 0x17, RZ ;  /* 0x0000001707077819 */ /* 0x000fe400000006ff */
[----:B------:R-:W-:-:S04]  /*8030*/  FFMA R13, R50, 1.4426950216293334961, -R13 ;  /* 0x3fb8aa3b320d7823 */ /* 0x000fc8000000080d */
[----:B------:R-:W-:Y:S01]  /*8040*/  FFMA R50, R50, 1.925963033500011079e-08, R13 ;  /* 0x32a5706032327823 */ /* 0x000fe2000000000d */
[----:B------:R-:W2:Y:S01]  /*8050*/  MUFU.EX2 R17, R17 ;  /* 0x0000001100117308 */ /* 0x000ea20000000800 */
[----:B0-----:R-:W-:Y:S01]  /*8060*/  FMUL R5, R0, R5 ;  /* 0x0000000500057220 */ /* 0x001fe20000400000 */
[----:B------:R-:W-:Y:S01]  /*8070*/  IMAD.SHL.U32 R0, R2, 0x800000, RZ ;  /* 0x0080000002007824 */ /* 0x000fe200078e00ff */
[----:B------:R-:W-:Y:S02]  /*8080*/  SHF.L.U32 R2, R4, 0x17, RZ ;  /* 0x0000001704027819 */ /* 0x000fe400000006ff */
[----:B------:R-:W-:-:S03]  /*8090*/  SHF.L.U32 R4, R9, 0x17, RZ ;  /* 0x0000001709047819 */ /* 0x000fc600000006ff */
[----:B------:R-:W0:Y:S01]  /*80a0*/  MUFU.EX2 R13, R60 ;  /* 0x0000003c000d7308 */ /* 0x000e220000000800 */
[----:B------:R-:W-:Y:S01]  /*80b0*/  FMUL R2, R2, R19 ;  /* 0x0000001302027220 */ /* 0x000fe20000400000 */
[----:B-1----:R-:W-:Y:S01]  /*80c0*/  FMUL R6, R6, R25 ;  /* 0x0000001906067220 */ /* 0x002fe20000400000 */
[----:B------:R-:W-:-:S04]  /*80d0*/  FFMA.SAT R25, R36, R11, 0.5 ;  /* 0x3f00000024197423 */ /* 0x000fc8000000200b */
[----:B------:R-:W-:Y:S01]  /*80e0*/  FFMA.RM R25, R25, R12, 12582913 ;  /* 0x4b40000119197423 */ /* 0x000fe2000000400c */
[----:B------:R-:W1:Y:S01]  /*80f0*/  MUFU.EX2 R56, R56 ;  /* 0x0000003800387308 */ /* 0x000e620000000800 */
[----:B--2---:R-:W-:-:S07]  /*8100*/  FMUL R8, R8, R17 ;  /* 0x0000001108087220 */ /* 0x004fce0000400000 */
[----:B------:R-:W2:Y:S01]  /*8110*/  MUFU.EX2 R50, R50 ;  /* 0x0000003200327308 */ /* 0x000ea20000000800 */
[----:B0-----:R-:W-:Y:S01]  /*8120*/  FMUL R0, R0, R13 ;  /* 0x0000000d00007220 */ /* 0x001fe20000400000 */
[----:B------:R-:W-:-:S04]  /*8130*/  FFMA.SAT R13, R24, R11, 0.5 ;  /* 0x3f000000180d7423 */ /* 0x000fc8000000200b */
[----:B------:R-:W-:Y:S01]  /*8140*/  FFMA.RM R13, R13, R12, 12582913 ;  /* 0x4b4000010d0d7423 */ /* 0x000fe2000000400c */
[----:B-1----:R-:W-:-:S03]  /*8150*/  FMUL R3, R3, R56 ;  /* 0x0000003803037220 */ /* 0x002fc60000400000 */
[----:B------:R-:W-:-:S04]  /*8160*/  FADD R15, R13, -12583039 ;  /* 0xcb40007f0d0f7421 */ /* 0x000fc80000000000 */
[----:B------:R-:W-:Y:S01]  /*8170*/  FFMA R15, R24, 1.4426950216293334961, -R15 ;  /* 0x3fb8aa3b180f7823 */ /* 0x000fe2000000080f */
[----:B--2---:R-:W-:-:S03]  /*8180*/  FMUL R7, R7, R50 ;  /* 0x0000003207077220 */ /* 0x004fc60000400000 */
[----:B------:R-:W-:Y:S01]  /*8190*/  FFMA R24, R24, 1.925963033500011079e-08, R15 ;  /* 0x32a5706018187823 */ /* 0x000fe2000000000f */
[----:B------:R-:W-:-:S04]  /*81a0*/  FFMA.SAT R15, R16, R11, 0.5 ;  /* 0x3f000000100f7423 */ /* 0x000fc8000000200b */
[----:B------:R-:W-:Y:S01]  /*81b0*/  FFMA.RM R15, R15, R12, 12582913 ;  /* 0x4b4000010f0f7423 */ /* 0x000fe2000000400c */
[----:B------:R-:W-:Y:S03]  /*81c0*/  MUFU.EX2 R24, R24 ;  /* 0x0000001800187308 */ /* 0x000fe60000000800 */
        /* <DEDUP_REMOVED lines=9> */
[C---:B------:R-:W-:Y:S01]  /*8260*/  FFMA R21, R18.reuse, 1.4426950216293334961, -R21 ;  /* 0x3fb8aa3b12157823 */ /* 0x040fe20000000815 */
[----:B------:R-:W1:Y:S03]  /*8270*/  MUFU.EX2 R19, R54 ;  /* 0x0000003600137308 */ /* 0x000e660000000800 */
[----:B------:R-:W-:Y:S01]  /*8280*/  FFMA R21, R18, 1.925963033500011079e-08, R21 ;  /* 0x32a5706012157823 */ /* 0x000fe20000000015 */
[----:B------:R-:W-:-:S04]  /*8290*/  FFMA.RM R18, R27, R12, 12582913 ;  /* 0x4b4000011b127423 */ /* 0x000fc8000000400c */
[----:B------:R-:W-:Y:S01]  /*82a0*/  FADD R9, R18, -12583039 ;  /* 0xcb40007f12097421 */ /* 0x000fe20000000000 */
[----:B0-----:R-:W-:Y:S01]  /*82b0*/  FMUL R10, R10, R23 ;  /* 0x000000170a0a7220 */ /* 0x001fe20000400000 */
[----:B------:R-:W0:Y:S01]  /*82c0*/  MUFU.EX2 R21, R21 ;  /* 0x0000001500157308 */ /* 0x000e220000000800 */
[----:B------:R-:W-:Y:S02]  /*82d0*/  IMAD.SHL.U32 R17, R18, 0x800000, RZ ;  /* 0x0080000012117824 */ /* 0x000fe400078e00ff */
[----:B------:R-:W-:-:S04]  /*82e0*/  FFMA R9, R64, 1.4426950216293334961, -R9 ;  /* 0x3fb8aa3b40097823 */ /* 0x000fc80000000809 */
[----:B------:R-:W-:Y:S01]  /*82f0*/  FFMA R64, R64, 1.925963033500011079e-08, R9 ;  /* 0x32a5706040407823 */ /* 0x000fe20000000009 */
[----:B-1----:R-:W-:Y:S01]  /*8300*/  FMUL R4, R4, R19 ;  /* 0x0000001304047220 */ /* 0x002fe20000400000 */
[----:B------:R-:W-:-:S04]  /*8310*/  FFMA.SAT R19, R20, R11, 0.5 ;  /* 0x3f00000014137423 */ /* 0x000fc8000000200b */
[----:B------:R-:W-:Y:S01]  /*8320*/  FFMA.RM R19, R19, R12, 12582913 ;  /* 0x4b40000113137423 */ /* 0x000fe2000000400c */
[----:B------:R-:W1:Y:S03]  /*8330*/  MUFU.EX2 R64, R64 ;  /* 0x0000004000407308 */ /* 0x000e660000000800 */
[C---:B------:R-:W-:Y:S01]  /*8340*/  FADD R9, R19.reuse, -12583039 ;  /* 0xcb40007f13097421 */ /* 0x040fe20000000000 */
[----:B0-----:R-:W-:Y:S01]  /*8350*/  FMUL R16, R16, R21 ;  /* 0x0000001510107220 */ /* 0x001fe20000400000 */
[----:B------:R-:W-:Y:S02]  /*8360*/  SHF.L.U32 R18, R19, 0x17, RZ ;  /* 0x0000001713127819 */ /* 0x000fe400000006ff */
[----:B------:R-:W-:-:S04]  /*8370*/  FFMA R9, R20, 1.4426950216293334961, -R9 ;  /* 0x3fb8aa3b14097823 */ /* 0x000fc80000000809 */
[----:B------:R-:W-:Y:S01]  /*8380*/  FFMA R27, R20, 1.925963033500011079e-08, R9 ;  /* 0x32a57060141b7823 */ /* 0x000fe20000000009 */
[----:B------:R-:W-:-:S04]  /*8390*/  FFMA.SAT R9, R22, R11, 0.5 ;  /* 0x3f00000016097423 */ /* 0x000fc8000000200b */
[----:B------:R-:W-:Y:S01]  /*83a0*/  FFMA.RM R20, R9, R12, 12582913 ;  /* 0x4b40000109147423 */ /* 0x000fe2000000400c */
[----:B------:R-:W0:Y:S01]  /*83b0*/  MUFU.EX2 R27, R27 ;  /* 0x0000001b001b7308 */ /* 0x000e220000000800 */
[----:B-1----:R-:W-:Y:S02]  /*83c0*/  FMUL R17, R17, R64 ;  /* 0x0000004011117220 */ /* 0x002fe40000400000 */
[C---:B------:R-:W-:Y:S01]  /*83d0*/  FADD R9, R20.reuse, -12583039 ;  /* 0xcb40007f14097421 */ /* 0x040fe20000000000 */
[----:B------:R-:W-:-:S03]  /*83e0*/  IMAD.SHL.U32 R19, R20, 0x800000, RZ ;  /* 0x0080000014137824 */ /* 0x000fc600078e00ff */
[----:B------:R-:W-:-:S04]  /*83f0*/  FFMA R9, R22, 1.4426950216293334961, -R9 ;  /* 0x3fb8aa3b16097823 */ /* 0x000fc80000000809 */
[----:B------:R-:W-:Y:S01]  /*8400*/  FFMA R31, R22, 1.925963033500011079e-08, R9 ;  /* 0x32a57060161f7823 */ /* 0x000fe20000000009 */
[----:B------:R-:W-:-:S04]  /*8410*/  FFMA.SAT R9, R66, R11, 0.5 ;  /* 0x3f00000042097423 */ /* 0x000fc8000000200b */
[----:B------:R-:W-:Y:S01]  /*8420*/  FFMA.RM R22, R9, R12, 12582913 ;  /* 0x4b40000109167423 */ /* 0x000fe2000000400c */
[----:B0-----:R-:W-:-:S03]  /*8430*/  FMUL R18, R18, R27 ;  /* 0x0000001b12127220 */ /* 0x001fc60000400000 */
[C---:B------:R-:W-:Y:S01]  /*8440*/  FADD R9, R22.reuse, -12583039 ;  /* 0xcb40007f16097421 */ /* 0x040fe20000000000 */
[----:B------:R-:W-:-:S03]  /*8450*/  SHF.L.U32 R20, R22, 0x17, RZ ;  /* 0x0000001716147819 */ /* 0x000fc600000006ff */
[----:B------:R-:W-:-:S04]  /*8460*/  FFMA R9, R66, 1.4426950216293334961, -R9 ;  /* 0x3fb8aa3b42097823 */ /* 0x000fc80000000809 */
[----:B------:R-:W-:Y:S01]  /*8470*/  FFMA R66, R66, 1.925963033500011079e-08, R9 ;  /* 0x32a5706042427823 */ /* 0x000fe20000000009 */
[----:B------:R-:W-:Y:S01]  /*8480*/  SHF.L.U32 R9, R13, 0x17, RZ ;  /* 0x000000170d097819 */ /* 0x000fe200000006ff */
[----:B------:R-:W-:-:S04]  /*8490*/  FADD R13, R29, -12583039 ;  /* 0xcb40007f1d0d7421 */ /* 0x000fc80000000000 */
[----:B------:R-:W-:Y:S01]  /*84a0*/  FFMA R13, R26, 1.4426950216293334961, -R13 ;  /* 0x3fb8aa3b1a0d7823 */ /* 0x000fe2000000080d */
[----:B------:R-:W-:-:S03]  /*84b0*/  FMUL R9, R9, R24 ;  /* 0x0000001809097220 */ /* 0x000fc60000400000 */
[----:B------:R-:W-:Y:S01]  /*84c0*/  FFMA R24, R26, 1.925963033500011079e-08, R13 ;  /* 0x32a570601a187823 */ /* 0x000fe2000000000d */
[----:B------:R-:W-:Y:S01]  /*84d0*/  FFMA.SAT R13, R68, R11, 0.5 ;  /* 0x3f000000440d7423 */ /* 0x000fe2000000200b */
[----:B------:R-:W0:Y:S03]  /*84e0*/  MUFU.EX2 R26, R31 ;  /* 0x0000001f001a7308 */ /* 0x000e260000000800 */
[----:B------:R-:W-:-:S04]  /*84f0*/  FFMA.RM R23, R13, R12, 12582913 ;  /* 0x4b4000010d177423 */ /* 0x000fc8000000400c */
[C---:B------:R-:W-:Y:S01]  /*8500*/  FADD R13, R23.reuse, -12583039 ;  /* 0xcb40007f170d7421 */ /* 0x040fe20000000000 */
[----:B------:R-:W-:Y:S01]  /*8510*/  SHF.L.U32 R22, R23, 0x17, RZ ;  /* 0x0000001717167819 */ /* 0x000fe200000006ff */
[----:B------:R-:W-:Y:S02]  /*8520*/  MUFU.EX2 R24, R24 ;  /* 0x0000001800187308 */ /* 0x000fe40000000800 */
[----:B------:R-:W-:-:S04]  /*8530*/  FFMA R13, R68, 1.4426950216293334961, -R13 ;  /* 0x3fb8aa3b440d7823 */ /* 0x000fc8000000080d */
[----:B------:R-:W-:Y:S01]  /*8540*/  FFMA R68, R68, 1.925963033500011079e-08, R13 ;  /* 0x32a5706044447823 */ /* 0x000fe2000000000d */
[----:B------:R-:W-:Y:S01]  /*8550*/  FFMA.SAT R13, R48, R11, 0.5 ;  /* 0x3f000000300d7423 */ /* 0x000fe2000000200b */
[----:B0-----:R-:W-:Y:S02]  /*8560*/  FMUL R19, R19, R26 ;  /* 0x0000001a13137220 */ /* 0x001fe40000400000 */
[----:B------:R-:W0:Y:S01]  /*8570*/  MUFU.EX2 R37, R68 ;  /* 0x0000004400257308 */ /* 0x000e220000000800 */
[----:B------:R-:W-:-:S04]  /*8580*/  FFMA.RM R13, R13, R12, 12582913 ;  /* 0x4b4000010d0d7423 */ /* 0x000fc8000000400c */
[C---:B------:R-:W-:Y:S01]  /*8590*/  FADD R15, R13.reuse, -12583039 ;  /* 0xcb40007f0d0f7421 */ /* 0x040fe20000000000 */
[----:B------:R-:W-:-:S03]  /*85a0*/  IMAD.SHL.U32 R13, R13, 0x800000, RZ ;  /* 0x008000000d0d7824 */ /* 0x000fc600078e00ff */
[----:B------:R-:W-:-:S04]  /*85b0*/  FFMA R15, R48, 1.4426950216293334961, -R15 ;  /* 0x3fb8aa3b300f7823 */ /* 0x000fc8000000080f */
[----:B------:R-:W-:Y:S01]  /*85c0*/  FFMA R48, R48, 1.925963033500011079e-08, R15 ;  /* 0x32a5706030307823 */ /* 0x000fe2000000000f */
[----:B------:R-:W-:Y:S01]  /*85d0*/  FFMA.SAT R15, R42, R11, 0.5 ;  /* 0x3f0000002a0f7423 */ /* 0x000fe2000000200b */
[----:B0-----:R-:W-:-:S03]  /*85e0*/  FMUL R22, R22, R37 ;  /* 0x0000002516167220 */ /* 0x001fc60000400000 */
[----:B------:R-:W-:Y:S01]  /*85f0*/  FFMA.RM R15, R15, R12, 12582913 ;  /* 0x4b4000010f0f7423 */ /* 0x000fe2000000400c */
[----:B------:R-:W-:Y:S01]  /*8600*/  FFMA.SAT R37, R14, R11, 0.5 ;  /* 0x3f0000000e257423 */ /* 0x000fe2000000200b */
[----:B------:R-:W-:Y:S02]  /*8610*/  MUFU.EX2 R48, R48 ;  /* 0x0000003000307308 */ /* 0x000fe40000000800 */
[C---:B------:R-:W-:Y:S01]  /*8620*/  FADD R21, R15.reuse, -12583039 ;  /* 0xcb40007f0f157421 */ /* 0x040fe20000000000 */
[----:B------:R-:W-:-:S03]  /*8630*/  SHF.L.U32 R15, R15, 0x17, RZ ;  /* 0x000000170f0f7819 */ /* 0x000fc600000006ff */
[----:B------:R-:W-:-:S04]  /*8640*/  FFMA R21, R42, 1.4426950216293334961, -R21 ;  /* 0x3fb8aa3b2a157823 */ /* 0x000fc80000000815 */
[----:B------:R-:W-:Y:S01]  /*8650*/  FFMA R42, R42, 1.925963033500011079e-08, R21 ;  /* 0x32a570602a2a7823 */ /* 0x000fe20000000015 */
[C---:B------:R-:W-:Y:S01]  /*8660*/  FADD R21, R25.reuse, -12583039 ;  /* 0xcb40007f19157421 */ /* 0x040fe20000000000 */
[----:B------:R-:W-:-:S03]  /*8670*/  IMAD.SHL.U32 R25, R25, 0x800000, RZ ;  /* 0x0080000019197824 */ /* 0x000fc600078e00ff */
[C---:B------:R-:W-:Y:S01]  /*8680*/  FFMA R21, R36.reuse, 1.4426950216293334961, -R21 ;  /* 0x3fb8aa3b24157823 */ /* 0x040fe20000000815 */
[----:B------:R-:W-:Y:S03]  /*8690*/  MUFU.EX2 R42, R42 ;  /* 0x0000002a002a7308 */ /* 0x000fe60000000800 */
        /* <DEDUP_REMOVED lines=9> */
[----:B------:R-:W-:-:S04]  /*8730*/  FFMA.SAT R27, R46, R11, 0.5 ;  /* 0x3f0000002e1b7423 */ /* 0x000fc8000000200b */
[----:B------:R-:W-:Y:S01]  /*8740*/  FFMA.RM R27, R27, R12, 12582913 ;  /* 0x4b4000011b1b7423 */ /* 0x000fe2000000400c */
[----:B0-----:R-:W-:-:S03]  /*8750*/  FMUL R25, R25, R36 ;  /* 0x0000002419197220 */ /* 0x001fc60000400000 */
[C---:B------:R-:W-:Y:S01]  /*8760*/  FADD R31, R27.reuse, -12583039 ;  /* 0xcb40007f1b1f7421 */ /* 0x040fe20000000000 */
[----:B------:R-:W-:-:S03]  /*8770*/  IMAD.SHL.U32 R27, R27, 0x800000, RZ ;  /* 0x008000001b1b7824 */ /* 0x000fc600078e00ff */
[----:B------:R-:W-:Y:S01]  /*8780*/  FFMA R31, R46, 1.4426950216293334961, -R31 ;  /* 0x3fb8aa3b2e1f7823 */ /* 0x000fe2000000081f */
[----:B-1----:R-:W-:Y:S01]  /*8790*/  FMUL R20, R20, R21 ;  /* 0x0000001514147220 */ /* 0x002fe20000400000 */
[----:B------:R-:W-:Y:S02]  /*87a0*/  IMAD.SHL.U32 R21, R29, 0x800000, RZ ;  /* 0x008000001d157824 */ /* 0x000fe400078e00ff */
[----:B------:R-:W-:Y:S01]  /*87b0*/  FFMA.SAT R29, R34, R11, 0.5 ;  /* 0x3f000000221d7423 */ /* 0x000fe2000000200b */
[----:B------:R-:W-:Y:S01]  /*87c0*/  FFMA R46, R46, 1.925963033500011079e-08, R31 ;  /* 0x32a570602e2e7823 */ /* 0x000fe2000000001f */
[----:B------:R-:W-:Y:S02]  /*87d0*/  FMUL R21, R21, R24 ;  /* 0x0000001815157220 */ /* 0x000fe40000400000 */
[----:B------:R-:W-:-:S03]  /*87e0*/  FFMA.RM R29, R29, R12, 12582913 ;  /* 0x4b4000011d1d7423 */ /* 0x000fc6000000400c */
[----:B------:R-:W0:Y:S01]  /*87f0*/  MUFU.EX2 R46, R46 ;  /* 0x0000002e002e7308 */ /* 0x000e220000000800 */
[----:B------:R-:W-:-:S04]  /*8800*/  FADD R31, R29, -12583039 ;  /* 0xcb40007f1d1f7421 */ /* 0x000fc80000000000 */
[----:B------:R-:W-:-:S04]  /*8810*/  FFMA R31, R34, 1.4426950216293334961, -R31 ;  /* 0x3fb8aa3b221f7823 */ /* 0x000fc8000000081f */
[----:B------:R-:W-:Y:S01]  /*8820*/  FFMA R35, R34, 1.925963033500011079e-08, R31 ;  /* 0x32a5706022237823 */ /* 0x000fe2000000001f */
[----:B------:R-:W-:-:S04]  /*8830*/  FFMA.SAT R31, R30, R11, 0.5 ;  /* 0x3f0000001e1f7423 */ /* 0x000fc8000000200b */
[----:B------:R-:W-:Y:S01]  /*8840*/  FFMA.RM R31, R31, R12, 12582913 ;  /* 0x4b4000011f1f7423 */ /* 0x000fe2000000400c */
[----:B------:R-:W-:Y:S01]  /*8850*/  MUFU.EX2 R35, R35 ;  /* 0x0000002300237308 */ /* 0x000fe20000000800 */
[----:B0-----:R-:W-:Y:S02]  /*8860*/  FMUL R27, R27, R46 ;  /* 0x0000002e1b1b7220 */ /* 0x001fe40000400000 */
[----:B------:R-:W-:-:S04]  /*8870*/  FADD R23, R31, -12583039 ;  /* 0xcb40007f1f177421 */ /* 0x000fc80000000000 */
[----:B------:R-:W-:-:S04]  /*8880*/  FFMA R23, R30, 1.4426950216293334961, -R23 ;  /* 0x3fb8aa3b1e177823 */ /* 0x000fc80000000817 */
[----:B------:R-:W-:Y:S01]  /*8890*/  FFMA R34, R30, 1.925963033500011079e-08, R23 ;  /* 0x32a570601e227823 */ /* 0x000fe20000000017 */
[----:B------:R-:W-:-:S04]  /*88a0*/  FFMA.SAT R23, R28, R11, 0.5 ;  /* 0x3f0000001c177423 */ /* 0x000fc8000000200b */
[-C--:B------:R-:W-:Y:S01]  /*88b0*/  FFMA.RM R11, R23, R12.reuse, 12582913 ;  /* 0x4b400001170b7423 */ /* 0x080fe2000000400c */
[----:B------:R-:W-:Y:S02]  /*88c0*/  FFMA.RM R12, R37, R12, 12582913 ;  /* 0x4b400001250c7423 */ /* 0x000fe4000000400c */
[----:B------:R-:W0:Y:S01]  /*88d0*/  MUFU.EX2 R37, R44 ;  /* 0x0000002c00257308 */ /* 0x000e220000000800 */
[C---:B------:R-:W-:Y:S01]  /*88e0*/  FADD R23, R11.reuse, -12583039 ;  /* 0xcb40007f0b177421 */ /* 0x040fe20000000000 */
[----:B------:R-:W-:-:S03]  /*88f0*/  SHF.L.U32 R11, R11, 0x17, RZ ;  /* 0x000000170b0b7819 */ /* 0x000fc600000006ff */
[----:B------:R-:W-:-:S04]  /*8900*/  FFMA R23, R28, 1.4426950216293334961, -R23 ;  /* 0x3fb8aa3b1c177823 */ /* 0x000fc80000000817 */
[----:B------:R-:W-:Y:S01]  /*8910*/  FFMA R30, R28, 1.925963033500011079e-08, R23 ;  /* 0x32a570601c1e7823 */ /* 0x000fe20000000017 */
[----:B------:R-:W-:-:S03]  /*8920*/  FADD R23, R12, -12583039 ;  /* 0xcb40007f0c177421 */ /* 0x000fc60000000000 */
[----:B------:R-:W1:Y:S01]  /*8930*/  MUFU.EX2 R36, R30 ;  /* 0x0000001e00247308 */ /* 0x000e620000000800 */
[----:B------:R-:W-:Y:S01]  /*8940*/  FFMA R23, R14, 1.4426950216293334961, -R23 ;  /* 0x3fb8aa3b0e177823 */ /* 0x000fe20000000817 */
[----:B0-----:R-:W-:-:S03]  /*8950*/  FMUL R26, R26, R37 ;  /* 0x000000251a1a7220 */ /* 0x001fc60000400000 */
[----:B------:R-:W-:Y:S01]  /*8960*/  FFMA R14, R14, 1.925963033500011079e-08, R23 ;  /* 0x32a570600e0e7823 */ /* 0x000fe20000000017 */
[----:B------:R-:W-:-:S04]  /*8970*/  FADD R23, RZ, R5 ;  /* 0x00000005ff177221 */ /* 0x000fc80000000000 */
[----:B------:R-:W-:Y:S01]  /*8980*/  FADD R23, R23, R0 ;  /* 0x0000000017177221 */ /* 0x000fe20000000000 */
[----:B------:R-:W-:Y:S03]  /*8990*/  MUFU.EX2 R14, R14 ;  /* 0x0000000e000e7308 */ /* 0x000fe60000000800 */
        /* <DEDUP_REMOVED lines=17> */
[----:B------:R-:W-:-:S04]  /*8ab0*/  FADD R28, R13, R22 ;  /* 0x000000160d1c7221 */ /* 0x000fc80000000000 */
[----:B------:R-:W-:-:S04]  /*8ac0*/  FADD R13, R28, R23 ;  /* 0x000000171c0d7221 */ /* 0x000fc80000000000 */
[----:B------:R-:W-:-:S04]  /*8ad0*/  FADD R28, R13, R24 ;  /* 0x000000180d1c7221 */ /* 0x000fc80000000000 */
[----:B------:R-:W-:Y:S01]  /*8ae0*/  FADD R13, R28, R25 ;  /* 0x000000191c0d7221 */ /* 0x000fe20000000000 */
[----:B------:R-:W-:Y:S01]  /*8af0*/  SHF.L.U32 R28, R29, 0x17, RZ ;  /* 0x000000171d1c7819 */ /* 0x000fe200000006ff */
[----:B------:R-:W-:Y:S02]  /*8b00*/  IMAD.SHL.U32 R29, R31, 0x800000, RZ ;  /* 0x008000001f1d7824 */ /* 0x000fe400078e00ff */
[----:B-1----:R-:W-:Y:S01]  /*8b10*/  FMUL R31, R11, R36 ;  /* 0x000000240b1f7220 */ /* 0x002fe20000400000 */
[----:B0-----:R-:W-:Y:S01]  /*8b20*/  FADD R34, R13, R26 ;  /* 0x0000001a0d227221 */ /* 0x001fe20000000000 */
[----:B------:R-:W-:Y:S01]  /*8b30*/  FMUL R28, R28, R35 ;  /* 0x000000231c1c7220 */ /* 0x000fe20000400000 */
[----:B--2---:R-:W-:Y:S02]  /*8b40*/  FMUL R29, R29, R42 ;  /* 0x0000002a1d1d7220 */ /* 0x004fe40000400000 */
[----:B------:R-:W-:-:S04]  /*8b50*/  FADD R13, R34, R27 ;  /* 0x0000001b220d7221 */ /* 0x000fc80000000000 */
[----:B------:R-:W-:Y:S01]  /*8b60*/  FADD R30, R13, R28 ;  /* 0x0000001c0d1e7221 */ /* 0x000fe20000000000 */
[----:B------:R-:W-:-:S03]  /*8b70*/  IMAD.SHL.U32 R13, R12, 0x800000, RZ ;  /* 0x008000000c0d7824 */ /* 0x000fc600078e00ff */
[----:B------:R-:W-:Y:S01]  /*8b80*/  FADD R12, R30, R29 ;  /* 0x0000001d1e0c7221 */ /* 0x000fe20000000000 */
[----:B------:R-:W-:-:S03]  /*8b90*/  FMUL R30, R13, R14 ;  /* 0x0000000e0d1e7220 */ /* 0x000fc60000400000 */
        /* <DEDUP_REMOVED lines=11> */
.L_x_2139:
        /* <DEDUP_REMOVED lines=12> */
[----:B------:R-:W-:Y:S05]  /*8d10*/  CALL.REL.NOINC `($__internal_23_$__cuda_sm3x_div_rn_noftz_f32_slowpath) ;  /* 0x0000003000087944 */ /* 0x000fea0003c00000 */
[----:B------:R-:W-:-:S07]  /*8d20*/  IMAD.MOV.U32 R11, RZ, RZ, R5 ;  /* 0x000000ffff0b7224 */ /* 0x000fce00078e0005 */
.L_x_2076:
[----:B------:R-:W-:Y:S05]  /*8d30*/  BSYNC.RECONVERGENT B3 ;  /* 0x0000000000037941 */ /* 0x000fea0003800200 */
.L_x_2075:
        /* <DEDUP_REMOVED lines=12> */
[----:B------:R-:W-:Y:S05]  /*8e00*/  CALL.REL.NOINC `($__internal_23_$__cuda_sm3x_div_rn_noftz_f32_slowpath) ;  /* 0x0000002c00cc7944 */ /* 0x000fea0003c00000 */
[----:B------:R-:W-:-:S07]  /*8e10*/  MOV R14, R5 ;  /* 0x00000005000e7202 */ /* 0x000fce0000000f00 */
.L_x_2078:
[----:B------:R-:W-:Y:S05]  /*8e20*/  BSYNC.RECONVERGENT B3 ;  /* 0x0000000000037941 */ /* 0x000fea0003800200 */
.L_x_2077:
        /* <DEDUP_REMOVED lines=12> */
[----:B------:R-:W-:Y:S05]  /*8ef0*/  CALL.REL.NOINC `($__internal_23_$__cuda_sm3x_div_rn_noftz_f32_slowpath) ;  /* 0x0000002c00907944 */ /* 0x000fea0003c00000 */
[----:B------:R-:W-:-:S07]  /*8f00*/  IMAD.MOV.U32 R0, RZ, RZ, R5 ;  /* 0x000000ffff007224 */ /* 0x000fce00078e0005 */
.L_x_2080:
[----:B------:R-:W-:Y:S05]  /*8f10*/  BSYNC.RECONVERGENT B3 ;  /* 0x0000000000037941 */ /* 0x000fea0003800200 */
.L_x_2079:
        /* <DEDUP_REMOVED lines=14> */
.L_x_2082:
[----:B------:R-:W-:Y:S05]  /*9000*/  BSYNC.RECONVERGENT B3 ;  /* 0x0000000000037941 */ /* 0x000fea0003800200 */
.L_x_2081:
        /* <DEDUP_REMOVED lines=14> */
.L_x_2084:
[----:B------:R-:W-:Y:S05]  /*90f0*/  BSYNC.RECONVERGENT B3 ;  /* 0x0000000000037941 */ /* 0x000fea0003800200 */
.L_x_2083:
        /* <DEDUP_REMOVED lines=14> */
.L_x_2086:
[----:B------:R-:W-:Y:S05]  /*91e0*/  BSYNC.RECONVERGENT B3 ;  /* 0x0000000000037941 */ /* 0x000fea0003800200 */
.L_x_2085:
        /* <DEDUP_REMOVED lines=14> */
.L_x_2088:
[----:B------:R-:W-:Y:S05]  /*92d0*/  BSYNC.RECONVERGENT B3 ;  /* 0x0000000000037941 */ /* 0x000fea0003800200 */
.L_x_2087:
        /* <DEDUP_REMOVED lines=14> */
.L_x_2090:
[----:B------:R-:W-:Y:S05]  /*93c0*/  BSYNC.RECONVERGENT B3 ;  /* 0x0000000000037941 */ /* 0x000fea0003800200 */
.L_x_2089:
        /* <DEDUP_REMOVED lines=14> */
.L_x_2092:
[----:B------:R-:W-:Y:S05]  /*94b0*/  BSYNC.RECONVERGENT B3 ;  /* 0x0000000000037941 */ /* 0x000fea0003800200 */
.L_x_2091:
        /* <DEDUP_REMOVED lines=14> */
.L_x_2094:
[----:B------:R-:W-:Y:S05]  /*95a0*/  BSYNC.RECONVERGENT B3 ;  /* 0x0000000000037941 */ /* 0x000fea0003800200 */
.L_x_2093:
        /* <DEDUP_REMOVED lines=14> */
.L_x_2096:
[----:B------:R-:W-:Y:S05]  /*9690*/  BSYNC.RECONVERGENT B3 ;  /* 0x0000000000037941 */ /* 0x000fea0003800200 */
.L_x_2095:
        /* <DEDUP_REMOVED lines=14> */
.L_x_2098:
[----:B------:R-:W-:Y:S05]  /*9780*/  BSYNC.RECONVERGENT B3 ;  /* 0x0000000000037941 */ /* 0x000fea0003800200 */
.L_x_2097:
        /* <DEDUP_REMOVED lines=14> */
.L_x_2100:
[----:B------:R-:W-:Y:S05]  /*9870*/  BSYNC.RECONVERGENT B3 ;  /* 0x0000000000037941 */ /* 0x000fea0003800200 */
.L_x_2099:
        /* <DEDUP_REMOVED lines=14> */
.L_x_2102:
[----:B------:R-:W-:Y:S05]  /*9960*/  BSYNC.RECONVERGENT B3 ;  /* 0x0000000000037941 */ /* 0x000fea0003800200 */
.L_x_2101:
        /* <DEDUP_REMOVED lines=14> */
.L_x_2104:
[----:B------:R-:W-:Y:S05]  /*9a50*/  BSYNC.RECONVERGENT B3 ;  /* 0x0000000000037941 */ /* 0x000fea0003800200 */
.L_x_2103:
        /* <DEDUP_REMOVED lines=14> */
.L_x_2106:
[----:B------:R-:W-:Y:S05]  /*9b40*/  BSYNC.RECONVERGENT B3 ;  /* 0x0000000000037941 */ /* 0x000fea0003800200 */
.L_x_2105:
        /* <DEDUP_REMOVED lines=14> */
.L_x_2108:
[----:B------:R-:W-:Y:S05]  /*9c30*/  BSYNC.RECONVERGENT B3 ;  /* 0x0000000000037941 */ /* 0x000fea0003800200 */
.L_x_2107:
        /* <DEDUP_REMOVED lines=14> */
.L_x_2110:
[----:B------:R-:W-:Y:S05]  /*9d20*/  BSYNC.RECONVERGENT B3 ;  /* 0x0000000000037941 */ /* 0x000fea0003800200 */
.L_x_2109:
        /* <DEDUP_REMOVED lines=14> */
.L_x_2112:
[----:B------:R-:W-:Y:S05]  /*9e10*/  BSYNC.RECONVERGENT B3 ;  /* 0x0000000000037941 */ /* 0x000fea0003800200 */
.L_x_2111:
        /* <DEDUP_REMOVED lines=14> */
.L_x_2114:
[----:B------:R-:W-:Y:S05]  /*9f00*/  BSYNC.RECONVERGENT B3 ;  /* 0x0000000000037941 */ /* 0x000fea0003800200 */
.L_x_2113:
        /* <DEDUP_REMOVED lines=14> */
.L_x_2116:
[----:B------:R-:W-:Y:S05]  /*9ff0*/  BSYNC.RECONVERGENT B3 ;  /* 0x0000000000037941 */ /* 0x000fea0003800200 */
.L_x_2115:
        /* <DEDUP_REMOVED lines=14> */
.L_x_2118:
[----:B------:R-:W-:Y:S05]  /*a0e0*/  BSYNC.RECONVERGENT B3 ;  /* 0x0000000000037941 */ /* 0x000fea0003800200 */
.L_x_2117:
        /* <DEDUP_REMOVED lines=14> */
.L_x_2120:
[----:B------:R-:W-:Y:S05]  /*a1d0*/  BSYNC.RECONVERGENT B3 ;  /* 0x0000000000037941 */ /* 0x000fea0003800200 */
.L_x_2119:
        /* <DEDUP_REMOVED lines=14> */
.L_x_2122:
[----:B------:R-:W-:Y:S05]  /*a2c0*/  BSYNC.RECONVERGENT B3 ;  /* 0x0000000000037941 */ /* 0x000fea0003800200 */
.L_x_2121:
        /* <DEDUP_REMOVED lines=14> */
.L_x_2124:
[----:B------:R-:W-:Y:S05]  /*a3b0*/  BSYNC.RECONVERGENT B3 ;  /* 0x0000000000037941 */ /* 0x000fea0003800200 */
.L_x_2123:
        /* <DEDUP_REMOVED lines=13> */
.L_x_2126:
[----:B------:R-:W-:Y:S05]  /*a490*/  BSYNC.RECONVERGENT B3 ;  /* 0x0000000000037941 */ /* 0x000fea0003800200 */
.L_x_2125:
        /* <DEDUP_REMOVED lines=66> */
.L_x_2073:
[----:B------:R-:W-:Y:S05]  /*a8c0*/  EXIT ;  /* 0x000000000000794d */ /* 0x000fea0003800000 */
.L_x_2074:
[----:B------:R-:W-:Y:S01]  /*a8d0*/  HFMA2 R11, -RZ, RZ, 0, 1.847743988037109375e-06 ;  /* 0x0000001fff0b7431 */ /* 0x000fe200000001ff */
[----:B------:R-:W-:Y:S01]  /*a8e0*/  BSSY B1, `(.L_x_2128) ;  /* 0x0000006000017945 */ /* 0x000fe20003800000 */
[----:B------:R-:W-:Y:S02]  /*a8f0*/  IMAD.MOV.U32 R12, RZ, RZ, 0x10 ;  /* 0x00000010ff0c7424 */ /* 0x000fe400078e00ff */
[----:B------:R-:W-:-:S07]  /*a900*/  IMAD.MOV.U32 R15, RZ, RZ, -0x1 ;  /* 0xffffffffff0f7424 */ /* 0x000fce00078e00ff */
[----:B------:R-:W-:Y:S05]  /*a910*/  WARPSYNC.COLLECTIVE R15, `(.L_x_2129) ;  /* 0x000000000f087348 */ /* 0x000fea0003c00000 */
[----:B------:R0:W1:Y:S02]  /*a920*/  SHFL.BFLY P6, R14, R13, R12, R11 ;  /* 0x0c00000c0d0e7389 */ /* 0x00006400000c000b */
[----:B01----:R-:W-:Y:S05]  /*a930*/  ENDCOLLECTIVE ;  /* 0x000000000000791b */ /* 0x003fea0003800000 */
.L_x_2129:
[----:B------:R-:W-:Y:S05]  /*a940*/  BSYNC B1 ;  /* 0x0000000000017941 */ /* 0x000fea0003800000 */
.L_x_2128:
[----:B------:R-:W-:Y:S01]  /*a950*/  FMNMX R13, R13, R14, !PT ;  /* 0x0000000e0d0d7209 */ /* 0x000fe20007800000 */
[----:B------:R-:W-:Y:S01]  /*a960*/  IMAD.MOV.U32 R11, RZ, RZ, 0x1f ;  /* 0x0000001fff0b7424 */ /* 0x000fe200078e00ff */
[----:B------:R-:W-:Y:S02]  /*a970*/  MOV R12, 0x8 ;  /* 0x00000008000c7802 */ /* 0x000fe40000000f00 */
[----:B------:R-:W-:-:S07]  /*a980*/  MOV R15, 0xffffffff ;  /* 0xffffffff000f7802 */ /* 0x000fce0000000f00 */
[----:B------:R-:W-:Y:S05]  /*a990*/  WARPSYNC.COLLECTIVE R15, `(.L_x_2130) ;  /* 0x000000000f087348 */ /* 0x000fea0003c00000 */
[----:B------:R0:W1:Y:S02]  /*a9a0*/  SHFL.BFLY P6, R14, R13, R12, R11 ;  /* 0x0c00000c0d0e7389 */ /* 0x00006400000c000b */
[----:B01----:R-:W-:Y:S05]  /*a9b0*/  ENDCOLLECTIVE ;  /* 0x000000000000791b */ /* 0x003fea0003800000 */
.L_x_2130:
[----:B------:R-:W-:Y:S01]  /*a9c0*/  HFMA2 R12, -RZ, RZ, 0, 2.384185791015625e-07 ;  /* 0x00000004ff0c7431 */ /* 0x000fe200000001ff */
[----:B------:R-:W-:-:S05]  /*a9d0*/  FMNMX R0, R13, R14, !PT ;  /* 0x0000000e0d007209 */ /* 0x000fca0007800000 */
[----:B------:R-:W-:-:S07]  /*a9e0*/  IMAD.MOV.U32 R13, RZ, RZ, R0 ;  /* 0x000000ffff0d7224 */ /* 0x000fce00078e0000 */
[----:B------:R-:W-:Y:S05]  /*a9f0*/  WARPSYNC.COLLECTIVE R15, `(.L_x_2131) ;  /* 0x000000000f087348 */ /* 0x000fea0003c00000 */
[----:B------:R0:W1:Y:S02]  /*aa00*/  SHFL.BFLY P6, R14, R13, R12, R11 ;  /* 0x0c00000c0d0e7389 */ /* 0x00006400000c000b */
[----:B01----:R-:W-:Y:S05]  /*aa10*/  ENDCOLLECTIVE ;  /* 0x000000000000791b */ /* 0x003fea0003800000 */
.L_x_2131:
[----:B------:R-:W-:Y:S02]  /*aa20*/  MOV R12, 0x2 ;  /* 0x00000002000c7802 */ /* 0x000fe40000000f00 */
[----:B------:R-:W-:-:S05]  /*aa30*/  FMNMX R2, R0, R14, !PT ;  /* 0x0000000e00027209 */ /* 0x000fca0007800000 */
[----:B------:R-:W-:-:S07]  /*aa40*/  IMAD.MOV.U32 R13, RZ, RZ, R2 ;  /* 0x000000ffff0d7224 */ /* 0x000fce00078e0002 */
[----:B------:R-:W-:Y:S05]  /*aa50*/  WARPSYNC.COLLECTIVE R15, `(.L_x_2132) ;  /* 0x000000000f087348 */ /* 0x000fea0003c00000 */
[----:B------:R0:W1:Y:S02]  /*aa60*/  SHFL.BFLY P6, R14, R13, R12, R11 ;  /* 0x0c00000c0d0e7389 */ /* 0x00006400000c000b */
[----:B01----:R-:W-:Y:S05]  /*aa70*/  ENDCOLLECTIVE ;  /* 0x000000000000791b */ /* 0x003fea0003800000 */
.L_x_2132:
[----:B------:R-:W-:Y:S01]  /*aa80*/  HFMA2 R12, -RZ, RZ, 0, 5.9604644775390625e-08 ;  /* 0x00000001ff0c7431 */ /* 0x000fe200000001ff */
[----:B------:R-:W-:-:S05]  /*aa90*/  FMNMX R3, R2, R14, !PT ;  /* 0x0000000e02037209 */ /* 0x000fca0007800000 */
[----:B------:R-:W-:-:S07]  /*aaa0*/  IMAD.MOV.U32 R13, RZ, RZ, R3 ;  /* 0x000000ffff0d7224 */ /* 0x000fce00078e0003 */
[----:B------:R-:W-:Y:S05]  /*aab0*/  WARPSYNC.COLLECTIVE R15, `(.L_x_2133) ;  /* 0x000000000f087348 */ /* 0x000fea0003c00000 */
[----:B------:R0:W1:Y:S02]  /*aac0*/  SHFL.BFLY P6, R14, R13, R12, R11 ;  /* 0x0c00000c0d0e7389 */ /* 0x00006400000c000b */
[----:B01----:R-:W-:Y:S05]  /*aad0*/  ENDCOLLECTIVE ;  /* 0x000000000000791b */ /* 0x003fea0003800000 */
.L_x_2133:
        /* <DEDUP_REMOVED lines=232> */
[----:B------:R-:W0:Y:S02]  /*b960*/  MUFU.EX2 R14, R14 ;  /* 0x0000000e000e7308 */ /* 0x000e240000000800 */
[----:B0-----:R-:W-:Y:S01]  /*b970*/  FMUL R31, R15, R14 ;  /* 0x0000000e0f1f7220 */ /* 0x001fe20000400000 */
[----:B------:R-:W-:Y:S01]  /*b980*/  FFMA R15, R12, 1.925963033500011079e-08, R11 ;  /* 0x32a570600c0f7823 */ /* 0x000fe2000000000b */
[----:B------:R-:W-:-:S04]  /*b990*/  FADD R11, RZ, R5 ;  /* 0x00000005ff0b7221 */ /* 0x000fc80000000000 */
[----:B------:R0:W1:Y:S01]  /*b9a0*/  MUFU.EX2 R30, R15 ;  /* 0x0000000f001e7308 */ /* 0x0000620000000800 */
[----:B------:R-:W-:-:S04]  /*b9b0*/  FADD R11, R11, R0 ;  /* 0x000000000b0b7221 */ /* 0x000fc80000000000 */
[----:B------:R-:W-:-:S04]  /*b9c0*/  FADD R12, R11, R2 ;  /* 0x000000020b0c7221 */ /* 0x000fc80000000000 */
[----:B------:R-:W-:Y:S01]  /*b9d0*/  FADD R11, R12, R3 ;  /* 0x000000030c0b7221 */ /* 0x000fe20000000000 */
[----:B0-----:R-:W-:-:S03]  /*b9e0*/  IMAD.MOV.U32 R15, RZ, RZ, -0x1 ;  /* 0xffffffffff0f7424 */ /* 0x001fc600078e00ff */
        /* <DEDUP_REMOVED lines=22> */
[----:B------:R-:W-:Y:S01]  /*bb50*/  FADD R13, R12, R31 ;  /* 0x0000001f0c0d7221 */ /* 0x000fe20000000000 */
[----:B------:R-:W-:-:S03]  /*bb60*/  IMAD.MOV.U32 R12, RZ, RZ, 0x10 ;  /* 0x00000010ff0c7424 */ /* 0x000fc600078e00ff */
[----:B------:R-:W-:-:S07]  /*bb70*/  FADD R13, R13, R30 ;  /* 0x0000001e0d0d7221 */ /* 0x000fce0000000000 */
[----:B------:R-:W-:Y:S05]  /*bb80*/  WARPSYNC.COLLECTIVE R15, `(.L_x_2134) ;  /* 0x000000000f087348 */ /* 0x000fea0003c00000 */
[----:B------:R0:W1:Y:S02]  /*bb90*/  SHFL.BFLY P6, R14, R13, R12, R11 ;  /* 0x0c00000c0d0e7389 */ /* 0x00006400000c000b */
[----:B01----:R-:W-:Y:S05]  /*bba0*/  ENDCOLLECTIVE ;  /* 0x000000000000791b */ /* 0x003fea0003800000 */
.L_x_2134:
[----:B------:R-:W-:Y:S02]  /*bbb0*/  IMAD.MOV.U32 R12, RZ, RZ, 0x8 ;  /* 0x00000008ff0c7424 */ /* 0x000fe400078e00ff */
[----:B------:R-:W-:-:S05]  /*bbc0*/  FADD R34, R13, R14 ;  /* 0x0000000e0d227221 */ /* 0x000fca0000000000 */
[----:B------:R-:W-:-:S07]  /*bbd0*/  MOV R13, R34 ;  /* 0x00000022000d7202 */ /* 0x000fce0000000f00 */
[----:B------:R-:W-:Y:S05]  /*bbe0*/  WARPSYNC.COLLECTIVE R15, `(.L_x_2135) ;  /* 0x000000000f087348 */ /* 0x000fea0003c00000 */
[----:B------:R0:W1:Y:S02]  /*bbf0*/  SHFL.BFLY P6, R14, R13, R12, R11 ;  /* 0x0c00000c0d0e7389 */ /* 0x00006400000c000b */
[----:B01----:R-:W-:Y:S05]  /*bc00*/  ENDCOLLECTIVE ;  /* 0x000000000000791b */ /* 0x003fea0003800000 */
.L_x_2135:
[----:B------:R-:W-:Y:S02]  /*bc10*/  IMAD.MOV.U32 R12, RZ, RZ, 0x4 ;  /* 0x00000004ff0c7424 */ /* 0x000fe400078e00ff */
[----:B------:R-:W-:-:S05]  /*bc20*/  FADD R35, R34, R14 ;  /* 0x0000000e22237221 */ /* 0x000fca0000000000 */
[----:B------:R-:W-:-:S07]  /*bc30*/  MOV R13, R35 ;  /* 0x00000023000d7202 */ /* 0x000fce0000000f00 */
[----:B------:R-:W-:Y:S05]  /*bc40*/  WARPSYNC.COLLECTIVE R15, `(.L_x_2136) ;  /* 0x000000000f087348 */ /* 0x000fea0003c00000 */
[----:B------:R0:W1:Y:S02]  /*bc50*/  SHFL.BFLY P6, R14, R13, R12, R11 ;  /* 0x0c00000c0d0e7389 */ /* 0x00006400000c000b */
[----:B01----:R-:W-:Y:S05]  /*bc60*/  ENDCOLLECTIVE ;  /* 0x000000000000791b */ /* 0x003fea0003800000 */
.L_x_2136:
[----:B------:R-:W-:Y:S02]  /*bc70*/  IMAD.MOV.U32 R12, RZ, RZ, 0x2 ;  /* 0x00000002ff0c7424 */ /* 0x000fe400078e00ff */
[----:B------:R-:W-:-:S05]  /*bc80*/  FADD R36, R35, R14 ;  /* 0x0000000e23247221 */ /* 0x000fca0000000000 */
[----:B------:R-:W-:-:S07]  /*bc90*/  MOV R13, R36 ;  /* 0x00000024000d7202 */ /* 0x000fce0000000f00 */
[----:B------:R-:W-:Y:S05]  /*bca0*/  WARPSYNC.COLLECTIVE R15, `(.L_x_2137) ;  /* 0x000000000f087348 */ /* 0x000fea0003c00000 */
[----:B------:R0:W1:Y:S02]  /*bcb0*/  SHFL.BFLY P6, R14, R13, R12, R11 ;  /* 0x0c00000c0d0e7389 */ /* 0x00006400000c000b */
[----:B01----:R-:W-:Y:S05]  /*bcc0*/  ENDCOLLECTIVE ;  /* 0x000000000000791b */ /* 0x003fea0003800000 */
.L_x_2137:
[----:B------:R-:W-:Y:S02]  /*bcd0*/  IMAD.MOV.U32 R12, RZ, RZ, 0x1 ;  /* 0x00000001ff0c7424 */ /* 0x000fe400078e00ff */
[----:B------:R-:W-:-:S05]  /*bce0*/  FADD R37, R36, R14 ;  /* 0x0000000e24257221 */ /* 0x000fca0000000000 */
[----:B------:R-:W-:-:S07]  /*bcf0*/  MOV R13, R37 ;  /* 0x00000025000d7202 */ /* 0x000fce0000000f00 */
[----:B------:R-:W-:Y:S05]  /*bd00*/  WARPSYNC.COLLECTIVE R15, `(.L_x_2138) ;  /* 0x000000000f087348 */ /* 0x000fea0003c00000 */
[----:B------:R0:W1:Y:S02]  /*bd10*/  SHFL.BFLY P6, R14, R13, R12, R11 ;  /* 0x0c00000c0d0e7389 */ /* 0x00006400000c000b */
[----:B01----:R-:W-:Y:S05]  /*bd20*/  ENDCOLLECTIVE ;  /* 0x000000000000791b */ /* 0x003fea0003800000 */
.L_x_2138:
[----:B------:R-:W-:Y:S05]  /*bd30*/  BRA `(.L_x_2139) ;  /* 0xffffffcc00c47947 */ /* 0x000fea000383ffff */
        .weak           $__internal_23_$__cuda_sm3x_div_rn_noftz_f32_slowpath
        .type           $__internal_23_$__cuda_sm3x_div_rn_noftz_f32_slowpath,@function
        .size           $__internal_23_$__cuda_sm3x_div_rn_noftz_f32_slowpath,(.L_x_37400 - $__internal_23_$__cuda_sm3x_div_rn_noftz_f32_slowpath)
$__internal_23_$__cuda_sm3x_div_rn_noftz_f32_slowpath:
        /* <DEDUP_REMOVED lines=34> */
.L_x_2141:
[----:B------:R-:W-:Y:S01]  /*bf60*/  LEA R43, R15, 0xc0800000, 0x17 ;  /* 0xc08000000f2b7811 */ /* 0x000fe200078eb8ff */
[----:B------:R-:W-:Y:S03]  /*bf70*/  BSSY.RECONVERGENT B2, `(.L_x_2146) ;  /* 0x0000036000027945 */ /* 0x000fe60003800200 */
[----:B------:R-:W-:Y:S01]  /*bf80*/  IADD3 R44, PT, PT, -R43, R12, RZ ;  /* 0x0000000c2b2c7210 */ /* 0x000fe20007ffe1ff */
[----:B------:R-:W-:-:S03]  /*bf90*/  VIADD R12, R36, 0xffffff81 ;  /* 0xffffff81240c7836 */ /* 0x000fc60000000000 */
        /* <DEDUP_REMOVED lines=47> */
.L_x_2148:
[----:B------:R-:W-:-:S04]  /*c290*/  LOP3.LUT R5, R5, 0x80000000, RZ, 0xc0, !PT ;  /* 0x8000000005057812 */ /* 0x000fc800078ec0ff */
[----:B------:R-:W-:Y:S01]  /*c2a0*/  LOP3.LUT R5, R5, 0x7f800000, RZ, 0xfc, !PT ;  /* 0x7f80000005057812 */ /* 0x000fe200078efcff */
[----:B------:R-:W-:Y:S06]  /*c2b0*/  BRA `(.L_x_2149) ;  /* 0x0000000000047947 */ /* 0x000fec0003800000 */
.L_x_2147:
[----:B------:R-:W-:-:S07]  /*c2c0*/  LEA R5, R44, R5, 0x17 ;  /* 0x000000052c057211 */ /* 0x000fce00078eb8ff */
.L_x_2149:
[----:B------:R-:W-:Y:S05]  /*c2d0*/  BSYNC.RECONVERGENT B2 ;  /* 0x0000000000027941 */ /* 0x000fea0003800200 */
.L_x_2146:
[----:B------:R-:W-:Y:S05]  /*c2e0*/  BRA `(.L_x_2150) ;  /* 0x0000000000207947 */ /* 0x000fea0003800000 */
.L_x_2145:
[----:B------:R-:W-:-:S04]  /*c2f0*/  LOP3.LUT R5, R12, 0x80000000, R5, 0x48, !PT ;  /* 0x800000000c057812 */ /* 0x000fc800078e4805 */
[----:B------:R-:W-:Y:S01]  /*c300*/  LOP3.LUT R5, R5, 0x7f800000, RZ, 0xfc, !PT ;  /* 0x7f80000005057812 */ /* 0x000fe200078efcff */
[----:B------:R-:W-:Y:S06]  /*c310*/  BRA `(.L_x_2150) ;  /* 0x0000000000147947 */ /* 0x000fec0003800000 */
.L_x_2144:
[----:B------:R-:W-:Y:S01]  /*c320*/  LOP3.LUT R5, R12, 0x80000000, R5, 0x48, !PT ;  /* 0x800000000c057812 */ /* 0x000fe200078e4805 */
[----:B------:R-:W-:Y:S06]  /*c330*/  BRA `(.L_x_2150) ;  /* 0x00000000000c7947 */ /* 0x000fec0003800000 */
.L_x_2143:
[----:B------:R-:W0:Y:S01]  /*c340*/  MUFU.RSQ R5, -QNAN ;  /* 0xffc0000000057908 */ /* 0x000e220000001400 */
[----:B------:R-:W-:Y:S05]  /*c350*/  BRA `(.L_x_2150) ;  /* 0x0000000000047947 */ /* 0x000fea0003800000 */
.L_x_2142:
[----:B------:R-:W-:-:S07]  /*c360*/  FADD.FTZ R5, R5, R12 ;  /* 0x0000000c05057221 */ /* 0x000fce0000010000 */
.L_x_2150:
[----:B------:R-:W-:Y:S05]  /*c370*/  BSYNC.RECONVERGENT B1 ;  /* 0x0000000000017941 */ /* 0x000fea0003800200 */
.L_x_2140:
[----:B------:R-:W-:Y:S02]  /*c380*/  HFMA2 R13, -RZ, RZ, 0, 0 ;  /* 0x00000000ff0d7431 */ /* 0x000fe400000001ff */
[----:B------:R-:W-:-:S04]  /*c390*/  IMAD.MOV.U32 R12, RZ, RZ, R34 ;  /* 0x000000ffff0c7224 */ /* 0x000fc800078e0022 */
[----:B0-----:R-:W-:Y:S05]  /*c3a0*/  RET.REL.NODEC R12 `(_Z15SoftmaxWarpImplI22BroadcastScaleMaskLoadIffbLm4EiE11DirectStoreIffEfLi1ELi26ELi32ELi1ELb0EL9Algorithm0EEvT_T0_ll) ;  /* 0xffffff3c0c147950 */ /* 0x001fea0003c3ffff */
.L_x_2151:
        /* <DEDUP_REMOVED lines=13> */
.L_x_37400:


//--------------------- .text._Z15SoftmaxWarpImplI22BroadcastScaleMaskLoadIffbLm4EiE11DirectStoreIffEfLi1ELi25ELi32ELi1ELb1EL9Algorithm0EEvT_T0_ll --------------------------
	.section	.text._Z15SoftmaxWarpImplI22BroadcastScaleMaskLoadIffbLm4EiE11DirectStoreIffEfLi1ELi25ELi32ELi1ELb1EL9Algorithm0EEvT_T0_ll,"ax",@progbits
	.align	128
        .global         _Z15SoftmaxWarpImplI22BroadcastScaleMaskLoadIffbLm4EiE11DirectStoreIffEfLi1ELi25ELi32ELi1ELb1EL9Algorithm0EEvT_T0_ll
        .type           _Z15SoftmaxWarpImplI22BroadcastScaleMaskLoadIffbLm4EiE11DirectStoreIffEfLi1ELi25ELi32ELi1ELb1EL9Algorithm0EEvT_T0_ll,@function
        .size           _Z15SoftmaxWarpImplI22BroadcastScaleMaskLoadIffbLm4EiE11DirectStoreIffEfLi1ELi25ELi32ELi1ELb1EL9Algorithm0EEvT_T0_ll,(.L_x_37401 - _Z15SoftmaxWarpImplI22BroadcastScaleMaskLoadIffbLm4EiE11DirectStoreIffEfLi1ELi25ELi32ELi1ELb1EL9Algorithm0EEvT_T0_ll)
        .other          _Z15SoftmaxWarpImplI22BroadcastScaleMaskLoadIffbLm4EiE11DirectStoreIffEfLi1ELi25ELi32ELi1ELb1EL9Algorithm0EEvT_T0_ll,@"STO_CUDA_ENTRY STV_DEFAULT"
_Z15SoftmaxWarpImplI22BroadcastScaleMaskLoadIffbLm4EiE11DirectStoreIffEfLi1ELi25ELi32ELi1ELb1EL9Algorithm0EEvT_T0_ll:
.text._Z15SoftmaxWarpImplI22BroadcastScaleMaskLoadIffbLm4EiE11DirectStoreIffEfLi1ELi25ELi32ELi1ELb1EL9Algorithm0EEvT_T0_ll:
        /* <DEDUP_REMOVED lines=29> */
.L_x_2152:
        /* <DEDUP_REMOVED lines=22> */
.L_x_2255:
[----:B0-----:R-:W0:Y:S01]  /*0330*/  LDC.64 R14, c[0x0][0x410] ;  /* 0x00010400ff0e7b82 */ /* 0x001e220000000a00 */
[C---:B------:R-:W-:Y:S01]  /*0340*/  VIADD R31, R35.reuse, 0x40 ;  /* 0x00000040231f7836 */ /* 0x040fe20000000000 */
        /* <DEDUP_REMOVED lines=134> */
.L_x_2155:
[----:B------:R-:W-:Y:S05]  /*0bb0*/  BSYNC.RECONVERGENT B1 ;  /* 0x0000000000017941 */ /* 0x000fea0003800200 */
.L_x_2154:
        /* <DEDUP_REMOVED lines=120> */
.L_x_2157:
[----:B------:R-:W-:Y:S05]  /*1340*/  BSYNC.RECONVERGENT B1 ;  /* 0x0000000000017941 */ /* 0x000fea0003800200 */
.L_x_2156:
        /* <DEDUP_REMOVED lines=121> */
.L_x_2159:
[----:B------:R-:W-:Y:S05]  /*1ae0*/  BSYNC.RECONVERGENT B1 ;  /* 0x0000000000017941 */ /* 0x000fea0003800200 */
.L_x_2158:
        /* <DEDUP_REMOVED lines=122> */
.L_x_2161:
[----:B------:R-:W-:Y:S05]  /*2290*/  BSYNC.RECONVERGENT B1 ;  /* 0x0000000000017941 */ /* 0x000fea0003800200 */
.L_x_2160:
        /* <DEDUP_REMOVED lines=122> */
.L_x_2163:
[----:B------:R-:W-:Y:S05]  /*2a40*/  BSYNC.RECONVERGENT B1 ;  /* 0x0000000000017941 */ /* 0x000fea0003800200 */
.L_x_2162:
        /* <DEDUP_REMOVED lines=131> */
.L_x_2165:
[----:B------:R-:W-:Y:S05]  /*3280*/  BSYNC.RECONVERGENT B1 ;  /* 0x0000000000017941 */ /* 0x000fea0003800200 */
.L_x_2164:
        /* <DEDUP_REMOVED lines=119> */
.L_x_2167:
[----:B------:R-:W-:Y:S05]  /*3a00*/  BSYNC.RECONVERGENT B1 ;  /* 0x0000000000017941 */ /* 0x000fea0003800200 */
.L_x_2166:
        /* <DEDUP_REMOVED lines=22> */
[----:B------:R-:W-:-:S06]  /*3b70*/  IMAD.HI.U32 R37, R29, R37, R28 ;  /* 0x000000251d257227 */ /* 0x000fcc00078e001c */
        /* <DEDUP_REMOVED lines=14> */
[----:B------:R1:W3:Y:S01]  /*3c60*/  F2I.FTZ.U32.TRUNC.NTZ R29, R28 ;  /* 0x0000001c001d7305 */ /* 0x0002e2000021f000 */
[----:B------:R-:W-:-:S05]  /*3c70*/  @P2 VIADD R12, R12, 0x1 ;  /* 0x000000010c0c2836 */ /* 0x000fca0000000000 */
[----:B------:R-:W-:Y:S02]  /*3c80*/  MOV R26, R12 ;  /* 0x0000000c001a7202 */ /* 0x000fe40000000f00 */
[----:B------:R-:W4:Y:S01]  /*3c90*/  LDC R12, c[0x0][0x3c0] ;  /* 0x0000f000ff0c7b82 */ /* 0x000f220000000800 */
[----:B-1----:R-:W-:Y:S02]  /*3ca0*/  IMAD.MOV.U32 R28, RZ, RZ, RZ ;  /* 0x000000ffff1c7224 */ /* 0x002fe400078e00ff */
        /* <DEDUP_REMOVED lines=8> */
[----:B------:R-:W-:Y:S01]  /*3d30*/  IMAD.HI.U32 R22, R39, R24, RZ ;  /* 0x0000001827167227 */ /* 0x000fe200078e00ff */
[----:B----4-:R-:W-:-:S04]  /*3d40*/  IABS R28, R12 ;  /* 0x0000000c001c7213 */ /* 0x010fc80000000000 */
[----:B------:R-:W-:Y:S01]  /*3d50*/  IADD3 R29, PT, PT, -R22, RZ, RZ ;  /* 0x000000ff161d7210 */ /* 0x000fe20007ffe1ff */
[----:B------:R-:W-:-:S04]  /*3d60*/  IMAD.MOV.U32 R39, RZ, RZ, R28 ;  /* 0x000000ffff277224 */ /* 0x000fc800078e001c */
[C---:B------:R-:W-:Y:S01]  /*3d70*/  IMAD R24, R37.reuse, R29, R24 ;  /* 0x0000001d25187224 */ /* 0x040fe200078e0218 */
[----:B------:R-:W1:Y:S04]  /*3d80*/  I2F.RP R34, R39 ;  /* 0x0000002700227306 */ /* 0x000e680000209400 */
[----:B------:R-:W-:-:S04]  /*3d90*/  ISETP.GT.U32.AND P5, PT, R37, R24, PT ;  /* 0x000000182500720c */ /* 0x000fc80003fa4070 */
[----:B-1----:R-:W1:Y:S09]  /*3da0*/  MUFU.RCP R34, R34 ;  /* 0x0000002200227308 */ /* 0x002e720000001000 */
[----:B------:R-:W-:Y:S01]  /*3db0*/  @!P5 IMAD.IADD R24, R24, 0x1, -R37 ;  /* 0x000000011818d824 */ /* 0x000fe200078e0a25 */
[----:B------:R-:W-:-:S02]  /*3dc0*/  @!P5 IADD3 R22, PT, PT, R22, 0x1, RZ ;  /* 0x000000011616d810 */ /* 0x000fc40007ffe0ff */
[----:B------:R-:W-:Y:S02]  /*3dd0*/  ISETP.NE.AND P5, PT, R32, RZ, PT ;  /* 0x000000ff2000720c */ /* 0x000fe40003fa5270 */
[----:B------:R-:W-:Y:S02]  /*3de0*/  ISETP.GE.U32.AND P2, PT, R24, R37, PT ;  /* 0x000000251800720c */ /* 0x000fe40003f46070 */
[----:B------:R-:W-:-:S04]  /*3df0*/  LOP3.LUT R24, R31, R32, RZ, 0x3c, !PT ;  /* 0x000000201f187212 */ /* 0x000fc800078e3cff */
[----:B------:R-:W-:Y:S01]  /*3e00*/  ISETP.GE.AND P1, PT, R24, RZ, PT ;  /* 0x000000ff1800720c */ /* 0x000fe20003f26270 */
[----:B-1----:R-:W-:-:S06]  /*3e10*/  VIADD R28, R34, 0xffffffe ;  /* 0x0ffffffe221c7836 */ /* 0x002fcc0000000000 */
[----:B------:R-:W-:Y:S01]  /*3e20*/  @P2 VIADD R22, R22, 0x1 ;  /* 0x0000000116162836 */ /* 0x000fe20000000000 */
[----:B------:R1:W3:Y:S03]  /*3e30*/  F2I.FTZ.U32.TRUNC.NTZ R29, R28 ;  /* 0x0000001c001d7305 */ /* 0x0002e6000021f000 */
[----:B------:R-:W-:-:S05]  /*3e40*/  IMAD.MOV.U32 R30, RZ, RZ, R22 ;  /* 0x000000ffff1e7224 */ /* 0x000fca00078e0016 */
[----:B------:R-:W-:Y:S01]  /*3e50*/  @!P1 IADD3 R30, PT, PT, -R30, RZ, RZ ;  /* 0x000000ff1e1e9210 */ /* 0x000fe20007ffe1ff */
[----:B-1----:R-:W-:Y:S01]  /*3e60*/  HFMA2 R28, -RZ, RZ, 0, 0 ;  /* 0x00000000ff1c7431 */ /* 0x002fe200000001ff */
[----:B------:R-:W-:-:S05]  /*3e70*/  @!P5 LOP3.LUT R30, RZ, R32, RZ, 0x33, !PT ;  /* 0x00000020ff1ed212 */ /* 0x000fca00078e33ff */
[----:B------:R-:W-:Y:S02]  /*3e80*/  IMAD.MOV R22, RZ, RZ, -R30 ;  /* 0x000000ffff167224 */ /* 0x000fe400078e0a1e */
[----:B---3--:R-:W-:Y:S02]  /*3e90*/  IMAD.MOV R24, RZ, RZ, -R29 ;  /* 0x000000ffff187224 */ /* 0x008fe400078e0a1d */
[----:B------:R-:W-:Y:S02]  /*3ea0*/  IMAD R37, R32, R22, R31 ;  /* 0x0000001620257224 */ /* 0x000fe400078e021f */
[----:B------:R-:W-:-:S03]  /*3eb0*/  IMAD R31, R24, R39, RZ ;  /* 0x00000027181f7224 */ /* 0x000fc600078e02ff */
        /* <DEDUP_REMOVED lines=15> */
[----:B--2---:R-:W-:-:S04]  /*3fb0*/  ISETP.NE.U32.AND P1, PT, R42, 0x1, PT ;  /* 0x000000012a00780c */ /* 0x004fc80003f25070 */
[----:B------:R-:W-:Y:S01]  /*3fc0*/  ISETP.NE.AND.EX P1, PT, R43, RZ, PT, P1 ;  /* 0x000000ff2b00720c */ /* 0x000fe20003f25310 */
[----:B------:R-:W-:Y:S01]  /*3fd0*/  @!P2 IMAD.MOV R22, RZ, RZ, -R22 ;  /* 0x000000ffff16a224 */ /* 0x000fe200078e0a16 */
[----:B-1----:R-:W-:Y:S02]  /*3fe0*/  ISETP.NE.U32.AND P2, PT, R28, 0x1, PT ;  /* 0x000000011c00780c */ /* 0x002fe40003f45070 */
[----:B------:R-:W-:Y:S02]  /*3ff0*/  @!P5 LOP3.LUT R22, RZ, R12, RZ, 0x33, !PT ;  /* 0x0000000cff16d212 */ /* 0x000fe400078e33ff */
[----:B------:R-:W-:Y:S02]  /*4000*/  SEL R24, R26, RZ, P1 ;  /* 0x000000ff1a187207 */ /* 0x000fe40000800000 */
[----:B0-----:R-:W-:Y:S02]  /*4010*/  ISETP.NE.U32.AND P1, PT, R40, 0x1, PT ;  /* 0x000000012800780c */ /* 0x001fe40003f25070 */
        /* <DEDUP_REMOVED lines=24> */
.L_x_2169:
[----:B------:R-:W-:Y:S05]  /*41a0*/  BSYNC.RECONVERGENT B1 ;  /* 0x0000000000017941 */ /* 0x000fea0003800200 */
.L_x_2168:
        /* <DEDUP_REMOVED lines=121> */
.L_x_2171:
[----:B------:R-:W-:Y:S05]  /*4940*/  BSYNC.RECONVERGENT B1 ;  /* 0x0000000000017941 */ /* 0x000fea0003800200 */
.L_x_2170:
        /* <DEDUP_REMOVED lines=60> */
[----:B0-----:R-:W-:Y:S02]  /*4d10*/  VIADD R32, R28, 0xffffffe ;  /* 0x0ffffffe1c207836 */ /* 0x001fe40000000000 */
[----:B------:R-:W0:Y:S01]  /*4d20*/  LDC.64 R28, c[0x0][0x398] ;  /* 0x0000e600ff1c7b82 */ /* 0x000e220000000a00 */
        /* <DEDUP_REMOVED lines=8> */
[----:B------:R-:W-:Y:S02]  /*4db0*/  ISETP.GE.AND P3, PT, R26, RZ, PT ;  /* 0x000000ff1a00720c */ /* 0x000fe40003f66270 */
[----:B---3--:R-:W-:Y:S02]  /*4dc0*/  IADD3 R26, PT, PT, RZ, -R33, RZ ;  /* 0x80000021ff1a7210 */ /* 0x008fe40007ffe0ff */
[----:B------:R-:W-:-:S09]  /*4dd0*/  MOV R36, R12 ;  /* 0x0000000c00247202 */ /* 0x000fd20000000f00 */
        /* <DEDUP_REMOVED lines=17> */
[----:B------:R-:W1:Y:S01]  /*4ef0*/  LDC.64 R36, c[0x0][0x3a0] ;  /* 0x0000e800ff247b82 */ /* 0x000e620000000a00 */
[----:B------:R-:W-:Y:S01]  /*4f00*/  IADD3 R31, PT, PT, -R12, RZ, RZ ;  /* 0x000000ff0c1f7210 */ /* 0x000fe20007ffe1ff */
[----:B------:R-:W-:Y:S01]  /*4f10*/  IMAD R29, R28, UR37, R29 ;  /* 0x000000251c1d7c24 */ /* 0x000fe2000f8e021d */
        /* <DEDUP_REMOVED lines=32> */
.L_x_2173:
[----:B------:R-:W-:Y:S05]  /*5120*/  BSYNC.RECONVERGENT B1 ;  /* 0x0000000000017941 */ /* 0x000fea0003800200 */
.L_x_2172:
        /* <DEDUP_REMOVED lines=33> */
[----:B------:R-:W1:Y:S10]  /*5340*/  LDC R34, c[0x0][0x3c0] ;  /* 0x0000f000ff227b82 */ /* 0x000e740000000800 */
[----:B------:R-:W-:Y:S01]  /*5350*/  @P4 VIADD R28, R28, 0x1 ;  /* 0x000000011c1c4836 */ /* 0x000fe20000000000 */
[----:B------:R-:W-:Y:S01]  /*5360*/  ISETP.GE.AND P4, PT, R29, RZ, PT ;  /* 0x000000ff1d00720c */ /* 0x000fe20003f86270 */
[----:B0-----:R-:W-:-:S03]  /*5370*/  VIADD R29, R30, 0xffffffe ;  /* 0x0ffffffe1e1d7836 */ /* 0x001fc60000000000 */
[----:B------:R-:W-:-:S03]  /*5380*/  MOV R36, R28 ;  /* 0x0000001c00247202 */ /* 0x000fc60000000f00 */
[----:B------:R-:W0:Y:S06]  /*5390*/  F2I.FTZ.U32.TRUNC.NTZ R29, R29 ;  /* 0x0000001d001d7305 */ /* 0x000e2c000021f000 */
[----:B------:R-:W-:Y:S01]  /*53a0*/  @!P4 IMAD.MOV R36, RZ, RZ, -R36 ;  /* 0x000000ffff24c224 */ /* 0x000fe200078e0a24 */
[----:B------:R-:W-:Y:S02]  /*53b0*/  ISETP.NE.AND P4, PT, R32, RZ, PT ;  /* 0x000000ff2000720c */ /* 0x000fe40003f85270 */
[----:B-1----:R-:W-:-:S04]  /*53c0*/  IABS R41, R34 ;  /* 0x0000002200297213 */ /* 0x002fc80000000000 */
[----:B------:R-:W1:Y:S01]  /*53d0*/  I2F.RP R37, R41 ;  /* 0x0000002900257306 */ /* 0x000e620000209400 */
[----:B0-----:R-:W-:-:S06]  /*53e0*/  IADD3 R31, PT, PT, RZ, -R29, RZ ;  /* 0x8000001dff1f7210 */ /* 0x001fcc0007ffe0ff */
[----:B------:R-:W-:Y:S01]  /*53f0*/  @!P4 LOP3.LUT R36, RZ, R32, RZ, 0x33, !PT ;  /* 0x00000020ff24c212 */ /* 0x000fe200078e33ff */
[----:B------:R-:W-:-:S04]  /*5400*/  IMAD R31, R31, R38, RZ ;  /* 0x000000261f1f7224 */ /* 0x000fc800078e02ff */
[----:B------:R-:W-:Y:S01]  /*5410*/  IMAD.MOV R28, RZ, RZ, -R36 ;  /* 0x000000ffff1c7224 */ /* 0x000fe200078e0a24 */
[----:B-1----:R-:W0:Y:S03]  /*5420*/  MUFU.RCP R37, R37 ;  /* 0x0000002500257308 */ /* 0x002e260000001000 */
[----:B------:R-:W-:Y:S02]  /*5430*/  IMAD R39, R32, R28, R11 ;  /* 0x0000001c20277224 */ /* 0x000fe400078e020b */
[----:B------:R-:W-:-:S03]  /*5440*/  IMAD.MOV.U32 R28, RZ, RZ, RZ ;  /* 0x000000ffff1c7224 */ /* 0x000fc600078e00ff */
[----:B------:R-:W-:Y:S01]  /*5450*/  IABS R30, R39 ;  /* 0x00000027001e7213 */ /* 0x000fe20000000000 */
[----:B------:R-:W-:-:S03]  /*5460*/  IMAD.HI.U32 R28, R29, R31, R28 ;  /* 0x0000001f1d1c7227 */ /* 0x000fc600078e001c */
[----:B------:R-:W-:-:S05]  /*5470*/  MOV R29, R30 ;  /* 0x0000001e001d7202 */ /* 0x000fca0000000f00 */
[----:B------:R-:W-:Y:S01]  /*5480*/  IMAD.HI.U32 R28, R28, R29, RZ ;  /* 0x0000001d1c1c7227 */ /* 0x000fe200078e00ff */
[----:B0-----:R-:W-:-:S03]  /*5490*/  IADD3 R32, PT, PT, R37, 0xffffffe, RZ ;  /* 0x0ffffffe25207810 */ /* 0x001fc60007ffe0ff */
[----:B------:R-:W-:Y:S01]  /*54a0*/  IMAD.MOV R30, RZ, RZ, -R28 ;  /* 0x000000ffff1e7224 */ /* 0x000fe200078e0a1c */
[----:B------:R0:W1:Y:S03]  /*54b0*/  F2I.FTZ.U32.TRUNC.NTZ R33, R32 ;  /* 0x0000002000217305 */ /* 0x000066000021f000 */
[C---:B------:R-:W-:Y:S02]  /*54c0*/  IMAD R29, R38.reuse, R30, R29 ;  /* 0x0000001e261d7224 */ /* 0x040fe400078e021d */
[----:B------:R-:W2:Y:S03]  /*54d0*/  LDC.64 R30, c[0x0][0x390] ;  /* 0x0000e400ff1e7b82 */ /* 0x000ea60000000a00 */
[----:B------:R-:W-:Y:S01]  /*54e0*/  ISETP.GT.U32.AND P4, PT, R38, R29, PT ;  /* 0x0000001d2600720c */ /* 0x000fe20003f84070 */
[----:B0-----:R-:W-:-:S02]  /*54f0*/  IMAD.MOV.U32 R32, RZ, RZ, RZ ;  /* 0x000000ffff207224 */ /* 0x001fc400078e00ff */
[----:B-1----:R-:W-:-:S10]  /*5500*/  IMAD.MOV R40, RZ, RZ, -R33 ;  /* 0x000000ffff287224 */ /* 0x002fd400078e0a21 */
[----:B------:R-:W-:Y:S01]  /*5510*/  @!P4 IADD3 R29, PT, PT, R29, -R38, RZ ;  /* 0x800000261d1dc210 */ /* 0x000fe20007ffe0ff */
[----:B------:R-:W-:-:S03]  /*5520*/  @!P4 VIADD R28, R28, 0x1 ;  /* 0x000000011c1cc836 */ /* 0x000fc60000000000 */
[----:B------:R-:W-:Y:S02]  /*5530*/  ISETP.GE.U32.AND P4, PT, R29, R38, PT ;  /* 0x000000261d00720c */ /* 0x000fe40003f86070 */
[----:B------:R-:W-:-:S11]  /*5540*/  LOP3.LUT R29, R39, R12, RZ, 0x3c, !PT ;  /* 0x0000000c271d7212 */ /* 0x000fd600078e3cff */
[----:B------:R-:W-:Y:S01]  /*5550*/  @P4 VIADD R28, R28, 0x1 ;  /* 0x000000011c1c4836 */ /* 0x000fe20000000000 */
[----:B------:R-:W-:-:S03]  /*5560*/  ISETP.GE.AND P4, PT, R29, RZ, PT ;  /* 0x000000ff1d00720c */ /* 0x000fc60003f86270 */
[----:B------:R-:W-:Y:S02]  /*5570*/  IMAD.MOV.U32 R38, RZ, RZ, R28 ;  /* 0x000000ffff267224 */ /* 0x000fe400078e001c */
[----:B------:R-:W0:Y:S08]  /*5580*/  LDC.64 R28, c[0x0][0x398] ;  /* 0x0000e600ff1c7b82 */ /* 0x000e300000000a00 */
        /* <DEDUP_REMOVED lines=53> */
.L_x_2175:
[----:B------:R-:W-:Y:S05]  /*58e0*/  BSYNC.RECONVERGENT B1 ;  /* 0x0000000000017941 */ /* 0x000fea0003800200 */
.L_x_2174:
        /* <DEDUP_REMOVED lines=19> */
[----:B0-----:R-:W-:-:S06]  /*5a20*/  VIADD R33, R32, 0xffffffe ;  /* 0x0ffffffe20217836 */ /* 0x001fcc0000000000 */
[----:B------:R-:W0:Y:S02]  /*5a30*/  F2I.FTZ.U32.TRUNC.NTZ R31, R33 ;  /* 0x00000021001f7305 */ /* 0x000e24000021f000 */
[----:B0-----:R-:W-:-:S05]  /*5a40*/  IADD3 R39, PT, PT, RZ, -R31, RZ ;  /* 0x8000001fff277210 */ /* 0x001fca0007ffe0ff */
[----:B------:R-:W-:-:S04]  /*5a50*/  IMAD R39, R39, R34, RZ ;  /* 0x0000002227277224 */ /* 0x000fc800078e02ff */
[----:B------:R-:W-:-:S04]  /*5a60*/  IMAD.HI.U32 R30, R31, R39, R30 ;  /* 0x000000271f1e7227 */ /* 0x000fc800078e001e */
[----:B------:R-:W-:Y:S01]  /*5a70*/  IMAD.MOV.U32 R31, RZ, RZ, R36 ;  /* 0x000000ffff1f7224 */ /* 0x000fe200078e0024 */
[----:B-1----:R-:W-:-:S03]  /*5a80*/  IABS R36, R29 ;  /* 0x0000001d00247213 */ /* 0x002fc60000000000 */
        /* <DEDUP_REMOVED lines=10> */
[----:B------:R-:W1:Y:S10]  /*5b30*/  LDC R34, c[0x0][0x3c0] ;  /* 0x0000f000ff227b82 */ /* 0x000e740000000800 */
[----:B------:R-:W-:-:S02]  /*5b40*/  @P5 IADD3 R30, PT, PT, R30, 0x1, RZ ;  /* 0x000000011e1e5810 */ /* 0x000fc40007ffe0ff */
[----:B------:R-:W-:-:S03]  /*5b50*/  ISETP.GE.AND P5, PT, R31, RZ, PT ;  /* 0x000000ff1f00720c */ /* 0x000fc60003fa6270 */
[----:B------:R-:W-:Y:S02]  /*5b60*/  IMAD.MOV.U32 R38, RZ, RZ, R30 ;  /* 0x000000ffff267224 */ /* 0x000fe400078e001e */
[----:B0-----:R-:W-:-:S04]  /*5b70*/  VIADD R30, R32, 0xffffffe ;  /* 0x0ffffffe201e7836 */ /* 0x001fc80000000000 */
[----:B------:R0:W2:Y:S01]  /*5b80*/  F2I.FTZ.U32.TRUNC.NTZ R31, R30 ;  /* 0x0000001e001f7305 */ /* 0x0000a2000021f000 */
[----:B-1----:R-:W-:-:S03]  /*5b90*/  IABS R43, R34 ;  /* 0x00000022002b7213 */ /* 0x002fc60000000000 */
[----:B------:R-:W-:Y:S02]  /*5ba0*/  @!P5 IADD3 R38, PT, PT, -R38, RZ, RZ ;  /* 0x000000ff2626d210 */ /* 0x000fe40007ffe1ff */
[----:B------:R-:W-:Y:S02]  /*5bb0*/  ISETP.NE.AND P5, PT, R37, RZ, PT ;  /* 0x000000ff2500720c */ /* 0x000fe40003fa5270 */
[----:B------:R-:W1:Y:S01]  /*5bc0*/  I2F.RP R41, R43 ;  /* 0x0000002b00297306 */ /* 0x000e620000209400 */
[----:B0-----:R-:W-:Y:S02]  /*5bd0*/  HFMA2 R30, -RZ, RZ, 0, 0 ;  /* 0x00000000ff1e7431 */ /* 0x001fe400000001ff */
[----:B--2---:R-:W-:-:S08]  /*5be0*/  IMAD.MOV R39, RZ, RZ, -R31 ;  /* 0x000000ffff277224 */ /* 0x004fd000078e0a1f */
[----:B------:R-:W-:Y:S01]  /*5bf0*/  @!P5 LOP3.LUT R38, RZ, R37, RZ, 0x33, !PT ;  /* 0x00000025ff26d212 */ /* 0x000fe200078e33ff */
[----:B-1----:R-:W0:Y:S04]  /*5c00*/  MUFU.RCP R41, R41 ;  /* 0x0000002900297308 */ /* 0x002e280000001000 */
[----:B------:R-:W-:-:S04]  /*5c10*/  IMAD.MOV R33, RZ, RZ, -R38 ;  /* 0x000000ffff217224 */ /* 0x000fc800078e0a26 */
[----:B------:R-:W-:Y:S02]  /*5c20*/  IMAD R40, R37, R33, R12 ;  /* 0x0000002125287224 */ /* 0x000fe400078e020c */
[----:B------:R-:W-:-:S03]  /*5c30*/  IMAD R33, R39, R36, RZ ;  /* 0x0000002427217224 */ /* 0x000fc600078e02ff */
[----:B------:R-:W-:Y:S01]  /*5c40*/  IABS R37, R40 ;  /* 0x0000002800257213 */ /* 0x000fe20000000000 */
[----:B------:R-:W-:-:S04]  /*5c50*/  IMAD.HI.U32 R32, R31, R33, R30 ;  /* 0x000000211f207227 */ /* 0x000fc800078e001e */
[----:B------:R-:W-:Y:S02]  /*5c60*/  IMAD.MOV.U32 R31, RZ, RZ, R37 ;  /* 0x000000ffff1f7224 */ /* 0x000fe400078e0025 */
[----:B0-----:R-:W-:Y:S02]  /*5c70*/  VIADD R37, R41, 0xffffffe ;  /* 0x0ffffffe29257836 */ /* 0x001fe40000000000 */
[----:B------:R-:W-:-:S04]  /*5c80*/  IMAD.HI.U32 R30, R32, R31, RZ ;  /* 0x0000001f201e7227 */ /* 0x000fc800078e00ff */
[----:B------:R-:W-:Y:S01]  /*5c90*/  IMAD.MOV R32, RZ, RZ, -R30 ;  /* 0x000000ffff207224 */ /* 0x000fe200078e0a1e */
[----:B------:R-:W0:Y:S03]  /*5ca0*/  F2I.FTZ.U32.TRUNC.NTZ R37, R37 ;  /* 0x0000002500257305 */ /* 0x000e26000021f000 */
[C---:B------:R-:W-:Y:S02]  /*5cb0*/  IMAD R31, R36.reuse, R32, R31 ;  /* 0x00000020241f7224 */ /* 0x040fe400078e021f */
[----:B------:R-:W1:Y:S03]  /*5cc0*/  LDC.64 R32, c[0x0][0x390] ;  /* 0x0000e400ff207b82 */ /* 0x000e660000000a00 */
[----:B------:R-:W-:Y:S02]  /*5cd0*/  ISETP.GT.U32.AND P5, PT, R36, R31, PT ;  /* 0x0000001f2400720c */ /* 0x000fe40003fa4070 */
[----:B0-----:R-:W-:-:S11]  /*5ce0*/  IADD3 R42, PT, PT, RZ, -R37, RZ ;  /* 0x80000025ff2a7210 */ /* 0x001fd60007ffe0ff */
[----:B------:R-:W-:Y:S01]  /*5cf0*/  @!P5 IMAD.IADD R31, R31, 0x1, -R36 ;  /* 0x000000011f1fd824 */ /* 0x000fe200078e0a24 */
[----:B------:R-:W-:-:S04]  /*5d00*/  @!P5 IADD3 R30, PT, PT, R30, 0x1, RZ ;  /* 0x000000011e1ed810 */ /* 0x000fc80007ffe0ff */
[----:B------:R-:W-:Y:S02]  /*5d10*/  ISETP.GE.U32.AND P5, PT, R31, R36, PT ;  /* 0x000000241f00720c */ /* 0x000fe40003fa6070 */
[----:B------:R-:W-:-:S11]  /*5d20*/  LOP3.LUT R31, R40, R29, RZ, 0x3c, !PT ;  /* 0x0000001d281f7212 */ /* 0x000fd600078e3cff */
        /* <DEDUP_REMOVED lines=58> */
.L_x_2177:
[----:B------:R-:W-:Y:S05]  /*60d0*/  BSYNC.RECONVERGENT B1 ;  /* 0x0000000000017941 */ /* 0x000fea0003800200 */
.L_x_2176:
[----:B------:R-:W-:Y:S01]  /*60e0*/  BSSY.RECONVERGENT B1, `(.L_x_2178) ;  /* 0x000007b000017945 */ /* 0x000fe20003800200 */
[----:B------:R-:W-:Y:S01]  /*60f0*/  ISETP.GE.U32.AND P5, PT, R11, R14, PT ;  /* 0x0000000e0b00720c */ /* 0x000fe20003fa6070 */
[----:B------:R-:W-:Y:S02]  /*6100*/  IMAD.MOV.U32 R32, RZ, RZ, -0x800000 ;  /* 0xff800000ff207424 */ /* 0x000fe400078e00ff */
        /* <DEDUP_REMOVED lines=58> */
[----:B------:R-:W1:Y:S09]  /*64b0*/  LDC.64 R36, c[0x0][0x390] ;  /* 0x0000e400ff247b82 */ /* 0x000e720000000a00 */
[----:B------:R-:W-:Y:S01]  /*64c0*/  @P6 VIADD R32, R32, 0x1 ;  /* 0x0000000120206836 */ /* 0x000fe20000000000 */
[----:B------:R-:W-:-:S04]  /*64d0*/  ISETP.GE.AND P6, PT, R33, RZ, PT ;  /* 0x000000ff2100720c */ /* 0x000fc80003fc6270 */
[----:B------:R-:W-:Y:S01]  /*64e0*/  MOV R41, R32 ;  /* 0x0000002000297202 */ /* 0x000fe20000000f00 */
[----:B0-----:R-:W-:Y:S01]  /*64f0*/  VIADD R39, R34, 0xffffffe ;  /* 0x0ffffffe22277836 */ /* 0x001fe20000000000 */
[----:B------:R-:W0:Y:S05]  /*6500*/  LDC.64 R32, c[0x0][0x398] ;  /* 0x0000e600ff207b82 */ /* 0x000e2a0000000a00 */
[----:B------:R-:W2:Y:S02]  /*6510*/  F2I.FTZ.U32.TRUNC.NTZ R39, R39 ;  /* 0x0000002700277305 */ /* 0x000ea4000021f000 */
[----:B------:R-:W-:Y:S01]  /*6520*/  @!P6 IMAD.MOV R41, RZ, RZ, -R41 ;  /* 0x000000ffff29e224 */ /* 0x000fe200078e0a29 */
[----:B------:R-:W-:-:S13]  /*6530*/  ISETP.NE.AND P6, PT, R29, RZ, PT ;  /* 0x000000ff1d00720c */ /* 0x000fda0003fc5270 */
[----:B------:R-:W-:Y:S02]  /*6540*/  @!P6 LOP3.LUT R41, RZ, R29, RZ, 0x33, !PT ;  /* 0x0000001dff29e212 */ /* 0x000fe400078e33ff */
[----:B--2---:R-:W-:Y:S02]  /*6550*/  IADD3 R44, PT, PT, RZ, -R39, RZ ;  /* 0x80000027ff2c7210 */ /* 0x004fe40007ffe0ff */
[----:B-1----:R-:W-:Y:S01]  /*6560*/  ISETP.NE.U32.AND P6, PT, R36, 0x1, PT ;  /* 0x000000012400780c */ /* 0x002fe20003fc5070 */
[----:B------:R-:W-:-:S03]  /*6570*/  IMAD.MOV R34, RZ, RZ, -R41 ;  /* 0x000000ffff227224 */ /* 0x000fc600078e0a29 */
[----:B------:R-:W-:Y:S01]  /*6580*/  ISETP.NE.AND.EX P6, PT, R37, RZ, PT, P6 ;  /* 0x000000ff2500720c */ /* 0x000fe20003fc5360 */
        /* <DEDUP_REMOVED lines=11> */
[----:B------:R-:W-:Y:S02]  /*6640*/  IMAD.MOV R37, RZ, RZ, -R29 ;  /* 0x000000ffff257224 */ /* 0x000fe400078e0a1d */
[----:B------:R-:W-:Y:S01]  /*6650*/  IMAD R34, R34, UR36, RZ ;  /* 0x0000002422227c24 */ /* 0x000fe2000f8e02ff */
[----:B------:R-:W-:Y:S01]  /*6660*/  SEL R33, R41, RZ, P6 ;  /* 0x000000ff29217207 */ /* 0x000fe20003000000 */
[----:B------:R-:W-:Y:S02]  /*6670*/  IMAD R32, R43, R37, R36 ;  /* 0x000000252b207224 */ /* 0x000fe400078e0224 */
[----:B------:R-:W0:Y:S02]  /*6680*/  LDC.64 R36, c[0x0][0x3a8] ;  /* 0x0000ea00ff247b82 */ /* 0x000e240000000a00 */
[----:B------:R-:W-:Y:S01]  /*6690*/  IMAD R34, R33, UR37, R34 ;  /* 0x0000002521227c24 */ /* 0x000fe2000f8e0222 */
        /* <DEDUP_REMOVED lines=31> */
.L_x_2179:
[----:B------:R-:W-:Y:S05]  /*6890*/  BSYNC.RECONVERGENT B1 ;  /* 0x0000000000017941 */ /* 0x000fea0003800200 */
.L_x_2178:
        /* <DEDUP_REMOVED lines=129> */
.L_x_2181:
[----:B------:R-:W-:Y:S05]  /*70b0*/  BSYNC.RECONVERGENT B1 ;  /* 0x0000000000017941 */ /* 0x000fea0003800200 */
.L_x_2180:
        /* <DEDUP_REMOVED lines=16> */
[----:B0-----:R-:W-:Y:S01]  /*71c0*/  MOV R42, RZ ;  /* 0x000000ff002a7202 */ /* 0x001fe20000000f00 */
[----:B-1----:R-:W-:-:S04]  /*71d0*/  IMAD.MOV R33, RZ, RZ, -R43 ;  /* 0x000000ffff217224 */ /* 0x002fc800078e0a2b */
[----:B------:R-:W-:-:S04]  /*71e0*/  IMAD R33, R33, R44, RZ ;  /* 0x0000002c21217224 */ /* 0x000fc800078e02ff */
[----:B------:R-:W-:-:S06]  /*71f0*/  IMAD.HI.U32 R34, R43, R33, R42 ;  /* 0x000000212b227227 */ /* 0x000fcc00078e002a */
        /* <DEDUP_REMOVED lines=10> */
[----:B------:R-:W-:Y:S02]  /*72a0*/  ISETP.GE.AND P2, PT, R29, RZ, PT ;  /* 0x000000ff1d00720c */ /* 0x000fe40003f46270 */
[----:B------:R-:W1:Y:S01]  /*72b0*/  LDC R29, c[0x0][0x3c0] ;  /* 0x0000f000ff1d7b82 */ /* 0x000e620000000800 */
[----:B0-----:R-:W-:-:S04]  /*72c0*/  VIADD R42, R34, 0xffffffe ;  /* 0x0ffffffe222a7836 */ /* 0x001fc80000000000 */
[----:B------:R-:W-:Y:S01]  /*72d0*/  @P1 VIADD R33, R33, 0x1 ;  /* 0x0000000121211836 */ /* 0x000fe20000000000 */
[----:B------:R-:W-:Y:S01]  /*72e0*/  ISETP.NE.AND P1, PT, R39, RZ, PT ;  /* 0x000000ff2700720c */ /* 0x000fe20003f25270 */
[----:B------:R0:W2:Y:S04]  /*72f0*/  F2I.FTZ.U32.TRUNC.NTZ R43, R42 ;  /* 0x0000002a002b7305 */ /* 0x0000a8000021f000 */
[----:B------:R-:W-:Y:S01]  /*7300*/  @!P2 IADD3 R33, PT, PT, -R33, RZ, RZ ;  /* 0x000000ff2121a210 */ /* 0x000fe20007ffe1ff */
[----:B0-----:R-:W-:-:S07]  /*7310*/  HFMA2 R42, -RZ, RZ, 0, 0 ;  /* 0x00000000ff2a7431 */ /* 0x001fce00000001ff */
[----:B------:R-:W-:Y:S01]  /*7320*/  @!P1 LOP3.LUT R33, RZ, R39, RZ, 0x33, !PT ;  /* 0x00000027ff219212 */ /* 0x000fe200078e33ff */
[----:B--2---:R-:W-:-:S04]  /*7330*/  IMAD.MOV R41, RZ, RZ, -R43 ;  /* 0x000000ffff297224 */ /* 0x004fc800078e0a2b */
[----:B------:R-:W-:-:S04]  /*7340*/  IMAD.MOV R37, RZ, RZ, -R33 ;  /* 0x000000ffff257224 */ /* 0x000fc800078e0a21 */
[----:B------:R-:W-:Y:S02]  /*7350*/  IMAD R44, R39, R37, R12 ;  /* 0x00000025272c7224 */ /* 0x000fe400078e020c */
[----:B------:R-:W-:Y:S01]  /*7360*/  IMAD R37, R41, R48, RZ ;  /* 0x0000003029257224 */ /* 0x000fe200078e02ff */
[----:B-1----:R-:W-:Y:S02]  /*7370*/  IABS R41, R29 ;  /* 0x0000001d00297213 */ /* 0x002fe40000000000 */
[----:B------:R-:W-:Y:S01]  /*7380*/  IABS R39, R44 ;  /* 0x0000002c00277213 */ /* 0x000fe20000000000 */
[----:B------:R-:W-:Y:S01]  /*7390*/  IMAD.HI.U32 R34, R43, R37, R42 ;  /* 0x000000252b227227 */ /* 0x000fe200078e002a */
[----:B------:R-:W0:Y:S03]  /*73a0*/  I2F.RP R45, R41 ;  /* 0x00000029002d7306 */ /* 0x000e260000209400 */
[----:B------:R-:W-:-:S04]  /*73b0*/  IMAD.MOV.U32 R37, RZ, RZ, R39 ;  /* 0x000000ffff257224 */ /* 0x000fc800078e0027 */
        /* <DEDUP_REMOVED lines=10> */
[----:B------:R0:W1:Y:S03]  /*7460*/  F2I.FTZ.U32.TRUNC.NTZ R43, R42 ;  /* 0x0000002a002b7305 */ /* 0x000066000021f000 */
[----:B------:R-:W-:Y:S01]  /*7470*/  ISETP.GE.AND P2, PT, R37, RZ, PT ;  /* 0x000000ff2500720c */ /* 0x000fe20003f46270 */
[----:B0-----:R-:W-:-:S06]  /*7480*/  IMAD.MOV.U32 R42, RZ, RZ, RZ ;  /* 0x000000ffff2a7224 */ /* 0x001fcc00078e00ff */
[----:B------:R-:W-:Y:S02]  /*7490*/  @P1 IADD3 R34, PT, PT, R34, 0x1, RZ ;  /* 0x0000000122221810 */ /* 0x000fe40007ffe0ff */
[----:B------:R-:W-:-:S03]  /*74a0*/  ISETP.NE.AND P1, PT, R31, RZ, PT ;  /* 0x000000ff1f00720c */ /* 0x000fc60003f25270 */
[----:B------:R-:W-:Y:S01]  /*74b0*/  IMAD.MOV.U32 R39, RZ, RZ, R34 ;  /* 0x000000ffff277224 */ /* 0x000fe200078e0022 */
[----:B-1----:R-:W-:-:S03]  /*74c0*/  IADD3 R48, PT, PT, RZ, -R43, RZ ;  /* 0x8000002bff307210 */ /* 0x002fc60007ffe0ff */
[----:B------:R-:W-:-:S06]  /*74d0*/  @!P2 IMAD.MOV R39, RZ, RZ, -R39 ;  /* 0x000000ffff27a224 */ /* 0x000fcc00078e0a27 */
[----:B------:R-:W-:-:S05]  /*74e0*/  @!P1 LOP3.LUT R39, RZ, R31, RZ, 0x33, !PT ;  /* 0x0000001fff279212 */ /* 0x000fca00078e33ff */
[----:B------:R-:W-:-:S04]  /*74f0*/  IMAD.MOV R34, RZ, RZ, -R39 ;  /* 0x000000ffff227224 */ /* 0x000fc800078e0a27 */
[----:B------:R-:W-:Y:S02]  /*7500*/  IMAD R50, R31, R34, R44 ;  /* 0x000000221f327224 */ /* 0x000fe400078e022c */
[----:B------:R-:W-:Y:S01]  /*7510*/  IMAD R31, R48, R41, RZ ;  /* 0x00000029301f7224 */ /* 0x000fe200078e02ff */
[----:B------:R-:W0:Y:S02]  /*7520*/  LDC.64 R44, c[0x0][0x3a0] ;  /* 0x0000e800ff2c7b82 */ /* 0x000e240000000a00 */
[----:B------:R-:W-:Y:S01]  /*7530*/  IABS R34, R50 ;  /* 0x0000003200227213 */ /* 0x000fe20000000000 */
[----:B------:R-:W-:-:S05]  /*7540*/  IMAD.HI.U32 R31, R43, R31, R42 ;  /* 0x0000001f2b1f7227 */ /* 0x000fca00078e002a */
[----:B------:R-:W1:Y:S01]  /*7550*/  LDC.64 R42, c[0x0][0x390] ;  /* 0x0000e400ff2a7b82 */ /* 0x000e620000000a00 */
[----:B------:R-:W-:-:S05]  /*7560*/  IMAD.HI.U32 R31, R31, R34, RZ ;  /* 0x000000221f1f7227 */ /* 0x000fca00078e00ff */
[----:B------:R-:W-:Y:S02]  /*7570*/  IADD3 R37, PT, PT, -R31, RZ, RZ ;  /* 0x000000ff1f257210 */ /* 0x000fe40007ffe1ff */
[----:B------:R-:W2:Y:S03]  /*7580*/  LDC.64 R48, c[0x0][0x3a8] ;  /* 0x0000ea00ff307b82 */ /* 0x000ea60000000a00 */
[----:B------:R-:W-:-:S05]  /*7590*/  IMAD R34, R41, R37, R34 ;  /* 0x0000002529227224 */ /* 0x000fca00078e0222 */
[----:B------:R-:W-:Y:S02]  /*75a0*/  ISETP.GT.U32.AND P1, PT, R41, R34, PT ;  /* 0x000000222900720c */ /* 0x000fe40003f24070 */
[----:B-1----:R-:W-:-:S04]  /*75b0*/  ISETP.NE.U32.AND P2, PT, R42, 0x1, PT ;  /* 0x000000012a00780c */ /* 0x002fc80003f45070 */
[----:B------:R-:W-:-:S07]  /*75c0*/  ISETP.NE.AND.EX P2, PT, R43, RZ, PT, P2 ;  /* 0x000000ff2b00720c */ /* 0x000fce0003f45320 */
[----:B------:R-:W-:Y:S01]  /*75d0*/  @!P1 IMAD.IADD R34, R34, 0x1, -R41 ;  /* 0x0000000122229824 */ /* 0x000fe200078e0a29 */
[----:B------:R-:W1:Y:S01]  /*75e0*/  LDC.64 R42, c[0x0][0x398] ;  /* 0x0000e600ff2a7b82 */ /* 0x000e620000000a00 */
[----:B------:R-:W-:Y:S01]  /*75f0*/  @!P1 VIADD R31, R31, 0x1 ;  /* 0x000000011f1f9836 */ /* 0x000fe20000000000 */
[----:B------:R-:W-:Y:S02]  /*7600*/  SEL R33, R33, RZ, P2 ;  /* 0x000000ff21217207 */ /* 0x000fe40001000000 */
[----:B------:R-:W-:Y:S02]  /*7610*/  ISETP.GE.U32.AND P2, PT, R34, R41, PT ;  /* 0x000000292200720c */ /* 0x000fe40003f46070 */
[----:B------:R-:W-:Y:S01]  /*7620*/  LOP3.LUT R34, R50, R29, RZ, 0x3c, !PT ;  /* 0x0000001d32227212 */ /* 0x000fe200078e3cff */
[----:B------:R-:W-:-:S03]  /*7630*/  IMAD R33, R33, UR36, RZ ;  /* 0x0000002421217c24 */ /* 0x000fc6000f8e02ff */
[----:B------:R-:W-:-:S07]  /*7640*/  ISETP.GE.AND P1, PT, R34, RZ, PT ;  /* 0x000000ff2200720c */ /* 0x000fce0003f26270 */
[----:B------:R-:W-:Y:S02]  /*7650*/  @P2 IADD3 R31, PT, PT, R31, 0x1, RZ ;  /* 0x000000011f1f2810 */ /* 0x000fe40007ffe0ff */
[----:B------:R-:W-:-:S04]  /*7660*/  ISETP.NE.AND P2, PT, R29, RZ, PT ;  /* 0x000000ff1d00720c */ /* 0x000fc80003f45270 */
[----:B------:R-:W-:Y:S01]  /*7670*/  @!P1 IMAD.MOV R31, RZ, RZ, -R31 ;  /* 0x000000ffff1f9224 */ /* 0x000fe200078e0a1f */
[----:B-1----:R-:W-:-:S04]  /*7680*/  ISETP.NE.U32.AND P1, PT, R42, 0x1, PT ;  /* 0x000000012a00780c */ /* 0x002fc80003f25070 */
[----:B------:R-:W-:-:S04]  /*7690*/  ISETP.NE.AND.EX P1, PT, R43, RZ, PT, P1 ;  /* 0x000000ff2b00720c */ /* 0x000fc80003f25310 */
[----:B------:R-:W-:Y:S02]  /*76a0*/  @!P2 LOP3.LUT R31, RZ, R29, RZ, 0x33, !PT ;  /* 0x0000001dff1fa212 */ /* 0x000fe400078e33ff */
[----:B0-----:R-:W-:Y:S02]  /*76b0*/  ISETP.NE.U32.AND P2, PT, R44, 0x1, PT ;  /* 0x000000012c00780c */ /* 0x001fe40003f45070 */
        /* <DEDUP_REMOVED lines=22> */
.L_x_2183:
[----:B------:R-:W-:Y:S05]  /*7820*/  BSYNC.RECONVERGENT B1 ;  /* 0x0000000000017941 */ /* 0x000fea0003800200 */
.L_x_2182:
        /* <DEDUP_REMOVED lines=118> */
.L_x_2185:
[----:B------:R-:W-:Y:S05]  /*7f90*/  BSYNC.RECONVERGENT B1 ;  /* 0x0000000000017941 */ /* 0x000fea0003800200 */
.L_x_2184:
        /* <DEDUP_REMOVED lines=118> */
.L_x_2187:
[----:B------:R-:W-:Y:S05]  /*8700*/  BSYNC.RECONVERGENT B1 ;  /* 0x0000000000017941 */ /* 0x000fea0003800200 */
.L_x_2186:
        /* <DEDUP_REMOVED lines=118> */
.L_x_2189:
[----:B------:R-:W-:Y:S05]  /*8e70*/  BSYNC.RECONVERGENT B1 ;  /* 0x0000000000017941 */ /* 0x000fea0003800200 */
.L_x_2188:
        /* <DEDUP_REMOVED lines=118> */
.L_x_2191:
[----:B------:R-:W-:Y:S05]  /*95e0*/  BSYNC.RECONVERGENT B1 ;  /* 0x0000000000017941 */ /* 0x000fea0003800200 */
.L_x_2190:
        /* <DEDUP_REMOVED lines=123> */
.L_x_2193:
[----:B------:R-:W-:Y:S05]  /*9da0*/  BSYNC.RECONVERGENT B1 ;  /* 0x0000000000017941 */ /* 0x000fea0003800200 */
.L_x_2192:
        /* <DEDUP_REMOVED lines=89> */
[----:B-1----:R-:W-:Y:S02]  /*a340*/  ISETP.NE.U32.AND P1, PT, R54, 0x1, PT ;  /* 0x000000013600780c */ /* 0x002fe40003f25070 */
[----:B------:R-:W-:Y:S02]  /*a350*/  SHF.R.S64 R54, RZ, 0x1e, R11 ;  /* 0x0000001eff367819 */ /* 0x000fe4000000100b */
[----:B------:R-:W-:Y:S01]  /*a360*/  ISETP.NE.AND.EX P1, PT, R55, RZ, PT, P1 ;  /* 0x000000ff3700720c */ /* 0x000fe20003f25310 */
[----:B------:R-:W-:Y:S01]  /*a370*/  @P2 VIADD R31, R31, 0x1 ;  /* 0x000000011f1f2836 */ /* 0x000fe20000000000 */
[----:B--2---:R-:W-:-:S04]  /*a380*/  ISETP.NE.U32.AND P2, PT, R52, 0x1, PT ;  /* 0x000000013400780c */ /* 0x004fc80003f45070 */
[----:B------:R-:W-:Y:S01]  /*a390*/  ISETP.NE.AND.EX P2, PT, R53, RZ, PT, P2 ;  /* 0x000000ff3500720c */ /* 0x000fe20003f45320 */
[----:B------:R-:W-:Y:S01]  /*a3a0*/  @!P5 IMAD.MOV R31, RZ, RZ, -R31 ;  /* 0x000000ffff1fd224 */ /* 0x000fe200078e0a1f */
[----:B------:R-:W-:Y:S02]  /*a3b0*/  @!P4 LOP3.LUT R31, RZ, R12, RZ, 0x33, !PT ;  /* 0x0000000cff1fc212 */ /* 0x000fe400078e33ff */
[----:B0-----:R-:W-:Y:S01]  /*a3c0*/  ISETP.NE.U32.AND P3, PT, R50, 0x1, PT ;  /* 0x000000013200780c */ /* 0x001fe20003f65070 */
[----:B------:R-:W-:Y:S01]  /*a3d0*/  IMAD R50, R29, UR36, RZ ;  /* 0x000000241d327c24 */ /* 0x000fe2000f8e02ff */
[----:B------:R-:W-:Y:S02]  /*a3e0*/  IADD3 R37, PT, PT, -R31, RZ, RZ ;  /* 0x000000ff1f257210 */ /* 0x000fe40007ffe1ff */
        /* <DEDUP_REMOVED lines=18> */
.L_x_2195:
[----:B------:R-:W-:Y:S05]  /*a510*/  BSYNC.RECONVERGENT B1 ;  /* 0x0000000000017941 */ /* 0x000fea0003800200 */
.L_x_2194:
[C---:B------:R-:W-:Y:S01]  /*a520*/  VIADD R33, R35.reuse, 0x2a0 ;  /* 0x000002a023217836 */ /* 0x040fe20000000000 */
[C---:B------:R-:W-:Y:S01]  /*a530*/  IADD3 R29, PT, PT, R35.reuse, 0x2e0, RZ ;  /* 0x000002e0231d7810 */ /* 0x040fe20007ffe0ff */
[C---:B------:R-:W-:Y:S01]  /*a540*/  VIADD R31, R35.reuse, 0x2c0 ;  /* 0x000002c0231f7836 */ /* 0x040fe20000000000 */
[----:B------:R-:W-:Y:S01]  /*a550*/  BSSY.RECONVERGENT B1, `(.L_x_2196) ;  /* 0x000007f000017945 */ /* 0x000fe20003800200 */
[----:B------:R-:W-:Y:S01]  /*a560*/  VIADD R11, R35, 0x300 ;  /* 0x00000300230b7836 */ /* 0x000fe20000000000 */
[-C--:B------:R-:W-:Y:S01]  /*a570*/  ISETP.GE.U32.AND P4, PT, R33, R14.reuse, PT ;  /* 0x0000000e2100720c */ /* 0x080fe20003f86070 */
[----:B------:R-:W-:Y:S01]  /*a580*/  IMAD.MOV.U32 R56, RZ, RZ, -0x800000 ;  /* 0xff800000ff387424 */ /* 0x000fe200078e00ff */
[-C--:B------:R-:W-:Y:S02]  /*a590*/  ISETP.GE.U32.AND P2, PT, R31, R14.reuse, PT ;  /* 0x0000000e1f00720c */ /* 0x080fe40003f46070 */
[----:B------:R-:W-:Y:S02]  /*a5a0*/  ISETP.GE.AND.EX P4, PT, RZ, R15, PT, P4 ;  /* 0x0000000fff00720c */ /* 0x000fe40003f86340 */
[----:B------:R-:W-:-:S02]  /*a5b0*/  ISETP.GE.U32.AND P1, PT, R29, R14, PT ;  /* 0x0000000e1d00720c */ /* 0x000fc40003f26070 */
[----:B------:R-:W-:Y:S02]  /*a5c0*/  ISETP.GE.U32.AND P3, PT, R11, R14, PT ;  /* 0x0000000e0b00720c */ /* 0x000fe40003f66070 */
[-C--:B------:R-:W-:Y:S02]  /*a5d0*/  ISETP.GE.AND.EX P2, PT, RZ, R15.reuse, PT, P2 ;  /* 0x0000000fff00720c */ /* 0x080fe40003f46320 */
[-C--:B------:R-:W-:Y:S02]  /*a5e0*/  ISETP.GE.AND.EX P1, PT, RZ, R15.reuse, PT, P1 ;  /* 0x0000000fff00720c */ /* 0x080fe40003f26310 */
[----:B------:R-:W-:-:S03]  /*a5f0*/  ISETP.GE.AND.EX P3, PT, RZ, R15, PT, P3 ;  /* 0x0000000fff00720c */ /* 0x000fc60003f66330 */
        /* <DEDUP_REMOVED lines=13> */
[----:B------:R-:W0:Y:S08]  /*a6d0*/  I2F.RP R41, R56 ;  /* 0x0000003800297306 */ /* 0x000e300000209400 */
[----:B------:R-:W1:Y:S08]  /*a6e0*/  F2I.FTZ.U32.TRUNC.NTZ R15, R15 ;  /* 0x0000000f000f7305 */ /* 0x000e70000021f000 */
[----:B0-----:R-:W0:Y:S01]  /*a6f0*/  MUFU.RCP R41, R41 ;  /* 0x0000002900297308 */ /* 0x001e220000001000 */
[----:B-1----:R-:W-:-:S04]  /*a700*/  IMAD.MOV R14, RZ, RZ, -R15 ;  /* 0x000000ffff0e7224 */ /* 0x002fc800078e0a0f */
[----:B------:R-:W-:Y:S02]  /*a710*/  IMAD R33, R14, R37, RZ ;  /* 0x000000250e217224 */ /* 0x000fe400078e02ff */
[----:B------:R-:W-:-:S04]  /*a720*/  IMAD.MOV.U32 R14, RZ, RZ, RZ ;  /* 0x000000ffff0e7224 */ /* 0x000fc800078e00ff */
[----:B------:R-:W-:Y:S01]  /*a730*/  IMAD.HI.U32 R33, R15, R33, R14 ;  /* 0x000000210f217227 */ /* 0x000fe200078e000e */
[----:B------:R-:W-:-:S05]  /*a740*/  IABS R14, R12 ;  /* 0x0000000c000e7213 */ /* 0x000fca0000000000 */
[----:B------:R-:W-:-:S05]  /*a750*/  IMAD.HI.U32 R33, R33, R14, RZ ;  /* 0x0000000e21217227 */ /* 0x000fca00078e00ff */
[----:B------:R-:W-:-:S05]  /*a760*/  IADD3 R15, PT, PT, -R33, RZ, RZ ;  /* 0x000000ff210f7210 */ /* 0x000fca0007ffe1ff */
[----:B------:R-:W-:Y:S02]  /*a770*/  IMAD R14, R37, R15, R14 ;  /* 0x0000000f250e7224 */ /* 0x000fe400078e020e */
[----:B0-----:R-:W-:-:S03]  /*a780*/  VIADD R15, R41, 0xffffffe ;  /* 0x0ffffffe290f7836 */ /* 0x001fc60000000000 */
[----:B------:R-:W-:-:S03]  /*a790*/  ISETP.GT.U32.AND P6, PT, R37, R14, PT ;  /* 0x0000000e2500720c */ /* 0x000fc60003fc4070 */
[----:B------:R-:W0:Y:S10]  /*a7a0*/  F2I.FTZ.U32.TRUNC.NTZ R15, R15 ;  /* 0x0000000f000f7305 */ /* 0x000e34000021f000 */
[----:B------:R-:W-:Y:S01]  /*a7b0*/  @!P6 IMAD.IADD R14, R14, 0x1, -R37 ;  /* 0x000000010e0ee824 */ /* 0x000fe200078e0a25 */
[----:B------:R-:W-:-:S02]  /*a7c0*/  @!P6 IADD3 R33, PT, PT, R33, 0x1, RZ ;  /* 0x000000012121e810 */ /* 0x000fc40007ffe0ff */
[----:B------:R-:W-:Y:S02]  /*a7d0*/  ISETP.NE.AND P6, PT, R39, RZ, PT ;  /* 0x000000ff2700720c */ /* 0x000fe40003fc5270 */
[----:B------:R-:W-:Y:S02]  /*a7e0*/  ISETP.GE.U32.AND P5, PT, R14, R37, PT ;  /* 0x000000250e00720c */ /* 0x000fe40003fa6070 */
[----:B------:R-:W-:Y:S02]  /*a7f0*/  LOP3.LUT R14, R12, R39, RZ, 0x3c, !PT ;  /* 0x000000270c0e7212 */ /* 0x000fe400078e3cff */
[----:B0-----:R-:W-:Y:S02]  /*a800*/  IADD3 R41, PT, PT, RZ, -R15, RZ ;  /* 0x8000000fff297210 */ /* 0x001fe40007ffe0ff */
[----:B------:R-:W-:Y:S01]  /*a810*/  ISETP.GE.AND P4, PT, R14, RZ, PT ;  /* 0x000000ff0e00720c */ /* 0x000fe20003f86270 */
[----:B------:R-:W-:-:S06]  /*a820*/  IMAD.MOV.U32 R14, RZ, RZ, RZ ;  /* 0x000000ffff0e7224 */ /* 0x000fcc00078e00ff */
[----:B------:R-:W-:-:S06]  /*a830*/  @P5 VIADD R33, R33, 0x1 ;  /* 0x0000000121215836 */ /* 0x000fcc0000000000 */
[----:B------:R-:W-:Y:S01]  /*a840*/  @!P4 IMAD.MOV R33, RZ, RZ, -R33 ;  /* 0x000000ffff21c224 */ /* 0x000fe200078e0a21 */
[----:B------:R-:W-:-:S05]  /*a850*/  @!P6 LOP3.LUT R33, RZ, R39, RZ, 0x33, !PT ;  /* 0x00000027ff21e212 */ /* 0x000fca00078e33ff */
[----:B------:R-:W-:-:S04]  /*a860*/  IMAD.MOV R37, RZ, RZ, -R33 ;  /* 0x000000ffff257224 */ /* 0x000fc800078e0a21 */
[----:B------:R-:W-:Y:S02]  /*a870*/  IMAD R54, R39, R37, R12 ;  /* 0x0000002527367224 */ /* 0x000fe400078e020c */
[----:B------:R-:W-:Y:S01]  /*a880*/  IMAD R37, R41, R56, RZ ;  /* 0x0000003829257224 */ /* 0x000fe200078e02ff */
[----:B------:R-:W0:Y:S03]  /*a890*/  LDC R39, c[0x0][0x3c0] ;  /* 0x0000f000ff277b82 */ /* 0x000e260000000800 */
[----:B------:R-:W-:Y:S01]  /*a8a0*/  IMAD.HI.U32 R14, R15, R37, R14 ;  /* 0x000000250f0e7227 */ /* 0x000fe200078e000e */
[----:B------:R-:W-:-:S05]  /*a8b0*/  IABS R15, R54 ;  /* 0x00000036000f7213 */ /* 0x000fca0000000000 */
        /* <DEDUP_REMOVED lines=8> */
[----:B------:R-:W-:Y:S01]  /*a940*/  @!P6 VIADD R14, R14, 0x1 ;  /* 0x000000010e0ee836 */ /* 0x000fe20000000000 */
[----:B------:R-:W-:-:S02]  /*a950*/  ISETP.NE.AND P6, PT, R35, RZ, PT ;  /* 0x000000ff2300720c */ /* 0x000fc40003fc5270 */
[----:B------:R-:W-:Y:S02]  /*a960*/  ISETP.GE.U32.AND P5, PT, R15, R56, PT ;  /* 0x000000380f00720c */ /* 0x000fe40003fa6070 */
[----:B------:R-:W-:Y:S01]  /*a970*/  LOP3.LUT R15, R54, R35, RZ, 0x3c, !PT ;  /* 0x00000023360f7212 */ /* 0x000fe200078e3cff */
[----:B0-----:R-:W0:Y:S03]  /*a980*/  MUFU.RCP R41, R41 ;  /* 0x0000002900297308 */ /* 0x001e260000001000 */
[----:B------:R-:W-:-:S07]  /*a990*/  ISETP.GE.AND P4, PT, R15, RZ, PT ;  /* 0x000000ff0f00720c */ /* 0x000fce0003f86270 */
[----:B------:R-:W-:Y:S02]  /*a9a0*/  @P5 IADD3 R14, PT, PT, R14, 0x1, RZ ;  /* 0x000000010e0e5810 */ /* 0x000fe40007ffe0ff */
[----:B-1----:R-:W-:-:S03]  /*a9b0*/  ISETP.NE.U32.AND P5, PT, R52, 0x1, PT ;  /* 0x000000013400780c */ /* 0x002fc60003fa5070 */
[----:B------:R-:W-:Y:S01]  /*a9c0*/  IMAD.MOV.U32 R37, RZ, RZ, R14 ;  /* 0x000000ffff257224 */ /* 0x000fe200078e000e */
[----:B------:R-:W-:-:S03]  /*a9d0*/  ISETP.NE.AND.EX P5, PT, R53, RZ, PT, P5 ;  /* 0x000000ff3500720c */ /* 0x000fc60003fa5350 */
[----:B------:R-:W-:Y:S01]  /*a9e0*/  @!P4 IMAD.MOV R37, RZ, RZ, -R37 ;  /* 0x000000ffff25c224 */ /* 0x000fe200078e0a25 */
[----:B------:R-:W-:Y:S02]  /*a9f0*/  @!P6 LOP3.LUT R37, RZ, R35, RZ, 0x33, !PT ;  /* 0x00000023ff25e212 */ /* 0x000fe400078e33ff */
[----:B------:R-:W-:Y:S02]  /*aa00*/  SEL R33, R33, RZ, P5 ;  /* 0x000000ff21217207 */ /* 0x000fe40002800000 */
[----:B------:R-:W-:-:S05]  /*aa10*/  IADD3 R14, PT, PT, -R37, RZ, RZ ;  /* 0x000000ff250e7210 */ /* 0x000fca0007ffe1ff */
[----:B------:R-:W-:Y:S02]  /*aa20*/  IMAD R56, R35, R14, R54 ;  /* 0x0000000e23387224 */ /* 0x000fe400078e0236 */
[----:B0-----:R-:W-:Y:S01]  /*aa30*/  VIADD R54, R41, 0xffffffe ;  /* 0x0ffffffe29367836 */ /* 0x001fe20000000000 */
[----:B------:R-:W0:Y:S03]  /*aa40*/  LDC.64 R14, c[0x0][0x398] ;  /* 0x0000e600ff0e7b82 */ /* 0x000e260000000a00 */
[----:B------:R1:W2:Y:S02]  /*aa50*/  F2I.FTZ.U32.TRUNC.NTZ R55, R54 ;  /* 0x0000003600377305 */ /* 0x0002a4000021f000 */
[----:B-1----:R-:W-:Y:S01]  /*aa60*/  MOV R54, RZ ;  /* 0x000000ff00367202 */ /* 0x002fe20000000f00 */
[----:B--2---:R-:W-:-:S04]  /*aa70*/  IMAD.MOV R35, RZ, RZ, -R55 ;  /* 0x000000ffff237224 */ /* 0x004fc800078e0a37 */
[----:B------:R-:W-:Y:S01]  /*aa80*/  IMAD R35, R35, R58, RZ ;  /* 0x0000003a23237224 */ /* 0x000fe200078e02ff */
[----:B0-----:R-:W-:-:S03]  /*aa90*/  ISETP.NE.U32.AND P4, PT, R14, 0x1, PT ;  /* 0x000000010e00780c */ /* 0x001fc60003f85070 */
[----:B------:R-:W-:Y:S01]  /*aaa0*/  IMAD.HI.U32 R14, R55, R35, R54 ;  /* 0x00000023370e7227 */ /* 0x000fe200078e0036 */
[----:B------:R-:W-:Y:S01]  /*aab0*/  IABS R35, R56 ;  /* 0x0000003800237213 */ /* 0x000fe20000000000 */
[----:B------:R-:W0:Y:S01]  /*aac0*/  LDC.64 R54, c[0x0][0x3a8] ;  /* 0x0000ea00ff367b82 */ /* 0x000e220000000a00 */
[----:B------:R-:W-:-:S03]  /*aad0*/  ISETP.NE.AND.EX P4, PT, R15, RZ, PT, P4 ;  /* 0x000000ff0f00720c */ /* 0x000fc60003f85340 */
[----:B------:R-:W-:Y:S01]  /*aae0*/  IMAD.HI.U32 R14, R14, R35, RZ ;  /* 0x000000230e0e7227 */ /* 0x000fe200078e00ff */
[----:B------:R-:W-:-:S03]  /*aaf0*/  SEL R15, R37, RZ, P4 ;  /* 0x000000ff250f7207 */ /* 0x000fc60002000000 */
[----:B------:R-:W-:-:S04]  /*ab00*/  IMAD.MOV R52, RZ, RZ, -R14 ;  /* 0x000000ffff347224 */ /* 0x000fc800078e0a0e */
[C---:B------:R-:W-:Y:S02]  /*ab10*/  IMAD R35, R58.reuse, R52, R35 ;  /* 0x000000343a237224 */ /* 0x040fe400078e0223 */
[----:B------:R-:W1:Y:S03]  /*ab20*/  LDC.64 R52, c[0x0][0x3a0] ;  /* 0x0000e800ff347b82 */ /* 0x000e660000000a00 */
[----:B------:R-:W-:Y:S02]  /*ab30*/  ISETP.GT.U32.AND P6, PT, R58, R35, PT ;  /* 0x000000233a00720c */ /* 0x000fe40003fc4070 */
[----:B0-----:R-:W-:-:S04]  /*ab40*/  ISETP.NE.U32.AND P5, PT, R54, 0x1, PT ;  /* 0x000000013600780c */ /* 0x001fc80003fa5070 */
[----:B------:R-:W-:-:S07]  /*ab50*/  ISETP.NE.AND.EX P5, PT, R55, RZ, PT, P5 ;  /* 0x000000ff3700720c */ /* 0x000fce0003fa5350 */
        /* <DEDUP_REMOVED lines=10> */
[----:B------:R-:W-:Y:S01]  /*ac00*/  IMAD R52, R33, UR36, RZ ;  /* 0x0000002421347c24 */ /* 0x000fe2000f8e02ff */
[C---:B------:R-:W-:Y:S02]  /*ac10*/  IADD3 R35, PT, PT, -R14.reuse, RZ, RZ ;  /* 0x000000ff0e237210 */ /* 0x040fe40007ffe1ff */
[----:B------:R-:W-:Y:S01]  /*ac20*/  ISETP.NE.AND.EX P6, PT, R53, RZ, PT, P6 ;  /* 0x000000ff3500720c */ /* 0x000fe20003fc5360 */
[----:B------:R-:W-:Y:S01]  /*ac30*/  IMAD R15, R15, UR37, R52 ;  /* 0x000000250f0f7c24 */ /* 0x000fe2000f8e0234 */
[----:B------:R-:W-:Y:S01]  /*ac40*/  SHF.R.S64 R52, RZ, 0x1e, R12 ;  /* 0x0000001eff347819 */ /* 0x000fe2000000100c */
[----:B------:R-:W-:Y:S01]  /*ac50*/  IMAD R35, R39, R35, R56 ;  /* 0x0000002327237224 */ /* 0x000fe200078e0238 */
[----:B------:R-:W-:-:S04]  /*ac60*/  SEL R14, R14, RZ, P6 ;  /* 0x000000ff0e0e7207 */ /* 0x000fc80003000000 */
        /* <DEDUP_REMOVED lines=13> */
.L_x_2197:
[----:B------:R-:W-:Y:S05]  /*ad40*/  BSYNC.RECONVERGENT B1 ;  /* 0x0000000000017941 */ /* 0x000fea0003800200 */
.L_x_2196:
        /* <DEDUP_REMOVED lines=34> */
[----:B------:R-:W0:Y:S02]  /*af70*/  LDC R37, c[0x0][0x3c0] ;  /* 0x0000f000ff257b82 */ /* 0x000e240000000800 */
        /* <DEDUP_REMOVED lines=9> */
[----:B------:R-:W-:-:S03]  /*b010*/  IMAD.MOV.U32 R14, RZ, RZ, RZ ;  /* 0x000000ffff0e7224 */ /* 0x000fc600078e00ff */
[----:B------:R-:W0:Y:S01]  /*b020*/  I2F.RP R39, R60 ;  /* 0x0000003c00277306 */ /* 0x000e220000209400 */
[----:B------:R-:W-:Y:S01]  /*b030*/  IMAD.HI.U32 R14, R15, R35, R14 ;  /* 0x000000230f0e7227 */ /* 0x000fe200078e000e */
[----:B------:R-:W-:-:S05]  /*b040*/  IABS R15, R54 ;  /* 0x00000036000f7213 */ /* 0x000fca0000000000 */
[----:B------:R-:W-:-:S04]  /*b050*/  IMAD.HI.U32 R14, R14, R15, RZ ;  /* 0x0000000f0e0e7227 */ /* 0x000fc800078e00ff */
[----:B------:R-:W-:-:S04]  /*b060*/  IMAD.MOV R52, RZ, RZ, -R14 ;  /* 0x000000ffff347224 */ /* 0x000fc800078e0a0e */
[C---:B------:R-:W-:Y:S01]  /*b070*/  IMAD R15, R58.reuse, R52, R15 ;  /* 0x000000343a0f7224 */ /* 0x040fe200078e020f */
[----:B0-----:R-:W0:Y:S01]  /*b080*/  MUFU.RCP R39, R39 ;  /* 0x0000002700277308 */ /* 0x001e220000001000 */
        /* <DEDUP_REMOVED lines=8> */
[----:B------:R-:W-:-:S05]  /*b110*/  @P2 VIADD R14, R14, 0x1 ;  /* 0x000000010e0e2836 */ /* 0x000fca0000000000 */
[----:B------:R-:W-:-:S05]  /*b120*/  MOV R35, R14 ;  /* 0x0000000e00237202 */ /* 0x000fca0000000f00 */
[----:B------:R-:W-:Y:S01]  /*b130*/  @!P5 IMAD.MOV R35, RZ, RZ, -R35 ;  /* 0x000000ffff23d224 */ /* 0x000fe200078e0a23 */
[----:B------:R-:W-:Y:S02]  /*b140*/  @!P4 LOP3.LUT R35, RZ, R33, RZ, 0x33, !PT ;  /* 0x00000021ff23c212 */ /* 0x000fe400078e33ff */
[----:B-1----:R-:W-:-:S03]  /*b150*/  ISETP.NE.U32.AND P4, PT, R52, 0x1, PT ;  /* 0x000000013400780c */ /* 0x002fc60003f85070 */
[----:B------:R-:W-:Y:S01]  /*b160*/  IMAD.MOV R14, RZ, RZ, -R35 ;  /* 0x000000ffff0e7224 */ /* 0x000fe200078e0a23 */
[----:B------:R-:W-:-:S03]  /*b170*/  ISETP.NE.AND.EX P4, PT, R53, RZ, PT, P4 ;  /* 0x000000ff3500720c */ /* 0x000fc60003f85340 */
[----:B------:R-:W-:Y:S01]  /*b180*/  IMAD R58, R33, R14, R54 ;  /* 0x0000000e213a7224 */ /* 0x000fe200078e0236 */
[----:B0-----:R-:W-:Y:S01]  /*b190*/  IADD3 R54, PT, PT, R39, 0xffffffe, RZ ;  /* 0x0ffffffe27367810 */ /* 0x001fe20007ffe0ff */
[----:B------:R-:W0:Y:S01]  /*b1a0*/  LDC.64 R14, c[0x0][0x398] ;  /* 0x0000e600ff0e7b82 */ /* 0x000e220000000a00 */
[----:B------:R-:W-:Y:S02]  /*b1b0*/  SEL R12, R12, RZ, P4 ;  /* 0x000000ff0c0c7207 */ /* 0x000fe40002000000 */
[----:B------:R1:W2:Y:S03]  /*b1c0*/  F2I.FTZ.U32.TRUNC.NTZ R55, R54 ;  /* 0x0000003600377305 */ /* 0x0002a6000021f000 */
[----:B------:R-:W-:Y:S02]  /*b1d0*/  IMAD R12, R12, UR36, RZ ;  /* 0x000000240c0c7c24 */ /* 0x000fe4000f8e02ff */
[----:B-1----:R-:W-:-:S02]  /*b1e0*/  IMAD.MOV.U32 R54, RZ, RZ, RZ ;  /* 0x000000ffff367224 */ /* 0x002fc400078e00ff */
        /* <DEDUP_REMOVED lines=8> */
[----:B------:R-:W-:-:S04]  /*b270*/  SEL R15, R35, RZ, P2 ;  /* 0x000000ff230f7207 */ /* 0x000fc80001000000 */
[----:B------:R-:W-:Y:S01]  /*b280*/  IADD3 R52, PT, PT, -R14, RZ, RZ ;  /* 0x000000ff0e347210 */ /* 0x000fe20007ffe1ff */
[----:B------:R-:W-:-:S04]  /*b290*/  IMAD R15, R15, UR37, R12 ;  /* 0x000000250f0f7c24 */ /* 0x000fc8000f8e020c */
[C---:B------:R-:W-:Y:S02]  /*b2a0*/  IMAD R33, R60.reuse, R52, R33 ;  /* 0x000000343c217224 */ /* 0x040fe400078e0221 */
[----:B------:R-:W1:Y:S03]  /*b2b0*/  LDC.64 R52, c[0x0][0x3a0] ;  /* 0x0000e800ff347b82 */ /* 0x000e660000000a00 */
[----:B------:R-:W-:Y:S02]  /*b2c0*/  ISETP.GT.U32.AND P6, PT, R60, R33, PT ;  /* 0x000000213c00720c */ /* 0x000fe40003fc4070 */
[----:B0-----:R-:W-:-:S04]  /*b2d0*/  ISETP.NE.U32.AND P4, PT, R54, 0x1, PT ;  /* 0x000000013600780c */ /* 0x001fc80003f85070 */
[----:B------:R-:W-:-:S07]  /*b2e0*/  ISETP.NE.AND.EX P4, PT, R55, RZ, PT, P4 ;  /* 0x000000ff3700720c */ /* 0x000fce0003f85340 */
[----:B------:R-:W-:Y:S02]  /*b2f0*/  @!P6 IMAD.IADD R33, R33, 0x1, -R60 ;  /* 0x000000012121e824 */ /* 0x000fe400078e0a3c */
[----:B------:R-:W-:-:S03]  /*b300*/  @!P6 VIADD R14, R14, 0x1 ;  /* 0x000000010e0ee836 */ /* 0x000fc60000000000 */
[----:B------:R-:W-:Y:S02]  /*b310*/  ISETP.GE.U32.AND P5, PT, R33, R60, PT ;  /* 0x0000003c2100720c */ /* 0x000fe40003fa6070 */
[----:B------:R-:W-:-:S04]  /*b320*/  LOP3.LUT R33, R58, R37, RZ, 0x3c, !PT ;  /* 0x000000253a217212 */ /* 0x000fc800078e3cff */
[----:B------:R-:W-:-:S07]  /*b330*/  ISETP.GE.AND P6, PT, R33, RZ, PT ;  /* 0x000000ff2100720c */ /* 0x000fce0003fc6270 */
[----:B------:R-:W-:Y:S02]  /*b340*/  @P5 IADD3 R14, PT, PT, R14, 0x1, RZ ;  /* 0x000000010e0e5810 */ /* 0x000fe40007ffe0ff */
[----:B------:R-:W-:-:S04]  /*b350*/  ISETP.NE.AND P5, PT, R37, RZ, PT ;  /* 0x000000ff2500720c */ /* 0x000fc80003fa5270 */
[----:B------:R-:W-:-:S09]  /*b360*/  @!P6 IMAD.MOV R14, RZ, RZ, -R14 ;  /* 0x000000ffff0ee224 */ /* 0x000fd200078e0a0e */
[----:B------:R-:W-:Y:S02]  /*b370*/  @!P5 LOP3.LUT R14, RZ, R37, RZ, 0x33, !PT ;  /* 0x00000025ff0ed212 */ /* 0x000fe400078e33ff */
[----:B-1----:R-:W-:Y:S02]  /*b380*/  ISETP.NE.U32.AND P5, PT, R52, 0x1, PT ;  /* 0x000000013400780c */ /* 0x002fe40003fa5070 */
[----:B------:R-:W-:Y:S01]  /*b390*/  SHF.R.S64 R52, RZ, 0x1e, R31 ;  /* 0x0000001eff347819 */ /* 0x000fe2000000101f */
[----:B------:R-:W-:Y:S01]  /*b3a0*/  IMAD.MOV R33, RZ, RZ, -R14 ;  /* 0x000000ffff217224 */ /* 0x000fe200078e0a0e */
[----:B------:R-:W-:-:S03]  /*b3b0*/  ISETP.NE.AND.EX P5, PT, R53, RZ, PT, P5 ;  /* 0x000000ff3500720c */ /* 0x000fc60003fa5350 */
        /* <DEDUP_REMOVED lines=15> */
.L_x_2199:
[----:B------:R-:W-:Y:S05]  /*b4b0*/  BSYNC.RECONVERGENT B1 ;  /* 0x0000000000017941 */ /* 0x000fea0003800200 */
.L_x_2198:
        /* <DEDUP_REMOVED lines=38> */
[----:B------:R-:W-:-:S03]  /*b720*/  LOP3.LUT R14, R29, R54, RZ, 0x3c, !PT ;  /* 0x000000361d0e7212 */ /* 0x000fc600078e3cff */
[----:B------:R-:W-:Y:S01]  /*b730*/  @P1 VIADD R12, R12, 0x1 ;  /* 0x000000010c0c1836 */ /* 0x000fe20000000000 */
[----:B------:R-:W-:-:S13]  /*b740*/  ISETP.GE.AND P4, PT, R14, RZ, PT ;  /* 0x000000ff0e00720c */ /* 0x000fda0003f86270 */
[----:B------:R-:W-:Y:S02]  /*b750*/  @!P4 IADD3 R12, PT, PT, -R12, RZ, RZ ;  /* 0x000000ff0c0cc210 */ /* 0x000fe40007ffe1ff */
        /* <DEDUP_REMOVED lines=9> */
[-C--:B------:R-:W-:Y:S01]  /*b7f0*/  @!P2 IADD3 R15, PT, PT, R15, -R60.reuse, RZ ;  /* 0x8000003c0f0fa210 */ /* 0x080fe20007ffe0ff */
[----:B------:R-:W-:Y:S01]  /*b800*/  @!P2 VIADD R14, R14, 0x1 ;  /* 0x000000010e0ea836 */ /* 0x000fe20000000000 */
[----:B------:R-:W-:Y:S02]  /*b810*/  ISETP.NE.AND P2, PT, R31, RZ, PT ;  /* 0x000000ff1f00720c */ /* 0x000fe40003f45270 */
[----:B------:R-:W-:Y:S02]  /*b820*/  ISETP.GE.U32.AND P1, PT, R15, R60, PT ;  /* 0x0000003c0f00720c */ /* 0x000fe40003f26070 */
[----:B------:R-:W-:Y:S01]  /*b830*/  LOP3.LUT R15, R54, R31, RZ, 0x3c, !PT ;  /* 0x0000001f360f7212 */ /* 0x000fe200078e3cff */
[----:B------:R-:W1:Y:S03]  /*b840*/  LDC R60, c[0x0][0x3c0] ;  /* 0x0000f000ff3c7b82 */ /* 0x000e660000000800 */
[----:B------:R-:W-:-:S07]  /*b850*/  ISETP.GE.AND P4, PT, R15, RZ, PT ;  /* 0x000000ff0f00720c */ /* 0x000fce0003f86270 */
[----:B------:R-:W-:-:S05]  /*b860*/  @P1 VIADD R14, R14, 0x1 ;  /* 0x000000010e0e1836 */ /* 0x000fca0000000000 */
[----:B------:R-:W-:-:S05]  /*b870*/  MOV R33, R14 ;  /* 0x0000000e00217202 */ /* 0x000fca0000000f00 */
[----:B------:R-:W-:Y:S01]  /*b880*/  @!P4 IMAD.MOV R33, RZ, RZ, -R33 ;  /* 0x000000ffff21c224 */ /* 0x000fe200078e0a21 */
        /* <DEDUP_REMOVED lines=10> */
[----:B--2---:R-:W-:Y:S02]  /*b930*/  ISETP.NE.U32.AND P1, PT, R14, 0x1, PT ;  /* 0x000000010e00780c */ /* 0x004fe40003f25070 */
[----:B-1----:R-:W-:-:S02]  /*b940*/  IADD3 R54, PT, PT, R31, 0xffffffe, RZ ;  /* 0x0ffffffe1f367810 */ /* 0x002fc40007ffe0ff */
[----:B------:R-:W-:-:S03]  /*b950*/  ISETP.NE.AND.EX P1, PT, R15, RZ, PT, P1 ;  /* 0x000000ff0f00720c */ /* 0x000fc60003f25310 */
[----:B------:R1:W2:Y:S01]  /*b960*/  F2I.FTZ.U32.TRUNC.NTZ R55, R54 ;  /* 0x0000003600377305 */ /* 0x0002a2000021f000 */
[----:B------:R-:W-:Y:S02]  /*b970*/  SEL R12, R12, RZ, P1 ;  /* 0x000000ff0c0c7207 */ /* 0x000fe40000800000 */
[----:B0-----:R-:W-:Y:S02]  /*b980*/  ISETP.NE.U32.AND P1, PT, R52, 0x1, PT ;  /* 0x000000013400780c */ /* 0x001fe40003f25070 */
[----:B------:R-:W-:Y:S01]  /*b990*/  SHF.R.S64 R52, RZ, 0x1e, R29 ;  /* 0x0000001eff347819 */ /* 0x000fe2000000101d */
[----:B------:R-:W-:Y:S01]  /*b9a0*/  IMAD R12, R12, UR36, RZ ;  /* 0x000000240c0c7c24 */ /* 0x000fe2000f8e02ff */
[----:B------:R-:W-:Y:S01]  /*b9b0*/  ISETP.NE.AND.EX P1, PT, R53, RZ, PT, P1 ;  /* 0x000000ff3500720c */ /* 0x000fe20003f25310 */
[----:B-1----:R-:W-:Y:S02]  /*b9c0*/  IMAD.MOV.U32 R54, RZ, RZ, RZ ;  /* 0x000000ffff367224 */ /* 0x002fe400078e00ff */
[----:B--2---:R-:W-:-:S04]  /*b9d0*/  IMAD.MOV R14, RZ, RZ, -R55 ;  /* 0x000000ffff0e7224 */ /* 0x004fc800078e0a37 */
[----:B------:R-:W-:Y:S01]  /*b9e0*/  IMAD R15, R14, R37, RZ ;  /* 0x000000250e0f7224 */ /* 0x000fe200078e02ff */
[----:B------:R-:W-:-:S03]  /*b9f0*/  IABS R14, R35 ;  /* 0x00000023000e7213 */ /* 0x000fc60000000000 */
[----:B------:R-:W-:-:S06]  /*ba00*/  IMAD.HI.U32 R15, R55, R15, R54 ;  /* 0x0000000f370f7227 */ /* 0x000fcc00078e0036 */
[----:B------:R-:W-:-:S05]  /*ba10*/  IMAD.HI.U32 R31, R15, R14, RZ ;  /* 0x0000000e0f1f7227 */ /* 0x000fca00078e00ff */
[----:B------:R-:W-:-:S05]  /*ba20*/  IADD3 R15, PT, PT, -R31, RZ, RZ ;  /* 0x000000ff1f0f7210 */ /* 0x000fca0007ffe1ff */
[----:B------:R-:W-:-:S05]  /*ba30*/  IMAD R14, R37, R15, R14 ;  /* 0x0000000f250e7224 */ /* 0x000fca00078e020e */
[----:B------:R-:W-:-:S13]  /*ba40*/  ISETP.GT.U32.AND P6, PT, R37, R14, PT ;  /* 0x0000000e2500720c */ /* 0x000fda0003fc4070 */
[----:B------:R-:W-:Y:S02]  /*ba50*/  @!P6 IMAD.IADD R14, R14, 0x1, -R37 ;  /* 0x000000010e0ee824 */ /* 0x000fe400078e0a25 */
[----:B------:R-:W-:-:S03]  /*ba60*/  @!P6 VIADD R31, R31, 0x1 ;  /* 0x000000011f1fe836 */ /* 0x000fc60000000000 */
[----:B------:R-:W-:Y:S02]  /*ba70*/  ISETP.GE.U32.AND P5, PT, R14, R37, PT ;  /* 0x000000250e00720c */ /* 0x000fe40003fa6070 */
[----:B------:R-:W-:-:S04]  /*ba80*/  LOP3.LUT R14, R35, R60, RZ, 0x3c, !PT ;  /* 0x0000003c230e7212 */ /* 0x000fc800078e3cff */
[----:B------:R-:W-:Y:S02]  /*ba90*/  ISETP.GE.AND P4, PT, R14, RZ, PT ;  /* 0x000000ff0e00720c */ /* 0x000fe40003f86270 */
[----:B------:R-:W0:Y:S05]  /*baa0*/  LDC.64 R14, c[0x0][0x3a0] ;  /* 0x0000e800ff0e7b82 */ /* 0x000e2a0000000a00 */
[----:B------:R-:W-:Y:S02]  /*bab0*/  @P5 IADD3 R31, PT, PT, R31, 0x1, RZ ;  /* 0x000000011f1f5810 */ /* 0x000fe40007ffe0ff */
[----:B------:R-:W-:-:S04]  /*bac0*/  ISETP.NE.AND P5, PT, R60, RZ, PT ;  /* 0x000000ff3c00720c */ /* 0x000fc80003fa5270 */
[----:B------:R-:W-:-:S09]  /*bad0*/  @!P4 IMAD.MOV R31, RZ, RZ, -R31 ;  /* 0x000000ffff1fc224 */ /* 0x000fd200078e0a1f */
        /* <DEDUP_REMOVED lines=21> */
.L_x_2201:
[----:B------:R-:W-:Y:S05]  /*bc30*/  BSYNC.RECONVERGENT B1 ;  /* 0x0000000000017941 */ /* 0x000fea0003800200 */
.L_x_2200:
        /* <DEDUP_REMOVED lines=14> */
[----:B------:R-:W0:Y:S02]  /*bd20*/  F2I.FTZ.U32.TRUNC.NTZ R15, R15 ;  /* 0x0000000f000f7305 */ /* 0x000e24000021f000 */
[----:B0-----:R-:W-:-:S04]  /*bd30*/  IMAD.MOV R14, RZ, RZ, -R15 ;  /* 0x000000ffff0e7224 */ /* 0x001fc800078e0a0f */
[----:B------:R-:W-:Y:S02]  /*bd40*/  IMAD R33, R14, R31, RZ ;  /* 0x0000001f0e217224 */ /* 0x000fe400078e02ff */
[----:B------:R-:W-:-:S04]  /*bd50*/  IMAD.MOV.U32 R14, RZ, RZ, RZ ;  /* 0x000000ffff0e7224 */ /* 0x000fc800078e00ff */
[----:B------:R-:W-:Y:S01]  /*bd60*/  IMAD.HI.U32 R33, R15, R33, R14 ;  /* 0x000000210f217227 */ /* 0x000fe200078e000e */
[----:B------:R-:W-:-:S05]  /*bd70*/  IABS R14, R11 ;  /* 0x0000000b000e7213 */ /* 0x000fca0000000000 */
[----:B------:R-:W-:Y:S02]  /*bd80*/  IMAD.HI.U32 R12, R33, R14, RZ ;  /* 0x0000000e210c7227 */ /* 0x000fe400078e00ff */
[----:B------:R-:W0:Y:S03]  /*bd90*/  I2F.RP R33, R62 ;  /* 0x0000003e00217306 */ /* 0x000e260000209400 */
[----:B------:R-:W-:-:S05]  /*bda0*/  IADD3 R15, PT, PT, -R12, RZ, RZ ;  /* 0x000000ff0c0f7210 */ /* 0x000fca0007ffe1ff */
[----:B------:R-:W-:-:S05]  /*bdb0*/  IMAD R14, R31, R15, R14 ;  /* 0x0000000f1f0e7224 */ /* 0x000fca00078e020e */
[----:B------:R-:W-:Y:S01]  /*bdc0*/  ISETP.GT.U32.AND P2, PT, R31, R14, PT ;  /* 0x0000000e1f00720c */ /* 0x000fe20003f44070 */
[----:B0-----:R-:W0:-:S12]  /*bdd0*/  MUFU.RCP R33, R33 ;  /* 0x0000002100217308 */ /* 0x001e180000001000 */
[----:B------:R-:W-:Y:S01]  /*bde0*/  @!P2 IMAD.IADD R14, R14, 0x1, -R31 ;  /* 0x000000010e0ea824 */ /* 0x000fe200078e0a1f */
[----:B------:R-:W-:Y:S02]  /*bdf0*/  @!P2 IADD3 R12, PT, PT, R12, 0x1, RZ ;  /* 0x000000010c0ca810 */ /* 0x000fe40007ffe0ff */
[----:B------:R-:W-:Y:S02]  /*be00*/  ISETP.NE.AND P2, PT, R54, RZ, PT ;  /* 0x000000ff3600720c */ /* 0x000fe40003f45270 */
[----:B------:R-:W-:Y:S01]  /*be10*/  ISETP.GE.U32.AND P1, PT, R14, R31, PT ;  /* 0x0000001f0e00720c */ /* 0x000fe20003f26070 */
[----:B0-----:R-:W-:Y:S01]  /*be20*/  VIADD R15, R33, 0xffffffe ;  /* 0x0ffffffe210f7836 */ /* 0x001fe20000000000 */
[----:B------:R-:W-:Y:S01]  /*be30*/  LOP3.LUT R14, R11, R54, RZ, 0x3c, !PT ;  /* 0x000000360b0e7212 */ /* 0x000fe200078e3cff */
[----:B------:R-:W0:Y:S03]  /*be40*/  LDC R33, c[0x0][0x3c0] ;  /* 0x0000f000ff217b82 */ /* 0x000e260000000800 */
[----:B------:R-:W-:Y:S01]  /*be50*/  ISETP.GE.AND P3, PT, R14, RZ, PT ;  /* 0x000000ff0e00720c */ /* 0x000fe20003f66270 */
[----:B------:R-:W1:Y:S06]  /*be60*/  F2I.FTZ.U32.TRUNC.NTZ R15, R15 ;  /* 0x0000000f000f7305 */ /* 0x000e6c000021f000 */
[----:B------:R-:W-:-:S06]  /*be70*/  @P1 VIADD R12, R12, 0x1 ;  /* 0x000000010c0c1836 */ /* 0x000fcc0000000000 */
[----:B------:R-:W-:Y:S01]  /*be80*/  @!P3 IMAD.MOV R12, RZ, RZ, -R12 ;  /* 0x000000ffff0cb224 */ /* 0x000fe200078e0a0c */
[----:B------:R-:W-:Y:S02]  /*be90*/  @!P2 LOP3.LUT R12, RZ, R54, RZ, 0x33, !PT ;  /* 0x00000036ff0ca212 */ /* 0x000fe400078e33ff */
[----:B-1----:R-:W-:-:S03]  /*bea0*/  IADD3 R31, PT, PT, RZ, -R15, RZ ;  /* 0x8000000fff1f7210 */ /* 0x002fc60007ffe0ff */
[----:B------:R-:W-:Y:S02]  /*beb0*/  IMAD.MOV R14, RZ, RZ, -R12 ;  /* 0x000000ffff0e7224 */ /* 0x000fe400078e0a0c */
[----:B------:R-:W-:Y:S01]  /*bec0*/  IMAD R31, R31, R62, RZ ;  /* 0x0000003e1f1f7224 */ /* 0x000fe200078e02ff */
[----:B0-----:R-:W-:Y:S01]  /*bed0*/  IABS R64, R33 ;  /* 0x0000002100407213 */ /* 0x001fe20000000000 */
[----:B------:R-:W-:Y:S02]  /*bee0*/  IMAD R54, R54, R14, R11 ;  /* 0x0000000e36367224 */ /* 0x000fe400078e020b */
[----:B------:R-:W-:Y:S01]  /*bef0*/  IMAD.MOV.U32 R14, RZ, RZ, RZ ;  /* 0x000000ffff0e7224 */ /* 0x000fe200078e00ff */
[----:B------:R-:W0:Y:S03]  /*bf00*/  I2F.RP R35, R64 ;  /* 0x0000004000237306 */ /* 0x000e260000209400 */
[----:B------:R-:W-:Y:S01]  /*bf10*/  IMAD.HI.U32 R14, R15, R31, R14 ;  /* 0x0000001f0f0e7227 */ /* 0x000fe200078e000e */
[----:B------:R-:W-:-:S05]  /*bf20*/  IABS R15, R54 ;  /* 0x00000036000f7213 */ /* 0x000fca0000000000 */
[----:B------:R-:W-:-:S05]  /*bf30*/  IMAD.HI.U32 R14, R14, R15, RZ ;  /* 0x0000000f0e0e7227 */ /* 0x000fca00078e00ff */
[----:B------:R-:W-:Y:S01]  /*bf40*/  IADD3 R52, PT, PT, -R14, RZ, RZ ;  /* 0x000000ff0e347210 */ /* 0x000fe20007ffe1ff */
[----:B0-----:R-:W0:Y:S04]  /*bf50*/  MUFU.RCP R35, R35 ;  /* 0x0000002300237308 */ /* 0x001e280000001000 */
[C---:B------:R-:W-:Y:S02]  /*bf60*/  IMAD R15, R62.reuse, R52, R15 ;  /* 0x000000343e0f7224 */ /* 0x040fe400078e020f */
[----:B------:R-:W1:Y:S03]  /*bf70*/  LDC.64 R52, c[0x0][0x390] ;  /* 0x0000e400ff347b82 */ /* 0x000e660000000a00 */
        /* <DEDUP_REMOVED lines=14> */
[----:B------:R-:W-:-:S03]  /*c060*/  IADD3 R14, PT, PT, -R31, RZ, RZ ;  /* 0x000000ff1f0e7210 */ /* 0x000fc60007ffe1ff */
[----:B------:R-:W-:Y:S02]  /*c070*/  IMAD R12, R12, UR36, RZ ;  /* 0x000000240c0c7c24 */ /* 0x000fe4000f8e02ff */
[----:B------:R-:W-:Y:S02]  /*c080*/  IMAD R62, R29, R14, R54 ;  /* 0x0000000e1d3e7224 */ /* 0x000fe400078e0236 */
[----:B0-----:R-:W-:Y:S01]  /*c090*/  VIADD R54, R35, 0xffffffe ;  /* 0x0ffffffe23367836 */ /* 0x001fe20000000000 */
[----:B------:R-:W0:Y:S03]  /*c0a0*/  LDC.64 R14, c[0x0][0x398] ;  /* 0x0000e600ff0e7b82 */ /* 0x000e260000000a00 */
[----:B------:R1:W2:Y:S02]  /*c0b0*/  F2I.FTZ.U32.TRUNC.NTZ R55, R54 ;  /* 0x0000003600377305 */ /* 0x0002a4000021f000 */
[----:B-1----:R-:W-:-:S02]  /*c0c0*/  HFMA2 R54, -RZ, RZ, 0, 0 ;  /* 0x00000000ff367431 */ /* 0x002fc400000001ff */
        /* <DEDUP_REMOVED lines=9> */
[----:B------:R-:W-:Y:S02]  /*c160*/  IMAD.MOV R52, RZ, RZ, -R14 ;  /* 0x000000ffff347224 */ /* 0x000fe400078e0a0e */
[----:B------:R-:W-:Y:S02]  /*c170*/  IMAD R15, R15, UR37, R12 ;  /* 0x000000250f0f7c24 */ /* 0x000fe4000f8e020c */
[C---:B------:R-:W-:Y:S02]  /*c180*/  IMAD R29, R64.reuse, R52, R29 ;  /* 0x00000034401d7224 */ /* 0x040fe400078e021d */
[----:B------:R-:W1:Y:S03]  /*c190*/  LDC.64 R52, c[0x0][0x3a0] ;  /* 0x0000e800ff347b82 */ /* 0x000e660000000a00 */
        /* <DEDUP_REMOVED lines=8> */
[----:B------:R-:W-:-:S07]  /*c220*/  ISETP.GE.AND P5, PT, R29, RZ, PT ;  /* 0x000000ff1d00720c */ /* 0x000fce0003fa6270 */
[----:B------:R-:W-:Y:S01]  /*c230*/  @P3 VIADD R14, R14, 0x1 ;  /* 0x000000010e0e3836 */ /* 0x000fe20000000000 */
[----:B-1----:R-:W-:Y:S02]  /*c240*/  ISETP.NE.U32.AND P3, PT, R52, 0x1, PT ;  /* 0x000000013400780c */ /* 0x002fe40003f65070 */
[----:B------:R-:W-:Y:S02]  /*c250*/  SHF.R.S64 R52, RZ, 0x1e, R11 ;  /* 0x0000001eff347819 */ /* 0x000fe4000000100b */
[----:B------:R-:W-:Y:S01]  /*c260*/  ISETP.NE.AND.EX P3, PT, R53, RZ, PT, P3 ;  /* 0x000000ff3500720c */ /* 0x000fe20003f65330 */
[----:B------:R-:W-:Y:S01]  /*c270*/  @!P5 IMAD.MOV R14, RZ, RZ, -R14 ;  /* 0x000000ffff0ed224 */ /* 0x000fe200078e0a0e */
[----:B------:R-:W-:-:S04]  /*c280*/  @!P4 LOP3.LUT R14, RZ, R33, RZ, 0x33, !PT ;  /* 0x00000021ff0ec212 */ /* 0x000fc800078e33ff */
[C---:B------:R-:W-:Y:S02]  /*c290*/  IADD3 R29, PT, PT, -R14.reuse, RZ, RZ ;  /* 0x000000ff0e1d7210 */ /* 0x040fe40007ffe1ff */
        /* <DEDUP_REMOVED lines=15> */
.L_x_2203:
[----:B------:R-:W-:Y:S05]  /*c390*/  BSYNC.RECONVERGENT B1 ;  /* 0x0000000000017941 */ /* 0x000fea0003800200 */
.L_x_2202:
        /* <DEDUP_REMOVED lines=18> */
[----:B------:R-:W-:Y:S01]  /*c4c0*/  FADD R73, -R53, R8 ;  /* 0x0000000835497221 */ /* 0x000fe20000000100 */
[-C--:B------:R-:W-:Y:S01]  /*c4d0*/  FFMA.SAT R16, R77, R12.reuse, 0.5 ;  /* 0x3f0000004d107423 */ /* 0x080fe2000000200c */
[----:B------:R-:W-:Y:S01]  /*c4e0*/  FADD R71, -R53, R10 ;  /* 0x0000000a35477221 */ /* 0x000fe20000000100 */
[-C--:B------:R-:W-:Y:S01]  /*c4f0*/  FFMA.SAT R6, R75, R12.reuse, 0.5 ;  /* 0x3f0000004b067423 */ /* 0x080fe2000000200c */
[-C--:B------:R-:W-:Y:S01]  /*c500*/  FFMA.SAT R10, R73, R12.reuse, 0.5 ;  /* 0x3f000000490a7423 */ /* 0x080fe2000000200c */
[-C--:B------:R-:W-:Y:S01]  /*c510*/  FFMA.RM R16, R16, R11.reuse, 12582913 ;  /* 0x4b40000110107423 */ /* 0x080fe2000000400b */
[C---:B------:R-:W-:Y:S01]  /*c520*/  FADD R67, -R53.reuse, R18 ;  /* 0x0000001235437221 */ /* 0x040fe20000000100 */
[C---:B------:R-:W-:Y:S01]  /*c530*/  FADD R65, -R53.reuse, R20 ;  /* 0x0000001435417221 */ /* 0x040fe20000000100 */
[C---:B------:R-:W-:Y:S01]  /*c540*/  FADD R63, -R53.reuse, R22 ;  /* 0x00000016353f7221 */ /* 0x040fe20000000100 */
[----:B------:R-:W-:Y:S01]  /*c550*/  FADD R4, R16, -12583039 ;  /* 0xcb40007f10047421 */ /* 0x000fe20000000000 */
[----:B------:R-:W-:Y:S01]  /*c560*/  FADD R61, -R53, R24 ;  /* 0x00000018353d7221 */ /* 0x000fe20000000100 */
[-C--:B------:R-:W-:Y:S01]  /*c570*/  FFMA.SAT R20, R65, R12.reuse, 0.5 ;  /* 0x3f00000041147423 */ /* 0x080fe2000000200c */
[-C--:B------:R-:W-:Y:S01]  /*c580*/  FFMA.SAT R22, R63, R12.reuse, 0.5 ;  /* 0x3f0000003f167423 */ /* 0x080fe2000000200c */
[C---:B------:R-:W-:Y:S01]  /*c590*/  FFMA R8, R77.reuse, 1.4426950216293334961, -R4 ;  /* 0x3fb8aa3b4d087823 */ /* 0x040fe20000000804 */
[-C--:B------:R-:W-:Y:S01]  /*c5a0*/  FFMA.RM R4, R6, R11.reuse, 12582913 ;  /* 0x4b40000106047423 */ /* 0x080fe2000000400b */
[-C--:B------:R-:W-:Y:S01]  /*c5b0*/  FFMA.RM R6, R10, R11.reuse, 12582913 ;  /* 0x4b4000010a067423 */ /* 0x080fe2000000400b */
[-C--:B------:R-:W-:Y:S01]  /*c5c0*/  FFMA.RM R20, R20, R11.reuse, 12582913 ;  /* 0x4b40000114147423 */ /* 0x080fe2000000400b */
[----:B------:R-:W-:Y:S01]  /*c5d0*/  FFMA R77, R77, 1.925963033500011079e-08, R8 ;  /* 0x32a570604d4d7823 */ /* 0x000fe20000000008 */
[----:B------:R-:W-:Y:S01]  /*c5e0*/  FADD R8, R4, -12583039 ;  /* 0xcb40007f04087421 */ /* 0x000fe20000000000 */
[----:B------:R-:W-:Y:S01]  /*c5f0*/  FADD R10, R6, -12583039 ;  /* 0xcb40007f060a7421 */ /* 0x000fe20000000000 */
[-C--:B------:R-:W-:Y:S01]  /*c600*/  FFMA.RM R22, R22, R11.reuse, 12582913 ;  /* 0x4b40000116167423 */ /* 0x080fe2000000400b */
[-C--:B------:R-:W-:Y:S01]  /*c610*/  FFMA.SAT R24, R61, R12.reuse, 0.5 ;  /* 0x3f0000003d187423 */ /* 0x080fe2000000200c */
[----:B------:R-:W-:Y:S01]  /*c620*/  FFMA R8, R75, 1.4426950216293334961, -R8 ;  /* 0x3fb8aa3b4b087823 */ /* 0x000fe20000000808 */
[----:B------:R-:W-:Y:S01]  /*c630*/  FFMA R10, R73, 1.4426950216293334961, -R10 ;  /* 0x3fb8aa3b490a7823 */ /* 0x000fe2000000080a */
[----:B------:R-:W-:Y:S01]  /*c640*/  FADD R59, -R53, R26 ;  /* 0x0000001a353b7221 */ /* 0x000fe20000000100 */
[-C--:B------:R-:W-:Y:S01]  /*c650*/  FFMA.RM R24, R24, R11.reuse, 12582913 ;  /* 0x4b40000118187423 */ /* 0x080fe2000000400b */
[----:B------:R-:W-:Y:S01]  /*c660*/  FFMA R75, R75, 1.925963033500011079e-08, R8 ;  /* 0x32a570604b4b7823 */ /* 0x000fe20000000008 */
[-C--:B------:R-:W-:Y:S01]  /*c670*/  FFMA.SAT R8, R71, R12.reuse, 0.5 ;  /* 0x3f00000047087423 */ /* 0x080fe2000000200c */
[----:B------:R-:W-:Y:S01]  /*c680*/  FFMA R73, R73, 1.925963033500011079e-08, R10 ;  /* 0x32a5706049497823 */ /* 0x000fe2000000000a */
[-C--:B------:R-:W-:Y:S01]  /*c690*/  FFMA.SAT R10, R69, R12.reuse, 0.5 ;  /* 0x3f000000450a7423 */ /* 0x080fe2000000200c */
[-C--:B------:R-:W-:Y:S01]  /*c6a0*/  FFMA.SAT R26, R59, R12.reuse, 0.5 ;  /* 0x3f0000003b1a7423 */ /* 0x080fe2000000200c */
[-C--:B------:R-:W-:Y:S01]  /*c6b0*/  FFMA.RM R8, R8, R11.reuse, 12582913 ;  /* 0x4b40000108087423 */ /* 0x080fe2000000400b */
[----:B------:R-:W-:Y:S01]  /*c6c0*/  FADD R57, -R53, R28 ;  /* 0x0000001c35397221 */ /* 0x000fe20000000100 */
[-C--:B------:R-:W-:Y:S01]  /*c6d0*/  FFMA.RM R10, R10, R11.reuse, 12582913 ;  /* 0x4b4000010a0a7423 */ /* 0x080fe2000000400b */
[-C--:B------:R-:W-:Y:S01]  /*c6e0*/  FFMA.RM R26, R26, R11.reuse, 12582913 ;  /* 0x4b4000011a1a7423 */ /* 0x080fe2000000400b */
[----:B------:R-:W-:Y:S01]  /*c6f0*/  FADD R14, R8, -12583039 ;  /* 0xcb40007f080e7421 */ /* 0x000fe20000000000 */
[-C--:B------:R-:W-:Y:S01]  /*c700*/  FFMA.SAT R28, R57, R12.reuse, 0.5 ;  /* 0x3f000000391c7423 */ /* 0x080fe2000000200c */
[----:B------:R-:W-:Y:S01]  /*c710*/  FADD R18, R10, -12583039 ;  /* 0xcb40007f0a127421 */ /* 0x000fe20000000000 */
[----:B------:R-:W-:Y:S01]  /*c720*/  FADD R49, -R53, R30 ;  /* 0x0000001e35317221 */ /* 0x000fe20000000100 */
[----:B------:R-:W-:Y:S01]  /*c730*/  FFMA R14, R71, 1.4426950216293334961, -R14 ;  /* 0x3fb8aa3b470e7823 */ /* 0x000fe2000000080e */
[-C--:B------:R-:W-:Y:S01]  /*c740*/  FFMA.RM R28, R28, R11.reuse, 12582913 ;  /* 0x4b4000011c1c7423 */ /* 0x080fe2000000400b */
[----:B------:R-:W-:Y:S01]  /*c750*/  FFMA R18, R69, 1.4426950216293334961, -R18 ;  /* 0x3fb8aa3b45127823 */ /* 0x000fe20000000812 */
[-C--:B------:R-:W-:Y:S01]  /*c760*/  FFMA.SAT R30, R49, R12.reuse, 0.5 ;  /* 0x3f000000311e7423 */ /* 0x080fe2000000200c */
[----:B------:R-:W-:Y:S01]  /*c770*/  FFMA R71, R71, 1.925963033500011079e-08, R14 ;  /* 0x32a5706047477823 */ /* 0x000fe2000000000e */
[-C--:B------:R-:W-:Y:S01]  /*c780*/  FFMA.SAT R14, R67, R12.reuse, 0.5 ;  /* 0x3f000000430e7423 */ /* 0x080fe2000000200c */
[----:B------:R-:W-:Y:S01]  /*c790*/  FFMA R69, R69, 1.925963033500011079e-08, R18 ;  /* 0x32a5706045457823 */ /* 0x000fe20000000012 */
[-C--:B------:R-:W-:Y:S01]  /*c7a0*/  FFMA.RM R30, R30, R11.reuse, 12582913 ;  /* 0x4b4000011e1e7423 */ /* 0x080fe2000000400b */
[C---:B------:R-:W-:Y:S01]  /*c7b0*/  FADD R43, -R53.reuse, R32 ;  /* 0x00000020352b7221 */ /* 0x040fe20000000100 */
[----:B------:R-:W-:Y:S01]  /*c7c0*/  FFMA.RM R14, R14, R11, 12582913 ;  /* 0x4b4000010e0e7423 */ /* 0x000fe2000000400b */
[C---:B------:R-:W-:Y:S01]  /*c7d0*/  FADD R51, -R53.reuse, R40 ;  /* 0x0000002835337221 */ /* 0x040fe20000000100 */
[----:B------:R-:W-:Y:S01]  /*c7e0*/  FADD R45, -R53, R34 ;  /* 0x00000022352d7221 */ /* 0x000fe20000000100 */
[----:B------:R-:W-:Y:S01]  /*c7f0*/  FFMA.SAT R32, R43, R12, 0.5 ;  /* 0x3f0000002b207423 */ /* 0x000fe2000000200c */
[C---:B------:R-:W-:Y:S01]  /*c800*/  FADD R18, R14.reuse, -12583039 ;  /* 0xcb40007f0e127421 */ /* 0x040fe20000000000 */
[----:B------:R-:W-:-:S02]  /*c810*/  IMAD.SHL.U32 R14, R14, 0x800000, RZ ;  /* 0x008000000e0e7824 */ /* 0x000fc400078e00ff */
[-C--:B------:R-:W-:Y:S01]  /*c820*/  FFMA.SAT R34, R51, R12.reuse, 0.5 ;  /* 0x3f00000033227423 */ /* 0x080fe2000000200c */
[-C--:B------:R-:W-:Y:S01]  /*c830*/  FFMA.RM R32, R32, R11.reuse, 12582913 ;  /* 0x4b40000120207423 */ /* 0x080fe2000000400b */
[----:B------:R-:W-:Y:S01]  /*c840*/  FFMA R18, R67, 1.4426950216293334961, -R18 ;  /* 0x3fb8aa3b43127823 */ /* 0x000fe20000000812 */
[----:B------:R-:W-:Y:S01]  /*c850*/  FADD R13, -R53, R44 ;  /* 0x0000002c350d7221 */ /* 0x000fe20000000100 */
[-C--:B------:R-:W-:Y:S01]  /*c860*/  FFMA.RM R34, R34, R11.reuse, 12582913 ;  /* 0x4b40000122227423 */ /* 0x080fe2000000400b */
[----:B------:R-:W-:Y:S01]  /*c870*/  FFMA.SAT R40, R45, R12, 0.5 ;  /* 0x3f0000002d287423 */ /* 0x000fe2000000200c */
[----:B------:R-:W-:Y:S01]  /*c880*/  FFMA R67, R67, 1.925963033500011079e-08, R18 ;  /* 0x32a5706043437823 */ /* 0x000fe20000000012 */
[----:B------:R-:W-:Y:S01]  /*c890*/  FADD R18, R20, -12583039 ;  /* 0xcb40007f14127421 */ /* 0x000fe20000000000 */
[C---:B------:R-:W-:Y:S01]  /*c8a0*/  FADD R55, -R53.reuse, R36 ;  /* 0x0000002435377221 */ /* 0x040fe20000000100 */
[----:B------:R-:W-:Y:S01]  /*c8b0*/  FFMA.RM R40, R40, R11, 12582913 ;  /* 0x4b40000128287423 */ /* 0x000fe2000000400b */
[----:B------:R-:W-:Y:S01]  /*c8c0*/  FADD R31, -R53, R48 ;  /* 0x00000030351f7221 */ /* 0x000fe20000000100 */
[----:B------:R-:W-:Y:S01]  /*c8d0*/  FFMA R18, R65, 1.4426950216293334961, -R18 ;  /* 0x3fb8aa3b41127823 */ /* 0x000fe20000000812 */
[----:B------:R-:W-:Y:S01]  /*c8e0*/  MUFU.EX2 R67, R67 ;  /* 0x0000004300437308 */ /* 0x000fe20000000800 */
[C---:B------:R-:W-:Y:S01]  /*c8f0*/  FADD R39, -R53.reuse, R38 ;  /* 0x0000002635277221 */ /* 0x040fe20000000100 */
[----:B------:R-:W-:Y:S01]  /*c900*/  FADD R29, -R53, R42 ;  /* 0x0000002a351d7221 */ /* 0x000fe20000000100 */
[----:B------:R-:W-:Y:S01]  /*c910*/  FFMA R65, R65, 1.925963033500011079e-08, R18 ;  /* 0x32a5706041417823 */ /* 0x000fe20000000012 */
[----:B------:R-:W-:Y:S01]  /*c920*/  FADD R18, R22, -12583039 ;  /* 0xcb40007f16127421 */ /* 0x000fe20000000000 */
[C---:B------:R-:W-:Y:S01]  /*c930*/  FADD R15, -R53.reuse, R50 ;  /* 0x00000032350f7221 */ /* 0x040fe20000000100 */
[C---:B------:R-:W-:Y:S01]  /*c940*/  FADD R33, -R53.reuse, R56 ;  /* 0x0000003835217221 */ /* 0x040fe20000000100 */
[----:B------:R-:W-:Y:S01]  /*c950*/  FADD R37, -R53, R58 ;  /* 0x0000003a35257221 */ /* 0x000fe20000000100 */
[----:B------:R-:W-:Y:S01]  /*c960*/  FFMA R18, R63, 1.4426950216293334961, -R18 ;  /* 0x3fb8aa3b3f127823 */ /* 0x000fe20000000812 */
[----:B------:R-:W2:Y:S01]  /*c970*/  MUFU.EX2 R77, R77 ;  /* 0x0000004d004d7308 */ /* 0x000ea20000000800 */
[----:B------:R-:W-:Y:S01]  /*c980*/  SHF.L.U32 R16, R16, 0x17, RZ ;  /* 0x0000001710107819 */ /* 0x000fe200000006ff */
[----:B------:R-:W-:-:S02]  /*c990*/  IMAD.SHL.U32 R4, R4, 0x800000, RZ ;  /* 0x0080000004047824 */ /* 0x000fc400078e00ff */
[----:B------:R-:W-:Y:S01]  /*c9a0*/  FFMA R63, R63, 1.925963033500011079e-08, R18 ;  /* 0x32a570603f3f7823 */ /* 0x000fe20000000012 */
[----:B------:R-:W-:Y:S01]  /*c9b0*/  FADD R18, R24, -12583039 ;  /* 0xcb40007f18127421 */ /* 0x000fe20000000000 */
[----:B------:R-:W-:Y:S01]  /*c9c0*/  IMAD.SHL.U32 R6, R6, 0x800000, RZ ;  /* 0x0080000006067824 */ /* 0x000fe200078e00ff */
[----:B------:R-:W-:Y:S01]  /*c9d0*/  SHF.L.U32 R8, R8, 0x17, RZ ;  /* 0x0000001708087819 */ /* 0x000fe200000006ff */
[----:B------:R-:W-:Y:S02]  /*c9e0*/  IMAD.SHL.U32 R10, R10, 0x800000, RZ ;  /* 0x008000000a0a7824 */ /* 0x000fe400078e00ff */
[----:B------:R-:W-:Y:S01]  /*c9f0*/  FFMA R18, R61, 1.4426950216293334961, -R18 ;  /* 0x3fb8aa3b3d127823 */ /* 0x000fe20000000812 */
[----:B------:R-:W3:Y:S01]  /*ca00*/  MUFU.EX2 R75, R75 ;  /* 0x0000004b004b7308 */ /* 0x000ee20000000800 */
[C---:B------:R-:W-:Y:S01]  /*ca10*/  FADD R41, -R53.reuse, R60 ;  /* 0x0000003c35297221 */ /* 0x040fe20000000100 */
[----:B------:R-:W-:Y:S01]  /*ca20*/  FADD R53, -R53, R62 ;  /* 0x0000003e35357221 */ /* 0x000fe20000000100 */
[----:B------:R-:W-:Y:S01]  /*ca30*/  FFMA R61, R61, 1.925963033500011079e-08, R18 ;  /* 0x32a570603d3d7823 */ /* 0x000fe20000000012 */
[----:B------:R-:W-:Y:S01]  /*ca40*/  FADD R18, R26, -12583039 ;  /* 0xcb40007f1a127421 */ /* 0x000fe20000000000 */
[----:B------:R-:W-:Y:S01]  /*ca50*/  SHF.L.U32 R20, R20, 0x17, RZ ;  /* 0x0000001714147819 */ /* 0x000fe200000006ff */
[----:B------:R-:W-:Y:S01]  /*ca60*/  FFMA.SAT R52, R53, R12, 0.5 ;  /* 0x3f00000035347423 */ /* 0x000fe2000000200c */
[----:B------:R-:W-:-:S02]  /*ca70*/  IMAD.SHL.U32 R22, R22, 0x800000, RZ ;  /* 0x0080000016167824 */ /* 0x000fc400078e00ff */
[C---:B------:R-:W-:Y:S01]  /*ca80*/  FFMA R18, R59.reuse, 1.4426950216293334961, -R18 ;  /* 0x3fb8aa3b3b127823 */ /* 0x040fe20000000812 */
[----:B------:R-:W4:Y:S01]  /*ca90*/  MUFU.EX2 R73, R73 ;  /* 0x0000004900497308 */ /* 0x000f220000000800 */
[----:B--2---:R-:W-:Y:S01]  /*caa0*/  FMUL R16, R16, R77 ;  /* 0x0000004d10107220 */ /* 0x004fe20000400000 */
[----:B------:R-:W-:Y:S02]  /*cab0*/  IMAD.SHL.U32 R24, R24, 0x800000, RZ ;  /* 0x0080000018187824 */ /* 0x000fe400078e00ff */
[----:B------:R-:W-:Y:S01]  /*cac0*/  FFMA R59, R59, 1.925963033500011079e-08, R18 ;  /* 0x32a570603b3b7823 */ /* 0x000fe20000000012 */
[C---:B------:R-:W-:Y:S01]  /*cad0*/  FADD R18, R28.reuse, -12583039 ;  /* 0xcb40007f1c127421 */ /* 0x040fe20000000000 */
[----:B------:R-:W-:Y:S01]  /*cae0*/  IMAD.SHL.U32 R28, R28, 0x800000, RZ ;  /* 0x008000001c1c7824 */ /* 0x000fe200078e00ff */
[----:B------:R-:W-:Y:S02]  /*caf0*/  SHF.L.U32 R26, R26, 0x17, RZ ;  /* 0x000000171a1a7819 */ /* 0x000fe400000006ff */
[----:B------:R-:W-:Y:S01]  /*cb00*/  FFMA R18, R57, 1.4426950216293334961, -R18 ;  /* 0x3fb8aa3b39127823 */ /* 0x000fe20000000812 */
[----:B------:R-:W2:Y:S01]  /*cb10*/  MUFU.EX2 R71, R71 ;  /* 0x0000004700477308 */ /* 0x000ea20000000800 */
[----:B---3--:R-:W-:-:S02]  /*cb20*/  FMUL R4, R4, R75 ;  /* 0x0000004b04047220 */ /* 0x008fc40000400000 */
[----:B------:R-:W-:Y:S01]  /*cb30*/  FFMA R57, R57, 1.925963033500011079e-08, R18 ;  /* 0x32a5706039397823 */ /* 0x000fe20000000012 */
[----:B------:R-:W-:-:S04]  /*cb40*/  FADD R18, R30, -12583039 ;  /* 0xcb40007f1e127421 */ /* 0x000fc80000000000 */
[C---:B------:R-:W-:Y:S01]  /*cb50*/  FFMA R18, R49.reuse, 1.4426950216293334961, -R18 ;  /* 0x3fb8aa3b31127823 */ /* 0x040fe20000000812 */
[----:B------:R-:W3:Y:S01]  /*cb60*/  MUFU.EX2 R57, R57 ;  /* 0x0000003900397308 */ /* 0x000ee20000000800 */
[----:B----4-:R-:W-:Y:S02]  /*cb70*/  FMUL R6, R6, R73 ;  /* 0x0000004906067220 */ /* 0x010fe40000400000 */
[----:B------:R-:W-:Y:S01]  /*cb80*/  FFMA R49, R49, 1.925963033500011079e-08, R18 ;  /* 0x32a5706031317823 */ /* 0x000fe20000000012 */
[----:B------:R-:W-:Y:S01]  /*cb90*/  FMUL R18, R14, R67 ;  /* 0x000000430e127220 */ /* 0x000fe20000400000 */
[----:B------:R-:W-:-:S03]  /*cba0*/  FADD R14, R32, -12583039 ;  /* 0xcb40007f200e7421 */ /* 0x000fc60000000000 */
[----:B------:R-:W-:Y:S01]  /*cbb0*/  MUFU.EX2 R50, R49 ;  /* 0x0000003100327308 */ /* 0x000fe20000000800 */
[----:B------:R-:W-:Y:S01]  /*cbc0*/  FFMA R14, R43, 1.4426950216293334961, -R14 ;  /* 0x3fb8aa3b2b0e7823 */ /* 0x000fe2000000080e */
[----:B--2---:R-:W-:-:S03]  /*cbd0*/  FMUL R8, R8, R71 ;  /* 0x0000004708087220 */ /* 0x004fc60000400000 */
[----:B------:R-:W-:Y:S01]  /*cbe0*/  FFMA R44, R43, 1.925963033500011079e-08, R14 ;  /* 0x32a570602b2c7823 */ /* 0x000fe2000000000e */
[----:B------:R-:W-:Y:S02]  /*cbf0*/  FADD R14, R34, -12583039 ;  /* 0xcb40007f220e7421 */ /* 0x000fe40000000000 */
[----:B------:R-:W2:Y:S01]  /*cc00*/  MUFU.EX2 R69, R69 ;  /* 0x0000004500457308 */ /* 0x000ea20000000800 */
[----:B---3--:R-:W-:Y:S01]  /*cc10*/  FMUL R28, R28, R57 ;  /* 0x000000391c1c7220 */ /* 0x008fe20000400000 */
[----:B------:R-:W-:-:S04]  /*cc20*/  FFMA R14, R51, 1.4426950216293334961, -R14 ;  /* 0x3fb8aa3b330e7823 */ /* 0x000fc8000000080e */
[----:B------:R-:W-:Y:S01]  /*cc30*/  FFMA R51, R51, 1.925963033500011079e-08, R14 ;  /* 0x32a5706033337823 */ /* 0x000fe2000000000e */
[----:B------:R-:W-:Y:S01]  /*cc40*/  FADD R14, R40, -12583039 ;  /* 0xcb40007f280e7421 */ /* 0x000fe20000000000 */
[----:B------:R-:W-:Y:S03]  /*cc50*/  MUFU.EX2 R57, R44 ;  /* 0x0000002c00397308 */ /* 0x000fe60000000800 */
[----:B------:R-:W-:-:S04]  /*cc60*/  FFMA R14, R45, 1.4426950216293334961, -R14 ;  /* 0x3fb8aa3b2d0e7823 */ /* 0x000fc8000000080e */
[----:B------:R-:W-:Y:S01]  /*cc70*/  FFMA R48, R45, 1.925963033500011079e-08, R14 ;  /* 0x32a570602d307823 */ /* 0x000fe2000000000e */
[----:B------:R-:W-:Y:S01]  /*cc80*/  FFMA.SAT R14, R55, R12, 0.5 ;  /* 0x3f000000370e7423 */ /* 0x000fe2000000200c */
[----:B------:R-:W3:Y:S01]  /*cc90*/  MUFU.EX2 R65, R65 ;  /* 0x0000004100417308 */ /* 0x000ee20000000800 */
[----:B--2---:R-:W-:Y:S02]  /*cca0*/  FMUL R10, R10, R69 ;  /* 0x000000450a0a7220 */ /* 0x004fe40000400000 */
[----:B------:R-:W-:-:S04]  /*ccb0*/  FFMA.RM R43, R14, R11, 12582913 ;  /* 0x4b4000010e2b7423 */ /* 0x000fc8000000400b */
[----:B------:R-:W-:Y:S01]  /*ccc0*/  FADD R14, R43, -12583039 ;  /* 0xcb40007f2b0e7421 */ /* 0x000fe20000000000 */
[----:B------:R-:W2:Y:S03]  /*ccd0*/  MUFU.EX2 R63, R63 ;  /* 0x0000003f003f7308 */ /* 0x000ea60000000800 */
[----:B------:R-:W-:-:S04]  /*cce0*/  FFMA R14, R55, 1.4426950216293334961, -R14 ;  /* 0x3fb8aa3b370e7823 */ /* 0x000fc8000000080e */
[----:B------:R-:W-:Y:S01]  /*ccf0*/  FFMA R55, R55, 1.925963033500011079e-08, R14 ;  /* 0x32a5706037377823 */ /* 0x000fe2000000000e */
[----:B------:R-:W-:Y:S01]  /*cd00*/  FFMA.SAT R14, R39, R12, 0.5 ;  /* 0x3f000000270e7423 */ /* 0x000fe2000000200c */
[----:B------:R-:W4:Y:S01]  /*cd10*/  MUFU.EX2 R61, R61 ;  /* 0x0000003d003d7308 */ /* 0x000f220000000800 */
[----:B---3--:R-:W-:Y:S02]  /*cd20*/  FMUL R20, R20, R65 ;  /* 0x0000004114147220 */ /* 0x008fe40000400000 */
[----:B------:R-:W-:-:S04]  /*cd30*/  FFMA.RM R14, R14, R11, 12582913 ;  /* 0x4b4000010e0e7423 */ /* 0x000fc8000000400b */
[----:B------:R-:W-:Y:S01]  /*cd40*/  FADD R36, R14, -12583039 ;  /* 0xcb40007f0e247421 */ /* 0x000fe20000000000 */
[----:B------:R-:W3:Y:S01]  /*cd50*/  MUFU.EX2 R59, R59 ;  /* 0x0000003b003b7308 */ /* 0x000ee20000000800 */
[----:B--2---:R-:W-:Y:S01]  /*cd60*/  FMUL R22, R22, R63 ;  /* 0x0000003f16167220 */ /* 0x004fe20000400000 */
[----:B------:R-:W-:Y:S02]  /*cd70*/  IMAD.SHL.U32 R14, R14, 0x800000, RZ ;  /* 0x008000000e0e7824 */ /* 0x000fe400078e00ff */
[----:B------:R-:W-:-:S04]  /*cd80*/  FFMA R36, R39, 1.4426950216293334961, -R36 ;  /* 0x3fb8aa3b27247823 */ /* 0x000fc80000000824 */
[----:B------:R-:W-:Y:S01]  /*cd90*/  FFMA R39, R39, 1.925963033500011079e-08, R36 ;  /* 0x32a5706027277823 */ /* 0x000fe20000000024 */
[----:B------:R-:W-:Y:S01]  /*cda0*/  FFMA.SAT R36, R29, R12, 0.5 ;  /* 0x3f0000001d247423 */ /* 0x000fe2000000200c */
[----:B----4-:R-:W-:-:S03]  /*cdb0*/  FMUL R24, R24, R61 ;  /* 0x0000003d18187220 */ /* 0x010fc60000400000 */
[----:B------:R-:W-:Y:S01]  /*cdc0*/  FFMA.RM R36, R36, R11, 12582913 ;  /* 0x4b40000124247423 */ /* 0x000fe2000000400b */
[----:B------:R-:W-:Y:S03]  /*cdd0*/  MUFU.EX2 R39, R39 ;  /* 0x0000002700277308 */ /* 0x000fe60000000800 */
[----:B------:R-:W-:Y:S01]  /*cde0*/  FADD R38, R36, -12583039 ;  /* 0xcb40007f24267421 */ /* 0x000fe20000000000 */
[----:B---3--:R-:W-:Y:S01]  /*cdf0*/  FMUL R26, R26, R59 ;  /* 0x0000003b1a1a7220 */ /* 0x008fe20000400000 */
[----:B------:R-:W-:Y:S02]  /*ce00*/  IMAD.SHL.U32 R36, R36, 0x800000, RZ ;  /* 0x0080000024247824 */ /* 0x000fe400078e00ff */
[----:B------:R-:W-:-:S04]  /*ce10*/  FFMA R38, R29, 1.4426950216293334961, -R38 ;  /* 0x3fb8aa3b1d267823 */ /* 0x000fc80000000826 */
[----:B------:R-:W-:Y:S01]  /*ce20*/  FFMA R42, R29, 1.925963033500011079e-08, R38 ;  /* 0x32a570601d2a7823 */ /* 0x000fe20000000026 */
[-C--:B------:R-:W-:Y:S01]  /*ce30*/  FFMA.SAT R38, R13, R12.reuse, 0.5 ;  /* 0x3f0000000d267423 */ /* 0x080fe2000000200c */
[----:B------:R-:W-:Y:S01]  /*ce40*/  IMAD.SHL.U32 R29, R30, 0x800000, RZ ;  /* 0x008000001e1d7824 */ /* 0x000fe200078e00ff */
[----:B------:R-:W-:Y:S01]  /*ce50*/  SHF.L.U32 R30, R32, 0x17, RZ ;  /* 0x00000017201e7819 */ /* 0x000fe200000006ff */
[----:B------:R-:W-:Y:S01]  /*ce60*/  FFMA.SAT R32, R31, R12, 0.5 ;  /* 0x3f0000001f207423 */ /* 0x000fe2000000200c */
[----:B------:R-:W-:Y:S01]  /*ce70*/  FFMA.RM R38, R38, R11, 12582913 ;  /* 0x4b40000126267423 */ /* 0x000fe2000000400b */
[----:B------:R-:W-:Y:S02]  /*ce80*/  FMUL R29, R29, R50 ;  /* 0x000000321d1d7220 */ /* 0x000fe40000400000 */
[----:B------:R-:W-:Y:S01]  /*ce90*/  FMUL R30, R30, R57 ;  /* 0x000000391e1e7220 */ /* 0x000fe20000400000 */
[----:B------:R-:W-:Y:S01]  /*cea0*/  FADD R50, R38, -12583039 ;  /* 0xcb40007f26327421 */ /* 0x000fe20000000000 */
[----:B------:R-:W-:Y:S03]  /*ceb0*/  MUFU.EX2 R57, R48 ;  /* 0x0000003000397308 */ /* 0x000fe60000000800 */
[----:B------:R-:W-:-:S04]  /*cec0*/  FFMA R50, R13, 1.4426950216293334961, -R50 ;  /* 0x3fb8aa3b0d327823 */ /* 0x000fc80000000832 */
[----:B------:R-:W-:Y:S01]  /*ced0*/  FFMA R45, R13, 1.925963033500011079e-08, R50 ;  /* 0x32a570600d2d7823 */ /* 0x000fe20000000032 */
[----:B------:R-:W-:Y:S02]  /*cee0*/  FFMA.RM R13, R32, R11, 12582913 ;  /* 0x4b400001200d7423 */ /* 0x000fe4000000400b */
[----:B------:R-:W2:Y:S02]  /*cef0*/  MUFU.EX2 R32, R51 ;  /* 0x0000003300207308 */ /* 0x000ea40000000800 */
[C---:B------:R-:W-:Y:S01]  /*cf00*/  FADD R44, R13.reuse, -12583039 ;  /* 0xcb40007f0d2c7421 */ /* 0x040fe20000000000 */
[----:B------:R-:W-:-:S03]  /*cf10*/  IMAD.SHL.U32 R13, R13, 0x800000, RZ ;  /* 0x008000000d0d7824 */ /* 0x000fc600078e00ff */
[C---:B------:R-:W-:Y:S02]  /*cf20*/  FFMA R44, R31.reuse, 1.4426950216293334961, -R44 ;  /* 0x3fb8aa3b1f2c7823 */ /* 0x040fe4000000082c */
[----:B------:R-:W3:Y:S02]  /*cf30*/  MUFU.EX2 R51, R42 ;  /* 0x0000002a00337308 */ /* 0x000ee40000000800 */
[----:B------:R-:W-:Y:S01]  /*cf40*/  FFMA R49, R31, 1.925963033500011079e-08, R44 ;  /* 0x32a570601f317823 */ /* 0x000fe2000000002c */
[----:B------:R-:W-:Y:S01]  /*cf50*/  FFMA.SAT R44, R15, R12, 0.5 ;  /* 0x3f0000000f2c7423 */ /* 0x000fe2000000200c */
[----:B------:R-:W-:-:S03]  /*cf60*/  IMAD.SHL.U32 R31, R34, 0x800000, RZ ;  /* 0x00800000221f7824 */ /* 0x000fc600078e00ff */
[----:B------:R-:W-:Y:S01]  /*cf70*/  FFMA.RM R44, R44, R11, 12582913 ;  /* 0x4b4000012c2c7423 */ /* 0x000fe2000000400b */
[----:B------:R-:W-:Y:S01]  /*cf80*/  MUFU.EX2 R54, R49 ;  /* 0x0000003100367308 */ /* 0x000fe20000000800 */
[----:B--2---:R-:W-:Y:S01]  /*cf90*/  FMUL R31, R31, R32 ;  /* 0x000000201f1f7220 */ /* 0x004fe20000400000 */
[----:B------:R-:W-:Y:S02]  /*cfa0*/  IMAD.SHL.U32 R32, R40, 0x800000, RZ ;  /* 0x0080000028207824 */ /* 0x000fe400078e00ff */
[----:B------:R-:W-:Y:S02]  /*cfb0*/  FADD R34, R44, -12583039 ;  /* 0xcb40007f2c227421 */ /* 0x000fe40000000000 */
[----:B------:R-:W-:Y:S02]  /*cfc0*/  FMUL R32, R32, R57 ;  /* 0x0000003920207220 */ /* 0x000fe40000400000 */
[----:B------:R-:W-:Y:S01]  /*cfd0*/  FFMA R34, R15, 1.4426950216293334961, -R34 ;  /* 0x3fb8aa3b0f227823 */ /* 0x000fe20000000822 */
[----:B---3--:R-:W-:-:S03]  /*cfe0*/  FMUL R36, R36, R51 ;  /* 0x0000003324247220 */ /* 0x008fc60000400000 */
[----:B------:R-:W-:Y:S01]  /*cff0*/  FFMA R50, R15, 1.925963033500011079e-08, R34 ;  /* 0x32a570600f327823 */ /* 0x000fe20000000022 */
[----:B------:R-:W-:-:S04]  /*d000*/  FFMA.SAT R34, R33, R12, 0.5 ;  /* 0x3f00000021227423 */ /* 0x000fc8000000200c */
[----:B------:R-:W-:Y:S01]  /*d010*/  FFMA.RM R15, R34, R11, 12582913 ;  /* 0x4b400001220f7423 */ /* 0x000fe2000000400b */
[----:B------:R-:W-:Y:S03]  /*d020*/  MUFU.EX2 R50, R50 ;  /* 0x0000003200327308 */ /* 0x000fe60000000800 */
[C---:B------:R-:W-:Y:S01]  /*d030*/  FADD R40, R15.reuse, -12583039 ;  /* 0xcb40007f0f287421 */ /* 0x040fe20000000000 */
[----:B------:R-:W-:-:S03]  /*d040*/  SHF.L.U32 R15, R15, 0x17, RZ ;  /* 0x000000170f0f7819 */ /* 0x000fc600000006ff */
[C---:B------:R-:W-:Y:S01]  /*d050*/  FFMA R40, R33.reuse, 1.4426950216293334961, -R40 ;  /* 0x3fb8aa3b21287823 */ /* 0x040fe20000000828 */
[----:B------:R-:W2:Y:S03]  /*d060*/  MUFU.EX2 R34, R55 ;  /* 0x0000003700227308 */ /* 0x000ea60000000800 */
[----:B------:R-:W-:Y:S01]  /*d070*/  FFMA R48, R33, 1.925963033500011079e-08, R40 ;  /* 0x32a5706021307823 */ /* 0x000fe20000000028 */
[----:B------:R-:W-:Y:S01]  /*d080*/  FFMA.SAT R40, R37, R12, 0.5 ;  /* 0x3f00000025287423 */ /* 0x000fe2000000200c */
[----:B------:R-:W-:-:S03]  /*d090*/  SHF.L.U32 R33, R43, 0x17, RZ ;  /* 0x000000172b217819 */ /* 0x000fc600000006ff */
[----:B------:R-:W-:Y:S01]  /*d0a0*/  FFMA.RM R40, R40, R11, 12582913 ;  /* 0x4b40000128287423 */ /* 0x000fe2000000400b */
[----:B------:R-:W3:Y:S03]  /*d0b0*/  MUFU.EX2 R48, R48 ;  /* 0x0000003000307308 */ /* 0x000ee60000000800 */
[C---:B------:R-:W-:Y:S02]  /*d0c0*/  IMAD.SHL.U32 R42, R40.reuse, 0x800000, RZ ;  /* 0x00800000282a7824 */ /* 0x040fe400078e00ff */
[----:B--2---:R-:W-:Y:S01]  /*d0d0*/  FMUL R33, R33, R34 ;  /* 0x0000002221217220 */ /* 0x004fe20000400000 */
[----:B------:R-:W-:-:S04]  /*d0e0*/  FADD R34, R40, -12583039 ;  /* 0xcb40007f28227421 */ /* 0x000fc80000000000 */
[----:B------:R-:W-:-:S04]  /*d0f0*/  FFMA R34, R37, 1.4426950216293334961, -R34 ;  /* 0x3fb8aa3b25227823 */ /* 0x000fc80000000822 */
[----:B------:R-:W-:Y:S01]  /*d100*/  FFMA R43, R37, 1.925963033500011079e-08, R34 ;  /* 0x32a57060252b7823 */ /* 0x000fe20000000022 */
[----:B------:R-:W-:Y:S01]  /*d110*/  FADD R37, RZ, R16 ;  /* 0x00000010ff257221 */ /* 0x000fe20000000000 */
[----:B------:R-:W-:Y:S01]  /*d120*/  FFMA.SAT R34, R41, R12, 0.5 ;  /* 0x3f00000029227423 */ /* 0x000fe2000000200c */
[----:B---3--:R-:W-:Y:S02]  /*d130*/  FMUL R40, R15, R48 ;  /* 0x000000300f287220 */ /* 0x008fe40000400000 */
[----:B------:R-:W-:Y:S01]  /*d140*/  FADD R37, R37, R4 ;  /* 0x0000000425257221 */ /* 0x000fe20000000000 */
[-C--:B------:R-:W-:Y:S01]  /*d150*/  FFMA.RM R12, R34, R11.reuse, 12582913 ;  /* 0x4b400001220c7423 */ /* 0x080fe2000000400b */
[----:B------:R-:W-:Y:S01]  /*d160*/  FFMA.RM R11, R52, R11, 12582913 ;  /* 0x4b400001340b7423 */ /* 0x000fe2000000400b */
[----:B------:R-:W2:Y:S01]  /*d170*/  MUFU.EX2 R43, R43 ;  /* 0x0000002b002b7308 */ /* 0x000ea20000000800 */
[----:B------:R-:W-:Y:S01]  /*d180*/  FADD R37, R37, R6 ;  /* 0x0000000625257221 */ /* 0x000fe20000000000 */
[----:B------:R-:W-:-:S03]  /*d190*/  FADD R34, R12, -12583039 ;  /* 0xcb40007f0c227421 */ /* 0x000fc60000000000 */
[----:B------:R-:W-:Y:S01]  /*d1a0*/  FADD R37, R37, R8 ;  /* 0x0000000825257221 */ /* 0x000fe20000000000 */
[----:B------:R-:W-:Y:S02]  /*d1b0*/  FFMA R34, R41, 1.4426950216293334961, -R34 ;  /* 0x3fb8aa3b29227823 */ /* 0x000fe40000000822 */
[----:B------:R-:W3:Y:S01]  /*d1c0*/  MUFU.EX2 R52, R45 ;  /* 0x0000002d00347308 */ /* 0x000ee20000000800 */
[----:B------:R-:W-:Y:S01]  /*d1d0*/  FADD R37, R37, R10 ;  /* 0x0000000a25257221 */ /* 0x000fe20000000000 */
[----:B------:R-:W-:Y:S01]  /*d1e0*/  FFMA R41, R41, 1.925963033500011079e-08, R34 ;  /* 0x32a5706029297823 */ /* 0x000fe20000000022 */
[C---:B------:R-:W-:Y:S01]  /*d1f0*/  FADD R34, R11.reuse, -12583039 ;  /* 0xcb40007f0b227421 */ /* 0x040fe20000000000 */
[----:B------:R-:W-:Y:S01]  /*d200*/  SHF.L.U32 R11, R11, 0x17, RZ ;  /* 0x000000170b0b7819 */ /* 0x000fe200000006ff */
[----:B------:R-:W-:Y:S02]  /*d210*/  FADD R37, R37, R18 ;  /* 0x0000001225257221 */ /* 0x000fe40000000000 */
[----:B------:R-:W-:Y:S01]  /*d220*/  FFMA R34, R53, 1.4426950216293334961, -R34 ;  /* 0x3fb8aa3b35227823 */ /* 0x000fe20000000822 */
[----:B------:R2:W4:Y:S01]  /*d230*/  MUFU.EX2 R45, R41 ;  /* 0x00000029002d7308 */ /* 0x0005220000000800 */
[----:B------:R-:W-:-:S02]  /*d240*/  FADD R37, R37, R20 ;  /* 0x0000001425257221 */ /* 0x000fc40000000000 */
[----:B------:R-:W-:Y:S01]  /*d250*/  FFMA R53, R53, 1.925963033500011079e-08, R34 ;  /* 0x32a5706035357823 */ /* 0x000fe20000000022 */
[----:B------:R-:W-:Y:S01]  /*d260*/  FMUL R34, R14, R39 ;  /* 0x000000270e227220 */ /* 0x000fe20000400000 */
[----:B------:R-:W-:-:S04]  /*d270*/  FADD R37, R37, R22 ;  /* 0x0000001625257221 */ /* 0x000fc80000000000 */
[----:B------:R-:W-:Y:S01]  /*d280*/  FADD R37, R37, R24 ;  /* 0x0000001825257221 */ /* 0x000fe20000000000 */
[----:B--2---:R-:W-:-:S03]  /*d290*/  FMUL R41, R42, R43 ;  /* 0x0000002b2a297220 */ /* 0x004fc60000400000 */
[----:B------:R-:W-:-:S04]  /*d2a0*/  FADD R37, R37, R26 ;  /* 0x0000001a25257221 */ /* 0x000fc80000000000 */
[----:B------:R-:W-:-:S04]  /*d2b0*/  FADD R14, R37, R28 ;  /* 0x0000001c250e7221 */ /* 0x000fc80000000000 */
[----:B------:R-:W-:-:S04]  /*d2c0*/  FADD R37, R14, R29 ;  /* 0x0000001d0e257221 */ /* 0x000fc80000000000 */
[----:B------:R-:W-:Y:S01]  /*d2d0*/  FADD R14, R37, R30 ;  /* 0x0000001e250e7221 */ /* 0x000fe20000000000 */
[----:B------:R-:W-:Y:S01]  /*d2e0*/  SHF.L.U32 R37, R38, 0x17, RZ ;  /* 0x0000001726257819 */ /* 0x000fe200000006ff */
[----:B------:R-:W-:Y:S02]  /*d2f0*/  FMUL R38, R13, R54 ;  /* 0x000000360d267220 */ /* 0x000fe40000400000 */
[----:B------:R-:W-:Y:S02]  /*d300*/  FADD R39, R14, R31 ;  /* 0x0000001f0e277221 */ /* 0x000fe40000000000 */
[----:B---3--:R-:W-:Y:S02]  /*d310*/  FMUL R37, R37, R52 ;  /* 0x0000003425257220 */ /* 0x008fe40000400000 */
[----:B------:R-:W-:-:S04]  /*d320*/  FADD R14, R39, R32 ;  /* 0x00000020270e7221 */ /* 0x000fc80000000000 */
[----:B------:R-:W-:-:S04]  /*d330*/  FADD R39, R14, R33 ;  /* 0x000000210e277221 */ /* 0x000fc80000000000 */
[----:B------:R-:W-:-:S04]  /*d340*/  FADD R39, R39, R34 ;  /* 0x0000002227277221 */ /* 0x000fc80000000000 */
[----:B------:R-:W-:Y:S01]  /*d350*/  FADD R14, R39, R36 ;  /* 0x00000024270e7221 */ /* 0x000fe20000000000 */
[----:B------:R-:W-:Y:S02]  /*d360*/  IMAD.SHL.U32 R39, R44, 0x800000, RZ ;  /* 0x008000002c277824 */ /* 0x000fe400078e00ff */
[----:B------:R-:W2:Y:S01]  /*d370*/  MUFU.EX2 R44, R53 ;  /* 0x00000035002c7308 */ /* 0x000ea20000000800 */
[----:B------:R-:W-:Y:S01]  /*d380*/  FADD R13, R14, R37 ;  /* 0x000000250e0d7221 */ /* 0x000fe20000000000 */
[----:B------:R-:W-:-:S03]  /*d390*/  FMUL R39, R39, R50 ;  /* 0x0000003227277220 */ /* 0x000fc60000400000 */
[----:B------:R-:W-:-:S04]  /*d3a0*/  FADD R14, R13, R38 ;  /* 0x000000260d0e7221 */ /* 0x000fc80000000000 */
[----:B------:R-:W-:Y:S01]  /*d3b0*/  FADD R13, R14, R39 ;  /* 0x000000270e0d7221 */ /* 0x000fe20000000000 */
[----:B------:R-:W-:-:S03]  /*d3c0*/  IMAD.SHL.U32 R14, R12, 0x800000, RZ ;  /* 0x008000000c0e7824 */ /* 0x000fc600078e00ff */
[----:B------:R-:W-:Y:S01]  /*d3d0*/  FADD R12, R13, R40 ;  /* 0x000000280d0c7221 */ /* 0x000fe20000000000 */
[----:B----4-:R-:W-:-:S03]  /*d3e0*/  FMUL R43, R14, R45 ;  /* 0x0000002d0e2b7220 */ /* 0x010fc60000400000 */
[----:B------:R-:W-:Y:S01]  /*d3f0*/  FADD R12, R12, R41 ;  /* 0x000000290c0c7221 */ /* 0x000fe20000000000 */
[----:B--2---:R-:W-:-:S03]  /*d400*/  FMUL R42, R11, R44 ;  /* 0x0000002c0b2a7220 */ /* 0x004fc60000400000 */
        /* <DEDUP_REMOVED lines=11> */
.L_x_2267:
        /* <DEDUP_REMOVED lines=12> */
[----:B012---:R-:W-:Y:S05]  /*d580*/  CALL.REL.NOINC `($__internal_24_$__cuda_sm3x_div_rn_noftz_f32_slowpath) ;  /* 0x0000003400087944 */ /* 0x007fea0003c00000 */
[----:B------:R-:W-:-:S07]  /*d590*/  IMAD.MOV.U32 R14, RZ, RZ, R11 ;  /* 0x000000ffff0e7224 */ /* 0x000fce00078e000b */
.L_x_2206:
[----:B------:R-:W-:Y:S05]  /*d5a0*/  BSYNC.RECONVERGENT B3 ;  /* 0x0000000000037941 */ /* 0x000fea0003800200 */
.L_x_2205:
        /* <DEDUP_REMOVED lines=9> */
[----:B------:R-:W-:Y:S01]  /*d640*/  MOV R16, R4 ;  /* 0x0000000400107202 */ /* 0x000fe20000000f00 */
[----:B------:R-:W-:Y:S01]  /*d650*/  IMAD.MOV.U32 R11, RZ, RZ, R59 ;  /* 0x000000ffff0b7224 */ /* 0x000fe200078e003b */
[----:B------:R-:W-:-:S07]  /*d660*/  MOV R12, 0xd680 ;  /* 0x0000d680000c7802 */ /* 0x000fce0000000f00 */
[----:B012---:R-:W-:Y:S05]  /*d670*/  CALL.REL.NOINC `($__internal_24_$__cuda_sm3x_div_rn_noftz_f32_slowpath) ;  /* 0x0000003000cc7944 */ /* 0x007fea0003c00000 */
[----:B------:R-:W-:-:S07]  /*d680*/  IMAD.MOV.U32 R15, RZ, RZ, R11 ;  /* 0x000000ffff0f7224 */ /* 0x000fce00078e000b */
.L_x_2208:
[----:B------:R-:W-:Y:S05]  /*d690*/  BSYNC.RECONVERGENT B3 ;  /* 0x0000000000037941 */ /* 0x000fea0003800200 */
.L_x_2207:
        /* <DEDUP_REMOVED lines=14> */
.L_x_2210:
[----:B------:R-:W-:Y:S05]  /*d780*/  BSYNC.RECONVERGENT B3 ;  /* 0x0000000000037941 */ /* 0x000fea0003800200 */
.L_x_2209:
[----:B------:R-:W3:Y:S01]  /*d790*/  MUFU.RCP R4, R59 ;  /* 0x0000003b00047308 */ /* 0x000ee20000001000 */
[----:B------:R-:W-:Y:S07]  /*d7a0*/  BSSY.RECONVERGENT B3, `(.L_x_2211) ;  /* 0x000000d000037945 */ /* 0x000fee0003800200 */
[----:B------:R-:W4:Y:S01]  /*d7b0*/  FCHK P1, R8, R59 ;  /* 0x0000003b08007302 */ /* 0x000f220000020000 */
[----:B---3--:R-:W-:-:S04]  /*d7c0*/  FFMA R11, -R59, R4, 1 ;  /* 0x3f8000003b0b7423 */ /* 0x008fc80000000104 */
[----:B------:R-:W-:-:S04]  /*d7d0*/  FFMA R6, R4, R11, R4 ;  /* 0x0000000b04067223 */ /* 0x000fc80000000004 */
[----:B--2---:R-:W-:-:S04]  /*d7e0*/  FFMA R49, R8, R6, RZ ;  /* 0x0000000608317223 */ /* 0x004fc800000000ff */
[----:B------:R-:W-:-:S04]  /*d7f0*/  FFMA R4, -R59, R49, R8 ;  /* 0x000000313b047223 */ /* 0x000fc80000000108 */
[----:B------:R-:W-:Y:S01]  /*d800*/  FFMA R49, R6, R4, R49 ;  /* 0x0000000406317223 */ /* 0x000fe20000000031 */
[----:B----4-:R-:W-:Y:S06]  /*d810*/  @!P1 BRA `(.L_x_2212) ;  /* 0x0000000000149947 */ /* 0x010fec0003800000 */
[----:B------:R-:W-:Y:S01]  /*d820*/  MOV R16, R8 ;  /* 0x0000000800107202 */ /* 0x000fe20000000f00 */
[----:B------:R-:W-:Y:S01]  /*d830*/  IMAD.MOV.U32 R11, RZ, RZ, R59 ;  /* 0x000000ffff0b7224 */ /* 0x000fe200078e003b */
[----:B------:R-:W-:-:S07]  /*d840*/  MOV R12, 0xd860 ;  /* 0x0000d860000c7802 */ /* 0x000fce0000000f00 */
[----:B01----:R-:W-:Y:S05]  /*d850*/  CALL.REL.NOINC `($__internal_24_$__cuda_sm3x_div_rn_noftz_f32_slowpath) ;  /* 0x0000003000547944 */ /* 0x003fea0003c00000 */
[----:B------:R-:W-:-:S07]  /*d860*/  IMAD.MOV.U32 R49, RZ, RZ, R11 ;  /* 0x000000ffff317224 */ /* 0x000fce00078e000b */
.L_x_2212:
[----:B------:R-:W-:Y:S05]  /*d870*/  BSYNC.RECONVERGENT B3 ;  /* 0x0000000000037941 */ /* 0x000fea0003800200 */
.L_x_2211:
        /* <DEDUP_REMOVED lines=12> */
[----:B01----:R-:W-:Y:S05]  /*d940*/  CALL.REL.NOINC `($__internal_24_$__cuda_sm3x_div_rn_noftz_f32_slowpath) ;  /* 0x0000003000187944 */ /* 0x003fea0003c00000 */
[----:B------:R-:W-:-:S07]  /*d950*/  IMAD.MOV.U32 R51, RZ, RZ, R11 ;  /* 0x000000ffff337224 */ /* 0x000fce00078e000b */
.L_x_2214:
[----:B------:R-:W-:Y:S05]  /*d960*/  BSYNC.RECONVERGENT B3 ;  /* 0x0000000000037941 */ /* 0x000fea0003800200 */
.L_x_2213:
        /* <DEDUP_REMOVED lines=14> */
.L_x_2216:
[----:B------:R-:W-:Y:S05]  /*da50*/  BSYNC.RECONVERGENT B3 ;  /* 0x0000000000037941 */ /* 0x000fea0003800200 */
.L_x_2215:
        /* <DEDUP_REMOVED lines=14> */
.L_x_2218:
[----:B------:R-:W-:Y:S05]  /*db40*/  BSYNC.RECONVERGENT B3 ;  /* 0x0000000000037941 */ /* 0x000fea0003800200 */
.L_x_2217:
        /* <DEDUP_REMOVED lines=14> */
.L_x_2220:
[----:B------:R-:W-:Y:S05]  /*dc30*/  BSYNC.RECONVERGENT B3 ;  /* 0x0000000000037941 */ /* 0x000fea0003800200 */
.L_x_2219:
        /* <DEDUP_REMOVED lines=14> */
.L_x_2222:
[----:B------:R-:W-:Y:S05]  /*dd20*/  BSYNC.RECONVERGENT B3 ;  /* 0x0000000000037941 */ /* 0x000fea0003800200 */
.L_x_2221:
        /* <DEDUP_REMOVED lines=14> */
.L_x_2224:
[----:B------:R-:W-:Y:S05]  /*de10*/  BSYNC.RECONVERGENT B3 ;  /* 0x0000000000037941 */ /* 0x000fea0003800200 */
.L_x_2223:
        /* <DEDUP_REMOVED lines=14> */
.L_x_2226:
[----:B------:R-:W-:Y:S05]  /*df00*/  BSYNC.RECONVERGENT B3 ;  /* 0x0000000000037941 */ /* 0x000fea0003800200 */
.L_x_2225:
        /* <DEDUP_REMOVED lines=14> */
.L_x_2228:
[----:B------:R-:W-:Y:S05]  /*dff0*/  BSYNC.RECONVERGENT B3 ;  /* 0x0000000000037941 */ /* 0x000fea0003800200 */
.L_x_2227:
        /* <DEDUP_REMOVED lines=14> */
.L_x_2230:
[----:B------:R-:W-:Y:S05]  /*e0e0*/  BSYNC.RECONVERGENT B3 ;  /* 0x0000000000037941 */ /* 0x000fea0003800200 */
.L_x_2229:
        /* <DEDUP_REMOVED lines=14> */
.L_x_2232:
[----:B------:R-:W-:Y:S05]  /*e1d0*/  BSYNC.RECONVERGENT B3 ;  /* 0x0000000000037941 */ /* 0x000fea0003800200 */
.L_x_2231:
        /* <DEDUP_REMOVED lines=14> */
.L_x_2234:
[----:B------:R-:W-:Y:S05]  /*e2c0*/  BSYNC.RECONVERGENT B3 ;  /* 0x0000000000037941 */ /* 0x000fea0003800200 */
.L_x_2233:
        /* <DEDUP_REMOVED lines=14> */
.L_x_2236:
[----:B------:R-:W-:Y:S05]  /*e3b0*/  BSYNC.RECONVERGENT B3 ;  /* 0x0000000000037941 */ /* 0x000fea0003800200 */
.L_x_2235:
        /* <DEDUP_REMOVED lines=14> */
.L_x_2238:
[----:B------:R-:W-:Y:S05]  /*e4a0*/  BSYNC.RECONVERGENT B3 ;  /* 0x0000000000037941 */ /* 0x000fea0003800200 */
.L_x_2237:
        /* <DEDUP_REMOVED lines=14> */
.L_x_2240:
[----:B------:R-:W-:Y:S05]  /*e590*/  BSYNC.RECONVERGENT B3 ;  /* 0x0000000000037941 */ /* 0x000fea0003800200 */
.L_x_2239:
        /* <DEDUP_REMOVED lines=14> */
.L_x_2242:
[----:B------:R-:W-:Y:S05]  /*e680*/  BSYNC.RECONVERGENT B3 ;  /* 0x0000000000037941 */ /* 0x000fea0003800200 */
.L_x_2241:
        /* <DEDUP_REMOVED lines=14> */
.L_x_2244:
[----:B------:R-:W-:Y:S05]  /*e770*/  BSYNC.RECONVERGENT B3 ;  /* 0x0000000000037941 */ /* 0x000fea0003800200 */
.L_x_2243:
        /* <DEDUP_REMOVED lines=14> */
.L_x_2246:
[----:B------:R-:W-:Y:S05]  /*e860*/  BSYNC.RECONVERGENT B3 ;  /* 0x0000000000037941 */ /* 0x000fea0003800200 */
.L_x_2245:
        /* <DEDUP_REMOVED lines=14> */
.L_x_2248:
[----:B------:R-:W-:Y:S05]  /*e950*/  BSYNC.RECONVERGENT B3 ;  /* 0x0000000000037941 */ /* 0x000fea0003800200 */
.L_x_2247:
        /* <DEDUP_REMOVED lines=14> */
.L_x_2250:
[----:B------:R-:W-:Y:S05]  /*ea40*/  BSYNC.RECONVERGENT B3 ;  /* 0x0000000000037941 */ /* 0x000fea0003800200 */
.L_x_2249:
        /* <DEDUP_REMOVED lines=14> */
.L_x_2252:
[----:B------:R-:W-:Y:S05]  /*eb30*/  BSYNC.RECONVERGENT B3 ;  /* 0x0000000000037941 */ /* 0x000fea0003800200 */
.L_x_2251:
        /* <DEDUP_REMOVED lines=14> */
.L_x_2254:
[----:B------:R-:W-:Y:S05]  /*ec20*/  BSYNC.RECONVERGENT B3 ;  /* 0x0000000000037941 */ /* 0x000fea0003800200 */
.L_x_2253:
[C---:B0-----:R-:W-:Y:S01]  /*ec30*/  VIADD R10, R35.reuse, 0x60 ;  /* 0x00000060230a7836 */ /* 0x041fe20000000000 */
[C---:B------:R-:W-:Y:S01]  /*ec40*/  IADD3 R6, PT, PT, R35.reuse, 0x20, RZ ;  /* 0x0000002023067810 */ /* 0x040fe20007ffe0ff */
[C---:B------:R-:W-:Y:S01]  /*ec50*/  VIADD R8, R35.reuse, 0x40 ;  /* 0x0000004023087836 */ /* 0x040fe20000000000 */
[----:B-1----:R-:W-:Y:S01]  /*ec60*/  @!P0 R2UR UR4, R46 ;  /* 0x000000002e0482ca */ /* 0x002fe200000e0000 */
[----:B------:R-:W-:Y:S01]  /*ec70*/  IMAD R13, R2, UR48, RZ ;  /* 0x00000030020d7c24 */ /* 0x000fe2000f8e02ff */
[----:B------:R-:W-:Y:S01]  /*ec80*/  ISETP.GE.U32.AND P5, PT, R10, UR44, PT ;  /* 0x0000002c0a007c0c */ /* 0x000fe2000bfa6070 */
[----:B------:R-:W-:Y:S01]  /*ec90*/  IMAD.MOV.U32 R10, RZ, RZ, R35 ;  /* 0x000000ffff0a7224 */ /* 0x000fe200078e0023 */
[----:B------:R-:W-:Y:S01]  /*eca0*/  ISETP.GE.U32.AND P1, PT, R8, UR44, PT ;  /* 0x0000002c08007c0c */ /* 0x000fe2000bf26070 */
[----:B------:R-:W-:Y:S01]  /*ecb0*/  IMAD.MOV.U32 R11, RZ, RZ, RZ ;  /* 0x000000ffff0b7224 */ /* 0x000fe200078e00ff */
[----:B------:R-:W-:Y:S01]  /*ecc0*/  ISETP.GE.U32.AND P6, PT, R6, UR44, PT ;  /* 0x0000002c06007c0c */ /* 0x000fe2000bfc6070 */
[C---:B------:R-:W-:Y:S01]  /*ecd0*/  IMAD R13, R0.reuse, UR49, R13 ;  /* 0x00000031000d7c24 */ /* 0x040fe2000f8e020d */
[----:B------:R-:W-:Y:S01]  /*ece0*/  ISETP.GE.AND.EX P1, PT, RZ, UR45, PT, P1 ;  /* 0x0000002dff007c0c */ /* 0x000fe2000bf26310 */
[----:B------:R-:W-:Y:S01]  /*ecf0*/  IMAD.WIDE.U32 R10, R0, UR48, R10 ;  /* 0x00000030000a7c25 */ /* 0x000fe2000f8e000a */
[----:B------:R-:W-:-:S02]  /*ed00*/  IADD3 R6, PT, PT, R35, 0x80, RZ ;  /* 0x0000008023067810 */ /* 0x000fc40007ffe0ff */
[----:B------:R-:W-:Y:S01]  /*ed10*/  @!P0 R2UR UR5, R47 ;  /* 0x000000002f0582ca */ /* 0x000fe200000e0000 */
[----:B------:R-:W-:Y:S01]  /*ed20*/  IMAD.IADD R11, R11, 0x1, R13 ;  /* 0x000000010b0b7824 */ /* 0x000fe200078e020d */
[----:B------:R-:W-:Y:S01]  /*ed30*/  LEA R12, P2, R10, UR50, 0x2 ;  /* 0x000000320a0c7c11 */ /* 0x000fe2000f8410ff */
[----:B------:R-:W-:Y:S01]  /*ed40*/  VIADD R8, R35, 0xc0 ;  /* 0x000000c023087836 */ /* 0x000fe20000000000 */
[----:B------:R-:W-:Y:S02]  /*ed50*/  ISETP.GE.U32.AND P3, PT, R6, UR44, PT ;  /* 0x0000002c06007c0c */ /* 0x000fe4000bf66070 */
[----:B------:R-:W-:Y:S02]  /*ed60*/  ISETP.GE.AND.EX P5, PT, RZ, UR45, PT, P5 ;  /* 0x0000002dff007c0c */ /* 0x000fe4000bfa6350 */
[----:B------:R-:W-:Y:S02]  /*ed70*/  LEA.HI.X R13, R10, UR51, R11, 0x2, P2 ;  /* 0x000000330a0d7c11 */ /* 0x000fe400090f140b */
[----:B------:R-:W-:-:S02]  /*ed80*/  ISETP.GE.AND.EX P6, PT, RZ, UR45, PT, P6 ;  /* 0x0000002dff007c0c */ /* 0x000fc4000bfc6360 */
[C---:B------:R-:W-:Y:S01]  /*ed90*/  IADD3 R6, PT, PT, R35.reuse, 0xa0, RZ ;  /* 0x000000a023067810 */ /* 0x040fe20007ffe0ff */
[----:B------:R0:W-:Y:S01]  /*eda0*/  @!P0 STG.E desc[UR4][R12.64], R14 ;  /* 0x0000000e0c008986 */ /* 0x0001e2000c101904 */
[----:B------:R-:W-:Y:S01]  /*edb0*/  ISETP.GE.U32.AND P2, PT, R8, UR44, PT ;  /* 0x0000002c08007c0c */ /* 0x000fe2000bf46070 */
[----:B------:R-:W-:Y:S01]  /*edc0*/  VIADD R8, R35, 0x100 ;  /* 0x0000010023087836 */ /* 0x000fe20000000000 */
[----:B------:R-:W-:Y:S02]  /*edd0*/  ISETP.GE.AND.EX P3, PT, RZ, UR45, PT, P3 ;  /* 0x0000002dff007c0c */ /* 0x000fe4000bf66330 */
[----:B------:R-:W-:Y:S02]  /*ede0*/  @!P1 R2UR UR8, R46 ;  /* 0x000000002e0892ca */ /* 0x000fe400000e0000 */
[----:B------:R-:W-:Y:S02]  /*edf0*/  @!P1 R2UR UR9, R47 ;  /* 0x000000002f0992ca */ /* 0x000fe400000e0000 */
[----:B------:R-:W-:-:S02]  /*ee00*/  ISETP.GE.U32.AND P4, PT, R6, UR44, PT ;  /* 0x0000002c06007c0c */ /* 0x000fc4000bf86070 */
[----:B------:R-:W-:Y:S02]  /*ee10*/  ISETP.GE.AND.EX P2, PT, RZ, UR45, PT, P2 ;  /* 0x0000002dff007c0c */ /* 0x000fe4000bf46320 */
[C---:B------:R-:W-:Y:S02]  /*ee20*/  IADD3 R6, PT, PT, R35.reuse, 0xe0, RZ ;  /* 0x000000e023067810 */ /* 0x040fe40007ffe0ff */
[----:B------:R-:W-:Y:S02]  /*ee30*/  @!P5 R2UR UR10, R46 ;  /* 0x000000002e0ad2ca */ /* 0x000fe400000e0000 */
[----:B------:R-:W-:Y:S01]  /*ee40*/  ISETP.GE.U32.AND P0, PT, R6, UR44, PT ;  /* 0x0000002c06007c0c */ /* 0x000fe2000bf06070 */
[----:B------:R-:W-:Y:S01]  /*ee50*/  VIADD R6, R35, 0x220 ;  /* 0x0000022023067836 */ /* 0x000fe20000000000 */
[----:B------:R-:W-:Y:S01]  /*ee60*/  @!P5 R2UR UR11, R47 ;  /* 0x000000002f0bd2ca */ /* 0x000fe200000e0000 */
[----:B------:R0:W-:Y:S01]  /*ee70*/  @!P1 STG.E desc[UR8][R12.64+0x100], R45 ;  /* 0x0001002d0c009986 */ /* 0x0001e2000c101908 */
[----:B------:R-:W-:-:S02]  /*ee80*/  @!P6 R2UR UR6, R46 ;  /* 0x000000002e06e2ca */ /* 0x000fc400000e0000 */
[C---:B------:R-:W-:Y:S02]  /*ee90*/  @!P6 R2UR UR7, R47.reuse ;  /* 0x000000002f07e2ca */ /* 0x040fe400000e0000 */
[----:B------:R-:W-:Y:S02]  /*eea0*/  ISETP.GE.AND.EX P0, PT, RZ, UR45, PT, P0 ;  /* 0x0000002dff007c0c */ /* 0x000fe4000bf06300 */
[C---:B------:R-:W-:Y:S02]  /*eeb0*/  @!P3 R2UR UR4, R46.reuse ;  /* 0x000000002e04b2ca */ /* 0x040fe400000e0000 */
[----:B------:R-:W-:Y:S02]  /*eec0*/  @!P3 R2UR UR5, R47 ;  /* 0x000000002f05b2ca */ /* 0x000fe400000e0000 */
[----:B------:R-:W-:Y:S01]  /*eed0*/  ISETP.GE.AND.EX P4, PT, RZ, UR45, PT, P4 ;  /* 0x0000002dff007c0c */ /* 0x000fe2000bf86340 */
[----:B------:R0:W-:Y:S01]  /*eee0*/  @!P5 STG.E desc[UR10][R12.64+0x180], R49 ;  /* 0x000180310c00d986 */ /* 0x0001e2000c10190a */
[----:B------:R-:W-:-:S02]  /*eef0*/  @!P2 R2UR UR8, R46 ;  /* 0x000000002e08a2ca */ /* 0x000fc400000e0000 */
[----:B------:R-:W-:Y:S01]  /*ef00*/  @!P2 R2UR UR9, R47 ;  /* 0x000000002f09a2ca */ /* 0x000fe200000e0000 */
[----:B------:R0:W-:Y:S01]  /*ef10*/  @!P6 STG.E desc[UR6][R12.64+0x80], R15 ;  /* 0x0000800f0c00e986 */ /* 0x0001e2000c101906 */
[----:B------:R-:W-:Y:S02]  /*ef20*/  ISETP.GE.U32.AND P1, PT, R3, UR44, PT ;  /* 0x0000002c03007c0c */ /* 0x000fe4000bf26070 */
[----:B------:R-:W-:Y:S02]  /*ef30*/  ISETP.GE.U32.AND P5, PT, R5, UR44, PT ;  /* 0x0000002c05007c0c */ /* 0x000fe4000bfa6070 */
[----:B------:R-:W-:Y:S01]  /*ef40*/  ISETP.GE.AND.EX P1, PT, RZ, UR45, PT, P1 ;  /* 0x0000002dff007c0c */ /* 0x000fe2000bf26310 */
[----:B------:R0:W-:Y:S01]  /*ef50*/  @!P3 STG.E desc[UR4][R12.64+0x200], R51 ;  /* 0x000200330c00b986 */ /* 0x0001e2000c101904 */
[----:B------:R-:W-:Y:S02]  /*ef60*/  @!P0 R2UR UR10, R46 ;  /* 0x000000002e0a82ca */ /* 0x000fe400000e0000 */
[----:B------:R-:W-:-:S02]  /*ef70*/  @!P0 R2UR UR11, R47 ;  /* 0x000000002f0b82ca */ /* 0x000fc400000e0000 */
[----:B------:R-:W-:Y:S01]  /*ef80*/  @!P4 R2UR UR6, R46 ;  /* 0x000000002e06c2ca */ /* 0x000fe200000e0000 */
[----:B------:R0:W-:Y:S01]  /*ef90*/  @!P2 STG.E desc[UR8][R12.64+0x300], R55 ;  /* 0x000300370c00a986 */ /* 0x0001e2000c101908 */
[----:B------:R-:W-:Y:S02]  /*efa0*/  @!P4 R2UR UR7, R47 ;  /* 0x000000002f07c2ca */ /* 0x000fe400000e0000 */
[----:B------:R-:W-:Y:S02]  /*efb0*/  ISETP.GE.U32.AND P3, PT, R7, UR44, PT ;  /* 0x0000002c07007c0c */ /* 0x000fe4000bf66070 */
[----:B------:R-:W-:Y:S01]  /*efc0*/  ISETP.GE.U32.AND P6, PT, R8, UR44, PT ;  /* 0x0000002c08007c0c */ /* 0x000fe2000bfc6070 */
[----:B------:R-:W-:Y:S01]  /*efd0*/  VIADD R8, R35, 0x2c0 ;  /* 0x000002c023087836 */ /* 0x000fe20000000000 */
[----:B------:R-:W-:Y:S02]  /*efe0*/  ISETP.GE.AND.EX P5, PT, RZ, UR45, PT, P5 ;  /* 0x0000002dff007c0c */ /* 0x000fe4000bfa6350 */
[----:B------:R-:W-:Y:S01]  /*eff0*/  ISETP.GE.AND.EX P2, PT, RZ, UR45, PT, P3 ;  /* 0x0000002dff007c0c */ /* 0x000fe2000bf46330 */
[----:B------:R0:W-:Y:S01]  /*f000*/  @!P0 STG.E desc[UR10][R12.64+0x380], R57 ;  /* 0x000380390c008986 */ /* 0x0001e2000c10190a */
[----:B------:R-:W-:-:S02]  /*f010*/  ISETP.GE.AND.EX P6, PT, RZ, UR45, PT, P6 ;  /* 0x0000002dff007c0c */ /* 0x000fc4000bfc6360 */
[C---:B------:R-:W-:Y:S01]  /*f020*/  @!P1 R2UR UR14, R46.reuse ;  /* 0x000000002e0e92ca */ /* 0x040fe200000e0000 */
[----:B------:R0:W-:Y:S01]  /*f030*/  @!P4 STG.E desc[UR6][R12.64+0x280], R53 ;  /* 0x000280350c00c986 */ /* 0x0001e2000c101906 */
[----:B------:R-:W-:Y:S02]  /*f040*/  @!P1 R2UR UR15, R47 ;  /* 0x000000002f0f92ca */ /* 0x000fe400000e0000 */
[----:B------:R-:W-:Y:S02]  /*f050*/  ISETP.GE.U32.AND P0, PT, R9, UR44, PT ;  /* 0x0000002c09007c0c */ /* 0x000fe4000bf06070 */
[----:B------:R-:W-:Y:S02]  /*f060*/  ISETP.GE.U32.AND P4, PT, R19, UR44, PT ;  /* 0x0000002c13007c0c */ /* 0x000fe4000bf86070 */
[----:B------:R-:W-:Y:S02]  /*f070*/  @!P5 R2UR UR16, R46 ;  /* 0x000000002e10d2ca */ /* 0x000fe400000e0000 */
[----:B------:R-:W-:-:S02]  /*f080*/  @!P5 R2UR UR17, R47 ;  /* 0x000000002f11d2ca */ /* 0x000fc400000e0000 */
[----:B------:R-:W-:Y:S02]  /*f090*/  ISETP.GE.AND.EX P0, PT, RZ, UR45, PT, P0 ;  /* 0x0000002dff007c0c */ /* 0x000fe4000bf06300 */
[C---:B------:R-:W-:Y:S01]  /*f0a0*/  @!P2 R2UR UR4, R46.reuse ;  /* 0x000000002e04a2ca */ /* 0x040fe200000e0000 */
[----:B------:R0:W-:Y:S01]  /*f0b0*/  @!P1 STG.E desc[UR14][R12.64+0x480], R63 ;  /* 0x0004803f0c009986 */ /* 0x0001e2000c10190e */
[C---:B------:R-:W-:Y:S02]  /*f0c0*/  @!P2 R2UR UR5, R47.reuse ;  /* 0x000000002f05a2ca */ /* 0x040fe400000e0000 */
[----:B------:R-:W-:Y:S02]  /*f0d0*/  ISETP.GE.AND.EX P4, PT, RZ, UR45, PT, P4 ;  /* 0x0000002dff007c0c */ /* 0x000fe4000bf86340 */
[----:B------:R-:W-:Y:S02]  /*f0e0*/  @!P6 R2UR UR12, R46 ;  /* 0x000000002e0ce2ca */ /* 0x000fe400000e0000 */
[----:B------:R-:W-:Y:S01]  /*f0f0*/  @!P6 R2UR UR13, R47 ;  /* 0x000000002f0de2ca */ /* 0x000fe200000e0000 */
[----:B------:R0:W-:Y:S01]  /*f100*/  @!P5 STG.E desc[UR16][R12.64+0x500], R65 ;  /* 0x000500410c00d986 */ /* 0x0001e2000c101910 */
[----:B------:R-:W-:-:S02]  /*f110*/  ISETP.GE.U32.AND P1, PT, R17, UR44, PT ;  /* 0x0000002c11007c0c */ /* 0x000fc4000bf26070 */
[C---:B------:R-:W-:Y:S02]  /*f120*/  @!P0 R2UR UR6, R46.reuse ;  /* 0x000000002e0682ca */ /* 0x040fe400000e0000 */
[----:B------:R-:W-:Y:S01]  /*f130*/  ISETP.GE.AND.EX P5, PT, RZ, UR45, PT, P1 ;  /* 0x0000002dff007c0c */ /* 0x000fe2000bfa6310 */
[----:B------:R0:W-:Y:S01]  /*f140*/  @!P2 STG.E desc[UR4][R12.64+0x580], R67 ;  /* 0x000580430c00a986 */ /* 0x0001e2000c101904 */
[----:B------:R-:W-:Y:S02]  /*f150*/  ISETP.GE.U32.AND P1, PT, R23, UR44, PT ;  /* 0x0000002c17007c0c */ /* 0x000fe4000bf26070 */
[C---:B------:R-:W-:Y:S02]  /*f160*/  @!P0 R2UR UR7, R47.reuse ;  /* 0x000000002f0782ca */ /* 0x040fe400000e0000 */
[----:B------:R-:W-:Y:S01]  /*f170*/  @!P4 R2UR UR4, R46 ;  /* 0x000000002e04c2ca */ /* 0x000fe200000e0000 */
[----:B------:R0:W-:Y:S01]  /*f180*/  @!P6 STG.E desc[UR12][R12.64+0x400], R61 ;  /* 0x0004003d0c00e986 */ /* 0x0001e2000c10190c */
[----:B------:R-:W-:-:S02]  /*f190*/  @!P4 R2UR UR5, R47 ;  /* 0x000000002f05c2ca */ /* 0x000fc400000e0000 */
[----:B------:R-:W-:Y:S02]  /*f1a0*/  ISETP.GE.U32.AND P6, PT, R6, UR44, PT ;  /* 0x0000002c06007c0c */ /* 0x000fe4000bfc6070 */
[----:B------:R-:W-:Y:S02]  /*f1b0*/  ISETP.GE.AND.EX P1, PT, RZ, UR45, PT, P1 ;  /* 0x0000002dff007c0c */ /* 0x000fe4000bf26310 */
[----:B------:R-:W-:Y:S02]  /*f1c0*/  IADD3 R6, PT, PT, R35, 0x260, RZ ;  /* 0x0000026023067810 */ /* 0x000fe40007ffe0ff */
[----:B------:R-:W-:Y:S01]  /*f1d0*/  ISETP.GE.U32.AND P3, PT, R21, UR44, PT ;  /* 0x0000002c15007c0c */ /* 0x000fe2000bf66070 */
        /* <DEDUP_REMOVED lines=8> */
[----:B------:R-:W1:Y:S01]  /*f260*/  LDC R11, c[0x0][0x364] ;  /* 0x0000d900ff0b7b82 */ /* 0x000e620000000800 */
[----:B------:R-:W-:-:S02]  /*f270*/  @!P5 R2UR UR8, R46 ;  /* 0x000000002e08d2ca */ /* 0x000fc400000e0000 */
[C---:B------:R-:W-:Y:S02]  /*f280*/  @!P5 R2UR UR9, R47.reuse ;  /* 0x000000002f09d2ca */ /* 0x040fe400000e0000 */
[C---:B------:R-:W-:Y:S02]  /*f290*/  @!P1 R2UR UR12, R46.reuse ;  /* 0x000000002e0c92ca */ /* 0x040fe400000e0000 */
[C---:B------:R-:W-:Y:S02]  /*f2a0*/  @!P1 R2UR UR13, R47.reuse ;  /* 0x000000002f0d92ca */ /* 0x040fe400000e0000 */
[----:B------:R-:W-:Y:S02]  /*f2b0*/  ISETP.GE.AND.EX P0, PT, RZ, UR45, PT, P0 ;  /* 0x0000002dff007c0c */ /* 0x000fe4000bf06300 */
[----:B------:R-:W-:Y:S02]  /*f2c0*/  @!P3 R2UR UR10, R46 ;  /* 0x000000002e0ab2ca */ /* 0x000fe400000e0000 */
[----:B------:R-:W-:-:S02]  /*f2d0*/  @!P3 R2UR UR11, R47 ;  /* 0x000000002f0bb2ca */ /* 0x000fc400000e0000 */
[----:B------:R-:W-:Y:S01]  /*f2e0*/  @!P6 R2UR UR6, R46 ;  /* 0x000000002e06e2ca */ /* 0x000fe200000e0000 */
[----:B------:R0:W-:Y:S01]  /*f2f0*/  @!P5 STG.E desc[UR8][R12.64+0x680], R69 ;  /* 0x000680450c00d986 */ /* 0x0001e2000c101908 */
[----:B------:R-:W-:Y:S02]  /*f300*/  @!P6 R2UR UR7, R47 ;  /* 0x000000002f07e2ca */ /* 0x000fe400000e0000 */
[----:B------:R-:W-:Y:S01]  /*f310*/  ISETP.GE.U32.AND P5, PT, R8, UR44, PT ;  /* 0x0000002c08007c0c */ /* 0x000fe2000bfa6070 */
[----:B------:R0:W-:Y:S01]  /*f320*/  @!P1 STG.E desc[UR12][R12.64+0x800], R33 ;  /* 0x000800210c009986 */ /* 0x0001e2000c10190c */
[----:B------:R-:W-:Y:S01]  /*f330*/  VIADD R8, R35, 0x300 ;  /* 0x0000030023087836 */ /* 0x000fe20000000000 */
[----:B------:R-:W-:Y:S02]  /*f340*/  @!P0 R2UR UR12, R46 ;  /* 0x000000002e0c82ca */ /* 0x000fe400000e0000 */
[----:B------:R-:W-:Y:S01]  /*f350*/  @!P0 R2UR UR13, R47 ;  /* 0x000000002f0d82ca */ /* 0x000fe200000e0000 */
[----:B-1----:R-:W-:Y:S01]  /*f360*/  IMAD R11, R11, UR4, RZ ;  /* 0x000000040b0b7c24 */ /* 0x002fe2000f8e02ff */
[----:B------:R-:W-:Y:S01]  /*f370*/  IADD3 R6, PT, PT, R35, 0x2e0, RZ ;  /* 0x000002e023067810 */ /* 0x000fe20007ffe0ff */
[----:B------:R0:W-:Y:S01]  /*f380*/  @!P3 STG.E desc[UR10][R12.64+0x780], R71 ;  /* 0x000780470c00b986 */ /* 0x0001e2000c10190a */
[----:B------:R-:W-:-:S02]  /*f390*/  ISETP.GE.U32.AND P3, PT, R8, UR44, PT ;  /* 0x0000002c08007c0c */ /* 0x000fc4000bf66070 */
[----:B------:R-:W-:Y:S01]  /*f3a0*/  ISETP.GE.U32.AND P4, PT, R6, UR44, PT ;  /* 0x0000002c06007c0c */ /* 0x000fe2000bf86070 */
[----:B------:R0:W-:Y:S01]  /*f3b0*/  @!P6 STG.E desc[UR6][R12.64+0x880], R73 ;  /* 0x000880490c00e986 */ /* 0x0001e2000c101906 */
[----:B------:R-:W-:Y:S02]  /*f3c0*/  ISETP.GE.U32.AND P1, PT, R25, UR44, PT ;  /* 0x0000002c19007c0c */ /* 0x000fe4000bf26070 */
[----:B------:R-:W-:Y:S02]  /*f3d0*/  ISETP.GE.U32.AND P6, PT, R27, UR44, PT ;  /* 0x0000002c1b007c0c */ /* 0x000fe4000bfc6070 */
[----:B------:R-:W-:Y:S01]  /*f3e0*/  ISETP.GE.AND.EX P1, PT, RZ, UR45, PT, P1 ;  /* 0x0000002dff007c0c */ /* 0x000fe2000bf26310 */
[----:B------:R0:W-:Y:S01]  /*f3f0*/  @!P0 STG.E desc[UR12][R12.64+0xa80], R39 ;  /* 0x000a80270c008986 */ /* 0x0001e2000c10190c */
[----:B------:R-:W-:Y:S02]  /*f400*/  ISETP.GE.AND.EX P2, PT, RZ, UR45, PT, P2 ;  /* 0x0000002dff007c0c */ /* 0x000fe4000bf46320 */
[----:B------:R-:W-:-:S02]  /*f410*/  ISETP.GE.AND.EX P6, PT, RZ, UR45, PT, P6 ;  /* 0x0000002dff007c0c */ /* 0x000fc4000bfc6360 */
[----:B------:R-:W-:Y:S02]  /*f420*/  ISETP.GE.AND.EX P5, PT, RZ, UR45, PT, P5 ;  /* 0x0000002dff007c0c */ /* 0x000fe4000bfa6350 */
[----:B------:R-:W-:Y:S02]  /*f430*/  ISETP.GE.AND.EX P4, PT, RZ, UR45, PT, P4 ;  /* 0x0000002dff007c0c */ /* 0x000fe4000bf86340 */
[----:B------:R-:W-:Y:S02]  /*f440*/  ISETP.GE.AND.EX P3, PT, RZ, UR45, PT, P3 ;  /* 0x0000002dff007c0c */ /* 0x000fe4000bf66330 */
[C---:B------:R-:W-:Y:S02]  /*f450*/  IADD3 R0, P0, PT, R11.reuse, R0, RZ ;  /* 0x000000000b007210 */ /* 0x040fe40007f1e0ff */
[----:B------:R-:W-:Y:S02]  /*f460*/  @!P1 R2UR UR6, R46 ;  /* 0x000000002e0692ca */ /* 0x000fe400000e0000 */
[----:B------:R-:W-:-:S02]  /*f470*/  LEA.HI.X.SX32 R2, R11, R2, 0x1, P0 ;  /* 0x000000020b027211 */ /* 0x000fc400000f0eff */
[----:B------:R-:W-:Y:S02]  /*f480*/  ISETP.GE.U32.AND P0, PT, R0, UR46, PT ;  /* 0x0000002e00007c0c */ /* 0x000fe4000bf06070 */
[C---:B------:R-:W-:Y:S02]  /*f490*/  @!P1 R2UR UR7, R47.reuse ;  /* 0x000000002f0792ca */ /* 0x040fe400000e0000 */
[C---:B------:R-:W-:Y:S02]  /*f4a0*/  @!P2 R2UR UR8, R46.reuse ;  /* 0x000000002e08a2ca */ /* 0x040fe400000e0000 */
[C---:B------:R-:W-:Y:S02]  /*f4b0*/  @!P2 R2UR UR9, R47.reuse ;  /* 0x000000002f09a2ca */ /* 0x040fe400000e0000 */
[----:B------:R-:W-:Y:S02]  /*f4c0*/  @!P6 R2UR UR10, R46 ;  /* 0x000000002e0ae2ca */ /* 0x000fe400000e0000 */
        /* <DEDUP_REMOVED lines=16> */
.L_x_2153:
[----:B------:R-:W-:Y:S05]  /*f5d0*/  EXIT ;  /* 0x000000000000794d */ /* 0x000fea0003800000 */
.L_x_2204:
[----:B------:R-:W-:Y:S01]  /*f5e0*/  HFMA2 R11, -RZ, RZ, 0, 1.847743988037109375e-06 ;  /* 0x0000001fff0b7431 */ /* 0x000fe200000001ff */
[----:B------:R-:W-:Y:S01]  /*f5f0*/  BSSY B1, `(.L_x_2256) ;  /* 0x0000006000017945 */ /* 0x000fe20003800000 */
[----:B------:R-:W-:Y:S02]  /*f600*/  IMAD.MOV.U32 R12, RZ, RZ, 0x10 ;  /* 0x00000010ff0c7424 */ /* 0x000fe400078e00ff */
[----:B------:R-:W-:-:S07]  /*f610*/  IMAD.MOV.U32 R15, RZ, RZ, -0x1 ;  /* 0xffffffffff0f7424 */ /* 0x000fce00078e00ff */
[----:B01----:R-:W-:Y:S05]  /*f620*/  WARPSYNC.COLLECTIVE R15, `(.L_x_2257) ;  /* 0x000000000f087348 */ /* 0x003fea0003c00000 */
[----:B------:R2:W3:Y:S02]  /*f630*/  SHFL.BFLY P6, R14, R13, R12, R11 ;  /* 0x0c00000c0d0e7389 */ /* 0x0004e400000c000b */
[----:B0123--:R-:W-:Y:S05]  /*f640*/  ENDCOLLECTIVE ;  /* 0x000000000000791b */ /* 0x00ffea0003800000 */
.L_x_2257:
[----:B------:R-:W-:Y:S05]  /*f650*/  BSYNC B1 ;  /* 0x0000000000017941 */ /* 0x000fea0003800000 */
.L_x_2256:
[----:B------:R-:W-:Y:S01]  /*f660*/  FMNMX R13, R14, R13, !PT ;  /* 0x0000000d0e0d7209 */ /* 0x000fe20007800000 */
[----:B------:R-:W-:Y:S01]  /*f670*/  IMAD.MOV.U32 R12, RZ, RZ, 0x8 ;  /* 0x00000008ff0c7424 */ /* 0x000fe200078e00ff */
[----:B------:R-:W-:Y:S01]  /*f680*/  MOV R11, 0x1f ;  /* 0x0000001f000b7802 */ /* 0x000fe20000000f00 */
[----:B------:R-:W-:-:S07]  /*f690*/  IMAD.MOV.U32 R15, RZ, RZ, -0x1 ;  /* 0xffffffffff0f7424 */ /* 0x000fce00078e00ff */
[----:B------:R-:W-:Y:S05]  /*f6a0*/  WARPSYNC.COLLECTIVE R15, `(.L_x_2258) ;  /* 0x000000000f087348 */ /* 0x000fea0003c00000 */
[----:B------:R0:W1:Y:S02]  /*f6b0*/  SHFL.BFLY P6, R14, R13, R12, R11 ;  /* 0x0c00000c0d0e7389 */ /* 0x00006400000c000b */
[----:B01----:R-:W-:Y:S05]  /*f6c0*/  ENDCOLLECTIVE ;  /* 0x000000000000791b */ /* 0x003fea0003800000 */
.L_x_2258:
[----:B------:R-:W-:Y:S01]  /*f6d0*/  HFMA2 R12, -RZ, RZ, 0, 2.384185791015625e-07 ;  /* 0x00000004ff0c7431 */ /* 0x000fe200000001ff */
[----:B------:R-:W-:-:S05]  /*f6e0*/  FMNMX R29, R13, R14, !PT ;  /* 0x0000000e0d1d7209 */ /* 0x000fca0007800000 */
[----:B------:R-:W-:-:S07]  /*f6f0*/  IMAD.MOV.U32 R13, RZ, RZ, R29 ;  /* 0x000000ffff0d7224 */ /* 0x000fce00078e001d */
[----:B------:R-:W-:Y:S05]  /*f700*/  WARPSYNC.COLLECTIVE R15, `(.L_x_2259) ;  /* 0x000000000f087348 */ /* 0x000fea0003c00000 */
[----:B------:R0:W1:Y:S02]  /*f710*/  SHFL.BFLY P6, R14, R13, R12, R11 ;  /* 0x0c00000c0d0e7389 */ /* 0x00006400000c000b */
[----:B01----:R-:W-:Y:S05]  /*f720*/  ENDCOLLECTIVE ;  /* 0x000000000000791b */ /* 0x003fea0003800000 */
.L_x_2259:
[----:B------:R-:W-:Y:S01]  /*f730*/  IMAD.MOV.U32 R12, RZ, RZ, 0x2 ;  /* 0x00000002ff0c7424 */ /* 0x000fe200078e00ff */
[----:B------:R-:W-:-:S05]  /*f740*/  FMNMX R31, R29, R14, !PT ;  /* 0x0000000e1d1f7209 */ /* 0x000fca0007800000 */
[----:B------:R-:W-:-:S07]  /*f750*/  IMAD.MOV.U32 R13, RZ, RZ, R31 ;  /* 0x000000ffff0d7224 */ /* 0x000fce00078e001f */
[----:B------:R-:W-:Y:S05]  /*f760*/  WARPSYNC.COLLECTIVE R15, `(.L_x_2260) ;  /* 0x000000000f087348 */ /* 0x000fea0003c00000 */
[----:B------:R0:W1:Y:S02]  /*f770*/  SHFL.BFLY P6, R14, R13, R12, R11 ;  /* 0x0c00000c0d0e7389 */ /* 0x00006400000c000b */
[----:B01----:R-:W-:Y:S05]  /*f780*/  ENDCOLLECTIVE ;  /* 0x000000000000791b */ /* 0x003fea0003800000 */
.L_x_2260:
[----:B------:R-:W-:Y:S01]  /*f790*/  IMAD.MOV.U32 R12, RZ, RZ, 0x1 ;  /* 0x00000001ff0c7424 */ /* 0x000fe200078e00ff */
[----:B------:R-:W-:-:S04]  /*f7a0*/  FMNMX R33, R31, R14, !PT ;  /* 0x0000000e1f217209 */ /* 0x000fc80007800000 */
[----:B------:R-:W-:-:S07]  /*f7b0*/  MOV R13, R33 ;  /* 0x00000021000d7202 */ /* 0x000fce0000000f00 */
[----:B------:R-:W-:Y:S05]  /*f7c0*/  WARPSYNC.COLLECTIVE R15, `(.L_x_2261) ;  /* 0x000000000f087348 */ /* 0x000fea0003c00000 */
[----:B------:R0:W1:Y:S02]  /*f7d0*/  SHFL.BFLY P6, R14, R13, R12, R11 ;  /* 0x0c00000c0d0e7389 */ /* 0x00006400000c000b */
[----:B01----:R-:W-:Y:S05]  /*f7e0*/  ENDCOLLECTIVE ;  /* 0x000000000000791b */ /* 0x003fea0003800000 */
.L_x_2261:
        /* <DEDUP_REMOVED lines=252> */
[----:B------:R-:W-:-:S04]  /*107b0*/  FADD R12, R12, R41 ;  /* 0x000000290c0c7221 */ /* 0x000fc80000000000 */
[----:B------:R-:W-:Y:S01]  /*107c0*/  FADD R13, R12, R43 ;  /* 0x0000002b0c0d7221 */ /* 0x000fe20000000000 */
[----:B------:R-:W-:-:S03]  /*107d0*/  IMAD.MOV.U32 R12, RZ, RZ, 0x10 ;  /* 0x00000010ff0c7424 */ /* 0x000fc600078e00ff */
[----:B------:R-:W-:-:S07]  /*107e0*/  FADD R13, R13, R42 ;  /* 0x0000002a0d0d7221 */ /* 0x000fce0000000000 */
[----:B------:R-:W-:Y:S05]  /*107f0*/  WARPSYNC.COLLECTIVE R15, `(.L_x_2262) ;  /* 0x000000000f087348 */ /* 0x000fea0003c00000 */
[----:B------:R0:W1:Y:S02]  /*10800*/  SHFL.BFLY P6, R14, R13, R12, R11 ;  /* 0x0c00000c0d0e7389 */ /* 0x00006400000c000b */
[----:B01----:R-:W-:Y:S05]  /*10810*/  ENDCOLLECTIVE ;  /* 0x000000000000791b */ /* 0x003fea0003800000 */
.L_x_2262:
[----:B------:R-:W-:Y:S02]  /*10820*/  HFMA2 R12, -RZ, RZ, 0, 4.76837158203125e-07 ;  /* 0x00000008ff0c7431 */ /* 0x000fe400000001ff */
[----:B------:R-:W-:-:S04]  /*10830*/  FADD R44, R13, R14 ;  /* 0x0000000e0d2c7221 */ /* 0x000fc80000000000 */
[----:B------:R-:W-:-:S07]  /*10840*/  IMAD.MOV.U32 R13, RZ, RZ, R44 ;  /* 0x000000ffff0d7224 */ /* 0x000fce00078e002c */
[----:B------:R-:W-:Y:S05]  /*10850*/  WARPSYNC.COLLECTIVE R15, `(.L_x_2263) ;  /* 0x000000000f087348 */ /* 0x000fea0003c00000 */
[----:B------:R0:W1:Y:S02]  /*10860*/  SHFL.BFLY P6, R14, R13, R12, R11 ;  /* 0x0c00000c0d0e7389 */ /* 0x00006400000c000b */
[----:B01----:R-:W-:Y:S05]  /*10870*/  ENDCOLLECTIVE ;  /* 0x000000000000791b */ /* 0x003fea0003800000 */
.L_x_2263:
[----:B------:R-:W-:Y:S02]  /*10880*/  IMAD.MOV.U32 R12, RZ, RZ, 0x4 ;  /* 0x00000004ff0c7424 */ /* 0x000fe400078e00ff */
[----:B------:R-:W-:-:S04]  /*10890*/  FADD R45, R44, R14 ;  /* 0x0000000e2c2d7221 */ /* 0x000fc80000000000 */
[----:B------:R-:W-:-:S07]  /*108a0*/  IMAD.MOV.U32 R13, RZ, RZ, R45 ;  /* 0x000000ffff0d7224 */ /* 0x000fce00078e002d */
[----:B------:R-:W-:Y:S05]  /*108b0*/  WARPSYNC.COLLECTIVE R15, `(.L_x_2264) ;  /* 0x000000000f087348 */ /* 0x000fea0003c00000 */
[----:B------:R0:W1:Y:S02]  /*108c0*/  SHFL.BFLY P6, R14, R13, R12, R11 ;  /* 0x0c00000c0d0e7389 */ /* 0x00006400000c000b */
[----:B01----:R-:W-:Y:S05]  /*108d0*/  ENDCOLLECTIVE ;  /* 0x000000000000791b */ /* 0x003fea0003800000 */
.L_x_2264:
[----:B------:R-:W-:Y:S02]  /*108e0*/  IMAD.MOV.U32 R12, RZ, RZ, 0x2 ;  /* 0x00000002ff0c7424 */ /* 0x000fe400078e00ff */
[----:B------:R-:W-:-:S05]  /*108f0*/  FADD R48, R45, R14 ;  /* 0x0000000e2d307221 */ /* 0x000fca0000000000 */
[----:B------:R-:W-:-:S07]  /*10900*/  MOV R13, R48 ;  /* 0x00000030000d7202 */ /* 0x000fce0000000f00 */
[----:B------:R-:W-:Y:S05]  /*10910*/  WARPSYNC.COLLECTIVE R15, `(.L_x_2265) ;  /* 0x000000000f087348 */ /* 0x000fea0003c00000 */
[----:B------:R0:W1:Y:S02]  /*10920*/  SHFL.BFLY P6, R14, R13, R12, R11 ;  /* 0x0c00000c0d0e7389 */ /* 0x00006400000c000b */
[----:B01----:R-:W-:Y:S05]  /*10930*/  ENDCOLLECTIVE ;  /* 0x000000000000791b */ /* 0x003fea0003800000 */
.L_x_2265:
[----:B------:R-:W-:Y:S02]  /*10940*/  HFMA2 R12, -RZ, RZ, 0, 5.9604644775390625e-08 ;  /* 0x00000001ff0c7431 */ /* 0x000fe400000001ff */
[----:B------:R-:W-:-:S04]  /*10950*/  FADD R49, R48, R14 ;  /* 0x0000000e30317221 */ /* 0x000fc80000000000 */
[----:B------:R-:W-:-:S07]  /*10960*/  IMAD.MOV.U32 R13, RZ, RZ, R49 ;  /* 0x000000ffff0d7224 */ /* 0x000fce00078e0031 */
[----:B------:R-:W-:Y:S05]  /*10970*/  WARPSYNC.COLLECTIVE R15, `(.L_x_2266) ;  /* 0x000000000f087348 */ /* 0x000fea0003c00000 */
[----:B------:R0:W1:Y:S02]  /*10980*/  SHFL.BFLY P6, R14, R13, R12, R11 ;  /* 0x0c00000c0d0e7389 */ /* 0x00006400000c000b */
[----:B01----:R-:W-:Y:S05]  /*10990*/  ENDCOLLECTIVE ;  /* 0x000000000000791b */ /* 0x003fea0003800000 */
.L_x_2266:
[----:B------:R-:W-:Y:S05]  /*109a0*/  BRA `(.L_x_2267) ;  /* 0xffffffc800c47947 */ /* 0x000fea000383ffff */
        .weak           $__internal_24_$__cuda_sm3x_div_rn_noftz_f32_slowpath
        .type           $__internal_24_$__cuda_sm3x_div_rn_noftz_f32_slowpath,@function
        .size           $__internal_24_$__cuda_sm3x_div_rn_noftz_f32_slowpath,(.L_x_37401 - $__internal_24_$__cuda_sm3x_div_rn_noftz_f32_slowpath)
$__internal_24_$__cuda_sm3x_div_rn_noftz_f32_slowpath:
        /* <DEDUP_REMOVED lines=34> */
.L_x_2269:
[----:B------:R-:W-:Y:S01]  /*10bd0*/  LEA R50, R13, 0xc0800000, 0x17 ;  /* 0xc08000000d327811 */ /* 0x000fe200078eb8ff */
[----:B------:R-:W-:Y:S01]  /*10be0*/  VIADD R48, R48, 0xffffff81 ;  /* 0xffffff8130307836 */ /* 0x000fe20000000000 */
[----:B------:R-:W-:Y:S03]  /*10bf0*/  BSSY.RECONVERGENT B2, `(.L_x_2274) ;  /* 0x0000035000027945 */ /* 0x000fe60003800200 */
[----:B------:R-:W-:-:S04]  /*10c00*/  IMAD.IADD R54, R11, 0x1, -R50 ;  /* 0x000000010b367824 */ /* 0x000fc800078e0a32 */
[----:B------:R-:W0:Y:S01]  /*10c10*/  MUFU.RCP R11, R54 ;  /* 0x00000036000b7308 */ /* 0x000e220000001000 */
[----:B------:R-:W-:-:S04]  /*10c20*/  FADD.FTZ R52, -R54, -RZ ;  /* 0x800000ff36347221 */ /* 0x000fc80000010100 */
[----:B0-----:R-:W-:-:S04]  /*10c30*/  FFMA R50, R11, R52, 1 ;  /* 0x3f8000000b327423 */ /* 0x001fc80000000034 */
[----:B------:R-:W-:Y:S01]  /*10c40*/  FFMA R50, R11, R50, R11 ;  /* 0x000000320b327223 */ /* 0x000fe2000000000b */
[C---:B------:R-:W-:Y:S01]  /*10c50*/  IMAD R11, R48.reuse, -0x800000, R16 ;  /* 0xff800000300b7824 */ /* 0x040fe200078e0210 */
[----:B------:R-:W-:-:S03]  /*10c60*/  IADD3 R48, PT, PT, R48, 0x7f, -R13 ;  /* 0x0000007f30307810 */ /* 0x000fc60007ffe80d */
[----:B------:R-:W-:Y:S01]  /*10c70*/  FFMA R16, R11, R50, RZ ;  /* 0x000000320b107223 */ /* 0x000fe200000000ff */
[----:B------:R-:W-:-:S03]  /*10c80*/  IADD3 R48, PT, PT, R48, R44, RZ ;  /* 0x0000002c30307210 */ /* 0x000fc60007ffe0ff */
        /* <DEDUP_REMOVED lines=39> */
.L_x_2276:
[----:B------:R-:W-:-:S04]  /*10f00*/  LOP3.LUT R11, R11, 0x80000000, RZ, 0xc0, !PT ;  /* 0x800000000b0b7812 */ /* 0x000fc800078ec0ff */
[----:B------:R-:W-:Y:S01]  /*10f10*/  LOP3.LUT R11, R11, 0x7f800000, RZ, 0xfc, !PT ;  /* 0x7f8000000b0b7812 */ /* 0x000fe200078efcff */
[----:B------:R-:W-:Y:S06]  /*10f20*/  BRA `(.L_x_2277) ;  /* 0x0000000000047947 */ /* 0x000fec0003800000 */
.L_x_2275:
[----:B------:R-:W-:-:S07]  /*10f30*/  LEA R11, R48, R11, 0x17 ;  /* 0x0000000b300b7211 */ /* 0x000fce00078eb8ff */
.L_x_2277:
[----:B------:R-:W-:Y:S05]  /*10f40*/  BSYNC.RECONVERGENT B2 ;  /* 0x0000000000027941 */ /* 0x000fea0003800200 */
.L_x_2274:
[----:B------:R-:W-:Y:S05]  /*10f50*/  BRA `(.L_x_2278) ;  /* 0x0000000000207947 */ /* 0x000fea0003800000 */
.L_x_2273:
[----:B------:R-:W-:-:S04]  /*10f60*/  LOP3.LUT R11, R11, 0x80000000, R16, 0x48, !PT ;  /* 0x800000000b0b7812 */ /* 0x000fc800078e4810 */
[----:B------:R-:W-:Y:S01]  /*10f70*/  LOP3.LUT R11, R11, 0x7f800000, RZ, 0xfc, !PT ;  /* 0x7f8000000b0b7812 */ /* 0x000fe200078efcff */
[----:B------:R-:W-:Y:S06]  /*10f80*/  BRA `(.L_x_2278) ;  /* 0x0000000000147947 */ /* 0x000fec0003800000 */
.L_x_2272:
[----:B------:R-:W-:Y:S01]  /*10f90*/  LOP3.LUT R11, R11, 0x80000000, R16, 0x48, !PT ;  /* 0x800000000b0b7812 */ /* 0x000fe200078e4810 */
[----:B------:R-:W-:Y:S06]  /*10fa0*/  BRA `(.L_x_2278) ;  /* 0x00000000000c7947 */ /* 0x000fec0003800000 */
.L_x_2271:
[----:B------:R-:W0:Y:S01]  /*10fb0*/  MUFU.RSQ R11, -QNAN ;  /* 0xffc00000000b7908 */ /* 0x000e220000001400 */
[----:B------:R-:W-:Y:S05]  /*10fc0*/  BRA `(.L_x_2278) ;  /* 0x0000000000047947 */ /* 0x000fea0003800000 */
.L_x_2270:
[----:B------:R-:W-:-:S07]  /*10fd0*/  FADD.FTZ R11, R16, R11 ;  /* 0x0000000b100b7221 */ /* 0x000fce0000010000 */
.L_x_2278:
[----:B------:R-:W-:Y:S05]  /*10fe0*/  BSYNC.RECONVERGENT B1 ;  /* 0x0000000000017941 */ /* 0x000fea0003800200 */
.L_x_2268:
[----:B------:R-:W-:-:S04]  /*10ff0*/  IMAD.MOV.U32 R13, RZ, RZ, 0x0 ;  /* 0x00000000ff0d7424 */ /* 0x000fc800078e00ff */
[----:B0-----:R-:W-:Y:S05]  /*11000*/  RET.REL.NODEC R12 `(_Z15SoftmaxWarpImplI22BroadcastScaleMaskLoadIffbLm4EiE11DirectStoreIffEfLi1ELi25ELi32ELi1ELb1EL9Algorithm0EEvT_T0_ll) ;  /* 0xfffffeec0cfc7950 */ /* 0x001fea0003c3ffff */
.L_x_2279:
        /* <DEDUP_REMOVED lines=15> */
.L_x_37401:


//--------------------- .text._Z15SoftmaxWarpImplI22BroadcastScaleMaskLoadIffbLm4EiE11DirectStoreIffEfLi1ELi25ELi32ELi1ELb0EL9Algorithm0EEvT_T0_ll --------------------------
	.section	.text._Z15SoftmaxWarpImplI22BroadcastScaleMaskLoadIffbLm4EiE11DirectStoreIffEfLi1ELi25ELi32ELi1ELb0EL9Algorithm0EEvT_T0_ll,"ax",@progbits
	.align	128
        .global         _Z15SoftmaxWarpImplI22BroadcastScaleMaskLoadIffbLm4EiE11DirectStoreIffEfLi1ELi25ELi32ELi1ELb0EL9Algorithm0EEvT_T0_ll
        .type           _Z15SoftmaxWarpImplI22BroadcastScaleMaskLoadIffbLm4EiE11DirectStoreIffEfLi1ELi25ELi32ELi1ELb0EL9Algorithm0EEvT_T0_ll,@function
        .size           _Z15SoftmaxWarpImplI22BroadcastScaleMaskLoadIffbLm4EiE11DirectStoreIffEfLi1ELi25ELi32ELi1ELb0EL9Algorithm0EEvT_T0_ll,(.L_x_37402 - _Z15SoftmaxWarpImplI22BroadcastScaleMaskLoadIffbLm4EiE11DirectStoreIffEfLi1ELi25ELi32ELi1ELb0EL9Algorithm0EEvT_T0_ll)
        .other          _Z15SoftmaxWarpImplI22BroadcastScaleMaskLoadIffbLm4EiE11DirectStoreIffEfLi1ELi25ELi32ELi1ELb0EL9Algorithm0EEvT_T0_ll,@"STO_CUDA_ENTRY STV_DEFAULT"
_Z15SoftmaxWarpImplI22BroadcastScaleMaskLoadIffbLm4EiE11DirectStoreIffEfLi1ELi25ELi32ELi1ELb0EL9Algorithm0EEvT_T0_ll:
.text._Z15SoftmaxWarpImplI22BroadcastScaleMaskLoadIffbLm4EiE11DirectStoreIffEfLi1ELi25ELi32ELi1ELb0EL9Algorithm0EEvT_T0_ll:
        /* <DEDUP_REMOVED lines=29> */
.L_x_2280:
        /* <DEDUP_REMOVED lines=14> */
.L_x_2333:
[----:B--2---:R-:W-:Y:S01]  /*02b0*/  IABS R0, UR51 ;  /* 0x0000003300007c13 */ /* 0x004fe20008000000 */
[----:B0-----:R-:W-:Y:S01]  /*02c0*/  IMAD R17, R39, UR50, R38 ;  /* 0x0000003227117c24 */ /* 0x001fe2000f8e0226 */
[----:B------:R-:W-:Y:S01]  /*02d0*/  IABS R3, UR52 ;  /* 0x0000003400037c13 */ /* 0x000fe20008000000 */
[----:B------:R-:W-:Y:S01]  /*02e0*/  UMOV UR4, URZ ;  /* 0x000000ff00047c82 */ /* 0x000fe20008000000 */
[----:B------:R-:W-:Y:S01]  /*02f0*/  R2UR UR11, R0 ;  /* 0x00000000000b72ca */ /* 0x000fe200000e0000 */
[----:B------:R-:W-:Y:S01]  /*0300*/  VIADD R4, R17, 0x20 ;  /* 0x0000002011047836 */ /* 0x000fe20000000000 */
[----:B------:R-:W-:Y:S02]  /*0310*/  R2UR UR10, R3 ;  /* 0x00000000030a72ca */ /* 0x000fe400000e0000 */
[----:B------:R-:W-:Y:S02]  /*0320*/  IADD3 R5, PT, PT, R17, 0x40, RZ ;  /* 0x0000004011057810 */ /* 0x000fe40007ffe0ff */
[----:B------:R-:W-:-:S02]  /*0330*/  IABS R3, R4 ;  /* 0x0000000400037213 */ /* 0x000fc40000000000 */
[----:B------:R-:W-:Y:S02]  /*0340*/  IABS R10, R5 ;  /* 0x00000005000a7213 */ /* 0x000fe40000000000 */
[----:B------:R-:W-:Y:S02]  /*0350*/  LOP3.LUT R8, R17, UR51, RZ, 0x3c, !PT ;  /* 0x0000003311087c12 */ /* 0x000fe4000f8e3cff */
[----:B------:R-:W-:Y:S01]  /*0360*/  LOP3.LUT R16, RZ, UR51, RZ, 0x33, !PT ;  /* 0x00000033ff107c12 */ /* 0x000fe2000f8e33ff */
[----:B------:R-:W0:Y:S01]  /*0370*/  I2F.RP R0, UR11 ;  /* 0x0000000b00007d06 */ /* 0x000e220008209400 */
[----:B------:R-:W-:Y:S02]  /*0380*/  ISETP.GE.AND P0, PT, R8, RZ, PT ;  /* 0x000000ff0800720c */ /* 0x000fe40003f06270 */
[----:B------:R-:W-:Y:S02]  /*0390*/  LOP3.LUT R8, R4, UR51, RZ, 0x3c, !PT ;  /* 0x0000003304087c12 */ /* 0x000fe4000f8e3cff */
[----:B------:R-:W-:-:S02]  /*03a0*/  SHF.R.S64 R14, RZ, 0x1e, R5 ;  /* 0x0000001eff0e7819 */ /* 0x000fc40000001005 */
[----:B------:R-:W-:Y:S02]  /*03b0*/  ISETP.GE.AND P2, PT, R8, RZ, PT ;  /* 0x000000ff0800720c */ /* 0x000fe40003f46270 */
[----:B------:R-:W-:Y:S01]  /*03c0*/  LOP3.LUT R8, R5, UR51, RZ, 0x3c, !PT ;  /* 0x0000003305087c12 */ /* 0x000fe2000f8e3cff */
[----:B0-----:R-:W0:Y:S02]  /*03d0*/  MUFU.RCP R0, R0 ;  /* 0x0000000000007308 */ /* 0x001e240000001000 */
[----:B0-----:R-:W-:-:S06]  /*03e0*/  VIADD R2, R0, 0xffffffe ;  /* 0x0ffffffe00027836 */ /* 0x001fcc0000000000 */
[----:B------:R-:W0:Y:S08]  /*03f0*/  I2F.RP R0, UR10 ;  /* 0x0000000a00007d06 */ /* 0x000e300008209400 */
[----:B------:R-:W2:Y:S08]  /*0400*/  F2I.FTZ.U32.TRUNC.NTZ R2, R2 ;  /* 0x0000000200027305 */ /* 0x000eb0000021f000 */
[----:B0-----:R-:W0:Y:S01]  /*0410*/  MUFU.RCP R0, R0 ;  /* 0x0000000000007308 */ /* 0x001e220000001000 */
[----:B--2---:R-:W-:-:S02]  /*0420*/  R2UR UR5, R2 ;  /* 0x00000000020572ca */ /* 0x004fc400000e0000 */
[----:B0-----:R-:W-:-:S11]  /*0430*/  IADD3 R6, PT, PT, R0, 0xffffffe, RZ ;  /* 0x0ffffffe00067810 */ /* 0x001fd60007ffe0ff */
[----:B------:R-:W-:Y:S01]  /*0440*/  UIADD3 UR6, UPT, UPT, URZ, -UR5, URZ ;  /* 0x80000005ff067290 */ /* 0x000fe2000fffe0ff */
[----:B------:R-:W0:Y:S03]  /*0450*/  F2I.FTZ.U32.TRUNC.NTZ R6, R6 ;  /* 0x0000000600067305 */ /* 0x000e26000021f000 */
[----:B------:R-:W-:-:S04]  /*0460*/  UIMAD UR6, UR6, UR11, URZ ;  /* 0x0000000b060672a4 */ /* 0x000fc8000f8e02ff */
[----:B------:R-:W-:-:S06]  /*0470*/  UIMAD.WIDE.U32 UR6, UR5, UR6, UR4 ;  /* 0x00000006050672a5 */ /* 0x000fcc000f8e0004 */
[----:B------:R-:W-:-:S04]  /*0480*/  IMAD.HI.U32 R7, R3, UR7, RZ ;  /* 0x0000000703077c27 */ /* 0x000fc8000f8e00ff */
[----:B------:R-:W-:Y:S01]  /*0490*/  IMAD.MOV R2, RZ, RZ, -R7 ;  /* 0x000000ffff027224 */ /* 0x000fe200078e0a07 */
[----:B0-----:R-:W-:Y:S01]  /*04a0*/  R2UR UR5, R6 ;  /* 0x00000000060572ca */ /* 0x001fe200000e0000 */
[----:B------:R-:W-:-:S04]  /*04b0*/  IMAD.HI.U32 R9, R10, UR7, RZ ;  /* 0x000000070a097c27 */ /* 0x000fc8000f8e00ff */
[----:B------:R-:W-:Y:S01]  /*04c0*/  IMAD R3, R2, UR11, R3 ;  /* 0x0000000b02037c24 */ /* 0x000fe2000f8e0203 */
[----:B------:R-:W-:Y:S01]  /*04d0*/  IABS R2, UR53 ;  /* 0x0000003500027c13 */ /* 0x000fe20008000000 */
[----:B------:R-:W-:-:S03]  /*04e0*/  IMAD.MOV R11, RZ, RZ, -R9 ;  /* 0x000000ffff0b7224 */ /* 0x000fc600078e0a09 */
[----:B------:R-:W-:Y:S01]  /*04f0*/  ISETP.LT.U32.AND P4, PT, R3, UR11, PT ;  /* 0x0000000b03007c0c */ /* 0x000fe2000bf81070 */
[----:B------:R-:W-:Y:S01]  /*0500*/  IMAD R10, R11, UR11, R10 ;  /* 0x0000000b0b0a7c24 */ /* 0x000fe2000f8e020a */
[----:B------:R-:W-:Y:S01]  /*0510*/  IABS R11, R17 ;  /* 0x00000011000b7213 */ /* 0x000fe20000000000 */
[----:B------:R-:W-:Y:S01]  /*0520*/  IMAD.MOV.U32 R0, RZ, RZ, R2 ;  /* 0x000000ffff007224 */ /* 0x000fe200078e0002 */
[----:B------:R-:W-:Y:S02]  /*0530*/  UIADD3 UR8, UPT, UPT, URZ, -UR5, URZ ;  /* 0x80000005ff087290 */ /* 0x000fe4000fffe0ff */
[----:B------:R-:W-:Y:S01]  /*0540*/  ISETP.LT.U32.AND P5, PT, R10, UR11, PT ;  /* 0x0000000b0a007c0c */ /* 0x000fe2000bfa1070 */
[----:B------:R-:W-:Y:S01]  /*0550*/  IMAD.HI.U32 R2, R11, UR7, RZ ;  /* 0x000000070b027c27 */ /* 0x000fe2000f8e00ff */
[----:B------:R-:W-:Y:S01]  /*0560*/  R2UR UR12, R0 ;  /* 0x00000000000c72ca */ /* 0x000fe200000e0000 */
[----:B------:R-:W-:Y:S02]  /*0570*/  UIMAD UR8, UR8, UR10, URZ ;  /* 0x0000000a080872a4 */ /* 0x000fe4000f8e02ff */
[----:B------:R-:W-:Y:S01]  /*0580*/  VIADD R0, R17, 0x60 ;  /* 0x0000006011007836 */ /* 0x000fe20000000000 */
[----:B------:R-:W-:Y:S01]  /*0590*/  IADD3 R12, PT, PT, -R2, RZ, RZ ;  /* 0x000000ff020c7210 */ /* 0x000fe20007ffe1ff */
[----:B------:R-:W-:Y:S01]  /*05a0*/  @!P4 VIADD R3, R3, -UR11 ;  /* 0x8000000b0303cc36 */ /* 0x000fe20008000000 */
[----:B------:R-:W-:Y:S01]  /*05b0*/  UIMAD.WIDE.U32 UR8, UR5, UR8, UR4 ;  /* 0x00000008050872a5 */ /* 0x000fe2000f8e0004 */
[----:B------:R-:W-:Y:S01]  /*05c0*/  @!P4 VIADD R7, R7, 0x1 ;  /* 0x000000010707c836 */ /* 0x000fe20000000000 */
[----:B------:R-:W-:-:S02]  /*05d0*/  ISETP.GE.AND P4, PT, R8, RZ, PT ;  /* 0x000000ff0800720c */ /* 0x000fc40003f86270 */
[----:B------:R-:W-:Y:S01]  /*05e0*/  ISETP.GE.U32.AND P6, PT, R3, UR11, PT ;  /* 0x0000000b03007c0c */ /* 0x000fe2000bfc6070 */
[----:B------:R-:W-:Y:S01]  /*05f0*/  @!P5 VIADD R10, R10, -UR11 ;  /* 0x8000000b0a0adc36 */ /* 0x000fe20008000000 */
[----:B-1----:R-:W-:Y:S01]  /*0600*/  R2UR UR4, R32 ;  /* 0x00000000200472ca */ /* 0x002fe200000e0000 */
[----:B------:R-:W-:Y:S01]  /*0610*/  IMAD R3, R12, UR11, R11 ;  /* 0x0000000b0c037c24 */ /* 0x000fe2000f8e020b */
[----:B------:R-:W0:Y:S01]  /*0620*/  I2F.RP R19, UR12 ;  /* 0x0000000c00137d06 */ /* 0x000e220008209400 */
[----:B------:R-:W-:Y:S01]  /*0630*/  @!P5 VIADD R9, R9, 0x1 ;  /* 0x000000010909d836 */ /* 0x000fe20000000000 */
[----:B------:R-:W-:Y:S02]  /*0640*/  ISETP.GE.U32.AND P1, PT, R10, UR11, PT ;  /* 0x0000000b0a007c0c */ /* 0x000fe4000bf26070 */
[----:B------:R-:W-:Y:S02]  /*0650*/  ISETP.LT.U32.AND P3, PT, R3, UR11, PT ;  /* 0x0000000b03007c0c */ /* 0x000fe4000bf61070 */
[----:B------:R-:W-:-:S02]  /*0660*/  IABS R10, R0 ;  /* 0x00000000000a7213 */ /* 0x000fc40000000000 */
[----:B------:R-:W-:Y:S02]  /*0670*/  R2UR UR5, R33 ;  /* 0x00000000210572ca */ /* 0x000fe400000e0000 */
[----:B------:R-:W-:Y:S02]  /*0680*/  MOV R6, R10 ;  /* 0x0000000a00067202 */ /* 0x000fe40000000f00 */
[----:B------:R-:W-:Y:S02]  /*0690*/  @P6 IADD3 R7, PT, PT, R7, 0x1, RZ ;  /* 0x0000000107076810 */ /* 0x000fe40007ffe0ff */
[----:B------:R-:W-:Y:S01]  /*06a0*/  ISETP.NE.AND P6, PT, RZ, UR51, PT ;  /* 0x00000033ff007c0c */ /* 0x000fe2000bfc5270 */
[----:B------:R-:W-:Y:S01]  /*06b0*/  IMAD.HI.U32 R24, R6, UR7, RZ ;  /* 0x0000000706187c27 */ /* 0x000fe2000f8e00ff */
[----:B0-----:R-:W0:Y:S01]  /*06c0*/  MUFU.RCP R19, R19 ;  /* 0x0000001300137308 */ /* 0x001e220000001000 */
[----:B------:R-:W-:Y:S02]  /*06d0*/  @!P3 IADD3 R3, PT, PT, R3, -UR11, RZ ;  /* 0x8000000b0303bc10 */ /* 0x000fe4000fffe0ff */
[----:B------:R-:W-:-:S02]  /*06e0*/  @P1 VIADD R9, R9, 0x1 ;  /* 0x0000000109091836 */ /* 0x000fc40000000000 */
[----:B------:R-:W-:Y:S01]  /*06f0*/  @!P2 IMAD.MOV R7, RZ, RZ, -R7 ;  /* 0x000000ffff07a224 */ /* 0x000fe200078e0a07 */
[----:B------:R-:W-:Y:S01]  /*0700*/  ISETP.GE.U32.AND P1, PT, R3, UR11, PT ;  /* 0x0000000b03007c0c */ /* 0x000fe2000bf26070 */
[----:B------:R-:W-:Y:S01]  /*0710*/  IMAD.MOV R11, RZ, RZ, -R24 ;  /* 0x000000ffff0b7224 */ /* 0x000fe200078e0a18 */
[----:B------:R-:W-:Y:S01]  /*0720*/  LOP3.LUT R3, R0, UR51, RZ, 0x3c, !PT ;  /* 0x0000003300037c12 */ /* 0x000fe2000f8e3cff */
[----:B------:R-:W-:Y:S01]  /*0730*/  @!P4 IMAD.MOV R9, RZ, RZ, -R9 ;  /* 0x000000ffff09c224 */ /* 0x000fe200078e0a09 */
[----:B------:R-:W-:Y:S01]  /*0740*/  SEL R15, R16, R7, !P6 ;  /* 0x00000007100f7207 */ /* 0x000fe20007000000 */
[----:B------:R-:W-:Y:S01]  /*0750*/  IMAD R6, R11, UR11, R6 ;  /* 0x0000000b0b067c24 */ /* 0x000fe2000f8e0206 */
[----:B------:R-:W-:Y:S01]  /*0760*/  ISETP.GE.AND P5, PT, R3, RZ, PT ;  /* 0x000000ff0300720c */ /* 0x000fe20003fa6270 */
[----:B------:R-:W-:Y:S01]  /*0770*/  @!P3 VIADD R2, R2, 0x1 ;  /* 0x000000010202b836 */ /* 0x000fe20000000000 */
[----:B------:R-:W-:Y:S01]  /*0780*/  SEL R13, R16, R9, !P6 ;  /* 0x00000009100d7207 */ /* 0x000fe20007000000 */
[----:B------:R-:W-:Y:S01]  /*0790*/  VIADD R3, R17, 0x80 ;  /* 0x0000008011037836 */ /* 0x000fe20000000000 */
[----:B------:R-:W-:-:S02]  /*07a0*/  IADD3 R25, PT, PT, -R15, RZ, RZ ;  /* 0x000000ff0f197210 */ /* 0x000fc40007ffe1ff */
[----:B------:R-:W-:Y:S01]  /*07b0*/  ISETP.LT.U32.AND P2, PT, R6, UR11, PT ;  /* 0x0000000b06007c0c */ /* 0x000fe2000bf41070 */
[----:B------:R-:W-:Y:S01]  /*07c0*/  IMAD.MOV R8, RZ, RZ, -R13 ;  /* 0x000000ffff087224 */ /* 0x000fe200078e0a0d */
[----:B------:R-:W-:Y:S01]  /*07d0*/  @P1 IADD3 R2, PT, PT, R2, 0x1, RZ ;  /* 0x0000000102021810 */ /* 0x000fe20007ffe0ff */
[----:B------:R-:W-:Y:S01]  /*07e0*/  IMAD R25, R25, UR51, R4 ;  /* 0x0000003319197c24 */ /* 0x000fe2000f8e0204 */
[----:B------:R-:W-:Y:S01]  /*07f0*/  LOP3.LUT R9, R3, UR51, RZ, 0x3c, !PT ;  /* 0x0000003303097c12 */ /* 0x000fe2000f8e3cff */
[----:B------:R-:W-:Y:S01]  /*0800*/  IMAD R21, R8, UR51, R5 ;  /* 0x0000003308157c24 */ /* 0x000fe2000f8e0205 */
[----:B------:R-:W-:Y:S01]  /*0810*/  IABS R26, R3 ;  /* 0x00000003001a7213 */ /* 0x000fe20000000000 */
[----:B------:R-:W-:Y:S01]  /*0820*/  @!P0 IMAD.MOV R2, RZ, RZ, -R2 ;  /* 0x000000ffff028224 */ /* 0x000fe200078e0a02 */
[----:B------:R-:W-:Y:S02]  /*0830*/  IABS R11, R25 ;  /* 0x00000019000b7213 */ /* 0x000fe40000000000 */
[----:B------:R-:W-:-:S02]  /*0840*/  IABS R22, R21 ;  /* 0x0000001500167213 */ /* 0x000fc40000000000 */
[----:B------:R-:W-:Y:S01]  /*0850*/  SEL R10, R16, R2, !P6 ;  /* 0x00000002100a7207 */ /* 0x000fe20007000000 */
[----:B------:R-:W-:Y:S01]  /*0860*/  IMAD.HI.U32 R20, R11, UR9, RZ ;  /* 0x000000090b147c27 */ /* 0x000fe2000f8e00ff */
[----:B------:R-:W-:Y:S02]  /*0870*/  @!P2 IADD3 R6, PT, PT, R6, -UR11, RZ ;  /* 0x8000000b0606ac10 */ /* 0x000fe4000fffe0ff */
[----:B------:R-:W-:Y:S01]  /*0880*/  IADD3 R2, PT, PT, -R10, RZ, RZ ;  /* 0x000000ff0a027210 */ /* 0x000fe20007ffe1ff */
[----:B------:R-:W-:Y:S01]  /*0890*/  IMAD.HI.U32 R12, R22, UR9, RZ ;  /* 0x00000009160c7c27 */ /* 0x000fe2000f8e00ff */
[----:B------:R-:W-:Y:S02]  /*08a0*/  ISETP.GE.U32.AND P1, PT, R6, UR11, PT ;  /* 0x0000000b06007c0c */ /* 0x000fe4000bf26070 */
[----:B------:R-:W-:Y:S01]  /*08b0*/  SHF.R.S64 R6, RZ, 0x1e, R17 ;  /* 0x0000001eff067819 */ /* 0x000fe20000001011 */
[----:B------:R-:W-:Y:S01]  /*08c0*/  IMAD.MOV R8, RZ, RZ, -R20 ;  /* 0x000000ffff087224 */ /* 0x000fe200078e0a14 */
[----:B------:R-:W-:Y:S01]  /*08d0*/  ISETP.GE.AND P0, PT, R9, RZ, PT ;  /* 0x000000ff0900720c */ /* 0x000fe20003f06270 */
[----:B------:R-:W-:Y:S01]  /*08e0*/  IMAD.MOV R7, RZ, RZ, -R12 ;  /* 0x000000ffff077224 */ /* 0x000fe200078e0a0c */
[----:B------:R-:W-:Y:S01]  /*08f0*/  IADD3 R6, P4, PT, R6, UR40, RZ ;  /* 0x0000002806067c10 */ /* 0x000fe2000ff9e0ff */
[----:B------:R-:W-:Y:S01]  /*0900*/  IMAD R11, R8, UR10, R11 ;  /* 0x0000000a080b7c24 */ /* 0x000fe2000f8e020b */
[----:B------:R-:W-:Y:S01]  /*0910*/  SHF.R.S64 R8, RZ, 0x1e, R4 ;  /* 0x0000001eff087819 */ /* 0x000fe20000001004 */
[----:B------:R-:W-:Y:S01]  /*0920*/  IMAD R22, R7, UR10, R22 ;  /* 0x0000000a07167c24 */ /* 0x000fe2000f8e0216 */
[----:B------:R-:W-:Y:S01]  /*0930*/  LEA.HI.X.SX32 R7, R17, UR41, 0x2, P4 ;  /* 0x0000002911077c11 */ /* 0x000fe2000a0f16ff */
[----:B------:R-:W-:Y:S01]  /*0940*/  IMAD R23, R2, UR51, R17 ;  /* 0x0000003302177c24 */ /* 0x000fe2000f8e0211 */
[----:B------:R-:W-:Y:S01]  /*0950*/  ISETP.LT.U32.AND P4, PT, R11, UR10, PT ;  /* 0x0000000a0b007c0c */ /* 0x000fe2000bf81070 */
[----:B------:R-:W-:Y:S01]  /*0960*/  @!P2 VIADD R24, R24, 0x1 ;  /* 0x000000011818a836 */ /* 0x000fe20000000000 */
[----:B------:R-:W-:Y:S01]  /*0970*/  IADD3 R8, P3, PT, R8, UR40, RZ ;  /* 0x0000002808087c10 */ /* 0x000fe2000ff7e0ff */
[----:B------:R-:W-:Y:S01]  /*0980*/  VIADD R2, R17, 0xa0 ;  /* 0x000000a011027836 */ /* 0x000fe20000000000 */
[----:B------:R-:W-:Y:S01]  /*0990*/  IABS R18, R23 ;  /* 0x0000001700127213 */ /* 0x000fe20000000000 */
[----:B------:R-:W-:Y:S01]  /*09a0*/  @P1 VIADD R24, R24, 0x1 ;  /* 0x0000000118181836 */ /* 0x000fe20000000000 */
[----:B------:R-:W-:Y:S01]  /*09b0*/  LEA.HI.X.SX32 R9, R4, UR41, 0x2, P3 ;  /* 0x0000002904097c11 */ /* 0x000fe200098f16ff */
[----:B------:R1:W2:Y:S01]  /*09c0*/  LDG.E R7, desc[UR4][R6.64] ;  /* 0x0000000406077981 */ /* 0x0002a2000c1e1900 */
[----:B------:R-:W-:Y:S01]  /*09d0*/  IADD3 R4, P3, PT, R14, UR40, RZ ;  /* 0x000000280e047c10 */ /* 0x000fe2000ff7e0ff */
[----:B------:R-:W-:Y:S01]  /*09e0*/  IMAD.HI.U32 R14, R18, UR9, RZ ;  /* 0x00000009120e7c27 */ /* 0x000fe2000f8e00ff */
[----:B------:R-:W-:Y:S01]  /*09f0*/  ISETP.LT.U32.AND P2, PT, R22, UR10, PT ;  /* 0x0000000a16007c0c */ /* 0x000fe2000bf41070 */
[----:B------:R-:W3:Y:S01]  /*0a00*/  LDG.E R8, desc[UR4][R8.64] ;  /* 0x0000000408087981 */ /* 0x000ee2000c1e1900 */
[----:B------:R-:W-:Y:S01]  /*0a10*/  @!P5 IADD3 R24, PT, PT, -R24, RZ, RZ ;  /* 0x000000ff1818d210 */ /* 0x000fe20007ffe1ff */
[----:B------:R-:W-:Y:S01]  /*0a20*/  @!P4 VIADD R11, R11, -UR10 ;  /* 0x8000000a0b0bcc36 */ /* 0x000fe20008000000 */
[----:B------:R-:W-:-:S02]  /*0a30*/  IADD3 R27, PT, PT, -R14, RZ, RZ ;  /* 0x000000ff0e1b7210 */ /* 0x000fc40007ffe1ff */
[----:B------:R-:W-:Y:S02]  /*0a40*/  @!P4 IADD3 R20, PT, PT, R20, 0x1, RZ ;  /* 0x000000011414c810 */ /* 0x000fe40007ffe0ff */
[----:B------:R-:W-:Y:S01]  /*0a50*/  ISETP.GE.U32.AND P1, PT, R11, UR10, PT ;  /* 0x0000000a0b007c0c */ /* 0x000fe2000bf26070 */
[----:B------:R-:W-:Y:S01]  /*0a60*/  IMAD R18, R27, UR10, R18 ;  /* 0x0000000a1b127c24 */ /* 0x000fe2000f8e0212 */
[----:B------:R-:W-:Y:S01]  /*0a70*/  SEL R11, R16, R24, !P6 ;  /* 0x00000018100b7207 */ /* 0x000fe20007000000 */
[----:B------:R-:W-:Y:S01]  /*0a80*/  IMAD.HI.U32 R27, R26, UR7, RZ ;  /* 0x000000071a1b7c27 */ /* 0x000fe2000f8e00ff */
[----:B------:R-:W-:Y:S02]  /*0a90*/  LOP3.LUT R28, R2, UR51, RZ, 0x3c, !PT ;  /* 0x00000033021c7c12 */ /* 0x000fe4000f8e3cff */
[----:B0-----:R-:W-:Y:S01]  /*0aa0*/  IADD3 R19, PT, PT, R19, 0xffffffe, RZ ;  /* 0x0ffffffe13137810 */ /* 0x001fe20007ffe0ff */
[----:B------:R-:W-:Y:S01]  /*0ab0*/  @!P2 VIADD R22, R22, -UR10 ;  /* 0x8000000a1616ac36 */ /* 0x000fe20008000000 */
[----:B------:R-:W-:Y:S01]  /*0ac0*/  ISETP.LT.U32.AND P5, PT, R18, UR10, PT ;  /* 0x0000000a12007c0c */ /* 0x000fe2000bfa1070 */
[----:B------:R-:W-:Y:S01]  /*0ad0*/  IMAD.MOV R29, RZ, RZ, -R11 ;  /* 0x000000ffff1d7224 */ /* 0x000fe200078e0a0b */
[----:B------:R-:W-:-:S02]  /*0ae0*/  LEA.HI.X.SX32 R5, R5, UR41, 0x2, P3 ;  /* 0x0000002905057c11 */ /* 0x000fc400098f16ff */
[----:B------:R-:W-:Y:S02]  /*0af0*/  ISETP.GE.U32.AND P4, PT, R22, UR10, PT ;  /* 0x0000000a16007c0c */ /* 0x000fe4000bf86070 */
[----:B------:R-:W-:Y:S01]  /*0b00*/  LOP3.LUT R22, R25, UR52, RZ, 0x3c, !PT ;  /* 0x0000003419167c12 */ /* 0x000fe2000f8e3cff */
[----:B------:R-:W-:Y:S01]  /*0b10*/  IMAD.MOV R31, RZ, RZ, -R27 ;  /* 0x000000ffff1f7224 */ /* 0x000fe200078e0a1b */
[----:B------:R-:W-:Y:S01]  /*0b20*/  ISETP.GE.AND P3, PT, R28, RZ, PT ;  /* 0x000000ff1c00720c */ /* 0x000fe20003f66270 */
[----:B------:R-:W-:Y:S01]  /*0b30*/  @P1 VIADD R20, R20, 0x1 ;  /* 0x0000000114141836 */ /* 0x000fe20000000000 */
[----:B------:R-:W-:Y:S01]  /*0b40*/  ISETP.GE.AND P1, PT, R22, RZ, PT ;  /* 0x000000ff1600720c */ /* 0x000fe20003f26270 */
[----:B------:R-:W-:Y:S02]  /*0b50*/  IMAD R22, R29, UR51, R0 ;  /* 0x000000331d167c24 */ /* 0x000fe4000f8e0200 */
[----:B------:R-:W-:Y:S02]  /*0b60*/  IMAD R26, R31, UR11, R26 ;  /* 0x0000000b1f1a7c24 */ /* 0x000fe4000f8e021a */
[----:B------:R-:W-:Y:S01]  /*0b70*/  @!P2 VIADD R12, R12, 0x1 ;  /* 0x000000010c0ca836 */ /* 0x000fe20000000000 */
[----:B-1----:R-:W-:Y:S01]  /*0b80*/  IABS R6, R22 ;  /* 0x0000001600067213 */ /* 0x002fe20000000000 */
[----:B------:R-:W-:Y:S01]  /*0b90*/  @!P5 VIADD R18, R18, -UR10 ;  /* 0x8000000a1212dc36 */ /* 0x000fe20008000000 */
[----:B------:R-:W-:-:S02]  /*0ba0*/  ISETP.LT.U32.AND P2, PT, R26, UR11, PT ;  /* 0x0000000b1a007c0c */ /* 0x000fc4000bf41070 */
[----:B------:R-:W-:Y:S02]  /*0bb0*/  @P4 IADD3 R12, PT, PT, R12, 0x1, RZ ;  /* 0x000000010c0c4810 */ /* 0x000fe40007ffe0ff */
[----:B------:R-:W-:Y:S01]  /*0bc0*/  ISETP.GE.U32.AND P4, PT, R18, UR10, PT ;  /* 0x0000000a12007c0c */ /* 0x000fe2000bf86070 */
[----:B------:R-:W-:Y:S01]  /*0bd0*/  IMAD.MOV.U32 R18, RZ, RZ, R6 ;  /* 0x000000ffff127224 */ /* 0x000fe200078e0006 */
[----:B------:R-:W-:Y:S01]  /*0be0*/  LOP3.LUT R6, R21, UR52, RZ, 0x3c, !PT ;  /* 0x0000003415067c12 */ /* 0x000fe2000f8e3cff */
[----:B------:R0:W1:Y:S01]  /*0bf0*/  F2I.FTZ.U32.TRUNC.NTZ R28, R19 ;  /* 0x00000013001c7305 */ /* 0x000062000021f000 */
[----:B------:R-:W-:Y:S02]  /*0c00*/  @!P1 IMAD.MOV R20, RZ, RZ, -R20 ;  /* 0x000000ffff149224 */ /* 0x000fe400078e0a14 */
[----:B------:R-:W-:Y:S01]  /*0c10*/  ISETP.GE.AND P1, PT, R6, RZ, PT ;  /* 0x000000ff0600720c */ /* 0x000fe20003f26270 */
[----:B------:R-:W-:Y:S02]  /*0c20*/  IMAD.HI.U32 R24, R18, UR9, RZ ;  /* 0x0000000912187c27 */ /* 0x000fe4000f8e00ff */
[----:B------:R-:W-:-:S02]  /*0c30*/  @!P2 IADD3 R26, PT, PT, R26, -UR11, RZ ;  /* 0x8000000b1a1aac10 */ /* 0x000fc4000fffe0ff */
[----:B------:R-:W-:Y:S02]  /*0c40*/  @!P5 VIADD R14, R14, 0x1 ;  /* 0x000000010e0ed836 */ /* 0x000fe40000000000 */
[----:B0-----:R-:W-:Y:S01]  /*0c50*/  IMAD.MOV R19, RZ, RZ, -R24 ;  /* 0x000000ffff137224 */ /* 0x001fe200078e0a18 */
[----:B------:R-:W-:Y:S02]  /*0c60*/  LOP3.LUT R6, R23, UR52, RZ, 0x3c, !PT ;  /* 0x0000003417067c12 */ /* 0x000fe4000f8e3cff */
[----:B------:R-:W-:Y:S01]  /*0c70*/  @P4 IADD3 R14, PT, PT, R14, 0x1, RZ ;  /* 0x000000010e0e4810 */ /* 0x000fe20007ffe0ff */
[----:B------:R-:W-:Y:S01]  /*0c80*/  IMAD.MOV.U32 R41, RZ, RZ, R12 ;  /* 0x000000ffff297224 */ /* 0x000fe200078e000c */
[----:B------:R-:W-:Y:S01]  /*0c90*/  ISETP.GE.U32.AND P4, PT, R26, UR11, PT ;  /* 0x0000000b1a007c0c */ /* 0x000fe2000bf86070 */
[----:B------:R-:W-:Y:S01]  /*0ca0*/  IMAD R26, R19, UR10, R18 ;  /* 0x0000000a131a7c24 */ /* 0x000fe2000f8e0212 */
[----:B------:R-:W-:Y:S02]  /*0cb0*/  IABS R29, R2 ;  /* 0x00000002001d7213 */ /* 0x000fe40000000000 */
[----:B------:R-:W-:Y:S01]  /*0cc0*/  SHF.R.S64 R18, RZ, 0x1e, R0 ;  /* 0x0000001eff127819 */ /* 0x000fe20000001000 */
[----:B------:R-:W-:Y:S01]  /*0cd0*/  @!P1 IMAD.MOV R41, RZ, RZ, -R41 ;  /* 0x000000ffff299224 */ /* 0x000fe200078e0a29 */
[----:B------:R-:W-:-:S02]  /*0ce0*/  ISETP.GE.AND P5, PT, R6, RZ, PT ;  /* 0x000000ff0600720c */ /* 0x000fc40003fa6270 */
[----:B-1----:R-:W-:Y:S01]  /*0cf0*/  R2UR UR5, R28 ;  /* 0x000000001c0572ca */ /* 0x002fe200000e0000 */
[----:B------:R-:W-:Y:S01]  /*0d00*/  IMAD.HI.U32 R28, R29, UR7, RZ ;  /* 0x000000071d1c7c27 */ /* 0x000fe2000f8e00ff */
[----:B------:R-:W-:-:S04]  /*0d10*/  IADD3 R18, P1, PT, R18, UR40, RZ ;  /* 0x0000002812127c10 */ /* 0x000fc8000ff3e0ff */
[----:B------:R-:W-:Y:S01]  /*0d20*/  LEA.HI.X.SX32 R19, R0, UR41, 0x2, P1 ;  /* 0x0000002900137c11 */ /* 0x000fe200088f16ff */
[----:B------:R-:W-:Y:S01]  /*0d30*/  IMAD.MOV R0, RZ, RZ, -R28 ;  /* 0x000000ffff007224 */ /* 0x000fe200078e0a1c */
[----:B------:R-:W-:-:S03]  /*0d40*/  ISETP.LT.U32.AND P1, PT, R26, UR10, PT ;  /* 0x0000000a1a007c0c */ /* 0x000fc6000bf21070 */
[----:B------:R-:W-:Y:S01]  /*0d50*/  IMAD R0, R0, UR11, R29 ;  /* 0x0000000b00007c24 */ /* 0x000fe2000f8e021d */
[----:B------:R-:W-:Y:S02]  /*0d60*/  @!P5 IADD3 R14, PT, PT, -R14, RZ, RZ ;  /* 0x000000ff0e0ed210 */ /* 0x000fe40007ffe1ff */
[----:B------:R-:W-:Y:S02]  /*0d70*/  ISETP.NE.AND P5, PT, RZ, UR52, PT ;  /* 0x00000034ff007c0c */ /* 0x000fe4000bfa5270 */
[----:B------:R-:W-:Y:S02]  /*0d80*/  LOP3.LUT R6, RZ, UR52, RZ, 0x33, !PT ;  /* 0x00000034ff067c12 */ /* 0x000fe4000f8e33ff */
[----:B------:R-:W-:Y:S02]  /*0d90*/  @!P2 IADD3 R27, PT, PT, R27, 0x1, RZ ;  /* 0x000000011b1ba810 */ /* 0x000fe40007ffe0ff */
[----:B------:R-:W-:Y:S02]  /*0da0*/  ISETP.LT.U32.AND P2, PT, R0, UR11, PT ;  /* 0x0000000b00007c0c */ /* 0x000fe4000bf41070 */
[----:B------:R-:W-:-:S02]  /*0db0*/  R2UR UR14, R32 ;  /* 0x00000000200e72ca */ /* 0x000fc400000e0000 */
[----:B------:R-:W-:Y:S02]  /*0dc0*/  R2UR UR15, R33 ;  /* 0x00000000210f72ca */ /* 0x000fe400000e0000 */
[----:B------:R-:W-:Y:S01]  /*0dd0*/  SEL R14, R6, R14, !P5 ;  /* 0x0000000e060e7207 */ /* 0x000fe20006800000 */
[----:B------:R-:W-:Y:S02]  /*0de0*/  @!P1 VIADD R26, R26, -UR10 ;  /* 0x8000000a1a1a9c36 */ /* 0x000fe40008000000 */
[----:B------:R-:W-:Y:S02]  /*0df0*/  @P4 VIADD R27, R27, 0x1 ;  /* 0x000000011b1b4836 */ /* 0x000fe40000000000 */
[----:B------:R-:W-:Y:S01]  /*0e00*/  IMAD.MOV R12, RZ, RZ, -R14 ;  /* 0x000000ffff0c7224 */ /* 0x000fe200078e0a0e */
[----:B------:R-:W-:Y:S01]  /*0e10*/  UIADD3 UR6, UPT, UPT, URZ, -UR5, URZ ;  /* 0x80000005ff067290 */ /* 0x000fe2000fffe0ff */
[----:B------:R-:W-:Y:S01]  /*0e20*/  SEL R20, R6, R20, !P5 ;  /* 0x0000001406147207 */ /* 0x000fe20006800000 */
[----:B------:R-:W-:Y:S01]  /*0e30*/  @!P0 IMAD.MOV R27, RZ, RZ, -R27 ;  /* 0x000000ffff1b8224 */ /* 0x000fe200078e0a1b */
[----:B------:R-:W-:Y:S01]  /*0e40*/  @!P2 IADD3 R0, PT, PT, R0, -UR11, RZ ;  /* 0x8000000b0000ac10 */ /* 0x000fe2000fffe0ff */
[----:B------:R-:W-:Y:S01]  /*0e50*/  IMAD R23, R12, UR52, R23 ;  /* 0x000000340c177c24 */ /* 0x000fe2000f8e0217 */
[----:B------:R-:W-:Y:S01]  /*0e60*/  ISETP.GE.U32.AND P4, PT, R26, UR10, PT ;  /* 0x0000000a1a007c0c */ /* 0x000fe2000bf86070 */
[----:B------:R0:W4:Y:S01]  /*0e70*/  LDG.E R12, desc[UR14][R18.64] ;  /* 0x0000000e120c7981 */ /* 0x000122000c1e1900 */
[----:B------:R-:W-:Y:S01]  /*0e80*/  UIMAD UR6, UR6, UR12, URZ ;  /* 0x0000000c060672a4 */ /* 0x000fe2000f8e02ff */
[----:B------:R-:W-:Y:S01]  /*0e90*/  ISETP.GE.U32.AND P0, PT, R0, UR11, PT ;  /* 0x0000000b00007c0c */ /* 0x000fe2000bf06070 */
[----:B------:R-:W-:Y:S01]  /*0ea0*/  UMOV UR4, URZ ;  /* 0x000000ff00047c82 */ /* 0x000fe20008000000 */
[----:B------:R1:W5:Y:S01]  /*0eb0*/  LDG.E R9, desc[UR14][R4.64] ;  /* 0x0000000e04097981 */ /* 0x000362000c1e1900 */
[----:B------:R-:W-:Y:S01]  /*0ec0*/  SEL R0, R16, R27, !P6 ;  /* 0x0000001b10007207 */ /* 0x000fe20007000000 */
[----:B------:R-:W-:Y:S01]  /*0ed0*/  @!P1 VIADD R24, R24, 0x1 ;  /* 0x0000000118189836 */ /* 0x000fe20000000000 */
[----:B0-----:R-:W-:Y:S01]  /*0ee0*/  LOP3.LUT R18, R22, UR52, RZ, 0x3c, !PT ;  /* 0x0000003416127c12 */ /* 0x001fe2000f8e3cff */
[----:B------:R-:W-:Y:S01]  /*0ef0*/  UIMAD.WIDE.U32 UR4, UR5, UR6, UR4 ;  /* 0x00000006050472a5 */ /* 0x000fe2000f8e0004 */
[----:B------:R-:W-:Y:S01]  /*0f00*/  IABS R30, R23 ;  /* 0x00000017001e7213 */ /* 0x000fe20000000000 */
[----:B-1----:R-:W-:Y:S01]  /*0f10*/  IMAD.MOV R4, RZ, RZ, -R20 ;  /* 0x000000ffff047224 */ /* 0x002fe200078e0a14 */
[----:B------:R-:W-:-:S03]  /*0f20*/  ISETP.GE.AND P1, PT, R18, RZ, PT ;  /* 0x000000ff1200720c */ /* 0x000fc60003f26270 */
[----:B------:R-:W-:Y:S02]  /*0f30*/  IMAD R25, R4, UR52, R25 ;  /* 0x0000003404197c24 */ /* 0x000fe4000f8e0219 */
[----:B------:R-:W-:Y:S02]  /*0f40*/  IMAD.MOV R4, RZ, RZ, -R0 ;  /* 0x000000ffff047224 */ /* 0x000fe400078e0a00 */
[----:B------:R-:W-:Y:S01]  /*0f50*/  IMAD.HI.U32 R29, R30, UR5, RZ ;  /* 0x000000051e1d7c27 */ /* 0x000fe2000f8e00ff */
[----:B------:R-:W-:Y:S02]  /*0f60*/  @P4 IADD3 R24, PT, PT, R24, 0x1, RZ ;  /* 0x0000000118184810 */ /* 0x000fe40007ffe0ff */
[----:B------:R-:W-:Y:S01]  /*0f70*/  IABS R34, R25 ;  /* 0x0000001900227213 */ /* 0x000fe20000000000 */
[--C-:B------:R-:W-:Y:S01]  /*0f80*/  IMAD R27, R4, UR51, R3.reuse ;  /* 0x00000033041b7c24 */ /* 0x100fe2000f8e0203 */
[----:B------:R-:W-:Y:S02]  /*0f90*/  SHF.R.S64 R4, RZ, 0x1e, R3 ;  /* 0x0000001eff047819 */ /* 0x000fe40000001003 */
[----:B------:R-:W-:Y:S01]  /*0fa0*/  IADD3 R5, PT, PT, -R29, RZ, RZ ;  /* 0x000000ff1d057210 */ /* 0x000fe20007ffe1ff */
[----:B------:R-:W-:Y:S01]  /*0fb0*/  @!P1 IMAD.MOV R24, RZ, RZ, -R24 ;  /* 0x000000ffff189224 */ /* 0x000fe200078e0a18 */
[----:B------:R-:W-:Y:S01]  /*0fc0*/  IADD3 R4, P4, PT, R4, UR40, RZ ;  /* 0x0000002804047c10 */ /* 0x000fe2000ff9e0ff */
[----:B------:R-:W-:Y:S01]  /*0fd0*/  IMAD.HI.U32 R31, R34, UR5, RZ ;  /* 0x00000005221f7c27 */ /* 0x000fe2000f8e00ff */
[----:B------:R-:W-:-:S03]  /*0fe0*/  SEL R26, R6, R41, !P5 ;  /* 0x00000029061a7207 */ /* 0x000fc60006800000 */
[----:B------:R-:W-:Y:S01]  /*0ff0*/  IMAD R30, R5, UR12, R30 ;  /* 0x0000000c051e7c24 */ /* 0x000fe2000f8e021e */
[----:B------:R-:W-:Y:S01]  /*1000*/  LEA.HI.X.SX32 R5, R3, UR41, 0x2, P4 ;  /* 0x0000002903057c11 */ /* 0x000fe2000a0f16ff */
[----:B------:R-:W-:Y:S01]  /*1010*/  IMAD.MOV R3, RZ, RZ, -R31 ;  /* 0x000000ffff037224 */ /* 0x000fe200078e0a1f */
[----:B------:R-:W-:Y:S02]  /*1020*/  IADD3 R36, PT, PT, -R26, RZ, RZ ;  /* 0x000000ff1a247210 */ /* 0x000fe40007ffe1ff */
[----:B------:R-:W-:Y:S01]  /*1030*/  SEL R18, R6, R24, !P5 ;  /* 0x0000001806127207 */ /* 0x000fe20006800000 */
[----:B------:R-:W-:Y:S01]  /*1040*/  IMAD R34, R3, UR12, R34 ;  /* 0x0000000c03227c24 */ /* 0x000fe2000f8e0222 */
[----:B------:R-:W-:Y:S01]  /*1050*/  ISETP.LT.U32.AND P1, PT, R30, UR12, PT ;  /* 0x0000000c1e007c0c */ /* 0x000fe2000bf21070 */
[----:B------:R-:W-:Y:S01]  /*1060*/  IMAD R21, R36, UR52, R21 ;  /* 0x0000003424157c24 */ /* 0x000fe2000f8e0215 */
[----:B------:R-:W-:Y:S01]  /*1070*/  IABS R42, R27 ;  /* 0x0000001b002a7213 */ /* 0x000fe20000000000 */
[----:B------:R-:W-:Y:S01]  /*1080*/  IMAD.MOV R3, RZ, RZ, -R18 ;  /* 0x000000ffff037224 */ /* 0x000fe200078e0a12 */
[----:B------:R-:W-:Y:S01]  /*1090*/  @!P2 IADD3 R28, PT, PT, R28, 0x1, RZ ;  /* 0x000000011c1ca810 */ /* 0x000fe20007ffe0ff */
[----:B------:R0:W4:Y:S01]  /*10a0*/  LDG.E R5, desc[UR14][R4.64] ;  /* 0x0000000e04057981 */ /* 0x000122000c1e1900 */
[----:B------:R-:W-:Y:S01]  /*10b0*/  IABS R24, R21 ;  /* 0x0000001500187213 */ /* 0x000fe20000000000 */
[----:B------:R-:W-:Y:S01]  /*10c0*/  IMAD R22, R3, UR52, R22 ;  /* 0x0000003403167c24 */ /* 0x000fe2000f8e0216 */
[----:B------:R-:W-:-:S02]  /*10d0*/  LOP3.LUT R3, R23, UR53, RZ, 0x3c, !PT ;  /* 0x0000003517037c12 */ /* 0x000fc4000f8e3cff */
[----:B------:R-:W-:Y:S02]  /*10e0*/  ISETP.LT.U32.AND P4, PT, R34, UR12, PT ;  /* 0x0000000c22007c0c */ /* 0x000fe4000bf81070 */
[----:B------:R-:W-:Y:S01]  /*10f0*/  ISETP.GE.AND P2, PT, R3, RZ, PT ;  /* 0x000000ff0300720c */ /* 0x000fe20003f46270 */
[----:B------:R-:W-:Y:S02]  /*1100*/  IMAD.MOV.U32 R3, RZ, RZ, R24 ;  /* 0x000000ffff037224 */ /* 0x000fe400078e0018 */
[----:B------:R-:W-:Y:S01]  /*1110*/  IMAD.HI.U32 R19, R42, UR9, RZ ;  /* 0x000000092a137c27 */ /* 0x000fe2000f8e00ff */
[----:B------:R-:W-:-:S03]  /*1120*/  @P0 IADD3 R28, PT, PT, R28, 0x1, RZ ;  /* 0x000000011c1c0810 */ /* 0x000fc60007ffe0ff */
[----:B------:R-:W-:Y:S02]  /*1130*/  @!P1 VIADD R30, R30, -UR12 ;  /* 0x8000000c1e1e9c36 */ /* 0x000fe40008000000 */
[----:B------:R-:W-:-:S04]  /*1140*/  IMAD.HI.U32 R24, R3, UR5, RZ ;  /* 0x0000000503187c27 */ /* 0x000fc8000f8e00ff */
[----:B------:R-:W-:Y:S01]  /*1150*/  IMAD.MOV R41, RZ, RZ, -R19 ;  /* 0x000000ffff297224 */ /* 0x000fe200078e0a13 */
[----:B------:R-:W-:Y:S01]  /*1160*/  ISETP.GE.U32.AND P0, PT, R30, UR12, PT ;  /* 0x0000000c1e007c0c */ /* 0x000fe2000bf06070 */
[----:B------:R-:W-:Y:S01]  /*1170*/  @!P3 IMAD.MOV R28, RZ, RZ, -R28 ;  /* 0x000000ffff1cb224 */ /* 0x000fe200078e0a1c */
[----:B0-----:R-:W-:Y:S01]  /*1180*/  IADD3 R4, PT, PT, -R24, RZ, RZ ;  /* 0x000000ff18047210 */ /* 0x001fe20007ffe1ff */
[----:B------:R-:W-:Y:S01]  /*1190*/  IMAD R42, R41, UR10, R42 ;  /* 0x0000000a292a7c24 */ /* 0x000fe2000f8e022a */
[----:B------:R-:W-:Y:S01]  /*11a0*/  IABS R36, R22 ;  /* 0x0000001600247213 */ /* 0x000fe20000000000 */
[----:B------:R-:W-:Y:S02]  /*11b0*/  @!P4 VIADD R34, R34, -UR12 ;  /* 0x8000000c2222cc36 */ /* 0x000fe40008000000 */
[----:B------:R-:W-:Y:S01]  /*11c0*/  IMAD R4, R4, UR12, R3 ;  /* 0x0000000c04047c24 */ /* 0x000fe2000f8e0203 */
[----:B------:R-:W-:Y:S01]  /*11d0*/  SEL R3, R16, R28, !P6 ;  /* 0x0000001c10037207 */ /* 0x000fe20007000000 */
[----:B------:R-:W-:Y:S01]  /*11e0*/  IMAD.HI.U32 R30, R36, UR5, RZ ;  /* 0x00000005241e7c27 */ /* 0x000fe2000f8e00ff */
[----:B------:R-:W-:-:S03]  /*11f0*/  ISETP.LT.U32.AND P3, PT, R42, UR10, PT ;  /* 0x0000000a2a007c0c */ /* 0x000fc6000bf61070 */
[----:B------:R-:W-:Y:S01]  /*1200*/  @!P1 VIADD R29, R29, 0x1 ;  /* 0x000000011d1d9836 */ /* 0x000fe20000000000 */
[----:B------:R-:W-:Y:S01]  /*1210*/  ISETP.GE.U32.AND P1, PT, R34, UR12, PT ;  /* 0x0000000c22007c0c */ /* 0x000fe2000bf26070 */
[----:B------:R-:W-:Y:S01]  /*1220*/  IMAD.MOV R43, RZ, RZ, -R3 ;  /* 0x000000ffff2b7224 */ /* 0x000fe200078e0a03 */
[----:B------:R-:W-:Y:S01]  /*1230*/  LOP3.LUT R34, R25, UR53, RZ, 0x3c, !PT ;  /* 0x0000003519227c12 */ /* 0x000fe2000f8e3cff */
[----:B------:R-:W-:Y:S01]  /*1240*/  @P0 VIADD R29, R29, 0x1 ;  /* 0x000000011d1d0836 */ /* 0x000fe20000000000 */
[----:B------:R-:W-:Y:S02]  /*1250*/  IADD3 R41, PT, PT, -R30, RZ, RZ ;  /* 0x000000ff1e297210 */ /* 0x000fe40007ffe1ff */
[----:B------:R-:W-:Y:S01]  /*1260*/  ISETP.GE.AND P0, PT, R34, RZ, PT ;  /* 0x000000ff2200720c */ /* 0x000fe20003f06270 */
[----:B------:R-:W-:Y:S02]  /*1270*/  IMAD R34, R43, UR51, R2 ;  /* 0x000000332b227c24 */ /* 0x000fe4000f8e0202 */
[----:B------:R-:W-:Y:S01]  /*1280*/  @!P4 VIADD R31, R31, 0x1 ;  /* 0x000000011f1fc836 */ /* 0x000fe20000000000 */
[----:B------:R-:W-:Y:S01]  /*1290*/  ISETP.LT.U32.AND P4, PT, R4, UR12, PT ;  /* 0x0000000c04007c0c */ /* 0x000fe2000bf81070 */
[----:B------:R-:W-:-:S02]  /*12a0*/  IMAD R36, R41, UR12, R36 ;  /* 0x0000000c29247c24 */ /* 0x000fc4000f8e0224 */
[----:B------:R-:W-:Y:S01]  /*12b0*/  IMAD.MOV.U32 R41, RZ, RZ, R29 ;  /* 0x000000ffff297224 */ /* 0x000fe200078e001d */
[----:B------:R-:W-:Y:S02]  /*12c0*/  @!P3 IADD3 R42, PT, PT, R42, -UR10, RZ ;  /* 0x8000000a2a2abc10 */ /* 0x000fe4000fffe0ff */
[----:B------:R-:W-:Y:S02]  /*12d0*/  IABS R28, R34 ;  /* 0x00000022001c7213 */ /* 0x000fe40000000000 */
[----:B------:R-:W-:Y:S02]  /*12e0*/  @!P2 IADD3 R41, PT, PT, -R41, RZ, RZ ;  /* 0x000000ff2929a210 */ /* 0x000fe40007ffe1ff */
[----:B------:R-:W-:Y:S01]  /*12f0*/  ISETP.GE.U32.AND P2, PT, R42, UR10, PT ;  /* 0x0000000a2a007c0c */ /* 0x000fe2000bf46070 */
[----:B------:R-:W-:Y:S02]  /*1300*/  IMAD.MOV.U32 R42, RZ, RZ, R28 ;  /* 0x000000ffff2a7224 */ /* 0x000fe400078e001c */
[----:B------:R-:W-:Y:S01]  /*1310*/  @P1 VIADD R31, R31, 0x1 ;  /* 0x000000011f1f1836 */ /* 0x000fe20000000000 */
[----:B------:R-:W-:Y:S01]  /*1320*/  ISETP.LT.U32.AND P1, PT, R36, UR12, PT ;  /* 0x0000000c24007c0c */ /* 0x000fe2000bf21070 */
[----:B------:R-:W-:Y:S01]  /*1330*/  IMAD.HI.U32 R44, R42, UR9, RZ ;  /* 0x000000092a2c7c27 */ /* 0x000fe2000f8e00ff */
[----:B------:R-:W0:Y:S03]  /*1340*/  LDC.64 R28, c[0x0][0x390] ;  /* 0x0000e400ff1c7b82 */ /* 0x000e260000000a00 */
[----:B------:R-:W-:Y:S01]  /*1350*/  @!P4 VIADD R4, R4, -UR12 ;  /* 0x8000000c0404cc36 */ /* 0x000fe20008000000 */
[----:B------:R-:W-:-:S02]  /*1360*/  IADD3 R43, PT, PT, -R44, RZ, RZ ;  /* 0x000000ff2c2b7210 */ /* 0x000fc40007ffe1ff */
[----:B------:R-:W-:Y:S02]  /*1370*/  @!P0 IADD3 R31, PT, PT, -R31, RZ, RZ ;  /* 0x000000ff1f1f8210 */ /* 0x000fe40007ffe1ff */
[----:B------:R-:W-:Y:S01]  /*1380*/  ISETP.GE.U32.AND P0, PT, R4, UR12, PT ;  /* 0x0000000c04007c0c */ /* 0x000fe2000bf06070 */
[----:B------:R-:W-:Y:S02]  /*1390*/  IMAD R4, R43, UR10, R42 ;  /* 0x0000000a2b047c24 */ /* 0x000fe4000f8e022a */
[----:B------:R-:W-:Y:S01]  /*13a0*/  @!P1 VIADD R36, R36, -UR12 ;  /* 0x8000000c24249c36 */ /* 0x000fe20008000000 */
[----:B------:R-:W1:Y:S01]  /*13b0*/  LDC.64 R42, c[0x0][0x398] ;  /* 0x0000e600ff2a7b82 */ /* 0x000e620000000a00 */
[----:B------:R-:W-:Y:S01]  /*13c0*/  @!P4 VIADD R24, R24, 0x1 ;  /* 0x000000011818c836 */ /* 0x000fe20000000000 */
[----:B------:R-:W-:Y:S02]  /*13d0*/  @!P3 IADD3 R19, PT, PT, R19, 0x1, RZ ;  /* 0x000000011313b810 */ /* 0x000fe40007ffe0ff */
[----:B------:R-:W-:-:S02]  /*13e0*/  ISETP.GE.U32.AND P4, PT, R36, UR12, PT ;  /* 0x0000000c24007c0c */ /* 0x000fc4000bf86070 */
[----:B------:R-:W-:Y:S02]  /*13f0*/  LOP3.LUT R36, R27, UR52, RZ, 0x3c, !PT ;  /* 0x000000341b247c12 */ /* 0x000fe4000f8e3cff */
[----:B------:R-:W-:Y:S01]  /*1400*/  ISETP.LT.U32.AND P3, PT, R4, UR10, PT ;  /* 0x0000000a04007c0c */ /* 0x000fe2000bf61070 */
[----:B------:R-:W-:Y:S01]  /*1410*/  @P0 VIADD R24, R24, 0x1 ;  /* 0x0000000118180836 */ /* 0x000fe20000000000 */
[----:B------:R-:W-:Y:S01]  /*1420*/  ISETP.GE.AND P0, PT, R36, RZ, PT ;  /* 0x000000ff2400720c */ /* 0x000fe20003f06270 */
[----:B------:R-:W-:Y:S02]  /*1430*/  @P2 VIADD R19, R19, 0x1 ;  /* 0x0000000113132836 */ /* 0x000fe40000000000 */
[----:B------:R-:W-:Y:S01]  /*1440*/  @!P1 VIADD R30, R30, 0x1 ;  /* 0x000000011e1e9836 */ /* 0x000fe20000000000 */
[----:B0-----:R-:W-:Y:S02]  /*1450*/  ISETP.NE.U32.AND P1, PT, R28, 0x1, PT ;  /* 0x000000011c00780c */ /* 0x001fe40003f25070 */
[----:B------:R-:W-:Y:S01]  /*1460*/  MOV R45, R19 ;  /* 0x00000013002d7202 */ /* 0x000fe20000000f00 */
[----:B------:R-:W-:-:S04]  /*1470*/  VIADD R28, R17, 0xc0 ;  /* 0x000000c0111c7836 */ /* 0x000fc80000000000 */
[----:B------:R-:W-:Y:S01]  /*1480*/  @!P3 VIADD R4, R4, -UR10 ;  /* 0x8000000a0404bc36 */ /* 0x000fe20008000000 */
[----:B------:R-:W-:Y:S01]  /*1490*/  ISETP.NE.AND.EX P1, PT, R29, RZ, PT, P1 ;  /* 0x000000ff1d00720c */ /* 0x000fe20003f25310 */
[----:B------:R-:W-:Y:S01]  /*14a0*/  @!P0 IMAD.MOV R45, RZ, RZ, -R45 ;  /* 0x000000ffff2d8224 */ /* 0x000fe200078e0a2d */
[----:B-1----:R-:W-:Y:S02]  /*14b0*/  ISETP.NE.U32.AND P0, PT, R42, 0x1, PT ;  /* 0x000000012a00780c */ /* 0x002fe40003f05070 */
[----:B------:R-:W-:Y:S02]  /*14c0*/  ISETP.GE.U32.AND P2, PT, R4, UR10, PT ;  /* 0x0000000a04007c0c */ /* 0x000fe4000bf46070 */
[----:B------:R-:W-:Y:S02]  /*14d0*/  LOP3.LUT R19, R34, UR52, RZ, 0x3c, !PT ;  /* 0x0000003422137c12 */ /* 0x000fe4000f8e3cff */
[----:B------:R-:W-:Y:S02]  /*14e0*/  IABS R42, R28 ;  /* 0x0000001c002a7213 */ /* 0x000fe40000000000 */
[----:B------:R-:W-:-:S02]  /*14f0*/  ISETP.NE.AND.EX P0, PT, R43, RZ, PT, P0 ;  /* 0x000000ff2b00720c */ /* 0x000fc40003f05300 */
[----:B------:R-:W-:Y:S02]  /*1500*/  SEL R4, R15, RZ, P1 ;  /* 0x000000ff0f047207 */ /* 0x000fe40000800000 */
[----:B------:R-:W-:Y:S02]  /*1510*/  @!P3 IADD3 R44, PT, PT, R44, 0x1, RZ ;  /* 0x000000012c2cb810 */ /* 0x000fe40007ffe0ff */
[----:B------:R-:W-:Y:S01]  /*1520*/  ISETP.GE.AND P3, PT, R19, RZ, PT ;  /* 0x000000ff1300720c */ /* 0x000fe20003f66270 */
[----:B------:R-:W-:Y:S01]  /*1530*/  IMAD.HI.U32 R15, R42, UR7, RZ ;  /* 0x000000072a0f7c27 */ /* 0x000fe2000f8e00ff */
[----:B------:R-:W-:-:S03]  /*1540*/  SEL R19, R20, RZ, P0 ;  /* 0x000000ff14137207 */ /* 0x000fc60000000000 */
[----:B------:R-:W-:Y:S01]  /*1550*/  IMAD R4, R4, UR36, RZ ;  /* 0x0000002404047c24 */ /* 0x000fe2000f8e02ff */
[----:B------:R-:W-:Y:S01]  /*1560*/  SEL R13, R13, RZ, P1 ;  /* 0x000000ff0d0d7207 */ /* 0x000fe20000800000 */
[----:B------:R-:W-:Y:S02]  /*1570*/  IMAD.MOV R29, RZ, RZ, -R15 ;  /* 0x000000ffff1d7224 */ /* 0x000fe400078e0a0f */
[----:B------:R-:W-:Y:S01]  /*1580*/  IMAD R19, R19, UR37, R4 ;  /* 0x0000002513137c24 */ /* 0x000fe2000f8e0204 */
[----:B------:R-:W-:Y:S01]  /*1590*/  LOP3.LUT R4, R21, UR53, RZ, 0x3c, !PT ;  /* 0x0000003515047c12 */ /* 0x000fe2000f8e3cff */
[----:B------:R-:W-:Y:S01]  /*15a0*/  @P2 VIADD R44, R44, 0x1 ;  /* 0x000000012c2c2836 */ /* 0x000fe20000000000 */
[----:B------:R-:W-:Y:S01]  /*15b0*/  LOP3.LUT R20, R22, UR53, RZ, 0x3c, !PT ;  /* 0x0000003516147c12 */ /* 0x000fe2000f8e3cff */
[----:B------:R-:W-:Y:S01]  /*15c0*/  IMAD R42, R29, UR11, R42 ;  /* 0x0000000b1d2a7c24 */ /* 0x000fe2000f8e022a */
[----:B------:R-:W-:Y:S01]  /*15d0*/  ISETP.GE.AND P2, PT, R4, RZ, PT ;  /* 0x000000ff0400720c */ /* 0x000fe20003f46270 */
[----:B------:R-:W-:Y:S01]  /*15e0*/  IMAD R4, R13, UR36, RZ ;  /* 0x000000240d047c24 */ /* 0x000fe2000f8e02ff */
[----:B------:R-:W-:-:S02]  /*15f0*/  SEL R29, R26, RZ, P0 ;  /* 0x000000ff1a1d7207 */ /* 0x000fc40000000000 */
[----:B------:R-:W-:Y:S02]  /*1600*/  @!P3 IADD3 R44, PT, PT, -R44, RZ, RZ ;  /* 0x000000ff2c2cb210 */ /* 0x000fe40007ffe1ff */
[----:B------:R-:W-:Y:S01]  /*1610*/  ISETP.GE.AND P3, PT, R20, RZ, PT ;  /* 0x000000ff1400720c */ /* 0x000fe20003f66270 */
[----:B------:R-:W-:Y:S01]  /*1620*/  IMAD R29, R29, UR37, R4 ;  /* 0x000000251d1d7c24 */ /* 0x000fe2000f8e0204 */
[C---:B------:R-:W-:Y:S02]  /*1630*/  SEL R26, R6.reuse, R45, !P5 ;  /* 0x0000002d061a7207 */ /* 0x040fe40006800000 */
[----:B------:R-:W-:Y:S02]  /*1640*/  SEL R20, R6, R44, !P5 ;  /* 0x0000002c06147207 */ /* 0x000fe40006800000 */
[----:B------:R-:W-:Y:S02]  /*1650*/  ISETP.NE.AND P5, PT, RZ, UR53, PT ;  /* 0x00000035ff007c0c */ /* 0x000fe4000bfa5270 */
[----:B------:R-:W-:-:S02]  /*1660*/  LOP3.LUT R4, RZ, UR53, RZ, 0x33, !PT ;  /* 0x00000035ff047c12 */ /* 0x000fc4000f8e33ff */
[----:B------:R-:W-:Y:S01]  /*1670*/  IADD3 R13, PT, PT, -R20, RZ, RZ ;  /* 0x000000ff140d7210 */ /* 0x000fe20007ffe1ff */
[----:B------:R-:W-:Y:S01]  /*1680*/  @P4 VIADD R30, R30, 0x1 ;  /* 0x000000011e1e4836 */ /* 0x000fe20000000000 */
[----:B------:R-:W-:Y:S01]  /*1690*/  SEL R36, R4, R41, !P5 ;  /* 0x0000002904247207 */ /* 0x000fe20006800000 */
[----:B------:R-:W-:Y:S02]  /*16a0*/  IMAD.MOV.U32 R41, RZ, RZ, R24 ;  /* 0x000000ffff297224 */ /* 0x000fe400078e0018 */
[----:B------:R-:W-:Y:S02]  /*16b0*/  IMAD R13, R13, UR52, R34 ;  /* 0x000000340d0d7c24 */ /* 0x000fe4000f8e0222 */
[----:B------:R-:W-:Y:S02]  /*16c0*/  IMAD.MOV R34, RZ, RZ, -R36 ;  /* 0x000000ffff227224 */ /* 0x000fe400078e0a24 */
[----:B------:R-:W-:Y:S01]  /*16d0*/  @!P3 IMAD.MOV R30, RZ, RZ, -R30 ;  /* 0x000000ffff1eb224 */ /* 0x000fe200078e0a1e */
[----:B------:R-:W-:Y:S01]  /*16e0*/  @!P2 IADD3 R41, PT, PT, -R41, RZ, RZ ;  /* 0x000000ff2929a210 */ /* 0x000fe20007ffe1ff */
[----:B------:R-:W-:-:S03]  /*16f0*/  IMAD R23, R34, UR53, R23 ;  /* 0x0000003522177c24 */ /* 0x000fc6000f8e0217 */
[C---:B------:R-:W-:Y:S02]  /*1700*/  SEL R34, R4.reuse, R30, !P5 ;  /* 0x0000001e04227207 */ /* 0x040fe40006800000 */
[----:B------:R-:W-:Y:S02]  /*1710*/  SEL R41, R4, R41, !P5 ;  /* 0x0000002904297207 */ /* 0x000fe40006800000 */
[----:B------:R-:W-:Y:S02]  /*1720*/  ISETP.LT.U32.AND P3, PT, R42, UR11, PT ;  /* 0x0000000b2a007c0c */ /* 0x000fe4000bf61070 */
[----:B------:R-:W-:Y:S01]  /*1730*/  SEL R24, R4, R31, !P5 ;  /* 0x0000001f04187207 */ /* 0x000fe20006800000 */
[----:B------:R-:W-:Y:S01]  /*1740*/  IMAD.MOV R31, RZ, RZ, -R34 ;  /* 0x000000ffff1f7224 */ /* 0x000fe200078e0a22 */
[----:B------:R-:W-:-:S03]  /*1750*/  IADD3 R30, PT, PT, -R41, RZ, RZ ;  /* 0x000000ff291e7210 */ /* 0x000fc60007ffe1ff */
[----:B------:R-:W-:Y:S02]  /*1760*/  IMAD R22, R31, UR53, R22 ;  /* 0x000000351f167c24 */ /* 0x000fe4000f8e0216 */
[----:B------:R-:W-:Y:S02]  /*1770*/  IMAD R21, R30, UR53, R21 ;  /* 0x000000351e157c24 */ /* 0x000fe4000f8e0215 */
[----:B------:R-:W0:Y:S02]  /*1780*/  LDC.64 R30, c[0x0][0x3a0] ;  /* 0x0000e800ff1e7b82 */ /* 0x000e240000000a00 */
[----:B------:R-:W-:-:S05]  /*1790*/  @!P3 VIADD R42, R42, -UR11 ;  /* 0x8000000b2a2abc36 */ /* 0x000fca0008000000 */
[----:B------:R-:W-:Y:S02]  /*17a0*/  ISETP.GE.U32.AND P2, PT, R42, UR11, PT ;  /* 0x0000000b2a007c0c */ /* 0x000fe4000bf46070 */
[----:B------:R-:W-:Y:S02]  /*17b0*/  @!P3 IADD3 R15, PT, PT, R15, 0x1, RZ ;  /* 0x000000010f0fb810 */ /* 0x000fe40007ffe0ff */
[----:B------:R-:W-:Y:S02]  /*17c0*/  SEL R10, R10, RZ, P1 ;  /* 0x000000ff0a0a7207 */ /* 0x000fe40000800000 */
[----:B------:R-:W-:Y:S02]  /*17d0*/  LOP3.LUT R42, R28, UR51, RZ, 0x3c, !PT ;  /* 0x000000331c2a7c12 */ /* 0x000fe4000f8e3cff */
[----:B------:R-:W-:-:S05]  /*17e0*/  SEL R14, R14, RZ, P0 ;  /* 0x000000ff0e0e7207 */ /* 0x000fca0000000000 */
[----:B------:R-:W-:Y:S01]  /*17f0*/  @P2 VIADD R15, R15, 0x1 ;  /* 0x000000010f0f2836 */ /* 0x000fe20000000000 */
[----:B------:R-:W-:Y:S02]  /*1800*/  ISETP.GE.AND P3, PT, R42, RZ, PT ;  /* 0x000000ff2a00720c */ /* 0x000fe40003f66270 */
[----:B0-----:R-:W-:Y:S02]  /*1810*/  ISETP.NE.U32.AND P2, PT, R30, 0x1, PT ;  /* 0x000000011e00780c */ /* 0x001fe40003f45070 */
[----:B------:R-:W-:Y:S01]  /*1820*/  SEL R30, R11, RZ, P1 ;  /* 0x000000ff0b1e7207 */ /* 0x000fe20000800000 */
[----:B------:R-:W-:Y:S01]  /*1830*/  IMAD R11, R10, UR36, RZ ;  /* 0x000000240a0b7c24 */ /* 0x000fe2000f8e02ff */
[----:B------:R-:W-:Y:S01]  /*1840*/  ISETP.NE.AND.EX P2, PT, R31, RZ, PT, P2 ;  /* 0x000000ff1f00720c */ /* 0x000fe20003f45320 */
[----:B------:R-:W-:Y:S02]  /*1850*/  IMAD.MOV R44, RZ, RZ, -R26 ;  /* 0x000000ffff2c7224 */ /* 0x000fe400078e0a1a */
[----:B------:R-:W-:-:S02]  /*1860*/  IMAD R31, R14, UR37, R11 ;  /* 0x000000250e1f7c24 */ /* 0x000fc4000f8e020b */
[----:B------:R-:W0:Y:S01]  /*1870*/  LDC.64 R10, c[0x0][0x3a8] ;  /* 0x0000ea00ff0a7b82 */ /* 0x000e220000000a00 */
[----:B------:R-:W-:Y:S01]  /*1880*/  SEL R18, R18, RZ, P0 ;  /* 0x000000ff12127207 */ /* 0x000fe20000000000 */
[----:B------:R-:W-:Y:S01]  /*1890*/  IMAD R27, R44, UR52, R27 ;  /* 0x000000342c1b7c24 */ /* 0x000fe2000f8e021b */
[----:B------:R-:W-:Y:S01]  /*18a0*/  SEL R36, R36, RZ, P2 ;  /* 0x000000ff24247207 */ /* 0x000fe20001000000 */
[----:B------:R-:W-:Y:S02]  /*18b0*/  IMAD R43, R30, UR36, RZ ;  /* 0x000000241e2b7c24 */ /* 0x000fe4000f8e02ff */
[----:B------:R-:W-:Y:S01]  /*18c0*/  IMAD.MOV R44, RZ, RZ, -R24 ;  /* 0x000000ffff2c7224 */ /* 0x000fe200078e0a18 */
[----:B------:R-:W-:Y:S01]  /*18d0*/  SEL R24, R24, RZ, P2 ;  /* 0x000000ff18187207 */ /* 0x000fe20001000000 */
[----:B------:R-:W-:Y:S01]  /*18e0*/  @!P3 IMAD.MOV R15, RZ, RZ, -R15 ;  /* 0x000000ffff0fb224 */ /* 0x000fe200078e0a0f */
[----:B------:R-:W-:Y:S01]  /*18f0*/  SEL R14, R41, RZ, P2 ;  /* 0x000000ff290e7207 */ /* 0x000fe20001000000 */
[----:B------:R-:W-:Y:S01]  /*1900*/  IMAD R43, R18, UR37, R43 ;  /* 0x00000025122b7c24 */ /* 0x000fe2000f8e022b */
[----:B------:R-:W-:Y:S01]  /*1910*/  SHF.R.S64 R18, RZ, 0x1e, R2 ;  /* 0x0000001eff127819 */ /* 0x000fe20000001002 */
[----:B------:R-:W-:-:S02]  /*1920*/  IMAD R36, R36, UR38, R31 ;  /* 0x0000002624247c24 */ /* 0x000fc4000f8e021f */
[----:B------:R-:W-:Y:S01]  /*1930*/  IMAD R31, R24, UR38, R19 ;  /* 0x00000026181f7c24 */ /* 0x000fe2000f8e0213 */
[----:B------:R-:W-:Y:S01]  /*1940*/  SEL R24, R16, R15, !P6 ;  /* 0x0000000f10187207 */ /* 0x000fe20007000000 */
[----:B------:R-:W-:Y:S01]  /*1950*/  IMAD R29, R14, UR38, R29 ;  /* 0x000000260e1d7c24 */ /* 0x000fe2000f8e021d */
[----:B------:R-:W-:Y:S02]  /*1960*/  IADD3 R18, P3, PT, R18, UR40, RZ ;  /* 0x0000002812127c10 */ /* 0x000fe4000ff7e0ff */
[----:B------:R-:W-:Y:S02]  /*1970*/  SHF.R.S64 R14, RZ, 0x1e, R28 ;  /* 0x0000001eff0e7819 */ /* 0x000fe4000000101c */
[----:B------:R-:W-:Y:S02]  /*1980*/  IADD3 R15, PT, PT, -R24, RZ, RZ ;  /* 0x000000ff180f7210 */ /* 0x000fe40007ffe1ff */
[----:B------:R-:W-:Y:S02]  /*1990*/  LEA.HI.X.SX32 R19, R2, UR41, 0x2, P3 ;  /* 0x0000002902137c11 */ /* 0x000fe400098f16ff */
[----:B------:R-:W-:-:S02]  /*19a0*/  IADD3 R14, P3, PT, R14, UR40, RZ ;  /* 0x000000280e0e7c10 */ /* 0x000fc4000ff7e0ff */
[----:B------:R-:W-:Y:S01]  /*19b0*/  IABS R30, R27 ;  /* 0x0000001b001e7213 */ /* 0x000fe20000000000 */
[----:B------:R-:W-:Y:S01]  /*19c0*/  IMAD R42, R15, UR51, R28 ;  /* 0x000000330f2a7c24 */ /* 0x000fe2000f8e021c */
[----:B------:R-:W-:Y:S02]  /*19d0*/  LEA.HI.X.SX32 R15, R28, UR41, 0x2, P3 ;  /* 0x000000291c0f7c11 */ /* 0x000fe400098f16ff */
[----:B0-----:R-:W-:Y:S01]  /*19e0*/  ISETP.NE.U32.AND P3, PT, R10, 0x1, PT ;  /* 0x000000010a00780c */ /* 0x001fe20003f65070 */
[----:B------:R-:W-:Y:S01]  /*19f0*/  IMAD.HI.U32 R2, R30, UR5, RZ ;  /* 0x000000051e027c27 */ /* 0x000fe2000f8e00ff */
[----:B------:R-:W-:Y:S01]  /*1a00*/  SEL R34, R34, RZ, P2 ;  /* 0x000000ff22227207 */ /* 0x000fe20001000000 */
[----:B------:R-:W4:Y:S01]  /*1a10*/  LDG.E R14, desc[UR14][R14.64] ;  /* 0x0000000e0e0e7981 */ /* 0x000f22000c1e1900 */
[----:B------:R-:W-:Y:S01]  /*1a20*/  ISETP.NE.AND.EX P3, PT, R11, RZ, PT, P3 ;  /* 0x000000ff0b00720c */ /* 0x000fe20003f65330 */
[----:B------:R-:W-:Y:S01]  /*1a30*/  IMAD.MOV R11, RZ, RZ, -R2 ;  /* 0x000000ffff0b7224 */ /* 0x000fe200078e0a02 */
[----:B------:R-:W-:Y:S01]  /*1a40*/  IABS R28, R13 ;  /* 0x0000000d001c7213 */ /* 0x000fe20000000000 */
[----:B------:R-:W-:-:S02]  /*1a50*/  IMAD R34, R34, UR38, R43 ;  /* 0x0000002622227c24 */ /* 0x000fc4000f8e022b */
[----:B------:R-:W-:Y:S02]  /*1a60*/  IMAD R10, R11, UR12, R30 ;  /* 0x0000000c0b0a7c24 */ /* 0x000fe4000f8e021e */
[----:B------:R-:W-:Y:S01]  /*1a70*/  IMAD.HI.U32 R43, R28, UR5, RZ ;  /* 0x000000051c2b7c27 */ /* 0x000fe2000f8e00ff */
[----:B------:R-:W-:Y:S02]  /*1a80*/  P2R R46, PR, RZ, 0x1 ;  /* 0x00000001ff2e7803 */ /* 0x000fe40000000000 */
[----:B------:R-:W-:Y:S01]  /*1a90*/  ISETP.LT.U32.AND P0, PT, R10, UR12, PT ;  /* 0x0000000c0a007c0c */ /* 0x000fe2000bf01070 */
[----:B------:R-:W-:-:S04]  /*1aa0*/  IMAD.MOV R11, RZ, RZ, -R43 ;  /* 0x000000ffff0b7224 */ /* 0x000fc800078e0a2b */
[----:B------:R-:W-:-:S05]  /*1ab0*/  IMAD R11, R11, UR12, R28 ;  /* 0x0000000c0b0b7c24 */ /* 0x000fca000f8e021c */
[----:B------:R-:W-:-:S03]  /*1ac0*/  ISETP.LT.U32.AND P4, PT, R11, UR12, PT ;  /* 0x0000000c0b007c0c */ /* 0x000fc6000bf81070 */
[----:B------:R-:W-:Y:S01]  /*1ad0*/  @!P0 VIADD R10, R10, -UR12 ;  /* 0x8000000c0a0a8c36 */ /* 0x000fe20008000000 */
[----:B------:R-:W-:Y:S01]  /*1ae0*/  IADD3 R28, PT, PT, R17, 0xe0, RZ ;  /* 0x000000e0111c7810 */ /* 0x000fe20007ffe0ff */
[----:B------:R-:W-:Y:S01]  /*1af0*/  IMAD R25, R44, UR53, R25 ;  /* 0x000000352c197c24 */ /* 0x000fe2000f8e0219 */
[----:B------:R-:W-:Y:S02]  /*1b00*/  P2R R44, PR, RZ, 0x2 ;  /* 0x00000002ff2c7803 */ /* 0x000fe40000000000 */
[----:B------:R-:W-:Y:S02]  /*1b10*/  ISETP.GE.U32.AND P1, PT, R10, UR12, PT ;  /* 0x0000000c0a007c0c */ /* 0x000fe4000bf26070 */
[----:B------:R-:W-:-:S03]  /*1b20*/  IABS R10, R28 ;  /* 0x0000001c000a7213 */ /* 0x000fc60000000000 */
[----:B------:R-:W-:Y:S02]  /*1b30*/  @!P4 VIADD R11, R11, -UR12 ;  /* 0x8000000c0b0bcc36 */ /* 0x000fe40008000000 */
[----:B------:R-:W-:Y:S01]  /*1b40*/  IMAD.HI.U32 R47, R10, UR7, RZ ;  /* 0x000000070a2f7c27 */ /* 0x000fe2000f8e00ff */
[----:B------:R-:W-:Y:S02]  /*1b50*/  P2R R48, PR, RZ, 0x4 ;  /* 0x00000004ff307803 */ /* 0x000fe40000000000 */
[----:B------:R-:W-:Y:S01]  /*1b60*/  ISETP.GE.U32.AND P2, PT, R11, UR12, PT ;  /* 0x0000000c0b007c0c */ /* 0x000fe2000bf46070 */
        /* <DEDUP_REMOVED lines=11> */
[----:B------:R-:W-:-:S09]  /*1c20*/  P2R R50, PR, RZ, 0x10 ;  /* 0x00000010ff327803 */ /* 0x000fd20000000000 */
[----:B------:R-:W-:-:S05]  /*1c30*/  @!P5 VIADD R30, R30, -UR10 ;  /* 0x8000000a1e1edc36 */ /* 0x000fca0008000000 */
[----:B------:R-:W-:Y:S01]  /*1c40*/  ISETP.GE.U32.AND P3, PT, R30, UR10, PT ;  /* 0x0000000a1e007c0c */ /* 0x000fe2000bf66070 */
[----:B------:R-:W-:Y:S01]  /*1c50*/  VIADD R30, R17, 0x100 ;  /* 0x00000100111e7836 */ /* 0x000fe20000000000 */
[----:B------:R-:W-:-:S04]  /*1c60*/  ISETP.GE.U32.AND P4, PT, R10, UR11, PT ;  /* 0x0000000b0a007c0c */ /* 0x000fc8000bf86070 */
        /* <DEDUP_REMOVED lines=9> */
[----:B------:R-:W-:Y:S01]  /*1d00*/  LOP3.LUT R10, R30, UR51, RZ, 0x3c, !PT ;  /* 0x000000331e0a7c12 */ /* 0x000fe2000f8e3cff */
[----:B------:R-:W-:-:S08]  /*1d10*/  @!P5 VIADD R45, R45, 0x1 ;  /* 0x000000012d2dd836 */ /* 0x000fd00000000000 */
[----:B------:R-:W-:Y:S01]  /*1d20*/  @P6 VIADD R41, R41, 0x1 ;  /* 0x0000000129296836 */ /* 0x000fe20000000000 */
[----:B------:R-:W-:Y:S02]  /*1d30*/  ISETP.GE.AND P6, PT, R54, RZ, PT ;  /* 0x000000ff3600720c */ /* 0x000fe40003fc6270 */
[----:B------:R-:W-:Y:S02]  /*1d40*/  ISETP.GE.AND P5, PT, R10, RZ, PT ;  /* 0x000000ff0a00720c */ /* 0x000fe40003fa6270 */
[----:B------:R-:W-:Y:S02]  /*1d50*/  @P4 IADD3 R47, PT, PT, R47, 0x1, RZ ;  /* 0x000000012f2f4810 */ /* 0x000fe40007ffe0ff */
[----:B------:R-:W-:Y:S02]  /*1d60*/  LOP3.LUT R53, R42, UR52, RZ, 0x3c, !PT ;  /* 0x000000342a357c12 */ /* 0x000fe4000f8e3cff */
[----:B------:R-:W-:-:S05]  /*1d70*/  LOP3.LUT R51, R27, UR53, RZ, 0x3c, !PT ;  /* 0x000000351b337c12 */ /* 0x000fca000f8e3cff */
[----:B------:R-:W-:Y:S02]  /*1d80*/  @!P6 IADD3 R47, PT, PT, -R47, RZ, RZ ;  /* 0x000000ff2f2fe210 */ /* 0x000fe40007ffe1ff */
[----:B------:R-:W-:Y:S02]  /*1d90*/  ISETP.GE.AND P6, PT, R53, RZ, PT ;  /* 0x000000ff3500720c */ /* 0x000fe40003fc6270 */
[----:B------:R-:W-:Y:S02]  /*1da0*/  ISETP.NE.AND P4, PT, R50, RZ, PT ;  /* 0x000000ff3200720c */ /* 0x000fe40003f85270 */
[----:B------:R-:W-:Y:S02]  /*1db0*/  @!P5 IADD3 R41, PT, PT, -R41, RZ, RZ ;  /* 0x000000ff2929d210 */ /* 0x000fe40007ffe1ff */
[----:B------:R-:W-:Y:S01]  /*1dc0*/  ISETP.GE.AND P5, PT, R51, RZ, PT ;  /* 0x000000ff3300720c */ /* 0x000fe20003fa6270 */
[----:B------:R-:W-:Y:S01]  /*1dd0*/  @P3 VIADD R45, R45, 0x1 ;  /* 0x000000012d2d3836 */ /* 0x000fe20000000000 */
[----:B------:R-:W-:Y:S01]  /*1de0*/  LOP3.LUT R52, R13, UR53, RZ, 0x3c, !PT ;  /* 0x000000350d347c12 */ /* 0x000fe2000f8e3cff */
[----:B------:R-:W-:-:S04]  /*1df0*/  @!P0 VIADD R2, R2, 0x1 ;  /* 0x0000000102028836 */ /* 0x000fc80000000000 */
[----:B------:R-:W-:Y:S01]  /*1e00*/  @!P6 IADD3 R45, PT, PT, -R45, RZ, RZ ;  /* 0x000000ff2d2de210 */ /* 0x000fe20007ffe1ff */
[----:B------:R-:W-:Y:S01]  /*1e10*/  @P1 VIADD R2, R2, 0x1 ;  /* 0x0000000102021836 */ /* 0x000fe20000000000 */
[----:B------:R-:W-:Y:S01]  /*1e20*/  ISETP.GE.AND P6, PT, R52, RZ, PT ;  /* 0x000000ff3400720c */ /* 0x000fe20003fc6270 */
[----:B------:R-:W-:Y:S01]  /*1e30*/  @!P4 VIADD R43, R43, 0x1 ;  /* 0x000000012b2bc836 */ /* 0x000fe20000000000 */
[----:B------:R-:W-:Y:S02]  /*1e40*/  ISETP.NE.AND P1, PT, R44, RZ, PT ;  /* 0x000000ff2c00720c */ /* 0x000fe40003f25270 */
[----:B------:R-:W-:Y:S01]  /*1e50*/  @!P5 IMAD.MOV R2, RZ, RZ, -R2 ;  /* 0x000000ffff02d224 */ /* 0x000fe200078e0a02 */
[----:B------:R-:W-:Y:S01]  /*1e60*/  ISETP.NE.AND P5, PT, RZ, UR53, PT ;  /* 0x00000035ff007c0c */ /* 0x000fe2000bfa5270 */
[----:B------:R-:W-:Y:S01]  /*1e70*/  @P2 VIADD R43, R43, 0x1 ;  /* 0x000000012b2b2836 */ /* 0x000fe20000000000 */
[----:B------:R-:W-:Y:S02]  /*1e80*/  ISETP.NE.AND P0, PT, R46, RZ, PT ;  /* 0x000000ff2e00720c */ /* 0x000fe40003f05270 */
[----:B------:R-:W-:-:S02]  /*1e90*/  SEL R0, R0, RZ, P1 ;  /* 0x000000ff00007207 */ /* 0x000fc40000800000 */
[----:B------:R-:W-:Y:S02]  /*1ea0*/  SEL R2, R4, R2, !P5 ;  /* 0x0000000204027207 */ /* 0x000fe40006800000 */
[----:B------:R-:W-:Y:S01]  /*1eb0*/  SEL R26, R26, RZ, P0 ;  /* 0x000000ff1a1a7207 */ /* 0x000fe20000000000 */
[----:B------:R-:W-:Y:S01]  /*1ec0*/  IMAD R11, R0, UR36, RZ ;  /* 0x00000024000b7c24 */ /* 0x000fe2000f8e02ff */
[----:B------:R-:W-:Y:S02]  /*1ed0*/  ISETP.NE.AND P3, PT, R49, RZ, PT ;  /* 0x000000ff3100720c */ /* 0x000fe40003f65270 */
[----:B------:R-:W-:Y:S01]  /*1ee0*/  @!P6 IADD3 R43, PT, PT, -R43, RZ, RZ ;  /* 0x000000ff2b2be210 */ /* 0x000fe20007ffe1ff */
[----:B------:R-:W-:Y:S01]  /*1ef0*/  IMAD.MOV R0, RZ, RZ, -R2 ;  /* 0x000000ffff007224 */ /* 0x000fe200078e0a02 */
[----:B------:R-:W-:Y:S02]  /*1f00*/  ISETP.NE.AND P2, PT, R48, RZ, PT ;  /* 0x000000ff3000720c */ /* 0x000fe40003f45270 */
[----:B------:R-:W-:Y:S01]  /*1f10*/  ISETP.NE.AND P6, PT, RZ, UR51, PT ;  /* 0x00000033ff007c0c */ /* 0x000fe2000bfc5270 */
[----:B------:R-:W-:Y:S01]  /*1f20*/  IMAD R11, R26, UR37, R11 ;  /* 0x000000251a0b7c24 */ /* 0x000fe2000f8e020b */
[----:B------:R-:W-:-:S02]  /*1f30*/  SEL R46, R25, RZ, P3 ;  /* 0x000000ff192e7207 */ /* 0x000fc40001800000 */
[----:B------:R-:W-:Y:S02]  /*1f40*/  SEL R44, R2, RZ, P2 ;  /* 0x000000ff022c7207 */ /* 0x000fe40001000000 */
[----:B------:R-:W-:Y:S02]  /*1f50*/  P2R R48, PR, RZ, 0x4 ;  /* 0x00000004ff307803 */ /* 0x000fe40000000000 */
[----:B------:R-:W-:Y:S01]  /*1f60*/  SEL R26, R16, R47, !P6 ;  /* 0x0000002f101a7207 */ /* 0x000fe20007000000 */
[----:B------:R-:W-:Y:S01]  /*1f70*/  IMAD R27, R0, UR53, R27 ;  /* 0x00000035001b7c24 */ /* 0x000fe2000f8e021b */
[----:B------:R-:W-:Y:S01]  /*1f80*/  ISETP.NE.AND P2, PT, RZ, UR52, PT ;  /* 0x00000034ff007c0c */ /* 0x000fe2000bf45270 */
[----:B------:R0:W4:Y:S03]  /*1f90*/  LDG.E R0, desc[UR14][R18.64] ;  /* 0x0000000e12007981 */ /* 0x000126000c1e1900 */
[----:B------:R-:W-:-:S02]  /*1fa0*/  SEL R45, R6, R45, !P2 ;  /* 0x0000002d062d7207 */ /* 0x000fc40005000000 */
[----:B------:R-:W-:Y:S01]  /*1fb0*/  SHF.R.S64 R10, RZ, 0x1e, R28 ;  /* 0x0000001eff0a7819 */ /* 0x000fe2000000101c */
[----:B0-----:R-:W-:Y:S02]  /*1fc0*/  IMAD R18, R46, UR39, R31 ;  /* 0x000000272e127c24 */ /* 0x001fe4000f8e021f */
[----:B------:R-:W-:Y:S01]  /*1fd0*/  IMAD.MOV R31, RZ, RZ, -R26 ;  /* 0x000000ffff1f7224 */ /* 0x000fe200078e0a1a */
[----:B------:R-:W-:-:S03]  /*1fe0*/  IADD3 R19, PT, PT, -R45, RZ, RZ ;  /* 0x000000ff2d137210 */ /* 0x000fc60007ffe1ff */
[----:B------:R-:W-:Y:S01]  /*1ff0*/  IMAD R31, R31, UR51, R28 ;  /* 0x000000331f1f7c24 */ /* 0x000fe2000f8e021c */
[----:B------:R-:W-:Y:S01]  /*2000*/  IADD3 R10, P4, PT, R10, UR40, RZ ;  /* 0x000000280a0a7c10 */ /* 0x000fe2000ff9e0ff */
[----:B------:R-:W-:Y:S01]  /*2010*/  IMAD R42, R19, UR52, R42 ;  /* 0x00000034132a7c24 */ /* 0x000fe2000f8e022a */
[----:B------:R-:W-:Y:S01]  /*2020*/  SEL R23, R23, RZ, P3 ;  /* 0x000000ff17177207 */ /* 0x000fe20001800000 */
[----:B------:R-:W-:Y:S01]  /*2030*/  IMAD R44, R44, UR38, R11 ;  /* 0x000000262c2c7c24 */ /* 0x000fe2000f8e020b */
[----:B------:R-:W-:Y:S02]  /*2040*/  IABS R25, R31 ;  /* 0x0000001f00197213 */ /* 0x000fe40000000000 */
[----:B------:R-:W-:Y:S01]  /*2050*/  LEA.HI.X.SX32 R11, R28, UR41, 0x2, P4 ;  /* 0x000000291c0b7c11 */ /* 0x000fe2000a0f16ff */
[----:B------:R-:W-:Y:S01]  /*2060*/  IMAD R36, R23, UR39, R36 ;  /* 0x0000002717247c24 */ /* 0x000fe2000f8e0224 */
[----:B------:R-:W-:Y:S01]  /*2070*/  SEL R28, R21, RZ, P3 ;  /* 0x000000ff151c7207 */ /* 0x000fe20001800000 */
[----:B------:R-:W-:Y:S01]  /*2080*/  IMAD.HI.U32 R47, R25, UR9, RZ ;  /* 0x00000009192f7c27 */ /* 0x000fe2000f8e00ff */
[----:B------:R-:W-:Y:S01]  /*2090*/  SEL R21, R22, RZ, P3 ;  /* 0x000000ff16157207 */ /* 0x000fe20001800000 */
[----:B------:R0:W4:Y:S01]  /*20a0*/  LDG.E R15, desc[UR14][R10.64] ;  /* 0x0000000e0a0f7981 */ /* 0x000122000c1e1900 */
[----:B------:R-:W-:Y:S01]  /*20b0*/  IABS R23, R42 ;  /* 0x0000002a00177213 */ /* 0x000fe20000000000 */
[----:B------:R-:W-:-:S02]  /*20c0*/  IMAD R19, R28, UR39, R29 ;  /* 0x000000271c137c24 */ /* 0x000fc4000f8e021d */
[----:B------:R-:W-:Y:S02]  /*20d0*/  IMAD R29, R21, UR39, R34 ;  /* 0x00000027151d7c24 */ /* 0x000fe4000f8e0222 */
[----:B------:R-:W-:Y:S02]  /*20e0*/  IMAD.MOV R22, RZ, RZ, -R47 ;  /* 0x000000ffff167224 */ /* 0x000fe400078e0a2f */
[----:B------:R-:W-:-:S04]  /*20f0*/  IMAD.HI.U32 R21, R23, UR5, RZ ;  /* 0x0000000517157c27 */ /* 0x000fc8000f8e00ff */
[----:B------:R-:W-:Y:S01]  /*2100*/  IMAD R25, R22, UR10, R25 ;  /* 0x0000000a16197c24 */ /* 0x000fe2000f8e0219 */
[----:B------:R-:W-:Y:S01]  /*2110*/  SEL R22, R4, R43, !P5 ;  /* 0x0000002b04167207 */ /* 0x000fe20006800000 */
[----:B------:R-:W-:Y:S01]  /*2120*/  IMAD.MOV R28, RZ, RZ, -R21 ;  /* 0x000000ffff1c7224 */ /* 0x000fe200078e0a15 */
[----:B------:R-:W-:Y:S02]  /*2130*/  SEL R3, R3, RZ, P1 ;  /* 0x000000ff03037207 */ /* 0x000fe40000800000 */
[----:B------:R-:W-:Y:S01]  /*2140*/  IADD3 R34, PT, PT, -R22, RZ, RZ ;  /* 0x000000ff16227210 */ /* 0x000fe20007ffe1ff */
[----:B------:R-:W-:Y:S01]  /*2150*/  IMAD R23, R28, UR12, R23 ;  /* 0x0000000c1c177c24 */ /* 0x000fe2000f8e0217 */
[----:B------:R-:W-:Y:S02]  /*2160*/  SHF.R.S64 R2, RZ, 0x1e, R30 ;  /* 0x0000001eff027819 */ /* 0x000fe4000000101e */
[----:B------:R-:W-:Y:S01]  /*2170*/  SEL R28, R16, R41, !P6 ;  /* 0x00000029101c7207 */ /* 0x000fe20007000000 */
[----:B------:R-:W-:Y:S01]  /*2180*/  IMAD R3, R3, UR36, RZ ;  /* 0x0000002403037c24 */ /* 0x000fe2000f8e02ff */
[----:B------:R-:W-:Y:S01]  /*2190*/  SEL R20, R20, RZ, P0 ;  /* 0x000000ff14147207 */ /* 0x000fe20000000000 */
[----:B------:R-:W-:Y:S01]  /*21a0*/  IMAD R34, R34, UR53, R13 ;  /* 0x0000003522227c24 */ /* 0x000fe2000f8e020d */
[----:B------:R-:W-:Y:S01]  /*21b0*/  IADD3 R2, P4, PT, R2, UR40, RZ ;  /* 0x0000002802027c10 */ /* 0x000fe2000ff9e0ff */
[----:B------:R-:W-:-:S02]  /*21c0*/  IMAD.MOV R13, RZ, RZ, -R28 ;  /* 0x000000ffff0d7224 */ /* 0x000fc400078e0a1c */
[----:B------:R-:W-:Y:S01]  /*21d0*/  IMAD R20, R20, UR37, R3 ;  /* 0x0000002514147c24 */ /* 0x000fe2000f8e0203 */
[----:B------:R-:W-:Y:S01]  /*21e0*/  LEA.HI.X.SX32 R3, R30, UR41, 0x2, P4 ;  /* 0x000000291e037c11 */ /* 0x000fe2000a0f16ff */
[----:B------:R-:W-:Y:S01]  /*21f0*/  IMAD R30, R13, UR51, R30 ;  /* 0x000000330d1e7c24 */ /* 0x000fe2000f8e021e */
[----:B------:R-:W-:-:S04]  /*2200*/  SEL R27, R27, RZ, P3 ;  /* 0x000000ff1b1b7207 */ /* 0x000fc80001800000 */
[----:B------:R-:W-:Y:S01]  /*2210*/  IABS R13, R30 ;  /* 0x0000001e000d7213 */ /* 0x000fe20000000000 */
[----:B------:R-:W-:-:S04]  /*2220*/  IMAD R27, R27, UR39, R44 ;  /* 0x000000271b1b7c24 */ /* 0x000fc8000f8e022c */
[----:B------:R-:W-:-:S05]  /*2230*/  IMAD.HI.U32 R41, R13, UR9, RZ ;  /* 0x000000090d297c27 */ /* 0x000fca000f8e00ff */
[----:B------:R-:W-:-:S05]  /*2240*/  IADD3 R44, PT, PT, -R41, RZ, RZ ;  /* 0x000000ff292c7210 */ /* 0x000fca0007ffe1ff */
[----:B------:R-:W-:Y:S01]  /*2250*/  IMAD R13, R44, UR10, R13 ;  /* 0x0000000a2c0d7c24 */ /* 0x000fe2000f8e020d */
[----:B------:R-:W-:-:S04]  /*2260*/  ISETP.LT.U32.AND P2, PT, R23, UR12, PT ;  /* 0x0000000c17007c0c */ /* 0x000fc8000bf41070 */
[----:B------:R-:W-:Y:S02]  /*2270*/  ISETP.LT.U32.AND P5, PT, R13, UR10, PT ;  /* 0x0000000a0d007c0c */ /* 0x000fe4000bfa1070 */
[----:B------:R-:W-:Y:S02]  /*2280*/  P2R R50, PR, RZ, 0x1 ;  /* 0x00000001ff327803 */ /* 0x000fe40000000000 */
[----:B------:R-:W-:-:S05]  /*2290*/  P2R R49, PR, RZ, 0x2 ;  /* 0x00000002ff317803 */ /* 0x000fca0000000000 */
[----:B------:R-:W-:-:S04]  /*22a0*/  @!P2 VIADD R23, R23, -UR12 ;  /* 0x8000000c1717ac36 */ /* 0x000fc80008000000 */
[----:B------:R-:W-:Y:S01]  /*22b0*/  @!P5 VIADD R13, R13, -UR10 ;  /* 0x8000000a0d0ddc36 */ /* 0x000fe20008000000 */
[----:B------:R-:W-:-:S04]  /*22c0*/  ISETP.GE.U32.AND P1, PT, R23, UR12, PT ;  /* 0x0000000c17007c0c */ /* 0x000fc8000bf26070 */
[----:B------:R-:W-:Y:S02]  /*22d0*/  ISETP.GE.U32.AND P0, PT, R13, UR10, PT ;  /* 0x0000000a0d007c0c */ /* 0x000fe4000bf06070 */
[----:B------:R-:W-:-:S04]  /*22e0*/  IADD3 R13, PT, PT, R17, 0x120, RZ ;  /* 0x00000120110d7810 */ /* 0x000fc80007ffe0ff */
[----:B------:R-:W-:-:S05]  /*22f0*/  IABS R23, R13 ;  /* 0x0000000d00177213 */ /* 0x000fca0000000000 */
[----:B------:R-:W-:-:S04]  /*2300*/  IMAD.HI.U32 R43, R23, UR7, RZ ;  /* 0x00000007172b7c27 */ /* 0x000fc8000f8e00ff */
[----:B------:R-:W-:-:S04]  /*2310*/  IMAD.MOV R44, RZ, RZ, -R43 ;  /* 0x000000ffff2c7224 */ /* 0x000fc800078e0a2b */
[----:B------:R-:W-:Y:S01]  /*2320*/  IMAD R23, R44, UR11, R23 ;  /* 0x0000000b2c177c24 */ /* 0x000fe2000f8e0217 */
[----:B------:R-:W-:-:S04]  /*2330*/  ISETP.LT.U32.AND P4, PT, R25, UR10, PT ;  /* 0x0000000a19007c0c */ /* 0x000fc8000bf81070 */
[----:B------:R-:W-:Y:S02]  /*2340*/  ISETP.LT.U32.AND P6, PT, R23, UR11, PT ;  /* 0x0000000b17007c0c */ /* 0x000fe4000bfc1070 */
[----:B------:R-:W-:-:S07]  /*2350*/  P2R R46, PR, RZ, 0x8 ;  /* 0x00000008ff2e7803 */ /* 0x000fce0000000000 */
[----:B------:R-:W-:-:S04]  /*2360*/  @!P4 VIADD R25, R25, -UR10 ;  /* 0x8000000a1919cc36 */ /* 0x000fc80008000000 */
[----:B------:R-:W-:Y:S02]  /*2370*/  @!P6 VIADD R23, R23, -UR11 ;  /* 0x8000000b1717ec36 */ /* 0x000fe40008000000 */
[----:B------:R-:W-:Y:S01]  /*2380*/  @!P4 VIADD R47, R47, 0x1 ;  /* 0x000000012f2fc836 */ /* 0x000fe20000000000 */
[----:B------:R-:W-:Y:S02]  /*2390*/  ISETP.GE.U32.AND P3, PT, R25, UR10, PT ;  /* 0x0000000a19007c0c */ /* 0x000fe4000bf66070 */
[----:B------:R-:W-:Y:S02]  /*23a0*/  ISETP.GE.U32.AND P4, PT, R23, UR11, PT ;  /* 0x0000000b17007c0c */ /* 0x000fe4000bf86070 */
[----:B------:R-:W-:Y:S02]  /*23b0*/  LOP3.LUT R25, R31, UR52, RZ, 0x3c, !PT ;  /* 0x000000341f197c12 */ /* 0x000fe4000f8e3cff */
[----:B------:R-:W-:Y:S02]  /*23c0*/  @!P6 IADD3 R43, PT, PT, R43, 0x1, RZ ;  /* 0x000000012b2be810 */ /* 0x000fe40007ffe0ff */
[----:B------:R-:W-:Y:S01]  /*23d0*/  ISETP.GE.AND P6, PT, R25, RZ, PT ;  /* 0x000000ff1900720c */ /* 0x000fe20003fc6270 */
[----:B------:R-:W-:Y:S01]  /*23e0*/  @!P2 VIADD R21, R21, 0x1 ;  /* 0x000000011515a836 */ /* 0x000fe20000000000 */
[----:B------:R-:W-:-:S02]  /*23f0*/  LOP3.LUT R23, R13, UR51, RZ, 0x3c, !PT ;  /* 0x000000330d177c12 */ /* 0x000fc4000f8e3cff */
[----:B------:R-:W-:Y:S01]  /*2400*/  LOP3.LUT R51, R42, UR53, RZ, 0x3c, !PT ;  /* 0x000000352a337c12 */ /* 0x000fe2000f8e3cff */
[----:B------:R-:W-:Y:S02]  /*2410*/  @P3 VIADD R47, R47, 0x1 ;  /* 0x000000012f2f3836 */ /* 0x000fe40000000000 */
[----:B------:R-:W-:Y:S01]  /*2420*/  @P4 VIADD R43, R43, 0x1 ;  /* 0x000000012b2b4836 */ /* 0x000fe20000000000 */
[----:B------:R-:W-:Y:S02]  /*2430*/  ISETP.GE.AND P4, PT, R23, RZ, PT ;  /* 0x000000ff1700720c */ /* 0x000fe40003f86270 */
[----:B------:R-:W-:Y:S02]  /*2440*/  @P1 IADD3 R21, PT, PT, R21, 0x1, RZ ;  /* 0x0000000115151810 */ /* 0x000fe40007ffe0ff */
[----:B------:R-:W-:Y:S01]  /*2450*/  ISETP.NE.AND P2, PT, R48, RZ, PT ;  /* 0x000000ff3000720c */ /* 0x000fe20003f45270 */
[----:B------:R-:W-:Y:S01]  /*2460*/  @!P6 IMAD.MOV R47, RZ, RZ, -R47 ;  /* 0x000000ffff2fe224 */ /* 0x000fe200078e0a2f */
[----:B------:R-:W-:Y:S01]  /*2470*/  ISETP.GE.AND P6, PT, R51, RZ, PT ;  /* 0x000000ff3300720c */ /* 0x000fe20003fc6270 */
[----:B------:R-:W-:Y:S01]  /*2480*/  IMAD.MOV.U32 R25, RZ, RZ, R21 ;  /* 0x000000ffff197224 */ /* 0x000fe200078e0015 */
[----:B------:R-:W-:-:S02]  /*2490*/  SEL R21, R22, RZ, P2 ;  /* 0x000000ff16157207 */ /* 0x000fc40001000000 */
[----:B------:R-:W-:-:S03]  /*24a0*/  ISETP.NE.AND P1, PT, R49, RZ, PT ;  /* 0x000000ff3100720c */ /* 0x000fc60003f25270 */
[----:B------:R-:W-:Y:S02]  /*24b0*/  @!P4 IMAD.MOV R43, RZ, RZ, -R43 ;  /* 0x000000ffff2bc224 */ /* 0x000fe400078e0a2b */
[----:B------:R-:W-:Y:S01]  /*24c0*/  IMAD R49, R21, UR38, R20 ;  /* 0x0000002615317c24 */ /* 0x000fe2000f8e0214 */
[----:B------:R-:W-:-:S03]  /*24d0*/  IADD3 R20, P4, PT, R36, UR42, RZ ;  /* 0x0000002a24147c10 */ /* 0x000fc6000ff9e0ff */
[----:B------:R-:W-:Y:S02]  /*24e0*/  @!P6 IADD3 R25, PT, PT, -R25, RZ, RZ ;  /* 0x000000ff1919e210 */ /* 0x000fe40007ffe1ff */
[----:B------:R-:W-:Y:S02]  /*24f0*/  LEA.HI.X.SX32 R21, R36, UR43, 0x1, P4 ;  /* 0x0000002b24157c11 */ /* 0x000fe4000a0f0eff */
[C---:B------:R-:W-:Y:S02]  /*2500*/  IADD3 R22, P4, PT, R18.reuse, UR42, RZ ;  /* 0x0000002a12167c10 */ /* 0x040fe4000ff9e0ff */
[----:B------:R-:W-:Y:S02]  /*2510*/  ISETP.NE.AND P6, PT, RZ, UR53, PT ;  /* 0x00000035ff007c0c */ /* 0x000fe4000bfc5270 */
[----:B------:R-:W-:Y:S02]  /*2520*/  @!P5 IADD3 R41, PT, PT, R41, 0x1, RZ ;  /* 0x000000012929d810 */ /* 0x000fe40007ffe0ff */
[----:B------:R-:W-:-:S02]  /*2530*/  LEA.HI.X.SX32 R23, R18, UR43, 0x1, P4 ;  /* 0x0000002b12177c11 */ /* 0x000fc4000a0f0eff */
[----:B------:R-:W-:Y:S02]  /*2540*/  SEL R18, R4, R25, !P6 ;  /* 0x0000001904127207 */ /* 0x000fe40007000000 */
[----:B------:R-:W-:Y:S02]  /*2550*/  @P0 IADD3 R41, PT, PT, R41, 0x1, RZ ;  /* 0x0000000129290810 */ /* 0x000fe40007ffe0ff */
[----:B------:R-:W-:Y:S02]  /*2560*/  LOP3.LUT R52, R30, UR52, RZ, 0x3c, !PT ;  /* 0x000000341e347c12 */ /* 0x000fe4000f8e3cff */
[----:B------:R-:W-:Y:S02]  /*2570*/  ISETP.NE.AND P0, PT, R50, RZ, PT ;  /* 0x000000ff3200720c */ /* 0x000fe40003f05270 */
[----:B------:R-:W-:Y:S01]  /*2580*/  SEL R24, R24, RZ, P1 ;  /* 0x000000ff18187207 */ /* 0x000fe20000800000 */
[----:B------:R-:W-:Y:S01]  /*2590*/  IMAD.MOV R25, RZ, RZ, -R18 ;  /* 0x000000ffff197224 */ /* 0x000fe200078e0a12 */
[----:B------:R-:W-:-:S02]  /*25a0*/  ISETP.GE.AND P5, PT, R52, RZ, PT ;  /* 0x000000ff3400720c */ /* 0x000fc40003fa6270 */
[----:B------:R-:W-:Y:S01]  /*25b0*/  SEL R45, R45, RZ, P0 ;  /* 0x000000ff2d2d7207 */ /* 0x000fe20000000000 */
[----:B------:R-:W-:Y:S01]  /*25c0*/  IMAD R24, R24, UR36, RZ ;  /* 0x0000002418187c24 */ /* 0x000fe2000f8e02ff */
[----:B------:R-:W-:Y:S01]  /*25d0*/  ISETP.NE.AND P3, PT, R46, RZ, PT ;  /* 0x000000ff2e00720c */ /* 0x000fe20003f65270 */
[----:B------:R-:W-:Y:S01]  /*25e0*/  IMAD R42, R25, UR53, R42 ;  /* 0x00000035192a7c24 */ /* 0x000fe2000f8e022a */
[----:B------:R-:W-:Y:S01]  /*25f0*/  SEL R18, R18, RZ, P2 ;  /* 0x000000ff12127207 */ /* 0x000fe20001000000 */
[----:B------:R-:W-:Y:S01]  /*2600*/  IMAD R45, R45, UR37, R24 ;  /* 0x000000252d2d7c24 */ /* 0x000fe2000f8e0218 */
[----:B------:R-:W-:Y:S02]  /*2610*/  SEL R34, R34, RZ, P3 ;  /* 0x000000ff22227207 */ /* 0x000fe40001800000 */
[----:B------:R-:W-:Y:S01]  /*2620*/  SEL R42, R42, RZ, P3 ;  /* 0x000000ff2a2a7207 */ /* 0x000fe20001800000 */
[----:B------:R-:W-:Y:S01]  /*2630*/  IMAD R45, R18, UR38, R45 ;  /* 0x00000026122d7c24 */ /* 0x000fe2000f8e022d */
[----:B------:R-:W-:Y:S01]  /*2640*/  ISETP.NE.AND P6, PT, RZ, UR52, PT ;  /* 0x00000034ff007c0c */ /* 0x000fe2000bfc5270 */
[----:B------:R-:W-:-:S02]  /*2650*/  IMAD R36, R34, UR39, R49 ;  /* 0x0000002722247c24 */ /* 0x000fc4000f8e0231 */
[----:B------:R-:W-:Y:S01]  /*2660*/  @!P5 IMAD.MOV R41, RZ, RZ, -R41 ;  /* 0x000000ffff29d224 */ /* 0x000fe200078e0a29 */
[----:B------:R-:W-:Y:S01]  /*2670*/  R2UR UR16, R32 ;  /* 0x00000000201072ca */ /* 0x000fe200000e0000 */
[----:B------:R-:W-:Y:S01]  /*2680*/  IMAD R34, R42, UR39, R45 ;  /* 0x000000272a227c24 */ /* 0x000fe2000f8e022d */
[C---:B------:R-:W-:Y:S01]  /*2690*/  SEL R45, R6.reuse, R47, !P6 ;  /* 0x0000002f062d7207 */ /* 0x040fe20007000000 */
[----:B------:R1:W2:Y:S01]  /*26a0*/  LDG.E.U8 R49, desc[UR14][R20.64] ;  /* 0x0000000e14317981 */ /* 0x0002a2000c1e1100 */
[----:B0-----:R-:W-:-:S03]  /*26b0*/  SEL R10, R6, R41, !P6 ;  /* 0x00000029060a7207 */ /* 0x001fc60007000000 */
[----:B------:R-:W-:Y:S01]  /*26c0*/  IMAD.MOV R44, RZ, RZ, -R45 ;  /* 0x000000ffff2c7224 */ /* 0x000fe200078e0a2d */
[----:B------:R-:W-:-:S03]  /*26d0*/  IADD3 R11, PT, PT, -R10, RZ, RZ ;  /* 0x000000ff0a0b7210 */ /* 0x000fc60007ffe1ff */
[----:B------:R-:W-:Y:S02]  /*26e0*/  IMAD R44, R44, UR52, R31 ;  /* 0x000000342c2c7c24 */ /* 0x000fe4000f8e021f */
[----:B------:R-:W-:-:S03]  /*26f0*/  IMAD R11, R11, UR52, R30 ;  /* 0x000000340b0b7c24 */ /* 0x000fc6000f8e021e */
[----:B------:R-:W-:Y:S02]  /*2700*/  IABS R30, R44 ;  /* 0x0000002c001e7213 */ /* 0x000fe40000000000 */
[----:B------:R-:W-:Y:S02]  /*2710*/  R2UR UR17, R33 ;  /* 0x00000000211172ca */ /* 0x000fe400000e0000 */
[----:B------:R-:W-:Y:S01]  /*2720*/  IABS R42, R11 ;  /* 0x0000000b002a7213 */ /* 0x000fe20000000000 */
[----:B------:R-:W-:Y:S01]  /*2730*/  IMAD.HI.U32 R46, R30, UR5, RZ ;  /* 0x000000051e2e7c27 */ /* 0x000fe2000f8e00ff */
[----:B------:R-:W-:-:S03]  /*2740*/  ISETP.NE.AND P6, PT, RZ, UR51, PT ;  /* 0x00000033ff007c0c */ /* 0x000fc6000bfc5270 */
[----:B------:R-:W-:Y:S02]  /*2750*/  IMAD.MOV R31, RZ, RZ, -R46 ;  /* 0x000000ffff1f7224 */ /* 0x000fe400078e0a2e */
[----:B-1----:R-:W-:-:S04]  /*2760*/  IMAD.HI.U32 R20, R42, UR5, RZ ;  /* 0x000000052a147c27 */ /* 0x002fc8000f8e00ff */
[----:B------:R-:W-:Y:S01]  /*2770*/  IMAD R21, R31, UR12, R30 ;  /* 0x0000000c1f157c24 */ /* 0x000fe2000f8e021e */
[----:B------:R-:W-:Y:S01]  /*2780*/  SEL R30, R16, R43, !P6 ;  /* 0x0000002b101e7207 */ /* 0x000fe20007000000 */
[----:B------:R-:W-:Y:S01]  /*2790*/  IMAD.MOV R31, RZ, RZ, -R20 ;  /* 0x000000ffff1f7224 */ /* 0x000fe200078e0a14 */
[----:B------:R0:W3:Y:S01]  /*27a0*/  LDG.E.U8 R41, desc[UR16][R22.64] ;  /* 0x0000001016297981 */ /* 0x0000e2000c1e1100 */
        /* <DEDUP_REMOVED lines=10> */
[----:B------:R-:W-:Y:S01]  /*2850*/  VIADD R31, R17, 0x140 ;  /* 0x00000140111f7836 */ /* 0x000fe20000000000 */
[----:B------:R-:W-:Y:S01]  /*2860*/  ISETP.LT.U32.AND P4, PT, R22, UR12, PT ;  /* 0x0000000c16007c0c */ /* 0x000fe2000bf81070 */
[----:B------:R-:W4:Y:S02]  /*2870*/  LDG.E R18, desc[UR14][R18.64] ;  /* 0x0000000e12127981 */ /* 0x000f24000c1e1900 */
[----:B------:R-:W-:-:S04]  /*2880*/  IMAD.HI.U32 R47, R13, UR9, RZ ;  /* 0x000000090d2f7c27 */ /* 0x000fc8000f8e00ff */
[----:B0-----:R-:W-:-:S04]  /*2890*/  IMAD.MOV R24, RZ, RZ, -R47 ;  /* 0x000000ffff187224 */ /* 0x001fc800078e0a2f */
[----:B------:R-:W-:-:S05]  /*28a0*/  IMAD R13, R24, UR10, R13 ;  /* 0x0000000a180d7c24 */ /* 0x000fca000f8e020d */
[----:B------:R-:W-:Y:S02]  /*28b0*/  ISETP.LT.U32.AND P5, PT, R13, UR10, PT ;  /* 0x0000000a0d007c0c */ /* 0x000fe4000bfa1070 */
[----:B------:R-:W-:-:S11]  /*28c0*/  P2R R53, PR, RZ, 0x8 ;  /* 0x00000008ff357803 */ /* 0x000fd60000000000 */
[----:B------:R-:W-:-:S05]  /*28d0*/  @!P5 VIADD R13, R13, -UR10 ;  /* 0x8000000a0d0ddc36 */ /* 0x000fca0008000000 */
[----:B------:R-:W-:Y:S02]  /*28e0*/  ISETP.GE.U32.AND P3, PT, R13, UR10, PT ;  /* 0x0000000a0d007c0c */ /* 0x000fe4000bf66070 */
[----:B------:R-:W-:Y:S02]  /*28f0*/  IABS R13, R31 ;  /* 0x0000001f000d7213 */ /* 0x000fe40000000000 */
[----:B------:R-:W-:-:S03]  /*2900*/  @!P4 IADD3 R22, PT, PT, R22, -UR12, RZ ;  /* 0x8000000c1616cc10 */ /* 0x000fc6000fffe0ff */
[----:B------:R-:W-:Y:S01]  /*2910*/  IMAD.HI.U32 R43, R13, UR7, RZ ;  /* 0x000000070d2b7c27 */ /* 0x000fe2000f8e00ff */
[----:B------:R-:W-:Y:S02]  /*2920*/  P2R R52, PR, RZ, 0x4 ;  /* 0x00000004ff347803 */ /* 0x000fe40000000000 */
[----:B------:R-:W-:Y:S02]  /*2930*/  ISETP.GE.U32.AND P2, PT, R22, UR12, PT ;  /* 0x0000000c16007c0c */ /* 0x000fe4000bf46070 */
[----:B------:R-:W-:-:S05]  /*2940*/  IADD3 R22, PT, PT, -R43, RZ, RZ ;  /* 0x000000ff2b167210 */ /* 0x000fca0007ffe1ff */
[----:B------:R-:W-:-:S05]  /*2950*/  IMAD R13, R22, UR11, R13 ;  /* 0x0000000b160d7c24 */ /* 0x000fca000f8e020d */
[----:B------:R-:W-:Y:S02]  /*2960*/  ISETP.LT.U32.AND P6, PT, R13, UR11, PT ;  /* 0x0000000b0d007c0c */ /* 0x000fe4000bfc1070 */
[----:B------:R-:W-:Y:S02]  /*2970*/  @!P5 IADD3 R47, PT, PT, R47, 0x1, RZ ;  /* 0x000000012f2fd810 */ /* 0x000fe40007ffe0ff */
[----:B------:R-:W-:-:S09]  /*2980*/  P2R R51, PR, RZ, 0x1 ;  /* 0x00000001ff337803 */ /* 0x000fd20000000000 */
[----:B------:R-:W-:-:S05]  /*2990*/  @!P6 VIADD R13, R13, -UR11 ;  /* 0x8000000b0d0dec36 */ /* 0x000fca0008000000 */
[----:B------:R-:W-:Y:S02]  /*29a0*/  ISETP.GE.U32.AND P5, PT, R13, UR11, PT ;  /* 0x0000000b0d007c0c */ /* 0x000fe4000bfa6070 */
[----:B------:R-:W-:Y:S01]  /*29b0*/  ISETP.LT.U32.AND P0, PT, R21, UR12, PT ;  /* 0x0000000c15007c0c */ /* 0x000fe2000bf01070 */
[----:B------:R-:W-:Y:S01]  /*29c0*/  @!P6 VIADD R43, R43, 0x1 ;  /* 0x000000012b2be836 */ /* 0x000fe20000000000 */
[----:B------:R-:W-:Y:S02]  /*29d0*/  LOP3.LUT R24, R42, UR52, RZ, 0x3c, !PT ;  /* 0x000000342a187c12 */ /* 0x000fe4000f8e3cff */
[----:B------:R-:W-:Y:S02]  /*29e0*/  LOP3.LUT R13, R31, UR51, RZ, 0x3c, !PT ;  /* 0x000000331f0d7c12 */ /* 0x000fe4000f8e3cff */
[----:B------:R-:W-:-:S05]  /*29f0*/  ISETP.GE.AND P6, PT, R24, RZ, PT ;  /* 0x000000ff1800720c */ /* 0x000fca0003fc6270 */
[----:B------:R-:W-:Y:S01]  /*2a00*/  @P5 VIADD R43, R43, 0x1 ;  /* 0x000000012b2b5836 */ /* 0x000fe20000000000 */
[----:B------:R-:W-:Y:S01]  /*2a10*/  ISETP.GE.AND P5, PT, R13, RZ, PT ;  /* 0x000000ff0d00720c */ /* 0x000fe20003fa6270 */
[----:B------:R-:W-:Y:S01]  /*2a20*/  @!P0 VIADD R21, R21, -UR12 ;  /* 0x8000000c15158c36 */ /* 0x000fe20008000000 */
[----:B------:R-:W-:Y:S01]  /*2a30*/  P2R R50, PR, RZ, 0x2 ;  /* 0x00000002ff327803 */ /* 0x000fe20000000000 */
[----:B------:R-:W-:Y:S01]  /*2a40*/  @P3 VIADD R47, R47, 0x1 ;  /* 0x000000012f2f3836 */ /* 0x000fe20000000000 */
[----:B------:R-:W-:Y:S02]  /*2a50*/  LOP3.LUT R23, R11, UR53, RZ, 0x3c, !PT ;  /* 0x000000350b177c12 */ /* 0x000fe4000f8e3cff */
[----:B------:R-:W-:Y:S02]  /*2a60*/  ISETP.GE.U32.AND P1, PT, R21, UR12, PT ;  /* 0x0000000c15007c0c */ /* 0x000fe4000bf26070 */
[----:B------:R-:W-:Y:S01]  /*2a70*/  LOP3.LUT R21, R44, UR53, RZ, 0x3c, !PT ;  /* 0x000000352c157c12 */ /* 0x000fe2000f8e3cff */
[----:B------:R-:W-:Y:S01]  /*2a80*/  @!P6 IMAD.MOV R47, RZ, RZ, -R47 ;  /* 0x000000ffff2fe224 */ /* 0x000fe200078e0a2f */
[----:B------:R-:W-:Y:S01]  /*2a90*/  ISETP.GE.AND P6, PT, R23, RZ, PT ;  /* 0x000000ff1700720c */ /* 0x000fe20003fc6270 */
[----:B------:R-:W-:-:S02]  /*2aa0*/  @!P4 VIADD R20, R20, 0x1 ;  /* 0x000000011414c836 */ /* 0x000fc40000000000 */
[----:B------:R-:W-:Y:S01]  /*2ab0*/  @!P5 IMAD.MOV R43, RZ, RZ, -R43 ;  /* 0x000000ffff2bd224 */ /* 0x000fe200078e0a2b */
[----:B------:R-:W-:Y:S01]  /*2ac0*/  ISETP.GE.AND P5, PT, R21, RZ, PT ;  /* 0x000000ff1500720c */ /* 0x000fe20003fa6270 */
[----:B------:R-:W-:Y:S01]  /*2ad0*/  @P2 VIADD R20, R20, 0x1 ;  /* 0x0000000114142836 */ /* 0x000fe20000000000 */
[----:B------:R-:W-:Y:S02]  /*2ae0*/  @!P0 IADD3 R46, PT, PT, R46, 0x1, RZ ;  /* 0x000000012e2e8810 */ /* 0x000fe40007ffe0ff */
[----:B------:R-:W-:Y:S01]  /*2af0*/  ISETP.NE.AND P0, PT, R51, RZ, PT ;  /* 0x000000ff3300720c */ /* 0x000fe20003f05270 */
[----:B------:R-:W-:Y:S01]  /*2b00*/  IMAD.MOV.U32 R51, RZ, RZ, R20 ;  /* 0x000000ffff337224 */ /* 0x000fe200078e0014 */
[----:B------:R-:W-:Y:S02]  /*2b10*/  @P1 IADD3 R46, PT, PT, R46, 0x1, RZ ;  /* 0x000000012e2e1810 */ /* 0x000fe40007ffe0ff */
[----:B------:R-:W-:Y:S01]  /*2b20*/  ISETP.NE.AND P1, PT, R50, RZ, PT ;  /* 0x000000ff3200720c */ /* 0x000fe20003f25270 */
[----:B------:R-:W-:Y:S01]  /*2b30*/  @!P6 IMAD.MOV R51, RZ, RZ, -R51 ;  /* 0x000000ffff33e224 */ /* 0x000fe200078e0a33 */
[----:B------:R-:W-:-:S02]  /*2b40*/  ISETP.NE.AND P6, PT, RZ, UR53, PT ;  /* 0x00000035ff007c0c */ /* 0x000fc4000bfc5270 */
[----:B------:R-:W-:Y:S02]  /*2b50*/  SEL R26, R26, RZ, P1 ;  /* 0x000000ff1a1a7207 */ /* 0x000fe40000800000 */
[----:B------:R-:W-:Y:S02]  /*2b60*/  @!P5 IADD3 R46, PT, PT, -R46, RZ, RZ ;  /* 0x000000ff2e2ed210 */ /* 0x000fe40007ffe1ff */
[----:B------:R-:W-:Y:S02]  /*2b70*/  ISETP.NE.AND P2, PT, R52, RZ, PT ;  /* 0x000000ff3400720c */ /* 0x000fe40003f45270 */
[----:B------:R-:W-:Y:S01]  /*2b80*/  SEL R46, R4, R46, !P6 ;  /* 0x0000002e042e7207 */ /* 0x000fe20007000000 */
[----:B------:R-:W-:Y:S01]  /*2b90*/  IMAD R26, R26, UR36, RZ ;  /* 0x000000241a1a7c24 */ /* 0x000fe2000f8e02ff */
[----:B------:R-:W-:Y:S02]  /*2ba0*/  SEL R45, R45, RZ, P0 ;  /* 0x000000ff2d2d7207 */ /* 0x000fe40000000000 */
[----:B------:R-:W-:-:S02]  /*2bb0*/  SEL R51, R4, R51, !P6 ;  /* 0x0000003304337207 */ /* 0x000fc40007000000 */
[----:B------:R-:W-:Y:S02]  /*2bc0*/  ISETP.NE.AND P6, PT, RZ, UR52, PT ;  /* 0x00000034ff007c0c */ /* 0x000fe4000bfc5270 */
[C---:B------:R-:W-:Y:S02]  /*2bd0*/  IADD3 R13, PT, PT, -R46.reuse, RZ, RZ ;  /* 0x000000ff2e0d7210 */ /* 0x040fe40007ffe1ff */
[----:B------:R-:W-:Y:S01]  /*2be0*/  IADD3 R20, P4, PT, R29, UR42, RZ ;  /* 0x0000002a1d147c10 */ /* 0x000fe2000ff9e0ff */
[----:B------:R-:W-:Y:S01]  /*2bf0*/  IMAD R45, R45, UR37, R26 ;  /* 0x000000252d2d7c24 */ /* 0x000fe2000f8e021a */
[----:B------:R-:W-:Y:S02]  /*2c00*/  SEL R46, R46, RZ, P2 ;  /* 0x000000ff2e2e7207 */ /* 0x000fe40001000000 */
[----:B------:R-:W-:Y:S02]  /*2c10*/  SEL R28, R28, RZ, P1 ;  /* 0x000000ff1c1c7207 */ /* 0x000fe40000800000 */
[----:B------:R-:W-:-:S02]  /*2c20*/  SEL R47, R6, R47, !P6 ;  /* 0x0000002f062f7207 */ /* 0x000fc40007000000 */
[----:B------:R-:W-:Y:S01]  /*2c30*/  LEA.HI.X.SX32 R21, R29, UR43, 0x1, P4 ;  /* 0x0000002b1d157c11 */ /* 0x000fe2000a0f0eff */
[----:B------:R-:W-:Y:S01]  /*2c40*/  IMAD R44, R13, UR53, R44 ;  /* 0x000000350d2c7c24 */ /* 0x000fe2000f8e022c */
[C---:B------:R-:W-:Y:S01]  /*2c50*/  IADD3 R22, P4, PT, R27.reuse, UR42, RZ ;  /* 0x0000002a1b167c10 */ /* 0x040fe2000ff9e0ff */
[----:B------:R-:W-:Y:S01]  /*2c60*/  IMAD R46, R46, UR38, R45 ;  /* 0x000000262e2e7c24 */ /* 0x000fe2000f8e022d */
[----:B------:R-:W-:Y:S01]  /*2c70*/  SEL R10, R10, RZ, P0 ;  /* 0x000000ff0a0a7207 */ /* 0x000fe20000000000 */
[----:B------:R0:W4:Y:S01]  /*2c80*/  LDG.E R13, desc[UR14][R2.64] ;  /* 0x0000000e020d7981 */ /* 0x000122000c1e1900 */
[----:B------:R-:W-:Y:S01]  /*2c90*/  IMAD R45, R28, UR36, RZ ;  /* 0x000000241c2d7c24 */ /* 0x000fe2000f8e02ff */
[----:B------:R-:W-:Y:S01]  /*2ca0*/  LEA.HI.X.SX32 R23, R27, UR43, 0x1, P4 ;  /* 0x0000002b1b177c11 */ /* 0x000fe2000a0f0eff */
[----:B------:R-:W-:Y:S01]  /*2cb0*/  IMAD.MOV R28, RZ, RZ, -R51 ;  /* 0x000000ffff1c7224 */ /* 0x000fe200078e0a33 */
[----:B------:R-:W-:Y:S01]  /*2cc0*/  IADD3 R24, P4, PT, R36, UR42, RZ ;  /* 0x0000002a24187c10 */ /* 0x000fe2000ff9e0ff */
[----:B------:R-:W-:Y:S01]  /*2cd0*/  IMAD R10, R10, UR37, R45 ;  /* 0x000000250a0a7c24 */ /* 0x000fe2000f8e022d */
[----:B------:R-:W-:Y:S01]  /*2ce0*/  SEL R51, R51, RZ, P2 ;  /* 0x000000ff33337207 */ /* 0x000fe20001000000 */
[----:B0-----:R-:W-:Y:S01]  /*2cf0*/  IMAD.MOV R3, RZ, RZ, -R47 ;  /* 0x000000ffff037224 */ /* 0x001fe200078e0a2f */
[----:B------:R-:W-:-:S02]  /*2d00*/  ISETP.NE.AND P3, PT, R53, RZ, PT ;  /* 0x000000ff3500720c */ /* 0x000fc40003f65270 */
[----:B------:R-:W-:Y:S01]  /*2d10*/  ISETP.NE.AND P6, PT, RZ, UR51, PT ;  /* 0x00000033ff007c0c */ /* 0x000fe2000bfc5270 */
[----:B------:R-:W-:Y:S01]  /*2d20*/  IMAD R42, R3, UR52, R42 ;  /* 0x00000034032a7c24 */ /* 0x000fe2000f8e022a */
[----:B------:R-:W-:Y:S01]  /*2d30*/  LEA.HI.X.SX32 R25, R36, UR43, 0x1, P4 ;  /* 0x0000002b24197c11 */ /* 0x000fe2000a0f0eff */
[----:B------:R-:W-:Y:S01]  /*2d40*/  IMAD R2, R51, UR38, R10 ;  /* 0x0000002633027c24 */ /* 0x000fe2000f8e020a */
[----:B------:R-:W-:Y:S01]  /*2d50*/  SEL R29, R44, RZ, P3 ;  /* 0x000000ff2c1d7207 */ /* 0x000fe20001800000 */
[----:B------:R-:W-:Y:S01]  /*2d60*/  IMAD R28, R28, UR53, R11 ;  /* 0x000000351c1c7c24 */ /* 0x000fe2000f8e020b */
[----:B------:R-:W-:Y:S01]  /*2d70*/  IADD3 R26, P4, PT, R34, UR42, RZ ;  /* 0x0000002a221a7c10 */ /* 0x000fe2000ff9e0ff */
[----:B------:R0:W4:Y:S01]  /*2d80*/  LDG.E.U8 R44, desc[UR14][R20.64] ;  /* 0x0000000e142c7981 */ /* 0x000122000c1e1100 */
[----:B------:R-:W-:Y:S02]  /*2d90*/  SHF.R.S64 R10, RZ, 0x1e, R31 ;  /* 0x0000001eff0a7819 */ /* 0x000fe4000000101f */
[----:B------:R-:W-:Y:S01]  /*2da0*/  SEL R43, R16, R43, !P6 ;  /* 0x0000002b102b7207 */ /* 0x000fe20007000000 */
[----:B------:R1:W4:Y:S01]  /*2db0*/  LDG.E.U8 R45, desc[UR16][R22.64] ;  /* 0x00000010162d7981 */ /* 0x000322000c1e1100 */
[----:B------:R-:W-:-:S02]  /*2dc0*/  LEA.HI.X.SX32 R27, R34, UR43, 0x1, P4 ;  /* 0x0000002b221b7c11 */ /* 0x000fc4000a0f0eff */
[----:B------:R-:W-:Y:S01]  /*2dd0*/  IADD3 R10, P4, PT, R10, UR40, RZ ;  /* 0x000000280a0a7c10 */ /* 0x000fe2000ff9e0ff */
[----:B------:R1:W4:Y:S01]  /*2de0*/  LDG.E.U8 R36, desc[UR14][R24.64] ;  /* 0x0000000e18247981 */ /* 0x000322000c1e1100 */
[----:B0-----:R-:W-:Y:S02]  /*2df0*/  IABS R20, R42 ;  /* 0x0000002a00147213 */ /* 0x001fe40000000000 */
[----:B------:R-:W-:-:S03]  /*2e00*/  IADD3 R34, PT, PT, -R43, RZ, RZ ;  /* 0x000000ff2b227210 */ /* 0x000fc60007ffe1ff */
[----:B------:R-:W-:Y:S01]  /*2e10*/  IMAD.HI.U32 R3, R20, UR5, RZ ;  /* 0x0000000514037c27 */ /* 0x000fe2000f8e00ff */
[----:B------:R-:W-:-:S03]  /*2e20*/  LEA.HI.X.SX32 R11, R31, UR41, 0x2, P4 ;  /* 0x000000291f0b7c11 */ /* 0x000fc6000a0f16ff */
[----:B------:R-:W-:Y:S02]  /*2e30*/  IMAD R31, R34, UR51, R31 ;  /* 0x00000033221f7c24 */ /* 0x000fe4000f8e021f */
[----:B------:R-:W-:Y:S01]  /*2e40*/  IMAD.MOV R21, RZ, RZ, -R3 ;  /* 0x000000ffff157224 */ /* 0x000fe200078e0a03 */
[----:B------:R-:W-:Y:S01]  /*2e50*/  P2R R50, PR, RZ, 0x8 ;  /* 0x00000008ff327803 */ /* 0x000fe20000000000 */
[----:B------:R0:W4:Y:S01]  /*2e60*/  LDG.E.U8 R34, desc[UR16][R26.64] ;  /* 0x000000101a227981 */ /* 0x000122000c1e1100 */
[----:B-1----:R-:W-:Y:S01]  /*2e70*/  IABS R22, R31 ;  /* 0x0000001f00167213 */ /* 0x002fe20000000000 */
[----:B------:R-:W-:-:S04]  /*2e80*/  IMAD R20, R21, UR12, R20 ;  /* 0x0000000c15147c24 */ /* 0x000fc8000f8e0214 */
        /* <DEDUP_REMOVED lines=14> */
[----:B------:R-:W-:-:S05]  /*2f70*/  IADD3 R25, PT, PT, -R23, RZ, RZ ;  /* 0x000000ff17197210 */ /* 0x000fca0007ffe1ff */
        /* <DEDUP_REMOVED lines=9> */
[----:B0-----:R-:W-:-:S07]  /*3010*/  LOP3.LUT R26, R31, UR52, RZ, 0x3c, !PT ;  /* 0x000000341f1a7c12 */ /* 0x001fce000f8e3cff */
[----:B------:R-:W-:Y:S01]  /*3020*/  @P6 VIADD R3, R3, 0x1 ;  /* 0x0000000103036836 */ /* 0x000fe20000000000 */
[----:B------:R-:W-:Y:S01]  /*3030*/  ISETP.GE.AND P6, PT, R24, RZ, PT ;  /* 0x000000ff1800720c */ /* 0x000fe20003fc6270 */
[----:B------:R-:W-:Y:S01]  /*3040*/  @P5 VIADD R23, R23, 0x1 ;  /* 0x0000000117175836 */ /* 0x000fe20000000000 */
[----:B------:R-:W-:Y:S01]  /*3050*/  ISETP.GE.AND P5, PT, R26, RZ, PT ;  /* 0x000000ff1a00720c */ /* 0x000fe20003fa6270 */
[----:B------:R-:W-:Y:S02]  /*3060*/  @P3 VIADD R21, R21, 0x1 ;  /* 0x0000000115153836 */ /* 0x000fe40000000000 */
[----:B------:R-:W-:-:S03]  /*3070*/  IMAD.MOV.U32 R25, RZ, RZ, R3 ;  /* 0x000000ffff197224 */ /* 0x000fc600078e0003 */
[----:B------:R-:W-:-:S05]  /*3080*/  MOV R27, R21 ;  /* 0x00000015001b7202 */ /* 0x000fca0000000f00 */
[----:B------:R-:W-:Y:S02]  /*3090*/  @!P6 IADD3 R25, PT, PT, -R25, RZ, RZ ;  /* 0x000000ff1919e210 */ /* 0x000fe40007ffe1ff */
[----:B------:R-:W-:Y:S01]  /*30a0*/  ISETP.NE.AND P6, PT, RZ, UR53, PT ;  /* 0x00000035ff007c0c */ /* 0x000fe2000bfc5270 */
[----:B------:R-:W-:-:S03]  /*30b0*/  @!P5 IMAD.MOV R27, RZ, RZ, -R27 ;  /* 0x000000ffff1bd224 */ /* 0x000fc600078e0a1b */
[----:B------:R-:W-:Y:S02]  /*30c0*/  SEL R25, R4, R25, !P6 ;  /* 0x0000001904197207 */ /* 0x000fe40007000000 */
[----:B------:R-:W-:Y:S02]  /*30d0*/  ISETP.NE.AND P6, PT, RZ, UR52, PT ;  /* 0x00000034ff007c0c */ /* 0x000fe4000bfc5270 */
[----:B------:R-:W-:Y:S02]  /*30e0*/  LOP3.LUT R20, R22, UR51, RZ, 0x3c, !PT ;  /* 0x0000003316147c12 */ /* 0x000fe4000f8e3cff */
[----:B------:R-:W-:Y:S02]  /*30f0*/  SEL R19, R6, R27, !P6 ;  /* 0x0000001b06137207 */ /* 0x000fe40007000000 */
[----:B------:R-:W-:-:S03]  /*3100*/  ISETP.GE.AND P4, PT, R20, RZ, PT ;  /* 0x000000ff1400720c */ /* 0x000fc60003f86270 */
[----:B------:R-:W-:Y:S01]  /*3110*/  IMAD.MOV R24, RZ, RZ, -R19 ;  /* 0x000000ffff187224 */ /* 0x000fe200078e0a13 */
[----:B------:R-:W-:-:S03]  /*3120*/  ISETP.NE.AND P3, PT, R50, RZ, PT ;  /* 0x000000ff3200720c */ /* 0x000fc60003f65270 */
[----:B------:R-:W-:Y:S01]  /*3130*/  IMAD R31, R24, UR52, R31 ;  /* 0x00000034181f7c24 */ /* 0x000fe2000f8e021f */
[----:B------:R-:W-:Y:S01]  /*3140*/  SEL R3, R28, RZ, P3 ;  /* 0x000000ff1c037207 */ /* 0x000fe20001800000 */
[----:B------:R-:W-:-:S03]  /*3150*/  IMAD R29, R29, UR39, R46 ;  /* 0x000000271d1d7c24 */ /* 0x000fc6000f8e022e */
[----:B------:R-:W-:Y:S01]  /*3160*/  IABS R26, R31 ;  /* 0x0000001f001a7213 */ /* 0x000fe20000000000 */
[----:B------:R-:W-:Y:S02]  /*3170*/  @!P4 IMAD.MOV R23, RZ, RZ, -R23 ;  /* 0x000000ffff17c224 */ /* 0x000fe400078e0a17 */
[----:B------:R-:W-:Y:S01]  /*3180*/  IMAD R21, R3, UR39, R2 ;  /* 0x0000002703157c24 */ /* 0x000fe2000f8e0202 */
[C---:B------:R-:W-:Y:S01]  /*3190*/  IADD3 R2, P4, PT, R29.reuse, UR42, RZ ;  /* 0x0000002a1d027c10 */ /* 0x040fe2000ff9e0ff */
[----:B------:R-:W-:Y:S01]  /*31a0*/  IMAD.HI.U32 R24, R26, UR5, RZ ;  /* 0x000000051a187c27 */ /* 0x000fe2000f8e00ff */
[----:B------:R-:W-:Y:S02]  /*31b0*/  ISETP.NE.AND P6, PT, RZ, UR51, PT ;  /* 0x00000033ff007c0c */ /* 0x000fe4000bfc5270 */
[----:B------:R-:W-:Y:S02]  /*31c0*/  LEA.HI.X.SX32 R3, R29, UR43, 0x1, P4 ;  /* 0x0000002b1d037c11 */ /* 0x000fe4000a0f0eff */
[----:B------:R-:W-:-:S02]  /*31d0*/  SEL R30, R30, RZ, P1 ;  /* 0x000000ff1e1e7207 */ /* 0x000fc40000800000 */
[----:B------:R-:W-:Y:S01]  /*31e0*/  SEL R23, R16, R23, !P6 ;  /* 0x0000001710177207 */ /* 0x000fe20007000000 */
[----:B------:R0:W4:Y:S01]  /*31f0*/  LDG.E.U8 R28, desc[UR14][R2.64] ;  /* 0x0000000e021c7981 */ /* 0x000122000c1e1100 */
[----:B------:R-:W-:Y:S02]  /*3200*/  IADD3 R20, P4, PT, R21, UR42, RZ ;  /* 0x0000002a15147c10 */ /* 0x000fe4000ff9e0ff */
[----:B------:R-:W-:Y:S02]  /*3210*/  IADD3 R27, PT, PT, -R24, RZ, RZ ;  /* 0x000000ff181b7210 */ /* 0x000fe40007ffe1ff */
[----:B------:R-:W-:Y:S01]  /*3220*/  SHF.R.S64 R46, RZ, 0x1e, R22 ;  /* 0x0000001eff2e7819 */ /* 0x000fe20000001016 */
[----:B------:R-:W-:Y:S01]  /*3230*/  IMAD R30, R30, UR36, RZ ;  /* 0x000000241e1e7c24 */ /* 0x000fe2000f8e02ff */
[----:B------:R-:W-:Y:S01]  /*3240*/  SEL R47, R47, RZ, P0 ;  /* 0x000000ff2f2f7207 */ /* 0x000fe20000000000 */
[----:B------:R-:W-:Y:S01]  /*3250*/  IMAD R26, R27, UR12, R26 ;  /* 0x0000000c1b1a7c24 */ /* 0x000fe2000f8e021a */
[----:B------:R-:W-:Y:S01]  /*3260*/  LEA.HI.X.SX32 R21, R21, UR43, 0x1, P4 ;  /* 0x0000002b15157c11 */ /* 0x000fe2000a0f0eff */
[----:B0-----:R-:W-:Y:S01]  /*3270*/  IMAD.MOV R3, RZ, RZ, -R23 ;  /* 0x000000ffff037224 */ /* 0x001fe200078e0a17 */
[----:B------:R-:W-:Y:S01]  /*3280*/  IADD3 R46, P4, PT, R46, UR40, RZ ;  /* 0x000000282e2e7c10 */ /* 0x000fe2000ff9e0ff */
[----:B------:R-:W-:-:S02]  /*3290*/  IMAD R30, R47, UR37, R30 ;  /* 0x000000252f1e7c24 */ /* 0x000fc4000f8e021e */
[----:B------:R-:W-:Y:S01]  /*32a0*/  IMAD R27, R3, UR51, R22 ;  /* 0x00000033031b7c24 */ /* 0x000fe2000f8e0216 */
[----:B------:R-:W-:Y:S02]  /*32b0*/  LEA.HI.X.SX32 R47, R22, UR41, 0x2, P4 ;  /* 0x00000029162f7c11 */ /* 0x000fe4000a0f16ff */
[----:B------:R-:W-:Y:S02]  /*32c0*/  ISETP.LT.U32.AND P4, PT, R26, UR12, PT ;  /* 0x0000000c1a007c0c */ /* 0x000fe4000bf81070 */
[----:B------:R-:W-:Y:S02]  /*32d0*/  LOP3.LUT R2, R31, UR53, RZ, 0x3c, !PT ;  /* 0x000000351f027c12 */ /* 0x000fe4000f8e3cff */
[----:B------:R-:W-:Y:S01]  /*32e0*/  IABS R3, R27 ;  /* 0x0000001b00037213 */ /* 0x000fe20000000000 */
[----:B------:R-:W-:Y:S01]  /*32f0*/  IMAD.MOV R29, RZ, RZ, -R25 ;  /* 0x000000ffff1d7224 */ /* 0x000fe200078e0a19 */
[----:B------:R-:W-:-:S03]  /*3300*/  ISETP.GE.AND P5, PT, R2, RZ, PT ;  /* 0x000000ff0200720c */ /* 0x000fc60003fa6270 */
[----:B------:R-:W-:-:S04]  /*3310*/  IMAD.HI.U32 R2, R3, UR9, RZ ;  /* 0x0000000903027c27 */ /* 0x000fc8000f8e00ff */
[----:B------:R-:W-:Y:S02]  /*3320*/  IMAD R42, R29, UR53, R42 ;  /* 0x000000351d2a7c24 */ /* 0x000fe4000f8e022a */
[----:B------:R0:W4:Y:S01]  /*3330*/  LDG.E.U8 R29, desc[UR16][R20.64] ;  /* 0x00000010141d7981 */ /* 0x000122000c1e1100 */
[----:B------:R-:W-:Y:S01]  /*3340*/  @!P4 VIADD R26, R26, -UR12 ;  /* 0x8000000c1a1acc36 */ /* 0x000fe20008000000 */
[----:B0-----:R-:W-:-:S04]  /*3350*/  IADD3 R20, PT, PT, -R2, RZ, RZ ;  /* 0x000000ff02147210 */ /* 0x001fc80007ffe1ff */
        /* <DEDUP_REMOVED lines=13> */
[----:B------:R-:W-:Y:S02]  /*3430*/  ISETP.NE.AND P6, PT, RZ, UR53, PT ;  /* 0x00000035ff007c0c */ /* 0x000fe4000bfc5270 */
[----:B------:R-:W-:Y:S01]  /*3440*/  MOV R21, R2 ;  /* 0x0000000200157202 */ /* 0x000fe20000000f00 */
[----:B------:R-:W-:Y:S01]  /*3450*/  @!P5 IMAD.MOV R24, RZ, RZ, -R24 ;  /* 0x000000ffff18d224 */ /* 0x000fe200078e0a18 */
[----:B------:R-:W-:Y:S02]  /*3460*/  SEL R25, R25, RZ, P2 ;  /* 0x000000ff19197207 */ /* 0x000fe40001000000 */
[----:B------:R-:W-:Y:S02]  /*3470*/  SEL R43, R43, RZ, P1 ;  /* 0x000000ff2b2b7207 */ /* 0x000fe40000800000 */
[----:B------:R-:W-:-:S02]  /*3480*/  SEL R24, R4, R24, !P6 ;  /* 0x0000001804187207 */ /* 0x000fc40007000000 */
[----:B------:R-:W-:Y:S01]  /*3490*/  ISETP.NE.AND P6, PT, RZ, UR52, PT ;  /* 0x00000034ff007c0c */ /* 0x000fe2000bfc5270 */
[----:B------:R-:W-:Y:S02]  /*34a0*/  @!P4 IMAD.MOV R21, RZ, RZ, -R21 ;  /* 0x000000ffff15c224 */ /* 0x000fe400078e0a15 */
[----:B------:R-:W-:Y:S01]  /*34b0*/  IMAD R25, R25, UR38, R30 ;  /* 0x0000002619197c24 */ /* 0x000fe2000f8e021e */
[----:B------:R-:W-:Y:S02]  /*34c0*/  SEL R19, R19, RZ, P0 ;  /* 0x000000ff13137207 */ /* 0x000fe40000000000 */
[----:B------:R-:W-:Y:S01]  /*34d0*/  SEL R30, R6, R21, !P6 ;  /* 0x00000015061e7207 */ /* 0x000fe20007000000 */
[----:B------:R-:W-:Y:S01]  /*34e0*/  IMAD R20, R43, UR36, RZ ;  /* 0x000000242b147c24 */ /* 0x000fe2000f8e02ff */
[----:B------:R-:W-:-:S03]  /*34f0*/  SEL R42, R42, RZ, P3 ;  /* 0x000000ff2a2a7207 */ /* 0x000fc60001800000 */
[----:B------:R-:W-:Y:S02]  /*3500*/  IMAD.MOV R22, RZ, RZ, -R30 ;  /* 0x000000ffff167224 */ /* 0x000fe400078e0a1e */
[----:B------:R-:W-:Y:S01]  /*3510*/  IMAD R19, R19, UR37, R20 ;  /* 0x0000002513137c24 */ /* 0x000fe2000f8e0214 */
[----:B------:R-:W-:Y:S01]  /*3520*/  IADD3 R20, PT, PT, -R24, RZ, RZ ;  /* 0x000000ff18147210 */ /* 0x000fe20007ffe1ff */
[----:B------:R-:W-:Y:S01]  /*3530*/  IMAD R22, R22, UR52, R27 ;  /* 0x0000003416167c24 */ /* 0x000fe2000f8e021b */
[----:B------:R-:W-:Y:S01]  /*3540*/  SEL R24, R24, RZ, P2 ;  /* 0x000000ff18187207 */ /* 0x000fe20001000000 */
[----:B------:R-:W-:Y:S02]  /*3550*/  IMAD R25, R42, UR39, R25 ;  /* 0x000000272a197c24 */ /* 0x000fe4000f8e0219 */
[----:B------:R-:W-:Y:S02]  /*3560*/  IMAD R31, R20, UR53, R31 ;  /* 0x00000035141f7c24 */ /* 0x000fe4000f8e021f */
[----:B------:R-:W-:Y:S01]  /*3570*/  IMAD R20, R24, UR38, R19 ;  /* 0x0000002618147c24 */ /* 0x000fe2000f8e0213 */
[----:B------:R-:W-:-:S02]  /*3580*/  IABS R24, R22 ;  /* 0x0000001600187213 */ /* 0x000fc40000000000 */
[----:B------:R-:W-:-:S03]  /*3590*/  IADD3 R2, P4, PT, R25, UR42, RZ ;  /* 0x0000002a19027c10 */ /* 0x000fc6000ff9e0ff */
[----:B------:R-:W-:Y:S01]  /*35a0*/  IMAD.HI.U32 R21, R24, UR5, RZ ;  /* 0x0000000518157c27 */ /* 0x000fe2000f8e00ff */
[----:B------:R-:W-:-:S03]  /*35b0*/  LEA.HI.X.SX32 R3, R25, UR43, 0x1, P4 ;  /* 0x0000002b19037c11 */ /* 0x000fc6000a0f0eff */
[----:B------:R-:W-:Y:S02]  /*35c0*/  IMAD.MOV R25, RZ, RZ, -R21 ;  /* 0x000000ffff197224 */ /* 0x000fe400078e0a15 */
[----:B------:R0:W4:Y:S02]  /*35d0*/  LDG.E.U8 R19, desc[UR14][R2.64] ;  /* 0x0000000e02137981 */ /* 0x000124000c1e1100 */
[----:B------:R-:W-:-:S05]  /*35e0*/  IMAD R24, R25, UR12, R24 ;  /* 0x0000000c19187c24 */ /* 0x000fca000f8e0218 */
[----:B------:R-:W-:-:S13]  /*35f0*/  ISETP.LT.U32.AND P4, PT, R24, UR12, PT ;  /* 0x0000000c18007c0c */ /* 0x000fda000bf81070 */
[----:B------:R-:W-:-:S04]  /*3600*/  @!P4 IADD3 R24, PT, PT, R24, -UR12, RZ ;  /* 0x8000000c1818cc10 */ /* 0x000fc8000fffe0ff */
[----:B------:R-:W-:Y:S01]  /*3610*/  ISETP.GE.U32.AND P6, PT, R24, UR12, PT ;  /* 0x0000000c18007c0c */ /* 0x000fe2000bfc6070 */
[----:B------:R-:W-:-:S05]  /*3620*/  VIADD R24, R17, 0x180 ;  /* 0x0000018011187836 */ /* 0x000fca0000000000 */
[----:B0-----:R-:W-:-:S05]  /*3630*/  IABS R3, R24 ;  /* 0x0000001800037213 */ /* 0x001fca0000000000 */
[----:B------:R-:W-:Y:S01]  /*3640*/  IMAD.HI.U32 R2, R3, UR7, RZ ;  /* 0x0000000703027c27 */ /* 0x000fe2000f8e00ff */
[----:B------:R-:W-:-:S03]  /*3650*/  LOP3.LUT R25, R22, UR53, RZ, 0x3c, !PT ;  /* 0x0000003516197c12 */ /* 0x000fc6000f8e3cff */
[----:B------:R-:W-:Y:S01]  /*3660*/  IMAD.MOV R26, RZ, RZ, -R2 ;  /* 0x000000ffff1a7224 */ /* 0x000fe200078e0a02 */
[----:B------:R-:W-:-:S03]  /*3670*/  ISETP.GE.AND P5, PT, R25, RZ, PT ;  /* 0x000000ff1900720c */ /* 0x000fc60003fa6270 */
[----:B------:R-:W-:Y:S01]  /*3680*/  IMAD R3, R26, UR11, R3 ;  /* 0x0000000b1a037c24 */ /* 0x000fe2000f8e0203 */
[----:B------:R-:W-:-:S04]  /*3690*/  P2R R25, PR, RZ, 0x40 ;  /* 0x00000040ff197803 */ /* 0x000fc80000000000 */
[----:B------:R-:W-:Y:S01]  /*36a0*/  ISETP.LT.U32.AND P6, PT, R3, UR11, PT ;  /* 0x0000000b03007c0c */ /* 0x000fe2000bfc1070 */
[----:B------:R-:W-:-:S12]  /*36b0*/  @!P4 VIADD R21, R21, 0x1 ;  /* 0x000000011515c836 */ /* 0x000fd80000000000 */
[----:B------:R-:W-:-:S04]  /*36c0*/  @!P6 IADD3 R3, PT, PT, R3, -UR11, RZ ;  /* 0x8000000b0303ec10 */ /* 0x000fc8000fffe0ff */
[----:B------:R-:W-:Y:S01]  /*36d0*/  ISETP.GE.U32.AND P4, PT, R3, UR11, PT ;  /* 0x0000000b03007c0c */ /* 0x000fe2000bf86070 */
[----:B------:R-:W-:Y:S01]  /*36e0*/  @!P6 VIADD R2, R2, 0x1 ;  /* 0x000000010202e836 */ /* 0x000fe20000000000 */
[----:B------:R-:W-:Y:S02]  /*36f0*/  ISETP.NE.AND P6, PT, R25, RZ, PT ;  /* 0x000000ff1900720c */ /* 0x000fe40003fc5270 */
[----:B------:R-:W-:Y:S02]  /*3700*/  LOP3.LUT R3, R24, UR51, RZ, 0x3c, !PT ;  /* 0x0000003318037c12 */ /* 0x000fe4000f8e3cff */
[----:B------:R-:W-:-:S07]  /*3710*/  SEL R31, R31, RZ, P3 ;  /* 0x000000ff1f1f7207 */ /* 0x000fce0001800000 */
[----:B------:R-:W-:Y:S02]  /*3720*/  @P4 IADD3 R2, PT, PT, R2, 0x1, RZ ;  /* 0x0000000102024810 */ /* 0x000fe40007ffe0ff */
[----:B------:R-:W-:Y:S01]  /*3730*/  ISETP.GE.AND P4, PT, R3, RZ, PT ;  /* 0x000000ff0300720c */ /* 0x000fe20003f86270 */
[----:B------:R-:W-:Y:S01]  /*3740*/  @P6 VIADD R21, R21, 0x1 ;  /* 0x0000000115156836 */ /* 0x000fe20000000000 */
[----:B------:R-:W-:Y:S01]  /*3750*/  SEL R23, R23, RZ, P1 ;  /* 0x000000ff17177207 */ /* 0x000fe20000800000 */
[----:B------:R-:W-:Y:S02]  /*3760*/  IMAD.MOV.U32 R27, RZ, RZ, R2 ;  /* 0x000000ffff1b7224 */ /* 0x000fe400078e0002 */
[----:B------:R-:W-:Y:S01]  /*3770*/  IMAD R20, R31, UR39, R20 ;  /* 0x000000271f147c24 */ /* 0x000fe2000f8e0214 */
[----:B------:R-:W-:Y:S01]  /*3780*/  ISETP.NE.AND P6, PT, RZ, UR53, PT ;  /* 0x00000035ff007c0c */ /* 0x000fe2000bfc5270 */
[----:B------:R-:W-:Y:S02]  /*3790*/  @!P5 IMAD.MOV R21, RZ, RZ, -R21 ;  /* 0x000000ffff15d224 */ /* 0x000fe400078e0a15 */
[----:B------:R-:W-:-:S04]  /*37a0*/  IMAD R26, R23, UR36, RZ ;  /* 0x00000024171a7c24 */ /* 0x000fc8000f8e02ff */
[----:B------:R-:W-:Y:S02]  /*37b0*/  @!P4 IADD3 R27, PT, PT, -R27, RZ, RZ ;  /* 0x000000ff1b1bc210 */ /* 0x000fe40007ffe1ff */
[----:B------:R-:W-:Y:S02]  /*37c0*/  IADD3 R2, P4, PT, R20, UR42, RZ ;  /* 0x0000002a14027c10 */ /* 0x000fe4000ff9e0ff */
[----:B------:R-:W-:Y:S02]  /*37d0*/  SEL R23, R4, R21, !P6 ;  /* 0x0000001504177207 */ /* 0x000fe40007000000 */
[----:B------:R-:W-:Y:S02]  /*37e0*/  ISETP.NE.AND P5, PT, RZ, UR51, PT ;  /* 0x00000033ff007c0c */ /* 0x000fe4000bfa5270 */
[----:B------:R-:W-:Y:S02]  /*37f0*/  LEA.HI.X.SX32 R3, R20, UR43, 0x1, P4 ;  /* 0x0000002b14037c11 */ /* 0x000fe4000a0f0eff */
[----:B------:R0:W4:Y:S01]  /*3800*/  LDG.E R20, desc[UR14][R10.64] ;  /* 0x0000000e0a147981 */ /* 0x000122000c1e1900 */
[----:B------:R-:W-:-:S02]  /*3810*/  SEL R27, R16, R27, !P5 ;  /* 0x0000001b101b7207 */ /* 0x000fc40006800000 */
[----:B------:R-:W-:Y:S01]  /*3820*/  SEL R25, R30, RZ, P0 ;  /* 0x000000ff1e197207 */ /* 0x000fe20000000000 */
[----:B------:R1:W4:Y:S01]  /*3830*/  LDG.E.U8 R21, desc[UR14][R2.64] ;  /* 0x0000000e02157981 */ /* 0x000322000c1e1100 */
[----:B0-----:R-:W-:-:S04]  /*3840*/  IMAD.MOV R11, RZ, RZ, -R23 ;  /* 0x000000ffff0b7224 */ /* 0x001fc800078e0a17 */
[----:B------:R-:W-:Y:S01]  /*3850*/  IMAD R22, R11, UR53, R22 ;  /* 0x000000350b167c24 */ /* 0x000fe2000f8e0216 */
[----:B------:R-:W-:Y:S01]  /*3860*/  IADD3 R11, PT, PT, -R27, RZ, RZ ;  /* 0x000000ff1b0b7210 */ /* 0x000fe20007ffe1ff */
[----:B------:R-:W-:-:S04]  /*3870*/  IMAD R26, R25, UR37, R26 ;  /* 0x00000025191a7c24 */ /* 0x000fc8000f8e021a */
[--C-:B------:R-:W-:Y:S01]  /*3880*/  IMAD R25, R11, UR51, R24.reuse ;  /* 0x000000330b197c24 */ /* 0x100fe2000f8e0218 */
[----:B------:R-:W-:-:S04]  /*3890*/  SHF.R.S64 R42, RZ, 0x1e, R24 ;  /* 0x0000001eff2a7819 */ /* 0x000fc80000001018 */
[----:B------:R-:W-:Y:S02]  /*38a0*/  IABS R11, R25 ;  /* 0x00000019000b7213 */ /* 0x000fe40000000000 */
[----:B------:R-:W-:-:S03]  /*38b0*/  IADD3 R42, P4, PT, R42, UR40, RZ ;  /* 0x000000282a2a7c10 */ /* 0x000fc6000ff9e0ff */
[----:B------:R-:W-:Y:S01]  /*38c0*/  IMAD.HI.U32 R10, R11, UR9, RZ ;  /* 0x000000090b0a7c27 */ /* 0x000fe2000f8e00ff */
[----:B------:R-:W-:-:S03]  /*38d0*/  LEA.HI.X.SX32 R43, R24, UR41, 0x2, P4 ;  /* 0x00000029182b7c11 */ /* 0x000fc6000a0f16ff */
        /* <DEDUP_REMOVED lines=9> */
[----:B------:R-:W-:-:S11]  /*3970*/  ISETP.NE.AND P5, PT, RZ, UR52, PT ;  /* 0x00000034ff007c0c */ /* 0x000fd6000bfa5270 */
        /* <DEDUP_REMOVED lines=16> */
[----:B------:R-:W-:Y:S01]  /*3a80*/  SEL R3, R27, RZ, P1 ;  /* 0x000000ff1b037207 */ /* 0x000fe20000800000 */
[----:B------:R-:W-:Y:S01]  /*3a90*/  VIADD R50, R17, 0x1a0 ;  /* 0x000001a011327836 */ /* 0x000fe20000000000 */
[----:B------:R-:W-:Y:S01]  /*3aa0*/  SEL R22, R22, RZ, P3 ;  /* 0x000000ff16167207 */ /* 0x000fe20001800000 */
[----:B------:R-:W-:Y:S01]  /*3ab0*/  IMAD R23, R23, UR38, R26 ;  /* 0x0000002617177c24 */ /* 0x000fe2000f8e021a */
[----:B------:R-:W-:Y:S01]  /*3ac0*/  SEL R10, R11, RZ, P0 ;  /* 0x000000ff0b0a7207 */ /* 0x000fe20000000000 */
[----:B------:R-:W-:-:S04]  /*3ad0*/  IMAD R3, R3, UR36, RZ ;  /* 0x0000002403037c24 */ /* 0x000fc8000f8e02ff */
[----:B------:R-:W-:Y:S02]  /*3ae0*/  @!P4 IMAD.MOV R2, RZ, RZ, -R2 ;  /* 0x000000ffff02c224 */ /* 0x000fe400078e0a02 */
[----:B------:R-:W-:Y:S01]  /*3af0*/  IMAD R22, R22, UR39, R23 ;  /* 0x0000002716167c24 */ /* 0x000fe2000f8e0217 */
[----:B------:R-:W-:Y:S02]  /*3b00*/  IABS R23, R50 ;  /* 0x0000003200177213 */ /* 0x000fe40000000000 */
[----:B------:R-:W-:Y:S01]  /*3b10*/  SEL R2, R4, R2, !P6 ;  /* 0x0000000204027207 */ /* 0x000fe20007000000 */
[----:B------:R-:W-:-:S03]  /*3b20*/  IMAD R11, R10, UR37, R3 ;  /* 0x000000250a0b7c24 */ /* 0x000fc6000f8e0203 */
[----:B------:R-:W-:Y:S01]  /*3b30*/  IADD3 R3, PT, PT, -R2, RZ, RZ ;  /* 0x000000ff02037210 */ /* 0x000fe20007ffe1ff */
        /* <DEDUP_REMOVED lines=9> */
[----:B------:R-:W-:-:S09]  /*3bd0*/  SEL R2, R2, RZ, P2 ;  /* 0x000000ff02027207 */ /* 0x000fd20001000000 */
[----:B------:R-:W-:Y:S01]  /*3be0*/  @P4 VIADD R10, R10, 0x1 ;  /* 0x000000010a0a4836 */ /* 0x000fe20000000000 */
[----:B------:R-:W-:Y:S01]  /*3bf0*/  ISETP.GE.AND P4, PT, R23, RZ, PT ;  /* 0x000000ff1700720c */ /* 0x000fe20003f86270 */
[----:B------:R-:W-:Y:S01]  /*3c00*/  IMAD R2, R2, UR38, R11 ;  /* 0x0000002602027c24 */ /* 0x000fe2000f8e020b */
[----:B------:R-:W-:Y:S01]  /*3c10*/  SEL R3, R3, RZ, P3 ;  /* 0x000000ff03037207 */ /* 0x000fe20001800000 */
[----:B------:R-:W4:Y:S01]  /*3c20*/  LDG.E R23, desc[UR14][R42.64] ;  /* 0x0000000e2a177981 */ /* 0x000f22000c1e1900 */
[----:B------:R-:W-:Y:S02]  /*3c30*/  MOV R51, R10 ;  /* 0x0000000a00337202 */ /* 0x000fe40000000f00 */
[----:B------:R-:W0:Y:S01]  /*3c40*/  LDC.64 R10, c[0x0][0x3f0] ;  /* 0x0000fc00ff0a7b82 */ /* 0x000e220000000a00 */
[----:B------:R-:W-:-:S06]  /*3c50*/  IMAD R2, R3, UR39, R2 ;  /* 0x0000002703027c24 */ /* 0x000fcc000f8e0202 */
[----:B------:R-:W-:Y:S01]  /*3c60*/  @!P4 IMAD.MOV R51, RZ, RZ, -R51 ;  /* 0x000000ffff33c224 */ /* 0x000fe200078e0a33 */
[----:B------:R-:W-:-:S04]  /*3c70*/  IADD3 R30, P4, PT, R22, UR42, RZ ;  /* 0x0000002a161e7c10 */ /* 0x000fc8000ff9e0ff */
[----:B------:R-:W-:Y:S02]  /*3c80*/  LEA.HI.X.SX32 R31, R22, UR43, 0x1, P4 ;  /* 0x0000002b161f7c11 */ /* 0x000fe4000a0f0eff */
[C---:B------:R-:W-:Y:S01]  /*3c90*/  IADD3 R26, P4, PT, R2.reuse, UR42, RZ ;  /* 0x0000002a021a7c10 */ /* 0x040fe2000ff9e0ff */
[----:B------:R1:W4:Y:S03]  /*3ca0*/  LDG.E R22, desc[UR14][R46.64] ;  /* 0x0000000e2e167981 */ /* 0x000326000c1e1900 */
[----:B------:R-:W-:Y:S01]  /*3cb0*/  LEA.HI.X.SX32 R27, R2, UR43, 0x1, P4 ;  /* 0x0000002b021b7c11 */ /* 0x000fe2000a0f0eff */
[----:B------:R2:W4:Y:S01]  /*3cc0*/  LDG.E.U8 R24, desc[UR14][R30.64] ;  /* 0x0000000e1e187981 */ /* 0x000522000c1e1100 */
[----:B------:R-:W-:-:S03]  /*3cd0*/  SHF.R.S64 R2, RZ, 0x1e, R50 ;  /* 0x0000001eff027819 */ /* 0x000fc60000001032 */
[----:B------:R3:W4:Y:S01]  /*3ce0*/  LDG.E.U8 R25, desc[UR16][R26.64] ;  /* 0x000000101a197981 */ /* 0x000722000c1e1100 */
[----:B------:R-:W-:-:S04]  /*3cf0*/  IADD3 R2, P4, PT, R2, UR40, RZ ;  /* 0x0000002802027c10 */ /* 0x000fc8000ff9e0ff */
[----:B------:R-:W-:Y:S02]  /*3d00*/  LEA.HI.X.SX32 R3, R50, UR41, 0x2, P4 ;  /* 0x0000002932037c11 */ /* 0x000fe4000a0f16ff */
[----:B------:R-:W-:-:S04]  /*3d10*/  ISETP.NE.AND P4, PT, RZ, UR51, PT ;  /* 0x00000033ff007c0c */ /* 0x000fc8000bf85270 */
[----:B------:R-:W-:Y:S02]  /*3d20*/  SEL R51, R16, R51, !P4 ;  /* 0x0000003310337207 */ /* 0x000fe40006000000 */
[----:B0-----:R-:W-:-:S03]  /*3d30*/  R2UR UR4, R11 ;  /* 0x000000000b0472ca */ /* 0x001fc600000e0000 */
[----:B------:R-:W-:-:S04]  /*3d40*/  IMAD.MOV R11, RZ, RZ, -R51 ;  /* 0x000000ffff0b7224 */ /* 0x000fc800078e0a33 */
[----:B-1----:R-:W-:-:S05]  /*3d50*/  IMAD R47, R11, UR51, R50 ;  /* 0x000000330b2f7c24 */ /* 0x002fca000f8e0232 */
        /* <DEDUP_REMOVED lines=8> */
[----:B---3--:R-:W-:-:S11]  /*3de0*/  LOP3.LUT R26, R47, UR52, RZ, 0x3c, !PT ;  /* 0x000000342f1a7c12 */ /* 0x008fd6000f8e3cff */
[----:B------:R-:W-:Y:S02]  /*3df0*/  @P4 IADD3 R11, PT, PT, R11, 0x1, RZ ;  /* 0x000000010b0b4810 */ /* 0x000fe40007ffe0ff */
[----:B------:R-:W-:-:S03]  /*3e00*/  ISETP.GE.AND P4, PT, R26, RZ, PT ;  /* 0x000000ff1a00720c */ /* 0x000fc60003f86270 */
[----:B------:R-:W-:Y:S02]  /*3e10*/  IMAD.MOV.U32 R27, RZ, RZ, R11 ;  /* 0x000000ffff1b7224 */ /* 0x000fe400078e000b */
[----:B------:R0:W2:Y:S08]  /*3e20*/  LDG.E R11, desc[UR14][R2.64] ;  /* 0x0000000e020b7981 */ /* 0x0000b0000c1e1900 */
        /* <DEDUP_REMOVED lines=22> */
[----:B------:R-:W-:Y:S02]  /*3f90*/  IMAD R2, R2, UR53, R47 ;  /* 0x0000003502027c24 */ /* 0x000fe4000f8e022f */
[----:B------:R-:W-:Y:S01]  /*3fa0*/  VIADD R47, R17, 0x1c0 ;  /* 0x000001c0112f7836 */ /* 0x000fe20000000000 */
[----:B------:R-:W-:-:S04]  /*3fb0*/  SEL R26, R26, RZ, P2 ;  /* 0x000000ff1a1a7207 */ /* 0x000fc80001000000 */
[----:B------:R-:W-:Y:S01]  /*3fc0*/  IABS R27, R47 ;  /* 0x0000002f001b7213 */ /* 0x000fe20000000000 */
[----:B------:R-:W-:-:S04]  /*3fd0*/  IMAD R3, R26, UR38, R3 ;  /* 0x000000261a037c24 */ /* 0x000fc8000f8e0203 */
        /* <DEDUP_REMOVED lines=11> */
[----:B------:R-:W-:-:S03]  /*4090*/  IMAD R2, R2, UR39, R3 ;  /* 0x0000002702027c24 */ /* 0x000fc6000f8e0203 */
[----:B------:R-:W-:-:S09]  /*40a0*/  MOV R43, R26 ;  /* 0x0000001a002b7202 */ /* 0x000fd20000000f00 */
[----:B------:R-:W-:Y:S01]  /*40b0*/  @!P4 IMAD.MOV R43, RZ, RZ, -R43 ;  /* 0x000000ffff2bc224 */ /* 0x000fe200078e0a2b */
[----:B------:R-:W-:-:S04]  /*40c0*/  IADD3 R30, P4, PT, R2, UR42, RZ ;  /* 0x0000002a021e7c10 */ /* 0x000fc8000ff9e0ff */
[----:B------:R-:W-:Y:S02]  /*40d0*/  LEA.HI.X.SX32 R31, R2, UR43, 0x1, P4 ;  /* 0x0000002b021f7c11 */ /* 0x000fe4000a0f0eff */
[----:B------:R-:W-:-:S03]  /*40e0*/  SHF.R.S64 R2, RZ, 0x1e, R47 ;  /* 0x0000001eff027819 */ /* 0x000fc6000000102f */
[----:B------:R0:W3:Y:S01]  /*40f0*/  LDG.E.U8 R26, desc[UR14][R30.64] ;  /* 0x0000000e1e1a7981 */ /* 0x0000e2000c1e1100 */
        /* <DEDUP_REMOVED lines=8> */
[----:B0-----:R-:W-:-:S05]  /*4180*/  IMAD.HI.U32 R30, R42, UR9, RZ ;  /* 0x000000092a1e7c27 */ /* 0x001fca000f8e00ff */
[----:B------:R-:W-:-:S05]  /*4190*/  IADD3 R31, PT, PT, -R30, RZ, RZ ;  /* 0x000000ff1e1f7210 */ /* 0x000fca0007ffe1ff */
[----:B------:R-:W-:-:S05]  /*41a0*/  IMAD R31, R31, UR10, R42 ;  /* 0x0000000a1f1f7c24 */ /* 0x000fca000f8e022a */
[----:B------:R-:W-:-:S13]  /*41b0*/  ISETP.LT.U32.AND P4, PT, R31, UR10, PT ;  /* 0x0000000a1f007c0c */ /* 0x000fda000bf81070 */
[----:B------:R-:W-:Y:S02]  /*41c0*/  @!P4 VIADD R31, R31, -UR10 ;  /* 0x8000000a1f1fcc36 */ /* 0x000fe40008000000 */
[----:B------:R-:W-:-:S03]  /*41d0*/  @!P4 VIADD R30, R30, 0x1 ;  /* 0x000000011e1ec836 */ /* 0x000fc60000000000 */
[----:B------:R-:W-:Y:S02]  /*41e0*/  ISETP.GE.U32.AND P4, PT, R31, UR10, PT ;  /* 0x0000000a1f007c0c */ /* 0x000fe4000bf86070 */
[----:B-1----:R-:W-:-:S11]  /*41f0*/  LOP3.LUT R2, R46, UR52, RZ, 0x3c, !PT ;  /* 0x000000342e027c12 */ /* 0x002fd6000f8e3cff */
        /* <DEDUP_REMOVED lines=37> */
[----:B------:R0:W2:Y:S02]  /*4450*/  LDG.E.U8 R30, desc[UR14][R2.64] ;  /* 0x0000000e021e7981 */ /* 0x0000a4000c1e1100 */
        /* <DEDUP_REMOVED lines=476> */
[----:B------:R-:W-:-:S05]  /*6220*/  IABS R26, R24 ;  /* 0x00000018001a7213 */ /* 0x000fca0000000000 */
[----:B------:R-:W-:Y:S02]  /*6230*/  IMAD.HI.U32 R25, R26, UR7, RZ ;  /* 0x000000071a197c27 */ /* 0x000fe4000f8e00ff */
[----:B------:R-:W-:Y:S02]  /*6240*/  @P4 LOP3.LUT R35, R35, 0x2, RZ, 0xfc, !PT ;  /* 0x0000000223234812 */ /* 0x000fe400078efcff */
[----:B--2---:R-:W-:Y:S01]  /*6250*/  ISETP.NE.AND P4, PT, R30, RZ, PT ;  /* 0x000000ff1e00720c */ /* 0x004fe20003f85270 */
        /* <DEDUP_REMOVED lines=82> */
[----:B----4-:R-:W-:-:S09]  /*6780*/  ISETP.NE.AND P4, PT, R46, RZ, PT ;  /* 0x000000ff2e00720c */ /* 0x010fd20003f85270 */
        /* <DEDUP_REMOVED lines=75> */
[----:B------:R-:W-:-:S11]  /*6c40*/  SHF.R.S64 R16, RZ, 0x1e, R25 ;  /* 0x0000001eff107819 */ /* 0x000fd60000001019 */
[----:B------:R-:W-:-:S05]  /*6c50*/  @!P6 IMAD.MOV R2, RZ, RZ, -R2 ;  /* 0x000000ffff02e224 */ /* 0x000fca00078e0a02 */
[----:B------:R-:W-:Y:S02]  /*6c60*/  SEL R54, R4, R2, !P5 ;  /* 0x0000000204367207 */ /* 0x000fe40006800000 */
[----:B------:R-:W-:-:S04]  /*6c70*/  SHF.R.S64 R2, RZ, 0x1e, R24 ;  /* 0x0000001eff027819 */ /* 0x000fc80000001018 */
[----:B------:R-:W-:-:S04]  /*6c80*/  IADD3 R2, P6, PT, R2, UR40, RZ ;  /* 0x0000002802027c10 */ /* 0x000fc8000ffde0ff */
[----:B------:R-:W-:Y:S02]  /*6c90*/  LEA.HI.X.SX32 R3, R24, UR41, 0x2, P6 ;  /* 0x0000002918037c11 */ /* 0x000fe4000b0f16ff */
[----:B------:R-:W-:Y:S02]  /*6ca0*/  IADD3 R16, P6, PT, R16, UR40, RZ ;  /* 0x0000002810107c10 */ /* 0x000fe4000ffde0ff */
[----:B------:R-:W-:Y:S02]  /*6cb0*/  SEL R30, R30, RZ, P1 ;  /* 0x000000ff1e1e7207 */ /* 0x000fe40000800000 */
[----:B------:R-:W-:Y:S02]  /*6cc0*/  LEA.HI.X.SX32 R17, R25, UR41, 0x2, P6 ;  /* 0x0000002919117c11 */ /* 0x000fe4000b0f16ff */
[----:B------:R-:W-:Y:S02]  /*6cd0*/  IADD3 R25, PT, PT, -R54, RZ, RZ ;  /* 0x000000ff36197210 */ /* 0x000fe40007ffe1ff */
[----:B------:R-:W-:-:S03]  /*6ce0*/  SEL R46, R46, RZ, P0 ;  /* 0x000000ff2e2e7207 */ /* 0x000fc60000000000 */
[----:B------:R-:W-:Y:S02]  /*6cf0*/  IMAD R6, R25, UR53, R6 ;  /* 0x0000003519067c24 */ /* 0x000fe4000f8e0206 */
[----:B------:R-:W-:Y:S01]  /*6d00*/  IMAD R25, R30, UR36, RZ ;  /* 0x000000241e197c24 */ /* 0x000fe2000f8e02ff */
[----:B------:R-:W-:-:S03]  /*6d10*/  SEL R54, R54, RZ, P2 ;  /* 0x000000ff36367207 */ /* 0x000fc60001000000 */
[----:B------:R-:W-:Y:S01]  /*6d20*/  IMAD R25, R46, UR37, R25 ;  /* 0x000000252e197c24 */ /* 0x000fe2000f8e0219 */
[----:B------:R-:W-:Y:S02]  /*6d30*/  SHF.R.S64 R24, RZ, 0x1e, R28 ;  /* 0x0000001eff187819 */ /* 0x000fe4000000101c */
[----:B------:R-:W-:Y:S01]  /*6d40*/  SEL R6, R6, RZ, P3 ;  /* 0x000000ff06067207 */ /* 0x000fe20001800000 */
[----:B------:R-:W-:Y:S01]  /*6d50*/  IMAD R25, R54, UR38, R25 ;  /* 0x0000002636197c24 */ /* 0x000fe2000f8e0219 */
[----:B------:R-:W-:-:S03]  /*6d60*/  IADD3 R24, P1, PT, R24, UR40, RZ ;  /* 0x0000002818187c10 */ /* 0x000fc6000ff3e0ff */
[----:B------:R-:W-:Y:S01]  /*6d70*/  IMAD R6, R6, UR39, R25 ;  /* 0x0000002706067c24 */ /* 0x000fe2000f8e0219 */
[----:B------:R-:W-:Y:S02]  /*6d80*/  LEA.HI.X.SX32 R25, R28, UR41, 0x2, P1 ;  /* 0x000000291c197c11 */ /* 0x000fe400088f16ff */
[----:B------:R-:W-:Y:S02]  /*6d90*/  R2UR UR6, R32 ;  /* 0x00000000200672ca */ /* 0x000fe400000e0000 */
[----:B------:R-:W-:Y:S02]  /*6da0*/  R2UR UR7, R33 ;  /* 0x00000000210772ca */ /* 0x000fe400000e0000 */
[C---:B------:R-:W-:Y:S02]  /*6db0*/  IADD3 R28, P2, PT, R29.reuse, UR42, RZ ;  /* 0x0000002a1d1c7c10 */ /* 0x040fe4000ff5e0ff */
[----:B------:R-:W-:Y:S02]  /*6dc0*/  IADD3 R46, P6, PT, R6, UR42, RZ ;  /* 0x0000002a062e7c10 */ /* 0x000fe4000ffde0ff */
[----:B------:R-:W-:-:S02]  /*6dd0*/  LEA.HI.X.SX32 R29, R29, UR43, 0x1, P2 ;  /* 0x0000002b1d1d7c11 */ /* 0x000fc400090f0eff */
[----:B-----5:R-:W-:Y:S02]  /*6de0*/  ISETP.NE.AND P2, PT, R47, RZ, PT ;  /* 0x000000ff2f00720c */ /* 0x020fe40003f45270 */
[----:B------:R-:W-:Y:S02]  /*6df0*/  LEA.HI.X.SX32 R47, R6, UR43, 0x1, P6 ;  /* 0x0000002b062f7c11 */ /* 0x000fe4000b0f0eff */
[----:B------:R-:W-:Y:S01]  /*6e00*/  ISETP.NE.AND P0, PT, R44, RZ, PT ;  /* 0x000000ff2c00720c */ /* 0x000fe20003f05270 */
[----:B------:R0:W2:Y:S01]  /*6e10*/  LDG.E R2, desc[UR6][R2.64] ;  /* 0x0000000602027981 */ /* 0x0000a2000c1e1900 */
[C---:B------:R-:W-:Y:S02]  /*6e20*/  IADD3 R44, P3, PT, R26.reuse, UR42, RZ ;  /* 0x0000002a1a2c7c10 */ /* 0x040fe4000ff7e0ff */
[----:B------:R-:W-:Y:S01]  /*6e30*/  ISETP.NE.AND P1, PT, R45, RZ, PT ;  /* 0x000000ff2d00720c */ /* 0x000fe20003f25270 */
[----:B------:R-:W4:Y:S01]  /*6e40*/  LDG.E.U8 R47, desc[UR6][R46.64] ;  /* 0x000000062e2f7981 */ /* 0x000f22000c1e1100 */
[----:B------:R-:W-:-:S03]  /*6e50*/  LEA.HI.X.SX32 R45, R26, UR43, 0x1, P3 ;  /* 0x0000002b1a2d7c11 */ /* 0x000fc600098f0eff */
[----:B------:R1:W5:Y:S04]  /*6e60*/  LDG.E.U8 R29, desc[UR6][R28.64] ;  /* 0x000000061c1d7981 */ /* 0x000368000c1e1100 */
[----:B------:R-:W5:Y:S04]  /*6e70*/  LDG.E R16, desc[UR6][R16.64] ;  /* 0x0000000610107981 */ /* 0x000f68000c1e1900 */
[----:B------:R3:W5:Y:S04]  /*6e80*/  LDG.E.U8 R45, desc[UR6][R44.64] ;  /* 0x000000062c2d7981 */ /* 0x000768000c1e1100 */
[----:B------:R5:W5:Y:S01]  /*6e90*/  LDG.E R25, desc[UR6][R24.64] ;  /* 0x0000000618197981 */ /* 0x000b62000c1e1900 */
        /* <DEDUP_REMOVED lines=34> */
[----:B------:R-:W-:Y:S02]  /*70c0*/  ISETP.NE.AND P3, PT, R48, RZ, PT ;  /* 0x000000ff3000720c */ /* 0x000fe40003f65270 */
[----:B------:R-:W-:Y:S02]  /*70d0*/  FSEL R48, R7, R10, P4 ;  /* 0x0000000a07307208 */ /* 0x000fe40002000000 */
[----:B------:R-:W-:Y:S02]  /*70e0*/  ISETP.NE.AND P4, PT, R4, RZ, PT ;  /* 0x000000ff0400720c */ /* 0x000fe40003f85270 */
[----:B0-----:R-:W-:-:S02]  /*70f0*/  FMNMX R3, R54, -INF , !PT ;  /* 0xff80000036037809 */ /* 0x001fc40007800000 */
[----:B------:R-:W-:Y:S01]  /*7100*/  FSEL R4, R5, R10, P4 ;  /* 0x0000000a05047208 */ /* 0x000fe20002000000 */
[----:B------:R-:W-:Y:S01]  /*7110*/  FMUL R5, R0, UR4 ;  /* 0x0000000400057c20 */ /* 0x000fe20008400000 */
[----:B------:R-:W-:Y:S02]  /*7120*/  ISETP.NE.AND P4, PT, R60, RZ, PT ;  /* 0x000000ff3c00720c */ /* 0x000fe40003f85270 */
[----:B------:R-:W-:Y:S02]  /*7130*/  FMNMX R3, R3, R52, !PT ;  /* 0x0000003403037209 */ /* 0x000fe40007800000 */
[----:B------:R-:W-:Y:S01]  /*7140*/  FSEL R6, R5, R10, P4 ;  /* 0x0000000a05067208 */ /* 0x000fe20002000000 */
[----:B------:R-:W-:Y:S01]  /*7150*/  FMUL R5, R14, UR4 ;  /* 0x000000040e057c20 */ /* 0x000fe20008400000 */
[----:B------:R-:W-:Y:S02]  /*7160*/  FMNMX R3, R3, R50, !PT ;  /* 0x0000003203037209 */ /* 0x000fe40007800000 */
[----:B------:R-:W-:Y:S01]  /*7170*/  ISETP.NE.AND P4, PT, R59, RZ, PT ;  /* 0x000000ff3b00720c */ /* 0x000fe20003f85270 */
[----:B------:R-:W-:Y:S01]  /*7180*/  FMUL R15, R15, UR4 ;  /* 0x000000040f0f7c20 */ /* 0x000fe20008400000 */
[----:B------:R-:W-:-:S02]  /*7190*/  FMNMX R3, R3, R48, !PT ;  /* 0x0000003003037209 */ /* 0x000fc40007800000 */
[----:B------:R-:W-:Y:S02]  /*71a0*/  FSEL R30, R5, R10, P4 ;  /* 0x0000000a051e7208 */ /* 0x000fe40002000000 */
        /* <DEDUP_REMOVED lines=8> */
[----:B------:R-:W-:Y:S02]  /*7230*/  ISETP.NE.AND P4, PT, R56, RZ, PT ;  /* 0x000000ff3800720c */ /* 0x000fe40003f85270 */
[----:B------:R-:W-:Y:S02]  /*7240*/  FMNMX R3, R3, R30, !PT ;  /* 0x0000001e03037209 */ /* 0x000fe40007800000 */
[----:B------:R-:W-:Y:S01]  /*7250*/  FSEL R18, R5, R10, P4 ;  /* 0x0000000a05127208 */ /* 0x000fe20002000000 */
[----:B------:R-:W-:Y:S01]  /*7260*/  FMUL R5, R20, UR4 ;  /* 0x0000000414057c20 */ /* 0x000fe20008400000 */
[----:B------:R-:W-:Y:S02]  /*7270*/  FMNMX R3, R3, R8, !PT ;  /* 0x0000000803037209 */ /* 0x000fe40007800000 */
[----:B------:R-:W-:Y:S02]  /*7280*/  ISETP.NE.AND P4, PT, R55, RZ, PT ;  /* 0x000000ff3700720c */ /* 0x000fe40003f85270 */
[----:B------:R-:W-:-:S02]  /*7290*/  FMNMX R3, R3, R26, !PT ;  /* 0x0000001a03037209 */ /* 0x000fc40007800000 */
[----:B------:R-:W-:Y:S01]  /*72a0*/  FSEL R20, R5, R10, P4 ;  /* 0x0000000a05147208 */ /* 0x000fe20002000000 */
[----:B------:R-:W-:Y:S01]  /*72b0*/  FMUL R5, R22, UR4 ;  /* 0x0000000416057c20 */ /* 0x000fe20008400000 */
[----:B------:R-:W-:Y:S02]  /*72c0*/  LOP3.LUT P6, RZ, R35, 0x8, RZ, 0xc0, !PT ;  /* 0x0000000823ff7812 */ /* 0x000fe400078cc0ff */
[----:B------:R-:W-:Y:S01]  /*72d0*/  FMNMX R3, R3, R18, !PT ;  /* 0x0000001203037209 */ /* 0x000fe20007800000 */
[----:B------:R-:W-:Y:S01]  /*72e0*/  FMUL R23, R23, UR4 ;  /* 0x0000000417177c20 */ /* 0x000fe20008400000 */
[----:B------:R-:W-:Y:S02]  /*72f0*/  ISETP.NE.AND P4, PT, R53, RZ, PT ;  /* 0x000000ff3500720c */ /* 0x000fe40003f85270 */
        /* <DEDUP_REMOVED lines=11> */
[----:B------:R-:W-:-:S02]  /*73b0*/  ISETP.NE.AND P5, PT, R43, RZ, PT ;  /* 0x000000ff2b00720c */ /* 0x000fc40003fa5270 */
[----:B-1----:R-:W-:Y:S02]  /*73c0*/  FSEL R28, R27, R10, P6 ;  /* 0x0000000a1b1c7208 */ /* 0x002fe40003000000 */
[----:B------:R-:W-:Y:S01]  /*73d0*/  FMNMX R3, R3, R58, !PT ;  /* 0x0000003a03037209 */ /* 0x000fe20007800000 */
[----:B------:R-:W-:Y:S01]  /*73e0*/  FMUL R41, R41, UR4 ;  /* 0x0000000429297c20 */ /* 0x000fe20008400000 */
[----:B------:R-:W-:Y:S02]  /*73f0*/  ISETP.NE.AND P4, PT, R51, RZ, PT ;  /* 0x000000ff3300720c */ /* 0x000fe40003f85270 */
[----:B---3--:R-:W-:Y:S02]  /*7400*/  FSEL R44, R31, R10, P5 ;  /* 0x0000000a1f2c7208 */ /* 0x008fe40002800000 */
        /* <DEDUP_REMOVED lines=14> */
[----:B------:R-:W-:Y:S02]  /*74f0*/  ISETP.NE.AND P0, PT, R49, RZ, PT ;  /* 0x000000ff3100720c */ /* 0x000fe40003f05270 */
[----:B------:R-:W-:Y:S02]  /*7500*/  FSEL R62, R19, R10, P3 ;  /* 0x0000000a133e7208 */ /* 0x000fe40001800000 */
[----:B------:R-:W-:Y:S02]  /*7510*/  FMNMX R7, R7, R60, !PT ;  /* 0x0000003c07077209 */ /* 0x000fe40007800000 */
[----:B------:R-:W-:Y:S02]  /*7520*/  FSEL R36, R21, R10, P0 ;  /* 0x0000000a15247208 */ /* 0x000fe40000000000 */
[----:B------:R-:W-:-:S04]  /*7530*/  FMNMX R7, R7, R62, !PT ;  /* 0x0000003e07077209 */ /* 0x000fc80007800000 */
[----:B------:R-:W-:Y:S01]  /*7540*/  FMNMX R7, R7, R36, !PT ;  /* 0x0000002407077209 */ /* 0x000fe20007800000 */
[----:B--2---:R-:W-:Y:S01]  /*7550*/  FMUL R3, R2, UR4 ;  /* 0x0000000402037c20 */ /* 0x004fe20008400000 */
[----:B----4-:R-:W-:Y:S02]  /*7560*/  ISETP.NE.AND P2, PT, R47, RZ, PT ;  /* 0x000000ff2f00720c */ /* 0x010fe40003f45270 */
[----:B-----5:R-:W-:Y:S01]  /*7570*/  ISETP.NE.AND P1, PT, R29, RZ, PT ;  /* 0x000000ff1d00720c */ /* 0x020fe20003f25270 */
[----:B------:R-:W-:-:S03]  /*7580*/  FMUL R5, R16, UR4 ;  /* 0x0000000410057c20 */ /* 0x000fc60008400000 */
[----:B------:R-:W-:Y:S02]  /*7590*/  FSEL R24, R3, R10, P1 ;  /* 0x0000000a03187208 */ /* 0x000fe40000800000 */
[----:B------:R-:W-:Y:S02]  /*75a0*/  ISETP.NE.AND P0, PT, R45, RZ, PT ;  /* 0x000000ff2d00720c */ /* 0x000fe40003f05270 */
[----:B------:R-:W-:Y:S02]  /*75b0*/  FMNMX R7, R7, R24, !PT ;  /* 0x0000001807077209 */ /* 0x000fe40007800000 */
[----:B------:R-:W-:Y:S01]  /*75c0*/  FSEL R16, R5, R10, P0 ;  /* 0x0000000a05107208 */ /* 0x000fe20000000000 */
[----:B------:R-:W-:Y:S01]  /*75d0*/  @P2 FMUL R10, R25, UR4 ;  /* 0x00000004190a2c20 */ /* 0x000fe20008400000 */
[----:B------:R-:W-:Y:S02]  /*75e0*/  UMOV UR4, 0xffffffff ;  /* 0xffffffff00047882 */ /* 0x000fe40000000000 */
        /* <DEDUP_REMOVED lines=25> */
[-C--:B------:R-:W-:Y:S01]  /*7780*/  FFMA.RM R2, R15, R12.reuse, 12582913 ;  /* 0x4b4000010f027423 */ /* 0x080fe2000000400c */
        /* <DEDUP_REMOVED lines=32> */
[----:B------:R-:W-:Y:S01]  /*7990*/  FFMA.SAT R13, R0, R11, 0.5 ;  /* 0x3f000000000d7423 */ /* 0x000fe2000000200b */
[----:B------:R-:W-:Y:S01]  /*79a0*/  FADD R9, R15, -12583039 ;  /* 0xcb40007f0f097421 */ /* 0x000fe20000000000 */
[----:B------:R-:W-:Y:S01]  /*79b0*/  FFMA.RM R10, R23, R12, 12582913 ;  /* 0x4b400001170a7423 */ /* 0x000fe2000000400c */
[----:B------:R-:W-:-:S02]  /*79c0*/  IMAD.SHL.U32 R2, R2, 0x800000, RZ ;  /* 0x0080000002027824 */ /* 0x000fc400078e00ff */
[-C--:B------:R-:W-:Y:S01]  /*79d0*/  FFMA.RM R7, R13, R12.reuse, 12582913 ;  /* 0x4b4000010d077423 */ /* 0x080fe2000000400c */
[----:B------:R-:W-:Y:S01]  /*79e0*/  FFMA R9, R48, 1.4426950216293334961, -R9 ;  /* 0x3fb8aa3b30097823 */ /* 0x000fe20000000809 */
[----:B------:R-:W-:Y:S01]  /*79f0*/  FADD R23, R10, -12583039 ;  /* 0xcb40007f0a177421 */ /* 0x000fe20000000000 */
[----:B------:R-:W0:Y:S01]  /*7a00*/  MUFU.EX2 R54, R54 ;  /* 0x0000003600367308 */ /* 0x000e220000000800 */
[----:B------:R-:W-:Y:S01]  /*7a10*/  FADD R13, R7, -12583039 ;  /* 0xcb40007f070d7421 */ /* 0x000fe20000000000 */
        /* <DEDUP_REMOVED lines=8> */
[----:B------:R-:W-:Y:S01]  /*7aa0*/  FFMA.SAT R13, R30, R11, 0.5 ;  /* 0x3f0000001e0d7423 */ /* 0x000fe2000000200b */
[----:B------:R-:W-:Y:S01]  /*7ab0*/  FADD R9, R16, -12583039 ;  /* 0xcb40007f10097421 */ /* 0x000fe20000000000 */
[----:B------:R-:W-:Y:S01]  /*7ac0*/  SHF.L.U32 R0, R3, 0x17, RZ ;  /* 0x0000001703007819 */ /* 0x000fe200000006ff */
[----:B------:R-:W-:Y:S01]  /*7ad0*/  MUFU.EX2 R48, R48 ;  /* 0x0000003000307308 */ /* 0x000fe20000000800 */
[----:B------:R-:W-:Y:S01]  /*7ae0*/  FFMA.RM R13, R13, R12, 12582913 ;  /* 0x4b4000010d0d7423 */ /* 0x000fe2000000400c */
[----:B------:R-:W-:Y:S01]  /*7af0*/  FFMA R9, R6, 1.4426950216293334961, -R9 ;  /* 0x3fb8aa3b06097823 */ /* 0x000fe20000000809 */
[----:B0-----:R-:W-:-:S02]  /*7b00*/  FMUL R5, R5, R54 ;  /* 0x0000003605057220 */ /* 0x001fc40000400000 */
[----:B------:R-:W-:Y:S01]  /*7b10*/  FADD R17, R13, -12583039 ;  /* 0xcb40007f0d117421 */ /* 0x000fe20000000000 */
[----:B------:R-:W-:Y:S01]  /*7b20*/  FFMA R27, R6, 1.925963033500011079e-08, R9 ;  /* 0x32a57060061b7823 */ /* 0x000fe20000000009 */
[----:B------:R-:W-:Y:S01]  /*7b30*/  FFMA.SAT R9, R8, R11, 0.5 ;  /* 0x3f00000008097423 */ /* 0x000fe2000000200b */
[----:B------:R-:W0:Y:S01]  /*7b40*/  MUFU.EX2 R3, R50 ;  /* 0x0000003200037308 */ /* 0x000e220000000800 */
[----:B------:R-:W-:Y:S01]  /*7b50*/  FFMA R17, R30, 1.4426950216293334961, -R17 ;  /* 0x3fb8aa3b1e117823 */ /* 0x000fe20000000811 */
[----:B------:R-:W-:Y:S01]  /*7b60*/  SHF.L.U32 R6, R16, 0x17, RZ ;  /* 0x0000001710067819 */ /* 0x000fe200000006ff */
[----:B------:R-:W-:Y:S02]  /*7b70*/  FFMA.RM R9, R9, R12, 12582913 ;  /* 0x4b40000109097423 */ /* 0x000fe4000000400c */
[----:B------:R-:W-:Y:S02]  /*7b80*/  FFMA R30, R30, 1.925963033500011079e-08, R17 ;  /* 0x32a570601e1e7823 */ /* 0x000fe40000000011 */
[----:B------:R-:W-:Y:S01]  /*7b90*/  FADD R17, R9, -12583039 ;  /* 0xcb40007f09117421 */ /* 0x000fe20000000000 */
[----:B------:R-:W-:Y:S03]  /*7ba0*/  MUFU.EX2 R21, R21 ;  /* 0x0000001500157308 */ /* 0x000fe60000000800 */
[----:B------:R-:W-:-:S04]  /*7bb0*/  FFMA R17, R8, 1.4426950216293334961, -R17 ;  /* 0x3fb8aa3b08117823 */ /* 0x000fc80000000811 */
[----:B------:R-:W-:Y:S01]  /*7bc0*/  FFMA R19, R8, 1.925963033500011079e-08, R17 ;  /* 0x32a5706008137823 */ /* 0x000fe20000000011 */
[----:B------:R-:W1:Y:S01]  /*7bd0*/  MUFU.EX2 R27, R27 ;  /* 0x0000001b001b7308 */ /* 0x000e620000000800 */
[----:B0-----:R-:W-:Y:S01]  /*7be0*/  FMUL R2, R2, R3 ;  /* 0x0000000302027220 */ /* 0x001fe20000400000 */
[----:B------:R-:W-:Y:S01]  /*7bf0*/  SHF.L.U32 R3, R15, 0x17, RZ ;  /* 0x000000170f037819 */ /* 0x000fe200000006ff */
[----:B------:R-:W-:Y:S01]  /*7c00*/  FFMA.SAT R15, R4, R11, 0.5 ;  /* 0x3f000000040f7423 */ /* 0x000fe2000000200b */
[----:B------:R-:W-:-:S03]  /*7c10*/  SHF.L.U32 R8, R9, 0x17, RZ ;  /* 0x0000001709087819 */ /* 0x000fc600000006ff */
[----:B------:R-:W-:Y:S01]  /*7c20*/  FMUL R3, R3, R48 ;  /* 0x0000003003037220 */ /* 0x000fe20000400000 */
[----:B------:R-:W0:Y:S08]  /*7c30*/  MUFU.EX2 R17, R52 ;  /* 0x0000003400117308 */ /* 0x000e300000000800 */
[----:B------:R-:W-:Y:S01]  /*7c40*/  MUFU.EX2 R30, R30 ;  /* 0x0000001e001e7308 */ /* 0x000fe20000000800 */
[----:B-1----:R-:W-:Y:S01]  /*7c50*/  FMUL R6, R6, R27 ;  /* 0x0000001b06067220 */ /* 0x002fe20000400000 */
[----:B------:R-:W-:-:S04]  /*7c60*/  FFMA.SAT R27, R28, R11, 0.5 ;  /* 0x3f0000001c1b7423 */ /* 0x000fc8000000200b */
[----:B------:R-:W-:Y:S02]  /*7c70*/  FFMA.RM R27, R27, R12, 12582913 ;  /* 0x4b4000011b1b7423 */ /* 0x000fe4000000400c */
[----:B------:R-:W1:Y:S01]  /*7c80*/  MUFU.EX2 R19, R19 ;  /* 0x0000001300137308 */ /* 0x000e620000000800 */
[----:B0-----:R-:W-:Y:S01]  /*7c90*/  FMUL R0, R0, R17 ;  /* 0x0000001100007220 */ /* 0x001fe20000400000 */
[----:B------:R-:W-:-:S04]  /*7ca0*/  FFMA.SAT R17, R18, R11, 0.5 ;  /* 0x3f00000012117423 */ /* 0x000fc8000000200b */
[----:B------:R-:W-:Y:S02]  /*7cb0*/  FFMA.RM R17, R17, R12, 12582913 ;  /* 0x4b40000111117423 */ /* 0x000fe4000000400c */
[----:B------:R-:W-:Y:S02]  /*7cc0*/  MUFU.EX2 R26, R26 ;  /* 0x0000001a001a7308 */ /* 0x000fe40000000800 */
[----:B------:R-:W-:-:S04]  /*7cd0*/  FADD R23, R17, -12583039 ;  /* 0xcb40007f11177421 */ /* 0x000fc80000000000 */
[----:B------:R-:W-:Y:S01]  /*7ce0*/  FFMA R23, R18, 1.4426950216293334961, -R23 ;  /* 0x3fb8aa3b12177823 */ /* 0x000fe20000000817 */
[----:B-1----:R-:W-:-:S03]  /*7cf0*/  FMUL R8, R8, R19 ;  /* 0x0000001308087220 */ /* 0x002fc60000400000 */
        /* <DEDUP_REMOVED lines=8> */
[----:B------:R-:W-:Y:S01]  /*7d80*/  FFMA.RM R20, R15, R12, 12582913 ;  /* 0x4b4000010f147423 */ /* 0x000fe2000000400c */
[----:B------:R-:W-:-:S03]  /*7d90*/  FFMA.SAT R23, R56, R11, 0.5 ;  /* 0x3f00000038177423 */ /* 0x000fc6000000200b */
[----:B------:R-:W-:Y:S01]  /*7da0*/  FADD R15, R20, -12583039 ;  /* 0xcb40007f140f7421 */ /* 0x000fe20000000000 */
[----:B------:R-:W-:Y:S01]  /*7db0*/  FFMA.RM R23, R23, R12, 12582913 ;  /* 0x4b40000117177423 */ /* 0x000fe2000000400c */
[----:B------:R-:W0:Y:S02]  /*7dc0*/  MUFU.EX2 R29, R29 ;  /* 0x0000001d001d7308 */ /* 0x000e240000000800 */
[----:B------:R-:W-:Y:S01]  /*7dd0*/  FFMA R15, R4, 1.4426950216293334961, -R15 ;  /* 0x3fb8aa3b040f7823 */ /* 0x000fe2000000080f */
[----:B------:R-:W-:-:S03]  /*7de0*/  IMAD.SHL.U32 R18, R23, 0x800000, RZ ;  /* 0x0080000017127824 */ /* 0x000fc600078e00ff */
[----:B------:R-:W-:Y:S01]  /*7df0*/  FFMA R31, R4, 1.925963033500011079e-08, R15 ;  /* 0x32a57060041f7823 */ /* 0x000fe2000000000f */
[----:B------:R-:W-:Y:S02]  /*7e00*/  IMAD.SHL.U32 R4, R7, 0x800000, RZ ;  /* 0x0080000007047824 */ /* 0x000fe400078e00ff */
[----:B------:R-:W-:Y:S01]  /*7e10*/  FADD R7, R23, -12583039 ;  /* 0xcb40007f17077421 */ /* 0x000fe20000000000 */
[----:B------:R-:W-:Y:S01]  /*7e20*/  FFMA.SAT R15, R42, R11, 0.5 ;  /* 0x3f0000002a0f7423 */ /* 0x000fe2000000200b */
[----:B------:R-:W-:Y:S01]  /*7e30*/  FMUL R4, R4, R21 ;  /* 0x0000001504047220 */ /* 0x000fe20000400000 */
[----:B------:R-:W-:Y:S01]  /*7e40*/  FFMA.SAT R21, R58, R11, 0.5 ;  /* 0x3f0000003a157423 */ /* 0x000fe2000000200b */
[C---:B------:R-:W-:Y:S01]  /*7e50*/  FFMA R7, R56.reuse, 1.4426950216293334961, -R7 ;  /* 0x3fb8aa3b38077823 */ /* 0x040fe20000000807 */
[-C--:B------:R-:W-:Y:S02]  /*7e60*/  FFMA.RM R15, R15, R12.reuse, 12582913 ;  /* 0x4b4000010f0f7423 */ /* 0x080fe4000000400c */
[----:B------:R-:W-:Y:S01]  /*7e70*/  FFMA.RM R21, R21, R12, 12582913 ;  /* 0x4b40000115157423 */ /* 0x000fe2000000400c */
[----:B------:R-:W-:Y:S01]  /*7e80*/  FFMA R56, R56, 1.925963033500011079e-08, R7 ;  /* 0x32a5706038387823 */ /* 0x000fe20000000007 */
[----:B------:R-:W-:Y:S01]  /*7e90*/  FADD R19, R15, -12583039 ;  /* 0xcb40007f0f137421 */ /* 0x000fe20000000000 */
[----:B0-----:R-:W-:Y:S01]  /*7ea0*/  FMUL R16, R16, R29 ;  /* 0x0000001d10107220 */ /* 0x001fe20000400000 */
[----:B------:R-:W-:Y:S01]  /*7eb0*/  FADD R7, R21, -12583039 ;  /* 0xcb40007f15077421 */ /* 0x000fe20000000000 */
[----:B------:R-:W-:-:S02]  /*7ec0*/  IMAD.SHL.U32 R15, R15, 0x800000, RZ ;  /* 0x008000000f0f7824 */ /* 0x000fc400078e00ff */
[----:B------:R-:W-:Y:S01]  /*7ed0*/  FFMA R19, R42, 1.4426950216293334961, -R19 ;  /* 0x3fb8aa3b2a137823 */ /* 0x000fe20000000813 */
[----:B------:R-:W-:-:S03]  /*7ee0*/  FFMA R7, R58, 1.4426950216293334961, -R7 ;  /* 0x3fb8aa3b3a077823 */ /* 0x000fc60000000807 */
[----:B------:R-:W-:Y:S01]  /*7ef0*/  FFMA R42, R42, 1.925963033500011079e-08, R19 ;  /* 0x32a570602a2a7823 */ /* 0x000fe20000000013 */
[----:B------:R-:W-:Y:S01]  /*7f00*/  FFMA R58, R58, 1.925963033500011079e-08, R7 ;  /* 0x32a570603a3a7823 */ /* 0x000fe20000000007 */
[----:B------:R-:W-:Y:S02]  /*7f10*/  IMAD.SHL.U32 R7, R13, 0x800000, RZ ;  /* 0x008000000d077824 */ /* 0x000fe400078e00ff */
[----:B------:R-:W-:Y:S02]  /*7f20*/  FADD R13, R27, -12583039 ;  /* 0xcb40007f1b0d7421 */ /* 0x000fe40000000000 */
[----:B------:R-:W-:Y:S01]  /*7f30*/  MUFU.EX2 R42, R42 ;  /* 0x0000002a002a7308 */ /* 0x000fe20000000800 */
[----:B------:R-:W-:Y:S01]  /*7f40*/  FMUL R7, R7, R30 ;  /* 0x0000001e07077220 */ /* 0x000fe20000400000 */
[----:B------:R-:W-:-:S04]  /*7f50*/  FFMA R13, R28, 1.4426950216293334961, -R13 ;  /* 0x3fb8aa3b1c0d7823 */ /* 0x000fc8000000080d */
[----:B------:R-:W-:Y:S01]  /*7f60*/  FFMA R30, R28, 1.925963033500011079e-08, R13 ;  /* 0x32a570601c1e7823 */ /* 0x000fe2000000000d */
[----:B------:R-:W-:Y:S01]  /*7f70*/  FFMA.SAT R13, R44, R11, 0.5 ;  /* 0x3f0000002c0d7423 */ /* 0x000fe2000000200b */
[----:B------:R0:W1:Y:S03]  /*7f80*/  MUFU.EX2 R28, R31 ;  /* 0x0000001f001c7308 */ /* 0x0000660000000800 */
[----:B------:R-:W-:-:S04]  /*7f90*/  FFMA.RM R13, R13, R12, 12582913 ;  /* 0x4b4000010d0d7423 */ /* 0x000fc8000000400c */
[----:B------:R-:W-:Y:S01]  /*7fa0*/  FADD R9, R13, -12583039 ;  /* 0xcb40007f0d097421 */ /* 0x000fe20000000000 */
[----:B------:R-:W-:Y:S01]  /*7fb0*/  MUFU.EX2 R58, R58 ;  /* 0x0000003a003a7308 */ /* 0x000fe20000000800 */
[-C--:B0-----:R-:W-:Y:S02]  /*7fc0*/  FFMA.SAT R31, R36, R11.reuse, 0.5 ;  /* 0x3f000000241f7423 */ /* 0x081fe4000000200b */
[C---:B------:R-:W-:Y:S02]  /*7fd0*/  FFMA R9, R44.reuse, 1.4426950216293334961, -R9 ;  /* 0x3fb8aa3b2c097823 */ /* 0x040fe40000000809 */
[----:B------:R-:W-:Y:S02]  /*7fe0*/  FFMA.RM R31, R31, R12, 12582913 ;  /* 0x4b4000011f1f7423 */ /* 0x000fe4000000400c */
[----:B------:R-:W-:Y:S01]  /*7ff0*/  FFMA R44, R44, 1.925963033500011079e-08, R9 ;  /* 0x32a570602c2c7823 */ /* 0x000fe20000000009 */
[----:B------:R-:W-:Y:S01]  /*8000*/  IMAD.SHL.U32 R9, R10, 0x800000, RZ ;  /* 0x008000000a097824 */ /* 0x000fe200078e00ff */
[----:B------:R-:W-:Y:S01]  /*8010*/  SHF.L.U32 R10, R17, 0x17, RZ ;  /* 0x00000017110a7819 */ /* 0x000fe200000006ff */
[----:B------:R-:W-:-:S02]  /*8020*/  FFMA.SAT R17, R34, R11, 0.5 ;  /* 0x3f00000022117423 */ /* 0x000fc4000000200b */
[----:B------:R-:W-:Y:S02]  /*8030*/  FMUL R9, R9, R26 ;  /* 0x0000001a09097220 */ /* 0x000fe40000400000 */
[----:B------:R-:W-:Y:S01]  /*8040*/  FMUL R10, R10, R25 ;  /* 0x000000190a0a7220 */ /* 0x000fe20000400000 */
        /* <DEDUP_REMOVED lines=9> */
[C---:B------:R-:W-:Y:S01]  /*80e0*/  FADD R19, R26.reuse, -12583039 ;  /* 0xcb40007f1a137421 */ /* 0x040fe20000000000 */
[----:B------:R-:W-:Y:S02]  /*80f0*/  IMAD.SHL.U32 R26, R26, 0x800000, RZ ;  /* 0x008000001a1a7824 */ /* 0x000fe400078e00ff */
[----:B-1----:R-:W-:Y:S01]  /*8100*/  FMUL R17, R17, R28 ;  /* 0x0000001c11117220 */ /* 0x002fe20000400000 */
[----:B------:R-:W-:-:S04]  /*8110*/  FFMA R19, R46, 1.4426950216293334961, -R19 ;  /* 0x3fb8aa3b2e137823 */ /* 0x000fc80000000813 */
[----:B------:R-:W-:Y:S01]  /*8120*/  FFMA R46, R46, 1.925963033500011079e-08, R19 ;  /* 0x32a570602e2e7823 */ /* 0x000fe20000000013 */
[----:B------:R-:W-:-:S03]  /*8130*/  FFMA.SAT R19, R60, R11, 0.5 ;  /* 0x3f0000003c137423 */ /* 0x000fc6000000200b */
[----:B------:R-:W-:Y:S01]  /*8140*/  MUFU.EX2 R41, R46 ;  /* 0x0000002e00297308 */ /* 0x000fe20000000800 */
[----:B------:R-:W-:-:S04]  /*8150*/  FFMA.RM R28, R19, R12, 12582913 ;  /* 0x4b400001131c7423 */ /* 0x000fc8000000400c */
[----:B------:R-:W-:-:S03]  /*8160*/  FADD R29, R28, -12583039 ;  /* 0xcb40007f1c1d7421 */ /* 0x000fc60000000000 */
[----:B------:R-:W0:Y:S01]  /*8170*/  MUFU.EX2 R19, R56 ;  /* 0x0000003800137308 */ /* 0x000e220000000800 */
[----:B------:R-:W-:-:S04]  /*8180*/  FFMA R29, R60, 1.4426950216293334961, -R29 ;  /* 0x3fb8aa3b3c1d7823 */ /* 0x000fc8000000081d */
[----:B------:R-:W-:Y:S01]  /*8190*/  FFMA R60, R60, 1.925963033500011079e-08, R29 ;  /* 0x32a570603c3c7823 */ /* 0x000fe2000000001d */
[----:B------:R-:W-:-:S04]  /*81a0*/  FFMA.SAT R29, R62, R11, 0.5 ;  /* 0x3f0000003e1d7423 */ /* 0x000fc8000000200b */
[----:B------:R-:W-:Y:S01]  /*81b0*/  FFMA.RM R29, R29, R12, 12582913 ;  /* 0x4b4000011d1d7423 */ /* 0x000fe2000000400c */
[----:B------:R-:W-:Y:S03]  /*81c0*/  MUFU.EX2 R60, R60 ;  /* 0x0000003c003c7308 */ /* 0x000fe60000000800 */
[----:B------:R-:W-:Y:S01]  /*81d0*/  FADD R23, R29, -12583039 ;  /* 0xcb40007f1d177421 */ /* 0x000fe20000000000 */
[----:B0-----:R-:W-:-:S03]  /*81e0*/  FMUL R18, R18, R19 ;  /* 0x0000001312127220 */ /* 0x001fc60000400000 */
[C---:B------:R-:W-:Y:S01]  /*81f0*/  FFMA R23, R62.reuse, 1.4426950216293334961, -R23 ;  /* 0x3fb8aa3b3e177823 */ /* 0x040fe20000000817 */
[----:B------:R-:W-:Y:S02]  /*8200*/  SHF.L.U32 R19, R21, 0x17, RZ ;  /* 0x0000001715137819 */ /* 0x000fe400000006ff */
[----:B------:R-:W0:Y:S01]  /*8210*/  MUFU.EX2 R21, R30 ;  /* 0x0000001e00157308 */ /* 0x000e220000000800 */
[----:B------:R-:W-:Y:S01]  /*8220*/  FFMA R62, R62, 1.925963033500011079e-08, R23 ;  /* 0x32a570603e3e7823 */ /* 0x000fe20000000017 */
[----:B------:R-:W-:Y:S01]  /*8230*/  FADD R23, R31, -12583039 ;  /* 0xcb40007f1f177421 */ /* 0x000fe20000000000 */
[----:B------:R-:W-:Y:S01]  /*8240*/  FMUL R19, R19, R58 ;  /* 0x0000003a13137220 */ /* 0x000fe20000400000 */
[----:B------:R-:W-:Y:S02]  /*8250*/  SHF.L.U32 R31, R31, 0x17, RZ ;  /* 0x000000171f1f7819 */ /* 0x000fe400000006ff */
[C---:B------:R-:W-:Y:S02]  /*8260*/  FFMA R23, R36.reuse, 1.4426950216293334961, -R23 ;  /* 0x3fb8aa3b24177823 */ /* 0x040fe40000000817 */
[----:B------:R-:W-:Y:S02]  /*8270*/  MUFU.EX2 R43, R62 ;  /* 0x0000003e002b7308 */ /* 0x000fe40000000800 */
[----:B------:R-:W-:Y:S01]  /*8280*/  FFMA R36, R36, 1.925963033500011079e-08, R23 ;  /* 0x32a5706024247823 */ /* 0x000fe20000000017 */
[----:B------:R-:W-:-:S04]  /*8290*/  FFMA.SAT R23, R24, R11, 0.5 ;  /* 0x3f00000018177423 */ /* 0x000fc8000000200b */
[----:B------:R-:W-:Y:S01]  /*82a0*/  FFMA.RM R27, R23, R12, 12582913 ;  /* 0x4b400001171b7423 */ /* 0x000fe2000000400c */
[----:B------:R-:W-:Y:S01]  /*82b0*/  FFMA.SAT R23, R14, R11, 0.5 ;  /* 0x3f0000000e177423 */ /* 0x000fe2000000200b */
[----:B0-----:R-:W-:Y:S01]  /*82c0*/  FMUL R20, R20, R21 ;  /* 0x0000001514147220 */ /* 0x001fe20000400000 */
[----:B------:R-:W-:Y:S01]  /*82d0*/  MUFU.EX2 R36, R36 ;  /* 0x0000002400247308 */ /* 0x000fe20000000800 */
[----:B------:R-:W-:-:S04]  /*82e0*/  FADD R21, R27, -12583039 ;  /* 0xcb40007f1b157421 */ /* 0x000fc80000000000 */
[----:B------:R-:W-:-:S04]  /*82f0*/  FFMA R21, R24, 1.4426950216293334961, -R21 ;  /* 0x3fb8aa3b18157823 */ /* 0x000fc80000000815 */
[----:B------:R-:W-:Y:S01]  /*8300*/  FFMA R35, R24, 1.925963033500011079e-08, R21 ;  /* 0x32a5706018237823 */ /* 0x000fe20000000015 */
[----:B------:R-:W-:-:S04]  /*8310*/  FFMA.SAT R21, R22, R11, 0.5 ;  /* 0x3f00000016157423 */ /* 0x000fc8000000200b */
[-C--:B------:R-:W-:Y:S01]  /*8320*/  FFMA.RM R11, R21, R12.reuse, 12582913 ;  /* 0x4b400001150b7423 */ /* 0x080fe2000000400c */
[----:B------:R-:W-:Y:S01]  /*8330*/  FFMA.RM R12, R23, R12, 12582913 ;  /* 0x4b400001170c7423 */ /* 0x000fe2000000400c */
[----:B------:R-:W-:Y:S02]  /*8340*/  MUFU.EX2 R35, R35 ;  /* 0x0000002300237308 */ /* 0x000fe40000000800 */
[----:B------:R-:W-:-:S04]  /*8350*/  FADD R21, R11, -12583039 ;  /* 0xcb40007f0b157421 */ /* 0x000fc80000000000 */
[C---:B------:R-:W-:Y:S02]  /*8360*/  FFMA R21, R22.reuse, 1.4426950216293334961, -R21 ;  /* 0x3fb8aa3b16157823 */ /* 0x040fe40000000815 */
[----:B------:R-:W0:Y:S02]  /*8370*/  MUFU.EX2 R23, R44 ;  /* 0x0000002c00177308 */ /* 0x000e240000000800 */
[----:B------:R-:W-:Y:S01]  /*8380*/  FFMA R30, R22, 1.925963033500011079e-08, R21 ;  /* 0x32a57060161e7823 */ /* 0x000fe20000000015 */
[----:B------:R-:W-:-:S04]  /*8390*/  FADD R21, RZ, R5 ;  /* 0x00000005ff157221 */ /* 0x000fc80000000000 */
        /* <DEDUP_REMOVED lines=11> */
[----:B0-----:R-:W-:Y:S01]  /*8450*/  FMUL R21, R22, R23 ;  /* 0x0000001716157220 */ /* 0x001fe20000400000 */
[----:B------:R-:W-:Y:S01]  /*8460*/  SHF.L.U32 R23, R25, 0x17, RZ ;  /* 0x0000001719177819 */ /* 0x000fe200000006ff */
[----:B------:R-:W-:Y:S01]  /*8470*/  FADD R22, R13, R16 ;  /* 0x000000100d167221 */ /* 0x000fe20000000000 */
[----:B------:R-:W-:Y:S01]  /*8480*/  SHF.L.U32 R25, R28, 0x17, RZ ;  /* 0x000000171c197819 */ /* 0x000fe200000006ff */
[----:B------:R-:W-:Y:S02]  /*8490*/  IMAD.SHL.U32 R28, R27, 0x800000, RZ ;  /* 0x008000001b1c7824 */ /* 0x000fe400078e00ff */
[----:B------:R-:W-:Y:S01]  /*84a0*/  FMUL R27, R31, R36 ;  /* 0x000000241f1b7220 */ /* 0x000fe20000400000 */
[----:B------:R-:W-:Y:S01]  /*84b0*/  FADD R13, R22, R17 ;  /* 0x00000011160d7221 */ /* 0x000fe20000000000 */
[----:B------:R-:W-:Y:S01]  /*84c0*/  FMUL R22, R15, R42 ;  /* 0x0000002a0f167220 */ /* 0x000fe20000400000 */
[----:B------:R-:W-:Y:S01]  /*84d0*/  FADD R15, R12, -12583039 ;  /* 0xcb40007f0c0f7421 */ /* 0x000fe20000000000 */
[----:B------:R-:W-:Y:S01]  /*84e0*/  FMUL R23, R23, R34 ;  /* 0x0000002217177220 */ /* 0x000fe20000400000 */
[----:B------:R-:W-:Y:S01]  /*84f0*/  FADD R24, R13, R18 ;  /* 0x000000120d187221 */ /* 0x000fe20000000000 */
[----:B------:R-:W-:Y:S01]  /*8500*/  FMUL R25, R25, R60 ;  /* 0x0000003c19197220 */ /* 0x000fe20000400000 */
[----:B------:R-:W-:Y:S01]  /*8510*/  FFMA R15, R14, 1.4426950216293334961, -R15 ;  /* 0x3fb8aa3b0e0f7823 */ /* 0x000fe2000000080f */
[----:B------:R-:W-:Y:S01]  /*8520*/  FMUL R28, R28, R35 ;  /* 0x000000231c1c7220 */ /* 0x000fe20000400000 */
[----:B------:R-:W-:-:S02]  /*8530*/  FADD R13, R24, R19 ;  /* 0x00000013180d7221 */ /* 0x000fc40000000000 */
[----:B------:R-:W-:Y:S02]  /*8540*/  FFMA R15, R14, 1.925963033500011079e-08, R15 ;  /* 0x32a570600e0f7823 */ /* 0x000fe4000000000f */
[----:B------:R-:W-:Y:S02]  /*8550*/  FADD R24, R13, R20 ;  /* 0x000000140d187221 */ /* 0x000fe40000000000 */
[----:B------:R-:W0:Y:S02]  /*8560*/  MUFU.EX2 R34, R15 ;  /* 0x0000000f00227308 */ /* 0x000e240000000800 */
[----:B------:R-:W-:Y:S01]  /*8570*/  FADD R13, R24, R21 ;  /* 0x00000015180d7221 */ /* 0x000fe20000000000 */
[----:B------:R-:W-:-:S03]  /*8580*/  FMUL R24, R26, R41 ;  /* 0x000000291a187220 */ /* 0x000fc60000400000 */
[----:B------:R-:W-:-:S04]  /*8590*/  FADD R26, R13, R22 ;  /* 0x000000160d1a7221 */ /* 0x000fc80000000000 */
[----:B------:R-:W-:Y:S01]  /*85a0*/  FADD R13, R26, R23 ;  /* 0x000000171a0d7221 */ /* 0x000fe20000000000 */
[----:B------:R-:W-:Y:S01]  /*85b0*/  IMAD.SHL.U32 R26, R29, 0x800000, RZ ;  /* 0x008000001d1a7824 */ /* 0x000fe200078e00ff */
[----:B------:R-:W-:Y:S02]  /*85c0*/  SHF.L.U32 R29, R11, 0x17, RZ ;  /* 0x000000170b1d7819 */ /* 0x000fe400000006ff */
[----:B------:R-:W-:Y:S01]  /*85d0*/  FADD R14, R13, R24 ;  /* 0x000000180d0e7221 */ /* 0x000fe20000000000 */
[----:B------:R-:W-:Y:S02]  /*85e0*/  FMUL R26, R26, R43 ;  /* 0x0000002b1a1a7220 */ /* 0x000fe40000400000 */
[----:B-1----:R-:W-:Y:S01]  /*85f0*/  FMUL R29, R29, R30 ;  /* 0x0000001e1d1d7220 */ /* 0x002fe20000400000 */
[----:B------:R-:W-:-:S04]  /*8600*/  FADD R13, R14, R25 ;  /* 0x000000190e0d7221 */ /* 0x000fc80000000000 */
[----:B------:R-:W-:Y:S01]  /*8610*/  FADD R14, R13, R26 ;  /* 0x0000001a0d0e7221 */ /* 0x000fe20000000000 */
[----:B------:R-:W-:-:S03]  /*8620*/  IMAD.SHL.U32 R13, R12, 0x800000, RZ ;  /* 0x008000000c0d7824 */ /* 0x000fc600078e00ff */
[----:B------:R-:W-:Y:S01]  /*8630*/  FADD R11, R14, R27 ;  /* 0x0000001b0e0b7221 */ /* 0x000fe20000000000 */
[----:B0-----:R-:W-:-:S03]  /*8640*/  FMUL R30, R13, R34 ;  /* 0x000000220d1e7220 */ /* 0x001fc60000400000 */
        /* <DEDUP_REMOVED lines=12> */
.L_x_2345:
        /* <DEDUP_REMOVED lines=12> */
[----:B0-----:R-:W-:Y:S05]  /*87d0*/  CALL.REL.NOINC `($__internal_25_$__cuda_sm3x_div_rn_noftz_f32_slowpath) ;  /* 0x0000002c00a07944 */ /* 0x001fea0003c00000 */
[----:B------:R-:W-:-:S07]  /*87e0*/  IMAD.MOV.U32 R11, RZ, RZ, R5 ;  /* 0x000000ffff0b7224 */ /* 0x000fce00078e0005 */
.L_x_2284:
[----:B------:R-:W-:Y:S05]  /*87f0*/  BSYNC.RECONVERGENT B3 ;  /* 0x0000000000037941 */ /* 0x000fea0003800200 */
.L_x_2283:
        /* <DEDUP_REMOVED lines=12> */
[----:B0-----:R-:W-:Y:S05]  /*88c0*/  CALL.REL.NOINC `($__internal_25_$__cuda_sm3x_div_rn_noftz_f32_slowpath) ;  /* 0x0000002c00647944 */ /* 0x001fea0003c00000 */
[----:B------:R-:W-:-:S07]  /*88d0*/  MOV R14, R5 ;  /* 0x00000005000e7202 */ /* 0x000fce0000000f00 */
.L_x_2286:
[----:B------:R-:W-:Y:S05]  /*88e0*/  BSYNC.RECONVERGENT B3 ;  /* 0x0000000000037941 */ /* 0x000fea0003800200 */
.L_x_2285:
        /* <DEDUP_REMOVED lines=12> */
[----:B0-----:R-:W-:Y:S05]  /*89b0*/  CALL.REL.NOINC `($__internal_25_$__cuda_sm3x_div_rn_noftz_f32_slowpath) ;  /* 0x0000002c00287944 */ /* 0x001fea0003c00000 */
[----:B------:R-:W-:-:S07]  /*89c0*/  IMAD.MOV.U32 R0, RZ, RZ, R5 ;  /* 0x000000ffff007224 */ /* 0x000fce00078e0005 */
.L_x_2288:
[----:B------:R-:W-:Y:S05]  /*89d0*/  BSYNC.RECONVERGENT B3 ;  /* 0x0000000000037941 */ /* 0x000fea0003800200 */
.L_x_2287:
        /* <DEDUP_REMOVED lines=14> */
.L_x_2290:
[----:B------:R-:W-:Y:S05]  /*8ac0*/  BSYNC.RECONVERGENT B3 ;  /* 0x0000000000037941 */ /* 0x000fea0003800200 */
.L_x_2289:
        /* <DEDUP_REMOVED lines=14> */
.L_x_2292:
[----:B------:R-:W-:Y:S05]  /*8bb0*/  BSYNC.RECONVERGENT B3 ;  /* 0x0000000000037941 */ /* 0x000fea0003800200 */
.L_x_2291:
        /* <DEDUP_REMOVED lines=14> */
.L_x_2294:
[----:B------:R-:W-:Y:S05]  /*8ca0*/  BSYNC.RECONVERGENT B3 ;  /* 0x0000000000037941 */ /* 0x000fea0003800200 */
.L_x_2293:
        /* <DEDUP_REMOVED lines=14> */
.L_x_2296:
[----:B------:R-:W-:Y:S05]  /*8d90*/  BSYNC.RECONVERGENT B3 ;  /* 0x0000000000037941 */ /* 0x000fea0003800200 */
.L_x_2295:
        /* <DEDUP_REMOVED lines=14> */
.L_x_2298:
[----:B------:R-:W-:Y:S05]  /*8e80*/  BSYNC.RECONVERGENT B3 ;  /* 0x0000000000037941 */ /* 0x000fea0003800200 */
.L_x_2297:
        /* <DEDUP_REMOVED lines=14> */
.L_x_2300:
[----:B------:R-:W-:Y:S05]  /*8f70*/  BSYNC.RECONVERGENT B3 ;  /* 0x0000000000037941 */ /* 0x000fea0003800200 */
.L_x_2299:
        /* <DEDUP_REMOVED lines=14> */
.L_x_2302:
[----:B------:R-:W-:Y:S05]  /*9060*/  BSYNC.RECONVERGENT B3 ;  /* 0x0000000000037941 */ /* 0x000fea0003800200 */
.L_x_2301:
        /* <DEDUP_REMOVED lines=14> */
.L_x_2304:
[----:B------:R-:W-:Y:S05]  /*9150*/  BSYNC.RECONVERGENT B3 ;  /* 0x0000000000037941 */ /* 0x000fea0003800200 */
.L_x_2303:
        /* <DEDUP_REMOVED lines=14> */
.L_x_2306:
[----:B------:R-:W-:Y:S05]  /*9240*/  BSYNC.RECONVERGENT B3 ;  /* 0x0000000000037941 */ /* 0x000fea0003800200 */
.L_x_2305:
        /* <DEDUP_REMOVED lines=14> */
.L_x_2308:
[----:B------:R-:W-:Y:S05]  /*9330*/  BSYNC.RECONVERGENT B3 ;  /* 0x0000000000037941 */ /* 0x000fea0003800200 */
.L_x_2307:
        /* <DEDUP_REMOVED lines=14> */
.L_x_2310:
[----:B------:R-:W-:Y:S05]  /*9420*/  BSYNC.RECONVERGENT B3 ;  /* 0x0000000000037941 */ /* 0x000fea0003800200 */
.L_x_2309:
        /* <DEDUP_REMOVED lines=14> */
.L_x_2312:
[----:B------:R-:W-:Y:S05]  /*9510*/  BSYNC.RECONVERGENT B3 ;  /* 0x0000000000037941 */ /* 0x000fea0003800200 */
.L_x_2311:
        /* <DEDUP_REMOVED lines=14> */
.L_x_2314:
[----:B------:R-:W-:Y:S05]  /*9600*/  BSYNC.RECONVERGENT B3 ;  /* 0x0000000000037941 */ /* 0x000fea0003800200 */
.L_x_2313:
        /* <DEDUP_REMOVED lines=14> */
.L_x_2316:
[----:B------:R-:W-:Y:S05]  /*96f0*/  BSYNC.RECONVERGENT B3 ;  /* 0x0000000000037941 */ /* 0x000fea0003800200 */
.L_x_2315:
        /* <DEDUP_REMOVED lines=14> */
.L_x_2318:
[----:B------:R-:W-:Y:S05]  /*97e0*/  BSYNC.RECONVERGENT B3 ;  /* 0x0000000000037941 */ /* 0x000fea0003800200 */
.L_x_2317:
        /* <DEDUP_REMOVED lines=14> */
.L_x_2320:
[----:B------:R-:W-:Y:S05]  /*98d0*/  BSYNC.RECONVERGENT B3 ;  /* 0x0000000000037941 */ /* 0x000fea0003800200 */
.L_x_2319:
        /* <DEDUP_REMOVED lines=14> */
.L_x_2322:
[----:B------:R-:W-:Y:S05]  /*99c0*/  BSYNC.RECONVERGENT B3 ;  /* 0x0000000000037941 */ /* 0x000fea0003800200 */
.L_x_2321:
        /* <DEDUP_REMOVED lines=14> */
.L_x_2324:
[----:B------:R-:W-:Y:S05]  /*9ab0*/  BSYNC.RECONVERGENT B3 ;  /* 0x0000000000037941 */ /* 0x000fea0003800200 */
.L_x_2323:
        /* <DEDUP_REMOVED lines=14> */
.L_x_2326:
[----:B------:R-:W-:Y:S05]  /*9ba0*/  BSYNC.RECONVERGENT B3 ;  /* 0x0000000000037941 */ /* 0x000fea0003800200 */
.L_x_2325:
        /* <DEDUP_REMOVED lines=14> */
.L_x_2328:
[----:B------:R-:W-:Y:S05]  /*9c90*/  BSYNC.RECONVERGENT B3 ;  /* 0x0000000000037941 */ /* 0x000fea0003800200 */
.L_x_2327:
        /* <DEDUP_REMOVED lines=14> */
.L_x_2330:
[----:B------:R-:W-:Y:S05]  /*9d80*/  BSYNC.RECONVERGENT B3 ;  /* 0x0000000000037941 */ /* 0x000fea0003800200 */
.L_x_2329:
        /* <DEDUP_REMOVED lines=13> */
.L_x_2332:
[----:B------:R-:W-:Y:S05]  /*9e60*/  BSYNC.RECONVERGENT B3 ;  /* 0x0000000000037941 */ /* 0x000fea0003800200 */
.L_x_2331:
        /* <DEDUP_REMOVED lines=65> */
.L_x_2281:
[----:B------:R-:W-:Y:S05]  /*a280*/  EXIT ;  /* 0x000000000000794d */ /* 0x000fea0003800000 */
.L_x_2282:
[----:B------:R-:W-:Y:S01]  /*a290*/  BSSY B1, `(.L_x_2334) ;  /* 0x0000007000017945 */ /* 0x000fe20003800000 */
[----:B------:R-:W-:Y:S01]  /*a2a0*/  MOV R12, 0x10 ;  /* 0x00000010000c7802 */ /* 0x000fe20000000f00 */
[----:B------:R-:W-:Y:S01]  /*a2b0*/  IMAD.MOV.U32 R11, RZ, RZ, 0x1f ;  /* 0x0000001fff0b7424 */ /* 0x000fe200078e00ff */
[----:B------:R-:W-:-:S07]  /*a2c0*/  MOV R15, 0xffffffff ;  /* 0xffffffff000f7802 */ /* 0x000fce0000000f00 */
[----:B------:R-:W-:Y:S05]  /*a2d0*/  WARPSYNC.COLLECTIVE R15, `(.L_x_2335) ;  /* 0x000000000f087348 */ /* 0x000fea0003c00000 */
[----:B------:R0:W1:Y:S02]  /*a2e0*/  SHFL.BFLY P6, R14, R13, R12, R11 ;  /* 0x0c00000c0d0e7389 */ /* 0x00006400000c000b */
[----:B01----:R-:W-:Y:S05]  /*a2f0*/  ENDCOLLECTIVE ;  /* 0x000000000000791b */ /* 0x003fea0003800000 */
.L_x_2335:
[----:B------:R-:W-:Y:S05]  /*a300*/  BSYNC B1 ;  /* 0x0000000000017941 */ /* 0x000fea0003800000 */
.L_x_2334:
[----:B------:R-:W-:Y:S01]  /*a310*/  HFMA2 R11, -RZ, RZ, 0, 1.847743988037109375e-06 ;  /* 0x0000001fff0b7431 */ /* 0x000fe200000001ff */
[----:B------:R-:W-:Y:S01]  /*a320*/  FMNMX R13, R13, R14, !PT ;  /* 0x0000000e0d0d7209 */ /* 0x000fe20007800000 */
[----:B------:R-:W-:Y:S02]  /*a330*/  IMAD.MOV.U32 R12, RZ, RZ, 0x8 ;  /* 0x00000008ff0c7424 */ /* 0x000fe400078e00ff */
[----:B------:R-:W-:-:S07]  /*a340*/  IMAD.MOV.U32 R15, RZ, RZ, -0x1 ;  /* 0xffffffffff0f7424 */ /* 0x000fce00078e00ff */
[----:B------:R-:W-:Y:S05]  /*a350*/  WARPSYNC.COLLECTIVE R15, `(.L_x_2336) ;  /* 0x000000000f087348 */ /* 0x000fea0003c00000 */
[----:B------:R0:W1:Y:S02]  /*a360*/  SHFL.BFLY P6, R14, R13, R12, R11 ;  /* 0x0c00000c0d0e7389 */ /* 0x00006400000c000b */
[----:B01----:R-:W-:Y:S05]  /*a370*/  ENDCOLLECTIVE ;  /* 0x000000000000791b */ /* 0x003fea0003800000 */
.L_x_2336:
[----:B------:R-:W-:Y:S01]  /*a380*/  IMAD.MOV.U32 R12, RZ, RZ, 0x4 ;  /* 0x00000004ff0c7424 */ /* 0x000fe200078e00ff */
[----:B------:R-:W-:-:S04]  /*a390*/  FMNMX R0, R13, R14, !PT ;  /* 0x0000000e0d007209 */ /* 0x000fc80007800000 */
[----:B------:R-:W-:-:S07]  /*a3a0*/  MOV R13, R0 ;  /* 0x00000000000d7202 */ /* 0x000fce0000000f00 */
[----:B------:R-:W-:Y:S05]  /*a3b0*/  WARPSYNC.COLLECTIVE R15, `(.L_x_2337) ;  /* 0x000000000f087348 */ /* 0x000fea0003c00000 */
[----:B------:R0:W1:Y:S02]  /*a3c0*/  SHFL.BFLY P6, R14, R13, R12, R11 ;  /* 0x0c00000c0d0e7389 */ /* 0x00006400000c000b */
[----:B01----:R-:W-:Y:S05]  /*a3d0*/  ENDCOLLECTIVE ;  /* 0x000000000000791b */ /* 0x003fea0003800000 */
.L_x_2337:
[----:B------:R-:W-:Y:S01]  /*a3e0*/  IMAD.MOV.U32 R12, RZ, RZ, 0x2 ;  /* 0x00000002ff0c7424 */ /* 0x000fe200078e00ff */
[----:B------:R-:W-:-:S04]  /*a3f0*/  FMNMX R2, R0, R14, !PT ;  /* 0x0000000e00027209 */ /* 0x000fc80007800000 */
[----:B------:R-:W-:-:S07]  /*a400*/  MOV R13, R2 ;  /* 0x00000002000d7202 */ /* 0x000fce0000000f00 */
[----:B------:R-:W-:Y:S05]  /*a410*/  WARPSYNC.COLLECTIVE R15, `(.L_x_2338) ;  /* 0x000000000f087348 */ /* 0x000fea0003c00000 */
[----:B------:R0:W1:Y:S02]  /*a420*/  SHFL.BFLY P6, R14, R13, R12, R11 ;  /* 0x0c00000c0d0e7389 */ /* 0x00006400000c000b */
[----:B01----:R-:W-:Y:S05]  /*a430*/  ENDCOLLECTIVE ;  /* 0x000000000000791b */ /* 0x003fea0003800000 */
.L_x_2338:
[----:B------:R-:W-:Y:S01]  /*a440*/  IMAD.MOV.U32 R12, RZ, RZ, 0x1 ;  /* 0x00000001ff0c7424 */ /* 0x000fe200078e00ff */
[----:B------:R-:W-:-:S04]  /*a450*/  FMNMX R3, R2, R14, !PT ;  /* 0x0000000e02037209 */ /* 0x000fc80007800000 */
[----:B------:R-:W-:-:S07]  /*a460*/  MOV R13, R3 ;  /* 0x00000003000d7202 */ /* 0x000fce0000000f00 */
[----:B------:R-:W-:Y:S05]  /*a470*/  WARPSYNC.COLLECTIVE R15, `(.L_x_2339) ;  /* 0x000000000f087348 */ /* 0x000fea0003c00000 */
[----:B------:R0:W1:Y:S02]  /*a480*/  SHFL.BFLY P6, R14, R13, R12, R11 ;  /* 0x0c00000c0d0e7389 */ /* 0x00006400000c000b */
[----:B01----:R-:W-:Y:S05]  /*a490*/  ENDCOLLECTIVE ;  /* 0x000000000000791b */ /* 0x003fea0003800000 */
.L_x_2339:
        /* <DEDUP_REMOVED lines=28> */
[-C--:B------:R-:W-:Y:S01]  /*a660*/  FFMA.SAT R5, R0, R15.reuse, 0.5 ;  /* 0x3f00000000057423 */ /* 0x080fe2000000200f */
[----:B------:R-:W-:-:S03]  /*a670*/  FFMA.SAT R19, R9, R15, 0.5 ;  /* 0x3f00000009137423 */ /* 0x000fc6000000200f */
[-C--:B------:R-:W-:Y:S01]  /*a680*/  FFMA.RM R5, R5, R14.reuse, 12582913 ;  /* 0x4b40000105057423 */ /* 0x080fe2000000400e */
[----:B------:R-:W-:-:S03]  /*a690*/  FFMA.RM R19, R19, R14, 12582913 ;  /* 0x4b40000113137423 */ /* 0x000fc6000000400e */
        /* <DEDUP_REMOVED lines=11> */
[----:B------:R-:W-:Y:S02]  /*a750*/  IMAD.SHL.U32 R0, R19, 0x800000, RZ ;  /* 0x0080000013007824 */ /* 0x000fe400078e00ff */
[----:B------:R-:W-:-:S03]  /*a760*/  FADD R19, R17, -12583039 ;  /* 0xcb40007f11137421 */ /* 0x000fc60000000000 */
[----:B------:R-:W0:Y:S01]  /*a770*/  MUFU.EX2 R9, R9 ;  /* 0x0000000900097308 */ /* 0x000e220000000800 */
[----:B------:R-:W-:-:S04]  /*a780*/  FFMA R19, R2, 1.4426950216293334961, -R19 ;  /* 0x3fb8aa3b02137823 */ /* 0x000fc80000000813 */
[----:B------:R-:W-:Y:S01]  /*a790*/  FFMA R19, R2, 1.925963033500011079e-08, R19 ;  /* 0x32a5706002137823 */ /* 0x000fe20000000013 */
[----:B------:R-:W-:-:S05]  /*a7a0*/  SHF.L.U32 R2, R17, 0x17, RZ ;  /* 0x0000001711027819 */ /* 0x000fca00000006ff */
        /* <DEDUP_REMOVED lines=36> */
[----:B------:R-:W-:-:S04]  /*a9f0*/  FADD R17, R9, -12583039 ;  /* 0xcb40007f09117421 */ /* 0x000fc80000000000 */
[----:B------:R-:W-:-:S04]  /*aa00*/  FFMA R17, R8, 1.4426950216293334961, -R17 ;  /* 0x3fb8aa3b08117823 */ /* 0x000fc80000000811 */
[----:B------:R-:W-:Y:S01]  /*aa10*/  FFMA R17, R8, 1.925963033500011079e-08, R17 ;  /* 0x32a5706008117823 */ /* 0x000fe20000000011 */
[----:B------:R-:W-:Y:S02]  /*aa20*/  IMAD.SHL.U32 R8, R9, 0x800000, RZ ;  /* 0x0080000009087824 */ /* 0x000fe400078e00ff */
[----:B------:R-:W-:-:S04]  /*aa30*/  FFMA.SAT R9, R26, R15, 0.5 ;  /* 0x3f0000001a097423 */ /* 0x000fc8000000200f */
[----:B------:R-:W-:Y:S01]  /*aa40*/  FFMA.RM R9, R9, R14, 12582913 ;  /* 0x4b40000109097423 */ /* 0x000fe2000000400e */
[----:B------:R-:W0:Y:S01]  /*aa50*/  MUFU.EX2 R17, R17 ;  /* 0x0000001100117308 */ /* 0x000e220000000800 */
[----:B-1----:R-:W-:Y:S02]  /*aa60*/  FMUL R7, R7, R10 ;  /* 0x0000000a07077220 */ /* 0x002fe40000400000 */
[C---:B------:R-:W-:Y:S01]  /*aa70*/  FADD R19, R9.reuse, -12583039 ;  /* 0xcb40007f09137421 */ /* 0x040fe20000000000 */
[----:B------:R-:W-:-:S03]  /*aa80*/  SHF.L.U32 R9, R9, 0x17, RZ ;  /* 0x0000001709097819 */ /* 0x000fc600000006ff */
        /* <DEDUP_REMOVED lines=19> */
[----:B------:R-:W-:-:S06]  /*abc0*/  FFMA R19, R20, 1.925963033500011079e-08, R19 ;  /* 0x32a5706014137823 */ /* 0x000fcc0000000013 */
[----:B------:R-:W1:Y:S01]  /*abd0*/  MUFU.EX2 R19, R19 ;  /* 0x0000001300137308 */ /* 0x000e620000000800 */
[----:B0-----:R-:W-:Y:S01]  /*abe0*/  FMUL R10, R10, R21 ;  /* 0x000000150a0a7220 */ /* 0x001fe20000400000 */
        /* <DEDUP_REMOVED lines=11> */
[----:B------:R-:W-:Y:S02]  /*aca0*/  SHF.L.U32 R18, R19, 0x17, RZ ;  /* 0x0000001713127819 */ /* 0x000fe400000006ff */
[----:B------:R-:W-:Y:S01]  /*acb0*/  FFMA R23, R56, 1.925963033500011079e-08, R23 ;  /* 0x32a5706038177823 */ /* 0x000fe20000000017 */
[----:B------:R-:W-:-:S04]  /*acc0*/  FFMA.SAT R19, R58, R15, 0.5 ;  /* 0x3f0000003a137423 */ /* 0x000fc8000000200f */
[----:B------:R-:W-:Y:S01]  /*acd0*/  FFMA.RM R19, R19, R14, 12582913 ;  /* 0x4b40000113137423 */ /* 0x000fe2000000400e */
[----:B------:R-:W0:Y:S03]  /*ace0*/  MUFU.EX2 R23, R23 ;  /* 0x0000001700177308 */ /* 0x000e260000000800 */
[C---:B------:R-:W-:Y:S01]  /*acf0*/  FADD R21, R19.reuse, -12583039 ;  /* 0xcb40007f13157421 */ /* 0x040fe20000000000 */
[----:B------:R-:W-:-:S03]  /*ad00*/  IMAD.SHL.U32 R19, R19, 0x800000, RZ ;  /* 0x0080000013137824 */ /* 0x000fc600078e00ff */
        /* <DEDUP_REMOVED lines=11> */
[----:B------:R-:W-:Y:S02]  /*adc0*/  SHF.L.U32 R20, R23, 0x17, RZ ;  /* 0x0000001717147819 */ /* 0x000fe400000006ff */
[----:B------:R-:W-:Y:S01]  /*add0*/  FFMA R25, R28, 1.925963033500011079e-08, R25 ;  /* 0x32a570601c197823 */ /* 0x000fe20000000019 */
[C---:B------:R-:W-:Y:S01]  /*ade0*/  FADD R23, R21.reuse, -12583039 ;  /* 0xcb40007f15177421 */ /* 0x040fe20000000000 */
[----:B------:R-:W-:-:S03]  /*adf0*/  IMAD.SHL.U32 R21, R21, 0x800000, RZ ;  /* 0x0080000015157824 */ /* 0x000fc600078e00ff */
        /* <DEDUP_REMOVED lines=51> */
[----:B------:R1:W2:Y:S02]  /*b130*/  MUFU.EX2 R28, R29 ;  /* 0x0000001d001c7308 */ /* 0x0002a40000000800 */
[----:B-1----:R-:W-:Y:S01]  /*b140*/  FFMA.SAT R29, R12, R15, 0.5 ;  /* 0x3f0000000c1d7423 */ /* 0x002fe2000000200f */
[----:B0-----:R-:W-:Y:S01]  /*b150*/  FMUL R26, R26, R31 ;  /* 0x0000001f1a1a7220 */ /* 0x001fe20000400000 */
[-C--:B------:R-:W-:Y:S01]  /*b160*/  FFMA.SAT R31, R11, R15.reuse, 0.5 ;  /* 0x3f0000000b1f7423 */ /* 0x080fe2000000200f */
[----:B------:R-:W-:Y:S01]  /*b170*/  FFMA.SAT R15, R13, R15, 0.5 ;  /* 0x3f0000000d0f7423 */ /* 0x000fe2000000200f */
[----:B------:R-:W-:-:S02]  /*b180*/  FFMA.RM R29, R29, R14, 12582913 ;  /* 0x4b4000011d1d7423 */ /* 0x000fc4000000400e */
[-C--:B------:R-:W-:Y:S01]  /*b190*/  FFMA.RM R31, R31, R14.reuse, 12582913 ;  /* 0x4b4000011f1f7423 */ /* 0x080fe2000000400e */
[----:B------:R-:W-:Y:S01]  /*b1a0*/  FFMA.RM R14, R15, R14, 12582913 ;  /* 0x4b4000010f0e7423 */ /* 0x000fe2000000400e */
[----:B------:R-:W-:Y:S01]  /*b1b0*/  FADD R15, R29, -12583039 ;  /* 0xcb40007f1d0f7421 */ /* 0x000fe20000000000 */
[----:B--2---:R-:W-:Y:S01]  /*b1c0*/  FMUL R27, R27, R28 ;  /* 0x0000001c1b1b7220 */ /* 0x004fe20000400000 */
[----:B------:R-:W-:Y:S01]  /*b1d0*/  FADD R28, R31, -12583039 ;  /* 0xcb40007f1f1c7421 */ /* 0x000fe20000000000 */
[----:B------:R-:W-:Y:S02]  /*b1e0*/  IMAD.SHL.U32 R29, R29, 0x800000, RZ ;  /* 0x008000001d1d7824 */ /* 0x000fe400078e00ff */
[----:B------:R-:W-:Y:S01]  /*b1f0*/  FFMA R15, R12, 1.4426950216293334961, -R15 ;  /* 0x3fb8aa3b0c0f7823 */ /* 0x000fe2000000080f */
[----:B------:R-:W-:-:S03]  /*b200*/  FFMA R28, R11, 1.4426950216293334961, -R28 ;  /* 0x3fb8aa3b0b1c7823 */ /* 0x000fc6000000081c */
[----:B------:R-:W-:Y:S01]  /*b210*/  FFMA R15, R12, 1.925963033500011079e-08, R15 ;  /* 0x32a570600c0f7823 */ /* 0x000fe2000000000f */
[----:B------:R-:W-:Y:S01]  /*b220*/  FFMA R11, R11, 1.925963033500011079e-08, R28 ;  /* 0x32a570600b0b7823 */ /* 0x000fe2000000001c */
[----:B------:R-:W-:Y:S02]  /*b230*/  SHF.L.U32 R28, R31, 0x17, RZ ;  /* 0x000000171f1c7819 */ /* 0x000fe400000006ff */
[----:B------:R0:W1:Y:S08]  /*b240*/  MUFU.EX2 R12, R15 ;  /* 0x0000000f000c7308 */ /* 0x0000700000000800 */
[----:B------:R-:W2:Y:S01]  /*b250*/  MUFU.EX2 R11, R11 ;  /* 0x0000000b000b7308 */ /* 0x000ea20000000800 */
[----:B0-----:R-:W-:-:S02]  /*b260*/  IMAD.MOV.U32 R15, RZ, RZ, -0x1 ;  /* 0xffffffffff0f7424 */ /* 0x001fc400078e00ff */
[----:B-1----:R-:W-:Y:S01]  /*b270*/  FMUL R29, R29, R12 ;  /* 0x0000000c1d1d7220 */ /* 0x002fe20000400000 */
[C---:B------:R-:W-:Y:S01]  /*b280*/  FADD R12, R14.reuse, -12583039 ;  /* 0xcb40007f0e0c7421 */ /* 0x040fe20000000000 */
[----:B------:R-:W-:-:S03]  /*b290*/  SHF.L.U32 R14, R14, 0x17, RZ ;  /* 0x000000170e0e7819 */ /* 0x000fc600000006ff */
[----:B------:R-:W-:Y:S01]  /*b2a0*/  FFMA R12, R13, 1.4426950216293334961, -R12 ;  /* 0x3fb8aa3b0d0c7823 */ /* 0x000fe2000000080c */
[----:B--2---:R-:W-:-:S03]  /*b2b0*/  FMUL R28, R28, R11 ;  /* 0x0000000b1c1c7220 */ /* 0x004fc60000400000 */
        /* <DEDUP_REMOVED lines=29> */
[----:B------:R-:W-:-:S07]  /*b490*/  FADD R13, R13, R30 ;  /* 0x0000001e0d0d7221 */ /* 0x000fce0000000000 */
[----:B------:R-:W-:Y:S05]  /*b4a0*/  WARPSYNC.COLLECTIVE R15, `(.L_x_2340) ;  /* 0x000000000f087348 */ /* 0x000fea0003c00000 */
[----:B------:R0:W1:Y:S02]  /*b4b0*/  SHFL.BFLY P6, R14, R13, R12, R11 ;  /* 0x0c00000c0d0e7389 */ /* 0x00006400000c000b */
[----:B01----:R-:W-:Y:S05]  /*b4c0*/  ENDCOLLECTIVE ;  /* 0x000000000000791b */ /* 0x003fea0003800000 */
.L_x_2340:
[----:B------:R-:W-:Y:S02]  /*b4d0*/  IMAD.MOV.U32 R12, RZ, RZ, 0x8 ;  /* 0x00000008ff0c7424 */ /* 0x000fe400078e00ff */
[----:B------:R-:W-:-:S05]  /*b4e0*/  FADD R31, R13, R14 ;  /* 0x0000000e0d1f7221 */ /* 0x000fca0000000000 */
[----:B------:R-:W-:-:S07]  /*b4f0*/  MOV R13, R31 ;  /* 0x0000001f000d7202 */ /* 0x000fce0000000f00 */
[----:B------:R-:W-:Y:S05]  /*b500*/  WARPSYNC.COLLECTIVE R15, `(.L_x_2341) ;  /* 0x000000000f087348 */ /* 0x000fea0003c00000 */
[----:B------:R0:W1:Y:S02]  /*b510*/  SHFL.BFLY P6, R14, R13, R12, R11 ;  /* 0x0c00000c0d0e7389 */ /* 0x00006400000c000b */
[----:B01----:R-:W-:Y:S05]  /*b520*/  ENDCOLLECTIVE ;  /* 0x000000000000791b */ /* 0x003fea0003800000 */
.L_x_2341:
[----:B------:R-:W-:Y:S02]  /*b530*/  IMAD.MOV.U32 R12, RZ, RZ, 0x4 ;  /* 0x00000004ff0c7424 */ /* 0x000fe400078e00ff */
[----:B------:R-:W-:-:S05]  /*b540*/  FADD R34, R31, R14 ;  /* 0x0000000e1f227221 */ /* 0x000fca0000000000 */
[----:B------:R-:W-:-:S07]  /*b550*/  MOV R13, R34 ;  /* 0x00000022000d7202 */ /* 0x000fce0000000f00 */
[----:B------:R-:W-:Y:S05]  /*b560*/  WARPSYNC.COLLECTIVE R15, `(.L_x_2342) ;  /* 0x000000000f087348 */ /* 0x000fea0003c00000 */
[----:B------:R0:W1:Y:S02]  /*b570*/  SHFL.BFLY P6, R14, R13, R12, R11 ;  /* 0x0c00000c0d0e7389 */ /* 0x00006400000c000b */
[----:B01----:R-:W-:Y:S05]  /*b580*/  ENDCOLLECTIVE ;  /* 0x000000000000791b */ /* 0x003fea0003800000 */
.L_x_2342:
[----:B------:R-:W-:Y:S02]  /*b590*/  IMAD.MOV.U32 R12, RZ, RZ, 0x2 ;  /* 0x00000002ff0c7424 */ /* 0x000fe400078e00ff */
[----:B------:R-:W-:-:S05]  /*b5a0*/  FADD R35, R34, R14 ;  /* 0x0000000e22237221 */ /* 0x000fca0000000000 */
[----:B------:R-:W-:-:S07]  /*b5b0*/  MOV R13, R35 ;  /* 0x00000023000d7202 */ /* 0x000fce0000000f00 */
[----:B------:R-:W-:Y:S05]  /*b5c0*/  WARPSYNC.COLLECTIVE R15, `(.L_x_2343) ;  /* 0x000000000f087348 */ /* 0x000fea0003c00000 */
[----:B------:R0:W1:Y:S02]  /*b5d0*/  SHFL.BFLY P6, R14, R13, R12, R11 ;  /* 0x0c00000c0d0e7389 */ /* 0x00006400000c000b */
[----:B01----:R-:W-:Y:S05]  /*b5e0*/  ENDCOLLECTIVE ;  /* 0x000000000000791b */ /* 0x003fea0003800000 */
.L_x_2343:
[----:B------:R-:W-:Y:S02]  /*b5f0*/  IMAD.MOV.U32 R12, RZ, RZ, 0x1 ;  /* 0x00000001ff0c7424 */ /* 0x000fe400078e00ff */
[----:B------:R-:W-:-:S05]  /*b600*/  FADD R36, R35, R14 ;  /* 0x0000000e23247221 */ /* 0x000fca0000000000 */
[----:B------:R-:W-:-:S07]  /*b610*/  MOV R13, R36 ;  /* 0x00000024000d7202 */ /* 0x000fce0000000f00 */
[----:B------:R-:W-:Y:S05]  /*b620*/  WARPSYNC.COLLECTIVE R15, `(.L_x_2344) ;  /* 0x000000000f087348 */ /* 0x000fea0003c00000 */
[----:B------:R0:W1:Y:S02]  /*b630*/  SHFL.BFLY P6, R14, R13, R12, R11 ;  /* 0x0c00000c0d0e7389 */ /* 0x00006400000c000b */
[----:B01----:R-:W-:Y:S05]  /*b640*/  ENDCOLLECTIVE ;  /* 0x000000000000791b */ /* 0x003fea0003800000 */
.L_x_2344:
[----:B------:R-:W-:Y:S05]  /*b650*/  BRA `(.L_x_2345) ;  /* 0xffffffd0002c7947 */ /* 0x000fea000383ffff */
        .weak           $__internal_25_$__cuda_sm3x_div_rn_noftz_f32_slowpath
        .type           $__internal_25_$__cuda_sm3x_div_rn_noftz_f32_slowpath,@function
        .size           $__internal_25_$__cuda_sm3x_div_rn_noftz_f32_slowpath,(.L_x_37402 - $__internal_25_$__cuda_sm3x_div_rn_noftz_f32_slowpath)
$__internal_25_$__cuda_sm3x_div_rn_noftz_f32_slowpath:
        /* <DEDUP_REMOVED lines=34> */
.L_x_2347:
        /* <DEDUP_REMOVED lines=51> */
.L_x_2354:
[----:B------:R-:W-:-:S04]  /*bbb0*/  LOP3.LUT R5, R5, 0x80000000, RZ, 0xc0, !PT ;  /* 0x8000000005057812 */ /* 0x000fc800078ec0ff */
[----:B------:R-:W-:Y:S01]  /*bbc0*/  LOP3.LUT R5, R5, 0x7f800000, RZ, 0xfc, !PT ;  /* 0x7f80000005057812 */ /* 0x000fe200078efcff */
[----:B------:R-:W-:Y:S06]  /*bbd0*/  BRA `(.L_x_2355) ;  /* 0x0000000000047947 */ /* 0x000fec0003800000 */
.L_x_2353:
[----:B------:R-:W-:-:S07]  /*bbe0*/  LEA R5, R44, R5, 0x17 ;  /* 0x000000052c057211 */ /* 0x000fce00078eb8ff */
.L_x_2355:
[----:B------:R-:W-:Y:S05]  /*bbf0*/  BSYNC.RECONVERGENT B2 ;  /* 0x0000000000027941 */ /* 0x000fea0003800200 */
.L_x_2352:
[----:B------:R-:W-:Y:S05]  /*bc00*/  BRA `(.L_x_2356) ;  /* 0x0000000000207947 */ /* 0x000fea0003800000 */
.L_x_2351:
[----:B------:R-:W-:-:S04]  /*bc10*/  LOP3.LUT R5, R12, 0x80000000, R5, 0x48, !PT ;  /* 0x800000000c057812 */ /* 0x000fc800078e4805 */
[----:B------:R-:W-:Y:S01]  /*bc20*/  LOP3.LUT R5, R5, 0x7f800000, RZ, 0xfc, !PT ;  /* 0x7f80000005057812 */ /* 0x000fe200078efcff */
[----:B------:R-:W-:Y:S06]  /*bc30*/  BRA `(.L_x_2356) ;  /* 0x0000000000147947 */ /* 0x000fec0003800000 */
.L_x_2350:
[----:B------:R-:W-:Y:S01]  /*bc40*/  LOP3.LUT R5, R12, 0x80000000, R5, 0x48, !PT ;  /* 0x800000000c057812 */ /* 0x000fe200078e4805 */
[----:B------:R-:W-:Y:S06]  /*bc50*/  BRA `(.L_x_2356) ;  /* 0x00000000000c7947 */ /* 0x000fec0003800000 */
.L_x_2349:
[----:B------:R-:W0:Y:S01]  /*bc60*/  MUFU.RSQ R5, -QNAN ;  /* 0xffc0000000057908 */ /* 0x000e220000001400 */
[----:B------:R-:W-:Y:S05]  /*bc70*/  BRA `(.L_x_2356) ;  /* 0x0000000000047947 */ /* 0x000fea0003800000 */
.L_x_2348:
[----:B------:R-:W-:-:S07]  /*bc80*/  FADD.FTZ R5, R5, R12 ;  /* 0x0000000c05057221 */ /* 0x000fce0000010000 */
.L_x_2356:
[----:B------:R-:W-:Y:S05]  /*bc90*/  BSYNC.RECONVERGENT B1 ;  /* 0x0000000000017941 */ /* 0x000fea0003800200 */
.L_x_2346:
[----:B------:R-:W-:Y:S02]  /*bca0*/  HFMA2 R13, -RZ, RZ, 0, 0 ;  /* 0x00000000ff0d7431 */ /* 0x000fe400000001ff */
[----:B------:R-:W-:-:S04]  /*bcb0*/  IMAD.MOV.U32 R12, RZ, RZ, R34 ;  /* 0x000000ffff0c7224 */ /* 0x000fc800078e0022 */
[----:B0-----:R-:W-:Y:S05]  /*bcc0*/  RET.REL.NODEC R12 `(_Z15SoftmaxWarpImplI22BroadcastScaleMaskLoadIffbLm4EiE11DirectStoreIffEfLi1ELi25ELi32ELi1ELb0EL9Algorithm0EEvT_T0_ll) ;  /* 0xffffff400ccc7950 */ /* 0x001fea0003c3ffff */
.L_x_2357:
        /* <DEDUP_REMOVED lines=11> */
.L_x_37402:


//--------------------- .text._Z15SoftmaxWarpImplI22BroadcastScaleMaskLoadIffbLm4EiE11DirectStoreIffEfLi1ELi24ELi32ELi1ELb1EL9Algorithm0EEvT_T0_ll --------------------------
	.section	.text._Z15SoftmaxWarpImplI22BroadcastScaleMaskLoadIffbLm4EiE11DirectStoreIffEfLi1ELi24ELi32ELi1ELb1EL9Algorithm0EEvT_T0_ll,"ax",@progbits
	.align	128
        .global         _Z15SoftmaxWarpImplI22BroadcastScaleMaskLoadIffbLm4EiE11DirectStoreIffEfLi1ELi24ELi32ELi1ELb1EL9Algorithm0EEvT_T0_ll
        .type           _Z15SoftmaxWarpImplI22BroadcastScaleMaskLoadIffbLm4EiE11DirectStoreIffEfLi1ELi24ELi32ELi1ELb1EL9Algorithm0EEvT_T0_ll,@function
        .size           _Z15SoftmaxWarpImplI22BroadcastScaleMaskLoadIffbLm4EiE11DirectStoreIffEfLi1ELi24ELi32ELi1ELb1EL9Algorithm0EEvT_T0_ll,(.L_x_37403 - _Z15SoftmaxWarpImplI22BroadcastScaleMaskLoadIffbLm4EiE11DirectStoreIffEfLi1ELi24ELi32ELi1ELb1EL9Algorithm0EEvT_T0_ll)
        .other          _Z15SoftmaxWarpImplI22BroadcastScaleMaskLoadIffbLm4EiE11DirectStoreIffEfLi1ELi24ELi32ELi1ELb1EL9Algorithm0EEvT_T0_ll,@"STO_CUDA_ENTRY STV_DEFAULT"
_Z15SoftmaxWarpImplI22BroadcastScaleMaskLoadIffbLm4EiE11DirectStoreIffEfLi1ELi24ELi32ELi1ELb1EL9Algorithm0EEvT_T0_ll:
.text._Z15SoftmaxWarpImplI22BroadcastScaleMaskLoadIffbLm4EiE11DirectStoreIffEfLi1ELi24ELi32ELi1ELb1EL9Algorithm0EEvT_T0_ll:
        /* <DEDUP_REMOVED lines=29> */
.L_x_2358:
        /* <DEDUP_REMOVED lines=18> */
[C---:B------:R-:W-:Y:S02]  /*02f0*/  VIADD R17, R43.reuse, 0x1a0 ;  /* 0x000001a02b117836 */ /* 0x040fe40000000000 */
[----:B------:R-:W-:-:S02]  /*0300*/  VIADD R19, R43, 0x1c0 ;  /* 0x000001c02b137836 */ /* 0x000fc40000000000 */
[C---:B------:R-:W-:Y:S02]  /*0310*/  VIADD R23, R43.reuse, 0x200 ;  /* 0x000002002b177836 */ /* 0x040fe40000000000 */
[C---:B------:R-:W-:Y:S02]  /*0320*/  VIADD R25, R43.reuse, 0x240 ;  /* 0x000002402b197836 */ /* 0x040fe40000000000 */
[----:B------:R-:W-:-:S07]  /*0330*/  VIADD R27, R43, 0x260 ;  /* 0x000002602b1b7836 */ /* 0x000fce0000000000 */
.L_x_2457:
[----:B0-----:R-:W0:Y:S01]  /*0340*/  LDC.64 R14, c[0x0][0x410] ;  /* 0x00010400ff0e7b82 */ /* 0x001e220000000a00 */
[C---:B------:R-:W-:Y:S01]  /*0350*/  VIADD R35, R43.reuse, 0x20 ;  /* 0x000000202b237836 */ /* 0x040fe20000000000 */
[C---:B------:R-:W-:Y:S01]  /*0360*/  IADD3 R11, PT, PT, R43.reuse, 0x80, RZ ;  /* 0x000000802b0b7810 */ /* 0x040fe20007ffe0ff */
[C---:B------:R-:W-:Y:S01]  /*0370*/  VIADD R33, R43.reuse, 0x40 ;  /* 0x000000402b217836 */ /* 0x040fe20000000000 */
[----:B------:R-:W-:Y:S01]  /*0380*/  BSSY.RECONVERGENT B1, `(.L_x_2360) ;  /* 0x0000084000017945 */ /* 0x000fe20003800200 */
[C---:B------:R-:W-:Y:S02]  /*0390*/  VIADD R31, R43.reuse, 0x60 ;  /* 0x000000602b1f7836 */ /* 0x040fe40000000000 */
[----:B------:R-:W-:Y:S02]  /*03a0*/  IMAD.MOV.U32 R4, RZ, RZ, -0x800000 ;  /* 0xff800000ff047424 */ /* 0x000fe400078e00ff */
        /* <DEDUP_REMOVED lines=37> */
[----:B------:R-:W-:Y:S01]  /*0600*/  @!P5 IADD3 R10, PT, PT, R10, -R37, RZ ;  /* 0x800000250a0ad210 */ /* 0x000fe20007ffe0ff */
[----:B------:R-:W-:-:S03]  /*0610*/  @!P5 VIADD R8, R8, 0x1 ;  /* 0x000000010808d836 */ /* 0x000fc60000000000 */
        /* <DEDUP_REMOVED lines=8> */
[----:B-1----:R-:W-:-:S03]  /*06a0*/  HFMA2 R12, -RZ, RZ, 0, 0 ;  /* 0x00000000ff0c7431 */ /* 0x002fc600000001ff */
[----:B------:R-:W-:Y:S01]  /*06b0*/  MOV R20, R8 ;  /* 0x0000000800147202 */ /* 0x000fe20000000f00 */
[----:B--2---:R-:W-:-:S04]  /*06c0*/  IMAD.MOV R10, RZ, RZ, -R13 ;  /* 0x000000ffff0a7224 */ /* 0x004fc800078e0a0d */
[----:B------:R-:W-:Y:S02]  /*06d0*/  @!P5 IMAD.MOV R20, RZ, RZ, -R20 ;  /* 0x000000ffff14d224 */ /* 0x000fe400078e0a14 */
[----:B------:R-:W-:Y:S02]  /*06e0*/  IMAD R37, R10, R41, RZ ;  /* 0x000000290a257224 */ /* 0x000fe400078e02ff */
[----:B------:R-:W-:Y:S02]  /*06f0*/  @!P6 LOP3.LUT R20, RZ, R39, RZ, 0x33, !PT ;  /* 0x00000027ff14e212 */ /* 0x000fe400078e33ff */
[----:B------:R-:W-:-:S04]  /*0700*/  IMAD.HI.U32 R12, R13, R37, R12 ;  /* 0x000000250d0c7227 */ /* 0x000fc800078e000c */
[----:B------:R-:W-:-:S04]  /*0710*/  IMAD.MOV R8, RZ, RZ, -R20 ;  /* 0x000000ffff087224 */ /* 0x000fc800078e0a14 */
[----:B------:R-:W-:Y:S01]  /*0720*/  IMAD R47, R39, R8, R4 ;  /* 0x00000008272f7224 */ /* 0x000fe200078e0204 */
[----:B0-----:R-:W-:-:S04]  /*0730*/  IABS R39, R16 ;  /* 0x0000001000277213 */ /* 0x001fc80000000000 */
[----:B------:R-:W-:-:S05]  /*0740*/  IABS R8, R47 ;  /* 0x0000002f00087213 */ /* 0x000fca0000000000 */
[----:B------:R-:W-:-:S04]  /*0750*/  IMAD.HI.U32 R12, R12, R8, RZ ;  /* 0x000000080c0c7227 */ /* 0x000fc800078e00ff */
[----:B------:R-:W-:-:S04]  /*0760*/  IMAD.MOV R10, RZ, RZ, -R12 ;  /* 0x000000ffff0a7224 */ /* 0x000fc800078e0a0c */
        /* <DEDUP_REMOVED lines=31> */
[-C--:B------:R-:W-:Y:S01]  /*0960*/  @!P6 IADD3 R8, PT, PT, R8, -R39.reuse, RZ ;  /* 0x800000270808e210 */ /* 0x080fe20007ffe0ff */
[----:B------:R-:W0:Y:S01]  /*0970*/  LDC.64 R36, c[0x0][0x398] ;  /* 0x0000e600ff247b82 */ /* 0x000e220000000a00 */
[----:B------:R-:W-:Y:S01]  /*0980*/  SEL R10, R20, RZ, P5 ;  /* 0x000000ff140a7207 */ /* 0x000fe20002800000 */
[----:B------:R-:W-:Y:S01]  /*0990*/  @!P6 VIADD R12, R12, 0x1 ;  /* 0x000000010c0ce836 */ /* 0x000fe20000000000 */
[----:B------:R-:W-:Y:S02]  /*09a0*/  ISETP.GE.U32.AND P5, PT, R8, R39, PT ;  /* 0x000000270800720c */ /* 0x000fe40003fa6070 */
[----:B------:R-:W-:Y:S01]  /*09b0*/  LOP3.LUT R8, R47, R16, RZ, 0x3c, !PT ;  /* 0x000000102f087212 */ /* 0x000fe200078e3cff */
[----:B------:R-:W-:Y:S02]  /*09c0*/  IMAD R10, R10, UR36, RZ ;  /* 0x000000240a0a7c24 */ /* 0x000fe4000f8e02ff */
[----:B------:R-:W2:Y:S01]  /*09d0*/  LDC.64 R38, c[0x0][0x3a8] ;  /* 0x0000ea00ff267b82 */ /* 0x000ea20000000a00 */
[----:B------:R-:W-:-:S07]  /*09e0*/  ISETP.GE.AND P6, PT, R8, RZ, PT ;  /* 0x000000ff0800720c */ /* 0x000fce0003fc6270 */
[----:B------:R-:W-:Y:S01]  /*09f0*/  @P5 VIADD R12, R12, 0x1 ;  /* 0x000000010c0c5836 */ /* 0x000fe20000000000 */
[----:B------:R-:W-:-:S05]  /*0a00*/  ISETP.NE.AND P5, PT, R16, RZ, PT ;  /* 0x000000ff1000720c */ /* 0x000fca0003fa5270 */
[----:B------:R-:W-:Y:S01]  /*0a10*/  @!P6 IMAD.MOV R12, RZ, RZ, -R12 ;  /* 0x000000ffff0ce224 */ /* 0x000fe200078e0a0c */
[----:B0-----:R-:W-:Y:S02]  /*0a20*/  ISETP.NE.U32.AND P6, PT, R36, 0x1, PT ;  /* 0x000000012400780c */ /* 0x001fe40003fc5070 */
[----:B------:R-:W-:-:S05]  /*0a30*/  SHF.R.S64 R36, RZ, 0x1e, R4 ;  /* 0x0000001eff247819 */ /* 0x000fca0000001004 */
[----:B------:R-:W-:Y:S02]  /*0a40*/  @!P5 LOP3.LUT R12, RZ, R16, RZ, 0x33, !PT ;  /* 0x00000010ff0cd212 */ /* 0x000fe400078e33ff */
[----:B------:R-:W-:Y:S02]  /*0a50*/  ISETP.NE.AND.EX P5, PT, R37, RZ, PT, P6 ;  /* 0x000000ff2500720c */ /* 0x000fe40003fa5360 */
[----:B-1----:R-:W-:Y:S02]  /*0a60*/  ISETP.NE.U32.AND P6, PT, R40, 0x1, PT ;  /* 0x000000012800780c */ /* 0x002fe40003fc5070 */
[----:B------:R-:W-:Y:S02]  /*0a70*/  IADD3 R37, PT, PT, -R12, RZ, RZ ;  /* 0x000000ff0c257210 */ /* 0x000fe40007ffe1ff */
        /* <DEDUP_REMOVED lines=20> */
.L_x_2361:
[----:B------:R-:W-:Y:S05]  /*0bc0*/  BSYNC.RECONVERGENT B1 ;  /* 0x0000000000017941 */ /* 0x000fea0003800200 */
.L_x_2360:
        /* <DEDUP_REMOVED lines=19> */
[----:B---3--:R-:W-:Y:S01]  /*0d00*/  MOV R36, RZ ;  /* 0x000000ff00247202 */ /* 0x008fe20000000f00 */
        /* <DEDUP_REMOVED lines=100> */
.L_x_2363:
[----:B------:R-:W-:Y:S05]  /*1350*/  BSYNC.RECONVERGENT B1 ;  /* 0x0000000000017941 */ /* 0x000fea0003800200 */
.L_x_2362:
        /* <DEDUP_REMOVED lines=96> */
[----:B---3--:R-:W-:Y:S02]  /*1960*/  ISETP.NE.U32.AND P5, PT, R34, 0x1, PT ;  /* 0x000000012200780c */ /* 0x008fe40003fa5070 */
[----:B------:R-:W-:Y:S02]  /*1970*/  ISETP.NE.AND.EX P1, PT, R47, RZ, PT, P1 ;  /* 0x000000ff2f00720c */ /* 0x000fe40003f25310 */
        /* <DEDUP_REMOVED lines=23> */
.L_x_2365:
[----:B------:R-:W-:Y:S05]  /*1af0*/  BSYNC.RECONVERGENT B1 ;  /* 0x0000000000017941 */ /* 0x000fea0003800200 */
.L_x_2364:
        /* <DEDUP_REMOVED lines=73> */
[----:B---3--:R-:W-:Y:S01]  /*1f90*/  IMAD.MOV R12, RZ, RZ, -R35 ;  /* 0x000000ffff0c7224 */ /* 0x008fe200078e0a23 */
[----:B------:R-:W-:-:S03]  /*1fa0*/  ISETP.NE.AND P3, PT, R24, RZ, PT ;  /* 0x000000ff1800720c */ /* 0x000fc60003f65270 */
        /* <DEDUP_REMOVED lines=13> */
[----:B-1----:R-:W-:Y:S02]  /*2080*/  ISETP.NE.U32.AND P2, PT, R46, 0x1, PT ;  /* 0x000000012e00780c */ /* 0x002fe40003f45070 */
[----:B------:R-:W-:Y:S02]  /*2090*/  ISETP.GE.U32.AND P1, PT, R12, R41, PT ;  /* 0x000000290c00720c */ /* 0x000fe40003f26070 */
[----:B------:R-:W-:-:S04]  /*20a0*/  LOP3.LUT R12, R37, R24, RZ, 0x3c, !PT ;  /* 0x00000018250c7212 */ /* 0x000fc800078e3cff */
[----:B------:R-:W-:-:S07]  /*20b0*/  ISETP.GE.AND P5, PT, R12, RZ, PT ;  /* 0x000000ff0c00720c */ /* 0x000fce0003fa6270 */
[----:B------:R-:W-:Y:S01]  /*20c0*/  @P1 VIADD R10, R10, 0x1 ;  /* 0x000000010a0a1836 */ /* 0x000fe20000000000 */
[----:B0-----:R-:W-:-:S05]  /*20d0*/  ISETP.NE.U32.AND P1, PT, R48, 0x1, PT ;  /* 0x000000013000780c */ /* 0x001fca0003f25070 */
[----:B------:R-:W-:Y:S01]  /*20e0*/  @!P5 IMAD.MOV R10, RZ, RZ, -R10 ;  /* 0x000000ffff0ad224 */ /* 0x000fe200078e0a0a */
[----:B------:R-:W-:Y:S02]  /*20f0*/  ISETP.NE.AND.EX P5, PT, R49, RZ, PT, P1 ;  /* 0x000000ff3100720c */ /* 0x000fe40003fa5310 */
[----:B------:R-:W-:Y:S02]  /*2100*/  @!P3 LOP3.LUT R10, RZ, R24, RZ, 0x33, !PT ;  /* 0x00000018ff0ab212 */ /* 0x000fe400078e33ff */
[----:B---3--:R-:W-:Y:S02]  /*2110*/  ISETP.NE.U32.AND P1, PT, R34, 0x1, PT ;  /* 0x000000012200780c */ /* 0x008fe40003f25070 */
[----:B------:R-:W-:Y:S02]  /*2120*/  ISETP.NE.AND.EX P3, PT, R47, RZ, PT, P2 ;  /* 0x000000ff2f00720c */ /* 0x000fe40003f65320 */
[----:B------:R-:W-:Y:S02]  /*2130*/  SEL R12, R16, RZ, P5 ;  /* 0x000000ff100c7207 */ /* 0x000fe40002800000 */
[----:B------:R-:W-:-:S02]  /*2140*/  IADD3 R18, PT, PT, -R10, RZ, RZ ;  /* 0x000000ff0a127210 */ /* 0x000fc40007ffe1ff */
        /* <DEDUP_REMOVED lines=21> */
.L_x_2367:
[----:B------:R-:W-:Y:S05]  /*22a0*/  BSYNC.RECONVERGENT B1 ;  /* 0x0000000000017941 */ /* 0x000fea0003800200 */
.L_x_2366:
        /* <DEDUP_REMOVED lines=51> */
[----:B---3--:R-:W-:Y:S02]  /*25e0*/  IABS R22, R12 ;  /* 0x0000000c00167213 */ /* 0x008fe40000000000 */
[----:B------:R-:W-:Y:S02]  /*25f0*/  ISETP.NE.AND P5, PT, R12, RZ, PT ;  /* 0x000000ff0c00720c */ /* 0x000fe40003fa5270 */
        /* <DEDUP_REMOVED lines=36> */
[----:B------:R-:W0:Y:S03]  /*2840*/  LDC.64 R40, c[0x0][0x3a8] ;  /* 0x0000ea00ff287b82 */ /* 0x000e260000000a00 */
[----:B------:R-:W-:-:S07]  /*2850*/  ISETP.GE.AND P3, PT, R18, RZ, PT ;  /* 0x000000ff1200720c */ /* 0x000fce0003f66270 */
[----:B------:R-:W-:Y:S01]  /*2860*/  @P1 VIADD R16, R16, 0x1 ;  /* 0x0000000110101836 */ /* 0x000fe20000000000 */
[----:B--2---:R-:W-:-:S04]  /*2870*/  ISETP.NE.U32.AND P1, PT, R46, 0x1, PT ;  /* 0x000000012e00780c */ /* 0x004fc80003f25070 */
        /* <DEDUP_REMOVED lines=9> */
[----:B0-----:R-:W-:Y:S01]  /*2910*/  ISETP.NE.U32.AND P1, PT, R40, 0x1, PT ;  /* 0x000000012800780c */ /* 0x001fe20003f25070 */
        /* <DEDUP_REMOVED lines=19> */
.L_x_2369:
[----:B------:R-:W-:Y:S05]  /*2a50*/  BSYNC.RECONVERGENT B1 ;  /* 0x0000000000017941 */ /* 0x000fea0003800200 */
.L_x_2368:
[-C--:B------:R-:W-:Y:S01]  /*2a60*/  ISETP.GE.U32.AND P3, PT, R33, R14.reuse, PT ;  /* 0x0000000e2100720c */ /* 0x080fe20003f66070 */
[----:B------:R-:W-:Y:S01]  /*2a70*/  VIADD R35, R43, 0xe0 ;  /* 0x000000e02b237836 */ /* 0x000fe20000000000 */
[-C--:B------:R-:W-:Y:S01]  /*2a80*/  ISETP.GE.U32.AND P2, PT, R31, R14.reuse, PT ;  /* 0x0000000e1f00720c */ /* 0x080fe20003f46070 */
[----:B------:R-:W-:Y:S01]  /*2a90*/  VIADD R11, R43, 0x100 ;  /* 0x000001002b0b7836 */ /* 0x000fe20000000000 */
[----:B------:R-:W-:Y:S01]  /*2aa0*/  ISETP.GE.AND.EX P3, PT, RZ, R15, PT, P3 ;  /* 0x0000000fff00720c */ /* 0x000fe20003f66330 */
[----:B------:R-:W-:Y:S01]  /*2ab0*/  BSSY.RECONVERGENT B1, `(.L_x_2370) ;  /* 0x000007e000017945 */ /* 0x000fe20003800200 */
[-C--:B------:R-:W-:Y:S02]  /*2ac0*/  ISETP.GE.U32.AND P1, PT, R35, R14.reuse, PT ;  /* 0x0000000e2300720c */ /* 0x080fe40003f26070 */
[-C--:B------:R-:W-:Y:S02]  /*2ad0*/  ISETP.GE.U32.AND P4, PT, R11, R14.reuse, PT ;  /* 0x0000000e0b00720c */ /* 0x080fe40003f86070 */
        /* <DEDUP_REMOVED lines=36> */
[----:B0-----:R-:W-:Y:S02]  /*2d20*/  IADD3 R36, PT, PT, R26, 0xffffffe, RZ ;  /* 0x0ffffffe1a247810 */ /* 0x001fe40007ffe0ff */
[----:B------:R-:W0:Y:S02]  /*2d30*/  LDC R26, c[0x0][0x3c0] ;  /* 0x0000f000ff1a7b82 */ /* 0x000e240000000800 */
[----:B------:R1:W2:Y:S05]  /*2d40*/  F2I.FTZ.U32.TRUNC.NTZ R37, R36 ;  /* 0x0000002400257305 */ /* 0x0002aa000021f000 */
[----:B------:R-:W-:Y:S01]  /*2d50*/  @P3 VIADD R12, R12, 0x1 ;  /* 0x000000010c0c3836 */ /* 0x000fe20000000000 */
[----:B------:R-:W-:-:S03]  /*2d60*/  ISETP.GE.AND P3, PT, R18, RZ, PT ;  /* 0x000000ff1200720c */ /* 0x000fc60003f66270 */
[----:B------:R-:W-:Y:S02]  /*2d70*/  IMAD.MOV.U32 R20, RZ, RZ, R12 ;  /* 0x000000ffff147224 */ /* 0x000fe400078e000c */
        /* <DEDUP_REMOVED lines=29> */
[----:B------:R-:W-:-:S03]  /*2f50*/  MOV R22, R12 ;  /* 0x0000000c00167202 */ /* 0x000fc60000000f00 */
[----:B------:R-:W-:-:S04]  /*2f60*/  IMAD R51, R18, R49, RZ ;  /* 0x0000003112337224 */ /* 0x000fc800078e02ff */
[----:B------:R-:W-:-:S04]  /*2f70*/  IMAD.HI.U32 R51, R41, R51, R40 ;  /* 0x0000003329337227 */ /* 0x000fc800078e0028 */
        /* <DEDUP_REMOVED lines=49> */
.L_x_2371:
[----:B------:R-:W-:Y:S05]  /*3290*/  BSYNC.RECONVERGENT B1 ;  /* 0x0000000000017941 */ /* 0x000fea0003800200 */
.L_x_2370:
        /* <DEDUP_REMOVED lines=37> */
[----:B------:R-:W-:Y:S02]  /*34f0*/  MOV R24, R12 ;  /* 0x0000000c00187202 */ /* 0x000fe40000000f00 */
[----:B------:R-:W3:Y:S01]  /*3500*/  LDC R12, c[0x0][0x3c0] ;  /* 0x0000f000ff0c7b82 */ /* 0x000ee20000000800 */
[----:B0-----:R-:W-:Y:S02]  /*3510*/  IMAD.MOV.U32 R32, RZ, RZ, RZ ;  /* 0x000000ffff207224 */ /* 0x001fe400078e00ff */
[----:B------:R-:W-:Y:S02]  /*3520*/  @!P3 IMAD.MOV R24, RZ, RZ, -R24 ;  /* 0x000000ffff18b224 */ /* 0x000fe400078e0a18 */
[----:B-1----:R-:W-:Y:S02]  /*3530*/  IMAD.MOV R26, RZ, RZ, -R33 ;  /* 0x000000ffff1a7224 */ /* 0x002fe400078e0a21 */
[----:B------:R-:W-:Y:S02]  /*3540*/  @!P2 LOP3.LUT R24, RZ, R22, RZ, 0x33, !PT ;  /* 0x00000016ff18a212 */ /* 0x000fe400078e33ff */
[----:B------:R-:W-:-:S02]  /*3550*/  IMAD R41, R26, R39, RZ ;  /* 0x000000271a297224 */ /* 0x000fc400078e02ff */
[----:B------:R-:W-:Y:S02]  /*3560*/  IADD3 R20, PT, PT, -R24, RZ, RZ ;  /* 0x000000ff18147210 */ /* 0x000fe40007ffe1ff */
[----:B------:R-:W-:-:S04]  /*3570*/  IMAD.HI.U32 R41, R33, R41, R32 ;  /* 0x0000002921297227 */ /* 0x000fc800078e0020 */
[----:B------:R-:W-:-:S05]  /*3580*/  IMAD R37, R22, R20, R31 ;  /* 0x0000001416257224 */ /* 0x000fca00078e021f */
[----:B------:R-:W-:-:S05]  /*3590*/  IABS R22, R37 ;  /* 0x0000002500167213 */ /* 0x000fca0000000000 */
[----:B------:R-:W-:Y:S01]  /*35a0*/  IMAD.HI.U32 R20, R41, R22, RZ ;  /* 0x0000001629147227 */ /* 0x000fe200078e00ff */
[----:B---3--:R-:W-:-:S03]  /*35b0*/  IABS R41, R12 ;  /* 0x0000000c00297213 */ /* 0x008fc60000000000 */
        /* <DEDUP_REMOVED lines=10> */
[----:B0-----:R-:W-:Y:S01]  /*3660*/  VIADD R32, R30, 0xffffffe ;  /* 0x0ffffffe1e207836 */ /* 0x001fe20000000000 */
[----:B------:R-:W-:-:S03]  /*3670*/  SHF.R.S64 R30, RZ, 0x1e, R31 ;  /* 0x0000001eff1e7819 */ /* 0x000fc6000000101f */
        /* <DEDUP_REMOVED lines=9> */
[----:B------:R-:W-:Y:S02]  /*3710*/  ISETP.NE.AND.EX P3, PT, R47, RZ, PT, P3 ;  /* 0x000000ff2f00720c */ /* 0x000fe40003f65330 */
[----:B------:R-:W0:Y:S01]  /*3720*/  LDC.64 R46, c[0x0][0x3a0] ;  /* 0x0000e800ff2e7b82 */ /* 0x000e220000000a00 */
[----:B------:R-:W-:Y:S01]  /*3730*/  IMAD.MOV R20, RZ, RZ, -R26 ;  /* 0x000000ffff147224 */ /* 0x000fe200078e0a1a */
[----:B------:R-:W-:-:S03]  /*3740*/  SEL R24, R24, RZ, P3 ;  /* 0x000000ff18187207 */ /* 0x000fc60001800000 */
        /* <DEDUP_REMOVED lines=12> */
[----:B------:R-:W-:Y:S01]  /*3810*/  LOP3.LUT R22, R39, R12, RZ, 0x3c, !PT ;  /* 0x0000000c27167212 */ /* 0x000fe200078e3cff */
[----:B------:R-:W2:Y:S03]  /*3820*/  LDC.64 R40, c[0x0][0x3a8] ;  /* 0x0000ea00ff287b82 */ /* 0x000ea60000000a00 */
[----:B------:R-:W-:-:S07]  /*3830*/  ISETP.GE.AND P2, PT, R22, RZ, PT ;  /* 0x000000ff1600720c */ /* 0x000fce0003f46270 */
[----:B------:R-:W-:Y:S02]  /*3840*/  @P3 IADD3 R20, PT, PT, R20, 0x1, RZ ;  /* 0x0000000114143810 */ /* 0x000fe40007ffe0ff */
[----:B------:R-:W-:-:S04]  /*3850*/  ISETP.NE.AND P3, PT, R12, RZ, PT ;  /* 0x000000ff0c00720c */ /* 0x000fc80003f65270 */
[----:B------:R-:W-:Y:S01]  /*3860*/  @!P2 IMAD.MOV R20, RZ, RZ, -R20 ;  /* 0x000000ffff14a224 */ /* 0x000fe200078e0a14 */
[----:B-1----:R-:W-:-:S04]  /*3870*/  ISETP.NE.U32.AND P2, PT, R32, 0x1, PT ;  /* 0x000000012000780c */ /* 0x002fc80003f45070 */
[----:B------:R-:W-:Y:S01]  /*3880*/  ISETP.NE.AND.EX P2, PT, R33, RZ, PT, P2 ;  /* 0x000000ff2100720c */ /* 0x000fe20003f45320 */
[----:B------:R-:W-:-:S03]  /*3890*/  IMAD R33, R24, UR36, RZ ;  /* 0x0000002418217c24 */ /* 0x000fc6000f8e02ff */
        /* <DEDUP_REMOVED lines=23> */
.L_x_2373:
[----:B------:R-:W-:Y:S05]  /*3a10*/  BSYNC.RECONVERGENT B1 ;  /* 0x0000000000017941 */ /* 0x000fea0003800200 */
.L_x_2372:
        /* <DEDUP_REMOVED lines=15> */
[----:B0-----:R-:W-:-:S06]  /*3b10*/  VIADD R30, R12, 0xffffffe ;  /* 0x0ffffffe0c1e7836 */ /* 0x001fcc0000000000 */
[----:B------:R0:W1:Y:S02]  /*3b20*/  F2I.FTZ.U32.TRUNC.NTZ R31, R30 ;  /* 0x0000001e001f7305 */ /* 0x000064000021f000 */
[----:B0-----:R-:W-:Y:S02]  /*3b30*/  HFMA2 R30, -RZ, RZ, 0, 0 ;  /* 0x00000000ff1e7431 */ /* 0x001fe400000001ff */
[----:B-1----:R-:W-:-:S04]  /*3b40*/  IMAD.MOV R22, RZ, RZ, -R31 ;  /* 0x000000ffff167224 */ /* 0x002fc800078e0a1f */
[----:B------:R-:W-:Y:S01]  /*3b50*/  IMAD R37, R22, R33, RZ ;  /* 0x0000002116257224 */ /* 0x000fe200078e02ff */
[----:B------:R-:W-:-:S03]  /*3b60*/  IABS R22, R35 ;  /* 0x0000002300167213 */ /* 0x000fc60000000000 */
[----:B------:R-:W-:-:S06]  /*3b70*/  IMAD.HI.U32 R37, R31, R37, R30 ;  /* 0x000000251f257227 */ /* 0x000fcc00078e001e */
        /* <DEDUP_REMOVED lines=26> */
[----:B------:R-:W-:-:S05]  /*3d20*/  IABS R24, R33 ;  /* 0x0000002100187213 */ /* 0x000fca0000000000 */
[----:B------:R-:W-:Y:S01]  /*3d30*/  IMAD.HI.U32 R22, R39, R24, RZ ;  /* 0x0000001827167227 */ /* 0x000fe200078e00ff */
[----:B---3--:R-:W-:-:S03]  /*3d40*/  IABS R28, R12 ;  /* 0x0000000c001c7213 */ /* 0x008fc60000000000 */
[----:B------:R-:W-:Y:S01]  /*3d50*/  IMAD.MOV R31, RZ, RZ, -R22 ;  /* 0x000000ffff1f7224 */ /* 0x000fe200078e0a16 */
[----:B------:R-:W-:-:S03]  /*3d60*/  MOV R39, R28 ;  /* 0x0000001c00277202 */ /* 0x000fc60000000f00 */
[C---:B------:R-:W-:Y:S01]  /*3d70*/  IMAD R24, R37.reuse, R31, R24 ;  /* 0x0000001f25187224 */ /* 0x040fe200078e0218 */
[----:B------:R-:W0:Y:S04]  /*3d80*/  I2F.RP R34, R39 ;  /* 0x0000002700227306 */ /* 0x000e280000209400 */
[----:B------:R-:W-:-:S04]  /*3d90*/  ISETP.GT.U32.AND P3, PT, R37, R24, PT ;  /* 0x000000182500720c */ /* 0x000fc80003f64070 */
[----:B0-----:R-:W0:Y:S09]  /*3da0*/  MUFU.RCP R34, R34 ;  /* 0x0000002200227308 */ /* 0x001e320000001000 */
[----:B------:R-:W-:Y:S02]  /*3db0*/  @!P3 IMAD.IADD R24, R24, 0x1, -R37 ;  /* 0x000000011818b824 */ /* 0x000fe400078e0a25 */
[----:B------:R-:W-:Y:S01]  /*3dc0*/  @!P3 VIADD R22, R22, 0x1 ;  /* 0x000000011616b836 */ /* 0x000fe20000000000 */
[----:B------:R-:W-:-:S02]  /*3dd0*/  ISETP.NE.AND P3, PT, R32, RZ, PT ;  /* 0x000000ff2000720c */ /* 0x000fc40003f65270 */
[----:B------:R-:W-:Y:S02]  /*3de0*/  ISETP.GE.U32.AND P2, PT, R24, R37, PT ;  /* 0x000000251800720c */ /* 0x000fe40003f46070 */
[----:B------:R-:W-:-:S04]  /*3df0*/  LOP3.LUT R24, R33, R32, RZ, 0x3c, !PT ;  /* 0x0000002021187212 */ /* 0x000fc800078e3cff */
[----:B------:R-:W-:Y:S02]  /*3e00*/  ISETP.GE.AND P1, PT, R24, RZ, PT ;  /* 0x000000ff1800720c */ /* 0x000fe40003f26270 */
[----:B0-----:R-:W-:-:S05]  /*3e10*/  IADD3 R30, PT, PT, R34, 0xffffffe, RZ ;  /* 0x0ffffffe221e7810 */ /* 0x001fca0007ffe0ff */
[----:B------:R-:W-:Y:S01]  /*3e20*/  @P2 VIADD R22, R22, 0x1 ;  /* 0x0000000116162836 */ /* 0x000fe20000000000 */
[----:B------:R0:W1:Y:S04]  /*3e30*/  F2I.FTZ.U32.TRUNC.NTZ R31, R30 ;  /* 0x0000001e001f7305 */ /* 0x000068000021f000 */
[----:B------:R-:W-:-:S05]  /*3e40*/  MOV R28, R22 ;  /* 0x00000016001c7202 */ /* 0x000fca0000000f00 */
[----:B------:R-:W-:Y:S01]  /*3e50*/  @!P1 IMAD.MOV R28, RZ, RZ, -R28 ;  /* 0x000000ffff1c9224 */ /* 0x000fe200078e0a1c */
[----:B------:R-:W-:Y:S01]  /*3e60*/  @!P3 LOP3.LUT R28, RZ, R32, RZ, 0x33, !PT ;  /* 0x00000020ff1cb212 */ /* 0x000fe200078e33ff */
[----:B0-----:R-:W-:-:S03]  /*3e70*/  IMAD.MOV.U32 R30, RZ, RZ, RZ ;  /* 0x000000ffff1e7224 */ /* 0x001fc600078e00ff */
[----:B------:R-:W-:Y:S01]  /*3e80*/  IADD3 R22, PT, PT, -R28, RZ, RZ ;  /* 0x000000ff1c167210 */ /* 0x000fe20007ffe1ff */
[----:B-1----:R-:W-:-:S04]  /*3e90*/  IMAD.MOV R24, RZ, RZ, -R31 ;  /* 0x000000ffff187224 */ /* 0x002fc800078e0a1f */
        /* <DEDUP_REMOVED lines=14> */
[----:B------:R-:W-:Y:S01]  /*3f80*/  LOP3.LUT R24, R37, R12, RZ, 0x3c, !PT ;  /* 0x0000000c25187212 */ /* 0x000fe200078e3cff */
[----:B------:R-:W3:Y:S03]  /*3f90*/  LDC.64 R38, c[0x0][0x3a8] ;  /* 0x0000ea00ff267b82 */ /* 0x000ee60000000a00 */
        /* <DEDUP_REMOVED lines=8> */
[----:B--2---:R-:W-:Y:S01]  /*4020*/  ISETP.NE.U32.AND P1, PT, R40, 0x1, PT ;  /* 0x000000012800780c */ /* 0x004fe20003f25070 */
[----:B------:R-:W-:Y:S01]  /*4030*/  IMAD.MOV R33, RZ, RZ, -R22 ;  /* 0x000000ffff217224 */ /* 0x000fe200078e0a16 */
[----:B------:R-:W-:Y:S01]  /*4040*/  ISETP.NE.AND.EX P2, PT, R31, RZ, PT, P2 ;  /* 0x000000ff1f00720c */ /* 0x000fe20003f45320 */
[----:B------:R-:W-:Y:S01]  /*4050*/  IMAD R31, R24, UR36, RZ ;  /* 0x00000024181f7c24 */ /* 0x000fe2000f8e02ff */
[----:B------:R-:W-:Y:S01]  /*4060*/  ISETP.NE.AND.EX P1, PT, R41, RZ, PT, P1 ;  /* 0x000000ff2900720c */ /* 0x000fe20003f25310 */
[----:B------:R-:W-:Y:S01]  /*4070*/  IMAD R12, R12, R33, R37 ;  /* 0x000000210c0c7224 */ /* 0x000fe200078e0225 */
[----:B---3--:R-:W-:-:S02]  /*4080*/  ISETP.NE.U32.AND P3, PT, R38, 0x1, PT ;  /* 0x000000012600780c */ /* 0x008fc40003f65070 */
[----:B------:R-:W-:Y:S02]  /*4090*/  SEL R26, R28, RZ, P2 ;  /* 0x000000ff1c1a7207 */ /* 0x000fe40001000000 */
        /* <DEDUP_REMOVED lines=17> */
.L_x_2375:
[----:B------:R-:W-:Y:S05]  /*41b0*/  BSYNC.RECONVERGENT B1 ;  /* 0x0000000000017941 */ /* 0x000fea0003800200 */
.L_x_2374:
        /* <DEDUP_REMOVED lines=93> */
[----:B0-----:R-:W-:Y:S02]  /*4790*/  ISETP.NE.U32.AND P1, PT, R40, 0x1, PT ;  /* 0x000000012800780c */ /* 0x001fe40003f25070 */
[----:B------:R-:W-:Y:S02]  /*47a0*/  @!P3 LOP3.LUT R24, RZ, R12, RZ, 0x33, !PT ;  /* 0x0000000cff18b212 */ /* 0x000fe400078e33ff */
[----:B-1----:R-:W-:Y:S02]  /*47b0*/  ISETP.NE.U32.AND P3, PT, R30, 0x1, PT ;  /* 0x000000011e00780c */ /* 0x002fe40003f65070 */
[----:B------:R-:W-:Y:S02]  /*47c0*/  ISETP.NE.AND.EX P1, PT, R41, RZ, PT, P1 ;  /* 0x000000ff2900720c */ /* 0x000fe40003f25310 */
        /* <DEDUP_REMOVED lines=24> */
.L_x_2377:
[----:B------:R-:W-:Y:S05]  /*4950*/  BSYNC.RECONVERGENT B1 ;  /* 0x0000000000017941 */ /* 0x000fea0003800200 */
.L_x_2376:
        /* <DEDUP_REMOVED lines=11> */
[C---:B-1----:R-:W-:Y:S02]  /*4a10*/  R2UR UR6, R44.reuse ;  /* 0x000000002c0672ca */ /* 0x042fe400000e0000 */
[C---:B------:R-:W-:Y:S02]  /*4a20*/  R2UR UR7, R45.reuse ;  /* 0x000000002d0772ca */ /* 0x040fe400000e0000 */
[----:B------:R-:W-:Y:S02]  /*4a30*/  IABS R28, R11 ;  /* 0x0000000b001c7213 */ /* 0x000fe40000000000 */
[----:B------:R-:W-:Y:S02]  /*4a40*/  R2UR UR4, R44 ;  /* 0x000000002c0472ca */ /* 0x000fe400000e0000 */
[----:B------:R-:W-:-:S02]  /*4a50*/  R2UR UR5, R45 ;  /* 0x000000002d0572ca */ /* 0x000fc400000e0000 */
[----:B0-----:R-:W-:-:S04]  /*4a60*/  IABS R33, R32 ;  /* 0x0000002000217213 */ /* 0x001fc80000000000 */
[----:B------:R-:W0:Y:S08]  /*4a70*/  I2F.RP R26, R33 ;  /* 0x00000021001a7306 */ /* 0x000e300000209400 */
[----:B0-----:R-:W0:Y:S02]  /*4a80*/  MUFU.RCP R26, R26 ;  /* 0x0000001a001a7308 */ /* 0x001e240000001000 */
[----:B0-----:R-:W-:-:S06]  /*4a90*/  VIADD R30, R26, 0xffffffe ;  /* 0x0ffffffe1a1e7836 */ /* 0x001fcc0000000000 */
        /* <DEDUP_REMOVED lines=33> */
[----:B------:R-:W-:-:S05]  /*4cb0*/  MOV R30, R28 ;  /* 0x0000001c001e7202 */ /* 0x000fca0000000f00 */
[----:B------:R-:W-:Y:S02]  /*4cc0*/  IMAD.HI.U32 R28, R33, R30, RZ ;  /* 0x0000001e211c7227 */ /* 0x000fe400078e00ff */
[----:B------:R-:W1:Y:S02]  /*4cd0*/  LDC.64 R32, c[0x0][0x390] ;  /* 0x0000e400ff207b82 */ /* 0x000e640000000a00 */
        /* <DEDUP_REMOVED lines=13> */
[----:B0-----:R-:W-:Y:S02]  /*4db0*/  IADD3 R34, PT, PT, R31, 0xffffffe, RZ ;  /* 0x0ffffffe1f227810 */ /* 0x001fe40007ffe0ff */
[----:B------:R-:W0:Y:S02]  /*4dc0*/  LDC.64 R30, c[0x0][0x398] ;  /* 0x0000e600ff1e7b82 */ /* 0x000e240000000a00 */
        /* <DEDUP_REMOVED lines=20> */
[----:B------:R-:W-:Y:S01]  /*4f10*/  IMAD.MOV R33, RZ, RZ, -R12 ;  /* 0x000000ffff217224 */ /* 0x000fe200078e0a0c */
[----:B------:R-:W1:Y:S01]  /*4f20*/  LDC.64 R38, c[0x0][0x3a0] ;  /* 0x0000e800ff267b82 */ /* 0x000e620000000a00 */
        /* <DEDUP_REMOVED lines=33> */
.L_x_2379:
[----:B------:R-:W-:Y:S05]  /*5140*/  BSYNC.RECONVERGENT B1 ;  /* 0x0000000000017941 */ /* 0x000fea0003800200 */
.L_x_2378:
        /* <DEDUP_REMOVED lines=34> */
[----:B------:R-:W-:-:S03]  /*5370*/  ISETP.GE.AND P6, PT, R30, RZ, PT ;  /* 0x000000ff1e00720c */ /* 0x000fc60003fc6270 */
[----:B------:R-:W-:Y:S01]  /*5380*/  IMAD.MOV.U32 R36, RZ, RZ, R28 ;  /* 0x000000ffff247224 */ /* 0x000fe200078e001c */
[----:B0-----:R-:W-:-:S04]  /*5390*/  IADD3 R30, PT, PT, R35, 0xffffffe, RZ ;  /* 0x0ffffffe231e7810 */ /* 0x001fc80007ffe0ff */
[----:B------:R0:W1:Y:S05]  /*53a0*/  F2I.FTZ.U32.TRUNC.NTZ R31, R30 ;  /* 0x0000001e001f7305 */ /* 0x00006a000021f000 */
[----:B------:R-:W-:Y:S01]  /*53b0*/  @!P6 IMAD.MOV R36, RZ, RZ, -R36 ;  /* 0x000000ffff24e224 */ /* 0x000fe200078e0a24 */
[----:B------:R-:W-:Y:S01]  /*53c0*/  ISETP.NE.AND P6, PT, R32, RZ, PT ;  /* 0x000000ff2000720c */ /* 0x000fe20003fc5270 */
[----:B0-----:R-:W-:-:S12]  /*53d0*/  IMAD.MOV.U32 R30, RZ, RZ, RZ ;  /* 0x000000ffff1e7224 */ /* 0x001fd800078e00ff */
[----:B------:R-:W-:Y:S01]  /*53e0*/  @!P6 LOP3.LUT R36, RZ, R32, RZ, 0x33, !PT ;  /* 0x00000020ff24e212 */ /* 0x000fe200078e33ff */
[----:B-1----:R-:W-:-:S03]  /*53f0*/  IMAD.MOV R33, RZ, RZ, -R31 ;  /* 0x000000ffff217224 */ /* 0x002fc600078e0a1f */
[----:B------:R-:W-:Y:S01]  /*5400*/  IADD3 R28, PT, PT, -R36, RZ, RZ ;  /* 0x000000ff241c7210 */ /* 0x000fe20007ffe1ff */
[----:B------:R-:W-:-:S04]  /*5410*/  IMAD R33, R33, R34, RZ ;  /* 0x0000002221217224 */ /* 0x000fc800078e02ff */
[----:B------:R-:W-:Y:S02]  /*5420*/  IMAD R39, R32, R28, R11 ;  /* 0x0000001c20277224 */ /* 0x000fe400078e020b */
[----:B------:R-:W-:Y:S01]  /*5430*/  IMAD.HI.U32 R32, R31, R33, R30 ;  /* 0x000000211f207227 */ /* 0x000fe200078e001e */
[----:B------:R-:W0:Y:S02]  /*5440*/  LDC R28, c[0x0][0x3c0] ;  /* 0x0000f000ff1c7b82 */ /* 0x000e240000000800 */
[----:B------:R-:W-:-:S05]  /*5450*/  IABS R35, R39 ;  /* 0x0000002700237213 */ /* 0x000fca0000000000 */
[----:B------:R-:W-:-:S04]  /*5460*/  IMAD.MOV.U32 R31, RZ, RZ, R35 ;  /* 0x000000ffff1f7224 */ /* 0x000fc800078e0023 */
[----:B------:R-:W-:-:S05]  /*5470*/  IMAD.HI.U32 R30, R32, R31, RZ ;  /* 0x0000001f201e7227 */ /* 0x000fca00078e00ff */
[----:B------:R-:W-:-:S05]  /*5480*/  IADD3 R32, PT, PT, -R30, RZ, RZ ;  /* 0x000000ff1e207210 */ /* 0x000fca0007ffe1ff */
[C---:B------:R-:W-:Y:S02]  /*5490*/  IMAD R31, R34.reuse, R32, R31 ;  /* 0x00000020221f7224 */ /* 0x040fe400078e021f */
[----:B------:R-:W1:Y:S01]  /*54a0*/  LDC.64 R32, c[0x0][0x390] ;  /* 0x0000e400ff207b82 */ /* 0x000e620000000a00 */
[----:B0-----:R-:W-:Y:S02]  /*54b0*/  IABS R41, R28 ;  /* 0x0000001c00297213 */ /* 0x001fe40000000000 */
[----:B------:R-:W-:Y:S02]  /*54c0*/  ISETP.GT.U32.AND P6, PT, R34, R31, PT ;  /* 0x0000001f2200720c */ /* 0x000fe40003fc4070 */
[----:B------:R-:W0:Y:S11]  /*54d0*/  I2F.RP R37, R41 ;  /* 0x0000002900257306 */ /* 0x000e360000209400 */
[----:B------:R-:W-:-:S02]  /*54e0*/  @!P6 IMAD.IADD R31, R31, 0x1, -R34 ;  /* 0x000000011f1fe824 */ /* 0x000fc400078e0a22 */
[----:B------:R-:W-:Y:S01]  /*54f0*/  @!P6 VIADD R30, R30, 0x1 ;  /* 0x000000011e1ee836 */ /* 0x000fe20000000000 */
[----:B0-----:R-:W0:Y:S02]  /*5500*/  MUFU.RCP R37, R37 ;  /* 0x0000002500257308 */ /* 0x001e240000001000 */
[----:B------:R-:W-:Y:S02]  /*5510*/  ISETP.GE.U32.AND P6, PT, R31, R34, PT ;  /* 0x000000221f00720c */ /* 0x000fe40003fc6070 */
[----:B------:R-:W-:-:S11]  /*5520*/  LOP3.LUT R31, R39, R12, RZ, 0x3c, !PT ;  /* 0x0000000c271f7212 */ /* 0x000fd600078e3cff */
[----:B------:R-:W-:Y:S02]  /*5530*/  @P6 IADD3 R30, PT, PT, R30, 0x1, RZ ;  /* 0x000000011e1e6810 */ /* 0x000fe40007ffe0ff */
[----:B------:R-:W-:Y:S01]  /*5540*/  ISETP.GE.AND P6, PT, R31, RZ, PT ;  /* 0x000000ff1f00720c */ /* 0x000fe20003fc6270 */
[----:B0-----:R-:W-:Y:S02]  /*5550*/  VIADD R34, R37, 0xffffffe ;  /* 0x0ffffffe25227836 */ /* 0x001fe40000000000 */
[----:B------:R-:W-:Y:S02]  /*5560*/  IMAD.MOV.U32 R38, RZ, RZ, R30 ;  /* 0x000000ffff267224 */ /* 0x000fe400078e001e */
[----:B------:R0:W2:Y:S01]  /*5570*/  F2I.FTZ.U32.TRUNC.NTZ R35, R34 ;  /* 0x0000002200237305 */ /* 0x0000a2000021f000 */
[----:B------:R-:W3:Y:S07]  /*5580*/  LDC.64 R30, c[0x0][0x398] ;  /* 0x0000e600ff1e7b82 */ /* 0x000eee0000000a00 */
[----:B------:R-:W-:Y:S01]  /*5590*/  @!P6 IADD3 R38, PT, PT, -R38, RZ, RZ ;  /* 0x000000ff2626e210 */ /* 0x000fe20007ffe1ff */
[----:B0-----:R-:W-:Y:S01]  /*55a0*/  HFMA2 R34, -RZ, RZ, 0, 0 ;  /* 0x00000000ff227431 */ /* 0x001fe200000001ff */
[----:B------:R-:W-:Y:S01]  /*55b0*/  ISETP.NE.AND P6, PT, R12, RZ, PT ;  /* 0x000000ff0c00720c */ /* 0x000fe20003fc5270 */
[----:B--2---:R-:W-:-:S12]  /*55c0*/  IMAD.MOV R40, RZ, RZ, -R35 ;  /* 0x000000ffff287224 */ /* 0x004fd800078e0a23 */
[----:B------:R-:W-:Y:S02]  /*55d0*/  @!P6 LOP3.LUT R38, RZ, R12, RZ, 0x33, !PT ;  /* 0x0000000cff26e212 */ /* 0x000fe400078e33ff */
[----:B-1----:R-:W-:-:S03]  /*55e0*/  ISETP.NE.U32.AND P6, PT, R32, 0x1, PT ;  /* 0x000000012000780c */ /* 0x002fc60003fc5070 */
[----:B------:R-:W-:Y:S01]  /*55f0*/  IMAD.MOV R37, RZ, RZ, -R38 ;  /* 0x000000ffff257224 */ /* 0x000fe200078e0a26 */
[----:B------:R-:W-:-:S03]  /*5600*/  ISETP.NE.AND.EX P6, PT, R33, RZ, PT, P6 ;  /* 0x000000ff2100720c */ /* 0x000fc60003fc5360 */
[----:B------:R-:W-:Y:S01]  /*5610*/  IMAD R37, R12, R37, R39 ;  /* 0x000000250c257224 */ /* 0x000fe200078e0227 */
[----:B------:R-:W-:Y:S01]  /*5620*/  SEL R32, R36, RZ, P6 ;  /* 0x000000ff24207207 */ /* 0x000fe20003000000 */
[----:B------:R-:W-:Y:S01]  /*5630*/  IMAD R39, R40, R41, RZ ;  /* 0x0000002928277224 */ /* 0x000fe200078e02ff */
[----:B---3--:R-:W-:Y:S02]  /*5640*/  ISETP.NE.U32.AND P6, PT, R30, 0x1, PT ;  /* 0x000000011e00780c */ /* 0x008fe40003fc5070 */
        /* <DEDUP_REMOVED lines=8> */
[----:B------:R-:W-:Y:S02]  /*56d0*/  IMAD.MOV R33, RZ, RZ, -R12 ;  /* 0x000000ffff217224 */ /* 0x000fe400078e0a0c */
[----:B------:R-:W-:-:S02]  /*56e0*/  IMAD R31, R31, UR37, R32 ;  /* 0x000000251f1f7c24 */ /* 0x000fc4000f8e0220 */
        /* <DEDUP_REMOVED lines=8> */
[----:B------:R-:W-:Y:S02]  /*5770*/  ISETP.GE.AND P6, PT, R30, RZ, PT ;  /* 0x000000ff1e00720c */ /* 0x000fe40003fc6270 */
[----:B------:R-:W-:-:S11]  /*5780*/  SHF.R.S64 R30, RZ, 0x1e, R11 ;  /* 0x0000001eff1e7819 */ /* 0x000fd6000000100b */
        /* <DEDUP_REMOVED lines=23> */
.L_x_2381:
[----:B------:R-:W-:Y:S05]  /*5900*/  BSYNC.RECONVERGENT B1 ;  /* 0x0000000000017941 */ /* 0x000fea0003800200 */
.L_x_2380:
        /* <DEDUP_REMOVED lines=30> */
[----:B------:R-:W-:-:S04]  /*5af0*/  IMAD R33, R33, R46, RZ ;  /* 0x0000002e21217224 */ /* 0x000fc800078e02ff */
        /* <DEDUP_REMOVED lines=13> */
[----:B0-----:R-:W-:-:S06]  /*5bd0*/  IADD3 R41, PT, PT, R35, 0xffffffe, RZ ;  /* 0x0ffffffe23297810 */ /* 0x001fcc0007ffe0ff */
[----:B------:R-:W0:Y:S03]  /*5be0*/  F2I.FTZ.U32.TRUNC.NTZ R41, R41 ;  /* 0x0000002900297305 */ /* 0x000e26000021f000 */
[----:B------:R-:W-:Y:S01]  /*5bf0*/  @P4 VIADD R33, R33, 0x1 ;  /* 0x0000000121214836 */ /* 0x000fe20000000000 */
[----:B------:R-:W-:-:S13]  /*5c00*/  ISETP.GE.AND P4, PT, R31, RZ, PT ;  /* 0x000000ff1f00720c */ /* 0x000fda0003f86270 */
[----:B------:R-:W-:Y:S01]  /*5c10*/  @!P4 IMAD.MOV R33, RZ, RZ, -R33 ;  /* 0x000000ffff21c224 */ /* 0x000fe200078e0a21 */
[----:B------:R-:W-:Y:S01]  /*5c20*/  ISETP.NE.AND P4, PT, R42, RZ, PT ;  /* 0x000000ff2a00720c */ /* 0x000fe20003f85270 */
[----:B0-----:R-:W-:-:S04]  /*5c30*/  IMAD.MOV R31, RZ, RZ, -R41 ;  /* 0x000000ffff1f7224 */ /* 0x001fc800078e0a29 */
[----:B------:R-:W-:-:S08]  /*5c40*/  IMAD R31, R31, R48, RZ ;  /* 0x000000301f1f7224 */ /* 0x000fd000078e02ff */
[----:B------:R-:W-:-:S04]  /*5c50*/  @!P4 LOP3.LUT R33, RZ, R42, RZ, 0x33, !PT ;  /* 0x0000002aff21c212 */ /* 0x000fc800078e33ff */
[----:B------:R-:W-:-:S05]  /*5c60*/  IADD3 R40, PT, PT, -R33, RZ, RZ ;  /* 0x000000ff21287210 */ /* 0x000fca0007ffe1ff */
[----:B------:R-:W-:Y:S02]  /*5c70*/  IMAD R39, R42, R40, R11 ;  /* 0x000000282a277224 */ /* 0x000fe400078e020b */
[----:B------:R-:W-:-:S03]  /*5c80*/  IMAD.MOV.U32 R40, RZ, RZ, RZ ;  /* 0x000000ffff287224 */ /* 0x000fc600078e00ff */
[----:B------:R-:W-:Y:S01]  /*5c90*/  IABS R37, R39 ;  /* 0x0000002700257213 */ /* 0x000fe20000000000 */
[----:B------:R-:W-:Y:S02]  /*5ca0*/  IMAD.HI.U32 R40, R41, R31, R40 ;  /* 0x0000001f29287227 */ /* 0x000fe400078e0028 */
[----:B------:R-:W0:Y:S04]  /*5cb0*/  LDC R31, c[0x0][0x3c0] ;  /* 0x0000f000ff1f7b82 */ /* 0x000e280000000800 */
        /* <DEDUP_REMOVED lines=17> */
[----:B------:R0:W2:Y:S01]  /*5dd0*/  F2I.FTZ.U32.TRUNC.NTZ R41, R40 ;  /* 0x0000002800297305 */ /* 0x0000a2000021f000 */
[----:B------:R-:W3:Y:S01]  /*5de0*/  LDC.64 R48, c[0x0][0x398] ;  /* 0x0000e600ff307b82 */ /* 0x000ee20000000a00 */
[----:B0-----:R-:W-:-:S10]  /*5df0*/  HFMA2 R40, -RZ, RZ, 0, 0 ;  /* 0x00000000ff287431 */ /* 0x001fd400000001ff */
[----:B------:R-:W-:Y:S02]  /*5e00*/  @!P4 LOP3.LUT R42, RZ, R12, RZ, 0x33, !PT ;  /* 0x0000000cff2ac212 */ /* 0x000fe400078e33ff */
[----:B-1----:R-:W-:Y:S01]  /*5e10*/  ISETP.NE.U32.AND P4, PT, R46, 0x1, PT ;  /* 0x000000012e00780c */ /* 0x002fe20003f85070 */
[----:B--2---:R-:W-:Y:S01]  /*5e20*/  IMAD.MOV R37, RZ, RZ, -R41 ;  /* 0x000000ffff257224 */ /* 0x004fe200078e0a29 */
[----:B------:R-:W-:Y:S02]  /*5e30*/  IADD3 R35, PT, PT, -R42, RZ, RZ ;  /* 0x000000ff2a237210 */ /* 0x000fe40007ffe1ff */
[----:B------:R-:W-:Y:S02]  /*5e40*/  ISETP.NE.AND.EX P4, PT, R47, RZ, PT, P4 ;  /* 0x000000ff2f00720c */ /* 0x000fe40003f85340 */
[----:B------:R-:W0:Y:S01]  /*5e50*/  LDC.64 R46, c[0x0][0x3a8] ;  /* 0x0000ea00ff2e7b82 */ /* 0x000e220000000a00 */
[----:B------:R-:W-:Y:S02]  /*5e60*/  IMAD R50, R12, R35, R39 ;  /* 0x000000230c327224 */ /* 0x000fe400078e0227 */
[----:B------:R-:W-:-:S03]  /*5e70*/  IMAD.MOV.U32 R35, RZ, RZ, R37 ;  /* 0x000000ffff237224 */ /* 0x000fc600078e0025 */
[----:B------:R-:W-:Y:S01]  /*5e80*/  IABS R37, R50 ;  /* 0x0000003200257213 */ /* 0x000fe20000000000 */
[----:B------:R-:W-:-:S04]  /*5e90*/  IMAD R35, R35, R52, RZ ;  /* 0x0000003423237224 */ /* 0x000fc800078e02ff */
[----:B------:R-:W-:Y:S01]  /*5ea0*/  IMAD.HI.U32 R12, R41, R35, R40 ;  /* 0x00000023290c7227 */ /* 0x000fe200078e0028 */
[----:B------:R-:W-:Y:S02]  /*5eb0*/  SEL R35, R33, RZ, P4 ;  /* 0x000000ff21237207 */ /* 0x000fe40002000000 */
[----:B---3--:R-:W-:-:S03]  /*5ec0*/  ISETP.NE.U32.AND P4, PT, R48, 0x1, PT ;  /* 0x000000013000780c */ /* 0x008fc60003f85070 */
[----:B------:R-:W-:Y:S01]  /*5ed0*/  IMAD.HI.U32 R12, R12, R37, RZ ;  /* 0x000000250c0c7227 */ /* 0x000fe200078e00ff */
[----:B------:R-:W-:-:S03]  /*5ee0*/  ISETP.NE.AND.EX P4, PT, R49, RZ, PT, P4 ;  /* 0x000000ff3100720c */ /* 0x000fc60003f85340 */
[----:B------:R-:W-:-:S04]  /*5ef0*/  IMAD.MOV R40, RZ, RZ, -R12 ;  /* 0x000000ffff287224 */ /* 0x000fc800078e0a0c */
[----:B------:R-:W-:Y:S01]  /*5f00*/  IMAD R33, R52, R40, R37 ;  /* 0x0000002834217224 */ /* 0x000fe200078e0225 */
[----:B------:R-:W-:Y:S01]  /*5f10*/  SEL R37, R42, RZ, P4 ;  /* 0x000000ff2a257207 */ /* 0x000fe20002000000 */
        /* <DEDUP_REMOVED lines=34> */
.L_x_2383:
[----:B------:R-:W-:Y:S05]  /*6140*/  BSYNC.RECONVERGENT B1 ;  /* 0x0000000000017941 */ /* 0x000fea0003800200 */
.L_x_2382:
        /* <DEDUP_REMOVED lines=28> */
[----:B------:R-:W-:Y:S01]  /*6310*/  @!P4 IMAD.IADD R12, R12, 0x1, -R37 ;  /* 0x000000010c0cc824 */ /* 0x000fe200078e0a25 */
[----:B------:R-:W-:-:S04]  /*6320*/  @!P4 IADD3 R35, PT, PT, R35, 0x1, RZ ;  /* 0x000000012323c810 */ /* 0x000fc80007ffe0ff */
[----:B------:R-:W-:Y:S01]  /*6330*/  ISETP.GE.U32.AND P3, PT, R12, R37, PT ;  /* 0x000000250c00720c */ /* 0x000fe20003f66070 */
[----:B0-----:R-:W-:Y:S01]  /*6340*/  IMAD.MOV R37, RZ, RZ, -R31 ;  /* 0x000000ffff257224 */ /* 0x001fe200078e0a1f */
[----:B------:R-:W-:-:S03]  /*6350*/  LOP3.LUT R12, R11, R46, RZ, 0x3c, !PT ;  /* 0x0000002e0b0c7212 */ /* 0x000fc600078e3cff */
[----:B------:R-:W-:Y:S01]  /*6360*/  IMAD R37, R37, R48, RZ ;  /* 0x0000003025257224 */ /* 0x000fe200078e02ff */
        /* <DEDUP_REMOVED lines=9> */
[----:B------:R-:W-:-:S03]  /*6400*/  HFMA2 R30, -RZ, RZ, 0, 0 ;  /* 0x00000000ff1e7431 */ /* 0x000fc600000001ff */
[----:B------:R-:W-:Y:S02]  /*6410*/  IABS R39, R46 ;  /* 0x0000002e00277213 */ /* 0x000fe40000000000 */
        /* <DEDUP_REMOVED lines=11> */
[----:B------:R-:W-:Y:S01]  /*64d0*/  LOP3.LUT R31, R46, R33, RZ, 0x3c, !PT ;  /* 0x000000212e1f7212 */ /* 0x000fe200078e3cff */
[----:B------:R-:W1:Y:S03]  /*64e0*/  LDC.64 R48, c[0x0][0x3a8] ;  /* 0x0000ea00ff307b82 */ /* 0x000e660000000a00 */
        /* <DEDUP_REMOVED lines=16> */
[----:B------:R-:W2:Y:S03]  /*65f0*/  LDC.64 R30, c[0x0][0x390] ;  /* 0x0000e400ff1e7b82 */ /* 0x000ea60000000a00 */
[----:B------:R-:W-:-:S05]  /*6600*/  IMAD.HI.U32 R33, R42, R37, RZ ;  /* 0x000000252a217227 */ /* 0x000fca00078e00ff */
[----:B------:R-:W-:-:S05]  /*6610*/  IADD3 R42, PT, PT, -R33, RZ, RZ ;  /* 0x000000ff212a7210 */ /* 0x000fca0007ffe1ff */
[----:B------:R-:W-:-:S05]  /*6620*/  IMAD R37, R50, R42, R37 ;  /* 0x0000002a32257224 */ /* 0x000fca00078e0225 */
[----:B------:R-:W-:Y:S02]  /*6630*/  ISETP.GT.U32.AND P3, PT, R50, R37, PT ;  /* 0x000000253200720c */ /* 0x000fe40003f64070 */
[----:B--2---:R-:W-:-:S04]  /*6640*/  ISETP.NE.U32.AND P4, PT, R30, 0x1, PT ;  /* 0x000000011e00780c */ /* 0x004fc80003f85070 */
[----:B------:R-:W-:Y:S02]  /*6650*/  ISETP.NE.AND.EX P4, PT, R31, RZ, PT, P4 ;  /* 0x000000ff1f00720c */ /* 0x000fe40003f85340 */
[----:B------:R-:W2:Y:S05]  /*6660*/  LDC.64 R30, c[0x0][0x398] ;  /* 0x0000e600ff1e7b82 */ /* 0x000eaa0000000a00 */
        /* <DEDUP_REMOVED lines=10> */
[----:B--2---:R-:W-:-:S04]  /*6710*/  ISETP.NE.U32.AND P3, PT, R30, 0x1, PT ;  /* 0x000000011e00780c */ /* 0x004fc80003f65070 */
[----:B------:R-:W-:-:S04]  /*6720*/  ISETP.NE.AND.EX P3, PT, R31, RZ, PT, P3 ;  /* 0x000000ff1f00720c */ /* 0x000fc80003f65330 */
        /* <DEDUP_REMOVED lines=24> */
.L_x_2385:
[----:B------:R-:W-:Y:S05]  /*68b0*/  BSYNC.RECONVERGENT B1 ;  /* 0x0000000000017941 */ /* 0x000fea0003800200 */
.L_x_2384:
        /* <DEDUP_REMOVED lines=34> */
[----:B------:R-:W-:Y:S02]  /*6ae0*/  ISETP.GE.AND P2, PT, R12, RZ, PT ;  /* 0x000000ff0c00720c */ /* 0x000fe40003f46270 */
[----:B------:R-:W0:Y:S01]  /*6af0*/  LDC R12, c[0x0][0x3c0] ;  /* 0x0000f000ff0c7b82 */ /* 0x000e220000000800 */
[----:B------:R-:W-:-:S04]  /*6b00*/  IMAD R37, R37, R48, RZ ;  /* 0x0000003025257224 */ /* 0x000fc800078e02ff */
[----:B------:R-:W-:-:S06]  /*6b10*/  @P3 VIADD R35, R35, 0x1 ;  /* 0x0000000123233836 */ /* 0x000fcc0000000000 */
[----:B------:R-:W-:Y:S01]  /*6b20*/  @!P2 IMAD.MOV R35, RZ, RZ, -R35 ;  /* 0x000000ffff23a224 */ /* 0x000fe200078e0a23 */
[----:B------:R-:W-:-:S05]  /*6b30*/  @!P4 LOP3.LUT R35, RZ, R46, RZ, 0x33, !PT ;  /* 0x0000002eff23c212 */ /* 0x000fca00078e33ff */
[----:B------:R-:W-:-:S04]  /*6b40*/  IMAD.MOV R32, RZ, RZ, -R35 ;  /* 0x000000ffff207224 */ /* 0x000fc800078e0a23 */
[----:B------:R-:W-:Y:S02]  /*6b50*/  IMAD R46, R46, R32, R11 ;  /* 0x000000202e2e7224 */ /* 0x000fe400078e020b */
[----:B------:R-:W-:Y:S01]  /*6b60*/  IMAD.MOV.U32 R32, RZ, RZ, RZ ;  /* 0x000000ffff207224 */ /* 0x000fe200078e00ff */
        /* <DEDUP_REMOVED lines=34> */
[----:B------:R-:W-:-:S05]  /*6d90*/  IMAD R37, R50, R42, R37 ;  /* 0x0000002a32257224 */ /* 0x000fca00078e0225 */
[----:B------:R-:W-:-:S13]  /*6da0*/  ISETP.GT.U32.AND P3, PT, R50, R37, PT ;  /* 0x000000253200720c */ /* 0x000fda0003f64070 */
[-C--:B------:R-:W-:Y:S01]  /*6db0*/  @!P3 IADD3 R37, PT, PT, R37, -R50.reuse, RZ ;  /* 0x800000322525b210 */ /* 0x080fe20007ffe0ff */
[----:B------:R-:W-:Y:S01]  /*6dc0*/  @!P3 VIADD R31, R31, 0x1 ;  /* 0x000000011f1fb836 */ /* 0x000fe20000000000 */
[----:B--2---:R-:W-:Y:S02]  /*6dd0*/  ISETP.NE.U32.AND P2, PT, R32, 0x1, PT ;  /* 0x000000012000780c */ /* 0x004fe40003f45070 */
[----:B------:R-:W-:Y:S02]  /*6de0*/  ISETP.GE.U32.AND P4, PT, R37, R50, PT ;  /* 0x000000322500720c */ /* 0x000fe40003f86070 */
[----:B------:R-:W-:Y:S01]  /*6df0*/  LOP3.LUT R32, R41, R12, RZ, 0x3c, !PT ;  /* 0x0000000c29207212 */ /* 0x000fe200078e3cff */
[----:B------:R-:W2:Y:S01]  /*6e00*/  LDC.64 R50, c[0x0][0x3a8] ;  /* 0x0000ea00ff327b82 */ /* 0x000ea20000000a00 */
[----:B------:R-:W-:Y:S02]  /*6e10*/  ISETP.NE.AND.EX P2, PT, R33, RZ, PT, P2 ;  /* 0x000000ff2100720c */ /* 0x000fe40003f45320 */
[----:B------:R-:W-:-:S02]  /*6e20*/  ISETP.GE.AND P3, PT, R32, RZ, PT ;  /* 0x000000ff2000720c */ /* 0x000fc40003f66270 */
[----:B------:R-:W-:Y:S02]  /*6e30*/  SEL R35, R35, RZ, P2 ;  /* 0x000000ff23237207 */ /* 0x000fe40001000000 */
[----:B0-----:R-:W-:-:S03]  /*6e40*/  ISETP.NE.U32.AND P2, PT, R48, 0x1, PT ;  /* 0x000000013000780c */ /* 0x001fc60003f45070 */
[----:B------:R-:W-:Y:S01]  /*6e50*/  @P4 VIADD R31, R31, 0x1 ;  /* 0x000000011f1f4836 */ /* 0x000fe20000000000 */
[----:B------:R-:W-:Y:S01]  /*6e60*/  ISETP.NE.AND P4, PT, R12, RZ, PT ;  /* 0x000000ff0c00720c */ /* 0x000fe20003f85270 */
[----:B------:R-:W-:Y:S01]  /*6e70*/  IMAD R35, R35, UR36, RZ ;  /* 0x0000002423237c24 */ /* 0x000fe2000f8e02ff */
[----:B------:R-:W-:-:S03]  /*6e80*/  ISETP.NE.AND.EX P2, PT, R49, RZ, PT, P2 ;  /* 0x000000ff3100720c */ /* 0x000fc60003f45320 */
[----:B------:R-:W-:Y:S02]  /*6e90*/  @!P3 IADD3 R31, PT, PT, -R31, RZ, RZ ;  /* 0x000000ff1f1fb210 */ /* 0x000fe40007ffe1ff */
[----:B-1----:R-:W-:Y:S02]  /*6ea0*/  ISETP.NE.U32.AND P3, PT, R46, 0x1, PT ;  /* 0x000000012e00780c */ /* 0x002fe40003f65070 */
[----:B------:R-:W-:Y:S02]  /*6eb0*/  SHF.R.S64 R46, RZ, 0x1e, R11 ;  /* 0x0000001eff2e7819 */ /* 0x000fe4000000100b */
[----:B------:R-:W-:Y:S02]  /*6ec0*/  ISETP.NE.AND.EX P3, PT, R47, RZ, PT, P3 ;  /* 0x000000ff2f00720c */ /* 0x000fe40003f65330 */
[----:B------:R-:W-:Y:S02]  /*6ed0*/  @!P4 LOP3.LUT R31, RZ, R12, RZ, 0x33, !PT ;  /* 0x0000000cff1fc212 */ /* 0x000fe400078e33ff */
[----:B--2---:R-:W-:-:S02]  /*6ee0*/  ISETP.NE.U32.AND P4, PT, R50, 0x1, PT ;  /* 0x000000013200780c */ /* 0x004fc40003f85070 */
[----:B------:R-:W-:Y:S01]  /*6ef0*/  SEL R32, R39, RZ, P3 ;  /* 0x000000ff27207207 */ /* 0x000fe20001800000 */
[----:B------:R-:W-:Y:S01]  /*6f00*/  IMAD.MOV R33, RZ, RZ, -R31 ;  /* 0x000000ffff217224 */ /* 0x000fe200078e0a1f */
[----:B------:R-:W-:Y:S02]  /*6f10*/  ISETP.NE.AND.EX P4, PT, R51, RZ, PT, P4 ;  /* 0x000000ff3300720c */ /* 0x000fe40003f85340 */
[----:B------:R-:W-:Y:S01]  /*6f20*/  SEL R31, R31, RZ, P2 ;  /* 0x000000ff1f1f7207 */ /* 0x000fe20001000000 */
[----:B------:R-:W-:Y:S02]  /*6f30*/  IMAD R12, R12, R33, R41 ;  /* 0x000000210c0c7224 */ /* 0x000fe400078e0229 */
        /* <DEDUP_REMOVED lines=14> */
.L_x_2387:
[----:B------:R-:W-:Y:S05]  /*7020*/  BSYNC.RECONVERGENT B1 ;  /* 0x0000000000017941 */ /* 0x000fea0003800200 */
.L_x_2386:
        /* <DEDUP_REMOVED lines=73> */
[----:B------:R-:W-:-:S06]  /*74c0*/  IMAD.HI.U32 R34, R35, R31, R34 ;  /* 0x0000001f23227227 */ /* 0x000fcc00078e0022 */
[----:B------:R-:W-:-:S04]  /*74d0*/  IMAD.HI.U32 R31, R34, R37, RZ ;  /* 0x00000025221f7227 */ /* 0x000fc800078e00ff */
[----:B------:R-:W-:-:S04]  /*74e0*/  IMAD.MOV R34, RZ, RZ, -R31 ;  /* 0x000000ffff227224 */ /* 0x000fc800078e0a1f */
[C---:B------:R-:W-:Y:S02]  /*74f0*/  IMAD R37, R50.reuse, R34, R37 ;  /* 0x0000002232257224 */ /* 0x040fe400078e0225 */
[----:B------:R-:W2:Y:S03]  /*7500*/  LDC.64 R34, c[0x0][0x390] ;  /* 0x0000e400ff227b82 */ /* 0x000ea60000000a00 */
        /* <DEDUP_REMOVED lines=14> */
[----:B0-----:R-:W-:Y:S02]  /*75f0*/  ISETP.NE.U32.AND P3, PT, R48, 0x1, PT ;  /* 0x000000013000780c */ /* 0x001fe40003f65070 */
        /* <DEDUP_REMOVED lines=25> */
.L_x_2389:
[----:B------:R-:W-:Y:S05]  /*7790*/  BSYNC.RECONVERGENT B1 ;  /* 0x0000000000017941 */ /* 0x000fea0003800200 */
.L_x_2388:
        /* <DEDUP_REMOVED lines=18> */
[----:B-1----:R-:W-:Y:S01]  /*78c0*/  MOV R36, RZ ;  /* 0x000000ff00247202 */ /* 0x002fe20000000f00 */
        /* <DEDUP_REMOVED lines=13> */
[----:B------:R-:W1:Y:S01]  /*79a0*/  F2I.FTZ.U32.TRUNC.NTZ R37, R37 ;  /* 0x0000002500257305 */ /* 0x000e62000021f000 */
[----:B------:R-:W-:Y:S02]  /*79b0*/  ISETP.GE.U32.AND P1, PT, R12, R39, PT ;  /* 0x000000270c00720c */ /* 0x000fe40003f26070 */
[----:B------:R-:W-:-:S04]  /*79c0*/  LOP3.LUT R12, R11, R42, RZ, 0x3c, !PT ;  /* 0x0000002a0b0c7212 */ /* 0x000fc800078e3cff */
[----:B------:R-:W-:Y:S02]  /*79d0*/  ISETP.GE.AND P3, PT, R12, RZ, PT ;  /* 0x000000ff0c00720c */ /* 0x000fe40003f66270 */
[----:B------:R-:W3:Y:S05]  /*79e0*/  LDC R12, c[0x0][0x3c0] ;  /* 0x0000f000ff0c7b82 */ /* 0x000eea0000000800 */
[----:B------:R-:W-:Y:S02]  /*79f0*/  @P1 VIADD R33, R33, 0x1 ;  /* 0x0000000121211836 */ /* 0x000fe40000000000 */
[----:B-1----:R-:W-:-:S04]  /*7a00*/  IMAD.MOV R46, RZ, RZ, -R37 ;  /* 0x000000ffff2e7224 */ /* 0x002fc800078e0a25 */
[----:B------:R-:W-:Y:S01]  /*7a10*/  @!P3 IADD3 R33, PT, PT, -R33, RZ, RZ ;  /* 0x000000ff2121b210 */ /* 0x000fe20007ffe1ff */
[----:B------:R-:W-:Y:S01]  /*7a20*/  IMAD R35, R46, R41, RZ ;  /* 0x000000292e237224 */ /* 0x000fe200078e02ff */
[----:B------:R-:W-:-:S05]  /*7a30*/  @!P2 LOP3.LUT R33, RZ, R42, RZ, 0x33, !PT ;  /* 0x0000002aff21a212 */ /* 0x000fca00078e33ff */
[----:B------:R-:W-:-:S04]  /*7a40*/  IMAD.MOV R36, RZ, RZ, -R33 ;  /* 0x000000ffff247224 */ /* 0x000fc800078e0a21 */
[----:B------:R-:W-:Y:S02]  /*7a50*/  IMAD R42, R42, R36, R11 ;  /* 0x000000242a2a7224 */ /* 0x000fe400078e020b */
[----:B------:R-:W-:Y:S01]  /*7a60*/  HFMA2 R36, -RZ, RZ, 0, 0 ;  /* 0x00000000ff247431 */ /* 0x000fe200000001ff */
[----:B---3--:R-:W-:Y:S02]  /*7a70*/  IABS R46, R12 ;  /* 0x0000000c002e7213 */ /* 0x008fe40000000000 */
[----:B------:R-:W-:Y:S02]  /*7a80*/  IABS R39, R42 ;  /* 0x0000002a00277213 */ /* 0x000fe40000000000 */
[----:B------:R-:W1:Y:S01]  /*7a90*/  I2F.RP R47, R46 ;  /* 0x0000002e002f7306 */ /* 0x000e620000209400 */
[----:B------:R-:W-:-:S04]  /*7aa0*/  IMAD.HI.U32 R35, R37, R35, R36 ;  /* 0x0000002325237227 */ /* 0x000fc800078e0024 */
[----:B------:R-:W-:-:S04]  /*7ab0*/  IMAD.MOV.U32 R36, RZ, RZ, R39 ;  /* 0x000000ffff247224 */ /* 0x000fc800078e0027 */
[----:B------:R-:W-:Y:S01]  /*7ac0*/  IMAD.HI.U32 R35, R35, R36, RZ ;  /* 0x0000002423237227 */ /* 0x000fe200078e00ff */
[----:B-1----:R-:W1:Y:S03]  /*7ad0*/  MUFU.RCP R47, R47 ;  /* 0x0000002f002f7308 */ /* 0x002e660000001000 */
[----:B------:R-:W-:-:S04]  /*7ae0*/  IMAD.MOV R37, RZ, RZ, -R35 ;  /* 0x000000ffff257224 */ /* 0x000fc800078e0a23 */
[----:B------:R-:W-:-:S05]  /*7af0*/  IMAD R36, R41, R37, R36 ;  /* 0x0000002529247224 */ /* 0x000fca00078e0224 */
[----:B------:R-:W-:Y:S01]  /*7b00*/  ISETP.GT.U32.AND P2, PT, R41, R36, PT ;  /* 0x000000242900720c */ /* 0x000fe20003f44070 */
[----:B-1----:R-:W-:-:S06]  /*7b10*/  VIADD R37, R47, 0xffffffe ;  /* 0x0ffffffe2f257836 */ /* 0x002fcc0000000000 */
[----:B------:R-:W1:Y:S06]  /*7b20*/  F2I.FTZ.U32.TRUNC.NTZ R37, R37 ;  /* 0x0000002500257305 */ /* 0x000e6c000021f000 */
[-C--:B------:R-:W-:Y:S01]  /*7b30*/  @!P2 IADD3 R36, PT, PT, R36, -R41.reuse, RZ ;  /* 0x800000292424a210 */ /* 0x080fe20007ffe0ff */
[----:B------:R-:W-:Y:S01]  /*7b40*/  @!P2 VIADD R35, R35, 0x1 ;  /* 0x000000012323a836 */ /* 0x000fe20000000000 */
[----:B------:R-:W-:Y:S02]  /*7b50*/  ISETP.NE.AND P2, PT, R31, RZ, PT ;  /* 0x000000ff1f00720c */ /* 0x000fe40003f45270 */
[----:B------:R-:W-:-:S02]  /*7b60*/  ISETP.GE.U32.AND P1, PT, R36, R41, PT ;  /* 0x000000292400720c */ /* 0x000fc40003f26070 */
[----:B------:R-:W-:-:S04]  /*7b70*/  LOP3.LUT R36, R42, R31, RZ, 0x3c, !PT ;  /* 0x0000001f2a247212 */ /* 0x000fc800078e3cff */
[----:B------:R-:W-:-:S07]  /*7b80*/  ISETP.GE.AND P3, PT, R36, RZ, PT ;  /* 0x000000ff2400720c */ /* 0x000fce0003f66270 */
[----:B------:R-:W-:-:S05]  /*7b90*/  @P1 IADD3 R35, PT, PT, R35, 0x1, RZ ;  /* 0x0000000123231810 */ /* 0x000fca0007ffe0ff */
[----:B------:R-:W-:Y:S01]  /*7ba0*/  IMAD.MOV.U32 R39, RZ, RZ, R35 ;  /* 0x000000ffff277224 */ /* 0x000fe200078e0023 */
[----:B-1----:R-:W-:-:S03]  /*7bb0*/  IADD3 R35, PT, PT, RZ, -R37, RZ ;  /* 0x80000025ff237210 */ /* 0x002fc60007ffe0ff */
        /* <DEDUP_REMOVED lines=17> */
[----:B------:R-:W3:Y:S01]  /*7cd0*/  LDC.64 R46, c[0x0][0x398] ;  /* 0x0000e600ff2e7b82 */ /* 0x000ee20000000a00 */
[----:B------:R-:W-:-:S04]  /*7ce0*/  LOP3.LUT R35, R41, R12, RZ, 0x3c, !PT ;  /* 0x0000000c29237212 */ /* 0x000fc800078e3cff */
[----:B------:R-:W-:-:S06]  /*7cf0*/  ISETP.GE.AND P4, PT, R35, RZ, PT ;  /* 0x000000ff2300720c */ /* 0x000fcc0003f86270 */
[----:B------:R-:W-:Y:S02]  /*7d00*/  @P1 IADD3 R31, PT, PT, R31, 0x1, RZ ;  /* 0x000000011f1f1810 */ /* 0x000fe40007ffe0ff */
[----:B-1----:R-:W-:-:S05]  /*7d10*/  ISETP.NE.U32.AND P1, PT, R36, 0x1, PT ;  /* 0x000000012400780c */ /* 0x002fca0003f25070 */
[----:B------:R-:W-:Y:S01]  /*7d20*/  @!P4 IMAD.MOV R31, RZ, RZ, -R31 ;  /* 0x000000ffff1fc224 */ /* 0x000fe200078e0a1f */
[----:B------:R-:W-:Y:S02]  /*7d30*/  ISETP.NE.AND.EX P4, PT, R37, RZ, PT, P1 ;  /* 0x000000ff2500720c */ /* 0x000fe40003f85310 */
[----:B------:R-:W-:Y:S02]  /*7d40*/  @!P3 LOP3.LUT R31, RZ, R12, RZ, 0x33, !PT ;  /* 0x0000000cff1fb212 */ /* 0x000fe400078e33ff */
[----:B--2---:R-:W-:Y:S02]  /*7d50*/  ISETP.NE.U32.AND P1, PT, R48, 0x1, PT ;  /* 0x000000013000780c */ /* 0x004fe40003f25070 */
[----:B---3--:R-:W-:Y:S01]  /*7d60*/  ISETP.NE.U32.AND P2, PT, R46, 0x1, PT ;  /* 0x000000012e00780c */ /* 0x008fe20003f45070 */
[----:B------:R-:W-:Y:S01]  /*7d70*/  IMAD.MOV R37, RZ, RZ, -R31 ;  /* 0x000000ffff257224 */ /* 0x000fe200078e0a1f */
[----:B------:R-:W-:Y:S02]  /*7d80*/  SEL R33, R33, RZ, P4 ;  /* 0x000000ff21217207 */ /* 0x000fe40002000000 */
[----:B------:R-:W-:Y:S01]  /*7d90*/  ISETP.NE.AND.EX P3, PT, R47, RZ, PT, P2 ;  /* 0x000000ff2f00720c */ /* 0x000fe20003f65320 */
[----:B------:R-:W-:Y:S01]  /*7da0*/  IMAD R12, R12, R37, R41 ;  /* 0x000000250c0c7224 */ /* 0x000fe200078e0229 */
[----:B------:R-:W-:Y:S01]  /*7db0*/  ISETP.NE.AND.EX P2, PT, R49, RZ, PT, P1 ;  /* 0x000000ff3100720c */ /* 0x000fe20003f45310 */
[----:B------:R-:W-:Y:S01]  /*7dc0*/  IMAD R36, R33, UR36, RZ ;  /* 0x0000002421247c24 */ /* 0x000fe2000f8e02ff */
[----:B0-----:R-:W-:-:S02]  /*7dd0*/  ISETP.NE.U32.AND P1, PT, R50, 0x1, PT ;  /* 0x000000013200780c */ /* 0x001fc40003f25070 */
        /* <DEDUP_REMOVED lines=18> */
.L_x_2391:
[----:B------:R-:W-:Y:S05]  /*7f00*/  BSYNC.RECONVERGENT B1 ;  /* 0x0000000000017941 */ /* 0x000fea0003800200 */
.L_x_2390:
        /* <DEDUP_REMOVED lines=69> */
[----:B------:R-:W-:Y:S01]  /*8360*/  IMAD R53, R31, R38, R42 ;  /* 0x000000261f357224 */ /* 0x000fe200078e022a */
[----:B------:R-:W-:Y:S01]  /*8370*/  MOV R38, RZ ;  /* 0x000000ff00267202 */ /* 0x000fe20000000f00 */
[----:B------:R-:W-:-:S03]  /*8380*/  IMAD R31, R35, R48, RZ ;  /* 0x00000030231f7224 */ /* 0x000fc600078e02ff */
[----:B------:R-:W-:Y:S01]  /*8390*/  IABS R35, R53 ;  /* 0x0000003500237213 */ /* 0x000fe20000000000 */
[----:B------:R-:W-:-:S06]  /*83a0*/  IMAD.HI.U32 R38, R39, R31, R38 ;  /* 0x0000001f27267227 */ /* 0x000fcc00078e0026 */
[----:B------:R-:W-:-:S04]  /*83b0*/  IMAD.HI.U32 R31, R38, R35, RZ ;  /* 0x00000023261f7227 */ /* 0x000fc800078e00ff */
[----:B------:R-:W-:-:S04]  /*83c0*/  IMAD.MOV R38, RZ, RZ, -R31 ;  /* 0x000000ffff267224 */ /* 0x000fc800078e0a1f */
[C---:B------:R-:W-:Y:S02]  /*83d0*/  IMAD R35, R48.reuse, R38, R35 ;  /* 0x0000002630237224 */ /* 0x040fe400078e0223 */
[----:B------:R-:W0:Y:S03]  /*83e0*/  LDC.64 R38, c[0x0][0x390] ;  /* 0x0000e400ff267b82 */ /* 0x000e260000000a00 */
[----:B------:R-:W-:-:S13]  /*83f0*/  ISETP.GT.U32.AND P2, PT, R48, R35, PT ;  /* 0x000000233000720c */ /* 0x000fda0003f44070 */
[----:B------:R-:W-:Y:S01]  /*8400*/  @!P2 IMAD.IADD R35, R35, 0x1, -R48 ;  /* 0x000000012323a824 */ /* 0x000fe200078e0a30 */
[----:B------:R-:W-:Y:S02]  /*8410*/  @!P2 IADD3 R31, PT, PT, R31, 0x1, RZ ;  /* 0x000000011f1fa810 */ /* 0x000fe40007ffe0ff */
[----:B-1----:R-:W-:Y:S02]  /*8420*/  ISETP.NE.U32.AND P2, PT, R46, 0x1, PT ;  /* 0x000000012e00780c */ /* 0x002fe40003f45070 */
[----:B------:R-:W-:Y:S02]  /*8430*/  ISETP.GE.U32.AND P1, PT, R35, R48, PT ;  /* 0x000000302300720c */ /* 0x000fe40003f26070 */
[----:B------:R-:W1:Y:S01]  /*8440*/  LDC.64 R48, c[0x0][0x3a0] ;  /* 0x0000e800ff307b82 */ /* 0x000e620000000a00 */
[----:B------:R-:W-:Y:S02]  /*8450*/  LOP3.LUT R35, R53, R12, RZ, 0x3c, !PT ;  /* 0x0000000c35237212 */ /* 0x000fe400078e3cff */
[----:B------:R-:W-:-:S02]  /*8460*/  SHF.R.S64 R46, RZ, 0x1e, R11 ;  /* 0x0000001eff2e7819 */ /* 0x000fc4000000100b */
[----:B------:R-:W-:-:S06]  /*8470*/  ISETP.GE.AND P3, PT, R35, RZ, PT ;  /* 0x000000ff2300720c */ /* 0x000fcc0003f66270 */
[----:B------:R-:W-:Y:S01]  /*8480*/  @P1 VIADD R31, R31, 0x1 ;  /* 0x000000011f1f1836 */ /* 0x000fe20000000000 */
[----:B0-----:R-:W-:-:S04]  /*8490*/  ISETP.NE.U32.AND P1, PT, R38, 0x1, PT ;  /* 0x000000012600780c */ /* 0x001fc80003f25070 */
[----:B------:R-:W-:Y:S02]  /*84a0*/  ISETP.NE.AND.EX P4, PT, R39, RZ, PT, P1 ;  /* 0x000000ff2700720c */ /* 0x000fe40003f85310 */
[----:B------:R-:W-:Y:S01]  /*84b0*/  @!P3 IMAD.MOV R31, RZ, RZ, -R31 ;  /* 0x000000ffff1fb224 */ /* 0x000fe200078e0a1f */
[----:B------:R-:W-:Y:S02]  /*84c0*/  @!P5 LOP3.LUT R31, RZ, R12, RZ, 0x33, !PT ;  /* 0x0000000cff1fd212 */ /* 0x000fe400078e33ff */
[----:B------:R-:W-:Y:S02]  /*84d0*/  ISETP.NE.AND.EX P3, PT, R47, RZ, PT, P2 ;  /* 0x000000ff2f00720c */ /* 0x000fe40003f65320 */
[----:B------:R-:W-:Y:S02]  /*84e0*/  SEL R33, R33, RZ, P4 ;  /* 0x000000ff21217207 */ /* 0x000fe40002000000 */
[----:B-1----:R-:W-:Y:S02]  /*84f0*/  ISETP.NE.U32.AND P1, PT, R48, 0x1, PT ;  /* 0x000000013000780c */ /* 0x002fe40003f25070 */
[----:B------:R-:W-:Y:S01]  /*8500*/  IADD3 R37, PT, PT, -R31, RZ, RZ ;  /* 0x000000ff1f257210 */ /* 0x000fe20007ffe1ff */
[----:B------:R-:W-:Y:S01]  /*8510*/  IMAD R38, R33, UR36, RZ ;  /* 0x0000002421267c24 */ /* 0x000fe2000f8e02ff */
[----:B------:R-:W-:-:S02]  /*8520*/  ISETP.NE.AND.EX P2, PT, R49, RZ, PT, P1 ;  /* 0x000000ff3100720c */ /* 0x000fc40003f45310 */
        /* <DEDUP_REMOVED lines=19> */
.L_x_2393:
[----:B------:R-:W-:Y:S05]  /*8660*/  BSYNC.RECONVERGENT B1 ;  /* 0x0000000000017941 */ /* 0x000fea0003800200 */
.L_x_2392:
        /* <DEDUP_REMOVED lines=25> */
[----:B------:R-:W-:-:S04]  /*8800*/  IMAD.HI.U32 R33, R47, R33, R46 ;  /* 0x000000212f217227 */ /* 0x000fc800078e002e */
[----:B------:R-:W-:Y:S02]  /*8810*/  VIADD R46, R39, 0xffffffe ;  /* 0x0ffffffe272e7836 */ /* 0x000fe40000000000 */
[----:B------:R-:W-:Y:S02]  /*8820*/  IMAD.HI.U32 R33, R33, R12, RZ ;  /* 0x0000000c21217227 */ /* 0x000fe400078e00ff */
[----:B------:R0:W1:Y:S03]  /*8830*/  F2I.FTZ.U32.TRUNC.NTZ R47, R46 ;  /* 0x0000002e002f7305 */ /* 0x000066000021f000 */
[----:B------:R-:W-:-:S05]  /*8840*/  IADD3 R35, PT, PT, -R33, RZ, RZ ;  /* 0x000000ff21237210 */ /* 0x000fca0007ffe1ff */
[----:B------:R-:W-:Y:S02]  /*8850*/  IMAD R12, R37, R35, R12 ;  /* 0x00000023250c7224 */ /* 0x000fe400078e020c */
[----:B0-----:R-:W-:-:S03]  /*8860*/  IMAD.MOV.U32 R46, RZ, RZ, RZ ;  /* 0x000000ffff2e7224 */ /* 0x001fc600078e00ff */
[----:B------:R-:W-:Y:S02]  /*8870*/  ISETP.GT.U32.AND P2, PT, R37, R12, PT ;  /* 0x0000000c2500720c */ /* 0x000fe40003f44070 */
[----:B-1----:R-:W-:-:S05]  /*8880*/  IADD3 R35, PT, PT, RZ, -R47, RZ ;  /* 0x8000002fff237210 */ /* 0x002fca0007ffe0ff */
[----:B------:R-:W-:-:S04]  /*8890*/  IMAD R35, R35, R50, RZ ;  /* 0x0000003223237224 */ /* 0x000fc800078e02ff */
[----:B------:R-:W-:Y:S02]  /*88a0*/  IMAD.HI.U32 R46, R47, R35, R46 ;  /* 0x000000232f2e7227 */ /* 0x000fe400078e002e */
[----:B------:R-:W-:Y:S02]  /*88b0*/  @!P2 IADD3 R33, PT, PT, R33, 0x1, RZ ;  /* 0x000000012121a810 */ /* 0x000fe40007ffe0ff */
[----:B------:R-:W-:Y:S01]  /*88c0*/  @!P2 IMAD.IADD R12, R12, 0x1, -R37 ;  /* 0x000000010c0ca824 */ /* 0x000fe200078e0a25 */
[----:B------:R-:W-:-:S04]  /*88d0*/  ISETP.NE.AND P2, PT, R48, RZ, PT ;  /* 0x000000ff3000720c */ /* 0x000fc80003f45270 */
[----:B------:R-:W-:Y:S02]  /*88e0*/  ISETP.GE.U32.AND P1, PT, R12, R37, PT ;  /* 0x000000250c00720c */ /* 0x000fe40003f26070 */
[----:B------:R-:W-:-:S04]  /*88f0*/  LOP3.LUT R12, R11, R48, RZ, 0x3c, !PT ;  /* 0x000000300b0c7212 */ /* 0x000fc800078e3cff */
[----:B------:R-:W-:Y:S02]  /*8900*/  ISETP.GE.AND P3, PT, R12, RZ, PT ;  /* 0x000000ff0c00720c */ /* 0x000fe40003f66270 */
[----:B------:R-:W0:Y:S05]  /*8910*/  LDC R12, c[0x0][0x3c0] ;  /* 0x0000f000ff0c7b82 */ /* 0x000e2a0000000800 */
[----:B------:R-:W-:-:S06]  /*8920*/  @P1 VIADD R33, R33, 0x1 ;  /* 0x0000000121211836 */ /* 0x000fcc0000000000 */
[----:B------:R-:W-:Y:S01]  /*8930*/  @!P3 IMAD.MOV R33, RZ, RZ, -R33 ;  /* 0x000000ffff21b224 */ /* 0x000fe200078e0a21 */
[----:B------:R-:W-:-:S05]  /*8940*/  @!P2 LOP3.LUT R33, RZ, R48, RZ, 0x33, !PT ;  /* 0x00000030ff21a212 */ /* 0x000fca00078e33ff */
[----:B------:R-:W-:-:S04]  /*8950*/  IMAD.MOV R42, RZ, RZ, -R33 ;  /* 0x000000ffff2a7224 */ /* 0x000fc800078e0a21 */
[----:B------:R-:W-:Y:S01]  /*8960*/  IMAD R48, R48, R42, R11 ;  /* 0x0000002a30307224 */ /* 0x000fe200078e020b */
[----:B0-----:R-:W-:-:S04]  /*8970*/  IABS R52, R12 ;  /* 0x0000000c00347213 */ /* 0x001fc80000000000 */
[----:B------:R-:W-:Y:S01]  /*8980*/  IABS R37, R48 ;  /* 0x0000003000257213 */ /* 0x000fe20000000000 */
[----:B------:R-:W0:Y:S01]  /*8990*/  I2F.RP R41, R52 ;  /* 0x0000003400297306 */ /* 0x000e220000209400 */
[----:B------:R-:W-:-:S03]  /*89a0*/  ISETP.NE.AND P5, PT, R12, RZ, PT ;  /* 0x000000ff0c00720c */ /* 0x000fc60003fa5270 */
        /* <DEDUP_REMOVED lines=9> */
[----:B------:R-:W-:Y:S01]  /*8a40*/  ISETP.GE.U32.AND P1, PT, R37, R50, PT ;  /* 0x000000322500720c */ /* 0x000fe20003f26070 */
[----:B------:R0:W1:Y:S01]  /*8a50*/  F2I.FTZ.U32.TRUNC.NTZ R47, R46 ;  /* 0x0000002e002f7305 */ /* 0x000062000021f000 */
[----:B------:R-:W-:Y:S01]  /*8a60*/  LOP3.LUT R37, R48, R31, RZ, 0x3c, !PT ;  /* 0x0000001f30257212 */ /* 0x000fe200078e3cff */
[----:B------:R-:W2:Y:S03]  /*8a70*/  LDC.64 R50, c[0x0][0x3a0] ;  /* 0x0000e800ff327b82 */ /* 0x000ea60000000a00 */
[----:B------:R-:W-:Y:S01]  /*8a80*/  ISETP.GE.AND P3, PT, R37, RZ, PT ;  /* 0x000000ff2500720c */ /* 0x000fe20003f66270 */
[----:B0-----:R-:W-:-:S06]  /*8a90*/  HFMA2 R46, -RZ, RZ, 0, 0 ;  /* 0x00000000ff2e7431 */ /* 0x001fcc00000001ff */
[----:B------:R-:W-:-:S04]  /*8aa0*/  @P1 VIADD R35, R35, 0x1 ;  /* 0x0000000123231836 */ /* 0x000fc80000000000 */
[----:B------:R-:W-:Y:S02]  /*8ab0*/  IMAD.MOV.U32 R39, RZ, RZ, R35 ;  /* 0x000000ffff277224 */ /* 0x000fe400078e0023 */
[----:B-1----:R-:W-:-:S03]  /*8ac0*/  IMAD.MOV R35, RZ, RZ, -R47 ;  /* 0x000000ffff237224 */ /* 0x002fc600078e0a2f */
[----:B------:R-:W-:Y:S02]  /*8ad0*/  @!P3 IADD3 R39, PT, PT, -R39, RZ, RZ ;  /* 0x000000ff2727b210 */ /* 0x000fe40007ffe1ff */
[----:B------:R-:W-:-:S05]  /*8ae0*/  @!P2 LOP3.LUT R39, RZ, R31, RZ, 0x33, !PT ;  /* 0x0000001fff27a212 */ /* 0x000fca00078e33ff */
[----:B------:R-:W-:-:S04]  /*8af0*/  IMAD.MOV R42, RZ, RZ, -R39 ;  /* 0x000000ffff2a7224 */ /* 0x000fc800078e0a27 */
[----:B------:R-:W-:Y:S02]  /*8b00*/  IMAD R41, R31, R42, R48 ;  /* 0x0000002a1f297224 */ /* 0x000fe400078e0230 */
[----:B------:R-:W-:Y:S01]  /*8b10*/  IMAD R31, R35, R52, RZ ;  /* 0x00000034231f7224 */ /* 0x000fe200078e02ff */
[----:B------:R-:W0:Y:S02]  /*8b20*/  LDC.64 R48, c[0x0][0x398] ;  /* 0x0000e600ff307b82 */ /* 0x000e240000000a00 */
[----:B------:R-:W-:Y:S01]  /*8b30*/  IABS R35, R41 ;  /* 0x0000002900237213 */ /* 0x000fe20000000000 */
[----:B------:R-:W-:-:S06]  /*8b40*/  IMAD.HI.U32 R46, R47, R31, R46 ;  /* 0x0000001f2f2e7227 */ /* 0x000fcc00078e002e */
[----:B------:R-:W-:Y:S02]  /*8b50*/  IMAD.HI.U32 R31, R46, R35, RZ ;  /* 0x000000232e1f7227 */ /* 0x000fe400078e00ff */
[----:B------:R-:W1:Y:S02]  /*8b60*/  LDC.64 R46, c[0x0][0x390] ;  /* 0x0000e400ff2e7b82 */ /* 0x000e640000000a00 */
[----:B------:R-:W-:-:S04]  /*8b70*/  IMAD.MOV R42, RZ, RZ, -R31 ;  /* 0x000000ffff2a7224 */ /* 0x000fc800078e0a1f */
[----:B------:R-:W-:-:S05]  /*8b80*/  IMAD R35, R52, R42, R35 ;  /* 0x0000002a34237224 */ /* 0x000fca00078e0223 */
[----:B------:R-:W-:-:S13]  /*8b90*/  ISETP.GT.U32.AND P2, PT, R52, R35, PT ;  /* 0x000000233400720c */ /* 0x000fda0003f44070 */
[----:B------:R-:W-:Y:S01]  /*8ba0*/  @!P2 IMAD.IADD R35, R35, 0x1, -R52 ;  /* 0x000000012323a824 */ /* 0x000fe200078e0a34 */
[----:B------:R-:W-:Y:S02]  /*8bb0*/  @!P2 IADD3 R31, PT, PT, R31, 0x1, RZ ;  /* 0x000000011f1fa810 */ /* 0x000fe40007ffe0ff */
[----:B0-----:R-:W-:Y:S02]  /*8bc0*/  ISETP.NE.U32.AND P2, PT, R48, 0x1, PT ;  /* 0x000000013000780c */ /* 0x001fe40003f45070 */
[----:B------:R-:W-:Y:S02]  /*8bd0*/  ISETP.GE.U32.AND P1, PT, R35, R52, PT ;  /* 0x000000342300720c */ /* 0x000fe40003f26070 */
[----:B------:R-:W-:Y:S01]  /*8be0*/  LOP3.LUT R35, R41, R12, RZ, 0x3c, !PT ;  /* 0x0000000c29237212 */ /* 0x000fe200078e3cff */
[----:B------:R-:W0:Y:S01]  /*8bf0*/  LDC.64 R52, c[0x0][0x3a8] ;  /* 0x0000ea00ff347b82 */ /* 0x000e220000000a00 */
[----:B------:R-:W-:Y:S02]  /*8c00*/  SHF.R.S64 R48, RZ, 0x1e, R11 ;  /* 0x0000001eff307819 */ /* 0x000fe4000000100b */
[----:B------:R-:W-:-:S07]  /*8c10*/  ISETP.GE.AND P3, PT, R35, RZ, PT ;  /* 0x000000ff2300720c */ /* 0x000fce0003f66270 */
[----:B------:R-:W-:Y:S01]  /*8c20*/  @P1 VIADD R31, R31, 0x1 ;  /* 0x000000011f1f1836 */ /* 0x000fe20000000000 */
[----:B-1----:R-:W-:-:S04]  /*8c30*/  ISETP.NE.U32.AND P1, PT, R46, 0x1, PT ;  /* 0x000000012e00780c */ /* 0x002fc80003f25070 */
[----:B------:R-:W-:Y:S01]  /*8c40*/  ISETP.NE.AND.EX P4, PT, R47, RZ, PT, P1 ;  /* 0x000000ff2f00720c */ /* 0x000fe20003f85310 */
[----:B------:R-:W-:Y:S01]  /*8c50*/  @!P3 IMAD.MOV R31, RZ, RZ, -R31 ;  /* 0x000000ffff1fb224 */ /* 0x000fe200078e0a1f */
[----:B------:R-:W-:Y:S02]  /*8c60*/  @!P5 LOP3.LUT R31, RZ, R12, RZ, 0x33, !PT ;  /* 0x0000000cff1fd212 */ /* 0x000fe400078e33ff */
[----:B--2---:R-:W-:Y:S02]  /*8c70*/  ISETP.NE.U32.AND P1, PT, R50, 0x1, PT ;  /* 0x000000013200780c */ /* 0x004fe40003f25070 */
        /* <DEDUP_REMOVED lines=24> */
.L_x_2395:
[----:B------:R-:W-:Y:S05]  /*8e00*/  BSYNC.RECONVERGENT B1 ;  /* 0x0000000000017941 */ /* 0x000fea0003800200 */
.L_x_2394:
[-C--:B------:R-:W-:Y:S01]  /*8e10*/  ISETP.GE.U32.AND P5, PT, R25, R14.reuse, PT ;  /* 0x0000000e1900720c */ /* 0x080fe20003fa6070 */
[C---:B------:R-:W-:Y:S01]  /*8e20*/  VIADD R33, R43.reuse, 0x2a0 ;  /* 0x000002a02b217836 */ /* 0x040fe20000000000 */
[C---:B------:R-:W-:Y:S01]  /*8e30*/  IADD3 R11, PT, PT, R43.reuse, 0x2e0, RZ ;  /* 0x000002e02b0b7810 */ /* 0x040fe20007ffe0ff */
[----:B------:R-:W-:Y:S01]  /*8e40*/  VIADD R31, R43, 0x2c0 ;  /* 0x000002c02b1f7836 */ /* 0x000fe20000000000 */
[----:B------:R-:W-:Y:S01]  /*8e50*/  ISETP.GE.AND.EX P5, PT, RZ, R15, PT, P5 ;  /* 0x0000000fff00720c */ /* 0x000fe20003fa6350 */
[----:B------:R-:W-:Y:S01]  /*8e60*/  BSSY.RECONVERGENT B1, `(.L_x_2396) ;  /* 0x0000082000017945 */ /* 0x000fe20003800200 */
[-C--:B------:R-:W-:Y:S01]  /*8e70*/  ISETP.GE.U32.AND P3, PT, R27, R14.reuse, PT ;  /* 0x0000000e1b00720c */ /* 0x080fe20003f66070 */
[----:B------:R-:W-:Y:S01]  /*8e80*/  IMAD.MOV.U32 R46, RZ, RZ, -0x800000 ;  /* 0xff800000ff2e7424 */ /* 0x000fe200078e00ff */
        /* <DEDUP_REMOVED lines=29> */
[----:B------:R-:W-:Y:S02]  /*9060*/  IMAD.HI.U32 R39, R43, R14, RZ ;  /* 0x0000000e2b277227 */ /* 0x000fe400078e00ff */
[----:B------:R-:W0:Y:S03]  /*9070*/  I2F.RP R43, R50 ;  /* 0x00000032002b7306 */ /* 0x000e260000209400 */
[----:B------:R-:W-:-:S05]  /*9080*/  IADD3 R15, PT, PT, -R39, RZ, RZ ;  /* 0x000000ff270f7210 */ /* 0x000fca0007ffe1ff */
        /* <DEDUP_REMOVED lines=9> */
[----:B0-----:R-:W-:-:S04]  /*9120*/  VIADD R14, R43, 0xffffffe ;  /* 0x0ffffffe2b0e7836 */ /* 0x001fc80000000000 */
[----:B------:R0:W1:Y:S08]  /*9130*/  F2I.FTZ.U32.TRUNC.NTZ R15, R14 ;  /* 0x0000000e000f7305 */ /* 0x000070000021f000 */
        /* <DEDUP_REMOVED lines=10> */
[----:B------:R-:W0:Y:S01]  /*91e0*/  LDC R37, c[0x0][0x3c0] ;  /* 0x0000f000ff257b82 */ /* 0x000e220000000800 */
[----:B------:R-:W-:-:S05]  /*91f0*/  MOV R15, R41 ;  /* 0x00000029000f7202 */ /* 0x000fca0000000f00 */
[----:B------:R-:W-:-:S04]  /*9200*/  IMAD.HI.U32 R14, R46, R15, RZ ;  /* 0x0000000f2e0e7227 */ /* 0x000fc800078e00ff */
[----:B------:R-:W-:-:S04]  /*9210*/  IMAD.MOV R46, RZ, RZ, -R14 ;  /* 0x000000ffff2e7224 */ /* 0x000fc800078e0a0e */
[C---:B------:R-:W-:Y:S02]  /*9220*/  IMAD R15, R50.reuse, R46, R15 ;  /* 0x0000002e320f7224 */ /* 0x040fe400078e020f */
[----:B------:R-:W1:Y:S03]  /*9230*/  LDC.64 R46, c[0x0][0x390] ;  /* 0x0000e400ff2e7b82 */ /* 0x000e660000000a00 */
        /* <DEDUP_REMOVED lines=10> */
[----:B------:R-:W-:Y:S02]  /*92e0*/  IMAD.MOV.U32 R41, RZ, RZ, R14 ;  /* 0x000000ffff297224 */ /* 0x000fe400078e000e */
[----:B0-----:R-:W-:-:S08]  /*92f0*/  VIADD R15, R49, 0xffffffe ;  /* 0x0ffffffe310f7836 */ /* 0x001fd00000000000 */
[----:B------:R-:W-:Y:S02]  /*9300*/  @!P5 IADD3 R41, PT, PT, -R41, RZ, RZ ;  /* 0x000000ff2929d210 */ /* 0x000fe40007ffe1ff */
[----:B------:R-:W-:Y:S01]  /*9310*/  ISETP.NE.AND P5, PT, R35, RZ, PT ;  /* 0x000000ff2300720c */ /* 0x000fe20003fa5270 */
[----:B------:R-:W0:-:S12]  /*9320*/  F2I.FTZ.U32.TRUNC.NTZ R15, R15 ;  /* 0x0000000f000f7305 */ /* 0x000e18000021f000 */
[----:B------:R-:W-:Y:S02]  /*9330*/  @!P5 LOP3.LUT R41, RZ, R35, RZ, 0x33, !PT ;  /* 0x00000023ff29d212 */ /* 0x000fe400078e33ff */
[----:B-1----:R-:W-:-:S03]  /*9340*/  ISETP.NE.U32.AND P5, PT, R46, 0x1, PT ;  /* 0x000000012e00780c */ /* 0x002fc60003fa5070 */
[----:B------:R-:W-:Y:S01]  /*9350*/  IMAD.MOV R14, RZ, RZ, -R41 ;  /* 0x000000ffff0e7224 */ /* 0x000fe200078e0a29 */
[----:B------:R-:W-:Y:S02]  /*9360*/  ISETP.NE.AND.EX P5, PT, R47, RZ, PT, P5 ;  /* 0x000000ff2f00720c */ /* 0x000fe40003fa5350 */
[----:B------:R-:W1:Y:S01]  /*9370*/  LDC.64 R46, c[0x0][0x3a8] ;  /* 0x0000ea00ff2e7b82 */ /* 0x000e620000000a00 */
[----:B------:R-:W-:Y:S01]  /*9380*/  IMAD R50, R35, R14, R48 ;  /* 0x0000000e23327224 */ /* 0x000fe200078e0230 */
[----:B0-----:R-:W-:Y:S02]  /*9390*/  IADD3 R14, PT, PT, RZ, -R15, RZ ;  /* 0x8000000fff0e7210 */ /* 0x001fe40007ffe0ff */
[----:B------:R-:W-:-:S03]  /*93a0*/  SEL R39, R39, RZ, P5 ;  /* 0x000000ff27277207 */ /* 0x000fc60002800000 */
[----:B------:R-:W-:Y:S01]  /*93b0*/  IMAD R35, R14, R43, RZ ;  /* 0x0000002b0e237224 */ /* 0x000fe200078e02ff */
[----:B------:R-:W0:Y:S01]  /*93c0*/  LDC.64 R48, c[0x0][0x398] ;  /* 0x0000e600ff307b82 */ /* 0x000e220000000a00 */
[----:B------:R-:W-:-:S04]  /*93d0*/  IMAD.MOV.U32 R14, RZ, RZ, RZ ;  /* 0x000000ffff0e7224 */ /* 0x000fc800078e00ff */
[----:B------:R-:W-:Y:S01]  /*93e0*/  IMAD.HI.U32 R35, R15, R35, R14 ;  /* 0x000000230f237227 */ /* 0x000fe200078e000e */
[----:B------:R-:W-:-:S05]  /*93f0*/  IABS R14, R50 ;  /* 0x00000032000e7213 */ /* 0x000fca0000000000 */
[----:B------:R-:W-:-:S04]  /*9400*/  IMAD.HI.U32 R35, R35, R14, RZ ;  /* 0x0000000e23237227 */ /* 0x000fc800078e00ff */
[----:B------:R-:W-:-:S04]  /*9410*/  IMAD.MOV R15, RZ, RZ, -R35 ;  /* 0x000000ffff0f7224 */ /* 0x000fc800078e0a23 */
[----:B------:R-:W-:Y:S01]  /*9420*/  IMAD R14, R43, R15, R14 ;  /* 0x0000000f2b0e7224 */ /* 0x000fe200078e020e */
[----:B0-----:R-:W-:-:S04]  /*9430*/  ISETP.NE.U32.AND P5, PT, R48, 0x1, PT ;  /* 0x000000013000780c */ /* 0x001fc80003fa5070 */
[----:B------:R-:W-:-:S04]  /*9440*/  ISETP.NE.AND.EX P5, PT, R49, RZ, PT, P5 ;  /* 0x000000ff3100720c */ /* 0x000fc80003fa5350 */
[----:B------:R-:W-:Y:S02]  /*9450*/  SEL R41, R41, RZ, P5 ;  /* 0x000000ff29297207 */ /* 0x000fe40002800000 */
        /* <DEDUP_REMOVED lines=17> */
[----:B------:R-:W-:-:S02]  /*9570*/  SEL R35, R35, RZ, P5 ;  /* 0x000000ff23237207 */ /* 0x000fc40002800000 */
        /* <DEDUP_REMOVED lines=16> */
.L_x_2397:
[----:B------:R-:W-:Y:S05]  /*9680*/  BSYNC.RECONVERGENT B1 ;  /* 0x0000000000017941 */ /* 0x000fea0003800200 */
.L_x_2396:
        /* <DEDUP_REMOVED lines=28> */
[----:B------:R-:W-:Y:S02]  /*9850*/  @!P5 IMAD.IADD R14, R14, 0x1, -R35 ;  /* 0x000000010e0ed824 */ /* 0x000fe400078e0a23 */
[----:B------:R-:W-:-:S03]  /*9860*/  @!P5 VIADD R39, R39, 0x1 ;  /* 0x000000012727d836 */ /* 0x000fc60000000000 */
[----:B------:R-:W-:Y:S02]  /*9870*/  ISETP.GE.U32.AND P3, PT, R14, R35, PT ;  /* 0x000000230e00720c */ /* 0x000fe40003f66070 */
[----:B------:R-:W-:Y:S01]  /*9880*/  LOP3.LUT R14, R12, R43, RZ, 0x3c, !PT ;  /* 0x0000002b0c0e7212 */ /* 0x000fe200078e3cff */
[----:B------:R-:W1:Y:S01]  /*9890*/  LDC R35, c[0x0][0x3c0] ;  /* 0x0000f000ff237b82 */ /* 0x000e620000000800 */
[----:B0-----:R-:W-:Y:S02]  /*98a0*/  IADD3 R15, PT, PT, R41, 0xffffffe, RZ ;  /* 0x0ffffffe290f7810 */ /* 0x001fe40007ffe0ff */
[----:B------:R-:W-:Y:S01]  /*98b0*/  ISETP.GE.AND P5, PT, R14, RZ, PT ;  /* 0x000000ff0e00720c */ /* 0x000fe20003fa6270 */
[----:B------:R-:W-:-:S03]  /*98c0*/  HFMA2 R14, -RZ, RZ, 0, 0 ;  /* 0x00000000ff0e7431 */ /* 0x000fc600000001ff */
[----:B------:R-:W0:Y:S03]  /*98d0*/  F2I.FTZ.U32.TRUNC.NTZ R15, R15 ;  /* 0x0000000f000f7305 */ /* 0x000e26000021f000 */
[----:B------:R-:W-:Y:S01]  /*98e0*/  @P3 VIADD R39, R39, 0x1 ;  /* 0x0000000127273836 */ /* 0x000fe20000000000 */
[----:B------:R-:W-:-:S05]  /*98f0*/  ISETP.NE.AND P3, PT, R43, RZ, PT ;  /* 0x000000ff2b00720c */ /* 0x000fca0003f65270 */
[----:B------:R-:W-:Y:S01]  /*9900*/  @!P5 IADD3 R39, PT, PT, -R39, RZ, RZ ;  /* 0x000000ff2727d210 */ /* 0x000fe20007ffe1ff */
[----:B0-----:R-:W-:-:S07]  /*9910*/  IMAD.MOV R47, RZ, RZ, -R15 ;  /* 0x000000ffff2f7224 */ /* 0x001fce00078e0a0f */
[----:B------:R-:W-:Y:S02]  /*9920*/  @!P3 LOP3.LUT R39, RZ, R43, RZ, 0x33, !PT ;  /* 0x0000002bff27b212 */ /* 0x000fe400078e33ff */
        /* <DEDUP_REMOVED lines=16> */
[----:B------:R-:W-:-:S04]  /*9a30*/  LOP3.LUT R15, R50, R37, RZ, 0x3c, !PT ;  /* 0x00000025320f7212 */ /* 0x000fc800078e3cff */
[----:B------:R-:W-:Y:S02]  /*9a40*/  ISETP.GE.AND P5, PT, R15, RZ, PT ;  /* 0x000000ff0f00720c */ /* 0x000fe40003fa6270 */
[----:B------:R-:W0:Y:S05]  /*9a50*/  F2I.FTZ.U32.TRUNC.NTZ R15, R47 ;  /* 0x0000002f000f7305 */ /* 0x000e2a000021f000 */
[----:B------:R-:W-:Y:S01]  /*9a60*/  @P3 VIADD R14, R14, 0x1 ;  /* 0x000000010e0e3836 */ /* 0x000fe20000000000 */
[----:B------:R-:W-:-:S04]  /*9a70*/  ISETP.NE.AND P3, PT, R37, RZ, PT ;  /* 0x000000ff2500720c */ /* 0x000fc80003f65270 */
[----:B------:R-:W-:-:S05]  /*9a80*/  MOV R43, R14 ;  /* 0x0000000e002b7202 */ /* 0x000fca0000000f00 */
[----:B------:R-:W-:Y:S02]  /*9a90*/  @!P5 IMAD.MOV R43, RZ, RZ, -R43 ;  /* 0x000000ffff2bd224 */ /* 0x000fe400078e0a2b */
[----:B0-----:R-:W-:Y:S02]  /*9aa0*/  IMAD.MOV R41, RZ, RZ, -R15 ;  /* 0x000000ffff297224 */ /* 0x001fe400078e0a0f */
        /* <DEDUP_REMOVED lines=8> */
[----:B------:R-:W-:Y:S02]  /*9b30*/  IMAD.HI.U32 R37, R14, R41, RZ ;  /* 0x000000290e257227 */ /* 0x000fe400078e00ff */
[----:B------:R-:W1:Y:S02]  /*9b40*/  LDC.64 R14, c[0x0][0x390] ;  /* 0x0000e400ff0e7b82 */ /* 0x000e640000000a00 */
[----:B------:R-:W-:-:S04]  /*9b50*/  IMAD.MOV R48, RZ, RZ, -R37 ;  /* 0x000000ffff307224 */ /* 0x000fc800078e0a25 */
[C---:B------:R-:W-:Y:S02]  /*9b60*/  IMAD R41, R54.reuse, R48, R41 ;  /* 0x0000003036297224 */ /* 0x040fe400078e0229 */
[----:B------:R-:W2:Y:S03]  /*9b70*/  LDC.64 R48, c[0x0][0x3a0] ;  /* 0x0000e800ff307b82 */ /* 0x000ea60000000a00 */
[----:B------:R-:W-:Y:S02]  /*9b80*/  ISETP.GT.U32.AND P3, PT, R54, R41, PT ;  /* 0x000000293600720c */ /* 0x000fe40003f64070 */
[----:B-1----:R-:W-:-:S11]  /*9b90*/  ISETP.NE.U32.AND P5, PT, R14, 0x1, PT ;  /* 0x000000010e00780c */ /* 0x002fd60003fa5070 */
[----:B------:R-:W-:Y:S01]  /*9ba0*/  @!P3 VIADD R37, R37, 0x1 ;  /* 0x000000012525b836 */ /* 0x000fe20000000000 */
[-C--:B------:R-:W-:Y:S02]  /*9bb0*/  @!P3 IADD3 R41, PT, PT, R41, -R54.reuse, RZ ;  /* 0x800000362929b210 */ /* 0x080fe40007ffe0ff */
[----:B------:R-:W-:Y:S02]  /*9bc0*/  ISETP.NE.AND.EX P5, PT, R15, RZ, PT, P5 ;  /* 0x000000ff0f00720c */ /* 0x000fe40003fa5350 */
[----:B------:R-:W1:Y:S02]  /*9bd0*/  LDC.64 R14, c[0x0][0x398] ;  /* 0x0000e600ff0e7b82 */ /* 0x000e640000000a00 */
[----:B------:R-:W-:Y:S02]  /*9be0*/  SEL R39, R39, RZ, P5 ;  /* 0x000000ff27277207 */ /* 0x000fe40002800000 */
[----:B------:R-:W-:Y:S02]  /*9bf0*/  ISETP.GE.U32.AND P5, PT, R41, R54, PT ;  /* 0x000000362900720c */ /* 0x000fe40003fa6070 */
[----:B------:R-:W-:Y:S01]  /*9c00*/  LOP3.LUT R41, R52, R35, RZ, 0x3c, !PT ;  /* 0x0000002334297212 */ /* 0x000fe200078e3cff */
[----:B------:R-:W-:-:S03]  /*9c10*/  IMAD R39, R39, UR36, RZ ;  /* 0x0000002427277c24 */ /* 0x000fc6000f8e02ff */
[----:B------:R-:W-:-:S07]  /*9c20*/  ISETP.GE.AND P3, PT, R41, RZ, PT ;  /* 0x000000ff2900720c */ /* 0x000fce0003f66270 */
[----:B------:R-:W-:Y:S01]  /*9c30*/  @P5 VIADD R37, R37, 0x1 ;  /* 0x0000000125255836 */ /* 0x000fe20000000000 */
[----:B------:R-:W-:-:S05]  /*9c40*/  ISETP.NE.AND P5, PT, R35, RZ, PT ;  /* 0x000000ff2300720c */ /* 0x000fca0003fa5270 */
[----:B------:R-:W-:Y:S02]  /*9c50*/  @!P3 IADD3 R37, PT, PT, -R37, RZ, RZ ;  /* 0x000000ff2525b210 */ /* 0x000fe40007ffe1ff */
[----:B-1----:R-:W-:-:S04]  /*9c60*/  ISETP.NE.U32.AND P3, PT, R14, 0x1, PT ;  /* 0x000000010e00780c */ /* 0x002fc80003f65070 */
[----:B------:R-:W-:Y:S02]  /*9c70*/  ISETP.NE.AND.EX P3, PT, R15, RZ, PT, P3 ;  /* 0x000000ff0f00720c */ /* 0x000fe40003f65330 */
[----:B------:R-:W-:Y:S02]  /*9c80*/  @!P5 LOP3.LUT R37, RZ, R35, RZ, 0x33, !PT ;  /* 0x00000023ff25d212 */ /* 0x000fe400078e33ff */
[----:B------:R-:W-:Y:S02]  /*9c90*/  SEL R14, R43, RZ, P3 ;  /* 0x000000ff2b0e7207 */ /* 0x000fe40001800000 */
[----:B--2---:R-:W-:Y:S01]  /*9ca0*/  ISETP.NE.U32.AND P3, PT, R48, 0x1, PT ;  /* 0x000000013000780c */ /* 0x004fe20003f65070 */
[----:B------:R-:W-:Y:S01]  /*9cb0*/  IMAD.MOV R48, RZ, RZ, -R37 ;  /* 0x000000ffff307224 */ /* 0x000fe200078e0a25 */
[----:B0-----:R-:W-:Y:S01]  /*9cc0*/  ISETP.NE.U32.AND P5, PT, R50, 0x1, PT ;  /* 0x000000013200780c */ /* 0x001fe20003fa5070 */
[----:B------:R-:W-:Y:S01]  /*9cd0*/  IMAD R14, R14, UR37, R39 ;  /* 0x000000250e0e7c24 */ /* 0x000fe2000f8e0227 */
[----:B------:R-:W-:Y:S01]  /*9ce0*/  ISETP.NE.AND.EX P3, PT, R49, RZ, PT, P3 ;  /* 0x000000ff3100720c */ /* 0x000fe20003f65330 */
[----:B------:R-:W-:Y:S01]  /*9cf0*/  IMAD R35, R35, R48, R52 ;  /* 0x0000003023237224 */ /* 0x000fe200078e0234 */
        /* <DEDUP_REMOVED lines=16> */
.L_x_2399:
[----:B------:R-:W-:Y:S05]  /*9e00*/  BSYNC.RECONVERGENT B1 ;  /* 0x0000000000017941 */ /* 0x000fea0003800200 */
.L_x_2398:
        /* <DEDUP_REMOVED lines=32> */
[----:B------:R-:W-:-:S04]  /*a010*/  LOP3.LUT R14, R12, R41, RZ, 0x3c, !PT ;  /* 0x000000290c0e7212 */ /* 0x000fc800078e3cff */
[----:B------:R-:W-:Y:S01]  /*a020*/  ISETP.GE.AND P2, PT, R14, RZ, PT ;  /* 0x000000ff0e00720c */ /* 0x000fe20003f46270 */
[----:B------:R-:W0:Y:S01]  /*a030*/  F2I.FTZ.U32.TRUNC.NTZ R15, R15 ;  /* 0x0000000f000f7305 */ /* 0x000e22000021f000 */
[----:B------:R-:W-:-:S05]  /*a040*/  IMAD.MOV.U32 R14, RZ, RZ, RZ ;  /* 0x000000ffff0e7224 */ /* 0x000fca00078e00ff */
[----:B------:R-:W-:-:S06]  /*a050*/  @P3 VIADD R35, R35, 0x1 ;  /* 0x0000000123233836 */ /* 0x000fcc0000000000 */
[----:B------:R-:W-:Y:S01]  /*a060*/  @!P2 IMAD.MOV R35, RZ, RZ, -R35 ;  /* 0x000000ffff23a224 */ /* 0x000fe200078e0a23 */
[----:B------:R-:W-:Y:S02]  /*a070*/  @!P5 LOP3.LUT R35, RZ, R41, RZ, 0x33, !PT ;  /* 0x00000029ff23d212 */ /* 0x000fe400078e33ff */
[----:B0-----:R-:W-:-:S03]  /*a080*/  IADD3 R43, PT, PT, RZ, -R15, RZ ;  /* 0x8000000fff2b7210 */ /* 0x001fc60007ffe0ff */
        /* <DEDUP_REMOVED lines=32> */
[----:B-1----:R-:W-:Y:S02]  /*a290*/  HFMA2 R52, -RZ, RZ, 0, 0 ;  /* 0x00000000ff347431 */ /* 0x002fe400000001ff */
        /* <DEDUP_REMOVED lines=45> */
.L_x_2401:
[----:B------:R-:W-:Y:S05]  /*a570*/  BSYNC.RECONVERGENT B1 ;  /* 0x0000000000017941 */ /* 0x000fea0003800200 */
.L_x_2400:
        /* <DEDUP_REMOVED lines=118> */
.L_x_2403:
[----:B------:R-:W-:Y:S05]  /*ace0*/  BSYNC.RECONVERGENT B1 ;  /* 0x0000000000017941 */ /* 0x000fea0003800200 */
.L_x_2402:
        /* <DEDUP_REMOVED lines=119> */
.L_x_2405:
[----:B------:R-:W-:Y:S05]  /*b460*/  BSYNC.RECONVERGENT B1 ;  /* 0x0000000000017941 */ /* 0x000fea0003800200 */
.L_x_2404:
        /* <DEDUP_REMOVED lines=117> */
.L_x_2407:
[----:B------:R-:W-:Y:S05]  /*bbc0*/  BSYNC.RECONVERGENT B1 ;  /* 0x0000000000017941 */ /* 0x000fea0003800200 */
.L_x_2406:
        /* <DEDUP_REMOVED lines=20> */
[-C--:B------:R-:W-:Y:S01]  /*bd10*/  FFMA.SAT R10, R75, R12.reuse, 0.5 ;  /* 0x3f0000004b0a7423 */ /* 0x080fe2000000200c */
[----:B------:R-:W-:Y:S01]  /*bd20*/  FADD R69, -R47, R16 ;  /* 0x000000102f457221 */ /* 0x000fe20000000100 */
[-C--:B------:R-:W-:Y:S01]  /*bd30*/  FFMA.SAT R8, R71, R12.reuse, 0.5 ;  /* 0x3f00000047087423 */ /* 0x080fe2000000200c */
[-C--:B------:R-:W-:Y:S01]  /*bd40*/  FFMA.RM R4, R4, R11.reuse, 12582913 ;  /* 0x4b40000104047423 */ /* 0x080fe2000000400b */
[-C--:B------:R-:W-:Y:S01]  /*bd50*/  FFMA.RM R10, R10, R11.reuse, 12582913 ;  /* 0x4b4000010a0a7423 */ /* 0x080fe2000000400b */
[----:B------:R-:W-:Y:S01]  /*bd60*/  FADD R65, -R47, R20 ;  /* 0x000000142f417221 */ /* 0x000fe20000000100 */
[-C--:B------:R-:W-:Y:S01]  /*bd70*/  FFMA.SAT R16, R73, R12.reuse, 0.5 ;  /* 0x3f00000049107423 */ /* 0x080fe2000000200c */
[----:B------:R-:W-:Y:S01]  /*bd80*/  FADD R6, R4, -12583039 ;  /* 0xcb40007f04067421 */ /* 0x000fe20000000000 */
[-C--:B------:R-:W-:Y:S01]  /*bd90*/  FFMA.SAT R20, R69, R12.reuse, 0.5 ;  /* 0x3f00000045147423 */ /* 0x080fe2000000200c */
[C---:B------:R-:W-:Y:S01]  /*bda0*/  FADD R67, -R47.reuse, R18 ;  /* 0x000000122f437221 */ /* 0x040fe20000000100 */
[----:B------:R-:W-:Y:S01]  /*bdb0*/  FADD R63, -R47, R22 ;  /* 0x000000162f3f7221 */ /* 0x000fe20000000100 */
[----:B------:R-:W-:Y:S01]  /*bdc0*/  FFMA R6, R77, 1.4426950216293334961, -R6 ;  /* 0x3fb8aa3b4d067823 */ /* 0x000fe20000000806 */
[-C--:B------:R-:W-:Y:S01]  /*bdd0*/  FFMA.RM R20, R20, R11.reuse, 12582913 ;  /* 0x4b40000114147423 */ /* 0x080fe2000000400b */
[-C--:B------:R-:W-:Y:S01]  /*bde0*/  FFMA.SAT R18, R67, R12.reuse, 0.5 ;  /* 0x3f00000043127423 */ /* 0x080fe2000000200c */
[-C--:B------:R-:W-:Y:S01]  /*bdf0*/  FFMA.SAT R22, R63, R12.reuse, 0.5 ;  /* 0x3f0000003f167423 */ /* 0x080fe2000000200c */
[----:B------:R-:W-:Y:S01]  /*be00*/  FFMA R77, R77, 1.925963033500011079e-08, R6 ;  /* 0x32a570604d4d7823 */ /* 0x000fe20000000006 */
[----:B------:R-:W-:Y:S01]  /*be10*/  FADD R6, R10, -12583039 ;  /* 0xcb40007f0a067421 */ /* 0x000fe20000000000 */
[-C--:B------:R-:W-:Y:S01]  /*be20*/  FFMA.RM R18, R18, R11.reuse, 12582913 ;  /* 0x4b40000112127423 */ /* 0x080fe2000000400b */
[-C--:B------:R-:W-:Y:S01]  /*be30*/  FFMA.RM R22, R22, R11.reuse, 12582913 ;  /* 0x4b40000116167423 */ /* 0x080fe2000000400b */
[----:B------:R-:W-:Y:S01]  /*be40*/  FADD R61, -R47, R24 ;  /* 0x000000182f3d7221 */ /* 0x000fe20000000100 */
[C---:B------:R-:W-:Y:S01]  /*be50*/  FFMA R14, R75.reuse, 1.4426950216293334961, -R6 ;  /* 0x3fb8aa3b4b0e7823 */ /* 0x040fe20000000806 */
[-C--:B------:R-:W-:Y:S01]  /*be60*/  FFMA.RM R6, R8, R11.reuse, 12582913 ;  /* 0x4b40000108067423 */ /* 0x080fe2000000400b */
[-C--:B------:R-:W-:Y:S01]  /*be70*/  FFMA.RM R8, R16, R11.reuse, 12582913 ;  /* 0x4b40000110087423 */ /* 0x080fe2000000400b */
[----:B------:R-:W2:Y:S01]  /*be80*/  MUFU.EX2 R77, R77 ;  /* 0x0000004d004d7308 */ /* 0x000ea20000000800 */
[----:B------:R-:W-:Y:S01]  /*be90*/  FFMA R75, R75, 1.925963033500011079e-08, R14 ;  /* 0x32a570604b4b7823 */ /* 0x000fe2000000000e */
[----:B------:R-:W-:Y:S01]  /*bea0*/  FADD R14, R6, -12583039 ;  /* 0xcb40007f060e7421 */ /* 0x000fe20000000000 */
[----:B------:R-:W-:Y:S01]  /*beb0*/  FADD R16, R8, -12583039 ;  /* 0xcb40007f08107421 */ /* 0x000fe20000000000 */
[----:B------:R-:W-:Y:S01]  /*bec0*/  FADD R24, R22, -12583039 ;  /* 0xcb40007f16187421 */ /* 0x000fe20000000000 */
[----:B------:R-:W-:Y:S01]  /*bed0*/  SHF.L.U32 R4, R4, 0x17, RZ ;  /* 0x0000001704047819 */ /* 0x000fe200000006ff */
[----:B------:R-:W-:Y:S01]  /*bee0*/  FFMA R14, R71, 1.4426950216293334961, -R14 ;  /* 0x3fb8aa3b470e7823 */ /* 0x000fe2000000080e */
[----:B------:R-:W-:Y:S01]  /*bef0*/  FFMA R16, R73, 1.4426950216293334961, -R16 ;  /* 0x3fb8aa3b49107823 */ /* 0x000fe20000000810 */
[----:B------:R-:W-:Y:S01]  /*bf00*/  FFMA R24, R63, 1.4426950216293334961, -R24 ;  /* 0x3fb8aa3b3f187823 */ /* 0x000fe20000000818 */
[----:B------:R-:W-:Y:S01]  /*bf10*/  FADD R59, -R47, R26 ;  /* 0x0000001a2f3b7221 */ /* 0x000fe20000000100 */
[----:B------:R-:W-:Y:S01]  /*bf20*/  FFMA R71, R71, 1.925963033500011079e-08, R14 ;  /* 0x32a5706047477823 */ /* 0x000fe2000000000e */
[----:B------:R-:W-:Y:S01]  /*bf30*/  FADD R14, R20, -12583039 ;  /* 0xcb40007f140e7421 */ /* 0x000fe20000000000 */
[----:B------:R-:W-:Y:S01]  /*bf40*/  FFMA R73, R73, 1.925963033500011079e-08, R16 ;  /* 0x32a5706049497823 */ /* 0x000fe20000000010 */
[----:B------:R-:W-:Y:S01]  /*bf50*/  FADD R16, R18, -12583039 ;  /* 0xcb40007f12107421 */ /* 0x000fe20000000000 */
[----:B------:R-:W-:Y:S01]  /*bf60*/  FFMA R63, R63, 1.925963033500011079e-08, R24 ;  /* 0x32a570603f3f7823 */ /* 0x000fe20000000018 */
[----:B------:R-:W-:Y:S01]  /*bf70*/  FFMA R14, R69, 1.4426950216293334961, -R14 ;  /* 0x3fb8aa3b450e7823 */ /* 0x000fe2000000080e */
[-C--:B------:R-:W-:Y:S01]  /*bf80*/  FFMA.SAT R24, R61, R12.reuse, 0.5 ;  /* 0x3f0000003d187423 */ /* 0x080fe2000000200c */
[----:B------:R-:W-:Y:S01]  /*bf90*/  FFMA R16, R67, 1.4426950216293334961, -R16 ;  /* 0x3fb8aa3b43107823 */ /* 0x000fe20000000810 */
[-C--:B------:R-:W-:Y:S01]  /*bfa0*/  FFMA.SAT R26, R59, R12.reuse, 0.5 ;  /* 0x3f0000003b1a7423 */ /* 0x080fe2000000200c */
[----:B------:R-:W-:Y:S01]  /*bfb0*/  FFMA R69, R69, 1.925963033500011079e-08, R14 ;  /* 0x32a5706045457823 */ /* 0x000fe2000000000e */
[-C--:B------:R-:W-:Y:S01]  /*bfc0*/  FFMA.SAT R14, R65, R12.reuse, 0.5 ;  /* 0x3f000000410e7423 */ /* 0x080fe2000000200c */
[----:B------:R-:W-:Y:S01]  /*bfd0*/  FFMA R67, R67, 1.925963033500011079e-08, R16 ;  /* 0x32a5706043437823 */ /* 0x000fe20000000010 */
[-C--:B------:R-:W-:Y:S01]  /*bfe0*/  FFMA.RM R24, R24, R11.reuse, 12582913 ;  /* 0x4b40000118187423 */ /* 0x080fe2000000400b */
[-C--:B------:R-:W-:Y:S01]  /*bff0*/  FFMA.RM R26, R26, R11.reuse, 12582913 ;  /* 0x4b4000011a1a7423 */ /* 0x080fe2000000400b */
[-C--:B------:R-:W-:Y:S01]  /*c000*/  FFMA.RM R14, R14, R11.reuse, 12582913 ;  /* 0x4b4000010e0e7423 */ /* 0x080fe2000000400b */
[C---:B------:R-:W-:Y:S01]  /*c010*/  FADD R57, -R47.reuse, R28 ;  /* 0x0000001c2f397221 */ /* 0x040fe20000000100 */
[C---:B------:R-:W-:Y:S01]  /*c020*/  FADD R55, -R47.reuse, R40 ;  /* 0x000000282f377221 */ /* 0x040fe20000000100 */
[----:B------:R-:W-:Y:S01]  /*c030*/  FADD R51, -R47, R30 ;  /* 0x0000001e2f337221 */ /* 0x000fe20000000100 */
[----:B------:R-:W-:Y:S01]  /*c040*/  FADD R16, R14, -12583039 ;  /* 0xcb40007f0e107421 */ /* 0x000fe20000000000 */
[-C--:B------:R-:W-:Y:S01]  /*c050*/  FFMA.SAT R28, R57, R12.reuse, 0.5 ;  /* 0x3f000000391c7423 */ /* 0x080fe2000000200c */
[-C--:B------:R-:W-:Y:S01]  /*c060*/  FFMA.SAT R30, R55, R12.reuse, 0.5 ;  /* 0x3f000000371e7423 */ /* 0x080fe2000000200c */
[----:B------:R-:W-:Y:S01]  /*c070*/  FADD R49, -R47, R32 ;  /* 0x000000202f317221 */ /* 0x000fe20000000100 */
[----:B------:R-:W-:Y:S01]  /*c080*/  FFMA R16, R65, 1.4426950216293334961, -R16 ;  /* 0x3fb8aa3b41107823 */ /* 0x000fe20000000810 */
[-C--:B------:R-:W-:Y:S01]  /*c090*/  FFMA.RM R28, R28, R11.reuse, 12582913 ;  /* 0x4b4000011c1c7423 */ /* 0x080fe2000000400b */
[----:B------:R-:W-:Y:S01]  /*c0a0*/  FFMA.RM R30, R30, R11, 12582913 ;  /* 0x4b4000011e1e7423 */ /* 0x000fe2000000400b */
[----:B------:R-:W-:Y:S01]  /*c0b0*/  FFMA.SAT R32, R51, R12, 0.5 ;  /* 0x3f00000033207423 */ /* 0x000fe2000000200c */
[----:B------:R-:W-:Y:S01]  /*c0c0*/  FFMA R65, R65, 1.925963033500011079e-08, R16 ;  /* 0x32a5706041417823 */ /* 0x000fe20000000010 */
[----:B--2---:R-:W-:Y:S01]  /*c0d0*/  FMUL R16, R4, R77 ;  /* 0x0000004d04107220 */ /* 0x004fe20000400000 */
[----:B------:R-:W-:-:S02]  /*c0e0*/  IMAD.SHL.U32 R4, R10, 0x800000, RZ ;  /* 0x008000000a047824 */ /* 0x000fc400078e00ff */
[----:B------:R-:W-:Y:S01]  /*c0f0*/  FADD R10, R24, -12583039 ;  /* 0xcb40007f180a7421 */ /* 0x000fe20000000000 */
[-C--:B------:R-:W-:Y:S01]  /*c100*/  FFMA.RM R32, R32, R11.reuse, 12582913 ;  /* 0x4b40000120207423 */ /* 0x080fe2000000400b */
[----:B------:R-:W-:Y:S01]  /*c110*/  FADD R53, -R47, R34 ;  /* 0x000000222f357221 */ /* 0x000fe20000000100 */
[----:B------:R-:W-:Y:S01]  /*c120*/  MUFU.EX2 R65, R65 ;  /* 0x0000004100417308 */ /* 0x000fe20000000800 */
[----:B------:R-:W-:Y:S01]  /*c130*/  FFMA R10, R61, 1.4426950216293334961, -R10 ;  /* 0x3fb8aa3b3d0a7823 */ /* 0x000fe2000000080a */
[-C--:B------:R-:W-:Y:S01]  /*c140*/  FFMA.SAT R34, R49, R12.reuse, 0.5 ;  /* 0x3f00000031227423 */ /* 0x080fe2000000200c */
[----:B------:R-:W-:Y:S01]  /*c150*/  SHF.L.U32 R14, R14, 0x17, RZ ;  /* 0x000000170e0e7819 */ /* 0x000fe200000006ff */
[----:B------:R-:W-:Y:S01]  /*c160*/  FFMA.SAT R40, R53, R12, 0.5 ;  /* 0x3f00000035287423 */ /* 0x000fe2000000200c */
[----:B------:R-:W-:Y:S01]  /*c170*/  FFMA R61, R61, 1.925963033500011079e-08, R10 ;  /* 0x32a570603d3d7823 */ /* 0x000fe2000000000a */
[----:B------:R-:W-:Y:S01]  /*c180*/  FADD R10, R26, -12583039 ;  /* 0xcb40007f1a0a7421 */ /* 0x000fe20000000000 */
[-C--:B------:R-:W-:Y:S01]  /*c190*/  FFMA.RM R34, R34, R11.reuse, 12582913 ;  /* 0x4b40000122227423 */ /* 0x080fe2000000400b */
[----:B------:R-:W-:Y:S01]  /*c1a0*/  FFMA.RM R40, R40, R11, 12582913 ;  /* 0x4b40000128287423 */ /* 0x000fe2000000400b */
[----:B------:R-:W-:Y:S01]  /*c1b0*/  FADD R41, -R47, R36 ;  /* 0x000000242f297221 */ /* 0x000fe20000000100 */
[----:B------:R-:W-:Y:S01]  /*c1c0*/  FFMA R10, R59, 1.4426950216293334961, -R10 ;  /* 0x3fb8aa3b3b0a7823 */ /* 0x000fe2000000080a */
[C---:B------:R-:W-:Y:S01]  /*c1d0*/  FADD R31, -R47.reuse, R38 ;  /* 0x000000262f1f7221 */ /* 0x040fe20000000100 */
        /* <DEDUP_REMOVED lines=9> */
[----:B------:R-:W-:-:S02]  /*c270*/  IMAD.SHL.U32 R6, R6, 0x800000, RZ ;  /* 0x0080000006067824 */ /* 0x000fc400078e00ff */
[----:B------:R-:W-:Y:S01]  /*c280*/  FFMA.SAT R52, R35, R12, 0.5 ;  /* 0x3f00000023347423 */ /* 0x000fe2000000200c */
[----:B------:R-:W-:Y:S01]  /*c290*/  FFMA R57, R57, 1.925963033500011079e-08, R10 ;  /* 0x32a5706039397823 */ /* 0x000fe2000000000a */
[----:B------:R-:W-:Y:S02]  /*c2a0*/  IMAD.SHL.U32 R10, R20, 0x800000, RZ ;  /* 0x00800000140a7824 */ /* 0x000fe400078e00ff */
[----:B------:R-:W-:Y:S01]  /*c2b0*/  FADD R20, R30, -12583039 ;  /* 0xcb40007f1e147421 */ /* 0x000fe20000000000 */
[----:B------:R-:W-:Y:S01]  /*c2c0*/  SHF.L.U32 R8, R8, 0x17, RZ ;  /* 0x0000001708087819 */ /* 0x000fe200000006ff */
[----:B------:R-:W-:Y:S01]  /*c2d0*/  IMAD.SHL.U32 R18, R18, 0x800000, RZ ;  /* 0x0080000012127824 */ /* 0x000fe200078e00ff */
[----:B------:R-:W3:Y:S01]  /*c2e0*/  MUFU.EX2 R71, R71 ;  /* 0x0000004700477308 */ /* 0x000ee20000000800 */
[----:B------:R-:W-:Y:S01]  /*c2f0*/  FFMA R20, R55, 1.4426950216293334961, -R20 ;  /* 0x3fb8aa3b37147823 */ /* 0x000fe20000000814 */
[C---:B------:R-:W-:Y:S01]  /*c300*/  FADD R39, -R47.reuse, R58 ;  /* 0x0000003a2f277221 */ /* 0x040fe20000000100 */
[----:B------:R-:W-:Y:S01]  /*c310*/  FADD R47, -R47, R60 ;  /* 0x0000003c2f2f7221 */ /* 0x000fe20000000100 */
[----:B------:R-:W-:-:S02]  /*c320*/  IMAD.SHL.U32 R22, R22, 0x800000, RZ ;  /* 0x0080000016167824 */ /* 0x000fc400078e00ff */
[----:B------:R-:W-:Y:S01]  /*c330*/  FFMA R55, R55, 1.925963033500011079e-08, R20 ;  /* 0x32a5706037377823 */ /* 0x000fe20000000014 */
[----:B------:R-:W-:Y:S01]  /*c340*/  FADD R20, R32, -12583039 ;  /* 0xcb40007f20147421 */ /* 0x000fe20000000000 */
[----:B------:R-:W-:Y:S01]  /*c350*/  FFMA.SAT R54, R47, R12, 0.5 ;  /* 0x3f0000002f367423 */ /* 0x000fe2000000200c */
[----:B------:R-:W4:Y:S01]  /*c360*/  MUFU.EX2 R73, R73 ;  /* 0x0000004900497308 */ /* 0x000f220000000800 */
[----:B--2---:R-:W-:Y:S01]  /*c370*/  FMUL R4, R4, R75 ;  /* 0x0000004b04047220 */ /* 0x004fe20000400000 */
[C---:B------:R-:W-:Y:S01]  /*c380*/  FFMA R20, R51.reuse, 1.4426950216293334961, -R20 ;  /* 0x3fb8aa3b33147823 */ /* 0x040fe20000000814 */
[----:B------:R-:W-:Y:S01]  /*c390*/  IMAD.SHL.U32 R24, R24, 0x800000, RZ ;  /* 0x0080000018187824 */ /* 0x000fe200078e00ff */
[----:B------:R-:W-:Y:S01]  /*c3a0*/  SHF.L.U32 R26, R26, 0x17, RZ ;  /* 0x000000171a1a7819 */ /* 0x000fe200000006ff */
[----:B------:R-:W-:Y:S02]  /*c3b0*/  IMAD.SHL.U32 R28, R28, 0x800000, RZ ;  /* 0x008000001c1c7824 */ /* 0x000fe400078e00ff */
[----:B------:R-:W-:Y:S01]  /*c3c0*/  FFMA R51, R51, 1.925963033500011079e-08, R20 ;  /* 0x32a5706033337823 */ /* 0x000fe20000000014 */
[----:B------:R-:W-:Y:S01]  /*c3d0*/  FMUL R20, R14, R65 ;  /* 0x000000410e147220 */ /* 0x000fe20000400000 */
[----:B------:R-:W-:Y:S01]  /*c3e0*/  FADD R14, R34, -12583039 ;  /* 0xcb40007f220e7421 */ /* 0x000fe20000000000 */
[----:B------:R-:W2:Y:S01]  /*c3f0*/  MUFU.EX2 R69, R69 ;  /* 0x0000004500457308 */ /* 0x000ea20000000800 */
[----:B---3--:R-:W-:Y:S01]  /*c400*/  FMUL R6, R6, R71 ;  /* 0x0000004706067220 */ /* 0x008fe20000400000 */
[----:B------:R-:W-:-:S02]  /*c410*/  IMAD.SHL.U32 R30, R30, 0x800000, RZ ;  /* 0x008000001e1e7824 */ /* 0x000fc400078e00ff */
[----:B------:R-:W-:-:S04]  /*c420*/  FFMA R14, R49, 1.4426950216293334961, -R14 ;  /* 0x3fb8aa3b310e7823 */ /* 0x000fc8000000080e */
[----:B------:R-:W-:Y:S01]  /*c430*/  FFMA R49, R49, 1.925963033500011079e-08, R14 ;  /* 0x32a5706031317823 */ /* 0x000fe2000000000e */
[----:B------:R-:W-:Y:S01]  /*c440*/  FADD R14, R40, -12583039 ;  /* 0xcb40007f280e7421 */ /* 0x000fe20000000000 */
[----:B------:R-:W-:Y:S01]  /*c450*/  MUFU.EX2 R50, R51 ;  /* 0x0000003300327308 */ /* 0x000fe20000000800 */
[----:B----4-:R-:W-:Y:S02]  /*c460*/  FMUL R8, R8, R73 ;  /* 0x0000004908087220 */ /* 0x010fe40000400000 */
[----:B------:R-:W-:-:S04]  /*c470*/  FFMA R14, R53, 1.4426950216293334961, -R14 ;  /* 0x3fb8aa3b350e7823 */ /* 0x000fc8000000080e */
[----:B------:R-:W-:Y:S01]  /*c480*/  FFMA R53, R53, 1.925963033500011079e-08, R14 ;  /* 0x32a5706035357823 */ /* 0x000fe2000000000e */
[----:B------:R-:W-:Y:S01]  /*c490*/  FFMA.SAT R14, R41, R12, 0.5 ;  /* 0x3f000000290e7423 */ /* 0x000fe2000000200c */
[----:B------:R-:W3:Y:S01]  /*c4a0*/  MUFU.EX2 R67, R67 ;  /* 0x0000004300437308 */ /* 0x000ee20000000800 */
[----:B--2---:R-:W-:Y:S02]  /*c4b0*/  FMUL R10, R10, R69 ;  /* 0x000000450a0a7220 */ /* 0x004fe40000400000 */
[----:B------:R-:W-:-:S04]  /*c4c0*/  FFMA.RM R14, R14, R11, 12582913 ;  /* 0x4b4000010e0e7423 */ /* 0x000fc8000000400b */
[C---:B------:R-:W-:Y:S01]  /*c4d0*/  FADD R36, R14.reuse, -12583039 ;  /* 0xcb40007f0e247421 */ /* 0x040fe20000000000 */
[----:B------:R-:W2:Y:S01]  /*c4e0*/  MUFU.EX2 R63, R63 ;  /* 0x0000003f003f7308 */ /* 0x000ea20000000800 */
[----:B------:R-:W-:Y:S02]  /*c4f0*/  SHF.L.U32 R14, R14, 0x17, RZ ;  /* 0x000000170e0e7819 */ /* 0x000fe400000006ff */
        /* <DEDUP_REMOVED lines=12> */
[-C--:B------:R-:W-:Y:S01]  /*c5c0*/  FFMA.SAT R38, R13, R12.reuse, 0.5 ;  /* 0x3f0000000d267423 */ /* 0x080fe2000000200c */
[----:B------:R-:W-:Y:S01]  /*c5d0*/  SHF.L.U32 R31, R32, 0x17, RZ ;  /* 0x00000017201f7819 */ /* 0x000fe200000006ff */
[----:B------:R-:W-:Y:S02]  /*c5e0*/  IMAD.SHL.U32 R32, R34, 0x800000, RZ ;  /* 0x0080000022207824 */ /* 0x000fe400078e00ff */
[----:B------:R-:W-:Y:S01]  /*c5f0*/  FFMA.SAT R34, R33, R12, 0.5 ;  /* 0x3f00000021227423 */ /* 0x000fe2000000200c */
[----:B------:R-:W-:Y:S01]  /*c600*/  FFMA.RM R38, R38, R11, 12582913 ;  /* 0x4b40000126267423 */ /* 0x000fe2000000400b */
[----:B------:R-:W2:Y:S01]  /*c610*/  MUFU.EX2 R49, R49 ;  /* 0x0000003100317308 */ /* 0x000ea20000000800 */
[----:B------:R-:W-:Y:S01]  /*c620*/  FMUL R31, R31, R50 ;  /* 0x000000321f1f7220 */ /* 0x000fe20000400000 */
[----:B----4-:R-:W-:Y:S01]  /*c630*/  FMUL R24, R24, R61 ;  /* 0x0000003d18187220 */ /* 0x010fe20000400000 */
[----:B------:R-:W-:Y:S01]  /*c640*/  FADD R42, R38, -12583039 ;  /* 0xcb40007f262a7421 */ /* 0x000fe20000000000 */
[----:B---3--:R-:W-:-:S03]  /*c650*/  FMUL R26, R26, R59 ;  /* 0x0000003b1a1a7220 */ /* 0x008fc60000400000 */
[C---:B------:R-:W-:Y:S01]  /*c660*/  FFMA R42, R13.reuse, 1.4426950216293334961, -R42 ;  /* 0x3fb8aa3b0d2a7823 */ /* 0x040fe2000000082a */
[----:B------:R-:W3:Y:S03]  /*c670*/  MUFU.EX2 R57, R57 ;  /* 0x0000003900397308 */ /* 0x000ee60000000800 */
[----:B------:R-:W-:Y:S01]  /*c680*/  FFMA R48, R13, 1.925963033500011079e-08, R42 ;  /* 0x32a570600d307823 */ /* 0x000fe2000000002a */
[----:B------:R-:W-:-:S04]  /*c690*/  FFMA.SAT R42, R37, R12, 0.5 ;  /* 0x3f000000252a7423 */ /* 0x000fc8000000200c */
[----:B------:R-:W-:Y:S01]  /*c6a0*/  FFMA.RM R13, R42, R11, 12582913 ;  /* 0x4b4000012a0d7423 */ /* 0x000fe2000000400b */
[----:B------:R-:W4:Y:S01]  /*c6b0*/  MUFU.EX2 R55, R55 ;  /* 0x0000003700377308 */ /* 0x000f220000000800 */
[----:B--2---:R-:W-:Y:S02]  /*c6c0*/  FMUL R32, R32, R49 ;  /* 0x0000003120207220 */ /* 0x004fe40000400000 */
[C---:B------:R-:W-:Y:S01]  /*c6d0*/  FADD R42, R13.reuse, -12583039 ;  /* 0xcb40007f0d2a7421 */ /* 0x040fe20000000000 */
[----:B------:R-:W-:-:S03]  /*c6e0*/  SHF.L.U32 R13, R13, 0x17, RZ ;  /* 0x000000170d0d7819 */ /* 0x000fc600000006ff */
[C---:B------:R-:W-:Y:S01]  /*c6f0*/  FFMA R42, R37.reuse, 1.4426950216293334961, -R42 ;  /* 0x3fb8aa3b252a7823 */ /* 0x040fe2000000082a */
[----:B------:R-:W-:Y:S01]  /*c700*/  MUFU.EX2 R41, R41 ;  /* 0x0000002900297308 */ /* 0x000fe20000000800 */
[----:B---3--:R-:W-:Y:S02]  /*c710*/  FMUL R28, R28, R57 ;  /* 0x000000391c1c7220 */ /* 0x008fe40000400000 */
[----:B------:R-:W-:Y:S01]  /*c720*/  FFMA R37, R37, 1.925963033500011079e-08, R42 ;  /* 0x32a5706025257823 */ /* 0x000fe2000000002a */
[----:B------:R-:W-:-:S04]  /*c730*/  FFMA.SAT R42, R15, R12, 0.5 ;  /* 0x3f0000000f2a7423 */ /* 0x000fc8000000200c */
[----:B------:R-:W-:Y:S01]  /*c740*/  FFMA.RM R42, R42, R11, 12582913 ;  /* 0x4b4000012a2a7423 */ /* 0x000fe2000000400b */
[----:B----4-:R-:W-:Y:S02]  /*c750*/  FMUL R30, R30, R55 ;  /* 0x000000371e1e7220 */ /* 0x010fe40000400000 */
[----:B------:R-:W-:Y:S01]  /*c760*/  MUFU.EX2 R55, R48 ;  /* 0x0000003000377308 */ /* 0x000fe20000000800 */
[----:B------:R-:W-:-:S04]  /*c770*/  FADD R50, R42, -12583039 ;  /* 0xcb40007f2a327421 */ /* 0x000fc80000000000 */
        /* <DEDUP_REMOVED lines=9> */
[----:B------:R-:W-:Y:S02]  /*c810*/  IMAD.SHL.U32 R33, R40, 0x800000, RZ ;  /* 0x0080000028217824 */ /* 0x000fe400078e00ff */
[----:B------:R-:W-:-:S03]  /*c820*/  FFMA.RM R40, R52, R11, 12582913 ;  /* 0x4b40000134287423 */ /* 0x000fc6000000400b */
[----:B------:R-:W-:Y:S01]  /*c830*/  MUFU.EX2 R51, R51 ;  /* 0x0000003300337308 */ /* 0x000fe20000000800 */
[----:B--2---:R-:W-:Y:S01]  /*c840*/  FMUL R33, R33, R34 ;  /* 0x0000002221217220 */ /* 0x004fe20000400000 */
[C---:B------:R-:W-:Y:S01]  /*c850*/  FADD R34, R40.reuse, -12583039 ;  /* 0xcb40007f28227421 */ /* 0x040fe20000000000 */
[----:B------:R-:W-:-:S03]  /*c860*/  SHF.L.U32 R40, R40, 0x17, RZ ;  /* 0x0000001728287819 */ /* 0x000fc600000006ff */
[C---:B------:R-:W-:Y:S02]  /*c870*/  FFMA R34, R35.reuse, 1.4426950216293334961, -R34 ;  /* 0x3fb8aa3b23227823 */ /* 0x040fe40000000822 */
[----:B------:R-:W2:Y:S02]  /*c880*/  MUFU.EX2 R50, R50 ;  /* 0x0000003200327308 */ /* 0x000ea40000000800 */
[----:B------:R-:W-:Y:S01]  /*c890*/  FFMA R52, R35, 1.925963033500011079e-08, R34 ;  /* 0x32a5706023347823 */ /* 0x000fe20000000022 */
[----:B------:R-:W-:Y:S01]  /*c8a0*/  FADD R35, RZ, R16 ;  /* 0x00000010ff237221 */ /* 0x000fe20000000000 */
[----:B------:R-:W-:-:S03]  /*c8b0*/  FFMA.SAT R34, R39, R12, 0.5 ;  /* 0x3f00000027227423 */ /* 0x000fc6000000200c */
[----:B------:R-:W-:Y:S01]  /*c8c0*/  FADD R35, R35, R4 ;  /* 0x0000000423237221 */ /* 0x000fe20000000000 */
[-C--:B------:R-:W-:Y:S01]  /*c8d0*/  FFMA.RM R12, R34, R11.reuse, 12582913 ;  /* 0x4b400001220c7423 */ /* 0x080fe2000000400b */
[----:B------:R-:W-:Y:S02]  /*c8e0*/  FFMA.RM R11, R54, R11, 12582913 ;  /* 0x4b400001360b7423 */ /* 0x000fe4000000400b */
[----:B------:R-:W-:Y:S01]  /*c8f0*/  FADD R35, R35, R6 ;  /* 0x0000000623237221 */ /* 0x000fe20000000000 */
[C---:B------:R-:W-:Y:S01]  /*c900*/  FADD R34, R12.reuse, -12583039 ;  /* 0xcb40007f0c227421 */ /* 0x040fe20000000000 */
[----:B------:R4:W-:Y:S01]  /*c910*/  MUFU.EX2 R54, R37 ;  /* 0x0000002500367308 */ /* 0x0009e20000000800 */
[----:B------:R-:W-:Y:S02]  /*c920*/  IMAD.SHL.U32 R12, R12, 0x800000, RZ ;  /* 0x008000000c0c7824 */ /* 0x000fe400078e00ff */
[----:B------:R-:W-:Y:S01]  /*c930*/  FADD R35, R35, R8 ;  /* 0x0000000823237221 */ /* 0x000fe20000000000 */
[----:B------:R-:W-:-:S03]  /*c940*/  FFMA R34, R39, 1.4426950216293334961, -R34 ;  /* 0x3fb8aa3b27227823 */ /* 0x000fc60000000822 */
[----:B------:R-:W-:Y:S01]  /*c950*/  FADD R35, R35, R10 ;  /* 0x0000000a23237221 */ /* 0x000fe20000000000 */
[----:B------:R-:W-:Y:S01]  /*c960*/  FFMA R49, R39, 1.925963033500011079e-08, R34 ;  /* 0x32a5706027317823 */ /* 0x000fe20000000022 */
[C---:B------:R-:W-:Y:S01]  /*c970*/  FADD R34, R11.reuse, -12583039 ;  /* 0xcb40007f0b227421 */ /* 0x040fe20000000000 */
[----:B------:R-:W-:Y:S02]  /*c980*/  IMAD.SHL.U32 R11, R11, 0x800000, RZ ;  /* 0x008000000b0b7824 */ /* 0x000fe400078e00ff */
[----:B------:R-:W-:Y:S01]  /*c990*/  FADD R35, R35, R18 ;  /* 0x0000001223237221 */ /* 0x000fe20000000000 */
[----:B------:R-:W-:Y:S01]  /*c9a0*/  FFMA R34, R47, 1.4426950216293334961, -R34 ;  /* 0x3fb8aa3b2f227823 */ /* 0x000fe20000000822 */
[----:B------:R-:W-:Y:S02]  /*c9b0*/  MUFU.EX2 R49, R49 ;  /* 0x0000003100317308 */ /* 0x000fe40000000800 */
[----:B------:R-:W-:Y:S01]  /*c9c0*/  FADD R35, R35, R20 ;  /* 0x0000001423237221 */ /* 0x000fe20000000000 */
[----:B------:R-:W-:Y:S01]  /*c9d0*/  FFMA R47, R47, 1.925963033500011079e-08, R34 ;  /* 0x32a570602f2f7823 */ /* 0x000fe20000000022 */
[----:B------:R-:W-:-:S02]  /*c9e0*/  FMUL R34, R14, R41 ;  /* 0x000000290e227220 */ /* 0x000fc40000400000 */
[----:B------:R-:W-:Y:S02]  /*c9f0*/  FADD R35, R35, R22 ;  /* 0x0000001623237221 */ /* 0x000fe40000000000 */
[----:B------:R-:W5:Y:S02]  /*ca00*/  MUFU.EX2 R41, R52 ;  /* 0x0000003400297308 */ /* 0x000f640000000800 */
[----:B------:R-:W-:-:S04]  /*ca10*/  FADD R35, R35, R24 ;  /* 0x0000001823237221 */ /* 0x000fc80000000000 */
[----:B------:R-:W-:Y:S02]  /*ca20*/  FADD R35, R35, R26 ;  /* 0x0000001a23237221 */ /* 0x000fe40000000000 */
[----:B------:R-:W1:Y:S02]  /*ca30*/  MUFU.EX2 R46, R47 ;  /* 0x0000002f002e7308 */ /* 0x000e640000000800 */
[----:B------:R-:W-:Y:S01]  /*ca40*/  FADD R39, R35, R28 ;  /* 0x0000001c23277221 */ /* 0x000fe20000000000 */
[----:B---3--:R-:W-:Y:S01]  /*ca50*/  FMUL R35, R36, R53 ;  /* 0x0000003524237220 */ /* 0x008fe20000400000 */
[----:B------:R-:W-:Y:S02]  /*ca60*/  IMAD.SHL.U32 R36, R38, 0x800000, RZ ;  /* 0x0080000026247824 */ /* 0x000fe400078e00ff */
[----:B------:R-:W-:Y:S01]  /*ca70*/  FADD R14, R39, R30 ;  /* 0x0000001e270e7221 */ /* 0x000fe20000000000 */
[----:B------:R-:W-:Y:S02]  /*ca80*/  IMAD.SHL.U32 R38, R42, 0x800000, RZ ;  /* 0x008000002a267824 */ /* 0x000fe400078e00ff */
[----:B------:R-:W-:Y:S01]  /*ca90*/  FMUL R36, R36, R55 ;  /* 0x0000003724247220 */ /* 0x000fe20000400000 */
[----:B--2---:R-:W-:Y:S01]  /*caa0*/  FMUL R39, R15, R50 ;  /* 0x000000320f277220 */ /* 0x004fe20000400000 */
[----:B----4-:R-:W-:Y:S01]  /*cab0*/  FADD R37, R14, R31 ;  /* 0x0000001f0e257221 */ /* 0x010fe20000000000 */
[----:B------:R-:W-:Y:S01]  /*cac0*/  FMUL R38, R38, R51 ;  /* 0x0000003326267220 */ /* 0x000fe20000400000 */
[----:B-----5:R-:W-:Y:S01]  /*cad0*/  FMUL R40, R40, R41 ;  /* 0x0000002928287220 */ /* 0x020fe20000400000 */
[----:B------:R-:W-:Y:S01]  /*cae0*/  FMUL R42, R12, R49 ;  /* 0x000000310c2a7220 */ /* 0x000fe20000400000 */
[----:B------:R-:W-:-:S04]  /*caf0*/  FADD R14, R37, R32 ;  /* 0x00000020250e7221 */ /* 0x000fc80000000000 */
[----:B------:R-:W-:Y:S01]  /*cb00*/  FADD R37, R14, R33 ;  /* 0x000000210e257221 */ /* 0x000fe20000000000 */
[----:B-1----:R-:W-:-:S03]  /*cb10*/  FMUL R41, R11, R46 ;  /* 0x0000002e0b297220 */ /* 0x002fc60000400000 */
        /* <DEDUP_REMOVED lines=19> */
.L_x_2469:
[----:B--2---:R-:W-:Y:S01]  /*cc50*/  FADD R59, R49, R14 ;  /* 0x0000000e313b7221 */ /* 0x004fe20000000000 */
        /* <DEDUP_REMOVED lines=9> */
[----:B------:R-:W-:Y:S02]  /*ccf0*/  MOV R11, R59 ;  /* 0x0000003b000b7202 */ /* 0x000fe40000000f00 */
[----:B------:R-:W-:-:S07]  /*cd00*/  MOV R12, 0xcd20 ;  /* 0x0000cd20000c7802 */ /* 0x000fce0000000f00 */
[----:B01----:R-:W-:Y:S05]  /*cd10*/  CALL.REL.NOINC `($__internal_26_$__cuda_sm3x_div_rn_noftz_f32_slowpath) ;  /* 0x0000003000887944 */ /* 0x003fea0003c00000 */
[----:B------:R-:W-:-:S07]  /*cd20*/  IMAD.MOV.U32 R15, RZ, RZ, R11 ;  /* 0x000000ffff0f7224 */ /* 0x000fce00078e000b */
.L_x_2410:
[----:B------:R-:W-:Y:S05]  /*cd30*/  BSYNC.RECONVERGENT B3 ;  /* 0x0000000000037941 */ /* 0x000fea0003800200 */
.L_x_2409:
        /* <DEDUP_REMOVED lines=10> */
[----:B------:R-:W-:Y:S02]  /*cde0*/  MOV R11, R59 ;  /* 0x0000003b000b7202 */ /* 0x000fe40000000f00 */
[----:B------:R-:W-:-:S07]  /*cdf0*/  MOV R12, 0xce10 ;  /* 0x0000ce10000c7802 */ /* 0x000fce0000000f00 */
[----:B01----:R-:W-:Y:S05]  /*ce00*/  CALL.REL.NOINC `($__internal_26_$__cuda_sm3x_div_rn_noftz_f32_slowpath) ;  /* 0x00000030004c7944 */ /* 0x003fea0003c00000 */
[----:B------:R-:W-:-:S07]  /*ce10*/  IMAD.MOV.U32 R47, RZ, RZ, R11 ;  /* 0x000000ffff2f7224 */ /* 0x000fce00078e000b */
.L_x_2412:
[----:B------:R-:W-:Y:S05]  /*ce20*/  BSYNC.RECONVERGENT B3 ;  /* 0x0000000000037941 */ /* 0x000fea0003800200 */
.L_x_2411:
[----:B------:R-:W2:Y:S01]  /*ce30*/  MUFU.RCP R4, R59 ;  /* 0x0000003b00047308 */ /* 0x000ea20000001000 */
[----:B------:R-:W-:Y:S07]  /*ce40*/  BSSY.RECONVERGENT B3, `(.L_x_2413) ;  /* 0x000000d000037945 */ /* 0x000fee0003800200 */
[----:B------:R-:W3:Y:S01]  /*ce50*/  FCHK P1, R6, R59 ;  /* 0x0000003b06007302 */ /* 0x000ee20000020000 */
[----:B--2---:R-:W-:-:S04]  /*ce60*/  FFMA R11, -R59, R4, 1 ;  /* 0x3f8000003b0b7423 */ /* 0x004fc80000000104 */
[----:B------:R-:W-:-:S04]  /*ce70*/  FFMA R12, R4, R11, R4 ;  /* 0x0000000b040c7223 */ /* 0x000fc80000000004 */
[----:B-1----:R-:W-:-:S04]  /*ce80*/  FFMA R49, R6, R12, RZ ;  /* 0x0000000c06317223 */ /* 0x002fc800000000ff */
[----:B------:R-:W-:-:S04]  /*ce90*/  FFMA R4, -R59, R49, R6 ;  /* 0x000000313b047223 */ /* 0x000fc80000000106 */
[----:B------:R-:W-:Y:S01]  /*cea0*/  FFMA R49, R12, R4, R49 ;  /* 0x000000040c317223 */ /* 0x000fe20000000031 */
[----:B---3--:R-:W-:Y:S06]  /*ceb0*/  @!P1 BRA `(.L_x_2414) ;  /* 0x0000000000149947 */ /* 0x008fec0003800000 */
[----:B------:R-:W-:Y:S01]  /*cec0*/  IMAD.MOV.U32 R16, RZ, RZ, R6 ;  /* 0x000000ffff107224 */ /* 0x000fe200078e0006 */
[----:B------:R-:W-:Y:S02]  /*ced0*/  MOV R11, R59 ;  /* 0x0000003b000b7202 */ /* 0x000fe40000000f00 */
[----:B------:R-:W-:-:S07]  /*cee0*/  MOV R12, 0xcf00 ;  /* 0x0000cf00000c7802 */ /* 0x000fce0000000f00 */
[----:B0-----:R-:W-:Y:S05]  /*cef0*/  CALL.REL.NOINC `($__internal_26_$__cuda_sm3x_div_rn_noftz_f32_slowpath) ;  /* 0x0000003000107944 */ /* 0x001fea0003c00000 */
[----:B------:R-:W-:-:S07]  /*cf00*/  IMAD.MOV.U32 R49, RZ, RZ, R11 ;  /* 0x000000ffff317224 */ /* 0x000fce00078e000b */
.L_x_2414:
[----:B------:R-:W-:Y:S05]  /*cf10*/  BSYNC.RECONVERGENT B3 ;  /* 0x0000000000037941 */ /* 0x000fea0003800200 */
.L_x_2413:
        /* <DEDUP_REMOVED lines=12> */
[----:B0-----:R-:W-:Y:S05]  /*cfe0*/  CALL.REL.NOINC `($__internal_26_$__cuda_sm3x_div_rn_noftz_f32_slowpath) ;  /* 0x0000002c00d47944 */ /* 0x001fea0003c00000 */
[----:B------:R-:W-:-:S07]  /*cff0*/  IMAD.MOV.U32 R51, RZ, RZ, R11 ;  /* 0x000000ffff337224 */ /* 0x000fce00078e000b */
.L_x_2416:
[----:B------:R-:W-:Y:S05]  /*d000*/  BSYNC.RECONVERGENT B3 ;  /* 0x0000000000037941 */ /* 0x000fea0003800200 */
.L_x_2415:
        /* <DEDUP_REMOVED lines=14> */
.L_x_2418:
[----:B------:R-:W-:Y:S05]  /*d0f0*/  BSYNC.RECONVERGENT B3 ;  /* 0x0000000000037941 */ /* 0x000fea0003800200 */
.L_x_2417:
        /* <DEDUP_REMOVED lines=14> */
.L_x_2420:
[----:B------:R-:W-:Y:S05]  /*d1e0*/  BSYNC.RECONVERGENT B3 ;  /* 0x0000000000037941 */ /* 0x000fea0003800200 */
.L_x_2419:
        /* <DEDUP_REMOVED lines=14> */
.L_x_2422:
[----:B------:R-:W-:Y:S05]  /*d2d0*/  BSYNC.RECONVERGENT B3 ;  /* 0x0000000000037941 */ /* 0x000fea0003800200 */
.L_x_2421:
        /* <DEDUP_REMOVED lines=14> */
.L_x_2424:
[----:B------:R-:W-:Y:S05]  /*d3c0*/  BSYNC.RECONVERGENT B3 ;  /* 0x0000000000037941 */ /* 0x000fea0003800200 */
.L_x_2423:
        /* <DEDUP_REMOVED lines=14> */
.L_x_2426:
[----:B------:R-:W-:Y:S05]  /*d4b0*/  BSYNC.RECONVERGENT B3 ;  /* 0x0000000000037941 */ /* 0x000fea0003800200 */
.L_x_2425:
        /* <DEDUP_REMOVED lines=14> */
.L_x_2428:
[----:B------:R-:W-:Y:S05]  /*d5a0*/  BSYNC.RECONVERGENT B3 ;  /* 0x0000000000037941 */ /* 0x000fea0003800200 */
.L_x_2427:
        /* <DEDUP_REMOVED lines=14> */
.L_x_2430:
[----:B------:R-:W-:Y:S05]  /*d690*/  BSYNC.RECONVERGENT B3 ;  /* 0x0000000000037941 */ /* 0x000fea0003800200 */
.L_x_2429:
        /* <DEDUP_REMOVED lines=14> */
.L_x_2432:
[----:B------:R-:W-:Y:S05]  /*d780*/  BSYNC.RECONVERGENT B3 ;  /* 0x0000000000037941 */ /* 0x000fea0003800200 */
.L_x_2431:
        /* <DEDUP_REMOVED lines=14> */
.L_x_2434:
[----:B------:R-:W-:Y:S05]  /*d870*/  BSYNC.RECONVERGENT B3 ;  /* 0x0000000000037941 */ /* 0x000fea0003800200 */
.L_x_2433:
        /* <DEDUP_REMOVED lines=14> */
.L_x_2436:
[----:B------:R-:W-:Y:S05]  /*d960*/  BSYNC.RECONVERGENT B3 ;  /* 0x0000000000037941 */ /* 0x000fea0003800200 */
.L_x_2435:
        /* <DEDUP_REMOVED lines=14> */
.L_x_2438:
[----:B------:R-:W-:Y:S05]  /*da50*/  BSYNC.RECONVERGENT B3 ;  /* 0x0000000000037941 */ /* 0x000fea0003800200 */
.L_x_2437:
        /* <DEDUP_REMOVED lines=14> */
.L_x_2440:
[----:B------:R-:W-:Y:S05]  /*db40*/  BSYNC.RECONVERGENT B3 ;  /* 0x0000000000037941 */ /* 0x000fea0003800200 */
.L_x_2439:
        /* <DEDUP_REMOVED lines=14> */
.L_x_2442:
[----:B------:R-:W-:Y:S05]  /*dc30*/  BSYNC.RECONVERGENT B3 ;  /* 0x0000000000037941 */ /* 0x000fea0003800200 */
.L_x_2441:
        /* <DEDUP_REMOVED lines=14> */
.L_x_2444:
[----:B------:R-:W-:Y:S05]  /*dd20*/  BSYNC.RECONVERGENT B3 ;  /* 0x0000000000037941 */ /* 0x000fea0003800200 */
.L_x_2443:
        /* <DEDUP_REMOVED lines=14> */
.L_x_2446:
[----:B------:R-:W-:Y:S05]  /*de10*/  BSYNC.RECONVERGENT B3 ;  /* 0x0000000000037941 */ /* 0x000fea0003800200 */
.L_x_2445:
        /* <DEDUP_REMOVED lines=14> */
.L_x_2448:
[----:B------:R-:W-:Y:S05]  /*df00*/  BSYNC.RECONVERGENT B3 ;  /* 0x0000000000037941 */ /* 0x000fea0003800200 */
.L_x_2447:
        /* <DEDUP_REMOVED lines=14> */
.L_x_2450:
[----:B------:R-:W-:Y:S05]  /*dff0*/  BSYNC.RECONVERGENT B3 ;  /* 0x0000000000037941 */ /* 0x000fea0003800200 */
.L_x_2449:
        /* <DEDUP_REMOVED lines=14> */
.L_x_2452:
[----:B------:R-:W-:Y:S05]  /*e0e0*/  BSYNC.RECONVERGENT B3 ;  /* 0x0000000000037941 */ /* 0x000fea0003800200 */
.L_x_2451:
        /* <DEDUP_REMOVED lines=14> */
.L_x_2454:
[----:B------:R-:W-:Y:S05]  /*e1d0*/  BSYNC.RECONVERGENT B3 ;  /* 0x0000000000037941 */ /* 0x000fea0003800200 */
.L_x_2453:
        /* <DEDUP_REMOVED lines=14> */
.L_x_2456:
[----:B------:R-:W-:Y:S05]  /*e2c0*/  BSYNC.RECONVERGENT B3 ;  /* 0x0000000000037941 */ /* 0x000fea0003800200 */
.L_x_2455:
[C---:B0-----:R-:W-:Y:S01]  /*e2d0*/  VIADD R10, R43.reuse, 0x20 ;  /* 0x000000202b0a7836 */ /* 0x041fe20000000000 */
[C---:B------:R-:W-:Y:S01]  /*e2e0*/  IADD3 R11, PT, PT, R43.reuse, 0x40, RZ ;  /* 0x000000402b0b7810 */ /* 0x040fe20007ffe0ff */
[----:B------:R-:W-:Y:S01]  /*e2f0*/  IMAD R13, R2, UR48, RZ ;  /* 0x00000030020d7c24 */ /* 0x000fe2000f8e02ff */
[----:B------:R-:W-:Y:S01]  /*e300*/  @!P0 R2UR UR4, R44 ;  /* 0x000000002c0482ca */ /* 0x000fe200000e0000 */
[----:B------:R-:W-:Y:S01]  /*e310*/  VIADD R16, R43, 0xc0 ;  /* 0x000000c02b107836 */ /* 0x000fe20000000000 */
[----:B------:R-:W-:Y:S01]  /*e320*/  ISETP.GE.U32.AND P6, PT, R10, UR44, PT ;  /* 0x0000002c0a007c0c */ /* 0x000fe2000bfc6070 */
[----:B------:R-:W-:Y:S01]  /*e330*/  IMAD.MOV.U32 R10, RZ, RZ, R43 ;  /* 0x000000ffff0a7224 */ /* 0x000fe200078e002b */
[----:B------:R-:W-:Y:S01]  /*e340*/  ISETP.GE.U32.AND P3, PT, R11, UR44, PT ;  /* 0x0000002c0b007c0c */ /* 0x000fe2000bf66070 */
[----:B------:R-:W-:Y:S01]  /*e350*/  IMAD.MOV.U32 R11, RZ, RZ, RZ ;  /* 0x000000ffff0b7224 */ /* 0x000fe200078e00ff */
[----:B------:R-:W-:Y:S01]  /*e360*/  ISETP.GE.AND.EX P6, PT, RZ, UR45, PT, P6 ;  /* 0x0000002dff007c0c */ /* 0x000fe2000bfc6360 */
[C---:B------:R-:W-:Y:S01]  /*e370*/  IMAD R13, R0.reuse, UR49, R13 ;  /* 0x00000031000d7c24 */ /* 0x040fe2000f8e020d */
[----:B------:R-:W-:Y:S01]  /*e380*/  @!P0 R2UR UR5, R45 ;  /* 0x000000002d0582ca */ /* 0x000fe200000e0000 */
[----:B------:R-:W-:Y:S01]  /*e390*/  IMAD.WIDE.U32 R10, R0, UR48, R10 ;  /* 0x00000030000a7c25 */ /* 0x000fe2000f8e000a */
[----:B------:R-:W-:-:S02]  /*e3a0*/  ISETP.GE.AND.EX P3, PT, RZ, UR45, PT, P3 ;  /* 0x0000002dff007c0c */ /* 0x000fc4000bf66330 */
[----:B------:R-:W-:Y:S02]  /*e3b0*/  ISETP.GE.U32.AND P2, PT, R16, UR44, PT ;  /* 0x0000002c10007c0c */ /* 0x000fe4000bf46070 */
[----:B------:R-:W-:Y:S02]  /*e3c0*/  IADD3 R11, PT, PT, R11, R13, RZ ;  /* 0x0000000d0b0b7210 */ /* 0x000fe40007ffe0ff */
[C---:B------:R-:W-:Y:S02]  /*e3d0*/  LEA R12, P1, R10.reuse, UR50, 0x2 ;  /* 0x000000320a0c7c11 */ /* 0x040fe4000f8210ff */
[----:B------:R-:W-:Y:S02]  /*e3e0*/  ISETP.GE.AND.EX P2, PT, RZ, UR45, PT, P2 ;  /* 0x0000002dff007c0c */ /* 0x000fe4000bf46320 */
[----:B------:R-:W-:Y:S01]  /*e3f0*/  LEA.HI.X R13, R10, UR51, R11, 0x2, P1 ;  /* 0x000000330a0d7c11 */ /* 0x000fe200088f140b */
[C---:B------:R-:W-:Y:S01]  /*e400*/  VIADD R10, R43.reuse, 0x60 ;  /* 0x000000602b0a7836 */ /* 0x040fe20000000000 */
[----:B------:R-:W-:Y:S01]  /*e410*/  @!P6 R2UR UR6, R44 ;  /* 0x000000002c06e2ca */ /* 0x000fe200000e0000 */
[----:B------:R-:W-:Y:S01]  /*e420*/  VIADD R11, R43, 0x80 ;  /* 0x000000802b0b7836 */ /* 0x000fe20000000000 */
[----:B------:R-:W-:Y:S01]  /*e430*/  @!P6 R2UR UR7, R45 ;  /* 0x000000002d07e2ca */ /* 0x000fe200000e0000 */
[----:B------:R0:W-:Y:S01]  /*e440*/  @!P0 STG.E desc[UR4][R12.64], R15 ;  /* 0x0000000f0c008986 */ /* 0x0001e2000c101904 */
[----:B------:R-:W-:-:S02]  /*e450*/  ISETP.GE.U32.AND P5, PT, R10, UR44, PT ;  /* 0x0000002c0a007c0c */ /* 0x000fc4000bfa6070 */
[----:B------:R-:W-:Y:S01]  /*e460*/  ISETP.GE.U32.AND P1, PT, R11, UR44, PT ;  /* 0x0000002c0b007c0c */ /* 0x000fe2000bf26070 */
[C---:B------:R-:W-:Y:S01]  /*e470*/  VIADD R11, R43.reuse, 0xe0 ;  /* 0x000000e02b0b7836 */ /* 0x040fe20000000000 */
[----:B------:R-:W-:Y:S02]  /*e480*/  IADD3 R10, PT, PT, R43, 0x100, RZ ;  /* 0x000001002b0a7810 */ /* 0x000fe40007ffe0ff */
[----:B------:R-:W-:Y:S02]  /*e490*/  ISETP.GE.AND.EX P5, PT, RZ, UR45, PT, P5 ;  /* 0x0000002dff007c0c */ /* 0x000fe4000bfa6350 */
[----:B------:R-:W-:Y:S02]  /*e4a0*/  ISETP.GE.AND.EX P1, PT, RZ, UR45, PT, P1 ;  /* 0x0000002dff007c0c */ /* 0x000fe4000bf26310 */
[----:B------:R-:W-:Y:S01]  /*e4b0*/  ISETP.GE.U32.AND P0, PT, R11, UR44, PT ;  /* 0x0000002c0b007c0c */ /* 0x000fe2000bf06070 */
[----:B------:R0:W-:Y:S01]  /*e4c0*/  @!P6 STG.E desc[UR6][R12.64+0x80], R47 ;  /* 0x0000802f0c00e986 */ /* 0x0001e2000c101906 */
[----:B------:R-:W-:Y:S01]  /*e4d0*/  ISETP.GE.U32.AND P6, PT, R10, UR44, PT ;  /* 0x0000002c0a007c0c */ /* 0x000fe2000bfc6070 */
[C---:B------:R-:W-:Y:S01]  /*e4e0*/  VIADD R11, R43.reuse, 0x2a0 ;  /* 0x000002a02b0b7836 */ /* 0x040fe20000000000 */
[----:B------:R-:W-:Y:S01]  /*e4f0*/  ISETP.GE.AND.EX P0, PT, RZ, UR45, PT, P0 ;  /* 0x0000002dff007c0c */ /* 0x000fe2000bf06300 */
[----:B------:R-:W-:Y:S01]  /*e500*/  VIADD R10, R43, 0x220 ;  /* 0x000002202b0a7836 */ /* 0x000fe20000000000 */
        /* <DEDUP_REMOVED lines=11> */
[----:B------:R-:W-:Y:S02]  /*e5c0*/  @!P0 R2UR UR13, R45 ;  /* 0x000000002d0d82ca */ /* 0x000fe400000e0000 */
[----:B------:R-:W-:Y:S01]  /*e5d0*/  IADD3 R14, PT, PT, R43, 0xa0, RZ ;  /* 0x000000a02b0e7810 */ /* 0x000fe20007ffe0ff */
        /* <DEDUP_REMOVED lines=8> */
[----:B------:R-:W-:Y:S01]  /*e660*/  ISETP.GE.AND.EX P1, PT, RZ, UR45, PT, P5 ;  /* 0x0000002dff007c0c */ /* 0x000fe2000bf26350 */
[----:B------:R0:W-:Y:S01]  /*e670*/  @!P0 STG.E desc[UR12][R12.64+0x380], R61 ;  /* 0x0003803d0c008986 */ /* 0x0001e2000c10190c */
[----:B------:R-:W-:-:S02]  /*e680*/  ISETP.GE.AND.EX P4, PT, RZ, UR45, PT, P4 ;  /* 0x0000002dff007c0c */ /* 0x000fc4000bf86340 */
[----:B------:R-:W-:Y:S01]  /*e690*/  ISETP.GE.AND.EX P3, PT, RZ, UR45, PT, P3 ;  /* 0x0000002dff007c0c */ /* 0x000fe2000bf66330 */
[----:B------:R0:W-:Y:S01]  /*e6a0*/  @!P2 STG.E desc[UR10][R12.64+0x300], R57 ;  /* 0x000300390c00a986 */ /* 0x0001e2000c10190a */
[----:B------:R-:W-:Y:S02]  /*e6b0*/  ISETP.GE.U32.AND P6, PT, R7, UR44, PT ;  /* 0x0000002c07007c0c */ /* 0x000fe4000bfc6070 */
[----:B------:R-:W-:Y:S02]  /*e6c0*/  ISETP.GE.U32.AND P0, PT, R19, UR44, PT ;  /* 0x0000002c13007c0c */ /* 0x000fe4000bf06070 */
[----:B------:R-:W-:Y:S02]  /*e6d0*/  ISETP.GE.AND.EX P6, PT, RZ, UR45, PT, P6 ;  /* 0x0000002dff007c0c */ /* 0x000fe4000bfc6360 */
[----:B------:R-:W-:Y:S02]  /*e6e0*/  ISETP.GE.U32.AND P2, PT, R17, UR44, PT ;  /* 0x0000002c11007c0c */ /* 0x000fe4000bf46070 */
[----:B------:R-:W-:-:S02]  /*e6f0*/  @!P1 R2UR UR4, R44 ;  /* 0x000000002c0492ca */ /* 0x000fc400000e0000 */
[C---:B------:R-:W-:Y:S02]  /*e700*/  @!P1 R2UR UR5, R45.reuse ;  /* 0x000000002d0592ca */ /* 0x040fe400000e0000 */
[----:B------:R-:W-:Y:S02]  /*e710*/  ISETP.GE.AND.EX P0, PT, RZ, UR45, PT, P0 ;  /* 0x0000002dff007c0c */ /* 0x000fe4000bf06300 */
[----:B------:R-:W-:Y:S02]  /*e720*/  ISETP.GE.AND.EX P2, PT, RZ, UR45, PT, P2 ;  /* 0x0000002dff007c0c */ /* 0x000fe4000bf46320 */
[C---:B------:R-:W-:Y:S02]  /*e730*/  @!P4 R2UR UR8, R44.reuse ;  /* 0x000000002c08c2ca */ /* 0x040fe400000e0000 */
[----:B------:R-:W-:Y:S02]  /*e740*/  @!P4 R2UR UR9, R45 ;  /* 0x000000002d09c2ca */ /* 0x000fe400000e0000 */
[----:B------:R-:W-:-:S02]  /*e750*/  @!P3 R2UR UR16, R44 ;  /* 0x000000002c10b2ca */ /* 0x000fc400000e0000 */
[C---:B------:R-:W-:Y:S01]  /*e760*/  @!P3 R2UR UR17, R45.reuse ;  /* 0x000000002d11b2ca */ /* 0x040fe200000e0000 */
[----:B------:R0:W-:Y:S01]  /*e770*/  @!P1 STG.E desc[UR4][R12.64+0x500], R67 ;  /* 0x000500430c009986 */ /* 0x0001e2000c101904 */
[C---:B------:R-:W-:Y:S02]  /*e780*/  @!P6 R2UR UR6, R44.reuse ;  /* 0x000000002c06e2ca */ /* 0x040fe400000e0000 */
[----:B------:R-:W-:Y:S02]  /*e790*/  @!P6 R2UR UR7, R45 ;  /* 0x000000002d07e2ca */ /* 0x000fe400000e0000 */
        /* <DEDUP_REMOVED lines=11> */
[----:B------:R-:W-:Y:S01]  /*e850*/  ISETP.GE.AND.EX P3, PT, RZ, UR45, PT, P3 ;  /* 0x0000002dff007c0c */ /* 0x000fe2000bf66330 */
[----:B------:R0:W-:Y:S01]  /*e860*/  @!P0 STG.E desc[UR10][R12.64+0x700], R73 ;  /* 0x000700490c008986 */ /* 0x0001e2000c10190a */
[----:B------:R-:W-:-:S02]  /*e870*/  ISETP.GE.AND.EX P4, PT, RZ, UR45, PT, P4 ;  /* 0x0000002dff007c0c */ /* 0x000fc4000bf86340 */
[----:B------:R-:W-:Y:S01]  /*e880*/  ISETP.GE.U32.AND P6, PT, R11, UR44, PT ;  /* 0x0000002c0b007c0c */ /* 0x000fe2000bfc6070 */
[----:B------:R-:W-:Y:S01]  /*e890*/  VIADD R11, R43, 0x2e0 ;  /* 0x000002e02b0b7836 */ /* 0x000fe20000000000 */
[----:B------:R0:W-:Y:S01]  /*e8a0*/  @!P2 STG.E desc[UR4][R12.64+0x680], R31 ;  /* 0x0006801f0c00a986 */ /* 0x0001e2000c101904 */
[----:B------:R-:W-:Y:S01]  /*e8b0*/  ISETP.GE.U32.AND P0, PT, R29, UR44, PT ;  /* 0x0000002c1d007c0c */ /* 0x000fe2000bf06070 */
[----:B------:R-:W1:Y:S01]  /*e8c0*/  LDCU UR4, c[0x0][0x370] ;  /* 0x00006e00ff0477ac */ /* 0x000e620008000800 */
[----:B------:R-:W-:Y:S02]  /*e8d0*/  @!P5 R2UR UR12, R44 ;  /* 0x000000002c0cd2ca */ /* 0x000fe400000e0000 */
[----:B------:R-:W-:Y:S02]  /*e8e0*/  ISETP.GE.U32.AND P2, PT, R11, UR44, PT ;  /* 0x0000002c0b007c0c */ /* 0x000fe4000bf46070 */
[----:B------:R-:W1:Y:S01]  /*e8f0*/  LDC R11, c[0x0][0x364] ;  /* 0x0000d900ff0b7b82 */ /* 0x000e620000000800 */
[----:B------:R-:W-:-:S02]  /*e900*/  @!P5 R2UR UR13, R45 ;  /* 0x000000002d0dd2ca */ /* 0x000fc400000e0000 */
[----:B------:R-:W-:Y:S02]  /*e910*/  ISETP.GE.AND.EX P0, PT, RZ, UR45, PT, P0 ;  /* 0x0000002dff007c0c */ /* 0x000fe4000bf06300 */
[C---:B------:R-:W-:Y:S02]  /*e920*/  @!P3 R2UR UR8, R44.reuse ;  /* 0x000000002c08b2ca */ /* 0x040fe400000e0000 */
[C---:B------:R-:W-:Y:S02]  /*e930*/  @!P3 R2UR UR9, R45.reuse ;  /* 0x000000002d09b2ca */ /* 0x040fe400000e0000 */
[----:B------:R-:W-:Y:S02]  /*e940*/  @!P4 R2UR UR14, R44 ;  /* 0x000000002c0ec2ca */ /* 0x000fe400000e0000 */
[----:B------:R-:W-:Y:S02]  /*e950*/  @!P4 R2UR UR15, R45 ;  /* 0x000000002d0fc2ca */ /* 0x000fe400000e0000 */
[----:B------:R-:W-:Y:S01]  /*e960*/  ISETP.GE.U32.AND P1, PT, R10, UR44, PT ;  /* 0x0000002c0a007c0c */ /* 0x000fe2000bf26070 */
[----:B------:R0:W-:Y:S01]  /*e970*/  @!P5 STG.E desc[UR12][R12.64+0x780], R33 ;  /* 0x000780210c00d986 */ /* 0x0001e2000c10190c */
[----:B------:R-:W-:-:S02]  /*e980*/  IADD3 R10, PT, PT, R43, 0x2c0, RZ ;  /* 0x000002c02b0a7810 */ /* 0x000fc40007ffe0ff */
[----:B------:R-:W-:Y:S02]  /*e990*/  @!P0 R2UR UR12, R44 ;  /* 0x000000002c0c82ca */ /* 0x000fe400000e0000 */
[----:B------:R-:W-:Y:S01]  /*e9a0*/  @!P0 R2UR UR13, R45 ;  /* 0x000000002d0d82ca */ /* 0x000fe200000e0000 */
[----:B------:R0:W-:Y:S01]  /*e9b0*/  @!P3 STG.E desc[UR8][R12.64+0x600], R71 ;  /* 0x000600470c00b986 */ /* 0x0001e2000c101908 */
[----:B------:R-:W-:Y:S02]  /*e9c0*/  ISETP.GE.U32.AND P3, PT, R10, UR44, PT ;  /* 0x0000002c0a007c0c */ /* 0x000fe4000bf66070 */
[----:B------:R-:W-:Y:S01]  /*e9d0*/  ISETP.GE.U32.AND P5, PT, R25, UR44, PT ;  /* 0x0000002c19007c0c */ /* 0x000fe2000bfa6070 */
[----:B------:R0:W-:Y:S01]  /*e9e0*/  @!P4 STG.E desc[UR14][R12.64+0x800], R75 ;  /* 0x0008004b0c00c986 */ /* 0x0001e2000c10190e */
[----:B------:R-:W-:Y:S01]  /*e9f0*/  ISETP.GE.U32.AND P4, PT, R27, UR44, PT ;  /* 0x0000002c1b007c0c */ /* 0x000fe2000bf86070 */
[----:B-1----:R-:W-:Y:S01]  /*ea00*/  IMAD R11, R11, UR4, RZ ;  /* 0x000000040b0b7c24 */ /* 0x002fe2000f8e02ff */
[----:B------:R-:W-:-:S02]  /*ea10*/  ISETP.GE.AND.EX P1, PT, RZ, UR45, PT, P1 ;  /* 0x0000002dff007c0c */ /* 0x000fc4000bf26310 */
[----:B------:R-:W-:Y:S02]  /*ea20*/  ISETP.GE.AND.EX P5, PT, RZ, UR45, PT, P5 ;  /* 0x0000002dff007c0c */ /* 0x000fe4000bfa6350 */
[----:B------:R-:W-:Y:S01]  /*ea30*/  ISETP.GE.AND.EX P4, PT, RZ, UR45, PT, P4 ;  /* 0x0000002dff007c0c */ /* 0x000fe2000bf86340 */
[----:B------:R0:W-:Y:S01]  /*ea40*/  @!P0 STG.E desc[UR12][R12.64+0xa00], R4 ;  /* 0x000a00040c008986 */ /* 0x0001e2000c10190c */
        /* <DEDUP_REMOVED lines=27> */
.L_x_2359:
[----:B------:R-:W-:Y:S05]  /*ec00*/  EXIT ;  /* 0x000000000000794d */ /* 0x000fea0003800000 */
.L_x_2408:
[----:B------:R-:W-:Y:S01]  /*ec10*/  HFMA2 R11, -RZ, RZ, 0, 1.847743988037109375e-06 ;  /* 0x0000001fff0b7431 */ /* 0x000fe200000001ff */
[----:B------:R-:W-:Y:S01]  /*ec20*/  BSSY B1, `(.L_x_2458) ;  /* 0x0000006000017945 */ /* 0x000fe20003800000 */
[----:B------:R-:W-:Y:S02]  /*ec30*/  IMAD.MOV.U32 R12, RZ, RZ, 0x10 ;  /* 0x00000010ff0c7424 */ /* 0x000fe400078e00ff */
[----:B------:R-:W-:-:S07]  /*ec40*/  IMAD.MOV.U32 R15, RZ, RZ, -0x1 ;  /* 0xffffffffff0f7424 */ /* 0x000fce00078e00ff */
[----:B01----:R-:W-:Y:S05]  /*ec50*/  WARPSYNC.COLLECTIVE R15, `(.L_x_2459) ;  /* 0x000000000f087348 */ /* 0x003fea0003c00000 */
[----:B------:R2:W3:Y:S02]  /*ec60*/  SHFL.BFLY P6, R14, R13, R12, R11 ;  /* 0x0c00000c0d0e7389 */ /* 0x0004e400000c000b */
[----:B0123--:R-:W-:Y:S05]  /*ec70*/  ENDCOLLECTIVE ;  /* 0x000000000000791b */ /* 0x00ffea0003800000 */
.L_x_2459:
[----:B------:R-:W-:Y:S05]  /*ec80*/  BSYNC B1 ;  /* 0x0000000000017941 */ /* 0x000fea0003800000 */
.L_x_2458:
[----:B------:R-:W-:Y:S01]  /*ec90*/  FMNMX R13, R14, R13, !PT ;  /* 0x0000000d0e0d7209 */ /* 0x000fe20007800000 */
[----:B------:R-:W-:Y:S01]  /*eca0*/  IMAD.MOV.U32 R12, RZ, RZ, 0x8 ;  /* 0x00000008ff0c7424 */ /* 0x000fe200078e00ff */
[----:B------:R-:W-:Y:S01]  /*ecb0*/  MOV R11, 0x1f ;  /* 0x0000001f000b7802 */ /* 0x000fe20000000f00 */
[----:B------:R-:W-:-:S07]  /*ecc0*/  IMAD.MOV.U32 R15, RZ, RZ, -0x1 ;  /* 0xffffffffff0f7424 */ /* 0x000fce00078e00ff */
[----:B------:R-:W-:Y:S05]  /*ecd0*/  WARPSYNC.COLLECTIVE R15, `(.L_x_2460) ;  /* 0x000000000f087348 */ /* 0x000fea0003c00000 */
[----:B------:R0:W1:Y:S02]  /*ece0*/  SHFL.BFLY P6, R14, R13, R12, R11 ;  /* 0x0c00000c0d0e7389 */ /* 0x00006400000c000b */
[----:B01----:R-:W-:Y:S05]  /*ecf0*/  ENDCOLLECTIVE ;  /* 0x000000000000791b */ /* 0x003fea0003800000 */
.L_x_2460:
[----:B------:R-:W-:Y:S01]  /*ed00*/  HFMA2 R12, -RZ, RZ, 0, 2.384185791015625e-07 ;  /* 0x00000004ff0c7431 */ /* 0x000fe200000001ff */
[----:B------:R-:W-:-:S05]  /*ed10*/  FMNMX R31, R13, R14, !PT ;  /* 0x0000000e0d1f7209 */ /* 0x000fca0007800000 */
[----:B------:R-:W-:-:S07]  /*ed20*/  IMAD.MOV.U32 R13, RZ, RZ, R31 ;  /* 0x000000ffff0d7224 */ /* 0x000fce00078e001f */
[----:B------:R-:W-:Y:S05]  /*ed30*/  WARPSYNC.COLLECTIVE R15, `(.L_x_2461) ;  /* 0x000000000f087348 */ /* 0x000fea0003c00000 */
[----:B------:R0:W1:Y:S02]  /*ed40*/  SHFL.BFLY P6, R14, R13, R12, R11 ;  /* 0x0c00000c0d0e7389 */ /* 0x00006400000c000b */
[----:B01----:R-:W-:Y:S05]  /*ed50*/  ENDCOLLECTIVE ;  /* 0x000000000000791b */ /* 0x003fea0003800000 */
.L_x_2461:
[----:B------:R-:W-:Y:S01]  /*ed60*/  IMAD.MOV.U32 R12, RZ, RZ, 0x2 ;  /* 0x00000002ff0c7424 */ /* 0x000fe200078e00ff */
[----:B------:R-:W-:-:S05]  /*ed70*/  FMNMX R33, R31, R14, !PT ;  /* 0x0000000e1f217209 */ /* 0x000fca0007800000 */
[----:B------:R-:W-:-:S07]  /*ed80*/  IMAD.MOV.U32 R13, RZ, RZ, R33 ;  /* 0x000000ffff0d7224 */ /* 0x000fce00078e0021 */
[----:B------:R-:W-:Y:S05]  /*ed90*/  WARPSYNC.COLLECTIVE R15, `(.L_x_2462) ;  /* 0x000000000f087348 */ /* 0x000fea0003c00000 */
[----:B------:R0:W1:Y:S02]  /*eda0*/  SHFL.BFLY P6, R14, R13, R12, R11 ;  /* 0x0c00000c0d0e7389 */ /* 0x00006400000c000b */
[----:B01----:R-:W-:Y:S05]  /*edb0*/  ENDCOLLECTIVE ;  /* 0x000000000000791b */ /* 0x003fea0003800000 */
.L_x_2462:
[----:B------:R-:W-:Y:S01]  /*edc0*/  IMAD.MOV.U32 R12, RZ, RZ, 0x1 ;  /* 0x00000001ff0c7424 */ /* 0x000fe200078e00ff */
[----:B------:R-:W-:-:S04]  /*edd0*/  FMNMX R35, R33, R14, !PT ;  /* 0x0000000e21237209 */ /* 0x000fc80007800000 */
[----:B------:R-:W-:-:S07]  /*ede0*/  MOV R13, R35 ;  /* 0x00000023000d7202 */ /* 0x000fce0000000f00 */
[----:B------:R-:W-:Y:S05]  /*edf0*/  WARPSYNC.COLLECTIVE R15, `(.L_x_2463) ;  /* 0x000000000f087348 */ /* 0x000fea0003c00000 */
[----:B------:R0:W1:Y:S02]  /*ee00*/  SHFL.BFLY P6, R14, R13, R12, R11 ;  /* 0x0c00000c0d0e7389 */ /* 0x00006400000c000b */
[----:B01----:R-:W-:Y:S05]  /*ee10*/  ENDCOLLECTIVE ;  /* 0x000000000000791b */ /* 0x003fea0003800000 */
.L_x_2463:
        /* <DEDUP_REMOVED lines=212> */
[----:B------:R-:W0:Y:S02]  /*fb60*/  MUFU.EX2 R42, R13 ;  /* 0x0000000d002a7308 */ /* 0x000e240000000800 */
[----:B0-----:R-:W-:Y:S01]  /*fb70*/  FMUL R42, R11, R42 ;  /* 0x0000002a0b2a7220 */ /* 0x001fe20000400000 */
[C---:B------:R-:W-:Y:S01]  /*fb80*/  FADD R11, R12.reuse, -12583039 ;  /* 0xcb40007f0c0b7421 */ /* 0x040fe20000000000 */
[----:B------:R-:W-:-:S03]  /*fb90*/  SHF.L.U32 R12, R12, 0x17, RZ ;  /* 0x000000170c0c7819 */ /* 0x000fc600000006ff */
[----:B------:R-:W-:-:S04]  /*fba0*/  FFMA R11, R60, 1.4426950216293334961, -R11 ;  /* 0x3fb8aa3b3c0b7823 */ /* 0x000fc8000000080b */
[----:B------:R-:W-:Y:S01]  /*fbb0*/  FFMA R60, R60, 1.925963033500011079e-08, R11 ;  /* 0x32a570603c3c7823 */ /* 0x000fe2000000000b */
[----:B------:R-:W-:-:S03]  /*fbc0*/  FADD R11, RZ, R16 ;  /* 0x00000010ff0b7221 */ /* 0x000fc60000000000 */
[----:B------:R-:W0:Y:S01]  /*fbd0*/  MUFU.EX2 R41, R60 ;  /* 0x0000003c00297308 */ /* 0x000e220000000800 */
[----:B------:R-:W-:-:S04]  /*fbe0*/  FADD R11, R11, R4 ;  /* 0x000000040b0b7221 */ /* 0x000fc80000000000 */
        /* <DEDUP_REMOVED lines=24> */
[----:B------:R-:W-:-:S07]  /*fd70*/  IMAD.MOV.U32 R12, RZ, RZ, 0x10 ;  /* 0x00000010ff0c7424 */ /* 0x000fce00078e00ff */
[----:B------:R-:W-:Y:S05]  /*fd80*/  WARPSYNC.COLLECTIVE R15, `(.L_x_2464) ;  /* 0x000000000f087348 */ /* 0x000fea0003c00000 */
[----:B------:R0:W1:Y:S02]  /*fd90*/  SHFL.BFLY P6, R14, R13, R12, R11 ;  /* 0x0c00000c0d0e7389 */ /* 0x00006400000c000b */
[----:B01----:R-:W-:Y:S05]  /*fda0*/  ENDCOLLECTIVE ;  /* 0x000000000000791b */ /* 0x003fea0003800000 */
.L_x_2464:
[----:B------:R-:W-:Y:S02]  /*fdb0*/  IMAD.MOV.U32 R12, RZ, RZ, 0x8 ;  /* 0x00000008ff0c7424 */ /* 0x000fe400078e00ff */
[----:B------:R-:W-:-:S04]  /*fdc0*/  FADD R46, R13, R14 ;  /* 0x0000000e0d2e7221 */ /* 0x000fc80000000000 */
[----:B------:R-:W-:-:S07]  /*fdd0*/  IMAD.MOV.U32 R13, RZ, RZ, R46 ;  /* 0x000000ffff0d7224 */ /* 0x000fce00078e002e */
[----:B------:R-:W-:Y:S05]  /*fde0*/  WARPSYNC.COLLECTIVE R15, `(.L_x_2465) ;  /* 0x000000000f087348 */ /* 0x000fea0003c00000 */
[----:B------:R0:W1:Y:S02]  /*fdf0*/  SHFL.BFLY P6, R14, R13, R12, R11 ;  /* 0x0c00000c0d0e7389 */ /* 0x00006400000c000b */
[----:B01----:R-:W-:Y:S05]  /*fe00*/  ENDCOLLECTIVE ;  /* 0x000000000000791b */ /* 0x003fea0003800000 */
.L_x_2465:
[----:B------:R-:W-:Y:S02]  /*fe10*/  IMAD.MOV.U32 R12, RZ, RZ, 0x4 ;  /* 0x00000004ff0c7424 */ /* 0x000fe400078e00ff */
[----:B------:R-:W-:-:S05]  /*fe20*/  FADD R47, R46, R14 ;  /* 0x0000000e2e2f7221 */ /* 0x000fca0000000000 */
[----:B------:R-:W-:-:S07]  /*fe30*/  MOV R13, R47 ;  /* 0x0000002f000d7202 */ /* 0x000fce0000000f00 */
[----:B------:R-:W-:Y:S05]  /*fe40*/  WARPSYNC.COLLECTIVE R15, `(.L_x_2466) ;  /* 0x000000000f087348 */ /* 0x000fea0003c00000 */
[----:B------:R0:W1:Y:S02]  /*fe50*/  SHFL.BFLY P6, R14, R13, R12, R11 ;  /* 0x0c00000c0d0e7389 */ /* 0x00006400000c000b */
[----:B01----:R-:W-:Y:S05]  /*fe60*/  ENDCOLLECTIVE ;  /* 0x000000000000791b */ /* 0x003fea0003800000 */
.L_x_2466:
[----:B------:R-:W-:Y:S02]  /*fe70*/  HFMA2 R12, -RZ, RZ, 0, 1.1920928955078125e-07 ;  /* 0x00000002ff0c7431 */ /* 0x000fe400000001ff */
[----:B------:R-:W-:-:S04]  /*fe80*/  FADD R48, R47, R14 ;  /* 0x0000000e2f307221 */ /* 0x000fc80000000000 */
[----:B------:R-:W-:-:S07]  /*fe90*/  IMAD.MOV.U32 R13, RZ, RZ, R48 ;  /* 0x000000ffff0d7224 */ /* 0x000fce00078e0030 */
[----:B------:R-:W-:Y:S05]  /*fea0*/  WARPSYNC.COLLECTIVE R15, `(.L_x_2467) ;  /* 0x000000000f087348 */ /* 0x000fea0003c00000 */
[----:B------:R0:W1:Y:S02]  /*feb0*/  SHFL.BFLY P6, R14, R13, R12, R11 ;  /* 0x0c00000c0d0e7389 */ /* 0x00006400000c000b */
[----:B01----:R-:W-:Y:S05]  /*fec0*/  ENDCOLLECTIVE ;  /* 0x000000000000791b */ /* 0x003fea0003800000 */
.L_x_2467:
[----:B------:R-:W-:Y:S02]  /*fed0*/  IMAD.MOV.U32 R12, RZ, RZ, 0x1 ;  /* 0x00000001ff0c7424 */ /* 0x000fe400078e00ff */
[----:B------:R-:W-:-:S04]  /*fee0*/  FADD R49, R48, R14 ;  /* 0x0000000e30317221 */ /* 0x000fc80000000000 */
[----:B------:R-:W-:-:S07]  /*fef0*/  IMAD.MOV.U32 R13, RZ, RZ, R49 ;  /* 0x000000ffff0d7224 */ /* 0x000fce00078e0031 */
[----:B------:R-:W-:Y:S05]  /*ff00*/  WARPSYNC.COLLECTIVE R15, `(.L_x_2468) ;  /* 0x000000000f087348 */ /* 0x000fea0003c00000 */
[----:B------:R0:W1:Y:S02]  /*ff10*/  SHFL.BFLY P6, R14, R13, R12, R11 ;  /* 0x0c00000c0d0e7389 */ /* 0x00006400000c000b */
[----:B01----:R-:W-:Y:S05]  /*ff20*/  ENDCOLLECTIVE ;  /* 0x000000000000791b */ /* 0x003fea0003800000 */
.L_x_2468:
[----:B------:R-:W-:Y:S05]  /*ff30*/  BRA `(.L_x_2469) ;  /* 0xffffffcc00447947 */ /* 0x000fea000383ffff */
        .weak           $__internal_26_$__cuda_sm3x_div_rn_noftz_f32_slowpath
        .type           $__internal_26_$__cuda_sm3x_div_rn_noftz_f32_slowpath,@function
        .size           $__internal_26_$__cuda_sm3x_div_rn_noftz_f32_slowpath,(.L_x_37403 - $__internal_26_$__cuda_sm3x_div_rn_noftz_f32_slowpath)
$__internal_26_$__cuda_sm3x_div_rn_noftz_f32_slowpath:
[----:B------:R-:W-:Y:S01]  /*ff40*/  SHF.R.U32.HI R13, RZ, 0x17, R11 ;  /* 0x00000017ff0d7819 */ /* 0x000fe2000001160b */
[----:B------:R-:W-:Y:S01]  /*ff50*/  BSSY.RECONVERGENT B1, `(.L_x_2470) ;  /* 0x0000063000017945 */ /* 0x000fe20003800200 */
[--C-:B------:R-:W-:Y:S01]  /*ff60*/  SHF.R.U32.HI R14, RZ, 0x17, R16.reuse ;  /* 0x00000017ff0e7819 */ /* 0x100fe20000011610 */
        /* <DEDUP_REMOVED lines=32> */
.L_x_2471:
[----:B------:R-:W-:Y:S01]  /*10170*/  LEA R16, R13, 0xc0800000, 0x17 ;  /* 0xc08000000d107811 */ /* 0x000fe200078eb8ff */
[----:B------:R-:W-:Y:S04]  /*10180*/  BSSY.RECONVERGENT B2, `(.L_x_2476) ;  /* 0x0000036000027945 */ /* 0x000fe80003800200 */
[----:B------:R-:W-:Y:S02]  /*10190*/  IMAD.IADD R52, R11, 0x1, -R16 ;  /* 0x000000010b347824 */ /* 0x000fe400078e0a10 */
[----:B------:R-:W-:Y:S02]  /*101a0*/  VIADD R16, R54, 0xffffff81 ;  /* 0xffffff8136107836 */ /* 0x000fe40000000000 */
        /* <DEDUP_REMOVED lines=47> */
.L_x_2478:
[----:B------:R-:W-:-:S04]  /*104a0*/  LOP3.LUT R11, R11, 0x80000000, RZ, 0xc0, !PT ;  /* 0x800000000b0b7812 */ /* 0x000fc800078ec0ff */
[----:B------:R-:W-:Y:S01]  /*104b0*/  LOP3.LUT R11, R11, 0x7f800000, RZ, 0xfc, !PT ;  /* 0x7f8000000b0b7812 */ /* 0x000fe200078efcff */
[----:B------:R-:W-:Y:S06]  /*104c0*/  BRA `(.L_x_2479) ;  /* 0x0000000000047947 */ /* 0x000fec0003800000 */
.L_x_2477:
[----:B------:R-:W-:-:S07]  /*104d0*/  LEA R11, R16, R11, 0x17 ;  /* 0x0000000b100b7211 */ /* 0x000fce00078eb8ff */
.L_x_2479:
[----:B------:R-:W-:Y:S05]  /*104e0*/  BSYNC.RECONVERGENT B2 ;  /* 0x0000000000027941 */ /* 0x000fea0003800200 */
.L_x_2476:
[----:B------:R-:W-:Y:S05]  /*104f0*/  BRA `(.L_x_2480) ;  /* 0x0000000000207947 */ /* 0x000fea0003800000 */
.L_x_2475:
[----:B------:R-:W-:-:S04]  /*10500*/  LOP3.LUT R11, R11, 0x80000000, R48, 0x48, !PT ;  /* 0x800000000b0b7812 */ /* 0x000fc800078e4830 */
[----:B------:R-:W-:Y:S01]  /*10510*/  LOP3.LUT R11, R11, 0x7f800000, RZ, 0xfc, !PT ;  /* 0x7f8000000b0b7812 */ /* 0x000fe200078efcff */
[----:B------:R-:W-:Y:S06]  /*10520*/  BRA `(.L_x_2480) ;  /* 0x0000000000147947 */ /* 0x000fec0003800000 */
.L_x_2474:
[----:B------:R-:W-:Y:S01]  /*10530*/  LOP3.LUT R11, R11, 0x80000000, R48, 0x48, !PT ;  /* 0x800000000b0b7812 */ /* 0x000fe200078e4830 */
[----:B------:R-:W-:Y:S06]  /*10540*/  BRA `(.L_x_2480) ;  /* 0x00000000000c7947 */ /* 0x000fec0003800000 */
.L_x_2473:
[----:B------:R-:W0:Y:S01]  /*10550*/  MUFU.RSQ R11, -QNAN ;  /* 0xffc00000000b7908 */ /* 0x000e220000001400 */
[----:B------:R-:W-:Y:S05]  /*10560*/  BRA `(.L_x_2480) ;  /* 0x0000000000047947 */ /* 0x000fea0003800000 */
.L_x_2472:
[----:B------:R-:W-:-:S07]  /*10570*/  FADD.FTZ R11, R16, R11 ;  /* 0x0000000b100b7221 */ /* 0x000fce0000010000 */
.L_x_2480:
[----:B------:R-:W-:Y:S05]  /*10580*/  BSYNC.RECONVERGENT B1 ;  /* 0x0000000000017941 */ /* 0x000fea0003800200 */
.L_x_2470:
[----:B------:R-:W-:-:S04]  /*10590*/  IMAD.MOV.U32 R13, RZ, RZ, 0x0 ;  /* 0x00000000ff0d7424 */ /* 0x000fc800078e00ff */
[----:B0-----:R-:W-:Y:S05]  /*105a0*/  RET.REL.NODEC R12 `(_Z15SoftmaxWarpImplI22BroadcastScaleMaskLoadIffbLm4EiE11DirectStoreIffEfLi1ELi24ELi32ELi1ELb1EL9Algorithm0EEvT_T0_ll) ;  /* 0xfffffef80c947950 */ /* 0x001fea0003c3ffff */
.L_x_2481:
        /* <DEDUP_REMOVED lines=13> */
.L_x_37403:


//--------------------- .text._Z15SoftmaxWarpImplI22BroadcastScaleMaskLoadIffbLm4EiE11DirectStoreIffEfLi1ELi24ELi32ELi1ELb0EL9Algorithm0EEvT_T0_ll --------------------------
	.section	.text._Z15SoftmaxWarpImplI22BroadcastScaleMaskLoadIffbLm4EiE11DirectStoreIffEfLi1ELi24ELi32ELi1ELb0EL9Algorithm0EEvT_T0_ll,"ax",@progbits
	.align	128
        .global         _Z15SoftmaxWarpImplI22BroadcastScaleMaskLoadIffbLm4EiE11DirectStoreIffEfLi1ELi24ELi32ELi1ELb0EL9Algorithm0EEvT_T0_ll
        .type           _Z15SoftmaxWarpImplI22BroadcastScaleMaskLoadIffbLm4EiE11DirectStoreIffEfLi1ELi24ELi32ELi1ELb0EL9Algorithm0EEvT_T0_ll,@function
        .size           _Z15SoftmaxWarpImplI22BroadcastScaleMaskLoadIffbLm4EiE11DirectStoreIffEfLi1ELi24ELi32ELi1ELb0EL9Algorithm0EEvT_T0_ll,(.L_x_37404 - _Z15SoftmaxWarpImplI22BroadcastScaleMaskLoadIffbLm4EiE11DirectStoreIffEfLi1ELi24ELi32ELi1ELb0EL9Algorithm0EEvT_T0_ll)
        .other          _Z15SoftmaxWarpImplI22BroadcastScaleMaskLoadIffbLm4EiE11DirectStoreIffEfLi1ELi24ELi32ELi1ELb0EL9Algorithm0EEvT_T0_ll,@"STO_CUDA_ENTRY STV_DEFAULT"
_Z15SoftmaxWarpImplI22BroadcastScaleMaskLoadIffbLm4EiE11DirectStoreIffEfLi1ELi24ELi32ELi1ELb0EL9Algorithm0EEvT_T0_ll:
.text._Z15SoftmaxWarpImplI22BroadcastScaleMaskLoadIffbLm4EiE11DirectStoreIffEfLi1ELi24ELi32ELi1ELb0EL9Algorithm0EEvT_T0_ll:
        /* <DEDUP_REMOVED lines=11> */
[----:B------:R-:W0:Y:S01]  /*00b0*/  LDCU.128 UR44, c[0x0][0x380] ;  /* 0x00007000ff2c77ac */ /* 0x000e220008000c00 */
[----:B------:R-:W0:Y:S05]  /*00c0*/  LDCU.128 UR48, c[0x0][0x400] ;  /* 0x00008000ff3077ac */ /* 0x000e2a0008000c00 */
        /* <DEDUP_REMOVED lines=17> */
.L_x_2482:
        /* <DEDUP_REMOVED lines=14> */
.L_x_2533:
[----:B--2---:R-:W-:Y:S01]  /*02c0*/  IABS R4, UR55 ;  /* 0x0000003700047c13 */ /* 0x004fe20008000000 */
[----:B0-----:R-:W-:Y:S01]  /*02d0*/  IMAD R37, R3, UR54, R2 ;  /* 0x0000003603257c24 */ /* 0x001fe2000f8e0202 */
[----:B------:R-:W-:Y:S01]  /*02e0*/  IABS R9, UR56 ;  /* 0x0000003800097c13 */ /* 0x000fe20008000000 */
[----:B------:R-:W-:Y:S01]  /*02f0*/  UMOV UR4, URZ ;  /* 0x000000ff00047c82 */ /* 0x000fe20008000000 */
[----:B------:R-:W-:Y:S02]  /*0300*/  R2UR UR11, R4 ;  /* 0x00000000040b72ca */ /* 0x000fe400000e0000 */
[----:B------:R-:W-:Y:S02]  /*0310*/  R2UR UR10, R9 ;  /* 0x00000000090a72ca */ /* 0x000fe400000e0000 */
[----:B------:R-:W-:Y:S02]  /*0320*/  IABS R11, R37 ;  /* 0x00000025000b7213 */ /* 0x000fe40000000000 */
[----:B------:R-:W-:-:S02]  /*0330*/  IADD3 R9, PT, PT, R37, 0x40, RZ ;  /* 0x0000004025097810 */ /* 0x000fc40007ffe0ff */
[----:B------:R-:W-:Y:S02]  /*0340*/  LOP3.LUT R40, RZ, UR55, RZ, 0x33, !PT ;  /* 0x00000037ff287c12 */ /* 0x000fe4000f8e33ff */
[----:B------:R-:W-:Y:S02]  /*0350*/  IABS R17, R9 ;  /* 0x0000000900117213 */ /* 0x000fe40000000000 */
[----:B------:R-:W-:Y:S01]  /*0360*/  IABS R18, UR57 ;  /* 0x0000003900127c13 */ /* 0x000fe20008000000 */
[----:B------:R-:W0:Y:S01]  /*0370*/  I2F.RP R4, UR11 ;  /* 0x0000000b00047d06 */ /* 0x000e220008209400 */
[----:B------:R-:W-:Y:S02]  /*0380*/  IADD3 R27, PT, PT, R37, 0x80, RZ ;  /* 0x00000080251b7810 */ /* 0x000fe40007ffe0ff */
[----:B------:R-:W-:Y:S02]  /*0390*/  R2UR UR12, R18 ;  /* 0x00000000120c72ca */ /* 0x000fe400000e0000 */
[----:B------:R-:W-:-:S03]  /*03a0*/  IABS R29, R27 ;  /* 0x0000001b001d7213 */ /* 0x000fc60000000000 */
[----:B------:R-:W2:Y:S08]  /*03b0*/  I2F.RP R12, UR10 ;  /* 0x0000000a000c7d06 */ /* 0x000eb00008209400 */
[----:B0-----:R-:W0:Y:S08]  /*03c0*/  MUFU.RCP R4, R4 ;  /* 0x0000000400047308 */ /* 0x001e300000001000 */
[----:B--2---:R-:W2:Y:S01]  /*03d0*/  MUFU.RCP R12, R12 ;  /* 0x0000000c000c7308 */ /* 0x004ea20000001000 */
[----:B0-----:R-:W-:-:S07]  /*03e0*/  VIADD R8, R4, 0xffffffe ;  /* 0x0ffffffe04087836 */ /* 0x001fce0000000000 */
[----:B------:R-:W0:Y:S01]  /*03f0*/  F2I.FTZ.U32.TRUNC.NTZ R8, R8 ;  /* 0x0000000800087305 */ /* 0x000e22000021f000 */
[----:B--2---:R-:W-:-:S07]  /*0400*/  VIADD R12, R12, 0xffffffe ;  /* 0x0ffffffe0c0c7836 */ /* 0x004fce0000000000 */
[----:B------:R-:W2:Y:S01]  /*0410*/  F2I.FTZ.U32.TRUNC.NTZ R12, R12 ;  /* 0x0000000c000c7305 */ /* 0x000ea2000021f000 */
[----:B0-----:R-:W-:Y:S01]  /*0420*/  R2UR UR5, R8 ;  /* 0x00000000080572ca */ /* 0x001fe200000e0000 */
[----:B------:R-:W-:-:S05]  /*0430*/  VIADD R8, R37, 0x20 ;  /* 0x0000002025087836 */ /* 0x000fca0000000000 */
[----:B------:R-:W-:-:S07]  /*0440*/  IABS R14, R8 ;  /* 0x00000008000e7213 */ /* 0x000fce0000000000 */
[----:B------:R-:W-:-:S04]  /*0450*/  UIADD3 UR6, UPT, UPT, URZ, -UR5, URZ ;  /* 0x80000005ff067290 */ /* 0x000fc8000fffe0ff */
[----:B------:R-:W-:-:S04]  /*0460*/  UIMAD UR6, UR6, UR11, URZ ;  /* 0x0000000b060672a4 */ /* 0x000fc8000f8e02ff */
[----:B------:R-:W-:Y:S01]  /*0470*/  UIMAD.WIDE.U32 UR6, UR5, UR6, UR4 ;  /* 0x00000006050672a5 */ /* 0x000fe2000f8e0004 */
[----:B--2---:R-:W-:Y:S02]  /*0480*/  R2UR UR5, R12 ;  /* 0x000000000c0572ca */ /* 0x004fe400000e0000 */
[----:B------:R-:W-:-:S03]  /*0490*/  LOP3.LUT R12, R9, UR55, RZ, 0x3c, !PT ;  /* 0x00000037090c7c12 */ /* 0x000fc6000f8e3cff */
[----:B------:R-:W-:-:S04]  /*04a0*/  IMAD.HI.U32 R10, R11, UR7, RZ ;  /* 0x000000070b0a7c27 */ /* 0x000fc8000f8e00ff */
[----:B------:R-:W-:Y:S02]  /*04b0*/  IMAD.MOV R4, RZ, RZ, -R10 ;  /* 0x000000ffff047224 */ /* 0x000fe400078e0a0a */
[----:B------:R-:W-:Y:S02]  /*04c0*/  IMAD.HI.U32 R13, R14, UR7, RZ ;  /* 0x000000070e0d7c27 */ /* 0x000fe4000f8e00ff */
[----:B------:R-:W-:Y:S02]  /*04d0*/  UIADD3 UR8, UPT, UPT, URZ, -UR5, URZ ;  /* 0x80000005ff087290 */ /* 0x000fe4000fffe0ff */
[----:B------:R-:W-:Y:S02]  /*04e0*/  IMAD R11, R4, UR11, R11 ;  /* 0x0000000b040b7c24 */ /* 0x000fe4000f8e020b */
[----:B------:R-:W-:Y:S01]  /*04f0*/  IMAD.MOV R15, RZ, RZ, -R13 ;  /* 0x000000ffff0f7224 */ /* 0x000fe200078e0a0d */
[----:B------:R-:W-:Y:S01]  /*0500*/  UIMAD UR8, UR8, UR10, URZ ;  /* 0x0000000a080872a4 */ /* 0x000fe2000f8e02ff */
[----:B------:R-:W-:Y:S01]  /*0510*/  IMAD.HI.U32 R16, R17, UR7, RZ ;  /* 0x0000000711107c27 */ /* 0x000fe2000f8e00ff */
[----:B------:R-:W-:-:S02]  /*0520*/  ISETP.LT.U32.AND P5, PT, R11, UR11, PT ;  /* 0x0000000b0b007c0c */ /* 0x000fc4000bfa1070 */
[----:B------:R-:W-:Y:S01]  /*0530*/  UIMAD.WIDE.U32 UR8, UR5, UR8, UR4 ;  /* 0x00000008050872a5 */ /* 0x000fe2000f8e0004 */
[----:B------:R-:W-:Y:S01]  /*0540*/  IMAD R14, R15, UR11, R14 ;  /* 0x0000000b0f0e7c24 */ /* 0x000fe2000f8e020e */
[----:B------:R-:W-:Y:S02]  /*0550*/  IADD3 R4, PT, PT, -R16, RZ, RZ ;  /* 0x000000ff10047210 */ /* 0x000fe40007ffe1ff */
[----:B------:R-:W-:Y:S02]  /*0560*/  LOP3.LUT R15, R8, UR55, RZ, 0x3c, !PT ;  /* 0x00000037080f7c12 */ /* 0x000fe4000f8e3cff */
[----:B------:R-:W-:Y:S01]  /*0570*/  ISETP.LT.U32.AND P1, PT, R14, UR11, PT ;  /* 0x0000000b0e007c0c */ /* 0x000fe2000bf21070 */
[----:B------:R-:W-:Y:S01]  /*0580*/  IMAD R17, R4, UR11, R17 ;  /* 0x0000000b04117c24 */ /* 0x000fe2000f8e0211 */
[----:B------:R-:W-:Y:S02]  /*0590*/  LOP3.LUT R4, R37, UR55, RZ, 0x3c, !PT ;  /* 0x0000003725047c12 */ /* 0x000fe4000f8e3cff */
[----:B------:R-:W-:Y:S01]  /*05a0*/  ISETP.GE.AND P3, PT, R15, RZ, PT ;  /* 0x000000ff0f00720c */ /* 0x000fe20003f66270 */
[----:B------:R-:W-:Y:S01]  /*05b0*/  @!P5 VIADD R11, R11, -UR11 ;  /* 0x8000000b0b0bdc36 */ /* 0x000fe20008000000 */
[----:B------:R-:W-:-:S02]  /*05c0*/  ISETP.LT.U32.AND P0, PT, R17, UR11, PT ;  /* 0x0000000b11007c0c */ /* 0x000fc4000bf01070 */
[----:B------:R-:W-:Y:S02]  /*05d0*/  ISETP.GE.AND P2, PT, R4, RZ, PT ;  /* 0x000000ff0400720c */ /* 0x000fe40003f46270 */
[----:B------:R-:W-:Y:S02]  /*05e0*/  ISETP.GE.U32.AND P6, PT, R11, UR11, PT ;  /* 0x0000000b0b007c0c */ /* 0x000fe4000bfc6070 */
[----:B------:R-:W-:Y:S01]  /*05f0*/  @!P5 IADD3 R10, PT, PT, R10, 0x1, RZ ;  /* 0x000000010a0ad810 */ /* 0x000fe20007ffe0ff */
[----:B------:R-:W-:Y:S01]  /*0600*/  @!P1 VIADD R14, R14, -UR11 ;  /* 0x8000000b0e0e9c36 */ /* 0x000fe20008000000 */
[----:B------:R-:W-:Y:S01]  /*0610*/  IADD3 R4, PT, PT, R37, 0x60, RZ ;  /* 0x0000006025047810 */ /* 0x000fe20007ffe0ff */
[----:B------:R-:W-:Y:S01]  /*0620*/  @!P1 VIADD R13, R13, 0x1 ;  /* 0x000000010d0d9836 */ /* 0x000fe20000000000 */
[----:B------:R-:W-:Y:S02]  /*0630*/  ISETP.NE.AND P1, PT, RZ, UR55, PT ;  /* 0x00000037ff007c0c */ /* 0x000fe4000bf25270 */
[----:B------:R-:W-:Y:S01]  /*0640*/  ISETP.GE.U32.AND P4, PT, R14, UR11, PT ;  /* 0x0000000b0e007c0c */ /* 0x000fe2000bf86070 */
[----:B------:R-:W-:Y:S01]  /*0650*/  @!P0 VIADD R17, R17, -UR11 ;  /* 0x8000000b11118c36 */ /* 0x000fe20008000000 */
[----:B------:R-:W-:Y:S01]  /*0660*/  IABS R11, R4 ;  /* 0x00000004000b7213 */ /* 0x000fe20000000000 */
[----:B------:R-:W-:Y:S01]  /*0670*/  @!P0 VIADD R16, R16, 0x1 ;  /* 0x0000000110108836 */ /* 0x000fe20000000000 */
[----:B-1----:R-:W-:Y:S01]  /*0680*/  R2UR UR4, R6 ;  /* 0x00000000060472ca */ /* 0x002fe200000e0000 */
[----:B------:R-:W-:Y:S01]  /*0690*/  @P6 VIADD R10, R10, 0x1 ;  /* 0x000000010a0a6836 */ /* 0x000fe20000000000 */
[----:B------:R-:W-:Y:S01]  /*06a0*/  ISETP.GE.U32.AND P5, PT, R17, UR11, PT ;  /* 0x0000000b11007c0c */ /* 0x000fe2000bfa6070 */
[----:B------:R-:W-:Y:S01]  /*06b0*/  IMAD.HI.U32 R15, R11, UR7, RZ ;  /* 0x000000070b0f7c27 */ /* 0x000fe2000f8e00ff */
[----:B------:R-:W-:-:S02]  /*06c0*/  ISETP.GE.AND P6, PT, R12, RZ, PT ;  /* 0x000000ff0c00720c */ /* 0x000fc40003fc6270 */
[----:B------:R-:W-:Y:S01]  /*06d0*/  R2UR UR5, R7 ;  /* 0x00000000070572ca */ /* 0x000fe200000e0000 */
[----:B------:R-:W-:Y:S01]  /*06e0*/  @!P2 IMAD.MOV R10, RZ, RZ, -R10 ;  /* 0x000000ffff0aa224 */ /* 0x000fe200078e0a0a */
[----:B------:R-:W-:Y:S02]  /*06f0*/  IADD3 R12, PT, PT, -R15, RZ, RZ ;  /* 0x000000ff0f0c7210 */ /* 0x000fe40007ffe1ff */
[----:B------:R-:W-:Y:S02]  /*0700*/  @P4 IADD3 R13, PT, PT, R13, 0x1, RZ ;  /* 0x000000010d0d4810 */ /* 0x000fe40007ffe0ff */
[----:B------:R-:W-:Y:S01]  /*0710*/  SEL R25, R40, R10, !P1 ;  /* 0x0000000a28197207 */ /* 0x000fe20004800000 */
[----:B------:R-:W-:Y:S01]  /*0720*/  IMAD R11, R12, UR11, R11 ;  /* 0x0000000b0c0b7c24 */ /* 0x000fe2000f8e020b */
[----:B------:R-:W-:Y:S01]  /*0730*/  @!P3 IADD3 R13, PT, PT, -R13, RZ, RZ ;  /* 0x000000ff0d0db210 */ /* 0x000fe20007ffe1ff */
[----:B------:R-:W-:Y:S02]  /*0740*/  @P5 VIADD R16, R16, 0x1 ;  /* 0x0000000110105836 */ /* 0x000fe40000000000 */
[----:B------:R-:W-:Y:S01]  /*0750*/  IMAD.MOV R10, RZ, RZ, -R25 ;  /* 0x000000ffff0a7224 */ /* 0x000fe200078e0a19 */
[----:B------:R-:W-:Y:S01]  /*0760*/  SEL R26, R40, R13, !P1 ;  /* 0x0000000d281a7207 */ /* 0x000fe20004800000 */
[----:B------:R-:W-:Y:S01]  /*0770*/  @!P6 IMAD.MOV R16, RZ, RZ, -R16 ;  /* 0x000000ffff10e224 */ /* 0x000fe200078e0a10 */
[----:B------:R-:W-:Y:S01]  /*0780*/  ISETP.LT.U32.AND P5, PT, R11, UR11, PT ;  /* 0x0000000b0b007c0c */ /* 0x000fe2000bfa1070 */
[----:B------:R-:W-:-:S02]  /*0790*/  IMAD R21, R10, UR55, R37 ;  /* 0x000000370a157c24 */ /* 0x000fc4000f8e0225 */
[----:B------:R-:W-:Y:S01]  /*07a0*/  IMAD.MOV R13, RZ, RZ, -R26 ;  /* 0x000000ffff0d7224 */ /* 0x000fe200078e0a1a */
[----:B------:R-:W0:Y:S01]  /*07b0*/  I2F.RP R10, UR12 ;  /* 0x0000000c000a7d06 */ /* 0x000e220008209400 */
[----:B------:R-:W-:Y:S02]  /*07c0*/  SEL R24, R40, R16, !P1 ;  /* 0x0000001028187207 */ /* 0x000fe40004800000 */
[----:B------:R-:W-:Y:S01]  /*07d0*/  IABS R12, R21 ;  /* 0x00000015000c7213 */ /* 0x000fe20000000000 */
[----:B------:R-:W-:Y:S01]  /*07e0*/  IMAD R22, R13, UR55, R8 ;  /* 0x000000370d167c24 */ /* 0x000fe2000f8e0208 */
[----:B------:R-:W-:-:S03]  /*07f0*/  IADD3 R20, PT, PT, -R24, RZ, RZ ;  /* 0x000000ff18147210 */ /* 0x000fc60007ffe1ff */
[----:B------:R-:W-:Y:S01]  /*0800*/  IMAD.HI.U32 R13, R12, UR9, RZ ;  /* 0x000000090c0d7c27 */ /* 0x000fe2000f8e00ff */
[----:B------:R-:W-:Y:S02]  /*0810*/  IABS R19, R22 ;  /* 0x0000001600137213 */ /* 0x000fe40000000000 */
[----:B------:R-:W-:Y:S01]  /*0820*/  @!P5 IADD3 R15, PT, PT, R15, 0x1, RZ ;  /* 0x000000010f0fd810 */ /* 0x000fe20007ffe0ff */
[----:B------:R-:W-:Y:S02]  /*0830*/  IMAD.MOV R17, RZ, RZ, -R13 ;  /* 0x000000ffff117224 */ /* 0x000fe400078e0a0d */
[----:B------:R-:W-:Y:S01]  /*0840*/  @!P5 VIADD R11, R11, -UR11 ;  /* 0x8000000b0b0bdc36 */ /* 0x000fe20008000000 */
[----:B0-----:R0:W1:Y:S01]  /*0850*/  MUFU.RCP R14, R10 ;  /* 0x0000000a000e7308 */ /* 0x0010620000001000 */
[----:B------:R-:W-:Y:S01]  /*0860*/  IMAD R12, R17, UR10, R12 ;  /* 0x0000000a110c7c24 */ /* 0x000fe2000f8e020c */
[----:B------:R-:W-:Y:S01]  /*0870*/  LOP3.LUT R17, R27, UR55, RZ, 0x3c, !PT ;  /* 0x000000371b117c12 */ /* 0x000fe2000f8e3cff */
[----:B------:R-:W-:Y:S01]  /*0880*/  IMAD.HI.U32 R16, R19, UR9, RZ ;  /* 0x0000000913107c27 */ /* 0x000fe2000f8e00ff */
[----:B------:R-:W-:-:S02]  /*0890*/  ISETP.GE.U32.AND P4, PT, R11, UR11, PT ;  /* 0x0000000b0b007c0c */ /* 0x000fc4000bf86070 */
[----:B------:R-:W-:Y:S01]  /*08a0*/  LOP3.LUT R11, R4, UR55, RZ, 0x3c, !PT ;  /* 0x00000037040b7c12 */ /* 0x000fe2000f8e3cff */
[----:B------:R-:W-:Y:S01]  /*08b0*/  IMAD R20, R20, UR55, R9 ;  /* 0x0000003714147c24 */ /* 0x000fe2000f8e0209 */
[----:B------:R-:W-:Y:S01]  /*08c0*/  ISETP.LT.U32.AND P2, PT, R12, UR10, PT ;  /* 0x0000000a0c007c0c */ /* 0x000fe2000bf41070 */
[----:B------:R-:W-:Y:S01]  /*08d0*/  IMAD.MOV R28, RZ, RZ, -R16 ;  /* 0x000000ffff1c7224 */ /* 0x000fe200078e0a10 */
[----:B------:R-:W-:Y:S02]  /*08e0*/  ISETP.GE.AND P3, PT, R11, RZ, PT ;  /* 0x000000ff0b00720c */ /* 0x000fe40003f66270 */
[----:B------:R-:W-:Y:S02]  /*08f0*/  SHF.R.S64 R11, RZ, 0x1e, R8 ;  /* 0x0000001eff0b7819 */ /* 0x000fe40000001008 */
[----:B------:R-:W-:Y:S01]  /*0900*/  ISETP.GE.AND P0, PT, R17, RZ, PT ;  /* 0x000000ff1100720c */ /* 0x000fe20003f06270 */
[----:B------:R-:W-:Y:S01]  /*0910*/  IMAD R17, R28, UR10, R19 ;  /* 0x0000000a1c117c24 */ /* 0x000fe2000f8e0213 */
[----:B0-----:R-:W-:Y:S01]  /*0920*/  IADD3 R10, P5, PT, R11, UR44, RZ ;  /* 0x0000002c0b0a7c10 */ /* 0x001fe2000ffbe0ff */
[----:B------:R-:W-:Y:S01]  /*0930*/  @P4 VIADD R15, R15, 0x1 ;  /* 0x000000010f0f4836 */ /* 0x000fe20000000000 */
[----:B------:R-:W-:Y:S01]  /*0940*/  IABS R23, R20 ;  /* 0x0000001400177213 */ /* 0x000fe20000000000 */
[----:B------:R-:W-:Y:S01]  /*0950*/  IMAD.HI.U32 R28, R29, UR7, RZ ;  /* 0x000000071d1c7c27 */ /* 0x000fe2000f8e00ff */
[----:B------:R-:W-:-:S02]  /*0960*/  LEA.HI.X.SX32 R11, R8, UR45, 0x2, P5 ;  /* 0x0000002d080b7c11 */ /* 0x000fc4000a8f16ff */
[----:B------:R-:W-:Y:S01]  /*0970*/  ISETP.LT.U32.AND P5, PT, R17, UR10, PT ;  /* 0x0000000a11007c0c */ /* 0x000fe2000bfa1070 */
[----:B------:R-:W-:Y:S01]  /*0980*/  @!P2 VIADD R12, R12, -UR10 ;  /* 0x8000000a0c0cac36 */ /* 0x000fe20008000000 */
[----:B-1----:R-:W-:Y:S01]  /*0990*/  IADD3 R14, PT, PT, R14, 0xffffffe, RZ ;  /* 0x0ffffffe0e0e7810 */ /* 0x002fe20007ffe0ff */
[----:B------:R-:W-:Y:S01]  /*09a0*/  IMAD.HI.U32 R18, R23, UR9, RZ ;  /* 0x0000000917127c27 */ /* 0x000fe2000f8e00ff */
[----:B------:R-:W-:Y:S01]  /*09b0*/  LOP3.LUT R8, R21, UR56, RZ, 0x3c, !PT ;  /* 0x0000003815087c12 */ /* 0x000fe2000f8e3cff */
[----:B------:R0:W2:Y:S01]  /*09c0*/  LDG.E R19, desc[UR4][R10.64] ;  /* 0x000000040a137981 */ /* 0x0000a2000c1e1900 */
[----:B------:R-:W-:Y:S01]  /*09d0*/  ISETP.GE.U32.AND P4, PT, R12, UR10, PT ;  /* 0x0000000a0c007c0c */ /* 0x000fe2000bf86070 */
[----:B------:R-:W-:Y:S01]  /*09e0*/  IMAD.MOV R30, RZ, RZ, -R18 ;  /* 0x000000ffff1e7224 */ /* 0x000fe200078e0a12 */
[----:B------:R-:W-:Y:S01]  /*09f0*/  ISETP.GE.AND P6, PT, R8, RZ, PT ;  /* 0x000000ff0800720c */ /* 0x000fe20003fc6270 */
[----:B------:R-:W-:Y:S01]  /*0a00*/  @!P2 VIADD R13, R13, 0x1 ;  /* 0x000000010d0da836 */ /* 0x000fe20000000000 */
[----:B------:R-:W1:Y:S01]  /*0a10*/  F2I.FTZ.U32.TRUNC.NTZ R14, R14 ;  /* 0x0000000e000e7305 */ /* 0x000e62000021f000 */
[----:B------:R-:W-:-:S02]  /*0a20*/  IMAD R23, R30, UR10, R23 ;  /* 0x0000000a1e177c24 */ /* 0x000fc4000f8e0217 */
[----:B------:R-:W-:Y:S02]  /*0a30*/  @!P3 IMAD.MOV R15, RZ, RZ, -R15 ;  /* 0x000000ffff0fb224 */ /* 0x000fe400078e0a0f */
[----:B------:R-:W-:Y:S01]  /*0a40*/  @!P5 VIADD R17, R17, -UR10 ;  /* 0x8000000a1111dc36 */ /* 0x000fe20008000000 */
[----:B------:R-:W-:Y:S01]  /*0a50*/  ISETP.LT.U32.AND P3, PT, R23, UR10, PT ;  /* 0x0000000a17007c0c */ /* 0x000fe2000bf61070 */
[----:B------:R-:W-:Y:S01]  /*0a60*/  IMAD.MOV R12, RZ, RZ, -R28 ;  /* 0x000000ffff0c7224 */ /* 0x000fe200078e0a1c */
[----:B------:R-:W-:Y:S02]  /*0a70*/  SEL R15, R40, R15, !P1 ;  /* 0x0000000f280f7207 */ /* 0x000fe40004800000 */
[----:B------:R-:W-:Y:S02]  /*0a80*/  @P4 IADD3 R13, PT, PT, R13, 0x1, RZ ;  /* 0x000000010d0d4810 */ /* 0x000fe40007ffe0ff */
[----:B------:R-:W-:Y:S02]  /*0a90*/  ISETP.GE.U32.AND P2, PT, R17, UR10, PT ;  /* 0x0000000a11007c0c */ /* 0x000fe4000bf46070 */
[----:B------:R-:W-:Y:S01]  /*0aa0*/  LOP3.LUT R8, R22, UR56, RZ, 0x3c, !PT ;  /* 0x0000003816087c12 */ /* 0x000fe2000f8e3cff */
[----:B------:R-:W-:Y:S01]  /*0ab0*/  IMAD R29, R12, UR11, R29 ;  /* 0x0000000b0c1d7c24 */ /* 0x000fe2000f8e021d */
[----:B------:R-:W-:-:S02]  /*0ac0*/  @!P6 IADD3 R13, PT, PT, -R13, RZ, RZ ;  /* 0x000000ff0d0de210 */ /* 0x000fc40007ffe1ff */
[----:B------:R-:W-:Y:S02]  /*0ad0*/  IADD3 R31, PT, PT, -R15, RZ, RZ ;  /* 0x000000ff0f1f7210 */ /* 0x000fe40007ffe1ff */
[----:B------:R-:W-:Y:S01]  /*0ae0*/  ISETP.GE.AND P6, PT, R8, RZ, PT ;  /* 0x000000ff0800720c */ /* 0x000fe20003fc6270 */
[----:B------:R-:W-:Y:S01]  /*0af0*/  @!P5 VIADD R16, R16, 0x1 ;  /* 0x000000011010d836 */ /* 0x000fe20000000000 */
[----:B------:R-:W-:Y:S01]  /*0b00*/  ISETP.LT.U32.AND P4, PT, R29, UR11, PT ;  /* 0x0000000b1d007c0c */ /* 0x000fe2000bf81070 */
[----:B------:R-:W-:Y:S02]  /*0b10*/  IMAD R12, R31, UR55, R4 ;  /* 0x000000371f0c7c24 */ /* 0x000fe4000f8e0204 */
[----:B------:R-:W-:Y:S01]  /*0b20*/  @!P3 VIADD R23, R23, -UR10 ;  /* 0x8000000a1717bc36 */ /* 0x000fe20008000000 */
[----:B-1----:R-:W-:Y:S01]  /*0b30*/  R2UR UR5, R14 ;  /* 0x000000000e0572ca */ /* 0x002fe200000e0000 */
[----:B------:R-:W-:Y:S01]  /*0b40*/  @P2 VIADD R16, R16, 0x1 ;  /* 0x0000000110102836 */ /* 0x000fe20000000000 */
[----:B0-----:R-:W-:-:S02]  /*0b50*/  IABS R10, R12 ;  /* 0x0000000c000a7213 */ /* 0x001fc40000000000 */
[----:B------:R-:W-:Y:S02]  /*0b60*/  ISETP.GE.U32.AND P5, PT, R23, UR10, PT ;  /* 0x0000000a17007c0c */ /* 0x000fe4000bfa6070 */
[----:B------:R-:W-:Y:S01]  /*0b70*/  LOP3.LUT R14, R20, UR56, RZ, 0x3c, !PT ;  /* 0x00000038140e7c12 */ /* 0x000fe2000f8e3cff */
[----:B------:R-:W-:Y:S01]  /*0b80*/  @!P6 IMAD.MOV R16, RZ, RZ, -R16 ;  /* 0x000000ffff10e224 */ /* 0x000fe200078e0a10 */
[----:B------:R-:W-:Y:S01]  /*0b90*/  ISETP.NE.AND P2, PT, RZ, UR56, PT ;  /* 0x00000038ff007c0c */ /* 0x000fe2000bf45270 */
[----:B------:R-:W-:Y:S01]  /*0ba0*/  IMAD.HI.U32 R8, R10, UR9, RZ ;  /* 0x000000090a087c27 */ /* 0x000fe2000f8e00ff */
[----:B------:R-:W-:Y:S02]  /*0bb0*/  LOP3.LUT R41, RZ, UR56, RZ, 0x33, !PT ;  /* 0x00000038ff297c12 */ /* 0x000fe4000f8e33ff */
[----:B------:R-:W-:Y:S01]  /*0bc0*/  ISETP.GE.AND P6, PT, R14, RZ, PT ;  /* 0x000000ff0e00720c */ /* 0x000fe20003fc6270 */
[----:B------:R-:W-:Y:S01]  /*0bd0*/  @!P4 VIADD R29, R29, -UR11 ;  /* 0x8000000b1d1dcc36 */ /* 0x000fe20008000000 */
[----:B------:R-:W-:Y:S01]  /*0be0*/  SEL R32, R41, R13, !P2 ;  /* 0x0000000d29207207 */ /* 0x000fe20005000000 */
[----:B------:R-:W-:Y:S01]  /*0bf0*/  @!P3 VIADD R18, R18, 0x1 ;  /* 0x000000011212b836 */ /* 0x000fe20000000000 */
[----:B------:R-:W-:Y:S01]  /*0c00*/  IADD3 R11, PT, PT, -R8, RZ, RZ ;  /* 0x000000ff080b7210 */ /* 0x000fe20007ffe1ff */
[----:B------:R-:W-:Y:S01]  /*0c10*/  UIADD3 UR6, UPT, UPT, URZ, -UR5, URZ ;  /* 0x80000005ff067290 */ /* 0x000fe2000fffe0ff */
[----:B------:R-:W-:Y:S01]  /*0c20*/  IADD3 R14, PT, PT, -R32, RZ, RZ ;  /* 0x000000ff200e7210 */ /* 0x000fe20007ffe1ff */
[----:B------:R-:W-:Y:S01]  /*0c30*/  @P5 VIADD R18, R18, 0x1 ;  /* 0x0000000112125836 */ /* 0x000fe20000000000 */
[----:B------:R-:W-:Y:S01]  /*0c40*/  ISETP.GE.U32.AND P3, PT, R29, UR11, PT ;  /* 0x0000000b1d007c0c */ /* 0x000fe2000bf66070 */
[----:B------:R-:W-:Y:S01]  /*0c50*/  IMAD R10, R11, UR10, R10 ;  /* 0x0000000a0b0a7c24 */ /* 0x000fe2000f8e020a */
[----:B------:R-:W-:Y:S01]  /*0c60*/  SEL R31, R41, R16, !P2 ;  /* 0x00000010291f7207 */ /* 0x000fe20005000000 */
[----:B------:R-:W-:Y:S01]  /*0c70*/  IMAD R21, R14, UR56, R21 ;  /* 0x000000380e157c24 */ /* 0x000fe2000f8e0215 */
[----:B------:R-:W-:Y:S01]  /*0c80*/  UIMAD UR6, UR6, UR12, URZ ;  /* 0x0000000c060672a4 */ /* 0x000fe2000f8e02ff */
[----:B------:R-:W-:Y:S01]  /*0c90*/  @!P6 IMAD.MOV R18, RZ, RZ, -R18 ;  /* 0x000000ffff12e224 */ /* 0x000fe200078e0a12 */
[----:B------:R-:W-:Y:S01]  /*0ca0*/  UMOV UR4, URZ ;  /* 0x000000ff00047c82 */ /* 0x000fe20008000000 */
[----:B------:R-:W-:Y:S01]  /*0cb0*/  IADD3 R11, PT, PT, -R31, RZ, RZ ;  /* 0x000000ff1f0b7210 */ /* 0x000fe20007ffe1ff */
[----:B------:R-:W-:Y:S01]  /*0cc0*/  UIMAD.WIDE.U32 UR4, UR5, UR6, UR4 ;  /* 0x00000006050472a5 */ /* 0x000fe2000f8e0004 */
[----:B------:R-:W-:Y:S01]  /*0cd0*/  ISETP.LT.U32.AND P5, PT, R10, UR10, PT ;  /* 0x0000000a0a007c0c */ /* 0x000fe2000bfa1070 */
[----:B------:R-:W-:Y:S01]  /*0ce0*/  @!P4 VIADD R28, R28, 0x1 ;  /* 0x000000011c1cc836 */ /* 0x000fe20000000000 */
[----:B------:R-:W-:-:S02]  /*0cf0*/  IABS R16, R21 ;  /* 0x0000001500107213 */ /* 0x000fc40000000000 */
[----:B------:R-:W-:Y:S01]  /*0d00*/  SEL R30, R41, R18, !P2 ;  /* 0x00000012291e7207 */ /* 0x000fe20005000000 */
[----:B------:R-:W-:Y:S02]  /*0d10*/  IMAD R22, R11, UR56, R22 ;  /* 0x000000380b167c24 */ /* 0x000fe4000f8e0216 */
[----:B------:R-:W-:Y:S01]  /*0d20*/  @P3 VIADD R28, R28, 0x1 ;  /* 0x000000011c1c3836 */ /* 0x000fe20000000000 */
[----:B------:R-:W-:Y:S01]  /*0d30*/  IADD3 R11, PT, PT, -R30, RZ, RZ ;  /* 0x000000ff1e0b7210 */ /* 0x000fe20007ffe1ff */
[----:B------:R-:W-:Y:S01]  /*0d40*/  IMAD.HI.U32 R17, R16, UR5, RZ ;  /* 0x0000000510117c27 */ /* 0x000fe2000f8e00ff */
[----:B------:R-:W-:-:S03]  /*0d50*/  IABS R23, R22 ;  /* 0x0000001600177213 */ /* 0x000fc60000000000 */
[----:B------:R-:W-:Y:S02]  /*0d60*/  @!P0 IMAD.MOV R28, RZ, RZ, -R28 ;  /* 0x000000ffff1c8224 */ /* 0x000fe400078e0a1c */
[----:B------:R-:W-:Y:S01]  /*0d70*/  IMAD R20, R11, UR56, R20 ;  /* 0x000000380b147c24 */ /* 0x000fe2000f8e0214 */
[----:B------:R-:W-:Y:S01]  /*0d80*/  IADD3 R11, PT, PT, -R17, RZ, RZ ;  /* 0x000000ff110b7210 */ /* 0x000fe20007ffe1ff */
[----:B------:R-:W-:Y:S01]  /*0d90*/  @!P5 VIADD R10, R10, -UR10 ;  /* 0x8000000a0a0adc36 */ /* 0x000fe20008000000 */
[----:B------:R-:W-:Y:S01]  /*0da0*/  SEL R28, R40, R28, !P1 ;  /* 0x0000001c281c7207 */ /* 0x000fe20004800000 */
[----:B------:R-:W-:Y:S01]  /*0db0*/  IMAD.HI.U32 R18, R23, UR5, RZ ;  /* 0x0000000517127c27 */ /* 0x000fe2000f8e00ff */
[----:B------:R-:W-:Y:S02]  /*0dc0*/  IABS R33, R20 ;  /* 0x0000001400217213 */ /* 0x000fe40000000000 */
[----:B------:R-:W-:Y:S01]  /*0dd0*/  ISETP.GE.U32.AND P6, PT, R10, UR10, PT ;  /* 0x0000000a0a007c0c */ /* 0x000fe2000bfc6070 */
[----:B------:R-:W-:-:S02]  /*0de0*/  IMAD R16, R11, UR12, R16 ;  /* 0x0000000c0b107c24 */ /* 0x000fc4000f8e0210 */
[----:B------:R-:W-:Y:S02]  /*0df0*/  IMAD.MOV R10, RZ, RZ, -R28 ;  /* 0x000000ffff0a7224 */ /* 0x000fe400078e0a1c */
[----:B------:R-:W-:Y:S01]  /*0e00*/  IMAD.MOV R34, RZ, RZ, -R18 ;  /* 0x000000ffff227224 */ /* 0x000fe200078e0a12 */
[----:B------:R-:W-:Y:S01]  /*0e10*/  ISETP.LT.U32.AND P0, PT, R16, UR12, PT ;  /* 0x0000000c10007c0c */ /* 0x000fe2000bf01070 */
[----:B------:R-:W-:Y:S02]  /*0e20*/  IMAD R13, R10, UR55, R27 ;  /* 0x000000370a0d7c24 */ /* 0x000fe4000f8e021b */
[----:B------:R-:W-:Y:S02]  /*0e30*/  IMAD R23, R34, UR12, R23 ;  /* 0x0000000c22177c24 */ /* 0x000fe4000f8e0217 */
[----:B------:R-:W-:Y:S01]  /*0e40*/  IMAD.HI.U32 R10, R33, UR5, RZ ;  /* 0x00000005210a7c27 */ /* 0x000fe2000f8e00ff */
[----:B------:R-:W-:Y:S02]  /*0e50*/  LOP3.LUT R11, R12, UR56, RZ, 0x3c, !PT ;  /* 0x000000380c0b7c12 */ /* 0x000fe4000f8e3cff */
[----:B------:R-:W-:Y:S01]  /*0e60*/  ISETP.LT.U32.AND P3, PT, R23, UR12, PT ;  /* 0x0000000c17007c0c */ /* 0x000fe2000bf61070 */
[----:B------:R-:W-:Y:S01]  /*0e70*/  IMAD.MOV R34, RZ, RZ, -R10 ;  /* 0x000000ffff227224 */ /* 0x000fe200078e0a0a */
[----:B------:R-:W-:-:S02]  /*0e80*/  IABS R29, R13 ;  /* 0x0000000d001d7213 */ /* 0x000fc40000000000 */
[----:B------:R-:W-:Y:S01]  /*0e90*/  @!P5 IADD3 R8, PT, PT, R8, 0x1, RZ ;  /* 0x000000010808d810 */ /* 0x000fe20007ffe0ff */
[----:B------:R-:W-:Y:S01]  /*0ea0*/  IMAD R33, R34, UR12, R33 ;  /* 0x0000000c22217c24 */ /* 0x000fe2000f8e0221 */
[----:B------:R-:W-:Y:S01]  /*0eb0*/  ISETP.GE.AND P4, PT, R11, RZ, PT ;  /* 0x000000ff0b00720c */ /* 0x000fe20003f86270 */
[----:B------:R-:W-:Y:S02]  /*0ec0*/  @!P0 VIADD R16, R16, -UR12 ;  /* 0x8000000c10108c36 */ /* 0x000fe40008000000 */
[----:B------:R-:W-:-:S04]  /*0ed0*/  IMAD.HI.U32 R35, R29, UR9, RZ ;  /* 0x000000091d237c27 */ /* 0x000fc8000f8e00ff */
[----:B------:R-:W-:Y:S01]  /*0ee0*/  @P6 VIADD R8, R8, 0x1 ;  /* 0x0000000108086836 */ /* 0x000fe20000000000 */
[----:B------:R-:W-:Y:S01]  /*0ef0*/  ISETP.LT.U32.AND P6, PT, R33, UR12, PT ;  /* 0x0000000c21007c0c */ /* 0x000fe2000bfc1070 */
[----:B------:R-:W-:Y:S01]  /*0f00*/  @!P3 VIADD R23, R23, -UR12 ;  /* 0x8000000c1717bc36 */ /* 0x000fe20008000000 */
[----:B------:R-:W-:Y:S02]  /*0f10*/  ISETP.GE.U32.AND P5, PT, R16, UR12, PT ;  /* 0x0000000c10007c0c */ /* 0x000fe4000bfa6070 */
[----:B------:R-:W-:Y:S01]  /*0f20*/  IADD3 R16, PT, PT, -R35, RZ, RZ ;  /* 0x000000ff23107210 */ /* 0x000fe20007ffe1ff */
[----:B------:R-:W-:Y:S01]  /*0f30*/  @!P4 IMAD.MOV R8, RZ, RZ, -R8 ;  /* 0x000000ffff08c224 */ /* 0x000fe200078e0a08 */
[----:B------:R-:W-:-:S03]  /*0f40*/  ISETP.GE.U32.AND P4, PT, R23, UR12, PT ;  /* 0x0000000c17007c0c */ /* 0x000fc6000bf86070 */
[----:B------:R-:W-:Y:S01]  /*0f50*/  IMAD R16, R16, UR10, R29 ;  /* 0x0000000a10107c24 */ /* 0x000fe2000f8e021d */
[----:B------:R-:W-:-:S03]  /*0f60*/  @!P0 IADD3 R17, PT, PT, R17, 0x1, RZ ;  /* 0x0000000111118810 */ /* 0x000fc60007ffe0ff */
[----:B------:R-:W-:Y:S01]  /*0f70*/  @!P6 VIADD R33, R33, -UR12 ;  /* 0x8000000c2121ec36 */ /* 0x000fe20008000000 */
[----:B------:R-:W-:Y:S01]  /*0f80*/  ISETP.LT.U32.AND P0, PT, R16, UR10, PT ;  /* 0x0000000a10007c0c */ /* 0x000fe2000bf01070 */
[----:B------:R-:W-:Y:S01]  /*0f90*/  @!P3 VIADD R18, R18, 0x1 ;  /* 0x000000011212b836 */ /* 0x000fe20000000000 */
[----:B------:R-:W-:Y:S02]  /*0fa0*/  IADD3 R14, PT, PT, R37, 0xa0, RZ ;  /* 0x000000a0250e7810 */ /* 0x000fe40007ffe0ff */
[----:B------:R-:W-:Y:S02]  /*0fb0*/  @P5 IADD3 R17, PT, PT, R17, 0x1, RZ ;  /* 0x0000000111115810 */ /* 0x000fe40007ffe0ff */
[----:B------:R-:W-:Y:S02]  /*0fc0*/  SEL R29, R41, R8, !P2 ;  /* 0x00000008291d7207 */ /* 0x000fe40005000000 */
[----:B------:R-:W-:Y:S02]  /*0fd0*/  ISETP.GE.U32.AND P5, PT, R33, UR12, PT ;  /* 0x0000000c21007c0c */ /* 0x000fe4000bfa6070 */
[----:B------:R-:W-:Y:S01]  /*0fe0*/  LOP3.LUT R8, R21, UR57, RZ, 0x3c, !PT ;  /* 0x0000003915087c12 */ /* 0x000fe2000f8e3cff */
[----:B------:R-:W-:Y:S01]  /*0ff0*/  @P4 VIADD R18, R18, 0x1 ;  /* 0x0000000112124836 */ /* 0x000fe20000000000 */
[----:B------:R-:W-:Y:S01]  /*1000*/  IABS R38, R14 ;  /* 0x0000000e00267213 */ /* 0x000fe20000000000 */
[----:B------:R-:W-:Y:S01]  /*1010*/  IMAD.MOV R23, RZ, RZ, -R29 ;  /* 0x000000ffff177224 */ /* 0x000fe200078e0a1d */
[----:B------:R-:W-:-:S02]  /*1020*/  ISETP.GE.AND P4, PT, R8, RZ, PT ;  /* 0x000000ff0800720c */ /* 0x000fc40003f86270 */
[----:B------:R-:W-:Y:S01]  /*1030*/  SHF.R.S64 R8, RZ, 0x1e, R9 ;  /* 0x0000001eff087819 */ /* 0x000fe20000001009 */
[----:B------:R-:W-:Y:S01]  /*1040*/  IMAD.HI.U32 R11, R38, UR7, RZ ;  /* 0x00000007260b7c27 */ /* 0x000fe2000f8e00ff */
[----:B------:R-:W-:Y:S02]  /*1050*/  @!P6 IADD3 R10, PT, PT, R10, 0x1, RZ ;  /* 0x000000010a0ae810 */ /* 0x000fe40007ffe0ff */
[----:B------:R-:W-:Y:S01]  /*1060*/  LOP3.LUT R34, R13, UR56, RZ, 0x3c, !PT ;  /* 0x000000380d227c12 */ /* 0x000fe2000f8e3cff */
[----:B------:R-:W-:Y:S01]  /*1070*/  @!P0 VIADD R16, R16, -UR10 ;  /* 0x8000000a10108c36 */ /* 0x000fe20008000000 */
[----:B------:R-:W-:Y:S01]  /*1080*/  IADD3 R8, P6, PT, R8, UR44, RZ ;  /* 0x0000002c08087c10 */ /* 0x000fe2000ffde0ff */
[----:B------:R-:W-:Y:S01]  /*1090*/  IMAD R12, R23, UR56, R12 ;  /* 0x00000038170c7c24 */ /* 0x000fe2000f8e020c */
[----:B------:R-:W-:Y:S01]  /*10a0*/  SHF.R.S64 R23, RZ, 0x1e, R4 ;  /* 0x0000001eff177819 */ /* 0x000fe20000001004 */
[----:B------:R-:W-:Y:S01]  /*10b0*/  IMAD.MOV R39, RZ, RZ, -R11 ;  /* 0x000000ffff277224 */ /* 0x000fe200078e0a0b */
[----:B------:R-:W-:Y:S01]  /*10c0*/  ISETP.GE.AND P3, PT, R34, RZ, PT ;  /* 0x000000ff2200720c */ /* 0x000fe20003f66270 */
[----:B------:R-:W-:Y:S01]  /*10d0*/  @P5 VIADD R10, R10, 0x1 ;  /* 0x000000010a0a5836 */ /* 0x000fe20000000000 */
[----:B------:R-:W-:-:S02]  /*10e0*/  ISETP.GE.U32.AND P5, PT, R16, UR10, PT ;  /* 0x0000000a10007c0c */ /* 0x000fc4000bfa6070 */
[----:B------:R-:W-:Y:S01]  /*10f0*/  LEA.HI.X.SX32 R9, R9, UR45, 0x2, P6 ;  /* 0x0000002d09097c11 */ /* 0x000fe2000b0f16ff */
[----:B------:R-:W-:Y:S01]  /*1100*/  IMAD R38, R39, UR11, R38 ;  /* 0x0000000b27267c24 */ /* 0x000fe2000f8e0226 */
[----:B------:R-:W-:Y:S02]  /*1110*/  IADD3 R16, P6, PT, R23, UR44, RZ ;  /* 0x0000002c17107c10 */ /* 0x000fe4000ffde0ff */
[----:B------:R-:W-:Y:S02]  /*1120*/  MOV R34, R17 ;  /* 0x0000001100227202 */ /* 0x000fe40000000f00 */
[----:B------:R-:W-:Y:S02]  /*1130*/  IABS R33, R12 ;  /* 0x0000000c00217213 */ /* 0x000fe40000000000 */
[----:B------:R-:W-:Y:S01]  /*1140*/  LEA.HI.X.SX32 R17, R4, UR45, 0x2, P6 ;  /* 0x0000002d04117c11 */ /* 0x000fe2000b0f16ff */
[----:B------:R-:W-:Y:S01]  /*1150*/  @!P4 IMAD.MOV R34, RZ, RZ, -R34 ;  /* 0x000000ffff22c224 */ /* 0x000fe200078e0a22 */
[----:B------:R-:W-:-:S02]  /*1160*/  LOP3.LUT R4, R22, UR57, RZ, 0x3c, !PT ;  /* 0x0000003916047c12 */ /* 0x000fc4000f8e3cff */
[----:B------:R-:W-:Y:S01]  /*1170*/  ISETP.LT.U32.AND P4, PT, R38, UR11, PT ;  /* 0x0000000b26007c0c */ /* 0x000fe2000bf81070 */
[----:B------:R-:W-:Y:S01]  /*1180*/  IMAD.HI.U32 R42, R33, UR5, RZ ;  /* 0x00000005212a7c27 */ /* 0x000fe2000f8e00ff */
[----:B------:R-:W-:-:S03]  /*1190*/  ISETP.GE.AND P6, PT, R4, RZ, PT ;  /* 0x000000ff0400720c */ /* 0x000fc60003fc6270 */
[----:B------:R-:W-:Y:S01]  /*11a0*/  IMAD.MOV R4, RZ, RZ, -R42 ;  /* 0x000000ffff047224 */ /* 0x000fe200078e0a2a */
[----:B------:R-:W-:-:S03]  /*11b0*/  @!P0 IADD3 R35, PT, PT, R35, 0x1, RZ ;  /* 0x0000000123238810 */ /* 0x000fc60007ffe0ff */
[----:B------:R-:W-:Y:S02]  /*11c0*/  IMAD R33, R4, UR12, R33 ;  /* 0x0000000c04217c24 */ /* 0x000fe4000f8e0221 */
[----:B------:R-:W-:Y:S02]  /*11d0*/  IMAD.MOV.U32 R4, RZ, RZ, R18 ;  /* 0x000000ffff047224 */ /* 0x000fe400078e0012 */
[----:B------:R-:W-:Y:S01]  /*11e0*/  @!P4 IADD3 R38, PT, PT, R38, -UR11, RZ ;  /* 0x8000000b2626cc10 */ /* 0x000fe2000fffe0ff */
[----:B------:R-:W-:Y:S01]  /*11f0*/  @P5 VIADD R35, R35, 0x1 ;  /* 0x0000000123235836 */ /* 0x000fe20000000000 */
[----:B------:R-:W-:Y:S01]  /*1200*/  ISETP.LT.U32.AND P5, PT, R33, UR12, PT ;  /* 0x0000000c21007c0c */ /* 0x000fe2000bfa1070 */
[----:B------:R-:W-:Y:S01]  /*1210*/  @!P6 IMAD.MOV R4, RZ, RZ, -R4 ;  /* 0x000000ffff04e224 */ /* 0x000fe200078e0a04 */
[----:B------:R-:W-:Y:S01]  /*1220*/  ISETP.GE.U32.AND P6, PT, R38, UR11, PT ;  /* 0x0000000b26007c0c */ /* 0x000fe2000bfc6070 */
[----:B------:R-:W-:Y:S01]  /*1230*/  IMAD.MOV.U32 R36, RZ, RZ, R35 ;  /* 0x000000ffff247224 */ /* 0x000fe200078e0023 */
[----:B------:R-:W-:-:S02]  /*1240*/  R2UR UR14, R6 ;  /* 0x00000000060e72ca */ /* 0x000fc400000e0000 */
[----:B------:R-:W-:Y:S02]  /*1250*/  R2UR UR15, R7 ;  /* 0x00000000070f72ca */ /* 0x000fe400000e0000 */
[----:B------:R-:W-:Y:S01]  /*1260*/  LOP3.LUT R23, R14, UR55, RZ, 0x3c, !PT ;  /* 0x000000370e177c12 */ /* 0x000fe2000f8e3cff */
[----:B------:R-:W-:Y:S01]  /*1270*/  @!P4 VIADD R11, R11, 0x1 ;  /* 0x000000010b0bc836 */ /* 0x000fe20000000000 */
[----:B------:R-:W-:Y:S02]  /*1280*/  @!P3 IADD3 R36, PT, PT, -R36, RZ, RZ ;  /* 0x000000ff2424b210 */ /* 0x000fe40007ffe1ff */
[----:B------:R-:W-:Y:S02]  /*1290*/  ISETP.GE.AND P0, PT, R23, RZ, PT ;  /* 0x000000ff1700720c */ /* 0x000fe40003f06270 */
[----:B------:R-:W-:Y:S02]  /*12a0*/  ISETP.NE.AND P3, PT, RZ, UR57, PT ;  /* 0x00000039ff007c0c */ /* 0x000fe4000bf65270 */
[----:B------:R-:W-:-:S02]  /*12b0*/  LOP3.LUT R23, R20, UR57, RZ, 0x3c, !PT ;  /* 0x0000003914177c12 */ /* 0x000fc4000f8e3cff */
[----:B------:R-:W-:Y:S01]  /*12c0*/  LOP3.LUT R35, RZ, UR57, RZ, 0x33, !PT ;  /* 0x00000039ff237c12 */ /* 0x000fe2000f8e33ff */
[----:B------:R-:W-:Y:S01]  /*12d0*/  @P6 VIADD R11, R11, 0x1 ;  /* 0x000000010b0b6836 */ /* 0x000fe20000000000 */
[----:B------:R-:W-:Y:S01]  /*12e0*/  SEL R36, R41, R36, !P2 ;  /* 0x0000002429247207 */ /* 0x000fe20005000000 */
[----:B------:R0:W3:Y:S01]  /*12f0*/  LDG.E R18, desc[UR14][R8.64] ;  /* 0x0000000e08127981 */ /* 0x0000e2000c1e1900 */
[----:B------:R-:W-:Y:S02]  /*1300*/  @!P5 IADD3 R33, PT, PT, R33, -UR12, RZ ;  /* 0x8000000c2121dc10 */ /* 0x000fe4000fffe0ff */
[----:B------:R-:W-:Y:S01]  /*1310*/  ISETP.GE.AND P4, PT, R23, RZ, PT ;  /* 0x000000ff1700720c */ /* 0x000fe20003f86270 */
[----:B------:R-:W-:Y:S01]  /*1320*/  UISETP.NE.U32.AND UP0, UPT, UR36, 0x1, UPT ;  /* 0x000000012400788c */ /* 0x000fe2000bf05070 */
[----:B------:R-:W-:Y:S01]  /*1330*/  SEL R34, R35, R34, !P3 ;  /* 0x0000002223227207 */ /* 0x000fe20005800000 */
[----:B------:R-:W-:Y:S01]  /*1340*/  IMAD.MOV R38, RZ, RZ, -R36 ;  /* 0x000000ffff267224 */ /* 0x000fe200078e0a24 */
[----:B------:R-:W-:Y:S01]  /*1350*/  ISETP.GE.U32.AND P6, PT, R33, UR12, PT ;  /* 0x0000000c21007c0c */ /* 0x000fe2000bfc6070 */
[----:B------:R1:W4:Y:S01]  /*1360*/  LDG.E R17, desc[UR14][R16.64] ;  /* 0x0000000e10117981 */ /* 0x000322000c1e1900 */
[----:B------:R-:W-:Y:S01]  /*1370*/  MOV R33, R11 ;  /* 0x0000000b00217202 */ /* 0x000fe20000000f00 */
[----:B0-----:R-:W-:-:S02]  /*1380*/  IMAD.MOV R8, RZ, RZ, -R34 ;  /* 0x000000ffff087224 */ /* 0x001fc400078e0a22 */
[----:B------:R-:W-:Y:S02]  /*1390*/  IMAD R13, R38, UR56, R13 ;  /* 0x00000038260d7c24 */ /* 0x000fe4000f8e020d */
[----:B------:R-:W-:Y:S02]  /*13a0*/  IMAD.MOV.U32 R38, RZ, RZ, R10 ;  /* 0x000000ffff267224 */ /* 0x000fe400078e000a */
[----:B------:R-:W-:Y:S01]  /*13b0*/  @!P0 IMAD.MOV R33, RZ, RZ, -R33 ;  /* 0x000000ffff218224 */ /* 0x000fe200078e0a21 */
[----:B------:R-:W-:Y:S01]  /*13c0*/  SEL R23, R35, R4, !P3 ;  /* 0x0000000423177207 */ /* 0x000fe20005800000 */
[----:B------:R-:W-:Y:S01]  /*13d0*/  IMAD R21, R8, UR57, R21 ;  /* 0x0000003908157c24 */ /* 0x000fe2000f8e0215 */
[----:B------:R-:W0:Y:S01]  /*13e0*/  LDC.64 R10, c[0x0][0x398] ;  /* 0x0000e600ff0a7b82 */ /* 0x000e220000000a00 */
[----:B------:R-:W-:Y:S02]  /*13f0*/  @!P4 IADD3 R38, PT, PT, -R38, RZ, RZ ;  /* 0x000000ff2626c210 */ /* 0x000fe40007ffe1ff */
[----:B------:R-:W-:-:S05]  /*1400*/  SEL R33, R40, R33, !P1 ;  /* 0x0000002128217207 */ /* 0x000fca0004800000 */
[----:B------:R-:W5:Y:S01]  /*1410*/  LDC.64 R8, c[0x0][0x390] ;  /* 0x0000e400ff087b82 */ /* 0x000f620000000a00 */
[----:B------:R-:W-:Y:S01]  /*1420*/  IMAD.MOV R39, RZ, RZ, -R23 ;  /* 0x000000ffff277224 */ /* 0x000fe200078e0a17 */
[----:B-1----:R-:W-:Y:S01]  /*1430*/  SEL R16, R35, R38, !P3 ;  /* 0x0000002623107207 */ /* 0x002fe20005800000 */
[----:B------:R-:W-:Y:S01]  /*1440*/  IMAD.MOV R43, RZ, RZ, -R33 ;  /* 0x000000ffff2b7224 */ /* 0x000fe200078e0a21 */
[----:B------:R-:W-:Y:S01]  /*1450*/  UISETP.NE.AND.EX UP0, UPT, UR37, URZ, UPT, UP0 ;  /* 0x000000ff2500728c */ /* 0x000fe2000bf05300 */
[----:B------:R-:W-:Y:S01]  /*1460*/  IMAD R4, R39, UR57, R22 ;  /* 0x0000003927047c24 */ /* 0x000fe2000f8e0216 */
[----:B------:R-:W-:Y:S01]  /*1470*/  IADD3 R39, PT, PT, -R16, RZ, RZ ;  /* 0x000000ff10277210 */ /* 0x000fe20007ffe1ff */
[----:B------:R-:W-:-:S03]  /*1480*/  IMAD R38, R43, UR55, R14 ;  /* 0x000000372b267c24 */ /* 0x000fc6000f8e020e */
[----:B------:R-:W-:Y:S01]  /*1490*/  PLOP3.LUT P0, PT, PT, PT, UP0, 0x40, 0x4 ;  /* 0x000000000004781c */ /* 0x000fe20003f0e808 */
[----:B------:R-:W-:Y:S01]  /*14a0*/  IMAD R20, R39, UR57, R20 ;  /* 0x0000003927147c24 */ /* 0x000fe2000f8e0214 */
[----:B------:R-:W-:Y:S02]  /*14b0*/  IABS R39, R38 ;  /* 0x0000002600277213 */ /* 0x000fe40000000000 */
[----:B------:R-:W-:Y:S02]  /*14c0*/  SEL R34, R34, RZ, !P0 ;  /* 0x000000ff22227207 */ /* 0x000fe40004000000 */
[----:B------:R-:W-:Y:S02]  /*14d0*/  PLOP3.LUT P4, PT, PT, PT, UP0, 0x40, 0x4 ;  /* 0x000000000004781c */ /* 0x000fe40003f8e808 */
[----:B------:R-:W-:Y:S01]  /*14e0*/  PLOP3.LUT P0, PT, PT, PT, UP0, 0x40, 0x4 ;  /* 0x000000000004781c */ /* 0x000fe20003f0e808 */
[----:B------:R-:W-:Y:S01]  /*14f0*/  IMAD.HI.U32 R43, R39, UR9, RZ ;  /* 0x00000009272b7c27 */ /* 0x000fe2000f8e00ff */
[----:B------:R-:W-:-:S02]  /*1500*/  SEL R23, R23, RZ, !P4 ;  /* 0x000000ff17177207 */ /* 0x000fc40006000000 */
[----:B------:R-:W-:Y:S02]  /*1510*/  SEL R22, R16, RZ, !P0 ;  /* 0x000000ff10167207 */ /* 0x000fe40004000000 */
[----:B-----5:R-:W-:Y:S01]  /*1520*/  ISETP.NE.U32.AND P4, PT, R8, 0x1, PT ;  /* 0x000000010800780c */ /* 0x020fe20003f85070 */
[----:B------:R-:W-:Y:S01]  /*1530*/  IMAD.MOV R8, RZ, RZ, -R43 ;  /* 0x000000ffff087224 */ /* 0x000fe200078e0a2b */
[----:B0-----:R-:W-:Y:S01]  /*1540*/  ISETP.NE.U32.AND P0, PT, R10, 0x1, PT ;  /* 0x000000010a00780c */ /* 0x001fe20003f05070 */
[----:B------:R-:W-:-:S03]  /*1550*/  @!P5 VIADD R42, R42, 0x1 ;  /* 0x000000012a2ad836 */ /* 0x000fc60000000000 */
[----:B------:R-:W-:Y:S01]  /*1560*/  ISETP.NE.AND.EX P0, PT, R11, RZ, PT, P0 ;  /* 0x000000ff0b00720c */ /* 0x000fe20003f05300 */
[----:B------:R-:W-:Y:S01]  /*1570*/  IMAD R11, R8, UR10, R39 ;  /* 0x0000000a080b7c24 */ /* 0x000fe2000f8e0227 */
[----:B------:R-:W-:Y:S02]  /*1580*/  LOP3.LUT R8, R12, UR57, RZ, 0x3c, !PT ;  /* 0x000000390c087c12 */ /* 0x000fe4000f8e3cff */
[----:B------:R-:W-:Y:S02]  /*1590*/  @P6 IADD3 R42, PT, PT, R42, 0x1, RZ ;  /* 0x000000012a2a6810 */ /* 0x000fe40007ffe0ff */
[----:B------:R-:W-:Y:S02]  /*15a0*/  ISETP.GE.AND P5, PT, R8, RZ, PT ;  /* 0x000000ff0800720c */ /* 0x000fe40003fa6270 */
[----:B------:R-:W-:Y:S02]  /*15b0*/  ISETP.LT.U32.AND P6, PT, R11, UR10, PT ;  /* 0x0000000a0b007c0c */ /* 0x000fe4000bfc1070 */
[----:B------:R-:W-:Y:S01]  /*15c0*/  IABS R16, R13 ;  /* 0x0000000d00107213 */ /* 0x000fe20000000000 */
[----:B------:R-:W-:Y:S01]  /*15d0*/  IMAD.MOV.U32 R10, RZ, RZ, R42 ;  /* 0x000000ffff0a7224 */ /* 0x000fe200078e002a */
[----:B------:R-:W-:-:S03]  /*15e0*/  SHF.R.S64 R8, RZ, 0x1e, R27 ;  /* 0x0000001eff087819 */ /* 0x000fc6000000101b */
[----:B------:R-:W-:Y:S01]  /*15f0*/  IMAD.HI.U32 R39, R16, UR5, RZ ;  /* 0x0000000510277c27 */ /* 0x000fe2000f8e00ff */
[----:B------:R-:W-:-:S03]  /*1600*/  ISETP.NE.AND.EX P4, PT, R9, RZ, PT, P4 ;  /* 0x000000ff0900720c */ /* 0x000fc60003f85340 */
[----:B------:R-:W-:Y:S01]  /*1610*/  IMAD.MOV R9, RZ, RZ, -R39 ;  /* 0x000000ffff097224 */ /* 0x000fe200078e0a27 */
[----:B------:R-:W-:Y:S01]  /*1620*/  @!P5 IADD3 R10, PT, PT, -R10, RZ, RZ ;  /* 0x000000ff0a0ad210 */ /* 0x000fe20007ffe1ff */
[----:B------:R-:W-:Y:S01]  /*1630*/  @!P6 VIADD R11, R11, -UR10 ;  /* 0x8000000a0b0bec36 */ /* 0x000fe20008000000 */
[----:B------:R-:W-:Y:S01]  /*1640*/  IADD3 R8, P5, PT, R8, UR44, RZ ;  /* 0x0000002c08087c10 */ /* 0x000fe2000ffbe0ff */
[----:B------:R-:W-:-:S03]  /*1650*/  IMAD R16, R9, UR12, R16 ;  /* 0x0000000c09107c24 */ /* 0x000fc6000f8e0210 */
[----:B------:R-:W-:Y:S02]  /*1660*/  LEA.HI.X.SX32 R9, R27, UR45, 0x2, P5 ;  /* 0x0000002d1b097c11 */ /* 0x000fe4000a8f16ff */
[----:B------:R-:W-:Y:S02]  /*1670*/  ISETP.GE.U32.AND P5, PT, R11, UR10, PT ;  /* 0x0000000a0b007c0c */ /* 0x000fe4000bfa6070 */
[----:B------:R-:W-:Y:S01]  /*1680*/  LOP3.LUT R11, R38, UR56, RZ, 0x3c, !PT ;  /* 0x00000038260b7c12 */ /* 0x000fe2000f8e3cff */
[----:B------:R-:W-:-:S03]  /*1690*/  @!P6 VIADD R43, R43, 0x1 ;  /* 0x000000012b2be836 */ /* 0x000fc60000000000 */
[----:B------:R-:W-:Y:S02]  /*16a0*/  ISETP.GE.AND P6, PT, R11, RZ, PT ;  /* 0x000000ff0b00720c */ /* 0x000fe40003fc6270 */
[----:B------:R-:W-:-:S04]  /*16b0*/  IADD3 R11, PT, PT, R37, 0xc0, RZ ;  /* 0x000000c0250b7810 */ /* 0x000fc80007ffe0ff */
[----:B------:R-:W-:-:S05]  /*16c0*/  IABS R44, R11 ;  /* 0x0000000b002c7213 */ /* 0x000fca0000000000 */
[----:B------:R-:W-:-:S04]  /*16d0*/  IMAD.HI.U32 R27, R44, UR7, RZ ;  /* 0x000000072c1b7c27 */ /* 0x000fc8000f8e00ff */
[----:B------:R-:W-:-:S04]  /*16e0*/  IMAD.MOV R45, RZ, RZ, -R27 ;  /* 0x000000ffff2d7224 */ /* 0x000fc800078e0a1b */
[----:B------:R-:W-:Y:S02]  /*16f0*/  IMAD R44, R45, UR11, R44 ;  /* 0x0000000b2d2c7c24 */ /* 0x000fe4000f8e022c */
[----:B------:R-:W-:-:S03]  /*1700*/  @P5 VIADD R43, R43, 0x1 ;  /* 0x000000012b2b5836 */ /* 0x000fc60000000000 */
[----:B------:R-:W-:Y:S02]  /*1710*/  ISETP.LT.U32.AND P5, PT, R44, UR11, PT ;  /* 0x0000000b2c007c0c */ /* 0x000fe4000bfa1070 */
[----:B------:R-:W-:-:S05]  /*1720*/  MOV R42, R43 ;  /* 0x0000002b002a7202 */ /* 0x000fca0000000f00 */
[----:B------:R-:W-:-:S06]  /*1730*/  @!P6 IMAD.MOV R42, RZ, RZ, -R42 ;  /* 0x000000ffff2ae224 */ /* 0x000fcc00078e0a2a */
[----:B------:R-:W-:-:S05]  /*1740*/  @!P5 VIADD R44, R44, -UR11 ;  /* 0x8000000b2c2cdc36 */ /* 0x000fca0008000000 */
[----:B------:R-:W-:Y:S02]  /*1750*/  ISETP.GE.U32.AND P6, PT, R44, UR11, PT ;  /* 0x0000000b2c007c0c */ /* 0x000fe4000bfc6070 */
[----:B------:R-:W-:Y:S02]  /*1760*/  @!P5 IADD3 R27, PT, PT, R27, 0x1, RZ ;  /* 0x000000011b1bd810 */ /* 0x000fe40007ffe0ff */
[----:B------:R-:W-:Y:S02]  /*1770*/  LOP3.LUT R43, R11, UR55, RZ, 0x3c, !PT ;  /* 0x000000370b2b7c12 */ /* 0x000fe4000f8e3cff */
[----:B------:R-:W-:-:S07]  /*1780*/  ISETP.LT.U32.AND P5, PT, R16, UR12, PT ;  /* 0x0000000c10007c0c */ /* 0x000fce000bfa1070 */
[----:B------:R-:W-:Y:S01]  /*1790*/  @P6 VIADD R27, R27, 0x1 ;  /* 0x000000011b1b6836 */ /* 0x000fe20000000000 */
[----:B------:R-:W-:Y:S02]  /*17a0*/  ISETP.GE.AND P6, PT, R43, RZ, PT ;  /* 0x000000ff2b00720c */ /* 0x000fe40003fc6270 */
[----:B------:R-:W-:Y:S01]  /*17b0*/  SEL R25, R25, RZ, P4 ;  /* 0x000000ff19197207 */ /* 0x000fe20002000000 */
[----:B------:R-:W-:Y:S01]  /*17c0*/  IMAD.MOV.U32 R43, RZ, RZ, R27 ;  /* 0x000000ffff2b7224 */ /* 0x000fe200078e001b */
[----:B------:R-:W-:-:S03]  /*17d0*/  SEL R27, R32, RZ, P0 ;  /* 0x000000ff201b7207 */ /* 0x000fc60000000000 */
[----:B------:R-:W-:Y:S01]  /*17e0*/  IMAD R32, R25, UR40, RZ ;  /* 0x0000002819207c24 */ /* 0x000fe2000f8e02ff */
[----:B------:R-:W-:-:S05]  /*17f0*/  @!P5 IADD3 R16, PT, PT, R16, -UR12, RZ ;  /* 0x8000000c1010dc10 */ /* 0x000fca000fffe0ff */
[----:B------:R-:W-:Y:S02]  /*1800*/  @!P6 IMAD.MOV R43, RZ, RZ, -R43 ;  /* 0x000000ffff2be224 */ /* 0x000fe400078e0a2b */
[----:B------:R-:W-:Y:S01]  /*1810*/  IMAD R27, R27, UR41, R32 ;  /* 0x000000291b1b7c24 */ /* 0x000fe2000f8e0220 */
[----:B------:R-:W-:Y:S02]  /*1820*/  SEL R24, R24, RZ, P4 ;  /* 0x000000ff18187207 */ /* 0x000fe40002000000 */
[----:B------:R-:W-:Y:S02]  /*1830*/  SEL R32, R40, R43, !P1 ;  /* 0x0000002b28207207 */ /* 0x000fe40004800000 */
[----:B------:R-:W-:Y:S02]  /*1840*/  ISETP.GE.U32.AND P6, PT, R16, UR12, PT ;  /* 0x0000000c10007c0c */ /* 0x000fe4000bfc6070 */
[----:B------:R0:W5:Y:S01]  /*1850*/  LDG.E R16, desc[UR14][R8.64] ;  /* 0x0000000e08107981 */ /* 0x000162000c1e1900 */
[----:B------:R-:W-:Y:S01]  /*1860*/  IMAD.MOV R44, RZ, RZ, -R32 ;  /* 0x000000ffff2c7224 */ /* 0x000fe200078e0a20 */
[----:B------:R-:W-:-:S02]  /*1870*/  SEL R26, R26, RZ, P4 ;  /* 0x000000ff1a1a7207 */ /* 0x000fc40002000000 */
[----:B------:R-:W-:Y:S01]  /*1880*/  SEL R43, R30, RZ, P0 ;  /* 0x000000ff1e2b7207 */ /* 0x000fe20000000000 */
[----:B0-----:R-:W-:Y:S01]  /*1890*/  IMAD R8, R24, UR40, RZ ;  /* 0x0000002818087c24 */ /* 0x001fe2000f8e02ff */
[----:B------:R-:W-:Y:S01]  /*18a0*/  SEL R24, R41, R42, !P2 ;  /* 0x0000002a29187207 */ /* 0x000fe20005000000 */
[----:B------:R-:W-:Y:S01]  /*18b0*/  IMAD R42, R44, UR55, R11 ;  /* 0x000000372c2a7c24 */ /* 0x000fe2000f8e020b */
[----:B------:R-:W-:Y:S01]  /*18c0*/  SEL R31, R31, RZ, P0 ;  /* 0x000000ff1f1f7207 */ /* 0x000fe20000000000 */
[----:B------:R-:W-:Y:S02]  /*18d0*/  IMAD R26, R26, UR40, RZ ;  /* 0x000000281a1a7c24 */ /* 0x000fe4000f8e02ff */
[----:B------:R-:W-:Y:S01]  /*18e0*/  IMAD R43, R43, UR41, R8 ;  /* 0x000000292b2b7c24 */ /* 0x000fe2000f8e0208 */
[----:B------:R-:W-:Y:S01]  /*18f0*/  IABS R8, R42 ;  /* 0x0000002a00087213 */ /* 0x000fe20000000000 */
[----:B------:R-:W-:Y:S01]  /*1900*/  IMAD R26, R31, UR41, R26 ;  /* 0x000000291f1a7c24 */ /* 0x000fe2000f8e021a */
[----:B------:R-:W-:-:S02]  /*1910*/  SEL R28, R28, RZ, P4 ;  /* 0x000000ff1c1c7207 */ /* 0x000fc40002000000 */
[----:B------:R-:W-:Y:S02]  /*1920*/  IADD3 R25, PT, PT, -R24, RZ, RZ ;  /* 0x000000ff18197210 */ /* 0x000fe40007ffe1ff */
[----:B------:R-:W-:Y:S02]  /*1930*/  SEL R15, R15, RZ, P4 ;  /* 0x000000ff0f0f7207 */ /* 0x000fe40002000000 */
[----:B------:R-:W-:Y:S01]  /*1940*/  SEL R31, R36, RZ, P0 ;  /* 0x000000ff241f7207 */ /* 0x000fe20000000000 */
[----:B------:R-:W-:Y:S01]  /*1950*/  IMAD.HI.U32 R36, R8, UR9, RZ ;  /* 0x0000000908247c27 */ /* 0x000fe2000f8e00ff */
[----:B------:R-:W-:-:S03]  /*1960*/  SEL R30, R29, RZ, P0 ;  /* 0x000000ff1d1e7207 */ /* 0x000fc60000000000 */
[----:B------:R-:W-:Y:S02]  /*1970*/  IMAD R28, R28, UR40, RZ ;  /* 0x000000281c1c7c24 */ /* 0x000fe4000f8e02ff */
[----:B------:R-:W-:Y:S02]  /*1980*/  IMAD R25, R25, UR56, R38 ;  /* 0x0000003819197c24 */ /* 0x000fe4000f8e0226 */
[----:B------:R-:W-:Y:S02]  /*1990*/  IMAD R15, R15, UR40, RZ ;  /* 0x000000280f0f7c24 */ /* 0x000fe4000f8e02ff */
[----:B------:R-:W-:Y:S02]  /*19a0*/  IMAD.MOV R9, RZ, RZ, -R36 ;  /* 0x000000ffff097224 */ /* 0x000fe400078e0a24 */
[----:B------:R-:W-:Y:S02]  /*19b0*/  IMAD R31, R31, UR41, R28 ;  /* 0x000000291f1f7c24 */ /* 0x000fe4000f8e021c */
[----:B------:R-:W-:Y:S01]  /*19c0*/  IMAD R30, R30, UR41, R15 ;  /* 0x000000291e1e7c24 */ /* 0x000fe2000f8e020f */
[----:B------:R-:W-:Y:S01]  /*19d0*/  IABS R15, R25 ;  /* 0x00000019000f7213 */ /* 0x000fe20000000000 */
[----:B------:R-:W-:Y:S01]  /*19e0*/  IMAD R28, R9, UR10, R8 ;  /* 0x0000000a091c7c24 */ /* 0x000fe2000f8e0208 */
[----:B------:R-:W-:Y:S01]  /*19f0*/  LOP3.LUT R8, R13, UR57, RZ, 0x3c, !PT ;  /* 0x000000390d087c12 */ /* 0x000fe2000f8e3cff */
[----:B------:R-:W-:-:S02]  /*1a00*/  @!P5 VIADD R39, R39, 0x1 ;  /* 0x000000012727d836 */ /* 0x000fc40000000000 */
[----:B------:R-:W-:Y:S01]  /*1a10*/  IMAD.HI.U32 R38, R15, UR5, RZ ;  /* 0x000000050f267c27 */ /* 0x000fe2000f8e00ff */
[----:B------:R-:W-:Y:S02]  /*1a20*/  ISETP.GE.AND P5, PT, R8, RZ, PT ;  /* 0x000000ff0800720c */ /* 0x000fe40003fa6270 */
[----:B------:R-:W-:Y:S02]  /*1a30*/  @P6 IADD3 R39, PT, PT, R39, 0x1, RZ ;  /* 0x0000000127276810 */ /* 0x000fe40007ffe0ff */
[----:B------:R-:W-:Y:S01]  /*1a40*/  ISETP.LT.U32.AND P6, PT, R28, UR10, PT ;  /* 0x0000000a1c007c0c */ /* 0x000fe2000bfc1070 */
[----:B------:R-:W-:-:S04]  /*1a50*/  IMAD.MOV R8, RZ, RZ, -R38 ;  /* 0x000000ffff087224 */ /* 0x000fc800078e0a26 */
[----:B------:R-:W-:Y:S01]  /*1a60*/  IMAD R15, R8, UR12, R15 ;  /* 0x0000000c080f7c24 */ /* 0x000fe2000f8e020f */
[----:B------:R-:W-:Y:S01]  /*1a70*/  SHF.R.S64 R8, RZ, 0x1e, R14 ;  /* 0x0000001eff087819 */ /* 0x000fe2000000100e */
[----:B------:R-:W-:Y:S02]  /*1a80*/  VIADD R29, R37, 0xe0 ;  /* 0x000000e0251d7836 */ /* 0x000fe40000000000 */
[----:B------:R-:W-:Y:S01]  /*1a90*/  @!P5 IMAD.MOV R39, RZ, RZ, -R39 ;  /* 0x000000ffff27d224 */ /* 0x000fe200078e0a27 */
[----:B------:R-:W-:-:S03]  /*1aa0*/  IADD3 R8, P5, PT, R8, UR44, RZ ;  /* 0x0000002c08087c10 */ /* 0x000fc6000ffbe0ff */
[----:B------:R-:W-:Y:S02]  /*1ab0*/  @!P6 IADD3 R28, PT, PT, R28, -UR10, RZ ;  /* 0x8000000a1c1cec10 */ /* 0x000fe4000fffe0ff */
[----:B------:R-:W-:Y:S02]  /*1ac0*/  LEA.HI.X.SX32 R9, R14, UR45, 0x2, P5 ;  /* 0x0000002d0e097c11 */ /* 0x000fe4000a8f16ff */
[----:B------:R-:W-:Y:S02]  /*1ad0*/  ISETP.GE.U32.AND P5, PT, R28, UR10, PT ;  /* 0x0000000a1c007c0c */ /* 0x000fe4000bfa6070 */
[----:B------:R-:W-:Y:S02]  /*1ae0*/  LOP3.LUT R14, R42, UR56, RZ, 0x3c, !PT ;  /* 0x000000382a0e7c12 */ /* 0x000fe4000f8e3cff */
[----:B------:R-:W-:Y:S01]  /*1af0*/  IABS R28, R29 ;  /* 0x0000001d001c7213 */ /* 0x000fe20000000000 */
[----:B------:R-:W-:Y:S01]  /*1b00*/  @!P6 VIADD R36, R36, 0x1 ;  /* 0x000000012424e836 */ /* 0x000fe20000000000 */
[----:B------:R-:W-:-:S03]  /*1b10*/  ISETP.GE.AND P6, PT, R14, RZ, PT ;  /* 0x000000ff0e00720c */ /* 0x000fc60003fc6270 */
[----:B------:R-:W-:-:S05]  /*1b20*/  IMAD.HI.U32 R14, R28, UR7, RZ ;  /* 0x000000071c0e7c27 */ /* 0x000fca000f8e00ff */
[----:B------:R-:W-:Y:S01]  /*1b30*/  IADD3 R45, PT, PT, -R14, RZ, RZ ;  /* 0x000000ff0e2d7210 */ /* 0x000fe20007ffe1ff */
[----:B------:R-:W-:-:S04]  /*1b40*/  @P5 VIADD R36, R36, 0x1 ;  /* 0x0000000124245836 */ /* 0x000fc80000000000 */
[----:B------:R-:W-:-:S05]  /*1b50*/  IMAD R28, R45, UR11, R28 ;  /* 0x0000000b2d1c7c24 */ /* 0x000fca000f8e021c */
[----:B------:R-:W-:Y:S02]  /*1b60*/  ISETP.LT.U32.AND P5, PT, R28, UR11, PT ;  /* 0x0000000b1c007c0c */ /* 0x000fe4000bfa1070 */
[----:B------:R-:W-:-:S11]  /*1b70*/  @!P6 IADD3 R36, PT, PT, -R36, RZ, RZ ;  /* 0x000000ff2424e210 */ /* 0x000fd60007ffe1ff */
[----:B------:R-:W-:-:S05]  /*1b80*/  @!P5 VIADD R28, R28, -UR11 ;  /* 0x8000000b1c1cdc36 */ /* 0x000fca0008000000 */
[----:B------:R-:W-:Y:S01]  /*1b90*/  ISETP.GE.U32.AND P6, PT, R28, UR11, PT ;  /* 0x0000000b1c007c0c */ /* 0x000fe2000bfc6070 */
[----:B------:R-:W-:Y:S01]  /*1ba0*/  @!P5 VIADD R14, R14, 0x1 ;  /* 0x000000010e0ed836 */ /* 0x000fe20000000000 */
[----:B------:R-:W-:Y:S02]  /*1bb0*/  LOP3.LUT R28, R29, UR55, RZ, 0x3c, !PT ;  /* 0x000000371d1c7c12 */ /* 0x000fe4000f8e3cff */
[----:B------:R-:W-:-:S09]  /*1bc0*/  ISETP.LT.U32.AND P5, PT, R15, UR12, PT ;  /* 0x0000000c0f007c0c */ /* 0x000fd2000bfa1070 */
[----:B------:R-:W-:Y:S01]  /*1bd0*/  @P6 VIADD R14, R14, 0x1 ;  /* 0x000000010e0e6836 */ /* 0x000fe20000000000 */
[----:B------:R-:W-:-:S04]  /*1be0*/  ISETP.GE.AND P6, PT, R28, RZ, PT ;  /* 0x000000ff1c00720c */ /* 0x000fc80003fc6270 */
[----:B------:R-:W-:Y:S02]  /*1bf0*/  MOV R47, R14 ;  /* 0x0000000e002f7202 */ /* 0x000fe40000000f00 */
[----:B------:R-:W-:Y:S01]  /*1c00*/  SEL R28, R41, R36, !P2 ;  /* 0x00000024291c7207 */ /* 0x000fe20005000000 */
[----:B------:R-:W-:Y:S01]  /*1c10*/  @!P5 VIADD R15, R15, -UR12 ;  /* 0x8000000c0f0fdc36 */ /* 0x000fe20008000000 */
[----:B------:R-:W-:Y:S02]  /*1c20*/  SEL R14, R32, RZ, P4 ;  /* 0x000000ff200e7207 */ /* 0x000fe40002000000 */
[----:B------:R-:W-:-:S03]  /*1c30*/  IADD3 R45, PT, PT, -R28, RZ, RZ ;  /* 0x000000ff1c2d7210 */ /* 0x000fc60007ffe1ff */
[----:B------:R-:W-:Y:S01]  /*1c40*/  @!P6 IMAD.MOV R47, RZ, RZ, -R47 ;  /* 0x000000ffff2fe224 */ /* 0x000fe200078e0a2f */
[----:B------:R-:W-:Y:S01]  /*1c50*/  ISETP.GE.U32.AND P6, PT, R15, UR12, PT ;  /* 0x0000000c0f007c0c */ /* 0x000fe2000bfc6070 */
[----:B------:R-:W-:Y:S01]  /*1c60*/  IMAD R36, R45, UR56, R42 ;  /* 0x000000382d247c24 */ /* 0x000fe2000f8e022a */
[----:B------:R-:W-:Y:S01]  /*1c70*/  SEL R33, R33, RZ, P4 ;  /* 0x000000ff21217207 */ /* 0x000fe20002000000 */
[----:B------:R0:W5:Y:S01]  /*1c80*/  LDG.E R15, desc[UR14][R8.64] ;  /* 0x0000000e080f7981 */ /* 0x000162000c1e1900 */
[----:B------:R-:W-:Y:S01]  /*1c90*/  SEL R47, R40, R47, !P1 ;  /* 0x0000002f282f7207 */ /* 0x000fe20004800000 */
[----:B------:R-:W-:Y:S01]  /*1ca0*/  IMAD R45, R14, UR40, RZ ;  /* 0x000000280e2d7c24 */ /* 0x000fe2000f8e02ff */
[----:B------:R-:W-:Y:S01]  /*1cb0*/  SEL R28, R28, RZ, P0 ;  /* 0x000000ff1c1c7207 */ /* 0x000fe20000000000 */
[----:B------:R-:W-:Y:S01]  /*1cc0*/  IMAD R33, R33, UR40, RZ ;  /* 0x0000002821217c24 */ /* 0x000fe2000f8e02ff */
[----:B------:R-:W-:Y:S02]  /*1cd0*/  SEL R32, R24, RZ, P0 ;  /* 0x000000ff18207207 */ /* 0x000fe40000000000 */
[----:B------:R-:W-:Y:S01]  /*1ce0*/  IABS R14, R36 ;  /* 0x00000024000e7213 */ /* 0x000fe20000000000 */
[----:B0-----:R-:W-:-:S02]  /*1cf0*/  IMAD.MOV R8, RZ, RZ, -R47 ;  /* 0x000000ffff087224 */ /* 0x001fc400078e0a2f */
[----:B------:R-:W-:Y:S02]  /*1d00*/  IMAD R28, R28, UR41, R45 ;  /* 0x000000291c1c7c24 */ /* 0x000fe4000f8e022d */
[----:B------:R-:W-:Y:S02]  /*1d10*/  IMAD R45, R8, UR55, R29 ;  /* 0x00000037082d7c24 */ /* 0x000fe4000f8e021d */
[----:B------:R-:W-:Y:S02]  /*1d20*/  IMAD R32, R32, UR41, R33 ;  /* 0x0000002920207c24 */ /* 0x000fe4000f8e0221 */
[----:B------:R-:W-:-:S04]  /*1d30*/  IMAD.HI.U32 R42, R14, UR5, RZ ;  /* 0x000000050e2a7c27 */ /* 0x000fc8000f8e00ff */
[----:B------:R-:W-:Y:S01]  /*1d40*/  IMAD R33, R34, UR42, R27 ;  /* 0x0000002a22217c24 */ /* 0x000fe2000f8e021b */
[----:B------:R-:W-:Y:S02]  /*1d50*/  IABS R34, R45 ;  /* 0x0000002d00227213 */ /* 0x000fe40000000000 */
[----:B------:R-:W-:-:S03]  /*1d60*/  IADD3 R9, PT, PT, -R42, RZ, RZ ;  /* 0x000000ff2a097210 */ /* 0x000fc60007ffe1ff */
[----:B------:R-:W-:-:S04]  /*1d70*/  IMAD.HI.U32 R27, R34, UR9, RZ ;  /* 0x00000009221b7c27 */ /* 0x000fc8000f8e00ff */
[----:B------:R-:W-:Y:S02]  /*1d80*/  IMAD R14, R9, UR12, R14 ;  /* 0x0000000c090e7c24 */ /* 0x000fe4000f8e020e */
[----:B------:R-:W-:Y:S01]  /*1d90*/  IMAD.MOV R9, RZ, RZ, -R27 ;  /* 0x000000ffff097224 */ /* 0x000fe200078e0a1b */
[----:B------:R-:W-:Y:S01]  /*1da0*/  LOP3.LUT R8, R25, UR57, RZ, 0x3c, !PT ;  /* 0x0000003919087c12 */ /* 0x000fe2000f8e3cff */
[----:B------:R-:W-:Y:S02]  /*1db0*/  @!P5 VIADD R38, R38, 0x1 ;  /* 0x000000012626d836 */ /* 0x000fe40000000000 */
[----:B------:R-:W-:Y:S01]  /*1dc0*/  IMAD R34, R9, UR10, R34 ;  /* 0x0000000a09227c24 */ /* 0x000fe2000f8e0222 */
[----:B------:R-:W-:Y:S01]  /*1dd0*/  ISETP.GE.AND P5, PT, R8, RZ, PT ;  /* 0x000000ff0800720c */ /* 0x000fe20003fa6270 */
[----:B------:R-:W-:-:S03]  /*1de0*/  @P6 VIADD R38, R38, 0x1 ;  /* 0x0000000126266836 */ /* 0x000fc60000000000 */
[----:B------:R-:W-:Y:S02]  /*1df0*/  ISETP.LT.U32.AND P6, PT, R34, UR10, PT ;  /* 0x0000000a22007c0c */ /* 0x000fe4000bfc1070 */
[----:B------:R-:W-:Y:S02]  /*1e00*/  MOV R24, R38 ;  /* 0x0000002600187202 */ /* 0x000fe40000000f00 */
[----:B------:R-:W-:-:S05]  /*1e10*/  SHF.R.S64 R8, RZ, 0x1e, R11 ;  /* 0x0000001eff087819 */ /* 0x000fca000000100b */
[----:B------:R-:W-:Y:S01]  /*1e20*/  @!P5 IMAD.MOV R24, RZ, RZ, -R24 ;  /* 0x000000ffff18d224 */ /* 0x000fe200078e0a18 */
[----:B------:R-:W-:-:S03]  /*1e30*/  IADD3 R8, P5, PT, R8, UR44, RZ ;  /* 0x0000002c08087c10 */ /* 0x000fc6000ffbe0ff */
[----:B------:R-:W-:Y:S01]  /*1e40*/  @!P6 VIADD R34, R34, -UR10 ;  /* 0x8000000a2222ec36 */ /* 0x000fe20008000000 */
[----:B------:R-:W-:-:S04]  /*1e50*/  LEA.HI.X.SX32 R9, R11, UR45, 0x2, P5 ;  /* 0x0000002d0b097c11 */ /* 0x000fc8000a8f16ff */
[----:B------:R-:W-:Y:S02]  /*1e60*/  ISETP.GE.U32.AND P5, PT, R34, UR10, PT ;  /* 0x0000000a22007c0c */ /* 0x000fe4000bfa6070 */
[----:B------:R-:W-:Y:S02]  /*1e70*/  @!P6 IADD3 R27, PT, PT, R27, 0x1, RZ ;  /* 0x000000011b1be810 */ /* 0x000fe40007ffe0ff */
[----:B------:R-:W-:-:S09]  /*1e80*/  LOP3.LUT R11, R45, UR56, RZ, 0x3c, !PT ;  /* 0x000000382d0b7c12 */ /* 0x000fd2000f8e3cff */
[----:B------:R-:W-:Y:S01]  /*1e90*/  @P5 VIADD R27, R27, 0x1 ;  /* 0x000000011b1b5836 */ /* 0x000fe20000000000 */
[----:B------:R-:W-:Y:S02]  /*1ea0*/  ISETP.GE.AND P5, PT, R11, RZ, PT ;  /* 0x000000ff0b00720c */ /* 0x000fe40003fa6270 */
[----:B------:R-:W-:Y:S02]  /*1eb0*/  ISETP.LT.U32.AND P6, PT, R14, UR12, PT ;  /* 0x0000000c0e007c0c */ /* 0x000fe4000bfc1070 */
[----:B------:R-:W-:-:S09]  /*1ec0*/  SEL R11, R47, RZ, P4 ;  /* 0x000000ff2f0b7207 */ /* 0x000fd20002000000 */
[----:B------:R-:W-:-:S04]  /*1ed0*/  @!P5 IADD3 R27, PT, PT, -R27, RZ, RZ ;  /* 0x000000ff1b1bd210 */ /* 0x000fc80007ffe1ff */
[----:B------:R-:W-:Y:S01]  /*1ee0*/  SEL R27, R41, R27, !P2 ;  /* 0x0000001b291b7207 */ /* 0x000fe20005000000 */
[----:B------:R-:W-:-:S04]  /*1ef0*/  IMAD R34, R11, UR40, RZ ;  /* 0x000000280b227c24 */ /* 0x000fc8000f8e02ff */
[----:B------:R-:W-:Y:S01]  /*1f00*/  IMAD.MOV R38, RZ, RZ, -R27 ;  /* 0x000000ffff267224 */ /* 0x000fe200078e0a1b */
[----:B------:R-:W-:Y:S01]  /*1f10*/  SEL R27, R27, RZ, P0 ;  /* 0x000000ff1b1b7207 */ /* 0x000fe20000000000 */
[----:B------:R-:W-:Y:S02]  /*1f20*/  @!P6 VIADD R14, R14, -UR12 ;  /* 0x8000000c0e0eec36 */ /* 0x000fe40008000000 */
[----:B------:R-:W-:Y:S02]  /*1f30*/  IMAD R38, R38, UR56, R45 ;  /* 0x0000003826267c24 */ /* 0x000fe4000f8e022d */
[----:B------:R-:W-:Y:S01]  /*1f40*/  IMAD R11, R27, UR41, R34 ;  /* 0x000000291b0b7c24 */ /* 0x000fe2000f8e0222 */
[----:B------:R-:W-:Y:S01]  /*1f50*/  ISETP.GE.U32.AND P5, PT, R14, UR12, PT ;  /* 0x0000000c0e007c0c */ /* 0x000fe2000bfa6070 */
[----:B------:R-:W-:Y:S01]  /*1f60*/  IMAD R27, R22, UR42, R43 ;  /* 0x0000002a161b7c24 */ /* 0x000fe2000f8e022b */
[----:B------:R-:W-:Y:S01]  /*1f70*/  LOP3.LUT R22, R36, UR57, RZ, 0x3c, !PT ;  /* 0x0000003924167c12 */ /* 0x000fe2000f8e3cff */
[----:B------:R0:W5:Y:S01]  /*1f80*/  LDG.E R14, desc[UR14][R8.64] ;  /* 0x0000000e080e7981 */ /* 0x000162000c1e1900 */
[----:B------:R-:W-:-:S02]  /*1f90*/  @!P6 IADD3 R42, PT, PT, R42, 0x1, RZ ;  /* 0x000000012a2ae810 */ /* 0x000fc40007ffe0ff */
[----:B------:R-:W-:Y:S02]  /*1fa0*/  IABS R44, R38 ;  /* 0x00000026002c7213 */ /* 0x000fe40000000000 */
[----:B------:R-:W-:Y:S02]  /*1fb0*/  ISETP.GE.AND P6, PT, R22, RZ, PT ;  /* 0x000000ff1600720c */ /* 0x000fe40003fc6270 */
[C---:B------:R-:W-:Y:S01]  /*1fc0*/  SEL R39, R35.reuse, R39, !P3 ;  /* 0x0000002723277207 */ /* 0x040fe20005800000 */
[----:B------:R-:W-:Y:S01]  /*1fd0*/  IMAD.HI.U32 R34, R44, UR5, RZ ;  /* 0x000000052c227c27 */ /* 0x000fe2000f8e00ff */
[----:B0-----:R-:W-:-:S03]  /*1fe0*/  SEL R8, R35, R10, !P3 ;  /* 0x0000000a23087207 */ /* 0x001fc60005800000 */
[----:B------:R-:W-:Y:S01]  /*1ff0*/  IMAD.MOV R9, RZ, RZ, -R34 ;  /* 0x000000ffff097224 */ /* 0x000fe200078e0a22 */
[----:B------:R-:W-:Y:S01]  /*2000*/  IADD3 R10, PT, PT, -R39, RZ, RZ ;  /* 0x000000ff270a7210 */ /* 0x000fe20007ffe1ff */
[----:B------:R-:W-:Y:S01]  /*2010*/  @P5 VIADD R42, R42, 0x1 ;  /* 0x000000012a2a5836 */ /* 0x000fe20000000000 */
[----:B------:R-:W-:Y:S01]  /*2020*/  SEL R43, R35, R24, !P3 ;  /* 0x00000018232b7207 */ /* 0x000fe20005800000 */
[----:B------:R-:W-:Y:S02]  /*2030*/  IMAD R26, R23, UR42, R26 ;  /* 0x0000002a171a7c24 */ /* 0x000fe4000f8e021a */
[----:B------:R-:W-:Y:S02]  /*2040*/  IMAD R44, R9, UR12, R44 ;  /* 0x0000000c092c7c24 */ /* 0x000fe4000f8e022c */
[----:B------:R-:W-:Y:S02]  /*2050*/  @!P6 IMAD.MOV R42, RZ, RZ, -R42 ;  /* 0x000000ffff2ae224 */ /* 0x000fe400078e0a2a */
[----:B------:R-:W-:-:S02]  /*2060*/  IMAD.MOV R9, RZ, RZ, -R8 ;  /* 0x000000ffff097224 */ /* 0x000fc400078e0a08 */
[----:B------:R-:W-:Y:S01]  /*2070*/  IMAD R23, R10, UR57, R13 ;  /* 0x000000390a177c24 */ /* 0x000fe2000f8e020d */
[----:B------:R-:W-:Y:S01]  /*2080*/  IADD3 R10, PT, PT, R37, 0x100, RZ ;  /* 0x00000100250a7810 */ /* 0x000fe20007ffe0ff */
[----:B------:R-:W-:Y:S01]  /*2090*/  IMAD R24, R9, UR57, R12 ;  /* 0x0000003909187c24 */ /* 0x000fe2000f8e020c */
[----:B------:R-:W-:Y:S01]  /*20a0*/  SEL R42, R35, R42, !P3 ;  /* 0x0000002a232a7207 */ /* 0x000fe20005800000 */
[----:B------:R-:W-:Y:S01]  /*20b0*/  IMAD.MOV R12, RZ, RZ, -R43 ;  /* 0x000000ffff0c7224 */ /* 0x000fe200078e0a2b */
[----:B------:R-:W-:-:S03]  /*20c0*/  IABS R13, R10 ;  /* 0x0000000a000d7213 */ /* 0x000fc60000000000 */
[----:B------:R-:W-:Y:S02]  /*20d0*/  IMAD R25, R12, UR57, R25 ;  /* 0x000000390c197c24 */ /* 0x000fe4000f8e0219 */
[----:B------:R-:W-:Y:S02]  /*20e0*/  IMAD.MOV R9, RZ, RZ, -R42 ;  /* 0x000000ffff097224 */ /* 0x000fe400078e0a2a */
[----:B------:R-:W-:-:S04]  /*20f0*/  IMAD.HI.U32 R12, R13, UR7, RZ ;  /* 0x000000070d0c7c27 */ /* 0x000fc8000f8e00ff */
[----:B------:R-:W-:Y:S02]  /*2100*/  IMAD R22, R9, UR57, R36 ;  /* 0x0000003909167c24 */ /* 0x000fe4000f8e0224 */
[----:B------:R-:W-:Y:S01]  /*2110*/  IMAD.MOV R36, RZ, RZ, -R12 ;  /* 0x000000ffff247224 */ /* 0x000fe200078e0a0c */
[----:B------:R-:W-:-:S03]  /*2120*/  PLOP3.LUT P6, PT, PT, PT, UP0, 0x40, 0x4 ;  /* 0x000000000004781c */ /* 0x000fc60003fce808 */
[----:B------:R-:W-:Y:S01]  /*2130*/  IMAD R13, R36, UR11, R13 ;  /* 0x0000000b240d7c24 */ /* 0x000fe2000f8e020d */
[----:B------:R-:W-:Y:S02]  /*2140*/  SEL R9, R8, RZ, !P6 ;  /* 0x000000ff08097207 */ /* 0x000fe40007000000 */
[----:B------:R-:W-:Y:S02]  /*2150*/  PLOP3.LUT P6, PT, PT, PT, UP0, 0x40, 0x4 ;  /* 0x000000000004781c */ /* 0x000fe40003fce808 */
[----:B------:R-:W-:Y:S02]  /*2160*/  ISETP.LT.U32.AND P5, PT, R13, UR11, PT ;  /* 0x0000000b0d007c0c */ /* 0x000fe4000bfa1070 */
[----:B------:R-:W-:Y:S02]  /*2170*/  SEL R8, R39, RZ, !P6 ;  /* 0x000000ff27087207 */ /* 0x000fe40007000000 */
[----:B------:R-:W-:-:S04]  /*2180*/  PLOP3.LUT P6, PT, PT, PT, UP0, 0x40, 0x4 ;  /* 0x000000000004781c */ /* 0x000fc80003fce808 */
[----:B------:R-:W-:Y:S02]  /*2190*/  SEL R43, R43, RZ, !P6 ;  /* 0x000000ff2b2b7207 */ /* 0x000fe40007000000 */
[----:B------:R-:W-:-:S03]  /*21a0*/  PLOP3.LUT P6, PT, PT, PT, UP0, 0x40, 0x4 ;  /* 0x000000000004781c */ /* 0x000fc60003fce808 */
[----:B------:R-:W-:Y:S02]  /*21b0*/  @!P5 IADD3 R13, PT, PT, R13, -UR11, RZ ;  /* 0x8000000b0d0ddc10 */ /* 0x000fe4000fffe0ff */
[----:B------:R-:W-:Y:S02]  /*21c0*/  SEL R39, R42, RZ, !P6 ;  /* 0x000000ff2a277207 */ /* 0x000fe40007000000 */
[----:B------:R-:W-:Y:S02]  /*21d0*/  ISETP.GE.U32.AND P6, PT, R13, UR11, PT ;  /* 0x0000000b0d007c0c */ /* 0x000fe4000bfc6070 */
[----:B------:R-:W-:Y:S01]  /*21e0*/  LOP3.LUT R13, R10, UR55, RZ, 0x3c, !PT ;  /* 0x000000370a0d7c12 */ /* 0x000fe2000f8e3cff */
[----:B------:R-:W-:-:S03]  /*21f0*/  @!P5 VIADD R12, R12, 0x1 ;  /* 0x000000010c0cd836 */ /* 0x000fc60000000000 */
[----:B------:R-:W-:-:S07]  /*2200*/  ISETP.GE.AND P5, PT, R13, RZ, PT ;  /* 0x000000ff0d00720c */ /* 0x000fce0003fa6270 */
[----:B------:R-:W-:-:S06]  /*2210*/  @P6 VIADD R12, R12, 0x1 ;  /* 0x000000010c0c6836 */ /* 0x000fcc0000000000 */
[----:B------:R-:W-:-:S05]  /*2220*/  @!P5 IMAD.MOV R12, RZ, RZ, -R12 ;  /* 0x000000ffff0cd224 */ /* 0x000fca00078e0a0c */
[----:B------:R-:W-:-:S05]  /*2230*/  SEL R36, R40, R12, !P1 ;  /* 0x0000000c28247207 */ /* 0x000fca0004800000 */
[----:B------:R-:W-:-:S04]  /*2240*/  IMAD.MOV R13, RZ, RZ, -R36 ;  /* 0x000000ffff0d7224 */ /* 0x000fc800078e0a24 */
[----:B------:R-:W-:-:S05]  /*2250*/  IMAD R45, R13, UR55, R10 ;  /* 0x000000370d2d7c24 */ /* 0x000fca000f8e020a */
[----:B------:R-:W-:Y:S02]  /*2260*/  IABS R13, R45 ;  /* 0x0000002d000d7213 */ /* 0x000fe40000000000 */
[----:B------:R-:W-:-:S03]  /*2270*/  ISETP.LT.U32.AND P6, PT, R44, UR12, PT ;  /* 0x0000000c2c007c0c */ /* 0x000fc6000bfc1070 */
[----:B------:R-:W-:-:S04]  /*2280*/  IMAD.HI.U32 R12, R13, UR9, RZ ;  /* 0x000000090d0c7c27 */ /* 0x000fc8000f8e00ff */
[----:B------:R-:W-:Y:S01]  /*2290*/  IMAD R31, R8, UR42, R31 ;  /* 0x0000002a081f7c24 */ /* 0x000fe2000f8e021f */
[----:B------:R-:W-:-:S05]  /*22a0*/  IADD3 R8, PT, PT, -R12, RZ, RZ ;  /* 0x000000ff0c087210 */ /* 0x000fca0007ffe1ff */
[----:B------:R-:W-:Y:S01]  /*22b0*/  IMAD R13, R8, UR10, R13 ;  /* 0x0000000a080d7c24 */ /* 0x000fe2000f8e020d */
[----:B------:R-:W-:Y:S01]  /*22c0*/  SHF.R.S64 R8, RZ, 0x1e, R29 ;  /* 0x0000001eff087819 */ /* 0x000fe2000000101d */
[----:B------:R-:W-:Y:S01]  /*22d0*/  @!P6 VIADD R34, R34, 0x1 ;  /* 0x000000012222e836 */ /* 0x000fe20000000000 */
[----:B------:R-:W-:Y:S02]  /*22e0*/  @!P6 IADD3 R44, PT, PT, R44, -UR12, RZ ;  /* 0x8000000c2c2cec10 */ /* 0x000fe4000fffe0ff */
[----:B------:R-:W-:Y:S01]  /*22f0*/  IADD3 R8, P6, PT, R8, UR44, RZ ;  /* 0x0000002c08087c10 */ /* 0x000fe2000ffde0ff */
[----:B------:R-:W-:-:S03]  /*2300*/  IMAD R30, R9, UR42, R30 ;  /* 0x0000002a091e7c24 */ /* 0x000fc6000f8e021e */
[----:B------:R-:W-:Y:S02]  /*2310*/  LEA.HI.X.SX32 R9, R29, UR45, 0x2, P6 ;  /* 0x0000002d1d097c11 */ /* 0x000fe4000b0f16ff */
[----:B------:R-:W-:-:S13]  /*2320*/  ISETP.LT.U32.AND P6, PT, R13, UR10, PT ;  /* 0x0000000a0d007c0c */ /* 0x000fda000bfc1070 */
[----:B------:R-:W-:Y:S01]  /*2330*/  @!P6 IADD3 R13, PT, PT, R13, -UR10, RZ ;  /* 0x8000000a0d0dec10 */ /* 0x000fe2000fffe0ff */
[----:B------:R-:W-:-:S03]  /*2340*/  @!P6 VIADD R12, R12, 0x1 ;  /* 0x000000010c0ce836 */ /* 0x000fc60000000000 */
[----:B------:R-:W-:Y:S02]  /*2350*/  ISETP.GE.U32.AND P6, PT, R13, UR10, PT ;  /* 0x0000000a0d007c0c */ /* 0x000fe4000bfc6070 */
[----:B------:R-:W-:-:S11]  /*2360*/  LOP3.LUT R13, R45, UR56, RZ, 0x3c, !PT ;  /* 0x000000382d0d7c12 */ /* 0x000fd6000f8e3cff */
[----:B------:R-:W-:Y:S01]  /*2370*/  @P6 VIADD R12, R12, 0x1 ;  /* 0x000000010c0c6836 */ /* 0x000fe20000000000 */
[----:B------:R-:W-:-:S13]  /*2380*/  ISETP.GE.AND P6, PT, R13, RZ, PT ;  /* 0x000000ff0d00720c */ /* 0x000fda0003fc6270 */
[----:B------:R-:W-:-:S05]  /*2390*/  @!P6 IMAD.MOV R12, RZ, RZ, -R12 ;  /* 0x000000ffff0ce224 */ /* 0x000fca00078e0a0c */
[----:B------:R-:W-:-:S04]  /*23a0*/  SEL R29, R41, R12, !P2 ;  /* 0x0000000c291d7207 */ /* 0x000fc80005000000 */
[----:B------:R-:W-:-:S05]  /*23b0*/  IADD3 R12, PT, PT, -R29, RZ, RZ ;  /* 0x000000ff1d0c7210 */ /* 0x000fca0007ffe1ff */
[----:B------:R-:W-:Y:S01]  /*23c0*/  IMAD R45, R12, UR56, R45 ;  /* 0x000000380c2d7c24 */ /* 0x000fe2000f8e022d */
[----:B------:R-:W-:Y:S02]  /*23d0*/  SEL R12, R36, RZ, P4 ;  /* 0x000000ff240c7207 */ /* 0x000fe40002000000 */
[----:B------:R-:W-:Y:S02]  /*23e0*/  LOP3.LUT R13, R38, UR57, RZ, 0x3c, !PT ;  /* 0x00000039260d7c12 */ /* 0x000fe4000f8e3cff */
[----:B------:R-:W-:Y:S02]  /*23f0*/  IABS R36, R45 ;  /* 0x0000002d00247213 */ /* 0x000fe40000000000 */
[----:B------:R-:W-:-:S03]  /*2400*/  ISETP.GE.U32.AND P5, PT, R44, UR12, PT ;  /* 0x0000000c2c007c0c */ /* 0x000fc6000bfa6070 */
[----:B------:R-:W-:Y:S01]  /*2410*/  IMAD.HI.U32 R44, R36, UR5, RZ ;  /* 0x00000005242c7c27 */ /* 0x000fe2000f8e00ff */
[----:B------:R-:W-:Y:S02]  /*2420*/  ISETP.GE.AND P6, PT, R13, RZ, PT ;  /* 0x000000ff0d00720c */ /* 0x000fe40003fc6270 */
[----:B------:R0:W5:Y:S02]  /*2430*/  LDG.E R13, desc[UR14][R8.64] ;  /* 0x0000000e080d7981 */ /* 0x000164000c1e1900 */
[----:B0-----:R-:W-:-:S04]  /*2440*/  IMAD.MOV R9, RZ, RZ, -R44 ;  /* 0x000000ffff097224 */ /* 0x001fc800078e0a2c */
[----:B------:R-:W-:Y:S02]  /*2450*/  IMAD R8, R9, UR12, R36 ;  /* 0x0000000c09087c24 */ /* 0x000fe4000f8e0224 */
[----:B------:R-:W-:-:S03]  /*2460*/  @P5 VIADD R34, R34, 0x1 ;  /* 0x0000000122225836 */ /* 0x000fc60000000000 */
[----:B------:R-:W-:Y:S01]  /*2470*/  ISETP.LT.U32.AND P5, PT, R8, UR12, PT ;  /* 0x0000000c08007c0c */ /* 0x000fe2000bfa1070 */
[----:B------:R-:W-:-:S12]  /*2480*/  @!P6 IMAD.MOV R34, RZ, RZ, -R34 ;  /* 0x000000ffff22e224 */ /* 0x000fd800078e0a22 */
[----:B------:R-:W-:-:S04]  /*2490*/  @!P5 IADD3 R8, PT, PT, R8, -UR12, RZ ;  /* 0x8000000c0808dc10 */ /* 0x000fc8000fffe0ff */
[----:B------:R-:W-:Y:S02]  /*24a0*/  ISETP.GE.U32.AND P6, PT, R8, UR12, PT ;  /* 0x0000000c08007c0c */ /* 0x000fe4000bfc6070 */
[----:B------:R-:W-:Y:S01]  /*24b0*/  SHF.R.S64 R8, RZ, 0x1e, R10 ;  /* 0x0000001eff087819 */ /* 0x000fe2000000100a */
[----:B------:R-:W-:-:S03]  /*24c0*/  @!P5 VIADD R44, R44, 0x1 ;  /* 0x000000012c2cd836 */ /* 0x000fc60000000000 */
[----:B------:R-:W-:-:S04]  /*24d0*/  IADD3 R8, P5, PT, R8, UR44, RZ ;  /* 0x0000002c08087c10 */ /* 0x000fc8000ffbe0ff */
[----:B------:R-:W-:Y:S02]  /*24e0*/  LEA.HI.X.SX32 R9, R10, UR45, 0x2, P5 ;  /* 0x0000002d0a097c11 */ /* 0x000fe4000a8f16ff */
[----:B------:R-:W-:-:S04]  /*24f0*/  LOP3.LUT R10, R45, UR57, RZ, 0x3c, !PT ;  /* 0x000000392d0a7c12 */ /* 0x000fc8000f8e3cff */
[----:B------:R-:W-:Y:S01]  /*2500*/  ISETP.GE.AND P5, PT, R10, RZ, PT ;  /* 0x000000ff0a00720c */ /* 0x000fe20003fa6270 */
[----:B------:R-:W-:Y:S01]  /*2510*/  VIADD R10, R37, 0x120 ;  /* 0x00000120250a7836 */ /* 0x000fe20000000000 */
[----:B------:R-:W-:Y:S01]  /*2520*/  SEL R29, R29, RZ, P0 ;  /* 0x000000ff1d1d7207 */ /* 0x000fe20000000000 */
[----:B------:R-:W-:Y:S02]  /*2530*/  IMAD R12, R12, UR40, RZ ;  /* 0x000000280c0c7c24 */ /* 0x000fe4000f8e02ff */
[----:B------:R-:W-:Y:S01]  /*2540*/  IMAD R42, R43, UR42, R32 ;  /* 0x0000002a2b2a7c24 */ /* 0x000fe2000f8e0220 */
[----:B------:R-:W-:Y:S01]  /*2550*/  IABS R32, R10 ;  /* 0x0000000a00207213 */ /* 0x000fe20000000000 */
[----:B------:R-:W-:Y:S02]  /*2560*/  IMAD R29, R29, UR41, R12 ;  /* 0x000000291d1d7c24 */ /* 0x000fe4000f8e020c */
[----:B------:R0:W5:Y:S02]  /*2570*/  LDG.E R12, desc[UR14][R8.64] ;  /* 0x0000000e080c7981 */ /* 0x000164000c1e1900 */
[----:B0-----:R-:W-:-:S04]  /*2580*/  IMAD.HI.U32 R8, R32, UR7, RZ ;  /* 0x0000000720087c27 */ /* 0x001fc8000f8e00ff */
[----:B------:R-:W-:-:S04]  /*2590*/  IMAD.MOV R9, RZ, RZ, -R8 ;  /* 0x000000ffff097224 */ /* 0x000fc800078e0a08 */
[----:B------:R-:W-:Y:S01]  /*25a0*/  IMAD R9, R9, UR11, R32 ;  /* 0x0000000b09097c24 */ /* 0x000fe2000f8e0220 */
[----:B------:R-:W-:-:S04]  /*25b0*/  @P6 IADD3 R44, PT, PT, R44, 0x1, RZ ;  /* 0x000000012c2c6810 */ /* 0x000fc80007ffe0ff */
[----:B------:R-:W-:Y:S01]  /*25c0*/  ISETP.LT.U32.AND P6, PT, R9, UR11, PT ;  /* 0x0000000b09007c0c */ /* 0x000fe2000bfc1070 */
[----:B------:R-:W-:-:S12]  /*25d0*/  @!P5 IMAD.MOV R44, RZ, RZ, -R44 ;  /* 0x000000ffff2cd224 */ /* 0x000fd800078e0a2c */
[----:B------:R-:W-:-:S04]  /*25e0*/  @!P6 IADD3 R9, PT, PT, R9, -UR11, RZ ;  /* 0x8000000b0909ec10 */ /* 0x000fc8000fffe0ff */
[----:B------:R-:W-:Y:S02]  /*25f0*/  ISETP.GE.U32.AND P5, PT, R9, UR11, PT ;  /* 0x0000000b09007c0c */ /* 0x000fe4000bfa6070 */
[----:B------:R-:W-:Y:S01]  /*2600*/  LOP3.LUT R9, R10, UR55, RZ, 0x3c, !PT ;  /* 0x000000370a097c12 */ /* 0x000fe2000f8e3cff */
[----:B------:R-:W-:-:S03]  /*2610*/  @!P6 VIADD R8, R8, 0x1 ;  /* 0x000000010808e836 */ /* 0x000fc60000000000 */
[----:B------:R-:W-:-:S07]  /*2620*/  ISETP.GE.AND P6, PT, R9, RZ, PT ;  /* 0x000000ff0900720c */ /* 0x000fce0003fc6270 */
[----:B------:R-:W-:Y:S01]  /*2630*/  @P5 VIADD R8, R8, 0x1 ;  /* 0x0000000108085836 */ /* 0x000fe20000000000 */
[----:B------:R-:W-:-:S05]  /*2640*/  SEL R44, R35, R44, !P3 ;  /* 0x0000002c232c7207 */ /* 0x000fca0005800000 */
[----:B------:R-:W-:Y:S01]  /*2650*/  @!P6 IADD3 R8, PT, PT, -R8, RZ, RZ ;  /* 0x000000ff0808e210 */ /* 0x000fe20007ffe1ff */
[----:B------:R-:W-:-:S03]  /*2660*/  IMAD R36, R39, UR42, R28 ;  /* 0x0000002a27247c24 */ /* 0x000fc6000f8e021c */
[----:B------:R-:W-:Y:S02]  /*2670*/  SEL R43, R40, R8, !P1 ;  /* 0x00000008282b7207 */ /* 0x000fe40004800000 */
[----:B------:R-:W-:Y:S01]  /*2680*/  SEL R28, R35, R34, !P3 ;  /* 0x00000022231c7207 */ /* 0x000fe20005800000 */
[----:B------:R-:W-:Y:S02]  /*2690*/  IMAD.MOV R34, RZ, RZ, -R44 ;  /* 0x000000ffff227224 */ /* 0x000fe400078e0a2c */
[----:B------:R-:W-:Y:S02]  /*26a0*/  IMAD.MOV R9, RZ, RZ, -R43 ;  /* 0x000000ffff097224 */ /* 0x000fe400078e0a2b */
[----:B------:R-:W-:Y:S02]  /*26b0*/  IMAD R34, R34, UR57, R45 ;  /* 0x0000003922227c24 */ /* 0x000fe4000f8e022d */
[----:B------:R-:W-:Y:S01]  /*26c0*/  IMAD R45, R9, UR55, R10 ;  /* 0x00000037092d7c24 */ /* 0x000fe2000f8e020a */
[----:B------:R-:W-:-:S02]  /*26d0*/  PLOP3.LUT P5, PT, PT, PT, UP0, 0x40, 0x4 ;  /* 0x000000000004781c */ /* 0x000fc40003fae808 */
[C---:B------:R-:W-:Y:S02]  /*26e0*/  IADD3 R39, PT, PT, -R28.reuse, RZ, RZ ;  /* 0x000000ff1c277210 */ /* 0x040fe40007ffe1ff */
[----:B------:R-:W-:Y:S02]  /*26f0*/  IABS R9, R45 ;  /* 0x0000002d00097213 */ /* 0x000fe40000000000 */
[----:B------:R-:W-:Y:S01]  /*2700*/  SEL R28, R28, RZ, !P5 ;  /* 0x000000ff1c1c7207 */ /* 0x000fe20006800000 */
[----:B------:R-:W-:Y:S02]  /*2710*/  IMAD R38, R39, UR57, R38 ;  /* 0x0000003927267c24 */ /* 0x000fe4000f8e0226 */
[----:B------:R-:W-:-:S04]  /*2720*/  IMAD.HI.U32 R8, R9, UR9, RZ ;  /* 0x0000000909087c27 */ /* 0x000fc8000f8e00ff */
[----:B------:R-:W-:Y:S02]  /*2730*/  IMAD R39, R28, UR42, R11 ;  /* 0x0000002a1c277c24 */ /* 0x000fe4000f8e020b */
[----:B------:R-:W-:Y:S01]  /*2740*/  IMAD.MOV R28, RZ, RZ, -R8 ;  /* 0x000000ffff1c7224 */ /* 0x000fe200078e0a08 */
[----:B------:R-:W-:-:S03]  /*2750*/  PLOP3.LUT P6, PT, PT, PT, UP0, 0x40, 0x4 ;  /* 0x000000000004781c */ /* 0x000fc60003fce808 */
[----:B------:R-:W-:Y:S01]  /*2760*/  IMAD R9, R28, UR10, R9 ;  /* 0x0000000a1c097c24 */ /* 0x000fe2000f8e0209 */
[----:B------:R-:W-:-:S04]  /*2770*/  SEL R32, R44, RZ, !P6 ;  /* 0x000000ff2c207207 */ /* 0x000fc80007000000 */
[----:B------:R-:W-:-:S13]  /*2780*/  ISETP.LT.U32.AND P6, PT, R9, UR10, PT ;  /* 0x0000000a09007c0c */ /* 0x000fda000bfc1070 */
[----:B------:R-:W-:-:S04]  /*2790*/  @!P6 IADD3 R9, PT, PT, R9, -UR10, RZ ;  /* 0x8000000a0909ec10 */ /* 0x000fc8000fffe0ff */
[----:B------:R-:W-:Y:S02]  /*27a0*/  ISETP.GE.U32.AND P5, PT, R9, UR10, PT ;  /* 0x0000000a09007c0c */ /* 0x000fe4000bfa6070 */
[----:B------:R-:W-:Y:S01]  /*27b0*/  LOP3.LUT R9, R45, UR56, RZ, 0x3c, !PT ;  /* 0x000000382d097c12 */ /* 0x000fe2000f8e3cff */
[----:B------:R-:W-:-:S03]  /*27c0*/  @!P6 VIADD R8, R8, 0x1 ;  /* 0x000000010808e836 */ /* 0x000fc60000000000 */
[----:B------:R-:W-:-:S07]  /*27d0*/  ISETP.GE.AND P6, PT, R9, RZ, PT ;  /* 0x000000ff0900720c */ /* 0x000fce0003fc6270 */
[----:B------:R-:W-:-:S06]  /*27e0*/  @P5 VIADD R8, R8, 0x1 ;  /* 0x0000000108085836 */ /* 0x000fcc0000000000 */
[----:B------:R-:W-:-:S04]  /*27f0*/  @!P6 IADD3 R8, PT, PT, -R8, RZ, RZ ;  /* 0x000000ff0808e210 */ /* 0x000fc80007ffe1ff */
[----:B------:R-:W-:-:S05]  /*2800*/  SEL R11, R41, R8, !P2 ;  /* 0x00000008290b7207 */ /* 0x000fca0005000000 */
[----:B------:R-:W-:-:S04]  /*2810*/  IMAD.MOV R8, RZ, RZ, -R11 ;  /* 0x000000ffff087224 */ /* 0x000fc800078e0a0b */
[----:B------:R-:W-:Y:S01]  /*2820*/  IMAD R45, R8, UR56, R45 ;  /* 0x00000038082d7c24 */ /* 0x000fe2000f8e022d */
[----:B------:R-:W-:-:S04]  /*2830*/  SEL R8, R43, RZ, P4 ;  /* 0x000000ff2b087207 */ /* 0x000fc80002000000 */
[----:B------:R-:W-:Y:S01]  /*2840*/  IABS R28, R45 ;  /* 0x0000002d001c7213 */ /* 0x000fe20000000000 */
[----:B------:R-:W-:Y:S01]  /*2850*/  IMAD R9, R8, UR40, RZ ;  /* 0x0000002808097c24 */ /* 0x000fe2000f8e02ff */
[----:B------:R-:W-:-:S03]  /*2860*/  SEL R8, R11, RZ, P0 ;  /* 0x000000ff0b087207 */ /* 0x000fc60000000000 */
[----:B------:R-:W-:Y:S02]  /*2870*/  IMAD.MOV.U32 R11, RZ, RZ, R28 ;  /* 0x000000ffff0b7224 */ /* 0x000fe400078e001c */
[----:B------:R-:W-:Y:S02]  /*2880*/  IMAD R44, R8, UR41, R9 ;  /* 0x00000029082c7c24 */ /* 0x000fe4000f8e0209 */
[----:B------:R-:W-:-:S05]  /*2890*/  IMAD.HI.U32 R9, R11, UR5, RZ ;  /* 0x000000050b097c27 */ /* 0x000fca000f8e00ff */
[----:B------:R-:W-:-:S05]  /*28a0*/  IADD3 R8, PT, PT, -R9, RZ, RZ ;  /* 0x000000ff09087210 */ /* 0x000fca0007ffe1ff */
[----:B------:R-:W-:-:S05]  /*28b0*/  IMAD R8, R8, UR12, R11 ;  /* 0x0000000c08087c24 */ /* 0x000fca000f8e020b */
[----:B------:R-:W-:-:S13]  /*28c0*/  ISETP.LT.U32.AND P6, PT, R8, UR12, PT ;  /* 0x0000000c08007c0c */ /* 0x000fda000bfc1070 */
[----:B------:R-:W-:-:S05]  /*28d0*/  @!P6 VIADD R8, R8, -UR12 ;  /* 0x8000000c0808ec36 */ /* 0x000fca0008000000 */
[----:B------:R-:W-:Y:S02]  /*28e0*/  ISETP.GE.U32.AND P5, PT, R8, UR12, PT ;  /* 0x0000000c08007c0c */ /* 0x000fe4000bfa6070 */
[----:B------:R-:W-:Y:S01]  /*28f0*/  LOP3.LUT R8, R45, UR57, RZ, 0x3c, !PT ;  /* 0x000000392d087c12 */ /* 0x000fe2000f8e3cff */
[----:B------:R-:W-:-:S03]  /*2900*/  @!P6 VIADD R9, R9, 0x1 ;  /* 0x000000010909e836 */ /* 0x000fc60000000000 */
[----:B------:R-:W-:Y:S01]  /*2910*/  ISETP.GE.AND P6, PT, R8, RZ, PT ;  /* 0x000000ff0800720c */ /* 0x000fe20003fc6270 */
[----:B------:R-:W-:Y:S01]  /*2920*/  UISETP.NE.U32.AND UP1, UPT, UR38, 0x1, UPT ;  /* 0x000000012600788c */ /* 0x000fe2000bf25070 */
[----:B------:R-:W-:-:S05]  /*2930*/  SHF.R.S64 R8, RZ, 0x1e, R10 ;  /* 0x0000001eff087819 */ /* 0x000fca000000100a */
[----:B------:R-:W-:Y:S01]  /*2940*/  @P5 IADD3 R9, PT, PT, R9, 0x1, RZ ;  /* 0x0000000109095810 */ /* 0x000fe20007ffe0ff */
[----:B------:R-:W-:Y:S01]  /*2950*/  UISETP.NE.AND.EX UP1, UPT, UR39, URZ, UPT, UP1 ;  /* 0x000000ff2700728c */ /* 0x000fe2000bf25310 */
[----:B------:R-:W-:-:S03]  /*2960*/  IADD3 R8, P5, PT, R8, UR44, RZ ;  /* 0x0000002c08087c10 */ /* 0x000fc6000ffbe0ff */
[----:B------:R-:W-:Y:S01]  /*2970*/  IMAD.MOV.U32 R28, RZ, RZ, R9 ;  /* 0x000000ffff1c7224 */ /* 0x000fe200078e0009 */
[----:B------:R-:W-:Y:S01]  /*2980*/  LEA.HI.X.SX32 R9, R10, UR45, 0x2, P5 ;  /* 0x0000002d0a097c11 */ /* 0x000fe2000a8f16ff */
[----:B------:R-:W-:Y:S02]  /*2990*/  VIADD R10, R37, 0x140 ;  /* 0x00000140250a7836 */ /* 0x000fe40000000000 */
[----:B------:R-:W-:Y:S01]  /*29a0*/  @!P6 IMAD.MOV R28, RZ, RZ, -R28 ;  /* 0x000000ffff1ce224 */ /* 0x000fe200078e0a1c */
[----:B------:R-:W-:Y:S01]  /*29b0*/  PLOP3.LUT P5, PT, PT, PT, UP1, 0x40, 0x4 ;  /* 0x000000000004781c */ /* 0x000fe20003fae818 */
[----:B------:R-:W-:Y:S01]  /*29c0*/  IMAD R32, R32, UR42, R29 ;  /* 0x0000002a20207c24 */ /* 0x000fe2000f8e021d */
[----:B------:R0:W5:Y:S01]  /*29d0*/  LDG.E R11, desc[UR14][R8.64] ;  /* 0x0000000e080b7981 */ /* 0x000162000c1e1900 */
[----:B------:R-:W-:Y:S02]  /*29e0*/  PLOP3.LUT P6, PT, PT, PT, UP0, 0x40, 0x4 ;  /* 0x000000000004781c */ /* 0x000fe40003fce808 */
[----:B------:R-:W-:-:S04]  /*29f0*/  SEL R29, R35, R28, !P3 ;  /* 0x0000001c231d7207 */ /* 0x000fc80005800000 */
[----:B------:R-:W-:Y:S02]  /*2a00*/  IADD3 R28, PT, PT, -R29, RZ, RZ ;  /* 0x000000ff1d1c7210 */ /* 0x000fe40007ffe1ff */
[----:B0-----:R-:W-:Y:S02]  /*2a10*/  SEL R8, R21, RZ, !P5 ;  /* 0x000000ff15087207 */ /* 0x001fe40006800000 */
[----:B------:R-:W-:Y:S02]  /*2a20*/  IABS R9, R10 ;  /* 0x0000000a00097213 */ /* 0x000fe40000000000 */
[----:B------:R-:W-:Y:S01]  /*2a30*/  SEL R29, R29, RZ, !P6 ;  /* 0x000000ff1d1d7207 */ /* 0x000fe20007000000 */
[----:B------:R-:W-:Y:S02]  /*2a40*/  IMAD R33, R8, UR43, R33 ;  /* 0x0000002b08217c24 */ /* 0x000fe4000f8e0221 */
[----:B------:R-:W-:-:S04]  /*2a50*/  IMAD.HI.U32 R8, R9, UR7, RZ ;  /* 0x0000000709087c27 */ /* 0x000fc8000f8e00ff */
[----:B------:R-:W-:Y:S02]  /*2a60*/  IMAD R29, R29, UR42, R44 ;  /* 0x0000002a1d1d7c24 */ /* 0x000fe4000f8e022c */
[----:B------:R-:W-:-:S04]  /*2a70*/  IMAD.MOV R44, RZ, RZ, -R8 ;  /* 0x000000ffff2c7224 */ /* 0x000fc800078e0a08 */
[----:B------:R-:W-:-:S05]  /*2a80*/  IMAD R9, R44, UR11, R9 ;  /* 0x0000000b2c097c24 */ /* 0x000fca000f8e0209 */
        /* <DEDUP_REMOVED lines=11> */
[----:B------:R-:W-:-:S04]  /*2b40*/  PLOP3.LUT P5, PT, PT, PT, UP1, 0x40, 0x4 ;  /* 0x000000000004781c */ /* 0x000fc80003fae818 */
[----:B------:R-:W-:Y:S02]  /*2b50*/  IABS R8, R43 ;  /* 0x0000002b00087213 */ /* 0x000fe40000000000 */
[----:B------:R-:W-:-:S03]  /*2b60*/  SEL R9, R4, RZ, !P5 ;  /* 0x000000ff04097207 */ /* 0x000fc60006800000 */
        /* <DEDUP_REMOVED lines=17> */
[----:B------:R-:W-:Y:S01]  /*2c80*/  SEL R4, R21, RZ, P4 ;  /* 0x000000ff15047207 */ /* 0x000fe20002000000 */
[----:B------:R-:W-:-:S03]  /*2c90*/  IMAD R27, R20, UR43, R27 ;  /* 0x0000002b141b7c24 */ /* 0x000fc6000f8e021b */
[----:B------:R-:W-:Y:S01]  /*2ca0*/  IABS R20, R44 ;  /* 0x0000002c00147213 */ /* 0x000fe20000000000 */
[----:B------:R-:W-:Y:S01]  /*2cb0*/  IMAD R9, R4, UR40, RZ ;  /* 0x0000002804097c24 */ /* 0x000fe2000f8e02ff */
[----:B------:R-:W-:Y:S01]  /*2cc0*/  SEL R4, R8, RZ, P0 ;  /* 0x000000ff08047207 */ /* 0x000fe20000000000 */
[----:B------:R-:W-:Y:S02]  /*2cd0*/  IMAD R28, R28, UR57, R45 ;  /* 0x000000391c1c7c24 */ /* 0x000fe4000f8e022d */
        /* <DEDUP_REMOVED lines=10> */
[----:B------:R-:W-:-:S07]  /*2d80*/  ISETP.GE.AND P6, PT, R8, RZ, PT ;  /* 0x000000ff0800720c */ /* 0x000fce0003fc6270 */
[----:B------:R-:W-:-:S06]  /*2d90*/  @P5 IADD3 R4, PT, PT, R4, 0x1, RZ ;  /* 0x0000000104045810 */ /* 0x000fcc0007ffe0ff */
[----:B------:R-:W-:Y:S01]  /*2da0*/  @!P6 IMAD.MOV R4, RZ, RZ, -R4 ;  /* 0x000000ffff04e224 */ /* 0x000fe200078e0a04 */
[----:B------:R-:W-:-:S04]  /*2db0*/  SHF.R.S64 R8, RZ, 0x1e, R10 ;  /* 0x0000001eff087819 */ /* 0x000fc8000000100a */
[----:B------:R-:W-:Y:S02]  /*2dc0*/  SEL R20, R35, R4, !P3 ;  /* 0x0000000423147207 */ /* 0x000fe40005800000 */
[----:B------:R-:W-:Y:S02]  /*2dd0*/  IADD3 R4, PT, PT, R37, 0x160, RZ ;  /* 0x0000016025047810 */ /* 0x000fe40007ffe0ff */
[----:B------:R-:W-:Y:S01]  /*2de0*/  IADD3 R8, P5, PT, R8, UR44, RZ ;  /* 0x0000002c08087c10 */ /* 0x000fe2000ffbe0ff */
[----:B------:R-:W-:Y:S01]  /*2df0*/  IMAD.MOV R43, RZ, RZ, -R20 ;  /* 0x000000ffff2b7224 */ /* 0x000fe200078e0a14 */
[----:B------:R-:W-:Y:S02]  /*2e00*/  PLOP3.LUT P6, PT, PT, PT, UP0, 0x40, 0x4 ;  /* 0x000000000004781c */ /* 0x000fe40003fce808 */
[----:B------:R-:W-:Y:S01]  /*2e10*/  IABS R46, R4 ;  /* 0x00000004002e7213 */ /* 0x000fe20000000000 */
[----:B------:R-:W-:Y:S01]  /*2e20*/  IMAD R43, R43, UR57, R44 ;  /* 0x000000392b2b7c24 */ /* 0x000fe2000f8e022c */
[----:B------:R-:W-:-:S02]  /*2e30*/  LEA.HI.X.SX32 R9, R10, UR45, 0x2, P5 ;  /* 0x0000002d0a097c11 */ /* 0x000fc4000a8f16ff */
[----:B------:R-:W-:Y:S01]  /*2e40*/  SEL R44, R20, RZ, !P6 ;  /* 0x000000ff142c7207 */ /* 0x000fe20007000000 */
[----:B------:R-:W-:Y:S02]  /*2e50*/  IMAD.MOV.U32 R20, RZ, RZ, R46 ;  /* 0x000000ffff147224 */ /* 0x000fe400078e002e */
[----:B------:R0:W5:Y:S02]  /*2e60*/  LDG.E R10, desc[UR14][R8.64] ;  /* 0x0000000e080a7981 */ /* 0x000164000c1e1900 */
[----:B0-----:R-:W-:-:S04]  /*2e70*/  IMAD.HI.U32 R8, R20, UR7, RZ ;  /* 0x0000000714087c27 */ /* 0x001fc8000f8e00ff */
[----:B------:R-:W-:-:S04]  /*2e80*/  IMAD.MOV R9, RZ, RZ, -R8 ;  /* 0x000000ffff097224 */ /* 0x000fc800078e0a08 */
[----:B------:R-:W-:-:S05]  /*2e90*/  IMAD R9, R9, UR11, R20 ;  /* 0x0000000b09097c24 */ /* 0x000fca000f8e0214 */
[----:B------:R-:W-:Y:S02]  /*2ea0*/  ISETP.LT.U32.AND P6, PT, R9, UR11, PT ;  /* 0x0000000b09007c0c */ /* 0x000fe4000bfc1070 */
[----:B------:R-:W-:-:S04]  /*2eb0*/  PLOP3.LUT P5, PT, PT, PT, UP1, 0x40, 0x4 ;  /* 0x000000000004781c */ /* 0x000fc80003fae818 */
[----:B------:R-:W-:-:S07]  /*2ec0*/  SEL R21, R24, RZ, !P5 ;  /* 0x000000ff18157207 */ /* 0x000fce0006800000 */
[----:B------:R-:W-:-:S04]  /*2ed0*/  @!P6 IADD3 R9, PT, PT, R9, -UR11, RZ ;  /* 0x8000000b0909ec10 */ /* 0x000fc8000fffe0ff */
[----:B------:R-:W-:Y:S02]  /*2ee0*/  ISETP.GE.U32.AND P5, PT, R9, UR11, PT ;  /* 0x0000000b09007c0c */ /* 0x000fe4000bfa6070 */
[----:B------:R-:W-:Y:S01]  /*2ef0*/  LOP3.LUT R9, R4, UR55, RZ, 0x3c, !PT ;  /* 0x0000003704097c12 */ /* 0x000fe2000f8e3cff */
[----:B------:R-:W-:-:S03]  /*2f00*/  @!P6 VIADD R8, R8, 0x1 ;  /* 0x000000010808e836 */ /* 0x000fc60000000000 */
[----:B------:R-:W-:-:S07]  /*2f10*/  ISETP.GE.AND P6, PT, R9, RZ, PT ;  /* 0x000000ff0900720c */ /* 0x000fce0003fc6270 */
[----:B------:R-:W-:Y:S02]  /*2f20*/  @P5 VIADD R8, R8, 0x1 ;  /* 0x0000000108085836 */ /* 0x000fe40000000000 */
[----:B------:R-:W-:-:S04]  /*2f30*/  IMAD R30, R21, UR43, R30 ;  /* 0x0000002b151e7c24 */ /* 0x000fc8000f8e021e */
[----:B------:R-:W-:-:S04]  /*2f40*/  @!P6 IADD3 R8, PT, PT, -R8, RZ, RZ ;  /* 0x000000ff0808e210 */ /* 0x000fc80007ffe1ff */
[----:B------:R-:W-:Y:S01]  /*2f50*/  SEL R21, R40, R8, !P1 ;  /* 0x0000000828157207 */ /* 0x000fe20004800000 */
[----:B------:R-:W-:-:S04]  /*2f60*/  IMAD R44, R44, UR42, R45 ;  /* 0x0000002a2c2c7c24 */ /* 0x000fc8000f8e022d */
[----:B------:R-:W-:Y:S01]  /*2f70*/  IMAD.MOV R9, RZ, RZ, -R21 ;  /* 0x000000ffff097224 */ /* 0x000fe200078e0a15 */
[----:B------:R-:W-:-:S03]  /*2f80*/  PLOP3.LUT P5, PT, PT, PT, UP1, 0x40, 0x4 ;  /* 0x000000000004781c */ /* 0x000fc60003fae818 */
[----:B------:R-:W-:Y:S01]  /*2f90*/  IMAD R45, R9, UR55, R4 ;  /* 0x00000037092d7c24 */ /* 0x000fe2000f8e0204 */
[----:B------:R-:W-:-:S04]  /*2fa0*/  SEL R8, R23, RZ, !P5 ;  /* 0x000000ff17087207 */ /* 0x000fc80006800000 */
[----:B------:R-:W-:Y:S01]  /*2fb0*/  IABS R9, R45 ;  /* 0x0000002d00097213 */ /* 0x000fe20000000000 */
[----:B------:R-:W-:-:S04]  /*2fc0*/  IMAD R31, R8, UR43, R31 ;  /* 0x0000002b081f7c24 */ /* 0x000fc8000f8e021f */
[----:B------:R-:W-:-:S04]  /*2fd0*/  IMAD.HI.U32 R8, R9, UR9, RZ ;  /* 0x0000000909087c27 */ /* 0x000fc8000f8e00ff */
        /* <DEDUP_REMOVED lines=30> */
[----:B------:R-:W-:-:S05]  /*31c0*/  @P5 IADD3 R8, PT, PT, R8, 0x1, RZ ;  /* 0x0000000108085810 */ /* 0x000fca0007ffe0ff */
[----:B------:R-:W-:-:S04]  /*31d0*/  IMAD.MOV.U32 R20, RZ, RZ, R8 ;  /* 0x000000ffff147224 */ /* 0x000fc800078e0008 */
[----:B------:R-:W-:Y:S02]  /*31e0*/  @!P6 IMAD.MOV R20, RZ, RZ, -R20 ;  /* 0x000000ffff14e224 */ /* 0x000fe400078e0a14 */
[----:B------:R-:W-:-:S03]  /*31f0*/  IMAD R42, R25, UR43, R42 ;  /* 0x0000002b192a7c24 */ /* 0x000fc6000f8e022a */
[----:B------:R-:W-:-:S04]  /*3200*/  SEL R20, R35, R20, !P3 ;  /* 0x0000001423147207 */ /* 0x000fc80005800000 */
[----:B------:R-:W-:Y:S02]  /*3210*/  IADD3 R25, PT, PT, -R20, RZ, RZ ;  /* 0x000000ff14197210 */ /* 0x000fe40007ffe1ff */
[----:B------:R-:W-:-:S03]  /*3220*/  SHF.R.S64 R9, RZ, 0x1e, R4 ;  /* 0x0000001eff097819 */ /* 0x000fc60000001004 */
[----:B------:R-:W-:Y:S02]  /*3230*/  IMAD R25, R25, UR57, R24 ;  /* 0x0000003919197c24 */ /* 0x000fe4000f8e0218 */
[----:B------:R-:W-:Y:S01]  /*3240*/  VIADD R24, R37, 0x180 ;  /* 0x0000018025187836 */ /* 0x000fe20000000000 */
[----:B------:R-:W-:Y:S02]  /*3250*/  IADD3 R8, P5, PT, R9, UR44, RZ ;  /* 0x0000002c09087c10 */ /* 0x000fe4000ffbe0ff */
[----:B------:R-:W-:Y:S02]  /*3260*/  PLOP3.LUT P6, PT, PT, PT, UP0, 0x40, 0x4 ;  /* 0x000000000004781c */ /* 0x000fe40003fce808 */
[----:B------:R-:W-:Y:S02]  /*3270*/  IABS R23, R24 ;  /* 0x0000001800177213 */ /* 0x000fe40000000000 */
[----:B------:R-:W-:Y:S02]  /*3280*/  LEA.HI.X.SX32 R9, R4, UR45, 0x2, P5 ;  /* 0x0000002d04097c11 */ /* 0x000fe4000a8f16ff */
[----:B------:R-:W-:Y:S01]  /*3290*/  SEL R48, R20, RZ, !P6 ;  /* 0x000000ff14307207 */ /* 0x000fe20007000000 */
[----:B------:R-:W-:-:S02]  /*32a0*/  IMAD.MOV.U32 R20, RZ, RZ, R23 ;  /* 0x000000ffff147224 */ /* 0x000fc400078e0017 */
[----:B------:R0:W5:Y:S02]  /*32b0*/  LDG.E R4, desc[UR14][R8.64] ;  /* 0x0000000e08047981 */ /* 0x000164000c1e1900 */
[----:B0-----:R-:W-:-:S05]  /*32c0*/  IMAD.HI.U32 R8, R20, UR7, RZ ;  /* 0x0000000714087c27 */ /* 0x001fca000f8e00ff */
[----:B------:R-:W-:-:S05]  /*32d0*/  IADD3 R9, PT, PT, -R8, RZ, RZ ;  /* 0x000000ff08097210 */ /* 0x000fca0007ffe1ff */
[----:B------:R-:W-:-:S05]  /*32e0*/  IMAD R9, R9, UR11, R20 ;  /* 0x0000000b09097c24 */ /* 0x000fca000f8e0214 */
[----:B------:R-:W-:Y:S02]  /*32f0*/  ISETP.LT.U32.AND P6, PT, R9, UR11, PT ;  /* 0x0000000b09007c0c */ /* 0x000fe4000bfc1070 */
[----:B------:R-:W-:-:S04]  /*3300*/  PLOP3.LUT P5, PT, PT, PT, UP1, 0x40, 0x4 ;  /* 0x000000000004781c */ /* 0x000fc80003fae818 */
[----:B------:R-:W-:Y:S02]  /*3310*/  SEL R45, R22, RZ, !P5 ;  /* 0x000000ff162d7207 */ /* 0x000fe40006800000 */
[----:B------:R-:W-:-:S05]  /*3320*/  PLOP3.LUT P5, PT, PT, PT, UP1, 0x40, 0x4 ;  /* 0x000000000004781c */ /* 0x000fca0003fae818 */
[----:B------:R-:W-:Y:S01]  /*3330*/  @!P6 VIADD R9, R9, -UR11 ;  /* 0x8000000b0909ec36 */ /* 0x000fe20008000000 */
[----:B------:R-:W-:-:S04]  /*3340*/  SEL R38, R38, RZ, !P5 ;  /* 0x000000ff26267207 */ /* 0x000fc80006800000 */
[----:B------:R-:W-:Y:S02]  /*3350*/  ISETP.GE.U32.AND P5, PT, R9, UR11, PT ;  /* 0x0000000b09007c0c */ /* 0x000fe4000bfa6070 */
[----:B------:R-:W-:Y:S01]  /*3360*/  LOP3.LUT R9, R24, UR55, RZ, 0x3c, !PT ;  /* 0x0000003718097c12 */ /* 0x000fe2000f8e3cff */
[----:B------:R-:W-:-:S03]  /*3370*/  @!P6 VIADD R8, R8, 0x1 ;  /* 0x000000010808e836 */ /* 0x000fc60000000000 */
[----:B------:R-:W-:-:S07]  /*3380*/  ISETP.GE.AND P6, PT, R9, RZ, PT ;  /* 0x000000ff0900720c */ /* 0x000fce0003fc6270 */
[----:B------:R-:W-:Y:S02]  /*3390*/  @P5 IADD3 R8, PT, PT, R8, 0x1, RZ ;  /* 0x0000000108085810 */ /* 0x000fe40007ffe0ff */
[----:B------:R-:W-:-:S04]  /*33a0*/  PLOP3.LUT P5, PT, PT, PT, UP1, 0x40, 0x4 ;  /* 0x000000000004781c */ /* 0x000fc80003fae818 */
[----:B------:R-:W-:Y:S01]  /*33b0*/  @!P6 IMAD.MOV R8, RZ, RZ, -R8 ;  /* 0x000000ffff08e224 */ /* 0x000fe200078e0a08 */
[----:B------:R-:W-:Y:S01]  /*33c0*/  SEL R47, R34, RZ, !P5 ;  /* 0x000000ff222f7207 */ /* 0x000fe20006800000 */
[----:B------:R-:W-:-:S03]  /*33d0*/  IMAD R45, R45, UR43, R36 ;  /* 0x0000002b2d2d7c24 */ /* 0x000fc6000f8e0224 */
[----:B------:R-:W-:Y:S02]  /*33e0*/  SEL R36, R40, R8, !P1 ;  /* 0x0000000828247207 */ /* 0x000fe40004800000 */
[----:B------:R-:W-:-:S04]  /*33f0*/  IADD3 R8, P5, PT, R26, UR46, RZ ;  /* 0x0000002e1a087c10 */ /* 0x000fc8000ffbe0ff */
[----:B------:R-:W-:Y:S01]  /*3400*/  LEA.HI.X.SX32 R9, R26, UR47, 0x1, P5 ;  /* 0x0000002f1a097c11 */ /* 0x000fe2000a8f0eff */
[----:B------:R-:W-:Y:S02]  /*3410*/  IMAD R48, R48, UR42, R21 ;  /* 0x0000002a30307c24 */ /* 0x000fe4000f8e0215 */
[----:B------:R-:W-:Y:S02]  /*3420*/  IMAD R47, R47, UR43, R32 ;  /* 0x0000002b2f2f7c24 */ /* 0x000fe4000f8e0220 */
[----:B------:R-:W-:Y:S01]  /*3430*/  IMAD.MOV R21, RZ, RZ, -R36 ;  /* 0x000000ffff157224 */ /* 0x000fe200078e0a24 */
[----:B------:R0:W2:Y:S01]  /*3440*/  LDG.E.U8 R32, desc[UR14][R8.64] ;  /* 0x0000000e08207981 */ /* 0x0000a2000c1e1100 */
[----:B------:R-:W-:Y:S02]  /*3450*/  IMAD R46, R38, UR43, R39 ;  /* 0x0000002b262e7c24 */ /* 0x000fe4000f8e0227 */
[----:B------:R-:W-:-:S05]  /*3460*/  IMAD R39, R21, UR55, R24 ;  /* 0x0000003715277c24 */ /* 0x000fca000f8e0218 */
[----:B------:R-:W-:-:S05]  /*3470*/  IABS R23, R39 ;  /* 0x0000002700177213 */ /* 0x000fca0000000000 */
[----:B------:R-:W-:-:S05]  /*3480*/  IMAD.HI.U32 R22, R23, UR9, RZ ;  /* 0x0000000917167c27 */ /* 0x000fca000f8e00ff */
[----:B------:R-:W-:-:S05]  /*3490*/  IADD3 R34, PT, PT, -R22, RZ, RZ ;  /* 0x000000ff16227210 */ /* 0x000fca0007ffe1ff */
[----:B------:R-:W-:-:S05]  /*34a0*/  IMAD R23, R34, UR10, R23 ;  /* 0x0000000a22177c24 */ /* 0x000fca000f8e0217 */
[----:B------:R-:W-:Y:S02]  /*34b0*/  ISETP.LT.U32.AND P6, PT, R23, UR10, PT ;  /* 0x0000000a17007c0c */ /* 0x000fe4000bfc1070 */
[----:B------:R-:W-:Y:S02]  /*34c0*/  R2UR UR16, R6 ;  /* 0x00000000061072ca */ /* 0x000fe400000e0000 */
[----:B------:R-:W-:Y:S02]  /*34d0*/  R2UR UR17, R7 ;  /* 0x00000000071172ca */ /* 0x000fe400000e0000 */
[----:B------:R-:W-:-:S04]  /*34e0*/  IADD3 R20, P5, PT, R27, UR46, RZ ;  /* 0x0000002e1b147c10 */ /* 0x000fc8000ffbe0ff */
[----:B------:R-:W-:-:S03]  /*34f0*/  LEA.HI.X.SX32 R21, R27, UR47, 0x1, P5 ;  /* 0x0000002f1b157c11 */ /* 0x000fc6000a8f0eff */
[----:B------:R-:W-:Y:S01]  /*3500*/  @!P6 VIADD R23, R23, -UR10 ;  /* 0x8000000a1717ec36 */ /* 0x000fe20008000000 */
[----:B0-----:R-:W-:-:S03]  /*3510*/  LOP3.LUT R8, R39, UR56, RZ, 0x3c, !PT ;  /* 0x0000003827087c12 */ /* 0x001fc6000f8e3cff */
[----:B------:R0:W3:Y:S01]  /*3520*/  LDG.E.U8 R26, desc[UR16][R20.64] ;  /* 0x00000010141a7981 */ /* 0x0000e2000c1e1100 */
[----:B------:R-:W-:Y:S01]  /*3530*/  ISETP.GE.U32.AND P5, PT, R23, UR10, PT ;  /* 0x0000000a17007c0c */ /* 0x000fe2000bfa6070 */
[----:B------:R-:W-:Y:S01]  /*3540*/  @!P6 VIADD R22, R22, 0x1 ;  /* 0x000000011616e836 */ /* 0x000fe20000000000 */
[----:B------:R-:W-:-:S11]  /*3550*/  ISETP.GE.AND P6, PT, R8, RZ, PT ;  /* 0x000000ff0800720c */ /* 0x000fd60003fc6270 */
[----:B------:R-:W-:-:S05]  /*3560*/  @P5 IADD3 R22, PT, PT, R22, 0x1, RZ ;  /* 0x0000000116165810 */ /* 0x000fca0007ffe0ff */
[----:B------:R-:W-:-:S05]  /*3570*/  @!P6 IMAD.MOV R22, RZ, RZ, -R22 ;  /* 0x000000ffff16e224 */ /* 0x000fca00078e0a16 */
[----:B------:R-:W-:-:S05]  /*3580*/  SEL R22, R41, R22, !P2 ;  /* 0x0000001629167207 */ /* 0x000fca0005000000 */
[----:B------:R-:W-:-:S04]  /*3590*/  IMAD.MOV R8, RZ, RZ, -R22 ;  /* 0x000000ffff087224 */ /* 0x000fc800078e0a16 */
[----:B------:R-:W-:Y:S01]  /*35a0*/  IMAD R34, R8, UR56, R39 ;  /* 0x0000003808227c24 */ /* 0x000fe2000f8e0227 */
[----:B------:R-:W-:-:S05]  /*35b0*/  SEL R8, R36, RZ, P4 ;  /* 0x000000ff24087207 */ /* 0x000fca0002000000 */
[----:B------:R-:W-:Y:S01]  /*35c0*/  IMAD R9, R8, UR40, RZ ;  /* 0x0000002808097c24 */ /* 0x000fe2000f8e02ff */
[----:B------:R-:W-:Y:S02]  /*35d0*/  SEL R8, R22, RZ, P0 ;  /* 0x000000ff16087207 */ /* 0x000fe40000000000 */
[----:B0-----:R-:W-:-:S03]  /*35e0*/  IABS R20, R34 ;  /* 0x0000002200147213 */ /* 0x001fc60000000000 */
        /* <DEDUP_REMOVED lines=10> */
[----:B------:R-:W-:-:S06]  /*3690*/  VIADD R27, R37, 0x1a0 ;  /* 0x000001a0251b7836 */ /* 0x000fcc0000000000 */
[----:B------:R-:W-:-:S06]  /*36a0*/  @P5 IADD3 R8, PT, PT, R8, 0x1, RZ ;  /* 0x0000000108085810 */ /* 0x000fcc0007ffe0ff */
[----:B------:R-:W-:Y:S01]  /*36b0*/  @!P6 IMAD.MOV R8, RZ, RZ, -R8 ;  /* 0x000000ffff08e224 */ /* 0x000fe200078e0a08 */
[----:B------:R-:W-:Y:S02]  /*36c0*/  PLOP3.LUT P6, PT, PT, PT, UP0, 0x40, 0x4 ;  /* 0x000000000004781c */ /* 0x000fe40003fce808 */
[----:B------:R-:W-:Y:S02]  /*36d0*/  IABS R22, R27 ;  /* 0x0000001b00167213 */ /* 0x000fe40000000000 */
[----:B------:R-:W-:-:S04]  /*36e0*/  SEL R8, R35, R8, !P3 ;  /* 0x0000000823087207 */ /* 0x000fc80005800000 */
[----:B------:R-:W-:Y:S01]  /*36f0*/  IADD3 R9, PT, PT, -R8, RZ, RZ ;  /* 0x000000ff08097210 */ /* 0x000fe20007ffe1ff */
[----:B------:R-:W-:Y:S01]  /*3700*/  IMAD.HI.U32 R20, R22, UR7, RZ ;  /* 0x0000000716147c27 */ /* 0x000fe2000f8e00ff */
[----:B------:R-:W-:-:S05]  /*3710*/  SEL R8, R8, RZ, !P6 ;  /* 0x000000ff08087207 */ /* 0x000fca0007000000 */
[----:B------:R-:W-:Y:S01]  /*3720*/  IMAD R8, R8, UR42, R21 ;  /* 0x0000002a08087c24 */ /* 0x000fe2000f8e0215 */
[----:B------:R-:W-:Y:S02]  /*3730*/  IADD3 R21, PT, PT, -R20, RZ, RZ ;  /* 0x000000ff14157210 */ /* 0x000fe40007ffe1ff */
[----:B------:R-:W-:-:S03]  /*3740*/  PLOP3.LUT P5, PT, PT, PT, UP1, 0x40, 0x4 ;  /* 0x000000000004781c */ /* 0x000fc60003fae818 */
[----:B------:R-:W-:Y:S01]  /*3750*/  IMAD R21, R21, UR11, R22 ;  /* 0x0000000b15157c24 */ /* 0x000fe2000f8e0216 */
[----:B------:R-:W-:Y:S02]  /*3760*/  SEL R28, R28, RZ, !P5 ;  /* 0x000000ff1c1c7207 */ /* 0x000fe40006800000 */
[----:B------:R-:W-:Y:S02]  /*3770*/  PLOP3.LUT P5, PT, PT, PT, UP1, 0x40, 0x4 ;  /* 0x000000000004781c */ /* 0x000fe40003fae818 */
[----:B------:R-:W-:Y:S02]  /*3780*/  ISETP.LT.U32.AND P6, PT, R21, UR11, PT ;  /* 0x0000000b15007c0c */ /* 0x000fe4000bfc1070 */
[----:B------:R-:W-:Y:S02]  /*3790*/  SEL R43, R43, RZ, !P5 ;  /* 0x000000ff2b2b7207 */ /* 0x000fe40006800000 */
[----:B------:R-:W-:-:S04]  /*37a0*/  IADD3 R22, P5, PT, R30, UR46, RZ ;  /* 0x0000002e1e167c10 */ /* 0x000fc8000ffbe0ff */
[----:B------:R-:W-:Y:S02]  /*37b0*/  LEA.HI.X.SX32 R23, R30, UR47, 0x1, P5 ;  /* 0x0000002f1e177c11 */ /* 0x000fe4000a8f0eff */
[----:B------:R-:W-:Y:S01]  /*37c0*/  PLOP3.LUT P5, PT, PT, PT, UP1, 0x40, 0x4 ;  /* 0x000000000004781c */ /* 0x000fe20003fae818 */
[----:B------:R-:W-:Y:S02]  /*37d0*/  IMAD R9, R9, UR57, R34 ;  /* 0x0000003909097c24 */ /* 0x000fe4000f8e0222 */
[----:B------:R-:W-:Y:S01]  /*37e0*/  @!P6 VIADD R21, R21, -UR11 ;  /* 0x8000000b1515ec36 */ /* 0x000fe20008000000 */
[----:B------:R-:W-:Y:S02]  /*37f0*/  SEL R25, R25, RZ, !P5 ;  /* 0x000000ff19197207 */ /* 0x000fe40006800000 */
[----:B------:R-:W-:-:S04]  /*3800*/  PLOP3.LUT P5, PT, PT, PT, UP1, 0x40, 0x4 ;  /* 0x000000000004781c */ /* 0x000fc80003fae818 */
[----:B------:R-:W-:Y:S02]  /*3810*/  SEL R9, R9, RZ, !P5 ;  /* 0x000000ff09097207 */ /* 0x000fe40006800000 */
[----:B------:R-:W-:Y:S02]  /*3820*/  ISETP.GE.U32.AND P5, PT, R21, UR11, PT ;  /* 0x0000000b15007c0c */ /* 0x000fe4000bfa6070 */
[----:B------:R-:W-:Y:S02]  /*3830*/  LOP3.LUT R21, R27, UR55, RZ, 0x3c, !PT ;  /* 0x000000371b157c12 */ /* 0x000fe4000f8e3cff */
[----:B------:R-:W-:Y:S02]  /*3840*/  @!P6 IADD3 R20, PT, PT, R20, 0x1, RZ ;  /* 0x000000011414e810 */ /* 0x000fe40007ffe0ff */
[----:B------:R-:W-:-:S07]  /*3850*/  ISETP.GE.AND P6, PT, R21, RZ, PT ;  /* 0x000000ff1500720c */ /* 0x000fce0003fc6270 */
[----:B------:R-:W-:-:S05]  /*3860*/  @P5 VIADD R20, R20, 0x1 ;  /* 0x0000000114145836 */ /* 0x000fca0000000000 */
[----:B------:R-:W-:Y:S01]  /*3870*/  MOV R21, R20 ;  /* 0x0000001400157202 */ /* 0x000fe20000000f00 */
[----:B------:R-:W-:-:S04]  /*3880*/  IMAD R34, R9, UR43, R8 ;  /* 0x0000002b09227c24 */ /* 0x000fc8000f8e0208 */
[----:B------:R-:W-:Y:S01]  /*3890*/  @!P6 IMAD.MOV R21, RZ, RZ, -R21 ;  /* 0x000000ffff15e224 */ /* 0x000fe200078e0a15 */
[----:B------:R-:W-:-:S04]  /*38a0*/  IADD3 R8, P5, PT, R31, UR46, RZ ;  /* 0x0000002e1f087c10 */ /* 0x000fc8000ffbe0ff */
[----:B------:R-:W-:Y:S02]  /*38b0*/  SEL R36, R40, R21, !P1 ;  /* 0x0000001528247207 */ /* 0x000fe40004800000 */
[----:B------:R-:W-:Y:S02]  /*38c0*/  LEA.HI.X.SX32 R9, R31, UR47, 0x1, P5 ;  /* 0x0000002f1f097c11 */ /* 0x000fe4000a8f0eff */
[----:B------:R-:W-:Y:S02]  /*38d0*/  IADD3 R20, P5, PT, R42, UR46, RZ ;  /* 0x0000002e2a147c10 */ /* 0x000fe4000ffbe0ff */
[----:B------:R-:W-:Y:S02]  /*38e0*/  IADD3 R30, PT, PT, -R36, RZ, RZ ;  /* 0x000000ff241e7210 */ /* 0x000fe40007ffe1ff */
[----:B------:R-:W-:Y:S02]  /*38f0*/  LEA.HI.X.SX32 R21, R42, UR47, 0x1, P5 ;  /* 0x0000002f2a157c11 */ /* 0x000fe4000a8f0eff */
[----:B------:R-:W-:Y:S01]  /*3900*/  IADD3 R38, P5, PT, R45, UR46, RZ ;  /* 0x0000002e2d267c10 */ /* 0x000fe2000ffbe0ff */
[----:B------:R-:W-:-:S03]  /*3910*/  IMAD R51, R30, UR55, R27 ;  /* 0x000000371e337c24 */ /* 0x000fc6000f8e021b */
[----:B------:R-:W-:Y:S02]  /*3920*/  LEA.HI.X.SX32 R39, R45, UR47, 0x1, P5 ;  /* 0x0000002f2d277c11 */ /* 0x000fe4000a8f0eff */
[----:B------:R-:W-:Y:S01]  /*3930*/  IABS R45, R51 ;  /* 0x00000033002d7213 */ /* 0x000fe20000000000 */
[----:B------:R-:W-:Y:S02]  /*3940*/  IMAD R48, R25, UR43, R48 ;  /* 0x0000002b19307c24 */ /* 0x000fe4000f8e0230 */
[----:B------:R0:W4:Y:S02]  /*3950*/  LDG.E.U8 R25, desc[UR14][R20.64] ;  /* 0x0000000e14197981 */ /* 0x000124000c1e1100 */
[----:B------:R-:W-:-:S04]  /*3960*/  IMAD.HI.U32 R42, R45, UR9, RZ ;  /* 0x000000092d2a7c27 */ /* 0x000fc8000f8e00ff */
[----:B------:R-:W-:Y:S02]  /*3970*/  IMAD R49, R28, UR43, R29 ;  /* 0x0000002b1c317c24 */ /* 0x000fe4000f8e021d */
[----:B------:R1:W5:Y:S01]  /*3980*/  LDG.E.U8 R28, desc[UR14][R22.64] ;  /* 0x0000000e161c7981 */ /* 0x000362000c1e1100 */
[----:B0-----:R-:W-:-:S03]  /*3990*/  IMAD.MOV R20, RZ, RZ, -R42 ;  /* 0x000000ffff147224 */ /* 0x001fc600078e0a2a */
[----:B------:R0:W4:Y:S01]  /*39a0*/  LDG.E.U8 R29, desc[UR16][R8.64] ;  /* 0x00000010081d7981 */ /* 0x000122000c1e1100 */
[----:B------:R-:W-:Y:S01]  /*39b0*/  IMAD R45, R20, UR10, R45 ;  /* 0x0000000a142d7c24 */ /* 0x000fe2000f8e022d */
[----:B-1----:R-:W-:-:S04]  /*39c0*/  IADD3 R22, P5, PT, R46, UR46, RZ ;  /* 0x0000002e2e167c10 */ /* 0x002fc8000ffbe0ff */
[----:B------:R-:W-:Y:S02]  /*39d0*/  ISETP.LT.U32.AND P6, PT, R45, UR10, PT ;  /* 0x0000000a2d007c0c */ /* 0x000fe4000bfc1070 */
[----:B------:R-:W-:Y:S02]  /*39e0*/  LEA.HI.X.SX32 R23, R46, UR47, 0x1, P5 ;  /* 0x0000002f2e177c11 */ /* 0x000fe4000a8f0eff */
[----:B0-----:R-:W-:Y:S01]  /*39f0*/  IADD3 R8, P5, PT, R47, UR46, RZ ;  /* 0x0000002e2f087c10 */ /* 0x001fe2000ffbe0ff */
[----:B------:R-:W-:Y:S02]  /*3a00*/  IMAD R43, R43, UR43, R44 ;  /* 0x0000002b2b2b7c24 */ /* 0x000fe4000f8e022c */
[----:B------:R0:W4:Y:S01]  /*3a10*/  LDG.E.U8 R30, desc[UR14][R22.64] ;  /* 0x0000000e161e7981 */ /* 0x000122000c1e1100 */
[----:B------:R-:W-:Y:S02]  /*3a20*/  LEA.HI.X.SX32 R9, R47, UR47, 0x1, P5 ;  /* 0x0000002f2f097c11 */ /* 0x000fe4000a8f0eff */
[----:B------:R-:W-:-:S03]  /*3a30*/  IADD3 R20, P5, PT, R49, UR46, RZ ;  /* 0x0000002e31147c10 */ /* 0x000fc6000ffbe0ff */
[----:B------:R-:W-:Y:S01]  /*3a40*/  @!P6 IADD3 R45, PT, PT, R45, -UR10, RZ ;  /* 0x8000000a2d2dec10 */ /* 0x000fe2000fffe0ff */
[----:B------:R1:W4:Y:S01]  /*3a50*/  LDG.E.U8 R31, desc[UR14][R8.64] ;  /* 0x0000000e081f7981 */ /* 0x000322000c1e1100 */
[----:B------:R-:W-:Y:S02]  /*3a60*/  LEA.HI.X.SX32 R21, R49, UR47, 0x1, P5 ;  /* 0x0000002f31157c11 */ /* 0x000fe4000a8f0eff */
[C---:B0-----:R-:W-:Y:S01]  /*3a70*/  IADD3 R22, P5, PT, R43.reuse, UR46, RZ ;  /* 0x0000002e2b167c10 */ /* 0x041fe2000ffbe0ff */
[----:B------:R-:W-:Y:S02]  /*3a80*/  @!P6 VIADD R42, R42, 0x1 ;  /* 0x000000012a2ae836 */ /* 0x000fe40000000000 */
[----:B------:R-:W4:Y:S01]  /*3a90*/  LDG.E.U8 R44, desc[UR14][R20.64] ;  /* 0x0000000e142c7981 */ /* 0x000f22000c1e1100 */
[----:B------:R-:W-:Y:S02]  /*3aa0*/  LEA.HI.X.SX32 R23, R43, UR47, 0x1, P5 ;  /* 0x0000002f2b177c11 */ /* 0x000fe4000a8f0eff */
[----:B------:R-:W-:-:S02]  /*3ab0*/  ISETP.GE.U32.AND P5, PT, R45, UR10, PT ;  /* 0x0000000a2d007c0c */ /* 0x000fc4000bfa6070 */
[----:B-1----:R-:W-:Y:S01]  /*3ac0*/  LOP3.LUT R8, R51, UR56, RZ, 0x3c, !PT ;  /* 0x0000003833087c12 */ /* 0x002fe2000f8e3cff */
[----:B------:R0:W4:Y:S03]  /*3ad0*/  LDG.E.U8 R45, desc[UR14][R22.64] ;  /* 0x0000000e162d7981 */ /* 0x000126000c1e1100 */
[----:B------:R-:W-:Y:S02]  /*3ae0*/  ISETP.GE.AND P6, PT, R8, RZ, PT ;  /* 0x000000ff0800720c */ /* 0x000fe40003fc6270 */
[----:B------:R-:W1:Y:S05]  /*3af0*/  LDC.64 R8, c[0x0][0x3f0] ;  /* 0x0000fc00ff087b82 */ /* 0x000e6a0000000a00 */
[----:B------:R-:W-:-:S06]  /*3b00*/  @P5 IADD3 R42, PT, PT, R42, 0x1, RZ ;  /* 0x000000012a2a5810 */ /* 0x000fcc0007ffe0ff */
[----:B------:R-:W-:-:S05]  /*3b10*/  @!P6 IMAD.MOV R42, RZ, RZ, -R42 ;  /* 0x000000ffff2ae224 */ /* 0x000fca00078e0a2a */
[----:B------:R-:W-:-:S04]  /*3b20*/  SEL R42, R41, R42, !P2 ;  /* 0x0000002a292a7207 */ /* 0x000fc80005000000 */
[----:B0-----:R-:W-:-:S05]  /*3b30*/  IADD3 R22, PT, PT, -R42, RZ, RZ ;  /* 0x000000ff2a167210 */ /* 0x001fca0007ffe1ff */
[----:B------:R-:W-:Y:S01]  /*3b40*/  IMAD R22, R22, UR56, R51 ;  /* 0x0000003816167c24 */ /* 0x000fe2000f8e0233 */
[----:B------:R-:W-:Y:S02]  /*3b50*/  IADD3 R20, P5, PT, R48, UR46, RZ ;  /* 0x0000002e30147c10 */ /* 0x000fe4000ffbe0ff */
[----:B--2---:R-:W-:Y:S02]  /*3b60*/  ISETP.NE.AND P3, PT, R32, RZ, PT ;  /* 0x000000ff2000720c */ /* 0x004fe40003f65270 */
[----:B------:R-:W-:Y:S02]  /*3b70*/  IABS R32, R22 ;  /* 0x0000001600207213 */ /* 0x000fe40000000000 */
[----:B------:R-:W-:-:S03]  /*3b80*/  LEA.HI.X.SX32 R21, R48, UR47, 0x1, P5 ;  /* 0x0000002f30157c11 */ /* 0x000fc6000a8f0eff */
[----:B------:R-:W-:Y:S01]  /*3b90*/  IMAD.HI.U32 R23, R32, UR5, RZ ;  /* 0x0000000520177c27 */ /* 0x000fe2000f8e00ff */
[----:B-1----:R-:W-:Y:S01]  /*3ba0*/  R2UR UR4, R9 ;  /* 0x00000000090472ca */ /* 0x002fe200000e0000 */
[----:B------:R0:W2:Y:S02]  /*3bb0*/  LDG.E.U8 R43, desc[UR14][R20.64] ;  /* 0x0000000e142b7981 */ /* 0x0000a4000c1e1100 */
[----:B------:R-:W-:-:S04]  /*3bc0*/  IMAD.MOV R9, RZ, RZ, -R23 ;  /* 0x000000ffff097224 */ /* 0x000fc800078e0a17 */
[----:B------:R-:W-:Y:S01]  /*3bd0*/  IMAD R9, R9, UR12, R32 ;  /* 0x0000000c09097c24 */ /* 0x000fe2000f8e0220 */
[----:B0-----:R-:W-:-:S04]  /*3be0*/  SHF.R.S64 R20, RZ, 0x1e, R24 ;  /* 0x0000001eff147819 */ /* 0x001fc80000001018 */
[----:B------:R-:W-:-:S04]  /*3bf0*/  IADD3 R20, P5, PT, R20, UR44, RZ ;  /* 0x0000002c14147c10 */ /* 0x000fc8000ffbe0ff */
[----:B------:R-:W-:Y:S02]  /*3c00*/  LEA.HI.X.SX32 R21, R24, UR45, 0x2, P5 ;  /* 0x0000002d18157c11 */ /* 0x000fe4000a8f16ff */
[----:B------:R-:W-:Y:S01]  /*3c10*/  ISETP.LT.U32.AND P5, PT, R9, UR12, PT ;  /* 0x0000000c09007c0c */ /* 0x000fe2000bfa1070 */
[----:B------:R-:W-:Y:S01]  /*3c20*/  VIADD R32, R37, 0x1c0 ;  /* 0x000001c025207836 */ /* 0x000fe20000000000 */
[----:B------:R-:W-:Y:S02]  /*3c30*/  R2UR UR18, R6 ;  /* 0x00000000061272ca */ /* 0x000fe400000e0000 */
[----:B------:R-:W-:Y:S02]  /*3c40*/  R2UR UR19, R7 ;  /* 0x00000000071372ca */ /* 0x000fe400000e0000 */
[----:B------:R-:W-:Y:S02]  /*3c50*/  IABS R24, R32 ;  /* 0x0000002000187213 */ /* 0x000fe40000000000 */
[----:B------:R-:W-:-:S05]  /*3c60*/  P2R R52, PR, RZ, 0x8 ;  /* 0x00000008ff347803 */ /* 0x000fca0000000000 */
[----:B------:R-:W-:-:S04]  /*3c70*/  @!P5 IADD3 R9, PT, PT, R9, -UR12, RZ ;  /* 0x8000000c0909dc10 */ /* 0x000fc8000fffe0ff */
[----:B------:R-:W-:Y:S01]  /*3c80*/  ISETP.GE.U32.AND P3, PT, R9, UR12, PT ;  /* 0x0000000c09007c0c */ /* 0x000fe2000bf66070 */
[----:B------:R-:W-:Y:S01]  /*3c90*/  IMAD.HI.U32 R9, R24, UR7, RZ ;  /* 0x0000000718097c27 */ /* 0x000fe2000f8e00ff */
[----:B------:R0:W2:Y:S01]  /*3ca0*/  LDG.E.U8 R38, desc[UR18][R38.64] ;  /* 0x0000001226267981 */ /* 0x0000a2000c1e1100 */
[----:B---3--:R-:W-:-:S03]  /*3cb0*/  ISETP.NE.AND P6, PT, R26, RZ, PT ;  /* 0x000000ff1a00720c */ /* 0x008fc60003fc5270 */
[----:B0-----:R-:W-:-:S05]  /*3cc0*/  IADD3 R39, PT, PT, -R9, RZ, RZ ;  /* 0x000000ff09277210 */ /* 0x001fca0007ffe1ff */
[----:B------:R-:W-:Y:S01]  /*3cd0*/  IMAD R24, R39, UR11, R24 ;  /* 0x0000000b27187c24 */ /* 0x000fe2000f8e0218 */
[----:B------:R-:W-:-:S04]  /*3ce0*/  P2R R53, PR, RZ, 0x40 ;  /* 0x00000040ff357803 */ /* 0x000fc80000000000 */
[----:B------:R-:W-:Y:S01]  /*3cf0*/  ISETP.LT.U32.AND P6, PT, R24, UR11, PT ;  /* 0x0000000b18007c0c */ /* 0x000fe2000bfc1070 */
[----:B------:R-:W-:Y:S01]  /*3d00*/  @!P5 VIADD R23, R23, 0x1 ;  /* 0x000000011717d836 */ /* 0x000fe20000000000 */
[----:B------:R-:W-:-:S11]  /*3d10*/  LOP3.LUT R26, R22, UR57, RZ, 0x3c, !PT ;  /* 0x00000039161a7c12 */ /* 0x000fd6000f8e3cff */
[----:B------:R-:W-:-:S05]  /*3d20*/  @!P6 VIADD R24, R24, -UR11 ;  /* 0x8000000b1818ec36 */ /* 0x000fca0008000000 */
[----:B------:R-:W-:Y:S02]  /*3d30*/  ISETP.GE.U32.AND P5, PT, R24, UR11, PT ;  /* 0x0000000b18007c0c */ /* 0x000fe4000bfa6070 */
[----:B------:R-:W-:Y:S02]  /*3d40*/  @!P6 IADD3 R9, PT, PT, R9, 0x1, RZ ;  /* 0x000000010909e810 */ /* 0x000fe40007ffe0ff */
[----:B------:R-:W-:Y:S02]  /*3d50*/  LOP3.LUT R24, R32, UR55, RZ, 0x3c, !PT ;  /* 0x0000003720187c12 */ /* 0x000fe4000f8e3cff */
[----:B------:R-:W-:Y:S01]  /*3d60*/  ISETP.GE.AND P6, PT, R26, RZ, PT ;  /* 0x000000ff1a00720c */ /* 0x000fe20003fc6270 */
[----:B------:R-:W-:-:S06]  /*3d70*/  @P3 VIADD R23, R23, 0x1 ;  /* 0x0000000117173836 */ /* 0x000fcc0000000000 */
[----:B------:R-:W-:Y:S02]  /*3d80*/  @P5 IADD3 R9, PT, PT, R9, 0x1, RZ ;  /* 0x0000000109095810 */ /* 0x000fe40007ffe0ff */
[----:B------:R-:W-:Y:S02]  /*3d90*/  ISETP.GE.AND P5, PT, R24, RZ, PT ;  /* 0x000000ff1800720c */ /* 0x000fe40003fa6270 */
[----:B------:R-:W-:Y:S01]  /*3da0*/  MOV R39, R9 ;  /* 0x0000000900277202 */ /* 0x000fe20000000f00 */
[----:B------:R0:W3:Y:S01]  /*3db0*/  LDG.E R24, desc[UR14][R20.64] ;  /* 0x0000000e14187981 */ /* 0x0000e2000c1e1900 */
[----:B------:R-:W-:Y:S02]  /*3dc0*/  SEL R36, R36, RZ, P4 ;  /* 0x000000ff24247207 */ /* 0x000fe40002000000 */
[----:B------:R-:W-:Y:S02]  /*3dd0*/  ISETP.NE.AND P3, PT, RZ, UR57, PT ;  /* 0x00000039ff007c0c */ /* 0x000fe4000bf65270 */
[----:B------:R-:W-:Y:S01]  /*3de0*/  @!P6 IADD3 R23, PT, PT, -R23, RZ, RZ ;  /* 0x000000ff1717e210 */ /* 0x000fe20007ffe1ff */
[----:B------:R-:W-:Y:S01]  /*3df0*/  IMAD R36, R36, UR40, RZ ;  /* 0x0000002824247c24 */ /* 0x000fe2000f8e02ff */
[----:B------:R-:W-:-:S02]  /*3e00*/  SEL R9, R42, RZ, P0 ;  /* 0x000000ff2a097207 */ /* 0x000fc40000000000 */
[----:B------:R-:W-:Y:S01]  /*3e10*/  SEL R23, R35, R23, !P3 ;  /* 0x0000001723177207 */ /* 0x000fe20005800000 */
[----:B------:R-:W-:Y:S01]  /*3e20*/  @!P5 IMAD.MOV R39, RZ, RZ, -R39 ;  /* 0x000000ffff27d224 */ /* 0x000fe200078e0a27 */
[C---:B------:R-:W-:Y:S01]  /*3e30*/  IADD3 R48, P5, PT, R34.reuse, UR46, RZ ;  /* 0x0000002e22307c10 */ /* 0x040fe2000ffbe0ff */
[----:B------:R-:W-:Y:S02]  /*3e40*/  IMAD R36, R9, UR41, R36 ;  /* 0x0000002909247c24 */ /* 0x000fe4000f8e0224 */
[----:B------:R-:W-:Y:S01]  /*3e50*/  IMAD.MOV R9, RZ, RZ, -R23 ;  /* 0x000000ffff097224 */ /* 0x000fe200078e0a17 */
[----:B------:R-:W-:Y:S02]  /*3e60*/  LEA.HI.X.SX32 R49, R34, UR47, 0x1, P5 ;  /* 0x0000002f22317c11 */ /* 0x000fe4000a8f0eff */
[----:B------:R-:W-:Y:S01]  /*3e70*/  SEL R34, R40, R39, !P1 ;  /* 0x0000002728227207 */ /* 0x000fe20004800000 */
[----:B------:R-:W-:Y:S01]  /*3e80*/  IMAD R22, R9, UR57, R22 ;  /* 0x0000003909167c24 */ /* 0x000fe2000f8e0216 */
[----:B------:R-:W-:Y:S01]  /*3e90*/  SHF.R.S64 R26, RZ, 0x1e, R27 ;  /* 0x0000001eff1a7819 */ /* 0x000fe2000000101b */
[----:B------:R-:W3:Y:S01]  /*3ea0*/  LDG.E.U8 R48, desc[UR14][R48.64] ;  /* 0x0000000e30307981 */ /* 0x000ee2000c1e1100 */
[----:B------:R-:W-:-:S05]  /*3eb0*/  IADD3 R9, PT, PT, -R34, RZ, RZ ;  /* 0x000000ff22097210 */ /* 0x000fca0007ffe1ff */
[----:B------:R-:W-:-:S05]  /*3ec0*/  IMAD R42, R9, UR55, R32 ;  /* 0x00000037092a7c24 */ /* 0x000fca000f8e0220 */
[----:B0-----:R-:W-:-:S05]  /*3ed0*/  IABS R20, R42 ;  /* 0x0000002a00147213 */ /* 0x001fca0000000000 */
        /* <DEDUP_REMOVED lines=12> */
[----:B------:R-:W-:Y:S02]  /*3fa0*/  IADD3 R9, PT, PT, -R39, RZ, RZ ;  /* 0x000000ff27097210 */ /* 0x000fe40007ffe1ff */
[----:B------:R-:W-:-:S03]  /*3fb0*/  PLOP3.LUT P5, PT, PT, PT, UP0, 0x40, 0x4 ;  /* 0x000000000004781c */ /* 0x000fc60003fae808 */
[----:B------:R-:W-:Y:S01]  /*3fc0*/  IMAD R47, R9, UR56, R42 ;  /* 0x00000038092f7c24 */ /* 0x000fe2000f8e022a */
[----:B------:R-:W-:-:S04]  /*3fd0*/  SEL R23, R23, RZ, !P5 ;  /* 0x000000ff17177207 */ /* 0x000fc80006800000 */
[----:B------:R-:W-:Y:S01]  /*3fe0*/  IABS R9, R47 ;  /* 0x0000002f00097213 */ /* 0x000fe20000000000 */
[----:B------:R-:W-:Y:S01]  /*3ff0*/  IMAD R23, R23, UR42, R36 ;  /* 0x0000002a17177c24 */ /* 0x000fe2000f8e0224 */
[----:B------:R-:W-:-:S03]  /*4000*/  PLOP3.LUT P5, PT, PT, PT, UP1, 0x40, 0x4 ;  /* 0x000000000004781c */ /* 0x000fc60003fae818 */
[----:B------:R-:W-:Y:S01]  /*4010*/  IMAD.HI.U32 R36, R9, UR5, RZ ;  /* 0x0000000509247c27 */ /* 0x000fe2000f8e00ff */
[----:B------:R-:W-:-:S03]  /*4020*/  SEL R22, R22, RZ, !P5 ;  /* 0x000000ff16167207 */ /* 0x000fc60006800000 */
[----:B------:R-:W-:Y:S01]  /*4030*/  IMAD.MOV R20, RZ, RZ, -R36 ;  /* 0x000000ffff147224 */ /* 0x000fe200078e0a24 */
[----:B------:R-:W-:-:S03]  /*4040*/  IADD3 R26, P5, PT, R26, UR44, RZ ;  /* 0x0000002c1a1a7c10 */ /* 0x000fc6000ffbe0ff */
[----:B------:R-:W-:Y:S01]  /*4050*/  IMAD R9, R20, UR12, R9 ;  /* 0x0000000c14097c24 */ /* 0x000fe2000f8e0209 */
[----:B------:R-:W-:-:S04]  /*4060*/  LEA.HI.X.SX32 R27, R27, UR45, 0x2, P5 ;  /* 0x0000002d1b1b7c11 */ /* 0x000fc8000a8f16ff */
[----:B------:R-:W-:-:S13]  /*4070*/  ISETP.LT.U32.AND P5, PT, R9, UR12, PT ;  /* 0x0000000c09007c0c */ /* 0x000fda000bfa1070 */
[----:B------:R-:W-:Y:S01]  /*4080*/  @!P5 IADD3 R9, PT, PT, R9, -UR12, RZ ;  /* 0x8000000c0909dc10 */ /* 0x000fe2000fffe0ff */
[----:B------:R-:W-:-:S03]  /*4090*/  @!P5 VIADD R36, R36, 0x1 ;  /* 0x000000012424d836 */ /* 0x000fc60000000000 */
[----:B------:R-:W-:Y:S01]  /*40a0*/  ISETP.GE.U32.AND P5, PT, R9, UR12, PT ;  /* 0x0000000c09007c0c */ /* 0x000fe2000bfa6070 */
[----:B------:R-:W-:Y:S01]  /*40b0*/  IMAD R23, R22, UR43, R23 ;  /* 0x0000002b16177c24 */ /* 0x000fe2000f8e0217 */
[----:B------:R-:W-:Y:S01]  /*40c0*/  LOP3.LUT R20, R47, UR57, RZ, 0x3c, !PT ;  /* 0x000000392f147c12 */ /* 0x000fe2000f8e3cff */
[----:B------:R0:W3:Y:S10]  /*40d0*/  LDG.E R9, desc[UR14][R26.64] ;  /* 0x0000000e1a097981 */ /* 0x0000f4000c1e1900 */
[----:B------:R-:W-:-:S02]  /*40e0*/  @P5 IADD3 R36, PT, PT, R36, 0x1, RZ ;  /* 0x0000000124245810 */ /* 0x000fc40007ffe0ff */
[----:B------:R-:W-:-:S04]  /*40f0*/  IADD3 R22, P5, PT, R23, UR46, RZ ;  /* 0x0000002e17167c10 */ /* 0x000fc8000ffbe0ff */
[----:B------:R-:W-:Y:S02]  /*4100*/  LEA.HI.X.SX32 R23, R23, UR47, 0x1, P5 ;  /* 0x0000002f17177c11 */ /* 0x000fe4000a8f0eff */
[----:B------:R-:W-:Y:S02]  /*4110*/  ISETP.GE.AND P5, PT, R20, RZ, PT ;  /* 0x000000ff1400720c */ /* 0x000fe40003fa6270 */
[----:B------:R-:W-:Y:S01]  /*4120*/  SEL R34, R34, RZ, P4 ;  /* 0x000000ff22227207 */ /* 0x000fe20002000000 */
[----:B------:R1:W3:Y:S01]  /*4130*/  LDG.E.U8 R42, desc[UR14][R22.64] ;  /* 0x0000000e162a7981 */ /* 0x0002e2000c1e1100 */
[----:B0-----:R-:W-:-:S03]  /*4140*/  SEL R26, R39, RZ, P0 ;  /* 0x000000ff271a7207 */ /* 0x001fc60000000000 */
[----:B------:R-:W-:-:S06]  /*4150*/  IMAD R27, R34, UR40, RZ ;  /* 0x00000028221b7c24 */ /* 0x000fcc000f8e02ff */
[----:B------:R-:W-:Y:S01]  /*4160*/  @!P5 IMAD.MOV R36, RZ, RZ, -R36 ;  /* 0x000000ffff24d224 */ /* 0x000fe200078e0a24 */
[----:B------:R-:W-:-:S04]  /*4170*/  PLOP3.LUT P5, PT, PT, PT, UP0, 0x40, 0x4 ;  /* 0x000000000004781c */ /* 0x000fc80003fae808 */
[----:B------:R-:W-:Y:S01]  /*4180*/  SEL R36, R35, R36, !P3 ;  /* 0x0000002423247207 */ /* 0x000fe20005800000 */
[----:B------:R-:W-:Y:S01]  /*4190*/  IMAD R26, R26, UR41, R27 ;  /* 0x000000291a1a7c24 */ /* 0x000fe2000f8e021b */
[----:B------:R-:W-:Y:S02]  /*41a0*/  SHF.R.S64 R20, RZ, 0x1e, R32 ;  /* 0x0000001eff147819 */ /* 0x000fe40000001020 */
[----:B-1----:R-:W-:Y:S02]  /*41b0*/  SEL R23, R36, RZ, !P5 ;  /* 0x000000ff24177207 */ /* 0x002fe40006800000 */
[----:B------:R-:W-:-:S03]  /*41c0*/  IADD3 R20, P6, PT, R20, UR44, RZ ;  /* 0x0000002c14147c10 */ /* 0x000fc6000ffde0ff */
[----:B------:R-:W-:Y:S02]  /*41d0*/  IMAD R23, R23, UR42, R26 ;  /* 0x0000002a17177c24 */ /* 0x000fe4000f8e021a */
[----:B------:R-:W-:Y:S01]  /*41e0*/  VIADD R26, R37, 0x1e0 ;  /* 0x000001e0251a7836 */ /* 0x000fe20000000000 */
[----:B------:R-:W-:-:S04]  /*41f0*/  LEA.HI.X.SX32 R21, R32, UR45, 0x2, P6 ;  /* 0x0000002d20157c11 */ /* 0x000fc8000b0f16ff */
[----:B------:R-:W-:Y:S01]  /*4200*/  IABS R32, R26 ;  /* 0x0000001a00207213 */ /* 0x000fe20000000000 */
[----:B------:R0:W3:Y:S04]  /*4210*/  LDG.E R20, desc[UR14][R20.64] ;  /* 0x0000000e14147981 */ /* 0x0000e8000c1e1900 */
[----:B------:R-:W-:-:S05]  /*4220*/  IMAD.HI.U32 R27, R32, UR7, RZ ;  /* 0x00000007201b7c27 */ /* 0x000fca000f8e00ff */
[----:B------:R-:W-:-:S05]  /*4230*/  IADD3 R39, PT, PT, -R27, RZ, RZ ;  /* 0x000000ff1b277210 */ /* 0x000fca0007ffe1ff */
[----:B------:R-:W-:-:S05]  /*4240*/  IMAD R32, R39, UR11, R32 ;  /* 0x0000000b27207c24 */ /* 0x000fca000f8e0220 */
[----:B------:R-:W-:-:S13]  /*4250*/  ISETP.LT.U32.AND P5, PT, R32, UR11, PT ;  /* 0x0000000b20007c0c */ /* 0x000fda000bfa1070 */
[----:B------:R-:W-:Y:S01]  /*4260*/  @!P5 VIADD R32, R32, -UR11 ;  /* 0x8000000b2020dc36 */ /* 0x000fe20008000000 */
[----:B------:R-:W-:-:S04]  /*4270*/  @!P5 IADD3 R27, PT, PT, R27, 0x1, RZ ;  /* 0x000000011b1bd810 */ /* 0x000fc80007ffe0ff */
[----:B------:R-:W-:Y:S02]  /*4280*/  ISETP.GE.U32.AND P5, PT, R32, UR11, PT ;  /* 0x0000000b20007c0c */ /* 0x000fe4000bfa6070 */
[----:B------:R-:W-:Y:S02]  /*4290*/  IADD3 R22, PT, PT, -R36, RZ, RZ ;  /* 0x000000ff24167210 */ /* 0x000fe40007ffe1ff */
[----:B------:R-:W-:-:S03]  /*42a0*/  LOP3.LUT R32, R26, UR55, RZ, 0x3c, !PT ;  /* 0x000000371a207c12 */ /* 0x000fc6000f8e3cff */
[----:B------:R-:W-:-:S06]  /*42b0*/  IMAD R22, R22, UR57, R47 ;  /* 0x0000003916167c24 */ /* 0x000fcc000f8e022f */
[----:B------:R-:W-:Y:S01]  /*42c0*/  @P5 VIADD R27, R27, 0x1 ;  /* 0x000000011b1b5836 */ /* 0x000fe20000000000 */
[----:B------:R-:W-:-:S04]  /*42d0*/  PLOP3.LUT P5, PT, PT, PT, UP1, 0x40, 0x4 ;  /* 0x000000000004781c */ /* 0x000fc80003fae818 */
[----:B------:R-:W-:Y:S02]  /*42e0*/  SEL R22, R22, RZ, !P5 ;  /* 0x000000ff16167207 */ /* 0x000fe40006800000 */
[----:B------:R-:W-:-:S13]  /*42f0*/  ISETP.GE.AND P5, PT, R32, RZ, PT ;  /* 0x000000ff2000720c */ /* 0x000fda0003fa6270 */
[----:B------:R-:W-:-:S04]  /*4300*/  @!P5 IADD3 R27, PT, PT, -R27, RZ, RZ ;  /* 0x000000ff1b1bd210 */ /* 0x000fc80007ffe1ff */
[----:B------:R-:W-:-:S05]  /*4310*/  SEL R36, R40, R27, !P1 ;  /* 0x0000001b28247207 */ /* 0x000fca0004800000 */
[----:B------:R-:W-:-:S04]  /*4320*/  IMAD.MOV R27, RZ, RZ, -R36 ;  /* 0x000000ffff1b7224 */ /* 0x000fc800078e0a24 */
[----:B------:R-:W-:-:S05]  /*4330*/  IMAD R47, R27, UR55, R26 ;  /* 0x000000371b2f7c24 */ /* 0x000fca000f8e021a */
[----:B------:R-:W-:-:S05]  /*4340*/  IABS R34, R47 ;  /* 0x0000002f00227213 */ /* 0x000fca0000000000 */
[----:B------:R-:W-:-:S04]  /*4350*/  IMAD.HI.U32 R27, R34, UR9, RZ ;  /* 0x00000009221b7c27 */ /* 0x000fc8000f8e00ff */
[----:B------:R-:W-:Y:S01]  /*4360*/  IMAD R23, R22, UR43, R23 ;  /* 0x0000002b16177c24 */ /* 0x000fe2000f8e0217 */
[----:B------:R-:W-:-:S04]  /*4370*/  IADD3 R39, PT, PT, -R27, RZ, RZ ;  /* 0x000000ff1b277210 */ /* 0x000fc80007ffe1ff */
[----:B------:R-:W-:Y:S01]  /*4380*/  IADD3 R22, P5, PT, R23, UR46, RZ ;  /* 0x0000002e17167c10 */ /* 0x000fe2000ffbe0ff */
[----:B------:R-:W-:-:S03]  /*4390*/  IMAD R34, R39, UR10, R34 ;  /* 0x0000000a27227c24 */ /* 0x000fc6000f8e0222 */
[----:B------:R-:W-:Y:S02]  /*43a0*/  LEA.HI.X.SX32 R23, R23, UR47, 0x1, P5 ;  /* 0x0000002f17177c11 */ /* 0x000fe4000a8f0eff */
[C---:B------:R-:W-:Y:S02]  /*43b0*/  ISETP.LT.U32.AND P5, PT, R34.reuse, UR10, PT ;  /* 0x0000000a22007c0c */ /* 0x040fe4000bfa1070 */
[----:B0-----:R-:W-:Y:S01]  /*43c0*/  LOP3.LUT R21, R47, UR56, RZ, 0x3c, !PT ;  /* 0x000000382f157c12 */ /* 0x001fe2000f8e3cff */
[----:B------:R0:W3:Y:S10]  /*43d0*/  LDG.E.U8 R32, desc[UR14][R22.64] ;  /* 0x0000000e16207981 */ /* 0x0000f4000c1e1100 */
[----:B------:R-:W-:Y:S01]  /*43e0*/  @!P5 VIADD R34, R34, -UR10 ;  /* 0x8000000a2222dc36 */ /* 0x000fe20008000000 */
[----:B------:R-:W-:-:S04]  /*43f0*/  @!P5 IADD3 R27, PT, PT, R27, 0x1, RZ ;  /* 0x000000011b1bd810 */ /* 0x000fc80007ffe0ff */
[----:B------:R-:W-:-:S13]  /*4400*/  ISETP.GE.U32.AND P5, PT, R34, UR10, PT ;  /* 0x0000000a22007c0c */ /* 0x000fda000bfa6070 */
[----:B------:R-:W-:Y:S01]  /*4410*/  @P5 VIADD R27, R27, 0x1 ;  /* 0x000000011b1b5836 */ /* 0x000fe20000000000 */
[----:B------:R-:W-:Y:S02]  /*4420*/  ISETP.GE.AND P5, PT, R21, RZ, PT ;  /* 0x000000ff1500720c */ /* 0x000fe40003fa6270 */
[----:B------:R-:W-:-:S11]  /*4430*/  SEL R21, R36, RZ, P4 ;  /* 0x000000ff24157207 */ /* 0x000fd60002000000 */
[----:B------:R-:W-:-:S04]  /*4440*/  @!P5 IADD3 R27, PT, PT, -R27, RZ, RZ ;  /* 0x000000ff1b1bd210 */ /* 0x000fc80007ffe1ff */
[----:B------:R-:W-:-:S05]  /*4450*/  SEL R27, R41, R27, !P2 ;  /* 0x0000001b291b7207 */ /* 0x000fca0005000000 */
[----:B0-----:R-:W-:Y:S02]  /*4460*/  IMAD.MOV R22, RZ, RZ, -R27 ;  /* 0x000000ffff167224 */ /* 0x001fe400078e0a1b */
        /* <DEDUP_REMOVED lines=17> */
[----:B------:R-:W-:-:S03]  /*4580*/  PLOP3.LUT P5, PT, PT, PT, UP0, 0x40, 0x4 ;  /* 0x000000000004781c */ /* 0x000fc60003fae808 */
[----:B------:R-:W-:Y:S01]  /*4590*/  IMAD.MOV R22, RZ, RZ, -R21 ;  /* 0x000000ffff167224 */ /* 0x000fe200078e0a15 */
[----:B------:R-:W-:Y:S02]  /*45a0*/  SEL R21, R21, RZ, !P5 ;  /* 0x000000ff15157207 */ /* 0x000fe40006800000 */
[----:B------:R-:W-:Y:S01]  /*45b0*/  PLOP3.LUT P5, PT, PT, PT, UP1, 0x40, 0x4 ;  /* 0x000000000004781c */ /* 0x000fe20003fae818 */
[----:B------:R-:W-:-:S05]  /*45c0*/  IMAD R22, R22, UR57, R47 ;  /* 0x0000003916167c24 */ /* 0x000fca000f8e022f */
[----:B------:R-:W-:Y:S02]  /*45d0*/  SEL R27, R22, RZ, !P5 ;  /* 0x000000ff161b7207 */ /* 0x000fe40006800000 */
[----:B------:R-:W-:Y:S01]  /*45e0*/  SHF.R.S64 R22, RZ, 0x1e, R26 ;  /* 0x0000001eff167819 */ /* 0x000fe2000000101a */
[----:B------:R-:W-:-:S03]  /*45f0*/  IMAD R34, R21, UR42, R34 ;  /* 0x0000002a15227c24 */ /* 0x000fc6000f8e0222 */
[----:B------:R-:W-:Y:S01]  /*4600*/  IADD3 R22, P5, PT, R22, UR44, RZ ;  /* 0x0000002c16167c10 */ /* 0x000fe2000ffbe0ff */
[----:B------:R-:W-:-:S03]  /*4610*/  IMAD R27, R27, UR43, R34 ;  /* 0x0000002b1b1b7c24 */ /* 0x000fc6000f8e0222 */
[----:B------:R-:W-:Y:S02]  /*4620*/  LEA.HI.X.SX32 R23, R26, UR45, 0x2, P5 ;  /* 0x0000002d1a177c11 */ /* 0x000fe4000a8f16ff */
[----:B------:R-:W-:Y:S02]  /*4630*/  IADD3 R26, PT, PT, R37, 0x200, RZ ;  /* 0x00000200251a7810 */ /* 0x000fe40007ffe0ff */
[C---:B------:R-:W-:Y:S01]  /*4640*/  IADD3 R46, P5, PT, R27.reuse, UR46, RZ ;  /* 0x0000002e1b2e7c10 */ /* 0x040fe2000ffbe0ff */
[----:B------:R0:W3:Y:S01]  /*4650*/  LDG.E R21, desc[UR14][R22.64] ;  /* 0x0000000e16157981 */ /* 0x0000e2000c1e1900 */
[----:B------:R-:W-:Y:S02]  /*4660*/  IABS R34, R26 ;  /* 0x0000001a00227213 */ /* 0x000fe40000000000 */
[----:B------:R-:W-:-:S03]  /*4670*/  LEA.HI.X.SX32 R47, R27, UR47, 0x1, P5 ;  /* 0x0000002f1b2f7c11 */ /* 0x000fc6000a8f0eff */
[----:B------:R-:W-:Y:S01]  /*4680*/  IMAD.HI.U32 R27, R34, UR7, RZ ;  /* 0x00000007221b7c27 */ /* 0x000fe2000f8e00ff */
[----:B-----5:R-:W-:Y:S01]  /*4690*/  ISETP.NE.AND P6, PT, R28, RZ, PT ;  /* 0x000000ff1c00720c */ /* 0x020fe20003fc5270 */
[----:B------:R-:W5:Y:S02]  /*46a0*/  LDG.E.U8 R46, desc[UR16][R46.64] ;  /* 0x000000102e2e7981 */ /* 0x000f64000c1e1100 */
        /* <DEDUP_REMOVED lines=45> */
[----:B------:R-:W-:Y:S02]  /*4980*/  PLOP3.LUT P5, PT, PT, PT, UP0, 0x40, 0x4 ;  /* 0x000000000004781c */ /* 0x000fe40003fae808 */
[C---:B------:R-:W-:Y:S02]  /*4990*/  IADD3 R23, PT, PT, -R22.reuse, RZ, RZ ;  /* 0x000000ff16177210 */ /* 0x040fe40007ffe1ff */
[----:B------:R-:W-:Y:S02]  /*49a0*/  SEL R22, R22, RZ, !P5 ;  /* 0x000000ff16167207 */ /* 0x000fe40006800000 */
[----:B------:R-:W-:Y:S01]  /*49b0*/  PLOP3.LUT P5, PT, PT, PT, UP1, 0x40, 0x4 ;  /* 0x000000000004781c */ /* 0x000fe20003fae818 */
[----:B------:R-:W-:Y:S02]  /*49c0*/  IMAD R23, R23, UR57, R36 ;  /* 0x0000003917177c24 */ /* 0x000fe4000f8e0224 */
[----:B------:R-:W-:-:S03]  /*49d0*/  IMAD R22, R22, UR42, R27 ;  /* 0x0000002a16167c24 */ /* 0x000fc6000f8e021b */
[----:B------:R-:W-:-:S05]  /*49e0*/  SEL R23, R23, RZ, !P5 ;  /* 0x000000ff17177207 */ /* 0x000fca0006800000 */
[----:B------:R-:W-:Y:S01]  /*49f0*/  IMAD R27, R23, UR43, R22 ;  /* 0x0000002b171b7c24 */ /* 0x000fe2000f8e0216 */
[----:B------:R-:W-:-:S04]  /*4a00*/  SHF.R.S64 R22, RZ, 0x1e, R26 ;  /* 0x0000001eff167819 */ /* 0x000fc8000000101a */
[----:B------:R-:W-:Y:S01]  /*4a10*/  IADD3 R22, P5, PT, R22, UR44, RZ ;  /* 0x0000002c16167c10 */ /* 0x000fe2000ffbe0ff */
[----:B------:R-:W-:-:S03]  /*4a20*/  VIADD R36, R37, 0x220 ;  /* 0x0000022025247836 */ /* 0x000fc60000000000 */
[----:B------:R-:W-:Y:S02]  /*4a30*/  LEA.HI.X.SX32 R23, R26, UR45, 0x2, P5 ;  /* 0x0000002d1a177c11 */ /* 0x000fe4000a8f16ff */
[----:B------:R-:W-:-:S03]  /*4a40*/  IADD3 R26, P5, PT, R27, UR46, RZ ;  /* 0x0000002e1b1a7c10 */ /* 0x000fc6000ffbe0ff */
[----:B------:R0:W5:Y:S01]  /*4a50*/  LDG.E R22, desc[UR14][R22.64] ;  /* 0x0000000e16167981 */ /* 0x000162000c1e1900 */
[----:B------:R-:W-:Y:S02]  /*4a60*/  LEA.HI.X.SX32 R27, R27, UR47, 0x1, P5 ;  /* 0x0000002f1b1b7c11 */ /* 0x000fe4000a8f0eff */
[----:B----4-:R-:W-:Y:S02]  /*4a70*/  ISETP.NE.AND P5, PT, R29, RZ, PT ;  /* 0x000000ff1d00720c */ /* 0x010fe40003fa5270 */
[----:B------:R-:W-:Y:S01]  /*4a80*/  IABS R29, R36 ;  /* 0x00000024001d7213 */ /* 0x000fe20000000000 */
[----:B------:R1:W4:Y:S04]  /*4a90*/  LDG.E.U8 R34, desc[UR14][R26.64] ;  /* 0x0000000e1a227981 */ /* 0x000328000c1e1100 */
[----:B------:R-:W-:-:S05]  /*4aa0*/  IMAD.HI.U32 R28, R29, UR7, RZ ;  /* 0x000000071d1c7c27 */ /* 0x000fca000f8e00ff */
[----:B------:R-:W-:-:S05]  /*4ab0*/  IADD3 R50, PT, PT, -R28, RZ, RZ ;  /* 0x000000ff1c327210 */ /* 0x000fca0007ffe1ff */
[----:B0-----:R-:W-:Y:S01]  /*4ac0*/  IMAD R23, R50, UR11, R29 ;  /* 0x0000000b32177c24 */ /* 0x001fe2000f8e021d */
[----:B------:R-:W-:-:S04]  /*4ad0*/  P2R R55, PR, RZ, 0x20 ;  /* 0x00000020ff377803 */ /* 0x000fc80000000000 */
        /* <DEDUP_REMOVED lines=11> */
[----:B-1----:R-:W-:-:S05]  /*4b90*/  IABS R26, R29 ;  /* 0x0000001d001a7213 */ /* 0x002fca0000000000 */
        /* <DEDUP_REMOVED lines=35> */
[----:B------:R-:W-:Y:S02]  /*4dd0*/  IMAD R26, R26, UR57, R29 ;  /* 0x000000391a1a7c24 */ /* 0x000fe4000f8e021d */
[----:B------:R-:W-:Y:S01]  /*4de0*/  IMAD R23, R23, UR42, R28 ;  /* 0x0000002a17177c24 */ /* 0x000fe2000f8e021c */
[----:B------:R-:W-:Y:S02]  /*4df0*/  SHF.R.S64 R28, RZ, 0x1e, R36 ;  /* 0x0000001eff1c7819 */ /* 0x000fe40000001024 */
[----:B------:R-:W-:Y:S02]  /*4e00*/  SEL R26, R26, RZ, !P5 ;  /* 0x000000ff1a1a7207 */ /* 0x000fe40006800000 */
[----:B------:R-:W-:-:S02]  /*4e10*/  P2R R54, PR, RZ, 0x40 ;  /* 0x00000040ff367803 */ /* 0x000fc40000000000 */
[----:B------:R-:W-:Y:S01]  /*4e20*/  IADD3 R28, P5, PT, R28, UR44, RZ ;  /* 0x0000002c1c1c7c10 */ /* 0x000fe2000ffbe0ff */
[----:B------:R-:W-:Y:S01]  /*4e30*/  IMAD R27, R26, UR43, R23 ;  /* 0x0000002b1a1b7c24 */ /* 0x000fe2000f8e0217 */
[----:B------:R-:W-:Y:S02]  /*4e40*/  ISETP.NE.AND P6, PT, R25, RZ, PT ;  /* 0x000000ff1900720c */ /* 0x000fe40003fc5270 */
[----:B------:R-:W-:Y:S02]  /*4e50*/  IADD3 R25, PT, PT, R37, 0x240, RZ ;  /* 0x0000024025197810 */ /* 0x000fe40007ffe0ff */
[----:B------:R-:W-:Y:S02]  /*4e60*/  LEA.HI.X.SX32 R29, R36, UR45, 0x2, P5 ;  /* 0x0000002d241d7c11 */ /* 0x000fe4000a8f16ff */
[C---:B------:R-:W-:Y:S02]  /*4e70*/  IADD3 R26, P5, PT, R27.reuse, UR46, RZ ;  /* 0x0000002e1b1a7c10 */ /* 0x040fe4000ffbe0ff */
[----:B------:R-:W-:Y:S01]  /*4e80*/  IABS R39, R25 ;  /* 0x0000001900277213 */ /* 0x000fe20000000000 */
[----:B------:R0:W4:Y:S01]  /*4e90*/  LDG.E R23, desc[UR14][R28.64] ;  /* 0x0000000e1c177981 */ /* 0x000122000c1e1900 */
[----:B------:R-:W-:-:S02]  /*4ea0*/  LEA.HI.X.SX32 R27, R27, UR47, 0x1, P5 ;  /* 0x0000002f1b1b7c11 */ /* 0x000fc4000a8f0eff */
[----:B--2---:R-:W-:Y:S01]  /*4eb0*/  ISETP.NE.AND P5, PT, R38, RZ, PT ;  /* 0x000000ff2600720c */ /* 0x004fe20003fa5270 */
[----:B------:R-:W-:Y:S02]  /*4ec0*/  IMAD.HI.U32 R38, R39, UR7, RZ ;  /* 0x0000000727267c27 */ /* 0x000fe4000f8e00ff */
[----:B------:R1:W2:Y:S02]  /*4ed0*/  LDG.E.U8 R36, desc[UR14][R26.64] ;  /* 0x0000000e1a247981 */ /* 0x0002a4000c1e1100 */
[----:B0-----:R-:W-:-:S04]  /*4ee0*/  IMAD.MOV R28, RZ, RZ, -R38 ;  /* 0x000000ffff1c7224 */ /* 0x001fc800078e0a26 */
[----:B------:R-:W-:Y:S01]  /*4ef0*/  IMAD R28, R28, UR11, R39 ;  /* 0x0000000b1c1c7c24 */ /* 0x000fe2000f8e0227 */
[----:B------:R-:W-:-:S04]  /*4f00*/  P2R R50, PR, RZ, 0x20 ;  /* 0x00000020ff327803 */ /* 0x000fc80000000000 */
[----:B------:R-:W-:-:S13]  /*4f10*/  ISETP.LT.U32.AND P5, PT, R28, UR11, PT ;  /* 0x0000000b1c007c0c */ /* 0x000fda000bfa1070 */
[----:B------:R-:W-:Y:S01]  /*4f20*/  @!P5 IADD3 R28, PT, PT, R28, -UR11, RZ ;  /* 0x8000000b1c1cdc10 */ /* 0x000fe2000fffe0ff */
[----:B------:R-:W-:-:S03]  /*4f30*/  @!P5 VIADD R38, R38, 0x1 ;  /* 0x000000012626d836 */ /* 0x000fc60000000000 */
[----:B------:R-:W-:Y:S02]  /*4f40*/  ISETP.GE.U32.AND P5, PT, R28, UR11, PT ;  /* 0x0000000b1c007c0c */ /* 0x000fe4000bfa6070 */
[----:B-1----:R-:W-:-:S11]  /*4f50*/  LOP3.LUT R26, R25, UR55, RZ, 0x3c, !PT ;  /* 0x00000037191a7c12 */ /* 0x002fd6000f8e3cff */
        /* <DEDUP_REMOVED lines=47> */
[----:B------:R-:W-:-:S04]  /*5250*/  IADD3 R26, P5, PT, R26, UR44, RZ ;  /* 0x0000002c1a1a7c10 */ /* 0x000fc8000ffbe0ff */
[----:B------:R-:W-:Y:S02]  /*5260*/  LEA.HI.X.SX32 R27, R25, UR45, 0x2, P5 ;  /* 0x0000002d191b7c11 */ /* 0x000fe4000a8f16ff */
[C---:B------:R-:W-:Y:S02]  /*5270*/  IADD3 R38, P5, PT, R28.reuse, UR46, RZ ;  /* 0x0000002e1c267c10 */ /* 0x040fe4000ffbe0ff */
[----:B------:R-:W-:Y:S01]  /*5280*/  P2R R51, PR, RZ, 0x40 ;  /* 0x00000040ff337803 */ /* 0x000fe20000000000 */
[----:B------:R0:W2:Y:S01]  /*5290*/  LDG.E R25, desc[UR14][R26.64] ;  /* 0x0000000e1a197981 */ /* 0x0000a2000c1e1900 */
[----:B------:R-:W-:Y:S01]  /*52a0*/  LEA.HI.X.SX32 R39, R28, UR47, 0x1, P5 ;  /* 0x0000002f1c277c11 */ /* 0x000fe2000a8f0eff */
[----:B------:R-:W-:Y:S01]  /*52b0*/  VIADD R28, R37, 0x260 ;  /* 0x00000260251c7836 */ /* 0x000fe20000000000 */
[----:B------:R-:W-:Y:S02]  /*52c0*/  ISETP.NE.AND P6, PT, R30, RZ, PT ;  /* 0x000000ff1e00720c */ /* 0x000fe40003fc5270 */
[----:B------:R-:W-:Y:S01]  /*52d0*/  ISETP.NE.AND P5, PT, R31, RZ, PT ;  /* 0x000000ff1f00720c */ /* 0x000fe20003fa5270 */
[----:B------:R1:W2:Y:S01]  /*52e0*/  LDG.E.U8 R38, desc[UR14][R38.64] ;  /* 0x0000000e26267981 */ /* 0x0002a2000c1e1100 */
[----:B------:R-:W-:-:S05]  /*52f0*/  IABS R30, R28 ;  /* 0x0000001c001e7213 */ /* 0x000fca0000000000 */
[----:B------:R-:W-:-:S05]  /*5300*/  IMAD.HI.U32 R29, R30, UR7, RZ ;  /* 0x000000071e1d7c27 */ /* 0x000fca000f8e00ff */
[----:B0-----:R-:W-:-:S05]  /*5310*/  IADD3 R27, PT, PT, -R29, RZ, RZ ;  /* 0x000000ff1d1b7210 */ /* 0x001fca0007ffe1ff */
[----:B------:R-:W-:Y:S01]  /*5320*/  IMAD R26, R27, UR11, R30 ;  /* 0x0000000b1b1a7c24 */ /* 0x000fe2000f8e021e */
        /* <DEDUP_REMOVED lines=48> */
[----:B------:R-:W-:Y:S01]  /*5630*/  IMAD R27, R27, UR57, R56 ;  /* 0x000000391b1b7c24 */ /* 0x000fe2000f8e0238 */
[----:B------:R-:W-:Y:S01]  /*5640*/  SHF.R.S64 R30, RZ, 0x1e, R28 ;  /* 0x0000001eff1e7819 */ /* 0x000fe2000000101c */
[----:B------:R-:W-:-:S03]  /*5650*/  IMAD R26, R26, UR42, R29 ;  /* 0x0000002a1a1a7c24 */ /* 0x000fc6000f8e021d */
[----:B------:R-:W-:Y:S02]  /*5660*/  SEL R27, R27, RZ, !P5 ;  /* 0x000000ff1b1b7207 */ /* 0x000fe40006800000 */
[----:B------:R-:W-:-:S03]  /*5670*/  IADD3 R30, P5, PT, R30, UR44, RZ ;  /* 0x0000002c1e1e7c10 */ /* 0x000fc6000ffbe0ff */
[----:B------:R-:W-:Y:S01]  /*5680*/  IMAD R27, R27, UR43, R26 ;  /* 0x0000002b1b1b7c24 */ /* 0x000fe2000f8e021a */
[----:B------:R-:W-:Y:S02]  /*5690*/  LEA.HI.X.SX32 R31, R28, UR45, 0x2, P5 ;  /* 0x0000002d1c1f7c11 */ /* 0x000fe4000a8f16ff */
[----:B-1----:R-:W-:Y:S02]  /*56a0*/  IADD3 R39, PT, PT, R37, 0x280, RZ ;  /* 0x0000028025277810 */ /* 0x002fe40007ffe0ff */
[C---:B------:R-:W-:Y:S01]  /*56b0*/  IADD3 R28, P5, PT, R27.reuse, UR46, RZ ;  /* 0x0000002e1b1c7c10 */ /* 0x040fe2000ffbe0ff */
[----:B------:R0:W2:Y:S03]  /*56c0*/  LDG.E R26, desc[UR14][R30.64] ;  /* 0x0000000e1e1a7981 */ /* 0x0000a6000c1e1900 */
[----:B------:R-:W-:Y:S02]  /*56d0*/  LEA.HI.X.SX32 R29, R27, UR47, 0x1, P5 ;  /* 0x0000002f1b1d7c11 */ /* 0x000fe4000a8f0eff */
[----:B------:R-:W-:-:S02]  /*56e0*/  ISETP.NE.AND P5, PT, R45, RZ, PT ;  /* 0x000000ff2d00720c */ /* 0x000fc40003fa5270 */
[----:B------:R-:W-:Y:S01]  /*56f0*/  IABS R45, R39 ;  /* 0x00000027002d7213 */ /* 0x000fe20000000000 */
[----:B------:R1:W2:Y:S01]  /*5700*/  LDG.E.U8 R27, desc[UR14][R28.64] ;  /* 0x0000000e1c1b7981 */ /* 0x0002a2000c1e1100 */
[----:B------:R-:W-:Y:S02]  /*5710*/  P2R R60, PR, RZ, 0x40 ;  /* 0x00000040ff3c7803 */ /* 0x000fe40000000000 */
[----:B------:R-:W-:Y:S01]  /*5720*/  ISETP.NE.AND P6, PT, R44, RZ, PT ;  /* 0x000000ff2c00720c */ /* 0x000fe20003fc5270 */
[----:B------:R-:W-:-:S04]  /*5730*/  IMAD.HI.U32 R44, R45, UR7, RZ ;  /* 0x000000072d2c7c27 */ /* 0x000fc8000f8e00ff */
[----:B0-----:R-:W-:-:S04]  /*5740*/  IMAD.MOV R30, RZ, RZ, -R44 ;  /* 0x000000ffff1e7224 */ /* 0x001fc800078e0a2c */
[----:B------:R-:W-:Y:S01]  /*5750*/  IMAD R30, R30, UR11, R45 ;  /* 0x0000000b1e1e7c24 */ /* 0x000fe2000f8e022d */
[----:B-1----:R-:W-:-:S04]  /*5760*/  P2R R28, PR, RZ, 0x20 ;  /* 0x00000020ff1c7803 */ /* 0x002fc80000000000 */
        /* <DEDUP_REMOVED lines=56> */
[----:B------:R0:W2:Y:S01]  /*5af0*/  LDG.E R29, desc[UR14][R30.64] ;  /* 0x0000000e1e1d7981 */ /* 0x0000a2000c1e1900 */
[----:B------:R-:W-:Y:S02]  /*5b00*/  LEA.HI.X.SX32 R45, R45, UR47, 0x1, P5 ;  /* 0x0000002f2d2d7c11 */ /* 0x000fe4000a8f0eff */
[----:B---3--:R-:W-:Y:S02]  /*5b10*/  ISETP.NE.AND P5, PT, R48, RZ, PT ;  /* 0x000000ff3000720c */ /* 0x008fe40003fa5270 */
[----:B------:R-:W-:Y:S01]  /*5b20*/  IABS R48, R59 ;  /* 0x0000003b00307213 */ /* 0x000fe20000000000 */
[----:B------:R1:W3:Y:S04]  /*5b30*/  LDG.E.U8 R44, desc[UR14][R44.64] ;  /* 0x0000000e2c2c7981 */ /* 0x0002e8000c1e1100 */
[----:B------:R-:W-:-:S05]  /*5b40*/  IMAD.HI.U32 R39, R48, UR7, RZ ;  /* 0x0000000730277c27 */ /* 0x000fca000f8e00ff */
[----:B0-----:R-:W-:Y:S02]  /*5b50*/  IADD3 R31, PT, PT, -R39, RZ, RZ ;  /* 0x000000ff271f7210 */ /* 0x001fe40007ffe1ff */
[----:B------:R-:W-:-:S03]  /*5b60*/  P2R R62, PR, RZ, 0x40 ;  /* 0x00000040ff3e7803 */ /* 0x000fc60000000000 */
[----:B------:R-:W-:Y:S01]  /*5b70*/  IMAD R30, R31, UR11, R48 ;  /* 0x0000000b1f1e7c24 */ /* 0x000fe2000f8e0230 */
[----:B------:R-:W-:Y:S02]  /*5b80*/  ISETP.NE.AND P6, PT, R43, RZ, PT ;  /* 0x000000ff2b00720c */ /* 0x000fe40003fc5270 */
[----:B------:R-:W-:Y:S02]  /*5b90*/  P2R R43, PR, RZ, 0x20 ;  /* 0x00000020ff2b7803 */ /* 0x000fe40000000000 */
        /* <DEDUP_REMOVED lines=48> */
[----:B------:R-:W-:Y:S01]  /*5ea0*/  IADD3 R58, PT, PT, R37, 0x2c0, RZ ;  /* 0x000002c0253a7810 */ /* 0x000fe20007ffe0ff */
[----:B------:R-:W-:-:S03]  /*5eb0*/  IMAD R30, R30, UR42, R39 ;  /* 0x0000002a1e1e7c24 */ /* 0x000fc6000f8e0227 */
[----:B------:R-:W-:-:S05]  /*5ec0*/  SEL R31, R31, RZ, !P5 ;  /* 0x000000ff1f1f7207 */ /* 0x000fca0006800000 */
[----:B------:R-:W-:Y:S01]  /*5ed0*/  IMAD R56, R31, UR43, R30 ;  /* 0x0000002b1f387c24 */ /* 0x000fe2000f8e021e */
[----:B------:R-:W-:Y:S02]  /*5ee0*/  IABS R31, R58 ;  /* 0x0000003a001f7213 */ /* 0x000fe40000000000 */
[----:B------:R-:W-:-:S03]  /*5ef0*/  ISETP.NE.AND P5, PT, R32, RZ, PT ;  /* 0x000000ff2000720c */ /* 0x000fc60003fa5270 */
[----:B------:R-:W-:-:S04]  /*5f00*/  IMAD.HI.U32 R30, R31, UR7, RZ ;  /* 0x000000071f1e7c27 */ /* 0x000fc8000f8e00ff */
[----:B------:R-:W-:-:S04]  /*5f10*/  IMAD.MOV R32, RZ, RZ, -R30 ;  /* 0x000000ffff207224 */ /* 0x000fc800078e0a1e */
[----:B------:R-:W-:Y:S01]  /*5f20*/  IMAD R31, R32, UR11, R31 ;  /* 0x0000000b201f7c24 */ /* 0x000fe2000f8e021f */
[----:B------:R-:W-:-:S04]  /*5f30*/  P2R R45, PR, RZ, 0x20 ;  /* 0x00000020ff2d7803 */ /* 0x000fc80000000000 */
        /* <DEDUP_REMOVED lines=24> */
[----:B------:R-:W-:-:S04]  /*60c0*/  SEL R32, R41, R30, !P2 ;  /* 0x0000001e29207207 */ /* 0x000fc80005000000 */
[C---:B------:R-:W-:Y:S01]  /*60d0*/  IADD3 R30, PT, PT, -R32.reuse, RZ, RZ ;  /* 0x000000ff201e7210 */ /* 0x040fe20007ffe1ff */
[----:B------:R-:W-:Y:S01]  /*60e0*/  IMAD R31, R31, UR40, RZ ;  /* 0x000000281f1f7c24 */ /* 0x000fe2000f8e02ff */
[----:B------:R-:W-:-:S03]  /*60f0*/  SEL R32, R32, RZ, P0 ;  /* 0x000000ff20207207 */ /* 0x000fc60000000000 */
[----:B------:R-:W-:Y:S02]  /*6100*/  IMAD R30, R30, UR56, R49 ;  /* 0x000000381e1e7c24 */ /* 0x000fe4000f8e0231 */
[----:B------:R-:W-:-:S03]  /*6110*/  IMAD R48, R32, UR41, R31 ;  /* 0x0000002920307c24 */ /* 0x000fc6000f8e021f */
        /* <DEDUP_REMOVED lines=19> */
[----:B------:R-:W-:Y:S02]  /*6250*/  SEL R30, R30, RZ, !P5 ;  /* 0x000000ff1e1e7207 */ /* 0x000fe40006800000 */
[----:B------:R-:W-:Y:S02]  /*6260*/  P2R R61, PR, RZ, 0x40 ;  /* 0x00000040ff3d7803 */ /* 0x000fe40000000000 */
[C---:B------:R-:W-:Y:S01]  /*6270*/  IADD3 R32, P5, PT, R33.reuse, UR46, RZ ;  /* 0x0000002e21207c10 */ /* 0x040fe2000ffbe0ff */
[----:B------:R-:W-:Y:S01]  /*6280*/  IMAD R39, R30, UR43, R31 ;  /* 0x0000002b1e277c24 */ /* 0x000fe2000f8e021f */
[----:B------:R-:W-:Y:S02]  /*6290*/  ISETP.NE.AND P6, PT, R42, RZ, PT ;  /* 0x000000ff2a00720c */ /* 0x000fe40003fc5270 */
[----:B------:R-:W-:Y:S02]  /*62a0*/  SHF.R.S64 R30, RZ, 0x1e, R37 ;  /* 0x0000001eff1e7819 */ /* 0x000fe40000001025 */
[----:B------:R-:W-:-:S02]  /*62b0*/  LEA.HI.X.SX32 R33, R33, UR47, 0x1, P5 ;  /* 0x0000002f21217c11 */ /* 0x000fc4000a8f0eff */
[----:B------:R-:W-:Y:S02]  /*62c0*/  P2R R42, PR, RZ, 0x40 ;  /* 0x00000040ff2a7803 */ /* 0x000fe40000000000 */
[----:B-----5:R-:W-:Y:S01]  /*62d0*/  ISETP.NE.AND P5, PT, R46, RZ, PT ;  /* 0x000000ff2e00720c */ /* 0x020fe20003fa5270 */
[----:B------:R0:W5:Y:S01]  /*62e0*/  LDG.E.U8 R57, desc[UR14][R32.64] ;  /* 0x0000000e20397981 */ /* 0x000162000c1e1100 */
[----:B------:R-:W-:Y:S02]  /*62f0*/  IADD3 R30, P6, PT, R30, UR44, RZ ;  /* 0x0000002c1e1e7c10 */ /* 0x000fe4000ffde0ff */
[----:B------:R-:W-:Y:S02]  /*6300*/  P2R R49, PR, RZ, 0x20 ;  /* 0x00000020ff317803 */ /* 0x000fe40000000000 */
[----:B------:R-:W-:Y:S02]  /*6310*/  ISETP.NE.AND P5, PT, R62, RZ, PT ;  /* 0x000000ff3e00720c */ /* 0x000fe40003fa5270 */
[C---:B------:R-:W-:Y:S01]  /*6320*/  LEA.HI.X.SX32 R31, R37.reuse, UR45, 0x2, P6 ;  /* 0x0000002d251f7c11 */ /* 0x040fe2000b0f16ff */
[----:B------:R-:W-:Y:S01]  /*6330*/  VIADD R37, R37, 0x2e0 ;  /* 0x000002e025257836 */ /* 0x000fe20000000000 */
[----:B------:R-:W-:-:S02]  /*6340*/  P2R R48, PR, RZ, 0x20 ;  /* 0x00000020ff307803 */ /* 0x000fc40000000000 */
[----:B------:R-:W-:Y:S02]  /*6350*/  ISETP.NE.AND P5, PT, R47, RZ, PT ;  /* 0x000000ff2f00720c */ /* 0x000fe40003fa5270 */
[----:B------:R-:W-:Y:S02]  /*6360*/  IABS R62, R37 ;  /* 0x00000025003e7213 */ /* 0x000fe40000000000 */
[----:B------:R-:W-:Y:S02]  /*6370*/  P2R R47, PR, RZ, 0x20 ;  /* 0x00000020ff2f7803 */ /* 0x000fe40000000000 */
[----:B------:R-:W-:Y:S01]  /*6380*/  ISETP.NE.AND P5, PT, R60, RZ, PT ;  /* 0x000000ff3c00720c */ /* 0x000fe20003fa5270 */
[----:B------:R-:W-:-:S05]  /*6390*/  IMAD.HI.U32 R60, R62, UR7, RZ ;  /* 0x000000073e3c7c27 */ /* 0x000fca000f8e00ff */
[----:B0-----:R-:W-:-:S05]  /*63a0*/  IADD3 R33, PT, PT, -R60, RZ, RZ ;  /* 0x000000ff3c217210 */ /* 0x001fca0007ffe1ff */
[----:B------:R-:W-:Y:S01]  /*63b0*/  IMAD R32, R33, UR11, R62 ;  /* 0x0000000b21207c24 */ /* 0x000fe2000f8e023e */
[----:B------:R-:W-:Y:S02]  /*63c0*/  P2R R46, PR, RZ, 0x20 ;  /* 0x00000020ff2e7803 */ /* 0x000fe40000000000 */
[----:B------:R-:W-:Y:S02]  /*63d0*/  ISETP.NE.AND P5, PT, R50, RZ, PT ;  /* 0x000000ff3200720c */ /* 0x000fe40003fa5270 */
[----:B------:R-:W-:Y:S02]  /*63e0*/  ISETP.LT.U32.AND P6, PT, R32, UR11, PT ;  /* 0x0000000b20007c0c */ /* 0x000fe4000bfc1070 */
[----:B------:R-:W-:Y:S02]  /*63f0*/  P2R R50, PR, RZ, 0x20 ;  /* 0x00000020ff327803 */ /* 0x000fe40000000000 */
[----:B------:R-:W-:-:S04]  /*6400*/  ISETP.NE.AND P5, PT, R51, RZ, PT ;  /* 0x000000ff3300720c */ /* 0x000fc80003fa5270 */
[----:B------:R-:W-:Y:S02]  /*6410*/  P2R R51, PR, RZ, 0x20 ;  /* 0x00000020ff337803 */ /* 0x000fe40000000000 */
[----:B------:R-:W-:-:S03]  /*6420*/  ISETP.NE.AND P5, PT, R55, RZ, PT ;  /* 0x000000ff3700720c */ /* 0x000fc60003fa5270 */
[----:B------:R-:W-:Y:S01]  /*6430*/  @!P6 VIADD R32, R32, -UR11 ;  /* 0x8000000b2020ec36 */ /* 0x000fe20008000000 */
[----:B------:R-:W-:Y:S02]  /*6440*/  P2R R55, PR, RZ, 0x20 ;  /* 0x00000020ff377803 */ /* 0x000fe40000000000 */
[----:B------:R-:W-:Y:S02]  /*6450*/  ISETP.NE.AND P5, PT, R54, RZ, PT ;  /* 0x000000ff3600720c */ /* 0x000fe40003fa5270 */
[----:B------:R-:W-:Y:S02]  /*6460*/  @!P6 IADD3 R60, PT, PT, R60, 0x1, RZ ;  /* 0x000000013c3ce810 */ /* 0x000fe40007ffe0ff */
[----:B------:R-:W-:Y:S02]  /*6470*/  ISETP.GE.U32.AND P6, PT, R32, UR11, PT ;  /* 0x0000000b20007c0c */ /* 0x000fe4000bfc6070 */
[----:B------:R-:W-:Y:S02]  /*6480*/  P2R R54, PR, RZ, 0x20 ;  /* 0x00000020ff367803 */ /* 0x000fe40000000000 */
[----:B------:R-:W-:-:S04]  /*6490*/  ISETP.NE.AND P5, PT, R53, RZ, PT ;  /* 0x000000ff3500720c */ /* 0x000fc80003fa5270 */
[----:B------:R-:W-:Y:S02]  /*64a0*/  P2R R53, PR, RZ, 0x20 ;  /* 0x00000020ff357803 */ /* 0x000fe40000000000 */
[----:B------:R-:W-:Y:S02]  /*64b0*/  ISETP.NE.AND P5, PT, R52, RZ, PT ;  /* 0x000000ff3400720c */ /* 0x000fe40003fa5270 */
[----:B------:R0:W3:Y:S01]  /*64c0*/  LDG.E R52, desc[UR14][R30.64] ;  /* 0x0000000e1e347981 */ /* 0x0000e2000c1e1900 */
[----:B------:R-:W-:Y:S01]  /*64d0*/  @P6 VIADD R60, R60, 0x1 ;  /* 0x000000013c3c6836 */ /* 0x000fe20000000000 */
[----:B0-----:R-:W-:-:S04]  /*64e0*/  LOP3.LUT R30, R37, UR55, RZ, 0x3c, !PT ;  /* 0x00000037251e7c12 */ /* 0x001fc8000f8e3cff */
        /* <DEDUP_REMOVED lines=33> */
[----:B------:R-:W-:Y:S02]  /*6700*/  SEL R30, R35, R30, !P3 ;  /* 0x0000001e231e7207 */ /* 0x000fe40005800000 */
[----:B------:R-:W-:-:S03]  /*6710*/  PLOP3.LUT P0, PT, PT, PT, UP0, 0x40, 0x4 ;  /* 0x000000000004781c */ /* 0x000fc60003f0e808 */
[----:B------:R-:W-:Y:S01]  /*6720*/  IMAD.MOV R32, RZ, RZ, -R30 ;  /* 0x000000ffff207224 */ /* 0x000fe200078e0a1e */
[----:B------:R-:W-:-:S03]  /*6730*/  SEL R40, R40, RZ, P4 ;  /* 0x000000ff28287207 */ /* 0x000fc60002000000 */
[----:B------:R-:W-:Y:S01]  /*6740*/  IMAD R32, R32, UR57, R33 ;  /* 0x0000003920207c24 */ /* 0x000fe2000f8e0221 */
[----:B------:R-:W-:Y:S02]  /*6750*/  SEL R33, R30, RZ, !P0 ;  /* 0x000000ff1e217207 */ /* 0x000fe40004000000 */
[----:B------:R-:W-:Y:S01]  /*6760*/  SHF.R.S64 R30, RZ, 0x1e, R59 ;  /* 0x0000001eff1e7819 */ /* 0x000fe2000000103b */
[----:B------:R-:W-:-:S03]  /*6770*/  IMAD R40, R40, UR40, RZ ;  /* 0x0000002828287c24 */ /* 0x000fc6000f8e02ff */
[----:B------:R-:W-:Y:S01]  /*6780*/  IADD3 R30, P0, PT, R30, UR44, RZ ;  /* 0x0000002c1e1e7c10 */ /* 0x000fe2000ff1e0ff */
[----:B------:R-:W-:-:S03]  /*6790*/  IMAD R40, R31, UR41, R40 ;  /* 0x000000291f287c24 */ /* 0x000fc6000f8e0228 */
[----:B------:R-:W-:Y:S02]  /*67a0*/  LEA.HI.X.SX32 R31, R59, UR45, 0x2, P0 ;  /* 0x0000002d3b1f7c11 */ /* 0x000fe400080f16ff */
[----:B------:R-:W-:-:S04]  /*67b0*/  PLOP3.LUT P0, PT, PT, PT, UP1, 0x40, 0x4 ;  /* 0x000000000004781c */ /* 0x000fc80003f0e818 */
[----:B------:R-:W-:Y:S02]  /*67c0*/  SEL R35, R32, RZ, !P0 ;  /* 0x000000ff20237207 */ /* 0x000fe40004000000 */
[----:B------:R-:W-:Y:S01]  /*67d0*/  SHF.R.S64 R32, RZ, 0x1e, R58 ;  /* 0x0000001eff207819 */ /* 0x000fe2000000103a */
[----:B------:R-:W-:-:S03]  /*67e0*/  IMAD R40, R33, UR42, R40 ;  /* 0x0000002a21287c24 */ /* 0x000fc6000f8e0228 */
[----:B------:R-:W-:-:S04]  /*67f0*/  IADD3 R32, P0, PT, R32, UR44, RZ ;  /* 0x0000002c20207c10 */ /* 0x000fc8000ff1e0ff */
[----:B------:R-:W-:Y:S02]  /*6800*/  LEA.HI.X.SX32 R33, R58, UR45, 0x2, P0 ;  /* 0x0000002d3a217c11 */ /* 0x000fe400080f16ff */
[----:B----4-:R-:W-:Y:S02]  /*6810*/  ISETP.NE.AND P0, PT, R34, RZ, PT ;  /* 0x000000ff2200720c */ /* 0x010fe40003f05270 */
[----:B------:R-:W-:Y:S01]  /*6820*/  SHF.R.S64 R34, RZ, 0x1e, R37 ;  /* 0x0000001eff227819 */ /* 0x000fe20000001025 */
[----:B------:R-:W-:Y:S01]  /*6830*/  IMAD R41, R35, UR43, R40 ;  /* 0x0000002b23297c24 */ /* 0x000fe2000f8e0228 */
[----:B------:R-:W-:Y:S02]  /*6840*/  R2UR UR6, R6 ;  /* 0x00000000060672ca */ /* 0x000fe400000e0000 */
[----:B------:R-:W-:Y:S02]  /*6850*/  IADD3 R34, P1, PT, R34, UR44, RZ ;  /* 0x0000002c22227c10 */ /* 0x000fe4000ff3e0ff */
[----:B------:R-:W-:-:S02]  /*6860*/  R2UR UR7, R7 ;  /* 0x00000000070772ca */ /* 0x000fc400000e0000 */
[----:B------:R-:W-:Y:S02]  /*6870*/  LEA.HI.X.SX32 R35, R37, UR45, 0x2, P1 ;  /* 0x0000002d25237c11 */ /* 0x000fe400088f16ff */
[----:B--2---:R-:W-:Y:S02]  /*6880*/  ISETP.NE.AND P1, PT, R36, RZ, PT ;  /* 0x000000ff2400720c */ /* 0x004fe40003f25270 */
[C---:B------:R-:W-:Y:S02]  /*6890*/  IADD3 R40, P4, PT, R41.reuse, UR46, RZ ;  /* 0x0000002e29287c10 */ /* 0x040fe4000ff9e0ff */
[C---:B------:R-:W-:Y:S02]  /*68a0*/  IADD3 R36, P2, PT, R56.reuse, UR46, RZ ;  /* 0x0000002e38247c10 */ /* 0x040fe4000ff5e0ff */
[----:B------:R-:W-:Y:S02]  /*68b0*/  LEA.HI.X.SX32 R41, R41, UR47, 0x1, P4 ;  /* 0x0000002f29297c11 */ /* 0x000fe4000a0f0eff */
[----:B------:R-:W-:Y:S01]  /*68c0*/  LEA.HI.X.SX32 R37, R56, UR47, 0x1, P2 ;  /* 0x0000002f38257c11 */ /* 0x000fe200090f0eff */
[----:B------:R-:W2:Y:S01]  /*68d0*/  LDG.E R31, desc[UR6][R30.64] ;  /* 0x000000061e1f7981 */ /* 0x000ea2000c1e1900 */
[----:B------:R-:W-:-:S02]  /*68e0*/  ISETP.NE.AND P2, PT, R38, RZ, PT ;  /* 0x000000ff2600720c */ /* 0x000fc40003f45270 */
[C---:B------:R-:W-:Y:S01]  /*68f0*/  IADD3 R38, P3, PT, R39.reuse, UR46, RZ ;  /* 0x0000002e27267c10 */ /* 0x040fe2000ff7e0ff */
[----:B------:R-:W4:Y:S03]  /*6900*/  LDG.E.U8 R41, desc[UR6][R40.64] ;  /* 0x0000000628297981 */ /* 0x000f26000c1e1100 */
[----:B------:R-:W-:Y:S01]  /*6910*/  LEA.HI.X.SX32 R39, R39, UR47, 0x1, P3 ;  /* 0x0000002f27277c11 */ /* 0x000fe200098f0eff */
[----:B------:R-:W4:Y:S04]  /*6920*/  LDG.E.U8 R36, desc[UR6][R36.64] ;  /* 0x0000000624247981 */ /* 0x000f28000c1e1100 */
[----:B------:R-:W4:Y:S04]  /*6930*/  LDG.E R33, desc[UR6][R32.64] ;  /* 0x0000000620217981 */ /* 0x000f28000c1e1900 */
[----:B------:R-:W4:Y:S04]  /*6940*/  LDG.E.U8 R39, desc[UR6][R38.64] ;  /* 0x0000000626277981 */ /* 0x000f28000c1e1100 */
[----:B------:R0:W4:Y:S01]  /*6950*/  LDG.E R35, desc[UR6][R34.64] ;  /* 0x0000000622237981 */ /* 0x000122000c1e1900 */
[----:B------:R-:W-:Y:S01]  /*6960*/  FMUL R19, R19, UR4 ;  /* 0x0000000413137c20 */ /* 0x000fe20008400000 */
[----:B------:R-:W-:-:S04]  /*6970*/  ISETP.NE.AND P4, PT, R28, RZ, PT ;  /* 0x000000ff1c00720c */ /* 0x000fc80003f85270 */
[----:B------:R-:W-:Y:S01]  /*6980*/  FSEL R28, R19, R8, P5 ;  /* 0x00000008131c7208 */ /* 0x000fe20002800000 */
[----:B------:R-:W-:Y:S01]  /*6990*/  FMUL R19, R18, UR4 ;  /* 0x0000000412137c20 */ /* 0x000fe20008400000 */
[----:B------:R-:W-:Y:S01]  /*69a0*/  ISETP.NE.AND P5, PT, R53, RZ, PT ;  /* 0x000000ff3500720c */ /* 0x000fe20003fa5270 */
        /* <DEDUP_REMOVED lines=26> */
[----:B-----5:R-:W-:-:S04]  /*6b50*/  ISETP.NE.AND P3, PT, R57, RZ, PT ;  /* 0x000000ff3900720c */ /* 0x020fc80003f65270 */
[----:B------:R-:W-:Y:S01]  /*6b60*/  FSEL R62, R11, R8, P6 ;  /* 0x000000080b3e7208 */ /* 0x000fe20003000000 */
[----:B---3--:R-:W-:Y:S01]  /*6b70*/  FMUL R11, R52, UR4 ;  /* 0x00000004340b7c20 */ /* 0x008fe20008400000 */
[----:B------:R-:W-:-:S04]  /*6b80*/  ISETP.NE.AND P4, PT, R42, RZ, PT ;  /* 0x000000ff2a00720c */ /* 0x000fc80003f85270 */
[----:B------:R-:W-:-:S04]  /*6b90*/  FSEL R42, R11, R8, P3 ;  /* 0x000000080b2a7208 */ /* 0x000fc80001800000 */
        /* <DEDUP_REMOVED lines=10> */
[----:B------:R-:W-:Y:S01]  /*6c40*/  FMUL R11, R24, UR4 ;  /* 0x00000004180b7c20 */ /* 0x000fe20008400000 */
[----:B------:R-:W-:Y:S02]  /*6c50*/  ISETP.NE.AND P3, PT, R43, RZ, PT ;  /* 0x000000ff2b00720c */ /* 0x000fe40003f65270 */
[----:B------:R-:W-:Y:S01]  /*6c60*/  FMNMX R13, R13, R60, !PT ;  /* 0x0000003c0d0d7209 */ /* 0x000fe20007800000 */
[----:B------:R-:W-:Y:S01]  /*6c70*/  FMUL R9, R9, UR4 ;  /* 0x0000000409097c20 */ /* 0x000fe20008400000 */
[----:B------:R-:W-:Y:S02]  /*6c80*/  FSEL R24, R11, R8, P3 ;  /* 0x000000080b187208 */ /* 0x000fe40001800000 */
[----:B------:R-:W-:Y:S01]  /*6c90*/  FMNMX R13, R13, R62, !PT ;  /* 0x0000003e0d0d7209 */ /* 0x000fe20007800000 */
[----:B------:R-:W-:Y:S01]  /*6ca0*/  FMUL R11, R20, UR4 ;  /* 0x00000004140b7c20 */ /* 0x000fe20008400000 */
[----:B------:R-:W-:-:S02]  /*6cb0*/  ISETP.NE.AND P6, PT, R45, RZ, PT ;  /* 0x000000ff2d00720c */ /* 0x000fc40003fc5270 */
[----:B0-----:R-:W-:Y:S02]  /*6cc0*/  FSEL R34, R9, R8, P4 ;  /* 0x0000000809227208 */ /* 0x001fe40002000000 */
[----:B------:R-:W-:Y:S01]  /*6cd0*/  FMNMX R13, R13, R24, !PT ;  /* 0x000000180d0d7209 */ /* 0x000fe20007800000 */
[----:B------:R-:W-:Y:S01]  /*6ce0*/  FMUL R21, R21, UR4 ;  /* 0x0000000415157c20 */ /* 0x000fe20008400000 */
[----:B------:R-:W-:Y:S02]  /*6cf0*/  ISETP.NE.AND P5, PT, R49, RZ, PT ;  /* 0x000000ff3100720c */ /* 0x000fe40003fa5270 */
[----:B------:R-:W-:Y:S02]  /*6d00*/  FSEL R30, R11, R8, P6 ;  /* 0x000000080b1e7208 */ /* 0x000fe40003000000 */
        /* <DEDUP_REMOVED lines=17> */
[----:B------:R-:W-:-:S04]  /*6e20*/  FMNMX R13, R13, R40, !PT ;  /* 0x000000280d0d7209 */ /* 0x000fc80007800000 */
[----:B------:R-:W-:Y:S01]  /*6e30*/  FMNMX R13, R13, R44, !PT ;  /* 0x0000002c0d0d7209 */ /* 0x000fe20007800000 */
[----:B--2---:R-:W-:Y:S01]  /*6e40*/  FMUL R31, R31, UR4 ;  /* 0x000000041f1f7c20 */ /* 0x004fe20008400000 */
[----:B----4-:R-:W-:Y:S02]  /*6e50*/  ISETP.NE.AND P3, PT, R41, RZ, PT ;  /* 0x000000ff2900720c */ /* 0x010fe40003f65270 */
[----:B------:R-:W-:Y:S02]  /*6e60*/  ISETP.NE.AND P2, PT, R36, RZ, PT ;  /* 0x000000ff2400720c */ /* 0x000fe40003f45270 */
[-C--:B------:R-:W-:Y:S01]  /*6e70*/  FSEL R36, R29, R8.reuse, P1 ;  /* 0x000000081d247208 */ /* 0x080fe20000800000 */
[----:B------:R-:W-:Y:S01]  /*6e80*/  FMUL R33, R33, UR4 ;  /* 0x0000000421217c20 */ /* 0x000fe20008400000 */
[----:B------:R-:W-:Y:S02]  /*6e90*/  FSEL R26, R31, R8, P2 ;  /* 0x000000081f1a7208 */ /* 0x000fe40001000000 */
[----:B------:R-:W-:-:S02]  /*6ea0*/  FMNMX R13, R13, R36, !PT ;  /* 0x000000240d0d7209 */ /* 0x000fc40007800000 */
        /* <DEDUP_REMOVED lines=46> */
[-C--:B------:R-:W-:Y:S01]  /*7190*/  FFMA.SAT R17, R18, R11.reuse, 0.5 ;  /* 0x3f00000012117423 */ /* 0x080fe2000000200b */
[--C-:B------:R-:W-:Y:S01]  /*71a0*/  FADD R28, R20, -R15.reuse ;  /* 0x8000000f141c7221 */ /* 0x100fe20000000000 */
[----:B------:R-:W-:Y:S01]  /*71b0*/  FADD R14, R8, -R15 ;  /* 0x8000000f080e7221 */ /* 0x000fe20000000000 */
[----:B------:R-:W-:Y:S01]  /*71c0*/  FADD R13, R10, -12583039 ;  /* 0xcb40007f0a0d7421 */ /* 0x000fe20000000000 */
[----:B------:R-:W-:Y:S01]  /*71d0*/  FADD R15, R4, -12583039 ;  /* 0xcb40007f040f7421 */ /* 0x000fe20000000000 */
[-C--:B------:R-:W-:Y:S01]  /*71e0*/  FFMA.SAT R21, R54, R11.reuse, 0.5 ;  /* 0x3f00000036157423 */ /* 0x080fe2000000200b */
[-C--:B------:R-:W-:Y:S01]  /*71f0*/  FFMA.RM R9, R17, R12.reuse, 12582913 ;  /* 0x4b40000111097423 */ /* 0x080fe2000000400c */
[----:B------:R-:W-:Y:S01]  /*7200*/  FFMA R13, R52, 1.4426950216293334961, -R13 ;  /* 0x3fb8aa3b340d7823 */ /* 0x000fe2000000080d */
[----:B------:R-:W-:Y:S01]  /*7210*/  FFMA R17, R42, 1.4426950216293334961, -R15 ;  /* 0x3fb8aa3b2a117823 */ /* 0x000fe2000000080f */
[-C--:B------:R-:W-:Y:S01]  /*7220*/  FFMA.RM R15, R21, R12.reuse, 12582913 ;  /* 0x4b400001150f7423 */ /* 0x080fe2000000400c */
[----:B------:R-:W-:Y:S01]  /*7230*/  FADD R19, R9, -12583039 ;  /* 0xcb40007f09137421 */ /* 0x000fe20000000000 */
[----:B------:R-:W-:Y:S01]  /*7240*/  FFMA R52, R52, 1.925963033500011079e-08, R13 ;  /* 0x32a5706034347823 */ /* 0x000fe2000000000d */
[----:B------:R-:W-:Y:S01]  /*7250*/  FFMA R42, R42, 1.925963033500011079e-08, R17 ;  /* 0x32a570602a2a7823 */ /* 0x000fe20000000011 */
[----:B------:R-:W-:Y:S01]  /*7260*/  FADD R13, R15, -12583039 ;  /* 0xcb40007f0f0d7421 */ /* 0x000fe20000000000 */
[-C--:B------:R-:W-:Y:S01]  /*7270*/  FFMA.SAT R17, R16, R11.reuse, 0.5 ;  /* 0x3f00000010117423 */ /* 0x080fe2000000200b */
[----:B------:R-:W-:Y:S01]  /*7280*/  FFMA R19, R18, 1.4426950216293334961, -R19 ;  /* 0x3fb8aa3b12137823 */ /* 0x000fe20000000813 */
[----:B------:R-:W0:Y:S01]  /*7290*/  MUFU.EX2 R23, R52 ;  /* 0x0000003400177308 */ /* 0x000e220000000800 */
[----:B------:R-:W-:Y:S01]  /*72a0*/  FFMA R13, R54, 1.4426950216293334961, -R13 ;  /* 0x3fb8aa3b360d7823 */ /* 0x000fe2000000080d */
[-C--:B------:R-:W-:Y:S01]  /*72b0*/  FFMA.RM R20, R17, R12.reuse, 12582913 ;  /* 0x4b40000111147423 */ /* 0x080fe2000000400c */
[----:B------:R-:W-:Y:S01]  /*72c0*/  FFMA R29, R18, 1.925963033500011079e-08, R19 ;  /* 0x32a57060121d7823 */ /* 0x000fe20000000013 */
[----:B------:R-:W-:Y:S01]  /*72d0*/  FFMA.SAT R19, R56, R11, 0.5 ;  /* 0x3f00000038137423 */ /* 0x000fe2000000200b */
[----:B------:R-:W-:Y:S01]  /*72e0*/  FFMA R54, R54, 1.925963033500011079e-08, R13 ;  /* 0x32a5706036367823 */ /* 0x000fe2000000000d */
[----:B------:R-:W-:Y:S01]  /*72f0*/  FADD R13, R20, -12583039 ;  /* 0xcb40007f140d7421 */ /* 0x000fe20000000000 */
[----:B------:R-:W-:Y:S01]  /*7300*/  SHF.L.U32 R10, R10, 0x17, RZ ;  /* 0x000000170a0a7819 */ /* 0x000fe200000006ff */
[----:B------:R-:W-:Y:S01]  /*7310*/  FFMA.RM R17, R19, R12, 12582913 ;  /* 0x4b40000113117423 */ /* 0x000fe2000000400c */
[----:B------:R-:W1:Y:S01]  /*7320*/  MUFU.EX2 R25, R42 ;  /* 0x0000002a00197308 */ /* 0x000e620000000800 */
[----:B------:R-:W-:Y:S01]  /*7330*/  FFMA R13, R16, 1.4426950216293334961, -R13 ;  /* 0x3fb8aa3b100d7823 */ /* 0x000fe2000000080d */
[----:B------:R-:W-:-:S02]  /*7340*/  IMAD.SHL.U32 R4, R4, 0x800000, RZ ;  /* 0x0080000004047824 */ /* 0x000fc400078e00ff */
[----:B------:R-:W-:Y:S01]  /*7350*/  FADD R19, R17, -12583039 ;  /* 0xcb40007f11137421 */ /* 0x000fe20000000000 */
[----:B------:R-:W-:Y:S01]  /*7360*/  SHF.L.U32 R8, R9, 0x17, RZ ;  /* 0x0000001709087819 */ /* 0x000fe200000006ff */
[----:B------:R-:W-:Y:S01]  /*7370*/  FFMA R27, R16, 1.925963033500011079e-08, R13 ;  /* 0x32a57060101b7823 */ /* 0x000fe2000000000d */
[----:B------:R-:W-:Y:S01]  /*7380*/  FFMA.SAT R13, R50, R11, 0.5 ;  /* 0x3f000000320d7423 */ /* 0x000fe2000000200b */
[----:B------:R-:W-:Y:S01]  /*7390*/  FFMA R19, R56, 1.4426950216293334961, -R19 ;  /* 0x3fb8aa3b38137823 */ /* 0x000fe20000000813 */
[----:B0-----:R-:W-:Y:S01]  /*73a0*/  FMUL R10, R10, R23 ;  /* 0x000000170a0a7220 */ /* 0x001fe20000400000 */
[----:B------:R-:W0:Y:S01]  /*73b0*/  MUFU.EX2 R29, R29 ;  /* 0x0000001d001d7308 */ /* 0x000e220000000800 */
[----:B------:R-:W-:Y:S01]  /*73c0*/  FFMA.RM R18, R13, R12, 12582913 ;  /* 0x4b4000010d127423 */ /* 0x000fe2000000400c */
[----:B------:R-:W-:Y:S01]  /*73d0*/  FFMA R56, R56, 1.925963033500011079e-08, R19 ;  /* 0x32a5706038387823 */ /* 0x000fe20000000013 */
[----:B------:R-:W-:Y:S01]  /*73e0*/  FFMA.SAT R19, R46, R11, 0.5 ;  /* 0x3f0000002e137423 */ /* 0x000fe2000000200b */
[----:B------:R-:W-:-:S02]  /*73f0*/  IMAD.SHL.U32 R9, R15, 0x800000, RZ ;  /* 0x008000000f097824 */ /* 0x000fc400078e00ff */
[----:B------:R-:W-:Y:S01]  /*7400*/  FADD R13, R18, -12583039 ;  /* 0xcb40007f120d7421 */ /* 0x000fe20000000000 */
[----:B------:R-:W-:Y:S01]  /*7410*/  SHF.L.U32 R16, R20, 0x17, RZ ;  /* 0x0000001714107819 */ /* 0x000fe200000006ff */
[-C--:B------:R-:W-:Y:S01]  /*7420*/  FFMA.RM R19, R19, R12.reuse, 12582913 ;  /* 0x4b40000113137423 */ /* 0x080fe2000000400c */
[----:B-1----:R-:W-:Y:S01]  /*7430*/  FMUL R4, R4, R25 ;  /* 0x0000001904047220 */ /* 0x002fe20000400000 */
[----:B------:R-:W-:Y:S01]  /*7440*/  FFMA R13, R50, 1.4426950216293334961, -R13 ;  /* 0x3fb8aa3b320d7823 */ /* 0x000fe2000000080d */
[----:B------:R-:W1:Y:S01]  /*7450*/  MUFU.EX2 R27, R27 ;  /* 0x0000001b001b7308 */ /* 0x000e620000000800 */
[----:B------:R-:W-:Y:S01]  /*7460*/  FADD R21, R19, -12583039 ;  /* 0xcb40007f13157421 */ /* 0x000fe20000000000 */
[-C--:B------:R-:W-:Y:S01]  /*7470*/  FFMA.SAT R37, R32, R11.reuse, 0.5 ;  /* 0x3f00000020257423 */ /* 0x080fe2000000200b */
[----:B------:R-:W-:Y:S01]  /*7480*/  FFMA R50, R50, 1.925963033500011079e-08, R13 ;  /* 0x32a5706032327823 */ /* 0x000fe2000000000d */
[-C--:B------:R-:W-:Y:S01]  /*7490*/  FFMA.SAT R13, R58, R11.reuse, 0.5 ;  /* 0x3f0000003a0d7423 */ /* 0x080fe2000000200b */
[----:B------:R-:W-:Y:S01]  /*74a0*/  FFMA R21, R46, 1.4426950216293334961, -R21 ;  /* 0x3fb8aa3b2e157823 */ /* 0x000fe20000000815 */
[----:B------:R-:W-:Y:S01]  /*74b0*/  FFMA.SAT R41, R38, R11, 0.5 ;  /* 0x3f00000026297423 */ /* 0x000fe2000000200b */
[----:B0-----:R-:W-:Y:S01]  /*74c0*/  FMUL R8, R8, R29 ;  /* 0x0000001d08087220 */ /* 0x001fe20000400000 */
[-C--:B------:R-:W-:Y:S01]  /*74d0*/  FFMA.RM R13, R13, R12.reuse, 12582913 ;  /* 0x4b4000010d0d7423 */ /* 0x080fe2000000400c */
[----:B------:R-:W-:Y:S01]  /*74e0*/  FFMA R46, R46, 1.925963033500011079e-08, R21 ;  /* 0x32a570602e2e7823 */ /* 0x000fe20000000015 */
[----:B------:R-:W-:Y:S01]  /*74f0*/  FFMA.SAT R29, R24, R11, 0.5 ;  /* 0x3f000000181d7423 */ /* 0x000fe2000000200b */
[----:B------:R-:W-:Y:S01]  /*7500*/  SHF.L.U32 R18, R18, 0x17, RZ ;  /* 0x0000001712127819 */ /* 0x000fe200000006ff */
[C---:B------:R-:W-:Y:S01]  /*7510*/  FADD R21, R13.reuse, -12583039 ;  /* 0xcb40007f0d157421 */ /* 0x040fe20000000000 */
[----:B------:R-:W-:Y:S01]  /*7520*/  SHF.L.U32 R20, R13, 0x17, RZ ;  /* 0x000000170d147819 */ /* 0x000fe200000006ff */
[-C--:B------:R-:W-:Y:S01]  /*7530*/  FFMA.RM R29, R29, R12.reuse, 12582913 ;  /* 0x4b4000011d1d7423 */ /* 0x080fe2000000400c */
[-C--:B------:R-:W-:Y:S01]  /*7540*/  FFMA.RM R13, R41, R12.reuse, 12582913 ;  /* 0x4b400001290d7423 */ /* 0x080fe2000000400c */
[----:B------:R-:W-:Y:S01]  /*7550*/  FFMA R21, R58, 1.4426950216293334961, -R21 ;  /* 0x3fb8aa3b3a157823 */ /* 0x000fe20000000815 */
[----:B-1----:R-:W-:Y:S01]  /*7560*/  FMUL R16, R16, R27 ;  /* 0x0000001b10107220 */ /* 0x002fe20000400000 */
[----:B------:R-:W-:Y:S01]  /*7570*/  FADD R15, R29, -12583039 ;  /* 0xcb40007f1d0f7421 */ /* 0x000fe20000000000 */
[-C--:B------:R-:W-:Y:S01]  /*7580*/  FFMA.SAT R27, R30, R11.reuse, 0.5 ;  /* 0x3f0000001e1b7423 */ /* 0x080fe2000000200b */
[----:B------:R-:W-:Y:S01]  /*7590*/  FFMA R58, R58, 1.925963033500011079e-08, R21 ;  /* 0x32a570603a3a7823 */ /* 0x000fe20000000015 */
[-C--:B------:R-:W-:Y:S01]  /*75a0*/  FFMA.SAT R21, R48, R11.reuse, 0.5 ;  /* 0x3f00000030157423 */ /* 0x080fe2000000200b */
[C---:B------:R-:W-:Y:S01]  /*75b0*/  FFMA R15, R24.reuse, 1.4426950216293334961, -R15 ;  /* 0x3fb8aa3b180f7823 */ /* 0x040fe2000000080f */
[-C--:B------:R-:W-:Y:S01]  /*75c0*/  FFMA.RM R27, R27, R12.reuse, 12582913 ;  /* 0x4b4000011b1b7423 */ /* 0x080fe2000000400c */
[----:B------:R-:W0:Y:S01]  /*75d0*/  MUFU.EX2 R54, R54 ;  /* 0x0000003600367308 */ /* 0x000e220000000800 */
[-C--:B------:R-:W-:Y:S01]  /*75e0*/  FFMA.RM R21, R21, R12.reuse, 12582913 ;  /* 0x4b40000115157423 */ /* 0x080fe2000000400c */
[----:B------:R-:W-:Y:S01]  /*75f0*/  FFMA R33, R24, 1.925963033500011079e-08, R15 ;  /* 0x32a5706018217823 */ /* 0x000fe2000000000f */
[-C--:B------:R-:W-:Y:S01]  /*7600*/  FFMA.SAT R15, R34, R11.reuse, 0.5 ;  /* 0x3f000000220f7423 */ /* 0x080fe2000000200b */
[----:B------:R-:W-:Y:S01]  /*7610*/  FADD R35, R27, -12583039 ;  /* 0xcb40007f1b237421 */ /* 0x000fe20000000000 */
[----:B------:R-:W-:Y:S01]  /*7620*/  FADD R23, R21, -12583039 ;  /* 0xcb40007f15177421 */ /* 0x000fe20000000000 */
[----:B------:R-:W-:Y:S01]  /*7630*/  SHF.L.U32 R24, R29, 0x17, RZ ;  /* 0x000000171d187819 */ /* 0x000fe200000006ff */
[-C--:B------:R-:W-:Y:S01]  /*7640*/  FFMA.RM R15, R15, R12.reuse, 12582913 ;  /* 0x4b4000010f0f7423 */ /* 0x080fe2000000400c */
[----:B------:R-:W-:Y:S01]  /*7650*/  FFMA R35, R30, 1.4426950216293334961, -R35 ;  /* 0x3fb8aa3b1e237823 */ /* 0x000fe20000000823 */
[----:B------:R-:W-:Y:S01]  /*7660*/  FFMA R23, R48, 1.4426950216293334961, -R23 ;  /* 0x3fb8aa3b30177823 */ /* 0x000fe20000000817 */
[----:B------:R-:W1:Y:S01]  /*7670*/  MUFU.EX2 R33, R33 ;  /* 0x0000002100217308 */ /* 0x000e620000000800 */
[-C--:B------:R-:W-:Y:S01]  /*7680*/  FFMA.SAT R29, R14, R11.reuse, 0.5 ;  /* 0x3f0000000e1d7423 */ /* 0x080fe2000000200b */
[----:B------:R-:W-:Y:S01]  /*7690*/  FFMA R35, R30, 1.925963033500011079e-08, R35 ;  /* 0x32a570601e237823 */ /* 0x000fe20000000023 */
[----:B------:R-:W-:Y:S01]  /*76a0*/  FFMA R48, R48, 1.925963033500011079e-08, R23 ;  /* 0x32a5706030307823 */ /* 0x000fe20000000017 */
[----:B------:R-:W-:Y:S01]  /*76b0*/  FFMA.SAT R23, R60, R11, 0.5 ;  /* 0x3f0000003c177423 */ /* 0x000fe2000000200b */
[----:B------:R-:W-:Y:S01]  /*76c0*/  FFMA.RM R30, R37, R12, 12582913 ;  /* 0x4b400001251e7423 */ /* 0x000fe2000000400c */
[----:B------:R-:W-:-:S02]  /*76d0*/  IMAD.SHL.U32 R17, R17, 0x800000, RZ ;  /* 0x0080000011117824 */ /* 0x000fc400078e00ff */
[----:B0-----:R-:W-:Y:S01]  /*76e0*/  FMUL R9, R9, R54 ;  /* 0x0000003609097220 */ /* 0x001fe20000400000 */
[----:B------:R-:W-:Y:S01]  /*76f0*/  FFMA.RM R23, R23, R12, 12582913 ;  /* 0x4b40000117177423 */ /* 0x000fe2000000400c */
[----:B------:R-:W0:Y:S01]  /*7700*/  MUFU.EX2 R37, R58 ;  /* 0x0000003a00257308 */ /* 0x000e220000000800 */
[----:B------:R-:W-:Y:S02]  /*7710*/  IMAD.SHL.U32 R19, R19, 0x800000, RZ ;  /* 0x0080000013137824 */ /* 0x000fe400078e00ff */
[----:B------:R-:W-:Y:S01]  /*7720*/  FADD R25, R23, -12583039 ;  /* 0xcb40007f17197421 */ /* 0x000fe20000000000 */
[----:B------:R-:W-:-:S03]  /*7730*/  IMAD.SHL.U32 R21, R21, 0x800000, RZ ;  /* 0x0080000015157824 */ /* 0x000fc600078e00ff */
[----:B------:R-:W-:Y:S01]  /*7740*/  FFMA R25, R60, 1.4426950216293334961, -R25 ;  /* 0x3fb8aa3b3c197823 */ /* 0x000fe20000000819 */
[----:B-1----:R-:W-:Y:S01]  /*7750*/  FMUL R24, R24, R33 ;  /* 0x0000002118187220 */ /* 0x002fe20000400000 */
[----:B------:R-:W1:Y:S02]  /*7760*/  MUFU.EX2 R56, R56 ;  /* 0x0000003800387308 */ /* 0x000e640000000800 */
[----:B------:R-:W-:Y:S01]  /*7770*/  FFMA R60, R60, 1.925963033500011079e-08, R25 ;  /* 0x32a570603c3c7823 */ /* 0x000fe20000000019 */
[----:B------:R-:W-:-:S04]  /*7780*/  FFMA.SAT R25, R62, R11, 0.5 ;  /* 0x3f0000003e197423 */ /* 0x000fc8000000200b */
[-C--:B------:R-:W-:Y:S01]  /*7790*/  FFMA.RM R25, R25, R12.reuse, 12582913 ;  /* 0x4b40000119197423 */ /* 0x080fe2000000400c */
[----:B0-----:R-:W-:Y:S01]  /*77a0*/  FMUL R20, R20, R37 ;  /* 0x0000002514147220 */ /* 0x001fe20000400000 */
[----:B------:R-:W-:Y:S01]  /*77b0*/  FADD R37, R13, -12583039 ;  /* 0xcb40007f0d257421 */ /* 0x000fe20000000000 */
[----:B------:R-:W-:Y:S01]  /*77c0*/  MUFU.EX2 R43, R60 ;  /* 0x0000003c002b7308 */ /* 0x000fe20000000800 */
[----:B------:R-:W-:Y:S02]  /*77d0*/  FADD R31, R25, -12583039 ;  /* 0xcb40007f191f7421 */ /* 0x000fe40000000000 */
[----:B------:R-:W-:Y:S02]  /*77e0*/  FFMA R37, R38, 1.4426950216293334961, -R37 ;  /* 0x3fb8aa3b26257823 */ /* 0x000fe40000000825 */
[----:B------:R-:W-:Y:S02]  /*77f0*/  FFMA R31, R62, 1.4426950216293334961, -R31 ;  /* 0x3fb8aa3b3e1f7823 */ /* 0x000fe4000000081f */
[----:B------:R-:W-:Y:S01]  /*7800*/  FFMA R41, R38, 1.925963033500011079e-08, R37 ;  /* 0x32a5706026297823 */ /* 0x000fe20000000025 */
[----:B------:R-:W-:Y:S01]  /*7810*/  FFMA.SAT R37, R40, R11, 0.5 ;  /* 0x3f00000028257423 */ /* 0x000fe2000000200b */
[----:B------:R-:W-:Y:S01]  /*7820*/  FFMA R62, R62, 1.925963033500011079e-08, R31 ;  /* 0x32a570603e3e7823 */ /* 0x000fe2000000001f */
[----:B------:R-:W-:Y:S01]  /*7830*/  FADD R31, R15, -12583039 ;  /* 0xcb40007f0f1f7421 */ /* 0x000fe20000000000 */
[----:B------:R-:W0:Y:S01]  /*7840*/  MUFU.EX2 R46, R46 ;  /* 0x0000002e002e7308 */ /* 0x000e220000000800 */
[----:B------:R-:W-:Y:S01]  /*7850*/  FFMA.RM R37, R37, R12, 12582913 ;  /* 0x4b40000125257423 */ /* 0x000fe2000000400c */
[----:B-1----:R-:W-:Y:S01]  /*7860*/  FMUL R17, R17, R56 ;  /* 0x0000003811117220 */ /* 0x002fe20000400000 */
[----:B------:R-:W-:Y:S01]  /*7870*/  FFMA R31, R34, 1.4426950216293334961, -R31 ;  /* 0x3fb8aa3b221f7823 */ /* 0x000fe2000000081f */
[----:B------:R-:W-:-:S02]  /*7880*/  IMAD.SHL.U32 R15, R15, 0x800000, RZ ;  /* 0x008000000f0f7824 */ /* 0x000fc400078e00ff */
[C---:B------:R-:W-:Y:S01]  /*7890*/  FADD R45, R37.reuse, -12583039 ;  /* 0xcb40007f252d7421 */ /* 0x040fe20000000000 */
[----:B------:R-:W-:Y:S01]  /*78a0*/  SHF.L.U32 R37, R37, 0x17, RZ ;  /* 0x0000001725257819 */ /* 0x000fe200000006ff */
[----:B------:R-:W-:Y:S01]  /*78b0*/  FFMA R34, R34, 1.925963033500011079e-08, R31 ;  /* 0x32a5706022227823 */ /* 0x000fe2000000001f */
[----:B------:R-:W1:Y:S01]  /*78c0*/  MUFU.EX2 R48, R48 ;  /* 0x0000003000307308 */ /* 0x000e620000000800 */
[----:B------:R-:W-:-:S04]  /*78d0*/  FFMA R45, R40, 1.4426950216293334961, -R45 ;  /* 0x3fb8aa3b282d7823 */ /* 0x000fc8000000082d */
[----:B------:R-:W-:Y:S01]  /*78e0*/  FFMA R42, R40, 1.925963033500011079e-08, R45 ;  /* 0x32a57060282a7823 */ /* 0x000fe2000000002d */
[----:B------:R-:W-:Y:S02]  /*78f0*/  FFMA.SAT R45, R44, R11, 0.5 ;  /* 0x3f0000002c2d7423 */ /* 0x000fe4000000200b */
[----:B------:R-:W2:Y:S01]  /*7900*/  MUFU.EX2 R31, R50 ;  /* 0x00000032001f7308 */ /* 0x000ea20000000800 */
[----:B0-----:R-:W-:Y:S01]  /*7910*/  FMUL R19, R19, R46 ;  /* 0x0000002e13137220 */ /* 0x001fe20000400000 */
[----:B------:R-:W-:-:S06]  /*7920*/  FFMA.RM R38, R45, R12, 12582913 ;  /* 0x4b4000012d267423 */ /* 0x000fcc000000400c */
[----:B------:R-:W-:Y:S01]  /*7930*/  MUFU.EX2 R34, R34 ;  /* 0x0000002200227308 */ /* 0x000fe20000000800 */
[----:B-1----:R-:W-:-:S07]  /*7940*/  FMUL R21, R21, R48 ;  /* 0x0000003015157220 */ /* 0x002fce0000400000 */
[----:B------:R-:W0:Y:S01]  /*7950*/  MUFU.EX2 R62, R62 ;  /* 0x0000003e003e7308 */ /* 0x000e220000000800 */
[----:B--2---:R-:W-:Y:S01]  /*7960*/  FMUL R18, R18, R31 ;  /* 0x0000001f12127220 */ /* 0x004fe20000400000 */
[----:B------:R-:W-:-:S04]  /*7970*/  FADD R31, R30, -12583039 ;  /* 0xcb40007f1e1f7421 */ /* 0x000fc80000000000 */
[C---:B------:R-:W-:Y:S02]  /*7980*/  FFMA R31, R32.reuse, 1.4426950216293334961, -R31 ;  /* 0x3fb8aa3b201f7823 */ /* 0x040fe4000000081f */
[----:B------:R-:W-:Y:S02]  /*7990*/  MUFU.EX2 R35, R35 ;  /* 0x0000002300237308 */ /* 0x000fe40000000800 */
[----:B------:R-:W-:Y:S01]  /*79a0*/  FFMA R32, R32, 1.925963033500011079e-08, R31 ;  /* 0x32a5706020207823 */ /* 0x000fe2000000001f */
[----:B------:R-:W-:-:S04]  /*79b0*/  FFMA.SAT R31, R22, R11, 0.5 ;  /* 0x3f000000161f7423 */ /* 0x000fc8000000200b */
[----:B------:R-:W-:Y:S01]  /*79c0*/  FFMA.RM R31, R31, R12, 12582913 ;  /* 0x4b4000011f1f7423 */ /* 0x000fe2000000400c */
[----:B------:R-:W-:Y:S03]  /*79d0*/  MUFU.EX2 R32, R32 ;  /* 0x0000002000207308 */ /* 0x000fe60000000800 */
[C---:B------:R-:W-:Y:S01]  /*79e0*/  FADD R39, R31.reuse, -12583039 ;  /* 0xcb40007f1f277421 */ /* 0x040fe20000000000 */
[----:B------:R-:W-:-:S03]  /*79f0*/  SHF.L.U32 R31, R31, 0x17, RZ ;  /* 0x000000171f1f7819 */ /* 0x000fc600000006ff */
[C---:B------:R-:W-:Y:S01]  /*7a00*/  FFMA R39, R22.reuse, 1.4426950216293334961, -R39 ;  /* 0x3fb8aa3b16277823 */ /* 0x040fe20000000827 */
[----:B------:R-:W1:Y:S03]  /*7a10*/  MUFU.EX2 R48, R41 ;  /* 0x0000002900307308 */ /* 0x000e660000000800 */
[----:B------:R-:W-:Y:S01]  /*7a20*/  FFMA R39, R22, 1.925963033500011079e-08, R39 ;  /* 0x32a5706016277823 */ /* 0x000fe20000000027 */
[----:B------:R-:W-:Y:S01]  /*7a30*/  SHF.L.U32 R22, R23, 0x17, RZ ;  /* 0x0000001717167819 */ /* 0x000fe200000006ff */
[----:B------:R-:W-:Y:S02]  /*7a40*/  IMAD.SHL.U32 R23, R25, 0x800000, RZ ;  /* 0x0080000019177824 */ /* 0x000fe400078e00ff */
[----:B------:R-:W-:Y:S01]  /*7a50*/  FFMA.SAT R25, R36, R11, 0.5 ;  /* 0x3f00000024197423 */ /* 0x000fe2000000200b */
[----:B------:R-:W2:Y:S01]  /*7a60*/  MUFU.EX2 R46, R39 ;  /* 0x00000027002e7308 */ /* 0x000ea20000000800 */
[----:B------:R-:W-:-:S02]  /*7a70*/  FMUL R22, R22, R43 ;  /* 0x0000002b16167220 */ /* 0x000fc40000400000 */
[----:B------:R-:W-:Y:S01]  /*7a80*/  FFMA.RM R40, R25, R12, 12582913 ;  /* 0x4b40000119287423 */ /* 0x000fe2000000400c */
[----:B------:R-:W-:Y:S01]  /*7a90*/  FADD R43, R38, -12583039 ;  /* 0xcb40007f262b7421 */ /* 0x000fe20000000000 */
[----:B0-----:R-:W-:Y:S02]  /*7aa0*/  FMUL R23, R23, R62 ;  /* 0x0000003e17177220 */ /* 0x001fe40000400000 */
[----:B------:R-:W-:Y:S01]  /*7ab0*/  FADD R25, R40, -12583039 ;  /* 0xcb40007f28197421 */ /* 0x000fe20000000000 */
[----:B------:R-:W-:Y:S01]  /*7ac0*/  FFMA R43, R44, 1.4426950216293334961, -R43 ;  /* 0x3fb8aa3b2c2b7823 */ /* 0x000fe2000000082b */
[----:B------:R-:W-:Y:S02]  /*7ad0*/  MUFU.EX2 R42, R42 ;  /* 0x0000002a002a7308 */ /* 0x000fe40000000800 */
[----:B------:R-:W-:Y:S01]  /*7ae0*/  FFMA R25, R36, 1.4426950216293334961, -R25 ;  /* 0x3fb8aa3b24197823 */ /* 0x000fe20000000819 */
[----:B------:R-:W-:-:S03]  /*7af0*/  FFMA R44, R44, 1.925963033500011079e-08, R43 ;  /* 0x32a570602c2c7823 */ /* 0x000fc6000000002b */
[----:B------:R-:W-:Y:S01]  /*7b00*/  FFMA R43, R36, 1.925963033500011079e-08, R25 ;  /* 0x32a57060242b7823 */ /* 0x000fe20000000019 */
[----:B------:R-:W-:Y:S02]  /*7b10*/  FFMA.SAT R25, R26, R11, 0.5 ;  /* 0x3f0000001a197423 */ /* 0x000fe4000000200b */
[----:B------:R-:W0:Y:S02]  /*7b20*/  MUFU.EX2 R44, R44 ;  /* 0x0000002c002c7308 */ /* 0x000e240000000800 */
[----:B------:R-:W-:-:S04]  /*7b30*/  FFMA.RM R36, R25, R12, 12582913 ;  /* 0x4b40000119247423 */ /* 0x000fc8000000400c */
[----:B------:R-:W-:Y:S02]  /*7b40*/  FADD R25, R36, -12583039 ;  /* 0xcb40007f24197421 */ /* 0x000fe40000000000 */
[----:B------:R-:W-:Y:S02]  /*7b50*/  MUFU.EX2 R43, R43 ;  /* 0x0000002b002b7308 */ /* 0x000fe40000000800 */
[----:B------:R-:W-:-:S04]  /*7b60*/  FFMA R25, R26, 1.4426950216293334961, -R25 ;  /* 0x3fb8aa3b1a197823 */ /* 0x000fc80000000819 */
[----:B------:R-:W-:Y:S01]  /*7b70*/  FFMA R45, R26, 1.925963033500011079e-08, R25 ;  /* 0x32a570601a2d7823 */ /* 0x000fe20000000019 */
[----:B------:R-:W-:-:S04]  /*7b80*/  FFMA.SAT R25, R28, R11, 0.5 ;  /* 0x3f0000001c197423 */ /* 0x000fc8000000200b */
[-C--:B------:R-:W-:Y:S01]  /*7b90*/  FFMA.RM R11, R25, R12.reuse, 12582913 ;  /* 0x4b400001190b7423 */ /* 0x080fe2000000400c */
[----:B------:R-:W-:Y:S01]  /*7ba0*/  FFMA.RM R12, R29, R12, 12582913 ;  /* 0x4b4000011d0c7423 */ /* 0x000fe2000000400c */
[----:B------:R-:W-:Y:S02]  /*7bb0*/  IMAD.SHL.U32 R29, R13, 0x800000, RZ ;  /* 0x008000000d1d7824 */ /* 0x000fe400078e00ff */
[C---:B------:R-:W-:Y:S01]  /*7bc0*/  FADD R25, R11.reuse, -12583039 ;  /* 0xcb40007f0b197421 */ /* 0x040fe20000000000 */
[----:B------:R-:W-:Y:S01]  /*7bd0*/  SHF.L.U32 R11, R11, 0x17, RZ ;  /* 0x000000170b0b7819 */ /* 0x000fe200000006ff */
[----:B-1----:R-:W-:Y:S02]  /*7be0*/  FMUL R29, R29, R48 ;  /* 0x000000301d1d7220 */ /* 0x002fe40000400000 */
[----:B------:R-:W-:-:S04]  /*7bf0*/  FFMA R25, R28, 1.4426950216293334961, -R25 ;  /* 0x3fb8aa3b1c197823 */ /* 0x000fc80000000819 */
[----:B------:R-:W-:Y:S01]  /*7c00*/  FFMA R33, R28, 1.925963033500011079e-08, R25 ;  /* 0x32a570601c217823 */ /* 0x000fe20000000019 */
[----:B------:R-:W-:-:S04]  /*7c10*/  FADD R25, RZ, R10 ;  /* 0x0000000aff197221 */ /* 0x000fc80000000000 */
[----:B------:R-:W-:-:S04]  /*7c20*/  FADD R25, R25, R4 ;  /* 0x0000000419197221 */ /* 0x000fc80000000000 */
[----:B------:R-:W-:-:S04]  /*7c30*/  FADD R26, R25, R8 ;  /* 0x00000008191a7221 */ /* 0x000fc80000000000 */
[----:B------:R-:W-:-:S04]  /*7c40*/  FADD R25, R26, R9 ;  /* 0x000000091a197221 */ /* 0x000fc80000000000 */
[----:B------:R-:W-:-:S04]  /*7c50*/  FADD R26, R25, R16 ;  /* 0x00000010191a7221 */ /* 0x000fc80000000000 */
[----:B------:R-:W-:-:S04]  /*7c60*/  FADD R25, R26, R17 ;  /* 0x000000111a197221 */ /* 0x000fc80000000000 */
[----:B------:R-:W-:Y:S01]  /*7c70*/  FADD R26, R25, R18 ;  /* 0x00000012191a7221 */ /* 0x000fe20000000000 */
[----:B------:R-:W-:Y:S02]  /*7c80*/  FMUL R25, R15, R34 ;  /* 0x000000220f197220 */ /* 0x000fe40000400000 */
[----:B------:R-:W1:Y:S01]  /*7c90*/  MUFU.EX2 R34, R45 ;  /* 0x0000002d00227308 */ /* 0x000e620000000800 */
[----:B------:R-:W-:Y:S01]  /*7ca0*/  FADD R15, R26, R19 ;  /* 0x000000131a0f7221 */ /* 0x000fe20000000000 */
[----:B------:R-:W-:Y:S01]  /*7cb0*/  SHF.L.U32 R26, R27, 0x17, RZ ;  /* 0x000000171b1a7819 */ /* 0x000fe200000006ff */
[----:B------:R-:W-:Y:S02]  /*7cc0*/  IMAD.SHL.U32 R27, R30, 0x800000, RZ ;  /* 0x008000001e1b7824 */ /* 0x000fe400078e00ff */
[----:B------:R-:W-:Y:S02]  /*7cd0*/  FADD R28, R15, R20 ;  /* 0x000000140f1c7221 */ /* 0x000fe40000000000 */
[----:B------:R-:W-:Y:S01]  /*7ce0*/  FMUL R26, R26, R35 ;  /* 0x000000231a1a7220 */ /* 0x000fe20000400000 */
[----:B------:R-:W-:Y:S01]  /*7cf0*/  FMUL R27, R27, R32 ;  /* 0x000000201b1b7220 */ /* 0x000fe20000400000 */
[----:B------:R-:W-:-:S04]  /*7d00*/  FADD R15, R28, R21 ;  /* 0x000000151c0f7221 */ /* 0x000fc80000000000 */
[----:B------:R-:W-:-:S04]  /*7d10*/  FADD R28, R15, R22 ;  /* 0x000000160f1c7221 */ /* 0x000fc80000000000 */
[----:B------:R-:W-:-:S04]  /*7d20*/  FADD R15, R28, R23 ;  /* 0x000000171c0f7221 */ /* 0x000fc80000000000 */
[----:B------:R-:W-:-:S04]  /*7d30*/  FADD R28, R15, R24 ;  /* 0x000000180f1c7221 */ /* 0x000fc80000000000 */
[----:B------:R-:W-:Y:S01]  /*7d40*/  FADD R15, R28, R25 ;  /* 0x000000191c0f7221 */ /* 0x000fe20000000000 */
[----:B--2---:R-:W-:Y:S01]  /*7d50*/  FMUL R28, R31, R46 ;  /* 0x0000002e1f1c7220 */ /* 0x004fe20000400000 */
[----:B------:R-:W-:Y:S01]  /*7d60*/  IMAD.SHL.U32 R31, R38, 0x800000, RZ ;  /* 0x00800000261f7824 */ /* 0x000fe200078e00ff */
[----:B------:R2:W3:Y:S01]  /*7d70*/  MUFU.EX2 R46, R33 ;  /* 0x00000021002e7308 */ /* 0x0004e20000000800 */
[----:B------:R-:W-:Y:S01]  /*7d80*/  FADD R30, R15, R26 ;  /* 0x0000001a0f1e7221 */ /* 0x000fe20000000000 */
[C---:B------:R-:W-:Y:S01]  /*7d90*/  FADD R15, R12.reuse, -12583039 ;  /* 0xcb40007f0c0f7421 */ /* 0x040fe20000000000 */
[----:B0-----:R-:W-:Y:S01]  /*7da0*/  FMUL R31, R31, R44 ;  /* 0x0000002c1f1f7220 */ /* 0x001fe20000400000 */
[----:B------:R-:W-:Y:S02]  /*7db0*/  IMAD.SHL.U32 R12, R12, 0x800000, RZ ;  /* 0x008000000c0c7824 */ /* 0x000fe400078e00ff */
[----:B------:R-:W-:Y:S01]  /*7dc0*/  FADD R13, R30, R27 ;  /* 0x0000001b1e0d7221 */ /* 0x000fe20000000000 */
[----:B------:R-:W-:Y:S01]  /*7dd0*/  FFMA R15, R14, 1.4426950216293334961, -R15 ;  /* 0x3fb8aa3b0e0f7823 */ /* 0x000fe2000000080f */
[----:B------:R-:W-:-:S02]  /*7de0*/  FMUL R30, R37, R42 ;  /* 0x0000002a251e7220 */ /* 0x000fc40000400000 */
[----:B------:R-:W-:Y:S01]  /*7df0*/  FADD R32, R13, R28 ;  /* 0x0000001c0d207221 */ /* 0x000fe20000000000 */
[----:B------:R-:W-:Y:S01]  /*7e00*/  FFMA R15, R14, 1.925963033500011079e-08, R15 ;  /* 0x32a570600e0f7823 */ /* 0x000fe2000000000f */
[----:B--2---:R-:W-:Y:S02]  /*7e10*/  IMAD.SHL.U32 R33, R36, 0x800000, RZ ;  /* 0x0080000024217824 */ /* 0x004fe400078e00ff */
[----:B------:R-:W-:Y:S01]  /*7e20*/  FADD R13, R32, R29 ;  /* 0x0000001d200d7221 */ /* 0x000fe20000000000 */
[----:B------:R-:W-:Y:S01]  /*7e30*/  SHF.L.U32 R32, R40, 0x17, RZ ;  /* 0x0000001728207819 */ /* 0x000fe200000006ff */
[----:B-1----:R-:W-:Y:S01]  /*7e40*/  FMUL R33, R33, R34 ;  /* 0x0000002221217220 */ /* 0x002fe20000400000 */
[----:B------:R-:W0:Y:S01]  /*7e50*/  MUFU.EX2 R15, R15 ;  /* 0x0000000f000f7308 */ /* 0x000e220000000800 */
[----:B------:R-:W-:Y:S01]  /*7e60*/  FADD R14, R13, R30 ;  /* 0x0000001e0d0e7221 */ /* 0x000fe20000000000 */
[----:B---3--:R-:W-:Y:S01]  /*7e70*/  FMUL R35, R11, R46 ;  /* 0x0000002e0b237220 */ /* 0x008fe20000400000 */
[----:B------:R-:W-:-:S02]  /*7e80*/  FMUL R32, R32, R43 ;  /* 0x0000002b20207220 */ /* 0x000fc40000400000 */
[----:B------:R-:W-:-:S04]  /*7e90*/  FADD R13, R14, R31 ;  /* 0x0000001f0e0d7221 */ /* 0x000fc80000000000 */
[----:B------:R-:W-:-:S04]  /*7ea0*/  FADD R14, R13, R32 ;  /* 0x000000200d0e7221 */ /* 0x000fc80000000000 */
[----:B------:R-:W-:Y:S01]  /*7eb0*/  FADD R14, R14, R33 ;  /* 0x000000210e0e7221 */ /* 0x000fe20000000000 */
[----:B0-----:R-:W-:-:S03]  /*7ec0*/  FMUL R34, R12, R15 ;  /* 0x0000000f0c227220 */ /* 0x001fc60000400000 */
        /* <DEDUP_REMOVED lines=11> */
.L_x_2545:
        /* <DEDUP_REMOVED lines=12> */
[----:B------:R-:W-:Y:S05]  /*8040*/  CALL.REL.NOINC `($__internal_27_$__cuda_sm3x_div_rn_noftz_f32_slowpath) ;  /* 0x0000002c003c7944 */ /* 0x000fea0003c00000 */
[----:B------:R-:W-:-:S07]  /*8050*/  IMAD.MOV.U32 R12, RZ, RZ, R37 ;  /* 0x000000ffff0c7224 */ /* 0x000fce00078e0025 */
.L_x_2486:
[----:B------:R-:W-:Y:S05]  /*8060*/  BSYNC.RECONVERGENT B3 ;  /* 0x0000000000037941 */ /* 0x000fea0003800200 */
.L_x_2485:
        /* <DEDUP_REMOVED lines=12> */
[----:B------:R-:W-:Y:S05]  /*8130*/  CALL.REL.NOINC `($__internal_27_$__cuda_sm3x_div_rn_noftz_f32_slowpath) ;  /* 0x0000002c00007944 */ /* 0x000fea0003c00000 */
[----:B------:R-:W-:-:S07]  /*8140*/  MOV R13, R37 ;  /* 0x00000025000d7202 */ /* 0x000fce0000000f00 */
.L_x_2488:
[----:B------:R-:W-:Y:S05]  /*8150*/  BSYNC.RECONVERGENT B3 ;  /* 0x0000000000037941 */ /* 0x000fea0003800200 */
.L_x_2487:
        /* <DEDUP_REMOVED lines=12> */
[----:B------:R-:W-:Y:S05]  /*8220*/  CALL.REL.NOINC `($__internal_27_$__cuda_sm3x_div_rn_noftz_f32_slowpath) ;  /* 0x0000002800c47944 */ /* 0x000fea0003c00000 */
[----:B------:R-:W-:-:S07]  /*8230*/  IMAD.MOV.U32 R4, RZ, RZ, R37 ;  /* 0x000000ffff047224 */ /* 0x000fce00078e0025 */
.L_x_2490:
[----:B------:R-:W-:Y:S05]  /*8240*/  BSYNC.RECONVERGENT B3 ;  /* 0x0000000000037941 */ /* 0x000fea0003800200 */
.L_x_2489:
        /* <DEDUP_REMOVED lines=14> */
.L_x_2492:
[----:B------:R-:W-:Y:S05]  /*8330*/  BSYNC.RECONVERGENT B3 ;  /* 0x0000000000037941 */ /* 0x000fea0003800200 */
.L_x_2491:
        /* <DEDUP_REMOVED lines=14> */
.L_x_2494:
[----:B------:R-:W-:Y:S05]  /*8420*/  BSYNC.RECONVERGENT B3 ;  /* 0x0000000000037941 */ /* 0x000fea0003800200 */
.L_x_2493:
        /* <DEDUP_REMOVED lines=14> */
.L_x_2496:
[----:B------:R-:W-:Y:S05]  /*8510*/  BSYNC.RECONVERGENT B3 ;  /* 0x0000000000037941 */ /* 0x000fea0003800200 */
.L_x_2495:
        /* <DEDUP_REMOVED lines=14> */
.L_x_2498:
[----:B------:R-:W-:Y:S05]  /*8600*/  BSYNC.RECONVERGENT B3 ;  /* 0x0000000000037941 */ /* 0x000fea0003800200 */
.L_x_2497:
        /* <DEDUP_REMOVED lines=14> */
.L_x_2500:
[----:B------:R-:W-:Y:S05]  /*86f0*/  BSYNC.RECONVERGENT B3 ;  /* 0x0000000000037941 */ /* 0x000fea0003800200 */
.L_x_2499:
        /* <DEDUP_REMOVED lines=14> */
.L_x_2502:
[----:B------:R-:W-:Y:S05]  /*87e0*/  BSYNC.RECONVERGENT B3 ;  /* 0x0000000000037941 */ /* 0x000fea0003800200 */
.L_x_2501:
        /* <DEDUP_REMOVED lines=14> */
.L_x_2504:
[----:B------:R-:W-:Y:S05]  /*88d0*/  BSYNC.RECONVERGENT B3 ;  /* 0x0000000000037941 */ /* 0x000fea0003800200 */
.L_x_2503:
        /* <DEDUP_REMOVED lines=14> */
.L_x_2506:
[----:B------:R-:W-:Y:S05]  /*89c0*/  BSYNC.RECONVERGENT B3 ;  /* 0x0000000000037941 */ /* 0x000fea0003800200 */
.L_x_2505:
        /* <DEDUP_REMOVED lines=14> */
.L_x_2508:
[----:B------:R-:W-:Y:S05]  /*8ab0*/  BSYNC.RECONVERGENT B3 ;  /* 0x0000000000037941 */ /* 0x000fea0003800200 */
.L_x_2507:
        /* <DEDUP_REMOVED lines=14> */
.L_x_2510:
[----:B------:R-:W-:Y:S05]  /*8ba0*/  BSYNC.RECONVERGENT B3 ;  /* 0x0000000000037941 */ /* 0x000fea0003800200 */
.L_x_2509:
        /* <DEDUP_REMOVED lines=14> */
.L_x_2512:
[----:B------:R-:W-:Y:S05]  /*8c90*/  BSYNC.RECONVERGENT B3 ;  /* 0x0000000000037941 */ /* 0x000fea0003800200 */
.L_x_2511:
        /* <DEDUP_REMOVED lines=14> */
.L_x_2514:
[----:B------:R-:W-:Y:S05]  /*8d80*/  BSYNC.RECONVERGENT B3 ;  /* 0x0000000000037941 */ /* 0x000fea0003800200 */
.L_x_2513:
        /* <DEDUP_REMOVED lines=14> */
.L_x_2516:
[----:B------:R-:W-:Y:S05]  /*8e70*/  BSYNC.RECONVERGENT B3 ;  /* 0x0000000000037941 */ /* 0x000fea0003800200 */
.L_x_2515:
        /* <DEDUP_REMOVED lines=14> */
.L_x_2518:
[----:B------:R-:W-:Y:S05]  /*8f60*/  BSYNC.RECONVERGENT B3 ;  /* 0x0000000000037941 */ /* 0x000fea0003800200 */
.L_x_2517:
        /* <DEDUP_REMOVED lines=14> */
.L_x_2520:
[----:B------:R-:W-:Y:S05]  /*9050*/  BSYNC.RECONVERGENT B3 ;  /* 0x0000000000037941 */ /* 0x000fea0003800200 */
.L_x_2519:
        /* <DEDUP_REMOVED lines=14> */
.L_x_2522:
[----:B------:R-:W-:Y:S05]  /*9140*/  BSYNC.RECONVERGENT B3 ;  /* 0x0000000000037941 */ /* 0x000fea0003800200 */
.L_x_2521:
        /* <DEDUP_REMOVED lines=14> */
.L_x_2524:
[----:B------:R-:W-:Y:S05]  /*9230*/  BSYNC.RECONVERGENT B3 ;  /* 0x0000000000037941 */ /* 0x000fea0003800200 */
.L_x_2523:
        /* <DEDUP_REMOVED lines=14> */
.L_x_2526:
[----:B------:R-:W-:Y:S05]  /*9320*/  BSYNC.RECONVERGENT B3 ;  /* 0x0000000000037941 */ /* 0x000fea0003800200 */
.L_x_2525:
        /* <DEDUP_REMOVED lines=14> */
.L_x_2528:
[----:B------:R-:W-:Y:S05]  /*9410*/  BSYNC.RECONVERGENT B3 ;  /* 0x0000000000037941 */ /* 0x000fea0003800200 */
.L_x_2527:
        /* <DEDUP_REMOVED lines=14> */
.L_x_2530:
[----:B------:R-:W-:Y:S05]  /*9500*/  BSYNC.RECONVERGENT B3 ;  /* 0x0000000000037941 */ /* 0x000fea0003800200 */
.L_x_2529:
        /* <DEDUP_REMOVED lines=14> */
.L_x_2532:
[----:B------:R-:W-:Y:S05]  /*95f0*/  BSYNC.RECONVERGENT B3 ;  /* 0x0000000000037941 */ /* 0x000fea0003800200 */
.L_x_2531:
[----:B------:R-:W-:Y:S02]  /*9600*/  HFMA2 R11, -RZ, RZ, 0, 0 ;  /* 0x00000000ff0b7431 */ /* 0x000fe400000001ff */
[----:B------:R-:W-:Y:S01]  /*9610*/  IMAD.MOV.U32 R10, RZ, RZ, R2 ;  /* 0x000000ffff0a7224 */ /* 0x000fe200078e0002 */
[C---:B------:R-:W-:Y:S01]  /*9620*/  R2UR UR4, R6.reuse ;  /* 0x00000000060472ca */ /* 0x040fe200000e0000 */
[----:B------:R-:W-:Y:S01]  /*9630*/  IMAD R34, R5, UR48, RZ ;  /* 0x0000003005227c24 */ /* 0x000fe2000f8e02ff */
[C---:B------:R-:W-:Y:S02]  /*9640*/  R2UR UR5, R7.reuse ;  /* 0x00000000070572ca */ /* 0x040fe400000e0000 */
[C---:B------:R-:W-:Y:S02]  /*9650*/  R2UR UR6, R6.reuse ;  /* 0x00000000060672ca */ /* 0x040fe400000e0000 */
[----:B------:R-:W-:Y:S01]  /*9660*/  R2UR UR7, R7 ;  /* 0x00000000070772ca */ /* 0x000fe200000e0000 */
[----:B------:R-:W-:Y:S01]  /*9670*/  IMAD.WIDE.U32 R32, R3, UR48, R10 ;  /* 0x0000003003207c25 */ /* 0x000fe2000f8e000a */
[----:B------:R-:W-:-:S02]  /*9680*/  R2UR UR8, R6 ;  /* 0x00000000060872ca */ /* 0x000fc400000e0000 */
[----:B------:R-:W-:Y:S01]  /*9690*/  R2UR UR9, R7 ;  /* 0x00000000070972ca */ /* 0x000fe200000e0000 */
[----:B------:R-:W-:Y:S01]  /*96a0*/  IMAD R11, R3, UR49, R34 ;  /* 0x00000031030b7c24 */ /* 0x000fe2000f8e0222 */
[----:B------:R-:W-:Y:S02]  /*96b0*/  LEA R10, P0, R32, UR52, 0x2 ;  /* 0x00000034200a7c11 */ /* 0x000fe4000f8010ff */
[C---:B------:R-:W-:Y:S01]  /*96c0*/  R2UR UR10, R6.reuse ;  /* 0x00000000060a72ca */ /* 0x040fe200000e0000 */
[----:B------:R-:W-:Y:S01]  /*96d0*/  IMAD.IADD R11, R33, 0x1, R11 ;  /* 0x00000001210b7824 */ /* 0x000fe200078e020b */
[----:B------:R-:W-:Y:S02]  /*96e0*/  R2UR UR11, R7 ;  /* 0x00000000070b72ca */ /* 0x000fe400000e0000 */
[----:B------:R-:W-:Y:S02]  /*96f0*/  R2UR UR12, R6 ;  /* 0x00000000060c72ca */ /* 0x000fe400000e0000 */
[----:B------:R-:W-:-:S02]  /*9700*/  LEA.HI.X R11, R32, UR53, R11, 0x2, P0 ;  /* 0x00000035200b7c11 */ /* 0x000fc400080f140b */
[C---:B------:R-:W-:Y:S02]  /*9710*/  IADD3 R3, P0, PT, R0.reuse, R3, RZ ;  /* 0x0000000300037210 */ /* 0x040fe40007f1e0ff */
[----:B------:R-:W-:Y:S01]  /*9720*/  R2UR UR13, R7 ;  /* 0x00000000070d72ca */ /* 0x000fe200000e0000 */
[----:B------:R2:W-:Y:S01]  /*9730*/  STG.E desc[UR4][R10.64], R12 ;  /* 0x0000000c0a007986 */ /* 0x0005e2000c101904 */
[----:B------:R-:W-:Y:S02]  /*9740*/  LEA.HI.X.SX32 R5, R0, R5, 0x1, P0 ;  /* 0x0000000500057211 */ /* 0x000fe400000f0eff */
[----:B------:R-:W-:Y:S01]  /*9750*/  ISETP.GE.U32.AND P0, PT, R3, UR50, PT ;  /* 0x0000003203007c0c */ /* 0x000fe2000bf06070 */
        /* <DEDUP_REMOVED lines=42> */
.L_x_2483:
[----:B------:R-:W-:Y:S05]  /*9a00*/  EXIT ;  /* 0x000000000000794d */ /* 0x000fea0003800000 */
.L_x_2484:
[----:B------:R-:W-:Y:S01]  /*9a10*/  BSSY B1, `(.L_x_2534) ;  /* 0x0000007000017945 */ /* 0x000fe20003800000 */
[----:B------:R-:W-:Y:S01]  /*9a20*/  MOV R12, 0x10 ;  /* 0x00000010000c7802 */ /* 0x000fe20000000f00 */
[----:B------:R-:W-:Y:S01]  /*9a30*/  IMAD.MOV.U32 R11, RZ, RZ, 0x1f ;  /* 0x0000001fff0b7424 */ /* 0x000fe200078e00ff */
[----:B------:R-:W-:-:S07]  /*9a40*/  MOV R15, 0xffffffff ;  /* 0xffffffff000f7802 */ /* 0x000fce0000000f00 */
[----:B------:R-:W-:Y:S05]  /*9a50*/  WARPSYNC.COLLECTIVE R15, `(.L_x_2535) ;  /* 0x000000000f087348 */ /* 0x000fea0003c00000 */
[----:B------:R0:W1:Y:S02]  /*9a60*/  SHFL.BFLY P6, R14, R13, R12, R11 ;  /* 0x0c00000c0d0e7389 */ /* 0x00006400000c000b */
[----:B01----:R-:W-:Y:S05]  /*9a70*/  ENDCOLLECTIVE ;  /* 0x000000000000791b */ /* 0x003fea0003800000 */
.L_x_2535:
[----:B------:R-:W-:Y:S05]  /*9a80*/  BSYNC B1 ;  /* 0x0000000000017941 */ /* 0x000fea0003800000 */
.L_x_2534:
[----:B------:R-:W-:Y:S01]  /*9a90*/  HFMA2 R11, -RZ, RZ, 0, 1.847743988037109375e-06 ;  /* 0x0000001fff0b7431 */ /* 0x000fe200000001ff */
[----:B------:R-:W-:Y:S01]  /*9aa0*/  FMNMX R13, R13, R14, !PT ;  /* 0x0000000e0d0d7209 */ /* 0x000fe20007800000 */
[----:B------:R-:W-:Y:S02]  /*9ab0*/  IMAD.MOV.U32 R12, RZ, RZ, 0x8 ;  /* 0x00000008ff0c7424 */ /* 0x000fe400078e00ff */
[----:B------:R-:W-:Y:S02]  /*9ac0*/  IMAD.MOV.U32 R15, RZ, RZ, -0x1 ;  /* 0xffffffffff0f7424 */ /* 0x000fe400078e00ff */
[----:B------:R-:W-:-:S07]  /*9ad0*/  IMAD.MOV.U32 R35, RZ, RZ, 0x437c0000 ;  /* 0x437c0000ff237424 */ /* 0x000fce00078e00ff */
[----:B------:R-:W-:Y:S05]  /*9ae0*/  WARPSYNC.COLLECTIVE R15, `(.L_x_2536) ;  /* 0x000000000f087348 */ /* 0x000fea0003c00000 */
[----:B------:R0:W1:Y:S02]  /*9af0*/  SHFL.BFLY P6, R14, R13, R12, R11 ;  /* 0x0c00000c0d0e7389 */ /* 0x00006400000c000b */
[----:B01----:R-:W-:Y:S05]  /*9b00*/  ENDCOLLECTIVE ;  /* 0x000000000000791b */ /* 0x003fea0003800000 */
.L_x_2536:
[----:B------:R-:W-:Y:S01]  /*9b10*/  IMAD.MOV.U32 R12, RZ, RZ, 0x4 ;  /* 0x00000004ff0c7424 */ /* 0x000fe200078e00ff */
[----:B------:R-:W-:-:S04]  /*9b20*/  FMNMX R4, R13, R14, !PT ;  /* 0x0000000e0d047209 */ /* 0x000fc80007800000 */
[----:B------:R-:W-:-:S07]  /*9b30*/  MOV R13, R4 ;  /* 0x00000004000d7202 */ /* 0x000fce0000000f00 */
[----:B------:R-:W-:Y:S05]  /*9b40*/  WARPSYNC.COLLECTIVE R15, `(.L_x_2537) ;  /* 0x000000000f087348 */ /* 0x000fea0003c00000 */
[----:B------:R0:W1:Y:S02]  /*9b50*/  SHFL.BFLY P6, R14, R13, R12, R11 ;  /* 0x0c00000c0d0e7389 */ /* 0x00006400000c000b */
[----:B01----:R-:W-:Y:S05]  /*9b60*/  ENDCOLLECTIVE ;  /* 0x000000000000791b */ /* 0x003fea0003800000 */
.L_x_2537:
[----:B------:R-:W-:Y:S01]  /*9b70*/  IMAD.MOV.U32 R12, RZ, RZ, 0x2 ;  /* 0x00000002ff0c7424 */ /* 0x000fe200078e00ff */
[----:B------:R-:W-:-:S04]  /*9b80*/  FMNMX R9, R4, R14, !PT ;  /* 0x0000000e04097209 */ /* 0x000fc80007800000 */
[----:B------:R-:W-:-:S07]  /*9b90*/  MOV R13, R9 ;  /* 0x00000009000d7202 */ /* 0x000fce0000000f00 */
[----:B------:R-:W-:Y:S05]  /*9ba0*/  WARPSYNC.COLLECTIVE R15, `(.L_x_2538) ;  /* 0x000000000f087348 */ /* 0x000fea0003c00000 */
[----:B------:R0:W1:Y:S02]  /*9bb0*/  SHFL.BFLY P6, R14, R13, R12, R11 ;  /* 0x0c00000c0d0e7389 */ /* 0x00006400000c000b */
[----:B01----:R-:W-:Y:S05]  /*9bc0*/  ENDCOLLECTIVE ;  /* 0x000000000000791b */ /* 0x003fea0003800000 */
.L_x_2538:
[----:B------:R-:W-:Y:S01]  /*9bd0*/  IMAD.MOV.U32 R12, RZ, RZ, 0x1 ;  /* 0x00000001ff0c7424 */ /* 0x000fe200078e00ff */
[----:B------:R-:W-:-:S04]  /*9be0*/  FMNMX R10, R9, R14, !PT ;  /* 0x0000000e090a7209 */ /* 0x000fc80007800000 */
[----:B------:R-:W-:-:S07]  /*9bf0*/  MOV R13, R10 ;  /* 0x0000000a000d7202 */ /* 0x000fce0000000f00 */
[----:B------:R-:W-:Y:S05]  /*9c00*/  WARPSYNC.COLLECTIVE R15, `(.L_x_2539) ;  /* 0x000000000f087348 */ /* 0x000fea0003c00000 */
[----:B------:R0:W1:Y:S02]  /*9c10*/  SHFL.BFLY P6, R14, R13, R12, R11 ;  /* 0x0c00000c0d0e7389 */ /* 0x00006400000c000b */
[----:B01----:R-:W-:Y:S05]  /*9c20*/  ENDCOLLECTIVE ;  /* 0x000000000000791b */ /* 0x003fea0003800000 */
.L_x_2539:
[----:B------:R-:W-:Y:S01]  /*9c30*/  HFMA2 R15, -RZ, RZ, 0.96630859375, -0.0022525787353515625 ;  /* 0x3bbb989dff0f7431 */ /* 0x000fe200000001ff */
        /* <DEDUP_REMOVED lines=27> */
[C---:B------:R-:W-:Y:S01]  /*9df0*/  FADD R21, R8.reuse, -12583039 ;  /* 0xcb40007f08157421 */ /* 0x040fe20000000000 */
[----:B------:R-:W-:Y:S01]  /*9e00*/  SHF.L.U32 R8, R8, 0x17, RZ ;  /* 0x0000001708087819 */ /* 0x000fe200000006ff */
[----:B------:R-:W-:-:S02]  /*9e10*/  FFMA.SAT R22, R14, R15, 0.5 ;  /* 0x3f0000000e167423 */ /* 0x000fc4000000200f */
[----:B------:R-:W-:Y:S02]  /*9e20*/  FFMA R21, R4, 1.4426950216293334961, -R21 ;  /* 0x3fb8aa3b04157823 */ /* 0x000fe40000000815 */
[----:B------:R-:W-:Y:S02]  /*9e30*/  FFMA.RM R22, R22, R35, 12582913 ;  /* 0x4b40000116167423 */ /* 0x000fe40000004023 */
[----:B------:R-:W-:Y:S01]  /*9e40*/  FFMA R21, R4, 1.925963033500011079e-08, R21 ;  /* 0x32a5706004157823 */ /* 0x000fe20000000015 */
[----:B------:R-:W-:-:S04]  /*9e50*/  FFMA.SAT R4, R28, R15, 0.5 ;  /* 0x3f0000001c047423 */ /* 0x000fc8000000200f */
[----:B------:R-:W-:Y:S01]  /*9e60*/  FFMA.RM R4, R4, R35, 12582913 ;  /* 0x4b40000104047423 */ /* 0x000fe20000004023 */
[----:B------:R-:W0:Y:S03]  /*9e70*/  MUFU.EX2 R21, R21 ;  /* 0x0000001500157308 */ /* 0x000e260000000800 */
        /* <DEDUP_REMOVED lines=8> */
[C---:B------:R-:W-:Y:S01]  /*9f00*/  FADD R20, R8.reuse, -12583039 ;  /* 0xcb40007f08147421 */ /* 0x040fe20000000000 */
[----:B------:R-:W-:-:S03]  /*9f10*/  SHF.L.U32 R8, R8, 0x17, RZ ;  /* 0x0000001708087819 */ /* 0x000fc600000006ff */
[----:B------:R-:W-:-:S04]  /*9f20*/  FFMA R20, R9, 1.4426950216293334961, -R20 ;  /* 0x3fb8aa3b09147823 */ /* 0x000fc80000000814 */
[----:B------:R-:W-:Y:S01]  /*9f30*/  FFMA R20, R9, 1.925963033500011079e-08, R20 ;  /* 0x32a5706009147823 */ /* 0x000fe20000000014 */
[----:B0-----:R-:W-:-:S03]  /*9f40*/  FMUL R4, R4, R23 ;  /* 0x0000001704047220 */ /* 0x001fc60000400000 */
[----:B------:R0:W1:Y:S02]  /*9f50*/  MUFU.EX2 R9, R20 ;  /* 0x0000001400097308 */ /* 0x0000640000000800 */
[----:B0-----:R-:W-:-:S04]  /*9f60*/  FFMA.SAT R20, R16, R15, 0.5 ;  /* 0x3f00000010147423 */ /* 0x001fc8000000200f */
[----:B------:R-:W-:Y:S01]  /*9f70*/  FFMA.RM R20, R20, R35, 12582913 ;  /* 0x4b40000114147423 */ /* 0x000fe20000004023 */
[----:B-1----:R-:W-:Y:S01]  /*9f80*/  FMUL R8, R8, R9 ;  /* 0x0000000908087220 */ /* 0x002fe20000400000 */
[----:B------:R-:W-:Y:S02]  /*9f90*/  FADD R9, R22, -12583039 ;  /* 0xcb40007f16097421 */ /* 0x000fe40000000000 */
[----:B------:R-:W-:Y:S02]  /*9fa0*/  FADD R21, R20, -12583039 ;  /* 0xcb40007f14157421 */ /* 0x000fe40000000000 */
[----:B------:R-:W-:Y:S02]  /*9fb0*/  FFMA R9, R14, 1.4426950216293334961, -R9 ;  /* 0x3fb8aa3b0e097823 */ /* 0x000fe40000000809 */
[----:B------:R-:W-:Y:S02]  /*9fc0*/  FFMA R21, R16, 1.4426950216293334961, -R21 ;  /* 0x3fb8aa3b10157823 */ /* 0x000fe40000000815 */
[----:B------:R-:W-:Y:S01]  /*9fd0*/  FFMA R14, R14, 1.925963033500011079e-08, R9 ;  /* 0x32a570600e0e7823 */ /* 0x000fe20000000009 */
[----:B------:R-:W-:-:S02]  /*9fe0*/  IMAD.SHL.U32 R9, R22, 0x800000, RZ ;  /* 0x0080000016097824 */ /* 0x000fc400078e00ff */
[----:B------:R-:W-:Y:S01]  /*9ff0*/  FFMA R21, R16, 1.925963033500011079e-08, R21 ;  /* 0x32a5706010157823 */ /* 0x000fe20000000015 */
[----:B------:R-:W-:Y:S02]  /*a000*/  SHF.L.U32 R16, R20, 0x17, RZ ;  /* 0x0000001714107819 */ /* 0x000fe400000006ff */
[----:B------:R-:W0:Y:S08]  /*a010*/  MUFU.EX2 R14, R14 ;  /* 0x0000000e000e7308 */ /* 0x000e300000000800 */
[----:B------:R-:W1:Y:S01]  /*a020*/  MUFU.EX2 R21, R21 ;  /* 0x0000001500157308 */ /* 0x000e620000000800 */
[----:B0-----:R-:W-:Y:S01]  /*a030*/  FMUL R9, R9, R14 ;  /* 0x0000000e09097220 */ /* 0x001fe20000400000 */
[----:B------:R-:W-:-:S04]  /*a040*/  FFMA.SAT R14, R17, R15, 0.5 ;  /* 0x3f000000110e7423 */ /* 0x000fc8000000200f */
[----:B------:R-:W-:Y:S01]  /*a050*/  FFMA.RM R14, R14, R35, 12582913 ;  /* 0x4b4000010e0e7423 */ /* 0x000fe20000004023 */
[----:B-1----:R-:W-:-:S03]  /*a060*/  FMUL R16, R16, R21 ;  /* 0x0000001510107220 */ /* 0x002fc60000400000 */
        /* <DEDUP_REMOVED lines=69> */
[----:B0-----:R-:W-:Y:S01]  /*a4c0*/  FFMA.SAT R34, R42, R15, 0.5 ;  /* 0x3f0000002a227423 */ /* 0x001fe2000000200f */
        /* <DEDUP_REMOVED lines=65> */
[----:B------:R-:W-:Y:S01]  /*a8e0*/  FFMA.SAT R14, R13, R15, 0.5 ;  /* 0x3f0000000d0e7423 */ /* 0x000fe2000000200f */
[----:B------:R-:W-:-:S03]  /*a8f0*/  FFMA.RM R15, R34, R35, 12582913 ;  /* 0x4b400001220f7423 */ /* 0x000fc60000004023 */
[----:B------:R-:W-:Y:S01]  /*a900*/  FFMA.RM R14, R14, R35, 12582913 ;  /* 0x4b4000010e0e7423 */ /* 0x000fe20000004023 */
[C---:B------:R-:W-:Y:S01]  /*a910*/  FADD R11, R15.reuse, -12583039 ;  /* 0xcb40007f0f0b7421 */ /* 0x040fe20000000000 */
[----:B------:R-:W-:Y:S02]  /*a920*/  IMAD.SHL.U32 R15, R15, 0x800000, RZ ;  /* 0x008000000f0f7824 */ /* 0x000fe400078e00ff */
[----:B------:R-:W-:Y:S01]  /*a930*/  FADD R34, R14, -12583039 ;  /* 0xcb40007f0e227421 */ /* 0x000fe20000000000 */
[----:B------:R-:W-:Y:S01]  /*a940*/  FFMA R11, R42, 1.4426950216293334961, -R11 ;  /* 0x3fb8aa3b2a0b7823 */ /* 0x000fe2000000080b */
[----:B------:R-:W-:Y:S02]  /*a950*/  SHF.L.U32 R14, R14, 0x17, RZ ;  /* 0x000000170e0e7819 */ /* 0x000fe400000006ff */
[----:B------:R-:W-:Y:S01]  /*a960*/  FFMA R34, R13, 1.4426950216293334961, -R34 ;  /* 0x3fb8aa3b0d227823 */ /* 0x000fe20000000822 */
[----:B------:R-:W-:Y:S01]  /*a970*/  FFMA R42, R42, 1.925963033500011079e-08, R11 ;  /* 0x32a570602a2a7823 */ /* 0x000fe2000000000b */
[----:B------:R-:W-:-:S02]  /*a980*/  FADD R11, RZ, R10 ;  /* 0x0000000aff0b7221 */ /* 0x000fc40000000000 */
[----:B------:R-:W-:Y:S02]  /*a990*/  FFMA R34, R13, 1.925963033500011079e-08, R34 ;  /* 0x32a570600d227823 */ /* 0x000fe40000000022 */
[----:B------:R-:W-:Y:S01]  /*a9a0*/  FADD R11, R11, R4 ;  /* 0x000000040b0b7221 */ /* 0x000fe20000000000 */
[----:B------:R-:W0:Y:S03]  /*a9b0*/  MUFU.EX2 R42, R42 ;  /* 0x0000002a002a7308 */ /* 0x000e260000000800 */
[----:B------:R-:W-:-:S04]  /*a9c0*/  FADD R12, R11, R8 ;  /* 0x000000080b0c7221 */ /* 0x000fc80000000000 */
[----:B------:R-:W-:Y:S01]  /*a9d0*/  FADD R11, R12, R9 ;  /* 0x000000090c0b7221 */ /* 0x000fe20000000000 */
[----:B------:R0:W1:Y:S03]  /*a9e0*/  MUFU.EX2 R35, R34 ;  /* 0x0000002200237308 */ /* 0x0000660000000800 */
[----:B------:R-:W-:-:S04]  /*a9f0*/  FADD R12, R11, R16 ;  /* 0x000000100b0c7221 */ /* 0x000fc80000000000 */
[----:B------:R-:W-:Y:S01]  /*aa00*/  FADD R11, R12, R17 ;  /* 0x000000110c0b7221 */ /* 0x000fe20000000000 */
[----:B0-----:R-:W-:Y:S01]  /*aa10*/  FMUL R34, R15, R42 ;  /* 0x0000002a0f227220 */ /* 0x001fe20000400000 */
[----:B------:R-:W-:Y:S02]  /*aa20*/  MOV R15, 0xffffffff ;  /* 0xffffffff000f7802 */ /* 0x000fe40000000f00 */
        /* <DEDUP_REMOVED lines=17> */
[----:B------:R-:W-:-:S04]  /*ab40*/  FADD R12, R12, R33 ;  /* 0x000000210c0c7221 */ /* 0x000fc80000000000 */
[----:B------:R-:W-:Y:S01]  /*ab50*/  FADD R13, R12, R35 ;  /* 0x000000230c0d7221 */ /* 0x000fe20000000000 */
[----:B------:R-:W-:-:S03]  /*ab60*/  MOV R12, 0x10 ;  /* 0x00000010000c7802 */ /* 0x000fc60000000f00 */
[----:B------:R-:W-:-:S07]  /*ab70*/  FADD R13, R13, R34 ;  /* 0x000000220d0d7221 */ /* 0x000fce0000000000 */
[----:B------:R-:W-:Y:S05]  /*ab80*/  WARPSYNC.COLLECTIVE R15, `(.L_x_2540) ;  /* 0x000000000f087348 */ /* 0x000fea0003c00000 */
[----:B------:R0:W1:Y:S02]  /*ab90*/  SHFL.BFLY P6, R14, R13, R12, R11 ;  /* 0x0c00000c0d0e7389 */ /* 0x00006400000c000b */
[----:B01----:R-:W-:Y:S05]  /*aba0*/  ENDCOLLECTIVE ;  /* 0x000000000000791b */ /* 0x003fea0003800000 */
.L_x_2540:
[----:B------:R-:W-:Y:S02]  /*abb0*/  HFMA2 R12, -RZ, RZ, 0, 4.76837158203125e-07 ;  /* 0x00000008ff0c7431 */ /* 0x000fe400000001ff */
[----:B------:R-:W-:-:S04]  /*abc0*/  FADD R36, R13, R14 ;  /* 0x0000000e0d247221 */ /* 0x000fc80000000000 */
[----:B------:R-:W-:-:S07]  /*abd0*/  IMAD.MOV.U32 R13, RZ, RZ, R36 ;  /* 0x000000ffff0d7224 */ /* 0x000fce00078e0024 */
[----:B------:R-:W-:Y:S05]  /*abe0*/  WARPSYNC.COLLECTIVE R15, `(.L_x_2541) ;  /* 0x000000000f087348 */ /* 0x000fea0003c00000 */
[----:B------:R0:W1:Y:S02]  /*abf0*/  SHFL.BFLY P6, R14, R13, R12, R11 ;  /* 0x0c00000c0d0e7389 */ /* 0x00006400000c000b */
[----:B01----:R-:W-:Y:S05]  /*ac00*/  ENDCOLLECTIVE ;  /* 0x000000000000791b */ /* 0x003fea0003800000 */
.L_x_2541:
[----:B------:R-:W-:Y:S01]  /*ac10*/  MOV R12, 0x4 ;  /* 0x00000004000c7802 */ /* 0x000fe20000000f00 */
[----:B------:R-:W-:-:S04]  /*ac20*/  FADD R37, R36, R14 ;  /* 0x0000000e24257221 */ /* 0x000fc80000000000 */
[----:B------:R-:W-:-:S07]  /*ac30*/  IMAD.MOV.U32 R13, RZ, RZ, R37 ;  /* 0x000000ffff0d7224 */ /* 0x000fce00078e0025 */
[----:B------:R-:W-:Y:S05]  /*ac40*/  WARPSYNC.COLLECTIVE R15, `(.L_x_2542) ;  /* 0x000000000f087348 */ /* 0x000fea0003c00000 */
[----:B------:R0:W1:Y:S02]  /*ac50*/  SHFL.BFLY P6, R14, R13, R12, R11 ;  /* 0x0c00000c0d0e7389 */ /* 0x00006400000c000b */
[----:B01----:R-:W-:Y:S05]  /*ac60*/  ENDCOLLECTIVE ;  /* 0x000000000000791b */ /* 0x003fea0003800000 */
.L_x_2542:
[----:B------:R-:W-:Y:S02]  /*ac70*/  HFMA2 R12, -RZ, RZ, 0, 1.1920928955078125e-07 ;  /* 0x00000002ff0c7431 */ /* 0x000fe400000001ff */
[----:B------:R-:W-:-:S04]  /*ac80*/  FADD R38, R37, R14 ;  /* 0x0000000e25267221 */ /* 0x000fc80000000000 */
[----:B------:R-:W-:-:S07]  /*ac90*/  IMAD.MOV.U32 R13, RZ, RZ, R38 ;  /* 0x000000ffff0d7224 */ /* 0x000fce00078e0026 */
[----:B------:R-:W-:Y:S05]  /*aca0*/  WARPSYNC.COLLECTIVE R15, `(.L_x_2543) ;  /* 0x000000000f087348 */ /* 0x000fea0003c00000 */
[----:B------:R0:W1:Y:S02]  /*acb0*/  SHFL.BFLY P6, R14, R13, R12, R11 ;  /* 0x0c00000c0d0e7389 */ /* 0x00006400000c000b */
[----:B01----:R-:W-:Y:S05]  /*acc0*/  ENDCOLLECTIVE ;  /* 0x000000000000791b */ /* 0x003fea0003800000 */
.L_x_2543:
[----:B------:R-:W-:Y:S01]  /*acd0*/  MOV R12, 0x1 ;  /* 0x00000001000c7802 */ /* 0x000fe20000000f00 */
[----:B------:R-:W-:-:S04]  /*ace0*/  FADD R39, R38, R14 ;  /* 0x0000000e26277221 */ /* 0x000fc80000000000 */
[----:B------:R-:W-:-:S07]  /*acf0*/  IMAD.MOV.U32 R13, RZ, RZ, R39 ;  /* 0x000000ffff0d7224 */ /* 0x000fce00078e0027 */
[----:B------:R-:W-:Y:S05]  /*ad00*/  WARPSYNC.COLLECTIVE R15, `(.L_x_2544) ;  /* 0x000000000f087348 */ /* 0x000fea0003c00000 */
[----:B------:R0:W1:Y:S02]  /*ad10*/  SHFL.BFLY P6, R14, R13, R12, R11 ;  /* 0x0c00000c0d0e7389 */ /* 0x00006400000c000b */
[----:B01----:R-:W-:Y:S05]  /*ad20*/  ENDCOLLECTIVE ;  /* 0x000000000000791b */ /* 0x003fea0003800000 */
.L_x_2544:
[----:B------:R-:W-:Y:S05]  /*ad30*/  BRA `(.L_x_2545) ;  /* 0xffffffd000907947 */ /* 0x000fea000383ffff */
        .weak           $__internal_27_$__cuda_sm3x_div_rn_noftz_f32_slowpath
        .type           $__internal_27_$__cuda_sm3x_div_rn_noftz_f32_slowpath,@function
        .size           $__internal_27_$__cuda_sm3x_div_rn_noftz_f32_slowpath,(.L_x_37404 - $__internal_27_$__cuda_sm3x_div_rn_noftz_f32_slowpath)
$__internal_27_$__cuda_sm3x_div_rn_noftz_f32_slowpath:
        /* <DEDUP_REMOVED lines=34> */
.L_x_2547:
[----:B------:R-:W-:Y:S01]  /*af60*/  LEA R40, R37, 0xc0800000, 0x17 ;  /* 0xc080000025287811 */ /* 0x000fe200078eb8ff */
[----:B------:R-:W-:Y:S01]  /*af70*/  BSSY.RECONVERGENT B2, `(.L_x_2552) ;  /* 0x0000036000027945 */ /* 0x000fe20003800200 */
[----:B------:R-:W-:-:S03]  /*af80*/  IADD3 R42, PT, PT, R42, -0x7f, RZ ;  /* 0xffffff812a2a7810 */ /* 0x000fc60007ffe0ff */
        /* <DEDUP_REMOVED lines=48> */
.L_x_2554:
[----:B------:R-:W-:-:S04]  /*b290*/  LOP3.LUT R10, R10, 0x80000000, RZ, 0xc0, !PT ;  /* 0x800000000a0a7812 */ /* 0x000fc800078ec0ff */
[----:B------:R-:W-:Y:S01]  /*b2a0*/  LOP3.LUT R10, R10, 0x7f800000, RZ, 0xfc, !PT ;  /* 0x7f8000000a0a7812 */ /* 0x000fe200078efcff */
[----:B------:R-:W-:Y:S06]  /*b2b0*/  BRA `(.L_x_2555) ;  /* 0x0000000000047947 */ /* 0x000fec0003800000 */
.L_x_2553:
[----:B------:R-:W-:-:S07]  /*b2c0*/  IMAD R10, R43, 0x800000, R10 ;  /* 0x008000002b0a7824 */ /* 0x000fce00078e020a */
.L_x_2555:
[----:B------:R-:W-:Y:S05]  /*b2d0*/  BSYNC.RECONVERGENT B2 ;  /* 0x0000000000027941 */ /* 0x000fea0003800200 */
.L_x_2552:
[----:B------:R-:W-:Y:S05]  /*b2e0*/  BRA `(.L_x_2556) ;  /* 0x0000000000207947 */ /* 0x000fea0003800000 */
.L_x_2551:
[----:B------:R-:W-:-:S04]  /*b2f0*/  LOP3.LUT R10, R11, 0x80000000, R10, 0x48, !PT ;  /* 0x800000000b0a7812 */ /* 0x000fc800078e480a */
[----:B------:R-:W-:Y:S01]  /*b300*/  LOP3.LUT R10, R10, 0x7f800000, RZ, 0xfc, !PT ;  /* 0x7f8000000a0a7812 */ /* 0x000fe200078efcff */
[----:B------:R-:W-:Y:S06]  /*b310*/  BRA `(.L_x_2556) ;  /* 0x0000000000147947 */ /* 0x000fec0003800000 */
.L_x_2550:
[----:B------:R-:W-:Y:S01]  /*b320*/  LOP3.LUT R10, R11, 0x80000000, R10, 0x48, !PT ;  /* 0x800000000b0a7812 */ /* 0x000fe200078e480a */
[----:B------:R-:W-:Y:S06]  /*b330*/  BRA `(.L_x_2556) ;  /* 0x00000000000c7947 */ /* 0x000fec0003800000 */
.L_x_2549:
[----:B------:R-:W0:Y:S01]  /*b340*/  MUFU.RSQ R10, -QNAN ;  /* 0xffc00000000a7908 */ /* 0x000e220000001400 */
[----:B------:R-:W-:Y:S05]  /*b350*/  BRA `(.L_x_2556) ;  /* 0x0000000000047947 */ /* 0x000fea0003800000 */
.L_x_2548:
[----:B------:R-:W-:-:S07]  /*b360*/  FADD.FTZ R10, R10, R11 ;  /* 0x0000000b0a0a7221 */ /* 0x000fce0000010000 */
.L_x_2556:
[----:B------:R-:W-:Y:S05]  /*b370*/  BSYNC.RECONVERGENT B1 ;  /* 0x0000000000017941 */ /* 0x000fea0003800200 */
.L_x_2546:
[----:B------:R-:W-:Y:S01]  /*b380*/  HFMA2 R11, -RZ, RZ, 0, 0 ;  /* 0x00000000ff0b7431 */ /* 0x000fe200000001ff */
[----:B0-----:R-:W-:Y:S01]  /*b390*/  MOV R37, R10 ;  /* 0x0000000a00257202 */ /* 0x001fe20000000f00 */
[----:B------:R-:W-:-:S04]  /*b3a0*/  IMAD.MOV.U32 R10, RZ, RZ, R36 ;  /* 0x000000ffff0a7224 */ /* 0x000fc800078e0024 */
[----:B------:R-:W-:Y:S05]  /*b3b0*/  RET.REL.NODEC R10 `(_Z15SoftmaxWarpImplI22BroadcastScaleMaskLoadIffbLm4EiE11DirectStoreIffEfLi1ELi24ELi32ELi1ELb0EL9Algorithm0EEvT_T0_ll) ;  /* 0xffffff4c0a107950 */ /* 0x000fea0003c3ffff */
.L_x_2557:
        /* <DEDUP_REMOVED lines=12> */
.L_x_37404:


//--------------------- .text._Z15SoftmaxWarpImplI22BroadcastScaleMaskLoadIffbLm4EiE11DirectStoreIffEfLi1ELi23ELi32ELi1ELb1EL9Algorithm0EEvT_T0_ll --------------------------
	.section	.text._Z15SoftmaxWarpImplI22BroadcastScaleMaskLoadIffbLm4EiE11DirectStoreIffEfLi1ELi23ELi32ELi1ELb1EL9Algorithm0EEvT_T0_ll,"ax",@progbits
	.align	128
        .global         _Z15SoftmaxWarpImplI22BroadcastScaleMaskLoadIffbLm4EiE11DirectStoreIffEfLi1ELi23ELi32ELi1ELb1EL9Algorithm0EEvT_T0_ll
        .type           _Z15SoftmaxWarpImplI22BroadcastScaleMaskLoadIffbLm4EiE11DirectStoreIffEfLi1ELi23ELi32ELi1ELb1EL9Algorithm0EEvT_T0_ll,@function
        .size           _Z15SoftmaxWarpImplI22BroadcastScaleMaskLoadIffbLm4EiE11DirectStoreIffEfLi1ELi23ELi32ELi1ELb1EL9Algorithm0EEvT_T0_ll,(.L_x_37405 - _Z15SoftmaxWarpImplI22BroadcastScaleMaskLoadIffbLm4EiE11DirectStoreIffEfLi1ELi23ELi32ELi1ELb1EL9Algorithm0EEvT_T0_ll)
        .other          _Z15SoftmaxWarpImplI22BroadcastScaleMaskLoadIffbLm4EiE11DirectStoreIffEfLi1ELi23ELi32ELi1ELb1EL9Algorithm0EEvT_T0_ll,@"STO_CUDA_ENTRY STV_DEFAULT"
_Z15SoftmaxWarpImplI22BroadcastScaleMaskLoadIffbLm4EiE11DirectStoreIffEfLi1ELi23ELi32ELi1ELb1EL9Algorithm0EEvT_T0_ll:
.text._Z15SoftmaxWarpImplI22BroadcastScaleMaskLoadIffbLm4EiE11DirectStoreIffEfLi1ELi23ELi32ELi1ELb1EL9Algorithm0EEvT_T0_ll:
        /* <DEDUP_REMOVED lines=29> */
.L_x_2558:
        /* <DEDUP_REMOVED lines=23> */
.L_x_2653:
        /* <DEDUP_REMOVED lines=51> */
[----:B------:R1:W3:Y:S01]  /*0670*/  F2I.FTZ.U32.TRUNC.NTZ R9, R8 ;  /* 0x0000000800097305 */ /* 0x0002e2000021f000 */
[----:B------:R-:W-:-:S07]  /*0680*/  ISETP.GE.AND P5, PT, R6, RZ, PT ;  /* 0x000000ff0600720c */ /* 0x000fce0003fa6270 */
[----:B------:R-:W-:Y:S01]  /*0690*/  @P6 VIADD R4, R4, 0x1 ;  /* 0x0000000104046836 */ /* 0x000fe20000000000 */
[----:B------:R-:W-:Y:S01]  /*06a0*/  ISETP.NE.AND P6, PT, R17, RZ, PT ;  /* 0x000000ff1100720c */ /* 0x000fe20003fc5270 */
[----:B-1----:R-:W-:-:S03]  /*06b0*/  IMAD.MOV.U32 R8, RZ, RZ, RZ ;  /* 0x000000ffff087224 */ /* 0x002fc600078e00ff */
[----:B------:R-:W-:Y:S01]  /*06c0*/  MOV R14, R4 ;  /* 0x00000004000e7202 */ /* 0x000fe20000000f00 */
[----:B---3--:R-:W-:-:S04]  /*06d0*/  IMAD.MOV R6, RZ, RZ, -R9 ;  /* 0x000000ffff067224 */ /* 0x008fc800078e0a09 */
[----:B------:R-:W-:Y:S02]  /*06e0*/  @!P5 IMAD.MOV R14, RZ, RZ, -R14 ;  /* 0x000000ffff0ed224 */ /* 0x000fe400078e0a0e */
[----:B------:R-:W-:Y:S02]  /*06f0*/  IMAD R13, R6, R19, RZ ;  /* 0x00000013060d7224 */ /* 0x000fe400078e02ff */
[----:B------:R-:W-:Y:S02]  /*0700*/  @!P6 LOP3.LUT R14, RZ, R17, RZ, 0x33, !PT ;  /* 0x00000011ff0ee212 */ /* 0x000fe400078e33ff */
[----:B------:R-:W-:Y:S02]  /*0710*/  IMAD.HI.U32 R8, R9, R13, R8 ;  /* 0x0000000d09087227 */ /* 0x000fe400078e0008 */
[----:B------:R-:W-:-:S05]  /*0720*/  IADD3 R4, PT, PT, -R14, RZ, RZ ;  /* 0x000000ff0e047210 */ /* 0x000fca0007ffe1ff */
        /* <DEDUP_REMOVED lines=47> */
[----:B0-----:R-:W-:-:S08]  /*0a20*/  ISETP.NE.U32.AND P6, PT, R12, 0x1, PT ;  /* 0x000000010c00780c */ /* 0x001fd00003fc5070 */
[----:B------:R-:W-:Y:S02]  /*0a30*/  @!P5 LOP3.LUT R8, RZ, R10, RZ, 0x33, !PT ;  /* 0x0000000aff08d212 */ /* 0x000fe400078e33ff */
[----:B------:R-:W-:Y:S02]  /*0a40*/  ISETP.NE.AND.EX P5, PT, R13, RZ, PT, P6 ;  /* 0x000000ff0d00720c */ /* 0x000fe40003fa5360 */
[----:B--2---:R-:W-:Y:S01]  /*0a50*/  ISETP.NE.U32.AND P6, PT, R22, 0x1, PT ;  /* 0x000000011600780c */ /* 0x004fe20003fc5070 */
[----:B------:R-:W-:Y:S01]  /*0a60*/  IMAD.MOV R13, RZ, RZ, -R8 ;  /* 0x000000ffff0d7224 */ /* 0x000fe200078e0a08 */
        /* <DEDUP_REMOVED lines=21> */
.L_x_2561:
[----:B------:R-:W-:Y:S05]  /*0bc0*/  BSYNC.RECONVERGENT B1 ;  /* 0x0000000000017941 */ /* 0x000fea0003800200 */
.L_x_2560:
        /* <DEDUP_REMOVED lines=120> */
.L_x_2563:
[----:B------:R-:W-:Y:S05]  /*1350*/  BSYNC.RECONVERGENT B1 ;  /* 0x0000000000017941 */ /* 0x000fea0003800200 */
.L_x_2562:
        /* <DEDUP_REMOVED lines=121> */
.L_x_2565:
[----:B------:R-:W-:Y:S05]  /*1af0*/  BSYNC.RECONVERGENT B1 ;  /* 0x0000000000017941 */ /* 0x000fea0003800200 */
.L_x_2564:
        /* <DEDUP_REMOVED lines=122> */
.L_x_2567:
[----:B------:R-:W-:Y:S05]  /*22a0*/  BSYNC.RECONVERGENT B1 ;  /* 0x0000000000017941 */ /* 0x000fea0003800200 */
.L_x_2566:
        /* <DEDUP_REMOVED lines=18> */
[----:B0-----:R-:W-:Y:S01]  /*23d0*/  IMAD.MOV.U32 R14, RZ, RZ, RZ ;  /* 0x000000ffff0e7224 */ /* 0x001fe200078e00ff */
[----:B-1----:R-:W-:-:S05]  /*23e0*/  IADD3 R4, PT, PT, RZ, -R15, RZ ;  /* 0x8000000fff047210 */ /* 0x002fca0007ffe0ff */
[----:B------:R-:W-:Y:S01]  /*23f0*/  IMAD R19, R4, R17, RZ ;  /* 0x0000001104137224 */ /* 0x000fe200078e02ff */
[----:B------:R-:W-:-:S03]  /*2400*/  IABS R4, R5 ;  /* 0x0000000500047213 */ /* 0x000fc60000000000 */
[----:B------:R-:W-:-:S06]  /*2410*/  IMAD.HI.U32 R19, R15, R19, R14 ;  /* 0x000000130f137227 */ /* 0x000fcc00078e000e */
        /* <DEDUP_REMOVED lines=14> */
[----:B------:R0:W1:Y:S02]  /*2500*/  F2I.FTZ.U32.TRUNC.NTZ R15, R14 ;  /* 0x0000000e000f7305 */ /* 0x000064000021f000 */
[----:B------:R-:W-:-:S04]  /*2510*/  @P1 VIADD R0, R0, 0x1 ;  /* 0x0000000100001836 */ /* 0x000fc80000000000 */
[----:B------:R-:W-:Y:S02]  /*2520*/  IMAD.MOV.U32 R8, RZ, RZ, R0 ;  /* 0x000000ffff087224 */ /* 0x000fe400078e0000 */
[----:B------:R-:W3:Y:S01]  /*2530*/  LDC R0, c[0x0][0x3c0] ;  /* 0x0000f000ff007b82 */ /* 0x000ee20000000800 */
[----:B0-----:R-:W-:Y:S02]  /*2540*/  MOV R14, RZ ;  /* 0x000000ff000e7202 */ /* 0x001fe40000000f00 */
[----:B------:R-:W-:Y:S02]  /*2550*/  @!P3 IADD3 R8, PT, PT, -R8, RZ, RZ ;  /* 0x000000ff0808b210 */ /* 0x000fe40007ffe1ff */
[----:B------:R-:W-:Y:S01]  /*2560*/  @!P2 LOP3.LUT R8, RZ, R6, RZ, 0x33, !PT ;  /* 0x00000006ff08a212 */ /* 0x000fe200078e33ff */
[----:B-1----:R-:W-:-:S04]  /*2570*/  IMAD.MOV R10, RZ, RZ, -R15 ;  /* 0x000000ffff0a7224 */ /* 0x002fc800078e0a0f */
[----:B------:R-:W-:Y:S02]  /*2580*/  IMAD.MOV R4, RZ, RZ, -R8 ;  /* 0x000000ffff047224 */ /* 0x000fe400078e0a08 */
[----:B------:R-:W-:Y:S02]  /*2590*/  IMAD R21, R10, R19, RZ ;  /* 0x000000130a157224 */ /* 0x000fe400078e02ff */
[----:B------:R-:W-:Y:S02]  /*25a0*/  IMAD R17, R6, R4, R5 ;  /* 0x0000000406117224 */ /* 0x000fe400078e0205 */
[----:B------:R-:W-:-:S03]  /*25b0*/  IMAD.HI.U32 R21, R15, R21, R14 ;  /* 0x000000150f157227 */ /* 0x000fc600078e000e */
[----:B------:R-:W-:Y:S02]  /*25c0*/  IABS R6, R17 ;  /* 0x0000001100067213 */ /* 0x000fe40000000000 */
[----:B---3--:R-:W-:-:S03]  /*25d0*/  IABS R10, R0 ;  /* 0x00000000000a7213 */ /* 0x008fc60000000000 */
[----:B------:R-:W-:Y:S01]  /*25e0*/  IMAD.HI.U32 R4, R21, R6, RZ ;  /* 0x0000000615047227 */ /* 0x000fe200078e00ff */
[----:B------:R-:W-:-:S03]  /*25f0*/  ISETP.NE.AND P5, PT, R0, RZ, PT ;  /* 0x000000ff0000720c */ /* 0x000fc60003fa5270 */
        /* <DEDUP_REMOVED lines=20> */
[----:B------:R-:W-:-:S04]  /*2740*/  IMAD.MOV R4, RZ, RZ, -R10 ;  /* 0x000000ffff047224 */ /* 0x000fc800078e0a0a */
[----:B------:R-:W-:Y:S02]  /*2750*/  IMAD R19, R12, R4, R17 ;  /* 0x000000040c137224 */ /* 0x000fe400078e0211 */
[----:B------:R-:W-:-:S03]  /*2760*/  IMAD R17, R6, R21, RZ ;  /* 0x0000001506117224 */ /* 0x000fc600078e02ff */
[----:B------:R-:W-:Y:S01]  /*2770*/  IABS R6, R19 ;  /* 0x0000001300067213 */ /* 0x000fe20000000000 */
[----:B------:R-:W-:-:S06]  /*2780*/  IMAD.HI.U32 R17, R15, R17, R14 ;  /* 0x000000110f117227 */ /* 0x000fcc00078e000e */
[----:B------:R-:W-:Y:S02]  /*2790*/  IMAD.HI.U32 R4, R17, R6, RZ ;  /* 0x0000000611047227 */ /* 0x000fe400078e00ff */
[----:B------:R-:W0:Y:S03]  /*27a0*/  LDC.64 R16, c[0x0][0x398] ;  /* 0x0000e600ff107b82 */ /* 0x000e260000000a00 */
        /* <DEDUP_REMOVED lines=8> */
[----:B------:R-:W-:Y:S01]  /*2830*/  LOP3.LUT R6, R19, R0, RZ, 0x3c, !PT ;  /* 0x0000000013067212 */ /* 0x000fe200078e3cff */
[----:B------:R-:W0:Y:S03]  /*2840*/  LDC.64 R20, c[0x0][0x3a8] ;  /* 0x0000ea00ff147b82 */ /* 0x000e260000000a00 */
[----:B------:R-:W-:-:S07]  /*2850*/  ISETP.GE.AND P3, PT, R6, RZ, PT ;  /* 0x000000ff0600720c */ /* 0x000fce0003f66270 */
[----:B------:R-:W-:Y:S02]  /*2860*/  @P1 IADD3 R4, PT, PT, R4, 0x1, RZ ;  /* 0x0000000104041810 */ /* 0x000fe40007ffe0ff */
[----:B--2---:R-:W-:-:S04]  /*2870*/  ISETP.NE.U32.AND P1, PT, R22, 0x1, PT ;  /* 0x000000011600780c */ /* 0x004fc80003f25070 */
[----:B------:R-:W-:Y:S01]  /*2880*/  ISETP.NE.AND.EX P4, PT, R23, RZ, PT, P1 ;  /* 0x000000ff1700720c */ /* 0x000fe20003f85310 */
[----:B------:R-:W-:Y:S01]  /*2890*/  @!P3 IMAD.MOV R4, RZ, RZ, -R4 ;  /* 0x000000ffff04b224 */ /* 0x000fe200078e0a04 */
        /* <DEDUP_REMOVED lines=27> */
.L_x_2569:
[----:B------:R-:W-:Y:S05]  /*2a50*/  BSYNC.RECONVERGENT B1 ;  /* 0x0000000000017941 */ /* 0x000fea0003800200 */
.L_x_2568:
        /* <DEDUP_REMOVED lines=131> */
.L_x_2571:
[----:B------:R-:W-:Y:S05]  /*3290*/  BSYNC.RECONVERGENT B1 ;  /* 0x0000000000017941 */ /* 0x000fea0003800200 */
.L_x_2570:
        /* <DEDUP_REMOVED lines=71> */
[----:B------:R-:W-:Y:S01]  /*3710*/  IADD3 R4, PT, PT, -R12, RZ, RZ ;  /* 0x000000ff0c047210 */ /* 0x000fe20007ffe1ff */
[----:B------:R-:W0:Y:S01]  /*3720*/  LDC.64 R22, c[0x0][0x3a0] ;  /* 0x0000e800ff167b82 */ /* 0x000e220000000a00 */
[----:B------:R-:W-:-:S03]  /*3730*/  SEL R8, R8, RZ, P3 ;  /* 0x000000ff08087207 */ /* 0x000fc60001800000 */
        /* <DEDUP_REMOVED lines=18> */
[----:B-1----:R-:W-:-:S04]  /*3860*/  ISETP.NE.U32.AND P2, PT, R10, 0x1, PT ;  /* 0x000000010a00780c */ /* 0x002fc80003f45070 */
[----:B------:R-:W-:Y:S01]  /*3870*/  ISETP.NE.AND.EX P2, PT, R11, RZ, PT, P2 ;  /* 0x000000ff0b00720c */ /* 0x000fe20003f45320 */
[----:B------:R-:W-:Y:S01]  /*3880*/  IMAD R11, R8, UR36, RZ ;  /* 0x00000024080b7c24 */ /* 0x000fe2000f8e02ff */
        /* <DEDUP_REMOVED lines=24> */
.L_x_2573:
[----:B------:R-:W-:Y:S05]  /*3a10*/  BSYNC.RECONVERGENT B1 ;  /* 0x0000000000017941 */ /* 0x000fea0003800200 */
.L_x_2572:
        /* <DEDUP_REMOVED lines=13> */
[----:B------:R-:W3:Y:S07]  /*3af0*/  I2F.RP R0, R11 ;  /* 0x0000000b00007306 */ /* 0x000eee0000209400 */
        /* <DEDUP_REMOVED lines=8> */
[----:B------:R-:W-:Y:S01]  /*3b80*/  IMAD.HI.U32 R17, R7, R17, R6 ;  /* 0x0000001107117227 */ /* 0x000fe200078e0006 */
[----:B-1----:R-:W-:-:S05]  /*3b90*/  IABS R7, R14 ;  /* 0x0000000e00077213 */ /* 0x002fca0000000000 */
        /* <DEDUP_REMOVED lines=17> */
[----:B------:R-:W5:Y:S01]  /*3cb0*/  LDC R0, c[0x0][0x3c0] ;  /* 0x0000f000ff007b82 */ /* 0x000f620000000800 */
        /* <DEDUP_REMOVED lines=9> */
[----:B------:R-:W-:Y:S01]  /*3d50*/  IMAD.MOV.U32 R6, RZ, RZ, R4 ;  /* 0x000000ffff067224 */ /* 0x000fe200078e0004 */
[----:B-----5:R-:W-:-:S03]  /*3d60*/  IABS R7, R0 ;  /* 0x0000000000077213 */ /* 0x020fc60000000000 */
        /* <DEDUP_REMOVED lines=13> */
[----:B-1----:R-:W-:-:S05]  /*3e40*/  IADD3 R7, PT, PT, R16, 0xffffffe, RZ ;  /* 0x0ffffffe10077810 */ /* 0x002fca0007ffe0ff */
[----:B------:R-:W-:Y:S01]  /*3e50*/  @P2 VIADD R4, R4, 0x1 ;  /* 0x0000000104042836 */ /* 0x000fe20000000000 */
[----:B------:R-:W1:Y:S04]  /*3e60*/  F2I.FTZ.U32.TRUNC.NTZ R7, R7 ;  /* 0x0000000700077305 */ /* 0x000e68000021f000 */
[----:B------:R-:W-:-:S05]  /*3e70*/  MOV R12, R4 ;  /* 0x00000004000c7202 */ /* 0x000fca0000000f00 */
[----:B------:R-:W-:Y:S01]  /*3e80*/  @!P1 IMAD.MOV R12, RZ, RZ, -R12 ;  /* 0x000000ffff0c9224 */ /* 0x000fe200078e0a0c */
[----:B------:R-:W-:-:S04]  /*3e90*/  @!P3 LOP3.LUT R12, RZ, R14, RZ, 0x33, !PT ;  /* 0x0000000eff0cb212 */ /* 0x000fc800078e33ff */
[----:B------:R-:W-:Y:S01]  /*3ea0*/  IADD3 R4, PT, PT, -R12, RZ, RZ ;  /* 0x000000ff0c047210 */ /* 0x000fe20007ffe1ff */
[----:B-1----:R-:W-:-:S04]  /*3eb0*/  IMAD.MOV R6, RZ, RZ, -R7 ;  /* 0x000000ffff067224 */ /* 0x002fc800078e0a07 */
        /* <DEDUP_REMOVED lines=14> */
[----:B------:R-:W-:Y:S01]  /*3fa0*/  LOP3.LUT R6, R17, R0, RZ, 0x3c, !PT ;  /* 0x0000000011067212 */ /* 0x000fe200078e3cff */
[----:B------:R-:W1:Y:S03]  /*3fb0*/  LDC.64 R18, c[0x0][0x3a8] ;  /* 0x0000ea00ff127b82 */ /* 0x000e660000000a00 */
[----:B------:R-:W-:-:S07]  /*3fc0*/  ISETP.GE.AND P2, PT, R6, RZ, PT ;  /* 0x000000ff0600720c */ /* 0x000fce0003f46270 */
[----:B------:R-:W-:Y:S02]  /*3fd0*/  @P1 IADD3 R4, PT, PT, R4, 0x1, RZ ;  /* 0x0000000104041810 */ /* 0x000fe40007ffe0ff */
[----:B--2---:R-:W-:-:S04]  /*3fe0*/  ISETP.NE.U32.AND P1, PT, R22, 0x1, PT ;  /* 0x000000011600780c */ /* 0x004fc80003f25070 */
[----:B------:R-:W-:Y:S01]  /*3ff0*/  ISETP.NE.AND.EX P1, PT, R23, RZ, PT, P1 ;  /* 0x000000ff1700720c */ /* 0x000fe20003f25310 */
[----:B------:R-:W-:Y:S01]  /*4000*/  @!P2 IMAD.MOV R4, RZ, RZ, -R4 ;  /* 0x000000ffff04a224 */ /* 0x000fe200078e0a04 */
[----:B0-----:R-:W-:Y:S02]  /*4010*/  ISETP.NE.U32.AND P2, PT, R20, 0x1, PT ;  /* 0x000000011400780c */ /* 0x001fe40003f45070 */
[----:B------:R-:W-:Y:S02]  /*4020*/  @!P3 LOP3.LUT R4, RZ, R0, RZ, 0x33, !PT ;  /* 0x00000000ff04b212 */ /* 0x000fe400078e33ff */
[----:B------:R-:W-:Y:S02]  /*4030*/  SEL R6, R10, RZ, P1 ;  /* 0x000000ff0a067207 */ /* 0x000fe40000800000 */
[----:B----4-:R-:W-:Y:S01]  /*4040*/  ISETP.NE.U32.AND P1, PT, R24, 0x1, PT ;  /* 0x000000011800780c */ /* 0x010fe20003f25070 */
[----:B------:R-:W-:Y:S01]  /*4050*/  IMAD.MOV R11, RZ, RZ, -R4 ;  /* 0x000000ffff0b7224 */ /* 0x000fe200078e0a04 */
[----:B------:R-:W-:Y:S01]  /*4060*/  ISETP.NE.AND.EX P2, PT, R21, RZ, PT, P2 ;  /* 0x000000ff1500720c */ /* 0x000fe20003f45320 */
[----:B------:R-:W-:Y:S01]  /*4070*/  IMAD R6, R6, UR36, RZ ;  /* 0x0000002406067c24 */ /* 0x000fe2000f8e02ff */
[----:B------:R-:W-:Y:S01]  /*4080*/  ISETP.NE.AND.EX P1, PT, R25, RZ, PT, P1 ;  /* 0x000000ff1900720c */ /* 0x000fe20003f25310 */
[----:B------:R-:W-:Y:S01]  /*4090*/  IMAD R0, R0, R11, R17 ;  /* 0x0000000b00007224 */ /* 0x000fe200078e0211 */
[----:B-1----:R-:W-:-:S02]  /*40a0*/  ISETP.NE.U32.AND P3, PT, R18, 0x1, PT ;  /* 0x000000011200780c */ /* 0x002fc40003f65070 */
        /* <DEDUP_REMOVED lines=18> */
.L_x_2575:
[----:B------:R-:W-:Y:S05]  /*41d0*/  BSYNC.RECONVERGENT B1 ;  /* 0x0000000000017941 */ /* 0x000fea0003800200 */
.L_x_2574:
        /* <DEDUP_REMOVED lines=40> */
[----:B------:R-:W4:Y:S01]  /*4460*/  LDC R0, c[0x0][0x3c0] ;  /* 0x0000f000ff007b82 */ /* 0x000f220000000800 */
[----:B-1----:R-:W-:Y:S02]  /*4470*/  IMAD.MOV.U32 R6, RZ, RZ, RZ ;  /* 0x000000ffff067224 */ /* 0x002fe400078e00ff */
[----:B------:R-:W-:Y:S01]  /*4480*/  @!P3 IMAD.MOV R10, RZ, RZ, -R10 ;  /* 0x000000ffff0ab224 */ /* 0x000fe200078e0a0a */
[----:B------:R-:W-:Y:S02]  /*4490*/  @!P2 LOP3.LUT R10, RZ, R12, RZ, 0x33, !PT ;  /* 0x0000000cff0aa212 */ /* 0x000fe400078e33ff */
[----:B---3--:R-:W-:-:S03]  /*44a0*/  IADD3 R16, PT, PT, RZ, -R7, RZ ;  /* 0x80000007ff107210 */ /* 0x008fc60007ffe0ff */
[----:B------:R-:W-:Y:S02]  /*44b0*/  IMAD.MOV R4, RZ, RZ, -R10 ;  /* 0x000000ffff047224 */ /* 0x000fe400078e0a0a */
[----:B------:R-:W-:Y:S02]  /*44c0*/  IMAD R17, R16, R15, RZ ;  /* 0x0000000f10117224 */ /* 0x000fe400078e02ff */
[----:B------:R-:W-:Y:S02]  /*44d0*/  IMAD R11, R12, R4, R5 ;  /* 0x000000040c0b7224 */ /* 0x000fe400078e0205 */
[----:B------:R-:W-:-:S03]  /*44e0*/  IMAD.HI.U32 R17, R7, R17, R6 ;  /* 0x0000001107117227 */ /* 0x000fc600078e0006 */
[----:B------:R-:W-:-:S04]  /*44f0*/  IABS R4, R11 ;  /* 0x0000000b00047213 */ /* 0x000fc80000000000 */
[----:B------:R-:W-:Y:S02]  /*4500*/  MOV R6, R4 ;  /* 0x0000000400067202 */ /* 0x000fe40000000f00 */
        /* <DEDUP_REMOVED lines=28> */
[----:B------:R-:W-:Y:S01]  /*46d0*/  IMAD.HI.U32 R4, R11, R6, RZ ;  /* 0x000000060b047227 */ /* 0x000fe200078e00ff */
[----:B------:R-:W-:-:S03]  /*46e0*/  LOP3.LUT R11, R15, R0, RZ, 0x3c, !PT ;  /* 0x000000000f0b7212 */ /* 0x000fc600078e3cff */
[----:B------:R-:W-:Y:S01]  /*46f0*/  IMAD.MOV R7, RZ, RZ, -R4 ;  /* 0x000000ffff077224 */ /* 0x000fe200078e0a04 */
[----:B------:R-:W-:-:S03]  /*4700*/  ISETP.GE.AND P1, PT, R11, RZ, PT ;  /* 0x000000ff0b00720c */ /* 0x000fc60003f26270 */
        /* <DEDUP_REMOVED lines=9> */
[----:B--2---:R-:W-:-:S03]  /*47a0*/  ISETP.NE.U32.AND P2, PT, R18, 0x1, PT ;  /* 0x000000011200780c */ /* 0x004fc60003f45070 */
[----:B------:R-:W-:Y:S01]  /*47b0*/  @!P1 IMAD.MOV R4, RZ, RZ, -R4 ;  /* 0x000000ffff049224 */ /* 0x000fe200078e0a04 */
[----:B0-----:R-:W-:Y:S02]  /*47c0*/  ISETP.NE.U32.AND P1, PT, R20, 0x1, PT ;  /* 0x000000011400780c */ /* 0x001fe40003f25070 */
        /* <DEDUP_REMOVED lines=28> */
.L_x_2577:
[----:B------:R-:W-:Y:S05]  /*4990*/  BSYNC.RECONVERGENT B1 ;  /* 0x0000000000017941 */ /* 0x000fea0003800200 */
.L_x_2576:
        /* <DEDUP_REMOVED lines=88> */
[----:B------:R-:W-:Y:S01]  /*4f20*/  MOV R11, R18 ;  /* 0x00000012000b7202 */ /* 0x000fe20000000f00 */
[----:B------:R-:W0:Y:S01]  /*4f30*/  LDC.64 R14, c[0x0][0x3a8] ;  /* 0x0000ea00ff0e7b82 */ /* 0x000e220000000a00 */
[----:B------:R-:W-:-:S03]  /*4f40*/  SEL R5, R17, RZ, P5 ;  /* 0x000000ff11057207 */ /* 0x000fc60002800000 */
[----:B------:R-:W-:-:S04]  /*4f50*/  IMAD.HI.U32 R6, R6, R11, RZ ;  /* 0x0000000b06067227 */ /* 0x000fc800078e00ff */
[----:B------:R-:W-:Y:S01]  /*4f60*/  IMAD.MOV R4, RZ, RZ, -R6 ;  /* 0x000000ffff047224 */ /* 0x000fe200078e0a06 */
[----:B------:R-:W1:Y:S03]  /*4f70*/  LDC.64 R16, c[0x0][0x3a0] ;  /* 0x0000e800ff107b82 */ /* 0x000e660000000a00 */
[----:B------:R-:W-:-:S05]  /*4f80*/  IMAD R4, R21, R4, R11 ;  /* 0x0000000415047224 */ /* 0x000fca00078e020b */
[----:B------:R-:W-:-:S13]  /*4f90*/  ISETP.GT.U32.AND P5, PT, R21, R4, PT ;  /* 0x000000041500720c */ /* 0x000fda0003fa4070 */
[----:B------:R-:W-:Y:S01]  /*4fa0*/  @!P5 IADD3 R4, PT, PT, R4, -R21, RZ ;  /* 0x800000150404d210 */ /* 0x000fe20007ffe0ff */
[----:B------:R-:W-:-:S03]  /*4fb0*/  @!P5 VIADD R6, R6, 0x1 ;  /* 0x000000010606d836 */ /* 0x000fc60000000000 */
[----:B------:R-:W-:Y:S02]  /*4fc0*/  ISETP.GE.U32.AND P5, PT, R4, R21, PT ;  /* 0x000000150400720c */ /* 0x000fe40003fa6070 */
[----:B------:R-:W-:-:S11]  /*4fd0*/  LOP3.LUT R4, R19, R12, RZ, 0x3c, !PT ;  /* 0x0000000c13047212 */ /* 0x000fd600078e3cff */
[----:B------:R-:W-:Y:S01]  /*4fe0*/  @P5 VIADD R6, R6, 0x1 ;  /* 0x0000000106065836 */ /* 0x000fe20000000000 */
[----:B------:R-:W-:Y:S01]  /*4ff0*/  ISETP.GE.AND P5, PT, R4, RZ, PT ;  /* 0x000000ff0400720c */ /* 0x000fe20003fa6270 */
[----:B------:R-:W-:-:S04]  /*5000*/  IMAD R4, R7, UR36, RZ ;  /* 0x0000002407047c24 */ /* 0x000fc8000f8e02ff */
[----:B------:R-:W-:Y:S01]  /*5010*/  IMAD R5, R5, UR37, R4 ;  /* 0x0000002505057c24 */ /* 0x000fe2000f8e0204 */
[----:B------:R-:W-:-:S07]  /*5020*/  SHF.R.S64 R4, RZ, 0x1e, R0 ;  /* 0x0000001eff047819 */ /* 0x000fce0000001000 */
        /* <DEDUP_REMOVED lines=23> */
.L_x_2579:
[----:B------:R-:W-:Y:S05]  /*51a0*/  BSYNC.RECONVERGENT B1 ;  /* 0x0000000000017941 */ /* 0x000fea0003800200 */
.L_x_2578:
        /* <DEDUP_REMOVED lines=123> */
.L_x_2581:
[----:B------:R-:W-:Y:S05]  /*5960*/  BSYNC.RECONVERGENT B1 ;  /* 0x0000000000017941 */ /* 0x000fea0003800200 */
.L_x_2580:
        /* <DEDUP_REMOVED lines=31> */
[----:B-1----:R-:W-:-:S04]  /*5b60*/  IMAD.MOV R4, RZ, RZ, -R5 ;  /* 0x000000ffff047224 */ /* 0x002fc800078e0a05 */
[----:B------:R-:W-:Y:S02]  /*5b70*/  IMAD R17, R4, R7, RZ ;  /* 0x0000000704117224 */ /* 0x000fe400078e02ff */
[----:B------:R-:W-:-:S05]  /*5b80*/  HFMA2 R4, -RZ, RZ, 0, 0 ;  /* 0x00000000ff047431 */ /* 0x000fca00000001ff */
        /* <DEDUP_REMOVED lines=37> */
[----:B0-----:R-:W0:Y:S10]  /*5de0*/  MUFU.RCP R15, R15 ;  /* 0x0000000f000f7308 */ /* 0x001e340000001000 */
[----:B------:R-:W-:-:S02]  /*5df0*/  @P4 IADD3 R4, PT, PT, R4, 0x1, RZ ;  /* 0x0000000104044810 */ /* 0x000fc40007ffe0ff */
[----:B------:R-:W-:-:S03]  /*5e00*/  ISETP.GE.AND P4, PT, R5, RZ, PT ;  /* 0x000000ff0500720c */ /* 0x000fc60003f86270 */
[----:B------:R-:W-:Y:S01]  /*5e10*/  IMAD.MOV.U32 R19, RZ, RZ, R4 ;  /* 0x000000ffff137224 */ /* 0x000fe200078e0004 */
[----:B0-----:R-:W-:-:S09]  /*5e20*/  IADD3 R5, PT, PT, R15, 0xffffffe, RZ ;  /* 0x0ffffffe0f057810 */ /* 0x001fd20007ffe0ff */
[----:B------:R-:W-:Y:S01]  /*5e30*/  @!P4 IMAD.MOV R19, RZ, RZ, -R19 ;  /* 0x000000ffff13c224 */ /* 0x000fe200078e0a13 */
[----:B------:R-:W-:Y:S01]  /*5e40*/  ISETP.NE.AND P4, PT, R11, RZ, PT ;  /* 0x000000ff0b00720c */ /* 0x000fe20003f85270 */
[----:B------:R-:W0:-:S12]  /*5e50*/  F2I.FTZ.U32.TRUNC.NTZ R5, R5 ;  /* 0x0000000500057305 */ /* 0x000e18000021f000 */
[----:B------:R-:W-:Y:S02]  /*5e60*/  @!P4 LOP3.LUT R19, RZ, R11, RZ, 0x33, !PT ;  /* 0x0000000bff13c212 */ /* 0x000fe400078e33ff */
[----:B-1----:R-:W-:Y:S01]  /*5e70*/  ISETP.NE.U32.AND P4, PT, R6, 0x1, PT ;  /* 0x000000010600780c */ /* 0x002fe20003f85070 */
[----:B0-----:R-:W-:Y:S02]  /*5e80*/  IMAD.MOV R23, RZ, RZ, -R5 ;  /* 0x000000ffff177224 */ /* 0x001fe400078e0a05 */
[----:B------:R-:W-:Y:S01]  /*5e90*/  IMAD.MOV R4, RZ, RZ, -R19 ;  /* 0x000000ffff047224 */ /* 0x000fe200078e0a13 */
[----:B------:R-:W-:-:S03]  /*5ea0*/  ISETP.NE.AND.EX P4, PT, R7, RZ, PT, P4 ;  /* 0x000000ff0700720c */ /* 0x000fc60003f85340 */
[----:B------:R-:W-:Y:S01]  /*5eb0*/  IMAD R21, R11, R4, R14 ;  /* 0x000000040b157224 */ /* 0x000fe200078e020e */
[----:B------:R-:W-:Y:S01]  /*5ec0*/  MOV R11, R23 ;  /* 0x00000017000b7202 */ /* 0x000fe20000000f00 */
[----:B------:R-:W0:Y:S01]  /*5ed0*/  LDC.64 R14, c[0x0][0x398] ;  /* 0x0000e600ff0e7b82 */ /* 0x000e220000000a00 */
[----:B------:R-:W-:Y:S01]  /*5ee0*/  IMAD.MOV.U32 R4, RZ, RZ, RZ ;  /* 0x000000ffff047224 */ /* 0x000fe200078e00ff */
[----:B------:R-:W-:Y:S02]  /*5ef0*/  SEL R17, R17, RZ, P4 ;  /* 0x000000ff11117207 */ /* 0x000fe40002000000 */
[----:B------:R-:W-:-:S04]  /*5f00*/  IMAD R11, R11, R38, RZ ;  /* 0x000000260b0b7224 */ /* 0x000fc800078e02ff */
[----:B------:R-:W-:Y:S01]  /*5f10*/  IMAD.HI.U32 R4, R5, R11, R4 ;  /* 0x0000000b05047227 */ /* 0x000fe200078e0004 */
[----:B------:R-:W-:-:S05]  /*5f20*/  IABS R5, R21 ;  /* 0x0000001500057213 */ /* 0x000fca0000000000 */
[----:B------:R-:W-:-:S04]  /*5f30*/  IMAD.HI.U32 R4, R4, R5, RZ ;  /* 0x0000000504047227 */ /* 0x000fc800078e00ff */
[----:B------:R-:W-:-:S04]  /*5f40*/  IMAD.MOV R6, RZ, RZ, -R4 ;  /* 0x000000ffff067224 */ /* 0x000fc800078e0a04 */
[----:B------:R-:W-:Y:S01]  /*5f50*/  IMAD R5, R38, R6, R5 ;  /* 0x0000000626057224 */ /* 0x000fe200078e0205 */
[----:B0-----:R-:W-:Y:S01]  /*5f60*/  ISETP.NE.U32.AND P4, PT, R14, 0x1, PT ;  /* 0x000000010e00780c */ /* 0x001fe20003f85070 */
[----:B------:R-:W0:Y:S03]  /*5f70*/  LDC.64 R6, c[0x0][0x3a0] ;  /* 0x0000e800ff067b82 */ /* 0x000e260000000a00 */
[----:B------:R-:W-:-:S04]  /*5f80*/  ISETP.NE.AND.EX P4, PT, R15, RZ, PT, P4 ;  /* 0x000000ff0f00720c */ /* 0x000fc80003f85340 */
[----:B------:R-:W-:Y:S01]  /*5f90*/  SEL R11, R19, RZ, P4 ;  /* 0x000000ff130b7207 */ /* 0x000fe20002000000 */
[----:B------:R-:W1:Y:S01]  /*5fa0*/  LDC.64 R14, c[0x0][0x3a8] ;  /* 0x0000ea00ff0e7b82 */ /* 0x000e620000000a00 */
        /* <DEDUP_REMOVED lines=33> */
.L_x_2583:
[----:B------:R-:W-:Y:S05]  /*61c0*/  BSYNC.RECONVERGENT B1 ;  /* 0x0000000000017941 */ /* 0x000fea0003800200 */
.L_x_2582:
        /* <DEDUP_REMOVED lines=32> */
[----:B0-----:R-:W-:Y:S02]  /*63d0*/  IADD3 R4, PT, PT, R6, 0xffffffe, RZ ;  /* 0x0ffffffe06047810 */ /* 0x001fe40007ffe0ff */
[----:B------:R-:W0:Y:S02]  /*63e0*/  LDC R6, c[0x0][0x3c0] ;  /* 0x0000f000ff067b82 */ /* 0x000e240000000800 */
[----:B------:R1:W2:Y:S01]  /*63f0*/  F2I.FTZ.U32.TRUNC.NTZ R5, R4 ;  /* 0x0000000400057305 */ /* 0x0002a2000021f000 */
[----:B------:R-:W-:Y:S01]  /*6400*/  @P3 VIADD R11, R11, 0x1 ;  /* 0x000000010b0b3836 */ /* 0x000fe20000000000 */
[----:B------:R-:W-:-:S05]  /*6410*/  ISETP.NE.AND P3, PT, R17, RZ, PT ;  /* 0x000000ff1100720c */ /* 0x000fca0003f65270 */
[----:B------:R-:W-:Y:S02]  /*6420*/  @!P4 IMAD.MOV R11, RZ, RZ, -R11 ;  /* 0x000000ffff0bc224 */ /* 0x000fe400078e0a0b */
[----:B-1----:R-:W-:-:S06]  /*6430*/  IMAD.MOV.U32 R4, RZ, RZ, RZ ;  /* 0x000000ffff047224 */ /* 0x002fcc00078e00ff */
[----:B------:R-:W-:Y:S02]  /*6440*/  @!P3 LOP3.LUT R11, RZ, R17, RZ, 0x33, !PT ;  /* 0x00000011ff0bb212 */ /* 0x000fe400078e33ff */
[----:B--2---:R-:W-:-:S03]  /*6450*/  IADD3 R19, PT, PT, RZ, -R5, RZ ;  /* 0x80000005ff137210 */ /* 0x004fc60007ffe0ff */
[----:B------:R-:W-:Y:S01]  /*6460*/  IMAD.MOV R15, RZ, RZ, -R11 ;  /* 0x000000ffff0f7224 */ /* 0x000fe200078e0a0b */
[----:B0-----:R-:W-:-:S03]  /*6470*/  IABS R21, R6 ;  /* 0x0000000600157213 */ /* 0x001fc60000000000 */
[----:B------:R-:W-:Y:S02]  /*6480*/  IMAD R14, R17, R15, R0 ;  /* 0x0000000f110e7224 */ /* 0x000fe400078e0200 */
[----:B------:R-:W-:-:S03]  /*6490*/  IMAD R15, R19, R20, RZ ;  /* 0x00000014130f7224 */ /* 0x000fc600078e02ff */
[----:B------:R-:W-:Y:S01]  /*64a0*/  IABS R12, R14 ;  /* 0x0000000e000c7213 */ /* 0x000fe20000000000 */
[----:B------:R-:W-:-:S03]  /*64b0*/  IMAD.HI.U32 R4, R5, R15, R4 ;  /* 0x0000000f05047227 */ /* 0x000fc600078e0004 */
        /* <DEDUP_REMOVED lines=16> */
[----:B------:R-:W-:-:S05]  /*65c0*/  MOV R17, R4 ;  /* 0x0000000400117202 */ /* 0x000fca0000000f00 */
[----:B------:R-:W-:-:S04]  /*65d0*/  @!P4 IMAD.MOV R17, RZ, RZ, -R17 ;  /* 0x000000ffff11c224 */ /* 0x000fc800078e0a11 */
[----:B------:R-:W-:-:S04]  /*65e0*/  @!P3 LOP3.LUT R17, RZ, R7, RZ, 0x33, !PT ;  /* 0x00000007ff11b212 */ /* 0x000fc800078e33ff */
[----:B------:R-:W-:Y:S01]  /*65f0*/  IADD3 R4, PT, PT, -R17, RZ, RZ ;  /* 0x000000ff11047210 */ /* 0x000fe20007ffe1ff */
[----:B0-----:R-:W-:-:S04]  /*6600*/  IMAD.MOV R12, RZ, RZ, -R5 ;  /* 0x000000ffff0c7224 */ /* 0x001fc800078e0a05 */
[----:B------:R-:W-:Y:S02]  /*6610*/  IMAD R19, R7, R4, R14 ;  /* 0x0000000407137224 */ /* 0x000fe400078e020e */
[----:B------:R-:W-:Y:S02]  /*6620*/  IMAD R7, R12, R21, RZ ;  /* 0x000000150c077224 */ /* 0x000fe400078e02ff */
[----:B------:R-:W-:Y:S01]  /*6630*/  IMAD.MOV.U32 R4, RZ, RZ, RZ ;  /* 0x000000ffff047224 */ /* 0x000fe200078e00ff */
[----:B------:R-:W-:-:S03]  /*6640*/  IABS R12, R19 ;  /* 0x00000013000c7213 */ /* 0x000fc60000000000 */
[----:B------:R-:W-:Y:S02]  /*6650*/  IMAD.HI.U32 R7, R5, R7, R4 ;  /* 0x0000000705077227 */ /* 0x000fe400078e0004 */
[----:B------:R-:W0:Y:S04]  /*6660*/  LDC.64 R4, c[0x0][0x390] ;  /* 0x0000e400ff047b82 */ /* 0x000e280000000a00 */
[----:B------:R-:W-:-:S04]  /*6670*/  IMAD.HI.U32 R7, R7, R12, RZ ;  /* 0x0000000c07077227 */ /* 0x000fc800078e00ff */
[----:B------:R-:W-:-:S04]  /*6680*/  IMAD.MOV R15, RZ, RZ, -R7 ;  /* 0x000000ffff0f7224 */ /* 0x000fc800078e0a07 */
[C---:B------:R-:W-:Y:S02]  /*6690*/  IMAD R12, R21.reuse, R15, R12 ;  /* 0x0000000f150c7224 */ /* 0x040fe400078e020c */
[----:B------:R-:W1:Y:S03]  /*66a0*/  LDC.64 R14, c[0x0][0x3a0] ;  /* 0x0000e800ff0e7b82 */ /* 0x000e660000000a00 */
        /* <DEDUP_REMOVED lines=41> */
.L_x_2585:
[----:B------:R-:W-:Y:S05]  /*6940*/  BSYNC.RECONVERGENT B1 ;  /* 0x0000000000017941 */ /* 0x000fea0003800200 */
.L_x_2584:
        /* <DEDUP_REMOVED lines=35> */
[----:B------:R1:W2:Y:S02]  /*6b80*/  F2I.FTZ.U32.TRUNC.NTZ R5, R4 ;  /* 0x0000000400057305 */ /* 0x0002a4000021f000 */
[----:B------:R-:W-:-:S06]  /*6b90*/  @P3 VIADD R12, R12, 0x1 ;  /* 0x000000010c0c3836 */ /* 0x000fcc0000000000 */
[----:B------:R-:W-:Y:S01]  /*6ba0*/  @!P2 IMAD.MOV R12, RZ, RZ, -R12 ;  /* 0x000000ffff0ca224 */ /* 0x000fe200078e0a0c */
[----:B------:R-:W-:Y:S01]  /*6bb0*/  @!P4 LOP3.LUT R12, RZ, R15, RZ, 0x33, !PT ;  /* 0x0000000fff0cc212 */ /* 0x000fe200078e33ff */
[----:B-1----:R-:W-:-:S04]  /*6bc0*/  IMAD.MOV.U32 R4, RZ, RZ, RZ ;  /* 0x000000ffff047224 */ /* 0x002fc800078e00ff */
[----:B------:R-:W-:Y:S01]  /*6bd0*/  IMAD.MOV R7, RZ, RZ, -R12 ;  /* 0x000000ffff077224 */ /* 0x000fe200078e0a0c */
[----:B--2---:R-:W-:-:S03]  /*6be0*/  IADD3 R17, PT, PT, RZ, -R5, RZ ;  /* 0x80000005ff117210 */ /* 0x004fc60007ffe0ff */
        /* <DEDUP_REMOVED lines=32> */
[----:B------:R-:W-:-:S03]  /*6df0*/  IMAD.HI.U32 R7, R5, R7, R4 ;  /* 0x0000000705077227 */ /* 0x000fc600078e0004 */
[----:B------:R-:W2:Y:S03]  /*6e00*/  LDC.64 R4, c[0x0][0x390] ;  /* 0x0000e400ff047b82 */ /* 0x000ea60000000a00 */
[----:B------:R-:W-:-:S04]  /*6e10*/  IMAD.HI.U32 R17, R7, R6, RZ ;  /* 0x0000000607117227 */ /* 0x000fc800078e00ff */
[----:B------:R-:W-:-:S04]  /*6e20*/  IMAD.MOV R7, RZ, RZ, -R17 ;  /* 0x000000ffff077224 */ /* 0x000fc800078e0a11 */
[----:B------:R-:W-:-:S05]  /*6e30*/  IMAD R6, R21, R7, R6 ;  /* 0x0000000715067224 */ /* 0x000fca00078e0206 */
[----:B------:R-:W-:Y:S02]  /*6e40*/  ISETP.GT.U32.AND P3, PT, R21, R6, PT ;  /* 0x000000061500720c */ /* 0x000fe40003f64070 */
[----:B--2---:R-:W-:Y:S02]  /*6e50*/  ISETP.NE.U32.AND P2, PT, R4, 0x1, PT ;  /* 0x000000010400780c */ /* 0x004fe40003f45070 */
[----:B------:R-:W-:Y:S02]  /*6e60*/  LOP3.LUT R4, R38, R11, RZ, 0x3c, !PT ;  /* 0x0000000b26047212 */ /* 0x000fe400078e3cff */
[----:B------:R-:W-:-:S07]  /*6e70*/  ISETP.NE.AND.EX P2, PT, R5, RZ, PT, P2 ;  /* 0x000000ff0500720c */ /* 0x000fce0003f45320 */
[----:B------:R-:W-:Y:S01]  /*6e80*/  @!P3 VIADD R17, R17, 0x1 ;  /* 0x000000011111b836 */ /* 0x000fe20000000000 */
[-C--:B------:R-:W-:Y:S02]  /*6e90*/  @!P3 IADD3 R6, PT, PT, R6, -R21.reuse, RZ ;  /* 0x800000150606b210 */ /* 0x080fe40007ffe0ff */
[----:B------:R-:W-:Y:S02]  /*6ea0*/  ISETP.GE.AND P3, PT, R4, RZ, PT ;  /* 0x000000ff0400720c */ /* 0x000fe40003f66270 */
[----:B------:R-:W-:Y:S02]  /*6eb0*/  ISETP.GE.U32.AND P4, PT, R6, R21, PT ;  /* 0x000000150600720c */ /* 0x000fe40003f86070 */
[----:B------:R-:W2:Y:S01]  /*6ec0*/  LDC.64 R6, c[0x0][0x398] ;  /* 0x0000e600ff067b82 */ /* 0x000ea20000000a00 */
[----:B------:R-:W-:Y:S02]  /*6ed0*/  SEL R12, R12, RZ, P2 ;  /* 0x000000ff0c0c7207 */ /* 0x000fe40001000000 */
[----:B-1----:R-:W-:-:S03]  /*6ee0*/  ISETP.NE.U32.AND P2, PT, R14, 0x1, PT ;  /* 0x000000010e00780c */ /* 0x002fc60003f45070 */
[----:B------:R-:W-:Y:S01]  /*6ef0*/  IMAD R5, R12, UR36, RZ ;  /* 0x000000240c057c24 */ /* 0x000fe2000f8e02ff */
[----:B------:R-:W-:-:S04]  /*6f00*/  ISETP.NE.AND.EX P2, PT, R15, RZ, PT, P2 ;  /* 0x000000ff0f00720c */ /* 0x000fc80003f45320 */
[----:B------:R-:W-:Y:S01]  /*6f10*/  @P4 VIADD R17, R17, 0x1 ;  /* 0x0000000111114836 */ /* 0x000fe20000000000 */
[----:B------:R-:W-:-:S04]  /*6f20*/  ISETP.NE.AND P4, PT, R11, RZ, PT ;  /* 0x000000ff0b00720c */ /* 0x000fc80003f85270 */
[----:B------:R-:W-:Y:S02]  /*6f30*/  @!P3 IADD3 R17, PT, PT, -R17, RZ, RZ ;  /* 0x000000ff1111b210 */ /* 0x000fe40007ffe1ff */
[----:B--2---:R-:W-:-:S07]  /*6f40*/  ISETP.NE.U32.AND P3, PT, R6, 0x1, PT ;  /* 0x000000010600780c */ /* 0x004fce0003f65070 */
[----:B------:R-:W-:Y:S02]  /*6f50*/  @!P4 LOP3.LUT R17, RZ, R11, RZ, 0x33, !PT ;  /* 0x0000000bff11c212 */ /* 0x000fe400078e33ff */
[----:B------:R-:W-:Y:S02]  /*6f60*/  ISETP.NE.AND.EX P3, PT, R7, RZ, PT, P3 ;  /* 0x000000ff0700720c */ /* 0x000fe40003f65330 */
[----:B0-----:R-:W-:Y:S01]  /*6f70*/  ISETP.NE.U32.AND P4, PT, R22, 0x1, PT ;  /* 0x000000011600780c */ /* 0x001fe20003f85070 */
[----:B------:R-:W-:Y:S01]  /*6f80*/  IMAD.MOV R6, RZ, RZ, -R17 ;  /* 0x000000ffff067224 */ /* 0x000fe200078e0a11 */
[----:B------:R-:W-:Y:S02]  /*6f90*/  SEL R4, R19, RZ, P3 ;  /* 0x000000ff13047207 */ /* 0x000fe40001800000 */
        /* <DEDUP_REMOVED lines=18> */
.L_x_2587:
[----:B------:R-:W-:Y:S05]  /*70c0*/  BSYNC.RECONVERGENT B1 ;  /* 0x0000000000017941 */ /* 0x000fea0003800200 */
.L_x_2586:
        /* <DEDUP_REMOVED lines=84> */
[----:B------:R-:W3:Y:S01]  /*7610*/  LDC.64 R6, c[0x0][0x398] ;  /* 0x0000e600ff067b82 */ /* 0x000ee20000000a00 */
[----:B------:R-:W-:-:S04]  /*7620*/  LOP3.LUT R21, R38, R11, RZ, 0x3c, !PT ;  /* 0x0000000b26157212 */ /* 0x000fc800078e3cff */
[----:B------:R-:W-:-:S06]  /*7630*/  ISETP.GE.AND P1, PT, R21, RZ, PT ;  /* 0x000000ff1500720c */ /* 0x000fcc0003f26270 */
[----:B------:R-:W-:Y:S01]  /*7640*/  @P2 VIADD R17, R17, 0x1 ;  /* 0x0000000111112836 */ /* 0x000fe20000000000 */
[----:B--2---:R-:W-:-:S04]  /*7650*/  ISETP.NE.U32.AND P2, PT, R4, 0x1, PT ;  /* 0x000000010400780c */ /* 0x004fc80003f45070 */
[----:B------:R-:W-:Y:S02]  /*7660*/  ISETP.NE.AND.EX P2, PT, R5, RZ, PT, P2 ;  /* 0x000000ff0500720c */ /* 0x000fe40003f45320 */
[----:B------:R-:W-:Y:S02]  /*7670*/  @!P1 IADD3 R17, PT, PT, -R17, RZ, RZ ;  /* 0x000000ff11119210 */ /* 0x000fe40007ffe1ff */
[----:B------:R-:W-:Y:S02]  /*7680*/  @!P3 LOP3.LUT R17, RZ, R11, RZ, 0x33, !PT ;  /* 0x0000000bff11b212 */ /* 0x000fe400078e33ff */
[----:B-1----:R-:W-:Y:S02]  /*7690*/  ISETP.NE.U32.AND P3, PT, R14, 0x1, PT ;  /* 0x000000010e00780c */ /* 0x002fe40003f65070 */
[----:B---3--:R-:W-:Y:S01]  /*76a0*/  ISETP.NE.U32.AND P1, PT, R6, 0x1, PT ;  /* 0x000000010600780c */ /* 0x008fe20003f25070 */
[----:B------:R-:W-:Y:S01]  /*76b0*/  IMAD.MOV R6, RZ, RZ, -R17 ;  /* 0x000000ffff067224 */ /* 0x000fe200078e0a11 */
[----:B------:R-:W-:-:S02]  /*76c0*/  SEL R12, R12, RZ, P2 ;  /* 0x000000ff0c0c7207 */ /* 0x000fc40001000000 */
[----:B------:R-:W-:Y:S01]  /*76d0*/  ISETP.NE.AND.EX P1, PT, R7, RZ, PT, P1 ;  /* 0x000000ff0700720c */ /* 0x000fe20003f25310 */
[----:B------:R-:W-:Y:S01]  /*76e0*/  IMAD R11, R11, R6, R38 ;  /* 0x000000060b0b7224 */ /* 0x000fe200078e0226 */
[----:B------:R-:W-:Y:S01]  /*76f0*/  ISETP.NE.AND.EX P3, PT, R15, RZ, PT, P3 ;  /* 0x000000ff0f00720c */ /* 0x000fe20003f65330 */
[----:B------:R-:W-:Y:S01]  /*7700*/  IMAD R5, R12, UR36, RZ ;  /* 0x000000240c057c24 */ /* 0x000fe2000f8e02ff */
[----:B0-----:R-:W-:Y:S02]  /*7710*/  ISETP.NE.U32.AND P2, PT, R24, 0x1, PT ;  /* 0x000000011800780c */ /* 0x001fe40003f45070 */
        /* <DEDUP_REMOVED lines=18> */
.L_x_2589:
[----:B------:R-:W-:Y:S05]  /*7840*/  BSYNC.RECONVERGENT B1 ;  /* 0x0000000000017941 */ /* 0x000fea0003800200 */
.L_x_2588:
        /* <DEDUP_REMOVED lines=67> */
[----:B-1----:R-:W-:Y:S01]  /*7c80*/  IMAD.MOV R4, RZ, RZ, -R5 ;  /* 0x000000ffff047224 */ /* 0x002fe200078e0a05 */
[----:B------:R-:W-:Y:S02]  /*7c90*/  ISETP.NE.AND P3, PT, R11, RZ, PT ;  /* 0x000000ff0b00720c */ /* 0x000fe40003f65270 */
        /* <DEDUP_REMOVED lines=19> */
[----:B--2---:R-:W-:-:S06]  /*7dd0*/  ISETP.NE.U32.AND P1, PT, R4, 0x1, PT ;  /* 0x000000010400780c */ /* 0x004fcc0003f25070 */
[----:B------:R-:W-:Y:S02]  /*7de0*/  @!P4 IADD3 R17, PT, PT, -R17, RZ, RZ ;  /* 0x000000ff1111c210 */ /* 0x000fe40007ffe1ff */
[----:B------:R-:W-:Y:S02]  /*7df0*/  ISETP.NE.AND.EX P4, PT, R5, RZ, PT, P1 ;  /* 0x000000ff0500720c */ /* 0x000fe40003f85310 */
[----:B------:R-:W-:Y:S02]  /*7e00*/  @!P3 LOP3.LUT R17, RZ, R11, RZ, 0x33, !PT ;  /* 0x0000000bff11b212 */ /* 0x000fe400078e33ff */
[----:B---3--:R-:W-:Y:S02]  /*7e10*/  ISETP.NE.U32.AND P2, PT, R6, 0x1, PT ;  /* 0x000000010600780c */ /* 0x008fe40003f45070 */
[----:B-1----:R-:W-:Y:S01]  /*7e20*/  ISETP.NE.U32.AND P1, PT, R14, 0x1, PT ;  /* 0x000000010e00780c */ /* 0x002fe20003f25070 */
[----:B------:R-:W-:Y:S01]  /*7e30*/  IMAD.MOV R6, RZ, RZ, -R17 ;  /* 0x000000ffff067224 */ /* 0x000fe200078e0a11 */
[----:B------:R-:W-:-:S02]  /*7e40*/  ISETP.NE.AND.EX P3, PT, R7, RZ, PT, P2 ;  /* 0x000000ff0700720c */ /* 0x000fc40003f65320 */
[----:B------:R-:W-:Y:S01]  /*7e50*/  SEL R12, R12, RZ, P4 ;  /* 0x000000ff0c0c7207 */ /* 0x000fe20002000000 */
[----:B------:R-:W-:Y:S01]  /*7e60*/  IMAD R11, R11, R6, R38 ;  /* 0x000000060b0b7224 */ /* 0x000fe200078e0226 */
[----:B------:R-:W-:Y:S02]  /*7e70*/  ISETP.NE.AND.EX P2, PT, R15, RZ, PT, P1 ;  /* 0x000000ff0f00720c */ /* 0x000fe40003f45310 */
        /* <DEDUP_REMOVED lines=20> */
.L_x_2591:
[----:B------:R-:W-:Y:S05]  /*7fc0*/  BSYNC.RECONVERGENT B1 ;  /* 0x0000000000017941 */ /* 0x000fea0003800200 */
.L_x_2590:
        /* <DEDUP_REMOVED lines=36> */
[----:B------:R1:W3:Y:S02]  /*8210*/  F2I.FTZ.U32.TRUNC.NTZ R5, R4 ;  /* 0x0000000400057305 */ /* 0x0002e4000021f000 */
[----:B------:R-:W-:-:S06]  /*8220*/  @P1 VIADD R12, R12, 0x1 ;  /* 0x000000010c0c1836 */ /* 0x000fcc0000000000 */
[----:B------:R-:W-:Y:S01]  /*8230*/  @!P3 IMAD.MOV R12, RZ, RZ, -R12 ;  /* 0x000000ffff0cb224 */ /* 0x000fe200078e0a0c */
[----:B------:R-:W-:Y:S01]  /*8240*/  @!P2 LOP3.LUT R12, RZ, R15, RZ, 0x33, !PT ;  /* 0x0000000fff0ca212 */ /* 0x000fe200078e33ff */
[----:B-1----:R-:W-:-:S04]  /*8250*/  IMAD.MOV.U32 R4, RZ, RZ, RZ ;  /* 0x000000ffff047224 */ /* 0x002fc800078e00ff */
[----:B------:R-:W-:Y:S01]  /*8260*/  IMAD.MOV R7, RZ, RZ, -R12 ;  /* 0x000000ffff077224 */ /* 0x000fe200078e0a0c */
[----:B---3--:R-:W-:-:S03]  /*8270*/  IADD3 R17, PT, PT, RZ, -R5, RZ ;  /* 0x80000005ff117210 */ /* 0x008fc60007ffe0ff */
[----:B------:R-:W-:Y:S02]  /*8280*/  IMAD R15, R15, R7, R0 ;  /* 0x000000070f0f7224 */ /* 0x000fe400078e0200 */
[----:B------:R-:W-:Y:S01]  /*8290*/  IMAD R7, R17, R28, RZ ;  /* 0x0000001c11077224 */ /* 0x000fe200078e02ff */
[----:B0-----:R-:W-:Y:S02]  /*82a0*/  IABS R21, R11 ;  /* 0x0000000b00157213 */ /* 0x001fe40000000000 */
[----:B------:R-:W-:Y:S01]  /*82b0*/  IABS R14, R15 ;  /* 0x0000000f000e7213 */ /* 0x000fe20000000000 */
[----:B------:R-:W-:Y:S01]  /*82c0*/  IMAD.HI.U32 R4, R5, R7, R4 ;  /* 0x0000000705047227 */ /* 0x000fe200078e0004 */
[----:B------:R-:W-:Y:S01]  /*82d0*/  ISETP.NE.AND P5, PT, R11, RZ, PT ;  /* 0x000000ff0b00720c */ /* 0x000fe20003fa5270 */
        /* <DEDUP_REMOVED lines=12> */
[----:B------:R-:W-:-:S04]  /*83a0*/  LOP3.LUT R5, R15, R6, RZ, 0x3c, !PT ;  /* 0x000000060f057212 */ /* 0x000fc800078e3cff */
[----:B------:R-:W-:Y:S02]  /*83b0*/  ISETP.GE.AND P3, PT, R5, RZ, PT ;  /* 0x000000ff0500720c */ /* 0x000fe40003f66270 */
[----:B------:R-:W0:Y:S05]  /*83c0*/  F2I.FTZ.U32.TRUNC.NTZ R5, R14 ;  /* 0x0000000e00057305 */ /* 0x000e2a000021f000 */
[----:B------:R-:W-:-:S05]  /*83d0*/  @P1 VIADD R4, R4, 0x1 ;  /* 0x0000000104041836 */ /* 0x000fca0000000000 */
[----:B------:R-:W-:-:S05]  /*83e0*/  MOV R19, R4 ;  /* 0x0000000400137202 */ /* 0x000fca0000000f00 */
[----:B------:R-:W-:Y:S01]  /*83f0*/  @!P3 IMAD.MOV R19, RZ, RZ, -R19 ;  /* 0x000000ffff13b224 */ /* 0x000fe200078e0a13 */
[----:B------:R-:W-:Y:S01]  /*8400*/  @!P2 LOP3.LUT R19, RZ, R6, RZ, 0x33, !PT ;  /* 0x00000006ff13a212 */ /* 0x000fe200078e33ff */
[----:B0-----:R-:W-:-:S03]  /*8410*/  IMAD.MOV R4, RZ, RZ, -R5 ;  /* 0x000000ffff047224 */ /* 0x001fc600078e0a05 */
        /* <DEDUP_REMOVED lines=19> */
[----:B-1----:R-:W-:-:S04]  /*8550*/  ISETP.NE.U32.AND P1, PT, R4, 0x1, PT ;  /* 0x000000010400780c */ /* 0x002fc80003f25070 */
[----:B------:R-:W-:Y:S02]  /*8560*/  ISETP.NE.AND.EX P4, PT, R5, RZ, PT, P1 ;  /* 0x000000ff0500720c */ /* 0x000fe40003f85310 */
[----:B------:R-:W-:Y:S02]  /*8570*/  @!P3 IADD3 R17, PT, PT, -R17, RZ, RZ ;  /* 0x000000ff1111b210 */ /* 0x000fe40007ffe1ff */
[----:B------:R-:W-:Y:S02]  /*8580*/  @!P5 LOP3.LUT R17, RZ, R11, RZ, 0x33, !PT ;  /* 0x0000000bff11d212 */ /* 0x000fe400078e33ff */
[----:B0-----:R-:W-:Y:S02]  /*8590*/  ISETP.NE.U32.AND P1, PT, R14, 0x1, PT ;  /* 0x000000010e00780c */ /* 0x001fe40003f25070 */
[----:B---3--:R-:W-:Y:S01]  /*85a0*/  ISETP.NE.U32.AND P2, PT, R6, 0x1, PT ;  /* 0x000000010600780c */ /* 0x008fe20003f45070 */
[----:B------:R-:W-:Y:S01]  /*85b0*/  IMAD.MOV R6, RZ, RZ, -R17 ;  /* 0x000000ffff067224 */ /* 0x000fe200078e0a11 */
[----:B------:R-:W-:-:S02]  /*85c0*/  SEL R12, R12, RZ, P4 ;  /* 0x000000ff0c0c7207 */ /* 0x000fc40002000000 */
[----:B------:R-:W-:Y:S01]  /*85d0*/  ISETP.NE.AND.EX P3, PT, R7, RZ, PT, P2 ;  /* 0x000000ff0700720c */ /* 0x000fe20003f65320 */
[----:B------:R-:W-:Y:S01]  /*85e0*/  IMAD R11, R11, R6, R28 ;  /* 0x000000060b0b7224 */ /* 0x000fe200078e021c */
[----:B------:R-:W-:Y:S01]  /*85f0*/  ISETP.NE.AND.EX P2, PT, R15, RZ, PT, P1 ;  /* 0x000000ff0f00720c */ /* 0x000fe20003f45310 */
[----:B------:R-:W-:Y:S01]  /*8600*/  IMAD R5, R12, UR36, RZ ;  /* 0x000000240c057c24 */ /* 0x000fe2000f8e02ff */
        /* <DEDUP_REMOVED lines=19> */
.L_x_2593:
[----:B------:R-:W-:Y:S05]  /*8740*/  BSYNC.RECONVERGENT B1 ;  /* 0x0000000000017941 */ /* 0x000fea0003800200 */
.L_x_2592:
[C---:B------:R-:W-:Y:S01]  /*8750*/  VIADD R5, R53.reuse, 0x220 ;  /* 0x0000022035057836 */ /* 0x040fe20000000000 */
[C---:B------:R-:W-:Y:S01]  /*8760*/  IADD3 R11, PT, PT, R53.reuse, 0x2a0, RZ ;  /* 0x000002a0350b7810 */ /* 0x040fe20007ffe0ff */
[----:B------:R-:W-:Y:S01]  /*8770*/  VIADD R53, R53, 0x2c0 ;  /* 0x000002c035357836 */ /* 0x000fe20000000000 */
[-C--:B------:R-:W-:Y:S01]  /*8780*/  ISETP.GE.U32.AND P3, PT, R35, R2.reuse, PT ;  /* 0x000000022300720c */ /* 0x080fe20003f66070 */
[----:B------:R-:W-:Y:S01]  /*8790*/  BSSY.RECONVERGENT B1, `(.L_x_2594) ;  /* 0x0000084000017945 */ /* 0x000fe20003800200 */
[-C--:B------:R-:W-:Y:S01]  /*87a0*/  ISETP.GE.U32.AND P5, PT, R5, R2.reuse, PT ;  /* 0x000000020500720c */ /* 0x080fe20003fa6070 */
[----:B------:R-:W-:Y:S01]  /*87b0*/  IMAD.MOV.U32 R38, RZ, RZ, -0x800000 ;  /* 0xff800000ff267424 */ /* 0x000fe200078e00ff */
[-C--:B------:R-:W-:Y:S02]  /*87c0*/  ISETP.GE.U32.AND P2, PT, R33, R2.reuse, PT ;  /* 0x000000022100720c */ /* 0x080fe40003f46070 */
[----:B------:R-:W-:Y:S02]  /*87d0*/  ISETP.GE.AND.EX P5, PT, RZ, R3, PT, P5 ;  /* 0x00000003ff00720c */ /* 0x000fe40003fa6350 */
        /* <DEDUP_REMOVED lines=22> */
[----:B------:R-:W0:Y:S08]  /*8940*/  I2F.RP R4, R38 ;  /* 0x0000002600047306 */ /* 0x000e300000209400 */
[----:B------:R-:W1:Y:S08]  /*8950*/  F2I.FTZ.U32.TRUNC.NTZ R3, R3 ;  /* 0x0000000300037305 */ /* 0x000e70000021f000 */
[----:B0-----:R-:W-:Y:S01]  /*8960*/  MUFU.RCP R4, R4 ;  /* 0x0000000400047308 */ /* 0x001fe20000001000 */
[----:B-1----:R-:W-:-:S04]  /*8970*/  IMAD.MOV R2, RZ, RZ, -R3 ;  /* 0x000000ffff027224 */ /* 0x002fc800078e0a03 */
[----:B------:R-:W-:Y:S02]  /*8980*/  IMAD R5, R2, R7, RZ ;  /* 0x0000000702057224 */ /* 0x000fe400078e02ff */
[----:B------:R-:W-:-:S04]  /*8990*/  IMAD.MOV.U32 R2, RZ, RZ, RZ ;  /* 0x000000ffff027224 */ /* 0x000fc800078e00ff */
[----:B------:R-:W-:Y:S01]  /*89a0*/  IMAD.HI.U32 R5, R3, R5, R2 ;  /* 0x0000000503057227 */ /* 0x000fe200078e0002 */
[----:B------:R-:W-:Y:S02]  /*89b0*/  MOV R2, R12 ;  /* 0x0000000c00027202 */ /* 0x000fe40000000f00 */
[----:B------:R-:W0:Y:S03]  /*89c0*/  LDC R12, c[0x0][0x3c0] ;  /* 0x0000f000ff0c7b82 */ /* 0x000e260000000800 */
        /* <DEDUP_REMOVED lines=10> */
[----:B0-----:R-:W-:Y:S10]  /*8a70*/  MUFU.RCP R19, R19 ;  /* 0x0000001300137308 */ /* 0x001ff40000001000 */
[----:B------:R-:W-:Y:S01]  /*8a80*/  @P5 VIADD R14, R14, 0x1 ;  /* 0x000000010e0e5836 */ /* 0x000fe20000000000 */
[----:B------:R-:W-:Y:S01]  /*8a90*/  ISETP.GE.AND P5, PT, R2, RZ, PT ;  /* 0x000000ff0200720c */ /* 0x000fe20003fa6270 */
[----:B------:R-:W-:-:S04]  /*8aa0*/  VIADD R2, R4, 0xffffffe ;  /* 0x0ffffffe04027836 */ /* 0x000fc80000000000 */
        /* <DEDUP_REMOVED lines=24> */
[----:B------:R-:W-:-:S04]  /*8c30*/  VIADD R2, R19, 0xffffffe ;  /* 0x0ffffffe13027836 */ /* 0x000fc80000000000 */
[----:B------:R1:W2:Y:S04]  /*8c40*/  F2I.FTZ.U32.TRUNC.NTZ R3, R2 ;  /* 0x0000000200037305 */ /* 0x0002a8000021f000 */
[----:B------:R-:W-:Y:S01]  /*8c50*/  @!P5 IMAD.MOV R17, RZ, RZ, -R17 ;  /* 0x000000ffff11d224 */ /* 0x000fe200078e0a11 */
[----:B------:R-:W-:Y:S01]  /*8c60*/  ISETP.NE.AND P5, PT, R6, RZ, PT ;  /* 0x000000ff0600720c */ /* 0x000fe20003fa5270 */
[----:B-1----:R-:W-:Y:S02]  /*8c70*/  IMAD.MOV.U32 R2, RZ, RZ, RZ ;  /* 0x000000ffff027224 */ /* 0x002fe400078e00ff */
[----:B--2---:R-:W-:-:S10]  /*8c80*/  IMAD.MOV R19, RZ, RZ, -R3 ;  /* 0x000000ffff137224 */ /* 0x004fd400078e0a03 */
[----:B------:R-:W-:Y:S01]  /*8c90*/  @!P5 LOP3.LUT R17, RZ, R6, RZ, 0x33, !PT ;  /* 0x00000006ff11d212 */ /* 0x000fe200078e33ff */
[----:B------:R-:W-:Y:S01]  /*8ca0*/  IMAD R19, R19, R40, RZ ;  /* 0x0000002813137224 */ /* 0x000fe200078e02ff */
[----:B0-----:R-:W-:Y:S02]  /*8cb0*/  ISETP.NE.U32.AND P5, PT, R4, 0x1, PT ;  /* 0x000000010400780c */ /* 0x001fe40003fa5070 */
[----:B------:R-:W-:Y:S01]  /*8cc0*/  IADD3 R7, PT, PT, -R17, RZ, RZ ;  /* 0x000000ff11077210 */ /* 0x000fe20007ffe1ff */
[----:B------:R-:W-:Y:S01]  /*8cd0*/  IMAD.HI.U32 R38, R3, R19, R2 ;  /* 0x0000001303267227 */ /* 0x000fe200078e0002 */
[----:B------:R-:W-:-:S03]  /*8ce0*/  ISETP.NE.AND.EX P5, PT, R5, RZ, PT, P5 ;  /* 0x000000ff0500720c */ /* 0x000fc60003fa5350 */
[----:B------:R-:W-:Y:S01]  /*8cf0*/  IMAD R15, R6, R7, R15 ;  /* 0x00000007060f7224 */ /* 0x000fe200078e020f */
[----:B------:R-:W-:Y:S01]  /*8d00*/  SEL R14, R14, RZ, P5 ;  /* 0x000000ff0e0e7207 */ /* 0x000fe20002800000 */
[----:B------:R-:W0:Y:S03]  /*8d10*/  LDC.64 R6, c[0x0][0x398] ;  /* 0x0000e600ff067b82 */ /* 0x000e260000000a00 */
[----:B------:R-:W-:Y:S01]  /*8d20*/  IABS R3, R15 ;  /* 0x0000000f00037213 */ /* 0x000fe20000000000 */
[----:B------:R-:W-:-:S04]  /*8d30*/  IMAD R14, R14, UR36, RZ ;  /* 0x000000240e0e7c24 */ /* 0x000fc8000f8e02ff */
[----:B------:R-:W-:-:S05]  /*8d40*/  IMAD.HI.U32 R2, R38, R3, RZ ;  /* 0x0000000326027227 */ /* 0x000fca00078e00ff */
[----:B------:R-:W-:-:S05]  /*8d50*/  IADD3 R4, PT, PT, -R2, RZ, RZ ;  /* 0x000000ff02047210 */ /* 0x000fca0007ffe1ff */
[----:B------:R-:W-:Y:S02]  /*8d60*/  IMAD R3, R40, R4, R3 ;  /* 0x0000000428037224 */ /* 0x000fe400078e0203 */
[----:B------:R-:W1:Y:S01]  /*8d70*/  LDC.64 R4, c[0x0][0x3a0] ;  /* 0x0000e800ff047b82 */ /* 0x000e620000000a00 */
[----:B0-----:R-:W-:-:S04]  /*8d80*/  ISETP.NE.U32.AND P5, PT, R6, 0x1, PT ;  /* 0x000000010600780c */ /* 0x001fc80003fa5070 */
[----:B------:R-:W-:-:S04]  /*8d90*/  ISETP.NE.AND.EX P5, PT, R7, RZ, PT, P5 ;  /* 0x000000ff0700720c */ /* 0x000fc80003fa5350 */
[----:B------:R-:W-:Y:S02]  /*8da0*/  SEL R7, R17, RZ, P5 ;  /* 0x000000ff11077207 */ /* 0x000fe40002800000 */
[----:B------:R-:W-:-:S03]  /*8db0*/  ISETP.GT.U32.AND P5, PT, R40, R3, PT ;  /* 0x000000032800720c */ /* 0x000fc60003fa4070 */
[----:B------:R-:W-:-:S10]  /*8dc0*/  IMAD R7, R7, UR37, R14 ;  /* 0x0000002507077c24 */ /* 0x000fd4000f8e020e */
[----:B------:R-:W-:Y:S02]  /*8dd0*/  @!P5 IMAD.IADD R3, R3, 0x1, -R40 ;  /* 0x000000010303d824 */ /* 0x000fe400078e0a28 */
[----:B------:R-:W-:-:S03]  /*8de0*/  @!P5 VIADD R2, R2, 0x1 ;  /* 0x000000010202d836 */ /* 0x000fc60000000000 */
[----:B------:R-:W-:Y:S02]  /*8df0*/  ISETP.GE.U32.AND P5, PT, R3, R40, PT ;  /* 0x000000280300720c */ /* 0x000fe40003fa6070 */
[----:B------:R-:W-:-:S11]  /*8e00*/  LOP3.LUT R3, R15, R12, RZ, 0x3c, !PT ;  /* 0x0000000c0f037212 */ /* 0x000fd600078e3cff */
[----:B------:R-:W-:Y:S02]  /*8e10*/  @P5 IADD3 R2, PT, PT, R2, 0x1, RZ ;  /* 0x0000000102025810 */ /* 0x000fe40007ffe0ff */
[----:B------:R-:W-:-:S03]  /*8e20*/  ISETP.GE.AND P5, PT, R3, RZ, PT ;  /* 0x000000ff0300720c */ /* 0x000fc60003fa6270 */
[----:B------:R-:W-:Y:S02]  /*8e30*/  IMAD.MOV.U32 R6, RZ, RZ, R2 ;  /* 0x000000ffff067224 */ /* 0x000fe400078e0002 */
[----:B------:R-:W0:Y:S08]  /*8e40*/  LDC.64 R2, c[0x0][0x3a8] ;  /* 0x0000ea00ff027b82 */ /* 0x000e300000000a00 */
[----:B------:R-:W-:Y:S01]  /*8e50*/  @!P5 IMAD.MOV R6, RZ, RZ, -R6 ;  /* 0x000000ffff06d224 */ /* 0x000fe200078e0a06 */
[----:B------:R-:W-:-:S13]  /*8e60*/  ISETP.NE.AND P5, PT, R12, RZ, PT ;  /* 0x000000ff0c00720c */ /* 0x000fda0003fa5270 */
[----:B------:R-:W-:Y:S02]  /*8e70*/  @!P5 LOP3.LUT R6, RZ, R12, RZ, 0x33, !PT ;  /* 0x0000000cff06d212 */ /* 0x000fe400078e33ff */
[----:B-1----:R-:W-:Y:S02]  /*8e80*/  ISETP.NE.U32.AND P5, PT, R4, 0x1, PT ;  /* 0x000000010400780c */ /* 0x002fe40003fa5070 */
[----:B------:R-:W-:Y:S02]  /*8e90*/  SHF.R.S64 R4, RZ, 0x1e, R0 ;  /* 0x0000001eff047819 */ /* 0x000fe40000001000 */
[----:B------:R-:W-:Y:S02]  /*8ea0*/  ISETP.NE.AND.EX P5, PT, R5, RZ, PT, P5 ;  /* 0x000000ff0500720c */ /* 0x000fe40003fa5350 */
[C---:B------:R-:W-:Y:S02]  /*8eb0*/  IADD3 R5, PT, PT, -R6.reuse, RZ, RZ ;  /* 0x000000ff06057210 */ /* 0x040fe40007ffe1ff */
[----:B------:R-:W-:-:S02]  /*8ec0*/  SEL R6, R6, RZ, P5 ;  /* 0x000000ff06067207 */ /* 0x000fc40002800000 */
[----:B0-----:R-:W-:Y:S01]  /*8ed0*/  ISETP.NE.U32.AND P5, PT, R2, 0x1, PT ;  /* 0x000000010200780c */ /* 0x001fe20003fa5070 */
[----:B------:R-:W-:Y:S02]  /*8ee0*/  IMAD R12, R12, R5, R15 ;  /* 0x000000050c0c7224 */ /* 0x000fe400078e020f */
        /* <DEDUP_REMOVED lines=14> */
.L_x_2595:
[----:B------:R-:W-:Y:S05]  /*8fd0*/  BSYNC.RECONVERGENT B1 ;  /* 0x0000000000017941 */ /* 0x000fea0003800200 */
.L_x_2594:
        /* <DEDUP_REMOVED lines=35> */
[----:B------:R-:W-:Y:S02]  /*9210*/  LOP3.LUT R2, R0, R15, RZ, 0x3c, !PT ;  /* 0x0000000f00027212 */ /* 0x000fe400078e3cff */
[----:B------:R-:W0:Y:S02]  /*9220*/  F2I.FTZ.U32.TRUNC.NTZ R3, R3 ;  /* 0x0000000300037305 */ /* 0x000e24000021f000 */
[----:B------:R-:W-:Y:S01]  /*9230*/  ISETP.GE.AND P5, PT, R2, RZ, PT ;  /* 0x000000ff0200720c */ /* 0x000fe20003fa6270 */
[----:B------:R-:W-:-:S06]  /*9240*/  HFMA2 R2, -RZ, RZ, 0, 0 ;  /* 0x00000000ff027431 */ /* 0x000fcc00000001ff */
[----:B------:R-:W-:Y:S01]  /*9250*/  @P3 VIADD R5, R5, 0x1 ;  /* 0x0000000105053836 */ /* 0x000fe20000000000 */
[----:B------:R-:W-:-:S05]  /*9260*/  ISETP.NE.AND P3, PT, R15, RZ, PT ;  /* 0x000000ff0f00720c */ /* 0x000fca0003f65270 */
[----:B------:R-:W-:Y:S01]  /*9270*/  @!P5 IADD3 R5, PT, PT, -R5, RZ, RZ ;  /* 0x000000ff0505d210 */ /* 0x000fe20007ffe1ff */
[----:B0-----:R-:W-:-:S04]  /*9280*/  IMAD.MOV R17, RZ, RZ, -R3 ;  /* 0x000000ffff117224 */ /* 0x001fc800078e0a03 */
[----:B------:R-:W-:-:S03]  /*9290*/  IMAD R17, R17, R14, RZ ;  /* 0x0000000e11117224 */ /* 0x000fc600078e02ff */
[----:B------:R-:W-:Y:S01]  /*92a0*/  @!P3 LOP3.LUT R5, RZ, R15, RZ, 0x33, !PT ;  /* 0x0000000fff05b212 */ /* 0x000fe200078e33ff */
[----:B------:R-:W-:-:S04]  /*92b0*/  IMAD.HI.U32 R2, R3, R17, R2 ;  /* 0x0000001103027227 */ /* 0x000fc800078e0002 */
[----:B------:R-:W-:-:S04]  /*92c0*/  IMAD.MOV R7, RZ, RZ, -R5 ;  /* 0x000000ffff077224 */ /* 0x000fc800078e0a05 */
[----:B------:R-:W-:-:S05]  /*92d0*/  IMAD R15, R15, R7, R0 ;  /* 0x000000070f0f7224 */ /* 0x000fca00078e0200 */
        /* <DEDUP_REMOVED lines=10> */
[----:B------:R-:W-:-:S04]  /*9380*/  LOP3.LUT R3, R15, R4, RZ, 0x3c, !PT ;  /* 0x000000040f037212 */ /* 0x000fc800078e3cff */
[----:B------:R-:W-:Y:S02]  /*9390*/  ISETP.GE.AND P5, PT, R3, RZ, PT ;  /* 0x000000ff0300720c */ /* 0x000fe40003fa6270 */
[----:B0-----:R-:W-:-:S05]  /*93a0*/  IADD3 R14, PT, PT, R6, 0xffffffe, RZ ;  /* 0x0ffffffe060e7810 */ /* 0x001fca0007ffe0ff */
[----:B------:R-:W-:Y:S01]  /*93b0*/  @P3 VIADD R2, R2, 0x1 ;  /* 0x0000000102023836 */ /* 0x000fe20000000000 */
[----:B------:R-:W-:Y:S01]  /*93c0*/  ISETP.NE.AND P3, PT, R4, RZ, PT ;  /* 0x000000ff0400720c */ /* 0x000fe20003f65270 */
[----:B------:R-:W0:Y:S03]  /*93d0*/  F2I.FTZ.U32.TRUNC.NTZ R3, R14 ;  /* 0x0000000e00037305 */ /* 0x000e26000021f000 */
[----:B------:R-:W-:-:S05]  /*93e0*/  MOV R17, R2 ;  /* 0x0000000200117202 */ /* 0x000fca0000000f00 */
[----:B------:R-:W-:-:S04]  /*93f0*/  @!P5 IMAD.MOV R17, RZ, RZ, -R17 ;  /* 0x000000ffff11d224 */ /* 0x000fc800078e0a11 */
[----:B------:R-:W-:Y:S01]  /*9400*/  @!P3 LOP3.LUT R17, RZ, R4, RZ, 0x33, !PT ;  /* 0x00000004ff11b212 */ /* 0x000fe200078e33ff */
[----:B0-----:R-:W-:-:S03]  /*9410*/  IMAD.MOV R2, RZ, RZ, -R3 ;  /* 0x000000ffff027224 */ /* 0x001fc600078e0a03 */
[----:B------:R-:W-:-:S05]  /*9420*/  IADD3 R7, PT, PT, -R17, RZ, RZ ;  /* 0x000000ff11077210 */ /* 0x000fca0007ffe1ff */
        /* <DEDUP_REMOVED lines=19> */
[----:B------:R-:W-:-:S03]  /*9560*/  IMAD R15, R15, UR36, RZ ;  /* 0x000000240f0f7c24 */ /* 0x000fc6000f8e02ff */
[----:B------:R-:W-:Y:S02]  /*9570*/  ISETP.GE.AND P3, PT, R4, RZ, PT ;  /* 0x000000ff0400720c */ /* 0x000fe40003f66270 */
[----:B------:R-:W2:Y:S05]  /*9580*/  LDC.64 R4, c[0x0][0x3a0] ;  /* 0x0000e800ff047b82 */ /* 0x000eaa0000000a00 */
[----:B------:R-:W-:Y:S01]  /*9590*/  @P5 VIADD R14, R14, 0x1 ;  /* 0x000000010e0e5836 */ /* 0x000fe20000000000 */
[----:B------:R-:W-:-:S05]  /*95a0*/  ISETP.NE.AND P5, PT, R12, RZ, PT ;  /* 0x000000ff0c00720c */ /* 0x000fca0003fa5270 */
[----:B------:R-:W-:Y:S02]  /*95b0*/  @!P3 IADD3 R14, PT, PT, -R14, RZ, RZ ;  /* 0x000000ff0e0eb210 */ /* 0x000fe40007ffe1ff */
[----:B0-----:R-:W-:-:S04]  /*95c0*/  ISETP.NE.U32.AND P3, PT, R2, 0x1, PT ;  /* 0x000000010200780c */ /* 0x001fc80003f65070 */
[----:B------:R-:W-:Y:S02]  /*95d0*/  ISETP.NE.AND.EX P3, PT, R3, RZ, PT, P3 ;  /* 0x000000ff0300720c */ /* 0x000fe40003f65330 */
[----:B------:R-:W-:Y:S02]  /*95e0*/  @!P5 LOP3.LUT R14, RZ, R12, RZ, 0x33, !PT ;  /* 0x0000000cff0ed212 */ /* 0x000fe400078e33ff */
[----:B------:R-:W-:Y:S02]  /*95f0*/  SEL R2, R17, RZ, P3 ;  /* 0x000000ff11027207 */ /* 0x000fe40001800000 */
[----:B-1----:R-:W-:Y:S01]  /*9600*/  ISETP.NE.U32.AND P3, PT, R6, 0x1, PT ;  /* 0x000000010600780c */ /* 0x002fe20003f65070 */
[----:B------:R-:W-:Y:S01]  /*9610*/  IMAD.MOV R3, RZ, RZ, -R14 ;  /* 0x000000ffff037224 */ /* 0x000fe200078e0a0e */
[----:B--2---:R-:W-:Y:S01]  /*9620*/  ISETP.NE.U32.AND P5, PT, R4, 0x1, PT ;  /* 0x000000010400780c */ /* 0x004fe20003fa5070 */
[----:B------:R-:W-:Y:S01]  /*9630*/  IMAD R15, R2, UR37, R15 ;  /* 0x00000025020f7c24 */ /* 0x000fe2000f8e020f */
[----:B------:R-:W-:Y:S01]  /*9640*/  ISETP.NE.AND.EX P3, PT, R7, RZ, PT, P3 ;  /* 0x000000ff0700720c */ /* 0x000fe20003f65330 */
[----:B------:R-:W-:Y:S01]  /*9650*/  IMAD R12, R12, R3, R19 ;  /* 0x000000030c0c7224 */ /* 0x000fe200078e0213 */
[----:B------:R-:W-:-:S02]  /*9660*/  ISETP.NE.AND.EX P5, PT, R5, RZ, PT, P5 ;  /* 0x000000ff0500720c */ /* 0x000fc40003fa5350 */
[----:B------:R-:W-:Y:S02]  /*9670*/  SHF.R.S64 R4, RZ, 0x1e, R0 ;  /* 0x0000001eff047819 */ /* 0x000fe40000001000 */
        /* <DEDUP_REMOVED lines=14> */
.L_x_2597:
[----:B------:R-:W-:Y:S05]  /*9760*/  BSYNC.RECONVERGENT B1 ;  /* 0x0000000000017941 */ /* 0x000fea0003800200 */
.L_x_2596:
        /* <DEDUP_REMOVED lines=31> */
[----:B------:R-:W-:Y:S01]  /*9960*/  ISETP.GE.U32.AND P3, PT, R2, R5, PT ;  /* 0x000000050200720c */ /* 0x000fe20003f66070 */
[----:B------:R-:W0:Y:S01]  /*9970*/  LDC R12, c[0x0][0x3c0] ;  /* 0x0000f000ff0c7b82 */ /* 0x000e220000000800 */
[----:B------:R-:W-:Y:S02]  /*9980*/  LOP3.LUT R2, R0, R7, RZ, 0x3c, !PT ;  /* 0x0000000700027212 */ /* 0x000fe400078e3cff */
[----:B------:R-:W-:Y:S01]  /*9990*/  ISETP.NE.AND P5, PT, R7, RZ, PT ;  /* 0x000000ff0700720c */ /* 0x000fe20003fa5270 */
[----:B------:R-:W1:Y:S01]  /*99a0*/  F2I.FTZ.U32.TRUNC.NTZ R3, R3 ;  /* 0x0000000300037305 */ /* 0x000e62000021f000 */
[----:B------:R-:W-:Y:S01]  /*99b0*/  ISETP.GE.AND P2, PT, R2, RZ, PT ;  /* 0x000000ff0200720c */ /* 0x000fe20003f46270 */
[----:B------:R-:W-:-:S06]  /*99c0*/  HFMA2 R2, -RZ, RZ, 0, 0 ;  /* 0x00000000ff027431 */ /* 0x000fcc00000001ff */
[----:B------:R-:W-:-:S06]  /*99d0*/  @P3 VIADD R6, R6, 0x1 ;  /* 0x0000000106063836 */ /* 0x000fcc0000000000 */
[----:B------:R-:W-:Y:S01]  /*99e0*/  @!P2 IADD3 R6, PT, PT, -R6, RZ, RZ ;  /* 0x000000ff0606a210 */ /* 0x000fe20007ffe1ff */
[----:B-1----:R-:W-:Y:S01]  /*99f0*/  IMAD.MOV R15, RZ, RZ, -R3 ;  /* 0x000000ffff0f7224 */ /* 0x002fe200078e0a03 */
[----:B------:R-:W-:-:S05]  /*9a00*/  @!P5 LOP3.LUT R6, RZ, R7, RZ, 0x33, !PT ;  /* 0x00000007ff06d212 */ /* 0x000fca00078e33ff */
[----:B------:R-:W-:-:S04]  /*9a10*/  IMAD.MOV R5, RZ, RZ, -R6 ;  /* 0x000000ffff057224 */ /* 0x000fc800078e0a06 */
[----:B------:R-:W-:Y:S02]  /*9a20*/  IMAD R7, R7, R5, R0 ;  /* 0x0000000507077224 */ /* 0x000fe400078e0200 */
[----:B------:R-:W-:Y:S01]  /*9a30*/  IMAD R5, R15, R44, RZ ;  /* 0x0000002c0f057224 */ /* 0x000fe200078e02ff */
[----:B0-----:R-:W-:-:S03]  /*9a40*/  IABS R15, R12 ;  /* 0x0000000c000f7213 */ /* 0x001fc60000000000 */
        /* <DEDUP_REMOVED lines=13> */
[----:B------:R-:W-:Y:S02]  /*9b20*/  ISETP.NE.AND P5, PT, R4, RZ, PT ;  /* 0x000000ff0400720c */ /* 0x000fe40003fa5270 */
[----:B------:R-:W-:-:S02]  /*9b30*/  ISETP.GE.AND P2, PT, R3, RZ, PT ;  /* 0x000000ff0300720c */ /* 0x000fc40003f46270 */
        /* <DEDUP_REMOVED lines=8> */
[----:B------:R-:W-:Y:S02]  /*9bc0*/  IMAD R5, R2, R15, RZ ;  /* 0x0000000f02057224 */ /* 0x000fe400078e02ff */
[----:B------:R-:W-:Y:S01]  /*9bd0*/  IMAD.MOV.U32 R2, RZ, RZ, RZ ;  /* 0x000000ffff027224 */ /* 0x000fe200078e00ff */
[----:B------:R-:W-:Y:S02]  /*9be0*/  IABS R4, R19 ;  /* 0x0000001300047213 */ /* 0x000fe40000000000 */
[----:B------:R-:W-:Y:S01]  /*9bf0*/  LOP3.LUT R7, R19, R12, RZ, 0x3c, !PT ;  /* 0x0000000c13077212 */ /* 0x000fe200078e3cff */
        /* <DEDUP_REMOVED lines=10> */
[----:B------:R-:W-:Y:S01]  /*9ca0*/  @!P5 VIADD R14, R14, 0x1 ;  /* 0x000000010e0ed836 */ /* 0x000fe20000000000 */
[----:B------:R-:W-:Y:S02]  /*9cb0*/  ISETP.NE.AND P5, PT, R12, RZ, PT ;  /* 0x000000ff0c00720c */ /* 0x000fe40003fa5270 */
[----:B------:R-:W-:Y:S02]  /*9cc0*/  ISETP.GE.U32.AND P3, PT, R4, R15, PT ;  /* 0x0000000f0400720c */ /* 0x000fe40003f66070 */
[----:B------:R-:W-:Y:S02]  /*9cd0*/  SEL R15, R6, RZ, P2 ;  /* 0x000000ff060f7207 */ /* 0x000fe40001000000 */
[----:B------:R-:W1:Y:S01]  /*9ce0*/  LDC.64 R4, c[0x0][0x3a0] ;  /* 0x0000e800ff047b82 */ /* 0x000e620000000a00 */
[----:B------:R-:W-:-:S02]  /*9cf0*/  ISETP.GE.AND P2, PT, R7, RZ, PT ;  /* 0x000000ff0700720c */ /* 0x000fc40003f46270 */
[----:B------:R-:W-:-:S05]  /*9d00*/  IMAD R15, R15, UR36, RZ ;  /* 0x000000240f0f7c24 */ /* 0x000fca000f8e02ff */
[----:B------:R-:W2:Y:S01]  /*9d10*/  LDC.64 R6, c[0x0][0x3a8] ;  /* 0x0000ea00ff067b82 */ /* 0x000ea20000000a00 */
[----:B------:R-:W-:-:S05]  /*9d20*/  @P3 VIADD R14, R14, 0x1 ;  /* 0x000000010e0e3836 */ /* 0x000fca0000000000 */
[----:B------:R-:W-:Y:S02]  /*9d30*/  @!P2 IADD3 R14, PT, PT, -R14, RZ, RZ ;  /* 0x000000ff0e0ea210 */ /* 0x000fe40007ffe1ff */
[----:B0-----:R-:W-:Y:S02]  /*9d40*/  ISETP.NE.U32.AND P3, PT, R2, 0x1, PT ;  /* 0x000000010200780c */ /* 0x001fe40003f65070 */
[----:B------:R-:W-:Y:S02]  /*9d50*/  @!P5 LOP3.LUT R14, RZ, R12, RZ, 0x33, !PT ;  /* 0x0000000cff0ed212 */ /* 0x000fe400078e33ff */
[----:B------:R-:W-:-:S03]  /*9d60*/  ISETP.NE.AND.EX P3, PT, R3, RZ, PT, P3 ;  /* 0x000000ff0300720c */ /* 0x000fc60003f65330 */
[----:B------:R-:W-:Y:S01]  /*9d70*/  IMAD.MOV R3, RZ, RZ, -R14 ;  /* 0x000000ffff037224 */ /* 0x000fe200078e0a0e */
[----:B-1----:R-:W-:Y:S02]  /*9d80*/  ISETP.NE.U32.AND P2, PT, R4, 0x1, PT ;  /* 0x000000010400780c */ /* 0x002fe40003f45070 */
[----:B------:R-:W-:Y:S01]  /*9d90*/  SEL R2, R17, RZ, P3 ;  /* 0x000000ff11027207 */ /* 0x000fe20001800000 */
[----:B------:R-:W-:Y:S01]  /*9da0*/  IMAD R12, R12, R3, R19 ;  /* 0x000000030c0c7224 */ /* 0x000fe200078e0213 */
[----:B------:R-:W-:Y:S02]  /*9db0*/  ISETP.NE.AND.EX P2, PT, R5, RZ, PT, P2 ;  /* 0x000000ff0500720c */ /* 0x000fe40003f45320 */
[----:B------:R-:W-:Y:S01]  /*9dc0*/  SHF.R.S64 R4, RZ, 0x1e, R0 ;  /* 0x0000001eff047819 */ /* 0x000fe20000001000 */
[----:B------:R-:W-:Y:S01]  /*9dd0*/  IMAD R15, R2, UR37, R15 ;  /* 0x00000025020f7c24 */ /* 0x000fe2000f8e020f */
[----:B--2---:R-:W-:Y:S02]  /*9de0*/  ISETP.NE.U32.AND P5, PT, R6, 0x1, PT ;  /* 0x000000010600780c */ /* 0x004fe40003fa5070 */
[----:B------:R-:W-:-:S02]  /*9df0*/  SEL R14, R14, RZ, P2 ;  /* 0x000000ff0e0e7207 */ /* 0x000fc40001000000 */
[----:B------:R-:W-:-:S03]  /*9e00*/  ISETP.NE.AND.EX P5, PT, R7, RZ, PT, P5 ;  /* 0x000000ff0700720c */ /* 0x000fc60003fa5350 */
        /* <DEDUP_REMOVED lines=13> */
.L_x_2599:
[----:B------:R-:W-:Y:S05]  /*9ee0*/  BSYNC.RECONVERGENT B1 ;  /* 0x0000000000017941 */ /* 0x000fea0003800200 */
.L_x_2598:
        /* <DEDUP_REMOVED lines=56> */
[----:B------:R-:W0:Y:S03]  /*a270*/  I2F.RP R14, R19 ;  /* 0x00000013000e7306 */ /* 0x000e260000209400 */
[----:B------:R-:W-:-:S07]  /*a280*/  ISETP.GE.AND P3, PT, R3, RZ, PT ;  /* 0x000000ff0300720c */ /* 0x000fce0003f66270 */
[----:B------:R-:W-:-:S05]  /*a290*/  @P1 IADD3 R2, PT, PT, R2, 0x1, RZ ;  /* 0x0000000102021810 */ /* 0x000fca0007ffe0ff */
[----:B------:R-:W-:Y:S01]  /*a2a0*/  IMAD.MOV.U32 R15, RZ, RZ, R2 ;  /* 0x000000ffff0f7224 */ /* 0x000fe200078e0002 */
[----:B0-----:R-:W0:Y:S03]  /*a2b0*/  MUFU.RCP R14, R14 ;  /* 0x0000000e000e7308 */ /* 0x001e260000001000 */
[----:B------:R-:W-:Y:S01]  /*a2c0*/  @!P3 IMAD.MOV R15, RZ, RZ, -R15 ;  /* 0x000000ffff0fb224 */ /* 0x000fe200078e0a0f */
[----:B------:R-:W-:-:S04]  /*a2d0*/  @!P2 LOP3.LUT R15, RZ, R4, RZ, 0x33, !PT ;  /* 0x00000004ff0fa212 */ /* 0x000fc800078e33ff */
[----:B------:R-:W-:-:S05]  /*a2e0*/  IADD3 R3, PT, PT, -R15, RZ, RZ ;  /* 0x000000ff0f037210 */ /* 0x000fca0007ffe1ff */
[----:B------:R-:W-:Y:S02]  /*a2f0*/  IMAD R17, R4, R3, R5 ;  /* 0x0000000304117224 */ /* 0x000fe400078e0205 */
[----:B------:R-:W1:Y:S01]  /*a300*/  LDC.64 R4, c[0x0][0x390] ;  /* 0x0000e400ff047b82 */ /* 0x000e620000000a00 */
[----:B0-----:R-:W-:-:S04]  /*a310*/  VIADD R6, R14, 0xffffffe ;  /* 0x0ffffffe0e067836 */ /* 0x001fc80000000000 */
[----:B------:R0:W2:Y:S03]  /*a320*/  F2I.FTZ.U32.TRUNC.NTZ R7, R6 ;  /* 0x0000000600077305 */ /* 0x0000a6000021f000 */
[----:B------:R-:W3:Y:S01]  /*a330*/  LDC.64 R2, c[0x0][0x398] ;  /* 0x0000e600ff027b82 */ /* 0x000ee20000000a00 */
[----:B0-----:R-:W-:Y:S01]  /*a340*/  HFMA2 R6, -RZ, RZ, 0, 0 ;  /* 0x00000000ff067431 */ /* 0x001fe200000001ff */
[----:B-1----:R-:W-:Y:S01]  /*a350*/  ISETP.NE.U32.AND P2, PT, R4, 0x1, PT ;  /* 0x000000010400780c */ /* 0x002fe20003f45070 */
[----:B--2---:R-:W-:-:S03]  /*a360*/  IMAD.MOV R4, RZ, RZ, -R7 ;  /* 0x000000ffff047224 */ /* 0x004fc600078e0a07 */
[----:B------:R-:W-:Y:S01]  /*a370*/  ISETP.NE.AND.EX P2, PT, R5, RZ, PT, P2 ;  /* 0x000000ff0500720c */ /* 0x000fe20003f45320 */
[----:B------:R-:W-:Y:S01]  /*a380*/  IMAD R5, R4, R19, RZ ;  /* 0x0000001304057224 */ /* 0x000fe200078e02ff */
[----:B------:R-:W-:Y:S02]  /*a390*/  IABS R4, R17 ;  /* 0x0000001100047213 */ /* 0x000fe40000000000 */
[----:B---3--:R-:W-:Y:S01]  /*a3a0*/  ISETP.NE.U32.AND P1, PT, R2, 0x1, PT ;  /* 0x000000010200780c */ /* 0x008fe20003f25070 */
[----:B------:R-:W-:Y:S01]  /*a3b0*/  IMAD.HI.U32 R5, R7, R5, R6 ;  /* 0x0000000507057227 */ /* 0x000fe200078e0006 */
[----:B------:R-:W-:Y:S01]  /*a3c0*/  SEL R12, R12, RZ, P2 ;  /* 0x000000ff0c0c7207 */ /* 0x000fe20001000000 */
[----:B------:R-:W0:Y:S01]  /*a3d0*/  LDC.64 R6, c[0x0][0x3a8] ;  /* 0x0000ea00ff067b82 */ /* 0x000e220000000a00 */
[----:B------:R-:W-:-:S03]  /*a3e0*/  ISETP.NE.AND.EX P1, PT, R3, RZ, PT, P1 ;  /* 0x000000ff0300720c */ /* 0x000fc60003f25310 */
[----:B------:R-:W-:Y:S01]  /*a3f0*/  IMAD.HI.U32 R2, R5, R4, RZ ;  /* 0x0000000405027227 */ /* 0x000fe200078e00ff */
[----:B------:R-:W-:-:S03]  /*a400*/  SEL R3, R15, RZ, P1 ;  /* 0x000000ff0f037207 */ /* 0x000fc60000800000 */
[----:B------:R-:W-:Y:S02]  /*a410*/  IMAD.MOV R5, RZ, RZ, -R2 ;  /* 0x000000ffff057224 */ /* 0x000fe400078e0a02 */
[----:B------:R-:W-:Y:S02]  /*a420*/  IMAD R12, R12, UR36, RZ ;  /* 0x000000240c0c7c24 */ /* 0x000fe4000f8e02ff */
[----:B------:R-:W-:Y:S02]  /*a430*/  IMAD R4, R19, R5, R4 ;  /* 0x0000000513047224 */ /* 0x000fe400078e0204 */
[----:B------:R-:W-:-:S03]  /*a440*/  IMAD R3, R3, UR37, R12 ;  /* 0x0000002503037c24 */ /* 0x000fc6000f8e020c */
        /* <DEDUP_REMOVED lines=15> */
[----:B------:R-:W-:Y:S01]  /*a540*/  SHF.R.S64 R4, RZ, 0x1e, R0 ;  /* 0x0000001eff047819 */ /* 0x000fe20000001000 */
[----:B------:R-:W-:Y:S01]  /*a550*/  IMAD R14, R58, R14, R17 ;  /* 0x0000000e3a0e7224 */ /* 0x000fe200078e0211 */
[----:B------:R-:W-:-:S04]  /*a560*/  ISETP.NE.AND.EX P3, PT, R5, RZ, PT, P3 ;  /* 0x000000ff0500720c */ /* 0x000fc80003f65330 */
        /* <DEDUP_REMOVED lines=14> */
.L_x_2601:
[----:B------:R-:W-:Y:S05]  /*a650*/  BSYNC.RECONVERGENT B1 ;  /* 0x0000000000017941 */ /* 0x000fea0003800200 */
.L_x_2600:
        /* <DEDUP_REMOVED lines=35> */
[----:B------:R-:W-:-:S03]  /*a890*/  ISETP.GE.AND P3, PT, R2, RZ, PT ;  /* 0x000000ff0200720c */ /* 0x000fc60003f66270 */
[----:B------:R-:W0:Y:S04]  /*a8a0*/  F2I.FTZ.U32.TRUNC.NTZ R3, R3 ;  /* 0x0000000300037305 */ /* 0x000e28000021f000 */
[----:B------:R-:W-:-:S06]  /*a8b0*/  @P1 IADD3 R0, PT, PT, R0, 0x1, RZ ;  /* 0x0000000100001810 */ /* 0x000fcc0007ffe0ff */
[----:B------:R-:W-:Y:S01]  /*a8c0*/  @!P3 IMAD.MOV R0, RZ, RZ, -R0 ;  /* 0x000000ffff00b224 */ /* 0x000fe200078e0a00 */
[----:B------:R-:W-:-:S04]  /*a8d0*/  @!P2 LOP3.LUT R0, RZ, R6, RZ, 0x33, !PT ;  /* 0x00000006ff00a212 */ /* 0x000fc800078e33ff */
[----:B------:R-:W-:Y:S01]  /*a8e0*/  IADD3 R2, PT, PT, -R0, RZ, RZ ;  /* 0x000000ff00027210 */ /* 0x000fe20007ffe1ff */
[----:B0-----:R-:W-:-:S04]  /*a8f0*/  IMAD.MOV R7, RZ, RZ, -R3 ;  /* 0x000000ffff077224 */ /* 0x001fc800078e0a03 */
[----:B------:R-:W-:Y:S02]  /*a900*/  IMAD R5, R6, R2, R11 ;  /* 0x0000000206057224 */ /* 0x000fe400078e020b */
[----:B------:R-:W-:Y:S02]  /*a910*/  IMAD R7, R7, R12, RZ ;  /* 0x0000000c07077224 */ /* 0x000fe400078e02ff */
[----:B------:R-:W-:-:S04]  /*a920*/  IMAD.MOV.U32 R2, RZ, RZ, RZ ;  /* 0x000000ffff027224 */ /* 0x000fc800078e00ff */
        /* <DEDUP_REMOVED lines=11> */
[----:B------:R-:W0:Y:S03]  /*a9e0*/  I2F.RP R12, R17 ;  /* 0x00000011000c7306 */ /* 0x000e260000209400 */
[----:B------:R-:W-:-:S07]  /*a9f0*/  ISETP.GE.AND P3, PT, R3, RZ, PT ;  /* 0x000000ff0300720c */ /* 0x000fce0003f66270 */
[----:B------:R-:W-:-:S05]  /*aa00*/  @P1 VIADD R2, R2, 0x1 ;  /* 0x0000000102021836 */ /* 0x000fca0000000000 */
[----:B------:R-:W-:Y:S01]  /*aa10*/  MOV R14, R2 ;  /* 0x00000002000e7202 */ /* 0x000fe20000000f00 */
[----:B0-----:R-:W0:Y:S04]  /*aa20*/  MUFU.RCP R12, R12 ;  /* 0x0000000c000c7308 */ /* 0x001e280000001000 */
[----:B------:R-:W-:Y:S01]  /*aa30*/  @!P3 IMAD.MOV R14, RZ, RZ, -R14 ;  /* 0x000000ffff0eb224 */ /* 0x000fe200078e0a0e */
[----:B------:R-:W-:-:S05]  /*aa40*/  @!P2 LOP3.LUT R14, RZ, R4, RZ, 0x33, !PT ;  /* 0x00000004ff0ea212 */ /* 0x000fca00078e33ff */
[----:B------:R-:W-:-:S04]  /*aa50*/  IMAD.MOV R3, RZ, RZ, -R14 ;  /* 0x000000ffff037224 */ /* 0x000fc800078e0a0e */
[----:B------:R-:W-:Y:S02]  /*aa60*/  IMAD R15, R4, R3, R5 ;  /* 0x00000003040f7224 */ /* 0x000fe400078e0205 */
[----:B------:R-:W1:Y:S01]  /*aa70*/  LDC.64 R4, c[0x0][0x390] ;  /* 0x0000e400ff047b82 */ /* 0x000e620000000a00 */
[----:B0-----:R-:W-:-:S04]  /*aa80*/  IADD3 R6, PT, PT, R12, 0xffffffe, RZ ;  /* 0x0ffffffe0c067810 */ /* 0x001fc80007ffe0ff */
[----:B------:R0:W2:Y:S03]  /*aa90*/  F2I.FTZ.U32.TRUNC.NTZ R7, R6 ;  /* 0x0000000600077305 */ /* 0x0000a6000021f000 */
[----:B------:R-:W3:Y:S01]  /*aaa0*/  LDC.64 R2, c[0x0][0x398] ;  /* 0x0000e600ff027b82 */ /* 0x000ee20000000a00 */
[----:B0-----:R-:W-:Y:S01]  /*aab0*/  IMAD.MOV.U32 R6, RZ, RZ, RZ ;  /* 0x000000ffff067224 */ /* 0x001fe200078e00ff */
        /* <DEDUP_REMOVED lines=12> */
[----:B------:R-:W-:Y:S01]  /*ab80*/  IMAD R0, R0, UR36, RZ ;  /* 0x0000002400007c24 */ /* 0x000fe2000f8e02ff */
[----:B------:R-:W-:-:S03]  /*ab90*/  IADD3 R5, PT, PT, -R2, RZ, RZ ;  /* 0x000000ff02057210 */ /* 0x000fc60007ffe1ff */
[----:B------:R-:W-:Y:S02]  /*aba0*/  IMAD R3, R3, UR37, R0 ;  /* 0x0000002503037c24 */ /* 0x000fe4000f8e0200 */
        /* <DEDUP_REMOVED lines=17> */
[----:B------:R-:W-:Y:S02]  /*acc0*/  SEL R12, R12, RZ, P1 ;  /* 0x000000ff0c0c7207 */ /* 0x000fe40000800000 */
[----:B------:R-:W-:Y:S02]  /*acd0*/  ISETP.NE.AND.EX P3, PT, R5, RZ, PT, P3 ;  /* 0x000000ff0500720c */ /* 0x000fe40003f65330 */
[----:B------:R-:W-:Y:S02]  /*ace0*/  SHF.R.S64 R4, RZ, 0x1e, R11 ;  /* 0x0000001eff047819 */ /* 0x000fe4000000100b */
[----:B------:R-:W-:-:S05]  /*acf0*/  SEL R2, R2, RZ, P3 ;  /* 0x000000ff02027207 */ /* 0x000fca0001800000 */
        /* <DEDUP_REMOVED lines=12> */
.L_x_2603:
[----:B------:R-:W-:Y:S05]  /*adc0*/  BSYNC.RECONVERGENT B1 ;  /* 0x0000000000017941 */ /* 0x000fea0003800200 */
.L_x_2602:
        /* <DEDUP_REMOVED lines=19> */
[----:B------:R-:W-:-:S06]  /*af00*/  IMAD.HI.U32 R7, R3, R7, R2 ;  /* 0x0000000703077227 */ /* 0x000fcc00078e0002 */
        /* <DEDUP_REMOVED lines=14> */
[----:B------:R-:W1:Y:S05]  /*aff0*/  LDC R0, c[0x0][0x3c0] ;  /* 0x0000f000ff007b82 */ /* 0x000e6a0000000800 */
        /* <DEDUP_REMOVED lines=8> */
[----:B-1----:R-:W-:Y:S02]  /*b080*/  IABS R17, R0 ;  /* 0x0000000000117213 */ /* 0x002fe40000000000 */
[----:B------:R-:W-:Y:S01]  /*b090*/  ISETP.NE.AND P4, PT, R0, RZ, PT ;  /* 0x000000ff0000720c */ /* 0x000fe20003f85270 */
        /* <DEDUP_REMOVED lines=25> */
[----:B------:R-:W-:Y:S02]  /*b230*/  IABS R4, R15 ;  /* 0x0000000f00047213 */ /* 0x000fe40000000000 */
[----:B------:R-:W-:-:S04]  /*b240*/  LOP3.LUT R6, R15, R0, RZ, 0x3c, !PT ;  /* 0x000000000f067212 */ /* 0x000fc800078e3cff */
[----:B------:R-:W-:Y:S01]  /*b250*/  ISETP.GE.AND P5, PT, R6, RZ, PT ;  /* 0x000000ff0600720c */ /* 0x000fe20003fa6270 */
[----:B------:R-:W-:Y:S01]  /*b260*/  IMAD.HI.U32 R5, R3, R5, R2 ;  /* 0x0000000503057227 */ /* 0x000fe200078e0002 */
[----:B------:R-:W0:Y:S05]  /*b270*/  LDC.64 R6, c[0x0][0x3a8] ;  /* 0x0000ea00ff067b82 */ /* 0x000e2a0000000a00 */
[----:B------:R-:W-:-:S03]  /*b280*/  IMAD.HI.U32 R12, R5, R4, RZ ;  /* 0x00000004050c7227 */ /* 0x000fc600078e00ff */
[----:B------:R-:W1:Y:S01]  /*b290*/  LDC.64 R2, c[0x0][0x390] ;  /* 0x0000e400ff027b82 */ /* 0x000e620000000a00 */
[----:B------:R-:W-:-:S04]  /*b2a0*/  IMAD.MOV R5, RZ, RZ, -R12 ;  /* 0x000000ffff057224 */ /* 0x000fc800078e0a0c */
[----:B------:R-:W-:-:S05]  /*b2b0*/  IMAD R4, R17, R5, R4 ;  /* 0x0000000511047224 */ /* 0x000fca00078e0204 */
[----:B------:R-:W-:-:S13]  /*b2c0*/  ISETP.GT.U32.AND P3, PT, R17, R4, PT ;  /* 0x000000041100720c */ /* 0x000fda0003f64070 */
[----:B------:R-:W-:Y:S01]  /*b2d0*/  @!P3 IMAD.IADD R4, R4, 0x1, -R17 ;  /* 0x000000010404b824 */ /* 0x000fe200078e0a11 */
[----:B-1----:R-:W-:Y:S02]  /*b2e0*/  ISETP.NE.U32.AND P1, PT, R2, 0x1, PT ;  /* 0x000000010200780c */ /* 0x002fe40003f25070 */
[----:B------:R-:W-:Y:S02]  /*b2f0*/  @!P3 IADD3 R12, PT, PT, R12, 0x1, RZ ;  /* 0x000000010c0cb810 */ /* 0x000fe40007ffe0ff */
[----:B------:R-:W-:Y:S02]  /*b300*/  ISETP.NE.AND.EX P1, PT, R3, RZ, PT, P1 ;  /* 0x000000ff0300720c */ /* 0x000fe40003f25310 */
[----:B------:R-:W1:Y:S01]  /*b310*/  LDC.64 R2, c[0x0][0x398] ;  /* 0x0000e600ff027b82 */ /* 0x000e620000000a00 */
[----:B------:R-:W-:Y:S02]  /*b320*/  ISETP.GE.U32.AND P2, PT, R4, R17, PT ;  /* 0x000000110400720c */ /* 0x000fe40003f46070 */
[----:B------:R-:W-:-:S02]  /*b330*/  SEL R11, R11, RZ, P1 ;  /* 0x000000ff0b0b7207 */ /* 0x000fc40000800000 */
[----:B0-----:R-:W-:-:S03]  /*b340*/  ISETP.NE.U32.AND P1, PT, R6, 0x1, PT ;  /* 0x000000010600780c */ /* 0x001fc60003f25070 */
[----:B------:R-:W0:Y:S01]  /*b350*/  LDC.64 R4, c[0x0][0x3a0] ;  /* 0x0000e800ff047b82 */ /* 0x000e220000000a00 */
[----:B------:R-:W-:Y:S01]  /*b360*/  IMAD R11, R11, UR36, RZ ;  /* 0x000000240b0b7c24 */ /* 0x000fe2000f8e02ff */
[----:B------:R-:W-:-:S04]  /*b370*/  ISETP.NE.AND.EX P1, PT, R7, RZ, PT, P1 ;  /* 0x000000ff0700720c */ /* 0x000fc80003f25310 */
[----:B------:R-:W-:-:S04]  /*b380*/  @P2 VIADD R12, R12, 0x1 ;  /* 0x000000010c0c2836 */ /* 0x000fc80000000000 */
[----:B------:R-:W-:Y:S01]  /*b390*/  @!P5 IMAD.MOV R12, RZ, RZ, -R12 ;  /* 0x000000ffff0cd224 */ /* 0x000fe200078e0a0c */
[----:B------:R-:W-:Y:S02]  /*b3a0*/  @!P4 LOP3.LUT R12, RZ, R0, RZ, 0x33, !PT ;  /* 0x00000000ff0cc212 */ /* 0x000fe400078e33ff */
[----:B-1----:R-:W-:-:S04]  /*b3b0*/  ISETP.NE.U32.AND P3, PT, R2, 0x1, PT ;  /* 0x000000010200780c */ /* 0x002fc80003f65070 */
[----:B------:R-:W-:Y:S02]  /*b3c0*/  ISETP.NE.AND.EX P3, PT, R3, RZ, PT, P3 ;  /* 0x000000ff0300720c */ /* 0x000fe40003f65330 */
[----:B------:R-:W-:Y:S02]  /*b3d0*/  IADD3 R3, PT, PT, -R12, RZ, RZ ;  /* 0x000000ff0c037210 */ /* 0x000fe40007ffe1ff */
[----:B0-----:R-:W-:Y:S02]  /*b3e0*/  ISETP.NE.U32.AND P2, PT, R4, 0x1, PT ;  /* 0x000000010400780c */ /* 0x001fe40003f45070 */
[----:B------:R-:W-:Y:S01]  /*b3f0*/  SEL R2, R14, RZ, P3 ;  /* 0x000000ff0e027207 */ /* 0x000fe20001800000 */
[----:B------:R-:W-:Y:S01]  /*b400*/  IMAD R0, R0, R3, R15 ;  /* 0x0000000300007224 */ /* 0x000fe200078e020f */
[----:B------:R-:W-:Y:S02]  /*b410*/  ISETP.NE.AND.EX P2, PT, R5, RZ, PT, P2 ;  /* 0x000000ff0500720c */ /* 0x000fe40003f45320 */
[----:B------:R-:W-:Y:S01]  /*b420*/  SHF.R.S64 R4, RZ, 0x1e, R53 ;  /* 0x0000001eff047819 */ /* 0x000fe20000001035 */
        /* <DEDUP_REMOVED lines=15> */
.L_x_2605:
[----:B------:R-:W-:Y:S05]  /*b520*/  BSYNC.RECONVERGENT B1 ;  /* 0x0000000000017941 */ /* 0x000fea0003800200 */
.L_x_2604:
        /* <DEDUP_REMOVED lines=21> */
[-C--:B------:R-:W-:Y:S01]  /*b680*/  FFMA.SAT R8, R71, R12.reuse, 0.5 ;  /* 0x3f00000047087423 */ /* 0x080fe2000000200c */
[C---:B------:R-:W-:Y:S01]  /*b690*/  FADD R69, -R27.reuse, R52 ;  /* 0x000000341b457221 */ /* 0x040fe20000000100 */
[-C--:B------:R-:W-:Y:S01]  /*b6a0*/  FFMA.RM R14, R14, R11.reuse, 12582913 ;  /* 0x4b4000010e0e7423 */ /* 0x080fe2000000400b */
[-C--:B------:R-:W-:Y:S01]  /*b6b0*/  FFMA.RM R0, R0, R11.reuse, 12582913 ;  /* 0x4b40000100007423 */ /* 0x080fe2000000400b */
[C---:B------:R-:W-:Y:S01]  /*b6c0*/  FADD R67, -R27.reuse, R50 ;  /* 0x000000321b437221 */ /* 0x040fe20000000100 */
[----:B------:R-:W-:Y:S01]  /*b6d0*/  FADD R61, -R27, R10 ;  /* 0x0000000a1b3d7221 */ /* 0x000fe20000000100 */
[----:B------:R-:W-:Y:S01]  /*b6e0*/  FADD R2, R14, -12583039 ;  /* 0xcb40007f0e027421 */ /* 0x000fe20000000000 */
[----:B------:R-:W-:Y:S01]  /*b6f0*/  FADD R6, R0, -12583039 ;  /* 0xcb40007f00067421 */ /* 0x000fe20000000000 */
[-C--:B------:R-:W-:Y:S01]  /*b700*/  FFMA.SAT R10, R67, R12.reuse, 0.5 ;  /* 0x3f000000430a7423 */ /* 0x080fe2000000200c */
[----:B------:R-:W-:Y:S01]  /*b710*/  FADD R65, -R27, R48 ;  /* 0x000000301b417221 */ /* 0x000fe20000000100 */
[----:B------:R-:W-:Y:S01]  /*b720*/  FFMA R4, R73, 1.4426950216293334961, -R2 ;  /* 0x3fb8aa3b49047823 */ /* 0x000fe20000000802 */
[----:B------:R-:W-:Y:S01]  /*b730*/  FFMA R6, R75, 1.4426950216293334961, -R6 ;  /* 0x3fb8aa3b4b067823 */ /* 0x000fe20000000806 */
[-C--:B------:R-:W-:Y:S01]  /*b740*/  FFMA.RM R2, R8, R11.reuse, 12582913 ;  /* 0x4b40000108027423 */ /* 0x080fe2000000400b */
[----:B------:R-:W-:Y:S01]  /*b750*/  FADD R3, -R27, R18 ;  /* 0x000000121b037221 */ /* 0x000fe20000000100 */
[----:B------:R-:W-:Y:S01]  /*b760*/  FFMA R73, R73, 1.925963033500011079e-08, R4 ;  /* 0x32a5706049497823 */ /* 0x000fe20000000004 */
[----:B------:R-:W-:Y:S01]  /*b770*/  FFMA R75, R75, 1.925963033500011079e-08, R6 ;  /* 0x32a570604b4b7823 */ /* 0x000fe20000000006 */
[----:B------:R-:W-:Y:S01]  /*b780*/  FADD R4, R2, -12583039 ;  /* 0xcb40007f02047421 */ /* 0x000fe20000000000 */
[-C--:B------:R-:W-:Y:S01]  /*b790*/  FFMA.SAT R6, R69, R12.reuse, 0.5 ;  /* 0x3f00000045067423 */ /* 0x080fe2000000200c */
[-C--:B------:R-:W-:Y:S01]  /*b7a0*/  FFMA.SAT R18, R65, R12.reuse, 0.5 ;  /* 0x3f00000041127423 */ /* 0x080fe2000000200c */
[----:B------:R-:W-:Y:S01]  /*b7b0*/  FADD R5, -R27, R46 ;  /* 0x0000002e1b057221 */ /* 0x000fe20000000100 */
[C---:B------:R-:W-:Y:S01]  /*b7c0*/  FFMA R8, R71.reuse, 1.4426950216293334961, -R4 ;  /* 0x3fb8aa3b47087823 */ /* 0x040fe20000000804 */
[-C--:B------:R-:W-:Y:S01]  /*b7d0*/  FFMA.RM R6, R6, R11.reuse, 12582913 ;  /* 0x4b40000106067423 */ /* 0x080fe2000000400b */
[-C--:B------:R-:W-:Y:S01]  /*b7e0*/  FFMA.RM R4, R10, R11.reuse, 12582913 ;  /* 0x4b4000010a047423 */ /* 0x080fe2000000400b */
[-C--:B------:R-:W-:Y:S01]  /*b7f0*/  FFMA.RM R18, R18, R11.reuse, 12582913 ;  /* 0x4b40000112127423 */ /* 0x080fe2000000400b */
[----:B------:R-:W-:Y:S01]  /*b800*/  FFMA R71, R71, 1.925963033500011079e-08, R8 ;  /* 0x32a5706047477823 */ /* 0x000fe20000000008 */
[----:B------:R-:W-:Y:S01]  /*b810*/  FADD R8, R6, -12583039 ;  /* 0xcb40007f06087421 */ /* 0x000fe20000000000 */
[----:B------:R-:W-:Y:S01]  /*b820*/  FADD R10, R4, -12583039 ;  /* 0xcb40007f040a7421 */ /* 0x000fe20000000000 */
[C---:B------:R-:W-:Y:S01]  /*b830*/  FADD R59, -R27.reuse, R16 ;  /* 0x000000101b3b7221 */ /* 0x040fe20000000100 */
[----:B------:R-:W-:Y:S01]  /*b840*/  FADD R55, -R27, R20 ;  /* 0x000000141b377221 */ /* 0x000fe20000000100 */
[----:B------:R-:W-:Y:S01]  /*b850*/  FFMA R8, R69, 1.4426950216293334961, -R8 ;  /* 0x3fb8aa3b45087823 */ /* 0x000fe20000000808 */
[----:B------:R-:W-:Y:S01]  /*b860*/  FFMA R10, R67, 1.4426950216293334961, -R10 ;  /* 0x3fb8aa3b430a7823 */ /* 0x000fe2000000080a */
[----:B------:R-:W2:Y:S01]  /*b870*/  MUFU.EX2 R20, R73 ;  /* 0x0000004900147308 */ /* 0x000ea20000000800 */
[----:B------:R-:W-:Y:S01]  /*b880*/  FADD R23, -R27, R24 ;  /* 0x000000181b177221 */ /* 0x000fe20000000100 */
[----:B------:R-:W-:Y:S01]  /*b890*/  FFMA R69, R69, 1.925963033500011079e-08, R8 ;  /* 0x32a5706045457823 */ /* 0x000fe20000000008 */
[----:B------:R-:W-:Y:S01]  /*b8a0*/  FFMA R67, R67, 1.925963033500011079e-08, R10 ;  /* 0x32a5706043437823 */ /* 0x000fe2000000000a */
[-C--:B------:R-:W-:Y:S01]  /*b8b0*/  FFMA.SAT R10, R63, R12.reuse, 0.5 ;  /* 0x3f0000003f0a7423 */ /* 0x080fe2000000200c */
[----:B------:R-:W-:Y:S01]  /*b8c0*/  FADD R8, R18, -12583039 ;  /* 0xcb40007f12087421 */ /* 0x000fe20000000000 */
[----:B------:R-:W-:Y:S01]  /*b8d0*/  FADD R7, -R27, R22 ;  /* 0x000000161b077221 */ /* 0x000fe20000000100 */
[-C--:B------:R-:W-:Y:S01]  /*b8e0*/  FFMA.SAT R22, R3, R12.reuse, 0.5 ;  /* 0x3f00000003167423 */ /* 0x080fe2000000200c */
[-C--:B------:R-:W-:Y:S01]  /*b8f0*/  FFMA.RM R10, R10, R11.reuse, 12582913 ;  /* 0x4b4000010a0a7423 */ /* 0x080fe2000000400b */
[----:B------:R-:W-:Y:S01]  /*b900*/  FFMA R8, R65, 1.4426950216293334961, -R8 ;  /* 0x3fb8aa3b41087823 */ /* 0x000fe20000000808 */
[----:B------:R-:W-:Y:S01]  /*b910*/  FADD R57, -R27, R36 ;  /* 0x000000241b397221 */ /* 0x000fe20000000100 */
[-C--:B------:R-:W-:Y:S01]  /*b920*/  FFMA.RM R22, R22, R11.reuse, 12582913 ;  /* 0x4b40000116167423 */ /* 0x080fe2000000400b */
[----:B------:R-:W-:Y:S01]  /*b930*/  FADD R16, R10, -12583039 ;  /* 0xcb40007f0a107421 */ /* 0x000fe20000000000 */
[----:B------:R-:W-:Y:S01]  /*b940*/  FFMA R65, R65, 1.925963033500011079e-08, R8 ;  /* 0x32a5706041417823 */ /* 0x000fe20000000008 */
[-C--:B------:R-:W-:Y:S01]  /*b950*/  FFMA.SAT R8, R5, R12.reuse, 0.5 ;  /* 0x3f00000005087423 */ /* 0x080fe2000000200c */
[-C--:B------:R-:W-:Y:S01]  /*b960*/  FFMA.SAT R36, R55, R12.reuse, 0.5 ;  /* 0x3f00000037247423 */ /* 0x080fe2000000200c */
[----:B------:R-:W-:Y:S01]  /*b970*/  FFMA R16, R63, 1.4426950216293334961, -R16 ;  /* 0x3fb8aa3b3f107823 */ /* 0x000fe20000000810 */
[----:B------:R-:W-:Y:S01]  /*b980*/  FADD R17, -R27, R38 ;  /* 0x000000261b117221 */ /* 0x000fe20000000100 */
[-C--:B------:R-:W-:Y:S01]  /*b990*/  FFMA.RM R8, R8, R11.reuse, 12582913 ;  /* 0x4b40000108087423 */ /* 0x080fe2000000400b */
[-C--:B------:R-:W-:Y:S01]  /*b9a0*/  FFMA.RM R36, R36, R11.reuse, 12582913 ;  /* 0x4b40000124247423 */ /* 0x080fe2000000400b */
[----:B------:R-:W-:Y:S01]  /*b9b0*/  FFMA R63, R63, 1.925963033500011079e-08, R16 ;  /* 0x32a570603f3f7823 */ /* 0x000fe20000000010 */
[----:B------:R-:W3:Y:S01]  /*b9c0*/  MUFU.EX2 R69, R69 ;  /* 0x0000004500457308 */ /* 0x000ee20000000800 */
[----:B------:R-:W-:Y:S01]  /*b9d0*/  FADD R16, R8, -12583039 ;  /* 0xcb40007f08107421 */ /* 0x000fe20000000000 */
[----:B------:R-:W-:Y:S01]  /*b9e0*/  FADD R13, -R27, R28 ;  /* 0x0000001c1b0d7221 */ /* 0x000fe20000000100 */
[-C--:B------:R-:W-:Y:S01]  /*b9f0*/  FFMA.SAT R28, R57, R12.reuse, 0.5 ;  /* 0x3f000000391c7423 */ /* 0x080fe2000000200c */
[----:B------:R-:W-:Y:S01]  /*ba00*/  FADD R9, -R27, R26 ;  /* 0x0000001a1b097221 */ /* 0x000fe20000000100 */
[----:B------:R-:W-:Y:S01]  /*ba10*/  FFMA R16, R5, 1.4426950216293334961, -R16 ;  /* 0x3fb8aa3b05107823 */ /* 0x000fe20000000810 */
[----:B------:R-:W-:Y:S01]  /*ba20*/  SHF.L.U32 R6, R6, 0x17, RZ ;  /* 0x0000001706067819 */ /* 0x000fe200000006ff */
[-C--:B------:R-:W-:Y:S01]  /*ba30*/  FFMA.RM R28, R28, R11.reuse, 12582913 ;  /* 0x4b4000011c1c7423 */ /* 0x080fe2000000400b */
[----:B------:R-:W-:Y:S01]  /*ba40*/  FADD R15, -R27, R42 ;  /* 0x0000002a1b0f7221 */ /* 0x000fe20000000100 */
[----:B------:R-:W-:Y:S01]  /*ba50*/  FFMA R24, R5, 1.925963033500011079e-08, R16 ;  /* 0x32a5706005187823 */ /* 0x000fe20000000010 */
[----:B------:R-:W-:Y:S01]  /*ba60*/  FFMA.SAT R16, R61, R12, 0.5 ;  /* 0x3f0000003d107423 */ /* 0x000fe2000000200c */
[----:B------:R-:W-:Y:S01]  /*ba70*/  SHF.L.U32 R5, R14, 0x17, RZ ;  /* 0x000000170e057819 */ /* 0x000fe200000006ff */
[C---:B------:R-:W-:Y:S01]  /*ba80*/  FADD R21, -R27.reuse, R44 ;  /* 0x0000002c1b157221 */ /* 0x040fe20000000100 */
[C---:B------:R-:W-:Y:S01]  /*ba90*/  FADD R19, -R27.reuse, R58 ;  /* 0x0000003a1b137221 */ /* 0x040fe20000000100 */
[-C--:B------:R-:W-:Y:S01]  /*baa0*/  FFMA.RM R16, R16, R11.reuse, 12582913 ;  /* 0x4b40000110107423 */ /* 0x080fe2000000400b */
[----:B------:R-:W-:Y:S01]  /*bab0*/  FADD R25, -R27, R60 ;  /* 0x0000003c1b197221 */ /* 0x000fe20000000100 */
[----:B--2---:R-:W-:Y:S01]  /*bac0*/  FMUL R5, R5, R20 ;  /* 0x0000001405057220 */ /* 0x004fe20000400000 */
[-C--:B------:R-:W-:Y:S01]  /*bad0*/  FFMA.SAT R20, R59, R12.reuse, 0.5 ;  /* 0x3f0000003b147423 */ /* 0x080fe2000000200c */
[----:B------:R-:W-:Y:S01]  /*bae0*/  FADD R14, R16, -12583039 ;  /* 0xcb40007f100e7421 */ /* 0x000fe20000000000 */
[----:B------:R-:W-:Y:S01]  /*baf0*/  FADD R27, -R27, R40 ;  /* 0x000000281b1b7221 */ /* 0x000fe20000000100 */
[----:B------:R-:W-:Y:S01]  /*bb00*/  MUFU.EX2 R65, R65 ;  /* 0x0000004100417308 */ /* 0x000fe20000000800 */
[----:B------:R-:W-:Y:S01]  /*bb10*/  FFMA.RM R20, R20, R11, 12582913 ;  /* 0x4b40000114147423 */ /* 0x000fe2000000400b */
[----:B------:R-:W-:Y:S01]  /*bb20*/  FFMA R14, R61, 1.4426950216293334961, -R14 ;  /* 0x3fb8aa3b3d0e7823 */ /* 0x000fe2000000080e */
[-C--:B------:R-:W-:Y:S01]  /*bb30*/  FFMA.SAT R46, R15, R12.reuse, 0.5 ;  /* 0x3f0000000f2e7423 */ /* 0x080fe2000000200c */
[----:B------:R-:W-:Y:S01]  /*bb40*/  FFMA.SAT R52, R27, R12, 0.5 ;  /* 0x3f0000001b347423 */ /* 0x000fe2000000200c */
[----:B------:R-:W-:-:S02]  /*bb50*/  IMAD.SHL.U32 R0, R0, 0x800000, RZ ;  /* 0x0080000000007824 */ /* 0x000fc400078e00ff */
[----:B------:R-:W-:Y:S01]  /*bb60*/  FFMA R61, R61, 1.925963033500011079e-08, R14 ;  /* 0x32a570603d3d7823 */ /* 0x000fe2000000000e */
[----:B------:R-:W-:Y:S01]  /*bb70*/  FADD R14, R20, -12583039 ;  /* 0xcb40007f140e7421 */ /* 0x000fe20000000000 */
[----:B------:R-:W-:Y:S01]  /*bb80*/  FFMA.RM R46, R46, R11, 12582913 ;  /* 0x4b4000012e2e7423 */ /* 0x000fe2000000400b */
[----:B------:R-:W2:Y:S01]  /*bb90*/  MUFU.EX2 R75, R75 ;  /* 0x0000004b004b7308 */ /* 0x000ea20000000800 */
[----:B------:R-:W-:Y:S02]  /*bba0*/  IMAD.SHL.U32 R2, R2, 0x800000, RZ ;  /* 0x0080000002027824 */ /* 0x000fe400078e00ff */
[C---:B------:R-:W-:Y:S01]  /*bbb0*/  FFMA R14, R59.reuse, 1.4426950216293334961, -R14 ;  /* 0x3fb8aa3b3b0e7823 */ /* 0x040fe2000000080e */
[----:B------:R-:W-:Y:S02]  /*bbc0*/  IMAD.SHL.U32 R4, R4, 0x800000, RZ ;  /* 0x0080000004047824 */ /* 0x000fe400078e00ff */
[----:B------:R-:W-:Y:S02]  /*bbd0*/  IMAD.SHL.U32 R8, R8, 0x800000, RZ ;  /* 0x0080000008087824 */ /* 0x000fe400078e00ff */
[----:B------:R-:W-:Y:S01]  /*bbe0*/  FFMA R59, R59, 1.925963033500011079e-08, R14 ;  /* 0x32a570603b3b7823 */ /* 0x000fe2000000000e */
[----:B------:R-:W-:Y:S01]  /*bbf0*/  FADD R14, R22, -12583039 ;  /* 0xcb40007f160e7421 */ /* 0x000fe20000000000 */
[----:B------:R-:W4:Y:S03]  /*bc00*/  MUFU.EX2 R71, R71 ;  /* 0x0000004700477308 */ /* 0x000f260000000800 */
[----:B------:R-:W-:-:S04]  /*bc10*/  FFMA R14, R3, 1.4426950216293334961, -R14 ;  /* 0x3fb8aa3b030e7823 */ /* 0x000fc8000000080e */
[----:B------:R-:W-:Y:S01]  /*bc20*/  FFMA R38, R3, 1.925963033500011079e-08, R14 ;  /* 0x32a5706003267823 */ /* 0x000fe2000000000e */
[----:B------:R-:W-:Y:S01]  /*bc30*/  FADD R14, R36, -12583039 ;  /* 0xcb40007f240e7421 */ /* 0x000fe20000000000 */
[----:B---3--:R-:W-:Y:S01]  /*bc40*/  FMUL R3, R6, R69 ;  /* 0x0000004506037220 */ /* 0x008fe20000400000 */
[----:B------:R-:W-:Y:S01]  /*bc50*/  FADD R6, R28, -12583039 ;  /* 0xcb40007f1c067421 */ /* 0x000fe20000000000 */
[----:B------:R-:W-:Y:S01]  /*bc60*/  MUFU.EX2 R59, R59 ;  /* 0x0000003b003b7308 */ /* 0x000fe20000000800 */
[----:B------:R-:W-:Y:S01]  /*bc70*/  FFMA R14, R55, 1.4426950216293334961, -R14 ;  /* 0x3fb8aa3b370e7823 */ /* 0x000fe2000000080e */
[----:B--2---:R-:W-:Y:S01]  /*bc80*/  FMUL R0, R0, R75 ;  /* 0x0000004b00007220 */ /* 0x004fe20000400000 */
[----:B------:R-:W-:Y:S02]  /*bc90*/  FFMA R6, R57, 1.4426950216293334961, -R6 ;  /* 0x3fb8aa3b39067823 */ /* 0x000fe40000000806 */
[----:B------:R-:W-:Y:S01]  /*bca0*/  FFMA R55, R55, 1.925963033500011079e-08, R14 ;  /* 0x32a5706037377823 */ /* 0x000fe2000000000e */
[----:B------:R-:W-:Y:S01]  /*bcb0*/  FFMA.SAT R14, R7, R12, 0.5 ;  /* 0x3f000000070e7423 */ /* 0x000fe2000000200c */
[----:B------:R-:W-:Y:S01]  /*bcc0*/  FFMA R57, R57, 1.925963033500011079e-08, R6 ;  /* 0x32a5706039397823 */ /* 0x000fe20000000006 */
[----:B------:R-:W-:Y:S01]  /*bcd0*/  IMAD.SHL.U32 R6, R18, 0x800000, RZ ;  /* 0x0080000012067824 */ /* 0x000fe200078e00ff */
[----:B------:R-:W2:Y:S01]  /*bce0*/  MUFU.EX2 R67, R67 ;  /* 0x0000004300437308 */ /* 0x000ea20000000800 */
[----:B------:R-:W-:Y:S01]  /*bcf0*/  FFMA.RM R14, R14, R11, 12582913 ;  /* 0x4b4000010e0e7423 */ /* 0x000fe2000000400b */
[----:B----4-:R-:W-:Y:S01]  /*bd00*/  FMUL R2, R2, R71 ;  /* 0x0000004702027220 */ /* 0x010fe20000400000 */
[----:B------:R-:W-:-:S02]  /*bd10*/  FMUL R6, R6, R65 ;  /* 0x0000004106067220 */ /* 0x000fc40000400000 */
[----:B------:R-:W-:-:S03]  /*bd20*/  FADD R26, R14, -12583039 ;  /* 0xcb40007f0e1a7421 */ /* 0x000fc60000000000 */
[----:B------:R-:W3:Y:S01]  /*bd30*/  MUFU.EX2 R18, R63 ;  /* 0x0000003f00127308 */ /* 0x000ee20000000800 */
[----:B------:R-:W-:-:S04]  /*bd40*/  FFMA R26, R7, 1.4426950216293334961, -R26 ;  /* 0x3fb8aa3b071a7823 */ /* 0x000fc8000000081a */
[----:B------:R-:W-:Y:S01]  /*bd50*/  FFMA R40, R7, 1.925963033500011079e-08, R26 ;  /* 0x32a5706007287823 */ /* 0x000fe2000000001a */
[----:B------:R-:W-:Y:S01]  /*bd60*/  FFMA.SAT R26, R23, R12, 0.5 ;  /* 0x3f000000171a7423 */ /* 0x000fe2000000200c */
[----:B------:R-:W-:Y:S01]  /*bd70*/  SHF.L.U32 R7, R10, 0x17, RZ ;  /* 0x000000170a077819 */ /* 0x000fe200000006ff */
[----:B------:R4:W5:Y:S01]  /*bd80*/  MUFU.EX2 R65, R24 ;  /* 0x0000001800417308 */ /* 0x0009620000000800 */
[----:B--2---:R-:W-:Y:S01]  /*bd90*/  FMUL R4, R4, R67 ;  /* 0x0000004304047220 */ /* 0x004fe20000400000 */
[----:B------:R-:W-:-:S04]  /*bda0*/  FFMA.RM R26, R26, R11, 12582913 ;  /* 0x4b4000011a1a7423 */ /* 0x000fc8000000400b */
[C---:B------:R-:W-:Y:S01]  /*bdb0*/  FADD R10, R26.reuse, -12583039 ;  /* 0xcb40007f1a0a7421 */ /* 0x040fe20000000000 */
[----:B------:R-:W-:Y:S01]  /*bdc0*/  IMAD.SHL.U32 R26, R26, 0x800000, RZ ;  /* 0x008000001a1a7824 */ /* 0x000fe200078e00ff */
[----:B------:R-:W-:Y:S01]  /*bdd0*/  MUFU.EX2 R40, R40 ;  /* 0x0000002800287308 */ /* 0x000fe20000000800 */
[----:B---3--:R-:W-:Y:S01]  /*bde0*/  FMUL R7, R7, R18 ;  /* 0x0000001207077220 */ /* 0x008fe20000400000 */
[----:B------:R-:W-:Y:S01]  /*bdf0*/  FFMA R10, R23, 1.4426950216293334961, -R10 ;  /* 0x3fb8aa3b170a7823 */ /* 0x000fe2000000080a */
[----:B----4-:R-:W-:-:S03]  /*be00*/  FFMA.SAT R24, R13, R12, 0.5 ;  /* 0x3f0000000d187423 */ /* 0x010fc6000000200c */
[----:B------:R-:W-:Y:S01]  /*be10*/  FFMA R42, R23, 1.925963033500011079e-08, R10 ;  /* 0x32a57060172a7823 */ /* 0x000fe2000000000a */
[----:B------:R-:W-:Y:S01]  /*be20*/  FFMA.SAT R10, R9, R12, 0.5 ;  /* 0x3f000000090a7423 */ /* 0x000fe2000000200c */
[----:B------:R-:W-:Y:S01]  /*be30*/  FFMA.RM R24, R24, R11, 12582913 ;  /* 0x4b40000118187423 */ /* 0x000fe2000000400b */
[----:B-----5:R-:W-:Y:S01]  /*be40*/  FMUL R8, R8, R65 ;  /* 0x0000004108087220 */ /* 0x020fe20000400000 */
[----:B------:R-:W-:Y:S01]  /*be50*/  MUFU.EX2 R55, R55 ;  /* 0x0000003700377308 */ /* 0x000fe20000000800 */
[----:B------:R-:W-:-:S04]  /*be60*/  FFMA.RM R23, R10, R11, 12582913 ;  /* 0x4b4000010a177423 */ /* 0x000fc8000000400b */
[----:B------:R-:W-:-:S03]  /*be70*/  FADD R18, R23, -12583039 ;  /* 0xcb40007f17127421 */ /* 0x000fc60000000000 */
[----:B------:R-:W2:Y:S01]  /*be80*/  MUFU.EX2 R10, R61 ;  /* 0x0000003d000a7308 */ /* 0x000ea20000000800 */
[----:B------:R-:W-:-:S04]  /*be90*/  FFMA R18, R9, 1.4426950216293334961, -R18 ;  /* 0x3fb8aa3b09127823 */ /* 0x000fc80000000812 */
[----:B------:R-:W-:Y:S01]  /*bea0*/  FFMA R44, R9, 1.925963033500011079e-08, R18 ;  /* 0x32a57060092c7823 */ /* 0x000fe20000000012 */
[----:B------:R-:W-:Y:S02]  /*beb0*/  IMAD.SHL.U32 R9, R16, 0x800000, RZ ;  /* 0x0080000010097824 */ /* 0x000fe400078e00ff */
[C---:B------:R-:W-:Y:S01]  /*bec0*/  FADD R16, R24.reuse, -12583039 ;  /* 0xcb40007f18107421 */ /* 0x040fe20000000000 */
[----:B------:R-:W3:Y:S01]  /*bed0*/  MUFU.EX2 R18, R57 ;  /* 0x0000003900127308 */ /* 0x000ee20000000800 */
[----:B------:R-:W-:Y:S02]  /*bee0*/  IMAD.SHL.U32 R24, R24, 0x800000, RZ ;  /* 0x0080000018187824 */ /* 0x000fe400078e00ff */
[----:B------:R-:W-:-:S05]  /*bef0*/  FFMA R16, R13, 1.4426950216293334961, -R16 ;  /* 0x3fb8aa3b0d107823 */ /* 0x000fca0000000810 */
[----:B------:R-:W-:Y:S01]  /*bf00*/  MUFU.EX2 R44, R44 ;  /* 0x0000002c002c7308 */ /* 0x000fe20000000800 */
[----:B--2---:R-:W-:Y:S01]  /*bf10*/  FMUL R9, R9, R10 ;  /* 0x0000000a09097220 */ /* 0x004fe20000400000 */
[----:B------:R-:W-:Y:S01]  /*bf20*/  SHF.L.U32 R10, R20, 0x17, RZ ;  /* 0x00000017140a7819 */ /* 0x000fe200000006ff */
[----:B------:R-:W-:Y:S01]  /*bf30*/  FFMA R20, R13, 1.925963033500011079e-08, R16 ;  /* 0x32a570600d147823 */ /* 0x000fe20000000010 */
[----:B------:R-:W-:-:S03]  /*bf40*/  FFMA.SAT R16, R17, R12, 0.5 ;  /* 0x3f00000011107423 */ /* 0x000fc6000000200c */
[----:B------:R-:W-:Y:S01]  /*bf50*/  FMUL R10, R10, R59 ;  /* 0x0000003b0a0a7220 */ /* 0x000fe20000400000 */
[----:B------:R-:W-:Y:S01]  /*bf60*/  FFMA.RM R13, R16, R11, 12582913 ;  /* 0x4b400001100d7423 */ /* 0x000fe2000000400b */
[----:B------:R-:W2:Y:S03]  /*bf70*/  MUFU.EX2 R59, R38 ;  /* 0x00000026003b7308 */ /* 0x000ea60000000800 */
[----:B------:R-:W-:-:S04]  /*bf80*/  FADD R16, R13, -12583039 ;  /* 0xcb40007f0d107421 */ /* 0x000fc80000000000 */
[----:B------:R-:W-:-:S04]  /*bf90*/  FFMA R16, R17, 1.4426950216293334961, -R16 ;  /* 0x3fb8aa3b11107823 */ /* 0x000fc80000000810 */
[----:B------:R-:W-:Y:S01]  /*bfa0*/  FFMA R48, R17, 1.925963033500011079e-08, R16 ;  /* 0x32a5706011307823 */ /* 0x000fe20000000010 */
[----:B------:R-:W-:Y:S02]  /*bfb0*/  IMAD.SHL.U32 R16, R22, 0x800000, RZ ;  /* 0x0080000016107824 */ /* 0x000fe400078e00ff */
[----:B------:R-:W-:Y:S01]  /*bfc0*/  FADD R22, R46, -12583039 ;  /* 0xcb40007f2e167421 */ /* 0x000fe20000000000 */
[----:B------:R-:W-:Y:S02]  /*bfd0*/  IMAD.SHL.U32 R17, R28, 0x800000, RZ ;  /* 0x008000001c117824 */ /* 0x000fe400078e00ff */
[----:B------:R-:W-:Y:S01]  /*bfe0*/  FFMA.SAT R28, R19, R12, 0.5 ;  /* 0x3f000000131c7423 */ /* 0x000fe2000000200c */
[----:B------:R-:W-:Y:S01]  /*bff0*/  FFMA R22, R15, 1.4426950216293334961, -R22 ;  /* 0x3fb8aa3b0f167823 */ /* 0x000fe20000000816 */
[----:B---3--:R-:W-:Y:S01]  /*c000*/  FMUL R17, R17, R18 ;  /* 0x0000001211117220 */ /* 0x008fe20000400000 */
[----:B------:R-:W-:Y:S01]  /*c010*/  FFMA.SAT R18, R21, R12, 0.5 ;  /* 0x3f00000015127423 */ /* 0x000fe2000000200c */
[----:B------:R-:W-:Y:S01]  /*c020*/  FFMA.RM R28, R28, R11, 12582913 ;  /* 0x4b4000011c1c7423 */ /* 0x000fe2000000400b */
[----:B------:R-:W-:Y:S01]  /*c030*/  FFMA R22, R15, 1.925963033500011079e-08, R22 ;  /* 0x32a570600f167823 */ /* 0x000fe20000000016 */
[----:B--2---:R-:W-:Y:S01]  /*c040*/  FMUL R16, R16, R59 ;  /* 0x0000003b10107220 */ /* 0x004fe20000400000 */
[----:B------:R-:W-:Y:S01]  /*c050*/  FFMA.RM R15, R18, R11, 12582913 ;  /* 0x4b400001120f7423 */ /* 0x000fe2000000400b */
[----:B------:R-:W-:Y:S03]  /*c060*/  MUFU.EX2 R48, R48 ;  /* 0x0000003000307308 */ /* 0x000fe60000000800 */
[C---:B------:R-:W-:Y:S01]  /*c070*/  FADD R18, R15.reuse, -12583039 ;  /* 0xcb40007f0f127421 */ /* 0x040fe20000000000 */
[----:B------:R-:W-:-:S03]  /*c080*/  IMAD.SHL.U32 R15, R15, 0x800000, RZ ;  /* 0x008000000f0f7824 */ /* 0x000fc600078e00ff */
[C---:B------:R-:W-:Y:S01]  /*c090*/  FFMA R18, R21.reuse, 1.4426950216293334961, -R18 ;  /* 0x3fb8aa3b15127823 */ /* 0x040fe20000000812 */
[----:B------:R-:W-:Y:S03]  /*c0a0*/  MUFU.EX2 R57, R22 ;  /* 0x0000001600397308 */ /* 0x000fe60000000800 */
[----:B------:R-:W-:Y:S01]  /*c0b0*/  FFMA R50, R21, 1.925963033500011079e-08, R18 ;  /* 0x32a5706015327823 */ /* 0x000fe20000000012 */
[----:B------:R-:W-:Y:S01]  /*c0c0*/  SHF.L.U32 R18, R36, 0x17, RZ ;  /* 0x0000001724127819 */ /* 0x000fe200000006ff */
[----:B------:R-:W-:Y:S01]  /*c0d0*/  FADD R36, R28, -12583039 ;  /* 0xcb40007f1c247421 */ /* 0x000fe20000000000 */
[----:B------:R-:W-:-:S03]  /*c0e0*/  IMAD.SHL.U32 R21, R14, 0x800000, RZ ;  /* 0x008000000e157824 */ /* 0x000fc600078e00ff */
[C---:B------:R-:W-:Y:S01]  /*c0f0*/  FFMA R36, R19.reuse, 1.4426950216293334961, -R36 ;  /* 0x3fb8aa3b13247823 */ /* 0x040fe20000000824 */
[----:B------:R-:W-:Y:S01]  /*c100*/  FMUL R18, R18, R55 ;  /* 0x0000003712127220 */ /* 0x000fe20000400000 */
[----:B------:R-:W-:Y:S02]  /*c110*/  MUFU.EX2 R50, R50 ;  /* 0x0000003200327308 */ /* 0x000fe40000000800 */
[----:B------:R-:W-:Y:S01]  /*c120*/  FFMA R38, R19, 1.925963033500011079e-08, R36 ;  /* 0x32a5706013267823 */ /* 0x000fe20000000024 */
[----:B------:R-:W-:Y:S01]  /*c130*/  FFMA.SAT R36, R25, R12, 0.5 ;  /* 0x3f00000019247423 */ /* 0x000fe2000000200c */
[----:B------:R-:W-:-:S03]  /*c140*/  FADD R19, RZ, R5 ;  /* 0x00000005ff137221 */ /* 0x000fc60000000000 */
[-C--:B------:R-:W-:Y:S01]  /*c150*/  FFMA.RM R12, R36, R11.reuse, 12582913 ;  /* 0x4b400001240c7423 */ /* 0x080fe2000000400b */
[----:B------:R-:W-:Y:S01]  /*c160*/  FFMA.RM R11, R52, R11, 12582913 ;  /* 0x4b400001340b7423 */ /* 0x000fe2000000400b */
[----:B------:R-:W-:Y:S01]  /*c170*/  FADD R19, R19, R0 ;  /* 0x0000000013137221 */ /* 0x000fe20000000000 */
[----:B------:R-:W2:Y:S01]  /*c180*/  MUFU.EX2 R55, R20 ;  /* 0x0000001400377308 */ /* 0x000ea20000000800 */
[C---:B------:R-:W-:Y:S01]  /*c190*/  FADD R36, R12.reuse, -12583039 ;  /* 0xcb40007f0c247421 */ /* 0x040fe20000000000 */
[C---:B------:R-:W-:Y:S01]  /*c1a0*/  FADD R52, R11.reuse, -12583039 ;  /* 0xcb40007f0b347421 */ /* 0x040fe20000000000 */
[----:B------:R-:W-:Y:S01]  /*c1b0*/  SHF.L.U32 R12, R12, 0x17, RZ ;  /* 0x000000170c0c7819 */ /* 0x000fe200000006ff */
[----:B------:R-:W-:Y:S02]  /*c1c0*/  IMAD.SHL.U32 R11, R11, 0x800000, RZ ;  /* 0x008000000b0b7824 */ /* 0x000fe400078e00ff */
[----:B------:R-:W-:Y:S01]  /*c1d0*/  FFMA R36, R25, 1.4426950216293334961, -R36 ;  /* 0x3fb8aa3b19247823 */ /* 0x000fe20000000824 */
[----:B------:R-:W-:Y:S01]  /*c1e0*/  FFMA R52, R27, 1.4426950216293334961, -R52 ;  /* 0x3fb8aa3b1b347823 */ /* 0x000fe20000000834 */
[----:B------:R-:W-:Y:S02]  /*c1f0*/  MUFU.EX2 R59, R38 ;  /* 0x00000026003b7308 */ /* 0x000fe40000000800 */
[----:B------:R-:W-:Y:S01]  /*c200*/  FFMA R36, R25, 1.925963033500011079e-08, R36 ;  /* 0x32a5706019247823 */ /* 0x000fe20000000024 */
[----:B------:R-:W-:Y:S01]  /*c210*/  FFMA R27, R27, 1.925963033500011079e-08, R52 ;  /* 0x32a570601b1b7823 */ /* 0x000fe20000000034 */
[----:B------:R-:W-:-:S04]  /*c220*/  FADD R52, R19, R2 ;  /* 0x0000000213347221 */ /* 0x000fc80000000000 */
[----:B------:R-:W-:Y:S01]  /*c230*/  FADD R19, R52, R3 ;  /* 0x0000000334137221 */ /* 0x000fe20000000000 */
[----:B------:R-:W3:Y:S01]  /*c240*/  MUFU.EX2 R25, R42 ;  /* 0x0000002a00197308 */ /* 0x000ee20000000800 */
[----:B--2---:R-:W-:Y:S01]  /*c250*/  FMUL R22, R24, R55 ;  /* 0x0000003718167220 */ /* 0x004fe20000400000 */
[----:B------:R-:W-:Y:S01]  /*c260*/  SHF.L.U32 R24, R46, 0x17, RZ ;  /* 0x000000172e187819 */ /* 0x000fe200000006ff */
[----:B------:R-:W-:-:S04]  /*c270*/  FADD R19, R19, R4 ;  /* 0x0000000413137221 */ /* 0x000fc80000000000 */
[----:B------:R-:W-:Y:S01]  /*c280*/  FADD R52, R19, R6 ;  /* 0x0000000613347221 */ /* 0x000fe20000000000 */
[----:B------:R-:W2:Y:S01]  /*c290*/  MUFU.EX2 R55, R36 ;  /* 0x0000002400377308 */ /* 0x000ea20000000800 */
[----:B------:R-:W-:Y:S02]  /*c2a0*/  FMUL R24, R24, R57 ;  /* 0x0000003918187220 */ /* 0x000fe40000400000 */
[----:B------:R-:W-:-:S04]  /*c2b0*/  FADD R19, R52, R7 ;  /* 0x0000000734137221 */ /* 0x000fc80000000000 */
[----:B------:R-:W-:Y:S01]  /*c2c0*/  FADD R14, R19, R8 ;  /* 0x00000008130e7221 */ /* 0x000fe20000000000 */
[----:B------:R-:W-:Y:S01]  /*c2d0*/  FMUL R19, R21, R40 ;  /* 0x0000002815137220 */ /* 0x000fe20000400000 */
[----:B---3--:R-:W-:Y:S01]  /*c2e0*/  FMUL R20, R26, R25 ;  /* 0x000000191a147220 */ /* 0x008fe20000400000 */
[----:B------:R-:W3:Y:S01]  /*c2f0*/  MUFU.EX2 R38, R27 ;  /* 0x0000001b00267308 */ /* 0x000ee20000000800 */
[----:B------:R-:W-:Y:S01]  /*c300*/  FADD R21, R14, R9 ;  /* 0x000000090e157221 */ /* 0x000fe20000000000 */
[----:B------:R-:W-:Y:S02]  /*c310*/  IMAD.SHL.U32 R26, R28, 0x800000, RZ ;  /* 0x008000001c1a7824 */ /* 0x000fe400078e00ff */
[----:B------:R-:W-:Y:S01]  /*c320*/  FMUL R25, R15, R50 ;  /* 0x000000320f197220 */ /* 0x000fe20000400000 */
[----:B------:R-:W-:Y:S01]  /*c330*/  FADD R21, R21, R10 ;  /* 0x0000000a15157221 */ /* 0x000fe20000000000 */
[----:B------:R-:W-:Y:S01]  /*c340*/  FMUL R26, R26, R59 ;  /* 0x0000003b1a1a7220 */ /* 0x000fe20000400000 */
[----:B--2---:R-:W-:-:S02]  /*c350*/  FMUL R28, R12, R55 ;  /* 0x000000370c1c7220 */ /* 0x004fc40000400000 */
[----:B------:R-:W-:Y:S01]  /*c360*/  FADD R14, R21, R16 ;  /* 0x00000010150e7221 */ /* 0x000fe20000000000 */
[----:B------:R-:W-:-:S03]  /*c370*/  SHF.L.U32 R21, R23, 0x17, RZ ;  /* 0x0000001717157819 */ /* 0x000fc600000006ff */
[----:B------:R-:W-:Y:S02]  /*c380*/  FADD R23, R14, R17 ;  /* 0x000000110e177221 */ /* 0x000fe40000000000 */
[----:B------:R-:W-:Y:S02]  /*c390*/  FMUL R21, R21, R44 ;  /* 0x0000002c15157220 */ /* 0x000fe40000400000 */
[----:B------:R-:W-:Y:S01]  /*c3a0*/  FADD R14, R23, R18 ;  /* 0x00000012170e7221 */ /* 0x000fe20000000000 */
[----:B---3--:R-:W-:-:S03]  /*c3b0*/  FMUL R27, R11, R38 ;  /* 0x000000260b1b7220 */ /* 0x008fc60000400000 */
[----:B------:R-:W-:-:S04]  /*c3c0*/  FADD R23, R14, R19 ;  /* 0x000000130e177221 */ /* 0x000fc80000000000 */
[----:B------:R-:W-:Y:S01]  /*c3d0*/  FADD R14, R23, R20 ;  /* 0x00000014170e7221 */ /* 0x000fe20000000000 */
[----:B------:R-:W-:-:S03]  /*c3e0*/  IMAD.SHL.U32 R23, R13, 0x800000, RZ ;  /* 0x008000000d177824 */ /* 0x000fc600078e00ff */
        /* <DEDUP_REMOVED lines=18> */
.L_x_2665:
        /* <DEDUP_REMOVED lines=12> */
[----:B012---:R-:W-:Y:S05]  /*c5d0*/  CALL.REL.NOINC `($__internal_28_$__cuda_sm3x_div_rn_noftz_f32_slowpath) ;  /* 0x00000030000c7944 */ /* 0x007fea0003c00000 */
[----:B------:R-:W-:-:S07]  /*c5e0*/  MOV R11, R5 ;  /* 0x00000005000b7202 */ /* 0x000fce0000000f00 */
.L_x_2608:
[----:B------:R-:W-:Y:S05]  /*c5f0*/  BSYNC.RECONVERGENT B3 ;  /* 0x0000000000037941 */ /* 0x000fea0003800200 */
.L_x_2607:
        /* <DEDUP_REMOVED lines=12> */
[----:B012---:R-:W-:Y:S05]  /*c6c0*/  CALL.REL.NOINC `($__internal_28_$__cuda_sm3x_div_rn_noftz_f32_slowpath) ;  /* 0x0000002c00d07944 */ /* 0x007fea0003c00000 */
[----:B------:R-:W-:-:S07]  /*c6d0*/  MOV R15, R5 ;  /* 0x00000005000f7202 */ /* 0x000fce0000000f00 */
.L_x_2610:
[----:B------:R-:W-:Y:S05]  /*c6e0*/  BSYNC.RECONVERGENT B3 ;  /* 0x0000000000037941 */ /* 0x000fea0003800200 */
.L_x_2609:
        /* <DEDUP_REMOVED lines=14> */
.L_x_2612:
[----:B------:R-:W-:Y:S05]  /*c7d0*/  BSYNC.RECONVERGENT B3 ;  /* 0x0000000000037941 */ /* 0x000fea0003800200 */
.L_x_2611:
        /* <DEDUP_REMOVED lines=14> */
.L_x_2614:
[----:B------:R-:W-:Y:S05]  /*c8c0*/  BSYNC.RECONVERGENT B3 ;  /* 0x0000000000037941 */ /* 0x000fea0003800200 */
.L_x_2613:
        /* <DEDUP_REMOVED lines=14> */
.L_x_2616:
[----:B------:R-:W-:Y:S05]  /*c9b0*/  BSYNC.RECONVERGENT B3 ;  /* 0x0000000000037941 */ /* 0x000fea0003800200 */
.L_x_2615:
        /* <DEDUP_REMOVED lines=14> */
.L_x_2618:
[----:B------:R-:W-:Y:S05]  /*caa0*/  BSYNC.RECONVERGENT B3 ;  /* 0x0000000000037941 */ /* 0x000fea0003800200 */
.L_x_2617:
        /* <DEDUP_REMOVED lines=14> */
.L_x_2620:
[----:B------:R-:W-:Y:S05]  /*cb90*/  BSYNC.RECONVERGENT B3 ;  /* 0x0000000000037941 */ /* 0x000fea0003800200 */
.L_x_2619:
        /* <DEDUP_REMOVED lines=14> */
.L_x_2622:
[----:B------:R-:W-:Y:S05]  /*cc80*/  BSYNC.RECONVERGENT B3 ;  /* 0x0000000000037941 */ /* 0x000fea0003800200 */
.L_x_2621:
        /* <DEDUP_REMOVED lines=14> */
.L_x_2624:
[----:B------:R-:W-:Y:S05]  /*cd70*/  BSYNC.RECONVERGENT B3 ;  /* 0x0000000000037941 */ /* 0x000fea0003800200 */
.L_x_2623:
        /* <DEDUP_REMOVED lines=14> */
.L_x_2626:
[----:B------:R-:W-:Y:S05]  /*ce60*/  BSYNC.RECONVERGENT B3 ;  /* 0x0000000000037941 */ /* 0x000fea0003800200 */
.L_x_2625:
        /* <DEDUP_REMOVED lines=14> */
.L_x_2628:
[----:B------:R-:W-:Y:S05]  /*cf50*/  BSYNC.RECONVERGENT B3 ;  /* 0x0000000000037941 */ /* 0x000fea0003800200 */
.L_x_2627:
        /* <DEDUP_REMOVED lines=14> */
.L_x_2630:
[----:B------:R-:W-:Y:S05]  /*d040*/  BSYNC.RECONVERGENT B3 ;  /* 0x0000000000037941 */ /* 0x000fea0003800200 */
.L_x_2629:
        /* <DEDUP_REMOVED lines=14> */
.L_x_2632:
[----:B------:R-:W-:Y:S05]  /*d130*/  BSYNC.RECONVERGENT B3 ;  /* 0x0000000000037941 */ /* 0x000fea0003800200 */
.L_x_2631:
        /* <DEDUP_REMOVED lines=14> */
.L_x_2634:
[----:B------:R-:W-:Y:S05]  /*d220*/  BSYNC.RECONVERGENT B3 ;  /* 0x0000000000037941 */ /* 0x000fea0003800200 */
.L_x_2633:
        /* <DEDUP_REMOVED lines=14> */
.L_x_2636:
[----:B------:R-:W-:Y:S05]  /*d310*/  BSYNC.RECONVERGENT B3 ;  /* 0x0000000000037941 */ /* 0x000fea0003800200 */
.L_x_2635:
        /* <DEDUP_REMOVED lines=14> */
.L_x_2638:
[----:B------:R-:W-:Y:S05]  /*d400*/  BSYNC.RECONVERGENT B3 ;  /* 0x0000000000037941 */ /* 0x000fea0003800200 */
.L_x_2637:
        /* <DEDUP_REMOVED lines=14> */
.L_x_2640:
[----:B------:R-:W-:Y:S05]  /*d4f0*/  BSYNC.RECONVERGENT B3 ;  /* 0x0000000000037941 */ /* 0x000fea0003800200 */
.L_x_2639:
        /* <DEDUP_REMOVED lines=14> */
.L_x_2642:
[----:B------:R-:W-:Y:S05]  /*d5e0*/  BSYNC.RECONVERGENT B3 ;  /* 0x0000000000037941 */ /* 0x000fea0003800200 */
.L_x_2641:
        /* <DEDUP_REMOVED lines=14> */
.L_x_2644:
[----:B------:R-:W-:Y:S05]  /*d6d0*/  BSYNC.RECONVERGENT B3 ;  /* 0x0000000000037941 */ /* 0x000fea0003800200 */
.L_x_2643:
        /* <DEDUP_REMOVED lines=14> */
.L_x_2646:
[----:B------:R-:W-:Y:S05]  /*d7c0*/  BSYNC.RECONVERGENT B3 ;  /* 0x0000000000037941 */ /* 0x000fea0003800200 */
.L_x_2645:
        /* <DEDUP_REMOVED lines=14> */
.L_x_2648:
[----:B------:R-:W-:Y:S05]  /*d8b0*/  BSYNC.RECONVERGENT B3 ;  /* 0x0000000000037941 */ /* 0x000fea0003800200 */
.L_x_2647:
        /* <DEDUP_REMOVED lines=14> */
.L_x_2650:
[----:B------:R-:W-:Y:S05]  /*d9a0*/  BSYNC.RECONVERGENT B3 ;  /* 0x0000000000037941 */ /* 0x000fea0003800200 */
.L_x_2649:
        /* <DEDUP_REMOVED lines=14> */
.L_x_2652:
[----:B------:R-:W-:Y:S05]  /*da90*/  BSYNC.RECONVERGENT B3 ;  /* 0x0000000000037941 */ /* 0x000fea0003800200 */
.L_x_2651:
[----:B0-----:R-:W-:Y:S01]  /*daa0*/  VIADD R2, R53, 0x20 ;  /* 0x0000002035027836 */ /* 0x001fe20000000000 */
[----:B-1----:R-:W-:Y:S01]  /*dab0*/  @!P0 R2UR UR4, R30 ;  /* 0x000000001e0482ca */ /* 0x002fe200000e0000 */
[----:B------:R-:W-:Y:S01]  /*dac0*/  IMAD R5, R32, UR48, RZ ;  /* 0x0000003020057c24 */ /* 0x000fe2000f8e02ff */
[----:B------:R-:W-:Y:S01]  /*dad0*/  @!P0 R2UR UR5, R31 ;  /* 0x000000001f0582ca */ /* 0x000fe200000e0000 */
[----:B------:R-:W-:Y:S01]  /*dae0*/  IMAD.MOV.U32 R3, RZ, RZ, RZ ;  /* 0x000000ffff037224 */ /* 0x000fe200078e00ff */
[----:B------:R-:W-:Y:S01]  /*daf0*/  ISETP.GE.U32.AND P6, PT, R2, UR44, PT ;  /* 0x0000002c02007c0c */ /* 0x000fe2000bfc6070 */
[----:B------:R-:W-:Y:S01]  /*db00*/  IMAD.MOV.U32 R2, RZ, RZ, R53 ;  /* 0x000000ffff027224 */ /* 0x000fe200078e0035 */
[C---:B------:R-:W-:Y:S01]  /*db10*/  IADD3 R8, PT, PT, R53.reuse, 0x60, RZ ;  /* 0x0000006035087810 */ /* 0x040fe20007ffe0ff */
[----:B------:R-:W-:Y:S01]  /*db20*/  VIADD R4, R53, 0x40 ;  /* 0x0000004035047836 */ /* 0x000fe20000000000 */
[----:B------:R-:W-:Y:S01]  /*db30*/  ISETP.GE.AND.EX P6, PT, RZ, UR45, PT, P6 ;  /* 0x0000002dff007c0c */ /* 0x000fe2000bfc6360 */
[----:B------:R-:W-:Y:S01]  /*db40*/  IMAD.WIDE.U32 R2, R34, UR48, R2 ;  /* 0x0000003022027c25 */ /* 0x000fe2000f8e0002 */
[----:B------:R-:W-:-:S02]  /*db50*/  ISETP.GE.U32.AND P2, PT, R8, UR44, PT ;  /* 0x0000002c08007c0c */ /* 0x000fc4000bf46070 */
[----:B------:R-:W-:Y:S01]  /*db60*/  ISETP.GE.U32.AND P1, PT, R4, UR44, PT ;  /* 0x0000002c04007c0c */ /* 0x000fe2000bf26070 */
[----:B------:R-:W-:Y:S01]  /*db70*/  IMAD R5, R34, UR49, R5 ;  /* 0x0000003122057c24 */ /* 0x000fe2000f8e0205 */
[----:B------:R-:W-:Y:S01]  /*db80*/  LEA R4, P3, R2, UR50, 0x2 ;  /* 0x0000003202047c11 */ /* 0x000fe2000f8610ff */
[----:B------:R-:W-:Y:S01]  /*db90*/  VIADD R10, R53, 0xa0 ;  /* 0x000000a0350a7836 */ /* 0x000fe20000000000 */
[----:B------:R-:W-:Y:S01]  /*dba0*/  ISETP.GE.AND.EX P1, PT, RZ, UR45, PT, P1 ;  /* 0x0000002dff007c0c */ /* 0x000fe2000bf26310 */
[----:B------:R-:W-:Y:S01]  /*dbb0*/  IMAD.IADD R3, R3, 0x1, R5 ;  /* 0x0000000103037824 */ /* 0x000fe200078e0205 */
[C---:B------:R-:W-:Y:S02]  /*dbc0*/  IADD3 R8, PT, PT, R53.reuse, 0x80, RZ ;  /* 0x0000008035087810 */ /* 0x040fe40007ffe0ff */
[----:B------:R-:W-:Y:S02]  /*dbd0*/  IADD3 R12, PT, PT, R53, 0xc0, RZ ;  /* 0x000000c0350c7810 */ /* 0x000fe40007ffe0ff */
[----:B------:R-:W-:-:S02]  /*dbe0*/  @!P6 R2UR UR6, R30 ;  /* 0x000000001e06e2ca */ /* 0x000fc400000e0000 */
[----:B------:R-:W-:Y:S02]  /*dbf0*/  @!P6 R2UR UR7, R31 ;  /* 0x000000001f07e2ca */ /* 0x000fe400000e0000 */
[----:B------:R-:W-:Y:S01]  /*dc00*/  LEA.HI.X R5, R2, UR51, R3, 0x2, P3 ;  /* 0x0000003302057c11 */ /* 0x000fe200098f1403 */
[C---:B------:R-:W-:Y:S01]  /*dc10*/  VIADD R2, R53.reuse, 0xe0 ;  /* 0x000000e035027836 */ /* 0x040fe20000000000 */
[----:B------:R-:W-:Y:S01]  /*dc20*/  ISETP.GE.U32.AND P5, PT, R8, UR44, PT ;  /* 0x0000002c08007c0c */ /* 0x000fe2000bfa6070 */
[C---:B------:R-:W-:Y:S01]  /*dc30*/  VIADD R3, R53.reuse, 0x100 ;  /* 0x0000010035037836 */ /* 0x040fe20000000000 */
[----:B------:R-:W-:Y:S01]  /*dc40*/  ISETP.GE.AND.EX P2, PT, RZ, UR45, PT, P2 ;  /* 0x0000002dff007c0c */ /* 0x000fe2000bf46320 */
[----:B------:R0:W-:Y:S01]  /*dc50*/  @!P0 STG.E desc[UR4][R4.64], R11 ;  /* 0x0000000b04008986 */ /* 0x0001e2000c101904 */
[----:B------:R-:W-:Y:S01]  /*dc60*/  ISETP.GE.U32.AND P0, PT, R2, UR44, PT ;  /* 0x0000002c02007c0c */ /* 0x000fe2000bf06070 */
[----:B------:R-:W-:Y:S01]  /*dc70*/  VIADD R2, R53, 0x2a0 ;  /* 0x000002a035027836 */ /* 0x000fe20000000000 */
[----:B------:R-:W-:-:S02]  /*dc80*/  @!P1 R2UR UR4, R30 ;  /* 0x000000001e0492ca */ /* 0x000fc400000e0000 */
[----:B------:R-:W-:Y:S01]  /*dc90*/  ISETP.GE.AND.EX P0, PT, RZ, UR45, PT, P0 ;  /* 0x0000002dff007c0c */ /* 0x000fe2000bf06300 */
[----:B------:R0:W-:Y:S01]  /*dca0*/  @!P6 STG.E desc[UR6][R4.64+0x80], R15 ;  /* 0x0000800f0400e986 */ /* 0x0001e2000c101906 */
[----:B------:R-:W-:Y:S02]  /*dcb0*/  ISETP.GE.U32.AND P6, PT, R3, UR44, PT ;  /* 0x0000002c03007c0c */ /* 0x000fe4000bfc6070 */
[----:B------:R-:W-:Y:S02]  /*dcc0*/  @!P1 R2UR UR5, R31 ;  /* 0x000000001f0592ca */ /* 0x000fe400000e0000 */
[----:B------:R-:W-:Y:S02]  /*dcd0*/  ISETP.GE.AND.EX P6, PT, RZ, UR45, PT, P6 ;  /* 0x0000002dff007c0c */ /* 0x000fe4000bfc6360 */
[----:B------:R-:W-:Y:S02]  /*dce0*/  ISETP.GE.U32.AND P4, PT, R10, UR44, PT ;  /* 0x0000002c0a007c0c */ /* 0x000fe4000bf86070 */
[----:B------:R-:W-:-:S02]  /*dcf0*/  ISETP.GE.U32.AND P3, PT, R12, UR44, PT ;  /* 0x0000002c0c007c0c */ /* 0x000fc4000bf66070 */
[----:B------:R-:W-:Y:S02]  /*dd00*/  ISETP.GE.AND.EX P5, PT, RZ, UR45, PT, P5 ;  /* 0x0000002dff007c0c */ /* 0x000fe4000bfa6350 */
[C---:B------:R-:W-:Y:S02]  /*dd10*/  @!P0 R2UR UR14, R30.reuse ;  /* 0x000000001e0e82ca */ /* 0x040fe400000e0000 */
[C---:B------:R-:W-:Y:S01]  /*dd20*/  @!P0 R2UR UR15, R31.reuse ;  /* 0x000000001f0f82ca */ /* 0x040fe200000e0000 */
[----:B------:R0:W-:Y:S01]  /*dd30*/  @!P1 STG.E desc[UR4][R4.64+0x100], R55 ;  /* 0x0001003704009986 */ /* 0x0001e2000c101904 */
[----:B------:R-:W-:Y:S02]  /*dd40*/  ISETP.GE.AND.EX P4, PT, RZ, UR45, PT, P4 ;  /* 0x0000002dff007c0c */ /* 0x000fe4000bf86340 */
[----:B------:R-:W-:Y:S02]  /*dd50*/  @!P6 R2UR UR16, R30 ;  /* 0x000000001e10e2ca */ /* 0x000fe400000e0000 */
[----:B------:R-:W-:-:S02]  /*dd60*/  @!P6 R2UR UR17, R31 ;  /* 0x000000001f11e2ca */ /* 0x000fc400000e0000 */
[----:B------:R-:W-:Y:S02]  /*dd70*/  ISETP.GE.AND.EX P3, PT, RZ, UR45, PT, P3 ;  /* 0x0000002dff007c0c */ /* 0x000fe4000bf66330 */
[----:B------:R-:W-:Y:S02]  /*dd80*/  ISETP.GE.U32.AND P1, PT, R51, UR44, PT ;  /* 0x0000002c33007c0c */ /* 0x000fe4000bf26070 */
[C---:B------:R-:W-:Y:S01]  /*dd90*/  @!P2 R2UR UR6, R30.reuse ;  /* 0x000000001e06a2ca */ /* 0x040fe200000e0000 */
[----:B------:R0:W-:Y:S01]  /*dda0*/  @!P0 STG.E desc[UR14][R4.64+0x380], R7 ;  /* 0x0003800704008986 */ /* 0x0001e2000c10190e */
[----:B------:R-:W-:Y:S02]  /*ddb0*/  ISETP.GE.AND.EX P0, PT, RZ, UR45, PT, P1 ;  /* 0x0000002dff007c0c */ /* 0x000fe4000bf06310 */
[----:B------:R-:W-:Y:S02]  /*ddc0*/  @!P2 R2UR UR7, R31 ;  /* 0x000000001f07a2ca */ /* 0x000fe400000e0000 */
[----:B------:R-:W-:Y:S01]  /*ddd0*/  @!P5 R2UR UR8, R30 ;  /* 0x000000001e08d2ca */ /* 0x000fe200000e0000 */
[----:B------:R0:W-:Y:S01]  /*dde0*/  @!P6 STG.E desc[UR16][R4.64+0x400], R67 ;  /* 0x000400430400e986 */ /* 0x0001e2000c101910 */
[----:B------:R-:W-:-:S02]  /*ddf0*/  ISETP.GE.U32.AND P6, PT, R47, UR44, PT ;  /* 0x0000002c2f007c0c */ /* 0x000fc4000bfc6070 */
[C---:B------:R-:W-:Y:S02]  /*de00*/  @!P5 R2UR UR9, R31.reuse ;  /* 0x000000001f09d2ca */ /* 0x040fe400000e0000 */
[----:B------:R-:W-:Y:S02]  /*de10*/  ISETP.GE.AND.EX P6, PT, RZ, UR45, PT, P6 ;  /* 0x0000002dff007c0c */ /* 0x000fe4000bfc6360 */
[C---:B------:R-:W-:Y:S02]  /*de20*/  @!P4 R2UR UR10, R30.reuse ;  /* 0x000000001e0ac2ca */ /* 0x040fe400000e0000 */
[C---:B------:R-:W-:Y:S01]  /*de30*/  @!P4 R2UR UR11, R31.reuse ;  /* 0x000000001f0bc2ca */ /* 0x040fe200000e0000 */
[----:B------:R0:W-:Y:S01]  /*de40*/  @!P2 STG.E desc[UR6][R4.64+0x180], R59 ;  /* 0x0001803b0400a986 */ /* 0x0001e2000c101906 */
[----:B------:R-:W-:Y:S02]  /*de50*/  @!P3 R2UR UR12, R30 ;  /* 0x000000001e0cb2ca */ /* 0x000fe400000e0000 */
[----:B------:R-:W-:-:S02]  /*de60*/  @!P3 R2UR UR13, R31 ;  /* 0x000000001f0db2ca */ /* 0x000fc400000e0000 */
[C---:B------:R-:W-:Y:S01]  /*de70*/  @!P0 R2UR UR4, R30.reuse ;  /* 0x000000001e0482ca */ /* 0x040fe200000e0000 */
[----:B------:R0:W-:Y:S01]  /*de80*/  @!P5 STG.E desc[UR8][R4.64+0x200], R61 ;  /* 0x0002003d0400d986 */ /* 0x0001e2000c101908 */
[----:B------:R-:W-:Y:S02]  /*de90*/  @!P0 R2UR UR5, R31 ;  /* 0x000000001f0582ca */ /* 0x000fe400000e0000 */
        /* <DEDUP_REMOVED lines=9> */
[----:B------:R-:W-:Y:S01]  /*df30*/  ISETP.GE.U32.AND P3, PT, R41, UR44, PT ;  /* 0x0000002c29007c0c */ /* 0x000fe2000bf66070 */
[----:B------:R-:W1:Y:S01]  /*df40*/  LDCU UR4, c[0x0][0x370] ;  /* 0x00006e00ff0477ac */ /* 0x000e620008000800 */
[----:B------:R-:W-:Y:S02]  /*df50*/  ISETP.GE.U32.AND P2, PT, R39, UR44, PT ;  /* 0x0000002c27007c0c */ /* 0x000fe4000bf46070 */
[----:B------:R-:W-:Y:S01]  /*df60*/  IADD3 R3, PT, PT, R53, 0x220, RZ ;  /* 0x0000022035037810 */ /* 0x000fe20007ffe0ff */
[----:B------:R0:W-:Y:S01]  /*df70*/  @!P6 STG.E desc[UR8][R4.64+0x580], R71 ;  /* 0x000580470400e986 */ /* 0x0001e2000c101908 */
[----:B------:R-:W-:Y:S02]  /*df80*/  ISETP.GE.AND.EX P5, PT, RZ, UR45, PT, P5 ;  /* 0x0000002dff007c0c */ /* 0x000fe4000bfa6350 */
[----:B------:R-:W-:-:S02]  /*df90*/  ISETP.GE.AND.EX P4, PT, RZ, UR45, PT, P4 ;  /* 0x0000002dff007c0c */ /* 0x000fc4000bf86340 */
[----:B------:R-:W-:Y:S02]  /*dfa0*/  ISETP.GE.AND.EX P3, PT, RZ, UR45, PT, P3 ;  /* 0x0000002dff007c0c */ /* 0x000fe4000bf66330 */
[----:B------:R-:W-:Y:S02]  /*dfb0*/  ISETP.GE.AND.EX P2, PT, RZ, UR45, PT, P2 ;  /* 0x0000002dff007c0c */ /* 0x000fe4000bf46320 */
[----:B------:R-:W-:Y:S01]  /*dfc0*/  ISETP.GE.U32.AND P0, PT, R3, UR44, PT ;  /* 0x0000002c03007c0c */ /* 0x000fe2000bf06070 */
[----:B------:R-:W-:Y:S01]  /*dfd0*/  VIADD R3, R53, 0x2c0 ;  /* 0x000002c035037836 */ /* 0x000fe20000000000 */
[----:B------:R-:W-:Y:S02]  /*dfe0*/  @!P1 R2UR UR6, R30 ;  /* 0x000000001e0692ca */ /* 0x000fe400000e0000 */
[----:B------:R-:W-:Y:S02]  /*dff0*/  ISETP.GE.AND.EX P0, PT, RZ, UR45, PT, P0 ;  /* 0x0000002dff007c0c */ /* 0x000fe4000bf06300 */
[----:B------:R-:W-:-:S02]  /*e000*/  ISETP.GE.U32.AND P6, PT, R3, UR44, PT ;  /* 0x0000002c03007c0c */ /* 0x000fc4000bfc6070 */
[----:B------:R-:W1:Y:S01]  /*e010*/  LDC R3, c[0x0][0x364] ;  /* 0x0000d900ff037b82 */ /* 0x000e620000000800 */
[C---:B------:R-:W-:Y:S02]  /*e020*/  @!P1 R2UR UR7, R31.reuse ;  /* 0x000000001f0792ca */ /* 0x040fe400000e0000 */
[C---:B------:R-:W-:Y:S02]  /*e030*/  @!P5 R2UR UR10, R30.reuse ;  /* 0x000000001e0ad2ca */ /* 0x040fe400000e0000 */
[C---:B------:R-:W-:Y:S02]  /*e040*/  @!P5 R2UR UR11, R31.reuse ;  /* 0x000000001f0bd2ca */ /* 0x040fe400000e0000 */
[C---:B------:R-:W-:Y:S02]  /*e050*/  @!P4 R2UR UR12, R30.reuse ;  /* 0x000000001e0cc2ca */ /* 0x040fe400000e0000 */
[----:B------:R-:W-:Y:S02]  /*e060*/  @!P4 R2UR UR13, R31 ;  /* 0x000000001f0dc2ca */ /* 0x000fe400000e0000 */
        /* <DEDUP_REMOVED lines=9> */
[----:B------:R-:W-:Y:S01]  /*e100*/  ISETP.GE.U32.AND P1, PT, R2, UR44, PT ;  /* 0x0000002c02007c0c */ /* 0x000fe2000bf26070 */
[----:B-1----:R-:W-:Y:S01]  /*e110*/  IMAD R3, R3, UR4, RZ ;  /* 0x0000000403037c24 */ /* 0x002fe2000f8e02ff */
[----:B------:R-:W-:Y:S01]  /*e120*/  ISETP.GE.U32.AND P5, PT, R35, UR44, PT ;  /* 0x0000002c23007c0c */ /* 0x000fe2000bfa6070 */
[----:B------:R0:W-:Y:S01]  /*e130*/  @!P3 STG.E desc[UR14][R4.64+0x700], R19 ;  /* 0x000700130400b986 */ /* 0x0001e2000c10190e */
[----:B------:R-:W-:-:S02]  /*e140*/  ISETP.GE.U32.AND P4, PT, R33, UR44, PT ;  /* 0x0000002c21007c0c */ /* 0x000fc4000bf86070 */
[----:B------:R-:W-:Y:S01]  /*e150*/  ISETP.GE.U32.AND P3, PT, R29, UR44, PT ;  /* 0x0000002c1d007c0c */ /* 0x000fe2000bf66070 */
[----:B------:R0:W-:Y:S01]  /*e160*/  @!P2 STG.E desc[UR16][R4.64+0x780], R75 ;  /* 0x0007804b0400a986 */ /* 0x0001e2000c101910 */
[----:B------:R-:W-:Y:S02]  /*e170*/  ISETP.GE.U32.AND P2, PT, R37, UR44, PT ;  /* 0x0000002c25007c0c */ /* 0x000fe4000bf46070 */
[----:B------:R-:W-:Y:S01]  /*e180*/  ISETP.GE.AND.EX P5, PT, RZ, UR45, PT, P5 ;  /* 0x0000002dff007c0c */ /* 0x000fe2000bfa6350 */
[----:B------:R0:W-:Y:S01]  /*e190*/  @!P0 STG.E desc[UR8][R4.64+0x880], R77 ;  /* 0x0008804d04008986 */ /* 0x0001e2000c101908 */
[----:B------:R-:W-:Y:S02]  /*e1a0*/  ISETP.GE.AND.EX P2, PT, RZ, UR45, PT, P2 ;  /* 0x0000002dff007c0c */ /* 0x000fe4000bf46320 */
[----:B------:R-:W-:Y:S02]  /*e1b0*/  ISETP.GE.AND.EX P4, PT, RZ, UR45, PT, P4 ;  /* 0x0000002dff007c0c */ /* 0x000fe4000bf86340 */
[----:B------:R-:W-:-:S02]  /*e1c0*/  ISETP.GE.AND.EX P3, PT, RZ, UR45, PT, P3 ;  /* 0x0000002dff007c0c */ /* 0x000fc4000bf66330 */
[----:B------:R-:W-:Y:S02]  /*e1d0*/  ISETP.GE.AND.EX P1, PT, RZ, UR45, PT, P1 ;  /* 0x0000002dff007c0c */ /* 0x000fe4000bf26310 */
[----:B------:R-:W-:Y:S02]  /*e1e0*/  ISETP.GE.AND.EX P6, PT, RZ, UR45, PT, P6 ;  /* 0x0000002dff007c0c */ /* 0x000fe4000bfc6360 */
[C---:B------:R-:W-:Y:S02]  /*e1f0*/  IADD3 R34, P0, PT, R3.reuse, R34, RZ ;  /* 0x0000002203227210 */ /* 0x040fe40007f1e0ff */
[----:B------:R-:W-:Y:S02]  /*e200*/  @!P5 R2UR UR10, R30 ;  /* 0x000000001e0ad2ca */ /* 0x000fe400000e0000 */
[----:B------:R-:W-:Y:S02]  /*e210*/  LEA.HI.X.SX32 R32, R3, R32, 0x1, P0 ;  /* 0x0000002003207211 */ /* 0x000fe400000f0eff */
[----:B------:R-:W-:-:S02]  /*e220*/  ISETP.GE.U32.AND P0, PT, R34, UR46, PT ;  /* 0x0000002e22007c0c */ /* 0x000fc4000bf06070 */
[C---:B------:R-:W-:Y:S02]  /*e230*/  @!P2 R2UR UR6, R30.reuse ;  /* 0x000000001e06a2ca */ /* 0x040fe400000e0000 */
        /* <DEDUP_REMOVED lines=9> */
[----:B------:R-:W-:Y:S01]  /*e2d0*/  @!P6 R2UR UR18, R30 ;  /* 0x000000001e12e2ca */ /* 0x000fe200000e0000 */
[----:B------:R0:W-:Y:S01]  /*e2e0*/  @!P5 STG.E desc[UR10][R4.64+0x900], R23 ;  /* 0x000900170400d986 */ /* 0x0001e2000c10190a */
[----:B------:R-:W-:Y:S02]  /*e2f0*/  @!P6 R2UR UR19, R31 ;  /* 0x000000001f13e2ca */ /* 0x000fe400000e0000 */
[----:B------:R-:W-:Y:S01]  /*e300*/  ISETP.GE.AND.EX P0, PT, R32, UR47, PT, P0 ;  /* 0x0000002f20007c0c */ /* 0x000fe2000bf06300 */
[----:B------:R0:W-:Y:S04]  /*e310*/  @!P4 STG.E desc[UR12][R4.64+0x980], R0 ;  /* 0x000980000400c986 */ /* 0x0001e8000c10190c */
[----:B------:R0:W-:Y:S04]  /*e320*/  @!P3 STG.E desc[UR14][R4.64+0xa00], R25 ;  /* 0x000a00190400b986 */ /* 0x0001e8000c10190e */
[----:B------:R0:W-:Y:S04]  /*e330*/  @!P1 STG.E desc[UR16][R4.64+0xa80], R6 ;  /* 0x000a800604009986 */ /* 0x0001e8000c101910 */
[----:B------:R0:W-:Y:S01]  /*e340*/  @!P6 STG.E desc[UR18][R4.64+0xb00], R13 ;  /* 0x000b000d0400e986 */ /* 0x0001e2000c101912 */
[----:B------:R-:W-:Y:S05]  /*e350*/  @!P0 BRA `(.L_x_2653) ;  /* 0xffffff1c00f88947 */ /* 0x000fea000383ffff */
[----:B------:R-:W-:Y:S05]  /*e360*/  BSYNC B0 ;  /* 0x0000000000007941 */ /* 0x000fea0003800000 */
.L_x_2559:
[----:B------:R-:W-:Y:S05]  /*e370*/  EXIT ;  /* 0x000000000000794d */ /* 0x000fea0003800000 */
.L_x_2606:
[----:B------:R-:W-:Y:S01]  /*e380*/  HFMA2 R12, -RZ, RZ, 0, 9.5367431640625e-07 ;  /* 0x00000010ff0c7431 */ /* 0x000fe200000001ff */
[----:B------:R-:W-:Y:S01]  /*e390*/  BSSY B1, `(.L_x_2654) ;  /* 0x0000006000017945 */ /* 0x000fe20003800000 */
[----:B------:R-:W-:Y:S02]  /*e3a0*/  IMAD.MOV.U32 R11, RZ, RZ, 0x1f ;  /* 0x0000001fff0b7424 */ /* 0x000fe400078e00ff */
[----:B------:R-:W-:-:S07]  /*e3b0*/  IMAD.MOV.U32 R15, RZ, RZ, -0x1 ;  /* 0xffffffffff0f7424 */ /* 0x000fce00078e00ff */
[----:B01----:R-:W-:Y:S05]  /*e3c0*/  WARPSYNC.COLLECTIVE R15, `(.L_x_2655) ;  /* 0x000000000f087348 */ /* 0x003fea0003c00000 */
[----:B------:R2:W3:Y:S02]  /*e3d0*/  SHFL.BFLY P6, R14, R13, R12, R11 ;  /* 0x0c00000c0d0e7389 */ /* 0x0004e400000c000b */
[----:B0123--:R-:W-:Y:S05]  /*e3e0*/  ENDCOLLECTIVE ;  /* 0x000000000000791b */ /* 0x00ffea0003800000 */
.L_x_2655:
[----:B------:R-:W-:Y:S05]  /*e3f0*/  BSYNC B1 ;  /* 0x0000000000017941 */ /* 0x000fea0003800000 */
.L_x_2654:
[----:B------:R-:W-:Y:S01]  /*e400*/  FMNMX R13, R14, R13, !PT ;  /* 0x0000000d0e0d7209 */ /* 0x000fe20007800000 */
[----:B------:R-:W-:Y:S01]  /*e410*/  IMAD.MOV.U32 R11, RZ, RZ, 0x1f ;  /* 0x0000001fff0b7424 */ /* 0x000fe200078e00ff */
[----:B------:R-:W-:Y:S01]  /*e420*/  MOV R12, 0x8 ;  /* 0x00000008000c7802 */ /* 0x000fe20000000f00 */
[----:B------:R-:W-:-:S07]  /*e430*/  IMAD.MOV.U32 R15, RZ, RZ, -0x1 ;  /* 0xffffffffff0f7424 */ /* 0x000fce00078e00ff */
[----:B------:R-:W-:Y:S05]  /*e440*/  WARPSYNC.COLLECTIVE R15, `(.L_x_2656) ;  /* 0x000000000f087348 */ /* 0x000fea0003c00000 */
[----:B------:R0:W1:Y:S02]  /*e450*/  SHFL.BFLY P6, R14, R13, R12, R11 ;  /* 0x0c00000c0d0e7389 */ /* 0x00006400000c000b */
[----:B01----:R-:W-:Y:S05]  /*e460*/  ENDCOLLECTIVE ;  /* 0x000000000000791b */ /* 0x003fea0003800000 */
.L_x_2656:
[----:B------:R-:W-:Y:S01]  /*e470*/  IMAD.MOV.U32 R12, RZ, RZ, 0x4 ;  /* 0x00000004ff0c7424 */ /* 0x000fe200078e00ff */
[----:B------:R-:W-:-:S04]  /*e480*/  FMNMX R0, R13, R14, !PT ;  /* 0x0000000e0d007209 */ /* 0x000fc80007800000 */
[----:B------:R-:W-:-:S07]  /*e490*/  MOV R13, R0 ;  /* 0x00000000000d7202 */ /* 0x000fce0000000f00 */
[----:B------:R-:W-:Y:S05]  /*e4a0*/  WARPSYNC.COLLECTIVE R15, `(.L_x_2657) ;  /* 0x000000000f087348 */ /* 0x000fea0003c00000 */
[----:B------:R0:W1:Y:S02]  /*e4b0*/  SHFL.BFLY P6, R14, R13, R12, R11 ;  /* 0x0c00000c0d0e7389 */ /* 0x00006400000c000b */
[----:B01----:R-:W-:Y:S05]  /*e4c0*/  ENDCOLLECTIVE ;  /* 0x000000000000791b */ /* 0x003fea0003800000 */
.L_x_2657:
[----:B------:R-:W-:Y:S01]  /*e4d0*/  HFMA2 R12, -RZ, RZ, 0, 1.1920928955078125e-07 ;  /* 0x00000002ff0c7431 */ /* 0x000fe200000001ff */
[----:B------:R-:W-:-:S05]  /*e4e0*/  FMNMX R2, R0, R14, !PT ;  /* 0x0000000e00027209 */ /* 0x000fca0007800000 */
[----:B------:R-:W-:-:S07]  /*e4f0*/  IMAD.MOV.U32 R13, RZ, RZ, R2 ;  /* 0x000000ffff0d7224 */ /* 0x000fce00078e0002 */
[----:B------:R-:W-:Y:S05]  /*e500*/  WARPSYNC.COLLECTIVE R15, `(.L_x_2658) ;  /* 0x000000000f087348 */ /* 0x000fea0003c00000 */
[----:B------:R0:W1:Y:S02]  /*e510*/  SHFL.BFLY P6, R14, R13, R12, R11 ;  /* 0x0c00000c0d0e7389 */ /* 0x00006400000c000b */
[----:B01----:R-:W-:Y:S05]  /*e520*/  ENDCOLLECTIVE ;  /* 0x000000000000791b */ /* 0x003fea0003800000 */
.L_x_2658:
[----:B------:R-:W-:Y:S01]  /*e530*/  IMAD.MOV.U32 R12, RZ, RZ, 0x1 ;  /* 0x00000001ff0c7424 */ /* 0x000fe200078e00ff */
[----:B------:R-:W-:-:S05]  /*e540*/  FMNMX R3, R2, R14, !PT ;  /* 0x0000000e02037209 */ /* 0x000fca0007800000 */
[----:B------:R-:W-:-:S07]  /*e550*/  IMAD.MOV.U32 R13, RZ, RZ, R3 ;  /* 0x000000ffff0d7224 */ /* 0x000fce00078e0003 */
[----:B------:R-:W-:Y:S05]  /*e560*/  WARPSYNC.COLLECTIVE R15, `(.L_x_2659) ;  /* 0x000000000f087348 */ /* 0x000fea0003c00000 */
[----:B------:R0:W1:Y:S02]  /*e570*/  SHFL.BFLY P6, R14, R13, R12, R11 ;  /* 0x0c00000c0d0e7389 */ /* 0x00006400000c000b */
[----:B01----:R-:W-:Y:S05]  /*e580*/  ENDCOLLECTIVE ;  /* 0x000000000000791b */ /* 0x003fea0003800000 */
.L_x_2659:
        /* <DEDUP_REMOVED lines=31> */
[----:B------:R-:W-:Y:S02]  /*e780*/  IMAD.SHL.U32 R5, R5, 0x800000, RZ ;  /* 0x0080000005057824 */ /* 0x000fe400078e00ff */
[----:B------:R-:W-:Y:S01]  /*e790*/  FADD R15, R13, -12583039 ;  /* 0xcb40007f0d0f7421 */ /* 0x000fe20000000000 */
[----:B------:R-:W-:-:S03]  /*e7a0*/  FFMA R0, R9, 1.4426950216293334961, -R0 ;  /* 0x3fb8aa3b09007823 */ /* 0x000fc60000000800 */
[----:B------:R-:W-:Y:S01]  /*e7b0*/  FFMA R15, R54, 1.4426950216293334961, -R15 ;  /* 0x3fb8aa3b360f7823 */ /* 0x000fe2000000080f */
[----:B------:R-:W-:-:S03]  /*e7c0*/  FFMA R9, R9, 1.925963033500011079e-08, R0 ;  /* 0x32a5706009097823 */ /* 0x000fc60000000000 */
[----:B------:R-:W-:Y:S01]  /*e7d0*/  FFMA R15, R54, 1.925963033500011079e-08, R15 ;  /* 0x32a57060360f7823 */ /* 0x000fe2000000000f */
[----:B------:R0:W1:Y:S08]  /*e7e0*/  MUFU.EX2 R0, R9 ;  /* 0x0000000900007308 */ /* 0x0000700000000800 */
[----:B------:R-:W2:Y:S01]  /*e7f0*/  MUFU.EX2 R15, R15 ;  /* 0x0000000f000f7308 */ /* 0x000ea20000000800 */
[----:B0-----:R-:W-:-:S04]  /*e800*/  FFMA.SAT R9, R2, R11, 0.5 ;  /* 0x3f00000002097423 */ /* 0x001fc8000000200b */
[----:B------:R-:W-:Y:S01]  /*e810*/  FFMA.RM R9, R9, R12, 12582913 ;  /* 0x4b40000109097423 */ /* 0x000fe2000000400c */
[----:B-1----:R-:W-:Y:S01]  /*e820*/  FMUL R5, R5, R0 ;  /* 0x0000000005057220 */ /* 0x002fe20000400000 */
[----:B------:R-:W-:Y:S02]  /*e830*/  SHF.L.U32 R0, R13, 0x17, RZ ;  /* 0x000000170d007819 */ /* 0x000fe400000006ff */
[----:B------:R-:W-:-:S04]  /*e840*/  FADD R13, R9, -12583039 ;  /* 0xcb40007f090d7421 */ /* 0x000fc80000000000 */
[----:B------:R-:W-:Y:S01]  /*e850*/  FFMA R13, R2, 1.4426950216293334961, -R13 ;  /* 0x3fb8aa3b020d7823 */ /* 0x000fe2000000080d */
[----:B--2---:R-:W-:-:S03]  /*e860*/  FMUL R0, R0, R15 ;  /* 0x0000000f00007220 */ /* 0x004fc60000400000 */
        /* <DEDUP_REMOVED lines=161> */
[----:B------:R-:W-:Y:S01]  /*f280*/  FFMA R40, R40, 1.925963033500011079e-08, R11 ;  /* 0x32a5706028287823 */ /* 0x000fe2000000000b */
[----:B------:R-:W-:-:S04]  /*f290*/  FADD R11, RZ, R5 ;  /* 0x00000005ff0b7221 */ /* 0x000fc80000000000 */
[----:B------:R-:W1:Y:S01]  /*f2a0*/  MUFU.EX2 R27, R40 ;  /* 0x00000028001b7308 */ /* 0x000e620000000800 */
        /* <DEDUP_REMOVED lines=29> */
.L_x_2660:
[----:B------:R-:W-:Y:S02]  /*f480*/  IMAD.MOV.U32 R12, RZ, RZ, 0x8 ;  /* 0x00000008ff0c7424 */ /* 0x000fe400078e00ff */
[----:B------:R-:W-:-:S04]  /*f490*/  FADD R36, R13, R14 ;  /* 0x0000000e0d247221 */ /* 0x000fc80000000000 */
[----:B------:R-:W-:-:S07]  /*f4a0*/  IMAD.MOV.U32 R13, RZ, RZ, R36 ;  /* 0x000000ffff0d7224 */ /* 0x000fce00078e0024 */
[----:B------:R-:W-:Y:S05]  /*f4b0*/  WARPSYNC.COLLECTIVE R15, `(.L_x_2661) ;  /* 0x000000000f087348 */ /* 0x000fea0003c00000 */
[----:B------:R0:W1:Y:S02]  /*f4c0*/  SHFL.BFLY P6, R14, R13, R12, R11 ;  /* 0x0c00000c0d0e7389 */ /* 0x00006400000c000b */
[----:B01----:R-:W-:Y:S05]  /*f4d0*/  ENDCOLLECTIVE ;  /* 0x000000000000791b */ /* 0x003fea0003800000 */
.L_x_2661:
[----:B------:R-:W-:Y:S02]  /*f4e0*/  IMAD.MOV.U32 R12, RZ, RZ, 0x4 ;  /* 0x00000004ff0c7424 */ /* 0x000fe400078e00ff */
[----:B------:R-:W-:-:S05]  /*f4f0*/  FADD R38, R36, R14 ;  /* 0x0000000e24267221 */ /* 0x000fca0000000000 */
[----:B------:R-:W-:-:S07]  /*f500*/  MOV R13, R38 ;  /* 0x00000026000d7202 */ /* 0x000fce0000000f00 */
[----:B------:R-:W-:Y:S05]  /*f510*/  WARPSYNC.COLLECTIVE R15, `(.L_x_2662) ;  /* 0x000000000f087348 */ /* 0x000fea0003c00000 */
[----:B------:R0:W1:Y:S02]  /*f520*/  SHFL.BFLY P6, R14, R13, R12, R11 ;  /* 0x0c00000c0d0e7389 */ /* 0x00006400000c000b */
[----:B01----:R-:W-:Y:S05]  /*f530*/  ENDCOLLECTIVE ;  /* 0x000000000000791b */ /* 0x003fea0003800000 */
.L_x_2662:
[----:B------:R-:W-:Y:S02]  /*f540*/  HFMA2 R12, -RZ, RZ, 0, 1.1920928955078125e-07 ;  /* 0x00000002ff0c7431 */ /* 0x000fe400000001ff */
[----:B------:R-:W-:-:S04]  /*f550*/  FADD R40, R38, R14 ;  /* 0x0000000e26287221 */ /* 0x000fc80000000000 */
[----:B------:R-:W-:-:S07]  /*f560*/  IMAD.MOV.U32 R13, RZ, RZ, R40 ;  /* 0x000000ffff0d7224 */ /* 0x000fce00078e0028 */
[----:B------:R-:W-:Y:S05]  /*f570*/  WARPSYNC.COLLECTIVE R15, `(.L_x_2663) ;  /* 0x000000000f087348 */ /* 0x000fea0003c00000 */
[----:B------:R0:W1:Y:S02]  /*f580*/  SHFL.BFLY P6, R14, R13, R12, R11 ;  /* 0x0c00000c0d0e7389 */ /* 0x00006400000c000b */
[----:B01----:R-:W-:Y:S05]  /*f590*/  ENDCOLLECTIVE ;  /* 0x000000000000791b */ /* 0x003fea0003800000 */
.L_x_2663:
[----:B------:R-:W-:Y:S02]  /*f5a0*/  IMAD.MOV.U32 R12, RZ, RZ, 0x1 ;  /* 0x00000001ff0c7424 */ /* 0x000fe400078e00ff */
[----:B------:R-:W-:-:S04]  /*f5b0*/  FADD R42, R40, R14 ;  /* 0x0000000e282a7221 */ /* 0x000fc80000000000 */
[----:B------:R-:W-:-:S07]  /*f5c0*/  IMAD.MOV.U32 R13, RZ, RZ, R42 ;  /* 0x000000ffff0d7224 */ /* 0x000fce00078e002a */
[----:B------:R-:W-:Y:S05]  /*f5d0*/  WARPSYNC.COLLECTIVE R15, `(.L_x_2664) ;  /* 0x000000000f087348 */ /* 0x000fea0003c00000 */
[----:B------:R0:W1:Y:S02]  /*f5e0*/  SHFL.BFLY P6, R14, R13, R12, R11 ;  /* 0x0c00000c0d0e7389 */ /* 0x00006400000c000b */
[----:B01----:R-:W-:Y:S05]  /*f5f0*/  ENDCOLLECTIVE ;  /* 0x000000000000791b */ /* 0x003fea0003800000 */
.L_x_2664:
[----:B------:R-:W-:Y:S05]  /*f600*/  BRA `(.L_x_2665) ;  /* 0xffffffcc00c07947 */ /* 0x000fea000383ffff */
        .weak           $__internal_28_$__cuda_sm3x_div_rn_noftz_f32_slowpath
        .type           $__internal_28_$__cuda_sm3x_div_rn_noftz_f32_slowpath,@function
        .size           $__internal_28_$__cuda_sm3x_div_rn_noftz_f32_slowpath,(.L_x_37405 - $__internal_28_$__cuda_sm3x_div_rn_noftz_f32_slowpath)
$__internal_28_$__cuda_sm3x_div_rn_noftz_f32_slowpath:
        /* <DEDUP_REMOVED lines=34> */
.L_x_2667:
        /* <DEDUP_REMOVED lines=51> */
.L_x_2674:
[----:B------:R-:W-:-:S04]  /*fb60*/  LOP3.LUT R5, R5, 0x80000000, RZ, 0xc0, !PT ;  /* 0x8000000005057812 */ /* 0x000fc800078ec0ff */
[----:B------:R-:W-:Y:S01]  /*fb70*/  LOP3.LUT R5, R5, 0x7f800000, RZ, 0xfc, !PT ;  /* 0x7f80000005057812 */ /* 0x000fe200078efcff */
[----:B------:R-:W-:Y:S06]  /*fb80*/  BRA `(.L_x_2675) ;  /* 0x0000000000047947 */ /* 0x000fec0003800000 */
.L_x_2673:
[----:B------:R-:W-:-:S07]  /*fb90*/  IMAD R5, R42, 0x800000, R5 ;  /* 0x008000002a057824 */ /* 0x000fce00078e0205 */
.L_x_2675:
[----:B------:R-:W-:Y:S05]  /*fba0*/  BSYNC.RECONVERGENT B2 ;  /* 0x0000000000027941 */ /* 0x000fea0003800200 */
.L_x_2672:
[----:B------:R-:W-:Y:S05]  /*fbb0*/  BRA `(.L_x_2676) ;  /* 0x0000000000207947 */ /* 0x000fea0003800000 */
.L_x_2671:
[----:B------:R-:W-:-:S04]  /*fbc0*/  LOP3.LUT R5, R12, 0x80000000, R5, 0x48, !PT ;  /* 0x800000000c057812 */ /* 0x000fc800078e4805 */
[----:B------:R-:W-:Y:S01]  /*fbd0*/  LOP3.LUT R5, R5, 0x7f800000, RZ, 0xfc, !PT ;  /* 0x7f80000005057812 */ /* 0x000fe200078efcff */
[----:B------:R-:W-:Y:S06]  /*fbe0*/  BRA `(.L_x_2676) ;  /* 0x0000000000147947 */ /* 0x000fec0003800000 */
.L_x_2670:
[----:B------:R-:W-:Y:S01]  /*fbf0*/  LOP3.LUT R5, R12, 0x80000000, R5, 0x48, !PT ;  /* 0x800000000c057812 */ /* 0x000fe200078e4805 */
[----:B------:R-:W-:Y:S06]  /*fc00*/  BRA `(.L_x_2676) ;  /* 0x00000000000c7947 */ /* 0x000fec0003800000 */
.L_x_2669:
[----:B------:R-:W0:Y:S01]  /*fc10*/  MUFU.RSQ R5, -QNAN ;  /* 0xffc0000000057908 */ /* 0x000e220000001400 */
[----:B------:R-:W-:Y:S05]  /*fc20*/  BRA `(.L_x_2676) ;  /* 0x0000000000047947 */ /* 0x000fea0003800000 */
.L_x_2668:
[----:B------:R-:W-:-:S07]  /*fc30*/  FADD.FTZ R5, R5, R12 ;  /* 0x0000000c05057221 */ /* 0x000fce0000010000 */
.L_x_2676:
[----:B------:R-:W-:Y:S05]  /*fc40*/  BSYNC.RECONVERGENT B1 ;  /* 0x0000000000017941 */ /* 0x000fea0003800200 */
.L_x_2666:
[----:B------:R-:W-:Y:S01]  /*fc50*/  MOV R12, R14 ;  /* 0x0000000e000c7202 */ /* 0x000fe20000000f00 */
[----:B------:R-:W-:-:S04]  /*fc60*/  IMAD.MOV.U32 R13, RZ, RZ, 0x0 ;  /* 0x00000000ff0d7424 */ /* 0x000fc800078e00ff */
[----:B0-----:R-:W-:Y:S05]  /*fc70*/  RET.REL.NODEC R12 `(_Z15SoftmaxWarpImplI22BroadcastScaleMaskLoadIffbLm4EiE11DirectStoreIffEfLi1ELi23ELi32ELi1ELb1EL9Algorithm0EEvT_T0_ll) ;  /* 0xffffff000ce07950 */ /* 0x001fea0003c3ffff */
.L_x_2677:
        /* <DEDUP_REMOVED lines=16> */
.L_x_37405:


//--------------------- .text._Z15SoftmaxWarpImplI22BroadcastScaleMaskLoadIffbLm4EiE11DirectStoreIffEfLi1ELi23ELi32ELi1ELb0EL9Algorithm0EEvT_T0_ll --------------------------
	.section	.text._Z15SoftmaxWarpImplI22BroadcastScaleMaskLoadIffbLm4EiE11DirectStoreIffEfLi1ELi23ELi32ELi1ELb0EL9Algorithm0EEvT_T0_ll,"ax",@progbits
	.align	128
        .global         _Z15SoftmaxWarpImplI22BroadcastScaleMaskLoadIffbLm4EiE11DirectStoreIffEfLi1ELi23ELi32ELi1ELb0EL9Algorithm0EEvT_T0_ll
        .type           _Z15SoftmaxWarpImplI22BroadcastScaleMaskLoadIffbLm4EiE11DirectStoreIffEfLi1ELi23ELi32ELi1ELb0EL9Algorithm0EEvT_T0_ll,@function
        .size           _Z15SoftmaxWarpImplI22BroadcastScaleMaskLoadIffbLm4EiE11DirectStoreIffEfLi1ELi23ELi32ELi1ELb0EL9Algorithm0EEvT_T0_ll,(.L_x_37406 - _Z15SoftmaxWarpImplI22BroadcastScaleMaskLoadIffbLm4EiE11DirectStoreIffEfLi1ELi23ELi32ELi1ELb0EL9Algorithm0EEvT_T0_ll)
        .other          _Z15SoftmaxWarpImplI22BroadcastScaleMaskLoadIffbLm4EiE11DirectStoreIffEfLi1ELi23ELi32ELi1ELb0EL9Algorithm0EEvT_T0_ll,@"STO_CUDA_ENTRY STV_DEFAULT"
_Z15SoftmaxWarpImplI22BroadcastScaleMaskLoadIffbLm4EiE11DirectStoreIffEfLi1ELi23ELi32ELi1ELb0EL9Algorithm0EEvT_T0_ll:
.text._Z15SoftmaxWarpImplI22BroadcastScaleMaskLoadIffbLm4EiE11DirectStoreIffEfLi1ELi23ELi32ELi1ELb0EL9Algorithm0EEvT_T0_ll:
        /* <DEDUP_REMOVED lines=30> */
.L_x_2678:
        /* <DEDUP_REMOVED lines=14> */
.L_x_2727:
[----:B--2---:R-:W-:Y:S01]  /*02c0*/  IABS R4, UR55 ;  /* 0x0000003700047c13 */ /* 0x004fe20008000000 */
[----:B0-----:R-:W-:Y:S01]  /*02d0*/  IMAD R55, R3, UR54, R2 ;  /* 0x0000003603377c24 */ /* 0x001fe2000f8e0202 */
[----:B------:R-:W-:Y:S01]  /*02e0*/  IABS R9, UR56 ;  /* 0x0000003800097c13 */ /* 0x000fe20008000000 */
[----:B------:R-:W-:Y:S01]  /*02f0*/  UMOV UR4, URZ ;  /* 0x000000ff00047c82 */ /* 0x000fe20008000000 */
[----:B------:R-:W-:Y:S02]  /*0300*/  R2UR UR11, R4 ;  /* 0x00000000040b72ca */ /* 0x000fe400000e0000 */
[----:B------:R-:W-:Y:S02]  /*0310*/  R2UR UR10, R9 ;  /* 0x00000000090a72ca */ /* 0x000fe400000e0000 */
[----:B------:R-:W-:Y:S02]  /*0320*/  IABS R11, R55 ;  /* 0x00000037000b7213 */ /* 0x000fe40000000000 */
[----:B------:R-:W-:-:S02]  /*0330*/  LOP3.LUT R37, RZ, UR55, RZ, 0x33, !PT ;  /* 0x00000037ff257c12 */ /* 0x000fc4000f8e33ff */
[----:B------:R-:W-:-:S04]  /*0340*/  IADD3 R33, PT, PT, R55, 0x80, RZ ;  /* 0x0000008037217810 */ /* 0x000fc80007ffe0ff */
[----:B------:R-:W-:Y:S01]  /*0350*/  LOP3.LUT R25, R33, UR55, RZ, 0x3c, !PT ;  /* 0x0000003721197c12 */ /* 0x000fe2000f8e3cff */
[----:B------:R-:W0:Y:S08]  /*0360*/  I2F.RP R4, UR11 ;  /* 0x0000000b00047d06 */ /* 0x000e300008209400 */
[----:B------:R-:W2:Y:S08]  /*0370*/  I2F.RP R9, UR10 ;  /* 0x0000000a00097d06 */ /* 0x000eb00008209400 */
[----:B0-----:R-:W0:Y:S08]  /*0380*/  MUFU.RCP R4, R4 ;  /* 0x0000000400047308 */ /* 0x001e300000001000 */
[----:B--2---:R-:W-:Y:S01]  /*0390*/  MUFU.RCP R9, R9 ;  /* 0x0000000900097308 */ /* 0x004fe20000001000 */
[----:B0-----:R-:W-:Y:S01]  /*03a0*/  VIADD R8, R4, 0xffffffe ;  /* 0x0ffffffe04087836 */ /* 0x001fe20000000000 */
[----:B------:R-:W-:-:S04]  /*03b0*/  IADD3 R4, PT, PT, R55, 0x40, RZ ;  /* 0x0000004037047810 */ /* 0x000fc80007ffe0ff */
[----:B------:R-:W-:Y:S02]  /*03c0*/  IABS R17, R4 ;  /* 0x0000000400117213 */ /* 0x000fe40000000000 */
[----:B------:R-:W0:Y:S02]  /*03d0*/  F2I.FTZ.U32.TRUNC.NTZ R8, R8 ;  /* 0x0000000800087305 */ /* 0x000e24000021f000 */
[----:B0-----:R-:W-:Y:S01]  /*03e0*/  R2UR UR5, R8 ;  /* 0x00000000080572ca */ /* 0x001fe200000e0000 */
[----:B------:R-:W-:-:S05]  /*03f0*/  VIADD R8, R55, 0x20 ;  /* 0x0000002037087836 */ /* 0x000fca0000000000 */
[----:B------:R-:W-:-:S07]  /*0400*/  IABS R14, R8 ;  /* 0x00000008000e7213 */ /* 0x000fce0000000000 */
[----:B------:R-:W-:-:S04]  /*0410*/  UIADD3 UR6, UPT, UPT, URZ, -UR5, URZ ;  /* 0x80000005ff067290 */ /* 0x000fc8000fffe0ff */
[----:B------:R-:W-:-:S04]  /*0420*/  UIMAD UR6, UR6, UR11, URZ ;  /* 0x0000000b060672a4 */ /* 0x000fc8000f8e02ff */
[----:B------:R-:W-:-:S06]  /*0430*/  UIMAD.WIDE.U32 UR6, UR5, UR6, UR4 ;  /* 0x00000006050672a5 */ /* 0x000fcc000f8e0004 */
[----:B------:R-:W-:-:S04]  /*0440*/  IMAD.HI.U32 R10, R11, UR7, RZ ;  /* 0x000000070b0a7c27 */ /* 0x000fc8000f8e00ff */
[----:B------:R-:W-:Y:S02]  /*0450*/  IMAD.MOV R12, RZ, RZ, -R10 ;  /* 0x000000ffff0c7224 */ /* 0x000fe400078e0a0a */
[----:B------:R-:W-:-:S04]  /*0460*/  IMAD.HI.U32 R13, R14, UR7, RZ ;  /* 0x000000070e0d7c27 */ /* 0x000fc8000f8e00ff */
[----:B------:R-:W-:Y:S02]  /*0470*/  IMAD R11, R12, UR11, R11 ;  /* 0x0000000b0c0b7c24 */ /* 0x000fe4000f8e020b */
[----:B------:R-:W-:Y:S02]  /*0480*/  IMAD.MOV R15, RZ, RZ, -R13 ;  /* 0x000000ffff0f7224 */ /* 0x000fe400078e0a0d */
[----:B------:R-:W-:Y:S01]  /*0490*/  IMAD.HI.U32 R16, R17, UR7, RZ ;  /* 0x0000000711107c27 */ /* 0x000fe2000f8e00ff */
[----:B------:R-:W-:-:S03]  /*04a0*/  ISETP.LT.U32.AND P5, PT, R11, UR11, PT ;  /* 0x0000000b0b007c0c */ /* 0x000fc6000bfa1070 */
[----:B------:R-:W-:Y:S01]  /*04b0*/  IMAD R14, R15, UR11, R14 ;  /* 0x0000000b0f0e7c24 */ /* 0x000fe2000f8e020e */
[----:B------:R-:W-:Y:S01]  /*04c0*/  IADD3 R18, PT, PT, -R16, RZ, RZ ;  /* 0x000000ff10127210 */ /* 0x000fe20007ffe1ff */
[----:B------:R-:W-:Y:S01]  /*04d0*/  VIADD R12, R9, 0xffffffe ;  /* 0x0ffffffe090c7836 */ /* 0x000fe20000000000 */
[----:B------:R-:W-:Y:S02]  /*04e0*/  LOP3.LUT R9, R55, UR55, RZ, 0x3c, !PT ;  /* 0x0000003737097c12 */ /* 0x000fe4000f8e3cff */
[----:B------:R-:W-:Y:S01]  /*04f0*/  ISETP.LT.U32.AND P1, PT, R14, UR11, PT ;  /* 0x0000000b0e007c0c */ /* 0x000fe2000bf21070 */
[----:B------:R-:W-:Y:S01]  /*0500*/  IMAD R17, R18, UR11, R17 ;  /* 0x0000000b12117c24 */ /* 0x000fe2000f8e0211 */
[----:B------:R-:W-:Y:S01]  /*0510*/  ISETP.GE.AND P2, PT, R9, RZ, PT ;  /* 0x000000ff0900720c */ /* 0x000fe20003f46270 */
[----:B------:R-:W0:Y:S01]  /*0520*/  F2I.FTZ.U32.TRUNC.NTZ R12, R12 ;  /* 0x0000000c000c7305 */ /* 0x000e22000021f000 */
[----:B------:R-:W-:Y:S01]  /*0530*/  LOP3.LUT R15, R8, UR55, RZ, 0x3c, !PT ;  /* 0x00000037080f7c12 */ /* 0x000fe2000f8e3cff */
[----:B------:R-:W-:Y:S01]  /*0540*/  @!P5 VIADD R11, R11, -UR11 ;  /* 0x8000000b0b0bdc36 */ /* 0x000fe20008000000 */
[----:B------:R-:W-:-:S02]  /*0550*/  ISETP.LT.U32.AND P0, PT, R17, UR11, PT ;  /* 0x0000000b11007c0c */ /* 0x000fc4000bf01070 */
[----:B------:R-:W-:Y:S02]  /*0560*/  @!P5 IADD3 R10, PT, PT, R10, 0x1, RZ ;  /* 0x000000010a0ad810 */ /* 0x000fe40007ffe0ff */
[----:B------:R-:W-:Y:S02]  /*0570*/  ISETP.GE.U32.AND P6, PT, R11, UR11, PT ;  /* 0x0000000b0b007c0c */ /* 0x000fe4000bfc6070 */
[----:B------:R-:W-:Y:S01]  /*0580*/  IADD3 R9, PT, PT, R55, 0x60, RZ ;  /* 0x0000006037097810 */ /* 0x000fe20007ffe0ff */
[----:B------:R-:W-:Y:S01]  /*0590*/  @!P1 VIADD R14, R14, -UR11 ;  /* 0x8000000b0e0e9c36 */ /* 0x000fe20008000000 */
[----:B------:R-:W-:Y:S01]  /*05a0*/  ISETP.GE.AND P3, PT, R15, RZ, PT ;  /* 0x000000ff0f00720c */ /* 0x000fe20003f66270 */
[----:B------:R-:W-:Y:S01]  /*05b0*/  @!P1 VIADD R13, R13, 0x1 ;  /* 0x000000010d0d9836 */ /* 0x000fe20000000000 */
[----:B------:R-:W-:Y:S02]  /*05c0*/  IABS R11, R9 ;  /* 0x00000009000b7213 */ /* 0x000fe40000000000 */
[----:B------:R-:W-:Y:S01]  /*05d0*/  ISETP.GE.U32.AND P4, PT, R14, UR11, PT ;  /* 0x0000000b0e007c0c */ /* 0x000fe2000bf86070 */
[----:B------:R-:W-:Y:S01]  /*05e0*/  @!P0 VIADD R17, R17, -UR11 ;  /* 0x8000000b11118c36 */ /* 0x000fe20008000000 */
[----:B0-----:R-:W-:Y:S01]  /*05f0*/  R2UR UR5, R12 ;  /* 0x000000000c0572ca */ /* 0x001fe200000e0000 */
[----:B------:R-:W-:Y:S01]  /*0600*/  IMAD.HI.U32 R19, R11, UR7, RZ ;  /* 0x000000070b137c27 */ /* 0x000fe2000f8e00ff */
[----:B------:R-:W-:-:S02]  /*0610*/  ISETP.NE.AND P1, PT, RZ, UR55, PT ;  /* 0x00000037ff007c0c */ /* 0x000fc4000bf25270 */
[----:B------:R-:W-:Y:S01]  /*0620*/  LOP3.LUT R12, R4, UR55, RZ, 0x3c, !PT ;  /* 0x00000037040c7c12 */ /* 0x000fe2000f8e3cff */
[----:B------:R-:W-:Y:S01]  /*0630*/  @P6 VIADD R10, R10, 0x1 ;  /* 0x000000010a0a6836 */ /* 0x000fe20000000000 */
[----:B------:R-:W-:Y:S01]  /*0640*/  ISETP.GE.U32.AND P5, PT, R17, UR11, PT ;  /* 0x0000000b11007c0c */ /* 0x000fe2000bfa6070 */
[----:B------:R-:W-:Y:S01]  /*0650*/  @!P0 VIADD R16, R16, 0x1 ;  /* 0x0000000110108836 */ /* 0x000fe20000000000 */
[----:B------:R-:W-:Y:S01]  /*0660*/  ISETP.GE.AND P6, PT, R12, RZ, PT ;  /* 0x000000ff0c00720c */ /* 0x000fe20003fc6270 */
[----:B------:R-:W-:Y:S01]  /*0670*/  @!P2 IMAD.MOV R10, RZ, RZ, -R10 ;  /* 0x000000ffff0aa224 */ /* 0x000fe200078e0a0a */
[----:B------:R-:W-:Y:S02]  /*0680*/  IADD3 R12, PT, PT, -R19, RZ, RZ ;  /* 0x000000ff130c7210 */ /* 0x000fe40007ffe1ff */
[----:B------:R-:W-:Y:S01]  /*0690*/  @P4 IADD3 R13, PT, PT, R13, 0x1, RZ ;  /* 0x000000010d0d4810 */ /* 0x000fe20007ffe0ff */
[----:B------:R-:W-:Y:S01]  /*06a0*/  UIADD3 UR8, UPT, UPT, URZ, -UR5, URZ ;  /* 0x80000005ff087290 */ /* 0x000fe2000fffe0ff */
[----:B------:R-:W-:Y:S01]  /*06b0*/  SEL R30, R37, R10, !P1 ;  /* 0x0000000a251e7207 */ /* 0x000fe20004800000 */
[----:B------:R-:W-:Y:S01]  /*06c0*/  IMAD R11, R12, UR11, R11 ;  /* 0x0000000b0c0b7c24 */ /* 0x000fe2000f8e020b */
[----:B------:R-:W-:Y:S01]  /*06d0*/  @!P3 IADD3 R13, PT, PT, -R13, RZ, RZ ;  /* 0x000000ff0d0db210 */ /* 0x000fe20007ffe1ff */
[----:B------:R-:W-:Y:S01]  /*06e0*/  UIMAD UR8, UR8, UR10, URZ ;  /* 0x0000000a080872a4 */ /* 0x000fe2000f8e02ff */
[----:B------:R-:W-:Y:S01]  /*06f0*/  IABS R18, UR57 ;  /* 0x0000003900127c13 */ /* 0x000fe20008000000 */
[----:B------:R-:W-:Y:S01]  /*0700*/  IMAD.MOV R20, RZ, RZ, -R30 ;  /* 0x000000ffff147224 */ /* 0x000fe200078e0a1e */
[----:B------:R-:W-:Y:S01]  /*0710*/  SEL R29, R37, R13, !P1 ;  /* 0x0000000d251d7207 */ /* 0x000fe20004800000 */
[----:B------:R-:W-:Y:S01]  /*0720*/  @P5 VIADD R16, R16, 0x1 ;  /* 0x0000000110105836 */ /* 0x000fe20000000000 */
[----:B------:R-:W-:Y:S01]  /*0730*/  R2UR UR12, R18 ;  /* 0x00000000120c72ca */ /* 0x000fe200000e0000 */
[----:B------:R-:W-:Y:S01]  /*0740*/  IMAD R20, R20, UR55, R55 ;  /* 0x0000003714147c24 */ /* 0x000fe2000f8e0237 */
[----:B------:R-:W-:Y:S01]  /*0750*/  UIMAD.WIDE.U32 UR8, UR5, UR8, UR4 ;  /* 0x00000008050872a5 */ /* 0x000fe2000f8e0004 */
[----:B------:R-:W-:Y:S01]  /*0760*/  ISETP.LT.U32.AND P5, PT, R11, UR11, PT ;  /* 0x0000000b0b007c0c */ /* 0x000fe2000bfa1070 */
[----:B------:R-:W-:Y:S01]  /*0770*/  IMAD.MOV R13, RZ, RZ, -R29 ;  /* 0x000000ffff0d7224 */ /* 0x000fe200078e0a1d */
[----:B------:R-:W-:Y:S01]  /*0780*/  LOP3.LUT R24, R9, UR55, RZ, 0x3c, !PT ;  /* 0x0000003709187c12 */ /* 0x000fe2000f8e3cff */
[----:B------:R-:W-:Y:S01]  /*0790*/  @!P6 IMAD.MOV R16, RZ, RZ, -R16 ;  /* 0x000000ffff10e224 */ /* 0x000fe200078e0a10 */
[----:B------:R-:W-:Y:S01]  /*07a0*/  IABS R14, R20 ;  /* 0x00000014000e7213 */ /* 0x000fe20000000000 */
[----:B------:R-:W-:Y:S01]  /*07b0*/  IMAD R22, R13, UR55, R8 ;  /* 0x000000370d167c24 */ /* 0x000fe2000f8e0208 */
[----:B------:R-:W-:-:S02]  /*07c0*/  ISETP.GE.AND P3, PT, R24, RZ, PT ;  /* 0x000000ff1800720c */ /* 0x000fc40003f66270 */
[----:B------:R-:W-:Y:S01]  /*07d0*/  SEL R28, R37, R16, !P1 ;  /* 0x00000010251c7207 */ /* 0x000fe20004800000 */
[----:B------:R-:W-:Y:S01]  /*07e0*/  IMAD.HI.U32 R13, R14, UR9, RZ ;  /* 0x000000090e0d7c27 */ /* 0x000fe2000f8e00ff */
[----:B------:R-:W-:Y:S01]  /*07f0*/  IABS R16, R22 ;  /* 0x0000001600107213 */ /* 0x000fe20000000000 */
[----:B------:R-:W0:Y:S01]  /*0800*/  I2F.RP R10, UR12 ;  /* 0x0000000c000a7d06 */ /* 0x000e220008209400 */
[----:B------:R-:W-:Y:S01]  /*0810*/  IADD3 R21, PT, PT, -R28, RZ, RZ ;  /* 0x000000ff1c157210 */ /* 0x000fe20007ffe1ff */
[----:B------:R-:W-:Y:S01]  /*0820*/  IMAD.MOV R15, RZ, RZ, -R13 ;  /* 0x000000ffff0f7224 */ /* 0x000fe200078e0a0d */
[----:B------:R-:W-:Y:S01]  /*0830*/  @!P5 IADD3 R19, PT, PT, R19, 0x1, RZ ;  /* 0x000000011313d810 */ /* 0x000fe20007ffe0ff */
[----:B------:R-:W-:Y:S01]  /*0840*/  @!P5 VIADD R11, R11, -UR11 ;  /* 0x8000000b0b0bdc36 */ /* 0x000fe20008000000 */
[----:B-1----:R-:W-:Y:S01]  /*0850*/  R2UR UR4, R6 ;  /* 0x00000000060472ca */ /* 0x002fe200000e0000 */
[----:B------:R-:W-:Y:S01]  /*0860*/  IMAD R14, R15, UR10, R14 ;  /* 0x0000000a0f0e7c24 */ /* 0x000fe2000f8e020e */
[----:B------:R-:W-:Y:S01]  /*0870*/  R2UR UR5, R7 ;  /* 0x00000000070572ca */ /* 0x000fe200000e0000 */
[----:B------:R-:W-:Y:S01]  /*0880*/  IMAD.HI.U32 R17, R16, UR9, RZ ;  /* 0x0000000910117c27 */ /* 0x000fe2000f8e00ff */
[----:B------:R-:W-:-:S02]  /*0890*/  ISETP.GE.U32.AND P4, PT, R11, UR11, PT ;  /* 0x0000000b0b007c0c */ /* 0x000fc4000bf86070 */
[----:B------:R-:W-:Y:S01]  /*08a0*/  ISETP.LT.U32.AND P2, PT, R14, UR10, PT ;  /* 0x0000000a0e007c0c */ /* 0x000fe2000bf41070 */
[----:B------:R-:W-:Y:S01]  /*08b0*/  IMAD.MOV R11, RZ, RZ, -R17 ;  /* 0x000000ffff0b7224 */ /* 0x000fe200078e0a11 */
[----:B------:R-:W-:Y:S01]  /*08c0*/  ISETP.GE.AND P0, PT, R25, RZ, PT ;  /* 0x000000ff1900720c */ /* 0x000fe20003f06270 */
[----:B------:R-:W-:Y:S01]  /*08d0*/  IMAD R21, R21, UR55, R4 ;  /* 0x0000003715157c24 */ /* 0x000fe2000f8e0204 */
[----:B0-----:R0:W1:Y:S01]  /*08e0*/  MUFU.RCP R15, R10 ;  /* 0x0000000a000f7308 */ /* 0x0010620000001000 */
[----:B------:R-:W-:Y:S01]  /*08f0*/  IMAD R16, R11, UR10, R16 ;  /* 0x0000000a0b107c24 */ /* 0x000fe2000f8e0210 */
[----:B------:R-:W-:Y:S02]  /*0900*/  SHF.R.S64 R11, RZ, 0x1e, R8 ;  /* 0x0000001eff0b7819 */ /* 0x000fe40000001008 */
[----:B------:R-:W-:-:S03]  /*0910*/  IABS R18, R21 ;  /* 0x0000001500127213 */ /* 0x000fc60000000000 */
[----:B------:R-:W-:Y:S01]  /*0920*/  @P4 VIADD R19, R19, 0x1 ;  /* 0x0000000113134836 */ /* 0x000fe20000000000 */
[----:B0-----:R-:W-:Y:S01]  /*0930*/  IADD3 R10, P5, PT, R11, UR44, RZ ;  /* 0x0000002c0b0a7c10 */ /* 0x001fe2000ffbe0ff */
[----:B------:R-:W-:Y:S02]  /*0940*/  @!P2 VIADD R14, R14, -UR10 ;  /* 0x8000000a0e0eac36 */ /* 0x000fe40008000000 */
[----:B------:R-:W-:Y:S01]  /*0950*/  IMAD.HI.U32 R12, R18, UR9, RZ ;  /* 0x00000009120c7c27 */ /* 0x000fe2000f8e00ff */
[----:B------:R-:W-:Y:S02]  /*0960*/  LEA.HI.X.SX32 R11, R8, UR45, 0x2, P5 ;  /* 0x0000002d080b7c11 */ /* 0x000fe4000a8f16ff */
[----:B------:R-:W-:Y:S01]  /*0970*/  ISETP.LT.U32.AND P5, PT, R16, UR10, PT ;  /* 0x0000000a10007c0c */ /* 0x000fe2000bfa1070 */
[----:B------:R-:W-:Y:S01]  /*0980*/  IMAD.MOV R23, RZ, RZ, -R12 ;  /* 0x000000ffff177224 */ /* 0x000fe200078e0a0c */
[----:B------:R-:W-:Y:S01]  /*0990*/  ISETP.GE.U32.AND P4, PT, R14, UR10, PT ;  /* 0x0000000a0e007c0c */ /* 0x000fe2000bf86070 */
[----:B------:R-:W-:Y:S01]  /*09a0*/  @!P2 VIADD R13, R13, 0x1 ;  /* 0x000000010d0da836 */ /* 0x000fe20000000000 */
[----:B------:R-:W-:Y:S01]  /*09b0*/  LOP3.LUT R8, R20, UR56, RZ, 0x3c, !PT ;  /* 0x0000003814087c12 */ /* 0x000fe2000f8e3cff */
[----:B------:R-:W-:Y:S01]  /*09c0*/  IMAD R18, R23, UR10, R18 ;  /* 0x0000000a17127c24 */ /* 0x000fe2000f8e0212 */
[----:B------:R-:W-:Y:S01]  /*09d0*/  IABS R23, R33 ;  /* 0x0000002100177213 */ /* 0x000fe20000000000 */
[----:B------:R-:W-:Y:S01]  /*09e0*/  @!P3 IMAD.MOV R19, RZ, RZ, -R19 ;  /* 0x000000ffff13b224 */ /* 0x000fe200078e0a13 */
[----:B------:R-:W-:Y:S01]  /*09f0*/  ISETP.GE.AND P6, PT, R8, RZ, PT ;  /* 0x000000ff0800720c */ /* 0x000fe20003fc6270 */
[----:B------:R0:W2:Y:S01]  /*0a00*/  LDG.E R11, desc[UR4][R10.64] ;  /* 0x000000040a0b7981 */ /* 0x0000a2000c1e1900 */
[----:B-1----:R-:W-:Y:S01]  /*0a10*/  IADD3 R15, PT, PT, R15, 0xffffffe, RZ ;  /* 0x0ffffffe0f0f7810 */ /* 0x002fe20007ffe0ff */
[----:B------:R-:W-:Y:S01]  /*0a20*/  IMAD.HI.U32 R14, R23, UR7, RZ ;  /* 0x00000007170e7c27 */ /* 0x000fe2000f8e00ff */
[----:B------:R-:W-:-:S03]  /*0a30*/  ISETP.LT.U32.AND P3, PT, R18, UR10, PT ;  /* 0x0000000a12007c0c */ /* 0x000fc6000bf61070 */
[----:B------:R-:W-:Y:S01]  /*0a40*/  @!P5 VIADD R16, R16, -UR10 ;  /* 0x8000000a1010dc36 */ /* 0x000fe20008000000 */
[----:B------:R-:W1:Y:S01]  /*0a50*/  F2I.FTZ.U32.TRUNC.NTZ R15, R15 ;  /* 0x0000000f000f7305 */ /* 0x000e62000021f000 */
[----:B------:R-:W-:Y:S01]  /*0a60*/  @P4 IADD3 R13, PT, PT, R13, 0x1, RZ ;  /* 0x000000010d0d4810 */ /* 0x000fe20007ffe0ff */
[----:B------:R-:W-:Y:S01]  /*0a70*/  IMAD.MOV R26, RZ, RZ, -R14 ;  /* 0x000000ffff1a7224 */ /* 0x000fe200078e0a0e */
[----:B------:R-:W-:Y:S02]  /*0a80*/  LOP3.LUT R8, R22, UR56, RZ, 0x3c, !PT ;  /* 0x0000003816087c12 */ /* 0x000fe4000f8e3cff */
[----:B------:R-:W-:Y:S02]  /*0a90*/  ISETP.GE.U32.AND P2, PT, R16, UR10, PT ;  /* 0x0000000a10007c0c */ /* 0x000fe4000bf46070 */
[----:B------:R-:W-:Y:S01]  /*0aa0*/  SEL R25, R37, R19, !P1 ;  /* 0x0000001325197207 */ /* 0x000fe20004800000 */
[----:B------:R-:W-:Y:S01]  /*0ab0*/  IMAD R19, R26, UR11, R23 ;  /* 0x0000000b1a137c24 */ /* 0x000fe2000f8e0217 */
[----:B------:R-:W-:-:S02]  /*0ac0*/  @!P6 IADD3 R13, PT, PT, -R13, RZ, RZ ;  /* 0x000000ff0d0de210 */ /* 0x000fc40007ffe1ff */
[----:B------:R-:W-:Y:S01]  /*0ad0*/  ISETP.GE.AND P6, PT, R8, RZ, PT ;  /* 0x000000ff0800720c */ /* 0x000fe20003fc6270 */
[----:B------:R-:W-:Y:S01]  /*0ae0*/  @!P5 VIADD R17, R17, 0x1 ;  /* 0x000000011111d836 */ /* 0x000fe20000000000 */
[----:B------:R-:W-:Y:S01]  /*0af0*/  IADD3 R24, PT, PT, -R25, RZ, RZ ;  /* 0x000000ff19187210 */ /* 0x000fe20007ffe1ff */
[----:B------:R-:W-:Y:S01]  /*0b00*/  @!P3 VIADD R18, R18, -UR10 ;  /* 0x8000000a1212bc36 */ /* 0x000fe20008000000 */
[----:B------:R-:W-:Y:S02]  /*0b10*/  ISETP.LT.U32.AND P4, PT, R19, UR11, PT ;  /* 0x0000000b13007c0c */ /* 0x000fe4000bf81070 */
[----:B-1----:R-:W-:Y:S01]  /*0b20*/  R2UR UR5, R15 ;  /* 0x000000000f0572ca */ /* 0x002fe200000e0000 */
[----:B------:R-:W-:Y:S01]  /*0b30*/  @P2 VIADD R17, R17, 0x1 ;  /* 0x0000000111112836 */ /* 0x000fe20000000000 */
[----:B------:R-:W-:Y:S01]  /*0b40*/  ISETP.GE.U32.AND P5, PT, R18, UR10, PT ;  /* 0x0000000a12007c0c */ /* 0x000fe2000bfa6070 */
[----:B------:R-:W-:Y:S01]  /*0b50*/  IMAD R16, R24, UR55, R9 ;  /* 0x0000003718107c24 */ /* 0x000fe2000f8e0209 */
[----:B------:R-:W-:-:S02]  /*0b60*/  LOP3.LUT R15, R21, UR56, RZ, 0x3c, !PT ;  /* 0x00000038150f7c12 */ /* 0x000fc4000f8e3cff */
[----:B------:R-:W-:Y:S01]  /*0b70*/  ISETP.NE.AND P2, PT, RZ, UR56, PT ;  /* 0x00000038ff007c0c */ /* 0x000fe2000bf45270 */
[----:B------:R-:W-:Y:S01]  /*0b80*/  @!P6 IMAD.MOV R17, RZ, RZ, -R17 ;  /* 0x000000ffff11e224 */ /* 0x000fe200078e0a11 */
[----:B------:R-:W-:Y:S02]  /*0b90*/  LOP3.LUT R54, RZ, UR56, RZ, 0x33, !PT ;  /* 0x00000038ff367c12 */ /* 0x000fe4000f8e33ff */
[----:B------:R-:W-:Y:S02]  /*0ba0*/  ISETP.GE.AND P6, PT, R15, RZ, PT ;  /* 0x000000ff0f00720c */ /* 0x000fe40003fc6270 */
[----:B0-----:R-:W-:Y:S01]  /*0bb0*/  IABS R10, R16 ;  /* 0x00000010000a7213 */ /* 0x001fe20000000000 */
[----:B------:R-:W-:Y:S01]  /*0bc0*/  @!P4 VIADD R19, R19, -UR11 ;  /* 0x8000000b1313cc36 */ /* 0x000fe20008000000 */
[----:B------:R-:W-:Y:S01]  /*0bd0*/  SEL R34, R54, R13, !P2 ;  /* 0x0000000d36227207 */ /* 0x000fe20005000000 */
[----:B------:R-:W-:Y:S02]  /*0be0*/  @!P3 VIADD R12, R12, 0x1 ;  /* 0x000000010c0cb836 */ /* 0x000fe40000000000 */
[----:B------:R-:W-:Y:S01]  /*0bf0*/  IMAD.HI.U32 R8, R10, UR9, RZ ;  /* 0x000000090a087c27 */ /* 0x000fe2000f8e00ff */
[----:B------:R-:W-:-:S02]  /*0c00*/  IADD3 R15, PT, PT, -R34, RZ, RZ ;  /* 0x000000ff220f7210 */ /* 0x000fc40007ffe1ff */
[----:B------:R-:W-:Y:S01]  /*0c10*/  ISETP.GE.U32.AND P3, PT, R19, UR11, PT ;  /* 0x0000000b13007c0c */ /* 0x000fe2000bf66070 */
[----:B------:R-:W-:Y:S01]  /*0c20*/  @P5 VIADD R12, R12, 0x1 ;  /* 0x000000010c0c5836 */ /* 0x000fe20000000000 */
[----:B------:R-:W-:Y:S01]  /*0c30*/  IADD3 R23, PT, PT, -R8, RZ, RZ ;  /* 0x000000ff08177210 */ /* 0x000fe20007ffe1ff */
[----:B------:R-:W-:Y:S01]  /*0c40*/  UIADD3 UR6, UPT, UPT, URZ, -UR5, URZ ;  /* 0x80000005ff067290 */ /* 0x000fe2000fffe0ff */
[----:B------:R-:W-:Y:S01]  /*0c50*/  SEL R32, R54, R17, !P2 ;  /* 0x0000001136207207 */ /* 0x000fe20005000000 */
[----:B------:R-:W-:Y:S02]  /*0c60*/  IMAD R20, R15, UR56, R20 ;  /* 0x000000380f147c24 */ /* 0x000fe4000f8e0214 */
[----:B------:R-:W-:Y:S01]  /*0c70*/  @!P6 IMAD.MOV R12, RZ, RZ, -R12 ;  /* 0x000000ffff0ce224 */ /* 0x000fe200078e0a0c */
[----:B------:R-:W-:Y:S01]  /*0c80*/  IADD3 R15, PT, PT, -R32, RZ, RZ ;  /* 0x000000ff200f7210 */ /* 0x000fe20007ffe1ff */
[----:B------:R-:W-:Y:S01]  /*0c90*/  IMAD R13, R23, UR10, R10 ;  /* 0x0000000a170d7c24 */ /* 0x000fe2000f8e020a */
[----:B------:R-:W-:Y:S01]  /*0ca0*/  UIMAD UR6, UR6, UR12, URZ ;  /* 0x0000000c060672a4 */ /* 0x000fe2000f8e02ff */
[----:B------:R-:W-:Y:S01]  /*0cb0*/  @!P4 VIADD R14, R14, 0x1 ;  /* 0x000000010e0ec836 */ /* 0x000fe20000000000 */
[----:B------:R-:W-:Y:S01]  /*0cc0*/  IABS R10, R20 ;  /* 0x00000014000a7213 */ /* 0x000fe20000000000 */
[----:B------:R-:W-:Y:S01]  /*0cd0*/  UMOV UR4, URZ ;  /* 0x000000ff00047c82 */ /* 0x000fe20008000000 */
[----:B------:R-:W-:Y:S01]  /*0ce0*/  SEL R27, R54, R12, !P2 ;  /* 0x0000000c361b7207 */ /* 0x000fe20005000000 */
[----:B------:R-:W-:Y:S01]  /*0cf0*/  UIMAD.WIDE.U32 UR4, UR5, UR6, UR4 ;  /* 0x00000006050472a5 */ /* 0x000fe2000f8e0004 */
[----:B------:R-:W-:Y:S01]  /*0d00*/  ISETP.LT.U32.AND P5, PT, R13, UR10, PT ;  /* 0x0000000a0d007c0c */ /* 0x000fe2000bfa1070 */
[----:B------:R-:W-:Y:S01]  /*0d10*/  IMAD R22, R15, UR56, R22 ;  /* 0x000000380f167c24 */ /* 0x000fe2000f8e0216 */
[----:B------:R-:W-:Y:S01]  /*0d20*/  MOV R12, R10 ;  /* 0x0000000a000c7202 */ /* 0x000fe20000000f00 */
[----:B------:R-:W-:-:S02]  /*0d30*/  @P3 VIADD R14, R14, 0x1 ;  /* 0x000000010e0e3836 */ /* 0x000fc40000000000 */
[----:B------:R-:W-:Y:S01]  /*0d40*/  IMAD.MOV R10, RZ, RZ, -R27 ;  /* 0x000000ffff0a7224 */ /* 0x000fe200078e0a1b */
[----:B------:R-:W-:Y:S01]  /*0d50*/  IABS R19, R22 ;  /* 0x0000001600137213 */ /* 0x000fe20000000000 */
[----:B------:R-:W-:Y:S02]  /*0d60*/  @!P0 IMAD.MOV R14, RZ, RZ, -R14 ;  /* 0x000000ffff0e8224 */ /* 0x000fe400078e0a0e */
[----:B------:R-:W-:-:S04]  /*0d70*/  IMAD.HI.U32 R23, R12, UR5, RZ ;  /* 0x000000050c177c27 */ /* 0x000fc8000f8e00ff */
[----:B------:R-:W-:Y:S01]  /*0d80*/  IMAD R21, R10, UR56, R21 ;  /* 0x000000380a157c24 */ /* 0x000fe2000f8e0215 */
[----:B------:R-:W-:Y:S01]  /*0d90*/  SEL R26, R37, R14, !P1 ;  /* 0x0000000e251a7207 */ /* 0x000fe20004800000 */
[----:B------:R-:W-:Y:S02]  /*0da0*/  IMAD.MOV R15, RZ, RZ, -R23 ;  /* 0x000000ffff0f7224 */ /* 0x000fe400078e0a17 */
[----:B------:R-:W-:Y:S01]  /*0db0*/  IMAD.HI.U32 R10, R19, UR5, RZ ;  /* 0x00000005130a7c27 */ /* 0x000fe2000f8e00ff */
[----:B------:R-:W-:Y:S02]  /*0dc0*/  IABS R17, R21 ;  /* 0x0000001500117213 */ /* 0x000fe40000000000 */
[----:B------:R-:W-:Y:S01]  /*0dd0*/  @!P5 IADD3 R13, PT, PT, R13, -UR10, RZ ;  /* 0x8000000a0d0ddc10 */ /* 0x000fe2000fffe0ff */
[----:B------:R-:W-:Y:S01]  /*0de0*/  IMAD R12, R15, UR12, R12 ;  /* 0x0000000c0f0c7c24 */ /* 0x000fe2000f8e020c */
[----:B------:R-:W-:Y:S01]  /*0df0*/  MOV R15, R17 ;  /* 0x00000011000f7202 */ /* 0x000fe20000000f00 */
[----:B------:R-:W-:-:S02]  /*0e00*/  IMAD.MOV R24, RZ, RZ, -R10 ;  /* 0x000000ffff187224 */ /* 0x000fc400078e0a0a */
[----:B------:R-:W-:Y:S01]  /*0e10*/  IMAD.MOV R14, RZ, RZ, -R26 ;  /* 0x000000ffff0e7224 */ /* 0x000fe200078e0a1a */
[----:B------:R-:W-:Y:S01]  /*0e20*/  ISETP.GE.U32.AND P6, PT, R13, UR10, PT ;  /* 0x0000000a0d007c0c */ /* 0x000fe2000bfc6070 */
[----:B------:R-:W-:Y:S01]  /*0e30*/  IMAD R13, R24, UR12, R19 ;  /* 0x0000000c180d7c24 */ /* 0x000fe2000f8e0213 */
[----:B------:R-:W-:Y:S01]  /*0e40*/  ISETP.LT.U32.AND P0, PT, R12, UR12, PT ;  /* 0x0000000c0c007c0c */ /* 0x000fe2000bf01070 */
[----:B------:R-:W-:Y:S02]  /*0e50*/  IMAD R17, R14, UR55, R33 ;  /* 0x000000370e117c24 */ /* 0x000fe4000f8e0221 */
[----:B------:R-:W-:Y:S01]  /*0e60*/  IMAD.HI.U32 R14, R15, UR5, RZ ;  /* 0x000000050f0e7c27 */ /* 0x000fe2000f8e00ff */
[----:B------:R-:W-:Y:S02]  /*0e70*/  LOP3.LUT R19, R16, UR56, RZ, 0x3c, !PT ;  /* 0x0000003810137c12 */ /* 0x000fe4000f8e3cff */
[----:B------:R-:W-:Y:S02]  /*0e80*/  ISETP.LT.U32.AND P3, PT, R13, UR12, PT ;  /* 0x0000000c0d007c0c */ /* 0x000fe4000bf61070 */
[----:B------:R-:W-:-:S02]  /*0e90*/  IADD3 R24, PT, PT, -R14, RZ, RZ ;  /* 0x000000ff0e187210 */ /* 0x000fc40007ffe1ff */
[----:B------:R-:W-:Y:S01]  /*0ea0*/  ISETP.GE.AND P4, PT, R19, RZ, PT ;  /* 0x000000ff1300720c */ /* 0x000fe20003f86270 */
[----:B------:R-:W-:Y:S01]  /*0eb0*/  @!P5 VIADD R8, R8, 0x1 ;  /* 0x000000010808d836 */ /* 0x000fe20000000000 */
[----:B------:R-:W-:Y:S01]  /*0ec0*/  IABS R35, R17 ;  /* 0x0000001100237213 */ /* 0x000fe20000000000 */
[----:B------:R-:W-:Y:S02]  /*0ed0*/  VIADD R18, R55, 0xa0 ;  /* 0x000000a037127836 */ /* 0x000fe40000000000 */
[----:B------:R-:W-:Y:S01]  /*0ee0*/  IMAD R24, R24, UR12, R15 ;  /* 0x0000000c18187c24 */ /* 0x000fe2000f8e020f */
[----:B------:R-:W-:Y:S01]  /*0ef0*/  @P6 IADD3 R8, PT, PT, R8, 0x1, RZ ;  /* 0x0000000108086810 */ /* 0x000fe20007ffe0ff */
[----:B------:R-:W-:Y:S01]  /*0f00*/  @!P0 VIADD R12, R12, -UR12 ;  /* 0x8000000c0c0c8c36 */ /* 0x000fe20008000000 */
[----:B------:R-:W-:Y:S01]  /*0f10*/  IABS R36, R18 ;  /* 0x0000001200247213 */ /* 0x000fe20000000000 */
[----:B------:R-:W-:Y:S01]  /*0f20*/  IMAD.HI.U32 R31, R35, UR9, RZ ;  /* 0x00000009231f7c27 */ /* 0x000fe2000f8e00ff */
[----:B------:R-:W-:-:S02]  /*0f30*/  ISETP.LT.U32.AND P6, PT, R24, UR12, PT ;  /* 0x0000000c18007c0c */ /* 0x000fc4000bfc1070 */
[----:B------:R-:W-:Y:S01]  /*0f40*/  @!P3 IADD3 R13, PT, PT, R13, -UR12, RZ ;  /* 0x8000000c0d0dbc10 */ /* 0x000fe2000fffe0ff */
[----:B------:R-:W-:Y:S01]  /*0f50*/  @!P4 IMAD.MOV R8, RZ, RZ, -R8 ;  /* 0x000000ffff08c224 */ /* 0x000fe200078e0a08 */
[----:B------:R-:W-:Y:S01]  /*0f60*/  ISETP.GE.U32.AND P5, PT, R12, UR12, PT ;  /* 0x0000000c0c007c0c */ /* 0x000fe2000bfa6070 */
[----:B------:R-:W-:Y:S01]  /*0f70*/  IMAD.HI.U32 R15, R36, UR7, RZ ;  /* 0x00000007240f7c27 */ /* 0x000fe2000f8e00ff */
[----:B------:R-:W-:-:S03]  /*0f80*/  ISETP.GE.U32.AND P4, PT, R13, UR12, PT ;  /* 0x0000000c0d007c0c */ /* 0x000fc6000bf86070 */
[----:B------:R-:W-:Y:S02]  /*0f90*/  IMAD.MOV R12, RZ, RZ, -R31 ;  /* 0x000000ffff0c7224 */ /* 0x000fe400078e0a1f */
[----:B------:R-:W-:Y:S02]  /*0fa0*/  IMAD.MOV R19, RZ, RZ, -R15 ;  /* 0x000000ffff137224 */ /* 0x000fe400078e0a0f */
[----:B------:R-:W-:Y:S01]  /*0fb0*/  IMAD R35, R12, UR10, R35 ;  /* 0x0000000a0c237c24 */ /* 0x000fe2000f8e0223 */
[----:B------:R-:W-:Y:S01]  /*0fc0*/  @!P6 IADD3 R24, PT, PT, R24, -UR12, RZ ;  /* 0x8000000c1818ec10 */ /* 0x000fe2000fffe0ff */
[----:B------:R-:W-:Y:S01]  /*0fd0*/  @!P0 VIADD R23, R23, 0x1 ;  /* 0x0000000117178836 */ /* 0x000fe20000000000 */
[----:B------:R-:W-:Y:S01]  /*0fe0*/  @!P3 IADD3 R10, PT, PT, R10, 0x1, RZ ;  /* 0x000000010a0ab810 */ /* 0x000fe20007ffe0ff */
[----:B------:R-:W-:Y:S01]  /*0ff0*/  IMAD R36, R19, UR11, R36 ;  /* 0x0000000b13247c24 */ /* 0x000fe2000f8e0224 */
[----:B------:R-:W-:Y:S02]  /*1000*/  SEL R19, R54, R8, !P2 ;  /* 0x0000000836137207 */ /* 0x000fe40005000000 */
[----:B------:R-:W-:Y:S01]  /*1010*/  ISETP.LT.U32.AND P0, PT, R35, UR10, PT ;  /* 0x0000000a23007c0c */ /* 0x000fe2000bf01070 */
[----:B------:R-:W-:Y:S01]  /*1020*/  @P5 VIADD R23, R23, 0x1 ;  /* 0x0000000117175836 */ /* 0x000fe20000000000 */
[----:B------:R-:W-:Y:S01]  /*1030*/  LOP3.LUT R8, R20, UR57, RZ, 0x3c, !PT ;  /* 0x0000003914087c12 */ /* 0x000fe2000f8e3cff */
[----:B------:R-:W-:Y:S01]  /*1040*/  @P4 VIADD R10, R10, 0x1 ;  /* 0x000000010a0a4836 */ /* 0x000fe20000000000 */
[----:B------:R-:W-:-:S02]  /*1050*/  ISETP.GE.U32.AND P5, PT, R24, UR12, PT ;  /* 0x0000000c18007c0c */ /* 0x000fc4000bfa6070 */
[----:B------:R-:W-:Y:S02]  /*1060*/  LOP3.LUT R12, R17, UR56, RZ, 0x3c, !PT ;  /* 0x00000038110c7c12 */ /* 0x000fe4000f8e3cff */
[----:B------:R-:W-:Y:S02]  /*1070*/  ISETP.GE.AND P4, PT, R8, RZ, PT ;  /* 0x000000ff0800720c */ /* 0x000fe40003f86270 */
[----:B------:R-:W-:Y:S02]  /*1080*/  ISETP.GE.AND P3, PT, R12, RZ, PT ;  /* 0x000000ff0c00720c */ /* 0x000fe40003f66270 */
[----:B------:R-:W-:Y:S01]  /*1090*/  SHF.R.S64 R12, RZ, 0x1e, R4 ;  /* 0x0000001eff0c7819 */ /* 0x000fe20000001004 */
[----:B------:R-:W-:Y:S01]  /*10a0*/  IMAD.MOV R13, RZ, RZ, -R19 ;  /* 0x000000ffff0d7224 */ /* 0x000fe200078e0a13 */
[----:B------:R-:W-:Y:S01]  /*10b0*/  @!P0 IADD3 R35, PT, PT, R35, -UR10, RZ ;  /* 0x8000000a23238c10 */ /* 0x000fe2000fffe0ff */
[----:B------:R-:W-:Y:S01]  /*10c0*/  @!P6 VIADD R14, R14, 0x1 ;  /* 0x000000010e0ee836 */ /* 0x000fe20000000000 */
[----:B------:R-:W-:-:S02]  /*10d0*/  IADD3 R12, P6, PT, R12, UR44, RZ ;  /* 0x0000002c0c0c7c10 */ /* 0x000fc4000ffde0ff */
[----:B------:R-:W-:Y:S01]  /*10e0*/  SHF.R.S64 R8, RZ, 0x1e, R9 ;  /* 0x0000001eff087819 */ /* 0x000fe20000001009 */
[----:B------:R-:W-:Y:S01]  /*10f0*/  IMAD R16, R13, UR56, R16 ;  /* 0x000000380d107c24 */ /* 0x000fe2000f8e0210 */
[----:B------:R-:W-:Y:S01]  /*1100*/  LEA.HI.X.SX32 R13, R4, UR45, 0x2, P6 ;  /* 0x0000002d040d7c11 */ /* 0x000fe2000b0f16ff */
[----:B------:R-:W-:Y:S01]  /*1110*/  @P5 VIADD R14, R14, 0x1 ;  /* 0x000000010e0e5836 */ /* 0x000fe20000000000 */
[----:B------:R-:W-:Y:S01]  /*1120*/  ISETP.GE.U32.AND P5, PT, R35, UR10, PT ;  /* 0x0000000a23007c0c */ /* 0x000fe2000bfa6070 */
[----:B------:R-:W-:Y:S01]  /*1130*/  @!P4 IMAD.MOV R23, RZ, RZ, -R23 ;  /* 0x000000ffff17c224 */ /* 0x000fe200078e0a17 */
[----:B------:R-:W-:Y:S02]  /*1140*/  IADD3 R8, P6, PT, R8, UR44, RZ ;  /* 0x0000002c08087c10 */ /* 0x000fe4000ffde0ff */
[----:B------:R-:W-:Y:S02]  /*1150*/  LOP3.LUT R4, R22, UR57, RZ, 0x3c, !PT ;  /* 0x0000003916047c12 */ /* 0x000fe4000f8e3cff */
[----:B------:R-:W-:-:S02]  /*1160*/  ISETP.LT.U32.AND P4, PT, R36, UR11, PT ;  /* 0x0000000b24007c0c */ /* 0x000fc4000bf81070 */
[----:B------:R-:W-:Y:S02]  /*1170*/  LEA.HI.X.SX32 R9, R9, UR45, 0x2, P6 ;  /* 0x0000002d09097c11 */ /* 0x000fe4000b0f16ff */
[----:B------:R-:W-:Y:S01]  /*1180*/  ISETP.GE.AND P6, PT, R4, RZ, PT ;  /* 0x000000ff0400720c */ /* 0x000fe20003fc6270 */
[----:B------:R-:W-:Y:S01]  /*1190*/  @!P0 VIADD R31, R31, 0x1 ;  /* 0x000000011f1f8836 */ /* 0x000fe20000000000 */
[----:B------:R-:W-:Y:S02]  /*11a0*/  IABS R39, R16 ;  /* 0x0000001000277213 */ /* 0x000fe40000000000 */
[----:B------:R-:W-:Y:S01]  /*11b0*/  LOP3.LUT R35, R18, UR55, RZ, 0x3c, !PT ;  /* 0x0000003712237c12 */ /* 0x000fe2000f8e3cff */
[----:B------:R-:W-:Y:S01]  /*11c0*/  @P5 VIADD R31, R31, 0x1 ;  /* 0x000000011f1f5836 */ /* 0x000fe20000000000 */
[----:B------:R-:W-:Y:S01]  /*11d0*/  MOV R38, R10 ;  /* 0x0000000a00267202 */ /* 0x000fe20000000f00 */
[----:B------:R-:W-:Y:S01]  /*11e0*/  IMAD.HI.U32 R24, R39, UR5, RZ ;  /* 0x0000000527187c27 */ /* 0x000fe2000f8e00ff */
[----:B------:R-:W-:-:S03]  /*11f0*/  ISETP.GE.AND P0, PT, R35, RZ, PT ;  /* 0x000000ff2300720c */ /* 0x000fc60003f06270 */
[----:B------:R-:W-:Y:S01]  /*1200*/  @!P4 VIADD R36, R36, -UR11 ;  /* 0x8000000b2424cc36 */ /* 0x000fe20008000000 */
[----:B------:R-:W-:Y:S01]  /*1210*/  R2UR UR14, R6 ;  /* 0x00000000060e72ca */ /* 0x000fe200000e0000 */
[----:B------:R-:W-:Y:S01]  /*1220*/  IMAD.MOV.U32 R35, RZ, RZ, R31 ;  /* 0x000000ffff237224 */ /* 0x000fe200078e001f */
[----:B------:R-:W-:Y:S02]  /*1230*/  R2UR UR15, R7 ;  /* 0x00000000070f72ca */ /* 0x000fe400000e0000 */
[----:B------:R-:W-:Y:S01]  /*1240*/  @!P6 IADD3 R38, PT, PT, -R38, RZ, RZ ;  /* 0x000000ff2626e210 */ /* 0x000fe20007ffe1ff */
[----:B------:R-:W-:Y:S01]  /*1250*/  @!P3 IMAD.MOV R35, RZ, RZ, -R35 ;  /* 0x000000ffff23b224 */ /* 0x000fe200078e0a23 */
[----:B------:R-:W-:Y:S02]  /*1260*/  ISETP.GE.U32.AND P6, PT, R36, UR11, PT ;  /* 0x0000000b24007c0c */ /* 0x000fe4000bfc6070 */
[----:B------:R-:W-:Y:S02]  /*1270*/  IADD3 R4, PT, PT, -R24, RZ, RZ ;  /* 0x000000ff18047210 */ /* 0x000fe40007ffe1ff */
[----:B------:R-:W-:-:S02]  /*1280*/  ISETP.NE.AND P3, PT, RZ, UR57, PT ;  /* 0x00000039ff007c0c */ /* 0x000fc4000bf65270 */
[----:B------:R-:W-:Y:S01]  /*1290*/  LOP3.LUT R31, RZ, UR57, RZ, 0x33, !PT ;  /* 0x00000039ff1f7c12 */ /* 0x000fe2000f8e33ff */
[----:B------:R-:W-:Y:S01]  /*12a0*/  IMAD R39, R4, UR12, R39 ;  /* 0x0000000c04277c24 */ /* 0x000fe2000f8e0227 */
[----:B------:R-:W-:Y:S01]  /*12b0*/  SEL R35, R54, R35, !P2 ;  /* 0x0000002336237207 */ /* 0x000fe20005000000 */
[----:B------:R-:W-:Y:S01]  /*12c0*/  @!P4 VIADD R15, R15, 0x1 ;  /* 0x000000010f0fc836 */ /* 0x000fe20000000000 */
[----:B------:R-:W-:Y:S01]  /*12d0*/  SEL R36, R31, R23, !P3 ;  /* 0x000000171f247207 */ /* 0x000fe20005800000 */
[----:B------:R0:W3:Y:S01]  /*12e0*/  LDG.E R10, desc[UR14][R12.64] ;  /* 0x0000000e0c0a7981 */ /* 0x0000e2000c1e1900 */
[----:B------:R-:W-:Y:S02]  /*12f0*/  LOP3.LUT R4, R21, UR57, RZ, 0x3c, !PT ;  /* 0x0000003915047c12 */ /* 0x000fe4000f8e3cff */
[----:B------:R-:W-:Y:S02]  /*1300*/  @P6 IADD3 R15, PT, PT, R15, 0x1, RZ ;  /* 0x000000010f0f6810 */ /* 0x000fe40007ffe0ff */
[----:B------:R-:W-:-:S02]  /*1310*/  ISETP.GE.AND P4, PT, R4, RZ, PT ;  /* 0x000000ff0400720c */ /* 0x000fc40003f86270 */
[----:B------:R-:W-:Y:S02]  /*1320*/  ISETP.LT.U32.AND P5, PT, R39, UR12, PT ;  /* 0x0000000c27007c0c */ /* 0x000fe4000bfa1070 */
[----:B0-----:R-:W-:Y:S01]  /*1330*/  IADD3 R12, PT, PT, -R35, RZ, RZ ;  /* 0x000000ff230c7210 */ /* 0x001fe20007ffe1ff */
[----:B------:R-:W-:Y:S01]  /*1340*/  IMAD.MOV R13, RZ, RZ, -R36 ;  /* 0x000000ffff0d7224 */ /* 0x000fe200078e0a24 */
[----:B------:R-:W-:Y:S01]  /*1350*/  UISETP.NE.U32.AND UP0, UPT, UR36, 0x1, UPT ;  /* 0x000000012400788c */ /* 0x000fe2000bf05070 */
[----:B------:R-:W-:Y:S01]  /*1360*/  IMAD.MOV.U32 R42, RZ, RZ, R15 ;  /* 0x000000ffff2a7224 */ /* 0x000fe200078e000f */
[----:B------:R0:W4:Y:S01]  /*1370*/  LDG.E R4, desc[UR14][R8.64] ;  /* 0x0000000e08047981 */ /* 0x000122000c1e1900 */
[----:B------:R-:W-:Y:S02]  /*1380*/  IMAD R17, R12, UR56, R17 ;  /* 0x000000380c117c24 */ /* 0x000fe4000f8e0211 */
[----:B------:R-:W-:Y:S02]  /*1390*/  IMAD R20, R13, UR57, R20 ;  /* 0x000000390d147c24 */ /* 0x000fe4000f8e0214 */
[----:B------:R-:W1:Y:S01]  /*13a0*/  LDC.64 R12, c[0x0][0x390] ;  /* 0x0000e400ff0c7b82 */ /* 0x000e620000000a00 */
[----:B------:R-:W-:Y:S01]  /*13b0*/  IMAD.MOV.U32 R40, RZ, RZ, R14 ;  /* 0x000000ffff287224 */ /* 0x000fe200078e000e */
[----:B------:R-:W-:-:S03]  /*13c0*/  @!P0 IADD3 R42, PT, PT, -R42, RZ, RZ ;  /* 0x000000ff2a2a8210 */ /* 0x000fc60007ffe1ff */
[----:B------:R-:W-:Y:S01]  /*13d0*/  @!P4 IMAD.MOV R40, RZ, RZ, -R40 ;  /* 0x000000ffff28c224 */ /* 0x000fe200078e0a28 */
[----:B------:R-:W-:Y:S01]  /*13e0*/  SEL R23, R37, R42, !P1 ;  /* 0x0000002a25177207 */ /* 0x000fe20004800000 */
[----:B------:R-:W-:Y:S01]  /*13f0*/  @!P5 VIADD R39, R39, -UR12 ;  /* 0x8000000c2727dc36 */ /* 0x000fe20008000000 */
[----:B------:R-:W5:Y:S01]  /*1400*/  LDC.64 R14, c[0x0][0x398] ;  /* 0x0000e600ff0e7b82 */ /* 0x000f620000000a00 */
[----:B------:R-:W-:Y:S01]  /*1410*/  UISETP.NE.AND.EX UP0, UPT, UR37, URZ, UPT, UP0 ;  /* 0x000000ff2500728c */ /* 0x000fe2000bf05300 */
[----:B------:R-:W-:Y:S02]  /*1420*/  SEL R40, R31, R40, !P3 ;  /* 0x000000281f287207 */ /* 0x000fe40005800000 */
[----:B------:R-:W-:Y:S02]  /*1430*/  IADD3 R41, PT, PT, -R23, RZ, RZ ;  /* 0x000000ff17297210 */ /* 0x000fe40007ffe1ff */
[----:B------:R-:W-:Y:S01]  /*1440*/  ISETP.GE.U32.AND P6, PT, R39, UR12, PT ;  /* 0x0000000c27007c0c */ /* 0x000fe2000bfc6070 */
[----:B0-----:R-:W-:Y:S01]  /*1450*/  IMAD.MOV R8, RZ, RZ, -R40 ;  /* 0x000000ffff087224 */ /* 0x001fe200078e0a28 */
[----:B------:R-:W-:Y:S01]  /*1460*/  SEL R39, R31, R38, !P3 ;  /* 0x000000261f277207 */ /* 0x000fe20005800000 */
[----:B------:R-:W-:Y:S01]  /*1470*/  IMAD R38, R41, UR55, R18 ;  /* 0x0000003729267c24 */ /* 0x000fe2000f8e0212 */
[----:B------:R-:W-:Y:S01]  /*1480*/  PLOP3.LUT P4, PT, PT, PT, UP0, 0x40, 0x4 ;  /* 0x000000000004781c */ /* 0x000fe20003f8e808 */
[----:B------:R-:W-:Y:S01]  /*1490*/  IMAD R8, R8, UR57, R21 ;  /* 0x0000003908087c24 */ /* 0x000fe2000f8e0215 */
[----:B------:R-:W-:-:S02]  /*14a0*/  PLOP3.LUT P0, PT, PT, PT, UP0, 0x40, 0x4 ;  /* 0x000000000004781c */ /* 0x000fc40003f0e808 */
[----:B------:R-:W-:Y:S02]  /*14b0*/  SEL R21, R39, RZ, !P4 ;  /* 0x000000ff27157207 */ /* 0x000fe40006000000 */
[----:B------:R-:W-:Y:S02]  /*14c0*/  IABS R41, R38 ;  /* 0x0000002600297213 */ /* 0x000fe40000000000 */
[----:B-1----:R-:W-:Y:S01]  /*14d0*/  ISETP.NE.U32.AND P4, PT, R12, 0x1, PT ;  /* 0x000000010c00780c */ /* 0x002fe20003f85070 */
[----:B------:R-:W-:Y:S01]  /*14e0*/  IMAD.MOV R9, RZ, RZ, -R39 ;  /* 0x000000ffff097224 */ /* 0x000fe200078e0a27 */
[----:B------:R-:W-:Y:S01]  /*14f0*/  SEL R36, R36, RZ, !P0 ;  /* 0x000000ff24247207 */ /* 0x000fe20004000000 */
[----:B------:R-:W-:Y:S01]  /*1500*/  IMAD.HI.U32 R39, R41, UR9, RZ ;  /* 0x0000000929277c27 */ /* 0x000fe2000f8e00ff */
[----:B------:R-:W-:Y:S02]  /*1510*/  PLOP3.LUT P0, PT, PT, PT, UP0, 0x40, 0x4 ;  /* 0x000000000004781c */ /* 0x000fe40003f0e808 */
[----:B------:R-:W-:-:S02]  /*1520*/  ISETP.NE.AND.EX P4, PT, R13, RZ, PT, P4 ;  /* 0x000000ff0d00720c */ /* 0x000fc40003f85340 */
[----:B------:R-:W-:Y:S02]  /*1530*/  IABS R13, R17 ;  /* 0x00000011000d7213 */ /* 0x000fe40000000000 */
[----:B------:R-:W-:Y:S01]  /*1540*/  LOP3.LUT R12, R16, UR57, RZ, 0x3c, !PT ;  /* 0x00000039100c7c12 */ /* 0x000fe2000f8e3cff */
[----:B------:R-:W-:Y:S01]  /*1550*/  IMAD R9, R9, UR57, R22 ;  /* 0x0000003909097c24 */ /* 0x000fe2000f8e0216 */
[----:B------:R-:W-:Y:S01]  /*1560*/  SEL R22, R40, RZ, !P0 ;  /* 0x000000ff28167207 */ /* 0x000fe20004000000 */
[----:B------:R-:W-:Y:S01]  /*1570*/  IMAD.MOV R40, RZ, RZ, -R39 ;  /* 0x000000ffff287224 */ /* 0x000fe200078e0a27 */
[----:B------:R-:W-:Y:S02]  /*1580*/  @!P5 IADD3 R24, PT, PT, R24, 0x1, RZ ;  /* 0x000000011818d810 */ /* 0x000fe40007ffe0ff */
[----:B------:R-:W-:Y:S01]  /*1590*/  ISETP.GE.AND P5, PT, R12, RZ, PT ;  /* 0x000000ff0c00720c */ /* 0x000fe20003fa6270 */
[----:B------:R-:W-:Y:S01]  /*15a0*/  IMAD.HI.U32 R12, R13, UR5, RZ ;  /* 0x000000050d0c7c27 */ /* 0x000fe2000f8e00ff */
[----:B-----5:R-:W-:-:S03]  /*15b0*/  ISETP.NE.U32.AND P0, PT, R14, 0x1, PT ;  /* 0x000000010e00780c */ /* 0x020fc60003f05070 */
[----:B------:R-:W-:Y:S02]  /*15c0*/  IMAD R40, R40, UR10, R41 ;  /* 0x0000000a28287c24 */ /* 0x000fe4000f8e0229 */
[----:B------:R-:W-:Y:S02]  /*15d0*/  IMAD.MOV R14, RZ, RZ, -R12 ;  /* 0x000000ffff0e7224 */ /* 0x000fe400078e0a0c */
[----:B------:R-:W-:Y:S01]  /*15e0*/  @P6 VIADD R24, R24, 0x1 ;  /* 0x0000000118186836 */ /* 0x000fe20000000000 */
[----:B------:R-:W-:Y:S01]  /*15f0*/  ISETP.LT.U32.AND P6, PT, R40, UR10, PT ;  /* 0x0000000a28007c0c */ /* 0x000fe2000bfc1070 */
[----:B------:R-:W-:Y:S01]  /*1600*/  IMAD R13, R14, UR12, R13 ;  /* 0x0000000c0e0d7c24 */ /* 0x000fe2000f8e020d */
[----:B------:R-:W-:Y:S02]  /*1610*/  SHF.R.S64 R14, RZ, 0x1e, R33 ;  /* 0x0000001eff0e7819 */ /* 0x000fe40000001021 */
[----:B------:R-:W-:Y:S02]  /*1620*/  @!P5 IADD3 R24, PT, PT, -R24, RZ, RZ ;  /* 0x000000ff1818d210 */ /* 0x000fe40007ffe1ff */
[----:B------:R-:W-:-:S02]  /*1630*/  IADD3 R14, P5, PT, R14, UR44, RZ ;  /* 0x0000002c0e0e7c10 */ /* 0x000fc4000ffbe0ff */
[----:B------:R-:W-:Y:S02]  /*1640*/  ISETP.NE.AND.EX P0, PT, R15, RZ, PT, P0 ;  /* 0x000000ff0f00720c */ /* 0x000fe40003f05300 */
[----:B------:R-:W-:Y:S02]  /*1650*/  LEA.HI.X.SX32 R15, R33, UR45, 0x2, P5 ;  /* 0x0000002d210f7c11 */ /* 0x000fe4000a8f16ff */
[----:B------:R-:W-:Y:S01]  /*1660*/  LOP3.LUT R33, R38, UR56, RZ, 0x3c, !PT ;  /* 0x0000003826217c12 */ /* 0x000fe2000f8e3cff */
[----:B------:R-:W-:Y:S02]  /*1670*/  @!P6 VIADD R40, R40, -UR10 ;  /* 0x8000000a2828ec36 */ /* 0x000fe40008000000 */
[----:B------:R-:W-:Y:S01]  /*1680*/  @!P6 VIADD R39, R39, 0x1 ;  /* 0x000000012727e836 */ /* 0x000fe20000000000 */
[----:B------:R-:W-:Y:S01]  /*1690*/  ISETP.GE.AND P6, PT, R33, RZ, PT ;  /* 0x000000ff2100720c */ /* 0x000fe20003fc6270 */
[----:B------:R0:W5:Y:S01]  /*16a0*/  LDG.E R14, desc[UR14][R14.64] ;  /* 0x0000000e0e0e7981 */ /* 0x000162000c1e1900 */
[----:B------:R-:W-:-:S04]  /*16b0*/  IADD3 R33, PT, PT, R55, 0xc0, RZ ;  /* 0x000000c037217810 */ /* 0x000fc80007ffe0ff */
[----:B------:R-:W-:Y:S02]  /*16c0*/  IABS R41, R33 ;  /* 0x0000002100297213 */ /* 0x000fe40000000000 */
[----:B------:R-:W-:-:S03]  /*16d0*/  ISETP.GE.U32.AND P5, PT, R40, UR10, PT ;  /* 0x0000000a28007c0c */ /* 0x000fc6000bfa6070 */
        /* <DEDUP_REMOVED lines=13> */
[----:B------:R-:W-:-:S05]  /*17b0*/  ISETP.GE.AND P6, PT, R39, RZ, PT ;  /* 0x000000ff2700720c */ /* 0x000fca0003fc6270 */
[----:B------:R-:W-:Y:S01]  /*17c0*/  @!P5 VIADD R13, R13, -UR12 ;  /* 0x8000000c0d0ddc36 */ /* 0x000fe20008000000 */
[----:B------:R-:W-:Y:S02]  /*17d0*/  SEL R30, R30, RZ, P4 ;  /* 0x000000ff1e1e7207 */ /* 0x000fe40002000000 */
[----:B------:R-:W-:-:S05]  /*17e0*/  SEL R39, R34, RZ, P0 ;  /* 0x000000ff22277207 */ /* 0x000fca0000000000 */
[----:B------:R-:W-:Y:S02]  /*17f0*/  @!P6 IADD3 R40, PT, PT, -R40, RZ, RZ ;  /* 0x000000ff2828e210 */ /* 0x000fe40007ffe1ff */
[----:B------:R-:W-:Y:S02]  /*1800*/  ISETP.GE.U32.AND P6, PT, R13, UR12, PT ;  /* 0x0000000c0d007c0c */ /* 0x000fe4000bfc6070 */
[----:B------:R-:W-:Y:S02]  /*1810*/  SEL R13, R32, RZ, P0 ;  /* 0x000000ff200d7207 */ /* 0x000fe40000000000 */
[----:B------:R-:W-:Y:S01]  /*1820*/  SEL R32, R37, R40, !P1 ;  /* 0x0000002825207207 */ /* 0x000fe20004800000 */
[----:B------:R-:W-:Y:S01]  /*1830*/  IMAD R30, R30, UR40, RZ ;  /* 0x000000281e1e7c24 */ /* 0x000fe2000f8e02ff */
[----:B------:R-:W-:-:S03]  /*1840*/  SEL R29, R29, RZ, P4 ;  /* 0x000000ff1d1d7207 */ /* 0x000fc60002000000 */
[----:B------:R-:W-:Y:S01]  /*1850*/  IMAD.MOV R34, RZ, RZ, -R32 ;  /* 0x000000ffff227224 */ /* 0x000fe200078e0a20 */
[----:B------:R-:W-:Y:S01]  /*1860*/  SEL R41, R27, RZ, P0 ;  /* 0x000000ff1b297207 */ /* 0x000fe20000000000 */
[----:B------:R-:W-:Y:S01]  /*1870*/  IMAD R39, R39, UR41, R30 ;  /* 0x0000002927277c24 */ /* 0x000fe2000f8e021e */
[----:B------:R-:W-:Y:S01]  /*1880*/  SEL R27, R54, R43, !P2 ;  /* 0x0000002b361b7207 */ /* 0x000fe20005000000 */
[----:B------:R-:W-:Y:S01]  /*1890*/  IMAD R30, R29, UR40, RZ ;  /* 0x000000281d1e7c24 */ /* 0x000fe2000f8e02ff */
[----:B------:R-:W-:Y:S01]  /*18a0*/  SEL R29, R28, RZ, P4 ;  /* 0x000000ff1c1d7207 */ /* 0x000fe20002000000 */
[----:B------:R-:W-:Y:S02]  /*18b0*/  IMAD R34, R34, UR55, R33 ;  /* 0x0000003722227c24 */ /* 0x000fe4000f8e0221 */
[----:B------:R-:W-:Y:S02]  /*18c0*/  IMAD R28, R13, UR41, R30 ;  /* 0x000000290d1c7c24 */ /* 0x000fe4000f8e021e */
[----:B------:R-:W-:Y:S01]  /*18d0*/  IMAD R30, R29, UR40, RZ ;  /* 0x000000281d1e7c24 */ /* 0x000fe2000f8e02ff */
[----:B------:R-:W-:Y:S01]  /*18e0*/  IABS R29, R34 ;  /* 0x00000022001d7213 */ /* 0x000fe20000000000 */
[----:B0-----:R-:W-:Y:S01]  /*18f0*/  IMAD.MOV R15, RZ, RZ, -R27 ;  /* 0x000000ffff0f7224 */ /* 0x001fe200078e0a1b */
[----:B------:R-:W-:-:S02]  /*1900*/  SEL R25, R25, RZ, P4 ;  /* 0x000000ff19197207 */ /* 0x000fc40002000000 */
[----:B------:R-:W-:Y:S01]  /*1910*/  SEL R13, R26, RZ, P4 ;  /* 0x000000ff1a0d7207 */ /* 0x000fe20002000000 */
[----:B------:R-:W-:Y:S01]  /*1920*/  IMAD R26, R15, UR56, R38 ;  /* 0x000000380f1a7c24 */ /* 0x000fe2000f8e0226 */
[----:B------:R-:W-:Y:S01]  /*1930*/  MOV R15, R29 ;  /* 0x0000001d000f7202 */ /* 0x000fe20000000f00 */
[----:B------:R-:W-:Y:S01]  /*1940*/  IMAD R41, R41, UR41, R30 ;  /* 0x0000002929297c24 */ /* 0x000fe2000f8e021e */
[----:B------:R-:W-:Y:S01]  /*1950*/  SEL R29, R19, RZ, P0 ;  /* 0x000000ff131d7207 */ /* 0x000fe20000000000 */
[----:B------:R-:W-:Y:S01]  /*1960*/  IMAD R30, R25, UR40, RZ ;  /* 0x00000028191e7c24 */ /* 0x000fe2000f8e02ff */
[----:B------:R-:W-:Y:S01]  /*1970*/  SEL R35, R35, RZ, P0 ;  /* 0x000000ff23237207 */ /* 0x000fe20000000000 */
[----:B------:R-:W-:Y:S02]  /*1980*/  IMAD R38, R13, UR40, RZ ;  /* 0x000000280d267c24 */ /* 0x000fe4000f8e02ff */
[----:B------:R-:W-:-:S04]  /*1990*/  IMAD.HI.U32 R25, R15, UR9, RZ ;  /* 0x000000090f197c27 */ /* 0x000fc8000f8e00ff */
[----:B------:R-:W-:Y:S02]  /*19a0*/  IMAD R29, R29, UR41, R30 ;  /* 0x000000291d1d7c24 */ /* 0x000fe4000f8e021e */
[----:B------:R-:W-:Y:S02]  /*19b0*/  IMAD R30, R35, UR41, R38 ;  /* 0x00000029231e7c24 */ /* 0x000fe4000f8e0226 */
[----:B------:R-:W-:Y:S01]  /*19c0*/  IMAD.MOV R38, RZ, RZ, -R25 ;  /* 0x000000ffff267224 */ /* 0x000fe200078e0a19 */
[----:B------:R-:W-:Y:S01]  /*19d0*/  LOP3.LUT R13, R17, UR57, RZ, 0x3c, !PT ;  /* 0x00000039110d7c12 */ /* 0x000fe2000f8e3cff */
[----:B------:R-:W-:Y:S02]  /*19e0*/  @!P5 VIADD R12, R12, 0x1 ;  /* 0x000000010c0cd836 */ /* 0x000fe40000000000 */
[----:B------:R-:W-:Y:S01]  /*19f0*/  IMAD R15, R38, UR10, R15 ;  /* 0x0000000a260f7c24 */ /* 0x000fe2000f8e020f */
[----:B------:R-:W-:Y:S02]  /*1a00*/  ISETP.GE.AND P5, PT, R13, RZ, PT ;  /* 0x000000ff0d00720c */ /* 0x000fe40003fa6270 */
[----:B------:R-:W-:-:S02]  /*1a10*/  @P6 IADD3 R12, PT, PT, R12, 0x1, RZ ;  /* 0x000000010c0c6810 */ /* 0x000fc40007ffe0ff */
[----:B------:R-:W-:-:S03]  /*1a20*/  ISETP.LT.U32.AND P6, PT, R15, UR10, PT ;  /* 0x0000000a0f007c0c */ /* 0x000fc6000bfc1070 */
[----:B------:R-:W-:Y:S01]  /*1a30*/  IMAD.MOV.U32 R40, RZ, RZ, R12 ;  /* 0x000000ffff287224 */ /* 0x000fe200078e000c */
[----:B------:R-:W-:Y:S02]  /*1a40*/  SHF.R.S64 R12, RZ, 0x1e, R18 ;  /* 0x0000001eff0c7819 */ /* 0x000fe40000001012 */
[----:B------:R-:W-:-:S03]  /*1a50*/  IABS R19, R26 ;  /* 0x0000001a00137213 */ /* 0x000fc60000000000 */
[----:B------:R-:W-:Y:S02]  /*1a60*/  @!P5 IADD3 R40, PT, PT, -R40, RZ, RZ ;  /* 0x000000ff2828d210 */ /* 0x000fe40007ffe1ff */
[----:B------:R-:W-:Y:S02]  /*1a70*/  IADD3 R12, P5, PT, R12, UR44, RZ ;  /* 0x0000002c0c0c7c10 */ /* 0x000fe4000ffbe0ff */
[----:B------:R-:W-:Y:S02]  /*1a80*/  @!P6 VIADD R15, R15, -UR10 ;  /* 0x8000000a0f0fec36 */ /* 0x000fe40008000000 */
[----:B------:R-:W-:Y:S01]  /*1a90*/  LEA.HI.X.SX32 R13, R18, UR45, 0x2, P5 ;  /* 0x0000002d120d7c11 */ /* 0x000fe2000a8f16ff */
[----:B------:R-:W-:Y:S02]  /*1aa0*/  IMAD.HI.U32 R35, R19, UR5, RZ ;  /* 0x0000000513237c27 */ /* 0x000fe4000f8e00ff */
[----:B------:R-:W-:Y:S02]  /*1ab0*/  ISETP.GE.U32.AND P5, PT, R15, UR10, PT ;  /* 0x0000000a0f007c0c */ /* 0x000fe4000bfa6070 */
[----:B------:R-:W-:Y:S01]  /*1ac0*/  LOP3.LUT R15, R34, UR56, RZ, 0x3c, !PT ;  /* 0x00000038220f7c12 */ /* 0x000fe2000f8e3cff */
[----:B------:R-:W-:-:S02]  /*1ad0*/  @!P6 VIADD R25, R25, 0x1 ;  /* 0x000000011919e836 */ /* 0x000fc40000000000 */
[----:B------:R-:W-:Y:S01]  /*1ae0*/  IMAD.MOV R38, RZ, RZ, -R35 ;  /* 0x000000ffff267224 */ /* 0x000fe200078e0a23 */
[----:B------:R-:W-:Y:S02]  /*1af0*/  ISETP.GE.AND P6, PT, R15, RZ, PT ;  /* 0x000000ff0f00720c */ /* 0x000fe40003fc6270 */
[----:B------:R-:W-:Y:S01]  /*1b00*/  IADD3 R15, PT, PT, R55, 0xe0, RZ ;  /* 0x000000e0370f7810 */ /* 0x000fe20007ffe0ff */
[----:B------:R-:W-:-:S03]  /*1b10*/  IMAD R19, R38, UR12, R19 ;  /* 0x0000000c26137c24 */ /* 0x000fc6000f8e0213 */
[----:B------:R-:W-:-:S05]  /*1b20*/  IABS R38, R15 ;  /* 0x0000000f00267213 */ /* 0x000fca0000000000 */
[----:B------:R-:W-:-:S04]  /*1b30*/  IMAD.HI.U32 R18, R38, UR7, RZ ;  /* 0x0000000726127c27 */ /* 0x000fc8000f8e00ff */
[----:B------:R-:W-:-:S04]  /*1b40*/  IMAD.MOV R43, RZ, RZ, -R18 ;  /* 0x000000ffff2b7224 */ /* 0x000fc800078e0a12 */
[----:B------:R-:W-:Y:S02]  /*1b50*/  IMAD R38, R43, UR11, R38 ;  /* 0x0000000b2b267c24 */ /* 0x000fe4000f8e0226 */
[----:B------:R-:W-:-:S03]  /*1b60*/  @P5 VIADD R25, R25, 0x1 ;  /* 0x0000000119195836 */ /* 0x000fc60000000000 */
[----:B------:R-:W-:Y:S01]  /*1b70*/  ISETP.LT.U32.AND P5, PT, R38, UR11, PT ;  /* 0x0000000b26007c0c */ /* 0x000fe2000bfa1070 */
[----:B------:R-:W-:-:S12]  /*1b80*/  @!P6 IMAD.MOV R25, RZ, RZ, -R25 ;  /* 0x000000ffff19e224 */ /* 0x000fd800078e0a19 */
[----:B------:R-:W-:-:S04]  /*1b90*/  @!P5 IADD3 R38, PT, PT, R38, -UR11, RZ ;  /* 0x8000000b2626dc10 */ /* 0x000fc8000fffe0ff */
[----:B------:R-:W-:Y:S01]  /*1ba0*/  ISETP.GE.U32.AND P6, PT, R38, UR11, PT ;  /* 0x0000000b26007c0c */ /* 0x000fe2000bfc6070 */
[----:B------:R-:W-:Y:S01]  /*1bb0*/  @!P5 VIADD R18, R18, 0x1 ;  /* 0x000000011212d836 */ /* 0x000fe20000000000 */
[----:B------:R-:W-:Y:S02]  /*1bc0*/  LOP3.LUT R38, R15, UR55, RZ, 0x3c, !PT ;  /* 0x000000370f267c12 */ /* 0x000fe4000f8e3cff */
[----:B------:R-:W-:-:S09]  /*1bd0*/  ISETP.LT.U32.AND P5, PT, R19, UR12, PT ;  /* 0x0000000c13007c0c */ /* 0x000fd2000bfa1070 */
[----:B------:R-:W-:Y:S02]  /*1be0*/  @P6 IADD3 R18, PT, PT, R18, 0x1, RZ ;  /* 0x0000000112126810 */ /* 0x000fe40007ffe0ff */
[----:B------:R-:W-:-:S03]  /*1bf0*/  ISETP.GE.AND P6, PT, R38, RZ, PT ;  /* 0x000000ff2600720c */ /* 0x000fc60003fc6270 */
[----:B------:R-:W-:Y:S01]  /*1c00*/  IMAD.MOV.U32 R38, RZ, RZ, R18 ;  /* 0x000000ffff267224 */ /* 0x000fe200078e0012 */
[----:B------:R-:W-:Y:S01]  /*1c10*/  SEL R18, R32, RZ, P4 ;  /* 0x000000ff20127207 */ /* 0x000fe20002000000 */
[----:B------:R-:W-:Y:S01]  /*1c20*/  @!P5 VIADD R19, R19, -UR12 ;  /* 0x8000000c1313dc36 */ /* 0x000fe20008000000 */
[----:B------:R-:W-:-:S07]  /*1c30*/  SEL R32, R27, RZ, P0 ;  /* 0x000000ff1b207207 */ /* 0x000fce0000000000 */
[----:B------:R-:W-:-:S04]  /*1c40*/  @!P6 IADD3 R38, PT, PT, -R38, RZ, RZ ;  /* 0x000000ff2626e210 */ /* 0x000fc80007ffe1ff */
[----:B------:R-:W-:Y:S02]  /*1c50*/  SEL R27, R37, R38, !P1 ;  /* 0x00000026251b7207 */ /* 0x000fe40004800000 */
[----:B------:R-:W-:Y:S02]  /*1c60*/  ISETP.GE.U32.AND P6, PT, R19, UR12, PT ;  /* 0x0000000c13007c0c */ /* 0x000fe4000bfc6070 */
[----:B------:R0:W5:Y:S01]  /*1c70*/  LDG.E R19, desc[UR14][R12.64] ;  /* 0x0000000e0c137981 */ /* 0x000162000c1e1900 */
[----:B------:R-:W-:Y:S02]  /*1c80*/  IMAD R36, R36, UR42, R39 ;  /* 0x0000002a24247c24 */ /* 0x000fe4000f8e0227 */
[----:B0-----:R-:W-:-:S04]  /*1c90*/  IMAD.MOV R12, RZ, RZ, -R27 ;  /* 0x000000ffff0c7224 */ /* 0x001fc800078e0a1b */
[----:B------:R-:W-:Y:S01]  /*1ca0*/  IMAD R43, R12, UR55, R15 ;  /* 0x000000370c2b7c24 */ /* 0x000fe2000f8e020f */
[----:B------:R-:W-:-:S04]  /*1cb0*/  LOP3.LUT R12, R26, UR57, RZ, 0x3c, !PT ;  /* 0x000000391a0c7c12 */ /* 0x000fc8000f8e3cff */
[----:B------:R-:W-:Y:S02]  /*1cc0*/  IABS R39, R43 ;  /* 0x0000002b00277213 */ /* 0x000fe40000000000 */
[----:B------:R-:W-:-:S03]  /*1cd0*/  SEL R42, R54, R25, !P2 ;  /* 0x00000019362a7207 */ /* 0x000fc60005000000 */
[----:B------:R-:W-:Y:S01]  /*1ce0*/  IMAD.HI.U32 R38, R39, UR9, RZ ;  /* 0x0000000927267c27 */ /* 0x000fe2000f8e00ff */
[----:B------:R-:W-:Y:S02]  /*1cf0*/  @!P5 IADD3 R35, PT, PT, R35, 0x1, RZ ;  /* 0x000000012323d810 */ /* 0x000fe40007ffe0ff */
[----:B------:R-:W-:Y:S01]  /*1d00*/  ISETP.GE.AND P5, PT, R12, RZ, PT ;  /* 0x000000ff0c00720c */ /* 0x000fe20003fa6270 */
[----:B------:R-:W-:Y:S02]  /*1d10*/  IMAD.MOV R12, RZ, RZ, -R38 ;  /* 0x000000ffff0c7224 */ /* 0x000fe400078e0a26 */
[----:B------:R-:W-:Y:S02]  /*1d20*/  IMAD.MOV R25, RZ, RZ, -R42 ;  /* 0x000000ffff197224 */ /* 0x000fe400078e0a2a */
[----:B------:R-:W-:Y:S02]  /*1d30*/  IMAD R39, R12, UR10, R39 ;  /* 0x0000000a0c277c24 */ /* 0x000fe4000f8e0227 */
[----:B------:R-:W-:Y:S01]  /*1d40*/  IMAD R34, R25, UR56, R34 ;  /* 0x0000003819227c24 */ /* 0x000fe2000f8e0222 */
[----:B------:R-:W-:Y:S01]  /*1d50*/  SEL R25, R42, RZ, P0 ;  /* 0x000000ff2a197207 */ /* 0x000fe20000000000 */
[----:B------:R-:W-:Y:S01]  /*1d60*/  IMAD R18, R18, UR40, RZ ;  /* 0x0000002812127c24 */ /* 0x000fe2000f8e02ff */
[----:B------:R-:W-:-:S02]  /*1d70*/  SEL R23, R23, RZ, P4 ;  /* 0x000000ff17177207 */ /* 0x000fc40002000000 */
[----:B------:R-:W-:Y:S02]  /*1d80*/  @P6 IADD3 R35, PT, PT, R35, 0x1, RZ ;  /* 0x0000000123236810 */ /* 0x000fe40007ffe0ff */
[----:B------:R-:W-:Y:S01]  /*1d90*/  ISETP.LT.U32.AND P6, PT, R39, UR10, PT ;  /* 0x0000000a27007c0c */ /* 0x000fe2000bfc1070 */
[----:B------:R-:W-:Y:S01]  /*1da0*/  IMAD R25, R25, UR41, R18 ;  /* 0x0000002919197c24 */ /* 0x000fe2000f8e0212 */
[----:B------:R-:W-:Y:S01]  /*1db0*/  IABS R18, R34 ;  /* 0x0000002200127213 */ /* 0x000fe20000000000 */
[----:B------:R-:W-:Y:S01]  /*1dc0*/  IMAD R23, R23, UR40, RZ ;  /* 0x0000002817177c24 */ /* 0x000fe2000f8e02ff */
[----:B------:R-:W-:-:S03]  /*1dd0*/  SHF.R.S64 R12, RZ, 0x1e, R33 ;  /* 0x0000001eff0c7819 */ /* 0x000fc60000001021 */
[----:B------:R-:W-:Y:S02]  /*1de0*/  IMAD R32, R32, UR41, R23 ;  /* 0x0000002920207c24 */ /* 0x000fe4000f8e0217 */
[----:B------:R-:W-:-:S04]  /*1df0*/  IMAD.HI.U32 R23, R18, UR5, RZ ;  /* 0x0000000512177c27 */ /* 0x000fc8000f8e00ff */
[----:B------:R-:W-:Y:S02]  /*1e00*/  IMAD.MOV R13, RZ, RZ, -R23 ;  /* 0x000000ffff0d7224 */ /* 0x000fe400078e0a17 */
[----:B------:R-:W-:Y:S01]  /*1e10*/  @!P5 IMAD.MOV R35, RZ, RZ, -R35 ;  /* 0x000000ffff23d224 */ /* 0x000fe200078e0a23 */
[----:B------:R-:W-:Y:S01]  /*1e20*/  IADD3 R12, P5, PT, R12, UR44, RZ ;  /* 0x0000002c0c0c7c10 */ /* 0x000fe2000ffbe0ff */
[----:B------:R-:W-:Y:S02]  /*1e30*/  @!P6 VIADD R39, R39, -UR10 ;  /* 0x8000000a2727ec36 */ /* 0x000fe40008000000 */
[----:B------:R-:W-:Y:S01]  /*1e40*/  IMAD R18, R13, UR12, R18 ;  /* 0x0000000c0d127c24 */ /* 0x000fe2000f8e0212 */
[----:B------:R-:W-:Y:S02]  /*1e50*/  LEA.HI.X.SX32 R13, R33, UR45, 0x2, P5 ;  /* 0x0000002d210d7c11 */ /* 0x000fe4000a8f16ff */
[----:B------:R-:W-:Y:S02]  /*1e60*/  ISETP.GE.U32.AND P5, PT, R39, UR10, PT ;  /* 0x0000000a27007c0c */ /* 0x000fe4000bfa6070 */
[----:B------:R-:W-:-:S02]  /*1e70*/  @!P6 IADD3 R38, PT, PT, R38, 0x1, RZ ;  /* 0x000000012626e810 */ /* 0x000fc40007ffe0ff */
[----:B------:R-:W-:Y:S02]  /*1e80*/  ISETP.LT.U32.AND P6, PT, R18, UR12, PT ;  /* 0x0000000c12007c0c */ /* 0x000fe4000bfc1070 */
[----:B------:R-:W-:-:S07]  /*1e90*/  LOP3.LUT R33, R43, UR56, RZ, 0x3c, !PT ;  /* 0x000000382b217c12 */ /* 0x000fce000f8e3cff */
[----:B------:R-:W-:Y:S01]  /*1ea0*/  @P5 VIADD R38, R38, 0x1 ;  /* 0x0000000126265836 */ /* 0x000fe20000000000 */
[----:B------:R-:W-:-:S03]  /*1eb0*/  ISETP.GE.AND P5, PT, R33, RZ, PT ;  /* 0x000000ff2100720c */ /* 0x000fc60003fa6270 */
[----:B------:R-:W-:Y:S01]  /*1ec0*/  @!P6 VIADD R18, R18, -UR12 ;  /* 0x8000000c1212ec36 */ /* 0x000fe20008000000 */
[----:B------:R-:W-:-:S05]  /*1ed0*/  SEL R27, R27, RZ, P4 ;  /* 0x000000ff1b1b7207 */ /* 0x000fca0002000000 */
[----:B------:R-:W-:-:S04]  /*1ee0*/  IMAD R42, R27, UR40, RZ ;  /* 0x000000281b2a7c24 */ /* 0x000fc8000f8e02ff */
[----:B------:R-:W-:Y:S02]  /*1ef0*/  @!P5 IADD3 R38, PT, PT, -R38, RZ, RZ ;  /* 0x000000ff2626d210 */ /* 0x000fe40007ffe1ff */
[----:B------:R-:W-:Y:S01]  /*1f00*/  ISETP.GE.U32.AND P5, PT, R18, UR12, PT ;  /* 0x0000000c12007c0c */ /* 0x000fe2000bfa6070 */
[----:B------:R-:W-:Y:S01]  /*1f10*/  IMAD R27, R21, UR42, R28 ;  /* 0x0000002a151b7c24 */ /* 0x000fe2000f8e021c */
[----:B------:R0:W5:Y:S01]  /*1f20*/  LDG.E R18, desc[UR14][R12.64] ;  /* 0x0000000e0c127981 */ /* 0x000162000c1e1900 */
[----:B------:R-:W-:Y:S02]  /*1f30*/  LOP3.LUT R21, R34, UR57, RZ, 0x3c, !PT ;  /* 0x0000003922157c12 */ /* 0x000fe4000f8e3cff */
[----:B------:R-:W-:Y:S02]  /*1f40*/  @!P6 IADD3 R23, PT, PT, R23, 0x1, RZ ;  /* 0x000000011717e810 */ /* 0x000fe40007ffe0ff */
[----:B------:R-:W-:Y:S02]  /*1f50*/  ISETP.GE.AND P6, PT, R21, RZ, PT ;  /* 0x000000ff1500720c */ /* 0x000fe40003fc6270 */
[----:B0-----:R-:W-:-:S02]  /*1f60*/  SEL R13, R31, R24, !P3 ;  /* 0x000000181f0d7207 */ /* 0x001fc40005800000 */
[----:B------:R-:W-:-:S03]  /*1f70*/  SEL R40, R31, R40, !P3 ;  /* 0x000000281f287207 */ /* 0x000fc60005800000 */
[----:B------:R-:W-:Y:S02]  /*1f80*/  IMAD.MOV R21, RZ, RZ, -R13 ;  /* 0x000000ffff157224 */ /* 0x000fe400078e0a0d */
[----:B------:R-:W-:Y:S02]  /*1f90*/  @P5 VIADD R23, R23, 0x1 ;  /* 0x0000000117175836 */ /* 0x000fe40000000000 */
[----:B------:R-:W-:Y:S01]  /*1fa0*/  IMAD R24, R21, UR57, R16 ;  /* 0x0000003915187c24 */ /* 0x000fe2000f8e0210 */
[----:B------:R-:W-:Y:S01]  /*1fb0*/  IADD3 R16, PT, PT, -R40, RZ, RZ ;  /* 0x000000ff28107210 */ /* 0x000fe20007ffe1ff */
[----:B------:R-:W-:Y:S02]  /*1fc0*/  IMAD R28, R22, UR42, R41 ;  /* 0x0000002a161c7c24 */ /* 0x000fe4000f8e0229 */
[----:B------:R-:W-:Y:S01]  /*1fd0*/  IMAD.MOV.U32 R22, RZ, RZ, R23 ;  /* 0x000000ffff167224 */ /* 0x000fe200078e0017 */
[----:B------:R-:W-:Y:S01]  /*1fe0*/  SEL R35, R31, R35, !P3 ;  /* 0x000000231f237207 */ /* 0x000fe20005800000 */
[----:B------:R-:W-:-:S02]  /*1ff0*/  IMAD R23, R16, UR57, R17 ;  /* 0x0000003910177c24 */ /* 0x000fc4000f8e0211 */
[----:B------:R-:W-:Y:S01]  /*2000*/  VIADD R16, R55, 0x100 ;  /* 0x0000010037107836 */ /* 0x000fe20000000000 */
[----:B------:R-:W-:Y:S01]  /*2010*/  @!P6 IADD3 R22, PT, PT, -R22, RZ, RZ ;  /* 0x000000ff1616e210 */ /* 0x000fe20007ffe1ff */
[----:B------:R-:W-:-:S03]  /*2020*/  IMAD.MOV R21, RZ, RZ, -R35 ;  /* 0x000000ffff157224 */ /* 0x000fc600078e0a23 */
[----:B------:R-:W-:Y:S02]  /*2030*/  SEL R22, R31, R22, !P3 ;  /* 0x000000161f167207 */ /* 0x000fe40005800000 */
[----:B------:R-:W-:Y:S01]  /*2040*/  IABS R41, R16 ;  /* 0x0000001000297213 */ /* 0x000fe20000000000 */
[----:B------:R-:W-:Y:S02]  /*2050*/  IMAD R26, R21, UR57, R26 ;  /* 0x00000039151a7c24 */ /* 0x000fe4000f8e021a */
[----:B------:R-:W-:Y:S02]  /*2060*/  IMAD.MOV R21, RZ, RZ, -R22 ;  /* 0x000000ffff157224 */ /* 0x000fe400078e0a16 */
[----:B------:R-:W-:-:S04]  /*2070*/  IMAD.HI.U32 R17, R41, UR7, RZ ;  /* 0x0000000729117c27 */ /* 0x000fc8000f8e00ff */
[----:B------:R-:W-:Y:S01]  /*2080*/  IMAD R21, R21, UR57, R34 ;  /* 0x0000003915157c24 */ /* 0x000fe2000f8e0222 */
[----:B------:R-:W-:Y:S02]  /*2090*/  IADD3 R34, PT, PT, -R17, RZ, RZ ;  /* 0x000000ff11227210 */ /* 0x000fe40007ffe1ff */
[----:B------:R-:W-:-:S03]  /*20a0*/  PLOP3.LUT P6, PT, PT, PT, UP0, 0x40, 0x4 ;  /* 0x000000000004781c */ /* 0x000fc60003fce808 */
[----:B------:R-:W-:Y:S01]  /*20b0*/  IMAD R41, R34, UR11, R41 ;  /* 0x0000000b22297c24 */ /* 0x000fe2000f8e0229 */
[----:B------:R-:W-:-:S04]  /*20c0*/  SEL R34, R13, RZ, !P6 ;  /* 0x000000ff0d227207 */ /* 0x000fc80007000000 */
[----:B------:R-:W-:Y:S02]  /*20d0*/  ISETP.LT.U32.AND P5, PT, R41, UR11, PT ;  /* 0x0000000b29007c0c */ /* 0x000fe4000bfa1070 */
[----:B------:R-:W-:Y:S02]  /*20e0*/  PLOP3.LUT P6, PT, PT, PT, UP0, 0x40, 0x4 ;  /* 0x000000000004781c */ /* 0x000fe40003fce808 */
[----:B------:R-:W-:Y:S02]  /*20f0*/  SEL R39, R54, R38, !P2 ;  /* 0x0000002636277207 */ /* 0x000fe40005000000 */
[----:B------:R-:W-:Y:S02]  /*2100*/  SEL R13, R40, RZ, !P6 ;  /* 0x000000ff280d7207 */ /* 0x000fe40007000000 */
[----:B------:R-:W-:Y:S01]  /*2110*/  PLOP3.LUT P6, PT, PT, PT, UP0, 0x40, 0x4 ;  /* 0x000000000004781c */ /* 0x000fe20003fce808 */
[----:B------:R-:W-:-:S03]  /*2120*/  IMAD.MOV R38, RZ, RZ, -R39 ;  /* 0x000000ffff267224 */ /* 0x000fc600078e0a27 */
[----:B------:R-:W-:Y:S01]  /*2130*/  SEL R35, R35, RZ, !P6 ;  /* 0x000000ff23237207 */ /* 0x000fe20007000000 */
[----:B------:R-:W-:Y:S01]  /*2140*/  IMAD R38, R38, UR56, R43 ;  /* 0x0000003826267c24 */ /* 0x000fe2000f8e022b */
[----:B------:R-:W-:Y:S01]  /*2150*/  PLOP3.LUT P6, PT, PT, PT, UP0, 0x40, 0x4 ;  /* 0x000000000004781c */ /* 0x000fe20003fce808 */
[----:B------:R-:W-:Y:S01]  /*2160*/  @!P5 VIADD R41, R41, -UR11 ;  /* 0x8000000b2929dc36 */ /* 0x000fe20008000000 */
[----:B------:R-:W-:Y:S02]  /*2170*/  LOP3.LUT R40, R16, UR55, RZ, 0x3c, !PT ;  /* 0x0000003710287c12 */ /* 0x000fe4000f8e3cff */
[----:B------:R-:W-:Y:S02]  /*2180*/  SEL R22, R22, RZ, !P6 ;  /* 0x000000ff16167207 */ /* 0x000fe40007000000 */
[----:B------:R-:W-:Y:S02]  /*2190*/  IABS R43, R38 ;  /* 0x00000026002b7213 */ /* 0x000fe40000000000 */
[----:B------:R-:W-:Y:S01]  /*21a0*/  ISETP.GE.U32.AND P6, PT, R41, UR11, PT ;  /* 0x0000000b29007c0c */ /* 0x000fe2000bfc6070 */
[----:B------:R-:W-:Y:S01]  /*21b0*/  @!P5 VIADD R17, R17, 0x1 ;  /* 0x000000011111d836 */ /* 0x000fe20000000000 */
[----:B------:R-:W-:Y:S01]  /*21c0*/  ISETP.GE.AND P5, PT, R40, RZ, PT ;  /* 0x000000ff2800720c */ /* 0x000fe20003fa6270 */
[----:B------:R-:W-:-:S04]  /*21d0*/  IMAD.HI.U32 R33, R43, UR5, RZ ;  /* 0x000000052b217c27 */ /* 0x000fc8000f8e00ff */
[----:B------:R-:W-:-:S04]  /*21e0*/  IMAD.MOV R12, RZ, RZ, -R33 ;  /* 0x000000ffff0c7224 */ /* 0x000fc800078e0a21 */
[----:B------:R-:W-:Y:S02]  /*21f0*/  IMAD R12, R12, UR12, R43 ;  /* 0x0000000c0c0c7c24 */ /* 0x000fe4000f8e022b */
[----:B------:R-:W-:-:S03]  /*2200*/  @P6 IADD3 R17, PT, PT, R17, 0x1, RZ ;  /* 0x0000000111116810 */ /* 0x000fc60007ffe0ff */
[----:B------:R-:W-:Y:S02]  /*2210*/  ISETP.LT.U32.AND P6, PT, R12, UR12, PT ;  /* 0x0000000c0c007c0c */ /* 0x000fe4000bfc1070 */
[----:B------:R-:W-:-:S05]  /*2220*/  @!P5 IMAD.MOV R17, RZ, RZ, -R17 ;  /* 0x000000ffff11d224 */ /* 0x000fca00078e0a11 */
[----:B------:R-:W-:-:S04]  /*2230*/  SEL R41, R37, R17, !P1 ;  /* 0x0000001125297207 */ /* 0x000fc80004800000 */
[----:B------:R-:W-:Y:S02]  /*2240*/  IADD3 R17, PT, PT, -R41, RZ, RZ ;  /* 0x000000ff29117210 */ /* 0x000fe40007ffe1ff */
[----:B------:R-:W-:-:S03]  /*2250*/  @!P6 VIADD R12, R12, -UR12 ;  /* 0x8000000c0c0cec36 */ /* 0x000fc60008000000 */
[----:B------:R-:W-:Y:S02]  /*2260*/  IMAD R43, R17, UR55, R16 ;  /* 0x00000037112b7c24 */ /* 0x000fe4000f8e0210 */
[----:B------:R-:W-:-:S03]  /*2270*/  ISETP.GE.U32.AND P5, PT, R12, UR12, PT ;  /* 0x0000000c0c007c0c */ /* 0x000fc6000bfa6070 */
[----:B------:R-:W-:Y:S01]  /*2280*/  IABS R12, R43 ;  /* 0x0000002b000c7213 */ /* 0x000fe20000000000 */
[----:B------:R-:W-:-:S04]  /*2290*/  IMAD R30, R13, UR42, R30 ;  /* 0x0000002a0d1e7c24 */ /* 0x000fc8000f8e021e */
[----:B------:R-:W-:-:S04]  /*22a0*/  IMAD.HI.U32 R17, R12, UR9, RZ ;  /* 0x000000090c117c27 */ /* 0x000fc8000f8e00ff */
[----:B------:R-:W-:Y:S02]  /*22b0*/  IMAD.MOV R13, RZ, RZ, -R17 ;  /* 0x000000ffff0d7224 */ /* 0x000fe400078e0a11 */
[----:B------:R-:W-:Y:S02]  /*22c0*/  IMAD R29, R34, UR42, R29 ;  /* 0x0000002a221d7c24 */ /* 0x000fe4000f8e021d */
[----:B------:R-:W-:Y:S01]  /*22d0*/  IMAD R34, R13, UR10, R12 ;  /* 0x0000000a0d227c24 */ /* 0x000fe2000f8e020c */
[----:B------:R-:W-:Y:S01]  /*22e0*/  SHF.R.S64 R12, RZ, 0x1e, R15 ;  /* 0x0000001eff0c7819 */ /* 0x000fe2000000100f */
[----:B------:R-:W-:-:S03]  /*22f0*/  @!P6 VIADD R33, R33, 0x1 ;  /* 0x000000012121e836 */ /* 0x000fc60000000000 */
[----:B------:R-:W-:-:S04]  /*2300*/  IADD3 R12, P6, PT, R12, UR44, RZ ;  /* 0x0000002c0c0c7c10 */ /* 0x000fc8000ffde0ff */
[----:B------:R-:W-:Y:S02]  /*2310*/  LEA.HI.X.SX32 R13, R15, UR45, 0x2, P6 ;  /* 0x0000002d0f0d7c11 */ /* 0x000fe4000b0f16ff */
[----:B------:R-:W-:-:S13]  /*2320*/  ISETP.LT.U32.AND P6, PT, R34, UR10, PT ;  /* 0x0000000a22007c0c */ /* 0x000fda000bfc1070 */
[----:B------:R-:W-:Y:S01]  /*2330*/  @!P6 VIADD R34, R34, -UR10 ;  /* 0x8000000a2222ec36 */ /* 0x000fe20008000000 */
[----:B------:R-:W-:-:S04]  /*2340*/  @!P6 IADD3 R17, PT, PT, R17, 0x1, RZ ;  /* 0x000000011111e810 */ /* 0x000fc80007ffe0ff */
[----:B------:R-:W-:Y:S02]  /*2350*/  ISETP.GE.U32.AND P6, PT, R34, UR10, PT ;  /* 0x0000000a22007c0c */ /* 0x000fe4000bfc6070 */
[----:B------:R-:W-:-:S11]  /*2360*/  LOP3.LUT R15, R43, UR56, RZ, 0x3c, !PT ;  /* 0x000000382b0f7c12 */ /* 0x000fd6000f8e3cff */
[----:B------:R-:W-:Y:S01]  /*2370*/  @P6 VIADD R17, R17, 0x1 ;  /* 0x0000000111116836 */ /* 0x000fe20000000000 */
[----:B------:R-:W-:-:S04]  /*2380*/  ISETP.GE.AND P6, PT, R15, RZ, PT ;  /* 0x000000ff0f00720c */ /* 0x000fc80003fc6270 */
[----:B------:R-:W-:-:S09]  /*2390*/  MOV R15, R17 ;  /* 0x00000011000f7202 */ /* 0x000fd20000000f00 */
[----:B------:R-:W-:-:S05]  /*23a0*/  @!P6 IMAD.MOV R15, RZ, RZ, -R15 ;  /* 0x000000ffff0fe224 */ /* 0x000fca00078e0a0f */
[----:B------:R-:W-:Y:S02]  /*23b0*/  SEL R34, R54, R15, !P2 ;  /* 0x0000000f36227207 */ /* 0x000fe40005000000 */
[----:B------:R-:W-:-:S03]  /*23c0*/  SEL R39, R39, RZ, P0 ;  /* 0x000000ff27277207 */ /* 0x000fc60000000000 */
[----:B------:R-:W-:-:S04]  /*23d0*/  IMAD.MOV R40, RZ, RZ, -R34 ;  /* 0x000000ffff287224 */ /* 0x000fc800078e0a22 */
[----:B------:R-:W-:Y:S02]  /*23e0*/  IMAD R40, R40, UR56, R43 ;  /* 0x0000003828287c24 */ /* 0x000fe4000f8e022b */
[----:B------:R-:W-:-:S03]  /*23f0*/  IMAD R39, R39, UR41, R42 ;  /* 0x0000002927277c24 */ /* 0x000fc6000f8e022a */
[----:B------:R-:W-:Y:S02]  /*2400*/  IABS R42, R40 ;  /* 0x00000028002a7213 */ /* 0x000fe40000000000 */
[----:B------:R-:W-:Y:S02]  /*2410*/  LOP3.LUT R17, R38, UR57, RZ, 0x3c, !PT ;  /* 0x0000003926117c12 */ /* 0x000fe4000f8e3cff */
[----:B------:R-:W-:Y:S01]  /*2420*/  SEL R15, R41, RZ, P4 ;  /* 0x000000ff290f7207 */ /* 0x000fe20002000000 */
[----:B------:R-:W-:Y:S01]  /*2430*/  IMAD.HI.U32 R41, R42, UR5, RZ ;  /* 0x000000052a297c27 */ /* 0x000fe2000f8e00ff */
[----:B------:R-:W-:Y:S02]  /*2440*/  ISETP.GE.AND P6, PT, R17, RZ, PT ;  /* 0x000000ff1100720c */ /* 0x000fe40003fc6270 */
[----:B------:R0:W5:Y:S01]  /*2450*/  LDG.E R17, desc[UR14][R12.64] ;  /* 0x0000000e0c117981 */ /* 0x000162000c1e1900 */
[----:B------:R-:W-:Y:S01]  /*2460*/  @P5 VIADD R33, R33, 0x1 ;  /* 0x0000000121215836 */ /* 0x000fe20000000000 */
[----:B0-----:R-:W-:-:S05]  /*2470*/  IADD3 R13, PT, PT, -R41, RZ, RZ ;  /* 0x000000ff290d7210 */ /* 0x001fca0007ffe1ff */
[----:B------:R-:W-:-:S05]  /*2480*/  IMAD R12, R13, UR12, R42 ;  /* 0x0000000c0d0c7c24 */ /* 0x000fca000f8e022a */
[----:B------:R-:W-:Y:S01]  /*2490*/  ISETP.LT.U32.AND P5, PT, R12, UR12, PT ;  /* 0x0000000c0c007c0c */ /* 0x000fe2000bfa1070 */
[----:B------:R-:W-:Y:S01]  /*24a0*/  IMAD.MOV.U32 R42, RZ, RZ, R33 ;  /* 0x000000ffff2a7224 */ /* 0x000fe200078e0021 */
[----:B------:R-:W-:Y:S01]  /*24b0*/  SEL R34, R34, RZ, P0 ;  /* 0x000000ff22227207 */ /* 0x000fe20000000000 */
[----:B------:R-:W-:Y:S02]  /*24c0*/  IMAD R15, R15, UR40, RZ ;  /* 0x000000280f0f7c24 */ /* 0x000fe4000f8e02ff */
[----:B------:R-:W-:-:S08]  /*24d0*/  @!P6 IMAD.MOV R42, RZ, RZ, -R42 ;  /* 0x000000ffff2ae224 */ /* 0x000fd000078e0a2a */
[----:B------:R-:W-:-:S04]  /*24e0*/  @!P5 IADD3 R12, PT, PT, R12, -UR12, RZ ;  /* 0x8000000c0c0cdc10 */ /* 0x000fc8000fffe0ff */
[----:B------:R-:W-:Y:S02]  /*24f0*/  ISETP.GE.U32.AND P6, PT, R12, UR12, PT ;  /* 0x0000000c0c007c0c */ /* 0x000fe4000bfc6070 */
[----:B------:R-:W-:Y:S01]  /*2500*/  SHF.R.S64 R12, RZ, 0x1e, R16 ;  /* 0x0000001eff0c7819 */ /* 0x000fe20000001010 */
[----:B------:R-:W-:Y:S02]  /*2510*/  @!P5 VIADD R41, R41, 0x1 ;  /* 0x000000012929d836 */ /* 0x000fe40000000000 */
[----:B------:R-:W-:Y:S01]  /*2520*/  IMAD R34, R34, UR41, R15 ;  /* 0x0000002922227c24 */ /* 0x000fe2000f8e020f */
[----:B------:R-:W-:Y:S02]  /*2530*/  IADD3 R12, P5, PT, R12, UR44, RZ ;  /* 0x0000002c0c0c7c10 */ /* 0x000fe4000ffbe0ff */
[----:B------:R-:W-:Y:S02]  /*2540*/  LOP3.LUT R15, R40, UR57, RZ, 0x3c, !PT ;  /* 0x00000039280f7c12 */ /* 0x000fe4000f8e3cff */
[----:B------:R-:W-:-:S02]  /*2550*/  LEA.HI.X.SX32 R13, R16, UR45, 0x2, P5 ;  /* 0x0000002d100d7c11 */ /* 0x000fc4000a8f16ff */
[----:B------:R-:W-:Y:S01]  /*2560*/  ISETP.GE.AND P5, PT, R15, RZ, PT ;  /* 0x000000ff0f00720c */ /* 0x000fe20003fa6270 */
[----:B------:R-:W-:Y:S02]  /*2570*/  VIADD R15, R55, 0x120 ;  /* 0x00000120370f7836 */ /* 0x000fe40000000000 */
[----:B------:R-:W-:Y:S01]  /*2580*/  IMAD R33, R22, UR42, R25 ;  /* 0x0000002a16217c24 */ /* 0x000fe2000f8e0219 */
[----:B------:R0:W5:Y:S02]  /*2590*/  LDG.E R16, desc[UR14][R12.64] ;  /* 0x0000000e0c107981 */ /* 0x000164000c1e1900 */
[----:B------:R-:W-:-:S05]  /*25a0*/  IABS R22, R15 ;  /* 0x0000000f00167213 */ /* 0x000fca0000000000 */
        /* <DEDUP_REMOVED lines=10> */
[----:B------:R-:W-:Y:S02]  /*2650*/  ISETP.GE.AND P6, PT, R13, RZ, PT ;  /* 0x000000ff0d00720c */ /* 0x000fe40003fc6270 */
[----:B------:R-:W-:-:S05]  /*2660*/  SEL R42, R31, R42, !P3 ;  /* 0x0000002a1f2a7207 */ /* 0x000fca0005800000 */
[----:B------:R-:W-:Y:S01]  /*2670*/  @P5 VIADD R12, R12, 0x1 ;  /* 0x000000010c0c5836 */ /* 0x000fe20000000000 */
[----:B------:R-:W-:-:S05]  /*2680*/  IADD3 R25, PT, PT, -R42, RZ, RZ ;  /* 0x000000ff2a197210 */ /* 0x000fca0007ffe1ff */
[----:B------:R-:W-:Y:S01]  /*2690*/  @!P6 IADD3 R12, PT, PT, -R12, RZ, RZ ;  /* 0x000000ff0c0ce210 */ /* 0x000fe20007ffe1ff */
[----:B------:R-:W-:-:S03]  /*26a0*/  IMAD R38, R25, UR57, R38 ;  /* 0x0000003919267c24 */ /* 0x000fc6000f8e0226 */
[----:B------:R-:W-:-:S05]  /*26b0*/  SEL R25, R37, R12, !P1 ;  /* 0x0000000c25197207 */ /* 0x000fca0004800000 */
[----:B------:R-:W-:-:S04]  /*26c0*/  IMAD.MOV R12, RZ, RZ, -R25 ;  /* 0x000000ffff0c7224 */ /* 0x000fc800078e0a19 */
[----:B------:R-:W-:-:S05]  /*26d0*/  IMAD R43, R12, UR55, R15 ;  /* 0x000000370c2b7c24 */ /* 0x000fca000f8e020f */
[----:B------:R-:W-:-:S05]  /*26e0*/  IABS R13, R43 ;  /* 0x0000002b000d7213 */ /* 0x000fca0000000000 */
[----:B------:R-:W-:Y:S01]  /*26f0*/  IMAD.HI.U32 R12, R13, UR9, RZ ;  /* 0x000000090d0c7c27 */ /* 0x000fe2000f8e00ff */
[----:B------:R-:W-:-:S03]  /*2700*/  SEL R41, R31, R41, !P3 ;  /* 0x000000291f297207 */ /* 0x000fc60005800000 */
[----:B------:R-:W-:Y:S01]  /*2710*/  IMAD.MOV R22, RZ, RZ, -R12 ;  /* 0x000000ffff167224 */ /* 0x000fe200078e0a0c */
[----:B------:R-:W-:Y:S01]  /*2720*/  PLOP3.LUT P6, PT, PT, PT, UP0, 0x40, 0x4 ;  /* 0x000000000004781c */ /* 0x000fe20003fce808 */
[----:B------:R-:W-:Y:S02]  /*2730*/  IMAD R32, R35, UR42, R32 ;  /* 0x0000002a23207c24 */ /* 0x000fe4000f8e0220 */
[----:B------:R-:W-:Y:S02]  /*2740*/  IMAD R13, R22, UR10, R13 ;  /* 0x0000000a160d7c24 */ /* 0x000fe4000f8e020d */
[----:B------:R-:W-:Y:S01]  /*2750*/  IMAD.MOV R35, RZ, RZ, -R41 ;  /* 0x000000ffff237224 */ /* 0x000fe200078e0a29 */
[----:B------:R-:W-:Y:S02]  /*2760*/  SEL R41, R41, RZ, !P6 ;  /* 0x000000ff29297207 */ /* 0x000fe40007000000 */
        /* <DEDUP_REMOVED lines=27> */
[----:B------:R-:W-:Y:S01]  /*2920*/  @!P6 VIADD R13, R13, 0x1 ;  /* 0x000000010d0de836 */ /* 0x000fe20000000000 */
[----:B------:R-:W-:Y:S02]  /*2930*/  UISETP.NE.U32.AND UP1, UPT, UR38, 0x1, UPT ;  /* 0x000000012600788c */ /* 0x000fe4000bf25070 */
[----:B------:R-:W-:Y:S02]  /*2940*/  ISETP.GE.AND P6, PT, R12, RZ, PT ;  /* 0x000000ff0c00720c */ /* 0x000fe40003fc6270 */
[----:B------:R-:W-:Y:S01]  /*2950*/  SHF.R.S64 R12, RZ, 0x1e, R15 ;  /* 0x0000001eff0c7819 */ /* 0x000fe2000000100f */
[----:B------:R-:W-:Y:S01]  /*2960*/  IMAD R35, R35, UR57, R40 ;  /* 0x0000003923237c24 */ /* 0x000fe2000f8e0228 */
[----:B------:R-:W-:-:S03]  /*2970*/  UISETP.NE.AND.EX UP1, UPT, UR39, URZ, UPT, UP1 ;  /* 0x000000ff2700728c */ /* 0x000fc6000bf25310 */
[----:B------:R-:W-:Y:S01]  /*2980*/  @P5 IADD3 R13, PT, PT, R13, 0x1, RZ ;  /* 0x000000010d0d5810 */ /* 0x000fe20007ffe0ff */
[----:B------:R-:W-:Y:S01]  /*2990*/  VIADD R40, R55, 0x140 ;  /* 0x0000014037287836 */ /* 0x000fe20000000000 */
[----:B------:R-:W-:Y:S01]  /*29a0*/  IADD3 R12, P5, PT, R12, UR44, RZ ;  /* 0x0000002c0c0c7c10 */ /* 0x000fe2000ffbe0ff */
[----:B------:R-:W-:Y:S02]  /*29b0*/  IMAD R34, R41, UR42, R34 ;  /* 0x0000002a29227c24 */ /* 0x000fe4000f8e0222 */
[----:B------:R-:W-:Y:S01]  /*29c0*/  IMAD.MOV.U32 R22, RZ, RZ, R13 ;  /* 0x000000ffff167224 */ /* 0x000fe200078e000d */
[----:B------:R-:W-:Y:S02]  /*29d0*/  LEA.HI.X.SX32 R13, R15, UR45, 0x2, P5 ;  /* 0x0000002d0f0d7c11 */ /* 0x000fe4000a8f16ff */
[----:B------:R-:W-:Y:S02]  /*29e0*/  PLOP3.LUT P5, PT, PT, PT, UP1, 0x40, 0x4 ;  /* 0x000000000004781c */ /* 0x000fe40003fae818 */
[----:B------:R-:W-:Y:S01]  /*29f0*/  IABS R41, R40 ;  /* 0x0000002800297213 */ /* 0x000fe20000000000 */
[----:B------:R0:W5:Y:S01]  /*2a00*/  LDG.E R15, desc[UR14][R12.64] ;  /* 0x0000000e0c0f7981 */ /* 0x000162000c1e1900 */
[----:B------:R-:W-:Y:S01]  /*2a10*/  @!P6 IMAD.MOV R22, RZ, RZ, -R22 ;  /* 0x000000ffff16e224 */ /* 0x000fe200078e0a16 */
[----:B0-----:R-:W-:-:S02]  /*2a20*/  SEL R13, R20, RZ, !P5 ;  /* 0x000000ff140d7207 */ /* 0x001fc40006800000 */
[----:B------:R-:W-:-:S04]  /*2a30*/  IMAD.MOV.U32 R20, RZ, RZ, R41 ;  /* 0x000000ffff147224 */ /* 0x000fc800078e0029 */
[----:B------:R-:W-:-:S04]  /*2a40*/  IMAD.HI.U32 R12, R20, UR7, RZ ;  /* 0x00000007140c7c27 */ /* 0x000fc8000f8e00ff */
[----:B------:R-:W-:Y:S01]  /*2a50*/  IMAD R36, R13, UR43, R36 ;  /* 0x0000002b0d247c24 */ /* 0x000fe2000f8e0224 */
[----:B------:R-:W-:Y:S02]  /*2a60*/  IADD3 R13, PT, PT, -R12, RZ, RZ ;  /* 0x000000ff0c0d7210 */ /* 0x000fe40007ffe1ff */
[----:B------:R-:W-:Y:S02]  /*2a70*/  SEL R25, R31, R22, !P3 ;  /* 0x000000161f197207 */ /* 0x000fe40005800000 */
[----:B------:R-:W-:Y:S01]  /*2a80*/  PLOP3.LUT P6, PT, PT, PT, UP0, 0x40, 0x4 ;  /* 0x000000000004781c */ /* 0x000fe20003fce808 */
[----:B------:R-:W-:Y:S01]  /*2a90*/  IMAD R13, R13, UR11, R20 ;  /* 0x0000000b0d0d7c24 */ /* 0x000fe2000f8e0214 */
[C---:B------:R-:W-:Y:S02]  /*2aa0*/  IADD3 R22, PT, PT, -R25.reuse, RZ, RZ ;  /* 0x000000ff19167210 */ /* 0x040fe40007ffe1ff */
[----:B------:R-:W-:Y:S02]  /*2ab0*/  SEL R25, R25, RZ, !P6 ;  /* 0x000000ff19197207 */ /* 0x000fe40007000000 */
[----:B------:R-:W-:-:S13]  /*2ac0*/  ISETP.LT.U32.AND P6, PT, R13, UR11, PT ;  /* 0x0000000b0d007c0c */ /* 0x000fda000bfc1070 */
[----:B------:R-:W-:-:S05]  /*2ad0*/  @!P6 VIADD R13, R13, -UR11 ;  /* 0x8000000b0d0dec36 */ /* 0x000fca0008000000 */
[----:B------:R-:W-:Y:S02]  /*2ae0*/  ISETP.GE.U32.AND P5, PT, R13, UR11, PT ;  /* 0x0000000b0d007c0c */ /* 0x000fe4000bfa6070 */
[----:B------:R-:W-:Y:S01]  /*2af0*/  LOP3.LUT R13, R40, UR55, RZ, 0x3c, !PT ;  /* 0x00000037280d7c12 */ /* 0x000fe2000f8e3cff */
[----:B------:R-:W-:-:S03]  /*2b00*/  @!P6 VIADD R12, R12, 0x1 ;  /* 0x000000010c0ce836 */ /* 0x000fc60000000000 */
[----:B------:R-:W-:-:S07]  /*2b10*/  ISETP.GE.AND P6, PT, R13, RZ, PT ;  /* 0x000000ff0d00720c */ /* 0x000fce0003fc6270 */
[----:B------:R-:W-:-:S06]  /*2b20*/  @P5 IADD3 R12, PT, PT, R12, 0x1, RZ ;  /* 0x000000010c0c5810 */ /* 0x000fcc0007ffe0ff */
[----:B------:R-:W-:-:S05]  /*2b30*/  @!P6 IMAD.MOV R12, RZ, RZ, -R12 ;  /* 0x000000ffff0ce224 */ /* 0x000fca00078e0a0c */
[----:B------:R-:W-:-:S05]  /*2b40*/  SEL R41, R37, R12, !P1 ;  /* 0x0000000c25297207 */ /* 0x000fca0004800000 */
[----:B------:R-:W-:-:S04]  /*2b50*/  IMAD.MOV R13, RZ, RZ, -R41 ;  /* 0x000000ffff0d7224 */ /* 0x000fc800078e0a29 */
[----:B------:R-:W-:Y:S01]  /*2b60*/  IMAD R13, R13, UR55, R40 ;  /* 0x000000370d0d7c24 */ /* 0x000fe2000f8e0228 */
[----:B------:R-:W-:Y:S02]  /*2b70*/  PLOP3.LUT P5, PT, PT, PT, UP1, 0x40, 0x4 ;  /* 0x000000000004781c */ /* 0x000fe40003fae818 */
[----:B------:R-:W-:Y:S02]  /*2b80*/  PLOP3.LUT P6, PT, PT, PT, UP1, 0x40, 0x4 ;  /* 0x000000000004781c */ /* 0x000fe40003fce818 */
[----:B------:R-:W-:Y:S02]  /*2b90*/  IABS R12, R13 ;  /* 0x0000000d000c7213 */ /* 0x000fe40000000000 */
[----:B------:R-:W-:Y:S02]  /*2ba0*/  SEL R20, R9, RZ, !P5 ;  /* 0x000000ff09147207 */ /* 0x000fe40006800000 */
[----:B------:R-:W-:Y:S01]  /*2bb0*/  SEL R9, R8, RZ, !P6 ;  /* 0x000000ff08097207 */ /* 0x000fe20007000000 */
[----:B------:R-:W-:-:S04]  /*2bc0*/  IMAD.HI.U32 R8, R12, UR9, RZ ;  /* 0x000000090c087c27 */ /* 0x000fc8000f8e00ff */
[----:B------:R-:W-:Y:S01]  /*2bd0*/  IMAD R28, R9, UR43, R28 ;  /* 0x0000002b091c7c24 */ /* 0x000fe2000f8e021c */
        /* <DEDUP_REMOVED lines=10> */
[----:B------:R-:W-:Y:S01]  /*2c80*/  SEL R12, R54, R8, !P2 ;  /* 0x00000008360c7207 */ /* 0x000fe20005000000 */
[----:B------:R-:W-:-:S04]  /*2c90*/  IMAD R25, R25, UR42, R42 ;  /* 0x0000002a19197c24 */ /* 0x000fc8000f8e022a */
[----:B------:R-:W-:-:S04]  /*2ca0*/  IMAD.MOV R8, RZ, RZ, -R12 ;  /* 0x000000ffff087224 */ /* 0x000fc800078e0a0c */
[----:B------:R-:W-:Y:S01]  /*2cb0*/  IMAD R42, R8, UR56, R13 ;  /* 0x00000038082a7c24 */ /* 0x000fe2000f8e020d */
[----:B------:R-:W-:-:S04]  /*2cc0*/  SEL R8, R41, RZ, P4 ;  /* 0x000000ff29087207 */ /* 0x000fc80002000000 */
[----:B------:R-:W-:Y:S01]  /*2cd0*/  IABS R13, R42 ;  /* 0x0000002a000d7213 */ /* 0x000fe20000000000 */
[----:B------:R-:W-:Y:S01]  /*2ce0*/  IMAD R9, R8, UR40, RZ ;  /* 0x0000002808097c24 */ /* 0x000fe2000f8e02ff */
[----:B------:R-:W-:Y:S02]  /*2cf0*/  SEL R8, R12, RZ, P0 ;  /* 0x000000ff0c087207 */ /* 0x000fe40000000000 */
[----:B------:R-:W-:Y:S01]  /*2d00*/  MOV R12, R13 ;  /* 0x0000000d000c7202 */ /* 0x000fe20000000f00 */
[----:B------:R-:W-:Y:S02]  /*2d10*/  IMAD R22, R22, UR57, R43 ;  /* 0x0000003916167c24 */ /* 0x000fe4000f8e022b */
[----:B------:R-:W-:Y:S02]  /*2d20*/  IMAD R43, R8, UR41, R9 ;  /* 0x00000029082b7c24 */ /* 0x000fe4000f8e0209 */
[----:B------:R-:W-:-:S04]  /*2d30*/  IMAD.HI.U32 R8, R12, UR5, RZ ;  /* 0x000000050c087c27 */ /* 0x000fc8000f8e00ff */
[----:B------:R-:W-:-:S04]  /*2d40*/  IMAD.MOV R9, RZ, RZ, -R8 ;  /* 0x000000ffff097224 */ /* 0x000fc800078e0a08 */
[----:B------:R-:W-:-:S05]  /*2d50*/  IMAD R9, R9, UR12, R12 ;  /* 0x0000000c09097c24 */ /* 0x000fca000f8e020c */
[----:B------:R-:W-:-:S13]  /*2d60*/  ISETP.LT.U32.AND P6, PT, R9, UR12, PT ;  /* 0x0000000c09007c0c */ /* 0x000fda000bfc1070 */
[----:B------:R-:W-:-:S05]  /*2d70*/  @!P6 VIADD R9, R9, -UR12 ;  /* 0x8000000c0909ec36 */ /* 0x000fca0008000000 */
[----:B------:R-:W-:Y:S02]  /*2d80*/  ISETP.GE.U32.AND P5, PT, R9, UR12, PT ;  /* 0x0000000c09007c0c */ /* 0x000fe4000bfa6070 */
[----:B------:R-:W-:Y:S02]  /*2d90*/  LOP3.LUT R9, R42, UR57, RZ, 0x3c, !PT ;  /* 0x000000392a097c12 */ /* 0x000fe4000f8e3cff */
[----:B------:R-:W-:Y:S02]  /*2da0*/  @!P6 IADD3 R8, PT, PT, R8, 0x1, RZ ;  /* 0x000000010808e810 */ /* 0x000fe40007ffe0ff */
[----:B------:R-:W-:-:S07]  /*2db0*/  ISETP.GE.AND P6, PT, R9, RZ, PT ;  /* 0x000000ff0900720c */ /* 0x000fce0003fc6270 */
[----:B------:R-:W-:-:S04]  /*2dc0*/  @P5 VIADD R8, R8, 0x1 ;  /* 0x0000000108085836 */ /* 0x000fc80000000000 */
[----:B------:R-:W-:Y:S01]  /*2dd0*/  IMAD.MOV.U32 R12, RZ, RZ, R8 ;  /* 0x000000ffff0c7224 */ /* 0x000fe200078e0008 */
[----:B------:R-:W-:Y:S01]  /*2de0*/  SHF.R.S64 R9, RZ, 0x1e, R40 ;  /* 0x0000001eff097819 */ /* 0x000fe20000001028 */
[----:B------:R-:W-:-:S03]  /*2df0*/  IMAD R20, R20, UR43, R27 ;  /* 0x0000002b14147c24 */ /* 0x000fc6000f8e021b */
[----:B------:R-:W-:Y:S02]  /*2e00*/  @!P6 IADD3 R12, PT, PT, -R12, RZ, RZ ;  /* 0x000000ff0c0ce210 */ /* 0x000fe40007ffe1ff */
[----:B------:R-:W-:Y:S02]  /*2e10*/  IADD3 R8, P5, PT, R9, UR44, RZ ;  /* 0x0000002c09087c10 */ /* 0x000fe4000ffbe0ff */
[----:B------:R-:W-:Y:S01]  /*2e20*/  SEL R27, R31, R12, !P3 ;  /* 0x0000000c1f1b7207 */ /* 0x000fe20005800000 */
[----:B------:R-:W-:Y:S01]  /*2e30*/  VIADD R12, R55, 0x160 ;  /* 0x00000160370c7836 */ /* 0x000fe20000000000 */
[----:B------:R-:W-:Y:S02]  /*2e40*/  LEA.HI.X.SX32 R9, R40, UR45, 0x2, P5 ;  /* 0x0000002d28097c11 */ /* 0x000fe4000a8f16ff */
[----:B------:R-:W-:Y:S02]  /*2e50*/  PLOP3.LUT P6, PT, PT, PT, UP0, 0x40, 0x4 ;  /* 0x000000000004781c */ /* 0x000fe40003fce808 */
[----:B------:R-:W-:Y:S01]  /*2e60*/  IABS R40, R12 ;  /* 0x0000000c00287213 */ /* 0x000fe20000000000 */
[----:B------:R-:W-:Y:S01]  /*2e70*/  IMAD.MOV R41, RZ, RZ, -R27 ;  /* 0x000000ffff297224 */ /* 0x000fe200078e0a1b */
[----:B------:R-:W-:Y:S01]  /*2e80*/  PLOP3.LUT P5, PT, PT, PT, UP1, 0x40, 0x4 ;  /* 0x000000000004781c */ /* 0x000fe20003fae818 */
[----:B------:R0:W5:Y:S01]  /*2e90*/  LDG.E R13, desc[UR14][R8.64] ;  /* 0x0000000e080d7981 */ /* 0x000162000c1e1900 */
[----:B------:R-:W-:-:S02]  /*2ea0*/  SEL R46, R27, RZ, !P6 ;  /* 0x000000ff1b2e7207 */ /* 0x000fc40007000000 */
[----:B------:R-:W-:Y:S02]  /*2eb0*/  MOV R27, R40 ;  /* 0x00000028001b7202 */ /* 0x000fe40000000f00 */
[----:B------:R-:W-:-:S03]  /*2ec0*/  SEL R24, R24, RZ, !P5 ;  /* 0x000000ff18187207 */ /* 0x000fc60006800000 */
[----:B0-----:R-:W-:-:S04]  /*2ed0*/  IMAD.HI.U32 R8, R27, UR7, RZ ;  /* 0x000000071b087c27 */ /* 0x001fc8000f8e00ff */
[----:B------:R-:W-:Y:S02]  /*2ee0*/  IMAD R40, R24, UR43, R29 ;  /* 0x0000002b18287c24 */ /* 0x000fe4000f8e021d */
[----:B------:R-:W-:-:S04]  /*2ef0*/  IMAD.MOV R24, RZ, RZ, -R8 ;  /* 0x000000ffff187224 */ /* 0x000fc800078e0a08 */
[----:B------:R-:W-:-:S05]  /*2f00*/  IMAD R9, R24, UR11, R27 ;  /* 0x0000000b18097c24 */ /* 0x000fca000f8e021b */
[----:B------:R-:W-:-:S13]  /*2f10*/  ISETP.LT.U32.AND P6, PT, R9, UR11, PT ;  /* 0x0000000b09007c0c */ /* 0x000fda000bfc1070 */
[----:B------:R-:W-:Y:S01]  /*2f20*/  @!P6 VIADD R9, R9, -UR11 ;  /* 0x8000000b0909ec36 */ /* 0x000fe20008000000 */
[----:B------:R-:W-:-:S04]  /*2f30*/  @!P6 IADD3 R8, PT, PT, R8, 0x1, RZ ;  /* 0x000000010808e810 */ /* 0x000fc80007ffe0ff */
[----:B------:R-:W-:Y:S02]  /*2f40*/  ISETP.GE.U32.AND P5, PT, R9, UR11, PT ;  /* 0x0000000b09007c0c */ /* 0x000fe4000bfa6070 */
[----:B------:R-:W-:-:S04]  /*2f50*/  LOP3.LUT R9, R12, UR55, RZ, 0x3c, !PT ;  /* 0x000000370c097c12 */ /* 0x000fc8000f8e3cff */
[----:B------:R-:W-:-:S07]  /*2f60*/  ISETP.GE.AND P6, PT, R9, RZ, PT ;  /* 0x000000ff0900720c */ /* 0x000fce0003fc6270 */
[----:B------:R-:W-:Y:S02]  /*2f70*/  @P5 VIADD R8, R8, 0x1 ;  /* 0x0000000108085836 */ /* 0x000fe40000000000 */
[----:B------:R-:W-:-:S04]  /*2f80*/  IMAD R41, R41, UR57, R42 ;  /* 0x0000003929297c24 */ /* 0x000fc8000f8e022a */
[----:B------:R-:W-:-:S05]  /*2f90*/  @!P6 IMAD.MOV R8, RZ, RZ, -R8 ;  /* 0x000000ffff08e224 */ /* 0x000fca00078e0a08 */
[----:B------:R-:W-:-:S04]  /*2fa0*/  SEL R42, R37, R8, !P1 ;  /* 0x00000008252a7207 */ /* 0x000fc80004800000 */
[----:B------:R-:W-:Y:S01]  /*2fb0*/  IADD3 R9, PT, PT, -R42, RZ, RZ ;  /* 0x000000ff2a097210 */ /* 0x000fe20007ffe1ff */
[----:B------:R-:W-:-:S04]  /*2fc0*/  IMAD R46, R46, UR42, R43 ;  /* 0x0000002a2e2e7c24 */ /* 0x000fc8000f8e022b */
[----:B------:R-:W-:-:S05]  /*2fd0*/  IMAD R43, R9, UR55, R12 ;  /* 0x00000037092b7c24 */ /* 0x000fca000f8e020c */
[----:B------:R-:W-:-:S05]  /*2fe0*/  IABS R9, R43 ;  /* 0x0000002b00097213 */ /* 0x000fca0000000000 */
[----:B------:R-:W-:-:S04]  /*2ff0*/  IMAD.HI.U32 R8, R9, UR9, RZ ;  /* 0x0000000909087c27 */ /* 0x000fc8000f8e00ff */
[----:B------:R-:W-:Y:S01]  /*3000*/  IMAD.MOV R24, RZ, RZ, -R8 ;  /* 0x000000ffff187224 */ /* 0x000fe200078e0a08 */
[----:B------:R-:W-:-:S03]  /*3010*/  PLOP3.LUT P6, PT, PT, PT, UP1, 0x40, 0x4 ;  /* 0x000000000004781c */ /* 0x000fc60003fce818 */
[----:B------:R-:W-:Y:S01]  /*3020*/  IMAD R9, R24, UR10, R9 ;  /* 0x0000000a18097c24 */ /* 0x000fe2000f8e0209 */
[----:B------:R-:W-:-:S04]  /*3030*/  SEL R27, R26, RZ, !P6 ;  /* 0x000000ff1a1b7207 */ /* 0x000fc80007000000 */
[----:B------:R-:W-:Y:S02]  /*3040*/  ISETP.LT.U32.AND P6, PT, R9, UR10, PT ;  /* 0x0000000a09007c0c */ /* 0x000fe4000bfc1070 */
[----:B------:R-:W-:-:S04]  /*3050*/  PLOP3.LUT P5, PT, PT, PT, UP1, 0x40, 0x4 ;  /* 0x000000000004781c */ /* 0x000fc80003fae818 */
[----:B------:R-:W-:-:S07]  /*3060*/  SEL R23, R23, RZ, !P5 ;  /* 0x000000ff17177207 */ /* 0x000fce0006800000 */
        /* <DEDUP_REMOVED lines=9> */
[----:B------:R-:W-:-:S05]  /*3100*/  IADD3 R8, PT, PT, -R23, RZ, RZ ;  /* 0x000000ff17087210 */ /* 0x000fca0007ffe1ff */
[----:B------:R-:W-:Y:S01]  /*3110*/  IMAD R43, R8, UR56, R43 ;  /* 0x00000038082b7c24 */ /* 0x000fe2000f8e022b */
[----:B------:R-:W-:-:S05]  /*3120*/  SEL R8, R42, RZ, P4 ;  /* 0x000000ff2a087207 */ /* 0x000fca0002000000 */
[----:B------:R-:W-:Y:S01]  /*3130*/  IMAD R9, R8, UR40, RZ ;  /* 0x0000002808097c24 */ /* 0x000fe2000f8e02ff */
[----:B------:R-:W-:Y:S02]  /*3140*/  SEL R8, R23, RZ, P0 ;  /* 0x000000ff17087207 */ /* 0x000fe40000000000 */
[----:B------:R-:W-:-:S03]  /*3150*/  IABS R24, R43 ;  /* 0x0000002b00187213 */ /* 0x000fc60000000000 */
        /* <DEDUP_REMOVED lines=10> */
[----:B------:R-:W-:Y:S01]  /*3200*/  @P5 VIADD R8, R8, 0x1 ;  /* 0x0000000108085836 */ /* 0x000fe20000000000 */
[----:B------:R-:W-:-:S04]  /*3210*/  SHF.R.S64 R9, RZ, 0x1e, R12 ;  /* 0x0000001eff097819 */ /* 0x000fc8000000100c */
[----:B------:R-:W-:Y:S01]  /*3220*/  MOV R24, R8 ;  /* 0x0000000800187202 */ /* 0x000fe20000000f00 */
[----:B------:R-:W-:Y:S01]  /*3230*/  IMAD R27, R27, UR43, R32 ;  /* 0x0000002b1b1b7c24 */ /* 0x000fe2000f8e0220 */
[----:B------:R-:W-:Y:S01]  /*3240*/  IADD3 R8, P5, PT, R9, UR44, RZ ;  /* 0x0000002c09087c10 */ /* 0x000fe2000ffbe0ff */
[----:B------:R-:W-:Y:S02]  /*3250*/  VIADD R32, R55, 0x180 ;  /* 0x0000018037207836 */ /* 0x000fe40000000000 */
[----:B------:R-:W-:Y:S01]  /*3260*/  @!P6 IMAD.MOV R24, RZ, RZ, -R24 ;  /* 0x000000ffff18e224 */ /* 0x000fe200078e0a18 */
[----:B------:R-:W-:Y:S02]  /*3270*/  LEA.HI.X.SX32 R9, R12, UR45, 0x2, P5 ;  /* 0x0000002d0c097c11 */ /* 0x000fe4000a8f16ff */
[----:B------:R-:W-:Y:S02]  /*3280*/  PLOP3.LUT P6, PT, PT, PT, UP0, 0x40, 0x4 ;  /* 0x000000000004781c */ /* 0x000fe40003fce808 */
[----:B------:R-:W-:Y:S01]  /*3290*/  SEL R24, R31, R24, !P3 ;  /* 0x000000181f187207 */ /* 0x000fe20005800000 */
[----:B------:R0:W5:Y:S01]  /*32a0*/  LDG.E R12, desc[UR14][R8.64] ;  /* 0x0000000e080c7981 */ /* 0x000162000c1e1900 */
[----:B------:R-:W-:-:S02]  /*32b0*/  PLOP3.LUT P5, PT, PT, PT, UP1, 0x40, 0x4 ;  /* 0x000000000004781c */ /* 0x000fc40003fae818 */
[----:B------:R-:W-:Y:S02]  /*32c0*/  IABS R26, R32 ;  /* 0x00000020001a7213 */ /* 0x000fe40000000000 */
[C---:B------:R-:W-:Y:S02]  /*32d0*/  IADD3 R30, PT, PT, -R24.reuse, RZ, RZ ;  /* 0x000000ff181e7210 */ /* 0x040fe40007ffe1ff */
[----:B------:R-:W-:Y:S02]  /*32e0*/  SEL R42, R24, RZ, !P6 ;  /* 0x000000ff182a7207 */ /* 0x000fe40007000000 */
[----:B------:R-:W-:Y:S02]  /*32f0*/  SEL R24, R21, RZ, !P5 ;  /* 0x000000ff15187207 */ /* 0x000fe40006800000 */
[----:B------:R-:W-:-:S05]  /*3300*/  MOV R21, R26 ;  /* 0x0000001a00157202 */ /* 0x000fca0000000f00 */
[----:B0-----:R-:W-:-:S04]  /*3310*/  IMAD.HI.U32 R8, R21, UR7, RZ ;  /* 0x0000000715087c27 */ /* 0x001fc8000f8e00ff */
[----:B------:R-:W-:Y:S02]  /*3320*/  IMAD R33, R24, UR43, R33 ;  /* 0x0000002b18217c24 */ /* 0x000fe4000f8e0221 */
        /* <DEDUP_REMOVED lines=10> */
[----:B------:R-:W-:-:S06]  /*33d0*/  @P5 IADD3 R8, PT, PT, R8, 0x1, RZ ;  /* 0x0000000108085810 */ /* 0x000fcc0007ffe0ff */
[----:B------:R-:W-:Y:S01]  /*33e0*/  @!P6 IMAD.MOV R8, RZ, RZ, -R8 ;  /* 0x000000ffff08e224 */ /* 0x000fe200078e0a08 */
[----:B------:R-:W-:-:S04]  /*33f0*/  PLOP3.LUT P5, PT, PT, PT, UP1, 0x40, 0x4 ;  /* 0x000000000004781c */ /* 0x000fc80003fae818 */
[----:B------:R-:W-:Y:S01]  /*3400*/  SEL R38, R37, R8, !P1 ;  /* 0x0000000825267207 */ /* 0x000fe20004800000 */
[----:B------:R-:W-:Y:S01]  /*3410*/  IMAD R42, R42, UR42, R23 ;  /* 0x0000002a2a2a7c24 */ /* 0x000fe2000f8e0217 */
[----:B------:R-:W-:Y:S02]  /*3420*/  SEL R23, R35, RZ, !P5 ;  /* 0x000000ff23177207 */ /* 0x000fe40006800000 */
[----:B------:R-:W-:Y:S01]  /*3430*/  IADD3 R21, PT, PT, -R38, RZ, RZ ;  /* 0x000000ff26157210 */ /* 0x000fe20007ffe1ff */
[----:B------:R-:W-:Y:S01]  /*3440*/  IMAD R30, R30, UR57, R43 ;  /* 0x000000391e1e7c24 */ /* 0x000fe2000f8e022b */
[----:B------:R-:W-:-:S03]  /*3450*/  IADD3 R8, P5, PT, R20, UR46, RZ ;  /* 0x0000002e14087c10 */ /* 0x000fc6000ffbe0ff */
[----:B------:R-:W-:Y:S01]  /*3460*/  IMAD R43, R21, UR55, R32 ;  /* 0x00000037152b7c24 */ /* 0x000fe2000f8e0220 */
[----:B------:R-:W-:Y:S02]  /*3470*/  LEA.HI.X.SX32 R9, R20, UR47, 0x1, P5 ;  /* 0x0000002f14097c11 */ /* 0x000fe4000a8f0eff */
[C---:B------:R-:W-:Y:S02]  /*3480*/  IADD3 R20, P5, PT, R28.reuse, UR46, RZ ;  /* 0x0000002e1c147c10 */ /* 0x040fe4000ffbe0ff */
[----:B------:R-:W-:Y:S01]  /*3490*/  IABS R24, R43 ;  /* 0x0000002b00187213 */ /* 0x000fe20000000000 */
[----:B------:R0:W2:Y:S01]  /*34a0*/  LDG.E.U8 R35, desc[UR14][R8.64] ;  /* 0x0000000e08237981 */ /* 0x0000a2000c1e1100 */
[----:B------:R-:W-:-:S03]  /*34b0*/  LEA.HI.X.SX32 R21, R28, UR47, 0x1, P5 ;  /* 0x0000002f1c157c11 */ /* 0x000fc6000a8f0eff */
[----:B------:R-:W-:-:S04]  /*34c0*/  IMAD.MOV.U32 R28, RZ, RZ, R24 ;  /* 0x000000ffff1c7224 */ /* 0x000fc800078e0018 */
[----:B------:R-:W-:-:S04]  /*34d0*/  IMAD.HI.U32 R24, R28, UR9, RZ ;  /* 0x000000091c187c27 */ /* 0x000fc8000f8e00ff */
[----:B------:R-:W-:Y:S01]  /*34e0*/  IMAD R26, R26, UR43, R39 ;  /* 0x0000002b1a1a7c24 */ /* 0x000fe2000f8e0227 */
[----:B------:R-:W-:-:S05]  /*34f0*/  IADD3 R39, PT, PT, -R24, RZ, RZ ;  /* 0x000000ff18277210 */ /* 0x000fca0007ffe1ff */
[----:B------:R-:W-:-:S05]  /*3500*/  IMAD R28, R39, UR10, R28 ;  /* 0x0000000a271c7c24 */ /* 0x000fca000f8e021c */
[----:B------:R-:W-:Y:S02]  /*3510*/  ISETP.LT.U32.AND P6, PT, R28, UR10, PT ;  /* 0x0000000a1c007c0c */ /* 0x000fe4000bfc1070 */
[----:B------:R-:W-:Y:S02]  /*3520*/  R2UR UR16, R6 ;  /* 0x00000000061072ca */ /* 0x000fe400000e0000 */
[----:B------:R-:W-:Y:S02]  /*3530*/  R2UR UR17, R7 ;  /* 0x00000000071172ca */ /* 0x000fe400000e0000 */
[----:B0-----:R-:W-:-:S07]  /*3540*/  LOP3.LUT R8, R43, UR56, RZ, 0x3c, !PT ;  /* 0x000000382b087c12 */ /* 0x001fce000f8e3cff */
[----:B------:R-:W-:Y:S01]  /*3550*/  @!P6 VIADD R28, R28, -UR10 ;  /* 0x8000000a1c1cec36 */ /* 0x000fe20008000000 */
[----:B------:R-:W-:-:S04]  /*3560*/  @!P6 IADD3 R24, PT, PT, R24, 0x1, RZ ;  /* 0x000000011818e810 */ /* 0x000fc80007ffe0ff */
[----:B------:R-:W-:Y:S02]  /*3570*/  ISETP.GE.U32.AND P5, PT, R28, UR10, PT ;  /* 0x0000000a1c007c0c */ /* 0x000fe4000bfa6070 */
[----:B------:R-:W-:Y:S01]  /*3580*/  ISETP.GE.AND P6, PT, R8, RZ, PT ;  /* 0x000000ff0800720c */ /* 0x000fe20003fc6270 */
[----:B------:R-:W-:Y:S02]  /*3590*/  IMAD R23, R23, UR43, R34 ;  /* 0x0000002b17177c24 */ /* 0x000fe4000f8e0222 */
[----:B------:R0:W3:Y:S08]  /*35a0*/  LDG.E.U8 R34, desc[UR16][R20.64] ;  /* 0x0000001014227981 */ /* 0x0000f0000c1e1100 */
[----:B------:R-:W-:-:S05]  /*35b0*/  @P5 VIADD R24, R24, 0x1 ;  /* 0x0000000118185836 */ /* 0x000fca0000000000 */
[----:B------:R-:W-:-:S04]  /*35c0*/  @!P6 IADD3 R24, PT, PT, -R24, RZ, RZ ;  /* 0x000000ff1818e210 */ /* 0x000fc80007ffe1ff */
        /* <DEDUP_REMOVED lines=12> */
[----:B------:R-:W-:Y:S01]  /*3690*/  @!P6 VIADD R9, R9, -UR12 ;  /* 0x8000000c0909ec36 */ /* 0x000fe20008000000 */
[----:B------:R-:W-:-:S04]  /*36a0*/  @!P6 IADD3 R8, PT, PT, R8, 0x1, RZ ;  /* 0x000000010808e810 */ /* 0x000fc80007ffe0ff */
[----:B------:R-:W-:Y:S02]  /*36b0*/  ISETP.GE.U32.AND P5, PT, R9, UR12, PT ;  /* 0x0000000c09007c0c */ /* 0x000fe4000bfa6070 */
[----:B------:R-:W-:-:S04]  /*36c0*/  LOP3.LUT R9, R43, UR57, RZ, 0x3c, !PT ;  /* 0x000000392b097c12 */ /* 0x000fc8000f8e3cff */
[----:B------:R-:W-:-:S07]  /*36d0*/  ISETP.GE.AND P6, PT, R9, RZ, PT ;  /* 0x000000ff0900720c */ /* 0x000fce0003fc6270 */
[----:B------:R-:W-:-:S06]  /*36e0*/  @P5 VIADD R8, R8, 0x1 ;  /* 0x0000000108085836 */ /* 0x000fcc0000000000 */
[----:B------:R-:W-:Y:S02]  /*36f0*/  @!P6 IADD3 R8, PT, PT, -R8, RZ, RZ ;  /* 0x000000ff0808e210 */ /* 0x000fe40007ffe1ff */
[----:B------:R-:W-:Y:S02]  /*3700*/  PLOP3.LUT P6, PT, PT, PT, UP0, 0x40, 0x4 ;  /* 0x000000000004781c */ /* 0x000fe40003fce808 */
[----:B------:R-:W-:Y:S02]  /*3710*/  SEL R8, R31, R8, !P3 ;  /* 0x000000081f087207 */ /* 0x000fe40005800000 */
[----:B------:R-:W-:-:S03]  /*3720*/  IADD3 R24, PT, PT, R55, 0x1a0, RZ ;  /* 0x000001a037187810 */ /* 0x000fc60007ffe0ff */
[----:B------:R-:W-:Y:S01]  /*3730*/  IMAD.MOV R28, RZ, RZ, -R8 ;  /* 0x000000ffff1c7224 */ /* 0x000fe200078e0a08 */
[----:B------:R-:W-:Y:S02]  /*3740*/  SEL R8, R8, RZ, !P6 ;  /* 0x000000ff08087207 */ /* 0x000fe40007000000 */
[----:B------:R-:W-:Y:S02]  /*3750*/  IABS R9, R24 ;  /* 0x0000001800097213 */ /* 0x000fe40000000000 */
[----:B------:R-:W-:Y:S01]  /*3760*/  PLOP3.LUT P5, PT, PT, PT, UP1, 0x40, 0x4 ;  /* 0x000000000004781c */ /* 0x000fe20003fae818 */
[----:B------:R-:W-:Y:S02]  /*3770*/  IMAD R39, R8, UR42, R21 ;  /* 0x0000002a08277c24 */ /* 0x000fe4000f8e0215 */
[----:B------:R-:W-:Y:S01]  /*3780*/  IMAD.HI.U32 R8, R9, UR7, RZ ;  /* 0x0000000709087c27 */ /* 0x000fe2000f8e00ff */
[----:B------:R-:W-:-:S03]  /*3790*/  SEL R22, R22, RZ, !P5 ;  /* 0x000000ff16167207 */ /* 0x000fc60006800000 */
[----:B------:R-:W-:Y:S02]  /*37a0*/  IMAD.MOV R20, RZ, RZ, -R8 ;  /* 0x000000ffff147224 */ /* 0x000fe400078e0a08 */
[----:B------:R-:W-:Y:S02]  /*37b0*/  IMAD R22, R22, UR43, R25 ;  /* 0x0000002b16167c24 */ /* 0x000fe4000f8e0219 */
[----:B------:R-:W-:Y:S01]  /*37c0*/  IMAD R25, R20, UR11, R9 ;  /* 0x0000000b14197c24 */ /* 0x000fe2000f8e0209 */
[----:B------:R-:W-:-:S04]  /*37d0*/  PLOP3.LUT P5, PT, PT, PT, UP1, 0x40, 0x4 ;  /* 0x000000000004781c */ /* 0x000fc80003fae818 */
[----:B------:R-:W-:Y:S02]  /*37e0*/  ISETP.LT.U32.AND P6, PT, R25, UR11, PT ;  /* 0x0000000b19007c0c */ /* 0x000fe4000bfc1070 */
[----:B------:R-:W-:Y:S02]  /*37f0*/  SEL R41, R41, RZ, !P5 ;  /* 0x000000ff29297207 */ /* 0x000fe40006800000 */
[----:B------:R-:W-:-:S04]  /*3800*/  IADD3 R20, P5, PT, R40, UR46, RZ ;  /* 0x0000002e28147c10 */ /* 0x000fc8000ffbe0ff */
[----:B------:R-:W-:Y:S02]  /*3810*/  LEA.HI.X.SX32 R21, R40, UR47, 0x1, P5 ;  /* 0x0000002f28157c11 */ /* 0x000fe4000a8f0eff */
[----:B------:R-:W-:Y:S01]  /*3820*/  PLOP3.LUT P5, PT, PT, PT, UP1, 0x40, 0x4 ;  /* 0x000000000004781c */ /* 0x000fe20003fae818 */
[----:B------:R-:W-:-:S03]  /*3830*/  IMAD R28, R28, UR57, R43 ;  /* 0x000000391c1c7c24 */ /* 0x000fc6000f8e022b */
[----:B------:R-:W-:Y:S02]  /*3840*/  SEL R9, R30, RZ, !P5 ;  /* 0x000000ff1e097207 */ /* 0x000fe40006800000 */
[----:B------:R-:W-:Y:S02]  /*3850*/  PLOP3.LUT P5, PT, PT, PT, UP1, 0x40, 0x4 ;  /* 0x000000000004781c */ /* 0x000fe40003fae818 */
[----:B------:R-:W-:Y:S02]  /*3860*/  @!P6 IADD3 R25, PT, PT, R25, -UR11, RZ ;  /* 0x8000000b1919ec10 */ /* 0x000fe4000fffe0ff */
[----:B------:R-:W-:Y:S02]  /*3870*/  SEL R28, R28, RZ, !P5 ;  /* 0x000000ff1c1c7207 */ /* 0x000fe40006800000 */
[----:B------:R-:W-:Y:S02]  /*3880*/  ISETP.GE.U32.AND P5, PT, R25, UR11, PT ;  /* 0x0000000b19007c0c */ /* 0x000fe4000bfa6070 */
[----:B------:R-:W-:Y:S01]  /*3890*/  LOP3.LUT R25, R24, UR55, RZ, 0x3c, !PT ;  /* 0x0000003718197c12 */ /* 0x000fe2000f8e3cff */
[----:B------:R-:W-:-:S03]  /*38a0*/  @!P6 VIADD R8, R8, 0x1 ;  /* 0x000000010808e836 */ /* 0x000fc60000000000 */
[----:B------:R-:W-:-:S07]  /*38b0*/  ISETP.GE.AND P6, PT, R25, RZ, PT ;  /* 0x000000ff1900720c */ /* 0x000fce0003fc6270 */
[----:B------:R-:W-:-:S05]  /*38c0*/  @P5 IADD3 R8, PT, PT, R8, 0x1, RZ ;  /* 0x0000000108085810 */ /* 0x000fca0007ffe0ff */
[----:B------:R-:W-:Y:S01]  /*38d0*/  IMAD.MOV.U32 R40, RZ, RZ, R8 ;  /* 0x000000ffff287224 */ /* 0x000fe200078e0008 */
[----:B------:R-:W-:-:S04]  /*38e0*/  IADD3 R8, P5, PT, R29, UR46, RZ ;  /* 0x0000002e1d087c10 */ /* 0x000fc8000ffbe0ff */
[----:B------:R-:W-:Y:S01]  /*38f0*/  @!P6 IADD3 R40, PT, PT, -R40, RZ, RZ ;  /* 0x000000ff2828e210 */ /* 0x000fe20007ffe1ff */
[----:B------:R-:W-:-:S03]  /*3900*/  IMAD R42, R9, UR43, R42 ;  /* 0x0000002b092a7c24 */ /* 0x000fc6000f8e022a */
[----:B------:R-:W-:Y:S02]  /*3910*/  SEL R25, R37, R40, !P1 ;  /* 0x0000002825197207 */ /* 0x000fe40004800000 */
[----:B------:R-:W-:Y:S02]  /*3920*/  LEA.HI.X.SX32 R9, R29, UR47, 0x1, P5 ;  /* 0x0000002f1d097c11 */ /* 0x000fe4000a8f0eff */
[C---:B------:R-:W-:Y:S01]  /*3930*/  IADD3 R38, P5, PT, R27.reuse, UR46, RZ ;  /* 0x0000002e1b267c10 */ /* 0x040fe2000ffbe0ff */
[----:B------:R-:W-:Y:S02]  /*3940*/  IMAD.MOV R47, RZ, RZ, -R25 ;  /* 0x000000ffff2f7224 */ /* 0x000fe400078e0a19 */
[----:B------:R-:W-:Y:S01]  /*3950*/  IMAD R30, R28, UR43, R39 ;  /* 0x0000002b1c1e7c24 */ /* 0x000fe2000f8e0227 */
[----:B------:R-:W-:Y:S01]  /*3960*/  LEA.HI.X.SX32 R39, R27, UR47, 0x1, P5 ;  /* 0x0000002f1b277c11 */ /* 0x000fe2000a8f0eff */
[----:B------:R-:W-:Y:S01]  /*3970*/  IMAD R47, R47, UR55, R24 ;  /* 0x000000372f2f7c24 */ /* 0x000fe2000f8e0218 */
[C---:B------:R-:W-:Y:S01]  /*3980*/  IADD3 R44, P5, PT, R33.reuse, UR46, RZ ;  /* 0x0000002e212c7c10 */ /* 0x040fe2000ffbe0ff */
[----:B------:R-:W4:Y:S03]  /*3990*/  LDG.E.U8 R29, desc[UR16][R8.64] ;  /* 0x00000010081d7981 */ /* 0x000f26000c1e1100 */
[----:B------:R-:W-:Y:S01]  /*39a0*/  LEA.HI.X.SX32 R45, R33, UR47, 0x1, P5 ;  /* 0x0000002f212d7c11 */ /* 0x000fe2000a8f0eff */
[----:B------:R0:W5:Y:S01]  /*39b0*/  LDG.E.U8 R38, desc[UR14][R38.64] ;  /* 0x0000000e26267981 */ /* 0x000162000c1e1100 */
[----:B------:R-:W-:-:S03]  /*39c0*/  IABS R33, R47 ;  /* 0x0000002f00217213 */ /* 0x000fc60000000000 */
[----:B------:R1:W5:Y:S02]  /*39d0*/  LDG.E.U8 R28, desc[UR14][R20.64] ;  /* 0x0000000e141c7981 */ /* 0x000364000c1e1100 */
[----:B0-----:R-:W-:-:S05]  /*39e0*/  IMAD.HI.U32 R39, R33, UR9, RZ ;  /* 0x0000000921277c27 */ /* 0x001fca000f8e00ff */
[----:B------:R-:W-:Y:S02]  /*39f0*/  IADD3 R8, PT, PT, -R39, RZ, RZ ;  /* 0x000000ff27087210 */ /* 0x000fe40007ffe1ff */
[----:B-1----:R-:W-:-:S03]  /*3a00*/  IADD3 R20, P5, PT, R26, UR46, RZ ;  /* 0x0000002e1a147c10 */ /* 0x002fc6000ffbe0ff */
[----:B------:R-:W-:Y:S01]  /*3a10*/  IMAD R33, R8, UR10, R33 ;  /* 0x0000000a08217c24 */ /* 0x000fe2000f8e0221 */
[----:B------:R-:W-:-:S04]  /*3a20*/  LEA.HI.X.SX32 R21, R26, UR47, 0x1, P5 ;  /* 0x0000002f1a157c11 */ /* 0x000fc8000a8f0eff */
[----:B------:R-:W-:Y:S01]  /*3a30*/  ISETP.LT.U32.AND P6, PT, R33, UR10, PT ;  /* 0x0000000a21007c0c */ /* 0x000fe2000bfc1070 */
[----:B------:R-:W-:Y:S01]  /*3a40*/  IMAD R46, R41, UR43, R46 ;  /* 0x0000002b292e7c24 */ /* 0x000fe2000f8e022e */
[C---:B------:R-:W-:Y:S01]  /*3a50*/  IADD3 R26, P5, PT, R23.reuse, UR46, RZ ;  /* 0x0000002e171a7c10 */ /* 0x040fe2000ffbe0ff */
[----:B------:R0:W5:Y:S03]  /*3a60*/  LDG.E.U8 R40, desc[UR14][R20.64] ;  /* 0x0000000e14287981 */ /* 0x000166000c1e1100 */
[----:B------:R-:W-:Y:S02]  /*3a70*/  LEA.HI.X.SX32 R27, R23, UR47, 0x1, P5 ;  /* 0x0000002f171b7c11 */ /* 0x000fe4000a8f0eff */
[----:B------:R-:W-:-:S03]  /*3a80*/  IADD3 R8, P5, PT, R22, UR46, RZ ;  /* 0x0000002e16087c10 */ /* 0x000fc6000ffbe0ff */
[----:B------:R-:W5:Y:S01]  /*3a90*/  LDG.E.U8 R41, desc[UR14][R26.64] ;  /* 0x0000000e1a297981 */ /* 0x000f62000c1e1100 */
[----:B------:R-:W-:Y:S01]  /*3aa0*/  LEA.HI.X.SX32 R9, R22, UR47, 0x1, P5 ;  /* 0x0000002f16097c11 */ /* 0x000fe2000a8f0eff */
[----:B------:R-:W-:Y:S01]  /*3ab0*/  @!P6 VIADD R33, R33, -UR10 ;  /* 0x8000000a2121ec36 */ /* 0x000fe20008000000 */
[C---:B------:R-:W-:Y:S02]  /*3ac0*/  IADD3 R22, P5, PT, R46.reuse, UR46, RZ ;  /* 0x0000002e2e167c10 */ /* 0x040fe4000ffbe0ff */
[----:B0-----:R-:W-:Y:S01]  /*3ad0*/  LOP3.LUT R20, R47, UR56, RZ, 0x3c, !PT ;  /* 0x000000382f147c12 */ /* 0x001fe2000f8e3cff */
[----:B------:R0:W5:Y:S01]  /*3ae0*/  LDG.E.U8 R43, desc[UR14][R8.64] ;  /* 0x0000000e082b7981 */ /* 0x000162000c1e1100 */
[----:B------:R-:W-:Y:S02]  /*3af0*/  LEA.HI.X.SX32 R23, R46, UR47, 0x1, P5 ;  /* 0x0000002f2e177c11 */ /* 0x000fe4000a8f0eff */
[----:B------:R-:W-:Y:S02]  /*3b00*/  ISETP.GE.U32.AND P5, PT, R33, UR10, PT ;  /* 0x0000000a21007c0c */ /* 0x000fe4000bfa6070 */
[----:B------:R-:W-:Y:S01]  /*3b10*/  @!P6 IADD3 R39, PT, PT, R39, 0x1, RZ ;  /* 0x000000012727e810 */ /* 0x000fe20007ffe0ff */
[----:B------:R1:W5:Y:S01]  /*3b20*/  LDG.E.U8 R33, desc[UR14][R22.64] ;  /* 0x0000000e16217981 */ /* 0x000362000c1e1100 */
[----:B------:R-:W-:Y:S01]  /*3b30*/  ISETP.GE.AND P6, PT, R20, RZ, PT ;  /* 0x000000ff1400720c */ /* 0x000fe20003fc6270 */
[----:B0-----:R-:W0:Y:S08]  /*3b40*/  LDC.64 R8, c[0x0][0x3f0] ;  /* 0x0000fc00ff087b82 */ /* 0x001e300000000a00 */
[----:B------:R-:W-:-:S05]  /*3b50*/  @P5 VIADD R39, R39, 0x1 ;  /* 0x0000000127275836 */ /* 0x000fca0000000000 */
[----:B------:R-:W-:-:S04]  /*3b60*/  @!P6 IADD3 R39, PT, PT, -R39, RZ, RZ ;  /* 0x000000ff2727e210 */ /* 0x000fc80007ffe1ff */
[----:B------:R-:W-:-:S05]  /*3b70*/  SEL R27, R54, R39, !P2 ;  /* 0x00000027361b7207 */ /* 0x000fca0005000000 */
[----:B-1----:R-:W-:-:S04]  /*3b80*/  IMAD.MOV R22, RZ, RZ, -R27 ;  /* 0x000000ffff167224 */ /* 0x002fc800078e0a1b */
[----:B------:R-:W-:Y:S01]  /*3b90*/  IMAD R47, R22, UR56, R47 ;  /* 0x00000038162f7c24 */ /* 0x000fe2000f8e022f */
[----:B--2---:R-:W-:-:S04]  /*3ba0*/  ISETP.NE.AND P3, PT, R35, RZ, PT ;  /* 0x000000ff2300720c */ /* 0x004fc80003f65270 */
[----:B------:R-:W-:-:S05]  /*3bb0*/  IABS R22, R47 ;  /* 0x0000002f00167213 */ /* 0x000fca0000000000 */
[----:B------:R-:W-:Y:S01]  /*3bc0*/  IMAD.HI.U32 R35, R22, UR5, RZ ;  /* 0x0000000516237c27 */ /* 0x000fe2000f8e00ff */
[----:B0-----:R-:W-:-:S04]  /*3bd0*/  R2UR UR4, R9 ;  /* 0x00000000090472ca */ /* 0x001fc800000e0000 */
[----:B------:R-:W-:Y:S02]  /*3be0*/  IADD3 R9, PT, PT, -R35, RZ, RZ ;  /* 0x000000ff23097210 */ /* 0x000fe40007ffe1ff */
[----:B------:R-:W-:-:S03]  /*3bf0*/  IADD3 R20, P5, PT, R42, UR46, RZ ;  /* 0x0000002e2a147c10 */ /* 0x000fc6000ffbe0ff */
[----:B------:R-:W-:Y:S01]  /*3c00*/  IMAD R9, R9, UR12, R22 ;  /* 0x0000000c09097c24 */ /* 0x000fe2000f8e0216 */
[----:B------:R-:W-:Y:S02]  /*3c10*/  SHF.R.S64 R22, RZ, 0x1e, R32 ;  /* 0x0000001eff167819 */ /* 0x000fe40000001020 */
[----:B------:R-:W-:Y:S02]  /*3c20*/  LEA.HI.X.SX32 R21, R42, UR47, 0x1, P5 ;  /* 0x0000002f2a157c11 */ /* 0x000fe4000a8f0eff */
[----:B------:R-:W-:Y:S02]  /*3c30*/  IADD3 R22, P5, PT, R22, UR44, RZ ;  /* 0x0000002c16167c10 */ /* 0x000fe4000ffbe0ff */
[----:B------:R-:W-:Y:S01]  /*3c40*/  IADD3 R26, PT, PT, R55, 0x1c0, RZ ;  /* 0x000001c0371a7810 */ /* 0x000fe20007ffe0ff */
[----:B------:R0:W2:Y:S01]  /*3c50*/  LDG.E.U8 R42, desc[UR14][R20.64] ;  /* 0x0000000e142a7981 */ /* 0x0000a2000c1e1100 */
[----:B------:R-:W-:Y:S02]  /*3c60*/  LEA.HI.X.SX32 R23, R32, UR45, 0x2, P5 ;  /* 0x0000002d20177c11 */ /* 0x000fe4000a8f16ff */
[----:B------:R-:W-:-:S02]  /*3c70*/  ISETP.LT.U32.AND P5, PT, R9, UR12, PT ;  /* 0x0000000c09007c0c */ /* 0x000fc4000bfa1070 */
[----:B------:R-:W-:Y:S02]  /*3c80*/  P2R R53, PR, RZ, 0x8 ;  /* 0x00000008ff357803 */ /* 0x000fe40000000000 */
[----:B0-----:R-:W-:-:S09]  /*3c90*/  IABS R20, R26 ;  /* 0x0000001a00147213 */ /* 0x001fd20000000000 */
[----:B------:R-:W-:-:S05]  /*3ca0*/  @!P5 VIADD R9, R9, -UR12 ;  /* 0x8000000c0909dc36 */ /* 0x000fca0008000000 */
[----:B------:R-:W-:Y:S01]  /*3cb0*/  ISETP.GE.U32.AND P3, PT, R9, UR12, PT ;  /* 0x0000000c09007c0c */ /* 0x000fe2000bf66070 */
[----:B------:R-:W-:-:S04]  /*3cc0*/  IMAD.HI.U32 R9, R20, UR7, RZ ;  /* 0x0000000714097c27 */ /* 0x000fc8000f8e00ff */
[----:B------:R-:W-:Y:S01]  /*3cd0*/  IMAD.MOV R21, RZ, RZ, -R9 ;  /* 0x000000ffff157224 */ /* 0x000fe200078e0a09 */
[----:B---3--:R-:W-:-:S03]  /*3ce0*/  ISETP.NE.AND P6, PT, R34, RZ, PT ;  /* 0x000000ff2200720c */ /* 0x008fc60003fc5270 */
[----:B------:R-:W-:Y:S01]  /*3cf0*/  IMAD R20, R21, UR11, R20 ;  /* 0x0000000b15147c24 */ /* 0x000fe2000f8e0214 */
[----:B------:R-:W-:-:S04]  /*3d00*/  P2R R52, PR, RZ, 0x40 ;  /* 0x00000040ff347803 */ /* 0x000fc80000000000 */
[----:B------:R-:W-:Y:S02]  /*3d10*/  ISETP.LT.U32.AND P6, PT, R20, UR11, PT ;  /* 0x0000000b14007c0c */ /* 0x000fe4000bfc1070 */
[----:B------:R-:W-:-:S11]  /*3d20*/  @!P5 IADD3 R35, PT, PT, R35, 0x1, RZ ;  /* 0x000000012323d810 */ /* 0x000fd60007ffe0ff */
[----:B------:R-:W-:-:S04]  /*3d30*/  @!P6 IADD3 R20, PT, PT, R20, -UR11, RZ ;  /* 0x8000000b1414ec10 */ /* 0x000fc8000fffe0ff */
[----:B------:R-:W-:Y:S01]  /*3d40*/  ISETP.GE.U32.AND P5, PT, R20, UR11, PT ;  /* 0x0000000b14007c0c */ /* 0x000fe2000bfa6070 */
[----:B------:R-:W-:Y:S01]  /*3d50*/  @!P6 VIADD R9, R9, 0x1 ;  /* 0x000000010909e836 */ /* 0x000fe20000000000 */
[----:B------:R-:W-:-:S11]  /*3d60*/  LOP3.LUT R20, R26, UR55, RZ, 0x3c, !PT ;  /* 0x000000371a147c12 */ /* 0x000fd6000f8e3cff */
[----:B------:R-:W-:Y:S01]  /*3d70*/  @P5 VIADD R9, R9, 0x1 ;  /* 0x0000000109095836 */ /* 0x000fe20000000000 */
[----:B------:R-:W-:Y:S02]  /*3d80*/  ISETP.GE.AND P5, PT, R20, RZ, PT ;  /* 0x000000ff1400720c */ /* 0x000fe40003fa6270 */
[----:B------:R-:W-:Y:S01]  /*3d90*/  LOP3.LUT R32, R47, UR57, RZ, 0x3c, !PT ;  /* 0x000000392f207c12 */ /* 0x000fe2000f8e3cff */
[----:B------:R-:W-:Y:S01]  /*3da0*/  IMAD.MOV.U32 R34, RZ, RZ, R9 ;  /* 0x000000ffff227224 */ /* 0x000fe200078e0009 */
[----:B------:R-:W-:Y:S01]  /*3db0*/  @P3 IADD3 R35, PT, PT, R35, 0x1, RZ ;  /* 0x0000000123233810 */ /* 0x000fe20007ffe0ff */
[----:B------:R0:W3:Y:S01]  /*3dc0*/  LDG.E R9, desc[UR14][R22.64] ;  /* 0x0000000e16097981 */ /* 0x0000e2000c1e1900 */
[----:B------:R-:W-:-:S07]  /*3dd0*/  ISETP.GE.AND P6, PT, R32, RZ, PT ;  /* 0x000000ff2000720c */ /* 0x000fce0003fc6270 */
[----:B------:R-:W-:-:S04]  /*3de0*/  @!P5 IADD3 R34, PT, PT, -R34, RZ, RZ ;  /* 0x000000ff2222d210 */ /* 0x000fc80007ffe1ff */
[----:B0-----:R-:W-:Y:S01]  /*3df0*/  SEL R22, R37, R34, !P1 ;  /* 0x0000002225167207 */ /* 0x001fe20004800000 */
[----:B------:R-:W-:Y:S01]  /*3e00*/  IMAD.MOV.U32 R32, RZ, RZ, R35 ;  /* 0x000000ffff207224 */ /* 0x000fe200078e0023 */
[----:B------:R-:W-:Y:S02]  /*3e10*/  IADD3 R20, P5, PT, R30, UR46, RZ ;  /* 0x0000002e1e147c10 */ /* 0x000fe4000ffbe0ff */
[----:B------:R-:W-:Y:S02]  /*3e20*/  IADD3 R23, PT, PT, -R22, RZ, RZ ;  /* 0x000000ff16177210 */ /* 0x000fe40007ffe1ff */
[----:B------:R-:W-:Y:S02]  /*3e30*/  LEA.HI.X.SX32 R21, R30, UR47, 0x1, P5 ;  /* 0x0000002f1e157c11 */ /* 0x000fe4000a8f0eff */
[----:B------:R-:W-:Y:S01]  /*3e40*/  SEL R25, R25, RZ, P4 ;  /* 0x000000ff19197207 */ /* 0x000fe20002000000 */
[----:B------:R-:W-:Y:S01]  /*3e50*/  IMAD R34, R23, UR55, R26 ;  /* 0x0000003717227c24 */ /* 0x000fe2000f8e021a */
[----:B------:R-:W-:Y:S01]  /*3e60*/  ISETP.NE.AND P3, PT, RZ, UR57, PT ;  /* 0x00000039ff007c0c */ /* 0x000fe2000bf65270 */
[----:B------:R0:W2:Y:S01]  /*3e70*/  LDG.E.U8 R35, desc[UR14][R20.64] ;  /* 0x0000000e14237981 */ /* 0x0000a2000c1e1100 */
[----:B------:R-:W-:Y:S01]  /*3e80*/  @!P6 IADD3 R32, PT, PT, -R32, RZ, RZ ;  /* 0x000000ff2020e210 */ /* 0x000fe20007ffe1ff */
[----:B------:R-:W-:Y:S01]  /*3e90*/  IMAD R30, R25, UR40, RZ ;  /* 0x00000028191e7c24 */ /* 0x000fe2000f8e02ff */
[----:B------:R-:W-:-:S02]  /*3ea0*/  SEL R27, R27, RZ, P0 ;  /* 0x000000ff1b1b7207 */ /* 0x000fc40000000000 */
[----:B------:R-:W-:Y:S02]  /*3eb0*/  SEL R32, R31, R32, !P3 ;  /* 0x000000201f207207 */ /* 0x000fe40005800000 */
[----:B0-----:R-:W-:Y:S01]  /*3ec0*/  IABS R21, R34 ;  /* 0x0000002200157213 */ /* 0x001fe20000000000 */
[----:B------:R-:W-:Y:S02]  /*3ed0*/  IMAD R27, R27, UR41, R30 ;  /* 0x000000291b1b7c24 */ /* 0x000fe4000f8e021e */
[----:B------:R-:W-:Y:S02]  /*3ee0*/  IMAD.MOV R30, RZ, RZ, -R32 ;  /* 0x000000ffff1e7224 */ /* 0x000fe400078e0a20 */
        /* <DEDUP_REMOVED lines=10> */
[----:B------:R-:W-:-:S03]  /*3f90*/  ISETP.GE.AND P5, PT, R21, RZ, PT ;  /* 0x000000ff1500720c */ /* 0x000fc60003fa6270 */
[----:B------:R-:W-:Y:S01]  /*3fa0*/  IMAD.MOV.U32 R23, RZ, RZ, R20 ;  /* 0x000000ffff177224 */ /* 0x000fe200078e0014 */
[----:B------:R-:W-:-:S09]  /*3fb0*/  SHF.R.S64 R20, RZ, 0x1e, R24 ;  /* 0x0000001eff147819 */ /* 0x000fd20000001018 */
[----:B------:R-:W-:Y:S02]  /*3fc0*/  @!P5 IADD3 R23, PT, PT, -R23, RZ, RZ ;  /* 0x000000ff1717d210 */ /* 0x000fe40007ffe1ff */
[----:B------:R-:W-:Y:S02]  /*3fd0*/  PLOP3.LUT P5, PT, PT, PT, UP0, 0x40, 0x4 ;  /* 0x000000000004781c */ /* 0x000fe40003fae808 */
[----:B------:R-:W-:Y:S02]  /*3fe0*/  SEL R30, R54, R23, !P2 ;  /* 0x00000017361e7207 */ /* 0x000fe40005000000 */
[----:B------:R-:W-:Y:S02]  /*3ff0*/  SEL R32, R32, RZ, !P5 ;  /* 0x000000ff20207207 */ /* 0x000fe40006800000 */
[----:B------:R-:W-:Y:S01]  /*4000*/  PLOP3.LUT P5, PT, PT, PT, UP1, 0x40, 0x4 ;  /* 0x000000000004781c */ /* 0x000fe20003fae818 */
[----:B------:R-:W-:-:S03]  /*4010*/  IMAD.MOV R23, RZ, RZ, -R30 ;  /* 0x000000ffff177224 */ /* 0x000fc600078e0a1e */
[----:B------:R-:W-:Y:S01]  /*4020*/  SEL R47, R47, RZ, !P5 ;  /* 0x000000ff2f2f7207 */ /* 0x000fe20006800000 */
[----:B------:R-:W-:Y:S01]  /*4030*/  IMAD R23, R23, UR56, R34 ;  /* 0x0000003817177c24 */ /* 0x000fe2000f8e0222 */
[----:B------:R-:W-:-:S04]  /*4040*/  IADD3 R20, P5, PT, R20, UR44, RZ ;  /* 0x0000002c14147c10 */ /* 0x000fc8000ffbe0ff */
[----:B------:R-:W-:Y:S02]  /*4050*/  LEA.HI.X.SX32 R21, R24, UR45, 0x2, P5 ;  /* 0x0000002d18157c11 */ /* 0x000fe4000a8f16ff */
[----:B------:R-:W-:Y:S01]  /*4060*/  IABS R24, R23 ;  /* 0x0000001700187213 */ /* 0x000fe20000000000 */
[----:B------:R-:W-:Y:S01]  /*4070*/  IMAD R32, R32, UR42, R27 ;  /* 0x0000002a20207c24 */ /* 0x000fe2000f8e021b */
[----:B------:R-:W-:Y:S01]  /*4080*/  SEL R22, R22, RZ, P4 ;  /* 0x000000ff16167207 */ /* 0x000fe20002000000 */
[----:B------:R0:W3:Y:S02]  /*4090*/  LDG.E R20, desc[UR14][R20.64] ;  /* 0x0000000e14147981 */ /* 0x0000e4000c1e1900 */
[----:B------:R-:W-:-:S05]  /*40a0*/  IMAD.HI.U32 R27, R24, UR5, RZ ;  /* 0x00000005181b7c27 */ /* 0x000fca000f8e00ff */
[----:B------:R-:W-:-:S05]  /*40b0*/  IADD3 R25, PT, PT, -R27, RZ, RZ ;  /* 0x000000ff1b197210 */ /* 0x000fca0007ffe1ff */
[----:B------:R-:W-:-:S05]  /*40c0*/  IMAD R24, R25, UR12, R24 ;  /* 0x0000000c19187c24 */ /* 0x000fca000f8e0218 */
[----:B------:R-:W-:-:S13]  /*40d0*/  ISETP.LT.U32.AND P5, PT, R24, UR12, PT ;  /* 0x0000000c18007c0c */ /* 0x000fda000bfa1070 */
[----:B------:R-:W-:Y:S01]  /*40e0*/  @!P5 VIADD R24, R24, -UR12 ;  /* 0x8000000c1818dc36 */ /* 0x000fe20008000000 */
[----:B------:R-:W-:-:S04]  /*40f0*/  @!P5 IADD3 R27, PT, PT, R27, 0x1, RZ ;  /* 0x000000011b1bd810 */ /* 0x000fc80007ffe0ff */
[----:B------:R-:W-:Y:S01]  /*4100*/  ISETP.GE.U32.AND P5, PT, R24, UR12, PT ;  /* 0x0000000c18007c0c */ /* 0x000fe2000bfa6070 */
[----:B------:R-:W-:Y:S01]  /*4110*/  IMAD R32, R47, UR43, R32 ;  /* 0x0000002b2f207c24 */ /* 0x000fe2000f8e0220 */
[----:B------:R-:W-:-:S11]  /*4120*/  LOP3.LUT R24, R23, UR57, RZ, 0x3c, !PT ;  /* 0x0000003917187c12 */ /* 0x000fd6000f8e3cff */
[----:B------:R-:W-:Y:S01]  /*4130*/  @P5 VIADD R27, R27, 0x1 ;  /* 0x000000011b1b5836 */ /* 0x000fe20000000000 */
[----:B------:R-:W-:-:S04]  /*4140*/  IADD3 R46, P5, PT, R32, UR46, RZ ;  /* 0x0000002e202e7c10 */ /* 0x000fc8000ffbe0ff */
[----:B------:R-:W-:Y:S02]  /*4150*/  LEA.HI.X.SX32 R47, R32, UR47, 0x1, P5 ;  /* 0x0000002f202f7c11 */ /* 0x000fe4000a8f0eff */
[----:B------:R-:W-:Y:S02]  /*4160*/  ISETP.GE.AND P5, PT, R24, RZ, PT ;  /* 0x000000ff1800720c */ /* 0x000fe40003fa6270 */
[----:B------:R-:W-:Y:S01]  /*4170*/  SHF.R.S64 R24, RZ, 0x1e, R26 ;  /* 0x0000001eff187819 */ /* 0x000fe2000000101a */
[----:B------:R-:W-:Y:S01]  /*4180*/  IMAD R22, R22, UR40, RZ ;  /* 0x0000002816167c24 */ /* 0x000fe2000f8e02ff */
[----:B0-----:R-:W-:Y:S01]  /*4190*/  SEL R21, R30, RZ, P0 ;  /* 0x000000ff1e157207 */ /* 0x001fe20000000000 */
[----:B------:R-:W3:Y:S01]  /*41a0*/  LDG.E.U8 R46, desc[UR14][R46.64] ;  /* 0x0000000e2e2e7981 */ /* 0x000ee2000c1e1100 */
[----:B------:R-:W-:-:S07]  /*41b0*/  IADD3 R24, P6, PT, R24, UR44, RZ ;  /* 0x0000002c18187c10 */ /* 0x000fce000ffde0ff */
[----:B------:R-:W-:-:S04]  /*41c0*/  @!P5 IADD3 R27, PT, PT, -R27, RZ, RZ ;  /* 0x000000ff1b1bd210 */ /* 0x000fc80007ffe1ff */
[----:B------:R-:W-:Y:S02]  /*41d0*/  SEL R27, R31, R27, !P3 ;  /* 0x0000001b1f1b7207 */ /* 0x000fe40005800000 */
[----:B------:R-:W-:-:S03]  /*41e0*/  LEA.HI.X.SX32 R25, R26, UR45, 0x2, P6 ;  /* 0x0000002d1a197c11 */ /* 0x000fc6000b0f16ff */
[----:B------:R-:W-:Y:S01]  /*41f0*/  IMAD.MOV R26, RZ, RZ, -R27 ;  /* 0x000000ffff1a7224 */ /* 0x000fe200078e0a1b */
[----:B------:R-:W-:-:S03]  /*4200*/  PLOP3.LUT P5, PT, PT, PT, UP0, 0x40, 0x4 ;  /* 0x000000000004781c */ /* 0x000fc60003fae808 */
[----:B------:R-:W-:Y:S01]  /*4210*/  IMAD R23, R26, UR57, R23 ;  /* 0x000000391a177c24 */ /* 0x000fe2000f8e0217 */
[----:B------:R-:W-:Y:S01]  /*4220*/  IADD3 R26, PT, PT, R55, 0x1e0, RZ ;  /* 0x000001e0371a7810 */ /* 0x000fe20007ffe0ff */
[----:B------:R-:W-:Y:S01]  /*4230*/  IMAD R22, R21, UR41, R22 ;  /* 0x0000002915167c24 */ /* 0x000fe2000f8e0216 */
[----:B------:R-:W-:Y:S02]  /*4240*/  SEL R21, R27, RZ, !P5 ;  /* 0x000000ff1b157207 */ /* 0x000fe40006800000 */
        /* <DEDUP_REMOVED lines=11> */
[----:B------:R-:W-:-:S04]  /*4300*/  PLOP3.LUT P5, PT, PT, PT, UP1, 0x40, 0x4 ;  /* 0x000000000004781c */ /* 0x000fc80003fae818 */
[----:B------:R-:W-:Y:S02]  /*4310*/  SEL R23, R23, RZ, !P5 ;  /* 0x000000ff17177207 */ /* 0x000fe40006800000 */
[----:B------:R-:W-:Y:S01]  /*4320*/  ISETP.GE.AND P5, PT, R27, RZ, PT ;  /* 0x000000ff1b00720c */ /* 0x000fe20003fa6270 */
[----:B------:R-:W-:Y:S02]  /*4330*/  IMAD.MOV.U32 R32, RZ, RZ, R21 ;  /* 0x000000ffff207224 */ /* 0x000fe400078e0015 */
[----:B------:R-:W-:Y:S01]  /*4340*/  IMAD R23, R23, UR43, R22 ;  /* 0x0000002b17177c24 */ /* 0x000fe2000f8e0216 */
[----:B------:R-:W3:Y:S09]  /*4350*/  LDG.E R21, desc[UR14][R24.64] ;  /* 0x0000000e18157981 */ /* 0x000ef2000c1e1900 */
[----:B------:R-:W-:-:S04]  /*4360*/  @!P5 IADD3 R32, PT, PT, -R32, RZ, RZ ;  /* 0x000000ff2020d210 */ /* 0x000fc80007ffe1ff */
[----:B------:R-:W-:-:S05]  /*4370*/  SEL R34, R37, R32, !P1 ;  /* 0x0000002025227207 */ /* 0x000fca0004800000 */
[----:B------:R-:W-:-:S04]  /*4380*/  IMAD.MOV R27, RZ, RZ, -R34 ;  /* 0x000000ffff1b7224 */ /* 0x000fc800078e0a22 */
[----:B------:R-:W-:-:S05]  /*4390*/  IMAD R48, R27, UR55, R26 ;  /* 0x000000371b307c24 */ /* 0x000fca000f8e021a */
[----:B------:R-:W-:-:S05]  /*43a0*/  IABS R32, R48 ;  /* 0x0000003000207213 */ /* 0x000fca0000000000 */
[----:B------:R-:W-:-:S05]  /*43b0*/  IMAD.HI.U32 R27, R32, UR9, RZ ;  /* 0x00000009201b7c27 */ /* 0x000fca000f8e00ff */
[----:B------:R-:W-:Y:S02]  /*43c0*/  IADD3 R39, PT, PT, -R27, RZ, RZ ;  /* 0x000000ff1b277210 */ /* 0x000fe40007ffe1ff */
[----:B------:R-:W-:-:S03]  /*43d0*/  IADD3 R22, P5, PT, R23, UR46, RZ ;  /* 0x0000002e17167c10 */ /* 0x000fc6000ffbe0ff */
[----:B------:R-:W-:Y:S01]  /*43e0*/  IMAD R32, R39, UR10, R32 ;  /* 0x0000000a27207c24 */ /* 0x000fe2000f8e0220 */
[----:B------:R-:W-:-:S04]  /*43f0*/  LEA.HI.X.SX32 R23, R23, UR47, 0x1, P5 ;  /* 0x0000002f17177c11 */ /* 0x000fc8000a8f0eff */
[----:B------:R-:W-:Y:S01]  /*4400*/  ISETP.LT.U32.AND P5, PT, R32, UR10, PT ;  /* 0x0000000a20007c0c */ /* 0x000fe2000bfa1070 */
[----:B------:R0:W3:-:S12]  /*4410*/  LDG.E.U8 R30, desc[UR14][R22.64] ;  /* 0x0000000e161e7981 */ /* 0x0000d8000c1e1100 */
        /* <DEDUP_REMOVED lines=26> */
[----:B------:R-:W-:Y:S02]  /*45c0*/  PLOP3.LUT P5, PT, PT, PT, UP0, 0x40, 0x4 ;  /* 0x000000000004781c */ /* 0x000fe40003fae808 */
[----:B------:R-:W-:-:S05]  /*45d0*/  SEL R22, R31, R22, !P3 ;  /* 0x000000161f167207 */ /* 0x000fca0005800000 */
[----:B------:R-:W-:Y:S01]  /*45e0*/  IMAD.MOV R23, RZ, RZ, -R22 ;  /* 0x000000ffff177224 */ /* 0x000fe200078e0a16 */
[----:B------:R-:W-:Y:S02]  /*45f0*/  SEL R22, R22, RZ, !P5 ;  /* 0x000000ff16167207 */ /* 0x000fe40006800000 */
[----:B------:R-:W-:Y:S01]  /*4600*/  PLOP3.LUT P5, PT, PT, PT, UP1, 0x40, 0x4 ;  /* 0x000000000004781c */ /* 0x000fe20003fae818 */
[----:B------:R-:W-:Y:S02]  /*4610*/  IMAD R23, R23, UR57, R48 ;  /* 0x0000003917177c24 */ /* 0x000fe4000f8e0230 */
[----:B------:R-:W-:Y:S01]  /*4620*/  IMAD R25, R22, UR42, R25 ;  /* 0x0000002a16197c24 */ /* 0x000fe2000f8e0219 */
[----:B------:R-:W-:Y:S02]  /*4630*/  SHF.R.S64 R22, RZ, 0x1e, R26 ;  /* 0x0000001eff167819 */ /* 0x000fe4000000101a */
[----:B------:R-:W-:Y:S02]  /*4640*/  SEL R24, R23, RZ, !P5 ;  /* 0x000000ff17187207 */ /* 0x000fe40006800000 */
[----:B------:R-:W-:-:S04]  /*4650*/  IADD3 R22, P5, PT, R22, UR44, RZ ;  /* 0x0000002c16167c10 */ /* 0x000fc8000ffbe0ff */
[----:B------:R-:W-:Y:S02]  /*4660*/  LEA.HI.X.SX32 R23, R26, UR45, 0x2, P5 ;  /* 0x0000002d1a177c11 */ /* 0x000fe4000a8f16ff */
[----:B------:R-:W-:Y:S01]  /*4670*/  IADD3 R26, PT, PT, R55, 0x200, RZ ;  /* 0x00000200371a7810 */ /* 0x000fe20007ffe0ff */
[----:B------:R-:W-:Y:S02]  /*4680*/  IMAD R25, R24, UR43, R25 ;  /* 0x0000002b18197c24 */ /* 0x000fe4000f8e0219 */
[----:B------:R0:W3:Y:S01]  /*4690*/  LDG.E R22, desc[UR14][R22.64] ;  /* 0x0000000e16167981 */ /* 0x0000e2000c1e1900 */
[----:B------:R-:W-:-:S05]  /*46a0*/  IABS R34, R26 ;  /* 0x0000001a00227213 */ /* 0x000fca0000000000 */
[----:B------:R-:W-:-:S04]  /*46b0*/  IMAD.HI.U32 R27, R34, UR7, RZ ;  /* 0x00000007221b7c27 */ /* 0x000fc8000f8e00ff */
[----:B------:R-:W-:Y:S01]  /*46c0*/  IMAD.MOV R39, RZ, RZ, -R27 ;  /* 0x000000ffff277224 */ /* 0x000fe200078e0a1b */
[----:B------:R-:W-:-:S03]  /*46d0*/  IADD3 R24, P5, PT, R25, UR46, RZ ;  /* 0x0000002e19187c10 */ /* 0x000fc6000ffbe0ff */
[----:B------:R-:W-:Y:S01]  /*46e0*/  IMAD R34, R39, UR11, R34 ;  /* 0x0000000b27227c24 */ /* 0x000fe2000f8e0222 */
[----:B------:R-:W-:-:S04]  /*46f0*/  LEA.HI.X.SX32 R25, R25, UR47, 0x1, P5 ;  /* 0x0000002f19197c11 */ /* 0x000fc8000a8f0eff */
[----:B------:R-:W-:Y:S01]  /*4700*/  ISETP.LT.U32.AND P5, PT, R34, UR11, PT ;  /* 0x0000000b22007c0c */ /* 0x000fe2000bfa1070 */
[----:B------:R1:W3:-:S12]  /*4710*/  LDG.E.U8 R32, desc[UR16][R24.64] ;  /* 0x0000001018207981 */ /* 0x0002d8000c1e1100 */
        /* <DEDUP_REMOVED lines=10> */
[----:B-1----:R-:W-:-:S05]  /*47c0*/  IABS R24, R39 ;  /* 0x0000002700187213 */ /* 0x002fca0000000000 */
        /* <DEDUP_REMOVED lines=29> */
[----:B------:R-:W-:Y:S02]  /*49a0*/  R2UR UR18, R6 ;  /* 0x00000000061272ca */ /* 0x000fe400000e0000 */
[----:B------:R-:W-:-:S09]  /*49b0*/  R2UR UR19, R7 ;  /* 0x00000000071372ca */ /* 0x000fd200000e0000 */
[----:B------:R-:W-:-:S04]  /*49c0*/  @!P5 IMAD.MOV R23, RZ, RZ, -R23 ;  /* 0x000000ffff17d224 */ /* 0x000fc800078e0a17 */
[----:B------:R-:W2:Y:S01]  /*49d0*/  LDG.E.U8 R44, desc[UR18][R44.64] ;  /* 0x000000122c2c7981 */ /* 0x000ea2000c1e1100 */
[----:B------:R-:W-:Y:S02]  /*49e0*/  SEL R23, R31, R23, !P3 ;  /* 0x000000171f177207 */ /* 0x000fe40005800000 */
[----:B------:R-:W-:Y:S02]  /*49f0*/  PLOP3.LUT P5, PT, PT, PT, UP0, 0x40, 0x4 ;  /* 0x000000000004781c */ /* 0x000fe40003fae808 */
[C---:B------:R-:W-:Y:S02]  /*4a00*/  IADD3 R24, PT, PT, -R23.reuse, RZ, RZ ;  /* 0x000000ff17187210 */ /* 0x040fe40007ffe1ff */
[----:B------:R-:W-:Y:S02]  /*4a10*/  SEL R23, R23, RZ, !P5 ;  /* 0x000000ff17177207 */ /* 0x000fe40006800000 */
[----:B------:R-:W-:Y:S01]  /*4a20*/  PLOP3.LUT P5, PT, PT, PT, UP1, 0x40, 0x4 ;  /* 0x000000000004781c */ /* 0x000fe20003fae818 */
[----:B------:R-:W-:-:S02]  /*4a30*/  IMAD R24, R24, UR57, R39 ;  /* 0x0000003918187c24 */ /* 0x000fc4000f8e0227 */
[----:B------:R-:W-:-:S03]  /*4a40*/  IMAD R23, R23, UR42, R34 ;  /* 0x0000002a17177c24 */ /* 0x000fc6000f8e0222 */
[----:B------:R-:W-:-:S05]  /*4a50*/  SEL R24, R24, RZ, !P5 ;  /* 0x000000ff18187207 */ /* 0x000fca0006800000 */
[----:B------:R-:W-:Y:S01]  /*4a60*/  IMAD R23, R24, UR43, R23 ;  /* 0x0000002b18177c24 */ /* 0x000fe2000f8e0217 */
[----:B------:R-:W-:-:S04]  /*4a70*/  SHF.R.S64 R24, RZ, 0x1e, R26 ;  /* 0x0000001eff187819 */ /* 0x000fc8000000101a */
[----:B------:R-:W-:-:S04]  /*4a80*/  IADD3 R24, P5, PT, R24, UR44, RZ ;  /* 0x0000002c18187c10 */ /* 0x000fc8000ffbe0ff */
[----:B------:R-:W-:Y:S02]  /*4a90*/  LEA.HI.X.SX32 R25, R26, UR45, 0x2, P5 ;  /* 0x0000002d1a197c11 */ /* 0x000fe4000a8f16ff */
[----:B------:R-:W-:-:S04]  /*4aa0*/  IADD3 R26, P5, PT, R23, UR46, RZ ;  /* 0x0000002e171a7c10 */ /* 0x000fc8000ffbe0ff */
[----:B------:R-:W-:Y:S01]  /*4ab0*/  LEA.HI.X.SX32 R27, R23, UR47, 0x1, P5 ;  /* 0x0000002f171b7c11 */ /* 0x000fe2000a8f0eff */
[----:B------:R-:W-:Y:S01]  /*4ac0*/  VIADD R23, R55, 0x220 ;  /* 0x0000022037177836 */ /* 0x000fe20000000000 */
[----:B----4-:R-:W-:Y:S01]  /*4ad0*/  ISETP.NE.AND P5, PT, R29, RZ, PT ;  /* 0x000000ff1d00720c */ /* 0x010fe20003fa5270 */
[----:B------:R0:W4:Y:S03]  /*4ae0*/  LDG.E R25, desc[UR14][R24.64] ;  /* 0x0000000e18197981 */ /* 0x000126000c1e1900 */
[----:B------:R-:W-:Y:S01]  /*4af0*/  IABS R29, R23 ;  /* 0x00000017001d7213 */ /* 0x000fe20000000000 */
[----:B------:R1:W4:Y:S01]  /*4b00*/  LDG.E.U8 R34, desc[UR14][R26.64] ;  /* 0x0000000e1a227981 */ /* 0x000322000c1e1100 */
[----:B-----5:R-:W-:-:S03]  /*4b10*/  ISETP.NE.AND P6, PT, R28, RZ, PT ;  /* 0x000000ff1c00720c */ /* 0x020fc60003fc5270 */
        /* <DEDUP_REMOVED lines=29> */
[----:B------:R-:W-:-:S04]  /*4cf0*/  IMAD.MOV R26, RZ, RZ, -R27 ;  /* 0x000000ffff1a7224 */ /* 0x000fc800078e0a1b */
[----:B------:R-:W-:Y:S01]  /*4d00*/  IMAD R39, R26, UR56, R29 ;  /* 0x000000381a277c24 */ /* 0x000fe2000f8e021d */
[----:B------:R-:W-:Y:S01]  /*4d10*/  SEL R26, R27, RZ, P0 ;  /* 0x000000ff1b1a7207 */ /* 0x000fe20000000000 */
[----:B------:R-:W-:-:S04]  /*4d20*/  IMAD R27, R24, UR40, RZ ;  /* 0x00000028181b7c24 */ /* 0x000fc8000f8e02ff */
        /* <DEDUP_REMOVED lines=25> */
[----:B------:R-:W-:Y:S02]  /*4ec0*/  IADD3 R24, PT, PT, R55, 0x240, RZ ;  /* 0x0000024037187810 */ /* 0x000fe40007ffe0ff */
[C---:B------:R-:W-:Y:S01]  /*4ed0*/  IADD3 R26, P5, PT, R27.reuse, UR46, RZ ;  /* 0x0000002e1b1a7c10 */ /* 0x040fe2000ffbe0ff */
[----:B------:R0:W5:Y:S03]  /*4ee0*/  LDG.E R39, desc[UR14][R28.64] ;  /* 0x0000000e1c277981 */ /* 0x000166000c1e1900 */
[----:B------:R-:W-:Y:S02]  /*4ef0*/  LEA.HI.X.SX32 R27, R27, UR47, 0x1, P5 ;  /* 0x0000002f1b1b7c11 */ /* 0x000fe4000a8f0eff */
[----:B--2---:R-:W-:-:S02]  /*4f00*/  ISETP.NE.AND P5, PT, R44, RZ, PT ;  /* 0x000000ff2c00720c */ /* 0x004fc40003fa5270 */
[----:B------:R-:W-:Y:S01]  /*4f10*/  IABS R44, R24 ;  /* 0x00000018002c7213 */ /* 0x000fe20000000000 */
[----:B------:R1:W2:Y:S01]  /*4f20*/  LDG.E.U8 R23, desc[UR14][R26.64] ;  /* 0x0000000e1a177981 */ /* 0x0002a2000c1e1100 */
[----:B------:R-:W-:Y:S02]  /*4f30*/  P2R R51, PR, RZ, 0x40 ;  /* 0x00000040ff337803 */ /* 0x000fe40000000000 */
[----:B------:R-:W-:Y:S01]  /*4f40*/  ISETP.NE.AND P6, PT, R38, RZ, PT ;  /* 0x000000ff2600720c */ /* 0x000fe20003fc5270 */
[----:B------:R-:W-:-:S04]  /*4f50*/  IMAD.HI.U32 R38, R44, UR7, RZ ;  /* 0x000000072c267c27 */ /* 0x000fc8000f8e00ff */
        /* <DEDUP_REMOVED lines=50> */
[----:B------:R-:W-:Y:S01]  /*5280*/  IMAD R26, R29, UR57, R26 ;  /* 0x000000391d1a7c24 */ /* 0x000fe2000f8e021a */
[----:B------:R-:W-:Y:S01]  /*5290*/  SHF.R.S64 R28, RZ, 0x1e, R24 ;  /* 0x0000001eff1c7819 */ /* 0x000fe20000001018 */
[----:B------:R-:W-:-:S03]  /*52a0*/  IMAD R27, R27, UR42, R38 ;  /* 0x0000002a1b1b7c24 */ /* 0x000fc6000f8e0226 */
[----:B------:R-:W-:Y:S01]  /*52b0*/  SEL R26, R26, RZ, !P5 ;  /* 0x000000ff1a1a7207 */ /* 0x000fe20006800000 */
[----:B------:R-:W-:Y:S01]  /*52c0*/  VIADD R44, R55, 0x260 ;  /* 0x00000260372c7836 */ /* 0x000fe20000000000 */
[----:B------:R-:W-:-:S03]  /*52d0*/  IADD3 R28, P5, PT, R28, UR44, RZ ;  /* 0x0000002c1c1c7c10 */ /* 0x000fc6000ffbe0ff */
[----:B------:R-:W-:Y:S01]  /*52e0*/  IMAD R27, R26, UR43, R27 ;  /* 0x0000002b1a1b7c24 */ /* 0x000fe2000f8e021b */
[----:B------:R-:W-:Y:S02]  /*52f0*/  LEA.HI.X.SX32 R29, R24, UR45, 0x2, P5 ;  /* 0x0000002d181d7c11 */ /* 0x000fe4000a8f16ff */
[----:B------:R-:W-:Y:S02]  /*5300*/  IABS R45, R44 ;  /* 0x0000002c002d7213 */ /* 0x000fe40000000000 */
[C---:B------:R-:W-:Y:S01]  /*5310*/  IADD3 R26, P5, PT, R27.reuse, UR46, RZ ;  /* 0x0000002e1b1a7c10 */ /* 0x040fe2000ffbe0ff */
[----:B------:R0:W2:Y:S03]  /*5320*/  LDG.E R38, desc[UR14][R28.64] ;  /* 0x0000000e1c267981 */ /* 0x0000a6000c1e1900 */
[----:B------:R-:W-:Y:S02]  /*5330*/  LEA.HI.X.SX32 R27, R27, UR47, 0x1, P5 ;  /* 0x0000002f1b1b7c11 */ /* 0x000fe4000a8f0eff */
[----:B------:R-:W-:Y:S01]  /*5340*/  ISETP.NE.AND P5, PT, R41, RZ, PT ;  /* 0x000000ff2900720c */ /* 0x000fe20003fa5270 */
[----:B------:R-:W-:Y:S01]  /*5350*/  IMAD.HI.U32 R41, R45, UR7, RZ ;  /* 0x000000072d297c27 */ /* 0x000fe2000f8e00ff */
[----:B------:R-:W-:Y:S01]  /*5360*/  P2R R49, PR, RZ, 0x40 ;  /* 0x00000040ff317803 */ /* 0x000fe20000000000 */
[----:B------:R1:W2:Y:S03]  /*5370*/  LDG.E.U8 R24, desc[UR14][R26.64] ;  /* 0x0000000e1a187981 */ /* 0x0002a6000c1e1100 */
[----:B0-----:R-:W-:-:S02]  /*5380*/  IADD3 R28, PT, PT, -R41, RZ, RZ ;  /* 0x000000ff291c7210 */ /* 0x001fc40007ffe1ff */
[----:B------:R-:W-:-:S03]  /*5390*/  ISETP.NE.AND P6, PT, R40, RZ, PT ;  /* 0x000000ff2800720c */ /* 0x000fc60003fc5270 */
[----:B------:R-:W-:Y:S01]  /*53a0*/  IMAD R28, R28, UR11, R45 ;  /* 0x0000000b1c1c7c24 */ /* 0x000fe2000f8e022d */
[----:B------:R-:W-:-:S04]  /*53b0*/  P2R R40, PR, RZ, 0x20 ;  /* 0x00000020ff287803 */ /* 0x000fc80000000000 */
[----:B------:R-:W-:-:S13]  /*53c0*/  ISETP.LT.U32.AND P5, PT, R28, UR11, PT ;  /* 0x0000000b1c007c0c */ /* 0x000fda000bfa1070 */
[----:B------:R-:W-:Y:S01]  /*53d0*/  @!P5 VIADD R28, R28, -UR11 ;  /* 0x8000000b1c1cdc36 */ /* 0x000fe20008000000 */
[----:B------:R-:W-:-:S04]  /*53e0*/  @!P5 IADD3 R41, PT, PT, R41, 0x1, RZ ;  /* 0x000000012929d810 */ /* 0x000fc80007ffe0ff */
[----:B------:R-:W-:Y:S02]  /*53f0*/  ISETP.GE.U32.AND P5, PT, R28, UR11, PT ;  /* 0x0000000b1c007c0c */ /* 0x000fe4000bfa6070 */
[----:B-1----:R-:W-:-:S11]  /*5400*/  LOP3.LUT R26, R44, UR55, RZ, 0x3c, !PT ;  /* 0x000000372c1a7c12 */ /* 0x002fd6000f8e3cff */
        /* <DEDUP_REMOVED lines=22> */
[----:B------:R-:W-:Y:S01]  /*5570*/  SEL R28, R28, RZ, P0 ;  /* 0x000000ff1c1c7207 */ /* 0x000fe20000000000 */
[----:B------:R-:W-:-:S03]  /*5580*/  IMAD R27, R27, UR40, RZ ;  /* 0x000000281b1b7c24 */ /* 0x000fc6000f8e02ff */
[----:B------:R-:W-:Y:S01]  /*5590*/  IABS R29, R26 ;  /* 0x0000001a001d7213 */ /* 0x000fe20000000000 */
[----:B------:R-:W-:-:S04]  /*55a0*/  IMAD R27, R28, UR41, R27 ;  /* 0x000000291c1b7c24 */ /* 0x000fc8000f8e021b */
        /* <DEDUP_REMOVED lines=20> */
[----:B------:R-:W-:-:S03]  /*56f0*/  IADD3 R28, P5, PT, R28, UR44, RZ ;  /* 0x0000002c1c1c7c10 */ /* 0x000fc6000ffbe0ff */
[----:B------:R-:W-:Y:S01]  /*5700*/  IMAD R27, R26, UR43, R27 ;  /* 0x0000002b1a1b7c24 */ /* 0x000fe2000f8e021b */
[----:B------:R-:W-:Y:S02]  /*5710*/  IADD3 R57, PT, PT, R55, 0x280, RZ ;  /* 0x0000028037397810 */ /* 0x000fe40007ffe0ff */
[----:B------:R-:W-:Y:S02]  /*5720*/  P2R R47, PR, RZ, 0x40 ;  /* 0x00000040ff2f7803 */ /* 0x000fe40000000000 */
[----:B------:R-:W-:Y:S02]  /*5730*/  LEA.HI.X.SX32 R29, R44, UR45, 0x2, P5 ;  /* 0x0000002d2c1d7c11 */ /* 0x000fe4000a8f16ff */
[----:B------:R-:W-:Y:S02]  /*5740*/  IADD3 R26, P5, PT, R27, UR46, RZ ;  /* 0x0000002e1b1a7c10 */ /* 0x000fe4000ffbe0ff */
[----:B------:R-:W-:Y:S01]  /*5750*/  ISETP.NE.AND P6, PT, R43, RZ, PT ;  /* 0x000000ff2b00720c */ /* 0x000fe20003fc5270 */
[----:B------:R0:W2:Y:S01]  /*5760*/  LDG.E R41, desc[UR14][R28.64] ;  /* 0x0000000e1c297981 */ /* 0x0000a2000c1e1900 */
[----:B------:R-:W-:-:S02]  /*5770*/  IABS R43, R57 ;  /* 0x00000039002b7213 */ /* 0x000fc40000000000 */
[----:B------:R-:W-:Y:S02]  /*5780*/  LEA.HI.X.SX32 R27, R27, UR47, 0x1, P5 ;  /* 0x0000002f1b1b7c11 */ /* 0x000fe4000a8f0eff */
[----:B------:R-:W-:Y:S01]  /*5790*/  ISETP.NE.AND P5, PT, R33, RZ, PT ;  /* 0x000000ff2100720c */ /* 0x000fe20003fa5270 */
        /* <DEDUP_REMOVED lines=30> */
[----:B------:R-:W-:-:S05]  /*5980*/  IADD3 R28, PT, PT, -R29, RZ, RZ ;  /* 0x000000ff1d1c7210 */ /* 0x000fca0007ffe1ff */
[----:B------:R-:W-:Y:S01]  /*5990*/  IMAD R27, R28, UR56, R27 ;  /* 0x000000381c1b7c24 */ /* 0x000fe2000f8e021b */
[----:B------:R-:W-:Y:S01]  /*59a0*/  SEL R28, R29, RZ, P0 ;  /* 0x000000ff1d1c7207 */ /* 0x000fe20000000000 */
[----:B------:R-:W-:-:S04]  /*59b0*/  IMAD R29, R26, UR40, RZ ;  /* 0x000000281a1d7c24 */ /* 0x000fc8000f8e02ff */
        /* <DEDUP_REMOVED lines=19> */
[----:B------:R-:W-:-:S02]  /*5af0*/  IMAD R26, R29, UR42, R26 ;  /* 0x0000002a1d1a7c24 */ /* 0x000fc4000f8e021a */
[----:B------:R-:W-:Y:S01]  /*5b00*/  VIADD R56, R55, 0x2a0 ;  /* 0x000002a037387836 */ /* 0x000fe20000000000 */
[----:B------:R-:W-:-:S05]  /*5b10*/  SEL R27, R27, RZ, !P5 ;  /* 0x000000ff1b1b7207 */ /* 0x000fca0006800000 */
[----:B------:R-:W-:Y:S01]  /*5b20*/  IMAD R33, R27, UR43, R26 ;  /* 0x0000002b1b217c24 */ /* 0x000fe2000f8e021a */
[----:B------:R-:W-:-:S05]  /*5b30*/  IABS R27, R56 ;  /* 0x00000038001b7213 */ /* 0x000fca0000000000 */
[----:B------:R-:W-:-:S05]  /*5b40*/  IMAD.HI.U32 R26, R27, UR7, RZ ;  /* 0x000000071b1a7c27 */ /* 0x000fca000f8e00ff */
[----:B------:R-:W-:Y:S02]  /*5b50*/  IADD3 R28, PT, PT, -R26, RZ, RZ ;  /* 0x000000ff1a1c7210 */ /* 0x000fe40007ffe1ff */
[----:B------:R-:W-:-:S03]  /*5b60*/  ISETP.NE.AND P5, PT, R35, RZ, PT ;  /* 0x000000ff2300720c */ /* 0x000fc60003fa5270 */
        /* <DEDUP_REMOVED lines=26> */
[----:B------:R-:W-:-:S05]  /*5d10*/  SEL R29, R54, R28, !P2 ;  /* 0x0000001c361d7207 */ /* 0x000fca0005000000 */
        /* <DEDUP_REMOVED lines=23> */
[----:B------:R-:W-:-:S03]  /*5e90*/  IMAD R26, R29, UR42, R26 ;  /* 0x0000002a1d1a7c24 */ /* 0x000fc6000f8e021a */
[----:B------:R-:W-:-:S05]  /*5ea0*/  SEL R27, R27, RZ, !P5 ;  /* 0x000000ff1b1b7207 */ /* 0x000fca0006800000 */
[----:B------:R-:W-:Y:S01]  /*5eb0*/  IMAD R35, R27, UR43, R26 ;  /* 0x0000002b1b237c24 */ /* 0x000fe2000f8e021a */
[----:B------:R-:W-:-:S04]  /*5ec0*/  IADD3 R26, P5, PT, R36, UR46, RZ ;  /* 0x0000002e241a7c10 */ /* 0x000fc8000ffbe0ff */
[----:B------:R-:W-:Y:S02]  /*5ed0*/  LEA.HI.X.SX32 R27, R36, UR47, 0x1, P5 ;  /* 0x0000002f241b7c11 */ /* 0x000fe4000a8f0eff */
[----:B------:R-:W-:-:S03]  /*5ee0*/  P2R R58, PR, RZ, 0x40 ;  /* 0x00000040ff3a7803 */ /* 0x000fc60000000000 */
[----:B------:R0:W5:Y:S01]  /*5ef0*/  LDG.E.U8 R36, desc[UR14][R26.64] ;  /* 0x0000000e1a247981 */ /* 0x000162000c1e1100 */
[----:B------:R-:W-:Y:S02]  /*5f00*/  ISETP.NE.AND P6, PT, R42, RZ, PT ;  /* 0x000000ff2a00720c */ /* 0x000fe40003fc5270 */
[----:B------:R-:W-:Y:S02]  /*5f10*/  SHF.R.S64 R28, RZ, 0x1e, R55 ;  /* 0x0000001eff1c7819 */ /* 0x000fe40000001037 */
[----:B------:R-:W-:Y:S02]  /*5f20*/  P2R R42, PR, RZ, 0x40 ;  /* 0x00000040ff2a7803 */ /* 0x000fe40000000000 */
[----:B------:R-:W-:-:S04]  /*5f30*/  IADD3 R28, P6, PT, R28, UR44, RZ ;  /* 0x0000002c1c1c7c10 */ /* 0x000fc8000ffde0ff */
[C---:B------:R-:W-:Y:S02]  /*5f40*/  LEA.HI.X.SX32 R29, R55.reuse, UR45, 0x2, P6 ;  /* 0x0000002d371d7c11 */ /* 0x040fe4000b0f16ff */
[----:B------:R-:W-:-:S04]  /*5f50*/  IADD3 R55, PT, PT, R55, 0x2c0, RZ ;  /* 0x000002c037377810 */ /* 0x000fc80007ffe0ff */
        /* <DEDUP_REMOVED lines=8> */
[----:B---3--:R-:W-:Y:S02]  /*5fe0*/  ISETP.NE.AND P5, PT, R46, RZ, PT ;  /* 0x000000ff2e00720c */ /* 0x008fe40003fa5270 */
[----:B------:R-:W-:Y:S02]  /*5ff0*/  LOP3.LUT R26, R55, UR55, RZ, 0x3c, !PT ;  /* 0x00000037371a7c12 */ /* 0x000fe4000f8e3cff */
[----:B------:R-:W-:Y:S02]  /*6000*/  P2R R46, PR, RZ, 0x20 ;  /* 0x00000020ff2e7803 */ /* 0x000fe40000000000 */
[----:B------:R-:W-:-:S05]  /*6010*/  ISETP.NE.AND P5, PT, R47, RZ, PT ;  /* 0x000000ff2f00720c */ /* 0x000fca0003fa5270 */
[----:B------:R-:W-:Y:S02]  /*6020*/  @P6 IADD3 R59, PT, PT, R59, 0x1, RZ ;  /* 0x000000013b3b6810 */ /* 0x000fe40007ffe0ff */
[----:B------:R-:W-:Y:S02]  /*6030*/  ISETP.GE.AND P6, PT, R26, RZ, PT ;  /* 0x000000ff1a00720c */ /* 0x000fe40003fc6270 */
[----:B------:R-:W-:Y:S02]  /*6040*/  P2R R47, PR, RZ, 0x20 ;  /* 0x00000020ff2f7803 */ /* 0x000fe40000000000 */
[----:B------:R-:W-:-:S04]  /*6050*/  ISETP.NE.AND P5, PT, R48, RZ, PT ;  /* 0x000000ff3000720c */ /* 0x000fc80003fa5270 */
[----:B------:R-:W-:Y:S02]  /*6060*/  P2R R48, PR, RZ, 0x20 ;  /* 0x00000020ff307803 */ /* 0x000fe40000000000 */
[----:B------:R-:W-:-:S03]  /*6070*/  ISETP.NE.AND P5, PT, R49, RZ, PT ;  /* 0x000000ff3100720c */ /* 0x000fc60003fa5270 */
[----:B------:R-:W-:Y:S01]  /*6080*/  @!P6 IMAD.MOV R59, RZ, RZ, -R59 ;  /* 0x000000ffff3be224 */ /* 0x000fe200078e0a3b */
[----:B------:R-:W-:Y:S02]  /*6090*/  P2R R49, PR, RZ, 0x20 ;  /* 0x00000020ff317803 */ /* 0x000fe40000000000 */
[----:B------:R-:W-:Y:S02]  /*60a0*/  ISETP.NE.AND P5, PT, R50, RZ, PT ;  /* 0x000000ff3200720c */ /* 0x000fe40003fa5270 */
[----:B------:R-:W-:Y:S02]  /*60b0*/  SEL R37, R37, R59, !P1 ;  /* 0x0000003b25257207 */ /* 0x000fe40004800000 */
[----:B------:R-:W-:Y:S02]  /*60c0*/  P2R R50, PR, RZ, 0x20 ;  /* 0x00000020ff327803 */ /* 0x000fe40000000000 */
[----:B------:R-:W-:Y:S02]  /*60d0*/  ISETP.NE.AND P5, PT, R51, RZ, PT ;  /* 0x000000ff3300720c */ /* 0x000fe40003fa5270 */
[----:B------:R-:W-:-:S02]  /*60e0*/  IADD3 R26, PT, PT, -R37, RZ, RZ ;  /* 0x000000ff251a7210 */ /* 0x000fc40007ffe1ff */
[----:B------:R-:W-:Y:S02]  /*60f0*/  P2R R51, PR, RZ, 0x20 ;  /* 0x00000020ff337803 */ /* 0x000fe40000000000 */
[----:B------:R-:W-:Y:S01]  /*6100*/  ISETP.NE.AND P5, PT, R52, RZ, PT ;  /* 0x000000ff3400720c */ /* 0x000fe20003fa5270 */
[----:B------:R-:W-:-:S03]  /*6110*/  IMAD R26, R26, UR55, R55 ;  /* 0x000000371a1a7c24 */ /* 0x000fc6000f8e0237 */
[----:B------:R-:W-:Y:S02]  /*6120*/  P2R R52, PR, RZ, 0x20 ;  /* 0x00000020ff347803 */ /* 0x000fe40000000000 */
[----:B------:R-:W-:Y:S02]  /*6130*/  ISETP.NE.AND P5, PT, R53, RZ, PT ;  /* 0x000000ff3500720c */ /* 0x000fe40003fa5270 */
[----:B------:R0:W3:Y:S02]  /*6140*/  LDG.E R53, desc[UR14][R28.64] ;  /* 0x0000000e1c357981 */ /* 0x0000e4000c1e1900 */
        /* <DEDUP_REMOVED lines=29> */
[----:B------:R-:W-:Y:S02]  /*6320*/  SEL R54, R54, RZ, P0 ;  /* 0x000000ff36367207 */ /* 0x000fe40000000000 */
[----:B------:R-:W-:Y:S01]  /*6330*/  PLOP3.LUT P0, PT, PT, PT, UP0, 0x40, 0x4 ;  /* 0x000000000004781c */ /* 0x000fe20003f0e808 */
[----:B------:R-:W-:Y:S01]  /*6340*/  IMAD R28, R29, UR57, R26 ;  /* 0x000000391d1c7c24 */ /* 0x000fe2000f8e021a */
[----:B------:R-:W-:Y:S02]  /*6350*/  SHF.R.S64 R26, RZ, 0x1e, R57 ;  /* 0x0000001eff1a7819 */ /* 0x000fe40000001039 */
[----:B------:R-:W-:Y:S02]  /*6360*/  SEL R37, R37, RZ, P4 ;  /* 0x000000ff25257207 */ /* 0x000fe40002000000 */
[----:B------:R-:W-:-:S02]  /*6370*/  SEL R29, R27, RZ, !P0 ;  /* 0x000000ff1b1d7207 */ /* 0x000fc40004000000 */
[----:B------:R-:W-:Y:S01]  /*6380*/  IADD3 R26, P0, PT, R26, UR44, RZ ;  /* 0x0000002c1a1a7c10 */ /* 0x000fe2000ff1e0ff */
[----:B------:R-:W-:-:S03]  /*6390*/  IMAD R37, R37, UR40, RZ ;  /* 0x0000002825257c24 */ /* 0x000fc6000f8e02ff */
[----:B------:R-:W-:Y:S02]  /*63a0*/  LEA.HI.X.SX32 R27, R57, UR45, 0x2, P0 ;  /* 0x0000002d391b7c11 */ /* 0x000fe400080f16ff */
[----:B------:R-:W-:Y:S01]  /*63b0*/  PLOP3.LUT P0, PT, PT, PT, UP1, 0x40, 0x4 ;  /* 0x000000000004781c */ /* 0x000fe20003f0e818 */
[----:B------:R-:W-:-:S03]  /*63c0*/  IMAD R54, R54, UR41, R37 ;  /* 0x0000002936367c24 */ /* 0x000fc6000f8e0225 */
[----:B------:R-:W-:Y:S02]  /*63d0*/  SEL R37, R28, RZ, !P0 ;  /* 0x000000ff1c257207 */ /* 0x000fe40004000000 */
[----:B------:R-:W-:Y:S01]  /*63e0*/  SHF.R.S64 R28, RZ, 0x1e, R56 ;  /* 0x0000001eff1c7819 */ /* 0x000fe20000001038 */
[----:B------:R-:W-:-:S03]  /*63f0*/  IMAD R54, R29, UR42, R54 ;  /* 0x0000002a1d367c24 */ /* 0x000fc6000f8e0236 */
[----:B------:R-:W-:-:S04]  /*6400*/  IADD3 R28, P0, PT, R28, UR44, RZ ;  /* 0x0000002c1c1c7c10 */ /* 0x000fc8000ff1e0ff */
[----:B------:R-:W-:Y:S02]  /*6410*/  LEA.HI.X.SX32 R29, R56, UR45, 0x2, P0 ;  /* 0x0000002d381d7c11 */ /* 0x000fe400080f16ff */
[----:B------:R-:W-:Y:S02]  /*6420*/  ISETP.NE.AND P0, PT, R30, RZ, PT ;  /* 0x000000ff1e00720c */ /* 0x000fe40003f05270 */
[----:B------:R-:W-:-:S04]  /*6430*/  SHF.R.S64 R30, RZ, 0x1e, R55 ;  /* 0x0000001eff1e7819 */ /* 0x000fc80000001037 */
[----:B------:R-:W-:-:S04]  /*6440*/  IADD3 R30, P1, PT, R30, UR44, RZ ;  /* 0x0000002c1e1e7c10 */ /* 0x000fc8000ff3e0ff */
[----:B------:R-:W-:Y:S02]  /*6450*/  LEA.HI.X.SX32 R31, R55, UR45, 0x2, P1 ;  /* 0x0000002d371f7c11 */ /* 0x000fe400088f16ff */
[----:B------:R-:W-:Y:S02]  /*6460*/  ISETP.NE.AND P1, PT, R32, RZ, PT ;  /* 0x000000ff2000720c */ /* 0x000fe40003f25270 */
[----:B------:R-:W-:Y:S01]  /*6470*/  IADD3 R32, P2, PT, R33, UR46, RZ ;  /* 0x0000002e21207c10 */ /* 0x000fe2000ff5e0ff */
[----:B------:R-:W-:-:S03]  /*6480*/  IMAD R37, R37, UR43, R54 ;  /* 0x0000002b25257c24 */ /* 0x000fc6000f8e0236 */
[----:B------:R-:W-:Y:S02]  /*6490*/  LEA.HI.X.SX32 R33, R33, UR47, 0x1, P2 ;  /* 0x0000002f21217c11 */ /* 0x000fe400090f0eff */
[----:B----4-:R-:W-:Y:S02]  /*64a0*/  ISETP.NE.AND P2, PT, R34, RZ, PT ;  /* 0x000000ff2200720c */ /* 0x010fe40003f45270 */
[----:B------:R-:W-:Y:S02]  /*64b0*/  IADD3 R34, P3, PT, R35, UR46, RZ ;  /* 0x0000002e23227c10 */ /* 0x000fe4000ff7e0ff */
[----:B------:R-:W-:Y:S02]  /*64c0*/  R2UR UR6, R6 ;  /* 0x00000000060672ca */ /* 0x000fe400000e0000 */
[----:B------:R-:W-:Y:S02]  /*64d0*/  R2UR UR7, R7 ;  /* 0x00000000070772ca */ /* 0x000fe400000e0000 */
[----:B------:R-:W-:-:S02]  /*64e0*/  LEA.HI.X.SX32 R35, R35, UR47, 0x1, P3 ;  /* 0x0000002f23237c11 */ /* 0x000fc400098f0eff */
[----:B-----5:R-:W-:Y:S02]  /*64f0*/  ISETP.NE.AND P3, PT, R36, RZ, PT ;  /* 0x000000ff2400720c */ /* 0x020fe40003f65270 */
[----:B------:R-:W-:-:S04]  /*6500*/  IADD3 R36, P4, PT, R37, UR46, RZ ;  /* 0x0000002e25247c10 */ /* 0x000fc8000ff9e0ff */
[----:B------:R-:W-:-:S03]  /*6510*/  LEA.HI.X.SX32 R37, R37, UR47, 0x1, P4 ;  /* 0x0000002f25257c11 */ /* 0x000fc6000a0f0eff */
[----:B------:R0:W4:Y:S04]  /*6520*/  LDG.E R27, desc[UR6][R26.64] ;  /* 0x000000061a1b7981 */ /* 0x000128000c1e1900 */
[----:B------:R-:W5:Y:S04]  /*6530*/  LDG.E.U8 R36, desc[UR6][R36.64] ;  /* 0x0000000624247981 */ /* 0x000f68000c1e1100 */
[----:B------:R-:W5:Y:S04]  /*6540*/  LDG.E.U8 R33, desc[UR6][R32.64] ;  /* 0x0000000620217981 */ /* 0x000f68000c1e1100 */
[----:B------:R1:W5:Y:S04]  /*6550*/  LDG.E R29, desc[UR6][R28.64] ;  /* 0x000000061c1d7981 */ /* 0x000368000c1e1900 */
[----:B------:R-:W5:Y:S04]  /*6560*/  LDG.E.U8 R35, desc[UR6][R34.64] ;  /* 0x0000000622237981 */ /* 0x000f68000c1e1100 */
[----:B------:R2:W5:Y:S01]  /*6570*/  LDG.E R31, desc[UR6][R30.64] ;  /* 0x000000061e1f7981 */ /* 0x000562000c1e1900 */
[----:B------:R-:W-:Y:S01]  /*6580*/  FMUL R11, R11, UR4 ;  /* 0x000000040b0b7c20 */ /* 0x000fe20008400000 */
[----:B------:R-:W-:-:S04]  /*6590*/  ISETP.NE.AND P4, PT, R40, RZ, PT ;  /* 0x000000ff2800720c */ /* 0x000fc80003f85270 */
[----:B------:R-:W-:Y:S01]  /*65a0*/  FSEL R40, R11, R8, P5 ;  /* 0x000000080b287208 */ /* 0x000fe20002800000 */
[----:B------:R-:W-:Y:S01]  /*65b0*/  FMUL R11, R10, UR4 ;  /* 0x000000040a0b7c20 */ /* 0x000fe20008400000 */
[----:B------:R-:W-:-:S04]  /*65c0*/  ISETP.NE.AND P5, PT, R52, RZ, PT ;  /* 0x000000ff3400720c */ /* 0x000fc80003fa5270 */
[----:B------:R-:W-:Y:S02]  /*65d0*/  FSEL R10, R11, R8, P5 ;  /* 0x000000080b0a7208 */ /* 0x000fe40002800000 */
[----:B------:R-:W-:Y:S01]  /*65e0*/  ISETP.NE.AND P5, PT, R51, RZ, PT ;  /* 0x000000ff3300720c */ /* 0x000fe20003fa5270 */
[----:B------:R-:W-:Y:S01]  /*65f0*/  FMUL R51, R4, UR4 ;  /* 0x0000000404337c20 */ /* 0x000fe20008400000 */
[----:B------:R-:W-:-:S04]  /*6600*/  FMUL R11, R14, UR4 ;  /* 0x000000040e0b7c20 */ /* 0x000fc80008400000 */
        /* <DEDUP_REMOVED lines=11> */
[----:B---3--:R-:W-:-:S03]  /*66c0*/  FMUL R53, R53, UR4 ;  /* 0x0000000435357c20 */ /* 0x008fc60008400000 */
[-C--:B------:R-:W-:Y:S01]  /*66d0*/  FSEL R47, R17, R8.reuse, P5 ;  /* 0x00000008112f7208 */ /* 0x080fe20002800000 */
[----:B------:R-:W-:Y:S01]  /*66e0*/  FMUL R11, R16, UR4 ;  /* 0x00000004100b7c20 */ /* 0x000fe20008400000 */
[----:B------:R-:W-:Y:S02]  /*66f0*/  ISETP.NE.AND P5, PT, R46, RZ, PT ;  /* 0x000000ff2e00720c */ /* 0x000fe40003fa5270 */
[-C--:B------:R-:W-:Y:S02]  /*6700*/  FSEL R46, R53, R8.reuse, P3 ;  /* 0x00000008352e7208 */ /* 0x080fe40001800000 */
[----:B------:R-:W-:Y:S02]  /*6710*/  FSEL R16, R11, R8, P4 ;  /* 0x000000080b107208 */ /* 0x000fe40002000000 */
[----:B------:R-:W-:-:S04]  /*6720*/  FMNMX R11, R46, -INF , !PT ;  /* 0xff8000002e0b7809 */ /* 0x000fc80007800000 */
        /* <DEDUP_REMOVED lines=8> */
[----:B------:R-:W-:Y:S01]  /*67b0*/  FMNMX R11, R4, R47, !PT ;  /* 0x0000002f040b7209 */ /* 0x000fe20007800000 */
[----:B------:R-:W-:Y:S01]  /*67c0*/  FMUL R13, R13, UR4 ;  /* 0x000000040d0d7c20 */ /* 0x000fe20008400000 */
[----:B------:R-:W-:Y:S02]  /*67d0*/  ISETP.NE.AND P4, PT, R42, RZ, PT ;  /* 0x000000ff2a00720c */ /* 0x000fe40003f85270 */
[----:B------:R-:W-:Y:S02]  /*67e0*/  FSEL R42, R15, R8, P6 ;  /* 0x000000080f2a7208 */ /* 0x000fe40003000000 */
[----:B------:R-:W-:-:S02]  /*67f0*/  ISETP.NE.AND P3, PT, R44, RZ, PT ;  /* 0x000000ff2c00720c */ /* 0x000fc40003f65270 */
[----:B------:R-:W-:Y:S01]  /*6800*/  FMNMX R15, R11, R16, !PT ;  /* 0x000000100b0f7209 */ /* 0x000fe20007800000 */
[----:B------:R-:W-:Y:S01]  /*6810*/  FMUL R11, R12, UR4 ;  /* 0x000000040c0b7c20 */ /* 0x000fe20008400000 */
[----:B0-----:R-:W-:Y:S02]  /*6820*/  FSEL R26, R13, R8, P3 ;  /* 0x000000080d1a7208 */ /* 0x001fe40001800000 */
[----:B------:R-:W-:Y:S01]  /*6830*/  FMNMX R15, R15, R42, !PT ;  /* 0x0000002a0f0f7209 */ /* 0x000fe20007800000 */
[----:B------:R-:W-:Y:S01]  /*6840*/  FMUL R9, R9, UR4 ;  /* 0x0000000409097c20 */ /* 0x000fe20008400000 */
[----:B------:R-:W-:Y:S02]  /*6850*/  ISETP.NE.AND P6, PT, R43, RZ, PT ;  /* 0x000000ff2b00720c */ /* 0x000fe40003fc5270 */
[----:B-1----:R-:W-:Y:S02]  /*6860*/  FSEL R28, R11, R8, P4 ;  /* 0x000000080b1c7208 */ /* 0x002fe40002000000 */
[----:B------:R-:W-:Y:S01]  /*6870*/  FMNMX R15, R15, R26, !PT ;  /* 0x0000001a0f0f7209 */ /* 0x000fe20007800000 */
[----:B------:R-:W-:Y:S01]  /*6880*/  FMUL R11, R20, UR4 ;  /* 0x00000004140b7c20 */ /* 0x000fe20008400000 */
[----:B--2---:R-:W-:-:S02]  /*6890*/  FSEL R30, R9, R8, P6 ;  /* 0x00000008091e7208 */ /* 0x004fc40003000000 */
        /* <DEDUP_REMOVED lines=25> */
[----:B----4-:R-:W-:Y:S01]  /*6a30*/  FMUL R27, R27, UR4 ;  /* 0x000000041b1b7c20 */ /* 0x010fe20008400000 */
[----:B-----5:R-:W-:Y:S02]  /*6a40*/  ISETP.NE.AND P3, PT, R36, RZ, PT ;  /* 0x000000ff2400720c */ /* 0x020fe40003f65270 */
[----:B------:R-:W-:Y:S01]  /*6a50*/  ISETP.NE.AND P0, PT, R33, RZ, PT ;  /* 0x000000ff2100720c */ /* 0x000fe20003f05270 */
        /* <DEDUP_REMOVED lines=47> */
[-C--:B------:R-:W-:Y:S01]  /*6d50*/  FFMA.RM R23, R23, R12.reuse, 12582913 ;  /* 0x4b40000117177423 */ /* 0x080fe2000000400c */
[-C--:B------:R-:W-:Y:S01]  /*6d60*/  FFMA.SAT R25, R46, R11.reuse, 0.5 ;  /* 0x3f0000002e197423 */ /* 0x080fe2000000200b */
[-C--:B------:R-:W-:Y:S01]  /*6d70*/  FFMA.SAT R17, R56, R11.reuse, 0.5 ;  /* 0x3f00000038117423 */ /* 0x080fe2000000200b */
[-C--:B------:R-:W-:Y:S01]  /*6d80*/  FFMA.RM R8, R15, R12.reuse, 12582913 ;  /* 0x4b4000010f087423 */ /* 0x080fe2000000400c */
[----:B------:R-:W-:Y:S01]  /*6d90*/  FADD R9, R23, -12583039 ;  /* 0xcb40007f17097421 */ /* 0x000fe20000000000 */
[-C--:B------:R-:W-:Y:S01]  /*6da0*/  FFMA.RM R25, R25, R12.reuse, 12582913 ;  /* 0x4b40000119197423 */ /* 0x080fe2000000400c */
        /* <DEDUP_REMOVED lines=8> */
[----:B------:R-:W-:Y:S01]  /*6e30*/  FADD R17, R9, -12583039 ;  /* 0xcb40007f09117421 */ /* 0x000fe20000000000 */
[----:B------:R-:W-:Y:S01]  /*6e40*/  FFMA R54, R54, 1.925963033500011079e-08, R15 ;  /* 0x32a5706036367823 */ /* 0x000fe2000000000f */
[-C--:B------:R-:W-:Y:S01]  /*6e50*/  FFMA.SAT R15, R40, R11.reuse, 0.5 ;  /* 0x3f000000280f7423 */ /* 0x080fe2000000200b */
[----:B------:R-:W-:Y:S01]  /*6e60*/  FFMA R13, R46, 1.4426950216293334961, -R13 ;  /* 0x3fb8aa3b2e0d7823 */ /* 0x000fe2000000080d */
[----:B------:R-:W-:Y:S01]  /*6e70*/  FFMA R17, R56, 1.4426950216293334961, -R17 ;  /* 0x3fb8aa3b38117823 */ /* 0x000fe20000000811 */
[-C--:B------:R-:W-:Y:S01]  /*6e80*/  FFMA.SAT R19, R4, R11.reuse, 0.5 ;  /* 0x3f00000004137423 */ /* 0x080fe2000000200b */
[-C--:B------:R-:W-:Y:S01]  /*6e90*/  FFMA.RM R18, R15, R12.reuse, 12582913 ;  /* 0x4b4000010f127423 */ /* 0x080fe2000000400c */
[----:B------:R-:W-:Y:S01]  /*6ea0*/  FFMA R46, R46, 1.925963033500011079e-08, R13 ;  /* 0x32a570602e2e7823 */ /* 0x000fe2000000000d */
[----:B------:R-:W-:Y:S01]  /*6eb0*/  FFMA R56, R56, 1.925963033500011079e-08, R17 ;  /* 0x32a5706038387823 */ /* 0x000fe20000000011 */
[----:B------:R-:W-:Y:S01]  /*6ec0*/  FADD R13, R10, -12583039 ;  /* 0xcb40007f0a0d7421 */ /* 0x000fe20000000000 */
[----:B------:R-:W-:Y:S01]  /*6ed0*/  FFMA.SAT R17, R20, R11, 0.5 ;  /* 0x3f00000014117423 */ /* 0x000fe2000000200b */
[----:B------:R-:W-:Y:S01]  /*6ee0*/  FADD R15, R18, -12583039 ;  /* 0xcb40007f120f7421 */ /* 0x000fe20000000000 */
[-C--:B------:R-:W-:Y:S01]  /*6ef0*/  FFMA.RM R19, R19, R12.reuse, 12582913 ;  /* 0x4b40000113137423 */ /* 0x080fe2000000400c */
[----:B------:R-:W-:Y:S01]  /*6f00*/  FFMA R13, R50, 1.4426950216293334961, -R13 ;  /* 0x3fb8aa3b320d7823 */ /* 0x000fe2000000080d */
[----:B------:R-:W-:Y:S01]  /*6f10*/  FFMA.RM R17, R17, R12, 12582913 ;  /* 0x4b40000111117423 */ /* 0x000fe2000000400c */
[----:B------:R-:W-:Y:S01]  /*6f20*/  FFMA R15, R40, 1.4426950216293334961, -R15 ;  /* 0x3fb8aa3b280f7823 */ /* 0x000fe2000000080f */
[----:B------:R-:W-:Y:S01]  /*6f30*/  MUFU.EX2 R27, R58 ;  /* 0x0000003a001b7308 */ /* 0x000fe20000000800 */
[----:B------:R-:W-:Y:S01]  /*6f40*/  FFMA R50, R50, 1.925963033500011079e-08, R13 ;  /* 0x32a5706032327823 */ /* 0x000fe2000000000d */
[----:B------:R-:W-:Y:S01]  /*6f50*/  FADD R13, R17, -12583039 ;  /* 0xcb40007f110d7421 */ /* 0x000fe20000000000 */
[----:B------:R-:W-:Y:S01]  /*6f60*/  FFMA R40, R40, 1.925963033500011079e-08, R15 ;  /* 0x32a5706028287823 */ /* 0x000fe2000000000f */
[----:B------:R-:W-:Y:S01]  /*6f70*/  FADD R15, R19, -12583039 ;  /* 0xcb40007f130f7421 */ /* 0x000fe20000000000 */
[----:B------:R-:W-:-:S02]  /*6f80*/  IMAD.SHL.U32 R8, R8, 0x800000, RZ ;  /* 0x0080000008087824 */ /* 0x000fc400078e00ff */
[----:B------:R-:W-:Y:S01]  /*6f90*/  FFMA R13, R20, 1.4426950216293334961, -R13 ;  /* 0x3fb8aa3b140d7823 */ /* 0x000fe2000000080d */
[-C--:B------:R-:W-:Y:S01]  /*6fa0*/  FFMA.SAT R39, R22, R11.reuse, 0.5 ;  /* 0x3f00000016277423 */ /* 0x080fe2000000200b */
[----:B------:R-:W-:Y:S01]  /*6fb0*/  FFMA R15, R4, 1.4426950216293334961, -R15 ;  /* 0x3fb8aa3b040f7823 */ /* 0x000fe2000000080f */
[----:B------:R-:W0:Y:S01]  /*6fc0*/  MUFU.EX2 R33, R46 ;  /* 0x0000002e00217308 */ /* 0x000e220000000800 */
[----:B------:R-:W-:Y:S01]  /*6fd0*/  FFMA R35, R20, 1.925963033500011079e-08, R13 ;  /* 0x32a5706014237823 */ /* 0x000fe2000000000d */
[-C--:B------:R-:W-:Y:S01]  /*6fe0*/  FFMA.SAT R13, R16, R11.reuse, 0.5 ;  /* 0x3f000000100d7423 */ /* 0x080fe2000000200b */
[----:B------:R-:W-:Y:S01]  /*6ff0*/  FFMA R20, R4, 1.925963033500011079e-08, R15 ;  /* 0x32a5706004147823 */ /* 0x000fe2000000000f */
[-C--:B------:R-:W-:Y:S01]  /*7000*/  FFMA.SAT R15, R42, R11.reuse, 0.5 ;  /* 0x3f0000002a0f7423 */ /* 0x080fe2000000200b */
[----:B------:R-:W-:Y:S01]  /*7010*/  SHF.L.U32 R4, R25, 0x17, RZ ;  /* 0x0000001719047819 */ /* 0x000fe200000006ff */
[-C--:B------:R-:W-:Y:S01]  /*7020*/  FFMA.RM R13, R13, R12.reuse, 12582913 ;  /* 0x4b4000010d0d7423 */ /* 0x080fe2000000400c */
[----:B------:R-:W-:Y:S01]  /*7030*/  FFMA.SAT R25, R28, R11, 0.5 ;  /* 0x3f0000001c197423 */ /* 0x000fe2000000200b */
[-C--:B------:R-:W-:Y:S01]  /*7040*/  FFMA.RM R15, R15, R12.reuse, 12582913 ;  /* 0x4b4000010f0f7423 */ /* 0x080fe2000000400c */
[----:B------:R-:W1:Y:S01]  /*7050*/  MUFU.EX2 R37, R50 ;  /* 0x0000003200257308 */ /* 0x000e620000000800 */
[----:B------:R-:W-:Y:S01]  /*7060*/  FADD R21, R13, -12583039 ;  /* 0xcb40007f0d157421 */ /* 0x000fe20000000000 */
[----:B------:R-:W-:Y:S01]  /*7070*/  FFMA.RM R25, R25, R12, 12582913 ;  /* 0x4b40000119197423 */ /* 0x000fe2000000400c */
[----:B------:R-:W-:Y:S01]  /*7080*/  FADD R29, R15, -12583039 ;  /* 0xcb40007f0f1d7421 */ /* 0x000fe20000000000 */
[----:B------:R-:W-:-:S02]  /*7090*/  IMAD.SHL.U32 R10, R10, 0x800000, RZ ;  /* 0x008000000a0a7824 */ /* 0x000fc400078e00ff */
[----:B------:R-:W-:Y:S01]  /*70a0*/  FFMA R21, R16, 1.4426950216293334961, -R21 ;  /* 0x3fb8aa3b10157823 */ /* 0x000fe20000000815 */
[----:B------:R-:W-:Y:S01]  /*70b0*/  SHF.L.U32 R19, R19, 0x17, RZ ;  /* 0x0000001713137819 */ /* 0x000fe200000006ff */
[----:B------:R-:W-:Y:S01]  /*70c0*/  FFMA R29, R42, 1.4426950216293334961, -R29 ;  /* 0x3fb8aa3b2a1d7823 */ /* 0x000fe2000000081d */
[----:B0-----:R-:W-:Y:S01]  /*70d0*/  FMUL R4, R4, R33 ;  /* 0x0000002104047220 */ /* 0x001fe20000400000 */
[----:B------:R-:W-:Y:S01]  /*70e0*/  FFMA R21, R16, 1.925963033500011079e-08, R21 ;  /* 0x32a5706010157823 */ /* 0x000fe20000000015 */
[----:B------:R-:W-:Y:S02]  /*70f0*/  IMAD.SHL.U32 R16, R23, 0x800000, RZ ;  /* 0x0080000017107824 */ /* 0x000fe400078e00ff */
[----:B------:R-:W-:Y:S01]  /*7100*/  FFMA R31, R42, 1.925963033500011079e-08, R29 ;  /* 0x32a570602a1f7823 */ /* 0x000fe2000000001d */
[----:B------:R-:W-:Y:S01]  /*7110*/  FFMA.SAT R29, R26, R11, 0.5 ;  /* 0x3f0000001a1d7423 */ /* 0x000fe2000000200b */
[----:B------:R-:W-:Y:S01]  /*7120*/  FADD R33, R25, -12583039 ;  /* 0xcb40007f19217421 */ /* 0x000fe20000000000 */
[----:B------:R-:W-:Y:S01]  /*7130*/  FMUL R16, R16, R27 ;  /* 0x0000001b10107220 */ /* 0x000fe20000400000 */
[----:B------:R-:W0:Y:S01]  /*7140*/  MUFU.EX2 R20, R20 ;  /* 0x0000001400147308 */ /* 0x000e220000000800 */
[-C--:B------:R-:W-:Y:S01]  /*7150*/  FFMA.RM R23, R29, R12.reuse, 12582913 ;  /* 0x4b4000011d177423 */ /* 0x080fe2000000400c */
[----:B------:R-:W-:Y:S01]  /*7160*/  FFMA R33, R28, 1.4426950216293334961, -R33 ;  /* 0x3fb8aa3b1c217823 */ /* 0x000fe20000000821 */
[----:B-1----:R-:W-:Y:S01]  /*7170*/  FMUL R10, R10, R37 ;  /* 0x000000250a0a7220 */ /* 0x002fe20000400000 */
[----:B------:R-:W-:Y:S01]  /*7180*/  SHF.L.U32 R15, R15, 0x17, RZ ;  /* 0x000000170f0f7819 */ /* 0x000fe200000006ff */
[----:B------:R-:W-:Y:S01]  /*7190*/  FADD R27, R23, -12583039 ;  /* 0xcb40007f171b7421 */ /* 0x000fe20000000000 */
[----:B------:R-:W-:Y:S01]  /*71a0*/  FFMA R28, R28, 1.925963033500011079e-08, R33 ;  /* 0x32a570601c1c7823 */ /* 0x000fe20000000021 */
[-C--:B------:R-:W-:Y:S01]  /*71b0*/  FFMA.SAT R33, R30, R11.reuse, 0.5 ;  /* 0x3f0000001e217423 */ /* 0x080fe2000000200b */
[----:B------:R-:W1:Y:S01]  /*71c0*/  MUFU.EX2 R21, R21 ;  /* 0x0000001500157308 */ /* 0x000e620000000800 */
[----:B------:R-:W-:Y:S01]  /*71d0*/  FFMA R27, R26, 1.4426950216293334961, -R27 ;  /* 0x3fb8aa3b1a1b7823 */ /* 0x000fe2000000081b */
[----:B------:R-:W-:Y:S01]  /*71e0*/  FFMA.SAT R43, R44, R11, 0.5 ;  /* 0x3f0000002c2b7423 */ /* 0x000fe2000000200b */
[----:B------:R-:W-:Y:S01]  /*71f0*/  IMAD.SHL.U32 R18, R18, 0x800000, RZ ;  /* 0x0080000012127824 */ /* 0x000fe200078e00ff */
[----:B------:R-:W-:Y:S01]  /*7200*/  SHF.L.U32 R9, R9, 0x17, RZ ;  /* 0x0000001709097819 */ /* 0x000fe200000006ff */
[----:B------:R-:W-:Y:S01]  /*7210*/  FFMA R29, R26, 1.925963033500011079e-08, R27 ;  /* 0x32a570601a1d7823 */ /* 0x000fe2000000001b */
[----:B------:R-:W-:Y:S01]  /*7220*/  FFMA.RM R26, R33, R12, 12582913 ;  /* 0x4b400001211a7423 */ /* 0x000fe2000000400c */
[----:B------:R-:W-:Y:S01]  /*7230*/  SHF.L.U32 R17, R17, 0x17, RZ ;  /* 0x0000001711117819 */ /* 0x000fe200000006ff */
[----:B------:R-:W2:Y:S01]  /*7240*/  MUFU.EX2 R27, R54 ;  /* 0x00000036001b7308 */ /* 0x000ea20000000800 */
[----:B0-----:R-:W-:Y:S01]  /*7250*/  FMUL R19, R19, R20 ;  /* 0x0000001413137220 */ /* 0x001fe20000400000 */
[----:B------:R-:W-:-:S06]  /*7260*/  IMAD.SHL.U32 R20, R13, 0x800000, RZ ;  /* 0x008000000d147824 */ /* 0x000fcc00078e00ff */
[----:B------:R-:W0:Y:S01]  /*7270*/  MUFU.EX2 R42, R35 ;  /* 0x00000023002a7308 */ /* 0x000e220000000800 */
[----:B-1----:R-:W-:-:S07]  /*7280*/  FMUL R20, R20, R21 ;  /* 0x0000001514147220 */ /* 0x002fce0000400000 */
[----:B------:R-:W-:Y:S01]  /*7290*/  MUFU.EX2 R29, R29 ;  /* 0x0000001d001d7308 */ /* 0x000fe20000000800 */
[----:B--2---:R-:W-:Y:S01]  /*72a0*/  FMUL R8, R8, R27 ;  /* 0x0000001b08087220 */ /* 0x004fe20000400000 */
[C---:B------:R-:W-:Y:S01]  /*72b0*/  FADD R27, R26.reuse, -12583039 ;  /* 0xcb40007f1a1b7421 */ /* 0x040fe20000000000 */
[----:B------:R-:W-:-:S03]  /*72c0*/  IMAD.SHL.U32 R26, R26, 0x800000, RZ ;  /* 0x008000001a1a7824 */ /* 0x000fc600078e00ff */
[C---:B------:R-:W-:Y:S02]  /*72d0*/  FFMA R27, R30.reuse, 1.4426950216293334961, -R27 ;  /* 0x3fb8aa3b1e1b7823 */ /* 0x040fe4000000081b */
[----:B------:R-:W1:Y:S01]  /*72e0*/  MUFU.EX2 R56, R56 ;  /* 0x0000003800387308 */ /* 0x000e620000000800 */
[----:B0-----:R-:W-:Y:S01]  /*72f0*/  FMUL R17, R17, R42 ;  /* 0x0000002a11117220 */ /* 0x001fe20000400000 */
[----:B------:R-:W-:Y:S01]  /*7300*/  FFMA R30, R30, 1.925963033500011079e-08, R27 ;  /* 0x32a570601e1e7823 */ /* 0x000fe2000000001b */
[----:B------:R-:W-:-:S04]  /*7310*/  FFMA.SAT R27, R32, R11, 0.5 ;  /* 0x3f000000201b7423 */ /* 0x000fc8000000200b */
[----:B------:R-:W-:Y:S01]  /*7320*/  FFMA.RM R27, R27, R12, 12582913 ;  /* 0x4b4000011b1b7423 */ /* 0x000fe2000000400c */
[----:B------:R-:W-:Y:S03]  /*7330*/  MUFU.EX2 R28, R28 ;  /* 0x0000001c001c7308 */ /* 0x000fe60000000800 */
[----:B------:R-:W-:-:S04]  /*7340*/  FADD R33, R27, -12583039 ;  /* 0xcb40007f1b217421 */ /* 0x000fc80000000000 */
[----:B------:R-:W-:Y:S01]  /*7350*/  FFMA R33, R32, 1.4426950216293334961, -R33 ;  /* 0x3fb8aa3b20217823 */ /* 0x000fe20000000821 */
[----:B-1----:R-:W-:-:S03]  /*7360*/  FMUL R9, R9, R56 ;  /* 0x0000003809097220 */ /* 0x002fc60000400000 */
[----:B------:R-:W-:Y:S01]  /*7370*/  FFMA R33, R32, 1.925963033500011079e-08, R33 ;  /* 0x32a5706020217823 */ /* 0x000fe20000000021 */
[----:B------:R-:W-:-:S04]  /*7380*/  FFMA.RM R32, R39, R12, 12582913 ;  /* 0x4b40000127207423 */ /* 0x000fc8000000400c */
[C---:B------:R-:W-:Y:S01]  /*7390*/  FADD R37, R32.reuse, -12583039 ;  /* 0xcb40007f20257421 */ /* 0x040fe20000000000 */
[----:B------:R-:W-:Y:S01]  /*73a0*/  MUFU.EX2 R33, R33 ;  /* 0x0000002100217308 */ /* 0x000fe20000000800 */
[----:B------:R-:W-:Y:S02]  /*73b0*/  IMAD.SHL.U32 R32, R32, 0x800000, RZ ;  /* 0x0080000020207824 */ /* 0x000fe400078e00ff */
[----:B------:R-:W-:-:S04]  /*73c0*/  FFMA R37, R22, 1.4426950216293334961, -R37 ;  /* 0x3fb8aa3b16257823 */ /* 0x000fc80000000825 */
[----:B------:R-:W-:Y:S01]  /*73d0*/  FFMA R39, R22, 1.925963033500011079e-08, R37 ;  /* 0x32a5706016277823 */ /* 0x000fe20000000025 */
[----:B------:R-:W-:Y:S01]  /*73e0*/  FFMA.SAT R37, R34, R11, 0.5 ;  /* 0x3f00000022257423 */ /* 0x000fe2000000200b */
[----:B------:R-:W0:Y:S03]  /*73f0*/  MUFU.EX2 R22, R31 ;  /* 0x0000001f00167308 */ /* 0x000e260000000800 */
[----:B------:R-:W-:-:S04]  /*7400*/  FFMA.RM R35, R37, R12, 12582913 ;  /* 0x4b40000125237423 */ /* 0x000fc8000000400c */
[----:B------:R-:W-:Y:S01]  /*7410*/  FADD R41, R35, -12583039 ;  /* 0xcb40007f23297421 */ /* 0x000fe20000000000 */
[----:B------:R-:W1:Y:S03]  /*7420*/  MUFU.EX2 R37, R40 ;  /* 0x0000002800257308 */ /* 0x000e660000000800 */
[----:B------:R-:W-:-:S04]  /*7430*/  FFMA R41, R34, 1.4426950216293334961, -R41 ;  /* 0x3fb8aa3b22297823 */ /* 0x000fc80000000829 */
[----:B------:R-:W-:Y:S01]  /*7440*/  FFMA R41, R34, 1.925963033500011079e-08, R41 ;  /* 0x32a5706022297823 */ /* 0x000fe20000000029 */
[----:B------:R-:W-:Y:S01]  /*7450*/  FFMA.RM R34, R43, R12, 12582913 ;  /* 0x4b4000012b227423 */ /* 0x000fe2000000400c */
[----:B0-----:R-:W-:Y:S01]  /*7460*/  FMUL R21, R15, R22 ;  /* 0x000000160f157220 */ /* 0x001fe20000400000 */
[----:B------:R-:W-:Y:S01]  /*7470*/  FFMA.SAT R15, R38, R11, 0.5 ;  /* 0x3f000000260f7423 */ /* 0x000fe2000000200b */
[----:B------:R-:W-:Y:S01]  /*7480*/  IMAD.SHL.U32 R22, R23, 0x800000, RZ ;  /* 0x0080000017167824 */ /* 0x000fe200078e00ff */
[----:B------:R-:W-:Y:S02]  /*7490*/  MUFU.EX2 R39, R39 ;  /* 0x0000002700277308 */ /* 0x000fe40000000800 */
[----:B------:R-:W-:Y:S01]  /*74a0*/  FFMA.RM R15, R15, R12, 12582913 ;  /* 0x4b4000010f0f7423 */ /* 0x000fe2000000400c */
[----:B------:R-:W-:Y:S01]  /*74b0*/  FMUL R22, R22, R29 ;  /* 0x0000001d16167220 */ /* 0x000fe20000400000 */
[----:B------:R-:W-:Y:S01]  /*74c0*/  FFMA.SAT R29, R14, R11, 0.5 ;  /* 0x3f0000000e1d7423 */ /* 0x000fe2000000200b */
[----:B-1----:R-:W-:Y:S01]  /*74d0*/  FMUL R18, R18, R37 ;  /* 0x0000002512127220 */ /* 0x002fe20000400000 */
[C---:B------:R-:W-:Y:S01]  /*74e0*/  FADD R31, R15.reuse, -12583039 ;  /* 0xcb40007f0f1f7421 */ /* 0x040fe20000000000 */
[----:B------:R-:W-:Y:S01]  /*74f0*/  FADD R37, R34, -12583039 ;  /* 0xcb40007f22257421 */ /* 0x000fe20000000000 */
[----:B------:R-:W-:Y:S01]  /*7500*/  MUFU.EX2 R41, R41 ;  /* 0x0000002900297308 */ /* 0x000fe20000000800 */
[----:B------:R-:W-:Y:S01]  /*7510*/  SHF.L.U32 R15, R15, 0x17, RZ ;  /* 0x000000170f0f7819 */ /* 0x000fe200000006ff */
[----:B------:R-:W-:Y:S01]  /*7520*/  FFMA R31, R38, 1.4426950216293334961, -R31 ;  /* 0x3fb8aa3b261f7823 */ /* 0x000fe2000000081f */
[----:B------:R-:W-:-:S03]  /*7530*/  FFMA R37, R44, 1.4426950216293334961, -R37 ;  /* 0x3fb8aa3b2c257823 */ /* 0x000fc60000000825 */
[----:B------:R-:W-:Y:S01]  /*7540*/  FFMA R38, R38, 1.925963033500011079e-08, R31 ;  /* 0x32a5706026267823 */ /* 0x000fe2000000001f */
[-C--:B------:R-:W-:Y:S01]  /*7550*/  FFMA.SAT R31, R36, R11.reuse, 0.5 ;  /* 0x3f000000241f7423 */ /* 0x080fe2000000200b */
[----:B------:R-:W-:Y:S01]  /*7560*/  FFMA R44, R44, 1.925963033500011079e-08, R37 ;  /* 0x32a570602c2c7823 */ /* 0x000fe20000000025 */
[----:B------:R-:W-:Y:S02]  /*7570*/  FFMA.SAT R37, R48, R11, 0.5 ;  /* 0x3f00000030257423 */ /* 0x000fe4000000200b */
[-C--:B------:R-:W-:Y:S01]  /*7580*/  FFMA.RM R31, R31, R12.reuse, 12582913 ;  /* 0x4b4000011f1f7423 */ /* 0x080fe2000000400c */
[----:B------:R-:W-:Y:S01]  /*7590*/  MUFU.EX2 R38, R38 ;  /* 0x0000002600267308 */ /* 0x000fe20000000800 */
[----:B------:R-:W-:Y:S02]  /*75a0*/  FFMA.RM R37, R37, R12, 12582913 ;  /* 0x4b40000125257423 */ /* 0x000fe4000000400c */
[----:B------:R-:W-:Y:S02]  /*75b0*/  FADD R23, R31, -12583039 ;  /* 0xcb40007f1f177421 */ /* 0x000fe40000000000 */
[C---:B------:R-:W-:Y:S01]  /*75c0*/  FADD R43, R37.reuse, -12583039 ;  /* 0xcb40007f252b7421 */ /* 0x040fe20000000000 */
[----:B------:R-:W-:Y:S01]  /*75d0*/  SHF.L.U32 R37, R37, 0x17, RZ ;  /* 0x0000001725257819 */ /* 0x000fe200000006ff */
[----:B------:R-:W-:Y:S01]  /*75e0*/  FFMA R23, R36, 1.4426950216293334961, -R23 ;  /* 0x3fb8aa3b24177823 */ /* 0x000fe20000000817 */
[----:B------:R-:W-:Y:S01]  /*75f0*/  MUFU.EX2 R44, R44 ;  /* 0x0000002c002c7308 */ /* 0x000fe20000000800 */
[----:B------:R-:W-:-:S02]  /*7600*/  FFMA R43, R48, 1.4426950216293334961, -R43 ;  /* 0x3fb8aa3b302b7823 */ /* 0x000fc4000000082b */
[----:B------:R-:W-:Y:S01]  /*7610*/  FFMA R36, R36, 1.925963033500011079e-08, R23 ;  /* 0x32a5706024247823 */ /* 0x000fe20000000017 */
[-C--:B------:R-:W-:Y:S01]  /*7620*/  FFMA.SAT R23, R24, R11.reuse, 0.5 ;  /* 0x3f00000018177423 */ /* 0x080fe2000000200b */
[----:B------:R-:W-:Y:S01]  /*7630*/  FFMA R48, R48, 1.925963033500011079e-08, R43 ;  /* 0x32a5706030307823 */ /* 0x000fe2000000002b */
[----:B------:R-:W-:Y:S02]  /*7640*/  FFMA.SAT R43, R52, R11, 0.5 ;  /* 0x3f000000342b7423 */ /* 0x000fe4000000200b */
[-C--:B------:R-:W-:Y:S02]  /*7650*/  FFMA.RM R11, R23, R12.reuse, 12582913 ;  /* 0x4b400001170b7423 */ /* 0x080fe4000000400c */
[-C--:B------:R-:W-:Y:S01]  /*7660*/  FFMA.RM R13, R43, R12.reuse, 12582913 ;  /* 0x4b4000012b0d7423 */ /* 0x080fe2000000400c */
[----:B------:R-:W-:Y:S01]  /*7670*/  FFMA.RM R12, R29, R12, 12582913 ;  /* 0x4b4000011d0c7423 */ /* 0x000fe2000000400c */
[----:B------:R-:W-:Y:S01]  /*7680*/  FADD R23, R11, -12583039 ;  /* 0xcb40007f0b177421 */ /* 0x000fe20000000000 */
[----:B------:R-:W-:Y:S01]  /*7690*/  MUFU.EX2 R29, R30 ;  /* 0x0000001e001d7308 */ /* 0x000fe20000000800 */
[C---:B------:R-:W-:Y:S01]  /*76a0*/  FADD R43, R13.reuse, -12583039 ;  /* 0xcb40007f0d2b7421 */ /* 0x040fe20000000000 */
[----:B------:R-:W-:-:S02]  /*76b0*/  IMAD.SHL.U32 R13, R13, 0x800000, RZ ;  /* 0x008000000d0d7824 */ /* 0x000fc400078e00ff */
[----:B------:R-:W-:Y:S01]  /*76c0*/  FFMA R23, R24, 1.4426950216293334961, -R23 ;  /* 0x3fb8aa3b18177823 */ /* 0x000fe20000000817 */
[----:B------:R-:W-:-:S03]  /*76d0*/  FFMA R43, R52, 1.4426950216293334961, -R43 ;  /* 0x3fb8aa3b342b7823 */ /* 0x000fc6000000082b */
[----:B------:R-:W-:Y:S01]  /*76e0*/  FFMA R40, R24, 1.925963033500011079e-08, R23 ;  /* 0x32a5706018287823 */ /* 0x000fe20000000017 */
[----:B------:R-:W-:Y:S01]  /*76f0*/  FADD R23, RZ, R16 ;  /* 0x00000010ff177221 */ /* 0x000fe20000000000 */
[----:B------:R-:W-:Y:S01]  /*7700*/  FFMA R52, R52, 1.925963033500011079e-08, R43 ;  /* 0x32a5706034347823 */ /* 0x000fe2000000002b */
[----:B------:R-:W-:Y:S02]  /*7710*/  MUFU.EX2 R48, R48 ;  /* 0x0000003000307308 */ /* 0x000fe40000000800 */
[----:B------:R-:W-:-:S04]  /*7720*/  FADD R23, R23, R4 ;  /* 0x0000000417177221 */ /* 0x000fc80000000000 */
[----:B------:R-:W-:Y:S02]  /*7730*/  FADD R24, R23, R8 ;  /* 0x0000000817187221 */ /* 0x000fe40000000000 */
[----:B------:R-:W0:Y:S02]  /*7740*/  MUFU.EX2 R52, R52 ;  /* 0x0000003400347308 */ /* 0x000e240000000800 */
[----:B------:R-:W-:-:S04]  /*7750*/  FADD R23, R24, R9 ;  /* 0x0000000918177221 */ /* 0x000fc80000000000 */
[----:B------:R-:W-:Y:S01]  /*7760*/  FADD R24, R23, R10 ;  /* 0x0000000a17187221 */ /* 0x000fe20000000000 */
[----:B------:R-:W-:Y:S01]  /*7770*/  SHF.L.U32 R23, R25, 0x17, RZ ;  /* 0x0000001719177819 */ /* 0x000fe200000006ff */
[----:B------:R-:W-:Y:S02]  /*7780*/  MUFU.EX2 R40, R40 ;  /* 0x0000002800287308 */ /* 0x000fe40000000800 */
[----:B------:R-:W-:Y:S02]  /*7790*/  FADD R25, R24, R17 ;  /* 0x0000001118197221 */ /* 0x000fe40000000000 */
[----:B------:R-:W-:Y:S01]  /*77a0*/  FMUL R23, R23, R28 ;  /* 0x0000001c17177220 */ /* 0x000fe20000400000 */
[----:B------:R-:W-:Y:S01]  /*77b0*/  SHF.L.U32 R28, R27, 0x17, RZ ;  /* 0x000000171b1c7819 */ /* 0x000fe200000006ff */
[----:B------:R-:W-:Y:S01]  /*77c0*/  FADD R24, R25, R18 ;  /* 0x0000001219187221 */ /* 0x000fe20000000000 */
[----:B0-----:R-:W-:-:S03]  /*77d0*/  FMUL R30, R13, R52 ;  /* 0x000000340d1e7220 */ /* 0x001fc60000400000 */
[----:B------:R-:W-:Y:S01]  /*77e0*/  FADD R25, R24, R19 ;  /* 0x0000001318197221 */ /* 0x000fe20000000000 */
[----:B------:R-:W-:-:S03]  /*77f0*/  FMUL R24, R26, R29 ;  /* 0x0000001d1a187220 */ /* 0x000fc60000400000 */
[----:B------:R-:W-:Y:S01]  /*7800*/  FADD R26, R25, R20 ;  /* 0x00000014191a7221 */ /* 0x000fe20000000000 */
[----:B------:R-:W-:Y:S01]  /*7810*/  FMUL R25, R28, R33 ;  /* 0x000000211c197220 */ /* 0x000fe20000400000 */
[----:B------:R-:W-:Y:S02]  /*7820*/  IMAD.SHL.U32 R33, R34, 0x800000, RZ ;  /* 0x0080000022217824 */ /* 0x000fe400078e00ff */
[----:B------:R-:W-:Y:S01]  /*7830*/  FADD R27, R26, R21 ;  /* 0x000000151a1b7221 */ /* 0x000fe20000000000 */
[----:B------:R-:W-:-:S03]  /*7840*/  IMAD.SHL.U32 R34, R12, 0x800000, RZ ;  /* 0x008000000c227824 */ /* 0x000fc600078e00ff */
[----:B------:R-:W-:-:S04]  /*7850*/  FADD R26, R27, R22 ;  /* 0x000000161b1a7221 */ /* 0x000fc80000000000 */
[----:B------:R-:W-:Y:S01]  /*7860*/  FADD R27, R26, R23 ;  /* 0x000000171a1b7221 */ /* 0x000fe20000000000 */
[----:B------:R-:W-:Y:S02]  /*7870*/  SHF.L.U32 R26, R35, 0x17, RZ ;  /* 0x00000017231a7819 */ /* 0x000fe400000006ff */
[----:B------:R-:W0:Y:S01]  /*7880*/  MUFU.EX2 R35, R36 ;  /* 0x0000002400237308 */ /* 0x000e220000000800 */
[----:B------:R-:W-:Y:S01]  /*7890*/  FADD R28, R27, R24 ;  /* 0x000000181b1c7221 */ /* 0x000fe20000000000 */
[----:B------:R-:W-:Y:S01]  /*78a0*/  FMUL R27, R32, R39 ;  /* 0x00000027201b7220 */ /* 0x000fe20000400000 */
[----:B------:R-:W-:Y:S01]  /*78b0*/  FADD R39, R12, -12583039 ;  /* 0xcb40007f0c277421 */ /* 0x000fe20000000000 */
[----:B------:R-:W-:Y:S01]  /*78c0*/  FMUL R26, R26, R41 ;  /* 0x000000291a1a7220 */ /* 0x000fe20000400000 */
[----:B------:R-:W-:Y:S01]  /*78d0*/  FADD R28, R28, R25 ;  /* 0x000000191c1c7221 */ /* 0x000fe20000000000 */
[----:B------:R-:W-:Y:S02]  /*78e0*/  IMAD.SHL.U32 R32, R31, 0x800000, RZ ;  /* 0x008000001f207824 */ /* 0x000fe400078e00ff */
[----:B------:R-:W-:Y:S01]  /*78f0*/  FFMA R39, R14, 1.4426950216293334961, -R39 ;  /* 0x3fb8aa3b0e277823 */ /* 0x000fe20000000827 */
[----:B------:R-:W-:Y:S01]  /*7900*/  FMUL R31, R15, R38 ;  /* 0x000000260f1f7220 */ /* 0x000fe20000400000 */
[----:B------:R-:W-:Y:S01]  /*7910*/  FADD R29, R28, R27 ;  /* 0x0000001b1c1d7221 */ /* 0x000fe20000000000 */
[----:B------:R-:W-:Y:S01]  /*7920*/  FMUL R28, R33, R44 ;  /* 0x0000002c211c7220 */ /* 0x000fe20000400000 */
[----:B------:R-:W-:-:S02]  /*7930*/  FFMA R39, R14, 1.925963033500011079e-08, R39 ;  /* 0x32a570600e277823 */ /* 0x000fc40000000027 */
[----:B------:R-:W-:Y:S01]  /*7940*/  FADD R33, R29, R26 ;  /* 0x0000001a1d217221 */ /* 0x000fe20000000000 */
[----:B------:R-:W-:-:S03]  /*7950*/  FMUL R29, R37, R48 ;  /* 0x00000030251d7220 */ /* 0x000fc60000400000 */
[----:B------:R-:W-:Y:S01]  /*7960*/  FADD R14, R33, R28 ;  /* 0x0000001c210e7221 */ /* 0x000fe20000000000 */
[----:B------:R-:W1:Y:S01]  /*7970*/  MUFU.EX2 R39, R39 ;  /* 0x0000002700277308 */ /* 0x000e620000000800 */
[----:B------:R-:W-:Y:S01]  /*7980*/  SHF.L.U32 R33, R11, 0x17, RZ ;  /* 0x000000170b217819 */ /* 0x000fe200000006ff */
[----:B0-----:R-:W-:Y:S01]  /*7990*/  FMUL R32, R32, R35 ;  /* 0x0000002320207220 */ /* 0x001fe20000400000 */
[----:B------:R-:W-:-:S03]  /*79a0*/  FADD R13, R14, R29 ;  /* 0x0000001d0e0d7221 */ /* 0x000fc60000000000 */
[----:B------:R-:W-:Y:S01]  /*79b0*/  FMUL R33, R33, R40 ;  /* 0x0000002821217220 */ /* 0x000fe20000400000 */
[----:B------:R-:W-:-:S04]  /*79c0*/  FADD R14, R13, R30 ;  /* 0x0000001e0d0e7221 */ /* 0x000fc80000000000 */
[----:B------:R-:W-:-:S04]  /*79d0*/  FADD R11, R14, R31 ;  /* 0x0000001f0e0b7221 */ /* 0x000fc80000000000 */
[----:B------:R-:W-:Y:S01]  /*79e0*/  FADD R12, R11, R32 ;  /* 0x000000200b0c7221 */ /* 0x000fe20000000000 */
[----:B-1----:R-:W-:-:S03]  /*79f0*/  FMUL R34, R34, R39 ;  /* 0x0000002722227220 */ /* 0x002fc60000400000 */
        /* <DEDUP_REMOVED lines=11> */
.L_x_2739:
        /* <DEDUP_REMOVED lines=12> */
[----:B0-----:R-:W-:Y:S05]  /*7b70*/  CALL.REL.NOINC `($__internal_29_$__cuda_sm3x_div_rn_noftz_f32_slowpath) ;  /* 0x0000002800d47944 */ /* 0x001fea0003c00000 */
[----:B------:R-:W-:-:S07]  /*7b80*/  IMAD.MOV.U32 R14, RZ, RZ, R16 ;  /* 0x000000ffff0e7224 */ /* 0x000fce00078e0010 */
.L_x_2682:
[----:B------:R-:W-:Y:S05]  /*7b90*/  BSYNC.RECONVERGENT B3 ;  /* 0x0000000000037941 */ /* 0x000fea0003800200 */
.L_x_2681:
        /* <DEDUP_REMOVED lines=12> */
[----:B0-----:R-:W-:Y:S05]  /*7c60*/  CALL.REL.NOINC `($__internal_29_$__cuda_sm3x_div_rn_noftz_f32_slowpath) ;  /* 0x0000002800987944 */ /* 0x001fea0003c00000 */
[----:B------:R-:W-:-:S07]  /*7c70*/  MOV R15, R16 ;  /* 0x00000010000f7202 */ /* 0x000fce0000000f00 */
.L_x_2684:
[----:B------:R-:W-:Y:S05]  /*7c80*/  BSYNC.RECONVERGENT B3 ;  /* 0x0000000000037941 */ /* 0x000fea0003800200 */
.L_x_2683:
        /* <DEDUP_REMOVED lines=12> */
[----:B0-----:R-:W-:Y:S05]  /*7d50*/  CALL.REL.NOINC `($__internal_29_$__cuda_sm3x_div_rn_noftz_f32_slowpath) ;  /* 0x00000028005c7944 */ /* 0x001fea0003c00000 */
[----:B------:R-:W-:-:S07]  /*7d60*/  IMAD.MOV.U32 R4, RZ, RZ, R16 ;  /* 0x000000ffff047224 */ /* 0x000fce00078e0010 */
.L_x_2686:
[----:B------:R-:W-:Y:S05]  /*7d70*/  BSYNC.RECONVERGENT B3 ;  /* 0x0000000000037941 */ /* 0x000fea0003800200 */
.L_x_2685:
        /* <DEDUP_REMOVED lines=14> */
.L_x_2688:
[----:B------:R-:W-:Y:S05]  /*7e60*/  BSYNC.RECONVERGENT B3 ;  /* 0x0000000000037941 */ /* 0x000fea0003800200 */
.L_x_2687:
        /* <DEDUP_REMOVED lines=14> */
.L_x_2690:
[----:B------:R-:W-:Y:S05]  /*7f50*/  BSYNC.RECONVERGENT B3 ;  /* 0x0000000000037941 */ /* 0x000fea0003800200 */
.L_x_2689:
        /* <DEDUP_REMOVED lines=14> */
.L_x_2692:
[----:B------:R-:W-:Y:S05]  /*8040*/  BSYNC.RECONVERGENT B3 ;  /* 0x0000000000037941 */ /* 0x000fea0003800200 */
.L_x_2691:
        /* <DEDUP_REMOVED lines=14> */
.L_x_2694:
[----:B------:R-:W-:Y:S05]  /*8130*/  BSYNC.RECONVERGENT B3 ;  /* 0x0000000000037941 */ /* 0x000fea0003800200 */
.L_x_2693:
        /* <DEDUP_REMOVED lines=14> */
.L_x_2696:
[----:B------:R-:W-:Y:S05]  /*8220*/  BSYNC.RECONVERGENT B3 ;  /* 0x0000000000037941 */ /* 0x000fea0003800200 */
.L_x_2695:
        /* <DEDUP_REMOVED lines=14> */
.L_x_2698:
[----:B------:R-:W-:Y:S05]  /*8310*/  BSYNC.RECONVERGENT B3 ;  /* 0x0000000000037941 */ /* 0x000fea0003800200 */
.L_x_2697:
        /* <DEDUP_REMOVED lines=14> */
.L_x_2700:
[----:B------:R-:W-:Y:S05]  /*8400*/  BSYNC.RECONVERGENT B3 ;  /* 0x0000000000037941 */ /* 0x000fea0003800200 */
.L_x_2699:
        /* <DEDUP_REMOVED lines=14> */
.L_x_2702:
[----:B------:R-:W-:Y:S05]  /*84f0*/  BSYNC.RECONVERGENT B3 ;  /* 0x0000000000037941 */ /* 0x000fea0003800200 */
.L_x_2701:
        /* <DEDUP_REMOVED lines=14> */
.L_x_2704:
[----:B------:R-:W-:Y:S05]  /*85e0*/  BSYNC.RECONVERGENT B3 ;  /* 0x0000000000037941 */ /* 0x000fea0003800200 */
.L_x_2703:
        /* <DEDUP_REMOVED lines=14> */
.L_x_2706:
[----:B------:R-:W-:Y:S05]  /*86d0*/  BSYNC.RECONVERGENT B3 ;  /* 0x0000000000037941 */ /* 0x000fea0003800200 */
.L_x_2705:
        /* <DEDUP_REMOVED lines=14> */
.L_x_2708:
[----:B------:R-:W-:Y:S05]  /*87c0*/  BSYNC.RECONVERGENT B3 ;  /* 0x0000000000037941 */ /* 0x000fea0003800200 */
.L_x_2707:
        /* <DEDUP_REMOVED lines=14> */
.L_x_2710:
[----:B------:R-:W-:Y:S05]  /*88b0*/  BSYNC.RECONVERGENT B3 ;  /* 0x0000000000037941 */ /* 0x000fea0003800200 */
.L_x_2709:
        /* <DEDUP_REMOVED lines=14> */
.L_x_2712:
[----:B------:R-:W-:Y:S05]  /*89a0*/  BSYNC.RECONVERGENT B3 ;  /* 0x0000000000037941 */ /* 0x000fea0003800200 */
.L_x_2711:
        /* <DEDUP_REMOVED lines=14> */
.L_x_2714:
[----:B------:R-:W-:Y:S05]  /*8a90*/  BSYNC.RECONVERGENT B3 ;  /* 0x0000000000037941 */ /* 0x000fea0003800200 */
.L_x_2713:
        /* <DEDUP_REMOVED lines=14> */
.L_x_2716:
[----:B------:R-:W-:Y:S05]  /*8b80*/  BSYNC.RECONVERGENT B3 ;  /* 0x0000000000037941 */ /* 0x000fea0003800200 */
.L_x_2715:
        /* <DEDUP_REMOVED lines=14> */
.L_x_2718:
[----:B------:R-:W-:Y:S05]  /*8c70*/  BSYNC.RECONVERGENT B3 ;  /* 0x0000000000037941 */ /* 0x000fea0003800200 */
.L_x_2717:
        /* <DEDUP_REMOVED lines=14> */
.L_x_2720:
[----:B------:R-:W-:Y:S05]  /*8d60*/  BSYNC.RECONVERGENT B3 ;  /* 0x0000000000037941 */ /* 0x000fea0003800200 */
.L_x_2719:
        /* <DEDUP_REMOVED lines=14> */
.L_x_2722:
[----:B------:R-:W-:Y:S05]  /*8e50*/  BSYNC.RECONVERGENT B3 ;  /* 0x0000000000037941 */ /* 0x000fea0003800200 */
.L_x_2721:
        /* <DEDUP_REMOVED lines=14> */
.L_x_2724:
[----:B------:R-:W-:Y:S05]  /*8f40*/  BSYNC.RECONVERGENT B3 ;  /* 0x0000000000037941 */ /* 0x000fea0003800200 */
.L_x_2723:
        /* <DEDUP_REMOVED lines=14> */
.L_x_2726:
[----:B------:R-:W-:Y:S05]  /*9030*/  BSYNC.RECONVERGENT B3 ;  /* 0x0000000000037941 */ /* 0x000fea0003800200 */
.L_x_2725:
        /* <DEDUP_REMOVED lines=63> */
.L_x_2679:
[----:B------:R-:W-:Y:S05]  /*9430*/  EXIT ;  /* 0x000000000000794d */ /* 0x000fea0003800000 */
.L_x_2680:
[----:B------:R-:W-:Y:S01]  /*9440*/  HFMA2 R11, -RZ, RZ, 0, 1.847743988037109375e-06 ;  /* 0x0000001fff0b7431 */ /* 0x000fe200000001ff */
[----:B------:R-:W-:Y:S01]  /*9450*/  BSSY B1, `(.L_x_2728) ;  /* 0x0000006000017945 */ /* 0x000fe20003800000 */
[----:B------:R-:W-:Y:S02]  /*9460*/  IMAD.MOV.U32 R12, RZ, RZ, 0x10 ;  /* 0x00000010ff0c7424 */ /* 0x000fe400078e00ff */
[----:B------:R-:W-:-:S07]  /*9470*/  IMAD.MOV.U32 R15, RZ, RZ, -0x1 ;  /* 0xffffffffff0f7424 */ /* 0x000fce00078e00ff */
[----:B------:R-:W-:Y:S05]  /*9480*/  WARPSYNC.COLLECTIVE R15, `(.L_x_2729) ;  /* 0x000000000f087348 */ /* 0x000fea0003c00000 */
[----:B------:R0:W1:Y:S02]  /*9490*/  SHFL.BFLY P6, R14, R13, R12, R11 ;  /* 0x0c00000c0d0e7389 */ /* 0x00006400000c000b */
[----:B01----:R-:W-:Y:S05]  /*94a0*/  ENDCOLLECTIVE ;  /* 0x000000000000791b */ /* 0x003fea0003800000 */
.L_x_2729:
[----:B------:R-:W-:Y:S05]  /*94b0*/  BSYNC B1 ;  /* 0x0000000000017941 */ /* 0x000fea0003800000 */
.L_x_2728:
[----:B------:R-:W-:Y:S01]  /*94c0*/  FMNMX R13, R13, R14, !PT ;  /* 0x0000000e0d0d7209 */ /* 0x000fe20007800000 */
[----:B------:R-:W-:Y:S01]  /*94d0*/  IMAD.MOV.U32 R11, RZ, RZ, 0x1f ;  /* 0x0000001fff0b7424 */ /* 0x000fe200078e00ff */
[----:B------:R-:W-:Y:S02]  /*94e0*/  MOV R12, 0x8 ;  /* 0x00000008000c7802 */ /* 0x000fe40000000f00 */
[----:B------:R-:W-:-:S07]  /*94f0*/  MOV R15, 0xffffffff ;  /* 0xffffffff000f7802 */ /* 0x000fce0000000f00 */
[----:B------:R-:W-:Y:S05]  /*9500*/  WARPSYNC.COLLECTIVE R15, `(.L_x_2730) ;  /* 0x000000000f087348 */ /* 0x000fea0003c00000 */
[----:B------:R0:W1:Y:S02]  /*9510*/  SHFL.BFLY P6, R14, R13, R12, R11 ;  /* 0x0c00000c0d0e7389 */ /* 0x00006400000c000b */
[----:B01----:R-:W-:Y:S05]  /*9520*/  ENDCOLLECTIVE ;  /* 0x000000000000791b */ /* 0x003fea0003800000 */
.L_x_2730:
[----:B------:R-:W-:Y:S01]  /*9530*/  HFMA2 R12, -RZ, RZ, 0, 2.384185791015625e-07 ;  /* 0x00000004ff0c7431 */ /* 0x000fe200000001ff */
[----:B------:R-:W-:-:S05]  /*9540*/  FMNMX R4, R13, R14, !PT ;  /* 0x0000000e0d047209 */ /* 0x000fca0007800000 */
[----:B------:R-:W-:-:S07]  /*9550*/  IMAD.MOV.U32 R13, RZ, RZ, R4 ;  /* 0x000000ffff0d7224 */ /* 0x000fce00078e0004 */
[----:B------:R-:W-:Y:S05]  /*9560*/  WARPSYNC.COLLECTIVE R15, `(.L_x_2731) ;  /* 0x000000000f087348 */ /* 0x000fea0003c00000 */
[----:B------:R0:W1:Y:S02]  /*9570*/  SHFL.BFLY P6, R14, R13, R12, R11 ;  /* 0x0c00000c0d0e7389 */ /* 0x00006400000c000b */
[----:B01----:R-:W-:Y:S05]  /*9580*/  ENDCOLLECTIVE ;  /* 0x000000000000791b */ /* 0x003fea0003800000 */
.L_x_2731:
[----:B------:R-:W-:Y:S02]  /*9590*/  MOV R12, 0x2 ;  /* 0x00000002000c7802 */ /* 0x000fe40000000f00 */
[----:B------:R-:W-:-:S05]  /*95a0*/  FMNMX R9, R4, R14, !PT ;  /* 0x0000000e04097209 */ /* 0x000fca0007800000 */
[----:B------:R-:W-:-:S07]  /*95b0*/  IMAD.MOV.U32 R13, RZ, RZ, R9 ;  /* 0x000000ffff0d7224 */ /* 0x000fce00078e0009 */
[----:B------:R-:W-:Y:S05]  /*95c0*/  WARPSYNC.COLLECTIVE R15, `(.L_x_2732) ;  /* 0x000000000f087348 */ /* 0x000fea0003c00000 */
[----:B------:R0:W1:Y:S02]  /*95d0*/  SHFL.BFLY P6, R14, R13, R12, R11 ;  /* 0x0c00000c0d0e7389 */ /* 0x00006400000c000b */
[----:B01----:R-:W-:Y:S05]  /*95e0*/  ENDCOLLECTIVE ;  /* 0x000000000000791b */ /* 0x003fea0003800000 */
.L_x_2732:
[----:B------:R-:W-:Y:S01]  /*95f0*/  HFMA2 R12, -RZ, RZ, 0, 5.9604644775390625e-08 ;  /* 0x00000001ff0c7431 */ /* 0x000fe200000001ff */
[----:B------:R-:W-:-:S05]  /*9600*/  FMNMX R17, R9, R14, !PT ;  /* 0x0000000e09117209 */ /* 0x000fca0007800000 */
[----:B------:R-:W-:-:S07]  /*9610*/  IMAD.MOV.U32 R13, RZ, RZ, R17 ;  /* 0x000000ffff0d7224 */ /* 0x000fce00078e0011 */
[----:B------:R-:W-:Y:S05]  /*9620*/  WARPSYNC.COLLECTIVE R15, `(.L_x_2733) ;  /* 0x000000000f087348 */ /* 0x000fea0003c00000 */
[----:B------:R0:W1:Y:S02]  /*9630*/  SHFL.BFLY P6, R14, R13, R12, R11 ;  /* 0x0c00000c0d0e7389 */ /* 0x00006400000c000b */
[----:B01----:R-:W-:Y:S05]  /*9640*/  ENDCOLLECTIVE ;  /* 0x000000000000791b */ /* 0x003fea0003800000 */
.L_x_2733:
        /* <DEDUP_REMOVED lines=11> */
[----:B------:R-:W-:Y:S01]  /*9700*/  FFMA.RM R13, R13, R12, 12582913 ;  /* 0x4b4000010d0d7423 */ /* 0x000fe2000000400c */
[--C-:B------:R-:W-:Y:S01]  /*9710*/  FADD R10, R51, -R21.reuse ;  /* 0x80000015330a7221 */ /* 0x100fe20000000000 */
[--C-:B------:R-:W-:Y:S01]  /*9720*/  FADD R18, R18, -R21.reuse ;  /* 0x8000001512127221 */ /* 0x100fe20000000000 */
        /* <DEDUP_REMOVED lines=13> */
[----:B------:R0:W1:Y:S01]  /*9800*/  MUFU.EX2 R16, R15 ;  /* 0x0000000f00107308 */ /* 0x0000620000000800 */
[--C-:B------:R-:W-:Y:S01]  /*9810*/  FADD R38, R38, -R21.reuse ;  /* 0x8000001526267221 */ /* 0x100fe20000000000 */
[--C-:B------:R-:W-:Y:S01]  /*9820*/  FADD R36, R36, -R21.reuse ;  /* 0x8000001524247221 */ /* 0x100fe20000000000 */
[--C-:B------:R-:W-:Y:S01]  /*9830*/  FADD R32, R24, -R21.reuse ;  /* 0x8000001518207221 */ /* 0x100fe20000000000 */
[----:B------:R-:W-:Y:S01]  /*9840*/  FADD R54, R8, -R21 ;  /* 0x8000001508367221 */ /* 0x000fe20000000000 */
[----:B------:R-:W-:Y:S01]  /*9850*/  FFMA.SAT R21, R4, R11, 0.5 ;  /* 0x3f00000004157423 */ /* 0x000fe2000000200b */
[----:B------:R-:W-:-:S02]  /*9860*/  IMAD.SHL.U32 R13, R13, 0x800000, RZ ;  /* 0x008000000d0d7824 */ /* 0x000fc400078e00ff */
[-C--:B------:R-:W-:Y:S01]  /*9870*/  FFMA.SAT R23, R9, R11.reuse, 0.5 ;  /* 0x3f00000009177423 */ /* 0x080fe2000000200b */
[-C--:B------:R-:W-:Y:S01]  /*9880*/  FFMA.SAT R25, R28, R11.reuse, 0.5 ;  /* 0x3f0000001c197423 */ /* 0x080fe2000000200b */
[-C--:B------:R-:W-:Y:S01]  /*9890*/  FFMA.RM R21, R21, R12.reuse, 12582913 ;  /* 0x4b40000115157423 */ /* 0x080fe2000000400c */
[-C--:B0-----:R-:W-:Y:S01]  /*98a0*/  FFMA.SAT R15, R10, R11.reuse, 0.5 ;  /* 0x3f0000000a0f7423 */ /* 0x081fe2000000200b */
[-C--:B------:R-:W-:Y:S01]  /*98b0*/  FFMA.RM R23, R23, R12.reuse, 12582913 ;  /* 0x4b40000117177423 */ /* 0x080fe2000000400c */
[-C--:B------:R-:W-:Y:S01]  /*98c0*/  FFMA.RM R25, R25, R12.reuse, 12582913 ;  /* 0x4b40000119197423 */ /* 0x080fe2000000400c */
[-C--:B------:R-:W-:Y:S01]  /*98d0*/  FFMA.SAT R27, R30, R11.reuse, 0.5 ;  /* 0x3f0000001e1b7423 */ /* 0x080fe2000000200b */
[----:B------:R-:W-:Y:S01]  /*98e0*/  FFMA.RM R15, R15, R12, 12582913 ;  /* 0x4b4000010f0f7423 */ /* 0x000fe2000000400c */
[----:B------:R-:W-:Y:S01]  /*98f0*/  FADD R8, R23, -12583039 ;  /* 0xcb40007f17087421 */ /* 0x000fe20000000000 */
[-C--:B------:R-:W-:Y:S01]  /*9900*/  FFMA.SAT R31, R44, R11.reuse, 0.5 ;  /* 0x3f0000002c1f7423 */ /* 0x080fe2000000200b */
[----:B-1----:R-:W-:Y:S01]  /*9910*/  FMUL R16, R13, R16 ;  /* 0x000000100d107220 */ /* 0x002fe20000400000 */
[----:B------:R-:W-:Y:S01]  /*9920*/  FADD R13, R21, -12583039 ;  /* 0xcb40007f150d7421 */ /* 0x000fe20000000000 */
[----:B------:R-:W-:Y:S01]  /*9930*/  FFMA R8, R9, 1.4426950216293334961, -R8 ;  /* 0x3fb8aa3b09087823 */ /* 0x000fe20000000808 */
[----:B------:R-:W-:Y:S01]  /*9940*/  FFMA.RM R27, R27, R12, 12582913 ;  /* 0x4b4000011b1b7423 */ /* 0x000fe2000000400c */
[----:B------:R-:W-:Y:S01]  /*9950*/  FFMA.SAT R29, R34, R11, 0.5 ;  /* 0x3f000000221d7423 */ /* 0x000fe2000000200b */
[----:B------:R-:W-:Y:S01]  /*9960*/  FFMA R13, R4, 1.4426950216293334961, -R13 ;  /* 0x3fb8aa3b040d7823 */ /* 0x000fe2000000080d */
[----:B------:R-:W-:Y:S01]  /*9970*/  FFMA R9, R9, 1.925963033500011079e-08, R8 ;  /* 0x32a5706009097823 */ /* 0x000fe20000000008 */
[----:B------:R-:W-:-:S02]  /*9980*/  IMAD.SHL.U32 R8, R23, 0x800000, RZ ;  /* 0x0080000017087824 */ /* 0x000fc400078e00ff */
[-C--:B------:R-:W-:Y:S01]  /*9990*/  FFMA.SAT R23, R17, R11.reuse, 0.5 ;  /* 0x3f00000011177423 */ /* 0x080fe2000000200b */
[----:B------:R-:W-:Y:S01]  /*99a0*/  FFMA R13, R4, 1.925963033500011079e-08, R13 ;  /* 0x32a57060040d7823 */ /* 0x000fe2000000000d */
[----:B------:R-:W-:Y:S01]  /*99b0*/  SHF.L.U32 R4, R21, 0x17, RZ ;  /* 0x0000001715047819 */ /* 0x000fe200000006ff */
[-C--:B------:R-:W-:Y:S01]  /*99c0*/  FFMA.SAT R21, R14, R11.reuse, 0.5 ;  /* 0x3f0000000e157423 */ /* 0x080fe2000000200b */
[----:B------:R-:W0:Y:S01]  /*99d0*/  MUFU.EX2 R9, R9 ;  /* 0x0000000900097308 */ /* 0x000e220000000800 */
[-C--:B------:R-:W-:Y:S01]  /*99e0*/  FFMA.RM R23, R23, R12.reuse, 12582913 ;  /* 0x4b40000117177423 */ /* 0x080fe2000000400c */
[----:B------:R-:W-:Y:S02]  /*99f0*/  IMAD.SHL.U32 R24, R27, 0x800000, RZ ;  /* 0x008000001b187824 */ /* 0x000fe400078e00ff */
[-C--:B------:R-:W-:Y:S01]  /*9a00*/  FFMA.RM R21, R21, R12.reuse, 12582913 ;  /* 0x4b40000115157423 */ /* 0x080fe2000000400c */
[-C--:B------:R-:W-:Y:S01]  /*9a10*/  FFMA.RM R31, R31, R12.reuse, 12582913 ;  /* 0x4b4000011f1f7423 */ /* 0x080fe2000000400c */
[-C--:B------:R-:W-:Y:S01]  /*9a20*/  FFMA.RM R29, R29, R12.reuse, 12582913 ;  /* 0x4b4000011d1d7423 */ /* 0x080fe2000000400c */
[----:B------:R-:W-:Y:S01]  /*9a30*/  FFMA.SAT R33, R38, R11, 0.5 ;  /* 0x3f00000026217423 */ /* 0x000fe2000000200b */
[----:B------:R-:W1:Y:S03]  /*9a40*/  MUFU.EX2 R13, R13 ;  /* 0x0000000d000d7308 */ /* 0x000e660000000800 */
[----:B------:R-:W-:Y:S01]  /*9a50*/  FFMA.RM R33, R33, R12, 12582913 ;  /* 0x4b40000121217423 */ /* 0x000fe2000000400c */
[----:B0-----:R-:W-:Y:S01]  /*9a60*/  FMUL R8, R8, R9 ;  /* 0x0000000908087220 */ /* 0x001fe20000400000 */
[----:B-1----:R-:W-:Y:S01]  /*9a70*/  FMUL R4, R4, R13 ;  /* 0x0000000d04047220 */ /* 0x002fe20000400000 */
        /* <DEDUP_REMOVED lines=8> */
[C---:B------:R-:W-:Y:S01]  /*9b00*/  FADD R15, R21.reuse, -12583039 ;  /* 0xcb40007f150f7421 */ /* 0x040fe20000000000 */
[----:B------:R-:W-:Y:S02]  /*9b10*/  IMAD.SHL.U32 R10, R21, 0x800000, RZ ;  /* 0x00800000150a7824 */ /* 0x000fe400078e00ff */
[----:B------:R-:W-:Y:S01]  /*9b20*/  FFMA.SAT R21, R19, R11, 0.5 ;  /* 0x3f00000013157423 */ /* 0x000fe2000000200b */
[----:B------:R-:W-:-:S03]  /*9b30*/  FFMA R15, R14, 1.4426950216293334961, -R15 ;  /* 0x3fb8aa3b0e0f7823 */ /* 0x000fc6000000080f */
[----:B------:R-:W-:Y:S01]  /*9b40*/  FFMA.RM R21, R21, R12, 12582913 ;  /* 0x4b40000115157423 */ /* 0x000fe2000000400c */
[----:B------:R-:W-:Y:S01]  /*9b50*/  FFMA R15, R14, 1.925963033500011079e-08, R15 ;  /* 0x32a570600e0f7823 */ /* 0x000fe2000000000f */
[----:B------:R-:W-:-:S04]  /*9b60*/  FADD R14, R23, -12583039 ;  /* 0xcb40007f170e7421 */ /* 0x000fc80000000000 */
[C---:B------:R-:W-:Y:S01]  /*9b70*/  FFMA R14, R17.reuse, 1.4426950216293334961, -R14 ;  /* 0x3fb8aa3b110e7823 */ /* 0x040fe2000000080e */
[----:B------:R-:W0:Y:S03]  /*9b80*/  MUFU.EX2 R15, R15 ;  /* 0x0000000f000f7308 */ /* 0x000e260000000800 */
[----:B------:R-:W-:Y:S01]  /*9b90*/  FFMA R14, R17, 1.925963033500011079e-08, R14 ;  /* 0x32a57060110e7823 */ /* 0x000fe2000000000e */
[----:B------:R-:W-:Y:S01]  /*9ba0*/  SHF.L.U32 R17, R23, 0x17, RZ ;  /* 0x0000001717117819 */ /* 0x000fe200000006ff */
[----:B------:R-:W-:-:S04]  /*9bb0*/  FFMA.SAT R23, R26, R11, 0.5 ;  /* 0x3f0000001a177423 */ /* 0x000fc8000000200b */
[----:B------:R-:W1:Y:S01]  /*9bc0*/  MUFU.EX2 R14, R14 ;  /* 0x0000000e000e7308 */ /* 0x000e620000000800 */
[----:B------:R-:W-:-:S04]  /*9bd0*/  FFMA.RM R23, R23, R12, 12582913 ;  /* 0x4b40000117177423 */ /* 0x000fc8000000400c */
[----:B------:R-:W-:Y:S02]  /*9be0*/  IMAD.SHL.U32 R22, R23, 0x800000, RZ ;  /* 0x0080000017167824 */ /* 0x000fe400078e00ff */
[----:B0-----:R-:W-:Y:S01]  /*9bf0*/  FMUL R10, R10, R15 ;  /* 0x0000000f0a0a7220 */ /* 0x001fe20000400000 */
[C---:B------:R-:W-:Y:S01]  /*9c00*/  FADD R15, R13.reuse, -12583039 ;  /* 0xcb40007f0d0f7421 */ /* 0x040fe20000000000 */
[----:B------:R-:W-:-:S03]  /*9c10*/  IMAD.SHL.U32 R13, R13, 0x800000, RZ ;  /* 0x008000000d0d7824 */ /* 0x000fc600078e00ff */
[----:B------:R-:W-:-:S04]  /*9c20*/  FFMA R15, R18, 1.4426950216293334961, -R15 ;  /* 0x3fb8aa3b120f7823 */ /* 0x000fc8000000080f */
[----:B------:R-:W-:Y:S01]  /*9c30*/  FFMA R15, R18, 1.925963033500011079e-08, R15 ;  /* 0x32a57060120f7823 */ /* 0x000fe2000000000f */
[----:B-1----:R-:W-:Y:S01]  /*9c40*/  FMUL R17, R17, R14 ;  /* 0x0000000e11117220 */ /* 0x002fe20000400000 */
[----:B------:R-:W-:Y:S02]  /*9c50*/  FADD R14, R21, -12583039 ;  /* 0xcb40007f150e7421 */ /* 0x000fe40000000000 */
[----:B------:R-:W0:Y:S02]  /*9c60*/  MUFU.EX2 R18, R15 ;  /* 0x0000000f00127308 */ /* 0x000e240000000800 */
[----:B------:R-:W-:-:S04]  /*9c70*/  FFMA R14, R19, 1.4426950216293334961, -R14 ;  /* 0x3fb8aa3b130e7823 */ /* 0x000fc8000000080e */
[----:B------:R-:W-:Y:S01]  /*9c80*/  FFMA R14, R19, 1.925963033500011079e-08, R14 ;  /* 0x32a57060130e7823 */ /* 0x000fe2000000000e */
[----:B------:R-:W-:Y:S01]  /*9c90*/  SHF.L.U32 R19, R21, 0x17, RZ ;  /* 0x0000001715137819 */ /* 0x000fe200000006ff */
[----:B------:R-:W-:-:S04]  /*9ca0*/  FFMA.SAT R21, R42, R11, 0.5 ;  /* 0x3f0000002a157423 */ /* 0x000fc8000000200b */
[----:B------:R-:W1:Y:S01]  /*9cb0*/  MUFU.EX2 R14, R14 ;  /* 0x0000000e000e7308 */ /* 0x000e620000000800 */
[----:B------:R-:W-:Y:S01]  /*9cc0*/  FFMA.RM R21, R21, R12, 12582913 ;  /* 0x4b40000115157423 */ /* 0x000fe2000000400c */
[----:B0-----:R-:W-:Y:S01]  /*9cd0*/  FMUL R18, R13, R18 ;  /* 0x000000120d127220 */ /* 0x001fe20000400000 */
[----:B------:R-:W-:-:S04]  /*9ce0*/  FFMA.SAT R13, R40, R11, 0.5 ;  /* 0x3f000000280d7423 */ /* 0x000fc8000000200b */
[----:B------:R-:W-:-:S04]  /*9cf0*/  FFMA.RM R13, R13, R12, 12582913 ;  /* 0x4b4000010d0d7423 */ /* 0x000fc8000000400c */
[C---:B------:R-:W-:Y:S01]  /*9d00*/  FADD R15, R13.reuse, -12583039 ;  /* 0xcb40007f0d0f7421 */ /* 0x040fe20000000000 */
[----:B------:R-:W-:Y:S02]  /*9d10*/  IMAD.SHL.U32 R13, R13, 0x800000, RZ ;  /* 0x008000000d0d7824 */ /* 0x000fe400078e00ff */
[----:B-1----:R-:W-:Y:S01]  /*9d20*/  FMUL R19, R19, R14 ;  /* 0x0000000e13137220 */ /* 0x002fe20000400000 */
[----:B------:R-:W-:-:S04]  /*9d30*/  FFMA R15, R40, 1.4426950216293334961, -R15 ;  /* 0x3fb8aa3b280f7823 */ /* 0x000fc8000000080f */
[----:B------:R-:W-:-:S04]  /*9d40*/  FFMA R15, R40, 1.925963033500011079e-08, R15 ;  /* 0x32a57060280f7823 */ /* 0x000fc8000000000f */
[----:B------:R0:W1:Y:S02]  /*9d50*/  MUFU.EX2 R20, R15 ;  /* 0x0000000f00147308 */ /* 0x0000640000000800 */
[----:B0-----:R-:W-:Y:S01]  /*9d60*/  FADD R15, R23, -12583039 ;  /* 0xcb40007f170f7421 */ /* 0x001fe20000000000 */
[----:B------:R-:W-:-:S03]  /*9d70*/  SHF.L.U32 R23, R25, 0x17, RZ ;  /* 0x0000001719177819 */ /* 0x000fc600000006ff */
[----:B------:R-:W-:-:S04]  /*9d80*/  FFMA R15, R26, 1.4426950216293334961, -R15 ;  /* 0x3fb8aa3b1a0f7823 */ /* 0x000fc8000000080f */
[----:B------:R-:W-:Y:S01]  /*9d90*/  FFMA R15, R26, 1.925963033500011079e-08, R15 ;  /* 0x32a570601a0f7823 */ /* 0x000fe2000000000f */
[----:B-1----:R-:W-:Y:S01]  /*9da0*/  FMUL R20, R13, R20 ;  /* 0x000000140d147220 */ /* 0x002fe20000400000 */
[C---:B------:R-:W-:Y:S01]  /*9db0*/  FADD R13, R21.reuse, -12583039 ;  /* 0xcb40007f150d7421 */ /* 0x040fe20000000000 */
[----:B------:R-:W-:Y:S02]  /*9dc0*/  SHF.L.U32 R21, R21, 0x17, RZ ;  /* 0x0000001715157819 */ /* 0x000fe400000006ff */
[----:B------:R-:W-:Y:S01]  /*9dd0*/  SHF.L.U32 R26, R29, 0x17, RZ ;  /* 0x000000171d1a7819 */ /* 0x000fe200000006ff */
[C---:B------:R-:W-:Y:S01]  /*9de0*/  FFMA R13, R42.reuse, 1.4426950216293334961, -R13 ;  /* 0x3fb8aa3b2a0d7823 */ /* 0x040fe2000000080d */
[----:B------:R-:W0:Y:S03]  /*9df0*/  MUFU.EX2 R15, R15 ;  /* 0x0000000f000f7308 */ /* 0x000e260000000800 */
[----:B------:R-:W-:-:S05]  /*9e00*/  FFMA R13, R42, 1.925963033500011079e-08, R13 ;  /* 0x32a570602a0d7823 */ /* 0x000fca000000000d */
[----:B------:R1:W2:Y:S02]  /*9e10*/  MUFU.EX2 R14, R13 ;  /* 0x0000000d000e7308 */ /* 0x0002a40000000800 */
[----:B-1----:R-:W-:Y:S01]  /*9e20*/  FADD R13, R25, -12583039 ;  /* 0xcb40007f190d7421 */ /* 0x002fe20000000000 */
[----:B0-----:R-:W-:Y:S01]  /*9e30*/  FMUL R22, R22, R15 ;  /* 0x0000000f16167220 */ /* 0x001fe20000400000 */
[----:B------:R-:W-:Y:S01]  /*9e40*/  FADD R15, R27, -12583039 ;  /* 0xcb40007f1b0f7421 */ /* 0x000fe20000000000 */
[-C--:B------:R-:W-:Y:S01]  /*9e50*/  FFMA.SAT R25, R46, R11.reuse, 0.5 ;  /* 0x3f0000002e197423 */ /* 0x080fe2000000200b */
[----:B------:R-:W-:Y:S01]  /*9e60*/  FFMA R13, R28, 1.4426950216293334961, -R13 ;  /* 0x3fb8aa3b1c0d7823 */ /* 0x000fe2000000080d */
[----:B------:R-:W-:Y:S01]  /*9e70*/  FFMA.SAT R27, R50, R11, 0.5 ;  /* 0x3f000000321b7423 */ /* 0x000fe2000000200b */
[----:B------:R-:W-:Y:S01]  /*9e80*/  FFMA R15, R30, 1.4426950216293334961, -R15 ;  /* 0x3fb8aa3b1e0f7823 */ /* 0x000fe2000000080f */
[----:B------:R-:W-:Y:S01]  /*9e90*/  FFMA.RM R25, R25, R12, 12582913 ;  /* 0x4b40000119197423 */ /* 0x000fe2000000400c */
[----:B------:R-:W-:Y:S01]  /*9ea0*/  FFMA R13, R28, 1.925963033500011079e-08, R13 ;  /* 0x32a570601c0d7823 */ /* 0x000fe2000000000d */
[----:B--2---:R-:W-:Y:S01]  /*9eb0*/  FMUL R21, R21, R14 ;  /* 0x0000000e15157220 */ /* 0x004fe20000400000 */
[----:B------:R-:W-:Y:S01]  /*9ec0*/  FFMA R15, R30, 1.925963033500011079e-08, R15 ;  /* 0x32a570601e0f7823 */ /* 0x000fe2000000000f */
[----:B------:R-:W-:Y:S01]  /*9ed0*/  FFMA.RM R27, R27, R12, 12582913 ;  /* 0x4b4000011b1b7423 */ /* 0x000fe2000000400c */
[----:B------:R0:W1:Y:S01]  /*9ee0*/  MUFU.EX2 R14, R13 ;  /* 0x0000000d000e7308 */ /* 0x0000620000000800 */
[----:B------:R-:W-:-:S07]  /*9ef0*/  IMAD.SHL.U32 R28, R31, 0x800000, RZ ;  /* 0x008000001f1c7824 */ /* 0x000fce00078e00ff */
[----:B------:R-:W2:Y:S01]  /*9f00*/  MUFU.EX2 R15, R15 ;  /* 0x0000000f000f7308 */ /* 0x000ea20000000800 */
[C---:B0-----:R-:W-:Y:S01]  /*9f10*/  FADD R13, R25.reuse, -12583039 ;  /* 0xcb40007f190d7421 */ /* 0x041fe20000000000 */
[----:B------:R-:W-:-:S03]  /*9f20*/  SHF.L.U32 R25, R25, 0x17, RZ ;  /* 0x0000001719197819 */ /* 0x000fc600000006ff */
[----:B------:R-:W-:-:S04]  /*9f30*/  FFMA R13, R46, 1.4426950216293334961, -R13 ;  /* 0x3fb8aa3b2e0d7823 */ /* 0x000fc8000000080d */
[----:B------:R-:W-:Y:S01]  /*9f40*/  FFMA R13, R46, 1.925963033500011079e-08, R13 ;  /* 0x32a570602e0d7823 */ /* 0x000fe2000000000d */
[----:B-1----:R-:W-:-:S03]  /*9f50*/  FMUL R23, R23, R14 ;  /* 0x0000000e17177220 */ /* 0x002fc60000400000 */
[----:B------:R0:W1:Y:S01]  /*9f60*/  MUFU.EX2 R14, R13 ;  /* 0x0000000d000e7308 */ /* 0x0000620000000800 */
[----:B--2---:R-:W-:Y:S01]  /*9f70*/  FMUL R24, R24, R15 ;  /* 0x0000000f18187220 */ /* 0x004fe20000400000 */
[C---:B------:R-:W-:Y:S01]  /*9f80*/  FADD R15, R27.reuse, -12583039 ;  /* 0xcb40007f1b0f7421 */ /* 0x040fe20000000000 */
[----:B------:R-:W-:-:S03]  /*9f90*/  IMAD.SHL.U32 R27, R27, 0x800000, RZ ;  /* 0x008000001b1b7824 */ /* 0x000fc600078e00ff */
[----:B------:R-:W-:Y:S01]  /*9fa0*/  FFMA R15, R50, 1.4426950216293334961, -R15 ;  /* 0x3fb8aa3b320f7823 */ /* 0x000fe2000000080f */
[----:B0-----:R-:W-:Y:S01]  /*9fb0*/  FADD R13, R29, -12583039 ;  /* 0xcb40007f1d0d7421 */ /* 0x001fe20000000000 */
[-C--:B------:R-:W-:Y:S02]  /*9fc0*/  FFMA.SAT R29, R48, R11.reuse, 0.5 ;  /* 0x3f000000301d7423 */ /* 0x080fe4000000200b */
[----:B------:R-:W-:Y:S01]  /*9fd0*/  FFMA R15, R50, 1.925963033500011079e-08, R15 ;  /* 0x32a57060320f7823 */ /* 0x000fe2000000000f */
[C---:B------:R-:W-:Y:S01]  /*9fe0*/  FFMA R13, R34.reuse, 1.4426950216293334961, -R13 ;  /* 0x3fb8aa3b220d7823 */ /* 0x040fe2000000080d */
[----:B------:R-:W-:Y:S01]  /*9ff0*/  FFMA.RM R29, R29, R12, 12582913 ;  /* 0x4b4000011d1d7423 */ /* 0x000fe2000000400c */
[----:B-1----:R-:W-:Y:S02]  /*a000*/  FMUL R25, R25, R14 ;  /* 0x0000000e19197220 */ /* 0x002fe40000400000 */
[----:B------:R-:W-:Y:S01]  /*a010*/  FFMA R13, R34, 1.925963033500011079e-08, R13 ;  /* 0x32a57060220d7823 */ /* 0x000fe2000000000d */
[----:B------:R0:W1:Y:S08]  /*a020*/  MUFU.EX2 R14, R15 ;  /* 0x0000000f000e7308 */ /* 0x0000700000000800 */
[----:B------:R-:W2:Y:S01]  /*a030*/  MUFU.EX2 R13, R13 ;  /* 0x0000000d000d7308 */ /* 0x000ea20000000800 */
[----:B0-----:R-:W-:Y:S01]  /*a040*/  FADD R15, R31, -12583039 ;  /* 0xcb40007f1f0f7421 */ /* 0x001fe20000000000 */
[----:B------:R-:W-:-:S03]  /*a050*/  FFMA.SAT R31, R52, R11, 0.5 ;  /* 0x3f000000341f7423 */ /* 0x000fc6000000200b */
[----:B------:R-:W-:Y:S01]  /*a060*/  FFMA R15, R44, 1.4426950216293334961, -R15 ;  /* 0x3fb8aa3b2c0f7823 */ /* 0x000fe2000000080f */
[----:B------:R-:W-:-:S03]  /*a070*/  FFMA.RM R31, R31, R12, 12582913 ;  /* 0x4b4000011f1f7423 */ /* 0x000fc6000000400c */
[----:B------:R-:W-:Y:S01]  /*a080*/  FFMA R15, R44, 1.925963033500011079e-08, R15 ;  /* 0x32a570602c0f7823 */ /* 0x000fe2000000000f */
[----:B-1----:R-:W-:Y:S01]  /*a090*/  FMUL R27, R27, R14 ;  /* 0x0000000e1b1b7220 */ /* 0x002fe20000400000 */
[----:B------:R-:W-:-:S04]  /*a0a0*/  IMAD.SHL.U32 R30, R31, 0x800000, RZ ;  /* 0x008000001f1e7824 */ /* 0x000fc800078e00ff */
[----:B------:R-:W0:Y:S01]  /*a0b0*/  MUFU.EX2 R15, R15 ;  /* 0x0000000f000f7308 */ /* 0x000e220000000800 */
[----:B--2---:R-:W-:Y:S01]  /*a0c0*/  FMUL R26, R26, R13 ;  /* 0x0000000d1a1a7220 */ /* 0x004fe20000400000 */
[C---:B------:R-:W-:Y:S01]  /*a0d0*/  FADD R13, R29.reuse, -12583039 ;  /* 0xcb40007f1d0d7421 */ /* 0x040fe20000000000 */
[----:B------:R-:W-:-:S03]  /*a0e0*/  SHF.L.U32 R29, R29, 0x17, RZ ;  /* 0x000000171d1d7819 */ /* 0x000fc600000006ff */
[----:B------:R-:W-:-:S04]  /*a0f0*/  FFMA R13, R48, 1.4426950216293334961, -R13 ;  /* 0x3fb8aa3b300d7823 */ /* 0x000fc8000000080d */
[----:B------:R-:W-:-:S04]  /*a100*/  FFMA R13, R48, 1.925963033500011079e-08, R13 ;  /* 0x32a57060300d7823 */ /* 0x000fc8000000000d */
[----:B------:R1:W2:Y:S01]  /*a110*/  MUFU.EX2 R14, R13 ;  /* 0x0000000d000e7308 */ /* 0x0002a20000000800 */
[----:B0-----:R-:W-:Y:S01]  /*a120*/  FMUL R28, R28, R15 ;  /* 0x0000000f1c1c7220 */ /* 0x001fe20000400000 */
[----:B------:R-:W-:Y:S01]  /*a130*/  FADD R15, R31, -12583039 ;  /* 0xcb40007f1f0f7421 */ /* 0x000fe20000000000 */
[----:B------:R-:W-:-:S03]  /*a140*/  SHF.L.U32 R31, R33, 0x17, RZ ;  /* 0x00000017211f7819 */ /* 0x000fc600000006ff */
[----:B------:R-:W-:Y:S01]  /*a150*/  FFMA R15, R52, 1.4426950216293334961, -R15 ;  /* 0x3fb8aa3b340f7823 */ /* 0x000fe2000000080f */
[----:B-1----:R-:W-:Y:S01]  /*a160*/  FADD R13, R33, -12583039 ;  /* 0xcb40007f210d7421 */ /* 0x002fe20000000000 */
[----:B------:R-:W-:Y:S02]  /*a170*/  FFMA.SAT R33, R54, R11, 0.5 ;  /* 0x3f00000036217423 */ /* 0x000fe4000000200b */
[----:B------:R-:W-:Y:S01]  /*a180*/  FFMA R15, R52, 1.925963033500011079e-08, R15 ;  /* 0x32a57060340f7823 */ /* 0x000fe2000000000f */
[----:B------:R-:W-:-:S05]  /*a190*/  FFMA R13, R38, 1.4426950216293334961, -R13 ;  /* 0x3fb8aa3b260d7823 */ /* 0x000fca000000080d */
[----:B------:R-:W0:Y:S01]  /*a1a0*/  MUFU.EX2 R15, R15 ;  /* 0x0000000f000f7308 */ /* 0x000e220000000800 */
[----:B------:R-:W-:Y:S01]  /*a1b0*/  FFMA R38, R38, 1.925963033500011079e-08, R13 ;  /* 0x32a5706026267823 */ /* 0x000fe2000000000d */
[----:B------:R-:W-:Y:S01]  /*a1c0*/  FFMA.SAT R13, R36, R11, 0.5 ;  /* 0x3f000000240d7423 */ /* 0x000fe2000000200b */
[----:B--2---:R-:W-:-:S03]  /*a1d0*/  FMUL R29, R29, R14 ;  /* 0x0000000e1d1d7220 */ /* 0x004fc60000400000 */
[----:B------:R-:W-:Y:S02]  /*a1e0*/  FFMA.RM R13, R13, R12, 12582913 ;  /* 0x4b4000010d0d7423 */ /* 0x000fe4000000400c */
[----:B------:R-:W1:Y:S01]  /*a1f0*/  MUFU.EX2 R38, R38 ;  /* 0x0000002600267308 */ /* 0x000e620000000800 */
[----:B0-----:R-:W-:Y:S01]  /*a200*/  FMUL R30, R30, R15 ;  /* 0x0000000f1e1e7220 */ /* 0x001fe20000400000 */
[C---:B------:R-:W-:Y:S01]  /*a210*/  FADD R15, R13.reuse, -12583039 ;  /* 0xcb40007f0d0f7421 */ /* 0x040fe20000000000 */
[----:B------:R-:W-:-:S03]  /*a220*/  IMAD.SHL.U32 R13, R13, 0x800000, RZ ;  /* 0x008000000d0d7824 */ /* 0x000fc600078e00ff */
[----:B------:R-:W-:Y:S01]  /*a230*/  FFMA R15, R36, 1.4426950216293334961, -R15 ;  /* 0x3fb8aa3b240f7823 */ /* 0x000fe2000000080f */
[----:B-1----:R-:W-:-:S03]  /*a240*/  FMUL R31, R31, R38 ;  /* 0x000000261f1f7220 */ /* 0x002fc60000400000 */
[----:B------:R-:W-:Y:S01]  /*a250*/  FFMA R36, R36, 1.925963033500011079e-08, R15 ;  /* 0x32a5706024247823 */ /* 0x000fe2000000000f */
[----:B------:R-:W-:-:S04]  /*a260*/  FFMA.SAT R15, R32, R11, 0.5 ;  /* 0x3f000000200f7423 */ /* 0x000fc8000000200b */
[-C--:B------:R-:W-:Y:S01]  /*a270*/  FFMA.RM R11, R15, R12.reuse, 12582913 ;  /* 0x4b4000010f0b7423 */ /* 0x080fe2000000400c */
[----:B------:R-:W-:Y:S01]  /*a280*/  FFMA.RM R12, R33, R12, 12582913 ;  /* 0x4b400001210c7423 */ /* 0x000fe2000000400c */
[----:B------:R-:W0:Y:S02]  /*a290*/  MUFU.EX2 R36, R36 ;  /* 0x0000002400247308 */ /* 0x000e240000000800 */
[C---:B------:R-:W-:Y:S01]  /*a2a0*/  FADD R15, R11.reuse, -12583039 ;  /* 0xcb40007f0b0f7421 */ /* 0x040fe20000000000 */
[----:B------:R-:W-:-:S03]  /*a2b0*/  SHF.L.U32 R11, R11, 0x17, RZ ;  /* 0x000000170b0b7819 */ /* 0x000fc600000006ff */
[----:B------:R-:W-:-:S04]  /*a2c0*/  FFMA R15, R32, 1.4426950216293334961, -R15 ;  /* 0x3fb8aa3b200f7823 */ /* 0x000fc8000000080f */
[----:B------:R-:W-:Y:S01]  /*a2d0*/  FFMA R34, R32, 1.925963033500011079e-08, R15 ;  /* 0x32a5706020227823 */ /* 0x000fe2000000000f */
[----:B------:R-:W-:-:S04]  /*a2e0*/  FADD R15, R12, -12583039 ;  /* 0xcb40007f0c0f7421 */ /* 0x000fc80000000000 */
[C---:B------:R-:W-:Y:S01]  /*a2f0*/  FFMA R15, R54.reuse, 1.4426950216293334961, -R15 ;  /* 0x3fb8aa3b360f7823 */ /* 0x040fe2000000080f */
[----:B------:R-:W1:Y:S01]  /*a300*/  MUFU.EX2 R34, R34 ;  /* 0x0000002200227308 */ /* 0x000e620000000800 */
[----:B0-----:R-:W-:Y:S02]  /*a310*/  FMUL R32, R13, R36 ;  /* 0x000000240d207220 */ /* 0x001fe40000400000 */
[----:B------:R-:W-:Y:S01]  /*a320*/  FFMA R54, R54, 1.925963033500011079e-08, R15 ;  /* 0x32a5706036367823 */ /* 0x000fe2000000000f */
[----:B------:R-:W-:-:S04]  /*a330*/  FADD R15, RZ, R16 ;  /* 0x00000010ff0f7221 */ /* 0x000fc80000000000 */
[----:B------:R-:W-:Y:S01]  /*a340*/  FADD R15, R15, R4 ;  /* 0x000000040f0f7221 */ /* 0x000fe20000000000 */
[----:B------:R-:W0:Y:S03]  /*a350*/  MUFU.EX2 R54, R54 ;  /* 0x0000003600367308 */ /* 0x000e260000000800 */
        /* <DEDUP_REMOVED lines=19> */
[----:B------:R-:W-:-:S03]  /*a490*/  IMAD.SHL.U32 R13, R12, 0x800000, RZ ;  /* 0x008000000c0d7824 */ /* 0x000fc600078e00ff */
[----:B------:R-:W-:Y:S01]  /*a4a0*/  FADD R11, R14, R31 ;  /* 0x0000001f0e0b7221 */ /* 0x000fe20000000000 */
[----:B0-----:R-:W-:-:S03]  /*a4b0*/  FMUL R34, R13, R54 ;  /* 0x000000360d227220 */ /* 0x001fc60000400000 */
        /* <DEDUP_REMOVED lines=8> */
.L_x_2734:
[----:B------:R-:W-:Y:S02]  /*a540*/  HFMA2 R12, -RZ, RZ, 0, 4.76837158203125e-07 ;  /* 0x00000008ff0c7431 */ /* 0x000fe400000001ff */
[----:B------:R-:W-:-:S04]  /*a550*/  FADD R35, R13, R14 ;  /* 0x0000000e0d237221 */ /* 0x000fc80000000000 */
[----:B------:R-:W-:-:S07]  /*a560*/  IMAD.MOV.U32 R13, RZ, RZ, R35 ;  /* 0x000000ffff0d7224 */ /* 0x000fce00078e0023 */
[----:B------:R-:W-:Y:S05]  /*a570*/  WARPSYNC.COLLECTIVE R15, `(.L_x_2735) ;  /* 0x000000000f087348 */ /* 0x000fea0003c00000 */
[----:B------:R0:W1:Y:S02]  /*a580*/  SHFL.BFLY P6, R14, R13, R12, R11 ;  /* 0x0c00000c0d0e7389 */ /* 0x00006400000c000b */
[----:B01----:R-:W-:Y:S05]  /*a590*/  ENDCOLLECTIVE ;  /* 0x000000000000791b */ /* 0x003fea0003800000 */
.L_x_2735:
[----:B------:R-:W-:Y:S01]  /*a5a0*/  MOV R12, 0x4 ;  /* 0x00000004000c7802 */ /* 0x000fe20000000f00 */
[----:B------:R-:W-:-:S04]  /*a5b0*/  FADD R36, R35, R14 ;  /* 0x0000000e23247221 */ /* 0x000fc80000000000 */
[----:B------:R-:W-:-:S07]  /*a5c0*/  IMAD.MOV.U32 R13, RZ, RZ, R36 ;  /* 0x000000ffff0d7224 */ /* 0x000fce00078e0024 */
[----:B------:R-:W-:Y:S05]  /*a5d0*/  WARPSYNC.COLLECTIVE R15, `(.L_x_2736) ;  /* 0x000000000f087348 */ /* 0x000fea0003c00000 */
[----:B------:R0:W1:Y:S02]  /*a5e0*/  SHFL.BFLY P6, R14, R13, R12, R11 ;  /* 0x0c00000c0d0e7389 */ /* 0x00006400000c000b */
[----:B01----:R-:W-:Y:S05]  /*a5f0*/  ENDCOLLECTIVE ;  /* 0x000000000000791b */ /* 0x003fea0003800000 */
.L_x_2736:
[----:B------:R-:W-:Y:S02]  /*a600*/  HFMA2 R12, -RZ, RZ, 0, 1.1920928955078125e-07 ;  /* 0x00000002ff0c7431 */ /* 0x000fe400000001ff */
[----:B------:R-:W-:-:S04]  /*a610*/  FADD R37, R36, R14 ;  /* 0x0000000e24257221 */ /* 0x000fc80000000000 */
[----:B------:R-:W-:-:S07]  /*a620*/  IMAD.MOV.U32 R13, RZ, RZ, R37 ;  /* 0x000000ffff0d7224 */ /* 0x000fce00078e0025 */
[----:B------:R-:W-:Y:S05]  /*a630*/  WARPSYNC.COLLECTIVE R15, `(.L_x_2737) ;  /* 0x000000000f087348 */ /* 0x000fea0003c00000 */
[----:B------:R0:W1:Y:S02]  /*a640*/  SHFL.BFLY P6, R14, R13, R12, R11 ;  /* 0x0c00000c0d0e7389 */ /* 0x00006400000c000b */
[----:B01----:R-:W-:Y:S05]  /*a650*/  ENDCOLLECTIVE ;  /* 0x000000000000791b */ /* 0x003fea0003800000 */
.L_x_2737:
[----:B------:R-:W-:Y:S01]  /*a660*/  MOV R12, 0x1 ;  /* 0x00000001000c7802 */ /* 0x000fe20000000f00 */
[----:B------:R-:W-:-:S04]  /*a670*/  FADD R38, R37, R14 ;  /* 0x0000000e25267221 */ /* 0x000fc80000000000 */
[----:B------:R-:W-:-:S07]  /*a680*/  IMAD.MOV.U32 R13, RZ, RZ, R38 ;  /* 0x000000ffff0d7224 */ /* 0x000fce00078e0026 */
[----:B------:R-:W-:Y:S05]  /*a690*/  WARPSYNC.COLLECTIVE R15, `(.L_x_2738) ;  /* 0x000000000f087348 */ /* 0x000fea0003c00000 */
[----:B------:R0:W1:Y:S02]  /*a6a0*/  SHFL.BFLY P6, R14, R13, R12, R11 ;  /* 0x0c00000c0d0e7389 */ /* 0x00006400000c000b */
[----:B01----:R-:W-:Y:S05]  /*a6b0*/  ENDCOLLECTIVE ;  /* 0x000000000000791b */ /* 0x003fea0003800000 */
.L_x_2738:
[----:B------:R-:W-:Y:S05]  /*a6c0*/  BRA `(.L_x_2739) ;  /* 0xffffffd000f87947 */ /* 0x000fea000383ffff */
        .weak           $__internal_29_$__cuda_sm3x_div_rn_noftz_f32_slowpath
        .type           $__internal_29_$__cuda_sm3x_div_rn_noftz_f32_slowpath,@function
        .size           $__internal_29_$__cuda_sm3x_div_rn_noftz_f32_slowpath,(.L_x_37406 - $__internal_29_$__cuda_sm3x_div_rn_noftz_f32_slowpath)
$__internal_29_$__cuda_sm3x_div_rn_noftz_f32_slowpath:
        /* <DEDUP_REMOVED lines=35> */
.L_x_2741:
[----:B------:R-:W-:Y:S01]  /*a900*/  LEA R16, R12, 0xc0800000, 0x17 ;  /* 0xc08000000c107811 */ /* 0x000fe200078eb8ff */
[----:B------:R-:W-:Y:S01]  /*a910*/  VIADD R37, R37, 0xffffff81 ;  /* 0xffffff8125257836 */ /* 0x000fe20000000000 */
[----:B------:R-:W-:Y:S02]  /*a920*/  BSSY.RECONVERGENT B2, `(.L_x_2746) ;  /* 0x0000035000027945 */ /* 0x000fe40003800200 */
[----:B------:R-:W-:Y:S01]  /*a930*/  IADD3 R41, PT, PT, -R16, R11, RZ ;  /* 0x0000000b10297210 */ /* 0x000fe20007ffe1ff */
[----:B------:R-:W-:-:S03]  /*a940*/  IMAD R11, R37, -0x800000, R38 ;  /* 0xff800000250b7824 */ /* 0x000fc600078e0226 */
        /* <DEDUP_REMOVED lines=46> */
.L_x_2748:
[----:B------:R-:W-:-:S04]  /*ac30*/  LOP3.LUT R16, R16, 0x80000000, RZ, 0xc0, !PT ;  /* 0x8000000010107812 */ /* 0x000fc800078ec0ff */
[----:B------:R-:W-:Y:S01]  /*ac40*/  LOP3.LUT R16, R16, 0x7f800000, RZ, 0xfc, !PT ;  /* 0x7f80000010107812 */ /* 0x000fe200078efcff */
[----:B------:R-:W-:Y:S06]  /*ac50*/  BRA `(.L_x_2749) ;  /* 0x0000000000047947 */ /* 0x000fec0003800000 */
.L_x_2747:
[----:B------:R-:W-:-:S07]  /*ac60*/  LEA R16, R13, R16, 0x17 ;  /* 0x000000100d107211 */ /* 0x000fce00078eb8ff */
.L_x_2749:
[----:B------:R-:W-:Y:S05]  /*ac70*/  BSYNC.RECONVERGENT B2 ;  /* 0x0000000000027941 */ /* 0x000fea0003800200 */
.L_x_2746:
[----:B------:R-:W-:Y:S05]  /*ac80*/  BRA `(.L_x_2750) ;  /* 0x0000000000207947 */ /* 0x000fea0003800000 */
.L_x_2745:
[----:B------:R-:W-:-:S04]  /*ac90*/  LOP3.LUT R11, R11, 0x80000000, R38, 0x48, !PT ;  /* 0x800000000b0b7812 */ /* 0x000fc800078e4826 */
[----:B------:R-:W-:Y:S01]  /*aca0*/  LOP3.LUT R16, R11, 0x7f800000, RZ, 0xfc, !PT ;  /* 0x7f8000000b107812 */ /* 0x000fe200078efcff */
[----:B------:R-:W-:Y:S06]  /*acb0*/  BRA `(.L_x_2750) ;  /* 0x0000000000147947 */ /* 0x000fec0003800000 */
.L_x_2744:
[----:B------:R-:W-:Y:S01]  /*acc0*/  LOP3.LUT R16, R11, 0x80000000, R38, 0x48, !PT ;  /* 0x800000000b107812 */ /* 0x000fe200078e4826 */
[----:B------:R-:W-:Y:S06]  /*acd0*/  BRA `(.L_x_2750) ;  /* 0x00000000000c7947 */ /* 0x000fec0003800000 */
.L_x_2743:
[----:B------:R-:W0:Y:S01]  /*ace0*/  MUFU.RSQ R16, -QNAN ;  /* 0xffc0000000107908 */ /* 0x000e220000001400 */
[----:B------:R-:W-:Y:S05]  /*acf0*/  BRA `(.L_x_2750) ;  /* 0x0000000000047947 */ /* 0x000fea0003800000 */
.L_x_2742:
[----:B------:R-:W-:-:S07]  /*ad00*/  FADD.FTZ R16, R16, R11 ;  /* 0x0000000b10107221 */ /* 0x000fce0000010000 */
.L_x_2750:
[----:B------:R-:W-:Y:S05]  /*ad10*/  BSYNC.RECONVERGENT B1 ;  /* 0x0000000000017941 */ /* 0x000fea0003800200 */
.L_x_2740:
[----:B------:R-:W-:Y:S02]  /*ad20*/  HFMA2 R13, -RZ, RZ, 0, 0 ;  /* 0x00000000ff0d7431 */ /* 0x000fe400000001ff */
[----:B------:R-:W-:-:S04]  /*ad30*/  IMAD.MOV.U32 R12, RZ, RZ, R36 ;  /* 0x000000ffff0c7224 */ /* 0x000fc800078e0024 */
[----:B0-----:R-:W-:Y:S05]  /*ad40*/  RET.REL.NODEC R12 `(_Z15SoftmaxWarpImplI22BroadcastScaleMaskLoadIffbLm4EiE11DirectStoreIffEfLi1ELi23ELi32ELi1ELb0EL9Algorithm0EEvT_T0_ll) ;  /* 0xffffff500cac7950 */ /* 0x001fea0003c3ffff */
.L_x_2751:
        /* <DEDUP_REMOVED lines=11> */
.L_x_37406:


//--------------------- .text._Z15SoftmaxWarpImplI22BroadcastScaleMaskLoadIffbLm4EiE11DirectStoreIffEfLi1ELi22ELi32ELi1ELb1EL9Algorithm0EEvT_T0_ll --------------------------
	.section	.text._Z15SoftmaxWarpImplI22BroadcastScaleMaskLoadIffbLm4EiE11DirectStoreIffEfLi1ELi22ELi32ELi1ELb1EL9Algorithm0EEvT_T0_ll,"ax",@progbits
	.align	128
        .global         _Z15SoftmaxWarpImplI22BroadcastScaleMaskLoadIffbLm4EiE11DirectStoreIffEfLi1ELi22ELi32ELi1ELb1EL9Algorithm0EEvT_T0_ll
        .type           _Z15SoftmaxWarpImplI22BroadcastScaleMaskLoadIffbLm4EiE11DirectStoreIffEfLi1ELi22ELi32ELi1ELb1EL9Algorithm0EEvT_T0_ll,@function
        .size           _Z15SoftmaxWarpImplI22BroadcastScaleMaskLoadIffbLm4EiE11DirectStoreIffEfLi1ELi22ELi32ELi1ELb1EL9Algorithm0EEvT_T0_ll,(.L_x_37407 - _Z15SoftmaxWarpImplI22BroadcastScaleMaskLoadIffbLm4EiE11DirectStoreIffEfLi1ELi22ELi32ELi1ELb1EL9Algorithm0EEvT_T0_ll)
        .other          _Z15SoftmaxWarpImplI22BroadcastScaleMaskLoadIffbLm4EiE11DirectStoreIffEfLi1ELi22ELi32ELi1ELb1EL9Algorithm0EEvT_T0_ll,@"STO_CUDA_ENTRY STV_DEFAULT"
_Z15SoftmaxWarpImplI22BroadcastScaleMaskLoadIffbLm4EiE11DirectStoreIffEfLi1ELi22ELi32ELi1ELb1EL9Algorithm0EEvT_T0_ll:
.text._Z15SoftmaxWarpImplI22BroadcastScaleMaskLoadIffbLm4EiE11DirectStoreIffEfLi1ELi22ELi32ELi1ELb1EL9Algorithm0EEvT_T0_ll:
        /* <DEDUP_REMOVED lines=29> */
.L_x_2752:
        /* <DEDUP_REMOVED lines=22> */
[C---:B------:R-:W-:Y:S02]  /*0330*/  VIADD R27, R41.reuse, 0x260 ;  /* 0x00000260291b7836 */ /* 0x040fe40000000000 */
[----:B------:R-:W-:-:S07]  /*0340*/  VIADD R31, R41, 0x2a0 ;  /* 0x000002a0291f7836 */ /* 0x000fce0000000000 */
.L_x_2843:
[----:B0-----:R-:W0:Y:S01]  /*0350*/  LDC.64 R38, c[0x0][0x410] ;  /* 0x00010400ff267b82 */ /* 0x001e220000000a00 */
[C---:B------:R-:W-:Y:S01]  /*0360*/  VIADD R37, R41.reuse, 0x60 ;  /* 0x0000006029257836 */ /* 0x040fe20000000000 */
[----:B------:R-:W-:Y:S01]  /*0370*/  BSSY.RECONVERGENT B1, `(.L_x_2754) ;  /* 0x0000081000017945 */ /* 0x000fe20003800200 */
[C---:B------:R-:W-:Y:S01]  /*0380*/  VIADD R35, R41.reuse, 0xa0 ;  /* 0x000000a029237836 */ /* 0x040fe20000000000 */
[----:B------:R-:W-:Y:S01]  /*0390*/  MOV R4, 0xff800000 ;  /* 0xff80000000047802 */ /* 0x000fe20000000f00 */
[C---:B------:R-:W-:Y:S02]  /*03a0*/  VIADD R11, R41.reuse, 0xc0 ;  /* 0x000000c0290b7836 */ /* 0x040fe40000000000 */
        /* <DEDUP_REMOVED lines=8> */
[----:B--2---:R-:W-:Y:S08]  /*0430*/  @P3 BRA `(.L_x_2755) ;  /* 0x0000000400d03947 */ /* 0x004ff00003800000 */
        /* <DEDUP_REMOVED lines=31> */
[----:B0-----:R-:W-:-:S04]  /*0630*/  VIADD R12, R10, 0xffffffe ;  /* 0x0ffffffe0a0c7836 */ /* 0x001fc80000000000 */
[----:B------:R0:W1:Y:S04]  /*0640*/  F2I.FTZ.U32.TRUNC.NTZ R13, R12 ;  /* 0x0000000c000d7305 */ /* 0x000068000021f000 */
[----:B------:R-:W-:Y:S02]  /*0650*/  @!P1 IADD3 R16, PT, PT, -R16, RZ, RZ ;  /* 0x000000ff10109210 */ /* 0x000fe40007ffe1ff */
[----:B------:R-:W-:Y:S01]  /*0660*/  ISETP.NE.AND P1, PT, R33, RZ, PT ;  /* 0x000000ff2100720c */ /* 0x000fe20003f25270 */
[----:B0-----:R-:W-:Y:S02]  /*0670*/  IMAD.MOV.U32 R12, RZ, RZ, RZ ;  /* 0x000000ffff0c7224 */ /* 0x001fe400078e00ff */
[----:B-1----:R-:W-:-:S10]  /*0680*/  IMAD.MOV R10, RZ, RZ, -R13 ;  /* 0x000000ffff0a7224 */ /* 0x002fd400078e0a0d */
[----:B------:R-:W-:Y:S01]  /*0690*/  @!P1 LOP3.LUT R16, RZ, R33, RZ, 0x33, !PT ;  /* 0x00000021ff109212 */ /* 0x000fe200078e33ff */
[----:B------:R-:W-:-:S04]  /*06a0*/  IMAD R15, R10, R43, RZ ;  /* 0x0000002b0a0f7224 */ /* 0x000fc800078e02ff */
[----:B------:R-:W-:Y:S02]  /*06b0*/  IMAD.MOV R8, RZ, RZ, -R16 ;  /* 0x000000ffff087224 */ /* 0x000fe400078e0a10 */
[----:B------:R-:W-:Y:S02]  /*06c0*/  IMAD.HI.U32 R13, R13, R15, R12 ;  /* 0x0000000f0d0d7227 */ /* 0x000fe400078e000c */
[----:B------:R-:W0:Y:S02]  /*06d0*/  LDC.64 R14, c[0x0][0x390] ;  /* 0x0000e400ff0e7b82 */ /* 0x000e240000000a00 */
[----:B------:R-:W-:-:S05]  /*06e0*/  IMAD R47, R33, R8, R4 ;  /* 0x00000008212f7224 */ /* 0x000fca00078e0204 */
[----:B------:R-:W-:Y:S01]  /*06f0*/  IABS R10, R47 ;  /* 0x0000002f000a7213 */ /* 0x000fe20000000000 */
[----:B------:R-:W1:Y:S04]  /*0700*/  LDC R8, c[0x0][0x3c0] ;  /* 0x0000f000ff087b82 */ /* 0x000e680000000800 */
[----:B------:R-:W-:-:S05]  /*0710*/  IMAD.HI.U32 R13, R13, R10, RZ ;  /* 0x0000000a0d0d7227 */ /* 0x000fca00078e00ff */
[----:B------:R-:W-:-:S05]  /*0720*/  IADD3 R12, PT, PT, -R13, RZ, RZ ;  /* 0x000000ff0d0c7210 */ /* 0x000fca0007ffe1ff */
[----:B------:R-:W-:-:S05]  /*0730*/  IMAD R10, R43, R12, R10 ;  /* 0x0000000c2b0a7224 */ /* 0x000fca00078e020a */
[----:B------:R-:W-:Y:S02]  /*0740*/  ISETP.GT.U32.AND P1, PT, R43, R10, PT ;  /* 0x0000000a2b00720c */ /* 0x000fe40003f24070 */
[----:B-1----:R-:W-:-:S04]  /*0750*/  IABS R45, R8 ;  /* 0x00000008002d7213 */ /* 0x002fc80000000000 */
[----:B------:R-:W1:Y:S07]  /*0760*/  I2F.RP R12, R45 ;  /* 0x0000002d000c7306 */ /* 0x000e6e0000209400 */
[----:B------:R-:W-:Y:S02]  /*0770*/  @!P1 IMAD.IADD R10, R10, 0x1, -R43 ;  /* 0x000000010a0a9824 */ /* 0x000fe400078e0a2b */
[----:B------:R-:W-:-:S03]  /*0780*/  @!P1 VIADD R13, R13, 0x1 ;  /* 0x000000010d0d9836 */ /* 0x000fc60000000000 */
[----:B------:R-:W-:Y:S02]  /*0790*/  ISETP.GE.U32.AND P1, PT, R10, R43, PT ;  /* 0x0000002b0a00720c */ /* 0x000fe40003f26070 */
[----:B------:R-:W-:Y:S01]  /*07a0*/  LOP3.LUT R10, R47, R6, RZ, 0x3c, !PT ;  /* 0x000000062f0a7212 */ /* 0x000fe200078e3cff */
[----:B-1----:R-:W1:Y:S10]  /*07b0*/  MUFU.RCP R12, R12 ;  /* 0x0000000c000c7308 */ /* 0x002e740000001000 */
[----:B------:R-:W-:Y:S01]  /*07c0*/  @P1 VIADD R13, R13, 0x1 ;  /* 0x000000010d0d1836 */ /* 0x000fe20000000000 */
[----:B------:R-:W-:-:S04]  /*07d0*/  ISETP.GE.AND P1, PT, R10, RZ, PT ;  /* 0x000000ff0a00720c */ /* 0x000fc80003f26270 */
[----:B------:R-:W-:Y:S01]  /*07e0*/  MOV R18, R13 ;  /* 0x0000000d00127202 */ /* 0x000fe20000000f00 */
[----:B-1----:R-:W-:Y:S02]  /*07f0*/  VIADD R32, R12, 0xffffffe ;  /* 0x0ffffffe0c207836 */ /* 0x002fe40000000000 */
[----:B------:R-:W1:Y:S06]  /*0800*/  LDC.64 R12, c[0x0][0x398] ;  /* 0x0000e600ff0c7b82 */ /* 0x000e6c0000000a00 */
[----:B------:R-:W-:Y:S01]  /*0810*/  @!P1 IMAD.MOV R18, RZ, RZ, -R18 ;  /* 0x000000ffff129224 */ /* 0x000fe200078e0a12 */
[----:B------:R-:W-:Y:S01]  /*0820*/  ISETP.NE.AND P1, PT, R6, RZ, PT ;  /* 0x000000ff0600720c */ /* 0x000fe20003f25270 */
[----:B------:R2:W3:Y:S02]  /*0830*/  F2I.FTZ.U32.TRUNC.NTZ R33, R32 ;  /* 0x0000002000217305 */ /* 0x0004e4000021f000 */
[----:B--2---:R-:W-:-:S10]  /*0840*/  IMAD.MOV.U32 R32, RZ, RZ, RZ ;  /* 0x000000ffff207224 */ /* 0x004fd400078e00ff */
[----:B------:R-:W-:Y:S02]  /*0850*/  @!P1 LOP3.LUT R18, RZ, R6, RZ, 0x33, !PT ;  /* 0x00000006ff129212 */ /* 0x000fe400078e33ff */
[----:B0-----:R-:W-:Y:S01]  /*0860*/  ISETP.NE.U32.AND P1, PT, R14, 0x1, PT ;  /* 0x000000010e00780c */ /* 0x001fe20003f25070 */
[----:B---3--:R-:W-:Y:S01]  /*0870*/  IMAD.MOV R10, RZ, RZ, -R33 ;  /* 0x000000ffff0a7224 */ /* 0x008fe200078e0a21 */
[----:B------:R-:W-:Y:S02]  /*0880*/  IADD3 R43, PT, PT, -R18, RZ, RZ ;  /* 0x000000ff122b7210 */ /* 0x000fe40007ffe1ff */
[----:B------:R-:W-:Y:S02]  /*0890*/  ISETP.NE.AND.EX P1, PT, R15, RZ, PT, P1 ;  /* 0x000000ff0f00720c */ /* 0x000fe40003f25310 */
[----:B------:R-:W0:Y:S01]  /*08a0*/  LDC.64 R14, c[0x0][0x3a0] ;  /* 0x0000e800ff0e7b82 */ /* 0x000e220000000a00 */
[----:B------:R-:W-:Y:S02]  /*08b0*/  IMAD R47, R6, R43, R47 ;  /* 0x0000002b062f7224 */ /* 0x000fe400078e022f */
[----:B------:R-:W-:Y:S01]  /*08c0*/  IMAD R43, R10, R45, RZ ;  /* 0x0000002d0a2b7224 */ /* 0x000fe200078e02ff */
[----:B------:R-:W-:-:S02]  /*08d0*/  SEL R10, R16, RZ, P1 ;  /* 0x000000ff100a7207 */ /* 0x000fc40000800000 */
[----:B------:R-:W-:Y:S01]  /*08e0*/  IABS R6, R47 ;  /* 0x0000002f00067213 */ /* 0x000fe20000000000 */
[----:B------:R-:W-:Y:S01]  /*08f0*/  IMAD.HI.U32 R32, R33, R43, R32 ;  /* 0x0000002b21207227 */ /* 0x000fe200078e0020 */
[----:B-1----:R-:W-:Y:S01]  /*0900*/  ISETP.NE.U32.AND P1, PT, R12, 0x1, PT ;  /* 0x000000010c00780c */ /* 0x002fe20003f25070 */
[----:B------:R-:W1:Y:S03]  /*0910*/  LDC.64 R42, c[0x0][0x3a8] ;  /* 0x0000ea00ff2a7b82 */ /* 0x000e660000000a00 */
[----:B------:R-:W-:Y:S01]  /*0920*/  ISETP.NE.AND.EX P1, PT, R13, RZ, PT, P1 ;  /* 0x000000ff0d00720c */ /* 0x000fe20003f25310 */
[----:B------:R-:W-:-:S04]  /*0930*/  IMAD.HI.U32 R32, R32, R6, RZ ;  /* 0x0000000620207227 */ /* 0x000fc800078e00ff */
[----:B------:R-:W-:Y:S02]  /*0940*/  IMAD.MOV R12, RZ, RZ, -R32 ;  /* 0x000000ffff0c7224 */ /* 0x000fe400078e0a20 */
[----:B------:R-:W-:Y:S02]  /*0950*/  IMAD R13, R10, UR36, RZ ;  /* 0x000000240a0d7c24 */ /* 0x000fe4000f8e02ff */
[----:B------:R-:W-:Y:S01]  /*0960*/  IMAD R6, R45, R12, R6 ;  /* 0x0000000c2d067224 */ /* 0x000fe200078e0206 */
[----:B------:R-:W-:-:S04]  /*0970*/  SEL R12, R18, RZ, P1 ;  /* 0x000000ff120c7207 */ /* 0x000fc80000800000 */
[----:B------:R-:W-:Y:S01]  /*0980*/  ISETP.GT.U32.AND P1, PT, R45, R6, PT ;  /* 0x000000062d00720c */ /* 0x000fe20003f24070 */
[----:B------:R-:W-:-:S12]  /*0990*/  IMAD R13, R12, UR37, R13 ;  /* 0x000000250c0d7c24 */ /* 0x000fd8000f8e020d */
        /* <DEDUP_REMOVED lines=30> */
.L_x_2755:
[----:B------:R-:W-:Y:S05]  /*0b80*/  BSYNC.RECONVERGENT B1 ;  /* 0x0000000000017941 */ /* 0x000fea0003800200 */
.L_x_2754:
        /* <DEDUP_REMOVED lines=37> */
[----:B------:R-:W-:Y:S02]  /*0de0*/  IMAD.MOV.U32 R16, RZ, RZ, R10 ;  /* 0x000000ffff107224 */ /* 0x000fe400078e000a */
        /* <DEDUP_REMOVED lines=16> */
[C---:B------:R-:W-:Y:S02]  /*0ef0*/  IMAD R14, R45.reuse, R33, R14 ;  /* 0x000000212d0e7224 */ /* 0x040fe400078e020e */
[----:B------:R-:W2:Y:S03]  /*0f00*/  LDC.64 R32, c[0x0][0x398] ;  /* 0x0000e600ff207b82 */ /* 0x000ea60000000a00 */
        /* <DEDUP_REMOVED lines=9> */
[----:B------:R-:W-:-:S03]  /*0fa0*/  ISETP.GE.AND P2, PT, R14, RZ, PT ;  /* 0x000000ff0e00720c */ /* 0x000fc60003f46270 */
[----:B------:R-:W-:Y:S01]  /*0fb0*/  IMAD.MOV.U32 R18, RZ, RZ, R12 ;  /* 0x000000ffff127224 */ /* 0x000fe200078e000c */
[----:B0-----:R-:W-:-:S04]  /*0fc0*/  IADD3 R44, PT, PT, R20, 0xffffffe, RZ ;  /* 0x0ffffffe142c7810 */ /* 0x001fc80007ffe0ff */
[----:B------:R0:W3:Y:S05]  /*0fd0*/  F2I.FTZ.U32.TRUNC.NTZ R45, R44 ;  /* 0x0000002c002d7305 */ /* 0x0000ea000021f000 */
        /* <DEDUP_REMOVED lines=11> */
[----:B--2---:R-:W-:Y:S02]  /*1090*/  ISETP.NE.U32.AND P2, PT, R32, 0x1, PT ;  /* 0x000000012000780c */ /* 0x004fe40003f45070 */
[----:B------:R-:W-:Y:S01]  /*10a0*/  IABS R12, R47 ;  /* 0x0000002f000c7213 */ /* 0x000fe20000000000 */
[----:B------:R-:W-:Y:S01]  /*10b0*/  IMAD.HI.U32 R49, R45, R49, R44 ;  /* 0x000000312d317227 */ /* 0x000fe200078e002c */
[----:B------:R-:W-:Y:S01]  /*10c0*/  ISETP.NE.AND.EX P2, PT, R33, RZ, PT, P2 ;  /* 0x000000ff2100720c */ /* 0x000fe20003f45320 */
[----:B------:R-:W0:Y:S03]  /*10d0*/  LDC.64 R44, c[0x0][0x3a8] ;  /* 0x0000ea00ff2c7b82 */ /* 0x000e260000000a00 */
[----:B------:R-:W-:Y:S01]  /*10e0*/  SEL R16, R18, RZ, P2 ;  /* 0x000000ff12107207 */ /* 0x000fe20001000000 */
[----:B------:R-:W-:-:S04]  /*10f0*/  IMAD.HI.U32 R8, R49, R12, RZ ;  /* 0x0000000c31087227 */ /* 0x000fc800078e00ff */
[----:B------:R-:W-:Y:S01]  /*1100*/  IMAD.MOV R43, RZ, RZ, -R8 ;  /* 0x000000ffff2b7224 */ /* 0x000fe200078e0a08 */
[----:B------:R-:W1:Y:S03]  /*1110*/  LDC.64 R32, c[0x0][0x3a0] ;  /* 0x0000e800ff207b82 */ /* 0x000e660000000a00 */
        /* <DEDUP_REMOVED lines=11> */
[----:B-1----:R-:W-:Y:S02]  /*11d0*/  ISETP.NE.U32.AND P2, PT, R32, 0x1, PT ;  /* 0x000000012000780c */ /* 0x002fe40003f45070 */
[----:B------:R-:W-:Y:S01]  /*11e0*/  SHF.R.S64 R32, RZ, 0x1e, R6 ;  /* 0x0000001eff207819 */ /* 0x000fe20000001006 */
[----:B------:R-:W-:Y:S01]  /*11f0*/  IMAD.MOV R43, RZ, RZ, -R8 ;  /* 0x000000ffff2b7224 */ /* 0x000fe200078e0a08 */
[----:B------:R-:W-:Y:S01]  /*1200*/  ISETP.NE.AND.EX P2, PT, R33, RZ, PT, P2 ;  /* 0x000000ff2100720c */ /* 0x000fe20003f45320 */
[----:B------:R-:W-:Y:S02]  /*1210*/  IMAD R33, R14, UR36, RZ ;  /* 0x000000240e217c24 */ /* 0x000fe4000f8e02ff */
[----:B------:R-:W-:Y:S01]  /*1220*/  IMAD R10, R10, R43, R47 ;  /* 0x0000002b0a0a7224 */ /* 0x000fe200078e022f */
[----:B------:R-:W-:Y:S01]  /*1230*/  SEL R8, R8, RZ, P2 ;  /* 0x000000ff08087207 */ /* 0x000fe20001000000 */
[----:B------:R-:W-:Y:S01]  /*1240*/  IMAD R33, R16, UR37, R33 ;  /* 0x0000002510217c24 */ /* 0x000fe2000f8e0221 */
        /* <DEDUP_REMOVED lines=15> */
.L_x_2757:
[----:B------:R-:W-:Y:S05]  /*1340*/  BSYNC.RECONVERGENT B1 ;  /* 0x0000000000017941 */ /* 0x000fea0003800200 */
.L_x_2756:
[----:B------:R-:W-:Y:S01]  /*1350*/  BSSY.RECONVERGENT B1, `(.L_x_2758) ;  /* 0x0000078000017945 */ /* 0x000fe20003800200 */
[----:B------:R-:W-:Y:S01]  /*1360*/  ISETP.GE.U32.AND P2, PT, R15, R38, PT ;  /* 0x000000260f00720c */ /* 0x000fe20003f46070 */
[----:B------:R-:W-:Y:S01]  /*1370*/  VIADD R33, R41, 0x100 ;  /* 0x0000010029217836 */ /* 0x000fe20000000000 */
        /* <DEDUP_REMOVED lines=65> */
[----:B0-----:R-:W-:-:S12]  /*1790*/  IMAD.MOV.U32 R46, RZ, RZ, RZ ;  /* 0x000000ffff2e7224 */ /* 0x001fd800078e00ff */
[----:B------:R-:W-:Y:S01]  /*17a0*/  @!P4 LOP3.LUT R20, RZ, R10, RZ, 0x33, !PT ;  /* 0x0000000aff14c212 */ /* 0x000fe200078e33ff */
[----:B---3--:R-:W-:Y:S01]  /*17b0*/  IMAD.MOV R16, RZ, RZ, -R47 ;  /* 0x000000ffff107224 */ /* 0x008fe200078e0a2f */
        /* <DEDUP_REMOVED lines=8> */
[----:B--2---:R-:W-:-:S04]  /*1840*/  ISETP.NE.U32.AND P4, PT, R42, 0x1, PT ;  /* 0x000000012a00780c */ /* 0x004fc80003f85070 */
[----:B------:R-:W-:Y:S01]  /*1850*/  ISETP.NE.AND.EX P4, PT, R43, RZ, PT, P4 ;  /* 0x000000ff2b00720c */ /* 0x000fe20003f85340 */
[----:B------:R-:W-:Y:S01]  /*1860*/  IMAD.HI.U32 R10, R51, R18, RZ ;  /* 0x00000012330a7227 */ /* 0x000fe200078e00ff */
[----:B------:R-:W0:Y:S03]  /*1870*/  LDC.64 R42, c[0x0][0x3a0] ;  /* 0x0000e800ff2a7b82 */ /* 0x000e260000000a00 */
[----:B------:R-:W-:-:S04]  /*1880*/  IMAD.MOV R45, RZ, RZ, -R10 ;  /* 0x000000ffff2d7224 */ /* 0x000fc800078e0a0a */
[C---:B------:R-:W-:Y:S01]  /*1890*/  IMAD R14, R53.reuse, R45, R18 ;  /* 0x0000002d350e7224 */ /* 0x040fe200078e0212 */
[----:B------:R-:W-:Y:S01]  /*18a0*/  SEL R18, R20, RZ, P4 ;  /* 0x000000ff14127207 */ /* 0x000fe20002000000 */
        /* <DEDUP_REMOVED lines=15> */
[----:B------:R-:W-:Y:S02]  /*19a0*/  IMAD R43, R16, UR36, RZ ;  /* 0x00000024102b7c24 */ /* 0x000fe4000f8e02ff */
[----:B------:R-:W-:Y:S01]  /*19b0*/  IMAD R12, R12, R47, R49 ;  /* 0x0000002f0c0c7224 */ /* 0x000fe200078e0231 */
[----:B------:R-:W-:Y:S01]  /*19c0*/  SEL R10, R10, RZ, P4 ;  /* 0x000000ff0a0a7207 */ /* 0x000fe20002000000 */
[----:B------:R-:W-:Y:S01]  /*19d0*/  IMAD R43, R18, UR37, R43 ;  /* 0x00000025122b7c24 */ /* 0x000fe2000f8e022b */
        /* <DEDUP_REMOVED lines=15> */
.L_x_2759:
[----:B------:R-:W-:Y:S05]  /*1ad0*/  BSYNC.RECONVERGENT B1 ;  /* 0x0000000000017941 */ /* 0x000fea0003800200 */
.L_x_2758:
        /* <DEDUP_REMOVED lines=14> */
[----:B------:R-:W-:Y:S02]  /*1bc0*/  SHF.R.S64 R36, RZ, 0x1e, R37 ;  /* 0x0000001eff247819 */ /* 0x000fe40000001025 */
[----:B------:R-:W-:Y:S02]  /*1bd0*/  R2UR UR4, R54 ;  /* 0x00000000360472ca */ /* 0x000fe400000e0000 */
[----:B------:R-:W-:-:S02]  /*1be0*/  R2UR UR5, R55 ;  /* 0x00000000370572ca */ /* 0x000fc400000e0000 */
[----:B0-----:R-:W-:-:S04]  /*1bf0*/  IABS R45, R16 ;  /* 0x00000010002d7213 */ /* 0x001fc80000000000 */
[----:B------:R-:W0:Y:S08]  /*1c00*/  I2F.RP R12, R45 ;  /* 0x0000002d000c7306 */ /* 0x000e300000209400 */
[----:B0-----:R-:W0:Y:S02]  /*1c10*/  MUFU.RCP R12, R12 ;  /* 0x0000000c000c7308 */ /* 0x001e240000001000 */
[----:B0-----:R-:W-:-:S02]  /*1c20*/  IADD3 R42, PT, PT, R12, 0xffffffe, RZ ;  /* 0x0ffffffe0c2a7810 */ /* 0x001fc40007ffe0ff */
[----:B------:R-:W-:-:S04]  /*1c30*/  IABS R12, R37 ;  /* 0x00000025000c7213 */ /* 0x000fc80000000000 */
[----:B------:R0:W1:Y:S02]  /*1c40*/  F2I.FTZ.U32.TRUNC.NTZ R43, R42 ;  /* 0x0000002a002b7305 */ /* 0x000064000021f000 */
[----:B0-----:R-:W-:Y:S02]  /*1c50*/  IMAD.MOV.U32 R42, RZ, RZ, RZ ;  /* 0x000000ffff2a7224 */ /* 0x001fe400078e00ff */
[----:B-1----:R-:W-:-:S04]  /*1c60*/  IMAD.MOV R10, RZ, RZ, -R43 ;  /* 0x000000ffff0a7224 */ /* 0x002fc800078e0a2b */
[----:B------:R-:W-:Y:S02]  /*1c70*/  IMAD R47, R10, R45, RZ ;  /* 0x0000002d0a2f7224 */ /* 0x000fe400078e02ff */
[----:B------:R-:W0:Y:S02]  /*1c80*/  LDC R10, c[0x0][0x3bc] ;  /* 0x0000ef00ff0a7b82 */ /* 0x000e240000000800 */
[----:B------:R-:W-:-:S06]  /*1c90*/  IMAD.HI.U32 R47, R43, R47, R42 ;  /* 0x0000002f2b2f7227 */ /* 0x000fcc00078e002a */
[----:B------:R-:W-:-:S05]  /*1ca0*/  IMAD.HI.U32 R14, R47, R12, RZ ;  /* 0x0000000c2f0e7227 */ /* 0x000fca00078e00ff */
[----:B------:R-:W-:-:S05]  /*1cb0*/  IADD3 R43, PT, PT, -R14, RZ, RZ ;  /* 0x000000ff0e2b7210 */ /* 0x000fca0007ffe1ff */
        /* <DEDUP_REMOVED lines=10> */
[----:B------:R-:W-:Y:S01]  /*1d60*/  ISETP.GE.AND P5, PT, R12, RZ, PT ;  /* 0x000000ff0c00720c */ /* 0x000fe20003fa6270 */
[----:B0-----:R-:W-:-:S04]  /*1d70*/  VIADD R42, R18, 0xffffffe ;  /* 0x0ffffffe122a7836 */ /* 0x001fc80000000000 */
[----:B------:R0:W1:Y:S08]  /*1d80*/  F2I.FTZ.U32.TRUNC.NTZ R43, R42 ;  /* 0x0000002a002b7305 */ /* 0x000070000021f000 */
        /* <DEDUP_REMOVED lines=10> */
[----:B------:R-:W-:-:S05]  /*1e30*/  IABS R18, R51 ;  /* 0x0000003300127213 */ /* 0x000fca0000000000 */
[----:B------:R-:W-:Y:S02]  /*1e40*/  IMAD.HI.U32 R16, R45, R18, RZ ;  /* 0x000000122d107227 */ /* 0x000fe400078e00ff */
[----:B------:R-:W1:Y:S03]  /*1e50*/  LDC.64 R44, c[0x0][0x390] ;  /* 0x0000e400ff2c7b82 */ /* 0x000e660000000a00 */
[----:B------:R-:W-:-:S05]  /*1e60*/  IADD3 R43, PT, PT, -R16, RZ, RZ ;  /* 0x000000ff102b7210 */ /* 0x000fca0007ffe1ff */
[C---:B------:R-:W-:Y:S02]  /*1e70*/  IMAD R18, R47.reuse, R43, R18 ;  /* 0x0000002b2f127224 */ /* 0x040fe400078e0212 */
[----:B------:R-:W2:Y:S03]  /*1e80*/  LDC.64 R42, c[0x0][0x398] ;  /* 0x0000e600ff2a7b82 */ /* 0x000ea60000000a00 */
        /* <DEDUP_REMOVED lines=12> */
[----:B------:R0:W3:Y:S04]  /*1f50*/  F2I.FTZ.U32.TRUNC.NTZ R47, R46 ;  /* 0x0000002e002f7305 */ /* 0x0000e8000021f000 */
[----:B------:R-:W-:Y:S02]  /*1f60*/  @!P5 IADD3 R20, PT, PT, -R20, RZ, RZ ;  /* 0x000000ff1414d210 */ /* 0x000fe40007ffe1ff */
[----:B------:R-:W-:Y:S01]  /*1f70*/  ISETP.NE.AND P5, PT, R10, RZ, PT ;  /* 0x000000ff0a00720c */ /* 0x000fe20003fa5270 */
[----:B0-----:R-:W-:Y:S02]  /*1f80*/  HFMA2 R46, -RZ, RZ, 0, 0 ;  /* 0x00000000ff2e7431 */ /* 0x001fe400000001ff */
[----:B---3--:R-:W-:-:S10]  /*1f90*/  IMAD.MOV R16, RZ, RZ, -R47 ;  /* 0x000000ffff107224 */ /* 0x008fd400078e0a2f */
[----:B------:R-:W-:Y:S02]  /*1fa0*/  @!P5 LOP3.LUT R20, RZ, R10, RZ, 0x33, !PT ;  /* 0x0000000aff14d212 */ /* 0x000fe400078e33ff */
[----:B-1----:R-:W-:-:S03]  /*1fb0*/  ISETP.NE.U32.AND P5, PT, R44, 0x1, PT ;  /* 0x000000012c00780c */ /* 0x002fc60003fa5070 */
[----:B------:R-:W-:Y:S01]  /*1fc0*/  IMAD.MOV R49, RZ, RZ, -R20 ;  /* 0x000000ffff317224 */ /* 0x000fe200078e0a14 */
        /* <DEDUP_REMOVED lines=46> */
.L_x_2761:
[----:B------:R-:W-:Y:S05]  /*22b0*/  BSYNC.RECONVERGENT B1 ;  /* 0x0000000000017941 */ /* 0x000fea0003800200 */
.L_x_2760:
        /* <DEDUP_REMOVED lines=19> */
[----:B------:R-:W-:-:S04]  /*23f0*/  IMAD R47, R20, R43, RZ ;  /* 0x0000002b142f7224 */ /* 0x000fc800078e02ff */
        /* <DEDUP_REMOVED lines=14> */
[----:B------:R0:W1:Y:S01]  /*24e0*/  F2I.FTZ.U32.TRUNC.NTZ R37, R36 ;  /* 0x0000002400257305 */ /* 0x000062000021f000 */
[----:B------:R-:W2:Y:S04]  /*24f0*/  LDC R14, c[0x0][0x3c0] ;  /* 0x0000f000ff0e7b82 */ /* 0x000ea80000000800 */
[----:B------:R-:W-:Y:S01]  /*2500*/  @P5 VIADD R20, R20, 0x1 ;  /* 0x0000000114145836 */ /* 0x000fe20000000000 */
[----:B------:R-:W-:Y:S01]  /*2510*/  ISETP.NE.AND P5, PT, R45, RZ, PT ;  /* 0x000000ff2d00720c */ /* 0x000fe20003fa5270 */
[----:B0-----:R-:W-:-:S04]  /*2520*/  IMAD.MOV.U32 R36, RZ, RZ, RZ ;  /* 0x000000ffff247224 */ /* 0x001fc800078e00ff */
[----:B------:R-:W-:Y:S01]  /*2530*/  @!P6 IMAD.MOV R20, RZ, RZ, -R20 ;  /* 0x000000ffff14e224 */ /* 0x000fe200078e0a14 */
[----:B-1----:R-:W-:-:S07]  /*2540*/  IADD3 R22, PT, PT, RZ, -R37, RZ ;  /* 0x80000025ff167210 */ /* 0x002fce0007ffe0ff */
[----:B------:R-:W-:-:S05]  /*2550*/  @!P5 LOP3.LUT R20, RZ, R45, RZ, 0x33, !PT ;  /* 0x0000002dff14d212 */ /* 0x000fca00078e33ff */
[----:B------:R-:W-:Y:S01]  /*2560*/  IMAD.MOV R43, RZ, RZ, -R20 ;  /* 0x000000ffff2b7224 */ /* 0x000fe200078e0a14 */
[----:B--2---:R-:W-:-:S03]  /*2570*/  IABS R51, R14 ;  /* 0x0000000e00337213 */ /* 0x004fc60000000000 */
[----:B------:R-:W-:Y:S02]  /*2580*/  IMAD R45, R45, R43, R12 ;  /* 0x0000002b2d2d7224 */ /* 0x000fe400078e020c */
[----:B------:R-:W-:Y:S01]  /*2590*/  IMAD R43, R22, R47, RZ ;  /* 0x0000002f162b7224 */ /* 0x000fe200078e02ff */
[----:B------:R-:W0:Y:S02]  /*25a0*/  I2F.RP R26, R51 ;  /* 0x00000033001a7306 */ /* 0x000e240000209400 */
[----:B------:R-:W-:Y:S01]  /*25b0*/  IABS R24, R45 ;  /* 0x0000002d00187213 */ /* 0x000fe20000000000 */
[----:B------:R-:W-:-:S06]  /*25c0*/  IMAD.HI.U32 R43, R37, R43, R36 ;  /* 0x0000002b252b7227 */ /* 0x000fcc00078e0024 */
[----:B------:R-:W-:-:S05]  /*25d0*/  IMAD.HI.U32 R22, R43, R24, RZ ;  /* 0x000000182b167227 */ /* 0x000fca00078e00ff */
[----:B------:R-:W-:Y:S01]  /*25e0*/  IADD3 R37, PT, PT, -R22, RZ, RZ ;  /* 0x000000ff16257210 */ /* 0x000fe20007ffe1ff */
[----:B0-----:R-:W0:Y:S04]  /*25f0*/  MUFU.RCP R26, R26 ;  /* 0x0000001a001a7308 */ /* 0x001e280000001000 */
[----:B------:R-:W-:-:S05]  /*2600*/  IMAD R24, R47, R37, R24 ;  /* 0x000000252f187224 */ /* 0x000fca00078e0218 */
[----:B------:R-:W-:Y:S02]  /*2610*/  ISETP.GT.U32.AND P6, PT, R47, R24, PT ;  /* 0x000000182f00720c */ /* 0x000fe40003fc4070 */
[----:B0-----:R-:W-:-:S04]  /*2620*/  IADD3 R36, PT, PT, R26, 0xffffffe, RZ ;  /* 0x0ffffffe1a247810 */ /* 0x001fc80007ffe0ff */
[----:B------:R0:W1:Y:S07]  /*2630*/  F2I.FTZ.U32.TRUNC.NTZ R37, R36 ;  /* 0x0000002400257305 */ /* 0x00006e000021f000 */
[----:B------:R-:W-:Y:S02]  /*2640*/  @!P6 IMAD.IADD R24, R24, 0x1, -R47 ;  /* 0x000000011818e824 */ /* 0x000fe400078e0a2f */
[----:B------:R-:W-:-:S03]  /*2650*/  @!P6 VIADD R22, R22, 0x1 ;  /* 0x000000011616e836 */ /* 0x000fc60000000000 */
[----:B------:R-:W-:Y:S02]  /*2660*/  ISETP.GE.U32.AND P5, PT, R24, R47, PT ;  /* 0x0000002f1800720c */ /* 0x000fe40003fa6070 */
[----:B------:R-:W-:Y:S02]  /*2670*/  LOP3.LUT R24, R45, R18, RZ, 0x3c, !PT ;  /* 0x000000122d187212 */ /* 0x000fe400078e3cff */
[----:B0-----:R-:W-:Y:S02]  /*2680*/  MOV R36, RZ ;  /* 0x000000ff00247202 */ /* 0x001fe40000000f00 */
[----:B------:R-:W-:-:S07]  /*2690*/  ISETP.GE.AND P6, PT, R24, RZ, PT ;  /* 0x000000ff1800720c */ /* 0x000fce0003fc6270 */
[----:B------:R-:W-:Y:S01]  /*26a0*/  @P5 VIADD R22, R22, 0x1 ;  /* 0x0000000116165836 */ /* 0x000fe20000000000 */
[----:B------:R-:W-:-:S03]  /*26b0*/  ISETP.NE.AND P5, PT, R18, RZ, PT ;  /* 0x000000ff1200720c */ /* 0x000fc60003fa5270 */
[----:B------:R-:W-:Y:S02]  /*26c0*/  IMAD.MOV.U32 R24, RZ, RZ, R22 ;  /* 0x000000ffff187224 */ /* 0x000fe400078e0016 */
[----:B-1----:R-:W-:-:S03]  /*26d0*/  IMAD.MOV R22, RZ, RZ, -R37 ;  /* 0x000000ffff167224 */ /* 0x002fc600078e0a25 */
[----:B------:R-:W-:-:S05]  /*26e0*/  @!P6 IADD3 R24, PT, PT, -R24, RZ, RZ ;  /* 0x000000ff1818e210 */ /* 0x000fca0007ffe1ff */
        /* <DEDUP_REMOVED lines=12> */
[----:B------:R-:W-:Y:S02]  /*27b0*/  ISETP.GT.U32.AND P5, PT, R51, R22, PT ;  /* 0x000000163300720c */ /* 0x000fe40003fa4070 */
[----:B-1----:R-:W-:-:S11]  /*27c0*/  ISETP.NE.U32.AND P6, PT, R36, 0x1, PT ;  /* 0x000000012400780c */ /* 0x002fd60003fc5070 */
[----:B------:R-:W-:Y:S01]  /*27d0*/  @!P5 IMAD.IADD R22, R22, 0x1, -R51 ;  /* 0x000000011616d824 */ /* 0x000fe200078e0a33 */
[----:B------:R-:W-:Y:S02]  /*27e0*/  ISETP.NE.AND.EX P6, PT, R37, RZ, PT, P6 ;  /* 0x000000ff2500720c */ /* 0x000fe40003fc5360 */
[----:B------:R-:W1:Y:S01]  /*27f0*/  LDC.64 R36, c[0x0][0x398] ;  /* 0x0000e600ff247b82 */ /* 0x000e620000000a00 */
[----:B------:R-:W-:Y:S02]  /*2800*/  @!P5 IADD3 R18, PT, PT, R18, 0x1, RZ ;  /* 0x000000011212d810 */ /* 0x000fe40007ffe0ff */
[----:B------:R-:W-:Y:S02]  /*2810*/  SEL R20, R20, RZ, P6 ;  /* 0x000000ff14147207 */ /* 0x000fe40003000000 */
[----:B------:R-:W-:Y:S02]  /*2820*/  ISETP.GE.U32.AND P6, PT, R22, R51, PT ;  /* 0x000000331600720c */ /* 0x000fe40003fc6070 */
[----:B------:R-:W-:-:S04]  /*2830*/  LOP3.LUT R22, R49, R14, RZ, 0x3c, !PT ;  /* 0x0000000e31167212 */ /* 0x000fc800078e3cff */
[----:B------:R-:W-:-:S07]  /*2840*/  ISETP.GE.AND P5, PT, R22, RZ, PT ;  /* 0x000000ff1600720c */ /* 0x000fce0003fa6270 */
[----:B------:R-:W-:Y:S01]  /*2850*/  @P6 VIADD R18, R18, 0x1 ;  /* 0x0000000112126836 */ /* 0x000fe20000000000 */
[----:B------:R-:W-:-:S05]  /*2860*/  ISETP.NE.AND P6, PT, R14, RZ, PT ;  /* 0x000000ff0e00720c */ /* 0x000fca0003fc5270 */
[----:B------:R-:W-:Y:S01]  /*2870*/  @!P5 IMAD.MOV R18, RZ, RZ, -R18 ;  /* 0x000000ffff12d224 */ /* 0x000fe200078e0a12 */
[----:B-1----:R-:W-:Y:S02]  /*2880*/  ISETP.NE.U32.AND P5, PT, R36, 0x1, PT ;  /* 0x000000012400780c */ /* 0x002fe40003fa5070 */
[----:B------:R-:W-:Y:S02]  /*2890*/  SHF.R.S64 R36, RZ, 0x1e, R12 ;  /* 0x0000001eff247819 */ /* 0x000fe4000000100c */
[----:B------:R-:W-:Y:S01]  /*28a0*/  ISETP.NE.AND.EX P5, PT, R37, RZ, PT, P5 ;  /* 0x000000ff2500720c */ /* 0x000fe20003fa5350 */
[----:B------:R-:W-:Y:S02]  /*28b0*/  IMAD R37, R20, UR36, RZ ;  /* 0x0000002414257c24 */ /* 0x000fe4000f8e02ff */
[----:B------:R-:W-:Y:S02]  /*28c0*/  @!P6 LOP3.LUT R18, RZ, R14, RZ, 0x33, !PT ;  /* 0x0000000eff12e212 */ /* 0x000fe400078e33ff */
[----:B0-----:R-:W-:-:S02]  /*28d0*/  ISETP.NE.U32.AND P6, PT, R44, 0x1, PT ;  /* 0x000000012c00780c */ /* 0x001fc40003fc5070 */
[----:B------:R-:W-:Y:S02]  /*28e0*/  IADD3 R47, PT, PT, -R18, RZ, RZ ;  /* 0x000000ff122f7210 */ /* 0x000fe40007ffe1ff */
[----:B------:R-:W-:Y:S02]  /*28f0*/  SEL R22, R24, RZ, P5 ;  /* 0x000000ff18167207 */ /* 0x000fe40002800000 */
[----:B--2---:R-:W-:Y:S01]  /*2900*/  ISETP.NE.U32.AND P5, PT, R42, 0x1, PT ;  /* 0x000000012a00780c */ /* 0x004fe20003fa5070 */
[----:B------:R-:W-:Y:S01]  /*2910*/  IMAD R14, R14, R47, R49 ;  /* 0x0000002f0e0e7224 */ /* 0x000fe200078e0231 */
[----:B------:R-:W-:Y:S01]  /*2920*/  ISETP.NE.AND.EX P6, PT, R45, RZ, PT, P6 ;  /* 0x000000ff2d00720c */ /* 0x000fe20003fc5360 */
[----:B------:R-:W-:Y:S01]  /*2930*/  IMAD R37, R22, UR37, R37 ;  /* 0x0000002516257c24 */ /* 0x000fe2000f8e0225 */
[----:B------:R-:W-:Y:S02]  /*2940*/  ISETP.NE.AND.EX P5, PT, R43, RZ, PT, P5 ;  /* 0x000000ff2b00720c */ /* 0x000fe40003fa5350 */
        /* <DEDUP_REMOVED lines=14> */
.L_x_2763:
[----:B------:R-:W-:Y:S05]  /*2a30*/  BSYNC.RECONVERGENT B1 ;  /* 0x0000000000017941 */ /* 0x000fea0003800200 */
.L_x_2762:
        /* <DEDUP_REMOVED lines=23> */
[----:B------:R-:W-:-:S05]  /*2bb0*/  IADD3 R36, PT, PT, R20, 0xffffffe, RZ ;  /* 0x0ffffffe14247810 */ /* 0x000fca0007ffe0ff */
[----:B------:R-:W-:-:S04]  /*2bc0*/  IMAD.HI.U32 R16, R45, R12, RZ ;  /* 0x0000000c2d107227 */ /* 0x000fc800078e00ff */
[----:B------:R-:W-:-:S04]  /*2bd0*/  IMAD.MOV R37, RZ, RZ, -R16 ;  /* 0x000000ffff257224 */ /* 0x000fc800078e0a10 */
[C---:B------:R-:W-:Y:S02]  /*2be0*/  IMAD R12, R43.reuse, R37, R12 ;  /* 0x000000252b0c7224 */ /* 0x040fe400078e020c */
[----:B------:R0:W1:Y:S03]  /*2bf0*/  F2I.FTZ.U32.TRUNC.NTZ R37, R36 ;  /* 0x0000002400257305 */ /* 0x000066000021f000 */
[----:B------:R-:W-:Y:S02]  /*2c00*/  ISETP.GT.U32.AND P6, PT, R43, R12, PT ;  /* 0x0000000c2b00720c */ /* 0x000fe40003fc4070 */
[----:B0-----:R-:W-:Y:S01]  /*2c10*/  MOV R36, RZ ;  /* 0x000000ff00247202 */ /* 0x001fe20000000f00 */
[----:B-1----:R-:W-:-:S10]  /*2c20*/  IMAD.MOV R24, RZ, RZ, -R37 ;  /* 0x000000ffff187224 */ /* 0x002fd400078e0a25 */
[----:B------:R-:W-:Y:S02]  /*2c30*/  @!P6 IMAD.IADD R12, R12, 0x1, -R43 ;  /* 0x000000010c0ce824 */ /* 0x000fe400078e0a2b */
[----:B------:R-:W-:Y:S01]  /*2c40*/  @!P6 VIADD R16, R16, 0x1 ;  /* 0x000000011010e836 */ /* 0x000fe20000000000 */
[----:B------:R-:W-:Y:S02]  /*2c50*/  ISETP.NE.AND P6, PT, R22, RZ, PT ;  /* 0x000000ff1600720c */ /* 0x000fe40003fc5270 */
[----:B------:R-:W-:Y:S01]  /*2c60*/  ISETP.GE.U32.AND P5, PT, R12, R43, PT ;  /* 0x0000002b0c00720c */ /* 0x000fe20003fa6070 */
[----:B------:R-:W-:Y:S01]  /*2c70*/  IMAD R43, R24, R47, RZ ;  /* 0x0000002f182b7224 */ /* 0x000fe200078e02ff */
[----:B------:R-:W-:-:S03]  /*2c80*/  LOP3.LUT R12, R35, R22, RZ, 0x3c, !PT ;  /* 0x00000016230c7212 */ /* 0x000fc600078e3cff */
[----:B------:R-:W-:Y:S01]  /*2c90*/  IMAD.HI.U32 R43, R37, R43, R36 ;  /* 0x0000002b252b7227 */ /* 0x000fe200078e0024 */
        /* <DEDUP_REMOVED lines=21> */
[----:B------:R-:W-:Y:S01]  /*2df0*/  ISETP.NE.AND P6, PT, R14, RZ, PT ;  /* 0x000000ff0e00720c */ /* 0x000fe20003fc5270 */
[----:B------:R-:W2:Y:S01]  /*2e00*/  LDC.64 R46, c[0x0][0x3a8] ;  /* 0x0000ea00ff2e7b82 */ /* 0x000ea20000000a00 */
[----:B------:R-:W-:Y:S01]  /*2e10*/  ISETP.GE.AND P0, PT, R22, RZ, PT ;  /* 0x000000ff1600720c */ /* 0x000fe20003f06270 */
[----:B0-----:R-:W-:-:S06]  /*2e20*/  IMAD.MOV.U32 R36, RZ, RZ, RZ ;  /* 0x000000ffff247224 */ /* 0x001fcc00078e00ff */
[----:B------:R-:W-:-:S05]  /*2e30*/  @P5 VIADD R20, R20, 0x1 ;  /* 0x0000000114145836 */ /* 0x000fca0000000000 */
[----:B------:R-:W-:Y:S01]  /*2e40*/  MOV R22, R20 ;  /* 0x0000001400167202 */ /* 0x000fe20000000f00 */
[----:B-1----:R-:W-:-:S04]  /*2e50*/  IMAD.MOV R20, RZ, RZ, -R37 ;  /* 0x000000ffff147224 */ /* 0x002fc800078e0a25 */
[----:B------:R-:W-:Y:S01]  /*2e60*/  @!P0 IMAD.MOV R22, RZ, RZ, -R22 ;  /* 0x000000ffff168224 */ /* 0x000fe200078e0a16 */
[----:B------:R-:W-:-:S04]  /*2e70*/  @!P6 LOP3.LUT R22, RZ, R14, RZ, 0x33, !PT ;  /* 0x0000000eff16e212 */ /* 0x000fc800078e33ff */
[----:B------:R-:W-:-:S05]  /*2e80*/  IADD3 R43, PT, PT, -R22, RZ, RZ ;  /* 0x000000ff162b7210 */ /* 0x000fca0007ffe1ff */
        /* <DEDUP_REMOVED lines=18> */
[----:B-1----:R-:W-:-:S04]  /*2fb0*/  ISETP.NE.U32.AND P0, PT, R42, 0x1, PT ;  /* 0x000000012a00780c */ /* 0x002fc80003f05070 */
[----:B------:R-:W-:Y:S02]  /*2fc0*/  ISETP.NE.AND.EX P0, PT, R43, RZ, PT, P0 ;  /* 0x000000ff2b00720c */ /* 0x000fe40003f05300 */
[----:B------:R-:W-:Y:S02]  /*2fd0*/  @!P5 IADD3 R14, PT, PT, -R14, RZ, RZ ;  /* 0x000000ff0e0ed210 */ /* 0x000fe40007ffe1ff */
[----:B---3--:R-:W-:Y:S02]  /*2fe0*/  ISETP.NE.U32.AND P5, PT, R36, 0x1, PT ;  /* 0x000000012400780c */ /* 0x008fe40003fa5070 */
[----:B------:R-:W-:Y:S02]  /*2ff0*/  @!P6 LOP3.LUT R14, RZ, R12, RZ, 0x33, !PT ;  /* 0x0000000cff0ee212 */ /* 0x000fe400078e33ff */
[----:B------:R-:W-:Y:S02]  /*3000*/  SEL R16, R16, RZ, P0 ;  /* 0x000000ff10107207 */ /* 0x000fe40000000000 */
[----:B0-----:R-:W-:Y:S01]  /*3010*/  ISETP.NE.U32.AND P0, PT, R44, 0x1, PT ;  /* 0x000000012c00780c */ /* 0x001fe20003f05070 */
        /* <DEDUP_REMOVED lines=23> */
.L_x_2765:
[----:B------:R-:W-:Y:S05]  /*3190*/  BSYNC.RECONVERGENT B1 ;  /* 0x0000000000017941 */ /* 0x000fea0003800200 */
.L_x_2764:
        /* <DEDUP_REMOVED lines=24> */
[----:B------:R-:W-:-:S05]  /*3320*/  IMAD.HI.U32 R20, R43, R12, RZ ;  /* 0x0000000c2b147227 */ /* 0x000fca00078e00ff */
[----:B------:R-:W-:-:S05]  /*3330*/  IADD3 R35, PT, PT, -R20, RZ, RZ ;  /* 0x000000ff14237210 */ /* 0x000fca0007ffe1ff */
[C---:B------:R-:W-:Y:S02]  /*3340*/  IMAD R12, R37.reuse, R35, R12 ;  /* 0x00000023250c7224 */ /* 0x040fe400078e020c */
[----:B------:R0:W1:Y:S03]  /*3350*/  F2I.FTZ.U32.TRUNC.NTZ R35, R34 ;  /* 0x0000002200237305 */ /* 0x000066000021f000 */
[----:B------:R-:W-:Y:S01]  /*3360*/  ISETP.GT.U32.AND P1, PT, R37, R12, PT ;  /* 0x0000000c2500720c */ /* 0x000fe20003f24070 */
[----:B0-----:R-:W-:Y:S01]  /*3370*/  IMAD.MOV.U32 R34, RZ, RZ, RZ ;  /* 0x000000ffff227224 */ /* 0x001fe200078e00ff */
[----:B-1----:R-:W-:-:S11]  /*3380*/  IADD3 R26, PT, PT, RZ, -R35, RZ ;  /* 0x80000023ff1a7210 */ /* 0x002fd60007ffe0ff */
[----:B------:R-:W-:Y:S01]  /*3390*/  @!P1 IMAD.IADD R12, R12, 0x1, -R37 ;  /* 0x000000010c0c9824 */ /* 0x000fe200078e0a25 */
[----:B------:R-:W-:Y:S02]  /*33a0*/  @!P1 IADD3 R20, PT, PT, R20, 0x1, RZ ;  /* 0x0000000114149810 */ /* 0x000fe40007ffe0ff */
        /* <DEDUP_REMOVED lines=54> */
[----:B---3--:R-:W-:Y:S02]  /*3710*/  ISETP.NE.U32.AND P1, PT, R34, 0x1, PT ;  /* 0x000000012200780c */ /* 0x008fe40003f25070 */
[----:B------:R-:W-:Y:S02]  /*3720*/  SHF.R.S64 R34, RZ, 0x1e, R11 ;  /* 0x0000001eff227819 */ /* 0x000fe4000000100b */
[----:B------:R-:W-:Y:S01]  /*3730*/  ISETP.NE.AND.EX P1, PT, R35, RZ, PT, P1 ;  /* 0x000000ff2300720c */ /* 0x000fe20003f25310 */
[----:B------:R-:W-:Y:S01]  /*3740*/  @!P0 IMAD.MOV R14, RZ, RZ, -R14 ;  /* 0x000000ffff0e8224 */ /* 0x000fe200078e0a0e */
[----:B-1----:R-:W-:Y:S02]  /*3750*/  ISETP.NE.U32.AND P0, PT, R36, 0x1, PT ;  /* 0x000000012400780c */ /* 0x002fe40003f05070 */
[----:B------:R-:W-:Y:S02]  /*3760*/  @!P5 LOP3.LUT R14, RZ, R12, RZ, 0x33, !PT ;  /* 0x0000000cff0ed212 */ /* 0x000fe400078e33ff */
[----:B0-----:R-:W-:-:S02]  /*3770*/  ISETP.NE.U32.AND P5, PT, R42, 0x1, PT ;  /* 0x000000012a00780c */ /* 0x001fc40003fa5070 */
[----:B------:R-:W-:Y:S02]  /*3780*/  ISETP.NE.AND.EX P0, PT, R37, RZ, PT, P0 ;  /* 0x000000ff2500720c */ /* 0x000fe40003f05300 */
[----:B------:R-:W-:Y:S02]  /*3790*/  SEL R20, R20, RZ, P1 ;  /* 0x000000ff14147207 */ /* 0x000fe40000800000 */
[----:B------:R-:W-:Y:S02]  /*37a0*/  IADD3 R37, PT, PT, -R14, RZ, RZ ;  /* 0x000000ff0e257210 */ /* 0x000fe40007ffe1ff */
[----:B------:R-:W-:Y:S01]  /*37b0*/  ISETP.NE.AND.EX P5, PT, R43, RZ, PT, P5 ;  /* 0x000000ff2b00720c */ /* 0x000fe20003fa5350 */
[----:B------:R-:W-:Y:S01]  /*37c0*/  IMAD R35, R20, UR36, RZ ;  /* 0x0000002414237c24 */ /* 0x000fe2000f8e02ff */
[----:B--2---:R-:W-:Y:S01]  /*37d0*/  ISETP.NE.U32.AND P1, PT, R44, 0x1, PT ;  /* 0x000000012c00780c */ /* 0x004fe20003f25070 */
[----:B------:R-:W-:Y:S01]  /*37e0*/  IMAD R12, R12, R37, R47 ;  /* 0x000000250c0c7224 */ /* 0x000fe200078e022f */
        /* <DEDUP_REMOVED lines=17> */
.L_x_2767:
[----:B------:R-:W-:Y:S05]  /*3900*/  BSYNC.RECONVERGENT B1 ;  /* 0x0000000000017941 */ /* 0x000fea0003800200 */
.L_x_2766:
        /* <DEDUP_REMOVED lines=34> */
[----:B------:R-:W-:-:S04]  /*3b30*/  LOP3.LUT R11, R15, R24, RZ, 0x3c, !PT ;  /* 0x000000180f0b7212 */ /* 0x000fc800078e3cff */
[----:B------:R-:W-:Y:S02]  /*3b40*/  ISETP.GE.AND P2, PT, R11, RZ, PT ;  /* 0x000000ff0b00720c */ /* 0x000fe40003f46270 */
[----:B------:R-:W2:Y:S01]  /*3b50*/  LDC R11, c[0x0][0x3c0] ;  /* 0x0000f000ff0b7b82 */ /* 0x000ea20000000800 */
[----:B0-----:R-:W-:-:S04]  /*3b60*/  IMAD.MOV.U32 R36, RZ, RZ, RZ ;  /* 0x000000ffff247224 */ /* 0x001fc800078e00ff */
[----:B------:R-:W-:Y:S01]  /*3b70*/  @P0 VIADD R12, R12, 0x1 ;  /* 0x000000010c0c0836 */ /* 0x000fe20000000000 */
[----:B-1----:R-:W-:-:S05]  /*3b80*/  IADD3 R26, PT, PT, RZ, -R37, RZ ;  /* 0x80000025ff1a7210 */ /* 0x002fca0007ffe0ff */
[----:B------:R-:W-:Y:S01]  /*3b90*/  @!P2 IMAD.MOV R12, RZ, RZ, -R12 ;  /* 0x000000ffff0ca224 */ /* 0x000fe200078e0a0c */
[----:B------:R-:W-:Y:S01]  /*3ba0*/  @!P1 LOP3.LUT R12, RZ, R24, RZ, 0x33, !PT ;  /* 0x00000018ff0c9212 */ /* 0x000fe200078e33ff */
[----:B------:R-:W-:-:S04]  /*3bb0*/  IMAD R47, R26, R43, RZ ;  /* 0x0000002b1a2f7224 */ /* 0x000fc800078e02ff */
[----:B------:R-:W-:Y:S02]  /*3bc0*/  IMAD.MOV R22, RZ, RZ, -R12 ;  /* 0x000000ffff167224 */ /* 0x000fe400078e0a0c */
[----:B------:R-:W-:-:S04]  /*3bd0*/  IMAD.HI.U32 R47, R37, R47, R36 ;  /* 0x0000002f252f7227 */ /* 0x000fc800078e0024 */
[----:B------:R-:W-:Y:S01]  /*3be0*/  IMAD R45, R24, R22, R15 ;  /* 0x00000016182d7224 */ /* 0x000fe200078e020f */
[----:B--2---:R-:W-:-:S04]  /*3bf0*/  IABS R26, R11 ;  /* 0x0000000b001a7213 */ /* 0x004fc80000000000 */
        /* <DEDUP_REMOVED lines=17> */
[----:B------:R-:W-:Y:S01]  /*3d10*/  MOV R26, R22 ;  /* 0x00000016001a7202 */ /* 0x000fe20000000f00 */
[----:B0-----:R-:W-:-:S04]  /*3d20*/  IMAD.MOV.U32 R36, RZ, RZ, RZ ;  /* 0x000000ffff247224 */ /* 0x001fc800078e00ff */
[----:B------:R-:W-:Y:S01]  /*3d30*/  @!P2 IMAD.MOV R26, RZ, RZ, -R26 ;  /* 0x000000ffff1aa224 */ /* 0x000fe200078e0a1a */
[----:B------:R-:W-:Y:S02]  /*3d40*/  @!P1 LOP3.LUT R26, RZ, R14, RZ, 0x33, !PT ;  /* 0x0000000eff1a9212 */ /* 0x000fe400078e33ff */
[----:B------:R-:W-:Y:S01]  /*3d50*/  ISETP.NE.AND P2, PT, R11, RZ, PT ;  /* 0x000000ff0b00720c */ /* 0x000fe20003f45270 */
[----:B-1----:R-:W-:Y:S01]  /*3d60*/  IMAD.MOV R22, RZ, RZ, -R37 ;  /* 0x000000ffff167224 */ /* 0x002fe200078e0a25 */
        /* <DEDUP_REMOVED lines=20> */
[----:B--2---:R-:W-:-:S05]  /*3eb0*/  ISETP.NE.U32.AND P0, PT, R36, 0x1, PT ;  /* 0x000000012400780c */ /* 0x004fca0003f05070 */
[----:B------:R-:W-:Y:S02]  /*3ec0*/  @!P5 IADD3 R14, PT, PT, -R14, RZ, RZ ;  /* 0x000000ff0e0ed210 */ /* 0x000fe40007ffe1ff */
[----:B------:R-:W-:Y:S02]  /*3ed0*/  ISETP.NE.AND.EX P5, PT, R37, RZ, PT, P0 ;  /* 0x000000ff2500720c */ /* 0x000fe40003fa5300 */
[----:B------:R-:W-:Y:S02]  /*3ee0*/  @!P2 LOP3.LUT R14, RZ, R11, RZ, 0x33, !PT ;  /* 0x0000000bff0ea212 */ /* 0x000fe400078e33ff */
[----:B0-----:R-:W-:Y:S02]  /*3ef0*/  ISETP.NE.U32.AND P0, PT, R44, 0x1, PT ;  /* 0x000000012c00780c */ /* 0x001fe40003f05070 */
[----:B------:R-:W-:Y:S01]  /*3f00*/  ISETP.NE.AND.EX P2, PT, R43, RZ, PT, P1 ;  /* 0x000000ff2b00720c */ /* 0x000fe20003f45310 */
        /* <DEDUP_REMOVED lines=24> */
.L_x_2769:
[----:B------:R-:W-:Y:S05]  /*4090*/  BSYNC.RECONVERGENT B1 ;  /* 0x0000000000017941 */ /* 0x000fea0003800200 */
.L_x_2768:
        /* <DEDUP_REMOVED lines=48> */
[----:B------:R-:W0:Y:S01]  /*43a0*/  I2F.RP R32, R45 ;  /* 0x0000002d00207306 */ /* 0x000e220000209400 */
[----:B------:R-:W-:Y:S02]  /*43b0*/  ISETP.NE.AND P5, PT, R12, RZ, PT ;  /* 0x000000ff0c00720c */ /* 0x000fe40003fa5270 */
        /* <DEDUP_REMOVED lines=70> */
.L_x_2771:
[----:B------:R-:W-:Y:S05]  /*4820*/  BSYNC.RECONVERGENT B1 ;  /* 0x0000000000017941 */ /* 0x000fea0003800200 */
.L_x_2770:
[-C--:B------:R-:W-:Y:S01]  /*4830*/  ISETP.GE.U32.AND P5, PT, R35, R38.reuse, PT ;  /* 0x000000262300720c */ /* 0x080fe20003fa6070 */
[----:B------:R-:W-:Y:S01]  /*4840*/  BSSY.RECONVERGENT B1, `(.L_x_2772) ;  /* 0x0000084000017945 */ /* 0x000fe20003800200 */
[C---:B------:R-:W-:Y:S01]  /*4850*/  IADD3 R37, PT, PT, R41.reuse, 0x160, RZ ;  /* 0x0000016029257810 */ /* 0x040fe20007ffe0ff */
[----:B------:R-:W-:Y:S01]  /*4860*/  VIADD R41, R41, 0x180 ;  /* 0x0000018029297836 */ /* 0x000fe20000000000 */
        /* <DEDUP_REMOVED lines=42> */
[----:B0-----:R-:W-:Y:S02]  /*4b10*/  VIADD R14, R28, 0xffffffe ;  /* 0x0ffffffe1c0e7836 */ /* 0x001fe40000000000 */
[----:B------:R-:W0:Y:S02]  /*4b20*/  LDC R28, c[0x0][0x3c0] ;  /* 0x0000f000ff1c7b82 */ /* 0x000e240000000800 */
[----:B------:R1:W2:Y:S08]  /*4b30*/  F2I.FTZ.U32.TRUNC.NTZ R15, R14 ;  /* 0x0000000e000f7305 */ /* 0x0002b0000021f000 */
[----:B------:R-:W-:Y:S01]  /*4b40*/  @!P5 IADD3 R30, PT, PT, -R30, RZ, RZ ;  /* 0x000000ff1e1ed210 */ /* 0x000fe20007ffe1ff */
[----:B-1----:R-:W-:Y:S01]  /*4b50*/  HFMA2 R14, -RZ, RZ, 0, 0 ;  /* 0x00000000ff0e7431 */ /* 0x002fe200000001ff */
[----:B------:R-:W-:Y:S01]  /*4b60*/  ISETP.NE.AND P5, PT, R45, RZ, PT ;  /* 0x000000ff2d00720c */ /* 0x000fe20003fa5270 */
[----:B--2---:R-:W-:Y:S01]  /*4b70*/  IMAD.MOV R35, RZ, RZ, -R15 ;  /* 0x000000ffff237224 */ /* 0x004fe200078e0a0f */
[----:B0-----:R-:W-:-:S11]  /*4b80*/  IABS R40, R28 ;  /* 0x0000001c00287213 */ /* 0x001fd60000000000 */
[----:B------:R-:W-:-:S05]  /*4b90*/  @!P5 LOP3.LUT R30, RZ, R45, RZ, 0x33, !PT ;  /* 0x0000002dff1ed212 */ /* 0x000fca00078e33ff */
[----:B------:R-:W-:-:S04]  /*4ba0*/  IMAD.MOV R33, RZ, RZ, -R30 ;  /* 0x000000ffff217224 */ /* 0x000fc800078e0a1e */
[----:B------:R-:W-:Y:S02]  /*4bb0*/  IMAD R45, R45, R33, R12 ;  /* 0x000000212d2d7224 */ /* 0x000fe400078e020c */
[----:B------:R-:W-:-:S03]  /*4bc0*/  IMAD R33, R35, R34, RZ ;  /* 0x0000002223217224 */ /* 0x000fc600078e02ff */
[----:B------:R-:W-:Y:S01]  /*4bd0*/  IABS R35, R45 ;  /* 0x0000002d00237213 */ /* 0x000fe20000000000 */
[----:B------:R-:W-:-:S04]  /*4be0*/  IMAD.HI.U32 R32, R15, R33, R14 ;  /* 0x000000210f207227 */ /* 0x000fc800078e000e */
[----:B------:R-:W-:Y:S02]  /*4bf0*/  IMAD.MOV.U32 R15, RZ, RZ, R35 ;  /* 0x000000ffff0f7224 */ /* 0x000fe400078e0023 */
[----:B------:R-:W0:Y:S02]  /*4c00*/  I2F.RP R35, R40 ;  /* 0x0000002800237306 */ /* 0x000e240000209400 */
[----:B------:R-:W-:-:S04]  /*4c10*/  IMAD.HI.U32 R14, R32, R15, RZ ;  /* 0x0000000f200e7227 */ /* 0x000fc800078e00ff */
[----:B------:R-:W-:-:S04]  /*4c20*/  IMAD.MOV R32, RZ, RZ, -R14 ;  /* 0x000000ffff207224 */ /* 0x000fc800078e0a0e */
[C---:B------:R-:W-:Y:S02]  /*4c30*/  IMAD R15, R34.reuse, R32, R15 ;  /* 0x00000020220f7224 */ /* 0x040fe400078e020f */
[----:B------:R-:W1:Y:S03]  /*4c40*/  LDC.64 R32, c[0x0][0x390] ;  /* 0x0000e400ff207b82 */ /* 0x000e660000000a00 */
        /* <DEDUP_REMOVED lines=9> */
[----:B0-----:R-:W-:Y:S02]  /*4ce0*/  VIADD R14, R35, 0xffffffe ;  /* 0x0ffffffe230e7836 */ /* 0x001fe40000000000 */
[----:B------:R-:W0:Y:S02]  /*4cf0*/  LDC.64 R34, c[0x0][0x398] ;  /* 0x0000e600ff227b82 */ /* 0x000e240000000a00 */
[----:B------:R2:W3:Y:S04]  /*4d00*/  F2I.FTZ.U32.TRUNC.NTZ R15, R14 ;  /* 0x0000000e000f7305 */ /* 0x0004e8000021f000 */
[----:B------:R-:W-:Y:S01]  /*4d10*/  @!P5 IMAD.MOV R36, RZ, RZ, -R36 ;  /* 0x000000ffff24d224 */ /* 0x000fe200078e0a24 */
[----:B------:R-:W-:Y:S01]  /*4d20*/  ISETP.NE.AND P5, PT, R26, RZ, PT ;  /* 0x000000ff1a00720c */ /* 0x000fe20003fa5270 */
[----:B--2---:R-:W-:Y:S01]  /*4d30*/  IMAD.MOV.U32 R14, RZ, RZ, RZ ;  /* 0x000000ffff0e7224 */ /* 0x004fe200078e00ff */
[----:B---3--:R-:W-:-:S11]  /*4d40*/  IADD3 R47, PT, PT, RZ, -R15, RZ ;  /* 0x8000000fff2f7210 */ /* 0x008fd60007ffe0ff */
[----:B------:R-:W-:Y:S02]  /*4d50*/  @!P5 LOP3.LUT R36, RZ, R26, RZ, 0x33, !PT ;  /* 0x0000001aff24d212 */ /* 0x000fe400078e33ff */
[----:B-1----:R-:W-:-:S03]  /*4d60*/  ISETP.NE.U32.AND P5, PT, R32, 0x1, PT ;  /* 0x000000012000780c */ /* 0x002fc60003fa5070 */
[----:B------:R-:W-:Y:S01]  /*4d70*/  IMAD.MOV R43, RZ, RZ, -R36 ;  /* 0x000000ffff2b7224 */ /* 0x000fe200078e0a24 */
[----:B------:R-:W-:Y:S02]  /*4d80*/  ISETP.NE.AND.EX P5, PT, R33, RZ, PT, P5 ;  /* 0x000000ff2100720c */ /* 0x000fe40003fa5350 */
[----:B------:R-:W1:Y:S01]  /*4d90*/  LDC.64 R32, c[0x0][0x3a0] ;  /* 0x0000e800ff207b82 */ /* 0x000e620000000a00 */
[----:B------:R-:W-:Y:S01]  /*4da0*/  IMAD R43, R26, R43, R45 ;  /* 0x0000002b1a2b7224 */ /* 0x000fe200078e022d */
[----:B------:R-:W-:Y:S01]  /*4db0*/  SEL R30, R30, RZ, P5 ;  /* 0x000000ff1e1e7207 */ /* 0x000fe20002800000 */
[----:B------:R-:W-:Y:S01]  /*4dc0*/  IMAD R45, R47, R40, RZ ;  /* 0x000000282f2d7224 */ /* 0x000fe200078e02ff */
[----:B0-----:R-:W-:Y:S02]  /*4dd0*/  ISETP.NE.U32.AND P5, PT, R34, 0x1, PT ;  /* 0x000000012200780c */ /* 0x001fe40003fa5070 */
[----:B------:R-:W-:Y:S01]  /*4de0*/  IABS R26, R43 ;  /* 0x0000002b001a7213 */ /* 0x000fe20000000000 */
[----:B------:R-:W-:Y:S01]  /*4df0*/  IMAD.HI.U32 R14, R15, R45, R14 ;  /* 0x0000002d0f0e7227 */ /* 0x000fe200078e000e */
[----:B------:R-:W-:-:S02]  /*4e00*/  ISETP.NE.AND.EX P5, PT, R35, RZ, PT, P5 ;  /* 0x000000ff2300720c */ /* 0x000fc40003fa5350 */
[----:B------:R-:W-:Y:S01]  /*4e10*/  MOV R15, R26 ;  /* 0x0000001a000f7202 */ /* 0x000fe20000000f00 */
[----:B------:R-:W0:Y:S04]  /*4e20*/  LDC.64 R34, c[0x0][0x3a8] ;  /* 0x0000ea00ff227b82 */ /* 0x000e280000000a00 */
[----:B------:R-:W-:-:S04]  /*4e30*/  IMAD.HI.U32 R14, R14, R15, RZ ;  /* 0x0000000f0e0e7227 */ /* 0x000fc800078e00ff */
[----:B------:R-:W-:-:S04]  /*4e40*/  IMAD.MOV R26, RZ, RZ, -R14 ;  /* 0x000000ffff1a7224 */ /* 0x000fc800078e0a0e */
        /* <DEDUP_REMOVED lines=10> */
[----:B------:R-:W-:-:S08]  /*4ef0*/  IMAD R15, R26, UR37, R15 ;  /* 0x000000251a0f7c24 */ /* 0x000fd0000f8e020f */
[----:B------:R-:W-:Y:S01]  /*4f00*/  @!P5 IMAD.MOV R14, RZ, RZ, -R14 ;  /* 0x000000ffff0ed224 */ /* 0x000fe200078e0a0e */
[----:B------:R-:W-:-:S13]  /*4f10*/  ISETP.NE.AND P5, PT, R28, RZ, PT ;  /* 0x000000ff1c00720c */ /* 0x000fda0003fa5270 */
[----:B------:R-:W-:Y:S02]  /*4f20*/  @!P5 LOP3.LUT R14, RZ, R28, RZ, 0x33, !PT ;  /* 0x0000001cff0ed212 */ /* 0x000fe400078e33ff */
[----:B-1----:R-:W-:-:S04]  /*4f30*/  ISETP.NE.U32.AND P5, PT, R32, 0x1, PT ;  /* 0x000000012000780c */ /* 0x002fc80003fa5070 */
[----:B------:R-:W-:Y:S02]  /*4f40*/  ISETP.NE.AND.EX P5, PT, R33, RZ, PT, P5 ;  /* 0x000000ff2100720c */ /* 0x000fe40003fa5350 */
        /* <DEDUP_REMOVED lines=19> */
.L_x_2773:
[----:B------:R-:W-:Y:S05]  /*5080*/  BSYNC.RECONVERGENT B1 ;  /* 0x0000000000017941 */ /* 0x000fea0003800200 */
.L_x_2772:
        /* <DEDUP_REMOVED lines=30> */
[----:B------:R-:W-:Y:S01]  /*5270*/  LOP3.LUT R12, R11, R32, RZ, 0x3c, !PT ;  /* 0x000000200b0c7212 */ /* 0x000fe200078e3cff */
[----:B0-----:R-:W-:-:S03]  /*5280*/  VIADD R15, R35, 0xffffffe ;  /* 0x0ffffffe230f7836 */ /* 0x001fc60000000000 */
[----:B------:R-:W-:Y:S02]  /*5290*/  ISETP.GE.AND P5, PT, R12, RZ, PT ;  /* 0x000000ff0c00720c */ /* 0x000fe40003fa6270 */
[----:B------:R-:W0:Y:S01]  /*52a0*/  LDC R12, c[0x0][0x3c0] ;  /* 0x0000f000ff0c7b82 */ /* 0x000e220000000800 */
[----:B------:R-:W1:Y:S04]  /*52b0*/  F2I.FTZ.U32.TRUNC.NTZ R15, R15 ;  /* 0x0000000f000f7305 */ /* 0x000e68000021f000 */
[----:B------:R-:W-:Y:S02]  /*52c0*/  @P4 IADD3 R30, PT, PT, R30, 0x1, RZ ;  /* 0x000000011e1e4810 */ /* 0x000fe40007ffe0ff */
[----:B------:R-:W-:-:S04]  /*52d0*/  ISETP.NE.AND P4, PT, R32, RZ, PT ;  /* 0x000000ff2000720c */ /* 0x000fc80003f85270 */
[----:B------:R-:W-:Y:S02]  /*52e0*/  @!P5 IMAD.MOV R30, RZ, RZ, -R30 ;  /* 0x000000ffff1ed224 */ /* 0x000fe400078e0a1e */
[----:B-1----:R-:W-:-:S07]  /*52f0*/  IMAD.MOV R33, RZ, RZ, -R15 ;  /* 0x000000ffff217224 */ /* 0x002fce00078e0a0f */
[----:B------:R-:W-:Y:S01]  /*5300*/  @!P4 LOP3.LUT R30, RZ, R32, RZ, 0x33, !PT ;  /* 0x00000020ff1ec212 */ /* 0x000fe200078e33ff */
[----:B------:R-:W-:-:S03]  /*5310*/  IMAD R33, R33, R34, RZ ;  /* 0x0000002221217224 */ /* 0x000fc600078e02ff */
[----:B------:R-:W-:Y:S02]  /*5320*/  IADD3 R14, PT, PT, -R30, RZ, RZ ;  /* 0x000000ff1e0e7210 */ /* 0x000fe40007ffe1ff */
[----:B0-----:R-:W-:-:S03]  /*5330*/  IABS R43, R12 ;  /* 0x0000000c002b7213 */ /* 0x001fc60000000000 */
[----:B------:R-:W-:Y:S02]  /*5340*/  IMAD R35, R32, R14, R11 ;  /* 0x0000000e20237224 */ /* 0x000fe400078e020b */
[----:B------:R-:W-:-:S03]  /*5350*/  IMAD.MOV.U32 R14, RZ, RZ, RZ ;  /* 0x000000ffff0e7224 */ /* 0x000fc600078e00ff */
        /* <DEDUP_REMOVED lines=17> */
[----:B------:R-:W0:Y:S02]  /*5470*/  F2I.FTZ.U32.TRUNC.NTZ R15, R15 ;  /* 0x0000000f000f7305 */ /* 0x000e24000021f000 */
[----:B------:R-:W-:-:S05]  /*5480*/  IMAD.MOV.U32 R36, RZ, RZ, R14 ;  /* 0x000000ffff247224 */ /* 0x000fca00078e000e */
[----:B------:R-:W-:-:S05]  /*5490*/  @!P5 IADD3 R36, PT, PT, -R36, RZ, RZ ;  /* 0x000000ff2424d210 */ /* 0x000fca0007ffe1ff */
[----:B------:R-:W-:-:S05]  /*54a0*/  @!P4 LOP3.LUT R36, RZ, R28, RZ, 0x33, !PT ;  /* 0x0000001cff24c212 */ /* 0x000fca00078e33ff */
[----:B------:R-:W-:Y:S02]  /*54b0*/  IMAD.MOV R33, RZ, RZ, -R36 ;  /* 0x000000ffff217224 */ /* 0x000fe400078e0a24 */
[----:B0-----:R-:W-:Y:S02]  /*54c0*/  IMAD.MOV R14, RZ, RZ, -R15 ;  /* 0x000000ffff0e7224 */ /* 0x001fe400078e0a0f */
[----:B------:R-:W-:Y:S02]  /*54d0*/  IMAD R45, R28, R33, R35 ;  /* 0x000000211c2d7224 */ /* 0x000fe400078e0223 */
[----:B------:R-:W-:Y:S02]  /*54e0*/  IMAD R33, R14, R43, RZ ;  /* 0x0000002b0e217224 */ /* 0x000fe400078e02ff */
[----:B------:R-:W-:Y:S01]  /*54f0*/  HFMA2 R14, -RZ, RZ, 0, 0 ;  /* 0x00000000ff0e7431 */ /* 0x000fe200000001ff */
[----:B------:R-:W0:Y:S01]  /*5500*/  LDC.64 R34, c[0x0][0x3a8] ;  /* 0x0000ea00ff227b82 */ /* 0x000e220000000a00 */
[----:B------:R-:W-:-:S02]  /*5510*/  IABS R32, R45 ;  /* 0x0000002d00207213 */ /* 0x000fc40000000000 */
[----:B------:R-:W-:Y:S01]  /*5520*/  LOP3.LUT R40, R45, R12, RZ, 0x3c, !PT ;  /* 0x0000000c2d287212 */ /* 0x000fe200078e3cff */
[----:B------:R-:W-:-:S04]  /*5530*/  IMAD.HI.U32 R33, R15, R33, R14 ;  /* 0x000000210f217227 */ /* 0x000fc800078e000e */
[----:B------:R-:W1:Y:S02]  /*5540*/  LDC.64 R14, c[0x0][0x390] ;  /* 0x0000e400ff0e7b82 */ /* 0x000e640000000a00 */
[----:B------:R-:W-:-:S04]  /*5550*/  IMAD.HI.U32 R28, R33, R32, RZ ;  /* 0x00000020211c7227 */ /* 0x000fc800078e00ff */
[----:B------:R-:W-:-:S04]  /*5560*/  IMAD.MOV R33, RZ, RZ, -R28 ;  /* 0x000000ffff217224 */ /* 0x000fc800078e0a1c */
[----:B------:R-:W-:-:S05]  /*5570*/  IMAD R32, R43, R33, R32 ;  /* 0x000000212b207224 */ /* 0x000fca00078e0220 */
[----:B------:R-:W-:Y:S02]  /*5580*/  ISETP.GT.U32.AND P4, PT, R43, R32, PT ;  /* 0x000000202b00720c */ /* 0x000fe40003f84070 */
[----:B-1----:R-:W-:-:S04]  /*5590*/  ISETP.NE.U32.AND P5, PT, R14, 0x1, PT ;  /* 0x000000010e00780c */ /* 0x002fc80003fa5070 */
[----:B------:R-:W-:-:S07]  /*55a0*/  ISETP.NE.AND.EX P5, PT, R15, RZ, PT, P5 ;  /* 0x000000ff0f00720c */ /* 0x000fce0003fa5350 */
[----:B------:R-:W-:Y:S01]  /*55b0*/  @!P4 IMAD.IADD R32, R32, 0x1, -R43 ;  /* 0x000000012020c824 */ /* 0x000fe200078e0a2b */
[----:B------:R-:W1:Y:S01]  /*55c0*/  LDC.64 R14, c[0x0][0x398] ;  /* 0x0000e600ff0e7b82 */ /* 0x000e620000000a00 */
[----:B------:R-:W-:Y:S02]  /*55d0*/  SEL R30, R30, RZ, P5 ;  /* 0x000000ff1e1e7207 */ /* 0x000fe40002800000 */
[----:B------:R-:W-:Y:S02]  /*55e0*/  @!P4 IADD3 R28, PT, PT, R28, 0x1, RZ ;  /* 0x000000011c1cc810 */ /* 0x000fe40007ffe0ff */
[----:B------:R-:W-:Y:S02]  /*55f0*/  ISETP.GE.U32.AND P5, PT, R32, R43, PT ;  /* 0x0000002b2000720c */ /* 0x000fe40003fa6070 */
[----:B------:R-:W-:Y:S01]  /*5600*/  ISETP.GE.AND P4, PT, R40, RZ, PT ;  /* 0x000000ff2800720c */ /* 0x000fe20003f86270 */
[----:B------:R-:W2:Y:S10]  /*5610*/  LDC.64 R32, c[0x0][0x3a0] ;  /* 0x0000e800ff207b82 */ /* 0x000eb40000000a00 */
[----:B------:R-:W-:Y:S01]  /*5620*/  @P5 VIADD R28, R28, 0x1 ;  /* 0x000000011c1c5836 */ /* 0x000fe20000000000 */
[----:B------:R-:W-:-:S03]  /*5630*/  ISETP.NE.AND P5, PT, R12, RZ, PT ;  /* 0x000000ff0c00720c */ /* 0x000fc60003fa5270 */
[----:B------:R-:W-:Y:S01]  /*5640*/  @!P4 IMAD.MOV R28, RZ, RZ, -R28 ;  /* 0x000000ffff1cc224 */ /* 0x000fe200078e0a1c */
[----:B-1----:R-:W-:-:S04]  /*5650*/  ISETP.NE.U32.AND P4, PT, R14, 0x1, PT ;  /* 0x000000010e00780c */ /* 0x002fc80003f85070 */
[----:B------:R-:W-:Y:S01]  /*5660*/  ISETP.NE.AND.EX P4, PT, R15, RZ, PT, P4 ;  /* 0x000000ff0f00720c */ /* 0x000fe20003f85340 */
[----:B------:R-:W-:-:S04]  /*5670*/  IMAD R15, R30, UR36, RZ ;  /* 0x000000241e0f7c24 */ /* 0x000fc8000f8e02ff */
[----:B------:R-:W-:Y:S02]  /*5680*/  @!P5 LOP3.LUT R28, RZ, R12, RZ, 0x33, !PT ;  /* 0x0000000cff1cd212 */ /* 0x000fe400078e33ff */
[----:B--2---:R-:W-:Y:S02]  /*5690*/  ISETP.NE.U32.AND P5, PT, R32, 0x1, PT ;  /* 0x000000012000780c */ /* 0x004fe40003fa5070 */
[----:B------:R-:W-:Y:S02]  /*56a0*/  IADD3 R43, PT, PT, -R28, RZ, RZ ;  /* 0x000000ff1c2b7210 */ /* 0x000fe40007ffe1ff */
[----:B------:R-:W-:Y:S02]  /*56b0*/  SEL R14, R36, RZ, P4 ;  /* 0x000000ff240e7207 */ /* 0x000fe40002000000 */
[----:B0-----:R-:W-:Y:S01]  /*56c0*/  ISETP.NE.U32.AND P4, PT, R34, 0x1, PT ;  /* 0x000000012200780c */ /* 0x001fe20003f85070 */
        /* <DEDUP_REMOVED lines=19> */
.L_x_2775:
[----:B------:R-:W-:Y:S05]  /*5800*/  BSYNC.RECONVERGENT B1 ;  /* 0x0000000000017941 */ /* 0x000fea0003800200 */
.L_x_2774:
        /* <DEDUP_REMOVED lines=32> */
[----:B------:R-:W-:-:S03]  /*5a10*/  LOP3.LUT R11, R37, R32, RZ, 0x3c, !PT ;  /* 0x00000020250b7212 */ /* 0x000fc600078e3cff */
[----:B------:R-:W0:Y:S01]  /*5a20*/  F2I.FTZ.U32.TRUNC.NTZ R15, R15 ;  /* 0x0000000f000f7305 */ /* 0x000e22000021f000 */
[----:B------:R-:W-:Y:S02]  /*5a30*/  ISETP.GE.AND P1, PT, R11, RZ, PT ;  /* 0x000000ff0b00720c */ /* 0x000fe40003f26270 */
[----:B------:R-:W1:Y:S05]  /*5a40*/  LDC R11, c[0x0][0x3c0] ;  /* 0x0000f000ff0b7b82 */ /* 0x000e6a0000000800 */
[----:B------:R-:W-:-:S06]  /*5a50*/  @P4 IADD3 R30, PT, PT, R30, 0x1, RZ ;  /* 0x000000011e1e4810 */ /* 0x000fcc0007ffe0ff */
[----:B------:R-:W-:Y:S01]  /*5a60*/  @!P1 IMAD.MOV R30, RZ, RZ, -R30 ;  /* 0x000000ffff1e9224 */ /* 0x000fe200078e0a1e */
[----:B------:R-:W-:Y:S01]  /*5a70*/  @!P5 LOP3.LUT R30, RZ, R32, RZ, 0x33, !PT ;  /* 0x00000020ff1ed212 */ /* 0x000fe200078e33ff */
[----:B0-----:R-:W-:-:S03]  /*5a80*/  IMAD.MOV R33, RZ, RZ, -R15 ;  /* 0x000000ffff217224 */ /* 0x001fc600078e0a0f */
[----:B------:R-:W-:Y:S01]  /*5a90*/  IADD3 R14, PT, PT, -R30, RZ, RZ ;  /* 0x000000ff1e0e7210 */ /* 0x000fe20007ffe1ff */
[----:B------:R-:W-:-:S04]  /*5aa0*/  IMAD R33, R33, R36, RZ ;  /* 0x0000002421217224 */ /* 0x000fc800078e02ff */
[----:B------:R-:W-:Y:S02]  /*5ab0*/  IMAD R35, R32, R14, R37 ;  /* 0x0000000e20237224 */ /* 0x000fe400078e0225 */
[----:B------:R-:W-:Y:S01]  /*5ac0*/  IMAD.MOV.U32 R14, RZ, RZ, RZ ;  /* 0x000000ffff0e7224 */ /* 0x000fe200078e00ff */
[----:B-1----:R-:W-:Y:S02]  /*5ad0*/  IABS R43, R11 ;  /* 0x0000000b002b7213 */ /* 0x002fe40000000000 */
        /* <DEDUP_REMOVED lines=25> */
[----:B------:R-:W-:Y:S02]  /*5c70*/  MOV R14, RZ ;  /* 0x000000ff000e7202 */ /* 0x000fe40000000f00 */
[----:B------:R-:W-:Y:S02]  /*5c80*/  IABS R34, R40 ;  /* 0x0000002800227213 */ /* 0x000fe40000000000 */
[----:B------:R-:W-:Y:S01]  /*5c90*/  LOP3.LUT R44, R40, R11, RZ, 0x3c, !PT ;  /* 0x0000000b282c7212 */ /* 0x000fe200078e3cff */
[----:B------:R-:W-:-:S03]  /*5ca0*/  IMAD.HI.U32 R33, R15, R33, R14 ;  /* 0x000000210f217227 */ /* 0x000fc600078e000e */
[----:B------:R-:W-:-:S03]  /*5cb0*/  ISETP.GE.AND P4, PT, R44, RZ, PT ;  /* 0x000000ff2c00720c */ /* 0x000fc60003f86270 */
        /* <DEDUP_REMOVED lines=10> */
[----:B------:R-:W2:Y:S08]  /*5d60*/  LDC.64 R34, c[0x0][0x3a0] ;  /* 0x0000e800ff227b82 */ /* 0x000eb00000000a00 */
[----:B------:R-:W3:Y:S03]  /*5d70*/  LDC.64 R42, c[0x0][0x3a8] ;  /* 0x0000ea00ff2a7b82 */ /* 0x000ee60000000a00 */
[----:B------:R-:W-:Y:S01]  /*5d80*/  @P1 VIADD R12, R12, 0x1 ;  /* 0x000000010c0c1836 */ /* 0x000fe20000000000 */
[----:B-1----:R-:W-:-:S03]  /*5d90*/  ISETP.NE.U32.AND P1, PT, R14, 0x1, PT ;  /* 0x000000010e00780c */ /* 0x002fc60003f25070 */
[----:B------:R-:W-:Y:S01]  /*5da0*/  @!P4 IMAD.MOV R12, RZ, RZ, -R12 ;  /* 0x000000ffff0cc224 */ /* 0x000fe200078e0a0c */
[----:B------:R-:W-:Y:S02]  /*5db0*/  ISETP.NE.AND.EX P1, PT, R15, RZ, PT, P1 ;  /* 0x000000ff0f00720c */ /* 0x000fe40003f25310 */
[----:B0-----:R-:W-:Y:S02]  /*5dc0*/  ISETP.NE.U32.AND P4, PT, R32, 0x1, PT ;  /* 0x000000012000780c */ /* 0x001fe40003f85070 */
        /* <DEDUP_REMOVED lines=27> */
.L_x_2777:
[----:B------:R-:W-:Y:S05]  /*5f80*/  BSYNC.RECONVERGENT B1 ;  /* 0x0000000000017941 */ /* 0x000fea0003800200 */
.L_x_2776:
        /* <DEDUP_REMOVED lines=90> */
[----:B0-----:R-:W-:Y:S02]  /*6530*/  ISETP.NE.U32.AND P1, PT, R32, 0x1, PT ;  /* 0x000000012000780c */ /* 0x001fe40003f25070 */
[----:B------:R-:W-:Y:S02]  /*6540*/  ISETP.NE.AND.EX P4, PT, R15, RZ, PT, P4 ;  /* 0x000000ff0f00720c */ /* 0x000fe40003f85340 */
[----:B------:R-:W-:Y:S02]  /*6550*/  @!P5 LOP3.LUT R12, RZ, R11, RZ, 0x33, !PT ;  /* 0x0000000bff0cd212 */ /* 0x000fe400078e33ff */
[----:B------:R-:W-:Y:S02]  /*6560*/  ISETP.NE.AND.EX P1, PT, R33, RZ, PT, P1 ;  /* 0x000000ff2100720c */ /* 0x000fe40003f25310 */
[----:B--2---:R-:W-:Y:S02]  /*6570*/  ISETP.NE.U32.AND P5, PT, R34, 0x1, PT ;  /* 0x000000012200780c */ /* 0x004fe40003fa5070 */
        /* <DEDUP_REMOVED lines=24> */
.L_x_2779:
[----:B------:R-:W-:Y:S05]  /*6700*/  BSYNC.RECONVERGENT B1 ;  /* 0x0000000000017941 */ /* 0x000fea0003800200 */
.L_x_2778:
        /* <DEDUP_REMOVED lines=22> */
[----:B------:R-:W-:Y:S02]  /*6870*/  IMAD R37, R12, R33, RZ ;  /* 0x000000210c257224 */ /* 0x000fe400078e02ff */
[----:B------:R-:W0:Y:S02]  /*6880*/  LDC R12, c[0x0][0x3bc] ;  /* 0x0000ef00ff0c7b82 */ /* 0x000e240000000800 */
[----:B------:R-:W-:-:S04]  /*6890*/  IMAD.HI.U32 R37, R15, R37, R14 ;  /* 0x000000250f257227 */ /* 0x000fc800078e000e */
[----:B------:R-:W-:-:S04]  /*68a0*/  IMAD.MOV.U32 R14, RZ, RZ, R36 ;  /* 0x000000ffff0e7224 */ /* 0x000fc800078e0024 */
[----:B------:R-:W-:-:S05]  /*68b0*/  IMAD.HI.U32 R40, R37, R14, RZ ;  /* 0x0000000e25287227 */ /* 0x000fca00078e00ff */
[----:B------:R-:W-:-:S05]  /*68c0*/  IADD3 R15, PT, PT, -R40, RZ, RZ ;  /* 0x000000ff280f7210 */ /* 0x000fca0007ffe1ff */
[----:B------:R-:W-:Y:S01]  /*68d0*/  IMAD R14, R33, R15, R14 ;  /* 0x0000000f210e7224 */ /* 0x000fe200078e020e */
[----:B0-----:R-:W-:-:S04]  /*68e0*/  IABS R36, R12 ;  /* 0x0000000c00247213 */ /* 0x001fc80000000000 */
[----:B------:R-:W-:Y:S01]  /*68f0*/  ISETP.GT.U32.AND P1, PT, R33, R14, PT ;  /* 0x0000000e2100720c */ /* 0x000fe20003f24070 */
[----:B------:R-:W0:-:S12]  /*6900*/  I2F.RP R35, R36 ;  /* 0x0000002400237306 */ /* 0x000e180000209400 */
[----:B------:R-:W-:Y:S02]  /*6910*/  @!P1 IMAD.IADD R14, R14, 0x1, -R33 ;  /* 0x000000010e0e9824 */ /* 0x000fe400078e0a21 */
[----:B------:R-:W-:Y:S01]  /*6920*/  @!P1 VIADD R40, R40, 0x1 ;  /* 0x0000000128289836 */ /* 0x000fe20000000000 */
[----:B0-----:R-:W0:Y:S02]  /*6930*/  MUFU.RCP R35, R35 ;  /* 0x0000002300237308 */ /* 0x001e240000001000 */
[----:B------:R-:W-:Y:S02]  /*6940*/  ISETP.GE.U32.AND P1, PT, R14, R33, PT ;  /* 0x000000210e00720c */ /* 0x000fe40003f26070 */
[----:B------:R-:W-:Y:S01]  /*6950*/  LOP3.LUT R14, R11, R34, RZ, 0x3c, !PT ;  /* 0x000000220b0e7212 */ /* 0x000fe200078e3cff */
[----:B------:R-:W1:Y:S10]  /*6960*/  LDC R33, c[0x0][0x3c0] ;  /* 0x0000f000ff217b82 */ /* 0x000e740000000800 */
[----:B------:R-:W-:-:S02]  /*6970*/  @P1 IADD3 R40, PT, PT, R40, 0x1, RZ ;  /* 0x0000000128281810 */ /* 0x000fc40007ffe0ff */
[----:B------:R-:W-:Y:S01]  /*6980*/  ISETP.GE.AND P1, PT, R14, RZ, PT ;  /* 0x000000ff0e00720c */ /* 0x000fe20003f26270 */
[----:B0-----:R-:W-:-:S06]  /*6990*/  VIADD R15, R35, 0xffffffe ;  /* 0x0ffffffe230f7836 */ /* 0x001fcc0000000000 */
[----:B------:R-:W0:Y:S01]  /*69a0*/  F2I.FTZ.U32.TRUNC.NTZ R15, R15 ;  /* 0x0000000f000f7305 */ /* 0x000e22000021f000 */
[----:B-1----:R-:W-:-:S05]  /*69b0*/  IABS R45, R33 ;  /* 0x00000021002d7213 */ /* 0x002fca0000000000 */
[----:B------:R-:W-:Y:S01]  /*69c0*/  @!P1 IMAD.MOV R40, RZ, RZ, -R40 ;  /* 0x000000ffff289224 */ /* 0x000fe200078e0a28 */
[----:B------:R-:W-:Y:S01]  /*69d0*/  ISETP.NE.AND P1, PT, R34, RZ, PT ;  /* 0x000000ff2200720c */ /* 0x000fe20003f25270 */
[----:B------:R-:W1:Y:S01]  /*69e0*/  I2F.RP R37, R45 ;  /* 0x0000002d00257306 */ /* 0x000e620000209400 */
[----:B0-----:R-:W-:-:S11]  /*69f0*/  IADD3 R35, PT, PT, RZ, -R15, RZ ;  /* 0x8000000fff237210 */ /* 0x001fd60007ffe0ff */
[----:B------:R-:W-:Y:S01]  /*6a00*/  @!P1 LOP3.LUT R40, RZ, R34, RZ, 0x33, !PT ;  /* 0x00000022ff289212 */ /* 0x000fe200078e33ff */
[----:B------:R-:W-:Y:S01]  /*6a10*/  IMAD R35, R35, R36, RZ ;  /* 0x0000002423237224 */ /* 0x000fe200078e02ff */
[----:B-1----:R-:W0:Y:S03]  /*6a20*/  MUFU.RCP R37, R37 ;  /* 0x0000002500257308 */ /* 0x002e260000001000 */
[----:B------:R-:W-:-:S04]  /*6a30*/  IMAD.MOV R14, RZ, RZ, -R40 ;  /* 0x000000ffff0e7224 */ /* 0x000fc800078e0a28 */
[----:B------:R-:W-:Y:S02]  /*6a40*/  IMAD R43, R34, R14, R11 ;  /* 0x0000000e222b7224 */ /* 0x000fe400078e020b */
[----:B------:R-:W-:-:S03]  /*6a50*/  IMAD.MOV.U32 R14, RZ, RZ, RZ ;  /* 0x000000ffff0e7224 */ /* 0x000fc600078e00ff */
[----:B------:R-:W-:Y:S01]  /*6a60*/  IABS R34, R43 ;  /* 0x0000002b00227213 */ /* 0x000fe20000000000 */
[----:B------:R-:W-:-:S03]  /*6a70*/  IMAD.HI.U32 R14, R15, R35, R14 ;  /* 0x000000230f0e7227 */ /* 0x000fc600078e000e */
[----:B------:R-:W-:-:S05]  /*6a80*/  MOV R15, R34 ;  /* 0x00000022000f7202 */ /* 0x000fca0000000f00 */
        /* <DEDUP_REMOVED lines=30> */
[----:B------:R-:W-:-:S03]  /*6c70*/  ISETP.NE.AND.EX P1, PT, R37, RZ, PT, P1 ;  /* 0x000000ff2500720c */ /* 0x000fc60003f25310 */
[----:B------:R-:W-:Y:S01]  /*6c80*/  IMAD.MOV.U32 R14, RZ, RZ, R12 ;  /* 0x000000ffff0e7224 */ /* 0x000fe200078e000c */
[----:B------:R-:W-:-:S03]  /*6c90*/  SEL R36, R42, RZ, P1 ;  /* 0x000000ff2a247207 */ /* 0x000fc60000800000 */
        /* <DEDUP_REMOVED lines=9> */
[----:B------:R-:W-:Y:S02]  /*6d30*/  ISETP.GE.AND P1, PT, R14, RZ, PT ;  /* 0x000000ff0e00720c */ /* 0x000fe40003f26270 */
[----:B------:R-:W0:Y:S11]  /*6d40*/  LDC.64 R14, c[0x0][0x3a0] ;  /* 0x0000e800ff0e7b82 */ /* 0x000e360000000a00 */
        /* <DEDUP_REMOVED lines=26> */
.L_x_2781:
[----:B------:R-:W-:Y:S05]  /*6ef0*/  BSYNC.RECONVERGENT B1 ;  /* 0x0000000000017941 */ /* 0x000fea0003800200 */
.L_x_2780:
        /* <DEDUP_REMOVED lines=9> */
[C---:B-1----:R-:W-:Y:S02]  /*6f90*/  R2UR UR6, R54.reuse ;  /* 0x00000000360672ca */ /* 0x042fe400000e0000 */
[----:B------:R-:W-:Y:S02]  /*6fa0*/  R2UR UR7, R55 ;  /* 0x00000000370772ca */ /* 0x000fe400000e0000 */
[----:B------:R-:W-:Y:S02]  /*6fb0*/  IABS R40, R11 ;  /* 0x0000000b00287213 */ /* 0x000fe40000000000 */
        /* <DEDUP_REMOVED lines=23> */
[----:B------:R-:W1:Y:S09]  /*7130*/  LDC R33, c[0x0][0x3c0] ;  /* 0x0000f000ff217b82 */ /* 0x000e720000000800 */
[----:B------:R-:W-:Y:S01]  /*7140*/  @P2 VIADD R35, R35, 0x1 ;  /* 0x0000000123232836 */ /* 0x000fe20000000000 */
[----:B------:R-:W-:-:S02]  /*7150*/  ISETP.GE.AND P2, PT, R14, RZ, PT ;  /* 0x000000ff0e00720c */ /* 0x000fc40003f46270 */
[----:B0-----:R-:W-:-:S06]  /*7160*/  IADD3 R15, PT, PT, R37, 0xffffffe, RZ ;  /* 0x0ffffffe250f7810 */ /* 0x001fcc0007ffe0ff */
[----:B------:R-:W0:Y:S05]  /*7170*/  F2I.FTZ.U32.TRUNC.NTZ R15, R15 ;  /* 0x0000000f000f7305 */ /* 0x000e2a000021f000 */
[----:B------:R-:W-:Y:S01]  /*7180*/  @!P2 IMAD.MOV R35, RZ, RZ, -R35 ;  /* 0x000000ffff23a224 */ /* 0x000fe200078e0a23 */
[----:B------:R-:W-:Y:S02]  /*7190*/  ISETP.NE.AND P2, PT, R36, RZ, PT ;  /* 0x000000ff2400720c */ /* 0x000fe40003f45270 */
[----:B-1----:R-:W-:-:S04]  /*71a0*/  IABS R47, R33 ;  /* 0x00000021002f7213 */ /* 0x002fc80000000000 */
[----:B------:R-:W1:Y:S07]  /*71b0*/  I2F.RP R41, R47 ;  /* 0x0000002f00297306 */ /* 0x000e6e0000209400 */
[----:B------:R-:W-:Y:S01]  /*71c0*/  @!P2 LOP3.LUT R35, RZ, R36, RZ, 0x33, !PT ;  /* 0x00000024ff23a212 */ /* 0x000fe200078e33ff */
[----:B0-----:R-:W-:-:S03]  /*71d0*/  IMAD.MOV R37, RZ, RZ, -R15 ;  /* 0x000000ffff257224 */ /* 0x001fc600078e0a0f */
[----:B------:R-:W-:Y:S01]  /*71e0*/  IADD3 R14, PT, PT, -R35, RZ, RZ ;  /* 0x000000ff230e7210 */ /* 0x000fe20007ffe1ff */
[----:B------:R-:W-:Y:S01]  /*71f0*/  IMAD R37, R37, R40, RZ ;  /* 0x0000002825257224 */ /* 0x000fe200078e02ff */
[----:B-1----:R-:W0:Y:S03]  /*7200*/  MUFU.RCP R41, R41 ;  /* 0x0000002900297308 */ /* 0x002e260000001000 */
        /* <DEDUP_REMOVED lines=18> */
[----:B------:R-:W0:Y:S03]  /*7330*/  LDC.64 R40, c[0x0][0x398] ;  /* 0x0000e600ff287b82 */ /* 0x000e260000000a00 */
[----:B------:R-:W2:Y:S06]  /*7340*/  F2I.FTZ.U32.TRUNC.NTZ R15, R15 ;  /* 0x0000000f000f7305 */ /* 0x000eac000021f000 */
[----:B------:R-:W-:-:S02]  /*7350*/  @!P2 IADD3 R42, PT, PT, -R42, RZ, RZ ;  /* 0x000000ff2a2aa210 */ /* 0x000fc40007ffe1ff */
[----:B------:R-:W-:Y:S01]  /*7360*/  ISETP.NE.AND P2, PT, R12, RZ, PT ;  /* 0x000000ff0c00720c */ /* 0x000fe20003f45270 */
[----:B--2---:R-:W-:-:S12]  /*7370*/  IMAD.MOV R14, RZ, RZ, -R15 ;  /* 0x000000ffff0e7224 */ /* 0x004fd800078e0a0f */
        /* <DEDUP_REMOVED lines=8> */
[----:B------:R-:W-:Y:S02]  /*7400*/  MOV R14, RZ ;  /* 0x000000ff000e7202 */ /* 0x000fe40000000f00 */
[----:B0-----:R-:W-:Y:S01]  /*7410*/  ISETP.NE.U32.AND P2, PT, R40, 0x1, PT ;  /* 0x000000012800780c */ /* 0x001fe20003f45070 */
[----:B------:R-:W-:-:S02]  /*7420*/  IMAD R35, R35, UR36, RZ ;  /* 0x0000002423237c24 */ /* 0x000fc4000f8e02ff */
[----:B------:R-:W-:Y:S01]  /*7430*/  IMAD.HI.U32 R43, R15, R43, R14 ;  /* 0x0000002b0f2b7227 */ /* 0x000fe200078e000e */
[----:B------:R-:W-:Y:S02]  /*7440*/  IABS R14, R44 ;  /* 0x0000002c000e7213 */ /* 0x000fe40000000000 */
[----:B------:R-:W-:-:S03]  /*7450*/  ISETP.NE.AND.EX P2, PT, R41, RZ, PT, P2 ;  /* 0x000000ff2900720c */ /* 0x000fc60003f45320 */
[----:B------:R-:W-:Y:S01]  /*7460*/  IMAD.HI.U32 R12, R43, R14, RZ ;  /* 0x0000000e2b0c7227 */ /* 0x000fe200078e00ff */
[----:B------:R-:W-:-:S03]  /*7470*/  SEL R40, R42, RZ, P2 ;  /* 0x000000ff2a287207 */ /* 0x000fc60001000000 */
[----:B------:R-:W-:Y:S02]  /*7480*/  IMAD.MOV R15, RZ, RZ, -R12 ;  /* 0x000000ffff0f7224 */ /* 0x000fe400078e0a0c */
[----:B------:R-:W-:Y:S01]  /*7490*/  IMAD R35, R40, UR37, R35 ;  /* 0x0000002528237c24 */ /* 0x000fe2000f8e0223 */
[----:B------:R-:W-:Y:S01]  /*74a0*/  SHF.R.S64 R40, RZ, 0x1e, R11 ;  /* 0x0000001eff287819 */ /* 0x000fe2000000100b */
        /* <DEDUP_REMOVED lines=32> */
.L_x_2783:
[----:B------:R-:W-:Y:S05]  /*76b0*/  BSYNC.RECONVERGENT B1 ;  /* 0x0000000000017941 */ /* 0x000fea0003800200 */
.L_x_2782:
        /* <DEDUP_REMOVED lines=29> */
[----:B------:R-:W-:Y:S01]  /*7890*/  @!P6 IMAD.IADD R12, R12, 0x1, -R37 ;  /* 0x000000010c0ce824 */ /* 0x000fe200078e0a25 */
[----:B------:R-:W-:Y:S01]  /*78a0*/  @!P6 IADD3 R35, PT, PT, R35, 0x1, RZ ;  /* 0x000000012323e810 */ /* 0x000fe20007ffe0ff */
[----:B------:R0:W1:Y:S03]  /*78b0*/  F2I.FTZ.U32.TRUNC.NTZ R15, R14 ;  /* 0x0000000e000f7305 */ /* 0x000066000021f000 */
[----:B------:R-:W-:Y:S02]  /*78c0*/  ISETP.GE.U32.AND P6, PT, R12, R37, PT ;  /* 0x000000250c00720c */ /* 0x000fe40003fc6070 */
[----:B------:R-:W-:Y:S01]  /*78d0*/  LOP3.LUT R12, R11, R44, RZ, 0x3c, !PT ;  /* 0x0000002c0b0c7212 */ /* 0x000fe200078e3cff */
[----:B0-----:R-:W-:Y:S02]  /*78e0*/  IMAD.MOV.U32 R14, RZ, RZ, RZ ;  /* 0x000000ffff0e7224 */ /* 0x001fe400078e00ff */
[----:B-1----:R-:W-:-:S08]  /*78f0*/  IMAD.MOV R37, RZ, RZ, -R15 ;  /* 0x000000ffff257224 */ /* 0x002fd000078e0a0f */
[----:B------:R-:W-:Y:S01]  /*7900*/  @P6 VIADD R35, R35, 0x1 ;  /* 0x0000000123236836 */ /* 0x000fe20000000000 */
[----:B------:R-:W-:Y:S01]  /*7910*/  ISETP.GE.AND P6, PT, R12, RZ, PT ;  /* 0x000000ff0c00720c */ /* 0x000fe20003fc6270 */
[----:B------:R-:W-:-:S04]  /*7920*/  IMAD R37, R37, R42, RZ ;  /* 0x0000002a25257224 */ /* 0x000fc800078e02ff */
[----:B------:R-:W-:-:S08]  /*7930*/  IMAD.HI.U32 R40, R15, R37, R14 ;  /* 0x000000250f287227 */ /* 0x000fd000078e000e */
[----:B------:R-:W-:Y:S01]  /*7940*/  @!P6 IMAD.MOV R35, RZ, RZ, -R35 ;  /* 0x000000ffff23e224 */ /* 0x000fe200078e0a23 */
[----:B------:R-:W-:-:S13]  /*7950*/  ISETP.NE.AND P6, PT, R44, RZ, PT ;  /* 0x000000ff2c00720c */ /* 0x000fda0003fc5270 */
[----:B------:R-:W-:-:S04]  /*7960*/  @!P6 LOP3.LUT R35, RZ, R44, RZ, 0x33, !PT ;  /* 0x0000002cff23e212 */ /* 0x000fc800078e33ff */
[----:B------:R-:W-:-:S05]  /*7970*/  IADD3 R12, PT, PT, -R35, RZ, RZ ;  /* 0x000000ff230c7210 */ /* 0x000fca0007ffe1ff */
[----:B------:R-:W-:Y:S02]  /*7980*/  IMAD R44, R44, R12, R11 ;  /* 0x0000000c2c2c7224 */ /* 0x000fe400078e020b */
[----:B------:R-:W0:Y:S03]  /*7990*/  LDC R12, c[0x0][0x3c0] ;  /* 0x0000f000ff0c7b82 */ /* 0x000e260000000800 */
[----:B------:R-:W-:-:S05]  /*79a0*/  IABS R41, R44 ;  /* 0x0000002c00297213 */ /* 0x000fca0000000000 */
        /* <DEDUP_REMOVED lines=11> */
[----:B------:R-:W-:-:S11]  /*7a60*/  LOP3.LUT R15, R44, R33, RZ, 0x3c, !PT ;  /* 0x000000212c0f7212 */ /* 0x000fd600078e3cff */
[----:B------:R-:W-:Y:S02]  /*7a70*/  @P6 IADD3 R14, PT, PT, R14, 0x1, RZ ;  /* 0x000000010e0e6810 */ /* 0x000fe40007ffe0ff */
[----:B------:R-:W-:Y:S01]  /*7a80*/  ISETP.GE.AND P6, PT, R15, RZ, PT ;  /* 0x000000ff0f00720c */ /* 0x000fe20003fc6270 */
[----:B0-----:R-:W-:Y:S02]  /*7a90*/  VIADD R43, R40, 0xffffffe ;  /* 0x0ffffffe282b7836 */ /* 0x001fe40000000000 */
[----:B------:R-:W-:Y:S01]  /*7aa0*/  IMAD.MOV.U32 R37, RZ, RZ, R14 ;  /* 0x000000ffff257224 */ /* 0x000fe200078e000e */
[----:B------:R-:W0:Y:S03]  /*7ab0*/  LDC.64 R40, c[0x0][0x398] ;  /* 0x0000e600ff287b82 */ /* 0x000e260000000a00 */
[----:B------:R-:W1:Y:S05]  /*7ac0*/  F2I.FTZ.U32.TRUNC.NTZ R43, R43 ;  /* 0x0000002b002b7305 */ /* 0x000e6a000021f000 */
[----:B------:R-:W2:Y:S01]  /*7ad0*/  LDC.64 R14, c[0x0][0x390] ;  /* 0x0000e400ff0e7b82 */ /* 0x000ea20000000a00 */
[----:B------:R-:W-:-:S02]  /*7ae0*/  @!P6 IADD3 R37, PT, PT, -R37, RZ, RZ ;  /* 0x000000ff2525e210 */ /* 0x000fc40007ffe1ff */
[----:B------:R-:W-:Y:S01]  /*7af0*/  ISETP.NE.AND P6, PT, R33, RZ, PT ;  /* 0x000000ff2100720c */ /* 0x000fe20003fc5270 */
[----:B-1----:R-:W-:-:S12]  /*7b00*/  IMAD.MOV R46, RZ, RZ, -R43 ;  /* 0x000000ffff2e7224 */ /* 0x002fd800078e0a2b */
[----:B------:R-:W-:-:S05]  /*7b10*/  @!P6 LOP3.LUT R37, RZ, R33, RZ, 0x33, !PT ;  /* 0x00000021ff25e212 */ /* 0x000fca00078e33ff */
[----:B------:R-:W-:Y:S01]  /*7b20*/  IMAD.MOV R42, RZ, RZ, -R37 ;  /* 0x000000ffff2a7224 */ /* 0x000fe200078e0a25 */
[----:B--2---:R-:W-:-:S03]  /*7b30*/  ISETP.NE.U32.AND P6, PT, R14, 0x1, PT ;  /* 0x000000010e00780c */ /* 0x004fc60003fc5070 */
[----:B------:R-:W-:Y:S02]  /*7b40*/  IMAD R45, R33, R42, R44 ;  /* 0x0000002a212d7224 */ /* 0x000fe400078e022c */
[----:B------:R-:W-:Y:S02]  /*7b50*/  HFMA2 R42, -RZ, RZ, 0, 0 ;  /* 0x00000000ff2a7431 */ /* 0x000fe400000001ff */
[----:B------:R-:W-:Y:S01]  /*7b60*/  IMAD R33, R46, R47, RZ ;  /* 0x0000002f2e217224 */ /* 0x000fe200078e02ff */
[----:B------:R-:W-:-:S04]  /*7b70*/  ISETP.NE.AND.EX P6, PT, R15, RZ, PT, P6 ;  /* 0x000000ff0f00720c */ /* 0x000fc80003fc5360 */
[----:B------:R-:W-:Y:S02]  /*7b80*/  SEL R35, R35, RZ, P6 ;  /* 0x000000ff23237207 */ /* 0x000fe40003000000 */
[----:B0-----:R-:W-:Y:S01]  /*7b90*/  ISETP.NE.U32.AND P6, PT, R40, 0x1, PT ;  /* 0x000000012800780c */ /* 0x001fe20003fc5070 */
[----:B------:R-:W-:Y:S01]  /*7ba0*/  IMAD.HI.U32 R33, R43, R33, R42 ;  /* 0x000000212b217227 */ /* 0x000fe200078e002a */
[----:B------:R-:W-:Y:S02]  /*7bb0*/  IABS R42, R45 ;  /* 0x0000002d002a7213 */ /* 0x000fe40000000000 */
[----:B------:R-:W-:Y:S02]  /*7bc0*/  ISETP.NE.AND.EX P6, PT, R41, RZ, PT, P6 ;  /* 0x000000ff2900720c */ /* 0x000fe40003fc5360 */
[----:B------:R-:W0:Y:S01]  /*7bd0*/  LDC.64 R40, c[0x0][0x3a8] ;  /* 0x0000ea00ff287b82 */ /* 0x000e220000000a00 */
[----:B------:R-:W-:Y:S01]  /*7be0*/  IMAD.MOV.U32 R14, RZ, RZ, R42 ;  /* 0x000000ffff0e7224 */ /* 0x000fe200078e002a */
[----:B------:R-:W-:-:S03]  /*7bf0*/  SEL R37, R37, RZ, P6 ;  /* 0x000000ff25257207 */ /* 0x000fc60003000000 */
        /* <DEDUP_REMOVED lines=37> */
.L_x_2785:
[----:B------:R-:W-:Y:S05]  /*7e50*/  BSYNC.RECONVERGENT B1 ;  /* 0x0000000000017941 */ /* 0x000fea0003800200 */
.L_x_2784:
        /* <DEDUP_REMOVED lines=47> */
[----:B0-----:R-:W0:Y:S01]  /*8150*/  LDC R33, c[0x0][0x3c0] ;  /* 0x0000f000ff217b82 */ /* 0x001e220000000800 */
[----:B-1----:R-:W-:-:S05]  /*8160*/  IADD3 R37, PT, PT, RZ, -R15, RZ ;  /* 0x8000000fff257210 */ /* 0x002fca0007ffe0ff */
[----:B------:R-:W-:-:S06]  /*8170*/  IMAD R37, R37, R40, RZ ;  /* 0x0000002825257224 */ /* 0x000fcc00078e02ff */
[----:B------:R-:W-:-:S05]  /*8180*/  @!P5 LOP3.LUT R35, RZ, R38, RZ, 0x33, !PT ;  /* 0x00000026ff23d212 */ /* 0x000fca00078e33ff */
[----:B------:R-:W-:-:S04]  /*8190*/  IMAD.MOV R14, RZ, RZ, -R35 ;  /* 0x000000ffff0e7224 */ /* 0x000fc800078e0a23 */
[----:B------:R-:W-:Y:S02]  /*81a0*/  IMAD R39, R38, R14, R11 ;  /* 0x0000000e26277224 */ /* 0x000fe400078e020b */
[----:B------:R-:W-:Y:S01]  /*81b0*/  IMAD.MOV.U32 R14, RZ, RZ, RZ ;  /* 0x000000ffff0e7224 */ /* 0x000fe200078e00ff */
[----:B0-----:R-:W-:Y:S02]  /*81c0*/  IABS R43, R33 ;  /* 0x00000021002b7213 */ /* 0x001fe40000000000 */
        /* <DEDUP_REMOVED lines=13> */
[----:B0-----:R-:W-:-:S10]  /*82a0*/  VIADD R40, R38, 0xffffffe ;  /* 0x0ffffffe26287836 */ /* 0x001fd40000000000 */
[----:B------:R-:W-:Y:S01]  /*82b0*/  @P5 VIADD R14, R14, 0x1 ;  /* 0x000000010e0e5836 */ /* 0x000fe20000000000 */
[----:B------:R-:W-:Y:S01]  /*82c0*/  ISETP.GE.AND P5, PT, R15, RZ, PT ;  /* 0x000000ff0f00720c */ /* 0x000fe20003fa6270 */
[----:B------:R0:W1:Y:S02]  /*82d0*/  F2I.FTZ.U32.TRUNC.NTZ R41, R40 ;  /* 0x0000002800297305 */ /* 0x000064000021f000 */
[----:B------:R-:W-:Y:S02]  /*82e0*/  IMAD.MOV.U32 R42, RZ, RZ, R14 ;  /* 0x000000ffff2a7224 */ /* 0x000fe400078e000e */
[----:B------:R-:W2:Y:S01]  /*82f0*/  LDC.64 R14, c[0x0][0x390] ;  /* 0x0000e400ff0e7b82 */ /* 0x000ea20000000a00 */
[----:B0-----:R-:W-:-:S07]  /*8300*/  IMAD.MOV.U32 R40, RZ, RZ, RZ ;  /* 0x000000ffff287224 */ /* 0x001fce00078e00ff */
[----:B------:R-:W-:Y:S02]  /*8310*/  @!P5 IADD3 R42, PT, PT, -R42, RZ, RZ ;  /* 0x000000ff2a2ad210 */ /* 0x000fe40007ffe1ff */
[----:B------:R-:W-:Y:S02]  /*8320*/  ISETP.NE.AND P5, PT, R12, RZ, PT ;  /* 0x000000ff0c00720c */ /* 0x000fe40003fa5270 */
[----:B-1----:R-:W-:-:S11]  /*8330*/  IADD3 R45, PT, PT, RZ, -R41, RZ ;  /* 0x80000029ff2d7210 */ /* 0x002fd60007ffe0ff */
[----:B------:R-:W-:Y:S02]  /*8340*/  @!P5 LOP3.LUT R42, RZ, R12, RZ, 0x33, !PT ;  /* 0x0000000cff2ad212 */ /* 0x000fe400078e33ff */
[----:B--2---:R-:W-:-:S03]  /*8350*/  ISETP.NE.U32.AND P5, PT, R14, 0x1, PT ;  /* 0x000000010e00780c */ /* 0x004fc60003fa5070 */
[----:B------:R-:W-:Y:S01]  /*8360*/  IMAD.MOV R37, RZ, RZ, -R42 ;  /* 0x000000ffff257224 */ /* 0x000fe200078e0a2a */
[----:B------:R-:W-:-:S03]  /*8370*/  ISETP.NE.AND.EX P5, PT, R15, RZ, PT, P5 ;  /* 0x000000ff0f00720c */ /* 0x000fc60003fa5350 */
[----:B------:R-:W-:Y:S01]  /*8380*/  IMAD R50, R12, R37, R39 ;  /* 0x000000250c327224 */ /* 0x000fe200078e0227 */
[----:B------:R-:W-:Y:S01]  /*8390*/  SEL R35, R35, RZ, P5 ;  /* 0x000000ff23237207 */ /* 0x000fe20002800000 */
[----:B------:R-:W0:Y:S01]  /*83a0*/  LDC.64 R38, c[0x0][0x398] ;  /* 0x0000e600ff267b82 */ /* 0x000e220000000a00 */
[----:B------:R-:W-:-:S04]  /*83b0*/  IMAD.MOV.U32 R12, RZ, RZ, R45 ;  /* 0x000000ffff0c7224 */ /* 0x000fc800078e002d */
[----:B------:R-:W-:Y:S01]  /*83c0*/  IMAD R37, R12, R43, RZ ;  /* 0x0000002b0c257224 */ /* 0x000fe200078e02ff */
[----:B------:R-:W-:-:S03]  /*83d0*/  IABS R12, R50 ;  /* 0x00000032000c7213 */ /* 0x000fc60000000000 */
[----:B------:R-:W-:Y:S01]  /*83e0*/  IMAD.HI.U32 R37, R41, R37, R40 ;  /* 0x0000002529257227 */ /* 0x000fe200078e0028 */
[----:B------:R-:W-:-:S05]  /*83f0*/  MOV R14, R12 ;  /* 0x0000000c000e7202 */ /* 0x000fca0000000f00 */
[----:B------:R-:W-:-:S04]  /*8400*/  IMAD.HI.U32 R12, R37, R14, RZ ;  /* 0x0000000e250c7227 */ /* 0x000fc800078e00ff */
[----:B------:R-:W-:-:S04]  /*8410*/  IMAD.MOV R15, RZ, RZ, -R12 ;  /* 0x000000ffff0f7224 */ /* 0x000fc800078e0a0c */
[----:B------:R-:W-:Y:S01]  /*8420*/  IMAD R14, R43, R15, R14 ;  /* 0x0000000f2b0e7224 */ /* 0x000fe200078e020e */
[----:B0-----:R-:W-:-:S04]  /*8430*/  ISETP.NE.U32.AND P5, PT, R38, 0x1, PT ;  /* 0x000000012600780c */ /* 0x001fc80003fa5070 */
[----:B------:R-:W-:Y:S02]  /*8440*/  ISETP.NE.AND.EX P5, PT, R39, RZ, PT, P5 ;  /* 0x000000ff2700720c */ /* 0x000fe40003fa5350 */
[----:B------:R-:W0:Y:S02]  /*8450*/  LDC.64 R38, c[0x0][0x3a8] ;  /* 0x0000ea00ff267b82 */ /* 0x000e240000000a00 */
        /* <DEDUP_REMOVED lines=35> */
.L_x_2787:
[----:B------:R-:W-:Y:S05]  /*8690*/  BSYNC.RECONVERGENT B1 ;  /* 0x0000000000017941 */ /* 0x000fea0003800200 */
.L_x_2786:
        /* <DEDUP_REMOVED lines=28> */
[----:B------:R-:W-:Y:S01]  /*8860*/  @!P5 IADD3 R12, PT, PT, R12, -R37, RZ ;  /* 0x800000250c0cd210 */ /* 0x000fe20007ffe0ff */
[----:B------:R-:W-:-:S03]  /*8870*/  @!P5 VIADD R35, R35, 0x1 ;  /* 0x000000012323d836 */ /* 0x000fc60000000000 */
[----:B------:R-:W-:Y:S01]  /*8880*/  ISETP.GE.U32.AND P4, PT, R12, R37, PT ;  /* 0x000000250c00720c */ /* 0x000fe20003f86070 */
[----:B------:R-:W0:Y:S01]  /*8890*/  F2I.FTZ.U32.TRUNC.NTZ R15, R15 ;  /* 0x0000000f000f7305 */ /* 0x000e22000021f000 */
[----:B------:R-:W-:-:S04]  /*88a0*/  LOP3.LUT R12, R11, R40, RZ, 0x3c, !PT ;  /* 0x000000280b0c7212 */ /* 0x000fc800078e3cff */
[----:B------:R-:W-:Y:S02]  /*88b0*/  ISETP.GE.AND P5, PT, R12, RZ, PT ;  /* 0x000000ff0c00720c */ /* 0x000fe40003fa6270 */
[----:B------:R-:W1:Y:S05]  /*88c0*/  LDC R12, c[0x0][0x3c0] ;  /* 0x0000f000ff0c7b82 */ /* 0x000e6a0000000800 */
[----:B------:R-:W-:Y:S02]  /*88d0*/  @P4 IADD3 R35, PT, PT, R35, 0x1, RZ ;  /* 0x0000000123234810 */ /* 0x000fe40007ffe0ff */
[----:B------:R-:W-:Y:S01]  /*88e0*/  ISETP.NE.AND P4, PT, R40, RZ, PT ;  /* 0x000000ff2800720c */ /* 0x000fe20003f85270 */
[----:B0-----:R-:W-:-:S03]  /*88f0*/  IMAD.MOV R37, RZ, RZ, -R15 ;  /* 0x000000ffff257224 */ /* 0x001fc600078e0a0f */
[----:B------:R-:W-:Y:S02]  /*8900*/  @!P5 IMAD.MOV R35, RZ, RZ, -R35 ;  /* 0x000000ffff23d224 */ /* 0x000fe400078e0a23 */
[----:B------:R-:W-:-:S07]  /*8910*/  IMAD R37, R37, R42, RZ ;  /* 0x0000002a25257224 */ /* 0x000fce00078e02ff */
[----:B------:R-:W-:-:S04]  /*8920*/  @!P4 LOP3.LUT R35, RZ, R40, RZ, 0x33, !PT ;  /* 0x00000028ff23c212 */ /* 0x000fc800078e33ff */
[----:B------:R-:W-:-:S05]  /*8930*/  IADD3 R14, PT, PT, -R35, RZ, RZ ;  /* 0x000000ff230e7210 */ /* 0x000fca0007ffe1ff */
[----:B------:R-:W-:Y:S02]  /*8940*/  IMAD R40, R40, R14, R11 ;  /* 0x0000000e28287224 */ /* 0x000fe400078e020b */
[----:B------:R-:W-:-:S03]  /*8950*/  IMAD.MOV.U32 R14, RZ, RZ, RZ ;  /* 0x000000ffff0e7224 */ /* 0x000fc600078e00ff */
[----:B------:R-:W-:Y:S01]  /*8960*/  IABS R38, R40 ;  /* 0x0000002800267213 */ /* 0x000fe20000000000 */
[----:B------:R-:W-:Y:S01]  /*8970*/  IMAD.HI.U32 R14, R15, R37, R14 ;  /* 0x000000250f0e7227 */ /* 0x000fe200078e000e */
[----:B-1----:R-:W-:-:S03]  /*8980*/  IABS R37, R12 ;  /* 0x0000000c00257213 */ /* 0x002fc60000000000 */
        /* <DEDUP_REMOVED lines=23> */
[----:B------:R-:W-:Y:S01]  /*8b00*/  IMAD R33, R38, R37, RZ ;  /* 0x0000002526217224 */ /* 0x000fe200078e02ff */
[----:B------:R-:W0:Y:S01]  /*8b10*/  LDC.64 R40, c[0x0][0x3a8] ;  /* 0x0000ea00ff287b82 */ /* 0x000e220000000a00 */
[----:B------:R-:W-:-:S02]  /*8b20*/  IABS R38, R43 ;  /* 0x0000002b00267213 */ /* 0x000fc40000000000 */
[----:B------:R-:W-:-:S05]  /*8b30*/  IMAD.HI.U32 R33, R15, R33, R14 ;  /* 0x000000210f217227 */ /* 0x000fca00078e000e */
[----:B------:R-:W1:Y:S01]  /*8b40*/  LDC.64 R14, c[0x0][0x390] ;  /* 0x0000e400ff0e7b82 */ /* 0x000e620000000a00 */
        /* <DEDUP_REMOVED lines=10> */
[----:B------:R-:W-:Y:S01]  /*8bf0*/  ISETP.GE.U32.AND P5, PT, R38, R37, PT ;  /* 0x000000252600720c */ /* 0x000fe20003fa6070 */
[----:B------:R-:W-:Y:S01]  /*8c00*/  IMAD R35, R35, UR36, RZ ;  /* 0x0000002423237c24 */ /* 0x000fe2000f8e02ff */
[----:B------:R-:W-:Y:S01]  /*8c10*/  LOP3.LUT R37, R43, R12, RZ, 0x3c, !PT ;  /* 0x0000000c2b257212 */ /* 0x000fe200078e3cff */
[----:B------:R-:W2:Y:S03]  /*8c20*/  LDC.64 R38, c[0x0][0x3a0] ;  /* 0x0000e800ff267b82 */ /* 0x000ea60000000a00 */
[----:B------:R-:W-:-:S07]  /*8c30*/  ISETP.GE.AND P4, PT, R37, RZ, PT ;  /* 0x000000ff2500720c */ /* 0x000fce0003f86270 */
[----:B------:R-:W-:Y:S01]  /*8c40*/  @P5 VIADD R33, R33, 0x1 ;  /* 0x0000000121215836 */ /* 0x000fe20000000000 */
[----:B------:R-:W-:-:S05]  /*8c50*/  ISETP.NE.AND P5, PT, R12, RZ, PT ;  /* 0x000000ff0c00720c */ /* 0x000fca0003fa5270 */
[----:B------:R-:W-:Y:S01]  /*8c60*/  @!P4 IMAD.MOV R33, RZ, RZ, -R33 ;  /* 0x000000ffff21c224 */ /* 0x000fe200078e0a21 */
[----:B-1----:R-:W-:-:S04]  /*8c70*/  ISETP.NE.U32.AND P4, PT, R14, 0x1, PT ;  /* 0x000000010e00780c */ /* 0x002fc80003f85070 */
[----:B------:R-:W-:-:S03]  /*8c80*/  ISETP.NE.AND.EX P4, PT, R15, RZ, PT, P4 ;  /* 0x000000ff0f00720c */ /* 0x000fc60003f85340 */
        /* <DEDUP_REMOVED lines=24> */
.L_x_2789:
[----:B------:R-:W-:Y:S05]  /*8e10*/  BSYNC.RECONVERGENT B1 ;  /* 0x0000000000017941 */ /* 0x000fea0003800200 */
.L_x_2788:
        /* <DEDUP_REMOVED lines=46> */
[----:B------:R-:W-:-:S06]  /*9100*/  IMAD.HI.U32 R39, R15, R39, R14 ;  /* 0x000000270f277227 */ /* 0x000fcc00078e000e */
[----:B------:R-:W-:Y:S02]  /*9110*/  IMAD.HI.U32 R14, R39, R38, RZ ;  /* 0x00000026270e7227 */ /* 0x000fe400078e00ff */
[----:B------:R-:W0:Y:S02]  /*9120*/  I2F.RP R39, R42 ;  /* 0x0000002a00277306 */ /* 0x000e240000209400 */
[----:B------:R-:W-:-:S04]  /*9130*/  IMAD.MOV R15, RZ, RZ, -R14 ;  /* 0x000000ffff0f7224 */ /* 0x000fc800078e0a0e */
[----:B------:R-:W-:Y:S01]  /*9140*/  IMAD R38, R37, R15, R38 ;  /* 0x0000000f25267224 */ /* 0x000fe200078e0226 */
[----:B------:R-:W-:-:S04]  /*9150*/  LOP3.LUT R15, R40, R35, RZ, 0x3c, !PT ;  /* 0x00000023280f7212 */ /* 0x000fc800078e3cff */
[----:B------:R-:W-:Y:S02]  /*9160*/  ISETP.GT.U32.AND P5, PT, R37, R38, PT ;  /* 0x000000262500720c */ /* 0x000fe40003fa4070 */
[----:B------:R-:W-:Y:S01]  /*9170*/  ISETP.GE.AND P0, PT, R15, RZ, PT ;  /* 0x000000ff0f00720c */ /* 0x000fe20003f06270 */
[----:B0-----:R-:W0:Y:S10]  /*9180*/  MUFU.RCP R39, R39 ;  /* 0x0000002700277308 */ /* 0x001e340000001000 */
[----:B------:R-:W-:Y:S01]  /*9190*/  @!P5 IADD3 R38, PT, PT, R38, -R37, RZ ;  /* 0x800000252626d210 */ /* 0x000fe20007ffe0ff */
[----:B------:R-:W-:Y:S01]  /*91a0*/  @!P5 VIADD R14, R14, 0x1 ;  /* 0x000000010e0ed836 */ /* 0x000fe20000000000 */
[----:B------:R-:W-:-:S02]  /*91b0*/  ISETP.NE.AND P5, PT, R35, RZ, PT ;  /* 0x000000ff2300720c */ /* 0x000fc40003fa5270 */
[----:B------:R-:W-:Y:S01]  /*91c0*/  ISETP.GE.U32.AND P4, PT, R38, R37, PT ;  /* 0x000000252600720c */ /* 0x000fe20003f86070 */
[----:B0-----:R-:W-:-:S04]  /*91d0*/  VIADD R37, R39, 0xffffffe ;  /* 0x0ffffffe27257836 */ /* 0x001fc80000000000 */
[----:B------:R-:W0:Y:S08]  /*91e0*/  F2I.FTZ.U32.TRUNC.NTZ R15, R37 ;  /* 0x00000025000f7305 */ /* 0x000e30000021f000 */
        /* <DEDUP_REMOVED lines=17> */
[----:B------:R-:W-:Y:S02]  /*9300*/  ISETP.GT.U32.AND P4, PT, R42, R37, PT ;  /* 0x000000252a00720c */ /* 0x000fe40003f84070 */
[----:B-1----:R-:W-:-:S11]  /*9310*/  ISETP.NE.U32.AND P0, PT, R14, 0x1, PT ;  /* 0x000000010e00780c */ /* 0x002fd60003f05070 */
[----:B------:R-:W-:Y:S01]  /*9320*/  @!P4 IMAD.IADD R37, R37, 0x1, -R42 ;  /* 0x000000012525c824 */ /* 0x000fe200078e0a2a */
[----:B------:R-:W-:Y:S01]  /*9330*/  LOP3.LUT R14, R47, R12, RZ, 0x3c, !PT ;  /* 0x0000000c2f0e7212 */ /* 0x000fe200078e3cff */
[----:B------:R-:W-:Y:S01]  /*9340*/  @!P4 VIADD R35, R35, 0x1 ;  /* 0x000000012323c836 */ /* 0x000fe20000000000 */
[----:B------:R-:W-:Y:S02]  /*9350*/  ISETP.NE.AND.EX P0, PT, R15, RZ, PT, P0 ;  /* 0x000000ff0f00720c */ /* 0x000fe40003f05300 */
[----:B------:R-:W-:Y:S02]  /*9360*/  ISETP.GE.U32.AND P5, PT, R37, R42, PT ;  /* 0x0000002a2500720c */ /* 0x000fe40003fa6070 */
[----:B------:R-:W1:Y:S01]  /*9370*/  LDC.64 R42, c[0x0][0x3a8] ;  /* 0x0000ea00ff2a7b82 */ /* 0x000e620000000a00 */
[----:B------:R-:W-:Y:S02]  /*9380*/  ISETP.GE.AND P4, PT, R14, RZ, PT ;  /* 0x000000ff0e00720c */ /* 0x000fe40003f86270 */
[----:B------:R-:W-:-:S02]  /*9390*/  SEL R33, R33, RZ, P0 ;  /* 0x000000ff21217207 */ /* 0x000fc40000000000 */
[----:B--2---:R-:W-:Y:S02]  /*93a0*/  ISETP.NE.U32.AND P0, PT, R38, 0x1, PT ;  /* 0x000000012600780c */ /* 0x004fe40003f05070 */
[----:B------:R-:W-:Y:S01]  /*93b0*/  SHF.R.S64 R38, RZ, 0x1e, R11 ;  /* 0x0000001eff267819 */ /* 0x000fe2000000100b */
[----:B------:R-:W-:Y:S01]  /*93c0*/  IMAD R33, R33, UR36, RZ ;  /* 0x0000002421217c24 */ /* 0x000fe2000f8e02ff */
[----:B------:R-:W-:Y:S02]  /*93d0*/  ISETP.NE.AND.EX P0, PT, R39, RZ, PT, P0 ;  /* 0x000000ff2700720c */ /* 0x000fe40003f05300 */
[----:B------:R-:W-:Y:S02]  /*93e0*/  @P5 IADD3 R35, PT, PT, R35, 0x1, RZ ;  /* 0x0000000123235810 */ /* 0x000fe40007ffe0ff */
[----:B------:R-:W-:Y:S02]  /*93f0*/  ISETP.NE.AND P5, PT, R12, RZ, PT ;  /* 0x000000ff0c00720c */ /* 0x000fe40003fa5270 */
[----:B------:R-:W-:Y:S01]  /*9400*/  SEL R14, R45, RZ, P0 ;  /* 0x000000ff2d0e7207 */ /* 0x000fe20000000000 */
[----:B------:R-:W-:Y:S01]  /*9410*/  @!P4 IMAD.MOV R35, RZ, RZ, -R35 ;  /* 0x000000ffff23c224 */ /* 0x000fe200078e0a23 */
[----:B0-----:R-:W-:-:S03]  /*9420*/  ISETP.NE.U32.AND P4, PT, R40, 0x1, PT ;  /* 0x000000012800780c */ /* 0x001fc60003f85070 */
[----:B------:R-:W-:Y:S01]  /*9430*/  IMAD R14, R14, UR37, R33 ;  /* 0x000000250e0e7c24 */ /* 0x000fe2000f8e0221 */
[----:B------:R-:W-:-:S05]  /*9440*/  ISETP.NE.AND.EX P4, PT, R41, RZ, PT, P4 ;  /* 0x000000ff2900720c */ /* 0x000fca0003f85340 */
[----:B------:R-:W-:Y:S02]  /*9450*/  @!P5 LOP3.LUT R35, RZ, R12, RZ, 0x33, !PT ;  /* 0x0000000cff23d212 */ /* 0x000fe400078e33ff */
[----:B-1----:R-:W-:-:S03]  /*9460*/  ISETP.NE.U32.AND P5, PT, R42, 0x1, PT ;  /* 0x000000012a00780c */ /* 0x002fc60003fa5070 */
        /* <DEDUP_REMOVED lines=17> */
.L_x_2791:
[----:B------:R-:W-:Y:S05]  /*9580*/  BSYNC.RECONVERGENT B1 ;  /* 0x0000000000017941 */ /* 0x000fea0003800200 */
.L_x_2790:
        /* <DEDUP_REMOVED lines=31> */
[----:B------:R-:W0:Y:S01]  /*9780*/  F2I.FTZ.U32.TRUNC.NTZ R15, R15 ;  /* 0x0000000f000f7305 */ /* 0x000e22000021f000 */
[----:B------:R-:W-:Y:S02]  /*9790*/  ISETP.GE.U32.AND P0, PT, R12, R39, PT ;  /* 0x000000270c00720c */ /* 0x000fe40003f06070 */
[----:B------:R-:W-:-:S04]  /*97a0*/  LOP3.LUT R12, R11, R38, RZ, 0x3c, !PT ;  /* 0x000000260b0c7212 */ /* 0x000fc800078e3cff */
[----:B------:R-:W-:Y:S02]  /*97b0*/  ISETP.GE.AND P4, PT, R12, RZ, PT ;  /* 0x000000ff0c00720c */ /* 0x000fe40003f86270 */
[----:B------:R-:W1:Y:S05]  /*97c0*/  LDC R12, c[0x0][0x3c0] ;  /* 0x0000f000ff0c7b82 */ /* 0x000e6a0000000800 */
[----:B------:R-:W-:Y:S02]  /*97d0*/  @P0 VIADD R33, R33, 0x1 ;  /* 0x0000000121210836 */ /* 0x000fe40000000000 */
[----:B0-----:R-:W-:-:S04]  /*97e0*/  IMAD.MOV R40, RZ, RZ, -R15 ;  /* 0x000000ffff287224 */ /* 0x001fc800078e0a0f */
[----:B------:R-:W-:Y:S01]  /*97f0*/  @!P4 IADD3 R33, PT, PT, -R33, RZ, RZ ;  /* 0x000000ff2121c210 */ /* 0x000fe20007ffe1ff */
[----:B------:R-:W-:Y:S01]  /*9800*/  IMAD R39, R40, R37, RZ ;  /* 0x0000002528277224 */ /* 0x000fe200078e02ff */
[----:B------:R-:W-:-:S05]  /*9810*/  @!P1 LOP3.LUT R33, RZ, R38, RZ, 0x33, !PT ;  /* 0x00000026ff219212 */ /* 0x000fca00078e33ff */
[----:B------:R-:W-:-:S04]  /*9820*/  IMAD.MOV R14, RZ, RZ, -R33 ;  /* 0x000000ffff0e7224 */ /* 0x000fc800078e0a21 */
[----:B------:R-:W-:Y:S01]  /*9830*/  IMAD R56, R38, R14, R11 ;  /* 0x0000000e26387224 */ /* 0x000fe200078e020b */
[----:B------:R-:W-:Y:S02]  /*9840*/  MOV R14, RZ ;  /* 0x000000ff000e7202 */ /* 0x000fe40000000f00 */
        /* <DEDUP_REMOVED lines=11> */
[----:B------:R-:W-:-:S02]  /*9900*/  @!P1 IMAD.IADD R40, R40, 0x1, -R37 ;  /* 0x0000000128289824 */ /* 0x000fc400078e0a25 */
[----:B------:R-:W-:Y:S01]  /*9910*/  @!P1 VIADD R14, R14, 0x1 ;  /* 0x000000010e0e9836 */ /* 0x000fe20000000000 */
[----:B------:R-:W-:Y:S02]  /*9920*/  ISETP.NE.AND P1, PT, R35, RZ, PT ;  /* 0x000000ff2300720c */ /* 0x000fe40003f25270 */
[----:B------:R-:W-:Y:S02]  /*9930*/  ISETP.GE.U32.AND P0, PT, R40, R37, PT ;  /* 0x000000252800720c */ /* 0x000fe40003f06070 */
[----:B0-----:R-:W-:-:S04]  /*9940*/  IADD3 R40, PT, PT, R39, 0xffffffe, RZ ;  /* 0x0ffffffe27287810 */ /* 0x001fc80007ffe0ff */
[----:B------:R-:W0:Y:S07]  /*9950*/  F2I.FTZ.U32.TRUNC.NTZ R15, R40 ;  /* 0x00000028000f7305 */ /* 0x000e2e000021f000 */
        /* <DEDUP_REMOVED lines=14> */
[----:B------:R-:W-:Y:S01]  /*9a40*/  IMAD R39, R38, R40, R39 ;  /* 0x0000002826277224 */ /* 0x000fe200078e0227 */
[----:B------:R-:W-:-:S04]  /*9a50*/  LOP3.LUT R40, R43, R12, RZ, 0x3c, !PT ;  /* 0x0000000c2b287212 */ /* 0x000fc800078e3cff */
[----:B------:R-:W-:Y:S02]  /*9a60*/  ISETP.GT.U32.AND P5, PT, R38, R39, PT ;  /* 0x000000272600720c */ /* 0x000fe40003fa4070 */
[----:B------:R-:W-:Y:S02]  /*9a70*/  ISETP.GE.AND P4, PT, R40, RZ, PT ;  /* 0x000000ff2800720c */ /* 0x000fe40003f86270 */
[----:B------:R-:W1:Y:S01]  /*9a80*/  LDC.64 R40, c[0x0][0x3a8] ;  /* 0x0000ea00ff287b82 */ /* 0x000e620000000a00 */
[----:B0-----:R-:W-:-:S08]  /*9a90*/  ISETP.NE.U32.AND P0, PT, R14, 0x1, PT ;  /* 0x000000010e00780c */ /* 0x001fd00003f05070 */
[----:B------:R-:W-:Y:S01]  /*9aa0*/  @!P5 VIADD R35, R35, 0x1 ;  /* 0x000000012323d836 */ /* 0x000fe20000000000 */
[-C--:B------:R-:W-:Y:S02]  /*9ab0*/  @!P5 IADD3 R39, PT, PT, R39, -R38.reuse, RZ ;  /* 0x800000262727d210 */ /* 0x080fe40007ffe0ff */
[----:B------:R-:W-:Y:S02]  /*9ac0*/  ISETP.NE.AND.EX P0, PT, R15, RZ, PT, P0 ;  /* 0x000000ff0f00720c */ /* 0x000fe40003f05300 */
[----:B------:R-:W0:Y:S01]  /*9ad0*/  LDC.64 R14, c[0x0][0x398] ;  /* 0x0000e600ff0e7b82 */ /* 0x000e220000000a00 */
[----:B------:R-:W-:Y:S02]  /*9ae0*/  ISETP.GE.U32.AND P1, PT, R39, R38, PT ;  /* 0x000000262700720c */ /* 0x000fe40003f26070 */
[----:B------:R-:W-:Y:S02]  /*9af0*/  ISETP.NE.AND P5, PT, R12, RZ, PT ;  /* 0x000000ff0c00720c */ /* 0x000fe40003fa5270 */
[----:B------:R-:W-:-:S03]  /*9b00*/  SEL R33, R33, RZ, P0 ;  /* 0x000000ff21217207 */ /* 0x000fc60000000000 */
[----:B------:R-:W2:Y:S01]  /*9b10*/  LDC.64 R38, c[0x0][0x3a0] ;  /* 0x0000e800ff267b82 */ /* 0x000ea20000000a00 */
[----:B-1----:R-:W-:-:S04]  /*9b20*/  ISETP.NE.U32.AND P0, PT, R40, 0x1, PT ;  /* 0x000000012800780c */ /* 0x002fc80003f05070 */
[----:B------:R-:W-:Y:S01]  /*9b30*/  ISETP.NE.AND.EX P0, PT, R41, RZ, PT, P0 ;  /* 0x000000ff2900720c */ /* 0x000fe20003f05300 */
[----:B------:R-:W-:-:S05]  /*9b40*/  @P1 VIADD R35, R35, 0x1 ;  /* 0x0000000123231836 */ /* 0x000fca0000000000 */
[----:B------:R-:W-:Y:S02]  /*9b50*/  @!P4 IADD3 R35, PT, PT, -R35, RZ, RZ ;  /* 0x000000ff2323c210 */ /* 0x000fe40007ffe1ff */
[----:B------:R-:W-:Y:S02]  /*9b60*/  @!P5 LOP3.LUT R35, RZ, R12, RZ, 0x33, !PT ;  /* 0x0000000cff23d212 */ /* 0x000fe400078e33ff */
[----:B0-----:R-:W-:Y:S01]  /*9b70*/  ISETP.NE.U32.AND P1, PT, R14, 0x1, PT ;  /* 0x000000010e00780c */ /* 0x001fe20003f25070 */
[----:B------:R-:W-:-:S03]  /*9b80*/  IMAD R14, R33, UR36, RZ ;  /* 0x00000024210e7c24 */ /* 0x000fc6000f8e02ff */
[----:B------:R-:W-:Y:S01]  /*9b90*/  ISETP.NE.AND.EX P1, PT, R15, RZ, PT, P1 ;  /* 0x000000ff0f00720c */ /* 0x000fe20003f25310 */
[----:B------:R-:W-:Y:S01]  /*9ba0*/  IMAD.MOV R15, RZ, RZ, -R35 ;  /* 0x000000ffff0f7224 */ /* 0x000fe200078e0a23 */
[----:B--2---:R-:W-:-:S03]  /*9bb0*/  ISETP.NE.U32.AND P4, PT, R38, 0x1, PT ;  /* 0x000000012600780c */ /* 0x004fc60003f85070 */
[----:B------:R-:W-:Y:S01]  /*9bc0*/  IMAD R12, R12, R15, R43 ;  /* 0x0000000f0c0c7224 */ /* 0x000fe200078e022b */
        /* <DEDUP_REMOVED lines=18> */
.L_x_2793:
[----:B------:R-:W-:Y:S05]  /*9cf0*/  BSYNC.RECONVERGENT B1 ;  /* 0x0000000000017941 */ /* 0x000fea0003800200 */
.L_x_2792:
        /* <DEDUP_REMOVED lines=70> */
[----:B------:R-:W-:-:S06]  /*a160*/  IMAD.HI.U32 R14, R15, R35, R14 ;  /* 0x000000230f0e7227 */ /* 0x000fcc00078e000e */
[----:B------:R-:W-:Y:S02]  /*a170*/  IMAD.HI.U32 R35, R14, R39, RZ ;  /* 0x000000270e237227 */ /* 0x000fe400078e00ff */
[----:B------:R-:W0:Y:S03]  /*a180*/  LDC.64 R14, c[0x0][0x390] ;  /* 0x0000e400ff0e7b82 */ /* 0x000e260000000a00 */
[----:B------:R-:W-:-:S05]  /*a190*/  IADD3 R40, PT, PT, -R35, RZ, RZ ;  /* 0x000000ff23287210 */ /* 0x000fca0007ffe1ff */
[----:B------:R-:W-:Y:S01]  /*a1a0*/  IMAD R39, R38, R40, R39 ;  /* 0x0000002826277224 */ /* 0x000fe200078e0227 */
[----:B------:R-:W-:-:S04]  /*a1b0*/  LOP3.LUT R40, R43, R12, RZ, 0x3c, !PT ;  /* 0x0000000c2b287212 */ /* 0x000fc800078e3cff */
[----:B------:R-:W-:Y:S02]  /*a1c0*/  ISETP.GT.U32.AND P4, PT, R38, R39, PT ;  /* 0x000000272600720c */ /* 0x000fe40003f84070 */
[----:B------:R-:W-:Y:S02]  /*a1d0*/  ISETP.GE.AND P2, PT, R40, RZ, PT ;  /* 0x000000ff2800720c */ /* 0x000fe40003f46270 */
[----:B------:R-:W1:Y:S01]  /*a1e0*/  LDC.64 R40, c[0x0][0x3a8] ;  /* 0x0000ea00ff287b82 */ /* 0x000e620000000a00 */
[----:B0-----:R-:W-:-:S08]  /*a1f0*/  ISETP.NE.U32.AND P0, PT, R14, 0x1, PT ;  /* 0x000000010e00780c */ /* 0x001fd00003f05070 */
[----:B------:R-:W-:Y:S01]  /*a200*/  @!P4 IMAD.IADD R39, R39, 0x1, -R38 ;  /* 0x000000012727c824 */ /* 0x000fe200078e0a26 */
[----:B------:R-:W-:Y:S01]  /*a210*/  ISETP.NE.AND.EX P0, PT, R15, RZ, PT, P0 ;  /* 0x000000ff0f00720c */ /* 0x000fe20003f05300 */
[----:B------:R-:W-:Y:S01]  /*a220*/  @!P4 VIADD R35, R35, 0x1 ;  /* 0x000000012323c836 */ /* 0x000fe20000000000 */
[----:B------:R-:W0:Y:S02]  /*a230*/  LDC.64 R14, c[0x0][0x398] ;  /* 0x0000e600ff0e7b82 */ /* 0x000e240000000a00 */
[----:B------:R-:W-:Y:S02]  /*a240*/  ISETP.GE.U32.AND P1, PT, R39, R38, PT ;  /* 0x000000262700720c */ /* 0x000fe40003f26070 */
[----:B------:R-:W-:Y:S02]  /*a250*/  ISETP.NE.AND P4, PT, R12, RZ, PT ;  /* 0x000000ff0c00720c */ /* 0x000fe40003f85270 */
[----:B------:R-:W-:Y:S02]  /*a260*/  SEL R33, R33, RZ, P0 ;  /* 0x000000ff21217207 */ /* 0x000fe40000000000 */
[----:B------:R-:W2:Y:S01]  /*a270*/  LDC.64 R38, c[0x0][0x3a0] ;  /* 0x0000e800ff267b82 */ /* 0x000ea20000000a00 */
[----:B-1----:R-:W-:-:S06]  /*a280*/  ISETP.NE.U32.AND P0, PT, R40, 0x1, PT ;  /* 0x000000012800780c */ /* 0x002fcc0003f05070 */
[----:B------:R-:W-:Y:S02]  /*a290*/  @P1 IADD3 R35, PT, PT, R35, 0x1, RZ ;  /* 0x0000000123231810 */ /* 0x000fe40007ffe0ff */
[----:B------:R-:W-:-:S03]  /*a2a0*/  ISETP.NE.AND.EX P0, PT, R41, RZ, PT, P0 ;  /* 0x000000ff2900720c */ /* 0x000fc60003f05300 */
[----:B------:R-:W-:Y:S01]  /*a2b0*/  @!P2 IMAD.MOV R35, RZ, RZ, -R35 ;  /* 0x000000ffff23a224 */ /* 0x000fe200078e0a23 */
        /* <DEDUP_REMOVED lines=25> */
.L_x_2795:
[----:B------:R-:W-:Y:S05]  /*a450*/  BSYNC.RECONVERGENT B1 ;  /* 0x0000000000017941 */ /* 0x000fea0003800200 */
.L_x_2794:
        /* <DEDUP_REMOVED lines=43> */
[----:B-1----:R-:W-:Y:S02]  /*a710*/  IABS R38, R12 ;  /* 0x0000000c00267213 */ /* 0x002fe40000000000 */
[----:B------:R-:W-:Y:S01]  /*a720*/  IABS R40, R46 ;  /* 0x0000002e00287213 */ /* 0x000fe20000000000 */
[----:B------:R-:W-:Y:S01]  /*a730*/  IMAD.HI.U32 R39, R15, R39, R14 ;  /* 0x000000270f277227 */ /* 0x000fe200078e000e */
[----:B------:R-:W-:-:S05]  /*a740*/  ISETP.NE.AND P4, PT, R12, RZ, PT ;  /* 0x000000ff0c00720c */ /* 0x000fca0003f85270 */
[----:B------:R-:W-:Y:S02]  /*a750*/  IMAD.HI.U32 R14, R39, R40, RZ ;  /* 0x00000028270e7227 */ /* 0x000fe400078e00ff */
[----:B------:R-:W0:Y:S03]  /*a760*/  I2F.RP R39, R38 ;  /* 0x0000002600277306 */ /* 0x000e260000209400 */
        /* <DEDUP_REMOVED lines=10> */
[----:B0-----:R-:W-:-:S04]  /*a810*/  VIADD R40, R39, 0xffffffe ;  /* 0x0ffffffe27287836 */ /* 0x001fc80000000000 */
[----:B------:R-:W0:Y:S08]  /*a820*/  F2I.FTZ.U32.TRUNC.NTZ R15, R40 ;  /* 0x00000028000f7305 */ /* 0x000e30000021f000 */
        /* <DEDUP_REMOVED lines=20> */
[----:B------:R-:W-:Y:S01]  /*a970*/  @!P2 IMAD.IADD R39, R39, 0x1, -R38 ;  /* 0x000000012727a824 */ /* 0x000fe200078e0a26 */
[----:B------:R-:W-:Y:S02]  /*a980*/  @!P2 IADD3 R35, PT, PT, R35, 0x1, RZ ;  /* 0x000000012323a810 */ /* 0x000fe40007ffe0ff */
[----:B------:R-:W-:Y:S02]  /*a990*/  ISETP.NE.AND.EX P0, PT, R15, RZ, PT, P0 ;  /* 0x000000ff0f00720c */ /* 0x000fe40003f05300 */
[----:B------:R-:W0:Y:S01]  /*a9a0*/  LDC.64 R14, c[0x0][0x398] ;  /* 0x0000e600ff0e7b82 */ /* 0x000e220000000a00 */
[----:B------:R-:W-:Y:S02]  /*a9b0*/  ISETP.GE.U32.AND P1, PT, R39, R38, PT ;  /* 0x000000262700720c */ /* 0x000fe40003f26070 */
[----:B------:R-:W-:-:S05]  /*a9c0*/  SEL R33, R33, RZ, P0 ;  /* 0x000000ff21217207 */ /* 0x000fca0000000000 */
[----:B------:R-:W2:Y:S01]  /*a9d0*/  LDC.64 R38, c[0x0][0x3a0] ;  /* 0x0000e800ff267b82 */ /* 0x000ea20000000a00 */
[----:B-1----:R-:W-:-:S04]  /*a9e0*/  ISETP.NE.U32.AND P0, PT, R40, 0x1, PT ;  /* 0x000000012800780c */ /* 0x002fc80003f05070 */
[----:B------:R-:W-:Y:S01]  /*a9f0*/  ISETP.NE.AND.EX P0, PT, R41, RZ, PT, P0 ;  /* 0x000000ff2900720c */ /* 0x000fe20003f05300 */
[----:B------:R-:W-:-:S04]  /*aa00*/  @P1 VIADD R35, R35, 0x1 ;  /* 0x0000000123231836 */ /* 0x000fc80000000000 */
[----:B------:R-:W-:Y:S01]  /*aa10*/  @!P5 IMAD.MOV R35, RZ, RZ, -R35 ;  /* 0x000000ffff23d224 */ /* 0x000fe200078e0a23 */
[----:B------:R-:W-:Y:S02]  /*aa20*/  @!P4 LOP3.LUT R35, RZ, R12, RZ, 0x33, !PT ;  /* 0x0000000cff23c212 */ /* 0x000fe400078e33ff */
[----:B0-----:R-:W-:Y:S01]  /*aa30*/  ISETP.NE.U32.AND P2, PT, R14, 0x1, PT ;  /* 0x000000010e00780c */ /* 0x001fe20003f45070 */
[----:B------:R-:W-:-:S03]  /*aa40*/  IMAD R14, R33, UR36, RZ ;  /* 0x00000024210e7c24 */ /* 0x000fc6000f8e02ff */
[----:B------:R-:W-:Y:S02]  /*aa50*/  ISETP.NE.AND.EX P2, PT, R15, RZ, PT, P2 ;  /* 0x000000ff0f00720c */ /* 0x000fe40003f45320 */
[----:B------:R-:W-:Y:S02]  /*aa60*/  IADD3 R15, PT, PT, -R35, RZ, RZ ;  /* 0x000000ff230f7210 */ /* 0x000fe40007ffe1ff */
[----:B--2---:R-:W-:Y:S02]  /*aa70*/  ISETP.NE.U32.AND P1, PT, R38, 0x1, PT ;  /* 0x000000012600780c */ /* 0x004fe40003f25070 */
        /* <DEDUP_REMOVED lines=19> */
.L_x_2797:
[----:B------:R-:W-:Y:S05]  /*abb0*/  BSYNC.RECONVERGENT B1 ;  /* 0x0000000000017941 */ /* 0x000fea0003800200 */
.L_x_2796:
        /* <DEDUP_REMOVED lines=22> */
[C---:B------:R-:W-:Y:S01]  /*ad20*/  FADD R53, -R43.reuse, R28 ;  /* 0x0000001c2b357221 */ /* 0x040fe20000000100 */
[-C--:B------:R-:W-:Y:S01]  /*ad30*/  FFMA.RM R14, R14, R11.reuse, 12582913 ;  /* 0x4b4000010e0e7423 */ /* 0x080fe2000000400b */
[-C--:B------:R-:W-:Y:S01]  /*ad40*/  FFMA.RM R20, R20, R11.reuse, 12582913 ;  /* 0x4b40000114147423 */ /* 0x080fe2000000400b */
[C---:B------:R-:W-:Y:S01]  /*ad50*/  FADD R59, -R43.reuse, R24 ;  /* 0x000000182b3b7221 */ /* 0x040fe20000000100 */
[-C--:B------:R-:W-:Y:S01]  /*ad60*/  FFMA.SAT R24, R8, R12.reuse, 0.5 ;  /* 0x3f00000008187423 */ /* 0x080fe2000000200c */
[----:B------:R-:W-:Y:S01]  /*ad70*/  FADD R39, R14, -12583039 ;  /* 0xcb40007f0e277421 */ /* 0x000fe20000000000 */
[----:B------:R-:W-:Y:S01]  /*ad80*/  FADD R67, -R43, R18 ;  /* 0x000000122b437221 */ /* 0x000fe20000000100 */
[-C--:B------:R-:W-:Y:S01]  /*ad90*/  FFMA.SAT R18, R69, R12.reuse, 0.5 ;  /* 0x3f00000045127423 */ /* 0x080fe2000000200c */
[-C--:B------:R-:W-:Y:S01]  /*ada0*/  FFMA.RM R24, R24, R11.reuse, 12582913 ;  /* 0x4b40000118187423 */ /* 0x080fe2000000400b */
[----:B------:R-:W-:Y:S01]  /*adb0*/  FFMA R10, R4, 1.4426950216293334961, -R39 ;  /* 0x3fb8aa3b040a7823 */ /* 0x000fe20000000827 */
[C---:B------:R-:W-:Y:S01]  /*adc0*/  FADD R57, -R43.reuse, R26 ;  /* 0x0000001a2b397221 */ /* 0x040fe20000000100 */
[C---:B------:R-:W-:Y:S01]  /*add0*/  FADD R63, -R43.reuse, R22 ;  /* 0x000000162b3f7221 */ /* 0x040fe20000000100 */
[-C--:B------:R-:W-:Y:S01]  /*ade0*/  FFMA.RM R18, R18, R11.reuse, 12582913 ;  /* 0x4b40000112127423 */ /* 0x080fe2000000400b */
[----:B------:R-:W-:Y:S01]  /*adf0*/  FFMA R28, R4, 1.925963033500011079e-08, R10 ;  /* 0x32a57060041c7823 */ /* 0x000fe2000000000a */
[----:B------:R-:W-:Y:S01]  /*ae00*/  FADD R4, R20, -12583039 ;  /* 0xcb40007f14047421 */ /* 0x000fe20000000000 */
[----:B------:R-:W-:Y:S01]  /*ae10*/  FADD R65, -R43, R16 ;  /* 0x000000102b417221 */ /* 0x000fe20000000100 */
[-C--:B------:R-:W-:Y:S01]  /*ae20*/  FFMA.SAT R22, R67, R12.reuse, 0.5 ;  /* 0x3f00000043167423 */ /* 0x080fe2000000200c */
[----:B------:R-:W-:Y:S01]  /*ae30*/  FADD R51, -R43, R30 ;  /* 0x0000001e2b337221 */ /* 0x000fe20000000100 */
[----:B------:R-:W-:Y:S01]  /*ae40*/  FFMA R4, R6, 1.4426950216293334961, -R4 ;  /* 0x3fb8aa3b06047823 */ /* 0x000fe20000000804 */
[-C--:B------:R-:W-:Y:S01]  /*ae50*/  FFMA.SAT R16, R65, R12.reuse, 0.5 ;  /* 0x3f00000041107423 */ /* 0x080fe2000000200c */
[-C--:B------:R-:W-:Y:S01]  /*ae60*/  FFMA.RM R22, R22, R11.reuse, 12582913 ;  /* 0x4b40000116167423 */ /* 0x080fe2000000400b */
[-C--:B------:R-:W-:Y:S01]  /*ae70*/  FFMA.SAT R10, R61, R12.reuse, 0.5 ;  /* 0x3f0000003d0a7423 */ /* 0x080fe2000000200c */
[----:B------:R-:W-:Y:S01]  /*ae80*/  FFMA R26, R6, 1.925963033500011079e-08, R4 ;  /* 0x32a57060061a7823 */ /* 0x000fe20000000004 */
[----:B------:R-:W-:Y:S01]  /*ae90*/  FADD R4, R24, -12583039 ;  /* 0xcb40007f18047421 */ /* 0x000fe20000000000 */
[----:B------:R-:W-:Y:S01]  /*aea0*/  FADD R6, R18, -12583039 ;  /* 0xcb40007f12067421 */ /* 0x000fe20000000000 */
[-C--:B------:R-:W-:Y:S01]  /*aeb0*/  FFMA.RM R16, R16, R11.reuse, 12582913 ;  /* 0x4b40000110107423 */ /* 0x080fe2000000400b */
[----:B------:R-:W-:Y:S01]  /*aec0*/  FFMA.RM R10, R10, R11, 12582913 ;  /* 0x4b4000010a0a7423 */ /* 0x000fe2000000400b */
[----:B------:R-:W-:Y:S01]  /*aed0*/  FFMA R4, R8, 1.4426950216293334961, -R4 ;  /* 0x3fb8aa3b08047823 */ /* 0x000fe20000000804 */
[C---:B------:R-:W-:Y:S01]  /*aee0*/  FFMA R6, R69.reuse, 1.4426950216293334961, -R6 ;  /* 0x3fb8aa3b45067823 */ /* 0x040fe20000000806 */
[----:B------:R-:W2:Y:S01]  /*aef0*/  MUFU.EX2 R28, R28 ;  /* 0x0000001c001c7308 */ /* 0x000ea20000000800 */
[----:B------:R-:W-:Y:S01]  /*af00*/  SHF.L.U32 R14, R14, 0x17, RZ ;  /* 0x000000170e0e7819 */ /* 0x000fe200000006ff */
[----:B------:R-:W-:Y:S01]  /*af10*/  FFMA R30, R8, 1.925963033500011079e-08, R4 ;  /* 0x32a57060081e7823 */ /* 0x000fe20000000004 */
[----:B------:R-:W-:Y:S01]  /*af20*/  FADD R4, R22, -12583039 ;  /* 0xcb40007f16047421 */ /* 0x000fe20000000000 */
[----:B------:R-:W-:Y:S01]  /*af30*/  FFMA R69, R69, 1.925963033500011079e-08, R6 ;  /* 0x32a5706045457823 */ /* 0x000fe20000000006 */
[----:B------:R-:W-:Y:S01]  /*af40*/  FADD R6, R16, -12583039 ;  /* 0xcb40007f10067421 */ /* 0x000fe20000000000 */
[----:B------:R-:W-:Y:S01]  /*af50*/  FFMA.SAT R8, R63, R12, 0.5 ;  /* 0x3f0000003f087423 */ /* 0x000fe2000000200c */
[----:B------:R-:W-:Y:S01]  /*af60*/  FFMA R4, R67, 1.4426950216293334961, -R4 ;  /* 0x3fb8aa3b43047823 */ /* 0x000fe20000000804 */
[----:B------:R-:W3:Y:S01]  /*af70*/  MUFU.EX2 R26, R26 ;  /* 0x0000001a001a7308 */ /* 0x000ee20000000800 */
[----:B------:R-:W-:Y:S01]  /*af80*/  FFMA R6, R65, 1.4426950216293334961, -R6 ;  /* 0x3fb8aa3b41067823 */ /* 0x000fe20000000806 */
[----:B------:R-:W-:Y:S01]  /*af90*/  FADD R35, -R43, R42 ;  /* 0x0000002a2b237221 */ /* 0x000fe20000000100 */
[----:B------:R-:W-:Y:S01]  /*afa0*/  FFMA R67, R67, 1.925963033500011079e-08, R4 ;  /* 0x32a5706043437823 */ /* 0x000fe20000000004 */
[----:B------:R-:W-:Y:S01]  /*afb0*/  FADD R4, R10, -12583039 ;  /* 0xcb40007f0a047421 */ /* 0x000fe20000000000 */
[----:B------:R-:W-:Y:S01]  /*afc0*/  FFMA R65, R65, 1.925963033500011079e-08, R6 ;  /* 0x32a5706041417823 */ /* 0x000fe20000000006 */
[----:B------:R-:W-:-:S02]  /*afd0*/  IMAD.SHL.U32 R20, R20, 0x800000, RZ ;  /* 0x0080000014147824 */ /* 0x000fc400078e00ff */
[----:B------:R-:W-:Y:S01]  /*afe0*/  FADD R49, -R43, R32 ;  /* 0x000000202b317221 */ /* 0x000fe20000000100 */
[C---:B------:R-:W-:Y:S01]  /*aff0*/  FFMA R6, R61.reuse, 1.4426950216293334961, -R4 ;  /* 0x3fb8aa3b3d067823 */ /* 0x040fe20000000804 */
[-C--:B------:R-:W-:Y:S01]  /*b000*/  FFMA.RM R4, R8, R11.reuse, 12582913 ;  /* 0x4b40000108047423 */ /* 0x080fe2000000400b */
[----:B------:R-:W4:Y:S01]  /*b010*/  MUFU.EX2 R30, R30 ;  /* 0x0000001e001e7308 */ /* 0x000f220000000800 */
[----:B--2---:R-:W-:Y:S01]  /*b020*/  FMUL R42, R14, R28 ;  /* 0x0000001c0e2a7220 */ /* 0x004fe20000400000 */
[----:B------:R-:W-:Y:S01]  /*b030*/  FFMA R61, R61, 1.925963033500011079e-08, R6 ;  /* 0x32a570603d3d7823 */ /* 0x000fe20000000006 */
[----:B------:R-:W-:Y:S01]  /*b040*/  FADD R6, R4, -12583039 ;  /* 0xcb40007f04067421 */ /* 0x000fe20000000000 */
[----:B------:R-:W-:Y:S02]  /*b050*/  IMAD.SHL.U32 R24, R24, 0x800000, RZ ;  /* 0x0080000018187824 */ /* 0x000fe400078e00ff */
[----:B------:R-:W-:Y:S01]  /*b060*/  FFMA.SAT R32, R51, R12, 0.5 ;  /* 0x3f00000033207423 */ /* 0x000fe2000000200c */
[----:B------:R-:W-:Y:S01]  /*b070*/  FADD R47, -R43, R34 ;  /* 0x000000222b2f7221 */ /* 0x000fe20000000100 */
[C---:B------:R-:W-:Y:S01]  /*b080*/  FFMA R6, R63.reuse, 1.4426950216293334961, -R6 ;  /* 0x3fb8aa3b3f067823 */ /* 0x040fe20000000806 */
[----:B---3--:R-:W-:Y:S01]  /*b090*/  FMUL R28, R20, R26 ;  /* 0x0000001a141c7220 */ /* 0x008fe20000400000 */
[----:B------:R-:W2:Y:S01]  /*b0a0*/  MUFU.EX2 R65, R65 ;  /* 0x0000004100417308 */ /* 0x000ea20000000800 */
[----:B------:R-:W-:Y:S01]  /*b0b0*/  FFMA.RM R32, R32, R11, 12582913 ;  /* 0x4b40000120207423 */ /* 0x000fe2000000400b */
[----:B------:R-:W-:Y:S01]  /*b0c0*/  FFMA R63, R63, 1.925963033500011079e-08, R6 ;  /* 0x32a570603f3f7823 */ /* 0x000fe20000000006 */
[-C--:B------:R-:W-:Y:S01]  /*b0d0*/  FFMA.SAT R6, R59, R12.reuse, 0.5 ;  /* 0x3f0000003b067423 */ /* 0x080fe2000000200c */
[----:B------:R-:W-:Y:S01]  /*b0e0*/  FFMA.SAT R34, R47, R12, 0.5 ;  /* 0x3f0000002f227423 */ /* 0x000fe2000000200c */
[----:B------:R-:W-:-:S02]  /*b0f0*/  IMAD.SHL.U32 R16, R16, 0x800000, RZ ;  /* 0x0080000010107824 */ /* 0x000fc400078e00ff */
[C---:B------:R-:W-:Y:S01]  /*b100*/  FADD R37, -R43.reuse, R44 ;  /* 0x0000002c2b257221 */ /* 0x040fe20000000100 */
[-C--:B------:R-:W-:Y:S01]  /*b110*/  FFMA.RM R6, R6, R11.reuse, 12582913 ;  /* 0x4b40000106067423 */ /* 0x080fe2000000400b */
[----:B----4-:R-:W-:Y:S01]  /*b120*/  FMUL R26, R24, R30 ;  /* 0x0000001e181a7220 */ /* 0x010fe20000400000 */
[----:B------:R-:W3:Y:S01]  /*b130*/  MUFU.EX2 R69, R69 ;  /* 0x0000004500457308 */ /* 0x000ee20000000800 */
[----:B------:R-:W-:Y:S01]  /*b140*/  FFMA.RM R34, R34, R11, 12582913 ;  /* 0x4b40000122227423 */ /* 0x000fe2000000400b */
[----:B------:R-:W-:Y:S01]  /*b150*/  FADD R8, R6, -12583039 ;  /* 0xcb40007f06087421 */ /* 0x000fe20000000000 */
[----:B------:R-:W-:Y:S01]  /*b160*/  SHF.L.U32 R18, R18, 0x17, RZ ;  /* 0x0000001712127819 */ /* 0x000fe200000006ff */
[----:B------:R-:W-:Y:S01]  /*b170*/  FADD R45, -R43, R36 ;  /* 0x000000242b2d7221 */ /* 0x000fe20000000100 */
[-C--:B------:R-:W-:Y:S01]  /*b180*/  FFMA.SAT R44, R37, R12.reuse, 0.5 ;  /* 0x3f000000252c7423 */ /* 0x080fe2000000200c */
[C---:B------:R-:W-:Y:S01]  /*b190*/  FFMA R8, R59.reuse, 1.4426950216293334961, -R8 ;  /* 0x3fb8aa3b3b087823 */ /* 0x040fe20000000808 */
[----:B------:R-:W-:Y:S01]  /*b1a0*/  IMAD.SHL.U32 R4, R4, 0x800000, RZ ;  /* 0x0080000004047824 */ /* 0x000fe200078e00ff */
[----:B------:R-:W4:Y:S01]  /*b1b0*/  MUFU.EX2 R63, R63 ;  /* 0x0000003f003f7308 */ /* 0x000f220000000800 */
[----:B--2---:R-:W-:Y:S01]  /*b1c0*/  FMUL R20, R16, R65 ;  /* 0x0000004110147220 */ /* 0x004fe20000400000 */
[----:B------:R-:W-:Y:S01]  /*b1d0*/  FFMA R59, R59, 1.925963033500011079e-08, R8 ;  /* 0x32a570603b3b7823 */ /* 0x000fe20000000008 */
[-C--:B------:R-:W-:Y:S01]  /*b1e0*/  FFMA.SAT R8, R57, R12.reuse, 0.5 ;  /* 0x3f00000039087423 */ /* 0x080fe2000000200c */
[----:B------:R-:W-:Y:S01]  /*b1f0*/  FADD R16, R34, -12583039 ;  /* 0xcb40007f22107421 */ /* 0x000fe20000000000 */
[-C--:B------:R-:W-:Y:S01]  /*b200*/  FFMA.SAT R36, R45, R12.reuse, 0.5 ;  /* 0x3f0000002d247423 */ /* 0x080fe2000000200c */
[-C--:B------:R-:W-:Y:S01]  /*b210*/  FFMA.RM R44, R44, R11.reuse, 12582913 ;  /* 0x4b4000012c2c7423 */ /* 0x080fe2000000400b */
[----:B------:R-:W-:Y:S01]  /*b220*/  FFMA.RM R8, R8, R11, 12582913 ;  /* 0x4b40000108087423 */ /* 0x000fe2000000400b */
[----:B------:R-:W-:Y:S01]  /*b230*/  MUFU.EX2 R61, R61 ;  /* 0x0000003d003d7308 */ /* 0x000fe20000000800 */
[----:B---3--:R-:W-:Y:S01]  /*b240*/  FMUL R24, R18, R69 ;  /* 0x0000004512187220 */ /* 0x008fe20000400000 */
[C---:B------:R-:W-:Y:S01]  /*b250*/  FFMA R16, R47.reuse, 1.4426950216293334961, -R16 ;  /* 0x3fb8aa3b2f107823 */ /* 0x040fe20000000810 */
[----:B------:R-:W-:Y:S01]  /*b260*/  FADD R14, R8, -12583039 ;  /* 0xcb40007f080e7421 */ /* 0x000fe20000000000 */
[----:B------:R-:W-:Y:S01]  /*b270*/  SHF.L.U32 R10, R10, 0x17, RZ ;  /* 0x000000170a0a7819 */ /* 0x000fe200000006ff */
[----:B------:R-:W-:Y:S01]  /*b280*/  FFMA.RM R36, R36, R11, 12582913 ;  /* 0x4b40000124247423 */ /* 0x000fe2000000400b */
[----:B------:R-:W-:Y:S01]  /*b290*/  FFMA R47, R47, 1.925963033500011079e-08, R16 ;  /* 0x32a570602f2f7823 */ /* 0x000fe20000000010 */
[----:B------:R-:W-:Y:S01]  /*b2a0*/  FFMA R14, R57, 1.4426950216293334961, -R14 ;  /* 0x3fb8aa3b390e7823 */ /* 0x000fe2000000080e */
[----:B------:R-:W-:Y:S01]  /*b2b0*/  FADD R33, -R43, R50 ;  /* 0x000000322b217221 */ /* 0x000fe20000000100 */
[----:B----4-:R-:W-:Y:S01]  /*b2c0*/  FMUL R16, R4, R63 ;  /* 0x0000003f04107220 */ /* 0x010fe20000400000 */
[----:B------:R-:W-:Y:S01]  /*b2d0*/  FADD R4, R44, -12583039 ;  /* 0xcb40007f2c047421 */ /* 0x000fe20000000000 */
[----:B------:R-:W-:Y:S01]  /*b2e0*/  FFMA R57, R57, 1.925963033500011079e-08, R14 ;  /* 0x32a5706039397823 */ /* 0x000fe2000000000e */
[-C--:B------:R-:W-:Y:S01]  /*b2f0*/  FFMA.SAT R14, R53, R12.reuse, 0.5 ;  /* 0x3f000000350e7423 */ /* 0x080fe2000000200c */
[----:B------:R-:W-:Y:S01]  /*b300*/  FADD R13, -R43, R52 ;  /* 0x000000342b0d7221 */ /* 0x000fe20000000100 */
[----:B------:R-:W-:Y:S01]  /*b310*/  FFMA R4, R37, 1.4426950216293334961, -R4 ;  /* 0x3fb8aa3b25047823 */ /* 0x000fe20000000804 */
[C---:B------:R-:W-:Y:S01]  /*b320*/  FADD R15, -R43.reuse, R56 ;  /* 0x000000382b0f7221 */ /* 0x040fe20000000100 */
[----:B------:R-:W-:Y:S01]  /*b330*/  FFMA.RM R30, R14, R11, 12582913 ;  /* 0x4b4000010e1e7423 */ /* 0x000fe2000000400b */
[----:B------:R-:W-:Y:S01]  /*b340*/  FADD R39, -R43, R48 ;  /* 0x000000302b277221 */ /* 0x000fe20000000100 */
[----:B------:R-:W-:Y:S01]  /*b350*/  FFMA R37, R37, 1.925963033500011079e-08, R4 ;  /* 0x32a5706025257823 */ /* 0x000fe20000000004 */
[----:B------:R-:W-:Y:S01]  /*b360*/  FFMA.SAT R4, R33, R12, 0.5 ;  /* 0x3f00000021047423 */ /* 0x000fe2000000200c */
[----:B------:R-:W-:Y:S01]  /*b370*/  FADD R14, R30, -12583039 ;  /* 0xcb40007f1e0e7421 */ /* 0x000fe20000000000 */
[----:B------:R-:W-:Y:S01]  /*b380*/  FADD R43, -R43, R46 ;  /* 0x0000002e2b2b7221 */ /* 0x000fe20000000100 */
[----:B------:R-:W-:Y:S01]  /*b390*/  MUFU.EX2 R59, R59 ;  /* 0x0000003b003b7308 */ /* 0x000fe20000000800 */
[----:B------:R-:W-:-:S02]  /*b3a0*/  IMAD.SHL.U32 R6, R6, 0x800000, RZ ;  /* 0x0080000006067824 */ /* 0x000fc400078e00ff */
[----:B------:R-:W-:Y:S01]  /*b3b0*/  FFMA R14, R53, 1.4426950216293334961, -R14 ;  /* 0x3fb8aa3b350e7823 */ /* 0x000fe2000000080e */
[----:B------:R-:W-:Y:S01]  /*b3c0*/  FFMA.SAT R40, R43, R12, 0.5 ;  /* 0x3f0000002b287423 */ /* 0x000fe2000000200c */
[----:B------:R-:W-:Y:S01]  /*b3d0*/  IMAD.SHL.U32 R22, R22, 0x800000, RZ ;  /* 0x0080000016167824 */ /* 0x000fe200078e00ff */
[----:B------:R-:W-:Y:S01]  /*b3e0*/  SHF.L.U32 R8, R8, 0x17, RZ ;  /* 0x0000001708087819 */ /* 0x000fe200000006ff */
[----:B------:R-:W-:Y:S01]  /*b3f0*/  FFMA R53, R53, 1.925963033500011079e-08, R14 ;  /* 0x32a5706035357823 */ /* 0x000fe2000000000e */
[----:B------:R-:W-:Y:S01]  /*b400*/  FADD R14, R32, -12583039 ;  /* 0xcb40007f200e7421 */ /* 0x000fe20000000000 */
[----:B------:R-:W2:Y:S01]  /*b410*/  MUFU.EX2 R67, R67 ;  /* 0x0000004300437308 */ /* 0x000ea20000000800 */
[----:B------:R-:W-:Y:S01]  /*b420*/  IMAD.SHL.U32 R34, R34, 0x800000, RZ ;  /* 0x0080000022227824 */ /* 0x000fe200078e00ff */
[----:B------:R-:W-:Y:S01]  /*b430*/  SHF.L.U32 R44, R44, 0x17, RZ ;  /* 0x000000172c2c7819 */ /* 0x000fe200000006ff */
[----:B------:R-:W-:-:S04]  /*b440*/  FFMA R14, R51, 1.4426950216293334961, -R14 ;  /* 0x3fb8aa3b330e7823 */ /* 0x000fc8000000080e */
[----:B------:R-:W-:Y:S01]  /*b450*/  FFMA R51, R51, 1.925963033500011079e-08, R14 ;  /* 0x32a5706033337823 */ /* 0x000fe2000000000e */
[----:B------:R-:W-:Y:S01]  /*b460*/  FFMA.SAT R14, R49, R12, 0.5 ;  /* 0x3f000000310e7423 */ /* 0x000fe2000000200c */
[----:B------:R-:W3:Y:S03]  /*b470*/  MUFU.EX2 R57, R57 ;  /* 0x0000003900397308 */ /* 0x000ee60000000800 */
[----:B------:R-:W-:-:S04]  /*b480*/  FFMA.RM R14, R14, R11, 12582913 ;  /* 0x4b4000010e0e7423 */ /* 0x000fc8000000400b */
[----:B------:R-:W-:Y:S01]  /*b490*/  FADD R18, R14, -12583039 ;  /* 0xcb40007f0e127421 */ /* 0x000fe20000000000 */
[----:B--2---:R-:W-:Y:S01]  /*b4a0*/  FMUL R22, R22, R67 ;  /* 0x0000004316167220 */ /* 0x004fe20000400000 */
[----:B------:R-:W-:Y:S01]  /*b4b0*/  MUFU.EX2 R51, R51 ;  /* 0x0000003300337308 */ /* 0x000fe20000000800 */
[----:B------:R-:W-:Y:S01]  /*b4c0*/  SHF.L.U32 R14, R14, 0x17, RZ ;  /* 0x000000170e0e7819 */ /* 0x000fe200000006ff */
[----:B------:R-:W-:-:S04]  /*b4d0*/  FFMA R18, R49, 1.4426950216293334961, -R18 ;  /* 0x3fb8aa3b31127823 */ /* 0x000fc80000000812 */
[----:B------:R-:W-:Y:S01]  /*b4e0*/  FFMA R49, R49, 1.925963033500011079e-08, R18 ;  /* 0x32a5706031317823 */ /* 0x000fe20000000012 */
[----:B------:R-:W-:Y:S01]  /*b4f0*/  FMUL R18, R10, R61 ;  /* 0x0000003d0a127220 */ /* 0x000fe20000400000 */
[----:B------:R-:W-:Y:S01]  /*b500*/  FADD R10, R36, -12583039 ;  /* 0xcb40007f240a7421 */ /* 0x000fe20000000000 */
[----:B------:R-:W2:Y:S01]  /*b510*/  MUFU.EX2 R53, R53 ;  /* 0x0000003500357308 */ /* 0x000ea20000000800 */
[----:B---3--:R-:W-:Y:S01]  /*b520*/  FMUL R8, R8, R57 ;  /* 0x0000003908087220 */ /* 0x008fe20000400000 */
[----:B------:R-:W-:Y:S02]  /*b530*/  IMAD.SHL.U32 R36, R36, 0x800000, RZ ;  /* 0x0080000024247824 */ /* 0x000fe400078e00ff */
[----:B------:R-:W-:-:S04]  /*b540*/  FFMA R10, R45, 1.4426950216293334961, -R10 ;  /* 0x3fb8aa3b2d0a7823 */ /* 0x000fc8000000080a */
[----:B------:R-:W-:Y:S01]  /*b550*/  FFMA R38, R45, 1.925963033500011079e-08, R10 ;  /* 0x32a570602d267823 */ /* 0x000fe2000000000a */
[----:B------:R-:W-:Y:S01]  /*b560*/  FFMA.RM R45, R4, R11, 12582913 ;  /* 0x4b400001042d7423 */ /* 0x000fe2000000400b */
[----:B------:R-:W-:Y:S01]  /*b570*/  FMUL R10, R6, R59 ;  /* 0x0000003b060a7220 */ /* 0x000fe20000400000 */
[----:B------:R-:W-:Y:S02]  /*b580*/  IMAD.SHL.U32 R6, R30, 0x800000, RZ ;  /* 0x008000001e067824 */ /* 0x000fe400078e00ff */
[----:B------:R-:W-:Y:S01]  /*b590*/  FFMA.SAT R30, R15, R12, 0.5 ;  /* 0x3f0000000f1e7423 */ /* 0x000fe2000000200c */
[C---:B------:R-:W-:Y:S01]  /*b5a0*/  FADD R4, R45.reuse, -12583039 ;  /* 0xcb40007f2d047421 */ /* 0x040fe20000000000 */
[----:B------:R-:W-:Y:S01]  /*b5b0*/  MUFU.EX2 R49, R49 ;  /* 0x0000003100317308 */ /* 0x000fe20000000800 */
[----:B------:R-:W-:Y:S02]  /*b5c0*/  IMAD.SHL.U32 R45, R45, 0x800000, RZ ;  /* 0x008000002d2d7824 */ /* 0x000fe400078e00ff */
[----:B------:R-:W-:Y:S01]  /*b5d0*/  FFMA.RM R30, R30, R11, 12582913 ;  /* 0x4b4000011e1e7423 */ /* 0x000fe2000000400b */
[----:B------:R-:W-:Y:S01]  /*b5e0*/  FFMA R4, R33, 1.4426950216293334961, -R4 ;  /* 0x3fb8aa3b21047823 */ /* 0x000fe20000000804 */
[----:B--2---:R-:W-:-:S03]  /*b5f0*/  FMUL R6, R6, R53 ;  /* 0x0000003506067220 */ /* 0x004fc60000400000 */
[----:B------:R-:W-:Y:S01]  /*b600*/  FFMA R46, R33, 1.925963033500011079e-08, R4 ;  /* 0x32a57060212e7823 */ /* 0x000fe20000000004 */
[----:B------:R-:W-:Y:S01]  /*b610*/  FFMA.SAT R4, R13, R12, 0.5 ;  /* 0x3f0000000d047423 */ /* 0x000fe2000000200c */
[----:B------:R-:W2:Y:S03]  /*b620*/  MUFU.EX2 R53, R38 ;  /* 0x0000002600357308 */ /* 0x000ea60000000800 */
[----:B------:R-:W-:-:S04]  /*b630*/  FFMA.RM R33, R4, R11, 12582913 ;  /* 0x4b40000104217423 */ /* 0x000fc8000000400b */
[----:B------:R-:W-:Y:S01]  /*b640*/  FADD R4, R33, -12583039 ;  /* 0xcb40007f21047421 */ /* 0x000fe20000000000 */
[----:B------:R-:W3:Y:S03]  /*b650*/  MUFU.EX2 R37, R37 ;  /* 0x0000002500257308 */ /* 0x000ee60000000800 */
[----:B------:R-:W-:-:S04]  /*b660*/  FFMA R4, R13, 1.4426950216293334961, -R4 ;  /* 0x3fb8aa3b0d047823 */ /* 0x000fc80000000804 */
[----:B------:R-:W-:Y:S01]  /*b670*/  FFMA R48, R13, 1.925963033500011079e-08, R4 ;  /* 0x32a570600d307823 */ /* 0x000fe20000000004 */
[----:B------:R-:W-:Y:S01]  /*b680*/  FFMA.SAT R4, R35, R12, 0.5 ;  /* 0x3f00000023047423 */ /* 0x000fe2000000200c */
[----:B------:R-:W4:Y:S01]  /*b690*/  MUFU.EX2 R46, R46 ;  /* 0x0000002e002e7308 */ /* 0x000f220000000800 */
[----:B--2---:R-:W-:Y:S02]  /*b6a0*/  FMUL R38, R36, R53 ;  /* 0x0000003524267220 */ /* 0x004fe40000400000 */
[----:B------:R-:W-:-:S04]  /*b6b0*/  FFMA.RM R13, R4, R11, 12582913 ;  /* 0x4b400001040d7423 */ /* 0x000fc8000000400b */
[C---:B------:R-:W-:Y:S01]  /*b6c0*/  FADD R4, R13.reuse, -12583039 ;  /* 0xcb40007f0d047421 */ /* 0x040fe20000000000 */
[----:B------:R-:W-:Y:S01]  /*b6d0*/  MUFU.EX2 R48, R48 ;  /* 0x0000003000307308 */ /* 0x000fe20000000800 */
[----:B---3--:R-:W-:Y:S01]  /*b6e0*/  FMUL R37, R44, R37 ;  /* 0x000000252c257220 */ /* 0x008fe20000400000 */
[----:B------:R-:W-:Y:S01]  /*b6f0*/  SHF.L.U32 R13, R13, 0x17, RZ ;  /* 0x000000170d0d7819 */ /* 0x000fe200000006ff */
[----:B------:R-:W-:-:S04]  /*b700*/  FFMA R4, R35, 1.4426950216293334961, -R4 ;  /* 0x3fb8aa3b23047823 */ /* 0x000fc80000000804 */
[----:B------:R-:W-:Y:S01]  /*b710*/  FFMA R35, R35, 1.925963033500011079e-08, R4 ;  /* 0x32a5706023237823 */ /* 0x000fe20000000004 */
[----:B------:R-:W-:Y:S02]  /*b720*/  IMAD.SHL.U32 R4, R32, 0x800000, RZ ;  /* 0x0080000020047824 */ /* 0x000fe400078e00ff */
[C---:B------:R-:W-:Y:S01]  /*b730*/  FADD R32, R30.reuse, -12583039 ;  /* 0xcb40007f1e207421 */ /* 0x040fe20000000000 */
[----:B----4-:R-:W-:Y:S01]  /*b740*/  FMUL R36, R45, R46 ;  /* 0x0000002e2d247220 */ /* 0x010fe20000400000 */
[----:B------:R-:W-:Y:S02]  /*b750*/  IMAD.SHL.U32 R30, R30, 0x800000, RZ ;  /* 0x008000001e1e7824 */ /* 0x000fe400078e00ff */
[----:B------:R-:W-:Y:S01]  /*b760*/  FMUL R4, R4, R51 ;  /* 0x0000003304047220 */ /* 0x000fe20000400000 */
[C---:B------:R-:W-:Y:S01]  /*b770*/  FFMA R32, R15.reuse, 1.4426950216293334961, -R32 ;  /* 0x3fb8aa3b0f207823 */ /* 0x040fe20000000820 */
[----:B------:R-:W-:Y:S03]  /*b780*/  MUFU.EX2 R51, R47 ;  /* 0x0000002f00337308 */ /* 0x000fe60000000800 */
[----:B------:R-:W-:Y:S01]  /*b790*/  FFMA R15, R15, 1.925963033500011079e-08, R32 ;  /* 0x32a570600f0f7823 */ /* 0x000fe20000000020 */
[----:B------:R-:W-:-:S04]  /*b7a0*/  FFMA.SAT R32, R39, R12, 0.5 ;  /* 0x3f00000027207423 */ /* 0x000fc8000000200c */
[-C--:B------:R-:W-:Y:S01]  /*b7b0*/  FFMA.RM R12, R32, R11.reuse, 12582913 ;  /* 0x4b400001200c7423 */ /* 0x080fe2000000400b */
[----:B------:R-:W-:Y:S01]  /*b7c0*/  FFMA.RM R11, R40, R11, 12582913 ;  /* 0x4b400001280b7423 */ /* 0x000fe2000000400b */
[----:B------:R-:W-:Y:S02]  /*b7d0*/  MUFU.EX2 R15, R15 ;  /* 0x0000000f000f7308 */ /* 0x000fe40000000800 */
[----:B------:R-:W-:Y:S01]  /*b7e0*/  FADD R32, R12, -12583039 ;  /* 0xcb40007f0c207421 */ /* 0x000fe20000000000 */
[----:B------:R-:W-:-:S03]  /*b7f0*/  FADD R40, R11, -12583039 ;  /* 0xcb40007f0b287421 */ /* 0x000fc60000000000 */
[----:B------:R-:W-:Y:S01]  /*b800*/  FFMA R32, R39, 1.4426950216293334961, -R32 ;  /* 0x3fb8aa3b27207823 */ /* 0x000fe20000000820 */
[----:B------:R-:W-:-:S03]  /*b810*/  FFMA R40, R43, 1.4426950216293334961, -R40 ;  /* 0x3fb8aa3b2b287823 */ /* 0x000fc60000000828 */
[----:B------:R-:W-:Y:S01]  /*b820*/  FFMA R32, R39, 1.925963033500011079e-08, R32 ;  /* 0x32a5706027207823 */ /* 0x000fe20000000020 */
[----:B------:R-:W-:Y:S01]  /*b830*/  FADD R39, RZ, R42 ;  /* 0x0000002aff277221 */ /* 0x000fe20000000000 */
[----:B------:R-:W-:Y:S01]  /*b840*/  FFMA R43, R43, 1.925963033500011079e-08, R40 ;  /* 0x32a570602b2b7823 */ /* 0x000fe20000000028 */
[----:B------:R-:W-:Y:S02]  /*b850*/  FMUL R40, R14, R49 ;  /* 0x000000310e287220 */ /* 0x000fe40000400000 */
[----:B------:R-:W-:Y:S01]  /*b860*/  FADD R39, R39, R28 ;  /* 0x0000001c27277221 */ /* 0x000fe20000000000 */
[----:B------:R2:W3:Y:S03]  /*b870*/  MUFU.EX2 R49, R32 ;  /* 0x0000002000317308 */ /* 0x0004e60000000800 */
[----:B------:R-:W-:-:S04]  /*b880*/  FADD R39, R39, R26 ;  /* 0x0000001a27277221 */ /* 0x000fc80000000000 */
[----:B------:R-:W-:Y:S01]  /*b890*/  FADD R39, R39, R24 ;  /* 0x0000001827277221 */ /* 0x000fe20000000000 */
[----:B------:R-:W-:Y:S01]  /*b8a0*/  MUFU.EX2 R43, R43 ;  /* 0x0000002b002b7308 */ /* 0x000fe20000000800 */
[----:B--2---:R-:W-:Y:S02]  /*b8b0*/  IMAD.SHL.U32 R32, R12, 0x800000, RZ ;  /* 0x008000000c207824 */ /* 0x004fe400078e00ff */
[----:B------:R-:W-:-:S04]  /*b8c0*/  FADD R39, R39, R22 ;  /* 0x0000001627277221 */ /* 0x000fc80000000000 */
[----:B------:R-:W-:Y:S01]  /*b8d0*/  FADD R39, R39, R20 ;  /* 0x0000001427277221 */ /* 0x000fe20000000000 */
[----:B---3--:R-:W-:-:S03]  /*b8e0*/  FMUL R32, R32, R49 ;  /* 0x0000003120207220 */ /* 0x008fc60000400000 */
[----:B------:R-:W-:-:S04]  /*b8f0*/  FADD R39, R39, R18 ;  /* 0x0000001227277221 */ /* 0x000fc80000000000 */
[----:B------:R-:W-:-:S04]  /*b900*/  FADD R39, R39, R16 ;  /* 0x0000001027277221 */ /* 0x000fc80000000000 */
        /* <DEDUP_REMOVED lines=10> */
[----:B---3--:R-:W-:-:S03]  /*b9b0*/  FMUL R34, R13, R34 ;  /* 0x000000220d227220 */ /* 0x008fc60000400000 */
[----:B------:R-:W-:-:S04]  /*b9c0*/  FADD R14, R47, R38 ;  /* 0x000000262f0e7221 */ /* 0x000fc80000000000 */
[----:B------:R-:W-:-:S04]  /*b9d0*/  FADD R33, R14, R37 ;  /* 0x000000250e217221 */ /* 0x000fc80000000000 */
[----:B------:R-:W-:Y:S01]  /*b9e0*/  FADD R14, R33, R36 ;  /* 0x00000024210e7221 */ /* 0x000fe20000000000 */
[----:B------:R-:W-:Y:S01]  /*b9f0*/  FMUL R33, R30, R15 ;  /* 0x0000000f1e217220 */ /* 0x000fe20000400000 */
[----:B------:R-:W-:Y:S02]  /*ba00*/  SHF.L.U32 R30, R11, 0x17, RZ ;  /* 0x000000170b1e7819 */ /* 0x000fe400000006ff */
[----:B------:R-:W-:-:S03]  /*ba10*/  FADD R13, R14, R35 ;  /* 0x000000230e0d7221 */ /* 0x000fc60000000000 */
[----:B------:R-:W-:Y:S01]  /*ba20*/  FMUL R30, R30, R43 ;  /* 0x0000002b1e1e7220 */ /* 0x000fe20000400000 */
        /* <DEDUP_REMOVED lines=13> */
.L_x_2855:
        /* <DEDUP_REMOVED lines=12> */
[----:B012---:R-:W-:Y:S05]  /*bbc0*/  CALL.REL.NOINC `($__internal_30_$__cuda_sm3x_div_rn_noftz_f32_slowpath) ;  /* 0x0000002c008c7944 */ /* 0x007fea0003c00000 */
[----:B------:R-:W-:-:S07]  /*bbd0*/  IMAD.MOV.U32 R14, RZ, RZ, R46 ;  /* 0x000000ffff0e7224 */ /* 0x000fce00078e002e */
.L_x_2800:
[----:B------:R-:W-:Y:S05]  /*bbe0*/  BSYNC.RECONVERGENT B3 ;  /* 0x0000000000037941 */ /* 0x000fea0003800200 */
.L_x_2799:
        /* <DEDUP_REMOVED lines=12> */
[----:B012---:R-:W-:Y:S05]  /*bcb0*/  CALL.REL.NOINC `($__internal_30_$__cuda_sm3x_div_rn_noftz_f32_slowpath) ;  /* 0x0000002c00507944 */ /* 0x007fea0003c00000 */
[----:B------:R-:W-:-:S07]  /*bcc0*/  IMAD.MOV.U32 R15, RZ, RZ, R46 ;  /* 0x000000ffff0f7224 */ /* 0x000fce00078e002e */
.L_x_2802:
[----:B------:R-:W-:Y:S05]  /*bcd0*/  BSYNC.RECONVERGENT B3 ;  /* 0x0000000000037941 */ /* 0x000fea0003800200 */
.L_x_2801:
        /* <DEDUP_REMOVED lines=14> */
.L_x_2804:
[----:B------:R-:W-:Y:S05]  /*bdc0*/  BSYNC.RECONVERGENT B3 ;  /* 0x0000000000037941 */ /* 0x000fea0003800200 */
.L_x_2803:
        /* <DEDUP_REMOVED lines=14> */
.L_x_2806:
[----:B------:R-:W-:Y:S05]  /*beb0*/  BSYNC.RECONVERGENT B3 ;  /* 0x0000000000037941 */ /* 0x000fea0003800200 */
.L_x_2805:
        /* <DEDUP_REMOVED lines=14> */
.L_x_2808:
[----:B------:R-:W-:Y:S05]  /*bfa0*/  BSYNC.RECONVERGENT B3 ;  /* 0x0000000000037941 */ /* 0x000fea0003800200 */
.L_x_2807:
        /* <DEDUP_REMOVED lines=14> */
.L_x_2810:
[----:B------:R-:W-:Y:S05]  /*c090*/  BSYNC.RECONVERGENT B3 ;  /* 0x0000000000037941 */ /* 0x000fea0003800200 */
.L_x_2809:
        /* <DEDUP_REMOVED lines=14> */
.L_x_2812:
[----:B------:R-:W-:Y:S05]  /*c180*/  BSYNC.RECONVERGENT B3 ;  /* 0x0000000000037941 */ /* 0x000fea0003800200 */
.L_x_2811:
        /* <DEDUP_REMOVED lines=14> */
.L_x_2814:
[----:B------:R-:W-:Y:S05]  /*c270*/  BSYNC.RECONVERGENT B3 ;  /* 0x0000000000037941 */ /* 0x000fea0003800200 */
.L_x_2813:
        /* <DEDUP_REMOVED lines=14> */
.L_x_2816:
[----:B------:R-:W-:Y:S05]  /*c360*/  BSYNC.RECONVERGENT B3 ;  /* 0x0000000000037941 */ /* 0x000fea0003800200 */
.L_x_2815:
        /* <DEDUP_REMOVED lines=14> */
.L_x_2818:
[----:B------:R-:W-:Y:S05]  /*c450*/  BSYNC.RECONVERGENT B3 ;  /* 0x0000000000037941 */ /* 0x000fea0003800200 */
.L_x_2817:
        /* <DEDUP_REMOVED lines=14> */
.L_x_2820:
[----:B------:R-:W-:Y:S05]  /*c540*/  BSYNC.RECONVERGENT B3 ;  /* 0x0000000000037941 */ /* 0x000fea0003800200 */
.L_x_2819:
        /* <DEDUP_REMOVED lines=14> */
.L_x_2822:
[----:B------:R-:W-:Y:S05]  /*c630*/  BSYNC.RECONVERGENT B3 ;  /* 0x0000000000037941 */ /* 0x000fea0003800200 */
.L_x_2821:
        /* <DEDUP_REMOVED lines=14> */
.L_x_2824:
[----:B------:R-:W-:Y:S05]  /*c720*/  BSYNC.RECONVERGENT B3 ;  /* 0x0000000000037941 */ /* 0x000fea0003800200 */
.L_x_2823:
        /* <DEDUP_REMOVED lines=14> */
.L_x_2826:
[----:B------:R-:W-:Y:S05]  /*c810*/  BSYNC.RECONVERGENT B3 ;  /* 0x0000000000037941 */ /* 0x000fea0003800200 */
.L_x_2825:
        /* <DEDUP_REMOVED lines=14> */
.L_x_2828:
[----:B------:R-:W-:Y:S05]  /*c900*/  BSYNC.RECONVERGENT B3 ;  /* 0x0000000000037941 */ /* 0x000fea0003800200 */
.L_x_2827:
        /* <DEDUP_REMOVED lines=14> */
.L_x_2830:
[----:B------:R-:W-:Y:S05]  /*c9f0*/  BSYNC.RECONVERGENT B3 ;  /* 0x0000000000037941 */ /* 0x000fea0003800200 */
.L_x_2829:
        /* <DEDUP_REMOVED lines=14> */
.L_x_2832:
[----:B------:R-:W-:Y:S05]  /*cae0*/  BSYNC.RECONVERGENT B3 ;  /* 0x0000000000037941 */ /* 0x000fea0003800200 */
.L_x_2831:
        /* <DEDUP_REMOVED lines=14> */
.L_x_2834:
[----:B------:R-:W-:Y:S05]  /*cbd0*/  BSYNC.RECONVERGENT B3 ;  /* 0x0000000000037941 */ /* 0x000fea0003800200 */
.L_x_2833:
        /* <DEDUP_REMOVED lines=14> */
.L_x_2836:
[----:B------:R-:W-:Y:S05]  /*ccc0*/  BSYNC.RECONVERGENT B3 ;  /* 0x0000000000037941 */ /* 0x000fea0003800200 */
.L_x_2835:
        /* <DEDUP_REMOVED lines=14> */
.L_x_2838:
[----:B------:R-:W-:Y:S05]  /*cdb0*/  BSYNC.RECONVERGENT B3 ;  /* 0x0000000000037941 */ /* 0x000fea0003800200 */
.L_x_2837:
        /* <DEDUP_REMOVED lines=14> */
.L_x_2840:
[----:B------:R-:W-:Y:S05]  /*cea0*/  BSYNC.RECONVERGENT B3 ;  /* 0x0000000000037941 */ /* 0x000fea0003800200 */
.L_x_2839:
        /* <DEDUP_REMOVED lines=14> */
.L_x_2842:
[----:B------:R-:W-:Y:S05]  /*cf90*/  BSYNC.RECONVERGENT B3 ;  /* 0x0000000000037941 */ /* 0x000fea0003800200 */
.L_x_2841:
[----:B------:R-:W-:Y:S01]  /*cfa0*/  IMAD R13, R2, UR48, RZ ;  /* 0x00000030020d7c24 */ /* 0x000fe2000f8e02ff */
[----:B------:R-:W-:Y:S01]  /*cfb0*/  ISETP.GE.U32.AND P0, PT, R3, UR44, PT ;  /* 0x0000002c03007c0c */ /* 0x000fe2000bf06070 */
[----:B0-----:R-:W-:Y:S01]  /*cfc0*/  IMAD.MOV.U32 R10, RZ, RZ, R41 ;  /* 0x000000ffff0a7224 */ /* 0x001fe200078e0029 */
[----:B-1----:R-:W-:Y:S01]  /*cfd0*/  @!P3 R2UR UR4, R54 ;  /* 0x000000003604b2ca */ /* 0x002fe200000e0000 */
[----:B------:R-:W-:Y:S01]  /*cfe0*/  IMAD.MOV.U32 R11, RZ, RZ, RZ ;  /* 0x000000ffff0b7224 */ /* 0x000fe200078e00ff */
[----:B------:R-:W-:Y:S01]  /*cff0*/  @!P3 R2UR UR5, R55 ;  /* 0x000000003705b2ca */ /* 0x000fe200000e0000 */
[C---:B------:R-:W-:Y:S01]  /*d000*/  IMAD R13, R0.reuse, UR49, R13 ;  /* 0x00000031000d7c24 */ /* 0x040fe2000f8e020d */
[----:B------:R-:W-:Y:S01]  /*d010*/  ISETP.GE.AND.EX P0, PT, RZ, UR45, PT, P0 ;  /* 0x0000002dff007c0c */ /* 0x000fe2000bf06300 */
[----:B------:R-:W-:Y:S01]  /*d020*/  IMAD.WIDE.U32 R10, R0, UR48, R10 ;  /* 0x00000030000a7c25 */ /* 0x000fe2000f8e000a */
[----:B------:R-:W-:Y:S02]  /*d030*/  IADD3 R4, PT, PT, R41, 0x60, RZ ;  /* 0x0000006029047810 */ /* 0x000fe40007ffe0ff */
[----:B------:R-:W-:Y:S01]  /*d040*/  ISETP.GE.U32.AND P1, PT, R5, UR44, PT ;  /* 0x0000002c05007c0c */ /* 0x000fe2000bf26070 */
[----:B------:R-:W-:Y:S01]  /*d050*/  IMAD.IADD R11, R11, 0x1, R13 ;  /* 0x000000010b0b7824 */ /* 0x000fe200078e020d */
[----:B------:R-:W-:Y:S01]  /*d060*/  LEA R12, P4, R10, UR50, 0x2 ;  /* 0x000000320a0c7c11 */ /* 0x000fe2000f8810ff */
[----:B------:R-:W-:Y:S01]  /*d070*/  VIADD R6, R41, 0xc0 ;  /* 0x000000c029067836 */ /* 0x000fe20000000000 */
[----:B------:R-:W-:-:S02]  /*d080*/  ISETP.GE.U32.AND P2, PT, R4, UR44, PT ;  /* 0x0000002c04007c0c */ /* 0x000fc4000bf46070 */
[----:B------:R-:W-:Y:S02]  /*d090*/  LEA.HI.X R13, R10, UR51, R11, 0x2, P4 ;  /* 0x000000330a0d7c11 */ /* 0x000fe4000a0f140b */
[----:B------:R-:W-:Y:S02]  /*d0a0*/  IADD3 R4, PT, PT, R41, 0xa0, RZ ;  /* 0x000000a029047810 */ /* 0x000fe40007ffe0ff */
[----:B------:R-:W-:Y:S01]  /*d0b0*/  ISETP.GE.U32.AND P4, PT, R7, UR44, PT ;  /* 0x0000002c07007c0c */ /* 0x000fe2000bf86070 */
[----:B------:R0:W-:Y:S01]  /*d0c0*/  @!P3 STG.E desc[UR4][R12.64], R14 ;  /* 0x0000000e0c00b986 */ /* 0x0001e2000c101904 */
[----:B------:R-:W-:Y:S02]  /*d0d0*/  ISETP.GE.U32.AND P5, PT, R4, UR44, PT ;  /* 0x0000002c04007c0c */ /* 0x000fe4000bfa6070 */
[----:B------:R-:W-:Y:S02]  /*d0e0*/  @!P0 R2UR UR4, R54 ;  /* 0x00000000360482ca */ /* 0x000fe400000e0000 */
[----:B------:R-:W-:-:S02]  /*d0f0*/  @!P0 R2UR UR5, R55 ;  /* 0x00000000370582ca */ /* 0x000fc400000e0000 */
[C---:B------:R-:W-:Y:S02]  /*d100*/  IADD3 R4, PT, PT, R41.reuse, 0xe0, RZ ;  /* 0x000000e029047810 */ /* 0x040fe40007ffe0ff */
[----:B------:R-:W-:Y:S02]  /*d110*/  ISETP.GE.AND.EX P1, PT, RZ, UR45, PT, P1 ;  /* 0x0000002dff007c0c */ /* 0x000fe4000bf26310 */
[----:B------:R-:W-:Y:S02]  /*d120*/  ISETP.GE.AND.EX P2, PT, RZ, UR45, PT, P2 ;  /* 0x0000002dff007c0c */ /* 0x000fe4000bf46320 */
[----:B------:R-:W-:Y:S02]  /*d130*/  ISETP.GE.AND.EX P3, PT, RZ, UR45, PT, P4 ;  /* 0x0000002dff007c0c */ /* 0x000fe4000bf66340 */
[----:B------:R-:W-:Y:S02]  /*d140*/  ISETP.GE.U32.AND P6, PT, R6, UR44, PT ;  /* 0x0000002c06007c0c */ /* 0x000fe4000bfc6070 */
[----:B------:R-:W-:Y:S01]  /*d150*/  ISETP.GE.U32.AND P4, PT, R4, UR44, PT ;  /* 0x0000002c04007c0c */ /* 0x000fe2000bf86070 */
[----:B------:R-:W-:Y:S01]  /*d160*/  VIADD R4, R41, 0x100 ;  /* 0x0000010029047836 */ /* 0x000fe20000000000 */
[----:B------:R-:W-:Y:S01]  /*d170*/  ISETP.GE.AND.EX P5, PT, RZ, UR45, PT, P5 ;  /* 0x0000002dff007c0c */ /* 0x000fe2000bfa6350 */
[----:B------:R0:W-:Y:S01]  /*d180*/  @!P0 STG.E desc[UR4][R12.64+0x80], R15 ;  /* 0x0000800f0c008986 */ /* 0x0001e2000c101904 */
[----:B------:R-:W-:-:S02]  /*d190*/  ISETP.GE.AND.EX P6, PT, RZ, UR45, PT, P6 ;  /* 0x0000002dff007c0c */ /* 0x000fc4000bfc6360 */
[----:B------:R-:W-:Y:S02]  /*d1a0*/  ISETP.GE.AND.EX P4, PT, RZ, UR45, PT, P4 ;  /* 0x0000002dff007c0c */ /* 0x000fe4000bf86340 */
[----:B------:R-:W-:Y:S01]  /*d1b0*/  ISETP.GE.U32.AND P0, PT, R4, UR44, PT ;  /* 0x0000002c04007c0c */ /* 0x000fe2000bf06070 */
[----:B------:R-:W-:Y:S01]  /*d1c0*/  VIADD R4, R41, 0x120 ;  /* 0x0000012029047836 */ /* 0x000fe20000000000 */
[C---:B------:R-:W-:Y:S02]  /*d1d0*/  @!P1 R2UR UR6, R54.reuse ;  /* 0x00000000360692ca */ /* 0x040fe400000e0000 */
[C---:B------:R-:W-:Y:S02]  /*d1e0*/  @!P1 R2UR UR7, R55.reuse ;  /* 0x00000000370792ca */ /* 0x040fe400000e0000 */
[----:B------:R-:W-:Y:S02]  /*d1f0*/  @!P2 R2UR UR8, R54 ;  /* 0x000000003608a2ca */ /* 0x000fe400000e0000 */
[----:B------:R-:W-:-:S02]  /*d200*/  @!P2 R2UR UR9, R55 ;  /* 0x000000003709a2ca */ /* 0x000fc400000e0000 */
[C---:B------:R-:W-:Y:S02]  /*d210*/  @!P3 R2UR UR4, R54.reuse ;  /* 0x000000003604b2ca */ /* 0x040fe400000e0000 */
        /* <DEDUP_REMOVED lines=10> */
[----:B------:R-:W-:Y:S02]  /*d2c0*/  @!P4 R2UR UR15, R55 ;  /* 0x00000000370fc2ca */ /* 0x000fe400000e0000 */
[C---:B------:R-:W-:Y:S02]  /*d2d0*/  IADD3 R6, PT, PT, R41.reuse, 0x140, RZ ;  /* 0x0000014029067810 */ /* 0x040fe40007ffe0ff */
[----:B------:R-:W-:Y:S01]  /*d2e0*/  ISETP.GE.U32.AND P1, PT, R4, UR44, PT ;  /* 0x0000002c04007c0c */ /* 0x000fe2000bf26070 */
[C---:B------:R-:W-:Y:S01]  /*d2f0*/  VIADD R4, R41.reuse, 0x160 ;  /* 0x0000016029047836 */ /* 0x040fe20000000000 */
[----:B------:R-:W-:Y:S01]  /*d300*/  ISETP.GE.U32.AND P2, PT, R6, UR44, PT ;  /* 0x0000002c06007c0c */ /* 0x000fe2000bf46070 */
[----:B------:R-:W-:Y:S01]  /*d310*/  VIADD R6, R41, 0x180 ;  /* 0x0000018029067836 */ /* 0x000fe20000000000 */
        /* <DEDUP_REMOVED lines=10> */
[----:B------:R-:W-:Y:S01]  /*d3c0*/  ISETP.GE.AND.EX P2, PT, RZ, UR45, PT, P2 ;  /* 0x0000002dff007c0c */ /* 0x000fe2000bf46320 */
[----:B------:R0:W-:Y:S01]  /*d3d0*/  @!P0 STG.E desc[UR4][R12.64+0x400], R45 ;  /* 0x0004002d0c008986 */ /* 0x0001e2000c101904 */
[----:B------:R-:W-:Y:S01]  /*d3e0*/  ISETP.GE.AND.EX P3, PT, RZ, UR45, PT, P3 ;  /* 0x0000002dff007c0c */ /* 0x000fe2000bf66330 */
[----:B------:R-:W1:Y:S01]  /*d3f0*/  LDCU UR4, c[0x0][0x370] ;  /* 0x00006e00ff0477ac */ /* 0x000e620008000800 */
[----:B------:R-:W-:Y:S01]  /*d400*/  ISETP.GE.AND.EX P5, PT, RZ, UR45, PT, P5 ;  /* 0x0000002dff007c0c */ /* 0x000fe2000bfa6350 */
[----:B------:R-:W1:Y:S01]  /*d410*/  LDC R11, c[0x0][0x364] ;  /* 0x0000d900ff0b7b82 */ /* 0x000e620000000800 */
        /* <DEDUP_REMOVED lines=62> */
.L_x_2753:
[----:B------:R-:W-:Y:S05]  /*d800*/  EXIT ;  /* 0x000000000000794d */ /* 0x000fea0003800000 */
.L_x_2798:
[----:B------:R-:W-:Y:S01]  /*d810*/  HFMA2 R12, -RZ, RZ, 0, 9.5367431640625e-07 ;  /* 0x00000010ff0c7431 */ /* 0x000fe200000001ff */
[----:B------:R-:W-:Y:S01]  /*d820*/  BSSY B1, `(.L_x_2844) ;  /* 0x0000006000017945 */ /* 0x000fe20003800000 */
[----:B------:R-:W-:Y:S02]  /*d830*/  IMAD.MOV.U32 R11, RZ, RZ, 0x1f ;  /* 0x0000001fff0b7424 */ /* 0x000fe400078e00ff */
[----:B------:R-:W-:-:S07]  /*d840*/  IMAD.MOV.U32 R15, RZ, RZ, -0x1 ;  /* 0xffffffffff0f7424 */ /* 0x000fce00078e00ff */
[----:B01----:R-:W-:Y:S05]  /*d850*/  WARPSYNC.COLLECTIVE R15, `(.L_x_2845) ;  /* 0x000000000f087348 */ /* 0x003fea0003c00000 */
[----:B------:R2:W3:Y:S02]  /*d860*/  SHFL.BFLY P6, R14, R13, R12, R11 ;  /* 0x0c00000c0d0e7389 */ /* 0x0004e400000c000b */
[----:B0123--:R-:W-:Y:S05]  /*d870*/  ENDCOLLECTIVE ;  /* 0x000000000000791b */ /* 0x00ffea0003800000 */
.L_x_2845:
[----:B------:R-:W-:Y:S05]  /*d880*/  BSYNC B1 ;  /* 0x0000000000017941 */ /* 0x000fea0003800000 */
.L_x_2844:
[----:B------:R-:W-:Y:S01]  /*d890*/  FMNMX R13, R14, R13, !PT ;  /* 0x0000000d0e0d7209 */ /* 0x000fe20007800000 */
[----:B------:R-:W-:Y:S01]  /*d8a0*/  IMAD.MOV.U32 R11, RZ, RZ, 0x1f ;  /* 0x0000001fff0b7424 */ /* 0x000fe200078e00ff */
[----:B------:R-:W-:Y:S01]  /*d8b0*/  MOV R12, 0x8 ;  /* 0x00000008000c7802 */ /* 0x000fe20000000f00 */
[----:B------:R-:W-:Y:S01]  /*d8c0*/  IMAD.MOV.U32 R15, RZ, RZ, -0x1 ;  /* 0xffffffffff0f7424 */ /* 0x000fe200078e00ff */
[----:B------:R-:W-:Y:S01]  /*d8d0*/  MOV R43, 0x3bbb989d ;  /* 0x3bbb989d002b7802 */ /* 0x000fe20000000f00 */
[----:B------:R-:W-:-:S07]  /*d8e0*/  IMAD.MOV.U32 R45, RZ, RZ, 0x437c0000 ;  /* 0x437c0000ff2d7424 */ /* 0x000fce00078e00ff */
[----:B------:R-:W-:Y:S05]  /*d8f0*/  WARPSYNC.COLLECTIVE R15, `(.L_x_2846) ;  /* 0x000000000f087348 */ /* 0x000fea0003c00000 */
[----:B------:R0:W1:Y:S02]  /*d900*/  SHFL.BFLY P6, R14, R13, R12, R11 ;  /* 0x0c00000c0d0e7389 */ /* 0x00006400000c000b */
[----:B01----:R-:W-:Y:S05]  /*d910*/  ENDCOLLECTIVE ;  /* 0x000000000000791b */ /* 0x003fea0003800000 */
.L_x_2846:
[----:B------:R-:W-:Y:S01]  /*d920*/  IMAD.MOV.U32 R12, RZ, RZ, 0x4 ;  /* 0x00000004ff0c7424 */ /* 0x000fe200078e00ff */
[----:B------:R-:W-:-:S04]  /*d930*/  FMNMX R33, R13, R14, !PT ;  /* 0x0000000e0d217209 */ /* 0x000fc80007800000 */
[----:B------:R-:W-:-:S07]  /*d940*/  MOV R13, R33 ;  /* 0x00000021000d7202 */ /* 0x000fce0000000f00 */
[----:B------:R-:W-:Y:S05]  /*d950*/  WARPSYNC.COLLECTIVE R15, `(.L_x_2847) ;  /* 0x000000000f087348 */ /* 0x000fea0003c00000 */
[----:B------:R0:W1:Y:S02]  /*d960*/  SHFL.BFLY P6, R14, R13, R12, R11 ;  /* 0x0c00000c0d0e7389 */ /* 0x00006400000c000b */
[----:B01----:R-:W-:Y:S05]  /*d970*/  ENDCOLLECTIVE ;  /* 0x000000000000791b */ /* 0x003fea0003800000 */
.L_x_2847:
[----:B------:R-:W-:Y:S01]  /*d980*/  HFMA2 R12, -RZ, RZ, 0, 1.1920928955078125e-07 ;  /* 0x00000002ff0c7431 */ /* 0x000fe200000001ff */
[----:B------:R-:W-:-:S05]  /*d990*/  FMNMX R35, R33, R14, !PT ;  /* 0x0000000e21237209 */ /* 0x000fca0007800000 */
[----:B------:R-:W-:-:S07]  /*d9a0*/  IMAD.MOV.U32 R13, RZ, RZ, R35 ;  /* 0x000000ffff0d7224 */ /* 0x000fce00078e0023 */
[----:B------:R-:W-:Y:S05]  /*d9b0*/  WARPSYNC.COLLECTIVE R15, `(.L_x_2848) ;  /* 0x000000000f087348 */ /* 0x000fea0003c00000 */
[----:B------:R0:W1:Y:S02]  /*d9c0*/  SHFL.BFLY P6, R14, R13, R12, R11 ;  /* 0x0c00000c0d0e7389 */ /* 0x00006400000c000b */
[----:B01----:R-:W-:Y:S05]  /*d9d0*/  ENDCOLLECTIVE ;  /* 0x000000000000791b */ /* 0x003fea0003800000 */
.L_x_2848:
[----:B------:R-:W-:Y:S01]  /*d9e0*/  IMAD.MOV.U32 R12, RZ, RZ, 0x1 ;  /* 0x00000001ff0c7424 */ /* 0x000fe200078e00ff */
[----:B------:R-:W-:-:S05]  /*d9f0*/  FMNMX R37, R35, R14, !PT ;  /* 0x0000000e23257209 */ /* 0x000fca0007800000 */
[----:B------:R-:W-:-:S07]  /*da00*/  IMAD.MOV.U32 R13, RZ, RZ, R37 ;  /* 0x000000ffff0d7224 */ /* 0x000fce00078e0025 */
[----:B------:R-:W-:Y:S05]  /*da10*/  WARPSYNC.COLLECTIVE R15, `(.L_x_2849) ;  /* 0x000000000f087348 */ /* 0x000fea0003c00000 */
[----:B------:R0:W1:Y:S02]  /*da20*/  SHFL.BFLY P6, R14, R13, R12, R11 ;  /* 0x0c00000c0d0e7389 */ /* 0x00006400000c000b */
[----:B01----:R-:W-:Y:S05]  /*da30*/  ENDCOLLECTIVE ;  /* 0x000000000000791b */ /* 0x003fea0003800000 */
.L_x_2849:
[----:B------:R-:W-:-:S05]  /*da40*/  FMNMX R37, R37, R14, !PT ;  /* 0x0000000e25257209 */ /* 0x000fca0007800000 */
[C---:B------:R-:W-:Y:S01]  /*da50*/  FADD R33, -R37.reuse, R4 ;  /* 0x0000000425217221 */ /* 0x040fe20000000100 */
[C---:B------:R-:W-:Y:S01]  /*da60*/  FADD R4, -R37.reuse, R20 ;  /* 0x0000001425047221 */ /* 0x040fe20000000100 */
[C---:B------:R-:W-:Y:S01]  /*da70*/  FADD R14, -R37.reuse, R22 ;  /* 0x00000016250e7221 */ /* 0x040fe20000000100 */
[----:B------:R-:W-:Y:S01]  /*da80*/  FADD R6, -R37, R6 ;  /* 0x0000000625067221 */ /* 0x000fe20000000100 */
[----:B------:R-:W-:Y:S01]  /*da90*/  FFMA.SAT R20, R33, R43, 0.5 ;  /* 0x3f00000021147423 */ /* 0x000fe2000000202b */
[C---:B------:R-:W-:Y:S01]  /*daa0*/  FADD R15, -R37.reuse, R42 ;  /* 0x0000002a250f7221 */ /* 0x040fe20000000100 */
[C---:B------:R-:W-:Y:S01]  /*dab0*/  FADD R8, -R37.reuse, R8 ;  /* 0x0000000825087221 */ /* 0x040fe20000000100 */
[C---:B------:R-:W-:Y:S01]  /*dac0*/  FADD R10, -R37.reuse, R10 ;  /* 0x0000000a250a7221 */ /* 0x040fe20000000100 */
[----:B------:R-:W-:Y:S01]  /*dad0*/  FFMA.RM R20, R20, R45, 12582913 ;  /* 0x4b40000114147423 */ /* 0x000fe2000000402d */
[C---:B------:R-:W-:Y:S01]  /*dae0*/  FADD R12, -R37.reuse, R26 ;  /* 0x0000001a250c7221 */ /* 0x040fe20000000100 */
[C---:B------:R-:W-:Y:S01]  /*daf0*/  FADD R13, -R37.reuse, R28 ;  /* 0x0000001c250d7221 */ /* 0x040fe20000000100 */
[----:B------:R-:W-:Y:S01]  /*db00*/  FADD R18, -R37, R18 ;  /* 0x0000001225127221 */ /* 0x000fe20000000100 */
[C---:B------:R-:W-:Y:S01]  /*db10*/  FADD R22, R20.reuse, -12583039 ;  /* 0xcb40007f14167421 */ /* 0x040fe20000000000 */
[----:B------:R-:W-:-:S02]  /*db20*/  IMAD.SHL.U32 R20, R20, 0x800000, RZ ;  /* 0x0080000014147824 */ /* 0x000fc400078e00ff */
[C---:B------:R-:W-:Y:S01]  /*db30*/  FADD R11, -R37.reuse, R24 ;  /* 0x00000018250b7221 */ /* 0x040fe20000000100 */
[----:B------:R-:W-:Y:S01]  /*db40*/  FADD R16, -R37, R16 ;  /* 0x0000001025107221 */ /* 0x000fe20000000100 */
[----:B------:R-:W-:Y:S01]  /*db50*/  FFMA R22, R33, 1.4426950216293334961, -R22 ;  /* 0x3fb8aa3b21167823 */ /* 0x000fe20000000816 */
[C---:B------:R-:W-:Y:S01]  /*db60*/  FADD R32, -R37.reuse, R32 ;  /* 0x0000002025207221 */ /* 0x040fe20000000100 */
[C---:B------:R-:W-:Y:S01]  /*db70*/  FADD R30, -R37.reuse, R30 ;  /* 0x0000001e251e7221 */ /* 0x040fe20000000100 */
[----:B------:R-:W-:Y:S01]  /*db80*/  FADD R34, -R37, R34 ;  /* 0x0000002225227221 */ /* 0x000fe20000000100 */
        /* <DEDUP_REMOVED lines=13> */
[----:B------:R-:W-:-:S03]  /*dc60*/  SHF.L.U32 R20, R20, 0x17, RZ ;  /* 0x0000001714147819 */ /* 0x000fc600000006ff */
[----:B------:R-:W-:-:S04]  /*dc70*/  FFMA R33, R6, 1.4426950216293334961, -R33 ;  /* 0x3fb8aa3b06217823 */ /* 0x000fc80000000821 */
[----:B------:R-:W-:Y:S01]  /*dc80*/  FFMA R33, R6, 1.925963033500011079e-08, R33 ;  /* 0x32a5706006217823 */ /* 0x000fe20000000021 */
        /* <DEDUP_REMOVED lines=76> */
[----:B------:R-:W-:Y:S01]  /*e150*/  FFMA.SAT R4, R30, R43, 0.5 ;  /* 0x3f0000001e047423 */ /* 0x000fe2000000202b */
[C---:B------:R-:W-:Y:S01]  /*e160*/  FADD R13, R12.reuse, -12583039 ;  /* 0xcb40007f0c0d7421 */ /* 0x040fe20000000000 */
[----:B------:R-:W-:Y:S02]  /*e170*/  IMAD.SHL.U32 R12, R12, 0x800000, RZ ;  /* 0x008000000c0c7824 */ /* 0x000fe400078e00ff */
[----:B------:R-:W-:Y:S01]  /*e180*/  FFMA.RM R4, R4, R45, 12582913 ;  /* 0x4b40000104047423 */ /* 0x000fe2000000402d */
[----:B------:R-:W-:-:S03]  /*e190*/  FFMA R13, R32, 1.4426950216293334961, -R13 ;  /* 0x3fb8aa3b200d7823 */ /* 0x000fc6000000080d */
[----:B------:R-:W-:Y:S01]  /*e1a0*/  FADD R11, R4, -12583039 ;  /* 0xcb40007f040b7421 */ /* 0x000fe20000000000 */
[----:B------:R-:W-:Y:S01]  /*e1b0*/  FFMA R13, R32, 1.925963033500011079e-08, R13 ;  /* 0x32a57060200d7823 */ /* 0x000fe2000000000d */
[----:B------:R-:W-:Y:S02]  /*e1c0*/  IMAD.SHL.U32 R4, R4, 0x800000, RZ ;  /* 0x0080000004047824 */ /* 0x000fe400078e00ff */
[----:B------:R-:W-:-:S03]  /*e1d0*/  FFMA R11, R30, 1.4426950216293334961, -R11 ;  /* 0x3fb8aa3b1e0b7823 */ /* 0x000fc6000000080b */
[----:B------:R-:W0:Y:S01]  /*e1e0*/  MUFU.EX2 R13, R13 ;  /* 0x0000000d000d7308 */ /* 0x000e220000000800 */
[----:B------:R-:W-:-:S07]  /*e1f0*/  FFMA R11, R30, 1.925963033500011079e-08, R11 ;  /* 0x32a570601e0b7823 */ /* 0x000fce000000000b */
[----:B------:R-:W1:Y:S01]  /*e200*/  MUFU.EX2 R11, R11 ;  /* 0x0000000b000b7308 */ /* 0x000e620000000800 */
[----:B0-----:R-:W-:Y:S01]  /*e210*/  FMUL R40, R12, R13 ;  /* 0x0000000d0c287220 */ /* 0x001fe20000400000 */
[----:B------:R-:W-:-:S04]  /*e220*/  FFMA.SAT R12, R34, R43, 0.5 ;  /* 0x3f000000220c7423 */ /* 0x000fc8000000202b */
[----:B------:R-:W-:Y:S01]  /*e230*/  FFMA.RM R12, R12, R45, 12582913 ;  /* 0x4b4000010c0c7423 */ /* 0x000fe2000000402d */
[----:B-1----:R-:W-:-:S03]  /*e240*/  FMUL R4, R4, R11 ;  /* 0x0000000b04047220 */ /* 0x002fc60000400000 */
        /* <DEDUP_REMOVED lines=57> */
[C---:B------:R-:W-:Y:S01]  /*e5e0*/  FADD R11, R14.reuse, -12583039 ;  /* 0xcb40007f0e0b7421 */ /* 0x040fe20000000000 */
[----:B------:R-:W-:Y:S02]  /*e5f0*/  IMAD.SHL.U32 R14, R14, 0x800000, RZ ;  /* 0x008000000e0e7824 */ /* 0x000fe400078e00ff */
[----:B------:R-:W-:Y:S01]  /*e600*/  FFMA.SAT R12, R48, R43, 0.5 ;  /* 0x3f000000300c7423 */ /* 0x000fe2000000202b */
[----:B------:R-:W-:-:S03]  /*e610*/  FFMA R11, R46, 1.4426950216293334961, -R11 ;  /* 0x3fb8aa3b2e0b7823 */ /* 0x000fc6000000080b */
[----:B------:R-:W-:Y:S01]  /*e620*/  FFMA.RM R12, R12, R45, 12582913 ;  /* 0x4b4000010c0c7423 */ /* 0x000fe2000000402d */
[----:B------:R-:W-:-:S03]  /*e630*/  FFMA R46, R46, 1.925963033500011079e-08, R11 ;  /* 0x32a570602e2e7823 */ /* 0x000fc6000000000b */
[C---:B------:R-:W-:Y:S01]  /*e640*/  FADD R13, R12.reuse, -12583039 ;  /* 0xcb40007f0c0d7421 */ /* 0x040fe20000000000 */
[----:B------:R-:W-:Y:S01]  /*e650*/  IMAD.SHL.U32 R12, R12, 0x800000, RZ ;  /* 0x008000000c0c7824 */ /* 0x000fe200078e00ff */
[----:B------:R-:W0:Y:S02]  /*e660*/  MUFU.EX2 R11, R46 ;  /* 0x0000002e000b7308 */ /* 0x000e240000000800 */
[----:B------:R-:W-:-:S04]  /*e670*/  FFMA R13, R48, 1.4426950216293334961, -R13 ;  /* 0x3fb8aa3b300d7823 */ /* 0x000fc8000000080d */
[----:B------:R-:W-:-:S06]  /*e680*/  FFMA R13, R48, 1.925963033500011079e-08, R13 ;  /* 0x32a57060300d7823 */ /* 0x000fcc000000000d */
[----:B------:R-:W1:Y:S01]  /*e690*/  MUFU.EX2 R13, R13 ;  /* 0x0000000d000d7308 */ /* 0x000e620000000800 */
[----:B0-----:R-:W-:Y:S01]  /*e6a0*/  FMUL R30, R14, R11 ;  /* 0x0000000b0e1e7220 */ /* 0x001fe20000400000 */
[----:B------:R-:W-:-:S04]  /*e6b0*/  FADD R11, RZ, R42 ;  /* 0x0000002aff0b7221 */ /* 0x000fc80000000000 */
        /* <DEDUP_REMOVED lines=20> */
[----:B------:R-:W-:-:S03]  /*e800*/  HFMA2 R12, -RZ, RZ, 0, 9.5367431640625e-07 ;  /* 0x00000010ff0c7431 */ /* 0x000fc600000001ff */
[----:B------:R-:W-:-:S04]  /*e810*/  FADD R11, R11, R32 ;  /* 0x000000200b0b7221 */ /* 0x000fc80000000000 */
[----:B------:R-:W-:Y:S01]  /*e820*/  FADD R13, R11, R30 ;  /* 0x0000001e0b0d7221 */ /* 0x000fe20000000000 */
[----:B------:R-:W-:-:S07]  /*e830*/  IMAD.MOV.U32 R11, RZ, RZ, 0x1f ;  /* 0x0000001fff0b7424 */ /* 0x000fce00078e00ff */
[----:B------:R-:W-:Y:S05]  /*e840*/  WARPSYNC.COLLECTIVE R15, `(.L_x_2850) ;  /* 0x000000000f087348 */ /* 0x000fea0003c00000 */
[----:B------:R0:W1:Y:S02]  /*e850*/  SHFL.BFLY P6, R14, R13, R12, R11 ;  /* 0x0c00000c0d0e7389 */ /* 0x00006400000c000b */
[----:B01----:R-:W-:Y:S05]  /*e860*/  ENDCOLLECTIVE ;  /* 0x000000000000791b */ /* 0x003fea0003800000 */
.L_x_2850:
[----:B------:R-:W-:Y:S02]  /*e870*/  IMAD.MOV.U32 R12, RZ, RZ, 0x8 ;  /* 0x00000008ff0c7424 */ /* 0x000fe400078e00ff */
[----:B------:R-:W-:-:S05]  /*e880*/  FADD R43, R13, R14 ;  /* 0x0000000e0d2b7221 */ /* 0x000fca0000000000 */
[----:B------:R-:W-:-:S07]  /*e890*/  MOV R13, R43 ;  /* 0x0000002b000d7202 */ /* 0x000fce0000000f00 */
[----:B------:R-:W-:Y:S05]  /*e8a0*/  WARPSYNC.COLLECTIVE R15, `(.L_x_2851) ;  /* 0x000000000f087348 */ /* 0x000fea0003c00000 */
[----:B------:R0:W1:Y:S02]  /*e8b0*/  SHFL.BFLY P6, R14, R13, R12, R11 ;  /* 0x0c00000c0d0e7389 */ /* 0x00006400000c000b */
[----:B01----:R-:W-:Y:S05]  /*e8c0*/  ENDCOLLECTIVE ;  /* 0x000000000000791b */ /* 0x003fea0003800000 */
.L_x_2851:
[----:B------:R-:W-:Y:S02]  /*e8d0*/  HFMA2 R12, -RZ, RZ, 0, 2.384185791015625e-07 ;  /* 0x00000004ff0c7431 */ /* 0x000fe400000001ff */
[----:B------:R-:W-:-:S04]  /*e8e0*/  FADD R44, R43, R14 ;  /* 0x0000000e2b2c7221 */ /* 0x000fc80000000000 */
[----:B------:R-:W-:-:S07]  /*e8f0*/  IMAD.MOV.U32 R13, RZ, RZ, R44 ;  /* 0x000000ffff0d7224 */ /* 0x000fce00078e002c */
[----:B------:R-:W-:Y:S05]  /*e900*/  WARPSYNC.COLLECTIVE R15, `(.L_x_2852) ;  /* 0x000000000f087348 */ /* 0x000fea0003c00000 */
[----:B------:R0:W1:Y:S02]  /*e910*/  SHFL.BFLY P6, R14, R13, R12, R11 ;  /* 0x0c00000c0d0e7389 */ /* 0x00006400000c000b */
[----:B01----:R-:W-:Y:S05]  /*e920*/  ENDCOLLECTIVE ;  /* 0x000000000000791b */ /* 0x003fea0003800000 */
.L_x_2852:
[----:B------:R-:W-:Y:S02]  /*e930*/  IMAD.MOV.U32 R12, RZ, RZ, 0x2 ;  /* 0x00000002ff0c7424 */ /* 0x000fe400078e00ff */
[----:B------:R-:W-:-:S04]  /*e940*/  FADD R45, R44, R14 ;  /* 0x0000000e2c2d7221 */ /* 0x000fc80000000000 */
[----:B------:R-:W-:-:S07]  /*e950*/  IMAD.MOV.U32 R13, RZ, RZ, R45 ;  /* 0x000000ffff0d7224 */ /* 0x000fce00078e002d */
[----:B------:R-:W-:Y:S05]  /*e960*/  WARPSYNC.COLLECTIVE R15, `(.L_x_2853) ;  /* 0x000000000f087348 */ /* 0x000fea0003c00000 */
[----:B------:R0:W1:Y:S02]  /*e970*/  SHFL.BFLY P6, R14, R13, R12, R11 ;  /* 0x0c00000c0d0e7389 */ /* 0x00006400000c000b */
[----:B01----:R-:W-:Y:S05]  /*e980*/  ENDCOLLECTIVE ;  /* 0x000000000000791b */ /* 0x003fea0003800000 */
.L_x_2853:
[----:B------:R-:W-:Y:S02]  /*e990*/  IMAD.MOV.U32 R12, RZ, RZ, 0x1 ;  /* 0x00000001ff0c7424 */ /* 0x000fe400078e00ff */
[----:B------:R-:W-:-:S05]  /*e9a0*/  FADD R46, R45, R14 ;  /* 0x0000000e2d2e7221 */ /* 0x000fca0000000000 */
[----:B------:R-:W-:-:S07]  /*e9b0*/  MOV R13, R46 ;  /* 0x0000002e000d7202 */ /* 0x000fce0000000f00 */
[----:B------:R-:W-:Y:S05]  /*e9c0*/  WARPSYNC.COLLECTIVE R15, `(.L_x_2854) ;  /* 0x000000000f087348 */ /* 0x000fea0003c00000 */
[----:B------:R0:W1:Y:S02]  /*e9d0*/  SHFL.BFLY P6, R14, R13, R12, R11 ;  /* 0x0c00000c0d0e7389 */ /* 0x00006400000c000b */
[----:B01----:R-:W-:Y:S05]  /*e9e0*/  ENDCOLLECTIVE ;  /* 0x000000000000791b */ /* 0x003fea0003800000 */
.L_x_2854:
[----:B------:R-:W-:Y:S05]  /*e9f0*/  BRA `(.L_x_2855) ;  /* 0xffffffd000407947 */ /* 0x000fea000383ffff */
        .weak           $__internal_30_$__cuda_sm3x_div_rn_noftz_f32_slowpath
        .type           $__internal_30_$__cuda_sm3x_div_rn_noftz_f32_slowpath,@function
        .size           $__internal_30_$__cuda_sm3x_div_rn_noftz_f32_slowpath,(.L_x_37407 - $__internal_30_$__cuda_sm3x_div_rn_noftz_f32_slowpath)
$__internal_30_$__cuda_sm3x_div_rn_noftz_f32_slowpath:
        /* <DEDUP_REMOVED lines=27> */
[----:B------:R-:W-:-:S05]  /*ebb0*/  VIADD R44, R48, 0xffffffff ;  /* 0xffffffff302c7836 */ /* 0x000fca0000000000 */
[----:B------:R-:W-:Y:S02]  /*ebc0*/  ISETP.GE.AND P0, PT, R44, RZ, PT ;  /* 0x000000ff2c00720c */ /* 0x000fe40003f06270 */
[----:B------:R-:W-:-:S04]  /*ebd0*/  IADD3 R44, PT, PT, R13, -0x1, RZ ;  /* 0xffffffff0d2c7810 */ /* 0x000fc80007ffe0ff */
[----:B------:R-:W-:-:S07]  /*ebe0*/  ISETP.GE.AND P1, PT, R44, RZ, PT ;  /* 0x000000ff2c00720c */ /* 0x000fce0003f26270 */
[----:B------:R-:W-:Y:S02]  /*ebf0*/  @P0 IMAD.MOV.U32 R44, RZ, RZ, RZ ;  /* 0x000000ffff2c0224 */ /* 0x000fe400078e00ff */
[----:B------:R-:W-:Y:S01]  /*ec00*/  @!P0 FFMA R42, R42, 1.84467440737095516160e+19, RZ ;  /* 0x5f8000002a2a8823 */ /* 0x000fe200000000ff */
[----:B------:R-:W-:-:S03]  /*ec10*/  @!P0 IMAD.MOV.U32 R44, RZ, RZ, -0x40 ;  /* 0xffffffc0ff2c8424 */ /* 0x000fc600078e00ff */
[----:B------:R-:W-:Y:S02]  /*ec20*/  @!P1 FFMA R11, R11, 1.84467440737095516160e+19, RZ ;  /* 0x5f8000000b0b9823 */ /* 0x000fe400000000ff */
[----:B------:R-:W-:-:S07]  /*ec30*/  @!P1 IADD3 R44, PT, PT, R44, 0x40, RZ ;  /* 0x000000402c2c9810 */ /* 0x000fce0007ffe0ff */
.L_x_2857:
[----:B------:R-:W-:Y:S01]  /*ec40*/  LEA R46, R13, 0xc0800000, 0x17 ;  /* 0xc08000000d2e7811 */ /* 0x000fe200078eb8ff */
[----:B------:R-:W-:Y:S01]  /*ec50*/  VIADD R48, R48, 0xffffff81 ;  /* 0xffffff8130307836 */ /* 0x000fe20000000000 */
[----:B------:R-:W-:Y:S03]  /*ec60*/  BSSY.RECONVERGENT B2, `(.L_x_2862) ;  /* 0x0000035000027945 */ /* 0x000fe60003800200 */
[----:B------:R-:W-:Y:S01]  /*ec70*/  IMAD.IADD R50, R11, 0x1, -R46 ;  /* 0x000000010b327824 */ /* 0x000fe200078e0a2e */
[C---:B------:R-:W-:Y:S01]  /*ec80*/  IADD3 R67, PT, PT, R48.reuse, 0x7f, -R13 ;  /* 0x0000007f30437810 */ /* 0x040fe20007ffe80d */
[----:B------:R-:W-:Y:S02]  /*ec90*/  IMAD R11, R48, -0x800000, R42 ;  /* 0xff800000300b7824 */ /* 0x000fe400078e022a */
[----:B------:R-:W0:Y:S01]  /*eca0*/  MUFU.RCP R51, R50 ;  /* 0x0000003200337308 */ /* 0x000e220000001000 */
[----:B------:R-:W-:Y:S01]  /*ecb0*/  FADD.FTZ R46, -R50, -RZ ;  /* 0x800000ff322e7221 */ /* 0x000fe20000010100 */
[----:B------:R-:W-:-:S03]  /*ecc0*/  IADD3 R67, PT, PT, R67, R44, RZ ;  /* 0x0000002c43437210 */ /* 0x000fc60007ffe0ff */
        /* <DEDUP_REMOVED lines=42> */
.L_x_2864:
[----:B------:R-:W-:-:S04]  /*ef70*/  LOP3.LUT R46, R46, 0x80000000, RZ, 0xc0, !PT ;  /* 0x800000002e2e7812 */ /* 0x000fc800078ec0ff */
[----:B------:R-:W-:Y:S01]  /*ef80*/  LOP3.LUT R46, R46, 0x7f800000, RZ, 0xfc, !PT ;  /* 0x7f8000002e2e7812 */ /* 0x000fe200078efcff */
[----:B------:R-:W-:Y:S06]  /*ef90*/  BRA `(.L_x_2865) ;  /* 0x0000000000047947 */ /* 0x000fec0003800000 */
.L_x_2863:
[----:B------:R-:W-:-:S07]  /*efa0*/  LEA R46, R67, R46, 0x17 ;  /* 0x0000002e432e7211 */ /* 0x000fce00078eb8ff */
.L_x_2865:
[----:B------:R-:W-:Y:S05]  /*efb0*/  BSYNC.RECONVERGENT B2 ;  /* 0x0000000000027941 */ /* 0x000fea0003800200 */
.L_x_2862:
[----:B------:R-:W-:Y:S05]  /*efc0*/  BRA `(.L_x_2866) ;  /* 0x0000000000207947 */ /* 0x000fea0003800000 */
.L_x_2861:
[----:B------:R-:W-:-:S04]  /*efd0*/  LOP3.LUT R11, R11, 0x80000000, R42, 0x48, !PT ;  /* 0x800000000b0b7812 */ /* 0x000fc800078e482a */
[----:B------:R-:W-:Y:S01]  /*efe0*/  LOP3.LUT R46, R11, 0x7f800000, RZ, 0xfc, !PT ;  /* 0x7f8000000b2e7812 */ /* 0x000fe200078efcff */
[----:B------:R-:W-:Y:S06]  /*eff0*/  BRA `(.L_x_2866) ;  /* 0x0000000000147947 */ /* 0x000fec0003800000 */
.L_x_2860:
[----:B------:R-:W-:Y:S01]  /*f000*/  LOP3.LUT R46, R11, 0x80000000, R42, 0x48, !PT ;  /* 0x800000000b2e7812 */ /* 0x000fe200078e482a */
[----:B------:R-:W-:Y:S06]  /*f010*/  BRA `(.L_x_2866) ;  /* 0x00000000000c7947 */ /* 0x000fec0003800000 */
.L_x_2859:
[----:B------:R-:W0:Y:S01]  /*f020*/  MUFU.RSQ R46, -QNAN ;  /* 0xffc00000002e7908 */ /* 0x000e220000001400 */
[----:B------:R-:W-:Y:S05]  /*f030*/  BRA `(.L_x_2866) ;  /* 0x0000000000047947 */ /* 0x000fea0003800000 */
.L_x_2858:
[----:B------:R-:W-:-:S07]  /*f040*/  FADD.FTZ R46, R42, R11 ;  /* 0x0000000b2a2e7221 */ /* 0x000fce0000010000 */
.L_x_2866:
[----:B------:R-:W-:Y:S05]  /*f050*/  BSYNC.RECONVERGENT B1 ;  /* 0x0000000000017941 */ /* 0x000fea0003800200 */
.L_x_2856:
[----:B------:R-:W-:-:S04]  /*f060*/  IMAD.MOV.U32 R13, RZ, RZ, 0x0 ;  /* 0x00000000ff0d7424 */ /* 0x000fc800078e00ff */
[----:B0-----:R-:W-:Y:S05]  /*f070*/  RET.REL.NODEC R12 `(_Z15SoftmaxWarpImplI22BroadcastScaleMaskLoadIffbLm4EiE11DirectStoreIffEfLi1ELi22ELi32ELi1ELb1EL9Algorithm0EEvT_T0_ll) ;  /* 0xffffff0c0ce07950 */ /* 0x001fea0003c3ffff */
.L_x_2867:
        /* <DEDUP_REMOVED lines=16> */
.L_x_37407:


//--------------------- .text._Z15SoftmaxWarpImplI22BroadcastScaleMaskLoadIffbLm4EiE11DirectStoreIffEfLi1ELi22ELi32ELi1ELb0EL9Algorithm0EEvT_T0_ll --------------------------
	.section	.text._Z15SoftmaxWarpImplI22BroadcastScaleMaskLoadIffbLm4EiE11DirectStoreIffEfLi1ELi22ELi32ELi1ELb0EL9Algorithm0EEvT_T0_ll,"ax",@progbits
	.align	128
        .global         _Z15SoftmaxWarpImplI22BroadcastScaleMaskLoadIffbLm4EiE11DirectStoreIffEfLi1ELi22ELi32ELi1ELb0EL9Algorithm0EEvT_T0_ll
        .type           _Z15SoftmaxWarpImplI22BroadcastScaleMaskLoadIffbLm4EiE11DirectStoreIffEfLi1ELi22ELi32ELi1ELb0EL9Algorithm0EEvT_T0_ll,@function
        .size           _Z15SoftmaxWarpImplI22BroadcastScaleMaskLoadIffbLm4EiE11DirectStoreIffEfLi1ELi22ELi32ELi1ELb0EL9Algorithm0EEvT_T0_ll,(.L_x_37408 - _Z15SoftmaxWarpImplI22BroadcastScaleMaskLoadIffbLm4EiE11DirectStoreIffEfLi1ELi22ELi32ELi1ELb0EL9Algorithm0EEvT_T0_ll)
        .other          _Z15SoftmaxWarpImplI22BroadcastScaleMaskLoadIffbLm4EiE11DirectStoreIffEfLi1ELi22ELi32ELi1ELb0EL9Algorithm0EEvT_T0_ll,@"STO_CUDA_ENTRY STV_DEFAULT"
_Z15SoftmaxWarpImplI22BroadcastScaleMaskLoadIffbLm4EiE11DirectStoreIffEfLi1ELi22ELi32ELi1ELb0EL9Algorithm0EEvT_T0_ll:
.text._Z15SoftmaxWarpImplI22BroadcastScaleMaskLoadIffbLm4EiE11DirectStoreIffEfLi1ELi22ELi32ELi1ELb0EL9Algorithm0EEvT_T0_ll:
        /* <DEDUP_REMOVED lines=30> */
.L_x_2868:
        /* <DEDUP_REMOVED lines=14> */
.L_x_2915:
        /* <DEDUP_REMOVED lines=8> */
[----:B------:R-:W-:Y:S02]  /*0340*/  IABS R3, R12 ;  /* 0x0000000c00037213 */ /* 0x000fe40000000000 */
[----:B------:R-:W-:-:S02]  /*0350*/  IABS R6, R7 ;  /* 0x0000000700067213 */ /* 0x000fc40000000000 */
[----:B------:R-:W-:Y:S02]  /*0360*/  LOP3.LUT R18, RZ, UR55, RZ, 0x33, !PT ;  /* 0x00000037ff127c12 */ /* 0x000fe4000f8e33ff */
[----:B-1----:R-:W-:Y:S02]  /*0370*/  R2UR UR14, R28 ;  /* 0x000000001c0e72ca */ /* 0x002fe400000e0000 */
[----:B------:R-:W-:Y:S01]  /*0380*/  R2UR UR15, R29 ;  /* 0x000000001d0f72ca */ /* 0x000fe200000e0000 */
[----:B------:R-:W1:Y:S08]  /*0390*/  I2F.RP R0, UR11 ;  /* 0x0000000b00007d06 */ /* 0x000e700008209400 */
[----:B------:R-:W2:Y:S08]  /*03a0*/  I2F.RP R4, UR10 ;  /* 0x0000000a00047d06 */ /* 0x000eb00008209400 */
[----:B-1----:R-:W1:Y:S08]  /*03b0*/  MUFU.RCP R0, R0 ;  /* 0x0000000000007308 */ /* 0x002e700000001000 */
[----:B--2---:R-:W2:Y:S01]  /*03c0*/  MUFU.RCP R4, R4 ;  /* 0x0000000400047308 */ /* 0x004ea20000001000 */
[----:B-1----:R-:W-:-:S07]  /*03d0*/  VIADD R2, R0, 0xffffffe ;  /* 0x0ffffffe00027836 */ /* 0x002fce0000000000 */
[----:B------:R-:W1:Y:S01]  /*03e0*/  F2I.FTZ.U32.TRUNC.NTZ R2, R2 ;  /* 0x0000000200027305 */ /* 0x000e62000021f000 */
[----:B--2---:R-:W-:-:S07]  /*03f0*/  VIADD R5, R4, 0xffffffe ;  /* 0x0ffffffe04057836 */ /* 0x004fce0000000000 */
[----:B------:R-:W2:Y:S01]  /*0400*/  F2I.FTZ.U32.TRUNC.NTZ R5, R5 ;  /* 0x0000000500057305 */ /* 0x000ea2000021f000 */
[----:B-1----:R-:W-:-:S13]  /*0410*/  R2UR UR5, R2 ;  /* 0x00000000020572ca */ /* 0x002fda00000e0000 */
[----:B------:R-:W-:-:S04]  /*0420*/  UIADD3 UR6, UPT, UPT, URZ, -UR5, URZ ;  /* 0x80000005ff067290 */ /* 0x000fc8000fffe0ff */
[----:B------:R-:W-:-:S04]  /*0430*/  UIMAD UR6, UR6, UR11, URZ ;  /* 0x0000000b060672a4 */ /* 0x000fc8000f8e02ff */
[----:B------:R-:W-:Y:S01]  /*0440*/  UIMAD.WIDE.U32 UR6, UR5, UR6, UR4 ;  /* 0x00000006050672a5 */ /* 0x000fe2000f8e0004 */
[----:B--2---:R-:W-:Y:S02]  /*0450*/  R2UR UR5, R5 ;  /* 0x00000000050572ca */ /* 0x004fe400000e0000 */
[----:B------:R-:W-:-:S03]  /*0460*/  IABS R5, UR57 ;  /* 0x0000003900057c13 */ /* 0x000fc60008000000 */
[----:B------:R-:W-:Y:S01]  /*0470*/  IMAD.HI.U32 R2, R3, UR7, RZ ;  /* 0x0000000703027c27 */ /* 0x000fe2000f8e00ff */
[----:B------:R-:W-:-:S03]  /*0480*/  R2UR UR12, R5 ;  /* 0x00000000050c72ca */ /* 0x000fc600000e0000 */
[----:B------:R-:W-:Y:S02]  /*0490*/  IMAD.MOV R0, RZ, RZ, -R2 ;  /* 0x000000ffff007224 */ /* 0x000fe400078e0a02 */
[----:B------:R-:W-:Y:S02]  /*04a0*/  IMAD.HI.U32 R10, R6, UR7, RZ ;  /* 0x00000007060a7c27 */ /* 0x000fe4000f8e00ff */
[----:B------:R-:W-:Y:S02]  /*04b0*/  UIADD3 UR8, UPT, UPT, URZ, -UR5, URZ ;  /* 0x80000005ff087290 */ /* 0x000fe4000fffe0ff */
[----:B------:R-:W-:Y:S01]  /*04c0*/  IMAD R3, R0, UR11, R3 ;  /* 0x0000000b00037c24 */ /* 0x000fe2000f8e0203 */
[----:B------:R-:W-:Y:S01]  /*04d0*/  IADD3 R0, PT, PT, R12, 0x20, RZ ;  /* 0x000000200c007810 */ /* 0x000fe20007ffe0ff */
[----:B------:R-:W-:-:S03]  /*04e0*/  UIMAD UR8, UR8, UR10, URZ ;  /* 0x0000000a080872a4 */ /* 0x000fc6000f8e02ff */
[----:B------:R-:W-:Y:S01]  /*04f0*/  ISETP.LT.U32.AND P0, PT, R3, UR11, PT ;  /* 0x0000000b03007c0c */ /* 0x000fe2000bf01070 */
[----:B------:R-:W-:Y:S01]  /*0500*/  UIMAD.WIDE.U32 UR8, UR5, UR8, UR4 ;  /* 0x00000008050872a5 */ /* 0x000fe2000f8e0004 */
[----:B------:R-:W-:-:S05]  /*0510*/  IABS R8, R0 ;  /* 0x0000000000087213 */ /* 0x000fca0000000000 */
[----:B------:R-:W-:-:S04]  /*0520*/  IMAD.HI.U32 R4, R8, UR7, RZ ;  /* 0x0000000708047c27 */ /* 0x000fc8000f8e00ff */
[----:B------:R-:W-:Y:S02]  /*0530*/  IMAD.MOV R9, RZ, RZ, -R4 ;  /* 0x000000ffff097224 */ /* 0x000fe400078e0a04 */
[----:B------:R-:W-:Y:S01]  /*0540*/  @!P0 IADD3 R3, PT, PT, R3, -UR11, RZ ;  /* 0x8000000b03038c10 */ /* 0x000fe2000fffe0ff */
[----:B------:R-:W-:Y:S02]  /*0550*/  @!P0 VIADD R2, R2, 0x1 ;  /* 0x0000000102028836 */ /* 0x000fe40000000000 */
[----:B------:R-:W-:Y:S01]  /*0560*/  IMAD R8, R9, UR11, R8 ;  /* 0x0000000b09087c24 */ /* 0x000fe2000f8e0208 */
[----:B------:R-:W-:Y:S02]  /*0570*/  ISETP.GE.U32.AND P1, PT, R3, UR11, PT ;  /* 0x0000000b03007c0c */ /* 0x000fe4000bf26070 */
[----:B------:R-:W-:Y:S02]  /*0580*/  LOP3.LUT R3, R12, UR55, RZ, 0x3c, !PT ;  /* 0x000000370c037c12 */ /* 0x000fe4000f8e3cff */
[----:B------:R-:W-:-:S02]  /*0590*/  ISETP.LT.U32.AND P0, PT, R8, UR11, PT ;  /* 0x0000000b08007c0c */ /* 0x000fc4000bf01070 */
[----:B------:R-:W-:Y:S02]  /*05a0*/  ISETP.GE.AND P3, PT, R3, RZ, PT ;  /* 0x000000ff0300720c */ /* 0x000fe40003f66270 */
[----:B------:R-:W-:Y:S02]  /*05b0*/  IADD3 R3, PT, PT, -R10, RZ, RZ ;  /* 0x000000ff0a037210 */ /* 0x000fe40007ffe1ff */
[----:B------:R-:W-:-:S03]  /*05c0*/  LOP3.LUT R9, R7, UR55, RZ, 0x3c, !PT ;  /* 0x0000003707097c12 */ /* 0x000fc6000f8e3cff */
[----:B------:R-:W-:Y:S01]  /*05d0*/  @P1 VIADD R2, R2, 0x1 ;  /* 0x0000000102021836 */ /* 0x000fe20000000000 */
[----:B------:R-:W-:Y:S01]  /*05e0*/  ISETP.NE.AND P1, PT, RZ, UR55, PT ;  /* 0x00000037ff007c0c */ /* 0x000fe2000bf25270 */
[----:B------:R-:W-:Y:S02]  /*05f0*/  IMAD R3, R3, UR11, R6 ;  /* 0x0000000b03037c24 */ /* 0x000fe4000f8e0206 */
[----:B------:R-:W-:Y:S02]  /*0600*/  @!P0 IADD3 R8, PT, PT, R8, -UR11, RZ ;  /* 0x8000000b08088c10 */ /* 0x000fe4000fffe0ff */
[----:B------:R-:W-:Y:S01]  /*0610*/  @!P3 IMAD.MOV R2, RZ, RZ, -R2 ;  /* 0x000000ffff02b224 */ /* 0x000fe200078e0a02 */
[----:B------:R-:W-:Y:S02]  /*0620*/  ISETP.LT.U32.AND P2, PT, R3, UR11, PT ;  /* 0x0000000b03007c0c */ /* 0x000fe4000bf41070 */
[----:B------:R-:W-:Y:S02]  /*0630*/  ISETP.GE.U32.AND P3, PT, R8, UR11, PT ;  /* 0x0000000b08007c0c */ /* 0x000fe4000bf66070 */
[----:B------:R-:W-:-:S02]  /*0640*/  SEL R6, R18, R2, !P1 ;  /* 0x0000000212067207 */ /* 0x000fc40004800000 */
[----:B------:R-:W-:Y:S02]  /*0650*/  LOP3.LUT R2, R0, UR55, RZ, 0x3c, !PT ;  /* 0x0000003700027c12 */ /* 0x000fe4000f8e3cff */
[----:B------:R-:W-:Y:S01]  /*0660*/  @!P0 IADD3 R4, PT, PT, R4, 0x1, RZ ;  /* 0x0000000104048810 */ /* 0x000fe20007ffe0ff */
[----:B------:R-:W-:Y:S01]  /*0670*/  IMAD.MOV R5, RZ, RZ, -R6 ;  /* 0x000000ffff057224 */ /* 0x000fe200078e0a06 */
[----:B------:R-:W-:Y:S02]  /*0680*/  ISETP.GE.AND P5, PT, R2, RZ, PT ;  /* 0x000000ff0200720c */ /* 0x000fe40003fa6270 */
[----:B------:R-:W1:Y:S01]  /*0690*/  I2F.RP R2, UR12 ;  /* 0x0000000c00027d06 */ /* 0x000e620008209400 */
[----:B------:R-:W-:Y:S01]  /*06a0*/  IMAD R22, R5, UR55, R12 ;  /* 0x0000003705167c24 */ /* 0x000fe2000f8e020c */
[----:B------:R-:W-:Y:S01]  /*06b0*/  ISETP.GE.AND P0, PT, R9, RZ, PT ;  /* 0x000000ff0900720c */ /* 0x000fe20003f06270 */
[----:B------:R-:W-:Y:S02]  /*06c0*/  @!P2 VIADD R3, R3, -UR11 ;  /* 0x8000000b0303ac36 */ /* 0x000fe40008000000 */
[----:B------:R-:W-:Y:S01]  /*06d0*/  @P3 VIADD R4, R4, 0x1 ;  /* 0x0000000104043836 */ /* 0x000fe20000000000 */
[----:B------:R-:W-:Y:S01]  /*06e0*/  IABS R8, R22 ;  /* 0x0000001600087213 */ /* 0x000fe20000000000 */
[----:B------:R-:W-:Y:S01]  /*06f0*/  @!P2 VIADD R10, R10, 0x1 ;  /* 0x000000010a0aa836 */ /* 0x000fe20000000000 */
[----:B------:R-:W-:Y:S01]  /*0700*/  ISETP.GE.U32.AND P4, PT, R3, UR11, PT ;  /* 0x0000000b03007c0c */ /* 0x000fe2000bf86070 */
[----:B------:R-:W-:-:S02]  /*0710*/  VIADD R3, R12, 0x60 ;  /* 0x000000600c037836 */ /* 0x000fc40000000000 */
[----:B------:R-:W-:-:S03]  /*0720*/  IMAD.HI.U32 R5, R8, UR9, RZ ;  /* 0x0000000908057c27 */ /* 0x000fc6000f8e00ff */
[----:B------:R-:W-:Y:S01]  /*0730*/  IABS R14, R3 ;  /* 0x00000003000e7213 */ /* 0x000fe20000000000 */
[----:B------:R-:W-:Y:S01]  /*0740*/  @!P5 IMAD.MOV R4, RZ, RZ, -R4 ;  /* 0x000000ffff04d224 */ /* 0x000fe200078e0a04 */
[----:B------:R-:W-:Y:S01]  /*0750*/  IADD3 R11, PT, PT, -R5, RZ, RZ ;  /* 0x000000ff050b7210 */ /* 0x000fe20007ffe1ff */
[----:B-1----:R-:W1:Y:S02]  /*0760*/  MUFU.RCP R9, R2 ;  /* 0x0000000200097308 */ /* 0x002e640000001000 */
[----:B------:R-:W-:Y:S01]  /*0770*/  IMAD.HI.U32 R17, R14, UR7, RZ ;  /* 0x000000070e117c27 */ /* 0x000fe2000f8e00ff */
[----:B------:R-:W-:Y:S02]  /*0780*/  SEL R4, R18, R4, !P1 ;  /* 0x0000000412047207 */ /* 0x000fe40004800000 */
[----:B------:R-:W-:Y:S01]  /*0790*/  @P4 IADD3 R10, PT, PT, R10, 0x1, RZ ;  /* 0x000000010a0a4810 */ /* 0x000fe20007ffe0ff */
[----:B------:R-:W-:Y:S01]  /*07a0*/  IMAD R8, R11, UR10, R8 ;  /* 0x0000000a0b087c24 */ /* 0x000fe2000f8e0208 */
[----:B------:R-:W-:Y:S01]  /*07b0*/  IADD3 R15, PT, PT, -R17, RZ, RZ ;  /* 0x000000ff110f7210 */ /* 0x000fe20007ffe1ff */
[----:B------:R-:W-:Y:S01]  /*07c0*/  IMAD.MOV R13, RZ, RZ, -R4 ;  /* 0x000000ffff0d7224 */ /* 0x000fe200078e0a04 */
[----:B------:R-:W-:Y:S01]  /*07d0*/  ISETP.NE.AND P4, PT, RZ, UR56, PT ;  /* 0x00000038ff007c0c */ /* 0x000fe2000bf85270 */
[----:B------:R-:W-:Y:S01]  /*07e0*/  IMAD.MOV.U32 R11, RZ, RZ, R10 ;  /* 0x000000ffff0b7224 */ /* 0x000fe200078e000a */
[----:B------:R-:W-:Y:S01]  /*07f0*/  ISETP.LT.U32.AND P3, PT, R8, UR10, PT ;  /* 0x0000000a08007c0c */ /* 0x000fe2000bf61070 */
[----:B------:R-:W-:-:S02]  /*0800*/  IMAD R10, R13, UR55, R0 ;  /* 0x000000370d0a7c24 */ /* 0x000fc4000f8e0200 */
[----:B------:R-:W-:Y:S02]  /*0810*/  IMAD R13, R15, UR11, R14 ;  /* 0x0000000b0f0d7c24 */ /* 0x000fe4000f8e020e */
[----:B------:R-:W-:Y:S01]  /*0820*/  @!P0 IMAD.MOV R11, RZ, RZ, -R11 ;  /* 0x000000ffff0b8224 */ /* 0x000fe200078e0a0b */
[----:B------:R-:W-:Y:S01]  /*0830*/  IABS R14, R10 ;  /* 0x0000000a000e7213 */ /* 0x000fe20000000000 */
[----:B-1----:R-:W-:Y:S01]  /*0840*/  VIADD R9, R9, 0xffffffe ;  /* 0x0ffffffe09097836 */ /* 0x002fe20000000000 */
[----:B------:R-:W-:Y:S02]  /*0850*/  ISETP.LT.U32.AND P2, PT, R13, UR11, PT ;  /* 0x0000000b0d007c0c */ /* 0x000fe4000bf41070 */
[----:B------:R-:W-:Y:S01]  /*0860*/  SEL R2, R18, R11, !P1 ;  /* 0x0000000b12027207 */ /* 0x000fe20004800000 */
[----:B------:R1:W2:Y:S01]  /*0870*/  F2I.FTZ.U32.TRUNC.NTZ R21, R9 ;  /* 0x0000000900157305 */ /* 0x0002a2000021f000 */
[----:B------:R-:W-:Y:S02]  /*0880*/  IMAD.HI.U32 R19, R14, UR9, RZ ;  /* 0x000000090e137c27 */ /* 0x000fe4000f8e00ff */
[----:B------:R-:W-:-:S02]  /*0890*/  IADD3 R16, PT, PT, -R2, RZ, RZ ;  /* 0x000000ff02107210 */ /* 0x000fc40007ffe1ff */
[----:B------:R-:W-:Y:S02]  /*08a0*/  @!P3 VIADD R8, R8, -UR10 ;  /* 0x8000000a0808bc36 */ /* 0x000fe40008000000 */
[----:B------:R-:W-:Y:S02]  /*08b0*/  IMAD.MOV R15, RZ, RZ, -R19 ;  /* 0x000000ffff0f7224 */ /* 0x000fe400078e0a13 */
[----:B------:R-:W-:Y:S01]  /*08c0*/  @!P3 VIADD R5, R5, 0x1 ;  /* 0x000000010505b836 */ /* 0x000fe20000000000 */
[----:B------:R-:W-:Y:S01]  /*08d0*/  ISETP.GE.U32.AND P0, PT, R8, UR10, PT ;  /* 0x0000000a08007c0c */ /* 0x000fe2000bf06070 */
[----:B------:R-:W-:Y:S01]  /*08e0*/  IMAD R11, R16, UR55, R7 ;  /* 0x00000037100b7c24 */ /* 0x000fe2000f8e0207 */
[----:B------:R-:W-:Y:S01]  /*08f0*/  LOP3.LUT R8, R22, UR56, RZ, 0x3c, !PT ;  /* 0x0000003816087c12 */ /* 0x000fe2000f8e3cff */
[----:B-1----:R-:W-:Y:S01]  /*0900*/  IMAD R9, R15, UR10, R14 ;  /* 0x0000000a0f097c24 */ /* 0x002fe2000f8e020e */
[----:B------:R-:W-:Y:S01]  /*0910*/  @!P2 IADD3 R13, PT, PT, R13, -UR11, RZ ;  /* 0x8000000b0d0dac10 */ /* 0x000fe2000fffe0ff */
[----:B------:R-:W-:Y:S01]  /*0920*/  @!P2 VIADD R17, R17, 0x1 ;  /* 0x000000011111a836 */ /* 0x000fe20000000000 */
[----:B------:R-:W-:-:S02]  /*0930*/  ISETP.GE.AND P5, PT, R8, RZ, PT ;  /* 0x000000ff0800720c */ /* 0x000fc40003fa6270 */
[----:B------:R-:W-:Y:S02]  /*0940*/  ISETP.GE.U32.AND P3, PT, R13, UR11, PT ;  /* 0x0000000b0d007c0c */ /* 0x000fe4000bf66070 */
[----:B------:R-:W-:Y:S02]  /*0950*/  LOP3.LUT R15, R3, UR55, RZ, 0x3c, !PT ;  /* 0x00000037030f7c12 */ /* 0x000fe4000f8e3cff */
[----:B------:R-:W-:Y:S01]  /*0960*/  IABS R20, R11 ;  /* 0x0000000b00147213 */ /* 0x000fe20000000000 */
[----:B------:R-:W-:Y:S01]  /*0970*/  @P0 VIADD R5, R5, 0x1 ;  /* 0x0000000105050836 */ /* 0x000fe20000000000 */
[----:B------:R-:W-:Y:S02]  /*0980*/  ISETP.LT.U32.AND P0, PT, R9, UR10, PT ;  /* 0x0000000a09007c0c */ /* 0x000fe4000bf01070 */
[----:B--2---:R-:W-:Y:S01]  /*0990*/  R2UR UR5, R21 ;  /* 0x00000000150572ca */ /* 0x004fe200000e0000 */
[----:B------:R-:W-:Y:S01]  /*09a0*/  IMAD.HI.U32 R21, R20, UR9, RZ ;  /* 0x0000000914157c27 */ /* 0x000fe2000f8e00ff */
[----:B------:R-:W-:-:S02]  /*09b0*/  LOP3.LUT R8, RZ, UR56, RZ, 0x33, !PT ;  /* 0x00000038ff087c12 */ /* 0x000fc4000f8e33ff */
[----:B------:R-:W-:Y:S01]  /*09c0*/  SHF.R.S64 R14, RZ, 0x1e, R0 ;  /* 0x0000001eff0e7819 */ /* 0x000fe20000001000 */
[----:B------:R-:W-:Y:S01]  /*09d0*/  @!P5 IMAD.MOV R5, RZ, RZ, -R5 ;  /* 0x000000ffff05d224 */ /* 0x000fe200078e0a05 */
[----:B------:R-:W-:Y:S01]  /*09e0*/  ISETP.GE.AND P5, PT, R15, RZ, PT ;  /* 0x000000ff0f00720c */ /* 0x000fe20003fa6270 */
[----:B------:R-:W-:Y:S01]  /*09f0*/  @P3 VIADD R17, R17, 0x1 ;  /* 0x0000000111113836 */ /* 0x000fe20000000000 */
[----:B------:R-:W-:Y:S02]  /*0a00*/  IADD3 R13, PT, PT, -R21, RZ, RZ ;  /* 0x000000ff150d7210 */ /* 0x000fe40007ffe1ff */
[----:B------:R-:W-:Y:S02]  /*0a10*/  SEL R16, R8, R5, !P4 ;  /* 0x0000000508107207 */ /* 0x000fe40006000000 */
[----:B------:R-:W-:Y:S01]  /*0a20*/  @!P0 IADD3 R9, PT, PT, R9, -UR10, RZ ;  /* 0x8000000a09098c10 */ /* 0x000fe2000fffe0ff */
[----:B------:R-:W-:Y:S01]  /*0a30*/  IMAD R20, R13, UR10, R20 ;  /* 0x0000000a0d147c24 */ /* 0x000fe2000f8e0214 */
[----:B------:R-:W-:Y:S01]  /*0a40*/  UIADD3 UR6, UPT, UPT, URZ, -UR5, URZ ;  /* 0x80000005ff067290 */ /* 0x000fe2000fffe0ff */
[----:B------:R-:W-:Y:S01]  /*0a50*/  IMAD.MOV R13, RZ, RZ, -R16 ;  /* 0x000000ffff0d7224 */ /* 0x000fe200078e0a10 */
[----:B------:R-:W-:-:S02]  /*0a60*/  ISETP.GE.U32.AND P2, PT, R9, UR10, PT ;  /* 0x0000000a09007c0c */ /* 0x000fc4000bf46070 */
[----:B------:R-:W-:Y:S01]  /*0a70*/  IADD3 R14, P6, PT, R14, UR44, RZ ;  /* 0x0000002c0e0e7c10 */ /* 0x000fe2000ffde0ff */
[----:B------:R-:W-:Y:S01]  /*0a80*/  IMAD R13, R13, UR56, R22 ;  /* 0x000000380d0d7c24 */ /* 0x000fe2000f8e0216 */
[----:B------:R-:W-:Y:S01]  /*0a90*/  @!P5 IADD3 R17, PT, PT, -R17, RZ, RZ ;  /* 0x000000ff1111d210 */ /* 0x000fe20007ffe1ff */
[----:B------:R-:W-:Y:S01]  /*0aa0*/  UIMAD UR6, UR6, UR12, URZ ;  /* 0x0000000c060672a4 */ /* 0x000fe2000f8e02ff */
[----:B------:R-:W-:Y:S02]  /*0ab0*/  ISETP.LT.U32.AND P3, PT, R20, UR10, PT ;  /* 0x0000000a14007c0c */ /* 0x000fe4000bf61070 */
[----:B------:R-:W-:Y:S01]  /*0ac0*/  SEL R9, R18, R17, !P1 ;  /* 0x0000001112097207 */ /* 0x000fe20004800000 */
[----:B------:R-:W-:Y:S01]  /*0ad0*/  UIMAD.WIDE.U32 UR4, UR5, UR6, UR4 ;  /* 0x00000006050472a5 */ /* 0x000fe2000f8e0004 */
[----:B------:R-:W-:Y:S02]  /*0ae0*/  LOP3.LUT R17, R10, UR56, RZ, 0x3c, !PT ;  /* 0x000000380a117c12 */ /* 0x000fe4000f8e3cff */
[----:B------:R-:W-:Y:S01]  /*0af0*/  LEA.HI.X.SX32 R15, R0, UR45, 0x2, P6 ;  /* 0x0000002d000f7c11 */ /* 0x000fe2000b0f16ff */
[----:B------:R-:W-:Y:S01]  /*0b00*/  IMAD.MOV R0, RZ, RZ, -R9 ;  /* 0x000000ffff007224 */ /* 0x000fe200078e0a09 */
[----:B------:R-:W-:-:S02]  /*0b10*/  IABS R23, R13 ;  /* 0x0000000d00177213 */ /* 0x000fc40000000000 */
[----:B------:R-:W-:Y:S01]  /*0b20*/  ISETP.GE.AND P5, PT, R17, RZ, PT ;  /* 0x000000ff1100720c */ /* 0x000fe20003fa6270 */
[----:B------:R-:W-:Y:S01]  /*0b30*/  IMAD R17, R0, UR55, R3 ;  /* 0x0000003700117c24 */ /* 0x000fe2000f8e0203 */
[----:B------:R-:W-:Y:S01]  /*0b40*/  LOP3.LUT R0, R11, UR56, RZ, 0x3c, !PT ;  /* 0x000000380b007c12 */ /* 0x000fe2000f8e3cff */
[----:B------:R-:W-:Y:S01]  /*0b50*/  IMAD.HI.U32 R22, R23, UR5, RZ ;  /* 0x0000000517167c27 */ /* 0x000fe2000f8e00ff */
[----:B------:R-:W-:Y:S01]  /*0b60*/  @!P3 IADD3 R20, PT, PT, R20, -UR10, RZ ;  /* 0x8000000a1414bc10 */ /* 0x000fe2000fffe0ff */
[----:B------:R1:W2:Y:S01]  /*0b70*/  LDG.E R5, desc[UR14][R14.64] ;  /* 0x0000000e0e057981 */ /* 0x0002a2000c1e1900 */
[----:B------:R-:W-:Y:S01]  /*0b80*/  @!P3 IADD3 R21, PT, PT, R21, 0x1, RZ ;  /* 0x000000011515b810 */ /* 0x000fe20007ffe0ff */
[----:B------:R-:W-:Y:S01]  /*0b90*/  @!P0 VIADD R19, R19, 0x1 ;  /* 0x0000000113138836 */ /* 0x000fe20000000000 */
[----:B------:R-:W-:Y:S01]  /*0ba0*/  ISETP.GE.AND P0, PT, R0, RZ, PT ;  /* 0x000000ff0000720c */ /* 0x000fe20003f06270 */
[----:B------:R-:W-:Y:S01]  /*0bb0*/  IMAD.MOV R24, RZ, RZ, -R22 ;  /* 0x000000ffff187224 */ /* 0x000fe200078e0a16 */
[----:B------:R-:W-:Y:S01]  /*0bc0*/  IABS R0, R17 ;  /* 0x0000001100007213 */ /* 0x000fe20000000000 */
[----:B------:R-:W-:Y:S01]  /*0bd0*/  @P2 VIADD R19, R19, 0x1 ;  /* 0x0000000113132836 */ /* 0x000fe20000000000 */
[----:B------:R-:W-:Y:S01]  /*0be0*/  ISETP.GE.U32.AND P6, PT, R20, UR10, PT ;  /* 0x0000000a14007c0c */ /* 0x000fe2000bfc6070 */
[----:B------:R-:W-:Y:S01]  /*0bf0*/  IMAD R20, R24, UR12, R23 ;  /* 0x0000000c18147c24 */ /* 0x000fe2000f8e0217 */
[----:B------:R-:W-:Y:S01]  /*0c00*/  MOV R24, R0 ;  /* 0x0000000000187202 */ /* 0x000fe20000000f00 */
[----:B------:R-:W-:Y:S01]  /*0c10*/  @!P5 IMAD.MOV R19, RZ, RZ, -R19 ;  /* 0x000000ffff13d224 */ /* 0x000fe200078e0a13 */
[----:B-1----:R-:W-:Y:S01]  /*0c20*/  SHF.R.S64 R14, RZ, 0x1e, R7 ;  /* 0x0000001eff0e7819 */ /* 0x002fe20000001007 */
[----:B------:R-:W-:Y:S01]  /*0c30*/  VIADD R0, R12, 0x80 ;  /* 0x000000800c007836 */ /* 0x000fe20000000000 */
[----:B------:R-:W-:Y:S01]  /*0c40*/  ISETP.LT.U32.AND P5, PT, R20, UR12, PT ;  /* 0x0000000c14007c0c */ /* 0x000fe2000bfa1070 */
[----:B------:R-:W-:Y:S01]  /*0c50*/  IMAD.HI.U32 R25, R24, UR9, RZ ;  /* 0x0000000918197c27 */ /* 0x000fe2000f8e00ff */
[----:B------:R-:W-:-:S02]  /*0c60*/  SEL R19, R8, R19, !P4 ;  /* 0x0000001308137207 */ /* 0x000fc40006000000 */
[----:B------:R-:W-:Y:S01]  /*0c70*/  IABS R26, R0 ;  /* 0x00000000001a7213 */ /* 0x000fe20000000000 */
[----:B------:R-:W-:Y:S01]  /*0c80*/  IMAD.MOV R27, RZ, RZ, -R25 ;  /* 0x000000ffff1b7224 */ /* 0x000fe200078e0a19 */
[----:B------:R-:W-:Y:S01]  /*0c90*/  IADD3 R23, PT, PT, -R19, RZ, RZ ;  /* 0x000000ff13177210 */ /* 0x000fe20007ffe1ff */
[----:B------:R-:W-:Y:S01]  /*0ca0*/  @P6 VIADD R21, R21, 0x1 ;  /* 0x0000000115156836 */ /* 0x000fe20000000000 */
[----:B------:R-:W-:Y:S01]  /*0cb0*/  IADD3 R14, P2, PT, R14, UR44, RZ ;  /* 0x0000002c0e0e7c10 */ /* 0x000fe2000ff5e0ff */
[----:B------:R-:W-:Y:S02]  /*0cc0*/  IMAD R24, R27, UR10, R24 ;  /* 0x0000000a1b187c24 */ /* 0x000fe4000f8e0218 */
[----:B------:R-:W-:Y:S01]  /*0cd0*/  IMAD R10, R23, UR56, R10 ;  /* 0x00000038170a7c24 */ /* 0x000fe2000f8e020a */
[----:B------:R-:W-:Y:S01]  /*0ce0*/  LEA.HI.X.SX32 R15, R7, UR45, 0x2, P2 ;  /* 0x0000002d070f7c11 */ /* 0x000fe200090f16ff */
[----:B------:R-:W-:Y:S02]  /*0cf0*/  IMAD.MOV.U32 R27, RZ, RZ, R26 ;  /* 0x000000ffff1b7224 */ /* 0x000fe400078e001a */
[----:B------:R-:W-:Y:S01]  /*0d00*/  @!P0 IMAD.MOV R21, RZ, RZ, -R21 ;  /* 0x000000ffff158224 */ /* 0x000fe200078e0a15 */
[----:B------:R-:W-:Y:S01]  /*0d10*/  IABS R31, R10 ;  /* 0x0000000a001f7213 */ /* 0x000fe20000000000 */
[----:B------:R-:W-:Y:S01]  /*0d20*/  IMAD.HI.U32 R26, R27, UR7, RZ ;  /* 0x000000071b1a7c27 */ /* 0x000fe2000f8e00ff */
[----:B------:R-:W-:Y:S01]  /*0d30*/  ISETP.LT.U32.AND P6, PT, R24, UR10, PT ;  /* 0x0000000a18007c0c */ /* 0x000fe2000bfc1070 */
[----:B------:R1:W3:Y:S01]  /*0d40*/  LDG.E R7, desc[UR14][R14.64] ;  /* 0x0000000e0e077981 */ /* 0x0002e2000c1e1900 */
[----:B------:R-:W-:Y:S01]  /*0d50*/  SEL R23, R8, R21, !P4 ;  /* 0x0000001508177207 */ /* 0x000fe20006000000 */
[----:B------:R-:W-:Y:S01]  /*0d60*/  IMAD.MOV R30, RZ, RZ, -R26 ;  /* 0x000000ffff1e7224 */ /* 0x000fe200078e0a1a */
[----:B------:R-:W-:Y:S01]  /*0d70*/  @!P5 IADD3 R20, PT, PT, R20, -UR12, RZ ;  /* 0x8000000c1414dc10 */ /* 0x000fe2000fffe0ff */
[----:B------:R-:W-:Y:S01]  /*0d80*/  IMAD.MOV.U32 R21, RZ, RZ, R31 ;  /* 0x000000ffff157224 */ /* 0x000fe200078e001f */
[----:B------:R-:W-:-:S02]  /*0d90*/  @!P5 IADD3 R22, PT, PT, R22, 0x1, RZ ;  /* 0x000000011616d810 */ /* 0x000fc40007ffe0ff */
[----:B------:R-:W-:Y:S02]  /*0da0*/  ISETP.GE.U32.AND P3, PT, R20, UR12, PT ;  /* 0x0000000c14007c0c */ /* 0x000fe4000bf66070 */
[----:B------:R-:W-:Y:S01]  /*0db0*/  IADD3 R20, PT, PT, -R23, RZ, RZ ;  /* 0x000000ff17147210 */ /* 0x000fe20007ffe1ff */
[----:B-1----:R-:W-:Y:S02]  /*0dc0*/  IMAD R15, R30, UR11, R27 ;  /* 0x0000000b1e0f7c24 */ /* 0x002fe4000f8e021b */
[----:B------:R-:W-:-:S03]  /*0dd0*/  IMAD.HI.U32 R30, R21, UR5, RZ ;  /* 0x00000005151e7c27 */ /* 0x000fc6000f8e00ff */
[----:B------:R-:W-:Y:S01]  /*0de0*/  ISETP.LT.U32.AND P2, PT, R15, UR11, PT ;  /* 0x0000000b0f007c0c */ /* 0x000fe2000bf41070 */
[----:B------:R-:W-:Y:S02]  /*0df0*/  IMAD.MOV R14, RZ, RZ, -R30 ;  /* 0x000000ffff0e7224 */ /* 0x000fe400078e0a1e */
[----:B------:R-:W-:Y:S02]  /*0e00*/  @!P6 VIADD R24, R24, -UR10 ;  /* 0x8000000a1818ec36 */ /* 0x000fe40008000000 */
[----:B------:R-:W-:Y:S02]  /*0e10*/  IMAD R11, R20, UR56, R11 ;  /* 0x00000038140b7c24 */ /* 0x000fe4000f8e020b */
[----:B------:R-:W-:Y:S01]  /*0e20*/  IMAD R14, R14, UR12, R21 ;  /* 0x0000000c0e0e7c24 */ /* 0x000fe2000f8e0215 */
[----:B------:R-:W-:Y:S01]  /*0e30*/  LOP3.LUT R21, R13, UR57, RZ, 0x3c, !PT ;  /* 0x000000390d157c12 */ /* 0x000fe2000f8e3cff */
[----:B------:R-:W-:Y:S01]  /*0e40*/  @P3 VIADD R22, R22, 0x1 ;  /* 0x0000000116163836 */ /* 0x000fe20000000000 */
[----:B------:R-:W-:Y:S01]  /*0e50*/  ISETP.GE.U32.AND P0, PT, R24, UR10, PT ;  /* 0x0000000a18007c0c */ /* 0x000fe2000bf06070 */
[----:B------:R-:W-:Y:S01]  /*0e60*/  @!P6 VIADD R25, R25, 0x1 ;  /* 0x000000011919e836 */ /* 0x000fe20000000000 */
[----:B------:R-:W-:-:S02]  /*0e70*/  IABS R20, R11 ;  /* 0x0000000b00147213 */ /* 0x000fc40000000000 */
[----:B------:R-:W-:Y:S02]  /*0e80*/  ISETP.LT.U32.AND P3, PT, R14, UR12, PT ;  /* 0x0000000c0e007c0c */ /* 0x000fe4000bf61070 */
[----:B------:R-:W-:Y:S01]  /*0e90*/  ISETP.GE.AND P5, PT, R21, RZ, PT ;  /* 0x000000ff1500720c */ /* 0x000fe20003fa6270 */
[----:B------:R-:W-:Y:S01]  /*0ea0*/  IMAD.HI.U32 R24, R20, UR5, RZ ;  /* 0x0000000514187c27 */ /* 0x000fe2000f8e00ff */
[----:B------:R-:W-:Y:S02]  /*0eb0*/  LOP3.LUT R21, R17, UR56, RZ, 0x3c, !PT ;  /* 0x0000003811157c12 */ /* 0x000fe4000f8e3cff */
[----:B------:R-:W-:Y:S02]  /*0ec0*/  @!P2 IADD3 R15, PT, PT, R15, -UR11, RZ ;  /* 0x8000000b0f0fac10 */ /* 0x000fe4000fffe0ff */
[----:B------:R-:W-:Y:S01]  /*0ed0*/  ISETP.GE.AND P6, PT, R21, RZ, PT ;  /* 0x000000ff1500720c */ /* 0x000fe20003fc6270 */
[----:B------:R-:W-:Y:S01]  /*0ee0*/  IMAD.MOV R21, RZ, RZ, -R24 ;  /* 0x000000ffff157224 */ /* 0x000fe200078e0a18 */
[----:B------:R-:W-:Y:S01]  /*0ef0*/  @!P2 IADD3 R26, PT, PT, R26, 0x1, RZ ;  /* 0x000000011a1aa810 */ /* 0x000fe20007ffe0ff */
[----:B------:R-:W-:Y:S01]  /*0f00*/  @P0 VIADD R25, R25, 0x1 ;  /* 0x0000000119190836 */ /* 0x000fe20000000000 */
[----:B------:R-:W-:Y:S01]  /*0f10*/  ISETP.GE.U32.AND P0, PT, R15, UR11, PT ;  /* 0x0000000b0f007c0c */ /* 0x000fe2000bf06070 */
[----:B------:R-:W-:Y:S01]  /*0f20*/  IMAD R15, R21, UR12, R20 ;  /* 0x0000000c150f7c24 */ /* 0x000fe2000f8e0214 */
[----:B------:R-:W-:Y:S01]  /*0f30*/  @!P3 IADD3 R14, PT, PT, R14, -UR12, RZ ;  /* 0x8000000c0e0ebc10 */ /* 0x000fe2000fffe0ff */
[----:B------:R-:W1:Y:S01]  /*0f40*/  LDC.64 R20, c[0x0][0x390] ;  /* 0x0000e400ff147b82 */ /* 0x000e620000000a00 */
[----:B------:R-:W-:-:S02]  /*0f50*/  @!P5 IMAD.MOV R22, RZ, RZ, -R22 ;  /* 0x000000ffff16d224 */ /* 0x000fc400078e0a16 */
[----:B------:R-:W-:Y:S01]  /*0f60*/  ISETP.GE.U32.AND P5, PT, R14, UR12, PT ;  /* 0x0000000c0e007c0c */ /* 0x000fe2000bfa6070 */
[----:B------:R-:W-:Y:S01]  /*0f70*/  @!P3 VIADD R30, R30, 0x1 ;  /* 0x000000011e1eb836 */ /* 0x000fe20000000000 */
[----:B------:R-:W-:Y:S01]  /*0f80*/  LOP3.LUT R14, R0, UR55, RZ, 0x3c, !PT ;  /* 0x00000037000e7c12 */ /* 0x000fe2000f8e3cff */
[----:B------:R-:W-:Y:S01]  /*0f90*/  @!P6 IMAD.MOV R25, RZ, RZ, -R25 ;  /* 0x000000ffff19e224 */ /* 0x000fe200078e0a19 */
[----:B------:R-:W-:Y:S02]  /*0fa0*/  ISETP.LT.U32.AND P6, PT, R15, UR12, PT ;  /* 0x0000000c0f007c0c */ /* 0x000fe4000bfc1070 */
[----:B------:R-:W-:Y:S01]  /*0fb0*/  ISETP.GE.AND P2, PT, R14, RZ, PT ;  /* 0x000000ff0e00720c */ /* 0x000fe20003f46270 */
[----:B------:R-:W-:Y:S01]  /*0fc0*/  @P0 VIADD R26, R26, 0x1 ;  /* 0x000000011a1a0836 */ /* 0x000fe20000000000 */
[----:B------:R-:W-:Y:S02]  /*0fd0*/  SEL R27, R8, R25, !P4 ;  /* 0x00000019081b7207 */ /* 0x000fe40006000000 */
[----:B0-----:R-:W-:-:S02]  /*0fe0*/  ISETP.NE.U32.AND P3, PT, R32, 0x1, PT ;  /* 0x000000012000780c */ /* 0x001fc40003f65070 */
[----:B------:R-:W-:Y:S01]  /*0ff0*/  IADD3 R14, PT, PT, -R27, RZ, RZ ;  /* 0x000000ff1b0e7210 */ /* 0x000fe20007ffe1ff */
[----:B------:R-:W-:Y:S01]  /*1000*/  @P5 VIADD R30, R30, 0x1 ;  /* 0x000000011e1e5836 */ /* 0x000fe20000000000 */
[----:B------:R-:W-:-:S03]  /*1010*/  ISETP.NE.AND.EX P3, PT, R33, RZ, PT, P3 ;  /* 0x000000ff2100720c */ /* 0x000fc60003f65330 */
[----:B------:R-:W-:Y:S02]  /*1020*/  @!P6 VIADD R15, R15, -UR12 ;  /* 0x8000000c0f0fec36 */ /* 0x000fe40008000000 */
[----:B------:R-:W-:Y:S01]  /*1030*/  @!P2 IMAD.MOV R26, RZ, RZ, -R26 ;  /* 0x000000ffff1aa224 */ /* 0x000fe200078e0a1a */
[----:B-1----:R-:W-:Y:S01]  /*1040*/  ISETP.NE.U32.AND P2, PT, R20, 0x1, PT ;  /* 0x000000011400780c */ /* 0x002fe20003f45070 */
[----:B------:R-:W-:Y:S01]  /*1050*/  IMAD R17, R14, UR56, R17 ;  /* 0x000000380e117c24 */ /* 0x000fe2000f8e0211 */
[----:B------:R-:W-:Y:S01]  /*1060*/  ISETP.GE.U32.AND P0, PT, R15, UR12, PT ;  /* 0x0000000c0f007c0c */ /* 0x000fe2000bf06070 */
[----:B------:R-:W-:Y:S01]  /*1070*/  @!P6 VIADD R24, R24, 0x1 ;  /* 0x000000011818e836 */ /* 0x000fe20000000000 */
[----:B------:R-:W-:Y:S02]  /*1080*/  SEL R15, R18, R26, !P1 ;  /* 0x0000001a120f7207 */ /* 0x000fe40004800000 */
[----:B------:R-:W-:Y:S02]  /*1090*/  ISETP.NE.AND.EX P2, PT, R21, RZ, PT, P2 ;  /* 0x000000ff1500720c */ /* 0x000fe40003f45320 */
[----:B------:R-:W-:-:S02]  /*10a0*/  IADD3 R21, PT, PT, -R15, RZ, RZ ;  /* 0x000000ff0f157210 */ /* 0x000fc40007ffe1ff */
[----:B------:R-:W-:Y:S02]  /*10b0*/  LOP3.LUT R20, R10, UR57, RZ, 0x3c, !PT ;  /* 0x000000390a147c12 */ /* 0x000fe4000f8e3cff */
[----:B------:R-:W-:Y:S01]  /*10c0*/  IABS R14, R17 ;  /* 0x00000011000e7213 */ /* 0x000fe20000000000 */
[----:B------:R-:W-:Y:S01]  /*10d0*/  IMAD R39, R21, UR55, R0 ;  /* 0x0000003715277c24 */ /* 0x000fe2000f8e0200 */
[----:B------:R-:W-:-:S03]  /*10e0*/  ISETP.GE.AND P5, PT, R20, RZ, PT ;  /* 0x000000ff1400720c */ /* 0x000fc60003fa6270 */
[----:B------:R-:W-:Y:S01]  /*10f0*/  IMAD.HI.U32 R25, R14, UR5, RZ ;  /* 0x000000050e197c27 */ /* 0x000fe2000f8e00ff */
[----:B------:R-:W-:-:S03]  /*1100*/  IABS R31, R39 ;  /* 0x00000027001f7213 */ /* 0x000fc60000000000 */
[----:B------:R-:W-:Y:S02]  /*1110*/  IMAD.MOV R21, RZ, RZ, -R25 ;  /* 0x000000ffff157224 */ /* 0x000fe400078e0a19 */
[----:B------:R-:W-:-:S04]  /*1120*/  IMAD.HI.U32 R26, R31, UR9, RZ ;  /* 0x000000091f1a7c27 */ /* 0x000fc8000f8e00ff */
[----:B------:R-:W-:Y:S01]  /*1130*/  @!P5 IMAD.MOV R30, RZ, RZ, -R30 ;  /* 0x000000ffff1ed224 */ /* 0x000fe200078e0a1e */
[----:B------:R-:W-:Y:S01]  /*1140*/  IADD3 R20, PT, PT, -R26, RZ, RZ ;  /* 0x000000ff1a147210 */ /* 0x000fe20007ffe1ff */
[----:B------:R-:W-:-:S04]  /*1150*/  IMAD R14, R21, UR12, R14 ;  /* 0x0000000c150e7c24 */ /* 0x000fc8000f8e020e */
[----:B------:R-:W-:Y:S01]  /*1160*/  IMAD R31, R20, UR10, R31 ;  /* 0x0000000a141f7c24 */ /* 0x000fe2000f8e021f */
[----:B------:R-:W-:-:S04]  /*1170*/  SHF.R.S64 R20, RZ, 0x1e, R3 ;  /* 0x0000001eff147819 */ /* 0x000fc80000001003 */
[----:B------:R-:W-:Y:S02]  /*1180*/  ISETP.LT.U32.AND P5, PT, R31, UR10, PT ;  /* 0x0000000a1f007c0c */ /* 0x000fe4000bfa1070 */
[----:B------:R-:W-:-:S04]  /*1190*/  IADD3 R20, P6, PT, R20, UR44, RZ ;  /* 0x0000002c14147c10 */ /* 0x000fc8000ffde0ff */
[----:B------:R-:W-:Y:S02]  /*11a0*/  LEA.HI.X.SX32 R21, R3, UR45, 0x2, P6 ;  /* 0x0000002d03157c11 */ /* 0x000fe4000b0f16ff */
[----:B------:R-:W-:-:S05]  /*11b0*/  LOP3.LUT R3, R39, UR56, RZ, 0x3c, !PT ;  /* 0x0000003827037c12 */ /* 0x000fca000f8e3cff */
[----:B------:R-:W-:Y:S01]  /*11c0*/  @!P5 IADD3 R31, PT, PT, R31, -UR10, RZ ;  /* 0x8000000a1f1fdc10 */ /* 0x000fe2000fffe0ff */
[----:B------:R-:W-:Y:S01]  /*11d0*/  @!P5 VIADD R26, R26, 0x1 ;  /* 0x000000011a1ad836 */ /* 0x000fe20000000000 */
[----:B------:R-:W-:Y:S02]  /*11e0*/  ISETP.LT.U32.AND P5, PT, R14, UR12, PT ;  /* 0x0000000c0e007c0c */ /* 0x000fe4000bfa1070 */
[----:B------:R-:W-:Y:S02]  /*11f0*/  ISETP.GE.U32.AND P6, PT, R31, UR10, PT ;  /* 0x0000000a1f007c0c */ /* 0x000fe4000bfc6070 */
[----:B------:R-:W-:Y:S01]  /*1200*/  SEL R6, R6, RZ, P2 ;  /* 0x000000ff06067207 */ /* 0x000fe20001000000 */
[----:B------:R-:W-:Y:S01]  /*1210*/  @P0 VIADD R24, R24, 0x1 ;  /* 0x0000000118180836 */ /* 0x000fe20000000000 */
[----:B------:R-:W-:-:S07]  /*1220*/  SEL R4, R4, RZ, P2 ;  /* 0x000000ff04047207 */ /* 0x000fce0001000000 */
[----:B------:R-:W-:Y:S02]  /*1230*/  @!P5 VIADD R14, R14, -UR12 ;  /* 0x8000000c0e0edc36 */ /* 0x000fe40008000000 */
[----:B------:R-:W-:Y:S01]  /*1240*/  @P6 VIADD R26, R26, 0x1 ;  /* 0x000000011a1a6836 */ /* 0x000fe20000000000 */
[----:B------:R-:W-:Y:S01]  /*1250*/  ISETP.GE.AND P6, PT, R3, RZ, PT ;  /* 0x000000ff0300720c */ /* 0x000fe20003fc6270 */
[----:B------:R-:W-:Y:S01]  /*1260*/  IMAD R31, R6, UR40, RZ ;  /* 0x00000028061f7c24 */ /* 0x000fe2000f8e02ff */
[----:B------:R0:W4:Y:S02]  /*1270*/  LDG.E R3, desc[UR14][R20.64] ;  /* 0x0000000e14037981 */ /* 0x000124000c1e1900 */
[----:B------:R-:W-:-:S09]  /*1280*/  MOV R33, R26 ;  /* 0x0000001a00217202 */ /* 0x000fd20000000f00 */
[----:B------:R-:W-:Y:S01]  /*1290*/  @!P6 IMAD.MOV R33, RZ, RZ, -R33 ;  /* 0x000000ffff21e224 */ /* 0x000fe200078e0a21 */
[----:B------:R-:W-:-:S04]  /*12a0*/  ISETP.GE.U32.AND P6, PT, R14, UR12, PT ;  /* 0x0000000c0e007c0c */ /* 0x000fc8000bfc6070 */
[----:B------:R-:W-:Y:S02]  /*12b0*/  SEL R6, R8, R33, !P4 ;  /* 0x0000002108067207 */ /* 0x000fe40006000000 */
[----:B0-----:R-:W-:Y:S02]  /*12c0*/  LOP3.LUT R20, R11, UR57, RZ, 0x3c, !PT ;  /* 0x000000390b147c12 */ /* 0x001fe4000f8e3cff */
[----:B------:R-:W-:Y:S02]  /*12d0*/  IADD3 R14, PT, PT, -R6, RZ, RZ ;  /* 0x000000ff060e7210 */ /* 0x000fe40007ffe1ff */
[----:B------:R-:W-:Y:S02]  /*12e0*/  SEL R26, R16, RZ, P3 ;  /* 0x000000ff101a7207 */ /* 0x000fe40001800000 */
[----:B------:R-:W-:Y:S01]  /*12f0*/  ISETP.GE.AND P0, PT, R20, RZ, PT ;  /* 0x000000ff1400720c */ /* 0x000fe20003f06270 */
[----:B------:R-:W-:Y:S01]  /*1300*/  IMAD R14, R14, UR56, R39 ;  /* 0x000000380e0e7c24 */ /* 0x000fe2000f8e0227 */
[----:B------:R-:W-:-:S02]  /*1310*/  SEL R16, R2, RZ, P2 ;  /* 0x000000ff02107207 */ /* 0x000fc40001000000 */
[----:B------:R-:W-:Y:S01]  /*1320*/  SEL R2, R19, RZ, P3 ;  /* 0x000000ff13027207 */ /* 0x000fe20001800000 */
[----:B------:R-:W-:Y:S01]  /*1330*/  IMAD R19, R4, UR40, RZ ;  /* 0x0000002804137c24 */ /* 0x000fe2000f8e02ff */
[----:B------:R-:W-:Y:S01]  /*1340*/  SEL R4, R9, RZ, P2 ;  /* 0x000000ff09047207 */ /* 0x000fe20001000000 */
[----:B------:R-:W-:Y:S01]  /*1350*/  IMAD R9, R16, UR40, RZ ;  /* 0x0000002810097c24 */ /* 0x000fe2000f8e02ff */
[----:B------:R-:W-:Y:S01]  /*1360*/  IABS R16, R14 ;  /* 0x0000000e00107213 */ /* 0x000fe20000000000 */
[----:B------:R-:W-:Y:S01]  /*1370*/  IMAD R2, R2, UR41, R19 ;  /* 0x0000002902027c24 */ /* 0x000fe2000f8e0213 */
[----:B------:R-:W-:Y:S01]  /*1380*/  SEL R20, R23, RZ, P3 ;  /* 0x000000ff17147207 */ /* 0x000fe20001800000 */
[----:B------:R-:W-:Y:S01]  /*1390*/  IMAD R4, R4, UR40, RZ ;  /* 0x0000002804047c24 */ /* 0x000fe2000f8e02ff */
[----:B------:R-:W-:Y:S01]  /*13a0*/  SEL R19, R27, RZ, P3 ;  /* 0x000000ff1b137207 */ /* 0x000fe20001800000 */
[----:B------:R-:W-:-:S04]  /*13b0*/  IMAD.HI.U32 R21, R16, UR5, RZ ;  /* 0x0000000510157c27 */ /* 0x000fc8000f8e00ff */
[----:B------:R-:W-:Y:S01]  /*13c0*/  IMAD R20, R20, UR41, R9 ;  /* 0x0000002914147c24 */ /* 0x000fe2000f8e0209 */
[----:B------:R-:W-:Y:S01]  /*13d0*/  LOP3.LUT R9, RZ, UR57, RZ, 0x33, !PT ;  /* 0x00000039ff097c12 */ /* 0x000fe2000f8e33ff */
[----:B------:R-:W-:Y:S01]  /*13e0*/  IMAD R19, R19, UR41, R4 ;  /* 0x0000002913137c24 */ /* 0x000fe2000f8e0204 */
[----:B------:R-:W-:Y:S01]  /*13f0*/  LOP3.LUT R4, R17, UR57, RZ, 0x3c, !PT ;  /* 0x0000003911047c12 */ /* 0x000fe2000f8e3cff */
[----:B------:R-:W-:Y:S01]  /*1400*/  @!P0 IMAD.MOV R24, RZ, RZ, -R24 ;  /* 0x000000ffff188224 */ /* 0x000fe200078e0a18 */
[----:B------:R-:W-:Y:S01]  /*1410*/  ISETP.NE.AND P0, PT, RZ, UR57, PT ;  /* 0x00000039ff007c0c */ /* 0x000fe2000bf05270 */
[----:B------:R-:W-:Y:S01]  /*1420*/  @!P5 VIADD R25, R25, 0x1 ;  /* 0x000000011919d836 */ /* 0x000fe20000000000 */
[----:B------:R-:W-:Y:S02]  /*1430*/  IADD3 R23, PT, PT, -R21, RZ, RZ ;  /* 0x000000ff15177210 */ /* 0x000fe40007ffe1ff */
[----:B------:R-:W-:Y:S02]  /*1440*/  SEL R22, R9, R22, !P0 ;  /* 0x0000001609167207 */ /* 0x000fe40004000000 */
[----:B------:R-:W-:-:S02]  /*1450*/  ISETP.GE.AND P5, PT, R4, RZ, PT ;  /* 0x000000ff0400720c */ /* 0x000fc40003fa6270 */
[C---:B------:R-:W-:Y:S02]  /*1460*/  SEL R30, R9.reuse, R30, !P0 ;  /* 0x0000001e091e7207 */ /* 0x040fe40004000000 */
[----:B------:R-:W-:Y:S01]  /*1470*/  SEL R27, R9, R24, !P0 ;  /* 0x00000018091b7207 */ /* 0x000fe20004000000 */
[----:B------:R-:W-:Y:S02]  /*1480*/  IMAD R4, R23, UR12, R16 ;  /* 0x0000000c17047c24 */ /* 0x000fe4000f8e0210 */
[----:B------:R-:W-:Y:S02]  /*1490*/  IMAD.MOV R16, RZ, RZ, -R22 ;  /* 0x000000ffff107224 */ /* 0x000fe400078e0a16 */
[----:B------:R-:W-:Y:S02]  /*14a0*/  IMAD.MOV R23, RZ, RZ, -R30 ;  /* 0x000000ffff177224 */ /* 0x000fe400078e0a1e */
[----:B------:R-:W-:Y:S01]  /*14b0*/  IMAD.MOV R24, RZ, RZ, -R27 ;  /* 0x000000ffff187224 */ /* 0x000fe200078e0a1b */
[----:B------:R-:W-:Y:S01]  /*14c0*/  @P6 IADD3 R25, PT, PT, R25, 0x1, RZ ;  /* 0x0000000119196810 */ /* 0x000fe20007ffe0ff */
[----:B------:R-:W-:-:S02]  /*14d0*/  IMAD R13, R16, UR57, R13 ;  /* 0x00000039100d7c24 */ /* 0x000fc4000f8e020d */
[----:B------:R-:W-:Y:S02]  /*14e0*/  IMAD R16, R23, UR57, R10 ;  /* 0x0000003917107c24 */ /* 0x000fe4000f8e020a */
[----:B------:R-:W-:Y:S01]  /*14f0*/  IMAD R10, R24, UR57, R11 ;  /* 0x00000039180a7c24 */ /* 0x000fe2000f8e020b */
[----:B------:R-:W-:Y:S01]  /*1500*/  @!P5 IADD3 R25, PT, PT, -R25, RZ, RZ ;  /* 0x000000ff1919d210 */ /* 0x000fe20007ffe1ff */
[----:B------:R-:W-:Y:S02]  /*1510*/  VIADD R24, R12, 0xa0 ;  /* 0x000000a00c187836 */ /* 0x000fe40000000000 */
[----:B------:R-:W-:Y:S01]  /*1520*/  IMAD R26, R26, UR41, R31 ;  /* 0x000000291a1a7c24 */ /* 0x000fe2000f8e021f */
[----:B------:R-:W-:Y:S02]  /*1530*/  SEL R25, R9, R25, !P0 ;  /* 0x0000001909197207 */ /* 0x000fe40004000000 */
[----:B------:R-:W-:-:S03]  /*1540*/  IABS R31, R24 ;  /* 0x00000018001f7213 */ /* 0x000fc60000000000 */
[----:B------:R-:W-:Y:S02]  /*1550*/  IMAD.MOV R32, RZ, RZ, -R25 ;  /* 0x000000ffff207224 */ /* 0x000fe400078e0a19 */
[----:B------:R-:W-:Y:S01]  /*1560*/  IMAD.HI.U32 R23, R31, UR7, RZ ;  /* 0x000000071f177c27 */ /* 0x000fe2000f8e00ff */
[----:B------:R-:W-:-:S03]  /*1570*/  UISETP.NE.U32.AND UP0, UPT, UR36, 0x1, UPT ;  /* 0x000000012400788c */ /* 0x000fc6000bf05070 */
[----:B------:R-:W-:Y:S01]  /*1580*/  IMAD R11, R32, UR57, R17 ;  /* 0x00000039200b7c24 */ /* 0x000fe2000f8e0211 */
[----:B------:R-:W-:Y:S01]  /*1590*/  IADD3 R32, PT, PT, -R23, RZ, RZ ;  /* 0x000000ff17207210 */ /* 0x000fe20007ffe1ff */
[----:B------:R-:W-:-:S04]  /*15a0*/  UISETP.NE.AND.EX UP0, UPT, UR37, URZ, UPT, UP0 ;  /* 0x000000ff2500728c */ /* 0x000fc8000bf05300 */
[----:B------:R-:W-:Y:S02]  /*15b0*/  IMAD R32, R32, UR11, R31 ;  /* 0x0000000b20207c24 */ /* 0x000fe4000f8e021f */
[----:B------:R-:W-:-:S03]  /*15c0*/  PLOP3.LUT P6, PT, PT, PT, UP0, 0x40, 0x4 ;  /* 0x000000000004781c */ /* 0x000fc60003fce808 */
[----:B------:R-:W-:Y:S02]  /*15d0*/  ISETP.LT.U32.AND P5, PT, R32, UR11, PT ;  /* 0x0000000b20007c0c */ /* 0x000fe4000bfa1070 */
[----:B------:R-:W-:Y:S02]  /*15e0*/  SEL R17, R22, RZ, !P6 ;  /* 0x000000ff16117207 */ /* 0x000fe40007000000 */
[----:B------:R-:W-:-:S04]  /*15f0*/  PLOP3.LUT P6, PT, PT, PT, UP0, 0x40, 0x4 ;  /* 0x000000000004781c */ /* 0x000fc80003fce808 */
[----:B------:R-:W-:Y:S02]  /*1600*/  SEL R31, R30, RZ, !P6 ;  /* 0x000000ff1e1f7207 */ /* 0x000fe40007000000 */
[----:B------:R-:W-:-:S03]  /*1610*/  PLOP3.LUT P6, PT, PT, PT, UP0, 0x40, 0x4 ;  /* 0x000000000004781c */ /* 0x000fc60003fce808 */
[----:B------:R-:W-:Y:S01]  /*1620*/  @!P5 VIADD R32, R32, -UR11 ;  /* 0x8000000b2020dc36 */ /* 0x000fe20008000000 */
[----:B------:R-:W-:Y:S02]  /*1630*/  SEL R27, R27, RZ, !P6 ;  /* 0x000000ff1b1b7207 */ /* 0x000fe40007000000 */
[----:B------:R-:W-:Y:S02]  /*1640*/  PLOP3.LUT P6, PT, PT, PT, UP0, 0x40, 0x4 ;  /* 0x000000000004781c */ /* 0x000fe40003fce808 */
[----:B------:R-:W-:Y:S02]  /*1650*/  LOP3.LUT R22, R24, UR55, RZ, 0x3c, !PT ;  /* 0x0000003718167c12 */ /* 0x000fe4000f8e3cff */
[----:B------:R-:W-:Y:S02]  /*1660*/  SEL R30, R25, RZ, !P6 ;  /* 0x000000ff191e7207 */ /* 0x000fe40007000000 */
[----:B------:R-:W-:Y:S01]  /*1670*/  ISETP.GE.U32.AND P6, PT, R32, UR11, PT ;  /* 0x0000000b20007c0c */ /* 0x000fe2000bfc6070 */
[----:B------:R-:W-:Y:S01]  /*1680*/  @!P5 VIADD R23, R23, 0x1 ;  /* 0x000000011717d836 */ /* 0x000fe20000000000 */
[----:B------:R-:W-:-:S11]  /*1690*/  ISETP.GE.AND P5, PT, R22, RZ, PT ;  /* 0x000000ff1600720c */ /* 0x000fd60003fa6270 */
[----:B------:R-:W-:-:S05]  /*16a0*/  @P6 IADD3 R23, PT, PT, R23, 0x1, RZ ;  /* 0x0000000117176810 */ /* 0x000fca0007ffe0ff */
[----:B------:R-:W-:Y:S01]  /*16b0*/  @!P5 IMAD.MOV R23, RZ, RZ, -R23 ;  /* 0x000000ffff17d224 */ /* 0x000fe200078e0a17 */
[----:B------:R-:W-:-:S04]  /*16c0*/  ISETP.LT.U32.AND P6, PT, R4, UR12, PT ;  /* 0x0000000c04007c0c */ /* 0x000fc8000bfc1070 */
[----:B------:R-:W-:-:S04]  /*16d0*/  SEL R33, R18, R23, !P1 ;  /* 0x0000001712217207 */ /* 0x000fc80004800000 */
[----:B------:R-:W-:-:S05]  /*16e0*/  IADD3 R23, PT, PT, -R33, RZ, RZ ;  /* 0x000000ff21177210 */ /* 0x000fca0007ffe1ff */
[----:B------:R-:W-:Y:S01]  /*16f0*/  IMAD R39, R23, UR55, R24 ;  /* 0x0000003717277c24 */ /* 0x000fe2000f8e0218 */
[----:B------:R-:W-:Y:S01]  /*1700*/  SEL R15, R15, RZ, P2 ;  /* 0x000000ff0f0f7207 */ /* 0x000fe20001000000 */
[----:B------:R-:W-:-:S03]  /*1710*/  @!P6 VIADD R4, R4, -UR12 ;  /* 0x8000000c0404ec36 */ /* 0x000fc60008000000 */
[----:B------:R-:W-:Y:S02]  /*1720*/  IABS R22, R39 ;  /* 0x0000002700167213 */ /* 0x000fe40000000000 */
[----:B------:R-:W-:Y:S01]  /*1730*/  ISETP.GE.U32.AND P5, PT, R4, UR12, PT ;  /* 0x0000000c04007c0c */ /* 0x000fe2000bfa6070 */
[----:B------:R-:W-:Y:S01]  /*1740*/  IMAD R4, R15, UR40, RZ ;  /* 0x000000280f047c24 */ /* 0x000fe2000f8e02ff */
[----:B------:R-:W-:Y:S01]  /*1750*/  SEL R25, R6, RZ, P3 ;  /* 0x000000ff06197207 */ /* 0x000fe20001800000 */
[----:B------:R-:W-:-:S04]  /*1760*/  IMAD.MOV.U32 R6, RZ, RZ, R22 ;  /* 0x000000ffff067224 */ /* 0x000fc800078e0016 */
[----:B------:R-:W-:Y:S02]  /*1770*/  IMAD R25, R25, UR41, R4 ;  /* 0x0000002919197c24 */ /* 0x000fe4000f8e0204 */
[----:B------:R-:W-:Y:S01]  /*1780*/  IMAD.HI.U32 R4, R6, UR9, RZ ;  /* 0x0000000906047c27 */ /* 0x000fe2000f8e00ff */
[----:B------:R-:W-:-:S03]  /*1790*/  SHF.R.S64 R22, RZ, 0x1e, R0 ;  /* 0x0000001eff167819 */ /* 0x000fc60000001000 */
[----:B------:R-:W-:Y:S01]  /*17a0*/  IMAD.MOV R15, RZ, RZ, -R4 ;  /* 0x000000ffff0f7224 */ /* 0x000fe200078e0a04 */
[----:B------:R-:W-:Y:S02]  /*17b0*/  @!P6 IADD3 R21, PT, PT, R21, 0x1, RZ ;  /* 0x000000011515e810 */ /* 0x000fe40007ffe0ff */
[----:B------:R-:W-:Y:S01]  /*17c0*/  IADD3 R22, P6, PT, R22, UR44, RZ ;  /* 0x0000002c16167c10 */ /* 0x000fe2000ffde0ff */
[----:B------:R-:W-:-:S03]  /*17d0*/  IMAD R6, R15, UR10, R6 ;  /* 0x0000000a0f067c24 */ /* 0x000fc6000f8e0206 */
[----:B------:R-:W-:Y:S02]  /*17e0*/  LEA.HI.X.SX32 R23, R0, UR45, 0x2, P6 ;  /* 0x0000002d00177c11 */ /* 0x000fe4000b0f16ff */
        /* <DEDUP_REMOVED lines=8> */
[----:B------:R-:W-:Y:S01]  /*1870*/  LOP3.LUT R0, R14, UR57, RZ, 0x3c, !PT ;  /* 0x000000390e007c12 */ /* 0x000fe2000f8e3cff */
[----:B------:R-:W-:Y:S01]  /*1880*/  IMAD R26, R17, UR42, R26 ;  /* 0x0000002a111a7c24 */ /* 0x000fe2000f8e021a */
[----:B------:R0:W5:Y:S07]  /*1890*/  LDG.E R4, desc[UR14][R22.64] ;  /* 0x0000000e16047981 */ /* 0x00016e000c1e1900 */
[----:B------:R-:W-:-:S05]  /*18a0*/  @!P6 IMAD.MOV R15, RZ, RZ, -R15 ;  /* 0x000000ffff0fe224 */ /* 0x000fca00078e0a0f */
[----:B------:R-:W-:-:S04]  /*18b0*/  SEL R15, R8, R15, !P4 ;  /* 0x0000000f080f7207 */ /* 0x000fc80006000000 */
[----:B------:R-:W-:-:S05]  /*18c0*/  IADD3 R32, PT, PT, -R15, RZ, RZ ;  /* 0x000000ff0f207210 */ /* 0x000fca0007ffe1ff */
[----:B------:R-:W-:Y:S01]  /*18d0*/  IMAD R32, R32, UR56, R39 ;  /* 0x0000003820207c24 */ /* 0x000fe2000f8e0227 */
[----:B------:R-:W-:-:S04]  /*18e0*/  ISETP.GE.AND P6, PT, R0, RZ, PT ;  /* 0x000000ff0000720c */ /* 0x000fc80003fc6270 */
[----:B------:R-:W-:Y:S02]  /*18f0*/  IABS R6, R32 ;  /* 0x0000002000067213 */ /* 0x000fe40000000000 */
[----:B------:R-:W-:-:S03]  /*1900*/  SEL R0, R33, RZ, P2 ;  /* 0x000000ff21007207 */ /* 0x000fc60001000000 */
[----:B------:R-:W-:Y:S01]  /*1910*/  IMAD.HI.U32 R33, R6, UR5, RZ ;  /* 0x0000000506217c27 */ /* 0x000fe2000f8e00ff */
[----:B------:R-:W-:-:S03]  /*1920*/  SEL R17, R15, RZ, P3 ;  /* 0x000000ff0f117207 */ /* 0x000fc60001800000 */
[----:B------:R-:W-:Y:S02]  /*1930*/  IMAD R0, R0, UR40, RZ ;  /* 0x0000002800007c24 */ /* 0x000fe4000f8e02ff */
[----:B------:R-:W-:Y:S02]  /*1940*/  IMAD.MOV R15, RZ, RZ, -R33 ;  /* 0x000000ffff0f7224 */ /* 0x000fe400078e0a21 */
[----:B------:R-:W-:Y:S02]  /*1950*/  IMAD R17, R17, UR41, R0 ;  /* 0x0000002911117c24 */ /* 0x000fe4000f8e0200 */
[----:B------:R-:W-:Y:S02]  /*1960*/  IMAD R0, R15, UR12, R6 ;  /* 0x0000000c0f007c24 */ /* 0x000fe4000f8e0206 */
[----:B------:R-:W-:-:S03]  /*1970*/  @P5 VIADD R21, R21, 0x1 ;  /* 0x0000000115155836 */ /* 0x000fc60000000000 */
[----:B------:R-:W-:Y:S02]  /*1980*/  ISETP.LT.U32.AND P5, PT, R0, UR12, PT ;  /* 0x0000000c00007c0c */ /* 0x000fe4000bfa1070 */
[----:B0-----:R-:W-:Y:S02]  /*1990*/  IADD3 R23, PT, PT, R12, 0xc0, RZ ;  /* 0x000000c00c177810 */ /* 0x001fe40007ffe0ff */
[----:B------:R-:W-:Y:S02]  /*19a0*/  MOV R22, R21 ;  /* 0x0000001500167202 */ /* 0x000fe40000000f00 */
[----:B------:R-:W-:-:S03]  /*19b0*/  IABS R6, R23 ;  /* 0x0000001700067213 */ /* 0x000fc60000000000 */
[----:B------:R-:W-:-:S04]  /*19c0*/  @!P6 IMAD.MOV R22, RZ, RZ, -R22 ;  /* 0x000000ffff16e224 */ /* 0x000fc800078e0a16 */
[----:B------:R-:W-:-:S05]  /*19d0*/  @!P5 VIADD R0, R0, -UR12 ;  /* 0x8000000c0000dc36 */ /* 0x000fca0008000000 */
[----:B------:R-:W-:Y:S01]  /*19e0*/  ISETP.GE.U32.AND P6, PT, R0, UR12, PT ;  /* 0x0000000c00007c0c */ /* 0x000fe2000bfc6070 */
[----:B------:R-:W-:Y:S02]  /*19f0*/  IMAD R0, R31, UR42, R2 ;  /* 0x0000002a1f007c24 */ /* 0x000fe4000f8e0202 */
[----:B------:R-:W-:-:S04]  /*1a00*/  IMAD.HI.U32 R2, R6, UR7, RZ ;  /* 0x0000000706027c27 */ /* 0x000fc8000f8e00ff */
[----:B------:R-:W-:Y:S01]  /*1a10*/  IMAD R15, R27, UR42, R20 ;  /* 0x0000002a1b0f7c24 */ /* 0x000fe2000f8e0214 */
[----:B------:R-:W-:Y:S01]  /*1a20*/  SHF.R.S64 R20, RZ, 0x1e, R24 ;  /* 0x0000001eff147819 */ /* 0x000fe20000001018 */
[----:B------:R-:W-:Y:S02]  /*1a30*/  IMAD.MOV R21, RZ, RZ, -R2 ;  /* 0x000000ffff157224 */ /* 0x000fe400078e0a02 */
[----:B------:R-:W-:Y:S01]  /*1a40*/  @!P5 VIADD R33, R33, 0x1 ;  /* 0x000000012121d836 */ /* 0x000fe20000000000 */
[----:B------:R-:W-:Y:S01]  /*1a50*/  IADD3 R20, P5, PT, R20, UR44, RZ ;  /* 0x0000002c14147c10 */ /* 0x000fe2000ffbe0ff */
[----:B------:R-:W-:-:S03]  /*1a60*/  IMAD R6, R21, UR11, R6 ;  /* 0x0000000b15067c24 */ /* 0x000fc6000f8e0206 */
[----:B------:R-:W-:Y:S02]  /*1a70*/  LEA.HI.X.SX32 R21, R24, UR45, 0x2, P5 ;  /* 0x0000002d18157c11 */ /* 0x000fe4000a8f16ff */
[----:B------:R-:W-:-:S13]  /*1a80*/  ISETP.LT.U32.AND P5, PT, R6, UR11, PT ;  /* 0x0000000b06007c0c */ /* 0x000fda000bfa1070 */
[----:B------:R-:W-:Y:S01]  /*1a90*/  @!P5 VIADD R6, R6, -UR11 ;  /* 0x8000000b0606dc36 */ /* 0x000fe20008000000 */
[----:B------:R-:W-:-:S04]  /*1aa0*/  @!P5 IADD3 R2, PT, PT, R2, 0x1, RZ ;  /* 0x000000010202d810 */ /* 0x000fc80007ffe0ff */
[----:B------:R-:W-:Y:S02]  /*1ab0*/  ISETP.GE.U32.AND P5, PT, R6, UR11, PT ;  /* 0x0000000b06007c0c */ /* 0x000fe4000bfa6070 */
[----:B------:R-:W-:-:S11]  /*1ac0*/  LOP3.LUT R6, R23, UR55, RZ, 0x3c, !PT ;  /* 0x0000003717067c12 */ /* 0x000fd6000f8e3cff */
[----:B------:R-:W-:Y:S01]  /*1ad0*/  @P5 VIADD R2, R2, 0x1 ;  /* 0x0000000102025836 */ /* 0x000fe20000000000 */
[----:B------:R-:W-:Y:S02]  /*1ae0*/  ISETP.GE.AND P5, PT, R6, RZ, PT ;  /* 0x000000ff0600720c */ /* 0x000fe40003fa6270 */
[----:B------:R-:W-:Y:S01]  /*1af0*/  LOP3.LUT R6, R32, UR57, RZ, 0x3c, !PT ;  /* 0x0000003920067c12 */ /* 0x000fe2000f8e3cff */
[----:B------:R-:W-:-:S10]  /*1b00*/  @P6 VIADD R33, R33, 0x1 ;  /* 0x0000000121216836 */ /* 0x000fd40000000000 */
[----:B------:R-:W-:Y:S02]  /*1b10*/  @!P5 IADD3 R2, PT, PT, -R2, RZ, RZ ;  /* 0x000000ff0202d210 */ /* 0x000fe40007ffe1ff */
[----:B------:R-:W-:Y:S02]  /*1b20*/  ISETP.GE.AND P5, PT, R6, RZ, PT ;  /* 0x000000ff0600720c */ /* 0x000fe40003fa6270 */
[----:B------:R-:W-:Y:S01]  /*1b30*/  SEL R31, R18, R2, !P1 ;  /* 0x00000002121f7207 */ /* 0x000fe20004800000 */
[----:B------:R-:W-:Y:S01]  /*1b40*/  IMAD R19, R30, UR42, R19 ;  /* 0x0000002a1e137c24 */ /* 0x000fe2000f8e0213 */
[----:B------:R-:W-:Y:S01]  /*1b50*/  SEL R2, R9, R22, !P0 ;  /* 0x0000001609027207 */ /* 0x000fe20004000000 */
[----:B------:R0:W5:Y:S02]  /*1b60*/  LDG.E R6, desc[UR14][R20.64] ;  /* 0x0000000e14067981 */ /* 0x000164000c1e1900 */
[----:B------:R-:W-:-:S04]  /*1b70*/  IMAD.MOV R22, RZ, RZ, -R31 ;  /* 0x000000ffff167224 */ /* 0x000fc800078e0a1f */
[----:B------:R-:W-:Y:S02]  /*1b80*/  IMAD R39, R22, UR55, R23 ;  /* 0x0000003716277c24 */ /* 0x000fe4000f8e0217 */
[----:B------:R-:W-:Y:S01]  /*1b90*/  @!P5 IMAD.MOV R33, RZ, RZ, -R33 ;  /* 0x000000ffff21d224 */ /* 0x000fe200078e0a21 */
[----:B------:R-:W-:Y:S02]  /*1ba0*/  PLOP3.LUT P6, PT, PT, PT, UP0, 0x40, 0x4 ;  /* 0x000000000004781c */ /* 0x000fe40003fce808 */
[----:B------:R-:W-:Y:S02]  /*1bb0*/  IABS R24, R39 ;  /* 0x0000002700187213 */ /* 0x000fe40000000000 */
[----:B------:R-:W-:Y:S02]  /*1bc0*/  SEL R30, R9, R33, !P0 ;  /* 0x00000021091e7207 */ /* 0x000fe40004000000 */
[C---:B------:R-:W-:Y:S02]  /*1bd0*/  IADD3 R27, PT, PT, -R2.reuse, RZ, RZ ;  /* 0x000000ff021b7210 */ /* 0x040fe40007ffe1ff */
[----:B0-----:R-:W-:Y:S01]  /*1be0*/  SEL R20, R2, RZ, !P6 ;  /* 0x000000ff02147207 */ /* 0x001fe20007000000 */
[----:B------:R-:W-:-:S02]  /*1bf0*/  IMAD.MOV R21, RZ, RZ, -R30 ;  /* 0x000000ffff157224 */ /* 0x000fc400078e0a1e */
[----:B------:R-:W-:-:S04]  /*1c00*/  IMAD.HI.U32 R2, R24, UR9, RZ ;  /* 0x0000000918027c27 */ /* 0x000fc8000f8e00ff */
[----:B------:R-:W-:Y:S02]  /*1c10*/  IMAD R22, R27, UR57, R14 ;  /* 0x000000391b167c24 */ /* 0x000fe4000f8e020e */
        /* <DEDUP_REMOVED lines=14> */
[----:B------:R-:W-:Y:S01]  /*1d00*/  SEL R2, R31, RZ, P2 ;  /* 0x000000ff1f027207 */ /* 0x000fe20001000000 */
[----:B------:R-:W-:-:S03]  /*1d10*/  IMAD R20, R20, UR42, R25 ;  /* 0x0000002a14147c24 */ /* 0x000fc6000f8e0219 */
[----:B------:R-:W-:Y:S01]  /*1d20*/  IABS R25, R38 ;  /* 0x0000002600197213 */ /* 0x000fe20000000000 */
[----:B------:R-:W-:Y:S01]  /*1d30*/  IMAD R21, R2, UR40, RZ ;  /* 0x0000002802157c24 */ /* 0x000fe2000f8e02ff */
[----:B------:R-:W-:Y:S02]  /*1d40*/  SEL R2, R24, RZ, P3 ;  /* 0x000000ff18027207 */ /* 0x000fe40001800000 */
[----:B------:R-:W-:-:S03]  /*1d50*/  MOV R24, R25 ;  /* 0x0000001900187202 */ /* 0x000fc60000000f00 */
        /* <DEDUP_REMOVED lines=8> */
[----:B------:R-:W-:-:S04]  /*1de0*/  LOP3.LUT R21, R38, UR57, RZ, 0x3c, !PT ;  /* 0x0000003926157c12 */ /* 0x000fc8000f8e3cff */
[----:B------:R-:W-:Y:S02]  /*1df0*/  ISETP.GE.AND P6, PT, R21, RZ, PT ;  /* 0x000000ff1500720c */ /* 0x000fe40003fc6270 */
[----:B------:R-:W-:Y:S01]  /*1e00*/  SHF.R.S64 R24, RZ, 0x1e, R23 ;  /* 0x0000001eff187819 */ /* 0x000fe20000001017 */
[----:B------:R-:W-:-:S04]  /*1e10*/  VIADD R27, R12, 0xe0 ;  /* 0x000000e00c1b7836 */ /* 0x000fc80000000000 */
[----:B------:R-:W-:Y:S01]  /*1e20*/  @P5 VIADD R2, R2, 0x1 ;  /* 0x0000000102025836 */ /* 0x000fe20000000000 */
[----:B------:R-:W-:Y:S02]  /*1e30*/  IADD3 R24, P5, PT, R24, UR44, RZ ;  /* 0x0000002c18187c10 */ /* 0x000fe4000ffbe0ff */
[----:B------:R-:W-:Y:S02]  /*1e40*/  IABS R33, R27 ;  /* 0x0000001b00217213 */ /* 0x000fe40000000000 */
[----:B------:R-:W-:Y:S01]  /*1e50*/  LEA.HI.X.SX32 R25, R23, UR45, 0x2, P5 ;  /* 0x0000002d17197c11 */ /* 0x000fe2000a8f16ff */
[----:B------:R-:W-:Y:S01]  /*1e60*/  @!P6 IMAD.MOV R2, RZ, RZ, -R2 ;  /* 0x000000ffff02e224 */ /* 0x000fe200078e0a02 */
[----:B------:R-:W-:Y:S02]  /*1e70*/  PLOP3.LUT P5, PT, PT, PT, UP0, 0x40, 0x4 ;  /* 0x000000000004781c */ /* 0x000fe40003fae808 */
[----:B------:R-:W-:Y:S02]  /*1e80*/  PLOP3.LUT P6, PT, PT, PT, UP0, 0x40, 0x4 ;  /* 0x000000000004781c */ /* 0x000fe40003fce808 */
[----:B------:R-:W-:-:S02]  /*1e90*/  SEL R23, R9, R2, !P0 ;  /* 0x0000000209177207 */ /* 0x000fc40004000000 */
[----:B------:R-:W-:Y:S01]  /*1ea0*/  SEL R30, R30, RZ, !P5 ;  /* 0x000000ff1e1e7207 */ /* 0x000fe20006800000 */
[----:B------:R0:W5:Y:S01]  /*1eb0*/  LDG.E R2, desc[UR14][R24.64] ;  /* 0x0000000e18027981 */ /* 0x000162000c1e1900 */
[C---:B------:R-:W-:Y:S02]  /*1ec0*/  IADD3 R21, PT, PT, -R23.reuse, RZ, RZ ;  /* 0x000000ff17157210 */ /* 0x040fe40007ffe1ff */
[----:B------:R-:W-:Y:S01]  /*1ed0*/  SEL R31, R23, RZ, !P6 ;  /* 0x000000ff171f7207 */ /* 0x000fe20007000000 */
[----:B------:R-:W-:Y:S02]  /*1ee0*/  IMAD R23, R30, UR42, R17 ;  /* 0x0000002a1e177c24 */ /* 0x000fe4000f8e0211 */
[----:B0-----:R-:W-:-:S04]  /*1ef0*/  IMAD.HI.U32 R24, R33, UR7, RZ ;  /* 0x0000000721187c27 */ /* 0x001fc8000f8e00ff */
        /* <DEDUP_REMOVED lines=8> */
[----:B------:R-:W-:Y:S01]  /*1f80*/  @P5 VIADD R24, R24, 0x1 ;  /* 0x0000000118185836 */ /* 0x000fe20000000000 */
[----:B------:R-:W-:Y:S01]  /*1f90*/  UISETP.NE.U32.AND UP1, UPT, UR38, 0x1, UPT ;  /* 0x000000012600788c */ /* 0x000fe2000bf25070 */
[----:B------:R-:W-:-:S04]  /*1fa0*/  IMAD R17, R31, UR42, R32 ;  /* 0x0000002a1f117c24 */ /* 0x000fc8000f8e0220 */
[----:B------:R-:W-:Y:S01]  /*1fb0*/  @!P6 IADD3 R24, PT, PT, -R24, RZ, RZ ;  /* 0x000000ff1818e210 */ /* 0x000fe20007ffe1ff */
[----:B------:R-:W-:-:S03]  /*1fc0*/  UISETP.NE.AND.EX UP1, UPT, UR39, URZ, UPT, UP1 ;  /* 0x000000ff2700728c */ /* 0x000fc6000bf25310 */
[----:B------:R-:W-:-:S05]  /*1fd0*/  SEL R31, R18, R24, !P1 ;  /* 0x00000018121f7207 */ /* 0x000fca0004800000 */
[----:B------:R-:W-:Y:S01]  /*1fe0*/  IMAD.MOV R24, RZ, RZ, -R31 ;  /* 0x000000ffff187224 */ /* 0x000fe200078e0a1f */
[----:B------:R-:W-:-:S03]  /*1ff0*/  PLOP3.LUT P6, PT, PT, PT, UP1, 0x40, 0x4 ;  /* 0x000000000004781c */ /* 0x000fc60003fce818 */
[----:B------:R-:W-:Y:S01]  /*2000*/  IMAD R33, R24, UR55, R27 ;  /* 0x0000003718217c24 */ /* 0x000fe2000f8e021b */
[----:B------:R-:W-:Y:S02]  /*2010*/  PLOP3.LUT P5, PT, PT, PT, UP1, 0x40, 0x4 ;  /* 0x000000000004781c */ /* 0x000fe40003fae818 */
[----:B------:R-:W-:Y:S02]  /*2020*/  SEL R25, R16, RZ, !P6 ;  /* 0x000000ff10197207 */ /* 0x000fe40007000000 */
        /* <DEDUP_REMOVED lines=33> */
[----:B------:R-:W-:Y:S02]  /*2240*/  @P5 IADD3 R0, PT, PT, R0, 0x1, RZ ;  /* 0x0000000100005810 */ /* 0x000fe40007ffe0ff */
[----:B------:R-:W-:-:S04]  /*2250*/  SHF.R.S64 R26, RZ, 0x1e, R27 ;  /* 0x0000001eff1a7819 */ /* 0x000fc8000000101b */
[----:B------:R-:W-:Y:S01]  /*2260*/  @!P6 IMAD.MOV R0, RZ, RZ, -R0 ;  /* 0x000000ffff00e224 */ /* 0x000fe200078e0a00 */
[----:B------:R-:W-:-:S04]  /*2270*/  IADD3 R26, P5, PT, R26, UR44, RZ ;  /* 0x0000002c1a1a7c10 */ /* 0x000fc8000ffbe0ff */
[----:B------:R-:W-:Y:S02]  /*2280*/  SEL R30, R9, R0, !P0 ;  /* 0x00000000091e7207 */ /* 0x000fe40004000000 */
[----:B------:R-:W-:Y:S02]  /*2290*/  LEA.HI.X.SX32 R27, R27, UR45, 0x2, P5 ;  /* 0x0000002d1b1b7c11 */ /* 0x000fe4000a8f16ff */
[----:B------:R-:W-:Y:S01]  /*22a0*/  PLOP3.LUT P5, PT, PT, PT, UP1, 0x40, 0x4 ;  /* 0x000000000004781c */ /* 0x000fe20003fae818 */
[----:B------:R-:W-:Y:S01]  /*22b0*/  IMAD.MOV R25, RZ, RZ, -R30 ;  /* 0x000000ffff197224 */ /* 0x000fe200078e0a1e */
[----:B------:R-:W-:Y:S01]  /*22c0*/  IADD3 R13, PT, PT, R12, 0x100, RZ ;  /* 0x000001000c0d7810 */ /* 0x000fe20007ffe0ff */
[----:B------:R0:W5:Y:S01]  /*22d0*/  LDG.E R0, desc[UR14][R26.64] ;  /* 0x0000000e1a007981 */ /* 0x000162000c1e1900 */
[----:B------:R-:W-:Y:S01]  /*22e0*/  PLOP3.LUT P6, PT, PT, PT, UP0, 0x40, 0x4 ;  /* 0x000000000004781c */ /* 0x000fe20003fce808 */
[----:B------:R-:W-:Y:S01]  /*22f0*/  IMAD R25, R25, UR57, R32 ;  /* 0x0000003919197c24 */ /* 0x000fe2000f8e0220 */
[----:B------:R-:W-:-:S02]  /*2300*/  SEL R10, R10, RZ, !P5 ;  /* 0x000000ff0a0a7207 */ /* 0x000fc40006800000 */
[----:B------:R-:W-:Y:S02]  /*2310*/  IABS R32, R13 ;  /* 0x0000000d00207213 */ /* 0x000fe40000000000 */
[----:B------:R-:W-:Y:S01]  /*2320*/  SEL R30, R30, RZ, !P6 ;  /* 0x000000ff1e1e7207 */ /* 0x000fe20007000000 */
[----:B0-----:R-:W-:Y:S02]  /*2330*/  IMAD R27, R10, UR43, R15 ;  /* 0x0000002b0a1b7c24 */ /* 0x001fe4000f8e020f */
[----:B------:R-:W-:-:S04]  /*2340*/  IMAD.HI.U32 R15, R32, UR7, RZ ;  /* 0x00000007200f7c27 */ /* 0x000fc8000f8e00ff */
[----:B------:R-:W-:Y:S02]  /*2350*/  IMAD R30, R30, UR42, R31 ;  /* 0x0000002a1e1e7c24 */ /* 0x000fe4000f8e021f */
[----:B------:R-:W-:-:S04]  /*2360*/  IMAD.MOV R31, RZ, RZ, -R15 ;  /* 0x000000ffff1f7224 */ /* 0x000fc800078e0a0f */
[----:B------:R-:W-:-:S05]  /*2370*/  IMAD R26, R31, UR11, R32 ;  /* 0x0000000b1f1a7c24 */ /* 0x000fca000f8e0220 */
[----:B------:R-:W-:Y:S02]  /*2380*/  ISETP.LT.U32.AND P6, PT, R26, UR11, PT ;  /* 0x0000000b1a007c0c */ /* 0x000fe4000bfc1070 */
[----:B------:R-:W-:-:S04]  /*2390*/  PLOP3.LUT P5, PT, PT, PT, UP1, 0x40, 0x4 ;  /* 0x000000000004781c */ /* 0x000fc80003fae818 */
[----:B------:R-:W-:-:S07]  /*23a0*/  SEL R10, R11, RZ, !P5 ;  /* 0x000000ff0b0a7207 */ /* 0x000fce0006800000 */
[----:B------:R-:W-:-:S05]  /*23b0*/  @!P6 VIADD R26, R26, -UR11 ;  /* 0x8000000b1a1aec36 */ /* 0x000fca0008000000 */
[----:B------:R-:W-:Y:S02]  /*23c0*/  ISETP.GE.U32.AND P5, PT, R26, UR11, PT ;  /* 0x0000000b1a007c0c */ /* 0x000fe4000bfa6070 */
[----:B------:R-:W-:Y:S02]  /*23d0*/  LOP3.LUT R11, R13, UR55, RZ, 0x3c, !PT ;  /* 0x000000370d0b7c12 */ /* 0x000fe4000f8e3cff */
[----:B------:R-:W-:Y:S02]  /*23e0*/  @!P6 IADD3 R15, PT, PT, R15, 0x1, RZ ;  /* 0x000000010f0fe810 */ /* 0x000fe40007ffe0ff */
[----:B------:R-:W-:-:S07]  /*23f0*/  ISETP.GE.AND P6, PT, R11, RZ, PT ;  /* 0x000000ff0b00720c */ /* 0x000fce0003fc6270 */
[----:B------:R-:W-:Y:S01]  /*2400*/  @P5 VIADD R15, R15, 0x1 ;  /* 0x000000010f0f5836 */ /* 0x000fe20000000000 */
[----:B------:R-:W-:-:S03]  /*2410*/  PLOP3.LUT P5, PT, PT, PT, UP1, 0x40, 0x4 ;  /* 0x000000000004781c */ /* 0x000fc60003fae818 */
[----:B------:R-:W-:Y:S01]  /*2420*/  IMAD.MOV.U32 R11, RZ, RZ, R15 ;  /* 0x000000ffff0b7224 */ /* 0x000fe200078e000f */
[----:B------:R-:W-:Y:S01]  /*2430*/  SEL R15, R22, RZ, !P5 ;  /* 0x000000ff160f7207 */ /* 0x000fe20006800000 */
[----:B------:R-:W-:Y:S01]  /*2440*/  IMAD R19, R10, UR43, R19 ;  /* 0x0000002b0a137c24 */ /* 0x000fe2000f8e0213 */
[----:B------:R-:W-:Y:S02]  /*2450*/  IADD3 R10, P5, PT, R16, UR46, RZ ;  /* 0x0000002e100a7c10 */ /* 0x000fe4000ffbe0ff */
[----:B------:R-:W-:-:S04]  /*2460*/  @!P6 IADD3 R11, PT, PT, -R11, RZ, RZ ;  /* 0x000000ff0b0be210 */ /* 0x000fc80007ffe1ff */
[----:B------:R-:W-:Y:S02]  /*2470*/  SEL R32, R18, R11, !P1 ;  /* 0x0000000b12207207 */ /* 0x000fe40004800000 */
[----:B------:R-:W-:-:S05]  /*2480*/  LEA.HI.X.SX32 R11, R16, UR47, 0x1, P5 ;  /* 0x0000002f100b7c11 */ /* 0x000fca000a8f0eff */
[----:B------:R0:W2:Y:S01]  /*2490*/  LDG.E.U8 R10, desc[UR14][R10.64] ;  /* 0x0000000e0a0a7981 */ /* 0x0000a2000c1e1100 */
[----:B------:R-:W-:Y:S02]  /*24a0*/  IMAD R15, R15, UR43, R20 ;  /* 0x0000002b0f0f7c24 */ /* 0x000fe4000f8e0214 */
[----:B------:R-:W-:Y:S02]  /*24b0*/  IMAD.MOV R20, RZ, RZ, -R32 ;  /* 0x000000ffff147224 */ /* 0x000fe400078e0a20 */
[----:B------:R-:W-:Y:S02]  /*24c0*/  IMAD R21, R21, UR57, R38 ;  /* 0x0000003915157c24 */ /* 0x000fe4000f8e0226 */
[----:B------:R-:W-:-:S05]  /*24d0*/  IMAD R38, R20, UR55, R13 ;  /* 0x0000003714267c24 */ /* 0x000fca000f8e020d */
[----:B------:R-:W-:-:S05]  /*24e0*/  IABS R22, R38 ;  /* 0x0000002600167213 */ /* 0x000fca0000000000 */
[----:B------:R-:W-:-:S04]  /*24f0*/  IMAD.HI.U32 R16, R22, UR9, RZ ;  /* 0x0000000916107c27 */ /* 0x000fc8000f8e00ff */
[----:B------:R-:W-:-:S04]  /*2500*/  IMAD.MOV R31, RZ, RZ, -R16 ;  /* 0x000000ffff1f7224 */ /* 0x000fc800078e0a10 */
[----:B------:R-:W-:-:S05]  /*2510*/  IMAD R22, R31, UR10, R22 ;  /* 0x0000000a1f167c24 */ /* 0x000fca000f8e0216 */
[----:B------:R-:W-:Y:S02]  /*2520*/  ISETP.LT.U32.AND P6, PT, R22, UR10, PT ;  /* 0x0000000a16007c0c */ /* 0x000fe4000bfc1070 */
[----:B------:R-:W-:Y:S02]  /*2530*/  IADD3 R26, P5, PT, R27, UR46, RZ ;  /* 0x0000002e1b1a7c10 */ /* 0x000fe4000ffbe0ff */
[----:B------:R-:W-:Y:S02]  /*2540*/  R2UR UR16, R28 ;  /* 0x000000001c1072ca */ /* 0x000fe400000e0000 */
[----:B------:R-:W-:Y:S02]  /*2550*/  R2UR UR17, R29 ;  /* 0x000000001d1172ca */ /* 0x000fe400000e0000 */
[----:B------:R-:W-:-:S05]  /*2560*/  LEA.HI.X.SX32 R27, R27, UR47, 0x1, P5 ;  /* 0x0000002f1b1b7c11 */ /* 0x000fca000a8f0eff */
[----:B------:R-:W-:Y:S02]  /*2570*/  @!P6 IADD3 R22, PT, PT, R22, -UR10, RZ ;  /* 0x8000000a1616ec10 */ /* 0x000fe4000fffe0ff */
[----:B0-----:R-:W-:Y:S02]  /*2580*/  LOP3.LUT R11, R38, UR56, RZ, 0x3c, !PT ;  /* 0x00000038260b7c12 */ /* 0x001fe4000f8e3cff */
[----:B------:R-:W-:Y:S01]  /*2590*/  ISETP.GE.U32.AND P5, PT, R22, UR10, PT ;  /* 0x0000000a16007c0c */ /* 0x000fe2000bfa6070 */
[----:B------:R-:W-:Y:S01]  /*25a0*/  @!P6 VIADD R16, R16, 0x1 ;  /* 0x000000011010e836 */ /* 0x000fe20000000000 */
[----:B------:R-:W-:Y:S01]  /*25b0*/  ISETP.GE.AND P6, PT, R11, RZ, PT ;  /* 0x000000ff0b00720c */ /* 0x000fe20003fc6270 */
[----:B------:R0:W3:Y:S10]  /*25c0*/  LDG.E.U8 R20, desc[UR16][R26.64] ;  /* 0x000000101a147981 */ /* 0x0000f4000c1e1100 */
[----:B------:R-:W-:-:S05]  /*25d0*/  @P5 VIADD R16, R16, 0x1 ;  /* 0x0000000110105836 */ /* 0x000fca0000000000 */
[----:B------:R-:W-:-:S04]  /*25e0*/  @!P6 IADD3 R16, PT, PT, -R16, RZ, RZ ;  /* 0x000000ff1010e210 */ /* 0x000fc80007ffe1ff */
[----:B------:R-:W-:-:S05]  /*25f0*/  SEL R22, R8, R16, !P4 ;  /* 0x0000001008167207 */ /* 0x000fca0006000000 */
[----:B------:R-:W-:-:S04]  /*2600*/  IMAD.MOV R11, RZ, RZ, -R22 ;  /* 0x000000ffff0b7224 */ /* 0x000fc800078e0a16 */
[----:B------:R-:W-:Y:S01]  /*2610*/  IMAD R31, R11, UR56, R38 ;  /* 0x000000380b1f7c24 */ /* 0x000fe2000f8e0226 */
[----:B------:R-:W-:-:S04]  /*2620*/  SEL R11, R32, RZ, P2 ;  /* 0x000000ff200b7207 */ /* 0x000fc80001000000 */
[----:B0-----:R-:W-:Y:S01]  /*2630*/  IABS R26, R31 ;  /* 0x0000001f001a7213 */ /* 0x001fe20000000000 */
        /* <DEDUP_REMOVED lines=15> */
[----:B------:R-:W-:-:S04]  /*2730*/  PLOP3.LUT P6, PT, PT, PT, UP0, 0x40, 0x4 ;  /* 0x000000000004781c */ /* 0x000fc80003fce808 */
[----:B------:R-:W-:Y:S02]  /*2740*/  SEL R11, R9, R11, !P0 ;  /* 0x0000000b090b7207 */ /* 0x000fe40004000000 */
[----:B------:R-:W-:Y:S02]  /*2750*/  PLOP3.LUT P5, PT, PT, PT, UP1, 0x40, 0x4 ;  /* 0x000000000004781c */ /* 0x000fe40003fae818 */
[----:B------:R-:W-:Y:S01]  /*2760*/  IADD3 R16, PT, PT, R12, 0x120, RZ ;  /* 0x000001200c107810 */ /* 0x000fe20007ffe0ff */
[----:B------:R-:W-:Y:S01]  /*2770*/  IMAD.MOV R22, RZ, RZ, -R11 ;  /* 0x000000ffff167224 */ /* 0x000fe200078e0a0b */
[----:B------:R-:W-:Y:S02]  /*2780*/  SEL R11, R11, RZ, !P6 ;  /* 0x000000ff0b0b7207 */ /* 0x000fe40007000000 */
[----:B------:R-:W-:Y:S02]  /*2790*/  SEL R14, R14, RZ, !P5 ;  /* 0x000000ff0e0e7207 */ /* 0x000fe40006800000 */
[----:B------:R-:W-:Y:S01]  /*27a0*/  IABS R27, R16 ;  /* 0x00000010001b7213 */ /* 0x000fe20000000000 */
[----:B------:R-:W-:-:S02]  /*27b0*/  IMAD R32, R11, UR42, R26 ;  /* 0x0000002a0b207c24 */ /* 0x000fc4000f8e021a */
        /* <DEDUP_REMOVED lines=13> */
[----:B------:R-:W-:-:S04]  /*2890*/  SEL R14, R21, RZ, !P5 ;  /* 0x000000ff150e7207 */ /* 0x000fc80006800000 */
[----:B------:R-:W-:Y:S01]  /*28a0*/  @!P6 IADD3 R23, PT, PT, -R23, RZ, RZ ;  /* 0x000000ff1717e210 */ /* 0x000fe20007ffe1ff */
[----:B------:R-:W-:-:S03]  /*28b0*/  IMAD R26, R14, UR43, R17 ;  /* 0x0000002b0e1a7c24 */ /* 0x000fc6000f8e0211 */
[----:B------:R-:W-:-:S05]  /*28c0*/  SEL R17, R18, R23, !P1 ;  /* 0x0000001712117207 */ /* 0x000fca0004800000 */
[----:B------:R-:W-:-:S04]  /*28d0*/  IMAD.MOV R23, RZ, RZ, -R17 ;  /* 0x000000ffff177224 */ /* 0x000fc800078e0a11 */
[----:B------:R-:W-:Y:S01]  /*28e0*/  IMAD R41, R23, UR55, R16 ;  /* 0x0000003717297c24 */ /* 0x000fe2000f8e0210 */
[----:B------:R-:W-:-:S04]  /*28f0*/  PLOP3.LUT P5, PT, PT, PT, UP1, 0x40, 0x4 ;  /* 0x000000000004781c */ /* 0x000fc80003fae818 */
[----:B------:R-:W-:Y:S02]  /*2900*/  IABS R38, R41 ;  /* 0x0000002900267213 */ /* 0x000fe40000000000 */
[----:B------:R-:W-:-:S03]  /*2910*/  SEL R25, R25, RZ, !P5 ;  /* 0x000000ff19197207 */ /* 0x000fc60006800000 */
[----:B------:R-:W-:Y:S01]  /*2920*/  IMAD.HI.U32 R39, R38, UR9, RZ ;  /* 0x0000000926277c27 */ /* 0x000fe2000f8e00ff */
[----:B------:R-:W-:-:S03]  /*2930*/  PLOP3.LUT P5, PT, PT, PT, UP1, 0x40, 0x4 ;  /* 0x000000000004781c */ /* 0x000fc60003fae818 */
[----:B------:R-:W-:Y:S02]  /*2940*/  IMAD R27, R25, UR43, R30 ;  /* 0x0000002b191b7c24 */ /* 0x000fe4000f8e021e */
[----:B------:R-:W-:Y:S02]  /*2950*/  IMAD R22, R22, UR57, R31 ;  /* 0x0000003916167c24 */ /* 0x000fe4000f8e021f */
[----:B------:R-:W-:-:S03]  /*2960*/  IMAD.MOV R25, RZ, RZ, -R39 ;  /* 0x000000ffff197224 */ /* 0x000fc600078e0a27 */
[----:B------:R-:W-:Y:S01]  /*2970*/  SEL R21, R22, RZ, !P5 ;  /* 0x000000ff16157207 */ /* 0x000fe20006800000 */
[----:B------:R-:W-:Y:S01]  /*2980*/  IMAD R38, R25, UR10, R38 ;  /* 0x0000000a19267c24 */ /* 0x000fe2000f8e0226 */
[----:B------:R-:W-:-:S04]  /*2990*/  IADD3 R22, P5, PT, R19, UR46, RZ ;  /* 0x0000002e13167c10 */ /* 0x000fc8000ffbe0ff */
[----:B------:R-:W-:Y:S02]  /*29a0*/  ISETP.LT.U32.AND P6, PT, R38, UR10, PT ;  /* 0x0000000a26007c0c */ /* 0x000fe4000bfc1070 */
[----:B------:R-:W-:Y:S02]  /*29b0*/  LEA.HI.X.SX32 R23, R19, UR47, 0x1, P5 ;  /* 0x0000002f13177c11 */ /* 0x000fe4000a8f0eff */
[----:B------:R-:W-:Y:S01]  /*29c0*/  IADD3 R30, P5, PT, R15, UR46, RZ ;  /* 0x0000002e0f1e7c10 */ /* 0x000fe2000ffbe0ff */
[----:B------:R-:W-:Y:S02]  /*29d0*/  IMAD R21, R21, UR43, R32 ;  /* 0x0000002b15157c24 */ /* 0x000fe4000f8e0220 */
[----:B------:R0:W4:Y:S01]  /*29e0*/  LDG.E.U8 R19, desc[UR14][R22.64] ;  /* 0x0000000e16137981 */ /* 0x000122000c1e1100 */
[----:B------:R-:W-:Y:S02]  /*29f0*/  LEA.HI.X.SX32 R31, R15, UR47, 0x1, P5 ;  /* 0x0000002f0f1f7c11 */ /* 0x000fe4000a8f0eff */
[----:B------:R-:W-:-:S03]  /*2a00*/  IADD3 R14, P5, PT, R11, UR46, RZ ;  /* 0x0000002e0b0e7c10 */ /* 0x000fc6000ffbe0ff */
[----:B------:R-:W-:Y:S01]  /*2a10*/  @!P6 IADD3 R38, PT, PT, R38, -UR10, RZ ;  /* 0x8000000a2626ec10 */ /* 0x000fe2000fffe0ff */
[----:B------:R-:W-:Y:S01]  /*2a20*/  @!P6 VIADD R39, R39, 0x1 ;  /* 0x000000012727e836 */ /* 0x000fe20000000000 */
[----:B------:R-:W-:Y:S01]  /*2a30*/  LEA.HI.X.SX32 R15, R11, UR47, 0x1, P5 ;  /* 0x0000002f0b0f7c11 */ /* 0x000fe2000a8f0eff */
[----:B------:R-:W5:Y:S01]  /*2a40*/  LDG.E.U8 R30, desc[UR14][R30.64] ;  /* 0x0000000e1e1e7981 */ /* 0x000f62000c1e1100 */
[C---:B------:R-:W-:Y:S02]  /*2a50*/  IADD3 R32, P5, PT, R26.reuse, UR46, RZ ;  /* 0x0000002e1a207c10 */ /* 0x040fe4000ffbe0ff */
[----:B------:R-:W-:Y:S01]  /*2a60*/  LOP3.LUT R11, R41, UR56, RZ, 0x3c, !PT ;  /* 0x00000038290b7c12 */ /* 0x000fe2000f8e3cff */
[----:B------:R1:W5:Y:S01]  /*2a70*/  LDG.E.U8 R25, desc[UR14][R14.64] ;  /* 0x0000000e0e197981 */ /* 0x000362000c1e1100 */
[----:B------:R-:W-:Y:S02]  /*2a80*/  LEA.HI.X.SX32 R33, R26, UR47, 0x1, P5 ;  /* 0x0000002f1a217c11 */ /* 0x000fe4000a8f0eff */
[----:B------:R-:W-:-:S02]  /*2a90*/  ISETP.GE.U32.AND P5, PT, R38, UR10, PT ;  /* 0x0000000a26007c0c */ /* 0x000fc4000bfa6070 */
[----:B------:R-:W-:Y:S01]  /*2aa0*/  ISETP.GE.AND P6, PT, R11, RZ, PT ;  /* 0x000000ff0b00720c */ /* 0x000fe20003fc6270 */
[----:B------:R3:W5:Y:S10]  /*2ab0*/  LDG.E.U8 R32, desc[UR14][R32.64] ;  /* 0x0000000e20207981 */ /* 0x000774000c1e1100 */
[----:B------:R-:W-:-:S05]  /*2ac0*/  @P5 VIADD R39, R39, 0x1 ;  /* 0x0000000127275836 */ /* 0x000fca0000000000 */
[----:B------:R-:W-:-:S05]  /*2ad0*/  MOV R11, R39 ;  /* 0x00000027000b7202 */ /* 0x000fca0000000f00 */
[----:B------:R-:W-:Y:S01]  /*2ae0*/  @!P6 IMAD.MOV R11, RZ, RZ, -R11 ;  /* 0x000000ffff0be224 */ /* 0x000fe200078e0a0b */
[----:B--2---:R-:W-:-:S04]  /*2af0*/  ISETP.NE.AND P0, PT, R10, RZ, PT ;  /* 0x000000ff0a00720c */ /* 0x004fc80003f05270 */
[----:B------:R-:W-:Y:S02]  /*2b00*/  SEL R42, R8, R11, !P4 ;  /* 0x0000000b082a7207 */ /* 0x000fe40006000000 */
[----:B------:R-:W2:Y:S03]  /*2b10*/  LDC.64 R10, c[0x0][0x3f0] ;  /* 0x0000fc00ff0a7b82 */ /* 0x000ea60000000a00 */
[----:B0-----:R-:W-:-:S04]  /*2b20*/  IMAD.MOV R22, RZ, RZ, -R42 ;  /* 0x000000ffff167224 */ /* 0x001fc800078e0a2a */
[----:B------:R-:W-:-:S05]  /*2b30*/  IMAD R22, R22, UR56, R41 ;  /* 0x0000003816167c24 */ /* 0x000fca000f8e0229 */
[----:B-1----:R-:W-:-:S05]  /*2b40*/  IABS R14, R22 ;  /* 0x00000016000e7213 */ /* 0x002fca0000000000 */
[----:B------:R-:W-:Y:S01]  /*2b50*/  IMAD.HI.U32 R23, R14, UR5, RZ ;  /* 0x000000050e177c27 */ /* 0x000fe2000f8e00ff */
[----:B------:R-:W-:Y:S02]  /*2b60*/  IADD3 R38, P5, PT, R27, UR46, RZ ;  /* 0x0000002e1b267c10 */ /* 0x000fe4000ffbe0ff */
[----:B--2---:R-:W-:Y:S02]  /*2b70*/  R2UR UR4, R11 ;  /* 0x000000000b0472ca */ /* 0x004fe400000e0000 */
[----:B------:R-:W-:-:S05]  /*2b80*/  IADD3 R11, PT, PT, -R23, RZ, RZ ;  /* 0x000000ff170b7210 */ /* 0x000fca0007ffe1ff */
[----:B------:R-:W-:Y:S01]  /*2b90*/  IMAD R11, R11, UR12, R14 ;  /* 0x0000000c0b0b7c24 */ /* 0x000fe2000f8e020e */
[----:B------:R-:W-:Y:S02]  /*2ba0*/  SHF.R.S64 R14, RZ, 0x1e, R13 ;  /* 0x0000001eff0e7819 */ /* 0x000fe4000000100d */
[----:B------:R-:W-:Y:S02]  /*2bb0*/  LEA.HI.X.SX32 R39, R27, UR47, 0x1, P5 ;  /* 0x0000002f1b277c11 */ /* 0x000fe4000a8f0eff */
[----:B------:R-:W-:Y:S02]  /*2bc0*/  IADD3 R14, P5, PT, R14, UR44, RZ ;  /* 0x0000002c0e0e7c10 */ /* 0x000fe4000ffbe0ff */
[----:B------:R-:W-:Y:S01]  /*2bd0*/  P2R R26, PR, RZ, 0x1 ;  /* 0x00000001ff1a7803 */ /* 0x000fe20000000000 */
[----:B------:R-:W2:Y:S01]  /*2be0*/  LDG.E.U8 R38, desc[UR14][R38.64] ;  /* 0x0000000e26267981 */ /* 0x000ea2000c1e1100 */
[----:B------:R-:W-:Y:S02]  /*2bf0*/  LEA.HI.X.SX32 R15, R13, UR45, 0x2, P5 ;  /* 0x0000002d0d0f7c11 */ /* 0x000fe4000a8f16ff */
[----:B------:R-:W-:-:S02]  /*2c00*/  ISETP.LT.U32.AND P5, PT, R11, UR12, PT ;  /* 0x0000000c0b007c0c */ /* 0x000fc4000bfa1070 */
[----:B---3--:R-:W-:-:S11]  /*2c10*/  ISETP.NE.AND P6, PT, R20, RZ, PT ;  /* 0x000000ff1400720c */ /* 0x008fd60003fc5270 */
[----:B------:R-:W-:-:S05]  /*2c20*/  @!P5 VIADD R11, R11, -UR12 ;  /* 0x8000000c0b0bdc36 */ /* 0x000fca0008000000 */
[----:B------:R-:W-:Y:S01]  /*2c30*/  ISETP.GE.U32.AND P0, PT, R11, UR12, PT ;  /* 0x0000000c0b007c0c */ /* 0x000fe2000bf06070 */
[----:B------:R-:W-:-:S05]  /*2c40*/  VIADD R11, R12, 0x140 ;  /* 0x000001400c0b7836 */ /* 0x000fca0000000000 */
[----:B------:R-:W-:-:S05]  /*2c50*/  IABS R20, R11 ;  /* 0x0000000b00147213 */ /* 0x000fca0000000000 */
[----:B------:R-:W-:-:S05]  /*2c60*/  IMAD.HI.U32 R13, R20, UR7, RZ ;  /* 0x00000007140d7c27 */ /* 0x000fca000f8e00ff */
[----:B------:R-:W-:-:S05]  /*2c70*/  IADD3 R31, PT, PT, -R13, RZ, RZ ;  /* 0x000000ff0d1f7210 */ /* 0x000fca0007ffe1ff */
[----:B------:R-:W-:Y:S01]  /*2c80*/  IMAD R20, R31, UR11, R20 ;  /* 0x0000000b1f147c24 */ /* 0x000fe2000f8e0214 */
[----:B------:R-:W-:-:S04]  /*2c90*/  P2R R27, PR, RZ, 0x40 ;  /* 0x00000040ff1b7803 */ /* 0x000fc80000000000 */
[----:B------:R-:W-:Y:S02]  /*2ca0*/  ISETP.LT.U32.AND P6, PT, R20, UR11, PT ;  /* 0x0000000b14007c0c */ /* 0x000fe4000bfc1070 */
[----:B------:R-:W-:Y:S02]  /*2cb0*/  @!P5 IADD3 R23, PT, PT, R23, 0x1, RZ ;  /* 0x000000011717d810 */ /* 0x000fe40007ffe0ff */
[----:B------:R-:W-:-:S09]  /*2cc0*/  LOP3.LUT R33, R22, UR57, RZ, 0x3c, !PT ;  /* 0x0000003916217c12 */ /* 0x000fd2000f8e3cff */
[----:B------:R-:W-:-:S05]  /*2cd0*/  @!P6 VIADD R20, R20, -UR11 ;  /* 0x8000000b1414ec36 */ /* 0x000fca0008000000 */
[----:B------:R-:W-:Y:S01]  /*2ce0*/  ISETP.GE.U32.AND P5, PT, R20, UR11, PT ;  /* 0x0000000b14007c0c */ /* 0x000fe2000bfa6070 */
[----:B------:R-:W-:Y:S01]  /*2cf0*/  @!P6 VIADD R13, R13, 0x1 ;  /* 0x000000010d0de836 */ /* 0x000fe20000000000 */
[----:B------:R-:W-:Y:S01]  /*2d00*/  ISETP.GE.AND P6, PT, R33, RZ, PT ;  /* 0x000000ff2100720c */ /* 0x000fe20003fc6270 */
[----:B------:R-:W-:Y:S01]  /*2d10*/  @P0 VIADD R23, R23, 0x1 ;  /* 0x0000000117170836 */ /* 0x000fe20000000000 */
[----:B------:R-:W-:Y:S02]  /*2d20*/  LOP3.LUT R20, R11, UR55, RZ, 0x3c, !PT ;  /* 0x000000370b147c12 */ /* 0x000fe4000f8e3cff */
[----:B------:R-:W-:-:S07]  /*2d30*/  SEL R17, R17, RZ, P2 ;  /* 0x000000ff11117207 */ /* 0x000fce0001000000 */
[----:B------:R-:W-:Y:S01]  /*2d40*/  @P5 VIADD R13, R13, 0x1 ;  /* 0x000000010d0d5836 */ /* 0x000fe20000000000 */
[----:B------:R-:W-:Y:S01]  /*2d50*/  ISETP.GE.AND P5, PT, R20, RZ, PT ;  /* 0x000000ff1400720c */ /* 0x000fe20003fa6270 */
[----:B------:R-:W-:Y:S01]  /*2d60*/  IMAD.MOV.U32 R20, RZ, RZ, R23 ;  /* 0x000000ffff147224 */ /* 0x000fe200078e0017 */
[----:B------:R-:W-:Y:S01]  /*2d70*/  ISETP.NE.AND P0, PT, RZ, UR57, PT ;  /* 0x00000039ff007c0c */ /* 0x000fe2000bf05270 */
[----:B------:R0:W3:Y:S01]  /*2d80*/  LDG.E R23, desc[UR14][R14.64] ;  /* 0x0000000e0e177981 */ /* 0x0000e2000c1e1900 */
[----:B------:R-:W-:Y:S02]  /*2d90*/  MOV R31, R13 ;  /* 0x0000000d001f7202 */ /* 0x000fe40000000f00 */
[----:B------:R-:W-:Y:S02]  /*2da0*/  @!P6 IADD3 R20, PT, PT, -R20, RZ, RZ ;  /* 0x000000ff1414e210 */ /* 0x000fe40007ffe1ff */
[----:B------:R-:W-:Y:S01]  /*2db0*/  SEL R13, R42, RZ, P3 ;  /* 0x000000ff2a0d7207 */ /* 0x000fe20001800000 */
[----:B------:R-:W-:Y:S01]  /*2dc0*/  IMAD R42, R17, UR40, RZ ;  /* 0x00000028112a7c24 */ /* 0x000fe2000f8e02ff */
[----:B------:R-:W-:-:S03]  /*2dd0*/  SEL R20, R9, R20, !P0 ;  /* 0x0000001409147207 */ /* 0x000fc60004000000 */
[----:B------:R-:W-:Y:S02]  /*2de0*/  IMAD R17, R13, UR41, R42 ;  /* 0x000000290d117c24 */ /* 0x000fe4000f8e022a */
[----:B------:R-:W-:Y:S02]  /*2df0*/  @!P5 IMAD.MOV R31, RZ, RZ, -R31 ;  /* 0x000000ffff1fd224 */ /* 0x000fe400078e0a1f */
[----:B------:R-:W-:-:S04]  /*2e00*/  IMAD.MOV R13, RZ, RZ, -R20 ;  /* 0x000000ffff0d7224 */ /* 0x000fc800078e0a14 */
[----:B------:R-:W-:Y:S01]  /*2e10*/  IMAD R22, R13, UR57, R22 ;  /* 0x000000390d167c24 */ /* 0x000fe2000f8e0216 */
[----:B------:R-:W-:-:S05]  /*2e20*/  SEL R13, R18, R31, !P1 ;  /* 0x0000001f120d7207 */ /* 0x000fca0004800000 */
[----:B0-----:R-:W-:-:S04]  /*2e30*/  IMAD.MOV R14, RZ, RZ, -R13 ;  /* 0x000000ffff0e7224 */ /* 0x001fc800078e0a0d */
        /* <DEDUP_REMOVED lines=8> */
[----:B------:R-:W3:-:S12]  /*2ec0*/  LDG.E.U8 R40, desc[UR14][R40.64] ;  /* 0x0000000e28287981 */ /* 0x000ed8000c1e1100 */
        /* <DEDUP_REMOVED lines=9> */
[----:B------:R-:W-:-:S04]  /*2f60*/  PLOP3.LUT P5, PT, PT, PT, UP0, 0x40, 0x4 ;  /* 0x000000000004781c */ /* 0x000fc80003fae808 */
[----:B------:R-:W-:Y:S02]  /*2f70*/  SEL R20, R20, RZ, !P5 ;  /* 0x000000ff14147207 */ /* 0x000fe40006800000 */
[----:B------:R-:W-:Y:S02]  /*2f80*/  PLOP3.LUT P5, PT, PT, PT, UP1, 0x40, 0x4 ;  /* 0x000000000004781c */ /* 0x000fe40003fae818 */
[----:B------:R-:W-:Y:S02]  /*2f90*/  SEL R33, R8, R21, !P4 ;  /* 0x0000001508217207 */ /* 0x000fe40006000000 */
[----:B------:R-:W-:Y:S02]  /*2fa0*/  SEL R22, R22, RZ, !P5 ;  /* 0x000000ff16167207 */ /* 0x000fe40006800000 */
[----:B------:R-:W-:-:S04]  /*2fb0*/  IADD3 R14, P5, PT, R14, UR44, RZ ;  /* 0x0000002c0e0e7c10 */ /* 0x000fc8000ffbe0ff */
[----:B------:R-:W-:Y:S02]  /*2fc0*/  LEA.HI.X.SX32 R15, R16, UR45, 0x2, P5 ;  /* 0x0000002d100f7c11 */ /* 0x000fe4000a8f16ff */
[----:B------:R-:W-:-:S05]  /*2fd0*/  IADD3 R16, PT, PT, -R33, RZ, RZ ;  /* 0x000000ff21107210 */ /* 0x000fca0007ffe1ff */
[----:B------:R-:W-:-:S05]  /*2fe0*/  IMAD R42, R16, UR56, R31 ;  /* 0x00000038102a7c24 */ /* 0x000fca000f8e021f */
[----:B------:R-:W-:-:S05]  /*2ff0*/  IABS R16, R42 ;  /* 0x0000002a00107213 */ /* 0x000fca0000000000 */
[----:B------:R-:W-:-:S04]  /*3000*/  IMAD.HI.U32 R31, R16, UR5, RZ ;  /* 0x00000005101f7c27 */ /* 0x000fc8000f8e00ff */
[----:B------:R-:W-:-:S04]  /*3010*/  IMAD.MOV R21, RZ, RZ, -R31 ;  /* 0x000000ffff157224 */ /* 0x000fc800078e0a1f */
[----:B------:R-:W-:-:S05]  /*3020*/  IMAD R16, R21, UR12, R16 ;  /* 0x0000000c15107c24 */ /* 0x000fca000f8e0210 */
[----:B------:R-:W-:Y:S01]  /*3030*/  ISETP.LT.U32.AND P5, PT, R16, UR12, PT ;  /* 0x0000000c10007c0c */ /* 0x000fe2000bfa1070 */
[----:B------:R-:W-:-:S12]  /*3040*/  IMAD R17, R20, UR42, R17 ;  /* 0x0000002a14117c24 */ /* 0x000fd8000f8e0211 */
[----:B------:R-:W-:Y:S01]  /*3050*/  @!P5 VIADD R16, R16, -UR12 ;  /* 0x8000000c1010dc36 */ /* 0x000fe20008000000 */
[----:B------:R-:W-:-:S04]  /*3060*/  @!P5 IADD3 R31, PT, PT, R31, 0x1, RZ ;  /* 0x000000011f1fd810 */ /* 0x000fc80007ffe0ff */
[----:B------:R-:W-:Y:S01]  /*3070*/  ISETP.GE.U32.AND P5, PT, R16, UR12, PT ;  /* 0x0000000c10007c0c */ /* 0x000fe2000bfa6070 */
[----:B------:R-:W-:Y:S01]  /*3080*/  IMAD R17, R22, UR43, R17 ;  /* 0x0000002b16117c24 */ /* 0x000fe2000f8e0211 */
[----:B------:R-:W-:Y:S01]  /*3090*/  LOP3.LUT R16, R42, UR57, RZ, 0x3c, !PT ;  /* 0x000000392a107c12 */ /* 0x000fe2000f8e3cff */
[----:B------:R0:W3:Y:S10]  /*30a0*/  LDG.E R22, desc[UR14][R14.64] ;  /* 0x0000000e0e167981 */ /* 0x0000f4000c1e1900 */
[----:B------:R-:W-:Y:S01]  /*30b0*/  @P5 VIADD R31, R31, 0x1 ;  /* 0x000000011f1f5836 */ /* 0x000fe20000000000 */
[----:B------:R-:W-:-:S04]  /*30c0*/  IADD3 R20, P5, PT, R17, UR46, RZ ;  /* 0x0000002e11147c10 */ /* 0x000fc8000ffbe0ff */
[----:B------:R-:W-:Y:S02]  /*30d0*/  LEA.HI.X.SX32 R21, R17, UR47, 0x1, P5 ;  /* 0x0000002f11157c11 */ /* 0x000fe4000a8f0eff */
[----:B------:R-:W-:Y:S02]  /*30e0*/  ISETP.GE.AND P5, PT, R16, RZ, PT ;  /* 0x000000ff1000720c */ /* 0x000fe40003fa6270 */
[----:B------:R-:W-:Y:S01]  /*30f0*/  SHF.R.S64 R16, RZ, 0x1e, R11 ;  /* 0x0000001eff107819 */ /* 0x000fe2000000100b */
[----:B------:R1:W3:Y:S01]  /*3100*/  LDG.E.U8 R39, desc[UR14][R20.64] ;  /* 0x0000000e14277981 */ /* 0x0002e2000c1e1100 */
[----:B------:R-:W-:Y:S02]  /*3110*/  SEL R13, R13, RZ, P2 ;  /* 0x000000ff0d0d7207 */ /* 0x000fe40001000000 */
[----:B------:R-:W-:-:S07]  /*3120*/  IADD3 R16, P6, PT, R16, UR44, RZ ;  /* 0x0000002c10107c10 */ /* 0x000fce000ffde0ff */
[----:B------:R-:W-:Y:S01]  /*3130*/  @!P5 IMAD.MOV R31, RZ, RZ, -R31 ;  /* 0x000000ffff1fd224 */ /* 0x000fe200078e0a1f */
[----:B------:R-:W-:Y:S01]  /*3140*/  LEA.HI.X.SX32 R17, R11, UR45, 0x2, P6 ;  /* 0x0000002d0b117c11 */ /* 0x000fe2000b0f16ff */
[----:B0-----:R-:W-:Y:S01]  /*3150*/  IMAD R14, R13, UR40, RZ ;  /* 0x000000280d0e7c24 */ /* 0x001fe2000f8e02ff */
[----:B------:R-:W-:Y:S02]  /*3160*/  SEL R11, R33, RZ, P3 ;  /* 0x000000ff210b7207 */ /* 0x000fe40001800000 */
[----:B------:R-:W-:Y:S02]  /*3170*/  SEL R31, R9, R31, !P0 ;  /* 0x0000001f091f7207 */ /* 0x000fe40004000000 */
[----:B------:R-:W-:Y:S01]  /*3180*/  PLOP3.LUT P5, PT, PT, PT, UP0, 0x40, 0x4 ;  /* 0x000000000004781c */ /* 0x000fe20003fae808 */
[----:B------:R-:W-:-:S03]  /*3190*/  IMAD R14, R11, UR41, R14 ;  /* 0x000000290b0e7c24 */ /* 0x000fc6000f8e020e */
[----:B------:R-:W-:-:S05]  /*31a0*/  SEL R13, R31, RZ, !P5 ;  /* 0x000000ff1f0d7207 */ /* 0x000fca0006800000 */
[----:B------:R-:W-:Y:S02]  /*31b0*/  IMAD R14, R13, UR42, R14 ;  /* 0x0000002a0d0e7c24 */ /* 0x000fe4000f8e020e */
[----:B------:R-:W-:-:S05]  /*31c0*/  VIADD R13, R12, 0x160 ;  /* 0x000001600c0d7836 */ /* 0x000fca0000000000 */
        /* <DEDUP_REMOVED lines=8> */
[----:B------:R-:W-:Y:S02]  /*3250*/  IADD3 R11, PT, PT, -R31, RZ, RZ ;  /* 0x000000ff1f0b7210 */ /* 0x000fe40007ffe1ff */
[----:B------:R-:W-:-:S03]  /*3260*/  LOP3.LUT R20, R13, UR55, RZ, 0x3c, !PT ;  /* 0x000000370d147c12 */ /* 0x000fc6000f8e3cff */
[----:B------:R-:W-:-:S06]  /*3270*/  IMAD R11, R11, UR57, R42 ;  /* 0x000000390b0b7c24 */ /* 0x000fcc000f8e022a */
[----:B------:R-:W-:Y:S01]  /*3280*/  @P5 VIADD R15, R15, 0x1 ;  /* 0x000000010f0f5836 */ /* 0x000fe20000000000 */
[----:B------:R-:W-:-:S04]  /*3290*/  PLOP3.LUT P5, PT, PT, PT, UP1, 0x40, 0x4 ;  /* 0x000000000004781c */ /* 0x000fc80003fae818 */
[----:B------:R-:W-:Y:S02]  /*32a0*/  SEL R11, R11, RZ, !P5 ;  /* 0x000000ff0b0b7207 */ /* 0x000fe40006800000 */
[----:B------:R-:W-:Y:S02]  /*32b0*/  ISETP.GE.AND P5, PT, R20, RZ, PT ;  /* 0x000000ff1400720c */ /* 0x000fe40003fa6270 */
[----:B------:R-:W-:-:S11]  /*32c0*/  MOV R21, R15 ;  /* 0x0000000f00157202 */ /* 0x000fd60000000f00 */
[----:B------:R-:W-:-:S05]  /*32d0*/  @!P5 IMAD.MOV R21, RZ, RZ, -R21 ;  /* 0x000000ffff15d224 */ /* 0x000fca00078e0a15 */
        /* <DEDUP_REMOVED lines=10> */
[C---:B------:R-:W-:Y:S01]  /*3380*/  ISETP.LT.U32.AND P5, PT, R21.reuse, UR10, PT ;  /* 0x0000000a15007c0c */ /* 0x040fe2000bfa1070 */
[----:B------:R-:W3:Y:S04]  /*3390*/  LDG.E R11, desc[UR14][R16.64] ;  /* 0x0000000e100b7981 */ /* 0x000ee8000c1e1900 */
[----:B------:R0:W3:Y:S08]  /*33a0*/  LDG.E.U8 R43, desc[UR14][R14.64] ;  /* 0x0000000e0e2b7981 */ /* 0x0000f0000c1e1100 */
[----:B------:R-:W-:-:S02]  /*33b0*/  @!P5 VIADD R21, R21, -UR10 ;  /* 0x8000000a1515dc36 */ /* 0x000fc40008000000 */
        /* <DEDUP_REMOVED lines=25> */
[----:B------:R-:W-:Y:S02]  /*3550*/  SEL R14, R9, R14, !P0 ;  /* 0x0000000e090e7207 */ /* 0x000fe40004000000 */
[----:B------:R-:W-:-:S03]  /*3560*/  PLOP3.LUT P5, PT, PT, PT, UP0, 0x40, 0x4 ;  /* 0x000000000004781c */ /* 0x000fc60003fae808 */
[----:B------:R-:W-:Y:S01]  /*3570*/  IMAD.MOV R15, RZ, RZ, -R14 ;  /* 0x000000ffff0f7224 */ /* 0x000fe200078e0a0e */
[----:B------:R-:W-:Y:S02]  /*3580*/  IADD3 R21, PT, PT, R12, 0x180, RZ ;  /* 0x000001800c157810 */ /* 0x000fe40007ffe0ff */
[----:B------:R-:W-:Y:S01]  /*3590*/  SEL R14, R14, RZ, !P5 ;  /* 0x000000ff0e0e7207 */ /* 0x000fe20006800000 */
[----:B------:R-:W-:Y:S01]  /*35a0*/  IMAD R15, R15, UR57, R44 ;  /* 0x000000390f0f7c24 */ /* 0x000fe2000f8e022c */
[----:B------:R-:W-:Y:S02]  /*35b0*/  PLOP3.LUT P5, PT, PT, PT, UP1, 0x40, 0x4 ;  /* 0x000000000004781c */ /* 0x000fe40003fae818 */
[----:B------:R-:W-:Y:S01]  /*35c0*/  IABS R31, R21 ;  /* 0x00000015001f7213 */ /* 0x000fe20000000000 */
[----:B------:R-:W-:Y:S01]  /*35d0*/  IMAD R14, R14, UR42, R17 ;  /* 0x0000002a0e0e7c24 */ /* 0x000fe2000f8e0211 */
[----:B------:R-:W-:Y:S02]  /*35e0*/  SEL R15, R15, RZ, !P5 ;  /* 0x000000ff0f0f7207 */ /* 0x000fe40006800000 */
[----:B------:R-:W-:Y:S01]  /*35f0*/  SHF.R.S64 R16, RZ, 0x1e, R13 ;  /* 0x0000001eff107819 */ /* 0x000fe2000000100d */
[----:B------:R-:W-:-:S03]  /*3600*/  IMAD.HI.U32 R20, R31, UR7, RZ ;  /* 0x000000071f147c27 */ /* 0x000fc6000f8e00ff */
[----:B------:R-:W-:Y:S01]  /*3610*/  IADD3 R16, P5, PT, R16, UR44, RZ ;  /* 0x0000002c10107c10 */ /* 0x000fe2000ffbe0ff */
[----:B------:R-:W-:Y:S02]  /*3620*/  IMAD R15, R15, UR43, R14 ;  /* 0x0000002b0f0f7c24 */ /* 0x000fe4000f8e020e */
[----:B------:R-:W-:Y:S01]  /*3630*/  IMAD.MOV R44, RZ, RZ, -R20 ;  /* 0x000000ffff2c7224 */ /* 0x000fe200078e0a14 */
[----:B------:R-:W-:Y:S02]  /*3640*/  LEA.HI.X.SX32 R17, R13, UR45, 0x2, P5 ;  /* 0x0000002d0d117c11 */ /* 0x000fe4000a8f16ff */
[C---:B------:R-:W-:Y:S01]  /*3650*/  IADD3 R14, P5, PT, R15.reuse, UR46, RZ ;  /* 0x0000002e0f0e7c10 */ /* 0x040fe2000ffbe0ff */
[----:B------:R-:W-:Y:S02]  /*3660*/  IMAD R31, R44, UR11, R31 ;  /* 0x0000000b2c1f7c24 */ /* 0x000fe4000f8e021f */
[----:B------:R-:W3:Y:S01]  /*3670*/  LDG.E R13, desc[UR14][R16.64] ;  /* 0x0000000e100d7981 */ /* 0x000ee2000c1e1900 */
[----:B------:R-:W-:-:S02]  /*3680*/  LEA.HI.X.SX32 R15, R15, UR47, 0x1, P5 ;  /* 0x0000002f0f0f7c11 */ /* 0x000fc4000a8f0eff */
[----:B------:R-:W-:-:S03]  /*3690*/  ISETP.LT.U32.AND P5, PT, R31, UR11, PT ;  /* 0x0000000b1f007c0c */ /* 0x000fc6000bfa1070 */
[----:B------:R0:W3:Y:S10]  /*36a0*/  LDG.E.U8 R42, desc[UR16][R14.64] ;  /* 0x000000100e2a7981 */ /* 0x0000f4000c1e1100 */
[----:B------:R-:W-:Y:S01]  /*36b0*/  @!P5 VIADD R31, R31, -UR11 ;  /* 0x8000000b1f1fdc36 */ /* 0x000fe20008000000 */
[----:B------:R-:W-:-:S04]  /*36c0*/  @!P5 IADD3 R20, PT, PT, R20, 0x1, RZ ;  /* 0x000000011414d810 */ /* 0x000fc80007ffe0ff */
[----:B------:R-:W-:Y:S02]  /*36d0*/  ISETP.GE.U32.AND P5, PT, R31, UR11, PT ;  /* 0x0000000b1f007c0c */ /* 0x000fe4000bfa6070 */
[----:B0-----:R-:W-:-:S11]  /*36e0*/  LOP3.LUT R14, R21, UR55, RZ, 0x3c, !PT ;  /* 0x00000037150e7c12 */ /* 0x001fd6000f8e3cff */
        /* <DEDUP_REMOVED lines=36> */
[----:B------:R-:W-:Y:S01]  /*3930*/  @!P5 IMAD.MOV R14, RZ, RZ, -R14 ;  /* 0x000000ffff0ed224 */ /* 0x000fe200078e0a0e */
[----:B------:R-:W-:-:S04]  /*3940*/  PLOP3.LUT P5, PT, PT, PT, UP0, 0x40, 0x4 ;  /* 0x000000000004781c */ /* 0x000fc80003fae808 */
[----:B------:R-:W-:-:S04]  /*3950*/  SEL R14, R9, R14, !P0 ;  /* 0x0000000e090e7207 */ /* 0x000fc80004000000 */
[C---:B------:R-:W-:Y:S02]  /*3960*/  IADD3 R15, PT, PT, -R14.reuse, RZ, RZ ;  /* 0x000000ff0e0f7210 */ /* 0x040fe40007ffe1ff */
[----:B------:R-:W-:Y:S02]  /*3970*/  SEL R14, R14, RZ, !P5 ;  /* 0x000000ff0e0e7207 */ /* 0x000fe40006800000 */
[----:B------:R-:W-:Y:S01]  /*3980*/  PLOP3.LUT P5, PT, PT, PT, UP1, 0x40, 0x4 ;  /* 0x000000000004781c */ /* 0x000fe20003fae818 */
[----:B------:R-:W-:Y:S02]  /*3990*/  IMAD R15, R15, UR57, R44 ;  /* 0x000000390f0f7c24 */ /* 0x000fe4000f8e022c */
[----:B------:R-:W-:Y:S02]  /*39a0*/  IMAD R14, R14, UR42, R17 ;  /* 0x0000002a0e0e7c24 */ /* 0x000fe4000f8e0211 */
[----:B------:R-:W-:Y:S01]  /*39b0*/  VIADD R17, R12, 0x1a0 ;  /* 0x000001a00c117836 */ /* 0x000fe20000000000 */
[----:B------:R-:W-:-:S02]  /*39c0*/  SEL R15, R15, RZ, !P5 ;  /* 0x000000ff0f0f7207 */ /* 0x000fc40006800000 */
[----:B------:R-:W-:Y:S02]  /*39d0*/  SHF.R.S64 R20, RZ, 0x1e, R21 ;  /* 0x0000001eff147819 */ /* 0x000fe40000001015 */
[----:B----4-:R-:W-:Y:S02]  /*39e0*/  ISETP.NE.AND P6, PT, R19, RZ, PT ;  /* 0x000000ff1300720c */ /* 0x010fe40003fc5270 */
[----:B------:R-:W-:Y:S01]  /*39f0*/  IABS R19, R17 ;  /* 0x0000001100137213 */ /* 0x000fe20000000000 */
[----:B------:R-:W-:Y:S01]  /*3a00*/  IMAD R15, R15, UR43, R14 ;  /* 0x0000002b0f0f7c24 */ /* 0x000fe2000f8e020e */
[----:B------:R-:W-:-:S03]  /*3a10*/  IADD3 R20, P5, PT, R20, UR44, RZ ;  /* 0x0000002c14147c10 */ /* 0x000fc6000ffbe0ff */
[----:B------:R-:W-:Y:S01]  /*3a20*/  IMAD.HI.U32 R16, R19, UR7, RZ ;  /* 0x0000000713107c27 */ /* 0x000fe2000f8e00ff */
[----:B------:R-:W-:Y:S02]  /*3a30*/  LEA.HI.X.SX32 R21, R21, UR45, 0x2, P5 ;  /* 0x0000002d15157c11 */ /* 0x000fe4000a8f16ff */
[C---:B------:R-:W-:Y:S01]  /*3a40*/  IADD3 R14, P5, PT, R15.reuse, UR46, RZ ;  /* 0x0000002e0f0e7c10 */ /* 0x040fe2000ffbe0ff */
[----:B------:R-:W-:Y:S02]  /*3a50*/  IMAD.MOV R44, RZ, RZ, -R16 ;  /* 0x000000ffff2c7224 */ /* 0x000fe400078e0a10 */
[----:B------:R-:W4:Y:S01]  /*3a60*/  LDG.E R20, desc[UR14][R20.64] ;  /* 0x0000000e14147981 */ /* 0x000f22000c1e1900 */
[----:B------:R-:W-:Y:S01]  /*3a70*/  LEA.HI.X.SX32 R15, R15, UR47, 0x1, P5 ;  /* 0x0000002f0f0f7c11 */ /* 0x000fe2000a8f0eff */
[----:B------:R-:W-:Y:S01]  /*3a80*/  IMAD R19, R44, UR11, R19 ;  /* 0x0000000b2c137c24 */ /* 0x000fe2000f8e0213 */
[----:B-----5:R-:W-:-:S03]  /*3a90*/  ISETP.NE.AND P5, PT, R30, RZ, PT ;  /* 0x000000ff1e00720c */ /* 0x020fc60003fa5270 */
[----:B------:R0:W5:Y:S01]  /*3aa0*/  LDG.E.U8 R45, desc[UR14][R14.64] ;  /* 0x0000000e0e2d7981 */ /* 0x000162000c1e1100 */
[----:B------:R-:W-:Y:S02]  /*3ab0*/  P2R R31, PR, RZ, 0x20 ;  /* 0x00000020ff1f7803 */ /* 0x000fe40000000000 */
[----:B------:R-:W-:-:S13]  /*3ac0*/  ISETP.LT.U32.AND P5, PT, R19, UR11, PT ;  /* 0x0000000b13007c0c */ /* 0x000fda000bfa1070 */
[----:B------:R-:W-:Y:S01]  /*3ad0*/  @!P5 IADD3 R19, PT, PT, R19, -UR11, RZ ;  /* 0x8000000b1313dc10 */ /* 0x000fe2000fffe0ff */
[----:B------:R-:W-:-:S03]  /*3ae0*/  @!P5 VIADD R16, R16, 0x1 ;  /* 0x000000011010d836 */ /* 0x000fc60000000000 */
        /* <DEDUP_REMOVED lines=42> */
[----:B------:R-:W-:Y:S02]  /*3d90*/  P2R R30, PR, RZ, 0x40 ;  /* 0x00000040ff1e7803 */ /* 0x000fe40000000000 */
[----:B------:R-:W-:Y:S01]  /*3da0*/  SEL R14, R14, RZ, !P5 ;  /* 0x000000ff0e0e7207 */ /* 0x000fe20006800000 */
[----:B------:R-:W-:Y:S01]  /*3db0*/  IMAD R15, R15, UR57, R44 ;  /* 0x000000390f0f7c24 */ /* 0x000fe2000f8e022c */
[----:B------:R-:W-:Y:S01]  /*3dc0*/  ISETP.NE.AND P6, PT, R25, RZ, PT ;  /* 0x000000ff1900720c */ /* 0x000fe20003fc5270 */
[----:B------:R-:W-:Y:S01]  /*3dd0*/  VIADD R25, R12, 0x1c0 ;  /* 0x000001c00c197836 */ /* 0x000fe20000000000 */
[----:B------:R-:W-:Y:S02]  /*3de0*/  PLOP3.LUT P5, PT, PT, PT, UP1, 0x40, 0x4 ;  /* 0x000000000004781c */ /* 0x000fe40003fae818 */
[----:B------:R-:W-:Y:S02]  /*3df0*/  SHF.R.S64 R16, RZ, 0x1e, R17 ;  /* 0x0000001eff107819 */ /* 0x000fe40000001011 */
[----:B------:R-:W-:Y:S01]  /*3e00*/  SEL R15, R15, RZ, !P5 ;  /* 0x000000ff0f0f7207 */ /* 0x000fe20006800000 */
[----:B------:R-:W-:Y:S01]  /*3e10*/  IMAD R14, R14, UR42, R19 ;  /* 0x0000002a0e0e7c24 */ /* 0x000fe2000f8e0213 */
[----:B------:R-:W-:-:S02]  /*3e20*/  IADD3 R16, P5, PT, R16, UR44, RZ ;  /* 0x0000002c10107c10 */ /* 0x000fc4000ffbe0ff */
[----:B------:R-:W-:Y:S01]  /*3e30*/  IABS R44, R25 ;  /* 0x00000019002c7213 */ /* 0x000fe20000000000 */
[----:B------:R-:W-:Y:S01]  /*3e40*/  IMAD R15, R15, UR43, R14 ;  /* 0x0000002b0f0f7c24 */ /* 0x000fe2000f8e020e */
[----:B------:R-:W-:-:S03]  /*3e50*/  LEA.HI.X.SX32 R17, R17, UR45, 0x2, P5 ;  /* 0x0000002d11117c11 */ /* 0x000fc6000a8f16ff */
[----:B------:R-:W-:Y:S01]  /*3e60*/  IMAD.HI.U32 R41, R44, UR7, RZ ;  /* 0x000000072c297c27 */ /* 0x000fe2000f8e00ff */
[C---:B------:R-:W-:Y:S01]  /*3e70*/  IADD3 R14, P5, PT, R15.reuse, UR46, RZ ;  /* 0x0000002e0f0e7c10 */ /* 0x040fe2000ffbe0ff */
[----:B------:R0:W4:Y:S03]  /*3e80*/  LDG.E R21, desc[UR14][R16.64] ;  /* 0x0000000e10157981 */ /* 0x000126000c1e1900 */
[----:B------:R-:W-:Y:S02]  /*3e90*/  LEA.HI.X.SX32 R15, R15, UR47, 0x1, P5 ;  /* 0x0000002f0f0f7c11 */ /* 0x000fe4000a8f0eff */
[----:B------:R-:W-:-:S03]  /*3ea0*/  ISETP.NE.AND P5, PT, R32, RZ, PT ;  /* 0x000000ff2000720c */ /* 0x000fc60003fa5270 */
[----:B------:R1:W4:Y:S01]  /*3eb0*/  LDG.E.U8 R19, desc[UR14][R14.64] ;  /* 0x0000000e0e137981 */ /* 0x000322000c1e1100 */
[----:B0-----:R-:W-:-:S05]  /*3ec0*/  IADD3 R17, PT, PT, -R41, RZ, RZ ;  /* 0x000000ff29117210 */ /* 0x001fca0007ffe1ff */
        /* <DEDUP_REMOVED lines=48> */
[----:B------:R-:W-:Y:S01]  /*41d0*/  P2R R32, PR, RZ, 0x40 ;  /* 0x00000040ff207803 */ /* 0x000fe20000000000 */
[----:B------:R-:W-:Y:S01]  /*41e0*/  IMAD R15, R15, UR57, R44 ;  /* 0x000000390f0f7c24 */ /* 0x000fe2000f8e022c */
[----:B------:R-:W-:Y:S02]  /*41f0*/  PLOP3.LUT P5, PT, PT, PT, UP1, 0x40, 0x4 ;  /* 0x000000000004781c */ /* 0x000fe40003fae818 */
[----:B------:R-:W-:Y:S02]  /*4200*/  SHF.R.S64 R16, RZ, 0x1e, R25 ;  /* 0x0000001eff107819 */ /* 0x000fe40000001019 */
[----:B--2---:R-:W-:Y:S02]  /*4210*/  ISETP.NE.AND P6, PT, R38, RZ, PT ;  /* 0x000000ff2600720c */ /* 0x004fe40003fc5270 */
[----:B------:R-:W-:Y:S01]  /*4220*/  IADD3 R38, PT, PT, R12, 0x1e0, RZ ;  /* 0x000001e00c267810 */ /* 0x000fe20007ffe0ff */
[----:B------:R-:W-:Y:S01]  /*4230*/  IMAD R14, R14, UR42, R17 ;  /* 0x0000002a0e0e7c24 */ /* 0x000fe2000f8e0211 */
[----:B------:R-:W-:-:S02]  /*4240*/  SEL R15, R15, RZ, !P5 ;  /* 0x000000ff0f0f7207 */ /* 0x000fc40006800000 */
[----:B------:R-:W-:Y:S02]  /*4250*/  IADD3 R16, P5, PT, R16, UR44, RZ ;  /* 0x0000002c10107c10 */ /* 0x000fe4000ffbe0ff */
[----:B------:R-:W-:Y:S01]  /*4260*/  IABS R47, R38 ;  /* 0x00000026002f7213 */ /* 0x000fe20000000000 */
[----:B------:R-:W-:Y:S01]  /*4270*/  IMAD R15, R15, UR43, R14 ;  /* 0x0000002b0f0f7c24 */ /* 0x000fe2000f8e020e */
[----:B------:R-:W-:-:S03]  /*4280*/  LEA.HI.X.SX32 R17, R25, UR45, 0x2, P5 ;  /* 0x0000002d19117c11 */ /* 0x000fc6000a8f16ff */
[----:B------:R-:W-:Y:S01]  /*4290*/  IMAD.HI.U32 R44, R47, UR7, RZ ;  /* 0x000000072f2c7c27 */ /* 0x000fe2000f8e00ff */
[C---:B------:R-:W-:Y:S01]  /*42a0*/  IADD3 R14, P5, PT, R15.reuse, UR46, RZ ;  /* 0x0000002e0f0e7c10 */ /* 0x040fe2000ffbe0ff */
[----:B------:R0:W2:Y:S03]  /*42b0*/  LDG.E R25, desc[UR14][R16.64] ;  /* 0x0000000e10197981 */ /* 0x0000a6000c1e1900 */
[----:B------:R-:W-:Y:S02]  /*42c0*/  LEA.HI.X.SX32 R15, R15, UR47, 0x1, P5 ;  /* 0x0000002f0f0f7c11 */ /* 0x000fe4000a8f0eff */
[----:B---3--:R-:W-:-:S03]  /*42d0*/  ISETP.NE.AND P5, PT, R40, RZ, PT ;  /* 0x000000ff2800720c */ /* 0x008fc60003fa5270 */
[----:B------:R1:W3:Y:S01]  /*42e0*/  LDG.E.U8 R46, desc[UR14][R14.64] ;  /* 0x0000000e0e2e7981 */ /* 0x0002e2000c1e1100 */
        /* <DEDUP_REMOVED lines=54> */
[----:B------:R-:W-:Y:S01]  /*4650*/  ISETP.NE.AND P6, PT, R39, RZ, PT ;  /* 0x000000ff2700720c */ /* 0x000fe20003fc5270 */
[----:B------:R-:W-:Y:S01]  /*4660*/  IMAD R17, R15, UR43, R14 ;  /* 0x0000002b0f117c24 */ /* 0x000fe2000f8e020e */
[----:B------:R-:W-:Y:S01]  /*4670*/  SHF.R.S64 R14, RZ, 0x1e, R38 ;  /* 0x0000001eff0e7819 */ /* 0x000fe20000001026 */
[----:B------:R-:W-:-:S03]  /*4680*/  VIADD R39, R12, 0x200 ;  /* 0x000002000c277836 */ /* 0x000fc60000000000 */
[----:B------:R-:W-:Y:S02]  /*4690*/  IADD3 R14, P5, PT, R14, UR44, RZ ;  /* 0x0000002c0e0e7c10 */ /* 0x000fe4000ffbe0ff */
[----:B------:R-:W-:Y:S02]  /*46a0*/  IABS R48, R39 ;  /* 0x0000002700307213 */ /* 0x000fe40000000000 */
[----:B------:R-:W-:-:S03]  /*46b0*/  LEA.HI.X.SX32 R15, R38, UR45, 0x2, P5 ;  /* 0x0000002d260f7c11 */ /* 0x000fc6000a8f16ff */
[----:B------:R-:W-:Y:S01]  /*46c0*/  IMAD.HI.U32 R47, R48, UR7, RZ ;  /* 0x00000007302f7c27 */ /* 0x000fe2000f8e00ff */
[C---:B------:R-:W-:Y:S01]  /*46d0*/  IADD3 R16, P5, PT, R17.reuse, UR46, RZ ;  /* 0x0000002e11107c10 */ /* 0x040fe2000ffbe0ff */
[----:B------:R0:W2:Y:S03]  /*46e0*/  LDG.E R38, desc[UR14][R14.64] ;  /* 0x0000000e0e267981 */ /* 0x0000a6000c1e1900 */
[----:B------:R-:W-:Y:S02]  /*46f0*/  LEA.HI.X.SX32 R17, R17, UR47, 0x1, P5 ;  /* 0x0000002f11117c11 */ /* 0x000fe4000a8f0eff */
[----:B------:R-:W-:-:S03]  /*4700*/  ISETP.NE.AND P5, PT, R43, RZ, PT ;  /* 0x000000ff2b00720c */ /* 0x000fc60003fa5270 */
[----:B------:R1:W2:Y:S01]  /*4710*/  LDG.E.U8 R50, desc[UR14][R16.64] ;  /* 0x0000000e10327981 */ /* 0x0002a2000c1e1100 */
        /* <DEDUP_REMOVED lines=54> */
[----:B------:R-:W-:Y:S02]  /*4a80*/  SHF.R.S64 R14, RZ, 0x1e, R39 ;  /* 0x0000001eff0e7819 */ /* 0x000fe40000001027 */
[----:B------:R-:W-:Y:S02]  /*4a90*/  P2R R44, PR, RZ, 0x40 ;  /* 0x00000040ff2c7803 */ /* 0x000fe40000000000 */
[----:B------:R-:W-:Y:S02]  /*4aa0*/  IADD3 R14, P5, PT, R14, UR44, RZ ;  /* 0x0000002c0e0e7c10 */ /* 0x000fe4000ffbe0ff */
[----:B------:R-:W-:Y:S02]  /*4ab0*/  ISETP.NE.AND P6, PT, R42, RZ, PT ;  /* 0x000000ff2a00720c */ /* 0x000fe40003fc5270 */
[----:B------:R-:W-:Y:S02]  /*4ac0*/  IADD3 R42, PT, PT, R12, 0x220, RZ ;  /* 0x000002200c2a7810 */ /* 0x000fe40007ffe0ff */
[----:B------:R-:W-:-:S02]  /*4ad0*/  LEA.HI.X.SX32 R15, R39, UR45, 0x2, P5 ;  /* 0x0000002d270f7c11 */ /* 0x000fc4000a8f16ff */
[C---:B------:R-:W-:Y:S02]  /*4ae0*/  IADD3 R16, P5, PT, R17.reuse, UR46, RZ ;  /* 0x0000002e11107c10 */ /* 0x040fe4000ffbe0ff */
[----:B------:R-:W-:Y:S01]  /*4af0*/  IABS R51, R42 ;  /* 0x0000002a00337213 */ /* 0x000fe20000000000 */
[----:B------:R0:W2:Y:S01]  /*4b00*/  LDG.E R39, desc[UR14][R14.64] ;  /* 0x0000000e0e277981 */ /* 0x0000a2000c1e1900 */
[----:B------:R-:W-:Y:S02]  /*4b10*/  LEA.HI.X.SX32 R17, R17, UR47, 0x1, P5 ;  /* 0x0000002f11117c11 */ /* 0x000fe4000a8f0eff */
[----:B-----5:R-:W-:Y:S01]  /*4b20*/  ISETP.NE.AND P5, PT, R45, RZ, PT ;  /* 0x000000ff2d00720c */ /* 0x020fe20003fa5270 */
[----:B------:R-:W-:Y:S02]  /*4b30*/  IMAD.HI.U32 R45, R51, UR7, RZ ;  /* 0x00000007332d7c27 */ /* 0x000fe4000f8e00ff */
[----:B------:R1:W5:Y:S02]  /*4b40*/  LDG.E.U8 R49, desc[UR14][R16.64] ;  /* 0x0000000e10317981 */ /* 0x000364000c1e1100 */
[----:B0-----:R-:W-:-:S04]  /*4b50*/  IMAD.MOV R14, RZ, RZ, -R45 ;  /* 0x000000ffff0e7224 */ /* 0x001fc800078e0a2d */
        /* <DEDUP_REMOVED lines=15> */
[----:B-1----:R-:W-:-:S04]  /*4c50*/  IMAD.MOV R16, RZ, RZ, -R14 ;  /* 0x000000ffff107224 */ /* 0x002fc800078e0a0e */
        /* <DEDUP_REMOVED lines=37> */
[----:B------:R-:W-:Y:S01]  /*4eb0*/  SHF.R.S64 R14, RZ, 0x1e, R42 ;  /* 0x0000001eff0e7819 */ /* 0x000fe2000000102a */
[----:B------:R-:W-:-:S03]  /*4ec0*/  VIADD R53, R12, 0x240 ;  /* 0x000002400c357836 */ /* 0x000fc60000000000 */
[----:B------:R-:W-:Y:S02]  /*4ed0*/  IADD3 R14, P5, PT, R14, UR44, RZ ;  /* 0x0000002c0e0e7c10 */ /* 0x000fe4000ffbe0ff */
[----:B------:R-:W-:Y:S02]  /*4ee0*/  IABS R51, R53 ;  /* 0x0000003500337213 */ /* 0x000fe40000000000 */
[----:B------:R-:W-:Y:S02]  /*4ef0*/  LEA.HI.X.SX32 R15, R42, UR45, 0x2, P5 ;  /* 0x0000002d2a0f7c11 */ /* 0x000fe4000a8f16ff */
[----:B------:R-:W-:-:S03]  /*4f00*/  IADD3 R16, P5, PT, R17, UR46, RZ ;  /* 0x0000002e11107c10 */ /* 0x000fc6000ffbe0ff */
[----:B------:R0:W5:Y:S01]  /*4f10*/  LDG.E R42, desc[UR14][R14.64] ;  /* 0x0000000e0e2a7981 */ /* 0x000162000c1e1900 */
[----:B------:R-:W-:Y:S02]  /*4f20*/  LEA.HI.X.SX32 R17, R17, UR47, 0x1, P5 ;  /* 0x0000002f11117c11 */ /* 0x000fe4000a8f0eff */
[----:B----4-:R-:W-:Y:S01]  /*4f30*/  ISETP.NE.AND P5, PT, R19, RZ, PT ;  /* 0x000000ff1300720c */ /* 0x010fe20003fa5270 */
[----:B------:R-:W-:Y:S02]  /*4f40*/  IMAD.HI.U32 R19, R51, UR7, RZ ;  /* 0x0000000733137c27 */ /* 0x000fe4000f8e00ff */
[----:B------:R1:W4:Y:S03]  /*4f50*/  LDG.E.U8 R45, desc[UR14][R16.64] ;  /* 0x0000000e102d7981 */ /* 0x000326000c1e1100 */
        /* <DEDUP_REMOVED lines=53> */
[----:B------:R-:W-:Y:S02]  /*52b0*/  SEL R15, R15, RZ, !P5 ;  /* 0x000000ff0f0f7207 */ /* 0x000fe40006800000 */
[----:B------:R-:W-:-:S03]  /*52c0*/  IABS R16, R19 ;  /* 0x0000001300107213 */ /* 0x000fc60000000000 */
[----:B------:R-:W-:Y:S02]  /*52d0*/  IMAD R15, R15, UR43, R14 ;  /* 0x0000002b0f0f7c24 */ /* 0x000fe4000f8e020e */
[----:B------:R-:W-:-:S04]  /*52e0*/  IMAD.HI.U32 R14, R16, UR7, RZ ;  /* 0x00000007100e7c27 */ /* 0x000fc8000f8e00ff */
[----:B------:R-:W-:Y:S01]  /*52f0*/  IMAD.MOV R17, RZ, RZ, -R14 ;  /* 0x000000ffff117224 */ /* 0x000fe200078e0a0e */
[----:B---3--:R-:W-:-:S03]  /*5300*/  ISETP.NE.AND P5, PT, R46, RZ, PT ;  /* 0x000000ff2e00720c */ /* 0x008fc60003fa5270 */
        /* <DEDUP_REMOVED lines=46> */
[----:B------:R-:W-:Y:S01]  /*55f0*/  IADD3 R17, PT, PT, -R16, RZ, RZ ;  /* 0x000000ff10117210 */ /* 0x000fe20007ffe1ff */
[----:B------:R-:W-:Y:S01]  /*5600*/  VIADD R53, R12, 0x280 ;  /* 0x000002800c357836 */ /* 0x000fe20000000000 */
[----:B------:R-:W-:Y:S02]  /*5610*/  SEL R16, R16, RZ, !P5 ;  /* 0x000000ff10107207 */ /* 0x000fe40006800000 */
[----:B------:R-:W-:Y:S01]  /*5620*/  PLOP3.LUT P5, PT, PT, PT, UP1, 0x40, 0x4 ;  /* 0x000000000004781c */ /* 0x000fe20003fae818 */
[----:B------:R-:W-:Y:S02]  /*5630*/  IMAD R14, R17, UR57, R14 ;  /* 0x00000039110e7c24 */ /* 0x000fe4000f8e020e */
[----:B------:R-:W-:Y:S01]  /*5640*/  IMAD R19, R16, UR42, R19 ;  /* 0x0000002a10137c24 */ /* 0x000fe2000f8e0213 */
[----:B------:R-:W-:-:S02]  /*5650*/  IABS R16, R53 ;  /* 0x0000003500107213 */ /* 0x000fc40000000000 */
[----:B------:R-:W-:-:S05]  /*5660*/  SEL R14, R14, RZ, !P5 ;  /* 0x000000ff0e0e7207 */ /* 0x000fca0006800000 */
[----:B------:R-:W-:Y:S02]  /*5670*/  IMAD R19, R14, UR43, R19 ;  /* 0x0000002b0e137c24 */ /* 0x000fe4000f8e0213 */
[----:B------:R-:W-:Y:S01]  /*5680*/  IMAD.HI.U32 R14, R16, UR7, RZ ;  /* 0x00000007100e7c27 */ /* 0x000fe2000f8e00ff */
[----:B------:R-:W-:-:S04]  /*5690*/  IABS R55, UR55 ;  /* 0x0000003700377c13 */ /* 0x000fc80008000000 */
[----:B------:R-:W-:-:S05]  /*56a0*/  IADD3 R17, PT, PT, -R14, RZ, RZ ;  /* 0x000000ff0e117210 */ /* 0x000fca0007ffe1ff */
[----:B------:R-:W-:-:S05]  /*56b0*/  IMAD R16, R55, R17, R16 ;  /* 0x0000001137107224 */ /* 0x000fca00078e0210 */
[----:B------:R-:W-:-:S13]  /*56c0*/  ISETP.GT.U32.AND P5, PT, R55, R16, PT ;  /* 0x000000103700720c */ /* 0x000fda0003fa4070 */
[----:B------:R-:W-:Y:S01]  /*56d0*/  @!P5 IADD3 R16, PT, PT, R16, -R55, RZ ;  /* 0x800000371010d210 */ /* 0x000fe20007ffe0ff */
[----:B------:R-:W-:-:S03]  /*56e0*/  @!P5 VIADD R14, R14, 0x1 ;  /* 0x000000010e0ed836 */ /* 0x000fc60000000000 */
[----:B------:R-:W-:Y:S02]  /*56f0*/  ISETP.GE.U32.AND P5, PT, R16, R55, PT ;  /* 0x000000371000720c */ /* 0x000fe40003fa6070 */
        /* <DEDUP_REMOVED lines=21> */
[----:B------:R-:W-:-:S04]  /*5850*/  IMAD R16, R16, UR40, RZ ;  /* 0x0000002810107c24 */ /* 0x000fc8000f8e02ff */
[----:B------:R-:W-:Y:S01]  /*5860*/  IMAD.MOV R14, RZ, RZ, -R17 ;  /* 0x000000ffff0e7224 */ /* 0x000fe200078e0a11 */
[----:B------:R-:W-:-:S03]  /*5870*/  SEL R17, R17, RZ, P3 ;  /* 0x000000ff11117207 */ /* 0x000fc60001800000 */
[----:B------:R-:W-:Y:S02]  /*5880*/  IMAD R14, R14, UR56, R53 ;  /* 0x000000380e0e7c24 */ /* 0x000fe4000f8e0235 */
        /* <DEDUP_REMOVED lines=20> */
[----:B------:R-:W-:Y:S02]  /*59d0*/  SEL R14, R14, RZ, !P5 ;  /* 0x000000ff0e0e7207 */ /* 0x000fe40006800000 */
[----:B------:R-:W-:-:S03]  /*59e0*/  IADD3 R17, PT, PT, R12, 0x240, RZ ;  /* 0x000002400c117810 */ /* 0x000fc60007ffe0ff */
[----:B------:R-:W-:Y:S01]  /*59f0*/  IMAD R54, R14, UR43, R53 ;  /* 0x0000002b0e367c24 */ /* 0x000fe2000f8e0235 */
[C---:B------:R-:W-:Y:S02]  /*5a00*/  IADD3 R14, P5, PT, R15.reuse, UR46, RZ ;  /* 0x0000002e0f0e7c10 */ /* 0x040fe4000ffbe0ff */
[----:B------:R-:W-:Y:S02]  /*5a10*/  SHF.R.S64 R16, RZ, 0x1e, R17 ;  /* 0x0000001eff107819 */ /* 0x000fe40000001011 */
[----:B------:R-:W-:Y:S02]  /*5a20*/  LEA.HI.X.SX32 R15, R15, UR47, 0x1, P5 ;  /* 0x0000002f0f0f7c11 */ /* 0x000fe4000a8f0eff */
[----:B--2---:R-:W-:-:S03]  /*5a30*/  ISETP.NE.AND P5, PT, R50, RZ, PT ;  /* 0x000000ff3200720c */ /* 0x004fc60003fa5270 */
[----:B------:R0:W2:Y:S01]  /*5a40*/  LDG.E.U8 R46, desc[UR14][R14.64] ;  /* 0x0000000e0e2e7981 */ /* 0x0000a2000c1e1100 */
[----:B------:R-:W-:Y:S02]  /*5a50*/  P2R R53, PR, RZ, 0x20 ;  /* 0x00000020ff357803 */ /* 0x000fe40000000000 */
[----:B------:R-:W-:-:S04]  /*5a60*/  IADD3 R16, P5, PT, R16, UR44, RZ ;  /* 0x0000002c10107c10 */ /* 0x000fc8000ffbe0ff */
[----:B------:R-:W-:Y:S02]  /*5a70*/  LEA.HI.X.SX32 R17, R17, UR45, 0x2, P5 ;  /* 0x0000002d11117c11 */ /* 0x000fe4000a8f16ff */
[C---:B------:R-:W-:Y:S01]  /*5a80*/  IADD3 R18, P5, PT, R19.reuse, UR46, RZ ;  /* 0x0000002e13127c10 */ /* 0x040fe2000ffbe0ff */
[----:B0-----:R-:W-:Y:S02]  /*5a90*/  VIADD R15, R12, 0x260 ;  /* 0x000002600c0f7836 */ /* 0x001fe40000000000 */
[----:B------:R0:W3:Y:S01]  /*5aa0*/  LDG.E R50, desc[UR14][R16.64] ;  /* 0x0000000e10327981 */ /* 0x0000e2000c1e1900 */
[----:B------:R-:W-:-:S05]  /*5ab0*/  LEA.HI.X.SX32 R19, R19, UR47, 0x1, P5 ;  /* 0x0000002f13137c11 */ /* 0x000fca000a8f0eff */
[----:B------:R1:W3:Y:S01]  /*5ac0*/  LDG.E.U8 R55, desc[UR14][R18.64] ;  /* 0x0000000e12377981 */ /* 0x0002e2000c1e1100 */
[----:B-----5:R-:W-:Y:S02]  /*5ad0*/  ISETP.NE.AND P5, PT, R49, RZ, PT ;  /* 0x000000ff3100720c */ /* 0x020fe40003fa5270 */
[----:B------:R-:W-:Y:S02]  /*5ae0*/  SHF.R.S64 R14, RZ, 0x1e, R15 ;  /* 0x0000001eff0e7819 */ /* 0x000fe4000000100f */
[----:B------:R-:W-:Y:S02]  /*5af0*/  P2R R56, PR, RZ, 0x20 ;  /* 0x00000020ff387803 */ /* 0x000fe40000000000 */
[----:B------:R-:W-:-:S04]  /*5b00*/  IADD3 R14, P5, PT, R14, UR44, RZ ;  /* 0x0000002c0e0e7c10 */ /* 0x000fc8000ffbe0ff */
[----:B------:R-:W-:Y:S02]  /*5b10*/  LEA.HI.X.SX32 R15, R15, UR45, 0x2, P5 ;  /* 0x0000002d0f0f7c11 */ /* 0x000fe4000a8f16ff */
[----:B0-----:R-:W-:-:S03]  /*5b20*/  IADD3 R16, P5, PT, R54, UR46, RZ ;  /* 0x0000002e36107c10 */ /* 0x001fc6000ffbe0ff */
[----:B------:R0:W5:Y:S01]  /*5b30*/  LDG.E R49, desc[UR14][R14.64] ;  /* 0x0000000e0e317981 */ /* 0x000162000c1e1900 */
[----:B------:R-:W-:Y:S02]  /*5b40*/  LEA.HI.X.SX32 R17, R54, UR47, 0x1, P5 ;  /* 0x0000002f36117c11 */ /* 0x000fe4000a8f0eff */
[C---:B-1----:R-:W-:Y:S02]  /*5b50*/  IADD3 R18, P5, PT, R24.reuse, UR46, RZ ;  /* 0x0000002e18127c10 */ /* 0x042fe4000ffbe0ff */
[----:B------:R-:W-:Y:S01]  /*5b60*/  P2R R47, PR, RZ, 0x40 ;  /* 0x00000040ff2f7803 */ /* 0x000fe20000000000 */
[----:B------:R-:W5:Y:S01]  /*5b70*/  LDG.E.U8 R16, desc[UR14][R16.64] ;  /* 0x0000000e10107981 */ /* 0x000f62000c1e1100 */
[----:B------:R-:W-:-:S05]  /*5b80*/  LEA.HI.X.SX32 R19, R24, UR47, 0x1, P5 ;  /* 0x0000002f18137c11 */ /* 0x000fca000a8f0eff */
[----:B------:R1:W5:Y:S01]  /*5b90*/  LDG.E.U8 R18, desc[UR14][R18.64] ;  /* 0x0000000e12127981 */ /* 0x000362000c1e1100 */
[----:B------:R-:W-:-:S04]  /*5ba0*/  SHF.R.S64 R24, RZ, 0x1e, R12 ;  /* 0x0000001eff187819 */ /* 0x000fc8000000100c */
[----:B0-----:R-:W-:-:S04]  /*5bb0*/  IADD3 R14, P5, PT, R24, UR44, RZ ;  /* 0x0000002c180e7c10 */ /* 0x001fc8000ffbe0ff */
[----:B------:R-:W-:Y:S02]  /*5bc0*/  LEA.HI.X.SX32 R15, R12, UR45, 0x2, P5 ;  /* 0x0000002d0c0f7c11 */ /* 0x000fe4000a8f16ff */
[----:B----4-:R-:W-:-:S03]  /*5bd0*/  ISETP.NE.AND P6, PT, R45, RZ, PT ;  /* 0x000000ff2d00720c */ /* 0x010fc60003fc5270 */
[----:B------:R0:W4:Y:S01]  /*5be0*/  LDG.E R14, desc[UR14][R14.64] ;  /* 0x0000000e0e0e7981 */ /* 0x000122000c1e1900 */
[----:B-1----:R-:W-:Y:S02]  /*5bf0*/  P2R R19, PR, RZ, 0x40 ;  /* 0x00000040ff137803 */ /* 0x002fe40000000000 */
[----:B------:R-:W-:Y:S02]  /*5c00*/  IADD3 R17, PT, PT, R12, 0x2a0, RZ ;  /* 0x000002a00c117810 */ /* 0x000fe40007ffe0ff */
[----:B------:R-:W-:Y:S02]  /*5c10*/  IABS R58, UR55 ;  /* 0x00000037003a7c13 */ /* 0x000fe40008000000 */
[----:B--2---:R-:W-:Y:S02]  /*5c20*/  ISETP.NE.AND P6, PT, R46, RZ, PT ;  /* 0x000000ff2e00720c */ /* 0x004fe40003fc5270 */
[----:B---3--:R-:W-:-:S04]  /*5c30*/  ISETP.NE.AND P5, PT, R55, RZ, PT ;  /* 0x000000ff3700720c */ /* 0x008fc80003fa5270 */
[----:B------:R-:W-:Y:S02]  /*5c40*/  P2R R45, PR, RZ, 0x20 ;  /* 0x00000020ff2d7803 */ /* 0x000fe40000000000 */
[----:B------:R-:W-:-:S04]  /*5c50*/  ISETP.NE.AND P5, PT, R41, RZ, PT ;  /* 0x000000ff2900720c */ /* 0x000fc80003fa5270 */
        /* <DEDUP_REMOVED lines=11> */
[----:B------:R-:W-:Y:S02]  /*5d10*/  ISETP.NE.AND P5, PT, R27, RZ, PT ;  /* 0x000000ff1b00720c */ /* 0x000fe40003fa5270 */
[----:B------:R-:W-:Y:S02]  /*5d20*/  IABS R27, R17 ;  /* 0x00000011001b7213 */ /* 0x000fe40000000000 */
[----:B------:R-:W-:Y:S02]  /*5d30*/  P2R R32, PR, RZ, 0x20 ;  /* 0x00000020ff207803 */ /* 0x000fe40000000000 */
[----:B------:R-:W-:Y:S01]  /*5d40*/  ISETP.NE.AND P5, PT, R26, RZ, PT ;  /* 0x000000ff1a00720c */ /* 0x000fe20003fa5270 */
[----:B------:R-:W-:-:S04]  /*5d50*/  IMAD.HI.U32 R26, R27, UR7, RZ ;  /* 0x000000071b1a7c27 */ /* 0x000fc8000f8e00ff */
[----:B------:R-:W-:-:S04]  /*5d60*/  IMAD.MOV R40, RZ, RZ, -R26 ;  /* 0x000000ffff287224 */ /* 0x000fc800078e0a1a */
[----:B------:R-:W-:Y:S01]  /*5d70*/  IMAD R27, R58, R40, R27 ;  /* 0x000000283a1b7224 */ /* 0x000fe200078e021b */
[----:B0-----:R-:W-:-:S04]  /*5d80*/  P2R R15, PR, RZ, 0x40 ;  /* 0x00000040ff0f7803 */ /* 0x001fc80000000000 */
[----:B------:R-:W-:-:S13]  /*5d90*/  ISETP.GT.U32.AND P6, PT, R58, R27, PT ;  /* 0x0000001b3a00720c */ /* 0x000fda0003fc4070 */
[----:B------:R-:W-:Y:S01]  /*5da0*/  @!P6 IADD3 R27, PT, PT, R27, -R58, RZ ;  /* 0x8000003a1b1be210 */ /* 0x000fe20007ffe0ff */
[----:B------:R-:W-:-:S03]  /*5db0*/  @!P6 VIADD R26, R26, 0x1 ;  /* 0x000000011a1ae836 */ /* 0x000fc60000000000 */
[----:B------:R-:W-:Y:S02]  /*5dc0*/  ISETP.GE.U32.AND P6, PT, R27, R58, PT ;  /* 0x0000003a1b00720c */ /* 0x000fe40003fc6070 */
[----:B------:R-:W-:-:S11]  /*5dd0*/  LOP3.LUT R27, R17, UR55, RZ, 0x3c, !PT ;  /* 0x00000037111b7c12 */ /* 0x000fd6000f8e3cff */
[----:B------:R-:W-:Y:S02]  /*5de0*/  @P6 IADD3 R26, PT, PT, R26, 0x1, RZ ;  /* 0x000000011a1a6810 */ /* 0x000fe40007ffe0ff */
[----:B------:R-:W-:Y:S02]  /*5df0*/  ISETP.GE.AND P6, PT, R27, RZ, PT ;  /* 0x000000ff1b00720c */ /* 0x000fe40003fc6270 */
[----:B------:R-:W-:-:S11]  /*5e00*/  LOP3.LUT R27, RZ, UR55, RZ, 0x33, !PT ;  /* 0x00000037ff1b7c12 */ /* 0x000fd6000f8e33ff */
[----:B------:R-:W-:-:S05]  /*5e10*/  @!P6 IMAD.MOV R26, RZ, RZ, -R26 ;  /* 0x000000ffff1ae224 */ /* 0x000fca00078e0a1a */
[----:B------:R-:W-:Y:S02]  /*5e20*/  SEL R26, R27, R26, !P1 ;  /* 0x0000001a1b1a7207 */ /* 0x000fe40004800000 */
[----:B-----5:R-:W-:Y:S02]  /*5e30*/  ISETP.NE.AND P1, PT, R18, RZ, PT ;  /* 0x000000ff1200720c */ /* 0x020fe40003f25270 */
        /* <DEDUP_REMOVED lines=25> */
[----:B------:R-:W-:Y:S01]  /*5fd0*/  LOP3.LUT R31, R18, UR57, RZ, 0x3c, !PT ;  /* 0x00000039121f7c12 */ /* 0x000fe2000f8e3cff */
[----:B------:R-:W-:-:S10]  /*5fe0*/  FMUL R5, R5, UR4 ;  /* 0x0000000405057c20 */ /* 0x000fd40008400000 */
[----:B------:R-:W-:Y:S02]  /*5ff0*/  @P4 IADD3 R8, PT, PT, R8, 0x1, RZ ;  /* 0x0000000108084810 */ /* 0x000fe40007ffe0ff */
[----:B------:R-:W-:Y:S01]  /*6000*/  ISETP.GE.AND P4, PT, R31, RZ, PT ;  /* 0x000000ff1f00720c */ /* 0x000fe20003f86270 */
[----:B------:R-:W-:Y:S01]  /*6010*/  FMUL R7, R7, UR4 ;  /* 0x0000000407077c20 */ /* 0x000fe20008400000 */
[----:B------:R-:W-:Y:S02]  /*6020*/  FSEL R40, R5, R10, P5 ;  /* 0x0000000a05287208 */ /* 0x000fe40002800000 */
[----:B------:R-:W-:Y:S02]  /*6030*/  IADD3 R12, PT, PT, R12, 0x280, RZ ;  /* 0x000002800c0c7810 */ /* 0x000fe40007ffe0ff */
[----:B------:R-:W-:Y:S01]  /*6040*/  ISETP.NE.AND P5, PT, R32, RZ, PT ;  /* 0x000000ff2000720c */ /* 0x000fe20003fa5270 */
[----:B------:R-:W-:-:S06]  /*6050*/  FMUL R3, R3, UR4 ;  /* 0x0000000403037c20 */ /* 0x000fcc0008400000 */
[----:B------:R-:W-:Y:S01]  /*6060*/  @!P4 IMAD.MOV R8, RZ, RZ, -R8 ;  /* 0x000000ffff08c224 */ /* 0x000fe200078e0a08 */
[----:B------:R-:W-:Y:S02]  /*6070*/  FSEL R32, R7, R10, P5 ;  /* 0x0000000a07207208 */ /* 0x000fe40002800000 */
[----:B------:R-:W-:Y:S02]  /*6080*/  ISETP.NE.AND P5, PT, R30, RZ, PT ;  /* 0x000000ff1e00720c */ /* 0x000fe40003fa5270 */
[----:B------:R-:W-:Y:S02]  /*6090*/  SEL R31, R9, R8, !P0 ;  /* 0x00000008091f7207 */ /* 0x000fe40004000000 */
[----:B------:R-:W-:Y:S02]  /*60a0*/  SHF.R.S64 R8, RZ, 0x1e, R12 ;  /* 0x0000001eff087819 */ /* 0x000fe4000000100c */
[----:B------:R-:W-:Y:S02]  /*60b0*/  SEL R26, R26, RZ, P2 ;  /* 0x000000ff1a1a7207 */ /* 0x000fe40001000000 */
[----:B------:R-:W-:-:S02]  /*60c0*/  IADD3 R8, P0, PT, R8, UR44, RZ ;  /* 0x0000002c08087c10 */ /* 0x000fc4000ff1e0ff */
[-C--:B------:R-:W-:Y:S01]  /*60d0*/  FSEL R30, R3, R10.reuse, P5 ;  /* 0x0000000a031e7208 */ /* 0x080fe20002800000 */
[----:B------:R-:W-:Y:S01]  /*60e0*/  FMUL R3, R4, UR4 ;  /* 0x0000000404037c20 */ /* 0x000fe20008400000 */
[----:B------:R-:W-:Y:S02]  /*60f0*/  ISETP.NE.AND P5, PT, R54, RZ, PT ;  /* 0x000000ff3600720c */ /* 0x000fe40003fa5270 */
[----:B------:R-:W-:Y:S02]  /*6100*/  LEA.HI.X.SX32 R9, R12, UR45, 0x2, P0 ;  /* 0x0000002d0c097c11 */ /* 0x000fe400080f16ff */
[----:B------:R-:W-:Y:S01]  /*6110*/  SEL R12, R27, RZ, P3 ;  /* 0x000000ff1b0c7207 */ /* 0x000fe20001800000 */
[----:B------:R-:W-:Y:S01]  /*6120*/  IMAD R27, R26, UR40, RZ ;  /* 0x000000281a1b7c24 */ /* 0x000fe2000f8e02ff */
[----:B------:R-:W-:Y:S01]  /*6130*/  FSEL R26, R3, R10, P5 ;  /* 0x0000000a031a7208 */ /* 0x000fe20002800000 */
[----:B------:R-:W-:Y:S01]  /*6140*/  FMUL R3, R6, UR4 ;  /* 0x0000000406037c20 */ /* 0x000fe20008400000 */
[----:B------:R-:W-:Y:S01]  /*6150*/  ISETP.NE.AND P5, PT, R33, RZ, PT ;  /* 0x000000ff2100720c */ /* 0x000fe20003fa5270 */
[----:B------:R-:W-:-:S03]  /*6160*/  IMAD R12, R12, UR41, R27 ;  /* 0x000000290c0c7c24 */ /* 0x000fc6000f8e021b */
[-C--:B------:R-:W-:Y:S01]  /*6170*/  FSEL R4, R3, R10.reuse, P5 ;  /* 0x0000000a03047208 */ /* 0x080fe20002800000 */
[----:B------:R-:W-:Y:S01]  /*6180*/  FMUL R3, R2, UR4 ;  /* 0x0000000402037c20 */ /* 0x000fe20008400000 */
[----:B------:R-:W-:Y:S01]  /*6190*/  ISETP.NE.AND P5, PT, R24, RZ, PT ;  /* 0x000000ff1800720c */ /* 0x000fe20003fa5270 */
[----:B------:R-:W-:Y:S01]  /*61a0*/  IMAD.MOV R27, RZ, RZ, -R31 ;  /* 0x000000ffff1b7224 */ /* 0x000fe200078e0a1f */
[----:B------:R-:W-:Y:S02]  /*61b0*/  PLOP3.LUT P0, PT, PT, PT, UP0, 0x40, 0x4 ;  /* 0x000000000004781c */ /* 0x000fe40003f0e808 */
[----:B------:R-:W-:Y:S01]  /*61c0*/  FSEL R24, R3, R10, P5 ;  /* 0x0000000a03187208 */ /* 0x000fe20002800000 */
[----:B------:R-:W-:Y:S01]  /*61d0*/  FMUL R3, R0, UR4 ;  /* 0x0000000400037c20 */ /* 0x000fe20008400000 */
[----:B------:R-:W-:Y:S01]  /*61e0*/  IMAD R27, R27, UR57, R18 ;  /* 0x000000391b1b7c24 */ /* 0x000fe2000f8e0212 */
[----:B------:R-:W-:Y:S02]  /*61f0*/  SEL R31, R31, RZ, !P0 ;  /* 0x000000ff1f1f7207 */ /* 0x000fe40004000000 */
[----:B------:R-:W-:-:S02]  /*6200*/  ISETP.NE.AND P5, PT, R46, RZ, PT ;  /* 0x000000ff2e00720c */ /* 0x000fc40003fa5270 */
[----:B------:R-:W-:Y:S02]  /*6210*/  PLOP3.LUT P0, PT, PT, PT, UP1, 0x40, 0x4 ;  /* 0x000000000004781c */ /* 0x000fe40003f0e818 */
[-C--:B------:R-:W-:Y:S01]  /*6220*/  FSEL R6, R3, R10.reuse, P5 ;  /* 0x0000000a03067208 */ /* 0x080fe20002800000 */
[----:B------:R-:W-:Y:S01]  /*6230*/  FMUL R3, R22, UR4 ;  /* 0x0000000416037c20 */ /* 0x000fe20008400000 */
[----:B------:R-:W-:Y:S02]  /*6240*/  SEL R27, R27, RZ, !P0 ;  /* 0x000000ff1b1b7207 */ /* 0x000fe40004000000 */
[----:B------:R-:W-:Y:S02]  /*6250*/  ISETP.NE.AND P0, PT, R44, RZ, PT ;  /* 0x000000ff2c00720c */ /* 0x000fe40003f05270 */
[----:B------:R-:W-:Y:S02]  /*6260*/  ISETP.NE.AND P4, PT, R48, RZ, PT ;  /* 0x000000ff3000720c */ /* 0x000fe40003f85270 */
[----:B------:R-:W-:Y:S01]  /*6270*/  FSEL R22, R3, R10, P0 ;  /* 0x0000000a03167208 */ /* 0x000fe20000000000 */
[----:B------:R-:W-:Y:S01]  /*6280*/  FMUL R3, R20, UR4 ;  /* 0x0000000414037c20 */ /* 0x000fe20008400000 */
[----:B------:R-:W-:Y:S01]  /*6290*/  IMAD R12, R31, UR42, R12 ;  /* 0x0000002a1f0c7c24 */ /* 0x000fe2000f8e020c */
[----:B------:R-:W-:-:S03]  /*62a0*/  SHF.R.S64 R2, RZ, 0x1e, R17 ;  /* 0x0000001eff027819 */ /* 0x000fc60000001011 */
[-C--:B------:R-:W-:Y:S01]  /*62b0*/  FSEL R20, R3, R10.reuse, P4 ;  /* 0x0000000a03147208 */ /* 0x080fe20002000000 */
[----:B----4-:R-:W-:Y:S01]  /*62c0*/  FMUL R3, R14, UR4 ;  /* 0x000000040e037c20 */ /* 0x010fe20008400000 */
[----:B------:R-:W-:Y:S01]  /*62d0*/  IMAD R27, R27, UR43, R12 ;  /* 0x0000002b1b1b7c24 */ /* 0x000fe2000f8e020c */
[----:B------:R-:W-:Y:S02]  /*62e0*/  IADD3 R2, P0, PT, R2, UR44, RZ ;  /* 0x0000002c02027c10 */ /* 0x000fe4000ff1e0ff */
[----:B------:R-:W-:Y:S02]  /*62f0*/  R2UR UR6, R28 ;  /* 0x000000001c0672ca */ /* 0x000fe400000e0000 */
[----:B------:R-:W-:Y:S01]  /*6300*/  R2UR UR7, R29 ;  /* 0x000000001d0772ca */ /* 0x000fe200000e0000 */
[----:B------:R-:W-:Y:S01]  /*6310*/  FMUL R13, R13, UR4 ;  /* 0x000000040d0d7c20 */ /* 0x000fe20008400000 */
[----:B------:R-:W-:Y:S02]  /*6320*/  FSEL R58, R3, R10, P1 ;  /* 0x0000000a033a7208 */ /* 0x000fe40000800000 */
[----:B------:R-:W-:-:S02]  /*6330*/  ISETP.NE.AND P2, PT, R47, RZ, PT ;  /* 0x000000ff2f00720c */ /* 0x000fc40003f45270 */
[----:B------:R-:W-:Y:S02]  /*6340*/  LEA.HI.X.SX32 R3, R17, UR45, 0x2, P0 ;  /* 0x0000002d11037c11 */ /* 0x000fe400080f16ff */
[----:B------:R-:W-:Y:S02]  /*6350*/  IADD3 R12, P0, PT, R27, UR46, RZ ;  /* 0x0000002e1b0c7c10 */ /* 0x000fe4000ff1e0ff */
[----:B------:R-:W-:Y:S02]  /*6360*/  FSEL R46, R13, R10, P2 ;  /* 0x0000000a0d2e7208 */ /* 0x000fe40001000000 */
[----:B------:R-:W-:Y:S01]  /*6370*/  LEA.HI.X.SX32 R13, R27, UR47, 0x1, P0 ;  /* 0x0000002f1b0d7c11 */ /* 0x000fe200080f0eff */
[----:B------:R-:W2:Y:S04]  /*6380*/  LDG.E R8, desc[UR6][R8.64] ;  /* 0x0000000608087981 */ /* 0x000ea8000c1e1900 */
[----:B------:R-:W3:Y:S04]  /*6390*/  LDG.E.U8 R12, desc[UR6][R12.64] ;  /* 0x000000060c0c7981 */ /* 0x000ee8000c1e1100 */
[----:B------:R0:W4:Y:S01]  /*63a0*/  LDG.E R2, desc[UR6][R2.64] ;  /* 0x0000000602027981 */ /* 0x000122000c1e1900 */
[----:B------:R-:W-:-:S04]  /*63b0*/  FMNMX R5, R58, -INF , !PT ;  /* 0xff8000003a057809 */ /* 0x000fc80007800000 */
        /* <DEDUP_REMOVED lines=11> */
[----:B------:R-:W-:-:S02]  /*6470*/  ISETP.NE.AND P3, PT, R43, RZ, PT ;  /* 0x000000ff2b00720c */ /* 0x000fc40003f65270 */
[----:B------:R-:W-:Y:S02]  /*6480*/  FMNMX R5, R5, R18, !PT ;  /* 0x0000001205057209 */ /* 0x000fe40007800000 */
[----:B------:R-:W-:Y:S02]  /*6490*/  FSEL R44, R11, R10, P3 ;  /* 0x0000000a0b2c7208 */ /* 0x000fe40001800000 */
[----:B------:R-:W-:Y:S01]  /*64a0*/  FMNMX R5, R5, R22, !PT ;  /* 0x0000001605057209 */ /* 0x000fe20007800000 */
[----:B------:R-:W-:-:S03]  /*64b0*/  FMUL R21, R21, UR4 ;  /* 0x0000000415157c20 */ /* 0x000fc60008400000 */
[----:B------:R-:W-:Y:S02]  /*64c0*/  FMNMX R5, R5, R44, !PT ;  /* 0x0000002c05057209 */ /* 0x000fe40007800000 */
[----:B------:R-:W-:Y:S02]  /*64d0*/  ISETP.NE.AND P6, PT, R52, RZ, PT ;  /* 0x000000ff3400720c */ /* 0x000fe40003fc5270 */
[----:B------:R-:W-:Y:S01]  /*64e0*/  FMNMX R5, R5, R46, !PT ;  /* 0x0000002e05057209 */ /* 0x000fe20007800000 */
[----:B------:R-:W-:Y:S01]  /*64f0*/  FMUL R25, R25, UR4 ;  /* 0x0000000419197c20 */ /* 0x000fe20008400000 */
[----:B------:R-:W-:Y:S02]  /*6500*/  FSEL R48, R21, R10, P6 ;  /* 0x0000000a15307208 */ /* 0x000fe40003000000 */
[----:B------:R-:W-:Y:S02]  /*6510*/  ISETP.NE.AND P1, PT, R51, RZ, PT ;  /* 0x000000ff3300720c */ /* 0x000fe40003f25270 */
[----:B------:R-:W-:Y:S01]  /*6520*/  FMNMX R5, R5, R20, !PT ;  /* 0x0000001405057209 */ /* 0x000fe20007800000 */
[----:B0-----:R-:W-:Y:S01]  /*6530*/  FMUL R3, R38, UR4 ;  /* 0x0000000426037c20 */ /* 0x001fe20008400000 */
[----:B------:R-:W-:-:S02]  /*6540*/  ISETP.NE.AND P0, PT, R16, RZ, PT ;  /* 0x000000ff1000720c */ /* 0x000fc40003f05270 */
[----:B------:R-:W-:Y:S02]  /*6550*/  ISETP.NE.AND P3, PT, R53, RZ, PT ;  /* 0x000000ff3500720c */ /* 0x000fe40003f65270 */
        /* <DEDUP_REMOVED lines=21> */
[----:B---3--:R-:W-:Y:S01]  /*66b0*/  ISETP.NE.AND P1, PT, R12, RZ, PT ;  /* 0x000000ff0c00720c */ /* 0x008fe20003f25270 */
[----:B--2---:R-:W-:-:S05]  /*66c0*/  FMUL R3, R8, UR4 ;  /* 0x0000000408037c20 */ /* 0x004fca0008400000 */
[----:B------:R-:W-:-:S04]  /*66d0*/  FSEL R42, R3, R10, P0 ;  /* 0x0000000a032a7208 */ /* 0x000fc80000000000 */
[----:B------:R-:W-:-:S03]  /*66e0*/  FMNMX R7, R7, R42, !PT ;  /* 0x0000002a07077209 */ /* 0x000fc60007800000 */
[----:B----4-:R-:W-:Y:S01]  /*66f0*/  @P1 FMUL R10, R2, UR4 ;  /* 0x00000004020a1c20 */ /* 0x010fe20008400000 */
[----:B------:R-:W-:-:S04]  /*6700*/  UMOV UR4, 0xffffffff ;  /* 0xffffffff00047882 */ /* 0x000fc80000000000 */
[----:B------:R-:W-:Y:S01]  /*6710*/  FMNMX R13, R7, R10, !PT ;  /* 0x0000000a070d7209 */ /* 0x000fe20007800000 */
[----:B------:R-:W-:Y:S06]  /*6720*/  BRA.DIV UR4, `(.L_x_2870) ;  /* 0x0000002604e47947 */ /* 0x000fec000b800000 */
[----:B------:R-:W0:Y:S01]  /*6730*/  SHFL.BFLY PT, R14, R13, 0x10, 0x1f ;  /* 0x0e001f000d0e7f89 */ /* 0x000e2200000e0000 */
[----:B------:R-:W-:Y:S01]  /*6740*/  HFMA2 R11, -RZ, RZ, 0.96630859375, -0.0022525787353515625 ;  /* 0x3bbb989dff0b7431 */ /* 0x000fe200000001ff */
[----:B0-----:R-:W-:-:S05]  /*6750*/  FMNMX R13, R13, R14, !PT ;  /* 0x0000000e0d0d7209 */ /* 0x001fca0007800000 */
[----:B------:R-:W0:Y:S02]  /*6760*/  SHFL.BFLY PT, R14, R13, 0x8, 0x1f ;  /* 0x0d001f000d0e7f89 */ /* 0x000e2400000e0000 */
[----:B0-----:R-:W-:Y:S01]  /*6770*/  FMNMX R0, R13, R14, !PT ;  /* 0x0000000e0d007209 */ /* 0x001fe20007800000 */
[----:B------:R-:W-:-:S04]  /*6780*/  IMAD.MOV.U32 R13, RZ, RZ, 0x437c0000 ;  /* 0x437c0000ff0d7424 */ /* 0x000fc800078e00ff */
        /* <DEDUP_REMOVED lines=11> */
[----:B------:R-:W-:Y:S01]  /*6840*/  FFMA.SAT R10, R58, R11, 0.5 ;  /* 0x3f0000003a0a7423 */ /* 0x000fe2000000200b */
[--C-:B------:R-:W-:Y:S01]  /*6850*/  FADD R30, R30, -R5.reuse ;  /* 0x800000051e1e7221 */ /* 0x100fe20000000000 */
[--C-:B------:R-:W-:Y:S01]  /*6860*/  FADD R40, R40, -R5.reuse ;  /* 0x8000000528287221 */ /* 0x100fe20000000000 */
[-C--:B------:R-:W-:Y:S01]  /*6870*/  FFMA.RM R18, R18, R13.reuse, 12582913 ;  /* 0x4b40000112127423 */ /* 0x080fe2000000400d */
[----:B------:R-:W-:Y:S01]  /*6880*/  FFMA.RM R10, R10, R13, 12582913 ;  /* 0x4b4000010a0a7423 */ /* 0x000fe2000000400d */
[--C-:B------:R-:W-:Y:S01]  /*6890*/  FADD R32, R16, -R5.reuse ;  /* 0x8000000510207221 */ /* 0x100fe20000000000 */
[----:B------:R-:W-:Y:S01]  /*68a0*/  FFMA.SAT R16, R40, R11, 0.5 ;  /* 0x3f00000028107423 */ /* 0x000fe2000000200b */
[----:B------:R-:W-:Y:S01]  /*68b0*/  FADD R7, R18, -12583039 ;  /* 0xcb40007f12077421 */ /* 0x000fe20000000000 */
[----:B------:R-:W-:Y:S01]  /*68c0*/  FADD R3, R10, -12583039 ;  /* 0xcb40007f0a037421 */ /* 0x000fe20000000000 */
[----:B------:R-:W-:Y:S01]  /*68d0*/  FADD R26, R26, -R5 ;  /* 0x800000051a1a7221 */ /* 0x000fe20000000000 */
[----:B------:R-:W-:Y:S01]  /*68e0*/  FFMA.RM R16, R16, R13, 12582913 ;  /* 0x4b40000110107423 */ /* 0x000fe2000000400d */
[----:B------:R-:W-:Y:S01]  /*68f0*/  FFMA R7, R8, 1.4426950216293334961, -R7 ;  /* 0x3fb8aa3b08077823 */ /* 0x000fe20000000807 */
[----:B------:R-:W-:Y:S01]  /*6900*/  FFMA R3, R58, 1.4426950216293334961, -R3 ;  /* 0x3fb8aa3b3a037823 */ /* 0x000fe20000000803 */
[--C-:B------:R-:W-:Y:S01]  /*6910*/  FADD R4, R4, -R5.reuse ;  /* 0x8000000504047221 */ /* 0x100fe20000000000 */
[----:B------:R-:W-:Y:S01]  /*6920*/  FADD R24, R24, -R5 ;  /* 0x8000000518187221 */ /* 0x000fe20000000000 */
[----:B------:R-:W-:Y:S01]  /*6930*/  FFMA R7, R8, 1.925963033500011079e-08, R7 ;  /* 0x32a5706008077823 */ /* 0x000fe20000000007 */
[----:B------:R-:W-:Y:S01]  /*6940*/  FFMA.SAT R8, R30, R11, 0.5 ;  /* 0x3f0000001e087423 */ /* 0x000fe2000000200b */
[----:B------:R-:W-:Y:S01]  /*6950*/  FFMA R3, R58, 1.925963033500011079e-08, R3 ;  /* 0x32a570603a037823 */ /* 0x000fe20000000003 */
[--C-:B------:R-:W-:Y:S01]  /*6960*/  FADD R6, R6, -R5.reuse ;  /* 0x8000000506067221 */ /* 0x100fe20000000000 */
[--C-:B------:R-:W-:Y:S01]  /*6970*/  FADD R0, R22, -R5.reuse ;  /* 0x8000000516007221 */ /* 0x100fe20000000000 */
[----:B------:R-:W-:Y:S01]  /*6980*/  FFMA.RM R8, R8, R13, 12582913 ;  /* 0x4b40000108087423 */ /* 0x000fe2000000400d */
[--C-:B------:R-:W-:Y:S01]  /*6990*/  FADD R44, R44, -R5.reuse ;  /* 0x800000052c2c7221 */ /* 0x100fe20000000000 */
[--C-:B------:R-:W-:Y:S01]  /*69a0*/  FADD R46, R46, -R5.reuse ;  /* 0x800000052e2e7221 */ /* 0x100fe20000000000 */
[----:B------:R-:W0:Y:S01]  /*69b0*/  MUFU.EX2 R3, R3 ;  /* 0x0000000300037308 */ /* 0x000e220000000800 */
        /* <DEDUP_REMOVED lines=11> */
[----:B------:R-:W-:Y:S01]  /*6a70*/  SHF.L.U32 R10, R10, 0x17, RZ ;  /* 0x000000170a0a7819 */ /* 0x000fe200000006ff */
[----:B------:R-:W-:-:S02]  /*6a80*/  IMAD.SHL.U32 R8, R8, 0x800000, RZ ;  /* 0x0080000008087824 */ /* 0x000fc400078e00ff */
[----:B------:R-:W-:Y:S01]  /*6a90*/  FFMA R5, R40, 1.4426950216293334961, -R5 ;  /* 0x3fb8aa3b28057823 */ /* 0x000fe20000000805 */
[----:B------:R-:W-:Y:S01]  /*6aa0*/  FFMA R9, R30, 1.925963033500011079e-08, R9 ;  /* 0x32a570601e097823 */ /* 0x000fe20000000009 */
[----:B------:R-:W-:Y:S02]  /*6ab0*/  IMAD.SHL.U32 R16, R16, 0x800000, RZ ;  /* 0x0080000010107824 */ /* 0x000fe400078e00ff */
[----:B0-----:R-:W-:Y:S01]  /*6ac0*/  FMUL R22, R10, R3 ;  /* 0x000000030a167220 */ /* 0x001fe20000400000 */
[----:B------:R-:W-:Y:S01]  /*6ad0*/  FFMA R5, R40, 1.925963033500011079e-08, R5 ;  /* 0x32a5706028057823 */ /* 0x000fe20000000005 */
[----:B------:R-:W-:Y:S01]  /*6ae0*/  FFMA.SAT R10, R26, R11, 0.5 ;  /* 0x3f0000001a0a7423 */ /* 0x000fe2000000200b */
[----:B------:R-:W0:Y:S01]  /*6af0*/  MUFU.EX2 R7, R7 ;  /* 0x0000000700077308 */ /* 0x000e220000000800 */
[----:B------:R-:W-:Y:S02]  /*6b00*/  SHF.L.U32 R18, R18, 0x17, RZ ;  /* 0x0000001712127819 */ /* 0x000fe400000006ff */
[----:B------:R-:W-:-:S04]  /*6b10*/  FFMA.RM R10, R10, R13, 12582913 ;  /* 0x4b4000010a0a7423 */ /* 0x000fc8000000400d */
[C---:B------:R-:W-:Y:S01]  /*6b20*/  FADD R3, R10.reuse, -12583039 ;  /* 0xcb40007f0a037421 */ /* 0x040fe20000000000 */
[----:B------:R-:W1:Y:S01]  /*6b30*/  MUFU.EX2 R9, R9 ;  /* 0x0000000900097308 */ /* 0x000e620000000800 */
[----:B------:R-:W-:Y:S02]  /*6b40*/  SHF.L.U32 R10, R10, 0x17, RZ ;  /* 0x000000170a0a7819 */ /* 0x000fe400000006ff */
[----:B------:R-:W-:-:S04]  /*6b50*/  FFMA R3, R26, 1.4426950216293334961, -R3 ;  /* 0x3fb8aa3b1a037823 */ /* 0x000fc80000000803 */
[----:B------:R-:W-:Y:S01]  /*6b60*/  FFMA R3, R26, 1.925963033500011079e-08, R3 ;  /* 0x32a570601a037823 */ /* 0x000fe20000000003 */
[----:B------:R-:W2:Y:S01]  /*6b70*/  MUFU.EX2 R5, R5 ;  /* 0x0000000500057308 */ /* 0x000ea20000000800 */
[----:B0-----:R-:W-:Y:S01]  /*6b80*/  FMUL R20, R18, R7 ;  /* 0x0000000712147220 */ /* 0x001fe20000400000 */
[----:B------:R-:W-:-:S06]  /*6b90*/  FFMA.SAT R26, R50, R11, 0.5 ;  /* 0x3f000000321a7423 */ /* 0x000fcc000000200b */
[----:B------:R-:W0:Y:S01]  /*6ba0*/  MUFU.EX2 R3, R3 ;  /* 0x0000000300037308 */ /* 0x000e220000000800 */
[----:B-1----:R-:W-:Y:S01]  /*6bb0*/  FMUL R19, R8, R9 ;  /* 0x0000000908137220 */ /* 0x002fe20000400000 */
[----:B------:R-:W-:-:S04]  /*6bc0*/  FFMA.SAT R8, R6, R11, 0.5 ;  /* 0x3f00000006087423 */ /* 0x000fc8000000200b */
[----:B------:R-:W-:Y:S01]  /*6bd0*/  FFMA.RM R8, R8, R13, 12582913 ;  /* 0x4b40000108087423 */ /* 0x000fe2000000400d */
[----:B--2---:R-:W-:Y:S01]  /*6be0*/  FMUL R21, R16, R5 ;  /* 0x0000000510157220 */ /* 0x004fe20000400000 */
[----:B------:R-:W-:Y:S02]  /*6bf0*/  FFMA.SAT R16, R4, R11, 0.5 ;  /* 0x3f00000004107423 */ /* 0x000fe4000000200b */
[C---:B------:R-:W-:Y:S01]  /*6c00*/  FADD R9, R8.reuse, -12583039 ;  /* 0xcb40007f08097421 */ /* 0x040fe20000000000 */
[----:B------:R-:W-:Y:S02]  /*6c10*/  IMAD.SHL.U32 R8, R8, 0x800000, RZ ;  /* 0x0080000008087824 */ /* 0x000fe400078e00ff */
[----:B------:R-:W-:Y:S01]  /*6c20*/  FFMA.RM R16, R16, R13, 12582913 ;  /* 0x4b40000110107423 */ /* 0x000fe2000000400d */
[----:B------:R-:W-:Y:S01]  /*6c30*/  FFMA R9, R6, 1.4426950216293334961, -R9 ;  /* 0x3fb8aa3b06097823 */ /* 0x000fe20000000809 */
[----:B0-----:R-:W-:Y:S02]  /*6c40*/  FMUL R18, R10, R3 ;  /* 0x000000030a127220 */ /* 0x001fe40000400000 */
[----:B------:R-:W-:Y:S01]  /*6c50*/  FADD R5, R16, -12583039 ;  /* 0xcb40007f10057421 */ /* 0x000fe20000000000 */
[----:B------:R-:W-:Y:S01]  /*6c60*/  FFMA R9, R6, 1.925963033500011079e-08, R9 ;  /* 0x32a5706006097823 */ /* 0x000fe20000000009 */
[----:B------:R-:W-:Y:S01]  /*6c70*/  FFMA.SAT R6, R2, R11, 0.5 ;  /* 0x3f00000002067423 */ /* 0x000fe2000000200b */
[----:B------:R-:W-:-:S02]  /*6c80*/  IMAD.SHL.U32 R16, R16, 0x800000, RZ ;  /* 0x0080000010107824 */ /* 0x000fc400078e00ff */
[----:B------:R-:W-:Y:S01]  /*6c90*/  FFMA R5, R4, 1.4426950216293334961, -R5 ;  /* 0x3fb8aa3b04057823 */ /* 0x000fe20000000805 */
[----:B------:R-:W-:Y:S01]  /*6ca0*/  FFMA.RM R6, R6, R13, 12582913 ;  /* 0x4b40000106067423 */ /* 0x000fe2000000400d */
[----:B------:R-:W0:Y:S02]  /*6cb0*/  MUFU.EX2 R9, R9 ;  /* 0x0000000900097308 */ /* 0x000e240000000800 */
[----:B------:R-:W-:Y:S01]  /*6cc0*/  FFMA R5, R4, 1.925963033500011079e-08, R5 ;  /* 0x32a5706004057823 */ /* 0x000fe20000000005 */
[----:B------:R-:W-:Y:S01]  /*6cd0*/  FFMA.SAT R4, R24, R11, 0.5 ;  /* 0x3f00000018047423 */ /* 0x000fe2000000200b */
[C---:B------:R-:W-:Y:S01]  /*6ce0*/  FADD R3, R6.reuse, -12583039 ;  /* 0xcb40007f06037421 */ /* 0x040fe20000000000 */
[----:B------:R-:W-:Y:S02]  /*6cf0*/  SHF.L.U32 R6, R6, 0x17, RZ ;  /* 0x0000001706067819 */ /* 0x000fe400000006ff */
[----:B------:R-:W-:Y:S01]  /*6d00*/  FFMA.RM R4, R4, R13, 12582913 ;  /* 0x4b40000104047423 */ /* 0x000fe2000000400d */
[----:B------:R-:W-:Y:S01]  /*6d10*/  FFMA R3, R2, 1.4426950216293334961, -R3 ;  /* 0x3fb8aa3b02037823 */ /* 0x000fe20000000803 */
[----:B------:R-:W1:Y:S02]  /*6d20*/  MUFU.EX2 R5, R5 ;  /* 0x0000000500057308 */ /* 0x000e640000000800 */
[----:B------:R-:W-:Y:S01]  /*6d30*/  FADD R7, R4, -12583039 ;  /* 0xcb40007f04077421 */ /* 0x000fe20000000000 */
[----:B------:R-:W-:Y:S01]  /*6d40*/  FFMA R3, R2, 1.925963033500011079e-08, R3 ;  /* 0x32a5706002037823 */ /* 0x000fe20000000003 */
[----:B------:R-:W-:Y:S01]  /*6d50*/  FFMA.SAT R2, R0, R11, 0.5 ;  /* 0x3f00000000027423 */ /* 0x000fe2000000200b */
[----:B------:R-:W-:Y:S01]  /*6d60*/  SHF.L.U32 R4, R4, 0x17, RZ ;  /* 0x0000001704047819 */ /* 0x000fe200000006ff */
[----:B------:R-:W-:-:S02]  /*6d70*/  FFMA R7, R24, 1.4426950216293334961, -R7 ;  /* 0x3fb8aa3b18077823 */ /* 0x000fc40000000807 */
[----:B------:R-:W-:Y:S01]  /*6d80*/  FFMA.RM R2, R2, R13, 12582913 ;  /* 0x4b40000102027423 */ /* 0x000fe2000000400d */
[----:B------:R-:W2:Y:S01]  /*6d90*/  MUFU.EX2 R3, R3 ;  /* 0x0000000300037308 */ /* 0x000ea20000000800 */
[----:B------:R-:W-:Y:S01]  /*6da0*/  FFMA R7, R24, 1.925963033500011079e-08, R7 ;  /* 0x32a5706018077823 */ /* 0x000fe20000000007 */
[----:B0-----:R-:W-:Y:S01]  /*6db0*/  FMUL R10, R8, R9 ;  /* 0x00000009080a7220 */ /* 0x001fe20000400000 */
[----:B-1----:R-:W-:Y:S01]  /*6dc0*/  FMUL R17, R16, R5 ;  /* 0x0000000510117220 */ /* 0x002fe20000400000 */
[----:B------:R-:W-:-:S04]  /*6dd0*/  FADD R5, R2, -12583039 ;  /* 0xcb40007f02057421 */ /* 0x000fc80000000000 */
[----:B------:R-:W0:Y:S01]  /*6de0*/  MUFU.EX2 R7, R7 ;  /* 0x0000000700077308 */ /* 0x000e220000000800 */
[----:B------:R-:W-:Y:S02]  /*6df0*/  IMAD.SHL.U32 R2, R2, 0x800000, RZ ;  /* 0x0080000002027824 */ /* 0x000fe400078e00ff */
[----:B------:R-:W-:-:S04]  /*6e00*/  FFMA R5, R0, 1.4426950216293334961, -R5 ;  /* 0x3fb8aa3b00057823 */ /* 0x000fc80000000805 */
[----:B------:R-:W-:Y:S01]  /*6e10*/  FFMA R5, R0, 1.925963033500011079e-08, R5 ;  /* 0x32a5706000057823 */ /* 0x000fe20000000005 */
[----:B------:R-:W-:Y:S01]  /*6e20*/  FFMA.SAT R0, R44, R11, 0.5 ;  /* 0x3f0000002c007423 */ /* 0x000fe2000000200b */
[----:B--2---:R-:W-:Y:S01]  /*6e30*/  FMUL R9, R6, R3 ;  /* 0x0000000306097220 */ /* 0x004fe20000400000 */
[----:B------:R-:W-:Y:S02]  /*6e40*/  FFMA.SAT R6, R48, R11, 0.5 ;  /* 0x3f00000030067423 */ /* 0x000fe4000000200b */
[-C--:B------:R-:W-:Y:S01]  /*6e50*/  FFMA.RM R0, R0, R13.reuse, 12582913 ;  /* 0x4b40000100007423 */ /* 0x080fe2000000400d */
[----:B------:R-:W1:Y:S01]  /*6e60*/  MUFU.EX2 R5, R5 ;  /* 0x0000000500057308 */ /* 0x000e620000000800 */
[----:B------:R-:W-:Y:S01]  /*6e70*/  FFMA.RM R15, R6, R13, 12582913 ;  /* 0x4b400001060f7423 */ /* 0x000fe2000000400d */
[----:B0-----:R-:W-:Y:S01]  /*6e80*/  FMUL R16, R4, R7 ;  /* 0x0000000704107220 */ /* 0x001fe20000400000 */
[----:B------:R-:W-:Y:S01]  /*6e90*/  FADD R7, R0, -12583039 ;  /* 0xcb40007f00077421 */ /* 0x000fe20000000000 */
[----:B------:R-:W-:Y:S01]  /*6ea0*/  FFMA.SAT R4, R46, R11, 0.5 ;  /* 0x3f0000002e047423 */ /* 0x000fe2000000200b */
[----:B------:R-:W-:-:S02]  /*6eb0*/  SHF.L.U32 R0, R0, 0x17, RZ ;  /* 0x0000001700007819 */ /* 0x000fc400000006ff */
[----:B------:R-:W-:Y:S01]  /*6ec0*/  FFMA R7, R44, 1.4426950216293334961, -R7 ;  /* 0x3fb8aa3b2c077823 */ /* 0x000fe20000000807 */
[----:B------:R-:W-:-:S03]  /*6ed0*/  FFMA.RM R4, R4, R13, 12582913 ;  /* 0x4b40000104047423 */ /* 0x000fc6000000400d */
[----:B------:R-:W-:Y:S01]  /*6ee0*/  FFMA R44, R44, 1.925963033500011079e-08, R7 ;  /* 0x32a570602c2c7823 */ /* 0x000fe20000000007 */
[C---:B------:R-:W-:Y:S01]  /*6ef0*/  FADD R7, R4.reuse, -12583039 ;  /* 0xcb40007f04077421 */ /* 0x040fe20000000000 */
[----:B------:R-:W-:Y:S02]  /*6f00*/  IMAD.SHL.U32 R4, R4, 0x800000, RZ ;  /* 0x0080000004047824 */ /* 0x000fe400078e00ff */
[----:B-1----:R-:W-:Y:S01]  /*6f10*/  FMUL R8, R2, R5 ;  /* 0x0000000502087220 */ /* 0x002fe20000400000 */
[----:B------:R-:W-:Y:S01]  /*6f20*/  FFMA.SAT R2, R14, R11, 0.5 ;  /* 0x3f0000000e027423 */ /* 0x000fe2000000200b */
[----:B------:R-:W-:Y:S01]  /*6f30*/  FFMA R7, R46, 1.4426950216293334961, -R7 ;  /* 0x3fb8aa3b2e077823 */ /* 0x000fe20000000807 */
[----:B------:R-:W-:Y:S02]  /*6f40*/  FADD R5, R15, -12583039 ;  /* 0xcb40007f0f057421 */ /* 0x000fe40000000000 */
[----:B------:R-:W-:Y:S01]  /*6f50*/  FFMA.RM R2, R2, R13, 12582913 ;  /* 0x4b40000102027423 */ /* 0x000fe2000000400d */
[----:B------:R-:W-:Y:S01]  /*6f60*/  FFMA R46, R46, 1.925963033500011079e-08, R7 ;  /* 0x32a570602e2e7823 */ /* 0x000fe20000000007 */
[----:B------:R-:W-:Y:S01]  /*6f70*/  FFMA R5, R48, 1.4426950216293334961, -R5 ;  /* 0x3fb8aa3b30057823 */ /* 0x000fe20000000805 */
[----:B------:R-:W0:Y:S01]  /*6f80*/  MUFU.EX2 R7, R44 ;  /* 0x0000002c00077308 */ /* 0x000e220000000800 */
[C---:B------:R-:W-:Y:S01]  /*6f90*/  FADD R3, R2.reuse, -12583039 ;  /* 0xcb40007f02037421 */ /* 0x040fe20000000000 */
[----:B------:R-:W-:Y:S01]  /*6fa0*/  SHF.L.U32 R2, R2, 0x17, RZ ;  /* 0x0000001702027819 */ /* 0x000fe200000006ff */
[----:B------:R-:W-:-:S02]  /*6fb0*/  FFMA R48, R48, 1.925963033500011079e-08, R5 ;  /* 0x32a5706030307823 */ /* 0x000fc40000000005 */
[----:B------:R-:W-:-:S04]  /*6fc0*/  FFMA R3, R14, 1.4426950216293334961, -R3 ;  /* 0x3fb8aa3b0e037823 */ /* 0x000fc80000000803 */
[----:B------:R-:W-:Y:S02]  /*6fd0*/  FFMA R14, R14, 1.925963033500011079e-08, R3 ;  /* 0x32a570600e0e7823 */ /* 0x000fe40000000003 */
[----:B------:R-:W1:Y:S01]  /*6fe0*/  MUFU.EX2 R3, R46 ;  /* 0x0000002e00037308 */ /* 0x000e620000000800 */
[----:B0-----:R-:W-:Y:S01]  /*6ff0*/  FMUL R7, R0, R7 ;  /* 0x0000000700077220 */ /* 0x001fe20000400000 */
[----:B------:R-:W-:-:S06]  /*7000*/  FFMA.SAT R0, R32, R11, 0.5 ;  /* 0x3f00000020007423 */ /* 0x000fcc000000200b */
[----:B------:R0:W2:Y:S01]  /*7010*/  MUFU.EX2 R5, R14 ;  /* 0x0000000e00057308 */ /* 0x0000a20000000800 */
[----:B------:R-:W-:Y:S01]  /*7020*/  FFMA.RM R0, R0, R13, 12582913 ;  /* 0x4b40000100007423 */ /* 0x000fe2000000400d */
[----:B-1----:R-:W-:-:S03]  /*7030*/  FMUL R6, R4, R3 ;  /* 0x0000000304067220 */ /* 0x002fc60000400000 */
[----:B------:R-:W-:Y:S01]  /*7040*/  FADD R3, R0, -12583039 ;  /* 0xcb40007f00037421 */ /* 0x000fe20000000000 */
[-C--:B------:R-:W-:Y:S01]  /*7050*/  FFMA.SAT R4, R38, R11.reuse, 0.5 ;  /* 0x3f00000026047423 */ /* 0x080fe2000000200b */
[----:B0-----:R-:W-:Y:S01]  /*7060*/  FFMA.SAT R14, R56, R11, 0.5 ;  /* 0x3f000000380e7423 */ /* 0x001fe2000000200b */
[----:B------:R-:W-:Y:S01]  /*7070*/  SHF.L.U32 R0, R0, 0x17, RZ ;  /* 0x0000001700007819 */ /* 0x000fe200000006ff */
[----:B------:R-:W-:Y:S01]  /*7080*/  FFMA R3, R32, 1.4426950216293334961, -R3 ;  /* 0x3fb8aa3b20037823 */ /* 0x000fe20000000803 */
[----:B------:R-:W-:Y:S01]  /*7090*/  FFMA.RM R23, R4, R13, 12582913 ;  /* 0x4b40000104177423 */ /* 0x000fe2000000400d */
[----:B------:R-:W-:Y:S02]  /*70a0*/  IMAD.SHL.U32 R4, R15, 0x800000, RZ ;  /* 0x008000000f047824 */ /* 0x000fe400078e00ff */
[----:B--2---:R-:W-:Y:S01]  /*70b0*/  FMUL R5, R2, R5 ;  /* 0x0000000502057220 */ /* 0x004fe20000400000 */
[----:B------:R-:W-:Y:S01]  /*70c0*/  FFMA R32, R32, 1.925963033500011079e-08, R3 ;  /* 0x32a5706020207823 */ /* 0x000fe20000000003 */
[----:B------:R-:W-:Y:S01]  /*70d0*/  FADD R25, R23, -12583039 ;  /* 0xcb40007f17197421 */ /* 0x000fe20000000000 */
[----:B------:R-:W0:Y:S01]  /*70e0*/  MUFU.EX2 R3, R48 ;  /* 0x0000003000037308 */ /* 0x000e220000000800 */
[----:B------:R-:W-:Y:S01]  /*70f0*/  FFMA.SAT R2, R52, R11, 0.5 ;  /* 0x3f00000034027423 */ /* 0x000fe2000000200b */
[----:B------:R-:W-:Y:S01]  /*7100*/  FFMA.RM R14, R14, R13, 12582913 ;  /* 0x4b4000010e0e7423 */ /* 0x000fe2000000400d */
[----:B------:R-:W-:-:S02]  /*7110*/  FFMA R25, R38, 1.4426950216293334961, -R25 ;  /* 0x3fb8aa3b26197823 */ /* 0x000fc40000000819 */
[----:B------:R-:W-:Y:S01]  /*7120*/  FFMA.RM R24, R2, R13, 12582913 ;  /* 0x4b40000102187423 */ /* 0x000fe2000000400d */
[----:B------:R-:W-:Y:S02]  /*7130*/  IMAD.SHL.U32 R2, R23, 0x800000, RZ ;  /* 0x0080000017027824 */ /* 0x000fe400078e00ff */
[----:B------:R-:W-:Y:S01]  /*7140*/  FFMA R25, R38, 1.925963033500011079e-08, R25 ;  /* 0x32a5706026197823 */ /* 0x000fe20000000019 */
[----:B------:R-:W-:-:S04]  /*7150*/  FADD R15, R24, -12583039 ;  /* 0xcb40007f180f7421 */ /* 0x000fc80000000000 */
[----:B------:R-:W-:Y:S01]  /*7160*/  FFMA R15, R52, 1.4426950216293334961, -R15 ;  /* 0x3fb8aa3b340f7823 */ /* 0x000fe2000000080f */
[----:B------:R-:W1:Y:S01]  /*7170*/  MUFU.EX2 R25, R25 ;  /* 0x0000001900197308 */ /* 0x000e620000000800 */
[----:B0-----:R-:W-:Y:S02]  /*7180*/  FMUL R4, R4, R3 ;  /* 0x0000000304047220 */ /* 0x001fe40000400000 */
[----:B------:R-:W-:Y:S01]  /*7190*/  FFMA R52, R52, 1.925963033500011079e-08, R15 ;  /* 0x32a5706034347823 */ /* 0x000fe2000000000f */
[C---:B------:R-:W-:Y:S01]  /*71a0*/  FADD R15, R14.reuse, -12583039 ;  /* 0xcb40007f0e0f7421 */ /* 0x040fe20000000000 */
[----:B------:R-:W-:-:S03]  /*71b0*/  IMAD.SHL.U32 R14, R14, 0x800000, RZ ;  /* 0x008000000e0e7824 */ /* 0x000fc600078e00ff */
[----:B------:R-:W0:Y:S01]  /*71c0*/  MUFU.EX2 R3, R32 ;  /* 0x0000002000037308 */ /* 0x000e220000000800 */
[----:B------:R-:W-:-:S04]  /*71d0*/  FFMA R15, R56, 1.4426950216293334961, -R15 ;  /* 0x3fb8aa3b380f7823 */ /* 0x000fc8000000080f */
[----:B------:R-:W-:-:S03]  /*71e0*/  FFMA R56, R56, 1.925963033500011079e-08, R15 ;  /* 0x32a5706038387823 */ /* 0x000fc6000000000f */
[----:B------:R-:W2:Y:S01]  /*71f0*/  MUFU.EX2 R23, R52 ;  /* 0x0000003400177308 */ /* 0x000ea20000000800 */
[----:B-1----:R-:W-:-:S07]  /*7200*/  FMUL R2, R2, R25 ;  /* 0x0000001902027220 */ /* 0x002fce0000400000 */
[----:B------:R-:W-:Y:S01]  /*7210*/  MUFU.EX2 R31, R56 ;  /* 0x00000038001f7308 */ /* 0x000fe20000000800 */
[----:B0-----:R-:W-:Y:S01]  /*7220*/  FMUL R3, R0, R3 ;  /* 0x0000000300037220 */ /* 0x001fe20000400000 */
[----:B------:R-:W-:-:S04]  /*7230*/  FFMA.SAT R0, R54, R11, 0.5 ;  /* 0x3f00000036007423 */ /* 0x000fc8000000200b */
[----:B------:R-:W-:Y:S01]  /*7240*/  FFMA.RM R15, R0, R13, 12582913 ;  /* 0x4b400001000f7423 */ /* 0x000fe2000000400d */
[----:B------:R-:W-:Y:S01]  /*7250*/  SHF.L.U32 R0, R24, 0x17, RZ ;  /* 0x0000001718007819 */ /* 0x000fe200000006ff */
[----:B------:R-:W-:Y:S02]  /*7260*/  FFMA.SAT R24, R42, R11, 0.5 ;  /* 0x3f0000002a187423 */ /* 0x000fe4000000200b */
[----:B------:R-:W-:Y:S02]  /*7270*/  FADD R25, R15, -12583039 ;  /* 0xcb40007f0f197421 */ /* 0x000fe40000000000 */
[----:B--2---:R-:W-:Y:S02]  /*7280*/  FMUL R0, R0, R23 ;  /* 0x0000001700007220 */ /* 0x004fe40000400000 */
[----:B------:R-:W-:-:S04]  /*7290*/  FFMA R25, R54, 1.4426950216293334961, -R25 ;  /* 0x3fb8aa3b36197823 */ /* 0x000fc80000000819 */
[----:B------:R-:W-:Y:S01]  /*72a0*/  FFMA R54, R54, 1.925963033500011079e-08, R25 ;  /* 0x32a5706036367823 */ /* 0x000fe20000000019 */
[----:B------:R-:W-:Y:S01]  /*72b0*/  FFMA.RM R25, R26, R13, 12582913 ;  /* 0x4b4000011a197423 */ /* 0x000fe2000000400d */
[----:B------:R-:W-:Y:S01]  /*72c0*/  FFMA.SAT R26, R12, R11, 0.5 ;  /* 0x3f0000000c1a7423 */ /* 0x000fe2000000200b */
[-C--:B------:R-:W-:Y:S01]  /*72d0*/  FFMA.RM R11, R24, R13.reuse, 12582913 ;  /* 0x4b400001180b7423 */ /* 0x080fe2000000400d */
[----:B------:R-:W0:Y:S01]  /*72e0*/  MUFU.EX2 R33, R54 ;  /* 0x0000003600217308 */ /* 0x000e220000000800 */
[----:B------:R-:W-:Y:S01]  /*72f0*/  FADD R23, R25, -12583039 ;  /* 0xcb40007f19177421 */ /* 0x000fe20000000000 */
[----:B------:R-:W-:Y:S01]  /*7300*/  FFMA.RM R13, R26, R13, 12582913 ;  /* 0x4b4000011a0d7423 */ /* 0x000fe2000000400d */
[----:B------:R-:W-:Y:S01]  /*7310*/  SHF.L.U32 R24, R15, 0x17, RZ ;  /* 0x000000170f187819 */ /* 0x000fe200000006ff */
[----:B------:R-:W-:Y:S02]  /*7320*/  IMAD.SHL.U32 R25, R25, 0x800000, RZ ;  /* 0x0080000019197824 */ /* 0x000fe400078e00ff */
[----:B------:R-:W-:-:S04]  /*7330*/  FFMA R23, R50, 1.4426950216293334961, -R23 ;  /* 0x3fb8aa3b32177823 */ /* 0x000fc80000000817 */
[----:B------:R-:W-:Y:S01]  /*7340*/  FFMA R50, R50, 1.925963033500011079e-08, R23 ;  /* 0x32a5706032327823 */ /* 0x000fe20000000017 */
[C---:B------:R-:W-:Y:S01]  /*7350*/  FADD R23, R11.reuse, -12583039 ;  /* 0xcb40007f0b177421 */ /* 0x040fe20000000000 */
[----:B------:R-:W-:-:S03]  /*7360*/  SHF.L.U32 R11, R11, 0x17, RZ ;  /* 0x000000170b0b7819 */ /* 0x000fc600000006ff */
[----:B------:R-:W-:Y:S01]  /*7370*/  FFMA R23, R42, 1.4426950216293334961, -R23 ;  /* 0x3fb8aa3b2a177823 */ /* 0x000fe20000000817 */
[----:B------:R-:W1:Y:S01]  /*7380*/  MUFU.EX2 R50, R50 ;  /* 0x0000003200327308 */ /* 0x000e620000000800 */
[----:B0-----:R-:W-:Y:S02]  /*7390*/  FMUL R24, R24, R33 ;  /* 0x0000002118187220 */ /* 0x001fe40000400000 */
[----:B------:R-:W-:Y:S01]  /*73a0*/  FFMA R42, R42, 1.925963033500011079e-08, R23 ;  /* 0x32a570602a2a7823 */ /* 0x000fe20000000017 */
[C---:B------:R-:W-:Y:S01]  /*73b0*/  FADD R23, R13.reuse, -12583039 ;  /* 0xcb40007f0d177421 */ /* 0x040fe20000000000 */
[----:B------:R-:W-:-:S03]  /*73c0*/  IMAD.SHL.U32 R13, R13, 0x800000, RZ ;  /* 0x008000000d0d7824 */ /* 0x000fc600078e00ff */
[C---:B------:R-:W-:Y:S01]  /*73d0*/  FFMA R23, R12.reuse, 1.4426950216293334961, -R23 ;  /* 0x3fb8aa3b0c177823 */ /* 0x040fe20000000817 */
[----:B------:R-:W-:Y:S03]  /*73e0*/  MUFU.EX2 R42, R42 ;  /* 0x0000002a002a7308 */ /* 0x000fe60000000800 */
[----:B------:R-:W-:Y:S01]  /*73f0*/  FFMA R30, R12, 1.925963033500011079e-08, R23 ;  /* 0x32a570600c1e7823 */ /* 0x000fe20000000017 */
[----:B------:R-:W-:-:S04]  /*7400*/  FADD R12, RZ, R22 ;  /* 0x00000016ff0c7221 */ /* 0x000fc80000000000 */
[----:B------:R-:W-:Y:S01]  /*7410*/  FADD R23, R12, R21 ;  /* 0x000000150c177221 */ /* 0x000fe20000000000 */
[----:B------:R-:W0:Y:S01]  /*7420*/  MUFU.EX2 R30, R30 ;  /* 0x0000001e001e7308 */ /* 0x000e220000000800 */
[----:B-1----:R-:W-:Y:S02]  /*7430*/  FMUL R25, R25, R50 ;  /* 0x0000003219197220 */ /* 0x002fe40000400000 */
        /* <DEDUP_REMOVED lines=32> */
.L_x_2927:
        /* <DEDUP_REMOVED lines=12> */
[----:B------:R-:W-:Y:S05]  /*7700*/  CALL.REL.NOINC `($__internal_31_$__cuda_sm3x_div_rn_noftz_f32_slowpath) ;  /* 0x0000002800687944 */ /* 0x000fea0003c00000 */
[----:B------:R-:W-:-:S07]  /*7710*/  IMAD.MOV.U32 R14, RZ, RZ, R11 ;  /* 0x000000ffff0e7224 */ /* 0x000fce00078e000b */
.L_x_2872:
[----:B------:R-:W-:Y:S05]  /*7720*/  BSYNC.RECONVERGENT B3 ;  /* 0x0000000000037941 */ /* 0x000fea0003800200 */
.L_x_2871:
        /* <DEDUP_REMOVED lines=12> */
[----:B------:R-:W-:Y:S05]  /*77f0*/  CALL.REL.NOINC `($__internal_31_$__cuda_sm3x_div_rn_noftz_f32_slowpath) ;  /* 0x00000028002c7944 */ /* 0x000fea0003c00000 */
[----:B------:R-:W-:-:S07]  /*7800*/  MOV R30, R11 ;  /* 0x0000000b001e7202 */ /* 0x000fce0000000f00 */
.L_x_2874:
[----:B------:R-:W-:Y:S05]  /*7810*/  BSYNC.RECONVERGENT B3 ;  /* 0x0000000000037941 */ /* 0x000fea0003800200 */
.L_x_2873:
        /* <DEDUP_REMOVED lines=12> */
[----:B------:R-:W-:Y:S05]  /*78e0*/  CALL.REL.NOINC `($__internal_31_$__cuda_sm3x_div_rn_noftz_f32_slowpath) ;  /* 0x0000002400f07944 */ /* 0x000fea0003c00000 */
[----:B------:R-:W-:-:S07]  /*78f0*/  IMAD.MOV.U32 R15, RZ, RZ, R11 ;  /* 0x000000ffff0f7224 */ /* 0x000fce00078e000b */
.L_x_2876:
[----:B------:R-:W-:Y:S05]  /*7900*/  BSYNC.RECONVERGENT B3 ;  /* 0x0000000000037941 */ /* 0x000fea0003800200 */
.L_x_2875:
        /* <DEDUP_REMOVED lines=14> */
.L_x_2878:
[----:B------:R-:W-:Y:S05]  /*79f0*/  BSYNC.RECONVERGENT B3 ;  /* 0x0000000000037941 */ /* 0x000fea0003800200 */
.L_x_2877:
        /* <DEDUP_REMOVED lines=14> */
.L_x_2880:
[----:B------:R-:W-:Y:S05]  /*7ae0*/  BSYNC.RECONVERGENT B3 ;  /* 0x0000000000037941 */ /* 0x000fea0003800200 */
.L_x_2879:
        /* <DEDUP_REMOVED lines=14> */
.L_x_2882:
[----:B------:R-:W-:Y:S05]  /*7bd0*/  BSYNC.RECONVERGENT B3 ;  /* 0x0000000000037941 */ /* 0x000fea0003800200 */
.L_x_2881:
        /* <DEDUP_REMOVED lines=14> */
.L_x_2884:
[----:B------:R-:W-:Y:S05]  /*7cc0*/  BSYNC.RECONVERGENT B3 ;  /* 0x0000000000037941 */ /* 0x000fea0003800200 */
.L_x_2883:
        /* <DEDUP_REMOVED lines=14> */
.L_x_2886:
[----:B------:R-:W-:Y:S05]  /*7db0*/  BSYNC.RECONVERGENT B3 ;  /* 0x0000000000037941 */ /* 0x000fea0003800200 */
.L_x_2885:
        /* <DEDUP_REMOVED lines=14> */
.L_x_2888:
[----:B------:R-:W-:Y:S05]  /*7ea0*/  BSYNC.RECONVERGENT B3 ;  /* 0x0000000000037941 */ /* 0x000fea0003800200 */
.L_x_2887:
        /* <DEDUP_REMOVED lines=14> */
.L_x_2890:
[----:B------:R-:W-:Y:S05]  /*7f90*/  BSYNC.RECONVERGENT B3 ;  /* 0x0000000000037941 */ /* 0x000fea0003800200 */
.L_x_2889:
        /* <DEDUP_REMOVED lines=14> */
.L_x_2892:
[----:B------:R-:W-:Y:S05]  /*8080*/  BSYNC.RECONVERGENT B3 ;  /* 0x0000000000037941 */ /* 0x000fea0003800200 */
.L_x_2891:
        /* <DEDUP_REMOVED lines=14> */
.L_x_2894:
[----:B------:R-:W-:Y:S05]  /*8170*/  BSYNC.RECONVERGENT B3 ;  /* 0x0000000000037941 */ /* 0x000fea0003800200 */
.L_x_2893:
        /* <DEDUP_REMOVED lines=14> */
.L_x_2896:
[----:B------:R-:W-:Y:S05]  /*8260*/  BSYNC.RECONVERGENT B3 ;  /* 0x0000000000037941 */ /* 0x000fea0003800200 */
.L_x_2895:
        /* <DEDUP_REMOVED lines=14> */
.L_x_2898:
[----:B------:R-:W-:Y:S05]  /*8350*/  BSYNC.RECONVERGENT B3 ;  /* 0x0000000000037941 */ /* 0x000fea0003800200 */
.L_x_2897:
        /* <DEDUP_REMOVED lines=14> */
.L_x_2900:
[----:B------:R-:W-:Y:S05]  /*8440*/  BSYNC.RECONVERGENT B3 ;  /* 0x0000000000037941 */ /* 0x000fea0003800200 */
.L_x_2899:
        /* <DEDUP_REMOVED lines=14> */
.L_x_2902:
[----:B------:R-:W-:Y:S05]  /*8530*/  BSYNC.RECONVERGENT B3 ;  /* 0x0000000000037941 */ /* 0x000fea0003800200 */
.L_x_2901:
        /* <DEDUP_REMOVED lines=14> */
.L_x_2904:
[----:B------:R-:W-:Y:S05]  /*8620*/  BSYNC.RECONVERGENT B3 ;  /* 0x0000000000037941 */ /* 0x000fea0003800200 */
.L_x_2903:
        /* <DEDUP_REMOVED lines=14> */
.L_x_2906:
[----:B------:R-:W-:Y:S05]  /*8710*/  BSYNC.RECONVERGENT B3 ;  /* 0x0000000000037941 */ /* 0x000fea0003800200 */
.L_x_2905:
        /* <DEDUP_REMOVED lines=14> */
.L_x_2908:
[----:B------:R-:W-:Y:S05]  /*8800*/  BSYNC.RECONVERGENT B3 ;  /* 0x0000000000037941 */ /* 0x000fea0003800200 */
.L_x_2907:
        /* <DEDUP_REMOVED lines=14> */
.L_x_2910:
[----:B------:R-:W-:Y:S05]  /*88f0*/  BSYNC.RECONVERGENT B3 ;  /* 0x0000000000037941 */ /* 0x000fea0003800200 */
.L_x_2909:
        /* <DEDUP_REMOVED lines=14> */
.L_x_2912:
[----:B------:R-:W-:Y:S05]  /*89e0*/  BSYNC.RECONVERGENT B3 ;  /* 0x0000000000037941 */ /* 0x000fea0003800200 */
.L_x_2911:
        /* <DEDUP_REMOVED lines=13> */
.L_x_2914:
[----:B------:R-:W-:Y:S05]  /*8ac0*/  BSYNC.RECONVERGENT B3 ;  /* 0x0000000000037941 */ /* 0x000fea0003800200 */
.L_x_2913:
        /* <DEDUP_REMOVED lines=62> */
.L_x_2869:
[----:B------:R-:W-:Y:S05]  /*8eb0*/  EXIT ;  /* 0x000000000000794d */ /* 0x000fea0003800000 */
.L_x_2870:
[----:B------:R-:W-:Y:S01]  /*8ec0*/  HFMA2 R11, -RZ, RZ, 0, 1.847743988037109375e-06 ;  /* 0x0000001fff0b7431 */ /* 0x000fe200000001ff */
[----:B------:R-:W-:Y:S01]  /*8ed0*/  BSSY B1, `(.L_x_2916) ;  /* 0x0000006000017945 */ /* 0x000fe20003800000 */
[----:B------:R-:W-:Y:S02]  /*8ee0*/  IMAD.MOV.U32 R12, RZ, RZ, 0x10 ;  /* 0x00000010ff0c7424 */ /* 0x000fe400078e00ff */
[----:B------:R-:W-:-:S07]  /*8ef0*/  IMAD.MOV.U32 R15, RZ, RZ, -0x1 ;  /* 0xffffffffff0f7424 */ /* 0x000fce00078e00ff */
[----:B------:R-:W-:Y:S05]  /*8f00*/  WARPSYNC.COLLECTIVE R15, `(.L_x_2917) ;  /* 0x000000000f087348 */ /* 0x000fea0003c00000 */
[----:B------:R0:W1:Y:S02]  /*8f10*/  SHFL.BFLY P6, R14, R13, R12, R11 ;  /* 0x0c00000c0d0e7389 */ /* 0x00006400000c000b */
[----:B01----:R-:W-:Y:S05]  /*8f20*/  ENDCOLLECTIVE ;  /* 0x000000000000791b */ /* 0x003fea0003800000 */
.L_x_2917:
[----:B------:R-:W-:Y:S05]  /*8f30*/  BSYNC B1 ;  /* 0x0000000000017941 */ /* 0x000fea0003800000 */
.L_x_2916:
[----:B------:R-:W-:Y:S01]  /*8f40*/  FMNMX R13, R13, R14, !PT ;  /* 0x0000000e0d0d7209 */ /* 0x000fe20007800000 */
[----:B------:R-:W-:Y:S01]  /*8f50*/  IMAD.MOV.U32 R11, RZ, RZ, 0x1f ;  /* 0x0000001fff0b7424 */ /* 0x000fe200078e00ff */
[----:B------:R-:W-:Y:S01]  /*8f60*/  MOV R12, 0x8 ;  /* 0x00000008000c7802 */ /* 0x000fe20000000f00 */
[----:B------:R-:W-:Y:S01]  /*8f70*/  IMAD.MOV.U32 R27, RZ, RZ, 0x3bbb989d ;  /* 0x3bbb989dff1b7424 */ /* 0x000fe200078e00ff */
[----:B------:R-:W-:-:S07]  /*8f80*/  MOV R15, 0xffffffff ;  /* 0xffffffff000f7802 */ /* 0x000fce0000000f00 */
[----:B------:R-:W-:Y:S05]  /*8f90*/  WARPSYNC.COLLECTIVE R15, `(.L_x_2918) ;  /* 0x000000000f087348 */ /* 0x000fea0003c00000 */
[----:B------:R0:W1:Y:S02]  /*8fa0*/  SHFL.BFLY P6, R14, R13, R12, R11 ;  /* 0x0c00000c0d0e7389 */ /* 0x00006400000c000b */
[----:B01----:R-:W-:Y:S05]  /*8fb0*/  ENDCOLLECTIVE ;  /* 0x000000000000791b */ /* 0x003fea0003800000 */
.L_x_2918:
[----:B------:R-:W-:Y:S01]  /*8fc0*/  HFMA2 R12, -RZ, RZ, 0, 2.384185791015625e-07 ;  /* 0x00000004ff0c7431 */ /* 0x000fe200000001ff */
[----:B------:R-:W-:-:S05]  /*8fd0*/  FMNMX R0, R13, R14, !PT ;  /* 0x0000000e0d007209 */ /* 0x000fca0007800000 */
[----:B------:R-:W-:-:S07]  /*8fe0*/  IMAD.MOV.U32 R13, RZ, RZ, R0 ;  /* 0x000000ffff0d7224 */ /* 0x000fce00078e0000 */
[----:B------:R-:W-:Y:S05]  /*8ff0*/  WARPSYNC.COLLECTIVE R15, `(.L_x_2919) ;  /* 0x000000000f087348 */ /* 0x000fea0003c00000 */
[----:B------:R0:W1:Y:S02]  /*9000*/  SHFL.BFLY P6, R14, R13, R12, R11 ;  /* 0x0c00000c0d0e7389 */ /* 0x00006400000c000b */
[----:B01----:R-:W-:Y:S05]  /*9010*/  ENDCOLLECTIVE ;  /* 0x000000000000791b */ /* 0x003fea0003800000 */
.L_x_2919:
[----:B------:R-:W-:Y:S02]  /*9020*/  MOV R12, 0x2 ;  /* 0x00000002000c7802 */ /* 0x000fe40000000f00 */
[----:B------:R-:W-:-:S05]  /*9030*/  FMNMX R2, R0, R14, !PT ;  /* 0x0000000e00027209 */ /* 0x000fca0007800000 */
[----:B------:R-:W-:-:S07]  /*9040*/  IMAD.MOV.U32 R13, RZ, RZ, R2 ;  /* 0x000000ffff0d7224 */ /* 0x000fce00078e0002 */
[----:B------:R-:W-:Y:S05]  /*9050*/  WARPSYNC.COLLECTIVE R15, `(.L_x_2920) ;  /* 0x000000000f087348 */ /* 0x000fea0003c00000 */
[----:B------:R0:W1:Y:S02]  /*9060*/  SHFL.BFLY P6, R14, R13, R12, R11 ;  /* 0x0c00000c0d0e7389 */ /* 0x00006400000c000b */
[----:B01----:R-:W-:Y:S05]  /*9070*/  ENDCOLLECTIVE ;  /* 0x000000000000791b */ /* 0x003fea0003800000 */
.L_x_2920:
[----:B------:R-:W-:Y:S01]  /*9080*/  HFMA2 R12, -RZ, RZ, 0, 5.9604644775390625e-08 ;  /* 0x00000001ff0c7431 */ /* 0x000fe200000001ff */
[----:B------:R-:W-:-:S05]  /*9090*/  FMNMX R3, R2, R14, !PT ;  /* 0x0000000e02037209 */ /* 0x000fca0007800000 */
[----:B------:R-:W-:-:S07]  /*90a0*/  IMAD.MOV.U32 R13, RZ, RZ, R3 ;  /* 0x000000ffff0d7224 */ /* 0x000fce00078e0003 */
[----:B------:R-:W-:Y:S05]  /*90b0*/  WARPSYNC.COLLECTIVE R15, `(.L_x_2921) ;  /* 0x000000000f087348 */ /* 0x000fea0003c00000 */
[----:B------:R0:W1:Y:S02]  /*90c0*/  SHFL.BFLY P6, R14, R13, R12, R11 ;  /* 0x0c00000c0d0e7389 */ /* 0x00006400000c000b */
[----:B01----:R-:W-:Y:S05]  /*90d0*/  ENDCOLLECTIVE ;  /* 0x000000000000791b */ /* 0x003fea0003800000 */
.L_x_2921:
[----:B------:R-:W-:-:S05]  /*90e0*/  FMNMX R9, R3, R14, !PT ;  /* 0x0000000e03097209 */ /* 0x000fca0007800000 */
        /* <DEDUP_REMOVED lines=22> */
[----:B------:R-:W-:Y:S01]  /*9250*/  MOV R26, 0x437c0000 ;  /* 0x437c0000001a7802 */ /* 0x000fe20000000f00 */
        /* <DEDUP_REMOVED lines=114> */
[-C--:B------:R-:W-:Y:S02]  /*9980*/  FFMA.SAT R3, R14, R27.reuse, 0.5 ;  /* 0x3f0000000e037423 */ /* 0x080fe4000000201b */
[C---:B------:R-:W-:Y:S01]  /*9990*/  FADD R23, R11.reuse, -12583039 ;  /* 0xcb40007f0b177421 */ /* 0x040fe20000000000 */
[----:B------:R-:W-:Y:S01]  /*99a0*/  SHF.L.U32 R2, R11, 0x17, RZ ;  /* 0x000000170b027819 */ /* 0x000fe200000006ff */
[----:B------:R-:W-:Y:S01]  /*99b0*/  FFMA.SAT R11, R52, R27, 0.5 ;  /* 0x3f000000340b7423 */ /* 0x000fe2000000201b */
[-C--:B------:R-:W-:Y:S01]  /*99c0*/  FFMA.RM R3, R3, R26.reuse, 12582913 ;  /* 0x4b40000103037423 */ /* 0x080fe2000000401a */
[C---:B------:R-:W-:Y:S02]  /*99d0*/  FFMA R23, R38.reuse, 1.4426950216293334961, -R23 ;  /* 0x3fb8aa3b26177823 */ /* 0x040fe40000000817 */
[----:B------:R-:W-:Y:S01]  /*99e0*/  FFMA.RM R11, R11, R26, 12582913 ;  /* 0x4b4000010b0b7423 */ /* 0x000fe2000000401a */
[C---:B------:R-:W-:Y:S01]  /*99f0*/  FADD R13, R3.reuse, -12583039 ;  /* 0xcb40007f030d7421 */ /* 0x040fe20000000000 */
[----:B------:R-:W-:Y:S01]  /*9a00*/  FFMA R23, R38, 1.925963033500011079e-08, R23 ;  /* 0x32a5706026177823 */ /* 0x000fe20000000017 */
[----:B------:R-:W-:-:S02]  /*9a10*/  IMAD.SHL.U32 R3, R3, 0x800000, RZ ;  /* 0x0080000003037824 */ /* 0x000fc400078e00ff */
[----:B------:R-:W-:-:S03]  /*9a20*/  FFMA R13, R14, 1.4426950216293334961, -R13 ;  /* 0x3fb8aa3b0e0d7823 */ /* 0x000fc6000000080d */
[----:B------:R-:W0:Y:S01]  /*9a30*/  MUFU.EX2 R23, R23 ;  /* 0x0000001700177308 */ /* 0x000e220000000800 */
[----:B------:R-:W-:-:S07]  /*9a40*/  FFMA R13, R14, 1.925963033500011079e-08, R13 ;  /* 0x32a570600e0d7823 */ /* 0x000fce000000000d */
[----:B------:R1:W2:Y:S02]  /*9a50*/  MUFU.EX2 R0, R13 ;  /* 0x0000000d00007308 */ /* 0x0002a40000000800 */
[----:B-1----:R-:W-:Y:S01]  /*9a60*/  FADD R13, R11, -12583039 ;  /* 0xcb40007f0b0d7421 */ /* 0x002fe20000000000 */
[----:B0-----:R-:W-:-:S03]  /*9a70*/  FMUL R2, R2, R23 ;  /* 0x0000001702027220 */ /* 0x001fc60000400000 */
[----:B------:R-:W-:Y:S01]  /*9a80*/  FFMA R13, R52, 1.4426950216293334961, -R13 ;  /* 0x3fb8aa3b340d7823 */ /* 0x000fe2000000080d */
[----:B--2---:R-:W-:Y:S01]  /*9a90*/  FMUL R3, R3, R0 ;  /* 0x0000000003037220 */ /* 0x004fe20000400000 */
        /* <DEDUP_REMOVED lines=50> */
[----:B------:R-:W-:Y:S02]  /*9dc0*/  IMAD.MOV.U32 R15, RZ, RZ, -0x1 ;  /* 0xffffffffff0f7424 */ /* 0x000fe400078e00ff */
        /* <DEDUP_REMOVED lines=21> */
.L_x_2922:
[----:B------:R-:W-:Y:S02]  /*9f20*/  IMAD.MOV.U32 R12, RZ, RZ, 0x8 ;  /* 0x00000008ff0c7424 */ /* 0x000fe400078e00ff */
[----:B------:R-:W-:-:S05]  /*9f30*/  FADD R30, R13, R14 ;  /* 0x0000000e0d1e7221 */ /* 0x000fca0000000000 */
[----:B------:R-:W-:-:S07]  /*9f40*/  MOV R13, R30 ;  /* 0x0000001e000d7202 */ /* 0x000fce0000000f00 */
[----:B------:R-:W-:Y:S05]  /*9f50*/  WARPSYNC.COLLECTIVE R15, `(.L_x_2923) ;  /* 0x000000000f087348 */ /* 0x000fea0003c00000 */
[----:B------:R0:W1:Y:S02]  /*9f60*/  SHFL.BFLY P6, R14, R13, R12, R11 ;  /* 0x0c00000c0d0e7389 */ /* 0x00006400000c000b */
[----:B01----:R-:W-:Y:S05]  /*9f70*/  ENDCOLLECTIVE ;  /* 0x000000000000791b */ /* 0x003fea0003800000 */
.L_x_2923:
[----:B------:R-:W-:Y:S02]  /*9f80*/  IMAD.MOV.U32 R12, RZ, RZ, 0x4 ;  /* 0x00000004ff0c7424 */ /* 0x000fe400078e00ff */
[----:B------:R-:W-:-:S05]  /*9f90*/  FADD R31, R30, R14 ;  /* 0x0000000e1e1f7221 */ /* 0x000fca0000000000 */
[----:B------:R-:W-:-:S07]  /*9fa0*/  MOV R13, R31 ;  /* 0x0000001f000d7202 */ /* 0x000fce0000000f00 */
[----:B------:R-:W-:Y:S05]  /*9fb0*/  WARPSYNC.COLLECTIVE R15, `(.L_x_2924) ;  /* 0x000000000f087348 */ /* 0x000fea0003c00000 */
[----:B------:R0:W1:Y:S02]  /*9fc0*/  SHFL.BFLY P6, R14, R13, R12, R11 ;  /* 0x0c00000c0d0e7389 */ /* 0x00006400000c000b */
[----:B01----:R-:W-:Y:S05]  /*9fd0*/  ENDCOLLECTIVE ;  /* 0x000000000000791b */ /* 0x003fea0003800000 */
.L_x_2924:
[----:B------:R-:W-:Y:S02]  /*9fe0*/  IMAD.MOV.U32 R12, RZ, RZ, 0x2 ;  /* 0x00000002ff0c7424 */ /* 0x000fe400078e00ff */
[----:B------:R-:W-:-:S05]  /*9ff0*/  FADD R32, R31, R14 ;  /* 0x0000000e1f207221 */ /* 0x000fca0000000000 */
[----:B------:R-:W-:-:S07]  /*a000*/  MOV R13, R32 ;  /* 0x00000020000d7202 */ /* 0x000fce0000000f00 */
[----:B------:R-:W-:Y:S05]  /*a010*/  WARPSYNC.COLLECTIVE R15, `(.L_x_2925) ;  /* 0x000000000f087348 */ /* 0x000fea0003c00000 */
[----:B------:R0:W1:Y:S02]  /*a020*/  SHFL.BFLY P6, R14, R13, R12, R11 ;  /* 0x0c00000c0d0e7389 */ /* 0x00006400000c000b */
[----:B01----:R-:W-:Y:S05]  /*a030*/  ENDCOLLECTIVE ;  /* 0x000000000000791b */ /* 0x003fea0003800000 */
.L_x_2925:
[----:B------:R-:W-:Y:S02]  /*a040*/  IMAD.MOV.U32 R12, RZ, RZ, 0x1 ;  /* 0x00000001ff0c7424 */ /* 0x000fe400078e00ff */
[----:B------:R-:W-:-:S05]  /*a050*/  FADD R33, R32, R14 ;  /* 0x0000000e20217221 */ /* 0x000fca0000000000 */
[----:B------:R-:W-:-:S07]  /*a060*/  MOV R13, R33 ;  /* 0x00000021000d7202 */ /* 0x000fce0000000f00 */
[----:B------:R-:W-:Y:S05]  /*a070*/  WARPSYNC.COLLECTIVE R15, `(.L_x_2926) ;  /* 0x000000000f087348 */ /* 0x000fea0003c00000 */
[----:B------:R0:W1:Y:S02]  /*a080*/  SHFL.BFLY P6, R14, R13, R12, R11 ;  /* 0x0c00000c0d0e7389 */ /* 0x00006400000c000b */
[----:B01----:R-:W-:Y:S05]  /*a090*/  ENDCOLLECTIVE ;  /* 0x000000000000791b */ /* 0x003fea0003800000 */
.L_x_2926:
[----:B------:R-:W-:Y:S05]  /*a0a0*/  BRA `(.L_x_2927) ;  /* 0xffffffd400647947 */ /* 0x000fea000383ffff */
        .weak           $__internal_31_$__cuda_sm3x_div_rn_noftz_f32_slowpath
        .type           $__internal_31_$__cuda_sm3x_div_rn_noftz_f32_slowpath,@function
        .size           $__internal_31_$__cuda_sm3x_div_rn_noftz_f32_slowpath,(.L_x_37408 - $__internal_31_$__cuda_sm3x_div_rn_noftz_f32_slowpath)
$__internal_31_$__cuda_sm3x_div_rn_noftz_f32_slowpath:
        /* <DEDUP_REMOVED lines=35> */
.L_x_2929:
        /* <DEDUP_REMOVED lines=35> */
[----:B------:R-:W-:Y:S02]  /*a510*/  FSETP.NEU.FTZ.AND P0, PT, R22, R39, PT ;  /* 0x000000271600720b */ /* 0x000fe40003f1d000 */
[----:B------:R-:W-:-:S02]  /*a520*/  LOP3.LUT R31, R31, 0x800000, RZ, 0xfc, !PT ;  /* 0x008000001f1f7812 */ /* 0x000fc400078efcff */
[----:B------:R-:W-:Y:S01]  /*a530*/  IADD3 R22, PT, PT, R13, 0x20, RZ ;  /* 0x000000200d167810 */ /* 0x000fe20007ffe0ff */
[----:B------:R-:W-:-:S03]  /*a540*/  IMAD.MOV R13, RZ, RZ, -R13 ;  /* 0x000000ffff0d7224 */ /* 0x000fc600078e0a0d */
        /* <DEDUP_REMOVED lines=8> */
[----:B------:R-:W-:-:S04]  /*a5d0*/  LOP3.LUT R13, R13, R22, RZ, 0xc0, !PT ;  /* 0x000000160d0d7212 */ /* 0x000fc800078ec0ff */
[----:B------:R-:W-:-:S04]  /*a5e0*/  IADD3 R32, PT, PT, R32, R13, RZ ;  /* 0x0000000d20207210 */ /* 0x000fc80007ffe0ff */
[----:B------:R-:W-:Y:S01]  /*a5f0*/  LOP3.LUT R11, R32, R11, RZ, 0xfc, !PT ;  /* 0x0000000b200b7212 */ /* 0x000fe200078efcff */
[----:B------:R-:W-:Y:S06]  /*a600*/  BRA `(.L_x_2937) ;  /* 0x0000000000107947 */ /* 0x000fec0003800000 */
.L_x_2936:
[----:B------:R-:W-:-:S04]  /*a610*/  LOP3.LUT R11, R11, 0x80000000, RZ, 0xc0, !PT ;  /* 0x800000000b0b7812 */ /* 0x000fc800078ec0ff */
[----:B------:R-:W-:Y:S01]  /*a620*/  LOP3.LUT R11, R11, 0x7f800000, RZ, 0xfc, !PT ;  /* 0x7f8000000b0b7812 */ /* 0x000fe200078efcff */
[----:B------:R-:W-:Y:S06]  /*a630*/  BRA `(.L_x_2937) ;  /* 0x0000000000047947 */ /* 0x000fec0003800000 */
.L_x_2935:
[----:B------:R-:W-:-:S07]  /*a640*/  IMAD R11, R38, 0x800000, R11 ;  /* 0x00800000260b7824 */ /* 0x000fce00078e020b */
.L_x_2937:
[----:B------:R-:W-:Y:S05]  /*a650*/  BSYNC.RECONVERGENT B2 ;  /* 0x0000000000027941 */ /* 0x000fea0003800200 */
.L_x_2934:
[----:B------:R-:W-:Y:S05]  /*a660*/  BRA `(.L_x_2938) ;  /* 0x0000000000207947 */ /* 0x000fea0003800000 */
.L_x_2933:
[----:B------:R-:W-:-:S04]  /*a670*/  LOP3.LUT R11, R11, 0x80000000, R32, 0x48, !PT ;  /* 0x800000000b0b7812 */ /* 0x000fc800078e4820 */
[----:B------:R-:W-:Y:S01]  /*a680*/  LOP3.LUT R11, R11, 0x7f800000, RZ, 0xfc, !PT ;  /* 0x7f8000000b0b7812 */ /* 0x000fe200078efcff */
[----:B------:R-:W-:Y:S06]  /*a690*/  BRA `(.L_x_2938) ;  /* 0x0000000000147947 */ /* 0x000fec0003800000 */
.L_x_2932:
[----:B------:R-:W-:Y:S01]  /*a6a0*/  LOP3.LUT R11, R11, 0x80000000, R32, 0x48, !PT ;  /* 0x800000000b0b7812 */ /* 0x000fe200078e4820 */
[----:B------:R-:W-:Y:S06]  /*a6b0*/  BRA `(.L_x_2938) ;  /* 0x00000000000c7947 */ /* 0x000fec0003800000 */
.L_x_2931:
[----:B------:R-:W0:Y:S01]  /*a6c0*/  MUFU.RSQ R11, -QNAN ;  /* 0xffc00000000b7908 */ /* 0x000e220000001400 */
[----:B------:R-:W-:Y:S05]  /*a6d0*/  BRA `(.L_x_2938) ;  /* 0x0000000000047947 */ /* 0x000fea0003800000 */
.L_x_2930:
[----:B------:R-:W-:-:S07]  /*a6e0*/  FADD.FTZ R11, R22, R11 ;  /* 0x0000000b160b7221 */ /* 0x000fce0000010000 */
.L_x_2938:
[----:B------:R-:W-:Y:S05]  /*a6f0*/  BSYNC.RECONVERGENT B1 ;  /* 0x0000000000017941 */ /* 0x000fea0003800200 */
.L_x_2928:
[----:B------:R-:W-:-:S04]  /*a700*/  HFMA2 R13, -RZ, RZ, 0, 0 ;  /* 0x00000000ff0d7431 */ /* 0x000fc800000001ff */
[----:B0-----:R-:W-:Y:S05]  /*a710*/  RET.REL.NODEC R12 `(_Z15SoftmaxWarpImplI22BroadcastScaleMaskLoadIffbLm4EiE11DirectStoreIffEfLi1ELi22ELi32ELi1ELb0EL9Algorithm0EEvT_T0_ll) ;  /* 0xffffff580c387950 */ /* 0x001fea0003c3ffff */
.L_x_2939:
        /* <DEDUP_REMOVED lines=14> */
.L_x_37408:


//--------------------- .text._Z15SoftmaxWarpImplI22BroadcastScaleMaskLoadIffbLm4EiE11DirectStoreIffEfLi1ELi21ELi32ELi1ELb1EL9Algorithm0EEvT_T0_ll --------------------------
	.section	.text._Z15SoftmaxWarpImplI22BroadcastScaleMaskLoadIffbLm4EiE11DirectStoreIffEfLi1ELi21ELi32ELi1ELb1EL9Algorithm0EEvT_T0_ll,"ax",@progbits
	.align	128
        .global         _Z15SoftmaxWarpImplI22BroadcastScaleMaskLoadIffbLm4EiE11DirectStoreIffEfLi1ELi21ELi32ELi1ELb1EL9Algorithm0EEvT_T0_ll
        .type           _Z15SoftmaxWarpImplI22BroadcastScaleMaskLoadIffbLm4EiE11DirectStoreIffEfLi1ELi21ELi32ELi1ELb1EL9Algorithm0EEvT_T0_ll,@function
        .size           _Z15SoftmaxWarpImplI22BroadcastScaleMaskLoadIffbLm4EiE11DirectStoreIffEfLi1ELi21ELi32ELi1ELb1EL9Algorithm0EEvT_T0_ll,(.L_x_37409 - _Z15SoftmaxWarpImplI22BroadcastScaleMaskLoadIffbLm4EiE11DirectStoreIffEfLi1ELi21ELi32ELi1ELb1EL9Algorithm0EEvT_T0_ll)
        .other          _Z15SoftmaxWarpImplI22BroadcastScaleMaskLoadIffbLm4EiE11DirectStoreIffEfLi1ELi21ELi32ELi1ELb1EL9Algorithm0EEvT_T0_ll,@"STO_CUDA_ENTRY STV_DEFAULT"
_Z15SoftmaxWarpImplI22BroadcastScaleMaskLoadIffbLm4EiE11DirectStoreIffEfLi1ELi21ELi32ELi1ELb1EL9Algorithm0EEvT_T0_ll:
.text._Z15SoftmaxWarpImplI22BroadcastScaleMaskLoadIffbLm4EiE11DirectStoreIffEfLi1ELi21ELi32ELi1ELb1EL9Algorithm0EEvT_T0_ll:
        /* <DEDUP_REMOVED lines=29> */
.L_x_2940:
        /* <DEDUP_REMOVED lines=24> */
.L_x_3027:
        /* <DEDUP_REMOVED lines=132> */
.L_x_2943:
[----:B------:R-:W-:Y:S05]  /*0b90*/  BSYNC.RECONVERGENT B1 ;  /* 0x0000000000017941 */ /* 0x000fea0003800200 */
.L_x_2942:
[----:B------:R-:W-:Y:S01]  /*0ba0*/  BSSY.RECONVERGENT B1, `(.L_x_2944) ;  /* 0x0000079000017945 */ /* 0x000fe20003800200 */
[----:B------:R-:W-:Y:S01]  /*0bb0*/  ISETP.GE.U32.AND P3, PT, R11, R14, PT ;  /* 0x0000000e0b00720c */ /* 0x000fe20003f66070 */
[----:B------:R-:W-:Y:S01]  /*0bc0*/  IMAD.MOV.U32 R6, RZ, RZ, -0x800000 ;  /* 0xff800000ff067424 */ /* 0x000fe200078e00ff */
[----:B------:R-:W-:Y:S01]  /*0bd0*/  IADD3 R33, PT, PT, R41, 0xe0, RZ ;  /* 0x000000e029217810 */ /* 0x000fe20007ffe0ff */
        /* <DEDUP_REMOVED lines=64> */
[----:B------:R-:W-:Y:S02]  /*0fe0*/  ISETP.NE.AND P4, PT, R8, RZ, PT ;  /* 0x000000ff0800720c */ /* 0x000fe40003f85270 */
[----:B0-----:R-:W-:Y:S01]  /*0ff0*/  MOV R44, RZ ;  /* 0x000000ff002c7202 */ /* 0x001fe20000000f00 */
[----:B---3--:R-:W-:-:S10]  /*1000*/  IMAD.MOV R12, RZ, RZ, -R45 ;  /* 0x000000ffff0c7224 */ /* 0x008fd400078e0a2d */
[----:B------:R-:W-:Y:S02]  /*1010*/  @!P4 LOP3.LUT R20, RZ, R8, RZ, 0x33, !PT ;  /* 0x00000008ff14c212 */ /* 0x000fe400078e33ff */
[----:B-1----:R-:W-:-:S03]  /*1020*/  ISETP.NE.U32.AND P4, PT, R42, 0x1, PT ;  /* 0x000000012a00780c */ /* 0x002fc60003f85070 */
[----:B------:R-:W-:Y:S01]  /*1030*/  IMAD.MOV R47, RZ, RZ, -R20 ;  /* 0x000000ffff2f7224 */ /* 0x000fe200078e0a14 */
        /* <DEDUP_REMOVED lines=47> */
.L_x_2945:
[----:B------:R-:W-:Y:S05]  /*1330*/  BSYNC.RECONVERGENT B1 ;  /* 0x0000000000017941 */ /* 0x000fea0003800200 */
.L_x_2944:
        /* <DEDUP_REMOVED lines=72> */
[----:B------:R0:W3:Y:S04]  /*17c0*/  F2I.FTZ.U32.TRUNC.NTZ R45, R44 ;  /* 0x0000002c002d7305 */ /* 0x0000e8000021f000 */
[----:B------:R-:W-:Y:S01]  /*17d0*/  @!P5 IMAD.MOV R26, RZ, RZ, -R26 ;  /* 0x000000ffff1ad224 */ /* 0x000fe200078e0a1a */
[----:B------:R-:W-:Y:S01]  /*17e0*/  ISETP.NE.AND P5, PT, R16, RZ, PT ;  /* 0x000000ff1000720c */ /* 0x000fe20003fa5270 */
[----:B0-----:R-:W-:Y:S01]  /*17f0*/  IMAD.MOV.U32 R44, RZ, RZ, RZ ;  /* 0x000000ffff2c7224 */ /* 0x001fe200078e00ff */
[----:B---3--:R-:W-:-:S11]  /*1800*/  IADD3 R22, PT, PT, RZ, -R45, RZ ;  /* 0x8000002dff167210 */ /* 0x008fd60007ffe0ff */
        /* <DEDUP_REMOVED lines=12> */
[----:B------:R-:W0:Y:S04]  /*18d0*/  LDC.64 R38, c[0x0][0x3a8] ;  /* 0x0000ea00ff267b82 */ /* 0x000e280000000a00 */
[----:B------:R-:W-:-:S05]  /*18e0*/  IADD3 R43, PT, PT, -R16, RZ, RZ ;  /* 0x000000ff102b7210 */ /* 0x000fca0007ffe1ff */
[C---:B------:R-:W-:Y:S01]  /*18f0*/  IMAD R20, R51.reuse, R43, R24 ;  /* 0x0000002b33147224 */ /* 0x040fe200078e0218 */
[----:B------:R-:W-:Y:S01]  /*1900*/  SEL R24, R26, RZ, P5 ;  /* 0x000000ff1a187207 */ /* 0x000fe20002800000 */
        /* <DEDUP_REMOVED lines=34> */
.L_x_2947:
[----:B------:R-:W-:Y:S05]  /*1b30*/  BSYNC.RECONVERGENT B1 ;  /* 0x0000000000017941 */ /* 0x000fea0003800200 */
.L_x_2946:
        /* <DEDUP_REMOVED lines=57> */
[----:B------:R-:W-:Y:S01]  /*1ed0*/  LOP3.LUT R24, R45, R18, RZ, 0x3c, !PT ;  /* 0x000000122d187212 */ /* 0x000fe200078e3cff */
[----:B0-----:R-:W-:-:S03]  /*1ee0*/  HFMA2 R38, -RZ, RZ, 0, 0 ;  /* 0x00000000ff267431 */ /* 0x001fc600000001ff */
        /* <DEDUP_REMOVED lines=22> */
[----:B------:R-:W-:Y:S01]  /*2050*/  @!P2 IADD3 R18, PT, PT, R18, 0x1, RZ ;  /* 0x000000011212a810 */ /* 0x000fe20007ffe0ff */
[----:B------:R-:W1:Y:S01]  /*2060*/  LDC.64 R42, c[0x0][0x3a8] ;  /* 0x0000ea00ff2a7b82 */ /* 0x000e620000000a00 */
[----:B------:R-:W-:Y:S02]  /*2070*/  SEL R20, R20, RZ, P5 ;  /* 0x000000ff14147207 */ /* 0x000fe40002800000 */
[----:B------:R-:W-:Y:S02]  /*2080*/  ISETP.GE.U32.AND P5, PT, R22, R51, PT ;  /* 0x000000331600720c */ /* 0x000fe40003fa6070 */
[----:B------:R-:W-:-:S04]  /*2090*/  LOP3.LUT R22, R49, R12, RZ, 0x3c, !PT ;  /* 0x0000000c31167212 */ /* 0x000fc800078e3cff */
[----:B------:R-:W-:-:S07]  /*20a0*/  ISETP.GE.AND P2, PT, R22, RZ, PT ;  /* 0x000000ff1600720c */ /* 0x000fce0003f46270 */
[----:B------:R-:W-:Y:S01]  /*20b0*/  @P5 VIADD R18, R18, 0x1 ;  /* 0x0000000112125836 */ /* 0x000fe20000000000 */
[----:B------:R-:W-:-:S05]  /*20c0*/  ISETP.NE.AND P5, PT, R12, RZ, PT ;  /* 0x000000ff0c00720c */ /* 0x000fca0003fa5270 */
[----:B------:R-:W-:Y:S01]  /*20d0*/  @!P2 IMAD.MOV R18, RZ, RZ, -R18 ;  /* 0x000000ffff12a224 */ /* 0x000fe200078e0a12 */
[----:B--2---:R-:W-:Y:S02]  /*20e0*/  ISETP.NE.U32.AND P2, PT, R38, 0x1, PT ;  /* 0x000000012600780c */ /* 0x004fe40003f45070 */
[----:B------:R-:W-:Y:S02]  /*20f0*/  SHF.R.S64 R38, RZ, 0x1e, R8 ;  /* 0x0000001eff267819 */ /* 0x000fe40000001008 */
[----:B------:R-:W-:Y:S01]  /*2100*/  ISETP.NE.AND.EX P2, PT, R39, RZ, PT, P2 ;  /* 0x000000ff2700720c */ /* 0x000fe20003f45320 */
[----:B------:R-:W-:Y:S02]  /*2110*/  IMAD R39, R20, UR36, RZ ;  /* 0x0000002414277c24 */ /* 0x000fe4000f8e02ff */
[----:B------:R-:W-:Y:S02]  /*2120*/  @!P5 LOP3.LUT R18, RZ, R12, RZ, 0x33, !PT ;  /* 0x0000000cff12d212 */ /* 0x000fe400078e33ff */
[----:B0-----:R-:W-:-:S02]  /*2130*/  ISETP.NE.U32.AND P5, PT, R44, 0x1, PT ;  /* 0x000000012c00780c */ /* 0x001fc40003fa5070 */
[----:B------:R-:W-:Y:S02]  /*2140*/  IADD3 R47, PT, PT, -R18, RZ, RZ ;  /* 0x000000ff122f7210 */ /* 0x000fe40007ffe1ff */
[----:B------:R-:W-:Y:S02]  /*2150*/  SEL R22, R24, RZ, P2 ;  /* 0x000000ff18167207 */ /* 0x000fe40001000000 */
[----:B-1----:R-:W-:Y:S01]  /*2160*/  ISETP.NE.U32.AND P2, PT, R42, 0x1, PT ;  /* 0x000000012a00780c */ /* 0x002fe20003f45070 */
        /* <DEDUP_REMOVED lines=18> */
.L_x_2949:
[----:B------:R-:W-:Y:S05]  /*2290*/  BSYNC.RECONVERGENT B1 ;  /* 0x0000000000017941 */ /* 0x000fea0003800200 */
.L_x_2948:
        /* <DEDUP_REMOVED lines=28> */
[----:B------:R-:W-:Y:S01]  /*2460*/  ISETP.GT.U32.AND P5, PT, R43, R10, PT ;  /* 0x0000000a2b00720c */ /* 0x000fe20003fa4070 */
[----:B0-----:R-:W-:Y:S02]  /*2470*/  HFMA2 R38, -RZ, RZ, 0, 0 ;  /* 0x00000000ff267431 */ /* 0x001fe400000001ff */
        /* <DEDUP_REMOVED lines=60> */
[----:B-1----:R-:W-:Y:S02]  /*2840*/  ISETP.NE.U32.AND P2, PT, R42, 0x1, PT ;  /* 0x000000012a00780c */ /* 0x002fe40003f45070 */
[----:B------:R-:W-:Y:S02]  /*2850*/  @!P5 LOP3.LUT R12, RZ, R10, RZ, 0x33, !PT ;  /* 0x0000000aff0cd212 */ /* 0x000fe400078e33ff */
[----:B------:R-:W-:Y:S02]  /*2860*/  SEL R18, R18, RZ, P1 ;  /* 0x000000ff12127207 */ /* 0x000fe40000800000 */
[----:B--2---:R-:W-:-:S02]  /*2870*/  ISETP.NE.U32.AND P1, PT, R46, 0x1, PT ;  /* 0x000000012e00780c */ /* 0x004fc40003f25070 */
[----:B------:R-:W-:Y:S01]  /*2880*/  ISETP.NE.AND.EX P2, PT, R43, RZ, PT, P2 ;  /* 0x000000ff2b00720c */ /* 0x000fe20003f45320 */
[----:B------:R-:W-:Y:S01]  /*2890*/  IMAD.MOV R43, RZ, RZ, -R12 ;  /* 0x000000ffff2b7224 */ /* 0x000fe200078e0a0c */
        /* <DEDUP_REMOVED lines=21> */
.L_x_2951:
[----:B------:R-:W-:Y:S05]  /*29f0*/  BSYNC.RECONVERGENT B1 ;  /* 0x0000000000017941 */ /* 0x000fea0003800200 */
.L_x_2950:
        /* <DEDUP_REMOVED lines=88> */
[----:B-1----:R-:W-:-:S04]  /*2f80*/  ISETP.NE.U32.AND P2, PT, R38, 0x1, PT ;  /* 0x000000012600780c */ /* 0x002fc80003f45070 */
[----:B------:R-:W-:Y:S01]  /*2f90*/  ISETP.NE.AND.EX P2, PT, R39, RZ, PT, P2 ;  /* 0x000000ff2700720c */ /* 0x000fe20003f45320 */
[----:B------:R-:W-:Y:S01]  /*2fa0*/  @!P1 IMAD.MOV R18, RZ, RZ, -R18 ;  /* 0x000000ffff129224 */ /* 0x000fe200078e0a12 */
[----:B---3--:R-:W-:Y:S02]  /*2fb0*/  ISETP.NE.U32.AND P1, PT, R36, 0x1, PT ;  /* 0x000000012400780c */ /* 0x008fe40003f25070 */
[----:B------:R-:W-:Y:S02]  /*2fc0*/  @!P5 LOP3.LUT R18, RZ, R12, RZ, 0x33, !PT ;  /* 0x0000000cff12d212 */ /* 0x000fe400078e33ff */
[----:B--2---:R-:W-:Y:S02]  /*2fd0*/  ISETP.NE.U32.AND P5, PT, R44, 0x1, PT ;  /* 0x000000012c00780c */ /* 0x004fe40003fa5070 */
[----:B------:R-:W-:Y:S02]  /*2fe0*/  ISETP.NE.AND.EX P1, PT, R37, RZ, PT, P1 ;  /* 0x000000ff2500720c */ /* 0x000fe40003f25310 */
[----:B------:R-:W-:-:S02]  /*2ff0*/  SEL R20, R20, RZ, P2 ;  /* 0x000000ff14147207 */ /* 0x000fc40001000000 */
[----:B------:R-:W-:Y:S02]  /*3000*/  IADD3 R39, PT, PT, -R18, RZ, RZ ;  /* 0x000000ff12277210 */ /* 0x000fe40007ffe1ff */
        /* <DEDUP_REMOVED lines=21> */
.L_x_2953:
[----:B------:R-:W-:Y:S05]  /*3160*/  BSYNC.RECONVERGENT B1 ;  /* 0x0000000000017941 */ /* 0x000fea0003800200 */
.L_x_2952:
        /* <DEDUP_REMOVED lines=62> */
[----:B------:R-:W-:-:S02]  /*3550*/  ISETP.GE.AND P3, PT, R26, RZ, PT ;  /* 0x000000ff1a00720c */ /* 0x000fc40003f66270 */
[----:B0-----:R-:W-:-:S05]  /*3560*/  MOV R36, RZ ;  /* 0x000000ff00247202 */ /* 0x001fca0000000f00 */
[----:B------:R-:W-:-:S04]  /*3570*/  @P1 VIADD R24, R24, 0x1 ;  /* 0x0000000118181836 */ /* 0x000fc80000000000 */
[----:B------:R-:W-:Y:S02]  /*3580*/  IMAD.MOV.U32 R26, RZ, RZ, R24 ;  /* 0x000000ffff1a7224 */ /* 0x000fe400078e0018 */
[----:B-1----:R-:W-:-:S03]  /*3590*/  IMAD.MOV R24, RZ, RZ, -R37 ;  /* 0x000000ffff187224 */ /* 0x002fc600078e0a25 */
[----:B------:R-:W-:Y:S02]  /*35a0*/  @!P3 IADD3 R26, PT, PT, -R26, RZ, RZ ;  /* 0x000000ff1a1ab210 */ /* 0x000fe40007ffe1ff */
[----:B------:R-:W-:Y:S02]  /*35b0*/  @!P2 LOP3.LUT R26, RZ, R20, RZ, 0x33, !PT ;  /* 0x00000014ff1aa212 */ /* 0x000fe400078e33ff */
[----:B------:R-:W-:-:S03]  /*35c0*/  ISETP.NE.AND P3, PT, R12, RZ, PT ;  /* 0x000000ff0c00720c */ /* 0x000fc60003f65270 */
        /* <DEDUP_REMOVED lines=19> */
[----:B---3--:R-:W-:Y:S02]  /*3700*/  ISETP.NE.U32.AND P1, PT, R36, 0x1, PT ;  /* 0x000000012400780c */ /* 0x008fe40003f25070 */
[----:B------:R-:W-:-:S03]  /*3710*/  SHF.R.S64 R36, RZ, 0x1e, R11 ;  /* 0x0000001eff247819 */ /* 0x000fc6000000100b */
[----:B------:R-:W-:Y:S01]  /*3720*/  @!P5 IMAD.MOV R20, RZ, RZ, -R20 ;  /* 0x000000ffff14d224 */ /* 0x000fe200078e0a14 */
[----:B------:R-:W-:Y:S02]  /*3730*/  ISETP.NE.AND.EX P5, PT, R37, RZ, PT, P1 ;  /* 0x000000ff2500720c */ /* 0x000fe40003fa5310 */
[----:B------:R-:W-:Y:S02]  /*3740*/  @!P3 LOP3.LUT R20, RZ, R12, RZ, 0x33, !PT ;  /* 0x0000000cff14b212 */ /* 0x000fe400078e33ff */
[----:B0-----:R-:W-:Y:S02]  /*3750*/  ISETP.NE.U32.AND P1, PT, R42, 0x1, PT ;  /* 0x000000012a00780c */ /* 0x001fe40003f25070 */
        /* <DEDUP_REMOVED lines=24> */
.L_x_2955:
[----:B------:R-:W-:Y:S05]  /*38e0*/  BSYNC.RECONVERGENT B1 ;  /* 0x0000000000017941 */ /* 0x000fea0003800200 */
.L_x_2954:
        /* <DEDUP_REMOVED lines=90> */
[----:B---3--:R-:W-:-:S04]  /*3e90*/  ISETP.NE.U32.AND P1, PT, R36, 0x1, PT ;  /* 0x000000012400780c */ /* 0x008fc80003f25070 */
[----:B------:R-:W-:Y:S01]  /*3ea0*/  ISETP.NE.AND.EX P4, PT, R37, RZ, PT, P1 ;  /* 0x000000ff2500720c */ /* 0x000fe20003f85310 */
[----:B------:R-:W-:Y:S01]  /*3eb0*/  @!P3 IMAD.MOV R24, RZ, RZ, -R24 ;  /* 0x000000ffff18b224 */ /* 0x000fe200078e0a18 */
        /* <DEDUP_REMOVED lines=26> */
.L_x_2957:
[----:B------:R-:W-:Y:S05]  /*4060*/  BSYNC.RECONVERGENT B1 ;  /* 0x0000000000017941 */ /* 0x000fea0003800200 */
.L_x_2956:
        /* <DEDUP_REMOVED lines=57> */
[----:B------:R-:W-:-:S04]  /*4400*/  IMAD.HI.U32 R35, R33, R35, R32 ;  /* 0x0000002321237227 */ /* 0x000fc800078e0020 */
[----:B------:R-:W-:-:S04]  /*4410*/  IMAD.MOV.U32 R32, RZ, RZ, R30 ;  /* 0x000000ffff207224 */ /* 0x000fc800078e001e */
        /* <DEDUP_REMOVED lines=27> */
[----:B------:R-:W-:Y:S02]  /*45d0*/  IMAD R43, R24, R43, R45 ;  /* 0x0000002b182b7224 */ /* 0x000fe400078e022d */
[----:B------:R-:W-:Y:S01]  /*45e0*/  IMAD R45, R30, R47, RZ ;  /* 0x0000002f1e2d7224 */ /* 0x000fe200078e02ff */
[----:B------:R-:W-:Y:S02]  /*45f0*/  SEL R30, R28, RZ, P4 ;  /* 0x000000ff1c1e7207 */ /* 0x000fe40002000000 */
[----:B------:R-:W-:Y:S01]  /*4600*/  IABS R24, R43 ;  /* 0x0000002b00187213 */ /* 0x000fe20000000000 */
[----:B------:R-:W-:Y:S01]  /*4610*/  IMAD.HI.U32 R45, R33, R45, R32 ;  /* 0x0000002d212d7227 */ /* 0x000fe200078e0020 */
[----:B0-----:R-:W-:-:S02]  /*4620*/  ISETP.NE.U32.AND P4, PT, R36, 0x1, PT ;  /* 0x000000012400780c */ /* 0x001fc40003f85070 */
[----:B------:R-:W-:Y:S02]  /*4630*/  MOV R32, R24 ;  /* 0x0000001800207202 */ /* 0x000fe40000000f00 */
[----:B------:R-:W-:-:S03]  /*4640*/  ISETP.NE.AND.EX P4, PT, R37, RZ, PT, P4 ;  /* 0x000000ff2500720c */ /* 0x000fc60003f85340 */
[----:B------:R-:W-:Y:S01]  /*4650*/  IMAD.HI.U32 R24, R45, R32, RZ ;  /* 0x000000202d187227 */ /* 0x000fe200078e00ff */
[----:B------:R-:W-:-:S03]  /*4660*/  SEL R36, R38, RZ, P4 ;  /* 0x000000ff26247207 */ /* 0x000fc60002000000 */
[----:B------:R-:W-:-:S04]  /*4670*/  IMAD.MOV R33, RZ, RZ, -R24 ;  /* 0x000000ffff217224 */ /* 0x000fc800078e0a18 */
        /* <DEDUP_REMOVED lines=16> */
[----:B------:R-:W-:Y:S01]  /*4780*/  SHF.R.S64 R32, RZ, 0x1e, R12 ;  /* 0x0000001eff207819 */ /* 0x000fe2000000100c */
        /* <DEDUP_REMOVED lines=18> */
.L_x_2959:
[----:B------:R-:W-:Y:S05]  /*48b0*/  BSYNC.RECONVERGENT B1 ;  /* 0x0000000000017941 */ /* 0x000fea0003800200 */
.L_x_2958:
        /* <DEDUP_REMOVED lines=22> */
[----:B------:R-:W-:-:S04]  /*4a20*/  IMAD.HI.U32 R37, R33, R37, R32 ;  /* 0x0000002521257227 */ /* 0x000fc800078e0020 */
[----:B------:R-:W-:Y:S02]  /*4a30*/  VIADD R32, R30, 0xffffffe ;  /* 0x0ffffffe1e207836 */ /* 0x000fe40000000000 */
[----:B------:R-:W-:-:S04]  /*4a40*/  IMAD.HI.U32 R28, R37, R12, RZ ;  /* 0x0000000c251c7227 */ /* 0x000fc800078e00ff */
[----:B------:R-:W-:-:S04]  /*4a50*/  IMAD.MOV R33, RZ, RZ, -R28 ;  /* 0x000000ffff217224 */ /* 0x000fc800078e0a1c */
[C---:B------:R-:W-:Y:S02]  /*4a60*/  IMAD R12, R35.reuse, R33, R12 ;  /* 0x00000021230c7224 */ /* 0x040fe400078e020c */
[----:B------:R0:W1:Y:S03]  /*4a70*/  F2I.FTZ.U32.TRUNC.NTZ R33, R32 ;  /* 0x0000002000217305 */ /* 0x000066000021f000 */
[----:B------:R-:W-:Y:S01]  /*4a80*/  ISETP.GT.U32.AND P4, PT, R35, R12, PT ;  /* 0x0000000c2300720c */ /* 0x000fe20003f84070 */
[----:B0-----:R-:W-:Y:S02]  /*4a90*/  IMAD.MOV.U32 R32, RZ, RZ, RZ ;  /* 0x000000ffff207224 */ /* 0x001fe400078e00ff */
[----:B-1----:R-:W-:-:S10]  /*4aa0*/  IMAD.MOV R36, RZ, RZ, -R33 ;  /* 0x000000ffff247224 */ /* 0x002fd400078e0a21 */
[----:B------:R-:W-:Y:S01]  /*4ab0*/  @!P4 IADD3 R12, PT, PT, R12, -R35, RZ ;  /* 0x800000230c0cc210 */ /* 0x000fe20007ffe0ff */
[----:B------:R-:W-:-:S03]  /*4ac0*/  @!P4 VIADD R28, R28, 0x1 ;  /* 0x000000011c1cc836 */ /* 0x000fc60000000000 */
[----:B------:R-:W-:Y:S01]  /*4ad0*/  ISETP.GE.U32.AND P3, PT, R12, R35, PT ;  /* 0x000000230c00720c */ /* 0x000fe20003f66070 */
[----:B------:R-:W-:Y:S01]  /*4ae0*/  IMAD R35, R36, R43, RZ ;  /* 0x0000002b24237224 */ /* 0x000fe200078e02ff */
[----:B------:R-:W-:-:S03]  /*4af0*/  LOP3.LUT R12, R11, R34, RZ, 0x3c, !PT ;  /* 0x000000220b0c7212 */ /* 0x000fc600078e3cff */
[----:B------:R-:W-:Y:S01]  /*4b00*/  IMAD.HI.U32 R35, R33, R35, R32 ;  /* 0x0000002321237227 */ /* 0x000fe200078e0020 */
[----:B------:R-:W-:Y:S02]  /*4b10*/  ISETP.GE.AND P4, PT, R12, RZ, PT ;  /* 0x000000ff0c00720c */ /* 0x000fe40003f86270 */
[----:B------:R-:W0:Y:S05]  /*4b20*/  LDC R12, c[0x0][0x3c0] ;  /* 0x0000f000ff0c7b82 */ /* 0x000e2a0000000800 */
[----:B------:R-:W-:Y:S02]  /*4b30*/  @P3 IADD3 R28, PT, PT, R28, 0x1, RZ ;  /* 0x000000011c1c3810 */ /* 0x000fe40007ffe0ff */
[----:B------:R-:W-:-:S04]  /*4b40*/  ISETP.NE.AND P3, PT, R34, RZ, PT ;  /* 0x000000ff2200720c */ /* 0x000fc80003f65270 */
[----:B------:R-:W-:-:S09]  /*4b50*/  @!P4 IMAD.MOV R28, RZ, RZ, -R28 ;  /* 0x000000ffff1cc224 */ /* 0x000fd200078e0a1c */
[----:B------:R-:W-:-:S04]  /*4b60*/  @!P3 LOP3.LUT R28, RZ, R34, RZ, 0x33, !PT ;  /* 0x00000022ff1cb212 */ /* 0x000fc800078e33ff */
[----:B------:R-:W-:Y:S02]  /*4b70*/  IADD3 R30, PT, PT, -R28, RZ, RZ ;  /* 0x000000ff1c1e7210 */ /* 0x000fe40007ffe1ff */
[----:B0-----:R-:W-:-:S03]  /*4b80*/  IABS R47, R12 ;  /* 0x0000000c002f7213 */ /* 0x001fc60000000000 */
[----:B------:R-:W-:Y:S02]  /*4b90*/  IMAD R37, R34, R30, R11 ;  /* 0x0000001e22257224 */ /* 0x000fe400078e020b */
[----:B------:R-:W0:Y:S03]  /*4ba0*/  I2F.RP R34, R47 ;  /* 0x0000002f00227306 */ /* 0x000e260000209400 */
[----:B------:R-:W-:-:S05]  /*4bb0*/  IABS R30, R37 ;  /* 0x00000025001e7213 */ /* 0x000fca0000000000 */
[----:B------:R-:W-:-:S04]  /*4bc0*/  IMAD.MOV.U32 R32, RZ, RZ, R30 ;  /* 0x000000ffff207224 */ /* 0x000fc800078e001e */
[----:B------:R-:W-:Y:S01]  /*4bd0*/  IMAD.HI.U32 R30, R35, R32, RZ ;  /* 0x00000020231e7227 */ /* 0x000fe200078e00ff */
[----:B0-----:R-:W0:Y:S04]  /*4be0*/  MUFU.RCP R34, R34 ;  /* 0x0000002200227308 */ /* 0x001e280000001000 */
        /* <DEDUP_REMOVED lines=8> */
[----:B0-----:R-:W-:-:S04]  /*4c70*/  IADD3 R32, PT, PT, R34, 0xffffffe, RZ ;  /* 0x0ffffffe22207810 */ /* 0x001fc80007ffe0ff */
[----:B------:R0:W1:Y:S01]  /*4c80*/  F2I.FTZ.U32.TRUNC.NTZ R33, R32 ;  /* 0x0000002000217305 */ /* 0x000062000021f000 */
[----:B------:R-:W-:Y:S01]  /*4c90*/  @P3 VIADD R30, R30, 0x1 ;  /* 0x000000011e1e3836 */ /* 0x000fe20000000000 */
[----:B------:R-:W-:-:S03]  /*4ca0*/  ISETP.NE.AND P3, PT, R26, RZ, PT ;  /* 0x000000ff1a00720c */ /* 0x000fc60003f65270 */
[----:B------:R-:W-:Y:S02]  /*4cb0*/  IMAD.MOV.U32 R38, RZ, RZ, R30 ;  /* 0x000000ffff267224 */ /* 0x000fe400078e001e */
[----:B0-----:R-:W-:-:S03]  /*4cc0*/  HFMA2 R32, -RZ, RZ, 0, 0 ;  /* 0x00000000ff207431 */ /* 0x001fc600000001ff */
[----:B------:R-:W-:-:S05]  /*4cd0*/  @!P4 IADD3 R38, PT, PT, -R38, RZ, RZ ;  /* 0x000000ff2626c210 */ /* 0x000fca0007ffe1ff */
[----:B------:R-:W-:Y:S01]  /*4ce0*/  @!P3 LOP3.LUT R38, RZ, R26, RZ, 0x33, !PT ;  /* 0x0000001aff26b212 */ /* 0x000fe200078e33ff */
[----:B-1----:R-:W-:-:S04]  /*4cf0*/  IMAD.MOV R30, RZ, RZ, -R33 ;  /* 0x000000ffff1e7224 */ /* 0x002fc800078e0a21 */
        /* <DEDUP_REMOVED lines=29> */
[----:B--2---:R-:W-:-:S02]  /*4ed0*/  ISETP.NE.U32.AND P4, PT, R34, 0x1, PT ;  /* 0x000000012200780c */ /* 0x004fc40003f85070 */
[----:B------:R-:W-:Y:S02]  /*4ee0*/  IADD3 R43, PT, PT, -R26, RZ, RZ ;  /* 0x000000ff1a2b7210 */ /* 0x000fe40007ffe1ff */
[----:B------:R-:W-:Y:S02]  /*4ef0*/  SEL R30, R38, RZ, P3 ;  /* 0x000000ff261e7207 */ /* 0x000fe40001800000 */
[----:B0-----:R-:W-:Y:S01]  /*4f00*/  ISETP.NE.U32.AND P3, PT, R36, 0x1, PT ;  /* 0x000000012400780c */ /* 0x001fe20003f65070 */
        /* <DEDUP_REMOVED lines=18> */
.L_x_2961:
[----:B------:R-:W-:Y:S05]  /*5030*/  BSYNC.RECONVERGENT B1 ;  /* 0x0000000000017941 */ /* 0x000fea0003800200 */
.L_x_2960:
        /* <DEDUP_REMOVED lines=32> */
[----:B------:R-:W-:-:S03]  /*5240*/  LOP3.LUT R11, R39, R34, RZ, 0x3c, !PT ;  /* 0x00000022270b7212 */ /* 0x000fc600078e3cff */
[----:B------:R0:W1:Y:S01]  /*5250*/  F2I.FTZ.U32.TRUNC.NTZ R33, R32 ;  /* 0x0000002000217305 */ /* 0x000062000021f000 */
[----:B------:R-:W-:Y:S02]  /*5260*/  ISETP.GE.AND P2, PT, R11, RZ, PT ;  /* 0x000000ff0b00720c */ /* 0x000fe40003f46270 */
[----:B------:R-:W2:Y:S05]  /*5270*/  LDC R11, c[0x0][0x3c0] ;  /* 0x0000f000ff0b7b82 */ /* 0x000eaa0000000800 */
[----:B------:R-:W-:Y:S01]  /*5280*/  @P3 IADD3 R12, PT, PT, R12, 0x1, RZ ;  /* 0x000000010c0c3810 */ /* 0x000fe20007ffe0ff */
[----:B0-----:R-:W-:-:S05]  /*5290*/  IMAD.MOV.U32 R32, RZ, RZ, RZ ;  /* 0x000000ffff207224 */ /* 0x001fca00078e00ff */
[----:B------:R-:W-:Y:S01]  /*52a0*/  @!P2 IMAD.MOV R12, RZ, RZ, -R12 ;  /* 0x000000ffff0ca224 */ /* 0x000fe200078e0a0c */
[----:B------:R-:W-:Y:S01]  /*52b0*/  @!P4 LOP3.LUT R12, RZ, R34, RZ, 0x33, !PT ;  /* 0x00000022ff0cc212 */ /* 0x000fe200078e33ff */
[----:B-1----:R-:W-:-:S03]  /*52c0*/  IMAD.MOV R36, RZ, RZ, -R33 ;  /* 0x000000ffff247224 */ /* 0x002fc600078e0a21 */
        /* <DEDUP_REMOVED lines=20> */
[----:B------:R-:W-:Y:S01]  /*5410*/  ISETP.GE.AND P2, PT, R32, RZ, PT ;  /* 0x000000ff2000720c */ /* 0x000fe20003f46270 */
[----:B------:R-:W-:-:S03]  /*5420*/  IMAD.MOV.U32 R32, RZ, RZ, RZ ;  /* 0x000000ffff207224 */ /* 0x000fc600078e00ff */
[----:B------:R-:W0:Y:S03]  /*5430*/  F2I.FTZ.U32.TRUNC.NTZ R33, R33 ;  /* 0x0000002100217305 */ /* 0x000e26000021f000 */
        /* <DEDUP_REMOVED lines=25> */
[----:B--2---:R-:W-:-:S04]  /*55d0*/  ISETP.NE.U32.AND P2, PT, R32, 0x1, PT ;  /* 0x000000012000780c */ /* 0x004fc80003f45070 */
[----:B------:R-:W-:Y:S02]  /*55e0*/  ISETP.NE.AND.EX P2, PT, R33, RZ, PT, P2 ;  /* 0x000000ff2100720c */ /* 0x000fe40003f45320 */
[----:B------:R-:W-:Y:S02]  /*55f0*/  @!P3 IADD3 R28, PT, PT, -R28, RZ, RZ ;  /* 0x000000ff1c1cb210 */ /* 0x000fe40007ffe1ff */
[----:B-1----:R-:W-:Y:S02]  /*5600*/  ISETP.NE.U32.AND P3, PT, R34, 0x1, PT ;  /* 0x000000012200780c */ /* 0x002fe40003f65070 */
        /* <DEDUP_REMOVED lines=27> */
.L_x_2963:
[----:B------:R-:W-:Y:S05]  /*57c0*/  BSYNC.RECONVERGENT B1 ;  /* 0x0000000000017941 */ /* 0x000fea0003800200 */
.L_x_2962:
        /* <DEDUP_REMOVED lines=19> */
[----:B------:R-:W-:-:S04]  /*5900*/  IMAD R35, R35, R36, RZ ;  /* 0x0000002423237224 */ /* 0x000fc800078e02ff */
[----:B------:R-:W-:Y:S02]  /*5910*/  IMAD.HI.U32 R12, R33, R35, R32 ;  /* 0x00000023210c7227 */ /* 0x000fe400078e0020 */
        /* <DEDUP_REMOVED lines=64> */
[----:B------:R-:W2:Y:S08]  /*5d20*/  LDC.64 R36, c[0x0][0x3a0] ;  /* 0x0000e800ff247b82 */ /* 0x000eb00000000a00 */
[----:B------:R-:W3:Y:S03]  /*5d30*/  LDC.64 R38, c[0x0][0x3a8] ;  /* 0x0000ea00ff267b82 */ /* 0x000ee60000000a00 */
[----:B------:R-:W-:Y:S01]  /*5d40*/  @P3 VIADD R30, R30, 0x1 ;  /* 0x000000011e1e3836 */ /* 0x000fe20000000000 */
[----:B-1----:R-:W-:-:S04]  /*5d50*/  ISETP.NE.U32.AND P3, PT, R32, 0x1, PT ;  /* 0x000000012000780c */ /* 0x002fc80003f65070 */
[----:B------:R-:W-:Y:S02]  /*5d60*/  @!P2 IADD3 R30, PT, PT, -R30, RZ, RZ ;  /* 0x000000ff1e1ea210 */ /* 0x000fe40007ffe1ff */
[----:B0-----:R-:W-:Y:S02]  /*5d70*/  ISETP.NE.U32.AND P2, PT, R34, 0x1, PT ;  /* 0x000000012200780c */ /* 0x001fe40003f45070 */
        /* <DEDUP_REMOVED lines=28> */
.L_x_2965:
[----:B------:R-:W-:Y:S05]  /*5f40*/  BSYNC.RECONVERGENT B1 ;  /* 0x0000000000017941 */ /* 0x000fea0003800200 */
.L_x_2964:
        /* <DEDUP_REMOVED lines=26> */
[----:B------:R-:W-:Y:S01]  /*60f0*/  IMAD.HI.U32 R39, R37, R32, RZ ;  /* 0x0000002025277227 */ /* 0x000fe200078e00ff */
[----:B------:R-:W1:Y:S03]  /*6100*/  LDC R38, c[0x0][0x3c0] ;  /* 0x0000f000ff267b82 */ /* 0x000e660000000800 */
[----:B------:R-:W-:-:S04]  /*6110*/  IMAD.MOV R33, RZ, RZ, -R39 ;  /* 0x000000ffff217224 */ /* 0x000fc800078e0a27 */
[----:B------:R-:W-:-:S05]  /*6120*/  IMAD R32, R35, R33, R32 ;  /* 0x0000002123207224 */ /* 0x000fca00078e0220 */
[----:B------:R-:W-:Y:S02]  /*6130*/  ISETP.GT.U32.AND P1, PT, R35, R32, PT ;  /* 0x000000202300720c */ /* 0x000fe40003f24070 */
[----:B0-----:R-:W-:-:S04]  /*6140*/  IABS R36, R12 ;  /* 0x0000000c00247213 */ /* 0x001fc80000000000 */
[----:B------:R-:W0:Y:S01]  /*6150*/  I2F.RP R37, R36 ;  /* 0x0000002400257306 */ /* 0x000e220000209400 */
[----:B-1----:R-:W-:-:S06]  /*6160*/  IABS R45, R38 ;  /* 0x00000026002d7213 */ /* 0x002fcc0000000000 */
[----:B------:R-:W-:Y:S01]  /*6170*/  @!P1 VIADD R39, R39, 0x1 ;  /* 0x0000000127279836 */ /* 0x000fe20000000000 */
[----:B------:R-:W-:-:S04]  /*6180*/  @!P1 IADD3 R32, PT, PT, R32, -R35, RZ ;  /* 0x8000002320209210 */ /* 0x000fc80007ffe0ff */
[----:B------:R-:W-:Y:S02]  /*6190*/  ISETP.GE.U32.AND P1, PT, R32, R35, PT ;  /* 0x000000232000720c */ /* 0x000fe40003f26070 */
[----:B------:R-:W-:Y:S01]  /*61a0*/  LOP3.LUT R32, R11, R34, RZ, 0x3c, !PT ;  /* 0x000000220b207212 */ /* 0x000fe200078e3cff */
[----:B0-----:R-:W0:Y:S10]  /*61b0*/  MUFU.RCP R37, R37 ;  /* 0x0000002500257308 */ /* 0x001e340000001000 */
[----:B------:R-:W-:Y:S01]  /*61c0*/  @P1 VIADD R39, R39, 0x1 ;  /* 0x0000000127271836 */ /* 0x000fe20000000000 */
[----:B------:R-:W-:Y:S01]  /*61d0*/  ISETP.GE.AND P1, PT, R32, RZ, PT ;  /* 0x000000ff2000720c */ /* 0x000fe20003f26270 */
[----:B0-----:R-:W-:-:S02]  /*61e0*/  VIADD R33, R37, 0xffffffe ;  /* 0x0ffffffe25217836 */ /* 0x001fc40000000000 */
[----:B------:R-:W0:Y:S10]  /*61f0*/  I2F.RP R37, R45 ;  /* 0x0000002d00257306 */ /* 0x000e340000209400 */
[----:B------:R-:W-:-:S02]  /*6200*/  @!P1 IADD3 R39, PT, PT, -R39, RZ, RZ ;  /* 0x000000ff27279210 */ /* 0x000fc40007ffe1ff */
[----:B------:R-:W-:Y:S01]  /*6210*/  ISETP.NE.AND P1, PT, R34, RZ, PT ;  /* 0x000000ff2200720c */ /* 0x000fe20003f25270 */
[----:B------:R-:W1:Y:S08]  /*6220*/  F2I.FTZ.U32.TRUNC.NTZ R33, R33 ;  /* 0x0000002100217305 */ /* 0x000e70000021f000 */
[----:B0-----:R-:W0:Y:S04]  /*6230*/  MUFU.RCP R37, R37 ;  /* 0x0000002500257308 */ /* 0x001e280000001000 */
[----:B------:R-:W-:Y:S01]  /*6240*/  @!P1 LOP3.LUT R39, RZ, R34, RZ, 0x33, !PT ;  /* 0x00000022ff279212 */ /* 0x000fe200078e33ff */
[----:B-1----:R-:W-:-:S04]  /*6250*/  IMAD.MOV R35, RZ, RZ, -R33 ;  /* 0x000000ffff237224 */ /* 0x002fc800078e0a21 */
[----:B------:R-:W-:Y:S02]  /*6260*/  IMAD.MOV R32, RZ, RZ, -R39 ;  /* 0x000000ffff207224 */ /* 0x000fe400078e0a27 */
[----:B------:R-:W-:Y:S02]  /*6270*/  IMAD R35, R35, R36, RZ ;  /* 0x0000002423237224 */ /* 0x000fe400078e02ff */
        /* <DEDUP_REMOVED lines=37> */
[----:B------:R-:W-:Y:S01]  /*64d0*/  IMAD R39, R39, UR36, RZ ;  /* 0x0000002427277c24 */ /* 0x000fe2000f8e02ff */
[----:B------:R-:W-:-:S03]  /*64e0*/  SEL R36, R40, RZ, P1 ;  /* 0x000000ff28247207 */ /* 0x000fc60000800000 */
[----:B------:R-:W-:-:S04]  /*64f0*/  IMAD.HI.U32 R12, R43, R32, RZ ;  /* 0x000000202b0c7227 */ /* 0x000fc800078e00ff */
[----:B------:R-:W-:Y:S02]  /*6500*/  IMAD.MOV R33, RZ, RZ, -R12 ;  /* 0x000000ffff217224 */ /* 0x000fe400078e0a0c */
[----:B------:R-:W-:Y:S02]  /*6510*/  IMAD R39, R36, UR37, R39 ;  /* 0x0000002524277c24 */ /* 0x000fe4000f8e0227 */
        /* <DEDUP_REMOVED lines=12> */
[----:B0-----:R-:W-:-:S04]  /*65e0*/  ISETP.NE.U32.AND P1, PT, R32, 0x1, PT ;  /* 0x000000012000780c */ /* 0x001fc80003f25070 */
[----:B------:R-:W-:Y:S02]  /*65f0*/  ISETP.NE.AND.EX P1, PT, R33, RZ, PT, P1 ;  /* 0x000000ff2100720c */ /* 0x000fe40003f25310 */
[C---:B------:R-:W-:Y:S02]  /*6600*/  IADD3 R33, PT, PT, -R12.reuse, RZ, RZ ;  /* 0x000000ff0c217210 */ /* 0x040fe40007ffe1ff */
[----:B------:R-:W-:Y:S02]  /*6610*/  SEL R12, R12, RZ, P1 ;  /* 0x000000ff0c0c7207 */ /* 0x000fe40000800000 */
[----:B-1----:R-:W-:Y:S01]  /*6620*/  ISETP.NE.U32.AND P1, PT, R34, 0x1, PT ;  /* 0x000000012200780c */ /* 0x002fe20003f25070 */
[----:B------:R-:W-:Y:S01]  /*6630*/  IMAD R38, R38, R33, R41 ;  /* 0x0000002126267224 */ /* 0x000fe200078e0229 */
        /* <DEDUP_REMOVED lines=15> */
.L_x_2967:
[----:B------:R-:W-:Y:S05]  /*6730*/  BSYNC.RECONVERGENT B1 ;  /* 0x0000000000017941 */ /* 0x000fea0003800200 */
.L_x_2966:
        /* <DEDUP_REMOVED lines=32> */
[----:B0-----:R-:W-:Y:S02]  /*6940*/  IADD3 R35, PT, PT, R37, 0xffffffe, RZ ;  /* 0x0ffffffe25237810 */ /* 0x001fe40007ffe0ff */
[----:B------:R-:W-:Y:S02]  /*6950*/  ISETP.GE.U32.AND P5, PT, R33, R38, PT ;  /* 0x000000262100720c */ /* 0x000fe40003fa6070 */
[----:B------:R-:W-:Y:S02]  /*6960*/  LOP3.LUT R33, R11, R36, RZ, 0x3c, !PT ;  /* 0x000000240b217212 */ /* 0x000fe400078e3cff */
[----:B------:R-:W0:Y:S09]  /*6970*/  F2I.FTZ.U32.TRUNC.NTZ R35, R35 ;  /* 0x0000002300237305 */ /* 0x000e32000021f000 */
[----:B------:R-:W-:Y:S01]  /*6980*/  @P5 VIADD R40, R40, 0x1 ;  /* 0x0000000128285836 */ /* 0x000fe20000000000 */
[----:B------:R-:W-:-:S02]  /*6990*/  ISETP.GE.AND P5, PT, R33, RZ, PT ;  /* 0x000000ff2100720c */ /* 0x000fc40003fa6270 */
[----:B------:R-:W1:Y:S01]  /*69a0*/  LDC R33, c[0x0][0x3c0] ;  /* 0x0000f000ff217b82 */ /* 0x000e620000000800 */
[----:B0-----:R-:W-:-:S04]  /*69b0*/  IMAD.MOV R37, RZ, RZ, -R35 ;  /* 0x000000ffff257224 */ /* 0x001fc800078e0a23 */
[----:B------:R-:W-:-:S06]  /*69c0*/  IMAD R37, R37, R42, RZ ;  /* 0x0000002a25257224 */ /* 0x000fcc00078e02ff */
[----:B------:R-:W-:Y:S01]  /*69d0*/  @!P5 IMAD.MOV R40, RZ, RZ, -R40 ;  /* 0x000000ffff28d224 */ /* 0x000fe200078e0a28 */
[----:B------:R-:W-:Y:S02]  /*69e0*/  ISETP.NE.AND P5, PT, R36, RZ, PT ;  /* 0x000000ff2400720c */ /* 0x000fe40003fa5270 */
[----:B-1----:R-:W-:-:S11]  /*69f0*/  IABS R45, R33 ;  /* 0x00000021002d7213 */ /* 0x002fd60000000000 */
[----:B------:R-:W-:Y:S01]  /*6a00*/  @!P5 LOP3.LUT R40, RZ, R36, RZ, 0x33, !PT ;  /* 0x00000024ff28d212 */ /* 0x000fe200078e33ff */
[----:B------:R-:W0:Y:S03]  /*6a10*/  I2F.RP R38, R45 ;  /* 0x0000002d00267306 */ /* 0x000e260000209400 */
[----:B------:R-:W-:-:S05]  /*6a20*/  IADD3 R34, PT, PT, -R40, RZ, RZ ;  /* 0x000000ff28227210 */ /* 0x000fca0007ffe1ff */
[----:B------:R-:W-:Y:S02]  /*6a30*/  IMAD R43, R36, R34, R11 ;  /* 0x00000022242b7224 */ /* 0x000fe400078e020b */
[----:B------:R-:W-:-:S03]  /*6a40*/  IMAD.MOV.U32 R34, RZ, RZ, RZ ;  /* 0x000000ffff227224 */ /* 0x000fc600078e00ff */
[----:B------:R-:W-:Y:S01]  /*6a50*/  IABS R36, R43 ;  /* 0x0000002b00247213 */ /* 0x000fe20000000000 */
[----:B------:R-:W-:Y:S01]  /*6a60*/  IMAD.HI.U32 R34, R35, R37, R34 ;  /* 0x0000002523227227 */ /* 0x000fe200078e0022 */
[----:B0-----:R-:W0:Y:S03]  /*6a70*/  MUFU.RCP R38, R38 ;  /* 0x0000002600267308 */ /* 0x001e260000001000 */
        /* <DEDUP_REMOVED lines=13> */
[----:B0-----:R-:W-:Y:S02]  /*6b50*/  VIADD R34, R38, 0xffffffe ;  /* 0x0ffffffe26227836 */ /* 0x001fe40000000000 */
[----:B------:R-:W0:Y:S02]  /*6b60*/  LDC.64 R38, c[0x0][0x398] ;  /* 0x0000e600ff267b82 */ /* 0x000e240000000a00 */
[----:B------:R2:W3:Y:S04]  /*6b70*/  F2I.FTZ.U32.TRUNC.NTZ R35, R34 ;  /* 0x0000002200237305 */ /* 0x0004e8000021f000 */
[----:B------:R-:W-:-:S02]  /*6b80*/  @!P5 IADD3 R42, PT, PT, -R42, RZ, RZ ;  /* 0x000000ff2a2ad210 */ /* 0x000fc40007ffe1ff */
[----:B------:R-:W-:Y:S01]  /*6b90*/  ISETP.NE.AND P5, PT, R12, RZ, PT ;  /* 0x000000ff0c00720c */ /* 0x000fe20003fa5270 */
[----:B--2---:R-:W-:Y:S02]  /*6ba0*/  HFMA2 R34, -RZ, RZ, 0, 0 ;  /* 0x00000000ff227431 */ /* 0x004fe400000001ff */
[----:B---3--:R-:W-:-:S10]  /*6bb0*/  IMAD.MOV R46, RZ, RZ, -R35 ;  /* 0x000000ffff2e7224 */ /* 0x008fd400078e0a23 */
        /* <DEDUP_REMOVED lines=51> */
.L_x_2969:
[----:B------:R-:W-:Y:S05]  /*6ef0*/  BSYNC.RECONVERGENT B1 ;  /* 0x0000000000017941 */ /* 0x000fea0003800200 */
.L_x_2968:
        /* <DEDUP_REMOVED lines=32> */
[----:B0-----:R-:W-:-:S06]  /*7100*/  VIADD R37, R39, 0xffffffe ;  /* 0x0ffffffe27257836 */ /* 0x001fcc0000000000 */
[----:B------:R-:W0:Y:S04]  /*7110*/  F2I.FTZ.U32.TRUNC.NTZ R37, R37 ;  /* 0x0000002500257305 */ /* 0x000e28000021f000 */
[----:B------:R-:W-:Y:S02]  /*7120*/  @P6 IADD3 R35, PT, PT, R35, 0x1, RZ ;  /* 0x0000000123236810 */ /* 0x000fe40007ffe0ff */
[----:B------:R-:W-:Y:S02]  /*7130*/  ISETP.GE.AND P6, PT, R33, RZ, PT ;  /* 0x000000ff2100720c */ /* 0x000fe40003fc6270 */
[----:B------:R-:W1:Y:S01]  /*7140*/  LDC R33, c[0x0][0x3c0] ;  /* 0x0000f000ff217b82 */ /* 0x000e620000000800 */
[----:B0-----:R-:W-:-:S10]  /*7150*/  IADD3 R39, PT, PT, RZ, -R37, RZ ;  /* 0x80000025ff277210 */ /* 0x001fd40007ffe0ff */
[----:B------:R-:W-:Y:S01]  /*7160*/  @!P6 IMAD.MOV R35, RZ, RZ, -R35 ;  /* 0x000000ffff23e224 */ /* 0x000fe200078e0a23 */
[----:B------:R-:W-:Y:S01]  /*7170*/  ISETP.NE.AND P6, PT, R38, RZ, PT ;  /* 0x000000ff2600720c */ /* 0x000fe20003fc5270 */
[----:B------:R-:W-:Y:S01]  /*7180*/  IMAD R39, R39, R42, RZ ;  /* 0x0000002a27277224 */ /* 0x000fe200078e02ff */
[----:B-1----:R-:W-:-:S11]  /*7190*/  IABS R48, R33 ;  /* 0x0000002100307213 */ /* 0x002fd60000000000 */
[----:B------:R-:W-:Y:S01]  /*71a0*/  @!P6 LOP3.LUT R35, RZ, R38, RZ, 0x33, !PT ;  /* 0x00000026ff23e212 */ /* 0x000fe200078e33ff */
[----:B------:R-:W0:Y:S04]  /*71b0*/  I2F.RP R40, R48 ;  /* 0x0000003000287306 */ /* 0x000e280000209400 */
[----:B------:R-:W-:-:S04]  /*71c0*/  IMAD.MOV R36, RZ, RZ, -R35 ;  /* 0x000000ffff247224 */ /* 0x000fc800078e0a23 */
[----:B------:R-:W-:Y:S02]  /*71d0*/  IMAD R45, R38, R36, R11 ;  /* 0x00000024262d7224 */ /* 0x000fe400078e020b */
[----:B------:R-:W-:-:S03]  /*71e0*/  IMAD.MOV.U32 R36, RZ, RZ, RZ ;  /* 0x000000ffff247224 */ /* 0x000fc600078e00ff */
[----:B------:R-:W-:Y:S01]  /*71f0*/  IABS R38, R45 ;  /* 0x0000002d00267213 */ /* 0x000fe20000000000 */
[----:B------:R-:W-:Y:S01]  /*7200*/  IMAD.HI.U32 R36, R37, R39, R36 ;  /* 0x0000002725247227 */ /* 0x000fe200078e0024 */
[----:B0-----:R-:W0:Y:S02]  /*7210*/  MUFU.RCP R40, R40 ;  /* 0x0000002800287308 */ /* 0x001e240000001000 */
        /* <DEDUP_REMOVED lines=13> */
[----:B------:R-:W0:Y:S01]  /*72f0*/  LDC.64 R40, c[0x0][0x398] ;  /* 0x0000e600ff287b82 */ /* 0x000e220000000a00 */
[----:B------:R-:W-:Y:S01]  /*7300*/  MOV R44, R36 ;  /* 0x00000024002c7202 */ /* 0x000fe20000000f00 */
[----:B------:R-:W-:Y:S02]  /*7310*/  IMAD.MOV.U32 R36, RZ, RZ, RZ ;  /* 0x000000ffff247224 */ /* 0x000fe400078e00ff */
[----:B------:R-:W2:Y:S06]  /*7320*/  F2I.FTZ.U32.TRUNC.NTZ R37, R37 ;  /* 0x0000002500257305 */ /* 0x000eac000021f000 */
[----:B------:R-:W-:Y:S01]  /*7330*/  @!P6 IMAD.MOV R44, RZ, RZ, -R44 ;  /* 0x000000ffff2ce224 */ /* 0x000fe200078e0a2c */
[----:B------:R-:W-:Y:S01]  /*7340*/  ISETP.NE.AND P6, PT, R12, RZ, PT ;  /* 0x000000ff0c00720c */ /* 0x000fe20003fc5270 */
[----:B--2---:R-:W-:-:S12]  /*7350*/  IMAD.MOV R47, RZ, RZ, -R37 ;  /* 0x000000ffff2f7224 */ /* 0x004fd800078e0a25 */
        /* <DEDUP_REMOVED lines=8> */
[----:B0-----:R-:W-:-:S03]  /*73e0*/  ISETP.NE.U32.AND P6, PT, R40, 0x1, PT ;  /* 0x000000012800780c */ /* 0x001fc60003fc5070 */
[----:B------:R-:W-:Y:S01]  /*73f0*/  IMAD.HI.U32 R43, R37, R43, R36 ;  /* 0x0000002b252b7227 */ /* 0x000fe200078e0024 */
[----:B------:R-:W-:Y:S02]  /*7400*/  IABS R36, R46 ;  /* 0x0000002e00247213 */ /* 0x000fe40000000000 */
[----:B------:R-:W-:-:S03]  /*7410*/  ISETP.NE.AND.EX P6, PT, R41, RZ, PT, P6 ;  /* 0x000000ff2900720c */ /* 0x000fc60003fc5360 */
[----:B------:R-:W-:Y:S01]  /*7420*/  IMAD.HI.U32 R12, R43, R36, RZ ;  /* 0x000000242b0c7227 */ /* 0x000fe200078e00ff */
[----:B------:R-:W-:-:S03]  /*7430*/  SEL R40, R44, RZ, P6 ;  /* 0x000000ff2c287207 */ /* 0x000fc60003000000 */
        /* <DEDUP_REMOVED lines=9> */
[----:B------:R-:W-:Y:S01]  /*74d0*/  ISETP.GE.AND P6, PT, R35, RZ, PT ;  /* 0x000000ff2300720c */ /* 0x000fe20003fc6270 */
[----:B------:R-:W-:-:S04]  /*74e0*/  IMAD R35, R42, UR36, RZ ;  /* 0x000000242a237c24 */ /* 0x000fc8000f8e02ff */
[----:B------:R-:W-:Y:S01]  /*74f0*/  IMAD R35, R40, UR37, R35 ;  /* 0x0000002528237c24 */ /* 0x000fe2000f8e0223 */
[----:B------:R-:W-:-:S07]  /*7500*/  SHF.R.S64 R40, RZ, 0x1e, R11 ;  /* 0x0000001eff287819 */ /* 0x000fce000000100b */
        /* <DEDUP_REMOVED lines=23> */
.L_x_2971:
[----:B------:R-:W-:Y:S05]  /*7680*/  BSYNC.RECONVERGENT B1 ;  /* 0x0000000000017941 */ /* 0x000fea0003800200 */
.L_x_2970:
        /* <DEDUP_REMOVED lines=48> */
[----:B0-----:R-:W0:Y:S01]  /*7990*/  LDC R33, c[0x0][0x3c0] ;  /* 0x0000f000ff217b82 */ /* 0x001e220000000800 */
[----:B-1----:R-:W-:-:S11]  /*79a0*/  IMAD.MOV R37, RZ, RZ, -R15 ;  /* 0x000000ffff257224 */ /* 0x002fd600078e0a0f */
[----:B------:R-:W-:Y:S01]  /*79b0*/  @!P4 LOP3.LUT R35, RZ, R38, RZ, 0x33, !PT ;  /* 0x00000026ff23c212 */ /* 0x000fe200078e33ff */
[----:B------:R-:W-:-:S04]  /*79c0*/  IMAD R37, R37, R40, RZ ;  /* 0x0000002825257224 */ /* 0x000fc800078e02ff */
[----:B------:R-:W-:-:S04]  /*79d0*/  IMAD.MOV R14, RZ, RZ, -R35 ;  /* 0x000000ffff0e7224 */ /* 0x000fc800078e0a23 */
[----:B------:R-:W-:Y:S02]  /*79e0*/  IMAD R39, R38, R14, R11 ;  /* 0x0000000e26277224 */ /* 0x000fe400078e020b */
[----:B------:R-:W-:-:S03]  /*79f0*/  HFMA2 R14, -RZ, RZ, 0, 0 ;  /* 0x00000000ff0e7431 */ /* 0x000fc600000001ff */
[----:B------:R-:W-:Y:S02]  /*7a00*/  IABS R38, R39 ;  /* 0x0000002700267213 */ /* 0x000fe40000000000 */
[----:B0-----:R-:W-:Y:S01]  /*7a10*/  IABS R43, R33 ;  /* 0x00000021002b7213 */ /* 0x001fe20000000000 */
        /* <DEDUP_REMOVED lines=12> */
[----:B0-----:R-:W-:-:S10]  /*7ae0*/  VIADD R40, R38, 0xffffffe ;  /* 0x0ffffffe26287836 */ /* 0x001fd40000000000 */
[----:B------:R-:W-:Y:S01]  /*7af0*/  @P4 VIADD R14, R14, 0x1 ;  /* 0x000000010e0e4836 */ /* 0x000fe20000000000 */
[----:B------:R-:W-:Y:S01]  /*7b00*/  ISETP.GE.AND P4, PT, R15, RZ, PT ;  /* 0x000000ff0f00720c */ /* 0x000fe20003f86270 */
[----:B------:R0:W1:Y:S03]  /*7b10*/  F2I.FTZ.U32.TRUNC.NTZ R41, R40 ;  /* 0x0000002800297305 */ /* 0x000066000021f000 */
[----:B------:R-:W-:Y:S02]  /*7b20*/  MOV R42, R14 ;  /* 0x0000000e002a7202 */ /* 0x000fe40000000f00 */
[----:B------:R-:W2:Y:S01]  /*7b30*/  LDC.64 R14, c[0x0][0x390] ;  /* 0x0000e400ff0e7b82 */ /* 0x000ea20000000a00 */
[----:B0-----:R-:W-:-:S06]  /*7b40*/  HFMA2 R40, -RZ, RZ, 0, 0 ;  /* 0x00000000ff287431 */ /* 0x001fcc00000001ff */
[----:B------:R-:W-:Y:S01]  /*7b50*/  @!P4 IMAD.MOV R42, RZ, RZ, -R42 ;  /* 0x000000ffff2ac224 */ /* 0x000fe200078e0a2a */
[----:B------:R-:W-:Y:S01]  /*7b60*/  ISETP.NE.AND P4, PT, R12, RZ, PT ;  /* 0x000000ff0c00720c */ /* 0x000fe20003f85270 */
[----:B-1----:R-:W-:-:S12]  /*7b70*/  IMAD.MOV R45, RZ, RZ, -R41 ;  /* 0x000000ffff2d7224 */ /* 0x002fd800078e0a29 */
[----:B------:R-:W-:Y:S02]  /*7b80*/  @!P4 LOP3.LUT R42, RZ, R12, RZ, 0x33, !PT ;  /* 0x0000000cff2ac212 */ /* 0x000fe400078e33ff */
[----:B--2---:R-:W-:Y:S02]  /*7b90*/  ISETP.NE.U32.AND P4, PT, R14, 0x1, PT ;  /* 0x000000010e00780c */ /* 0x004fe40003f85070 */
[----:B------:R-:W-:Y:S02]  /*7ba0*/  IADD3 R37, PT, PT, -R42, RZ, RZ ;  /* 0x000000ff2a257210 */ /* 0x000fe40007ffe1ff */
[----:B------:R-:W-:-:S03]  /*7bb0*/  ISETP.NE.AND.EX P4, PT, R15, RZ, PT, P4 ;  /* 0x000000ff0f00720c */ /* 0x000fc60003f85340 */
[----:B------:R-:W-:Y:S01]  /*7bc0*/  IMAD R50, R12, R37, R39 ;  /* 0x000000250c327224 */ /* 0x000fe200078e0227 */
[----:B------:R-:W-:Y:S01]  /*7bd0*/  SEL R35, R35, RZ, P4 ;  /* 0x000000ff23237207 */ /* 0x000fe20002000000 */
[----:B------:R-:W0:Y:S01]  /*7be0*/  LDC.64 R38, c[0x0][0x398] ;  /* 0x0000e600ff267b82 */ /* 0x000e220000000a00 */
[----:B------:R-:W-:-:S04]  /*7bf0*/  IMAD.MOV.U32 R12, RZ, RZ, R45 ;  /* 0x000000ffff0c7224 */ /* 0x000fc800078e002d */
[----:B------:R-:W-:Y:S01]  /*7c00*/  IMAD R37, R12, R43, RZ ;  /* 0x0000002b0c257224 */ /* 0x000fe200078e02ff */
[----:B------:R-:W-:-:S03]  /*7c10*/  IABS R12, R50 ;  /* 0x00000032000c7213 */ /* 0x000fc60000000000 */
[----:B------:R-:W-:-:S04]  /*7c20*/  IMAD.HI.U32 R37, R41, R37, R40 ;  /* 0x0000002529257227 */ /* 0x000fc800078e0028 */
[----:B------:R-:W-:-:S04]  /*7c30*/  IMAD.MOV.U32 R14, RZ, RZ, R12 ;  /* 0x000000ffff0e7224 */ /* 0x000fc800078e000c */
[----:B------:R-:W-:-:S04]  /*7c40*/  IMAD.HI.U32 R12, R37, R14, RZ ;  /* 0x0000000e250c7227 */ /* 0x000fc800078e00ff */
[----:B------:R-:W-:Y:S01]  /*7c50*/  IMAD.MOV R15, RZ, RZ, -R12 ;  /* 0x000000ffff0f7224 */ /* 0x000fe200078e0a0c */
[----:B0-----:R-:W-:-:S03]  /*7c60*/  ISETP.NE.U32.AND P4, PT, R38, 0x1, PT ;  /* 0x000000012600780c */ /* 0x001fc60003f85070 */
[----:B------:R-:W-:Y:S01]  /*7c70*/  IMAD R14, R43, R15, R14 ;  /* 0x0000000f2b0e7224 */ /* 0x000fe200078e020e */
[----:B------:R-:W-:Y:S02]  /*7c80*/  ISETP.NE.AND.EX P4, PT, R39, RZ, PT, P4 ;  /* 0x000000ff2700720c */ /* 0x000fe40003f85340 */
[----:B------:R-:W0:Y:S02]  /*7c90*/  LDC.64 R38, c[0x0][0x3a8] ;  /* 0x0000ea00ff267b82 */ /* 0x000e240000000a00 */
        /* <DEDUP_REMOVED lines=13> */
[----:B------:R-:W-:Y:S02]  /*7d70*/  IMAD R14, R35, UR36, RZ ;  /* 0x00000024230e7c24 */ /* 0x000fe4000f8e02ff */
[----:B------:R-:W-:Y:S01]  /*7d80*/  IMAD.MOV R40, RZ, RZ, -R12 ;  /* 0x000000ffff287224 */ /* 0x000fe200078e0a0c */
        /* <DEDUP_REMOVED lines=20> */
.L_x_2973:
[----:B------:R-:W-:Y:S05]  /*7ed0*/  BSYNC.RECONVERGENT B1 ;  /* 0x0000000000017941 */ /* 0x000fea0003800200 */
.L_x_2972:
        /* <DEDUP_REMOVED lines=40> */
[----:B------:R-:W-:Y:S02]  /*8160*/  IADD3 R14, PT, PT, -R35, RZ, RZ ;  /* 0x000000ff230e7210 */ /* 0x000fe40007ffe1ff */
[----:B-1----:R-:W-:-:S03]  /*8170*/  IABS R44, R12 ;  /* 0x0000000c002c7213 */ /* 0x002fc60000000000 */
[----:B------:R-:W-:Y:S02]  /*8180*/  IMAD R40, R40, R14, R11 ;  /* 0x0000000e28287224 */ /* 0x000fe400078e020b */
[----:B------:R-:W-:-:S03]  /*8190*/  IMAD.MOV.U32 R14, RZ, RZ, RZ ;  /* 0x000000ffff0e7224 */ /* 0x000fc600078e00ff */
        /* <DEDUP_REMOVED lines=8> */
[----:B------:R-:W-:-:S13]  /*8220*/  ISETP.GT.U32.AND P4, PT, R42, R15, PT ;  /* 0x0000000f2a00720c */ /* 0x000fda0003f84070 */
        /* <DEDUP_REMOVED lines=33> */
[----:B------:R-:W-:Y:S01]  /*8440*/  LOP3.LUT R37, R43, R12, RZ, 0x3c, !PT ;  /* 0x0000000c2b257212 */ /* 0x000fe200078e3cff */
[----:B------:R-:W-:-:S03]  /*8450*/  IMAD R35, R35, UR36, RZ ;  /* 0x0000002423237c24 */ /* 0x000fc6000f8e02ff */
        /* <DEDUP_REMOVED lines=30> */
.L_x_2975:
[----:B------:R-:W-:Y:S05]  /*8640*/  BSYNC.RECONVERGENT B1 ;  /* 0x0000000000017941 */ /* 0x000fea0003800200 */
.L_x_2974:
        /* <DEDUP_REMOVED lines=62> */
[----:B------:R1:W2:Y:S05]  /*8a30*/  F2I.FTZ.U32.TRUNC.NTZ R15, R38 ;  /* 0x00000026000f7305 */ /* 0x0002aa000021f000 */
[----:B------:R-:W-:-:S04]  /*8a40*/  @P3 VIADD R14, R14, 0x1 ;  /* 0x000000010e0e3836 */ /* 0x000fc80000000000 */
[----:B------:R-:W-:Y:S01]  /*8a50*/  IMAD.MOV.U32 R45, RZ, RZ, R14 ;  /* 0x000000ffff2d7224 */ /* 0x000fe200078e000e */
[----:B-1----:R-:W1:Y:S04]  /*8a60*/  LDC.64 R38, c[0x0][0x398] ;  /* 0x0000e600ff267b82 */ /* 0x002e680000000a00 */
[----:B------:R-:W-:Y:S01]  /*8a70*/  @!P2 IADD3 R45, PT, PT, -R45, RZ, RZ ;  /* 0x000000ff2d2da210 */ /* 0x000fe20007ffe1ff */
[----:B--2---:R-:W-:Y:S01]  /*8a80*/  IMAD.MOV R37, RZ, RZ, -R15 ;  /* 0x000000ffff257224 */ /* 0x004fe200078e0a0f */
[----:B------:R-:W-:-:S05]  /*8a90*/  @!P4 LOP3.LUT R45, RZ, R35, RZ, 0x33, !PT ;  /* 0x00000023ff2dc212 */ /* 0x000fca00078e33ff */
[----:B------:R-:W-:-:S04]  /*8aa0*/  IMAD.MOV R14, RZ, RZ, -R45 ;  /* 0x000000ffff0e7224 */ /* 0x000fc800078e0a2d */
[----:B------:R-:W-:Y:S02]  /*8ab0*/  IMAD R47, R35, R14, R40 ;  /* 0x0000000e232f7224 */ /* 0x000fe400078e0228 */
[----:B------:R-:W-:Y:S02]  /*8ac0*/  HFMA2 R14, -RZ, RZ, 0, 0 ;  /* 0x00000000ff0e7431 */ /* 0x000fe400000001ff */
[----:B------:R-:W-:Y:S01]  /*8ad0*/  IMAD R35, R37, R54, RZ ;  /* 0x0000003625237224 */ /* 0x000fe200078e02ff */
[----:B------:R-:W2:Y:S01]  /*8ae0*/  LDC.64 R40, c[0x0][0x3a0] ;  /* 0x0000e800ff287b82 */ /* 0x000ea20000000a00 */
[----:B------:R-:W-:Y:S02]  /*8af0*/  IABS R37, R47 ;  /* 0x0000002f00257213 */ /* 0x000fe40000000000 */
[----:B------:R-:W-:-:S06]  /*8b00*/  IMAD.HI.U32 R14, R15, R35, R14 ;  /* 0x000000230f0e7227 */ /* 0x000fcc00078e000e */
[----:B------:R-:W-:-:S04]  /*8b10*/  IMAD.HI.U32 R35, R14, R37, RZ ;  /* 0x000000250e237227 */ /* 0x000fc800078e00ff */
[----:B------:R-:W-:-:S04]  /*8b20*/  IMAD.MOV R14, RZ, RZ, -R35 ;  /* 0x000000ffff0e7224 */ /* 0x000fc800078e0a23 */
[C---:B------:R-:W-:Y:S02]  /*8b30*/  IMAD R37, R54.reuse, R14, R37 ;  /* 0x0000000e36257224 */ /* 0x040fe400078e0225 */
[----:B------:R-:W3:Y:S03]  /*8b40*/  LDC.64 R14, c[0x0][0x390] ;  /* 0x0000e400ff0e7b82 */ /* 0x000ee60000000a00 */
[----:B------:R-:W-:-:S13]  /*8b50*/  ISETP.GT.U32.AND P3, PT, R54, R37, PT ;  /* 0x000000253600720c */ /* 0x000fda0003f64070 */
[----:B------:R-:W-:Y:S01]  /*8b60*/  @!P3 IMAD.IADD R37, R37, 0x1, -R54 ;  /* 0x000000012525b824 */ /* 0x000fe200078e0a36 */
[----:B------:R-:W-:-:S04]  /*8b70*/  @!P3 IADD3 R35, PT, PT, R35, 0x1, RZ ;  /* 0x000000012323b810 */ /* 0x000fc80007ffe0ff */
[----:B------:R-:W-:Y:S02]  /*8b80*/  ISETP.GE.U32.AND P4, PT, R37, R54, PT ;  /* 0x000000362500720c */ /* 0x000fe40003f86070 */
[----:B---3--:R-:W-:Y:S02]  /*8b90*/  ISETP.NE.U32.AND P2, PT, R14, 0x1, PT ;  /* 0x000000010e00780c */ /* 0x008fe40003f45070 */
[----:B------:R-:W-:Y:S02]  /*8ba0*/  LOP3.LUT R14, R47, R12, RZ, 0x3c, !PT ;  /* 0x0000000c2f0e7212 */ /* 0x000fe400078e3cff */
[----:B------:R-:W-:Y:S02]  /*8bb0*/  ISETP.NE.AND.EX P2, PT, R15, RZ, PT, P2 ;  /* 0x000000ff0f00720c */ /* 0x000fe40003f45320 */
[----:B------:R-:W-:Y:S02]  /*8bc0*/  ISETP.GE.AND P3, PT, R14, RZ, PT ;  /* 0x000000ff0e00720c */ /* 0x000fe40003f66270 */
[----:B------:R-:W-:-:S03]  /*8bd0*/  SEL R33, R33, RZ, P2 ;  /* 0x000000ff21217207 */ /* 0x000fc60001000000 */
[----:B------:R-:W-:Y:S01]  /*8be0*/  @P4 VIADD R35, R35, 0x1 ;  /* 0x0000000123234836 */ /* 0x000fe20000000000 */
[----:B------:R-:W-:Y:S02]  /*8bf0*/  ISETP.NE.AND P4, PT, R12, RZ, PT ;  /* 0x000000ff0c00720c */ /* 0x000fe40003f85270 */
[----:B--2---:R-:W-:Y:S01]  /*8c00*/  ISETP.NE.U32.AND P2, PT, R40, 0x1, PT ;  /* 0x000000012800780c */ /* 0x004fe20003f45070 */
[----:B------:R-:W-:-:S03]  /*8c10*/  IMAD R33, R33, UR36, RZ ;  /* 0x0000002421217c24 */ /* 0x000fc6000f8e02ff */
[----:B------:R-:W-:Y:S01]  /*8c20*/  ISETP.NE.AND.EX P2, PT, R41, RZ, PT, P2 ;  /* 0x000000ff2900720c */ /* 0x000fe20003f45320 */
[----:B------:R-:W-:Y:S01]  /*8c30*/  @!P3 IMAD.MOV R35, RZ, RZ, -R35 ;  /* 0x000000ffff23b224 */ /* 0x000fe200078e0a23 */
[----:B-1----:R-:W-:Y:S02]  /*8c40*/  ISETP.NE.U32.AND P3, PT, R38, 0x1, PT ;  /* 0x000000012600780c */ /* 0x002fe40003f65070 */
[----:B------:R-:W-:-:S03]  /*8c50*/  SHF.R.S64 R38, RZ, 0x1e, R11 ;  /* 0x0000001eff267819 */ /* 0x000fc6000000100b */
[----:B------:R-:W-:Y:S02]  /*8c60*/  @!P4 LOP3.LUT R35, RZ, R12, RZ, 0x33, !PT ;  /* 0x0000000cff23c212 */ /* 0x000fe400078e33ff */
[----:B------:R-:W-:Y:S02]  /*8c70*/  ISETP.NE.AND.EX P3, PT, R39, RZ, PT, P3 ;  /* 0x000000ff2700720c */ /* 0x000fe40003f65330 */
[----:B------:R-:W-:Y:S02]  /*8c80*/  IADD3 R15, PT, PT, -R35, RZ, RZ ;  /* 0x000000ff230f7210 */ /* 0x000fe40007ffe1ff */
[----:B0-----:R-:W-:Y:S02]  /*8c90*/  ISETP.NE.U32.AND P4, PT, R42, 0x1, PT ;  /* 0x000000012a00780c */ /* 0x001fe40003f85070 */
[----:B------:R-:W-:Y:S01]  /*8ca0*/  SEL R14, R45, RZ, P3 ;  /* 0x000000ff2d0e7207 */ /* 0x000fe20001800000 */
[----:B------:R-:W-:Y:S01]  /*8cb0*/  IMAD R12, R12, R15, R47 ;  /* 0x0000000f0c0c7224 */ /* 0x000fe200078e022f */
        /* <DEDUP_REMOVED lines=16> */
.L_x_2977:
[----:B------:R-:W-:Y:S05]  /*8dc0*/  BSYNC.RECONVERGENT B1 ;  /* 0x0000000000017941 */ /* 0x000fea0003800200 */
.L_x_2976:
        /* <DEDUP_REMOVED lines=83> */
[----:B------:R-:W-:Y:S02]  /*9300*/  ISETP.NE.AND P4, PT, R12, RZ, PT ;  /* 0x000000ff0c00720c */ /* 0x000fe40003f85270 */
[----:B------:R-:W-:Y:S02]  /*9310*/  ISETP.GE.U32.AND P3, PT, R37, R42, PT ;  /* 0x0000002a2500720c */ /* 0x000fe40003f66070 */
[----:B------:R-:W1:Y:S01]  /*9320*/  LDC.64 R42, c[0x0][0x3a8] ;  /* 0x0000ea00ff2a7b82 */ /* 0x000e620000000a00 */
[----:B------:R-:W-:Y:S02]  /*9330*/  ISETP.GE.AND P2, PT, R14, RZ, PT ;  /* 0x000000ff0e00720c */ /* 0x000fe40003f46270 */
[----:B------:R-:W-:-:S04]  /*9340*/  ISETP.NE.AND.EX P1, PT, R15, RZ, PT, P1 ;  /* 0x000000ff0f00720c */ /* 0x000fc80003f25310 */
[----:B------:R-:W-:-:S04]  /*9350*/  SEL R33, R33, RZ, P1 ;  /* 0x000000ff21217207 */ /* 0x000fc80000800000 */
[----:B------:R-:W-:Y:S01]  /*9360*/  @P3 IADD3 R35, PT, PT, R35, 0x1, RZ ;  /* 0x0000000123233810 */ /* 0x000fe20007ffe0ff */
[----:B------:R-:W-:Y:S01]  /*9370*/  IMAD R33, R33, UR36, RZ ;  /* 0x0000002421217c24 */ /* 0x000fe2000f8e02ff */
[----:B--2---:R-:W-:Y:S02]  /*9380*/  ISETP.NE.U32.AND P3, PT, R38, 0x1, PT ;  /* 0x000000012600780c */ /* 0x004fe40003f65070 */
[----:B------:R-:W-:Y:S01]  /*9390*/  SHF.R.S64 R38, RZ, 0x1e, R11 ;  /* 0x0000001eff267819 */ /* 0x000fe2000000100b */
[----:B------:R-:W-:Y:S01]  /*93a0*/  @!P2 IMAD.MOV R35, RZ, RZ, -R35 ;  /* 0x000000ffff23a224 */ /* 0x000fe200078e0a23 */
[----:B------:R-:W-:Y:S02]  /*93b0*/  @!P4 LOP3.LUT R35, RZ, R12, RZ, 0x33, !PT ;  /* 0x0000000cff23c212 */ /* 0x000fe400078e33ff */
[----:B0-----:R-:W-:Y:S02]  /*93c0*/  ISETP.NE.U32.AND P2, PT, R40, 0x1, PT ;  /* 0x000000012800780c */ /* 0x001fe40003f45070 */
[----:B------:R-:W-:Y:S01]  /*93d0*/  ISETP.NE.AND.EX P3, PT, R39, RZ, PT, P3 ;  /* 0x000000ff2700720c */ /* 0x000fe20003f65330 */
[----:B------:R-:W-:Y:S01]  /*93e0*/  IMAD.MOV R15, RZ, RZ, -R35 ;  /* 0x000000ffff0f7224 */ /* 0x000fe200078e0a23 */
[----:B------:R-:W-:-:S02]  /*93f0*/  ISETP.NE.AND.EX P2, PT, R41, RZ, PT, P2 ;  /* 0x000000ff2900720c */ /* 0x000fc40003f45320 */
[----:B-1----:R-:W-:Y:S01]  /*9400*/  ISETP.NE.U32.AND P1, PT, R42, 0x1, PT ;  /* 0x000000012a00780c */ /* 0x002fe20003f25070 */
        /* <DEDUP_REMOVED lines=18> */
.L_x_2979:
[----:B------:R-:W-:Y:S05]  /*9530*/  BSYNC.RECONVERGENT B1 ;  /* 0x0000000000017941 */ /* 0x000fea0003800200 */
.L_x_2978:
        /* <DEDUP_REMOVED lines=45> */
[----:B------:R-:W-:-:S06]  /*9810*/  IMAD.HI.U32 R39, R15, R39, R14 ;  /* 0x000000270f277227 */ /* 0x000fcc00078e000e */
        /* <DEDUP_REMOVED lines=32> */
[----:B------:R-:W-:Y:S01]  /*9a20*/  @!P4 IMAD.IADD R37, R37, 0x1, -R42 ;  /* 0x000000012525c824 */ /* 0x000fe200078e0a2a */
[----:B-1----:R-:W-:Y:S02]  /*9a30*/  ISETP.NE.U32.AND P1, PT, R14, 0x1, PT ;  /* 0x000000010e00780c */ /* 0x002fe40003f25070 */
[----:B------:R-:W-:Y:S02]  /*9a40*/  LOP3.LUT R14, R47, R12, RZ, 0x3c, !PT ;  /* 0x0000000c2f0e7212 */ /* 0x000fe400078e3cff */
[----:B------:R-:W-:Y:S02]  /*9a50*/  ISETP.GE.U32.AND P2, PT, R37, R42, PT ;  /* 0x0000002a2500720c */ /* 0x000fe40003f46070 */
[----:B------:R-:W1:Y:S01]  /*9a60*/  LDC.64 R42, c[0x0][0x3a8] ;  /* 0x0000ea00ff2a7b82 */ /* 0x000e620000000a00 */
[----:B------:R-:W-:Y:S02]  /*9a70*/  ISETP.GE.AND P3, PT, R14, RZ, PT ;  /* 0x000000ff0e00720c */ /* 0x000fe40003f66270 */
[----:B------:R-:W-:-:S02]  /*9a80*/  @!P4 IADD3 R35, PT, PT, R35, 0x1, RZ ;  /* 0x000000012323c810 */ /* 0x000fc40007ffe0ff */
[----:B------:R-:W-:Y:S02]  /*9a90*/  ISETP.NE.AND P4, PT, R12, RZ, PT ;  /* 0x000000ff0c00720c */ /* 0x000fe40003f85270 */
[----:B------:R-:W-:-:S04]  /*9aa0*/  ISETP.NE.AND.EX P1, PT, R15, RZ, PT, P1 ;  /* 0x000000ff0f00720c */ /* 0x000fc80003f25310 */
[----:B------:R-:W-:Y:S01]  /*9ab0*/  @P2 VIADD R35, R35, 0x1 ;  /* 0x0000000123232836 */ /* 0x000fe20000000000 */
[----:B--2---:R-:W-:Y:S02]  /*9ac0*/  ISETP.NE.U32.AND P2, PT, R38, 0x1, PT ;  /* 0x000000012600780c */ /* 0x004fe40003f45070 */
        /* <DEDUP_REMOVED lines=28> */
.L_x_2981:
[----:B------:R-:W-:Y:S05]  /*9c90*/  BSYNC.RECONVERGENT B1 ;  /* 0x0000000000017941 */ /* 0x000fea0003800200 */
.L_x_2980:
        /* <DEDUP_REMOVED lines=83> */
[----:B------:R-:W1:Y:S01]  /*a1d0*/  LDC.64 R42, c[0x0][0x3a8] ;  /* 0x0000ea00ff2a7b82 */ /* 0x000e620000000a00 */
[----:B------:R-:W-:Y:S02]  /*a1e0*/  ISETP.NE.AND P4, PT, R12, RZ, PT ;  /* 0x000000ff0c00720c */ /* 0x000fe40003f85270 */
[----:B------:R-:W-:-:S02]  /*a1f0*/  ISETP.GE.AND P2, PT, R14, RZ, PT ;  /* 0x000000ff0e00720c */ /* 0x000fc40003f46270 */
[----:B------:R-:W-:-:S04]  /*a200*/  ISETP.NE.AND.EX P1, PT, R15, RZ, PT, P1 ;  /* 0x000000ff0f00720c */ /* 0x000fc80003f25310 */
[----:B------:R-:W-:Y:S01]  /*a210*/  SEL R33, R33, RZ, P1 ;  /* 0x000000ff21217207 */ /* 0x000fe20000800000 */
[----:B------:R-:W-:Y:S01]  /*a220*/  @P3 VIADD R35, R35, 0x1 ;  /* 0x0000000123233836 */ /* 0x000fe20000000000 */
[----:B--2---:R-:W-:Y:S02]  /*a230*/  ISETP.NE.U32.AND P3, PT, R38, 0x1, PT ;  /* 0x000000012600780c */ /* 0x004fe40003f65070 */
[----:B------:R-:W-:Y:S01]  /*a240*/  SHF.R.S64 R38, RZ, 0x1e, R11 ;  /* 0x0000001eff267819 */ /* 0x000fe2000000100b */
[----:B------:R-:W-:Y:S01]  /*a250*/  IMAD R33, R33, UR36, RZ ;  /* 0x0000002421217c24 */ /* 0x000fe2000f8e02ff */
[----:B------:R-:W-:Y:S02]  /*a260*/  ISETP.NE.AND.EX P3, PT, R39, RZ, PT, P3 ;  /* 0x000000ff2700720c */ /* 0x000fe40003f65330 */
[----:B------:R-:W-:Y:S02]  /*a270*/  @!P2 IADD3 R35, PT, PT, -R35, RZ, RZ ;  /* 0x000000ff2323a210 */ /* 0x000fe40007ffe1ff */
[----:B------:R-:W-:-:S02]  /*a280*/  @!P4 LOP3.LUT R35, RZ, R12, RZ, 0x33, !PT ;  /* 0x0000000cff23c212 */ /* 0x000fc400078e33ff */
[----:B0-----:R-:W-:Y:S02]  /*a290*/  ISETP.NE.U32.AND P2, PT, R40, 0x1, PT ;  /* 0x000000012800780c */ /* 0x001fe40003f45070 */
[----:B------:R-:W-:Y:S01]  /*a2a0*/  SEL R14, R45, RZ, P3 ;  /* 0x000000ff2d0e7207 */ /* 0x000fe20001800000 */
[----:B------:R-:W-:Y:S01]  /*a2b0*/  IMAD.MOV R15, RZ, RZ, -R35 ;  /* 0x000000ffff0f7224 */ /* 0x000fe200078e0a23 */
[----:B------:R-:W-:Y:S02]  /*a2c0*/  ISETP.NE.AND.EX P2, PT, R41, RZ, PT, P2 ;  /* 0x000000ff2900720c */ /* 0x000fe40003f45320 */
[----:B-1----:R-:W-:Y:S01]  /*a2d0*/  ISETP.NE.U32.AND P1, PT, R42, 0x1, PT ;  /* 0x000000012a00780c */ /* 0x002fe20003f25070 */
[----:B------:R-:W-:Y:S01]  /*a2e0*/  IMAD R12, R12, R15, R47 ;  /* 0x0000000f0c0c7224 */ /* 0x000fe200078e022f */
[----:B------:R-:W-:Y:S01]  /*a2f0*/  SEL R35, R35, RZ, P2 ;  /* 0x000000ff23237207 */ /* 0x000fe20001000000 */
[----:B------:R-:W-:Y:S01]  /*a300*/  IMAD R14, R14, UR37, R33 ;  /* 0x000000250e0e7c24 */ /* 0x000fe2000f8e0221 */
        /* <DEDUP_REMOVED lines=14> */
.L_x_2983:
[----:B------:R-:W-:Y:S05]  /*a3f0*/  BSYNC.RECONVERGENT B1 ;  /* 0x0000000000017941 */ /* 0x000fea0003800200 */
.L_x_2982:
        /* <DEDUP_REMOVED lines=21> */
[-C--:B------:R-:W-:Y:S01]  /*a550*/  FFMA.SAT R37, R16, R11.reuse, 0.5 ;  /* 0x3f00000010257423 */ /* 0x080fe2000000200b */
[----:B------:R-:W-:Y:S01]  /*a560*/  FADD R10, -R15, R10 ;  /* 0x0000000a0f0a7221 */ /* 0x000fe20000000100 */
[-C--:B------:R-:W-:Y:S01]  /*a570*/  FFMA.RM R35, R35, R12.reuse, 12582913 ;  /* 0x4b40000123237423 */ /* 0x080fe2000000400c */
[-C--:B------:R-:W-:Y:S01]  /*a580*/  FFMA.RM R4, R13, R12.reuse, 12582913 ;  /* 0x4b4000010d047423 */ /* 0x080fe2000000400c */
[-C--:B------:R-:W-:Y:S01]  /*a590*/  FFMA.RM R38, R37, R12.reuse, 12582913 ;  /* 0x4b40000125267423 */ /* 0x080fe2000000400c */
[-C--:B------:R-:W-:Y:S01]  /*a5a0*/  FFMA.SAT R39, R8, R11.reuse, 0.5 ;  /* 0x3f00000008277423 */ /* 0x080fe2000000200b */
        /* <DEDUP_REMOVED lines=9> */
[----:B------:R-:W-:Y:S01]  /*a640*/  FADD R13, R38, -12583039 ;  /* 0xcb40007f260d7421 */ /* 0x000fe20000000000 */
        /* <DEDUP_REMOVED lines=11> */
[----:B------:R-:W-:Y:S01]  /*a700*/  FFMA R13, R16, 1.4426950216293334961, -R13 ;  /* 0x3fb8aa3b100d7823 */ /* 0x000fe2000000080d */
[-C--:B------:R-:W-:Y:S01]  /*a710*/  FFMA.RM R39, R39, R12.reuse, 12582913 ;  /* 0x4b40000127277423 */ /* 0x080fe2000000400c */
[----:B------:R-:W-:Y:S01]  /*a720*/  FADD R33, R4, -12583039 ;  /* 0xcb40007f04217421 */ /* 0x000fe20000000000 */
[----:B------:R-:W-:Y:S01]  /*a730*/  FFMA.RM R40, R15, R12, 12582913 ;  /* 0x4b4000010f287423 */ /* 0x000fe2000000400c */
[----:B------:R-:W-:Y:S01]  /*a740*/  FFMA R55, R16, 1.925963033500011079e-08, R13 ;  /* 0x32a5706010377823 */ /* 0x000fe2000000000d */
[C---:B------:R-:W-:Y:S01]  /*a750*/  FADD R13, R39.reuse, -12583039 ;  /* 0xcb40007f270d7421 */ /* 0x040fe20000000000 */
[----:B------:R-:W-:Y:S01]  /*a760*/  FFMA R33, R6, 1.4426950216293334961, -R33 ;  /* 0x3fb8aa3b06217823 */ /* 0x000fe20000000821 */
[----:B------:R-:W-:Y:S01]  /*a770*/  FADD R15, R40, -12583039 ;  /* 0xcb40007f280f7421 */ /* 0x000fe20000000000 */
[-C--:B------:R-:W-:Y:S01]  /*a780*/  FFMA.SAT R57, R24, R11.reuse, 0.5 ;  /* 0x3f00000018397423 */ /* 0x080fe2000000200b */
[----:B------:R-:W-:Y:S01]  /*a790*/  FFMA R13, R8, 1.4426950216293334961, -R13 ;  /* 0x3fb8aa3b080d7823 */ /* 0x000fe2000000080d */
[----:B------:R-:W-:Y:S01]  /*a7a0*/  FFMA R6, R6, 1.925963033500011079e-08, R33 ;  /* 0x32a5706006067823 */ /* 0x000fe20000000021 */
[----:B------:R-:W-:Y:S01]  /*a7b0*/  FFMA R15, R10, 1.4426950216293334961, -R15 ;  /* 0x3fb8aa3b0a0f7823 */ /* 0x000fe2000000080f */
[----:B------:R-:W2:Y:S01]  /*a7c0*/  MUFU.EX2 R37, R14 ;  /* 0x0000000e00257308 */ /* 0x000ea20000000800 */
[----:B------:R-:W-:Y:S01]  /*a7d0*/  FFMA R51, R8, 1.925963033500011079e-08, R13 ;  /* 0x32a5706008337823 */ /* 0x000fe2000000000d */
[-C--:B------:R-:W-:Y:S01]  /*a7e0*/  FFMA.SAT R13, R18, R11.reuse, 0.5 ;  /* 0x3f000000120d7423 */ /* 0x080fe2000000200b */
[----:B------:R-:W-:Y:S01]  /*a7f0*/  FFMA R49, R10, 1.925963033500011079e-08, R15 ;  /* 0x32a570600a317823 */ /* 0x000fe2000000000f */
[----:B------:R-:W-:Y:S01]  /*a800*/  FFMA.SAT R15, R20, R11, 0.5 ;  /* 0x3f000000140f7423 */ /* 0x000fe2000000200b */
[----:B------:R-:W-:-:S02]  /*a810*/  IMAD.SHL.U32 R8, R39, 0x800000, RZ ;  /* 0x0080000027087824 */ /* 0x000fc400078e00ff */
[-C--:B------:R-:W-:Y:S01]  /*a820*/  FFMA.RM R16, R13, R12.reuse, 12582913 ;  /* 0x4b4000010d107423 */ /* 0x080fe2000000400c */
[----:B------:R-:W-:Y:S01]  /*a830*/  IMAD.SHL.U32 R10, R40, 0x800000, RZ ;  /* 0x00800000280a7824 */ /* 0x000fe200078e00ff */
[----:B------:R-:W3:Y:S01]  /*a840*/  MUFU.EX2 R51, R51 ;  /* 0x0000003300337308 */ /* 0x000ee20000000800 */
[----:B------:R-:W-:Y:S01]  /*a850*/  FFMA.RM R15, R15, R12, 12582913 ;  /* 0x4b4000010f0f7423 */ /* 0x000fe2000000400c */
[C---:B------:R-:W-:Y:S01]  /*a860*/  FADD R13, R16.reuse, -12583039 ;  /* 0xcb40007f100d7421 */ /* 0x040fe20000000000 */
[----:B------:R-:W-:Y:S01]  /*a870*/  SHF.L.U32 R16, R16, 0x17, RZ ;  /* 0x0000001710107819 */ /* 0x000fe200000006ff */
[----:B------:R-:W-:Y:S02]  /*a880*/  IMAD.SHL.U32 R4, R4, 0x800000, RZ ;  /* 0x0080000004047824 */ /* 0x000fe400078e00ff */
[C---:B------:R-:W-:Y:S01]  /*a890*/  FADD R33, R15.reuse, -12583039 ;  /* 0xcb40007f0f217421 */ /* 0x040fe20000000000 */
[----:B------:R-:W-:Y:S01]  /*a8a0*/  FFMA R13, R18, 1.4426950216293334961, -R13 ;  /* 0x3fb8aa3b120d7823 */ /* 0x000fe2000000080d */
[----:B------:R-:W-:Y:S01]  /*a8b0*/  IMAD.SHL.U32 R15, R15, 0x800000, RZ ;  /* 0x008000000f0f7824 */ /* 0x000fe200078e00ff */
[----:B------:R-:W4:Y:S01]  /*a8c0*/  MUFU.EX2 R49, R49 ;  /* 0x0000003100317308 */ /* 0x000f220000000800 */
[----:B------:R-:W-:Y:S01]  /*a8d0*/  FFMA R33, R20, 1.4426950216293334961, -R33 ;  /* 0x3fb8aa3b14217823 */ /* 0x000fe20000000821 */
[----:B------:R-:W-:Y:S01]  /*a8e0*/  FFMA R47, R18, 1.925963033500011079e-08, R13 ;  /* 0x32a57060122f7823 */ /* 0x000fe2000000000d */
[----:B------:R-:W-:-:S02]  /*a8f0*/  IMAD.SHL.U32 R18, R35, 0x800000, RZ ;  /* 0x0080000023127824 */ /* 0x000fc400078e00ff */
[-C--:B------:R-:W-:Y:S01]  /*a900*/  FFMA.SAT R35, R26, R11.reuse, 0.5 ;  /* 0x3f0000001a237423 */ /* 0x080fe2000000200b */
[----:B------:R-:W-:Y:S01]  /*a910*/  FFMA R45, R20, 1.925963033500011079e-08, R33 ;  /* 0x32a57060142d7823 */ /* 0x000fe20000000021 */
[----:B------:R-:W-:Y:S01]  /*a920*/  FFMA.SAT R33, R22, R11, 0.5 ;  /* 0x3f00000016217423 */ /* 0x000fe2000000200b */
[----:B--2---:R-:W-:Y:S01]  /*a930*/  FMUL R18, R18, R37 ;  /* 0x0000002512127220 */ /* 0x004fe20000400000 */
[----:B------:R-:W2:Y:S01]  /*a940*/  MUFU.EX2 R47, R47 ;  /* 0x0000002f002f7308 */ /* 0x000ea20000000800 */
[----:B---3--:R-:W-:Y:S01]  /*a950*/  FMUL R8, R8, R51 ;  /* 0x0000003308087220 */ /* 0x008fe20000400000 */
[-C--:B------:R-:W-:Y:S01]  /*a960*/  FFMA.SAT R51, R34, R11.reuse, 0.5 ;  /* 0x3f00000022337423 */ /* 0x080fe2000000200b */
[-C--:B------:R-:W-:Y:S01]  /*a970*/  FFMA.RM R33, R33, R12.reuse, 12582913 ;  /* 0x4b40000121217423 */ /* 0x080fe2000000400c */
[----:B------:R-:W-:Y:S01]  /*a980*/  FFMA.SAT R37, R28, R11, 0.5 ;  /* 0x3f0000001c257423 */ /* 0x000fe2000000200b */
[-C--:B------:R-:W-:Y:S01]  /*a990*/  FFMA.RM R14, R35, R12.reuse, 12582913 ;  /* 0x4b400001230e7423 */ /* 0x080fe2000000400c */
[-C--:B------:R-:W-:Y:S01]  /*a9a0*/  FFMA.RM R40, R51, R12.reuse, 12582913 ;  /* 0x4b40000133287423 */ /* 0x080fe2000000400c */
[----:B------:R-:W-:Y:S01]  /*a9b0*/  FADD R13, R33, -12583039 ;  /* 0xcb40007f210d7421 */ /* 0x000fe20000000000 */
[----:B------:R-:W3:Y:S01]  /*a9c0*/  MUFU.EX2 R20, R45 ;  /* 0x0000002d00147308 */ /* 0x000ee20000000800 */
[----:B----4-:R-:W-:Y:S01]  /*a9d0*/  FMUL R10, R10, R49 ;  /* 0x000000310a0a7220 */ /* 0x010fe20000400000 */
[----:B------:R-:W-:Y:S01]  /*a9e0*/  FADD R49, R40, -12583039 ;  /* 0xcb40007f28317421 */ /* 0x000fe20000000000 */
[----:B------:R-:W-:Y:S01]  /*a9f0*/  FFMA R43, R22, 1.4426950216293334961, -R13 ;  /* 0x3fb8aa3b162b7823 */ /* 0x000fe2000000080d */
[-C--:B------:R-:W-:Y:S01]  /*aa00*/  FFMA.RM R13, R57, R12.reuse, 12582913 ;  /* 0x4b400001390d7423 */ /* 0x080fe2000000400c */
[----:B------:R-:W-:Y:S01]  /*aa10*/  FFMA.SAT R51, R36, R11, 0.5 ;  /* 0x3f00000024337423 */ /* 0x000fe2000000200b */
[----:B------:R-:W-:Y:S01]  /*aa20*/  FFMA R49, R34, 1.4426950216293334961, -R49 ;  /* 0x3fb8aa3b22317823 */ /* 0x000fe20000000831 */
[----:B------:R-:W-:Y:S01]  /*aa30*/  FFMA R42, R22, 1.925963033500011079e-08, R43 ;  /* 0x32a57060162a7823 */ /* 0x000fe2000000002b */
[----:B------:R-:W-:Y:S01]  /*aa40*/  FADD R43, R13, -12583039 ;  /* 0xcb40007f0d2b7421 */ /* 0x000fe20000000000 */
[----:B--2---:R-:W-:Y:S01]  /*aa50*/  FMUL R16, R16, R47 ;  /* 0x0000002f10107220 */ /* 0x004fe20000400000 */
[----:B------:R-:W-:Y:S01]  /*aa60*/  FFMA R49, R34, 1.925963033500011079e-08, R49 ;  /* 0x32a5706022317823 */ /* 0x000fe20000000031 */
[----:B------:R-:W-:Y:S01]  /*aa70*/  FFMA.RM R34, R51, R12, 12582913 ;  /* 0x4b40000133227423 */ /* 0x000fe2000000400c */
[----:B------:R-:W-:Y:S01]  /*aa80*/  FFMA R43, R24, 1.4426950216293334961, -R43 ;  /* 0x3fb8aa3b182b7823 */ /* 0x000fe2000000082b */
[----:B------:R-:W2:Y:S01]  /*aa90*/  MUFU.EX2 R57, R6 ;  /* 0x0000000600397308 */ /* 0x000ea20000000800 */
[----:B------:R-:W-:Y:S01]  /*aaa0*/  SHF.L.U32 R13, R13, 0x17, RZ ;  /* 0x000000170d0d7819 */ /* 0x000fe200000006ff */
[----:B------:R-:W-:Y:S01]  /*aab0*/  FADD R51, R34, -12583039 ;  /* 0xcb40007f22337421 */ /* 0x000fe20000000000 */
[----:B------:R-:W-:Y:S01]  /*aac0*/  FFMA R43, R24, 1.925963033500011079e-08, R43 ;  /* 0x32a57060182b7823 */ /* 0x000fe2000000002b */
[----:B---3--:R-:W-:Y:S01]  /*aad0*/  FMUL R20, R15, R20 ;  /* 0x000000140f147220 */ /* 0x008fe20000400000 */
[----:B------:R-:W-:Y:S01]  /*aae0*/  FFMA.SAT R15, R50, R11, 0.5 ;  /* 0x3f000000320f7423 */ /* 0x000fe2000000200b */
[C---:B------:R-:W-:Y:S01]  /*aaf0*/  FFMA R47, R36.reuse, 1.4426950216293334961, -R51 ;  /* 0x3fb8aa3b242f7823 */ /* 0x040fe20000000833 */
[----:B------:R-:W-:Y:S01]  /*ab00*/  IMAD.SHL.U32 R22, R33, 0x800000, RZ ;  /* 0x0080000021167824 */ /* 0x000fe200078e00ff */
[----:B------:R-:W3:Y:S01]  /*ab10*/  MUFU.EX2 R24, R43 ;  /* 0x0000002b00187308 */ /* 0x000ee20000000800 */
[-C--:B------:R-:W-:Y:S01]  /*ab20*/  FFMA.RM R15, R15, R12.reuse, 12582913 ;  /* 0x4b4000010f0f7423 */ /* 0x080fe2000000400c */
[----:B------:R-:W-:Y:S01]  /*ab30*/  FFMA R47, R36, 1.925963033500011079e-08, R47 ;  /* 0x32a57060242f7823 */ /* 0x000fe2000000002f */
[----:B------:R-:W-:Y:S01]  /*ab40*/  FFMA.RM R37, R37, R12, 12582913 ;  /* 0x4b40000125257423 */ /* 0x000fe2000000400c */
[----:B------:R-:W-:Y:S01]  /*ab50*/  FADD R35, R14, -12583039 ;  /* 0xcb40007f0e237421 */ /* 0x000fe20000000000 */
[----:B------:R-:W-:Y:S01]  /*ab60*/  FADD R51, R15, -12583039 ;  /* 0xcb40007f0f337421 */ /* 0x000fe20000000000 */
[----:B------:R-:W-:Y:S01]  /*ab70*/  SHF.L.U32 R38, R38, 0x17, RZ ;  /* 0x0000001726267819 */ /* 0x000fe200000006ff */
[----:B------:R-:W-:Y:S01]  /*ab80*/  IMAD.SHL.U32 R40, R40, 0x800000, RZ ;  /* 0x0080000028287824 */ /* 0x000fe200078e00ff */
[----:B------:R-:W4:Y:S01]  /*ab90*/  MUFU.EX2 R55, R55 ;  /* 0x0000003700377308 */ /* 0x000f220000000800 */
[----:B------:R-:W-:Y:S01]  /*aba0*/  FFMA R51, R50, 1.4426950216293334961, -R51 ;  /* 0x3fb8aa3b32337823 */ /* 0x000fe20000000833 */
[----:B--2---:R-:W-:Y:S01]  /*abb0*/  FMUL R4, R4, R57 ;  /* 0x0000003904047220 */ /* 0x004fe20000400000 */
[----:B------:R-:W-:Y:S01]  /*abc0*/  FADD R57, R37, -12583039 ;  /* 0xcb40007f25397421 */ /* 0x000fe20000000000 */
[----:B------:R-:W-:Y:S01]  /*abd0*/  FFMA R35, R26, 1.4426950216293334961, -R35 ;  /* 0x3fb8aa3b1a237823 */ /* 0x000fe20000000823 */
[----:B------:R-:W-:Y:S01]  /*abe0*/  FFMA R50, R50, 1.925963033500011079e-08, R51 ;  /* 0x32a5706032327823 */ /* 0x000fe20000000033 */
[-C--:B------:R-:W-:Y:S01]  /*abf0*/  FFMA.SAT R51, R44, R11.reuse, 0.5 ;  /* 0x3f0000002c337423 */ /* 0x080fe2000000200b */
[----:B------:R-:W-:Y:S01]  /*ac00*/  FFMA R57, R28, 1.4426950216293334961, -R57 ;  /* 0x3fb8aa3b1c397823 */ /* 0x000fe20000000839 */
[----:B------:R-:W-:Y:S01]  /*ac10*/  FFMA R35, R26, 1.925963033500011079e-08, R35 ;  /* 0x32a570601a237823 */ /* 0x000fe20000000023 */
[----:B---3--:R-:W-:Y:S01]  /*ac20*/  FMUL R24, R13, R24 ;  /* 0x000000180d187220 */ /* 0x008fe20000400000 */
[-C--:B------:R-:W-:Y:S01]  /*ac30*/  FFMA.RM R36, R51, R12.reuse, 12582913 ;  /* 0x4b40000133247423 */ /* 0x080fe2000000400c */
[-C--:B------:R-:W-:Y:S01]  /*ac40*/  FFMA.SAT R13, R54, R11.reuse, 0.5 ;  /* 0x3f000000360d7423 */ /* 0x080fe2000000200b */
[----:B------:R-:W-:Y:S01]  /*ac50*/  FFMA R28, R28, 1.925963033500011079e-08, R57 ;  /* 0x32a570601c1c7823 */ /* 0x000fe20000000039 */
[----:B------:R-:W-:Y:S01]  /*ac60*/  FFMA.SAT R57, R30, R11, 0.5 ;  /* 0x3f0000001e397423 */ /* 0x000fe2000000200b */
[----:B------:R-:W-:Y:S01]  /*ac70*/  FADD R33, R36, -12583039 ;  /* 0xcb40007f24217421 */ /* 0x000fe20000000000 */
[----:B------:R-:W-:Y:S01]  /*ac80*/  FFMA.RM R13, R13, R12, 12582913 ;  /* 0x4b4000010d0d7423 */ /* 0x000fe2000000400c */
[----:B------:R-:W-:-:S02]  /*ac90*/  IMAD.SHL.U32 R26, R14, 0x800000, RZ ;  /* 0x008000000e1a7824 */ /* 0x000fc400078e00ff */
[----:B----4-:R-:W-:Y:S01]  /*aca0*/  FMUL R6, R38, R55 ;  /* 0x0000003726067220 */ /* 0x010fe20000400000 */
[----:B------:R-:W-:Y:S01]  /*acb0*/  FFMA R33, R44, 1.4426950216293334961, -R33 ;  /* 0x3fb8aa3b2c217823 */ /* 0x000fe20000000821 */
[----:B------:R-:W-:Y:S01]  /*acc0*/  FFMA.RM R38, R57, R12, 12582913 ;  /* 0x4b40000139267423 */ /* 0x000fe2000000400c */
[-C--:B------:R-:W-:Y:S01]  /*acd0*/  FFMA.SAT R43, R46, R11.reuse, 0.5 ;  /* 0x3f0000002e2b7423 */ /* 0x080fe2000000200b */
[----:B------:R-:W2:Y:S01]  /*ace0*/  MUFU.EX2 R35, R35 ;  /* 0x0000002300237308 */ /* 0x000ea20000000800 */
[----:B------:R-:W-:Y:S01]  /*acf0*/  FFMA R44, R44, 1.925963033500011079e-08, R33 ;  /* 0x32a570602c2c7823 */ /* 0x000fe20000000021 */
[----:B------:R-:W-:Y:S01]  /*ad00*/  FADD R33, R13, -12583039 ;  /* 0xcb40007f0d217421 */ /* 0x000fe20000000000 */
[----:B------:R-:W-:Y:S01]  /*ad10*/  FADD R55, R38, -12583039 ;  /* 0xcb40007f26377421 */ /* 0x000fe20000000000 */
[----:B------:R-:W-:Y:S02]  /*ad20*/  SHF.L.U32 R34, R34, 0x17, RZ ;  /* 0x0000001722227819 */ /* 0x000fe400000006ff */
[----:B------:R-:W-:Y:S01]  /*ad30*/  FFMA R33, R54, 1.4426950216293334961, -R33 ;  /* 0x3fb8aa3b36217823 */ /* 0x000fe20000000821 */
[----:B------:R-:W-:Y:S01]  /*ad40*/  FFMA R55, R30, 1.4426950216293334961, -R55 ;  /* 0x3fb8aa3b1e377823 */ /* 0x000fe20000000837 */
[----:B------:R-:W3:Y:S02]  /*ad50*/  MUFU.EX2 R45, R42 ;  /* 0x0000002a002d7308 */ /* 0x000ee40000000800 */
[----:B------:R-:W-:Y:S01]  /*ad60*/  FFMA R54, R54, 1.925963033500011079e-08, R33 ;  /* 0x32a5706036367823 */ /* 0x000fe20000000021 */
[-C--:B------:R-:W-:Y:S01]  /*ad70*/  FFMA.SAT R33, R56, R11.reuse, 0.5 ;  /* 0x3f00000038217423 */ /* 0x080fe2000000200b */
[----:B------:R-:W-:Y:S01]  /*ad80*/  FFMA R30, R30, 1.925963033500011079e-08, R55 ;  /* 0x32a570601e1e7823 */ /* 0x000fe20000000037 */
[----:B------:R-:W-:-:S02]  /*ad90*/  FFMA.SAT R55, R32, R11, 0.5 ;  /* 0x3f00000020377423 */ /* 0x000fc4000000200b */
[-C--:B------:R-:W-:Y:S01]  /*ada0*/  FFMA.RM R14, R33, R12.reuse, 12582913 ;  /* 0x4b400001210e7423 */ /* 0x080fe2000000400c */
[----:B------:R-:W-:Y:S01]  /*adb0*/  MUFU.EX2 R49, R49 ;  /* 0x0000003100317308 */ /* 0x000fe20000000800 */
[----:B------:R-:W-:Y:S01]  /*adc0*/  FFMA.RM R39, R55, R12, 12582913 ;  /* 0x4b40000137277423 */ /* 0x000fe2000000400c */
[----:B--2---:R-:W-:Y:S01]  /*add0*/  FMUL R26, R26, R35 ;  /* 0x000000231a1a7220 */ /* 0x004fe20000400000 */
[----:B------:R-:W-:Y:S02]  /*ade0*/  FADD R33, R14, -12583039 ;  /* 0xcb40007f0e217421 */ /* 0x000fe40000000000 */
[----:B------:R-:W-:Y:S02]  /*adf0*/  FADD R55, R39, -12583039 ;  /* 0xcb40007f27377421 */ /* 0x000fe40000000000 */
[----:B------:R-:W-:Y:S01]  /*ae00*/  FFMA R33, R56, 1.4426950216293334961, -R33 ;  /* 0x3fb8aa3b38217823 */ /* 0x000fe20000000821 */
[----:B------:R2:W4:Y:S01]  /*ae10*/  MUFU.EX2 R35, R28 ;  /* 0x0000001c00237308 */ /* 0x0005220000000800 */
[----:B------:R-:W-:Y:S01]  /*ae20*/  FFMA R55, R32, 1.4426950216293334961, -R55 ;  /* 0x3fb8aa3b20377823 */ /* 0x000fe20000000837 */
[----:B---3--:R-:W-:Y:S01]  /*ae30*/  FMUL R22, R22, R45 ;  /* 0x0000002d16167220 */ /* 0x008fe20000400000 */
[----:B------:R-:W-:Y:S01]  /*ae40*/  FFMA R56, R56, 1.925963033500011079e-08, R33 ;  /* 0x32a5706038387823 */ /* 0x000fe20000000021 */
[----:B------:R-:W-:Y:S01]  /*ae50*/  FFMA.SAT R33, R48, R11, 0.5 ;  /* 0x3f00000030217423 */ /* 0x000fe2000000200b */
[----:B------:R-:W-:-:S03]  /*ae60*/  FFMA R32, R32, 1.925963033500011079e-08, R55 ;  /* 0x32a5706020207823 */ /* 0x000fc60000000037 */
[-C--:B------:R-:W-:Y:S01]  /*ae70*/  FFMA.RM R11, R33, R12.reuse, 12582913 ;  /* 0x4b400001210b7423 */ /* 0x080fe2000000400c */
[----:B------:R-:W-:Y:S01]  /*ae80*/  FFMA.RM R12, R43, R12, 12582913 ;  /* 0x4b4000012b0c7423 */ /* 0x000fe2000000400c */
[----:B------:R3:W5:Y:S01]  /*ae90*/  MUFU.EX2 R45, R32 ;  /* 0x00000020002d7308 */ /* 0x0007620000000800 */
[----:B--2---:R-:W-:Y:S02]  /*aea0*/  IMAD.SHL.U32 R28, R37, 0x800000, RZ ;  /* 0x00800000251c7824 */ /* 0x004fe400078e00ff */
[----:B------:R-:W-:Y:S01]  /*aeb0*/  FADD R33, R11, -12583039 ;  /* 0xcb40007f0b217421 */ /* 0x000fe20000000000 */
[----:B------:R-:W-:-:S03]  /*aec0*/  FADD R37, R12, -12583039 ;  /* 0xcb40007f0c257421 */ /* 0x000fc60000000000 */
[----:B------:R-:W-:Y:S01]  /*aed0*/  FFMA R33, R48, 1.4426950216293334961, -R33 ;  /* 0x3fb8aa3b30217823 */ /* 0x000fe20000000821 */
[----:B----4-:R-:W-:Y:S01]  /*aee0*/  FMUL R28, R28, R35 ;  /* 0x000000231c1c7220 */ /* 0x010fe20000400000 */
[----:B------:R2:W4:Y:S01]  /*aef0*/  MUFU.EX2 R43, R30 ;  /* 0x0000001e002b7308 */ /* 0x0005220000000800 */
[----:B---3--:R-:W-:Y:S02]  /*af00*/  IMAD.SHL.U32 R32, R39, 0x800000, RZ ;  /* 0x0080000027207824 */ /* 0x008fe400078e00ff */
[----:B------:R-:W-:Y:S01]  /*af10*/  FFMA R48, R48, 1.925963033500011079e-08, R33 ;  /* 0x32a5706030307823 */ /* 0x000fe20000000021 */
[----:B------:R-:W-:Y:S01]  /*af20*/  FADD R33, RZ, R18 ;  /* 0x00000012ff217221 */ /* 0x000fe20000000000 */
[----:B------:R-:W-:-:S03]  /*af30*/  FFMA R37, R46, 1.4426950216293334961, -R37 ;  /* 0x3fb8aa3b2e257823 */ /* 0x000fc60000000825 */
[----:B------:R-:W-:Y:S01]  /*af40*/  FADD R33, R33, R4 ;  /* 0x0000000421217221 */ /* 0x000fe20000000000 */
[----:B------:R-:W3:Y:S01]  /*af50*/  MUFU.EX2 R47, R47 ;  /* 0x0000002f002f7308 */ /* 0x000ee20000000800 */
[----:B--2---:R-:W-:Y:S01]  /*af60*/  SHF.L.U32 R30, R38, 0x17, RZ ;  /* 0x00000017261e7819 */ /* 0x004fe200000006ff */
[----:B-----5:R-:W-:Y:S01]  /*af70*/  FMUL R32, R32, R45 ;  /* 0x0000002d20207220 */ /* 0x020fe20000400000 */
[----:B------:R-:W-:Y:S01]  /*af80*/  FADD R33, R33, R6 ;  /* 0x0000000621217221 */ /* 0x000fe20000000000 */
[----:B------:R-:W-:Y:S01]  /*af90*/  FFMA R46, R46, 1.925963033500011079e-08, R37 ;  /* 0x32a570602e2e7823 */ /* 0x000fe20000000025 */
[----:B------:R-:W-:Y:S02]  /*afa0*/  IMAD.SHL.U32 R37, R36, 0x800000, RZ ;  /* 0x0080000024257824 */ /* 0x000fe400078e00ff */
[----:B------:R-:W-:Y:S01]  /*afb0*/  FADD R33, R33, R8 ;  /* 0x0000000821217221 */ /* 0x000fe20000000000 */
[----:B------:R-:W-:Y:S01]  /*afc0*/  MUFU.EX2 R50, R50 ;  /* 0x0000003200327308 */ /* 0x000fe20000000800 */
[----:B----4-:R-:W-:-:S02]  /*afd0*/  FMUL R30, R30, R43 ;  /* 0x0000002b1e1e7220 */ /* 0x010fc40000400000 */
[----:B------:R-:W-:-:S04]  /*afe0*/  FADD R33, R33, R10 ;  /* 0x0000000a21217221 */ /* 0x000fc80000000000 */
[----:B------:R-:W-:Y:S01]  /*aff0*/  FADD R33, R33, R16 ;  /* 0x0000001021217221 */ /* 0x000fe20000000000 */
[----:B------:R-:W2:Y:S01]  /*b000*/  MUFU.EX2 R44, R44 ;  /* 0x0000002c002c7308 */ /* 0x000ea20000000800 */
[----:B---3--:R-:W-:Y:S02]  /*b010*/  FMUL R34, R34, R47 ;  /* 0x0000002f22227220 */ /* 0x008fe40000400000 */
[----:B------:R-:W-:-:S04]  /*b020*/  FADD R33, R33, R20 ;  /* 0x0000001421217221 */ /* 0x000fc80000000000 */
[----:B------:R-:W-:Y:S01]  /*b030*/  FADD R33, R33, R22 ;  /* 0x0000001621217221 */ /* 0x000fe20000000000 */
[----:B------:R-:W3:Y:S03]  /*b040*/  MUFU.EX2 R54, R54 ;  /* 0x0000003600367308 */ /* 0x000ee60000000800 */
[----:B------:R-:W-:-:S04]  /*b050*/  FADD R33, R33, R24 ;  /* 0x0000001821217221 */ /* 0x000fc80000000000 */
[----:B------:R-:W-:Y:S01]  /*b060*/  FADD R35, R33, R26 ;  /* 0x0000001a21237221 */ /* 0x000fe20000000000 */
[----:B------:R-:W-:Y:S01]  /*b070*/  FMUL R33, R40, R49 ;  /* 0x0000003128217220 */ /* 0x000fe20000400000 */
[----:B------:R-:W4:Y:S01]  /*b080*/  MUFU.EX2 R39, R56 ;  /* 0x0000003800277308 */ /* 0x000f220000000800 */
[----:B--2---:R-:W-:Y:S01]  /*b090*/  FMUL R36, R37, R44 ;  /* 0x0000002c25247220 */ /* 0x004fe20000400000 */
[----:B------:R-:W-:Y:S01]  /*b0a0*/  FADD R35, R35, R28 ;  /* 0x0000001c23237221 */ /* 0x000fe20000000000 */
[----:B------:R-:W-:-:S03]  /*b0b0*/  SHF.L.U32 R40, R12, 0x17, RZ ;  /* 0x000000170c287819 */ /* 0x000fc600000006ff */
[----:B------:R-:W-:Y:S02]  /*b0c0*/  FADD R35, R35, R30 ;  /* 0x0000001e23237221 */ /* 0x000fe40000000000 */
[----:B------:R-:W2:Y:S02]  /*b0d0*/  MUFU.EX2 R48, R48 ;  /* 0x0000003000307308 */ /* 0x000ea40000000800 */
[----:B------:R-:W-:Y:S01]  /*b0e0*/  FADD R38, R35, R32 ;  /* 0x0000002023267221 */ /* 0x000fe20000000000 */
[----:B------:R-:W-:-:S03]  /*b0f0*/  IMAD.SHL.U32 R35, R15, 0x800000, RZ ;  /* 0x008000000f237824 */ /* 0x000fc600078e00ff */
[----:B------:R-:W-:Y:S01]  /*b100*/  FADD R15, R38, R33 ;  /* 0x00000021260f7221 */ /* 0x000fe20000000000 */
[----:B------:R-:W-:Y:S01]  /*b110*/  FMUL R35, R35, R50 ;  /* 0x0000003223237220 */ /* 0x000fe20000400000 */
[----:B------:R-:W5:Y:S02]  /*b120*/  MUFU.EX2 R43, R46 ;  /* 0x0000002e002b7308 */ /* 0x000f640000000800 */
[----:B------:R-:W-:Y:S01]  /*b130*/  FADD R38, R15, R34 ;  /* 0x000000220f267221 */ /* 0x000fe20000000000 */
[----:B------:R-:W-:-:S03]  /*b140*/  SHF.L.U32 R15, R13, 0x17, RZ ;  /* 0x000000170d0f7819 */ /* 0x000fc600000006ff */
[----:B------:R-:W-:Y:S01]  /*b150*/  FADD R13, R38, R35 ;  /* 0x00000023260d7221 */ /* 0x000fe20000000000 */
[----:B------:R-:W-:Y:S02]  /*b160*/  IMAD.SHL.U32 R38, R14, 0x800000, RZ ;  /* 0x008000000e267824 */ /* 0x000fe400078e00ff */
[----:B---3--:R-:W-:Y:S01]  /*b170*/  FMUL R37, R15, R54 ;  /* 0x000000360f257220 */ /* 0x008fe20000400000 */
[----:B------:R-:W-:Y:S01]  /*b180*/  FADD R14, R13, R36 ;  /* 0x000000240d0e7221 */ /* 0x000fe20000000000 */
[----:B------:R-:W-:Y:S02]  /*b190*/  IMAD.SHL.U32 R13, R11, 0x800000, RZ ;  /* 0x008000000b0d7824 */ /* 0x000fe400078e00ff */
[----:B----4-:R-:W-:Y:S01]  /*b1a0*/  FMUL R38, R38, R39 ;  /* 0x0000002726267220 */ /* 0x010fe20000400000 */
[----:B------:R-:W-:Y:S01]  /*b1b0*/  FADD R11, R14, R37 ;  /* 0x000000250e0b7221 */ /* 0x000fe20000000000 */
[----:B--2---:R-:W-:Y:S01]  /*b1c0*/  FMUL R39, R13, R48 ;  /* 0x000000300d277220 */ /* 0x004fe20000400000 */
[----:B-----5:R-:W-:-:S02]  /*b1d0*/  FMUL R40, R40, R43 ;  /* 0x0000002b28287220 */ /* 0x020fc40000400000 */
        /* <DEDUP_REMOVED lines=12> */
.L_x_3039:
        /* <DEDUP_REMOVED lines=12> */
[----:B012---:R-:W-:Y:S05]  /*b360*/  CALL.REL.NOINC `($__internal_32_$__cuda_sm3x_div_rn_noftz_f32_slowpath) ;  /* 0x0000002c00107944 */ /* 0x007fea0003c00000 */
[----:B------:R-:W-:-:S07]  /*b370*/  IMAD.MOV.U32 R14, RZ, RZ, R11 ;  /* 0x000000ffff0e7224 */ /* 0x000fce00078e000b */
.L_x_2986:
[----:B------:R-:W-:Y:S05]  /*b380*/  BSYNC.RECONVERGENT B3 ;  /* 0x0000000000037941 */ /* 0x000fea0003800200 */
.L_x_2985:
        /* <DEDUP_REMOVED lines=12> */
[----:B012---:R-:W-:Y:S05]  /*b450*/  CALL.REL.NOINC `($__internal_32_$__cuda_sm3x_div_rn_noftz_f32_slowpath) ;  /* 0x0000002800d47944 */ /* 0x007fea0003c00000 */
[----:B------:R-:W-:-:S07]  /*b460*/  IMAD.MOV.U32 R15, RZ, RZ, R11 ;  /* 0x000000ffff0f7224 */ /* 0x000fce00078e000b */
.L_x_2988:
[----:B------:R-:W-:Y:S05]  /*b470*/  BSYNC.RECONVERGENT B3 ;  /* 0x0000000000037941 */ /* 0x000fea0003800200 */
.L_x_2987:
        /* <DEDUP_REMOVED lines=14> */
.L_x_2990:
[----:B------:R-:W-:Y:S05]  /*b560*/  BSYNC.RECONVERGENT B3 ;  /* 0x0000000000037941 */ /* 0x000fea0003800200 */
.L_x_2989:
        /* <DEDUP_REMOVED lines=14> */
.L_x_2992:
[----:B------:R-:W-:Y:S05]  /*b650*/  BSYNC.RECONVERGENT B3 ;  /* 0x0000000000037941 */ /* 0x000fea0003800200 */
.L_x_2991:
        /* <DEDUP_REMOVED lines=12> */
[----:B01----:R-:W-:Y:S05]  /*b720*/  CALL.REL.NOINC `($__internal_32_$__cuda_sm3x_div_rn_noftz_f32_slowpath) ;  /* 0x0000002800207944 */ /* 0x003fea0003c00000 */
[----:B------:R-:W-:-:S07]  /*b730*/  IMAD.MOV.U32 R45, RZ, RZ, R11 ;  /* 0x000000ffff2d7224 */ /* 0x000fce00078e000b */
.L_x_2994:
[----:B------:R-:W-:Y:S05]  /*b740*/  BSYNC.RECONVERGENT B3 ;  /* 0x0000000000037941 */ /* 0x000fea0003800200 */
.L_x_2993:
        /* <DEDUP_REMOVED lines=12> */
[----:B01----:R-:W-:Y:S05]  /*b810*/  CALL.REL.NOINC `($__internal_32_$__cuda_sm3x_div_rn_noftz_f32_slowpath) ;  /* 0x0000002400e47944 */ /* 0x003fea0003c00000 */
[----:B------:R-:W-:-:S07]  /*b820*/  IMAD.MOV.U32 R47, RZ, RZ, R11 ;  /* 0x000000ffff2f7224 */ /* 0x000fce00078e000b */
.L_x_2996:
[----:B------:R-:W-:Y:S05]  /*b830*/  BSYNC.RECONVERGENT B3 ;  /* 0x0000000000037941 */ /* 0x000fea0003800200 */
.L_x_2995:
        /* <DEDUP_REMOVED lines=14> */
.L_x_2998:
[----:B------:R-:W-:Y:S05]  /*b920*/  BSYNC.RECONVERGENT B3 ;  /* 0x0000000000037941 */ /* 0x000fea0003800200 */
.L_x_2997:
        /* <DEDUP_REMOVED lines=14> */
.L_x_3000:
[----:B------:R-:W-:Y:S05]  /*ba10*/  BSYNC.RECONVERGENT B3 ;  /* 0x0000000000037941 */ /* 0x000fea0003800200 */
.L_x_2999:
        /* <DEDUP_REMOVED lines=14> */
.L_x_3002:
[----:B------:R-:W-:Y:S05]  /*bb00*/  BSYNC.RECONVERGENT B3 ;  /* 0x0000000000037941 */ /* 0x000fea0003800200 */
.L_x_3001:
        /* <DEDUP_REMOVED lines=14> */
.L_x_3004:
[----:B------:R-:W-:Y:S05]  /*bbf0*/  BSYNC.RECONVERGENT B3 ;  /* 0x0000000000037941 */ /* 0x000fea0003800200 */
.L_x_3003:
        /* <DEDUP_REMOVED lines=14> */
.L_x_3006:
[----:B------:R-:W-:Y:S05]  /*bce0*/  BSYNC.RECONVERGENT B3 ;  /* 0x0000000000037941 */ /* 0x000fea0003800200 */
.L_x_3005:
        /* <DEDUP_REMOVED lines=14> */
.L_x_3008:
[----:B------:R-:W-:Y:S05]  /*bdd0*/  BSYNC.RECONVERGENT B3 ;  /* 0x0000000000037941 */ /* 0x000fea0003800200 */
.L_x_3007:
        /* <DEDUP_REMOVED lines=14> */
.L_x_3010:
[----:B------:R-:W-:Y:S05]  /*bec0*/  BSYNC.RECONVERGENT B3 ;  /* 0x0000000000037941 */ /* 0x000fea0003800200 */
.L_x_3009:
        /* <DEDUP_REMOVED lines=14> */
.L_x_3012:
[----:B------:R-:W-:Y:S05]  /*bfb0*/  BSYNC.RECONVERGENT B3 ;  /* 0x0000000000037941 */ /* 0x000fea0003800200 */
.L_x_3011:
        /* <DEDUP_REMOVED lines=14> */
.L_x_3014:
[----:B------:R-:W-:Y:S05]  /*c0a0*/  BSYNC.RECONVERGENT B3 ;  /* 0x0000000000037941 */ /* 0x000fea0003800200 */
.L_x_3013:
        /* <DEDUP_REMOVED lines=14> */
.L_x_3016:
[----:B------:R-:W-:Y:S05]  /*c190*/  BSYNC.RECONVERGENT B3 ;  /* 0x0000000000037941 */ /* 0x000fea0003800200 */
.L_x_3015:
        /* <DEDUP_REMOVED lines=14> */
.L_x_3018:
[----:B------:R-:W-:Y:S05]  /*c280*/  BSYNC.RECONVERGENT B3 ;  /* 0x0000000000037941 */ /* 0x000fea0003800200 */
.L_x_3017:
        /* <DEDUP_REMOVED lines=14> */
.L_x_3020:
[----:B------:R-:W-:Y:S05]  /*c370*/  BSYNC.RECONVERGENT B3 ;  /* 0x0000000000037941 */ /* 0x000fea0003800200 */
.L_x_3019:
        /* <DEDUP_REMOVED lines=14> */
.L_x_3022:
[----:B------:R-:W-:Y:S05]  /*c460*/  BSYNC.RECONVERGENT B3 ;  /* 0x0000000000037941 */ /* 0x000fea0003800200 */
.L_x_3021:
        /* <DEDUP_REMOVED lines=14> */
.L_x_3024:
[----:B------:R-:W-:Y:S05]  /*c550*/  BSYNC.RECONVERGENT B3 ;  /* 0x0000000000037941 */ /* 0x000fea0003800200 */
.L_x_3023:
        /* <DEDUP_REMOVED lines=14> */
.L_x_3026:
[----:B------:R-:W-:Y:S05]  /*c640*/  BSYNC.RECONVERGENT B3 ;  /* 0x0000000000037941 */ /* 0x000fea0003800200 */
.L_x_3025:
[----:B------:R-:W-:Y:S02]  /*c650*/  HFMA2 R11, -RZ, RZ, 0, 0 ;  /* 0x00000000ff0b7431 */ /* 0x000fe400000001ff */
[----:B------:R-:W-:Y:S01]  /*c660*/  IMAD R13, R2, UR48, RZ ;  /* 0x00000030020d7c24 */ /* 0x000fe2000f8e02ff */
[----:B0-----:R-:W-:Y:S01]  /*c670*/  IADD3 R12, PT, PT, R41, 0x80, RZ ;  /* 0x00000080290c7810 */ /* 0x001fe20007ffe0ff */
[----:B------:R-:W-:Y:S01]  /*c680*/  IMAD.MOV.U32 R10, RZ, RZ, R41 ;  /* 0x000000ffff0a7224 */ /* 0x000fe200078e0029 */
[----:B------:R-:W-:Y:S01]  /*c690*/  ISETP.GE.U32.AND P1, PT, R5, UR44, PT ;  /* 0x0000002c05007c0c */ /* 0x000fe2000bf26070 */
[----:B------:R-:W-:Y:S01]  /*c6a0*/  VIADD R18, R41, 0xa0 ;  /* 0x000000a029127836 */ /* 0x000fe20000000000 */
[----:B------:R-:W-:Y:S01]  /*c6b0*/  ISETP.GE.U32.AND P4, PT, R12, UR44, PT ;  /* 0x0000002c0c007c0c */ /* 0x000fe2000bf86070 */
[C---:B------:R-:W-:Y:S01]  /*c6c0*/  IMAD R13, R0.reuse, UR49, R13 ;  /* 0x00000031000d7c24 */ /* 0x040fe2000f8e020d */
[----:B------:R-:W-:Y:S01]  /*c6d0*/  ISETP.GE.U32.AND P6, PT, R3, UR44, PT ;  /* 0x0000002c03007c0c */ /* 0x000fe2000bfc6070 */
[----:B------:R-:W-:Y:S01]  /*c6e0*/  IMAD.WIDE.U32 R10, R0, UR48, R10 ;  /* 0x00000030000a7c25 */ /* 0x000fe2000f8e000a */
[----:B------:R-:W-:-:S02]  /*c6f0*/  ISETP.GE.U32.AND P3, PT, R18, UR44, PT ;  /* 0x0000002c12007c0c */ /* 0x000fc4000bf66070 */
[----:B------:R-:W-:Y:S01]  /*c700*/  ISETP.GE.U32.AND P2, PT, R7, UR44, PT ;  /* 0x0000002c07007c0c */ /* 0x000fe2000bf46070 */
[----:B------:R-:W-:Y:S01]  /*c710*/  IMAD.IADD R11, R11, 0x1, R13 ;  /* 0x000000010b0b7824 */ /* 0x000fe200078e020d */
[----:B------:R-:W-:Y:S01]  /*c720*/  LEA R12, P5, R10, UR50, 0x2 ;  /* 0x000000320a0c7c11 */ /* 0x000fe2000f8a10ff */
[----:B------:R-:W-:Y:S01]  /*c730*/  VIADD R18, R41, 0xc0 ;  /* 0x000000c029127836 */ /* 0x000fe20000000000 */
[----:B-1----:R-:W-:Y:S02]  /*c740*/  @!P0 R2UR UR4, R52 ;  /* 0x00000000340482ca */ /* 0x002fe400000e0000 */
[----:B------:R-:W-:Y:S02]  /*c750*/  @!P0 R2UR UR5, R53 ;  /* 0x00000000350582ca */ /* 0x000fe400000e0000 */
[----:B------:R-:W-:Y:S02]  /*c760*/  ISETP.GE.AND.EX P1, PT, RZ, UR45, PT, P1 ;  /* 0x0000002dff007c0c */ /* 0x000fe4000bf26310 */
[----:B------:R-:W-:-:S02]  /*c770*/  ISETP.GE.AND.EX P6, PT, RZ, UR45, PT, P6 ;  /* 0x0000002dff007c0c */ /* 0x000fc4000bfc6360 */
[----:B------:R-:W-:Y:S01]  /*c780*/  LEA.HI.X R13, R10, UR51, R11, 0x2, P5 ;  /* 0x000000330a0d7c11 */ /* 0x000fe2000a8f140b */
[----:B------:R-:W-:Y:S01]  /*c790*/  VIADD R11, R41, 0x120 ;  /* 0x00000120290b7836 */ /* 0x000fe20000000000 */
[----:B------:R-:W-:Y:S02]  /*c7a0*/  ISETP.GE.AND.EX P2, PT, RZ, UR45, PT, P2 ;  /* 0x0000002dff007c0c */ /* 0x000fe4000bf46320 */
[----:B------:R-:W-:Y:S02]  /*c7b0*/  ISETP.GE.U32.AND P5, PT, R18, UR44, PT ;  /* 0x0000002c12007c0c */ /* 0x000fe4000bfa6070 */
[----:B------:R-:W-:Y:S01]  /*c7c0*/  ISETP.GE.AND.EX P4, PT, RZ, UR45, PT, P4 ;  /* 0x0000002dff007c0c */ /* 0x000fe2000bf86340 */
[----:B------:R0:W-:Y:S01]  /*c7d0*/  @!P0 STG.E desc[UR4][R12.64], R14 ;  /* 0x0000000e0c008986 */ /* 0x0001e2000c101904 */
[----:B------:R-:W-:Y:S02]  /*c7e0*/  ISETP.GE.AND.EX P3, PT, RZ, UR45, PT, P3 ;  /* 0x0000002dff007c0c */ /* 0x000fe4000bf66330 */
[----:B------:R-:W-:-:S02]  /*c7f0*/  ISETP.GE.AND.EX P5, PT, RZ, UR45, PT, P5 ;  /* 0x0000002dff007c0c */ /* 0x000fc4000bfa6350 */
[C---:B------:R-:W-:Y:S02]  /*c800*/  IADD3 R10, PT, PT, R41.reuse, 0xe0, RZ ;  /* 0x000000e0290a7810 */ /* 0x040fe40007ffe0ff */
[----:B------:R-:W-:Y:S02]  /*c810*/  @!P1 R2UR UR8, R52 ;  /* 0x00000000340892ca */ /* 0x000fe400000e0000 */
[----:B------:R-:W-:Y:S01]  /*c820*/  ISETP.GE.U32.AND P0, PT, R10, UR44, PT ;  /* 0x0000002c0a007c0c */ /* 0x000fe2000bf06070 */
[----:B------:R-:W-:Y:S01]  /*c830*/  VIADD R10, R41, 0x100 ;  /* 0x00000100290a7836 */ /* 0x000fe20000000000 */
        /* <DEDUP_REMOVED lines=15> */
[----:B------:R-:W-:Y:S01]  /*c930*/  ISETP.GE.U32.AND P1, PT, R11, UR44, PT ;  /* 0x0000002c0b007c0c */ /* 0x000fe2000bf26070 */
[----:B------:R-:W-:Y:S01]  /*c940*/  VIADD R11, R41, 0x160 ;  /* 0x00000160290b7836 */ /* 0x000fe20000000000 */
[----:B------:R-:W-:Y:S01]  /*c950*/  ISETP.GE.U32.AND P6, PT, R10, UR44, PT ;  /* 0x0000002c0a007c0c */ /* 0x000fe2000bfc6070 */
[----:B------:R0:W-:Y:S01]  /*c960*/  @!P4 STG.E desc[UR10][R12.64+0x200], R45 ;  /* 0x0002002d0c00c986 */ /* 0x0001e2000c10190a */
[----:B------:R-:W-:Y:S02]  /*c970*/  @!P0 R2UR UR4, R52 ;  /* 0x00000000340482ca */ /* 0x000fe400000e0000 */
[----:B------:R-:W-:Y:S01]  /*c980*/  @!P0 R2UR UR5, R53 ;  /* 0x00000000350582ca */ /* 0x000fe200000e0000 */
[----:B------:R0:W-:Y:S01]  /*c990*/  @!P3 STG.E desc[UR12][R12.64+0x280], R47 ;  /* 0x0002802f0c00b986 */ /* 0x0001e2000c10190c */
[----:B------:R-:W-:-:S02]  /*c9a0*/  IADD3 R10, PT, PT, R41, 0x140, RZ ;  /* 0x00000140290a7810 */ /* 0x000fc40007ffe0ff */
[----:B------:R-:W-:Y:S01]  /*c9b0*/  ISETP.GE.AND.EX P6, PT, RZ, UR45, PT, P6 ;  /* 0x0000002dff007c0c */ /* 0x000fe2000bfc6360 */
[----:B------:R0:W-:Y:S01]  /*c9c0*/  @!P5 STG.E desc[UR14][R12.64+0x300], R49 ;  /* 0x000300310c00d986 */ /* 0x0001e2000c10190e */
[----:B------:R-:W-:Y:S02]  /*c9d0*/  ISETP.GE.U32.AND P2, PT, R10, UR44, PT ;  /* 0x0000002c0a007c0c */ /* 0x000fe4000bf46070 */
[----:B------:R-:W-:Y:S02]  /*c9e0*/  ISETP.GE.U32.AND P4, PT, R11, UR44, PT ;  /* 0x0000002c0b007c0c */ /* 0x000fe4000bf86070 */
[----:B------:R-:W-:Y:S02]  /*c9f0*/  ISETP.GE.U32.AND P5, PT, R9, UR44, PT ;  /* 0x0000002c09007c0c */ /* 0x000fe4000bfa6070 */
[----:B------:R-:W-:Y:S01]  /*ca00*/  ISETP.GE.U32.AND P3, PT, R17, UR44, PT ;  /* 0x0000002c11007c0c */ /* 0x000fe2000bf66070 */
[----:B------:R0:W-:Y:S01]  /*ca10*/  @!P0 STG.E desc[UR4][R12.64+0x380], R51 ;  /* 0x000380330c008986 */ /* 0x0001e2000c101904 */
[----:B------:R-:W-:Y:S01]  /*ca20*/  ISETP.GE.AND.EX P1, PT, RZ, UR45, PT, P1 ;  /* 0x0000002dff007c0c */ /* 0x000fe2000bf26310 */
[----:B------:R-:W1:Y:S01]  /*ca30*/  LDCU UR4, c[0x0][0x370] ;  /* 0x00006e00ff0477ac */ /* 0x000e620008000800 */
[----:B------:R-:W-:Y:S01]  /*ca40*/  ISETP.GE.AND.EX P2, PT, RZ, UR45, PT, P2 ;  /* 0x0000002dff007c0c */ /* 0x000fe2000bf46320 */
[----:B------:R-:W1:Y:S01]  /*ca50*/  LDC R11, c[0x0][0x364] ;  /* 0x0000d900ff0b7b82 */ /* 0x000e620000000800 */
        /* <DEDUP_REMOVED lines=63> */
.L_x_2941:
[----:B------:R-:W-:Y:S05]  /*ce50*/  EXIT ;  /* 0x000000000000794d */ /* 0x000fea0003800000 */
.L_x_2984:
[----:B------:R-:W-:Y:S01]  /*ce60*/  BSSY B1, `(.L_x_3028) ;  /* 0x0000007000017945 */ /* 0x000fe20003800000 */
[----:B------:R-:W-:Y:S01]  /*ce70*/  IMAD.MOV.U32 R12, RZ, RZ, 0x10 ;  /* 0x00000010ff0c7424 */ /* 0x000fe200078e00ff */
[----:B------:R-:W-:Y:S01]  /*ce80*/  MOV R11, 0x1f ;  /* 0x0000001f000b7802 */ /* 0x000fe20000000f00 */
[----:B------:R-:W-:-:S07]  /*ce90*/  IMAD.MOV.U32 R15, RZ, RZ, -0x1 ;  /* 0xffffffffff0f7424 */ /* 0x000fce00078e00ff */
[----:B01----:R-:W-:Y:S05]  /*cea0*/  WARPSYNC.COLLECTIVE R15, `(.L_x_3029) ;  /* 0x000000000f087348 */ /* 0x003fea0003c00000 */
[----:B------:R2:W3:Y:S02]  /*ceb0*/  SHFL.BFLY P6, R14, R13, R12, R11 ;  /* 0x0c00000c0d0e7389 */ /* 0x0004e400000c000b */
[----:B0123--:R-:W-:Y:S05]  /*cec0*/  ENDCOLLECTIVE ;  /* 0x000000000000791b */ /* 0x00ffea0003800000 */
.L_x_3029:
[----:B------:R-:W-:Y:S05]  /*ced0*/  BSYNC B1 ;  /* 0x0000000000017941 */ /* 0x000fea0003800000 */
.L_x_3028:
[----:B------:R-:W-:Y:S01]  /*cee0*/  HFMA2 R11, -RZ, RZ, 0, 1.847743988037109375e-06 ;  /* 0x0000001fff0b7431 */ /* 0x000fe200000001ff */
[----:B------:R-:W-:Y:S01]  /*cef0*/  FMNMX R13, R14, R13, !PT ;  /* 0x0000000d0e0d7209 */ /* 0x000fe20007800000 */
[----:B------:R-:W-:Y:S02]  /*cf00*/  IMAD.MOV.U32 R12, RZ, RZ, 0x8 ;  /* 0x00000008ff0c7424 */ /* 0x000fe400078e00ff */
[----:B------:R-:W-:-:S07]  /*cf10*/  IMAD.MOV.U32 R15, RZ, RZ, -0x1 ;  /* 0xffffffffff0f7424 */ /* 0x000fce00078e00ff */
[----:B------:R-:W-:Y:S05]  /*cf20*/  WARPSYNC.COLLECTIVE R15, `(.L_x_3030) ;  /* 0x000000000f087348 */ /* 0x000fea0003c00000 */
[----:B------:R0:W1:Y:S02]  /*cf30*/  SHFL.BFLY P6, R14, R13, R12, R11 ;  /* 0x0c00000c0d0e7389 */ /* 0x00006400000c000b */
[----:B01----:R-:W-:Y:S05]  /*cf40*/  ENDCOLLECTIVE ;  /* 0x000000000000791b */ /* 0x003fea0003800000 */
.L_x_3030:
[----:B------:R-:W-:Y:S02]  /*cf50*/  MOV R12, 0x4 ;  /* 0x00000004000c7802 */ /* 0x000fe40000000f00 */
[----:B------:R-:W-:-:S05]  /*cf60*/  FMNMX R33, R13, R14, !PT ;  /* 0x0000000e0d217209 */ /* 0x000fca0007800000 */
[----:B------:R-:W-:-:S07]  /*cf70*/  IMAD.MOV.U32 R13, RZ, RZ, R33 ;  /* 0x000000ffff0d7224 */ /* 0x000fce00078e0021 */
[----:B------:R-:W-:Y:S05]  /*cf80*/  WARPSYNC.COLLECTIVE R15, `(.L_x_3031) ;  /* 0x000000000f087348 */ /* 0x000fea0003c00000 */
[----:B------:R0:W1:Y:S02]  /*cf90*/  SHFL.BFLY P6, R14, R13, R12, R11 ;  /* 0x0c00000c0d0e7389 */ /* 0x00006400000c000b */
[----:B01----:R-:W-:Y:S05]  /*cfa0*/  ENDCOLLECTIVE ;  /* 0x000000000000791b */ /* 0x003fea0003800000 */
.L_x_3031:
[----:B------:R-:W-:Y:S01]  /*cfb0*/  IMAD.MOV.U32 R12, RZ, RZ, 0x2 ;  /* 0x00000002ff0c7424 */ /* 0x000fe200078e00ff */
[----:B------:R-:W-:-:S05]  /*cfc0*/  FMNMX R35, R33, R14, !PT ;  /* 0x0000000e21237209 */ /* 0x000fca0007800000 */
[----:B------:R-:W-:-:S07]  /*cfd0*/  IMAD.MOV.U32 R13, RZ, RZ, R35 ;  /* 0x000000ffff0d7224 */ /* 0x000fce00078e0023 */
[----:B------:R-:W-:Y:S05]  /*cfe0*/  WARPSYNC.COLLECTIVE R15, `(.L_x_3032) ;  /* 0x000000000f087348 */ /* 0x000fea0003c00000 */
[----:B------:R0:W1:Y:S02]  /*cff0*/  SHFL.BFLY P6, R14, R13, R12, R11 ;  /* 0x0c00000c0d0e7389 */ /* 0x00006400000c000b */
[----:B01----:R-:W-:Y:S05]  /*d000*/  ENDCOLLECTIVE ;  /* 0x000000000000791b */ /* 0x003fea0003800000 */
.L_x_3032:
[----:B------:R-:W-:Y:S01]  /*d010*/  IMAD.MOV.U32 R12, RZ, RZ, 0x1 ;  /* 0x00000001ff0c7424 */ /* 0x000fe200078e00ff */
[----:B------:R-:W-:-:S04]  /*d020*/  FMNMX R37, R35, R14, !PT ;  /* 0x0000000e23257209 */ /* 0x000fc80007800000 */
[----:B------:R-:W-:-:S07]  /*d030*/  MOV R13, R37 ;  /* 0x00000025000d7202 */ /* 0x000fce0000000f00 */
[----:B------:R-:W-:Y:S05]  /*d040*/  WARPSYNC.COLLECTIVE R15, `(.L_x_3033) ;  /* 0x000000000f087348 */ /* 0x000fea0003c00000 */
[----:B------:R0:W1:Y:S02]  /*d050*/  SHFL.BFLY P6, R14, R13, R12, R11 ;  /* 0x0c00000c0d0e7389 */ /* 0x00006400000c000b */
[----:B01----:R-:W-:Y:S05]  /*d060*/  ENDCOLLECTIVE ;  /* 0x000000000000791b */ /* 0x003fea0003800000 */
.L_x_3033:
        /* <DEDUP_REMOVED lines=181> */
[C---:B------:R-:W-:Y:S01]  /*dbc0*/  FADD R12, R14.reuse, -12583039 ;  /* 0xcb40007f0e0c7421 */ /* 0x040fe20000000000 */
        /* <DEDUP_REMOVED lines=15> */
[----:B------:R-:W-:Y:S02]  /*dcc0*/  MOV R15, 0xffffffff ;  /* 0xffffffff000f7802 */ /* 0x000fe40000000f00 */
[----:B------:R-:W-:-:S04]  /*dcd0*/  FADD R13, R13, R20 ;  /* 0x000000140d0d7221 */ /* 0x000fc80000000000 */
[----:B------:R-:W-:Y:S01]  /*dce0*/  FADD R13, R13, R22 ;  /* 0x000000160d0d7221 */ /* 0x000fe20000000000 */
[----:B-1----:R-:W-:Y:S01]  /*dcf0*/  FMUL R40, R14, R11 ;  /* 0x0000000b0e287220 */ /* 0x002fe20000400000 */
        /* <DEDUP_REMOVED lines=18> */
.L_x_3034:
[----:B------:R-:W-:Y:S02]  /*de20*/  IMAD.MOV.U32 R12, RZ, RZ, 0x8 ;  /* 0x00000008ff0c7424 */ /* 0x000fe400078e00ff */
[----:B------:R-:W-:-:S04]  /*de30*/  FADD R42, R13, R14 ;  /* 0x0000000e0d2a7221 */ /* 0x000fc80000000000 */
[----:B------:R-:W-:-:S07]  /*de40*/  IMAD.MOV.U32 R13, RZ, RZ, R42 ;  /* 0x000000ffff0d7224 */ /* 0x000fce00078e002a */
[----:B------:R-:W-:Y:S05]  /*de50*/  WARPSYNC.COLLECTIVE R15, `(.L_x_3035) ;  /* 0x000000000f087348 */ /* 0x000fea0003c00000 */
[----:B------:R0:W1:Y:S02]  /*de60*/  SHFL.BFLY P6, R14, R13, R12, R11 ;  /* 0x0c00000c0d0e7389 */ /* 0x00006400000c000b */
[----:B01----:R-:W-:Y:S05]  /*de70*/  ENDCOLLECTIVE ;  /* 0x000000000000791b */ /* 0x003fea0003800000 */
.L_x_3035:
[----:B------:R-:W-:Y:S02]  /*de80*/  IMAD.MOV.U32 R12, RZ, RZ, 0x4 ;  /* 0x00000004ff0c7424 */ /* 0x000fe400078e00ff */
[----:B------:R-:W-:-:S05]  /*de90*/  FADD R43, R42, R14 ;  /* 0x0000000e2a2b7221 */ /* 0x000fca0000000000 */
[----:B------:R-:W-:-:S07]  /*dea0*/  MOV R13, R43 ;  /* 0x0000002b000d7202 */ /* 0x000fce0000000f00 */
[----:B------:R-:W-:Y:S05]  /*deb0*/  WARPSYNC.COLLECTIVE R15, `(.L_x_3036) ;  /* 0x000000000f087348 */ /* 0x000fea0003c00000 */
[----:B------:R0:W1:Y:S02]  /*dec0*/  SHFL.BFLY P6, R14, R13, R12, R11 ;  /* 0x0c00000c0d0e7389 */ /* 0x00006400000c000b */
[----:B01----:R-:W-:Y:S05]  /*ded0*/  ENDCOLLECTIVE ;  /* 0x000000000000791b */ /* 0x003fea0003800000 */
.L_x_3036:
[----:B------:R-:W-:Y:S02]  /*dee0*/  HFMA2 R12, -RZ, RZ, 0, 1.1920928955078125e-07 ;  /* 0x00000002ff0c7431 */ /* 0x000fe400000001ff */
[----:B------:R-:W-:-:S04]  /*def0*/  FADD R44, R43, R14 ;  /* 0x0000000e2b2c7221 */ /* 0x000fc80000000000 */
[----:B------:R-:W-:-:S07]  /*df00*/  IMAD.MOV.U32 R13, RZ, RZ, R44 ;  /* 0x000000ffff0d7224 */ /* 0x000fce00078e002c */
[----:B------:R-:W-:Y:S05]  /*df10*/  WARPSYNC.COLLECTIVE R15, `(.L_x_3037) ;  /* 0x000000000f087348 */ /* 0x000fea0003c00000 */
[----:B------:R0:W1:Y:S02]  /*df20*/  SHFL.BFLY P6, R14, R13, R12, R11 ;  /* 0x0c00000c0d0e7389 */ /* 0x00006400000c000b */
[----:B01----:R-:W-:Y:S05]  /*df30*/  ENDCOLLECTIVE ;  /* 0x000000000000791b */ /* 0x003fea0003800000 */
.L_x_3037:
[----:B------:R-:W-:Y:S02]  /*df40*/  IMAD.MOV.U32 R12, RZ, RZ, 0x1 ;  /* 0x00000001ff0c7424 */ /* 0x000fe400078e00ff */
[----:B------:R-:W-:-:S04]  /*df50*/  FADD R45, R44, R14 ;  /* 0x0000000e2c2d7221 */ /* 0x000fc80000000000 */
[----:B------:R-:W-:-:S07]  /*df60*/  IMAD.MOV.U32 R13, RZ, RZ, R45 ;  /* 0x000000ffff0d7224 */ /* 0x000fce00078e002d */
[----:B------:R-:W-:Y:S05]  /*df70*/  WARPSYNC.COLLECTIVE R15, `(.L_x_3038) ;  /* 0x000000000f087348 */ /* 0x000fea0003c00000 */
[----:B------:R0:W1:Y:S02]  /*df80*/  SHFL.BFLY P6, R14, R13, R12, R11 ;  /* 0x0c00000c0d0e7389 */ /* 0x00006400000c000b */
[----:B01----:R-:W-:Y:S05]  /*df90*/  ENDCOLLECTIVE ;  /* 0x000000000000791b */ /* 0x003fea0003800000 */
.L_x_3038:
[----:B------:R-:W-:Y:S05]  /*dfa0*/  BRA `(.L_x_3039) ;  /* 0xffffffd000bc7947 */ /* 0x000fea000383ffff */
        .weak           $__internal_32_$__cuda_sm3x_div_rn_noftz_f32_slowpath
        .type           $__internal_32_$__cuda_sm3x_div_rn_noftz_f32_slowpath,@function
        .size           $__internal_32_$__cuda_sm3x_div_rn_noftz_f32_slowpath,(.L_x_37409 - $__internal_32_$__cuda_sm3x_div_rn_noftz_f32_slowpath)
$__internal_32_$__cuda_sm3x_div_rn_noftz_f32_slowpath:
        /* <DEDUP_REMOVED lines=35> */
.L_x_3041:
[----:B------:R-:W-:Y:S01]  /*e1e0*/  LEA R46, R13, 0xc0800000, 0x17 ;  /* 0xc08000000d2e7811 */ /* 0x000fe200078eb8ff */
[----:B------:R-:W-:Y:S01]  /*e1f0*/  VIADD R44, R44, 0xffffff81 ;  /* 0xffffff812c2c7836 */ /* 0x000fe20000000000 */
[----:B------:R-:W-:Y:S03]  /*e200*/  BSSY.RECONVERGENT B2, `(.L_x_3046) ;  /* 0x0000035000027945 */ /* 0x000fe60003800200 */
[----:B------:R-:W-:Y:S02]  /*e210*/  IMAD.IADD R48, R11, 0x1, -R46 ;  /* 0x000000010b307824 */ /* 0x000fe400078e0a2e */
[C---:B------:R-:W-:Y:S01]  /*e220*/  IMAD R11, R44.reuse, -0x800000, R18 ;  /* 0xff8000002c0b7824 */ /* 0x040fe200078e0212 */
[----:B------:R-:W-:Y:S01]  /*e230*/  IADD3 R44, PT, PT, R44, 0x7f, -R13 ;  /* 0x0000007f2c2c7810 */ /* 0x000fe20007ffe80d */
[----:B------:R-:W0:Y:S01]  /*e240*/  MUFU.RCP R69, R48 ;  /* 0x0000003000457308 */ /* 0x000e220000001000 */
[----:B------:R-:W-:-:S02]  /*e250*/  FADD.FTZ R46, -R48, -RZ ;  /* 0x800000ff302e7221 */ /* 0x000fc40000010100 */
[----:B------:R-:W-:Y:S02]  /*e260*/  IADD3 R44, PT, PT, R44, R42, RZ ;  /* 0x0000002a2c2c7210 */ /* 0x000fe40007ffe0ff */
        /* <DEDUP_REMOVED lines=42> */
.L_x_3048:
[----:B------:R-:W-:-:S04]  /*e510*/  LOP3.LUT R11, R11, 0x80000000, RZ, 0xc0, !PT ;  /* 0x800000000b0b7812 */ /* 0x000fc800078ec0ff */
[----:B------:R-:W-:Y:S01]  /*e520*/  LOP3.LUT R11, R11, 0x7f800000, RZ, 0xfc, !PT ;  /* 0x7f8000000b0b7812 */ /* 0x000fe200078efcff */
[----:B------:R-:W-:Y:S06]  /*e530*/  BRA `(.L_x_3049) ;  /* 0x0000000000047947 */ /* 0x000fec0003800000 */
.L_x_3047:
[----:B------:R-:W-:-:S07]  /*e540*/  LEA R11, R44, R11, 0x17 ;  /* 0x0000000b2c0b7211 */ /* 0x000fce00078eb8ff */
.L_x_3049:
[----:B------:R-:W-:Y:S05]  /*e550*/  BSYNC.RECONVERGENT B2 ;  /* 0x0000000000027941 */ /* 0x000fea0003800200 */
.L_x_3046:
[----:B------:R-:W-:Y:S05]  /*e560*/  BRA `(.L_x_3050) ;  /* 0x0000000000207947 */ /* 0x000fea0003800000 */
.L_x_3045:
[----:B------:R-:W-:-:S04]  /*e570*/  LOP3.LUT R11, R11, 0x80000000, R18, 0x48, !PT ;  /* 0x800000000b0b7812 */ /* 0x000fc800078e4812 */
[----:B------:R-:W-:Y:S01]  /*e580*/  LOP3.LUT R11, R11, 0x7f800000, RZ, 0xfc, !PT ;  /* 0x7f8000000b0b7812 */ /* 0x000fe200078efcff */
[----:B------:R-:W-:Y:S06]  /*e590*/  BRA `(.L_x_3050) ;  /* 0x0000000000147947 */ /* 0x000fec0003800000 */
.L_x_3044:
[----:B------:R-:W-:Y:S01]  /*e5a0*/  LOP3.LUT R11, R11, 0x80000000, R18, 0x48, !PT ;  /* 0x800000000b0b7812 */ /* 0x000fe200078e4812 */
[----:B------:R-:W-:Y:S06]  /*e5b0*/  BRA `(.L_x_3050) ;  /* 0x00000000000c7947 */ /* 0x000fec0003800000 */
.L_x_3043:
[----:B------:R-:W0:Y:S01]  /*e5c0*/  MUFU.RSQ R11, -QNAN ;  /* 0xffc00000000b7908 */ /* 0x000e220000001400 */
[----:B------:R-:W-:Y:S05]  /*e5d0*/  BRA `(.L_x_3050) ;  /* 0x0000000000047947 */ /* 0x000fea0003800000 */
.L_x_3042:
[----:B------:R-:W-:-:S07]  /*e5e0*/  FADD.FTZ R11, R18, R11 ;  /* 0x0000000b120b7221 */ /* 0x000fce0000010000 */
.L_x_3050:
[----:B------:R-:W-:Y:S05]  /*e5f0*/  BSYNC.RECONVERGENT B1 ;  /* 0x0000000000017941 */ /* 0x000fea0003800200 */
.L_x_3040:
[----:B------:R-:W-:-:S04]  /*e600*/  IMAD.MOV.U32 R13, RZ, RZ, 0x0 ;  /* 0x00000000ff0d7424 */ /* 0x000fc800078e00ff */
[----:B0-----:R-:W-:Y:S05]  /*e610*/  RET.REL.NODEC R12 `(_Z15SoftmaxWarpImplI22BroadcastScaleMaskLoadIffbLm4EiE11DirectStoreIffEfLi1ELi21ELi32ELi1ELb1EL9Algorithm0EEvT_T0_ll) ;  /* 0xffffff180c787950 */ /* 0x001fea0003c3ffff */
.L_x_3051:
        /* <DEDUP_REMOVED lines=14> */
.L_x_37409:


//--------------------- .text._Z15SoftmaxWarpImplI22BroadcastScaleMaskLoadIffbLm4EiE11DirectStoreIffEfLi1ELi21ELi32ELi1ELb0EL9Algorithm0EEvT_T0_ll --------------------------
	.section	.text._Z15SoftmaxWarpImplI22BroadcastScaleMaskLoadIffbLm4EiE11DirectStoreIffEfLi1ELi21ELi32ELi1ELb0EL9Algorithm0EEvT_T0_ll,"ax",@progbits
	.align	128
        .global         _Z15SoftmaxWarpImplI22BroadcastScaleMaskLoadIffbLm4EiE11DirectStoreIffEfLi1ELi21ELi32ELi1ELb0EL9Algorithm0EEvT_T0_ll
        .type           _Z15SoftmaxWarpImplI22BroadcastScaleMaskLoadIffbLm4EiE11DirectStoreIffEfLi1ELi21ELi32ELi1ELb0EL9Algorithm0EEvT_T0_ll,@function
        .size           _Z15SoftmaxWarpImplI22BroadcastScaleMaskLoadIffbLm4EiE11DirectStoreIffEfLi1ELi21ELi32ELi1ELb0EL9Algorithm0EEvT_T0_ll,(.L_x_37410 - _Z15SoftmaxWarpImplI22BroadcastScaleMaskLoadIffbLm4EiE11DirectStoreIffEfLi1ELi21ELi32ELi1ELb0EL9Algorithm0EEvT_T0_ll)
        .other          _Z15SoftmaxWarpImplI22BroadcastScaleMaskLoadIffbLm4EiE11DirectStoreIffEfLi1ELi21ELi32ELi1ELb0EL9Algorithm0EEvT_T0_ll,@"STO_CUDA_ENTRY STV_DEFAULT"
_Z15SoftmaxWarpImplI22BroadcastScaleMaskLoadIffbLm4EiE11DirectStoreIffEfLi1ELi21ELi32ELi1ELb0EL9Algorithm0EEvT_T0_ll:
.text._Z15SoftmaxWarpImplI22BroadcastScaleMaskLoadIffbLm4EiE11DirectStoreIffEfLi1ELi21ELi32ELi1ELb0EL9Algorithm0EEvT_T0_ll:
        /* <DEDUP_REMOVED lines=30> */
.L_x_3052:
        /* <DEDUP_REMOVED lines=14> */
.L_x_3097:
        /* <DEDUP_REMOVED lines=9> */
[----:B------:R-:W-:Y:S02]  /*0350*/  IABS R10, UR57 ;  /* 0x00000039000a7c13 */ /* 0x000fe40008000000 */
[----:B------:R-:W-:Y:S02]  /*0360*/  LOP3.LUT R12, R9, UR55, RZ, 0x3c, !PT ;  /* 0x00000037090c7c12 */ /* 0x000fe4000f8e3cff */
[----:B------:R-:W-:Y:S01]  /*0370*/  R2UR UR12, R10 ;  /* 0x000000000a0c72ca */ /* 0x000fe200000e0000 */
[----:B------:R-:W0:Y:S01]  /*0380*/  I2F.RP R0, UR11 ;  /* 0x0000000b00007d06 */ /* 0x000e220008209400 */
[----:B-1----:R-:W-:Y:S02]  /*0390*/  R2UR UR14, R28 ;  /* 0x000000001c0e72ca */ /* 0x002fe400000e0000 */
[----:B------:R-:W-:-:S05]  /*03a0*/  R2UR UR15, R29 ;  /* 0x000000001d0f72ca */ /* 0x000fca00000e0000 */
[----:B------:R-:W1:Y:S08]  /*03b0*/  I2F.RP R4, UR10 ;  /* 0x0000000a00047d06 */ /* 0x000e700008209400 */
[----:B0-----:R-:W0:Y:S08]  /*03c0*/  MUFU.RCP R0, R0 ;  /* 0x0000000000007308 */ /* 0x001e300000001000 */
[----:B-1----:R-:W1:Y:S01]  /*03d0*/  MUFU.RCP R4, R4 ;  /* 0x0000000400047308 */ /* 0x002e620000001000 */
[----:B0-----:R-:W-:-:S07]  /*03e0*/  VIADD R2, R0, 0xffffffe ;  /* 0x0ffffffe00027836 */ /* 0x001fce0000000000 */
[----:B------:R-:W0:Y:S01]  /*03f0*/  F2I.FTZ.U32.TRUNC.NTZ R2, R2 ;  /* 0x0000000200027305 */ /* 0x000e22000021f000 */
[----:B-1----:R-:W-:-:S07]  /*0400*/  VIADD R5, R4, 0xffffffe ;  /* 0x0ffffffe04057836 */ /* 0x002fce0000000000 */
[----:B------:R-:W1:Y:S01]  /*0410*/  F2I.FTZ.U32.TRUNC.NTZ R5, R5 ;  /* 0x0000000500057305 */ /* 0x000e62000021f000 */
[----:B0-----:R-:W-:-:S13]  /*0420*/  R2UR UR5, R2 ;  /* 0x00000000020572ca */ /* 0x001fda00000e0000 */
[----:B------:R-:W-:-:S04]  /*0430*/  UIADD3 UR6, UPT, UPT, URZ, -UR5, URZ ;  /* 0x80000005ff067290 */ /* 0x000fc8000fffe0ff */
[----:B------:R-:W-:-:S04]  /*0440*/  UIMAD UR6, UR6, UR11, URZ ;  /* 0x0000000b060672a4 */ /* 0x000fc8000f8e02ff */
[----:B------:R-:W-:Y:S01]  /*0450*/  UIMAD.WIDE.U32 UR6, UR5, UR6, UR4 ;  /* 0x00000006050672a5 */ /* 0x000fe2000f8e0004 */
[----:B-1----:R-:W-:Y:S02]  /*0460*/  R2UR UR5, R5 ;  /* 0x00000000050572ca */ /* 0x002fe400000e0000 */
[----:B------:R-:W-:-:S03]  /*0470*/  LOP3.LUT R5, RZ, UR55, RZ, 0x33, !PT ;  /* 0x00000037ff057c12 */ /* 0x000fc6000f8e33ff */
[----:B------:R-:W-:-:S04]  /*0480*/  IMAD.HI.U32 R2, R3, UR7, RZ ;  /* 0x0000000703027c27 */ /* 0x000fc8000f8e00ff */
        /* <DEDUP_REMOVED lines=18> */
[----:B------:R-:W-:-:S05]  /*05b0*/  IADD3 R3, PT, PT, -R11, RZ, RZ ;  /* 0x000000ff0b037210 */ /* 0x000fca0007ffe1ff */
        /* <DEDUP_REMOVED lines=11> */
[----:B------:R-:W-:Y:S01]  /*0670*/  ISETP.GE.AND P5, PT, R6, RZ, PT ;  /* 0x000000ff0600720c */ /* 0x000fe20003fa6270 */
[----:B------:R-:W-:Y:S01]  /*0680*/  VIADD R6, R7, 0x60 ;  /* 0x0000006007067836 */ /* 0x000fe20000000000 */
[----:B------:R-:W-:Y:S01]  /*0690*/  ISETP.GE.AND P1, PT, R12, RZ, PT ;  /* 0x000000ff0c00720c */ /* 0x000fe20003f26270 */
[----:B------:R-:W-:Y:S02]  /*06a0*/  IMAD R19, R2, UR55, R7 ;  /* 0x0000003702137c24 */ /* 0x000fe4000f8e0207 */
[----:B------:R-:W-:Y:S01]  /*06b0*/  @!P2 VIADD R8, R8, -UR11 ;  /* 0x8000000b0808ac36 */ /* 0x000fe20008000000 */
[----:B------:R-:W0:Y:S01]  /*06c0*/  I2F.RP R2, UR12 ;  /* 0x0000000c00027d06 */ /* 0x000e220008209400 */
[----:B------:R-:W-:Y:S01]  /*06d0*/  @P3 VIADD R4, R4, 0x1 ;  /* 0x0000000104043836 */ /* 0x000fe20000000000 */
[----:B------:R-:W-:Y:S01]  /*06e0*/  IABS R10, R19 ;  /* 0x00000013000a7213 */ /* 0x000fe20000000000 */
[----:B------:R-:W-:Y:S01]  /*06f0*/  @!P2 VIADD R11, R11, 0x1 ;  /* 0x000000010b0ba836 */ /* 0x000fe20000000000 */
[----:B------:R-:W-:-:S02]  /*0700*/  ISETP.GE.U32.AND P4, PT, R8, UR11, PT ;  /* 0x0000000b08007c0c */ /* 0x000fc4000bf86070 */
[----:B------:R-:W-:Y:S01]  /*0710*/  IABS R15, R6 ;  /* 0x00000006000f7213 */ /* 0x000fe20000000000 */
[----:B------:R-:W-:-:S04]  /*0720*/  IMAD.HI.U32 R8, R10, UR9, RZ ;  /* 0x000000090a087c27 */ /* 0x000fc8000f8e00ff */
[----:B------:R-:W-:Y:S01]  /*0730*/  @!P5 IMAD.MOV R4, RZ, RZ, -R4 ;  /* 0x000000ffff04d224 */ /* 0x000fe200078e0a04 */
[----:B------:R-:W-:Y:S01]  /*0740*/  IADD3 R13, PT, PT, -R8, RZ, RZ ;  /* 0x000000ff080d7210 */ /* 0x000fe20007ffe1ff */
[----:B0-----:R0:W1:Y:S03]  /*0750*/  MUFU.RCP R12, R2 ;  /* 0x00000002000c7308 */ /* 0x0010660000001000 */
[----:B------:R-:W-:Y:S01]  /*0760*/  SEL R4, R5, R4, !P0 ;  /* 0x0000000405047207 */ /* 0x000fe20004000000 */
[----:B------:R-:W-:Y:S01]  /*0770*/  IMAD R10, R13, UR10, R10 ;  /* 0x0000000a0d0a7c24 */ /* 0x000fe2000f8e020a */
[----:B------:R-:W-:Y:S01]  /*0780*/  @P4 IADD3 R11, PT, PT, R11, 0x1, RZ ;  /* 0x000000010b0b4810 */ /* 0x000fe20007ffe0ff */
[----:B------:R-:W-:-:S03]  /*0790*/  IMAD.HI.U32 R13, R15, UR7, RZ ;  /* 0x000000070f0d7c27 */ /* 0x000fc6000f8e00ff */
[----:B------:R-:W-:Y:S01]  /*07a0*/  ISETP.LT.U32.AND P2, PT, R10, UR10, PT ;  /* 0x0000000a0a007c0c */ /* 0x000fe2000bf41070 */
[----:B------:R-:W-:Y:S01]  /*07b0*/  IMAD.MOV.U32 R14, RZ, RZ, R11 ;  /* 0x000000ffff0e7224 */ /* 0x000fe200078e000b */
[----:B------:R-:W-:Y:S01]  /*07c0*/  IADD3 R16, PT, PT, -R13, RZ, RZ ;  /* 0x000000ff0d107210 */ /* 0x000fe20007ffe1ff */
[----:B------:R-:W-:Y:S02]  /*07d0*/  IMAD.MOV R11, RZ, RZ, -R4 ;  /* 0x000000ffff0b7224 */ /* 0x000fe400078e0a04 */
[----:B------:R-:W-:Y:S02]  /*07e0*/  @!P1 IMAD.MOV R14, RZ, RZ, -R14 ;  /* 0x000000ffff0e9224 */ /* 0x000fe400078e0a0e */
[----:B------:R-:W-:Y:S01]  /*07f0*/  IMAD R15, R16, UR11, R15 ;  /* 0x0000000b100f7c24 */ /* 0x000fe2000f8e020f */
[--C-:B------:R-:W-:Y:S01]  /*0800*/  SHF.R.S64 R16, RZ, 0x1e, R0.reuse ;  /* 0x0000001eff107819 */ /* 0x100fe20000001000 */
[----:B------:R-:W-:Y:S01]  /*0810*/  IMAD R11, R11, UR55, R0 ;  /* 0x000000370b0b7c24 */ /* 0x000fe2000f8e0200 */
[----:B0-----:R-:W-:Y:S01]  /*0820*/  SEL R2, R5, R14, !P0 ;  /* 0x0000000e05027207 */ /* 0x001fe20004000000 */
[----:B-1----:R-:W-:Y:S01]  /*0830*/  VIADD R12, R12, 0xffffffe ;  /* 0x0ffffffe0c0c7836 */ /* 0x002fe20000000000 */
[----:B------:R-:W-:Y:S01]  /*0840*/  ISETP.LT.U32.AND P3, PT, R15, UR11, PT ;  /* 0x0000000b0f007c0c */ /* 0x000fe2000bf61070 */
[----:B------:R-:W-:Y:S01]  /*0850*/  @!P2 VIADD R10, R10, -UR10 ;  /* 0x8000000a0a0aac36 */ /* 0x000fe20008000000 */
[----:B------:R-:W-:Y:S01]  /*0860*/  IABS R14, R11 ;  /* 0x0000000b000e7213 */ /* 0x000fe20000000000 */
[----:B------:R-:W-:Y:S01]  /*0870*/  @!P2 VIADD R8, R8, 0x1 ;  /* 0x000000010808a836 */ /* 0x000fe20000000000 */
[----:B------:R-:W-:Y:S01]  /*0880*/  IADD3 R18, PT, PT, -R2, RZ, RZ ;  /* 0x000000ff02127210 */ /* 0x000fe20007ffe1ff */
[----:B------:R-:W0:Y:S01]  /*0890*/  F2I.FTZ.U32.TRUNC.NTZ R12, R12 ;  /* 0x0000000c000c7305 */ /* 0x000e22000021f000 */
[----:B------:R-:W-:Y:S01]  /*08a0*/  ISETP.GE.U32.AND P1, PT, R10, UR10, PT ;  /* 0x0000000a0a007c0c */ /* 0x000fe2000bf26070 */
[----:B------:R-:W-:Y:S01]  /*08b0*/  IMAD.HI.U32 R20, R14, UR9, RZ ;  /* 0x000000090e147c27 */ /* 0x000fe2000f8e00ff */
[----:B------:R-:W-:-:S02]  /*08c0*/  LOP3.LUT R10, R19, UR56, RZ, 0x3c, !PT ;  /* 0x00000038130a7c12 */ /* 0x000fc4000f8e3cff */
[----:B------:R-:W-:Y:S01]  /*08d0*/  IADD3 R16, P6, PT, R16, UR44, RZ ;  /* 0x0000002c10107c10 */ /* 0x000fe2000ffde0ff */
[----:B------:R-:W-:Y:S01]  /*08e0*/  IMAD R18, R18, UR55, R9 ;  /* 0x0000003712127c24 */ /* 0x000fe2000f8e0209 */
[----:B------:R-:W-:Y:S01]  /*08f0*/  ISETP.GE.AND P5, PT, R10, RZ, PT ;  /* 0x000000ff0a00720c */ /* 0x000fe20003fa6270 */
[----:B------:R-:W-:Y:S01]  /*0900*/  IMAD.MOV R17, RZ, RZ, -R20 ;  /* 0x000000ffff117224 */ /* 0x000fe200078e0a14 */
[----:B------:R-:W-:Y:S01]  /*0910*/  @!P3 IADD3 R15, PT, PT, R15, -UR11, RZ ;  /* 0x8000000b0f0fbc10 */ /* 0x000fe2000fffe0ff */
[----:B------:R-:W-:Y:S01]  /*0920*/  @!P3 VIADD R13, R13, 0x1 ;  /* 0x000000010d0db836 */ /* 0x000fe20000000000 */
[----:B------:R-:W-:Y:S01]  /*0930*/  IABS R22, R18 ;  /* 0x0000001200167213 */ /* 0x000fe20000000000 */
[----:B------:R-:W-:Y:S01]  /*0940*/  IMAD R10, R17, UR10, R14 ;  /* 0x0000000a110a7c24 */ /* 0x000fe2000f8e020e */
[----:B------:R-:W-:Y:S01]  /*0950*/  ISETP.GE.U32.AND P4, PT, R15, UR11, PT ;  /* 0x0000000b0f007c0c */ /* 0x000fe2000bf86070 */
[----:B------:R-:W-:Y:S01]  /*0960*/  @P1 VIADD R8, R8, 0x1 ;  /* 0x0000000108081836 */ /* 0x000fe20000000000 */
[----:B------:R-:W-:Y:S01]  /*0970*/  LOP3.LUT R14, R6, UR55, RZ, 0x3c, !PT ;  /* 0x00000037060e7c12 */ /* 0x000fe2000f8e3cff */
[----:B------:R-:W-:Y:S01]  /*0980*/  IMAD.HI.U32 R21, R22, UR9, RZ ;  /* 0x0000000916157c27 */ /* 0x000fe2000f8e00ff */
[----:B------:R-:W-:-:S02]  /*0990*/  ISETP.LT.U32.AND P2, PT, R10, UR10, PT ;  /* 0x0000000a0a007c0c */ /* 0x000fc4000bf41070 */
[----:B0-----:R-:W-:Y:S01]  /*09a0*/  R2UR UR5, R12 ;  /* 0x000000000c0572ca */ /* 0x001fe200000e0000 */
[----:B------:R-:W-:Y:S01]  /*09b0*/  @!P5 IMAD.MOV R8, RZ, RZ, -R8 ;  /* 0x000000ffff08d224 */ /* 0x000fe200078e0a08 */
[----:B------:R-:W-:Y:S02]  /*09c0*/  ISETP.GE.AND P5, PT, R14, RZ, PT ;  /* 0x000000ff0e00720c */ /* 0x000fe40003fa6270 */
[----:B------:R-:W-:Y:S02]  /*09d0*/  IADD3 R15, PT, PT, -R21, RZ, RZ ;  /* 0x000000ff150f7210 */ /* 0x000fe40007ffe1ff */
[----:B------:R-:W-:Y:S01]  /*09e0*/  ISETP.NE.AND P1, PT, RZ, UR56, PT ;  /* 0x00000038ff007c0c */ /* 0x000fe2000bf25270 */
[----:B------:R-:W-:Y:S01]  /*09f0*/  @P4 VIADD R13, R13, 0x1 ;  /* 0x000000010d0d4836 */ /* 0x000fe20000000000 */
[----:B------:R-:W-:Y:S01]  /*0a00*/  LOP3.LUT R12, RZ, UR56, RZ, 0x33, !PT ;  /* 0x00000038ff0c7c12 */ /* 0x000fe2000f8e33ff */
[----:B------:R-:W-:Y:S01]  /*0a10*/  IMAD R22, R15, UR10, R22 ;  /* 0x0000000a0f167c24 */ /* 0x000fe2000f8e0216 */
[----:B------:R-:W-:-:S02]  /*0a20*/  LEA.HI.X.SX32 R17, R0, UR45, 0x2, P6 ;  /* 0x0000002d00117c11 */ /* 0x000fc4000b0f16ff */
[----:B------:R-:W-:Y:S01]  /*0a30*/  SEL R15, R12, R8, !P1 ;  /* 0x000000080c0f7207 */ /* 0x000fe20004800000 */
[----:B------:R-:W-:Y:S01]  /*0a40*/  UIADD3 UR6, UPT, UPT, URZ, -UR5, URZ ;  /* 0x80000005ff067290 */ /* 0x000fe2000fffe0ff */
[----:B------:R-:W-:Y:S02]  /*0a50*/  @!P2 IADD3 R10, PT, PT, R10, -UR10, RZ ;  /* 0x8000000a0a0aac10 */ /* 0x000fe4000fffe0ff */
[----:B------:R-:W-:Y:S01]  /*0a60*/  @!P5 IADD3 R13, PT, PT, -R13, RZ, RZ ;  /* 0x000000ff0d0dd210 */ /* 0x000fe20007ffe1ff */
[----:B------:R-:W-:Y:S01]  /*0a70*/  IMAD.MOV R14, RZ, RZ, -R15 ;  /* 0x000000ffff0e7224 */ /* 0x000fe200078e0a0f */
[----:B------:R-:W-:Y:S01]  /*0a80*/  ISETP.GE.U32.AND P3, PT, R10, UR10, PT ;  /* 0x0000000a0a007c0c */ /* 0x000fe2000bf66070 */
[----:B------:R-:W-:Y:S01]  /*0a90*/  UIMAD UR6, UR6, UR12, URZ ;  /* 0x0000000c060672a4 */ /* 0x000fe2000f8e02ff */
[----:B------:R-:W-:Y:S01]  /*0aa0*/  LOP3.LUT R0, R11, UR56, RZ, 0x3c, !PT ;  /* 0x000000380b007c12 */ /* 0x000fe2000f8e3cff */
[----:B------:R-:W-:Y:S01]  /*0ab0*/  IMAD R14, R14, UR56, R19 ;  /* 0x000000380e0e7c24 */ /* 0x000fe2000f8e0213 */
[----:B------:R-:W-:Y:S01]  /*0ac0*/  ISETP.LT.U32.AND P4, PT, R22, UR10, PT ;  /* 0x0000000a16007c0c */ /* 0x000fe2000bf81070 */
[----:B------:R-:W-:Y:S01]  /*0ad0*/  UIMAD.WIDE.U32 UR4, UR5, UR6, UR4 ;  /* 0x00000006050472a5 */ /* 0x000fe2000f8e0004 */
[----:B------:R-:W-:-:S02]  /*0ae0*/  SEL R10, R5, R13, !P0 ;  /* 0x0000000d050a7207 */ /* 0x000fc40004000000 */
[----:B------:R-:W-:Y:S01]  /*0af0*/  ISETP.GE.AND P5, PT, R0, RZ, PT ;  /* 0x000000ff0000720c */ /* 0x000fe20003fa6270 */
[----:B------:R-:W-:Y:S01]  /*0b00*/  @!P2 VIADD R20, R20, 0x1 ;  /* 0x000000011414a836 */ /* 0x000fe20000000000 */
[----:B------:R-:W-:Y:S01]  /*0b10*/  IABS R8, R14 ;  /* 0x0000000e00087213 */ /* 0x000fe20000000000 */
[----:B------:R-:W-:Y:S01]  /*0b20*/  IMAD.MOV R19, RZ, RZ, -R10 ;  /* 0x000000ffff137224 */ /* 0x000fe200078e0a0a */
[----:B------:R0:W2:Y:S01]  /*0b30*/  LDG.E R13, desc[UR14][R16.64] ;  /* 0x0000000e100d7981 */ /* 0x0000a2000c1e1900 */
[----:B------:R-:W-:Y:S01]  /*0b40*/  LOP3.LUT R0, R18, UR56, RZ, 0x3c, !PT ;  /* 0x0000003812007c12 */ /* 0x000fe2000f8e3cff */
[----:B------:R-:W-:Y:S02]  /*0b50*/  @P3 VIADD R20, R20, 0x1 ;  /* 0x0000000114143836 */ /* 0x000fe40000000000 */
[----:B------:R-:W-:Y:S01]  /*0b60*/  IMAD R19, R19, UR55, R6 ;  /* 0x0000003713137c24 */ /* 0x000fe2000f8e0206 */
[----:B------:R-:W-:Y:S02]  /*0b70*/  @!P4 IADD3 R22, PT, PT, R22, -UR10, RZ ;  /* 0x8000000a1616cc10 */ /* 0x000fe4000fffe0ff */
[----:B------:R-:W-:-:S02]  /*0b80*/  ISETP.GE.AND P2, PT, R0, RZ, PT ;  /* 0x000000ff0000720c */ /* 0x000fc40003f46270 */
[----:B------:R-:W-:Y:S01]  /*0b90*/  IABS R0, R19 ;  /* 0x0000001300007213 */ /* 0x000fe20000000000 */
[----:B0-----:R-:W-:Y:S01]  /*0ba0*/  IMAD.HI.U32 R17, R8, UR5, RZ ;  /* 0x0000000508117c27 */ /* 0x001fe2000f8e00ff */
[----:B------:R-:W-:Y:S02]  /*0bb0*/  ISETP.GE.U32.AND P6, PT, R22, UR10, PT ;  /* 0x0000000a16007c0c */ /* 0x000fe4000bfc6070 */
[----:B------:R-:W-:Y:S01]  /*0bc0*/  @!P4 IADD3 R21, PT, PT, R21, 0x1, RZ ;  /* 0x000000011515c810 */ /* 0x000fe20007ffe0ff */
[----:B------:R-:W-:Y:S02]  /*0bd0*/  IMAD.MOV R23, RZ, RZ, -R17 ;  /* 0x000000ffff177224 */ /* 0x000fe400078e0a11 */
[----:B------:R-:W-:Y:S02]  /*0be0*/  @!P5 IMAD.MOV R20, RZ, RZ, -R20 ;  /* 0x000000ffff14d224 */ /* 0x000fe400078e0a14 */
[----:B------:R-:W-:Y:S01]  /*0bf0*/  IMAD R16, R23, UR12, R8 ;  /* 0x0000000c17107c24 */ /* 0x000fe2000f8e0208 */
[----:B------:R-:W-:Y:S01]  /*0c00*/  MOV R23, R0 ;  /* 0x0000000000177202 */ /* 0x000fe20000000f00 */
[----:B------:R-:W-:Y:S01]  /*0c10*/  VIADD R0, R7, 0x80 ;  /* 0x0000008007007836 */ /* 0x000fe20000000000 */
[----:B------:R-:W-:-:S02]  /*0c20*/  SEL R22, R12, R20, !P1 ;  /* 0x000000140c167207 */ /* 0x000fc40004800000 */
[----:B------:R-:W-:Y:S01]  /*0c30*/  ISETP.LT.U32.AND P5, PT, R16, UR12, PT ;  /* 0x0000000c10007c0c */ /* 0x000fe2000bfa1070 */
[----:B------:R-:W-:Y:S01]  /*0c40*/  IMAD.HI.U32 R25, R23, UR9, RZ ;  /* 0x0000000917197c27 */ /* 0x000fe2000f8e00ff */
[----:B------:R-:W-:Y:S02]  /*0c50*/  IADD3 R24, PT, PT, -R22, RZ, RZ ;  /* 0x000000ff16187210 */ /* 0x000fe40007ffe1ff */
[----:B------:R-:W-:Y:S01]  /*0c60*/  IABS R26, R0 ;  /* 0x00000000001a7213 */ /* 0x000fe20000000000 */
[----:B------:R-:W-:Y:S01]  /*0c70*/  IMAD.MOV R20, RZ, RZ, -R25 ;  /* 0x000000ffff147224 */ /* 0x000fe200078e0a19 */
[----:B------:R-:W-:Y:S01]  /*0c80*/  SHF.R.S64 R8, RZ, 0x1e, R9 ;  /* 0x0000001eff087819 */ /* 0x000fe20000001009 */
[----:B------:R-:W-:Y:S02]  /*0c90*/  @P6 VIADD R21, R21, 0x1 ;  /* 0x0000000115156836 */ /* 0x000fe40000000000 */
[----:B------:R-:W-:Y:S01]  /*0ca0*/  IMAD R11, R24, UR56, R11 ;  /* 0x00000038180b7c24 */ /* 0x000fe2000f8e020b */
[----:B------:R-:W-:Y:S01]  /*0cb0*/  IADD3 R8, P3, PT, R8, UR44, RZ ;  /* 0x0000002c08087c10 */ /* 0x000fe2000ff7e0ff */
[----:B------:R-:W-:-:S02]  /*0cc0*/  IMAD R20, R20, UR10, R23 ;  /* 0x0000000a14147c24 */ /* 0x000fc4000f8e0217 */
[----:B------:R-:W-:Y:S01]  /*0cd0*/  IMAD.HI.U32 R30, R26, UR7, RZ ;  /* 0x000000071a1e7c27 */ /* 0x000fe2000f8e00ff */
[----:B------:R-:W-:-:S03]  /*0ce0*/  IABS R24, R11 ;  /* 0x0000000b00187213 */ /* 0x000fc60000000000 */
[----:B------:R-:W-:Y:S01]  /*0cf0*/  @!P2 IMAD.MOV R21, RZ, RZ, -R21 ;  /* 0x000000ffff15a224 */ /* 0x000fe200078e0a15 */
[----:B------:R-:W-:Y:S01]  /*0d00*/  ISETP.LT.U32.AND P6, PT, R20, UR10, PT ;  /* 0x0000000a14007c0c */ /* 0x000fe2000bfc1070 */
[----:B------:R-:W-:Y:S01]  /*0d10*/  @!P5 VIADD R16, R16, -UR12 ;  /* 0x8000000c1010dc36 */ /* 0x000fe20008000000 */
[----:B------:R-:W-:Y:S02]  /*0d20*/  IADD3 R27, PT, PT, -R30, RZ, RZ ;  /* 0x000000ff1e1b7210 */ /* 0x000fe40007ffe1ff */
[----:B------:R-:W-:Y:S01]  /*0d30*/  SEL R23, R12, R21, !P1 ;  /* 0x000000150c177207 */ /* 0x000fe20004800000 */
[----:B------:R-:W-:Y:S01]  /*0d40*/  IMAD.MOV.U32 R21, RZ, RZ, R24 ;  /* 0x000000ffff157224 */ /* 0x000fe200078e0018 */
[----:B------:R-:W-:Y:S02]  /*0d50*/  LEA.HI.X.SX32 R9, R9, UR45, 0x2, P3 ;  /* 0x0000002d09097c11 */ /* 0x000fe400098f16ff */
[----:B------:R-:W-:Y:S01]  /*0d60*/  ISETP.GE.U32.AND P3, PT, R16, UR12, PT ;  /* 0x0000000c10007c0c */ /* 0x000fe2000bf66070 */
[----:B------:R-:W-:-:S02]  /*0d70*/  IMAD R16, R27, UR11, R26 ;  /* 0x0000000b1b107c24 */ /* 0x000fc4000f8e021a */
[----:B------:R-:W-:Y:S01]  /*0d80*/  IMAD.HI.U32 R27, R21, UR5, RZ ;  /* 0x00000005151b7c27 */ /* 0x000fe2000f8e00ff */
[----:B------:R0:W3:Y:S01]  /*0d90*/  LDG.E R9, desc[UR14][R8.64] ;  /* 0x0000000e08097981 */ /* 0x0000e2000c1e1900 */
[----:B------:R-:W-:Y:S02]  /*0da0*/  @!P6 IADD3 R20, PT, PT, R20, -UR10, RZ ;  /* 0x8000000a1414ec10 */ /* 0x000fe4000fffe0ff */
[----:B------:R-:W-:Y:S01]  /*0db0*/  IMAD.MOV R31, RZ, RZ, -R23 ;  /* 0x000000ffff1f7224 */ /* 0x000fe200078e0a17 */
[----:B------:R-:W-:Y:S01]  /*0dc0*/  ISETP.LT.U32.AND P4, PT, R16, UR11, PT ;  /* 0x0000000b10007c0c */ /* 0x000fe2000bf81070 */
[----:B------:R-:W-:Y:S01]  /*0dd0*/  @!P5 VIADD R17, R17, 0x1 ;  /* 0x000000011111d836 */ /* 0x000fe20000000000 */
[----:B------:R-:W-:Y:S01]  /*0de0*/  ISETP.GE.U32.AND P2, PT, R20, UR10, PT ;  /* 0x0000000a14007c0c */ /* 0x000fe2000bf46070 */
[----:B------:R-:W-:Y:S02]  /*0df0*/  IMAD R18, R31, UR56, R18 ;  /* 0x000000381f127c24 */ /* 0x000fe4000f8e0212 */
[----:B------:R-:W-:Y:S01]  /*0e00*/  @!P6 VIADD R25, R25, 0x1 ;  /* 0x000000011919e836 */ /* 0x000fe20000000000 */
[----:B------:R-:W-:Y:S01]  /*0e10*/  @P3 IADD3 R17, PT, PT, R17, 0x1, RZ ;  /* 0x0000000111113810 */ /* 0x000fe20007ffe0ff */
[----:B0-----:R-:W-:Y:S01]  /*0e20*/  IMAD.MOV R8, RZ, RZ, -R27 ;  /* 0x000000ffff087224 */ /* 0x001fe200078e0a1b */
[----:B------:R-:W-:-:S03]  /*0e30*/  IABS R20, R18 ;  /* 0x0000001200147213 */ /* 0x000fc60000000000 */
[----:B------:R-:W-:Y:S01]  /*0e40*/  IMAD R8, R8, UR12, R21 ;  /* 0x0000000c08087c24 */ /* 0x000fe2000f8e0215 */
[----:B------:R-:W-:Y:S01]  /*0e50*/  LOP3.LUT R21, R14, UR57, RZ, 0x3c, !PT ;  /* 0x000000390e157c12 */ /* 0x000fe2000f8e3cff */
[----:B------:R-:W-:-:S03]  /*0e60*/  IMAD.HI.U32 R24, R20, UR5, RZ ;  /* 0x0000000514187c27 */ /* 0x000fc6000f8e00ff */
[----:B------:R-:W-:Y:S01]  /*0e70*/  ISETP.GE.AND P5, PT, R21, RZ, PT ;  /* 0x000000ff1500720c */ /* 0x000fe20003fa6270 */
[----:B------:R-:W-:Y:S01]  /*0e80*/  @!P4 VIADD R16, R16, -UR11 ;  /* 0x8000000b1010cc36 */ /* 0x000fe20008000000 */
[----:B------:R-:W-:Y:S01]  /*0e90*/  LOP3.LUT R21, R19, UR56, RZ, 0x3c, !PT ;  /* 0x0000003813157c12 */ /* 0x000fe2000f8e3cff */
[----:B------:R-:W-:Y:S01]  /*0ea0*/  @P2 VIADD R25, R25, 0x1 ;  /* 0x0000000119192836 */ /* 0x000fe20000000000 */
[----:B------:R-:W-:Y:S01]  /*0eb0*/  ISETP.LT.U32.AND P3, PT, R8, UR12, PT ;  /* 0x0000000c08007c0c */ /* 0x000fe2000bf61070 */
[----:B------:R-:W-:Y:S01]  /*0ec0*/  @!P4 VIADD R30, R30, 0x1 ;  /* 0x000000011e1ec836 */ /* 0x000fe20000000000 */
[----:B------:R-:W-:Y:S02]  /*0ed0*/  ISETP.GE.AND P6, PT, R21, RZ, PT ;  /* 0x000000ff1500720c */ /* 0x000fe40003fc6270 */
[----:B------:R-:W-:Y:S02]  /*0ee0*/  IADD3 R21, PT, PT, -R24, RZ, RZ ;  /* 0x000000ff18157210 */ /* 0x000fe40007ffe1ff */
[----:B------:R-:W-:-:S03]  /*0ef0*/  ISETP.GE.U32.AND P2, PT, R16, UR11, PT ;  /* 0x0000000b10007c0c */ /* 0x000fc6000bf46070 */
[----:B------:R-:W-:Y:S01]  /*0f00*/  IMAD R16, R21, UR12, R20 ;  /* 0x0000000c15107c24 */ /* 0x000fe2000f8e0214 */
[----:B------:R-:W-:Y:S01]  /*0f10*/  @!P5 IADD3 R17, PT, PT, -R17, RZ, RZ ;  /* 0x000000ff1111d210 */ /* 0x000fe20007ffe1ff */
[----:B------:R-:W0:Y:S02]  /*0f20*/  LDC.64 R20, c[0x0][0x390] ;  /* 0x0000e400ff147b82 */ /* 0x000e240000000a00 */
[----:B------:R-:W-:Y:S02]  /*0f30*/  @!P3 VIADD R8, R8, -UR12 ;  /* 0x8000000c0808bc36 */ /* 0x000fe40008000000 */
[----:B------:R-:W-:Y:S01]  /*0f40*/  @!P6 IMAD.MOV R25, RZ, RZ, -R25 ;  /* 0x000000ffff19e224 */ /* 0x000fe200078e0a19 */
[----:B------:R-:W-:Y:S01]  /*0f50*/  ISETP.LT.U32.AND P6, PT, R16, UR12, PT ;  /* 0x0000000c10007c0c */ /* 0x000fe2000bfc1070 */
[----:B------:R-:W-:Y:S01]  /*0f60*/  @!P3 VIADD R27, R27, 0x1 ;  /* 0x000000011b1bb836 */ /* 0x000fe20000000000 */
[----:B------:R-:W-:Y:S01]  /*0f70*/  ISETP.GE.U32.AND P5, PT, R8, UR12, PT ;  /* 0x0000000c08007c0c */ /* 0x000fe2000bfa6070 */
[----:B------:R-:W-:Y:S01]  /*0f80*/  @P2 VIADD R30, R30, 0x1 ;  /* 0x000000011e1e2836 */ /* 0x000fe20000000000 */
[----:B------:R-:W-:-:S02]  /*0f90*/  LOP3.LUT R8, R0, UR55, RZ, 0x3c, !PT ;  /* 0x0000003700087c12 */ /* 0x000fc4000f8e3cff */
[----:B------:R-:W-:Y:S02]  /*0fa0*/  SEL R26, R12, R25, !P1 ;  /* 0x000000190c1a7207 */ /* 0x000fe40004800000 */
[----:B------:R-:W-:-:S03]  /*0fb0*/  ISETP.GE.AND P4, PT, R8, RZ, PT ;  /* 0x000000ff0800720c */ /* 0x000fc60003f86270 */
[----:B------:R-:W-:Y:S02]  /*0fc0*/  IMAD.MOV R8, RZ, RZ, -R26 ;  /* 0x000000ffff087224 */ /* 0x000fe400078e0a1a */
[----:B------:R-:W-:Y:S01]  /*0fd0*/  @!P6 IADD3 R16, PT, PT, R16, -UR12, RZ ;  /* 0x8000000c1010ec10 */ /* 0x000fe2000fffe0ff */
[----:B------:R-:W-:Y:S02]  /*0fe0*/  @!P6 VIADD R24, R24, 0x1 ;  /* 0x000000011818e836 */ /* 0x000fe40000000000 */
[----:B------:R-:W-:Y:S01]  /*0ff0*/  @P5 VIADD R27, R27, 0x1 ;  /* 0x000000011b1b5836 */ /* 0x000fe20000000000 */
[----:B------:R-:W-:Y:S01]  /*1000*/  ISETP.GE.U32.AND P2, PT, R16, UR12, PT ;  /* 0x0000000c10007c0c */ /* 0x000fe2000bf46070 */
[----:B------:R-:W-:Y:S01]  /*1010*/  IMAD R19, R8, UR56, R19 ;  /* 0x0000003808137c24 */ /* 0x000fe2000f8e0213 */
[----:B------:R-:W-:Y:S02]  /*1020*/  MOV R16, R30 ;  /* 0x0000001e00107202 */ /* 0x000fe40000000f00 */
[----:B------:R-:W1:Y:S02]  /*1030*/  LDC.64 R30, c[0x0][0x398] ;  /* 0x0000e600ff1e7b82 */ /* 0x000e640000000a00 */
[----:B------:R-:W-:Y:S01]  /*1040*/  IABS R8, R19 ;  /* 0x0000001300087213 */ /* 0x000fe20000000000 */
[----:B------:R-:W-:Y:S01]  /*1050*/  @!P4 IMAD.MOV R16, RZ, RZ, -R16 ;  /* 0x000000ffff10c224 */ /* 0x000fe200078e0a10 */
[----:B0-----:R-:W-:-:S02]  /*1060*/  ISETP.NE.U32.AND P4, PT, R20, 0x1, PT ;  /* 0x000000011400780c */ /* 0x001fc40003f85070 */
[----:B------:R-:W-:Y:S01]  /*1070*/  LOP3.LUT R20, R11, UR57, RZ, 0x3c, !PT ;  /* 0x000000390b147c12 */ /* 0x000fe2000f8e3cff */
[----:B------:R-:W-:Y:S01]  /*1080*/  IMAD.HI.U32 R25, R8, UR5, RZ ;  /* 0x0000000508197c27 */ /* 0x000fe2000f8e00ff */
[----:B------:R-:W-:Y:S02]  /*1090*/  SEL R16, R5, R16, !P0 ;  /* 0x0000001005107207 */ /* 0x000fe40004000000 */
[----:B------:R-:W-:Y:S02]  /*10a0*/  ISETP.NE.AND.EX P4, PT, R21, RZ, PT, P4 ;  /* 0x000000ff1500720c */ /* 0x000fe40003f85340 */
[----:B------:R-:W-:Y:S02]  /*10b0*/  IADD3 R21, PT, PT, -R16, RZ, RZ ;  /* 0x000000ff10157210 */ /* 0x000fe40007ffe1ff */
[----:B------:R-:W-:-:S03]  /*10c0*/  ISETP.GE.AND P5, PT, R20, RZ, PT ;  /* 0x000000ff1400720c */ /* 0x000fc60003fa6270 */
[----:B------:R-:W-:Y:S02]  /*10d0*/  IMAD R32, R21, UR55, R0 ;  /* 0x0000003715207c24 */ /* 0x000fe4000f8e0200 */
[----:B------:R-:W-:-:S04]  /*10e0*/  IMAD.MOV R21, RZ, RZ, -R25 ;  /* 0x000000ffff157224 */ /* 0x000fc800078e0a19 */
[----:B------:R-:W-:Y:S01]  /*10f0*/  IMAD R8, R21, UR12, R8 ;  /* 0x0000000c15087c24 */ /* 0x000fe2000f8e0208 */
[----:B-1----:R-:W-:-:S03]  /*1100*/  ISETP.NE.U32.AND P3, PT, R30, 0x1, PT ;  /* 0x000000011e00780c */ /* 0x002fc60003f65070 */
[----:B------:R-:W-:Y:S01]  /*1110*/  @!P5 IMAD.MOV R27, RZ, RZ, -R27 ;  /* 0x000000ffff1bd224 */ /* 0x000fe200078e0a1b */
[----:B------:R-:W-:Y:S02]  /*1120*/  ISETP.NE.AND.EX P3, PT, R31, RZ, PT, P3 ;  /* 0x000000ff1f00720c */ /* 0x000fe40003f65330 */
[----:B------:R-:W-:-:S05]  /*1130*/  IABS R31, R32 ;  /* 0x00000020001f7213 */ /* 0x000fca0000000000 */
[----:B------:R-:W-:-:S05]  /*1140*/  IMAD.HI.U32 R30, R31, UR9, RZ ;  /* 0x000000091f1e7c27 */ /* 0x000fca000f8e00ff */
[----:B------:R-:W-:-:S05]  /*1150*/  IADD3 R20, PT, PT, -R30, RZ, RZ ;  /* 0x000000ff1e147210 */ /* 0x000fca0007ffe1ff */
        /* <DEDUP_REMOVED lines=10> */
[----:B------:R-:W-:-:S09]  /*1200*/  SEL R3, R3, RZ, P4 ;  /* 0x000000ff03037207 */ /* 0x000fd20002000000 */
[----:B------:R-:W-:Y:S02]  /*1210*/  @!P5 IADD3 R8, PT, PT, R8, -UR12, RZ ;  /* 0x8000000c0808dc10 */ /* 0x000fe4000fffe0ff */
[----:B------:R-:W-:Y:S01]  /*1220*/  @P6 VIADD R30, R30, 0x1 ;  /* 0x000000011e1e6836 */ /* 0x000fe20000000000 */
[----:B------:R-:W-:Y:S02]  /*1230*/  ISETP.GE.AND P6, PT, R6, RZ, PT ;  /* 0x000000ff0600720c */ /* 0x000fe40003fc6270 */
[----:B------:R-:W-:Y:S01]  /*1240*/  SEL R6, R15, RZ, P3 ;  /* 0x000000ff0f067207 */ /* 0x000fe20001800000 */
[----:B------:R-:W-:Y:S01]  /*1250*/  IMAD R15, R3, UR40, RZ ;  /* 0x00000028030f7c24 */ /* 0x000fe2000f8e02ff */
[----:B------:R-:W-:-:S09]  /*1260*/  SEL R4, R4, RZ, P4 ;  /* 0x000000ff04047207 */ /* 0x000fd20002000000 */
[----:B------:R-:W-:Y:S01]  /*1270*/  @!P6 IMAD.MOV R30, RZ, RZ, -R30 ;  /* 0x000000ffff1ee224 */ /* 0x000fe200078e0a1e */
[----:B------:R-:W-:Y:S02]  /*1280*/  ISETP.GE.U32.AND P6, PT, R8, UR12, PT ;  /* 0x0000000c08007c0c */ /* 0x000fe4000bfc6070 */
[----:B------:R0:W4:Y:S01]  /*1290*/  LDG.E R8, desc[UR14][R20.64] ;  /* 0x0000000e14087981 */ /* 0x000122000c1e1900 */
[----:B------:R-:W-:Y:S01]  /*12a0*/  IMAD R6, R6, UR41, R15 ;  /* 0x0000002906067c24 */ /* 0x000fe2000f8e020f */
[----:B------:R-:W-:Y:S01]  /*12b0*/  SEL R3, R12, R30, !P1 ;  /* 0x0000001e0c037207 */ /* 0x000fe20004800000 */
[----:B------:R-:W-:Y:S01]  /*12c0*/  @!P5 VIADD R25, R25, 0x1 ;  /* 0x000000011919d836 */ /* 0x000fe20000000000 */
[----:B------:R-:W-:Y:S01]  /*12d0*/  @P2 IADD3 R24, PT, PT, R24, 0x1, RZ ;  /* 0x0000000118182810 */ /* 0x000fe20007ffe0ff */
[----:B------:R-:W-:Y:S01]  /*12e0*/  UISETP.NE.U32.AND UP0, UPT, UR36, 0x1, UPT ;  /* 0x000000012400788c */ /* 0x000fe2000bf05070 */
[----:B------:R-:W-:Y:S01]  /*12f0*/  SEL R30, R2, RZ, P4 ;  /* 0x000000ff021e7207 */ /* 0x000fe20002000000 */
[----:B------:R-:W-:Y:S01]  /*1300*/  IMAD.MOV R15, RZ, RZ, -R3 ;  /* 0x000000ffff0f7224 */ /* 0x000fe200078e0a03 */
[----:B------:R-:W-:Y:S01]  /*1310*/  SEL R2, R22, RZ, P3 ;  /* 0x000000ff16027207 */ /* 0x000fe20001800000 */
[----:B------:R-:W-:Y:S01]  /*1320*/  UISETP.NE.AND.EX UP0, UPT, UR37, URZ, UPT, UP0 ;  /* 0x000000ff2500728c */ /* 0x000fe2000bf05300 */
[----:B0-----:R-:W-:Y:S01]  /*1330*/  LOP3.LUT R20, R18, UR57, RZ, 0x3c, !PT ;  /* 0x0000003912147c12 */ /* 0x001fe2000f8e3cff */
[----:B------:R-:W-:Y:S01]  /*1340*/  IMAD R21, R4, UR40, RZ ;  /* 0x0000002804157c24 */ /* 0x000fe2000f8e02ff */
[----:B------:R-:W-:Y:S01]  /*1350*/  SEL R10, R10, RZ, P4 ;  /* 0x000000ff0a0a7207 */ /* 0x000fe20002000000 */
[----:B------:R-:W-:Y:S01]  /*1360*/  IMAD R15, R15, UR56, R32 ;  /* 0x000000380f0f7c24 */ /* 0x000fe2000f8e0220 */
[----:B------:R-:W-:Y:S01]  /*1370*/  ISETP.GE.AND P2, PT, R20, RZ, PT ;  /* 0x000000ff1400720c */ /* 0x000fe20003f46270 */
[----:B------:R-:W-:Y:S01]  /*1380*/  IMAD R2, R2, UR41, R21 ;  /* 0x0000002902027c24 */ /* 0x000fe2000f8e0215 */
[----:B------:R-:W-:Y:S01]  /*1390*/  SEL R21, R23, RZ, P3 ;  /* 0x000000ff17157207 */ /* 0x000fe20001800000 */
[----:B------:R-:W-:Y:S01]  /*13a0*/  IMAD R31, R10, UR40, RZ ;  /* 0x000000280a1f7c24 */ /* 0x000fe2000f8e02ff */
[----:B------:R-:W-:Y:S01]  /*13b0*/  IABS R4, R15 ;  /* 0x0000000f00047213 */ /* 0x000fe20000000000 */
[----:B------:R-:W-:Y:S01]  /*13c0*/  IMAD.MOV.U32 R23, RZ, RZ, R24 ;  /* 0x000000ffff177224 */ /* 0x000fe200078e0018 */
[----:B------:R-:W-:Y:S01]  /*13d0*/  LOP3.LUT R10, R19, UR57, RZ, 0x3c, !PT ;  /* 0x00000039130a7c12 */ /* 0x000fe2000f8e3cff */
[----:B------:R-:W-:Y:S01]  /*13e0*/  IMAD R30, R30, UR40, RZ ;  /* 0x000000281e1e7c24 */ /* 0x000fe2000f8e02ff */
[----:B------:R-:W-:Y:S01]  /*13f0*/  SEL R20, R26, RZ, P3 ;  /* 0x000000ff1a147207 */ /* 0x000fe20001800000 */
[----:B------:R-:W-:Y:S01]  /*1400*/  IMAD.MOV.U32 R26, RZ, RZ, R4 ;  /* 0x000000ffff1a7224 */ /* 0x000fe200078e0004 */
[----:B------:R-:W-:Y:S01]  /*1410*/  ISETP.GE.AND P5, PT, R10, RZ, PT ;  /* 0x000000ff0a00720c */ /* 0x000fe20003fa6270 */
[----:B------:R-:W-:Y:S01]  /*1420*/  IMAD R21, R21, UR41, R30 ;  /* 0x0000002915157c24 */ /* 0x000fe2000f8e021e */
[----:B------:R-:W-:Y:S01]  /*1430*/  LOP3.LUT R4, RZ, UR57, RZ, 0x33, !PT ;  /* 0x00000039ff047c12 */ /* 0x000fe2000f8e33ff */
[----:B------:R-:W-:Y:S01]  /*1440*/  @P6 VIADD R25, R25, 0x1 ;  /* 0x0000000119196836 */ /* 0x000fe20000000000 */
[----:B------:R-:W-:Y:S01]  /*1450*/  @!P2 IADD3 R23, PT, PT, -R23, RZ, RZ ;  /* 0x000000ff1717a210 */ /* 0x000fe20007ffe1ff */
[----:B------:R-:W-:Y:S01]  /*1460*/  IMAD.HI.U32 R22, R26, UR5, RZ ;  /* 0x000000051a167c27 */ /* 0x000fe2000f8e00ff */
[----:B------:R-:W-:-:S02]  /*1470*/  ISETP.NE.AND P2, PT, RZ, UR57, PT ;  /* 0x00000039ff007c0c */ /* 0x000fc4000bf45270 */
[----:B------:R-:W-:Y:S01]  /*1480*/  PLOP3.LUT P6, PT, PT, PT, UP0, 0x40, 0x4 ;  /* 0x000000000004781c */ /* 0x000fe20003fce808 */
[----:B------:R-:W-:Y:S01]  /*1490*/  IMAD R20, R20, UR41, R31 ;  /* 0x0000002914147c24 */ /* 0x000fe2000f8e021f */
[C---:B------:R-:W-:Y:S01]  /*14a0*/  SEL R24, R4.reuse, R17, !P2 ;  /* 0x0000001104187207 */ /* 0x040fe20005000000 */
[----:B------:R-:W-:Y:S01]  /*14b0*/  IMAD.MOV R31, RZ, RZ, -R22 ;  /* 0x000000ffff1f7224 */ /* 0x000fe200078e0a16 */
[C---:B------:R-:W-:Y:S01]  /*14c0*/  SEL R27, R4.reuse, R27, !P2 ;  /* 0x0000001b041b7207 */ /* 0x040fe20005000000 */
[----:B------:R-:W-:Y:S01]  /*14d0*/  @!P5 IMAD.MOV R25, RZ, RZ, -R25 ;  /* 0x000000ffff19d224 */ /* 0x000fe200078e0a19 */
[----:B------:R-:W-:Y:S01]  /*14e0*/  SEL R30, R4, R23, !P2 ;  /* 0x00000017041e7207 */ /* 0x000fe20005000000 */
[----:B------:R-:W-:Y:S01]  /*14f0*/  IMAD R26, R31, UR12, R26 ;  /* 0x0000000c1f1a7c24 */ /* 0x000fe2000f8e021a */
[----:B------:R-:W-:Y:S01]  /*1500*/  IADD3 R17, PT, PT, -R24, RZ, RZ ;  /* 0x000000ff18117210 */ /* 0x000fe20007ffe1ff */
[----:B------:R-:W-:Y:S01]  /*1510*/  IMAD.MOV R10, RZ, RZ, -R27 ;  /* 0x000000ffff0a7224 */ /* 0x000fe200078e0a1b */
[----:B------:R-:W-:-:S02]  /*1520*/  IADD3 R23, PT, PT, -R30, RZ, RZ ;  /* 0x000000ff1e177210 */ /* 0x000fc40007ffe1ff */
[----:B------:R-:W-:Y:S01]  /*1530*/  SEL R25, R4, R25, !P2 ;  /* 0x0000001904197207 */ /* 0x000fe20005000000 */
[----:B------:R-:W-:Y:S01]  /*1540*/  IMAD R14, R17, UR57, R14 ;  /* 0x00000039110e7c24 */ /* 0x000fe2000f8e020e */
[----:B------:R-:W-:Y:S01]  /*1550*/  SEL R16, R16, RZ, P4 ;  /* 0x000000ff10107207 */ /* 0x000fe20002000000 */
[----:B------:R-:W-:Y:S02]  /*1560*/  IMAD R17, R10, UR57, R11 ;  /* 0x000000390a117c24 */ /* 0x000fe4000f8e020b */
[----:B------:R-:W-:Y:S01]  /*1570*/  IMAD R10, R23, UR57, R18 ;  /* 0x00000039170a7c24 */ /* 0x000fe2000f8e0212 */
[----:B------:R-:W-:Y:S01]  /*1580*/  IADD3 R18, PT, PT, -R25, RZ, RZ ;  /* 0x000000ff19127210 */ /* 0x000fe20007ffe1ff */
[----:B------:R-:W-:-:S04]  /*1590*/  VIADD R23, R7, 0xa0 ;  /* 0x000000a007177836 */ /* 0x000fc80000000000 */
[----:B------:R-:W-:Y:S01]  /*15a0*/  IMAD R11, R18, UR57, R19 ;  /* 0x00000039120b7c24 */ /* 0x000fe2000f8e0213 */
[----:B------:R-:W-:-:S05]  /*15b0*/  IABS R32, R23 ;  /* 0x0000001700207213 */ /* 0x000fca0000000000 */
[----:B------:R-:W-:-:S04]  /*15c0*/  IMAD.HI.U32 R18, R32, UR7, RZ ;  /* 0x0000000720127c27 */ /* 0x000fc8000f8e00ff */
[----:B------:R-:W-:-:S04]  /*15d0*/  IMAD.MOV R19, RZ, RZ, -R18 ;  /* 0x000000ffff137224 */ /* 0x000fc800078e0a12 */
[----:B------:R-:W-:Y:S01]  /*15e0*/  IMAD R32, R19, UR11, R32 ;  /* 0x0000000b13207c24 */ /* 0x000fe2000f8e0220 */
[----:B------:R-:W-:Y:S02]  /*15f0*/  SEL R19, R24, RZ, !P6 ;  /* 0x000000ff18137207 */ /* 0x000fe40007000000 */
[----:B------:R-:W-:Y:S02]  /*1600*/  PLOP3.LUT P6, PT, PT, PT, UP0, 0x40, 0x4 ;  /* 0x000000000004781c */ /* 0x000fe40003fce808 */
[----:B------:R-:W-:Y:S02]  /*1610*/  ISETP.LT.U32.AND P5, PT, R32, UR11, PT ;  /* 0x0000000b20007c0c */ /* 0x000fe4000bfa1070 */
[----:B------:R-:W-:Y:S02]  /*1620*/  SEL R31, R27, RZ, !P6 ;  /* 0x000000ff1b1f7207 */ /* 0x000fe40007000000 */
[----:B------:R-:W-:Y:S02]  /*1630*/  PLOP3.LUT P6, PT, PT, PT, UP0, 0x40, 0x4 ;  /* 0x000000000004781c */ /* 0x000fe40003fce808 */
[----:B------:R-:W-:-:S02]  /*1640*/  LOP3.LUT R24, R23, UR55, RZ, 0x3c, !PT ;  /* 0x0000003717187c12 */ /* 0x000fc4000f8e3cff */
[----:B------:R-:W-:Y:S02]  /*1650*/  SEL R30, R30, RZ, !P6 ;  /* 0x000000ff1e1e7207 */ /* 0x000fe40007000000 */
[----:B------:R-:W-:-:S03]  /*1660*/  PLOP3.LUT P6, PT, PT, PT, UP0, 0x40, 0x4 ;  /* 0x000000000004781c */ /* 0x000fc60003fce808 */
[----:B------:R-:W-:Y:S01]  /*1670*/  @!P5 VIADD R32, R32, -UR11 ;  /* 0x8000000b2020dc36 */ /* 0x000fe20008000000 */
[----:B------:R-:W-:Y:S02]  /*1680*/  SEL R25, R25, RZ, !P6 ;  /* 0x000000ff19197207 */ /* 0x000fe40007000000 */
[----:B------:R-:W-:Y:S02]  /*1690*/  @!P5 IADD3 R18, PT, PT, R18, 0x1, RZ ;  /* 0x000000011212d810 */ /* 0x000fe40007ffe0ff */
[----:B------:R-:W-:Y:S02]  /*16a0*/  ISETP.GE.U32.AND P6, PT, R32, UR11, PT ;  /* 0x0000000b20007c0c */ /* 0x000fe4000bfc6070 */
[----:B------:R-:W-:Y:S01]  /*16b0*/  ISETP.GE.AND P5, PT, R24, RZ, PT ;  /* 0x000000ff1800720c */ /* 0x000fe20003fa6270 */
[----:B------:R-:W-:-:S10]  /*16c0*/  IMAD R24, R19, UR42, R6 ;  /* 0x0000002a13187c24 */ /* 0x000fd4000f8e0206 */
[----:B------:R-:W-:Y:S01]  /*16d0*/  @P6 VIADD R18, R18, 0x1 ;  /* 0x0000000112126836 */ /* 0x000fe20000000000 */
[----:B------:R-:W-:-:S04]  /*16e0*/  ISETP.LT.U32.AND P6, PT, R26, UR12, PT ;  /* 0x0000000c1a007c0c */ /* 0x000fc8000bfc1070 */
[----:B------:R-:W-:-:S04]  /*16f0*/  @!P5 IADD3 R18, PT, PT, -R18, RZ, RZ ;  /* 0x000000ff1212d210 */ /* 0x000fc80007ffe1ff */
[----:B------:R-:W-:-:S05]  /*1700*/  SEL R27, R5, R18, !P0 ;  /* 0x00000012051b7207 */ /* 0x000fca0004000000 */
[----:B------:R-:W-:Y:S02]  /*1710*/  IMAD.MOV R18, RZ, RZ, -R27 ;  /* 0x000000ffff127224 */ /* 0x000fe400078e0a1b */
[----:B------:R-:W-:Y:S02]  /*1720*/  @!P6 VIADD R26, R26, -UR12 ;  /* 0x8000000c1a1aec36 */ /* 0x000fe40008000000 */
[----:B------:R-:W-:Y:S02]  /*1730*/  IMAD R37, R18, UR55, R23 ;  /* 0x0000003712257c24 */ /* 0x000fe4000f8e0217 */
[----:B------:R-:W-:Y:S01]  /*1740*/  @!P6 VIADD R22, R22, 0x1 ;  /* 0x000000011616e836 */ /* 0x000fe20000000000 */
[----:B------:R-:W-:Y:S02]  /*1750*/  ISETP.GE.U32.AND P5, PT, R26, UR12, PT ;  /* 0x0000000c1a007c0c */ /* 0x000fe4000bfa6070 */
[----:B------:R-:W-:Y:S02]  /*1760*/  IABS R18, R37 ;  /* 0x0000002500127213 */ /* 0x000fe40000000000 */
[----:B------:R-:W-:Y:S01]  /*1770*/  SEL R26, R3, RZ, P3 ;  /* 0x000000ff031a7207 */ /* 0x000fe20001800000 */
[----:B------:R-:W-:-:S02]  /*1780*/  IMAD R3, R16, UR40, RZ ;  /* 0x0000002810037c24 */ /* 0x000fc4000f8e02ff */
[----:B------:R-:W-:Y:S01]  /*1790*/  IMAD.MOV.U32 R16, RZ, RZ, R18 ;  /* 0x000000ffff107224 */ /* 0x000fe200078e0012 */
[----:B------:R-:W-:Y:S01]  /*17a0*/  SHF.R.S64 R18, RZ, 0x1e, R0 ;  /* 0x0000001eff127819 */ /* 0x000fe20000001000 */
[----:B------:R-:W-:Y:S02]  /*17b0*/  IMAD R26, R26, UR41, R3 ;  /* 0x000000291a1a7c24 */ /* 0x000fe4000f8e0203 */
[----:B------:R-:W-:Y:S01]  /*17c0*/  IMAD.HI.U32 R3, R16, UR9, RZ ;  /* 0x0000000910037c27 */ /* 0x000fe2000f8e00ff */
[----:B------:R-:W-:-:S04]  /*17d0*/  IADD3 R18, P6, PT, R18, UR44, RZ ;  /* 0x0000002c12127c10 */ /* 0x000fc8000ffde0ff */
[----:B------:R-:W-:-:S05]  /*17e0*/  IADD3 R19, PT, PT, -R3, RZ, RZ ;  /* 0x000000ff03137210 */ /* 0x000fca0007ffe1ff */
[----:B------:R-:W-:Y:S01]  /*17f0*/  IMAD R6, R19, UR10, R16 ;  /* 0x0000000a13067c24 */ /* 0x000fe2000f8e0210 */
[----:B------:R-:W-:Y:S02]  /*1800*/  LEA.HI.X.SX32 R19, R0, UR45, 0x2, P6 ;  /* 0x0000002d00137c11 */ /* 0x000fe4000b0f16ff */
[----:B------:R-:W-:Y:S02]  /*1810*/  LOP3.LUT R0, R37, UR56, RZ, 0x3c, !PT ;  /* 0x0000003825007c12 */ /* 0x000fe4000f8e3cff */
[----:B------:R-:W-:-:S13]  /*1820*/  ISETP.LT.U32.AND P6, PT, R6, UR10, PT ;  /* 0x0000000a06007c0c */ /* 0x000fda000bfc1070 */
[----:B------:R-:W-:Y:S01]  /*1830*/  @!P6 IADD3 R6, PT, PT, R6, -UR10, RZ ;  /* 0x8000000a0606ec10 */ /* 0x000fe2000fffe0ff */
[----:B------:R-:W-:-:S03]  /*1840*/  @!P6 VIADD R3, R3, 0x1 ;  /* 0x000000010303e836 */ /* 0x000fc60000000000 */
[----:B------:R-:W-:Y:S02]  /*1850*/  ISETP.GE.U32.AND P6, PT, R6, UR10, PT ;  /* 0x0000000a06007c0c */ /* 0x000fe4000bfc6070 */
[----:B------:R-:W-:Y:S01]  /*1860*/  @P5 IADD3 R22, PT, PT, R22, 0x1, RZ ;  /* 0x0000000116165810 */ /* 0x000fe20007ffe0ff */
[----:B------:R0:W5:Y:S10]  /*1870*/  LDG.E R6, desc[UR14][R18.64] ;  /* 0x0000000e12067981 */ /* 0x000174000c1e1900 */
[----:B------:R-:W-:Y:S01]  /*1880*/  @P6 VIADD R3, R3, 0x1 ;  /* 0x0000000103036836 */ /* 0x000fe20000000000 */
[----:B------:R-:W-:-:S02]  /*1890*/  ISETP.GE.AND P6, PT, R0, RZ, PT ;  /* 0x000000ff0000720c */ /* 0x000fc40003fc6270 */
[----:B------:R-:W-:-:S11]  /*18a0*/  LOP3.LUT R0, R15, UR57, RZ, 0x3c, !PT ;  /* 0x000000390f007c12 */ /* 0x000fd6000f8e3cff */
[----:B------:R-:W-:Y:S01]  /*18b0*/  @!P6 IMAD.MOV R3, RZ, RZ, -R3 ;  /* 0x000000ffff03e224 */ /* 0x000fe200078e0a03 */
[----:B------:R-:W-:-:S04]  /*18c0*/  ISETP.GE.AND P6, PT, R0, RZ, PT ;  /* 0x000000ff0000720c */ /* 0x000fc80003fc6270 */
[----:B------:R-:W-:-:S04]  /*18d0*/  SEL R16, R12, R3, !P1 ;  /* 0x000000030c107207 */ /* 0x000fc80004800000 */
[----:B------:R-:W-:-:S05]  /*18e0*/  IADD3 R32, PT, PT, -R16, RZ, RZ ;  /* 0x000000ff10207210 */ /* 0x000fca0007ffe1ff */
[----:B------:R-:W-:Y:S01]  /*18f0*/  IMAD R32, R32, UR56, R37 ;  /* 0x0000003820207c24 */ /* 0x000fe2000f8e0225 */
[----:B------:R-:W-:-:S04]  /*1900*/  SEL R0, R27, RZ, P4 ;  /* 0x000000ff1b007207 */ /* 0x000fc80002000000 */
[----:B------:R-:W-:Y:S01]  /*1910*/  IABS R27, R32 ;  /* 0x00000020001b7213 */ /* 0x000fe20000000000 */
[----:B------:R-:W-:Y:S01]  /*1920*/  IMAD R3, R0, UR40, RZ ;  /* 0x0000002800037c24 */ /* 0x000fe2000f8e02ff */
[----:B------:R-:W-:-:S03]  /*1930*/  SEL R16, R16, RZ, P3 ;  /* 0x000000ff10107207 */ /* 0x000fc60001800000 */
[----:B------:R-:W-:-:S04]  /*1940*/  IMAD.MOV.U32 R0, RZ, RZ, R27 ;  /* 0x000000ffff007224 */ /* 0x000fc800078e001b */
[----:B------:R-:W-:-:S04]  /*1950*/  IMAD.HI.U32 R37, R0, UR5, RZ ;  /* 0x0000000500257c27 */ /* 0x000fc8000f8e00ff */
[----:B------:R-:W-:Y:S02]  /*1960*/  IMAD R16, R16, UR41, R3 ;  /* 0x0000002910107c24 */ /* 0x000fe4000f8e0203 */
[----:B------:R-:W-:-:S04]  /*1970*/  IMAD.MOV R3, RZ, RZ, -R37 ;  /* 0x000000ffff037224 */ /* 0x000fc800078e0a25 */
[----:B------:R-:W-:-:S05]  /*1980*/  IMAD R0, R3, UR12, R0 ;  /* 0x0000000c03007c24 */ /* 0x000fca000f8e0200 */
[----:B------:R-:W-:Y:S02]  /*1990*/  ISETP.LT.U32.AND P5, PT, R0, UR12, PT ;  /* 0x0000000c00007c0c */ /* 0x000fe4000bfa1070 */
[----:B------:R-:W-:-:S04]  /*19a0*/  IADD3 R27, PT, PT, R7, 0xc0, RZ ;  /* 0x000000c0071b7810 */ /* 0x000fc80007ffe0ff */
[----:B0-----:R-:W-:Y:S01]  /*19b0*/  IABS R19, R27 ;  /* 0x0000001b00137213 */ /* 0x001fe20000000000 */
[----:B------:R-:W-:-:S06]  /*19c0*/  @!P6 IMAD.MOV R22, RZ, RZ, -R22 ;  /* 0x000000ffff16e224 */ /* 0x000fcc00078e0a16 */
[----:B------:R-:W-:Y:S02]  /*19d0*/  @!P5 VIADD R0, R0, -UR12 ;  /* 0x8000000c0000dc36 */ /* 0x000fe40008000000 */
[----:B------:R-:W-:-:S03]  /*19e0*/  IMAD.HI.U32 R18, R19, UR7, RZ ;  /* 0x0000000713127c27 */ /* 0x000fc6000f8e00ff */
[----:B------:R-:W-:Y:S01]  /*19f0*/  ISETP.GE.U32.AND P6, PT, R0, UR12, PT ;  /* 0x0000000c00007c0c */ /* 0x000fe2000bfc6070 */
[----:B------:R-:W-:Y:S02]  /*1a00*/  IMAD R0, R31, UR42, R2 ;  /* 0x0000002a1f007c24 */ /* 0x000fe4000f8e0202 */
[----:B------:R-:W-:-:S04]  /*1a10*/  IMAD.MOV R2, RZ, RZ, -R18 ;  /* 0x000000ffff027224 */ /* 0x000fc800078e0a12 */
[----:B------:R-:W-:Y:S01]  /*1a20*/  IMAD R19, R2, UR11, R19 ;  /* 0x0000000b02137c24 */ /* 0x000fe2000f8e0213 */
[----:B------:R-:W-:Y:S01]  /*1a30*/  SHF.R.S64 R2, RZ, 0x1e, R23 ;  /* 0x0000001eff027819 */ /* 0x000fe20000001017 */
[----:B------:R-:W-:-:S03]  /*1a40*/  @!P5 VIADD R37, R37, 0x1 ;  /* 0x000000012525d836 */ /* 0x000fc60000000000 */
[----:B------:R-:W-:-:S04]  /*1a50*/  IADD3 R2, P5, PT, R2, UR44, RZ ;  /* 0x0000002c02027c10 */ /* 0x000fc8000ffbe0ff */
[----:B------:R-:W-:Y:S02]  /*1a60*/  LEA.HI.X.SX32 R3, R23, UR45, 0x2, P5 ;  /* 0x0000002d17037c11 */ /* 0x000fe4000a8f16ff */
[----:B------:R-:W-:Y:S01]  /*1a70*/  ISETP.LT.U32.AND P5, PT, R19, UR11, PT ;  /* 0x0000000b13007c0c */ /* 0x000fe2000bfa1070 */
[----:B------:R-:W-:Y:S01]  /*1a80*/  IMAD R21, R30, UR42, R21 ;  /* 0x0000002a1e157c24 */ /* 0x000fe2000f8e0215 */
[----:B------:R-:W-:Y:S01]  /*1a90*/  SEL R22, R4, R22, !P2 ;  /* 0x0000001604167207 */ /* 0x000fe20005000000 */
[----:B------:R-:W-:Y:S01]  /*1aa0*/  @P6 VIADD R37, R37, 0x1 ;  /* 0x0000000125256836 */ /* 0x000fe20000000000 */
[----:B------:R0:W5:Y:S09]  /*1ab0*/  LDG.E R3, desc[UR14][R2.64] ;  /* 0x0000000e02037981 */ /* 0x000172000c1e1900 */
[----:B------:R-:W-:Y:S01]  /*1ac0*/  @!P5 VIADD R19, R19, -UR11 ;  /* 0x8000000b1313dc36 */ /* 0x000fe20008000000 */
[----:B------:R-:W-:-:S04]  /*1ad0*/  @!P5 IADD3 R18, PT, PT, R18, 0x1, RZ ;  /* 0x000000011212d810 */ /* 0x000fc80007ffe0ff */
[----:B------:R-:W-:Y:S02]  /*1ae0*/  ISETP.GE.U32.AND P5, PT, R19, UR11, PT ;  /* 0x0000000b13007c0c */ /* 0x000fe4000bfa6070 */
[----:B------:R-:W-:-:S11]  /*1af0*/  LOP3.LUT R19, R27, UR55, RZ, 0x3c, !PT ;  /* 0x000000371b137c12 */ /* 0x000fd6000f8e3cff */
[----:B------:R-:W-:Y:S01]  /*1b00*/  @P5 VIADD R18, R18, 0x1 ;  /* 0x0000000112125836 */ /* 0x000fe20000000000 */
[----:B------:R-:W-:Y:S02]  /*1b10*/  ISETP.GE.AND P5, PT, R19, RZ, PT ;  /* 0x000000ff1300720c */ /* 0x000fe40003fa6270 */
[----:B------:R-:W-:-:S11]  /*1b20*/  LOP3.LUT R19, R32, UR57, RZ, 0x3c, !PT ;  /* 0x0000003920137c12 */ /* 0x000fd6000f8e3cff */
[----:B------:R-:W-:Y:S02]  /*1b30*/  @!P5 IADD3 R18, PT, PT, -R18, RZ, RZ ;  /* 0x000000ff1212d210 */ /* 0x000fe40007ffe1ff */
[----:B------:R-:W-:Y:S02]  /*1b40*/  ISETP.GE.AND P5, PT, R19, RZ, PT ;  /* 0x000000ff1300720c */ /* 0x000fe40003fa6270 */
[----:B------:R-:W-:-:S05]  /*1b50*/  SEL R31, R5, R18, !P0 ;  /* 0x00000012051f7207 */ /* 0x000fca0004000000 */
[----:B------:R-:W-:Y:S01]  /*1b60*/  IMAD.MOV R30, RZ, RZ, -R31 ;  /* 0x000000ffff1e7224 */ /* 0x000fe200078e0a1f */
[----:B------:R-:W-:-:S03]  /*1b70*/  IADD3 R18, PT, PT, -R22, RZ, RZ ;  /* 0x000000ff16127210 */ /* 0x000fc60007ffe1ff */
[----:B------:R-:W-:Y:S01]  /*1b80*/  IMAD R39, R30, UR55, R27 ;  /* 0x000000371e277c24 */ /* 0x000fe2000f8e021b */
[----:B------:R-:W-:Y:S01]  /*1b90*/  PLOP3.LUT P6, PT, PT, PT, UP0, 0x40, 0x4 ;  /* 0x000000000004781c */ /* 0x000fe20003fce808 */
[----:B------:R-:W-:-:S03]  /*1ba0*/  @!P5 IMAD.MOV R37, RZ, RZ, -R37 ;  /* 0x000000ffff25d224 */ /* 0x000fc600078e0a25 */
[----:B------:R-:W-:Y:S01]  /*1bb0*/  IABS R23, R39 ;  /* 0x0000002700177213 */ /* 0x000fe20000000000 */
[----:B------:R-:W-:Y:S01]  /*1bc0*/  IMAD R19, R18, UR57, R15 ;  /* 0x0000003912137c24 */ /* 0x000fe2000f8e020f */
[----:B------:R-:W-:Y:S01]  /*1bd0*/  SEL R15, R22, RZ, !P6 ;  /* 0x000000ff160f7207 */ /* 0x000fe20007000000 */
[----:B------:R-:W-:Y:S01]  /*1be0*/  IMAD R20, R25, UR42, R20 ;  /* 0x0000002a19147c24 */ /* 0x000fe2000f8e0214 */
[----:B------:R-:W-:Y:S01]  /*1bf0*/  SEL R25, R4, R37, !P2 ;  /* 0x0000002504197207 */ /* 0x000fe20005000000 */
[----:B0-----:R-:W-:-:S04]  /*1c00*/  IMAD.HI.U32 R2, R23, UR9, RZ ;  /* 0x0000000917027c27 */ /* 0x001fc8000f8e00ff */
[----:B------:R-:W-:Y:S01]  /*1c10*/  IMAD R22, R15, UR42, R26 ;  /* 0x0000002a0f167c24 */ /* 0x000fe2000f8e021a */
[----:B------:R-:W-:Y:S01]  /*1c20*/  IADD3 R26, PT, PT, -R2, RZ, RZ ;  /* 0x000000ff021a7210 */ /* 0x000fe20007ffe1ff */
[----:B------:R-:W-:-:S04]  /*1c30*/  IMAD.MOV R15, RZ, RZ, -R25 ;  /* 0x000000ffff0f7224 */ /* 0x000fc800078e0a19 */
[----:B------:R-:W-:Y:S02]  /*1c40*/  IMAD R18, R15, UR57, R32 ;  /* 0x000000390f127c24 */ /* 0x000fe4000f8e0220 */
        /* <DEDUP_REMOVED lines=12> */
[----:B------:R-:W-:-:S04]  /*1d10*/  SEL R2, R31, RZ, P4 ;  /* 0x000000ff1f027207 */ /* 0x000fc80002000000 */
        /* <DEDUP_REMOVED lines=14> */
[----:B------:R-:W-:-:S05]  /*1e00*/  SHF.R.S64 R26, RZ, 0x1e, R27 ;  /* 0x0000001eff1a7819 */ /* 0x000fca000000101b */
[----:B------:R-:W-:Y:S01]  /*1e10*/  @P5 VIADD R2, R2, 0x1 ;  /* 0x0000000102025836 */ /* 0x000fe20000000000 */
[----:B------:R-:W-:Y:S01]  /*1e20*/  IADD3 R26, P5, PT, R26, UR44, RZ ;  /* 0x0000002c1a1a7c10 */ /* 0x000fe2000ffbe0ff */
[----:B------:R-:W-:-:S03]  /*1e30*/  VIADD R15, R7, 0xe0 ;  /* 0x000000e0070f7836 */ /* 0x000fc60000000000 */
[----:B------:R-:W-:Y:S01]  /*1e40*/  LEA.HI.X.SX32 R27, R27, UR45, 0x2, P5 ;  /* 0x0000002d1b1b7c11 */ /* 0x000fe2000a8f16ff */
[----:B------:R-:W-:Y:S01]  /*1e50*/  @!P6 IMAD.MOV R2, RZ, RZ, -R2 ;  /* 0x000000ffff02e224 */ /* 0x000fe200078e0a02 */
[----:B------:R-:W-:Y:S02]  /*1e60*/  PLOP3.LUT P5, PT, PT, PT, UP0, 0x40, 0x4 ;  /* 0x000000000004781c */ /* 0x000fe40003fae808 */
[----:B------:R-:W-:Y:S02]  /*1e70*/  PLOP3.LUT P6, PT, PT, PT, UP0, 0x40, 0x4 ;  /* 0x000000000004781c */ /* 0x000fe40003fce808 */
[----:B------:R-:W-:Y:S02]  /*1e80*/  SEL R30, R4, R2, !P2 ;  /* 0x00000002041e7207 */ /* 0x000fe40005000000 */
[----:B------:R-:W-:Y:S01]  /*1e90*/  SEL R25, R25, RZ, !P5 ;  /* 0x000000ff19197207 */ /* 0x000fe20006800000 */
[----:B------:R0:W5:Y:S01]  /*1ea0*/  LDG.E R2, desc[UR14][R26.64] ;  /* 0x0000000e1a027981 */ /* 0x000162000c1e1900 */
[----:B------:R-:W-:-:S02]  /*1eb0*/  IABS R37, R15 ;  /* 0x0000000f00257213 */ /* 0x000fc40000000000 */
[C---:B------:R-:W-:Y:S02]  /*1ec0*/  IADD3 R23, PT, PT, -R30.reuse, RZ, RZ ;  /* 0x000000ff1e177210 */ /* 0x040fe40007ffe1ff */
[----:B------:R-:W-:Y:S01]  /*1ed0*/  SEL R31, R30, RZ, !P6 ;  /* 0x000000ff1e1f7207 */ /* 0x000fe20007000000 */
[----:B------:R-:W-:Y:S02]  /*1ee0*/  IMAD R30, R25, UR42, R16 ;  /* 0x0000002a191e7c24 */ /* 0x000fe4000f8e0210 */
[----:B------:R-:W-:-:S04]  /*1ef0*/  IMAD.HI.U32 R16, R37, UR7, RZ ;  /* 0x0000000725107c27 */ /* 0x000fc8000f8e00ff */
[----:B0-----:R-:W-:-:S04]  /*1f00*/  IMAD.MOV R26, RZ, RZ, -R16 ;  /* 0x000000ffff1a7224 */ /* 0x001fc800078e0a10 */
        /* <DEDUP_REMOVED lines=8> */
[----:B------:R-:W-:Y:S01]  /*1f90*/  @!P6 IADD3 R16, PT, PT, -R16, RZ, RZ ;  /* 0x000000ff1010e210 */ /* 0x000fe20007ffe1ff */
[----:B------:R-:W-:-:S03]  /*1fa0*/  UISETP.NE.U32.AND UP1, UPT, UR38, 0x1, UPT ;  /* 0x000000012600788c */ /* 0x000fc6000bf25070 */
[----:B------:R-:W-:Y:S01]  /*1fb0*/  SEL R26, R5, R16, !P0 ;  /* 0x00000010051a7207 */ /* 0x000fe20004000000 */
[----:B------:R-:W-:Y:S01]  /*1fc0*/  UISETP.NE.AND.EX UP1, UPT, UR39, URZ, UPT, UP1 ;  /* 0x000000ff2700728c */ /* 0x000fe2000bf25310 */
[----:B------:R-:W-:-:S03]  /*1fd0*/  IMAD R25, R31, UR42, R32 ;  /* 0x0000002a1f197c24 */ /* 0x000fc6000f8e0220 */
[----:B------:R-:W-:-:S04]  /*1fe0*/  IMAD.MOV R16, RZ, RZ, -R26 ;  /* 0x000000ffff107224 */ /* 0x000fc800078e0a1a */
[----:B------:R-:W-:Y:S01]  /*1ff0*/  IMAD R31, R16, UR55, R15 ;  /* 0x00000037101f7c24 */ /* 0x000fe2000f8e020f */
[----:B------:R-:W-:Y:S02]  /*2000*/  PLOP3.LUT P5, PT, PT, PT, UP1, 0x40, 0x4 ;  /* 0x000000000004781c */ /* 0x000fe40003fae818 */
[----:B------:R-:W-:Y:S02]  /*2010*/  PLOP3.LUT P6, PT, PT, PT, UP1, 0x40, 0x4 ;  /* 0x000000000004781c */ /* 0x000fe40003fce818 */
[----:B------:R-:W-:Y:S02]  /*2020*/  IABS R16, R31 ;  /* 0x0000001f00107213 */ /* 0x000fe40000000000 */
[----:B------:R-:W-:Y:S02]  /*2030*/  SEL R27, R14, RZ, !P5 ;  /* 0x000000ff0e1b7207 */ /* 0x000fe40006800000 */
[----:B------:R-:W-:Y:S01]  /*2040*/  SEL R17, R17, RZ, !P6 ;  /* 0x000000ff11117207 */ /* 0x000fe20007000000 */
[----:B------:R-:W-:-:S02]  /*2050*/  IMAD.MOV.U32 R14, RZ, RZ, R16 ;  /* 0x000000ffff0e7224 */ /* 0x000fc400078e0010 */
[----:B------:R-:W-:Y:S02]  /*2060*/  IMAD R24, R27, UR43, R24 ;  /* 0x0000002b1b187c24 */ /* 0x000fe4000f8e0218 */
        /* <DEDUP_REMOVED lines=25> */
[----:B------:R-:W-:-:S05]  /*2200*/  @!P6 VIADD R14, R14, -UR12 ;  /* 0x8000000c0e0eec36 */ /* 0x000fca0008000000 */
[----:B------:R-:W-:Y:S02]  /*2210*/  ISETP.GE.U32.AND P5, PT, R14, UR12, PT ;  /* 0x0000000c0e007c0c */ /* 0x000fe4000bfa6070 */
[----:B------:R-:W-:Y:S02]  /*2220*/  @!P6 IADD3 R0, PT, PT, R0, 0x1, RZ ;  /* 0x000000010000e810 */ /* 0x000fe40007ffe0ff */
[----:B------:R-:W-:Y:S02]  /*2230*/  LOP3.LUT R14, R37, UR57, RZ, 0x3c, !PT ;  /* 0x00000039250e7c12 */ /* 0x000fe4000f8e3cff */
[----:B------:R-:W-:Y:S02]  /*2240*/  SHF.R.S64 R16, RZ, 0x1e, R15 ;  /* 0x0000001eff107819 */ /* 0x000fe4000000100f */
[----:B------:R-:W-:-:S05]  /*2250*/  ISETP.GE.AND P6, PT, R14, RZ, PT ;  /* 0x000000ff0e00720c */ /* 0x000fca0003fc6270 */
[----:B------:R-:W-:Y:S01]  /*2260*/  @P5 VIADD R0, R0, 0x1 ;  /* 0x0000000100005836 */ /* 0x000fe20000000000 */
[----:B------:R-:W-:-:S04]  /*2270*/  IADD3 R16, P5, PT, R16, UR44, RZ ;  /* 0x0000002c10107c10 */ /* 0x000fc8000ffbe0ff */
[----:B------:R-:W-:Y:S01]  /*2280*/  LEA.HI.X.SX32 R17, R15, UR45, 0x2, P5 ;  /* 0x0000002d0f117c11 */ /* 0x000fe2000a8f16ff */
[----:B------:R-:W-:Y:S01]  /*2290*/  VIADD R15, R7, 0x100 ;  /* 0x00000100070f7836 */ /* 0x000fe20000000000 */
[----:B------:R-:W-:Y:S01]  /*22a0*/  PLOP3.LUT P5, PT, PT, PT, UP1, 0x40, 0x4 ;  /* 0x000000000004781c */ /* 0x000fe20003fae818 */
[----:B------:R-:W-:-:S03]  /*22b0*/  @!P6 IMAD.MOV R0, RZ, RZ, -R0 ;  /* 0x000000ffff00e224 */ /* 0x000fc600078e0a00 */
[----:B------:R-:W-:Y:S02]  /*22c0*/  SEL R10, R10, RZ, !P5 ;  /* 0x000000ff0a0a7207 */ /* 0x000fe40006800000 */
[----:B------:R-:W-:-:S03]  /*22d0*/  IABS R32, R15 ;  /* 0x0000000f00207213 */ /* 0x000fc60000000000 */
[----:B------:R-:W-:Y:S02]  /*22e0*/  IMAD R21, R10, UR43, R21 ;  /* 0x0000002b0a157c24 */ /* 0x000fe4000f8e0215 */
[----:B------:R-:W-:Y:S01]  /*22f0*/  IMAD.HI.U32 R10, R32, UR7, RZ ;  /* 0x00000007200a7c27 */ /* 0x000fe2000f8e00ff */
[----:B------:R-:W-:Y:S02]  /*2300*/  SEL R26, R4, R0, !P2 ;  /* 0x00000000041a7207 */ /* 0x000fe40005000000 */
[----:B------:R0:W5:Y:S01]  /*2310*/  LDG.E R0, desc[UR14][R16.64] ;  /* 0x0000000e10007981 */ /* 0x000162000c1e1900 */
[----:B------:R-:W-:Y:S02]  /*2320*/  PLOP3.LUT P6, PT, PT, PT, UP0, 0x40, 0x4 ;  /* 0x000000000004781c */ /* 0x000fe40003fce808 */
[----:B------:R-:W-:Y:S01]  /*2330*/  IADD3 R14, PT, PT, -R26, RZ, RZ ;  /* 0x000000ff1a0e7210 */ /* 0x000fe20007ffe1ff */
[----:B0-----:R-:W-:-:S04]  /*2340*/  IMAD.MOV R17, RZ, RZ, -R10 ;  /* 0x000000ffff117224 */ /* 0x001fc800078e0a0a */
[----:B------:R-:W-:Y:S01]  /*2350*/  IMAD R16, R17, UR11, R32 ;  /* 0x0000000b11107c24 */ /* 0x000fe2000f8e0220 */
[----:B------:R-:W-:-:S04]  /*2360*/  SEL R26, R26, RZ, !P6 ;  /* 0x000000ff1a1a7207 */ /* 0x000fc80007000000 */
        /* <DEDUP_REMOVED lines=8> */
[----:B------:R-:W-:Y:S01]  /*23f0*/  @P5 VIADD R10, R10, 0x1 ;  /* 0x000000010a0a5836 */ /* 0x000fe20000000000 */
[----:B------:R-:W-:Y:S01]  /*2400*/  PLOP3.LUT P5, PT, PT, PT, UP1, 0x40, 0x4 ;  /* 0x000000000004781c */ /* 0x000fe20003fae818 */
[----:B------:R-:W-:-:S04]  /*2410*/  IMAD R26, R26, UR42, R31 ;  /* 0x0000002a1a1a7c24 */ /* 0x000fc8000f8e021f */
[----:B------:R-:W-:Y:S02]  /*2420*/  @!P6 IADD3 R10, PT, PT, -R10, RZ, RZ ;  /* 0x000000ff0a0ae210 */ /* 0x000fe40007ffe1ff */
[----:B------:R-:W-:Y:S02]  /*2430*/  SEL R19, R19, RZ, !P5 ;  /* 0x000000ff13137207 */ /* 0x000fe40006800000 */
[----:B------:R-:W-:Y:S02]  /*2440*/  SEL R31, R5, R10, !P0 ;  /* 0x0000000a051f7207 */ /* 0x000fe40004000000 */
[----:B------:R-:W-:Y:S01]  /*2450*/  IADD3 R10, P5, PT, R27, UR46, RZ ;  /* 0x0000002e1b0a7c10 */ /* 0x000fe2000ffbe0ff */
[----:B------:R-:W-:-:S03]  /*2460*/  IMAD R20, R11, UR43, R20 ;  /* 0x0000002b0b147c24 */ /* 0x000fc6000f8e0214 */
[----:B------:R-:W-:-:S05]  /*2470*/  LEA.HI.X.SX32 R11, R27, UR47, 0x1, P5 ;  /* 0x0000002f1b0b7c11 */ /* 0x000fca000a8f0eff */
[----:B------:R0:W2:Y:S01]  /*2480*/  LDG.E.U8 R10, desc[UR14][R10.64] ;  /* 0x0000000e0a0a7981 */ /* 0x0000a2000c1e1100 */
[----:B------:R-:W-:Y:S02]  /*2490*/  IMAD.MOV R16, RZ, RZ, -R31 ;  /* 0x000000ffff107224 */ /* 0x000fe400078e0a1f */
[----:B------:R-:W-:Y:S02]  /*24a0*/  IMAD R23, R23, UR57, R38 ;  /* 0x0000003917177c24 */ /* 0x000fe4000f8e0226 */
[----:B------:R-:W-:Y:S01]  /*24b0*/  IMAD R38, R16, UR55, R15 ;  /* 0x0000003710267c24 */ /* 0x000fe2000f8e020f */
[----:B------:R-:W-:Y:S01]  /*24c0*/  IADD3 R16, P5, PT, R21, UR46, RZ ;  /* 0x0000002e15107c10 */ /* 0x000fe2000ffbe0ff */
[----:B------:R-:W-:-:S03]  /*24d0*/  IMAD R22, R19, UR43, R22 ;  /* 0x0000002b13167c24 */ /* 0x000fc6000f8e0216 */
[----:B------:R-:W-:Y:S02]  /*24e0*/  IABS R19, R38 ;  /* 0x0000002600137213 */ /* 0x000fe40000000000 */
[----:B------:R-:W-:-:S03]  /*24f0*/  LEA.HI.X.SX32 R17, R21, UR47, 0x1, P5 ;  /* 0x0000002f15117c11 */ /* 0x000fc6000a8f0eff */
[----:B------:R-:W-:-:S04]  /*2500*/  IMAD.MOV.U32 R21, RZ, RZ, R19 ;  /* 0x000000ffff157224 */ /* 0x000fc800078e0013 */
[----:B------:R-:W-:Y:S01]  /*2510*/  IMAD.HI.U32 R19, R21, UR9, RZ ;  /* 0x0000000915137c27 */ /* 0x000fe2000f8e00ff */
[----:B------:R-:W-:Y:S02]  /*2520*/  R2UR UR16, R28 ;  /* 0x000000001c1072ca */ /* 0x000fe400000e0000 */
[----:B------:R-:W-:Y:S02]  /*2530*/  R2UR UR17, R29 ;  /* 0x000000001d1172ca */ /* 0x000fe400000e0000 */
[----:B------:R-:W-:-:S05]  /*2540*/  IADD3 R32, PT, PT, -R19, RZ, RZ ;  /* 0x000000ff13207210 */ /* 0x000fca0007ffe1ff */
[----:B------:R-:W-:-:S05]  /*2550*/  IMAD R21, R32, UR10, R21 ;  /* 0x0000000a20157c24 */ /* 0x000fca000f8e0215 */
[----:B------:R-:W-:Y:S01]  /*2560*/  ISETP.LT.U32.AND P6, PT, R21, UR10, PT ;  /* 0x0000000a15007c0c */ /* 0x000fe2000bfc1070 */
[----:B------:R1:W3:Y:S01]  /*2570*/  LDG.E.U8 R17, desc[UR16][R16.64] ;  /* 0x0000001010117981 */ /* 0x0002e2000c1e1100 */
[----:B0-----:R-:W-:-:S11]  /*2580*/  LOP3.LUT R11, R38, UR56, RZ, 0x3c, !PT ;  /* 0x00000038260b7c12 */ /* 0x001fd6000f8e3cff */
[----:B------:R-:W-:-:S05]  /*2590*/  @!P6 VIADD R21, R21, -UR10 ;  /* 0x8000000a1515ec36 */ /* 0x000fca0008000000 */
        /* <DEDUP_REMOVED lines=8> */
[----:B------:R-:W-:-:S04]  /*2620*/  SEL R11, R31, RZ, P4 ;  /* 0x000000ff1f0b7207 */ /* 0x000fc80002000000 */
[----:B------:R-:W-:Y:S01]  /*2630*/  IABS R21, R38 ;  /* 0x0000002600157213 */ /* 0x000fe20000000000 */
[----:B-1----:R-:W-:Y:S01]  /*2640*/  IMAD R16, R11, UR40, RZ ;  /* 0x000000280b107c24 */ /* 0x002fe2000f8e02ff */
        /* <DEDUP_REMOVED lines=11> */
[----:B------:R-:W-:Y:S01]  /*2700*/  ISETP.GE.AND P6, PT, R16, RZ, PT ;  /* 0x000000ff1000720c */ /* 0x000fe20003fc6270 */
[----:B------:R-:W-:-:S06]  /*2710*/  VIADD R16, R7, 0x120 ;  /* 0x0000012007107836 */ /* 0x000fcc0000000000 */
[----:B------:R-:W-:-:S06]  /*2720*/  @P5 VIADD R11, R11, 0x1 ;  /* 0x000000010b0b5836 */ /* 0x000fcc0000000000 */
[----:B------:R-:W-:Y:S01]  /*2730*/  @!P6 IMAD.MOV R11, RZ, RZ, -R11 ;  /* 0x000000ffff0be224 */ /* 0x000fe200078e0a0b */
[----:B------:R-:W-:Y:S02]  /*2740*/  PLOP3.LUT P6, PT, PT, PT, UP0, 0x40, 0x4 ;  /* 0x000000000004781c */ /* 0x000fe40003fce808 */
[----:B------:R-:W-:Y:S02]  /*2750*/  PLOP3.LUT P5, PT, PT, PT, UP1, 0x40, 0x4 ;  /* 0x000000000004781c */ /* 0x000fe40003fae818 */
[----:B------:R-:W-:Y:S02]  /*2760*/  SEL R11, R4, R11, !P2 ;  /* 0x0000000b040b7207 */ /* 0x000fe40005000000 */
[----:B------:R-:W-:Y:S02]  /*2770*/  IABS R21, R16 ;  /* 0x0000001000157213 */ /* 0x000fe40000000000 */
[C---:B------:R-:W-:Y:S02]  /*2780*/  IADD3 R27, PT, PT, -R11.reuse, RZ, RZ ;  /* 0x000000ff0b1b7210 */ /* 0x040fe40007ffe1ff */
[----:B------:R-:W-:-:S02]  /*2790*/  SEL R19, R11, RZ, !P6 ;  /* 0x000000ff0b137207 */ /* 0x000fc40007000000 */
[----:B------:R-:W-:Y:S01]  /*27a0*/  SEL R11, R18, RZ, !P5 ;  /* 0x000000ff120b7207 */ /* 0x000fe20006800000 */
[----:B------:R-:W-:-:S04]  /*27b0*/  IMAD.HI.U32 R18, R21, UR7, RZ ;  /* 0x0000000715127c27 */ /* 0x000fc8000f8e00ff */
[----:B------:R-:W-:Y:S02]  /*27c0*/  IMAD R11, R11, UR43, R30 ;  /* 0x0000002b0b0b7c24 */ /* 0x000fe4000f8e021e */
[----:B------:R-:W-:Y:S02]  /*27d0*/  IMAD.MOV R30, RZ, RZ, -R18 ;  /* 0x000000ffff1e7224 */ /* 0x000fe400078e0a12 */
[----:B------:R-:W-:Y:S02]  /*27e0*/  IMAD R32, R19, UR42, R32 ;  /* 0x0000002a13207c24 */ /* 0x000fe4000f8e0220 */
[----:B------:R-:W-:-:S05]  /*27f0*/  IMAD R19, R30, UR11, R21 ;  /* 0x0000000b1e137c24 */ /* 0x000fca000f8e0215 */
[----:B------:R-:W-:-:S13]  /*2800*/  ISETP.LT.U32.AND P6, PT, R19, UR11, PT ;  /* 0x0000000b13007c0c */ /* 0x000fda000bfc1070 */
[----:B------:R-:W-:-:S04]  /*2810*/  @!P6 IADD3 R19, PT, PT, R19, -UR11, RZ ;  /* 0x8000000b1313ec10 */ /* 0x000fc8000fffe0ff */
[----:B------:R-:W-:Y:S02]  /*2820*/  ISETP.GE.U32.AND P5, PT, R19, UR11, PT ;  /* 0x0000000b13007c0c */ /* 0x000fe4000bfa6070 */
[----:B------:R-:W-:Y:S01]  /*2830*/  LOP3.LUT R19, R16, UR55, RZ, 0x3c, !PT ;  /* 0x0000003710137c12 */ /* 0x000fe2000f8e3cff */
[----:B------:R-:W-:-:S03]  /*2840*/  @!P6 VIADD R18, R18, 0x1 ;  /* 0x000000011212e836 */ /* 0x000fc60000000000 */
[----:B------:R-:W-:Y:S01]  /*2850*/  ISETP.GE.AND P6, PT, R19, RZ, PT ;  /* 0x000000ff1300720c */ /* 0x000fe20003fc6270 */
[----:B------:R-:W-:-:S06]  /*2860*/  IMAD R27, R27, UR57, R38 ;  /* 0x000000391b1b7c24 */ /* 0x000fcc000f8e0226 */
[----:B------:R-:W-:-:S05]  /*2870*/  @P5 VIADD R18, R18, 0x1 ;  /* 0x0000000112125836 */ /* 0x000fca0000000000 */
[----:B------:R-:W-:-:S05]  /*2880*/  MOV R38, R18 ;  /* 0x0000001200267202 */ /* 0x000fca0000000f00 */
[----:B------:R-:W-:Y:S01]  /*2890*/  @!P6 IMAD.MOV R38, RZ, RZ, -R38 ;  /* 0x000000ffff26e224 */ /* 0x000fe200078e0a26 */
[----:B------:R-:W-:-:S04]  /*28a0*/  PLOP3.LUT P5, PT, PT, PT, UP1, 0x40, 0x4 ;  /* 0x000000000004781c */ /* 0x000fc80003fae818 */
[----:B------:R-:W-:Y:S02]  /*28b0*/  SEL R19, R5, R38, !P0 ;  /* 0x0000002605137207 */ /* 0x000fe40004000000 */
[----:B------:R-:W-:-:S03]  /*28c0*/  SEL R18, R23, RZ, !P5 ;  /* 0x000000ff17127207 */ /* 0x000fc60006800000 */
[----:B------:R-:W-:-:S04]  /*28d0*/  IMAD.MOV R23, RZ, RZ, -R19 ;  /* 0x000000ffff177224 */ /* 0x000fc800078e0a13 */
[----:B------:R-:W-:Y:S02]  /*28e0*/  IMAD R41, R23, UR55, R16 ;  /* 0x0000003717297c24 */ /* 0x000fe4000f8e0210 */
[----:B------:R-:W-:-:S03]  /*28f0*/  IMAD R14, R14, UR57, R37 ;  /* 0x000000390e0e7c24 */ /* 0x000fc6000f8e0225 */
[----:B------:R-:W-:Y:S02]  /*2900*/  IABS R37, R41 ;  /* 0x0000002900257213 */ /* 0x000fe40000000000 */
[----:B------:R-:W-:-:S03]  /*2910*/  PLOP3.LUT P5, PT, PT, PT, UP1, 0x40, 0x4 ;  /* 0x000000000004781c */ /* 0x000fc60003fae818 */
[----:B------:R-:W-:Y:S01]  /*2920*/  IMAD.HI.U32 R31, R37, UR9, RZ ;  /* 0x00000009251f7c27 */ /* 0x000fe2000f8e00ff */
[----:B------:R-:W-:Y:S02]  /*2930*/  SEL R21, R14, RZ, !P5 ;  /* 0x000000ff0e157207 */ /* 0x000fe40006800000 */
[----:B------:R-:W-:Y:S02]  /*2940*/  PLOP3.LUT P5, PT, PT, PT, UP1, 0x40, 0x4 ;  /* 0x000000000004781c */ /* 0x000fe40003fae818 */
[----:B------:R-:W-:Y:S01]  /*2950*/  IADD3 R38, PT, PT, -R31, RZ, RZ ;  /* 0x000000ff1f267210 */ /* 0x000fe20007ffe1ff */
[----:B------:R-:W-:Y:S01]  /*2960*/  IMAD R14, R21, UR43, R26 ;  /* 0x0000002b150e7c24 */ /* 0x000fe2000f8e021a */
[----:B------:R-:W-:-:S03]  /*2970*/  SEL R27, R27, RZ, !P5 ;  /* 0x000000ff1b1b7207 */ /* 0x000fc60006800000 */
[----:B------:R-:W-:Y:S01]  /*2980*/  IMAD R37, R38, UR10, R37 ;  /* 0x0000000a26257c24 */ /* 0x000fe2000f8e0225 */
[----:B------:R-:W-:Y:S01]  /*2990*/  IADD3 R26, P5, PT, R20, UR46, RZ ;  /* 0x0000002e141a7c10 */ /* 0x000fe2000ffbe0ff */
[----:B------:R-:W-:-:S03]  /*29a0*/  IMAD R32, R27, UR43, R32 ;  /* 0x0000002b1b207c24 */ /* 0x000fc6000f8e0220 */
[----:B------:R-:W-:Y:S02]  /*29b0*/  ISETP.LT.U32.AND P6, PT, R37, UR10, PT ;  /* 0x0000000a25007c0c */ /* 0x000fe4000bfc1070 */
[----:B------:R-:W-:Y:S02]  /*29c0*/  LEA.HI.X.SX32 R27, R20, UR47, 0x1, P5 ;  /* 0x0000002f141b7c11 */ /* 0x000fe4000a8f0eff */
[----:B------:R-:W-:Y:S01]  /*29d0*/  IADD3 R20, P5, PT, R22, UR46, RZ ;  /* 0x0000002e16147c10 */ /* 0x000fe2000ffbe0ff */
[----:B------:R-:W-:Y:S02]  /*29e0*/  IMAD R30, R18, UR43, R25 ;  /* 0x0000002b121e7c24 */ /* 0x000fe4000f8e0219 */
[----:B------:R-:W4:Y:S01]  /*29f0*/  LDG.E.U8 R18, desc[UR14][R26.64] ;  /* 0x0000000e1a127981 */ /* 0x000f22000c1e1100 */
[----:B------:R-:W-:Y:S02]  /*2a00*/  LEA.HI.X.SX32 R21, R22, UR47, 0x1, P5 ;  /* 0x0000002f16157c11 */ /* 0x000fe4000a8f0eff */
[----:B------:R-:W-:-:S03]  /*2a10*/  IADD3 R22, P5, PT, R11, UR46, RZ ;  /* 0x0000002e0b167c10 */ /* 0x000fc6000ffbe0ff */
[----:B------:R-:W-:Y:S01]  /*2a20*/  @!P6 VIADD R37, R37, -UR10 ;  /* 0x8000000a2525ec36 */ /* 0x000fe20008000000 */
[----:B------:R-:W-:Y:S01]  /*2a30*/  LEA.HI.X.SX32 R23, R11, UR47, 0x1, P5 ;  /* 0x0000002f0b177c11 */ /* 0x000fe2000a8f0eff */
[----:B------:R-:W-:Y:S01]  /*2a40*/  @!P6 VIADD R31, R31, 0x1 ;  /* 0x000000011f1fe836 */ /* 0x000fe20000000000 */
[C---:B------:R-:W-:Y:S01]  /*2a50*/  IADD3 R38, P5, PT, R30.reuse, UR46, RZ ;  /* 0x0000002e1e267c10 */ /* 0x040fe2000ffbe0ff */
[----:B------:R-:W5:Y:S01]  /*2a60*/  LDG.E.U8 R25, desc[UR14][R20.64] ;  /* 0x0000000e14197981 */ /* 0x000f62000c1e1100 */
[----:B------:R-:W-:Y:S02]  /*2a70*/  LOP3.LUT R11, R41, UR56, RZ, 0x3c, !PT ;  /* 0x00000038290b7c12 */ /* 0x000fe4000f8e3cff */
[----:B------:R-:W-:Y:S01]  /*2a80*/  LEA.HI.X.SX32 R39, R30, UR47, 0x1, P5 ;  /* 0x0000002f1e277c11 */ /* 0x000fe2000a8f0eff */
[----:B------:R0:W5:Y:S01]  /*2a90*/  LDG.E.U8 R26, desc[UR14][R22.64] ;  /* 0x0000000e161a7981 */ /* 0x000162000c1e1100 */
[----:B------:R-:W-:Y:S02]  /*2aa0*/  ISETP.GE.U32.AND P5, PT, R37, UR10, PT ;  /* 0x0000000a25007c0c */ /* 0x000fe4000bfa6070 */
[----:B------:R-:W-:Y:S01]  /*2ab0*/  ISETP.GE.AND P6, PT, R11, RZ, PT ;  /* 0x000000ff0b00720c */ /* 0x000fe20003fc6270 */
[----:B------:R-:W5:Y:S10]  /*2ac0*/  LDG.E.U8 R38, desc[UR14][R38.64] ;  /* 0x0000000e26267981 */ /* 0x000f74000c1e1100 */
[----:B------:R-:W-:-:S05]  /*2ad0*/  @P5 IADD3 R31, PT, PT, R31, 0x1, RZ ;  /* 0x000000011f1f5810 */ /* 0x000fca0007ffe0ff */
[----:B------:R-:W-:Y:S01]  /*2ae0*/  @!P6 IMAD.MOV R31, RZ, RZ, -R31 ;  /* 0x000000ffff1fe224 */ /* 0x000fe200078e0a1f */
[----:B--2---:R-:W-:Y:S02]  /*2af0*/  ISETP.NE.AND P2, PT, R10, RZ, PT ;  /* 0x000000ff0a00720c */ /* 0x004fe40003f45270 */
[----:B------:R-:W1:Y:S02]  /*2b00*/  LDC.64 R10, c[0x0][0x3f0] ;  /* 0x0000fc00ff0a7b82 */ /* 0x000e640000000a00 */
[----:B------:R-:W-:-:S05]  /*2b10*/  SEL R37, R12, R31, !P1 ;  /* 0x0000001f0c257207 */ /* 0x000fca0004800000 */
[----:B0-----:R-:W-:Y:S01]  /*2b20*/  IMAD.MOV R22, RZ, RZ, -R37 ;  /* 0x000000ffff167224 */ /* 0x001fe200078e0a25 */
[----:B------:R-:W-:-:S03]  /*2b30*/  IADD3 R20, P5, PT, R14, UR46, RZ ;  /* 0x0000002e0e147c10 */ /* 0x000fc6000ffbe0ff */
[----:B------:R-:W-:Y:S01]  /*2b40*/  IMAD R22, R22, UR56, R41 ;  /* 0x0000003816167c24 */ /* 0x000fe2000f8e0229 */
[----:B------:R-:W-:-:S04]  /*2b50*/  LEA.HI.X.SX32 R21, R14, UR47, 0x1, P5 ;  /* 0x0000002f0e157c11 */ /* 0x000fc8000a8f0eff */
[----:B------:R-:W-:Y:S01]  /*2b60*/  IABS R14, R22 ;  /* 0x00000016000e7213 */ /* 0x000fe20000000000 */
[----:B------:R0:W2:Y:S04]  /*2b70*/  LDG.E.U8 R27, desc[UR14][R20.64] ;  /* 0x0000000e141b7981 */ /* 0x0000a8000c1e1100 */
[----:B------:R-:W-:Y:S01]  /*2b80*/  IMAD.HI.U32 R23, R14, UR5, RZ ;  /* 0x000000050e177c27 */ /* 0x000fe2000f8e00ff */
[----:B-1----:R-:W-:-:S04]  /*2b90*/  R2UR UR4, R11 ;  /* 0x000000000b0472ca */ /* 0x002fc800000e0000 */
[----:B------:R-:W-:-:S05]  /*2ba0*/  IADD3 R11, PT, PT, -R23, RZ, RZ ;  /* 0x000000ff170b7210 */ /* 0x000fca0007ffe1ff */
[----:B------:R-:W-:Y:S01]  /*2bb0*/  IMAD R11, R11, UR12, R14 ;  /* 0x0000000c0b0b7c24 */ /* 0x000fe2000f8e020e */
[----:B------:R-:W-:-:S04]  /*2bc0*/  SHF.R.S64 R14, RZ, 0x1e, R15 ;  /* 0x0000001eff0e7819 */ /* 0x000fc8000000100f */
[----:B------:R-:W-:-:S04]  /*2bd0*/  IADD3 R14, P5, PT, R14, UR44, RZ ;  /* 0x0000002c0e0e7c10 */ /* 0x000fc8000ffbe0ff */
[----:B------:R-:W-:Y:S02]  /*2be0*/  LEA.HI.X.SX32 R15, R15, UR45, 0x2, P5 ;  /* 0x0000002d0f0f7c11 */ /* 0x000fe4000a8f16ff */
[----:B------:R-:W-:Y:S02]  /*2bf0*/  ISETP.LT.U32.AND P5, PT, R11, UR12, PT ;  /* 0x0000000c0b007c0c */ /* 0x000fe4000bfa1070 */
[----:B---3--:R-:W-:Y:S01]  /*2c00*/  ISETP.NE.AND P6, PT, R17, RZ, PT ;  /* 0x000000ff1100720c */ /* 0x008fe20003fc5270 */
[----:B------:R-:W-:Y:S01]  /*2c10*/  VIADD R17, R7, 0x140 ;  /* 0x0000014007117836 */ /* 0x000fe20000000000 */
[----:B------:R-:W-:-:S04]  /*2c20*/  P2R R30, PR, RZ, 0x4 ;  /* 0x00000004ff1e7803 */ /* 0x000fc80000000000 */
[----:B0-----:R-:W-:-:S05]  /*2c30*/  IABS R20, R17 ;  /* 0x0000001100147213 */ /* 0x001fca0000000000 */
[----:B------:R-:W-:-:S05]  /*2c40*/  @!P5 VIADD R11, R11, -UR12 ;  /* 0x8000000c0b0bdc36 */ /* 0x000fca0008000000 */
[----:B------:R-:W-:Y:S01]  /*2c50*/  ISETP.GE.U32.AND P2, PT, R11, UR12, PT ;  /* 0x0000000c0b007c0c */ /* 0x000fe2000bf46070 */
[----:B------:R-:W-:-:S05]  /*2c60*/  IMAD.HI.U32 R11, R20, UR7, RZ ;  /* 0x00000007140b7c27 */ /* 0x000fca000f8e00ff */
[----:B------:R-:W-:-:S05]  /*2c70*/  IADD3 R21, PT, PT, -R11, RZ, RZ ;  /* 0x000000ff0b157210 */ /* 0x000fca0007ffe1ff */
[----:B------:R-:W-:Y:S01]  /*2c80*/  IMAD R20, R21, UR11, R20 ;  /* 0x0000000b15147c24 */ /* 0x000fe2000f8e0214 */
[----:B------:R-:W-:-:S04]  /*2c90*/  P2R R31, PR, RZ, 0x40 ;  /* 0x00000040ff1f7803 */ /* 0x000fc80000000000 */
[----:B------:R-:W-:Y:S02]  /*2ca0*/  ISETP.LT.U32.AND P6, PT, R20, UR11, PT ;  /* 0x0000000b14007c0c */ /* 0x000fe4000bfc1070 */
[----:B------:R-:W-:Y:S02]  /*2cb0*/  @!P5 IADD3 R23, PT, PT, R23, 0x1, RZ ;  /* 0x000000011717d810 */ /* 0x000fe40007ffe0ff */
[----:B------:R-:W-:-:S09]  /*2cc0*/  LOP3.LUT R39, R22, UR57, RZ, 0x3c, !PT ;  /* 0x0000003916277c12 */ /* 0x000fd2000f8e3cff */
[----:B------:R-:W-:Y:S02]  /*2cd0*/  @!P6 VIADD R20, R20, -UR11 ;  /* 0x8000000b1414ec36 */ /* 0x000fe40008000000 */
[----:B------:R-:W-:-:S03]  /*2ce0*/  @!P6 VIADD R11, R11, 0x1 ;  /* 0x000000010b0be836 */ /* 0x000fc60000000000 */
[----:B------:R-:W-:Y:S02]  /*2cf0*/  ISETP.GE.U32.AND P5, PT, R20, UR11, PT ;  /* 0x0000000b14007c0c */ /* 0x000fe4000bfa6070 */
[----:B------:R-:W-:Y:S02]  /*2d00*/  ISETP.GE.AND P6, PT, R39, RZ, PT ;  /* 0x000000ff2700720c */ /* 0x000fe40003fc6270 */
[----:B------:R-:W-:Y:S01]  /*2d10*/  LOP3.LUT R20, R17, UR55, RZ, 0x3c, !PT ;  /* 0x0000003711147c12 */ /* 0x000fe2000f8e3cff */
[----:B------:R-:W-:Y:S01]  /*2d20*/  @P2 VIADD R23, R23, 0x1 ;  /* 0x0000000117172836 */ /* 0x000fe20000000000 */
[----:B------:R-:W-:Y:S02]  /*2d30*/  SEL R19, R19, RZ, P4 ;  /* 0x000000ff13137207 */ /* 0x000fe40002000000 */
[----:B------:R-:W-:-:S05]  /*2d40*/  ISETP.NE.AND P2, PT, RZ, UR57, PT ;  /* 0x00000039ff007c0c */ /* 0x000fca000bf45270 */
[----:B------:R-:W-:Y:S01]  /*2d50*/  @P5 VIADD R11, R11, 0x1 ;  /* 0x000000010b0b5836 */ /* 0x000fe20000000000 */
[----:B------:R-:W-:Y:S01]  /*2d60*/  ISETP.GE.AND P5, PT, R20, RZ, PT ;  /* 0x000000ff1400720c */ /* 0x000fe20003fa6270 */
[----:B------:R-:W-:Y:S01]  /*2d70*/  @!P6 IMAD.MOV R23, RZ, RZ, -R23 ;  /* 0x000000ffff17e224 */ /* 0x000fe200078e0a17 */
[----:B------:R-:W-:Y:S01]  /*2d80*/  SEL R20, R37, RZ, P3 ;  /* 0x000000ff25147207 */ /* 0x000fe20001800000 */
[----:B------:R-:W-:Y:S01]  /*2d90*/  IMAD R19, R19, UR40, RZ ;  /* 0x0000002813137c24 */ /* 0x000fe2000f8e02ff */
[----:B------:R-:W-:Y:S02]  /*2da0*/  MOV R40, R11 ;  /* 0x0000000b00287202 */ /* 0x000fe40000000f00 */
[----:B------:R-:W-:Y:S01]  /*2db0*/  SEL R23, R4, R23, !P2 ;  /* 0x0000001704177207 */ /* 0x000fe20005000000 */
[----:B------:R-:W-:Y:S01]  /*2dc0*/  IMAD R20, R20, UR41, R19 ;  /* 0x0000002914147c24 */ /* 0x000fe2000f8e0213 */
[----:B------:R0:W3:Y:S02]  /*2dd0*/  LDG.E R11, desc[UR14][R14.64] ;  /* 0x0000000e0e0b7981 */ /* 0x0000e4000c1e1900 */
[----:B------:R-:W-:-:S03]  /*2de0*/  IADD3 R19, PT, PT, -R23, RZ, RZ ;  /* 0x000000ff17137210 */ /* 0x000fc60007ffe1ff */
[----:B------:R-:W-:Y:S02]  /*2df0*/  @!P5 IMAD.MOV R40, RZ, RZ, -R40 ;  /* 0x000000ffff28d224 */ /* 0x000fe400078e0a28 */
[----:B------:R-:W-:-:S03]  /*2e00*/  IMAD R22, R19, UR57, R22 ;  /* 0x0000003913167c24 */ /* 0x000fc6000f8e0216 */
[----:B------:R-:W-:-:S05]  /*2e10*/  SEL R19, R5, R40, !P0 ;  /* 0x0000002805137207 */ /* 0x000fca0004000000 */
[----:B0-----:R-:W-:-:S04]  /*2e20*/  IMAD.MOV R14, RZ, RZ, -R19 ;  /* 0x000000ffff0e7224 */ /* 0x001fc800078e0a13 */
[----:B------:R-:W-:Y:S01]  /*2e30*/  IMAD R37, R14, UR55, R17 ;  /* 0x000000370e257c24 */ /* 0x000fe2000f8e0211 */
[----:B------:R-:W-:-:S04]  /*2e40*/  IADD3 R42, P5, PT, R32, UR46, RZ ;  /* 0x0000002e202a7c10 */ /* 0x000fc8000ffbe0ff */
[----:B------:R-:W-:Y:S02]  /*2e50*/  IABS R15, R37 ;  /* 0x00000025000f7213 */ /* 0x000fe40000000000 */
[----:B------:R-:W-:-:S03]  /*2e60*/  LEA.HI.X.SX32 R43, R32, UR47, 0x1, P5 ;  /* 0x0000002f202b7c11 */ /* 0x000fc6000a8f0eff */
[----:B------:R-:W-:Y:S01]  /*2e70*/  IMAD.HI.U32 R14, R15, UR9, RZ ;  /* 0x000000090f0e7c27 */ /* 0x000fe2000f8e00ff */
[----:B------:R-:W-:Y:S01]  /*2e80*/  SEL R19, R19, RZ, P4 ;  /* 0x000000ff13137207 */ /* 0x000fe20002000000 */
[----:B------:R-:W3:Y:S02]  /*2e90*/  LDG.E.U8 R42, desc[UR14][R42.64] ;  /* 0x0000000e2a2a7981 */ /* 0x000ee4000c1e1100 */
        /* <DEDUP_REMOVED lines=8> */
[----:B------:R-:W-:-:S04]  /*2f20*/  ISETP.GE.AND P5, PT, R15, RZ, PT ;  /* 0x000000ff0f00720c */ /* 0x000fc80003fa6270 */
[----:B------:R-:W-:Y:S02]  /*2f30*/  MOV R21, R14 ;  /* 0x0000000e00157202 */ /* 0x000fe40000000f00 */
[----:B------:R-:W-:-:S07]  /*2f40*/  SHF.R.S64 R14, RZ, 0x1e, R16 ;  /* 0x0000001eff0e7819 */ /* 0x000fce0000001010 */
[----:B------:R-:W-:Y:S01]  /*2f50*/  @!P5 IMAD.MOV R21, RZ, RZ, -R21 ;  /* 0x000000ffff15d224 */ /* 0x000fe200078e0a15 */
[----:B------:R-:W-:-:S04]  /*2f60*/  PLOP3.LUT P5, PT, PT, PT, UP0, 0x40, 0x4 ;  /* 0x000000000004781c */ /* 0x000fc80003fae808 */
[----:B------:R-:W-:Y:S02]  /*2f70*/  SEL R23, R23, RZ, !P5 ;  /* 0x000000ff17177207 */ /* 0x000fe40006800000 */
[----:B------:R-:W-:Y:S02]  /*2f80*/  PLOP3.LUT P5, PT, PT, PT, UP1, 0x40, 0x4 ;  /* 0x000000000004781c */ /* 0x000fe40003fae818 */
[----:B------:R-:W-:Y:S02]  /*2f90*/  SEL R32, R12, R21, !P1 ;  /* 0x000000150c207207 */ /* 0x000fe40004800000 */
[----:B------:R-:W-:Y:S02]  /*2fa0*/  SEL R22, R22, RZ, !P5 ;  /* 0x000000ff16167207 */ /* 0x000fe40006800000 */
[----:B------:R-:W-:-:S04]  /*2fb0*/  IADD3 R14, P5, PT, R14, UR44, RZ ;  /* 0x0000002c0e0e7c10 */ /* 0x000fc8000ffbe0ff */
[----:B------:R-:W-:Y:S01]  /*2fc0*/  LEA.HI.X.SX32 R15, R16, UR45, 0x2, P5 ;  /* 0x0000002d100f7c11 */ /* 0x000fe2000a8f16ff */
[----:B------:R-:W-:-:S04]  /*2fd0*/  IMAD.MOV R16, RZ, RZ, -R32 ;  /* 0x000000ffff107224 */ /* 0x000fc800078e0a20 */
        /* <DEDUP_REMOVED lines=17> */
[----:B------:R-:W-:Y:S01]  /*30f0*/  SHF.R.S64 R20, RZ, 0x1e, R17 ;  /* 0x0000001eff147819 */ /* 0x000fe20000001011 */
[----:B------:R-:W-:Y:S01]  /*3100*/  IMAD R19, R19, UR40, RZ ;  /* 0x0000002813137c24 */ /* 0x000fe2000f8e02ff */
[----:B0-----:R-:W-:Y:S01]  /*3110*/  SEL R14, R32, RZ, P3 ;  /* 0x000000ff200e7207 */ /* 0x001fe20001800000 */
[----:B------:R-:W3:Y:S01]  /*3120*/  LDG.E.U8 R40, desc[UR14][R40.64] ;  /* 0x0000000e28287981 */ /* 0x000ee2000c1e1100 */
[----:B------:R-:W-:-:S04]  /*3130*/  IADD3 R20, P6, PT, R20, UR44, RZ ;  /* 0x0000002c14147c10 */ /* 0x000fc8000ffde0ff */
[----:B------:R-:W-:-:S03]  /*3140*/  LEA.HI.X.SX32 R21, R17, UR45, 0x2, P6 ;  /* 0x0000002d11157c11 */ /* 0x000fc6000b0f16ff */
[----:B------:R-:W-:Y:S01]  /*3150*/  @!P5 IMAD.MOV R16, RZ, RZ, -R16 ;  /* 0x000000ffff10d224 */ /* 0x000fe200078e0a10 */
[----:B------:R-:W-:Y:S01]  /*3160*/  IADD3 R17, PT, PT, R7, 0x160, RZ ;  /* 0x0000016007117810 */ /* 0x000fe20007ffe0ff */
[----:B------:R-:W-:Y:S01]  /*3170*/  IMAD R22, R14, UR41, R19 ;  /* 0x000000290e167c24 */ /* 0x000fe2000f8e0213 */
[----:B------:R-:W-:Y:S01]  /*3180*/  PLOP3.LUT P5, PT, PT, PT, UP0, 0x40, 0x4 ;  /* 0x000000000004781c */ /* 0x000fe20003fae808 */
[----:B------:R-:W3:Y:S01]  /*3190*/  LDG.E R20, desc[UR14][R20.64] ;  /* 0x0000000e14147981 */ /* 0x000ee2000c1e1900 */
[----:B------:R-:W-:Y:S02]  /*31a0*/  SEL R16, R4, R16, !P2 ;  /* 0x0000001004107207 */ /* 0x000fe40005000000 */
[----:B------:R-:W-:Y:S02]  /*31b0*/  IABS R19, R17 ;  /* 0x0000001100137213 */ /* 0x000fe40000000000 */
[----:B------:R-:W-:Y:S01]  /*31c0*/  SEL R15, R16, RZ, !P5 ;  /* 0x000000ff100f7207 */ /* 0x000fe20006800000 */
[----:B------:R-:W-:-:S02]  /*31d0*/  IMAD.MOV R14, RZ, RZ, -R16 ;  /* 0x000000ffff0e7224 */ /* 0x000fc400078e0a10 */
[----:B------:R-:W-:-:S04]  /*31e0*/  IMAD.HI.U32 R16, R19, UR7, RZ ;  /* 0x0000000713107c27 */ /* 0x000fc8000f8e00ff */
[----:B------:R-:W-:Y:S02]  /*31f0*/  IMAD R15, R15, UR42, R22 ;  /* 0x0000002a0f0f7c24 */ /* 0x000fe4000f8e0216 */
[----:B------:R-:W-:-:S04]  /*3200*/  IMAD.MOV R22, RZ, RZ, -R16 ;  /* 0x000000ffff167224 */ /* 0x000fc800078e0a10 */
        /* <DEDUP_REMOVED lines=8> */
[----:B------:R-:W-:-:S04]  /*3290*/  PLOP3.LUT P5, PT, PT, PT, UP1, 0x40, 0x4 ;  /* 0x000000000004781c */ /* 0x000fc80003fae818 */
[----:B------:R-:W-:Y:S02]  /*32a0*/  SEL R14, R14, RZ, !P5 ;  /* 0x000000ff0e0e7207 */ /* 0x000fe40006800000 */
[----:B------:R-:W-:-:S13]  /*32b0*/  ISETP.GE.AND P5, PT, R19, RZ, PT ;  /* 0x000000ff1300720c */ /* 0x000fda0003fa6270 */
[----:B------:R-:W-:-:S05]  /*32c0*/  @!P5 IMAD.MOV R16, RZ, RZ, -R16 ;  /* 0x000000ffff10d224 */ /* 0x000fca00078e0a10 */
[----:B------:R-:W-:-:S04]  /*32d0*/  SEL R32, R5, R16, !P0 ;  /* 0x0000001005207207 */ /* 0x000fc80004000000 */
[----:B------:R-:W-:-:S05]  /*32e0*/  IADD3 R16, PT, PT, -R32, RZ, RZ ;  /* 0x000000ff20107210 */ /* 0x000fca0007ffe1ff */
[----:B------:R-:W-:-:S05]  /*32f0*/  IMAD R44, R16, UR55, R17 ;  /* 0x00000037102c7c24 */ /* 0x000fca000f8e0211 */
        /* <DEDUP_REMOVED lines=33> */
[----:B------:R-:W-:Y:S01]  /*3510*/  ISETP.GE.AND P5, PT, R15, RZ, PT ;  /* 0x000000ff0f00720c */ /* 0x000fe20003fa6270 */
[----:B------:R-:W-:-:S12]  /*3520*/  VIADD R22, R7, 0x180 ;  /* 0x0000018007167836 */ /* 0x000fd80000000000 */
[----:B------:R-:W-:-:S05]  /*3530*/  @!P5 IMAD.MOV R14, RZ, RZ, -R14 ;  /* 0x000000ffff0ed224 */ /* 0x000fca00078e0a0e */
[----:B------:R-:W-:Y:S02]  /*3540*/  SEL R14, R4, R14, !P2 ;  /* 0x0000000e040e7207 */ /* 0x000fe40005000000 */
[----:B------:R-:W-:Y:S02]  /*3550*/  PLOP3.LUT P5, PT, PT, PT, UP0, 0x40, 0x4 ;  /* 0x000000000004781c */ /* 0x000fe40003fae808 */
[C---:B------:R-:W-:Y:S02]  /*3560*/  IADD3 R15, PT, PT, -R14.reuse, RZ, RZ ;  /* 0x000000ff0e0f7210 */ /* 0x040fe40007ffe1ff */
[----:B------:R-:W-:Y:S02]  /*3570*/  SEL R14, R14, RZ, !P5 ;  /* 0x000000ff0e0e7207 */ /* 0x000fe40006800000 */
[----:B------:R-:W-:Y:S01]  /*3580*/  PLOP3.LUT P5, PT, PT, PT, UP1, 0x40, 0x4 ;  /* 0x000000000004781c */ /* 0x000fe20003fae818 */
[----:B------:R-:W-:Y:S01]  /*3590*/  IMAD R15, R15, UR57, R44 ;  /* 0x000000390f0f7c24 */ /* 0x000fe2000f8e022c */
[----:B------:R-:W-:Y:S01]  /*35a0*/  IABS R37, R22 ;  /* 0x0000001600257213 */ /* 0x000fe20000000000 */
[----:B------:R-:W-:Y:S01]  /*35b0*/  IMAD R14, R14, UR42, R19 ;  /* 0x0000002a0e0e7c24 */ /* 0x000fe2000f8e0213 */
[----:B------:R-:W-:-:S02]  /*35c0*/  SHF.R.S64 R16, RZ, 0x1e, R17 ;  /* 0x0000001eff107819 */ /* 0x000fc40000001011 */
[----:B------:R-:W-:Y:S01]  /*35d0*/  SEL R15, R15, RZ, !P5 ;  /* 0x000000ff0f0f7207 */ /* 0x000fe20006800000 */
[----:B------:R-:W-:Y:S01]  /*35e0*/  IMAD.HI.U32 R32, R37, UR7, RZ ;  /* 0x0000000725207c27 */ /* 0x000fe2000f8e00ff */
[----:B------:R-:W-:-:S03]  /*35f0*/  IADD3 R16, P5, PT, R16, UR44, RZ ;  /* 0x0000002c10107c10 */ /* 0x000fc6000ffbe0ff */
[----:B------:R-:W-:Y:S02]  /*3600*/  IMAD R15, R15, UR43, R14 ;  /* 0x0000002b0f0f7c24 */ /* 0x000fe4000f8e020e */
[----:B------:R-:W-:Y:S01]  /*3610*/  IMAD.MOV R44, RZ, RZ, -R32 ;  /* 0x000000ffff2c7224 */ /* 0x000fe200078e0a20 */
[----:B------:R-:W-:Y:S02]  /*3620*/  LEA.HI.X.SX32 R17, R17, UR45, 0x2, P5 ;  /* 0x0000002d11117c11 */ /* 0x000fe4000a8f16ff */
[C---:B------:R-:W-:Y:S01]  /*3630*/  IADD3 R14, P5, PT, R15.reuse, UR46, RZ ;  /* 0x0000002e0f0e7c10 */ /* 0x040fe2000ffbe0ff */
[----:B------:R-:W-:Y:S02]  /*3640*/  IMAD R37, R44, UR11, R37 ;  /* 0x0000000b2c257c24 */ /* 0x000fe4000f8e0225 */
[----:B------:R-:W3:Y:S01]  /*3650*/  LDG.E R21, desc[UR14][R16.64] ;  /* 0x0000000e10157981 */ /* 0x000ee2000c1e1900 */
[----:B------:R-:W-:Y:S02]  /*3660*/  LEA.HI.X.SX32 R15, R15, UR47, 0x1, P5 ;  /* 0x0000002f0f0f7c11 */ /* 0x000fe4000a8f0eff */
[----:B------:R-:W-:-:S03]  /*3670*/  ISETP.LT.U32.AND P5, PT, R37, UR11, PT ;  /* 0x0000000b25007c0c */ /* 0x000fc6000bfa1070 */
[----:B------:R0:W3:Y:S10]  /*3680*/  LDG.E.U8 R19, desc[UR16][R14.64] ;  /* 0x000000100e137981 */ /* 0x0000f4000c1e1100 */
        /* <DEDUP_REMOVED lines=50> */
[----:B------:R-:W-:Y:S02]  /*39b0*/  IADD3 R16, P5, PT, R16, UR44, RZ ;  /* 0x0000002c10107c10 */ /* 0x000fe4000ffbe0ff */
[----:B----4-:R-:W-:Y:S01]  /*39c0*/  ISETP.NE.AND P6, PT, R18, RZ, PT ;  /* 0x000000ff1200720c */ /* 0x010fe20003fc5270 */
[----:B------:R-:W-:Y:S02]  /*39d0*/  IMAD R15, R15, UR43, R14 ;  /* 0x0000002b0f0f7c24 */ /* 0x000fe4000f8e020e */
[----:B------:R-:W-:Y:S01]  /*39e0*/  VIADD R18, R7, 0x1a0 ;  /* 0x000001a007127836 */ /* 0x000fe20000000000 */
[----:B------:R-:W-:Y:S02]  /*39f0*/  LEA.HI.X.SX32 R17, R22, UR45, 0x2, P5 ;  /* 0x0000002d16117c11 */ /* 0x000fe4000a8f16ff */
[----:B------:R-:W-:-:S02]  /*3a00*/  IADD3 R14, P5, PT, R15, UR46, RZ ;  /* 0x0000002e0f0e7c10 */ /* 0x000fc4000ffbe0ff */
[----:B------:R-:W-:Y:S01]  /*3a10*/  IABS R39, R18 ;  /* 0x0000001200277213 */ /* 0x000fe20000000000 */
[----:B------:R0:W4:Y:S01]  /*3a20*/  LDG.E R22, desc[UR14][R16.64] ;  /* 0x0000000e10167981 */ /* 0x000122000c1e1900 */
[----:B------:R-:W-:Y:S02]  /*3a30*/  LEA.HI.X.SX32 R15, R15, UR47, 0x1, P5 ;  /* 0x0000002f0f0f7c11 */ /* 0x000fe4000a8f0eff */
[----:B-----5:R-:W-:Y:S01]  /*3a40*/  ISETP.NE.AND P5, PT, R25, RZ, PT ;  /* 0x000000ff1900720c */ /* 0x020fe20003fa5270 */
[----:B------:R-:W-:Y:S02]  /*3a50*/  IMAD.HI.U32 R25, R39, UR7, RZ ;  /* 0x0000000727197c27 */ /* 0x000fe4000f8e00ff */
[----:B------:R1:W5:Y:S03]  /*3a60*/  LDG.E.U8 R41, desc[UR14][R14.64] ;  /* 0x0000000e0e297981 */ /* 0x000366000c1e1100 */
[----:B0-----:R-:W-:-:S05]  /*3a70*/  IADD3 R16, PT, PT, -R25, RZ, RZ ;  /* 0x000000ff19107210 */ /* 0x001fca0007ffe1ff */
[----:B------:R-:W-:Y:S01]  /*3a80*/  IMAD R16, R16, UR11, R39 ;  /* 0x0000000b10107c24 */ /* 0x000fe2000f8e0227 */
[----:B------:R-:W-:-:S04]  /*3a90*/  P2R R37, PR, RZ, 0x20 ;  /* 0x00000020ff257803 */ /* 0x000fc80000000000 */
        /* <DEDUP_REMOVED lines=50> */
[----:B------:R-:W-:Y:S02]  /*3dc0*/  ISETP.NE.AND P6, PT, R26, RZ, PT ;  /* 0x000000ff1a00720c */ /* 0x000fe40003fc5270 */
        /* <DEDUP_REMOVED lines=61> */
[----:B------:R-:W-:Y:S02]  /*41a0*/  P2R R38, PR, RZ, 0x40 ;  /* 0x00000040ff267803 */ /* 0x000fe40000000000 */
[----:B------:R-:W-:Y:S01]  /*41b0*/  SEL R14, R14, RZ, !P5 ;  /* 0x000000ff0e0e7207 */ /* 0x000fe20006800000 */
[----:B------:R-:W-:Y:S01]  /*41c0*/  IMAD R15, R15, UR57, R44 ;  /* 0x000000390f0f7c24 */ /* 0x000fe2000f8e022c */
[----:B--2---:R-:W-:Y:S01]  /*41d0*/  ISETP.NE.AND P6, PT, R27, RZ, PT ;  /* 0x000000ff1b00720c */ /* 0x004fe20003fc5270 */
[----:B------:R-:W-:Y:S01]  /*41e0*/  VIADD R27, R7, 0x1e0 ;  /* 0x000001e0071b7836 */ /* 0x000fe20000000000 */
[----:B------:R-:W-:-:S02]  /*41f0*/  PLOP3.LUT P5, PT, PT, PT, UP1, 0x40, 0x4 ;  /* 0x000000000004781c */ /* 0x000fc40003fae818 */
[----:B------:R-:W-:Y:S02]  /*4200*/  SHF.R.S64 R16, RZ, 0x1e, R26 ;  /* 0x0000001eff107819 */ /* 0x000fe4000000101a */
[----:B------:R-:W-:Y:S01]  /*4210*/  SEL R15, R15, RZ, !P5 ;  /* 0x000000ff0f0f7207 */ /* 0x000fe20006800000 */
[----:B------:R-:W-:Y:S01]  /*4220*/  IMAD R14, R14, UR42, R17 ;  /* 0x0000002a0e0e7c24 */ /* 0x000fe2000f8e0211 */
        /* <DEDUP_REMOVED lines=75> */
[----:B------:R-:W-:-:S03]  /*46e0*/  ISETP.NE.AND P5, PT, R45, RZ, PT ;  /* 0x000000ff2d00720c */ /* 0x000fc60003fa5270 */
[----:B------:R1:W2:Y:S01]  /*46f0*/  LDG.E.U8 R48, desc[UR14][R14.64] ;  /* 0x0000000e0e307981 */ /* 0x0002a2000c1e1100 */
        /* <DEDUP_REMOVED lines=57> */
[----:B------:R-:W-:Y:S01]  /*4a90*/  ISETP.NE.AND P6, PT, R19, RZ, PT ;  /* 0x000000ff1300720c */ /* 0x000fe20003fc5270 */
[----:B------:R-:W-:Y:S01]  /*4aa0*/  VIADD R19, R7, 0x220 ;  /* 0x0000022007137836 */ /* 0x000fe20000000000 */
[----:B------:R-:W-:Y:S02]  /*4ab0*/  LEA.HI.X.SX32 R15, R40, UR45, 0x2, P5 ;  /* 0x0000002d280f7c11 */ /* 0x000fe4000a8f16ff */
[----:B------:R-:W-:-:S02]  /*4ac0*/  IADD3 R16, P5, PT, R17, UR46, RZ ;  /* 0x0000002e11107c10 */ /* 0x000fc4000ffbe0ff */
[----:B------:R-:W-:Y:S01]  /*4ad0*/  IABS R49, R19 ;  /* 0x0000001300317213 */ /* 0x000fe20000000000 */
[----:B------:R0:W2:Y:S01]  /*4ae0*/  LDG.E R40, desc[UR14][R14.64] ;  /* 0x0000000e0e287981 */ /* 0x0000a2000c1e1900 */
        /* <DEDUP_REMOVED lines=59> */
[----:B------:R-:W-:Y:S02]  /*4ea0*/  IADD3 R53, PT, PT, R7, 0x240, RZ ;  /* 0x0000024007357810 */ /* 0x000fe40007ffe0ff */
[----:B------:R-:W-:-:S04]  /*4eb0*/  IADD3 R14, P5, PT, R14, UR44, RZ ;  /* 0x0000002c0e0e7c10 */ /* 0x000fc8000ffbe0ff */
[----:B------:R-:W-:Y:S02]  /*4ec0*/  LEA.HI.X.SX32 R15, R19, UR45, 0x2, P5 ;  /* 0x0000002d130f7c11 */ /* 0x000fe4000a8f16ff */
[C---:B------:R-:W-:Y:S02]  /*4ed0*/  IADD3 R16, P5, PT, R17.reuse, UR46, RZ ;  /* 0x0000002e11107c10 */ /* 0x040fe4000ffbe0ff */
[----:B------:R-:W-:Y:S01]  /*4ee0*/  IABS R19, R53 ;  /* 0x0000003500137213 */ /* 0x000fe20000000000 */
[----:B------:R0:W5:Y:S01]  /*4ef0*/  LDG.E R41, desc[UR14][R14.64] ;  /* 0x0000000e0e297981 */ /* 0x000162000c1e1900 */
[----:B------:R-:W-:Y:S02]  /*4f00*/  LEA.HI.X.SX32 R17, R17, UR47, 0x1, P5 ;  /* 0x0000002f11117c11 */ /* 0x000fe4000a8f0eff */
[----:B----4-:R-:W-:Y:S01]  /*4f10*/  ISETP.NE.AND P5, PT, R18, RZ, PT ;  /* 0x000000ff1200720c */ /* 0x010fe20003fa5270 */
[----:B------:R-:W-:Y:S02]  /*4f20*/  IMAD.HI.U32 R18, R19, UR7, RZ ;  /* 0x0000000713127c27 */ /* 0x000fe4000f8e00ff */
[----:B------:R1:W4:Y:S02]  /*4f30*/  LDG.E.U8 R49, desc[UR14][R16.64] ;  /* 0x0000000e10317981 */ /* 0x000324000c1e1100 */
[----:B------:R-:W-:-:S04]  /*4f40*/  IMAD.MOV R54, RZ, RZ, -R18 ;  /* 0x000000ffff367224 */ /* 0x000fc800078e0a12 */
[----:B0-----:R-:W-:Y:S01]  /*4f50*/  IMAD R14, R54, UR11, R19 ;  /* 0x0000000b360e7c24 */ /* 0x001fe2000f8e0213 */
        /* <DEDUP_REMOVED lines=45> */
[C---:B------:R-:W-:Y:S01]  /*5230*/  IADD3 R15, PT, PT, -R14.reuse, RZ, RZ ;  /* 0x000000ff0e0f7210 */ /* 0x040fe20007ffe1ff */
[----:B------:R-:W-:Y:S01]  /*5240*/  VIADD R19, R7, 0x260 ;  /* 0x0000026007137836 */ /* 0x000fe20000000000 */
[----:B------:R-:W-:Y:S02]  /*5250*/  SEL R14, R14, RZ, !P5 ;  /* 0x000000ff0e0e7207 */ /* 0x000fe40006800000 */
[----:B------:R-:W-:Y:S01]  /*5260*/  PLOP3.LUT P5, PT, PT, PT, UP1, 0x40, 0x4 ;  /* 0x000000000004781c */ /* 0x000fe20003fae818 */
[----:B------:R-:W-:Y:S01]  /*5270*/  IMAD R15, R15, UR57, R54 ;  /* 0x000000390f0f7c24 */ /* 0x000fe2000f8e0236 */
[----:B------:R-:W-:Y:S01]  /*5280*/  IABS R16, R19 ;  /* 0x0000001300107213 */ /* 0x000fe20000000000 */
[----:B------:R-:W-:-:S03]  /*5290*/  IMAD R14, R14, UR42, R17 ;  /* 0x0000002a0e0e7c24 */ /* 0x000fc6000f8e0211 */
[----:B------:R-:W-:-:S05]  /*52a0*/  SEL R15, R15, RZ, !P5 ;  /* 0x000000ff0f0f7207 */ /* 0x000fca0006800000 */
[----:B------:R-:W-:Y:S02]  /*52b0*/  IMAD R15, R15, UR43, R14 ;  /* 0x0000002b0f0f7c24 */ /* 0x000fe4000f8e020e */
[----:B------:R-:W-:-:S05]  /*52c0*/  IMAD.HI.U32 R14, R16, UR7, RZ ;  /* 0x00000007100e7c27 */ /* 0x000fca000f8e00ff */
[----:B------:R-:W-:Y:S02]  /*52d0*/  IADD3 R17, PT, PT, -R14, RZ, RZ ;  /* 0x000000ff0e117210 */ /* 0x000fe40007ffe1ff */
[----:B---3--:R-:W-:-:S03]  /*52e0*/  ISETP.NE.AND P5, PT, R44, RZ, PT ;  /* 0x000000ff2c00720c */ /* 0x008fc60003fa5270 */
        /* <DEDUP_REMOVED lines=54> */
[----:B------:R-:W-:-:S05]  /*5650*/  LEA.HI.X.SX32 R15, R15, UR47, 0x1, P5 ;  /* 0x0000002f0f0f7c11 */ /* 0x000fca000a8f0eff */
[----:B------:R0:W3:Y:S01]  /*5660*/  LDG.E.U8 R54, desc[UR14][R14.64] ;  /* 0x0000000e0e367981 */ /* 0x0000e2000c1e1100 */
[----:B------:R-:W-:Y:S02]  /*5670*/  IADD3 R17, PT, PT, R7, 0x240, RZ ;  /* 0x0000024007117810 */ /* 0x000fe40007ffe0ff */
[----:B--2---:R-:W-:Y:S02]  /*5680*/  ISETP.NE.AND P5, PT, R48, RZ, PT ;  /* 0x000000ff3000720c */ /* 0x004fe40003fa5270 */
[----:B------:R-:W-:Y:S02]  /*5690*/  SHF.R.S64 R16, RZ, 0x1e, R17 ;  /* 0x0000001eff107819 */ /* 0x000fe40000001011 */
[----:B------:R-:W-:Y:S02]  /*56a0*/  P2R R48, PR, RZ, 0x20 ;  /* 0x00000020ff307803 */ /* 0x000fe40000000000 */
[----:B------:R-:W-:-:S04]  /*56b0*/  IADD3 R16, P5, PT, R16, UR44, RZ ;  /* 0x0000002c10107c10 */ /* 0x000fc8000ffbe0ff */
[----:B------:R-:W-:Y:S02]  /*56c0*/  LEA.HI.X.SX32 R17, R17, UR45, 0x2, P5 ;  /* 0x0000002d11117c11 */ /* 0x000fe4000a8f16ff */
[----:B------:R-:W-:-:S03]  /*56d0*/  IADD3 R18, P5, PT, R19, UR46, RZ ;  /* 0x0000002e13127c10 */ /* 0x000fc6000ffbe0ff */
[----:B------:R1:W2:Y:S01]  /*56e0*/  LDG.E R44, desc[UR14][R16.64] ;  /* 0x0000000e102c7981 */ /* 0x0002a2000c1e1900 */
[----:B------:R-:W-:Y:S02]  /*56f0*/  LEA.HI.X.SX32 R19, R19, UR47, 0x1, P5 ;  /* 0x0000002f13137c11 */ /* 0x000fe4000a8f0eff */
[C---:B0-----:R-:W-:Y:S02]  /*5700*/  IADD3 R14, P5, PT, R24.reuse, UR46, RZ ;  /* 0x0000002e180e7c10 */ /* 0x041fe4000ffbe0ff */
[----:B------:R-:W-:Y:S01]  /*5710*/  P2R R50, PR, RZ, 0x40 ;  /* 0x00000040ff327803 */ /* 0x000fe20000000000 */
[----:B------:R-:W2:Y:S01]  /*5720*/  LDG.E.U8 R18, desc[UR14][R18.64] ;  /* 0x0000000e12127981 */ /* 0x000ea2000c1e1100 */
[----:B------:R-:W-:Y:S02]  /*5730*/  LEA.HI.X.SX32 R15, R24, UR47, 0x1, P5 ;  /* 0x0000002f180f7c11 */ /* 0x000fe4000a8f0eff */
[----:B------:R-:W-:-:S04]  /*5740*/  SHF.R.S64 R24, RZ, 0x1e, R7 ;  /* 0x0000001eff187819 */ /* 0x000fc80000001007 */
[----:B------:R-:W2:Y:S01]  /*5750*/  LDG.E.U8 R15, desc[UR14][R14.64] ;  /* 0x0000000e0e0f7981 */ /* 0x000ea2000c1e1100 */
[----:B-1----:R-:W-:-:S04]  /*5760*/  IADD3 R16, P5, PT, R24, UR44, RZ ;  /* 0x0000002c18107c10 */ /* 0x002fc8000ffbe0ff */
[----:B------:R-:W-:Y:S02]  /*5770*/  LEA.HI.X.SX32 R17, R7, UR45, 0x2, P5 ;  /* 0x0000002d07117c11 */ /* 0x000fe4000a8f16ff */
[----:B----4-:R-:W-:-:S03]  /*5780*/  ISETP.NE.AND P5, PT, R49, RZ, PT ;  /* 0x000000ff3100720c */ /* 0x010fc60003fa5270 */
[----:B------:R0:W4:Y:S02]  /*5790*/  LDG.E R16, desc[UR14][R16.64] ;  /* 0x0000000e10107981 */ /* 0x000124000c1e1900 */
[----:B0-----:R-:W-:Y:S02]  /*57a0*/  P2R R17, PR, RZ, 0x20 ;  /* 0x00000020ff117803 */ /* 0x001fe40000000000 */
[----:B------:R-:W-:-:S04]  /*57b0*/  ISETP.NE.AND P5, PT, R43, RZ, PT ;  /* 0x000000ff2b00720c */ /* 0x000fc80003fa5270 */
[----:B------:R-:W-:Y:S02]  /*57c0*/  P2R R24, PR, RZ, 0x20 ;  /* 0x00000020ff187803 */ /* 0x000fe40000000000 */
[----:B------:R-:W-:-:S04]  /*57d0*/  ISETP.NE.AND P5, PT, R42, RZ, PT ;  /* 0x000000ff2a00720c */ /* 0x000fc80003fa5270 */
[----:B------:R-:W-:Y:S02]  /*57e0*/  P2R R43, PR, RZ, 0x20 ;  /* 0x00000020ff2b7803 */ /* 0x000fe40000000000 */
[----:B------:R-:W-:-:S04]  /*57f0*/  ISETP.NE.AND P5, PT, R39, RZ, PT ;  /* 0x000000ff2700720c */ /* 0x000fc80003fa5270 */
[----:B------:R-:W-:Y:S02]  /*5800*/  P2R R39, PR, RZ, 0x20 ;  /* 0x00000020ff277803 */ /* 0x000fe40000000000 */
[----:B------:R-:W-:Y:S02]  /*5810*/  ISETP.NE.AND P5, PT, R38, RZ, PT ;  /* 0x000000ff2600720c */ /* 0x000fe40003fa5270 */
[----:B-----5:R-:W-:Y:S02]  /*5820*/  ISETP.NE.AND P6, PT, R47, RZ, PT ;  /* 0x000000ff2f00720c */ /* 0x020fe40003fc5270 */
[----:B------:R-:W-:Y:S02]  /*5830*/  P2R R47, PR, RZ, 0x20 ;  /* 0x00000020ff2f7803 */ /* 0x000fe40000000000 */
[----:B------:R-:W-:Y:S01]  /*5840*/  ISETP.NE.AND P5, PT, R37, RZ, PT ;  /* 0x000000ff2500720c */ /* 0x000fe20003fa5270 */
[----:B------:R-:W-:-:S03]  /*5850*/  VIADD R19, R7, 0x280 ;  /* 0x0000028007137836 */ /* 0x000fc60000000000 */
[----:B------:R-:W-:Y:S02]  /*5860*/  P2R R37, PR, RZ, 0x20 ;  /* 0x00000020ff257803 */ /* 0x000fe40000000000 */
[----:B------:R-:W-:-:S04]  /*5870*/  ISETP.NE.AND P5, PT, R32, RZ, PT ;  /* 0x000000ff2000720c */ /* 0x000fc80003fa5270 */
[----:B------:R-:W-:Y:S02]  /*5880*/  P2R R32, PR, RZ, 0x20 ;  /* 0x00000020ff207803 */ /* 0x000fe40000000000 */
[----:B------:R-:W-:Y:S02]  /*5890*/  ISETP.NE.AND P5, PT, R31, RZ, PT ;  /* 0x000000ff1f00720c */ /* 0x000fe40003fa5270 */
[----:B------:R-:W-:Y:S02]  /*58a0*/  IABS R31, R19 ;  /* 0x00000013001f7213 */ /* 0x000fe40000000000 */
[----:B------:R-:W-:Y:S02]  /*58b0*/  P2R R38, PR, RZ, 0x20 ;  /* 0x00000020ff267803 */ /* 0x000fe40000000000 */
[----:B------:R-:W-:Y:S01]  /*58c0*/  ISETP.NE.AND P5, PT, R30, RZ, PT ;  /* 0x000000ff1e00720c */ /* 0x000fe20003fa5270 */
[----:B------:R-:W-:Y:S01]  /*58d0*/  IMAD.HI.U32 R30, R31, UR7, RZ ;  /* 0x000000071f1e7c27 */ /* 0x000fe2000f8e00ff */
[----:B------:R-:W-:-:S04]  /*58e0*/  IABS R56, UR55 ;  /* 0x0000003700387c13 */ /* 0x000fc80008000000 */
[----:B------:R-:W-:-:S05]  /*58f0*/  IADD3 R42, PT, PT, -R30, RZ, RZ ;  /* 0x000000ff1e2a7210 */ /* 0x000fca0007ffe1ff */
[----:B------:R-:W-:Y:S01]  /*5900*/  IMAD R31, R56, R42, R31 ;  /* 0x0000002a381f7224 */ /* 0x000fe200078e021f */
[----:B------:R-:W-:-:S04]  /*5910*/  P2R R14, PR, RZ, 0x40 ;  /* 0x00000040ff0e7803 */ /* 0x000fc80000000000 */
[----:B------:R-:W-:-:S13]  /*5920*/  ISETP.GT.U32.AND P6, PT, R56, R31, PT ;  /* 0x0000001f3800720c */ /* 0x000fda0003fc4070 */
[----:B------:R-:W-:Y:S01]  /*5930*/  @!P6 IMAD.IADD R31, R31, 0x1, -R56 ;  /* 0x000000011f1fe824 */ /* 0x000fe200078e0a38 */
[----:B------:R-:W-:-:S04]  /*5940*/  @!P6 IADD3 R30, PT, PT, R30, 0x1, RZ ;  /* 0x000000011e1ee810 */ /* 0x000fc80007ffe0ff */
[----:B------:R-:W-:Y:S02]  /*5950*/  ISETP.GE.U32.AND P6, PT, R31, R56, PT ;  /* 0x000000381f00720c */ /* 0x000fe40003fc6070 */
[----:B------:R-:W-:-:S11]  /*5960*/  LOP3.LUT R31, R19, UR55, RZ, 0x3c, !PT ;  /* 0x00000037131f7c12 */ /* 0x000fd6000f8e3cff */
[----:B------:R-:W-:Y:S01]  /*5970*/  @P6 VIADD R30, R30, 0x1 ;  /* 0x000000011e1e6836 */ /* 0x000fe20000000000 */
[----:B------:R-:W-:-:S13]  /*5980*/  ISETP.GE.AND P6, PT, R31, RZ, PT ;  /* 0x000000ff1f00720c */ /* 0x000fda0003fc6270 */
[----:B------:R-:W-:-:S04]  /*5990*/  @!P6 IADD3 R30, PT, PT, -R30, RZ, RZ ;  /* 0x000000ff1e1ee210 */ /* 0x000fc80007ffe1ff */
[----:B------:R-:W-:-:S05]  /*59a0*/  SEL R30, R5, R30, !P0 ;  /* 0x0000001e051e7207 */ /* 0x000fca0004000000 */
[----:B------:R-:W-:Y:S01]  /*59b0*/  IMAD.MOV R42, RZ, RZ, -R30 ;  /* 0x000000ffff2a7224 */ /* 0x000fe200078e0a1e */
[----:B---3--:R-:W-:-:S03]  /*59c0*/  ISETP.NE.AND P0, PT, R54, RZ, PT ;  /* 0x000000ff3600720c */ /* 0x008fc60003f05270 */
        /* <DEDUP_REMOVED lines=28> */
[----:B------:R-:W-:-:S04]  /*5b90*/  @!P1 IADD3 R5, PT, PT, -R5, RZ, RZ ;  /* 0x000000ff05059210 */ /* 0x000fc80007ffe1ff */
[----:B------:R-:W-:Y:S02]  /*5ba0*/  SEL R42, R4, R5, !P2 ;  /* 0x00000005042a7207 */ /* 0x000fe40005000000 */
[----:B------:R-:W-:Y:S01]  /*5bb0*/  SHF.R.S64 R4, RZ, 0x1e, R7 ;  /* 0x0000001eff047819 */ /* 0x000fe20000001007 */
[----:B------:R-:W-:-:S03]  /*5bc0*/  FMUL R13, R13, UR4 ;  /* 0x000000040d0d7c20 */ /* 0x000fc60008400000 */
[----:B------:R-:W-:Y:S02]  /*5bd0*/  IADD3 R4, P2, PT, R4, UR44, RZ ;  /* 0x0000002c04047c10 */ /* 0x000fe4000ff5e0ff */
[----:B------:R-:W-:Y:S02]  /*5be0*/  SEL R12, R12, RZ, P3 ;  /* 0x000000ff0c0c7207 */ /* 0x000fe40001800000 */
[----:B------:R-:W-:Y:S02]  /*5bf0*/  LEA.HI.X.SX32 R5, R7, UR45, 0x2, P2 ;  /* 0x0000002d07057c11 */ /* 0x000fe400090f16ff */
[----:B------:R-:W-:Y:S02]  /*5c00*/  SEL R7, R30, RZ, P4 ;  /* 0x000000ff1e077207 */ /* 0x000fe40002000000 */
[----:B------:R-:W-:Y:S01]  /*5c10*/  IADD3 R30, PT, PT, -R42, RZ, RZ ;  /* 0x000000ff2a1e7210 */ /* 0x000fe20007ffe1ff */
[----:B------:R-:W-:Y:S01]  /*5c20*/  FMUL R9, R9, UR4 ;  /* 0x0000000409097c20 */ /* 0x000fe20008400000 */
[----:B------:R-:W-:-:S02]  /*5c30*/  ISETP.NE.AND P3, PT, R46, RZ, PT ;  /* 0x000000ff2e00720c */ /* 0x000fc40003f65270 */
[----:B------:R-:W-:Y:S02]  /*5c40*/  PLOP3.LUT P2, PT, PT, PT, UP0, 0x40, 0x4 ;  /* 0x000000000004781c */ /* 0x000fe40003f4e808 */
[-C--:B------:R-:W-:Y:S02]  /*5c50*/  FSEL R46, R13, R10.reuse, P5 ;  /* 0x0000000a0d2e7208 */ /* 0x080fe40002800000 */
[----:B------:R-:W-:Y:S02]  /*5c60*/  ISETP.NE.AND P5, PT, R38, RZ, PT ;  /* 0x000000ff2600720c */ /* 0x000fe40003fa5270 */
[----:B--2---:R-:W-:Y:S01]  /*5c70*/  ISETP.NE.AND P1, PT, R15, RZ, PT ;  /* 0x000000ff0f00720c */ /* 0x004fe20003f25270 */
[----:B------:R-:W-:Y:S01]  /*5c80*/  IMAD R15, R30, UR57, R31 ;  /* 0x000000391e0f7c24 */ /* 0x000fe2000f8e021f */
[----:B------:R-:W-:Y:S02]  /*5c90*/  SEL R31, R42, RZ, !P2 ;  /* 0x000000ff2a1f7207 */ /* 0x000fe40005000000 */
        /* <DEDUP_REMOVED lines=14> */
[----:B------:R-:W-:-:S04]  /*5d80*/  ISETP.NE.AND P5, PT, R43, RZ, PT ;  /* 0x000000ff2b00720c */ /* 0x000fc80003fa5270 */
[----:B------:R-:W-:Y:S01]  /*5d90*/  FSEL R30, R3, R10, P5 ;  /* 0x0000000a031e7208 */ /* 0x000fe20002800000 */
[----:B------:R-:W-:Y:S01]  /*5da0*/  FMUL R3, R20, UR4 ;  /* 0x0000000414037c20 */ /* 0x000fe20008400000 */
[----:B------:R-:W-:Y:S01]  /*5db0*/  IMAD R7, R7, UR40, RZ ;  /* 0x0000002807077c24 */ /* 0x000fe2000f8e02ff */
[----:B------:R-:W-:-:S03]  /*5dc0*/  ISETP.NE.AND P6, PT, R51, RZ, PT ;  /* 0x000000ff3300720c */ /* 0x000fc60003fc5270 */
[----:B------:R-:W-:Y:S01]  /*5dd0*/  FSEL R20, R3, R10, P3 ;  /* 0x0000000a03147208 */ /* 0x000fe20001800000 */
[----:B------:R-:W-:Y:S01]  /*5de0*/  FMUL R3, R22, UR4 ;  /* 0x0000000416037c20 */ /* 0x000fe20008400000 */
[----:B------:R-:W-:Y:S01]  /*5df0*/  PLOP3.LUT P2, PT, PT, PT, UP1, 0x40, 0x4 ;  /* 0x000000000004781c */ /* 0x000fe20003f4e818 */
[----:B------:R-:W-:-:S03]  /*5e00*/  IMAD R12, R12, UR41, R7 ;  /* 0x000000290c0c7c24 */ /* 0x000fc6000f8e0207 */
[-C--:B------:R-:W-:Y:S01]  /*5e10*/  FSEL R22, R3, R10.reuse, P6 ;  /* 0x0000000a03167208 */ /* 0x080fe20003000000 */
[----:B----4-:R-:W-:Y:S01]  /*5e20*/  FMUL R3, R16, UR4 ;  /* 0x0000000410037c20 */ /* 0x010fe20008400000 */
[----:B------:R-:W-:Y:S01]  /*5e30*/  SEL R15, R15, RZ, !P2 ;  /* 0x000000ff0f0f7207 */ /* 0x000fe20005000000 */
[----:B------:R-:W-:Y:S01]  /*5e40*/  IMAD R12, R31, UR42, R12 ;  /* 0x0000002a1f0c7c24 */ /* 0x000fe2000f8e020c */
[----:B------:R-:W-:Y:S02]  /*5e50*/  SHF.R.S64 R2, RZ, 0x1e, R19 ;  /* 0x0000001eff027819 */ /* 0x000fe40000001013 */
[----:B------:R-:W-:Y:S01]  /*5e60*/  FSEL R58, R3, R10, P1 ;  /* 0x0000000a033a7208 */ /* 0x000fe20000800000 */
[----:B------:R-:W-:Y:S01]  /*5e70*/  IMAD R15, R15, UR43, R12 ;  /* 0x0000002b0f0f7c24 */ /* 0x000fe2000f8e020c */
[----:B------:R-:W-:Y:S02]  /*5e80*/  IADD3 R2, P1, PT, R2, UR44, RZ ;  /* 0x0000002c02027c10 */ /* 0x000fe4000ff3e0ff */
[----:B------:R-:W-:-:S02]  /*5e90*/  R2UR UR6, R28 ;  /* 0x000000001c0672ca */ /* 0x000fc400000e0000 */
[----:B------:R-:W-:Y:S02]  /*5ea0*/  R2UR UR7, R29 ;  /* 0x000000001d0772ca */ /* 0x000fe400000e0000 */
[----:B------:R-:W-:Y:S02]  /*5eb0*/  LEA.HI.X.SX32 R3, R19, UR45, 0x2, P1 ;  /* 0x0000002d13037c11 */ /* 0x000fe400088f16ff */
[----:B------:R-:W-:-:S04]  /*5ec0*/  IADD3 R12, P1, PT, R15, UR46, RZ ;  /* 0x0000002e0f0c7c10 */ /* 0x000fc8000ff3e0ff */
[----:B------:R-:W-:-:S05]  /*5ed0*/  LEA.HI.X.SX32 R13, R15, UR47, 0x1, P1 ;  /* 0x0000002f0f0d7c11 */ /* 0x000fca00088f0eff */
[----:B------:R-:W2:Y:S04]  /*5ee0*/  LDG.E.U8 R12, desc[UR6][R12.64] ;  /* 0x000000060c0c7981 */ /* 0x000ea8000c1e1100 */
[----:B------:R-:W3:Y:S04]  /*5ef0*/  LDG.E R4, desc[UR6][R4.64] ;  /* 0x0000000604047981 */ /* 0x000ee8000c1e1900 */
        /* <DEDUP_REMOVED lines=13> */
[----:B------:R-:W-:-:S02]  /*5fd0*/  FMNMX R7, R7, R30, !PT ;  /* 0x0000001e07077209 */ /* 0x000fc40007800000 */
[----:B------:R-:W-:Y:S02]  /*5fe0*/  ISETP.NE.AND P4, PT, R50, RZ, PT ;  /* 0x000000ff3200720c */ /* 0x000fe40003f85270 */
[----:B------:R-:W-:Y:S02]  /*5ff0*/  FSEL R50, R23, R10, P2 ;  /* 0x0000000a17327208 */ /* 0x000fe40001000000 */
[----:B------:R-:W-:Y:S01]  /*6000*/  FMNMX R7, R7, R24, !PT ;  /* 0x0000001807077209 */ /* 0x000fe20007800000 */
[----:B------:R-:W-:-:S03]  /*6010*/  FMUL R21, R21, UR4 ;  /* 0x0000000415157c20 */ /* 0x000fc60008400000 */
[----:B------:R-:W-:Y:S02]  /*6020*/  FMNMX R7, R7, R50, !PT ;  /* 0x0000003207077209 */ /* 0x000fe40007800000 */
[----:B------:R-:W-:Y:S02]  /*6030*/  FSEL R54, R21, R10, P4 ;  /* 0x0000000a15367208 */ /* 0x000fe40002000000 */
[----:B------:R-:W-:Y:S01]  /*6040*/  FMNMX R7, R7, R20, !PT ;  /* 0x0000001407077209 */ /* 0x000fe20007800000 */
[----:B------:R-:W-:Y:S01]  /*6050*/  FMUL R25, R25, UR4 ;  /* 0x0000000419197c20 */ /* 0x000fe20008400000 */
        /* <DEDUP_REMOVED lines=19> */
[----:B------:R-:W-:-:S02]  /*6190*/  FSEL R40, R41, R10, P5 ;  /* 0x0000000a29287208 */ /* 0x000fc40002800000 */
[----:B------:R-:W-:Y:S02]  /*61a0*/  FMNMX R7, R7, R56, !PT ;  /* 0x0000003807077209 */ /* 0x000fe40007800000 */
[----:B------:R-:W-:Y:S02]  /*61b0*/  ISETP.NE.AND P1, PT, R18, RZ, PT ;  /* 0x000000ff1200720c */ /* 0x000fe40003f25270 */
[----:B------:R-:W-:Y:S02]  /*61c0*/  FSEL R18, R3, R10, P0 ;  /* 0x0000000a03127208 */ /* 0x000fe40000000000 */
[----:B------:R-:W-:-:S04]  /*61d0*/  FMNMX R7, R7, R40, !PT ;  /* 0x0000002807077209 */ /* 0x000fc80007800000 */
[----:B------:R-:W-:Y:S02]  /*61e0*/  FMNMX R7, R7, R18, !PT ;  /* 0x0000001207077209 */ /* 0x000fe40007800000 */
[----:B--2---:R-:W-:Y:S01]  /*61f0*/  ISETP.NE.AND P2, PT, R12, RZ, PT ;  /* 0x000000ff0c00720c */ /* 0x004fe20003f45270 */
[----:B---3--:R-:W-:-:S05]  /*6200*/  FMUL R5, R4, UR4 ;  /* 0x0000000404057c20 */ /* 0x008fca0008400000 */
[----:B------:R-:W-:-:S07]  /*6210*/  FSEL R16, R5, R10, P1 ;  /* 0x0000000a05107208 */ /* 0x000fce0000800000 */
[----:B----4-:R-:W-:Y:S01]  /*6220*/  @P2 FMUL R10, R2, UR4 ;  /* 0x00000004020a2c20 */ /* 0x010fe20008400000 */
        /* <DEDUP_REMOVED lines=37> */
[-C--:B------:R-:W-:Y:S01]  /*6480*/  FFMA.SAT R3, R46, R11.reuse, 0.5 ;  /* 0x3f0000002e037423 */ /* 0x080fe2000000200b */
[--C-:B------:R-:W-:Y:S01]  /*6490*/  FADD R56, R56, -R5.reuse ;  /* 0x8000000538387221 */ /* 0x100fe20000000000 */
[--C-:B------:R-:W-:Y:S01]  /*64a0*/  FADD R40, R40, -R5.reuse ;  /* 0x8000000528287221 */ /* 0x100fe20000000000 */
[--C-:B------:R-:W-:Y:S01]  /*64b0*/  FADD R22, R18, -R5.reuse ;  /* 0x8000000512167221 */ /* 0x100fe20000000000 */
[--C-:B------:R-:W-:Y:S01]  /*64c0*/  FADD R14, R16, -R5.reuse ;  /* 0x80000005100e7221 */ /* 0x100fe20000000000 */
[----:B------:R-:W-:Y:S01]  /*64d0*/  FADD R24, R10, -R5 ;  /* 0x800000050a187221 */ /* 0x000fe20000000000 */
[----:B------:R-:W-:Y:S01]  /*64e0*/  FFMA.SAT R5, R42, R11, 0.5 ;  /* 0x3f0000002a057423 */ /* 0x000fe2000000200b */
[----:B------:R-:W-:Y:S01]  /*64f0*/  FFMA.RM R9, R3, R12, 12582913 ;  /* 0x4b40000103097423 */ /* 0x000fe2000000400c */
[----:B------:R-:W-:-:S02]  /*6500*/  IMAD.SHL.U32 R4, R4, 0x800000, RZ ;  /* 0x0080000004047824 */ /* 0x000fc400078e00ff */
[-C--:B------:R-:W-:Y:S01]  /*6510*/  FFMA.SAT R17, R2, R11.reuse, 0.5 ;  /* 0x3f00000002117423 */ /* 0x080fe2000000200b */
[-C--:B------:R-:W-:Y:S01]  /*6520*/  FFMA.RM R3, R5, R12.reuse, 12582913 ;  /* 0x4b40000105037423 */ /* 0x080fe2000000400c */
[----:B------:R-:W-:Y:S01]  /*6530*/  FADD R5, R9, -12583039 ;  /* 0xcb40007f09057421 */ /* 0x000fe20000000000 */
[-C--:B------:R-:W-:Y:S01]  /*6540*/  FFMA.SAT R23, R0, R11.reuse, 0.5 ;  /* 0x3f00000000177423 */ /* 0x080fe2000000200b */
[-C--:B------:R-:W-:Y:S01]  /*6550*/  FFMA.SAT R19, R30, R11.reuse, 0.5 ;  /* 0x3f0000001e137423 */ /* 0x080fe2000000200b */
[C---:B------:R-:W-:Y:S01]  /*6560*/  FADD R7, R3.reuse, -12583039 ;  /* 0xcb40007f03077421 */ /* 0x040fe20000000000 */
[----:B------:R-:W-:Y:S01]  /*6570*/  FFMA R5, R46, 1.4426950216293334961, -R5 ;  /* 0x3fb8aa3b2e057823 */ /* 0x000fe20000000805 */
[----:B------:R-:W-:Y:S02]  /*6580*/  IMAD.SHL.U32 R3, R3, 0x800000, RZ ;  /* 0x0080000003037824 */ /* 0x000fe400078e00ff */
[-C--:B------:R-:W-:Y:S01]  /*6590*/  FFMA.RM R19, R19, R12.reuse, 12582913 ;  /* 0x4b40000113137423 */ /* 0x080fe2000000400c */
[----:B------:R-:W-:Y:S01]  /*65a0*/  FFMA R7, R42, 1.4426950216293334961, -R7 ;  /* 0x3fb8aa3b2a077823 */ /* 0x000fe20000000807 */
[----:B------:R-:W-:Y:S01]  /*65b0*/  FFMA R46, R46, 1.925963033500011079e-08, R5 ;  /* 0x32a570602e2e7823 */ /* 0x000fe20000000005 */
[-C--:B------:R-:W-:Y:S01]  /*65c0*/  FFMA.SAT R5, R38, R11.reuse, 0.5 ;  /* 0x3f00000026057423 */ /* 0x080fe2000000200b */
[----:B------:R-:W-:Y:S01]  /*65d0*/  FADD R21, R19, -12583039 ;  /* 0xcb40007f13157421 */ /* 0x000fe20000000000 */
[----:B------:R-:W-:Y:S01]  /*65e0*/  FFMA R42, R42, 1.925963033500011079e-08, R7 ;  /* 0x32a570602a2a7823 */ /* 0x000fe20000000007 */
[----:B------:R-:W-:Y:S01]  /*65f0*/  FFMA.SAT R31, R24, R11, 0.5 ;  /* 0x3f000000181f7423 */ /* 0x000fe2000000200b */
[----:B------:R-:W-:Y:S01]  /*6600*/  FFMA.RM R10, R5, R12, 12582913 ;  /* 0x4b400001050a7423 */ /* 0x000fe2000000400c */
[----:B------:R-:W-:Y:S01]  /*6610*/  FFMA R21, R30, 1.4426950216293334961, -R21 ;  /* 0x3fb8aa3b1e157823 */ /* 0x000fe20000000815 */
[----:B------:R-:W0:Y:S02]  /*6620*/  MUFU.EX2 R5, R58 ;  /* 0x0000003a00057308 */ /* 0x000e240000000800 */
[----:B------:R-:W-:Y:S01]  /*6630*/  FADD R7, R10, -12583039 ;  /* 0xcb40007f0a077421 */ /* 0x000fe20000000000 */
[----:B------:R-:W-:-:S03]  /*6640*/  FFMA R21, R30, 1.925963033500011079e-08, R21 ;  /* 0x32a570601e157823 */ /* 0x000fc60000000015 */
[C---:B------:R-:W-:Y:S02]  /*6650*/  FFMA R7, R38.reuse, 1.4426950216293334961, -R7 ;  /* 0x3fb8aa3b26077823 */ /* 0x040fe40000000807 */
[----:B------:R-:W1:Y:S02]  /*6660*/  MUFU.EX2 R42, R42 ;  /* 0x0000002a002a7308 */ /* 0x000e640000000800 */
[----:B------:R-:W-:Y:S01]  /*6670*/  FFMA R38, R38, 1.925963033500011079e-08, R7 ;  /* 0x32a5706026267823 */ /* 0x000fe20000000007 */
[----:B------:R-:W-:-:S04]  /*6680*/  FFMA.SAT R7, R6, R11, 0.5 ;  /* 0x3f00000006077423 */ /* 0x000fc8000000200b */
[----:B------:R-:W-:Y:S01]  /*6690*/  FFMA.RM R7, R7, R12, 12582913 ;  /* 0x4b40000107077423 */ /* 0x000fe2000000400c */
[----:B------:R-:W-:Y:S01]  /*66a0*/  MUFU.EX2 R21, R21 ;  /* 0x0000001500157308 */ /* 0x000fe20000000800 */
[----:B0-----:R-:W-:Y:S01]  /*66b0*/  FMUL R16, R4, R5 ;  /* 0x0000000504107220 */ /* 0x001fe20000400000 */
[----:B------:R-:W-:Y:S01]  /*66c0*/  SHF.L.U32 R5, R9, 0x17, RZ ;  /* 0x0000001709057819 */ /* 0x000fe200000006ff */
[----:B------:R-:W-:Y:S01]  /*66d0*/  FFMA.SAT R9, R32, R11, 0.5 ;  /* 0x3f00000020097423 */ /* 0x000fe2000000200b */
[----:B------:R-:W-:-:S03]  /*66e0*/  FADD R13, R7, -12583039 ;  /* 0xcb40007f070d7421 */ /* 0x000fc60000000000 */
[----:B------:R-:W-:Y:S01]  /*66f0*/  FFMA.RM R9, R9, R12, 12582913 ;  /* 0x4b40000109097423 */ /* 0x000fe2000000400c */
[----:B------:R-:W-:Y:S01]  /*6700*/  FFMA R13, R6, 1.4426950216293334961, -R13 ;  /* 0x3fb8aa3b060d7823 */ /* 0x000fe2000000080d */
[----:B-1----:R-:W-:Y:S01]  /*6710*/  FMUL R4, R3, R42 ;  /* 0x0000002a03047220 */ /* 0x002fe20000400000 */
[----:B------:R-:W-:Y:S01]  /*6720*/  SHF.L.U32 R3, R10, 0x17, RZ ;  /* 0x000000170a037819 */ /* 0x000fe200000006ff */
[----:B------:R-:W-:Y:S01]  /*6730*/  FADD R15, R9, -12583039 ;  /* 0xcb40007f090f7421 */ /* 0x000fe20000000000 */
[----:B------:R-:W-:Y:S01]  /*6740*/  FFMA R13, R6, 1.925963033500011079e-08, R13 ;  /* 0x32a57060060d7823 */ /* 0x000fe2000000000d */
[----:B------:R-:W-:Y:S01]  /*6750*/  FFMA.RM R6, R17, R12, 12582913 ;  /* 0x4b40000111067423 */ /* 0x000fe2000000400c */
[----:B------:R-:W-:Y:S01]  /*6760*/  SHF.L.U32 R9, R9, 0x17, RZ ;  /* 0x0000001709097819 */ /* 0x000fe200000006ff */
[----:B------:R-:W-:Y:S01]  /*6770*/  FFMA R15, R32, 1.4426950216293334961, -R15 ;  /* 0x3fb8aa3b200f7823 */ /* 0x000fe2000000080f */
[----:B------:R-:W0:Y:S01]  /*6780*/  MUFU.EX2 R46, R46 ;  /* 0x0000002e002e7308 */ /* 0x000e220000000800 */
[C---:B------:R-:W-:Y:S01]  /*6790*/  FADD R17, R6.reuse, -12583039 ;  /* 0xcb40007f06117421 */ /* 0x040fe20000000000 */
[----:B------:R-:W-:-:S02]  /*67a0*/  IMAD.SHL.U32 R6, R6, 0x800000, RZ ;  /* 0x0080000006067824 */ /* 0x000fc400078e00ff */
[----:B------:R-:W-:Y:S01]  /*67b0*/  FFMA R15, R32, 1.925963033500011079e-08, R15 ;  /* 0x32a57060200f7823 */ /* 0x000fe2000000000f */
[----:B------:R-:W-:-:S03]  /*67c0*/  FFMA R17, R2, 1.4426950216293334961, -R17 ;  /* 0x3fb8aa3b02117823 */ /* 0x000fc60000000811 */
[----:B------:R1:W2:Y:S01]  /*67d0*/  MUFU.EX2 R10, R15 ;  /* 0x0000000f000a7308 */ /* 0x0002a20000000800 */
[----:B------:R-:W-:Y:S01]  /*67e0*/  FFMA R17, R2, 1.925963033500011079e-08, R17 ;  /* 0x32a5706002117823 */ /* 0x000fe20000000011 */
[----:B------:R-:W-:Y:S02]  /*67f0*/  IMAD.SHL.U32 R2, R7, 0x800000, RZ ;  /* 0x0080000007027824 */ /* 0x000fe400078e00ff */
[----:B------:R-:W-:-:S04]  /*6800*/  FFMA.RM R7, R23, R12, 12582913 ;  /* 0x4b40000117077423 */ /* 0x000fc8000000400c */
[C---:B------:R-:W-:Y:S01]  /*6810*/  FADD R23, R7.reuse, -12583039 ;  /* 0xcb40007f07177421 */ /* 0x040fe20000000000 */
[----:B------:R-:W3:Y:S01]  /*6820*/  MUFU.EX2 R13, R13 ;  /* 0x0000000d000d7308 */ /* 0x000ee20000000800 */
[-C--:B-1----:R-:W-:Y:S01]  /*6830*/  FFMA.SAT R15, R8, R11.reuse, 0.5 ;  /* 0x3f000000080f7423 */ /* 0x082fe2000000200b */
[----:B------:R-:W-:Y:S02]  /*6840*/  IMAD.SHL.U32 R7, R7, 0x800000, RZ ;  /* 0x0080000007077824 */ /* 0x000fe400078e00ff */
[C---:B------:R-:W-:Y:S01]  /*6850*/  FFMA R23, R0.reuse, 1.4426950216293334961, -R23 ;  /* 0x3fb8aa3b00177823 */ /* 0x040fe20000000817 */
[----:B0-----:R-:W-:Y:S01]  /*6860*/  FMUL R5, R5, R46 ;  /* 0x0000002e05057220 */ /* 0x001fe20000400000 */
[----:B------:R-:W-:Y:S02]  /*6870*/  FFMA.RM R15, R15, R12, 12582913 ;  /* 0x4b4000010f0f7423 */ /* 0x000fe4000000400c */
[----:B------:R-:W-:Y:S01]  /*6880*/  FFMA R23, R0, 1.925963033500011079e-08, R23 ;  /* 0x32a5706000177823 */ /* 0x000fe20000000017 */
[----:B------:R-:W0:Y:S01]  /*6890*/  MUFU.EX2 R17, R17 ;  /* 0x0000001100117308 */ /* 0x000e220000000800 */
[----:B--2---:R-:W-:Y:S01]  /*68a0*/  FMUL R0, R9, R10 ;  /* 0x0000000a09007220 */ /* 0x004fe20000400000 */
[----:B------:R-:W-:Y:S01]  /*68b0*/  FFMA.SAT R9, R50, R11, 0.5 ;  /* 0x3f00000032097423 */ /* 0x000fe2000000200b */
[----:B------:R-:W-:-:S03]  /*68c0*/  SHF.L.U32 R10, R19, 0x17, RZ ;  /* 0x00000017130a7819 */ /* 0x000fc600000006ff */
[-C--:B------:R-:W-:Y:S02]  /*68d0*/  FFMA.RM R25, R9, R12.reuse, 12582913 ;  /* 0x4b40000109197423 */ /* 0x080fe4000000400c */
[----:B------:R-:W-:Y:S01]  /*68e0*/  MUFU.EX2 R18, R23 ;  /* 0x0000001700127308 */ /* 0x000fe20000000800 */
[----:B---3--:R-:W-:Y:S01]  /*68f0*/  FMUL R2, R2, R13 ;  /* 0x0000000d02027220 */ /* 0x008fe20000400000 */
[C---:B------:R-:W-:Y:S01]  /*6900*/  FADD R9, R25.reuse, -12583039 ;  /* 0xcb40007f19097421 */ /* 0x040fe20000000000 */
[----:B------:R-:W-:Y:S01]  /*6910*/  FFMA.SAT R13, R20, R11, 0.5 ;  /* 0x3f000000140d7423 */ /* 0x000fe2000000200b */
[----:B------:R-:W-:Y:S01]  /*6920*/  FMUL R10, R10, R21 ;  /* 0x000000150a0a7220 */ /* 0x000fe20000400000 */
[----:B------:R-:W-:Y:S01]  /*6930*/  SHF.L.U32 R25, R25, 0x17, RZ ;  /* 0x0000001719197819 */ /* 0x000fe200000006ff */
[----:B------:R-:W-:Y:S01]  /*6940*/  FFMA R9, R50, 1.4426950216293334961, -R9 ;  /* 0x3fb8aa3b32097823 */ /* 0x000fe20000000809 */
[----:B------:R-:W-:Y:S01]  /*6950*/  FFMA.RM R13, R13, R12, 12582913 ;  /* 0x4b4000010d0d7423 */ /* 0x000fe2000000400c */
[----:B------:R-:W1:Y:S01]  /*6960*/  MUFU.EX2 R38, R38 ;  /* 0x0000002600267308 */ /* 0x000e620000000800 */
[----:B0-----:R-:W-:Y:S01]  /*6970*/  FMUL R6, R6, R17 ;  /* 0x0000001106067220 */ /* 0x001fe20000400000 */
[----:B------:R-:W-:Y:S01]  /*6980*/  FFMA R50, R50, 1.925963033500011079e-08, R9 ;  /* 0x32a5706032327823 */ /* 0x000fe20000000009 */
[----:B------:R-:W-:-:S04]  /*6990*/  FADD R9, R13, -12583039 ;  /* 0xcb40007f0d097421 */ /* 0x000fc80000000000 */
[C---:B------:R-:W-:Y:S01]  /*69a0*/  FFMA R9, R20.reuse, 1.4426950216293334961, -R9 ;  /* 0x3fb8aa3b14097823 */ /* 0x040fe20000000809 */
[----:B------:R-:W0:Y:S03]  /*69b0*/  MUFU.EX2 R50, R50 ;  /* 0x0000003200327308 */ /* 0x000e260000000800 */
[----:B------:R-:W-:Y:S01]  /*69c0*/  FFMA R17, R20, 1.925963033500011079e-08, R9 ;  /* 0x32a5706014117823 */ /* 0x000fe20000000009 */
[----:B------:R-:W-:-:S04]  /*69d0*/  FFMA.SAT R9, R54, R11, 0.5 ;  /* 0x3f00000036097423 */ /* 0x000fc8000000200b */
[----:B------:R-:W-:Y:S01]  /*69e0*/  FFMA.RM R19, R9, R12, 12582913 ;  /* 0x4b40000109137423 */ /* 0x000fe2000000400c */
[----:B-1----:R-:W-:-:S03]  /*69f0*/  FMUL R3, R3, R38 ;  /* 0x0000002603037220 */ /* 0x002fc60000400000 */
[C---:B------:R-:W-:Y:S01]  /*6a00*/  FADD R9, R19.reuse, -12583039 ;  /* 0xcb40007f13097421 */ /* 0x040fe20000000000 */
[----:B------:R-:W-:-:S03]  /*6a10*/  SHF.L.U32 R19, R19, 0x17, RZ ;  /* 0x0000001713137819 */ /* 0x000fc600000006ff */
[----:B------:R-:W-:-:S04]  /*6a20*/  FFMA R9, R54, 1.4426950216293334961, -R9 ;  /* 0x3fb8aa3b36097823 */ /* 0x000fc80000000809 */
[----:B------:R-:W-:Y:S01]  /*6a30*/  FFMA R54, R54, 1.925963033500011079e-08, R9 ;  /* 0x32a5706036367823 */ /* 0x000fe20000000009 */
[----:B------:R-:W-:Y:S01]  /*6a40*/  FMUL R9, R7, R18 ;  /* 0x0000001207097220 */ /* 0x000fe20000400000 */
[----:B------:R-:W-:Y:S01]  /*6a50*/  FADD R7, R15, -12583039 ;  /* 0xcb40007f0f077421 */ /* 0x000fe20000000000 */
[----:B------:R-:W-:Y:S03]  /*6a60*/  MUFU.EX2 R18, R17 ;  /* 0x0000001100127308 */ /* 0x000fe60000000800 */
[----:B------:R-:W-:-:S04]  /*6a70*/  FFMA R7, R8, 1.4426950216293334961, -R7 ;  /* 0x3fb8aa3b08077823 */ /* 0x000fc80000000807 */
[----:B------:R-:W-:Y:S01]  /*6a80*/  FFMA R21, R8, 1.925963033500011079e-08, R7 ;  /* 0x32a5706008157823 */ /* 0x000fe20000000007 */
[-C--:B------:R-:W-:Y:S01]  /*6a90*/  FFMA.SAT R7, R48, R11.reuse, 0.5 ;  /* 0x3f00000030077423 */ /* 0x080fe2000000200b */
[----:B0-----:R-:W-:Y:S01]  /*6aa0*/  FMUL R8, R25, R50 ;  /* 0x0000003219087220 */ /* 0x001fe20000400000 */
[----:B------:R-:W-:Y:S01]  /*6ab0*/  FFMA.SAT R25, R52, R11, 0.5 ;  /* 0x3f00000034197423 */ /* 0x000fe2000000200b */
[----:B------:R-:W0:Y:S01]  /*6ac0*/  MUFU.EX2 R54, R54 ;  /* 0x0000003600367308 */ /* 0x000e220000000800 */
[-C--:B------:R-:W-:Y:S02]  /*6ad0*/  FFMA.RM R23, R7, R12.reuse, 12582913 ;  /* 0x4b40000107177423 */ /* 0x080fe4000000400c */
[----:B------:R-:W-:Y:S02]  /*6ae0*/  FFMA.RM R20, R25, R12, 12582913 ;  /* 0x4b40000119147423 */ /* 0x000fe4000000400c */
[----:B------:R-:W-:-:S03]  /*6af0*/  FADD R7, R23, -12583039 ;  /* 0xcb40007f17077421 */ /* 0x000fc60000000000 */
[----:B------:R-:W1:Y:S01]  /*6b00*/  MUFU.EX2 R21, R21 ;  /* 0x0000001500157308 */ /* 0x000e620000000800 */
[----:B------:R-:W-:-:S04]  /*6b10*/  FFMA R7, R48, 1.4426950216293334961, -R7 ;  /* 0x3fb8aa3b30077823 */ /* 0x000fc80000000807 */
[----:B------:R-:W-:Y:S01]  /*6b20*/  FFMA R48, R48, 1.925963033500011079e-08, R7 ;  /* 0x32a5706030307823 */ /* 0x000fe20000000007 */
[----:B------:R-:W-:Y:S02]  /*6b30*/  IMAD.SHL.U32 R7, R13, 0x800000, RZ ;  /* 0x008000000d077824 */ /* 0x000fe400078e00ff */
[C---:B------:R-:W-:Y:S01]  /*6b40*/  FADD R13, R20.reuse, -12583039 ;  /* 0xcb40007f140d7421 */ /* 0x040fe20000000000 */
[----:B------:R-:W-:Y:S02]  /*6b50*/  IMAD.SHL.U32 R20, R20, 0x800000, RZ ;  /* 0x0080000014147824 */ /* 0x000fe400078e00ff */
[----:B0-----:R-:W-:Y:S01]  /*6b60*/  FMUL R17, R19, R54 ;  /* 0x0000003613117220 */ /* 0x001fe20000400000 */
[----:B------:R-:W-:Y:S01]  /*6b70*/  FMUL R7, R7, R18 ;  /* 0x0000001207077220 */ /* 0x000fe20000400000 */
[C---:B------:R-:W-:Y:S01]  /*6b80*/  FFMA R13, R52.reuse, 1.4426950216293334961, -R13 ;  /* 0x3fb8aa3b340d7823 */ /* 0x040fe2000000080d */
[----:B------:R-:W-:Y:S01]  /*6b90*/  IMAD.SHL.U32 R18, R15, 0x800000, RZ ;  /* 0x008000000f127824 */ /* 0x000fe200078e00ff */
[----:B------:R-:W-:Y:S02]  /*6ba0*/  MUFU.EX2 R48, R48 ;  /* 0x0000003000307308 */ /* 0x000fe40000000800 */
[----:B------:R-:W-:Y:S01]  /*6bb0*/  FFMA R52, R52, 1.925963033500011079e-08, R13 ;  /* 0x32a5706034347823 */ /* 0x000fe2000000000d */
[----:B------:R-:W-:Y:S01]  /*6bc0*/  FFMA.SAT R13, R26, R11, 0.5 ;  /* 0x3f0000001a0d7423 */ /* 0x000fe2000000200b */
[----:B-1----:R-:W-:-:S03]  /*6bd0*/  FMUL R18, R18, R21 ;  /* 0x0000001512127220 */ /* 0x002fc60000400000 */
[----:B------:R-:W-:Y:S01]  /*6be0*/  FFMA.RM R13, R13, R12, 12582913 ;  /* 0x4b4000010d0d7423 */ /* 0x000fe2000000400c */
[----:B------:R-:W0:Y:S03]  /*6bf0*/  MUFU.EX2 R21, R52 ;  /* 0x0000003400157308 */ /* 0x000e260000000800 */
[C---:B------:R-:W-:Y:S01]  /*6c00*/  FADD R19, R13.reuse, -12583039 ;  /* 0xcb40007f0d137421 */ /* 0x040fe20000000000 */
[----:B------:R-:W-:-:S03]  /*6c10*/  SHF.L.U32 R13, R13, 0x17, RZ ;  /* 0x000000170d0d7819 */ /* 0x000fc600000006ff */
[----:B------:R-:W-:-:S04]  /*6c20*/  FFMA R19, R26, 1.4426950216293334961, -R19 ;  /* 0x3fb8aa3b1a137823 */ /* 0x000fc80000000813 */
[----:B------:R-:W-:Y:S01]  /*6c30*/  FFMA R26, R26, 1.925963033500011079e-08, R19 ;  /* 0x32a570601a1a7823 */ /* 0x000fe20000000013 */
[----:B------:R-:W-:-:S04]  /*6c40*/  FFMA.SAT R19, R56, R11, 0.5 ;  /* 0x3f00000038137423 */ /* 0x000fc8000000200b */
[-C--:B------:R-:W-:Y:S01]  /*6c50*/  FFMA.RM R15, R19, R12.reuse, 12582913 ;  /* 0x4b400001130f7423 */ /* 0x080fe2000000400c */
[----:B------:R-:W-:Y:S01]  /*6c60*/  SHF.L.U32 R19, R23, 0x17, RZ ;  /* 0x0000001717137819 */ /* 0x000fe200000006ff */
[----:B------:R-:W-:Y:S01]  /*6c70*/  FFMA.SAT R23, R40, R11, 0.5 ;  /* 0x3f00000028177423 */ /* 0x000fe2000000200b */
[----:B0-----:R-:W-:Y:S01]  /*6c80*/  FMUL R20, R20, R21 ;  /* 0x0000001514147220 */ /* 0x001fe20000400000 */
[----:B------:R-:W-:Y:S01]  /*6c90*/  FADD R25, R15, -12583039 ;  /* 0xcb40007f0f197421 */ /* 0x000fe20000000000 */
[----:B------:R-:W-:Y:S01]  /*6ca0*/  MUFU.EX2 R26, R26 ;  /* 0x0000001a001a7308 */ /* 0x000fe20000000800 */
[----:B------:R-:W-:Y:S01]  /*6cb0*/  FFMA.RM R23, R23, R12, 12582913 ;  /* 0x4b40000117177423 */ /* 0x000fe2000000400c */
[----:B------:R-:W-:Y:S01]  /*6cc0*/  FMUL R19, R19, R48 ;  /* 0x0000003013137220 */ /* 0x000fe20000400000 */
[----:B------:R-:W-:Y:S01]  /*6cd0*/  FFMA R25, R56, 1.4426950216293334961, -R25 ;  /* 0x3fb8aa3b38197823 */ /* 0x000fe20000000819 */
[----:B------:R-:W-:-:S03]  /*6ce0*/  IMAD.SHL.U32 R15, R15, 0x800000, RZ ;  /* 0x008000000f0f7824 */ /* 0x000fc600078e00ff */
[----:B------:R-:W-:Y:S01]  /*6cf0*/  FFMA R56, R56, 1.925963033500011079e-08, R25 ;  /* 0x32a5706038387823 */ /* 0x000fe20000000019 */
[C---:B------:R-:W-:Y:S01]  /*6d00*/  FADD R25, R23.reuse, -12583039 ;  /* 0xcb40007f17197421 */ /* 0x040fe20000000000 */
[----:B------:R-:W-:-:S03]  /*6d10*/  SHF.L.U32 R23, R23, 0x17, RZ ;  /* 0x0000001717177819 */ /* 0x000fc600000006ff */
[C---:B------:R-:W-:Y:S01]  /*6d20*/  FFMA R25, R40.reuse, 1.4426950216293334961, -R25 ;  /* 0x3fb8aa3b28197823 */ /* 0x040fe20000000819 */
[----:B------:R-:W0:Y:S03]  /*6d30*/  MUFU.EX2 R56, R56 ;  /* 0x0000003800387308 */ /* 0x000e260000000800 */
[----:B------:R-:W-:Y:S01]  /*6d40*/  FFMA R40, R40, 1.925963033500011079e-08, R25 ;  /* 0x32a5706028287823 */ /* 0x000fe20000000019 */
[----:B------:R-:W-:-:S04]  /*6d50*/  FFMA.SAT R25, R22, R11, 0.5 ;  /* 0x3f00000016197423 */ /* 0x000fc8000000200b */
[----:B------:R-:W-:Y:S01]  /*6d60*/  FFMA.RM R25, R25, R12, 12582913 ;  /* 0x4b40000119197423 */ /* 0x000fe2000000400c */
[----:B------:R-:W1:Y:S03]  /*6d70*/  MUFU.EX2 R40, R40 ;  /* 0x0000002800287308 */ /* 0x000e660000000800 */
[----:B------:R-:W-:-:S04]  /*6d80*/  FADD R21, R25, -12583039 ;  /* 0xcb40007f19157421 */ /* 0x000fc80000000000 */
[----:B------:R-:W-:-:S04]  /*6d90*/  FFMA R21, R22, 1.4426950216293334961, -R21 ;  /* 0x3fb8aa3b16157823 */ /* 0x000fc80000000815 */
[----:B------:R-:W-:Y:S01]  /*6da0*/  FFMA R27, R22, 1.925963033500011079e-08, R21 ;  /* 0x32a57060161b7823 */ /* 0x000fe20000000015 */
[----:B------:R-:W-:Y:S01]  /*6db0*/  FFMA.SAT R21, R14, R11, 0.5 ;  /* 0x3f0000000e157423 */ /* 0x000fe2000000200b */
[----:B0-----:R-:W-:-:S03]  /*6dc0*/  FMUL R22, R15, R56 ;  /* 0x000000380f167220 */ /* 0x001fc60000400000 */
[-C--:B------:R-:W-:Y:S01]  /*6dd0*/  FFMA.RM R11, R21, R12.reuse, 12582913 ;  /* 0x4b400001150b7423 */ /* 0x080fe2000000400c */
[----:B------:R-:W-:Y:S01]  /*6de0*/  FFMA.RM R12, R31, R12, 12582913 ;  /* 0x4b4000011f0c7423 */ /* 0x000fe2000000400c */
[----:B------:R-:W0:Y:S01]  /*6df0*/  MUFU.EX2 R27, R27 ;  /* 0x0000001b001b7308 */ /* 0x000e220000000800 */
[----:B-1----:R-:W-:Y:S01]  /*6e00*/  FMUL R23, R23, R40 ;  /* 0x0000002817177220 */ /* 0x002fe20000400000 */
[----:B------:R-:W-:-:S04]  /*6e10*/  FADD R21, R11, -12583039 ;  /* 0xcb40007f0b157421 */ /* 0x000fc80000000000 */
[----:B------:R-:W-:-:S04]  /*6e20*/  FFMA R21, R14, 1.4426950216293334961, -R21 ;  /* 0x3fb8aa3b0e157823 */ /* 0x000fc80000000815 */
[----:B------:R-:W-:Y:S01]  /*6e30*/  FFMA R30, R14, 1.925963033500011079e-08, R21 ;  /* 0x32a570600e1e7823 */ /* 0x000fe20000000015 */
[C---:B------:R-:W-:Y:S01]  /*6e40*/  FADD R21, R12.reuse, -12583039 ;  /* 0xcb40007f0c157421 */ /* 0x040fe20000000000 */
[----:B------:R-:W-:Y:S01]  /*6e50*/  FADD R14, RZ, R16 ;  /* 0x00000010ff0e7221 */ /* 0x000fe20000000000 */
[----:B------:R-:W-:Y:S01]  /*6e60*/  IMAD.SHL.U32 R12, R12, 0x800000, RZ ;  /* 0x008000000c0c7824 */ /* 0x000fe200078e00ff */
[----:B------:R-:W-:Y:S01]  /*6e70*/  MUFU.EX2 R15, R30 ;  /* 0x0000001e000f7308 */ /* 0x000fe20000000800 */
[----:B------:R-:W-:-:S04]  /*6e80*/  FFMA R21, R24, 1.4426950216293334961, -R21 ;  /* 0x3fb8aa3b18157823 */ /* 0x000fc80000000815 */
[----:B------:R-:W-:Y:S01]  /*6e90*/  FFMA R31, R24, 1.925963033500011079e-08, R21 ;  /* 0x32a57060181f7823 */ /* 0x000fe20000000015 */
[----:B------:R-:W-:Y:S01]  /*6ea0*/  FADD R21, R14, R5 ;  /* 0x000000050e157221 */ /* 0x000fe20000000000 */
[----:B------:R-:W-:-:S03]  /*6eb0*/  IMAD.SHL.U32 R24, R25, 0x800000, RZ ;  /* 0x0080000019187824 */ /* 0x000fc600078e00ff */
[----:B------:R-:W-:Y:S01]  /*6ec0*/  FADD R14, R21, R4 ;  /* 0x00000004150e7221 */ /* 0x000fe20000000000 */
[----:B------:R-:W1:Y:S01]  /*6ed0*/  MUFU.EX2 R31, R31 ;  /* 0x0000001f001f7308 */ /* 0x000e620000000800 */
[----:B0-----:R-:W-:Y:S02]  /*6ee0*/  FMUL R24, R24, R27 ;  /* 0x0000001b18187220 */ /* 0x001fe40000400000 */
[----:B------:R-:W-:-:S04]  /*6ef0*/  FADD R21, R14, R3 ;  /* 0x000000030e157221 */ /* 0x000fc80000000000 */
[----:B------:R-:W-:-:S04]  /*6f00*/  FADD R21, R21, R2 ;  /* 0x0000000215157221 */ /* 0x000fc80000000000 */
[----:B------:R-:W-:-:S04]  /*6f10*/  FADD R21, R21, R0 ;  /* 0x0000000015157221 */ /* 0x000fc80000000000 */
[----:B------:R-:W-:Y:S01]  /*6f20*/  FADD R21, R21, R6 ;  /* 0x0000000615157221 */ /* 0x000fe20000000000 */
[----:B-1----:R-:W-:-:S03]  /*6f30*/  FMUL R25, R12, R31 ;  /* 0x0000001f0c197220 */ /* 0x002fc60000400000 */
        /* <DEDUP_REMOVED lines=26> */
.L_x_3109:
        /* <DEDUP_REMOVED lines=12> */
[----:B0-----:R-:W-:Y:S05]  /*71a0*/  CALL.REL.NOINC `($__internal_33_$__cuda_sm3x_div_rn_noftz_f32_slowpath) ;  /* 0x0000002800007944 */ /* 0x001fea0003c00000 */
[----:B------:R-:W-:-:S07]  /*71b0*/  IMAD.MOV.U32 R14, RZ, RZ, R11 ;  /* 0x000000ffff0e7224 */ /* 0x000fce00078e000b */
.L_x_3056:
[----:B------:R-:W-:Y:S05]  /*71c0*/  BSYNC.RECONVERGENT B3 ;  /* 0x0000000000037941 */ /* 0x000fea0003800200 */
.L_x_3055:
        /* <DEDUP_REMOVED lines=12> */
[----:B0-----:R-:W-:Y:S05]  /*7290*/  CALL.REL.NOINC `($__internal_33_$__cuda_sm3x_div_rn_noftz_f32_slowpath) ;  /* 0x0000002400c47944 */ /* 0x001fea0003c00000 */
[----:B------:R-:W-:-:S07]  /*72a0*/  MOV R15, R11 ;  /* 0x0000000b000f7202 */ /* 0x000fce0000000f00 */
.L_x_3058:
[----:B------:R-:W-:Y:S05]  /*72b0*/  BSYNC.RECONVERGENT B3 ;  /* 0x0000000000037941 */ /* 0x000fea0003800200 */
.L_x_3057:
        /* <DEDUP_REMOVED lines=12> */
[----:B0-----:R-:W-:Y:S05]  /*7380*/  CALL.REL.NOINC `($__internal_33_$__cuda_sm3x_div_rn_noftz_f32_slowpath) ;  /* 0x0000002400887944 */ /* 0x001fea0003c00000 */
[----:B------:R-:W-:-:S07]  /*7390*/  IMAD.MOV.U32 R5, RZ, RZ, R11 ;  /* 0x000000ffff057224 */ /* 0x000fce00078e000b */
.L_x_3060:
[----:B------:R-:W-:Y:S05]  /*73a0*/  BSYNC.RECONVERGENT B3 ;  /* 0x0000000000037941 */ /* 0x000fea0003800200 */
.L_x_3059:
        /* <DEDUP_REMOVED lines=14> */
.L_x_3062:
[----:B------:R-:W-:Y:S05]  /*7490*/  BSYNC.RECONVERGENT B3 ;  /* 0x0000000000037941 */ /* 0x000fea0003800200 */
.L_x_3061:
        /* <DEDUP_REMOVED lines=14> */
.L_x_3064:
[----:B------:R-:W-:Y:S05]  /*7580*/  BSYNC.RECONVERGENT B3 ;  /* 0x0000000000037941 */ /* 0x000fea0003800200 */
.L_x_3063:
        /* <DEDUP_REMOVED lines=14> */
.L_x_3066:
[----:B------:R-:W-:Y:S05]  /*7670*/  BSYNC.RECONVERGENT B3 ;  /* 0x0000000000037941 */ /* 0x000fea0003800200 */
.L_x_3065:
        /* <DEDUP_REMOVED lines=14> */
.L_x_3068:
[----:B------:R-:W-:Y:S05]  /*7760*/  BSYNC.RECONVERGENT B3 ;  /* 0x0000000000037941 */ /* 0x000fea0003800200 */
.L_x_3067:
        /* <DEDUP_REMOVED lines=14> */
.L_x_3070:
[----:B------:R-:W-:Y:S05]  /*7850*/  BSYNC.RECONVERGENT B3 ;  /* 0x0000000000037941 */ /* 0x000fea0003800200 */
.L_x_3069:
        /* <DEDUP_REMOVED lines=14> */
.L_x_3072:
[----:B------:R-:W-:Y:S05]  /*7940*/  BSYNC.RECONVERGENT B3 ;  /* 0x0000000000037941 */ /* 0x000fea0003800200 */
.L_x_3071:
        /* <DEDUP_REMOVED lines=14> */
.L_x_3074:
[----:B------:R-:W-:Y:S05]  /*7a30*/  BSYNC.RECONVERGENT B3 ;  /* 0x0000000000037941 */ /* 0x000fea0003800200 */
.L_x_3073:
        /* <DEDUP_REMOVED lines=14> */
.L_x_3076:
[----:B------:R-:W-:Y:S05]  /*7b20*/  BSYNC.RECONVERGENT B3 ;  /* 0x0000000000037941 */ /* 0x000fea0003800200 */
.L_x_3075:
        /* <DEDUP_REMOVED lines=14> */
.L_x_3078:
[----:B------:R-:W-:Y:S05]  /*7c10*/  BSYNC.RECONVERGENT B3 ;  /* 0x0000000000037941 */ /* 0x000fea0003800200 */
.L_x_3077:
        /* <DEDUP_REMOVED lines=14> */
.L_x_3080:
[----:B------:R-:W-:Y:S05]  /*7d00*/  BSYNC.RECONVERGENT B3 ;  /* 0x0000000000037941 */ /* 0x000fea0003800200 */
.L_x_3079:
        /* <DEDUP_REMOVED lines=14> */
.L_x_3082:
[----:B------:R-:W-:Y:S05]  /*7df0*/  BSYNC.RECONVERGENT B3 ;  /* 0x0000000000037941 */ /* 0x000fea0003800200 */
.L_x_3081:
        /* <DEDUP_REMOVED lines=14> */
.L_x_3084:
[----:B------:R-:W-:Y:S05]  /*7ee0*/  BSYNC.RECONVERGENT B3 ;  /* 0x0000000000037941 */ /* 0x000fea0003800200 */
.L_x_3083:
        /* <DEDUP_REMOVED lines=14> */
.L_x_3086:
[----:B------:R-:W-:Y:S05]  /*7fd0*/  BSYNC.RECONVERGENT B3 ;  /* 0x0000000000037941 */ /* 0x000fea0003800200 */
.L_x_3085:
        /* <DEDUP_REMOVED lines=14> */
.L_x_3088:
[----:B------:R-:W-:Y:S05]  /*80c0*/  BSYNC.RECONVERGENT B3 ;  /* 0x0000000000037941 */ /* 0x000fea0003800200 */
.L_x_3087:
        /* <DEDUP_REMOVED lines=14> */
.L_x_3090:
[----:B------:R-:W-:Y:S05]  /*81b0*/  BSYNC.RECONVERGENT B3 ;  /* 0x0000000000037941 */ /* 0x000fea0003800200 */
.L_x_3089:
        /* <DEDUP_REMOVED lines=14> */
.L_x_3092:
[----:B------:R-:W-:Y:S05]  /*82a0*/  BSYNC.RECONVERGENT B3 ;  /* 0x0000000000037941 */ /* 0x000fea0003800200 */
.L_x_3091:
        /* <DEDUP_REMOVED lines=14> */
.L_x_3094:
[----:B------:R-:W-:Y:S05]  /*8390*/  BSYNC.RECONVERGENT B3 ;  /* 0x0000000000037941 */ /* 0x000fea0003800200 */
.L_x_3093:
        /* <DEDUP_REMOVED lines=13> */
.L_x_3096:
[----:B------:R-:W-:Y:S05]  /*8470*/  BSYNC.RECONVERGENT B3 ;  /* 0x0000000000037941 */ /* 0x000fea0003800200 */
.L_x_3095:
        /* <DEDUP_REMOVED lines=61> */
.L_x_3053:
[----:B------:R-:W-:Y:S05]  /*8850*/  EXIT ;  /* 0x000000000000794d */ /* 0x000fea0003800000 */
.L_x_3054:
[----:B------:R-:W-:Y:S01]  /*8860*/  BSSY B1, `(.L_x_3098) ;  /* 0x0000007000017945 */ /* 0x000fe20003800000 */
[----:B------:R-:W-:Y:S01]  /*8870*/  MOV R12, 0x10 ;  /* 0x00000010000c7802 */ /* 0x000fe20000000f00 */
[----:B------:R-:W-:Y:S01]  /*8880*/  IMAD.MOV.U32 R11, RZ, RZ, 0x1f ;  /* 0x0000001fff0b7424 */ /* 0x000fe200078e00ff */
[----:B------:R-:W-:-:S07]  /*8890*/  MOV R15, 0xffffffff ;  /* 0xffffffff000f7802 */ /* 0x000fce0000000f00 */
[----:B------:R-:W-:Y:S05]  /*88a0*/  WARPSYNC.COLLECTIVE R15, `(.L_x_3099) ;  /* 0x000000000f087348 */ /* 0x000fea0003c00000 */
[----:B------:R0:W1:Y:S02]  /*88b0*/  SHFL.BFLY P6, R14, R13, R12, R11 ;  /* 0x0c00000c0d0e7389 */ /* 0x00006400000c000b */
[----:B01----:R-:W-:Y:S05]  /*88c0*/  ENDCOLLECTIVE ;  /* 0x000000000000791b */ /* 0x003fea0003800000 */
.L_x_3099:
[----:B------:R-:W-:Y:S05]  /*88d0*/  BSYNC B1 ;  /* 0x0000000000017941 */ /* 0x000fea0003800000 */
.L_x_3098:
[----:B------:R-:W-:Y:S01]  /*88e0*/  HFMA2 R11, -RZ, RZ, 0, 1.847743988037109375e-06 ;  /* 0x0000001fff0b7431 */ /* 0x000fe200000001ff */
[----:B------:R-:W-:Y:S01]  /*88f0*/  FMNMX R13, R13, R14, !PT ;  /* 0x0000000e0d0d7209 */ /* 0x000fe20007800000 */
[----:B------:R-:W-:Y:S02]  /*8900*/  IMAD.MOV.U32 R12, RZ, RZ, 0x8 ;  /* 0x00000008ff0c7424 */ /* 0x000fe400078e00ff */
[----:B------:R-:W-:-:S07]  /*8910*/  IMAD.MOV.U32 R15, RZ, RZ, -0x1 ;  /* 0xffffffffff0f7424 */ /* 0x000fce00078e00ff */
[----:B------:R-:W-:Y:S05]  /*8920*/  WARPSYNC.COLLECTIVE R15, `(.L_x_3100) ;  /* 0x000000000f087348 */ /* 0x000fea0003c00000 */
[----:B------:R0:W1:Y:S02]  /*8930*/  SHFL.BFLY P6, R14, R13, R12, R11 ;  /* 0x0c00000c0d0e7389 */ /* 0x00006400000c000b */
[----:B01----:R-:W-:Y:S05]  /*8940*/  ENDCOLLECTIVE ;  /* 0x000000000000791b */ /* 0x003fea0003800000 */
.L_x_3100:
[----:B------:R-:W-:Y:S01]  /*8950*/  IMAD.MOV.U32 R12, RZ, RZ, 0x4 ;  /* 0x00000004ff0c7424 */ /* 0x000fe200078e00ff */
[----:B------:R-:W-:-:S04]  /*8960*/  FMNMX R0, R13, R14, !PT ;  /* 0x0000000e0d007209 */ /* 0x000fc80007800000 */
[----:B------:R-:W-:-:S07]  /*8970*/  MOV R13, R0 ;  /* 0x00000000000d7202 */ /* 0x000fce0000000f00 */
[----:B------:R-:W-:Y:S05]  /*8980*/  WARPSYNC.COLLECTIVE R15, `(.L_x_3101) ;  /* 0x000000000f087348 */ /* 0x000fea0003c00000 */
[----:B------:R0:W1:Y:S02]  /*8990*/  SHFL.BFLY P6, R14, R13, R12, R11 ;  /* 0x0c00000c0d0e7389 */ /* 0x00006400000c000b */
[----:B01----:R-:W-:Y:S05]  /*89a0*/  ENDCOLLECTIVE ;  /* 0x000000000000791b */ /* 0x003fea0003800000 */
.L_x_3101:
[----:B------:R-:W-:Y:S01]  /*89b0*/  IMAD.MOV.U32 R12, RZ, RZ, 0x2 ;  /* 0x00000002ff0c7424 */ /* 0x000fe200078e00ff */
[----:B------:R-:W-:-:S04]  /*89c0*/  FMNMX R2, R0, R14, !PT ;  /* 0x0000000e00027209 */ /* 0x000fc80007800000 */
[----:B------:R-:W-:-:S07]  /*89d0*/  MOV R13, R2 ;  /* 0x00000002000d7202 */ /* 0x000fce0000000f00 */
[----:B------:R-:W-:Y:S05]  /*89e0*/  WARPSYNC.COLLECTIVE R15, `(.L_x_3102) ;  /* 0x000000000f087348 */ /* 0x000fea0003c00000 */
[----:B------:R0:W1:Y:S02]  /*89f0*/  SHFL.BFLY P6, R14, R13, R12, R11 ;  /* 0x0c00000c0d0e7389 */ /* 0x00006400000c000b */
[----:B01----:R-:W-:Y:S05]  /*8a00*/  ENDCOLLECTIVE ;  /* 0x000000000000791b */ /* 0x003fea0003800000 */
.L_x_3102:
[----:B------:R-:W-:Y:S01]  /*8a10*/  IMAD.MOV.U32 R12, RZ, RZ, 0x1 ;  /* 0x00000001ff0c7424 */ /* 0x000fe200078e00ff */
[----:B------:R-:W-:-:S04]  /*8a20*/  FMNMX R3, R2, R14, !PT ;  /* 0x0000000e02037209 */ /* 0x000fc80007800000 */
[----:B------:R-:W-:-:S07]  /*8a30*/  MOV R13, R3 ;  /* 0x00000003000d7202 */ /* 0x000fce0000000f00 */
[----:B------:R-:W-:Y:S05]  /*8a40*/  WARPSYNC.COLLECTIVE R15, `(.L_x_3103) ;  /* 0x000000000f087348 */ /* 0x000fea0003c00000 */
[----:B------:R0:W1:Y:S02]  /*8a50*/  SHFL.BFLY P6, R14, R13, R12, R11 ;  /* 0x0c00000c0d0e7389 */ /* 0x00006400000c000b */
[----:B01----:R-:W-:Y:S05]  /*8a60*/  ENDCOLLECTIVE ;  /* 0x000000000000791b */ /* 0x003fea0003800000 */
.L_x_3103:
        /* <DEDUP_REMOVED lines=50> */
[----:B------:R-:W-:Y:S02]  /*8d90*/  FFMA.SAT R3, R2, R15, 0.5 ;  /* 0x3f00000002037423 */ /* 0x000fe4000000200f */
[----:B------:R-:W-:Y:S02]  /*8da0*/  FADD R21, R17, -12583039 ;  /* 0xcb40007f11157421 */ /* 0x000fe40000000000 */
[----:B------:R-:W-:Y:S02]  /*8db0*/  FFMA.RM R3, R3, R14, 12582913 ;  /* 0x4b40000103037423 */ /* 0x000fe4000000400e */
[----:B------:R-:W-:Y:S02]  /*8dc0*/  FFMA R21, R6, 1.4426950216293334961, -R21 ;  /* 0x3fb8aa3b06157823 */ /* 0x000fe40000000815 */
[C---:B------:R-:W-:Y:S01]  /*8dd0*/  FADD R19, R3.reuse, -12583039 ;  /* 0xcb40007f03137421 */ /* 0x040fe20000000000 */
[----:B------:R-:W-:-:S02]  /*8de0*/  IMAD.SHL.U32 R3, R3, 0x800000, RZ ;  /* 0x0080000003037824 */ /* 0x000fc400078e00ff */
[----:B------:R-:W-:Y:S01]  /*8df0*/  FFMA R21, R6, 1.925963033500011079e-08, R21 ;  /* 0x32a5706006157823 */ /* 0x000fe20000000015 */
[----:B------:R-:W-:-:S04]  /*8e00*/  FFMA R19, R2, 1.4426950216293334961, -R19 ;  /* 0x3fb8aa3b02137823 */ /* 0x000fc80000000813 */
[----:B------:R-:W-:Y:S01]  /*8e10*/  FFMA R19, R2, 1.925963033500011079e-08, R19 ;  /* 0x32a5706002137823 */ /* 0x000fe20000000013 */
[----:B------:R-:W-:Y:S01]  /*8e20*/  SHF.L.U32 R2, R17, 0x17, RZ ;  /* 0x0000001711027819 */ /* 0x000fe200000006ff */
[----:B------:R-:W-:Y:S01]  /*8e30*/  FFMA.SAT R17, R7, R15, 0.5 ;  /* 0x3f00000007117423 */ /* 0x000fe2000000200f */
[----:B------:R-:W0:Y:S03]  /*8e40*/  MUFU.EX2 R21, R21 ;  /* 0x0000001500157308 */ /* 0x000e260000000800 */
[----:B------:R-:W-:-:S05]  /*8e50*/  FFMA.RM R17, R17, R14, 12582913 ;  /* 0x4b40000111117423 */ /* 0x000fca000000400e */
[----:B------:R-:W1:Y:S01]  /*8e60*/  MUFU.EX2 R0, R19 ;  /* 0x0000001300007308 */ /* 0x000e620000000800 */
[----:B0-----:R-:W-:Y:S01]  /*8e70*/  FMUL R2, R2, R21 ;  /* 0x0000001502027220 */ /* 0x001fe20000400000 */
[----:B-1----:R-:W-:Y:S01]  /*8e80*/  FMUL R3, R3, R0 ;  /* 0x0000000003037220 */ /* 0x002fe20000400000 */
[----:B------:R-:W-:-:S04]  /*8e90*/  FADD R0, R17, -12583039 ;  /* 0xcb40007f11007421 */ /* 0x000fc80000000000 */
[----:B------:R-:W-:-:S04]  /*8ea0*/  FFMA R0, R7, 1.4426950216293334961, -R0 ;  /* 0x3fb8aa3b07007823 */ /* 0x000fc80000000800 */
[----:B------:R-:W-:Y:S01]  /*8eb0*/  FFMA R7, R7, 1.925963033500011079e-08, R0 ;  /* 0x32a5706007077823 */ /* 0x000fe20000000000 */
[----:B------:R-:W-:Y:S02]  /*8ec0*/  IMAD.SHL.U32 R0, R17, 0x800000, RZ ;  /* 0x0080000011007824 */ /* 0x000fe400078e00ff */
[----:B------:R-:W-:-:S03]  /*8ed0*/  FFMA.SAT R17, R8, R15, 0.5 ;  /* 0x3f00000008117423 */ /* 0x000fc6000000200f */
[----:B------:R-:W0:Y:S01]  /*8ee0*/  MUFU.EX2 R7, R7 ;  /* 0x0000000700077308 */ /* 0x000e220000000800 */
[----:B------:R-:W-:-:S04]  /*8ef0*/  FFMA.RM R17, R17, R14, 12582913 ;  /* 0x4b40000111117423 */ /* 0x000fc8000000400e */
[C---:B------:R-:W-:Y:S01]  /*8f00*/  FADD R19, R17.reuse, -12583039 ;  /* 0xcb40007f11137421 */ /* 0x040fe20000000000 */
[----:B------:R-:W-:-:S03]  /*8f10*/  SHF.L.U32 R6, R17, 0x17, RZ ;  /* 0x0000001711067819 */ /* 0x000fc600000006ff */
[----:B------:R-:W-:-:S04]  /*8f20*/  FFMA R19, R8, 1.4426950216293334961, -R19 ;  /* 0x3fb8aa3b08137823 */ /* 0x000fc80000000813 */
[----:B------:R-:W-:Y:S01]  /*8f30*/  FFMA R19, R8, 1.925963033500011079e-08, R19 ;  /* 0x32a5706008137823 */ /* 0x000fe20000000013 */
[----:B0-----:R-:W-:Y:S01]  /*8f40*/  FMUL R0, R0, R7 ;  /* 0x0000000700007220 */ /* 0x001fe20000400000 */
[----:B------:R-:W-:-:S04]  /*8f50*/  FFMA.SAT R7, R9, R15, 0.5 ;  /* 0x3f00000009077423 */ /* 0x000fc8000000200f */
[----:B------:R-:W0:Y:S01]  /*8f60*/  MUFU.EX2 R19, R19 ;  /* 0x0000001300137308 */ /* 0x000e220000000800 */
[----:B------:R-:W-:-:S04]  /*8f70*/  FFMA.RM R7, R7, R14, 12582913 ;  /* 0x4b40000107077423 */ /* 0x000fc8000000400e */
[C---:B------:R-:W-:Y:S01]  /*8f80*/  FADD R8, R7.reuse, -12583039 ;  /* 0xcb40007f07087421 */ /* 0x040fe20000000000 */
[----:B------:R-:W-:-:S03]  /*8f90*/  IMAD.SHL.U32 R7, R7, 0x800000, RZ ;  /* 0x0080000007077824 */ /* 0x000fc600078e00ff */
[----:B------:R-:W-:-:S04]  /*8fa0*/  FFMA R8, R9, 1.4426950216293334961, -R8 ;  /* 0x3fb8aa3b09087823 */ /* 0x000fc80000000808 */
[----:B------:R-:W-:Y:S01]  /*8fb0*/  FFMA R8, R9, 1.925963033500011079e-08, R8 ;  /* 0x32a5706009087823 */ /* 0x000fe20000000008 */
[----:B0-----:R-:W-:-:S05]  /*8fc0*/  FMUL R6, R6, R19 ;  /* 0x0000001306067220 */ /* 0x001fca0000400000 */
        /* <DEDUP_REMOVED lines=20> */
[----:B------:R-:W-:Y:S02]  /*9110*/  FFMA.SAT R7, R20, R15, 0.5 ;  /* 0x3f00000014077423 */ /* 0x000fe4000000200f */
[C---:B------:R-:W-:Y:S01]  /*9120*/  FADD R21, R17.reuse, -12583039 ;  /* 0xcb40007f11157421 */ /* 0x040fe20000000000 */
[----:B------:R-:W-:Y:S02]  /*9130*/  IMAD.SHL.U32 R17, R17, 0x800000, RZ ;  /* 0x0080000011117824 */ /* 0x000fe400078e00ff */
[----:B------:R-:W-:Y:S01]  /*9140*/  FFMA.RM R7, R7, R14, 12582913 ;  /* 0x4b40000107077423 */ /* 0x000fe2000000400e */
[----:B------:R-:W-:-:S03]  /*9150*/  FFMA R21, R54, 1.4426950216293334961, -R21 ;  /* 0x3fb8aa3b36157823 */ /* 0x000fc60000000815 */
[C---:B------:R-:W-:Y:S01]  /*9160*/  FADD R19, R7.reuse, -12583039 ;  /* 0xcb40007f07137421 */ /* 0x040fe20000000000 */
[----:B------:R-:W-:Y:S01]  /*9170*/  SHF.L.U32 R7, R7, 0x17, RZ ;  /* 0x0000001707077819 */ /* 0x000fe200000006ff */
[----:B------:R-:W-:Y:S02]  /*9180*/  FFMA R21, R54, 1.925963033500011079e-08, R21 ;  /* 0x32a5706036157823 */ /* 0x000fe40000000015 */
[----:B------:R-:W-:-:S04]  /*9190*/  FFMA R19, R20, 1.4426950216293334961, -R19 ;  /* 0x3fb8aa3b14137823 */ /* 0x000fc80000000813 */
[----:B------:R-:W-:-:S04]  /*91a0*/  FFMA R19, R20, 1.925963033500011079e-08, R19 ;  /* 0x32a5706014137823 */ /* 0x000fc80000000013 */
[----:B------:R0:W1:Y:S02]  /*91b0*/  MUFU.EX2 R18, R19 ;  /* 0x0000001300127308 */ /* 0x0000640000000800 */
[----:B0-----:R-:W-:-:S04]  /*91c0*/  FFMA.SAT R19, R22, R15, 0.5 ;  /* 0x3f00000016137423 */ /* 0x001fc8000000200f */
[----:B------:R-:W-:Y:S01]  /*91d0*/  FFMA.RM R19, R19, R14, 12582913 ;  /* 0x4b40000113137423 */ /* 0x000fe2000000400e */
[----:B-1----:R-:W-:-:S03]  /*91e0*/  FMUL R7, R7, R18 ;  /* 0x0000001207077220 */ /* 0x002fc60000400000 */
[----:B------:R-:W-:Y:S01]  /*91f0*/  FADD R23, R19, -12583039 ;  /* 0xcb40007f13177421 */ /* 0x000fe20000000000 */
[----:B------:R-:W0:Y:S03]  /*9200*/  MUFU.EX2 R18, R21 ;  /* 0x0000001500127308 */ /* 0x000e260000000800 */
[----:B------:R-:W-:-:S04]  /*9210*/  FFMA R23, R22, 1.4426950216293334961, -R23 ;  /* 0x3fb8aa3b16177823 */ /* 0x000fc80000000817 */
[----:B------:R-:W-:-:S06]  /*9220*/  FFMA R23, R22, 1.925963033500011079e-08, R23 ;  /* 0x32a5706016177823 */ /* 0x000fcc0000000017 */
[----:B------:R-:W1:Y:S01]  /*9230*/  MUFU.EX2 R23, R23 ;  /* 0x0000001700177308 */ /* 0x000e620000000800 */
[----:B0-----:R-:W-:Y:S01]  /*9240*/  FMUL R17, R17, R18 ;  /* 0x0000001211117220 */ /* 0x001fe20000400000 */
[----:B------:R-:W-:Y:S01]  /*9250*/  SHF.L.U32 R18, R19, 0x17, RZ ;  /* 0x0000001713127819 */ /* 0x000fe200000006ff */
[----:B------:R-:W-:-:S04]  /*9260*/  FFMA.SAT R19, R48, R15, 0.5 ;  /* 0x3f00000030137423 */ /* 0x000fc8000000200f */
[----:B------:R-:W-:-:S04]  /*9270*/  FFMA.RM R19, R19, R14, 12582913 ;  /* 0x4b40000113137423 */ /* 0x000fc8000000400e */
[C---:B------:R-:W-:Y:S01]  /*9280*/  FADD R21, R19.reuse, -12583039 ;  /* 0xcb40007f13157421 */ /* 0x040fe20000000000 */
[----:B------:R-:W-:Y:S02]  /*9290*/  IMAD.SHL.U32 R19, R19, 0x800000, RZ ;  /* 0x0080000013137824 */ /* 0x000fe400078e00ff */
[----:B-1----:R-:W-:Y:S01]  /*92a0*/  FMUL R18, R18, R23 ;  /* 0x0000001712127220 */ /* 0x002fe20000400000 */
[----:B------:R-:W-:Y:S01]  /*92b0*/  FFMA R21, R48, 1.4426950216293334961, -R21 ;  /* 0x3fb8aa3b30157823 */ /* 0x000fe20000000815 */
[----:B------:R-:W-:-:S03]  /*92c0*/  FFMA.SAT R23, R52, R15, 0.5 ;  /* 0x3f00000034177423 */ /* 0x000fc6000000200f */
[----:B------:R-:W-:Y:S01]  /*92d0*/  FFMA R21, R48, 1.925963033500011079e-08, R21 ;  /* 0x32a5706030157823 */ /* 0x000fe20000000015 */
[----:B------:R-:W-:-:S03]  /*92e0*/  FFMA.RM R23, R23, R14, 12582913 ;  /* 0x4b40000117177423 */ /* 0x000fc6000000400e */
[----:B------:R0:W1:Y:S01]  /*92f0*/  MUFU.EX2 R20, R21 ;  /* 0x0000001500147308 */ /* 0x0000620000000800 */
[----:B------:R-:W-:-:S04]  /*9300*/  FADD R25, R23, -12583039 ;  /* 0xcb40007f17197421 */ /* 0x000fc80000000000 */
[----:B------:R-:W-:-:S04]  /*9310*/  FFMA R25, R52, 1.4426950216293334961, -R25 ;  /* 0x3fb8aa3b34197823 */ /* 0x000fc80000000819 */
[----:B------:R-:W-:Y:S01]  /*9320*/  FFMA R25, R52, 1.925963033500011079e-08, R25 ;  /* 0x32a5706034197823 */ /* 0x000fe20000000019 */
[----:B0-----:R-:W-:-:S04]  /*9330*/  FFMA.SAT R21, R26, R15, 0.5 ;  /* 0x3f0000001a157423 */ /* 0x001fc8000000200f */
[----:B------:R-:W-:Y:S01]  /*9340*/  FFMA.RM R21, R21, R14, 12582913 ;  /* 0x4b40000115157423 */ /* 0x000fe2000000400e */
[----:B------:R-:W0:Y:S01]  /*9350*/  MUFU.EX2 R25, R25 ;  /* 0x0000001900197308 */ /* 0x000e220000000800 */
[----:B-1----:R-:W-:Y:S01]  /*9360*/  FMUL R19, R19, R20 ;  /* 0x0000001413137220 */ /* 0x002fe20000400000 */
[----:B------:R-:W-:Y:S01]  /*9370*/  SHF.L.U32 R20, R23, 0x17, RZ ;  /* 0x0000001717147819 */ /* 0x000fe200000006ff */
        /* <DEDUP_REMOVED lines=11> */
[----:B------:R-:W-:Y:S01]  /*9430*/  FFMA R27, R56, 1.4426950216293334961, -R27 ;  /* 0x3fb8aa3b381b7823 */ /* 0x000fe2000000081b */
[----:B--2---:R-:W-:-:S03]  /*9440*/  FMUL R21, R21, R22 ;  /* 0x0000001615157220 */ /* 0x004fc60000400000 */
[----:B------:R-:W-:Y:S01]  /*9450*/  FFMA R27, R56, 1.925963033500011079e-08, R27 ;  /* 0x32a57060381b7823 */ /* 0x000fe2000000001b */
[----:B------:R-:W-:Y:S01]  /*9460*/  SHF.L.U32 R22, R25, 0x17, RZ ;  /* 0x0000001719167819 */ /* 0x000fe200000006ff */
[C---:B------:R-:W-:Y:S01]  /*9470*/  FADD R25, R23.reuse, -12583039 ;  /* 0xcb40007f17197421 */ /* 0x040fe20000000000 */
[----:B------:R-:W-:-:S03]  /*9480*/  IMAD.SHL.U32 R23, R23, 0x800000, RZ ;  /* 0x0080000017177824 */ /* 0x000fc600078e00ff */
[----:B------:R-:W0:Y:S01]  /*9490*/  MUFU.EX2 R27, R27 ;  /* 0x0000001b001b7308 */ /* 0x000e220000000800 */
[----:B------:R-:W-:-:S04]  /*94a0*/  FFMA R25, R40, 1.4426950216293334961, -R25 ;  /* 0x3fb8aa3b28197823 */ /* 0x000fc80000000819 */
[----:B------:R-:W-:-:S04]  /*94b0*/  FFMA R25, R40, 1.925963033500011079e-08, R25 ;  /* 0x32a5706028197823 */ /* 0x000fc80000000019 */
[----:B------:R1:W2:Y:S01]  /*94c0*/  MUFU.EX2 R24, R25 ;  /* 0x0000001900187308 */ /* 0x0002a20000000800 */
[----:B0-----:R-:W-:Y:S01]  /*94d0*/  FMUL R22, R22, R27 ;  /* 0x0000001b16167220 */ /* 0x001fe20000400000 */
[-C--:B------:R-:W-:Y:S01]  /*94e0*/  FFMA.SAT R27, R11, R15.reuse, 0.5 ;  /* 0x3f0000000b1b7423 */ /* 0x080fe2000000200f */
[-C--:B-1----:R-:W-:Y:S01]  /*94f0*/  FFMA.SAT R25, R12, R15.reuse, 0.5 ;  /* 0x3f0000000c197423 */ /* 0x082fe2000000200f */
[----:B------:R-:W-:Y:S02]  /*9500*/  FFMA.SAT R15, R13, R15, 0.5 ;  /* 0x3f0000000d0f7423 */ /* 0x000fe4000000200f */
[-C--:B------:R-:W-:Y:S01]  /*9510*/  FFMA.RM R27, R27, R14.reuse, 12582913 ;  /* 0x4b4000011b1b7423 */ /* 0x080fe2000000400e */
[-C--:B------:R-:W-:Y:S01]  /*9520*/  FFMA.RM R25, R25, R14.reuse, 12582913 ;  /* 0x4b40000119197423 */ /* 0x080fe2000000400e */
[----:B------:R-:W-:Y:S01]  /*9530*/  FFMA.RM R14, R15, R14, 12582913 ;  /* 0x4b4000010f0e7423 */ /* 0x000fe2000000400e */
[----:B--2---:R-:W-:Y:S01]  /*9540*/  FMUL R23, R23, R24 ;  /* 0x0000001817177220 */ /* 0x004fe20000400000 */
[----:B------:R-:W-:Y:S01]  /*9550*/  FADD R24, R27, -12583039 ;  /* 0xcb40007f1b187421 */ /* 0x000fe20000000000 */
[C---:B------:R-:W-:Y:S01]  /*9560*/  FADD R15, R25.reuse, -12583039 ;  /* 0xcb40007f190f7421 */ /* 0x040fe20000000000 */
[----:B------:R-:W-:-:S02]  /*9570*/  IMAD.SHL.U32 R25, R25, 0x800000, RZ ;  /* 0x0080000019197824 */ /* 0x000fc400078e00ff */
[----:B------:R-:W-:Y:S01]  /*9580*/  FFMA R24, R11, 1.4426950216293334961, -R24 ;  /* 0x3fb8aa3b0b187823 */ /* 0x000fe20000000818 */
[----:B------:R-:W-:-:S03]  /*9590*/  FFMA R15, R12, 1.4426950216293334961, -R15 ;  /* 0x3fb8aa3b0c0f7823 */ /* 0x000fc6000000080f */
[----:B------:R-:W-:Y:S01]  /*95a0*/  FFMA R11, R11, 1.925963033500011079e-08, R24 ;  /* 0x32a570600b0b7823 */ /* 0x000fe20000000018 */
[----:B------:R-:W-:Y:S01]  /*95b0*/  FFMA R15, R12, 1.925963033500011079e-08, R15 ;  /* 0x32a570600c0f7823 */ /* 0x000fe2000000000f */
[C---:B------:R-:W-:Y:S01]  /*95c0*/  FADD R12, R14.reuse, -12583039 ;  /* 0xcb40007f0e0c7421 */ /* 0x040fe20000000000 */
[----:B------:R-:W-:Y:S02]  /*95d0*/  SHF.L.U32 R24, R27, 0x17, RZ ;  /* 0x000000171b187819 */ /* 0x000fe400000006ff */
[----:B------:R0:W1:Y:S01]  /*95e0*/  MUFU.EX2 R26, R15 ;  /* 0x0000000f001a7308 */ /* 0x0000620000000800 */
[----:B------:R-:W-:Y:S01]  /*95f0*/  FFMA R12, R13, 1.4426950216293334961, -R12 ;  /* 0x3fb8aa3b0d0c7823 */ /* 0x000fe2000000080c */
[----:B------:R-:W-:-:S03]  /*9600*/  SHF.L.U32 R14, R14, 0x17, RZ ;  /* 0x000000170e0e7819 */ /* 0x000fc600000006ff */
[----:B------:R-:W-:Y:S01]  /*9610*/  FFMA R13, R13, 1.925963033500011079e-08, R12 ;  /* 0x32a570600d0d7823 */ /* 0x000fe2000000000c */
[----:B------:R-:W-:Y:S02]  /*9620*/  FADD R12, RZ, R16 ;  /* 0x00000010ff0c7221 */ /* 0x000fe40000000000 */
[----:B------:R-:W2:Y:S01]  /*9630*/  MUFU.EX2 R11, R11 ;  /* 0x0000000b000b7308 */ /* 0x000ea20000000800 */
[----:B0-----:R-:W-:-:S07]  /*9640*/  IMAD.MOV.U32 R15, RZ, RZ, -0x1 ;  /* 0xffffffffff0f7424 */ /* 0x001fce00078e00ff */
[----:B------:R-:W0:Y:S01]  /*9650*/  MUFU.EX2 R13, R13 ;  /* 0x0000000d000d7308 */ /* 0x000e220000000800 */
[----:B-1----:R-:W-:Y:S01]  /*9660*/  FMUL R26, R25, R26 ;  /* 0x0000001a191a7220 */ /* 0x002fe20000400000 */
[----:B--2---:R-:W-:Y:S01]  /*9670*/  FMUL R24, R24, R11 ;  /* 0x0000000b18187220 */ /* 0x004fe20000400000 */
        /* <DEDUP_REMOVED lines=26> */
.L_x_3104:
[----:B------:R-:W-:Y:S02]  /*9820*/  IMAD.MOV.U32 R12, RZ, RZ, 0x8 ;  /* 0x00000008ff0c7424 */ /* 0x000fe400078e00ff */
[----:B------:R-:W-:-:S05]  /*9830*/  FADD R27, R13, R14 ;  /* 0x0000000e0d1b7221 */ /* 0x000fca0000000000 */
[----:B------:R-:W-:-:S07]  /*9840*/  MOV R13, R27 ;  /* 0x0000001b000d7202 */ /* 0x000fce0000000f00 */
[----:B------:R-:W-:Y:S05]  /*9850*/  WARPSYNC.COLLECTIVE R15, `(.L_x_3105) ;  /* 0x000000000f087348 */ /* 0x000fea0003c00000 */
[----:B------:R0:W1:Y:S02]  /*9860*/  SHFL.BFLY P6, R14, R13, R12, R11 ;  /* 0x0c00000c0d0e7389 */ /* 0x00006400000c000b */
[----:B01----:R-:W-:Y:S05]  /*9870*/  ENDCOLLECTIVE ;  /* 0x000000000000791b */ /* 0x003fea0003800000 */
.L_x_3105:
[----:B------:R-:W-:Y:S02]  /*9880*/  IMAD.MOV.U32 R12, RZ, RZ, 0x4 ;  /* 0x00000004ff0c7424 */ /* 0x000fe400078e00ff */
[----:B------:R-:W-:-:S05]  /*9890*/  FADD R30, R27, R14 ;  /* 0x0000000e1b1e7221 */ /* 0x000fca0000000000 */
[----:B------:R-:W-:-:S07]  /*98a0*/  MOV R13, R30 ;  /* 0x0000001e000d7202 */ /* 0x000fce0000000f00 */
[----:B------:R-:W-:Y:S05]  /*98b0*/  WARPSYNC.COLLECTIVE R15, `(.L_x_3106) ;  /* 0x000000000f087348 */ /* 0x000fea0003c00000 */
[----:B------:R0:W1:Y:S02]  /*98c0*/  SHFL.BFLY P6, R14, R13, R12, R11 ;  /* 0x0c00000c0d0e7389 */ /* 0x00006400000c000b */
[----:B01----:R-:W-:Y:S05]  /*98d0*/  ENDCOLLECTIVE ;  /* 0x000000000000791b */ /* 0x003fea0003800000 */
.L_x_3106:
[----:B------:R-:W-:Y:S02]  /*98e0*/  IMAD.MOV.U32 R12, RZ, RZ, 0x2 ;  /* 0x00000002ff0c7424 */ /* 0x000fe400078e00ff */
[----:B------:R-:W-:-:S05]  /*98f0*/  FADD R31, R30, R14 ;  /* 0x0000000e1e1f7221 */ /* 0x000fca0000000000 */
[----:B------:R-:W-:-:S07]  /*9900*/  MOV R13, R31 ;  /* 0x0000001f000d7202 */ /* 0x000fce0000000f00 */
[----:B------:R-:W-:Y:S05]  /*9910*/  WARPSYNC.COLLECTIVE R15, `(.L_x_3107) ;  /* 0x000000000f087348 */ /* 0x000fea0003c00000 */
[----:B------:R0:W1:Y:S02]  /*9920*/  SHFL.BFLY P6, R14, R13, R12, R11 ;  /* 0x0c00000c0d0e7389 */ /* 0x00006400000c000b */
[----:B01----:R-:W-:Y:S05]  /*9930*/  ENDCOLLECTIVE ;  /* 0x000000000000791b */ /* 0x003fea0003800000 */
.L_x_3107:
[----:B------:R-:W-:Y:S02]  /*9940*/  IMAD.MOV.U32 R12, RZ, RZ, 0x1 ;  /* 0x00000001ff0c7424 */ /* 0x000fe400078e00ff */
[----:B------:R-:W-:-:S05]  /*9950*/  FADD R32, R31, R14 ;  /* 0x0000000e1f207221 */ /* 0x000fca0000000000 */
[----:B------:R-:W-:-:S07]  /*9960*/  MOV R13, R32 ;  /* 0x00000020000d7202 */ /* 0x000fce0000000f00 */
[----:B------:R-:W-:Y:S05]  /*9970*/  WARPSYNC.COLLECTIVE R15, `(.L_x_3108) ;  /* 0x000000000f087348 */ /* 0x000fea0003c00000 */
[----:B------:R0:W1:Y:S02]  /*9980*/  SHFL.BFLY P6, R14, R13, R12, R11 ;  /* 0x0c00000c0d0e7389 */ /* 0x00006400000c000b */
[----:B01----:R-:W-:Y:S05]  /*9990*/  ENDCOLLECTIVE ;  /* 0x000000000000791b */ /* 0x003fea0003800000 */
.L_x_3108:
[----:B------:R-:W-:Y:S05]  /*99a0*/  BRA `(.L_x_3109) ;  /* 0xffffffd400cc7947 */ /* 0x000fea000383ffff */
        .weak           $__internal_33_$__cuda_sm3x_div_rn_noftz_f32_slowpath
        .type           $__internal_33_$__cuda_sm3x_div_rn_noftz_f32_slowpath,@function
        .size           $__internal_33_$__cuda_sm3x_div_rn_noftz_f32_slowpath,(.L_x_37410 - $__internal_33_$__cuda_sm3x_div_rn_noftz_f32_slowpath)
$__internal_33_$__cuda_sm3x_div_rn_noftz_f32_slowpath:
        /* <DEDUP_REMOVED lines=35> */
.L_x_3111:
[----:B------:R-:W-:Y:S01]  /*9be0*/  LEA R16, R30, 0xc0800000, 0x17 ;  /* 0xc08000001e107811 */ /* 0x000fe200078eb8ff */
[----:B------:R-:W-:Y:S01]  /*9bf0*/  BSSY.RECONVERGENT B2, `(.L_x_3116) ;  /* 0x0000036000027945 */ /* 0x000fe20003800200 */
[----:B------:R-:W-:-:S03]  /*9c00*/  IADD3 R37, PT, PT, R37, -0x7f, RZ ;  /* 0xffffff8125257810 */ /* 0x000fc60007ffe0ff */
[----:B------:R-:W-:Y:S01]  /*9c10*/  IMAD.IADD R38, R11, 0x1, -R16 ;  /* 0x000000010b267824 */ /* 0x000fe200078e0a10 */
[----:B------:R-:W-:-:S03]  /*9c20*/  IADD3 R40, PT, PT, R37, 0x7f, -R30 ;  /* 0x0000007f25287810 */ /* 0x000fc60007ffe81e */
[----:B------:R-:W0:Y:S01]  /*9c30*/  MUFU.RCP R11, R38 ;  /* 0x00000026000b7308 */ /* 0x000e220000001000 */
[----:B------:R-:W-:Y:S01]  /*9c40*/  FADD.FTZ R32, -R38, -RZ ;  /* 0x800000ff26207221 */ /* 0x000fe20000010100 */
[----:B------:R-:W-:-:S03]  /*9c50*/  IMAD.IADD R40, R40, 0x1, R13 ;  /* 0x0000000128287824 */ /* 0x000fc600078e020d */
[----:B0-----:R-:W-:-:S04]  /*9c60*/  FFMA R16, R11, R32, 1 ;  /* 0x3f8000000b107423 */ /* 0x001fc80000000020 */
[----:B------:R-:W-:Y:S01]  /*9c70*/  FFMA R16, R11, R16, R11 ;  /* 0x000000100b107223 */ /* 0x000fe2000000000b */
[----:B------:R-:W-:-:S04]  /*9c80*/  IMAD R11, R37, -0x800000, R31 ;  /* 0xff800000250b7824 */ /* 0x000fc800078e021f */
        /* <DEDUP_REMOVED lines=40> */
.L_x_3118:
[----:B------:R-:W-:-:S04]  /*9f10*/  LOP3.LUT R11, R11, 0x80000000, RZ, 0xc0, !PT ;  /* 0x800000000b0b7812 */ /* 0x000fc800078ec0ff */
[----:B------:R-:W-:Y:S01]  /*9f20*/  LOP3.LUT R11, R11, 0x7f800000, RZ, 0xfc, !PT ;  /* 0x7f8000000b0b7812 */ /* 0x000fe200078efcff */
[----:B------:R-:W-:Y:S06]  /*9f30*/  BRA `(.L_x_3119) ;  /* 0x0000000000047947 */ /* 0x000fec0003800000 */
.L_x_3117:
[----:B------:R-:W-:-:S07]  /*9f40*/  IMAD R11, R40, 0x800000, R11 ;  /* 0x00800000280b7824 */ /* 0x000fce00078e020b */
.L_x_3119:
[----:B------:R-:W-:Y:S05]  /*9f50*/  BSYNC.RECONVERGENT B2 ;  /* 0x0000000000027941 */ /* 0x000fea0003800200 */
.L_x_3116:
[----:B------:R-:W-:Y:S05]  /*9f60*/  BRA `(.L_x_3120) ;  /* 0x0000000000207947 */ /* 0x000fea0003800000 */
.L_x_3115:
[----:B------:R-:W-:-:S04]  /*9f70*/  LOP3.LUT R11, R11, 0x80000000, R31, 0x48, !PT ;  /* 0x800000000b0b7812 */ /* 0x000fc800078e481f */
[----:B------:R-:W-:Y:S01]  /*9f80*/  LOP3.LUT R11, R11, 0x7f800000, RZ, 0xfc, !PT ;  /* 0x7f8000000b0b7812 */ /* 0x000fe200078efcff */
[----:B------:R-:W-:Y:S06]  /*9f90*/  BRA `(.L_x_3120) ;  /* 0x0000000000147947 */ /* 0x000fec0003800000 */
.L_x_3114:
[----:B------:R-:W-:Y:S01]  /*9fa0*/  LOP3.LUT R11, R11, 0x80000000, R31, 0x48, !PT ;  /* 0x800000000b0b7812 */ /* 0x000fe200078e481f */
[----:B------:R-:W-:Y:S06]  /*9fb0*/  BRA `(.L_x_3120) ;  /* 0x00000000000c7947 */ /* 0x000fec0003800000 */
.L_x_3113:
[----:B------:R-:W0:Y:S01]  /*9fc0*/  MUFU.RSQ R11, -QNAN ;  /* 0xffc00000000b7908 */ /* 0x000e220000001400 */
[----:B------:R-:W-:Y:S05]  /*9fd0*/  BRA `(.L_x_3120) ;  /* 0x0000000000047947 */ /* 0x000fea0003800000 */
.L_x_3112:
[----:B------:R-:W-:-:S07]  /*9fe0*/  FADD.FTZ R11, R16, R11 ;  /* 0x0000000b100b7221 */ /* 0x000fce0000010000 */
.L_x_3120:
[----:B------:R-:W-:Y:S05]  /*9ff0*/  BSYNC.RECONVERGENT B1 ;  /* 0x0000000000017941 */ /* 0x000fea0003800200 */
.L_x_3110:
[----:B------:R-:W-:-:S04]  /*a000*/  HFMA2 R13, -RZ, RZ, 0, 0 ;  /* 0x00000000ff0d7431 */ /* 0x000fc800000001ff */
[----:B0-----:R-:W-:Y:S05]  /*a010*/  RET.REL.NODEC R12 `(_Z15SoftmaxWarpImplI22BroadcastScaleMaskLoadIffbLm4EiE11DirectStoreIffEfLi1ELi21ELi32ELi1ELb0EL9Algorithm0EEvT_T0_ll) ;  /* 0xffffff5c0cf87950 */ /* 0x001fea0003c3ffff */
.L_x_3121:
        /* <DEDUP_REMOVED lines=14> */
.L_x_37410:


//--------------------- .text._Z15SoftmaxWarpImplI22BroadcastScaleMaskLoadIffbLm4EiE11DirectStoreIffEfLi1ELi20ELi32ELi1ELb1EL9Algorithm0EEvT_T0_ll --------------------------
	.section	.text._Z15SoftmaxWarpImplI22BroadcastScaleMaskLoadIffbLm4EiE11DirectStoreIffEfLi1ELi20ELi32ELi1ELb1EL9Algorithm0EEvT_T0_ll,"ax",@progbits
	.align	128
        .global         _Z15SoftmaxWarpImplI22BroadcastScaleMaskLoadIffbLm4EiE11DirectStoreIffEfLi1ELi20ELi32ELi1ELb1EL9Algorithm0EEvT_T0_ll
        .type           _Z15SoftmaxWarpImplI22BroadcastScaleMaskLoadIffbLm4EiE11DirectStoreIffEfLi1ELi20ELi32ELi1ELb1EL9Algorithm0EEvT_T0_ll,@function
        .size           _Z15SoftmaxWarpImplI22BroadcastScaleMaskLoadIffbLm4EiE11DirectStoreIffEfLi1ELi20ELi32ELi1ELb1EL9Algorithm0EEvT_T0_ll,(.L_x_37411 - _Z15SoftmaxWarpImplI22BroadcastScaleMaskLoadIffbLm4EiE11DirectStoreIffEfLi1ELi20ELi32ELi1ELb1EL9Algorithm0EEvT_T0_ll)
        .other          _Z15SoftmaxWarpImplI22BroadcastScaleMaskLoadIffbLm4EiE11DirectStoreIffEfLi1ELi20ELi32ELi1ELb1EL9Algorithm0EEvT_T0_ll,@"STO_CUDA_ENTRY STV_DEFAULT"
_Z15SoftmaxWarpImplI22BroadcastScaleMaskLoadIffbLm4EiE11DirectStoreIffEfLi1ELi20ELi32ELi1ELb1EL9Algorithm0EEvT_T0_ll:
.text._Z15SoftmaxWarpImplI22BroadcastScaleMaskLoadIffbLm4EiE11DirectStoreIffEfLi1ELi20ELi32ELi1ELb1EL9Algorithm0EEvT_T0_ll:
        /* <DEDUP_REMOVED lines=29> */
.L_x_3122:
        /* <DEDUP_REMOVED lines=23> */
[C---:B------:R-:W-:Y:S02]  /*0340*/  VIADD R31, R41.reuse, 0x240 ;  /* 0x00000240291f7836 */ /* 0x040fe40000000000 */
[----:B-1----:R-:W-:-:S07]  /*0350*/  VIADD R33, R41, 0x260 ;  /* 0x0000026029217836 */ /* 0x002fce0000000000 */
.L_x_3205:
[----:B0-----:R-:W0:Y:S01]  /*0360*/  LDC.64 R14, c[0x0][0x410] ;  /* 0x00010400ff0e7b82 */ /* 0x001e220000000a00 */
[C---:B------:R-:W-:Y:S01]  /*0370*/  VIADD R35, R41.reuse, 0x80 ;  /* 0x0000008029237836 */ /* 0x040fe20000000000 */
[----:B------:R-:W-:Y:S01]  /*0380*/  BSSY.RECONVERGENT B1, `(.L_x_3124) ;  /* 0x0000080000017945 */ /* 0x000fe20003800200 */
[----:B------:R-:W-:Y:S01]  /*0390*/  MOV R4, 0xff800000 ;  /* 0xff80000000047802 */ /* 0x000fe20000000f00 */
[C---:B------:R-:W-:Y:S02]  /*03a0*/  VIADD R11, R41.reuse, 0xc0 ;  /* 0x000000c0290b7836 */ /* 0x040fe40000000000 */
[----:B------:R-:W-:Y:S01]  /*03b0*/  IMAD.MOV.U32 R13, RZ, RZ, -0x800000 ;  /* 0xff800000ff0d7424 */ /* 0x000fe200078e00ff */
[-C--:B0-----:R-:W-:Y:S02]  /*03c0*/  ISETP.GE.U32.AND P0, PT, R41, R14.reuse, PT ;  /* 0x0000000e2900720c */ /* 0x081fe40003f06070 */
[----:B------:R-:W-:Y:S02]  /*03d0*/  ISETP.GE.U32.AND P5, PT, R3, R14, PT ;  /* 0x0000000e0300720c */ /* 0x000fe40003fa6070 */
[----:B------:R-:W-:-:S02]  /*03e0*/  ISETP.GE.AND.EX P0, PT, RZ, R15, PT, P0 ;  /* 0x0000000fff00720c */ /* 0x000fc40003f06300 */
        /* <DEDUP_REMOVED lines=121> */
.L_x_3125:
[----:B------:R-:W-:Y:S05]  /*0b80*/  BSYNC.RECONVERGENT B1 ;  /* 0x0000000000017941 */ /* 0x000fea0003800200 */
.L_x_3124:
        /* <DEDUP_REMOVED lines=47> */
[----:B0-----:R-:W-:-:S02]  /*0e80*/  IMAD.MOV.U32 R36, RZ, RZ, RZ ;  /* 0x000000ffff247224 */ /* 0x001fc400078e00ff */
        /* <DEDUP_REMOVED lines=80> */
.L_x_3127:
[----:B------:R-:W-:Y:S05]  /*1390*/  BSYNC.RECONVERGENT B1 ;  /* 0x0000000000017941 */ /* 0x000fea0003800200 */
.L_x_3126:
        /* <DEDUP_REMOVED lines=31> */
[----:B0-----:R-:W-:Y:S01]  /*1590*/  VIADD R36, R22, 0xffffffe ;  /* 0x0ffffffe16247836 */ /* 0x001fe20000000000 */
[----:B------:R-:W0:Y:S03]  /*15a0*/  LDC R12, c[0x0][0x3c0] ;  /* 0x0000f000ff0c7b82 */ /* 0x000e260000000800 */
[----:B------:R1:W2:Y:S02]  /*15b0*/  F2I.FTZ.U32.TRUNC.NTZ R37, R36 ;  /* 0x0000002400257305 */ /* 0x0002a4000021f000 */
[----:B------:R-:W-:Y:S01]  /*15c0*/  @P2 VIADD R20, R20, 0x1 ;  /* 0x0000000114142836 */ /* 0x000fe20000000000 */
[----:B------:R-:W-:-:S05]  /*15d0*/  ISETP.NE.AND P2, PT, R43, RZ, PT ;  /* 0x000000ff2b00720c */ /* 0x000fca0003f45270 */
[----:B------:R-:W-:Y:S02]  /*15e0*/  @!P5 IADD3 R20, PT, PT, -R20, RZ, RZ ;  /* 0x000000ff1414d210 */ /* 0x000fe40007ffe1ff */
[----:B-1----:R-:W-:Y:S01]  /*15f0*/  MOV R36, RZ ;  /* 0x000000ff00247202 */ /* 0x002fe20000000f00 */
[----:B--2---:R-:W-:-:S05]  /*1600*/  IMAD.MOV R22, RZ, RZ, -R37 ;  /* 0x000000ffff167224 */ /* 0x004fca00078e0a25 */
[----:B------:R-:W-:-:S05]  /*1610*/  @!P2 LOP3.LUT R20, RZ, R43, RZ, 0x33, !PT ;  /* 0x0000002bff14a212 */ /* 0x000fca00078e33ff */
[----:B------:R-:W-:Y:S01]  /*1620*/  IMAD.MOV R39, RZ, RZ, -R20 ;  /* 0x000000ffff277224 */ /* 0x000fe200078e0a14 */
[----:B0-----:R-:W-:-:S03]  /*1630*/  IABS R49, R12 ;  /* 0x0000000c00317213 */ /* 0x001fc60000000000 */
[----:B------:R-:W-:Y:S01]  /*1640*/  IMAD R43, R43, R39, R6 ;  /* 0x000000272b2b7224 */ /* 0x000fe200078e0206 */
[----:B------:R-:W0:Y:S01]  /*1650*/  I2F.RP R26, R49 ;  /* 0x00000031001a7306 */ /* 0x000e220000209400 */
[----:B------:R-:W-:-:S03]  /*1660*/  IMAD R39, R22, R45, RZ ;  /* 0x0000002d16277224 */ /* 0x000fc600078e02ff */
[----:B------:R-:W-:Y:S01]  /*1670*/  IABS R24, R43 ;  /* 0x0000002b00187213 */ /* 0x000fe20000000000 */
[----:B------:R-:W-:-:S06]  /*1680*/  IMAD.HI.U32 R39, R37, R39, R36 ;  /* 0x0000002725277227 */ /* 0x000fcc00078e0024 */
[----:B------:R-:W-:-:S04]  /*1690*/  IMAD.HI.U32 R22, R39, R24, RZ ;  /* 0x0000001827167227 */ /* 0x000fc800078e00ff */
[----:B------:R-:W-:Y:S01]  /*16a0*/  IMAD.MOV R37, RZ, RZ, -R22 ;  /* 0x000000ffff257224 */ /* 0x000fe200078e0a16 */
[----:B0-----:R-:W0:Y:S03]  /*16b0*/  MUFU.RCP R26, R26 ;  /* 0x0000001a001a7308 */ /* 0x001e260000001000 */
[----:B------:R-:W-:-:S05]  /*16c0*/  IMAD R24, R45, R37, R24 ;  /* 0x000000252d187224 */ /* 0x000fca00078e0218 */
[----:B------:R-:W-:Y:S01]  /*16d0*/  ISETP.GT.U32.AND P5, PT, R45, R24, PT ;  /* 0x000000182d00720c */ /* 0x000fe20003fa4070 */
[----:B0-----:R-:W-:-:S12]  /*16e0*/  VIADD R36, R26, 0xffffffe ;  /* 0x0ffffffe1a247836 */ /* 0x001fd80000000000 */
[----:B------:R-:W-:Y:S01]  /*16f0*/  @!P5 IMAD.IADD R24, R24, 0x1, -R45 ;  /* 0x000000011818d824 */ /* 0x000fe200078e0a2d */
[----:B------:R-:W-:Y:S01]  /*1700*/  @!P5 IADD3 R22, PT, PT, R22, 0x1, RZ ;  /* 0x000000011616d810 */ /* 0x000fe20007ffe0ff */
[----:B------:R0:W1:Y:S03]  /*1710*/  F2I.FTZ.U32.TRUNC.NTZ R37, R36 ;  /* 0x0000002400257305 */ /* 0x000066000021f000 */
[----:B------:R-:W-:Y:S02]  /*1720*/  ISETP.GE.U32.AND P2, PT, R24, R45, PT ;  /* 0x0000002d1800720c */ /* 0x000fe40003f46070 */
[----:B------:R-:W-:-:S04]  /*1730*/  LOP3.LUT R24, R43, R18, RZ, 0x3c, !PT ;  /* 0x000000122b187212 */ /* 0x000fc800078e3cff */
[----:B------:R-:W-:Y:S01]  /*1740*/  ISETP.GE.AND P5, PT, R24, RZ, PT ;  /* 0x000000ff1800720c */ /* 0x000fe20003fa6270 */
[----:B0-----:R-:W-:-:S06]  /*1750*/  IMAD.MOV.U32 R36, RZ, RZ, RZ ;  /* 0x000000ffff247224 */ /* 0x001fcc00078e00ff */
[----:B------:R-:W-:Y:S01]  /*1760*/  @P2 VIADD R22, R22, 0x1 ;  /* 0x0000000116162836 */ /* 0x000fe20000000000 */
[----:B------:R-:W-:-:S04]  /*1770*/  ISETP.NE.AND P2, PT, R18, RZ, PT ;  /* 0x000000ff1200720c */ /* 0x000fc80003f45270 */
[----:B------:R-:W-:Y:S01]  /*1780*/  MOV R24, R22 ;  /* 0x0000001600187202 */ /* 0x000fe20000000f00 */
[----:B-1----:R-:W-:-:S04]  /*1790*/  IMAD.MOV R22, RZ, RZ, -R37 ;  /* 0x000000ffff167224 */ /* 0x002fc800078e0a25 */
[----:B------:R-:W-:-:S04]  /*17a0*/  @!P5 IMAD.MOV R24, RZ, RZ, -R24 ;  /* 0x000000ffff18d224 */ /* 0x000fc800078e0a18 */
[----:B------:R-:W-:-:S04]  /*17b0*/  @!P2 LOP3.LUT R24, RZ, R18, RZ, 0x33, !PT ;  /* 0x00000012ff18a212 */ /* 0x000fc800078e33ff */
[----:B------:R-:W-:-:S05]  /*17c0*/  IADD3 R39, PT, PT, -R24, RZ, RZ ;  /* 0x000000ff18277210 */ /* 0x000fca0007ffe1ff */
        /* <DEDUP_REMOVED lines=12> */
[-C--:B------:R-:W-:Y:S01]  /*1890*/  @!P2 IADD3 R22, PT, PT, R22, -R49.reuse, RZ ;  /* 0x800000311616a210 */ /* 0x080fe20007ffe0ff */
[----:B------:R-:W-:Y:S01]  /*18a0*/  @!P2 VIADD R18, R18, 0x1 ;  /* 0x000000011212a836 */ /* 0x000fe20000000000 */
[----:B------:R-:W-:Y:S02]  /*18b0*/  ISETP.NE.AND.EX P5, PT, R39, RZ, PT, P5 ;  /* 0x000000ff2700720c */ /* 0x000fe40003fa5350 */
[----:B------:R-:W1:Y:S02]  /*18c0*/  LDC.64 R38, c[0x0][0x3a8] ;  /* 0x0000ea00ff267b82 */ /* 0x000e640000000a00 */
[----:B------:R-:W-:Y:S02]  /*18d0*/  SEL R20, R20, RZ, P5 ;  /* 0x000000ff14147207 */ /* 0x000fe40002800000 */
[----:B------:R-:W-:Y:S02]  /*18e0*/  ISETP.GE.U32.AND P5, PT, R22, R49, PT ;  /* 0x000000311600720c */ /* 0x000fe40003fa6070 */
[----:B------:R-:W-:-:S04]  /*18f0*/  LOP3.LUT R22, R47, R12, RZ, 0x3c, !PT ;  /* 0x0000000c2f167212 */ /* 0x000fc800078e3cff */
[----:B------:R-:W-:-:S07]  /*1900*/  ISETP.GE.AND P2, PT, R22, RZ, PT ;  /* 0x000000ff1600720c */ /* 0x000fce0003f46270 */
[----:B------:R-:W-:Y:S01]  /*1910*/  @P5 VIADD R18, R18, 0x1 ;  /* 0x0000000112125836 */ /* 0x000fe20000000000 */
[----:B------:R-:W-:-:S05]  /*1920*/  ISETP.NE.AND P5, PT, R12, RZ, PT ;  /* 0x000000ff0c00720c */ /* 0x000fca0003fa5270 */
[----:B------:R-:W-:Y:S02]  /*1930*/  @!P2 IADD3 R18, PT, PT, -R18, RZ, RZ ;  /* 0x000000ff1212a210 */ /* 0x000fe40007ffe1ff */
[----:B--2---:R-:W-:Y:S02]  /*1940*/  ISETP.NE.U32.AND P2, PT, R36, 0x1, PT ;  /* 0x000000012400780c */ /* 0x004fe40003f45070 */
[----:B------:R-:W-:Y:S02]  /*1950*/  SHF.R.S64 R36, RZ, 0x1e, R6 ;  /* 0x0000001eff247819 */ /* 0x000fe40000001006 */
[----:B------:R-:W-:Y:S01]  /*1960*/  ISETP.NE.AND.EX P2, PT, R37, RZ, PT, P2 ;  /* 0x000000ff2500720c */ /* 0x000fe20003f45320 */
[----:B------:R-:W-:Y:S01]  /*1970*/  IMAD R37, R20, UR36, RZ ;  /* 0x0000002414257c24 */ /* 0x000fe2000f8e02ff */
[----:B------:R-:W-:Y:S02]  /*1980*/  @!P5 LOP3.LUT R18, RZ, R12, RZ, 0x33, !PT ;  /* 0x0000000cff12d212 */ /* 0x000fe400078e33ff */
[----:B0-----:R-:W-:-:S02]  /*1990*/  ISETP.NE.U32.AND P5, PT, R42, 0x1, PT ;  /* 0x000000012a00780c */ /* 0x001fc40003fa5070 */
[----:B------:R-:W-:Y:S01]  /*19a0*/  SEL R22, R24, RZ, P2 ;  /* 0x000000ff18167207 */ /* 0x000fe20001000000 */
[----:B------:R-:W-:Y:S01]  /*19b0*/  IMAD.MOV R45, RZ, RZ, -R18 ;  /* 0x000000ffff2d7224 */ /* 0x000fe200078e0a12 */
[----:B-1----:R-:W-:Y:S02]  /*19c0*/  ISETP.NE.U32.AND P2, PT, R38, 0x1, PT ;  /* 0x000000012600780c */ /* 0x002fe40003f45070 */
[----:B------:R-:W-:Y:S01]  /*19d0*/  ISETP.NE.AND.EX P5, PT, R43, RZ, PT, P5 ;  /* 0x000000ff2b00720c */ /* 0x000fe20003fa5350 */
[----:B------:R-:W-:Y:S01]  /*19e0*/  IMAD R12, R12, R45, R47 ;  /* 0x0000002d0c0c7224 */ /* 0x000fe200078e022f */
[----:B------:R-:W-:Y:S01]  /*19f0*/  ISETP.NE.AND.EX P2, PT, R39, RZ, PT, P2 ;  /* 0x000000ff2700720c */ /* 0x000fe20003f45320 */
[----:B------:R-:W-:Y:S01]  /*1a00*/  IMAD R37, R22, UR37, R37 ;  /* 0x0000002516257c24 */ /* 0x000fe2000f8e0225 */
        /* <DEDUP_REMOVED lines=14> */
.L_x_3129:
[----:B------:R-:W-:Y:S05]  /*1af0*/  BSYNC.RECONVERGENT B1 ;  /* 0x0000000000017941 */ /* 0x000fea0003800200 */
.L_x_3128:
        /* <DEDUP_REMOVED lines=33> */
[----:B0-----:R-:W-:Y:S01]  /*1d10*/  VIADD R36, R22, 0xffffffe ;  /* 0x0ffffffe16247836 */ /* 0x001fe20000000000 */
[----:B------:R-:W0:Y:S03]  /*1d20*/  LDC R12, c[0x0][0x3c0] ;  /* 0x0000f000ff0c7b82 */ /* 0x000e260000000800 */
        /* <DEDUP_REMOVED lines=58> */
[----:B------:R-:W-:-:S02]  /*20d0*/  SEL R20, R20, RZ, P2 ;  /* 0x000000ff14147207 */ /* 0x000fc40001000000 */
[----:B--2---:R-:W-:Y:S02]  /*20e0*/  ISETP.NE.U32.AND P2, PT, R44, 0x1, PT ;  /* 0x000000012c00780c */ /* 0x004fe40003f45070 */
[----:B------:R-:W-:Y:S01]  /*20f0*/  ISETP.NE.AND.EX P3, PT, R39, RZ, PT, P3 ;  /* 0x000000ff2700720c */ /* 0x000fe20003f65330 */
[----:B------:R-:W-:Y:S01]  /*2100*/  IMAD R37, R20, UR36, RZ ;  /* 0x0000002414257c24 */ /* 0x000fe2000f8e02ff */
[----:B------:R-:W-:Y:S02]  /*2110*/  IADD3 R39, PT, PT, -R18, RZ, RZ ;  /* 0x000000ff12277210 */ /* 0x000fe40007ffe1ff */
[----:B------:R-:W-:Y:S02]  /*2120*/  ISETP.NE.AND.EX P2, PT, R45, RZ, PT, P2 ;  /* 0x000000ff2d00720c */ /* 0x000fe40003f45320 */
[----:B0-----:R-:W-:Y:S01]  /*2130*/  ISETP.NE.U32.AND P5, PT, R42, 0x1, PT ;  /* 0x000000012a00780c */ /* 0x001fe20003fa5070 */
        /* <DEDUP_REMOVED lines=18> */
.L_x_3131:
[----:B------:R-:W-:Y:S05]  /*2260*/  BSYNC.RECONVERGENT B1 ;  /* 0x0000000000017941 */ /* 0x000fea0003800200 */
.L_x_3130:
[----:B------:R-:W-:Y:S04]  /*2270*/  BSSY.RECONVERGENT B1, `(.L_x_3132) ;  /* 0x0000075000017945 */ /* 0x000fe80003800200 */
[----:B------:R-:W-:Y:S05]  /*2280*/  @P6 BRA `(.L_x_3133) ;  /* 0x0000000400cc6947 */ /* 0x000fea0003800000 */
[----:B------:R-:W0:Y:S01]  /*2290*/  LDC R22, c[0x0][0x3b8] ;  /* 0x0000ee00ff167b82 */ /* 0x000e220000000800 */
[----:B------:R-:W-:Y:S01]  /*22a0*/  IMAD R35, R0, UR52, R35 ;  /* 0x0000003400237c24 */ /* 0x000fe2000f8e0223 */
[C---:B------:R-:W-:Y:S02]  /*22b0*/  R2UR UR6, R50.reuse ;  /* 0x00000000320672ca */ /* 0x040fe400000e0000 */
        /* <DEDUP_REMOVED lines=85> */
[----:B--2---:R-:W-:Y:S02]  /*2810*/  ISETP.NE.U32.AND P2, PT, R44, 0x1, PT ;  /* 0x000000012c00780c */ /* 0x004fe40003f45070 */
[----:B------:R-:W-:Y:S02]  /*2820*/  @!P5 LOP3.LUT R12, RZ, R10, RZ, 0x33, !PT ;  /* 0x0000000aff0cd212 */ /* 0x000fe400078e33ff */
[----:B---3--:R-:W-:Y:S02]  /*2830*/  ISETP.NE.U32.AND P5, PT, R36, 0x1, PT ;  /* 0x000000012400780c */ /* 0x008fe40003fa5070 */
        /* <DEDUP_REMOVED lines=24> */
.L_x_3133:
[----:B------:R-:W-:Y:S05]  /*29c0*/  BSYNC.RECONVERGENT B1 ;  /* 0x0000000000017941 */ /* 0x000fea0003800200 */
.L_x_3132:
        /* <DEDUP_REMOVED lines=61> */
[----:B------:R-:W-:Y:S01]  /*2da0*/  ISETP.GE.U32.AND P1, PT, R28, R47, PT ;  /* 0x0000002f1c00720c */ /* 0x000fe20003f26070 */
[----:B------:R0:W1:Y:S01]  /*2db0*/  F2I.FTZ.U32.TRUNC.NTZ R39, R38 ;  /* 0x0000002600277305 */ /* 0x000062000021f000 */
[----:B------:R-:W-:Y:S01]  /*2dc0*/  LOP3.LUT R28, R45, R24, RZ, 0x3c, !PT ;  /* 0x000000182d1c7212 */ /* 0x000fe200078e3cff */
[----:B------:R-:W2:Y:S03]  /*2dd0*/  LDC.64 R46, c[0x0][0x3a8] ;  /* 0x0000ea00ff2e7b82 */ /* 0x000ea60000000a00 */
[----:B------:R-:W-:Y:S01]  /*2de0*/  ISETP.GE.AND P3, PT, R28, RZ, PT ;  /* 0x000000ff1c00720c */ /* 0x000fe20003f66270 */
[----:B0-----:R-:W-:-:S06]  /*2df0*/  IMAD.MOV.U32 R38, RZ, RZ, RZ ;  /* 0x000000ffff267224 */ /* 0x001fcc00078e00ff */
[----:B------:R-:W-:-:S05]  /*2e00*/  @P1 VIADD R26, R26, 0x1 ;  /* 0x000000011a1a1836 */ /* 0x000fca0000000000 */
[----:B------:R-:W-:Y:S01]  /*2e10*/  MOV R28, R26 ;  /* 0x0000001a001c7202 */ /* 0x000fe20000000f00 */
[----:B-1----:R-:W-:-:S04]  /*2e20*/  IMAD.MOV R26, RZ, RZ, -R39 ;  /* 0x000000ffff1a7224 */ /* 0x002fc800078e0a27 */
[----:B------:R-:W-:Y:S01]  /*2e30*/  @!P3 IMAD.MOV R28, RZ, RZ, -R28 ;  /* 0x000000ffff1cb224 */ /* 0x000fe200078e0a1c */
[----:B------:R-:W-:Y:S02]  /*2e40*/  @!P2 LOP3.LUT R28, RZ, R24, RZ, 0x33, !PT ;  /* 0x00000018ff1ca212 */ /* 0x000fe400078e33ff */
[----:B------:R-:W-:Y:S02]  /*2e50*/  ISETP.NE.AND P3, PT, R20, RZ, PT ;  /* 0x000000ff1400720c */ /* 0x000fe40003f65270 */
        /* <DEDUP_REMOVED lines=19> */
[----:B---3--:R-:W-:Y:S02]  /*2f90*/  ISETP.NE.U32.AND P1, PT, R38, 0x1, PT ;  /* 0x000000012600780c */ /* 0x008fe40003f25070 */
[----:B------:R-:W-:-:S03]  /*2fa0*/  SHF.R.S64 R38, RZ, 0x1e, R12 ;  /* 0x0000001eff267819 */ /* 0x000fc6000000100c */
        /* <DEDUP_REMOVED lines=9> */
[----:B--2---:R-:W-:Y:S01]  /*3040*/  ISETP.NE.U32.AND P1, PT, R46, 0x1, PT ;  /* 0x000000012e00780c */ /* 0x004fe20003f25070 */
        /* <DEDUP_REMOVED lines=18> */
.L_x_3135:
[----:B------:R-:W-:Y:S05]  /*3170*/  BSYNC.RECONVERGENT B1 ;  /* 0x0000000000017941 */ /* 0x000fea0003800200 */
.L_x_3134:
        /* <DEDUP_REMOVED lines=30> */
[-C--:B------:R-:W-:Y:S01]  /*3360*/  @!P2 IADD3 R12, PT, PT, R12, -R43.reuse, RZ ;  /* 0x8000002b0c0ca210 */ /* 0x080fe20007ffe0ff */
        /* <DEDUP_REMOVED lines=8> */
[----:B------:R-:W-:-:S06]  /*33f0*/  @P1 IADD3 R18, PT, PT, R18, 0x1, RZ ;  /* 0x0000000112121810 */ /* 0x000fcc0007ffe0ff */
[----:B------:R-:W-:Y:S01]  /*3400*/  @!P3 IMAD.MOV R18, RZ, RZ, -R18 ;  /* 0x000000ffff12b224 */ /* 0x000fe200078e0a12 */
[----:B------:R-:W-:-:S04]  /*3410*/  @!P2 LOP3.LUT R18, RZ, R26, RZ, 0x33, !PT ;  /* 0x0000001aff12a212 */ /* 0x000fc800078e33ff */
[----:B------:R-:W-:-:S05]  /*3420*/  IADD3 R24, PT, PT, -R18, RZ, RZ ;  /* 0x000000ff12187210 */ /* 0x000fca0007ffe1ff */
[----:B------:R-:W-:Y:S01]  /*3430*/  IMAD R45, R26, R24, R11 ;  /* 0x000000181a2d7224 */ /* 0x000fe200078e020b */
[----:B0-----:R-:W-:-:S04]  /*3440*/  IABS R53, R12 ;  /* 0x0000000c00357213 */ /* 0x001fc80000000000 */
[----:B------:R-:W-:Y:S01]  /*3450*/  IABS R26, R45 ;  /* 0x0000002d001a7213 */ /* 0x000fe20000000000 */
[----:B------:R-:W0:Y:S01]  /*3460*/  I2F.RP R28, R53 ;  /* 0x00000035001c7306 */ /* 0x000e220000209400 */
[----:B------:R-:W-:-:S03]  /*3470*/  ISETP.NE.AND P5, PT, R12, RZ, PT ;  /* 0x000000ff0c00720c */ /* 0x000fc60003fa5270 */
        /* <DEDUP_REMOVED lines=11> */
[----:B------:R0:W1:Y:S01]  /*3530*/  F2I.FTZ.U32.TRUNC.NTZ R39, R38 ;  /* 0x0000002600277305 */ /* 0x000062000021f000 */
[----:B------:R-:W2:Y:S02]  /*3540*/  LDC.64 R46, c[0x0][0x3a8] ;  /* 0x0000ea00ff2e7b82 */ /* 0x000ea40000000a00 */
[----:B------:R-:W-:Y:S01]  /*3550*/  ISETP.GE.AND P3, PT, R26, RZ, PT ;  /* 0x000000ff1a00720c */ /* 0x000fe20003f66270 */
[----:B0-----:R-:W-:-:S06]  /*3560*/  IMAD.MOV.U32 R38, RZ, RZ, RZ ;  /* 0x000000ffff267224 */ /* 0x001fcc00078e00ff */
[----:B------:R-:W-:-:S05]  /*3570*/  @P1 IADD3 R24, PT, PT, R24, 0x1, RZ ;  /* 0x0000000118181810 */ /* 0x000fca0007ffe0ff */
[----:B------:R-:W-:Y:S01]  /*3580*/  IMAD.MOV.U32 R26, RZ, RZ, R24 ;  /* 0x000000ffff1a7224 */ /* 0x000fe200078e0018 */
[----:B-1----:R-:W-:-:S03]  /*3590*/  IADD3 R24, PT, PT, RZ, -R39, RZ ;  /* 0x80000027ff187210 */ /* 0x002fc60007ffe0ff */
[----:B------:R-:W-:Y:S01]  /*35a0*/  @!P3 IMAD.MOV R26, RZ, RZ, -R26 ;  /* 0x000000ffff1ab224 */ /* 0x000fe200078e0a1a */
        /* <DEDUP_REMOVED lines=8> */
[----:B------:R-:W1:Y:S03]  /*3630*/  LDC.64 R42, c[0x0][0x398] ;  /* 0x0000e600ff2a7b82 */ /* 0x000e660000000a00 */
        /* <DEDUP_REMOVED lines=11> */
[----:B---3--:R-:W-:Y:S02]  /*36f0*/  ISETP.NE.U32.AND P1, PT, R38, 0x1, PT ;  /* 0x000000012600780c */ /* 0x008fe40003f25070 */
[----:B------:R-:W-:Y:S02]  /*3700*/  SHF.R.S64 R38, RZ, 0x1e, R11 ;  /* 0x0000001eff267819 */ /* 0x000fe4000000100b */
[----:B------:R-:W-:Y:S01]  /*3710*/  ISETP.NE.AND.EX P4, PT, R39, RZ, PT, P1 ;  /* 0x000000ff2700720c */ /* 0x000fe20003f85310 */
[----:B------:R-:W-:Y:S01]  /*3720*/  @!P3 IMAD.MOV R22, RZ, RZ, -R22 ;  /* 0x000000ffff16b224 */ /* 0x000fe200078e0a16 */
[----:B------:R-:W-:Y:S02]  /*3730*/  @!P5 LOP3.LUT R22, RZ, R12, RZ, 0x33, !PT ;  /* 0x0000000cff16d212 */ /* 0x000fe400078e33ff */
[----:B0-----:R-:W-:-:S02]  /*3740*/  ISETP.NE.U32.AND P1, PT, R44, 0x1, PT ;  /* 0x000000012c00780c */ /* 0x001fc40003f25070 */
[----:B------:R-:W-:Y:S01]  /*3750*/  ISETP.NE.AND.EX P3, PT, R43, RZ, PT, P2 ;  /* 0x000000ff2b00720c */ /* 0x000fe20003f65320 */
[----:B------:R-:W-:Y:S01]  /*3760*/  IMAD.MOV R43, RZ, RZ, -R22 ;  /* 0x000000ffff2b7224 */ /* 0x000fe200078e0a16 */
[----:B------:R-:W-:Y:S02]  /*3770*/  SEL R18, R18, RZ, P4 ;  /* 0x000000ff12127207 */ /* 0x000fe40002000000 */
[----:B------:R-:W-:Y:S01]  /*3780*/  ISETP.NE.AND.EX P2, PT, R45, RZ, PT, P1 ;  /* 0x000000ff2d00720c */ /* 0x000fe20003f45310 */
[----:B------:R-:W-:Y:S01]  /*3790*/  IMAD R12, R12, R43, R49 ;  /* 0x0000002b0c0c7224 */ /* 0x000fe200078e0231 */
[----:B--2---:R-:W-:Y:S01]  /*37a0*/  ISETP.NE.U32.AND P1, PT, R46, 0x1, PT ;  /* 0x000000012e00780c */ /* 0x004fe20003f25070 */
        /* <DEDUP_REMOVED lines=18> */
.L_x_3137:
[----:B------:R-:W-:Y:S05]  /*38d0*/  BSYNC.RECONVERGENT B1 ;  /* 0x0000000000017941 */ /* 0x000fea0003800200 */
.L_x_3136:
        /* <DEDUP_REMOVED lines=10> */
[----:B------:R-:W-:-:S03]  /*3980*/  ISETP.GE.U32.AND P3, PT, R19, R14, PT ;  /* 0x0000000e1300720c */ /* 0x000fc60003f66070 */
        /* <DEDUP_REMOVED lines=55> */
[----:B0-----:R-:W0:Y:S01]  /*3d00*/  MUFU.RCP R34, R34 ;  /* 0x0000002200227308 */ /* 0x001e220000001000 */
[----:B------:R-:W2:Y:S09]  /*3d10*/  LDC.64 R42, c[0x0][0x398] ;  /* 0x0000e600ff2a7b82 */ /* 0x000eb20000000a00 */
        /* <DEDUP_REMOVED lines=12> */
[----:B------:R-:W-:Y:S02]  /*3de0*/  ISETP.NE.AND.EX P4, PT, R41, RZ, PT, P4 ;  /* 0x000000ff2900720c */ /* 0x000fe40003f85340 */
[----:B------:R-:W0:Y:S01]  /*3df0*/  LDC.64 R40, c[0x0][0x3a8] ;  /* 0x0000ea00ff287b82 */ /* 0x000e220000000a00 */
[----:B------:R-:W-:Y:S02]  /*3e00*/  IMAD R47, R22, R47, R49 ;  /* 0x0000002f162f7224 */ /* 0x000fe400078e0231 */
[----:B------:R-:W-:Y:S01]  /*3e10*/  IMAD R49, R28, R53, RZ ;  /* 0x000000351c317224 */ /* 0x000fe200078e02ff */
[----:B------:R-:W-:Y:S02]  /*3e20*/  SEL R28, R26, RZ, P4 ;  /* 0x000000ff1a1c7207 */ /* 0x000fe40002000000 */
[----:B------:R-:W-:Y:S01]  /*3e30*/  IABS R30, R47 ;  /* 0x0000002f001e7213 */ /* 0x000fe20000000000 */
[----:B------:R-:W-:Y:S01]  /*3e40*/  IMAD.HI.U32 R49, R39, R49, R38 ;  /* 0x0000003127317227 */ /* 0x000fe200078e0026 */
[----:B--2---:R-:W-:-:S04]  /*3e50*/  ISETP.NE.U32.AND P4, PT, R42, 0x1, PT ;  /* 0x000000012a00780c */ /* 0x004fc80003f85070 */
[----:B------:R-:W-:Y:S01]  /*3e60*/  ISETP.NE.AND.EX P4, PT, R43, RZ, PT, P4 ;  /* 0x000000ff2b00720c */ /* 0x000fe20003f85340 */
[----:B------:R-:W-:-:S04]  /*3e70*/  IMAD.HI.U32 R22, R49, R30, RZ ;  /* 0x0000001e31167227 */ /* 0x000fc800078e00ff */
        /* <DEDUP_REMOVED lines=18> */
[----:B------:R-:W-:Y:S01]  /*3fa0*/  SHF.R.S64 R38, RZ, 0x1e, R12 ;  /* 0x0000001eff267819 */ /* 0x000fe2000000100c */
        /* <DEDUP_REMOVED lines=18> */
.L_x_3139:
[----:B------:R-:W-:Y:S05]  /*40d0*/  BSYNC.RECONVERGENT B1 ;  /* 0x0000000000017941 */ /* 0x000fea0003800200 */
.L_x_3138:
        /* <DEDUP_REMOVED lines=83> */
[----:B0-----:R-:W-:-:S04]  /*4610*/  ISETP.NE.U32.AND P5, PT, R40, 0x1, PT ;  /* 0x000000012800780c */ /* 0x001fc80003fa5070 */
[----:B------:R-:W-:Y:S01]  /*4620*/  ISETP.NE.AND.EX P5, PT, R41, RZ, PT, P5 ;  /* 0x000000ff2900720c */ /* 0x000fe20003fa5350 */
[----:B------:R-:W-:-:S05]  /*4630*/  IMAD.HI.U32 R24, R47, R32, RZ ;  /* 0x000000202f187227 */ /* 0x000fca00078e00ff */
[----:B------:R-:W-:-:S05]  /*4640*/  IADD3 R37, PT, PT, -R24, RZ, RZ ;  /* 0x000000ff18257210 */ /* 0x000fca0007ffe1ff */
[C---:B------:R-:W-:Y:S01]  /*4650*/  IMAD R28, R49.reuse, R37, R32 ;  /* 0x00000025311c7224 */ /* 0x040fe200078e0220 */
[----:B------:R-:W-:Y:S01]  /*4660*/  SEL R32, R34, RZ, P5 ;  /* 0x000000ff22207207 */ /* 0x000fe20002800000 */
        /* <DEDUP_REMOVED lines=34> */
.L_x_3141:
[----:B------:R-:W-:Y:S05]  /*4890*/  BSYNC.RECONVERGENT B1 ;  /* 0x0000000000017941 */ /* 0x000fea0003800200 */
.L_x_3140:
        /* <DEDUP_REMOVED lines=15> */
[----:B-1----:R-:W1:Y:S01]  /*4990*/  MUFU.RCP R32, R32 ;  /* 0x0000002000207308 */ /* 0x002e620000001000 */
[----:B0-----:R-:W-:Y:S01]  /*49a0*/  VIADD R36, R26, 0xffffffe ;  /* 0x0ffffffe1a247836 */ /* 0x001fe20000000000 */
[----:B------:R-:W-:-:S06]  /*49b0*/  IABS R26, R12 ;  /* 0x0000000c001a7213 */ /* 0x000fcc0000000000 */
[----:B------:R0:W2:Y:S01]  /*49c0*/  F2I.FTZ.U32.TRUNC.NTZ R37, R36 ;  /* 0x0000002400257305 */ /* 0x0000a2000021f000 */
[----:B-1----:R-:W-:Y:S02]  /*49d0*/  VIADD R34, R32, 0xffffffe ;  /* 0x0ffffffe20227836 */ /* 0x002fe40000000000 */
[----:B0-----:R-:W-:Y:S02]  /*49e0*/  HFMA2 R36, -RZ, RZ, 0, 0 ;  /* 0x00000000ff247431 */ /* 0x001fe400000001ff */
[----:B--2---:R-:W-:-:S04]  /*49f0*/  IMAD.MOV R30, RZ, RZ, -R37 ;  /* 0x000000ffff1e7224 */ /* 0x004fc800078e0a25 */
[----:B------:R-:W-:-:S04]  /*4a00*/  IMAD R35, R30, R41, RZ ;  /* 0x000000291e237224 */ /* 0x000fc800078e02ff */
[----:B------:R-:W-:-:S06]  /*4a10*/  IMAD.HI.U32 R35, R37, R35, R36 ;  /* 0x0000002325237227 */ /* 0x000fcc00078e0024 */
[----:B------:R-:W-:-:S04]  /*4a20*/  IMAD.HI.U32 R30, R35, R26, RZ ;  /* 0x0000001a231e7227 */ /* 0x000fc800078e00ff */
[----:B------:R-:W-:-:S04]  /*4a30*/  IMAD.MOV R35, RZ, RZ, -R30 ;  /* 0x000000ffff237224 */ /* 0x000fc800078e0a1e */
[C---:B------:R-:W-:Y:S02]  /*4a40*/  IMAD R26, R41.reuse, R35, R26 ;  /* 0x00000023291a7224 */ /* 0x040fe400078e021a */
[----:B------:R0:W1:Y:S03]  /*4a50*/  F2I.FTZ.U32.TRUNC.NTZ R35, R34 ;  /* 0x0000002200237305 */ /* 0x000066000021f000 */
[----:B------:R-:W-:Y:S02]  /*4a60*/  ISETP.GT.U32.AND P5, PT, R41, R26, PT ;  /* 0x0000001a2900720c */ /* 0x000fe40003fa4070 */
[----:B0-----:R-:W-:Y:S01]  /*4a70*/  MOV R34, RZ ;  /* 0x000000ff00227202 */ /* 0x001fe20000000f00 */
[----:B-1----:R-:W-:-:S10]  /*4a80*/  IMAD.MOV R32, RZ, RZ, -R35 ;  /* 0x000000ffff207224 */ /* 0x002fd400078e0a23 */
[----:B------:R-:W-:Y:S01]  /*4a90*/  @!P5 IADD3 R30, PT, PT, R30, 0x1, RZ ;  /* 0x000000011e1ed810 */ /* 0x000fe20007ffe0ff */
[----:B------:R-:W-:-:S05]  /*4aa0*/  @!P5 IMAD.IADD R26, R26, 0x1, -R41 ;  /* 0x000000011a1ad824 */ /* 0x000fca00078e0a29 */
        /* <DEDUP_REMOVED lines=10> */
[----:B------:R-:W-:Y:S01]  /*4b50*/  IMAD R39, R39, R37, R12 ;  /* 0x0000002527277224 */ /* 0x000fe200078e020c */
[----:B------:R-:W0:Y:S01]  /*4b60*/  I2F.RP R36, R41 ;  /* 0x0000002900247306 */ /* 0x000e220000209400 */
[----:B------:R-:W-:-:S03]  /*4b70*/  IMAD R37, R32, R43, RZ ;  /* 0x0000002b20257224 */ /* 0x000fc600078e02ff */
[----:B------:R-:W-:Y:S01]  /*4b80*/  IABS R32, R39 ;  /* 0x0000002700207213 */ /* 0x000fe20000000000 */
[----:B------:R-:W-:-:S04]  /*4b90*/  IMAD.HI.U32 R37, R35, R37, R34 ;  /* 0x0000002523257227 */ /* 0x000fc800078e0022 */
[----:B------:R-:W-:-:S04]  /*4ba0*/  IMAD.MOV.U32 R34, RZ, RZ, R32 ;  /* 0x000000ffff227224 */ /* 0x000fc800078e0020 */
[----:B------:R-:W-:Y:S01]  /*4bb0*/  IMAD.HI.U32 R32, R37, R34, RZ ;  /* 0x0000002225207227 */ /* 0x000fe200078e00ff */
[----:B0-----:R-:W0:Y:S03]  /*4bc0*/  MUFU.RCP R36, R36 ;  /* 0x0000002400247308 */ /* 0x001e260000001000 */
[----:B------:R-:W-:-:S04]  /*4bd0*/  IMAD.MOV R35, RZ, RZ, -R32 ;  /* 0x000000ffff237224 */ /* 0x000fc800078e0a20 */
[----:B------:R-:W-:-:S05]  /*4be0*/  IMAD R34, R43, R35, R34 ;  /* 0x000000232b227224 */ /* 0x000fca00078e0222 */
[----:B------:R-:W-:-:S13]  /*4bf0*/  ISETP.GT.U32.AND P5, PT, R43, R34, PT ;  /* 0x000000222b00720c */ /* 0x000fda0003fa4070 */
        /* <DEDUP_REMOVED lines=12> */
[----:B-1----:R-:W-:-:S05]  /*4cc0*/  IADD3 R32, PT, PT, RZ, -R35, RZ ;  /* 0x80000023ff207210 */ /* 0x002fca0007ffe0ff */
        /* <DEDUP_REMOVED lines=9> */
[----:B------:R-:W-:-:S05]  /*4d60*/  IADD3 R37, PT, PT, -R28, RZ, RZ ;  /* 0x000000ff1c257210 */ /* 0x000fca0007ffe1ff */
[C---:B------:R-:W-:Y:S02]  /*4d70*/  IMAD R32, R41.reuse, R37, R32 ;  /* 0x0000002529207224 */ /* 0x040fe400078e0220 */
[----:B------:R-:W2:Y:S03]  /*4d80*/  LDC.64 R36, c[0x0][0x3a0] ;  /* 0x0000e800ff247b82 */ /* 0x000ea60000000a00 */
        /* <DEDUP_REMOVED lines=8> */
[----:B------:R-:W-:-:S04]  /*4e10*/  LOP3.LUT R32, R43, R26, RZ, 0x3c, !PT ;  /* 0x0000001a2b207212 */ /* 0x000fc800078e3cff */
[----:B------:R-:W-:-:S07]  /*4e20*/  ISETP.GE.AND P2, PT, R32, RZ, PT ;  /* 0x000000ff2000720c */ /* 0x000fce0003f46270 */
[----:B------:R-:W-:Y:S02]  /*4e30*/  @P5 IADD3 R28, PT, PT, R28, 0x1, RZ ;  /* 0x000000011c1c5810 */ /* 0x000fe40007ffe0ff */
[----:B------:R-:W-:-:S04]  /*4e40*/  ISETP.NE.AND P5, PT, R26, RZ, PT ;  /* 0x000000ff1a00720c */ /* 0x000fc80003fa5270 */
[----:B------:R-:W-:Y:S01]  /*4e50*/  @!P2 IMAD.MOV R28, RZ, RZ, -R28 ;  /* 0x000000ffff1ca224 */ /* 0x000fe200078e0a1c */
[----:B-1----:R-:W-:Y:S02]  /*4e60*/  ISETP.NE.U32.AND P2, PT, R34, 0x1, PT ;  /* 0x000000012200780c */ /* 0x002fe40003f45070 */
[----:B------:R-:W-:Y:S02]  /*4e70*/  SHF.R.S64 R34, RZ, 0x1e, R12 ;  /* 0x0000001eff227819 */ /* 0x000fe4000000100c */
[----:B------:R-:W-:Y:S01]  /*4e80*/  ISETP.NE.AND.EX P2, PT, R35, RZ, PT, P2 ;  /* 0x000000ff2300720c */ /* 0x000fe20003f45320 */
[----:B------:R-:W-:-:S03]  /*4e90*/  IMAD R35, R30, UR36, RZ ;  /* 0x000000241e237c24 */ /* 0x000fc6000f8e02ff */
        /* <DEDUP_REMOVED lines=23> */
.L_x_3143:
[----:B------:R-:W-:Y:S05]  /*5010*/  BSYNC.RECONVERGENT B1 ;  /* 0x0000000000017941 */ /* 0x000fea0003800200 */
.L_x_3142:
        /* <DEDUP_REMOVED lines=48> */
[----:B------:R-:W-:-:S04]  /*5320*/  IMAD.MOV.U32 R34, RZ, RZ, R32 ;  /* 0x000000ffff227224 */ /* 0x000fc800078e0020 */
        /* <DEDUP_REMOVED lines=11> */
[----:B------:R-:W-:Y:S01]  /*53e0*/  LOP3.LUT R34, R39, R28, RZ, 0x3c, !PT ;  /* 0x0000001c27227212 */ /* 0x000fe200078e3cff */
[----:B------:R-:W1:Y:S03]  /*53f0*/  LDC.64 R40, c[0x0][0x3a8] ;  /* 0x0000ea00ff287b82 */ /* 0x000e660000000a00 */
[----:B------:R-:W-:Y:S01]  /*5400*/  ISETP.GE.AND P2, PT, R34, RZ, PT ;  /* 0x000000ff2200720c */ /* 0x000fe20003f46270 */
[----:B------:R-:W-:-:S06]  /*5410*/  IMAD.MOV.U32 R34, RZ, RZ, RZ ;  /* 0x000000ffff227224 */ /* 0x000fcc00078e00ff */
[----:B------:R-:W-:-:S05]  /*5420*/  @P5 IADD3 R32, PT, PT, R32, 0x1, RZ ;  /* 0x0000000120205810 */ /* 0x000fca0007ffe0ff */
[----:B------:R-:W-:Y:S01]  /*5430*/  IMAD.MOV.U32 R42, RZ, RZ, R32 ;  /* 0x000000ffff2a7224 */ /* 0x000fe200078e0020 */
[----:B0-----:R-:W-:-:S03]  /*5440*/  IADD3 R32, PT, PT, RZ, -R35, RZ ;  /* 0x80000023ff207210 */ /* 0x001fc60007ffe0ff */
        /* <DEDUP_REMOVED lines=25> */
[----:B--2---:R-:W-:Y:S02]  /*55e0*/  ISETP.NE.U32.AND P5, PT, R36, 0x1, PT ;  /* 0x000000012400780c */ /* 0x004fe40003fa5070 */
[----:B------:R-:W-:-:S02]  /*55f0*/  @!P6 LOP3.LUT R28, RZ, R12, RZ, 0x33, !PT ;  /* 0x0000000cff1ce212 */ /* 0x000fc400078e33ff */
[----:B------:R-:W-:Y:S02]  /*5600*/  SEL R30, R30, RZ, P2 ;  /* 0x000000ff1e1e7207 */ /* 0x000fe40001000000 */
[----:B0-----:R-:W-:Y:S02]  /*5610*/  ISETP.NE.U32.AND P2, PT, R38, 0x1, PT ;  /* 0x000000012600780c */ /* 0x001fe40003f45070 */
[----:B------:R-:W-:Y:S01]  /*5620*/  ISETP.NE.AND.EX P5, PT, R37, RZ, PT, P5 ;  /* 0x000000ff2500720c */ /* 0x000fe20003fa5350 */
[----:B------:R-:W-:Y:S01]  /*5630*/  IMAD.MOV R37, RZ, RZ, -R28 ;  /* 0x000000ffff257224 */ /* 0x000fe200078e0a1c */
[----:B------:R-:W-:Y:S01]  /*5640*/  ISETP.NE.AND.EX P2, PT, R39, RZ, PT, P2 ;  /* 0x000000ff2700720c */ /* 0x000fe20003f45320 */
[----:B------:R-:W-:Y:S01]  /*5650*/  IMAD R35, R30, UR36, RZ ;  /* 0x000000241e237c24 */ /* 0x000fe2000f8e02ff */
[----:B-1----:R-:W-:Y:S01]  /*5660*/  ISETP.NE.U32.AND P6, PT, R40, 0x1, PT ;  /* 0x000000012800780c */ /* 0x002fe20003fc5070 */
        /* <DEDUP_REMOVED lines=18> */
.L_x_3145:
[----:B------:R-:W-:Y:S05]  /*5790*/  BSYNC.RECONVERGENT B1 ;  /* 0x0000000000017941 */ /* 0x000fea0003800200 */
.L_x_3144:
        /* <DEDUP_REMOVED lines=46> */
[----:B------:R-:W-:-:S02]  /*5a80*/  IMAD.HI.U32 R34, R35, R37, R34 ;  /* 0x0000002523227227 */ /* 0x000fc400078e0022 */
        /* <DEDUP_REMOVED lines=43> */
[----:B0-----:R-:W-:Y:S02]  /*5d40*/  ISETP.NE.U32.AND P1, PT, R36, 0x1, PT ;  /* 0x000000012400780c */ /* 0x001fe40003f25070 */
[----:B------:R-:W-:Y:S02]  /*5d50*/  ISETP.NE.AND.EX P2, PT, R35, RZ, PT, P2 ;  /* 0x000000ff2300720c */ /* 0x000fe40003f45320 */
[----:B------:R-:W-:Y:S02]  /*5d60*/  @!P5 LOP3.LUT R30, RZ, R12, RZ, 0x33, !PT ;  /* 0x0000000cff1ed212 */ /* 0x000fe400078e33ff */
[----:B------:R-:W-:Y:S02]  /*5d70*/  ISETP.NE.AND.EX P1, PT, R37, RZ, PT, P1 ;  /* 0x000000ff2500720c */ /* 0x000fe40003f25310 */
[----:B--2---:R-:W-:Y:S01]  /*5d80*/  ISETP.NE.U32.AND P5, PT, R38, 0x1, PT ;  /* 0x000000012600780c */ /* 0x004fe20003fa5070 */
[----:B------:R-:W-:Y:S01]  /*5d90*/  IMAD.MOV R37, RZ, RZ, -R30 ;  /* 0x000000ffff257224 */ /* 0x000fe200078e0a1e */
[----:B------:R-:W-:-:S02]  /*5da0*/  SEL R32, R32, RZ, P2 ;  /* 0x000000ff20207207 */ /* 0x000fc40001000000 */
[----:B------:R-:W-:Y:S01]  /*5db0*/  ISETP.NE.AND.EX P5, PT, R39, RZ, PT, P5 ;  /* 0x000000ff2700720c */ /* 0x000fe20003fa5350 */
[----:B------:R-:W-:Y:S01]  /*5dc0*/  IMAD R12, R12, R37, R43 ;  /* 0x000000250c0c7224 */ /* 0x000fe200078e022b */
[----:B------:R-:W-:Y:S01]  /*5dd0*/  SEL R34, R42, RZ, P1 ;  /* 0x000000ff2a227207 */ /* 0x000fe20000800000 */
[----:B------:R-:W-:Y:S01]  /*5de0*/  IMAD R35, R32, UR36, RZ ;  /* 0x0000002420237c24 */ /* 0x000fe2000f8e02ff */
[----:B---3--:R-:W-:Y:S02]  /*5df0*/  ISETP.NE.U32.AND P2, PT, R40, 0x1, PT ;  /* 0x000000012800780c */ /* 0x008fe40003f45070 */
        /* <DEDUP_REMOVED lines=17> */
.L_x_3147:
[----:B------:R-:W-:Y:S05]  /*5f10*/  BSYNC.RECONVERGENT B1 ;  /* 0x0000000000017941 */ /* 0x000fea0003800200 */
.L_x_3146:
        /* <DEDUP_REMOVED lines=45> */
[----:B------:R-:W-:Y:S01]  /*61f0*/  @!P3 LOP3.LUT R40, RZ, R36, RZ, 0x33, !PT ;  /* 0x00000024ff28b212 */ /* 0x000fe200078e33ff */
[----:B------:R-:W-:-:S04]  /*6200*/  IMAD R37, R37, R38, RZ ;  /* 0x0000002625257224 */ /* 0x000fc800078e02ff */
[----:B------:R-:W-:-:S04]  /*6210*/  IMAD.MOV R32, RZ, RZ, -R40 ;  /* 0x000000ffff207224 */ /* 0x000fc800078e0a28 */
[----:B------:R-:W-:Y:S02]  /*6220*/  IMAD R43, R36, R32, R11 ;  /* 0x00000020242b7224 */ /* 0x000fe400078e020b */
[----:B------:R-:W-:Y:S01]  /*6230*/  IMAD.HI.U32 R36, R35, R37, R34 ;  /* 0x0000002523247227 */ /* 0x000fe200078e0022 */
[----:B------:R-:W0:Y:S02]  /*6240*/  LDC R32, c[0x0][0x3c0] ;  /* 0x0000f000ff207b82 */ /* 0x000e240000000800 */
[----:B------:R-:W-:-:S05]  /*6250*/  IABS R39, R43 ;  /* 0x0000002b00277213 */ /* 0x000fca0000000000 */
        /* <DEDUP_REMOVED lines=35> */
[----:B------:R-:W-:Y:S02]  /*6490*/  MOV R34, R12 ;  /* 0x0000000c00227202 */ /* 0x000fe40000000f00 */
[----:B------:R-:W-:-:S03]  /*64a0*/  SEL R38, R42, RZ, P3 ;  /* 0x000000ff2a267207 */ /* 0x000fc60001800000 */
        /* <DEDUP_REMOVED lines=21> */
[----:B-1----:R-:W-:-:S02]  /*6600*/  ISETP.NE.U32.AND P3, PT, R36, 0x1, PT ;  /* 0x000000012400780c */ /* 0x002fc40003f65070 */
        /* <DEDUP_REMOVED lines=15> */
.L_x_3149:
[----:B------:R-:W-:Y:S05]  /*6700*/  BSYNC.RECONVERGENT B1 ;  /* 0x0000000000017941 */ /* 0x000fea0003800200 */
.L_x_3148:
        /* <DEDUP_REMOVED lines=21> */
[----:B------:R-:W-:Y:S02]  /*6860*/  IMAD.MOV.U32 R34, RZ, RZ, R40 ;  /* 0x000000ffff227224 */ /* 0x000fe400078e0028 */
[----:B------:R-:W1:Y:S02]  /*6870*/  LDC R40, c[0x0][0x3c0] ;  /* 0x0000f000ff287b82 */ /* 0x000e640000000800 */
[----:B------:R-:W-:-:S05]  /*6880*/  IMAD.HI.U32 R41, R39, R34, RZ ;  /* 0x0000002227297227 */ /* 0x000fca00078e00ff */
[----:B------:R-:W-:-:S05]  /*6890*/  IADD3 R35, PT, PT, -R41, RZ, RZ ;  /* 0x000000ff29237210 */ /* 0x000fca0007ffe1ff */
[----:B------:R-:W-:Y:S01]  /*68a0*/  IMAD R34, R37, R35, R34 ;  /* 0x0000002325227224 */ /* 0x000fe200078e0222 */
[----:B0-----:R-:W-:-:S04]  /*68b0*/  IABS R38, R12 ;  /* 0x0000000c00267213 */ /* 0x001fc80000000000 */
[----:B------:R-:W-:Y:S01]  /*68c0*/  ISETP.GT.U32.AND P4, PT, R37, R34, PT ;  /* 0x000000222500720c */ /* 0x000fe20003f84070 */
[----:B------:R-:W0:Y:S01]  /*68d0*/  I2F.RP R39, R38 ;  /* 0x0000002600277306 */ /* 0x000e220000209400 */
[----:B-1----:R-:W-:-:S11]  /*68e0*/  IABS R47, R40 ;  /* 0x00000028002f7213 */ /* 0x002fd60000000000 */
        /* <DEDUP_REMOVED lines=8> */
[----:B------:R-:W0:Y:S08]  /*6970*/  I2F.RP R39, R47 ;  /* 0x0000002f00277306 */ /* 0x000e300000209400 */
[----:B------:R-:W1:Y:S02]  /*6980*/  F2I.FTZ.U32.TRUNC.NTZ R35, R35 ;  /* 0x0000002300237305 */ /* 0x000e64000021f000 */
[----:B------:R-:W-:Y:S01]  /*6990*/  @!P4 IMAD.MOV R41, RZ, RZ, -R41 ;  /* 0x000000ffff29c224 */ /* 0x000fe200078e0a29 */
[----:B------:R-:W-:-:S05]  /*69a0*/  ISETP.NE.AND P4, PT, R36, RZ, PT ;  /* 0x000000ff2400720c */ /* 0x000fca0003f85270 */
[----:B0-----:R-:W0:Y:S01]  /*69b0*/  MUFU.RCP R39, R39 ;  /* 0x0000002700277308 */ /* 0x001e220000001000 */
[----:B-1----:R-:W-:-:S07]  /*69c0*/  IADD3 R37, PT, PT, RZ, -R35, RZ ;  /* 0x80000023ff257210 */ /* 0x002fce0007ffe0ff */
[----:B------:R-:W-:Y:S01]  /*69d0*/  @!P4 LOP3.LUT R41, RZ, R36, RZ, 0x33, !PT ;  /* 0x00000024ff29c212 */ /* 0x000fe200078e33ff */
[----:B------:R-:W-:-:S04]  /*69e0*/  IMAD R37, R37, R38, RZ ;  /* 0x0000002625257224 */ /* 0x000fc800078e02ff */
        /* <DEDUP_REMOVED lines=19> */
[----:B------:R-:W-:-:S03]  /*6b20*/  MOV R42, R34 ;  /* 0x00000022002a7202 */ /* 0x000fc60000000f00 */
        /* <DEDUP_REMOVED lines=12> */
[----:B0-----:R-:W-:Y:S01]  /*6bf0*/  ISETP.NE.U32.AND P4, PT, R38, 0x1, PT ;  /* 0x000000012600780c */ /* 0x001fe20003f85070 */
[----:B------:R-:W-:-:S02]  /*6c00*/  IMAD.MOV.U32 R34, RZ, RZ, RZ ;  /* 0x000000ffff227224 */ /* 0x000fc400078e00ff */
[----:B------:R-:W-:Y:S01]  /*6c10*/  IMAD R41, R41, UR36, RZ ;  /* 0x0000002429297c24 */ /* 0x000fe2000f8e02ff */
[----:B------:R-:W-:Y:S01]  /*6c20*/  ISETP.NE.AND.EX P4, PT, R39, RZ, PT, P4 ;  /* 0x000000ff2700720c */ /* 0x000fe20003f85340 */
[----:B------:R-:W-:Y:S01]  /*6c30*/  IMAD.HI.U32 R45, R35, R45, R34 ;  /* 0x0000002d232d7227 */ /* 0x000fe200078e0022 */
[----:B------:R-:W-:Y:S02]  /*6c40*/  IABS R34, R43 ;  /* 0x0000002b00227213 */ /* 0x000fe40000000000 */
[----:B------:R-:W-:-:S03]  /*6c50*/  SEL R38, R42, RZ, P4 ;  /* 0x000000ff2a267207 */ /* 0x000fc60002000000 */
[----:B------:R-:W-:-:S04]  /*6c60*/  IMAD.HI.U32 R12, R45, R34, RZ ;  /* 0x000000222d0c7227 */ /* 0x000fc800078e00ff */
        /* <DEDUP_REMOVED lines=35> */
.L_x_3151:
[----:B------:R-:W-:Y:S05]  /*6ea0*/  BSYNC.RECONVERGENT B1 ;  /* 0x0000000000017941 */ /* 0x000fea0003800200 */
.L_x_3150:
        /* <DEDUP_REMOVED lines=132> */
.L_x_3153:
[----:B------:R-:W-:Y:S05]  /*76f0*/  BSYNC.RECONVERGENT B1 ;  /* 0x0000000000017941 */ /* 0x000fea0003800200 */
.L_x_3152:
        /* <DEDUP_REMOVED lines=29> */
[----:B------:R-:W-:-:S03]  /*78d0*/  @!P6 VIADD R36, R36, 0x1 ;  /* 0x000000012424e836 */ /* 0x000fc60000000000 */
[----:B------:R-:W-:Y:S01]  /*78e0*/  ISETP.GE.U32.AND P5, PT, R12, R37, PT ;  /* 0x000000250c00720c */ /* 0x000fe20003fa6070 */
[----:B0-----:R-:W-:Y:S01]  /*78f0*/  IMAD.MOV R37, RZ, RZ, -R15 ;  /* 0x000000ffff257224 */ /* 0x001fe200078e0a0f */
[----:B------:R-:W-:-:S03]  /*7900*/  LOP3.LUT R12, R11, R40, RZ, 0x3c, !PT ;  /* 0x000000280b0c7212 */ /* 0x000fc600078e3cff */
[----:B------:R-:W-:Y:S01]  /*7910*/  IMAD R37, R37, R42, RZ ;  /* 0x0000002a25257224 */ /* 0x000fe200078e02ff */
        /* <DEDUP_REMOVED lines=35> */
[----:B------:R-:W-:-:S03]  /*7b50*/  IMAD R35, R37, R52, RZ ;  /* 0x0000003425237224 */ /* 0x000fc600078e02ff */
[----:B------:R-:W-:Y:S01]  /*7b60*/  IABS R37, R43 ;  /* 0x0000002b00257213 */ /* 0x000fe20000000000 */
[----:B------:R-:W-:Y:S02]  /*7b70*/  IMAD.HI.U32 R38, R15, R35, R14 ;  /* 0x000000230f267227 */ /* 0x000fe400078e000e */
[----:B------:R-:W0:Y:S04]  /*7b80*/  LDC.64 R14, c[0x0][0x390] ;  /* 0x0000e400ff0e7b82 */ /* 0x000e280000000a00 */
[----:B------:R-:W-:-:S04]  /*7b90*/  IMAD.HI.U32 R35, R38, R37, RZ ;  /* 0x0000002526237227 */ /* 0x000fc800078e00ff */
[----:B------:R-:W-:-:S04]  /*7ba0*/  IMAD.MOV R38, RZ, RZ, -R35 ;  /* 0x000000ffff267224 */ /* 0x000fc800078e0a23 */
[----:B------:R-:W-:Y:S01]  /*7bb0*/  IMAD R37, R52, R38, R37 ;  /* 0x0000002634257224 */ /* 0x000fe200078e0225 */
[----:B------:R-:W-:-:S04]  /*7bc0*/  LOP3.LUT R38, R43, R12, RZ, 0x3c, !PT ;  /* 0x0000000c2b267212 */ /* 0x000fc800078e3cff */
        /* <DEDUP_REMOVED lines=8> */
[----:B------:R-:W-:Y:S01]  /*7c50*/  ISETP.GE.AND P5, PT, R38, RZ, PT ;  /* 0x000000ff2600720c */ /* 0x000fe20003fa6270 */
[----:B------:R-:W1:Y:S08]  /*7c60*/  LDC.64 R36, c[0x0][0x3a0] ;  /* 0x0000e800ff247b82 */ /* 0x000e700000000a00 */
[----:B------:R-:W2:Y:S02]  /*7c70*/  LDC.64 R38, c[0x0][0x3a8] ;  /* 0x0000ea00ff267b82 */ /* 0x000ea40000000a00 */
[----:B------:R-:W-:Y:S01]  /*7c80*/  @P6 VIADD R35, R35, 0x1 ;  /* 0x0000000123236836 */ /* 0x000fe20000000000 */
[----:B------:R-:W-:-:S03]  /*7c90*/  ISETP.NE.AND P6, PT, R12, RZ, PT ;  /* 0x000000ff0c00720c */ /* 0x000fc60003fc5270 */
[----:B------:R-:W-:Y:S01]  /*7ca0*/  @!P5 IMAD.MOV R35, RZ, RZ, -R35 ;  /* 0x000000ffff23d224 */ /* 0x000fe200078e0a23 */
[----:B0-----:R-:W-:-:S04]  /*7cb0*/  ISETP.NE.U32.AND P5, PT, R14, 0x1, PT ;  /* 0x000000010e00780c */ /* 0x001fc80003fa5070 */
[----:B------:R-:W-:Y:S01]  /*7cc0*/  ISETP.NE.AND.EX P5, PT, R15, RZ, PT, P5 ;  /* 0x000000ff0f00720c */ /* 0x000fe20003fa5350 */
[----:B------:R-:W-:-:S04]  /*7cd0*/  IMAD R15, R40, UR36, RZ ;  /* 0x00000024280f7c24 */ /* 0x000fc8000f8e02ff */
[----:B------:R-:W-:Y:S02]  /*7ce0*/  @!P6 LOP3.LUT R35, RZ, R12, RZ, 0x33, !PT ;  /* 0x0000000cff23e212 */ /* 0x000fe400078e33ff */
        /* <DEDUP_REMOVED lines=23> */
.L_x_3155:
[----:B------:R-:W-:Y:S05]  /*7e60*/  BSYNC.RECONVERGENT B1 ;  /* 0x0000000000017941 */ /* 0x000fea0003800200 */
.L_x_3154:
        /* <DEDUP_REMOVED lines=73> */
[----:B------:R-:W-:-:S06]  /*8300*/  IMAD.HI.U32 R37, R15, R37, R14 ;  /* 0x000000250f257227 */ /* 0x000fcc00078e000e */
        /* <DEDUP_REMOVED lines=8> */
[----:B------:R-:W2:Y:S01]  /*8390*/  LDC.64 R36, c[0x0][0x398] ;  /* 0x0000e600ff247b82 */ /* 0x000ea20000000a00 */
[----:B-1----:R-:W-:Y:S02]  /*83a0*/  ISETP.NE.U32.AND P1, PT, R14, 0x1, PT ;  /* 0x000000010e00780c */ /* 0x002fe40003f25070 */
[----:B------:R-:W-:Y:S02]  /*83b0*/  LOP3.LUT R14, R47, R12, RZ, 0x3c, !PT ;  /* 0x0000000c2f0e7212 */ /* 0x000fe400078e3cff */
[----:B------:R-:W-:Y:S02]  /*83c0*/  ISETP.NE.AND.EX P1, PT, R15, RZ, PT, P1 ;  /* 0x000000ff0f00720c */ /* 0x000fe40003f25310 */
[----:B------:R-:W-:Y:S01]  /*83d0*/  ISETP.GE.AND P5, PT, R14, RZ, PT ;  /* 0x000000ff0e00720c */ /* 0x000fe20003fa6270 */
[----:B------:R-:W1:Y:S01]  /*83e0*/  LDC.64 R40, c[0x0][0x3a8] ;  /* 0x0000ea00ff287b82 */ /* 0x000e620000000a00 */
[----:B------:R-:W-:-:S02]  /*83f0*/  SEL R35, R35, RZ, P1 ;  /* 0x000000ff23237207 */ /* 0x000fc40000800000 */
[----:B------:R-:W-:Y:S01]  /*8400*/  @P6 VIADD R43, R43, 0x1 ;  /* 0x000000012b2b6836 */ /* 0x000fe20000000000 */
[----:B------:R-:W-:Y:S02]  /*8410*/  ISETP.NE.AND P6, PT, R12, RZ, PT ;  /* 0x000000ff0c00720c */ /* 0x000fe40003fc5270 */
[----:B0-----:R-:W-:Y:S01]  /*8420*/  ISETP.NE.U32.AND P1, PT, R38, 0x1, PT ;  /* 0x000000012600780c */ /* 0x001fe20003f25070 */
[----:B------:R-:W-:-:S03]  /*8430*/  IMAD R35, R35, UR36, RZ ;  /* 0x0000002423237c24 */ /* 0x000fc6000f8e02ff */
[----:B------:R-:W-:Y:S02]  /*8440*/  ISETP.NE.AND.EX P1, PT, R39, RZ, PT, P1 ;  /* 0x000000ff2700720c */ /* 0x000fe40003f25310 */
[----:B------:R-:W-:Y:S01]  /*8450*/  @!P5 IMAD.MOV R43, RZ, RZ, -R43 ;  /* 0x000000ffff2bd224 */ /* 0x000fe200078e0a2b */
[----:B--2---:R-:W-:-:S04]  /*8460*/  ISETP.NE.U32.AND P5, PT, R36, 0x1, PT ;  /* 0x000000012400780c */ /* 0x004fc80003fa5070 */
        /* <DEDUP_REMOVED lines=23> */
.L_x_3157:
[----:B------:R-:W-:Y:S05]  /*85e0*/  BSYNC.RECONVERGENT B1 ;  /* 0x0000000000017941 */ /* 0x000fea0003800200 */
.L_x_3156:
        /* <DEDUP_REMOVED lines=46> */
[----:B-1----:R-:W-:-:S05]  /*88d0*/  IABS R15, R12 ;  /* 0x0000000c000f7213 */ /* 0x002fca0000000000 */
[----:B------:R-:W-:-:S04]  /*88e0*/  IMAD.HI.U32 R14, R41, R38, RZ ;  /* 0x00000026290e7227 */ /* 0x000fc800078e00ff */
[----:B------:R-:W-:Y:S01]  /*88f0*/  IMAD.MOV.U32 R41, RZ, RZ, R15 ;  /* 0x000000ffff297224 */ /* 0x000fe200078e000f */
[----:B------:R-:W-:-:S03]  /*8900*/  IADD3 R15, PT, PT, -R14, RZ, RZ ;  /* 0x000000ff0e0f7210 */ /* 0x000fc60007ffe1ff */
[----:B------:R-:W0:Y:S02]  /*8910*/  I2F.RP R40, R41 ;  /* 0x0000002900287306 */ /* 0x000e240000209400 */
[----:B------:R-:W-:Y:S01]  /*8920*/  IMAD R38, R37, R15, R38 ;  /* 0x0000000f25267224 */ /* 0x000fe200078e0226 */
[----:B------:R-:W-:-:S04]  /*8930*/  LOP3.LUT R15, R39, R36, RZ, 0x3c, !PT ;  /* 0x00000024270f7212 */ /* 0x000fc800078e3cff */
[----:B------:R-:W-:Y:S02]  /*8940*/  ISETP.GT.U32.AND P2, PT, R37, R38, PT ;  /* 0x000000262500720c */ /* 0x000fe40003f44070 */
[----:B------:R-:W-:Y:S01]  /*8950*/  ISETP.GE.AND P5, PT, R15, RZ, PT ;  /* 0x000000ff0f00720c */ /* 0x000fe20003fa6270 */
[----:B0-----:R-:W0:Y:S10]  /*8960*/  MUFU.RCP R40, R40 ;  /* 0x0000002800287308 */ /* 0x001e340000001000 */
[----:B------:R-:W-:Y:S01]  /*8970*/  @!P2 IMAD.IADD R38, R38, 0x1, -R37 ;  /* 0x000000012626a824 */ /* 0x000fe200078e0a25 */
[----:B------:R-:W-:-:S02]  /*8980*/  @!P2 IADD3 R14, PT, PT, R14, 0x1, RZ ;  /* 0x000000010e0ea810 */ /* 0x000fc40007ffe0ff */
[----:B------:R-:W-:Y:S02]  /*8990*/  ISETP.NE.AND P2, PT, R36, RZ, PT ;  /* 0x000000ff2400720c */ /* 0x000fe40003f45270 */
[----:B------:R-:W-:Y:S01]  /*89a0*/  ISETP.GE.U32.AND P1, PT, R38, R37, PT ;  /* 0x000000252600720c */ /* 0x000fe20003f26070 */
[----:B0-----:R-:W-:-:S04]  /*89b0*/  VIADD R38, R40, 0xffffffe ;  /* 0x0ffffffe28267836 */ /* 0x001fc80000000000 */
[----:B------:R-:W0:Y:S08]  /*89c0*/  F2I.FTZ.U32.TRUNC.NTZ R15, R38 ;  /* 0x00000026000f7305 */ /* 0x000e30000021f000 */
[----:B------:R-:W-:-:S04]  /*89d0*/  @P1 VIADD R14, R14, 0x1 ;  /* 0x000000010e0e1836 */ /* 0x000fc80000000000 */
[----:B------:R-:W-:-:S05]  /*89e0*/  IMAD.MOV.U32 R45, RZ, RZ, R14 ;  /* 0x000000ffff2d7224 */ /* 0x000fca00078e000e */
[----:B------:R-:W-:Y:S02]  /*89f0*/  @!P5 IADD3 R45, PT, PT, -R45, RZ, RZ ;  /* 0x000000ff2d2dd210 */ /* 0x000fe40007ffe1ff */
[----:B------:R-:W-:Y:S01]  /*8a00*/  @!P2 LOP3.LUT R45, RZ, R36, RZ, 0x33, !PT ;  /* 0x00000024ff2da212 */ /* 0x000fe200078e33ff */
[----:B0-----:R-:W-:-:S04]  /*8a10*/  IMAD.MOV R14, RZ, RZ, -R15 ;  /* 0x000000ffff0e7224 */ /* 0x001fc800078e0a0f */
        /* <DEDUP_REMOVED lines=19> */
[----:B------:R-:W-:Y:S02]  /*8b50*/  ISETP.NE.AND P6, PT, R12, RZ, PT ;  /* 0x000000ff0c00720c */ /* 0x000fe40003fc5270 */
[----:B------:R-:W-:-:S04]  /*8b60*/  ISETP.NE.AND.EX P1, PT, R15, RZ, PT, P1 ;  /* 0x000000ff0f00720c */ /* 0x000fc80003f25310 */
[----:B------:R-:W-:Y:S01]  /*8b70*/  SEL R35, R35, RZ, P1 ;  /* 0x000000ff23237207 */ /* 0x000fe20000800000 */
[----:B------:R-:W2:Y:S03]  /*8b80*/  LDC.64 R40, c[0x0][0x3a8] ;  /* 0x0000ea00ff287b82 */ /* 0x000ea60000000a00 */
[----:B------:R-:W-:Y:S02]  /*8b90*/  @P5 VIADD R43, R43, 0x1 ;  /* 0x000000012b2b5836 */ /* 0x000fe40000000000 */
[----:B------:R-:W-:Y:S02]  /*8ba0*/  IMAD R35, R35, UR36, RZ ;  /* 0x0000002423237c24 */ /* 0x000fe4000f8e02ff */
[----:B------:R-:W-:Y:S01]  /*8bb0*/  @!P2 IMAD.MOV R43, RZ, RZ, -R43 ;  /* 0x000000ffff2ba224 */ /* 0x000fe200078e0a2b */
[----:B------:R-:W-:Y:S02]  /*8bc0*/  @!P6 LOP3.LUT R43, RZ, R12, RZ, 0x33, !PT ;  /* 0x0000000cff2be212 */ /* 0x000fe400078e33ff */
[----:B0-----:R-:W-:-:S02]  /*8bd0*/  ISETP.NE.U32.AND P2, PT, R38, 0x1, PT ;  /* 0x000000012600780c */ /* 0x001fc40003f45070 */
[----:B------:R-:W-:Y:S02]  /*8be0*/  IADD3 R15, PT, PT, -R43, RZ, RZ ;  /* 0x000000ff2b0f7210 */ /* 0x000fe40007ffe1ff */
[----:B------:R-:W-:Y:S02]  /*8bf0*/  ISETP.NE.AND.EX P2, PT, R39, RZ, PT, P2 ;  /* 0x000000ff2700720c */ /* 0x000fe40003f45320 */
[----:B-1----:R-:W-:Y:S01]  /*8c00*/  ISETP.NE.U32.AND P5, PT, R36, 0x1, PT ;  /* 0x000000012400780c */ /* 0x002fe20003fa5070 */
[----:B------:R-:W-:Y:S01]  /*8c10*/  IMAD R12, R12, R15, R47 ;  /* 0x0000000f0c0c7224 */ /* 0x000fe200078e022f */
[----:B------:R-:W-:Y:S02]  /*8c20*/  SEL R43, R43, RZ, P2 ;  /* 0x000000ff2b2b7207 */ /* 0x000fe40001000000 */
[----:B------:R-:W-:Y:S02]  /*8c30*/  ISETP.NE.AND.EX P5, PT, R37, RZ, PT, P5 ;  /* 0x000000ff2500720c */ /* 0x000fe40003fa5350 */
[----:B------:R-:W-:-:S02]  /*8c40*/  SHF.R.S64 R36, RZ, 0x1e, R11 ;  /* 0x0000001eff247819 */ /* 0x000fc4000000100b */
        /* <DEDUP_REMOVED lines=17> */
.L_x_3159:
[----:B------:R-:W-:Y:S05]  /*8d60*/  BSYNC.RECONVERGENT B1 ;  /* 0x0000000000017941 */ /* 0x000fea0003800200 */
.L_x_3158:
        /* <DEDUP_REMOVED lines=42> */
[----:B------:R-:W-:-:S04]  /*9010*/  MOV R14, RZ ;  /* 0x000000ff000e7202 */ /* 0x000fc80000000f00 */
[----:B------:R-:W-:Y:S01]  /*9020*/  IABS R38, R39 ;  /* 0x0000002700267213 */ /* 0x000fe20000000000 */
[----:B------:R-:W-:Y:S01]  /*9030*/  IMAD.HI.U32 R41, R15, R41, R14 ;  /* 0x000000290f297227 */ /* 0x000fe200078e000e */
[----:B-1----:R-:W-:-:S05]  /*9040*/  IABS R15, R12 ;  /* 0x0000000c000f7213 */ /* 0x002fca0000000000 */
[----:B------:R-:W-:-:S04]  /*9050*/  IMAD.HI.U32 R14, R41, R38, RZ ;  /* 0x00000026290e7227 */ /* 0x000fc800078e00ff */
[----:B------:R-:W-:Y:S02]  /*9060*/  IMAD.MOV.U32 R41, RZ, RZ, R15 ;  /* 0x000000ffff297224 */ /* 0x000fe400078e000f */
[----:B------:R-:W-:Y:S02]  /*9070*/  IMAD.MOV R15, RZ, RZ, -R14 ;  /* 0x000000ffff0f7224 */ /* 0x000fe400078e0a0e */
[----:B------:R-:W0:Y:S02]  /*9080*/  I2F.RP R40, R41 ;  /* 0x0000002900287306 */ /* 0x000e240000209400 */
        /* <DEDUP_REMOVED lines=43> */
[----:B0-----:R-:W-:-:S03]  /*9340*/  ISETP.NE.U32.AND P3, PT, R38, 0x1, PT ;  /* 0x000000012600780c */ /* 0x001fc60003f65070 */
[----:B------:R-:W-:Y:S01]  /*9350*/  IMAD.MOV R15, RZ, RZ, -R43 ;  /* 0x000000ffff0f7224 */ /* 0x000fe200078e0a2b */
[----:B------:R-:W-:Y:S02]  /*9360*/  ISETP.NE.AND.EX P3, PT, R39, RZ, PT, P3 ;  /* 0x000000ff2700720c */ /* 0x000fe40003f65330 */
[----:B-1----:R-:W-:Y:S01]  /*9370*/  ISETP.NE.U32.AND P2, PT, R36, 0x1, PT ;  /* 0x000000012400780c */ /* 0x002fe20003f45070 */
[----:B------:R-:W-:Y:S01]  /*9380*/  IMAD R12, R12, R15, R47 ;  /* 0x0000000f0c0c7224 */ /* 0x000fe200078e022f */
[----:B------:R-:W-:Y:S02]  /*9390*/  SEL R43, R43, RZ, P3 ;  /* 0x000000ff2b2b7207 */ /* 0x000fe40001800000 */
[----:B------:R-:W-:Y:S02]  /*93a0*/  ISETP.NE.AND.EX P2, PT, R37, RZ, PT, P2 ;  /* 0x000000ff2500720c */ /* 0x000fe40003f45320 */
[----:B------:R-:W-:Y:S02]  /*93b0*/  SHF.R.S64 R36, RZ, 0x1e, R11 ;  /* 0x0000001eff247819 */ /* 0x000fe4000000100b */
[----:B--2---:R-:W-:-:S02]  /*93c0*/  ISETP.NE.U32.AND P1, PT, R40, 0x1, PT ;  /* 0x000000012800780c */ /* 0x004fc40003f25070 */
        /* <DEDUP_REMOVED lines=16> */
.L_x_3161:
[----:B------:R-:W-:Y:S05]  /*94d0*/  BSYNC.RECONVERGENT B1 ;  /* 0x0000000000017941 */ /* 0x000fea0003800200 */
.L_x_3160:
        /* <DEDUP_REMOVED lines=42> */
[----:B------:R-:W-:-:S03]  /*9780*/  IMAD.MOV.U32 R14, RZ, RZ, RZ ;  /* 0x000000ffff0e7224 */ /* 0x000fc600078e00ff */
[----:B------:R-:W-:Y:S01]  /*9790*/  IABS R38, R39 ;  /* 0x0000002700267213 */ /* 0x000fe20000000000 */
[----:B------:R-:W-:Y:S01]  /*97a0*/  IMAD.HI.U32 R41, R15, R41, R14 ;  /* 0x000000290f297227 */ /* 0x000fe200078e000e */
[----:B-1----:R-:W-:-:S05]  /*97b0*/  IABS R15, R12 ;  /* 0x0000000c000f7213 */ /* 0x002fca0000000000 */
[----:B------:R-:W-:Y:S01]  /*97c0*/  IMAD.HI.U32 R14, R41, R38, RZ ;  /* 0x00000026290e7227 */ /* 0x000fe200078e00ff */
[----:B------:R-:W-:-:S03]  /*97d0*/  MOV R41, R15 ;  /* 0x0000000f00297202 */ /* 0x000fc60000000f00 */
[----:B------:R-:W-:Y:S01]  /*97e0*/  IMAD.MOV R15, RZ, RZ, -R14 ;  /* 0x000000ffff0f7224 */ /* 0x000fe200078e0a0e */
[----:B------:R-:W0:Y:S03]  /*97f0*/  I2F.RP R40, R41 ;  /* 0x0000002900287306 */ /* 0x000e260000209400 */
        /* <DEDUP_REMOVED lines=22> */
[----:B------:R-:W-:-:S03]  /*9960*/  IMAD.HI.U32 R37, R15, R37, R14 ;  /* 0x000000250f257227 */ /* 0x000fc600078e000e */
[----:B------:R-:W1:Y:S03]  /*9970*/  LDC.64 R14, c[0x0][0x390] ;  /* 0x0000e400ff0e7b82 */ /* 0x000e660000000a00 */
[----:B------:R-:W-:-:S04]  /*9980*/  IMAD.HI.U32 R43, R37, R36, RZ ;  /* 0x00000024252b7227 */ /* 0x000fc800078e00ff */
[----:B------:R-:W-:-:S04]  /*9990*/  IMAD.MOV R37, RZ, RZ, -R43 ;  /* 0x000000ffff257224 */ /* 0x000fc800078e0a2b */
[----:B------:R-:W-:-:S05]  /*99a0*/  IMAD R36, R41, R37, R36 ;  /* 0x0000002529247224 */ /* 0x000fca00078e0224 */
[----:B------:R-:W-:Y:S02]  /*99b0*/  ISETP.GT.U32.AND P4, PT, R41, R36, PT ;  /* 0x000000242900720c */ /* 0x000fe40003f84070 */
[----:B-1----:R-:W-:Y:S02]  /*99c0*/  ISETP.NE.U32.AND P1, PT, R14, 0x1, PT ;  /* 0x000000010e00780c */ /* 0x002fe40003f25070 */
[----:B------:R-:W-:Y:S02]  /*99d0*/  LOP3.LUT R14, R45, R12, RZ, 0x3c, !PT ;  /* 0x0000000c2d0e7212 */ /* 0x000fe400078e3cff */
[----:B------:R-:W-:-:S07]  /*99e0*/  ISETP.NE.AND.EX P1, PT, R15, RZ, PT, P1 ;  /* 0x000000ff0f00720c */ /* 0x000fce0003f25310 */
[----:B------:R-:W-:Y:S01]  /*99f0*/  @!P4 VIADD R43, R43, 0x1 ;  /* 0x000000012b2bc836 */ /* 0x000fe20000000000 */
[-C--:B------:R-:W-:Y:S02]  /*9a00*/  @!P4 IADD3 R36, PT, PT, R36, -R41.reuse, RZ ;  /* 0x800000292424c210 */ /* 0x080fe40007ffe0ff */
[----:B------:R-:W-:Y:S02]  /*9a10*/  ISETP.GE.AND P2, PT, R14, RZ, PT ;  /* 0x000000ff0e00720c */ /* 0x000fe40003f46270 */
[----:B------:R-:W-:Y:S02]  /*9a20*/  ISETP.GE.U32.AND P3, PT, R36, R41, PT ;  /* 0x000000292400720c */ /* 0x000fe40003f66070 */
[----:B------:R-:W1:Y:S01]  /*9a30*/  LDC.64 R36, c[0x0][0x398] ;  /* 0x0000e600ff247b82 */ /* 0x000e620000000a00 */
[----:B------:R-:W-:Y:S02]  /*9a40*/  ISETP.NE.AND P4, PT, R12, RZ, PT ;  /* 0x000000ff0c00720c */ /* 0x000fe40003f85270 */
[----:B------:R-:W-:-:S05]  /*9a50*/  SEL R35, R35, RZ, P1 ;  /* 0x000000ff23237207 */ /* 0x000fca0000800000 */
[----:B------:R-:W2:Y:S01]  /*9a60*/  LDC.64 R40, c[0x0][0x3a8] ;  /* 0x0000ea00ff287b82 */ /* 0x000ea20000000a00 */
[----:B------:R-:W-:Y:S02]  /*9a70*/  IMAD R35, R35, UR36, RZ ;  /* 0x0000002423237c24 */ /* 0x000fe4000f8e02ff */
[----:B------:R-:W-:-:S05]  /*9a80*/  @P3 VIADD R43, R43, 0x1 ;  /* 0x000000012b2b3836 */ /* 0x000fca0000000000 */
[----:B------:R-:W-:Y:S02]  /*9a90*/  @!P2 IADD3 R43, PT, PT, -R43, RZ, RZ ;  /* 0x000000ff2b2ba210 */ /* 0x000fe40007ffe1ff */
[----:B------:R-:W-:Y:S02]  /*9aa0*/  @!P4 LOP3.LUT R43, RZ, R12, RZ, 0x33, !PT ;  /* 0x0000000cff2bc212 */ /* 0x000fe400078e33ff */
[----:B0-----:R-:W-:-:S03]  /*9ab0*/  ISETP.NE.U32.AND P2, PT, R38, 0x1, PT ;  /* 0x000000012600780c */ /* 0x001fc60003f45070 */
[----:B------:R-:W-:Y:S01]  /*9ac0*/  IMAD.MOV R15, RZ, RZ, -R43 ;  /* 0x000000ffff0f7224 */ /* 0x000fe200078e0a2b */
[----:B-1----:R-:W-:Y:S02]  /*9ad0*/  ISETP.NE.U32.AND P3, PT, R36, 0x1, PT ;  /* 0x000000012400780c */ /* 0x002fe40003f65070 */
[----:B------:R-:W-:Y:S01]  /*9ae0*/  ISETP.NE.AND.EX P2, PT, R39, RZ, PT, P2 ;  /* 0x000000ff2700720c */ /* 0x000fe20003f45320 */
[----:B------:R-:W-:Y:S01]  /*9af0*/  IMAD R12, R12, R15, R45 ;  /* 0x0000000f0c0c7224 */ /* 0x000fe200078e022d */
[----:B------:R-:W-:Y:S02]  /*9b00*/  ISETP.NE.AND.EX P3, PT, R37, RZ, PT, P3 ;  /* 0x000000ff2500720c */ /* 0x000fe40003f65330 */
[----:B------:R-:W-:Y:S02]  /*9b10*/  SEL R43, R43, RZ, P2 ;  /* 0x000000ff2b2b7207 */ /* 0x000fe40001000000 */
[----:B--2---:R-:W-:Y:S02]  /*9b20*/  ISETP.NE.U32.AND P1, PT, R40, 0x1, PT ;  /* 0x000000012800780c */ /* 0x004fe40003f25070 */
[----:B------:R-:W-:-:S02]  /*9b30*/  SEL R14, R44, RZ, P3 ;  /* 0x000000ff2c0e7207 */ /* 0x000fc40001800000 */
        /* <DEDUP_REMOVED lines=16> */
.L_x_3163:
[----:B------:R-:W-:Y:S05]  /*9c40*/  BSYNC.RECONVERGENT B1 ;  /* 0x0000000000017941 */ /* 0x000fea0003800200 */
.L_x_3162:
[----:B------:R-:W0:Y:S01]  /*9c50*/  S2R R41, SR_TID.X ;  /* 0x0000000000297919 */ /* 0x000e220000002100 */
[----:B------:R-:W-:-:S03]  /*9c60*/  UMOV UR4, 0xffffffff ;  /* 0xffffffff00047882 */ /* 0x000fc60000000000 */
[----:B------:R-:W-:Y:S05]  /*9c70*/  BRA.DIV UR4, `(.L_x_3164) ;  /* 0x0000002a040c7947 */ /* 0x000fea000b800000 */
[----:B------:R-:W1:Y:S01]  /*9c80*/  SHFL.BFLY PT, R14, R13, 0x10, 0x1f ;  /* 0x0e001f000d0e7f89 */ /* 0x000e6200000e0000 */
[----:B------:R-:W-:Y:S02]  /*9c90*/  HFMA2 R12, -RZ, RZ, 3.7421875, 0 ;  /* 0x437c0000ff0c7431 */ /* 0x000fe400000001ff */
        /* <DEDUP_REMOVED lines=19> */
[-C--:B------:R-:W-:Y:S01]  /*9dd0*/  FFMA.RM R6, R13, R12.reuse, 12582913 ;  /* 0x4b4000010d067423 */ /* 0x080fe2000000400c */
[C---:B------:R-:W-:Y:S01]  /*9de0*/  FADD R18, -R15.reuse, R18 ;  /* 0x000000120f127221 */ /* 0x040fe20000000100 */
[----:B------:R-:W-:Y:S01]  /*9df0*/  FADD R22, -R15, R22 ;  /* 0x000000160f167221 */ /* 0x000fe20000000100 */
        /* <DEDUP_REMOVED lines=11> */
[----:B------:R-:W-:Y:S01]  /*9eb0*/  FADD R37, R6, -12583039 ;  /* 0xcb40007f06257421 */ /* 0x000fe20000000000 */
[-C--:B------:R-:W-:Y:S01]  /*9ec0*/  FFMA.SAT R39, R14, R11.reuse, 0.5 ;  /* 0x3f0000000e277423 */ /* 0x080fe2000000200b */
[C---:B------:R-:W-:Y:S01]  /*9ed0*/  FADD R46, -R15.reuse, R46 ;  /* 0x0000002e0f2e7221 */ /* 0x040fe20000000100 */
[----:B------:R-:W-:Y:S01]  /*9ee0*/  FFMA R13, R38, 1.4426950216293334961, -R13 ;  /* 0x3fb8aa3b260d7823 */ /* 0x000fe2000000080d */
[----:B------:R-:W-:Y:S01]  /*9ef0*/  FADD R44, -R15, R44 ;  /* 0x0000002c0f2c7221 */ /* 0x000fe20000000100 */
[-C--:B------:R-:W-:Y:S01]  /*9f00*/  FFMA.SAT R15, R10, R11.reuse, 0.5 ;  /* 0x3f0000000a0f7423 */ /* 0x080fe2000000200b */
[----:B------:R-:W-:Y:S01]  /*9f10*/  FFMA R37, R16, 1.4426950216293334961, -R37 ;  /* 0x3fb8aa3b10257823 */ /* 0x000fe20000000825 */
[-C--:B------:R-:W-:Y:S01]  /*9f20*/  FFMA.RM R36, R39, R12.reuse, 12582913 ;  /* 0x4b40000127247423 */ /* 0x080fe2000000400c */
[----:B------:R-:W-:Y:S01]  /*9f30*/  FFMA R57, R38, 1.925963033500011079e-08, R13 ;  /* 0x32a5706026397823 */ /* 0x000fe2000000000d */
[-C--:B------:R-:W-:Y:S01]  /*9f40*/  FFMA.RM R38, R15, R12.reuse, 12582913 ;  /* 0x4b4000010f267423 */ /* 0x080fe2000000400c */
[----:B------:R-:W-:Y:S01]  /*9f50*/  FFMA R55, R16, 1.925963033500011079e-08, R37 ;  /* 0x32a5706010377823 */ /* 0x000fe20000000025 */
[----:B------:R-:W-:Y:S01]  /*9f60*/  FADD R13, R36, -12583039 ;  /* 0xcb40007f240d7421 */ /* 0x000fe20000000000 */
[-C--:B------:R-:W-:Y:S01]  /*9f70*/  FFMA.SAT R37, R8, R11.reuse, 0.5 ;  /* 0x3f00000008257423 */ /* 0x080fe2000000200b */
[----:B------:R-:W-:Y:S01]  /*9f80*/  FADD R15, R38, -12583039 ;  /* 0xcb40007f260f7421 */ /* 0x000fe20000000000 */
[-C--:B------:R-:W-:Y:S01]  /*9f90*/  FFMA.SAT R43, R24, R11.reuse, 0.5 ;  /* 0x3f000000182b7423 */ /* 0x080fe2000000200b */
[----:B------:R-:W-:Y:S01]  /*9fa0*/  FFMA R13, R14, 1.4426950216293334961, -R13 ;  /* 0x3fb8aa3b0e0d7823 */ /* 0x000fe2000000080d */
[----:B------:R-:W-:Y:S01]  /*9fb0*/  FFMA.RM R37, R37, R12, 12582913 ;  /* 0x4b40000125257423 */ /* 0x000fe2000000400c */
[----:B------:R-:W-:Y:S01]  /*9fc0*/  FFMA R15, R10, 1.4426950216293334961, -R15 ;  /* 0x3fb8aa3b0a0f7823 */ /* 0x000fe2000000080f */
[----:B------:R-:W-:Y:S01]  /*9fd0*/  MUFU.EX2 R55, R55 ;  /* 0x0000003700377308 */ /* 0x000fe20000000800 */
[----:B------:R-:W-:Y:S01]  /*9fe0*/  FFMA R56, R14, 1.925963033500011079e-08, R13 ;  /* 0x32a570600e387823 */ /* 0x000fe2000000000d */
[----:B------:R-:W-:Y:S01]  /*9ff0*/  FADD R13, R37, -12583039 ;  /* 0xcb40007f250d7421 */ /* 0x000fe20000000000 */
[----:B------:R-:W-:Y:S01]  /*a000*/  FFMA R49, R10, 1.925963033500011079e-08, R15 ;  /* 0x32a570600a317823 */ /* 0x000fe2000000000f */
[----:B------:R-:W-:Y:S01]  /*a010*/  FFMA.SAT R15, R18, R11, 0.5 ;  /* 0x3f000000120f7423 */ /* 0x000fe2000000200b */
[----:B------:R-:W-:-:S02]  /*a020*/  IMAD.SHL.U32 R10, R38, 0x800000, RZ ;  /* 0x00800000260a7824 */ /* 0x000fc400078e00ff */
[C---:B------:R-:W-:Y:S01]  /*a030*/  FFMA R13, R8.reuse, 1.4426950216293334961, -R13 ;  /* 0x3fb8aa3b080d7823 */ /* 0x040fe2000000080d */
[----:B------:R-:W-:Y:S02]  /*a040*/  IMAD.SHL.U32 R16, R35, 0x800000, RZ ;  /* 0x0080000023107824 */ /* 0x000fe400078e00ff */
[-C--:B------:R-:W-:Y:S01]  /*a050*/  FFMA.RM R20, R15, R12.reuse, 12582913 ;  /* 0x4b4000010f147423 */ /* 0x080fe2000000400c */
[----:B------:R-:W1:Y:S01]  /*a060*/  MUFU.EX2 R49, R49 ;  /* 0x0000003100317308 */ /* 0x000e620000000800 */
[----:B------:R-:W-:Y:S01]  /*a070*/  FFMA R53, R8, 1.925963033500011079e-08, R13 ;  /* 0x32a5706008357823 */ /* 0x000fe2000000000d */
[-C--:B------:R-:W-:Y:S01]  /*a080*/  FFMA.SAT R13, R4, R11.reuse, 0.5 ;  /* 0x3f000000040d7423 */ /* 0x080fe2000000200b */
[----:B------:R-:W-:Y:S01]  /*a090*/  FADD R15, R20, -12583039 ;  /* 0xcb40007f140f7421 */ /* 0x000fe20000000000 */
[----:B------:R-:W-:Y:S02]  /*a0a0*/  IMAD.SHL.U32 R8, R37, 0x800000, RZ ;  /* 0x0080000025087824 */ /* 0x000fe400078e00ff */
[----:B------:R-:W-:Y:S01]  /*a0b0*/  FFMA.SAT R35, R26, R11, 0.5 ;  /* 0x3f0000001a237423 */ /* 0x000fe2000000200b */
[----:B------:R-:W-:Y:S01]  /*a0c0*/  FFMA.RM R40, R13, R12, 12582913 ;  /* 0x4b4000010d287423 */ /* 0x000fe2000000400c */
[----:B------:R-:W-:Y:S01]  /*a0d0*/  FFMA R15, R18, 1.4426950216293334961, -R15 ;  /* 0x3fb8aa3b120f7823 */ /* 0x000fe2000000080f */
[----:B------:R-:W2:Y:S01]  /*a0e0*/  MUFU.EX2 R53, R53 ;  /* 0x0000003500357308 */ /* 0x000ea20000000800 */
[----:B------:R-:W-:-:S02]  /*a0f0*/  IMAD.SHL.U32 R20, R20, 0x800000, RZ ;  /* 0x0080000014147824 */ /* 0x000fc400078e00ff */
[----:B------:R-:W-:Y:S01]  /*a100*/  FADD R13, R40, -12583039 ;  /* 0xcb40007f280d7421 */ /* 0x000fe20000000000 */
[----:B------:R-:W-:Y:S01]  /*a110*/  FFMA R45, R18, 1.925963033500011079e-08, R15 ;  /* 0x32a57060122d7823 */ /* 0x000fe2000000000f */
[----:B------:R-:W-:Y:S01]  /*a120*/  FFMA.SAT R15, R22, R11, 0.5 ;  /* 0x3f000000160f7423 */ /* 0x000fe2000000200b */
[----:B------:R-:W-:Y:S01]  /*a130*/  SHF.L.U32 R18, R40, 0x17, RZ ;  /* 0x0000001728127819 */ /* 0x000fe200000006ff */
[C---:B------:R-:W-:Y:S01]  /*a140*/  FFMA R13, R4.reuse, 1.4426950216293334961, -R13 ;  /* 0x3fb8aa3b040d7823 */ /* 0x040fe2000000080d */
[-C--:B------:R-:W-:Y:S01]  /*a150*/  FFMA.RM R14, R35, R12.reuse, 12582913 ;  /* 0x4b400001230e7423 */ /* 0x080fe2000000400c */
[-C--:B------:R-:W-:Y:S01]  /*a160*/  FFMA.RM R15, R15, R12.reuse, 12582913 ;  /* 0x4b4000010f0f7423 */ /* 0x080fe2000000400c */
[----:B------:R-:W3:Y:S01]  /*a170*/  MUFU.EX2 R45, R45 ;  /* 0x0000002d002d7308 */ /* 0x000ee20000000800 */
[----:B------:R-:W-:Y:S01]  /*a180*/  FFMA R47, R4, 1.925963033500011079e-08, R13 ;  /* 0x32a57060042f7823 */ /* 0x000fe2000000000d */
[----:B-1----:R-:W-:Y:S01]  /*a190*/  FMUL R10, R10, R49 ;  /* 0x000000310a0a7220 */ /* 0x002fe20000400000 */
[----:B------:R-:W-:Y:S01]  /*a1a0*/  FADD R13, R15, -12583039 ;  /* 0xcb40007f0f0d7421 */ /* 0x000fe20000000000 */
[----:B------:R-:W-:Y:S01]  /*a1b0*/  IMAD.SHL.U32 R4, R6, 0x800000, RZ ;  /* 0x0080000006047824 */ /* 0x000fe200078e00ff */
[----:B------:R-:W-:Y:S01]  /*a1c0*/  SHF.L.U32 R6, R36, 0x17, RZ ;  /* 0x0000001724067819 */ /* 0x000fe200000006ff */
[----:B------:R-:W-:Y:S01]  /*a1d0*/  FADD R35, R14, -12583039 ;  /* 0xcb40007f0e237421 */ /* 0x000fe20000000000 */
[----:B------:R-:W-:Y:S01]  /*a1e0*/  FFMA R39, R22, 1.4426950216293334961, -R13 ;  /* 0x3fb8aa3b16277823 */ /* 0x000fe2000000080d */
[-C--:B------:R-:W-:Y:S01]  /*a1f0*/  FFMA.RM R13, R43, R12.reuse, 12582913 ;  /* 0x4b4000012b0d7423 */ /* 0x080fe2000000400c */
[----:B--2---:R-:W-:Y:S01]  /*a200*/  FMUL R8, R8, R53 ;  /* 0x0000003508087220 */ /* 0x004fe20000400000 */
[----:B------:R-:W1:Y:S01]  /*a210*/  MUFU.EX2 R47, R47 ;  /* 0x0000002f002f7308 */ /* 0x000e620000000800 */
[----:B------:R-:W-:Y:S01]  /*a220*/  FFMA R39, R22, 1.925963033500011079e-08, R39 ;  /* 0x32a5706016277823 */ /* 0x000fe20000000027 */
[C---:B------:R-:W-:Y:S01]  /*a230*/  FADD R43, R13.reuse, -12583039 ;  /* 0xcb40007f0d2b7421 */ /* 0x040fe20000000000 */
[----:B------:R-:W-:Y:S01]  /*a240*/  FFMA.SAT R53, R34, R11, 0.5 ;  /* 0x3f00000022357423 */ /* 0x000fe2000000200b */
[----:B------:R-:W-:Y:S01]  /*a250*/  SHF.L.U32 R13, R13, 0x17, RZ ;  /* 0x000000170d0d7819 */ /* 0x000fe200000006ff */
[----:B------:R-:W-:Y:S01]  /*a260*/  FMUL R4, R4, R55 ;  /* 0x0000003704047220 */ /* 0x000fe20000400000 */
[----:B------:R-:W-:Y:S01]  /*a270*/  FFMA R43, R24, 1.4426950216293334961, -R43 ;  /* 0x3fb8aa3b182b7823 */ /* 0x000fe2000000082b */
[----:B------:R-:W-:Y:S01]  /*a280*/  FFMA.RM R38, R53, R12, 12582913 ;  /* 0x4b40000135267423 */ /* 0x000fe2000000400c */
[----:B------:R-:W2:Y:S01]  /*a290*/  MUFU.EX2 R39, R39 ;  /* 0x0000002700277308 */ /* 0x000ea20000000800 */
[----:B------:R-:W-:Y:S01]  /*a2a0*/  FFMA.SAT R55, R30, R11, 0.5 ;  /* 0x3f0000001e377423 */ /* 0x000fe2000000200b */
[----:B------:R-:W-:Y:S01]  /*a2b0*/  FFMA R43, R24, 1.925963033500011079e-08, R43 ;  /* 0x32a57060182b7823 */ /* 0x000fe2000000002b */
[----:B------:R-:W-:Y:S01]  /*a2c0*/  FADD R49, R38, -12583039 ;  /* 0xcb40007f26317421 */ /* 0x000fe20000000000 */
[----:B------:R-:W-:-:S02]  /*a2d0*/  IMAD.SHL.U32 R22, R15, 0x800000, RZ ;  /* 0x008000000f167824 */ /* 0x000fc400078e00ff */
[----:B---3--:R-:W-:Y:S01]  /*a2e0*/  FMUL R20, R20, R45 ;  /* 0x0000002d14147220 */ /* 0x008fe20000400000 */
[-C--:B------:R-:W-:Y:S01]  /*a2f0*/  FFMA.RM R36, R55, R12.reuse, 12582913 ;  /* 0x4b40000137247423 */ /* 0x080fe2000000400c */
[----:B------:R-:W-:Y:S01]  /*a300*/  FFMA R49, R34, 1.4426950216293334961, -R49 ;  /* 0x3fb8aa3b22317823 */ /* 0x000fe20000000831 */
[----:B------:R-:W3:Y:S01]  /*a310*/  MUFU.EX2 R24, R43 ;  /* 0x0000002b00187308 */ /* 0x000ee20000000800 */
[----:B-1----:R-:W-:Y:S01]  /*a320*/  FMUL R18, R18, R47 ;  /* 0x0000002f12127220 */ /* 0x002fe20000400000 */
[-C--:B------:R-:W-:Y:S01]  /*a330*/  FFMA.SAT R47, R42, R11.reuse, 0.5 ;  /* 0x3f0000002a2f7423 */ /* 0x080fe2000000200b */
[----:B------:R-:W-:Y:S01]  /*a340*/  FFMA R34, R34, 1.925963033500011079e-08, R49 ;  /* 0x32a5706022227823 */ /* 0x000fe20000000031 */
[----:B------:R-:W-:Y:S01]  /*a350*/  FFMA.SAT R49, R48, R11, 0.5 ;  /* 0x3f00000030317423 */ /* 0x000fe2000000200b */
[----:B------:R-:W-:Y:S01]  /*a360*/  FADD R55, R36, -12583039 ;  /* 0xcb40007f24377421 */ /* 0x000fe20000000000 */
[-C--:B------:R-:W-:Y:S01]  /*a370*/  FFMA.RM R45, R47, R12.reuse, 12582913 ;  /* 0x4b4000012f2d7423 */ /* 0x080fe2000000400c */
[----:B------:R-:W-:Y:S01]  /*a380*/  FFMA R35, R26, 1.4426950216293334961, -R35 ;  /* 0x3fb8aa3b1a237823 */ /* 0x000fe20000000823 */
[----:B------:R-:W1:Y:S01]  /*a390*/  MUFU.EX2 R57, R57 ;  /* 0x0000003900397308 */ /* 0x000e620000000800 */
[----:B------:R-:W-:Y:S01]  /*a3a0*/  FFMA.RM R40, R49, R12, 12582913 ;  /* 0x4b40000131287423 */ /* 0x000fe2000000400c */
[----:B--2---:R-:W-:Y:S01]  /*a3b0*/  FMUL R22, R22, R39 ;  /* 0x0000002716167220 */ /* 0x004fe20000400000 */
[----:B------:R-:W-:Y:S01]  /*a3c0*/  FADD R47, R45, -12583039 ;  /* 0xcb40007f2d2f7421 */ /* 0x000fe20000000000 */
[----:B------:R-:W-:Y:S01]  /*a3d0*/  FFMA R55, R30, 1.4426950216293334961, -R55 ;  /* 0x3fb8aa3b1e377823 */ /* 0x000fe20000000837 */
[----:B------:R-:W-:Y:S01]  /*a3e0*/  FADD R49, R40, -12583039 ;  /* 0xcb40007f28317421 */ /* 0x000fe20000000000 */
[----:B------:R-:W-:Y:S01]  /*a3f0*/  FFMA R26, R26, 1.925963033500011079e-08, R35 ;  /* 0x32a570601a1a7823 */ /* 0x000fe20000000023 */
[----:B------:R-:W-:Y:S01]  /*a400*/  FFMA R47, R42, 1.4426950216293334961, -R47 ;  /* 0x3fb8aa3b2a2f7823 */ /* 0x000fe2000000082f */
[----:B------:R-:W-:Y:S01]  /*a410*/  FFMA R30, R30, 1.925963033500011079e-08, R55 ;  /* 0x32a570601e1e7823 */ /* 0x000fe20000000037 */
[----:B---3--:R-:W-:Y:S01]  /*a420*/  FMUL R24, R13, R24 ;  /* 0x000000180d187220 */ /* 0x008fe20000400000 */
[-C--:B------:R-:W-:Y:S01]  /*a430*/  FFMA.SAT R13, R54, R11.reuse, 0.5 ;  /* 0x3f000000360d7423 */ /* 0x080fe2000000200b */
[----:B------:R-:W-:Y:S01]  /*a440*/  FFMA R49, R48, 1.4426950216293334961, -R49 ;  /* 0x3fb8aa3b30317823 */ /* 0x000fe20000000831 */
[----:B------:R-:W-:Y:S01]  /*a450*/  FFMA R42, R42, 1.925963033500011079e-08, R47 ;  /* 0x32a570602a2a7823 */ /* 0x000fe2000000002f */
[-C--:B------:R-:W-:Y:S01]  /*a460*/  FFMA.SAT R35, R28, R11.reuse, 0.5 ;  /* 0x3f0000001c237423 */ /* 0x080fe2000000200b */
[-C--:B------:R-:W-:Y:S01]  /*a470*/  FFMA.RM R13, R13, R12.reuse, 12582913 ;  /* 0x4b4000010d0d7423 */ /* 0x080fe2000000400c */
[----:B------:R-:W-:Y:S01]  /*a480*/  FFMA R48, R48, 1.925963033500011079e-08, R49 ;  /* 0x32a5706030307823 */ /* 0x000fe20000000031 */
[----:B------:R-:W-:Y:S01]  /*a490*/  FFMA.SAT R55, R32, R11, 0.5 ;  /* 0x3f00000020377423 */ /* 0x000fe2000000200b */
[----:B-1----:R-:W-:Y:S01]  /*a4a0*/  FMUL R16, R16, R57 ;  /* 0x0000003910107220 */ /* 0x002fe20000400000 */
[----:B------:R-:W-:Y:S01]  /*a4b0*/  FADD R39, R13, -12583039 ;  /* 0xcb40007f0d277421 */ /* 0x000fe20000000000 */
[-C--:B------:R-:W-:Y:S01]  /*a4c0*/  FFMA.SAT R47, R52, R11.reuse, 0.5 ;  /* 0x3f000000342f7423 */ /* 0x080fe2000000200b */
[-C--:B------:R-:W-:Y:S01]  /*a4d0*/  FFMA.SAT R49, R44, R11.reuse, 0.5 ;  /* 0x3f0000002c317423 */ /* 0x080fe2000000200b */
[----:B------:R-:W1:Y:S01]  /*a4e0*/  MUFU.EX2 R57, R56 ;  /* 0x0000003800397308 */ /* 0x000e620000000800 */
[C---:B------:R-:W-:Y:S01]  /*a4f0*/  FFMA R39, R54.reuse, 1.4426950216293334961, -R39 ;  /* 0x3fb8aa3b36277823 */ /* 0x040fe20000000827 */
[-C--:B------:R-:W-:Y:S01]  /*a500*/  FFMA.RM R35, R35, R12.reuse, 12582913 ;  /* 0x4b40000123237423 */ /* 0x080fe2000000400c */
[-C--:B------:R-:W-:Y:S01]  /*a510*/  FFMA.RM R15, R47, R12.reuse, 12582913 ;  /* 0x4b4000012f0f7423 */ /* 0x080fe2000000400c */
[-C--:B------:R-:W-:Y:S01]  /*a520*/  FFMA.RM R37, R55, R12.reuse, 12582913 ;  /* 0x4b40000137257423 */ /* 0x080fe2000000400c */
[----:B------:R-:W-:Y:S01]  /*a530*/  FFMA R54, R54, 1.925963033500011079e-08, R39 ;  /* 0x32a5706036367823 */ /* 0x000fe20000000027 */
[----:B------:R-:W-:Y:S01]  /*a540*/  FFMA.SAT R39, R46, R11, 0.5 ;  /* 0x3f0000002e277423 */ /* 0x000fe2000000200b */
[----:B------:R-:W-:Y:S01]  /*a550*/  FADD R59, R35, -12583039 ;  /* 0xcb40007f233b7421 */ /* 0x000fe20000000000 */
[----:B------:R-:W-:Y:S01]  /*a560*/  FADD R47, R15, -12583039 ;  /* 0xcb40007f0f2f7421 */ /* 0x000fe20000000000 */
[----:B------:R-:W-:Y:S01]  /*a570*/  FADD R55, R37, -12583039 ;  /* 0xcb40007f25377421 */ /* 0x000fe20000000000 */
[-C--:B------:R-:W-:Y:S01]  /*a580*/  FFMA.RM R11, R39, R12.reuse, 12582913 ;  /* 0x4b400001270b7423 */ /* 0x080fe2000000400c */
[----:B------:R-:W-:Y:S01]  /*a590*/  FFMA R59, R28, 1.4426950216293334961, -R59 ;  /* 0x3fb8aa3b1c3b7823 */ /* 0x000fe2000000083b */
[----:B------:R-:W-:Y:S01]  /*a5a0*/  FFMA R47, R52, 1.4426950216293334961, -R47 ;  /* 0x3fb8aa3b342f7823 */ /* 0x000fe2000000082f */
[----:B------:R-:W2:Y:S01]  /*a5b0*/  MUFU.EX2 R43, R26 ;  /* 0x0000001a002b7308 */ /* 0x000ea20000000800 */
[----:B------:R-:W-:Y:S01]  /*a5c0*/  FADD R39, R11, -12583039 ;  /* 0xcb40007f0b277421 */ /* 0x000fe20000000000 */
[----:B------:R-:W-:Y:S01]  /*a5d0*/  FFMA R28, R28, 1.925963033500011079e-08, R59 ;  /* 0x32a570601c1c7823 */ /* 0x000fe2000000003b */
[----:B------:R-:W-:Y:S01]  /*a5e0*/  FFMA R52, R52, 1.925963033500011079e-08, R47 ;  /* 0x32a5706034347823 */ /* 0x000fe2000000002f */
[----:B-1----:R-:W-:Y:S01]  /*a5f0*/  FMUL R6, R6, R57 ;  /* 0x0000003906067220 */ /* 0x002fe20000400000 */
[----:B------:R-:W-:Y:S01]  /*a600*/  FFMA R39, R46, 1.4426950216293334961, -R39 ;  /* 0x3fb8aa3b2e277823 */ /* 0x000fe20000000827 */
[----:B------:R-:W-:Y:S01]  /*a610*/  FFMA R55, R32, 1.4426950216293334961, -R55 ;  /* 0x3fb8aa3b20377823 */ /* 0x000fe20000000837 */
[----:B------:R-:W-:Y:S01]  /*a620*/  FFMA.RM R12, R49, R12, 12582913 ;  /* 0x4b400001310c7423 */ /* 0x000fe2000000400c */
[----:B------:R1:W3:Y:S01]  /*a630*/  MUFU.EX2 R47, R28 ;  /* 0x0000001c002f7308 */ /* 0x0002e20000000800 */
[----:B------:R-:W-:Y:S01]  /*a640*/  FFMA R46, R46, 1.925963033500011079e-08, R39 ;  /* 0x32a570602e2e7823 */ /* 0x000fe20000000027 */
[----:B------:R-:W-:Y:S01]  /*a650*/  FADD R39, RZ, R16 ;  /* 0x00000010ff277221 */ /* 0x000fe20000000000 */
[----:B------:R-:W-:Y:S01]  /*a660*/  FFMA R32, R32, 1.925963033500011079e-08, R55 ;  /* 0x32a5706020207823 */ /* 0x000fe20000000037 */
[----:B------:R-:W-:Y:S01]  /*a670*/  IMAD.SHL.U32 R14, R14, 0x800000, RZ ;  /* 0x008000000e0e7824 */ /* 0x000fe200078e00ff */
[----:B------:R-:W-:Y:S01]  /*a680*/  SHF.L.U32 R13, R13, 0x17, RZ ;  /* 0x000000170d0d7819 */ /* 0x000fe200000006ff */
[----:B------:R-:W-:Y:S01]  /*a690*/  FADD R39, R39, R4 ;  /* 0x0000000427277221 */ /* 0x000fe20000000000 */
[----:B------:R-:W-:Y:S01]  /*a6a0*/  IMAD.SHL.U32 R45, R45, 0x800000, RZ ;  /* 0x008000002d2d7824 */ /* 0x000fe200078e00ff */
[----:B------:R4:W5:Y:S01]  /*a6b0*/  MUFU.EX2 R49, R30 ;  /* 0x0000001e00317308 */ /* 0x0009620000000800 */
[----:B--2---:R-:W-:Y:S01]  /*a6c0*/  FMUL R26, R14, R43 ;  /* 0x0000002b0e1a7220 */ /* 0x004fe20000400000 */
[----:B------:R-:W-:Y:S01]  /*a6d0*/  FADD R39, R39, R6 ;  /* 0x0000000627277221 */ /* 0x000fe20000000000 */
[----:B-1----:R-:W-:-:S02]  /*a6e0*/  IMAD.SHL.U32 R28, R35, 0x800000, RZ ;  /* 0x00800000231c7824 */ /* 0x002fc400078e00ff */
[----:B------:R-:W-:Y:S02]  /*a6f0*/  IMAD.SHL.U32 R35, R38, 0x800000, RZ ;  /* 0x0080000026237824 */ /* 0x000fe400078e00ff */
[----:B------:R-:W-:Y:S01]  /*a700*/  FADD R39, R39, R8 ;  /* 0x0000000827277221 */ /* 0x000fe20000000000 */
[----:B------:R1:W2:Y:S01]  /*a710*/  MUFU.EX2 R53, R32 ;  /* 0x0000002000357308 */ /* 0x0002a20000000800 */
[----:B----4-:R-:W-:Y:S02]  /*a720*/  SHF.L.U32 R30, R36, 0x17, RZ ;  /* 0x00000017241e7819 */ /* 0x010fe400000006ff */
[----:B------:R-:W-:Y:S01]  /*a730*/  FADD R39, R39, R10 ;  /* 0x0000000a27277221 */ /* 0x000fe20000000000 */
[----:B---3--:R-:W-:-:S03]  /*a740*/  FMUL R28, R28, R47 ;  /* 0x0000002f1c1c7220 */ /* 0x008fc60000400000 */
[----:B------:R-:W-:Y:S01]  /*a750*/  FADD R39, R39, R18 ;  /* 0x0000001227277221 */ /* 0x000fe20000000000 */
[----:B------:R-:W3:Y:S01]  /*a760*/  MUFU.EX2 R34, R34 ;  /* 0x0000002200227308 */ /* 0x000ee20000000800 */
[----:B-----5:R-:W-:Y:S02]  /*a770*/  FMUL R30, R30, R49 ;  /* 0x000000311e1e7220 */ /* 0x020fe40000400000 */
[----:B------:R-:W-:Y:S01]  /*a780*/  FADD R39, R39, R20 ;  /* 0x0000001427277221 */ /* 0x000fe20000000000 */
[----:B-1----:R-:W-:Y:S02]  /*a790*/  IMAD.SHL.U32 R32, R37, 0x800000, RZ ;  /* 0x0080000025207824 */ /* 0x002fe400078e00ff */
[----:B------:R-:W-:Y:S01]  /*a7a0*/  FADD R37, R12, -12583039 ;  /* 0xcb40007f0c257421 */ /* 0x000fe20000000000 */
[----:B------:R-:W-:Y:S01]  /*a7b0*/  FADD R39, R39, R22 ;  /* 0x0000001627277221 */ /* 0x000fe20000000000 */
[----:B------:R-:W1:Y:S01]  /*a7c0*/  MUFU.EX2 R48, R48 ;  /* 0x0000003000307308 */ /* 0x000e620000000800 */
[----:B--2---:R-:W-:-:S02]  /*a7d0*/  FMUL R32, R32, R53 ;  /* 0x0000003520207220 */ /* 0x004fc40000400000 */
[----:B------:R-:W-:Y:S01]  /*a7e0*/  FADD R39, R39, R24 ;  /* 0x0000001827277221 */ /* 0x000fe20000000000 */
[----:B------:R-:W-:Y:S01]  /*a7f0*/  FFMA R43, R44, 1.4426950216293334961, -R37 ;  /* 0x3fb8aa3b2c2b7823 */ /* 0x000fe20000000825 */
[----:B------:R-:W-:Y:S01]  /*a800*/  SHF.L.U32 R37, R40, 0x17, RZ ;  /* 0x0000001728257819 */ /* 0x000fe200000006ff */
[----:B------:R-:W-:Y:S02]  /*a810*/  IMAD.SHL.U32 R40, R12, 0x800000, RZ ;  /* 0x008000000c287824 */ /* 0x000fe400078e00ff */
[----:B------:R-:W-:Y:S01]  /*a820*/  FADD R39, R39, R26 ;  /* 0x0000001a27277221 */ /* 0x000fe20000000000 */
[----:B------:R-:W-:Y:S01]  /*a830*/  FFMA R43, R44, 1.925963033500011079e-08, R43 ;  /* 0x32a570602c2b7823 */ /* 0x000fe2000000002b */
[----:B------:R-:W2:Y:S01]  /*a840*/  MUFU.EX2 R42, R42 ;  /* 0x0000002a002a7308 */ /* 0x000ea20000000800 */
[----:B---3--:R-:W-:Y:S01]  /*a850*/  FMUL R34, R35, R34 ;  /* 0x0000002223227220 */ /* 0x008fe20000400000 */
[----:B------:R-:W-:-:S04]  /*a860*/  FADD R39, R39, R28 ;  /* 0x0000001c27277221 */ /* 0x000fc80000000000 */
[----:B------:R-:W-:Y:S02]  /*a870*/  FADD R39, R39, R30 ;  /* 0x0000001e27277221 */ /* 0x000fe40000000000 */
[----:B------:R-:W3:Y:S02]  /*a880*/  MUFU.EX2 R52, R52 ;  /* 0x0000003400347308 */ /* 0x000ee40000000800 */
[----:B------:R-:W-:Y:S01]  /*a890*/  FADD R35, R39, R32 ;  /* 0x0000002027237221 */ /* 0x000fe20000000000 */
[----:B-1----:R-:W-:Y:S01]  /*a8a0*/  FMUL R39, R37, R48 ;  /* 0x0000003025277220 */ /* 0x002fe20000400000 */
[----:B------:R-:W-:Y:S02]  /*a8b0*/  IMAD.SHL.U32 R37, R15, 0x800000, RZ ;  /* 0x008000000f257824 */ /* 0x000fe400078e00ff */
[----:B------:R-:W-:Y:S01]  /*a8c0*/  FADD R14, R35, R34 ;  /* 0x00000022230e7221 */ /* 0x000fe20000000000 */
[----:B------:R-:W-:Y:S01]  /*a8d0*/  IMAD.SHL.U32 R35, R11, 0x800000, RZ ;  /* 0x008000000b237824 */ /* 0x000fe200078e00ff */
[----:B------:R-:W1:Y:S01]  /*a8e0*/  MUFU.EX2 R54, R54 ;  /* 0x0000003600367308 */ /* 0x000e620000000800 */
[----:B--2---:R-:W-:Y:S01]  /*a8f0*/  FMUL R38, R45, R42 ;  /* 0x0000002a2d267220 */ /* 0x004fe20000400000 */
[----:B------:R-:W-:-:S04]  /*a900*/  FADD R15, R14, R39 ;  /* 0x000000270e0f7221 */ /* 0x000fc80000000000 */
[----:B------:R-:W-:Y:S02]  /*a910*/  FADD R14, R15, R38 ;  /* 0x000000260f0e7221 */ /* 0x000fe40000000000 */
[----:B------:R-:W2:Y:S01]  /*a920*/  MUFU.EX2 R46, R46 ;  /* 0x0000002e002e7308 */ /* 0x000ea20000000800 */
[----:B---3--:R-:W-:-:S04]  /*a930*/  FMUL R37, R37, R52 ;  /* 0x0000003425257220 */ /* 0x008fc80000400000 */
[----:B------:R-:W-:-:S03]  /*a940*/  FADD R11, R14, R37 ;  /* 0x000000250e0b7221 */ /* 0x000fc60000000000 */
[----:B------:R-:W3:Y:S01]  /*a950*/  MUFU.EX2 R43, R43 ;  /* 0x0000002b002b7308 */ /* 0x000ee20000000800 */
[----:B-1----:R-:W-:-:S04]  /*a960*/  FMUL R36, R13, R54 ;  /* 0x000000360d247220 */ /* 0x002fc80000400000 */
[----:B------:R-:W-:Y:S01]  /*a970*/  FADD R12, R11, R36 ;  /* 0x000000240b0c7221 */ /* 0x000fe20000000000 */
[----:B--2---:R-:W-:-:S04]  /*a980*/  FMUL R35, R35, R46 ;  /* 0x0000002e23237220 */ /* 0x004fc80000400000 */
[----:B------:R-:W-:Y:S01]  /*a990*/  FADD R13, R12, R35 ;  /* 0x000000230c0d7221 */ /* 0x000fe20000000000 */
[----:B---3--:R-:W-:-:S04]  /*a9a0*/  FMUL R40, R40, R43 ;  /* 0x0000002b28287220 */ /* 0x008fc80000400000 */
        /* <DEDUP_REMOVED lines=10> */
.L_x_3217:
        /* <DEDUP_REMOVED lines=12> */
[----:B01----:R-:W-:Y:S05]  /*ab10*/  CALL.REL.NOINC `($__internal_34_$__cuda_sm3x_div_rn_noftz_f32_slowpath) ;  /* 0x0000002800907944 */ /* 0x003fea0003c00000 */
[----:B------:R-:W-:-:S07]  /*ab20*/  IMAD.MOV.U32 R15, RZ, RZ, R44 ;  /* 0x000000ffff0f7224 */ /* 0x000fce00078e002c */
.L_x_3166:
[----:B------:R-:W-:Y:S05]  /*ab30*/  BSYNC.RECONVERGENT B3 ;  /* 0x0000000000037941 */ /* 0x000fea0003800200 */
.L_x_3165:
        /* <DEDUP_REMOVED lines=12> */
[----:B01----:R-:W-:Y:S05]  /*ac00*/  CALL.REL.NOINC `($__internal_34_$__cuda_sm3x_div_rn_noftz_f32_slowpath) ;  /* 0x0000002800547944 */ /* 0x003fea0003c00000 */
[----:B------:R-:W-:-:S07]  /*ac10*/  IMAD.MOV.U32 R43, RZ, RZ, R44 ;  /* 0x000000ffff2b7224 */ /* 0x000fce00078e002c */
.L_x_3168:
[----:B------:R-:W-:Y:S05]  /*ac20*/  BSYNC.RECONVERGENT B3 ;  /* 0x0000000000037941 */ /* 0x000fea0003800200 */
.L_x_3167:
        /* <DEDUP_REMOVED lines=12> */
[----:B0-----:R-:W-:Y:S05]  /*acf0*/  CALL.REL.NOINC `($__internal_34_$__cuda_sm3x_div_rn_noftz_f32_slowpath) ;  /* 0x0000002800187944 */ /* 0x001fea0003c00000 */
[----:B------:R-:W-:-:S07]  /*ad00*/  IMAD.MOV.U32 R45, RZ, RZ, R44 ;  /* 0x000000ffff2d7224 */ /* 0x000fce00078e002c */
.L_x_3170:
[----:B------:R-:W-:Y:S05]  /*ad10*/  BSYNC.RECONVERGENT B3 ;  /* 0x0000000000037941 */ /* 0x000fea0003800200 */
.L_x_3169:
        /* <DEDUP_REMOVED lines=12> */
[----:B0-----:R-:W-:Y:S05]  /*ade0*/  CALL.REL.NOINC `($__internal_34_$__cuda_sm3x_div_rn_noftz_f32_slowpath) ;  /* 0x0000002400dc7944 */ /* 0x001fea0003c00000 */
[----:B------:R-:W-:-:S07]  /*adf0*/  IMAD.MOV.U32 R47, RZ, RZ, R44 ;  /* 0x000000ffff2f7224 */ /* 0x000fce00078e002c */
.L_x_3172:
[----:B------:R-:W-:Y:S05]  /*ae00*/  BSYNC.RECONVERGENT B3 ;  /* 0x0000000000037941 */ /* 0x000fea0003800200 */
.L_x_3171:
        /* <DEDUP_REMOVED lines=14> */
.L_x_3174:
[----:B------:R-:W-:Y:S05]  /*aef0*/  BSYNC.RECONVERGENT B3 ;  /* 0x0000000000037941 */ /* 0x000fea0003800200 */
.L_x_3173:
        /* <DEDUP_REMOVED lines=14> */
.L_x_3176:
[----:B------:R-:W-:Y:S05]  /*afe0*/  BSYNC.RECONVERGENT B3 ;  /* 0x0000000000037941 */ /* 0x000fea0003800200 */
.L_x_3175:
        /* <DEDUP_REMOVED lines=14> */
.L_x_3178:
[----:B------:R-:W-:Y:S05]  /*b0d0*/  BSYNC.RECONVERGENT B3 ;  /* 0x0000000000037941 */ /* 0x000fea0003800200 */
.L_x_3177:
        /* <DEDUP_REMOVED lines=14> */
.L_x_3180:
[----:B------:R-:W-:Y:S05]  /*b1c0*/  BSYNC.RECONVERGENT B3 ;  /* 0x0000000000037941 */ /* 0x000fea0003800200 */
.L_x_3179:
        /* <DEDUP_REMOVED lines=14> */
.L_x_3182:
[----:B------:R-:W-:Y:S05]  /*b2b0*/  BSYNC.RECONVERGENT B3 ;  /* 0x0000000000037941 */ /* 0x000fea0003800200 */
.L_x_3181:
        /* <DEDUP_REMOVED lines=14> */
.L_x_3184:
[----:B------:R-:W-:Y:S05]  /*b3a0*/  BSYNC.RECONVERGENT B3 ;  /* 0x0000000000037941 */ /* 0x000fea0003800200 */
.L_x_3183:
        /* <DEDUP_REMOVED lines=14> */
.L_x_3186:
[----:B------:R-:W-:Y:S05]  /*b490*/  BSYNC.RECONVERGENT B3 ;  /* 0x0000000000037941 */ /* 0x000fea0003800200 */
.L_x_3185:
        /* <DEDUP_REMOVED lines=14> */
.L_x_3188:
[----:B------:R-:W-:Y:S05]  /*b580*/  BSYNC.RECONVERGENT B3 ;  /* 0x0000000000037941 */ /* 0x000fea0003800200 */
.L_x_3187:
        /* <DEDUP_REMOVED lines=14> */
.L_x_3190:
[----:B------:R-:W-:Y:S05]  /*b670*/  BSYNC.RECONVERGENT B3 ;  /* 0x0000000000037941 */ /* 0x000fea0003800200 */
.L_x_3189:
        /* <DEDUP_REMOVED lines=14> */
.L_x_3192:
[----:B------:R-:W-:Y:S05]  /*b760*/  BSYNC.RECONVERGENT B3 ;  /* 0x0000000000037941 */ /* 0x000fea0003800200 */
.L_x_3191:
        /* <DEDUP_REMOVED lines=14> */
.L_x_3194:
[----:B------:R-:W-:Y:S05]  /*b850*/  BSYNC.RECONVERGENT B3 ;  /* 0x0000000000037941 */ /* 0x000fea0003800200 */
.L_x_3193:
        /* <DEDUP_REMOVED lines=14> */
.L_x_3196:
[----:B------:R-:W-:Y:S05]  /*b940*/  BSYNC.RECONVERGENT B3 ;  /* 0x0000000000037941 */ /* 0x000fea0003800200 */
.L_x_3195:
        /* <DEDUP_REMOVED lines=14> */
.L_x_3198:
[----:B------:R-:W-:Y:S05]  /*ba30*/  BSYNC.RECONVERGENT B3 ;  /* 0x0000000000037941 */ /* 0x000fea0003800200 */
.L_x_3197:
        /* <DEDUP_REMOVED lines=14> */
.L_x_3200:
[----:B------:R-:W-:Y:S05]  /*bb20*/  BSYNC.RECONVERGENT B3 ;  /* 0x0000000000037941 */ /* 0x000fea0003800200 */
.L_x_3199:
        /* <DEDUP_REMOVED lines=14> */
.L_x_3202:
[----:B------:R-:W-:Y:S05]  /*bc10*/  BSYNC.RECONVERGENT B3 ;  /* 0x0000000000037941 */ /* 0x000fea0003800200 */
.L_x_3201:
        /* <DEDUP_REMOVED lines=14> */
.L_x_3204:
[----:B------:R-:W-:Y:S05]  /*bd00*/  BSYNC.RECONVERGENT B3 ;  /* 0x0000000000037941 */ /* 0x000fea0003800200 */
.L_x_3203:
[----:B0-----:R-:W-:Y:S01]  /*bd10*/  VIADD R10, R41, 0x80 ;  /* 0x00000080290a7836 */ /* 0x001fe20000000000 */
[----:B------:R-:W-:Y:S01]  /*bd20*/  ISETP.GE.U32.AND P6, PT, R3, UR44, PT ;  /* 0x0000002c03007c0c */ /* 0x000fe2000bfc6070 */
[----:B------:R-:W-:Y:S01]  /*bd30*/  IMAD R13, R2, UR48, RZ ;  /* 0x00000030020d7c24 */ /* 0x000fe2000f8e02ff */
[----:B------:R-:W-:Y:S01]  /*bd40*/  ISETP.GE.U32.AND P5, PT, R5, UR44, PT ;  /* 0x0000002c05007c0c */ /* 0x000fe2000bfa6070 */
[----:B------:R-:W-:Y:S01]  /*bd50*/  IMAD.MOV.U32 R11, RZ, RZ, RZ ;  /* 0x000000ffff0b7224 */ /* 0x000fe200078e00ff */
[----:B------:R-:W-:Y:S01]  /*bd60*/  ISETP.GE.U32.AND P3, PT, R10, UR44, PT ;  /* 0x0000002c0a007c0c */ /* 0x000fe2000bf66070 */
[----:B------:R-:W-:Y:S01]  /*bd70*/  IMAD R13, R0, UR49, R13 ;  /* 0x00000031000d7c24 */ /* 0x000fe2000f8e020d */
[----:B------:R-:W-:Y:S02]  /*bd80*/  MOV R10, R41 ;  /* 0x00000029000a7202 */ /* 0x000fe40000000f00 */
[----:B------:R-:W-:Y:S02]  /*bd90*/  @!P0 R2UR UR4, R50 ;  /* 0x00000000320482ca */ /* 0x000fe400000e0000 */
[----:B------:R-:W-:Y:S01]  /*bda0*/  @!P0 R2UR UR5, R51 ;  /* 0x00000000330582ca */ /* 0x000fe200000e0000 */
[----:B------:R-:W-:Y:S01]  /*bdb0*/  IMAD.WIDE.U32 R10, R0, UR48, R10 ;  /* 0x00000030000a7c25 */ /* 0x000fe2000f8e000a */
[----:B------:R-:W-:-:S02]  /*bdc0*/  ISETP.GE.U32.AND P1, PT, R9, UR44, PT ;  /* 0x0000002c09007c0c */ /* 0x000fc4000bf26070 */
[----:B------:R-:W-:Y:S01]  /*bdd0*/  ISETP.GE.AND.EX P6, PT, RZ, UR45, PT, P6 ;  /* 0x0000002dff007c0c */ /* 0x000fe2000bfc6360 */
[----:B------:R-:W-:Y:S01]  /*bde0*/  IMAD.IADD R11, R11, 0x1, R13 ;  /* 0x000000010b0b7824 */ /* 0x000fe200078e020d */
[----:B------:R-:W-:Y:S02]  /*bdf0*/  ISETP.GE.AND.EX P5, PT, RZ, UR45, PT, P5 ;  /* 0x0000002dff007c0c */ /* 0x000fe4000bfa6350 */
[----:B------:R-:W-:Y:S02]  /*be00*/  ISETP.GE.AND.EX P3, PT, RZ, UR45, PT, P3 ;  /* 0x0000002dff007c0c */ /* 0x000fe4000bf66330 */
[----:B------:R-:W-:Y:S02]  /*be10*/  LEA R12, P2, R10, UR50, 0x2 ;  /* 0x000000320a0c7c11 */ /* 0x000fe4000f8410ff */
[----:B------:R-:W-:Y:S02]  /*be20*/  ISETP.GE.U32.AND P4, PT, R7, UR44, PT ;  /* 0x0000002c07007c0c */ /* 0x000fe4000bf86070 */
[----:B------:R-:W-:-:S02]  /*be30*/  ISETP.GE.AND.EX P1, PT, RZ, UR45, PT, P1 ;  /* 0x0000002dff007c0c */ /* 0x000fc4000bf26310 */
[----:B------:R-:W-:Y:S01]  /*be40*/  LEA.HI.X R13, R10, UR51, R11, 0x2, P2 ;  /* 0x000000330a0d7c11 */ /* 0x000fe200090f140b */
[C---:B------:R-:W-:Y:S01]  /*be50*/  VIADD R11, R41.reuse, 0x100 ;  /* 0x00000100290b7836 */ /* 0x040fe20000000000 */
[----:B------:R-:W-:Y:S01]  /*be60*/  ISETP.GE.AND.EX P4, PT, RZ, UR45, PT, P4 ;  /* 0x0000002dff007c0c */ /* 0x000fe2000bf86340 */
[C---:B------:R-:W-:Y:S01]  /*be70*/  VIADD R10, R41.reuse, 0x120 ;  /* 0x00000120290a7836 */ /* 0x040fe20000000000 */
[----:B------:R-:W-:Y:S01]  /*be80*/  IADD3 R14, PT, PT, R41, 0xc0, RZ ;  /* 0x000000c0290e7810 */ /* 0x000fe20007ffe0ff */
[----:B------:R0:W-:Y:S01]  /*be90*/  @!P0 STG.E desc[UR4][R12.64], R15 ;  /* 0x0000000f0c008986 */ /* 0x0001e2000c101904 */
[----:B------:R-:W-:Y:S02]  /*bea0*/  ISETP.GE.U32.AND P0, PT, R11, UR44, PT ;  /* 0x0000002c0b007c0c */ /* 0x000fe4000bf06070 */
[----:B------:R-:W-:Y:S02]  /*beb0*/  ISETP.GE.U32.AND P2, PT, R14, UR44, PT ;  /* 0x0000002c0e007c0c */ /* 0x000fe4000bf46070 */
[----:B------:R-:W-:-:S02]  /*bec0*/  @!P6 R2UR UR6, R50 ;  /* 0x000000003206e2ca */ /* 0x000fc400000e0000 */
        /* <DEDUP_REMOVED lines=8> */
[----:B------:R-:W-:Y:S02]  /*bf50*/  ISETP.GE.AND.EX P0, PT, RZ, UR45, PT, P0 ;  /* 0x0000002dff007c0c */ /* 0x000fe4000bf06300 */
[----:B------:R-:W-:Y:S01]  /*bf60*/  ISETP.GE.AND.EX P2, PT, RZ, UR45, PT, P2 ;  /* 0x0000002dff007c0c */ /* 0x000fe2000bf46320 */
[----:B------:R0:W-:Y:S01]  /*bf70*/  @!P5 STG.E desc[UR8][R12.64+0x100], R45 ;  /* 0x0001002d0c00d986 */ /* 0x0001e2000c101908 */
[----:B------:R-:W-:Y:S02]  /*bf80*/  @!P4 R2UR UR10, R50 ;  /* 0x00000000320ac2ca */ /* 0x000fe400000e0000 */
[----:B------:R-:W-:Y:S01]  /*bf90*/  @!P4 R2UR UR11, R51 ;  /* 0x00000000330bc2ca */ /* 0x000fe200000e0000 */
[----:B------:R0:W-:Y:S01]  /*bfa0*/  @!P3 STG.E desc[UR12][R12.64+0x200], R49 ;  /* 0x000200310c00b986 */ /* 0x0001e2000c10190c */
[----:B------:R-:W-:Y:S01]  /*bfb0*/  ISETP.GE.U32.AND P6, PT, R10, UR44, PT ;  /* 0x0000002c0a007c0c */ /* 0x000fe2000bfc6070 */
[----:B------:R-:W-:Y:S01]  /*bfc0*/  VIADD R10, R41, 0x160 ;  /* 0x00000160290a7836 */ /* 0x000fe20000000000 */
[----:B------:R-:W-:Y:S01]  /*bfd0*/  ISETP.GE.U32.AND P3, PT, R17, UR44, PT ;  /* 0x0000002c11007c0c */ /* 0x000fe2000bf66070 */
[----:B------:R0:W-:Y:S01]  /*bfe0*/  @!P1 STG.E desc[UR4][R12.64+0x280], R53 ;  /* 0x000280350c009986 */ /* 0x0001e2000c101904 */
[----:B------:R-:W-:-:S02]  /*bff0*/  IADD3 R11, PT, PT, R41, 0x140, RZ ;  /* 0x00000140290b7810 */ /* 0x000fc40007ffe0ff */
[C---:B------:R-:W-:Y:S02]  /*c000*/  @!P0 R2UR UR8, R50.reuse ;  /* 0x00000000320882ca */ /* 0x040fe400000e0000 */
[C---:B------:R-:W-:Y:S02]  /*c010*/  @!P0 R2UR UR9, R51.reuse ;  /* 0x00000000330982ca */ /* 0x040fe400000e0000 */
[----:B------:R-:W-:Y:S01]  /*c020*/  @!P2 R2UR UR4, R50 ;  /* 0x000000003204a2ca */ /* 0x000fe200000e0000 */
[----:B------:R0:W-:Y:S01]  /*c030*/  @!P4 STG.E desc[UR10][R12.64+0x180], R47 ;  /* 0x0001802f0c00c986 */ /* 0x0001e2000c10190a */
[----:B------:R-:W-:Y:S02]  /*c040*/  @!P2 R2UR UR5, R51 ;  /* 0x000000003305a2ca */ /* 0x000fe400000e0000 */
[----:B------:R-:W-:Y:S02]  /*c050*/  ISETP.GE.AND.EX P3, PT, RZ, UR45, PT, P3 ;  /* 0x0000002dff007c0c */ /* 0x000fe4000bf66330 */
[----:B------:R-:W-:-:S02]  /*c060*/  ISETP.GE.U32.AND P5, PT, R11, UR44, PT ;  /* 0x0000002c0b007c0c */ /* 0x000fc4000bfa6070 */
[----:B------:R-:W-:Y:S02]  /*c070*/  ISETP.GE.U32.AND P4, PT, R10, UR44, PT ;  /* 0x0000002c0a007c0c */ /* 0x000fe4000bf86070 */
[----:B------:R-:W-:Y:S01]  /*c080*/  ISETP.GE.U32.AND P1, PT, R19, UR44, PT ;  /* 0x0000002c13007c0c */ /* 0x000fe2000bf26070 */
[----:B------:R0:W-:Y:S01]  /*c090*/  @!P0 STG.E desc[UR8][R12.64+0x400], R61 ;  /* 0x0004003d0c008986 */ /* 0x0001e2000c101908 */
[----:B------:R-:W-:Y:S02]  /*c0a0*/  ISETP.GE.AND.EX P6, PT, RZ, UR45, PT, P6 ;  /* 0x0000002dff007c0c */ /* 0x000fe4000bfc6360 */
[----:B------:R-:W-:Y:S01]  /*c0b0*/  ISETP.GE.AND.EX P5, PT, RZ, UR45, PT, P5 ;  /* 0x0000002dff007c0c */ /* 0x000fe2000bfa6350 */
[----:B------:R0:W-:Y:S01]  /*c0c0*/  @!P2 STG.E desc[UR4][R12.64+0x300], R55 ;  /* 0x000300370c00a986 */ /* 0x0001e2000c101904 */
[----:B------:R-:W-:Y:S01]  /*c0d0*/  ISETP.GE.AND.EX P4, PT, RZ, UR45, PT, P4 ;  /* 0x0000002dff007c0c */ /* 0x000fe2000bf86340 */
[----:B------:R-:W1:Y:S01]  /*c0e0*/  LDCU UR4, c[0x0][0x370] ;  /* 0x00006e00ff0477ac */ /* 0x000e620008000800 */
[----:B------:R-:W-:Y:S01]  /*c0f0*/  ISETP.GE.AND.EX P1, PT, RZ, UR45, PT, P1 ;  /* 0x0000002dff007c0c */ /* 0x000fe2000bf26310 */
[----:B------:R-:W1:Y:S01]  /*c100*/  LDC R11, c[0x0][0x364] ;  /* 0x0000d900ff0b7b82 */ /* 0x000e620000000800 */
[----:B------:R-:W-:-:S02]  /*c110*/  ISETP.GE.U32.AND P0, PT, R21, UR44, PT ;  /* 0x0000002c15007c0c */ /* 0x000fc4000bf06070 */
[C---:B------:R-:W-:Y:S02]  /*c120*/  @!P3 R2UR UR6, R50.reuse ;  /* 0x000000003206b2ca */ /* 0x040fe400000e0000 */
[C---:B------:R-:W-:Y:S02]  /*c130*/  @!P3 R2UR UR7, R51.reuse ;  /* 0x000000003307b2ca */ /* 0x040fe400000e0000 */
[----:B------:R-:W-:Y:S02]  /*c140*/  ISETP.GE.AND.EX P0, PT, RZ, UR45, PT, P0 ;  /* 0x0000002dff007c0c */ /* 0x000fe4000bf06300 */
[C---:B------:R-:W-:Y:S02]  /*c150*/  @!P6 R2UR UR10, R50.reuse ;  /* 0x00000000320ae2ca */ /* 0x040fe400000e0000 */
[----:B------:R-:W-:Y:S02]  /*c160*/  @!P6 R2UR UR11, R51 ;  /* 0x00000000330be2ca */ /* 0x000fe400000e0000 */
[----:B------:R-:W-:-:S02]  /*c170*/  @!P5 R2UR UR12, R50 ;  /* 0x00000000320cd2ca */ /* 0x000fc400000e0000 */
[C---:B------:R-:W-:Y:S02]  /*c180*/  @!P5 R2UR UR13, R51.reuse ;  /* 0x00000000330dd2ca */ /* 0x040fe400000e0000 */
[C---:B------:R-:W-:Y:S01]  /*c190*/  @!P4 R2UR UR14, R50.reuse ;  /* 0x00000000320ec2ca */ /* 0x040fe200000e0000 */
[----:B------:R0:W-:Y:S01]  /*c1a0*/  @!P3 STG.E desc[UR6][R12.64+0x380], R57 ;  /* 0x000380390c00b986 */ /* 0x0001e2000c101906 */
[C---:B------:R-:W-:Y:S02]  /*c1b0*/  @!P4 R2UR UR15, R51.reuse ;  /* 0x00000000330fc2ca */ /* 0x040fe400000e0000 */
[C---:B------:R-:W-:Y:S02]  /*c1c0*/  @!P1 R2UR UR16, R50.reuse ;  /* 0x00000000321092ca */ /* 0x040fe400000e0000 */
[----:B------:R-:W-:Y:S01]  /*c1d0*/  @!P1 R2UR UR17, R51 ;  /* 0x00000000331192ca */ /* 0x000fe200000e0000 */
[----:B------:R0:W-:Y:S01]  /*c1e0*/  @!P6 STG.E desc[UR10][R12.64+0x480], R63 ;  /* 0x0004803f0c00e986 */ /* 0x0001e2000c10190a */
[----:B------:R-:W-:Y:S01]  /*c1f0*/  @!P0 R2UR UR6, R50 ;  /* 0x00000000320682ca */ /* 0x000fe200000e0000 */
[----:B-1----:R-:W-:Y:S01]  /*c200*/  IMAD R11, R11, UR4, RZ ;  /* 0x000000040b0b7c24 */ /* 0x002fe2000f8e02ff */
        /* <DEDUP_REMOVED lines=41> */
.L_x_3123:
[----:B------:R-:W-:Y:S05]  /*c4a0*/  EXIT ;  /* 0x000000000000794d */ /* 0x000fea0003800000 */
.L_x_3164:
[----:B------:R-:W-:Y:S01]  /*c4b0*/  HFMA2 R11, -RZ, RZ, 0, 1.847743988037109375e-06 ;  /* 0x0000001fff0b7431 */ /* 0x000fe200000001ff */
[----:B------:R-:W-:Y:S01]  /*c4c0*/  BSSY B1, `(.L_x_3206) ;  /* 0x0000006000017945 */ /* 0x000fe20003800000 */
[----:B------:R-:W-:Y:S02]  /*c4d0*/  IMAD.MOV.U32 R12, RZ, RZ, 0x10 ;  /* 0x00000010ff0c7424 */ /* 0x000fe400078e00ff */
[----:B------:R-:W-:-:S07]  /*c4e0*/  IMAD.MOV.U32 R15, RZ, RZ, -0x1 ;  /* 0xffffffffff0f7424 */ /* 0x000fce00078e00ff */
[----:B0-----:R-:W-:Y:S05]  /*c4f0*/  WARPSYNC.COLLECTIVE R15, `(.L_x_3207) ;  /* 0x000000000f087348 */ /* 0x001fea0003c00000 */
[----:B------:R1:W2:Y:S02]  /*c500*/  SHFL.BFLY P6, R14, R13, R12, R11 ;  /* 0x0c00000c0d0e7389 */ /* 0x0002a400000c000b */
[----:B012---:R-:W-:Y:S05]  /*c510*/  ENDCOLLECTIVE ;  /* 0x000000000000791b */ /* 0x007fea0003800000 */
.L_x_3207:
[----:B------:R-:W-:Y:S05]  /*c520*/  BSYNC B1 ;  /* 0x0000000000017941 */ /* 0x000fea0003800000 */
.L_x_3206:
[----:B------:R-:W-:Y:S01]  /*c530*/  FMNMX R13, R14, R13, !PT ;  /* 0x0000000d0e0d7209 */ /* 0x000fe20007800000 */
[----:B------:R-:W-:Y:S01]  /*c540*/  IMAD.MOV.U32 R12, RZ, RZ, 0x8 ;  /* 0x00000008ff0c7424 */ /* 0x000fe200078e00ff */
[----:B------:R-:W-:Y:S01]  /*c550*/  MOV R11, 0x1f ;  /* 0x0000001f000b7802 */ /* 0x000fe20000000f00 */
[----:B------:R-:W-:-:S07]  /*c560*/  IMAD.MOV.U32 R15, RZ, RZ, -0x1 ;  /* 0xffffffffff0f7424 */ /* 0x000fce00078e00ff */
[----:B------:R-:W-:Y:S05]  /*c570*/  WARPSYNC.COLLECTIVE R15, `(.L_x_3208) ;  /* 0x000000000f087348 */ /* 0x000fea0003c00000 */
[----:B------:R0:W1:Y:S02]  /*c580*/  SHFL.BFLY P6, R14, R13, R12, R11 ;  /* 0x0c00000c0d0e7389 */ /* 0x00006400000c000b */
[----:B01----:R-:W-:Y:S05]  /*c590*/  ENDCOLLECTIVE ;  /* 0x000000000000791b */ /* 0x003fea0003800000 */
.L_x_3208:
[----:B------:R-:W-:Y:S01]  /*c5a0*/  HFMA2 R12, -RZ, RZ, 0, 2.384185791015625e-07 ;  /* 0x00000004ff0c7431 */ /* 0x000fe200000001ff */
[----:B------:R-:W-:-:S05]  /*c5b0*/  FMNMX R35, R13, R14, !PT ;  /* 0x0000000e0d237209 */ /* 0x000fca0007800000 */
[----:B------:R-:W-:-:S07]  /*c5c0*/  IMAD.MOV.U32 R13, RZ, RZ, R35 ;  /* 0x000000ffff0d7224 */ /* 0x000fce00078e0023 */
[----:B------:R-:W-:Y:S05]  /*c5d0*/  WARPSYNC.COLLECTIVE R15, `(.L_x_3209) ;  /* 0x000000000f087348 */ /* 0x000fea0003c00000 */
[----:B------:R0:W1:Y:S02]  /*c5e0*/  SHFL.BFLY P6, R14, R13, R12, R11 ;  /* 0x0c00000c0d0e7389 */ /* 0x00006400000c000b */
[----:B01----:R-:W-:Y:S05]  /*c5f0*/  ENDCOLLECTIVE ;  /* 0x000000000000791b */ /* 0x003fea0003800000 */
.L_x_3209:
[----:B------:R-:W-:Y:S01]  /*c600*/  IMAD.MOV.U32 R12, RZ, RZ, 0x2 ;  /* 0x00000002ff0c7424 */ /* 0x000fe200078e00ff */
[----:B------:R-:W-:-:S05]  /*c610*/  FMNMX R36, R35, R14, !PT ;  /* 0x0000000e23247209 */ /* 0x000fca0007800000 */
[----:B------:R-:W-:-:S07]  /*c620*/  IMAD.MOV.U32 R13, RZ, RZ, R36 ;  /* 0x000000ffff0d7224 */ /* 0x000fce00078e0024 */
[----:B------:R-:W-:Y:S05]  /*c630*/  WARPSYNC.COLLECTIVE R15, `(.L_x_3210) ;  /* 0x000000000f087348 */ /* 0x000fea0003c00000 */
[----:B------:R0:W1:Y:S02]  /*c640*/  SHFL.BFLY P6, R14, R13, R12, R11 ;  /* 0x0c00000c0d0e7389 */ /* 0x00006400000c000b */
[----:B01----:R-:W-:Y:S05]  /*c650*/  ENDCOLLECTIVE ;  /* 0x000000000000791b */ /* 0x003fea0003800000 */
.L_x_3210:
[----:B------:R-:W-:Y:S01]  /*c660*/  IMAD.MOV.U32 R12, RZ, RZ, 0x1 ;  /* 0x00000001ff0c7424 */ /* 0x000fe200078e00ff */
[----:B------:R-:W-:-:S04]  /*c670*/  FMNMX R37, R36, R14, !PT ;  /* 0x0000000e24257209 */ /* 0x000fc80007800000 */
[----:B------:R-:W-:-:S07]  /*c680*/  MOV R13, R37 ;  /* 0x00000025000d7202 */ /* 0x000fce0000000f00 */
[----:B------:R-:W-:Y:S05]  /*c690*/  WARPSYNC.COLLECTIVE R15, `(.L_x_3211) ;  /* 0x000000000f087348 */ /* 0x000fea0003c00000 */
[----:B------:R0:W1:Y:S02]  /*c6a0*/  SHFL.BFLY P6, R14, R13, R12, R11 ;  /* 0x0c00000c0d0e7389 */ /* 0x00006400000c000b */
[----:B01----:R-:W-:Y:S05]  /*c6b0*/  ENDCOLLECTIVE ;  /* 0x000000000000791b */ /* 0x003fea0003800000 */
.L_x_3211:
[----:B------:R-:W-:Y:S02]  /*c6c0*/  HFMA2 R12, -RZ, RZ, 3.7421875, 0 ;  /* 0x437c0000ff0c7431 */ /* 0x000fe400000001ff */
[----:B------:R-:W-:Y:S01]  /*c6d0*/  IMAD.MOV.U32 R13, RZ, RZ, 0x3bbb989d ;  /* 0x3bbb989dff0d7424 */ /* 0x000fe200078e00ff */
        /* <DEDUP_REMOVED lines=27> */
[----:B------:R-:W-:Y:S01]  /*c890*/  FADD R11, -R37, R44 ;  /* 0x0000002c250b7221 */ /* 0x000fe20000000100 */
[----:B0-----:R-:W-:Y:S01]  /*c8a0*/  FMUL R16, R15, R16 ;  /* 0x000000100f107220 */ /* 0x001fe20000400000 */
[----:B------:R-:W-:-:S04]  /*c8b0*/  FFMA.SAT R15, R4, R13, 0.5 ;  /* 0x3f000000040f7423 */ /* 0x000fc8000000200d */
[----:B------:R-:W-:-:S04]  /*c8c0*/  FFMA.RM R15, R15, R12, 12582913 ;  /* 0x4b4000010f0f7423 */ /* 0x000fc8000000400c */
        /* <DEDUP_REMOVED lines=139> */
[----:B------:R-:W-:Y:S01]  /*d180*/  FADD R12, R14, -12583039 ;  /* 0xcb40007f0e0c7421 */ /* 0x000fe20000000000 */
[----:B------:R-:W-:Y:S02]  /*d190*/  IMAD.SHL.U32 R15, R15, 0x800000, RZ ;  /* 0x008000000f0f7824 */ /* 0x000fe400078e00ff */
[----:B------:R-:W-:Y:S01]  /*d1a0*/  FFMA R13, R46, 1.4426950216293334961, -R13 ;  /* 0x3fb8aa3b2e0d7823 */ /* 0x000fe2000000080d */
[C---:B------:R-:W-:Y:S01]  /*d1b0*/  FFMA R12, R11.reuse, 1.4426950216293334961, -R12 ;  /* 0x3fb8aa3b0b0c7823 */ /* 0x040fe2000000080c */
[----:B------:R-:W-:Y:S02]  /*d1c0*/  IMAD.SHL.U32 R14, R14, 0x800000, RZ ;  /* 0x008000000e0e7824 */ /* 0x000fe400078e00ff */
        /* <DEDUP_REMOVED lines=11> */
[----:B------:R-:W-:Y:S02]  /*d280*/  IMAD.MOV.U32 R15, RZ, RZ, -0x1 ;  /* 0xffffffffff0f7424 */ /* 0x000fe400078e00ff */
        /* <DEDUP_REMOVED lines=16> */
[----:B------:R-:W-:-:S07]  /*d390*/  FADD R13, R13, R40 ;  /* 0x000000280d0d7221 */ /* 0x000fce0000000000 */
[----:B------:R-:W-:Y:S05]  /*d3a0*/  WARPSYNC.COLLECTIVE R15, `(.L_x_3212) ;  /* 0x000000000f087348 */ /* 0x000fea0003c00000 */
[----:B------:R0:W1:Y:S02]  /*d3b0*/  SHFL.BFLY P6, R14, R13, R12, R11 ;  /* 0x0c00000c0d0e7389 */ /* 0x00006400000c000b */
[----:B01----:R-:W-:Y:S05]  /*d3c0*/  ENDCOLLECTIVE ;  /* 0x000000000000791b */ /* 0x003fea0003800000 */
.L_x_3212:
[----:B------:R-:W-:Y:S02]  /*d3d0*/  IMAD.MOV.U32 R12, RZ, RZ, 0x8 ;  /* 0x00000008ff0c7424 */ /* 0x000fe400078e00ff */
[----:B------:R-:W-:-:S05]  /*d3e0*/  FADD R42, R13, R14 ;  /* 0x0000000e0d2a7221 */ /* 0x000fca0000000000 */
[----:B------:R-:W-:-:S07]  /*d3f0*/  MOV R13, R42 ;  /* 0x0000002a000d7202 */ /* 0x000fce0000000f00 */
[----:B------:R-:W-:Y:S05]  /*d400*/  WARPSYNC.COLLECTIVE R15, `(.L_x_3213) ;  /* 0x000000000f087348 */ /* 0x000fea0003c00000 */
[----:B------:R0:W1:Y:S02]  /*d410*/  SHFL.BFLY P6, R14, R13, R12, R11 ;  /* 0x0c00000c0d0e7389 */ /* 0x00006400000c000b */
[----:B01----:R-:W-:Y:S05]  /*d420*/  ENDCOLLECTIVE ;  /* 0x000000000000791b */ /* 0x003fea0003800000 */
.L_x_3213:
[----:B------:R-:W-:Y:S02]  /*d430*/  HFMA2 R12, -RZ, RZ, 0, 2.384185791015625e-07 ;  /* 0x00000004ff0c7431 */ /* 0x000fe400000001ff */
[----:B------:R-:W-:-:S04]  /*d440*/  FADD R43, R42, R14 ;  /* 0x0000000e2a2b7221 */ /* 0x000fc80000000000 */
[----:B------:R-:W-:-:S07]  /*d450*/  IMAD.MOV.U32 R13, RZ, RZ, R43 ;  /* 0x000000ffff0d7224 */ /* 0x000fce00078e002b */
[----:B------:R-:W-:Y:S05]  /*d460*/  WARPSYNC.COLLECTIVE R15, `(.L_x_3214) ;  /* 0x000000000f087348 */ /* 0x000fea0003c00000 */
[----:B------:R0:W1:Y:S02]  /*d470*/  SHFL.BFLY P6, R14, R13, R12, R11 ;  /* 0x0c00000c0d0e7389 */ /* 0x00006400000c000b */
[----:B01----:R-:W-:Y:S05]  /*d480*/  ENDCOLLECTIVE ;  /* 0x000000000000791b */ /* 0x003fea0003800000 */
.L_x_3214:
[----:B------:R-:W-:Y:S02]  /*d490*/  IMAD.MOV.U32 R12, RZ, RZ, 0x2 ;  /* 0x00000002ff0c7424 */ /* 0x000fe400078e00ff */
[----:B------:R-:W-:-:S04]  /*d4a0*/  FADD R44, R43, R14 ;  /* 0x0000000e2b2c7221 */ /* 0x000fc80000000000 */
[----:B------:R-:W-:-:S07]  /*d4b0*/  IMAD.MOV.U32 R13, RZ, RZ, R44 ;  /* 0x000000ffff0d7224 */ /* 0x000fce00078e002c */
[----:B------:R-:W-:Y:S05]  /*d4c0*/  WARPSYNC.COLLECTIVE R15, `(.L_x_3215) ;  /* 0x000000000f087348 */ /* 0x000fea0003c00000 */
[----:B------:R0:W1:Y:S02]  /*d4d0*/  SHFL.BFLY P6, R14, R13, R12, R11 ;  /* 0x0c00000c0d0e7389 */ /* 0x00006400000c000b */
[----:B01----:R-:W-:Y:S05]  /*d4e0*/  ENDCOLLECTIVE ;  /* 0x000000000000791b */ /* 0x003fea0003800000 */
.L_x_3215:
[----:B------:R-:W-:Y:S02]  /*d4f0*/  IMAD.MOV.U32 R12, RZ, RZ, 0x1 ;  /* 0x00000001ff0c7424 */ /* 0x000fe400078e00ff */
[----:B------:R-:W-:-:S05]  /*d500*/  FADD R45, R44, R14 ;  /* 0x0000000e2c2d7221 */ /* 0x000fca0000000000 */
[----:B------:R-:W-:-:S07]  /*d510*/  MOV R13, R45 ;  /* 0x0000002d000d7202 */ /* 0x000fce0000000f00 */
[----:B------:R-:W-:Y:S05]  /*d520*/  WARPSYNC.COLLECTIVE R15, `(.L_x_3216) ;  /* 0x000000000f087348 */ /* 0x000fea0003c00000 */
[----:B------:R0:W1:Y:S02]  /*d530*/  SHFL.BFLY P6, R14, R13, R12, R11 ;  /* 0x0c00000c0d0e7389 */ /* 0x00006400000c000b */
[----:B01----:R-:W-:Y:S05]  /*d540*/  ENDCOLLECTIVE ;  /* 0x000000000000791b */ /* 0x003fea0003800000 */
.L_x_3216:
[----:B------:R-:W-:Y:S05]  /*d550*/  BRA `(.L_x_3217) ;  /* 0xffffffd4003c7947 */ /* 0x000fea000383ffff */
        .weak           $__internal_34_$__cuda_sm3x_div_rn_noftz_f32_slowpath
        .type           $__internal_34_$__cuda_sm3x_div_rn_noftz_f32_slowpath,@function
        .size           $__internal_34_$__cuda_sm3x_div_rn_noftz_f32_slowpath,(.L_x_37411 - $__internal_34_$__cuda_sm3x_div_rn_noftz_f32_slowpath)
$__internal_34_$__cuda_sm3x_div_rn_noftz_f32_slowpath:
        /* <DEDUP_REMOVED lines=35> */
.L_x_3219:
[----:B------:R-:W-:Y:S01]  /*d790*/  LEA R16, R13, 0xc0800000, 0x17 ;  /* 0xc08000000d107811 */ /* 0x000fe200078eb8ff */
[----:B------:R-:W-:Y:S03]  /*d7a0*/  BSSY.RECONVERGENT B2, `(.L_x_3224) ;  /* 0x0000036000027945 */ /* 0x000fe60003800200 */
[----:B------:R-:W-:Y:S01]  /*d7b0*/  IADD3 R48, PT, PT, -R16, R11, RZ ;  /* 0x0000000b10307210 */ /* 0x000fe20007ffe1ff */
[----:B------:R-:W-:-:S03]  /*d7c0*/  VIADD R16, R46, 0xffffff81 ;  /* 0xffffff812e107836 */ /* 0x000fc60000000000 */
        /* <DEDUP_REMOVED lines=47> */
.L_x_3226:
[----:B------:R-:W-:-:S04]  /*dac0*/  LOP3.LUT R44, R44, 0x80000000, RZ, 0xc0, !PT ;  /* 0x800000002c2c7812 */ /* 0x000fc800078ec0ff */
[----:B------:R-:W-:Y:S01]  /*dad0*/  LOP3.LUT R44, R44, 0x7f800000, RZ, 0xfc, !PT ;  /* 0x7f8000002c2c7812 */ /* 0x000fe200078efcff */
[----:B------:R-:W-:Y:S06]  /*dae0*/  BRA `(.L_x_3227) ;  /* 0x0000000000047947 */ /* 0x000fec0003800000 */
.L_x_3225:
[----:B------:R-:W-:-:S07]  /*daf0*/  IMAD R44, R16, 0x800000, R44 ;  /* 0x00800000102c7824 */ /* 0x000fce00078e022c */
.L_x_3227:
[----:B------:R-:W-:Y:S05]  /*db00*/  BSYNC.RECONVERGENT B2 ;  /* 0x0000000000027941 */ /* 0x000fea0003800200 */
.L_x_3224:
[----:B------:R-:W-:Y:S05]  /*db10*/  BRA `(.L_x_3228) ;  /* 0x0000000000207947 */ /* 0x000fea0003800000 */
.L_x_3223:
[----:B------:R-:W-:-:S04]  /*db20*/  LOP3.LUT R11, R11, 0x80000000, R42, 0x48, !PT ;  /* 0x800000000b0b7812 */ /* 0x000fc800078e482a */
[----:B------:R-:W-:Y:S01]  /*db30*/  LOP3.LUT R44, R11, 0x7f800000, RZ, 0xfc, !PT ;  /* 0x7f8000000b2c7812 */ /* 0x000fe200078efcff */
[----:B------:R-:W-:Y:S06]  /*db40*/  BRA `(.L_x_3228) ;  /* 0x0000000000147947 */ /* 0x000fec0003800000 */
.L_x_3222:
[----:B------:R-:W-:Y:S01]  /*db50*/  LOP3.LUT R44, R11, 0x80000000, R42, 0x48, !PT ;  /* 0x800000000b2c7812 */ /* 0x000fe200078e482a */
[----:B------:R-:W-:Y:S06]  /*db60*/  BRA `(.L_x_3228) ;  /* 0x00000000000c7947 */ /* 0x000fec0003800000 */
.L_x_3221:
[----:B------:R-:W0:Y:S01]  /*db70*/  MUFU.RSQ R44, -QNAN ;  /* 0xffc00000002c7908 */ /* 0x000e220000001400 */
[----:B------:R-:W-:Y:S05]  /*db80*/  BRA `(.L_x_3228) ;  /* 0x0000000000047947 */ /* 0x000fea0003800000 */
.L_x_3220:
[----:B------:R-:W-:-:S07]  /*db90*/  FADD.FTZ R44, R16, R11 ;  /* 0x0000000b102c7221 */ /* 0x000fce0000010000 */
.L_x_3228:
[----:B------:R-:W-:Y:S05]  /*dba0*/  BSYNC.RECONVERGENT B1 ;  /* 0x0000000000017941 */ /* 0x000fea0003800200 */
.L_x_3218:
[----:B------:R-:W-:Y:S01]  /*dbb0*/  MOV R12, R14 ;  /* 0x0000000e000c7202 */ /* 0x000fe20000000f00 */
[----:B------:R-:W-:-:S04]  /*dbc0*/  IMAD.MOV.U32 R13, RZ, RZ, 0x0 ;  /* 0x00000000ff0d7424 */ /* 0x000fc800078e00ff */
[----:B0-----:R-:W-:Y:S05]  /*dbd0*/  RET.REL.NODEC R12 `(_Z15SoftmaxWarpImplI22BroadcastScaleMaskLoadIffbLm4EiE11DirectStoreIffEfLi1ELi20ELi32ELi1ELb1EL9Algorithm0EEvT_T0_ll) ;  /* 0xffffff240c087950 */ /* 0x001fea0003c3ffff */
.L_x_3229:
        /* <DEDUP_REMOVED lines=10> */
.L_x_37411:


//--------------------- .text._Z15SoftmaxWarpImplI22BroadcastScaleMaskLoadIffbLm4EiE11DirectStoreIffEfLi1ELi20ELi32ELi1ELb0EL9Algorithm0EEvT_T0_ll --------------------------
	.section	.text._Z15SoftmaxWarpImplI22BroadcastScaleMaskLoadIffbLm4EiE11DirectStoreIffEfLi1ELi20ELi32ELi1ELb0EL9Algorithm0EEvT_T0_ll,"ax",@progbits
	.align	128
        .global         _Z15SoftmaxWarpImplI22BroadcastScaleMaskLoadIffbLm4EiE11DirectStoreIffEfLi1ELi20ELi32ELi1ELb0EL9Algorithm0EEvT_T0_ll
        .type           _Z15SoftmaxWarpImplI22BroadcastScaleMaskLoadIffbLm4EiE11DirectStoreIffEfLi1ELi20ELi32ELi1ELb0EL9Algorithm0EEvT_T0_ll,@function
        .size           _Z15SoftmaxWarpImplI22BroadcastScaleMaskLoadIffbLm4EiE11DirectStoreIffEfLi1ELi20ELi32ELi1ELb0EL9Algorithm0EEvT_T0_ll,(.L_x_37412 - _Z15SoftmaxWarpImplI22BroadcastScaleMaskLoadIffbLm4EiE11DirectStoreIffEfLi1ELi20ELi32ELi1ELb0EL9Algorithm0EEvT_T0_ll)
        .other          _Z15SoftmaxWarpImplI22BroadcastScaleMaskLoadIffbLm4EiE11DirectStoreIffEfLi1ELi20ELi32ELi1ELb0EL9Algorithm0EEvT_T0_ll,@"STO_CUDA_ENTRY STV_DEFAULT"
_Z15SoftmaxWarpImplI22BroadcastScaleMaskLoadIffbLm4EiE11DirectStoreIffEfLi1ELi20ELi32ELi1ELb0EL9Algorithm0EEvT_T0_ll:
.text._Z15SoftmaxWarpImplI22BroadcastScaleMaskLoadIffbLm4EiE11DirectStoreIffEfLi1ELi20ELi32ELi1ELb0EL9Algorithm0EEvT_T0_ll:
        /* <DEDUP_REMOVED lines=30> */
.L_x_3230:
        /* <DEDUP_REMOVED lines=14> */
.L_x_3273:
[----:B--2---:R-:W-:Y:S01]  /*02c0*/  IABS R0, UR55 ;  /* 0x0000003700007c13 */ /* 0x004fe20008000000 */
[----:B------:R-:W-:Y:S01]  /*02d0*/  UMOV UR4, URZ ;  /* 0x000000ff00047c82 */ /* 0x000fe20008000000 */
[----:B------:R-:W-:Y:S01]  /*02e0*/  ISETP.NE.AND P2, PT, RZ, UR55, PT ;  /* 0x00000037ff007c0c */ /* 0x000fe2000bf45270 */
[----:B------:R-:W2:Y:S01]  /*02f0*/  LDC.64 R36, c[0x0][0x398] ;  /* 0x0000e600ff247b82 */ /* 0x000ea20000000a00 */
[----:B------:R-:W-:Y:S02]  /*0300*/  R2UR UR11, R0 ;  /* 0x00000000000b72ca */ /* 0x000fe400000e0000 */
[----:B------:R-:W-:Y:S02]  /*0310*/  IABS R0, UR56 ;  /* 0x0000003800007c13 */ /* 0x000fe40008000000 */
[----:B------:R-:W-:Y:S02]  /*0320*/  LOP3.LUT R19, RZ, UR55, RZ, 0x33, !PT ;  /* 0x00000037ff137c12 */ /* 0x000fe4000f8e33ff */
[----:B------:R-:W-:Y:S01]  /*0330*/  R2UR UR10, R0 ;  /* 0x00000000000a72ca */ /* 0x000fe200000e0000 */
[----:B0-----:R-:W-:Y:S01]  /*0340*/  IMAD R0, R33, UR54, R34 ;  /* 0x0000003621007c24 */ /* 0x001fe2000f8e0222 */
[----:B------:R-:W-:-:S02]  /*0350*/  LOP3.LUT R23, RZ, UR56, RZ, 0x33, !PT ;  /* 0x00000038ff177c12 */ /* 0x000fc4000f8e33ff */
[----:B-1----:R-:W-:Y:S01]  /*0360*/  R2UR UR14, R26 ;  /* 0x000000001a0e72ca */ /* 0x002fe200000e0000 */
[----:B------:R-:W-:Y:S01]  /*0370*/  VIADD R9, R0, 0x40 ;  /* 0x0000004000097836 */ /* 0x000fe20000000000 */
[----:B------:R-:W-:Y:S01]  /*0380*/  R2UR UR15, R27 ;  /* 0x000000001b0f72ca */ /* 0x000fe200000e0000 */
[----:B------:R-:W0:Y:S03]  /*0390*/  I2F.RP R2, UR11 ;  /* 0x0000000b00027d06 */ /* 0x000e260008209400 */
[----:B------:R-:W-:-:S05]  /*03a0*/  IABS R12, R9 ;  /* 0x00000009000c7213 */ /* 0x000fca0000000000 */
[----:B------:R-:W1:Y:S08]  /*03b0*/  I2F.RP R5, UR10 ;  /* 0x0000000a00057d06 */ /* 0x000e700008209400 */
[----:B0-----:R-:W0:Y:S08]  /*03c0*/  MUFU.RCP R2, R2 ;  /* 0x0000000200027308 */ /* 0x001e300000001000 */
[----:B-1----:R-:W1:Y:S01]  /*03d0*/  MUFU.RCP R5, R5 ;  /* 0x0000000500057308 */ /* 0x002e620000001000 */
[----:B0-----:R-:W-:-:S07]  /*03e0*/  VIADD R3, R2, 0xffffffe ;  /* 0x0ffffffe02037836 */ /* 0x001fce0000000000 */
[----:B------:R-:W0:Y:S01]  /*03f0*/  F2I.FTZ.U32.TRUNC.NTZ R3, R3 ;  /* 0x0000000300037305 */ /* 0x000e22000021f000 */
[----:B-1----:R-:W-:-:S07]  /*0400*/  VIADD R6, R5, 0xffffffe ;  /* 0x0ffffffe05067836 */ /* 0x002fce0000000000 */
[----:B------:R-:W1:Y:S01]  /*0410*/  F2I.FTZ.U32.TRUNC.NTZ R6, R6 ;  /* 0x0000000600067305 */ /* 0x000e62000021f000 */
[----:B0-----:R-:W-:Y:S02]  /*0420*/  R2UR UR5, R3 ;  /* 0x00000000030572ca */ /* 0x001fe400000e0000 */
[----:B------:R-:W-:-:S11]  /*0430*/  IABS R3, R0 ;  /* 0x0000000000037213 */ /* 0x000fd60000000000 */
[----:B------:R-:W-:-:S04]  /*0440*/  UIADD3 UR6, UPT, UPT, URZ, -UR5, URZ ;  /* 0x80000005ff067290 */ /* 0x000fc8000fffe0ff */
[----:B------:R-:W-:-:S04]  /*0450*/  UIMAD UR6, UR6, UR11, URZ ;  /* 0x0000000b060672a4 */ /* 0x000fc8000f8e02ff */
[----:B------:R-:W-:Y:S01]  /*0460*/  UIMAD.WIDE.U32 UR6, UR5, UR6, UR4 ;  /* 0x00000006050672a5 */ /* 0x000fe2000f8e0004 */
[----:B-1----:R-:W-:-:S05]  /*0470*/  R2UR UR5, R6 ;  /* 0x00000000060572ca */ /* 0x002fca00000e0000 */
        /* <DEDUP_REMOVED lines=20> */
[----:B------:R-:W-:Y:S02]  /*05c0*/  IABS R7, UR57 ;  /* 0x0000003900077c13 */ /* 0x000fe40008000000 */
[----:B------:R-:W-:Y:S01]  /*05d0*/  LOP3.LUT R10, R9, UR55, RZ, 0x3c, !PT ;  /* 0x00000037090a7c12 */ /* 0x000fe2000f8e3cff */
[----:B------:R-:W-:Y:S01]  /*05e0*/  IMAD R3, R3, UR11, R12 ;  /* 0x0000000b03037c24 */ /* 0x000fe2000f8e020c */
[----:B------:R-:W-:Y:S01]  /*05f0*/  R2UR UR12, R7 ;  /* 0x00000000070c72ca */ /* 0x000fe200000e0000 */
[----:B------:R-:W-:Y:S02]  /*0600*/  @P1 VIADD R2, R2, 0x1 ;  /* 0x0000000102021836 */ /* 0x000fe40000000000 */
[----:B------:R-:W-:-:S02]  /*0610*/  @!P0 IADD3 R5, PT, PT, R5, -UR11, RZ ;  /* 0x8000000b05058c10 */ /* 0x000fc4000fffe0ff */
[----:B------:R-:W-:Y:S01]  /*0620*/  ISETP.LT.U32.AND P1, PT, R3, UR11, PT ;  /* 0x0000000b03007c0c */ /* 0x000fe2000bf21070 */
[----:B------:R-:W-:Y:S01]  /*0630*/  @!P3 IMAD.MOV R2, RZ, RZ, -R2 ;  /* 0x000000ffff02b224 */ /* 0x000fe200078e0a02 */
[----:B------:R-:W-:Y:S02]  /*0640*/  ISETP.GE.U32.AND P3, PT, R5, UR11, PT ;  /* 0x0000000b05007c0c */ /* 0x000fe4000bf66070 */
[----:B------:R-:W-:Y:S02]  /*0650*/  @!P0 IADD3 R8, PT, PT, R8, 0x1, RZ ;  /* 0x0000000108088810 */ /* 0x000fe40007ffe0ff */
[----:B------:R-:W-:Y:S02]  /*0660*/  SEL R6, R19, R2, !P2 ;  /* 0x0000000213067207 */ /* 0x000fe40005000000 */
[----:B------:R-:W-:Y:S02]  /*0670*/  LOP3.LUT R2, R4, UR55, RZ, 0x3c, !PT ;  /* 0x0000003704027c12 */ /* 0x000fe4000f8e3cff */
[----:B------:R-:W-:Y:S01]  /*0680*/  ISETP.GE.AND P0, PT, R10, RZ, PT ;  /* 0x000000ff0a00720c */ /* 0x000fe20003f06270 */
[----:B------:R-:W-:Y:S01]  /*0690*/  IMAD.MOV R7, RZ, RZ, -R6 ;  /* 0x000000ffff077224 */ /* 0x000fe200078e0a06 */
[----:B------:R-:W-:Y:S01]  /*06a0*/  ISETP.GE.AND P5, PT, R2, RZ, PT ;  /* 0x000000ff0200720c */ /* 0x000fe20003fa6270 */
[----:B------:R-:W-:Y:S01]  /*06b0*/  @!P1 VIADD R3, R3, -UR11 ;  /* 0x8000000b03039c36 */ /* 0x000fe20008000000 */
[----:B------:R-:W0:Y:S01]  /*06c0*/  I2F.RP R2, UR12 ;  /* 0x0000000c00027d06 */ /* 0x000e220008209400 */
[----:B------:R-:W-:-:S02]  /*06d0*/  IMAD R22, R7, UR55, R0 ;  /* 0x0000003707167c24 */ /* 0x000fc4000f8e0200 */
[----:B------:R-:W-:Y:S01]  /*06e0*/  @P3 VIADD R8, R8, 0x1 ;  /* 0x0000000108083836 */ /* 0x000fe20000000000 */
[----:B------:R-:W-:Y:S01]  /*06f0*/  ISETP.GE.U32.AND P4, PT, R3, UR11, PT ;  /* 0x0000000b03007c0c */ /* 0x000fe2000bf86070 */
[----:B------:R-:W-:Y:S01]  /*0700*/  VIADD R7, R0, 0x60 ;  /* 0x0000006000077836 */ /* 0x000fe20000000000 */
[----:B------:R-:W-:Y:S01]  /*0710*/  IABS R3, R22 ;  /* 0x0000001600037213 */ /* 0x000fe20000000000 */
[----:B------:R-:W-:Y:S01]  /*0720*/  @!P1 VIADD R11, R11, 0x1 ;  /* 0x000000010b0b9836 */ /* 0x000fe20000000000 */
[----:B------:R-:W-:Y:S02]  /*0730*/  MOV R12, R8 ;  /* 0x00000008000c7202 */ /* 0x000fe40000000f00 */
[----:B------:R-:W-:Y:S01]  /*0740*/  IABS R15, R7 ;  /* 0x00000007000f7213 */ /* 0x000fe20000000000 */
[----:B------:R-:W-:Y:S01]  /*0750*/  IMAD.HI.U32 R5, R3, UR9, RZ ;  /* 0x0000000903057c27 */ /* 0x000fe2000f8e00ff */
[----:B------:R-:W-:-:S03]  /*0760*/  @!P5 IADD3 R12, PT, PT, -R12, RZ, RZ ;  /* 0x000000ff0c0cd210 */ /* 0x000fc60007ffe1ff */
[----:B------:R-:W-:Y:S01]  /*0770*/  IMAD.MOV R8, RZ, RZ, -R5 ;  /* 0x000000ffff087224 */ /* 0x000fe200078e0a05 */
[----:B0-----:R0:W1:Y:S01]  /*0780*/  MUFU.RCP R10, R2 ;  /* 0x00000002000a7308 */ /* 0x0010620000001000 */
[----:B------:R-:W-:-:S04]  /*0790*/  IMAD.HI.U32 R14, R15, UR7, RZ ;  /* 0x000000070f0e7c27 */ /* 0x000fc8000f8e00ff */
[----:B------:R-:W-:Y:S01]  /*07a0*/  IMAD R8, R8, UR10, R3 ;  /* 0x0000000a08087c24 */ /* 0x000fe2000f8e0203 */
[----:B------:R-:W-:Y:S01]  /*07b0*/  SEL R3, R19, R12, !P2 ;  /* 0x0000000c13037207 */ /* 0x000fe20005000000 */
[----:B------:R-:W-:Y:S01]  /*07c0*/  @P4 VIADD R11, R11, 0x1 ;  /* 0x000000010b0b4836 */ /* 0x000fe20000000000 */
[----:B------:R-:W-:Y:S02]  /*07d0*/  IADD3 R12, PT, PT, -R14, RZ, RZ ;  /* 0x000000ff0e0c7210 */ /* 0x000fe40007ffe1ff */
[----:B------:R-:W-:Y:S01]  /*07e0*/  ISETP.LT.U32.AND P1, PT, R8, UR10, PT ;  /* 0x0000000a08007c0c */ /* 0x000fe2000bf21070 */
[----:B------:R-:W-:Y:S02]  /*07f0*/  IMAD.MOV R13, RZ, RZ, -R3 ;  /* 0x000000ffff0d7224 */ /* 0x000fe400078e0a03 */
[----:B------:R-:W-:Y:S02]  /*0800*/  @!P0 IMAD.MOV R11, RZ, RZ, -R11 ;  /* 0x000000ffff0b8224 */ /* 0x000fe400078e0a0b */
[----:B------:R-:W-:-:S02]  /*0810*/  IMAD R13, R13, UR55, R4 ;  /* 0x000000370d0d7c24 */ /* 0x000fc4000f8e0204 */
[----:B------:R-:W-:Y:S01]  /*0820*/  IMAD R15, R12, UR11, R15 ;  /* 0x0000000b0c0f7c24 */ /* 0x000fe2000f8e020f */
[----:B0-----:R-:W-:Y:S01]  /*0830*/  SEL R2, R19, R11, !P2 ;  /* 0x0000000b13027207 */ /* 0x001fe20005000000 */
[----:B-1----:R-:W-:Y:S01]  /*0840*/  VIADD R10, R10, 0xffffffe ;  /* 0x0ffffffe0a0a7836 */ /* 0x002fe20000000000 */
[----:B------:R-:W-:Y:S02]  /*0850*/  IABS R11, R13 ;  /* 0x0000000d000b7213 */ /* 0x000fe40000000000 */
[----:B------:R-:W-:Y:S01]  /*0860*/  ISETP.LT.U32.AND P3, PT, R15, UR11, PT ;  /* 0x0000000b0f007c0c */ /* 0x000fe2000bf61070 */
[----:B------:R-:W-:Y:S01]  /*0870*/  @!P1 VIADD R8, R8, -UR10 ;  /* 0x8000000a08089c36 */ /* 0x000fe20008000000 */
[----:B------:R-:W-:Y:S01]  /*0880*/  IADD3 R12, PT, PT, -R2, RZ, RZ ;  /* 0x000000ff020c7210 */ /* 0x000fe20007ffe1ff */
[----:B------:R-:W0:Y:S01]  /*0890*/  F2I.FTZ.U32.TRUNC.NTZ R10, R10 ;  /* 0x0000000a000a7305 */ /* 0x000e22000021f000 */
[----:B------:R-:W-:Y:S02]  /*08a0*/  IMAD.HI.U32 R18, R11, UR9, RZ ;  /* 0x000000090b127c27 */ /* 0x000fe4000f8e00ff */
[----:B------:R-:W-:-:S02]  /*08b0*/  ISETP.GE.U32.AND P0, PT, R8, UR10, PT ;  /* 0x0000000a08007c0c */ /* 0x000fc4000bf06070 */
[----:B------:R-:W-:Y:S01]  /*08c0*/  LOP3.LUT R8, R22, UR56, RZ, 0x3c, !PT ;  /* 0x0000003816087c12 */ /* 0x000fe2000f8e3cff */
[----:B------:R-:W-:Y:S02]  /*08d0*/  IMAD.MOV R16, RZ, RZ, -R18 ;  /* 0x000000ffff107224 */ /* 0x000fe400078e0a12 */
[----:B------:R-:W-:Y:S01]  /*08e0*/  IMAD R12, R12, UR55, R9 ;  /* 0x000000370c0c7c24 */ /* 0x000fe2000f8e0209 */
[----:B------:R-:W-:Y:S01]  /*08f0*/  ISETP.GE.AND P5, PT, R8, RZ, PT ;  /* 0x000000ff0800720c */ /* 0x000fe20003fa6270 */
[----:B------:R-:W-:Y:S01]  /*0900*/  IMAD R8, R16, UR10, R11 ;  /* 0x0000000a10087c24 */ /* 0x000fe2000f8e020b */
[----:B------:R-:W-:Y:S01]  /*0910*/  @!P3 IADD3 R15, PT, PT, R15, -UR11, RZ ;  /* 0x8000000b0f0fbc10 */ /* 0x000fe2000fffe0ff */
[----:B------:R-:W-:Y:S01]  /*0920*/  @!P1 VIADD R5, R5, 0x1 ;  /* 0x0000000105059836 */ /* 0x000fe20000000000 */
[----:B------:R-:W-:Y:S01]  /*0930*/  IABS R20, R12 ;  /* 0x0000000c00147213 */ /* 0x000fe20000000000 */
[----:B------:R-:W-:Y:S01]  /*0940*/  @!P3 VIADD R14, R14, 0x1 ;  /* 0x000000010e0eb836 */ /* 0x000fe20000000000 */
[----:B------:R-:W-:Y:S01]  /*0950*/  ISETP.LT.U32.AND P1, PT, R8, UR10, PT ;  /* 0x0000000a08007c0c */ /* 0x000fe2000bf21070 */
[----:B------:R-:W-:Y:S01]  /*0960*/  @P0 VIADD R5, R5, 0x1 ;  /* 0x0000000105050836 */ /* 0x000fe20000000000 */
[----:B------:R-:W-:Y:S01]  /*0970*/  ISETP.GE.U32.AND P4, PT, R15, UR11, PT ;  /* 0x0000000b0f007c0c */ /* 0x000fe2000bf86070 */
[----:B------:R-:W-:Y:S01]  /*0980*/  IMAD.HI.U32 R21, R20, UR9, RZ ;  /* 0x0000000914157c27 */ /* 0x000fe2000f8e00ff */
[----:B0-----:R-:W-:-:S02]  /*0990*/  R2UR UR5, R10 ;  /* 0x000000000a0572ca */ /* 0x001fc400000e0000 */
[----:B------:R-:W-:Y:S01]  /*09a0*/  LOP3.LUT R15, R7, UR55, RZ, 0x3c, !PT ;  /* 0x00000037070f7c12 */ /* 0x000fe2000f8e3cff */
[----:B------:R-:W-:Y:S01]  /*09b0*/  @!P5 IMAD.MOV R5, RZ, RZ, -R5 ;  /* 0x000000ffff05d224 */ /* 0x000fe200078e0a05 */
[----:B------:R-:W-:Y:S02]  /*09c0*/  ISETP.NE.AND P0, PT, RZ, UR56, PT ;  /* 0x00000038ff007c0c */ /* 0x000fe4000bf05270 */
[----:B------:R-:W-:Y:S02]  /*09d0*/  ISETP.GE.AND P5, PT, R15, RZ, PT ;  /* 0x000000ff0f00720c */ /* 0x000fe40003fa6270 */
[----:B------:R-:W-:Y:S02]  /*09e0*/  IADD3 R11, PT, PT, -R21, RZ, RZ ;  /* 0x000000ff150b7210 */ /* 0x000fe40007ffe1ff */
[----:B------:R-:W-:Y:S01]  /*09f0*/  SHF.R.S64 R10, RZ, 0x1e, R4 ;  /* 0x0000001eff0a7819 */ /* 0x000fe20000001004 */
[----:B------:R-:W-:Y:S01]  /*0a00*/  @P4 VIADD R14, R14, 0x1 ;  /* 0x000000010e0e4836 */ /* 0x000fe20000000000 */
[----:B------:R-:W-:Y:S01]  /*0a10*/  SEL R15, R23, R5, !P0 ;  /* 0x00000005170f7207 */ /* 0x000fe20004000000 */
[----:B------:R-:W-:Y:S01]  /*0a20*/  IMAD R20, R11, UR10, R20 ;  /* 0x0000000a0b147c24 */ /* 0x000fe2000f8e0214 */
[----:B------:R-:W-:Y:S01]  /*0a30*/  IADD3 R10, P6, PT, R10, UR44, RZ ;  /* 0x0000002c0a0a7c10 */ /* 0x000fe2000ffde0ff */
[----:B------:R-:W-:Y:S01]  /*0a40*/  UIADD3 UR6, UPT, UPT, URZ, -UR5, URZ ;  /* 0x80000005ff067290 */ /* 0x000fe2000fffe0ff */
[----:B------:R-:W-:Y:S01]  /*0a50*/  @!P1 IADD3 R8, PT, PT, R8, -UR10, RZ ;  /* 0x8000000a08089c10 */ /* 0x000fe2000fffe0ff */
[----:B------:R-:W-:Y:S01]  /*0a60*/  IMAD.MOV R5, RZ, RZ, -R15 ;  /* 0x000000ffff057224 */ /* 0x000fe200078e0a0f */
[----:B------:R-:W-:Y:S01]  /*0a70*/  LEA.HI.X.SX32 R11, R4, UR45, 0x2, P6 ;  /* 0x0000002d040b7c11 */ /* 0x000fe2000b0f16ff */
[----:B------:R-:W-:Y:S01]  /*0a80*/  UIMAD UR6, UR6, UR12, URZ ;  /* 0x0000000c060672a4 */ /* 0x000fe2000f8e02ff */
[----:B------:R-:W-:Y:S01]  /*0a90*/  ISETP.GE.U32.AND P3, PT, R8, UR10, PT ;  /* 0x0000000a08007c0c */ /* 0x000fe2000bf66070 */
[----:B------:R-:W-:Y:S01]  /*0aa0*/  IMAD R5, R5, UR56, R22 ;  /* 0x0000003805057c24 */ /* 0x000fe2000f8e0216 */
[----:B------:R-:W-:Y:S01]  /*0ab0*/  ISETP.LT.U32.AND P4, PT, R20, UR10, PT ;  /* 0x0000000a14007c0c */ /* 0x000fe2000bf81070 */
[----:B------:R-:W-:Y:S01]  /*0ac0*/  UIMAD.WIDE.U32 UR4, UR5, UR6, UR4 ;  /* 0x00000006050472a5 */ /* 0x000fe2000f8e0004 */
[----:B------:R-:W-:-:S02]  /*0ad0*/  LOP3.LUT R4, R13, UR56, RZ, 0x3c, !PT ;  /* 0x000000380d047c12 */ /* 0x000fc4000f8e3cff */
[----:B------:R-:W-:Y:S02]  /*0ae0*/  @!P5 IADD3 R14, PT, PT, -R14, RZ, RZ ;  /* 0x000000ff0e0ed210 */ /* 0x000fe40007ffe1ff */
[----:B------:R-:W-:Y:S02]  /*0af0*/  ISETP.GE.AND P5, PT, R4, RZ, PT ;  /* 0x000000ff0400720c */ /* 0x000fe40003fa6270 */
[----:B------:R-:W-:Y:S02]  /*0b00*/  SEL R8, R19, R14, !P2 ;  /* 0x0000000e13087207 */ /* 0x000fe40005000000 */
[----:B------:R-:W-:Y:S01]  /*0b10*/  IABS R22, R5 ;  /* 0x0000000500167213 */ /* 0x000fe20000000000 */
[----:B------:R-:W-:Y:S02]  /*0b20*/  @!P1 VIADD R18, R18, 0x1 ;  /* 0x0000000112129836 */ /* 0x000fe40000000000 */
[----:B------:R-:W-:Y:S01]  /*0b30*/  @!P4 IADD3 R20, PT, PT, R20, -UR10, RZ ;  /* 0x8000000a1414cc10 */ /* 0x000fe2000fffe0ff */
[----:B------:R-:W-:Y:S01]  /*0b40*/  IMAD.MOV R16, RZ, RZ, -R8 ;  /* 0x000000ffff107224 */ /* 0x000fe200078e0a08 */
[----:B------:R-:W-:Y:S01]  /*0b50*/  LOP3.LUT R4, R12, UR56, RZ, 0x3c, !PT ;  /* 0x000000380c047c12 */ /* 0x000fe2000f8e3cff */
[----:B------:R-:W-:Y:S01]  /*0b60*/  IMAD.HI.U32 R17, R22, UR5, RZ ;  /* 0x0000000516117c27 */ /* 0x000fe2000f8e00ff */
[----:B------:R0:W3:Y:S01]  /*0b70*/  LDG.E R14, desc[UR14][R10.64] ;  /* 0x0000000e0a0e7981 */ /* 0x0000e2000c1e1900 */
[----:B------:R-:W-:-:S02]  /*0b80*/  ISETP.GE.U32.AND P6, PT, R20, UR10, PT ;  /* 0x0000000a14007c0c */ /* 0x000fc4000bfc6070 */
[----:B------:R-:W-:Y:S01]  /*0b90*/  @P3 VIADD R18, R18, 0x1 ;  /* 0x0000000112123836 */ /* 0x000fe20000000000 */
[----:B------:R-:W-:Y:S01]  /*0ba0*/  ISETP.GE.AND P1, PT, R4, RZ, PT ;  /* 0x000000ff0400720c */ /* 0x000fe20003f26270 */
[----:B------:R-:W-:Y:S01]  /*0bb0*/  IMAD R16, R16, UR55, R7 ;  /* 0x0000003710107c24 */ /* 0x000fe2000f8e0207 */
[----:B------:R-:W-:Y:S01]  /*0bc0*/  IADD3 R4, PT, PT, R0, 0x80, RZ ;  /* 0x0000008000047810 */ /* 0x000fe20007ffe0ff */
[----:B------:R-:W-:Y:S02]  /*0bd0*/  IMAD.MOV R25, RZ, RZ, -R17 ;  /* 0x000000ffff197224 */ /* 0x000fe400078e0a11 */
[----:B------:R-:W-:Y:S01]  /*0be0*/  @!P5 IMAD.MOV R18, RZ, RZ, -R18 ;  /* 0x000000ffff12d224 */ /* 0x000fe200078e0a12 */
[----:B------:R-:W-:Y:S01]  /*0bf0*/  IABS R24, R16 ;  /* 0x0000001000187213 */ /* 0x000fe20000000000 */
[----:B------:R-:W-:Y:S01]  /*0c00*/  IMAD R20, R25, UR12, R22 ;  /* 0x0000000c19147c24 */ /* 0x000fe2000f8e0216 */
[----:B0-----:R-:W-:Y:S01]  /*0c10*/  SHF.R.S64 R10, RZ, 0x1e, R9 ;  /* 0x0000001eff0a7819 */ /* 0x001fe20000001009 */
[----:B------:R-:W-:Y:S01]  /*0c20*/  @!P4 VIADD R21, R21, 0x1 ;  /* 0x000000011515c836 */ /* 0x000fe20000000000 */
[----:B------:R-:W-:Y:S01]  /*0c30*/  SEL R18, R23, R18, !P0 ;  /* 0x0000001217127207 */ /* 0x000fe20004000000 */
[----:B------:R-:W-:Y:S01]  /*0c40*/  IMAD.HI.U32 R25, R24, UR9, RZ ;  /* 0x0000000918197c27 */ /* 0x000fe2000f8e00ff */
[----:B------:R-:W-:-:S02]  /*0c50*/  ISETP.LT.U32.AND P5, PT, R20, UR12, PT ;  /* 0x0000000c14007c0c */ /* 0x000fc4000bfa1070 */
[----:B------:R-:W-:Y:S01]  /*0c60*/  IADD3 R10, P3, PT, R10, UR44, RZ ;  /* 0x0000002c0a0a7c10 */ /* 0x000fe2000ff7e0ff */
[----:B------:R-:W-:Y:S01]  /*0c70*/  IMAD.MOV R22, RZ, RZ, -R18 ;  /* 0x000000ffff167224 */ /* 0x000fe200078e0a12 */
[----:B------:R-:W-:Y:S01]  /*0c80*/  IADD3 R29, PT, PT, -R25, RZ, RZ ;  /* 0x000000ff191d7210 */ /* 0x000fe20007ffe1ff */
[----:B------:R-:W-:Y:S01]  /*0c90*/  @P6 VIADD R21, R21, 0x1 ;  /* 0x0000000115156836 */ /* 0x000fe20000000000 */
[----:B------:R-:W-:Y:S01]  /*0ca0*/  LEA.HI.X.SX32 R11, R9, UR45, 0x2, P3 ;  /* 0x0000002d090b7c11 */ /* 0x000fe200098f16ff */
[----:B------:R-:W-:Y:S01]  /*0cb0*/  IMAD R9, R22, UR56, R13 ;  /* 0x0000003816097c24 */ /* 0x000fe2000f8e020d */
[----:B------:R-:W-:Y:S01]  /*0cc0*/  IABS R30, R4 ;  /* 0x00000004001e7213 */ /* 0x000fe20000000000 */
[----:B------:R-:W-:Y:S01]  /*0cd0*/  IMAD R24, R29, UR10, R24 ;  /* 0x0000000a1d187c24 */ /* 0x000fe2000f8e0218 */
[----:B------:R-:W-:Y:S01]  /*0ce0*/  @!P1 IADD3 R21, PT, PT, -R21, RZ, RZ ;  /* 0x000000ff15159210 */ /* 0x000fe20007ffe1ff */
[----:B------:R0:W4:Y:S01]  /*0cf0*/  LDG.E R13, desc[UR14][R10.64] ;  /* 0x0000000e0a0d7981 */ /* 0x000122000c1e1900 */
[----:B------:R-:W-:Y:S01]  /*0d00*/  IABS R29, R9 ;  /* 0x00000009001d7213 */ /* 0x000fe20000000000 */
[----:B------:R-:W-:Y:S01]  /*0d10*/  IMAD.HI.U32 R28, R30, UR7, RZ ;  /* 0x000000071e1c7c27 */ /* 0x000fe2000f8e00ff */
[----:B------:R-:W-:-:S02]  /*0d20*/  SEL R22, R23, R21, !P0 ;  /* 0x0000001517167207 */ /* 0x000fc40004000000 */
[----:B------:R-:W-:Y:S01]  /*0d30*/  MOV R21, R29 ;  /* 0x0000001d00157202 */ /* 0x000fe20000000f00 */
[----:B------:R-:W-:Y:S01]  /*0d40*/  @!P5 VIADD R20, R20, -UR12 ;  /* 0x8000000c1414dc36 */ /* 0x000fe20008000000 */
[----:B------:R-:W-:Y:S01]  /*0d50*/  ISETP.LT.U32.AND P6, PT, R24, UR10, PT ;  /* 0x0000000a18007c0c */ /* 0x000fe2000bfc1070 */
[----:B------:R-:W-:Y:S02]  /*0d60*/  IMAD.MOV R31, RZ, RZ, -R28 ;  /* 0x000000ffff1f7224 */ /* 0x000fe400078e0a1c */
[----:B------:R-:W-:Y:S01]  /*0d70*/  IMAD.MOV R29, RZ, RZ, -R22 ;  /* 0x000000ffff1d7224 */ /* 0x000fe200078e0a16 */
[----:B------:R-:W-:Y:S01]  /*0d80*/  ISETP.GE.U32.AND P4, PT, R20, UR12, PT ;  /* 0x0000000c14007c0c */ /* 0x000fe2000bf86070 */
[----:B------:R-:W-:Y:S02]  /*0d90*/  IMAD R20, R31, UR11, R30 ;  /* 0x0000000b1f147c24 */ /* 0x000fe4000f8e021e */
[----:B------:R-:W-:-:S03]  /*0da0*/  IMAD.HI.U32 R31, R21, UR5, RZ ;  /* 0x00000005151f7c27 */ /* 0x000fc6000f8e00ff */
[----:B------:R-:W-:Y:S01]  /*0db0*/  ISETP.LT.U32.AND P1, PT, R20, UR11, PT ;  /* 0x0000000b14007c0c */ /* 0x000fe2000bf21070 */
[----:B------:R-:W-:Y:S01]  /*0dc0*/  @!P5 VIADD R17, R17, 0x1 ;  /* 0x000000011111d836 */ /* 0x000fe20000000000 */
[----:B0-----:R-:W-:Y:S01]  /*0dd0*/  IADD3 R10, PT, PT, -R31, RZ, RZ ;  /* 0x000000ff1f0a7210 */ /* 0x001fe20007ffe1ff */
[----:B------:R-:W-:Y:S01]  /*0de0*/  IMAD R11, R29, UR56, R12 ;  /* 0x000000381d0b7c24 */ /* 0x000fe2000f8e020c */
[----:B------:R-:W-:Y:S01]  /*0df0*/  @!P6 IADD3 R25, PT, PT, R25, 0x1, RZ ;  /* 0x000000011919e810 */ /* 0x000fe20007ffe0ff */
[----:B------:R-:W-:Y:S02]  /*0e00*/  @!P6 VIADD R24, R24, -UR10 ;  /* 0x8000000a1818ec36 */ /* 0x000fe40008000000 */
[----:B------:R-:W-:Y:S01]  /*0e10*/  IMAD R10, R10, UR12, R21 ;  /* 0x0000000c0a0a7c24 */ /* 0x000fe2000f8e0215 */
[----:B------:R-:W-:Y:S01]  /*0e20*/  LOP3.LUT R21, R5, UR57, RZ, 0x3c, !PT ;  /* 0x0000003905157c12 */ /* 0x000fe2000f8e3cff */
[----:B------:R-:W-:Y:S01]  /*0e30*/  @P4 VIADD R17, R17, 0x1 ;  /* 0x0000000111114836 */ /* 0x000fe20000000000 */
[----:B------:R-:W-:-:S02]  /*0e40*/  ISETP.GE.U32.AND P3, PT, R24, UR10, PT ;  /* 0x0000000a18007c0c */ /* 0x000fc4000bf66070 */
[----:B------:R-:W-:Y:S01]  /*0e50*/  ISETP.LT.U32.AND P4, PT, R10, UR12, PT ;  /* 0x0000000c0a007c0c */ /* 0x000fe2000bf81070 */
[----:B------:R-:W-:Y:S01]  /*0e60*/  @!P1 VIADD R20, R20, -UR11 ;  /* 0x8000000b14149c36 */ /* 0x000fe20008000000 */
[----:B------:R-:W-:Y:S01]  /*0e70*/  IABS R12, R11 ;  /* 0x0000000b000c7213 */ /* 0x000fe20000000000 */
[----:B------:R-:W-:Y:S01]  /*0e80*/  @!P1 VIADD R28, R28, 0x1 ;  /* 0x000000011c1c9836 */ /* 0x000fe20000000000 */
[----:B------:R-:W-:Y:S02]  /*0e90*/  ISETP.GE.AND P5, PT, R21, RZ, PT ;  /* 0x000000ff1500720c */ /* 0x000fe40003fa6270 */
[----:B------:R-:W-:Y:S01]  /*0ea0*/  LOP3.LUT R21, R16, UR56, RZ, 0x3c, !PT ;  /* 0x0000003810157c12 */ /* 0x000fe2000f8e3cff */
[----:B------:R-:W-:-:S03]  /*0eb0*/  IMAD.HI.U32 R24, R12, UR5, RZ ;  /* 0x000000050c187c27 */ /* 0x000fc6000f8e00ff */
[----:B------:R-:W-:Y:S01]  /*0ec0*/  ISETP.GE.AND P6, PT, R21, RZ, PT ;  /* 0x000000ff1500720c */ /* 0x000fe20003fc6270 */
[----:B------:R-:W-:Y:S01]  /*0ed0*/  IMAD.MOV R21, RZ, RZ, -R24 ;  /* 0x000000ffff157224 */ /* 0x000fe200078e0a18 */
[----:B------:R-:W-:Y:S01]  /*0ee0*/  @P3 IADD3 R25, PT, PT, R25, 0x1, RZ ;  /* 0x0000000119193810 */ /* 0x000fe20007ffe0ff */
[----:B------:R-:W-:Y:S01]  /*0ef0*/  @!P4 VIADD R10, R10, -UR12 ;  /* 0x8000000c0a0acc36 */ /* 0x000fe20008000000 */
[----:B------:R-:W-:Y:S01]  /*0f00*/  ISETP.GE.U32.AND P3, PT, R20, UR11, PT ;  /* 0x0000000b14007c0c */ /* 0x000fe2000bf66070 */
[----:B------:R-:W-:Y:S01]  /*0f10*/  IMAD R12, R21, UR12, R12 ;  /* 0x0000000c150c7c24 */ /* 0x000fe2000f8e020c */
[----:B------:R-:W-:Y:S01]  /*0f20*/  @!P4 IADD3 R31, PT, PT, R31, 0x1, RZ ;  /* 0x000000011f1fc810 */ /* 0x000fe20007ffe0ff */
[----:B------:R-:W-:Y:S01]  /*0f30*/  @!P5 IMAD.MOV R17, RZ, RZ, -R17 ;  /* 0x000000ffff11d224 */ /* 0x000fe200078e0a11 */
[----:B------:R-:W0:Y:S01]  /*0f40*/  LDC.64 R20, c[0x0][0x390] ;  /* 0x0000e400ff147b82 */ /* 0x000e220000000a00 */
[----:B------:R-:W-:Y:S02]  /*0f50*/  ISETP.GE.U32.AND P5, PT, R10, UR12, PT ;  /* 0x0000000c0a007c0c */ /* 0x000fe4000bfa6070 */
[----:B------:R-:W-:-:S02]  /*0f60*/  LOP3.LUT R10, R4, UR55, RZ, 0x3c, !PT ;  /* 0x00000037040a7c12 */ /* 0x000fc4000f8e3cff */
[----:B------:R-:W-:Y:S02]  /*0f70*/  @!P6 IADD3 R25, PT, PT, -R25, RZ, RZ ;  /* 0x000000ff1919e210 */ /* 0x000fe40007ffe1ff */
[----:B------:R-:W-:Y:S02]  /*0f80*/  ISETP.GE.AND P1, PT, R10, RZ, PT ;  /* 0x000000ff0a00720c */ /* 0x000fe40003f26270 */
[----:B------:R-:W-:Y:S02]  /*0f90*/  ISETP.LT.U32.AND P6, PT, R12, UR12, PT ;  /* 0x0000000c0c007c0c */ /* 0x000fe4000bfc1070 */
[----:B------:R-:W-:Y:S02]  /*0fa0*/  @P3 IADD3 R28, PT, PT, R28, 0x1, RZ ;  /* 0x000000011c1c3810 */ /* 0x000fe40007ffe0ff */
[----:B------:R-:W-:Y:S01]  /*0fb0*/  SEL R29, R23, R25, !P0 ;  /* 0x00000019171d7207 */ /* 0x000fe20004000000 */
[----:B------:R-:W-:Y:S01]  /*0fc0*/  @P5 VIADD R31, R31, 0x1 ;  /* 0x000000011f1f5836 */ /* 0x000fe20000000000 */
[----:B--2---:R-:W-:-:S03]  /*0fd0*/  ISETP.NE.U32.AND P4, PT, R36, 0x1, PT ;  /* 0x000000012400780c */ /* 0x004fc60003f85070 */
[----:B------:R-:W-:Y:S01]  /*0fe0*/  IMAD.MOV R25, RZ, RZ, -R29 ;  /* 0x000000ffff197224 */ /* 0x000fe200078e0a1d */
[----:B------:R-:W-:Y:S01]  /*0ff0*/  ISETP.NE.AND.EX P4, PT, R37, RZ, PT, P4 ;  /* 0x000000ff2500720c */ /* 0x000fe20003f85340 */
[----:B------:R-:W-:Y:S02]  /*1000*/  @!P1 IMAD.MOV R28, RZ, RZ, -R28 ;  /* 0x000000ffff1c9224 */ /* 0x000fe400078e0a1c */
[----:B------:R-:W-:Y:S01]  /*1010*/  @!P6 VIADD R12, R12, -UR12 ;  /* 0x8000000c0c0cec36 */ /* 0x000fe20008000000 */
[----:B------:R-:W-:Y:S01]  /*1020*/  @!P6 IADD3 R24, PT, PT, R24, 0x1, RZ ;  /* 0x000000011818e810 */ /* 0x000fe20007ffe0ff */
[----:B------:R-:W-:Y:S01]  /*1030*/  IMAD R16, R25, UR56, R16 ;  /* 0x0000003819107c24 */ /* 0x000fe2000f8e0210 */
[----:B0-----:R-:W-:Y:S02]  /*1040*/  ISETP.NE.U32.AND P1, PT, R20, 0x1, PT ;  /* 0x000000011400780c */ /* 0x001fe40003f25070 */
[----:B------:R-:W-:Y:S02]  /*1050*/  SEL R10, R19, R28, !P2 ;  /* 0x0000001c130a7207 */ /* 0x000fe40005000000 */
[----:B------:R-:W-:-:S02]  /*1060*/  ISETP.NE.AND.EX P1, PT, R21, RZ, PT, P1 ;  /* 0x000000ff1500720c */ /* 0x000fc40003f25310 */
[----:B------:R-:W-:Y:S01]  /*1070*/  ISETP.GE.U32.AND P3, PT, R12, UR12, PT ;  /* 0x0000000c0c007c0c */ /* 0x000fe2000bf66070 */
[----:B------:R-:W-:Y:S01]  /*1080*/  IMAD.MOV R21, RZ, RZ, -R10 ;  /* 0x000000ffff157224 */ /* 0x000fe200078e0a0a */
[----:B------:R-:W-:Y:S02]  /*1090*/  IABS R12, R16 ;  /* 0x00000010000c7213 */ /* 0x000fe40000000000 */
[----:B------:R-:W-:Y:S01]  /*10a0*/  LOP3.LUT R20, R9, UR57, RZ, 0x3c, !PT ;  /* 0x0000003909147c12 */ /* 0x000fe2000f8e3cff */
[----:B------:R-:W-:Y:S02]  /*10b0*/  IMAD R37, R21, UR55, R4 ;  /* 0x0000003715257c24 */ /* 0x000fe4000f8e0204 */
[----:B------:R-:W-:Y:S01]  /*10c0*/  IMAD.HI.U32 R25, R12, UR5, RZ ;  /* 0x000000050c197c27 */ /* 0x000fe2000f8e00ff */
[----:B------:R-:W-:Y:S02]  /*10d0*/  ISETP.GE.AND P5, PT, R20, RZ, PT ;  /* 0x000000ff1400720c */ /* 0x000fe40003fa6270 */
[----:B------:R-:W-:-:S02]  /*10e0*/  IABS R30, R37 ;  /* 0x00000025001e7213 */ /* 0x000fc40000000000 */
[----:B------:R-:W-:Y:S02]  /*10f0*/  IADD3 R21, PT, PT, -R25, RZ, RZ ;  /* 0x000000ff19157210 */ /* 0x000fe40007ffe1ff */
[----:B------:R-:W-:Y:S01]  /*1100*/  SHF.R.S64 R20, RZ, 0x1e, R7 ;  /* 0x0000001eff147819 */ /* 0x000fe20000001007 */
[----:B------:R-:W-:-:S03]  /*1110*/  IMAD.HI.U32 R28, R30, UR9, RZ ;  /* 0x000000091e1c7c27 */ /* 0x000fc6000f8e00ff */
[----:B------:R-:W-:Y:S01]  /*1120*/  IADD3 R20, P6, PT, R20, UR44, RZ ;  /* 0x0000002c14147c10 */ /* 0x000fe2000ffde0ff */
[----:B------:R-:W-:Y:S02]  /*1130*/  IMAD R12, R21, UR12, R12 ;  /* 0x0000000c150c7c24 */ /* 0x000fe4000f8e020c */
[----:B------:R-:W-:Y:S02]  /*1140*/  IMAD.MOV R21, RZ, RZ, -R28 ;  /* 0x000000ffff157224 */ /* 0x000fe400078e0a1c */
[----:B------:R-:W-:Y:S02]  /*1150*/  @!P5 IMAD.MOV R31, RZ, RZ, -R31 ;  /* 0x000000ffff1fd224 */ /* 0x000fe400078e0a1f */
[----:B------:R-:W-:Y:S01]  /*1160*/  IMAD R30, R21, UR10, R30 ;  /* 0x0000000a151e7c24 */ /* 0x000fe2000f8e021e */
[----:B------:R-:W-:Y:S02]  /*1170*/  LEA.HI.X.SX32 R21, R7, UR45, 0x2, P6 ;  /* 0x0000002d07157c11 */ /* 0x000fe4000b0f16ff */
[----:B------:R-:W-:-:S02]  /*1180*/  LOP3.LUT R7, R37, UR56, RZ, 0x3c, !PT ;  /* 0x0000003825077c12 */ /* 0x000fc4000f8e3cff */
[----:B------:R-:W-:-:S13]  /*1190*/  ISETP.LT.U32.AND P5, PT, R30, UR10, PT ;  /* 0x0000000a1e007c0c */ /* 0x000fda000bfa1070 */
[----:B------:R-:W-:Y:S02]  /*11a0*/  @!P5 VIADD R30, R30, -UR10 ;  /* 0x8000000a1e1edc36 */ /* 0x000fe40008000000 */
[----:B------:R-:W-:Y:S01]  /*11b0*/  @!P5 VIADD R28, R28, 0x1 ;  /* 0x000000011c1cd836 */ /* 0x000fe20000000000 */
[----:B------:R-:W-:Y:S02]  /*11c0*/  ISETP.LT.U32.AND P5, PT, R12, UR12, PT ;  /* 0x0000000c0c007c0c */ /* 0x000fe4000bfa1070 */
[----:B------:R-:W-:Y:S01]  /*11d0*/  ISETP.GE.U32.AND P6, PT, R30, UR10, PT ;  /* 0x0000000a1e007c0c */ /* 0x000fe2000bfc6070 */
[----:B------:R-:W-:-:S10]  /*11e0*/  @P3 VIADD R24, R24, 0x1 ;  /* 0x0000000118183836 */ /* 0x000fd40000000000 */
[----:B------:R-:W-:Y:S02]  /*11f0*/  @!P5 VIADD R12, R12, -UR12 ;  /* 0x8000000c0c0cdc36 */ /* 0x000fe40008000000 */
[----:B------:R-:W-:Y:S02]  /*1200*/  @P6 IADD3 R28, PT, PT, R28, 0x1, RZ ;  /* 0x000000011c1c6810 */ /* 0x000fe40007ffe0ff */
[----:B------:R-:W-:-:S03]  /*1210*/  ISETP.GE.AND P6, PT, R7, RZ, PT ;  /* 0x000000ff0700720c */ /* 0x000fc60003fc6270 */
[----:B------:R-:W-:Y:S01]  /*1220*/  IMAD.MOV.U32 R30, RZ, RZ, R28 ;  /* 0x000000ffff1e7224 */ /* 0x000fe200078e001c */
[----:B------:R-:W-:-:S09]  /*1230*/  SEL R6, R6, RZ, P1 ;  /* 0x000000ff06067207 */ /* 0x000fd20000800000 */
[----:B------:R-:W-:Y:S02]  /*1240*/  @!P6 IADD3 R30, PT, PT, -R30, RZ, RZ ;  /* 0x000000ff1e1ee210 */ /* 0x000fe40007ffe1ff */
[----:B------:R-:W-:Y:S02]  /*1250*/  ISETP.GE.U32.AND P6, PT, R12, UR12, PT ;  /* 0x0000000c0c007c0c */ /* 0x000fe4000bfc6070 */
[----:B------:R0:W2:Y:S01]  /*1260*/  LDG.E R12, desc[UR14][R20.64] ;  /* 0x0000000e140c7981 */ /* 0x0000a2000c1e1900 */
[----:B------:R-:W-:Y:S01]  /*1270*/  SEL R3, R3, RZ, P1 ;  /* 0x000000ff03037207 */ /* 0x000fe20000800000 */
[----:B------:R-:W-:Y:S01]  /*1280*/  IMAD R7, R6, UR40, RZ ;  /* 0x0000002806077c24 */ /* 0x000fe2000f8e02ff */
[----:B------:R-:W-:Y:S01]  /*1290*/  SEL R28, R15, RZ, P4 ;  /* 0x000000ff0f1c7207 */ /* 0x000fe20002000000 */
[----:B------:R-:W-:Y:S01]  /*12a0*/  @!P5 VIADD R25, R25, 0x1 ;  /* 0x000000011919d836 */ /* 0x000fe20000000000 */
[----:B------:R-:W-:Y:S01]  /*12b0*/  SEL R18, R18, RZ, P4 ;  /* 0x000000ff12127207 */ /* 0x000fe20002000000 */
[----:B------:R-:W-:Y:S01]  /*12c0*/  IMAD R3, R3, UR40, RZ ;  /* 0x0000002803037c24 */ /* 0x000fe2000f8e02ff */
[----:B------:R-:W-:Y:S01]  /*12d0*/  SEL R2, R2, RZ, P1 ;  /* 0x000000ff02027207 */ /* 0x000fe20000800000 */
[----:B------:R-:W-:Y:S01]  /*12e0*/  IMAD R28, R28, UR41, R7 ;  /* 0x000000291c1c7c24 */ /* 0x000fe2000f8e0207 */
[----:B------:R-:W-:Y:S01]  /*12f0*/  SEL R7, R8, RZ, P1 ;  /* 0x000000ff08077207 */ /* 0x000fe20000800000 */
[----:B------:R-:W-:Y:S01]  /*1300*/  IMAD R8, R18, UR41, R3 ;  /* 0x0000002912087c24 */ /* 0x000fe2000f8e0203 */
[----:B0-----:R-:W-:Y:S01]  /*1310*/  LOP3.LUT R20, R11, UR57, RZ, 0x3c, !PT ;  /* 0x000000390b147c12 */ /* 0x001fe2000f8e3cff */
[----:B------:R-:W-:Y:S01]  /*1320*/  IMAD R3, R2, UR40, RZ ;  /* 0x0000002802037c24 */ /* 0x000fe2000f8e02ff */
[----:B------:R-:W-:Y:S01]  /*1330*/  SEL R15, R23, R30, !P0 ;  /* 0x0000001e170f7207 */ /* 0x000fe20004000000 */
[----:B------:R-:W-:Y:S01]  /*1340*/  @P6 VIADD R25, R25, 0x1 ;  /* 0x0000000119196836 */ /* 0x000fe20000000000 */
[----:B------:R-:W-:Y:S01]  /*1350*/  ISETP.GE.AND P3, PT, R20, RZ, PT ;  /* 0x000000ff1400720c */ /* 0x000fe20003f66270 */
[----:B------:R-:W-:Y:S01]  /*1360*/  IMAD R7, R7, UR40, RZ ;  /* 0x0000002807077c24 */ /* 0x000fe2000f8e02ff */
[----:B------:R-:W-:Y:S01]  /*1370*/  LOP3.LUT R2, R16, UR57, RZ, 0x3c, !PT ;  /* 0x0000003910027c12 */ /* 0x000fe2000f8e3cff */
[----:B------:R-:W-:Y:S01]  /*1380*/  IMAD.MOV R6, RZ, RZ, -R15 ;  /* 0x000000ffff067224 */ /* 0x000fe200078e0a0f */
[----:B------:R-:W-:Y:S01]  /*1390*/  SEL R20, R22, RZ, P4 ;  /* 0x000000ff16147207 */ /* 0x000fe20002000000 */
[----:B------:R-:W-:Y:S01]  /*13a0*/  UISETP.NE.U32.AND UP0, UPT, UR36, 0x1, UPT ;  /* 0x000000012400788c */ /* 0x000fe2000bf05070 */
[----:B------:R-:W-:Y:S01]  /*13b0*/  LOP3.LUT R22, RZ, UR57, RZ, 0x33, !PT ;  /* 0x00000039ff167c12 */ /* 0x000fe2000f8e33ff */
[----:B------:R-:W-:Y:S01]  /*13c0*/  IMAD R6, R6, UR56, R37 ;  /* 0x0000003806067c24 */ /* 0x000fe2000f8e0225 */
[----:B------:R-:W-:Y:S01]  /*13d0*/  ISETP.GE.AND P5, PT, R2, RZ, PT ;  /* 0x000000ff0200720c */ /* 0x000fe20003fa6270 */
[----:B------:R-:W-:Y:S01]  /*13e0*/  IMAD R20, R20, UR41, R3 ;  /* 0x0000002914147c24 */ /* 0x000fe2000f8e0203 */
[----:B------:R-:W-:Y:S01]  /*13f0*/  SEL R18, R29, RZ, P4 ;  /* 0x000000ff1d127207 */ /* 0x000fe20002000000 */
[----:B------:R-:W-:Y:S01]  /*1400*/  UISETP.NE.AND.EX UP0, UPT, UR37, URZ, UPT, UP0 ;  /* 0x000000ff2500728c */ /* 0x000fe2000bf05300 */
[----:B------:R-:W-:-:S02]  /*1410*/  IABS R36, R6 ;  /* 0x0000000600247213 */ /* 0x000fc40000000000 */
[----:B------:R-:W-:Y:S01]  /*1420*/  @!P3 IADD3 R24, PT, PT, -R24, RZ, RZ ;  /* 0x000000ff1818b210 */ /* 0x000fe20007ffe1ff */
[----:B------:R-:W-:Y:S01]  /*1430*/  IMAD R18, R18, UR41, R7 ;  /* 0x0000002912127c24 */ /* 0x000fe2000f8e0207 */
[----:B------:R-:W-:Y:S01]  /*1440*/  ISETP.NE.AND P3, PT, RZ, UR57, PT ;  /* 0x00000039ff007c0c */ /* 0x000fe2000bf65270 */
[----:B------:R-:W-:Y:S01]  /*1450*/  IMAD.HI.U32 R21, R36, UR5, RZ ;  /* 0x0000000524157c27 */ /* 0x000fe2000f8e00ff */
[----:B------:R-:W-:Y:S02]  /*1460*/  PLOP3.LUT P6, PT, PT, PT, UP0, 0x40, 0x4 ;  /* 0x000000000004781c */ /* 0x000fe40003fce808 */
[C---:B------:R-:W-:Y:S01]  /*1470*/  SEL R17, R22.reuse, R17, !P3 ;  /* 0x0000001116117207 */ /* 0x040fe20005800000 */
[----:B------:R-:W-:Y:S01]  /*1480*/  @!P5 IMAD.MOV R25, RZ, RZ, -R25 ;  /* 0x000000ffff19d224 */ /* 0x000fe200078e0a19 */
[----:B------:R-:W-:Y:S01]  /*1490*/  SEL R29, R22, R31, !P3 ;  /* 0x0000001f161d7207 */ /* 0x000fe20005800000 */
[----:B------:R-:W-:Y:S01]  /*14a0*/  IMAD.MOV R3, RZ, RZ, -R21 ;  /* 0x000000ffff037224 */ /* 0x000fe200078e0a15 */
[----:B------:R-:W-:-:S02]  /*14b0*/  IADD3 R2, PT, PT, -R17, RZ, RZ ;  /* 0x000000ff11027210 */ /* 0x000fc40007ffe1ff */
[----:B------:R-:W-:Y:S01]  /*14c0*/  SEL R24, R22, R24, !P3 ;  /* 0x0000001816187207 */ /* 0x000fe20005800000 */
[----:B------:R-:W-:Y:S01]  /*14d0*/  IMAD R36, R3, UR12, R36 ;  /* 0x0000000c03247c24 */ /* 0x000fe2000f8e0224 */
[----:B------:R-:W-:Y:S01]  /*14e0*/  SEL R10, R10, RZ, P1 ;  /* 0x000000ff0a0a7207 */ /* 0x000fe20000800000 */
[----:B------:R-:W-:Y:S01]  /*14f0*/  IMAD R5, R2, UR57, R5 ;  /* 0x0000003902057c24 */ /* 0x000fe2000f8e0205 */
[----:B------:R-:W-:Y:S01]  /*1500*/  IADD3 R30, PT, PT, -R24, RZ, RZ ;  /* 0x000000ff181e7210 */ /* 0x000fe20007ffe1ff */
[----:B------:R-:W-:-:S04]  /*1510*/  IMAD.MOV R2, RZ, RZ, -R29 ;  /* 0x000000ffff027224 */ /* 0x000fc800078e0a1d */
[----:B------:R-:W-:Y:S02]  /*1520*/  IMAD R7, R2, UR57, R9 ;  /* 0x0000003902077c24 */ /* 0x000fe4000f8e0209 */
[----:B------:R-:W-:Y:S01]  /*1530*/  IMAD R2, R30, UR57, R11 ;  /* 0x000000391e027c24 */ /* 0x000fe2000f8e020b */
[----:B------:R-:W-:Y:S01]  /*1540*/  SEL R30, R22, R25, !P3 ;  /* 0x00000019161e7207 */ /* 0x000fe20005800000 */
[----:B------:R-:W-:Y:S01]  /*1550*/  VIADD R9, R0, 0xa0 ;  /* 0x000000a000097836 */ /* 0x000fe20000000000 */
[----:B------:R-:W-:Y:S02]  /*1560*/  SEL R11, R17, RZ, !P6 ;  /* 0x000000ff110b7207 */ /* 0x000fe40007000000 */
[----:B------:R-:W-:Y:S02]  /*1570*/  IADD3 R3, PT, PT, -R30, RZ, RZ ;  /* 0x000000ff1e037210 */ /* 0x000fe40007ffe1ff */
[----:B------:R-:W-:Y:S01]  /*1580*/  IABS R31, R9 ;  /* 0x00000009001f7213 */ /* 0x000fe20000000000 */
[----:B------:R-:W-:Y:S01]  /*1590*/  IMAD R28, R11, UR42, R28 ;  /* 0x0000002a0b1c7c24 */ /* 0x000fe2000f8e021c */
[----:B------:R-:W-:Y:S01]  /*15a0*/  PLOP3.LUT P6, PT, PT, PT, UP0, 0x40, 0x4 ;  /* 0x000000000004781c */ /* 0x000fe20003fce808 */
[----:B------:R-:W-:-:S02]  /*15b0*/  IMAD R3, R3, UR57, R16 ;  /* 0x0000003903037c24 */ /* 0x000fc4000f8e0210 */
[----:B------:R-:W-:Y:S01]  /*15c0*/  IMAD.HI.U32 R16, R31, UR7, RZ ;  /* 0x000000071f107c27 */ /* 0x000fe2000f8e00ff */
[----:B------:R-:W-:Y:S02]  /*15d0*/  SEL R29, R29, RZ, !P6 ;  /* 0x000000ff1d1d7207 */ /* 0x000fe40007000000 */
[----:B------:R-:W-:Y:S01]  /*15e0*/  PLOP3.LUT P6, PT, PT, PT, UP0, 0x40, 0x4 ;  /* 0x000000000004781c */ /* 0x000fe20003fce808 */
[----:B------:R-:W-:-:S03]  /*15f0*/  IMAD.MOV R38, RZ, RZ, -R16 ;  /* 0x000000ffff267224 */ /* 0x000fc600078e0a10 */
[----:B------:R-:W-:Y:S01]  /*1600*/  SEL R25, R24, RZ, !P6 ;  /* 0x000000ff18197207 */ /* 0x000fe20007000000 */
[----:B------:R-:W-:Y:S01]  /*1610*/  IMAD R31, R38, UR11, R31 ;  /* 0x0000000b261f7c24 */ /* 0x000fe2000f8e021f */
[----:B------:R-:W-:Y:S02]  /*1620*/  PLOP3.LUT P6, PT, PT, PT, UP0, 0x40, 0x4 ;  /* 0x000000000004781c */ /* 0x000fe40003fce808 */
[----:B------:R-:W-:Y:S02]  /*1630*/  LOP3.LUT R24, R9, UR55, RZ, 0x3c, !PT ;  /* 0x0000003709187c12 */ /* 0x000fe4000f8e3cff */
[----:B------:R-:W-:Y:S02]  /*1640*/  ISETP.LT.U32.AND P5, PT, R31, UR11, PT ;  /* 0x0000000b1f007c0c */ /* 0x000fe4000bfa1070 */
[----:B------:R-:W-:-:S11]  /*1650*/  SEL R17, R30, RZ, !P6 ;  /* 0x000000ff1e117207 */ /* 0x000fd60007000000 */
[----:B------:R-:W-:Y:S01]  /*1660*/  @!P5 VIADD R31, R31, -UR11 ;  /* 0x8000000b1f1fdc36 */ /* 0x000fe20008000000 */
[----:B------:R-:W-:Y:S02]  /*1670*/  @!P5 IADD3 R16, PT, PT, R16, 0x1, RZ ;  /* 0x000000011010d810 */ /* 0x000fe40007ffe0ff */
[----:B------:R-:W-:Y:S02]  /*1680*/  ISETP.GE.AND P5, PT, R24, RZ, PT ;  /* 0x000000ff1800720c */ /* 0x000fe40003fa6270 */
[----:B------:R-:W-:Y:S02]  /*1690*/  ISETP.GE.U32.AND P6, PT, R31, UR11, PT ;  /* 0x0000000b1f007c0c */ /* 0x000fe4000bfc6070 */
[----:B------:R-:W-:Y:S01]  /*16a0*/  SEL R24, R15, RZ, P4 ;  /* 0x000000ff0f187207 */ /* 0x000fe20002000000 */
[----:B------:R-:W-:Y:S01]  /*16b0*/  IMAD R15, R10, UR40, RZ ;  /* 0x000000280a0f7c24 */ /* 0x000fe2000f8e02ff */
[----:B------:R-:W-:-:S03]  /*16c0*/  SHF.R.S64 R10, RZ, 0x1e, R4 ;  /* 0x0000001eff0a7819 */ /* 0x000fc60000001004 */
[----:B------:R-:W-:-:S06]  /*16d0*/  IMAD R24, R24, UR41, R15 ;  /* 0x0000002918187c24 */ /* 0x000fcc000f8e020f */
[----:B------:R-:W-:Y:S01]  /*16e0*/  @P6 VIADD R16, R16, 0x1 ;  /* 0x0000000110106836 */ /* 0x000fe20000000000 */
[----:B------:R-:W-:-:S04]  /*16f0*/  ISETP.LT.U32.AND P6, PT, R36, UR12, PT ;  /* 0x0000000c24007c0c */ /* 0x000fc8000bfc1070 */
[----:B------:R-:W-:-:S04]  /*1700*/  @!P5 IADD3 R16, PT, PT, -R16, RZ, RZ ;  /* 0x000000ff1010d210 */ /* 0x000fc80007ffe1ff */
[----:B------:R-:W-:-:S05]  /*1710*/  SEL R31, R19, R16, !P2 ;  /* 0x00000010131f7207 */ /* 0x000fca0005000000 */
[----:B------:R-:W-:Y:S01]  /*1720*/  IMAD.MOV R16, RZ, RZ, -R31 ;  /* 0x000000ffff107224 */ /* 0x000fe200078e0a1f */
[----:B------:R-:W-:Y:S01]  /*1730*/  @!P6 IADD3 R21, PT, PT, R21, 0x1, RZ ;  /* 0x000000011515e810 */ /* 0x000fe20007ffe0ff */
[----:B------:R-:W-:Y:S01]  /*1740*/  @!P6 VIADD R36, R36, -UR12 ;  /* 0x8000000c2424ec36 */ /* 0x000fe20008000000 */
[----:B------:R-:W-:Y:S01]  /*1750*/  IADD3 R10, P6, PT, R10, UR44, RZ ;  /* 0x0000002c0a0a7c10 */ /* 0x000fe2000ffde0ff */
[----:B------:R-:W-:-:S03]  /*1760*/  IMAD R37, R16, UR55, R9 ;  /* 0x0000003710257c24 */ /* 0x000fc6000f8e0209 */
[----:B------:R-:W-:Y:S02]  /*1770*/  ISETP.GE.U32.AND P5, PT, R36, UR12, PT ;  /* 0x0000000c24007c0c */ /* 0x000fe4000bfa6070 */
[----:B------:R-:W-:-:S05]  /*1780*/  IABS R16, R37 ;  /* 0x0000002500107213 */ /* 0x000fca0000000000 */
[----:B------:R-:W-:-:S04]  /*1790*/  IMAD.HI.U32 R15, R16, UR9, RZ ;  /* 0x00000009100f7c27 */ /* 0x000fc8000f8e00ff */
[----:B------:R-:W-:-:S04]  /*17a0*/  IMAD.MOV R11, RZ, RZ, -R15 ;  /* 0x000000ffff0b7224 */ /* 0x000fc800078e0a0f */
[----:B------:R-:W-:Y:S01]  /*17b0*/  IMAD R16, R11, UR10, R16 ;  /* 0x0000000a0b107c24 */ /* 0x000fe2000f8e0210 */
[----:B------:R-:W-:Y:S02]  /*17c0*/  LEA.HI.X.SX32 R11, R4, UR45, 0x2, P6 ;  /* 0x0000002d040b7c11 */ /* 0x000fe4000b0f16ff */
[----:B------:R-:W-:Y:S02]  /*17d0*/  LOP3.LUT R4, R37, UR56, RZ, 0x3c, !PT ;  /* 0x0000003825047c12 */ /* 0x000fe4000f8e3cff */
[C---:B------:R-:W-:Y:S01]  /*17e0*/  ISETP.LT.U32.AND P6, PT, R16.reuse, UR10, PT ;  /* 0x0000000a10007c0c */ /* 0x040fe2000bfc1070 */
[----:B------:R-:W-:Y:S01]  /*17f0*/  @P5 VIADD R21, R21, 0x1 ;  /* 0x0000000115155836 */ /* 0x000fe20000000000 */
[----:B------:R0:W5:Y:S11]  /*1800*/  LDG.E R11, desc[UR14][R10.64] ;  /* 0x0000000e0a0b7981 */ /* 0x000176000c1e1900 */
[----:B------:R-:W-:-:S02]  /*1810*/  @!P6 VIADD R16, R16, -UR10 ;  /* 0x8000000a1010ec36 */ /* 0x000fc40008000000 */
[----:B------:R-:W-:-:S03]  /*1820*/  @!P6 VIADD R15, R15, 0x1 ;  /* 0x000000010f0fe836 */ /* 0x000fc60000000000 */
[----:B------:R-:W-:-:S13]  /*1830*/  ISETP.GE.U32.AND P6, PT, R16, UR10, PT ;  /* 0x0000000a10007c0c */ /* 0x000fda000bfc6070 */
[----:B------:R-:W-:Y:S02]  /*1840*/  @P6 IADD3 R15, PT, PT, R15, 0x1, RZ ;  /* 0x000000010f0f6810 */ /* 0x000fe40007ffe0ff */
[----:B------:R-:W-:Y:S02]  /*1850*/  ISETP.GE.AND P6, PT, R4, RZ, PT ;  /* 0x000000ff0400720c */ /* 0x000fe40003fc6270 */
[----:B------:R-:W-:-:S11]  /*1860*/  LOP3.LUT R4, R6, UR57, RZ, 0x3c, !PT ;  /* 0x0000003906047c12 */ /* 0x000fd6000f8e3cff */
[----:B------:R-:W-:Y:S01]  /*1870*/  @!P6 IMAD.MOV R15, RZ, RZ, -R15 ;  /* 0x000000ffff0fe224 */ /* 0x000fe200078e0a0f */
[----:B------:R-:W-:-:S04]  /*1880*/  ISETP.GE.AND P6, PT, R4, RZ, PT ;  /* 0x000000ff0400720c */ /* 0x000fc80003fc6270 */
[----:B------:R-:W-:-:S05]  /*1890*/  SEL R15, R23, R15, !P0 ;  /* 0x0000000f170f7207 */ /* 0x000fca0004000000 */
[----:B------:R-:W-:-:S04]  /*18a0*/  IMAD.MOV R30, RZ, RZ, -R15 ;  /* 0x000000ffff1e7224 */ /* 0x000fc800078e0a0f */
[----:B------:R-:W-:Y:S01]  /*18b0*/  IMAD R30, R30, UR56, R37 ;  /* 0x000000381e1e7c24 */ /* 0x000fe2000f8e0225 */
[----:B------:R-:W-:-:S04]  /*18c0*/  SEL R4, R31, RZ, P1 ;  /* 0x000000ff1f047207 */ /* 0x000fc80000800000 */
[----:B------:R-:W-:Y:S01]  /*18d0*/  IABS R31, R30 ;  /* 0x0000001e001f7213 */ /* 0x000fe20000000000 */
[----:B------:R-:W-:Y:S01]  /*18e0*/  IMAD R4, R4, UR40, RZ ;  /* 0x0000002804047c24 */ /* 0x000fe2000f8e02ff */
[----:B------:R-:W-:-:S03]  /*18f0*/  SEL R15, R15, RZ, P4 ;  /* 0x000000ff0f0f7207 */ /* 0x000fc60002000000 */
[----:B------:R-:W-:-:S04]  /*1900*/  IMAD.HI.U32 R16, R31, UR5, RZ ;  /* 0x000000051f107c27 */ /* 0x000fc8000f8e00ff */
[----:B------:R-:W-:Y:S01]  /*1910*/  IMAD R15, R15, UR41, R4 ;  /* 0x000000290f0f7c24 */ /* 0x000fe2000f8e0204 */
[----:B------:R-:W-:-:S05]  /*1920*/  IADD3 R4, PT, PT, -R16, RZ, RZ ;  /* 0x000000ff10047210 */ /* 0x000fca0007ffe1ff */
[----:B------:R-:W-:Y:S02]  /*1930*/  IMAD R4, R4, UR12, R31 ;  /* 0x0000000c04047c24 */ /* 0x000fe4000f8e021f */
[----:B------:R-:W-:-:S03]  /*1940*/  IMAD.MOV.U32 R31, RZ, RZ, R21 ;  /* 0x000000ffff1f7224 */ /* 0x000fc600078e0015 */
[----:B------:R-:W-:Y:S01]  /*1950*/  ISETP.LT.U32.AND P5, PT, R4, UR12, PT ;  /* 0x0000000c04007c0c */ /* 0x000fe2000bfa1070 */
[----:B------:R-:W-:-:S05]  /*1960*/  VIADD R21, R0, 0xc0 ;  /* 0x000000c000157836 */ /* 0x000fca0000000000 */
[----:B------:R-:W-:Y:S01]  /*1970*/  IABS R36, R21 ;  /* 0x0000001500247213 */ /* 0x000fe20000000000 */
[----:B------:R-:W-:-:S04]  /*1980*/  @!P6 IMAD.MOV R31, RZ, RZ, -R31 ;  /* 0x000000ffff1fe224 */ /* 0x000fc800078e0a1f */
[----:B0-----:R-:W-:Y:S02]  /*1990*/  IMAD.HI.U32 R10, R36, UR7, RZ ;  /* 0x00000007240a7c27 */ /* 0x001fe4000f8e00ff */
[----:B------:R-:W-:Y:S02]  /*19a0*/  @!P5 IADD3 R4, PT, PT, R4, -UR12, RZ ;  /* 0x8000000c0404dc10 */ /* 0x000fe4000fffe0ff */
[----:B------:R-:W-:Y:S01]  /*19b0*/  IMAD R20, R25, UR42, R20 ;  /* 0x0000002a19147c24 */ /* 0x000fe2000f8e0214 */
[----:B------:R-:W-:Y:S02]  /*19c0*/  IADD3 R25, PT, PT, -R10, RZ, RZ ;  /* 0x000000ff0a197210 */ /* 0x000fe40007ffe1ff */
[----:B------:R-:W-:Y:S01]  /*19d0*/  ISETP.GE.U32.AND P6, PT, R4, UR12, PT ;  /* 0x0000000c04007c0c */ /* 0x000fe2000bfc6070 */
[----:B------:R-:W-:Y:S01]  /*19e0*/  IMAD R4, R29, UR42, R8 ;  /* 0x0000002a1d047c24 */ /* 0x000fe2000f8e0208 */
[----:B------:R-:W-:Y:S01]  /*19f0*/  SHF.R.S64 R8, RZ, 0x1e, R9 ;  /* 0x0000001eff087819 */ /* 0x000fe20000001009 */
[----:B------:R-:W-:-:S02]  /*1a00*/  @!P5 VIADD R16, R16, 0x1 ;  /* 0x000000011010d836 */ /* 0x000fc40000000000 */
[----:B------:R-:W-:Y:S01]  /*1a10*/  IMAD R25, R25, UR11, R36 ;  /* 0x0000000b19197c24 */ /* 0x000fe2000f8e0224 */
[----:B------:R-:W-:-:S04]  /*1a20*/  IADD3 R8, P5, PT, R8, UR44, RZ ;  /* 0x0000002c08087c10 */ /* 0x000fc8000ffbe0ff */
[----:B------:R-:W-:Y:S02]  /*1a30*/  LEA.HI.X.SX32 R9, R9, UR45, 0x2, P5 ;  /* 0x0000002d09097c11 */ /* 0x000fe4000a8f16ff */
[----:B------:R-:W-:-:S13]  /*1a40*/  ISETP.LT.U32.AND P5, PT, R25, UR11, PT ;  /* 0x0000000b19007c0c */ /* 0x000fda000bfa1070 */
[----:B------:R-:W-:Y:S01]  /*1a50*/  @!P5 IADD3 R25, PT, PT, R25, -UR11, RZ ;  /* 0x8000000b1919dc10 */ /* 0x000fe2000fffe0ff */
[----:B------:R-:W-:-:S03]  /*1a60*/  @!P5 VIADD R10, R10, 0x1 ;  /* 0x000000010a0ad836 */ /* 0x000fc60000000000 */
[----:B------:R-:W-:Y:S02]  /*1a70*/  ISETP.GE.U32.AND P5, PT, R25, UR11, PT ;  /* 0x0000000b19007c0c */ /* 0x000fe4000bfa6070 */
[----:B------:R-:W-:-:S11]  /*1a80*/  LOP3.LUT R25, R21, UR55, RZ, 0x3c, !PT ;  /* 0x0000003715197c12 */ /* 0x000fd6000f8e3cff */
[----:B------:R-:W-:Y:S01]  /*1a90*/  @P5 VIADD R10, R10, 0x1 ;  /* 0x000000010a0a5836 */ /* 0x000fe20000000000 */
[----:B------:R-:W-:-:S03]  /*1aa0*/  ISETP.GE.AND P5, PT, R25, RZ, PT ;  /* 0x000000ff1900720c */ /* 0x000fc60003fa6270 */
[----:B------:R-:W-:Y:S01]  /*1ab0*/  IMAD.MOV.U32 R36, RZ, RZ, R10 ;  /* 0x000000ffff247224 */ /* 0x000fe200078e000a */
[----:B------:R-:W-:Y:S01]  /*1ac0*/  LOP3.LUT R10, R30, UR57, RZ, 0x3c, !PT ;  /* 0x000000391e0a7c12 */ /* 0x000fe2000f8e3cff */
[----:B------:R-:W-:-:S08]  /*1ad0*/  IMAD R17, R17, UR42, R18 ;  /* 0x0000002a11117c24 */ /* 0x000fd0000f8e0212 */
[----:B------:R-:W-:Y:S02]  /*1ae0*/  @!P5 IADD3 R36, PT, PT, -R36, RZ, RZ ;  /* 0x000000ff2424d210 */ /* 0x000fe40007ffe1ff */
[----:B------:R-:W-:Y:S02]  /*1af0*/  ISETP.GE.AND P5, PT, R10, RZ, PT ;  /* 0x000000ff0a00720c */ /* 0x000fe40003fa6270 */
[----:B------:R-:W-:Y:S01]  /*1b00*/  SEL R36, R19, R36, !P2 ;  /* 0x0000002413247207 */ /* 0x000fe20005000000 */
[----:B------:R-:W-:Y:S01]  /*1b10*/  @P6 VIADD R16, R16, 0x1 ;  /* 0x0000000110106836 */ /* 0x000fe20000000000 */
[----:B------:R-:W-:Y:S01]  /*1b20*/  SEL R31, R22, R31, !P3 ;  /* 0x0000001f161f7207 */ /* 0x000fe20005800000 */
[----:B------:R0:W5:Y:S02]  /*1b30*/  LDG.E R10, desc[UR14][R8.64] ;  /* 0x0000000e080a7981 */ /* 0x000164000c1e1900 */
[----:B------:R-:W-:Y:S01]  /*1b40*/  IMAD.MOV R18, RZ, RZ, -R36 ;  /* 0x000000ffff127224 */ /* 0x000fe200078e0a24 */
[----:B------:R-:W-:Y:S01]  /*1b50*/  IADD3 R29, PT, PT, -R31, RZ, RZ ;  /* 0x000000ff1f1d7210 */ /* 0x000fe20007ffe1ff */
[----:B------:R-:W-:-:S02]  /*1b60*/  IMAD.MOV.U32 R25, RZ, RZ, R16 ;  /* 0x000000ffff197224 */ /* 0x000fc400078e0010 */
[----:B------:R-:W-:Y:S01]  /*1b70*/  IMAD R37, R18, UR55, R21 ;  /* 0x0000003712257c24 */ /* 0x000fe2000f8e0215 */
[----:B------:R-:W-:Y:S01]  /*1b80*/  PLOP3.LUT P6, PT, PT, PT, UP0, 0x40, 0x4 ;  /* 0x000000000004781c */ /* 0x000fe20003fce808 */
[----:B------:R-:W-:Y:S02]  /*1b90*/  @!P5 IMAD.MOV R25, RZ, RZ, -R25 ;  /* 0x000000ffff19d224 */ /* 0x000fe400078e0a19 */
[----:B------:R-:W-:Y:S01]  /*1ba0*/  IMAD R16, R29, UR57, R6 ;  /* 0x000000391d107c24 */ /* 0x000fe2000f8e0206 */
[----:B------:R-:W-:Y:S02]  /*1bb0*/  IABS R29, R37 ;  /* 0x00000025001d7213 */ /* 0x000fe40000000000 */
[----:B------:R-:W-:Y:S02]  /*1bc0*/  SEL R31, R31, RZ, !P6 ;  /* 0x000000ff1f1f7207 */ /* 0x000fe40007000000 */
[----:B------:R-:W-:Y:S01]  /*1bd0*/  SEL R25, R22, R25, !P3 ;  /* 0x0000001916197207 */ /* 0x000fe20005800000 */
[----:B0-----:R-:W-:-:S03]  /*1be0*/  IMAD.HI.U32 R8, R29, UR9, RZ ;  /* 0x000000091d087c27 */ /* 0x001fc6000f8e00ff */
[----:B------:R-:W-:Y:S01]  /*1bf0*/  IADD3 R9, PT, PT, -R25, RZ, RZ ;  /* 0x000000ff19097210 */ /* 0x000fe20007ffe1ff */
[----:B------:R-:W-:Y:S02]  /*1c00*/  IMAD R18, R31, UR42, R24 ;  /* 0x0000002a1f127c24 */ /* 0x000fe4000f8e0218 */
[----:B------:R-:W-:Y:S02]  /*1c10*/  IMAD.MOV R24, RZ, RZ, -R8 ;  /* 0x000000ffff187224 */ /* 0x000fe400078e0a08 */
[----:B------:R-:W-:Y:S02]  /*1c20*/  IMAD R6, R9, UR57, R30 ;  /* 0x0000003909067c24 */ /* 0x000fe4000f8e021e */
        /* <DEDUP_REMOVED lines=8> */
[----:B------:R-:W-:-:S05]  /*1cb0*/  @!P6 IMAD.MOV R8, RZ, RZ, -R8 ;  /* 0x000000ffff08e224 */ /* 0x000fca00078e0a08 */
[----:B------:R-:W-:-:S04]  /*1cc0*/  SEL R24, R23, R8, !P0 ;  /* 0x0000000817187207 */ /* 0x000fc80004000000 */
[----:B------:R-:W-:-:S05]  /*1cd0*/  IADD3 R8, PT, PT, -R24, RZ, RZ ;  /* 0x000000ff18087210 */ /* 0x000fca0007ffe1ff */
[----:B------:R-:W-:Y:S01]  /*1ce0*/  IMAD R37, R8, UR56, R37 ;  /* 0x0000003808257c24 */ /* 0x000fe2000f8e0225 */
[----:B------:R-:W-:-:S04]  /*1cf0*/  SEL R8, R36, RZ, P1 ;  /* 0x000000ff24087207 */ /* 0x000fc80000800000 */
[----:B------:R-:W-:Y:S01]  /*1d00*/  IABS R29, R37 ;  /* 0x00000025001d7213 */ /* 0x000fe20000000000 */
[----:B------:R-:W-:Y:S01]  /*1d10*/  IMAD R9, R8, UR40, RZ ;  /* 0x0000002808097c24 */ /* 0x000fe2000f8e02ff */
[----:B------:R-:W-:-:S03]  /*1d20*/  SEL R8, R24, RZ, P4 ;  /* 0x000000ff18087207 */ /* 0x000fc60002000000 */
[----:B------:R-:W-:Y:S02]  /*1d30*/  IMAD.MOV.U32 R24, RZ, RZ, R29 ;  /* 0x000000ffff187224 */ /* 0x000fe400078e001d */
[----:B------:R-:W-:Y:S02]  /*1d40*/  IMAD R36, R8, UR41, R9 ;  /* 0x0000002908247c24 */ /* 0x000fe4000f8e0209 */
[----:B------:R-:W-:-:S04]  /*1d50*/  IMAD.HI.U32 R8, R24, UR5, RZ ;  /* 0x0000000518087c27 */ /* 0x000fc8000f8e00ff */
[----:B------:R-:W-:-:S04]  /*1d60*/  IMAD.MOV R9, RZ, RZ, -R8 ;  /* 0x000000ffff097224 */ /* 0x000fc800078e0a08 */
[----:B------:R-:W-:-:S05]  /*1d70*/  IMAD R9, R9, UR12, R24 ;  /* 0x0000000c09097c24 */ /* 0x000fca000f8e0218 */
[----:B------:R-:W-:-:S13]  /*1d80*/  ISETP.LT.U32.AND P6, PT, R9, UR12, PT ;  /* 0x0000000c09007c0c */ /* 0x000fda000bfc1070 */
[----:B------:R-:W-:-:S04]  /*1d90*/  @!P6 IADD3 R9, PT, PT, R9, -UR12, RZ ;  /* 0x8000000c0909ec10 */ /* 0x000fc8000fffe0ff */
[----:B------:R-:W-:Y:S02]  /*1da0*/  ISETP.GE.U32.AND P5, PT, R9, UR12, PT ;  /* 0x0000000c09007c0c */ /* 0x000fe4000bfa6070 */
[----:B------:R-:W-:Y:S01]  /*1db0*/  LOP3.LUT R9, R37, UR57, RZ, 0x3c, !PT ;  /* 0x0000003925097c12 */ /* 0x000fe2000f8e3cff */
[----:B------:R-:W-:-:S03]  /*1dc0*/  @!P6 VIADD R8, R8, 0x1 ;  /* 0x000000010808e836 */ /* 0x000fc60000000000 */
[----:B------:R-:W-:Y:S02]  /*1dd0*/  ISETP.GE.AND P6, PT, R9, RZ, PT ;  /* 0x000000ff0900720c */ /* 0x000fe40003fc6270 */
[----:B------:R-:W-:-:S05]  /*1de0*/  SHF.R.S64 R9, RZ, 0x1e, R21 ;  /* 0x0000001eff097819 */ /* 0x000fca0000001015 */
[----:B------:R-:W-:Y:S01]  /*1df0*/  @P5 VIADD R8, R8, 0x1 ;  /* 0x0000000108085836 */ /* 0x000fe20000000000 */
[----:B------:R-:W-:-:S04]  /*1e00*/  IADD3 R31, PT, PT, R0, 0xe0, RZ ;  /* 0x000000e0001f7810 */ /* 0x000fc80007ffe0ff */
[----:B------:R-:W-:Y:S02]  /*1e10*/  MOV R29, R8 ;  /* 0x00000008001d7202 */ /* 0x000fe40000000f00 */
[----:B------:R-:W-:-:S03]  /*1e20*/  IADD3 R8, P5, PT, R9, UR44, RZ ;  /* 0x0000002c09087c10 */ /* 0x000fc6000ffbe0ff */
[----:B------:R-:W-:Y:S01]  /*1e30*/  @!P6 IMAD.MOV R29, RZ, RZ, -R29 ;  /* 0x000000ffff1de224 */ /* 0x000fe200078e0a1d */
[----:B------:R-:W-:Y:S02]  /*1e40*/  LEA.HI.X.SX32 R9, R21, UR45, 0x2, P5 ;  /* 0x0000002d15097c11 */ /* 0x000fe4000a8f16ff */
[----:B------:R-:W-:Y:S02]  /*1e50*/  PLOP3.LUT P5, PT, PT, PT, UP0, 0x40, 0x4 ;  /* 0x000000000004781c */ /* 0x000fe40003fae808 */
[----:B------:R-:W-:Y:S02]  /*1e60*/  IABS R21, R31 ;  /* 0x0000001f00157213 */ /* 0x000fe40000000000 */
[----:B------:R-:W-:Y:S01]  /*1e70*/  SEL R29, R22, R29, !P3 ;  /* 0x0000001d161d7207 */ /* 0x000fe20005800000 */
[----:B------:R0:W5:Y:S01]  /*1e80*/  LDG.E R9, desc[UR14][R8.64] ;  /* 0x0000000e08097981 */ /* 0x000162000c1e1900 */
[----:B------:R-:W-:Y:S02]  /*1e90*/  PLOP3.LUT P6, PT, PT, PT, UP0, 0x40, 0x4 ;  /* 0x000000000004781c */ /* 0x000fe40003fce808 */
[----:B------:R-:W-:Y:S01]  /*1ea0*/  SEL R30, R25, RZ, !P5 ;  /* 0x000000ff191e7207 */ /* 0x000fe20006800000 */
[----:B------:R-:W-:Y:S01]  /*1eb0*/  IMAD.MOV R24, RZ, RZ, -R29 ;  /* 0x000000ffff187224 */ /* 0x000fe200078e0a1d */
[----:B------:R-:W-:Y:S01]  /*1ec0*/  SEL R25, R29, RZ, !P6 ;  /* 0x000000ff1d197207 */ /* 0x000fe20007000000 */
        /* <DEDUP_REMOVED lines=10> */
[----:B------:R-:W-:Y:S01]  /*1f70*/  @P5 VIADD R8, R8, 0x1 ;  /* 0x0000000108085836 */ /* 0x000fe20000000000 */
[----:B------:R-:W-:-:S05]  /*1f80*/  UISETP.NE.U32.AND UP1, UPT, UR38, 0x1, UPT ;  /* 0x000000012600788c */ /* 0x000fca000bf25070 */
[----:B------:R-:W-:Y:S01]  /*1f90*/  @!P6 IMAD.MOV R8, RZ, RZ, -R8 ;  /* 0x000000ffff08e224 */ /* 0x000fe200078e0a08 */
[----:B------:R-:W-:-:S04]  /*1fa0*/  UISETP.NE.AND.EX UP1, UPT, UR39, URZ, UPT, UP1 ;  /* 0x000000ff2700728c */ /* 0x000fc8000bf25310 */
[----:B------:R-:W-:-:S04]  /*1fb0*/  SEL R15, R19, R8, !P2 ;  /* 0x00000008130f7207 */ /* 0x000fc80005000000 */
[----:B------:R-:W-:Y:S01]  /*1fc0*/  IADD3 R8, PT, PT, -R15, RZ, RZ ;  /* 0x000000ff0f087210 */ /* 0x000fe20007ffe1ff */
[----:B------:R-:W-:Y:S01]  /*1fd0*/  IMAD R24, R24, UR57, R37 ;  /* 0x0000003918187c24 */ /* 0x000fe2000f8e0225 */
[----:B------:R-:W-:Y:S02]  /*1fe0*/  PLOP3.LUT P5, PT, PT, PT, UP1, 0x40, 0x4 ;  /* 0x000000000004781c */ /* 0x000fe40003fae818 */
[----:B------:R-:W-:Y:S01]  /*1ff0*/  PLOP3.LUT P6, PT, PT, PT, UP1, 0x40, 0x4 ;  /* 0x000000000004781c */ /* 0x000fe20003fce818 */
[----:B------:R-:W-:Y:S01]  /*2000*/  IMAD R37, R8, UR55, R31 ;  /* 0x0000003708257c24 */ /* 0x000fe2000f8e021f */
        /* <DEDUP_REMOVED lines=35> */
[----:B------:R-:W-:-:S05]  /*2240*/  SHF.R.S64 R30, RZ, 0x1e, R31 ;  /* 0x0000001eff1e7819 */ /* 0x000fca000000101f */
[----:B------:R-:W-:Y:S02]  /*2250*/  @!P6 IADD3 R4, PT, PT, -R4, RZ, RZ ;  /* 0x000000ff0404e210 */ /* 0x000fe40007ffe1ff */
[----:B------:R-:W-:Y:S02]  /*2260*/  IADD3 R30, P5, PT, R30, UR44, RZ ;  /* 0x0000002c1e1e7c10 */ /* 0x000fe4000ffbe0ff */
[----:B------:R-:W-:Y:S01]  /*2270*/  SEL R15, R22, R4, !P3 ;  /* 0x00000004160f7207 */ /* 0x000fe20005800000 */
[----:B------:R-:W-:Y:S01]  /*2280*/  VIADD R4, R0, 0x100 ;  /* 0x0000010000047836 */ /* 0x000fe20000000000 */
[----:B------:R-:W-:Y:S01]  /*2290*/  LEA.HI.X.SX32 R31, R31, UR45, 0x2, P5 ;  /* 0x0000002d1f1f7c11 */ /* 0x000fe2000a8f16ff */
[----:B------:R-:W-:Y:S01]  /*22a0*/  IMAD R25, R25, UR42, R36 ;  /* 0x0000002a19197c24 */ /* 0x000fe2000f8e0224 */
[----:B------:R-:W-:Y:S01]  /*22b0*/  PLOP3.LUT P6, PT, PT, PT, UP0, 0x40, 0x4 ;  /* 0x000000000004781c */ /* 0x000fe20003fce808 */
[----:B------:R-:W-:Y:S01]  /*22c0*/  IMAD.MOV R7, RZ, RZ, -R15 ;  /* 0x000000ffff077224 */ /* 0x000fe200078e0a0f */
[----:B------:R-:W-:Y:S01]  /*22d0*/  PLOP3.LUT P5, PT, PT, PT, UP1, 0x40, 0x4 ;  /* 0x000000000004781c */ /* 0x000fe20003fae818 */
[----:B------:R0:W5:Y:S01]  /*22e0*/  LDG.E R8, desc[UR14][R30.64] ;  /* 0x0000000e1e087981 */ /* 0x000162000c1e1900 */
[----:B------:R-:W-:Y:S01]  /*22f0*/  IABS R36, R4 ;  /* 0x0000000400247213 */ /* 0x000fe20000000000 */
[----:B------:R-:W-:Y:S01]  /*2300*/  IMAD R7, R7, UR57, R28 ;  /* 0x0000003907077c24 */ /* 0x000fe2000f8e021c */
[----:B------:R-:W-:-:S02]  /*2310*/  SEL R28, R15, RZ, !P6 ;  /* 0x000000ff0f1c7207 */ /* 0x000fc40007000000 */
[----:B------:R-:W-:Y:S02]  /*2320*/  SEL R15, R2, RZ, !P5 ;  /* 0x000000ff020f7207 */ /* 0x000fe40006800000 */
[----:B------:R-:W-:-:S03]  /*2330*/  MOV R2, R36 ;  /* 0x0000002400027202 */ /* 0x000fc60000000f00 */
[----:B------:R-:W-:Y:S02]  /*2340*/  IMAD R15, R15, UR43, R20 ;  /* 0x0000002b0f0f7c24 */ /* 0x000fe4000f8e0214 */
[----:B------:R-:W-:-:S04]  /*2350*/  IMAD.HI.U32 R20, R2, UR7, RZ ;  /* 0x0000000702147c27 */ /* 0x000fc8000f8e00ff */
[----:B0-----:R-:W-:-:S04]  /*2360*/  IMAD.MOV R31, RZ, RZ, -R20 ;  /* 0x000000ffff1f7224 */ /* 0x001fc800078e0a14 */
[----:B------:R-:W-:-:S05]  /*2370*/  IMAD R30, R31, UR11, R2 ;  /* 0x0000000b1f1e7c24 */ /* 0x000fca000f8e0202 */
[----:B------:R-:W-:Y:S02]  /*2380*/  ISETP.LT.U32.AND P6, PT, R30, UR11, PT ;  /* 0x0000000b1e007c0c */ /* 0x000fe4000bfc1070 */
[----:B------:R-:W-:-:S04]  /*2390*/  PLOP3.LUT P5, PT, PT, PT, UP1, 0x40, 0x4 ;  /* 0x000000000004781c */ /* 0x000fc80003fae818 */
[----:B------:R-:W-:-:S07]  /*23a0*/  SEL R2, R3, RZ, !P5 ;  /* 0x000000ff03027207 */ /* 0x000fce0006800000 */
[----:B------:R-:W-:Y:S01]  /*23b0*/  @!P6 VIADD R30, R30, -UR11 ;  /* 0x8000000b1e1eec36 */ /* 0x000fe20008000000 */
[----:B------:R-:W-:-:S04]  /*23c0*/  LOP3.LUT R3, R4, UR55, RZ, 0x3c, !PT ;  /* 0x0000003704037c12 */ /* 0x000fc8000f8e3cff */
[----:B------:R-:W-:Y:S02]  /*23d0*/  ISETP.GE.U32.AND P5, PT, R30, UR11, PT ;  /* 0x0000000b1e007c0c */ /* 0x000fe4000bfa6070 */
[----:B------:R-:W-:Y:S02]  /*23e0*/  @!P6 IADD3 R20, PT, PT, R20, 0x1, RZ ;  /* 0x000000011414e810 */ /* 0x000fe40007ffe0ff */
[----:B------:R-:W-:Y:S01]  /*23f0*/  ISETP.GE.AND P6, PT, R3, RZ, PT ;  /* 0x000000ff0300720c */ /* 0x000fe20003fc6270 */
[----:B------:R-:W-:-:S08]  /*2400*/  IMAD R17, R2, UR43, R17 ;  /* 0x0000002b02117c24 */ /* 0x000fd0000f8e0211 */
[----:B------:R-:W-:Y:S01]  /*2410*/  @P5 VIADD R20, R20, 0x1 ;  /* 0x0000000114145836 */ /* 0x000fe20000000000 */
[----:B------:R-:W-:-:S04]  /*2420*/  PLOP3.LUT P5, PT, PT, PT, UP1, 0x40, 0x4 ;  /* 0x000000000004781c */ /* 0x000fc80003fae818 */
[----:B------:R-:W-:Y:S01]  /*2430*/  SEL R3, R16, RZ, !P5 ;  /* 0x000000ff10037207 */ /* 0x000fe20006800000 */
[----:B------:R-:W-:Y:S01]  /*2440*/  @!P6 IMAD.MOV R20, RZ, RZ, -R20 ;  /* 0x000000ffff14e224 */ /* 0x000fe200078e0a14 */
[----:B------:R-:W-:-:S03]  /*2450*/  IADD3 R2, P5, PT, R5, UR46, RZ ;  /* 0x0000002e05027c10 */ /* 0x000fc6000ffbe0ff */
[----:B------:R-:W-:Y:S01]  /*2460*/  IMAD R18, R3, UR43, R18 ;  /* 0x0000002b03127c24 */ /* 0x000fe2000f8e0212 */
[----:B------:R-:W-:Y:S02]  /*2470*/  LEA.HI.X.SX32 R3, R5, UR47, 0x1, P5 ;  /* 0x0000002f05037c11 */ /* 0x000fe4000a8f0eff */
[----:B------:R-:W-:-:S03]  /*2480*/  SEL R20, R19, R20, !P2 ;  /* 0x0000001413147207 */ /* 0x000fc60005000000 */
[----:B------:R0:W3:Y:S01]  /*2490*/  LDG.E.U8 R2, desc[UR14][R2.64] ;  /* 0x0000000e02027981 */ /* 0x0000e2000c1e1100 */
[----:B------:R-:W-:-:S05]  /*24a0*/  IADD3 R31, PT, PT, -R20, RZ, RZ ;  /* 0x000000ff141f7210 */ /* 0x000fca0007ffe1ff */
[----:B------:R-:W-:Y:S01]  /*24b0*/  IMAD R36, R31, UR55, R4 ;  /* 0x000000371f247c24 */ /* 0x000fe2000f8e0204 */
[----:B------:R-:W-:-:S04]  /*24c0*/  IADD3 R30, P5, PT, R15, UR46, RZ ;  /* 0x0000002e0f1e7c10 */ /* 0x000fc8000ffbe0ff */
[----:B------:R-:W-:Y:S02]  /*24d0*/  IABS R16, R36 ;  /* 0x0000002400107213 */ /* 0x000fe40000000000 */
[----:B------:R-:W-:-:S03]  /*24e0*/  LEA.HI.X.SX32 R31, R15, UR47, 0x1, P5 ;  /* 0x0000002f0f1f7c11 */ /* 0x000fc6000a8f0eff */
[----:B------:R-:W-:-:S04]  /*24f0*/  IMAD.HI.U32 R15, R16, UR9, RZ ;  /* 0x00000009100f7c27 */ /* 0x000fc8000f8e00ff */
[----:B------:R-:W-:Y:S02]  /*2500*/  IMAD R28, R28, UR42, R37 ;  /* 0x0000002a1c1c7c24 */ /* 0x000fe4000f8e0225 */
[----:B------:R-:W-:-:S04]  /*2510*/  IMAD.MOV R37, RZ, RZ, -R15 ;  /* 0x000000ffff257224 */ /* 0x000fc800078e0a0f */
[----:B------:R-:W-:-:S05]  /*2520*/  IMAD R16, R37, UR10, R16 ;  /* 0x0000000a25107c24 */ /* 0x000fca000f8e0210 */
[----:B------:R-:W-:Y:S02]  /*2530*/  ISETP.LT.U32.AND P6, PT, R16, UR10, PT ;  /* 0x0000000a10007c0c */ /* 0x000fe4000bfc1070 */
[----:B------:R-:W-:Y:S02]  /*2540*/  R2UR UR16, R26 ;  /* 0x000000001a1072ca */ /* 0x000fe400000e0000 */
[----:B------:R-:W-:Y:S02]  /*2550*/  R2UR UR17, R27 ;  /* 0x000000001b1172ca */ /* 0x000fe400000e0000 */
[----:B0-----:R-:W-:-:S07]  /*2560*/  LOP3.LUT R3, R36, UR56, RZ, 0x3c, !PT ;  /* 0x0000003824037c12 */ /* 0x001fce000f8e3cff */
[----:B------:R-:W-:Y:S01]  /*2570*/  @!P6 VIADD R16, R16, -UR10 ;  /* 0x8000000a1010ec36 */ /* 0x000fe20008000000 */
[----:B------:R-:W-:-:S03]  /*2580*/  @!P6 IADD3 R15, PT, PT, R15, 0x1, RZ ;  /* 0x000000010f0fe810 */ /* 0x000fc60007ffe0ff */
[----:B------:R0:W4:Y:S01]  /*2590*/  LDG.E.U8 R5, desc[UR16][R30.64] ;  /* 0x000000101e057981 */ /* 0x000122000c1e1100 */
[----:B------:R-:W-:Y:S02]  /*25a0*/  ISETP.GE.U32.AND P5, PT, R16, UR10, PT ;  /* 0x0000000a10007c0c */ /* 0x000fe4000bfa6070 */
[----:B------:R-:W-:-:S11]  /*25b0*/  ISETP.GE.AND P6, PT, R3, RZ, PT ;  /* 0x000000ff0300720c */ /* 0x000fd60003fc6270 */
[----:B------:R-:W-:-:S04]  /*25c0*/  @P5 VIADD R15, R15, 0x1 ;  /* 0x000000010f0f5836 */ /* 0x000fc80000000000 */
[----:B------:R-:W-:-:S05]  /*25d0*/  @!P6 IMAD.MOV R15, RZ, RZ, -R15 ;  /* 0x000000ffff0fe224 */ /* 0x000fca00078e0a0f */
[----:B------:R-:W-:-:S04]  /*25e0*/  SEL R15, R23, R15, !P0 ;  /* 0x0000000f170f7207 */ /* 0x000fc80004000000 */
[----:B------:R-:W-:-:S05]  /*25f0*/  IADD3 R3, PT, PT, -R15, RZ, RZ ;  /* 0x000000ff0f037210 */ /* 0x000fca0007ffe1ff */
[----:B0-----:R-:W-:Y:S01]  /*2600*/  IMAD R31, R3, UR56, R36 ;  /* 0x00000038031f7c24 */ /* 0x001fe2000f8e0224 */
        /* <DEDUP_REMOVED lines=17> */
[----:B------:R-:W-:Y:S01]  /*2720*/  VIADD R15, R0, 0x120 ;  /* 0x00000120000f7836 */ /* 0x000fe20000000000 */
[----:B------:R-:W-:Y:S02]  /*2730*/  PLOP3.LUT P6, PT, PT, PT, UP0, 0x40, 0x4 ;  /* 0x000000000004781c */ /* 0x000fe40003fce808 */
[----:B------:R-:W-:Y:S02]  /*2740*/  SEL R3, R22, R3, !P3 ;  /* 0x0000000316037207 */ /* 0x000fe40005800000 */
[----:B------:R-:W-:-:S03]  /*2750*/  PLOP3.LUT P5, PT, PT, PT, UP1, 0x40, 0x4 ;  /* 0x000000000004781c */ /* 0x000fc60003fae818 */
[----:B------:R-:W-:Y:S01]  /*2760*/  IMAD.MOV R20, RZ, RZ, -R3 ;  /* 0x000000ffff147224 */ /* 0x000fe200078e0a03 */
[----:B------:R-:W-:Y:S02]  /*2770*/  SEL R3, R3, RZ, !P6 ;  /* 0x000000ff03037207 */ /* 0x000fe40007000000 */
[----:B------:R-:W-:Y:S02]  /*2780*/  SEL R6, R6, RZ, !P5 ;  /* 0x000000ff06067207 */ /* 0x000fe40006800000 */
[----:B------:R-:W-:Y:S01]  /*2790*/  IABS R30, R15 ;  /* 0x0000000f001e7213 */ /* 0x000fe20000000000 */
        /* <DEDUP_REMOVED lines=12> */
[----:B------:R-:W-:-:S04]  /*2860*/  PLOP3.LUT P5, PT, PT, PT, UP1, 0x40, 0x4 ;  /* 0x000000000004781c */ /* 0x000fc80003fae818 */
[----:B------:R-:W-:Y:S01]  /*2870*/  @!P6 IMAD.MOV R6, RZ, RZ, -R6 ;  /* 0x000000ffff06e224 */ /* 0x000fe200078e0a06 */
[----:B------:R-:W-:-:S04]  /*2880*/  SEL R24, R24, RZ, !P5 ;  /* 0x000000ff18187207 */ /* 0x000fc80006800000 */
[----:B------:R-:W-:Y:S02]  /*2890*/  SEL R16, R19, R6, !P2 ;  /* 0x0000000613107207 */ /* 0x000fe40005000000 */
[----:B------:R-:W-:-:S03]  /*28a0*/  PLOP3.LUT P5, PT, PT, PT, UP1, 0x40, 0x4 ;  /* 0x000000000004781c */ /* 0x000fc60003fae818 */
[----:B------:R-:W-:Y:S01]  /*28b0*/  IMAD.MOV R6, RZ, RZ, -R16 ;  /* 0x000000ffff067224 */ /* 0x000fe200078e0a10 */
[----:B------:R-:W-:Y:S01]  /*28c0*/  SEL R7, R7, RZ, !P5 ;  /* 0x000000ff07077207 */ /* 0x000fe20006800000 */
[----:B------:R-:W-:Y:S01]  /*28d0*/  IMAD R20, R20, UR57, R31 ;  /* 0x0000003914147c24 */ /* 0x000fe2000f8e021f */
[----:B------:R-:W-:Y:S01]  /*28e0*/  PLOP3.LUT P5, PT, PT, PT, UP1, 0x40, 0x4 ;  /* 0x000000000004781c */ /* 0x000fe20003fae818 */
[----:B------:R-:W-:Y:S02]  /*28f0*/  IMAD R40, R6, UR55, R15 ;  /* 0x0000003706287c24 */ /* 0x000fe4000f8e020f */
[----:B------:R-:W-:Y:S01]  /*2900*/  IMAD R31, R24, UR43, R25 ;  /* 0x0000002b181f7c24 */ /* 0x000fe2000f8e0219 */
[----:B------:R-:W-:Y:S02]  /*2910*/  SEL R20, R20, RZ, !P5 ;  /* 0x000000ff14147207 */ /* 0x000fe40006800000 */
[----:B------:R-:W-:Y:S02]  /*2920*/  IADD3 R6, P5, PT, R17, UR46, RZ ;  /* 0x0000002e11067c10 */ /* 0x000fe4000ffbe0ff */
[----:B------:R-:W-:Y:S01]  /*2930*/  IABS R25, R40 ;  /* 0x0000002800197213 */ /* 0x000fe20000000000 */
[----:B------:R-:W-:Y:S01]  /*2940*/  IMAD R36, R7, UR43, R28 ;  /* 0x0000002b07247c24 */ /* 0x000fe2000f8e021c */
[----:B------:R-:W-:-:S03]  /*2950*/  LEA.HI.X.SX32 R7, R17, UR47, 0x1, P5 ;  /* 0x0000002f11077c11 */ /* 0x000fc6000a8f0eff */
[----:B------:R-:W-:Y:S01]  /*2960*/  IMAD.HI.U32 R17, R25, UR9, RZ ;  /* 0x0000000919117c27 */ /* 0x000fe2000f8e00ff */
[C---:B------:R-:W-:Y:S01]  /*2970*/  IADD3 R28, P5, PT, R18.reuse, UR46, RZ ;  /* 0x0000002e121c7c10 */ /* 0x040fe2000ffbe0ff */
[----:B------:R0:W2:Y:S03]  /*2980*/  LDG.E.U8 R24, desc[UR14][R6.64] ;  /* 0x0000000e06187981 */ /* 0x0000a6000c1e1100 */
[----:B------:R-:W-:Y:S02]  /*2990*/  IADD3 R30, PT, PT, -R17, RZ, RZ ;  /* 0x000000ff111e7210 */ /* 0x000fe40007ffe1ff */
[----:B------:R-:W-:-:S03]  /*29a0*/  LEA.HI.X.SX32 R29, R18, UR47, 0x1, P5 ;  /* 0x0000002f121d7c11 */ /* 0x000fc6000a8f0eff */
[----:B------:R-:W-:Y:S01]  /*29b0*/  IMAD R18, R30, UR10, R25 ;  /* 0x0000000a1e127c24 */ /* 0x000fe2000f8e0219 */
[C---:B------:R-:W-:Y:S01]  /*29c0*/  IADD3 R38, P5, PT, R3.reuse, UR46, RZ ;  /* 0x0000002e03267c10 */ /* 0x040fe2000ffbe0ff */
[----:B------:R1:W5:Y:S01]  /*29d0*/  LDG.E.U8 R25, desc[UR14][R28.64] ;  /* 0x0000000e1c197981 */ /* 0x000362000c1e1100 */
[----:B0-----:R-:W0:Y:S02]  /*29e0*/  LDC.64 R6, c[0x0][0x3f0] ;  /* 0x0000fc00ff067b82 */ /* 0x001e240000000a00 */
[----:B------:R-:W-:Y:S02]  /*29f0*/  ISETP.LT.U32.AND P6, PT, R18, UR10, PT ;  /* 0x0000000a12007c0c */ /* 0x000fe4000bfc1070 */
[----:B------:R-:W-:Y:S02]  /*2a00*/  LEA.HI.X.SX32 R39, R3, UR47, 0x1, P5 ;  /* 0x0000002f03277c11 */ /* 0x000fe4000a8f0eff */
[C---:B------:R-:W-:Y:S02]  /*2a10*/  IADD3 R30, P5, PT, R31.reuse, UR46, RZ ;  /* 0x0000002e1f1e7c10 */ /* 0x040fe4000ffbe0ff */
[----:B------:R-:W-:Y:S01]  /*2a20*/  LOP3.LUT R3, R40, UR56, RZ, 0x3c, !PT ;  /* 0x0000003828037c12 */ /* 0x000fe2000f8e3cff */
[----:B------:R0:W2:Y:S01]  /*2a30*/  LDG.E.U8 R38, desc[UR14][R38.64] ;  /* 0x0000000e26267981 */ /* 0x0000a2000c1e1100 */
[----:B------:R-:W-:-:S05]  /*2a40*/  LEA.HI.X.SX32 R31, R31, UR47, 0x1, P5 ;  /* 0x0000002f1f1f7c11 */ /* 0x000fca000a8f0eff */
[----:B------:R-:W-:Y:S01]  /*2a50*/  @!P6 VIADD R18, R18, -UR10 ;  /* 0x8000000a1212ec36 */ /* 0x000fe20008000000 */
[----:B------:R4:W2:Y:S04]  /*2a60*/  LDG.E.U8 R43, desc[UR14][R30.64] ;  /* 0x0000000e1e2b7981 */ /* 0x0008a8000c1e1100 */
[----:B------:R-:W-:Y:S01]  /*2a70*/  ISETP.GE.U32.AND P5, PT, R18, UR10, PT ;  /* 0x0000000a12007c0c */ /* 0x000fe2000bfa6070 */
[----:B------:R-:W-:Y:S01]  /*2a80*/  @!P6 VIADD R17, R17, 0x1 ;  /* 0x000000011111e836 */ /* 0x000fe20000000000 */
[----:B------:R-:W-:-:S11]  /*2a90*/  ISETP.GE.AND P6, PT, R3, RZ, PT ;  /* 0x000000ff0300720c */ /* 0x000fd60003fc6270 */
[----:B------:R-:W-:Y:S02]  /*2aa0*/  @P5 IADD3 R17, PT, PT, R17, 0x1, RZ ;  /* 0x0000000111115810 */ /* 0x000fe40007ffe0ff */
[----:B-1----:R-:W-:-:S03]  /*2ab0*/  IADD3 R28, P5, PT, R36, UR46, RZ ;  /* 0x0000002e241c7c10 */ /* 0x002fc6000ffbe0ff */
[----:B------:R-:W-:Y:S01]  /*2ac0*/  @!P6 IMAD.MOV R17, RZ, RZ, -R17 ;  /* 0x000000ffff11e224 */ /* 0x000fe200078e0a11 */
[----:B------:R-:W-:-:S04]  /*2ad0*/  LEA.HI.X.SX32 R29, R36, UR47, 0x1, P5 ;  /* 0x0000002f241d7c11 */ /* 0x000fc8000a8f0eff */
[----:B------:R-:W-:Y:S01]  /*2ae0*/  SEL R36, R23, R17, !P0 ;  /* 0x0000001117247207 */ /* 0x000fe20004000000 */
[----:B------:R1:W2:Y:S04]  /*2af0*/  LDG.E.U8 R28, desc[UR14][R28.64] ;  /* 0x0000000e1c1c7981 */ /* 0x0002a8000c1e1100 */
[----:B------:R-:W-:-:S04]  /*2b00*/  IMAD.MOV R17, RZ, RZ, -R36 ;  /* 0x000000ffff117224 */ /* 0x000fc800078e0a24 */
[----:B------:R-:W-:Y:S01]  /*2b10*/  IMAD R17, R17, UR56, R40 ;  /* 0x0000003811117c24 */ /* 0x000fe2000f8e0228 */
[----:B---3--:R-:W-:-:S04]  /*2b20*/  ISETP.NE.AND P3, PT, R2, RZ, PT ;  /* 0x000000ff0200720c */ /* 0x008fc80003f65270 */
[----:B------:R-:W-:-:S05]  /*2b30*/  IABS R2, R17 ;  /* 0x0000001100027213 */ /* 0x000fca0000000000 */
[----:B------:R-:W-:Y:S01]  /*2b40*/  IMAD.HI.U32 R18, R2, UR5, RZ ;  /* 0x0000000502127c27 */ /* 0x000fe2000f8e00ff */
[----:B0-----:R-:W-:-:S04]  /*2b50*/  R2UR UR4, R7 ;  /* 0x00000000070472ca */ /* 0x001fc800000e0000 */
[----:B------:R-:W-:-:S05]  /*2b60*/  IADD3 R7, PT, PT, -R18, RZ, RZ ;  /* 0x000000ff12077210 */ /* 0x000fca0007ffe1ff */
[----:B------:R-:W-:Y:S01]  /*2b70*/  IMAD R7, R7, UR12, R2 ;  /* 0x0000000c07077c24 */ /* 0x000fe2000f8e0202 */
[----:B------:R-:W-:-:S04]  /*2b80*/  SHF.R.S64 R2, RZ, 0x1e, R4 ;  /* 0x0000001eff027819 */ /* 0x000fc80000001004 */
[----:B------:R-:W-:-:S04]  /*2b90*/  IADD3 R2, P5, PT, R2, UR44, RZ ;  /* 0x0000002c02027c10 */ /* 0x000fc8000ffbe0ff */
[----:B------:R-:W-:Y:S02]  /*2ba0*/  LEA.HI.X.SX32 R3, R4, UR45, 0x2, P5 ;  /* 0x0000002d04037c11 */ /* 0x000fe4000a8f16ff */
[----:B------:R-:W-:Y:S02]  /*2bb0*/  ISETP.LT.U32.AND P5, PT, R7, UR12, PT ;  /* 0x0000000c07007c0c */ /* 0x000fe4000bfa1070 */
[----:B------:R-:W-:-:S11]  /*2bc0*/  P2R R39, PR, RZ, 0x8 ;  /* 0x00000008ff277803 */ /* 0x000fd60000000000 */
[----:B------:R-:W-:-:S05]  /*2bd0*/  @!P5 VIADD R7, R7, -UR12 ;  /* 0x8000000c0707dc36 */ /* 0x000fca0008000000 */
[----:B------:R-:W-:Y:S01]  /*2be0*/  ISETP.GE.U32.AND P3, PT, R7, UR12, PT ;  /* 0x0000000c07007c0c */ /* 0x000fe2000bf66070 */
[----:B------:R-:W-:Y:S01]  /*2bf0*/  VIADD R7, R0, 0x140 ;  /* 0x0000014000077836 */ /* 0x000fe20000000000 */
[----:B----4-:R-:W-:-:S04]  /*2c00*/  ISETP.NE.AND P6, PT, R5, RZ, PT ;  /* 0x000000ff0500720c */ /* 0x010fc80003fc5270 */
[----:B------:R-:W-:-:S05]  /*2c10*/  IABS R5, R7 ;  /* 0x0000000700057213 */ /* 0x000fca0000000000 */
[----:B------:R-:W-:-:S05]  /*2c20*/  IMAD.HI.U32 R4, R5, UR7, RZ ;  /* 0x0000000705047c27 */ /* 0x000fca000f8e00ff */
[----:B------:R-:W-:-:S05]  /*2c30*/  IADD3 R30, PT, PT, -R4, RZ, RZ ;  /* 0x000000ff041e7210 */ /* 0x000fca0007ffe1ff */
[----:B------:R-:W-:Y:S01]  /*2c40*/  IMAD R5, R30, UR11, R5 ;  /* 0x0000000b1e057c24 */ /* 0x000fe2000f8e0205 */
[----:B------:R-:W-:-:S04]  /*2c50*/  P2R R40, PR, RZ, 0x40 ;  /* 0x00000040ff287803 */ /* 0x000fc80000000000 */
[----:B------:R-:W-:Y:S02]  /*2c60*/  ISETP.LT.U32.AND P6, PT, R5, UR11, PT ;  /* 0x0000000b05007c0c */ /* 0x000fe4000bfc1070 */
[----:B------:R-:W-:Y:S02]  /*2c70*/  @!P5 IADD3 R18, PT, PT, R18, 0x1, RZ ;  /* 0x000000011212d810 */ /* 0x000fe40007ffe0ff */
[----:B-1----:R-:W-:-:S09]  /*2c80*/  LOP3.LUT R29, R17, UR57, RZ, 0x3c, !PT ;  /* 0x00000039111d7c12 */ /* 0x002fd2000f8e3cff */
[----:B------:R-:W-:-:S05]  /*2c90*/  @!P6 VIADD R5, R5, -UR11 ;  /* 0x8000000b0505ec36 */ /* 0x000fca0008000000 */
[----:B------:R-:W-:Y:S01]  /*2ca0*/  ISETP.GE.U32.AND P5, PT, R5, UR11, PT ;  /* 0x0000000b05007c0c */ /* 0x000fe2000bfa6070 */
[----:B------:R-:W-:Y:S01]  /*2cb0*/  @!P6 VIADD R4, R4, 0x1 ;  /* 0x000000010404e836 */ /* 0x000fe20000000000 */
[----:B------:R-:W-:Y:S01]  /*2cc0*/  ISETP.GE.AND P6, PT, R29, RZ, PT ;  /* 0x000000ff1d00720c */ /* 0x000fe20003fc6270 */
[----:B------:R-:W-:Y:S01]  /*2cd0*/  @P3 VIADD R18, R18, 0x1 ;  /* 0x0000000112123836 */ /* 0x000fe20000000000 */
[----:B------:R-:W-:-:S03]  /*2ce0*/  LOP3.LUT R5, R7, UR55, RZ, 0x3c, !PT ;  /* 0x0000003707057c12 */ /* 0x000fc6000f8e3cff */
[----:B------:R-:W-:Y:S01]  /*2cf0*/  IMAD.MOV.U32 R29, RZ, RZ, R18 ;  /* 0x000000ffff1d7224 */ /* 0x000fe200078e0012 */
[----:B------:R-:W-:Y:S02]  /*2d00*/  ISETP.NE.AND P3, PT, RZ, UR57, PT ;  /* 0x00000039ff007c0c */ /* 0x000fe4000bf65270 */
[----:B------:R-:W-:Y:S01]  /*2d10*/  SEL R16, R16, RZ, P1 ;  /* 0x000000ff10107207 */ /* 0x000fe20000800000 */
[----:B------:R-:W-:Y:S01]  /*2d20*/  IMAD R20, R20, UR43, R37 ;  /* 0x0000002b14147c24 */ /* 0x000fe2000f8e0225 */
[----:B------:R0:W3:Y:S01]  /*2d30*/  LDG.E R18, desc[UR14][R2.64] ;  /* 0x0000000e02127981 */ /* 0x0000e2000c1e1900 */
[----:B------:R-:W-:Y:S01]  /*2d40*/  @P5 VIADD R4, R4, 0x1 ;  /* 0x0000000104045836 */ /* 0x000fe20000000000 */
[----:B------:R-:W-:Y:S02]  /*2d50*/  ISETP.GE.AND P5, PT, R5, RZ, PT ;  /* 0x000000ff0500720c */ /* 0x000fe40003fa6270 */
[----:B------:R-:W-:Y:S02]  /*2d60*/  @!P6 IADD3 R29, PT, PT, -R29, RZ, RZ ;  /* 0x000000ff1d1de210 */ /* 0x000fe40007ffe1ff */
[----:B------:R-:W-:-:S02]  /*2d70*/  MOV R30, R4 ;  /* 0x00000004001e7202 */ /* 0x000fc40000000f00 */
[----:B------:R-:W-:Y:S01]  /*2d80*/  SEL R29, R22, R29, !P3 ;  /* 0x0000001d161d7207 */ /* 0x000fe20005800000 */
[----:B------:R-:W-:-:S04]  /*2d90*/  IMAD R37, R16, UR40, RZ ;  /* 0x0000002810257c24 */ /* 0x000fc8000f8e02ff */
[----:B------:R-:W-:Y:S02]  /*2da0*/  IMAD.MOV R16, RZ, RZ, -R29 ;  /* 0x000000ffff107224 */ /* 0x000fe400078e0a1d */
[----:B------:R-:W-:Y:S01]  /*2db0*/  @!P5 IMAD.MOV R30, RZ, RZ, -R30 ;  /* 0x000000ffff1ed224 */ /* 0x000fe200078e0a1e */
[----:B------:R-:W-:Y:S01]  /*2dc0*/  IADD3 R4, P5, PT, R20, UR46, RZ ;  /* 0x0000002e14047c10 */ /* 0x000fe2000ffbe0ff */
[----:B------:R-:W-:-:S03]  /*2dd0*/  IMAD R17, R16, UR57, R17 ;  /* 0x0000003910117c24 */ /* 0x000fc6000f8e0211 */
[----:B------:R-:W-:Y:S02]  /*2de0*/  SEL R16, R19, R30, !P2 ;  /* 0x0000001e13107207 */ /* 0x000fe40005000000 */
[----:B------:R-:W-:Y:S02]  /*2df0*/  LEA.HI.X.SX32 R5, R20, UR47, 0x1, P5 ;  /* 0x0000002f14057c11 */ /* 0x000fe4000a8f0eff */
[----:B------:R-:W-:Y:S01]  /*2e00*/  SEL R20, R36, RZ, P4 ;  /* 0x000000ff24147207 */ /* 0x000fe20002000000 */
[----:B0-----:R-:W-:Y:S02]  /*2e10*/  IMAD.MOV R2, RZ, RZ, -R16 ;  /* 0x000000ffff027224 */ /* 0x001fe400078e0a10 */
[----:B------:R0:W4:Y:S02]  /*2e20*/  LDG.E.U8 R31, desc[UR14][R4.64] ;  /* 0x0000000e041f7981 */ /* 0x000124000c1e1100 */
[----:B------:R-:W-:Y:S02]  /*2e30*/  IMAD R20, R20, UR41, R37 ;  /* 0x0000002914147c24 */ /* 0x000fe4000f8e0225 */
[----:B------:R-:W-:-:S05]  /*2e40*/  IMAD R37, R2, UR55, R7 ;  /* 0x0000003702257c24 */ /* 0x000fca000f8e0207 */
[----:B------:R-:W-:-:S05]  /*2e50*/  IABS R3, R37 ;  /* 0x0000002500037213 */ /* 0x000fca0000000000 */
[----:B------:R-:W-:-:S05]  /*2e60*/  IMAD.HI.U32 R2, R3, UR9, RZ ;  /* 0x0000000903027c27 */ /* 0x000fca000f8e00ff */
[----:B0-----:R-:W-:-:S05]  /*2e70*/  IADD3 R4, PT, PT, -R2, RZ, RZ ;  /* 0x000000ff02047210 */ /* 0x001fca0007ffe1ff */
[----:B------:R-:W-:-:S05]  /*2e80*/  IMAD R3, R4, UR10, R3 ;  /* 0x0000000a04037c24 */ /* 0x000fca000f8e0203 */
[----:B------:R-:W-:-:S13]  /*2e90*/  ISETP.LT.U32.AND P5, PT, R3, UR10, PT ;  /* 0x0000000a03007c0c */ /* 0x000fda000bfa1070 */
[----:B------:R-:W-:Y:S02]  /*2ea0*/  @!P5 VIADD R3, R3, -UR10 ;  /* 0x8000000a0303dc36 */ /* 0x000fe40008000000 */
[----:B------:R-:W-:-:S03]  /*2eb0*/  @!P5 VIADD R2, R2, 0x1 ;  /* 0x000000010202d836 */ /* 0x000fc60000000000 */
[----:B------:R-:W-:Y:S02]  /*2ec0*/  ISETP.GE.U32.AND P5, PT, R3, UR10, PT ;  /* 0x0000000a03007c0c */ /* 0x000fe4000bfa6070 */
[----:B------:R-:W-:-:S11]  /*2ed0*/  LOP3.LUT R3, R37, UR56, RZ, 0x3c, !PT ;  /* 0x0000003825037c12 */ /* 0x000fd6000f8e3cff */
[----:B------:R-:W-:Y:S02]  /*2ee0*/  @P5 IADD3 R2, PT, PT, R2, 0x1, RZ ;  /* 0x0000000102025810 */ /* 0x000fe40007ffe0ff */
[----:B------:R-:W-:-:S03]  /*2ef0*/  ISETP.GE.AND P5, PT, R3, RZ, PT ;  /* 0x000000ff0300720c */ /* 0x000fc60003fa6270 */
[----:B------:R-:W-:-:S10]  /*2f00*/  IMAD.MOV.U32 R4, RZ, RZ, R2 ;  /* 0x000000ffff047224 */ /* 0x000fd400078e0002 */
[----:B------:R-:W-:Y:S01]  /*2f10*/  @!P5 IMAD.MOV R4, RZ, RZ, -R4 ;  /* 0x000000ffff04d224 */ /* 0x000fe200078e0a04 */
[----:B------:R-:W-:-:S04]  /*2f20*/  PLOP3.LUT P5, PT, PT, PT, UP0, 0x40, 0x4 ;  /* 0x000000000004781c */ /* 0x000fc80003fae808 */
[----:B------:R-:W-:-:S04]  /*2f30*/  SEL R30, R23, R4, !P0 ;  /* 0x00000004171e7207 */ /* 0x000fc80004000000 */
[----:B------:R-:W-:Y:S02]  /*2f40*/  IADD3 R4, PT, PT, -R30, RZ, RZ ;  /* 0x000000ff1e047210 */ /* 0x000fe40007ffe1ff */
[----:B------:R-:W-:Y:S02]  /*2f50*/  SEL R29, R29, RZ, !P5 ;  /* 0x000000ff1d1d7207 */ /* 0x000fe40006800000 */
[----:B------:R-:W-:Y:S01]  /*2f60*/  PLOP3.LUT P5, PT, PT, PT, UP1, 0x40, 0x4 ;  /* 0x000000000004781c */ /* 0x000fe20003fae818 */
[----:B------:R-:W-:Y:S01]  /*2f70*/  IMAD R41, R4, UR56, R37 ;  /* 0x0000003804297c24 */ /* 0x000fe2000f8e0225 */
[----:B------:R-:W-:Y:S02]  /*2f80*/  SHF.R.S64 R2, RZ, 0x1e, R15 ;  /* 0x0000001eff027819 */ /* 0x000fe4000000100f */
[----:B------:R-:W-:Y:S02]  /*2f90*/  SEL R17, R17, RZ, !P5 ;  /* 0x000000ff11117207 */ /* 0x000fe40006800000 */
[----:B------:R-:W-:-:S02]  /*2fa0*/  IADD3 R2, P5, PT, R2, UR44, RZ ;  /* 0x0000002c02027c10 */ /* 0x000fc4000ffbe0ff */
[----:B------:R-:W-:Y:S02]  /*2fb0*/  IABS R4, R41 ;  /* 0x0000002900047213 */ /* 0x000fe40000000000 */
[----:B------:R-:W-:-:S03]  /*2fc0*/  LEA.HI.X.SX32 R3, R15, UR45, 0x2, P5 ;  /* 0x0000002d0f037c11 */ /* 0x000fc6000a8f16ff */
        /* <DEDUP_REMOVED lines=20> */
[----:B------:R-:W-:Y:S01]  /*3110*/  PLOP3.LUT P5, PT, PT, PT, UP0, 0x40, 0x4 ;  /* 0x000000000004781c */ /* 0x000fe20003fae808 */
[----:B------:R-:W-:-:S03]  /*3120*/  IMAD R16, R2, UR41, R3 ;  /* 0x0000002902107c24 */ /* 0x000fc6000f8e0203 */
[----:B------:R-:W-:Y:S02]  /*3130*/  SEL R15, R22, R15, !P3 ;  /* 0x0000000f160f7207 */ /* 0x000fe40005800000 */
[----:B------:R-:W-:Y:S02]  /*3140*/  SHF.R.S64 R4, RZ, 0x1e, R7 ;  /* 0x0000001eff047819 */ /* 0x000fe40000001007 */
[C---:B------:R-:W-:Y:S02]  /*3150*/  SEL R3, R15.reuse, RZ, !P5 ;  /* 0x000000ff0f037207 */ /* 0x040fe40006800000 */
[----:B------:R-:W-:Y:S01]  /*3160*/  IADD3 R2, PT, PT, -R15, RZ, RZ ;  /* 0x000000ff0f027210 */ /* 0x000fe20007ffe1ff */
[----:B------:R-:W-:Y:S01]  /*3170*/  VIADD R15, R0, 0x160 ;  /* 0x00000160000f7836 */ /* 0x000fe20000000000 */
[----:B------:R-:W-:Y:S01]  /*3180*/  IADD3 R4, P6, PT, R4, UR44, RZ ;  /* 0x0000002c04047c10 */ /* 0x000fe2000ffde0ff */
[----:B------:R-:W-:-:S03]  /*3190*/  IMAD R3, R3, UR42, R16 ;  /* 0x0000002a03037c24 */ /* 0x000fc6000f8e0210 */
[----:B------:R-:W-:Y:S02]  /*31a0*/  IABS R16, R15 ;  /* 0x0000000f00107213 */ /* 0x000fe40000000000 */
[----:B------:R-:W-:-:S03]  /*31b0*/  LEA.HI.X.SX32 R5, R7, UR45, 0x2, P6 ;  /* 0x0000002d07057c11 */ /* 0x000fc6000b0f16ff */
[----:B------:R-:W-:-:S04]  /*31c0*/  IMAD.HI.U32 R7, R16, UR7, RZ ;  /* 0x0000000710077c27 */ /* 0x000fc8000f8e00ff */
[----:B-1----:R-:W-:-:S04]  /*31d0*/  IMAD.MOV R37, RZ, RZ, -R7 ;  /* 0x000000ffff257224 */ /* 0x002fc800078e0a07 */
[----:B------:R-:W-:-:S05]  /*31e0*/  IMAD R16, R37, UR11, R16 ;  /* 0x0000000b25107c24 */ /* 0x000fca000f8e0210 */
[----:B------:R-:W-:-:S13]  /*31f0*/  ISETP.LT.U32.AND P5, PT, R16, UR11, PT ;  /* 0x0000000b10007c0c */ /* 0x000fda000bfa1070 */
[----:B------:R-:W-:Y:S01]  /*3200*/  @!P5 IADD3 R16, PT, PT, R16, -UR11, RZ ;  /* 0x8000000b1010dc10 */ /* 0x000fe2000fffe0ff */
[----:B------:R-:W-:-:S03]  /*3210*/  @!P5 VIADD R7, R7, 0x1 ;  /* 0x000000010707d836 */ /* 0x000fc60000000000 */
[----:B------:R-:W-:Y:S01]  /*3220*/  ISETP.GE.U32.AND P5, PT, R16, UR11, PT ;  /* 0x0000000b10007c0c */ /* 0x000fe2000bfa6070 */
[----:B------:R-:W-:Y:S01]  /*3230*/  IMAD R2, R2, UR57, R41 ;  /* 0x0000003902027c24 */ /* 0x000fe2000f8e0229 */
[----:B------:R-:W-:-:S11]  /*3240*/  LOP3.LUT R20, R15, UR55, RZ, 0x3c, !PT ;  /* 0x000000370f147c12 */ /* 0x000fd6000f8e3cff */
[----:B------:R-:W-:Y:S01]  /*3250*/  @P5 VIADD R7, R7, 0x1 ;  /* 0x0000000107075836 */ /* 0x000fe20000000000 */
[----:B------:R-:W-:-:S04]  /*3260*/  PLOP3.LUT P5, PT, PT, PT, UP1, 0x40, 0x4 ;  /* 0x000000000004781c */ /* 0x000fc80003fae818 */
[----:B------:R-:W-:Y:S02]  /*3270*/  SEL R2, R2, RZ, !P5 ;  /* 0x000000ff02027207 */ /* 0x000fe40006800000 */
[----:B------:R-:W-:Y:S02]  /*3280*/  ISETP.GE.AND P5, PT, R20, RZ, PT ;  /* 0x000000ff1400720c */ /* 0x000fe40003fa6270 */
[----:B------:R-:W-:Y:S01]  /*3290*/  MOV R16, R7 ;  /* 0x0000000700107202 */ /* 0x000fe20000000f00 */
[----:B------:R-:W-:Y:S01]  /*32a0*/  IMAD R3, R2, UR43, R3 ;  /* 0x0000002b02037c24 */ /* 0x000fe2000f8e0203 */
[----:B------:R-:W3:Y:S09]  /*32b0*/  LDG.E R7, desc[UR14][R4.64] ;  /* 0x0000000e04077981 */ /* 0x000ef2000c1e1900 */
[----:B------:R-:W-:-:S05]  /*32c0*/  @!P5 IMAD.MOV R16, RZ, RZ, -R16 ;  /* 0x000000ffff10d224 */ /* 0x000fca00078e0a10 */
        /* <DEDUP_REMOVED lines=53> */
[----:B------:R-:W-:Y:S01]  /*3620*/  IADD3 R2, P5, PT, R3, UR46, RZ ;  /* 0x0000002e03027c10 */ /* 0x000fe2000ffbe0ff */
        /* <DEDUP_REMOVED lines=57> */
[----:B------:R-:W-:Y:S01]  /*39c0*/  LEA.HI.X.SX32 R5, R16, UR45, 0x2, P5 ;  /* 0x0000002d10057c11 */ /* 0x000fe2000a8f16ff */
[----:B------:R-:W-:-:S03]  /*39d0*/  VIADD R30, R0, 0x1a0 ;  /* 0x000001a0001e7836 */ /* 0x000fc60000000000 */
[C---:B------:R-:W-:Y:S01]  /*39e0*/  IADD3 R2, P5, PT, R3.reuse, UR46, RZ ;  /* 0x0000002e03027c10 */ /* 0x040fe2000ffbe0ff */
[----:B------:R0:W3:Y:S03]  /*39f0*/  LDG.E R16, desc[UR14][R4.64] ;  /* 0x0000000e04107981 */ /* 0x0000e6000c1e1900 */
[----:B------:R-:W-:Y:S02]  /*3a00*/  LEA.HI.X.SX32 R3, R3, UR47, 0x1, P5 ;  /* 0x0000002f03037c11 */ /* 0x000fe4000a8f0eff */
[----:B-----5:R-:W-:Y:S02]  /*3a10*/  ISETP.NE.AND P5, PT, R25, RZ, PT ;  /* 0x000000ff1900720c */ /* 0x020fe40003fa5270 */
[----:B------:R-:W-:Y:S01]  /*3a20*/  IABS R25, R30 ;  /* 0x0000001e00197213 */ /* 0x000fe20000000000 */
[----:B------:R1:W5:Y:S01]  /*3a30*/  LDG.E.U8 R36, desc[UR14][R2.64] ;  /* 0x0000000e02247981 */ /* 0x000362000c1e1100 */
[----:B--2---:R-:W-:-:S03]  /*3a40*/  ISETP.NE.AND P6, PT, R24, RZ, PT ;  /* 0x000000ff1800720c */ /* 0x004fc60003fc5270 */
        /* <DEDUP_REMOVED lines=52> */
[----:B------:R-:W-:Y:S01]  /*3d90*/  IMAD R2, R2, UR42, R5 ;  /* 0x0000002a02027c24 */ /* 0x000fe2000f8e0205 */
[----:B------:R-:W-:Y:S01]  /*3da0*/  SHF.R.S64 R24, RZ, 0x1e, R30 ;  /* 0x0000001eff187819 */ /* 0x000fe2000000101e */
[----:B------:R-:W-:Y:S01]  /*3db0*/  VIADD R5, R0, 0x1c0 ;  /* 0x000001c000057836 */ /* 0x000fe20000000000 */
[----:B------:R-:W-:-:S02]  /*3dc0*/  P2R R41, PR, RZ, 0x40 ;  /* 0x00000040ff297803 */ /* 0x000fc40000000000 */
[----:B------:R-:W-:Y:S02]  /*3dd0*/  SEL R3, R3, RZ, !P5 ;  /* 0x000000ff03037207 */ /* 0x000fe40006800000 */
[----:B------:R-:W-:Y:S02]  /*3de0*/  ISETP.NE.AND P6, PT, R38, RZ, PT ;  /* 0x000000ff2600720c */ /* 0x000fe40003fc5270 */
        /* <DEDUP_REMOVED lines=64> */
[----:B------:R-:W-:Y:S02]  /*41f0*/  P2R R43, PR, RZ, 0x40 ;  /* 0x00000040ff2b7803 */ /* 0x000fe40000000000 */
[----:B------:R-:W-:Y:S01]  /*4200*/  IADD3 R4, P5, PT, R4, UR44, RZ ;  /* 0x0000002c04047c10 */ /* 0x000fe2000ffbe0ff */
[----:B------:R-:W-:Y:S01]  /*4210*/  IMAD R3, R3, UR43, R2 ;  /* 0x0000002b03037c24 */ /* 0x000fe2000f8e0202 */
[----:B------:R-:W-:Y:S02]  /*4220*/  ISETP.NE.AND P6, PT, R28, RZ, PT ;  /* 0x000000ff1c00720c */ /* 0x000fe40003fc5270 */
[----:B------:R-:W-:Y:S02]  /*4230*/  IADD3 R28, PT, PT, R0, 0x1e0, RZ ;  /* 0x000001e0001c7810 */ /* 0x000fe40007ffe0ff */
[----:B------:R-:W-:-:S02]  /*4240*/  LEA.HI.X.SX32 R5, R5, UR45, 0x2, P5 ;  /* 0x0000002d05057c11 */ /* 0x000fc4000a8f16ff */
[C---:B------:R-:W-:Y:S02]  /*4250*/  IADD3 R2, P5, PT, R3.reuse, UR46, RZ ;  /* 0x0000002e03027c10 */ /* 0x040fe4000ffbe0ff */
[----:B------:R-:W-:Y:S01]  /*4260*/  IABS R45, R28 ;  /* 0x0000001c002d7213 */ /* 0x000fe20000000000 */
[----:B------:R0:W2:Y:S01]  /*4270*/  LDG.E R25, desc[UR14][R4.64] ;  /* 0x0000000e04197981 */ /* 0x0000a2000c1e1900 */
[----:B------:R-:W-:Y:S02]  /*4280*/  LEA.HI.X.SX32 R3, R3, UR47, 0x1, P5 ;  /* 0x0000002f03037c11 */ /* 0x000fe4000a8f0eff */
[----:B----4-:R-:W-:Y:S01]  /*4290*/  ISETP.NE.AND P5, PT, R31, RZ, PT ;  /* 0x000000ff1f00720c */ /* 0x010fe20003fa5270 */
[----:B------:R-:W-:Y:S02]  /*42a0*/  IMAD.HI.U32 R31, R45, UR7, RZ ;  /* 0x000000072d1f7c27 */ /* 0x000fe4000f8e00ff */
[----:B------:R1:W4:Y:S02]  /*42b0*/  LDG.E.U8 R38, desc[UR14][R2.64] ;  /* 0x0000000e02267981 */ /* 0x000324000c1e1100 */
        /* <DEDUP_REMOVED lines=57> */
[----:B---3--:R-:W-:Y:S01]  /*4650*/  ISETP.NE.AND P6, PT, R29, RZ, PT ;  /* 0x000000ff1d00720c */ /* 0x008fe20003fc5270 */
[----:B------:R-:W-:Y:S01]  /*4660*/  VIADD R29, R0, 0x200 ;  /* 0x00000200001d7836 */ /* 0x000fe20000000000 */
[----:B------:R-:W-:Y:S02]  /*4670*/  LEA.HI.X.SX32 R5, R28, UR45, 0x2, P5 ;  /* 0x0000002d1c057c11 */ /* 0x000fe4000a8f16ff */
[----:B------:R-:W-:-:S02]  /*4680*/  IADD3 R2, P5, PT, R3, UR46, RZ ;  /* 0x0000002e03027c10 */ /* 0x000fc4000ffbe0ff */
[----:B------:R-:W-:Y:S01]  /*4690*/  IABS R47, R29 ;  /* 0x0000001d002f7213 */ /* 0x000fe20000000000 */
[----:B------:R0:W3:Y:S01]  /*46a0*/  LDG.E R28, desc[UR14][R4.64] ;  /* 0x0000000e041c7981 */ /* 0x0000e2000c1e1900 */
[----:B------:R-:W-:Y:S02]  /*46b0*/  LEA.HI.X.SX32 R3, R3, UR47, 0x1, P5 ;  /* 0x0000002f03037c11 */ /* 0x000fe4000a8f0eff */
[----:B------:R-:W-:Y:S01]  /*46c0*/  ISETP.NE.AND P5, PT, R37, RZ, PT ;  /* 0x000000ff2500720c */ /* 0x000fe20003fa5270 */
[----:B------:R-:W-:Y:S02]  /*46d0*/  IMAD.HI.U32 R37, R47, UR7, RZ ;  /* 0x000000072f257c27 */ /* 0x000fe4000f8e00ff */
[----:B------:R1:W3:Y:S03]  /*46e0*/  LDG.E.U8 R31, desc[UR14][R2.64] ;  /* 0x0000000e021f7981 */ /* 0x0002e6000c1e1100 */
        /* <DEDUP_REMOVED lines=62> */
[----:B------:R0:W3:Y:S01]  /*4ad0*/  LDG.E R29, desc[UR14][R4.64] ;  /* 0x0000000e041d7981 */ /* 0x0000e2000c1e1900 */
        /* <DEDUP_REMOVED lines=63> */
[----:B------:R0:W5:Y:S03]  /*4ed0*/  LDG.E R36, desc[UR14][R4.64] ;  /* 0x0000000e04247981 */ /* 0x000166000c1e1900 */
[----:B------:R-:W-:Y:S02]  /*4ee0*/  LEA.HI.X.SX32 R3, R3, UR47, 0x1, P5 ;  /* 0x0000002f03037c11 */ /* 0x000fe4000a8f0eff */
[----:B----4-:R-:W-:Y:S02]  /*4ef0*/  ISETP.NE.AND P5, PT, R38, RZ, PT ;  /* 0x000000ff2600720c */ /* 0x010fe40003fa5270 */
[----:B------:R-:W-:Y:S01]  /*4f00*/  IABS R38, R20 ;  /* 0x0000001400267213 */ /* 0x000fe20000000000 */
[----:B------:R1:W4:Y:S01]  /*4f10*/  LDG.E.U8 R54, desc[UR14][R2.64] ;  /* 0x0000000e02367981 */ /* 0x000322000c1e1100 */
[----:B------:R-:W-:-:S02]  /*4f20*/  P2R R53, PR, RZ, 0x40 ;  /* 0x00000040ff357803 */ /* 0x000fc40000000000 */
[----:B--2---:R-:W-:Y:S01]  /*4f30*/  ISETP.NE.AND P6, PT, R30, RZ, PT ;  /* 0x000000ff1e00720c */ /* 0x004fe20003fc5270 */
        /* <DEDUP_REMOVED lines=45> */
[----:B------:R-:W-:-:S11]  /*5210*/  P2R R52, PR, RZ, 0x10 ;  /* 0x00000010ff347803 */ /* 0x000fd60000000000 */
[----:B------:R-:W-:-:S04]  /*5220*/  @!P5 IADD3 R3, PT, PT, -R3, RZ, RZ ;  /* 0x000000ff0303d210 */ /* 0x000fc80007ffe1ff */
[----:B------:R-:W-:Y:S02]  /*5230*/  SEL R3, R22, R3, !P3 ;  /* 0x0000000316037207 */ /* 0x000fe40005800000 */
[----:B------:R-:W-:-:S03]  /*5240*/  PLOP3.LUT P5, PT, PT, PT, UP0, 0x40, 0x4 ;  /* 0x000000000004781c */ /* 0x000fc60003fae808 */
[----:B------:R-:W-:Y:S01]  /*5250*/  IMAD.MOV R5, RZ, RZ, -R3 ;  /* 0x000000ffff057224 */ /* 0x000fe200078e0a03 */
[----:B------:R-:W-:Y:S02]  /*5260*/  ISETP.NE.AND P4, PT, R49, RZ, PT ;  /* 0x000000ff3100720c */ /* 0x000fe40003f85270 */
[----:B------:R-:W-:Y:S01]  /*5270*/  SEL R3, R3, RZ, !P5 ;  /* 0x000000ff03037207 */ /* 0x000fe20006800000 */
[----:B------:R-:W-:Y:S01]  /*5280*/  IMAD R2, R5, UR57, R2 ;  /* 0x0000003905027c24 */ /* 0x000fe2000f8e0202 */
[----:B------:R-:W-:Y:S02]  /*5290*/  PLOP3.LUT P5, PT, PT, PT, UP1, 0x40, 0x4 ;  /* 0x000000000004781c */ /* 0x000fe40003fae818 */
[----:B------:R-:W-:Y:S02]  /*52a0*/  P2R R49, PR, RZ, 0x10 ;  /* 0x00000010ff317803 */ /* 0x000fe40000000000 */
[----:B------:R-:W-:Y:S01]  /*52b0*/  ISETP.NE.AND P4, PT, R48, RZ, PT ;  /* 0x000000ff3000720c */ /* 0x000fe20003f85270 */
[----:B------:R-:W-:Y:S01]  /*52c0*/  IMAD R3, R3, UR42, R38 ;  /* 0x0000002a03037c24 */ /* 0x000fe2000f8e0226 */
[----:B------:R-:W-:-:S02]  /*52d0*/  SEL R2, R2, RZ, !P5 ;  /* 0x000000ff02027207 */ /* 0x000fc40006800000 */
[----:B------:R-:W-:Y:S02]  /*52e0*/  P2R R48, PR, RZ, 0x10 ;  /* 0x00000010ff307803 */ /* 0x000fe40000000000 */
[----:B------:R-:W-:Y:S01]  /*52f0*/  ISETP.NE.AND P4, PT, R44, RZ, PT ;  /* 0x000000ff2c00720c */ /* 0x000fe20003f85270 */
[----:B------:R-:W-:Y:S01]  /*5300*/  IMAD R5, R2, UR43, R3 ;  /* 0x0000002b02057c24 */ /* 0x000fe2000f8e0203 */
[----:B------:R-:W-:Y:S02]  /*5310*/  SHF.R.S64 R2, RZ, 0x1e, R20 ;  /* 0x0000001eff027819 */ /* 0x000fe40000001014 */
[----:B------:R-:W-:Y:S02]  /*5320*/  P2R R44, PR, RZ, 0x10 ;  /* 0x00000010ff2c7803 */ /* 0x000fe40000000000 */
[----:B------:R-:W-:Y:S02]  /*5330*/  ISETP.NE.AND P4, PT, R43, RZ, PT ;  /* 0x000000ff2b00720c */ /* 0x000fe40003f85270 */
[----:B------:R-:W-:-:S02]  /*5340*/  IADD3 R2, P5, PT, R2, UR44, RZ ;  /* 0x0000002c02027c10 */ /* 0x000fc4000ffbe0ff */
[----:B------:R-:W-:Y:S02]  /*5350*/  P2R R43, PR, RZ, 0x10 ;  /* 0x00000010ff2b7803 */ /* 0x000fe40000000000 */
[----:B------:R-:W-:Y:S02]  /*5360*/  ISETP.NE.AND P4, PT, R42, RZ, PT ;  /* 0x000000ff2a00720c */ /* 0x000fe40003f85270 */
[----:B------:R-:W-:Y:S02]  /*5370*/  LEA.HI.X.SX32 R3, R20, UR45, 0x2, P5 ;  /* 0x0000002d14037c11 */ /* 0x000fe4000a8f16ff */
[----:B------:R-:W-:Y:S02]  /*5380*/  IADD3 R4, P5, PT, R5, UR46, RZ ;  /* 0x0000002e05047c10 */ /* 0x000fe4000ffbe0ff */
[----:B------:R-:W-:Y:S02]  /*5390*/  P2R R42, PR, RZ, 0x10 ;  /* 0x00000010ff2a7803 */ /* 0x000fe40000000000 */
[----:B------:R-:W-:-:S02]  /*53a0*/  ISETP.NE.AND P4, PT, R41, RZ, PT ;  /* 0x000000ff2900720c */ /* 0x000fc40003f85270 */
[----:B------:R-:W-:Y:S02]  /*53b0*/  LEA.HI.X.SX32 R5, R5, UR47, 0x1, P5 ;  /* 0x0000002f05057c11 */ /* 0x000fe4000a8f0eff */
[C---:B------:R-:W-:Y:S02]  /*53c0*/  IADD3 R20, P5, PT, R21.reuse, UR46, RZ ;  /* 0x0000002e15147c10 */ /* 0x040fe4000ffbe0ff */
[----:B------:R-:W-:Y:S02]  /*53d0*/  P2R R41, PR, RZ, 0x10 ;  /* 0x00000010ff297803 */ /* 0x000fe40000000000 */
[----:B------:R-:W-:Y:S01]  /*53e0*/  ISETP.NE.AND P4, PT, R40, RZ, PT ;  /* 0x000000ff2800720c */ /* 0x000fe20003f85270 */
[----:B------:R-:W2:Y:S01]  /*53f0*/  LDG.E.U8 R5, desc[UR14][R4.64] ;  /* 0x0000000e04057981 */ /* 0x000ea2000c1e1100 */
[----:B------:R-:W-:Y:S02]  /*5400*/  LEA.HI.X.SX32 R21, R21, UR47, 0x1, P5 ;  /* 0x0000002f15157c11 */ /* 0x000fe4000a8f0eff */
[----:B---3--:R-:W-:-:S02]  /*5410*/  ISETP.NE.AND P5, PT, R31, RZ, PT ;  /* 0x000000ff1f00720c */ /* 0x008fc40003fa5270 */
[----:B------:R-:W-:Y:S02]  /*5420*/  IADD3 R31, PT, PT, R0, 0x260, RZ ;  /* 0x00000260001f7810 */ /* 0x000fe40007ffe0ff */
[----:B------:R-:W-:Y:S01]  /*5430*/  P2R R30, PR, RZ, 0x10 ;  /* 0x00000010ff1e7803 */ /* 0x000fe20000000000 */
[----:B------:R-:W3:Y:S01]  /*5440*/  LDG.E.U8 R21, desc[UR14][R20.64] ;  /* 0x0000000e14157981 */ /* 0x000ee2000c1e1100 */
[----:B------:R-:W-:-:S03]  /*5450*/  ISETP.NE.AND P4, PT, R39, RZ, PT ;  /* 0x000000ff2700720c */ /* 0x000fc60003f85270 */
[----:B------:R0:W4:Y:S01]  /*5460*/  LDG.E R39, desc[UR14][R2.64] ;  /* 0x0000000e02277981 */ /* 0x000122000c1e1900 */
[----:B------:R-:W-:Y:S02]  /*5470*/  IABS R38, UR55 ;  /* 0x0000003700267c13 */ /* 0x000fe40008000000 */
[----:B0-----:R-:W-:-:S05]  /*5480*/  IABS R3, R31 ;  /* 0x0000001f00037213 */ /* 0x001fca0000000000 */
[----:B------:R-:W-:-:S04]  /*5490*/  IMAD.HI.U32 R2, R3, UR7, RZ ;  /* 0x0000000703027c27 */ /* 0x000fc8000f8e00ff */
[----:B------:R-:W-:-:S04]  /*54a0*/  IMAD.MOV R4, RZ, RZ, -R2 ;  /* 0x000000ffff047224 */ /* 0x000fc800078e0a02 */
[----:B------:R-:W-:Y:S01]  /*54b0*/  IMAD R3, R38, R4, R3 ;  /* 0x0000000426037224 */ /* 0x000fe200078e0203 */
[----:B------:R-:W-:-:S04]  /*54c0*/  P2R R50, PR, RZ, 0x40 ;  /* 0x00000040ff327803 */ /* 0x000fc80000000000 */
[----:B------:R-:W-:-:S13]  /*54d0*/  ISETP.GT.U32.AND P6, PT, R38, R3, PT ;  /* 0x000000032600720c */ /* 0x000fda0003fc4070 */
[----:B------:R-:W-:Y:S01]  /*54e0*/  @!P6 IADD3 R3, PT, PT, R3, -R38, RZ ;  /* 0x800000260303e210 */ /* 0x000fe20007ffe0ff */
[----:B------:R-:W-:-:S03]  /*54f0*/  @!P6 VIADD R2, R2, 0x1 ;  /* 0x000000010202e836 */ /* 0x000fc60000000000 */
[----:B------:R-:W-:Y:S02]  /*5500*/  ISETP.GE.U32.AND P6, PT, R3, R38, PT ;  /* 0x000000260300720c */ /* 0x000fe40003fc6070 */
        /* <DEDUP_REMOVED lines=33> */
[----:B-----5:R-:W-:Y:S02]  /*5720*/  ISETP.NE.AND P2, PT, R37, RZ, PT ;  /* 0x000000ff2500720c */ /* 0x020fe40003f45270 */
[----:B------:R-:W-:Y:S02]  /*5730*/  R2UR UR6, R26 ;  /* 0x000000001a0672ca */ /* 0x000fe400000e0000 */
[----:B------:R-:W-:-:S07]  /*5740*/  R2UR UR7, R27 ;  /* 0x000000001b0772ca */ /* 0x000fce00000e0000 */
[----:B------:R-:W-:-:S05]  /*5750*/  @!P0 IMAD.MOV R2, RZ, RZ, -R2 ;  /* 0x000000ffff028224 */ /* 0x000fca00078e0a02 */
[----:B------:R-:W-:Y:S02]  /*5760*/  SEL R37, R22, R2, !P3 ;  /* 0x0000000216257207 */ /* 0x000fe40005800000 */
[----:B------:R-:W-:-:S04]  /*5770*/  SHF.R.S64 R2, RZ, 0x1e, R0 ;  /* 0x0000001eff027819 */ /* 0x000fc80000001000 */
[----:B------:R-:W-:-:S04]  /*5780*/  IADD3 R2, P3, PT, R2, UR44, RZ ;  /* 0x0000002c02027c10 */ /* 0x000fc8000ff7e0ff */
[----:B------:R-:W-:-:S05]  /*5790*/  LEA.HI.X.SX32 R3, R0, UR45, 0x2, P3 ;  /* 0x0000002d00037c11 */ /* 0x000fca00098f16ff */
[----:B------:R-:W5:Y:S01]  /*57a0*/  LDG.E R2, desc[UR6][R2.64] ;  /* 0x0000000602027981 */ /* 0x000f62000c1e1900 */
[----:B------:R-:W-:Y:S02]  /*57b0*/  SEL R0, R4, RZ, P1 ;  /* 0x000000ff04007207 */ /* 0x000fe40000800000 */
[----:B------:R-:W-:Y:S01]  /*57c0*/  ISETP.NE.AND P1, PT, R45, RZ, PT ;  /* 0x000000ff2d00720c */ /* 0x000fe20003f25270 */
[----:B------:R-:W-:Y:S01]  /*57d0*/  FMUL R45, R14, UR4 ;  /* 0x000000040e2d7c20 */ /* 0x000fe20008400000 */
[----:B------:R-:W-:-:S04]  /*57e0*/  FMUL R13, R13, UR4 ;  /* 0x000000040d0d7c20 */ /* 0x000fc80008400000 */
        /* <DEDUP_REMOVED lines=18> */
[-C--:B------:R-:W-:Y:S01]  /*5910*/  FSEL R8, R9, R6.reuse, P4 ;  /* 0x0000000609087208 */ /* 0x080fe20002000000 */
[----:B------:R-:W-:Y:S01]  /*5920*/  FMUL R9, R18, UR4 ;  /* 0x0000000412097c20 */ /* 0x000fe20008400000 */
[----:B------:R-:W-:Y:S02]  /*5930*/  ISETP.NE.AND P4, PT, R49, RZ, PT ;  /* 0x000000ff3100720c */ /* 0x000fe40003f85270 */
[-C--:B------:R-:W-:Y:S02]  /*5940*/  FSEL R42, R17, R6.reuse, P1 ;  /* 0x00000006112a7208 */ /* 0x080fe40000800000 */
[----:B------:R-:W-:Y:S02]  /*5950*/  FSEL R18, R9, R6, P4 ;  /* 0x0000000609127208 */ /* 0x000fe40002000000 */
[----:B------:R-:W-:Y:S02]  /*5960*/  ISETP.NE.AND P4, PT, R52, RZ, PT ;  /* 0x000000ff3400720c */ /* 0x000fe40003f85270 */
[----:B------:R-:W-:-:S02]  /*5970*/  IADD3 R10, PT, PT, -R37, RZ, RZ ;  /* 0x000000ff250a7210 */ /* 0x000fc40007ffe1ff */
[----:B------:R-:W-:Y:S01]  /*5980*/  PLOP3.LUT P1, PT, PT, PT, UP0, 0x40, 0x4 ;  /* 0x000000000004781c */ /* 0x000fe20003f2e808 */
[----:B------:R-:W-:Y:S01]  /*5990*/  FMUL R7, R7, UR4 ;  /* 0x0000000407077c20 */ /* 0x000fe20008400000 */
[----:B------:R-:W-:Y:S01]  /*59a0*/  SEL R23, R23, RZ, P4 ;  /* 0x000000ff17177207 */ /* 0x000fe20002000000 */
[----:B------:R-:W-:Y:S01]  /*59b0*/  IMAD R0, R0, UR40, RZ ;  /* 0x0000002800007c24 */ /* 0x000fe2000f8e02ff */
[----:B------:R-:W-:Y:S01]  /*59c0*/  ISETP.NE.AND P3, PT, R46, RZ, PT ;  /* 0x000000ff2e00720c */ /* 0x000fe20003f65270 */
[----:B------:R-:W-:Y:S01]  /*59d0*/  IMAD R19, R10, UR57, R19 ;  /* 0x000000390a137c24 */ /* 0x000fe2000f8e0213 */
[----:B------:R-:W-:Y:S02]  /*59e0*/  SEL R37, R37, RZ, !P1 ;  /* 0x000000ff25257207 */ /* 0x000fe40004800000 */
[----:B------:R-:W-:Y:S01]  /*59f0*/  PLOP3.LUT P1, PT, PT, PT, UP1, 0x40, 0x4 ;  /* 0x000000000004781c */ /* 0x000fe20003f2e818 */
[----:B------:R-:W-:Y:S01]  /*5a00*/  IMAD R0, R23, UR41, R0 ;  /* 0x0000002917007c24 */ /* 0x000fe2000f8e0200 */
[----:B------:R-:W-:-:S02]  /*5a10*/  FSEL R44, R7, R6, P3 ;  /* 0x00000006072c7208 */ /* 0x000fc40001800000 */
[----:B------:R-:W-:Y:S01]  /*5a20*/  SEL R19, R19, RZ, !P1 ;  /* 0x000000ff13137207 */ /* 0x000fe20004800000 */
[----:B------:R-:W-:Y:S01]  /*5a30*/  IMAD R0, R37, UR42, R0 ;  /* 0x0000002a25007c24 */ /* 0x000fe2000f8e0200 */
[----:B---3--:R-:W-:Y:S02]  /*5a40*/  ISETP.NE.AND P1, PT, R21, RZ, PT ;  /* 0x000000ff1500720c */ /* 0x008fe40003f25270 */
[----:B------:R-:W-:Y:S01]  /*5a50*/  SHF.R.S64 R12, RZ, 0x1e, R31 ;  /* 0x0000001eff0c7819 */ /* 0x000fe2000000101f */
[----:B------:R-:W-:Y:S02]  /*5a60*/  IMAD R0, R19, UR43, R0 ;  /* 0x0000002b13007c24 */ /* 0x000fe4000f8e0200 */
[----:B------:R-:W-:Y:S01]  /*5a70*/  FMUL R15, R15, UR4 ;  /* 0x000000040f0f7c20 */ /* 0x000fe20008400000 */
[----:B------:R-:W-:-:S04]  /*5a80*/  ISETP.NE.AND P6, PT, R53, RZ, PT ;  /* 0x000000ff3500720c */ /* 0x000fc80003fc5270 */
[----:B------:R-:W-:Y:S01]  /*5a90*/  FSEL R46, R15, R6, P6 ;  /* 0x000000060f2e7208 */ /* 0x000fe20003000000 */
[----:B-----5:R-:W-:-:S05]  /*5aa0*/  FMUL R7, R2, UR4 ;  /* 0x0000000402077c20 */ /* 0x020fca0008400000 */
[----:B------:R-:W-:Y:S02]  /*5ab0*/  FSEL R10, R7, R6, P1 ;  /* 0x00000006070a7208 */ /* 0x000fe40000800000 */
[----:B------:R-:W-:-:S04]  /*5ac0*/  IADD3 R12, P1, PT, R12, UR44, RZ ;  /* 0x0000002c0c0c7c10 */ /* 0x000fc8000ff3e0ff */
[----:B------:R-:W-:Y:S02]  /*5ad0*/  LEA.HI.X.SX32 R13, R31, UR45, 0x2, P1 ;  /* 0x0000002d1f0d7c11 */ /* 0x000fe400088f16ff */
[----:B------:R-:W-:-:S03]  /*5ae0*/  IADD3 R14, P1, PT, R0, UR46, RZ ;  /* 0x0000002e000e7c10 */ /* 0x000fc6000ff3e0ff */
[----:B------:R-:W3:Y:S01]  /*5af0*/  LDG.E R12, desc[UR6][R12.64] ;  /* 0x000000060c0c7981 */ /* 0x000ee2000c1e1900 */
[----:B------:R-:W-:-:S05]  /*5b00*/  LEA.HI.X.SX32 R15, R0, UR47, 0x1, P1 ;  /* 0x0000002f000f7c11 */ /* 0x000fca00088f0eff */
[----:B------:R-:W5:Y:S01]  /*5b10*/  LDG.E.U8 R14, desc[UR6][R14.64] ;  /* 0x000000060e0e7981 */ /* 0x000f62000c1e1100 */
        /* <DEDUP_REMOVED lines=8> */
[----:B------:R-:W-:Y:S02]  /*5ba0*/  FMNMX R3, R3, R18, !PT ;  /* 0x0000001203037209 */ /* 0x000fe40007800000 */
[----:B--2---:R-:W-:Y:S02]  /*5bb0*/  ISETP.NE.AND P1, PT, R5, RZ, PT ;  /* 0x000000ff0500720c */ /* 0x004fe40003f25270 */
[----:B------:R-:W-:Y:S01]  /*5bc0*/  FMNMX R5, R3, R42, !PT ;  /* 0x0000002a03057209 */ /* 0x000fe20007800000 */
[----:B------:R-:W-:Y:S01]  /*5bd0*/  FMUL R3, R16, UR4 ;  /* 0x0000000410037c20 */ /* 0x000fe20008400000 */
[----:B------:R-:W-:Y:S02]  /*5be0*/  ISETP.NE.AND P4, PT, R47, RZ, PT ;  /* 0x000000ff2f00720c */ /* 0x000fe40003f85270 */
        /* <DEDUP_REMOVED lines=16> */
[----:B----4-:R-:W-:Y:S02]  /*5cf0*/  ISETP.NE.AND P0, PT, R54, RZ, PT ;  /* 0x000000ff3600720c */ /* 0x010fe40003f05270 */
[----:B------:R-:W-:Y:S02]  /*5d00*/  FSEL R36, R29, R6, P2 ;  /* 0x000000061d247208 */ /* 0x000fe40001000000 */
[----:B------:R-:W-:Y:S01]  /*5d10*/  FMNMX R7, R7, R52, !PT ;  /* 0x0000003407077209 */ /* 0x000fe20007800000 */
[----:B------:R-:W-:Y:S01]  /*5d20*/  FMUL R39, R39, UR4 ;  /* 0x0000000427277c20 */ /* 0x000fe20008400000 */
[----:B------:R-:W-:-:S02]  /*5d30*/  FSEL R50, R3, R6, P0 ;  /* 0x0000000603327208 */ /* 0x000fc40000000000 */
[----:B------:R-:W-:Y:S02]  /*5d40*/  FMNMX R7, R7, R36, !PT ;  /* 0x0000002407077209 */ /* 0x000fe40007800000 */
[----:B------:R-:W-:Y:S02]  /*5d50*/  FSEL R16, R39, R6, P1 ;  /* 0x0000000627107208 */ /* 0x000fe40000800000 */
[----:B------:R-:W-:-:S04]  /*5d60*/  FMNMX R7, R7, R50, !PT ;  /* 0x0000003207077209 */ /* 0x000fc80007800000 */
[----:B------:R-:W-:Y:S02]  /*5d70*/  FMNMX R7, R7, R16, !PT ;  /* 0x0000001007077209 */ /* 0x000fe40007800000 */
[----:B-----5:R-:W-:-:S13]  /*5d80*/  ISETP.NE.AND P3, PT, R14, RZ, PT ;  /* 0x000000ff0e00720c */ /* 0x020fda0003f65270 */
[----:B---3--:R-:W-:Y:S01]  /*5d90*/  @P3 FMUL R6, R12, UR4 ;  /* 0x000000040c063c20 */ /* 0x008fe20008400000 */
        /* <DEDUP_REMOVED lines=42> */
[----:B------:R-:W-:Y:S01]  /*6040*/  IMAD.SHL.U32 R6, R7, 0x800000, RZ ;  /* 0x0080000007067824 */ /* 0x000fe200078e00ff */
[----:B------:R-:W-:Y:S01]  /*6050*/  SHF.L.U32 R13, R13, 0x17, RZ ;  /* 0x000000170d0d7819 */ /* 0x000fe200000006ff */
[----:B------:R-:W-:Y:S01]  /*6060*/  FFMA R5, R38, 1.4426950216293334961, -R5 ;  /* 0x3fb8aa3b26057823 */ /* 0x000fe20000000805 */
[----:B------:R-:W-:Y:S01]  /*6070*/  FFMA R10, R10, 1.925963033500011079e-08, R3 ;  /* 0x32a570600a0a7823 */ /* 0x000fe20000000003 */
[-C--:B------:R-:W-:Y:S01]  /*6080*/  FFMA.SAT R3, R30, R11.reuse, 0.5 ;  /* 0x3f0000001e037423 */ /* 0x080fe2000000200b */
[-C--:B------:R-:W-:Y:S01]  /*6090*/  FFMA.SAT R25, R20, R11.reuse, 0.5 ;  /* 0x3f00000014197423 */ /* 0x080fe2000000200b */
[----:B------:R-:W-:Y:S01]  /*60a0*/  FFMA R38, R38, 1.925963033500011079e-08, R5 ;  /* 0x32a5706026267823 */ /* 0x000fe20000000005 */
[----:B------:R-:W-:Y:S01]  /*60b0*/  FFMA.SAT R5, R22, R11, 0.5 ;  /* 0x3f00000016057423 */ /* 0x000fe2000000200b */
[----:B------:R-:W-:-:S03]  /*60c0*/  FFMA.RM R2, R3, R12, 12582913 ;  /* 0x4b40000103027423 */ /* 0x000fc6000000400c */
[----:B------:R-:W-:Y:S01]  /*60d0*/  FFMA.RM R3, R5, R12, 12582913 ;  /* 0x4b40000105037423 */ /* 0x000fe2000000400c */
[C---:B------:R-:W-:Y:S01]  /*60e0*/  FADD R5, R2.reuse, -12583039 ;  /* 0xcb40007f02057421 */ /* 0x040fe20000000000 */
[----:B------:R-:W-:Y:S01]  /*60f0*/  MUFU.EX2 R38, R38 ;  /* 0x0000002600267308 */ /* 0x000fe20000000800 */
[----:B------:R-:W-:Y:S02]  /*6100*/  IMAD.SHL.U32 R2, R2, 0x800000, RZ ;  /* 0x0080000002027824 */ /* 0x000fe400078e00ff */
[C---:B------:R-:W-:Y:S01]  /*6110*/  FADD R9, R3.reuse, -12583039 ;  /* 0xcb40007f03097421 */ /* 0x040fe20000000000 */
[----:B------:R-:W-:Y:S01]  /*6120*/  FFMA R5, R30, 1.4426950216293334961, -R5 ;  /* 0x3fb8aa3b1e057823 */ /* 0x000fe20000000805 */
[----:B------:R-:W-:Y:S02]  /*6130*/  SHF.L.U32 R3, R3, 0x17, RZ ;  /* 0x0000001703037819 */ /* 0x000fe400000006ff */
[----:B------:R-:W-:Y:S01]  /*6140*/  FFMA R9, R22, 1.4426950216293334961, -R9 ;  /* 0x3fb8aa3b16097823 */ /* 0x000fe20000000809 */
[----:B------:R-:W-:Y:S01]  /*6150*/  FFMA R30, R30, 1.925963033500011079e-08, R5 ;  /* 0x32a570601e1e7823 */ /* 0x000fe20000000005 */
[----:B------:R-:W-:-:S02]  /*6160*/  FFMA.SAT R5, R4, R11, 0.5 ;  /* 0x3f00000004057423 */ /* 0x000fc4000000200b */
[----:B------:R-:W-:Y:S02]  /*6170*/  FFMA R22, R22, 1.925963033500011079e-08, R9 ;  /* 0x32a5706016167823 */ /* 0x000fe40000000009 */
[----:B------:R-:W-:Y:S01]  /*6180*/  FFMA.RM R5, R5, R12, 12582913 ;  /* 0x4b40000105057423 */ /* 0x000fe2000000400c */
[----:B------:R-:W0:Y:S03]  /*6190*/  MUFU.EX2 R9, R10 ;  /* 0x0000000a00097308 */ /* 0x000e260000000800 */
[----:B------:R-:W-:-:S04]  /*61a0*/  FADD R15, R5, -12583039 ;  /* 0xcb40007f050f7421 */ /* 0x000fc80000000000 */
[C---:B------:R-:W-:Y:S01]  /*61b0*/  FFMA R15, R4.reuse, 1.4426950216293334961, -R15 ;  /* 0x3fb8aa3b040f7823 */ /* 0x040fe2000000080f */
[----:B------:R-:W1:Y:S03]  /*61c0*/  MUFU.EX2 R22, R22 ;  /* 0x0000001600167308 */ /* 0x000e660000000800 */
[----:B------:R-:W-:Y:S01]  /*61d0*/  FFMA R16, R4, 1.925963033500011079e-08, R15 ;  /* 0x32a5706004107823 */ /* 0x000fe2000000000f */
[----:B------:R-:W-:Y:S01]  /*61e0*/  FFMA.SAT R15, R0, R11, 0.5 ;  /* 0x3f000000000f7423 */ /* 0x000fe2000000200b */
[----:B------:R-:W-:-:S03]  /*61f0*/  IMAD.SHL.U32 R4, R5, 0x800000, RZ ;  /* 0x0080000005047824 */ /* 0x000fc600078e00ff */
[----:B------:R-:W-:Y:S01]  /*6200*/  FFMA.RM R7, R15, R12, 12582913 ;  /* 0x4b4000010f077423 */ /* 0x000fe2000000400c */
[----:B0-----:R-:W-:Y:S01]  /*6210*/  FMUL R6, R6, R9 ;  /* 0x0000000906067220 */ /* 0x001fe20000400000 */
[----:B------:R0:W2:Y:S02]  /*6220*/  MUFU.EX2 R17, R16 ;  /* 0x0000001000117308 */ /* 0x0000a40000000800 */
[C---:B------:R-:W-:Y:S01]  /*6230*/  FADD R9, R7.reuse, -12583039 ;  /* 0xcb40007f07097421 */ /* 0x040fe20000000000 */
[----:B------:R-:W-:Y:S01]  /*6240*/  SHF.L.U32 R5, R7, 0x17, RZ ;  /* 0x0000001707057819 */ /* 0x000fe200000006ff */
[----:B------:R-:W-:Y:S02]  /*6250*/  FFMA.SAT R7, R44, R11, 0.5 ;  /* 0x3f0000002c077423 */ /* 0x000fe4000000200b */
[----:B------:R-:W-:Y:S01]  /*6260*/  FFMA R9, R0, 1.4426950216293334961, -R9 ;  /* 0x3fb8aa3b00097823 */ /* 0x000fe20000000809 */
[----:B-1----:R-:W-:Y:S01]  /*6270*/  FMUL R3, R3, R22 ;  /* 0x0000001603037220 */ /* 0x002fe20000400000 */
[----:B0-----:R-:W-:-:S02]  /*6280*/  FFMA.RM R16, R7, R12, 12582913 ;  /* 0x4b40000107107423 */ /* 0x001fc4000000400c */
[----:B------:R-:W-:Y:S01]  /*6290*/  FFMA R19, R0, 1.925963033500011079e-08, R9 ;  /* 0x32a5706000137823 */ /* 0x000fe20000000009 */
[----:B------:R-:W-:Y:S01]  /*62a0*/  FFMA.SAT R9, R40, R11, 0.5 ;  /* 0x3f00000028097423 */ /* 0x000fe2000000200b */
[----:B------:R-:W-:Y:S01]  /*62b0*/  FMUL R0, R13, R38 ;  /* 0x000000260d007220 */ /* 0x000fe20000400000 */
[C---:B------:R-:W-:Y:S01]  /*62c0*/  FADD R7, R16.reuse, -12583039 ;  /* 0xcb40007f10077421 */ /* 0x040fe20000000000 */
[----:B------:R-:W0:Y:S01]  /*62d0*/  MUFU.EX2 R13, R30 ;  /* 0x0000001e000d7308 */ /* 0x000e220000000800 */
[----:B------:R-:W-:Y:S01]  /*62e0*/  FFMA.RM R9, R9, R12, 12582913 ;  /* 0x4b40000109097423 */ /* 0x000fe2000000400c */
[----:B------:R-:W-:Y:S02]  /*62f0*/  IMAD.SHL.U32 R16, R16, 0x800000, RZ ;  /* 0x0080000010107824 */ /* 0x000fe400078e00ff */
[----:B--2---:R-:W-:Y:S01]  /*6300*/  FMUL R4, R4, R17 ;  /* 0x0000001104047220 */ /* 0x004fe20000400000 */
[----:B------:R-:W-:Y:S01]  /*6310*/  FFMA R7, R44, 1.4426950216293334961, -R7 ;  /* 0x3fb8aa3b2c077823 */ /* 0x000fe20000000807 */
[----:B------:R-:W-:-:S03]  /*6320*/  FADD R15, R9, -12583039 ;  /* 0xcb40007f090f7421 */ /* 0x000fc60000000000 */
[----:B------:R-:W-:Y:S01]  /*6330*/  FFMA R44, R44, 1.925963033500011079e-08, R7 ;  /* 0x32a570602c2c7823 */ /* 0x000fe20000000007 */
[----:B------:R-:W-:Y:S01]  /*6340*/  FFMA R15, R40, 1.4426950216293334961, -R15 ;  /* 0x3fb8aa3b280f7823 */ /* 0x000fe2000000080f */
[----:B------:R-:W-:-:S03]  /*6350*/  IMAD.SHL.U32 R7, R9, 0x800000, RZ ;  /* 0x0080000009077824 */ /* 0x000fc600078e00ff */
[----:B------:R-:W-:Y:S01]  /*6360*/  FFMA R40, R40, 1.925963033500011079e-08, R15 ;  /* 0x32a5706028287823 */ /* 0x000fe2000000000f */
[----:B------:R-:W-:Y:S01]  /*6370*/  FFMA.SAT R15, R8, R11, 0.5 ;  /* 0x3f000000080f7423 */ /* 0x000fe2000000200b */
[----:B0-----:R-:W-:-:S03]  /*6380*/  FMUL R2, R2, R13 ;  /* 0x0000000d02027220 */ /* 0x001fc60000400000 */
[----:B------:R-:W-:Y:S01]  /*6390*/  FFMA.RM R10, R15, R12, 12582913 ;  /* 0x4b4000010f0a7423 */ /* 0x000fe2000000400c */
[----:B------:R-:W0:Y:S03]  /*63a0*/  MUFU.EX2 R40, R40 ;  /* 0x0000002800287308 */ /* 0x000e260000000800 */
[----:B------:R-:W-:-:S04]  /*63b0*/  FADD R13, R10, -12583039 ;  /* 0xcb40007f0a0d7421 */ /* 0x000fc80000000000 */
[----:B------:R-:W-:-:S04]  /*63c0*/  FFMA R13, R8, 1.4426950216293334961, -R13 ;  /* 0x3fb8aa3b080d7823 */ /* 0x000fc8000000080d */
[----:B------:R-:W-:Y:S01]  /*63d0*/  FFMA R21, R8, 1.925963033500011079e-08, R13 ;  /* 0x32a5706008157823 */ /* 0x000fe2000000000d */
[----:B------:R-:W-:Y:S01]  /*63e0*/  FFMA.SAT R13, R18, R11, 0.5 ;  /* 0x3f000000120d7423 */ /* 0x000fe2000000200b */
[----:B------:R-:W1:Y:S03]  /*63f0*/  MUFU.EX2 R8, R19 ;  /* 0x0000001300087308 */ /* 0x000e660000000800 */
[----:B------:R-:W-:Y:S01]  /*6400*/  FFMA.RM R13, R13, R12, 12582913 ;  /* 0x4b4000010d0d7423 */ /* 0x000fe2000000400c */
[----:B0-----:R-:W-:-:S03]  /*6410*/  FMUL R7, R7, R40 ;  /* 0x0000002807077220 */ /* 0x001fc60000400000 */
[----:B------:R-:W-:Y:S01]  /*6420*/  FADD R15, R13, -12583039 ;  /* 0xcb40007f0d0f7421 */ /* 0x000fe20000000000 */
[----:B------:R-:W0:Y:S03]  /*6430*/  MUFU.EX2 R21, R21 ;  /* 0x0000001500157308 */ /* 0x000e260000000800 */
[----:B------:R-:W-:-:S04]  /*6440*/  FFMA R15, R18, 1.4426950216293334961, -R15 ;  /* 0x3fb8aa3b120f7823 */ /* 0x000fc8000000080f */
[----:B------:R-:W-:Y:S01]  /*6450*/  FFMA R22, R18, 1.925963033500011079e-08, R15 ;  /* 0x32a5706012167823 */ /* 0x000fe2000000000f */
[----:B------:R-:W-:Y:S01]  /*6460*/  FFMA.SAT R15, R42, R11, 0.5 ;  /* 0x3f0000002a0f7423 */ /* 0x000fe2000000200b */
[----:B-1----:R-:W-:Y:S01]  /*6470*/  FMUL R5, R5, R8 ;  /* 0x0000000805057220 */ /* 0x002fe20000400000 */
[----:B------:R-:W-:Y:S02]  /*6480*/  SHF.L.U32 R8, R10, 0x17, RZ ;  /* 0x000000170a087819 */ /* 0x000fe400000006ff */
[----:B------:R-:W-:Y:S01]  /*6490*/  FFMA.RM R15, R15, R12, 12582913 ;  /* 0x4b4000010f0f7423 */ /* 0x000fe2000000400c */
[----:B------:R-:W-:Y:S03]  /*64a0*/  MUFU.EX2 R22, R22 ;  /* 0x0000001600167308 */ /* 0x000fe60000000800 */
[C---:B------:R-:W-:Y:S01]  /*64b0*/  FADD R17, R15.reuse, -12583039 ;  /* 0xcb40007f0f117421 */ /* 0x040fe20000000000 */
[----:B0-----:R-:W-:Y:S01]  /*64c0*/  FMUL R8, R8, R21 ;  /* 0x0000001508087220 */ /* 0x001fe20000400000 */
[-C--:B------:R-:W-:Y:S01]  /*64d0*/  FFMA.SAT R21, R48, R11.reuse, 0.5 ;  /* 0x3f00000030157423 */ /* 0x080fe2000000200b */
[----:B------:R-:W-:Y:S01]  /*64e0*/  SHF.L.U32 R10, R15, 0x17, RZ ;  /* 0x000000170f0a7819 */ /* 0x000fe200000006ff */
[----:B------:R-:W-:Y:S01]  /*64f0*/  FFMA R17, R42, 1.4426950216293334961, -R17 ;  /* 0x3fb8aa3b2a117823 */ /* 0x000fe20000000811 */
[----:B------:R-:W-:-:S03]  /*6500*/  FFMA.SAT R15, R28, R11, 0.5 ;  /* 0x3f0000001c0f7423 */ /* 0x000fc6000000200b */
[----:B------:R-:W-:Y:S01]  /*6510*/  FFMA R42, R42, 1.925963033500011079e-08, R17 ;  /* 0x32a570602a2a7823 */ /* 0x000fe20000000011 */
[----:B------:R-:W-:Y:S01]  /*6520*/  FFMA.SAT R17, R46, R11, 0.5 ;  /* 0x3f0000002e117423 */ /* 0x000fe2000000200b */
[-C--:B------:R-:W-:Y:S02]  /*6530*/  FFMA.RM R15, R15, R12.reuse, 12582913 ;  /* 0x4b4000010f0f7423 */ /* 0x080fe4000000400c */
[----:B------:R-:W0:Y:S01]  /*6540*/  MUFU.EX2 R19, R42 ;  /* 0x0000002a00137308 */ /* 0x000e220000000800 */
[----:B------:R-:W-:-:S04]  /*6550*/  FFMA.RM R17, R17, R12, 12582913 ;  /* 0x4b40000111117423 */ /* 0x000fc8000000400c */
[C---:B------:R-:W-:Y:S01]  /*6560*/  FADD R9, R17.reuse, -12583039 ;  /* 0xcb40007f11097421 */ /* 0x040fe20000000000 */
[----:B------:R-:W-:-:S03]  /*6570*/  SHF.L.U32 R17, R17, 0x17, RZ ;  /* 0x0000001711117819 */ /* 0x000fc600000006ff */
[----:B------:R-:W-:-:S04]  /*6580*/  FFMA R9, R46, 1.4426950216293334961, -R9 ;  /* 0x3fb8aa3b2e097823 */ /* 0x000fc80000000809 */
[----:B------:R-:W-:Y:S01]  /*6590*/  FFMA R46, R46, 1.925963033500011079e-08, R9 ;  /* 0x32a570602e2e7823 */ /* 0x000fe20000000009 */
[----:B------:R-:W-:Y:S01]  /*65a0*/  FFMA.SAT R9, R24, R11, 0.5 ;  /* 0x3f00000018097423 */ /* 0x000fe2000000200b */
[----:B0-----:R-:W-:-:S03]  /*65b0*/  FMUL R10, R10, R19 ;  /* 0x000000130a0a7220 */ /* 0x001fc60000400000 */
[----:B------:R-:W-:Y:S01]  /*65c0*/  FFMA.RM R18, R9, R12, 12582913 ;  /* 0x4b40000109127423 */ /* 0x000fe2000000400c */
[----:B------:R-:W0:Y:S03]  /*65d0*/  MUFU.EX2 R19, R44 ;  /* 0x0000002c00137308 */ /* 0x000e260000000800 */
[C---:B------:R-:W-:Y:S01]  /*65e0*/  FADD R9, R18.reuse, -12583039 ;  /* 0xcb40007f12097421 */ /* 0x040fe20000000000 */
[----:B------:R-:W-:-:S03]  /*65f0*/  IMAD.SHL.U32 R18, R18, 0x800000, RZ ;  /* 0x0080000012127824 */ /* 0x000fc600078e00ff */
[C---:B------:R-:W-:Y:S01]  /*6600*/  FFMA R9, R24.reuse, 1.4426950216293334961, -R9 ;  /* 0x3fb8aa3b18097823 */ /* 0x040fe20000000809 */
[----:B------:R-:W1:Y:S03]  /*6610*/  MUFU.EX2 R46, R46 ;  /* 0x0000002e002e7308 */ /* 0x000e660000000800 */
[----:B------:R-:W-:Y:S01]  /*6620*/  FFMA R24, R24, 1.925963033500011079e-08, R9 ;  /* 0x32a5706018187823 */ /* 0x000fe20000000009 */
[----:B------:R-:W-:Y:S02]  /*6630*/  IMAD.SHL.U32 R9, R13, 0x800000, RZ ;  /* 0x008000000d097824 */ /* 0x000fe400078e00ff */
[----:B------:R-:W-:Y:S02]  /*6640*/  FFMA.RM R13, R21, R12, 12582913 ;  /* 0x4b400001150d7423 */ /* 0x000fe4000000400c */
[----:B------:R-:W-:Y:S02]  /*6650*/  FMUL R9, R9, R22 ;  /* 0x0000001609097220 */ /* 0x000fe40000400000 */
[----:B------:R-:W-:Y:S01]  /*6660*/  FADD R21, R13, -12583039 ;  /* 0xcb40007f0d157421 */ /* 0x000fe20000000000 */
[----:B0-----:R-:W-:-:S03]  /*6670*/  FMUL R16, R16, R19 ;  /* 0x0000001310107220 */ /* 0x001fc60000400000 */
[----:B------:R-:W-:-:S04]  /*6680*/  FFMA R21, R48, 1.4426950216293334961, -R21 ;  /* 0x3fb8aa3b30157823 */ /* 0x000fc80000000815 */
[----:B------:R-:W-:Y:S01]  /*6690*/  FFMA R48, R48, 1.925963033500011079e-08, R21 ;  /* 0x32a5706030307823 */ /* 0x000fe20000000015 */
[----:B------:R-:W-:Y:S01]  /*66a0*/  FADD R21, R15, -12583039 ;  /* 0xcb40007f0f157421 */ /* 0x000fe20000000000 */
[----:B-1----:R-:W-:Y:S01]  /*66b0*/  FMUL R17, R17, R46 ;  /* 0x0000002e11117220 */ /* 0x002fe20000400000 */
[----:B------:R-:W-:Y:S02]  /*66c0*/  IMAD.SHL.U32 R15, R15, 0x800000, RZ ;  /* 0x008000000f0f7824 */ /* 0x000fe400078e00ff */
[C---:B------:R-:W-:Y:S01]  /*66d0*/  FFMA R21, R28.reuse, 1.4426950216293334961, -R21 ;  /* 0x3fb8aa3b1c157823 */ /* 0x040fe20000000815 */
[----:B------:R-:W-:Y:S03]  /*66e0*/  MUFU.EX2 R48, R48 ;  /* 0x0000003000307308 */ /* 0x000fe60000000800 */
[----:B------:R-:W-:Y:S01]  /*66f0*/  FFMA R28, R28, 1.925963033500011079e-08, R21 ;  /* 0x32a570601c1c7823 */ /* 0x000fe20000000015 */
[----:B------:R-:W-:-:S04]  /*6700*/  FFMA.SAT R21, R52, R11, 0.5 ;  /* 0x3f00000034157423 */ /* 0x000fc8000000200b */
[----:B------:R-:W-:Y:S01]  /*6710*/  FFMA.RM R21, R21, R12, 12582913 ;  /* 0x4b40000115157423 */ /* 0x000fe2000000400c */
[----:B------:R-:W-:Y:S03]  /*6720*/  MUFU.EX2 R28, R28 ;  /* 0x0000001c001c7308 */ /* 0x000fe60000000800 */
        /* <DEDUP_REMOVED lines=9> */
[C---:B------:R-:W-:Y:S01]  /*67c0*/  FFMA R23, R36.reuse, 1.4426950216293334961, -R23 ;  /* 0x3fb8aa3b24177823 */ /* 0x040fe20000000817 */
[----:B------:R-:W1:Y:S03]  /*67d0*/  MUFU.EX2 R19, R24 ;  /* 0x0000001800137308 */ /* 0x000e660000000800 */
[----:B------:R-:W-:Y:S01]  /*67e0*/  FFMA R36, R36, 1.925963033500011079e-08, R23 ;  /* 0x32a5706024247823 */ /* 0x000fe20000000017 */
[----:B------:R-:W-:-:S04]  /*67f0*/  FFMA.SAT R23, R50, R11, 0.5 ;  /* 0x3f00000032177423 */ /* 0x000fc8000000200b */
[----:B------:R-:W-:Y:S01]  /*6800*/  FFMA.RM R23, R23, R12, 12582913 ;  /* 0x4b40000117177423 */ /* 0x000fe2000000400c */
[----:B0-----:R-:W-:Y:S01]  /*6810*/  FMUL R21, R21, R52 ;  /* 0x0000003415157220 */ /* 0x001fe20000400000 */
[----:B-1----:R-:W-:Y:S02]  /*6820*/  FMUL R18, R18, R19 ;  /* 0x0000001312127220 */ /* 0x002fe40000400000 */
[C---:B------:R-:W-:Y:S01]  /*6830*/  FADD R19, R23.reuse, -12583039 ;  /* 0xcb40007f17137421 */ /* 0x040fe20000000000 */
[----:B------:R-:W-:-:S03]  /*6840*/  SHF.L.U32 R23, R23, 0x17, RZ ;  /* 0x0000001717177819 */ /* 0x000fc600000006ff */
[----:B------:R-:W-:-:S04]  /*6850*/  FFMA R19, R50, 1.4426950216293334961, -R19 ;  /* 0x3fb8aa3b32137823 */ /* 0x000fc80000000813 */
[----:B------:R-:W-:Y:S01]  /*6860*/  FFMA R50, R50, 1.925963033500011079e-08, R19 ;  /* 0x32a5706032327823 */ /* 0x000fe20000000013 */
[----:B------:R-:W-:-:S04]  /*6870*/  FFMA.SAT R19, R14, R11, 0.5 ;  /* 0x3f0000000e137423 */ /* 0x000fc8000000200b */
[-C--:B------:R-:W-:Y:S01]  /*6880*/  FFMA.RM R11, R19, R12.reuse, 12582913 ;  /* 0x4b400001130b7423 */ /* 0x080fe2000000400c */
[----:B------:R-:W-:Y:S01]  /*6890*/  FFMA.RM R12, R25, R12, 12582913 ;  /* 0x4b400001190c7423 */ /* 0x000fe2000000400c */
[----:B------:R-:W0:Y:S02]  /*68a0*/  MUFU.EX2 R50, R50 ;  /* 0x0000003200327308 */ /* 0x000e240000000800 */
[C---:B------:R-:W-:Y:S01]  /*68b0*/  FADD R19, R11.reuse, -12583039 ;  /* 0xcb40007f0b137421 */ /* 0x040fe20000000000 */
[----:B------:R-:W-:-:S03]  /*68c0*/  IMAD.SHL.U32 R11, R11, 0x800000, RZ ;  /* 0x008000000b0b7824 */ /* 0x000fc600078e00ff */
[C---:B------:R-:W-:Y:S02]  /*68d0*/  FFMA R19, R14.reuse, 1.4426950216293334961, -R19 ;  /* 0x3fb8aa3b0e137823 */ /* 0x040fe40000000813 */
[----:B------:R-:W1:Y:S02]  /*68e0*/  MUFU.EX2 R25, R36 ;  /* 0x0000002400197308 */ /* 0x000e640000000800 */
[----:B------:R-:W-:Y:S01]  /*68f0*/  FFMA R24, R14, 1.925963033500011079e-08, R19 ;  /* 0x32a570600e187823 */ /* 0x000fe20000000013 */
[C---:B------:R-:W-:Y:S01]  /*6900*/  FADD R19, R12.reuse, -12583039 ;  /* 0xcb40007f0c137421 */ /* 0x040fe20000000000 */
[----:B------:R-:W-:-:S03]  /*6910*/  SHF.L.U32 R12, R12, 0x17, RZ ;  /* 0x000000170c0c7819 */ /* 0x000fc600000006ff */
[C---:B------:R-:W-:Y:S01]  /*6920*/  FFMA R19, R20.reuse, 1.4426950216293334961, -R19 ;  /* 0x3fb8aa3b14137823 */ /* 0x040fe20000000813 */
[----:B------:R-:W2:Y:S01]  /*6930*/  MUFU.EX2 R24, R24 ;  /* 0x0000001800187308 */ /* 0x000ea20000000800 */
[----:B0-----:R-:W-:Y:S02]  /*6940*/  FMUL R23, R23, R50 ;  /* 0x0000003217177220 */ /* 0x001fe40000400000 */
[----:B------:R-:W-:Y:S01]  /*6950*/  FFMA R29, R20, 1.925963033500011079e-08, R19 ;  /* 0x32a57060141d7823 */ /* 0x000fe20000000013 */
[----:B------:R-:W-:Y:S01]  /*6960*/  FADD R19, RZ, R6 ;  /* 0x00000006ff137221 */ /* 0x000fe20000000000 */
[----:B------:R-:W-:-:S03]  /*6970*/  FMUL R20, R15, R28 ;  /* 0x0000001c0f147220 */ /* 0x000fc60000400000 */
[----:B------:R-:W-:Y:S01]  /*6980*/  FADD R19, R19, R0 ;  /* 0x0000000013137221 */ /* 0x000fe20000000000 */
[----:B------:R-:W0:Y:S01]  /*6990*/  MUFU.EX2 R29, R29 ;  /* 0x0000001d001d7308 */ /* 0x000e220000000800 */
[----:B-1----:R-:W-:Y:S02]  /*69a0*/  FMUL R22, R22, R25 ;  /* 0x0000001916167220 */ /* 0x002fe40000400000 */
[----:B------:R-:W-:-:S04]  /*69b0*/  FADD R14, R19, R2 ;  /* 0x00000002130e7221 */ /* 0x000fc80000000000 */
[----:B------:R-:W-:Y:S01]  /*69c0*/  FADD R19, R14, R3 ;  /* 0x000000030e137221 */ /* 0x000fe20000000000 */
[----:B--2---:R-:W-:-:S03]  /*69d0*/  FMUL R25, R11, R24 ;  /* 0x000000180b197220 */ /* 0x004fc60000400000 */
[----:B------:R-:W-:-:S04]  /*69e0*/  FADD R14, R19, R4 ;  /* 0x00000004130e7221 */ /* 0x000fc80000000000 */
[----:B------:R-:W-:Y:S01]  /*69f0*/  FADD R14, R14, R5 ;  /* 0x000000050e0e7221 */ /* 0x000fe20000000000 */
[----:B0-----:R-:W-:-:S03]  /*6a00*/  FMUL R24, R12, R29 ;  /* 0x0000001d0c187220 */ /* 0x001fc60000400000 */
        /* <DEDUP_REMOVED lines=25> */
.L_x_3285:
        /* <DEDUP_REMOVED lines=11> */
[----:B0-----:R-:W-:Y:S05]  /*6c50*/  CALL.REL.NOINC `($__internal_35_$__cuda_sm3x_div_rn_noftz_f32_slowpath) ;  /* 0x0000002400507944 */ /* 0x001fea0003c00000 */
[----:B------:R-:W-:-:S07]  /*6c60*/  IMAD.MOV.U32 R15, RZ, RZ, R6 ;  /* 0x000000ffff0f7224 */ /* 0x000fce00078e0006 */
.L_x_3234:
[----:B------:R-:W-:Y:S05]  /*6c70*/  BSYNC.RECONVERGENT B3 ;  /* 0x0000000000037941 */ /* 0x000fea0003800200 */
.L_x_3233:
        /* <DEDUP_REMOVED lines=11> */
[----:B0-----:R-:W-:Y:S05]  /*6d30*/  CALL.REL.NOINC `($__internal_35_$__cuda_sm3x_div_rn_noftz_f32_slowpath) ;  /* 0x0000002400187944 */ /* 0x001fea0003c00000 */
[----:B------:R-:W-:-:S07]  /*6d40*/  IMAD.MOV.U32 R14, RZ, RZ, R6 ;  /* 0x000000ffff0e7224 */ /* 0x000fce00078e0006 */
.L_x_3236:
[----:B------:R-:W-:Y:S05]  /*6d50*/  BSYNC.RECONVERGENT B3 ;  /* 0x0000000000037941 */ /* 0x000fea0003800200 */
.L_x_3235:
        /* <DEDUP_REMOVED lines=13> */
.L_x_3238:
[----:B------:R-:W-:Y:S05]  /*6e30*/  BSYNC.RECONVERGENT B3 ;  /* 0x0000000000037941 */ /* 0x000fea0003800200 */
.L_x_3237:
        /* <DEDUP_REMOVED lines=13> */
.L_x_3240:
[----:B------:R-:W-:Y:S05]  /*6f10*/  BSYNC.RECONVERGENT B3 ;  /* 0x0000000000037941 */ /* 0x000fea0003800200 */
.L_x_3239:
        /* <DEDUP_REMOVED lines=13> */
.L_x_3242:
[----:B------:R-:W-:Y:S05]  /*6ff0*/  BSYNC.RECONVERGENT B3 ;  /* 0x0000000000037941 */ /* 0x000fea0003800200 */
.L_x_3241:
        /* <DEDUP_REMOVED lines=13> */
.L_x_3244:
[----:B------:R-:W-:Y:S05]  /*70d0*/  BSYNC.RECONVERGENT B3 ;  /* 0x0000000000037941 */ /* 0x000fea0003800200 */
.L_x_3243:
        /* <DEDUP_REMOVED lines=13> */
.L_x_3246:
[----:B------:R-:W-:Y:S05]  /*71b0*/  BSYNC.RECONVERGENT B3 ;  /* 0x0000000000037941 */ /* 0x000fea0003800200 */
.L_x_3245:
        /* <DEDUP_REMOVED lines=13> */
.L_x_3248:
[----:B------:R-:W-:Y:S05]  /*7290*/  BSYNC.RECONVERGENT B3 ;  /* 0x0000000000037941 */ /* 0x000fea0003800200 */
.L_x_3247:
        /* <DEDUP_REMOVED lines=13> */
.L_x_3250:
[----:B------:R-:W-:Y:S05]  /*7370*/  BSYNC.RECONVERGENT B3 ;  /* 0x0000000000037941 */ /* 0x000fea0003800200 */
.L_x_3249:
        /* <DEDUP_REMOVED lines=13> */
.L_x_3252:
[----:B------:R-:W-:Y:S05]  /*7450*/  BSYNC.RECONVERGENT B3 ;  /* 0x0000000000037941 */ /* 0x000fea0003800200 */
.L_x_3251:
        /* <DEDUP_REMOVED lines=13> */
.L_x_3254:
[----:B------:R-:W-:Y:S05]  /*7530*/  BSYNC.RECONVERGENT B3 ;  /* 0x0000000000037941 */ /* 0x000fea0003800200 */
.L_x_3253:
        /* <DEDUP_REMOVED lines=13> */
.L_x_3256:
[----:B------:R-:W-:Y:S05]  /*7610*/  BSYNC.RECONVERGENT B3 ;  /* 0x0000000000037941 */ /* 0x000fea0003800200 */
.L_x_3255:
        /* <DEDUP_REMOVED lines=13> */
.L_x_3258:
[----:B------:R-:W-:Y:S05]  /*76f0*/  BSYNC.RECONVERGENT B3 ;  /* 0x0000000000037941 */ /* 0x000fea0003800200 */
.L_x_3257:
        /* <DEDUP_REMOVED lines=13> */
.L_x_3260:
[----:B------:R-:W-:Y:S05]  /*77d0*/  BSYNC.RECONVERGENT B3 ;  /* 0x0000000000037941 */ /* 0x000fea0003800200 */
.L_x_3259:
        /* <DEDUP_REMOVED lines=13> */
.L_x_3262:
[----:B------:R-:W-:Y:S05]  /*78b0*/  BSYNC.RECONVERGENT B3 ;  /* 0x0000000000037941 */ /* 0x000fea0003800200 */
.L_x_3261:
        /* <DEDUP_REMOVED lines=13> */
.L_x_3264:
[----:B------:R-:W-:Y:S05]  /*7990*/  BSYNC.RECONVERGENT B3 ;  /* 0x0000000000037941 */ /* 0x000fea0003800200 */
.L_x_3263:
        /* <DEDUP_REMOVED lines=13> */
.L_x_3266:
[----:B------:R-:W-:Y:S05]  /*7a70*/  BSYNC.RECONVERGENT B3 ;  /* 0x0000000000037941 */ /* 0x000fea0003800200 */
.L_x_3265:
        /* <DEDUP_REMOVED lines=13> */
.L_x_3268:
[----:B------:R-:W-:Y:S05]  /*7b50*/  BSYNC.RECONVERGENT B3 ;  /* 0x0000000000037941 */ /* 0x000fea0003800200 */
.L_x_3267:
        /* <DEDUP_REMOVED lines=13> */
.L_x_3270:
[----:B------:R-:W-:Y:S05]  /*7c30*/  BSYNC.RECONVERGENT B3 ;  /* 0x0000000000037941 */ /* 0x000fea0003800200 */
.L_x_3269:
        /* <DEDUP_REMOVED lines=13> */
.L_x_3272:
[----:B------:R-:W-:Y:S05]  /*7d10*/  BSYNC.RECONVERGENT B3 ;  /* 0x0000000000037941 */ /* 0x000fea0003800200 */
.L_x_3271:
        /* <DEDUP_REMOVED lines=60> */
.L_x_3231:
[----:B------:R-:W-:Y:S05]  /*80e0*/  EXIT ;  /* 0x000000000000794d */ /* 0x000fea0003800000 */
.L_x_3232:
[----:B------:R-:W-:Y:S01]  /*80f0*/  HFMA2 R11, -RZ, RZ, 0, 1.847743988037109375e-06 ;  /* 0x0000001fff0b7431 */ /* 0x000fe200000001ff */
[----:B------:R-:W-:Y:S01]  /*8100*/  BSSY B1, `(.L_x_3274) ;  /* 0x0000006000017945 */ /* 0x000fe20003800000 */
[----:B------:R-:W-:Y:S02]  /*8110*/  IMAD.MOV.U32 R12, RZ, RZ, 0x10 ;  /* 0x00000010ff0c7424 */ /* 0x000fe400078e00ff */
[----:B------:R-:W-:-:S07]  /*8120*/  IMAD.MOV.U32 R15, RZ, RZ, -0x1 ;  /* 0xffffffffff0f7424 */ /* 0x000fce00078e00ff */
[----:B------:R-:W-:Y:S05]  /*8130*/  WARPSYNC.COLLECTIVE R15, `(.L_x_3275) ;  /* 0x000000000f087348 */ /* 0x000fea0003c00000 */
[----:B------:R0:W1:Y:S02]  /*8140*/  SHFL.BFLY P6, R14, R13, R12, R11 ;  /* 0x0c00000c0d0e7389 */ /* 0x00006400000c000b */
[----:B01----:R-:W-:Y:S05]  /*8150*/  ENDCOLLECTIVE ;  /* 0x000000000000791b */ /* 0x003fea0003800000 */
.L_x_3275:
[----:B------:R-:W-:Y:S05]  /*8160*/  BSYNC B1 ;  /* 0x0000000000017941 */ /* 0x000fea0003800000 */
.L_x_3274:
[----:B------:R-:W-:Y:S01]  /*8170*/  FMNMX R13, R13, R14, !PT ;  /* 0x0000000e0d0d7209 */ /* 0x000fe20007800000 */
[----:B------:R-:W-:Y:S01]  /*8180*/  IMAD.MOV.U32 R11, RZ, RZ, 0x1f ;  /* 0x0000001fff0b7424 */ /* 0x000fe200078e00ff */
[----:B------:R-:W-:Y:S02]  /*8190*/  MOV R12, 0x8 ;  /* 0x00000008000c7802 */ /* 0x000fe40000000f00 */
[----:B------:R-:W-:-:S07]  /*81a0*/  MOV R15, 0xffffffff ;  /* 0xffffffff000f7802 */ /* 0x000fce0000000f00 */
[----:B------:R-:W-:Y:S05]  /*81b0*/  WARPSYNC.COLLECTIVE R15, `(.L_x_3276) ;  /* 0x000000000f087348 */ /* 0x000fea0003c00000 */
[----:B------:R0:W1:Y:S02]  /*81c0*/  SHFL.BFLY P6, R14, R13, R12, R11 ;  /* 0x0c00000c0d0e7389 */ /* 0x00006400000c000b */
[----:B01----:R-:W-:Y:S05]  /*81d0*/  ENDCOLLECTIVE ;  /* 0x000000000000791b */ /* 0x003fea0003800000 */
.L_x_3276:
[----:B------:R-:W-:Y:S01]  /*81e0*/  HFMA2 R12, -RZ, RZ, 0, 2.384185791015625e-07 ;  /* 0x00000004ff0c7431 */ /* 0x000fe200000001ff */
[----:B------:R-:W-:-:S05]  /*81f0*/  FMNMX R0, R13, R14, !PT ;  /* 0x0000000e0d007209 */ /* 0x000fca0007800000 */
[----:B------:R-:W-:-:S07]  /*8200*/  IMAD.MOV.U32 R13, RZ, RZ, R0 ;  /* 0x000000ffff0d7224 */ /* 0x000fce00078e0000 */
[----:B------:R-:W-:Y:S05]  /*8210*/  WARPSYNC.COLLECTIVE R15, `(.L_x_3277) ;  /* 0x000000000f087348 */ /* 0x000fea0003c00000 */
[----:B------:R0:W1:Y:S02]  /*8220*/  SHFL.BFLY P6, R14, R13, R12, R11 ;  /* 0x0c00000c0d0e7389 */ /* 0x00006400000c000b */
[----:B01----:R-:W-:Y:S05]  /*8230*/  ENDCOLLECTIVE ;  /* 0x000000000000791b */ /* 0x003fea0003800000 */
.L_x_3277:
[----:B------:R-:W-:Y:S02]  /*8240*/  MOV R12, 0x2 ;  /* 0x00000002000c7802 */ /* 0x000fe40000000f00 */
[----:B------:R-:W-:-:S05]  /*8250*/  FMNMX R2, R0, R14, !PT ;  /* 0x0000000e00027209 */ /* 0x000fca0007800000 */
[----:B------:R-:W-:-:S07]  /*8260*/  IMAD.MOV.U32 R13, RZ, RZ, R2 ;  /* 0x000000ffff0d7224 */ /* 0x000fce00078e0002 */
[----:B------:R-:W-:Y:S05]  /*8270*/  WARPSYNC.COLLECTIVE R15, `(.L_x_3278) ;  /* 0x000000000f087348 */ /* 0x000fea0003c00000 */
[----:B------:R0:W1:Y:S02]  /*8280*/  SHFL.BFLY P6, R14, R13, R12, R11 ;  /* 0x0c00000c0d0e7389 */ /* 0x00006400000c000b */
[----:B01----:R-:W-:Y:S05]  /*8290*/  ENDCOLLECTIVE ;  /* 0x000000000000791b */ /* 0x003fea0003800000 */
.L_x_3278:
[----:B------:R-:W-:Y:S01]  /*82a0*/  HFMA2 R12, -RZ, RZ, 0, 5.9604644775390625e-08 ;  /* 0x00000001ff0c7431 */ /* 0x000fe200000001ff */
[----:B------:R-:W-:-:S05]  /*82b0*/  FMNMX R3, R2, R14, !PT ;  /* 0x0000000e02037209 */ /* 0x000fca0007800000 */
[----:B------:R-:W-:-:S07]  /*82c0*/  IMAD.MOV.U32 R13, RZ, RZ, R3 ;  /* 0x000000ffff0d7224 */ /* 0x000fce00078e0003 */
[----:B------:R-:W-:Y:S05]  /*82d0*/  WARPSYNC.COLLECTIVE R15, `(.L_x_3279) ;  /* 0x000000000f087348 */ /* 0x000fea0003c00000 */
[----:B------:R0:W1:Y:S02]  /*82e0*/  SHFL.BFLY P6, R14, R13, R12, R11 ;  /* 0x0c00000c0d0e7389 */ /* 0x00006400000c000b */
[----:B01----:R-:W-:Y:S05]  /*82f0*/  ENDCOLLECTIVE ;  /* 0x000000000000791b */ /* 0x003fea0003800000 */
.L_x_3279:
        /* <DEDUP_REMOVED lines=209> */
.L_x_3280:
[----:B------:R-:W-:Y:S02]  /*9010*/  IMAD.MOV.U32 R12, RZ, RZ, 0x8 ;  /* 0x00000008ff0c7424 */ /* 0x000fe400078e00ff */
[----:B------:R-:W-:-:S05]  /*9020*/  FADD R28, R13, R14 ;  /* 0x0000000e0d1c7221 */ /* 0x000fca0000000000 */
[----:B------:R-:W-:-:S07]  /*9030*/  MOV R13, R28 ;  /* 0x0000001c000d7202 */ /* 0x000fce0000000f00 */
[----:B------:R-:W-:Y:S05]  /*9040*/  WARPSYNC.COLLECTIVE R15, `(.L_x_3281) ;  /* 0x000000000f087348 */ /* 0x000fea0003c00000 */
[----:B------:R0:W1:Y:S02]  /*9050*/  SHFL.BFLY P6, R14, R13, R12, R11 ;  /* 0x0c00000c0d0e7389 */ /* 0x00006400000c000b */
[----:B01----:R-:W-:Y:S05]  /*9060*/  ENDCOLLECTIVE ;  /* 0x000000000000791b */ /* 0x003fea0003800000 */
.L_x_3281:
[----:B------:R-:W-:Y:S02]  /*9070*/  IMAD.MOV.U32 R12, RZ, RZ, 0x4 ;  /* 0x00000004ff0c7424 */ /* 0x000fe400078e00ff */
[----:B------:R-:W-:-:S05]  /*9080*/  FADD R29, R28, R14 ;  /* 0x0000000e1c1d7221 */ /* 0x000fca0000000000 */
[----:B------:R-:W-:-:S07]  /*9090*/  MOV R13, R29 ;  /* 0x0000001d000d7202 */ /* 0x000fce0000000f00 */
[----:B------:R-:W-:Y:S05]  /*90a0*/  WARPSYNC.COLLECTIVE R15, `(.L_x_3282) ;  /* 0x000000000f087348 */ /* 0x000fea0003c00000 */
[----:B------:R0:W1:Y:S02]  /*90b0*/  SHFL.BFLY P6, R14, R13, R12, R11 ;  /* 0x0c00000c0d0e7389 */ /* 0x00006400000c000b */
[----:B01----:R-:W-:Y:S05]  /*90c0*/  ENDCOLLECTIVE ;  /* 0x000000000000791b */ /* 0x003fea0003800000 */
.L_x_3282:
[----:B------:R-:W-:Y:S02]  /*90d0*/  IMAD.MOV.U32 R12, RZ, RZ, 0x2 ;  /* 0x00000002ff0c7424 */ /* 0x000fe400078e00ff */
[----:B------:R-:W-:-:S05]  /*90e0*/  FADD R30, R29, R14 ;  /* 0x0000000e1d1e7221 */ /* 0x000fca0000000000 */
[----:B------:R-:W-:-:S07]  /*90f0*/  MOV R13, R30 ;  /* 0x0000001e000d7202 */ /* 0x000fce0000000f00 */
[----:B------:R-:W-:Y:S05]  /*9100*/  WARPSYNC.COLLECTIVE R15, `(.L_x_3283) ;  /* 0x000000000f087348 */ /* 0x000fea0003c00000 */
[----:B------:R0:W1:Y:S02]  /*9110*/  SHFL.BFLY P6, R14, R13, R12, R11 ;  /* 0x0c00000c0d0e7389 */ /* 0x00006400000c000b */
[----:B01----:R-:W-:Y:S05]  /*9120*/  ENDCOLLECTIVE ;  /* 0x000000000000791b */ /* 0x003fea0003800000 */
.L_x_3283:
[----:B------:R-:W-:Y:S02]  /*9130*/  IMAD.MOV.U32 R12, RZ, RZ, 0x1 ;  /* 0x00000001ff0c7424 */ /* 0x000fe400078e00ff */
[----:B------:R-:W-:-:S05]  /*9140*/  FADD R31, R30, R14 ;  /* 0x0000000e1e1f7221 */ /* 0x000fca0000000000 */
[----:B------:R-:W-:-:S07]  /*9150*/  MOV R13, R31 ;  /* 0x0000001f000d7202 */ /* 0x000fce0000000f00 */
[----:B------:R-:W-:Y:S05]  /*9160*/  WARPSYNC.COLLECTIVE R15, `(.L_x_3284) ;  /* 0x000000000f087348 */ /* 0x000fea0003c00000 */
[----:B------:R0:W1:Y:S02]  /*9170*/  SHFL.BFLY P6, R14, R13, R12, R11 ;  /* 0x0c00000c0d0e7389 */ /* 0x00006400000c000b */
[----:B01----:R-:W-:Y:S05]  /*9180*/  ENDCOLLECTIVE ;  /* 0x000000000000791b */ /* 0x003fea0003800000 */
.L_x_3284:
[----:B------:R-:W-:Y:S05]  /*9190*/  BRA `(.L_x_3285) ;  /* 0xffffffd800807947 */ /* 0x000fea000383ffff */
        .weak           $__internal_35_$__cuda_sm3x_div_rn_noftz_f32_slowpath
        .type           $__internal_35_$__cuda_sm3x_div_rn_noftz_f32_slowpath,@function
        .size           $__internal_35_$__cuda_sm3x_div_rn_noftz_f32_slowpath,(.L_x_37412 - $__internal_35_$__cuda_sm3x_div_rn_noftz_f32_slowpath)
$__internal_35_$__cuda_sm3x_div_rn_noftz_f32_slowpath:
        /* <DEDUP_REMOVED lines=35> */
.L_x_3287:
        /* <DEDUP_REMOVED lines=51> */
.L_x_3294:
[----:B------:R-:W-:-:S04]  /*9700*/  LOP3.LUT R6, R6, 0x80000000, RZ, 0xc0, !PT ;  /* 0x8000000006067812 */ /* 0x000fc800078ec0ff */
[----:B------:R-:W-:Y:S01]  /*9710*/  LOP3.LUT R6, R6, 0x7f800000, RZ, 0xfc, !PT ;  /* 0x7f80000006067812 */ /* 0x000fe200078efcff */
[----:B------:R-:W-:Y:S06]  /*9720*/  BRA `(.L_x_3295) ;  /* 0x0000000000047947 */ /* 0x000fec0003800000 */
.L_x_3293:
[----:B------:R-:W-:-:S07]  /*9730*/  IMAD R6, R28, 0x800000, R6 ;  /* 0x008000001c067824 */ /* 0x000fce00078e0206 */
.L_x_3295:
[----:B------:R-:W-:Y:S05]  /*9740*/  BSYNC.RECONVERGENT B2 ;  /* 0x0000000000027941 */ /* 0x000fea0003800200 */
.L_x_3292:
[----:B------:R-:W-:Y:S05]  /*9750*/  BRA `(.L_x_3296) ;  /* 0x0000000000207947 */ /* 0x000fea0003800000 */
.L_x_3291:
[----:B------:R-:W-:-:S04]  /*9760*/  LOP3.LUT R6, R29, 0x80000000, R6, 0x48, !PT ;  /* 0x800000001d067812 */ /* 0x000fc800078e4806 */
[----:B------:R-:W-:Y:S01]  /*9770*/  LOP3.LUT R6, R6, 0x7f800000, RZ, 0xfc, !PT ;  /* 0x7f80000006067812 */ /* 0x000fe200078efcff */
[----:B------:R-:W-:Y:S06]  /*9780*/  BRA `(.L_x_3296) ;  /* 0x0000000000147947 */ /* 0x000fec0003800000 */
.L_x_3290:
[----:B------:R-:W-:Y:S01]  /*9790*/  LOP3.LUT R6, R29, 0x80000000, R6, 0x48, !PT ;  /* 0x800000001d067812 */ /* 0x000fe200078e4806 */
[----:B------:R-:W-:Y:S06]  /*97a0*/  BRA `(.L_x_3296) ;  /* 0x00000000000c7947 */ /* 0x000fec0003800000 */
.L_x_3289:
[----:B------:R-:W0:Y:S01]  /*97b0*/  MUFU.RSQ R6, -QNAN ;  /* 0xffc0000000067908 */ /* 0x000e220000001400 */
[----:B------:R-:W-:Y:S05]  /*97c0*/  BRA `(.L_x_3296) ;  /* 0x0000000000047947 */ /* 0x000fea0003800000 */
.L_x_3288:
[----:B------:R-:W-:-:S07]  /*97d0*/  FADD.FTZ R6, R6, R11 ;  /* 0x0000000b06067221 */ /* 0x000fce0000010000 */
.L_x_3296:
[----:B------:R-:W-:Y:S05]  /*97e0*/  BSYNC.RECONVERGENT B1 ;  /* 0x0000000000017941 */ /* 0x000fea0003800200 */
.L_x_3286:
[----:B------:R-:W-:-:S04]  /*97f0*/  HFMA2 R13, -RZ, RZ, 0, 0 ;  /* 0x00000000ff0d7431 */ /* 0x000fc800000001ff */
[----:B0-----:R-:W-:Y:S05]  /*9800*/  RET.REL.NODEC R12 `(_Z15SoftmaxWarpImplI22BroadcastScaleMaskLoadIffbLm4EiE11DirectStoreIffEfLi1ELi20ELi32ELi1ELb0EL9Algorithm0EEvT_T0_ll) ;  /* 0xffffff640cfc7950 */ /* 0x001fea0003c3ffff */
.L_x_3297:
        /* <DEDUP_REMOVED lines=15> */
.L_x_37412:


//--------------------- .text._Z15SoftmaxWarpImplI22BroadcastScaleMaskLoadIffbLm4EiE11DirectStoreIffEfLi1ELi19ELi32ELi1ELb1EL9Algorithm0EEvT_T0_ll --------------------------
	.section	.text._Z15SoftmaxWarpImplI22BroadcastScaleMaskLoadIffbLm4EiE11DirectStoreIffEfLi1ELi19ELi32ELi1ELb1EL9Algorithm0EEvT_T0_ll,"ax",@progbits
	.align	128
        .global         _Z15SoftmaxWarpImplI22BroadcastScaleMaskLoadIffbLm4EiE11DirectStoreIffEfLi1ELi19ELi32ELi1ELb1EL9Algorithm0EEvT_T0_ll
        .type           _Z15SoftmaxWarpImplI22BroadcastScaleMaskLoadIffbLm4EiE11DirectStoreIffEfLi1ELi19ELi32ELi1ELb1EL9Algorithm0EEvT_T0_ll,@function
        .size           _Z15SoftmaxWarpImplI22BroadcastScaleMaskLoadIffbLm4EiE11DirectStoreIffEfLi1ELi19ELi32ELi1ELb1EL9Algorithm0EEvT_T0_ll,(.L_x_37413 - _Z15SoftmaxWarpImplI22BroadcastScaleMaskLoadIffbLm4EiE11DirectStoreIffEfLi1ELi19ELi32ELi1ELb1EL9Algorithm0EEvT_T0_ll)
        .other          _Z15SoftmaxWarpImplI22BroadcastScaleMaskLoadIffbLm4EiE11DirectStoreIffEfLi1ELi19ELi32ELi1ELb1EL9Algorithm0EEvT_T0_ll,@"STO_CUDA_ENTRY STV_DEFAULT"
_Z15SoftmaxWarpImplI22BroadcastScaleMaskLoadIffbLm4EiE11DirectStoreIffEfLi1ELi19ELi32ELi1ELb1EL9Algorithm0EEvT_T0_ll:
.text._Z15SoftmaxWarpImplI22BroadcastScaleMaskLoadIffbLm4EiE11DirectStoreIffEfLi1ELi19ELi32ELi1ELb1EL9Algorithm0EEvT_T0_ll:
        /* <DEDUP_REMOVED lines=29> */
.L_x_3298:
        /* <DEDUP_REMOVED lines=25> */
.L_x_3377:
[----:B0-----:R-:W0:Y:S01]  /*0360*/  LDC.64 R14, c[0x0][0x410] ;  /* 0x00010400ff0e7b82 */ /* 0x001e220000000a00 */
[C---:B------:R-:W-:Y:S01]  /*0370*/  IADD3 R35, PT, PT, R41.reuse, 0x80, RZ ;  /* 0x0000008029237810 */ /* 0x040fe20007ffe0ff */
[----:B------:R-:W-:Y:S01]  /*0380*/  BSSY.RECONVERGENT B1, `(.L_x_3300) ;  /* 0x0000089000017945 */ /* 0x000fe20003800200 */
[----:B------:R-:W-:Y:S01]  /*0390*/  IMAD.MOV.U32 R4, RZ, RZ, -0x800000 ;  /* 0xff800000ff047424 */ /* 0x000fe200078e00ff */
[----:B------:R-:W-:Y:S01]  /*03a0*/  MOV R16, 0xff800000 ;  /* 0xff80000000107802 */ /* 0x000fe20000000f00 */
[----:B------:R-:W-:Y:S02]  /*03b0*/  IMAD.MOV.U32 R6, RZ, RZ, -0x800000 ;  /* 0xff800000ff067424 */ /* 0x000fe400078e00ff */
[----:B------:R-:W-:Y:S02]  /*03c0*/  IMAD.MOV.U32 R8, RZ, RZ, -0x800000 ;  /* 0xff800000ff087424 */ /* 0x000fe400078e00ff */
[----:B------:R-:W-:Y:S02]  /*03d0*/  IMAD.MOV.U32 R10, RZ, RZ, -0x800000 ;  /* 0xff800000ff0a7424 */ /* 0x000fe400078e00ff */
[----:B------:R-:W-:-:S02]  /*03e0*/  VIADD R37, R41, 0x100 ;  /* 0x0000010029257836 */ /* 0x000fc40000000000 */
[C---:B------:R-:W-:Y:S02]  /*03f0*/  VIADD R11, R41.reuse, 0x120 ;  /* 0x00000120290b7836 */ /* 0x040fe40000000000 */
[----:B------:R-:W-:Y:S01]  /*0400*/  IMAD.MOV.U32 R13, RZ, RZ, -0x800000 ;  /* 0xff800000ff0d7424 */ /* 0x000fe200078e00ff */
[-C--:B0-----:R-:W-:Y:S02]  /*0410*/  ISETP.GE.U32.AND P0, PT, R41, R14.reuse, PT ;  /* 0x0000000e2900720c */ /* 0x081fe40003f06070 */
[-C--:B------:R-:W-:Y:S02]  /*0420*/  ISETP.GE.U32.AND P1, PT, R3, R14.reuse, PT ;  /* 0x0000000e0300720c */ /* 0x080fe40003f26070 */
[----:B------:R-:W-:Y:S02]  /*0430*/  ISETP.GE.AND.EX P0, PT, RZ, R15, PT, P0 ;  /* 0x0000000fff00720c */ /* 0x000fe40003f06300 */
[-C--:B------:R-:W-:Y:S02]  /*0440*/  ISETP.GE.U32.AND P2, PT, R5, R14.reuse, PT ;  /* 0x0000000e0500720c */ /* 0x080fe40003f46070 */
[----:B------:R-:W-:-:S02]  /*0450*/  ISETP.GE.U32.AND P3, PT, R7, R14, PT ;  /* 0x0000000e0700720c */ /* 0x000fc40003f66070 */
[----:B------:R-:W-:Y:S02]  /*0460*/  ISETP.GE.U32.AND P4, PT, R35, R14, PT ;  /* 0x0000000e2300720c */ /* 0x000fe40003f86070 */
[-C--:B------:R-:W-:Y:S02]  /*0470*/  ISETP.GE.AND.EX P1, PT, RZ, R15.reuse, PT, P1 ;  /* 0x0000000fff00720c */ /* 0x080fe40003f26310 */
[-C--:B------:R-:W-:Y:S02]  /*0480*/  ISETP.GE.AND.EX P2, PT, RZ, R15.reuse, PT, P2 ;  /* 0x0000000fff00720c */ /* 0x080fe40003f46320 */
[-C--:B------:R-:W-:Y:S02]  /*0490*/  ISETP.GE.AND.EX P3, PT, RZ, R15.reuse, PT, P3 ;  /* 0x0000000fff00720c */ /* 0x080fe40003f66330 */
[----:B------:R-:W-:Y:S01]  /*04a0*/  ISETP.GE.AND.EX P4, PT, RZ, R15, PT, P4 ;  /* 0x0000000fff00720c */ /* 0x000fe20003f86340 */
[----:B-1----:R-:W-:-:S12]  /*04b0*/  @P0 BRA `(.L_x_3301) ;  /* 0x0000000400d40947 */ /* 0x002fd80003800000 */
        /* <DEDUP_REMOVED lines=30> */
[----:B------:R-:W-:Y:S01]  /*06a0*/  @P6 VIADD R22, R22, 0x1 ;  /* 0x0000000116166836 */ /* 0x000fe20000000000 */
[----:B------:R-:W-:Y:S01]  /*06b0*/  ISETP.NE.AND P6, PT, R43, RZ, PT ;  /* 0x000000ff2b00720c */ /* 0x000fe20003fc5270 */
[----:B------:R0:W1:Y:S01]  /*06c0*/  F2I.FTZ.U32.TRUNC.NTZ R13, R12 ;  /* 0x0000000c000d7305 */ /* 0x000062000021f000 */
[----:B------:R-:W2:Y:S03]  /*06d0*/  LDC R18, c[0x0][0x3c0] ;  /* 0x0000f000ff127b82 */ /* 0x000ea60000000800 */
[----:B------:R-:W-:Y:S01]  /*06e0*/  @!P5 IADD3 R22, PT, PT, -R22, RZ, RZ ;  /* 0x000000ff1616d210 */ /* 0x000fe20007ffe1ff */
[----:B0-----:R-:W-:-:S07]  /*06f0*/  IMAD.MOV.U32 R12, RZ, RZ, RZ ;  /* 0x000000ffff0c7224 */ /* 0x001fce00078e00ff */
[----:B------:R-:W-:Y:S01]  /*0700*/  @!P6 LOP3.LUT R22, RZ, R43, RZ, 0x33, !PT ;  /* 0x0000002bff16e212 */ /* 0x000fe200078e33ff */
[----:B-1----:R-:W-:-:S04]  /*0710*/  IMAD.MOV R39, RZ, RZ, -R13 ;  /* 0x000000ffff277224 */ /* 0x002fc800078e0a0d */
[----:B------:R-:W-:Y:S02]  /*0720*/  IMAD.MOV R24, RZ, RZ, -R22 ;  /* 0x000000ffff187224 */ /* 0x000fe400078e0a16 */
[----:B------:R-:W-:Y:S02]  /*0730*/  IMAD R39, R39, R26, RZ ;  /* 0x0000001a27277224 */ /* 0x000fe400078e02ff */
[----:B------:R-:W-:Y:S02]  /*0740*/  IMAD R43, R43, R24, R4 ;  /* 0x000000182b2b7224 */ /* 0x000fe400078e0204 */
[----:B------:R-:W-:Y:S01]  /*0750*/  IMAD.HI.U32 R12, R13, R39, R12 ;  /* 0x000000270d0c7227 */ /* 0x000fe200078e000c */
[----:B--2---:R-:W-:Y:S02]  /*0760*/  IABS R28, R18 ;  /* 0x00000012001c7213 */ /* 0x004fe40000000000 */
[----:B------:R-:W-:-:S04]  /*0770*/  IABS R24, R43 ;  /* 0x0000002b00187213 */ /* 0x000fc80000000000 */
[----:B------:R-:W-:-:S05]  /*0780*/  MOV R13, R24 ;  /* 0x00000018000d7202 */ /* 0x000fca0000000f00 */
        /* <DEDUP_REMOVED lines=18> */
[----:B------:R-:W-:-:S05]  /*08b0*/  @!P6 LOP3.LUT R26, RZ, R20, RZ, 0x33, !PT ;  /* 0x00000014ff1ae212 */ /* 0x000fca00078e33ff */
[----:B------:R-:W-:Y:S01]  /*08c0*/  IMAD.MOV R39, RZ, RZ, -R26 ;  /* 0x000000ffff277224 */ /* 0x000fe200078e0a1a */
[----:B0-----:R-:W-:-:S03]  /*08d0*/  IADD3 R45, PT, PT, RZ, -R13, RZ ;  /* 0x8000000dff2d7210 */ /* 0x001fc60007ffe0ff */
[----:B------:R-:W-:Y:S02]  /*08e0*/  IMAD R47, R20, R39, R43 ;  /* 0x00000027142f7224 */ /* 0x000fe400078e022b */
[----:B------:R-:W-:Y:S01]  /*08f0*/  IMAD R39, R45, R28, RZ ;  /* 0x0000001c2d277224 */ /* 0x000fe200078e02ff */
[----:B------:R-:W0:Y:S02]  /*0900*/  LDC.64 R42, c[0x0][0x398] ;  /* 0x0000e600ff2a7b82 */ /* 0x000e240000000a00 */
[----:B------:R-:W-:Y:S01]  /*0910*/  IABS R20, R47 ;  /* 0x0000002f00147213 */ /* 0x000fe20000000000 */
[----:B------:R-:W-:-:S04]  /*0920*/  IMAD.HI.U32 R12, R13, R39, R12 ;  /* 0x000000270d0c7227 */ /* 0x000fc800078e000c */
[----:B------:R-:W-:Y:S01]  /*0930*/  IMAD.MOV.U32 R13, RZ, RZ, R20 ;  /* 0x000000ffff0d7224 */ /* 0x000fe200078e0014 */
[----:B------:R-:W1:Y:S03]  /*0940*/  LDC.64 R38, c[0x0][0x390] ;  /* 0x0000e400ff267b82 */ /* 0x000e660000000a00 */
[----:B------:R-:W-:-:S05]  /*0950*/  IMAD.HI.U32 R12, R12, R13, RZ ;  /* 0x0000000d0c0c7227 */ /* 0x000fca00078e00ff */
[----:B------:R-:W-:Y:S01]  /*0960*/  IADD3 R20, PT, PT, -R12, RZ, RZ ;  /* 0x000000ff0c147210 */ /* 0x000fe20007ffe1ff */
[----:B------:R-:W2:Y:S04]  /*0970*/  LDC.64 R44, c[0x0][0x3a0] ;  /* 0x0000e800ff2c7b82 */ /* 0x000ea80000000a00 */
[----:B------:R-:W-:-:S05]  /*0980*/  IMAD R13, R28, R20, R13 ;  /* 0x000000141c0d7224 */ /* 0x000fca00078e020d */
        /* <DEDUP_REMOVED lines=11> */
[----:B------:R-:W-:Y:S01]  /*0a40*/  @P5 VIADD R12, R12, 0x1 ;  /* 0x000000010c0c5836 */ /* 0x000fe20000000000 */
[----:B------:R-:W-:-:S05]  /*0a50*/  ISETP.NE.AND P5, PT, R18, RZ, PT ;  /* 0x000000ff1200720c */ /* 0x000fca0003fa5270 */
[----:B------:R-:W-:Y:S02]  /*0a60*/  @!P6 IADD3 R12, PT, PT, -R12, RZ, RZ ;  /* 0x000000ff0c0ce210 */ /* 0x000fe40007ffe1ff */
[----:B0-----:R-:W-:-:S06]  /*0a70*/  ISETP.NE.U32.AND P6, PT, R42, 0x1, PT ;  /* 0x000000012a00780c */ /* 0x001fcc0003fc5070 */
        /* <DEDUP_REMOVED lines=25> */
.L_x_3301:
[----:B------:R-:W-:Y:S05]  /*0c10*/  BSYNC.RECONVERGENT B1 ;  /* 0x0000000000017941 */ /* 0x000fea0003800200 */
.L_x_3300:
        /* <DEDUP_REMOVED lines=62> */
[----:B0-----:R-:W-:-:S06]  /*1000*/  HFMA2 R38, -RZ, RZ, 0, 0 ;  /* 0x00000000ff267431 */ /* 0x001fcc00000001ff */
[----:B------:R-:W-:-:S05]  /*1010*/  @P5 VIADD R22, R22, 0x1 ;  /* 0x0000000116165836 */ /* 0x000fca0000000000 */
[----:B------:R-:W-:Y:S01]  /*1020*/  MOV R24, R22 ;  /* 0x0000001600187202 */ /* 0x000fe20000000f00 */
[----:B-1----:R-:W-:-:S04]  /*1030*/  IMAD.MOV R22, RZ, RZ, -R39 ;  /* 0x000000ffff167224 */ /* 0x002fc800078e0a27 */
        /* <DEDUP_REMOVED lines=21> */
[----:B-1----:R-:W-:-:S04]  /*1190*/  ISETP.NE.U32.AND P1, PT, R42, 0x1, PT ;  /* 0x000000012a00780c */ /* 0x002fc80003f25070 */
[----:B------:R-:W-:Y:S01]  /*11a0*/  ISETP.NE.AND.EX P1, PT, R43, RZ, PT, P1 ;  /* 0x000000ff2b00720c */ /* 0x000fe20003f25310 */
[----:B------:R-:W-:Y:S01]  /*11b0*/  @!P5 IMAD.MOV R18, RZ, RZ, -R18 ;  /* 0x000000ffff12d224 */ /* 0x000fe200078e0a12 */
        /* <DEDUP_REMOVED lines=28> */
.L_x_3303:
[----:B------:R-:W-:Y:S05]  /*1380*/  BSYNC.RECONVERGENT B1 ;  /* 0x0000000000017941 */ /* 0x000fea0003800200 */
.L_x_3302:
        /* <DEDUP_REMOVED lines=87> */
[----:B---3--:R-:W-:Y:S02]  /*1900*/  ISETP.NE.U32.AND P2, PT, R38, 0x1, PT ;  /* 0x000000012600780c */ /* 0x008fe40003f45070 */
[----:B------:R-:W-:Y:S02]  /*1910*/  SHF.R.S64 R38, RZ, 0x1e, R8 ;  /* 0x0000001eff267819 */ /* 0x000fe40000001008 */
[----:B------:R-:W-:Y:S02]  /*1920*/  ISETP.NE.AND.EX P2, PT, R39, RZ, PT, P2 ;  /* 0x000000ff2700720c */ /* 0x000fe40003f45320 */
[----:B------:R-:W-:Y:S02]  /*1930*/  @!P1 IADD3 R18, PT, PT, -R18, RZ, RZ ;  /* 0x000000ff12129210 */ /* 0x000fe40007ffe1ff */
[----:B-1----:R-:W-:Y:S02]  /*1940*/  ISETP.NE.U32.AND P1, PT, R42, 0x1, PT ;  /* 0x000000012a00780c */ /* 0x002fe40003f25070 */
[----:B------:R-:W-:-:S02]  /*1950*/  @!P5 LOP3.LUT R18, RZ, R12, RZ, 0x33, !PT ;  /* 0x0000000cff12d212 */ /* 0x000fc400078e33ff */
[----:B0-----:R-:W-:Y:S02]  /*1960*/  ISETP.NE.U32.AND P5, PT, R44, 0x1, PT ;  /* 0x000000012c00780c */ /* 0x001fe40003fa5070 */
[----:B------:R-:W-:Y:S01]  /*1970*/  ISETP.NE.AND.EX P1, PT, R43, RZ, PT, P1 ;  /* 0x000000ff2b00720c */ /* 0x000fe20003f25310 */
[----:B------:R-:W-:Y:S01]  /*1980*/  IMAD.MOV R43, RZ, RZ, -R18 ;  /* 0x000000ffff2b7224 */ /* 0x000fe200078e0a12 */
[----:B------:R-:W-:Y:S02]  /*1990*/  SEL R20, R20, RZ, P2 ;  /* 0x000000ff14147207 */ /* 0x000fe40001000000 */
[----:B------:R-:W-:Y:S01]  /*19a0*/  ISETP.NE.AND.EX P5, PT, R45, RZ, PT, P5 ;  /* 0x000000ff2d00720c */ /* 0x000fe20003fa5350 */
[----:B------:R-:W-:Y:S01]  /*19b0*/  IMAD R12, R12, R43, R49 ;  /* 0x0000002b0c0c7224 */ /* 0x000fe200078e0231 */
[----:B--2---:R-:W-:Y:S01]  /*19c0*/  ISETP.NE.U32.AND P2, PT, R46, 0x1, PT ;  /* 0x000000012e00780c */ /* 0x004fe20003f45070 */
        /* <DEDUP_REMOVED lines=18> */
.L_x_3305:
[----:B------:R-:W-:Y:S05]  /*1af0*/  BSYNC.RECONVERGENT B1 ;  /* 0x0000000000017941 */ /* 0x000fea0003800200 */
.L_x_3304:
        /* <DEDUP_REMOVED lines=118> */
.L_x_3307:
[----:B------:R-:W-:Y:S05]  /*2260*/  BSYNC.RECONVERGENT B1 ;  /* 0x0000000000017941 */ /* 0x000fea0003800200 */
.L_x_3306:
        /* <DEDUP_REMOVED lines=45> */
[----:B0-----:R-:W-:Y:S02]  /*2540*/  IABS R53, R12 ;  /* 0x0000000c00357213 */ /* 0x001fe40000000000 */
[----:B------:R-:W-:Y:S02]  /*2550*/  ISETP.NE.AND P5, PT, R12, RZ, PT ;  /* 0x000000ff0c00720c */ /* 0x000fe40003fa5270 */
        /* <DEDUP_REMOVED lines=39> */
[----:B------:R-:W-:-:S07]  /*27d0*/  ISETP.GE.AND P3, PT, R20, RZ, PT ;  /* 0x000000ff1400720c */ /* 0x000fce0003f66270 */
[----:B------:R-:W-:Y:S01]  /*27e0*/  @P1 VIADD R16, R16, 0x1 ;  /* 0x0000000110101836 */ /* 0x000fe20000000000 */
[----:B-1----:R-:W-:-:S04]  /*27f0*/  ISETP.NE.U32.AND P1, PT, R42, 0x1, PT ;  /* 0x000000012a00780c */ /* 0x002fc80003f25070 */
[----:B------:R-:W-:Y:S02]  /*2800*/  ISETP.NE.AND.EX P4, PT, R43, RZ, PT, P1 ;  /* 0x000000ff2b00720c */ /* 0x000fe40003f85310 */
[----:B------:R-:W-:Y:S02]  /*2810*/  @!P3 IADD3 R16, PT, PT, -R16, RZ, RZ ;  /* 0x000000ff1010b210 */ /* 0x000fe40007ffe1ff */
        /* <DEDUP_REMOVED lines=26> */
.L_x_3309:
[----:B------:R-:W-:Y:S05]  /*29c0*/  BSYNC.RECONVERGENT B1 ;  /* 0x0000000000017941 */ /* 0x000fea0003800200 */
.L_x_3308:
[-C--:B------:R-:W-:Y:S01]  /*29d0*/  ISETP.GE.U32.AND P4, PT, R9, R14.reuse, PT ;  /* 0x0000000e0900720c */ /* 0x080fe20003f86070 */
[----:B------:R-:W-:Y:S01]  /*29e0*/  VIADD R35, R41, 0x140 ;  /* 0x0000014029237836 */ /* 0x000fe20000000000 */
[----:B------:R-:W-:Y:S01]  /*29f0*/  BSSY.RECONVERGENT B1, `(.L_x_3310) ;  /* 0x000007d000017945 */ /* 0x000fe20003800200 */
[-C--:B------:R-:W-:Y:S01]  /*2a00*/  ISETP.GE.U32.AND P3, PT, R17, R14.reuse, PT ;  /* 0x0000000e1100720c */ /* 0x080fe20003f66070 */
[----:B------:R-:W-:Y:S01]  /*2a10*/  IMAD.MOV.U32 R18, RZ, RZ, -0x800000 ;  /* 0xff800000ff127424 */ /* 0x000fe200078e00ff */
[----:B------:R-:W-:Y:S02]  /*2a20*/  ISETP.GE.AND.EX P4, PT, RZ, R15, PT, P4 ;  /* 0x0000000fff00720c */ /* 0x000fe40003f86340 */
[-C--:B------:R-:W-:Y:S02]  /*2a30*/  ISETP.GE.U32.AND P6, PT, R19, R14.reuse, PT ;  /* 0x0000000e1300720c */ /* 0x080fe40003fc6070 */
[-C--:B------:R-:W-:Y:S02]  /*2a40*/  ISETP.GE.U32.AND P5, PT, R37, R14.reuse, PT ;  /* 0x0000000e2500720c */ /* 0x080fe40003fa6070 */
[----:B------:R-:W-:-:S02]  /*2a50*/  ISETP.GE.U32.AND P1, PT, R11, R14, PT ;  /* 0x0000000e0b00720c */ /* 0x000fc40003f26070 */
[----:B------:R-:W-:Y:S02]  /*2a60*/  ISETP.GE.U32.AND P2, PT, R35, R14, PT ;  /* 0x0000000e2300720c */ /* 0x000fe40003f46070 */
[----:B------:R-:W-:-:S03]  /*2a70*/  IADD3 R41, PT, PT, R41, 0x160, RZ ;  /* 0x0000016029297810 */ /* 0x000fc60007ffe0ff */
        /* <DEDUP_REMOVED lines=116> */
.L_x_3311:
[----:B------:R-:W-:Y:S05]  /*31c0*/  BSYNC.RECONVERGENT B1 ;  /* 0x0000000000017941 */ /* 0x000fea0003800200 */
.L_x_3310:
        /* <DEDUP_REMOVED lines=60> */
[----:B------:R-:W2:Y:S01]  /*3590*/  LDC.64 R44, c[0x0][0x398] ;  /* 0x0000e600ff2c7b82 */ /* 0x000ea20000000a00 */
[----:B0-----:R-:W0:Y:S09]  /*35a0*/  MUFU.RCP R32, R32 ;  /* 0x0000002000207308 */ /* 0x001e320000001000 */
        /* <DEDUP_REMOVED lines=59> */
.L_x_3313:
[----:B------:R-:W-:Y:S05]  /*3960*/  BSYNC.RECONVERGENT B1 ;  /* 0x0000000000017941 */ /* 0x000fea0003800200 */
.L_x_3312:
        /* <DEDUP_REMOVED lines=119> */
.L_x_3315:
[----:B------:R-:W-:Y:S05]  /*40e0*/  BSYNC.RECONVERGENT B1 ;  /* 0x0000000000017941 */ /* 0x000fea0003800200 */
.L_x_3314:
        /* <DEDUP_REMOVED lines=35> */
[----:B------:R-:W1:Y:S01]  /*4320*/  LDC.64 R42, c[0x0][0x398] ;  /* 0x0000e600ff2a7b82 */ /* 0x000e620000000a00 */
[----:B0-----:R-:W0:Y:S09]  /*4330*/  MUFU.RCP R30, R30 ;  /* 0x0000001e001e7308 */ /* 0x001e320000001000 */
[----:B------:R-:W-:Y:S01]  /*4340*/  @P5 VIADD R28, R28, 0x1 ;  /* 0x000000011c1c5836 */ /* 0x000fe20000000000 */
[----:B------:R-:W-:-:S02]  /*4350*/  ISETP.GE.AND P5, PT, R26, RZ, PT ;  /* 0x000000ff1a00720c */ /* 0x000fc40003fa6270 */
[----:B0-----:R-:W-:-:S04]  /*4360*/  IADD3 R36, PT, PT, R30, 0xffffffe, RZ ;  /* 0x0ffffffe1e247810 */ /* 0x001fc80007ffe0ff */
[----:B------:R0:W2:Y:S07]  /*4370*/  F2I.FTZ.U32.TRUNC.NTZ R37, R36 ;  /* 0x0000002400257305 */ /* 0x0000ae000021f000 */
[----:B------:R-:W-:Y:S01]  /*4380*/  @!P5 IMAD.MOV R28, RZ, RZ, -R28 ;  /* 0x000000ffff1cd224 */ /* 0x000fe200078e0a1c */
[----:B------:R-:W-:Y:S01]  /*4390*/  ISETP.NE.AND P5, PT, R47, RZ, PT ;  /* 0x000000ff2f00720c */ /* 0x000fe20003fa5270 */
[----:B0-----:R-:W-:Y:S02]  /*43a0*/  IMAD.MOV.U32 R36, RZ, RZ, RZ ;  /* 0x000000ffff247224 */ /* 0x001fe400078e00ff */
[----:B--2---:R-:W-:-:S10]  /*43b0*/  IMAD.MOV R26, RZ, RZ, -R37 ;  /* 0x000000ffff1a7224 */ /* 0x004fd400078e0a25 */
        /* <DEDUP_REMOVED lines=8> */
[----:B------:R-:W2:Y:S02]  /*4440*/  LDC.64 R38, c[0x0][0x390] ;  /* 0x0000e400ff267b82 */ /* 0x000ea40000000a00 */
        /* <DEDUP_REMOVED lines=20> */
[----:B--2---:R-:W-:-:S03]  /*4590*/  ISETP.NE.U32.AND P5, PT, R38, 0x1, PT ;  /* 0x000000012600780c */ /* 0x004fc60003fa5070 */
        /* <DEDUP_REMOVED lines=8> */
[----:B-1----:R-:W-:-:S04]  /*4620*/  ISETP.NE.U32.AND P5, PT, R42, 0x1, PT ;  /* 0x000000012a00780c */ /* 0x002fc80003fa5070 */
[----:B------:R-:W-:Y:S01]  /*4630*/  ISETP.NE.AND.EX P5, PT, R43, RZ, PT, P5 ;  /* 0x000000ff2b00720c */ /* 0x000fe20003fa5350 */
[----:B------:R-:W-:-:S05]  /*4640*/  IMAD.HI.U32 R24, R47, R32, RZ ;  /* 0x000000202f187227 */ /* 0x000fca00078e00ff */
        /* <DEDUP_REMOVED lines=37> */
.L_x_3317:
[----:B------:R-:W-:Y:S05]  /*48a0*/  BSYNC.RECONVERGENT B1 ;  /* 0x0000000000017941 */ /* 0x000fea0003800200 */
.L_x_3316:
        /* <DEDUP_REMOVED lines=22> */
[----:B------:R-:W-:-:S04]  /*4a10*/  IMAD.HI.U32 R43, R37, R43, R36 ;  /* 0x0000002b252b7227 */ /* 0x000fc800078e0024 */
[----:B------:R-:W-:Y:S02]  /*4a20*/  VIADD R36, R30, 0xffffffe ;  /* 0x0ffffffe1e247836 */ /* 0x000fe40000000000 */
        /* <DEDUP_REMOVED lines=9> */
[----:B------:R-:W-:Y:S01]  /*4ac0*/  ISETP.GE.U32.AND P1, PT, R12, R39, PT ;  /* 0x000000270c00720c */ /* 0x000fe20003f26070 */
[----:B------:R-:W-:Y:S01]  /*4ad0*/  IMAD R39, R34, R45, RZ ;  /* 0x0000002d22277224 */ /* 0x000fe200078e02ff */
[----:B------:R-:W-:-:S03]  /*4ae0*/  LOP3.LUT R12, R11, R32, RZ, 0x3c, !PT ;  /* 0x000000200b0c7212 */ /* 0x000fc600078e3cff */
[----:B------:R-:W-:Y:S01]  /*4af0*/  IMAD.HI.U32 R39, R37, R39, R36 ;  /* 0x0000002725277227 */ /* 0x000fe200078e0024 */
        /* <DEDUP_REMOVED lines=9> */
[----:B------:R-:W0:Y:S04]  /*4b90*/  I2F.RP R34, R49 ;  /* 0x0000003100227306 */ /* 0x000e280000209400 */
[----:B------:R-:W-:-:S05]  /*4ba0*/  IABS R32, R43 ;  /* 0x0000002b00207213 */ /* 0x000fca0000000000 */
        /* <DEDUP_REMOVED lines=43> */
[----:B-1----:R-:W-:Y:S02]  /*4e60*/  ISETP.NE.U32.AND P1, PT, R36, 0x1, PT ;  /* 0x000000012400780c */ /* 0x002fe40003f25070 */
[----:B------:R-:W-:Y:S02]  /*4e70*/  SHF.R.S64 R36, RZ, 0x1e, R11 ;  /* 0x0000001eff247819 */ /* 0x000fe4000000100b */
[----:B------:R-:W-:Y:S01]  /*4e80*/  ISETP.NE.AND.EX P1, PT, R37, RZ, PT, P1 ;  /* 0x000000ff2500720c */ /* 0x000fe20003f25310 */
[----:B------:R-:W-:Y:S01]  /*4e90*/  IMAD R37, R28, UR36, RZ ;  /* 0x000000241c257c24 */ /* 0x000fe2000f8e02ff */
[----:B------:R-:W-:Y:S02]  /*4ea0*/  @!P5 LOP3.LUT R26, RZ, R12, RZ, 0x33, !PT ;  /* 0x0000000cff1ad212 */ /* 0x000fe400078e33ff */
[----:B--2---:R-:W-:-:S02]  /*4eb0*/  ISETP.NE.U32.AND P5, PT, R38, 0x1, PT ;  /* 0x000000012600780c */ /* 0x004fc40003fa5070 */
[----:B------:R-:W-:Y:S01]  /*4ec0*/  SEL R30, R32, RZ, P1 ;  /* 0x000000ff201e7207 */ /* 0x000fe20000800000 */
[----:B------:R-:W-:Y:S01]  /*4ed0*/  IMAD.MOV R45, RZ, RZ, -R26 ;  /* 0x000000ffff2d7224 */ /* 0x000fe200078e0a1a */
[----:B0-----:R-:W-:Y:S02]  /*4ee0*/  ISETP.NE.U32.AND P1, PT, R42, 0x1, PT ;  /* 0x000000012a00780c */ /* 0x001fe40003f25070 */
        /* <DEDUP_REMOVED lines=18> */
.L_x_3319:
[----:B------:R-:W-:Y:S05]  /*5010*/  BSYNC.RECONVERGENT B1 ;  /* 0x0000000000017941 */ /* 0x000fea0003800200 */
.L_x_3318:
        /* <DEDUP_REMOVED lines=46> */
[----:B-1----:R-:W-:Y:S02]  /*5300*/  IABS R35, R12 ;  /* 0x0000000c00237213 */ /* 0x002fe40000000000 */
        /* <DEDUP_REMOVED lines=14> */
[----:B------:R-:W-:Y:S02]  /*53f0*/  IMAD.MOV.U32 R34, RZ, RZ, RZ ;  /* 0x000000ffff227224 */ /* 0x000fe400078e00ff */
[----:B0-----:R-:W-:-:S04]  /*5400*/  VIADD R35, R36, 0xffffffe ;  /* 0x0ffffffe24237836 */ /* 0x001fc80000000000 */
[----:B------:R-:W-:Y:S02]  /*5410*/  @P2 IADD3 R32, PT, PT, R32, 0x1, RZ ;  /* 0x0000000120202810 */ /* 0x000fe40007ffe0ff */
[----:B------:R-:W0:Y:S03]  /*5420*/  F2I.FTZ.U32.TRUNC.NTZ R35, R35 ;  /* 0x0000002300237305 */ /* 0x000e26000021f000 */
[----:B------:R-:W-:-:S04]  /*5430*/  IMAD.MOV.U32 R40, RZ, RZ, R32 ;  /* 0x000000ffff287224 */ /* 0x000fc800078e0020 */
[----:B------:R-:W-:Y:S01]  /*5440*/  @!P1 IMAD.MOV R40, RZ, RZ, -R40 ;  /* 0x000000ffff289224 */ /* 0x000fe200078e0a28 */
[----:B------:R-:W-:-:S05]  /*5450*/  @!P5 LOP3.LUT R40, RZ, R28, RZ, 0x33, !PT ;  /* 0x0000001cff28d212 */ /* 0x000fca00078e33ff */
[----:B------:R-:W-:Y:S01]  /*5460*/  IMAD.MOV R37, RZ, RZ, -R40 ;  /* 0x000000ffff257224 */ /* 0x000fe200078e0a28 */
[----:B0-----:R-:W-:-:S03]  /*5470*/  IADD3 R32, PT, PT, RZ, -R35, RZ ;  /* 0x80000023ff207210 */ /* 0x001fc60007ffe0ff */
[----:B------:R-:W-:Y:S02]  /*5480*/  IMAD R45, R28, R37, R39 ;  /* 0x000000251c2d7224 */ /* 0x000fe400078e0227 */
[----:B------:R-:W0:Y:S01]  /*5490*/  LDC.64 R38, c[0x0][0x3a0] ;  /* 0x0000e800ff267b82 */ /* 0x000e220000000a00 */
[----:B------:R-:W-:Y:S02]  /*54a0*/  IMAD R37, R32, R43, RZ ;  /* 0x0000002b20257224 */ /* 0x000fe400078e02ff */
[----:B------:R-:W-:Y:S02]  /*54b0*/  IABS R32, R45 ;  /* 0x0000002d00207213 */ /* 0x000fe40000000000 */
        /* <DEDUP_REMOVED lines=15> */
[----:B--2---:R-:W-:Y:S02]  /*55b0*/  ISETP.NE.U32.AND P1, PT, R34, 0x1, PT ;  /* 0x000000012200780c */ /* 0x004fe40003f25070 */
[----:B------:R-:W-:Y:S02]  /*55c0*/  SHF.R.S64 R34, RZ, 0x1e, R11 ;  /* 0x0000001eff227819 */ /* 0x000fe4000000100b */
[----:B------:R-:W-:Y:S01]  /*55d0*/  ISETP.NE.AND.EX P1, PT, R35, RZ, PT, P1 ;  /* 0x000000ff2300720c */ /* 0x000fe20003f25310 */
[----:B------:R-:W-:Y:S01]  /*55e0*/  @!P2 IMAD.MOV R28, RZ, RZ, -R28 ;  /* 0x000000ffff1ca224 */ /* 0x000fe200078e0a1c */
[----:B-1----:R-:W-:Y:S02]  /*55f0*/  ISETP.NE.U32.AND P2, PT, R36, 0x1, PT ;  /* 0x000000012400780c */ /* 0x002fe40003f45070 */
[----:B------:R-:W-:-:S02]  /*5600*/  @!P5 LOP3.LUT R28, RZ, R12, RZ, 0x33, !PT ;  /* 0x0000000cff1cd212 */ /* 0x000fc400078e33ff */
[----:B------:R-:W-:Y:S02]  /*5610*/  SEL R30, R30, RZ, P1 ;  /* 0x000000ff1e1e7207 */ /* 0x000fe40000800000 */
[----:B0-----:R-:W-:Y:S02]  /*5620*/  ISETP.NE.U32.AND P1, PT, R38, 0x1, PT ;  /* 0x000000012600780c */ /* 0x001fe40003f25070 */
[----:B------:R-:W-:Y:S01]  /*5630*/  ISETP.NE.AND.EX P2, PT, R37, RZ, PT, P2 ;  /* 0x000000ff2500720c */ /* 0x000fe20003f45320 */
[----:B------:R-:W-:Y:S01]  /*5640*/  IMAD.MOV R37, RZ, RZ, -R28 ;  /* 0x000000ffff257224 */ /* 0x000fe200078e0a1c */
[----:B------:R-:W-:Y:S01]  /*5650*/  ISETP.NE.AND.EX P1, PT, R39, RZ, PT, P1 ;  /* 0x000000ff2700720c */ /* 0x000fe20003f25310 */
[----:B------:R-:W-:Y:S01]  /*5660*/  IMAD R35, R30, UR36, RZ ;  /* 0x000000241e237c24 */ /* 0x000fe2000f8e02ff */
[----:B---3--:R-:W-:Y:S01]  /*5670*/  ISETP.NE.U32.AND P5, PT, R42, 0x1, PT ;  /* 0x000000012a00780c */ /* 0x008fe20003fa5070 */
        /* <DEDUP_REMOVED lines=18> */
.L_x_3321:
[----:B------:R-:W-:Y:S05]  /*57a0*/  BSYNC.RECONVERGENT B1 ;  /* 0x0000000000017941 */ /* 0x000fea0003800200 */
.L_x_3320:
        /* <DEDUP_REMOVED lines=61> */
[----:B0-----:R-:W-:Y:S02]  /*5b80*/  VIADD R35, R36, 0xffffffe ;  /* 0x0ffffffe24237836 */ /* 0x001fe40000000000 */
[----:B------:R-:W-:-:S04]  /*5b90*/  HFMA2 R34, -RZ, RZ, 0, 0 ;  /* 0x00000000ff227431 */ /* 0x000fc800000001ff */
[----:B------:R-:W-:Y:S01]  /*5ba0*/  @P1 VIADD R32, R32, 0x1 ;  /* 0x0000000120201836 */ /* 0x000fe20000000000 */
[----:B------:R-:W0:Y:S03]  /*5bb0*/  F2I.FTZ.U32.TRUNC.NTZ R35, R35 ;  /* 0x0000002300237305 */ /* 0x000e26000021f000 */
[----:B------:R-:W-:-:S05]  /*5bc0*/  IMAD.MOV.U32 R40, RZ, RZ, R32 ;  /* 0x000000ffff287224 */ /* 0x000fca00078e0020 */
[----:B------:R-:W-:Y:S02]  /*5bd0*/  @!P4 IADD3 R40, PT, PT, -R40, RZ, RZ ;  /* 0x000000ff2828c210 */ /* 0x000fe40007ffe1ff */
[----:B------:R-:W-:-:S05]  /*5be0*/  @!P2 LOP3.LUT R40, RZ, R12, RZ, 0x33, !PT ;  /* 0x0000000cff28a212 */ /* 0x000fca00078e33ff */
[----:B------:R-:W-:Y:S02]  /*5bf0*/  IMAD.MOV R37, RZ, RZ, -R40 ;  /* 0x000000ffff257224 */ /* 0x000fe400078e0a28 */
[----:B0-----:R-:W-:Y:S02]  /*5c00*/  IMAD.MOV R32, RZ, RZ, -R35 ;  /* 0x000000ffff207224 */ /* 0x001fe400078e0a23 */
        /* <DEDUP_REMOVED lines=50> */
.L_x_3323:
[----:B------:R-:W-:Y:S05]  /*5f30*/  BSYNC.RECONVERGENT B1 ;  /* 0x0000000000017941 */ /* 0x000fea0003800200 */
.L_x_3322:
        /* <DEDUP_REMOVED lines=71> */
[----:B------:R-:W-:Y:S02]  /*63b0*/  ISETP.NE.AND P4, PT, R12, RZ, PT ;  /* 0x000000ff0c00720c */ /* 0x000fe40003f85270 */
[----:B--2---:R-:W-:Y:S01]  /*63c0*/  MOV R34, RZ ;  /* 0x000000ff00227202 */ /* 0x004fe20000000f00 */
        /* <DEDUP_REMOVED lines=52> */
.L_x_3325:
[----:B------:R-:W-:Y:S05]  /*6710*/  BSYNC.RECONVERGENT B1 ;  /* 0x0000000000017941 */ /* 0x000fea0003800200 */
.L_x_3324:
        /* <DEDUP_REMOVED lines=11> */
[----:B------:R-:W-:Y:S02]  /*67d0*/  MOV R46, 0xff800000 ;  /* 0xff800000002e7802 */ /* 0x000fe40000000f00 */
[----:B------:R-:W-:Y:S01]  /*67e0*/  MOV R48, 0xff800000 ;  /* 0xff80000000307802 */ /* 0x000fe20000000f00 */
[----:B------:R-:W-:Y:S08]  /*67f0*/  @P6 BRA `(.L_x_3327) ;  /* 0x0000000400dc6947 */ /* 0x000ff00003800000 */
[----:B------:R-:W0:Y:S01]  /*6800*/  LDC R36, c[0x0][0x3b8] ;  /* 0x0000ee00ff247b82 */ /* 0x000e220000000800 */
[----:B------:R-:W-:Y:S02]  /*6810*/  HFMA2 R14, -RZ, RZ, 0, 0 ;  /* 0x00000000ff0e7431 */ /* 0x000fe400000001ff */
[----:B------:R-:W-:Y:S01]  /*6820*/  IMAD R11, R0, UR52, R23 ;  /* 0x00000034000b7c24 */ /* 0x000fe2000f8e0217 */
[C---:B------:R-:W-:Y:S02]  /*6830*/  R2UR UR6, R50.reuse ;  /* 0x00000000320672ca */ /* 0x040fe400000e0000 */
        /* <DEDUP_REMOVED lines=31> */
[----:B0-----:R-:W0:Y:S01]  /*6a30*/  LDC R35, c[0x0][0x3c0] ;  /* 0x0000f000ff237b82 */ /* 0x001e220000000800 */
[----:B-1----:R-:W-:-:S11]  /*6a40*/  IMAD.MOV R37, RZ, RZ, -R15 ;  /* 0x000000ffff257224 */ /* 0x002fd600078e0a0f */
[----:B------:R-:W-:Y:S01]  /*6a50*/  @!P6 LOP3.LUT R40, RZ, R36, RZ, 0x33, !PT ;  /* 0x00000024ff28e212 */ /* 0x000fe200078e33ff */
[----:B------:R-:W-:-:S03]  /*6a60*/  IMAD R37, R37, R38, RZ ;  /* 0x0000002625257224 */ /* 0x000fc600078e02ff */
[----:B------:R-:W-:-:S05]  /*6a70*/  IADD3 R14, PT, PT, -R40, RZ, RZ ;  /* 0x000000ff280e7210 */ /* 0x000fca0007ffe1ff */
[----:B------:R-:W-:Y:S02]  /*6a80*/  IMAD R41, R36, R14, R11 ;  /* 0x0000000e24297224 */ /* 0x000fe400078e020b */
[----:B------:R-:W-:-:S03]  /*6a90*/  IMAD.MOV.U32 R14, RZ, RZ, RZ ;  /* 0x000000ffff0e7224 */ /* 0x000fc600078e00ff */
[----:B------:R-:W-:Y:S01]  /*6aa0*/  IABS R36, R41 ;  /* 0x0000002900247213 */ /* 0x000fe20000000000 */
[----:B------:R-:W-:Y:S01]  /*6ab0*/  IMAD.HI.U32 R14, R15, R37, R14 ;  /* 0x000000250f0e7227 */ /* 0x000fe200078e000e */
[----:B0-----:R-:W-:-:S03]  /*6ac0*/  IABS R45, R35 ;  /* 0x00000023002d7213 */ /* 0x001fc60000000000 */
        /* <DEDUP_REMOVED lines=10> */
[----:B------:R-:W-:Y:S02]  /*6b70*/  LOP3.LUT R15, R41, R12, RZ, 0x3c, !PT ;  /* 0x0000000c290f7212 */ /* 0x000fe400078e3cff */
[----:B0-----:R-:W-:-:S09]  /*6b80*/  IADD3 R38, PT, PT, R36, 0xffffffe, RZ ;  /* 0x0ffffffe24267810 */ /* 0x001fd20007ffe0ff */
[----:B------:R-:W-:Y:S02]  /*6b90*/  @P6 IADD3 R14, PT, PT, R14, 0x1, RZ ;  /* 0x000000010e0e6810 */ /* 0x000fe40007ffe0ff */
[----:B------:R-:W-:Y:S01]  /*6ba0*/  ISETP.GE.AND P6, PT, R15, RZ, PT ;  /* 0x000000ff0f00720c */ /* 0x000fe20003fc6270 */
[----:B------:R0:W1:Y:S02]  /*6bb0*/  F2I.FTZ.U32.TRUNC.NTZ R39, R38 ;  /* 0x0000002600277305 */ /* 0x000064000021f000 */
[----:B------:R-:W-:Y:S02]  /*6bc0*/  IMAD.MOV.U32 R43, RZ, RZ, R14 ;  /* 0x000000ffff2b7224 */ /* 0x000fe400078e000e */
[----:B------:R-:W2:Y:S01]  /*6bd0*/  LDC.64 R14, c[0x0][0x390] ;  /* 0x0000e400ff0e7b82 */ /* 0x000ea20000000a00 */
[----:B0-----:R-:W-:-:S07]  /*6be0*/  IMAD.MOV.U32 R38, RZ, RZ, RZ ;  /* 0x000000ffff267224 */ /* 0x001fce00078e00ff */
[----:B------:R-:W-:Y:S01]  /*6bf0*/  @!P6 IMAD.MOV R43, RZ, RZ, -R43 ;  /* 0x000000ffff2be224 */ /* 0x000fe200078e0a2b */
[----:B------:R-:W-:Y:S01]  /*6c00*/  ISETP.NE.AND P6, PT, R12, RZ, PT ;  /* 0x000000ff0c00720c */ /* 0x000fe20003fc5270 */
[----:B-1----:R-:W-:-:S12]  /*6c10*/  IMAD.MOV R47, RZ, RZ, -R39 ;  /* 0x000000ffff2f7224 */ /* 0x002fd800078e0a27 */
[----:B------:R-:W-:Y:S02]  /*6c20*/  @!P6 LOP3.LUT R43, RZ, R12, RZ, 0x33, !PT ;  /* 0x0000000cff2be212 */ /* 0x000fe400078e33ff */
[----:B--2---:R-:W-:-:S03]  /*6c30*/  ISETP.NE.U32.AND P6, PT, R14, 0x1, PT ;  /* 0x000000010e00780c */ /* 0x004fc60003fc5070 */
[----:B------:R-:W-:Y:S01]  /*6c40*/  IMAD.MOV R37, RZ, RZ, -R43 ;  /* 0x000000ffff257224 */ /* 0x000fe200078e0a2b */
[----:B------:R-:W-:-:S03]  /*6c50*/  ISETP.NE.AND.EX P6, PT, R15, RZ, PT, P6 ;  /* 0x000000ff0f00720c */ /* 0x000fc60003fc5360 */
[----:B------:R-:W-:Y:S01]  /*6c60*/  IMAD R48, R12, R37, R41 ;  /* 0x000000250c307224 */ /* 0x000fe200078e0229 */
[----:B------:R-:W-:Y:S01]  /*6c70*/  MOV R12, R47 ;  /* 0x0000002f000c7202 */ /* 0x000fe20000000f00 */
[----:B------:R-:W0:Y:S01]  /*6c80*/  LDC.64 R36, c[0x0][0x398] ;  /* 0x0000e600ff247b82 */ /* 0x000e220000000a00 */
[----:B------:R-:W-:-:S03]  /*6c90*/  SEL R40, R40, RZ, P6 ;  /* 0x000000ff28287207 */ /* 0x000fc60003000000 */
[----:B------:R-:W-:Y:S01]  /*6ca0*/  IMAD R41, R12, R45, RZ ;  /* 0x0000002d0c297224 */ /* 0x000fe200078e02ff */
[----:B------:R-:W-:-:S03]  /*6cb0*/  IABS R12, R48 ;  /* 0x00000030000c7213 */ /* 0x000fc60000000000 */
[----:B------:R-:W-:-:S04]  /*6cc0*/  IMAD.HI.U32 R41, R39, R41, R38 ;  /* 0x0000002927297227 */ /* 0x000fc800078e0026 */
[----:B------:R-:W-:-:S04]  /*6cd0*/  IMAD.MOV.U32 R14, RZ, RZ, R12 ;  /* 0x000000ffff0e7224 */ /* 0x000fc800078e000c */
[----:B------:R-:W-:-:S05]  /*6ce0*/  IMAD.HI.U32 R12, R41, R14, RZ ;  /* 0x0000000e290c7227 */ /* 0x000fca00078e00ff */
[----:B------:R-:W-:Y:S02]  /*6cf0*/  IADD3 R15, PT, PT, -R12, RZ, RZ ;  /* 0x000000ff0c0f7210 */ /* 0x000fe40007ffe1ff */
[----:B0-----:R-:W-:-:S03]  /*6d00*/  ISETP.NE.U32.AND P6, PT, R36, 0x1, PT ;  /* 0x000000012400780c */ /* 0x001fc60003fc5070 */
[----:B------:R-:W-:Y:S01]  /*6d10*/  IMAD R14, R45, R15, R14 ;  /* 0x0000000f2d0e7224 */ /* 0x000fe200078e020e */
[----:B------:R-:W-:Y:S02]  /*6d20*/  ISETP.NE.AND.EX P6, PT, R37, RZ, PT, P6 ;  /* 0x000000ff2500720c */ /* 0x000fe40003fc5360 */
[----:B------:R-:W0:Y:S02]  /*6d30*/  LDC.64 R36, c[0x0][0x3a8] ;  /* 0x0000ea00ff247b82 */ /* 0x000e240000000a00 */
[----:B------:R-:W-:Y:S02]  /*6d40*/  SEL R38, R43, RZ, P6 ;  /* 0x000000ff2b267207 */ /* 0x000fe40003000000 */
[----:B------:R-:W-:-:S13]  /*6d50*/  ISETP.GT.U32.AND P6, PT, R45, R14, PT ;  /* 0x0000000e2d00720c */ /* 0x000fda0003fc4070 */
        /* <DEDUP_REMOVED lines=33> */
.L_x_3327:
[----:B------:R-:W-:Y:S05]  /*6f70*/  BSYNC.RECONVERGENT B1 ;  /* 0x0000000000017941 */ /* 0x000fea0003800200 */
.L_x_3326:
        /* <DEDUP_REMOVED lines=85> */
[----:B------:R-:W-:Y:S01]  /*74d0*/  ISETP.GE.AND P5, PT, R36, RZ, PT ;  /* 0x000000ff2400720c */ /* 0x000fe20003fa6270 */
[----:B------:R-:W-:Y:S02]  /*74e0*/  IMAD R39, R39, UR36, RZ ;  /* 0x0000002427277c24 */ /* 0x000fe4000f8e02ff */
[----:B------:R-:W1:Y:S08]  /*74f0*/  LDC.64 R34, c[0x0][0x3a0] ;  /* 0x0000e800ff227b82 */ /* 0x000e700000000a00 */
[----:B------:R-:W2:Y:S01]  /*7500*/  LDC.64 R36, c[0x0][0x3a8] ;  /* 0x0000ea00ff247b82 */ /* 0x000ea20000000a00 */
[----:B------:R-:W-:Y:S01]  /*7510*/  @P6 VIADD R38, R38, 0x1 ;  /* 0x0000000126266836 */ /* 0x000fe20000000000 */
[----:B------:R-:W-:-:S04]  /*7520*/  ISETP.NE.AND P6, PT, R12, RZ, PT ;  /* 0x000000ff0c00720c */ /* 0x000fc80003fc5270 */
[----:B------:R-:W-:Y:S02]  /*7530*/  @!P5 IADD3 R38, PT, PT, -R38, RZ, RZ ;  /* 0x000000ff2626d210 */ /* 0x000fe40007ffe1ff */
[----:B0-----:R-:W-:-:S04]  /*7540*/  ISETP.NE.U32.AND P5, PT, R14, 0x1, PT ;  /* 0x000000010e00780c */ /* 0x001fc80003fa5070 */
[----:B------:R-:W-:-:S03]  /*7550*/  ISETP.NE.AND.EX P5, PT, R15, RZ, PT, P5 ;  /* 0x000000ff0f00720c */ /* 0x000fc60003fa5350 */
[----:B------:R-:W-:Y:S02]  /*7560*/  @!P6 LOP3.LUT R38, RZ, R12, RZ, 0x33, !PT ;  /* 0x0000000cff26e212 */ /* 0x000fe400078e33ff */
[----:B-1----:R-:W-:Y:S02]  /*7570*/  ISETP.NE.U32.AND P6, PT, R34, 0x1, PT ;  /* 0x000000012200780c */ /* 0x002fe40003fc5070 */
[----:B------:R-:W-:Y:S01]  /*7580*/  SEL R14, R40, RZ, P5 ;  /* 0x000000ff280e7207 */ /* 0x000fe20002800000 */
[----:B------:R-:W-:Y:S01]  /*7590*/  IMAD.MOV R15, RZ, RZ, -R38 ;  /* 0x000000ffff0f7224 */ /* 0x000fe200078e0a26 */
[----:B------:R-:W-:Y:S02]  /*75a0*/  ISETP.NE.AND.EX P6, PT, R35, RZ, PT, P6 ;  /* 0x000000ff2300720c */ /* 0x000fe40003fc5360 */
[----:B--2---:R-:W-:Y:S01]  /*75b0*/  ISETP.NE.U32.AND P5, PT, R36, 0x1, PT ;  /* 0x000000012400780c */ /* 0x004fe20003fa5070 */
[----:B------:R-:W-:Y:S01]  /*75c0*/  IMAD R12, R12, R15, R41 ;  /* 0x0000000f0c0c7224 */ /* 0x000fe200078e0229 */
[----:B------:R-:W-:Y:S01]  /*75d0*/  SEL R38, R38, RZ, P6 ;  /* 0x000000ff26267207 */ /* 0x000fe20003000000 */
[----:B------:R-:W-:Y:S01]  /*75e0*/  IMAD R39, R14, UR37, R39 ;  /* 0x000000250e277c24 */ /* 0x000fe2000f8e0227 */
[----:B------:R-:W-:-:S02]  /*75f0*/  ISETP.NE.AND.EX P5, PT, R37, RZ, PT, P5 ;  /* 0x000000ff2500720c */ /* 0x000fc40003fa5350 */
        /* <DEDUP_REMOVED lines=14> */
.L_x_3329:
[----:B------:R-:W-:Y:S05]  /*76e0*/  BSYNC.RECONVERGENT B1 ;  /* 0x0000000000017941 */ /* 0x000fea0003800200 */
.L_x_3328:
        /* <DEDUP_REMOVED lines=82> */
[----:B------:R-:W-:Y:S02]  /*7c10*/  @!P5 IADD3 R43, PT, PT, R43, 0x1, RZ ;  /* 0x000000012b2bd810 */ /* 0x000fe40007ffe0ff */
[----:B------:R-:W-:Y:S02]  /*7c20*/  ISETP.GE.AND P5, PT, R14, RZ, PT ;  /* 0x000000ff0e00720c */ /* 0x000fe40003fa6270 */
[----:B------:R-:W-:Y:S02]  /*7c30*/  ISETP.GE.U32.AND P6, PT, R36, R41, PT ;  /* 0x000000292400720c */ /* 0x000fe40003fc6070 */
[----:B------:R-:W1:Y:S01]  /*7c40*/  LDC.64 R36, c[0x0][0x398] ;  /* 0x0000e600ff247b82 */ /* 0x000e620000000a00 */
[----:B------:R-:W-:Y:S02]  /*7c50*/  SEL R35, R35, RZ, P1 ;  /* 0x000000ff23237207 */ /* 0x000fe40000800000 */
[----:B0-----:R-:W-:-:S03]  /*7c60*/  ISETP.NE.U32.AND P1, PT, R38, 0x1, PT ;  /* 0x000000012600780c */ /* 0x001fc60003f25070 */
[----:B------:R-:W-:Y:S01]  /*7c70*/  IMAD R35, R35, UR36, RZ ;  /* 0x0000002423237c24 */ /* 0x000fe2000f8e02ff */
[----:B------:R-:W-:Y:S01]  /*7c80*/  ISETP.NE.AND.EX P1, PT, R39, RZ, PT, P1 ;  /* 0x000000ff2700720c */ /* 0x000fe20003f25310 */
[----:B------:R-:W0:Y:S03]  /*7c90*/  LDC.64 R40, c[0x0][0x3a8] ;  /* 0x0000ea00ff287b82 */ /* 0x000e260000000a00 */
[----:B------:R-:W-:Y:S01]  /*7ca0*/  @P6 VIADD R43, R43, 0x1 ;  /* 0x000000012b2b6836 */ /* 0x000fe20000000000 */
[----:B------:R-:W-:-:S03]  /*7cb0*/  ISETP.NE.AND P6, PT, R12, RZ, PT ;  /* 0x000000ff0c00720c */ /* 0x000fc60003fc5270 */
[----:B------:R-:W-:Y:S01]  /*7cc0*/  @!P5 IMAD.MOV R43, RZ, RZ, -R43 ;  /* 0x000000ffff2bd224 */ /* 0x000fe200078e0a2b */
[----:B-1----:R-:W-:-:S09]  /*7cd0*/  ISETP.NE.U32.AND P5, PT, R36, 0x1, PT ;  /* 0x000000012400780c */ /* 0x002fd20003fa5070 */
        /* <DEDUP_REMOVED lines=23> */
.L_x_3331:
[----:B------:R-:W-:Y:S05]  /*7e50*/  BSYNC.RECONVERGENT B1 ;  /* 0x0000000000017941 */ /* 0x000fea0003800200 */
.L_x_3330:
        /* <DEDUP_REMOVED lines=74> */
[----:B------:R-:W-:Y:S02]  /*8300*/  ISETP.GE.AND P1, PT, R38, RZ, PT ;  /* 0x000000ff2600720c */ /* 0x000fe40003f26270 */
[----:B------:R-:W0:Y:S01]  /*8310*/  LDC.64 R38, c[0x0][0x3a0] ;  /* 0x0000e800ff267b82 */ /* 0x000e220000000a00 */
        /* <DEDUP_REMOVED lines=15> */
[----:B------:R-:W-:Y:S02]  /*8410*/  @!P5 LOP3.LUT R43, RZ, R12, RZ, 0x33, !PT ;  /* 0x0000000cff2bd212 */ /* 0x000fe400078e33ff */
[----:B0-----:R-:W-:Y:S02]  /*8420*/  ISETP.NE.U32.AND P5, PT, R38, 0x1, PT ;  /* 0x000000012600780c */ /* 0x001fe40003fa5070 */
[----:B------:R-:W-:Y:S02]  /*8430*/  SEL R35, R35, RZ, P2 ;  /* 0x000000ff23237207 */ /* 0x000fe40001000000 */
[----:B--2---:R-:W-:Y:S02]  /*8440*/  ISETP.NE.U32.AND P1, PT, R36, 0x1, PT ;  /* 0x000000012400780c */ /* 0x004fe40003f25070 */
[----:B------:R-:W-:Y:S01]  /*8450*/  IADD3 R15, PT, PT, -R43, RZ, RZ ;  /* 0x000000ff2b0f7210 */ /* 0x000fe20007ffe1ff */
[----:B------:R-:W-:Y:S01]  /*8460*/  IMAD R35, R35, UR36, RZ ;  /* 0x0000002423237c24 */ /* 0x000fe2000f8e02ff */
[----:B------:R-:W-:-:S02]  /*8470*/  ISETP.NE.AND.EX P1, PT, R37, RZ, PT, P1 ;  /* 0x000000ff2500720c */ /* 0x000fc40003f25310 */
[----:B------:R-:W-:Y:S01]  /*8480*/  ISETP.NE.AND.EX P5, PT, R39, RZ, PT, P5 ;  /* 0x000000ff2700720c */ /* 0x000fe20003fa5350 */
[----:B------:R-:W-:Y:S01]  /*8490*/  IMAD R12, R12, R15, R47 ;  /* 0x0000000f0c0c7224 */ /* 0x000fe200078e022f */
[----:B---3--:R-:W-:Y:S02]  /*84a0*/  ISETP.NE.U32.AND P2, PT, R40, 0x1, PT ;  /* 0x000000012800780c */ /* 0x008fe40003f45070 */
        /* <DEDUP_REMOVED lines=18> */
.L_x_3333:
[----:B------:R-:W-:Y:S05]  /*85d0*/  BSYNC.RECONVERGENT B1 ;  /* 0x0000000000017941 */ /* 0x000fea0003800200 */
.L_x_3332:
        /* <DEDUP_REMOVED lines=69> */
[----:B------:R-:W-:Y:S02]  /*8a30*/  IMAD R37, R14, R41, RZ ;  /* 0x000000290e257224 */ /* 0x000fe400078e02ff */
[----:B------:R-:W-:Y:S01]  /*8a40*/  IMAD.MOV.U32 R14, RZ, RZ, RZ ;  /* 0x000000ffff0e7224 */ /* 0x000fe200078e00ff */
[----:B------:R-:W-:Y:S02]  /*8a50*/  IABS R36, R45 ;  /* 0x0000002d00247213 */ /* 0x000fe40000000000 */
[----:B------:R-:W-:Y:S01]  /*8a60*/  LOP3.LUT R38, R45, R12, RZ, 0x3c, !PT ;  /* 0x0000000c2d267212 */ /* 0x000fe200078e3cff */
[----:B------:R-:W-:-:S03]  /*8a70*/  IMAD.HI.U32 R37, R15, R37, R14 ;  /* 0x000000250f257227 */ /* 0x000fc600078e000e */
[----:B------:R-:W-:Y:S02]  /*8a80*/  ISETP.GE.AND P5, PT, R38, RZ, PT ;  /* 0x000000ff2600720c */ /* 0x000fe40003fa6270 */
[----:B------:R-:W0:Y:S01]  /*8a90*/  LDC.64 R38, c[0x0][0x3a0] ;  /* 0x0000e800ff267b82 */ /* 0x000e220000000a00 */
        /* <DEDUP_REMOVED lines=16> */
[----:B------:R-:W-:Y:S01]  /*8ba0*/  SEL R35, R35, RZ, P5 ;  /* 0x000000ff23237207 */ /* 0x000fe20002800000 */
[----:B------:R-:W-:Y:S01]  /*8bb0*/  IMAD.MOV R15, RZ, RZ, -R42 ;  /* 0x000000ffff0f7224 */ /* 0x000fe200078e0a2a */
[----:B--2---:R-:W-:Y:S02]  /*8bc0*/  ISETP.NE.U32.AND P2, PT, R36, 0x1, PT ;  /* 0x000000012400780c */ /* 0x004fe40003f45070 */
[----:B------:R-:W-:Y:S01]  /*8bd0*/  SHF.R.S64 R36, RZ, 0x1e, R11 ;  /* 0x0000001eff247819 */ /* 0x000fe2000000100b */
[----:B------:R-:W-:Y:S01]  /*8be0*/  IMAD R35, R35, UR36, RZ ;  /* 0x0000002423237c24 */ /* 0x000fe2000f8e02ff */
[----:B------:R-:W-:Y:S01]  /*8bf0*/  ISETP.NE.AND.EX P3, PT, R37, RZ, PT, P2 ;  /* 0x000000ff2500720c */ /* 0x000fe20003f65320 */
[----:B------:R-:W-:Y:S01]  /*8c00*/  IMAD R12, R12, R15, R45 ;  /* 0x0000000f0c0c7224 */ /* 0x000fe200078e022d */
[----:B------:R-:W-:-:S02]  /*8c10*/  ISETP.NE.AND.EX P2, PT, R39, RZ, PT, P1 ;  /* 0x000000ff2700720c */ /* 0x000fc40003f45310 */
[----:B---3--:R-:W-:Y:S02]  /*8c20*/  ISETP.NE.U32.AND P1, PT, R40, 0x1, PT ;  /* 0x000000012800780c */ /* 0x008fe40003f25070 */
        /* <DEDUP_REMOVED lines=17> */
.L_x_3335:
[----:B------:R-:W-:Y:S05]  /*8d40*/  BSYNC.RECONVERGENT B1 ;  /* 0x0000000000017941 */ /* 0x000fea0003800200 */
.L_x_3334:
        /* <DEDUP_REMOVED lines=84> */
[----:B------:R-:W2:Y:S08]  /*9290*/  LDC.64 R36, c[0x0][0x398] ;  /* 0x0000e600ff247b82 */ /* 0x000eb00000000a00 */
[----:B------:R-:W3:Y:S03]  /*92a0*/  LDC.64 R40, c[0x0][0x3a8] ;  /* 0x0000ea00ff287b82 */ /* 0x000ee60000000a00 */
[----:B------:R-:W-:Y:S01]  /*92b0*/  @P1 VIADD R43, R43, 0x1 ;  /* 0x000000012b2b1836 */ /* 0x000fe20000000000 */
[----:B-1----:R-:W-:-:S04]  /*92c0*/  ISETP.NE.U32.AND P1, PT, R14, 0x1, PT ;  /* 0x000000010e00780c */ /* 0x002fc80003f25070 */
[----:B------:R-:W-:Y:S02]  /*92d0*/  ISETP.NE.AND.EX P4, PT, R15, RZ, PT, P1 ;  /* 0x000000ff0f00720c */ /* 0x000fe40003f85310 */
[----:B------:R-:W-:Y:S02]  /*92e0*/  @!P3 IADD3 R43, PT, PT, -R43, RZ, RZ ;  /* 0x000000ff2b2bb210 */ /* 0x000fe40007ffe1ff */
[----:B------:R-:W-:Y:S02]  /*92f0*/  @!P5 LOP3.LUT R43, RZ, R12, RZ, 0x33, !PT ;  /* 0x0000000cff2bd212 */ /* 0x000fe400078e33ff */
[----:B0-----:R-:W-:Y:S02]  /*9300*/  ISETP.NE.U32.AND P1, PT, R38, 0x1, PT ;  /* 0x000000012600780c */ /* 0x001fe40003f25070 */
[----:B--2---:R-:W-:Y:S01]  /*9310*/  ISETP.NE.U32.AND P2, PT, R36, 0x1, PT ;  /* 0x000000012400780c */ /* 0x004fe20003f45070 */
[----:B------:R-:W-:Y:S01]  /*9320*/  IMAD.MOV R15, RZ, RZ, -R43 ;  /* 0x000000ffff0f7224 */ /* 0x000fe200078e0a2b */
[----:B------:R-:W-:-:S02]  /*9330*/  SEL R35, R35, RZ, P4 ;  /* 0x000000ff23237207 */ /* 0x000fc40002000000 */
[----:B------:R-:W-:Y:S01]  /*9340*/  ISETP.NE.AND.EX P3, PT, R37, RZ, PT, P2 ;  /* 0x000000ff2500720c */ /* 0x000fe20003f65320 */
[----:B------:R-:W-:Y:S01]  /*9350*/  IMAD R12, R12, R15, R45 ;  /* 0x0000000f0c0c7224 */ /* 0x000fe200078e022d */
[----:B------:R-:W-:Y:S01]  /*9360*/  ISETP.NE.AND.EX P2, PT, R39, RZ, PT, P1 ;  /* 0x000000ff2700720c */ /* 0x000fe20003f45310 */
[----:B------:R-:W-:Y:S01]  /*9370*/  IMAD R35, R35, UR36, RZ ;  /* 0x0000002423237c24 */ /* 0x000fe2000f8e02ff */
        /* <DEDUP_REMOVED lines=19> */
.L_x_3337:
[----:B------:R-:W-:Y:S05]  /*94b0*/  BSYNC.RECONVERGENT B1 ;  /* 0x0000000000017941 */ /* 0x000fea0003800200 */
.L_x_3336:
        /* <DEDUP_REMOVED lines=24> */
[----:B------:R-:W-:Y:S01]  /*9640*/  FADD R38, -R15, R10 ;  /* 0x0000000a0f267221 */ /* 0x000fe20000000100 */
[-C--:B------:R-:W-:Y:S01]  /*9650*/  FFMA.RM R16, R37, R12.reuse, 12582913 ;  /* 0x4b40000125107423 */ /* 0x080fe2000000400c */
[-C--:B------:R-:W-:Y:S01]  /*9660*/  FFMA.RM R35, R35, R12.reuse, 12582913 ;  /* 0x4b40000123237423 */ /* 0x080fe2000000400c */
        /* <DEDUP_REMOVED lines=15> */
[-C--:B------:R-:W-:Y:S01]  /*9760*/  FFMA.SAT R39, R38, R11.reuse, 0.5 ;  /* 0x3f00000026277423 */ /* 0x080fe2000000200b */
[----:B------:R-:W-:Y:S01]  /*9770*/  FADD R15, R35, -12583039 ;  /* 0xcb40007f230f7421 */ /* 0x000fe20000000000 */
[----:B------:R-:W-:Y:S01]  /*9780*/  FFMA R13, R56, 1.4426950216293334961, -R13 ;  /* 0x3fb8aa3b380d7823 */ /* 0x000fe2000000080d */
[----:B------:R-:W-:Y:S01]  /*9790*/  FFMA R37, R40, 1.4426950216293334961, -R37 ;  /* 0x3fb8aa3b28257823 */ /* 0x000fe20000000825 */
[-C--:B------:R-:W-:Y:S01]  /*97a0*/  FFMA.RM R8, R39, R12.reuse, 12582913 ;  /* 0x4b40000127087423 */ /* 0x080fe2000000400c */
[----:B------:R-:W-:Y:S01]  /*97b0*/  FFMA R15, R54, 1.4426950216293334961, -R15 ;  /* 0x3fb8aa3b360f7823 */ /* 0x000fe2000000080f */
[----:B------:R-:W-:Y:S01]  /*97c0*/  FFMA R56, R56, 1.925963033500011079e-08, R13 ;  /* 0x32a5706038387823 */ /* 0x000fe2000000000d */
[----:B------:R-:W-:Y:S01]  /*97d0*/  FFMA R36, R40, 1.925963033500011079e-08, R37 ;  /* 0x32a5706028247823 */ /* 0x000fe20000000025 */
[----:B------:R-:W-:Y:S01]  /*97e0*/  FADD R13, R8, -12583039 ;  /* 0xcb40007f080d7421 */ /* 0x000fe20000000000 */
[----:B------:R-:W-:Y:S01]  /*97f0*/  FFMA R54, R54, 1.925963033500011079e-08, R15 ;  /* 0x32a5706036367823 */ /* 0x000fe2000000000f */
[-C--:B------:R-:W-:Y:S01]  /*9800*/  FFMA.SAT R37, R14, R11.reuse, 0.5 ;  /* 0x3f0000000e257423 */ /* 0x080fe2000000200b */
[-C--:B------:R-:W-:Y:S01]  /*9810*/  FFMA.SAT R15, R18, R11.reuse, 0.5 ;  /* 0x3f000000120f7423 */ /* 0x080fe2000000200b */
[----:B------:R-:W-:Y:S01]  /*9820*/  FFMA R13, R38, 1.4426950216293334961, -R13 ;  /* 0x3fb8aa3b260d7823 */ /* 0x000fe2000000080d */
[----:B------:R-:W-:Y:S01]  /*9830*/  FFMA.SAT R53, R26, R11, 0.5 ;  /* 0x3f0000001a357423 */ /* 0x000fe2000000200b */
[-C--:B------:R-:W-:Y:S01]  /*9840*/  FFMA.RM R37, R37, R12.reuse, 12582913 ;  /* 0x4b40000125257423 */ /* 0x080fe2000000400c */
[----:B------:R-:W-:Y:S01]  /*9850*/  FFMA.RM R15, R15, R12, 12582913 ;  /* 0x4b4000010f0f7423 */ /* 0x000fe2000000400c */
[----:B------:R-:W-:Y:S01]  /*9860*/  FFMA R47, R38, 1.925963033500011079e-08, R13 ;  /* 0x32a57060262f7823 */ /* 0x000fe2000000000d */
[----:B------:R-:W-:-:S02]  /*9870*/  IMAD.SHL.U32 R8, R8, 0x800000, RZ ;  /* 0x0080000008087824 */ /* 0x000fc400078e00ff */
[----:B------:R-:W-:Y:S01]  /*9880*/  FADD R13, R37, -12583039 ;  /* 0xcb40007f250d7421 */ /* 0x000fe20000000000 */
[----:B------:R-:W-:Y:S01]  /*9890*/  FADD R39, R15, -12583039 ;  /* 0xcb40007f0f277421 */ /* 0x000fe20000000000 */
[-C--:B------:R-:W-:Y:S02]  /*98a0*/  FFMA.SAT R55, R30, R11.reuse, 0.5 ;  /* 0x3f0000001e377423 */ /* 0x080fe4000000200b */
[----:B------:R-:W-:Y:S01]  /*98b0*/  FFMA R13, R14, 1.4426950216293334961, -R13 ;  /* 0x3fb8aa3b0e0d7823 */ /* 0x000fe2000000080d */
[----:B------:R-:W-:Y:S01]  /*98c0*/  FFMA R39, R18, 1.4426950216293334961, -R39 ;  /* 0x3fb8aa3b12277823 */ /* 0x000fe20000000827 */
[----:B------:R-:W1:Y:S02]  /*98d0*/  MUFU.EX2 R47, R47 ;  /* 0x0000002f002f7308 */ /* 0x000e640000000800 */
[----:B------:R-:W-:Y:S01]  /*98e0*/  FFMA R45, R14, 1.925963033500011079e-08, R13 ;  /* 0x32a570600e2d7823 */ /* 0x000fe2000000000d */
[----:B------:R-:W-:Y:S01]  /*98f0*/  FFMA R40, R18, 1.925963033500011079e-08, R39 ;  /* 0x32a5706012287823 */ /* 0x000fe20000000027 */
[-C--:B------:R-:W-:Y:S01]  /*9900*/  FFMA.SAT R13, R10, R11.reuse, 0.5 ;  /* 0x3f0000000a0d7423 */ /* 0x080fe2000000200b */
[----:B------:R-:W-:Y:S01]  /*9910*/  FFMA.SAT R39, R22, R11, 0.5 ;  /* 0x3f00000016277423 */ /* 0x000fe2000000200b */
[-C--:B------:R-:W-:Y:S01]  /*9920*/  FFMA.RM R14, R53, R12.reuse, 12582913 ;  /* 0x4b400001350e7423 */ /* 0x080fe2000000400c */
[----:B------:R-:W-:Y:S01]  /*9930*/  SHF.L.U32 R18, R15, 0x17, RZ ;  /* 0x000000170f127819 */ /* 0x000fe200000006ff */
[-C--:B------:R-:W-:Y:S01]  /*9940*/  FFMA.RM R20, R13, R12.reuse, 12582913 ;  /* 0x4b4000010d147423 */ /* 0x080fe2000000400c */
[----:B------:R-:W-:Y:S01]  /*9950*/  FFMA.RM R13, R39, R12, 12582913 ;  /* 0x4b400001270d7423 */ /* 0x000fe2000000400c */
[----:B------:R-:W2:Y:S02]  /*9960*/  MUFU.EX2 R45, R45 ;  /* 0x0000002d002d7308 */ /* 0x000ea40000000800 */
[C---:B------:R-:W-:Y:S01]  /*9970*/  FADD R39, R20.reuse, -12583039 ;  /* 0xcb40007f14277421 */ /* 0x040fe20000000000 */
[----:B------:R-:W-:Y:S01]  /*9980*/  FADD R43, R13, -12583039 ;  /* 0xcb40007f0d2b7421 */ /* 0x000fe20000000000 */
[----:B------:R-:W-:-:S02]  /*9990*/  IMAD.SHL.U32 R20, R20, 0x800000, RZ ;  /* 0x0080000014147824 */ /* 0x000fc400078e00ff */
[----:B------:R-:W-:Y:S01]  /*99a0*/  FFMA R39, R10, 1.4426950216293334961, -R39 ;  /* 0x3fb8aa3b0a277823 */ /* 0x000fe20000000827 */
[----:B------:R-:W-:Y:S01]  /*99b0*/  FFMA R43, R22, 1.4426950216293334961, -R43 ;  /* 0x3fb8aa3b162b7823 */ /* 0x000fe2000000082b */
[----:B-1----:R-:W-:Y:S01]  /*99c0*/  FMUL R8, R8, R47 ;  /* 0x0000002f08087220 */ /* 0x002fe20000400000 */
[----:B------:R-:W-:Y:S01]  /*99d0*/  MUFU.EX2 R53, R36 ;  /* 0x0000002400357308 */ /* 0x000fe20000000800 */
[----:B------:R-:W-:Y:S01]  /*99e0*/  FFMA R39, R10, 1.925963033500011079e-08, R39 ;  /* 0x32a570600a277823 */ /* 0x000fe20000000027 */
[----:B------:R-:W-:Y:S01]  /*99f0*/  FFMA R22, R22, 1.925963033500011079e-08, R43 ;  /* 0x32a5706016167823 */ /* 0x000fe2000000002b */
[----:B------:R-:W-:Y:S01]  /*9a00*/  FFMA.SAT R43, R6, R11, 0.5 ;  /* 0x3f000000062b7423 */ /* 0x000fe2000000200b */
[----:B------:R-:W-:Y:S02]  /*9a10*/  IMAD.SHL.U32 R10, R28, 0x800000, RZ ;  /* 0x008000001c0a7824 */ /* 0x000fe400078e00ff */
[----:B------:R-:W-:Y:S02]  /*9a20*/  IMAD.SHL.U32 R13, R13, 0x800000, RZ ;  /* 0x008000000d0d7824 */ /* 0x000fe400078e00ff */
[----:B------:R-:W-:Y:S01]  /*9a30*/  FFMA.RM R24, R43, R12, 12582913 ;  /* 0x4b4000012b187423 */ /* 0x000fe2000000400c */
[----:B------:R-:W1:Y:S03]  /*9a40*/  MUFU.EX2 R39, R39 ;  /* 0x0000002700277308 */ /* 0x000e660000000800 */
[C---:B------:R-:W-:Y:S01]  /*9a50*/  FADD R49, R24.reuse, -12583039 ;  /* 0xcb40007f18317421 */ /* 0x040fe20000000000 */
[----:B------:R-:W-:-:S03]  /*9a60*/  SHF.L.U32 R24, R24, 0x17, RZ ;  /* 0x0000001718187819 */ /* 0x000fc600000006ff */
[C---:B------:R-:W-:Y:S01]  /*9a70*/  FFMA R49, R6.reuse, 1.4426950216293334961, -R49 ;  /* 0x3fb8aa3b06317823 */ /* 0x040fe20000000831 */
[----:B------:R-:W3:Y:S03]  /*9a80*/  MUFU.EX2 R43, R56 ;  /* 0x00000038002b7308 */ /* 0x000ee60000000800 */
[----:B------:R-:W-:Y:S01]  /*9a90*/  FFMA R38, R6, 1.925963033500011079e-08, R49 ;  /* 0x32a5706006267823 */ /* 0x000fe20000000031 */
[----:B------:R-:W-:Y:S01]  /*9aa0*/  SHF.L.U32 R6, R16, 0x17, RZ ;  /* 0x0000001710067819 */ /* 0x000fe200000006ff */
[----:B------:R-:W-:Y:S02]  /*9ab0*/  IMAD.SHL.U32 R16, R37, 0x800000, RZ ;  /* 0x0080000025107824 */ /* 0x000fe400078e00ff */
[----:B------:R-:W-:Y:S01]  /*9ac0*/  FFMA.SAT R37, R34, R11, 0.5 ;  /* 0x3f00000022257423 */ /* 0x000fe2000000200b */
[----:B------:R-:W-:Y:S01]  /*9ad0*/  FADD R49, R14, -12583039 ;  /* 0xcb40007f0e317421 */ /* 0x000fe20000000000 */
[----:B------:R-:W4:Y:S01]  /*9ae0*/  MUFU.EX2 R22, R22 ;  /* 0x0000001600167308 */ /* 0x000f220000000800 */
[----:B--2---:R-:W-:Y:S01]  /*9af0*/  FMUL R16, R16, R45 ;  /* 0x0000002d10107220 */ /* 0x004fe20000400000 */
[-C--:B------:R-:W-:Y:S01]  /*9b00*/  FFMA.RM R37, R37, R12.reuse, 12582913 ;  /* 0x4b40000125257423 */ /* 0x080fe2000000400c */
[----:B------:R-:W-:Y:S01]  /*9b10*/  FFMA R49, R26, 1.4426950216293334961, -R49 ;  /* 0x3fb8aa3b1a317823 */ /* 0x000fe20000000831 */
[----:B-1----:R-:W-:Y:S01]  /*9b20*/  FMUL R20, R20, R39 ;  /* 0x0000002714147220 */ /* 0x002fe20000400000 */
[----:B------:R-:W-:Y:S01]  /*9b30*/  FFMA.SAT R39, R52, R11, 0.5 ;  /* 0x3f00000034277423 */ /* 0x000fe2000000200b */
[----:B------:R-:W-:Y:S01]  /*9b40*/  FADD R47, R37, -12583039 ;  /* 0xcb40007f252f7421 */ /* 0x000fe20000000000 */
[----:B------:R-:W-:Y:S01]  /*9b50*/  FFMA R26, R26, 1.925963033500011079e-08, R49 ;  /* 0x32a570601a1a7823 */ /* 0x000fe20000000031 */
[----:B------:R-:W1:Y:S01]  /*9b60*/  MUFU.EX2 R45, R40 ;  /* 0x00000028002d7308 */ /* 0x000e620000000800 */
[----:B---3--:R-:W-:Y:S01]  /*9b70*/  FMUL R10, R10, R43 ;  /* 0x0000002b0a0a7220 */ /* 0x008fe20000400000 */
[----:B------:R-:W-:Y:S01]  /*9b80*/  FFMA R47, R34, 1.4426950216293334961, -R47 ;  /* 0x3fb8aa3b222f7823 */ /* 0x000fe2000000082f */
[----:B------:R-:W-:Y:S01]  /*9b90*/  FFMA.SAT R43, R4, R11, 0.5 ;  /* 0x3f000000042b7423 */ /* 0x000fe2000000200b */
[----:B------:R-:W-:Y:S01]  /*9ba0*/  FMUL R6, R6, R53 ;  /* 0x0000003506067220 */ /* 0x000fe20000400000 */
[-C--:B------:R-:W-:Y:S01]  /*9bb0*/  FFMA.SAT R53, R32, R11.reuse, 0.5 ;  /* 0x3f00000020357423 */ /* 0x080fe2000000200b */
[----:B------:R-:W-:Y:S01]  /*9bc0*/  FFMA R34, R34, 1.925963033500011079e-08, R47 ;  /* 0x32a5706022227823 */ /* 0x000fe2000000002f */
[----:B------:R-:W-:Y:S01]  /*9bd0*/  FFMA.SAT R47, R46, R11, 0.5 ;  /* 0x3f0000002e2f7423 */ /* 0x000fe2000000200b */
[-C--:B------:R-:W-:Y:S01]  /*9be0*/  FFMA.RM R28, R43, R12.reuse, 12582913 ;  /* 0x4b4000012b1c7423 */ /* 0x080fe2000000400c */
[----:B------:R-:W2:Y:S01]  /*9bf0*/  MUFU.EX2 R49, R54 ;  /* 0x0000003600317308 */ /* 0x000ea20000000800 */
[-C--:B------:R-:W-:Y:S01]  /*9c00*/  FFMA.RM R39, R39, R12.reuse, 12582913 ;  /* 0x4b40000127277423 */ /* 0x080fe2000000400c */
[-C--:B------:R-:W-:Y:S01]  /*9c10*/  FFMA.RM R15, R47, R12.reuse, 12582913 ;  /* 0x4b4000012f0f7423 */ /* 0x080fe2000000400c */
[----:B------:R-:W-:Y:S01]  /*9c20*/  FADD R43, R28, -12583039 ;  /* 0xcb40007f1c2b7421 */ /* 0x000fe20000000000 */
[----:B------:R-:W-:Y:S01]  /*9c30*/  FFMA.RM R36, R53, R12, 12582913 ;  /* 0x4b40000135247423 */ /* 0x000fe2000000400c */
[----:B----4-:R-:W-:Y:S01]  /*9c40*/  FMUL R22, R13, R22 ;  /* 0x000000160d167220 */ /* 0x010fe20000400000 */
[----:B------:R-:W-:-:S02]  /*9c50*/  IMAD.SHL.U32 R14, R14, 0x800000, RZ ;  /* 0x008000000e0e7824 */ /* 0x000fc400078e00ff */
[----:B------:R-:W-:Y:S01]  /*9c60*/  FFMA R43, R4, 1.4426950216293334961, -R43 ;  /* 0x3fb8aa3b042b7823 */ /* 0x000fe2000000082b */
[----:B-1----:R-:W-:Y:S01]  /*9c70*/  FMUL R18, R18, R45 ;  /* 0x0000002d12127220 */ /* 0x002fe20000400000 */
[----:B------:R-:W-:Y:S01]  /*9c80*/  FADD R45, R15, -12583039 ;  /* 0xcb40007f0f2d7421 */ /* 0x000fe20000000000 */
[----:B------:R-:W-:Y:S01]  /*9c90*/  FADD R53, R36, -12583039 ;  /* 0xcb40007f24357421 */ /* 0x000fe20000000000 */
[----:B------:R-:W-:Y:S01]  /*9ca0*/  FFMA R43, R4, 1.925963033500011079e-08, R43 ;  /* 0x32a57060042b7823 */ /* 0x000fe2000000002b */
[----:B------:R-:W-:Y:S02]  /*9cb0*/  IMAD.SHL.U32 R4, R35, 0x800000, RZ ;  /* 0x0080000023047824 */ /* 0x000fe400078e00ff */
[----:B------:R-:W-:Y:S01]  /*9cc0*/  FFMA R45, R46, 1.4426950216293334961, -R45 ;  /* 0x3fb8aa3b2e2d7823 */ /* 0x000fe2000000082d */
[----:B------:R-:W-:Y:S01]  /*9cd0*/  FFMA.RM R35, R55, R12, 12582913 ;  /* 0x4b40000137237423 */ /* 0x000fe2000000400c */
[----:B------:R-:W-:Y:S01]  /*9ce0*/  FFMA R53, R32, 1.4426950216293334961, -R53 ;  /* 0x3fb8aa3b20357823 */ /* 0x000fe20000000835 */
[----:B------:R-:W-:Y:S01]  /*9cf0*/  FFMA.SAT R55, R44, R11, 0.5 ;  /* 0x3f0000002c377423 */ /* 0x000fe2000000200b */
[----:B------:R-:W-:Y:S01]  /*9d00*/  FFMA R46, R46, 1.925963033500011079e-08, R45 ;  /* 0x32a570602e2e7823 */ /* 0x000fe2000000002d */
[----:B------:R-:W-:Y:S01]  /*9d10*/  FADD R45, R39, -12583039 ;  /* 0xcb40007f272d7421 */ /* 0x000fe20000000000 */
[----:B--2---:R-:W-:Y:S01]  /*9d20*/  FMUL R4, R4, R49 ;  /* 0x0000003104047220 */ /* 0x004fe20000400000 */
[----:B------:R-:W-:Y:S01]  /*9d30*/  FADD R49, R35, -12583039 ;  /* 0xcb40007f23317421 */ /* 0x000fe20000000000 */
[----:B------:R-:W1:Y:S01]  /*9d40*/  MUFU.EX2 R47, R38 ;  /* 0x00000026002f7308 */ /* 0x000e620000000800 */
[----:B------:R-:W-:Y:S01]  /*9d50*/  FFMA R45, R52, 1.4426950216293334961, -R45 ;  /* 0x3fb8aa3b342d7823 */ /* 0x000fe2000000082d */
[----:B------:R-:W-:-:S02]  /*9d60*/  IMAD.SHL.U32 R28, R28, 0x800000, RZ ;  /* 0x008000001c1c7824 */ /* 0x000fc400078e00ff */
[----:B------:R-:W-:Y:S01]  /*9d70*/  FFMA R49, R30, 1.4426950216293334961, -R49 ;  /* 0x3fb8aa3b1e317823 */ /* 0x000fe20000000831 */
[----:B------:R-:W-:Y:S02]  /*9d80*/  IMAD.SHL.U32 R36, R36, 0x800000, RZ ;  /* 0x0080000024247824 */ /* 0x000fe400078e00ff */
[----:B------:R-:W-:Y:S01]  /*9d90*/  FFMA R52, R52, 1.925963033500011079e-08, R45 ;  /* 0x32a5706034347823 */ /* 0x000fe2000000002d */
[-C--:B------:R-:W-:Y:S01]  /*9da0*/  FFMA.SAT R45, R42, R11.reuse, 0.5 ;  /* 0x3f0000002a2d7423 */ /* 0x080fe2000000200b */
[----:B------:R-:W-:Y:S01]  /*9db0*/  FFMA R49, R30, 1.925963033500011079e-08, R49 ;  /* 0x32a570601e317823 */ /* 0x000fe20000000031 */
[----:B------:R-:W-:Y:S01]  /*9dc0*/  FFMA R30, R32, 1.925963033500011079e-08, R53 ;  /* 0x32a57060201e7823 */ /* 0x000fe20000000035 */
[----:B------:R-:W-:Y:S01]  /*9dd0*/  FFMA.SAT R53, R48, R11, 0.5 ;  /* 0x3f00000030357423 */ /* 0x000fe2000000200b */
[-C--:B------:R-:W-:Y:S01]  /*9de0*/  FFMA.RM R11, R45, R12.reuse, 12582913 ;  /* 0x4b4000012d0b7423 */ /* 0x080fe2000000400c */
[----:B------:R-:W2:Y:S01]  /*9df0*/  MUFU.EX2 R43, R43 ;  /* 0x0000002b002b7308 */ /* 0x000ea20000000800 */
[----:B------:R-:W-:Y:S01]  /*9e00*/  SHF.L.U32 R37, R37, 0x17, RZ ;  /* 0x0000001725257819 */ /* 0x000fe200000006ff */
[-C--:B------:R-:W-:Y:S01]  /*9e10*/  FFMA.RM R32, R53, R12.reuse, 12582913 ;  /* 0x4b40000135207423 */ /* 0x080fe2000000400c */
[----:B------:R-:W-:Y:S01]  /*9e20*/  FADD R45, R11, -12583039 ;  /* 0xcb40007f0b2d7421 */ /* 0x000fe20000000000 */
[----:B------:R-:W-:Y:S01]  /*9e30*/  FFMA.RM R12, R55, R12, 12582913 ;  /* 0x4b400001370c7423 */ /* 0x000fe2000000400c */
[----:B------:R-:W-:-:S02]  /*9e40*/  IMAD.SHL.U32 R15, R15, 0x800000, RZ ;  /* 0x008000000f0f7824 */ /* 0x000fc400078e00ff */
[----:B------:R-:W-:Y:S01]  /*9e50*/  FADD R53, R32, -12583039 ;  /* 0xcb40007f20357421 */ /* 0x000fe20000000000 */
[----:B------:R-:W-:Y:S01]  /*9e60*/  FFMA R45, R42, 1.4426950216293334961, -R45 ;  /* 0x3fb8aa3b2a2d7823 */ /* 0x000fe2000000082d */
[----:B------:R-:W-:Y:S01]  /*9e70*/  MUFU.EX2 R49, R49 ;  /* 0x0000003100317308 */ /* 0x000fe20000000800 */
[----:B-1----:R-:W-:Y:S01]  /*9e80*/  FMUL R24, R24, R47 ;  /* 0x0000002f18187220 */ /* 0x002fe20000400000 */
[----:B------:R-:W-:Y:S01]  /*9e90*/  FFMA R53, R48, 1.4426950216293334961, -R53 ;  /* 0x3fb8aa3b30357823 */ /* 0x000fe20000000835 */
[----:B------:R-:W-:Y:S01]  /*9ea0*/  FFMA R42, R42, 1.925963033500011079e-08, R45 ;  /* 0x32a570602a2a7823 */ /* 0x000fe2000000002d */
[----:B------:R-:W-:Y:S01]  /*9eb0*/  FADD R45, RZ, R10 ;  /* 0x0000000aff2d7221 */ /* 0x000fe20000000000 */
[----:B------:R-:W-:Y:S01]  /*9ec0*/  SHF.L.U32 R11, R11, 0x17, RZ ;  /* 0x000000170b0b7819 */ /* 0x000fe200000006ff */
[----:B------:R-:W-:Y:S02]  /*9ed0*/  FFMA R48, R48, 1.925963033500011079e-08, R53 ;  /* 0x32a5706030307823 */ /* 0x000fe40000000035 */
[----:B------:R-:W-:Y:S01]  /*9ee0*/  FADD R45, R45, R4 ;  /* 0x000000042d2d7221 */ /* 0x000fe20000000000 */
[----:B------:R-:W1:Y:S01]  /*9ef0*/  MUFU.EX2 R53, R26 ;  /* 0x0000001a00357308 */ /* 0x000e620000000800 */
[----:B--2---:R-:W-:Y:S01]  /*9f00*/  FMUL R28, R28, R43 ;  /* 0x0000002b1c1c7220 */ /* 0x004fe20000400000 */
[C---:B------:R-:W-:Y:S01]  /*9f10*/  FADD R43, R12.reuse, -12583039 ;  /* 0xcb40007f0c2b7421 */ /* 0x040fe20000000000 */
[----:B------:R-:W-:Y:S01]  /*9f20*/  FADD R45, R45, R6 ;  /* 0x000000062d2d7221 */ /* 0x000fe20000000000 */
[----:B------:R-:W-:-:S02]  /*9f30*/  IMAD.SHL.U32 R12, R12, 0x800000, RZ ;  /* 0x008000000c0c7824 */ /* 0x000fc400078e00ff */
[C---:B------:R-:W-:Y:S01]  /*9f40*/  FFMA R43, R44.reuse, 1.4426950216293334961, -R43 ;  /* 0x3fb8aa3b2c2b7823 */ /* 0x040fe2000000082b */
[----:B------:R-:W-:Y:S01]  /*9f50*/  FADD R45, R45, R8 ;  /* 0x000000082d2d7221 */ /* 0x000fe20000000000 */
[----:B------:R2:W3:Y:S02]  /*9f60*/  MUFU.EX2 R13, R30 ;  /* 0x0000001e000d7308 */ /* 0x0004e40000000800 */
[----:B------:R-:W-:Y:S01]  /*9f70*/  FFMA R43, R44, 1.925963033500011079e-08, R43 ;  /* 0x32a570602c2b7823 */ /* 0x000fe2000000002b */
[----:B------:R-:W-:-:S04]  /*9f80*/  FADD R45, R45, R16 ;  /* 0x000000102d2d7221 */ /* 0x000fc80000000000 */
[----:B------:R-:W-:Y:S01]  /*9f90*/  FADD R45, R45, R18 ;  /* 0x000000122d2d7221 */ /* 0x000fe20000000000 */
[----:B------:R-:W4:Y:S01]  /*9fa0*/  MUFU.EX2 R48, R48 ;  /* 0x0000003000307308 */ /* 0x000f220000000800 */
[----:B-1----:R-:W-:Y:S01]  /*9fb0*/  FMUL R26, R14, R53 ;  /* 0x000000350e1a7220 */ /* 0x002fe20000400000 */
[----:B--2---:R-:W-:Y:S01]  /*9fc0*/  SHF.L.U32 R30, R35, 0x17, RZ ;  /* 0x00000017231e7819 */ /* 0x004fe200000006ff */
[----:B------:R-:W-:Y:S01]  /*9fd0*/  FADD R45, R45, R20 ;  /* 0x000000142d2d7221 */ /* 0x000fe20000000000 */
[----:B------:R-:W-:-:S03]  /*9fe0*/  IMAD.SHL.U32 R35, R32, 0x800000, RZ ;  /* 0x0080000020237824 */ /* 0x000fc600078e00ff */
[----:B------:R-:W-:Y:S01]  /*9ff0*/  FADD R45, R45, R22 ;  /* 0x000000162d2d7221 */ /* 0x000fe20000000000 */
[----:B------:R4:W1:Y:S01]  /*a000*/  MUFU.EX2 R14, R34 ;  /* 0x00000022000e7308 */ /* 0x0008620000000800 */
[----:B------:R-:W-:Y:S01]  /*a010*/  FMUL R30, R30, R49 ;  /* 0x000000311e1e7220 */ /* 0x000fe20000400000 */
[----:B---3--:R-:W-:Y:S01]  /*a020*/  FMUL R32, R36, R13 ;  /* 0x0000000d24207220 */ /* 0x008fe20000400000 */
[----:B------:R-:W-:-:S04]  /*a030*/  FADD R45, R45, R24 ;  /* 0x000000182d2d7221 */ /* 0x000fc80000000000 */
[----:B------:R-:W-:Y:S01]  /*a040*/  FADD R45, R45, R26 ;  /* 0x0000001a2d2d7221 */ /* 0x000fe20000000000 */
[----:B------:R-:W2:Y:S01]  /*a050*/  MUFU.EX2 R46, R46 ;  /* 0x0000002e002e7308 */ /* 0x000ea20000000800 */
[----:B----4-:R-:W-:Y:S02]  /*a060*/  FMUL R34, R35, R48 ;  /* 0x0000003023227220 */ /* 0x010fe40000400000 */
[----:B------:R-:W-:-:S04]  /*a070*/  FADD R45, R45, R28 ;  /* 0x0000001c2d2d7221 */ /* 0x000fc80000000000 */
[----:B------:R-:W-:Y:S01]  /*a080*/  FADD R45, R45, R30 ;  /* 0x0000001e2d2d7221 */ /* 0x000fe20000000000 */
[----:B------:R-:W3:Y:S01]  /*a090*/  MUFU.EX2 R52, R52 ;  /* 0x0000003400347308 */ /* 0x000ee20000000800 */
[----:B-1----:R-:W-:Y:S01]  /*a0a0*/  FMUL R35, R37, R14 ;  /* 0x0000000e25237220 */ /* 0x002fe20000400000 */
[----:B------:R-:W-:Y:S02]  /*a0b0*/  IMAD.SHL.U32 R37, R39, 0x800000, RZ ;  /* 0x0080000027257824 */ /* 0x000fe400078e00ff */
[----:B------:R-:W-:-:S04]  /*a0c0*/  FADD R45, R45, R32 ;  /* 0x000000202d2d7221 */ /* 0x000fc80000000000 */
[----:B------:R-:W-:Y:S01]  /*a0d0*/  FADD R14, R45, R34 ;  /* 0x000000222d0e7221 */ /* 0x000fe20000000000 */
[----:B------:R-:W1:Y:S01]  /*a0e0*/  MUFU.EX2 R42, R42 ;  /* 0x0000002a002a7308 */ /* 0x000e620000000800 */
[----:B--2---:R-:W-:Y:S02]  /*a0f0*/  FMUL R36, R15, R46 ;  /* 0x0000002e0f247220 */ /* 0x004fe40000400000 */
[----:B------:R-:W-:-:S04]  /*a100*/  FADD R13, R14, R35 ;  /* 0x000000230e0d7221 */ /* 0x000fc80000000000 */
[----:B------:R-:W-:Y:S01]  /*a110*/  FADD R14, R13, R36 ;  /* 0x000000240d0e7221 */ /* 0x000fe20000000000 */
[----:B------:R-:W2:Y:S01]  /*a120*/  MUFU.EX2 R43, R43 ;  /* 0x0000002b002b7308 */ /* 0x000ea20000000800 */
[----:B---3--:R-:W-:-:S04]  /*a130*/  FMUL R37, R37, R52 ;  /* 0x0000003425257220 */ /* 0x008fc80000400000 */
[----:B------:R-:W-:Y:S01]  /*a140*/  FADD R14, R14, R37 ;  /* 0x000000250e0e7221 */ /* 0x000fe20000000000 */
[----:B-1----:R-:W-:-:S04]  /*a150*/  FMUL R39, R11, R42 ;  /* 0x0000002a0b277220 */ /* 0x002fc80000400000 */
[----:B------:R-:W-:Y:S01]  /*a160*/  FADD R13, R14, R39 ;  /* 0x000000270e0d7221 */ /* 0x000fe20000000000 */
[----:B--2---:R-:W-:-:S04]  /*a170*/  FMUL R38, R12, R43 ;  /* 0x0000002b0c267220 */ /* 0x004fc80000400000 */
        /* <DEDUP_REMOVED lines=10> */
.L_x_3389:
        /* <DEDUP_REMOVED lines=12> */
[----:B01----:R-:W-:Y:S05]  /*a2e0*/  CALL.REL.NOINC `($__internal_36_$__cuda_sm3x_div_rn_noftz_f32_slowpath) ;  /* 0x0000002800147944 */ /* 0x003fea0003c00000 */
[----:B------:R-:W-:-:S07]  /*a2f0*/  MOV R15, R14 ;  /* 0x0000000e000f7202 */ /* 0x000fce0000000f00 */
.L_x_3340:
[----:B------:R-:W-:Y:S05]  /*a300*/  BSYNC.RECONVERGENT B3 ;  /* 0x0000000000037941 */ /* 0x000fea0003800200 */
.L_x_3339:
        /* <DEDUP_REMOVED lines=10> */
[----:B------:R-:W-:Y:S01]  /*a3b0*/  MOV R12, 0xa3e0 ;  /* 0x0000a3e0000c7802 */ /* 0x000fe20000000f00 */
[----:B------:R-:W-:-:S07]  /*a3c0*/  IMAD.MOV.U32 R11, RZ, RZ, R13 ;  /* 0x000000ffff0b7224 */ /* 0x000fce00078e000d */
[----:B01----:R-:W-:Y:S05]  /*a3d0*/  CALL.REL.NOINC `($__internal_36_$__cuda_sm3x_div_rn_noftz_f32_slowpath) ;  /* 0x0000002400d87944 */ /* 0x003fea0003c00000 */
[----:B------:R-:W-:-:S07]  /*a3e0*/  MOV R43, R14 ;  /* 0x0000000e002b7202 */ /* 0x000fce0000000f00 */
.L_x_3342:
[----:B------:R-:W-:Y:S05]  /*a3f0*/  BSYNC.RECONVERGENT B3 ;  /* 0x0000000000037941 */ /* 0x000fea0003800200 */
.L_x_3341:
        /* <DEDUP_REMOVED lines=14> */
.L_x_3344:
[----:B------:R-:W-:Y:S05]  /*a4e0*/  BSYNC.RECONVERGENT B3 ;  /* 0x0000000000037941 */ /* 0x000fea0003800200 */
.L_x_3343:
        /* <DEDUP_REMOVED lines=14> */
.L_x_3346:
[----:B------:R-:W-:Y:S05]  /*a5d0*/  BSYNC.RECONVERGENT B3 ;  /* 0x0000000000037941 */ /* 0x000fea0003800200 */
.L_x_3345:
        /* <DEDUP_REMOVED lines=14> */
.L_x_3348:
[----:B------:R-:W-:Y:S05]  /*a6c0*/  BSYNC.RECONVERGENT B3 ;  /* 0x0000000000037941 */ /* 0x000fea0003800200 */
.L_x_3347:
        /* <DEDUP_REMOVED lines=14> */
.L_x_3350:
[----:B------:R-:W-:Y:S05]  /*a7b0*/  BSYNC.RECONVERGENT B3 ;  /* 0x0000000000037941 */ /* 0x000fea0003800200 */
.L_x_3349:
        /* <DEDUP_REMOVED lines=14> */
.L_x_3352:
[----:B------:R-:W-:Y:S05]  /*a8a0*/  BSYNC.RECONVERGENT B3 ;  /* 0x0000000000037941 */ /* 0x000fea0003800200 */
.L_x_3351:
        /* <DEDUP_REMOVED lines=14> */
.L_x_3354:
[----:B------:R-:W-:Y:S05]  /*a990*/  BSYNC.RECONVERGENT B3 ;  /* 0x0000000000037941 */ /* 0x000fea0003800200 */
.L_x_3353:
        /* <DEDUP_REMOVED lines=14> */
.L_x_3356:
[----:B------:R-:W-:Y:S05]  /*aa80*/  BSYNC.RECONVERGENT B3 ;  /* 0x0000000000037941 */ /* 0x000fea0003800200 */
.L_x_3355:
        /* <DEDUP_REMOVED lines=14> */
.L_x_3358:
[----:B------:R-:W-:Y:S05]  /*ab70*/  BSYNC.RECONVERGENT B3 ;  /* 0x0000000000037941 */ /* 0x000fea0003800200 */
.L_x_3357:
        /* <DEDUP_REMOVED lines=14> */
.L_x_3360:
[----:B------:R-:W-:Y:S05]  /*ac60*/  BSYNC.RECONVERGENT B3 ;  /* 0x0000000000037941 */ /* 0x000fea0003800200 */
.L_x_3359:
        /* <DEDUP_REMOVED lines=14> */
.L_x_3362:
[----:B------:R-:W-:Y:S05]  /*ad50*/  BSYNC.RECONVERGENT B3 ;  /* 0x0000000000037941 */ /* 0x000fea0003800200 */
.L_x_3361:
        /* <DEDUP_REMOVED lines=14> */
.L_x_3364:
[----:B------:R-:W-:Y:S05]  /*ae40*/  BSYNC.RECONVERGENT B3 ;  /* 0x0000000000037941 */ /* 0x000fea0003800200 */
.L_x_3363:
        /* <DEDUP_REMOVED lines=14> */
.L_x_3366:
[----:B------:R-:W-:Y:S05]  /*af30*/  BSYNC.RECONVERGENT B3 ;  /* 0x0000000000037941 */ /* 0x000fea0003800200 */
.L_x_3365:
        /* <DEDUP_REMOVED lines=14> */
.L_x_3368:
[----:B------:R-:W-:Y:S05]  /*b020*/  BSYNC.RECONVERGENT B3 ;  /* 0x0000000000037941 */ /* 0x000fea0003800200 */
.L_x_3367:
        /* <DEDUP_REMOVED lines=14> */
.L_x_3370:
[----:B------:R-:W-:Y:S05]  /*b110*/  BSYNC.RECONVERGENT B3 ;  /* 0x0000000000037941 */ /* 0x000fea0003800200 */
.L_x_3369:
        /* <DEDUP_REMOVED lines=14> */
.L_x_3372:
[----:B------:R-:W-:Y:S05]  /*b200*/  BSYNC.RECONVERGENT B3 ;  /* 0x0000000000037941 */ /* 0x000fea0003800200 */
.L_x_3371:
        /* <DEDUP_REMOVED lines=14> */
.L_x_3374:
[----:B------:R-:W-:Y:S05]  /*b2f0*/  BSYNC.RECONVERGENT B3 ;  /* 0x0000000000037941 */ /* 0x000fea0003800200 */
.L_x_3373:
        /* <DEDUP_REMOVED lines=14> */
.L_x_3376:
[----:B------:R-:W-:Y:S05]  /*b3e0*/  BSYNC.RECONVERGENT B3 ;  /* 0x0000000000037941 */ /* 0x000fea0003800200 */
.L_x_3375:
[----:B0-----:R-:W-:Y:S02]  /*b3f0*/  VIADD R8, R41, 0x80 ;  /* 0x0000008029087836 */ /* 0x001fe40000000000 */
[----:B------:R-:W-:Y:S02]  /*b400*/  HFMA2 R11, -RZ, RZ, 0, 0 ;  /* 0x00000000ff0b7431 */ /* 0x000fe400000001ff */
[----:B------:R-:W-:Y:S01]  /*b410*/  IMAD R13, R2, UR48, RZ ;  /* 0x00000030020d7c24 */ /* 0x000fe2000f8e02ff */
[----:B------:R-:W-:Y:S01]  /*b420*/  ISETP.GE.U32.AND P6, PT, R3, UR44, PT ;  /* 0x0000002c03007c0c */ /* 0x000fe2000bfc6070 */
[----:B------:R-:W-:Y:S01]  /*b430*/  IMAD.MOV.U32 R10, RZ, RZ, R41 ;  /* 0x000000ffff0a7224 */ /* 0x000fe200078e0029 */
[----:B------:R-:W-:Y:S01]  /*b440*/  ISETP.GE.U32.AND P3, PT, R8, UR44, PT ;  /* 0x0000002c08007c0c */ /* 0x000fe2000bf66070 */
[----:B------:R-:W-:Y:S01]  /*b450*/  IMAD R13, R0, UR49, R13 ;  /* 0x00000031000d7c24 */ /* 0x000fe2000f8e020d */
[----:B------:R-:W-:Y:S01]  /*b460*/  @!P0 R2UR UR4, R50 ;  /* 0x00000000320482ca */ /* 0x000fe200000e0000 */
[----:B------:R-:W-:Y:S01]  /*b470*/  VIADD R8, R41, 0x100 ;  /* 0x0000010029087836 */ /* 0x000fe20000000000 */
[----:B------:R-:W-:Y:S01]  /*b480*/  ISETP.GE.AND.EX P3, PT, RZ, UR45, PT, P3 ;  /* 0x0000002dff007c0c */ /* 0x000fe2000bf66330 */
[----:B------:R-:W-:Y:S01]  /*b490*/  IMAD.WIDE.U32 R10, R0, UR48, R10 ;  /* 0x00000030000a7c25 */ /* 0x000fe2000f8e000a */
[----:B------:R-:W-:-:S02]  /*b4a0*/  @!P0 R2UR UR5, R51 ;  /* 0x00000000330582ca */ /* 0x000fc400000e0000 */
[----:B------:R-:W-:Y:S01]  /*b4b0*/  ISETP.GE.AND.EX P6, PT, RZ, UR45, PT, P6 ;  /* 0x0000002dff007c0c */ /* 0x000fe2000bfc6360 */
[----:B------:R-:W-:Y:S01]  /*b4c0*/  IMAD.IADD R11, R11, 0x1, R13 ;  /* 0x000000010b0b7824 */ /* 0x000fe200078e020d */
[----:B------:R-:W-:Y:S02]  /*b4d0*/  LEA R12, P1, R10, UR50, 0x2 ;  /* 0x000000320a0c7c11 */ /* 0x000fe4000f8210ff */
[----:B------:R-:W-:Y:S02]  /*b4e0*/  ISETP.GE.U32.AND P5, PT, R5, UR44, PT ;  /* 0x0000002c05007c0c */ /* 0x000fe4000bfa6070 */
[----:B------:R-:W-:-:S03]  /*b4f0*/  ISETP.GE.U32.AND P4, PT, R7, UR44, PT ;  /* 0x0000002c07007c0c */ /* 0x000fc6000bf86070 */
[----:B------:R-:W-:Y:S02]  /*b500*/  @!P3 R2UR UR12, R50 ;  /* 0x00000000320cb2ca */ /* 0x000fe400000e0000 */
[----:B------:R-:W-:Y:S02]  /*b510*/  @!P3 R2UR UR13, R51 ;  /* 0x00000000330db2ca */ /* 0x000fe400000e0000 */
[----:B------:R-:W-:Y:S02]  /*b520*/  LEA.HI.X R13, R10, UR51, R11, 0x2, P1 ;  /* 0x000000330a0d7c11 */ /* 0x000fe400088f140b */
[----:B------:R-:W-:Y:S01]  /*b530*/  ISETP.GE.U32.AND P1, PT, R8, UR44, PT ;  /* 0x0000002c08007c0c */ /* 0x000fe2000bf26070 */
[----:B------:R-:W-:Y:S01]  /*b540*/  VIADD R8, R41, 0x140 ;  /* 0x0000014029087836 */ /* 0x000fe20000000000 */
[----:B------:R-:W-:Y:S01]  /*b550*/  ISETP.GE.AND.EX P5, PT, RZ, UR45, PT, P5 ;  /* 0x0000002dff007c0c */ /* 0x000fe2000bfa6350 */
[----:B------:R0:W-:Y:S01]  /*b560*/  @!P0 STG.E desc[UR4][R12.64], R15 ;  /* 0x0000000f0c008986 */ /* 0x0001e2000c101904 */
[----:B------:R-:W-:-:S02]  /*b570*/  ISETP.GE.AND.EX P4, PT, RZ, UR45, PT, P4 ;  /* 0x0000002dff007c0c */ /* 0x000fc4000bf86340 */
[----:B------:R-:W-:Y:S01]  /*b580*/  ISETP.GE.U32.AND P0, PT, R8, UR44, PT ;  /* 0x0000002c08007c0c */ /* 0x000fe2000bf06070 */
[----:B------:R-:W-:Y:S01]  /*b590*/  VIADD R8, R41, 0x160 ;  /* 0x0000016029087836 */ /* 0x000fe20000000000 */
[----:B------:R-:W-:Y:S01]  /*b5a0*/  @!P6 R2UR UR6, R50 ;  /* 0x000000003206e2ca */ /* 0x000fe200000e0000 */
[----:B------:R0:W-:Y:S01]  /*b5b0*/  @!P3 STG.E desc[UR12][R12.64+0x200], R49 ;  /* 0x000200310c00b986 */ /* 0x0001e2000c10190c */
[----:B------:R-:W-:Y:S02]  /*b5c0*/  ISETP.GE.U32.AND P3, PT, R9, UR44, PT ;  /* 0x0000002c09007c0c */ /* 0x000fe4000bf66070 */
[----:B------:R-:W-:Y:S02]  /*b5d0*/  @!P6 R2UR UR7, R51 ;  /* 0x000000003307e2ca */ /* 0x000fe400000e0000 */
[----:B------:R-:W-:Y:S02]  /*b5e0*/  ISETP.GE.AND.EX P0, PT, RZ, UR45, PT, P0 ;  /* 0x0000002dff007c0c */ /* 0x000fe4000bf06300 */
[----:B------:R-:W-:-:S02]  /*b5f0*/  ISETP.GE.AND.EX P3, PT, RZ, UR45, PT, P3 ;  /* 0x0000002dff007c0c */ /* 0x000fc4000bf66330 */
[C---:B------:R-:W-:Y:S02]  /*b600*/  @!P5 R2UR UR8, R50.reuse ;  /* 0x000000003208d2ca */ /* 0x040fe400000e0000 */
[C---:B------:R-:W-:Y:S02]  /*b610*/  @!P5 R2UR UR9, R51.reuse ;  /* 0x000000003309d2ca */ /* 0x040fe400000e0000 */
[C---:B------:R-:W-:Y:S02]  /*b620*/  @!P4 R2UR UR10, R50.reuse ;  /* 0x00000000320ac2ca */ /* 0x040fe400000e0000 */
[----:B------:R-:W-:Y:S01]  /*b630*/  @!P4 R2UR UR11, R51 ;  /* 0x00000000330bc2ca */ /* 0x000fe200000e0000 */
[----:B------:R0:W-:Y:S01]  /*b640*/  @!P6 STG.E desc[UR6][R12.64+0x80], R43 ;  /* 0x0000802b0c00e986 */ /* 0x0001e2000c101906 */
[----:B------:R-:W-:Y:S02]  /*b650*/  ISETP.GE.U32.AND P6, PT, R17, UR44, PT ;  /* 0x0000002c11007c0c */ /* 0x000fe4000bfc6070 */
[----:B------:R-:W-:-:S02]  /*b660*/  @!P0 R2UR UR14, R50 ;  /* 0x00000000320e82ca */ /* 0x000fc400000e0000 */
[----:B------:R-:W-:Y:S02]  /*b670*/  @!P0 R2UR UR15, R51 ;  /* 0x00000000330f82ca */ /* 0x000fe400000e0000 */
[----:B------:R-:W-:Y:S01]  /*b680*/  IADD3 R10, PT, PT, R41, 0x120, RZ ;  /* 0x00000120290a7810 */ /* 0x000fe20007ffe0ff */
[----:B------:R0:W-:Y:S01]  /*b690*/  @!P5 STG.E desc[UR8][R12.64+0x100], R45 ;  /* 0x0001002d0c00d986 */ /* 0x0001e2000c101908 */
[----:B------:R-:W-:Y:S02]  /*b6a0*/  @!P3 R2UR UR4, R50 ;  /* 0x000000003204b2ca */ /* 0x000fe400000e0000 */
[----:B------:R-:W-:Y:S01]  /*b6b0*/  @!P3 R2UR UR5, R51 ;  /* 0x000000003305b2ca */ /* 0x000fe200000e0000 */
[----:B------:R0:W-:Y:S01]  /*b6c0*/  @!P4 STG.E desc[UR10][R12.64+0x180], R47 ;  /* 0x0001802f0c00c986 */ /* 0x0001e2000c10190a */
[----:B------:R-:W-:Y:S02]  /*b6d0*/  ISETP.GE.AND.EX P6, PT, RZ, UR45, PT, P6 ;  /* 0x0000002dff007c0c */ /* 0x000fe4000bfc6360 */
[----:B------:R-:W-:-:S02]  /*b6e0*/  ISETP.GE.U32.AND P2, PT, R10, UR44, PT ;  /* 0x0000002c0a007c0c */ /* 0x000fc4000bf46070 */
[----:B------:R-:W-:Y:S01]  /*b6f0*/  ISETP.GE.U32.AND P5, PT, R19, UR44, PT ;  /* 0x0000002c13007c0c */ /* 0x000fe2000bfa6070 */
[----:B------:R0:W-:Y:S01]  /*b700*/  @!P0 STG.E desc[UR14][R12.64+0x500], R63 ;  /* 0x0005003f0c008986 */ /* 0x0001e2000c10190e */
[----:B------:R-:W-:Y:S02]  /*b710*/  ISETP.GE.U32.AND P4, PT, R8, UR44, PT ;  /* 0x0000002c08007c0c */ /* 0x000fe4000bf86070 */
[----:B------:R-:W-:Y:S02]  /*b720*/  ISETP.GE.AND.EX P5, PT, RZ, UR45, PT, P5 ;  /* 0x0000002dff007c0c */ /* 0x000fe4000bfa6350 */
[----:B------:R-:W-:Y:S01]  /*b730*/  ISETP.GE.AND.EX P1, PT, RZ, UR45, PT, P1 ;  /* 0x0000002dff007c0c */ /* 0x000fe2000bf26310 */
[----:B------:R0:W-:Y:S01]  /*b740*/  @!P3 STG.E desc[UR4][R12.64+0x280], R53 ;  /* 0x000280350c00b986 */ /* 0x0001e2000c101904 */
[----:B------:R-:W-:Y:S01]  /*b750*/  ISETP.GE.AND.EX P2, PT, RZ, UR45, PT, P2 ;  /* 0x0000002dff007c0c */ /* 0x000fe2000bf46320 */
[----:B------:R-:W2:Y:S01]  /*b760*/  LDCU UR4, c[0x0][0x370] ;  /* 0x00006e00ff0477ac */ /* 0x000ea20008000800 */
[----:B------:R-:W-:Y:S01]  /*b770*/  ISETP.GE.AND.EX P4, PT, RZ, UR45, PT, P4 ;  /* 0x0000002dff007c0c */ /* 0x000fe2000bf86340 */
[----:B------:R-:W2:Y:S01]  /*b780*/  LDC R11, c[0x0][0x364] ;  /* 0x0000d900ff0b7b82 */ /* 0x000ea20000000800 */
        /* <DEDUP_REMOVED lines=15> */
[----:B--2---:R-:W-:Y:S01]  /*b880*/  IMAD R11, R11, UR4, RZ ;  /* 0x000000040b0b7c24 */ /* 0x004fe2000f8e02ff */
        /* <DEDUP_REMOVED lines=41> */
.L_x_3299:
[----:B------:R-:W-:Y:S05]  /*bb20*/  EXIT ;  /* 0x000000000000794d */ /* 0x000fea0003800000 */
.L_x_3338:
[----:B------:R-:W-:Y:S01]  /*bb30*/  BSSY B1, `(.L_x_3378) ;  /* 0x0000007000017945 */ /* 0x000fe20003800000 */
[----:B------:R-:W-:Y:S01]  /*bb40*/  MOV R12, 0x10 ;  /* 0x00000010000c7802 */ /* 0x000fe20000000f00 */
[----:B------:R-:W-:Y:S02]  /*bb50*/  IMAD.MOV.U32 R11, RZ, RZ, 0x1f ;  /* 0x0000001fff0b7424 */ /* 0x000fe400078e00ff */
[----:B------:R-:W-:-:S07]  /*bb60*/  IMAD.MOV.U32 R15, RZ, RZ, -0x1 ;  /* 0xffffffffff0f7424 */ /* 0x000fce00078e00ff */
[----:B0-----:R-:W-:Y:S05]  /*bb70*/  WARPSYNC.COLLECTIVE R15, `(.L_x_3379) ;  /* 0x000000000f087348 */ /* 0x001fea0003c00000 */
[----:B------:R1:W2:Y:S02]  /*bb80*/  SHFL.BFLY P6, R14, R13, R12, R11 ;  /* 0x0c00000c0d0e7389 */ /* 0x0002a400000c000b */
[----:B012---:R-:W-:Y:S05]  /*bb90*/  ENDCOLLECTIVE ;  /* 0x000000000000791b */ /* 0x007fea0003800000 */
.L_x_3379:
[----:B------:R-:W-:Y:S05]  /*bba0*/  BSYNC B1 ;  /* 0x0000000000017941 */ /* 0x000fea0003800000 */
.L_x_3378:
[----:B------:R-:W-:Y:S01]  /*bbb0*/  HFMA2 R12, -RZ, RZ, 0, 4.76837158203125e-07 ;  /* 0x00000008ff0c7431 */ /* 0x000fe200000001ff */
[----:B------:R-:W-:Y:S01]  /*bbc0*/  FMNMX R13, R14, R13, !PT ;  /* 0x0000000d0e0d7209 */ /* 0x000fe20007800000 */
[----:B------:R-:W-:Y:S02]  /*bbd0*/  IMAD.MOV.U32 R11, RZ, RZ, 0x1f ;  /* 0x0000001fff0b7424 */ /* 0x000fe400078e00ff */
[----:B------:R-:W-:-:S07]  /*bbe0*/  IMAD.MOV.U32 R15, RZ, RZ, -0x1 ;  /* 0xffffffffff0f7424 */ /* 0x000fce00078e00ff */
[----:B------:R-:W-:Y:S05]  /*bbf0*/  WARPSYNC.COLLECTIVE R15, `(.L_x_3380) ;  /* 0x000000000f087348 */ /* 0x000fea0003c00000 */
[----:B------:R0:W1:Y:S02]  /*bc00*/  SHFL.BFLY P6, R14, R13, R12, R11 ;  /* 0x0c00000c0d0e7389 */ /* 0x00006400000c000b */
[----:B01----:R-:W-:Y:S05]  /*bc10*/  ENDCOLLECTIVE ;  /* 0x000000000000791b */ /* 0x003fea0003800000 */
.L_x_3380:
[----:B------:R-:W-:Y:S01]  /*bc20*/  IMAD.MOV.U32 R12, RZ, RZ, 0x4 ;  /* 0x00000004ff0c7424 */ /* 0x000fe200078e00ff */
[----:B------:R-:W-:-:S04]  /*bc30*/  FMNMX R35, R13, R14, !PT ;  /* 0x0000000e0d237209 */ /* 0x000fc80007800000 */
[----:B------:R-:W-:-:S07]  /*bc40*/  MOV R13, R35 ;  /* 0x00000023000d7202 */ /* 0x000fce0000000f00 */
[----:B------:R-:W-:Y:S05]  /*bc50*/  WARPSYNC.COLLECTIVE R15, `(.L_x_3381) ;  /* 0x000000000f087348 */ /* 0x000fea0003c00000 */
[----:B------:R0:W1:Y:S02]  /*bc60*/  SHFL.BFLY P6, R14, R13, R12, R11 ;  /* 0x0c00000c0d0e7389 */ /* 0x00006400000c000b */
[----:B01----:R-:W-:Y:S05]  /*bc70*/  ENDCOLLECTIVE ;  /* 0x000000000000791b */ /* 0x003fea0003800000 */
.L_x_3381:
[----:B------:R-:W-:Y:S01]  /*bc80*/  HFMA2 R12, -RZ, RZ, 0, 1.1920928955078125e-07 ;  /* 0x00000002ff0c7431 */ /* 0x000fe200000001ff */
[----:B------:R-:W-:-:S05]  /*bc90*/  FMNMX R36, R35, R14, !PT ;  /* 0x0000000e23247209 */ /* 0x000fca0007800000 */
[----:B------:R-:W-:-:S07]  /*bca0*/  IMAD.MOV.U32 R13, RZ, RZ, R36 ;  /* 0x000000ffff0d7224 */ /* 0x000fce00078e0024 */
[----:B------:R-:W-:Y:S05]  /*bcb0*/  WARPSYNC.COLLECTIVE R15, `(.L_x_3382) ;  /* 0x000000000f087348 */ /* 0x000fea0003c00000 */
[----:B------:R0:W1:Y:S02]  /*bcc0*/  SHFL.BFLY P6, R14, R13, R12, R11 ;  /* 0x0c00000c0d0e7389 */ /* 0x00006400000c000b */
[----:B01----:R-:W-:Y:S05]  /*bcd0*/  ENDCOLLECTIVE ;  /* 0x000000000000791b */ /* 0x003fea0003800000 */
.L_x_3382:
[----:B------:R-:W-:Y:S01]  /*bce0*/  IMAD.MOV.U32 R12, RZ, RZ, 0x1 ;  /* 0x00000001ff0c7424 */ /* 0x000fe200078e00ff */
[----:B------:R-:W-:-:S05]  /*bcf0*/  FMNMX R37, R36, R14, !PT ;  /* 0x0000000e24257209 */ /* 0x000fca0007800000 */
[----:B------:R-:W-:-:S07]  /*bd00*/  IMAD.MOV.U32 R13, RZ, RZ, R37 ;  /* 0x000000ffff0d7224 */ /* 0x000fce00078e0025 */
[----:B------:R-:W-:Y:S05]  /*bd10*/  WARPSYNC.COLLECTIVE R15, `(.L_x_3383) ;  /* 0x000000000f087348 */ /* 0x000fea0003c00000 */
[----:B------:R0:W1:Y:S02]  /*bd20*/  SHFL.BFLY P6, R14, R13, R12, R11 ;  /* 0x0c00000c0d0e7389 */ /* 0x00006400000c000b */
[----:B01----:R-:W-:Y:S05]  /*bd30*/  ENDCOLLECTIVE ;  /* 0x000000000000791b */ /* 0x003fea0003800000 */
.L_x_3383:
        /* <DEDUP_REMOVED lines=17> */
[-C--:B------:R-:W-:Y:S01]  /*be50*/  FFMA.SAT R15, R6, R13.reuse, 0.5 ;  /* 0x3f000000060f7423 */ /* 0x080fe2000000200d */
[C---:B------:R-:W-:Y:S01]  /*be60*/  FADD R28, -R37.reuse, R28 ;  /* 0x0000001c251c7221 */ /* 0x040fe20000000100 */
[C---:B------:R-:W-:Y:S01]  /*be70*/  FFMA R35, R4.reuse, 1.4426950216293334961, -R35 ;  /* 0x3fb8aa3b04237823 */ /* 0x040fe20000000823 */
[----:B------:R-:W-:Y:S01]  /*be80*/  FADD R30, -R37, R30 ;  /* 0x0000001e251e7221 */ /* 0x000fe20000000100 */
[----:B------:R-:W-:Y:S01]  /*be90*/  FFMA.RM R15, R15, R12, 12582913 ;  /* 0x4b4000010f0f7423 */ /* 0x000fe2000000400c */
[C---:B------:R-:W-:Y:S01]  /*bea0*/  FADD R32, -R37.reuse, R32 ;  /* 0x0000002025207221 */ /* 0x040fe20000000100 */
[----:B------:R-:W-:Y:S01]  /*beb0*/  FFMA R35, R4, 1.925963033500011079e-08, R35 ;  /* 0x32a5706004237823 */ /* 0x000fe20000000023 */
[C---:B------:R-:W-:Y:S01]  /*bec0*/  FADD R48, -R37.reuse, R48 ;  /* 0x0000003025307221 */ /* 0x040fe20000000100 */
[C---:B------:R-:W-:Y:S01]  /*bed0*/  FADD R11, -R37.reuse, R34 ;  /* 0x00000022250b7221 */ /* 0x040fe20000000100 */
[C---:B------:R-:W-:Y:S01]  /*bee0*/  FADD R46, -R37.reuse, R46 ;  /* 0x0000002e252e7221 */ /* 0x040fe20000000100 */
[C---:B------:R-:W-:Y:S01]  /*bef0*/  FADD R52, -R37.reuse, R52 ;  /* 0x0000003425347221 */ /* 0x040fe20000000100 */
[C---:B------:R-:W-:Y:S01]  /*bf00*/  FADD R42, -R37.reuse, R42 ;  /* 0x0000002a252a7221 */ /* 0x040fe20000000100 */
[----:B------:R-:W0:Y:S01]  /*bf10*/  MUFU.EX2 R35, R35 ;  /* 0x0000002300237308 */ /* 0x000e220000000800 */
[----:B------:R-:W-:Y:S01]  /*bf20*/  FADD R44, -R37, R44 ;  /* 0x0000002c252c7221 */ /* 0x000fe20000000100 */
[C---:B------:R-:W-:Y:S01]  /*bf30*/  FADD R37, R15.reuse, -12583039 ;  /* 0xcb40007f0f257421 */ /* 0x040fe20000000000 */
[----:B------:R-:W-:Y:S01]  /*bf40*/  SHF.L.U32 R4, R15, 0x17, RZ ;  /* 0x000000170f047819 */ /* 0x000fe200000006ff */
[----:B------:R-:W-:-:S02]  /*bf50*/  FFMA.SAT R15, R8, R13, 0.5 ;  /* 0x3f000000080f7423 */ /* 0x000fc4000000200d */
        /* <DEDUP_REMOVED lines=11> */
[----:B------:R-:W-:-:S05]  /*c010*/  IMAD.SHL.U32 R8, R15, 0x800000, RZ ;  /* 0x008000000f087824 */ /* 0x000fca00078e00ff */
[----:B------:R-:W0:Y:S01]  /*c020*/  MUFU.EX2 R35, R35 ;  /* 0x0000002300237308 */ /* 0x000e220000000800 */
[----:B-1----:R-:W-:Y:S01]  /*c030*/  FMUL R4, R4, R37 ;  /* 0x0000002504047220 */ /* 0x002fe20000400000 */
[----:B------:R-:W-:Y:S01]  /*c040*/  FADD R37, R15, -12583039 ;  /* 0xcb40007f0f257421 */ /* 0x000fe20000000000 */
[----:B------:R-:W-:-:S03]  /*c050*/  FFMA.SAT R15, R16, R13, 0.5 ;  /* 0x3f000000100f7423 */ /* 0x000fc6000000200d */
        /* <DEDUP_REMOVED lines=129> */
[----:B-1----:R-:W-:Y:S01]  /*c870*/  FMUL R38, R15, R44 ;  /* 0x0000002c0f267220 */ /* 0x002fe20000400000 */
        /* <DEDUP_REMOVED lines=14> */
[----:B------:R-:W-:-:S03]  /*c960*/  HFMA2 R12, -RZ, RZ, 0, 9.5367431640625e-07 ;  /* 0x00000010ff0c7431 */ /* 0x000fc600000001ff */
[----:B------:R-:W-:-:S07]  /*c970*/  FADD R13, R13, R38 ;  /* 0x000000260d0d7221 */ /* 0x000fce0000000000 */
[----:B------:R-:W-:Y:S05]  /*c980*/  WARPSYNC.COLLECTIVE R15, `(.L_x_3384) ;  /* 0x000000000f087348 */ /* 0x000fea0003c00000 */
[----:B------:R0:W1:Y:S02]  /*c990*/  SHFL.BFLY P6, R14, R13, R12, R11 ;  /* 0x0c00000c0d0e7389 */ /* 0x00006400000c000b */
[----:B01----:R-:W-:Y:S05]  /*c9a0*/  ENDCOLLECTIVE ;  /* 0x000000000000791b */ /* 0x003fea0003800000 */
.L_x_3384:
[----:B------:R-:W-:Y:S02]  /*c9b0*/  IMAD.MOV.U32 R12, RZ, RZ, 0x8 ;  /* 0x00000008ff0c7424 */ /* 0x000fe400078e00ff */
[----:B------:R-:W-:-:S05]  /*c9c0*/  FADD R40, R13, R14 ;  /* 0x0000000e0d287221 */ /* 0x000fca0000000000 */
[----:B------:R-:W-:-:S07]  /*c9d0*/  MOV R13, R40 ;  /* 0x00000028000d7202 */ /* 0x000fce0000000f00 */
[----:B------:R-:W-:Y:S05]  /*c9e0*/  WARPSYNC.COLLECTIVE R15, `(.L_x_3385) ;  /* 0x000000000f087348 */ /* 0x000fea0003c00000 */
[----:B------:R0:W1:Y:S02]  /*c9f0*/  SHFL.BFLY P6, R14, R13, R12, R11 ;  /* 0x0c00000c0d0e7389 */ /* 0x00006400000c000b */
[----:B01----:R-:W-:Y:S05]  /*ca00*/  ENDCOLLECTIVE ;  /* 0x000000000000791b */ /* 0x003fea0003800000 */
.L_x_3385:
[----:B------:R-:W-:Y:S02]  /*ca10*/  HFMA2 R12, -RZ, RZ, 0, 2.384185791015625e-07 ;  /* 0x00000004ff0c7431 */ /* 0x000fe400000001ff */
[----:B------:R-:W-:-:S04]  /*ca20*/  FADD R42, R40, R14 ;  /* 0x0000000e282a7221 */ /* 0x000fc80000000000 */
[----:B------:R-:W-:-:S07]  /*ca30*/  IMAD.MOV.U32 R13, RZ, RZ, R42 ;  /* 0x000000ffff0d7224 */ /* 0x000fce00078e002a */
[----:B------:R-:W-:Y:S05]  /*ca40*/  WARPSYNC.COLLECTIVE R15, `(.L_x_3386) ;  /* 0x000000000f087348 */ /* 0x000fea0003c00000 */
[----:B------:R0:W1:Y:S02]  /*ca50*/  SHFL.BFLY P6, R14, R13, R12, R11 ;  /* 0x0c00000c0d0e7389 */ /* 0x00006400000c000b */
[----:B01----:R-:W-:Y:S05]  /*ca60*/  ENDCOLLECTIVE ;  /* 0x000000000000791b */ /* 0x003fea0003800000 */
.L_x_3386:
[----:B------:R-:W-:Y:S02]  /*ca70*/  IMAD.MOV.U32 R12, RZ, RZ, 0x2 ;  /* 0x00000002ff0c7424 */ /* 0x000fe400078e00ff */
[----:B------:R-:W-:-:S04]  /*ca80*/  FADD R43, R42, R14 ;  /* 0x0000000e2a2b7221 */ /* 0x000fc80000000000 */
[----:B------:R-:W-:-:S07]  /*ca90*/  IMAD.MOV.U32 R13, RZ, RZ, R43 ;  /* 0x000000ffff0d7224 */ /* 0x000fce00078e002b */
[----:B------:R-:W-:Y:S05]  /*caa0*/  WARPSYNC.COLLECTIVE R15, `(.L_x_3387) ;  /* 0x000000000f087348 */ /* 0x000fea0003c00000 */
[----:B------:R0:W1:Y:S02]  /*cab0*/  SHFL.BFLY P6, R14, R13, R12, R11 ;  /* 0x0c00000c0d0e7389 */ /* 0x00006400000c000b */
[----:B01----:R-:W-:Y:S05]  /*cac0*/  ENDCOLLECTIVE ;  /* 0x000000000000791b */ /* 0x003fea0003800000 */
.L_x_3387:
[----:B------:R-:W-:Y:S02]  /*cad0*/  IMAD.MOV.U32 R12, RZ, RZ, 0x1 ;  /* 0x00000001ff0c7424 */ /* 0x000fe400078e00ff */
[----:B------:R-:W-:-:S05]  /*cae0*/  FADD R44, R43, R14 ;  /* 0x0000000e2b2c7221 */ /* 0x000fca0000000000 */
[----:B------:R-:W-:-:S07]  /*caf0*/  MOV R13, R44 ;  /* 0x0000002c000d7202 */ /* 0x000fce0000000f00 */
[----:B------:R-:W-:Y:S05]  /*cb00*/  WARPSYNC.COLLECTIVE R15, `(.L_x_3388) ;  /* 0x000000000f087348 */ /* 0x000fea0003c00000 */
[----:B------:R0:W1:Y:S02]  /*cb10*/  SHFL.BFLY P6, R14, R13, R12, R11 ;  /* 0x0c00000c0d0e7389 */ /* 0x00006400000c000b */
[----:B01----:R-:W-:Y:S05]  /*cb20*/  ENDCOLLECTIVE ;  /* 0x000000000000791b */ /* 0x003fea0003800000 */
.L_x_3388:
[----:B------:R-:W-:Y:S05]  /*cb30*/  BRA `(.L_x_3389) ;  /* 0xffffffd400b87947 */ /* 0x000fea000383ffff */
        .weak           $__internal_36_$__cuda_sm3x_div_rn_noftz_f32_slowpath
        .type           $__internal_36_$__cuda_sm3x_div_rn_noftz_f32_slowpath,@function
        .size           $__internal_36_$__cuda_sm3x_div_rn_noftz_f32_slowpath,(.L_x_37413 - $__internal_36_$__cuda_sm3x_div_rn_noftz_f32_slowpath)
$__internal_36_$__cuda_sm3x_div_rn_noftz_f32_slowpath:
        /* <DEDUP_REMOVED lines=34> */
.L_x_3391:
        /* <DEDUP_REMOVED lines=37> */
[----:B------:R-:W-:-:S03]  /*cfb0*/  LOP3.LUT R14, R14, 0x800000, RZ, 0xfc, !PT ;  /* 0x008000000e0e7812 */ /* 0x000fc600078efcff */
        /* <DEDUP_REMOVED lines=13> */
.L_x_3398:
[----:B------:R-:W-:-:S04]  /*d090*/  LOP3.LUT R10, R10, 0x80000000, RZ, 0xc0, !PT ;  /* 0x800000000a0a7812 */ /* 0x000fc800078ec0ff */
[----:B------:R-:W-:Y:S01]  /*d0a0*/  LOP3.LUT R10, R10, 0x7f800000, RZ, 0xfc, !PT ;  /* 0x7f8000000a0a7812 */ /* 0x000fe200078efcff */
[----:B------:R-:W-:Y:S06]  /*d0b0*/  BRA `(.L_x_3399) ;  /* 0x0000000000047947 */ /* 0x000fec0003800000 */
.L_x_3397:
[----:B------:R-:W-:-:S07]  /*d0c0*/  IMAD R10, R14, 0x800000, R10 ;  /* 0x008000000e0a7824 */ /* 0x000fce00078e020a */
.L_x_3399:
[----:B------:R-:W-:Y:S05]  /*d0d0*/  BSYNC.RECONVERGENT B2 ;  /* 0x0000000000027941 */ /* 0x000fea0003800200 */
.L_x_3396:
[----:B------:R-:W-:Y:S05]  /*d0e0*/  BRA `(.L_x_3400) ;  /* 0x0000000000207947 */ /* 0x000fea0003800000 */
.L_x_3395:
[----:B------:R-:W-:-:S04]  /*d0f0*/  LOP3.LUT R10, R11, 0x80000000, R10, 0x48, !PT ;  /* 0x800000000b0a7812 */ /* 0x000fc800078e480a */
[----:B------:R-:W-:Y:S01]  /*d100*/  LOP3.LUT R10, R10, 0x7f800000, RZ, 0xfc, !PT ;  /* 0x7f8000000a0a7812 */ /* 0x000fe200078efcff */
[----:B------:R-:W-:Y:S06]  /*d110*/  BRA `(.L_x_3400) ;  /* 0x0000000000147947 */ /* 0x000fec0003800000 */
.L_x_3394:
[----:B------:R-:W-:Y:S01]  /*d120*/  LOP3.LUT R10, R11, 0x80000000, R10, 0x48, !PT ;  /* 0x800000000b0a7812 */ /* 0x000fe200078e480a */
[----:B------:R-:W-:Y:S06]  /*d130*/  BRA `(.L_x_3400) ;  /* 0x00000000000c7947 */ /* 0x000fec0003800000 */
.L_x_3393:
[----:B------:R-:W0:Y:S01]  /*d140*/  MUFU.RSQ R10, -QNAN ;  /* 0xffc00000000a7908 */ /* 0x000e220000001400 */
[----:B------:R-:W-:Y:S05]  /*d150*/  BRA `(.L_x_3400) ;  /* 0x0000000000047947 */ /* 0x000fea0003800000 */
.L_x_3392:
[----:B------:R-:W-:-:S07]  /*d160*/  FADD.FTZ R10, R10, R11 ;  /* 0x0000000b0a0a7221 */ /* 0x000fce0000010000 */
.L_x_3400:
[----:B------:R-:W-:Y:S05]  /*d170*/  BSYNC.RECONVERGENT B1 ;  /* 0x0000000000017941 */ /* 0x000fea0003800200 */
.L_x_3390:
[----:B0-----:R-:W-:Y:S01]  /*d180*/  IMAD.MOV.U32 R14, RZ, RZ, R10 ;  /* 0x000000ffff0e7224 */ /* 0x001fe200078e000a */
[----:B------:R-:W-:Y:S01]  /*d190*/  MOV R10, R12 ;  /* 0x0000000c000a7202 */ /* 0x000fe20000000f00 */
[----:B------:R-:W-:-:S04]  /*d1a0*/  IMAD.MOV.U32 R11, RZ, RZ, 0x0 ;  /* 0x00000000ff0b7424 */ /* 0x000fc800078e00ff */
[----:B------:R-:W-:Y:S05]  /*d1b0*/  RET.REL.NODEC R10 `(_Z15SoftmaxWarpImplI22BroadcastScaleMaskLoadIffbLm4EiE11DirectStoreIffEfLi1ELi19ELi32ELi1ELb1EL9Algorithm0EEvT_T0_ll) ;  /* 0xffffff2c0a907950 */ /* 0x000fea0003c3ffff */
.L_x_3401:
        /* <DEDUP_REMOVED lines=12> */
.L_x_37413:


//--------------------- .text._Z15SoftmaxWarpImplI22BroadcastScaleMaskLoadIffbLm4EiE11DirectStoreIffEfLi1ELi19ELi32ELi1ELb0EL9Algorithm0EEvT_T0_ll --------------------------
	.section	.text._Z15SoftmaxWarpImplI22BroadcastScaleMaskLoadIffbLm4EiE11DirectStoreIffEfLi1ELi19ELi32ELi1ELb0EL9Algorithm0EEvT_T0_ll,"ax",@progbits
	.align	128
        .global         _Z15SoftmaxWarpImplI22BroadcastScaleMaskLoadIffbLm4EiE11DirectStoreIffEfLi1ELi19ELi32ELi1ELb0EL9Algorithm0EEvT_T0_ll
        .type           _Z15SoftmaxWarpImplI22BroadcastScaleMaskLoadIffbLm4EiE11DirectStoreIffEfLi1ELi19ELi32ELi1ELb0EL9Algorithm0EEvT_T0_ll,@function
        .size           _Z15SoftmaxWarpImplI22BroadcastScaleMaskLoadIffbLm4EiE11DirectStoreIffEfLi1ELi19ELi32ELi1ELb0EL9Algorithm0EEvT_T0_ll,(.L_x_37414 - _Z15SoftmaxWarpImplI22BroadcastScaleMaskLoadIffbLm4EiE11DirectStoreIffEfLi1ELi19ELi32ELi1ELb0EL9Algorithm0EEvT_T0_ll)
        .other          _Z15SoftmaxWarpImplI22BroadcastScaleMaskLoadIffbLm4EiE11DirectStoreIffEfLi1ELi19ELi32ELi1ELb0EL9Algorithm0EEvT_T0_ll,@"STO_CUDA_ENTRY STV_DEFAULT"
_Z15SoftmaxWarpImplI22BroadcastScaleMaskLoadIffbLm4EiE11DirectStoreIffEfLi1ELi19ELi32ELi1ELb0EL9Algorithm0EEvT_T0_ll:
.text._Z15SoftmaxWarpImplI22BroadcastScaleMaskLoadIffbLm4EiE11DirectStoreIffEfLi1ELi19ELi32ELi1ELb0EL9Algorithm0EEvT_T0_ll:
        /* <DEDUP_REMOVED lines=30> */
.L_x_3402:
        /* <DEDUP_REMOVED lines=14> */
.L_x_3443:
        /* <DEDUP_REMOVED lines=8> */
[----:B------:R-:W-:-:S02]  /*0340*/  ISETP.NE.AND P2, PT, RZ, UR55, PT ;  /* 0x00000037ff007c0c */ /* 0x000fc4000bf45270 */
[----:B------:R-:W-:Y:S02]  /*0350*/  LOP3.LUT R17, RZ, UR55, RZ, 0x33, !PT ;  /* 0x00000037ff117c12 */ /* 0x000fe4000f8e33ff */
[----:B------:R-:W-:Y:S02]  /*0360*/  IABS R20, R22 ;  /* 0x0000001600147213 */ /* 0x000fe40000000000 */
[----:B-1----:R-:W-:Y:S01]  /*0370*/  R2UR UR14, R2 ;  /* 0x00000000020e72ca */ /* 0x002fe200000e0000 */
[----:B------:R-:W0:Y:S01]  /*0380*/  I2F.RP R0, UR11 ;  /* 0x0000000b00007d06 */ /* 0x000e220008209400 */
[----:B------:R-:W-:-:S07]  /*0390*/  R2UR UR15, R3 ;  /* 0x00000000030f72ca */ /* 0x000fce00000e0000 */
[----:B------:R-:W1:Y:S08]  /*03a0*/  I2F.RP R11, UR10 ;  /* 0x0000000a000b7d06 */ /* 0x000e700008209400 */
[----:B0-----:R-:W0:Y:S08]  /*03b0*/  MUFU.RCP R0, R0 ;  /* 0x0000000000007308 */ /* 0x001e300000001000 */
[----:B-1----:R-:W1:Y:S01]  /*03c0*/  MUFU.RCP R11, R11 ;  /* 0x0000000b000b7308 */ /* 0x002e620000001000 */
[----:B0-----:R-:W-:Y:S01]  /*03d0*/  VIADD R4, R0, 0xffffffe ;  /* 0x0ffffffe00047836 */ /* 0x001fe20000000000 */
[----:B------:R-:W-:-:S04]  /*03e0*/  IADD3 R0, PT, PT, R18, 0x20, RZ ;  /* 0x0000002012007810 */ /* 0x000fc80007ffe0ff */
[----:B------:R-:W-:Y:S02]  /*03f0*/  IABS R14, R0 ;  /* 0x00000000000e7213 */ /* 0x000fe40000000000 */
        /* <DEDUP_REMOVED lines=8> */
[----:B------:R-:W-:-:S03]  /*0480*/  IABS R12, UR57 ;  /* 0x00000039000c7c13 */ /* 0x000fc60008000000 */
[----:B------:R-:W-:Y:S01]  /*0490*/  IMAD.HI.U32 R4, R10, UR7, RZ ;  /* 0x000000070a047c27 */ /* 0x000fe2000f8e00ff */
[----:B------:R-:W-:-:S03]  /*04a0*/  R2UR UR12, R12 ;  /* 0x000000000c0c72ca */ /* 0x000fc600000e0000 */
[----:B------:R-:W-:Y:S02]  /*04b0*/  IMAD.MOV R5, RZ, RZ, -R4 ;  /* 0x000000ffff057224 */ /* 0x000fe400078e0a04 */
[----:B------:R-:W-:Y:S02]  /*04c0*/  IMAD.HI.U32 R11, R14, UR7, RZ ;  /* 0x000000070e0b7c27 */ /* 0x000fe4000f8e00ff */
[----:B------:R-:W-:Y:S02]  /*04d0*/  UIADD3 UR8, UPT, UPT, URZ, -UR5, URZ ;  /* 0x80000005ff087290 */ /* 0x000fe4000fffe0ff */
[----:B------:R-:W-:Y:S02]  /*04e0*/  IMAD R10, R5, UR11, R10 ;  /* 0x0000000b050a7c24 */ /* 0x000fe4000f8e020a */
[----:B------:R-:W-:Y:S01]  /*04f0*/  VIADD R5, R18, 0x40 ;  /* 0x0000004012057836 */ /* 0x000fe20000000000 */
[----:B------:R-:W-:Y:S01]  /*0500*/  UIMAD UR8, UR8, UR10, URZ ;  /* 0x0000000a080872a4 */ /* 0x000fe2000f8e02ff */
[----:B------:R-:W-:Y:S01]  /*0510*/  IMAD.MOV R13, RZ, RZ, -R11 ;  /* 0x000000ffff0d7224 */ /* 0x000fe200078e0a0b */
[----:B------:R-:W-:Y:S01]  /*0520*/  ISETP.LT.U32.AND P0, PT, R10, UR11, PT ;  /* 0x0000000b0a007c0c */ /* 0x000fe2000bf01070 */
[----:B------:R-:W-:Y:S01]  /*0530*/  IMAD.HI.U32 R25, R20, UR7, RZ ;  /* 0x0000000714197c27 */ /* 0x000fe2000f8e00ff */
[----:B------:R-:W-:Y:S01]  /*0540*/  IABS R15, R5 ;  /* 0x00000005000f7213 */ /* 0x000fe20000000000 */
[----:B------:R-:W-:-:S02]  /*0550*/  UIMAD.WIDE.U32 UR8, UR5, UR8, UR4 ;  /* 0x00000008050872a5 */ /* 0x000fc4000f8e0004 */
[----:B------:R-:W-:Y:S02]  /*0560*/  IMAD R14, R13, UR11, R14 ;  /* 0x0000000b0d0e7c24 */ /* 0x000fe4000f8e020e */
[----:B------:R-:W-:-:S04]  /*0570*/  IMAD.HI.U32 R16, R15, UR7, RZ ;  /* 0x000000070f107c27 */ /* 0x000fc8000f8e00ff */
[----:B------:R-:W-:Y:S02]  /*0580*/  IMAD.MOV R21, RZ, RZ, -R25 ;  /* 0x000000ffff157224 */ /* 0x000fe400078e0a19 */
[----:B------:R-:W-:Y:S01]  /*0590*/  @!P0 IADD3 R10, PT, PT, R10, -UR11, RZ ;  /* 0x8000000b0a0a8c10 */ /* 0x000fe2000fffe0ff */
[----:B------:R-:W-:Y:S01]  /*05a0*/  @!P0 VIADD R4, R4, 0x1 ;  /* 0x0000000104048836 */ /* 0x000fe20000000000 */
[----:B------:R-:W-:Y:S02]  /*05b0*/  ISETP.LT.U32.AND P0, PT, R14, UR11, PT ;  /* 0x0000000b0e007c0c */ /* 0x000fe4000bf01070 */
[----:B------:R-:W-:Y:S02]  /*05c0*/  ISETP.GE.U32.AND P1, PT, R10, UR11, PT ;  /* 0x0000000b0a007c0c */ /* 0x000fe4000bf26070 */
[----:B------:R-:W-:-:S04]  /*05d0*/  LOP3.LUT R10, R18, UR55, RZ, 0x3c, !PT ;  /* 0x00000037120a7c12 */ /* 0x000fc8000f8e3cff */
[----:B------:R-:W-:Y:S02]  /*05e0*/  ISETP.GE.AND P3, PT, R10, RZ, PT ;  /* 0x000000ff0a00720c */ /* 0x000fe40003f66270 */
[----:B------:R-:W-:-:S03]  /*05f0*/  IADD3 R10, PT, PT, -R16, RZ, RZ ;  /* 0x000000ff100a7210 */ /* 0x000fc60007ffe1ff */
[----:B------:R-:W-:Y:S02]  /*0600*/  @!P0 IADD3 R14, PT, PT, R14, -UR11, RZ ;  /* 0x8000000b0e0e8c10 */ /* 0x000fe4000fffe0ff */
[----:B------:R-:W-:Y:S01]  /*0610*/  @P1 VIADD R4, R4, 0x1 ;  /* 0x0000000104041836 */ /* 0x000fe20000000000 */
[----:B------:R-:W-:Y:S01]  /*0620*/  @!P0 IADD3 R11, PT, PT, R11, 0x1, RZ ;  /* 0x000000010b0b8810 */ /* 0x000fe20007ffe0ff */
[----:B------:R-:W-:-:S04]  /*0630*/  IMAD R10, R10, UR11, R15 ;  /* 0x0000000b0a0a7c24 */ /* 0x000fc8000f8e020f */
[----:B------:R-:W-:Y:S01]  /*0640*/  @!P3 IMAD.MOV R4, RZ, RZ, -R4 ;  /* 0x000000ffff04b224 */ /* 0x000fe200078e0a04 */
[----:B------:R-:W-:Y:S02]  /*0650*/  ISETP.LT.U32.AND P1, PT, R10, UR11, PT ;  /* 0x0000000b0a007c0c */ /* 0x000fe4000bf21070 */
[----:B------:R-:W-:Y:S02]  /*0660*/  ISETP.GE.U32.AND P3, PT, R14, UR11, PT ;  /* 0x0000000b0e007c0c */ /* 0x000fe4000bf66070 */
[----:B------:R-:W-:Y:S02]  /*0670*/  SEL R13, R17, R4, !P2 ;  /* 0x00000004110d7207 */ /* 0x000fe40005000000 */
[----:B------:R-:W-:-:S03]  /*0680*/  LOP3.LUT R4, R0, UR55, RZ, 0x3c, !PT ;  /* 0x0000003700047c12 */ /* 0x000fc6000f8e3cff */
[----:B------:R-:W-:Y:S01]  /*0690*/  IMAD.MOV R15, RZ, RZ, -R13 ;  /* 0x000000ffff0f7224 */ /* 0x000fe200078e0a0d */
[----:B------:R-:W-:-:S03]  /*06a0*/  ISETP.GE.AND P5, PT, R4, RZ, PT ;  /* 0x000000ff0400720c */ /* 0x000fc60003fa6270 */
[----:B------:R-:W-:Y:S01]  /*06b0*/  IMAD R12, R15, UR55, R18 ;  /* 0x000000370f0c7c24 */ /* 0x000fe2000f8e0212 */
[----:B------:R-:W-:Y:S01]  /*06c0*/  LOP3.LUT R15, R5, UR55, RZ, 0x3c, !PT ;  /* 0x00000037050f7c12 */ /* 0x000fe2000f8e3cff */
[----:B------:R-:W-:Y:S02]  /*06d0*/  @!P1 VIADD R10, R10, -UR11 ;  /* 0x8000000b0a0a9c36 */ /* 0x000fe40008000000 */
[----:B------:R-:W-:Y:S01]  /*06e0*/  @P3 VIADD R11, R11, 0x1 ;  /* 0x000000010b0b3836 */ /* 0x000fe20000000000 */
[----:B------:R-:W-:Y:S01]  /*06f0*/  IABS R4, R12 ;  /* 0x0000000c00047213 */ /* 0x000fe20000000000 */
[----:B------:R-:W-:Y:S01]  /*0700*/  @!P1 VIADD R16, R16, 0x1 ;  /* 0x0000000110109836 */ /* 0x000fe20000000000 */
[----:B------:R-:W-:Y:S02]  /*0710*/  ISETP.GE.U32.AND P4, PT, R10, UR11, PT ;  /* 0x0000000b0a007c0c */ /* 0x000fe4000bf86070 */
[----:B------:R-:W0:Y:S01]  /*0720*/  I2F.RP R10, UR12 ;  /* 0x0000000c000a7d06 */ /* 0x000e220008209400 */
[----:B------:R-:W-:Y:S01]  /*0730*/  IMAD.HI.U32 R14, R4, UR9, RZ ;  /* 0x00000009040e7c27 */ /* 0x000fe2000f8e00ff */
[----:B------:R-:W-:-:S03]  /*0740*/  ISETP.GE.AND P0, PT, R15, RZ, PT ;  /* 0x000000ff0f00720c */ /* 0x000fc60003f06270 */
[----:B------:R-:W-:Y:S01]  /*0750*/  @!P5 IMAD.MOV R11, RZ, RZ, -R11 ;  /* 0x000000ffff0bd224 */ /* 0x000fe200078e0a0b */
[----:B------:R-:W-:-:S04]  /*0760*/  IADD3 R19, PT, PT, -R14, RZ, RZ ;  /* 0x000000ff0e137210 */ /* 0x000fc80007ffe1ff */
[----:B------:R-:W-:Y:S01]  /*0770*/  SEL R11, R17, R11, !P2 ;  /* 0x0000000b110b7207 */ /* 0x000fe20005000000 */
[----:B------:R-:W-:Y:S01]  /*0780*/  IMAD R4, R19, UR10, R4 ;  /* 0x0000000a13047c24 */ /* 0x000fe2000f8e0204 */
[----:B------:R-:W-:Y:S01]  /*0790*/  @P4 IADD3 R16, PT, PT, R16, 0x1, RZ ;  /* 0x0000000110104810 */ /* 0x000fe20007ffe0ff */
[----:B0-----:R0:W1:Y:S03]  /*07a0*/  MUFU.RCP R15, R10 ;  /* 0x0000000a000f7308 */ /* 0x0010660000001000 */
[----:B------:R-:W-:Y:S01]  /*07b0*/  ISETP.LT.U32.AND P1, PT, R4, UR10, PT ;  /* 0x0000000a04007c0c */ /* 0x000fe2000bf21070 */
[----:B------:R-:W-:Y:S01]  /*07c0*/  IMAD.MOV R19, RZ, RZ, -R11 ;  /* 0x000000ffff137224 */ /* 0x000fe200078e0a0b */
[----:B------:R-:W-:-:S03]  /*07d0*/  @!P0 IADD3 R16, PT, PT, -R16, RZ, RZ ;  /* 0x000000ff10108210 */ /* 0x000fc60007ffe1ff */
[----:B------:R-:W-:Y:S02]  /*07e0*/  IMAD R24, R19, UR55, R0 ;  /* 0x0000003713187c24 */ /* 0x000fe4000f8e0200 */
[----:B------:R-:W-:Y:S01]  /*07f0*/  IMAD R19, R21, UR11, R20 ;  /* 0x0000000b15137c24 */ /* 0x000fe2000f8e0214 */
[----:B0-----:R-:W-:Y:S02]  /*0800*/  SEL R10, R17, R16, !P2 ;  /* 0x00000010110a7207 */ /* 0x001fe40005000000 */
[----:B------:R-:W-:Y:S02]  /*0810*/  IABS R20, R24 ;  /* 0x0000001800147213 */ /* 0x000fe40000000000 */
[----:B------:R-:W-:Y:S01]  /*0820*/  ISETP.LT.U32.AND P3, PT, R19, UR11, PT ;  /* 0x0000000b13007c0c */ /* 0x000fe2000bf61070 */
[----:B------:R-:W-:Y:S01]  /*0830*/  IMAD.MOV R26, RZ, RZ, -R10 ;  /* 0x000000ffff1a7224 */ /* 0x000fe200078e0a0a */
[----:B------:R-:W-:Y:S01]  /*0840*/  @!P1 IADD3 R4, PT, PT, R4, -UR10, RZ ;  /* 0x8000000a04049c10 */ /* 0x000fe2000fffe0ff */
[----:B-1----:R-:W-:Y:S01]  /*0850*/  VIADD R16, R15, 0xffffffe ;  /* 0x0ffffffe0f107836 */ /* 0x002fe20000000000 */
[----:B------:R-:W-:Y:S01]  /*0860*/  LOP3.LUT R15, R12, UR56, RZ, 0x3c, !PT ;  /* 0x000000380c0f7c12 */ /* 0x000fe2000f8e3cff */
[----:B------:R-:W-:Y:S01]  /*0870*/  IMAD R21, R26, UR55, R5 ;  /* 0x000000371a157c24 */ /* 0x000fe2000f8e0205 */
[----:B------:R-:W-:Y:S01]  /*0880*/  ISETP.GE.U32.AND P0, PT, R4, UR10, PT ;  /* 0x0000000a04007c0c */ /* 0x000fe2000bf06070 */
[----:B------:R-:W-:Y:S01]  /*0890*/  IMAD.HI.U32 R4, R20, UR9, RZ ;  /* 0x0000000914047c27 */ /* 0x000fe2000f8e00ff */
[----:B------:R-:W-:Y:S01]  /*08a0*/  ISETP.GE.AND P5, PT, R15, RZ, PT ;  /* 0x000000ff0f00720c */ /* 0x000fe20003fa6270 */
[----:B------:R0:W1:Y:S01]  /*08b0*/  F2I.FTZ.U32.TRUNC.NTZ R28, R16 ;  /* 0x00000010001c7305 */ /* 0x000062000021f000 */
[----:B------:R-:W-:Y:S01]  /*08c0*/  @!P1 IADD3 R14, PT, PT, R14, 0x1, RZ ;  /* 0x000000010e0e9810 */ /* 0x000fe20007ffe0ff */
[----:B------:R-:W-:Y:S01]  /*08d0*/  IMAD.MOV R23, RZ, RZ, -R4 ;  /* 0x000000ffff177224 */ /* 0x000fe200078e0a04 */
[----:B------:R-:W-:Y:S01]  /*08e0*/  IABS R27, R21 ;  /* 0x00000015001b7213 */ /* 0x000fe20000000000 */
[----:B------:R-:W-:Y:S01]  /*08f0*/  @!P3 VIADD R19, R19, -UR11 ;  /* 0x8000000b1313bc36 */ /* 0x000fe20008000000 */
[----:B------:R-:W-:Y:S01]  /*0900*/  ISETP.NE.AND P1, PT, RZ, UR56, PT ;  /* 0x00000038ff007c0c */ /* 0x000fe2000bf25270 */
[----:B------:R-:W-:Y:S01]  /*0910*/  @!P3 VIADD R25, R25, 0x1 ;  /* 0x000000011919b836 */ /* 0x000fe20000000000 */
[----:B------:R-:W-:Y:S01]  /*0920*/  SHF.R.S64 R15, RZ, 0x1e, R0 ;  /* 0x0000001eff0f7819 */ /* 0x000fe20000001000 */
[----:B------:R-:W-:Y:S01]  /*0930*/  IMAD.HI.U32 R26, R27, UR9, RZ ;  /* 0x000000091b1a7c27 */ /* 0x000fe2000f8e00ff */
[----:B------:R-:W-:-:S02]  /*0940*/  ISETP.GE.U32.AND P4, PT, R19, UR11, PT ;  /* 0x0000000b13007c0c */ /* 0x000fc4000bf86070 */
[----:B------:R-:W-:Y:S01]  /*0950*/  LOP3.LUT R19, R22, UR55, RZ, 0x3c, !PT ;  /* 0x0000003716137c12 */ /* 0x000fe2000f8e3cff */
[----:B0-----:R-:W-:Y:S01]  /*0960*/  IMAD R16, R23, UR10, R20 ;  /* 0x0000000a17107c24 */ /* 0x001fe2000f8e0214 */
[----:B------:R-:W-:Y:S01]  /*0970*/  LOP3.LUT R20, RZ, UR56, RZ, 0x33, !PT ;  /* 0x00000038ff147c12 */ /* 0x000fe2000f8e33ff */
[----:B------:R-:W-:Y:S01]  /*0980*/  @P0 VIADD R14, R14, 0x1 ;  /* 0x000000010e0e0836 */ /* 0x000fe20000000000 */
[----:B-1----:R-:W-:Y:S01]  /*0990*/  R2UR UR5, R28 ;  /* 0x000000001c0572ca */ /* 0x002fe200000e0000 */
[----:B------:R-:W-:Y:S01]  /*09a0*/  IMAD.MOV R28, RZ, RZ, -R26 ;  /* 0x000000ffff1c7224 */ /* 0x000fe200078e0a1a */
[----:B------:R-:W-:Y:S02]  /*09b0*/  ISETP.LT.U32.AND P0, PT, R16, UR10, PT ;  /* 0x0000000a10007c0c */ /* 0x000fe4000bf01070 */
[----:B------:R-:W-:Y:S01]  /*09c0*/  @!P5 IADD3 R14, PT, PT, -R14, RZ, RZ ;  /* 0x000000ff0e0ed210 */ /* 0x000fe20007ffe1ff */
[----:B------:R-:W-:Y:S01]  /*09d0*/  IMAD R23, R28, UR10, R27 ;  /* 0x0000000a1c177c24 */ /* 0x000fe2000f8e021b */
[----:B------:R-:W-:Y:S01]  /*09e0*/  ISETP.GE.AND P5, PT, R19, RZ, PT ;  /* 0x000000ff1300720c */ /* 0x000fe20003fa6270 */
[----:B------:R-:W-:Y:S01]  /*09f0*/  @P4 VIADD R25, R25, 0x1 ;  /* 0x0000000119194836 */ /* 0x000fe20000000000 */
[----:B------:R-:W-:-:S02]  /*0a00*/  SEL R19, R20, R14, !P1 ;  /* 0x0000000e14137207 */ /* 0x000fc40004800000 */
[----:B------:R-:W-:Y:S02]  /*0a10*/  ISETP.LT.U32.AND P4, PT, R23, UR10, PT ;  /* 0x0000000a17007c0c */ /* 0x000fe4000bf81070 */
[----:B------:R-:W-:Y:S01]  /*0a20*/  IADD3 R14, P6, PT, R15, UR44, RZ ;  /* 0x0000002c0f0e7c10 */ /* 0x000fe2000ffde0ff */
[----:B------:R-:W-:Y:S01]  /*0a30*/  UIADD3 UR6, UPT, UPT, URZ, -UR5, URZ ;  /* 0x80000005ff067290 */ /* 0x000fe2000fffe0ff */
[----:B------:R-:W-:Y:S01]  /*0a40*/  IADD3 R27, PT, PT, -R19, RZ, RZ ;  /* 0x000000ff131b7210 */ /* 0x000fe20007ffe1ff */
[----:B------:R-:W-:Y:S01]  /*0a50*/  @!P0 VIADD R16, R16, -UR10 ;  /* 0x8000000a10108c36 */ /* 0x000fe20008000000 */
[----:B------:R-:W-:Y:S01]  /*0a60*/  LEA.HI.X.SX32 R15, R0, UR45, 0x2, P6 ;  /* 0x0000002d000f7c11 */ /* 0x000fe2000b0f16ff */
[----:B------:R-:W-:Y:S01]  /*0a70*/  UIMAD UR6, UR6, UR12, URZ ;  /* 0x0000000c060672a4 */ /* 0x000fe2000f8e02ff */
[----:B------:R-:W-:Y:S01]  /*0a80*/  LOP3.LUT R0, R24, UR56, RZ, 0x3c, !PT ;  /* 0x0000003818007c12 */ /* 0x000fe2000f8e3cff */
[----:B------:R-:W-:Y:S01]  /*0a90*/  @!P5 IMAD.MOV R25, RZ, RZ, -R25 ;  /* 0x000000ffff19d224 */ /* 0x000fe200078e0a19 */
[----:B------:R-:W-:Y:S01]  /*0aa0*/  ISETP.GE.U32.AND P3, PT, R16, UR10, PT ;  /* 0x0000000a10007c0c */ /* 0x000fe2000bf66070 */
[----:B------:R-:W-:Y:S01]  /*0ab0*/  IMAD R12, R27, UR56, R12 ;  /* 0x000000381b0c7c24 */ /* 0x000fe2000f8e020c */
[----:B------:R-:W-:Y:S01]  /*0ac0*/  ISETP.GE.AND P5, PT, R0, RZ, PT ;  /* 0x000000ff0000720c */ /* 0x000fe20003fa6270 */
[----:B------:R-:W-:Y:S01]  /*0ad0*/  @!P0 VIADD R4, R4, 0x1 ;  /* 0x0000000104048836 */ /* 0x000fe20000000000 */
[----:B------:R-:W-:Y:S01]  /*0ae0*/  SEL R16, R17, R25, !P2 ;  /* 0x0000001911107207 */ /* 0x000fe20005000000 */
[----:B------:R-:W-:Y:S01]  /*0af0*/  UIMAD.WIDE.U32 UR4, UR5, UR6, UR4 ;  /* 0x00000006050472a5 */ /* 0x000fe2000f8e0004 */
[----:B------:R-:W-:Y:S01]  /*0b00*/  @!P4 VIADD R23, R23, -UR10 ;  /* 0x8000000a1717cc36 */ /* 0x000fe20008000000 */
[----:B------:R-:W-:Y:S01]  /*0b10*/  IABS R30, R12 ;  /* 0x0000000c001e7213 */ /* 0x000fe20000000000 */
[----:B------:R0:W2:Y:S01]  /*0b20*/  LDG.E R27, desc[UR14][R14.64] ;  /* 0x0000000e0e1b7981 */ /* 0x0000a2000c1e1900 */
[----:B------:R-:W-:-:S04]  /*0b30*/  IADD3 R25, PT, PT, -R16, RZ, RZ ;  /* 0x000000ff10197210 */ /* 0x000fc80007ffe1ff */
[----:B------:R-:W-:Y:S02]  /*0b40*/  @P3 VIADD R4, R4, 0x1 ;  /* 0x0000000104043836 */ /* 0x000fe40000000000 */
[----:B------:R-:W-:Y:S01]  /*0b50*/  IMAD R25, R25, UR55, R22 ;  /* 0x0000003719197c24 */ /* 0x000fe2000f8e0216 */
[----:B------:R-:W-:Y:S01]  /*0b60*/  ISETP.GE.U32.AND P6, PT, R23, UR10, PT ;  /* 0x0000000a17007c0c */ /* 0x000fe2000bfc6070 */
[----:B------:R-:W-:-:S03]  /*0b70*/  IMAD.HI.U32 R29, R30, UR5, RZ ;  /* 0x000000051e1d7c27 */ /* 0x000fc6000f8e00ff */
[----:B------:R-:W-:Y:S01]  /*0b80*/  IABS R32, R25 ;  /* 0x0000001900207213 */ /* 0x000fe20000000000 */
[----:B------:R-:W-:Y:S01]  /*0b90*/  IMAD.MOV.U32 R23, RZ, RZ, R4 ;  /* 0x000000ffff177224 */ /* 0x000fe200078e0004 */
[----:B------:R-:W-:Y:S02]  /*0ba0*/  LOP3.LUT R0, R21, UR56, RZ, 0x3c, !PT ;  /* 0x0000003815007c12 */ /* 0x000fe4000f8e3cff */
[----:B------:R-:W-:Y:S01]  /*0bb0*/  IADD3 R31, PT, PT, -R29, RZ, RZ ;  /* 0x000000ff1d1f7210 */ /* 0x000fe20007ffe1ff */
[----:B------:R-:W-:Y:S02]  /*0bc0*/  @!P5 IMAD.MOV R23, RZ, RZ, -R23 ;  /* 0x000000ffff17d224 */ /* 0x000fe400078e0a17 */
[----:B0-----:R-:W-:Y:S01]  /*0bd0*/  IMAD.HI.U32 R15, R32, UR9, RZ ;  /* 0x00000009200f7c27 */ /* 0x001fe2000f8e00ff */
[----:B------:R-:W-:Y:S02]  /*0be0*/  ISETP.GE.AND P0, PT, R0, RZ, PT ;  /* 0x000000ff0000720c */ /* 0x000fe40003f06270 */
[----:B------:R-:W-:Y:S01]  /*0bf0*/  SEL R23, R20, R23, !P1 ;  /* 0x0000001714177207 */ /* 0x000fe20004800000 */
[----:B------:R-:W-:-:S02]  /*0c00*/  @!P4 VIADD R26, R26, 0x1 ;  /* 0x000000011a1ac836 */ /* 0x000fc40000000000 */
[----:B------:R-:W-:Y:S01]  /*0c10*/  IMAD R30, R31, UR12, R30 ;  /* 0x0000000c1f1e7c24 */ /* 0x000fe2000f8e021e */
[----:B------:R-:W-:Y:S01]  /*0c20*/  IADD3 R31, PT, PT, -R15, RZ, RZ ;  /* 0x000000ff0f1f7210 */ /* 0x000fe20007ffe1ff */
[----:B------:R-:W-:Y:S02]  /*0c30*/  @P6 VIADD R26, R26, 0x1 ;  /* 0x000000011a1a6836 */ /* 0x000fe40000000000 */
[----:B------:R-:W-:Y:S01]  /*0c40*/  IMAD.MOV R33, RZ, RZ, -R23 ;  /* 0x000000ffff217224 */ /* 0x000fe200078e0a17 */
[----:B------:R-:W-:Y:S01]  /*0c50*/  ISETP.LT.U32.AND P5, PT, R30, UR12, PT ;  /* 0x0000000c1e007c0c */ /* 0x000fe2000bfa1070 */
[----:B------:R-:W-:Y:S01]  /*0c60*/  IMAD R32, R31, UR10, R32 ;  /* 0x0000000a1f207c24 */ /* 0x000fe2000f8e0220 */
[----:B------:R-:W-:Y:S01]  /*0c70*/  MOV R31, R26 ;  /* 0x0000001a001f7202 */ /* 0x000fe20000000f00 */
[----:B------:R-:W-:Y:S01]  /*0c80*/  IMAD R14, R33, UR56, R24 ;  /* 0x00000038210e7c24 */ /* 0x000fe2000f8e0218 */
[----:B------:R-:W-:-:S03]  /*0c90*/  SHF.R.S64 R4, RZ, 0x1e, R5 ;  /* 0x0000001eff047819 */ /* 0x000fc60000001005 */
[----:B------:R-:W-:Y:S01]  /*0ca0*/  @!P0 IMAD.MOV R31, RZ, RZ, -R31 ;  /* 0x000000ffff1f8224 */ /* 0x000fe200078e0a1f */
[----:B------:R-:W-:Y:S02]  /*0cb0*/  IABS R35, R14 ;  /* 0x0000000e00237213 */ /* 0x000fe40000000000 */
[----:B------:R-:W-:Y:S02]  /*0cc0*/  IADD3 R0, PT, PT, R18, 0x80, RZ ;  /* 0x0000008012007810 */ /* 0x000fe40007ffe0ff */
[----:B------:R-:W-:Y:S02]  /*0cd0*/  IADD3 R4, P3, PT, R4, UR44, RZ ;  /* 0x0000002c04047c10 */ /* 0x000fe4000ff7e0ff */
[----:B------:R-:W-:Y:S01]  /*0ce0*/  SEL R28, R20, R31, !P1 ;  /* 0x0000001f141c7207 */ /* 0x000fe20004800000 */
[----:B------:R-:W-:Y:S01]  /*0cf0*/  IMAD.MOV.U32 R31, RZ, RZ, R35 ;  /* 0x000000ffff1f7224 */ /* 0x000fe200078e0023 */
[----:B------:R-:W-:Y:S01]  /*0d00*/  IABS R34, R0 ;  /* 0x0000000000227213 */ /* 0x000fe20000000000 */
[----:B------:R-:W-:Y:S01]  /*0d10*/  @!P5 VIADD R30, R30, -UR12 ;  /* 0x8000000c1e1edc36 */ /* 0x000fe20008000000 */
[----:B------:R-:W-:-:S02]  /*0d20*/  ISETP.LT.U32.AND P6, PT, R32, UR10, PT ;  /* 0x0000000a20007c0c */ /* 0x000fc4000bfc1070 */
[----:B------:R-:W-:Y:S01]  /*0d30*/  LEA.HI.X.SX32 R5, R5, UR45, 0x2, P3 ;  /* 0x0000002d05057c11 */ /* 0x000fe200098f16ff */
[----:B------:R-:W-:Y:S01]  /*0d40*/  IMAD.HI.U32 R35, R31, UR5, RZ ;  /* 0x000000051f237c27 */ /* 0x000fe2000f8e00ff */
[----:B------:R-:W-:-:S03]  /*0d50*/  ISETP.GE.U32.AND P4, PT, R30, UR12, PT ;  /* 0x0000000c1e007c0c */ /* 0x000fc6000bf86070 */
[----:B------:R-:W-:Y:S01]  /*0d60*/  IMAD.HI.U32 R24, R34, UR7, RZ ;  /* 0x0000000722187c27 */ /* 0x000fe2000f8e00ff */
[----:B------:R0:W3:Y:S03]  /*0d70*/  LDG.E R26, desc[UR14][R4.64] ;  /* 0x0000000e041a7981 */ /* 0x0000e6000c1e1900 */
[----:B------:R-:W-:Y:S01]  /*0d80*/  IMAD.MOV R30, RZ, RZ, -R28 ;  /* 0x000000ffff1e7224 */ /* 0x000fe200078e0a1c */
[----:B------:R-:W-:-:S03]  /*0d90*/  IADD3 R33, PT, PT, -R24, RZ, RZ ;  /* 0x000000ff18217210 */ /* 0x000fc60007ffe1ff */
[----:B------:R-:W-:Y:S02]  /*0da0*/  IMAD R21, R30, UR56, R21 ;  /* 0x000000381e157c24 */ /* 0x000fe4000f8e0215 */
[----:B0-----:R-:W-:Y:S01]  /*0db0*/  IMAD.MOV R4, RZ, RZ, -R35 ;  /* 0x000000ffff047224 */ /* 0x001fe200078e0a23 */
[----:B------:R-:W-:-:S03]  /*0dc0*/  @!P6 IADD3 R32, PT, PT, R32, -UR10, RZ ;  /* 0x8000000a2020ec10 */ /* 0x000fc6000fffe0ff */
[----:B------:R-:W-:Y:S01]  /*0dd0*/  IMAD R4, R4, UR12, R31 ;  /* 0x0000000c04047c24 */ /* 0x000fe2000f8e021f */
[----:B------:R-:W-:Y:S01]  /*0de0*/  LOP3.LUT R31, R12, UR57, RZ, 0x3c, !PT ;  /* 0x000000390c1f7c12 */ /* 0x000fe2000f8e3cff */
[----:B------:R-:W-:Y:S01]  /*0df0*/  IMAD R5, R33, UR11, R34 ;  /* 0x0000000b21057c24 */ /* 0x000fe2000f8e0222 */
[----:B------:R-:W-:Y:S01]  /*0e00*/  IABS R30, R21 ;  /* 0x00000015001e7213 */ /* 0x000fe20000000000 */
[----:B------:R-:W-:Y:S01]  /*0e10*/  @!P5 VIADD R29, R29, 0x1 ;  /* 0x000000011d1dd836 */ /* 0x000fe20000000000 */
[----:B------:R-:W-:Y:S02]  /*0e20*/  ISETP.GE.AND P5, PT, R31, RZ, PT ;  /* 0x000000ff1f00720c */ /* 0x000fe40003fa6270 */
[----:B------:R-:W-:Y:S02]  /*0e30*/  ISETP.GE.U32.AND P3, PT, R32, UR10, PT ;  /* 0x0000000a20007c0c */ /* 0x000fe4000bf66070 */
[----:B------:R-:W-:Y:S01]  /*0e40*/  LOP3.LUT R31, R25, UR56, RZ, 0x3c, !PT ;  /* 0x00000038191f7c12 */ /* 0x000fe2000f8e3cff */
[----:B------:R-:W-:Y:S01]  /*0e50*/  IMAD.HI.U32 R32, R30, UR5, RZ ;  /* 0x000000051e207c27 */ /* 0x000fe2000f8e00ff */
[----:B------:R-:W-:-:S02]  /*0e60*/  ISETP.LT.U32.AND P0, PT, R5, UR11, PT ;  /* 0x0000000b05007c0c */ /* 0x000fc4000bf01070 */
[----:B------:R-:W-:Y:S01]  /*0e70*/  @P4 IADD3 R29, PT, PT, R29, 0x1, RZ ;  /* 0x000000011d1d4810 */ /* 0x000fe20007ffe0ff */
[----:B------:R-:W-:Y:S01]  /*0e80*/  @!P6 VIADD R15, R15, 0x1 ;  /* 0x000000010f0fe836 */ /* 0x000fe20000000000 */
[----:B------:R-:W-:Y:S02]  /*0e90*/  ISETP.LT.U32.AND P4, PT, R4, UR12, PT ;  /* 0x0000000c04007c0c */ /* 0x000fe4000bf81070 */
[----:B------:R-:W-:Y:S02]  /*0ea0*/  ISETP.GE.AND P6, PT, R31, RZ, PT ;  /* 0x000000ff1f00720c */ /* 0x000fe40003fc6270 */
[----:B------:R-:W-:Y:S01]  /*0eb0*/  IADD3 R31, PT, PT, -R32, RZ, RZ ;  /* 0x000000ff201f7210 */ /* 0x000fe20007ffe1ff */
[----:B------:R-:W-:-:S04]  /*0ec0*/  @P3 VIADD R15, R15, 0x1 ;  /* 0x000000010f0f3836 */ /* 0x000fc80000000000 */
[----:B------:R-:W-:Y:S02]  /*0ed0*/  IMAD R30, R31, UR12, R30 ;  /* 0x0000000c1f1e7c24 */ /* 0x000fe4000f8e021e */
[----:B------:R-:W-:Y:S02]  /*0ee0*/  @!P0 VIADD R5, R5, -UR11 ;  /* 0x8000000b05058c36 */ /* 0x000fe40008000000 */
[----:B------:R-:W-:Y:S02]  /*0ef0*/  @!P4 VIADD R4, R4, -UR12 ;  /* 0x8000000c0404cc36 */ /* 0x000fe40008000000 */
[----:B------:R-:W-:Y:S01]  /*0f00*/  @!P6 IMAD.MOV R15, RZ, RZ, -R15 ;  /* 0x000000ffff0fe224 */ /* 0x000fe200078e0a0f */
[----:B------:R-:W-:Y:S02]  /*0f10*/  ISETP.LT.U32.AND P6, PT, R30, UR12, PT ;  /* 0x0000000c1e007c0c */ /* 0x000fe4000bfc1070 */
[----:B------:R-:W-:Y:S02]  /*0f20*/  ISETP.GE.U32.AND P3, PT, R5, UR11, PT ;  /* 0x0000000b05007c0c */ /* 0x000fe4000bf66070 */
[----:B------:R-:W-:-:S02]  /*0f30*/  @!P5 IADD3 R29, PT, PT, -R29, RZ, RZ ;  /* 0x000000ff1d1dd210 */ /* 0x000fc40007ffe1ff */
[----:B------:R-:W-:Y:S02]  /*0f40*/  ISETP.GE.U32.AND P5, PT, R4, UR12, PT ;  /* 0x0000000c04007c0c */ /* 0x000fe4000bfa6070 */
[----:B------:R-:W0:Y:S01]  /*0f50*/  LDC.64 R4, c[0x0][0x390] ;  /* 0x0000e400ff047b82 */ /* 0x000e220000000a00 */
[----:B------:R-:W-:Y:S01]  /*0f60*/  LOP3.LUT R31, R0, UR55, RZ, 0x3c, !PT ;  /* 0x00000037001f7c12 */ /* 0x000fe2000f8e3cff */
[----:B------:R-:W-:Y:S01]  /*0f70*/  @!P0 VIADD R24, R24, 0x1 ;  /* 0x0000000118188836 */ /* 0x000fe20000000000 */
[----:B------:R-:W-:Y:S02]  /*0f80*/  SEL R33, R20, R15, !P1 ;  /* 0x0000000f14217207 */ /* 0x000fe40004800000 */
[----:B------:R-:W-:Y:S02]  /*0f90*/  ISETP.GE.AND P0, PT, R31, RZ, PT ;  /* 0x000000ff1f00720c */ /* 0x000fe40003f06270 */
[----:B------:R-:W-:Y:S01]  /*0fa0*/  @!P6 IADD3 R30, PT, PT, R30, -UR12, RZ ;  /* 0x8000000c1e1eec10 */ /* 0x000fe2000fffe0ff */
[----:B------:R-:W-:-:S03]  /*0fb0*/  @P3 VIADD R24, R24, 0x1 ;  /* 0x0000000118183836 */ /* 0x000fc60000000000 */
[----:B------:R-:W-:Y:S01]  /*0fc0*/  ISETP.GE.U32.AND P3, PT, R30, UR12, PT ;  /* 0x0000000c1e007c0c */ /* 0x000fe2000bf66070 */
[----:B------:R-:W-:Y:S01]  /*0fd0*/  IMAD.MOV R30, RZ, RZ, -R33 ;  /* 0x000000ffff1e7224 */ /* 0x000fe200078e0a21 */
[----:B------:R-:W-:-:S03]  /*0fe0*/  MOV R34, R24 ;  /* 0x0000001800227202 */ /* 0x000fc60000000f00 */
[----:B------:R-:W-:Y:S02]  /*0ff0*/  IMAD R24, R30, UR56, R25 ;  /* 0x000000381e187c24 */ /* 0x000fe4000f8e0219 */
[----:B------:R-:W1:Y:S01]  /*1000*/  LDC.64 R30, c[0x0][0x398] ;  /* 0x0000e600ff1e7b82 */ /* 0x000e620000000a00 */
[----:B------:R-:W-:Y:S01]  /*1010*/  @!P0 IMAD.MOV R34, RZ, RZ, -R34 ;  /* 0x000000ffff228224 */ /* 0x000fe200078e0a22 */
[----:B0-----:R-:W-:-:S04]  /*1020*/  ISETP.NE.U32.AND P0, PT, R4, 0x1, PT ;  /* 0x000000010400780c */ /* 0x001fc80003f05070 */
[----:B------:R-:W-:Y:S02]  /*1030*/  SEL R15, R17, R34, !P2 ;  /* 0x00000022110f7207 */ /* 0x000fe40005000000 */
[----:B------:R-:W-:Y:S02]  /*1040*/  ISETP.NE.AND.EX P0, PT, R5, RZ, PT, P0 ;  /* 0x000000ff0500720c */ /* 0x000fe40003f05300 */
[----:B------:R-:W-:-:S05]  /*1050*/  IADD3 R5, PT, PT, -R15, RZ, RZ ;  /* 0x000000ff0f057210 */ /* 0x000fca0007ffe1ff */
[----:B------:R-:W-:Y:S01]  /*1060*/  IMAD R34, R5, UR55, R0 ;  /* 0x0000003705227c24 */ /* 0x000fe2000f8e0200 */
[----:B------:R-:W-:Y:S01]  /*1070*/  LOP3.LUT R4, R14, UR57, RZ, 0x3c, !PT ;  /* 0x000000390e047c12 */ /* 0x000fe2000f8e3cff */
[----:B------:R-:W-:-:S03]  /*1080*/  @!P4 VIADD R35, R35, 0x1 ;  /* 0x000000012323c836 */ /* 0x000fc60000000000 */
[----:B------:R-:W-:Y:S01]  /*1090*/  IABS R36, R34 ;  /* 0x0000002200247213 */ /* 0x000fe20000000000 */
[----:B------:R-:W-:Y:S01]  /*10a0*/  @P5 VIADD R35, R35, 0x1 ;  /* 0x0000000123235836 */ /* 0x000fe20000000000 */
[----:B-1----:R-:W-:Y:S02]  /*10b0*/  ISETP.NE.U32.AND P4, PT, R30, 0x1, PT ;  /* 0x000000011e00780c */ /* 0x002fe40003f85070 */
[----:B------:R-:W-:Y:S01]  /*10c0*/  ISETP.GE.AND P5, PT, R4, RZ, PT ;  /* 0x000000ff0400720c */ /* 0x000fe20003fa6270 */
[----:B------:R-:W-:Y:S01]  /*10d0*/  IMAD.HI.U32 R30, R36, UR9, RZ ;  /* 0x00000009241e7c27 */ /* 0x000fe2000f8e00ff */
[----:B------:R-:W-:-:S04]  /*10e0*/  IABS R25, R24 ;  /* 0x0000001800197213 */ /* 0x000fc80000000000 */
[----:B------:R-:W-:Y:S02]  /*10f0*/  IADD3 R5, PT, PT, -R30, RZ, RZ ;  /* 0x000000ff1e057210 */ /* 0x000fe40007ffe1ff */
[----:B------:R-:W-:-:S03]  /*1100*/  ISETP.NE.AND.EX P4, PT, R31, RZ, PT, P4 ;  /* 0x000000ff1f00720c */ /* 0x000fc60003f85340 */
[----:B------:R-:W-:Y:S02]  /*1110*/  IMAD R36, R5, UR10, R36 ;  /* 0x0000000a05247c24 */ /* 0x000fe4000f8e0224 */
[----:B------:R-:W-:-:S04]  /*1120*/  IMAD.HI.U32 R31, R25, UR5, RZ ;  /* 0x00000005191f7c27 */ /* 0x000fc8000f8e00ff */
[----:B------:R-:W-:Y:S01]  /*1130*/  @!P5 IMAD.MOV R35, RZ, RZ, -R35 ;  /* 0x000000ffff23d224 */ /* 0x000fe200078e0a23 */
[----:B------:R-:W-:Y:S01]  /*1140*/  ISETP.LT.U32.AND P5, PT, R36, UR10, PT ;  /* 0x0000000a24007c0c */ /* 0x000fe2000bfa1070 */
[----:B------:R-:W-:-:S04]  /*1150*/  IMAD.MOV R4, RZ, RZ, -R31 ;  /* 0x000000ffff047224 */ /* 0x000fc800078e0a1f */
[----:B------:R-:W-:Y:S01]  /*1160*/  IMAD R25, R4, UR12, R25 ;  /* 0x0000000c04197c24 */ /* 0x000fe2000f8e0219 */
[----:B------:R-:W-:Y:S01]  /*1170*/  SHF.R.S64 R4, RZ, 0x1e, R22 ;  /* 0x0000001eff047819 */ /* 0x000fe20000001016 */
[----:B------:R-:W-:-:S03]  /*1180*/  @!P6 VIADD R32, R32, 0x1 ;  /* 0x000000012020e836 */ /* 0x000fc60000000000 */
[----:B------:R-:W-:-:S03]  /*1190*/  IADD3 R4, P6, PT, R4, UR44, RZ ;  /* 0x0000002c04047c10 */ /* 0x000fc6000ffde0ff */
[----:B------:R-:W-:Y:S02]  /*11a0*/  @!P5 IADD3 R36, PT, PT, R36, -UR10, RZ ;  /* 0x8000000a2424dc10 */ /* 0x000fe4000fffe0ff */
[----:B------:R-:W-:Y:S02]  /*11b0*/  LEA.HI.X.SX32 R5, R22, UR45, 0x2, P6 ;  /* 0x0000002d16057c11 */ /* 0x000fe4000b0f16ff */
[----:B------:R-:W-:Y:S01]  /*11c0*/  ISETP.GE.U32.AND P6, PT, R36, UR10, PT ;  /* 0x0000000a24007c0c */ /* 0x000fe2000bfc6070 */
[----:B------:R-:W-:Y:S01]  /*11d0*/  @!P5 VIADD R30, R30, 0x1 ;  /* 0x000000011e1ed836 */ /* 0x000fe20000000000 */
[----:B------:R-:W-:Y:S02]  /*11e0*/  ISETP.LT.U32.AND P5, PT, R25, UR12, PT ;  /* 0x0000000c19007c0c */ /* 0x000fe4000bfa1070 */
[----:B------:R-:W-:-:S09]  /*11f0*/  LOP3.LUT R22, R34, UR56, RZ, 0x3c, !PT ;  /* 0x0000003822167c12 */ /* 0x000fd2000f8e3cff */
[----:B------:R-:W-:Y:S01]  /*1200*/  @P6 VIADD R30, R30, 0x1 ;  /* 0x000000011e1e6836 */ /* 0x000fe20000000000 */
[----:B------:R-:W-:Y:S01]  /*1210*/  ISETP.GE.AND P6, PT, R22, RZ, PT ;  /* 0x000000ff1600720c */ /* 0x000fe20003fc6270 */
[----:B------:R-:W-:-:S03]  /*1220*/  @!P5 VIADD R25, R25, -UR12 ;  /* 0x8000000c1919dc36 */ /* 0x000fc60008000000 */
[----:B------:R-:W-:Y:S02]  /*1230*/  MOV R37, R30 ;  /* 0x0000001e00257202 */ /* 0x000fe40000000f00 */
[----:B------:R-:W-:Y:S02]  /*1240*/  SEL R13, R13, RZ, P0 ;  /* 0x000000ff0d0d7207 */ /* 0x000fe40000000000 */
[----:B------:R-:W-:-:S05]  /*1250*/  SEL R30, R19, RZ, P4 ;  /* 0x000000ff131e7207 */ /* 0x000fca0002000000 */
[----:B------:R-:W-:Y:S01]  /*1260*/  @!P6 IMAD.MOV R37, RZ, RZ, -R37 ;  /* 0x000000ffff25e224 */ /* 0x000fe200078e0a25 */
[----:B------:R-:W-:Y:S02]  /*1270*/  ISETP.GE.U32.AND P6, PT, R25, UR12, PT ;  /* 0x0000000c19007c0c */ /* 0x000fe4000bfc6070 */
[----:B------:R0:W4:Y:S01]  /*1280*/  LDG.E R25, desc[UR14][R4.64] ;  /* 0x0000000e04197981 */ /* 0x000122000c1e1900 */
[----:B------:R-:W-:Y:S01]  /*1290*/  IMAD R13, R13, UR40, RZ ;  /* 0x000000280d0d7c24 */ /* 0x000fe2000f8e02ff */
[----:B------:R-:W-:Y:S01]  /*12a0*/  SEL R19, R20, R37, !P1 ;  /* 0x0000002514137207 */ /* 0x000fe20004800000 */
[----:B------:R-:W-:Y:S01]  /*12b0*/  @P3 VIADD R32, R32, 0x1 ;  /* 0x0000000120203836 */ /* 0x000fe20000000000 */
[----:B------:R-:W-:Y:S01]  /*12c0*/  SEL R11, R11, RZ, P0 ;  /* 0x000000ff0b0b7207 */ /* 0x000fe20000000000 */
[----:B------:R-:W-:Y:S01]  /*12d0*/  IMAD R30, R30, UR41, R13 ;  /* 0x000000291e1e7c24 */ /* 0x000fe2000f8e020d */
[----:B------:R-:W-:Y:S02]  /*12e0*/  SEL R10, R10, RZ, P0 ;  /* 0x000000ff0a0a7207 */ /* 0x000fe40000000000 */
[----:B0-----:R-:W-:-:S02]  /*12f0*/  LOP3.LUT R5, R21, UR57, RZ, 0x3c, !PT ;  /* 0x0000003915057c12 */ /* 0x001fc4000f8e3cff */
[----:B------:R-:W-:Y:S02]  /*1300*/  IADD3 R13, PT, PT, -R19, RZ, RZ ;  /* 0x000000ff130d7210 */ /* 0x000fe40007ffe1ff */
[----:B------:R-:W-:Y:S01]  /*1310*/  ISETP.GE.AND P3, PT, R5, RZ, PT ;  /* 0x000000ff0500720c */ /* 0x000fe20003f66270 */
[----:B------:R-:W-:Y:S01]  /*1320*/  IMAD R4, R11, UR40, RZ ;  /* 0x000000280b047c24 */ /* 0x000fe2000f8e02ff */
[----:B------:R-:W-:Y:S01]  /*1330*/  SEL R23, R23, RZ, P4 ;  /* 0x000000ff17177207 */ /* 0x000fe20002000000 */
[----:B------:R-:W-:Y:S01]  /*1340*/  IMAD R11, R10, UR40, RZ ;  /* 0x000000280a0b7c24 */ /* 0x000fe2000f8e02ff */
[----:B------:R-:W-:Y:S01]  /*1350*/  LOP3.LUT R10, R24, UR57, RZ, 0x3c, !PT ;  /* 0x00000039180a7c12 */ /* 0x000fe2000f8e3cff */
[----:B------:R-:W-:Y:S01]  /*1360*/  IMAD R13, R13, UR56, R34 ;  /* 0x000000380d0d7c24 */ /* 0x000fe2000f8e0222 */
[----:B------:R-:W-:Y:S01]  /*1370*/  SEL R16, R16, RZ, P0 ;  /* 0x000000ff10107207 */ /* 0x000fe20000000000 */
[----:B------:R-:W-:Y:S02]  /*1380*/  IMAD.MOV.U32 R5, RZ, RZ, R32 ;  /* 0x000000ffff057224 */ /* 0x000fe400078e0020 */
[----:B------:R-:W-:Y:S01]  /*1390*/  @!P5 VIADD R31, R31, 0x1 ;  /* 0x000000011f1fd836 */ /* 0x000fe20000000000 */
[----:B------:R-:W-:Y:S01]  /*13a0*/  ISETP.GE.AND P5, PT, R10, RZ, PT ;  /* 0x000000ff0a00720c */ /* 0x000fe20003fa6270 */
[----:B------:R-:W-:Y:S01]  /*13b0*/  IMAD R23, R23, UR41, R4 ;  /* 0x0000002917177c24 */ /* 0x000fe2000f8e0204 */
[----:B------:R-:W-:Y:S01]  /*13c0*/  IABS R4, R13 ;  /* 0x0000000d00047213 */ /* 0x000fe20000000000 */
[----:B------:R-:W-:Y:S01]  /*13d0*/  IMAD R37, R16, UR40, RZ ;  /* 0x0000002810257c24 */ /* 0x000fe2000f8e02ff */
[----:B------:R-:W-:-:S02]  /*13e0*/  @!P3 IADD3 R5, PT, PT, -R5, RZ, RZ ;  /* 0x000000ff0505b210 */ /* 0x000fc40007ffe1ff */
[----:B------:R-:W-:Y:S02]  /*13f0*/  ISETP.NE.AND P3, PT, RZ, UR57, PT ;  /* 0x00000039ff007c0c */ /* 0x000fe4000bf65270 */
[----:B------:R-:W-:Y:S02]  /*1400*/  LOP3.LUT R16, RZ, UR57, RZ, 0x33, !PT ;  /* 0x00000039ff107c12 */ /* 0x000fe4000f8e33ff */
[----:B------:R-:W-:Y:S01]  /*1410*/  SEL R28, R28, RZ, P4 ;  /* 0x000000ff1c1c7207 */ /* 0x000fe20002000000 */
[----:B------:R-:W-:Y:S01]  /*1420*/  IMAD.HI.U32 R32, R4, UR5, RZ ;  /* 0x0000000504207c27 */ /* 0x000fe2000f8e00ff */
[----:B------:R-:W-:Y:S02]  /*1430*/  SEL R22, R33, RZ, P4 ;  /* 0x000000ff21167207 */ /* 0x000fe40002000000 */
[----:B------:R-:W-:Y:S01]  /*1440*/  SEL R33, R16, R5, !P3 ;  /* 0x0000000510217207 */ /* 0x000fe20005800000 */
[----:B------:R-:W-:Y:S02]  /*1450*/  @P6 VIADD R31, R31, 0x1 ;  /* 0x000000011f1f6836 */ /* 0x000fe40000000000 */
[----:B------:R-:W-:Y:S01]  /*1460*/  IMAD R28, R28, UR41, R11 ;  /* 0x000000291c1c7c24 */ /* 0x000fe2000f8e020b */
[----:B------:R-:W-:Y:S01]  /*1470*/  SEL R29, R16, R29, !P3 ;  /* 0x0000001d101d7207 */ /* 0x000fe20005800000 */
[----:B------:R-:W-:Y:S01]  /*1480*/  IMAD.MOV R11, RZ, RZ, -R32 ;  /* 0x000000ffff0b7224 */ /* 0x000fe200078e0a20 */
[----:B------:R-:W-:Y:S01]  /*1490*/  IADD3 R10, PT, PT, -R33, RZ, RZ ;  /* 0x000000ff210a7210 */ /* 0x000fe20007ffe1ff */
[----:B------:R-:W-:-:S02]  /*14a0*/  @!P5 IMAD.MOV R31, RZ, RZ, -R31 ;  /* 0x000000ffff1fd224 */ /* 0x000fc400078e0a1f */
[----:B------:R-:W-:Y:S01]  /*14b0*/  IMAD R4, R11, UR12, R4 ;  /* 0x0000000c0b047c24 */ /* 0x000fe2000f8e0204 */
[----:B------:R-:W-:Y:S01]  /*14c0*/  IADD3 R11, PT, PT, -R29, RZ, RZ ;  /* 0x000000ff1d0b7210 */ /* 0x000fe20007ffe1ff */
[----:B------:R-:W-:Y:S01]  /*14d0*/  IMAD R10, R10, UR57, R21 ;  /* 0x000000390a0a7c24 */ /* 0x000fe2000f8e0215 */
[----:B------:R-:W-:Y:S01]  /*14e0*/  SEL R31, R16, R31, !P3 ;  /* 0x0000001f101f7207 */ /* 0x000fe20005800000 */
[----:B------:R-:W-:Y:S01]  /*14f0*/  VIADD R21, R18, 0xa0 ;  /* 0x000000a012157836 */ /* 0x000fe20000000000 */
[----:B------:R-:W-:Y:S01]  /*1500*/  SEL R34, R16, R35, !P3 ;  /* 0x0000002310227207 */ /* 0x000fe20005800000 */
[----:B------:R-:W-:Y:S01]  /*1510*/  IMAD R12, R11, UR57, R12 ;  /* 0x000000390b0c7c24 */ /* 0x000fe2000f8e020c */
[----:B------:R-:W-:Y:S02]  /*1520*/  IADD3 R11, PT, PT, -R31, RZ, RZ ;  /* 0x000000ff1f0b7210 */ /* 0x000fe40007ffe1ff */
[----:B------:R-:W-:Y:S01]  /*1530*/  IABS R35, R21 ;  /* 0x0000001500237213 */ /* 0x000fe20000000000 */
[----:B------:R-:W-:-:S02]  /*1540*/  UISETP.NE.U32.AND UP0, UPT, UR36, 0x1, UPT ;  /* 0x000000012400788c */ /* 0x000fc4000bf05070 */
[----:B------:R-:W-:Y:S02]  /*1550*/  IMAD R11, R11, UR57, R24 ;  /* 0x000000390b0b7c24 */ /* 0x000fe4000f8e0218 */
[----:B------:R-:W-:Y:S01]  /*1560*/  IMAD.HI.U32 R24, R35, UR7, RZ ;  /* 0x0000000723187c27 */ /* 0x000fe2000f8e00ff */
[----:B------:R-:W-:-:S03]  /*1570*/  UISETP.NE.AND.EX UP0, UPT, UR37, URZ, UPT, UP0 ;  /* 0x000000ff2500728c */ /* 0x000fc6000bf05300 */
[----:B------:R-:W-:Y:S02]  /*1580*/  IMAD.MOV R36, RZ, RZ, -R24 ;  /* 0x000000ffff247224 */ /* 0x000fe400078e0a18 */
[----:B------:R-:W-:Y:S02]  /*1590*/  IMAD.MOV R5, RZ, RZ, -R34 ;  /* 0x000000ffff057224 */ /* 0x000fe400078e0a22 */
[----:B------:R-:W-:Y:S01]  /*15a0*/  IMAD R35, R36, UR11, R35 ;  /* 0x0000000b24237c24 */ /* 0x000fe2000f8e0223 */
[----:B------:R-:W-:Y:S01]  /*15b0*/  PLOP3.LUT P6, PT, PT, PT, UP0, 0x40, 0x4 ;  /* 0x000000000004781c */ /* 0x000fe20003fce808 */
[----:B------:R-:W-:-:S03]  /*15c0*/  IMAD R14, R5, UR57, R14 ;  /* 0x00000039050e7c24 */ /* 0x000fc6000f8e020e */
[----:B------:R-:W-:Y:S02]  /*15d0*/  ISETP.LT.U32.AND P5, PT, R35, UR11, PT ;  /* 0x0000000b23007c0c */ /* 0x000fe4000bfa1070 */
[----:B------:R-:W-:Y:S02]  /*15e0*/  SEL R5, R29, RZ, !P6 ;  /* 0x000000ff1d057207 */ /* 0x000fe40007000000 */
[----:B------:R-:W-:-:S04]  /*15f0*/  PLOP3.LUT P6, PT, PT, PT, UP0, 0x40, 0x4 ;  /* 0x000000000004781c */ /* 0x000fc80003fce808 */
[----:B------:R-:W-:Y:S02]  /*1600*/  SEL R34, R34, RZ, !P6 ;  /* 0x000000ff22227207 */ /* 0x000fe40007000000 */
[----:B------:R-:W-:-:S03]  /*1610*/  PLOP3.LUT P6, PT, PT, PT, UP0, 0x40, 0x4 ;  /* 0x000000000004781c */ /* 0x000fc60003fce808 */
        /* <DEDUP_REMOVED lines=8> */
[----:B------:R-:W-:Y:S01]  /*16a0*/  @P6 VIADD R24, R24, 0x1 ;  /* 0x0000000118186836 */ /* 0x000fe20000000000 */
[----:B------:R-:W-:-:S05]  /*16b0*/  ISETP.LT.U32.AND P6, PT, R4, UR12, PT ;  /* 0x0000000c04007c0c */ /* 0x000fca000bfc1070 */
[----:B------:R-:W-:-:S04]  /*16c0*/  @!P5 IADD3 R24, PT, PT, -R24, RZ, RZ ;  /* 0x000000ff1818d210 */ /* 0x000fc80007ffe1ff */
[----:B------:R-:W-:-:S04]  /*16d0*/  SEL R36, R17, R24, !P2 ;  /* 0x0000001811247207 */ /* 0x000fc80005000000 */
[----:B------:R-:W-:-:S05]  /*16e0*/  @!P6 VIADD R4, R4, -UR12 ;  /* 0x8000000c0404ec36 */ /* 0x000fca0008000000 */
[----:B------:R-:W-:Y:S01]  /*16f0*/  ISETP.GE.U32.AND P5, PT, R4, UR12, PT ;  /* 0x0000000c04007c0c */ /* 0x000fe2000bfa6070 */
        /* <DEDUP_REMOVED lines=8> */
[----:B------:R-:W-:Y:S01]  /*1780*/  SHF.R.S64 R4, RZ, 0x1e, R0 ;  /* 0x0000001eff047819 */ /* 0x000fe20000001000 */
[----:B------:R-:W-:Y:S02]  /*1790*/  IMAD R19, R5, UR42, R30 ;  /* 0x0000002a05137c24 */ /* 0x000fe4000f8e021e */
        /* <DEDUP_REMOVED lines=9> */
[----:B------:R-:W-:Y:S01]  /*1830*/  LOP3.LUT R0, R38, UR56, RZ, 0x3c, !PT ;  /* 0x0000003826007c12 */ /* 0x000fe2000f8e3cff */
[----:B------:R-:W-:Y:S01]  /*1840*/  IMAD R22, R22, UR41, R37 ;  /* 0x0000002916167c24 */ /* 0x000fe2000f8e0225 */
[----:B------:R0:W5:Y:S09]  /*1850*/  LDG.E R24, desc[UR14][R4.64] ;  /* 0x0000000e04187981 */ /* 0x000172000c1e1900 */
[----:B------:R-:W-:-:S02]  /*1860*/  @P6 IADD3 R15, PT, PT, R15, 0x1, RZ ;  /* 0x000000010f0f6810 */ /* 0x000fc40007ffe0ff */
[----:B------:R-:W-:-:S13]  /*1870*/  ISETP.GE.AND P6, PT, R0, RZ, PT ;  /* 0x000000ff0000720c */ /* 0x000fda0003fc6270 */
[----:B------:R-:W-:-:S05]  /*1880*/  @!P6 IMAD.MOV R15, RZ, RZ, -R15 ;  /* 0x000000ffff0fe224 */ /* 0x000fca00078e0a0f */
[----:B------:R-:W-:-:S05]  /*1890*/  SEL R30, R20, R15, !P1 ;  /* 0x0000000f141e7207 */ /* 0x000fca0004800000 */
[----:B------:R-:W-:Y:S01]  /*18a0*/  IMAD.MOV R35, RZ, RZ, -R30 ;  /* 0x000000ffff237224 */ /* 0x000fe200078e0a1e */
[----:B------:R-:W-:-:S03]  /*18b0*/  LOP3.LUT R0, R13, UR57, RZ, 0x3c, !PT ;  /* 0x000000390d007c12 */ /* 0x000fc6000f8e3cff */
[----:B------:R-:W-:Y:S01]  /*18c0*/  IMAD R35, R35, UR56, R38 ;  /* 0x0000003823237c24 */ /* 0x000fe2000f8e0226 */
[----:B------:R-:W-:-:S04]  /*18d0*/  ISETP.GE.AND P6, PT, R0, RZ, PT ;  /* 0x000000ff0000720c */ /* 0x000fc80003fc6270 */
[----:B------:R-:W-:-:S05]  /*18e0*/  IABS R0, R35 ;  /* 0x0000002300007213 */ /* 0x000fca0000000000 */
[----:B------:R-:W-:-:S05]  /*18f0*/  IMAD.HI.U32 R37, R0, UR5, RZ ;  /* 0x0000000500257c27 */ /* 0x000fca000f8e00ff */
[----:B0-----:R-:W-:Y:S02]  /*1900*/  IADD3 R5, PT, PT, -R37, RZ, RZ ;  /* 0x000000ff25057210 */ /* 0x001fe40007ffe1ff */
[----:B------:R-:W-:-:S03]  /*1910*/  SEL R36, R36, RZ, P0 ;  /* 0x000000ff24247207 */ /* 0x000fc60000000000 */
[----:B------:R-:W-:Y:S02]  /*1920*/  IMAD R0, R5, UR12, R0 ;  /* 0x0000000c05007c24 */ /* 0x000fe4000f8e0200 */
[----:B------:R-:W-:Y:S02]  /*1930*/  @P5 VIADD R32, R32, 0x1 ;  /* 0x0000000120205836 */ /* 0x000fe40000000000 */
[----:B------:R-:W-:Y:S01]  /*1940*/  IMAD R15, R36, UR40, RZ ;  /* 0x00000028240f7c24 */ /* 0x000fe2000f8e02ff */
[----:B------:R-:W-:Y:S01]  /*1950*/  ISETP.LT.U32.AND P5, PT, R0, UR12, PT ;  /* 0x0000000c00007c0c */ /* 0x000fe2000bfa1070 */
[----:B------:R-:W-:Y:S01]  /*1960*/  VIADD R36, R18, 0xc0 ;  /* 0x000000c012247836 */ /* 0x000fe20000000000 */
[----:B------:R-:W-:-:S04]  /*1970*/  SEL R30, R30, RZ, P4 ;  /* 0x000000ff1e1e7207 */ /* 0x000fc80002000000 */
[----:B------:R-:W-:Y:S01]  /*1980*/  IABS R4, R36 ;  /* 0x0000002400047213 */ /* 0x000fe20000000000 */
[----:B------:R-:W-:Y:S02]  /*1990*/  IMAD R30, R30, UR41, R15 ;  /* 0x000000291e1e7c24 */ /* 0x000fe4000f8e020f */
[----:B------:R-:W-:Y:S02]  /*19a0*/  IMAD R15, R34, UR42, R23 ;  /* 0x0000002a220f7c24 */ /* 0x000fe4000f8e0217 */
[----:B------:R-:W-:-:S04]  /*19b0*/  IMAD.HI.U32 R23, R4, UR7, RZ ;  /* 0x0000000704177c27 */ /* 0x000fc8000f8e00ff */
[----:B------:R-:W-:Y:S01]  /*19c0*/  @!P5 VIADD R0, R0, -UR12 ;  /* 0x8000000c0000dc36 */ /* 0x000fe20008000000 */
[----:B------:R-:W-:Y:S01]  /*19d0*/  @!P6 IADD3 R32, PT, PT, -R32, RZ, RZ ;  /* 0x000000ff2020e210 */ /* 0x000fe20007ffe1ff */
[----:B------:R-:W-:-:S03]  /*19e0*/  IMAD.MOV R5, RZ, RZ, -R23 ;  /* 0x000000ffff057224 */ /* 0x000fc600078e0a17 */
[----:B------:R-:W-:Y:S01]  /*19f0*/  ISETP.GE.U32.AND P6, PT, R0, UR12, PT ;  /* 0x0000000c00007c0c */ /* 0x000fe2000bfc6070 */
[----:B------:R-:W-:Y:S02]  /*1a00*/  IMAD R0, R29, UR42, R28 ;  /* 0x0000002a1d007c24 */ /* 0x000fe4000f8e021c */
[----:B------:R-:W-:Y:S01]  /*1a10*/  IMAD R28, R5, UR11, R4 ;  /* 0x0000000b051c7c24 */ /* 0x000fe2000f8e0204 */
[----:B------:R-:W-:Y:S02]  /*1a20*/  SHF.R.S64 R4, RZ, 0x1e, R21 ;  /* 0x0000001eff047819 */ /* 0x000fe40000001015 */
[----:B------:R-:W-:Y:S02]  /*1a30*/  @!P5 IADD3 R37, PT, PT, R37, 0x1, RZ ;  /* 0x000000012525d810 */ /* 0x000fe40007ffe0ff */
[----:B------:R-:W-:-:S04]  /*1a40*/  IADD3 R4, P5, PT, R4, UR44, RZ ;  /* 0x0000002c04047c10 */ /* 0x000fc8000ffbe0ff */
[----:B------:R-:W-:Y:S02]  /*1a50*/  LEA.HI.X.SX32 R5, R21, UR45, 0x2, P5 ;  /* 0x0000002d15057c11 */ /* 0x000fe4000a8f16ff */
[----:B------:R-:W-:-:S13]  /*1a60*/  ISETP.LT.U32.AND P5, PT, R28, UR11, PT ;  /* 0x0000000b1c007c0c */ /* 0x000fda000bfa1070 */
[----:B------:R-:W-:Y:S02]  /*1a70*/  @!P5 VIADD R28, R28, -UR11 ;  /* 0x8000000b1c1cdc36 */ /* 0x000fe40008000000 */
[----:B------:R-:W-:-:S03]  /*1a80*/  @!P5 VIADD R23, R23, 0x1 ;  /* 0x000000011717d836 */ /* 0x000fc60000000000 */
[----:B------:R-:W-:Y:S02]  /*1a90*/  ISETP.GE.U32.AND P5, PT, R28, UR11, PT ;  /* 0x0000000b1c007c0c */ /* 0x000fe4000bfa6070 */
[----:B------:R-:W-:-:S11]  /*1aa0*/  LOP3.LUT R21, R36, UR55, RZ, 0x3c, !PT ;  /* 0x0000003724157c12 */ /* 0x000fd6000f8e3cff */
[----:B------:R-:W-:Y:S02]  /*1ab0*/  @P5 IADD3 R23, PT, PT, R23, 0x1, RZ ;  /* 0x0000000117175810 */ /* 0x000fe40007ffe0ff */
[----:B------:R-:W-:Y:S02]  /*1ac0*/  ISETP.GE.AND P5, PT, R21, RZ, PT ;  /* 0x000000ff1500720c */ /* 0x000fe40003fa6270 */
[----:B------:R-:W-:Y:S01]  /*1ad0*/  LOP3.LUT R21, R35, UR57, RZ, 0x3c, !PT ;  /* 0x0000003923157c12 */ /* 0x000fe2000f8e3cff */
[----:B------:R-:W-:Y:S02]  /*1ae0*/  IMAD.MOV.U32 R28, RZ, RZ, R23 ;  /* 0x000000ffff1c7224 */ /* 0x000fe400078e0017 */
[----:B------:R-:W-:Y:S01]  /*1af0*/  @P6 VIADD R37, R37, 0x1 ;  /* 0x0000000125256836 */ /* 0x000fe20000000000 */
[----:B------:R0:W5:Y:S07]  /*1b00*/  LDG.E R23, desc[UR14][R4.64] ;  /* 0x0000000e04177981 */ /* 0x00016e000c1e1900 */
[----:B------:R-:W-:Y:S01]  /*1b10*/  @!P5 IMAD.MOV R28, RZ, RZ, -R28 ;  /* 0x000000ffff1cd224 */ /* 0x000fe200078e0a1c */
[----:B------:R-:W-:-:S04]  /*1b20*/  ISETP.GE.AND P5, PT, R21, RZ, PT ;  /* 0x000000ff1500720c */ /* 0x000fc80003fa6270 */
[----:B------:R-:W-:-:S04]  /*1b30*/  SEL R21, R17, R28, !P2 ;  /* 0x0000001c11157207 */ /* 0x000fc80005000000 */
[----:B------:R-:W-:Y:S01]  /*1b40*/  IADD3 R29, PT, PT, -R21, RZ, RZ ;  /* 0x000000ff151d7210 */ /* 0x000fe20007ffe1ff */
[----:B------:R-:W-:Y:S01]  /*1b50*/  IMAD R31, R31, UR42, R22 ;  /* 0x0000002a1f1f7c24 */ /* 0x000fe2000f8e0216 */
[----:B------:R-:W-:-:S03]  /*1b60*/  SEL R22, R16, R32, !P3 ;  /* 0x0000002010167207 */ /* 0x000fc60005800000 */
[----:B------:R-:W-:Y:S01]  /*1b70*/  IMAD R29, R29, UR55, R36 ;  /* 0x000000371d1d7c24 */ /* 0x000fe2000f8e0224 */
[----:B------:R-:W-:Y:S02]  /*1b80*/  @!P5 IADD3 R37, PT, PT, -R37, RZ, RZ ;  /* 0x000000ff2525d210 */ /* 0x000fe40007ffe1ff */
[----:B------:R-:W-:Y:S02]  /*1b90*/  PLOP3.LUT P6, PT, PT, PT, UP0, 0x40, 0x4 ;  /* 0x000000000004781c */ /* 0x000fe40003fce808 */
[----:B------:R-:W-:Y:S02]  /*1ba0*/  SEL R34, R16, R37, !P3 ;  /* 0x0000002510227207 */ /* 0x000fe40005800000 */
[----:B0-----:R-:W-:Y:S01]  /*1bb0*/  IABS R5, R29 ;  /* 0x0000001d00057213 */ /* 0x001fe20000000000 */
[----:B------:R-:W-:Y:S01]  /*1bc0*/  IMAD.MOV R32, RZ, RZ, -R22 ;  /* 0x000000ffff207224 */ /* 0x000fe200078e0a16 */
[----:B------:R-:W-:Y:S01]  /*1bd0*/  SEL R28, R22, RZ, !P6 ;  /* 0x000000ff161c7207 */ /* 0x000fe20007000000 */
[----:B------:R-:W-:-:S02]  /*1be0*/  IMAD.MOV R22, RZ, RZ, -R34 ;  /* 0x000000ffff167224 */ /* 0x000fc400078e0a22 */
[----:B------:R-:W-:-:S04]  /*1bf0*/  IMAD.HI.U32 R4, R5, UR9, RZ ;  /* 0x0000000905047c27 */ /* 0x000fc8000f8e00ff */
[----:B------:R-:W-:Y:S02]  /*1c00*/  IMAD R32, R32, UR57, R13 ;  /* 0x0000003920207c24 */ /* 0x000fe4000f8e020d */
        /* <DEDUP_REMOVED lines=30> */
[----:B------:R-:W-:Y:S01]  /*1df0*/  IMAD.MOV.U32 R21, RZ, RZ, R4 ;  /* 0x000000ffff157224 */ /* 0x000fe200078e0004 */
[----:B------:R-:W-:-:S03]  /*1e00*/  SHF.R.S64 R5, RZ, 0x1e, R36 ;  /* 0x0000001eff057819 */ /* 0x000fc60000001024 */
[----:B------:R-:W-:Y:S01]  /*1e10*/  @!P6 IMAD.MOV R21, RZ, RZ, -R21 ;  /* 0x000000ffff15e224 */ /* 0x000fe200078e0a15 */
[----:B------:R-:W-:-:S04]  /*1e20*/  IADD3 R4, P5, PT, R5, UR44, RZ ;  /* 0x0000002c05047c10 */ /* 0x000fc8000ffbe0ff */
[----:B------:R-:W-:Y:S01]  /*1e30*/  SEL R35, R16, R21, !P3 ;  /* 0x0000001510237207 */ /* 0x000fe20005800000 */
[----:B------:R-:W-:Y:S01]  /*1e40*/  VIADD R21, R18, 0xe0 ;  /* 0x000000e012157836 */ /* 0x000fe20000000000 */
[----:B------:R-:W-:-:S04]  /*1e50*/  LEA.HI.X.SX32 R5, R36, UR45, 0x2, P5 ;  /* 0x0000002d24057c11 */ /* 0x000fc8000a8f16ff */
[----:B------:R-:W-:Y:S01]  /*1e60*/  IABS R36, R21 ;  /* 0x0000001500247213 */ /* 0x000fe20000000000 */
[----:B------:R0:W5:Y:S01]  /*1e70*/  LDG.E R22, desc[UR14][R4.64] ;  /* 0x0000000e04167981 */ /* 0x000162000c1e1900 */
[----:B------:R-:W-:-:S03]  /*1e80*/  PLOP3.LUT P6, PT, PT, PT, UP0, 0x40, 0x4 ;  /* 0x000000000004781c */ /* 0x000fc60003fce808 */
[----:B0-----:R-:W-:-:S04]  /*1e90*/  IMAD.HI.U32 R4, R36, UR7, RZ ;  /* 0x0000000724047c27 */ /* 0x001fc8000f8e00ff */
[----:B------:R-:W-:Y:S01]  /*1ea0*/  IMAD.MOV R5, RZ, RZ, -R4 ;  /* 0x000000ffff057224 */ /* 0x000fe200078e0a04 */
[----:B------:R-:W-:-:S03]  /*1eb0*/  IADD3 R29, PT, PT, -R35, RZ, RZ ;  /* 0x000000ff231d7210 */ /* 0x000fc60007ffe1ff */
[----:B------:R-:W-:Y:S01]  /*1ec0*/  IMAD R5, R5, UR11, R36 ;  /* 0x0000000b05057c24 */ /* 0x000fe2000f8e0224 */
[----:B------:R-:W-:-:S04]  /*1ed0*/  SEL R35, R35, RZ, !P6 ;  /* 0x000000ff23237207 */ /* 0x000fc80007000000 */
[----:B------:R-:W-:Y:S02]  /*1ee0*/  ISETP.LT.U32.AND P6, PT, R5, UR11, PT ;  /* 0x0000000b05007c0c */ /* 0x000fe4000bfc1070 */
[----:B------:R-:W-:Y:S01]  /*1ef0*/  PLOP3.LUT P5, PT, PT, PT, UP0, 0x40, 0x4 ;  /* 0x000000000004781c */ /* 0x000fe20003fae808 */
[----:B------:R-:W-:-:S03]  /*1f00*/  IMAD R28, R28, UR42, R33 ;  /* 0x0000002a1c1c7c24 */ /* 0x000fc6000f8e0221 */
        /* <DEDUP_REMOVED lines=58> */
[----:B------:R-:W-:Y:S02]  /*22b0*/  LEA.HI.X.SX32 R5, R21, UR45, 0x2, P5 ;  /* 0x0000002d15057c11 */ /* 0x000fe4000a8f16ff */
[----:B------:R-:W-:Y:S02]  /*22c0*/  PLOP3.LUT P5, PT, PT, PT, UP1, 0x40, 0x4 ;  /* 0x000000000004781c */ /* 0x000fe40003fae818 */
[----:B------:R-:W-:Y:S01]  /*22d0*/  IABS R38, R15 ;  /* 0x0000000f00267213 */ /* 0x000fe20000000000 */
[----:B------:R0:W4:Y:S01]  /*22e0*/  LDG.E R21, desc[UR14][R4.64] ;  /* 0x0000000e04157981 */ /* 0x000122000c1e1900 */
[----:B------:R-:W-:-:S03]  /*22f0*/  SEL R33, R10, RZ, !P5 ;  /* 0x000000ff0a217207 */ /* 0x000fc60006800000 */
[----:B------:R-:W-:-:S04]  /*2300*/  IMAD.MOV.U32 R10, RZ, RZ, R38 ;  /* 0x000000ffff0a7224 */ /* 0x000fc800078e0026 */
[----:B0-----:R-:W-:Y:S01]  /*2310*/  IMAD.HI.U32 R4, R10, UR7, RZ ;  /* 0x000000070a047c27 */ /* 0x001fe2000f8e00ff */
[----:B------:R-:W-:-:S04]  /*2320*/  IADD3 R35, PT, PT, -R14, RZ, RZ ;  /* 0x000000ff0e237210 */ /* 0x000fc80007ffe1ff */
[----:B------:R-:W-:Y:S02]  /*2330*/  IADD3 R5, PT, PT, -R4, RZ, RZ ;  /* 0x000000ff04057210 */ /* 0x000fe40007ffe1ff */
[----:B------:R-:W-:-:S03]  /*2340*/  PLOP3.LUT P6, PT, PT, PT, UP0, 0x40, 0x4 ;  /* 0x000000000004781c */ /* 0x000fc60003fce808 */
[----:B------:R-:W-:Y:S02]  /*2350*/  IMAD R5, R5, UR11, R10 ;  /* 0x0000000b05057c24 */ /* 0x000fe4000f8e020a */
[----:B------:R-:W-:Y:S01]  /*2360*/  IMAD R35, R35, UR57, R36 ;  /* 0x0000003923237c24 */ /* 0x000fe2000f8e0224 */
[----:B------:R-:W-:Y:S02]  /*2370*/  SEL R36, R14, RZ, !P6 ;  /* 0x000000ff0e247207 */ /* 0x000fe40007000000 */
[----:B------:R-:W-:Y:S02]  /*2380*/  ISETP.LT.U32.AND P6, PT, R5, UR11, PT ;  /* 0x0000000b05007c0c */ /* 0x000fe4000bfc1070 */
[----:B------:R-:W-:Y:S01]  /*2390*/  PLOP3.LUT P5, PT, PT, PT, UP1, 0x40, 0x4 ;  /* 0x000000000004781c */ /* 0x000fe20003fae818 */
[----:B------:R-:W-:-:S03]  /*23a0*/  IMAD R33, R33, UR43, R0 ;  /* 0x0000002b21217c24 */ /* 0x000fc6000f8e0200 */
[----:B------:R-:W-:-:S07]  /*23b0*/  SEL R0, R11, RZ, !P5 ;  /* 0x000000ff0b007207 */ /* 0x000fce0006800000 */
        /* <DEDUP_REMOVED lines=9> */
[----:B------:R-:W-:-:S05]  /*2450*/  SEL R32, R17, R4, !P2 ;  /* 0x0000000411207207 */ /* 0x000fca0005000000 */
[----:B------:R-:W-:-:S04]  /*2460*/  IMAD.MOV R10, RZ, RZ, -R32 ;  /* 0x000000ffff0a7224 */ /* 0x000fc800078e0a20 */
[----:B------:R-:W-:Y:S02]  /*2470*/  IMAD R39, R10, UR55, R15 ;  /* 0x000000370a277c24 */ /* 0x000fe4000f8e020f */
[----:B------:R-:W-:Y:S01]  /*2480*/  IMAD R31, R0, UR43, R31 ;  /* 0x0000002b001f7c24 */ /* 0x000fe2000f8e021f */
[C---:B------:R-:W-:Y:S01]  /*2490*/  IADD3 R4, P5, PT, R12.reuse, UR46, RZ ;  /* 0x0000002e0c047c10 */ /* 0x040fe2000ffbe0ff */
[----:B------:R-:W-:Y:S01]  /*24a0*/  IMAD R0, R5, UR43, R28 ;  /* 0x0000002b05007c24 */ /* 0x000fe2000f8e021c */
[----:B------:R-:W-:Y:S02]  /*24b0*/  IABS R28, R39 ;  /* 0x00000027001c7213 */ /* 0x000fe40000000000 */
[----:B------:R-:W-:-:S03]  /*24c0*/  LEA.HI.X.SX32 R5, R12, UR47, 0x1, P5 ;  /* 0x0000002f0c057c11 */ /* 0x000fc6000a8f0eff */
[----:B------:R-:W-:-:S04]  /*24d0*/  IMAD.HI.U32 R12, R28, UR9, RZ ;  /* 0x000000091c0c7c27 */ /* 0x000fc8000f8e00ff */
[----:B------:R-:W-:Y:S01]  /*24e0*/  IMAD R36, R36, UR42, R37 ;  /* 0x0000002a24247c24 */ /* 0x000fe2000f8e0225 */
[----:B------:R-:W-:Y:S01]  /*24f0*/  IADD3 R37, PT, PT, -R12, RZ, RZ ;  /* 0x000000ff0c257210 */ /* 0x000fe20007ffe1ff */
[----:B------:R0:W2:Y:S01]  /*2500*/  LDG.E.U8 R14, desc[UR14][R4.64] ;  /* 0x0000000e040e7981 */ /* 0x0000a2000c1e1100 */
[----:B------:R-:W-:-:S03]  /*2510*/  R2UR UR16, R2 ;  /* 0x00000000021072ca */ /* 0x000fc600000e0000 */
[----:B------:R-:W-:Y:S01]  /*2520*/  IMAD R28, R37, UR10, R28 ;  /* 0x0000000a251c7c24 */ /* 0x000fe2000f8e021c */
[----:B------:R-:W-:Y:S02]  /*2530*/  R2UR UR17, R3 ;  /* 0x00000000031172ca */ /* 0x000fe400000e0000 */
[C---:B------:R-:W-:Y:S02]  /*2540*/  IADD3 R10, P5, PT, R33.reuse, UR46, RZ ;  /* 0x0000002e210a7c10 */ /* 0x040fe4000ffbe0ff */
[----:B------:R-:W-:Y:S02]  /*2550*/  ISETP.LT.U32.AND P6, PT, R28, UR10, PT ;  /* 0x0000000a1c007c0c */ /* 0x000fe4000bfc1070 */
[----:B------:R-:W-:-:S07]  /*2560*/  LEA.HI.X.SX32 R11, R33, UR47, 0x1, P5 ;  /* 0x0000002f210b7c11 */ /* 0x000fce000a8f0eff */
[----:B------:R1:W3:Y:S04]  /*2570*/  LDG.E.U8 R33, desc[UR16][R10.64] ;  /* 0x000000100a217981 */ /* 0x0002e8000c1e1100 */
[----:B------:R-:W-:Y:S01]  /*2580*/  @!P6 VIADD R28, R28, -UR10 ;  /* 0x8000000a1c1cec36 */ /* 0x000fe20008000000 */
[----:B0-----:R-:W-:-:S04]  /*2590*/  LOP3.LUT R4, R39, UR56, RZ, 0x3c, !PT ;  /* 0x0000003827047c12 */ /* 0x001fc8000f8e3cff */
        /* <DEDUP_REMOVED lines=11> */
[----:B-1----:R-:W-:-:S03]  /*2650*/  IABS R10, R28 ;  /* 0x0000001c000a7213 */ /* 0x002fc60000000000 */
        /* <DEDUP_REMOVED lines=13> */
[----:B------:R-:W-:Y:S01]  /*2730*/  IMAD.MOV R5, RZ, RZ, -R4 ;  /* 0x000000ffff057224 */ /* 0x000fe200078e0a04 */
[----:B------:R-:W-:-:S03]  /*2740*/  PLOP3.LUT P6, PT, PT, PT, UP0, 0x40, 0x4 ;  /* 0x000000000004781c */ /* 0x000fc60003fce808 */
[----:B------:R-:W-:Y:S01]  /*2750*/  IMAD R5, R5, UR57, R28 ;  /* 0x0000003905057c24 */ /* 0x000fe2000f8e021c */
[----:B------:R-:W-:Y:S02]  /*2760*/  IADD3 R28, PT, PT, R18, 0x120, RZ ;  /* 0x00000120121c7810 */ /* 0x000fe40007ffe0ff */
[----:B------:R-:W-:Y:S02]  /*2770*/  SEL R4, R4, RZ, !P6 ;  /* 0x000000ff04047207 */ /* 0x000fe40007000000 */
[----:B------:R-:W-:-:S03]  /*2780*/  IABS R12, R28 ;  /* 0x0000001c000c7213 */ /* 0x000fc60000000000 */
[----:B------:R-:W-:Y:S02]  /*2790*/  IMAD R10, R4, UR42, R11 ;  /* 0x0000002a040a7c24 */ /* 0x000fe4000f8e020b */
[----:B------:R-:W-:-:S04]  /*27a0*/  IMAD.HI.U32 R4, R12, UR7, RZ ;  /* 0x000000070c047c27 */ /* 0x000fc8000f8e00ff */
[----:B------:R-:W-:-:S04]  /*27b0*/  IMAD.MOV R11, RZ, RZ, -R4 ;  /* 0x000000ffff0b7224 */ /* 0x000fc800078e0a04 */
[----:B------:R-:W-:-:S05]  /*27c0*/  IMAD R11, R11, UR11, R12 ;  /* 0x0000000b0b0b7c24 */ /* 0x000fca000f8e020c */
        /* <DEDUP_REMOVED lines=8> */
[----:B------:R-:W-:-:S06]  /*2850*/  @P5 VIADD R4, R4, 0x1 ;  /* 0x0000000104045836 */ /* 0x000fcc0000000000 */
[----:B------:R-:W-:Y:S01]  /*2860*/  @!P6 IMAD.MOV R4, RZ, RZ, -R4 ;  /* 0x000000ffff04e224 */ /* 0x000fe200078e0a04 */
[----:B------:R-:W-:Y:S01]  /*2870*/  PLOP3.LUT P5, PT, PT, PT, UP1, 0x40, 0x4 ;  /* 0x000000000004781c */ /* 0x000fe20003fae818 */
[----:B------:R-:W-:-:S03]  /*2880*/  IMAD R29, R29, UR57, R40 ;  /* 0x000000391d1d7c24 */ /* 0x000fc6000f8e0228 */
[----:B------:R-:W-:Y:S01]  /*2890*/  SEL R32, R17, R4, !P2 ;  /* 0x0000000411207207 */ /* 0x000fe20005000000 */
[----:B------:R-:W-:Y:S01]  /*28a0*/  IMAD R34, R13, UR43, R34 ;  /* 0x0000002b0d227c24 */ /* 0x000fe2000f8e0222 */
[----:B------:R-:W-:Y:S02]  /*28b0*/  SEL R13, R29, RZ, !P5 ;  /* 0x000000ff1d0d7207 */ /* 0x000fe40006800000 */
[----:B------:R-:W-:Y:S02]  /*28c0*/  IADD3 R37, PT, PT, -R32, RZ, RZ ;  /* 0x000000ff20257210 */ /* 0x000fe40007ffe1ff */
[----:B------:R-:W-:-:S03]  /*28d0*/  PLOP3.LUT P5, PT, PT, PT, UP1, 0x40, 0x4 ;  /* 0x000000000004781c */ /* 0x000fc60003fae818 */
[----:B------:R-:W-:Y:S01]  /*28e0*/  IMAD R37, R37, UR55, R28 ;  /* 0x0000003725257c24 */ /* 0x000fe2000f8e021c */
[----:B------:R-:W-:Y:S02]  /*28f0*/  SEL R29, R35, RZ, !P5 ;  /* 0x000000ff231d7207 */ /* 0x000fe40006800000 */
[----:B------:R-:W-:Y:S02]  /*2900*/  PLOP3.LUT P5, PT, PT, PT, UP1, 0x40, 0x4 ;  /* 0x000000000004781c */ /* 0x000fe40003fae818 */
[----:B------:R-:W-:Y:S02]  /*2910*/  IABS R40, R37 ;  /* 0x0000002500287213 */ /* 0x000fe40000000000 */
[----:B------:R-:W-:Y:S02]  /*2920*/  SEL R5, R5, RZ, !P5 ;  /* 0x000000ff05057207 */ /* 0x000fe40006800000 */
[----:B------:R-:W-:Y:S01]  /*2930*/  IADD3 R4, P5, PT, R31, UR46, RZ ;  /* 0x0000002e1f047c10 */ /* 0x000fe2000ffbe0ff */
[----:B------:R-:W-:-:S04]  /*2940*/  IMAD.HI.U32 R38, R40, UR9, RZ ;  /* 0x0000000928267c27 */ /* 0x000fc8000f8e00ff */
[----:B------:R-:W-:Y:S02]  /*2950*/  IMAD R29, R29, UR43, R36 ;  /* 0x0000002b1d1d7c24 */ /* 0x000fe4000f8e0224 */
[----:B------:R-:W-:Y:S01]  /*2960*/  IMAD R36, R5, UR43, R10 ;  /* 0x0000002b05247c24 */ /* 0x000fe2000f8e020a */
[----:B------:R-:W-:Y:S01]  /*2970*/  LEA.HI.X.SX32 R5, R31, UR47, 0x1, P5 ;  /* 0x0000002f1f057c11 */ /* 0x000fe2000a8f0eff */
[----:B------:R-:W-:-:S04]  /*2980*/  IMAD.MOV R31, RZ, RZ, -R38 ;  /* 0x000000ffff1f7224 */ /* 0x000fc800078e0a26 */
[----:B------:R-:W-:Y:S01]  /*2990*/  IMAD R40, R31, UR10, R40 ;  /* 0x0000000a1f287c24 */ /* 0x000fe2000f8e0228 */
[----:B------:R-:W-:Y:S01]  /*29a0*/  IADD3 R10, P5, PT, R0, UR46, RZ ;  /* 0x0000002e000a7c10 */ /* 0x000fe2000ffbe0ff */
[----:B------:R-:W-:Y:S01]  /*29b0*/  IMAD R13, R13, UR43, R30 ;  /* 0x0000002b0d0d7c24 */ /* 0x000fe2000f8e021e */
[----:B------:R0:W5:Y:S02]  /*29c0*/  LDG.E.U8 R39, desc[UR14][R4.64] ;  /* 0x0000000e04277981 */ /* 0x000164000c1e1100 */
[----:B------:R-:W-:Y:S02]  /*29d0*/  ISETP.LT.U32.AND P6, PT, R40, UR10, PT ;  /* 0x0000000a28007c0c */ /* 0x000fe4000bfc1070 */
[----:B------:R-:W-:Y:S02]  /*29e0*/  LEA.HI.X.SX32 R11, R0, UR47, 0x1, P5 ;  /* 0x0000002f000b7c11 */ /* 0x000fe4000a8f0eff */
[----:B------:R-:W-:-:S03]  /*29f0*/  IADD3 R30, P5, PT, R34, UR46, RZ ;  /* 0x0000002e221e7c10 */ /* 0x000fc6000ffbe0ff */
[----:B------:R-:W4:Y:S01]  /*2a00*/  LDG.E.U8 R0, desc[UR14][R10.64] ;  /* 0x0000000e0a007981 */ /* 0x000f22000c1e1100 */
[----:B------:R-:W-:Y:S02]  /*2a10*/  LEA.HI.X.SX32 R31, R34, UR47, 0x1, P5 ;  /* 0x0000002f221f7c11 */ /* 0x000fe4000a8f0eff */
[----:B------:R-:W-:-:S03]  /*2a20*/  IADD3 R12, P5, PT, R13, UR46, RZ ;  /* 0x0000002e0d0c7c10 */ /* 0x000fc6000ffbe0ff */
[----:B------:R-:W-:Y:S01]  /*2a30*/  @!P6 VIADD R40, R40, -UR10 ;  /* 0x8000000a2828ec36 */ /* 0x000fe20008000000 */
[----:B------:R-:W-:Y:S01]  /*2a40*/  LEA.HI.X.SX32 R13, R13, UR47, 0x1, P5 ;  /* 0x0000002f0d0d7c11 */ /* 0x000fe2000a8f0eff */
[----:B------:R-:W5:Y:S01]  /*2a50*/  LDG.E.U8 R35, desc[UR14][R30.64] ;  /* 0x0000000e1e237981 */ /* 0x000f62000c1e1100 */
[----:B0-----:R-:W-:Y:S02]  /*2a60*/  LOP3.LUT R4, R37, UR56, RZ, 0x3c, !PT ;  /* 0x0000003825047c12 */ /* 0x001fe4000f8e3cff */
[----:B------:R-:W-:Y:S01]  /*2a70*/  ISETP.GE.U32.AND P5, PT, R40, UR10, PT ;  /* 0x0000000a28007c0c */ /* 0x000fe2000bfa6070 */
[----:B------:R0:W5:Y:S01]  /*2a80*/  LDG.E.U8 R34, desc[UR14][R12.64] ;  /* 0x0000000e0c227981 */ /* 0x000162000c1e1100 */
[----:B------:R-:W-:Y:S02]  /*2a90*/  @!P6 IADD3 R38, PT, PT, R38, 0x1, RZ ;  /* 0x000000012626e810 */ /* 0x000fe40007ffe0ff */
[----:B------:R-:W-:Y:S02]  /*2aa0*/  ISETP.GE.AND P6, PT, R4, RZ, PT ;  /* 0x000000ff0400720c */ /* 0x000fe40003fc6270 */
[----:B------:R-:W1:Y:S07]  /*2ab0*/  LDC.64 R4, c[0x0][0x3f0] ;  /* 0x0000fc00ff047b82 */ /* 0x000e6e0000000a00 */
[----:B------:R-:W-:-:S04]  /*2ac0*/  @P5 VIADD R38, R38, 0x1 ;  /* 0x0000000126265836 */ /* 0x000fc80000000000 */
[----:B------:R-:W-:-:S05]  /*2ad0*/  @!P6 IMAD.MOV R38, RZ, RZ, -R38 ;  /* 0x000000ffff26e224 */ /* 0x000fca00078e0a26 */
[----:B------:R-:W-:-:S04]  /*2ae0*/  SEL R38, R20, R38, !P1 ;  /* 0x0000002614267207 */ /* 0x000fc80004800000 */
[----:B0-----:R-:W-:-:S05]  /*2af0*/  IADD3 R12, PT, PT, -R38, RZ, RZ ;  /* 0x000000ff260c7210 */ /* 0x001fca0007ffe1ff */
[----:B------:R-:W-:Y:S01]  /*2b00*/  IMAD R12, R12, UR56, R37 ;  /* 0x000000380c0c7c24 */ /* 0x000fe2000f8e0225 */
[----:B------:R-:W-:-:S04]  /*2b10*/  IADD3 R10, P5, PT, R29, UR46, RZ ;  /* 0x0000002e1d0a7c10 */ /* 0x000fc8000ffbe0ff */
[----:B------:R-:W-:Y:S02]  /*2b20*/  IABS R30, R12 ;  /* 0x0000000c001e7213 */ /* 0x000fe40000000000 */
[----:B------:R-:W-:-:S03]  /*2b30*/  LEA.HI.X.SX32 R11, R29, UR47, 0x1, P5 ;  /* 0x0000002f1d0b7c11 */ /* 0x000fc6000a8f0eff */
[----:B------:R-:W-:Y:S01]  /*2b40*/  IMAD.HI.U32 R13, R30, UR5, RZ ;  /* 0x000000051e0d7c27 */ /* 0x000fe2000f8e00ff */
[----:B-1----:R-:W-:Y:S01]  /*2b50*/  R2UR UR4, R5 ;  /* 0x00000000050472ca */ /* 0x002fe200000e0000 */
[----:B------:R0:W5:Y:S02]  /*2b60*/  LDG.E.U8 R29, desc[UR14][R10.64] ;  /* 0x0000000e0a1d7981 */ /* 0x000164000c1e1100 */
[----:B------:R-:W-:Y:S01]  /*2b70*/  IMAD.MOV R5, RZ, RZ, -R13 ;  /* 0x000000ffff057224 */ /* 0x000fe200078e0a0d */
[----:B------:R-:W-:-:S03]  /*2b80*/  IADD3 R37, PT, PT, R18, 0x140, RZ ;  /* 0x0000014012257810 */ /* 0x000fc60007ffe0ff */
[----:B------:R-:W-:Y:S01]  /*2b90*/  IMAD R5, R5, UR12, R30 ;  /* 0x0000000c05057c24 */ /* 0x000fe2000f8e021e */
[----:B0-----:R-:W-:-:S04]  /*2ba0*/  SHF.R.S64 R10, RZ, 0x1e, R15 ;  /* 0x0000001eff0a7819 */ /* 0x001fc8000000100f */
[----:B------:R-:W-:-:S04]  /*2bb0*/  IADD3 R10, P5, PT, R10, UR44, RZ ;  /* 0x0000002c0a0a7c10 */ /* 0x000fc8000ffbe0ff */
[----:B------:R-:W-:Y:S02]  /*2bc0*/  LEA.HI.X.SX32 R11, R15, UR45, 0x2, P5 ;  /* 0x0000002d0f0b7c11 */ /* 0x000fe4000a8f16ff */
[----:B------:R-:W-:Y:S02]  /*2bd0*/  ISETP.LT.U32.AND P5, PT, R5, UR12, PT ;  /* 0x0000000c05007c0c */ /* 0x000fe4000bfa1070 */
[----:B------:R-:W-:-:S05]  /*2be0*/  IABS R30, R37 ;  /* 0x00000025001e7213 */ /* 0x000fca0000000000 */
[----:B------:R-:W-:Y:S01]  /*2bf0*/  IMAD.HI.U32 R15, R30, UR7, RZ ;  /* 0x000000071e0f7c27 */ /* 0x000fe2000f8e00ff */
[----:B--2---:R-:W-:-:S03]  /*2c00*/  ISETP.NE.AND P3, PT, R14, RZ, PT ;  /* 0x000000ff0e00720c */ /* 0x004fc60003f65270 */
[----:B------:R-:W-:Y:S02]  /*2c10*/  IMAD.MOV R31, RZ, RZ, -R15 ;  /* 0x000000ffff1f7224 */ /* 0x000fe400078e0a0f */
[----:B------:R-:W-:Y:S01]  /*2c20*/  @!P5 VIADD R5, R5, -UR12 ;  /* 0x8000000c0505dc36 */ /* 0x000fe20008000000 */
[----:B---3--:R-:W-:Y:S01]  /*2c30*/  ISETP.NE.AND P6, PT, R33, RZ, PT ;  /* 0x000000ff2100720c */ /* 0x008fe20003fc5270 */
[----:B------:R-:W-:Y:S01]  /*2c40*/  IMAD R30, R31, UR11, R30 ;  /* 0x0000000b1f1e7c24 */ /* 0x000fe2000f8e021e */
[----:B------:R-:W-:Y:S02]  /*2c50*/  P2R R14, PR, RZ, 0x8 ;  /* 0x00000008ff0e7803 */ /* 0x000fe40000000000 */
[----:B------:R-:W-:Y:S02]  /*2c60*/  ISETP.GE.U32.AND P3, PT, R5, UR12, PT ;  /* 0x0000000c05007c0c */ /* 0x000fe4000bf66070 */
[----:B------:R-:W-:Y:S02]  /*2c70*/  P2R R5, PR, RZ, 0x40 ;  /* 0x00000040ff057803 */ /* 0x000fe40000000000 */
[----:B------:R-:W-:Y:S01]  /*2c80*/  ISETP.LT.U32.AND P6, PT, R30, UR11, PT ;  /* 0x0000000b1e007c0c */ /* 0x000fe2000bfc1070 */
[----:B------:R-:W-:-:S12]  /*2c90*/  @!P5 VIADD R13, R13, 0x1 ;  /* 0x000000010d0dd836 */ /* 0x000fd80000000000 */
[----:B------:R-:W-:-:S05]  /*2ca0*/  @!P6 VIADD R30, R30, -UR11 ;  /* 0x8000000b1e1eec36 */ /* 0x000fca0008000000 */
[----:B------:R-:W-:Y:S02]  /*2cb0*/  ISETP.GE.U32.AND P5, PT, R30, UR11, PT ;  /* 0x0000000b1e007c0c */ /* 0x000fe4000bfa6070 */
[----:B------:R-:W-:Y:S02]  /*2cc0*/  @!P6 IADD3 R15, PT, PT, R15, 0x1, RZ ;  /* 0x000000010f0fe810 */ /* 0x000fe40007ffe0ff */
[----:B------:R-:W-:-:S09]  /*2cd0*/  LOP3.LUT R30, R37, UR55, RZ, 0x3c, !PT ;  /* 0x00000037251e7c12 */ /* 0x000fd2000f8e3cff */
[----:B------:R-:W-:Y:S01]  /*2ce0*/  @P5 VIADD R15, R15, 0x1 ;  /* 0x000000010f0f5836 */ /* 0x000fe20000000000 */
[----:B------:R-:W-:-:S03]  /*2cf0*/  ISETP.GE.AND P5, PT, R30, RZ, PT ;  /* 0x000000ff1e00720c */ /* 0x000fc60003fa6270 */
[----:B------:R-:W-:Y:S02]  /*2d00*/  IMAD.MOV.U32 R40, RZ, RZ, R15 ;  /* 0x000000ffff287224 */ /* 0x000fe400078e000f */
[----:B------:R0:W2:Y:S08]  /*2d10*/  LDG.E R15, desc[UR14][R10.64] ;  /* 0x0000000e0a0f7981 */ /* 0x0000b0000c1e1900 */
[----:B------:R-:W-:Y:S01]  /*2d20*/  @!P5 IMAD.MOV R40, RZ, RZ, -R40 ;  /* 0x000000ffff28d224 */ /* 0x000fe200078e0a28 */
[----:B------:R-:W-:-:S04]  /*2d30*/  IADD3 R30, P5, PT, R36, UR46, RZ ;  /* 0x0000002e241e7c10 */ /* 0x000fc8000ffbe0ff */
[----:B------:R-:W-:Y:S02]  /*2d40*/  LEA.HI.X.SX32 R31, R36, UR47, 0x1, P5 ;  /* 0x0000002f241f7c11 */ /* 0x000fe4000a8f0eff */
[----:B------:R-:W-:Y:S02]  /*2d50*/  SEL R36, R17, R40, !P2 ;  /* 0x0000002811247207 */ /* 0x000fe40005000000 */
[----:B------:R-:W-:Y:S01]  /*2d60*/  LOP3.LUT R33, R12, UR57, RZ, 0x3c, !PT ;  /* 0x000000390c217c12 */ /* 0x000fe2000f8e3cff */
[----:B------:R-:W3:Y:S02]  /*2d70*/  LDG.E.U8 R30, desc[UR14][R30.64] ;  /* 0x0000000e1e1e7981 */ /* 0x000ee4000c1e1100 */
[----:B0-----:R-:W-:-:S04]  /*2d80*/  IMAD.MOV R10, RZ, RZ, -R36 ;  /* 0x000000ffff0a7224 */ /* 0x001fc800078e0a24 */
[----:B------:R-:W-:Y:S01]  /*2d90*/  IMAD R41, R10, UR55, R37 ;  /* 0x000000370a297c24 */ /* 0x000fe2000f8e0225 */
[----:B------:R-:W-:-:S04]  /*2da0*/  SEL R32, R32, RZ, P0 ;  /* 0x000000ff20207207 */ /* 0x000fc80000000000 */
[----:B------:R-:W-:Y:S02]  /*2db0*/  IABS R11, R41 ;  /* 0x00000029000b7213 */ /* 0x000fe40000000000 */
[----:B------:R-:W-:-:S03]  /*2dc0*/  ISETP.GE.AND P6, PT, R33, RZ, PT ;  /* 0x000000ff2100720c */ /* 0x000fc60003fc6270 */
[----:B------:R-:W-:-:S04]  /*2dd0*/  IMAD.HI.U32 R10, R11, UR9, RZ ;  /* 0x000000090b0a7c27 */ /* 0x000fc8000f8e00ff */
[----:B------:R-:W-:Y:S01]  /*2de0*/  IMAD R33, R32, UR40, RZ ;  /* 0x0000002820217c24 */ /* 0x000fe2000f8e02ff */
[----:B------:R-:W-:-:S05]  /*2df0*/  IADD3 R32, PT, PT, -R10, RZ, RZ ;  /* 0x000000ff0a207210 */ /* 0x000fca0007ffe1ff */
[----:B------:R-:W-:-:S05]  /*2e00*/  IMAD R11, R32, UR10, R11 ;  /* 0x0000000a200b7c24 */ /* 0x000fca000f8e020b */
[----:B------:R-:W-:-:S13]  /*2e10*/  ISETP.LT.U32.AND P5, PT, R11, UR10, PT ;  /* 0x0000000a0b007c0c */ /* 0x000fda000bfa1070 */
[----:B------:R-:W-:Y:S02]  /*2e20*/  @!P5 VIADD R11, R11, -UR10 ;  /* 0x8000000a0b0bdc36 */ /* 0x000fe40008000000 */
[----:B------:R-:W-:-:S03]  /*2e30*/  @!P5 VIADD R10, R10, 0x1 ;  /* 0x000000010a0ad836 */ /* 0x000fc60000000000 */
[----:B------:R-:W-:Y:S02]  /*2e40*/  ISETP.GE.U32.AND P5, PT, R11, UR10, PT ;  /* 0x0000000a0b007c0c */ /* 0x000fe4000bfa6070 */
[----:B------:R-:W-:Y:S02]  /*2e50*/  LOP3.LUT R11, R41, UR56, RZ, 0x3c, !PT ;  /* 0x00000038290b7c12 */ /* 0x000fe4000f8e3cff */
[----:B------:R-:W-:-:S09]  /*2e60*/  @P3 IADD3 R13, PT, PT, R13, 0x1, RZ ;  /* 0x000000010d0d3810 */ /* 0x000fd20007ffe0ff */
[----:B------:R-:W-:Y:S02]  /*2e70*/  @P5 IADD3 R10, PT, PT, R10, 0x1, RZ ;  /* 0x000000010a0a5810 */ /* 0x000fe40007ffe0ff */
[----:B------:R-:W-:Y:S02]  /*2e80*/  ISETP.GE.AND P5, PT, R11, RZ, PT ;  /* 0x000000ff0b00720c */ /* 0x000fe40003fa6270 */
[----:B------:R-:W-:Y:S02]  /*2e90*/  ISETP.NE.AND P3, PT, RZ, UR57, PT ;  /* 0x00000039ff007c0c */ /* 0x000fe4000bf65270 */
[----:B------:R-:W-:Y:S02]  /*2ea0*/  @!P6 IADD3 R13, PT, PT, -R13, RZ, RZ ;  /* 0x000000ff0d0de210 */ /* 0x000fe40007ffe1ff */
[----:B------:R-:W-:Y:S02]  /*2eb0*/  SEL R38, R38, RZ, P4 ;  /* 0x000000ff26267207 */ /* 0x000fe40002000000 */
[----:B------:R-:W-:-:S05]  /*2ec0*/  SEL R13, R16, R13, !P3 ;  /* 0x0000000d100d7207 */ /* 0x000fca0005800000 */
[----:B------:R-:W-:Y:S01]  /*2ed0*/  @!P5 IMAD.MOV R10, RZ, RZ, -R10 ;  /* 0x000000ffff0ad224 */ /* 0x000fe200078e0a0a */
[----:B------:R-:W-:Y:S01]  /*2ee0*/  PLOP3.LUT P5, PT, PT, PT, UP0, 0x40, 0x4 ;  /* 0x000000000004781c */ /* 0x000fe20003fae808 */
[----:B------:R-:W-:Y:S02]  /*2ef0*/  IMAD R38, R38, UR41, R33 ;  /* 0x0000002926267c24 */ /* 0x000fe4000f8e0221 */
[----:B------:R-:W-:Y:S01]  /*2f00*/  IMAD.MOV R33, RZ, RZ, -R13 ;  /* 0x000000ffff217224 */ /* 0x000fe200078e0a0d */
[----:B------:R-:W-:Y:S02]  /*2f10*/  SEL R13, R13, RZ, !P5 ;  /* 0x000000ff0d0d7207 */ /* 0x000fe40006800000 */
[----:B------:R-:W-:-:S03]  /*2f20*/  SEL R42, R20, R10, !P1 ;  /* 0x0000000a142a7207 */ /* 0x000fc60004800000 */
[----:B------:R-:W-:Y:S02]  /*2f30*/  IMAD R13, R13, UR42, R38 ;  /* 0x0000002a0d0d7c24 */ /* 0x000fe4000f8e0226 */
[----:B------:R-:W-:-:S04]  /*2f40*/  IMAD.MOV R38, RZ, RZ, -R42 ;  /* 0x000000ffff267224 */ /* 0x000fc800078e0a2a */
[----:B------:R-:W-:-:S05]  /*2f50*/  IMAD R38, R38, UR56, R41 ;  /* 0x0000003826267c24 */ /* 0x000fca000f8e0229 */
[----:B------:R-:W-:Y:S01]  /*2f60*/  IABS R10, R38 ;  /* 0x00000026000a7213 */ /* 0x000fe20000000000 */
[----:B------:R-:W-:-:S04]  /*2f70*/  IMAD R12, R33, UR57, R12 ;  /* 0x00000039210c7c24 */ /* 0x000fc8000f8e020c */
[----:B------:R-:W-:Y:S01]  /*2f80*/  IMAD.HI.U32 R40, R10, UR5, RZ ;  /* 0x000000050a287c27 */ /* 0x000fe2000f8e00ff */
[----:B------:R-:W-:Y:S02]  /*2f90*/  PLOP3.LUT P5, PT, PT, PT, UP1, 0x40, 0x4 ;  /* 0x000000000004781c */ /* 0x000fe40003fae818 */
[----:B------:R-:W-:Y:S02]  /*2fa0*/  SHF.R.S64 R32, RZ, 0x1e, R28 ;  /* 0x0000001eff207819 */ /* 0x000fe4000000101c */
[----:B------:R-:W-:Y:S02]  /*2fb0*/  IADD3 R11, PT, PT, -R40, RZ, RZ ;  /* 0x000000ff280b7210 */ /* 0x000fe40007ffe1ff */
[----:B------:R-:W-:Y:S02]  /*2fc0*/  SEL R12, R12, RZ, !P5 ;  /* 0x000000ff0c0c7207 */ /* 0x000fe40006800000 */
[----:B------:R-:W-:Y:S01]  /*2fd0*/  IADD3 R32, P5, PT, R32, UR44, RZ ;  /* 0x0000002c20207c10 */ /* 0x000fe2000ffbe0ff */
[----:B------:R-:W-:-:S03]  /*2fe0*/  IMAD R10, R11, UR12, R10 ;  /* 0x0000000c0b0a7c24 */ /* 0x000fc6000f8e020a */
[----:B------:R-:W-:Y:S02]  /*2ff0*/  LEA.HI.X.SX32 R33, R28, UR45, 0x2, P5 ;  /* 0x0000002d1c217c11 */ /* 0x000fe4000a8f16ff */
[----:B------:R-:W-:Y:S01]  /*3000*/  ISETP.LT.U32.AND P5, PT, R10, UR12, PT ;  /* 0x0000000c0a007c0c */ /* 0x000fe2000bfa1070 */
[----:B------:R-:W-:Y:S01]  /*3010*/  IMAD R13, R12, UR43, R13 ;  /* 0x0000002b0c0d7c24 */ /* 0x000fe2000f8e020d */
[----:B------:R-:W-:Y:S01]  /*3020*/  SEL R36, R36, RZ, P0 ;  /* 0x000000ff24247207 */ /* 0x000fe20000000000 */
[----:B------:R0:W2:Y:S10]  /*3030*/  LDG.E R28, desc[UR14][R32.64] ;  /* 0x0000000e201c7981 */ /* 0x0000b4000c1e1900 */
[----:B------:R-:W-:-:S02]  /*3040*/  @!P5 VIADD R10, R10, -UR12 ;  /* 0x8000000c0a0adc36 */ /* 0x000fc40008000000 */
[----:B------:R-:W-:-:S03]  /*3050*/  @!P5 VIADD R40, R40, 0x1 ;  /* 0x000000012828d836 */ /* 0x000fc60000000000 */
[----:B------:R-:W-:Y:S02]  /*3060*/  ISETP.GE.U32.AND P5, PT, R10, UR12, PT ;  /* 0x0000000c0a007c0c */ /* 0x000fe4000bfa6070 */
[----:B------:R-:W-:-:S11]  /*3070*/  LOP3.LUT R10, R38, UR57, RZ, 0x3c, !PT ;  /* 0x00000039260a7c12 */ /* 0x000fd6000f8e3cff */
[----:B------:R-:W-:Y:S02]  /*3080*/  @P5 IADD3 R40, PT, PT, R40, 0x1, RZ ;  /* 0x0000000128285810 */ /* 0x000fe40007ffe0ff */
[----:B------:R-:W-:-:S04]  /*3090*/  IADD3 R12, P5, PT, R13, UR46, RZ ;  /* 0x0000002e0d0c7c10 */ /* 0x000fc8000ffbe0ff */
[----:B------:R-:W-:Y:S02]  /*30a0*/  LEA.HI.X.SX32 R13, R13, UR47, 0x1, P5 ;  /* 0x0000002f0d0d7c11 */ /* 0x000fe4000a8f0eff */
[----:B------:R-:W-:Y:S01]  /*30b0*/  ISETP.GE.AND P5, PT, R10, RZ, PT ;  /* 0x000000ff0a00720c */ /* 0x000fe20003fa6270 */
[----:B0-----:R-:W-:Y:S01]  /*30c0*/  IMAD R33, R36, UR40, RZ ;  /* 0x0000002824217c24 */ /* 0x001fe2000f8e02ff */
[----:B------:R-:W-:Y:S01]  /*30d0*/  SEL R32, R42, RZ, P4 ;  /* 0x000000ff2a207207 */ /* 0x000fe20002000000 */
[----:B------:R0:W2:Y:S10]  /*30e0*/  LDG.E.U8 R31, desc[UR14][R12.64] ;  /* 0x0000000e0c1f7981 */ /* 0x0000b4000c1e1100 */
[----:B------:R-:W-:Y:S01]  /*30f0*/  @!P5 IMAD.MOV R40, RZ, RZ, -R40 ;  /* 0x000000ffff28d224 */ /* 0x000fe200078e0a28 */
[----:B------:R-:W-:-:S04]  /*3100*/  PLOP3.LUT P5, PT, PT, PT, UP0, 0x40, 0x4 ;  /* 0x000000000004781c */ /* 0x000fc80003fae808 */
[----:B------:R-:W-:Y:S01]  /*3110*/  SEL R40, R16, R40, !P3 ;  /* 0x0000002810287207 */ /* 0x000fe20005800000 */
[----:B------:R-:W-:-:S03]  /*3120*/  IMAD R33, R32, UR41, R33 ;  /* 0x0000002920217c24 */ /* 0x000fc6000f8e0221 */
[----:B0-----:R-:W-:Y:S01]  /*3130*/  SEL R12, R40, RZ, !P5 ;  /* 0x000000ff280c7207 */ /* 0x001fe20006800000 */
[----:B------:R-:W-:-:S04]  /*3140*/  IMAD.MOV R13, RZ, RZ, -R40 ;  /* 0x000000ffff0d7224 */ /* 0x000fc800078e0a28 */
[----:B------:R-:W-:Y:S02]  /*3150*/  IMAD R38, R13, UR57, R38 ;  /* 0x000000390d267c24 */ /* 0x000fe4000f8e0226 */
[----:B------:R-:W-:Y:S01]  /*3160*/  IMAD R13, R12, UR42, R33 ;  /* 0x0000002a0c0d7c24 */ /* 0x000fe2000f8e0221 */
[----:B------:R-:W-:Y:S02]  /*3170*/  IADD3 R33, PT, PT, R18, 0x160, RZ ;  /* 0x0000016012217810 */ /* 0x000fe40007ffe0ff */
[----:B------:R-:W-:Y:S02]  /*3180*/  SHF.R.S64 R10, RZ, 0x1e, R37 ;  /* 0x0000001eff0a7819 */ /* 0x000fe40000001025 */
        /* <DEDUP_REMOVED lines=12> */
[----:B------:R-:W-:-:S04]  /*3250*/  PLOP3.LUT P5, PT, PT, PT, UP1, 0x40, 0x4 ;  /* 0x000000000004781c */ /* 0x000fc80003fae818 */
[----:B------:R-:W-:Y:S02]  /*3260*/  SEL R38, R38, RZ, !P5 ;  /* 0x000000ff26267207 */ /* 0x000fe40006800000 */
[----:B------:R-:W-:Y:S01]  /*3270*/  ISETP.GE.AND P5, PT, R32, RZ, PT ;  /* 0x000000ff2000720c */ /* 0x000fe20003fa6270 */
[----:B------:R-:W-:Y:S01]  /*3280*/  IMAD.MOV.U32 R36, RZ, RZ, R12 ;  /* 0x000000ffff247224 */ /* 0x000fe200078e000c */
[----:B------:R0:W2:Y:S11]  /*3290*/  LDG.E R32, desc[UR14][R10.64] ;  /* 0x0000000e0a207981 */ /* 0x0000b6000c1e1900 */
[----:B------:R-:W-:-:S04]  /*32a0*/  @!P5 IADD3 R36, PT, PT, -R36, RZ, RZ ;  /* 0x000000ff2424d210 */ /* 0x000fc80007ffe1ff */
[----:B------:R-:W-:-:S05]  /*32b0*/  SEL R40, R17, R36, !P2 ;  /* 0x0000002411287207 */ /* 0x000fca0005000000 */
[----:B------:R-:W-:-:S04]  /*32c0*/  IMAD.MOV R36, RZ, RZ, -R40 ;  /* 0x000000ffff247224 */ /* 0x000fc800078e0a28 */
[----:B------:R-:W-:Y:S02]  /*32d0*/  IMAD R42, R36, UR55, R33 ;  /* 0x00000037242a7c24 */ /* 0x000fe4000f8e0221 */
[----:B------:R-:W-:-:S03]  /*32e0*/  IMAD R13, R38, UR43, R13 ;  /* 0x0000002b260d7c24 */ /* 0x000fc6000f8e020d */
[----:B------:R-:W-:-:S05]  /*32f0*/  IABS R38, R42 ;  /* 0x0000002a00267213 */ /* 0x000fca0000000000 */
[----:B------:R-:W-:-:S04]  /*3300*/  IMAD.HI.U32 R36, R38, UR9, RZ ;  /* 0x0000000926247c27 */ /* 0x000fc8000f8e00ff */
[----:B------:R-:W-:Y:S01]  /*3310*/  IMAD.MOV R41, RZ, RZ, -R36 ;  /* 0x000000ffff297224 */ /* 0x000fe200078e0a24 */
[----:B------:R-:W-:-:S03]  /*3320*/  IADD3 R12, P5, PT, R13, UR46, RZ ;  /* 0x0000002e0d0c7c10 */ /* 0x000fc6000ffbe0ff */
[----:B------:R-:W-:Y:S01]  /*3330*/  IMAD R38, R41, UR10, R38 ;  /* 0x0000000a29267c24 */ /* 0x000fe2000f8e0226 */
[----:B------:R-:W-:-:S04]  /*3340*/  LEA.HI.X.SX32 R13, R13, UR47, 0x1, P5 ;  /* 0x0000002f0d0d7c11 */ /* 0x000fc8000a8f0eff */
[----:B------:R-:W-:Y:S01]  /*3350*/  ISETP.LT.U32.AND P5, PT, R38, UR10, PT ;  /* 0x0000000a26007c0c */ /* 0x000fe2000bfa1070 */
[----:B------:R1:W2:-:S12]  /*3360*/  LDG.E.U8 R37, desc[UR14][R12.64] ;  /* 0x0000000e0c257981 */ /* 0x000298000c1e1100 */
        /* <DEDUP_REMOVED lines=13> */
[----:B-1----:R-:W-:Y:S01]  /*3440*/  IMAD R13, R11, UR41, R10 ;  /* 0x000000290b0d7c24 */ /* 0x002fe2000f8e020a */
        /* <DEDUP_REMOVED lines=10> */
[----:B------:R-:W-:Y:S01]  /*34f0*/  ISETP.GE.AND P5, PT, R11, RZ, PT ;  /* 0x000000ff0b00720c */ /* 0x000fe20003fa6270 */
[----:B------:R-:W-:-:S12]  /*3500*/  VIADD R38, R18, 0x180 ;  /* 0x0000018012267836 */ /* 0x000fd80000000000 */
[----:B------:R-:W-:-:S04]  /*3510*/  @!P5 IADD3 R10, PT, PT, -R10, RZ, RZ ;  /* 0x000000ff0a0ad210 */ /* 0x000fc80007ffe1ff */
[----:B------:R-:W-:Y:S02]  /*3520*/  SEL R10, R16, R10, !P3 ;  /* 0x0000000a100a7207 */ /* 0x000fe40005800000 */
[----:B------:R-:W-:-:S03]  /*3530*/  PLOP3.LUT P5, PT, PT, PT, UP0, 0x40, 0x4 ;  /* 0x000000000004781c */ /* 0x000fc60003fae808 */
[----:B------:R-:W-:Y:S01]  /*3540*/  IMAD.MOV R11, RZ, RZ, -R10 ;  /* 0x000000ffff0b7224 */ /* 0x000fe200078e0a0a */
[----:B------:R-:W-:Y:S02]  /*3550*/  SEL R10, R10, RZ, !P5 ;  /* 0x000000ff0a0a7207 */ /* 0x000fe40006800000 */
[----:B------:R-:W-:Y:S01]  /*3560*/  IABS R41, R38 ;  /* 0x0000002600297213 */ /* 0x000fe20000000000 */
[----:B------:R-:W-:Y:S01]  /*3570*/  IMAD R11, R11, UR57, R42 ;  /* 0x000000390b0b7c24 */ /* 0x000fe2000f8e022a */
[----:B------:R-:W-:Y:S01]  /*3580*/  PLOP3.LUT P5, PT, PT, PT, UP1, 0x40, 0x4 ;  /* 0x000000000004781c */ /* 0x000fe20003fae818 */
[----:B------:R-:W-:Y:S01]  /*3590*/  IMAD R13, R10, UR42, R13 ;  /* 0x0000002a0a0d7c24 */ /* 0x000fe2000f8e020d */
[----:B------:R-:W-:Y:S01]  /*35a0*/  SHF.R.S64 R10, RZ, 0x1e, R33 ;  /* 0x0000001eff0a7819 */ /* 0x000fe20000001021 */
[----:B------:R-:W-:Y:S01]  /*35b0*/  IMAD.HI.U32 R40, R41, UR7, RZ ;  /* 0x0000000729287c27 */ /* 0x000fe2000f8e00ff */
[----:B------:R-:W-:Y:S02]  /*35c0*/  SEL R12, R11, RZ, !P5 ;  /* 0x000000ff0b0c7207 */ /* 0x000fe40006800000 */
[----:B------:R-:W-:-:S02]  /*35d0*/  IADD3 R10, P5, PT, R10, UR44, RZ ;  /* 0x0000002c0a0a7c10 */ /* 0x000fc4000ffbe0ff */
[----:B------:R-:W-:Y:S01]  /*35e0*/  IADD3 R42, PT, PT, -R40, RZ, RZ ;  /* 0x000000ff282a7210 */ /* 0x000fe20007ffe1ff */
[----:B------:R-:W-:Y:S01]  /*35f0*/  IMAD R13, R12, UR43, R13 ;  /* 0x0000002b0c0d7c24 */ /* 0x000fe2000f8e020d */
[----:B------:R-:W-:-:S03]  /*3600*/  LEA.HI.X.SX32 R11, R33, UR45, 0x2, P5 ;  /* 0x0000002d210b7c11 */ /* 0x000fc6000a8f16ff */
[----:B------:R-:W-:Y:S01]  /*3610*/  IMAD R41, R42, UR11, R41 ;  /* 0x0000000b2a297c24 */ /* 0x000fe2000f8e0229 */
[C---:B------:R-:W-:Y:S01]  /*3620*/  IADD3 R12, P5, PT, R13.reuse, UR46, RZ ;  /* 0x0000002e0d0c7c10 */ /* 0x040fe2000ffbe0ff */
[----:B------:R0:W2:Y:S03]  /*3630*/  LDG.E R33, desc[UR14][R10.64] ;  /* 0x0000000e0a217981 */ /* 0x0000a6000c1e1900 */
[----:B------:R-:W-:Y:S02]  /*3640*/  LEA.HI.X.SX32 R13, R13, UR47, 0x1, P5 ;  /* 0x0000002f0d0d7c11 */ /* 0x000fe4000a8f0eff */
[----:B------:R-:W-:-:S03]  /*3650*/  ISETP.LT.U32.AND P5, PT, R41, UR11, PT ;  /* 0x0000000b29007c0c */ /* 0x000fc6000bfa1070 */
[----:B------:R1:W2:Y:S10]  /*3660*/  LDG.E.U8 R36, desc[UR16][R12.64] ;  /* 0x000000100c247981 */ /* 0x0002b4000c1e1100 */
[----:B------:R-:W-:-:S02]  /*3670*/  @!P5 VIADD R41, R41, -UR11 ;  /* 0x8000000b2929dc36 */ /* 0x000fc40008000000 */
        /* <DEDUP_REMOVED lines=47> */
[----:B------:R-:W-:Y:S01]  /*3970*/  SEL R11, R11, RZ, !P5 ;  /* 0x000000ff0b0b7207 */ /* 0x000fe20006800000 */
[----:B------:R-:W-:-:S04]  /*3980*/  VIADD R41, R18, 0x1a0 ;  /* 0x000001a012297836 */ /* 0x000fc80000000000 */
[----:B------:R-:W-:Y:S01]  /*3990*/  IMAD R13, R11, UR43, R10 ;  /* 0x0000002b0b0d7c24 */ /* 0x000fe2000f8e020a */
[----:B------:R-:W-:Y:S02]  /*39a0*/  SHF.R.S64 R10, RZ, 0x1e, R38 ;  /* 0x0000001eff0a7819 */ /* 0x000fe40000001026 */
[----:B------:R-:W-:Y:S02]  /*39b0*/  IABS R43, R41 ;  /* 0x00000029002b7213 */ /* 0x000fe40000000000 */
[----:B------:R-:W-:-:S03]  /*39c0*/  IADD3 R10, P5, PT, R10, UR44, RZ ;  /* 0x0000002c0a0a7c10 */ /* 0x000fc6000ffbe0ff */
[----:B------:R-:W-:Y:S01]  /*39d0*/  IMAD.HI.U32 R42, R43, UR7, RZ ;  /* 0x000000072b2a7c27 */ /* 0x000fe2000f8e00ff */
[----:B------:R-:W-:Y:S02]  /*39e0*/  LEA.HI.X.SX32 R11, R38, UR45, 0x2, P5 ;  /* 0x0000002d260b7c11 */ /* 0x000fe4000a8f16ff */
[----:B------:R-:W-:-:S03]  /*39f0*/  IADD3 R12, P5, PT, R13, UR46, RZ ;  /* 0x0000002e0d0c7c10 */ /* 0x000fc6000ffbe0ff */
[----:B------:R0:W2:Y:S01]  /*3a00*/  LDG.E R38, desc[UR14][R10.64] ;  /* 0x0000000e0a267981 */ /* 0x0000a2000c1e1900 */
[----:B------:R-:W-:Y:S02]  /*3a10*/  LEA.HI.X.SX32 R13, R13, UR47, 0x1, P5 ;  /* 0x0000002f0d0d7c11 */ /* 0x000fe4000a8f0eff */
[----:B----4-:R-:W-:Y:S02]  /*3a20*/  ISETP.NE.AND P5, PT, R0, RZ, PT ;  /* 0x000000ff0000720c */ /* 0x010fe40003fa5270 */
[----:B-----5:R-:W-:Y:S01]  /*3a30*/  ISETP.NE.AND P6, PT, R39, RZ, PT ;  /* 0x000000ff2700720c */ /* 0x020fe20003fc5270 */
        /* <DEDUP_REMOVED lines=57> */
[----:B------:R-:W-:Y:S02]  /*3dd0*/  IADD3 R10, P5, PT, R10, UR44, RZ ;  /* 0x0000002c0a0a7c10 */ /* 0x000fe4000ffbe0ff */
[----:B------:R-:W-:Y:S02]  /*3de0*/  IABS R45, R44 ;  /* 0x0000002c002d7213 */ /* 0x000fe40000000000 */
[----:B------:R-:W-:Y:S02]  /*3df0*/  LEA.HI.X.SX32 R11, R41, UR45, 0x2, P5 ;  /* 0x0000002d290b7c11 */ /* 0x000fe4000a8f16ff */
[----:B------:R-:W-:-:S03]  /*3e00*/  IADD3 R12, P5, PT, R13, UR46, RZ ;  /* 0x0000002e0d0c7c10 */ /* 0x000fc6000ffbe0ff */
[----:B------:R0:W5:Y:S01]  /*3e10*/  LDG.E R41, desc[UR14][R10.64] ;  /* 0x0000000e0a297981 */ /* 0x000162000c1e1900 */
[----:B------:R-:W-:Y:S02]  /*3e20*/  LEA.HI.X.SX32 R13, R13, UR47, 0x1, P5 ;  /* 0x0000002f0d0d7c11 */ /* 0x000fe4000a8f0eff */
[----:B------:R-:W-:Y:S01]  /*3e30*/  ISETP.NE.AND P5, PT, R34, RZ, PT ;  /* 0x000000ff2200720c */ /* 0x000fe20003fa5270 */
        /* <DEDUP_REMOVED lines=15> */
[----:B-1----:R-:W-:-:S05]  /*3f30*/  IMAD R13, R11, UR55, R44 ;  /* 0x000000370b0d7c24 */ /* 0x002fca000f8e022c */
        /* <DEDUP_REMOVED lines=37> */
[----:B------:R-:W-:-:S02]  /*4190*/  P2R R0, PR, RZ, 0x40 ;  /* 0x00000040ff007803 */ /* 0x000fc40000000000 */
[----:B------:R-:W-:Y:S01]  /*41a0*/  ISETP.NE.AND P6, PT, R35, RZ, PT ;  /* 0x000000ff2300720c */ /* 0x000fe20003fc5270 */
[----:B------:R-:W-:Y:S01]  /*41b0*/  IMAD R11, R11, UR42, R34 ;  /* 0x0000002a0b0b7c24 */ /* 0x000fe2000f8e0222 */
        /* <DEDUP_REMOVED lines=11> */
[----:B------:R0:W5:Y:S03]  /*4270*/  LDG.E R34, desc[UR14][R10.64] ;  /* 0x0000000e0a227981 */ /* 0x000166000c1e1900 */
        /* <DEDUP_REMOVED lines=16> */
[----:B-1----:R-:W-:-:S05]  /*4380*/  IMAD R13, R10, UR55, R29 ;  /* 0x000000370a0d7c24 */ /* 0x002fca000f8e021d */
        /* <DEDUP_REMOVED lines=39> */
[----:B------:R-:W-:Y:S02]  /*4600*/  P2R R45, PR, RZ, 0x40 ;  /* 0x00000040ff2d7803 */ /* 0x000fe40000000000 */
[----:B--2---:R-:W-:Y:S01]  /*4610*/  ISETP.NE.AND P6, PT, R31, RZ, PT ;  /* 0x000000ff1f00720c */ /* 0x004fe20003fc5270 */
[----:B------:R-:W-:Y:S01]  /*4620*/  IMAD R13, R10, UR43, R11 ;  /* 0x0000002b0a0d7c24 */ /* 0x000fe2000f8e020b */
[----:B------:R-:W-:Y:S02]  /*4630*/  SHF.R.S64 R10, RZ, 0x1e, R29 ;  /* 0x0000001eff0a7819 */ /* 0x000fe4000000101d */
[----:B------:R-:W-:Y:S02]  /*4640*/  IADD3 R31, PT, PT, R18, 0x200, RZ ;  /* 0x00000200121f7810 */ /* 0x000fe40007ffe0ff */
[----:B------:R-:W-:-:S02]  /*4650*/  IADD3 R10, P5, PT, R10, UR44, RZ ;  /* 0x0000002c0a0a7c10 */ /* 0x000fc4000ffbe0ff */
        /* <DEDUP_REMOVED lines=20> */
[----:B-1----:R-:W-:-:S05]  /*47a0*/  IADD3 R12, PT, PT, -R10, RZ, RZ ;  /* 0x000000ff0a0c7210 */ /* 0x002fca0007ffe1ff */
        /* <DEDUP_REMOVED lines=44> */
[----:B------:R-:W-:Y:S02]  /*4a70*/  IADD3 R10, P5, PT, R10, UR44, RZ ;  /* 0x0000002c0a0a7c10 */ /* 0x000fe4000ffbe0ff */
[----:B------:R-:W-:Y:S02]  /*4a80*/  P2R R48, PR, RZ, 0x40 ;  /* 0x00000040ff307803 */ /* 0x000fe40000000000 */
[----:B------:R-:W-:Y:S02]  /*4a90*/  LEA.HI.X.SX32 R11, R31, UR45, 0x2, P5 ;  /* 0x0000002d1f0b7c11 */ /* 0x000fe4000a8f16ff */
[----:B------:R-:W-:Y:S01]  /*4aa0*/  ISETP.NE.AND P6, PT, R36, RZ, PT ;  /* 0x000000ff2400720c */ /* 0x000fe20003fc5270 */
[----:B------:R-:W-:Y:S01]  /*4ab0*/  IMAD.HI.U32 R36, R51, UR7, RZ ;  /* 0x0000000733247c27 */ /* 0x000fe2000f8e00ff */
[C---:B------:R-:W-:Y:S01]  /*4ac0*/  IADD3 R12, P5, PT, R13.reuse, UR46, RZ ;  /* 0x0000002e0d0c7c10 */ /* 0x040fe2000ffbe0ff */
[----:B------:R0:W2:Y:S03]  /*4ad0*/  LDG.E R31, desc[UR14][R10.64] ;  /* 0x0000000e0a1f7981 */ /* 0x0000a6000c1e1900 */
[----:B------:R-:W-:-:S02]  /*4ae0*/  LEA.HI.X.SX32 R13, R13, UR47, 0x1, P5 ;  /* 0x0000002f0d0d7c11 */ /* 0x000fc4000a8f0eff */
[----:B----4-:R-:W-:-:S03]  /*4af0*/  ISETP.NE.AND P5, PT, R40, RZ, PT ;  /* 0x000000ff2800720c */ /* 0x010fc60003fa5270 */
        /* <DEDUP_REMOVED lines=57> */
[----:B-----5:R-:W-:Y:S02]  /*4e90*/  ISETP.NE.AND P5, PT, R42, RZ, PT ;  /* 0x000000ff2a00720c */ /* 0x020fe40003fa5270 */
[----:B------:R-:W-:Y:S01]  /*4ea0*/  SHF.R.S64 R12, RZ, 0x1e, R18 ;  /* 0x0000001eff0c7819 */ /* 0x000fe20000001012 */
[----:B------:R0:W5:Y:S01]  /*4eb0*/  LDG.E.U8 R19, desc[UR14][R10.64] ;  /* 0x0000000e0a137981 */ /* 0x000162000c1e1100 */
[----:B------:R-:W-:Y:S02]  /*4ec0*/  P2R R42, PR, RZ, 0x20 ;  /* 0x00000020ff2a7803 */ /* 0x000fe40000000000 */
[----:B------:R-:W-:Y:S02]  /*4ed0*/  ISETP.NE.AND P5, PT, R43, RZ, PT ;  /* 0x000000ff2b00720c */ /* 0x000fe40003fa5270 */
[----:B------:R-:W-:-:S02]  /*4ee0*/  P2R R40, PR, RZ, 0x40 ;  /* 0x00000040ff287803 */ /* 0x000fc40000000000 */
[----:B------:R-:W-:Y:S02]  /*4ef0*/  P2R R43, PR, RZ, 0x20 ;  /* 0x00000020ff2b7803 */ /* 0x000fe40000000000 */
[----:B------:R-:W-:Y:S02]  /*4f00*/  ISETP.NE.AND P5, PT, R35, RZ, PT ;  /* 0x000000ff2300720c */ /* 0x000fe40003fa5270 */
[----:B------:R-:W-:Y:S02]  /*4f10*/  IADD3 R12, P6, PT, R12, UR44, RZ ;  /* 0x0000002c0c0c7c10 */ /* 0x000fe4000ffde0ff */
[----:B------:R-:W-:Y:S02]  /*4f20*/  P2R R35, PR, RZ, 0x20 ;  /* 0x00000020ff237803 */ /* 0x000fe40000000000 */
[----:B------:R-:W-:Y:S02]  /*4f30*/  ISETP.NE.AND P5, PT, R39, RZ, PT ;  /* 0x000000ff2700720c */ /* 0x000fe40003fa5270 */
[----:B------:R-:W-:-:S02]  /*4f40*/  LEA.HI.X.SX32 R13, R18, UR45, 0x2, P6 ;  /* 0x0000002d120d7c11 */ /* 0x000fc4000b0f16ff */
[----:B------:R-:W-:Y:S02]  /*4f50*/  P2R R39, PR, RZ, 0x20 ;  /* 0x00000020ff277803 */ /* 0x000fe40000000000 */
[----:B------:R-:W-:Y:S02]  /*4f60*/  ISETP.NE.AND P5, PT, R0, RZ, PT ;  /* 0x000000ff0000720c */ /* 0x000fe40003fa5270 */
[----:B------:R1:W2:Y:S01]  /*4f70*/  LDG.E R0, desc[UR14][R12.64] ;  /* 0x0000000e0c007981 */ /* 0x0002a2000c1e1900 */
[----:B------:R-:W-:Y:S02]  /*4f80*/  IADD3 R18, PT, PT, R18, 0x240, RZ ;  /* 0x0000024012127810 */ /* 0x000fe40007ffe0ff */
[----:B------:R-:W-:Y:S02]  /*4f90*/  P2R R51, PR, RZ, 0x20 ;  /* 0x00000020ff337803 */ /* 0x000fe40000000000 */
[----:B------:R-:W-:Y:S02]  /*4fa0*/  ISETP.NE.AND P5, PT, R5, RZ, PT ;  /* 0x000000ff0500720c */ /* 0x000fe40003fa5270 */
[----:B------:R-:W-:-:S02]  /*4fb0*/  IABS R52, R18 ;  /* 0x0000001200347213 */ /* 0x000fc40000000000 */
[----:B------:R-:W-:Y:S02]  /*4fc0*/  P2R R5, PR, RZ, 0x20 ;  /* 0x00000020ff057803 */ /* 0x000fe40000000000 */
[----:B------:R-:W-:Y:S01]  /*4fd0*/  ISETP.NE.AND P5, PT, R14, RZ, PT ;  /* 0x000000ff0e00720c */ /* 0x000fe20003fa5270 */
[----:B------:R-:W-:-:S04]  /*4fe0*/  IMAD.HI.U32 R14, R52, UR7, RZ ;  /* 0x00000007340e7c27 */ /* 0x000fc8000f8e00ff */
[----:B0-----:R-:W-:-:S04]  /*4ff0*/  IMAD.MOV R11, RZ, RZ, -R14 ;  /* 0x000000ffff0b7224 */ /* 0x001fc800078e0a0e */
        /* <DEDUP_REMOVED lines=39> */
[----:B------:R-:W-:Y:S01]  /*5270*/  FMUL R27, R27, UR4 ;  /* 0x000000041b1b7c20 */ /* 0x000fe20008400000 */
[----:B------:R-:W-:Y:S02]  /*5280*/  SEL R14, R14, RZ, P0 ;  /* 0x000000ff0e0e7207 */ /* 0x000fe40000000000 */
[----:B------:R-:W-:-:S09]  /*5290*/  PLOP3.LUT P0, PT, PT, PT, UP0, 0x40, 0x4 ;  /* 0x000000000004781c */ /* 0x000fd20003f0e808 */
[----:B------:R-:W-:-:S05]  /*52a0*/  @!P1 IMAD.MOV R10, RZ, RZ, -R10 ;  /* 0x000000ffff0a9224 */ /* 0x000fca00078e0a0a */
[----:B------:R-:W-:Y:S02]  /*52b0*/  SEL R16, R16, R10, !P3 ;  /* 0x0000000a10107207 */ /* 0x000fe40005800000 */
[----:B------:R-:W-:Y:S02]  /*52c0*/  SHF.R.S64 R10, RZ, 0x1e, R50 ;  /* 0x0000001eff0a7819 */ /* 0x000fe40000001032 */
[----:B------:R-:W-:Y:S02]  /*52d0*/  IADD3 R13, PT, PT, -R16, RZ, RZ ;  /* 0x000000ff100d7210 */ /* 0x000fe40007ffe1ff */
[----:B------:R-:W-:Y:S02]  /*52e0*/  IADD3 R10, P3, PT, R10, UR44, RZ ;  /* 0x0000002c0a0a7c10 */ /* 0x000fe4000ff7e0ff */
[----:B------:R-:W-:Y:S02]  /*52f0*/  SEL R20, R20, RZ, P4 ;  /* 0x000000ff14147207 */ /* 0x000fe40002000000 */
[----:B------:R-:W-:-:S02]  /*5300*/  ISETP.NE.AND P4, PT, R30, RZ, PT ;  /* 0x000000ff1e00720c */ /* 0x000fc40003f85270 */
[----:B------:R-:W-:Y:S01]  /*5310*/  SEL R30, R16, RZ, !P0 ;  /* 0x000000ff101e7207 */ /* 0x000fe20004000000 */
[----:B------:R-:W-:Y:S01]  /*5320*/  IMAD R44, R13, UR57, R12 ;  /* 0x000000390d2c7c24 */ /* 0x000fe2000f8e020c */
[-C--:B------:R-:W-:Y:S02]  /*5330*/  FSEL R16, R27, R4.reuse, P5 ;  /* 0x000000041b107208 */ /* 0x080fe40002800000 */
[----:B------:R-:W-:Y:S02]  /*5340*/  LEA.HI.X.SX32 R11, R50, UR45, 0x2, P3 ;  /* 0x0000002d320b7c11 */ /* 0x000fe400098f16ff */
[----:B------:R-:W-:Y:S01]  /*5350*/  ISETP.NE.AND P5, PT, R5, RZ, PT ;  /* 0x000000ff0500720c */ /* 0x000fe20003fa5270 */
[----:B------:R-:W-:Y:S01]  /*5360*/  FMUL R5, R26, UR4 ;  /* 0x000000041a057c20 */ /* 0x000fe20008400000 */
[C---:B------:R-:W-:Y:S02]  /*5370*/  IADD3 R12, P3, PT, R36.reuse, UR46, RZ ;  /* 0x0000002e240c7c10 */ /* 0x040fe4000ff7e0ff */
[----:B------:R-:W-:Y:S01]  /*5380*/  PLOP3.LUT P0, PT, PT, PT, UP1, 0x40, 0x4 ;  /* 0x000000000004781c */ /* 0x000fe20003f0e818 */
[----:B------:R-:W-:Y:S01]  /*5390*/  FMUL R21, R21, UR4 ;  /* 0x0000000415157c20 */ /* 0x000fe20008400000 */
[----:B------:R-:W-:Y:S01]  /*53a0*/  LEA.HI.X.SX32 R13, R36, UR47, 0x1, P3 ;  /* 0x0000002f240d7c11 */ /* 0x000fe200098f0eff */
[----:B------:R-:W-:Y:S01]  /*53b0*/  FMUL R17, R25, UR4 ;  /* 0x0000000419117c20 */ /* 0x000fe20008400000 */
[----:B------:R-:W-:Y:S01]  /*53c0*/  ISETP.NE.AND P3, PT, R45, RZ, PT ;  /* 0x000000ff2d00720c */ /* 0x000fe20003f65270 */
[----:B------:R-:W-:Y:S01]  /*53d0*/  FMUL R15, R15, UR4 ;  /* 0x000000040f0f7c20 */ /* 0x000fe20008400000 */
[----:B------:R-:W-:-:S02]  /*53e0*/  FSEL R5, R5, R4, P5 ;  /* 0x0000000405057208 */ /* 0x000fc40002800000 */
[----:B------:R-:W-:Y:S02]  /*53f0*/  SEL R44, R44, RZ, !P0 ;  /* 0x000000ff2c2c7207 */ /* 0x000fe40004000000 */
[----:B------:R-:W-:Y:S02]  /*5400*/  ISETP.NE.AND P5, PT, R51, RZ, PT ;  /* 0x000000ff3300720c */ /* 0x000fe40003fa5270 */
[----:B-----5:R-:W-:Y:S01]  /*5410*/  ISETP.NE.AND P0, PT, R19, RZ, PT ;  /* 0x000000ff1300720c */ /* 0x020fe20003f05270 */
[----:B------:R-:W-:Y:S01]  /*5420*/  FMUL R19, R24, UR4 ;  /* 0x0000000418137c20 */ /* 0x000fe20008400000 */
[-C--:B------:R-:W-:Y:S02]  /*5430*/  FSEL R24, R21, R4.reuse, P3 ;  /* 0x0000000415187208 */ /* 0x080fe40001800000 */
[-C--:B------:R-:W-:Y:S02]  /*5440*/  FSEL R17, R17, R4.reuse, P5 ;  /* 0x0000000411117208 */ /* 0x080fe40002800000 */
[----:B------:R-:W-:Y:S01]  /*5450*/  FSEL R21, R15, R4, P4 ;  /* 0x000000040f157208 */ /* 0x000fe20002000000 */
[----:B------:R-:W-:Y:S01]  /*5460*/  IMAD R15, R14, UR40, RZ ;  /* 0x000000280e0f7c24 */ /* 0x000fe2000f8e02ff */
[----:B------:R-:W-:-:S03]  /*5470*/  ISETP.NE.AND P5, PT, R39, RZ, PT ;  /* 0x000000ff2700720c */ /* 0x000fc60003fa5270 */
[----:B------:R-:W-:Y:S01]  /*5480*/  IMAD R15, R20, UR41, R15 ;  /* 0x00000029140f7c24 */ /* 0x000fe2000f8e020f */
[-C--:B------:R-:W-:Y:S02]  /*5490*/  FSEL R19, R19, R4.reuse, P5 ;  /* 0x0000000413137208 */ /* 0x080fe40002800000 */
[----:B------:R-:W-:Y:S01]  /*54a0*/  ISETP.NE.AND P5, PT, R35, RZ, PT ;  /* 0x000000ff2300720c */ /* 0x000fe20003fa5270 */
[----:B------:R-:W-:Y:S01]  /*54b0*/  IMAD R15, R30, UR42, R15 ;  /* 0x0000002a1e0f7c24 */ /* 0x000fe2000f8e020f */
[----:B------:R-:W-:Y:S01]  /*54c0*/  SHF.R.S64 R14, RZ, 0x1e, R18 ;  /* 0x0000001eff0e7819 */ /* 0x000fe20000001012 */
[----:B--2---:R-:W-:Y:S02]  /*54d0*/  FMUL R35, R0, UR4 ;  /* 0x0000000400237c20 */ /* 0x004fe40008400000 */
[----:B------:R-:W-:Y:S01]  /*54e0*/  IMAD R44, R44, UR43, R15 ;  /* 0x0000002b2c2c7c24 */ /* 0x000fe2000f8e020f */
[----:B------:R-:W-:Y:S02]  /*54f0*/  R2UR UR6, R2 ;  /* 0x00000000020672ca */ /* 0x000fe400000e0000 */
[----:B------:R-:W-:-:S02]  /*5500*/  FSEL R35, R35, R4, P0 ;  /* 0x0000000423237208 */ /* 0x000fc40000000000 */
[----:B------:R-:W-:Y:S02]  /*5510*/  IADD3 R14, P0, PT, R14, UR44, RZ ;  /* 0x0000002c0e0e7c10 */ /* 0x000fe4000ff1e0ff */
[----:B------:R-:W-:Y:S02]  /*5520*/  R2UR UR7, R3 ;  /* 0x00000000030772ca */ /* 0x000fe400000e0000 */
[----:B------:R-:W-:Y:S02]  /*5530*/  LEA.HI.X.SX32 R15, R18, UR45, 0x2, P0 ;  /* 0x0000002d120f7c11 */ /* 0x000fe400080f16ff */
[----:B------:R-:W-:-:S04]  /*5540*/  IADD3 R26, P0, PT, R44, UR46, RZ ;  /* 0x0000002e2c1a7c10 */ /* 0x000fc8000ff1e0ff */
[----:B------:R-:W-:-:S05]  /*5550*/  LEA.HI.X.SX32 R27, R44, UR47, 0x1, P0 ;  /* 0x0000002f2c1b7c11 */ /* 0x000fca00080f0eff */
[----:B------:R-:W2:Y:S04]  /*5560*/  LDG.E.U8 R26, desc[UR6][R26.64] ;  /* 0x000000061a1a7981 */ /* 0x000ea8000c1e1100 */
[----:B------:R0:W3:Y:S04]  /*5570*/  LDG.E R10, desc[UR6][R10.64] ;  /* 0x000000060a0a7981 */ /* 0x0000e8000c1e1900 */
[----:B------:R-:W5:Y:S04]  /*5580*/  LDG.E.U8 R12, desc[UR6][R12.64] ;  /* 0x000000060c0c7981 */ /* 0x000f68000c1e1100 */
[----:B------:R-:W5:Y:S01]  /*5590*/  LDG.E R14, desc[UR6][R14.64] ;  /* 0x000000060e0e7981 */ /* 0x000f62000c1e1900 */
[----:B------:R-:W-:-:S02]  /*55a0*/  ISETP.NE.AND P3, PT, R37, RZ, PT ;  /* 0x000000ff2500720c */ /* 0x000fc40003f65270 */
[----:B------:R-:W-:-:S04]  /*55b0*/  FMNMX R37, R35, -INF , !PT ;  /* 0xff80000023257809 */ /* 0x000fc80007800000 */
[----:B------:R-:W-:Y:S01]  /*55c0*/  FMNMX R0, R37, R16, !PT ;  /* 0x0000001025007209 */ /* 0x000fe20007800000 */
[----:B------:R-:W-:-:S03]  /*55d0*/  FMUL R23, R23, UR4 ;  /* 0x0000000417177c20 */ /* 0x000fc60008400000 */
[----:B------:R-:W-:Y:S01]  /*55e0*/  FMNMX R0, R0, R5, !PT ;  /* 0x0000000500007209 */ /* 0x000fe20007800000 */
[----:B------:R-:W-:-:S03]  /*55f0*/  FMUL R25, R22, UR4 ;  /* 0x0000000416197c20 */ /* 0x000fc60008400000 */
[----:B------:R-:W-:Y:S02]  /*5600*/  FMNMX R0, R0, R17, !PT ;  /* 0x0000001100007209 */ /* 0x000fe40007800000 */
[-C--:B------:R-:W-:Y:S02]  /*5610*/  FSEL R23, R23, R4.reuse, P5 ;  /* 0x0000000417177208 */ /* 0x080fe40002800000 */
[----:B------:R-:W-:Y:S02]  /*5620*/  ISETP.NE.AND P5, PT, R43, RZ, PT ;  /* 0x000000ff2b00720c */ /* 0x000fe40003fa5270 */
[----:B------:R-:W-:Y:S02]  /*5630*/  FMNMX R0, R0, R19, !PT ;  /* 0x0000001300007209 */ /* 0x000fe40007800000 */
[----:B------:R-:W-:Y:S02]  /*5640*/  FSEL R22, R25, R4, P5 ;  /* 0x0000000419167208 */ /* 0x000fe40002800000 */
[----:B0-----:R-:W-:Y:S01]  /*5650*/  FMNMX R11, R0, R23, !PT ;  /* 0x00000017000b7209 */ /* 0x001fe20007800000 */
[----:B------:R-:W-:-:S03]  /*5660*/  FMUL R25, R28, UR4 ;  /* 0x000000041c197c20 */ /* 0x000fc60008400000 */
[----:B------:R-:W-:Y:S02]  /*5670*/  FMNMX R11, R11, R22, !PT ;  /* 0x000000160b0b7209 */ /* 0x000fe40007800000 */
[----:B------:R-:W-:Y:S02]  /*5680*/  ISETP.NE.AND P6, PT, R48, RZ, PT ;  /* 0x000000ff3000720c */ /* 0x000fe40003fc5270 */
[----:B------:R-:W-:Y:S01]  /*5690*/  FMNMX R0, R11, R24, !PT ;  /* 0x000000180b007209 */ /* 0x000fe20007800000 */
[----:B------:R-:W-:Y:S01]  /*56a0*/  FMUL R27, R32, UR4 ;  /* 0x00000004201b7c20 */ /* 0x000fe20008400000 */
[----:B------:R-:W-:Y:S02]  /*56b0*/  FSEL R25, R25, R4, P6 ;  /* 0x0000000419197208 */ /* 0x000fe40003000000 */
[----:B------:R-:W-:Y:S01]  /*56c0*/  FMNMX R0, R0, R21, !PT ;  /* 0x0000001500007209 */ /* 0x000fe20007800000 */
[----:B------:R-:W-:Y:S01]  /*56d0*/  FMUL R33, R33, UR4 ;  /* 0x0000000421217c20 */ /* 0x000fe20008400000 */
[----:B------:R-:W-:-:S02]  /*56e0*/  ISETP.NE.AND P4, PT, R40, RZ, PT ;  /* 0x000000ff2800720c */ /* 0x000fc40003f85270 */
[-C--:B------:R-:W-:Y:S02]  /*56f0*/  FSEL R27, R27, R4.reuse, P3 ;  /* 0x000000041b1b7208 */ /* 0x080fe40001800000 */
        /* <DEDUP_REMOVED lines=9> */
[----:B------:R-:W-:Y:S01]  /*5790*/  FMUL R39, R34, UR4 ;  /* 0x0000000422277c20 */ /* 0x000fe20008400000 */
[-C--:B------:R-:W-:Y:S02]  /*57a0*/  FSEL R43, R41, R4.reuse, P5 ;  /* 0x00000004292b7208 */ /* 0x080fe40002800000 */
[----:B------:R-:W-:Y:S01]  /*57b0*/  FMNMX R0, R0, R37, !PT ;  /* 0x0000002500007209 */ /* 0x000fe20007800000 */
[----:B------:R-:W-:Y:S01]  /*57c0*/  FMUL R29, R29, UR4 ;  /* 0x000000041d1d7c20 */ /* 0x000fe20008400000 */
[----:B------:R-:W-:Y:S02]  /*57d0*/  ISETP.NE.AND P1, PT, R46, RZ, PT ;  /* 0x000000ff2e00720c */ /* 0x000fe40003f25270 */
[----:B------:R-:W-:-:S02]  /*57e0*/  FSEL R39, R39, R4, P2 ;  /* 0x0000000427277208 */ /* 0x000fc40001000000 */
[----:B------:R-:W-:Y:S01]  /*57f0*/  FMNMX R0, R0, R43, !PT ;  /* 0x0000002b00007209 */ /* 0x000fe20007800000 */
[----:B------:R-:W-:Y:S01]  /*5800*/  FMUL R31, R31, UR4 ;  /* 0x000000041f1f7c20 */ /* 0x000fe20008400000 */
[----:B----4-:R-:W-:Y:S02]  /*5810*/  ISETP.NE.AND P0, PT, R47, RZ, PT ;  /* 0x000000ff2f00720c */ /* 0x010fe40003f05270 */
[-C--:B------:R-:W-:Y:S02]  /*5820*/  FSEL R41, R29, R4.reuse, P1 ;  /* 0x000000041d297208 */ /* 0x080fe40000800000 */
[----:B------:R-:W-:Y:S02]  /*5830*/  FMNMX R0, R0, R39, !PT ;  /* 0x0000002700007209 */ /* 0x000fe40007800000 */
[----:B------:R-:W-:Y:S02]  /*5840*/  FSEL R31, R31, R4, P0 ;  /* 0x000000041f1f7208 */ /* 0x000fe40000000000 */
[----:B------:R-:W-:-:S04]  /*5850*/  FMNMX R0, R0, R41, !PT ;  /* 0x0000002900007209 */ /* 0x000fc80007800000 */
[----:B------:R-:W-:Y:S02]  /*5860*/  FMNMX R0, R0, R31, !PT ;  /* 0x0000001f00007209 */ /* 0x000fe40007800000 */
[----:B--2---:R-:W-:Y:S01]  /*5870*/  ISETP.NE.AND P2, PT, R26, RZ, PT ;  /* 0x000000ff1a00720c */ /* 0x004fe20003f45270 */
        /* <DEDUP_REMOVED lines=50> */
[----:B------:R-:W-:Y:S01]  /*5ba0*/  FADD R10, R16, -12583039 ;  /* 0xcb40007f100a7421 */ /* 0x000fe20000000000 */
[----:B------:R-:W-:Y:S01]  /*5bb0*/  FADD R14, R4, -12583039 ;  /* 0xcb40007f040e7421 */ /* 0x000fe20000000000 */
[----:B------:R-:W-:-:S02]  /*5bc0*/  IMAD.SHL.U32 R0, R0, 0x800000, RZ ;  /* 0x0080000000007824 */ /* 0x000fc400078e00ff */
[----:B------:R-:W-:Y:S01]  /*5bd0*/  FFMA R10, R35, 1.4426950216293334961, -R10 ;  /* 0x3fb8aa3b230a7823 */ /* 0x000fe2000000080a */
[----:B------:R-:W-:Y:S01]  /*5be0*/  FFMA R14, R45, 1.4426950216293334961, -R14 ;  /* 0x3fb8aa3b2d0e7823 */ /* 0x000fe2000000080e */
[----:B------:R-:W0:Y:S01]  /*5bf0*/  MUFU.EX2 R47, R47 ;  /* 0x0000002f002f7308 */ /* 0x000e220000000800 */
[----:B------:R-:W-:Y:S02]  /*5c00*/  IMAD.SHL.U32 R4, R4, 0x800000, RZ ;  /* 0x0080000004047824 */ /* 0x000fe400078e00ff */
[----:B------:R-:W-:Y:S01]  /*5c10*/  FFMA R35, R35, 1.925963033500011079e-08, R10 ;  /* 0x32a5706023237823 */ /* 0x000fe2000000000a */
[----:B------:R-:W-:Y:S01]  /*5c20*/  FFMA R45, R45, 1.925963033500011079e-08, R14 ;  /* 0x32a570602d2d7823 */ /* 0x000fe2000000000e */
[----:B------:R-:W-:Y:S01]  /*5c30*/  FFMA.SAT R10, R19, R12, 0.5 ;  /* 0x3f000000130a7423 */ /* 0x000fe2000000200c */
[----:B------:R-:W-:-:S03]  /*5c40*/  FADD R14, R20, -12583039 ;  /* 0xcb40007f140e7421 */ /* 0x000fc60000000000 */
[----:B------:R-:W-:Y:S01]  /*5c50*/  FFMA.RM R10, R10, R11, 12582913 ;  /* 0x4b4000010a0a7423 */ /* 0x000fe2000000400b */
[C---:B------:R-:W-:Y:S01]  /*5c60*/  FFMA R14, R17.reuse, 1.4426950216293334961, -R14 ;  /* 0x3fb8aa3b110e7823 */ /* 0x040fe2000000080e */
[----:B------:R-:W1:Y:S02]  /*5c70*/  MUFU.EX2 R35, R35 ;  /* 0x0000002300237308 */ /* 0x000e640000000800 */
[C---:B------:R-:W-:Y:S01]  /*5c80*/  FADD R18, R10.reuse, -12583039 ;  /* 0xcb40007f0a127421 */ /* 0x040fe20000000000 */
[----:B------:R-:W-:Y:S01]  /*5c90*/  FFMA R28, R17, 1.925963033500011079e-08, R14 ;  /* 0x32a57060111c7823 */ /* 0x000fe2000000000e */
[-C--:B------:R-:W-:Y:S01]  /*5ca0*/  FFMA.SAT R14, R23, R12.reuse, 0.5 ;  /* 0x3f000000170e7423 */ /* 0x080fe2000000200c */
[----:B------:R-:W-:Y:S02]  /*5cb0*/  IMAD.SHL.U32 R10, R10, 0x800000, RZ ;  /* 0x008000000a0a7824 */ /* 0x000fe400078e00ff */
[C---:B------:R-:W-:Y:S01]  /*5cc0*/  FFMA R18, R19.reuse, 1.4426950216293334961, -R18 ;  /* 0x3fb8aa3b13127823 */ /* 0x040fe20000000812 */
[----:B0-----:R-:W-:Y:S01]  /*5cd0*/  FMUL R17, R0, R47 ;  /* 0x0000002f00117220 */ /* 0x001fe20000400000 */
[-C--:B------:R-:W-:Y:S01]  /*5ce0*/  FFMA.RM R14, R14, R11.reuse, 12582913 ;  /* 0x4b4000010e0e7423 */ /* 0x080fe2000000400b */
[----:B------:R-:W-:Y:S01]  /*5cf0*/  SHF.L.U32 R0, R16, 0x17, RZ ;  /* 0x0000001710007819 */ /* 0x000fe200000006ff */
[----:B------:R-:W-:Y:S01]  /*5d00*/  FFMA R24, R19, 1.925963033500011079e-08, R18 ;  /* 0x32a5706013187823 */ /* 0x000fe20000000012 */
[----:B------:R-:W-:Y:S01]  /*5d10*/  FFMA.SAT R16, R5, R12, 0.5 ;  /* 0x3f00000005107423 */ /* 0x000fe2000000200c */
[C---:B------:R-:W-:Y:S01]  /*5d20*/  FADD R18, R14.reuse, -12583039 ;  /* 0xcb40007f0e127421 */ /* 0x040fe20000000000 */
[----:B------:R-:W0:Y:S01]  /*5d30*/  MUFU.EX2 R28, R28 ;  /* 0x0000001c001c7308 */ /* 0x000e220000000800 */
[----:B------:R-:W-:Y:S01]  /*5d40*/  SHF.L.U32 R14, R14, 0x17, RZ ;  /* 0x000000170e0e7819 */ /* 0x000fe200000006ff */
[----:B------:R-:W-:Y:S01]  /*5d50*/  FFMA.RM R19, R16, R11, 12582913 ;  /* 0x4b40000110137423 */ /* 0x000fe2000000400b */
[----:B------:R-:W-:Y:S01]  /*5d60*/  FFMA R18, R23, 1.4426950216293334961, -R18 ;  /* 0x3fb8aa3b17127823 */ /* 0x000fe20000000812 */
[----:B-1----:R-:W-:-:S02]  /*5d70*/  FMUL R0, R0, R35 ;  /* 0x0000002300007220 */ /* 0x002fc40000400000 */
[----:B------:R-:W-:Y:S01]  /*5d80*/  FADD R16, R19, -12583039 ;  /* 0xcb40007f13107421 */ /* 0x000fe20000000000 */
[----:B------:R-:W-:Y:S01]  /*5d90*/  FFMA R26, R23, 1.925963033500011079e-08, R18 ;  /* 0x32a57060171a7823 */ /* 0x000fe20000000012 */
[----:B------:R-:W-:Y:S01]  /*5da0*/  FFMA.SAT R18, R15, R12, 0.5 ;  /* 0x3f0000000f127423 */ /* 0x000fe2000000200c */
[----:B------:R-:W-:Y:S01]  /*5db0*/  SHF.L.U32 R19, R19, 0x17, RZ ;  /* 0x0000001713137819 */ /* 0x000fe200000006ff */
[C---:B------:R-:W-:Y:S01]  /*5dc0*/  FFMA R16, R5.reuse, 1.4426950216293334961, -R16 ;  /* 0x3fb8aa3b05107823 */ /* 0x040fe20000000810 */
[----:B------:R1:W-:Y:S01]  /*5dd0*/  MUFU.EX2 R35, R26 ;  /* 0x0000001a00237308 */ /* 0x0003e20000000800 */
[----:B------:R-:W-:Y:S02]  /*5de0*/  FFMA.RM R18, R18, R11, 12582913 ;  /* 0x4b40000112127423 */ /* 0x000fe4000000400b */
[----:B------:R-:W-:Y:S01]  /*5df0*/  FFMA R32, R5, 1.925963033500011079e-08, R16 ;  /* 0x32a5706005207823 */ /* 0x000fe20000000010 */
[----:B------:R-:W-:Y:S01]  /*5e00*/  SHF.L.U32 R5, R20, 0x17, RZ ;  /* 0x0000001714057819 */ /* 0x000fe200000006ff */
[C---:B------:R-:W-:Y:S01]  /*5e10*/  FADD R22, R18.reuse, -12583039 ;  /* 0xcb40007f12167421 */ /* 0x040fe20000000000 */
[----:B------:R-:W-:-:S02]  /*5e20*/  IMAD.SHL.U32 R18, R18, 0x800000, RZ ;  /* 0x0080000012127824 */ /* 0x000fc400078e00ff */
[----:B------:R-:W2:Y:S01]  /*5e30*/  MUFU.EX2 R45, R45 ;  /* 0x0000002d002d7308 */ /* 0x000ea20000000800 */
[----:B------:R-:W-:Y:S01]  /*5e40*/  FFMA R22, R15, 1.4426950216293334961, -R22 ;  /* 0x3fb8aa3b0f167823 */ /* 0x000fe20000000816 */
[----:B0-----:R-:W-:Y:S01]  /*5e50*/  FMUL R5, R5, R28 ;  /* 0x0000001c05057220 */ /* 0x001fe20000400000 */
[-C--:B-1----:R-:W-:Y:S02]  /*5e60*/  FFMA.SAT R26, R41, R12.reuse, 0.5 ;  /* 0x3f000000291a7423 */ /* 0x082fe4000000200c */
[----:B------:R-:W-:Y:S01]  /*5e70*/  FFMA R23, R15, 1.925963033500011079e-08, R22 ;  /* 0x32a570600f177823 */ /* 0x000fe20000000016 */
[----:B------:R-:W-:Y:S01]  /*5e80*/  FFMA.SAT R22, R21, R12, 0.5 ;  /* 0x3f00000015167423 */ /* 0x000fe2000000200c */
[-C--:B------:R-:W-:Y:S01]  /*5e90*/  FFMA.RM R26, R26, R11.reuse, 12582913 ;  /* 0x4b4000011a1a7423 */ /* 0x080fe2000000400b */
[----:B------:R0:W1:Y:S02]  /*5ea0*/  MUFU.EX2 R15, R24 ;  /* 0x00000018000f7308 */ /* 0x0000640000000800 */
[----:B------:R-:W-:-:S04]  /*5eb0*/  FFMA.RM R22, R22, R11, 12582913 ;  /* 0x4b40000116167423 */ /* 0x000fc8000000400b */
[----:B------:R-:W-:Y:S02]  /*5ec0*/  FADD R16, R22, -12583039 ;  /* 0xcb40007f16107421 */ /* 0x000fe40000000000 */
[----:B------:R-:W3:Y:S01]  /*5ed0*/  MUFU.EX2 R23, R23 ;  /* 0x0000001700177308 */ /* 0x000ee20000000800 */
[-C--:B0-----:R-:W-:Y:S01]  /*5ee0*/  FFMA.SAT R24, R39, R12.reuse, 0.5 ;  /* 0x3f00000027187423 */ /* 0x081fe2000000200c */
[C---:B------:R-:W-:Y:S01]  /*5ef0*/  FFMA R16, R21.reuse, 1.4426950216293334961, -R16 ;  /* 0x3fb8aa3b15107823 */ /* 0x040fe20000000810 */
[----:B--2---:R-:W-:Y:S02]  /*5f00*/  FMUL R4, R4, R45 ;  /* 0x0000002d04047220 */ /* 0x004fe40000400000 */
[----:B------:R-:W-:Y:S01]  /*5f10*/  FFMA.RM R24, R24, R11, 12582913 ;  /* 0x4b40000118187423 */ /* 0x000fe2000000400b */
[----:B------:R-:W-:Y:S01]  /*5f20*/  FFMA R30, R21, 1.925963033500011079e-08, R16 ;  /* 0x32a57060151e7823 */ /* 0x000fe20000000010 */
[----:B------:R-:W-:Y:S01]  /*5f30*/  FFMA.SAT R16, R25, R12, 0.5 ;  /* 0x3f00000019107423 */ /* 0x000fe2000000200c */
[----:B------:R-:W0:Y:S01]  /*5f40*/  MUFU.EX2 R32, R32 ;  /* 0x0000002000207308 */ /* 0x000e220000000800 */
[----:B-1----:R-:W-:-:S02]  /*5f50*/  FMUL R10, R10, R15 ;  /* 0x0000000f0a0a7220 */ /* 0x002fc40000400000 */
[----:B------:R-:W-:-:S04]  /*5f60*/  FFMA.RM R21, R16, R11, 12582913 ;  /* 0x4b40000110157423 */ /* 0x000fc8000000400b */
[C---:B------:R-:W-:Y:S01]  /*5f70*/  FADD R16, R21.reuse, -12583039 ;  /* 0xcb40007f15107421 */ /* 0x040fe20000000000 */
[----:B------:R-:W-:Y:S01]  /*5f80*/  SHF.L.U32 R21, R21, 0x17, RZ ;  /* 0x0000001715157819 */ /* 0x000fe200000006ff */
[----:B---3--:R-:W-:Y:S02]  /*5f90*/  FMUL R18, R18, R23 ;  /* 0x0000001712127220 */ /* 0x008fe40000400000 */
[----:B------:R-:W-:-:S04]  /*5fa0*/  FFMA R16, R25, 1.4426950216293334961, -R16 ;  /* 0x3fb8aa3b19107823 */ /* 0x000fc80000000810 */
        /* <DEDUP_REMOVED lines=8> */
[----:B------:R-:W-:Y:S01]  /*6030*/  FMUL R16, R14, R35 ;  /* 0x000000230e107220 */ /* 0x000fe20000400000 */
[----:B------:R-:W-:Y:S01]  /*6040*/  FFMA.SAT R14, R33, R12, 0.5 ;  /* 0x3f000000210e7423 */ /* 0x000fe2000000200c */
[----:B------:R1:W2:Y:S03]  /*6050*/  MUFU.EX2 R35, R30 ;  /* 0x0000001e00237308 */ /* 0x0002a60000000800 */
[----:B------:R-:W-:Y:S01]  /*6060*/  FFMA.RM R14, R14, R11, 12582913 ;  /* 0x4b4000010e0e7423 */ /* 0x000fe2000000400b */
[----:B0-----:R-:W-:Y:S01]  /*6070*/  FMUL R21, R21, R28 ;  /* 0x0000001c15157220 */ /* 0x001fe20000400000 */
[-C--:B------:R-:W-:Y:S02]  /*6080*/  FFMA.SAT R28, R31, R12.reuse, 0.5 ;  /* 0x3f0000001f1c7423 */ /* 0x080fe4000000200c */
[C---:B------:R-:W-:Y:S01]  /*6090*/  FADD R20, R14.reuse, -12583039 ;  /* 0xcb40007f0e147421 */ /* 0x040fe20000000000 */
[----:B------:R-:W0:Y:S01]  /*60a0*/  MUFU.EX2 R27, R27 ;  /* 0x0000001b001b7308 */ /* 0x000e220000000800 */
[----:B-1----:R-:W-:Y:S01]  /*60b0*/  FFMA.SAT R30, R13, R12, 0.5 ;  /* 0x3f0000000d1e7423 */ /* 0x002fe2000000200c */
[----:B------:R-:W-:Y:S01]  /*60c0*/  SHF.L.U32 R14, R14, 0x17, RZ ;  /* 0x000000170e0e7819 */ /* 0x000fe200000006ff */
[----:B------:R-:W-:-:S04]  /*60d0*/  FFMA R20, R33, 1.4426950216293334961, -R20 ;  /* 0x3fb8aa3b21147823 */ /* 0x000fc80000000814 */
[----:B------:R-:W-:Y:S01]  /*60e0*/  FFMA R33, R33, 1.925963033500011079e-08, R20 ;  /* 0x32a5706021217823 */ /* 0x000fe20000000014 */
[----:B------:R-:W-:-:S04]  /*60f0*/  FFMA.SAT R20, R37, R12, 0.5 ;  /* 0x3f00000025147423 */ /* 0x000fc8000000200c */
[----:B------:R-:W-:Y:S01]  /*6100*/  FFMA.RM R15, R20, R11, 12582913 ;  /* 0x4b400001140f7423 */ /* 0x000fe2000000400b */
[----:B------:R-:W1:Y:S03]  /*6110*/  MUFU.EX2 R33, R33 ;  /* 0x0000002100217308 */ /* 0x000e660000000800 */
[----:B------:R-:W-:-:S04]  /*6120*/  FADD R20, R15, -12583039 ;  /* 0xcb40007f0f147421 */ /* 0x000fc80000000000 */
[----:B------:R-:W-:-:S04]  /*6130*/  FFMA R20, R37, 1.4426950216293334961, -R20 ;  /* 0x3fb8aa3b25147823 */ /* 0x000fc80000000814 */
[----:B------:R-:W-:Y:S01]  /*6140*/  FFMA R37, R37, 1.925963033500011079e-08, R20 ;  /* 0x32a5706025257823 */ /* 0x000fe20000000014 */
[----:B------:R-:W-:-:S03]  /*6150*/  FFMA.SAT R20, R43, R12, 0.5 ;  /* 0x3f0000002b147423 */ /* 0x000fc6000000200c */
[----:B------:R-:W-:Y:S01]  /*6160*/  MUFU.EX2 R34, R37 ;  /* 0x0000002500227308 */ /* 0x000fe20000000800 */
[----:B------:R-:W-:-:S04]  /*6170*/  FFMA.RM R23, R20, R11, 12582913 ;  /* 0x4b40000114177423 */ /* 0x000fc8000000400b */
[C---:B------:R-:W-:Y:S01]  /*6180*/  FADD R20, R23.reuse, -12583039 ;  /* 0xcb40007f17147421 */ /* 0x040fe20000000000 */
[----:B------:R-:W-:-:S03]  /*6190*/  SHF.L.U32 R23, R23, 0x17, RZ ;  /* 0x0000001717177819 */ /* 0x000fc600000006ff */
[----:B------:R-:W-:-:S04]  /*61a0*/  FFMA R20, R43, 1.4426950216293334961, -R20 ;  /* 0x3fb8aa3b2b147823 */ /* 0x000fc80000000814 */
[----:B------:R-:W-:Y:S01]  /*61b0*/  FFMA R43, R43, 1.925963033500011079e-08, R20 ;  /* 0x32a570602b2b7823 */ /* 0x000fe20000000014 */
[----:B------:R-:W-:Y:S02]  /*61c0*/  IMAD.SHL.U32 R20, R22, 0x800000, RZ ;  /* 0x0080000016147824 */ /* 0x000fe400078e00ff */
[C---:B------:R-:W-:Y:S01]  /*61d0*/  FADD R22, R24.reuse, -12583039 ;  /* 0xcb40007f18167421 */ /* 0x040fe20000000000 */
[----:B------:R-:W-:Y:S01]  /*61e0*/  IMAD.SHL.U32 R24, R24, 0x800000, RZ ;  /* 0x0080000018187824 */ /* 0x000fe200078e00ff */
[----:B------:R-:W-:Y:S01]  /*61f0*/  MUFU.EX2 R36, R43 ;  /* 0x0000002b00247308 */ /* 0x000fe20000000800 */
[----:B--2---:R-:W-:Y:S01]  /*6200*/  FMUL R20, R20, R35 ;  /* 0x0000002314147220 */ /* 0x004fe20000400000 */
[----:B------:R-:W-:-:S04]  /*6210*/  FFMA R22, R39, 1.4426950216293334961, -R22 ;  /* 0x3fb8aa3b27167823 */ /* 0x000fc80000000816 */
[----:B------:R-:W-:Y:S01]  /*6220*/  FFMA R39, R39, 1.925963033500011079e-08, R22 ;  /* 0x32a5706027277823 */ /* 0x000fe20000000016 */
[C---:B------:R-:W-:Y:S01]  /*6230*/  FADD R22, R26.reuse, -12583039 ;  /* 0xcb40007f1a167421 */ /* 0x040fe20000000000 */
[----:B------:R-:W-:-:S03]  /*6240*/  SHF.L.U32 R26, R26, 0x17, RZ ;  /* 0x000000171a1a7819 */ /* 0x000fc600000006ff */
[C---:B------:R-:W-:Y:S01]  /*6250*/  FFMA R22, R41.reuse, 1.4426950216293334961, -R22 ;  /* 0x3fb8aa3b29167823 */ /* 0x040fe20000000816 */
[----:B------:R-:W-:Y:S03]  /*6260*/  MUFU.EX2 R39, R39 ;  /* 0x0000002700277308 */ /* 0x000fe60000000800 */
[----:B------:R-:W-:Y:S01]  /*6270*/  FFMA R41, R41, 1.925963033500011079e-08, R22 ;  /* 0x32a5706029297823 */ /* 0x000fe20000000016 */
[----:B------:R-:W-:Y:S02]  /*6280*/  IMAD.SHL.U32 R22, R25, 0x800000, RZ ;  /* 0x0080000019167824 */ /* 0x000fe400078e00ff */
[----:B------:R-:W-:Y:S02]  /*6290*/  FFMA.RM R25, R28, R11, 12582913 ;  /* 0x4b4000011c197423 */ /* 0x000fe4000000400b */
[----:B0-----:R-:W-:Y:S02]  /*62a0*/  FMUL R22, R22, R27 ;  /* 0x0000001b16167220 */ /* 0x001fe40000400000 */
[C---:B------:R-:W-:Y:S01]  /*62b0*/  FADD R28, R25.reuse, -12583039 ;  /* 0xcb40007f191c7421 */ /* 0x040fe20000000000 */
[----:B------:R-:W-:Y:S01]  /*62c0*/  FADD R27, RZ, R17 ;  /* 0x00000011ff1b7221 */ /* 0x000fe20000000000 */
[----:B------:R-:W0:Y:S01]  /*62d0*/  MUFU.EX2 R41, R41 ;  /* 0x0000002900297308 */ /* 0x000e220000000800 */
[----:B------:R-:W-:-:S02]  /*62e0*/  IMAD.SHL.U32 R25, R25, 0x800000, RZ ;  /* 0x0080000019197824 */ /* 0x000fc400078e00ff */
[----:B------:R-:W-:Y:S01]  /*62f0*/  FFMA R28, R31, 1.4426950216293334961, -R28 ;  /* 0x3fb8aa3b1f1c7823 */ /* 0x000fe2000000081c */
[----:B------:R-:W-:-:S03]  /*6300*/  FADD R27, R27, R0 ;  /* 0x000000001b1b7221 */ /* 0x000fc60000000000 */
[----:B------:R-:W-:Y:S01]  /*6310*/  FFMA R32, R31, 1.925963033500011079e-08, R28 ;  /* 0x32a570601f207823 */ /* 0x000fe2000000001c */
[----:B------:R-:W-:-:S04]  /*6320*/  FFMA.SAT R28, R29, R12, 0.5 ;  /* 0x3f0000001d1c7423 */ /* 0x000fc8000000200c */
[-C--:B------:R-:W-:Y:S01]  /*6330*/  FFMA.RM R12, R28, R11.reuse, 12582913 ;  /* 0x4b4000011c0c7423 */ /* 0x080fe2000000400b */
[----:B------:R-:W-:Y:S01]  /*6340*/  FFMA.RM R11, R30, R11, 12582913 ;  /* 0x4b4000011e0b7423 */ /* 0x000fe2000000400b */
[----:B-1----:R-:W-:Y:S01]  /*6350*/  FMUL R30, R14, R33 ;  /* 0x000000210e1e7220 */ /* 0x002fe20000400000 */
[----:B------:R-:W1:Y:S01]  /*6360*/  MUFU.EX2 R32, R32 ;  /* 0x0000002000207308 */ /* 0x000e620000000800 */
[----:B------:R-:W-:Y:S01]  /*6370*/  FADD R28, R12, -12583039 ;  /* 0xcb40007f0c1c7421 */ /* 0x000fe20000000000 */
[----:B0-----:R-:W-:-:S03]  /*6380*/  FMUL R26, R26, R41 ;  /* 0x000000291a1a7220 */ /* 0x001fc60000400000 */
[----:B------:R-:W-:-:S04]  /*6390*/  FFMA R28, R29, 1.4426950216293334961, -R28 ;  /* 0x3fb8aa3b1d1c7823 */ /* 0x000fc8000000081c */
[----:B------:R-:W-:Y:S01]  /*63a0*/  FFMA R31, R29, 1.925963033500011079e-08, R28 ;  /* 0x32a570601d1f7823 */ /* 0x000fe2000000001c */
[----:B------:R-:W-:Y:S01]  /*63b0*/  FADD R28, R11, -12583039 ;  /* 0xcb40007f0b1c7421 */ /* 0x000fe20000000000 */
[----:B------:R-:W-:-:S03]  /*63c0*/  IMAD.SHL.U32 R29, R15, 0x800000, RZ ;  /* 0x008000000f1d7824 */ /* 0x000fc600078e00ff */
[----:B------:R-:W-:Y:S01]  /*63d0*/  FFMA R28, R13, 1.4426950216293334961, -R28 ;  /* 0x3fb8aa3b0d1c7823 */ /* 0x000fe2000000081c */
[----:B------:R-:W-:Y:S01]  /*63e0*/  FMUL R29, R29, R34 ;  /* 0x000000221d1d7220 */ /* 0x000fe20000400000 */
[----:B------:R-:W0:Y:S01]  /*63f0*/  MUFU.EX2 R31, R31 ;  /* 0x0000001f001f7308 */ /* 0x000e220000000800 */
[----:B-1----:R-:W-:Y:S01]  /*6400*/  FMUL R25, R25, R32 ;  /* 0x0000002019197220 */ /* 0x002fe20000400000 */
[----:B------:R-:W-:Y:S01]  /*6410*/  FFMA R13, R13, 1.925963033500011079e-08, R28 ;  /* 0x32a570600d0d7823 */ /* 0x000fe2000000001c */
[----:B------:R-:W-:-:S04]  /*6420*/  FADD R28, R27, R4 ;  /* 0x000000041b1c7221 */ /* 0x000fc80000000000 */
[----:B------:R-:W-:Y:S01]  /*6430*/  FADD R27, R28, R5 ;  /* 0x000000051c1b7221 */ /* 0x000fe20000000000 */
[----:B------:R-:W-:Y:S01]  /*6440*/  FMUL R28, R23, R36 ;  /* 0x00000024171c7220 */ /* 0x000fe20000400000 */
[----:B------:R-:W1:Y:S01]  /*6450*/  MUFU.EX2 R34, R13 ;  /* 0x0000000d00227308 */ /* 0x000e620000000800 */
[----:B------:R-:W-:Y:S02]  /*6460*/  IMAD.SHL.U32 R23, R11, 0x800000, RZ ;  /* 0x008000000b177824 */ /* 0x000fe400078e00ff */
[----:B------:R-:W-:-:S04]  /*6470*/  FADD R27, R27, R10 ;  /* 0x0000000a1b1b7221 */ /* 0x000fc80000000000 */
[----:B------:R-:W-:-:S04]  /*6480*/  FADD R27, R27, R16 ;  /* 0x000000101b1b7221 */ /* 0x000fc80000000000 */
[----:B------:R-:W-:Y:S01]  /*6490*/  FADD R14, R27, R18 ;  /* 0x000000121b0e7221 */ /* 0x000fe20000000000 */
[----:B------:R-:W-:Y:S01]  /*64a0*/  FMUL R27, R24, R39 ;  /* 0x00000027181b7220 */ /* 0x000fe20000400000 */
[----:B------:R-:W-:Y:S02]  /*64b0*/  SHF.L.U32 R24, R12, 0x17, RZ ;  /* 0x000000170c187819 */ /* 0x000fe400000006ff */
[----:B------:R-:W-:-:S03]  /*64c0*/  FADD R15, R14, R19 ;  /* 0x000000130e0f7221 */ /* 0x000fc60000000000 */
[----:B0-----:R-:W-:Y:S01]  /*64d0*/  FMUL R24, R24, R31 ;  /* 0x0000001f18187220 */ /* 0x001fe20000400000 */
        /* <DEDUP_REMOVED lines=21> */
.L_x_3455:
        /* <DEDUP_REMOVED lines=12> */
[----:B0-----:R-:W-:Y:S05]  /*66f0*/  CALL.REL.NOINC `($__internal_37_$__cuda_sm3x_div_rn_noftz_f32_slowpath) ;  /* 0x0000002400307944 */ /* 0x001fea0003c00000 */
[----:B------:R-:W-:-:S07]  /*6700*/  IMAD.MOV.U32 R14, RZ, RZ, R11 ;  /* 0x000000ffff0e7224 */ /* 0x000fce00078e000b */
.L_x_3406:
[----:B------:R-:W-:Y:S05]  /*6710*/  BSYNC.RECONVERGENT B3 ;  /* 0x0000000000037941 */ /* 0x000fea0003800200 */
.L_x_3405:
        /* <DEDUP_REMOVED lines=12> */
[----:B0-----:R-:W-:Y:S05]  /*67e0*/  CALL.REL.NOINC `($__internal_37_$__cuda_sm3x_div_rn_noftz_f32_slowpath) ;  /* 0x0000002000f47944 */ /* 0x001fea0003c00000 */
[----:B------:R-:W-:-:S07]  /*67f0*/  MOV R15, R11 ;  /* 0x0000000b000f7202 */ /* 0x000fce0000000f00 */
.L_x_3408:
[----:B------:R-:W-:Y:S05]  /*6800*/  BSYNC.RECONVERGENT B3 ;  /* 0x0000000000037941 */ /* 0x000fea0003800200 */
.L_x_3407:
        /* <DEDUP_REMOVED lines=12> */
[----:B0-----:R-:W-:Y:S05]  /*68d0*/  CALL.REL.NOINC `($__internal_37_$__cuda_sm3x_div_rn_noftz_f32_slowpath) ;  /* 0x0000002000b87944 */ /* 0x001fea0003c00000 */
[----:B------:R-:W-:-:S07]  /*68e0*/  IMAD.MOV.U32 R0, RZ, RZ, R11 ;  /* 0x000000ffff007224 */ /* 0x000fce00078e000b */
.L_x_3410:
[----:B------:R-:W-:Y:S05]  /*68f0*/  BSYNC.RECONVERGENT B3 ;  /* 0x0000000000037941 */ /* 0x000fea0003800200 */
.L_x_3409:
        /* <DEDUP_REMOVED lines=14> */
.L_x_3412:
[----:B------:R-:W-:Y:S05]  /*69e0*/  BSYNC.RECONVERGENT B3 ;  /* 0x0000000000037941 */ /* 0x000fea0003800200 */
.L_x_3411:
        /* <DEDUP_REMOVED lines=14> */
.L_x_3414:
[----:B------:R-:W-:Y:S05]  /*6ad0*/  BSYNC.RECONVERGENT B3 ;  /* 0x0000000000037941 */ /* 0x000fea0003800200 */
.L_x_3413:
        /* <DEDUP_REMOVED lines=14> */
.L_x_3416:
[----:B------:R-:W-:Y:S05]  /*6bc0*/  BSYNC.RECONVERGENT B3 ;  /* 0x0000000000037941 */ /* 0x000fea0003800200 */
.L_x_3415:
        /* <DEDUP_REMOVED lines=14> */
.L_x_3418:
[----:B------:R-:W-:Y:S05]  /*6cb0*/  BSYNC.RECONVERGENT B3 ;  /* 0x0000000000037941 */ /* 0x000fea0003800200 */
.L_x_3417:
        /* <DEDUP_REMOVED lines=14> */
.L_x_3420:
[----:B------:R-:W-:Y:S05]  /*6da0*/  BSYNC.RECONVERGENT B3 ;  /* 0x0000000000037941 */ /* 0x000fea0003800200 */
.L_x_3419:
        /* <DEDUP_REMOVED lines=14> */
.L_x_3422:
[----:B------:R-:W-:Y:S05]  /*6e90*/  BSYNC.RECONVERGENT B3 ;  /* 0x0000000000037941 */ /* 0x000fea0003800200 */
.L_x_3421:
        /* <DEDUP_REMOVED lines=14> */
.L_x_3424:
[----:B------:R-:W-:Y:S05]  /*6f80*/  BSYNC.RECONVERGENT B3 ;  /* 0x0000000000037941 */ /* 0x000fea0003800200 */
.L_x_3423:
        /* <DEDUP_REMOVED lines=14> */
.L_x_3426:
[----:B------:R-:W-:Y:S05]  /*7070*/  BSYNC.RECONVERGENT B3 ;  /* 0x0000000000037941 */ /* 0x000fea0003800200 */
.L_x_3425:
        /* <DEDUP_REMOVED lines=14> */
.L_x_3428:
[----:B------:R-:W-:Y:S05]  /*7160*/  BSYNC.RECONVERGENT B3 ;  /* 0x0000000000037941 */ /* 0x000fea0003800200 */
.L_x_3427:
        /* <DEDUP_REMOVED lines=14> */
.L_x_3430:
[----:B------:R-:W-:Y:S05]  /*7250*/  BSYNC.RECONVERGENT B3 ;  /* 0x0000000000037941 */ /* 0x000fea0003800200 */
.L_x_3429:
        /* <DEDUP_REMOVED lines=14> */
.L_x_3432:
[----:B------:R-:W-:Y:S05]  /*7340*/  BSYNC.RECONVERGENT B3 ;  /* 0x0000000000037941 */ /* 0x000fea0003800200 */
.L_x_3431:
        /* <DEDUP_REMOVED lines=14> */
.L_x_3434:
[----:B------:R-:W-:Y:S05]  /*7430*/  BSYNC.RECONVERGENT B3 ;  /* 0x0000000000037941 */ /* 0x000fea0003800200 */
.L_x_3433:
        /* <DEDUP_REMOVED lines=14> */
.L_x_3436:
[----:B------:R-:W-:Y:S05]  /*7520*/  BSYNC.RECONVERGENT B3 ;  /* 0x0000000000037941 */ /* 0x000fea0003800200 */
.L_x_3435:
        /* <DEDUP_REMOVED lines=14> */
.L_x_3438:
[----:B------:R-:W-:Y:S05]  /*7610*/  BSYNC.RECONVERGENT B3 ;  /* 0x0000000000037941 */ /* 0x000fea0003800200 */
.L_x_3437:
        /* <DEDUP_REMOVED lines=14> */
.L_x_3440:
[----:B------:R-:W-:Y:S05]  /*7700*/  BSYNC.RECONVERGENT B3 ;  /* 0x0000000000037941 */ /* 0x000fea0003800200 */
.L_x_3439:
        /* <DEDUP_REMOVED lines=13> */
.L_x_3442:
[----:B------:R-:W-:Y:S05]  /*77e0*/  BSYNC.RECONVERGENT B3 ;  /* 0x0000000000037941 */ /* 0x000fea0003800200 */
.L_x_3441:
        /* <DEDUP_REMOVED lines=59> */
.L_x_3403:
[----:B------:R-:W-:Y:S05]  /*7ba0*/  EXIT ;  /* 0x000000000000794d */ /* 0x000fea0003800000 */
.L_x_3404:
[----:B------:R-:W-:Y:S01]  /*7bb0*/  BSSY B1, `(.L_x_3444) ;  /* 0x0000007000017945 */ /* 0x000fe20003800000 */
[----:B------:R-:W-:Y:S01]  /*7bc0*/  MOV R12, 0x10 ;  /* 0x00000010000c7802 */ /* 0x000fe20000000f00 */
[----:B------:R-:W-:Y:S01]  /*7bd0*/  IMAD.MOV.U32 R11, RZ, RZ, 0x1f ;  /* 0x0000001fff0b7424 */ /* 0x000fe200078e00ff */
[----:B------:R-:W-:-:S07]  /*7be0*/  MOV R15, 0xffffffff ;  /* 0xffffffff000f7802 */ /* 0x000fce0000000f00 */
[----:B------:R-:W-:Y:S05]  /*7bf0*/  WARPSYNC.COLLECTIVE R15, `(.L_x_3445) ;  /* 0x000000000f087348 */ /* 0x000fea0003c00000 */
[----:B------:R0:W1:Y:S02]  /*7c00*/  SHFL.BFLY P6, R14, R13, R12, R11 ;  /* 0x0c00000c0d0e7389 */ /* 0x00006400000c000b */
[----:B01----:R-:W-:Y:S05]  /*7c10*/  ENDCOLLECTIVE ;  /* 0x000000000000791b */ /* 0x003fea0003800000 */
.L_x_3445:
[----:B------:R-:W-:Y:S05]  /*7c20*/  BSYNC B1 ;  /* 0x0000000000017941 */ /* 0x000fea0003800000 */
.L_x_3444:
[----:B------:R-:W-:Y:S01]  /*7c30*/  HFMA2 R11, -RZ, RZ, 0, 1.847743988037109375e-06 ;  /* 0x0000001fff0b7431 */ /* 0x000fe200000001ff */
[----:B------:R-:W-:Y:S01]  /*7c40*/  FMNMX R13, R13, R14, !PT ;  /* 0x0000000e0d0d7209 */ /* 0x000fe20007800000 */
[----:B------:R-:W-:Y:S02]  /*7c50*/  IMAD.MOV.U32 R12, RZ, RZ, 0x8 ;  /* 0x00000008ff0c7424 */ /* 0x000fe400078e00ff */
[----:B------:R-:W-:-:S07]  /*7c60*/  IMAD.MOV.U32 R15, RZ, RZ, -0x1 ;  /* 0xffffffffff0f7424 */ /* 0x000fce00078e00ff */
[----:B------:R-:W-:Y:S05]  /*7c70*/  WARPSYNC.COLLECTIVE R15, `(.L_x_3446) ;  /* 0x000000000f087348 */ /* 0x000fea0003c00000 */
[----:B------:R0:W1:Y:S02]  /*7c80*/  SHFL.BFLY P6, R14, R13, R12, R11 ;  /* 0x0c00000c0d0e7389 */ /* 0x00006400000c000b */
[----:B01----:R-:W-:Y:S05]  /*7c90*/  ENDCOLLECTIVE ;  /* 0x000000000000791b */ /* 0x003fea0003800000 */
.L_x_3446:
[----:B------:R-:W-:Y:S01]  /*7ca0*/  IMAD.MOV.U32 R12, RZ, RZ, 0x4 ;  /* 0x00000004ff0c7424 */ /* 0x000fe200078e00ff */
[----:B------:R-:W-:-:S04]  /*7cb0*/  FMNMX R0, R13, R14, !PT ;  /* 0x0000000e0d007209 */ /* 0x000fc80007800000 */
[----:B------:R-:W-:-:S07]  /*7cc0*/  MOV R13, R0 ;  /* 0x00000000000d7202 */ /* 0x000fce0000000f00 */
[----:B------:R-:W-:Y:S05]  /*7cd0*/  WARPSYNC.COLLECTIVE R15, `(.L_x_3447) ;  /* 0x000000000f087348 */ /* 0x000fea0003c00000 */
[----:B------:R0:W1:Y:S02]  /*7ce0*/  SHFL.BFLY P6, R14, R13, R12, R11 ;  /* 0x0c00000c0d0e7389 */ /* 0x00006400000c000b */
[----:B01----:R-:W-:Y:S05]  /*7cf0*/  ENDCOLLECTIVE ;  /* 0x000000000000791b */ /* 0x003fea0003800000 */
.L_x_3447:
[----:B------:R-:W-:Y:S01]  /*7d00*/  IMAD.MOV.U32 R12, RZ, RZ, 0x2 ;  /* 0x00000002ff0c7424 */ /* 0x000fe200078e00ff */
[----:B------:R-:W-:-:S04]  /*7d10*/  FMNMX R10, R0, R14, !PT ;  /* 0x0000000e000a7209 */ /* 0x000fc80007800000 */
[----:B------:R-:W-:-:S07]  /*7d20*/  MOV R13, R10 ;  /* 0x0000000a000d7202 */ /* 0x000fce0000000f00 */
[----:B------:R-:W-:Y:S05]  /*7d30*/  WARPSYNC.COLLECTIVE R15, `(.L_x_3448) ;  /* 0x000000000f087348 */ /* 0x000fea0003c00000 */
[----:B------:R0:W1:Y:S02]  /*7d40*/  SHFL.BFLY P6, R14, R13, R12, R11 ;  /* 0x0c00000c0d0e7389 */ /* 0x00006400000c000b */
[----:B01----:R-:W-:Y:S05]  /*7d50*/  ENDCOLLECTIVE ;  /* 0x000000000000791b */ /* 0x003fea0003800000 */
.L_x_3448:
[----:B------:R-:W-:Y:S01]  /*7d60*/  IMAD.MOV.U32 R12, RZ, RZ, 0x1 ;  /* 0x00000001ff0c7424 */ /* 0x000fe200078e00ff */
[----:B------:R-:W-:-:S04]  /*7d70*/  FMNMX R18, R10, R14, !PT ;  /* 0x0000000e0a127209 */ /* 0x000fc80007800000 */
[----:B------:R-:W-:-:S07]  /*7d80*/  MOV R13, R18 ;  /* 0x00000012000d7202 */ /* 0x000fce0000000f00 */
[----:B------:R-:W-:Y:S05]  /*7d90*/  WARPSYNC.COLLECTIVE R15, `(.L_x_3449) ;  /* 0x000000000f087348 */ /* 0x000fea0003c00000 */
[----:B------:R0:W1:Y:S02]  /*7da0*/  SHFL.BFLY P6, R14, R13, R12, R11 ;  /* 0x0c00000c0d0e7389 */ /* 0x00006400000c000b */
[----:B01----:R-:W-:Y:S05]  /*7db0*/  ENDCOLLECTIVE ;  /* 0x000000000000791b */ /* 0x003fea0003800000 */
.L_x_3449:
[----:B------:R-:W-:Y:S01]  /*7dc0*/  IMAD.MOV.U32 R13, RZ, RZ, 0x437c0000 ;  /* 0x437c0000ff0d7424 */ /* 0x000fe200078e00ff */
[----:B------:R-:W-:-:S05]  /*7dd0*/  FMNMX R20, R18, R14, !PT ;  /* 0x0000000e12147209 */ /* 0x000fca0007800000 */
[--C-:B------:R-:W-:Y:S01]  /*7de0*/  FADD R14, R19, -R20.reuse ;  /* 0x80000014130e7221 */ /* 0x100fe20000000000 */
[--C-:B------:R-:W-:Y:S01]  /*7df0*/  FADD R19, R24, -R20.reuse ;  /* 0x8000001418137221 */ /* 0x100fe20000000000 */
[----:B------:R-:W-:Y:S02]  /*7e00*/  HFMA2 R24, -RZ, RZ, 0.96630859375, -0.0022525787353515625 ;  /* 0x3bbb989dff187431 */ /* 0x000fe400000001ff */
        /* <DEDUP_REMOVED lines=18> */
[----:B------:R-:W-:Y:S01]  /*7f30*/  SHF.L.U32 R4, R4, 0x17, RZ ;  /* 0x0000001704047819 */ /* 0x000fe200000006ff */
[--C-:B------:R-:W-:Y:S01]  /*7f40*/  FADD R31, R31, -R20.reuse ;  /* 0x800000141f1f7221 */ /* 0x100fe20000000000 */
[----:B------:R-:W-:Y:S01]  /*7f50*/  FADD R11, R29, -R20 ;  /* 0x800000141d0b7221 */ /* 0x000fe20000000000 */
[----:B------:R-:W-:Y:S01]  /*7f60*/  FFMA R15, R26, 1.4426950216293334961, -R15 ;  /* 0x3fb8aa3b1a0f7823 */ /* 0x000fe2000000080f */
[----:B------:R-:W-:-:S03]  /*7f70*/  FFMA.SAT R22, R10, R24, 0.5 ;  /* 0x3f0000000a167423 */ /* 0x000fc60000002018 */
[----:B------:R-:W-:Y:S01]  /*7f80*/  FFMA R15, R26, 1.925963033500011079e-08, R15 ;  /* 0x32a570601a0f7823 */ /* 0x000fe2000000000f */
[----:B------:R-:W-:-:S05]  /*7f90*/  FFMA.RM R22, R22, R13, 12582913 ;  /* 0x4b40000116167423 */ /* 0x000fca000000400d */
[----:B------:R-:W0:Y:S02]  /*7fa0*/  MUFU.EX2 R15, R15 ;  /* 0x0000000f000f7308 */ /* 0x000e240000000800 */
        /* <DEDUP_REMOVED lines=20> */
[----:B------:R-:W-:-:S03]  /*80f0*/  IMAD.SHL.U32 R5, R22, 0x800000, RZ ;  /* 0x0080000016057824 */ /* 0x000fc600078e00ff */
        /* <DEDUP_REMOVED lines=116> */
[----:B------:R-:W-:Y:S01]  /*8840*/  FFMA R11, R12, 1.4426950216293334961, -R11 ;  /* 0x3fb8aa3b0c0b7823 */ /* 0x000fe2000000080b */
[----:B------:R-:W0:Y:S02]  /*8850*/  MUFU.EX2 R13, R13 ;  /* 0x0000000d000d7308 */ /* 0x000e240000000800 */
[----:B0-----:R-:W-:Y:S01]  /*8860*/  FMUL R24, R14, R13 ;  /* 0x0000000d0e187220 */ /* 0x001fe20000400000 */
        /* <DEDUP_REMOVED lines=28> */
.L_x_3450:
[----:B------:R-:W-:Y:S02]  /*8a30*/  IMAD.MOV.U32 R12, RZ, RZ, 0x8 ;  /* 0x00000008ff0c7424 */ /* 0x000fe400078e00ff */
[----:B------:R-:W-:-:S05]  /*8a40*/  FADD R31, R13, R14 ;  /* 0x0000000e0d1f7221 */ /* 0x000fca0000000000 */
[----:B------:R-:W-:-:S07]  /*8a50*/  MOV R13, R31 ;  /* 0x0000001f000d7202 */ /* 0x000fce0000000f00 */
[----:B------:R-:W-:Y:S05]  /*8a60*/  WARPSYNC.COLLECTIVE R15, `(.L_x_3451) ;  /* 0x000000000f087348 */ /* 0x000fea0003c00000 */
[----:B------:R0:W1:Y:S02]  /*8a70*/  SHFL.BFLY P6, R14, R13, R12, R11 ;  /* 0x0c00000c0d0e7389 */ /* 0x00006400000c000b */
[----:B01----:R-:W-:Y:S05]  /*8a80*/  ENDCOLLECTIVE ;  /* 0x000000000000791b */ /* 0x003fea0003800000 */
.L_x_3451:
[----:B------:R-:W-:Y:S02]  /*8a90*/  IMAD.MOV.U32 R12, RZ, RZ, 0x4 ;  /* 0x00000004ff0c7424 */ /* 0x000fe400078e00ff */
[----:B------:R-:W-:-:S05]  /*8aa0*/  FADD R32, R31, R14 ;  /* 0x0000000e1f207221 */ /* 0x000fca0000000000 */
[----:B------:R-:W-:-:S07]  /*8ab0*/  MOV R13, R32 ;  /* 0x00000020000d7202 */ /* 0x000fce0000000f00 */
[----:B------:R-:W-:Y:S05]  /*8ac0*/  WARPSYNC.COLLECTIVE R15, `(.L_x_3452) ;  /* 0x000000000f087348 */ /* 0x000fea0003c00000 */
[----:B------:R0:W1:Y:S02]  /*8ad0*/  SHFL.BFLY P6, R14, R13, R12, R11 ;  /* 0x0c00000c0d0e7389 */ /* 0x00006400000c000b */
[----:B01----:R-:W-:Y:S05]  /*8ae0*/  ENDCOLLECTIVE ;  /* 0x000000000000791b */ /* 0x003fea0003800000 */
.L_x_3452:
[----:B------:R-:W-:Y:S02]  /*8af0*/  IMAD.MOV.U32 R12, RZ, RZ, 0x2 ;  /* 0x00000002ff0c7424 */ /* 0x000fe400078e00ff */
[----:B------:R-:W-:-:S05]  /*8b00*/  FADD R33, R32, R14 ;  /* 0x0000000e20217221 */ /* 0x000fca0000000000 */
[----:B------:R-:W-:-:S07]  /*8b10*/  MOV R13, R33 ;  /* 0x00000021000d7202 */ /* 0x000fce0000000f00 */
[----:B------:R-:W-:Y:S05]  /*8b20*/  WARPSYNC.COLLECTIVE R15, `(.L_x_3453) ;  /* 0x000000000f087348 */ /* 0x000fea0003c00000 */
[----:B------:R0:W1:Y:S02]  /*8b30*/  SHFL.BFLY P6, R14, R13, R12, R11 ;  /* 0x0c00000c0d0e7389 */ /* 0x00006400000c000b */
[----:B01----:R-:W-:Y:S05]  /*8b40*/  ENDCOLLECTIVE ;  /* 0x000000000000791b */ /* 0x003fea0003800000 */
.L_x_3453:
[----:B------:R-:W-:Y:S02]  /*8b50*/  IMAD.MOV.U32 R12, RZ, RZ, 0x1 ;  /* 0x00000001ff0c7424 */ /* 0x000fe400078e00ff */
[----:B------:R-:W-:-:S05]  /*8b60*/  FADD R34, R33, R14 ;  /* 0x0000000e21227221 */ /* 0x000fca0000000000 */
[----:B------:R-:W-:-:S07]  /*8b70*/  MOV R13, R34 ;  /* 0x00000022000d7202 */ /* 0x000fce0000000f00 */
[----:B------:R-:W-:Y:S05]  /*8b80*/  WARPSYNC.COLLECTIVE R15, `(.L_x_3454) ;  /* 0x000000000f087348 */ /* 0x000fea0003c00000 */
[----:B------:R0:W1:Y:S02]  /*8b90*/  SHFL.BFLY P6, R14, R13, R12, R11 ;  /* 0x0c00000c0d0e7389 */ /* 0x00006400000c000b */
[----:B01----:R-:W-:Y:S05]  /*8ba0*/  ENDCOLLECTIVE ;  /* 0x000000000000791b */ /* 0x003fea0003800000 */
.L_x_3454:
[----:B------:R-:W-:Y:S05]  /*8bb0*/  BRA `(.L_x_3455) ;  /* 0xffffffd8009c7947 */ /* 0x000fea000383ffff */
        .weak           $__internal_37_$__cuda_sm3x_div_rn_noftz_f32_slowpath
        .type           $__internal_37_$__cuda_sm3x_div_rn_noftz_f32_slowpath,@function
        .size           $__internal_37_$__cuda_sm3x_div_rn_noftz_f32_slowpath,(.L_x_37414 - $__internal_37_$__cuda_sm3x_div_rn_noftz_f32_slowpath)
$__internal_37_$__cuda_sm3x_div_rn_noftz_f32_slowpath:
        /* <DEDUP_REMOVED lines=34> */
.L_x_3457:
[----:B------:R-:W-:Y:S01]  /*8de0*/  LEA R11, R13, 0xc0800000, 0x17 ;  /* 0xc08000000d0b7811 */ /* 0x000fe200078eb8ff */
[----:B------:R-:W-:Y:S01]  /*8df0*/  VIADD R34, R34, 0xffffff81 ;  /* 0xffffff8122227836 */ /* 0x000fe20000000000 */
[----:B------:R-:W-:Y:S02]  /*8e00*/  BSSY.RECONVERGENT B2, `(.L_x_3462) ;  /* 0x0000035000027945 */ /* 0x000fe40003800200 */
[----:B------:R-:W-:-:S04]  /*8e10*/  IADD3 R37, PT, PT, -R11, R12, RZ ;  /* 0x0000000c0b257210 */ /* 0x000fc80007ffe1ff */
        /* <DEDUP_REMOVED lines=47> */
.L_x_3464:
[----:B------:R-:W-:-:S04]  /*9110*/  LOP3.LUT R11, R11, 0x80000000, RZ, 0xc0, !PT ;  /* 0x800000000b0b7812 */ /* 0x000fc800078ec0ff */
[----:B------:R-:W-:Y:S01]  /*9120*/  LOP3.LUT R11, R11, 0x7f800000, RZ, 0xfc, !PT ;  /* 0x7f8000000b0b7812 */ /* 0x000fe200078efcff */
[----:B------:R-:W-:Y:S06]  /*9130*/  BRA `(.L_x_3465) ;  /* 0x0000000000047947 */ /* 0x000fec0003800000 */
.L_x_3463:
[----:B------:R-:W-:-:S07]  /*9140*/  LEA R11, R34, R11, 0x17 ;  /* 0x0000000b220b7211 */ /* 0x000fce00078eb8ff */
.L_x_3465:
[----:B------:R-:W-:Y:S05]  /*9150*/  BSYNC.RECONVERGENT B2 ;  /* 0x0000000000027941 */ /* 0x000fea0003800200 */
.L_x_3462:
[----:B------:R-:W-:Y:S05]  /*9160*/  BRA `(.L_x_3466) ;  /* 0x0000000000207947 */ /* 0x000fea0003800000 */
.L_x_3461:
[----:B------:R-:W-:-:S04]  /*9170*/  LOP3.LUT R11, R12, 0x80000000, R17, 0x48, !PT ;  /* 0x800000000c0b7812 */ /* 0x000fc800078e4811 */
[----:B------:R-:W-:Y:S01]  /*9180*/  LOP3.LUT R11, R11, 0x7f800000, RZ, 0xfc, !PT ;  /* 0x7f8000000b0b7812 */ /* 0x000fe200078efcff */
[----:B------:R-:W-:Y:S06]  /*9190*/  BRA `(.L_x_3466) ;  /* 0x0000000000147947 */ /* 0x000fec0003800000 */
.L_x_3460:
[----:B------:R-:W-:Y:S01]  /*91a0*/  LOP3.LUT R11, R12, 0x80000000, R17, 0x48, !PT ;  /* 0x800000000c0b7812 */ /* 0x000fe200078e4811 */
[----:B------:R-:W-:Y:S06]  /*91b0*/  BRA `(.L_x_3466) ;  /* 0x00000000000c7947 */ /* 0x000fec0003800000 */
.L_x_3459:
[----:B------:R-:W0:Y:S01]  /*91c0*/  MUFU.RSQ R11, -QNAN ;  /* 0xffc00000000b7908 */ /* 0x000e220000001400 */
[----:B------:R-:W-:Y:S05]  /*91d0*/  BRA `(.L_x_3466) ;  /* 0x0000000000047947 */ /* 0x000fea0003800000 */
.L_x_3458:
[----:B------:R-:W-:-:S07]  /*91e0*/  FADD.FTZ R11, R17, R12 ;  /* 0x0000000c110b7221 */ /* 0x000fce0000010000 */
.L_x_3466:
[----:B------:R-:W-:Y:S05]  /*91f0*/  BSYNC.RECONVERGENT B1 ;  /* 0x0000000000017941 */ /* 0x000fea0003800200 */
.L_x_3456:
[----:B------:R-:W-:Y:S02]  /*9200*/  HFMA2 R13, -RZ, RZ, 0, 0 ;  /* 0x00000000ff0d7431 */ /* 0x000fe400000001ff */
[----:B------:R-:W-:-:S04]  /*9210*/  IMAD.MOV.U32 R12, RZ, RZ, R32 ;  /* 0x000000ffff0c7224 */ /* 0x000fc800078e0020 */
[----:B0-----:R-:W-:Y:S05]  /*9220*/  RET.REL.NODEC R12 `(_Z15SoftmaxWarpImplI22BroadcastScaleMaskLoadIffbLm4EiE11DirectStoreIffEfLi1ELi19ELi32ELi1ELb0EL9Algorithm0EEvT_T0_ll) ;  /* 0xffffff6c0c747950 */ /* 0x001fea0003c3ffff */
.L_x_3467:
        /* <DEDUP_REMOVED lines=13> */
.L_x_37414:


//--------------------- .text._Z15SoftmaxWarpImplI22BroadcastScaleMaskLoadIffbLm4EiE11DirectStoreIffEfLi1ELi18ELi32ELi1ELb1EL9Algorithm0EEvT_T0_ll --------------------------
	.section	.text._Z15SoftmaxWarpImplI22BroadcastScaleMaskLoadIffbLm4EiE11DirectStoreIffEfLi1ELi18ELi32ELi1ELb1EL9Algorithm0EEvT_T0_ll,"ax",@progbits
	.align	128
        .global         _Z15SoftmaxWarpImplI22BroadcastScaleMaskLoadIffbLm4EiE11DirectStoreIffEfLi1ELi18ELi32ELi1ELb1EL9Algorithm0EEvT_T0_ll
        .type           _Z15SoftmaxWarpImplI22BroadcastScaleMaskLoadIffbLm4EiE11DirectStoreIffEfLi1ELi18ELi32ELi1ELb1EL9Algorithm0EEvT_T0_ll,@function
        .size           _Z15SoftmaxWarpImplI22BroadcastScaleMaskLoadIffbLm4EiE11DirectStoreIffEfLi1ELi18ELi32ELi1ELb1EL9Algorithm0EEvT_T0_ll,(.L_x_37415 - _Z15SoftmaxWarpImplI22BroadcastScaleMaskLoadIffbLm4EiE11DirectStoreIffEfLi1ELi18ELi32ELi1ELb1EL9Algorithm0EEvT_T0_ll)
        .other          _Z15SoftmaxWarpImplI22BroadcastScaleMaskLoadIffbLm4EiE11DirectStoreIffEfLi1ELi18ELi32ELi1ELb1EL9Algorithm0EEvT_T0_ll,@"STO_CUDA_ENTRY STV_DEFAULT"
_Z15SoftmaxWarpImplI22BroadcastScaleMaskLoadIffbLm4EiE11DirectStoreIffEfLi1ELi18ELi32ELi1ELb1EL9Algorithm0EEvT_T0_ll:
.text._Z15SoftmaxWarpImplI22BroadcastScaleMaskLoadIffbLm4EiE11DirectStoreIffEfLi1ELi18ELi32ELi1ELb1EL9Algorithm0EEvT_T0_ll:
        /* <DEDUP_REMOVED lines=29> */
.L_x_3468:
        /* <DEDUP_REMOVED lines=24> */
[C---:B------:R-:W-:Y:S02]  /*0350*/  VIADD R33, R41.reuse, 0x200 ;  /* 0x0000020029217836 */ /* 0x040fe40000000000 */
[----:B-1----:R-:W-:-:S07]  /*0360*/  VIADD R35, R41, 0x220 ;  /* 0x0000022029237836 */ /* 0x002fce0000000000 */
.L_x_3543:
[----:B0-----:R-:W0:Y:S01]  /*0370*/  LDC.64 R14, c[0x0][0x410] ;  /* 0x00010400ff0e7b82 */ /* 0x001e220000000a00 */
[----:B------:R-:W-:Y:S01]  /*0380*/  BSSY.RECONVERGENT B1, `(.L_x_3470) ;  /* 0x0000081000017945 */ /* 0x000fe20003800200 */
[----:B------:R-:W-:Y:S01]  /*0390*/  MOV R4, 0xff800000 ;  /* 0xff80000000047802 */ /* 0x000fe20000000f00 */
[----:B------:R-:W-:Y:S01]  /*03a0*/  IMAD.MOV.U32 R13, RZ, RZ, -0x800000 ;  /* 0xff800000ff0d7424 */ /* 0x000fe200078e00ff */
[-C--:B0-----:R-:W-:Y:S02]  /*03b0*/  ISETP.GE.U32.AND P0, PT, R41, R14.reuse, PT ;  /* 0x0000000e2900720c */ /* 0x081fe40003f06070 */
[-C--:B------:R-:W-:Y:S02]  /*03c0*/  ISETP.GE.U32.AND P6, PT, R3, R14.reuse, PT ;  /* 0x0000000e0300720c */ /* 0x080fe40003fc6070 */
[----:B------:R-:W-:Y:S02]  /*03d0*/  ISETP.GE.AND.EX P0, PT, RZ, R15, PT, P0 ;  /* 0x0000000fff00720c */ /* 0x000fe40003f06300 */
[----:B------:R-:W-:-:S02]  /*03e0*/  ISETP.GE.U32.AND P1, PT, R5, R14, PT ;  /* 0x0000000e0500720c */ /* 0x000fc40003f26070 */
[-C--:B------:R-:W-:Y:S02]  /*03f0*/  ISETP.GE.U32.AND P2, PT, R7, R14.reuse, PT ;  /* 0x0000000e0700720c */ /* 0x080fe40003f46070 */
[-C--:B------:R-:W-:Y:S02]  /*0400*/  ISETP.GE.U32.AND P3, PT, R9, R14.reuse, PT ;  /* 0x0000000e0900720c */ /* 0x080fe40003f66070 */
[----:B------:R-:W-:Y:S02]  /*0410*/  ISETP.GE.U32.AND P4, PT, R17, R14, PT ;  /* 0x0000000e1100720c */ /* 0x000fe40003f86070 */
[----:B------:R-:W-:-:S03]  /*0420*/  ISETP.GE.AND.EX P6, PT, RZ, R15, PT, P6 ;  /* 0x0000000fff00720c */ /* 0x000fc60003fc6360 */
[----:B-1----:R-:W-:Y:S10]  /*0430*/  @P0 BRA `(.L_x_3471) ;  /* 0x0000000400d40947 */ /* 0x002ff40003800000 */
        /* <DEDUP_REMOVED lines=44> */
[----:B------:R-:W-:-:S04]  /*0700*/  IMAD.MOV.U32 R10, RZ, RZ, R12 ;  /* 0x000000ffff0a7224 */ /* 0x000fc800078e000c */
[----:B------:R-:W-:-:S05]  /*0710*/  IMAD.HI.U32 R11, R11, R10, RZ ;  /* 0x0000000a0b0b7227 */ /* 0x000fca00078e00ff */
[----:B------:R-:W-:-:S05]  /*0720*/  IADD3 R12, PT, PT, -R11, RZ, RZ ;  /* 0x000000ff0b0c7210 */ /* 0x000fca0007ffe1ff */
[C---:B------:R-:W-:Y:S01]  /*0730*/  IMAD R10, R39.reuse, R12, R10 ;  /* 0x0000000c270a7224 */ /* 0x040fe200078e020a */
[----:B0-----:R-:W-:Y:S01]  /*0740*/  IABS R43, R8 ;  /* 0x00000008002b7213 */ /* 0x001fe20000000000 */
[----:B------:R-:W0:Y:S03]  /*0750*/  LDC.64 R12, c[0x0][0x390] ;  /* 0x0000e400ff0c7b82 */ /* 0x000e260000000a00 */
[----:B------:R-:W-:Y:S01]  /*0760*/  ISETP.GT.U32.AND P5, PT, R39, R10, PT ;  /* 0x0000000a2700720c */ /* 0x000fe20003fa4070 */
[----:B------:R-:W1:-:S12]  /*0770*/  I2F.RP R16, R43 ;  /* 0x0000002b00107306 */ /* 0x000e580000209400 */
[----:B------:R-:W-:Y:S02]  /*0780*/  @!P5 IMAD.IADD R10, R10, 0x1, -R39 ;  /* 0x000000010a0ad824 */ /* 0x000fe400078e0a27 */
[----:B------:R-:W-:Y:S01]  /*0790*/  @!P5 VIADD R11, R11, 0x1 ;  /* 0x000000010b0bd836 */ /* 0x000fe20000000000 */
[----:B-1----:R-:W1:Y:S02]  /*07a0*/  MUFU.RCP R16, R16 ;  /* 0x0000001000107308 */ /* 0x002e640000001000 */
[----:B------:R-:W-:Y:S02]  /*07b0*/  ISETP.GE.U32.AND P5, PT, R10, R39, PT ;  /* 0x000000270a00720c */ /* 0x000fe40003fa6070 */
[----:B------:R-:W-:-:S11]  /*07c0*/  LOP3.LUT R10, R45, R6, RZ, 0x3c, !PT ;  /* 0x000000062d0a7212 */ /* 0x000fd600078e3cff */
[----:B------:R-:W-:Y:S01]  /*07d0*/  @P5 VIADD R11, R11, 0x1 ;  /* 0x000000010b0b5836 */ /* 0x000fe20000000000 */
[----:B------:R-:W-:Y:S01]  /*07e0*/  ISETP.GE.AND P5, PT, R10, RZ, PT ;  /* 0x000000ff0a00720c */ /* 0x000fe20003fa6270 */
[----:B-1----:R-:W-:-:S03]  /*07f0*/  VIADD R36, R16, 0xffffffe ;  /* 0x0ffffffe10247836 */ /* 0x002fc60000000000 */
[----:B------:R-:W-:Y:S01]  /*0800*/  MOV R20, R11 ;  /* 0x0000000b00147202 */ /* 0x000fe20000000f00 */
[----:B------:R1:W2:Y:S01]  /*0810*/  F2I.FTZ.U32.TRUNC.NTZ R37, R36 ;  /* 0x0000002400257305 */ /* 0x0002a2000021f000 */
[----:B------:R-:W3:Y:S07]  /*0820*/  LDC.64 R10, c[0x0][0x398] ;  /* 0x0000e600ff0a7b82 */ /* 0x000eee0000000a00 */
[----:B------:R-:W-:Y:S01]  /*0830*/  @!P5 IMAD.MOV R20, RZ, RZ, -R20 ;  /* 0x000000ffff14d224 */ /* 0x000fe200078e0a14 */
[----:B------:R-:W-:Y:S01]  /*0840*/  ISETP.NE.AND P5, PT, R6, RZ, PT ;  /* 0x000000ff0600720c */ /* 0x000fe20003fa5270 */
[----:B-1----:R-:W-:-:S02]  /*0850*/  IMAD.MOV.U32 R36, RZ, RZ, RZ ;  /* 0x000000ffff247224 */ /* 0x002fc400078e00ff */
[----:B--2---:R-:W-:-:S10]  /*0860*/  IMAD.MOV R16, RZ, RZ, -R37 ;  /* 0x000000ffff107224 */ /* 0x004fd400078e0a25 */
[----:B------:R-:W-:Y:S02]  /*0870*/  @!P5 LOP3.LUT R20, RZ, R6, RZ, 0x33, !PT ;  /* 0x00000006ff14d212 */ /* 0x000fe400078e33ff */
[----:B0-----:R-:W-:Y:S02]  /*0880*/  ISETP.NE.U32.AND P5, PT, R12, 0x1, PT ;  /* 0x000000010c00780c */ /* 0x001fe40003fa5070 */
[----:B------:R-:W-:Y:S02]  /*0890*/  IADD3 R39, PT, PT, -R20, RZ, RZ ;  /* 0x000000ff14277210 */ /* 0x000fe40007ffe1ff */
[----:B------:R-:W-:-:S03]  /*08a0*/  ISETP.NE.AND.EX P5, PT, R13, RZ, PT, P5 ;  /* 0x000000ff0d00720c */ /* 0x000fc60003fa5350 */
[----:B------:R-:W-:Y:S01]  /*08b0*/  IMAD R45, R6, R39, R45 ;  /* 0x00000027062d7224 */ /* 0x000fe200078e022d */
[----:B------:R-:W-:Y:S01]  /*08c0*/  SEL R12, R18, RZ, P5 ;  /* 0x000000ff120c7207 */ /* 0x000fe20002800000 */
[----:B------:R-:W-:Y:S01]  /*08d0*/  IMAD R39, R16, R43, RZ ;  /* 0x0000002b10277224 */ /* 0x000fe200078e02ff */
[----:B---3--:R-:W-:Y:S02]  /*08e0*/  ISETP.NE.U32.AND P5, PT, R10, 0x1, PT ;  /* 0x000000010a00780c */ /* 0x008fe40003fa5070 */
[----:B------:R-:W-:Y:S01]  /*08f0*/  IABS R6, R45 ;  /* 0x0000002d00067213 */ /* 0x000fe20000000000 */
[----:B------:R-:W-:Y:S01]  /*0900*/  IMAD.HI.U32 R36, R37, R39, R36 ;  /* 0x0000002725247227 */ /* 0x000fe200078e0024 */
[----:B------:R-:W-:Y:S01]  /*0910*/  ISETP.NE.AND.EX P5, PT, R11, RZ, PT, P5 ;  /* 0x000000ff0b00720c */ /* 0x000fe20003fa5350 */
[----:B------:R-:W0:Y:S02]  /*0920*/  LDC.64 R38, c[0x0][0x3a8] ;  /* 0x0000ea00ff267b82 */ /* 0x000e240000000a00 */
[----:B------:R-:W-:-:S02]  /*0930*/  IMAD R11, R12, UR36, RZ ;  /* 0x000000240c0b7c24 */ /* 0x000fc4000f8e02ff */
        /* <DEDUP_REMOVED lines=10> */
[----:B------:R-:W-:Y:S01]  /*09e0*/  LOP3.LUT R6, R45, R8, RZ, 0x3c, !PT ;  /* 0x000000082d067212 */ /* 0x000fe200078e3cff */
[----:B------:R-:W1:Y:S10]  /*09f0*/  LDC.64 R42, c[0x0][0x3a0] ;  /* 0x0000e800ff2a7b82 */ /* 0x000e740000000a00 */
[----:B------:R-:W-:Y:S01]  /*0a00*/  @P5 VIADD R36, R36, 0x1 ;  /* 0x0000000124245836 */ /* 0x000fe20000000000 */
        /* <DEDUP_REMOVED lines=24> */
.L_x_3471:
[----:B------:R-:W-:Y:S05]  /*0b90*/  BSYNC.RECONVERGENT B1 ;  /* 0x0000000000017941 */ /* 0x000fea0003800200 */
.L_x_3470:
[----:B------:R-:W-:Y:S01]  /*0ba0*/  BSSY.RECONVERGENT B1, `(.L_x_3472) ;  /* 0x000007a000017945 */ /* 0x000fe20003800200 */
[----:B------:R-:W-:Y:S02]  /*0bb0*/  ISETP.GE.U32.AND P5, PT, R19, R14, PT ;  /* 0x0000000e1300720c */ /* 0x000fe40003fa6070 */
        /* <DEDUP_REMOVED lines=15> */
[----:B------:R1:W0:Y:S02]  /*0cb0*/  F2I.FTZ.U32.TRUNC.NTZ R11, R18 ;  /* 0x00000012000b7305 */ /* 0x000224000021f000 */
[----:B-1----:R-:W-:Y:S01]  /*0cc0*/  IABS R18, R8 ;  /* 0x0000000800127213 */ /* 0x002fe20000000000 */
        /* <DEDUP_REMOVED lines=18> */
[----:B------:R-:W0:Y:S02]  /*0df0*/  LDC R12, c[0x0][0x3c0] ;  /* 0x0000f000ff0c7b82 */ /* 0x000e240000000800 */
[----:B------:R1:W2:Y:S04]  /*0e00*/  F2I.FTZ.U32.TRUNC.NTZ R11, R10 ;  /* 0x0000000a000b7305 */ /* 0x0002a8000021f000 */
[----:B------:R-:W-:Y:S01]  /*0e10*/  @!P6 IMAD.MOV R20, RZ, RZ, -R20 ;  /* 0x000000ffff14e224 */ /* 0x000fe200078e0a14 */
[----:B------:R-:W-:Y:S01]  /*0e20*/  ISETP.NE.AND P6, PT, R45, RZ, PT ;  /* 0x000000ff2d00720c */ /* 0x000fe20003fc5270 */
[----:B-1----:R-:W-:Y:S01]  /*0e30*/  IMAD.MOV.U32 R10, RZ, RZ, RZ ;  /* 0x000000ffff0a7224 */ /* 0x002fe200078e00ff */
[----:B--2---:R-:W-:-:S11]  /*0e40*/  IADD3 R39, PT, PT, RZ, -R11, RZ ;  /* 0x8000000bff277210 */ /* 0x004fd60007ffe0ff */
[----:B------:R-:W-:Y:S02]  /*0e50*/  @!P6 LOP3.LUT R20, RZ, R45, RZ, 0x33, !PT ;  /* 0x0000002dff14e212 */ /* 0x000fe400078e33ff */
[----:B0-----:R-:W-:-:S03]  /*0e60*/  IABS R47, R12 ;  /* 0x0000000c002f7213 */ /* 0x001fc60000000000 */
[----:B------:R-:W-:-:S04]  /*0e70*/  IMAD.MOV R37, RZ, RZ, -R20 ;  /* 0x000000ffff257224 */ /* 0x000fc800078e0a14 */
        /* <DEDUP_REMOVED lines=17> */
[----:B------:R-:W-:Y:S01]  /*0f90*/  @P6 VIADD R10, R10, 0x1 ;  /* 0x000000010a0a6836 */ /* 0x000fe20000000000 */
[----:B------:R-:W-:Y:S01]  /*0fa0*/  ISETP.GE.AND P6, PT, R11, RZ, PT ;  /* 0x000000ff0b00720c */ /* 0x000fe20003fc6270 */
[----:B------:R1:W2:Y:S03]  /*0fb0*/  F2I.FTZ.U32.TRUNC.NTZ R39, R38 ;  /* 0x0000002600277305 */ /* 0x0002a6000021f000 */
[----:B------:R-:W-:Y:S02]  /*0fc0*/  MOV R22, R10 ;  /* 0x0000000a00167202 */ /* 0x000fe40000000f00 */
[----:B------:R-:W3:Y:S01]  /*0fd0*/  LDC.64 R10, c[0x0][0x398] ;  /* 0x0000e600ff0a7b82 */ /* 0x000ee20000000a00 */
[----:B-1----:R-:W-:-:S06]  /*0fe0*/  IMAD.MOV.U32 R38, RZ, RZ, RZ ;  /* 0x000000ffff267224 */ /* 0x002fcc00078e00ff */
[----:B------:R-:W-:Y:S01]  /*0ff0*/  @!P6 IMAD.MOV R22, RZ, RZ, -R22 ;  /* 0x000000ffff16e224 */ /* 0x000fe200078e0a16 */
[----:B------:R-:W-:Y:S01]  /*1000*/  ISETP.NE.AND P6, PT, R8, RZ, PT ;  /* 0x000000ff0800720c */ /* 0x000fe20003fc5270 */
[----:B--2---:R-:W-:-:S12]  /*1010*/  IMAD.MOV R16, RZ, RZ, -R39 ;  /* 0x000000ffff107224 */ /* 0x004fd800078e0a27 */
[----:B------:R-:W-:Y:S02]  /*1020*/  @!P6 LOP3.LUT R22, RZ, R8, RZ, 0x33, !PT ;  /* 0x00000008ff16e212 */ /* 0x000fe400078e33ff */
[----:B0-----:R-:W-:Y:S02]  /*1030*/  ISETP.NE.U32.AND P6, PT, R36, 0x1, PT ;  /* 0x000000012400780c */ /* 0x001fe40003fc5070 */
[----:B------:R-:W-:Y:S02]  /*1040*/  IADD3 R43, PT, PT, -R22, RZ, RZ ;  /* 0x000000ff162b7210 */ /* 0x000fe40007ffe1ff */
[----:B------:R-:W-:-:S03]  /*1050*/  ISETP.NE.AND.EX P6, PT, R37, RZ, PT, P6 ;  /* 0x000000ff2500720c */ /* 0x000fc60003fc5360 */
[----:B------:R-:W-:Y:S02]  /*1060*/  IMAD R43, R8, R43, R45 ;  /* 0x0000002b082b7224 */ /* 0x000fe400078e022d */
[----:B------:R-:W-:Y:S01]  /*1070*/  IMAD R45, R16, R47, RZ ;  /* 0x0000002f102d7224 */ /* 0x000fe200078e02ff */
[----:B------:R-:W-:Y:S02]  /*1080*/  SEL R16, R20, RZ, P6 ;  /* 0x000000ff14107207 */ /* 0x000fe40003000000 */
[----:B------:R-:W-:Y:S01]  /*1090*/  IABS R18, R43 ;  /* 0x0000002b00127213 */ /* 0x000fe20000000000 */
[----:B------:R-:W-:Y:S01]  /*10a0*/  IMAD.HI.U32 R45, R39, R45, R38 ;  /* 0x0000002d272d7227 */ /* 0x000fe200078e0026 */
[----:B---3--:R-:W-:Y:S01]  /*10b0*/  ISETP.NE.U32.AND P6, PT, R10, 0x1, PT ;  /* 0x000000010a00780c */ /* 0x008fe20003fc5070 */
[----:B------:R-:W0:Y:S02]  /*10c0*/  LDC.64 R38, c[0x0][0x3a8] ;  /* 0x0000ea00ff267b82 */ /* 0x000e240000000a00 */
[----:B------:R-:W-:Y:S01]  /*10d0*/  IMAD R16, R16, UR36, RZ ;  /* 0x0000002410107c24 */ /* 0x000fe2000f8e02ff */
[----:B------:R-:W-:Y:S01]  /*10e0*/  ISETP.NE.AND.EX P6, PT, R11, RZ, PT, P6 ;  /* 0x000000ff0b00720c */ /* 0x000fe20003fc5360 */
[----:B------:R-:W-:-:S03]  /*10f0*/  IMAD.HI.U32 R8, R45, R18, RZ ;  /* 0x000000122d087227 */ /* 0x000fc600078e00ff */
[----:B------:R-:W-:Y:S01]  /*1100*/  SEL R11, R22, RZ, P6 ;  /* 0x000000ff160b7207 */ /* 0x000fe20003000000 */
[----:B------:R-:W-:-:S04]  /*1110*/  IMAD.MOV R37, RZ, RZ, -R8 ;  /* 0x000000ffff257224 */ /* 0x000fc800078e0a08 */
[----:B------:R-:W-:Y:S02]  /*1120*/  IMAD R10, R47, R37, R18 ;  /* 0x000000252f0a7224 */ /* 0x000fe400078e0212 */
[----:B------:R-:W1:Y:S01]  /*1130*/  LDC.64 R36, c[0x0][0x3a0] ;  /* 0x0000e800ff247b82 */ /* 0x000e620000000a00 */
[----:B------:R-:W-:Y:S02]  /*1140*/  IMAD R11, R11, UR37, R16 ;  /* 0x000000250b0b7c24 */ /* 0x000fe4000f8e0210 */
        /* <DEDUP_REMOVED lines=11> */
[----:B-1----:R-:W-:-:S04]  /*1200*/  ISETP.NE.U32.AND P6, PT, R36, 0x1, PT ;  /* 0x000000012400780c */ /* 0x002fc80003fc5070 */
        /* <DEDUP_REMOVED lines=19> */
.L_x_3473:
[----:B------:R-:W-:Y:S05]  /*1340*/  BSYNC.RECONVERGENT B1 ;  /* 0x0000000000017941 */ /* 0x000fea0003800200 */
.L_x_3472:
        /* <DEDUP_REMOVED lines=21> */
[----:B-1----:R-:W-:Y:S02]  /*14a0*/  IABS R20, R12 ;  /* 0x0000000c00147213 */ /* 0x002fe40000000000 */
        /* <DEDUP_REMOVED lines=20> */
[----:B------:R-:W-:-:S02]  /*15f0*/  @!P1 IADD3 R22, PT, PT, -R22, RZ, RZ ;  /* 0x000000ff16169210 */ /* 0x000fc40007ffe1ff */
[----:B------:R-:W-:Y:S01]  /*1600*/  ISETP.NE.AND P1, PT, R47, RZ, PT ;  /* 0x000000ff2f00720c */ /* 0x000fe20003f25270 */
[----:B-1----:R-:W-:Y:S02]  /*1610*/  HFMA2 R10, -RZ, RZ, 0, 0 ;  /* 0x00000000ff0a7431 */ /* 0x002fe400000001ff */
[----:B--2---:R-:W-:-:S10]  /*1620*/  IMAD.MOV R43, RZ, RZ, -R11 ;  /* 0x000000ffff2b7224 */ /* 0x004fd400078e0a0b */
        /* <DEDUP_REMOVED lines=27> */
[----:B------:R-:W-:Y:S02]  /*17e0*/  ISETP.NE.AND P1, PT, R12, RZ, PT ;  /* 0x000000ff0c00720c */ /* 0x000fe40003f25270 */
[----:B--2---:R-:W-:-:S11]  /*17f0*/  IADD3 R18, PT, PT, RZ, -R43, RZ ;  /* 0x8000002bff127210 */ /* 0x004fd60007ffe0ff */
[----:B------:R-:W-:Y:S02]  /*1800*/  @!P1 LOP3.LUT R24, RZ, R12, RZ, 0x33, !PT ;  /* 0x0000000cff189212 */ /* 0x000fe400078e33ff */
[----:B0-----:R-:W-:-:S03]  /*1810*/  ISETP.NE.U32.AND P1, PT, R38, 0x1, PT ;  /* 0x000000012600780c */ /* 0x001fc60003f25070 */
[----:B------:R-:W-:Y:S01]  /*1820*/  IMAD.MOV R45, RZ, RZ, -R24 ;  /* 0x000000ffff2d7224 */ /* 0x000fe200078e0a18 */
        /* <DEDUP_REMOVED lines=11> */
[----:B------:R-:W-:Y:S02]  /*18e0*/  SEL R11, R24, RZ, P1 ;  /* 0x000000ff180b7207 */ /* 0x000fe40000800000 */
[----:B------:R-:W-:-:S03]  /*18f0*/  IADD3 R39, PT, PT, -R12, RZ, RZ ;  /* 0x000000ff0c277210 */ /* 0x000fc60007ffe1ff */
[----:B------:R-:W-:Y:S02]  /*1900*/  IMAD R11, R11, UR37, R18 ;  /* 0x000000250b0b7c24 */ /* 0x000fe4000f8e0212 */
        /* <DEDUP_REMOVED lines=33> */
.L_x_3475:
[----:B------:R-:W-:Y:S05]  /*1b20*/  BSYNC.RECONVERGENT B1 ;  /* 0x0000000000017941 */ /* 0x000fea0003800200 */
.L_x_3474:
        /* <DEDUP_REMOVED lines=40> */
[----:B------:R-:W-:-:S13]  /*1db0*/  ISETP.NE.AND P2, PT, R45, RZ, PT ;  /* 0x000000ff2d00720c */ /* 0x000fda0003f45270 */
        /* <DEDUP_REMOVED lines=38> */
[----:B--2---:R-:W-:Y:S01]  /*2020*/  ISETP.NE.U32.AND P2, PT, R38, 0x1, PT ;  /* 0x000000012600780c */ /* 0x004fe20003f45070 */
[----:B------:R-:W0:Y:S03]  /*2030*/  LDC.64 R44, c[0x0][0x3a8] ;  /* 0x0000ea00ff2c7b82 */ /* 0x000e260000000a00 */
[----:B------:R-:W-:Y:S01]  /*2040*/  ISETP.NE.AND.EX P2, PT, R39, RZ, PT, P2 ;  /* 0x000000ff2700720c */ /* 0x000fe20003f45320 */
[----:B------:R-:W-:-:S03]  /*2050*/  IMAD.HI.U32 R11, R11, R16, RZ ;  /* 0x000000100b0b7227 */ /* 0x000fc600078e00ff */
[----:B------:R-:W-:Y:S01]  /*2060*/  SEL R20, R24, RZ, P2 ;  /* 0x000000ff18147207 */ /* 0x000fe20001000000 */
[----:B------:R-:W1:Y:S01]  /*2070*/  LDC.64 R38, c[0x0][0x3a0] ;  /* 0x0000e800ff267b82 */ /* 0x000e620000000a00 */
        /* <DEDUP_REMOVED lines=35> */
.L_x_3477:
[----:B------:R-:W-:Y:S05]  /*22b0*/  BSYNC.RECONVERGENT B1 ;  /* 0x0000000000017941 */ /* 0x000fea0003800200 */
.L_x_3476:
        /* <DEDUP_REMOVED lines=122> */
.L_x_3479:
[----:B------:R-:W-:Y:S05]  /*2a60*/  BSYNC.RECONVERGENT B1 ;  /* 0x0000000000017941 */ /* 0x000fea0003800200 */
.L_x_3478:
[----:B------:R-:W-:Y:S01]  /*2a70*/  BSSY.RECONVERGENT B1, `(.L_x_3480) ;  /* 0x0000078000017945 */ /* 0x000fe20003800200 */
[----:B------:R-:W-:Y:S01]  /*2a80*/  ISETP.GE.U32.AND P3, PT, R11, R14, PT ;  /* 0x0000000e0b00720c */ /* 0x000fe20003f66070 */
[----:B------:R-:W-:Y:S01]  /*2a90*/  IMAD.MOV.U32 R18, RZ, RZ, -0x800000 ;  /* 0xff800000ff127424 */ /* 0x000fe200078e00ff */
[----:B------:R-:W-:Y:S01]  /*2aa0*/  IADD3 R41, PT, PT, R41, 0x160, RZ ;  /* 0x0000016029297810 */ /* 0x000fe20007ffe0ff */
        /* <DEDUP_REMOVED lines=116> */
.L_x_3481:
[----:B------:R-:W-:Y:S05]  /*31f0*/  BSYNC.RECONVERGENT B1 ;  /* 0x0000000000017941 */ /* 0x000fea0003800200 */
.L_x_3480:
        /* <DEDUP_REMOVED lines=121> */
.L_x_3483:
[----:B------:R-:W-:Y:S05]  /*3990*/  BSYNC.RECONVERGENT B1 ;  /* 0x0000000000017941 */ /* 0x000fea0003800200 */
.L_x_3482:
        /* <DEDUP_REMOVED lines=119> */
.L_x_3485:
[----:B------:R-:W-:Y:S05]  /*4110*/  BSYNC.RECONVERGENT B1 ;  /* 0x0000000000017941 */ /* 0x000fea0003800200 */
.L_x_3484:
        /* <DEDUP_REMOVED lines=123> */
.L_x_3487:
[----:B------:R-:W-:Y:S05]  /*48d0*/  BSYNC.RECONVERGENT B1 ;  /* 0x0000000000017941 */ /* 0x000fea0003800200 */
.L_x_3486:
[----:B------:R-:W-:Y:S01]  /*48e0*/  BSSY.RECONVERGENT B1, `(.L_x_3488) ;  /* 0x0000078000017945 */ /* 0x000fe20003800200 */
[----:B------:R-:W-:Y:S01]  /*48f0*/  MOV R26, 0xff800000 ;  /* 0xff800000001a7802 */ /* 0x000fe20000000f00 */
[----:B------:R-:W-:Y:S02]  /*4900*/  IMAD.MOV.U32 R28, RZ, RZ, -0x800000 ;  /* 0xff800000ff1c7424 */ /* 0x000fe400078e00ff */
        /* <DEDUP_REMOVED lines=31> */
[----:B------:R-:W0:Y:S03]  /*4b00*/  LDC R28, c[0x0][0x3c0] ;  /* 0x0000f000ff1c7b82 */ /* 0x000e260000000800 */
[----:B------:R1:W2:Y:S02]  /*4b10*/  F2I.FTZ.U32.TRUNC.NTZ R37, R36 ;  /* 0x0000002400257305 */ /* 0x0002a4000021f000 */
[----:B------:R-:W-:Y:S02]  /*4b20*/  @P1 IADD3 R32, PT, PT, R32, 0x1, RZ ;  /* 0x0000000120201810 */ /* 0x000fe40007ffe0ff */
[----:B------:R-:W-:-:S04]  /*4b30*/  ISETP.NE.AND P1, PT, R43, RZ, PT ;  /* 0x000000ff2b00720c */ /* 0x000fc80003f25270 */
[----:B------:R-:W-:Y:S02]  /*4b40*/  @!P2 IMAD.MOV R32, RZ, RZ, -R32 ;  /* 0x000000ffff20a224 */ /* 0x000fe400078e0a20 */
[----:B-1----:R-:W-:Y:S02]  /*4b50*/  IMAD.MOV.U32 R36, RZ, RZ, RZ ;  /* 0x000000ffff247224 */ /* 0x002fe400078e00ff */
[----:B--2---:R-:W-:-:S05]  /*4b60*/  IMAD.MOV R34, RZ, RZ, -R37 ;  /* 0x000000ffff227224 */ /* 0x004fca00078e0a25 */
[----:B------:R-:W-:-:S04]  /*4b70*/  @!P1 LOP3.LUT R32, RZ, R43, RZ, 0x33, !PT ;  /* 0x0000002bff209212 */ /* 0x000fc800078e33ff */
[----:B------:R-:W-:Y:S02]  /*4b80*/  IADD3 R39, PT, PT, -R32, RZ, RZ ;  /* 0x000000ff20277210 */ /* 0x000fe40007ffe1ff */
        /* <DEDUP_REMOVED lines=50> */
[----:B-1----:R-:W-:-:S04]  /*4eb0*/  ISETP.NE.U32.AND P1, PT, R36, 0x1, PT ;  /* 0x000000012400780c */ /* 0x002fc80003f25070 */
[----:B------:R-:W-:Y:S01]  /*4ec0*/  ISETP.NE.AND.EX P1, PT, R37, RZ, PT, P1 ;  /* 0x000000ff2500720c */ /* 0x000fe20003f25310 */
[----:B------:R-:W-:Y:S02]  /*4ed0*/  IMAD R37, R32, UR36, RZ ;  /* 0x0000002420257c24 */ /* 0x000fe4000f8e02ff */
        /* <DEDUP_REMOVED lines=24> */
.L_x_3489:
[----:B------:R-:W-:Y:S05]  /*5060*/  BSYNC.RECONVERGENT B1 ;  /* 0x0000000000017941 */ /* 0x000fea0003800200 */
.L_x_3488:
        /* <DEDUP_REMOVED lines=92> */
[----:B0-----:R-:W-:-:S02]  /*5630*/  ISETP.NE.U32.AND P1, PT, R42, 0x1, PT ;  /* 0x000000012a00780c */ /* 0x001fc40003f25070 */
[----:B------:R-:W-:Y:S01]  /*5640*/  ISETP.NE.AND.EX P2, PT, R39, RZ, PT, P2 ;  /* 0x000000ff2700720c */ /* 0x000fe20003f45320 */
[----:B------:R-:W-:Y:S01]  /*5650*/  IMAD.MOV R39, RZ, RZ, -R26 ;  /* 0x000000ffff277224 */ /* 0x000fe200078e0a1a */
        /* <DEDUP_REMOVED lines=22> */
.L_x_3491:
[----:B------:R-:W-:Y:S05]  /*57c0*/  BSYNC.RECONVERGENT B1 ;  /* 0x0000000000017941 */ /* 0x000fea0003800200 */
.L_x_3490:
        /* <DEDUP_REMOVED lines=47> */
[----:B------:R-:W0:Y:S03]  /*5ac0*/  I2F.RP R38, R47 ;  /* 0x0000002f00267306 */ /* 0x000e260000209400 */
        /* <DEDUP_REMOVED lines=14> */
[----:B------:R-:W-:Y:S01]  /*5bb0*/  ISETP.GE.AND P3, PT, R36, RZ, PT ;  /* 0x000000ff2400720c */ /* 0x000fe20003f66270 */
[----:B------:R-:W-:-:S06]  /*5bc0*/  IMAD.MOV.U32 R36, RZ, RZ, RZ ;  /* 0x000000ffff247224 */ /* 0x000fcc00078e00ff */
        /* <DEDUP_REMOVED lines=55> */
.L_x_3493:
[----:B------:R-:W-:Y:S05]  /*5f40*/  BSYNC.RECONVERGENT B1 ;  /* 0x0000000000017941 */ /* 0x000fea0003800200 */
.L_x_3492:
[-C--:B------:R-:W-:Y:S01]  /*5f50*/  ISETP.GE.AND.EX P5, PT, RZ, R15.reuse, PT, P5 ;  /* 0x0000000fff00720c */ /* 0x080fe20003fa6350 */
[----:B------:R-:W-:Y:S01]  /*5f60*/  BSSY.RECONVERGENT B1, `(.L_x_3494) ;  /* 0x0000087000017945 */ /* 0x000fe20003800200 */
[-C--:B------:R-:W-:Y:S01]  /*5f70*/  ISETP.GE.U32.AND P1, PT, R29, R14.reuse, PT ;  /* 0x0000000e1d00720c */ /* 0x080fe20003f26070 */
[----:B------:R-:W-:Y:S01]  /*5f80*/  IMAD.MOV.U32 R32, RZ, RZ, -0x800000 ;  /* 0xff800000ff207424 */ /* 0x000fe200078e00ff */
[-C--:B------:R-:W-:Y:S01]  /*5f90*/  ISETP.GE.U32.AND P2, PT, R31, R14.reuse, PT ;  /* 0x0000000e1f00720c */ /* 0x080fe20003f46070 */
[----:B------:R-:W-:Y:S01]  /*5fa0*/  IMAD.MOV.U32 R34, RZ, RZ, -0x800000 ;  /* 0xff800000ff227424 */ /* 0x000fe200078e00ff */
[-C--:B------:R-:W-:Y:S01]  /*5fb0*/  ISETP.GE.U32.AND P3, PT, R33, R14.reuse, PT ;  /* 0x0000000e2100720c */ /* 0x080fe20003f66070 */
[----:B------:R-:W-:Y:S01]  /*5fc0*/  IMAD.MOV.U32 R42, RZ, RZ, -0x800000 ;  /* 0xff800000ff2a7424 */ /* 0x000fe200078e00ff */
[----:B------:R-:W-:Y:S02]  /*5fd0*/  ISETP.GE.U32.AND P4, PT, R35, R14, PT ;  /* 0x0000000e2300720c */ /* 0x000fe40003f86070 */
[----:B------:R-:W-:-:S02]  /*5fe0*/  ISETP.GE.AND.EX P6, PT, RZ, R15, PT, P6 ;  /* 0x0000000fff00720c */ /* 0x000fc40003fc6360 */
[-C--:B------:R-:W-:Y:S02]  /*5ff0*/  ISETP.GE.AND.EX P1, PT, RZ, R15.reuse, PT, P1 ;  /* 0x0000000fff00720c */ /* 0x080fe40003f26310 */
[-C--:B------:R-:W-:Y:S02]  /*6000*/  ISETP.GE.AND.EX P2, PT, RZ, R15.reuse, PT, P2 ;  /* 0x0000000fff00720c */ /* 0x080fe40003f46320 */
[-C--:B------:R-:W-:Y:S02]  /*6010*/  ISETP.GE.AND.EX P3, PT, RZ, R15.reuse, PT, P3 ;  /* 0x0000000fff00720c */ /* 0x080fe40003f66330 */
        /* <DEDUP_REMOVED lines=21> */
[----:B------:R-:W-:Y:S02]  /*6170*/  IMAD.MOV.U32 R14, RZ, RZ, R40 ;  /* 0x000000ffff0e7224 */ /* 0x000fe400078e0028 */
[----:B------:R-:W1:Y:S02]  /*6180*/  LDC R40, c[0x0][0x3c0] ;  /* 0x0000f000ff287b82 */ /* 0x000e640000000800 */
[----:B------:R-:W-:-:S04]  /*6190*/  IMAD.HI.U32 R41, R39, R14, RZ ;  /* 0x0000000e27297227 */ /* 0x000fc800078e00ff */
[----:B------:R-:W-:-:S04]  /*61a0*/  IMAD.MOV R15, RZ, RZ, -R41 ;  /* 0x000000ffff0f7224 */ /* 0x000fc800078e0a29 */
[----:B------:R-:W-:-:S05]  /*61b0*/  IMAD R14, R37, R15, R14 ;  /* 0x0000000f250e7224 */ /* 0x000fca00078e020e */
[----:B------:R-:W-:Y:S02]  /*61c0*/  ISETP.GT.U32.AND P5, PT, R37, R14, PT ;  /* 0x0000000e2500720c */ /* 0x000fe40003fa4070 */
[----:B0-----:R-:W-:-:S04]  /*61d0*/  IABS R38, R12 ;  /* 0x0000000c00267213 */ /* 0x001fc80000000000 */
[----:B------:R-:W0:Y:S01]  /*61e0*/  I2F.RP R39, R38 ;  /* 0x0000002600277306 */ /* 0x000e220000209400 */
[----:B-1----:R-:W-:-:S06]  /*61f0*/  IABS R47, R40 ;  /* 0x00000028002f7213 */ /* 0x002fcc0000000000 */
        /* <DEDUP_REMOVED lines=8> */
[----:B------:R-:W0:Y:S07]  /*6280*/  F2I.FTZ.U32.TRUNC.NTZ R15, R37 ;  /* 0x00000025000f7305 */ /* 0x000e2e000021f000 */
[----:B------:R-:W-:Y:S01]  /*6290*/  @!P5 IMAD.MOV R41, RZ, RZ, -R41 ;  /* 0x000000ffff29d224 */ /* 0x000fe200078e0a29 */
[----:B------:R-:W-:Y:S01]  /*62a0*/  ISETP.NE.AND P5, PT, R36, RZ, PT ;  /* 0x000000ff2400720c */ /* 0x000fe20003fa5270 */
[----:B0-----:R-:W-:-:S12]  /*62b0*/  IMAD.MOV R39, RZ, RZ, -R15 ;  /* 0x000000ffff277224 */ /* 0x001fd800078e0a0f */
[----:B------:R-:W-:Y:S01]  /*62c0*/  @!P5 LOP3.LUT R41, RZ, R36, RZ, 0x33, !PT ;  /* 0x00000024ff29d212 */ /* 0x000fe200078e33ff */
[----:B------:R-:W-:-:S03]  /*62d0*/  IMAD R39, R39, R38, RZ ;  /* 0x0000002627277224 */ /* 0x000fc600078e02ff */
[----:B------:R-:W-:-:S05]  /*62e0*/  IADD3 R14, PT, PT, -R41, RZ, RZ ;  /* 0x000000ff290e7210 */ /* 0x000fca0007ffe1ff */
        /* <DEDUP_REMOVED lines=34> */
[----:B------:R-:W-:Y:S01]  /*6510*/  IABS R12, R43 ;  /* 0x0000002b000c7213 */ /* 0x000fe20000000000 */
[----:B------:R-:W-:Y:S02]  /*6520*/  IMAD R41, R41, UR36, RZ ;  /* 0x0000002429297c24 */ /* 0x000fe4000f8e02ff */
        /* <DEDUP_REMOVED lines=42> */
.L_x_3495:
[----:B------:R-:W-:Y:S05]  /*67d0*/  BSYNC.RECONVERGENT B1 ;  /* 0x0000000000017941 */ /* 0x000fea0003800200 */
.L_x_3494:
        /* <DEDUP_REMOVED lines=32> */
[----:B------:R-:W0:Y:S02]  /*69e0*/  LDC R12, c[0x0][0x3c0] ;  /* 0x0000f000ff0c7b82 */ /* 0x000e240000000800 */
[----:B------:R-:W1:Y:S03]  /*69f0*/  F2I.FTZ.U32.TRUNC.NTZ R15, R15 ;  /* 0x0000000f000f7305 */ /* 0x000e66000021f000 */
[----:B------:R-:W-:Y:S01]  /*6a00*/  @P5 VIADD R36, R36, 0x1 ;  /* 0x0000000124245836 */ /* 0x000fe20000000000 */
[----:B------:R-:W-:-:S05]  /*6a10*/  ISETP.NE.AND P5, PT, R38, RZ, PT ;  /* 0x000000ff2600720c */ /* 0x000fca0003fa5270 */
[----:B------:R-:W-:Y:S01]  /*6a20*/  @!P6 IMAD.MOV R36, RZ, RZ, -R36 ;  /* 0x000000ffff24e224 */ /* 0x000fe200078e0a24 */
[----:B-1----:R-:W-:-:S07]  /*6a30*/  IADD3 R37, PT, PT, RZ, -R15, RZ ;  /* 0x8000000fff257210 */ /* 0x002fce0007ffe0ff */
[----:B------:R-:W-:Y:S01]  /*6a40*/  @!P5 LOP3.LUT R36, RZ, R38, RZ, 0x33, !PT ;  /* 0x00000026ff24d212 */ /* 0x000fe200078e33ff */
[----:B------:R-:W-:-:S04]  /*6a50*/  IMAD R37, R37, R40, RZ ;  /* 0x0000002825257224 */ /* 0x000fc800078e02ff */
[----:B------:R-:W-:Y:S01]  /*6a60*/  IMAD.MOV R14, RZ, RZ, -R36 ;  /* 0x000000ffff0e7224 */ /* 0x000fe200078e0a24 */
[----:B0-----:R-:W-:-:S03]  /*6a70*/  IABS R50, R12 ;  /* 0x0000000c00327213 */ /* 0x001fc60000000000 */
        /* <DEDUP_REMOVED lines=34> */
[----:B------:R-:W-:Y:S01]  /*6ca0*/  IMAD R37, R50, R38, R37 ;  /* 0x0000002632257224 */ /* 0x000fe200078e0225 */
[----:B------:R-:W-:-:S04]  /*6cb0*/  LOP3.LUT R38, R45, R12, RZ, 0x3c, !PT ;  /* 0x0000000c2d267212 */ /* 0x000fc800078e3cff */
[----:B------:R-:W-:Y:S02]  /*6cc0*/  ISETP.GT.U32.AND P5, PT, R50, R37, PT ;  /* 0x000000253200720c */ /* 0x000fe40003fa4070 */
[----:B0-----:R-:W-:-:S04]  /*6cd0*/  ISETP.NE.U32.AND P6, PT, R14, 0x1, PT ;  /* 0x000000010e00780c */ /* 0x001fc80003fc5070 */
[----:B------:R-:W-:Y:S02]  /*6ce0*/  ISETP.NE.AND.EX P6, PT, R15, RZ, PT, P6 ;  /* 0x000000ff0f00720c */ /* 0x000fe40003fc5360 */
[----:B------:R-:W0:Y:S02]  /*6cf0*/  LDC.64 R14, c[0x0][0x398] ;  /* 0x0000e600ff0e7b82 */ /* 0x000e240000000a00 */
[----:B------:R-:W-:-:S03]  /*6d00*/  SEL R40, R36, RZ, P6 ;  /* 0x000000ff24287207 */ /* 0x000fc60003000000 */
[----:B------:R-:W-:Y:S02]  /*6d10*/  @!P5 IMAD.IADD R37, R37, 0x1, -R50 ;  /* 0x000000012525d824 */ /* 0x000fe400078e0a32 */
[----:B------:R-:W-:Y:S01]  /*6d20*/  @!P5 VIADD R32, R32, 0x1 ;  /* 0x000000012020d836 */ /* 0x000fe20000000000 */
[----:B------:R-:W-:Y:S02]  /*6d30*/  ISETP.GE.AND P5, PT, R38, RZ, PT ;  /* 0x000000ff2600720c */ /* 0x000fe40003fa6270 */
        /* <DEDUP_REMOVED lines=33> */
.L_x_3497:
[----:B------:R-:W-:Y:S05]  /*6f50*/  BSYNC.RECONVERGENT B1 ;  /* 0x0000000000017941 */ /* 0x000fea0003800200 */
.L_x_3496:
        /* <DEDUP_REMOVED lines=44> */
[----:B------:R-:W-:Y:S01]  /*7220*/  IABS R38, R39 ;  /* 0x0000002700267213 */ /* 0x000fe20000000000 */
[----:B------:R-:W-:-:S02]  /*7230*/  IMAD.HI.U32 R14, R15, R37, R14 ;  /* 0x000000250f0e7227 */ /* 0x000fc400078e000e */
        /* <DEDUP_REMOVED lines=46> */
[----:B------:R-:W-:-:S04]  /*7520*/  ISETP.NE.AND P6, PT, R12, RZ, PT ;  /* 0x000000ff0c00720c */ /* 0x000fc80003fc5270 */
[----:B------:R-:W-:Y:S02]  /*7530*/  @!P5 IADD3 R44, PT, PT, -R44, RZ, RZ ;  /* 0x000000ff2c2cd210 */ /* 0x000fe40007ffe1ff */
[----:B-1----:R-:W-:-:S07]  /*7540*/  ISETP.NE.U32.AND P5, PT, R36, 0x1, PT ;  /* 0x000000012400780c */ /* 0x002fce0003fa5070 */
[----:B------:R-:W-:Y:S02]  /*7550*/  @!P6 LOP3.LUT R44, RZ, R12, RZ, 0x33, !PT ;  /* 0x0000000cff2ce212 */ /* 0x000fe400078e33ff */
[----:B------:R-:W-:Y:S02]  /*7560*/  ISETP.NE.AND.EX P5, PT, R37, RZ, PT, P5 ;  /* 0x000000ff2500720c */ /* 0x000fe40003fa5350 */
[----:B------:R-:W-:Y:S01]  /*7570*/  SHF.R.S64 R36, RZ, 0x1e, R11 ;  /* 0x0000001eff247819 */ /* 0x000fe2000000100b */
[----:B------:R-:W-:Y:S01]  /*7580*/  IMAD.MOV R15, RZ, RZ, -R44 ;  /* 0x000000ffff0f7224 */ /* 0x000fe200078e0a2c */
        /* <DEDUP_REMOVED lines=19> */
.L_x_3499:
[----:B------:R-:W-:Y:S05]  /*76c0*/  BSYNC.RECONVERGENT B1 ;  /* 0x0000000000017941 */ /* 0x000fea0003800200 */
.L_x_3498:
        /* <DEDUP_REMOVED lines=90> */
[----:B------:R-:W-:Y:S02]  /*7c70*/  ISETP.NE.AND.EX P2, PT, R15, RZ, PT, P2 ;  /* 0x000000ff0f00720c */ /* 0x000fe40003f45320 */
        /* <DEDUP_REMOVED lines=28> */
.L_x_3501:
[----:B------:R-:W-:Y:S05]  /*7e40*/  BSYNC.RECONVERGENT B1 ;  /* 0x0000000000017941 */ /* 0x000fea0003800200 */
.L_x_3500:
        /* <DEDUP_REMOVED lines=43> */
[----:B------:R-:W-:Y:S01]  /*8100*/  IMAD.MOV.U32 R14, RZ, RZ, RZ ;  /* 0x000000ffff0e7224 */ /* 0x000fe200078e00ff */
[----:B------:R-:W-:-:S03]  /*8110*/  IABS R38, R39 ;  /* 0x0000002700267213 */ /* 0x000fc60000000000 */
        /* <DEDUP_REMOVED lines=20> */
[----:B------:R-:W-:Y:S02]  /*8260*/  @!P2 LOP3.LUT R45, RZ, R36, RZ, 0x33, !PT ;  /* 0x00000024ff2da212 */ /* 0x000fe400078e33ff */
[----:B------:R-:W-:-:S03]  /*8270*/  ISETP.NE.AND P3, PT, R12, RZ, PT ;  /* 0x000000ff0c00720c */ /* 0x000fc60003f65270 */
        /* <DEDUP_REMOVED lines=27> */
[----:B------:R-:W-:Y:S01]  /*8430*/  SHF.R.S64 R36, RZ, 0x1e, R11 ;  /* 0x0000001eff247819 */ /* 0x000fe2000000100b */
[----:B------:R-:W-:Y:S01]  /*8440*/  IMAD R15, R34, UR36, RZ ;  /* 0x00000024220f7c24 */ /* 0x000fe2000f8e02ff */
[----:B------:R-:W-:-:S02]  /*8450*/  ISETP.NE.AND.EX P3, PT, R37, RZ, PT, P2 ;  /* 0x000000ff2500720c */ /* 0x000fc40003f65320 */
[----:B------:R-:W-:Y:S02]  /*8460*/  IADD3 R37, PT, PT, -R43, RZ, RZ ;  /* 0x000000ff2b257210 */ /* 0x000fe40007ffe1ff */
        /* <DEDUP_REMOVED lines=20> */
.L_x_3503:
[----:B------:R-:W-:Y:S05]  /*85b0*/  BSYNC.RECONVERGENT B1 ;  /* 0x0000000000017941 */ /* 0x000fea0003800200 */
.L_x_3502:
        /* <DEDUP_REMOVED lines=15> */
[----:B0-----:R-:W-:Y:S01]  /*86b0*/  MOV R14, RZ ;  /* 0x000000ff000e7202 */ /* 0x001fe20000000f00 */
[----:B--2---:R-:W-:-:S04]  /*86c0*/  IMAD.MOV R40, RZ, RZ, -R15 ;  /* 0x000000ffff287224 */ /* 0x004fc800078e0a0f */
[----:B------:R-:W-:Y:S01]  /*86d0*/  IMAD R39, R40, R37, RZ ;  /* 0x0000002528277224 */ /* 0x000fe200078e02ff */
[----:B-1----:R-:W-:-:S03]  /*86e0*/  IABS R40, R36 ;  /* 0x0000002400287213 */ /* 0x002fc60000000000 */
        /* <DEDUP_REMOVED lines=22> */
[----:B------:R-:W-:Y:S02]  /*8850*/  IMAD R39, R38, R14, R11 ;  /* 0x0000000e26277224 */ /* 0x000fe400078e020b */
[----:B------:R-:W-:Y:S01]  /*8860*/  HFMA2 R14, -RZ, RZ, 0, 0 ;  /* 0x00000000ff0e7431 */ /* 0x000fe200000001ff */
[----:B0-----:R-:W-:Y:S02]  /*8870*/  IABS R41, R12 ;  /* 0x0000000c00297213 */ /* 0x001fe40000000000 */
[----:B------:R-:W-:Y:S02]  /*8880*/  ISETP.NE.AND P5, PT, R12, RZ, PT ;  /* 0x000000ff0c00720c */ /* 0x000fe40003fa5270 */
        /* <DEDUP_REMOVED lines=51> */
[----:B------:R-:W-:Y:S01]  /*8bc0*/  ISETP.NE.AND.EX P3, PT, R37, RZ, PT, P2 ;  /* 0x000000ff2500720c */ /* 0x000fe20003f65320 */
[----:B------:R-:W-:Y:S01]  /*8bd0*/  IMAD.MOV R37, RZ, RZ, -R43 ;  /* 0x000000ffff257224 */ /* 0x000fe200078e0a2b */
[----:B------:R-:W-:-:S02]  /*8be0*/  ISETP.NE.AND.EX P2, PT, R39, RZ, PT, P1 ;  /* 0x000000ff2700720c */ /* 0x000fc40003f45310 */
        /* <DEDUP_REMOVED lines=19> */
.L_x_3505:
[----:B------:R-:W-:Y:S05]  /*8d20*/  BSYNC.RECONVERGENT B1 ;  /* 0x0000000000017941 */ /* 0x000fea0003800200 */
.L_x_3504:
        /* <DEDUP_REMOVED lines=45> */
[-C--:B------:R-:W-:Y:S01]  /*9000*/  FFMA.SAT R20, R61, R12.reuse, 0.5 ;  /* 0x3f0000003d147423 */ /* 0x080fe2000000200c */
[----:B------:R-:W-:Y:S01]  /*9010*/  FFMA R30, R14, 1.925963033500011079e-08, R69 ;  /* 0x32a570600e1e7823 */ /* 0x000fe20000000045 */
        /* <DEDUP_REMOVED lines=11> */
[-C--:B------:R-:W-:Y:S01]  /*90d0*/  FFMA.SAT R18, R59, R12.reuse, 0.5 ;  /* 0x3f0000003b127423 */ /* 0x080fe2000000200c */
[----:B------:R-:W-:Y:S01]  /*90e0*/  FADD R28, R24, -12583039 ;  /* 0xcb40007f181c7421 */ /* 0x000fe20000000000 */
[----:B------:R-:W-:Y:S01]  /*90f0*/  FFMA R32, R40, 1.925963033500011079e-08, R32 ;  /* 0x32a5706028207823 */ /* 0x000fe20000000020 */
[----:B------:R-:W-:Y:S01]  /*9100*/  FFMA R20, R61, 1.4426950216293334961, -R14 ;  /* 0x3fb8aa3b3d147823 */ /* 0x000fe2000000080e */
[-C--:B------:R-:W-:Y:S01]  /*9110*/  FFMA.RM R18, R18, R11.reuse, 12582913 ;  /* 0x4b40000112127423 */ /* 0x080fe2000000400b */
[----:B------:R-:W-:Y:S01]  /*9120*/  FFMA.RM R14, R22, R11, 12582913 ;  /* 0x4b400001160e7423 */ /* 0x000fe2000000400b */
        /* <DEDUP_REMOVED lines=8> */
[----:B------:R-:W-:Y:S01]  /*91b0*/  IMAD.SHL.U32 R10, R10, 0x800000, RZ ;  /* 0x008000000a0a7824 */ /* 0x000fe200078e00ff */
[----:B------:R-:W1:Y:S01]  /*91c0*/  MUFU.EX2 R65, R65 ;  /* 0x0000004100417308 */ /* 0x000e620000000800 */
[----:B------:R-:W-:Y:S01]  /*91d0*/  FFMA R59, R59, 1.925963033500011079e-08, R20 ;  /* 0x32a570603b3b7823 */ /* 0x000fe20000000014 */
[-C--:B------:R-:W-:Y:S01]  /*91e0*/  FFMA.SAT R20, R55, R12.reuse, 0.5 ;  /* 0x3f00000037147423 */ /* 0x080fe2000000200c */
[----:B------:R-:W-:Y:S01]  /*91f0*/  FFMA R22, R63, 1.925963033500011079e-08, R22 ;  /* 0x32a570603f167823 */ /* 0x000fe20000000016 */
[----:B------:R-:W-:Y:S01]  /*9200*/  FFMA.SAT R44, R13, R12, 0.5 ;  /* 0x3f0000000d2c7423 */ /* 0x000fe2000000200c */
[----:B------:R-:W-:-:S02]  /*9210*/  IMAD.SHL.U32 R18, R18, 0x800000, RZ ;  /* 0x0080000012127824 */ /* 0x000fc400078e00ff */
[----:B------:R-:W-:Y:S01]  /*9220*/  FFMA.RM R20, R20, R11, 12582913 ;  /* 0x4b40000114147423 */ /* 0x000fe2000000400b */
[----:B------:R-:W-:Y:S01]  /*9230*/  SHF.L.U32 R4, R4, 0x17, RZ ;  /* 0x0000001704047819 */ /* 0x000fe200000006ff */
[----:B------:R-:W2:Y:S01]  /*9240*/  MUFU.EX2 R63, R32 ;  /* 0x00000020003f7308 */ /* 0x000ea20000000800 */
[----:B------:R-:W-:Y:S02]  /*9250*/  IMAD.SHL.U32 R14, R14, 0x800000, RZ ;  /* 0x008000000e0e7824 */ /* 0x000fe400078e00ff */
[----:B------:R-:W-:Y:S01]  /*9260*/  FADD R26, R20, -12583039 ;  /* 0xcb40007f141a7421 */ /* 0x000fe20000000000 */
[----:B------:R-:W-:Y:S01]  /*9270*/  IMAD.SHL.U32 R6, R6, 0x800000, RZ ;  /* 0x0080000006067824 */ /* 0x000fe200078e00ff */
[----:B------:R-:W-:Y:S01]  /*9280*/  SHF.L.U32 R16, R16, 0x17, RZ ;  /* 0x0000001710107819 */ /* 0x000fe200000006ff */
[----:B------:R-:W-:Y:S02]  /*9290*/  IMAD.SHL.U32 R8, R8, 0x800000, RZ ;  /* 0x0080000008087824 */ /* 0x000fe400078e00ff */
[C---:B------:R-:W-:Y:S01]  /*92a0*/  FFMA R26, R55.reuse, 1.4426950216293334961, -R26 ;  /* 0x3fb8aa3b371a7823 */ /* 0x040fe2000000081a */
[----:B------:R-:W-:Y:S01]  /*92b0*/  IMAD.SHL.U32 R24, R24, 0x800000, RZ ;  /* 0x0080000018187824 */ /* 0x000fe200078e00ff */
[----:B------:R-:W3:Y:S01]  /*92c0*/  MUFU.EX2 R59, R59 ;  /* 0x0000003b003b7308 */ /* 0x000ee20000000800 */
[----:B-1----:R-:W-:Y:S01]  /*92d0*/  FMUL R6, R6, R65 ;  /* 0x0000004106067220 */ /* 0x002fe20000400000 */
[----:B------:R-:W-:Y:S01]  /*92e0*/  FFMA R36, R55, 1.925963033500011079e-08, R26 ;  /* 0x32a5706037247823 */ /* 0x000fe2000000001a */
[----:B------:R-:W-:-:S04]  /*92f0*/  FFMA.SAT R26, R53, R12, 0.5 ;  /* 0x3f000000351a7423 */ /* 0x000fc8000000200c */
[----:B------:R-:W-:Y:S01]  /*9300*/  FFMA.RM R26, R26, R11, 12582913 ;  /* 0x4b4000011a1a7423 */ /* 0x000fe2000000400b */
[----:B------:R1:W4:Y:S01]  /*9310*/  MUFU.EX2 R55, R30 ;  /* 0x0000001e00377308 */ /* 0x0003220000000800 */
[----:B--2---:R-:W-:Y:S02]  /*9320*/  FMUL R4, R4, R63 ;  /* 0x0000003f04047220 */ /* 0x004fe40000400000 */
[C---:B------:R-:W-:Y:S01]  /*9330*/  FADD R28, R26.reuse, -12583039 ;  /* 0xcb40007f1a1c7421 */ /* 0x040fe20000000000 */
[----:B------:R-:W-:-:S03]  /*9340*/  IMAD.SHL.U32 R26, R26, 0x800000, RZ ;  /* 0x008000001a1a7824 */ /* 0x000fc600078e00ff */
[----:B------:R-:W-:Y:S01]  /*9350*/  FFMA R28, R53, 1.4426950216293334961, -R28 ;  /* 0x3fb8aa3b351c7823 */ /* 0x000fe2000000081c */
[----:B------:R-:W2:Y:S01]  /*9360*/  MUFU.EX2 R67, R67 ;  /* 0x0000004300437308 */ /* 0x000ea20000000800 */
[-C--:B-1----:R-:W-:Y:S01]  /*9370*/  FFMA.SAT R30, R47, R12.reuse, 0.5 ;  /* 0x3f0000002f1e7423 */ /* 0x082fe2000000200c */
[----:B---3--:R-:W-:Y:S01]  /*9380*/  FMUL R18, R18, R59 ;  /* 0x0000003b12127220 */ /* 0x008fe20000400000 */
[----:B------:R-:W-:Y:S01]  /*9390*/  FFMA R53, R53, 1.925963033500011079e-08, R28 ;  /* 0x32a5706035357823 */ /* 0x000fe2000000001c */
[----:B------:R-:W-:Y:S01]  /*93a0*/  FFMA.SAT R28, R51, R12, 0.5 ;  /* 0x3f000000331c7423 */ /* 0x000fe2000000200c */
[----:B------:R-:W-:-:S03]  /*93b0*/  FFMA.RM R30, R30, R11, 12582913 ;  /* 0x4b4000011e1e7423 */ /* 0x000fc6000000400b */
[----:B------:R-:W-:Y:S01]  /*93c0*/  FFMA.RM R28, R28, R11, 12582913 ;  /* 0x4b4000011c1c7423 */ /* 0x000fe2000000400b */
[----:B------:R-:W-:Y:S01]  /*93d0*/  FADD R32, R30, -12583039 ;  /* 0xcb40007f1e207421 */ /* 0x000fe20000000000 */
[----:B----4-:R-:W-:Y:S01]  /*93e0*/  FMUL R10, R10, R55 ;  /* 0x000000370a0a7220 */ /* 0x010fe20000400000 */
[----:B------:R-:W1:Y:S01]  /*93f0*/  MUFU.EX2 R61, R61 ;  /* 0x0000003d003d7308 */ /* 0x000e620000000800 */
[C---:B------:R-:W-:Y:S01]  /*9400*/  FADD R34, R28.reuse, -12583039 ;  /* 0xcb40007f1c227421 */ /* 0x040fe20000000000 */
[----:B------:R-:W-:Y:S01]  /*9410*/  FFMA R32, R47, 1.4426950216293334961, -R32 ;  /* 0x3fb8aa3b2f207823 */ /* 0x000fe20000000820 */
[----:B------:R-:W-:Y:S01]  /*9420*/  SHF.L.U32 R28, R28, 0x17, RZ ;  /* 0x000000171c1c7819 */ /* 0x000fe200000006ff */
[----:B------:R-:W-:Y:S02]  /*9430*/  IMAD.SHL.U32 R30, R30, 0x800000, RZ ;  /* 0x008000001e1e7824 */ /* 0x000fe400078e00ff */
[----:B------:R-:W-:Y:S01]  /*9440*/  FFMA R34, R51, 1.4426950216293334961, -R34 ;  /* 0x3fb8aa3b33227823 */ /* 0x000fe20000000822 */
[----:B------:R-:W-:Y:S01]  /*9450*/  FFMA R47, R47, 1.925963033500011079e-08, R32 ;  /* 0x32a570602f2f7823 */ /* 0x000fe20000000020 */
[----:B------:R-:W-:Y:S01]  /*9460*/  FFMA.SAT R32, R45, R12, 0.5 ;  /* 0x3f0000002d207423 */ /* 0x000fe2000000200c */
[----:B------:R-:W-:Y:S01]  /*9470*/  MUFU.EX2 R55, R22 ;  /* 0x0000001600377308 */ /* 0x000fe20000000800 */
[----:B------:R-:W-:Y:S01]  /*9480*/  FFMA R51, R51, 1.925963033500011079e-08, R34 ;  /* 0x32a5706033337823 */ /* 0x000fe20000000022 */
[----:B--2---:R-:W-:Y:S01]  /*9490*/  FMUL R8, R8, R67 ;  /* 0x0000004308087220 */ /* 0x004fe20000400000 */
[----:B------:R-:W-:-:S04]  /*94a0*/  FFMA.RM R32, R32, R11, 12582913 ;  /* 0x4b40000120207423 */ /* 0x000fc8000000400b */
[----:B------:R-:W-:Y:S01]  /*94b0*/  FADD R34, R32, -12583039 ;  /* 0xcb40007f20227421 */ /* 0x000fe20000000000 */
[----:B------:R-:W-:Y:S01]  /*94c0*/  MUFU.EX2 R59, R36 ;  /* 0x00000024003b7308 */ /* 0x000fe20000000800 */
[----:B-1----:R-:W-:Y:S01]  /*94d0*/  FMUL R16, R16, R61 ;  /* 0x0000003d10107220 */ /* 0x002fe20000400000 */
[----:B------:R-:W-:Y:S02]  /*94e0*/  IMAD.SHL.U32 R32, R32, 0x800000, RZ ;  /* 0x0080000020207824 */ /* 0x000fe400078e00ff */
[----:B------:R-:W-:-:S04]  /*94f0*/  FFMA R34, R45, 1.4426950216293334961, -R34 ;  /* 0x3fb8aa3b2d227823 */ /* 0x000fc80000000822 */
[----:B------:R-:W-:Y:S01]  /*9500*/  FFMA R45, R45, 1.925963033500011079e-08, R34 ;  /* 0x32a570602d2d7823 */ /* 0x000fe20000000022 */
[----:B------:R-:W-:Y:S01]  /*9510*/  FFMA.SAT R34, R43, R12, 0.5 ;  /* 0x3f0000002b227423 */ /* 0x000fe2000000200c */
[----:B------:R-:W1:Y:S03]  /*9520*/  MUFU.EX2 R57, R57 ;  /* 0x0000003900397308 */ /* 0x000e660000000800 */
[----:B------:R-:W-:-:S04]  /*9530*/  FFMA.RM R34, R34, R11, 12582913 ;  /* 0x4b40000122227423 */ /* 0x000fc8000000400b */
[C---:B------:R-:W-:Y:S01]  /*9540*/  FADD R38, R34.reuse, -12583039 ;  /* 0xcb40007f22267421 */ /* 0x040fe20000000000 */
[----:B------:R-:W2:Y:S01]  /*9550*/  MUFU.EX2 R53, R53 ;  /* 0x0000003500357308 */ /* 0x000ea20000000800 */
[----:B------:R-:W-:Y:S02]  /*9560*/  SHF.L.U32 R34, R34, 0x17, RZ ;  /* 0x0000001722227819 */ /* 0x000fe400000006ff */
[----:B------:R-:W-:-:S04]  /*9570*/  FFMA R38, R43, 1.4426950216293334961, -R38 ;  /* 0x3fb8aa3b2b267823 */ /* 0x000fc80000000826 */
[----:B------:R-:W-:Y:S01]  /*9580*/  FFMA R43, R43, 1.925963033500011079e-08, R38 ;  /* 0x32a570602b2b7823 */ /* 0x000fe20000000026 */
[----:B------:R-:W-:Y:S01]  /*9590*/  FFMA.SAT R38, R37, R12, 0.5 ;  /* 0x3f00000025267423 */ /* 0x000fe2000000200c */
[----:B------:R-:W3:Y:S01]  /*95a0*/  MUFU.EX2 R51, R51 ;  /* 0x0000003300337308 */ /* 0x000ee20000000800 */
[----:B-1----:R-:W-:Y:S02]  /*95b0*/  FMUL R24, R24, R57 ;  /* 0x0000003918187220 */ /* 0x002fe40000400000 */
[----:B------:R-:W-:-:S04]  /*95c0*/  FFMA.RM R38, R38, R11, 12582913 ;  /* 0x4b40000126267423 */ /* 0x000fc8000000400b */
[----:B------:R-:W-:Y:S01]  /*95d0*/  FADD R40, R38, -12583039 ;  /* 0xcb40007f26287421 */ /* 0x000fe20000000000 */
[----:B------:R-:W1:Y:S01]  /*95e0*/  MUFU.EX2 R47, R47 ;  /* 0x0000002f002f7308 */ /* 0x000e620000000800 */
[----:B--2---:R-:W-:Y:S02]  /*95f0*/  FMUL R26, R26, R53 ;  /* 0x000000351a1a7220 */ /* 0x004fe40000400000 */
[----:B------:R-:W-:-:S04]  /*9600*/  FFMA R40, R37, 1.4426950216293334961, -R40 ;  /* 0x3fb8aa3b25287823 */ /* 0x000fc80000000828 */
[----:B------:R-:W-:Y:S01]  /*9610*/  FFMA R40, R37, 1.925963033500011079e-08, R40 ;  /* 0x32a5706025287823 */ /* 0x000fe20000000028 */
[----:B------:R-:W-:Y:S01]  /*9620*/  FFMA.RM R37, R42, R11, 12582913 ;  /* 0x4b4000012a257423 */ /* 0x000fe2000000400b */
[----:B------:R-:W2:Y:S01]  /*9630*/  MUFU.EX2 R45, R45 ;  /* 0x0000002d002d7308 */ /* 0x000ea20000000800 */
[----:B---3--:R-:W-:Y:S02]  /*9640*/  FMUL R28, R28, R51 ;  /* 0x000000331c1c7220 */ /* 0x008fe40000400000 */
[C---:B------:R-:W-:Y:S01]  /*9650*/  FADD R42, R37.reuse, -12583039 ;  /* 0xcb40007f252a7421 */ /* 0x040fe20000000000 */
[----:B------:R-:W-:-:S03]  /*9660*/  IMAD.SHL.U32 R37, R37, 0x800000, RZ ;  /* 0x0080000025257824 */ /* 0x000fc600078e00ff */
[C---:B------:R-:W-:Y:S01]  /*9670*/  FFMA R42, R15.reuse, 1.4426950216293334961, -R42 ;  /* 0x3fb8aa3b0f2a7823 */ /* 0x040fe2000000082a */
[----:B------:R-:W3:Y:S01]  /*9680*/  MUFU.EX2 R43, R43 ;  /* 0x0000002b002b7308 */ /* 0x000ee20000000800 */
[----:B-1----:R-:W-:Y:S02]  /*9690*/  FMUL R30, R30, R47 ;  /* 0x0000002f1e1e7220 */ /* 0x002fe40000400000 */
[----:B------:R-:W-:Y:S01]  /*96a0*/  FFMA R15, R15, 1.925963033500011079e-08, R42 ;  /* 0x32a570600f0f7823 */ /* 0x000fe2000000002a */
[----:B------:R-:W-:-:S04]  /*96b0*/  FFMA.SAT R42, R39, R12, 0.5 ;  /* 0x3f000000272a7423 */ /* 0x000fc8000000200c */
[-C--:B------:R-:W-:Y:S01]  /*96c0*/  FFMA.RM R12, R42, R11.reuse, 12582913 ;  /* 0x4b4000012a0c7423 */ /* 0x080fe2000000400b */
[----:B------:R-:W-:Y:S01]  /*96d0*/  FFMA.RM R11, R44, R11, 12582913 ;  /* 0x4b4000012c0b7423 */ /* 0x000fe2000000400b */
[----:B------:R-:W1:Y:S01]  /*96e0*/  MUFU.EX2 R53, R40 ;  /* 0x0000002800357308 */ /* 0x000e620000000800 */
[----:B--2---:R-:W-:Y:S01]  /*96f0*/  FMUL R32, R32, R45 ;  /* 0x0000002d20207220 */ /* 0x004fe20000400000 */
[----:B------:R-:W-:-:S04]  /*9700*/  FADD R22, R12, -12583039 ;  /* 0xcb40007f0c167421 */ /* 0x000fc80000000000 */
[C---:B------:R-:W-:Y:S01]  /*9710*/  FFMA R36, R39.reuse, 1.4426950216293334961, -R22 ;  /* 0x3fb8aa3b27247823 */ /* 0x040fe20000000816 */
[----:B------:R-:W-:Y:S01]  /*9720*/  SHF.L.U32 R22, R20, 0x17, RZ ;  /* 0x0000001714167819 */ /* 0x000fe200000006ff */
[----:B------:R-:W-:Y:S01]  /*9730*/  FMUL R20, R14, R55 ;  /* 0x000000370e147220 */ /* 0x000fe20000400000 */
[----:B------:R-:W-:Y:S01]  /*9740*/  FADD R55, RZ, R10 ;  /* 0x0000000aff377221 */ /* 0x000fe20000000000 */
[----:B------:R-:W-:Y:S01]  /*9750*/  FFMA R39, R39, 1.925963033500011079e-08, R36 ;  /* 0x32a5706027277823 */ /* 0x000fe20000000024 */
[----:B------:R-:W-:Y:S01]  /*9760*/  FADD R36, R11, -12583039 ;  /* 0xcb40007f0b247421 */ /* 0x000fe20000000000 */
[----:B------:R-:W-:Y:S01]  /*9770*/  FMUL R22, R22, R59 ;  /* 0x0000003b16167220 */ /* 0x000fe20000400000 */
[----:B------:R-:W-:Y:S01]  /*9780*/  FADD R55, R55, R4 ;  /* 0x0000000437377221 */ /* 0x000fe20000000000 */
[----:B------:R-:W2:Y:S01]  /*9790*/  MUFU.EX2 R14, R15 ;  /* 0x0000000f000e7308 */ /* 0x000ea20000000800 */
[----:B------:R-:W-:Y:S01]  /*97a0*/  FFMA R36, R13, 1.4426950216293334961, -R36 ;  /* 0x3fb8aa3b0d247823 */ /* 0x000fe20000000824 */
[----:B---3--:R-:W-:Y:S01]  /*97b0*/  FMUL R34, R34, R43 ;  /* 0x0000002b22227220 */ /* 0x008fe20000400000 */
[----:B------:R-:W-:Y:S01]  /*97c0*/  FADD R55, R55, R6 ;  /* 0x0000000637377221 */ /* 0x000fe20000000000 */
[----:B------:R-:W-:-:S02]  /*97d0*/  IMAD.SHL.U32 R11, R11, 0x800000, RZ ;  /* 0x008000000b0b7824 */ /* 0x000fc400078e00ff */
[----:B------:R-:W-:Y:S01]  /*97e0*/  FFMA R13, R13, 1.925963033500011079e-08, R36 ;  /* 0x32a570600d0d7823 */ /* 0x000fe20000000024 */
[----:B------:R-:W-:Y:S02]  /*97f0*/  IMAD.SHL.U32 R36, R38, 0x800000, RZ ;  /* 0x0080000026247824 */ /* 0x000fe400078e00ff */
[----:B------:R-:W-:Y:S01]  /*9800*/  FADD R55, R55, R8 ;  /* 0x0000000837377221 */ /* 0x000fe20000000000 */
[----:B------:R3:W4:Y:S01]  /*9810*/  MUFU.EX2 R40, R39 ;  /* 0x0000002700287308 */ /* 0x0007220000000800 */
[----:B-1----:R-:W-:Y:S02]  /*9820*/  FMUL R36, R36, R53 ;  /* 0x0000003524247220 */ /* 0x002fe40000400000 */
[----:B------:R-:W-:-:S04]  /*9830*/  FADD R55, R55, R16 ;  /* 0x0000001037377221 */ /* 0x000fc80000000000 */
[----:B------:R-:W-:Y:S01]  /*9840*/  FADD R55, R55, R18 ;  /* 0x0000001237377221 */ /* 0x000fe20000000000 */
[----:B------:R-:W1:Y:S01]  /*9850*/  MUFU.EX2 R38, R13 ;  /* 0x0000000d00267308 */ /* 0x000e620000000800 */
[----:B---3--:R-:W-:Y:S01]  /*9860*/  SHF.L.U32 R39, R12, 0x17, RZ ;  /* 0x000000170c277819 */ /* 0x008fe200000006ff */
[----:B--2---:R-:W-:Y:S01]  /*9870*/  FMUL R37, R37, R14 ;  /* 0x0000000e25257220 */ /* 0x004fe20000400000 */
[----:B------:R-:W-:-:S04]  /*9880*/  FADD R55, R55, R20 ;  /* 0x0000001437377221 */ /* 0x000fc80000000000 */
[----:B------:R-:W-:Y:S01]  /*9890*/  FADD R55, R55, R22 ;  /* 0x0000001637377221 */ /* 0x000fe20000000000 */
[----:B----4-:R-:W-:-:S03]  /*98a0*/  FMUL R39, R39, R40 ;  /* 0x0000002827277220 */ /* 0x010fc60000400000 */
        /* <DEDUP_REMOVED lines=20> */
.L_x_3555:
        /* <DEDUP_REMOVED lines=12> */
[----:B01----:R-:W-:Y:S05]  /*9ab0*/  CALL.REL.NOINC `($__internal_38_$__cuda_sm3x_div_rn_noftz_f32_slowpath) ;  /* 0x0000002400947944 */ /* 0x003fea0003c00000 */
[----:B------:R-:W-:-:S07]  /*9ac0*/  MOV R15, R14 ;  /* 0x0000000e000f7202 */ /* 0x000fce0000000f00 */
.L_x_3508:
[----:B------:R-:W-:Y:S05]  /*9ad0*/  BSYNC.RECONVERGENT B3 ;  /* 0x0000000000037941 */ /* 0x000fea0003800200 */
.L_x_3507:
        /* <DEDUP_REMOVED lines=12> */
[----:B01----:R-:W-:Y:S05]  /*9ba0*/  CALL.REL.NOINC `($__internal_38_$__cuda_sm3x_div_rn_noftz_f32_slowpath) ;  /* 0x0000002400587944 */ /* 0x003fea0003c00000 */
[----:B------:R-:W-:-:S07]  /*9bb0*/  MOV R43, R14 ;  /* 0x0000000e002b7202 */ /* 0x000fce0000000f00 */
.L_x_3510:
[----:B------:R-:W-:Y:S05]  /*9bc0*/  BSYNC.RECONVERGENT B3 ;  /* 0x0000000000037941 */ /* 0x000fea0003800200 */
.L_x_3509:
        /* <DEDUP_REMOVED lines=14> */
.L_x_3512:
[----:B------:R-:W-:Y:S05]  /*9cb0*/  BSYNC.RECONVERGENT B3 ;  /* 0x0000000000037941 */ /* 0x000fea0003800200 */
.L_x_3511:
        /* <DEDUP_REMOVED lines=14> */
.L_x_3514:
[----:B------:R-:W-:Y:S05]  /*9da0*/  BSYNC.RECONVERGENT B3 ;  /* 0x0000000000037941 */ /* 0x000fea0003800200 */
.L_x_3513:
        /* <DEDUP_REMOVED lines=14> */
.L_x_3516:
[----:B------:R-:W-:Y:S05]  /*9e90*/  BSYNC.RECONVERGENT B3 ;  /* 0x0000000000037941 */ /* 0x000fea0003800200 */
.L_x_3515:
        /* <DEDUP_REMOVED lines=14> */
.L_x_3518:
[----:B------:R-:W-:Y:S05]  /*9f80*/  BSYNC.RECONVERGENT B3 ;  /* 0x0000000000037941 */ /* 0x000fea0003800200 */
.L_x_3517:
        /* <DEDUP_REMOVED lines=14> */
.L_x_3520:
[----:B------:R-:W-:Y:S05]  /*a070*/  BSYNC.RECONVERGENT B3 ;  /* 0x0000000000037941 */ /* 0x000fea0003800200 */
.L_x_3519:
        /* <DEDUP_REMOVED lines=14> */
.L_x_3522:
[----:B------:R-:W-:Y:S05]  /*a160*/  BSYNC.RECONVERGENT B3 ;  /* 0x0000000000037941 */ /* 0x000fea0003800200 */
.L_x_3521:
        /* <DEDUP_REMOVED lines=14> */
.L_x_3524:
[----:B------:R-:W-:Y:S05]  /*a250*/  BSYNC.RECONVERGENT B3 ;  /* 0x0000000000037941 */ /* 0x000fea0003800200 */
.L_x_3523:
        /* <DEDUP_REMOVED lines=14> */
.L_x_3526:
[----:B------:R-:W-:Y:S05]  /*a340*/  BSYNC.RECONVERGENT B3 ;  /* 0x0000000000037941 */ /* 0x000fea0003800200 */
.L_x_3525:
        /* <DEDUP_REMOVED lines=14> */
.L_x_3528:
[----:B------:R-:W-:Y:S05]  /*a430*/  BSYNC.RECONVERGENT B3 ;  /* 0x0000000000037941 */ /* 0x000fea0003800200 */
.L_x_3527:
        /* <DEDUP_REMOVED lines=14> */
.L_x_3530:
[----:B------:R-:W-:Y:S05]  /*a520*/  BSYNC.RECONVERGENT B3 ;  /* 0x0000000000037941 */ /* 0x000fea0003800200 */
.L_x_3529:
        /* <DEDUP_REMOVED lines=14> */
.L_x_3532:
[----:B------:R-:W-:Y:S05]  /*a610*/  BSYNC.RECONVERGENT B3 ;  /* 0x0000000000037941 */ /* 0x000fea0003800200 */
.L_x_3531:
        /* <DEDUP_REMOVED lines=14> */
.L_x_3534:
[----:B------:R-:W-:Y:S05]  /*a700*/  BSYNC.RECONVERGENT B3 ;  /* 0x0000000000037941 */ /* 0x000fea0003800200 */
.L_x_3533:
        /* <DEDUP_REMOVED lines=14> */
.L_x_3536:
[----:B------:R-:W-:Y:S05]  /*a7f0*/  BSYNC.RECONVERGENT B3 ;  /* 0x0000000000037941 */ /* 0x000fea0003800200 */
.L_x_3535:
        /* <DEDUP_REMOVED lines=14> */
.L_x_3538:
[----:B------:R-:W-:Y:S05]  /*a8e0*/  BSYNC.RECONVERGENT B3 ;  /* 0x0000000000037941 */ /* 0x000fea0003800200 */
.L_x_3537:
        /* <DEDUP_REMOVED lines=14> */
.L_x_3540:
[----:B------:R-:W-:Y:S05]  /*a9d0*/  BSYNC.RECONVERGENT B3 ;  /* 0x0000000000037941 */ /* 0x000fea0003800200 */
.L_x_3539:
        /* <DEDUP_REMOVED lines=14> */
.L_x_3542:
[----:B------:R-:W-:Y:S05]  /*aac0*/  BSYNC.RECONVERGENT B3 ;  /* 0x0000000000037941 */ /* 0x000fea0003800200 */
.L_x_3541:
[----:B------:R-:W-:Y:S01]  /*aad0*/  ISETP.GE.U32.AND P3, PT, R3, UR44, PT ;  /* 0x0000002c03007c0c */ /* 0x000fe2000bf66070 */
[----:B------:R-:W-:Y:S01]  /*aae0*/  IMAD R13, R2, UR48, RZ ;  /* 0x00000030020d7c24 */ /* 0x000fe2000f8e02ff */
[----:B------:R-:W-:Y:S01]  /*aaf0*/  ISETP.GE.U32.AND P1, PT, R7, UR44, PT ;  /* 0x0000002c07007c0c */ /* 0x000fe2000bf26070 */
[----:B0-----:R-:W-:Y:S01]  /*ab00*/  IMAD.MOV.U32 R10, RZ, RZ, R41 ;  /* 0x000000ffff0a7224 */ /* 0x001fe200078e0029 */
[----:B------:R-:W-:Y:S01]  /*ab10*/  ISETP.GE.AND.EX P3, PT, RZ, UR45, PT, P3 ;  /* 0x0000002dff007c0c */ /* 0x000fe2000bf66330 */
[----:B------:R-:W-:Y:S01]  /*ab20*/  IMAD.MOV.U32 R11, RZ, RZ, RZ ;  /* 0x000000ffff0b7224 */ /* 0x000fe200078e00ff */
[----:B------:R-:W-:Y:S01]  /*ab30*/  @!P0 R2UR UR4, R48 ;  /* 0x00000000300482ca */ /* 0x000fe200000e0000 */
[C---:B------:R-:W-:Y:S01]  /*ab40*/  IMAD R13, R0.reuse, UR49, R13 ;  /* 0x00000031000d7c24 */ /* 0x040fe2000f8e020d */
[----:B------:R-:W-:Y:S01]  /*ab50*/  @!P0 R2UR UR5, R49 ;  /* 0x00000000310582ca */ /* 0x000fe200000e0000 */
[----:B------:R-:W-:Y:S01]  /*ab60*/  IMAD.WIDE.U32 R10, R0, UR48, R10 ;  /* 0x00000030000a7c25 */ /* 0x000fe2000f8e000a */
[----:B------:R-:W-:-:S02]  /*ab70*/  ISETP.GE.AND.EX P5, PT, RZ, UR45, PT, P1 ;  /* 0x0000002dff007c0c */ /* 0x000fc4000bfa6310 */
[----:B------:R-:W-:Y:S01]  /*ab80*/  ISETP.GE.U32.AND P4, PT, R5, UR44, PT ;  /* 0x0000002c05007c0c */ /* 0x000fe2000bf86070 */
[----:B------:R-:W-:Y:S01]  /*ab90*/  VIADD R8, R41, 0x100 ;  /* 0x0000010029087836 */ /* 0x000fe20000000000 */
[----:B------:R-:W-:Y:S02]  /*aba0*/  IADD3 R11, PT, PT, R11, R13, RZ ;  /* 0x0000000d0b0b7210 */ /* 0x000fe40007ffe0ff */
[----:B------:R-:W-:Y:S02]  /*abb0*/  LEA R12, P1, R10, UR50, 0x2 ;  /* 0x000000320a0c7c11 */ /* 0x000fe4000f8210ff */
[----:B------:R-:W-:Y:S02]  /*abc0*/  @!P3 R2UR UR6, R48 ;  /* 0x000000003006b2ca */ /* 0x000fe400000e0000 */
[----:B------:R-:W-:Y:S02]  /*abd0*/  @!P3 R2UR UR7, R49 ;  /* 0x000000003107b2ca */ /* 0x000fe400000e0000 */
[----:B------:R-:W-:Y:S01]  /*abe0*/  LEA.HI.X R13, R10, UR51, R11, 0x2, P1 ;  /* 0x000000330a0d7c11 */ /* 0x000fe200088f140b */
[----:B------:R-:W-:Y:S01]  /*abf0*/  VIADD R10, R41, 0x140 ;  /* 0x00000140290a7836 */ /* 0x000fe20000000000 */
[----:B------:R-:W-:-:S02]  /*ac00*/  ISETP.GE.AND.EX P4, PT, RZ, UR45, PT, P4 ;  /* 0x0000002dff007c0c */ /* 0x000fc4000bf86340 */
[----:B------:R-:W-:Y:S01]  /*ac10*/  @!P5 R2UR UR10, R48 ;  /* 0x00000000300ad2ca */ /* 0x000fe200000e0000 */
[----:B------:R0:W-:Y:S01]  /*ac20*/  @!P0 STG.E desc[UR4][R12.64], R15 ;  /* 0x0000000f0c008986 */ /* 0x0001e2000c101904 */
[----:B------:R-:W-:Y:S02]  /*ac30*/  ISETP.GE.U32.AND P0, PT, R17, UR44, PT ;  /* 0x0000002c11007c0c */ /* 0x000fe4000bf06070 */
[----:B------:R-:W-:Y:S02]  /*ac40*/  @!P5 R2UR UR11, R49 ;  /* 0x00000000310bd2ca */ /* 0x000fe400000e0000 */
[----:B------:R-:W-:Y:S01]  /*ac50*/  ISETP.GE.AND.EX P0, PT, RZ, UR45, PT, P0 ;  /* 0x0000002dff007c0c */ /* 0x000fe2000bf06300 */
[----:B------:R0:W-:Y:S01]  /*ac60*/  @!P3 STG.E desc[UR6][R12.64+0x80], R43 ;  /* 0x0000802b0c00b986 */ /* 0x0001e2000c101906 */
[----:B------:R-:W-:Y:S02]  /*ac70*/  ISETP.GE.U32.AND P3, PT, R9, UR44, PT ;  /* 0x0000002c09007c0c */ /* 0x000fe4000bf66070 */
[----:B------:R-:W-:-:S02]  /*ac80*/  ISETP.GE.U32.AND P2, PT, R8, UR44, PT ;  /* 0x0000002c08007c0c */ /* 0x000fc4000bf46070 */
[----:B------:R-:W-:Y:S02]  /*ac90*/  ISETP.GE.AND.EX P3, PT, RZ, UR45, PT, P3 ;  /* 0x0000002dff007c0c */ /* 0x000fe4000bf66330 */
[----:B------:R-:W-:Y:S02]  /*aca0*/  @!P4 R2UR UR8, R48 ;  /* 0x000000003008c2ca */ /* 0x000fe400000e0000 */
[C---:B------:R-:W-:Y:S01]  /*acb0*/  @!P4 R2UR UR9, R49.reuse ;  /* 0x000000003109c2ca */ /* 0x040fe200000e0000 */
[----:B------:R0:W-:Y:S01]  /*acc0*/  @!P5 STG.E desc[UR10][R12.64+0x180], R47 ;  /* 0x0001802f0c00d986 */ /* 0x0001e2000c10190a */
[----:B------:R-:W-:Y:S02]  /*acd0*/  ISETP.GE.U32.AND P1, PT, R10, UR44, PT ;  /* 0x0000002c0a007c0c */ /* 0x000fe4000bf26070 */
[----:B------:R-:W-:Y:S02]  /*ace0*/  @!P0 R2UR UR6, R48 ;  /* 0x00000000300682ca */ /* 0x000fe400000e0000 */
[----:B------:R-:W-:-:S02]  /*acf0*/  @!P0 R2UR UR7, R49 ;  /* 0x00000000310782ca */ /* 0x000fc400000e0000 */
[----:B------:R-:W-:Y:S02]  /*ad00*/  ISETP.GE.U32.AND P5, PT, R19, UR44, PT ;  /* 0x0000002c13007c0c */ /* 0x000fe4000bfa6070 */
[----:B------:R-:W-:Y:S02]  /*ad10*/  @!P3 R2UR UR4, R48 ;  /* 0x000000003004b2ca */ /* 0x000fe400000e0000 */
[----:B------:R-:W-:Y:S01]  /*ad20*/  @!P3 R2UR UR5, R49 ;  /* 0x000000003105b2ca */ /* 0x000fe200000e0000 */
[----:B------:R0:W-:Y:S01]  /*ad30*/  @!P4 STG.E desc[UR8][R12.64+0x100], R45 ;  /* 0x0001002d0c00c986 */ /* 0x0001e2000c101908 */
[----:B------:R-:W-:Y:S02]  /*ad40*/  ISETP.GE.U32.AND P4, PT, R21, UR44, PT ;  /* 0x0000002c15007c0c */ /* 0x000fe4000bf86070 */
[----:B------:R-:W-:Y:S02]  /*ad50*/  ISETP.GE.U32.AND P6, PT, R23, UR44, PT ;  /* 0x0000002c17007c0c */ /* 0x000fe4000bfc6070 */
[----:B------:R-:W-:Y:S01]  /*ad60*/  ISETP.GE.AND.EX P5, PT, RZ, UR45, PT, P5 ;  /* 0x0000002dff007c0c */ /* 0x000fe2000bfa6350 */
[----:B------:R0:W-:Y:S01]  /*ad70*/  @!P0 STG.E desc[UR6][R12.64+0x280], R53 ;  /* 0x000280350c008986 */ /* 0x0001e2000c101906 */
[----:B------:R-:W-:-:S02]  /*ad80*/  ISETP.GE.AND.EX P4, PT, RZ, UR45, PT, P4 ;  /* 0x0000002dff007c0c */ /* 0x000fc4000bf86340 */
[----:B------:R-:W-:Y:S02]  /*ad90*/  ISETP.GE.AND.EX P2, PT, RZ, UR45, PT, P2 ;  /* 0x0000002dff007c0c */ /* 0x000fe4000bf46320 */
[----:B------:R-:W-:Y:S01]  /*ada0*/  ISETP.GE.AND.EX P6, PT, RZ, UR45, PT, P6 ;  /* 0x0000002dff007c0c */ /* 0x000fe2000bfc6360 */
[----:B------:R0:W-:Y:S01]  /*adb0*/  @!P3 STG.E desc[UR4][R12.64+0x200], R51 ;  /* 0x000200330c00b986 */ /* 0x0001e2000c101904 */
[----:B------:R-:W-:Y:S01]  /*adc0*/  ISETP.GE.AND.EX P1, PT, RZ, UR45, PT, P1 ;  /* 0x0000002dff007c0c */ /* 0x000fe2000bf26310 */
[----:B------:R-:W2:Y:S01]  /*add0*/  LDCU UR4, c[0x0][0x370] ;  /* 0x00006e00ff0477ac */ /* 0x000ea20008000800 */
[----:B------:R-:W-:Y:S01]  /*ade0*/  ISETP.GE.U32.AND P0, PT, R35, UR44, PT ;  /* 0x0000002c23007c0c */ /* 0x000fe2000bf06070 */
[----:B------:R-:W2:Y:S01]  /*adf0*/  LDC R11, c[0x0][0x364] ;  /* 0x0000d900ff0b7b82 */ /* 0x000ea20000000800 */
[----:B------:R-:W-:Y:S02]  /*ae00*/  IADD3 R8, PT, PT, R41, 0x160, RZ ;  /* 0x0000016029087810 */ /* 0x000fe40007ffe0ff */
        /* <DEDUP_REMOVED lines=56> */
.L_x_3469:
[----:B------:R-:W-:Y:S05]  /*b190*/  EXIT ;  /* 0x000000000000794d */ /* 0x000fea0003800000 */
.L_x_3506:
[----:B------:R-:W-:Y:S01]  /*b1a0*/  BSSY B1, `(.L_x_3544) ;  /* 0x0000007000017945 */ /* 0x000fe20003800000 */
[----:B------:R-:W-:Y:S01]  /*b1b0*/  IMAD.MOV.U32 R12, RZ, RZ, 0x10 ;  /* 0x00000010ff0c7424 */ /* 0x000fe200078e00ff */
[----:B------:R-:W-:Y:S01]  /*b1c0*/  MOV R15, 0xffffffff ;  /* 0xffffffff000f7802 */ /* 0x000fe20000000f00 */
[----:B------:R-:W-:-:S07]  /*b1d0*/  IMAD.MOV.U32 R11, RZ, RZ, 0x1f ;  /* 0x0000001fff0b7424 */ /* 0x000fce00078e00ff */
[----:B0-----:R-:W-:Y:S05]  /*b1e0*/  WARPSYNC.COLLECTIVE R15, `(.L_x_3545) ;  /* 0x000000000f087348 */ /* 0x001fea0003c00000 */
[----:B------:R1:W2:Y:S02]  /*b1f0*/  SHFL.BFLY P6, R14, R13, R12, R11 ;  /* 0x0c00000c0d0e7389 */ /* 0x0002a400000c000b */
[----:B012---:R-:W-:Y:S05]  /*b200*/  ENDCOLLECTIVE ;  /* 0x000000000000791b */ /* 0x007fea0003800000 */
.L_x_3545:
[----:B------:R-:W-:Y:S05]  /*b210*/  BSYNC B1 ;  /* 0x0000000000017941 */ /* 0x000fea0003800000 */
.L_x_3544:
[----:B------:R-:W-:Y:S01]  /*b220*/  FMNMX R13, R14, R13, !PT ;  /* 0x0000000d0e0d7209 */ /* 0x000fe20007800000 */
[----:B------:R-:W-:Y:S01]  /*b230*/  IMAD.MOV.U32 R12, RZ, RZ, 0x8 ;  /* 0x00000008ff0c7424 */ /* 0x000fe200078e00ff */
[----:B------:R-:W-:Y:S01]  /*b240*/  MOV R15, 0xffffffff ;  /* 0xffffffff000f7802 */ /* 0x000fe20000000f00 */
[----:B------:R-:W-:-:S07]  /*b250*/  IMAD.MOV.U32 R11, RZ, RZ, 0x1f ;  /* 0x0000001fff0b7424 */ /* 0x000fce00078e00ff */
[----:B------:R-:W-:Y:S05]  /*b260*/  WARPSYNC.COLLECTIVE R15, `(.L_x_3546) ;  /* 0x000000000f087348 */ /* 0x000fea0003c00000 */
[----:B------:R0:W1:Y:S02]  /*b270*/  SHFL.BFLY P6, R14, R13, R12, R11 ;  /* 0x0c00000c0d0e7389 */ /* 0x00006400000c000b */
[----:B01----:R-:W-:Y:S05]  /*b280*/  ENDCOLLECTIVE ;  /* 0x000000000000791b */ /* 0x003fea0003800000 */
.L_x_3546:
[----:B------:R-:W-:Y:S01]  /*b290*/  IMAD.MOV.U32 R12, RZ, RZ, 0x4 ;  /* 0x00000004ff0c7424 */ /* 0x000fe200078e00ff */
[----:B------:R-:W-:-:S05]  /*b2a0*/  FMNMX R36, R13, R14, !PT ;  /* 0x0000000e0d247209 */ /* 0x000fca0007800000 */
[----:B------:R-:W-:-:S07]  /*b2b0*/  IMAD.MOV.U32 R13, RZ, RZ, R36 ;  /* 0x000000ffff0d7224 */ /* 0x000fce00078e0024 */
[----:B------:R-:W-:Y:S05]  /*b2c0*/  WARPSYNC.COLLECTIVE R15, `(.L_x_3547) ;  /* 0x000000000f087348 */ /* 0x000fea0003c00000 */
[----:B------:R0:W1:Y:S02]  /*b2d0*/  SHFL.BFLY P6, R14, R13, R12, R11 ;  /* 0x0c00000c0d0e7389 */ /* 0x00006400000c000b */
[----:B01----:R-:W-:Y:S05]  /*b2e0*/  ENDCOLLECTIVE ;  /* 0x000000000000791b */ /* 0x003fea0003800000 */
.L_x_3547:
[----:B------:R-:W-:Y:S01]  /*b2f0*/  IMAD.MOV.U32 R12, RZ, RZ, 0x2 ;  /* 0x00000002ff0c7424 */ /* 0x000fe200078e00ff */
[----:B------:R-:W-:-:S04]  /*b300*/  FMNMX R37, R36, R14, !PT ;  /* 0x0000000e24257209 */ /* 0x000fc80007800000 */
[----:B------:R-:W-:-:S07]  /*b310*/  MOV R13, R37 ;  /* 0x00000025000d7202 */ /* 0x000fce0000000f00 */
[----:B------:R-:W-:Y:S05]  /*b320*/  WARPSYNC.COLLECTIVE R15, `(.L_x_3548) ;  /* 0x000000000f087348 */ /* 0x000fea0003c00000 */
[----:B------:R0:W1:Y:S02]  /*b330*/  SHFL.BFLY P6, R14, R13, R12, R11 ;  /* 0x0c00000c0d0e7389 */ /* 0x00006400000c000b */
[----:B01----:R-:W-:Y:S05]  /*b340*/  ENDCOLLECTIVE ;  /* 0x000000000000791b */ /* 0x003fea0003800000 */
.L_x_3548:
[----:B------:R-:W-:Y:S01]  /*b350*/  HFMA2 R12, -RZ, RZ, 0, 5.9604644775390625e-08 ;  /* 0x00000001ff0c7431 */ /* 0x000fe200000001ff */
[----:B------:R-:W-:-:S05]  /*b360*/  FMNMX R38, R37, R14, !PT ;  /* 0x0000000e25267209 */ /* 0x000fca0007800000 */
[----:B------:R-:W-:-:S07]  /*b370*/  IMAD.MOV.U32 R13, RZ, RZ, R38 ;  /* 0x000000ffff0d7224 */ /* 0x000fce00078e0026 */
[----:B------:R-:W-:Y:S05]  /*b380*/  WARPSYNC.COLLECTIVE R15, `(.L_x_3549) ;  /* 0x000000000f087348 */ /* 0x000fea0003c00000 */
[----:B------:R0:W1:Y:S02]  /*b390*/  SHFL.BFLY P6, R14, R13, R12, R11 ;  /* 0x0c00000c0d0e7389 */ /* 0x00006400000c000b */
[----:B01----:R-:W-:Y:S05]  /*b3a0*/  ENDCOLLECTIVE ;  /* 0x000000000000791b */ /* 0x003fea0003800000 */
.L_x_3549:
[----:B------:R-:W-:Y:S01]  /*b3b0*/  IMAD.MOV.U32 R15, RZ, RZ, 0x3bbb989d ;  /* 0x3bbb989dff0f7424 */ /* 0x000fe200078e00ff */
[----:B------:R-:W-:Y:S01]  /*b3c0*/  FMNMX R37, R38, R14, !PT ;  /* 0x0000000e26257209 */ /* 0x000fe20007800000 */
[----:B------:R-:W-:-:S04]  /*b3d0*/  IMAD.MOV.U32 R38, RZ, RZ, 0x437c0000 ;  /* 0x437c0000ff267424 */ /* 0x000fc800078e00ff */
        /* <DEDUP_REMOVED lines=88> */
[-C--:B------:R-:W-:Y:S01]  /*b960*/  FFMA.RM R37, R37, R38.reuse, 12582913 ;  /* 0x4b40000125257423 */ /* 0x080fe20000004026 */
[----:B0-----:R-:W-:Y:S01]  /*b970*/  FMUL R22, R22, R43 ;  /* 0x0000002b16167220 */ /* 0x001fe20000400000 */
[----:B------:R-:W0:Y:S02]  /*b980*/  MUFU.EX2 R39, R39 ;  /* 0x0000002700277308 */ /* 0x000e240000000800 */
[C---:B------:R-:W-:Y:S01]  /*b990*/  FADD R43, R37.reuse, -12583039 ;  /* 0xcb40007f252b7421 */ /* 0x040fe20000000000 */
[----:B------:R-:W-:Y:S01]  /*b9a0*/  SHF.L.U32 R26, R37, 0x17, RZ ;  /* 0x00000017251a7819 */ /* 0x000fe200000006ff */
[----:B------:R-:W-:Y:S02]  /*b9b0*/  FFMA.SAT R37, R11, R15, 0.5 ;  /* 0x3f0000000b257423 */ /* 0x000fe4000000200f */
[----:B------:R-:W-:Y:S02]  /*b9c0*/  FFMA R43, R28, 1.4426950216293334961, -R43 ;  /* 0x3fb8aa3b1c2b7823 */ /* 0x000fe4000000082b */
[----:B------:R-:W-:-:S02]  /*b9d0*/  FFMA.RM R37, R37, R38, 12582913 ;  /* 0x4b40000125257423 */ /* 0x000fc40000004026 */
[----:B------:R-:W-:Y:S02]  /*b9e0*/  FFMA R43, R28, 1.925963033500011079e-08, R43 ;  /* 0x32a570601c2b7823 */ /* 0x000fe4000000002b */
[C---:B------:R-:W-:Y:S01]  /*b9f0*/  FADD R14, R37.reuse, -12583039 ;  /* 0xcb40007f250e7421 */ /* 0x040fe20000000000 */
[----:B------:R-:W-:-:S03]  /*ba00*/  IMAD.SHL.U32 R28, R37, 0x800000, RZ ;  /* 0x00800000251c7824 */ /* 0x000fc600078e00ff */
[C---:B------:R-:W-:Y:S01]  /*ba10*/  FFMA R14, R11.reuse, 1.4426950216293334961, -R14 ;  /* 0x3fb8aa3b0b0e7823 */ /* 0x040fe2000000080e */
[----:B0-----:R-:W-:Y:S01]  /*ba20*/  FMUL R24, R24, R39 ;  /* 0x0000002718187220 */ /* 0x001fe20000400000 */
[----:B------:R-:W0:Y:S02]  /*ba30*/  MUFU.EX2 R43, R43 ;  /* 0x0000002b002b7308 */ /* 0x000e240000000800 */
        /* <DEDUP_REMOVED lines=55> */
[----:B------:R-:W-:Y:S01]  /*bdb0*/  FFMA R42, R42, 1.925963033500011079e-08, R11 ;  /* 0x32a570602a2a7823 */ /* 0x000fe2000000000b */
[----:B------:R-:W-:-:S02]  /*bdc0*/  FADD R11, RZ, R10 ;  /* 0x0000000aff0b7221 */ /* 0x000fc40000000000 */
[----:B------:R-:W0:Y:S02]  /*bdd0*/  MUFU.EX2 R39, R14 ;  /* 0x0000000e00277308 */ /* 0x000e240000000800 */
[----:B------:R-:W-:-:S04]  /*bde0*/  FADD R11, R11, R4 ;  /* 0x000000040b0b7221 */ /* 0x000fc80000000000 */
[----:B------:R-:W-:Y:S02]  /*bdf0*/  FADD R11, R11, R6 ;  /* 0x000000060b0b7221 */ /* 0x000fe40000000000 */
[----:B------:R-:W1:Y:S02]  /*be00*/  MUFU.EX2 R42, R42 ;  /* 0x0000002a002a7308 */ /* 0x000e640000000800 */
[----:B------:R-:W-:-:S04]  /*be10*/  FADD R11, R11, R8 ;  /* 0x000000080b0b7221 */ /* 0x000fc80000000000 */
[----:B------:R-:W-:Y:S01]  /*be20*/  FADD R11, R11, R16 ;  /* 0x000000100b0b7221 */ /* 0x000fe20000000000 */
[----:B0-----:R-:W-:-:S03]  /*be30*/  FMUL R39, R12, R39 ;  /* 0x000000270c277220 */ /* 0x001fc60000400000 */
[----:B------:R-:W-:-:S04]  /*be40*/  FADD R11, R11, R18 ;  /* 0x000000120b0b7221 */ /* 0x000fc80000000000 */
[----:B------:R-:W-:Y:S01]  /*be50*/  FADD R11, R11, R20 ;  /* 0x000000140b0b7221 */ /* 0x000fe20000000000 */
[----:B-1----:R-:W-:-:S03]  /*be60*/  FMUL R38, R15, R42 ;  /* 0x0000002a0f267220 */ /* 0x002fc60000400000 */
[----:B------:R-:W-:Y:S01]  /*be70*/  FADD R11, R11, R22 ;  /* 0x000000160b0b7221 */ /* 0x000fe20000000000 */
[----:B------:R-:W-:-:S03]  /*be80*/  IMAD.MOV.U32 R15, RZ, RZ, -0x1 ;  /* 0xffffffffff0f7424 */ /* 0x000fc600078e00ff */
        /* <DEDUP_REMOVED lines=15> */
.L_x_3550:
[----:B------:R-:W-:Y:S02]  /*bf80*/  IMAD.MOV.U32 R12, RZ, RZ, 0x8 ;  /* 0x00000008ff0c7424 */ /* 0x000fe400078e00ff */
[----:B------:R-:W-:-:S05]  /*bf90*/  FADD R40, R13, R14 ;  /* 0x0000000e0d287221 */ /* 0x000fca0000000000 */
[----:B------:R-:W-:-:S07]  /*bfa0*/  MOV R13, R40 ;  /* 0x00000028000d7202 */ /* 0x000fce0000000f00 */
[----:B------:R-:W-:Y:S05]  /*bfb0*/  WARPSYNC.COLLECTIVE R15, `(.L_x_3551) ;  /* 0x000000000f087348 */ /* 0x000fea0003c00000 */
[----:B------:R0:W1:Y:S02]  /*bfc0*/  SHFL.BFLY P6, R14, R13, R12, R11 ;  /* 0x0c00000c0d0e7389 */ /* 0x00006400000c000b */
[----:B01----:R-:W-:Y:S05]  /*bfd0*/  ENDCOLLECTIVE ;  /* 0x000000000000791b */ /* 0x003fea0003800000 */
.L_x_3551:
[----:B------:R-:W-:Y:S02]  /*bfe0*/  HFMA2 R12, -RZ, RZ, 0, 2.384185791015625e-07 ;  /* 0x00000004ff0c7431 */ /* 0x000fe400000001ff */
[----:B------:R-:W-:-:S04]  /*bff0*/  FADD R42, R40, R14 ;  /* 0x0000000e282a7221 */ /* 0x000fc80000000000 */
[----:B------:R-:W-:-:S07]  /*c000*/  IMAD.MOV.U32 R13, RZ, RZ, R42 ;  /* 0x000000ffff0d7224 */ /* 0x000fce00078e002a */
[----:B------:R-:W-:Y:S05]  /*c010*/  WARPSYNC.COLLECTIVE R15, `(.L_x_3552) ;  /* 0x000000000f087348 */ /* 0x000fea0003c00000 */
[----:B------:R0:W1:Y:S02]  /*c020*/  SHFL.BFLY P6, R14, R13, R12, R11 ;  /* 0x0c00000c0d0e7389 */ /* 0x00006400000c000b */
[----:B01----:R-:W-:Y:S05]  /*c030*/  ENDCOLLECTIVE ;  /* 0x000000000000791b */ /* 0x003fea0003800000 */
.L_x_3552:
[----:B------:R-:W-:Y:S02]  /*c040*/  IMAD.MOV.U32 R12, RZ, RZ, 0x2 ;  /* 0x00000002ff0c7424 */ /* 0x000fe400078e00ff */
[----:B------:R-:W-:-:S04]  /*c050*/  FADD R43, R42, R14 ;  /* 0x0000000e2a2b7221 */ /* 0x000fc80000000000 */
[----:B------:R-:W-:-:S07]  /*c060*/  IMAD.MOV.U32 R13, RZ, RZ, R43 ;  /* 0x000000ffff0d7224 */ /* 0x000fce00078e002b */
[----:B------:R-:W-:Y:S05]  /*c070*/  WARPSYNC.COLLECTIVE R15, `(.L_x_3553) ;  /* 0x000000000f087348 */ /* 0x000fea0003c00000 */
[----:B------:R0:W1:Y:S02]  /*c080*/  SHFL.BFLY P6, R14, R13, R12, R11 ;  /* 0x0c00000c0d0e7389 */ /* 0x00006400000c000b */
[----:B01----:R-:W-:Y:S05]  /*c090*/  ENDCOLLECTIVE ;  /* 0x000000000000791b */ /* 0x003fea0003800000 */
.L_x_3553:
[----:B------:R-:W-:Y:S02]  /*c0a0*/  IMAD.MOV.U32 R12, RZ, RZ, 0x1 ;  /* 0x00000001ff0c7424 */ /* 0x000fe400078e00ff */
[----:B------:R-:W-:-:S05]  /*c0b0*/  FADD R44, R43, R14 ;  /* 0x0000000e2b2c7221 */ /* 0x000fca0000000000 */
[----:B------:R-:W-:-:S07]  /*c0c0*/  MOV R13, R44 ;  /* 0x0000002c000d7202 */ /* 0x000fce0000000f00 */
[----:B------:R-:W-:Y:S05]  /*c0d0*/  WARPSYNC.COLLECTIVE R15, `(.L_x_3554) ;  /* 0x000000000f087348 */ /* 0x000fea0003c00000 */
[----:B------:R0:W1:Y:S02]  /*c0e0*/  SHFL.BFLY P6, R14, R13, R12, R11 ;  /* 0x0c00000c0d0e7389 */ /* 0x00006400000c000b */
[----:B01----:R-:W-:Y:S05]  /*c0f0*/  ENDCOLLECTIVE ;  /* 0x000000000000791b */ /* 0x003fea0003800000 */
.L_x_3554:
[----:B------:R-:W-:Y:S05]  /*c100*/  BRA `(.L_x_3555) ;  /* 0xffffffd800387947 */ /* 0x000fea000383ffff */
        .weak           $__internal_38_$__cuda_sm3x_div_rn_noftz_f32_slowpath
        .type           $__internal_38_$__cuda_sm3x_div_rn_noftz_f32_slowpath,@function
        .size           $__internal_38_$__cuda_sm3x_div_rn_noftz_f32_slowpath,(.L_x_37415 - $__internal_38_$__cuda_sm3x_div_rn_noftz_f32_slowpath)
$__internal_38_$__cuda_sm3x_div_rn_noftz_f32_slowpath:
        /* <DEDUP_REMOVED lines=34> */
.L_x_3557:
        /* <DEDUP_REMOVED lines=35> */
[----:B------:R-:W-:Y:S01]  /*c560*/  VIADD R42, R50, 0x20 ;  /* 0x00000020322a7836 */ /* 0x000fe20000000000 */
[----:B------:R-:W-:Y:S01]  /*c570*/  LOP3.LUT R40, R40, 0x800000, RZ, 0xfc, !PT ;  /* 0x0080000028287812 */ /* 0x000fe200078efcff */
[----:B------:R-:W-:-:S02]  /*c580*/  IMAD.MOV R44, RZ, RZ, -R50 ;  /* 0x000000ffff2c7224 */ /* 0x000fc400078e0a32 */
        /* <DEDUP_REMOVED lines=13> */
.L_x_3564:
[----:B------:R-:W-:-:S04]  /*c660*/  LOP3.LUT R10, R10, 0x80000000, RZ, 0xc0, !PT ;  /* 0x800000000a0a7812 */ /* 0x000fc800078ec0ff */
[----:B------:R-:W-:Y:S01]  /*c670*/  LOP3.LUT R10, R10, 0x7f800000, RZ, 0xfc, !PT ;  /* 0x7f8000000a0a7812 */ /* 0x000fe200078efcff */
[----:B------:R-:W-:Y:S06]  /*c680*/  BRA `(.L_x_3565) ;  /* 0x0000000000047947 */ /* 0x000fec0003800000 */
.L_x_3563:
[----:B------:R-:W-:-:S07]  /*c690*/  IMAD R10, R46, 0x800000, R10 ;  /* 0x008000002e0a7824 */ /* 0x000fce00078e020a */
.L_x_3565:
[----:B------:R-:W-:Y:S05]  /*c6a0*/  BSYNC.RECONVERGENT B2 ;  /* 0x0000000000027941 */ /* 0x000fea0003800200 */
.L_x_3562:
[----:B------:R-:W-:Y:S05]  /*c6b0*/  BRA `(.L_x_3566) ;  /* 0x0000000000207947 */ /* 0x000fea0003800000 */
.L_x_3561:
[----:B------:R-:W-:-:S04]  /*c6c0*/  LOP3.LUT R10, R11, 0x80000000, R10, 0x48, !PT ;  /* 0x800000000b0a7812 */ /* 0x000fc800078e480a */
[----:B------:R-:W-:Y:S01]  /*c6d0*/  LOP3.LUT R10, R10, 0x7f800000, RZ, 0xfc, !PT ;  /* 0x7f8000000a0a7812 */ /* 0x000fe200078efcff */
[----:B------:R-:W-:Y:S06]  /*c6e0*/  BRA `(.L_x_3566) ;  /* 0x0000000000147947 */ /* 0x000fec0003800000 */
.L_x_3560:
[----:B------:R-:W-:Y:S01]  /*c6f0*/  LOP3.LUT R10, R11, 0x80000000, R10, 0x48, !PT ;  /* 0x800000000b0a7812 */ /* 0x000fe200078e480a */
[----:B------:R-:W-:Y:S06]  /*c700*/  BRA `(.L_x_3566) ;  /* 0x00000000000c7947 */ /* 0x000fec0003800000 */
.L_x_3559:
[----:B------:R-:W0:Y:S01]  /*c710*/  MUFU.RSQ R10, -QNAN ;  /* 0xffc00000000a7908 */ /* 0x000e220000001400 */
[----:B------:R-:W-:Y:S05]  /*c720*/  BRA `(.L_x_3566) ;  /* 0x0000000000047947 */ /* 0x000fea0003800000 */
.L_x_3558:
[----:B------:R-:W-:-:S07]  /*c730*/  FADD.FTZ R10, R10, R11 ;  /* 0x0000000b0a0a7221 */ /* 0x000fce0000010000 */
.L_x_3566:
[----:B------:R-:W-:Y:S05]  /*c740*/  BSYNC.RECONVERGENT B1 ;  /* 0x0000000000017941 */ /* 0x000fea0003800200 */
.L_x_3556:
[----:B0-----:R-:W-:Y:S01]  /*c750*/  IMAD.MOV.U32 R14, RZ, RZ, R10 ;  /* 0x000000ffff0e7224 */ /* 0x001fe200078e000a */
[----:B------:R-:W-:Y:S01]  /*c760*/  MOV R10, R12 ;  /* 0x0000000c000a7202 */ /* 0x000fe20000000f00 */
[----:B------:R-:W-:-:S04]  /*c770*/  IMAD.MOV.U32 R11, RZ, RZ, 0x0 ;  /* 0x00000000ff0b7424 */ /* 0x000fc800078e00ff */
[----:B------:R-:W-:Y:S05]  /*c780*/  RET.REL.NODEC R10 `(_Z15SoftmaxWarpImplI22BroadcastScaleMaskLoadIffbLm4EiE11DirectStoreIffEfLi1ELi18ELi32ELi1ELb1EL9Algorithm0EEvT_T0_ll) ;  /* 0xffffff380a1c7950 */ /* 0x000fea0003c3ffff */
.L_x_3567:
        /* <DEDUP_REMOVED lines=15> */
.L_x_37415:


//--------------------- .text._Z15SoftmaxWarpImplI22BroadcastScaleMaskLoadIffbLm4EiE11DirectStoreIffEfLi1ELi18ELi32ELi1ELb0EL9Algorithm0EEvT_T0_ll --------------------------
	.section	.text._Z15SoftmaxWarpImplI22BroadcastScaleMaskLoadIffbLm4EiE11DirectStoreIffEfLi1ELi18ELi32ELi1ELb0EL9Algorithm0EEvT_T0_ll,"ax",@progbits
	.align	128
        .global         _Z15SoftmaxWarpImplI22BroadcastScaleMaskLoadIffbLm4EiE11DirectStoreIffEfLi1ELi18ELi32ELi1ELb0EL9Algorithm0EEvT_T0_ll
        .type           _Z15SoftmaxWarpImplI22BroadcastScaleMaskLoadIffbLm4EiE11DirectStoreIffEfLi1ELi18ELi32ELi1ELb0EL9Algorithm0EEvT_T0_ll,@function
        .size           _Z15SoftmaxWarpImplI22BroadcastScaleMaskLoadIffbLm4EiE11DirectStoreIffEfLi1ELi18ELi32ELi1ELb0EL9Algorithm0EEvT_T0_ll,(.L_x_37416 - _Z15SoftmaxWarpImplI22BroadcastScaleMaskLoadIffbLm4EiE11DirectStoreIffEfLi1ELi18ELi32ELi1ELb0EL9Algorithm0EEvT_T0_ll)
        .other          _Z15SoftmaxWarpImplI22BroadcastScaleMaskLoadIffbLm4EiE11DirectStoreIffEfLi1ELi18ELi32ELi1ELb0EL9Algorithm0EEvT_T0_ll,@"STO_CUDA_ENTRY STV_DEFAULT"
_Z15SoftmaxWarpImplI22BroadcastScaleMaskLoadIffbLm4EiE11DirectStoreIffEfLi1ELi18ELi32ELi1ELb0EL9Algorithm0EEvT_T0_ll:
.text._Z15SoftmaxWarpImplI22BroadcastScaleMaskLoadIffbLm4EiE11DirectStoreIffEfLi1ELi18ELi32ELi1ELb0EL9Algorithm0EEvT_T0_ll:
        /* <DEDUP_REMOVED lines=30> */
.L_x_3568:
        /* <DEDUP_REMOVED lines=14> */
.L_x_3607:
        /* <DEDUP_REMOVED lines=8> */
[----:B------:R-:W-:Y:S02]  /*0340*/  LOP3.LUT R44, RZ, UR56, RZ, 0x33, !PT ;  /* 0x00000038ff2c7c12 */ /* 0x000fe4000f8e33ff */
[----:B-1----:R-:W-:Y:S02]  /*0350*/  R2UR UR14, R6 ;  /* 0x00000000060e72ca */ /* 0x002fe400000e0000 */
[----:B------:R-:W-:Y:S01]  /*0360*/  R2UR UR15, R7 ;  /* 0x00000000070f72ca */ /* 0x000fe200000e0000 */
[----:B------:R-:W0:Y:S08]  /*0370*/  I2F.RP R4, UR11 ;  /* 0x0000000b00047d06 */ /* 0x000e300008209400 */
        /* <DEDUP_REMOVED lines=21> */
[C---:B------:R-:W-:Y:S01]  /*04d0*/  VIADD R9, R45.reuse, 0x40 ;  /* 0x000000402d097836 */ /* 0x040fe20000000000 */
[----:B------:R-:W-:Y:S01]  /*04e0*/  UIMAD UR8, UR8, UR10, URZ ;  /* 0x0000000a080872a4 */ /* 0x000fe2000f8e02ff */
[----:B------:R-:W-:Y:S01]  /*04f0*/  IMAD.MOV R14, RZ, RZ, -R11 ;  /* 0x000000ffff0e7224 */ /* 0x000fe200078e0a0b */
[----:B------:R-:W-:Y:S01]  /*0500*/  ISETP.LT.U32.AND P0, PT, R10, UR11, PT ;  /* 0x0000000b0a007c0c */ /* 0x000fe2000bf01070 */
[----:B------:R-:W0:Y:S01]  /*0510*/  I2F.RP R12, UR12 ;  /* 0x0000000c000c7d06 */ /* 0x000e220008209400 */
[----:B------:R-:W-:Y:S01]  /*0520*/  IABS R16, R9 ;  /* 0x0000000900107213 */ /* 0x000fe20000000000 */
[----:B------:R-:W-:Y:S01]  /*0530*/  IMAD R13, R14, UR11, R13 ;  /* 0x0000000b0e0d7c24 */ /* 0x000fe2000f8e020d */
[----:B------:R-:W-:Y:S01]  /*0540*/  UIMAD.WIDE.U32 UR8, UR5, UR8, UR4 ;  /* 0x00000008050872a5 */ /* 0x000fe2000f8e0004 */
[----:B------:R-:W-:-:S02]  /*0550*/  VIADD R14, R45, 0x60 ;  /* 0x000000602d0e7836 */ /* 0x000fc40000000000 */
[----:B------:R-:W-:-:S03]  /*0560*/  IMAD.HI.U32 R15, R16, UR7, RZ ;  /* 0x00000007100f7c27 */ /* 0x000fc6000f8e00ff */
[----:B------:R-:W-:Y:S02]  /*0570*/  IABS R20, R14 ;  /* 0x0000000e00147213 */ /* 0x000fe40000000000 */
[----:B------:R-:W-:Y:S01]  /*0580*/  IADD3 R17, PT, PT, -R15, RZ, RZ ;  /* 0x000000ff0f117210 */ /* 0x000fe20007ffe1ff */
[----:B------:R-:W-:Y:S01]  /*0590*/  @!P0 VIADD R8, R8, 0x1 ;  /* 0x0000000108088836 */ /* 0x000fe20000000000 */
[----:B------:R-:W-:Y:S02]  /*05a0*/  @!P0 IADD3 R10, PT, PT, R10, -UR11, RZ ;  /* 0x8000000b0a0a8c10 */ /* 0x000fe4000fffe0ff */
[----:B------:R-:W-:Y:S02]  /*05b0*/  ISETP.LT.U32.AND P0, PT, R13, UR11, PT ;  /* 0x0000000b0d007c0c */ /* 0x000fe4000bf01070 */
[----:B------:R-:W-:Y:S02]  /*05c0*/  ISETP.GE.U32.AND P1, PT, R10, UR11, PT ;  /* 0x0000000b0a007c0c */ /* 0x000fe4000bf26070 */
[----:B------:R-:W-:-:S04]  /*05d0*/  LOP3.LUT R10, R45, UR55, RZ, 0x3c, !PT ;  /* 0x000000372d0a7c12 */ /* 0x000fc8000f8e3cff */
[----:B------:R-:W-:Y:S01]  /*05e0*/  ISETP.GE.AND P3, PT, R10, RZ, PT ;  /* 0x000000ff0a00720c */ /* 0x000fe20003f66270 */
[----:B------:R-:W-:Y:S02]  /*05f0*/  IMAD R10, R17, UR11, R16 ;  /* 0x0000000b110a7c24 */ /* 0x000fe4000f8e0210 */
[----:B------:R-:W-:Y:S02]  /*0600*/  IMAD.HI.U32 R16, R20, UR7, RZ ;  /* 0x0000000714107c27 */ /* 0x000fe4000f8e00ff */
[----:B------:R-:W-:Y:S02]  /*0610*/  @!P0 IADD3 R13, PT, PT, R13, -UR11, RZ ;  /* 0x8000000b0d0d8c10 */ /* 0x000fe4000fffe0ff */
[----:B------:R-:W-:Y:S01]  /*0620*/  @P1 VIADD R8, R8, 0x1 ;  /* 0x0000000108081836 */ /* 0x000fe20000000000 */
[----:B------:R-:W-:Y:S01]  /*0630*/  ISETP.NE.AND P1, PT, RZ, UR55, PT ;  /* 0x00000037ff007c0c */ /* 0x000fe2000bf25270 */
[----:B------:R-:W-:Y:S01]  /*0640*/  IMAD.MOV R21, RZ, RZ, -R16 ;  /* 0x000000ffff157224 */ /* 0x000fe200078e0a10 */
[----:B------:R-:W-:-:S02]  /*0650*/  ISETP.LT.U32.AND P2, PT, R10, UR11, PT ;  /* 0x0000000b0a007c0c */ /* 0x000fc4000bf41070 */
[----:B------:R-:W-:Y:S01]  /*0660*/  @!P0 IADD3 R11, PT, PT, R11, 0x1, RZ ;  /* 0x000000010b0b8810 */ /* 0x000fe20007ffe0ff */
[----:B------:R-:W-:Y:S01]  /*0670*/  @!P3 IMAD.MOV R8, RZ, RZ, -R8 ;  /* 0x000000ffff08b224 */ /* 0x000fe200078e0a08 */
[----:B------:R-:W-:Y:S01]  /*0680*/  ISETP.GE.U32.AND P3, PT, R13, UR11, PT ;  /* 0x0000000b0d007c0c */ /* 0x000fe2000bf66070 */
[----:B------:R-:W-:Y:S01]  /*0690*/  IMAD R20, R21, UR11, R20 ;  /* 0x0000000b15147c24 */ /* 0x000fe2000f8e0214 */
[----:B------:R-:W-:Y:S02]  /*06a0*/  LOP3.LUT R13, R9, UR55, RZ, 0x3c, !PT ;  /* 0x00000037090d7c12 */ /* 0x000fe4000f8e3cff */
[----:B------:R-:W-:Y:S02]  /*06b0*/  SEL R17, R33, R8, !P1 ;  /* 0x0000000821117207 */ /* 0x000fe40004800000 */
[----:B------:R-:W-:Y:S02]  /*06c0*/  LOP3.LUT R8, R4, UR55, RZ, 0x3c, !PT ;  /* 0x0000003704087c12 */ /* 0x000fe4000f8e3cff */
[----:B------:R-:W-:Y:S01]  /*06d0*/  ISETP.GE.AND P0, PT, R13, RZ, PT ;  /* 0x000000ff0d00720c */ /* 0x000fe20003f06270 */
[----:B------:R-:W-:Y:S01]  /*06e0*/  IMAD.MOV R18, RZ, RZ, -R17 ;  /* 0x000000ffff127224 */ /* 0x000fe200078e0a11 */
[----:B------:R-:W-:Y:S01]  /*06f0*/  ISETP.GE.AND P5, PT, R8, RZ, PT ;  /* 0x000000ff0800720c */ /* 0x000fe20003fa6270 */
[----:B------:R-:W-:Y:S01]  /*0700*/  @!P2 VIADD R10, R10, -UR11 ;  /* 0x8000000b0a0aac36 */ /* 0x000fe20008000000 */
[----:B0-----:R0:W1:Y:S01]  /*0710*/  MUFU.RCP R13, R12 ;  /* 0x0000000c000d7308 */ /* 0x0010620000001000 */
[----:B------:R-:W-:-:S02]  /*0720*/  IMAD R18, R18, UR55, R45 ;  /* 0x0000003712127c24 */ /* 0x000fc4000f8e022d */
[----:B------:R-:W-:Y:S01]  /*0730*/  @P3 VIADD R11, R11, 0x1 ;  /* 0x000000010b0b3836 */ /* 0x000fe20000000000 */
[----:B------:R-:W-:Y:S01]  /*0740*/  ISETP.GE.U32.AND P4, PT, R10, UR11, PT ;  /* 0x0000000b0a007c0c */ /* 0x000fe2000bf86070 */
[----:B------:R-:W-:Y:S01]  /*0750*/  @!P2 VIADD R15, R15, 0x1 ;  /* 0x000000010f0fa836 */ /* 0x000fe20000000000 */
[----:B------:R-:W-:Y:S02]  /*0760*/  IABS R8, R18 ;  /* 0x0000001200087213 */ /* 0x000fe40000000000 */
[----:B------:R-:W-:-:S03]  /*0770*/  ISETP.LT.U32.AND P3, PT, R20, UR11, PT ;  /* 0x0000000b14007c0c */ /* 0x000fc6000bf61070 */
[----:B------:R-:W-:-:S04]  /*0780*/  IMAD.HI.U32 R10, R8, UR9, RZ ;  /* 0x00000009080a7c27 */ /* 0x000fc8000f8e00ff */
[----:B------:R-:W-:Y:S01]  /*0790*/  @!P5 IMAD.MOV R11, RZ, RZ, -R11 ;  /* 0x000000ffff0bd224 */ /* 0x000fe200078e0a0b */
[----:B------:R-:W-:Y:S02]  /*07a0*/  IADD3 R19, PT, PT, -R10, RZ, RZ ;  /* 0x000000ff0a137210 */ /* 0x000fe40007ffe1ff */
[----:B------:R-:W-:Y:S02]  /*07b0*/  @P4 IADD3 R15, PT, PT, R15, 0x1, RZ ;  /* 0x000000010f0f4810 */ /* 0x000fe40007ffe0ff */
[----:B------:R-:W-:Y:S01]  /*07c0*/  SEL R11, R33, R11, !P1 ;  /* 0x0000000b210b7207 */ /* 0x000fe20004800000 */
[----:B------:R-:W-:Y:S01]  /*07d0*/  IMAD R8, R19, UR10, R8 ;  /* 0x0000000a13087c24 */ /* 0x000fe2000f8e0208 */
[----:B------:R-:W-:Y:S01]  /*07e0*/  @!P0 IADD3 R15, PT, PT, -R15, RZ, RZ ;  /* 0x000000ff0f0f8210 */ /* 0x000fe20007ffe1ff */
[----:B------:R-:W-:Y:S02]  /*07f0*/  @!P3 VIADD R20, R20, -UR11 ;  /* 0x8000000b1414bc36 */ /* 0x000fe40008000000 */
[----:B------:R-:W-:Y:S01]  /*0800*/  IMAD.MOV R19, RZ, RZ, -R11 ;  /* 0x000000ffff137224 */ /* 0x000fe200078e0a0b */
[----:B------:R-:W-:Y:S01]  /*0810*/  ISETP.LT.U32.AND P2, PT, R8, UR10, PT ;  /* 0x0000000a08007c0c */ /* 0x000fe2000bf41070 */
[----:B------:R-:W-:Y:S01]  /*0820*/  @!P3 VIADD R16, R16, 0x1 ;  /* 0x000000011010b836 */ /* 0x000fe20000000000 */
[----:B0-----:R-:W-:Y:S01]  /*0830*/  SEL R12, R33, R15, !P1 ;  /* 0x0000000f210c7207 */ /* 0x001fe20004800000 */
[----:B------:R-:W-:Y:S01]  /*0840*/  IMAD R19, R19, UR55, R4 ;  /* 0x0000003713137c24 */ /* 0x000fe2000f8e0204 */
[----:B------:R-:W-:Y:S01]  /*0850*/  ISETP.GE.U32.AND P4, PT, R20, UR11, PT ;  /* 0x0000000b14007c0c */ /* 0x000fe2000bf86070 */
[----:B-1----:R-:W-:Y:S01]  /*0860*/  VIADD R15, R13, 0xffffffe ;  /* 0x0ffffffe0d0f7836 */ /* 0x002fe20000000000 */
[----:B------:R-:W-:Y:S01]  /*0870*/  LOP3.LUT R13, R18, UR56, RZ, 0x3c, !PT ;  /* 0x00000038120d7c12 */ /* 0x000fe2000f8e3cff */
[----:B------:R-:W-:Y:S01]  /*0880*/  IMAD.MOV R24, RZ, RZ, -R12 ;  /* 0x000000ffff187224 */ /* 0x000fe200078e0a0c */
[----:B------:R-:W-:-:S02]  /*0890*/  IABS R22, R19 ;  /* 0x0000001300167213 */ /* 0x000fc40000000000 */
[----:B------:R-:W-:Y:S01]  /*08a0*/  ISETP.GE.AND P5, PT, R13, RZ, PT ;  /* 0x000000ff0d00720c */ /* 0x000fe20003fa6270 */
[----:B------:R-:W0:Y:S01]  /*08b0*/  F2I.FTZ.U32.TRUNC.NTZ R15, R15 ;  /* 0x0000000f000f7305 */ /* 0x000e22000021f000 */
[----:B------:R-:W-:Y:S01]  /*08c0*/  IMAD R21, R24, UR55, R9 ;  /* 0x0000003718157c24 */ /* 0x000fe2000f8e0209 */
[----:B------:R-:W-:Y:S02]  /*08d0*/  @!P2 IADD3 R8, PT, PT, R8, -UR10, RZ ;  /* 0x8000000a0808ac10 */ /* 0x000fe4000fffe0ff */
[----:B------:R-:W-:Y:S02]  /*08e0*/  @!P2 IADD3 R10, PT, PT, R10, 0x1, RZ ;  /* 0x000000010a0aa810 */ /* 0x000fe40007ffe0ff */
[----:B------:R-:W-:Y:S01]  /*08f0*/  ISETP.GE.U32.AND P0, PT, R8, UR10, PT ;  /* 0x0000000a08007c0c */ /* 0x000fe2000bf06070 */
[----:B------:R-:W-:Y:S01]  /*0900*/  IMAD.HI.U32 R8, R22, UR9, RZ ;  /* 0x0000000916087c27 */ /* 0x000fe2000f8e00ff */
[----:B------:R-:W-:Y:S02]  /*0910*/  IABS R25, R21 ;  /* 0x0000001500197213 */ /* 0x000fe40000000000 */
[----:B------:R-:W-:Y:S01]  /*0920*/  ISETP.NE.AND P2, PT, RZ, UR56, PT ;  /* 0x00000038ff007c0c */ /* 0x000fe2000bf45270 */
[----:B------:R-:W-:-:S02]  /*0930*/  IMAD.MOV R23, RZ, RZ, -R8 ;  /* 0x000000ffff177224 */ /* 0x000fc400078e0a08 */
[----:B------:R-:W-:Y:S02]  /*0940*/  @P4 VIADD R16, R16, 0x1 ;  /* 0x0000000110104836 */ /* 0x000fe40000000000 */
[----:B------:R-:W-:Y:S01]  /*0950*/  IMAD R13, R23, UR10, R22 ;  /* 0x0000000a170d7c24 */ /* 0x000fe2000f8e0216 */
[----:B------:R-:W-:Y:S02]  /*0960*/  LOP3.LUT R23, R14, UR55, RZ, 0x3c, !PT ;  /* 0x000000370e177c12 */ /* 0x000fe4000f8e3cff */
[----:B0-----:R-:W-:Y:S01]  /*0970*/  R2UR UR5, R15 ;  /* 0x000000000f0572ca */ /* 0x001fe200000e0000 */
[----:B------:R-:W-:Y:S01]  /*0980*/  @P0 VIADD R10, R10, 0x1 ;  /* 0x000000010a0a0836 */ /* 0x000fe20000000000 */
[----:B------:R-:W-:Y:S01]  /*0990*/  ISETP.LT.U32.AND P0, PT, R13, UR10, PT ;  /* 0x0000000a0d007c0c */ /* 0x000fe2000bf01070 */
[----:B------:R-:W-:Y:S01]  /*09a0*/  IMAD.HI.U32 R15, R25, UR9, RZ ;  /* 0x00000009190f7c27 */ /* 0x000fe2000f8e00ff */
[----:B------:R-:W-:Y:S02]  /*09b0*/  SHF.R.S64 R22, RZ, 0x1e, R4 ;  /* 0x0000001eff167819 */ /* 0x000fe40000001004 */
[----:B------:R-:W-:Y:S01]  /*09c0*/  @!P5 IADD3 R10, PT, PT, -R10, RZ, RZ ;  /* 0x000000ff0a0ad210 */ /* 0x000fe20007ffe1ff */
[----:B------:R-:W-:Y:S01]  /*09d0*/  IMAD.MOV R20, RZ, RZ, -R15 ;  /* 0x000000ffff147224 */ /* 0x000fe200078e0a0f */
[----:B------:R-:W-:-:S02]  /*09e0*/  ISETP.GE.AND P5, PT, R23, RZ, PT ;  /* 0x000000ff1700720c */ /* 0x000fc40003fa6270 */
[----:B------:R-:W-:Y:S01]  /*09f0*/  IADD3 R22, P6, PT, R22, UR44, RZ ;  /* 0x0000002c16167c10 */ /* 0x000fe2000ffde0ff */
[----:B------:R-:W-:Y:S01]  /*0a00*/  IMAD R25, R20, UR10, R25 ;  /* 0x0000000a14197c24 */ /* 0x000fe2000f8e0219 */
[----:B------:R-:W-:Y:S01]  /*0a10*/  SEL R20, R44, R10, !P2 ;  /* 0x0000000a2c147207 */ /* 0x000fe20005000000 */
[----:B------:R-:W-:Y:S01]  /*0a20*/  UIADD3 UR6, UPT, UPT, URZ, -UR5, URZ ;  /* 0x80000005ff067290 */ /* 0x000fe2000fffe0ff */
[----:B------:R-:W-:Y:S01]  /*0a30*/  LOP3.LUT R10, R19, UR56, RZ, 0x3c, !PT ;  /* 0x00000038130a7c12 */ /* 0x000fe2000f8e3cff */
[----:B------:R-:W-:Y:S01]  /*0a40*/  @!P0 VIADD R13, R13, -UR10 ;  /* 0x8000000a0d0d8c36 */ /* 0x000fe20008000000 */
[----:B------:R-:W-:Y:S01]  /*0a50*/  ISETP.LT.U32.AND P4, PT, R25, UR10, PT ;  /* 0x0000000a19007c0c */ /* 0x000fe2000bf81070 */
[----:B------:R-:W-:Y:S01]  /*0a60*/  @!P0 VIADD R8, R8, 0x1 ;  /* 0x0000000108088836 */ /* 0x000fe20000000000 */
[----:B------:R-:W-:Y:S01]  /*0a70*/  IADD3 R27, PT, PT, -R20, RZ, RZ ;  /* 0x000000ff141b7210 */ /* 0x000fe20007ffe1ff */
[----:B------:R-:W-:Y:S01]  /*0a80*/  UIMAD UR6, UR6, UR12, URZ ;  /* 0x0000000c060672a4 */ /* 0x000fe2000f8e02ff */
[----:B------:R-:W-:Y:S01]  /*0a90*/  ISETP.GE.U32.AND P3, PT, R13, UR10, PT ;  /* 0x0000000a0d007c0c */ /* 0x000fe2000bf66070 */
[----:B------:R-:W-:Y:S01]  /*0aa0*/  @!P5 IMAD.MOV R16, RZ, RZ, -R16 ;  /* 0x000000ffff10d224 */ /* 0x000fe200078e0a10 */
[----:B------:R-:W-:Y:S01]  /*0ab0*/  ISETP.GE.AND P5, PT, R10, RZ, PT ;  /* 0x000000ff0a00720c */ /* 0x000fe20003fa6270 */
[----:B------:R-:W-:Y:S01]  /*0ac0*/  IMAD R18, R27, UR56, R18 ;  /* 0x000000381b127c24 */ /* 0x000fe2000f8e0212 */
[----:B------:R-:W-:Y:S01]  /*0ad0*/  UIMAD.WIDE.U32 UR4, UR5, UR6, UR4 ;  /* 0x00000006050472a5 */ /* 0x000fe2000f8e0004 */
[----:B------:R-:W-:-:S02]  /*0ae0*/  LEA.HI.X.SX32 R23, R4, UR45, 0x2, P6 ;  /* 0x0000002d04177c11 */ /* 0x000fc4000b0f16ff */
[----:B------:R-:W-:Y:S02]  /*0af0*/  SEL R16, R33, R16, !P1 ;  /* 0x0000001021107207 */ /* 0x000fe40004800000 */
[----:B------:R-:W-:Y:S01]  /*0b00*/  @!P4 VIADD R25, R25, -UR10 ;  /* 0x8000000a1919cc36 */ /* 0x000fe20008000000 */
[----:B------:R-:W-:Y:S01]  /*0b10*/  IABS R27, R18 ;  /* 0x00000012001b7213 */ /* 0x000fe20000000000 */
[----:B------:R0:W2:Y:S01]  /*0b20*/  LDG.E R4, desc[UR14][R22.64] ;  /* 0x0000000e16047981 */ /* 0x0000a2000c1e1900 */
[----:B------:R-:W-:Y:S01]  /*0b30*/  IADD3 R13, PT, PT, -R16, RZ, RZ ;  /* 0x000000ff100d7210 */ /* 0x000fe20007ffe1ff */
[----:B------:R-:W-:Y:S01]  /*0b40*/  @P3 VIADD R8, R8, 0x1 ;  /* 0x0000000108083836 */ /* 0x000fe20000000000 */
[----:B------:R-:W-:-:S03]  /*0b50*/  ISETP.GE.U32.AND P6, PT, R25, UR10, PT ;  /* 0x0000000a19007c0c */ /* 0x000fc6000bfc6070 */
[----:B------:R-:W-:Y:S02]  /*0b60*/  IMAD R13, R13, UR55, R14 ;  /* 0x000000370d0d7c24 */ /* 0x000fe4000f8e020e */
[----:B------:R-:W-:-:S03]  /*0b70*/  IMAD.MOV.U32 R25, RZ, RZ, R8 ;  /* 0x000000ffff197224 */ /* 0x000fc600078e0008 */
[----:B------:R-:W-:Y:S01]  /*0b80*/  IABS R28, R13 ;  /* 0x0000000d001c7213 */ /* 0x000fe20000000000 */
[----:B------:R-:W-:Y:S01]  /*0b90*/  IMAD.HI.U32 R24, R27, UR5, RZ ;  /* 0x000000051b187c27 */ /* 0x000fe2000f8e00ff */
[----:B------:R-:W-:-:S03]  /*0ba0*/  LOP3.LUT R10, R21, UR56, RZ, 0x3c, !PT ;  /* 0x00000038150a7c12 */ /* 0x000fc6000f8e3cff */
[----:B------:R-:W-:Y:S02]  /*0bb0*/  @!P5 IMAD.MOV R25, RZ, RZ, -R25 ;  /* 0x000000ffff19d224 */ /* 0x000fe400078e0a19 */
[----:B0-----:R-:W-:Y:S01]  /*0bc0*/  IMAD.HI.U32 R23, R28, UR9, RZ ;  /* 0x000000091c177c27 */ /* 0x001fe2000f8e00ff */
[----:B------:R-:W-:Y:S02]  /*0bd0*/  IADD3 R26, PT, PT, -R24, RZ, RZ ;  /* 0x000000ff181a7210 */ /* 0x000fe40007ffe1ff */
[----:B------:R-:W-:Y:S01]  /*0be0*/  ISETP.GE.AND P0, PT, R10, RZ, PT ;  /* 0x000000ff0a00720c */ /* 0x000fe20003f06270 */
[----:B------:R-:W-:Y:S01]  /*0bf0*/  @!P4 VIADD R15, R15, 0x1 ;  /* 0x000000010f0fc836 */ /* 0x000fe20000000000 */
[----:B------:R-:W-:Y:S02]  /*0c00*/  SEL R22, R44, R25, !P2 ;  /* 0x000000192c167207 */ /* 0x000fe40005000000 */
[----:B------:R-:W-:Y:S01]  /*0c10*/  IADD3 R10, PT, PT, R45, 0x80, RZ ;  /* 0x000000802d0a7810 */ /* 0x000fe20007ffe0ff */
[----:B------:R-:W-:Y:S01]  /*0c20*/  @P6 VIADD R15, R15, 0x1 ;  /* 0x000000010f0f6836 */ /* 0x000fe20000000000 */
[----:B------:R-:W-:Y:S01]  /*0c30*/  IADD3 R25, PT, PT, -R23, RZ, RZ ;  /* 0x000000ff17197210 */ /* 0x000fe20007ffe1ff */
[----:B------:R-:W-:Y:S01]  /*0c40*/  IMAD R27, R26, UR12, R27 ;  /* 0x0000000c1a1b7c24 */ /* 0x000fe2000f8e021b */
[----:B------:R-:W-:Y:S01]  /*0c50*/  IABS R31, R10 ;  /* 0x0000000a001f7213 */ /* 0x000fe20000000000 */
[----:B------:R-:W-:Y:S01]  /*0c60*/  IMAD.MOV R26, RZ, RZ, -R22 ;  /* 0x000000ffff1a7224 */ /* 0x000fe200078e0a16 */
[----:B------:R-:W-:Y:S01]  /*0c70*/  SHF.R.S64 R8, RZ, 0x1e, R9 ;  /* 0x0000001eff087819 */ /* 0x000fe20000001009 */
[----:B------:R-:W-:Y:S01]  /*0c80*/  IMAD R28, R25, UR10, R28 ;  /* 0x0000000a191c7c24 */ /* 0x000fe2000f8e021c */
[----:B------:R-:W-:Y:S01]  /*0c90*/  MOV R25, R15 ;  /* 0x0000000f00197202 */ /* 0x000fe20000000f00 */
[----:B------:R-:W-:Y:S01]  /*0ca0*/  IMAD R19, R26, UR56, R19 ;  /* 0x000000381a137c24 */ /* 0x000fe2000f8e0213 */
[----:B------:R-:W-:Y:S01]  /*0cb0*/  IADD3 R8, P3, PT, R8, UR44, RZ ;  /* 0x0000002c08087c10 */ /* 0x000fe2000ff7e0ff */
[----:B------:R-:W-:Y:S01]  /*0cc0*/  IMAD.HI.U32 R26, R31, UR7, RZ ;  /* 0x000000071f1a7c27 */ /* 0x000fe2000f8e00ff */
[----:B------:R-:W-:-:S02]  /*0cd0*/  ISETP.LT.U32.AND P5, PT, R27, UR12, PT ;  /* 0x0000000c1b007c0c */ /* 0x000fc4000bfa1070 */
[----:B------:R-:W-:Y:S01]  /*0ce0*/  ISETP.LT.U32.AND P6, PT, R28, UR10, PT ;  /* 0x0000000a1c007c0c */ /* 0x000fe2000bfc1070 */
[----:B------:R-:W-:Y:S01]  /*0cf0*/  @!P0 IMAD.MOV R25, RZ, RZ, -R25 ;  /* 0x000000ffff198224 */ /* 0x000fe200078e0a19 */
[----:B------:R-:W-:Y:S02]  /*0d00*/  LEA.HI.X.SX32 R9, R9, UR45, 0x2, P3 ;  /* 0x0000002d09097c11 */ /* 0x000fe400098f16ff */
[----:B------:R-:W-:Y:S02]  /*0d10*/  IADD3 R32, PT, PT, -R26, RZ, RZ ;  /* 0x000000ff1a207210 */ /* 0x000fe40007ffe1ff */
[----:B------:R-:W-:Y:S01]  /*0d20*/  IABS R29, R19 ;  /* 0x00000013001d7213 */ /* 0x000fe20000000000 */
[----:B------:R0:W3:Y:S01]  /*0d30*/  LDG.E R15, desc[UR14][R8.64] ;  /* 0x0000000e080f7981 */ /* 0x0000e2000c1e1900 */
[----:B------:R-:W-:-:S05]  /*0d40*/  SEL R25, R44, R25, !P2 ;  /* 0x000000192c197207 */ /* 0x000fca0005000000 */
[----:B------:R-:W-:Y:S02]  /*0d50*/  IMAD.MOV R30, RZ, RZ, -R25 ;  /* 0x000000ffff1e7224 */ /* 0x000fe400078e0a19 */
[----:B0-----:R-:W-:Y:S02]  /*0d60*/  IMAD R9, R32, UR11, R31 ;  /* 0x0000000b20097c24 */ /* 0x001fe4000f8e021f */
[----:B------:R-:W-:-:S04]  /*0d70*/  IMAD.HI.U32 R32, R29, UR5, RZ ;  /* 0x000000051d207c27 */ /* 0x000fc8000f8e00ff */
[----:B------:R-:W-:Y:S01]  /*0d80*/  @!P5 VIADD R27, R27, -UR12 ;  /* 0x8000000c1b1bdc36 */ /* 0x000fe20008000000 */
[----:B------:R-:W-:Y:S01]  /*0d90*/  IADD3 R8, PT, PT, -R32, RZ, RZ ;  /* 0x000000ff20087210 */ /* 0x000fe20007ffe1ff */
[----:B------:R-:W-:Y:S02]  /*0da0*/  @!P6 VIADD R28, R28, -UR10 ;  /* 0x8000000a1c1cec36 */ /* 0x000fe40008000000 */
[----:B------:R-:W-:Y:S01]  /*0db0*/  IMAD R21, R30, UR56, R21 ;  /* 0x000000381e157c24 */ /* 0x000fe2000f8e0215 */
[----:B------:R-:W-:Y:S01]  /*0dc0*/  ISETP.GE.U32.AND P0, PT, R27, UR12, PT ;  /* 0x0000000c1b007c0c */ /* 0x000fe2000bf06070 */
[----:B------:R-:W-:Y:S01]  /*0dd0*/  IMAD R8, R8, UR12, R29 ;  /* 0x0000000c08087c24 */ /* 0x000fe2000f8e021d */
[----:B------:R-:W-:Y:S02]  /*0de0*/  ISETP.GE.U32.AND P3, PT, R28, UR10, PT ;  /* 0x0000000a1c007c0c */ /* 0x000fe4000bf66070 */
[----:B------:R-:W-:Y:S02]  /*0df0*/  ISETP.LT.U32.AND P4, PT, R9, UR11, PT ;  /* 0x0000000b09007c0c */ /* 0x000fe4000bf81070 */
[----:B------:R-:W-:-:S02]  /*0e00*/  IABS R27, R21 ;  /* 0x00000015001b7213 */ /* 0x000fc40000000000 */
[----:B------:R-:W-:Y:S02]  /*0e10*/  LOP3.LUT R28, R18, UR57, RZ, 0x3c, !PT ;  /* 0x00000039121c7c12 */ /* 0x000fe4000f8e3cff */
[----:B------:R-:W-:Y:S01]  /*0e20*/  LOP3.LUT R29, R13, UR56, RZ, 0x3c, !PT ;  /* 0x000000380d1d7c12 */ /* 0x000fe2000f8e3cff */
[----:B------:R-:W-:Y:S01]  /*0e30*/  @!P5 VIADD R24, R24, 0x1 ;  /* 0x000000011818d836 */ /* 0x000fe20000000000 */
[----:B------:R-:W-:Y:S02]  /*0e40*/  @!P6 IADD3 R23, PT, PT, R23, 0x1, RZ ;  /* 0x000000011717e810 */ /* 0x000fe40007ffe0ff */
[----:B------:R-:W-:Y:S01]  /*0e50*/  ISETP.GE.AND P5, PT, R28, RZ, PT ;  /* 0x000000ff1c00720c */ /* 0x000fe20003fa6270 */
[----:B------:R-:W-:Y:S01]  /*0e60*/  IMAD.HI.U32 R28, R27, UR5, RZ ;  /* 0x000000051b1c7c27 */ /* 0x000fe2000f8e00ff */
[----:B------:R-:W-:-:S03]  /*0e70*/  ISETP.GE.AND P6, PT, R29, RZ, PT ;  /* 0x000000ff1d00720c */ /* 0x000fc60003fc6270 */
[----:B------:R-:W-:Y:S01]  /*0e80*/  IMAD.MOV R30, RZ, RZ, -R28 ;  /* 0x000000ffff1e7224 */ /* 0x000fe200078e0a1c */
[----:B------:R-:W-:Y:S01]  /*0e90*/  @P3 IADD3 R23, PT, PT, R23, 0x1, RZ ;  /* 0x0000000117173810 */ /* 0x000fe20007ffe0ff */
[----:B------:R-:W-:Y:S01]  /*0ea0*/  @P0 VIADD R24, R24, 0x1 ;  /* 0x0000000118180836 */ /* 0x000fe20000000000 */
[----:B------:R-:W-:Y:S01]  /*0eb0*/  ISETP.LT.U32.AND P0, PT, R8, UR12, PT ;  /* 0x0000000c08007c0c */ /* 0x000fe2000bf01070 */
[----:B------:R-:W-:Y:S02]  /*0ec0*/  @!P4 VIADD R9, R9, -UR11 ;  /* 0x8000000b0909cc36 */ /* 0x000fe40008000000 */
[----:B------:R-:W-:-:S03]  /*0ed0*/  IMAD R27, R30, UR12, R27 ;  /* 0x0000000c1e1b7c24 */ /* 0x000fc6000f8e021b */
[----:B------:R-:W-:Y:S02]  /*0ee0*/  ISETP.GE.U32.AND P3, PT, R9, UR11, PT ;  /* 0x0000000b09007c0c */ /* 0x000fe4000bf66070 */
[----:B------:R-:W-:Y:S02]  /*0ef0*/  @!P6 IADD3 R23, PT, PT, -R23, RZ, RZ ;  /* 0x000000ff1717e210 */ /* 0x000fe40007ffe1ff */
[----:B------:R-:W-:Y:S01]  /*0f00*/  ISETP.LT.U32.AND P6, PT, R27, UR12, PT ;  /* 0x0000000c1b007c0c */ /* 0x000fe2000bfc1070 */
[----:B------:R-:W-:Y:S02]  /*0f10*/  @!P4 VIADD R26, R26, 0x1 ;  /* 0x000000011a1ac836 */ /* 0x000fe40000000000 */
[----:B------:R-:W-:Y:S02]  /*0f20*/  @!P0 VIADD R8, R8, -UR12 ;  /* 0x8000000c08088c36 */ /* 0x000fe40008000000 */
[----:B------:R-:W-:-:S03]  /*0f30*/  @!P5 IMAD.MOV R24, RZ, RZ, -R24 ;  /* 0x000000ffff18d224 */ /* 0x000fc600078e0a18 */
[----:B------:R-:W-:Y:S02]  /*0f40*/  ISETP.GE.U32.AND P5, PT, R8, UR12, PT ;  /* 0x0000000c08007c0c */ /* 0x000fe4000bfa6070 */
[----:B------:R-:W-:Y:S01]  /*0f50*/  @P3 IADD3 R26, PT, PT, R26, 0x1, RZ ;  /* 0x000000011a1a3810 */ /* 0x000fe20007ffe0ff */
[----:B------:R-:W0:Y:S02]  /*0f60*/  LDC.64 R8, c[0x0][0x390] ;  /* 0x0000e400ff087b82 */ /* 0x000e240000000a00 */
[----:B------:R-:W-:Y:S01]  /*0f70*/  @!P6 VIADD R27, R27, -UR12 ;  /* 0x8000000c1b1bec36 */ /* 0x000fe20008000000 */
[----:B------:R-:W-:Y:S01]  /*0f80*/  LOP3.LUT R29, R10, UR55, RZ, 0x3c, !PT ;  /* 0x000000370a1d7c12 */ /* 0x000fe2000f8e3cff */
[----:B------:R-:W-:-:S03]  /*0f90*/  IMAD.MOV.U32 R34, RZ, RZ, R26 ;  /* 0x000000ffff227224 */ /* 0x000fc600078e001a */
[----:B------:R-:W-:Y:S02]  /*0fa0*/  ISETP.GE.U32.AND P3, PT, R27, UR12, PT ;  /* 0x0000000c1b007c0c */ /* 0x000fe4000bf66070 */
[----:B------:R-:W1:Y:S01]  /*0fb0*/  LDC.64 R26, c[0x0][0x398] ;  /* 0x0000e600ff1a7b82 */ /* 0x000e620000000a00 */
[----:B------:R-:W-:Y:S02]  /*0fc0*/  ISETP.GE.AND P4, PT, R29, RZ, PT ;  /* 0x000000ff1d00720c */ /* 0x000fe40003f86270 */
[----:B------:R-:W-:-:S05]  /*0fd0*/  SEL R30, R44, R23, !P2 ;  /* 0x000000172c1e7207 */ /* 0x000fca0005000000 */
[----:B------:R-:W-:-:S06]  /*0fe0*/  IMAD.MOV R36, RZ, RZ, -R30 ;  /* 0x000000ffff247224 */ /* 0x000fcc00078e0a1e */
[----:B------:R-:W-:Y:S01]  /*0ff0*/  @!P4 IADD3 R34, PT, PT, -R34, RZ, RZ ;  /* 0x000000ff2222c210 */ /* 0x000fe20007ffe1ff */
[----:B------:R-:W-:Y:S01]  /*1000*/  IMAD R23, R36, UR56, R13 ;  /* 0x0000003824177c24 */ /* 0x000fe2000f8e020d */
[----:B0-----:R-:W-:Y:S02]  /*1010*/  ISETP.NE.U32.AND P4, PT, R8, 0x1, PT ;  /* 0x000000010800780c */ /* 0x001fe40003f85070 */
[----:B------:R-:W-:Y:S01]  /*1020*/  SEL R13, R33, R34, !P1 ;  /* 0x00000022210d7207 */ /* 0x000fe20004800000 */
[----:B------:R-:W-:Y:S01]  /*1030*/  @!P0 VIADD R32, R32, 0x1 ;  /* 0x0000000120208836 */ /* 0x000fe20000000000 */
[----:B------:R-:W-:-:S03]  /*1040*/  ISETP.NE.AND.EX P4, PT, R9, RZ, PT, P4 ;  /* 0x000000ff0900720c */ /* 0x000fc60003f85340 */
[----:B------:R-:W-:Y:S01]  /*1050*/  IMAD.MOV R9, RZ, RZ, -R13 ;  /* 0x000000ffff097224 */ /* 0x000fe200078e0a0d */
[----:B-1----:R-:W-:Y:S02]  /*1060*/  ISETP.NE.U32.AND P0, PT, R26, 0x1, PT ;  /* 0x000000011a00780c */ /* 0x002fe40003f05070 */
[----:B------:R-:W-:Y:S02]  /*1070*/  IABS R26, R23 ;  /* 0x00000017001a7213 */ /* 0x000fe40000000000 */
[----:B------:R-:W-:Y:S01]  /*1080*/  ISETP.NE.AND.EX P0, PT, R27, RZ, PT, P0 ;  /* 0x000000ff1b00720c */ /* 0x000fe20003f05300 */
[----:B------:R-:W-:Y:S01]  /*1090*/  IMAD R27, R9, UR55, R10 ;  /* 0x00000037091b7c24 */ /* 0x000fe2000f8e020a */
[----:B------:R-:W-:Y:S01]  /*10a0*/  LOP3.LUT R8, R19, UR57, RZ, 0x3c, !PT ;  /* 0x0000003913087c12 */ /* 0x000fe2000f8e3cff */
[----:B------:R-:W-:-:S03]  /*10b0*/  IMAD.HI.U32 R29, R26, UR5, RZ ;  /* 0x000000051a1d7c27 */ /* 0x000fc6000f8e00ff */
[----:B------:R-:W-:Y:S01]  /*10c0*/  IABS R34, R27 ;  /* 0x0000001b00227213 */ /* 0x000fe20000000000 */
[----:B------:R-:W-:Y:S01]  /*10d0*/  IMAD.MOV R9, RZ, RZ, -R29 ;  /* 0x000000ffff097224 */ /* 0x000fe200078e0a1d */
[----:B------:R-:W-:Y:S02]  /*10e0*/  @P5 IADD3 R32, PT, PT, R32, 0x1, RZ ;  /* 0x0000000120205810 */ /* 0x000fe40007ffe0ff */
[----:B------:R-:W-:Y:S01]  /*10f0*/  ISETP.GE.AND P5, PT, R8, RZ, PT ;  /* 0x000000ff0800720c */ /* 0x000fe20003fa6270 */
[----:B------:R-:W-:-:S04]  /*1100*/  IMAD.HI.U32 R31, R34, UR9, RZ ;  /* 0x00000009221f7c27 */ /* 0x000fc8000f8e00ff */
[----:B------:R-:W-:Y:S02]  /*1110*/  IMAD R26, R9, UR12, R26 ;  /* 0x0000000c091a7c24 */ /* 0x000fe4000f8e021a */
[----:B------:R-:W-:-:S04]  /*1120*/  IMAD.MOV R9, RZ, RZ, -R31 ;  /* 0x000000ffff097224 */ /* 0x000fc800078e0a1f */
[----:B------:R-:W-:Y:S02]  /*1130*/  IMAD R34, R9, UR10, R34 ;  /* 0x0000000a09227c24 */ /* 0x000fe4000f8e0222 */
[----:B------:R-:W-:-:S03]  /*1140*/  @!P5 IADD3 R32, PT, PT, -R32, RZ, RZ ;  /* 0x000000ff2020d210 */ /* 0x000fc60007ffe1ff */
[----:B------:R-:W-:Y:S02]  /*1150*/  ISETP.LT.U32.AND P5, PT, R34, UR10, PT ;  /* 0x0000000a22007c0c */ /* 0x000fe4000bfa1070 */
[----:B------:R-:W-:Y:S01]  /*1160*/  SHF.R.S64 R8, RZ, 0x1e, R14 ;  /* 0x0000001eff087819 */ /* 0x000fe2000000100e */
[----:B------:R-:W-:-:S03]  /*1170*/  @!P6 VIADD R28, R28, 0x1 ;  /* 0x000000011c1ce836 */ /* 0x000fc60000000000 */
[----:B------:R-:W-:-:S07]  /*1180*/  IADD3 R8, P6, PT, R8, UR44, RZ ;  /* 0x0000002c08087c10 */ /* 0x000fce000ffde0ff */
[----:B------:R-:W-:Y:S01]  /*1190*/  @!P5 VIADD R34, R34, -UR10 ;  /* 0x8000000a2222dc36 */ /* 0x000fe20008000000 */
[----:B------:R-:W-:-:S04]  /*11a0*/  LEA.HI.X.SX32 R9, R14, UR45, 0x2, P6 ;  /* 0x0000002d0e097c11 */ /* 0x000fc8000b0f16ff */
[----:B------:R-:W-:Y:S02]  /*11b0*/  ISETP.GE.U32.AND P6, PT, R34, UR10, PT ;  /* 0x0000000a22007c0c */ /* 0x000fe4000bfc6070 */
[----:B------:R-:W-:Y:S02]  /*11c0*/  @!P5 IADD3 R31, PT, PT, R31, 0x1, RZ ;  /* 0x000000011f1fd810 */ /* 0x000fe40007ffe0ff */
[----:B------:R-:W-:Y:S02]  /*11d0*/  LOP3.LUT R14, R27, UR56, RZ, 0x3c, !PT ;  /* 0x000000381b0e7c12 */ /* 0x000fe4000f8e3cff */
[----:B------:R-:W-:-:S07]  /*11e0*/  ISETP.LT.U32.AND P5, PT, R26, UR12, PT ;  /* 0x0000000c1a007c0c */ /* 0x000fce000bfa1070 */
[----:B------:R-:W-:Y:S01]  /*11f0*/  @P6 VIADD R31, R31, 0x1 ;  /* 0x000000011f1f6836 */ /* 0x000fe20000000000 */
[----:B------:R-:W-:Y:S02]  /*1200*/  ISETP.GE.AND P6, PT, R14, RZ, PT ;  /* 0x000000ff0e00720c */ /* 0x000fe40003fc6270 */
[----:B------:R-:W-:Y:S01]  /*1210*/  SEL R17, R17, RZ, P4 ;  /* 0x000000ff11117207 */ /* 0x000fe20002000000 */
[----:B------:R0:W4:Y:S02]  /*1220*/  LDG.E R14, desc[UR14][R8.64] ;  /* 0x0000000e080e7981 */ /* 0x000124000c1e1900 */
[----:B------:R-:W-:-:S08]  /*1230*/  @!P5 VIADD R26, R26, -UR12 ;  /* 0x8000000c1a1adc36 */ /* 0x000fd00008000000 */
[----:B------:R-:W-:Y:S02]  /*1240*/  @!P6 IADD3 R31, PT, PT, -R31, RZ, RZ ;  /* 0x000000ff1f1fe210 */ /* 0x000fe40007ffe1ff */
[----:B------:R-:W-:Y:S02]  /*1250*/  ISETP.GE.U32.AND P6, PT, R26, UR12, PT ;  /* 0x0000000c1a007c0c */ /* 0x000fe4000bfc6070 */
[----:B------:R-:W-:Y:S02]  /*1260*/  SEL R26, R20, RZ, P0 ;  /* 0x000000ff141a7207 */ /* 0x000fe40000000000 */
[----:B------:R-:W-:Y:S01]  /*1270*/  SEL R20, R44, R31, !P2 ;  /* 0x0000001f2c147207 */ /* 0x000fe20005000000 */
[----:B------:R-:W-:Y:S01]  /*1280*/  IMAD R17, R17, UR40, RZ ;  /* 0x0000002811117c24 */ /* 0x000fe2000f8e02ff */
[----:B0-----:R-:W-:-:S03]  /*1290*/  LOP3.LUT R8, R21, UR57, RZ, 0x3c, !PT ;  /* 0x0000003915087c12 */ /* 0x001fc6000f8e3cff */
[----:B------:R-:W-:Y:S01]  /*12a0*/  IMAD.MOV R34, RZ, RZ, -R20 ;  /* 0x000000ffff227224 */ /* 0x000fe200078e0a14 */
[----:B------:R-:W-:Y:S01]  /*12b0*/  SEL R16, R16, RZ, P4 ;  /* 0x000000ff10107207 */ /* 0x000fe20002000000 */
[----:B------:R-:W-:Y:S01]  /*12c0*/  IMAD R26, R26, UR41, R17 ;  /* 0x000000291a1a7c24 */ /* 0x000fe2000f8e0211 */
[----:B------:R-:W-:Y:S01]  /*12d0*/  SEL R17, R11, RZ, P4 ;  /* 0x000000ff0b117207 */ /* 0x000fe20002000000 */
[----:B------:R-:W-:Y:S01]  /*12e0*/  IMAD R11, R34, UR56, R27 ;  /* 0x00000038220b7c24 */ /* 0x000fe2000f8e021b */
[----:B------:R-:W-:Y:S01]  /*12f0*/  SEL R27, R12, RZ, P4 ;  /* 0x000000ff0c1b7207 */ /* 0x000fe20002000000 */
[----:B------:R-:W-:Y:S01]  /*1300*/  @P3 VIADD R28, R28, 0x1 ;  /* 0x000000011c1c3836 */ /* 0x000fe20000000000 */
[----:B------:R-:W-:Y:S02]  /*1310*/  SEL R12, R22, RZ, P0 ;  /* 0x000000ff160c7207 */ /* 0x000fe40000000000 */
[----:B------:R-:W-:Y:S01]  /*1320*/  ISETP.GE.AND P3, PT, R8, RZ, PT ;  /* 0x000000ff0800720c */ /* 0x000fe20003f66270 */
[----:B------:R-:W-:Y:S01]  /*1330*/  IMAD R9, R16, UR40, RZ ;  /* 0x0000002810097c24 */ /* 0x000fe2000f8e02ff */
[----:B------:R-:W-:-:S02]  /*1340*/  SEL R22, R30, RZ, P0 ;  /* 0x000000ff1e167207 */ /* 0x000fc40000000000 */
[----:B------:R-:W-:-:S03]  /*1350*/  MOV R16, R28 ;  /* 0x0000001c00107202 */ /* 0x000fc60000000f00 */
[----:B------:R-:W-:Y:S01]  /*1360*/  IMAD R22, R22, UR41, R9 ;  /* 0x0000002916167c24 */ /* 0x000fe2000f8e0209 */
[----:B------:R-:W-:Y:S02]  /*1370*/  LOP3.LUT R9, R23, UR57, RZ, 0x3c, !PT ;  /* 0x0000003917097c12 */ /* 0x000fe4000f8e3cff */
[----:B------:R-:W-:Y:S02]  /*1380*/  @!P5 IADD3 R29, PT, PT, R29, 0x1, RZ ;  /* 0x000000011d1dd810 */ /* 0x000fe40007ffe0ff */
[----:B------:R-:W-:Y:S01]  /*1390*/  ISETP.GE.AND P5, PT, R9, RZ, PT ;  /* 0x000000ff0900720c */ /* 0x000fe20003fa6270 */
[----:B------:R-:W-:Y:S01]  /*13a0*/  IMAD R8, R27, UR40, RZ ;  /* 0x000000281b087c24 */ /* 0x000fe2000f8e02ff */
[----:B------:R-:W-:Y:S01]  /*13b0*/  LOP3.LUT R27, RZ, UR57, RZ, 0x33, !PT ;  /* 0x00000039ff1b7c12 */ /* 0x000fe2000f8e33ff */
[----:B------:R-:W-:Y:S01]  /*13c0*/  @!P3 IMAD.MOV R16, RZ, RZ, -R16 ;  /* 0x000000ffff10b224 */ /* 0x000fe200078e0a10 */
[----:B------:R-:W-:Y:S01]  /*13d0*/  ISETP.NE.AND P3, PT, RZ, UR57, PT ;  /* 0x00000039ff007c0c */ /* 0x000fe2000bf65270 */
[----:B------:R-:W-:-:S03]  /*13e0*/  IMAD R17, R17, UR40, RZ ;  /* 0x0000002811117c24 */ /* 0x000fc6000f8e02ff */
[----:B------:R-:W-:Y:S01]  /*13f0*/  SEL R31, R27, R32, !P3 ;  /* 0x000000201b1f7207 */ /* 0x000fe20005800000 */
[----:B------:R-:W-:Y:S01]  /*1400*/  IMAD R12, R12, UR41, R17 ;  /* 0x000000290c0c7c24 */ /* 0x000fe2000f8e0211 */
[----:B------:R-:W-:Y:S01]  /*1410*/  IABS R17, R11 ;  /* 0x0000000b00117213 */ /* 0x000fe20000000000 */
[----:B------:R-:W-:Y:S01]  /*1420*/  @P6 VIADD R29, R29, 0x1 ;  /* 0x000000011d1d6836 */ /* 0x000fe20000000000 */
[----:B------:R-:W-:Y:S02]  /*1430*/  SEL R9, R27, R16, !P3 ;  /* 0x000000101b097207 */ /* 0x000fe40005800000 */
[----:B------:R-:W-:Y:S02]  /*1440*/  SEL R25, R25, RZ, P0 ;  /* 0x000000ff19197207 */ /* 0x000fe40000000000 */
[----:B------:R-:W-:Y:S01]  /*1450*/  IADD3 R16, PT, PT, -R31, RZ, RZ ;  /* 0x000000ff1f107210 */ /* 0x000fe20007ffe1ff */
[----:B------:R-:W-:-:S04]  /*1460*/  IMAD.HI.U32 R30, R17, UR5, RZ ;  /* 0x00000005111e7c27 */ /* 0x000fc8000f8e00ff */
[----:B------:R-:W-:Y:S02]  /*1470*/  IMAD.MOV R32, RZ, RZ, -R9 ;  /* 0x000000ffff207224 */ /* 0x000fe400078e0a09 */
[----:B------:R-:W-:Y:S01]  /*1480*/  @!P5 IMAD.MOV R29, RZ, RZ, -R29 ;  /* 0x000000ffff1dd224 */ /* 0x000fe200078e0a1d */
[----:B------:R-:W-:Y:S01]  /*1490*/  SEL R24, R27, R24, !P3 ;  /* 0x000000181b187207 */ /* 0x000fe20005800000 */
[----:B------:R-:W-:Y:S02]  /*14a0*/  IMAD R28, R25, UR41, R8 ;  /* 0x00000029191c7c24 */ /* 0x000fe4000f8e0208 */
[----:B------:R-:W-:Y:S02]  /*14b0*/  IMAD R19, R16, UR57, R19 ;  /* 0x0000003910137c24 */ /* 0x000fe4000f8e0213 */
[----:B------:R-:W-:Y:S02]  /*14c0*/  IMAD.MOV R8, RZ, RZ, -R30 ;  /* 0x000000ffff087224 */ /* 0x000fe400078e0a1e */
[----:B------:R-:W-:Y:S01]  /*14d0*/  IMAD R16, R32, UR57, R21 ;  /* 0x0000003920107c24 */ /* 0x000fe2000f8e0215 */
[----:B------:R-:W-:-:S02]  /*14e0*/  SEL R32, R27, R29, !P3 ;  /* 0x0000001d1b207207 */ /* 0x000fc40005800000 */
[----:B------:R-:W-:Y:S01]  /*14f0*/  IADD3 R21, PT, PT, R45, 0xa0, RZ ;  /* 0x000000a02d157810 */ /* 0x000fe20007ffe0ff */
[----:B------:R-:W-:Y:S02]  /*1500*/  IMAD R8, R8, UR12, R17 ;  /* 0x0000000c08087c24 */ /* 0x000fe4000f8e0211 */
[----:B------:R-:W-:Y:S01]  /*1510*/  IMAD.MOV R17, RZ, RZ, -R24 ;  /* 0x000000ffff117224 */ /* 0x000fe200078e0a18 */
[----:B------:R-:W-:Y:S01]  /*1520*/  IABS R35, R21 ;  /* 0x0000001500237213 */ /* 0x000fe20000000000 */
[----:B------:R-:W-:Y:S02]  /*1530*/  IMAD.MOV R34, RZ, RZ, -R32 ;  /* 0x000000ffff227224 */ /* 0x000fe400078e0a20 */
[----:B------:R-:W-:Y:S01]  /*1540*/  IMAD R18, R17, UR57, R18 ;  /* 0x0000003911127c24 */ /* 0x000fe2000f8e0212 */
[----:B------:R-:W-:Y:S01]  /*1550*/  UISETP.NE.U32.AND UP0, UPT, UR36, 0x1, UPT ;  /* 0x000000012400788c */ /* 0x000fe2000bf05070 */
[----:B------:R-:W-:Y:S02]  /*1560*/  IMAD R17, R34, UR57, R23 ;  /* 0x0000003922117c24 */ /* 0x000fe4000f8e0217 */
[----:B------:R-:W-:Y:S01]  /*1570*/  IMAD.HI.U32 R34, R35, UR7, RZ ;  /* 0x0000000723227c27 */ /* 0x000fe2000f8e00ff */
[----:B------:R-:W-:-:S03]  /*1580*/  UISETP.NE.AND.EX UP0, UPT, UR37, URZ, UPT, UP0 ;  /* 0x000000ff2500728c */ /* 0x000fc6000bf05300 */
[----:B------:R-:W-:-:S04]  /*1590*/  IMAD.MOV R36, RZ, RZ, -R34 ;  /* 0x000000ffff247224 */ /* 0x000fc800078e0a22 */
[----:B------:R-:W-:Y:S01]  /*15a0*/  IMAD R35, R36, UR11, R35 ;  /* 0x0000000b24237c24 */ /* 0x000fe2000f8e0223 */
[----:B------:R-:W-:-:S04]  /*15b0*/  PLOP3.LUT P6, PT, PT, PT, UP0, 0x40, 0x4 ;  /* 0x000000000004781c */ /* 0x000fc80003fce808 */
[----:B------:R-:W-:Y:S02]  /*15c0*/  ISETP.LT.U32.AND P5, PT, R35, UR11, PT ;  /* 0x0000000b23007c0c */ /* 0x000fe4000bfa1070 */
[----:B------:R-:W-:Y:S02]  /*15d0*/  SEL R25, R24, RZ, !P6 ;  /* 0x000000ff18197207 */ /* 0x000fe40007000000 */
[----:B------:R-:W-:-:S04]  /*15e0*/  PLOP3.LUT P6, PT, PT, PT, UP0, 0x40, 0x4 ;  /* 0x000000000004781c */ /* 0x000fc80003fce808 */
[----:B------:R-:W-:Y:S02]  /*15f0*/  SEL R31, R31, RZ, !P6 ;  /* 0x000000ff1f1f7207 */ /* 0x000fe40007000000 */
[----:B------:R-:W-:-:S04]  /*1600*/  PLOP3.LUT P6, PT, PT, PT, UP0, 0x40, 0x4 ;  /* 0x000000000004781c */ /* 0x000fc80003fce808 */
        /* <DEDUP_REMOVED lines=22> */
[----:B------:R-:W-:Y:S01]  /*1770*/  IMAD.HI.U32 R13, R20, UR9, RZ ;  /* 0x00000009140d7c27 */ /* 0x000fe2000f8e00ff */
[----:B------:R-:W-:-:S03]  /*1780*/  SHF.R.S64 R8, RZ, 0x1e, R10 ;  /* 0x0000001eff087819 */ /* 0x000fc6000000100a */
        /* <DEDUP_REMOVED lines=12> */
[----:B------:R-:W-:Y:S02]  /*1850*/  MOV R35, R13 ;  /* 0x0000000d00237202 */ /* 0x000fe40000000f00 */
[----:B------:R-:W-:Y:S01]  /*1860*/  LOP3.LUT R10, R11, UR57, RZ, 0x3c, !PT ;  /* 0x000000390b0a7c12 */ /* 0x000fe2000f8e3cff */
[----:B------:R0:W5:Y:S06]  /*1870*/  LDG.E R13, desc[UR14][R8.64] ;  /* 0x0000000e080d7981 */ /* 0x00016c000c1e1900 */
[----:B------:R-:W-:Y:S01]  /*1880*/  @!P6 IMAD.MOV R35, RZ, RZ, -R35 ;  /* 0x000000ffff23e224 */ /* 0x000fe200078e0a23 */
[----:B------:R-:W-:-:S04]  /*1890*/  ISETP.GE.AND P6, PT, R10, RZ, PT ;  /* 0x000000ff0a00720c */ /* 0x000fc80003fc6270 */
[----:B------:R-:W-:-:S05]  /*18a0*/  SEL R10, R44, R35, !P2 ;  /* 0x000000232c0a7207 */ /* 0x000fca0005000000 */
[----:B------:R-:W-:Y:S01]  /*18b0*/  IMAD.MOV R34, RZ, RZ, -R10 ;  /* 0x000000ffff227224 */ /* 0x000fe200078e0a0a */
[----:B------:R-:W-:-:S03]  /*18c0*/  SEL R32, R32, RZ, P4 ;  /* 0x000000ff20207207 */ /* 0x000fc60002000000 */
[----:B------:R-:W-:Y:S02]  /*18d0*/  IMAD R34, R34, UR56, R37 ;  /* 0x0000003822227c24 */ /* 0x000fe4000f8e0225 */
[----:B------:R-:W-:-:S03]  /*18e0*/  IMAD R35, R32, UR40, RZ ;  /* 0x0000002820237c24 */ /* 0x000fc6000f8e02ff */
[----:B------:R-:W-:Y:S02]  /*18f0*/  IABS R20, R34 ;  /* 0x0000002200147213 */ /* 0x000fe40000000000 */
[----:B------:R-:W-:Y:S02]  /*1900*/  SEL R32, R10, RZ, P0 ;  /* 0x000000ff0a207207 */ /* 0x000fe40000000000 */
[----:B------:R-:W-:-:S03]  /*1910*/  MOV R10, R20 ;  /* 0x00000014000a7202 */ /* 0x000fc60000000f00 */
[----:B------:R-:W-:Y:S02]  /*1920*/  IMAD R32, R32, UR41, R35 ;  /* 0x0000002920207c24 */ /* 0x000fe4000f8e0223 */
[----:B------:R-:W-:-:S04]  /*1930*/  IMAD.HI.U32 R35, R10, UR5, RZ ;  /* 0x000000050a237c27 */ /* 0x000fc8000f8e00ff */
[----:B0-----:R-:W-:-:S04]  /*1940*/  IMAD.MOV R9, RZ, RZ, -R35 ;  /* 0x000000ffff097224 */ /* 0x001fc800078e0a23 */
[----:B------:R-:W-:Y:S02]  /*1950*/  IMAD R8, R9, UR12, R10 ;  /* 0x0000000c09087c24 */ /* 0x000fe4000f8e020a */
[----:B------:R-:W-:-:S03]  /*1960*/  @P5 VIADD R30, R30, 0x1 ;  /* 0x000000011e1e5836 */ /* 0x000fc60000000000 */
[----:B------:R-:W-:Y:S02]  /*1970*/  ISETP.LT.U32.AND P5, PT, R8, UR12, PT ;  /* 0x0000000c08007c0c */ /* 0x000fe4000bfa1070 */
[----:B------:R-:W-:Y:S02]  /*1980*/  MOV R36, R30 ;  /* 0x0000001e00247202 */ /* 0x000fe40000000f00 */
[----:B------:R-:W-:Y:S01]  /*1990*/  IADD3 R30, PT, PT, R45, 0xc0, RZ ;  /* 0x000000c02d1e7810 */ /* 0x000fe20007ffe0ff */
[----:B------:R-:W-:-:S03]  /*19a0*/  IMAD R25, R25, UR42, R26 ;  /* 0x0000002a19197c24 */ /* 0x000fc6000f8e021a */
[----:B------:R-:W-:Y:S01]  /*19b0*/  IABS R26, R30 ;  /* 0x0000001e001a7213 */ /* 0x000fe20000000000 */
[----:B------:R-:W-:-:S04]  /*19c0*/  IMAD R10, R31, UR42, R12 ;  /* 0x0000002a1f0a7c24 */ /* 0x000fc8000f8e020c */
[----:B------:R-:W-:Y:S02]  /*19d0*/  @!P5 VIADD R8, R8, -UR12 ;  /* 0x8000000c0808dc36 */ /* 0x000fe40008000000 */
[----:B------:R-:W-:-:S04]  /*19e0*/  IMAD.HI.U32 R12, R26, UR7, RZ ;  /* 0x000000071a0c7c27 */ /* 0x000fc8000f8e00ff */
[----:B------:R-:W-:Y:S01]  /*19f0*/  @!P6 IMAD.MOV R36, RZ, RZ, -R36 ;  /* 0x000000ffff24e224 */ /* 0x000fe200078e0a24 */
[----:B------:R-:W-:Y:S01]  /*1a00*/  ISETP.GE.U32.AND P6, PT, R8, UR12, PT ;  /* 0x0000000c08007c0c */ /* 0x000fe2000bfc6070 */
[----:B------:R-:W-:Y:S01]  /*1a10*/  IMAD.MOV R9, RZ, RZ, -R12 ;  /* 0x000000ffff097224 */ /* 0x000fe200078e0a0c */
[----:B------:R-:W-:Y:S01]  /*1a20*/  SHF.R.S64 R8, RZ, 0x1e, R21 ;  /* 0x0000001eff087819 */ /* 0x000fe20000001015 */
[----:B------:R-:W-:Y:S02]  /*1a30*/  @!P5 VIADD R35, R35, 0x1 ;  /* 0x000000012323d836 */ /* 0x000fe40000000000 */
[----:B------:R-:W-:Y:S01]  /*1a40*/  IMAD R26, R9, UR11, R26 ;  /* 0x0000000b091a7c24 */ /* 0x000fe2000f8e021a */
        /* <DEDUP_REMOVED lines=9> */
[----:B------:R-:W-:Y:S01]  /*1ae0*/  MOV R26, R12 ;  /* 0x0000000c001a7202 */ /* 0x000fe20000000f00 */
[----:B------:R-:W-:-:S08]  /*1af0*/  IMAD R20, R29, UR42, R28 ;  /* 0x0000002a1d147c24 */ /* 0x000fd0000f8e021c */
[----:B------:R-:W-:Y:S01]  /*1b00*/  @!P5 IMAD.MOV R26, RZ, RZ, -R26 ;  /* 0x000000ffff1ad224 */ /* 0x000fe200078e0a1a */
[----:B------:R-:W-:-:S04]  /*1b10*/  SEL R36, R27, R36, !P3 ;  /* 0x000000241b247207 */ /* 0x000fc80005800000 */
[----:B------:R-:W-:Y:S01]  /*1b20*/  SEL R29, R33, R26, !P1 ;  /* 0x0000001a211d7207 */ /* 0x000fe20004800000 */
[----:B------:R-:W-:-:S04]  /*1b30*/  IMAD.MOV R28, RZ, RZ, -R36 ;  /* 0x000000ffff1c7224 */ /* 0x000fc800078e0a24 */
[----:B------:R-:W-:Y:S01]  /*1b40*/  IMAD.MOV R21, RZ, RZ, -R29 ;  /* 0x000000ffff157224 */ /* 0x000fe200078e0a1d */
[----:B------:R-:W-:-:S03]  /*1b50*/  LOP3.LUT R12, R34, UR57, RZ, 0x3c, !PT ;  /* 0x00000039220c7c12 */ /* 0x000fc6000f8e3cff */
[----:B------:R-:W-:Y:S02]  /*1b60*/  IMAD R31, R21, UR55, R30 ;  /* 0x00000037151f7c24 */ /* 0x000fe4000f8e021e */
[----:B------:R-:W-:Y:S01]  /*1b70*/  IMAD R28, R28, UR57, R11 ;  /* 0x000000391c1c7c24 */ /* 0x000fe2000f8e020b */
[----:B------:R-:W-:Y:S02]  /*1b80*/  @P6 IADD3 R35, PT, PT, R35, 0x1, RZ ;  /* 0x0000000123236810 */ /* 0x000fe40007ffe0ff */
[----:B------:R-:W-:Y:S02]  /*1b90*/  IABS R11, R31 ;  /* 0x0000001f000b7213 */ /* 0x000fe40000000000 */
[----:B------:R-:W-:Y:S02]  /*1ba0*/  ISETP.GE.AND P5, PT, R12, RZ, PT ;  /* 0x000000ff0c00720c */ /* 0x000fe40003fa6270 */
[----:B------:R-:W-:Y:S01]  /*1bb0*/  PLOP3.LUT P6, PT, PT, PT, UP0, 0x40, 0x4 ;  /* 0x000000000004781c */ /* 0x000fe20003fce808 */
[----:B------:R0:W5:Y:S01]  /*1bc0*/  LDG.E R12, desc[UR14][R8.64] ;  /* 0x0000000e080c7981 */ /* 0x000162000c1e1900 */
[----:B------:R-:W-:-:S02]  /*1bd0*/  IMAD R26, R23, UR42, R22 ;  /* 0x0000002a171a7c24 */ /* 0x000fc4000f8e0216 */
[----:B0-----:R-:W-:Y:S01]  /*1be0*/  IMAD.HI.U32 R8, R11, UR9, RZ ;  /* 0x000000090b087c27 */ /* 0x001fe2000f8e00ff */
[----:B------:R-:W-:-:S03]  /*1bf0*/  SEL R9, R36, RZ, !P6 ;  /* 0x000000ff24097207 */ /* 0x000fc60007000000 */
[----:B------:R-:W-:Y:S02]  /*1c00*/  IMAD.MOV R22, RZ, RZ, -R8 ;  /* 0x000000ffff167224 */ /* 0x000fe400078e0a08 */
[----:B------:R-:W-:Y:S02]  /*1c10*/  IMAD R24, R9, UR42, R24 ;  /* 0x0000002a09187c24 */ /* 0x000fe4000f8e0218 */
[----:B------:R-:W-:-:S05]  /*1c20*/  IMAD R9, R22, UR10, R11 ;  /* 0x0000000a16097c24 */ /* 0x000fca000f8e020b */
[----:B------:R-:W-:Y:S01]  /*1c30*/  ISETP.LT.U32.AND P6, PT, R9, UR10, PT ;  /* 0x0000000a09007c0c */ /* 0x000fe2000bfc1070 */
[----:B------:R-:W-:-:S12]  /*1c40*/  @!P5 IMAD.MOV R35, RZ, RZ, -R35 ;  /* 0x000000ffff23d224 */ /* 0x000fd800078e0a23 */
        /* <DEDUP_REMOVED lines=8> */
[----:B------:R-:W-:Y:S02]  /*1cd0*/  IADD3 R8, PT, PT, -R9, RZ, RZ ;  /* 0x000000ff09087210 */ /* 0x000fe40007ffe1ff */
[----:B------:R-:W-:-:S03]  /*1ce0*/  SEL R23, R27, R35, !P3 ;  /* 0x000000231b177207 */ /* 0x000fc60005800000 */
[----:B------:R-:W-:Y:S01]  /*1cf0*/  IMAD R35, R8, UR56, R31 ;  /* 0x0000003808237c24 */ /* 0x000fe2000f8e021f */
[----:B------:R-:W-:Y:S02]  /*1d00*/  SEL R29, R29, RZ, P4 ;  /* 0x000000ff1d1d7207 */ /* 0x000fe40002000000 */
[----:B------:R-:W-:Y:S02]  /*1d10*/  IADD3 R21, PT, PT, -R23, RZ, RZ ;  /* 0x000000ff17157210 */ /* 0x000fe40007ffe1ff */
[----:B------:R-:W-:Y:S01]  /*1d20*/  IABS R11, R35 ;  /* 0x00000023000b7213 */ /* 0x000fe20000000000 */
[----:B------:R-:W-:Y:S01]  /*1d30*/  IMAD R29, R29, UR40, RZ ;  /* 0x000000281d1d7c24 */ /* 0x000fe2000f8e02ff */
[----:B------:R-:W-:Y:S01]  /*1d40*/  SEL R8, R9, RZ, P0 ;  /* 0x000000ff09087207 */ /* 0x000fe20000000000 */
[----:B------:R-:W-:Y:S02]  /*1d50*/  IMAD R21, R21, UR57, R34 ;  /* 0x0000003915157c24 */ /* 0x000fe4000f8e0222 */
[----:B------:R-:W-:-:S02]  /*1d60*/  IMAD.MOV.U32 R9, RZ, RZ, R11 ;  /* 0x000000ffff097224 */ /* 0x000fc400078e000b */
        /* <DEDUP_REMOVED lines=10> */
[----:B------:R-:W-:-:S05]  /*1e10*/  @P5 VIADD R8, R8, 0x1 ;  /* 0x0000000108085836 */ /* 0x000fca0000000000 */
[----:B------:R-:W-:Y:S02]  /*1e20*/  MOV R22, R8 ;  /* 0x0000000800167202 */ /* 0x000fe40000000f00 */
[----:B------:R-:W-:-:S03]  /*1e30*/  SHF.R.S64 R9, RZ, 0x1e, R30 ;  /* 0x0000001eff097819 */ /* 0x000fc6000000101e */
[----:B------:R-:W-:Y:S01]  /*1e40*/  @!P6 IMAD.MOV R22, RZ, RZ, -R22 ;  /* 0x000000ffff16e224 */ /* 0x000fe200078e0a16 */
[----:B------:R-:W-:-:S04]  /*1e50*/  IADD3 R8, P5, PT, R9, UR44, RZ ;  /* 0x0000002c09087c10 */ /* 0x000fc8000ffbe0ff */
[----:B------:R-:W-:Y:S02]  /*1e60*/  SEL R31, R27, R22, !P3 ;  /* 0x000000161b1f7207 */ /* 0x000fe40005800000 */
[----:B------:R-:W-:Y:S02]  /*1e70*/  LEA.HI.X.SX32 R9, R30, UR45, 0x2, P5 ;  /* 0x0000002d1e097c11 */ /* 0x000fe4000a8f16ff */
[----:B------:R-:W-:Y:S01]  /*1e80*/  IADD3 R30, PT, PT, R45, 0xe0, RZ ;  /* 0x000000e02d1e7810 */ /* 0x000fe20007ffe0ff */
[----:B------:R-:W-:Y:S01]  /*1e90*/  IMAD.MOV R22, RZ, RZ, -R31 ;  /* 0x000000ffff167224 */ /* 0x000fe200078e0a1f */
[----:B------:R-:W-:Y:S01]  /*1ea0*/  PLOP3.LUT P5, PT, PT, PT, UP0, 0x40, 0x4 ;  /* 0x000000000004781c */ /* 0x000fe20003fae808 */
[----:B------:R0:W5:Y:S01]  /*1eb0*/  LDG.E R11, desc[UR14][R8.64] ;  /* 0x0000000e080b7981 */ /* 0x000162000c1e1900 */
[----:B------:R-:W-:Y:S01]  /*1ec0*/  PLOP3.LUT P6, PT, PT, PT, UP0, 0x40, 0x4 ;  /* 0x000000000004781c */ /* 0x000fe20003fce808 */
[----:B------:R-:W-:Y:S01]  /*1ed0*/  IMAD R22, R22, UR57, R35 ;  /* 0x0000003916167c24 */ /* 0x000fe2000f8e0223 */
[----:B------:R-:W-:-:S02]  /*1ee0*/  IABS R35, R30 ;  /* 0x0000001e00237213 */ /* 0x000fc40000000000 */
[----:B------:R-:W-:Y:S02]  /*1ef0*/  SEL R29, R23, RZ, !P5 ;  /* 0x000000ff171d7207 */ /* 0x000fe40006800000 */
[----:B------:R-:W-:Y:S01]  /*1f00*/  SEL R23, R31, RZ, !P6 ;  /* 0x000000ff1f177207 */ /* 0x000fe20007000000 */
[----:B------:R-:W-:-:S04]  /*1f10*/  IMAD.MOV.U32 R31, RZ, RZ, R35 ;  /* 0x000000ffff1f7224 */ /* 0x000fc800078e0023 */
[----:B0-----:R-:W-:-:S04]  /*1f20*/  IMAD.HI.U32 R8, R31, UR7, RZ ;  /* 0x000000071f087c27 */ /* 0x001fc8000f8e00ff */
        /* <DEDUP_REMOVED lines=13> */
[----:B------:R-:W-:-:S04]  /*2000*/  UISETP.NE.AND.EX UP1, UPT, UR39, URZ, UPT, UP1 ;  /* 0x000000ff2700728c */ /* 0x000fc8000bf25310 */
        /* <DEDUP_REMOVED lines=42> */
[----:B------:R-:W-:Y:S01]  /*22b0*/  IADD3 R8, P5, PT, R9, UR44, RZ ;  /* 0x0000002c09087c10 */ /* 0x000fe2000ffbe0ff */
[----:B------:R-:W-:-:S03]  /*22c0*/  VIADD R19, R45, 0x100 ;  /* 0x000001002d137836 */ /* 0x000fc60000000000 */
[----:B------:R-:W-:Y:S02]  /*22d0*/  SEL R31, R27, R10, !P3 ;  /* 0x0000000a1b1f7207 */ /* 0x000fe40005800000 */
[----:B------:R-:W-:Y:S01]  /*22e0*/  LEA.HI.X.SX32 R9, R30, UR45, 0x2, P5 ;  /* 0x0000002d1e097c11 */ /* 0x000fe2000a8f16ff */
[----:B------:R-:W-:Y:S01]  /*22f0*/  IMAD R23, R23, UR42, R34 ;  /* 0x0000002a17177c24 */ /* 0x000fe2000f8e0222 */
[----:B------:R-:W-:Y:S02]  /*2300*/  IADD3 R30, PT, PT, -R31, RZ, RZ ;  /* 0x000000ff1f1e7210 */ /* 0x000fe40007ffe1ff */
[----:B------:R-:W-:Y:S01]  /*2310*/  PLOP3.LUT P5, PT, PT, PT, UP1, 0x40, 0x4 ;  /* 0x000000000004781c */ /* 0x000fe20003fae818 */
[----:B------:R0:W5:Y:S01]  /*2320*/  LDG.E R10, desc[UR14][R8.64] ;  /* 0x0000000e080a7981 */ /* 0x000162000c1e1900 */
[----:B------:R-:W-:Y:S01]  /*2330*/  IABS R34, R19 ;  /* 0x0000001300227213 */ /* 0x000fe20000000000 */
[----:B------:R-:W-:Y:S01]  /*2340*/  IMAD R30, R30, UR57, R35 ;  /* 0x000000391e1e7c24 */ /* 0x000fe2000f8e0223 */
[----:B------:R-:W-:-:S03]  /*2350*/  SEL R35, R16, RZ, !P5 ;  /* 0x000000ff10237207 */ /* 0x000fc60006800000 */
[----:B------:R-:W-:-:S04]  /*2360*/  IMAD.MOV.U32 R16, RZ, RZ, R34 ;  /* 0x000000ffff107224 */ /* 0x000fc800078e0022 */
[----:B0-----:R-:W-:-:S05]  /*2370*/  IMAD.HI.U32 R8, R16, UR7, RZ ;  /* 0x0000000710087c27 */ /* 0x001fca000f8e00ff */
[----:B------:R-:W-:Y:S02]  /*2380*/  IADD3 R9, PT, PT, -R8, RZ, RZ ;  /* 0x000000ff08097210 */ /* 0x000fe40007ffe1ff */
[----:B------:R-:W-:-:S03]  /*2390*/  PLOP3.LUT P6, PT, PT, PT, UP0, 0x40, 0x4 ;  /* 0x000000000004781c */ /* 0x000fc60003fce808 */
[----:B------:R-:W-:Y:S01]  /*23a0*/  IMAD R9, R9, UR11, R16 ;  /* 0x0000000b09097c24 */ /* 0x000fe2000f8e0210 */
[----:B------:R-:W-:-:S04]  /*23b0*/  SEL R31, R31, RZ, !P6 ;  /* 0x000000ff1f1f7207 */ /* 0x000fc80007000000 */
[----:B------:R-:W-:Y:S02]  /*23c0*/  ISETP.LT.U32.AND P6, PT, R9, UR11, PT ;  /* 0x0000000b09007c0c */ /* 0x000fe4000bfc1070 */
[----:B------:R-:W-:-:S04]  /*23d0*/  PLOP3.LUT P5, PT, PT, PT, UP1, 0x40, 0x4 ;  /* 0x000000000004781c */ /* 0x000fc80003fae818 */
[----:B------:R-:W-:-:S07]  /*23e0*/  SEL R17, R17, RZ, !P5 ;  /* 0x000000ff11117207 */ /* 0x000fce0006800000 */
        /* <DEDUP_REMOVED lines=9> */
[----:B------:R-:W-:-:S03]  /*2480*/  SEL R9, R28, RZ, !P5 ;  /* 0x000000ff1c097207 */ /* 0x000fc60006800000 */
[----:B------:R-:W-:Y:S01]  /*2490*/  IMAD.MOV R16, RZ, RZ, -R34 ;  /* 0x000000ffff107224 */ /* 0x000fe200078e0a22 */
[----:B------:R-:W-:Y:S01]  /*24a0*/  IADD3 R8, P5, PT, R18, UR46, RZ ;  /* 0x0000002e12087c10 */ /* 0x000fe2000ffbe0ff */
[----:B------:R-:W-:Y:S02]  /*24b0*/  IMAD R20, R35, UR43, R20 ;  /* 0x0000002b23147c24 */ /* 0x000fe4000f8e0214 */
[----:B------:R-:W-:Y:S02]  /*24c0*/  IMAD R37, R16, UR55, R19 ;  /* 0x0000003710257c24 */ /* 0x000fe4000f8e0213 */
[----:B------:R-:W-:Y:S01]  /*24d0*/  IMAD R28, R9, UR43, R24 ;  /* 0x0000002b091c7c24 */ /* 0x000fe2000f8e0218 */
[----:B------:R-:W-:Y:S01]  /*24e0*/  LEA.HI.X.SX32 R9, R18, UR47, 0x1, P5 ;  /* 0x0000002f12097c11 */ /* 0x000fe2000a8f0eff */
[----:B------:R-:W-:Y:S01]  /*24f0*/  IMAD R31, R31, UR42, R32 ;  /* 0x0000002a1f1f7c24 */ /* 0x000fe2000f8e0220 */
[C---:B------:R-:W-:Y:S01]  /*2500*/  IADD3 R16, P5, PT, R20.reuse, UR46, RZ ;  /* 0x0000002e14107c10 */ /* 0x040fe2000ffbe0ff */
[----:B------:R-:W-:Y:S01]  /*2510*/  IMAD R32, R17, UR43, R26 ;  /* 0x0000002b11207c24 */ /* 0x000fe2000f8e021a */
[----:B------:R-:W-:Y:S01]  /*2520*/  IABS R26, R37 ;  /* 0x00000025001a7213 */ /* 0x000fe20000000000 */
[----:B------:R0:W2:Y:S01]  /*2530*/  LDG.E.U8 R18, desc[UR14][R8.64] ;  /* 0x0000000e08127981 */ /* 0x0000a2000c1e1100 */
[----:B------:R-:W-:-:S03]  /*2540*/  LEA.HI.X.SX32 R17, R20, UR47, 0x1, P5 ;  /* 0x0000002f14117c11 */ /* 0x000fc6000a8f0eff */
        /* <DEDUP_REMOVED lines=33> */
[----:B------:R-:W-:Y:S02]  /*2760*/  SEL R8, R27, R8, !P3 ;  /* 0x000000081b087207 */ /* 0x000fe40005800000 */
[----:B------:R-:W-:-:S03]  /*2770*/  IADD3 R20, PT, PT, R45, 0x120, RZ ;  /* 0x000001202d147810 */ /* 0x000fc60007ffe0ff */
[----:B------:R-:W-:Y:S01]  /*2780*/  IMAD.MOV R9, RZ, RZ, -R8 ;  /* 0x000000ffff097224 */ /* 0x000fe200078e0a08 */
[----:B------:R-:W-:Y:S02]  /*2790*/  PLOP3.LUT P6, PT, PT, PT, UP0, 0x40, 0x4 ;  /* 0x000000000004781c */ /* 0x000fe40003fce808 */
[----:B------:R-:W-:Y:S01]  /*27a0*/  PLOP3.LUT P5, PT, PT, PT, UP1, 0x40, 0x4 ;  /* 0x000000000004781c */ /* 0x000fe20003fae818 */
[----:B------:R-:W-:Y:S01]  /*27b0*/  IMAD R9, R9, UR57, R26 ;  /* 0x0000003909097c24 */ /* 0x000fe2000f8e021a */
[----:B------:R-:W-:Y:S02]  /*27c0*/  IABS R26, R20 ;  /* 0x00000014001a7213 */ /* 0x000fe40000000000 */
[----:B------:R-:W-:Y:S02]  /*27d0*/  SEL R16, R8, RZ, !P6 ;  /* 0x000000ff08107207 */ /* 0x000fe40007000000 */
[----:B------:R-:W-:Y:S01]  /*27e0*/  SEL R8, R21, RZ, !P5 ;  /* 0x000000ff15087207 */ /* 0x000fe20006800000 */
[----:B------:R-:W-:-:S04]  /*27f0*/  IMAD.MOV.U32 R21, RZ, RZ, R26 ;  /* 0x000000ffff157224 */ /* 0x000fc800078e001a */
[----:B------:R-:W-:Y:S02]  /*2800*/  IMAD R29, R8, UR43, R29 ;  /* 0x0000002b081d7c24 */ /* 0x000fe4000f8e021d */
[----:B------:R-:W-:-:S04]  /*2810*/  IMAD.HI.U32 R8, R21, UR7, RZ ;  /* 0x0000000715087c27 */ /* 0x000fc8000f8e00ff */
        /* <DEDUP_REMOVED lines=10> */
[----:B------:R-:W-:-:S05]  /*28c0*/  PLOP3.LUT P5, PT, PT, PT, UP1, 0x40, 0x4 ;  /* 0x000000000004781c */ /* 0x000fca0003fae818 */
[----:B------:R-:W-:Y:S02]  /*28d0*/  @!P6 IADD3 R8, PT, PT, -R8, RZ, RZ ;  /* 0x000000ff0808e210 */ /* 0x000fe40007ffe1ff */
[----:B------:R-:W-:Y:S02]  /*28e0*/  SEL R22, R22, RZ, !P5 ;  /* 0x000000ff16167207 */ /* 0x000fe40006800000 */
[----:B------:R-:W-:Y:S02]  /*28f0*/  SEL R21, R33, R8, !P1 ;  /* 0x0000000821157207 */ /* 0x000fe40004800000 */
[----:B------:R-:W-:Y:S01]  /*2900*/  PLOP3.LUT P5, PT, PT, PT, UP1, 0x40, 0x4 ;  /* 0x000000000004781c */ /* 0x000fe20003fae818 */
[----:B------:R-:W-:Y:S02]  /*2910*/  IMAD R17, R22, UR43, R23 ;  /* 0x0000002b16117c24 */ /* 0x000fe4000f8e0217 */
[----:B------:R-:W-:Y:S01]  /*2920*/  IMAD.MOV R23, RZ, RZ, -R21 ;  /* 0x000000ffff177224 */ /* 0x000fe200078e0a15 */
[----:B------:R-:W-:-:S02]  /*2930*/  SEL R30, R30, RZ, !P5 ;  /* 0x000000ff1e1e7207 */ /* 0x000fc40006800000 */
[----:B------:R-:W-:Y:S01]  /*2940*/  PLOP3.LUT P5, PT, PT, PT, UP1, 0x40, 0x4 ;  /* 0x000000000004781c */ /* 0x000fe20003fae818 */
[----:B------:R-:W-:Y:S02]  /*2950*/  IMAD R38, R23, UR55, R20 ;  /* 0x0000003717267c24 */ /* 0x000fe4000f8e0214 */
[----:B------:R-:W-:Y:S01]  /*2960*/  IMAD R37, R30, UR43, R31 ;  /* 0x0000002b1e257c24 */ /* 0x000fe2000f8e021f */
[----:B------:R-:W-:Y:S02]  /*2970*/  SEL R9, R9, RZ, !P5 ;  /* 0x000000ff09097207 */ /* 0x000fe40006800000 */
[C---:B------:R-:W-:Y:S02]  /*2980*/  IADD3 R8, P5, PT, R32.reuse, UR46, RZ ;  /* 0x0000002e20087c10 */ /* 0x040fe4000ffbe0ff */
[----:B------:R-:W-:Y:S01]  /*2990*/  IABS R31, R38 ;  /* 0x00000026001f7213 */ /* 0x000fe20000000000 */
[----:B------:R-:W-:Y:S01]  /*29a0*/  IMAD R26, R9, UR43, R16 ;  /* 0x0000002b091a7c24 */ /* 0x000fe2000f8e0210 */
[----:B------:R-:W-:-:S03]  /*29b0*/  LEA.HI.X.SX32 R9, R32, UR47, 0x1, P5 ;  /* 0x0000002f20097c11 */ /* 0x000fc6000a8f0eff */
[----:B------:R-:W-:Y:S01]  /*29c0*/  IMAD.HI.U32 R32, R31, UR9, RZ ;  /* 0x000000091f207c27 */ /* 0x000fe2000f8e00ff */
[----:B------:R-:W-:Y:S01]  /*29d0*/  IADD3 R22, P5, PT, R28, UR46, RZ ;  /* 0x0000002e1c167c10 */ /* 0x000fe2000ffbe0ff */
[----:B------:R0:W4:Y:S02]  /*29e0*/  LDG.E.U8 R35, desc[UR14][R8.64] ;  /* 0x0000000e08237981 */ /* 0x000124000c1e1100 */
[----:B------:R-:W-:-:S04]  /*29f0*/  IMAD.MOV R16, RZ, RZ, -R32 ;  /* 0x000000ffff107224 */ /* 0x000fc800078e0a20 */
[----:B------:R-:W-:-:S05]  /*2a00*/  IMAD R31, R16, UR10, R31 ;  /* 0x0000000a101f7c24 */ /* 0x000fca000f8e021f */
[----:B------:R-:W-:Y:S02]  /*2a10*/  ISETP.LT.U32.AND P6, PT, R31, UR10, PT ;  /* 0x0000000a1f007c0c */ /* 0x000fe4000bfc1070 */
[----:B------:R-:W-:Y:S02]  /*2a20*/  LEA.HI.X.SX32 R23, R28, UR47, 0x1, P5 ;  /* 0x0000002f1c177c11 */ /* 0x000fe4000a8f0eff */
[C---:B------:R-:W-:Y:S02]  /*2a30*/  IADD3 R28, P5, PT, R29.reuse, UR46, RZ ;  /* 0x0000002e1d1c7c10 */ /* 0x040fe4000ffbe0ff */
[----:B0-----:R-:W-:Y:S01]  /*2a40*/  LOP3.LUT R8, R38, UR56, RZ, 0x3c, !PT ;  /* 0x0000003826087c12 */ /* 0x001fe2000f8e3cff */
[----:B------:R-:W5:Y:S01]  /*2a50*/  LDG.E.U8 R34, desc[UR14][R22.64] ;  /* 0x0000000e16227981 */ /* 0x000f62000c1e1100 */
[----:B------:R-:W-:Y:S02]  /*2a60*/  LEA.HI.X.SX32 R29, R29, UR47, 0x1, P5 ;  /* 0x0000002f1d1d7c11 */ /* 0x000fe4000a8f0eff */
[----:B------:R-:W-:-:S03]  /*2a70*/  IADD3 R16, P5, PT, R17, UR46, RZ ;  /* 0x0000002e11107c10 */ /* 0x000fc6000ffbe0ff */
[----:B------:R-:W-:Y:S01]  /*2a80*/  @!P6 IADD3 R31, PT, PT, R31, -UR10, RZ ;  /* 0x8000000a1f1fec10 */ /* 0x000fe2000fffe0ff */
[----:B------:R-:W-:Y:S01]  /*2a90*/  @!P6 VIADD R32, R32, 0x1 ;  /* 0x000000012020e836 */ /* 0x000fe20000000000 */
[----:B------:R-:W-:Y:S01]  /*2aa0*/  LEA.HI.X.SX32 R17, R17, UR47, 0x1, P5 ;  /* 0x0000002f11117c11 */ /* 0x000fe2000a8f0eff */
[----:B------:R0:W5:Y:S01]  /*2ab0*/  LDG.E.U8 R30, desc[UR14][R28.64] ;  /* 0x0000000e1c1e7981 */ /* 0x000162000c1e1100 */
[----:B------:R-:W-:Y:S02]  /*2ac0*/  ISETP.GE.U32.AND P5, PT, R31, UR10, PT ;  /* 0x0000000a1f007c0c */ /* 0x000fe4000bfa6070 */
[----:B------:R-:W-:Y:S01]  /*2ad0*/  ISETP.GE.AND P6, PT, R8, RZ, PT ;  /* 0x000000ff0800720c */ /* 0x000fe20003fc6270 */
[----:B------:R1:W5:Y:S01]  /*2ae0*/  LDG.E.U8 R31, desc[UR14][R16.64] ;  /* 0x0000000e101f7981 */ /* 0x000362000c1e1100 */
[----:B------:R-:W3:Y:S09]  /*2af0*/  LDC.64 R8, c[0x0][0x3f0] ;  /* 0x0000fc00ff087b82 */ /* 0x000ef20000000a00 */
[----:B------:R-:W-:-:S05]  /*2b00*/  @P5 VIADD R32, R32, 0x1 ;  /* 0x0000000120205836 */ /* 0x000fca0000000000 */
[----:B------:R-:W-:-:S04]  /*2b10*/  @!P6 IADD3 R32, PT, PT, -R32, RZ, RZ ;  /* 0x000000ff2020e210 */ /* 0x000fc80007ffe1ff */
[----:B0-----:R-:W-:-:S05]  /*2b20*/  SEL R28, R44, R32, !P2 ;  /* 0x000000202c1c7207 */ /* 0x001fca0005000000 */
[----:B-1----:R-:W-:-:S04]  /*2b30*/  IMAD.MOV R17, RZ, RZ, -R28 ;  /* 0x000000ffff117224 */ /* 0x002fc800078e0a1c */
[----:B------:R-:W-:-:S05]  /*2b40*/  IMAD R38, R17, UR56, R38 ;  /* 0x0000003811267c24 */ /* 0x000fca000f8e0226 */
[----:B------:R-:W-:Y:S02]  /*2b50*/  IABS R17, R38 ;  /* 0x0000002600117213 */ /* 0x000fe40000000000 */
[----:B--2---:R-:W-:-:S03]  /*2b60*/  ISETP.NE.AND P3, PT, R18, RZ, PT ;  /* 0x000000ff1200720c */ /* 0x004fc60003f65270 */
[----:B------:R-:W-:Y:S01]  /*2b70*/  IMAD.HI.U32 R16, R17, UR5, RZ ;  /* 0x0000000511107c27 */ /* 0x000fe2000f8e00ff */
[----:B---3--:R-:W-:-:S03]  /*2b80*/  R2UR UR4, R9 ;  /* 0x00000000090472ca */ /* 0x008fc600000e0000 */
[----:B------:R-:W-:Y:S01]  /*2b90*/  IMAD.MOV R18, RZ, RZ, -R16 ;  /* 0x000000ffff127224 */ /* 0x000fe200078e0a10 */
[----:B------:R-:W-:-:S03]  /*2ba0*/  IADD3 R36, P5, PT, R37, UR46, RZ ;  /* 0x0000002e25247c10 */ /* 0x000fc6000ffbe0ff */
[----:B------:R-:W-:Y:S01]  /*2bb0*/  IMAD R9, R18, UR12, R17 ;  /* 0x0000000c12097c24 */ /* 0x000fe2000f8e0211 */
[----:B------:R-:W-:Y:S02]  /*2bc0*/  SHF.R.S64 R18, RZ, 0x1e, R19 ;  /* 0x0000001eff127819 */ /* 0x000fe40000001013 */
[----:B------:R-:W-:Y:S02]  /*2bd0*/  LEA.HI.X.SX32 R37, R37, UR47, 0x1, P5 ;  /* 0x0000002f25257c11 */ /* 0x000fe4000a8f0eff */
[----:B------:R-:W-:Y:S02]  /*2be0*/  IADD3 R18, P5, PT, R18, UR44, RZ ;  /* 0x0000002c12127c10 */ /* 0x000fe4000ffbe0ff */
[----:B------:R-:W-:Y:S01]  /*2bf0*/  ISETP.NE.AND P6, PT, R24, RZ, PT ;  /* 0x000000ff1800720c */ /* 0x000fe20003fc5270 */
[----:B------:R-:W2:Y:S01]  /*2c00*/  LDG.E.U8 R36, desc[UR14][R36.64] ;  /* 0x0000000e24247981 */ /* 0x000ea2000c1e1100 */
[----:B------:R-:W-:Y:S02]  /*2c10*/  LEA.HI.X.SX32 R19, R19, UR45, 0x2, P5 ;  /* 0x0000002d13137c11 */ /* 0x000fe4000a8f16ff */
[----:B------:R-:W-:Y:S01]  /*2c20*/  ISETP.LT.U32.AND P5, PT, R9, UR12, PT ;  /* 0x0000000c09007c0c */ /* 0x000fe2000bfa1070 */
[----:B------:R-:W-:Y:S01]  /*2c30*/  VIADD R24, R45, 0x140 ;  /* 0x000001402d187836 */ /* 0x000fe20000000000 */
[----:B------:R-:W-:-:S04]  /*2c40*/  P2R R22, PR, RZ, 0x8 ;  /* 0x00000008ff167803 */ /* 0x000fc80000000000 */
[----:B------:R-:W-:-:S07]  /*2c50*/  IABS R17, R24 ;  /* 0x0000001800117213 */ /* 0x000fce0000000000 */
[----:B------:R-:W-:-:S04]  /*2c60*/  @!P5 IADD3 R9, PT, PT, R9, -UR12, RZ ;  /* 0x8000000c0909dc10 */ /* 0x000fc8000fffe0ff */
[----:B------:R-:W-:Y:S01]  /*2c70*/  ISETP.GE.U32.AND P3, PT, R9, UR12, PT ;  /* 0x0000000c09007c0c */ /* 0x000fe2000bf66070 */
[----:B------:R-:W-:-:S04]  /*2c80*/  IMAD.HI.U32 R9, R17, UR7, RZ ;  /* 0x0000000711097c27 */ /* 0x000fc8000f8e00ff */
[----:B------:R-:W-:-:S04]  /*2c90*/  IMAD.MOV R32, RZ, RZ, -R9 ;  /* 0x000000ffff207224 */ /* 0x000fc800078e0a09 */
[----:B------:R-:W-:Y:S01]  /*2ca0*/  IMAD R17, R32, UR11, R17 ;  /* 0x0000000b20117c24 */ /* 0x000fe2000f8e0211 */
[----:B------:R-:W-:-:S04]  /*2cb0*/  P2R R23, PR, RZ, 0x40 ;  /* 0x00000040ff177803 */ /* 0x000fc80000000000 */
        /* <DEDUP_REMOVED lines=8> */
[----:B------:R-:W-:-:S06]  /*2d40*/  @P3 VIADD R16, R16, 0x1 ;  /* 0x0000000110103836 */ /* 0x000fcc0000000000 */
[----:B------:R-:W-:Y:S02]  /*2d50*/  @P5 IADD3 R9, PT, PT, R9, 0x1, RZ ;  /* 0x0000000109095810 */ /* 0x000fe40007ffe0ff */
[----:B------:R-:W-:Y:S01]  /*2d60*/  ISETP.GE.AND P5, PT, R17, RZ, PT ;  /* 0x000000ff1100720c */ /* 0x000fe20003fa6270 */
[----:B------:R-:W-:Y:S02]  /*2d70*/  IMAD.MOV.U32 R32, RZ, RZ, R16 ;  /* 0x000000ffff207224 */ /* 0x000fe400078e0010 */
[----:B------:R-:W-:Y:S01]  /*2d80*/  IMAD.MOV.U32 R40, RZ, RZ, R9 ;  /* 0x000000ffff287224 */ /* 0x000fe200078e0009 */
[----:B------:R-:W-:Y:S01]  /*2d90*/  ISETP.NE.AND P3, PT, RZ, UR57, PT ;  /* 0x00000039ff007c0c */ /* 0x000fe2000bf65270 */
[----:B------:R-:W-:Y:S01]  /*2da0*/  @!P6 IMAD.MOV R32, RZ, RZ, -R32 ;  /* 0x000000ffff20e224 */ /* 0x000fe200078e0a20 */
[----:B------:R0:W3:Y:S07]  /*2db0*/  LDG.E R9, desc[UR14][R18.64] ;  /* 0x0000000e12097981 */ /* 0x0000ee000c1e1900 */
[----:B------:R-:W-:-:S02]  /*2dc0*/  @!P5 IADD3 R40, PT, PT, -R40, RZ, RZ ;  /* 0x000000ff2828d210 */ /* 0x000fc40007ffe1ff */
[C---:B------:R-:W-:Y:S02]  /*2dd0*/  IADD3 R16, P5, PT, R26.reuse, UR46, RZ ;  /* 0x0000002e1a107c10 */ /* 0x040fe4000ffbe0ff */
[----:B------:R-:W-:Y:S02]  /*2de0*/  SEL R32, R27, R32, !P3 ;  /* 0x000000201b207207 */ /* 0x000fe40005800000 */
[----:B------:R-:W-:Y:S02]  /*2df0*/  LEA.HI.X.SX32 R17, R26, UR47, 0x1, P5 ;  /* 0x0000002f1a117c11 */ /* 0x000fe4000a8f0eff */
[----:B------:R-:W-:Y:S02]  /*2e00*/  SEL R26, R33, R40, !P1 ;  /* 0x00000028211a7207 */ /* 0x000fe40004800000 */
[----:B------:R-:W-:Y:S01]  /*2e10*/  IADD3 R29, PT, PT, -R32, RZ, RZ ;  /* 0x000000ff201d7210 */ /* 0x000fe20007ffe1ff */
[----:B------:R1:W3:Y:S02]  /*2e20*/  LDG.E.U8 R37, desc[UR14][R16.64] ;  /* 0x0000000e10257981 */ /* 0x0002e4000c1e1100 */
[----:B0-----:R-:W-:-:S02]  /*2e30*/  IMAD.MOV R19, RZ, RZ, -R26 ;  /* 0x000000ffff137224 */ /* 0x001fc400078e0a1a */
[----:B------:R-:W-:Y:S02]  /*2e40*/  IMAD R38, R29, UR57, R38 ;  /* 0x000000391d267c24 */ /* 0x000fe4000f8e0226 */
        /* <DEDUP_REMOVED lines=13> */
[----:B------:R-:W-:Y:S02]  /*2f20*/  SEL R21, R21, RZ, P4 ;  /* 0x000000ff15157207 */ /* 0x000fe40002000000 */
[----:B------:R-:W-:-:S05]  /*2f30*/  SEL R28, R28, RZ, P0 ;  /* 0x000000ff1c1c7207 */ /* 0x000fca0000000000 */
[----:B------:R-:W-:Y:S01]  /*2f40*/  @!P5 IMAD.MOV R19, RZ, RZ, -R19 ;  /* 0x000000ffff13d224 */ /* 0x000fe200078e0a13 */
[----:B------:R-:W-:Y:S01]  /*2f50*/  PLOP3.LUT P5, PT, PT, PT, UP0, 0x40, 0x4 ;  /* 0x000000000004781c */ /* 0x000fe20003fae808 */
[----:B------:R-:W-:-:S03]  /*2f60*/  IMAD R21, R21, UR40, RZ ;  /* 0x0000002815157c24 */ /* 0x000fc6000f8e02ff */
[----:B------:R-:W-:Y:S01]  /*2f70*/  SEL R32, R32, RZ, !P5 ;  /* 0x000000ff20207207 */ /* 0x000fe20006800000 */
[----:B------:R-:W-:Y:S01]  /*2f80*/  IMAD R21, R28, UR41, R21 ;  /* 0x000000291c157c24 */ /* 0x000fe2000f8e0215 */
[----:B------:R-:W-:-:S03]  /*2f90*/  PLOP3.LUT P5, PT, PT, PT, UP1, 0x40, 0x4 ;  /* 0x000000000004781c */ /* 0x000fc60003fae818 */
[----:B------:R-:W-:Y:S01]  /*2fa0*/  IMAD R21, R32, UR42, R21 ;  /* 0x0000002a20157c24 */ /* 0x000fe2000f8e0215 */
[----:B------:R-:W-:-:S05]  /*2fb0*/  SEL R38, R38, RZ, !P5 ;  /* 0x000000ff26267207 */ /* 0x000fca0006800000 */
[----:B------:R-:W-:Y:S01]  /*2fc0*/  IMAD R21, R38, UR43, R21 ;  /* 0x0000002b26157c24 */ /* 0x000fe2000f8e0215 */
        /* <DEDUP_REMOVED lines=15> */
[----:B------:R-:W-:-:S11]  /*30c0*/  LOP3.LUT R20, R28, UR57, RZ, 0x3c, !PT ;  /* 0x000000391c147c12 */ /* 0x000fd6000f8e3cff */
[----:B------:R-:W-:Y:S02]  /*30d0*/  @P5 IADD3 R29, PT, PT, R29, 0x1, RZ ;  /* 0x000000011d1d5810 */ /* 0x000fe40007ffe0ff */
        /* <DEDUP_REMOVED lines=10> */
[----:B------:R-:W-:-:S04]  /*3180*/  SEL R29, R27, R29, !P3 ;  /* 0x0000001d1b1d7207 */ /* 0x000fc80005800000 */
[----:B------:R-:W-:-:S05]  /*3190*/  SEL R17, R29, RZ, !P5 ;  /* 0x000000ff1d117207 */ /* 0x000fca0006800000 */
[----:B------:R-:W-:Y:S01]  /*31a0*/  IMAD R17, R17, UR42, R26 ;  /* 0x0000002a11117c24 */ /* 0x000fe2000f8e021a */
[----:B------:R-:W-:Y:S02]  /*31b0*/  IADD3 R26, PT, PT, R45, 0x160, RZ ;  /* 0x000001602d1a7810 */ /* 0x000fe40007ffe0ff */
[----:B------:R-:W-:Y:S02]  /*31c0*/  SHF.R.S64 R20, RZ, 0x1e, R24 ;  /* 0x0000001eff147819 */ /* 0x000fe40000001018 */
[----:B-1----:R-:W-:Y:S02]  /*31d0*/  IABS R19, R26 ;  /* 0x0000001a00137213 */ /* 0x002fe40000000000 */
        /* <DEDUP_REMOVED lines=8> */
[----:B------:R-:W-:Y:S01]  /*3260*/  ISETP.GE.U32.AND P5, PT, R19, UR11, PT ;  /* 0x0000000b13007c0c */ /* 0x000fe2000bfa6070 */
[----:B------:R-:W-:Y:S01]  /*3270*/  IMAD.MOV R29, RZ, RZ, -R29 ;  /* 0x000000ffff1d7224 */ /* 0x000fe200078e0a1d */
[----:B------:R-:W-:-:S03]  /*3280*/  LOP3.LUT R19, R26, UR55, RZ, 0x3c, !PT ;  /* 0x000000371a137c12 */ /* 0x000fc6000f8e3cff */
[----:B------:R-:W-:-:S08]  /*3290*/  IMAD R28, R29, UR57, R28 ;  /* 0x000000391d1c7c24 */ /* 0x000fd0000f8e021c */
[----:B------:R-:W-:Y:S01]  /*32a0*/  @P5 VIADD R18, R18, 0x1 ;  /* 0x0000000112125836 */ /* 0x000fe20000000000 */
[----:B------:R-:W-:-:S04]  /*32b0*/  PLOP3.LUT P5, PT, PT, PT, UP1, 0x40, 0x4 ;  /* 0x000000000004781c */ /* 0x000fc80003fae818 */
[----:B------:R-:W-:Y:S02]  /*32c0*/  SEL R28, R28, RZ, !P5 ;  /* 0x000000ff1c1c7207 */ /* 0x000fe40006800000 */
[----:B------:R-:W-:Y:S01]  /*32d0*/  ISETP.GE.AND P5, PT, R19, RZ, PT ;  /* 0x000000ff1300720c */ /* 0x000fe20003fa6270 */
[----:B------:R-:W-:-:S12]  /*32e0*/  IMAD.MOV.U32 R38, RZ, RZ, R18 ;  /* 0x000000ffff267224 */ /* 0x000fd800078e0012 */
[----:B------:R-:W-:-:S04]  /*32f0*/  @!P5 IADD3 R38, PT, PT, -R38, RZ, RZ ;  /* 0x000000ff2626d210 */ /* 0x000fc80007ffe1ff */
[----:B------:R-:W-:-:S05]  /*3300*/  SEL R39, R33, R38, !P1 ;  /* 0x0000002621277207 */ /* 0x000fca0004800000 */
[----:B------:R-:W-:-:S04]  /*3310*/  IMAD.MOV R29, RZ, RZ, -R39 ;  /* 0x000000ffff1d7224 */ /* 0x000fc800078e0a27 */
[----:B------:R-:W-:-:S05]  /*3320*/  IMAD R40, R29, UR55, R26 ;  /* 0x000000371d287c24 */ /* 0x000fca000f8e021a */
[----:B------:R-:W-:Y:S01]  /*3330*/  IABS R29, R40 ;  /* 0x00000028001d7213 */ /* 0x000fe20000000000 */
[----:B------:R-:W-:-:S04]  /*3340*/  IMAD R17, R28, UR43, R17 ;  /* 0x0000002b1c117c24 */ /* 0x000fc8000f8e0211 */
[----:B------:R-:W-:-:S04]  /*3350*/  IMAD.HI.U32 R28, R29, UR9, RZ ;  /* 0x000000091d1c7c27 */ /* 0x000fc8000f8e00ff */
[----:B------:R-:W-:Y:S01]  /*3360*/  IMAD.MOV R38, RZ, RZ, -R28 ;  /* 0x000000ffff267224 */ /* 0x000fe200078e0a1c */
[----:B------:R-:W-:-:S03]  /*3370*/  IADD3 R18, P5, PT, R17, UR46, RZ ;  /* 0x0000002e11127c10 */ /* 0x000fc6000ffbe0ff */
[----:B------:R-:W-:Y:S01]  /*3380*/  IMAD R29, R38, UR10, R29 ;  /* 0x0000000a261d7c24 */ /* 0x000fe2000f8e021d */
[----:B------:R-:W-:Y:S02]  /*3390*/  LEA.HI.X.SX32 R19, R17, UR47, 0x1, P5 ;  /* 0x0000002f11137c11 */ /* 0x000fe4000a8f0eff */
[----:B------:R-:W3:Y:S02]  /*33a0*/  LDG.E R17, desc[UR14][R20.64] ;  /* 0x0000000e14117981 */ /* 0x000ee4000c1e1900 */
[C---:B------:R-:W-:Y:S02]  /*33b0*/  ISETP.LT.U32.AND P5, PT, R29.reuse, UR10, PT ;  /* 0x0000000a1d007c0c */ /* 0x040fe4000bfa1070 */
[----:B------:R0:W3:Y:S11]  /*33c0*/  LDG.E.U8 R24, desc[UR14][R18.64] ;  /* 0x0000000e12187981 */ /* 0x0000f6000c1e1100 */
        /* <DEDUP_REMOVED lines=32> */
[----:B------:R-:W-:Y:S01]  /*35d0*/  IMAD R21, R18, UR42, R21 ;  /* 0x0000002a12157c24 */ /* 0x000fe2000f8e0215 */
[----:B------:R-:W-:-:S02]  /*35e0*/  SHF.R.S64 R18, RZ, 0x1e, R26 ;  /* 0x0000001eff127819 */ /* 0x000fc4000000101a */
[----:B------:R-:W-:Y:S02]  /*35f0*/  SEL R20, R19, RZ, !P5 ;  /* 0x000000ff13147207 */ /* 0x000fe40006800000 */
[----:B------:R-:W-:-:S03]  /*3600*/  IADD3 R18, P5, PT, R18, UR44, RZ ;  /* 0x0000002c12127c10 */ /* 0x000fc6000ffbe0ff */
[----:B------:R-:W-:Y:S01]  /*3610*/  IMAD R20, R20, UR43, R21 ;  /* 0x0000002b14147c24 */ /* 0x000fe2000f8e0215 */
[----:B------:R-:W-:-:S04]  /*3620*/  LEA.HI.X.SX32 R19, R26, UR45, 0x2, P5 ;  /* 0x0000002d1a137c11 */ /* 0x000fc8000a8f16ff */
[C---:B------:R-:W-:Y:S01]  /*3630*/  IADD3 R38, P5, PT, R20.reuse, UR46, RZ ;  /* 0x0000002e14267c10 */ /* 0x040fe2000ffbe0ff */
[----:B------:R0:W3:Y:S03]  /*3640*/  LDG.E R18, desc[UR14][R18.64] ;  /* 0x0000000e12127981 */ /* 0x0000e6000c1e1900 */
[----:B------:R-:W-:Y:S01]  /*3650*/  LEA.HI.X.SX32 R39, R20, UR47, 0x1, P5 ;  /* 0x0000002f14277c11 */ /* 0x000fe2000a8f0eff */
[----:B------:R-:W-:Y:S01]  /*3660*/  VIADD R20, R45, 0x180 ;  /* 0x000001802d147836 */ /* 0x000fe20000000000 */
[----:B----4-:R-:W-:-:S03]  /*3670*/  ISETP.NE.AND P6, PT, R35, RZ, PT ;  /* 0x000000ff2300720c */ /* 0x010fc60003fc5270 */
[----:B------:R1:W4:Y:S01]  /*3680*/  LDG.E.U8 R38, desc[UR16][R38.64] ;  /* 0x0000001026267981 */ /* 0x000322000c1e1100 */
        /* <DEDUP_REMOVED lines=57> */
[----:B------:R-:W-:Y:S02]  /*3a20*/  IADD3 R35, PT, PT, R45, 0x1a0, RZ ;  /* 0x000001a02d237810 */ /* 0x000fe40007ffe0ff */
[----:B------:R-:W-:Y:S02]  /*3a30*/  LEA.HI.X.SX32 R29, R20, UR45, 0x2, P5 ;  /* 0x0000002d141d7c11 */ /* 0x000fe4000a8f16ff */
[C---:B------:R-:W-:Y:S02]  /*3a40*/  IADD3 R20, P5, PT, R21.reuse, UR46, RZ ;  /* 0x0000002e15147c10 */ /* 0x040fe4000ffbe0ff */
[----:B-1----:R-:W-:Y:S01]  /*3a50*/  IABS R39, R35 ;  /* 0x0000002300277213 */ /* 0x002fe20000000000 */
[----:B------:R0:W4:Y:S01]  /*3a60*/  LDG.E R19, desc[UR14][R28.64] ;  /* 0x0000000e1c137981 */ /* 0x000122000c1e1900 */
[----:B------:R-:W-:Y:S02]  /*3a70*/  LEA.HI.X.SX32 R21, R21, UR47, 0x1, P5 ;  /* 0x0000002f15157c11 */ /* 0x000fe4000a8f0eff */
[----:B-----5:R-:W-:Y:S01]  /*3a80*/  ISETP.NE.AND P5, PT, R34, RZ, PT ;  /* 0x000000ff2200720c */ /* 0x020fe20003fa5270 */
[----:B------:R-:W-:-:S02]  /*3a90*/  IMAD.HI.U32 R34, R39, UR7, RZ ;  /* 0x0000000727227c27 */ /* 0x000fc4000f8e00ff */
        /* <DEDUP_REMOVED lines=63> */
[----:B------:R-:W5:Y:S01]  /*3e90*/  LDG.E R20, desc[UR14][R20.64] ;  /* 0x0000000e14147981 */ /* 0x000f62000c1e1900 */
[----:B------:R-:W-:Y:S02]  /*3ea0*/  LEA.HI.X.SX32 R29, R29, UR47, 0x1, P5 ;  /* 0x0000002f1d1d7c11 */ /* 0x000fe4000a8f0eff */
[----:B------:R-:W-:Y:S01]  /*3eb0*/  ISETP.NE.AND P5, PT, R31, RZ, PT ;  /* 0x000000ff1f00720c */ /* 0x000fe20003fa5270 */
[----:B------:R-:W-:Y:S02]  /*3ec0*/  IMAD.HI.U32 R31, R34, UR7, RZ ;  /* 0x00000007221f7c27 */ /* 0x000fe4000f8e00ff */
[----:B------:R0:W5:Y:S03]  /*3ed0*/  LDG.E.U8 R28, desc[UR14][R28.64] ;  /* 0x0000000e1c1c7981 */ /* 0x000166000c1e1100 */
[----:B------:R-:W-:-:S05]  /*3ee0*/  IADD3 R35, PT, PT, -R31, RZ, RZ ;  /* 0x000000ff1f237210 */ /* 0x000fca0007ffe1ff */
[----:B------:R-:W-:Y:S01]  /*3ef0*/  IMAD R34, R35, UR11, R34 ;  /* 0x0000000b23227c24 */ /* 0x000fe2000f8e0222 */
[----:B------:R-:W-:-:S04]  /*3f00*/  P2R R46, PR, RZ, 0x20 ;  /* 0x00000020ff2e7803 */ /* 0x000fc80000000000 */
        /* <DEDUP_REMOVED lines=52> */
[----:B------:R-:W-:Y:S01]  /*4250*/  IADD3 R48, PT, PT, R45, 0x1e0, RZ ;  /* 0x000001e02d307810 */ /* 0x000fe20007ffe0ff */
[----:B------:R-:W-:Y:S01]  /*4260*/  IMAD R29, R29, UR43, R42 ;  /* 0x0000002b1d1d7c24 */ /* 0x000fe2000f8e022a */
[----:B------:R-:W-:Y:S02]  /*4270*/  P2R R21, PR, RZ, 0x40 ;  /* 0x00000040ff157803 */ /* 0x000fe40000000000 */
[----:B------:R-:W-:Y:S02]  /*4280*/  LEA.HI.X.SX32 R35, R30, UR45, 0x2, P5 ;  /* 0x0000002d1e237c11 */ /* 0x000fe4000a8f16ff */
[----:B--2---:R-:W-:-:S02]  /*4290*/  ISETP.NE.AND P6, PT, R36, RZ, PT ;  /* 0x000000ff2400720c */ /* 0x004fc40003fc5270 */
[C---:B------:R-:W-:Y:S01]  /*42a0*/  IADD3 R30, P5, PT, R29.reuse, UR46, RZ ;  /* 0x0000002e1d1e7c10 */ /* 0x040fe2000ffbe0ff */
[----:B------:R0:W2:Y:S01]  /*42b0*/  LDG.E R34, desc[UR14][R34.64] ;  /* 0x0000000e22227981 */ /* 0x0000a2000c1e1900 */
[----:B------:R-:W-:Y:S02]  /*42c0*/  IABS R36, R48 ;  /* 0x0000003000247213 */ /* 0x000fe40000000000 */
[----:B------:R-:W-:-:S03]  /*42d0*/  LEA.HI.X.SX32 R31, R29, UR47, 0x1, P5 ;  /* 0x0000002f1d1f7c11 */ /* 0x000fc6000a8f0eff */
[----:B------:R-:W-:Y:S01]  /*42e0*/  IMAD.HI.U32 R29, R36, UR7, RZ ;  /* 0x00000007241d7c27 */ /* 0x000fe2000f8e00ff */
[----:B---3--:R-:W-:Y:S01]  /*42f0*/  ISETP.NE.AND P5, PT, R37, RZ, PT ;  /* 0x000000ff2500720c */ /* 0x008fe20003fa5270 */
[----:B------:R1:W3:Y:S02]  /*4300*/  LDG.E.U8 R30, desc[UR14][R30.64] ;  /* 0x0000000e1e1e7981 */ /* 0x0002e4000c1e1100 */
[----:B------:R-:W-:-:S04]  /*4310*/  IMAD.MOV R37, RZ, RZ, -R29 ;  /* 0x000000ffff257224 */ /* 0x000fc800078e0a1d */
[----:B------:R-:W-:Y:S01]  /*4320*/  IMAD R36, R37, UR11, R36 ;  /* 0x0000000b25247c24 */ /* 0x000fe2000f8e0224 */
[----:B0-----:R-:W-:-:S04]  /*4330*/  P2R R35, PR, RZ, 0x20 ;  /* 0x00000020ff237803 */ /* 0x001fc80000000000 */
        /* <DEDUP_REMOVED lines=25> */
[----:B------:R-:W-:-:S03]  /*44d0*/  SEL R31, R37, RZ, P4 ;  /* 0x000000ff251f7207 */ /* 0x000fc60002000000 */
[----:B------:R-:W-:Y:S01]  /*44e0*/  IMAD R29, R29, UR56, R42 ;  /* 0x000000381d1d7c24 */ /* 0x000fe2000f8e022a */
[----:B------:R-:W-:Y:S01]  /*44f0*/  SEL R36, R36, RZ, P0 ;  /* 0x000000ff24247207 */ /* 0x000fe20000000000 */
[----:B------:R-:W-:-:S03]  /*4500*/  IMAD R31, R31, UR40, RZ ;  /* 0x000000281f1f7c24 */ /* 0x000fc6000f8e02ff */
        /* <DEDUP_REMOVED lines=12> */
[----:B------:R-:W-:-:S12]  /*45d0*/  VIADD R47, R45, 0x200 ;  /* 0x000002002d2f7836 */ /* 0x000fd80000000000 */
        /* <DEDUP_REMOVED lines=8> */
[----:B------:R-:W-:Y:S02]  /*4660*/  IABS R31, R47 ;  /* 0x0000002f001f7213 */ /* 0x000fe40000000000 */
[----:B------:R-:W-:-:S02]  /*4670*/  SEL R29, R29, RZ, !P5 ;  /* 0x000000ff1d1d7207 */ /* 0x000fc40006800000 */
[----:B------:R-:W-:Y:S01]  /*4680*/  ISETP.NE.AND P5, PT, R24, RZ, PT ;  /* 0x000000ff1800720c */ /* 0x000fe20003fa5270 */
[----:B------:R-:W-:Y:S01]  /*4690*/  IMAD.HI.U32 R24, R31, UR7, RZ ;  /* 0x000000071f187c27 */ /* 0x000fe2000f8e00ff */
[----:B------:R-:W-:Y:S02]  /*46a0*/  P2R R39, PR, RZ, 0x40 ;  /* 0x00000040ff277803 */ /* 0x000fe40000000000 */
[----:B------:R-:W-:Y:S02]  /*46b0*/  ISETP.NE.AND P6, PT, R32, RZ, PT ;  /* 0x000000ff2000720c */ /* 0x000fe40003fc5270 */
[----:B------:R-:W-:-:S05]  /*46c0*/  IADD3 R32, PT, PT, -R24, RZ, RZ ;  /* 0x000000ff18207210 */ /* 0x000fca0007ffe1ff */
        /* <DEDUP_REMOVED lines=55> */
[----:B----4-:R-:W-:-:S03]  /*4a40*/  ISETP.NE.AND P5, PT, R38, RZ, PT ;  /* 0x000000ff2600720c */ /* 0x010fc60003fa5270 */
[----:B------:R0:W4:Y:S01]  /*4a50*/  LDG.E.U8 R32, desc[UR14][R24.64] ;  /* 0x0000000e18207981 */ /* 0x000122000c1e1100 */
        /* <DEDUP_REMOVED lines=10> */
[----:B------:R-:W-:Y:S01]  /*4b00*/  SHF.R.S64 R22, RZ, 0x1e, R45 ;  /* 0x0000001eff167819 */ /* 0x000fe2000000102d */
[----:B------:R-:W-:Y:S01]  /*4b10*/  IMAD R29, R29, UR43, R36 ;  /* 0x0000002b1d1d7c24 */ /* 0x000fe2000f8e0224 */
[----:B------:R-:W-:Y:S02]  /*4b20*/  P2R R36, PR, RZ, 0x40 ;  /* 0x00000040ff247803 */ /* 0x000fe40000000000 */
[----:B------:R-:W-:-:S04]  /*4b30*/  IADD3 R22, P6, PT, R22, UR44, RZ ;  /* 0x0000002c16167c10 */ /* 0x000fc8000ffde0ff */
[C---:B------:R-:W-:Y:S02]  /*4b40*/  LEA.HI.X.SX32 R23, R45.reuse, UR45, 0x2, P6 ;  /* 0x0000002d2d177c11 */ /* 0x040fe4000b0f16ff */
[----:B------:R-:W-:-:S03]  /*4b50*/  IADD3 R45, PT, PT, R45, 0x220, RZ ;  /* 0x000002202d2d7810 */ /* 0x000fc60007ffe0ff */
[----:B------:R1:W2:Y:S01]  /*4b60*/  LDG.E R43, desc[UR14][R22.64] ;  /* 0x0000000e162b7981 */ /* 0x0002a2000c1e1900 */
        /* <DEDUP_REMOVED lines=48> */
[----:B------:R-:W-:Y:S02]  /*4e70*/  SEL R25, R23, RZ, !P0 ;  /* 0x000000ff17197207 */ /* 0x000fe40004000000 */
[----:B------:R-:W-:-:S02]  /*4e80*/  IADD3 R22, P0, PT, R22, UR44, RZ ;  /* 0x0000002c16167c10 */ /* 0x000fc4000ff1e0ff */
[----:B------:R-:W-:Y:S02]  /*4e90*/  SEL R33, R33, RZ, P4 ;  /* 0x000000ff21217207 */ /* 0x000fe40002000000 */
[----:B------:R-:W-:Y:S02]  /*4ea0*/  LEA.HI.X.SX32 R23, R48, UR45, 0x2, P0 ;  /* 0x0000002d30177c11 */ /* 0x000fe400080f16ff */
[----:B------:R-:W-:Y:S01]  /*4eb0*/  PLOP3.LUT P0, PT, PT, PT, UP1, 0x40, 0x4 ;  /* 0x000000000004781c */ /* 0x000fe20003f0e818 */
[----:B------:R-:W-:-:S03]  /*4ec0*/  IMAD R33, R33, UR40, RZ ;  /* 0x0000002821217c24 */ /* 0x000fc6000f8e02ff */
[----:B------:R-:W-:Y:S02]  /*4ed0*/  SEL R27, R24, RZ, !P0 ;  /* 0x000000ff181b7207 */ /* 0x000fe40004000000 */
[----:B------:R-:W-:Y:S01]  /*4ee0*/  SHF.R.S64 R24, RZ, 0x1e, R47 ;  /* 0x0000001eff187819 */ /* 0x000fe2000000102f */
[----:B------:R-:W-:-:S03]  /*4ef0*/  IMAD R44, R44, UR41, R33 ;  /* 0x000000292c2c7c24 */ /* 0x000fc6000f8e0221 */
[----:B------:R-:W-:Y:S01]  /*4f00*/  IADD3 R24, P0, PT, R24, UR44, RZ ;  /* 0x0000002c18187c10 */ /* 0x000fe2000ff1e0ff */
[----:B------:R-:W-:-:S03]  /*4f10*/  IMAD R44, R25, UR42, R44 ;  /* 0x0000002a192c7c24 */ /* 0x000fc6000f8e022c */
[----:B------:R-:W-:Y:S02]  /*4f20*/  LEA.HI.X.SX32 R25, R47, UR45, 0x2, P0 ;  /* 0x0000002d2f197c11 */ /* 0x000fe400080f16ff */
[----:B-----5:R-:W-:Y:S02]  /*4f30*/  ISETP.NE.AND P0, PT, R26, RZ, PT ;  /* 0x000000ff1a00720c */ /* 0x020fe40003f05270 */
[----:B------:R-:W-:Y:S01]  /*4f40*/  SHF.R.S64 R26, RZ, 0x1e, R45 ;  /* 0x0000001eff1a7819 */ /* 0x000fe2000000102d */
[----:B------:R-:W-:-:S03]  /*4f50*/  IMAD R44, R27, UR43, R44 ;  /* 0x0000002b1b2c7c24 */ /* 0x000fc6000f8e022c */
[----:B------:R-:W-:-:S04]  /*4f60*/  IADD3 R26, P1, PT, R26, UR44, RZ ;  /* 0x0000002c1a1a7c10 */ /* 0x000fc8000ff3e0ff */
[----:B------:R-:W-:Y:S02]  /*4f70*/  LEA.HI.X.SX32 R27, R45, UR45, 0x2, P1 ;  /* 0x0000002d2d1b7c11 */ /* 0x000fe400088f16ff */
[----:B------:R-:W-:Y:S02]  /*4f80*/  ISETP.NE.AND P1, PT, R28, RZ, PT ;  /* 0x000000ff1c00720c */ /* 0x000fe40003f25270 */
[----:B------:R-:W-:-:S04]  /*4f90*/  IADD3 R28, P2, PT, R29, UR46, RZ ;  /* 0x0000002e1d1c7c10 */ /* 0x000fc8000ff5e0ff */
[----:B------:R-:W-:Y:S02]  /*4fa0*/  LEA.HI.X.SX32 R29, R29, UR47, 0x1, P2 ;  /* 0x0000002f1d1d7c11 */ /* 0x000fe400090f0eff */
[----:B---3--:R-:W-:Y:S02]  /*4fb0*/  ISETP.NE.AND P2, PT, R30, RZ, PT ;  /* 0x000000ff1e00720c */ /* 0x008fe40003f45270 */
[----:B------:R-:W-:Y:S02]  /*4fc0*/  IADD3 R30, P3, PT, R31, UR46, RZ ;  /* 0x0000002e1f1e7c10 */ /* 0x000fe4000ff7e0ff */
[----:B------:R-:W-:Y:S02]  /*4fd0*/  R2UR UR6, R6 ;  /* 0x00000000060672ca */ /* 0x000fe400000e0000 */
[----:B------:R-:W-:Y:S02]  /*4fe0*/  R2UR UR7, R7 ;  /* 0x00000000070772ca */ /* 0x000fe400000e0000 */
[----:B------:R-:W-:-:S02]  /*4ff0*/  LEA.HI.X.SX32 R31, R31, UR47, 0x1, P3 ;  /* 0x0000002f1f1f7c11 */ /* 0x000fc400098f0eff */
[----:B----4-:R-:W-:Y:S02]  /*5000*/  ISETP.NE.AND P3, PT, R32, RZ, PT ;  /* 0x000000ff2000720c */ /* 0x010fe40003f65270 */
[----:B------:R-:W-:-:S04]  /*5010*/  IADD3 R32, P4, PT, R44, UR46, RZ ;  /* 0x0000002e2c207c10 */ /* 0x000fc8000ff9e0ff */
[----:B------:R-:W-:-:S03]  /*5020*/  LEA.HI.X.SX32 R33, R44, UR47, 0x1, P4 ;  /* 0x0000002f2c217c11 */ /* 0x000fc6000a0f0eff */
[----:B------:R-:W3:Y:S04]  /*5030*/  LDG.E R22, desc[UR6][R22.64] ;  /* 0x0000000616167981 */ /* 0x000ee8000c1e1900 */
[----:B------:R-:W4:Y:S04]  /*5040*/  LDG.E.U8 R32, desc[UR6][R32.64] ;  /* 0x0000000620207981 */ /* 0x000f28000c1e1100 */
[----:B------:R-:W5:Y:S04]  /*5050*/  LDG.E.U8 R28, desc[UR6][R28.64] ;  /* 0x000000061c1c7981 */ /* 0x000f68000c1e1100 */
[----:B------:R0:W5:Y:S04]  /*5060*/  LDG.E R24, desc[UR6][R24.64] ;  /* 0x0000000618187981 */ /* 0x000168000c1e1900 */
[----:B------:R1:W5:Y:S04]  /*5070*/  LDG.E.U8 R30, desc[UR6][R30.64] ;  /* 0x000000061e1e7981 */ /* 0x000368000c1e1100 */
[----:B------:R5:W5:Y:S01]  /*5080*/  LDG.E R26, desc[UR6][R26.64] ;  /* 0x000000061a1a7981 */ /* 0x000b62000c1e1900 */
[----:B------:R-:W-:Y:S01]  /*5090*/  ISETP.NE.AND P4, PT, R21, RZ, PT ;  /* 0x000000ff1500720c */ /* 0x000fe20003f85270 */
[----:B------:R-:W-:Y:S01]  /*50a0*/  FMUL R21, R4, UR4 ;  /* 0x0000000404157c20 */ /* 0x000fe20008400000 */
[----:B------:R-:W-:-:S04]  /*50b0*/  FMUL R15, R15, UR4 ;  /* 0x000000040f0f7c20 */ /* 0x000fc80008400000 */
[----:B------:R-:W-:Y:S02]  /*50c0*/  FSEL R21, R21, R8, P5 ;  /* 0x0000000815157208 */ /* 0x000fe40002800000 */
[----:B------:R-:W-:-:S04]  /*50d0*/  ISETP.NE.AND P5, PT, R42, RZ, PT ;  /* 0x000000ff2a00720c */ /* 0x000fc80003fa5270 */
[----:B------:R-:W-:Y:S02]  /*50e0*/  FSEL R42, R15, R8, P5 ;  /* 0x000000080f2a7208 */ /* 0x000fe40002800000 */
[----:B------:R-:W-:Y:S01]  /*50f0*/  ISETP.NE.AND P5, PT, R41, RZ, PT ;  /* 0x000000ff2900720c */ /* 0x000fe20003fa5270 */
[----:B------:R-:W-:Y:S01]  /*5100*/  FMUL R41, R14, UR4 ;  /* 0x000000040e297c20 */ /* 0x000fe20008400000 */
[----:B------:R-:W-:Y:S01]  /*5110*/  FMUL R13, R13, UR4 ;  /* 0x000000040d0d7c20 */ /* 0x000fe20008400000 */
[----:B--2---:R-:W-:-:S03]  /*5120*/  FMUL R43, R43, UR4 ;  /* 0x000000042b2b7c20 */ /* 0x004fc60008400000 */
[-C--:B------:R-:W-:Y:S02]  /*5130*/  FSEL R41, R41, R8.reuse, P5 ;  /* 0x0000000829297208 */ /* 0x080fe40002800000 */
[----:B------:R-:W-:Y:S02]  /*5140*/  ISETP.NE.AND P5, PT, R40, RZ, PT ;  /* 0x000000ff2800720c */ /* 0x000fe40003fa5270 */
[-C--:B------:R-:W-:Y:S02]  /*5150*/  FSEL R43, R43, R8.reuse, P3 ;  /* 0x000000082b2b7208 */ /* 0x080fe40001800000 */
[----:B------:R-:W-:Y:S02]  /*5160*/  FSEL R40, R13, R8, P5 ;  /* 0x000000080d287208 */ /* 0x000fe40002800000 */
[----:B------:R-:W-:Y:S01]  /*5170*/  ISETP.NE.AND P5, PT, R39, RZ, PT ;  /* 0x000000ff2700720c */ /* 0x000fe20003fa5270 */
[----:B------:R-:W-:Y:S01]  /*5180*/  FMUL R39, R12, UR4 ;  /* 0x000000040c277c20 */ /* 0x000fe20008400000 */
[----:B------:R-:W-:Y:S01]  /*5190*/  FMUL R11, R11, UR4 ;  /* 0x000000040b0b7c20 */ /* 0x000fe20008400000 */
[----:B------:R-:W-:-:S02]  /*51a0*/  ISETP.NE.AND P6, PT, R46, RZ, PT ;  /* 0x000000ff2e00720c */ /* 0x000fc40003fc5270 */
[----:B------:R-:W-:Y:S02]  /*51b0*/  FMNMX R4, R43, -INF , !PT ;  /* 0xff8000002b047809 */ /* 0x000fe40007800000 */
[-C--:B------:R-:W-:Y:S02]  /*51c0*/  FSEL R39, R39, R8.reuse, P4 ;  /* 0x0000000827277208 */ /* 0x080fe40002000000 */
[----:B------:R-:W-:Y:S02]  /*51d0*/  ISETP.NE.AND P4, PT, R36, RZ, PT ;  /* 0x000000ff2400720c */ /* 0x000fe40003f85270 */
[----:B------:R-:W-:Y:S02]  /*51e0*/  FSEL R36, R11, R8, P6 ;  /* 0x000000080b247208 */ /* 0x000fe40003000000 */
[----:B------:R-:W-:-:S04]  /*51f0*/  FMNMX R11, R4, R21, !PT ;  /* 0x00000015040b7209 */ /* 0x000fc80007800000 */
[----:B------:R-:W-:-:S04]  /*5200*/  FMNMX R4, R11, R42, !PT ;  /* 0x0000002a0b047209 */ /* 0x000fc80007800000 */
[----:B------:R-:W-:Y:S02]  /*5210*/  FMNMX R11, R4, R41, !PT ;  /* 0x00000029040b7209 */ /* 0x000fe40007800000 */
[----:B------:R-:W-:Y:S02]  /*5220*/  ISETP.NE.AND P6, PT, R37, RZ, PT ;  /* 0x000000ff2500720c */ /* 0x000fe40003fc5270 */
[----:B------:R-:W-:Y:S01]  /*5230*/  FMNMX R4, R11, R40, !PT ;  /* 0x000000280b047209 */ /* 0x000fe20007800000 */
[----:B------:R-:W-:-:S03]  /*5240*/  FMUL R37, R10, UR4 ;  /* 0x000000040a257c20 */ /* 0x000fc60008400000 */
[----:B------:R-:W-:Y:S01]  /*5250*/  FMNMX R11, R4, R39, !PT ;  /* 0x00000027040b7209 */ /* 0x000fe20007800000 */
[----:B------:R-:W-:Y:S01]  /*5260*/  FMUL R9, R9, UR4 ;  /* 0x0000000409097c20 */ /* 0x000fe20008400000 */
[----:B------:R-:W-:Y:S02]  /*5270*/  FSEL R37, R37, R8, P5 ;  /* 0x0000000825257208 */ /* 0x000fe40002800000 */
[----:B------:R-:W-:Y:S02]  /*5280*/  ISETP.NE.AND P3, PT, R35, RZ, PT ;  /* 0x000000ff2300720c */ /* 0x000fe40003f65270 */
[----:B------:R-:W-:Y:S01]  /*5290*/  FMNMX R4, R11, R36, !PT ;  /* 0x000000240b047209 */ /* 0x000fe20007800000 */
[----:B0-----:R-:W-:Y:S01]  /*52a0*/  FMUL R25, R16, UR4 ;  /* 0x0000000410197c20 */ /* 0x001fe20008400000 */
[-C--:B------:R-:W-:Y:S02]  /*52b0*/  FSEL R23, R9, R8.reuse, P3 ;  /* 0x0000000809177208 */ /* 0x080fe40001800000 */
[----:B------:R-:W-:Y:S01]  /*52c0*/  FMNMX R4, R4, R37, !PT ;  /* 0x0000002504047209 */ /* 0x000fe20007800000 */
[----:B------:R-:W-:Y:S01]  /*52d0*/  FMUL R17, R17, UR4 ;  /* 0x0000000411117c20 */ /* 0x000fe20008400000 */
[----:B------:R-:W-:-:S02]  /*52e0*/  FSEL R25, R25, R8, P4 ;  /* 0x0000000819197208 */ /* 0x000fc40002000000 */
[----:B------:R-:W-:Y:S01]  /*52f0*/  FMNMX R4, R4, R23, !PT ;  /* 0x0000001704047209 */ /* 0x000fe20007800000 */
[----:B------:R-:W-:Y:S01]  /*5300*/  FMUL R45, R18, UR4 ;  /* 0x00000004122d7c20 */ /* 0x000fe20008400000 */
[----:B------:R-:W-:Y:S02]  /*5310*/  ISETP.NE.AND P5, PT, R38, RZ, PT ;  /* 0x000000ff2600720c */ /* 0x000fe40003fa5270 */
[-C--:B------:R-:W-:Y:S02]  /*5320*/  FSEL R47, R17, R8.reuse, P6 ;  /* 0x00000008112f7208 */ /* 0x080fe40003000000 */
[----:B------:R-:W-:Y:S01]  /*5330*/  FMNMX R4, R4, R25, !PT ;  /* 0x0000001904047209 */ /* 0x000fe20007800000 */
[----:B------:R-:W-:Y:S01]  /*5340*/  FMUL R19, R19, UR4 ;  /* 0x0000000413137c20 */ /* 0x000fe20008400000 */
[-C--:B------:R-:W-:Y:S02]  /*5350*/  FSEL R45, R45, R8.reuse, P5 ;  /* 0x000000082d2d7208 */ /* 0x080fe40002800000 */
[----:B------:R-:W-:Y:S01]  /*5360*/  FMNMX R4, R4, R47, !PT ;  /* 0x0000002f04047209 */ /* 0x000fe20007800000 */
[----:B------:R-:W-:Y:S01]  /*5370*/  FMUL R35, R20, UR4 ;  /* 0x0000000414237c20 */ /* 0x000fe20008400000 */
[----:B------:R-:W-:-:S02]  /*5380*/  FSEL R33, R19, R8, P0 ;  /* 0x0000000813217208 */ /* 0x000fc40000000000 */
[----:B------:R-:W-:Y:S01]  /*5390*/  FMNMX R4, R4, R45, !PT ;  /* 0x0000002d04047209 */ /* 0x000fe20007800000 */
[----:B-1----:R-:W-:Y:S01]  /*53a0*/  FMUL R31, R34, UR4 ;  /* 0x00000004221f7c20 */ /* 0x002fe20008400000 */
[-C--:B------:R-:W-:Y:S02]  /*53b0*/  FSEL R35, R35, R8.reuse, P1 ;  /* 0x0000000823237208 */ /* 0x080fe40000800000 */
[----:B------:R-:W-:Y:S02]  /*53c0*/  FMNMX R4, R4, R33, !PT ;  /* 0x0000002104047209 */ /* 0x000fe40007800000 */
[----:B------:R-:W-:Y:S02]  /*53d0*/  FSEL R31, R31, R8, P2 ;  /* 0x000000081f1f7208 */ /* 0x000fe40001000000 */
[----:B------:R-:W-:-:S04]  /*53e0*/  FMNMX R4, R4, R35, !PT ;  /* 0x0000002304047209 */ /* 0x000fc80007800000 */
[----:B------:R-:W-:Y:S01]  /*53f0*/  FMNMX R4, R4, R31, !PT ;  /* 0x0000001f04047209 */ /* 0x000fe20007800000 */
[----:B---3--:R-:W-:Y:S01]  /*5400*/  FMUL R29, R22, UR4 ;  /* 0x00000004161d7c20 */ /* 0x008fe20008400000 */
[----:B----4-:R-:W-:Y:S02]  /*5410*/  ISETP.NE.AND P3, PT, R32, RZ, PT ;  /* 0x000000ff2000720c */ /* 0x010fe40003f65270 */
[----:B-----5:R-:W-:Y:S01]  /*5420*/  ISETP.NE.AND P0, PT, R28, RZ, PT ;  /* 0x000000ff1c00720c */ /* 0x020fe20003f05270 */
[----:B------:R-:W-:-:S03]  /*5430*/  FMUL R27, R24, UR4 ;  /* 0x00000004181b7c20 */ /* 0x000fc60008400000 */
[-C--:B------:R-:W-:Y:S02]  /*5440*/  FSEL R29, R29, R8.reuse, P0 ;  /* 0x000000081d1d7208 */ /* 0x080fe40000000000 */
        /* <DEDUP_REMOVED lines=27> */
[-C--:B------:R-:W-:Y:S01]  /*5600*/  FFMA.SAT R21, R38, R11.reuse, 0.5 ;  /* 0x3f00000026157423 */ /* 0x080fe2000000200b */
[-C--:B------:R-:W-:Y:S01]  /*5610*/  FFMA.RM R9, R9, R12.reuse, 12582913 ;  /* 0x4b40000109097423 */ /* 0x080fe2000000400c */
[--C-:B------:R-:W-:Y:S01]  /*5620*/  FADD R40, R40, -R28.reuse ;  /* 0x8000001c28287221 */ /* 0x100fe20000000000 */
[--C-:B------:R-:W-:Y:S01]  /*5630*/  FADD R16, R39, -R28.reuse ;  /* 0x8000001c27107221 */ /* 0x100fe20000000000 */
[--C-:B------:R-:W-:Y:S01]  /*5640*/  FADD R36, R36, -R28.reuse ;  /* 0x8000001c24247221 */ /* 0x100fe20000000000 */
[----:B------:R-:W-:Y:S01]  /*5650*/  FADD R13, R9, -12583039 ;  /* 0xcb40007f090d7421 */ /* 0x000fe20000000000 */
[--C-:B------:R-:W-:Y:S01]  /*5660*/  FADD R4, R37, -R28.reuse ;  /* 0x8000001c25047221 */ /* 0x100fe20000000000 */
[--C-:B------:R-:W-:Y:S01]  /*5670*/  FADD R32, R23, -R28.reuse ;  /* 0x8000001c17207221 */ /* 0x100fe20000000000 */
[--C-:B------:R-:W-:Y:S01]  /*5680*/  FADD R30, R25, -R28.reuse ;  /* 0x8000001c191e7221 */ /* 0x100fe20000000000 */
[C---:B------:R-:W-:Y:S01]  /*5690*/  FFMA R15, R44.reuse, 1.4426950216293334961, -R13 ;  /* 0x3fb8aa3b2c0f7823 */ /* 0x040fe2000000080d */
[-C--:B------:R-:W-:Y:S01]  /*56a0*/  FFMA.RM R13, R17, R12.reuse, 12582913 ;  /* 0x4b400001110d7423 */ /* 0x080fe2000000400c */
[--C-:B------:R-:W-:Y:S01]  /*56b0*/  FADD R10, R47, -R28.reuse ;  /* 0x8000001c2f0a7221 */ /* 0x100fe20000000000 */
[--C-:B------:R-:W-:Y:S01]  /*56c0*/  FADD R24, R45, -R28.reuse ;  /* 0x8000001c2d187221 */ /* 0x100fe20000000000 */
[----:B------:R-:W-:Y:S01]  /*56d0*/  FFMA R44, R44, 1.925963033500011079e-08, R15 ;  /* 0x32a570602c2c7823 */ /* 0x000fe2000000000f */
[----:B------:R-:W-:Y:S01]  /*56e0*/  FADD R15, R13, -12583039 ;  /* 0xcb40007f0d0f7421 */ /* 0x000fe20000000000 */
        /* <DEDUP_REMOVED lines=14> */
[----:B------:R-:W0:Y:S01]  /*57d0*/  MUFU.EX2 R44, R44 ;  /* 0x0000002c002c7308 */ /* 0x000e220000000800 */
[----:B------:R-:W-:Y:S01]  /*57e0*/  FFMA R17, R42, 1.4426950216293334961, -R17 ;  /* 0x3fb8aa3b2a117823 */ /* 0x000fe20000000811 */
[----:B------:R-:W-:Y:S01]  /*57f0*/  FFMA R19, R38, 1.4426950216293334961, -R19 ;  /* 0x3fb8aa3b26137823 */ /* 0x000fe20000000813 */
[----:B------:R-:W-:-:S02]  /*5800*/  IMAD.SHL.U32 R9, R9, 0x800000, RZ ;  /* 0x0080000009097824 */ /* 0x000fc400078e00ff */
[-C--:B------:R-:W-:Y:S01]  /*5810*/  FFMA.SAT R25, R32, R11.reuse, 0.5 ;  /* 0x3f00000020197423 */ /* 0x080fe2000000200b */
[----:B------:R-:W-:Y:S01]  /*5820*/  FFMA R42, R42, 1.925963033500011079e-08, R17 ;  /* 0x32a570602a2a7823 */ /* 0x000fe20000000011 */
[----:B------:R-:W-:Y:S01]  /*5830*/  FFMA R38, R38, 1.925963033500011079e-08, R19 ;  /* 0x32a5706026267823 */ /* 0x000fe20000000013 */
[----:B------:R-:W-:Y:S01]  /*5840*/  FFMA.SAT R17, R16, R11, 0.5 ;  /* 0x3f00000010117423 */ /* 0x000fe2000000200b */
[----:B------:R-:W-:Y:S01]  /*5850*/  FADD R19, R23, -12583039 ;  /* 0xcb40007f17137421 */ /* 0x000fe20000000000 */
[----:B------:R-:W1:Y:S01]  /*5860*/  MUFU.EX2 R34, R34 ;  /* 0x0000002200227308 */ /* 0x000e620000000800 */
[----:B------:R-:W-:Y:S01]  /*5870*/  SHF.L.U32 R13, R13, 0x17, RZ ;  /* 0x000000170d0d7819 */ /* 0x000fe200000006ff */
[-C--:B------:R-:W-:Y:S01]  /*5880*/  FFMA.RM R17, R17, R12.reuse, 12582913 ;  /* 0x4b40000111117423 */ /* 0x080fe2000000400c */
[----:B------:R-:W-:Y:S01]  /*5890*/  FFMA R19, R40, 1.4426950216293334961, -R19 ;  /* 0x3fb8aa3b28137823 */ /* 0x000fe20000000813 */
[----:B------:R-:W-:Y:S01]  /*58a0*/  FFMA.RM R25, R25, R12, 12582913 ;  /* 0x4b40000119197423 */ /* 0x000fe2000000400c */
[----:B------:R-:W-:-:S02]  /*58b0*/  IMAD.SHL.U32 R8, R8, 0x800000, RZ ;  /* 0x0080000008087824 */ /* 0x000fc400078e00ff */
[----:B------:R-:W-:Y:S01]  /*58c0*/  FADD R21, R17, -12583039 ;  /* 0xcb40007f11157421 */ /* 0x000fe20000000000 */
[----:B------:R-:W-:Y:S01]  /*58d0*/  FFMA R40, R40, 1.925963033500011079e-08, R19 ;  /* 0x32a5706028287823 */ /* 0x000fe20000000013 */
[-C--:B------:R-:W-:Y:S01]  /*58e0*/  FFMA.SAT R19, R36, R11.reuse, 0.5 ;  /* 0x3f00000024137423 */ /* 0x080fe2000000200b */
[----:B------:R-:W-:Y:S01]  /*58f0*/  FFMA.SAT R35, R24, R11, 0.5 ;  /* 0x3f00000018237423 */ /* 0x000fe2000000200b */
[C---:B------:R-:W-:Y:S01]  /*5900*/  FFMA R21, R16.reuse, 1.4426950216293334961, -R21 ;  /* 0x3fb8aa3b10157823 */ /* 0x040fe20000000815 */
[----:B------:R-:W-:Y:S01]  /*5910*/  MUFU.EX2 R33, R40 ;  /* 0x0000002800217308 */ /* 0x000fe20000000800 */
[----:B------:R-:W-:Y:S01]  /*5920*/  FFMA.RM R19, R19, R12, 12582913 ;  /* 0x4b40000113137423 */ /* 0x000fe2000000400c */
[----:B------:R-:W-:Y:S01]  /*5930*/  SHF.L.U32 R17, R17, 0x17, RZ ;  /* 0x0000001711117819 */ /* 0x000fe200000006ff */
[----:B------:R-:W-:Y:S01]  /*5940*/  FFMA R27, R16, 1.925963033500011079e-08, R21 ;  /* 0x32a57060101b7823 */ /* 0x000fe20000000015 */
[----:B0-----:R-:W-:Y:S01]  /*5950*/  FMUL R16, R9, R44 ;  /* 0x0000002c09107220 */ /* 0x001fe20000400000 */
[----:B------:R-:W-:-:S03]  /*5960*/  FADD R21, R19, -12583039 ;  /* 0xcb40007f13157421 */ /* 0x000fc60000000000 */
[----:B------:R-:W-:Y:S01]  /*5970*/  MUFU.EX2 R38, R38 ;  /* 0x0000002600267308 */ /* 0x000fe20000000800 */
[----:B------:R-:W-:-:S04]  /*5980*/  FFMA R21, R36, 1.4426950216293334961, -R21 ;  /* 0x3fb8aa3b24157823 */ /* 0x000fc80000000815 */
[----:B------:R-:W-:Y:S01]  /*5990*/  FFMA R36, R36, 1.925963033500011079e-08, R21 ;  /* 0x32a5706024247823 */ /* 0x000fe20000000015 */
[----:B------:R-:W-:-:S04]  /*59a0*/  FFMA.SAT R21, R4, R11, 0.5 ;  /* 0x3f00000004157423 */ /* 0x000fc8000000200b */
[----:B------:R-:W-:-:S04]  /*59b0*/  FFMA.RM R21, R21, R12, 12582913 ;  /* 0x4b40000115157423 */ /* 0x000fc8000000400c */
[----:B------:R-:W-:-:S04]  /*59c0*/  FADD R9, R21, -12583039 ;  /* 0xcb40007f15097421 */ /* 0x000fc80000000000 */
[----:B------:R-:W-:-:S04]  /*59d0*/  FFMA R9, R4, 1.4426950216293334961, -R9 ;  /* 0x3fb8aa3b04097823 */ /* 0x000fc80000000809 */
[----:B------:R-:W-:Y:S01]  /*59e0*/  FFMA R29, R4, 1.925963033500011079e-08, R9 ;  /* 0x32a57060041d7823 */ /* 0x000fe20000000009 */
[----:B-1----:R-:W-:Y:S01]  /*59f0*/  FMUL R4, R13, R34 ;  /* 0x000000220d047220 */ /* 0x002fe20000400000 */
[----:B------:R-:W0:Y:S01]  /*5a00*/  MUFU.EX2 R9, R42 ;  /* 0x0000002a00097308 */ /* 0x000e220000000800 */
[----:B------:R-:W-:-:S04]  /*5a10*/  FADD R13, R25, -12583039 ;  /* 0xcb40007f190d7421 */ /* 0x000fc80000000000 */
[----:B------:R-:W-:-:S04]  /*5a20*/  FFMA R13, R32, 1.4426950216293334961, -R13 ;  /* 0x3fb8aa3b200d7823 */ /* 0x000fc8000000080d */
[----:B------:R-:W-:Y:S01]  /*5a30*/  FFMA R32, R32, 1.925963033500011079e-08, R13 ;  /* 0x32a5706020207823 */ /* 0x000fe2000000000d */
[----:B------:R-:W-:-:S04]  /*5a40*/  FFMA.SAT R13, R30, R11, 0.5 ;  /* 0x3f0000001e0d7423 */ /* 0x000fc8000000200b */
[----:B------:R-:W-:Y:S01]  /*5a50*/  FFMA.RM R13, R13, R12, 12582913 ;  /* 0x4b4000010d0d7423 */ /* 0x000fe2000000400c */
[----:B0-----:R-:W-:-:S03]  /*5a60*/  FMUL R8, R8, R9 ;  /* 0x0000000908087220 */ /* 0x001fc60000400000 */
[----:B------:R-:W-:Y:S01]  /*5a70*/  FADD R31, R13, -12583039 ;  /* 0xcb40007f0d1f7421 */ /* 0x000fe20000000000 */
[----:B------:R-:W-:Y:S01]  /*5a80*/  SHF.L.U32 R9, R15, 0x17, RZ ;  /* 0x000000170f097819 */ /* 0x000fe200000006ff */
[----:B------:R-:W-:Y:S01]  /*5a90*/  FFMA.SAT R15, R10, R11, 0.5 ;  /* 0x3f0000000a0f7423 */ /* 0x000fe2000000200b */
[----:B------:R-:W-:Y:S01]  /*5aa0*/  SHF.L.U32 R13, R13, 0x17, RZ ;  /* 0x000000170d0d7819 */ /* 0x000fe200000006ff */
[C---:B------:R-:W-:Y:S02]  /*5ab0*/  FFMA R31, R30.reuse, 1.4426950216293334961, -R31 ;  /* 0x3fb8aa3b1e1f7823 */ /* 0x040fe4000000081f */
[----:B------:R-:W-:Y:S01]  /*5ac0*/  FFMA.RM R15, R15, R12, 12582913 ;  /* 0x4b4000010f0f7423 */ /* 0x000fe2000000400c */
[----:B------:R-:W-:Y:S01]  /*5ad0*/  FMUL R9, R9, R38 ;  /* 0x0000002609097220 */ /* 0x000fe20000400000 */
[----:B------:R-:W-:Y:S01]  /*5ae0*/  FFMA R30, R30, 1.925963033500011079e-08, R31 ;  /* 0x32a570601e1e7823 */ /* 0x000fe2000000001f */
[----:B------:R-:W0:Y:S01]  /*5af0*/  MUFU.EX2 R38, R27 ;  /* 0x0000001b00267308 */ /* 0x000e220000000800 */
[C---:B------:R-:W-:Y:S01]  /*5b00*/  FADD R31, R15.reuse, -12583039 ;  /* 0xcb40007f0f1f7421 */ /* 0x040fe20000000000 */
[----:B------:R-:W-:-:S03]  /*5b10*/  IMAD.SHL.U32 R15, R15, 0x800000, RZ ;  /* 0x008000000f0f7824 */ /* 0x000fc600078e00ff */
[----:B------:R-:W-:-:S03]  /*5b20*/  FFMA R31, R10, 1.4426950216293334961, -R31 ;  /* 0x3fb8aa3b0a1f7823 */ /* 0x000fc6000000081f */
[----:B------:R-:W-:Y:S01]  /*5b30*/  MUFU.EX2 R30, R30 ;  /* 0x0000001e001e7308 */ /* 0x000fe20000000800 */
[----:B------:R-:W-:Y:S01]  /*5b40*/  FFMA R31, R10, 1.925963033500011079e-08, R31 ;  /* 0x32a570600a1f7823 */ /* 0x000fe2000000001f */
[----:B------:R-:W-:Y:S02]  /*5b50*/  IMAD.SHL.U32 R10, R23, 0x800000, RZ ;  /* 0x00800000170a7824 */ /* 0x000fe400078e00ff */
[----:B------:R-:W-:Y:S02]  /*5b60*/  FFMA.RM R23, R35, R12, 12582913 ;  /* 0x4b40000123177423 */ /* 0x000fe4000000400c */
[----:B------:R-:W-:Y:S02]  /*5b70*/  FMUL R10, R10, R33 ;  /* 0x000000210a0a7220 */ /* 0x000fe40000400000 */
[----:B------:R-:W-:Y:S01]  /*5b80*/  FADD R33, R23, -12583039 ;  /* 0xcb40007f17217421 */ /* 0x000fe20000000000 */
[----:B------:R-:W1:Y:S01]  /*5b90*/  MUFU.EX2 R35, R36 ;  /* 0x0000002400237308 */ /* 0x000e620000000800 */
[----:B0-----:R-:W-:Y:S01]  /*5ba0*/  FMUL R17, R17, R38 ;  /* 0x0000002611117220 */ /* 0x001fe20000400000 */
[----:B------:R-:W-:Y:S01]  /*5bb0*/  SHF.L.U32 R23, R23, 0x17, RZ ;  /* 0x0000001717177819 */ /* 0x000fe200000006ff */
[----:B------:R-:W-:-:S04]  /*5bc0*/  FFMA R33, R24, 1.4426950216293334961, -R33 ;  /* 0x3fb8aa3b18217823 */ /* 0x000fc80000000821 */
[----:B------:R-:W-:Y:S01]  /*5bd0*/  FFMA R34, R24, 1.925963033500011079e-08, R33 ;  /* 0x32a5706018227823 */ /* 0x000fe20000000021 */
[-C--:B------:R-:W-:Y:S01]  /*5be0*/  FFMA.SAT R33, R18, R11.reuse, 0.5 ;  /* 0x3f00000012217423 */ /* 0x080fe2000000200b */
[----:B------:R-:W0:Y:S03]  /*5bf0*/  MUFU.EX2 R38, R29 ;  /* 0x0000001d00267308 */ /* 0x000e260000000800 */
[----:B------:R-:W-:Y:S01]  /*5c00*/  FFMA.RM R24, R33, R12, 12582913 ;  /* 0x4b40000121187423 */ /* 0x000fe2000000400c */
[----:B------:R-:W-:-:S03]  /*5c10*/  FFMA.SAT R33, R14, R11, 0.5 ;  /* 0x3f0000000e217423 */ /* 0x000fc6000000200b */
[----:B------:R-:W-:Y:S01]  /*5c20*/  FADD R27, R24, -12583039 ;  /* 0xcb40007f181b7421 */ /* 0x000fe20000000000 */
[----:B------:R-:W-:Y:S01]  /*5c30*/  FFMA.RM R33, R33, R12, 12582913 ;  /* 0x4b40000121217423 */ /* 0x000fe2000000400c */
[----:B------:R-:W-:Y:S02]  /*5c40*/  MUFU.EX2 R34, R34 ;  /* 0x0000002200227308 */ /* 0x000fe40000000800 */
[----:B------:R-:W-:-:S04]  /*5c50*/  FFMA R27, R18, 1.4426950216293334961, -R27 ;  /* 0x3fb8aa3b121b7823 */ /* 0x000fc8000000081b */
[----:B------:R-:W-:Y:S01]  /*5c60*/  FFMA R27, R18, 1.925963033500011079e-08, R27 ;  /* 0x32a57060121b7823 */ /* 0x000fe2000000001b */
[----:B------:R-:W-:Y:S01]  /*5c70*/  IMAD.SHL.U32 R18, R19, 0x800000, RZ ;  /* 0x0080000013127824 */ /* 0x000fe200078e00ff */
[----:B------:R-:W-:Y:S01]  /*5c80*/  SHF.L.U32 R19, R21, 0x17, RZ ;  /* 0x0000001715137819 */ /* 0x000fe200000006ff */
[----:B------:R-:W-:Y:S02]  /*5c90*/  FFMA.SAT R21, R20, R11, 0.5 ;  /* 0x3f00000014157423 */ /* 0x000fe4000000200b */
[----:B-1----:R-:W-:Y:S01]  /*5ca0*/  FMUL R18, R18, R35 ;  /* 0x0000002312127220 */ /* 0x002fe20000400000 */
[----:B------:R-:W-:Y:S01]  /*5cb0*/  FADD R35, R33, -12583039 ;  /* 0xcb40007f21237421 */ /* 0x000fe20000000000 */
[----:B0-----:R-:W-:Y:S02]  /*5cc0*/  FMUL R19, R19, R38 ;  /* 0x0000002613137220 */ /* 0x001fe40000400000 */
[----:B------:R-:W-:Y:S01]  /*5cd0*/  MUFU.EX2 R38, R31 ;  /* 0x0000001f00267308 */ /* 0x000fe20000000800 */
[----:B------:R-:W-:-:S04]  /*5ce0*/  FFMA R35, R14, 1.4426950216293334961, -R35 ;  /* 0x3fb8aa3b0e237823 */ /* 0x000fc80000000823 */
[----:B------:R-:W-:Y:S01]  /*5cf0*/  FFMA R37, R14, 1.925963033500011079e-08, R35 ;  /* 0x32a570600e257823 */ /* 0x000fe20000000023 */
[----:B------:R-:W-:Y:S02]  /*5d00*/  FFMA.RM R14, R21, R12, 12582913 ;  /* 0x4b400001150e7423 */ /* 0x000fe4000000400c */
[----:B------:R-:W0:Y:S02]  /*5d10*/  MUFU.EX2 R21, R32 ;  /* 0x0000002000157308 */ /* 0x000e240000000800 */
[----:B------:R-:W-:-:S04]  /*5d20*/  FADD R29, R14, -12583039 ;  /* 0xcb40007f0e1d7421 */ /* 0x000fc80000000000 */
[C---:B------:R-:W-:Y:S02]  /*5d30*/  FFMA R29, R20.reuse, 1.4426950216293334961, -R29 ;  /* 0x3fb8aa3b141d7823 */ /* 0x040fe4000000081d */
[----:B------:R-:W-:Y:S02]  /*5d40*/  MUFU.EX2 R37, R37 ;  /* 0x0000002500257308 */ /* 0x000fe40000000800 */
[----:B------:R-:W-:Y:S01]  /*5d50*/  FFMA R35, R20, 1.925963033500011079e-08, R29 ;  /* 0x32a5706014237823 */ /* 0x000fe2000000001d */
[-C--:B------:R-:W-:Y:S01]  /*5d60*/  FFMA.SAT R29, R22, R11.reuse, 0.5 ;  /* 0x3f000000161d7423 */ /* 0x080fe2000000200b */
[----:B------:R-:W-:Y:S02]  /*5d70*/  IMAD.SHL.U32 R20, R25, 0x800000, RZ ;  /* 0x0080000019147824 */ /* 0x000fe400078e00ff */
[----:B------:R-:W-:Y:S01]  /*5d80*/  FFMA.SAT R25, R28, R11, 0.5 ;  /* 0x3f0000001c197423 */ /* 0x000fe2000000200b */
[----:B------:R-:W-:Y:S01]  /*5d90*/  FFMA.RM R29, R29, R12, 12582913 ;  /* 0x4b4000011d1d7423 */ /* 0x000fe2000000400c */
[----:B------:R-:W-:Y:S01]  /*5da0*/  MUFU.EX2 R35, R35 ;  /* 0x0000002300237308 */ /* 0x000fe20000000800 */
[----:B0-----:R-:W-:-:S02]  /*5db0*/  FMUL R20, R20, R21 ;  /* 0x0000001514147220 */ /* 0x001fc40000400000 */
[----:B------:R-:W-:-:S04]  /*5dc0*/  FADD R21, R29, -12583039 ;  /* 0xcb40007f1d157421 */ /* 0x000fc80000000000 */
        /* <DEDUP_REMOVED lines=8> */
[----:B------:R-:W-:-:S04]  /*5e50*/  FFMA R21, R26, 1.4426950216293334961, -R21 ;  /* 0x3fb8aa3b1a157823 */ /* 0x000fc80000000815 */
[----:B------:R-:W-:Y:S01]  /*5e60*/  FFMA R36, R26, 1.925963033500011079e-08, R21 ;  /* 0x32a570601a247823 */ /* 0x000fe20000000015 */
[C---:B------:R-:W-:Y:S01]  /*5e70*/  FADD R21, R12.reuse, -12583039 ;  /* 0xcb40007f0c157421 */ /* 0x040fe20000000000 */
[----:B------:R1:W-:Y:S01]  /*5e80*/  MUFU.EX2 R26, R27 ;  /* 0x0000001b001a7308 */ /* 0x0003e20000000800 */
[----:B------:R-:W-:Y:S02]  /*5e90*/  SHF.L.U32 R12, R12, 0x17, RZ ;  /* 0x000000170c0c7819 */ /* 0x000fe400000006ff */
[----:B------:R-:W-:-:S04]  /*5ea0*/  FFMA R21, R28, 1.4426950216293334961, -R21 ;  /* 0x3fb8aa3b1c157823 */ /* 0x000fc80000000815 */
[----:B------:R-:W-:Y:S01]  /*5eb0*/  FFMA R32, R28, 1.925963033500011079e-08, R21 ;  /* 0x32a570601c207823 */ /* 0x000fe20000000015 */
[----:B------:R-:W-:Y:S01]  /*5ec0*/  FADD R21, RZ, R16 ;  /* 0x00000010ff157221 */ /* 0x000fe20000000000 */
[----:B-1----:R-:W-:Y:S01]  /*5ed0*/  FMUL R27, R23, R34 ;  /* 0x00000022171b7220 */ /* 0x002fe20000400000 */
[----:B------:R-:W1:Y:S01]  /*5ee0*/  MUFU.EX2 R36, R36 ;  /* 0x0000002400247308 */ /* 0x000e620000000800 */
[----:B------:R-:W-:Y:S01]  /*5ef0*/  SHF.L.U32 R23, R29, 0x17, RZ ;  /* 0x000000171d177819 */ /* 0x000fe200000006ff */
[----:B------:R-:W-:-:S04]  /*5f00*/  FADD R21, R21, R4 ;  /* 0x0000000415157221 */ /* 0x000fc80000000000 */
[----:B------:R-:W-:Y:S01]  /*5f10*/  FADD R28, R21, R8 ;  /* 0x00000008151c7221 */ /* 0x000fe20000000000 */
[----:B0-----:R-:W-:-:S03]  /*5f20*/  FMUL R23, R23, R22 ;  /* 0x0000001617177220 */ /* 0x001fc60000400000 */
[----:B------:R-:W-:-:S04]  /*5f30*/  FADD R21, R28, R9 ;  /* 0x000000091c157221 */ /* 0x000fc80000000000 */
[----:B------:R-:W-:Y:S01]  /*5f40*/  FADD R28, R21, R10 ;  /* 0x0000000a151c7221 */ /* 0x000fe20000000000 */
[----:B------:R-:W-:Y:S01]  /*5f50*/  FMUL R21, R13, R30 ;  /* 0x0000001e0d157220 */ /* 0x000fe20000400000 */
[----:B-1----:R-:W-:Y:S02]  /*5f60*/  FMUL R22, R11, R36 ;  /* 0x000000240b167220 */ /* 0x002fe40000400000 */
[----:B------:R-:W-:Y:S01]  /*5f70*/  FADD R13, R28, R17 ;  /* 0x000000111c0d7221 */ /* 0x000fe20000000000 */
[----:B------:R-:W-:Y:S01]  /*5f80*/  FMUL R28, R15, R38 ;  /* 0x000000260f1c7220 */ /* 0x000fe20000400000 */
[----:B------:R-:W-:Y:S02]  /*5f90*/  IMAD.SHL.U32 R15, R24, 0x800000, RZ ;  /* 0x00800000180f7824 */ /* 0x000fe400078e00ff */
[----:B------:R-:W-:Y:S02]  /*5fa0*/  FADD R30, R13, R18 ;  /* 0x000000120d1e7221 */ /* 0x000fe40000000000 */
[----:B------:R-:W-:-:S02]  /*5fb0*/  FMUL R26, R15, R26 ;  /* 0x0000001a0f1a7220 */ /* 0x000fc40000400000 */
[----:B------:R-:W-:Y:S01]  /*5fc0*/  FADD R13, R30, R19 ;  /* 0x000000131e0d7221 */ /* 0x000fe20000000000 */
[----:B------:R-:W0:Y:S03]  /*5fd0*/  MUFU.EX2 R15, R32 ;  /* 0x00000020000f7308 */ /* 0x000e260000000800 */
[----:B------:R-:W-:-:S04]  /*5fe0*/  FADD R30, R13, R20 ;  /* 0x000000140d1e7221 */ /* 0x000fc80000000000 */
[----:B------:R-:W-:Y:S01]  /*5ff0*/  FADD R13, R30, R21 ;  /* 0x000000151e0d7221 */ /* 0x000fe20000000000 */
[----:B------:R-:W-:-:S03]  /*6000*/  SHF.L.U32 R30, R33, 0x17, RZ ;  /* 0x00000017211e7819 */ /* 0x000fc600000006ff */
[----:B------:R-:W-:Y:S02]  /*6010*/  FADD R24, R13, R28 ;  /* 0x0000001c0d187221 */ /* 0x000fe40000000000 */
[----:B------:R-:W-:Y:S02]  /*6020*/  FMUL R25, R30, R37 ;  /* 0x000000251e197220 */ /* 0x000fe40000400000 */
[----:B------:R-:W-:Y:S01]  /*6030*/  FADD R13, R24, R27 ;  /* 0x0000001b180d7221 */ /* 0x000fe20000000000 */
[----:B------:R-:W-:Y:S02]  /*6040*/  IMAD.SHL.U32 R24, R14, 0x800000, RZ ;  /* 0x008000000e187824 */ /* 0x000fe400078e00ff */
[----:B0-----:R-:W-:Y:S01]  /*6050*/  FMUL R29, R12, R15 ;  /* 0x0000000f0c1d7220 */ /* 0x001fe20000400000 */
[----:B------:R-:W-:Y:S01]  /*6060*/  FADD R14, R13, R26 ;  /* 0x0000001a0d0e7221 */ /* 0x000fe20000000000 */
[----:B------:R-:W-:-:S03]  /*6070*/  FMUL R24, R24, R35 ;  /* 0x0000002318187220 */ /* 0x000fc60000400000 */
        /* <DEDUP_REMOVED lines=14> */
.L_x_3619:
        /* <DEDUP_REMOVED lines=12> */
[----:B------:R-:W-:Y:S05]  /*6220*/  CALL.REL.NOINC `($__internal_39_$__cuda_sm3x_div_rn_noftz_f32_slowpath) ;  /* 0x0000002000c87944 */ /* 0x000fea0003c00000 */
[----:B------:R-:W-:-:S07]  /*6230*/  MOV R14, R11 ;  /* 0x0000000b000e7202 */ /* 0x000fce0000000f00 */
.L_x_3572:
[----:B------:R-:W-:Y:S05]  /*6240*/  BSYNC.RECONVERGENT B3 ;  /* 0x0000000000037941 */ /* 0x000fea0003800200 */
.L_x_3571:
        /* <DEDUP_REMOVED lines=12> */
[----:B------:R-:W-:Y:S05]  /*6310*/  CALL.REL.NOINC `($__internal_39_$__cuda_sm3x_div_rn_noftz_f32_slowpath) ;  /* 0x00000020008c7944 */ /* 0x000fea0003c00000 */
[----:B------:R-:W-:-:S07]  /*6320*/  IMAD.MOV.U32 R15, RZ, RZ, R11 ;  /* 0x000000ffff0f7224 */ /* 0x000fce00078e000b */
.L_x_3574:
[----:B------:R-:W-:Y:S05]  /*6330*/  BSYNC.RECONVERGENT B3 ;  /* 0x0000000000037941 */ /* 0x000fea0003800200 */
.L_x_3573:
        /* <DEDUP_REMOVED lines=12> */
[----:B------:R-:W-:Y:S05]  /*6400*/  CALL.REL.NOINC `($__internal_39_$__cuda_sm3x_div_rn_noftz_f32_slowpath) ;  /* 0x0000002000507944 */ /* 0x000fea0003c00000 */
[----:B------:R-:W-:-:S07]  /*6410*/  MOV R4, R11 ;  /* 0x0000000b00047202 */ /* 0x000fce0000000f00 */
.L_x_3576:
[----:B------:R-:W-:Y:S05]  /*6420*/  BSYNC.RECONVERGENT B3 ;  /* 0x0000000000037941 */ /* 0x000fea0003800200 */
.L_x_3575:
        /* <DEDUP_REMOVED lines=14> */
.L_x_3578:
[----:B------:R-:W-:Y:S05]  /*6510*/  BSYNC.RECONVERGENT B3 ;  /* 0x0000000000037941 */ /* 0x000fea0003800200 */
.L_x_3577:
        /* <DEDUP_REMOVED lines=14> */
.L_x_3580:
[----:B------:R-:W-:Y:S05]  /*6600*/  BSYNC.RECONVERGENT B3 ;  /* 0x0000000000037941 */ /* 0x000fea0003800200 */
.L_x_3579:
        /* <DEDUP_REMOVED lines=14> */
.L_x_3582:
[----:B------:R-:W-:Y:S05]  /*66f0*/  BSYNC.RECONVERGENT B3 ;  /* 0x0000000000037941 */ /* 0x000fea0003800200 */
.L_x_3581:
        /* <DEDUP_REMOVED lines=14> */
.L_x_3584:
[----:B------:R-:W-:Y:S05]  /*67e0*/  BSYNC.RECONVERGENT B3 ;  /* 0x0000000000037941 */ /* 0x000fea0003800200 */
.L_x_3583:
        /* <DEDUP_REMOVED lines=14> */
.L_x_3586:
[----:B------:R-:W-:Y:S05]  /*68d0*/  BSYNC.RECONVERGENT B3 ;  /* 0x0000000000037941 */ /* 0x000fea0003800200 */
.L_x_3585:
        /* <DEDUP_REMOVED lines=14> */
.L_x_3588:
[----:B------:R-:W-:Y:S05]  /*69c0*/  BSYNC.RECONVERGENT B3 ;  /* 0x0000000000037941 */ /* 0x000fea0003800200 */
.L_x_3587:
        /* <DEDUP_REMOVED lines=14> */
.L_x_3590:
[----:B------:R-:W-:Y:S05]  /*6ab0*/  BSYNC.RECONVERGENT B3 ;  /* 0x0000000000037941 */ /* 0x000fea0003800200 */
.L_x_3589:
        /* <DEDUP_REMOVED lines=14> */
.L_x_3592:
[----:B------:R-:W-:Y:S05]  /*6ba0*/  BSYNC.RECONVERGENT B3 ;  /* 0x0000000000037941 */ /* 0x000fea0003800200 */
.L_x_3591:
        /* <DEDUP_REMOVED lines=14> */
.L_x_3594:
[----:B------:R-:W-:Y:S05]  /*6c90*/  BSYNC.RECONVERGENT B3 ;  /* 0x0000000000037941 */ /* 0x000fea0003800200 */
.L_x_3593:
        /* <DEDUP_REMOVED lines=14> */
.L_x_3596:
[----:B------:R-:W-:Y:S05]  /*6d80*/  BSYNC.RECONVERGENT B3 ;  /* 0x0000000000037941 */ /* 0x000fea0003800200 */
.L_x_3595:
        /* <DEDUP_REMOVED lines=14> */
.L_x_3598:
[----:B------:R-:W-:Y:S05]  /*6e70*/  BSYNC.RECONVERGENT B3 ;  /* 0x0000000000037941 */ /* 0x000fea0003800200 */
.L_x_3597:
        /* <DEDUP_REMOVED lines=14> */
.L_x_3600:
[----:B------:R-:W-:Y:S05]  /*6f60*/  BSYNC.RECONVERGENT B3 ;  /* 0x0000000000037941 */ /* 0x000fea0003800200 */
.L_x_3599:
        /* <DEDUP_REMOVED lines=14> */
.L_x_3602:
[----:B------:R-:W-:Y:S05]  /*7050*/  BSYNC.RECONVERGENT B3 ;  /* 0x0000000000037941 */ /* 0x000fea0003800200 */
.L_x_3601:
        /* <DEDUP_REMOVED lines=14> */
.L_x_3604:
[----:B------:R-:W-:Y:S05]  /*7140*/  BSYNC.RECONVERGENT B3 ;  /* 0x0000000000037941 */ /* 0x000fea0003800200 */
.L_x_3603:
        /* <DEDUP_REMOVED lines=13> */
.L_x_3606:
[----:B------:R-:W-:Y:S05]  /*7220*/  BSYNC.RECONVERGENT B3 ;  /* 0x0000000000037941 */ /* 0x000fea0003800200 */
.L_x_3605:
        /* <DEDUP_REMOVED lines=58> */
.L_x_3569:
[----:B------:R-:W-:Y:S05]  /*75d0*/  EXIT ;  /* 0x000000000000794d */ /* 0x000fea0003800000 */
.L_x_3570:
[----:B------:R-:W-:Y:S01]  /*75e0*/  BSSY B1, `(.L_x_3608) ;  /* 0x0000007000017945 */ /* 0x000fe20003800000 */
[----:B------:R-:W-:Y:S01]  /*75f0*/  MOV R12, 0x10 ;  /* 0x00000010000c7802 */ /* 0x000fe20000000f00 */
[----:B------:R-:W-:Y:S01]  /*7600*/  IMAD.MOV.U32 R11, RZ, RZ, 0x1f ;  /* 0x0000001fff0b7424 */ /* 0x000fe200078e00ff */
[----:B------:R-:W-:-:S07]  /*7610*/  MOV R15, 0xffffffff ;  /* 0xffffffff000f7802 */ /* 0x000fce0000000f00 */
[----:B------:R-:W-:Y:S05]  /*7620*/  WARPSYNC.COLLECTIVE R15, `(.L_x_3609) ;  /* 0x000000000f087348 */ /* 0x000fea0003c00000 */
[----:B------:R0:W1:Y:S02]  /*7630*/  SHFL.BFLY P6, R14, R13, R12, R11 ;  /* 0x0c00000c0d0e7389 */ /* 0x00006400000c000b */
[----:B01----:R-:W-:Y:S05]  /*7640*/  ENDCOLLECTIVE ;  /* 0x000000000000791b */ /* 0x003fea0003800000 */
.L_x_3609:
[----:B------:R-:W-:Y:S05]  /*7650*/  BSYNC B1 ;  /* 0x0000000000017941 */ /* 0x000fea0003800000 */
.L_x_3608:
[----:B------:R-:W-:Y:S01]  /*7660*/  HFMA2 R11, -RZ, RZ, 0, 1.847743988037109375e-06 ;  /* 0x0000001fff0b7431 */ /* 0x000fe200000001ff */
[----:B------:R-:W-:Y:S01]  /*7670*/  FMNMX R13, R13, R14, !PT ;  /* 0x0000000e0d0d7209 */ /* 0x000fe20007800000 */
[----:B------:R-:W-:Y:S02]  /*7680*/  IMAD.MOV.U32 R12, RZ, RZ, 0x8 ;  /* 0x00000008ff0c7424 */ /* 0x000fe400078e00ff */
[----:B------:R-:W-:Y:S02]  /*7690*/  HFMA2 R22, -RZ, RZ, 0.96630859375, -0.0022525787353515625 ;  /* 0x3bbb989dff167431 */ /* 0x000fe400000001ff */
[----:B------:R-:W-:-:S07]  /*76a0*/  IMAD.MOV.U32 R15, RZ, RZ, -0x1 ;  /* 0xffffffffff0f7424 */ /* 0x000fce00078e00ff */
[----:B------:R-:W-:Y:S05]  /*76b0*/  WARPSYNC.COLLECTIVE R15, `(.L_x_3610) ;  /* 0x000000000f087348 */ /* 0x000fea0003c00000 */
[----:B------:R0:W1:Y:S02]  /*76c0*/  SHFL.BFLY P6, R14, R13, R12, R11 ;  /* 0x0c00000c0d0e7389 */ /* 0x00006400000c000b */
[----:B01----:R-:W-:Y:S05]  /*76d0*/  ENDCOLLECTIVE ;  /* 0x000000000000791b */ /* 0x003fea0003800000 */
.L_x_3610:
[----:B------:R-:W-:Y:S01]  /*76e0*/  IMAD.MOV.U32 R12, RZ, RZ, 0x4 ;  /* 0x00000004ff0c7424 */ /* 0x000fe200078e00ff */
[----:B------:R-:W-:-:S04]  /*76f0*/  FMNMX R4, R13, R14, !PT ;  /* 0x0000000e0d047209 */ /* 0x000fc80007800000 */
[----:B------:R-:W-:-:S07]  /*7700*/  MOV R13, R4 ;  /* 0x00000004000d7202 */ /* 0x000fce0000000f00 */
[----:B------:R-:W-:Y:S05]  /*7710*/  WARPSYNC.COLLECTIVE R15, `(.L_x_3611) ;  /* 0x000000000f087348 */ /* 0x000fea0003c00000 */
[----:B------:R0:W1:Y:S02]  /*7720*/  SHFL.BFLY P6, R14, R13, R12, R11 ;  /* 0x0c00000c0d0e7389 */ /* 0x00006400000c000b */
[----:B01----:R-:W-:Y:S05]  /*7730*/  ENDCOLLECTIVE ;  /* 0x000000000000791b */ /* 0x003fea0003800000 */
.L_x_3611:
[----:B------:R-:W-:Y:S01]  /*7740*/  IMAD.MOV.U32 R12, RZ, RZ, 0x2 ;  /* 0x00000002ff0c7424 */ /* 0x000fe200078e00ff */
[----:B------:R-:W-:-:S04]  /*7750*/  FMNMX R9, R4, R14, !PT ;  /* 0x0000000e04097209 */ /* 0x000fc80007800000 */
[----:B------:R-:W-:-:S07]  /*7760*/  MOV R13, R9 ;  /* 0x00000009000d7202 */ /* 0x000fce0000000f00 */
[----:B------:R-:W-:Y:S05]  /*7770*/  WARPSYNC.COLLECTIVE R15, `(.L_x_3612) ;  /* 0x000000000f087348 */ /* 0x000fea0003c00000 */
[----:B------:R0:W1:Y:S02]  /*7780*/  SHFL.BFLY P6, R14, R13, R12, R11 ;  /* 0x0c00000c0d0e7389 */ /* 0x00006400000c000b */
[----:B01----:R-:W-:Y:S05]  /*7790*/  ENDCOLLECTIVE ;  /* 0x000000000000791b */ /* 0x003fea0003800000 */
.L_x_3612:
[----:B------:R-:W-:Y:S01]  /*77a0*/  IMAD.MOV.U32 R12, RZ, RZ, 0x1 ;  /* 0x00000001ff0c7424 */ /* 0x000fe200078e00ff */
[----:B------:R-:W-:-:S04]  /*77b0*/  FMNMX R10, R9, R14, !PT ;  /* 0x0000000e090a7209 */ /* 0x000fc80007800000 */
[----:B------:R-:W-:-:S07]  /*77c0*/  MOV R13, R10 ;  /* 0x0000000a000d7202 */ /* 0x000fce0000000f00 */
[----:B------:R-:W-:Y:S05]  /*77d0*/  WARPSYNC.COLLECTIVE R15, `(.L_x_3613) ;  /* 0x000000000f087348 */ /* 0x000fea0003c00000 */
[----:B------:R0:W1:Y:S02]  /*77e0*/  SHFL.BFLY P6, R14, R13, R12, R11 ;  /* 0x0c00000c0d0e7389 */ /* 0x00006400000c000b */
[----:B01----:R-:W-:Y:S05]  /*77f0*/  ENDCOLLECTIVE ;  /* 0x000000000000791b */ /* 0x003fea0003800000 */
.L_x_3613:
[----:B------:R-:W-:Y:S01]  /*7800*/  IMAD.MOV.U32 R13, RZ, RZ, 0x437c0000 ;  /* 0x437c0000ff0d7424 */ /* 0x000fe200078e00ff */
        /* <DEDUP_REMOVED lines=16> */
[--C-:B------:R-:W-:Y:S01]  /*7910*/  FADD R47, R47, -R16.reuse ;  /* 0x800000102f2f7221 */ /* 0x100fe20000000000 */
[C---:B------:R-:W-:Y:S01]  /*7920*/  FFMA R15, R20.reuse, 1.4426950216293334961, -R15 ;  /* 0x3fb8aa3b140f7823 */ /* 0x040fe2000000080f */
[--C-:B------:R-:W-:Y:S01]  /*7930*/  FADD R45, R45, -R16.reuse ;  /* 0x800000102d2d7221 */ /* 0x100fe20000000000 */
[--C-:B------:R-:W-:Y:S01]  /*7940*/  FADD R33, R33, -R16.reuse ;  /* 0x8000001021217221 */ /* 0x100fe20000000000 */
[--C-:B------:R-:W-:Y:S01]  /*7950*/  FADD R35, R35, -R16.reuse ;  /* 0x8000001023237221 */ /* 0x100fe20000000000 */
[----:B------:R-:W-:Y:S01]  /*7960*/  FFMA R15, R20, 1.925963033500011079e-08, R15 ;  /* 0x32a57060140f7823 */ /* 0x000fe2000000000f */
[--C-:B------:R-:W-:Y:S01]  /*7970*/  FADD R31, R31, -R16.reuse ;  /* 0x800000101f1f7221 */ /* 0x100fe20000000000 */
[--C-:B------:R-:W-:Y:S01]  /*7980*/  FADD R29, R29, -R16.reuse ;  /* 0x800000101d1d7221 */ /* 0x100fe20000000000 */
[----:B------:R-:W-:Y:S01]  /*7990*/  FADD R11, R27, -R16 ;  /* 0x800000101b0b7221 */ /* 0x000fe20000000000 */
[----:B------:R-:W-:-:S02]  /*79a0*/  FFMA.SAT R24, R10, R22, 0.5 ;  /* 0x3f0000000a187423 */ /* 0x000fc40000002016 */
[----:B------:R-:W0:Y:S02]  /*79b0*/  MUFU.EX2 R15, R15 ;  /* 0x0000000f000f7308 */ /* 0x000e240000000800 */
[----:B------:R-:W-:Y:S01]  /*79c0*/  FFMA.RM R24, R24, R13, 12582913 ;  /* 0x4b40000118187423 */ /* 0x000fe2000000400d */
        /* <DEDUP_REMOVED lines=122> */
[----:B------:R-:W-:Y:S01]  /*8170*/  FFMA.RM R29, R22, R13, 12582913 ;  /* 0x4b400001161d7423 */ /* 0x000fe2000000400d */
[----:B------:R-:W-:Y:S02]  /*8180*/  FADD R13, RZ, R16 ;  /* 0x00000010ff0d7221 */ /* 0x000fe40000000000 */
[C---:B------:R-:W-:Y:S01]  /*8190*/  FADD R22, R14.reuse, -12583039 ;  /* 0xcb40007f0e167421 */ /* 0x040fe20000000000 */
[----:B------:R-:W-:Y:S01]  /*81a0*/  SHF.L.U32 R14, R14, 0x17, RZ ;  /* 0x000000170e0e7819 */ /* 0x000fe200000006ff */
[----:B------:R-:W-:Y:S02]  /*81b0*/  FADD R13, R13, R4 ;  /* 0x000000040d0d7221 */ /* 0x000fe40000000000 */
[----:B------:R-:W-:-:S04]  /*81c0*/  FFMA R22, R11, 1.4426950216293334961, -R22 ;  /* 0x3fb8aa3b0b167823 */ /* 0x000fc80000000816 */
[----:B------:R-:W-:Y:S01]  /*81d0*/  FFMA R15, R11, 1.925963033500011079e-08, R22 ;  /* 0x32a570600b0f7823 */ /* 0x000fe20000000016 */
[C---:B------:R-:W-:Y:S01]  /*81e0*/  FADD R11, R29.reuse, -12583039 ;  /* 0xcb40007f1d0b7421 */ /* 0x040fe20000000000 */
[----:B------:R-:W-:-:S03]  /*81f0*/  IMAD.SHL.U32 R29, R29, 0x800000, RZ ;  /* 0x008000001d1d7824 */ /* 0x000fc600078e00ff */
[C---:B------:R-:W-:Y:S01]  /*8200*/  FFMA R11, R12.reuse, 1.4426950216293334961, -R11 ;  /* 0x3fb8aa3b0c0b7823 */ /* 0x040fe2000000080b */
[----:B------:R-:W0:Y:S03]  /*8210*/  MUFU.EX2 R15, R15 ;  /* 0x0000000f000f7308 */ /* 0x000e260000000800 */
[----:B------:R-:W-:Y:S01]  /*8220*/  FFMA R11, R12, 1.925963033500011079e-08, R11 ;  /* 0x32a570600c0b7823 */ /* 0x000fe2000000000b */
[----:B------:R-:W-:-:S04]  /*8230*/  FADD R12, R13, R8 ;  /* 0x000000080d0c7221 */ /* 0x000fc80000000000 */
[----:B------:R-:W-:-:S04]  /*8240*/  FADD R13, R12, R9 ;  /* 0x000000090c0d7221 */ /* 0x000fc80000000000 */
[----:B------:R-:W-:-:S04]  /*8250*/  FADD R12, R13, R10 ;  /* 0x0000000a0d0c7221 */ /* 0x000fc80000000000 */
[----:B------:R-:W-:Y:S01]  /*8260*/  FADD R13, R12, R17 ;  /* 0x000000110c0d7221 */ /* 0x000fe20000000000 */
[----:B0-----:R-:W-:Y:S01]  /*8270*/  FMUL R22, R14, R15 ;  /* 0x0000000f0e167220 */ /* 0x001fe20000400000 */
[----:B------:R-:W-:Y:S01]  /*8280*/  MOV R15, 0xffffffff ;  /* 0xffffffff000f7802 */ /* 0x000fe20000000f00 */
        /* <DEDUP_REMOVED lines=14> */
[----:B------:R-:W-:Y:S01]  /*8370*/  FADD R13, R12, R29 ;  /* 0x0000001d0c0d7221 */ /* 0x000fe20000000000 */
[----:B------:R-:W-:-:S07]  /*8380*/  MOV R12, 0x10 ;  /* 0x00000010000c7802 */ /* 0x000fce0000000f00 */
[----:B------:R-:W-:Y:S05]  /*8390*/  WARPSYNC.COLLECTIVE R15, `(.L_x_3614) ;  /* 0x000000000f087348 */ /* 0x000fea0003c00000 */
[----:B------:R0:W1:Y:S02]  /*83a0*/  SHFL.BFLY P6, R14, R13, R12, R11 ;  /* 0x0c00000c0d0e7389 */ /* 0x00006400000c000b */
[----:B01----:R-:W-:Y:S05]  /*83b0*/  ENDCOLLECTIVE ;  /* 0x000000000000791b */ /* 0x003fea0003800000 */
.L_x_3614:
[----:B------:R-:W-:Y:S02]  /*83c0*/  HFMA2 R12, -RZ, RZ, 0, 4.76837158203125e-07 ;  /* 0x00000008ff0c7431 */ /* 0x000fe400000001ff */
[----:B------:R-:W-:-:S04]  /*83d0*/  FADD R30, R13, R14 ;  /* 0x0000000e0d1e7221 */ /* 0x000fc80000000000 */
[----:B------:R-:W-:-:S07]  /*83e0*/  IMAD.MOV.U32 R13, RZ, RZ, R30 ;  /* 0x000000ffff0d7224 */ /* 0x000fce00078e001e */
[----:B------:R-:W-:Y:S05]  /*83f0*/  WARPSYNC.COLLECTIVE R15, `(.L_x_3615) ;  /* 0x000000000f087348 */ /* 0x000fea0003c00000 */
[----:B------:R0:W1:Y:S02]  /*8400*/  SHFL.BFLY P6, R14, R13, R12, R11 ;  /* 0x0c00000c0d0e7389 */ /* 0x00006400000c000b */
[----:B01----:R-:W-:Y:S05]  /*8410*/  ENDCOLLECTIVE ;  /* 0x000000000000791b */ /* 0x003fea0003800000 */
.L_x_3615:
[----:B------:R-:W-:Y:S01]  /*8420*/  MOV R12, 0x4 ;  /* 0x00000004000c7802 */ /* 0x000fe20000000f00 */
[----:B------:R-:W-:-:S04]  /*8430*/  FADD R31, R30, R14 ;  /* 0x0000000e1e1f7221 */ /* 0x000fc80000000000 */
[----:B------:R-:W-:-:S07]  /*8440*/  IMAD.MOV.U32 R13, RZ, RZ, R31 ;  /* 0x000000ffff0d7224 */ /* 0x000fce00078e001f */
[----:B------:R-:W-:Y:S05]  /*8450*/  WARPSYNC.COLLECTIVE R15, `(.L_x_3616) ;  /* 0x000000000f087348 */ /* 0x000fea0003c00000 */
[----:B------:R0:W1:Y:S02]  /*8460*/  SHFL.BFLY P6, R14, R13, R12, R11 ;  /* 0x0c00000c0d0e7389 */ /* 0x00006400000c000b */
[----:B01----:R-:W-:Y:S05]  /*8470*/  ENDCOLLECTIVE ;  /* 0x000000000000791b */ /* 0x003fea0003800000 */
.L_x_3616:
[----:B------:R-:W-:Y:S02]  /*8480*/  HFMA2 R12, -RZ, RZ, 0, 1.1920928955078125e-07 ;  /* 0x00000002ff0c7431 */ /* 0x000fe400000001ff */
[----:B------:R-:W-:-:S04]  /*8490*/  FADD R32, R31, R14 ;  /* 0x0000000e1f207221 */ /* 0x000fc80000000000 */
[----:B------:R-:W-:-:S07]  /*84a0*/  IMAD.MOV.U32 R13, RZ, RZ, R32 ;  /* 0x000000ffff0d7224 */ /* 0x000fce00078e0020 */
[----:B------:R-:W-:Y:S05]  /*84b0*/  WARPSYNC.COLLECTIVE R15, `(.L_x_3617) ;  /* 0x000000000f087348 */ /* 0x000fea0003c00000 */
[----:B------:R0:W1:Y:S02]  /*84c0*/  SHFL.BFLY P6, R14, R13, R12, R11 ;  /* 0x0c00000c0d0e7389 */ /* 0x00006400000c000b */
[----:B01----:R-:W-:Y:S05]  /*84d0*/  ENDCOLLECTIVE ;  /* 0x000000000000791b */ /* 0x003fea0003800000 */
.L_x_3617:
[----:B------:R-:W-:Y:S01]  /*84e0*/  MOV R12, 0x1 ;  /* 0x00000001000c7802 */ /* 0x000fe20000000f00 */
[----:B------:R-:W-:-:S04]  /*84f0*/  FADD R33, R32, R14 ;  /* 0x0000000e20217221 */ /* 0x000fc80000000000 */
[----:B------:R-:W-:-:S07]  /*8500*/  IMAD.MOV.U32 R13, RZ, RZ, R33 ;  /* 0x000000ffff0d7224 */ /* 0x000fce00078e0021 */
[----:B------:R-:W-:Y:S05]  /*8510*/  WARPSYNC.COLLECTIVE R15, `(.L_x_3618) ;  /* 0x000000000f087348 */ /* 0x000fea0003c00000 */
[----:B------:R0:W1:Y:S02]  /*8520*/  SHFL.BFLY P6, R14, R13, R12, R11 ;  /* 0x0c00000c0d0e7389 */ /* 0x00006400000c000b */
[----:B01----:R-:W-:Y:S05]  /*8530*/  ENDCOLLECTIVE ;  /* 0x000000000000791b */ /* 0x003fea0003800000 */
.L_x_3618:
[----:B------:R-:W-:Y:S05]  /*8540*/  BRA `(.L_x_3619) ;  /* 0xffffffdc00047947 */ /* 0x000fea000383ffff */
        .weak           $__internal_39_$__cuda_sm3x_div_rn_noftz_f32_slowpath
        .type           $__internal_39_$__cuda_sm3x_div_rn_noftz_f32_slowpath,@function
        .size           $__internal_39_$__cuda_sm3x_div_rn_noftz_f32_slowpath,(.L_x_37416 - $__internal_39_$__cuda_sm3x_div_rn_noftz_f32_slowpath)
$__internal_39_$__cuda_sm3x_div_rn_noftz_f32_slowpath:
        /* <DEDUP_REMOVED lines=35> */
.L_x_3621:
        /* <DEDUP_REMOVED lines=51> */
.L_x_3628:
[----:B------:R-:W-:-:S04]  /*8ab0*/  LOP3.LUT R11, R11, 0x80000000, RZ, 0xc0, !PT ;  /* 0x800000000b0b7812 */ /* 0x000fc800078ec0ff */
[----:B------:R-:W-:Y:S01]  /*8ac0*/  LOP3.LUT R11, R11, 0x7f800000, RZ, 0xfc, !PT ;  /* 0x7f8000000b0b7812 */ /* 0x000fe200078efcff */
[----:B------:R-:W-:Y:S06]  /*8ad0*/  BRA `(.L_x_3629) ;  /* 0x0000000000047947 */ /* 0x000fec0003800000 */
.L_x_3627:
[----:B------:R-:W-:-:S07]  /*8ae0*/  LEA R11, R12, R11, 0x17 ;  /* 0x0000000b0c0b7211 */ /* 0x000fce00078eb8ff */
.L_x_3629:
[----:B------:R-:W-:Y:S05]  /*8af0*/  BSYNC.RECONVERGENT B2 ;  /* 0x0000000000027941 */ /* 0x000fea0003800200 */
.L_x_3626:
[----:B------:R-:W-:Y:S05]  /*8b00*/  BRA `(.L_x_3630) ;  /* 0x0000000000207947 */ /* 0x000fea0003800000 */
.L_x_3625:
[----:B------:R-:W-:-:S04]  /*8b10*/  LOP3.LUT R11, R11, 0x80000000, R35, 0x48, !PT ;  /* 0x800000000b0b7812 */ /* 0x000fc800078e4823 */
[----:B------:R-:W-:Y:S01]  /*8b20*/  LOP3.LUT R11, R11, 0x7f800000, RZ, 0xfc, !PT ;  /* 0x7f8000000b0b7812 */ /* 0x000fe200078efcff */
[----:B------:R-:W-:Y:S06]  /*8b30*/  BRA `(.L_x_3630) ;  /* 0x0000000000147947 */ /* 0x000fec0003800000 */
.L_x_3624:
[----:B------:R-:W-:Y:S01]  /*8b40*/  LOP3.LUT R11, R11, 0x80000000, R35, 0x48, !PT ;  /* 0x800000000b0b7812 */ /* 0x000fe200078e4823 */
[----:B------:R-:W-:Y:S06]  /*8b50*/  BRA `(.L_x_3630) ;  /* 0x00000000000c7947 */ /* 0x000fec0003800000 */
.L_x_3623:
[----:B------:R-:W0:Y:S01]  /*8b60*/  MUFU.RSQ R11, -QNAN ;  /* 0xffc00000000b7908 */ /* 0x000e220000001400 */
[----:B------:R-:W-:Y:S05]  /*8b70*/  BRA `(.L_x_3630) ;  /* 0x0000000000047947 */ /* 0x000fea0003800000 */
.L_x_3622:
[----:B------:R-:W-:-:S07]  /*8b80*/  FADD.FTZ R11, R16, R11 ;  /* 0x0000000b100b7221 */ /* 0x000fce0000010000 */
.L_x_3630:
[----:B------:R-:W-:Y:S05]  /*8b90*/  BSYNC.RECONVERGENT B1 ;  /* 0x0000000000017941 */ /* 0x000fea0003800200 */
.L_x_3620:
[----:B------:R-:W-:Y:S02]  /*8ba0*/  HFMA2 R13, -RZ, RZ, 0, 0 ;  /* 0x00000000ff0d7431 */ /* 0x000fe400000001ff */
[----:B------:R-:W-:-:S04]  /*8bb0*/  IMAD.MOV.U32 R12, RZ, RZ, R30 ;  /* 0x000000ffff0c7224 */ /* 0x000fc800078e001e */
[----:B0-----:R-:W-:Y:S05]  /*8bc0*/  RET.REL.NODEC R12 `(_Z15SoftmaxWarpImplI22BroadcastScaleMaskLoadIffbLm4EiE11DirectStoreIffEfLi1ELi18ELi32ELi1ELb0EL9Algorithm0EEvT_T0_ll) ;  /* 0xffffff740c0c7950 */ /* 0x001fea0003c3ffff */
.L_x_3631:
        /* <DEDUP_REMOVED lines=11> */
.L_x_37416:


//--------------------- .text._Z15SoftmaxWarpImplI22BroadcastScaleMaskLoadIffbLm4EiE11DirectStoreIffEfLi1ELi17ELi32ELi1ELb1EL9Algorithm0EEvT_T0_ll --------------------------
	.section	.text._Z15SoftmaxWarpImplI22BroadcastScaleMaskLoadIffbLm4EiE11DirectStoreIffEfLi1ELi17ELi32ELi1ELb1EL9Algorithm0EEvT_T0_ll,"ax",@progbits
	.align	128
        .global         _Z15SoftmaxWarpImplI22BroadcastScaleMaskLoadIffbLm4EiE11DirectStoreIffEfLi1ELi17ELi32ELi1ELb1EL9Algorithm0EEvT_T0_ll
        .type           _Z15SoftmaxWarpImplI22BroadcastScaleMaskLoadIffbLm4EiE11DirectStoreIffEfLi1ELi17ELi32ELi1ELb1EL9Algorithm0EEvT_T0_ll,@function
        .size           _Z15SoftmaxWarpImplI22BroadcastScaleMaskLoadIffbLm4EiE11DirectStoreIffEfLi1ELi17ELi32ELi1ELb1EL9Algorithm0EEvT_T0_ll,(.L_x_37417 - _Z15SoftmaxWarpImplI22BroadcastScaleMaskLoadIffbLm4EiE11DirectStoreIffEfLi1ELi17ELi32ELi1ELb1EL9Algorithm0EEvT_T0_ll)
        .other          _Z15SoftmaxWarpImplI22BroadcastScaleMaskLoadIffbLm4EiE11DirectStoreIffEfLi1ELi17ELi32ELi1ELb1EL9Algorithm0EEvT_T0_ll,@"STO_CUDA_ENTRY STV_DEFAULT"
_Z15SoftmaxWarpImplI22BroadcastScaleMaskLoadIffbLm4EiE11DirectStoreIffEfLi1ELi17ELi32ELi1ELb1EL9Algorithm0EEvT_T0_ll:
.text._Z15SoftmaxWarpImplI22BroadcastScaleMaskLoadIffbLm4EiE11DirectStoreIffEfLi1ELi17ELi32ELi1ELb1EL9Algorithm0EEvT_T0_ll:
        /* <DEDUP_REMOVED lines=29> */
.L_x_3632:
        /* <DEDUP_REMOVED lines=26> */
.L_x_3703:
        /* <DEDUP_REMOVED lines=129> */
.L_x_3635:
[----:B------:R-:W-:Y:S05]  /*0b80*/  BSYNC.RECONVERGENT B1 ;  /* 0x0000000000017941 */ /* 0x000fea0003800200 */
.L_x_3634:
        /* <DEDUP_REMOVED lines=124> */
.L_x_3637:
[----:B------:R-:W-:Y:S05]  /*1350*/  BSYNC.RECONVERGENT B1 ;  /* 0x0000000000017941 */ /* 0x000fea0003800200 */
.L_x_3636:
        /* <DEDUP_REMOVED lines=121> */
.L_x_3639:
[----:B------:R-:W-:Y:S05]  /*1af0*/  BSYNC.RECONVERGENT B1 ;  /* 0x0000000000017941 */ /* 0x000fea0003800200 */
.L_x_3638:
        /* <DEDUP_REMOVED lines=122> */
.L_x_3641:
[----:B------:R-:W-:Y:S05]  /*22a0*/  BSYNC.RECONVERGENT B1 ;  /* 0x0000000000017941 */ /* 0x000fea0003800200 */
.L_x_3640:
[----:B------:R-:W-:Y:S01]  /*22b0*/  BSSY.RECONVERGENT B1, `(.L_x_3642) ;  /* 0x0000078000017945 */ /* 0x000fe20003800200 */
[----:B------:R-:W-:Y:S01]  /*22c0*/  ISETP.GE.U32.AND P3, PT, R23, R14, PT ;  /* 0x0000000e1700720c */ /* 0x000fe20003f66070 */
[----:B------:R-:W-:Y:S02]  /*22d0*/  VIADD R39, R39, 0x140 ;  /* 0x0000014027277836 */ /* 0x000fe40000000000 */
[----:B------:R-:W-:Y:S01]  /*22e0*/  IMAD.MOV.U32 R16, RZ, RZ, -0x800000 ;  /* 0xff800000ff107424 */ /* 0x000fe200078e00ff */
[----:B------:R-:W-:Y:S09]  /*22f0*/  @P2 BRA `(.L_x_3643) ;  /* 0x0000000400cc2947 */ /* 0x000ff20003800000 */
        /* <DEDUP_REMOVED lines=62> */
[----:B------:R-:W-:Y:S02]  /*26e0*/  ISETP.NE.AND P2, PT, R16, RZ, PT ;  /* 0x000000ff1000720c */ /* 0x000fe40003f45270 */
[----:B0-----:R-:W-:Y:S01]  /*26f0*/  MOV R42, RZ ;  /* 0x000000ff002a7202 */ /* 0x001fe20000000f00 */
        /* <DEDUP_REMOVED lines=51> */
.L_x_3643:
[----:B------:R-:W-:Y:S05]  /*2a30*/  BSYNC.RECONVERGENT B1 ;  /* 0x0000000000017941 */ /* 0x000fea0003800200 */
.L_x_3642:
        /* <DEDUP_REMOVED lines=121> */
.L_x_3645:
[----:B------:R-:W-:Y:S05]  /*31d0*/  BSYNC.RECONVERGENT B1 ;  /* 0x0000000000017941 */ /* 0x000fea0003800200 */
.L_x_3644:
        /* <DEDUP_REMOVED lines=119> */
.L_x_3647:
[----:B------:R-:W-:Y:S05]  /*3950*/  BSYNC.RECONVERGENT B1 ;  /* 0x0000000000017941 */ /* 0x000fea0003800200 */
.L_x_3646:
[-C--:B------:R-:W-:Y:S01]  /*3960*/  ISETP.GE.AND.EX P5, PT, RZ, R15.reuse, PT, P5 ;  /* 0x0000000fff00720c */ /* 0x080fe20003fa6350 */
[----:B------:R-:W-:Y:S01]  /*3970*/  BSSY.RECONVERGENT B1, `(.L_x_3648) ;  /* 0x000007b000017945 */ /* 0x000fe20003800200 */
[----:B------:R-:W-:Y:S01]  /*3980*/  ISETP.GE.U32.AND P1, PT, R27, R14, PT ;  /* 0x0000000e1b00720c */ /* 0x000fe20003f26070 */
[----:B------:R-:W-:Y:S01]  /*3990*/  IMAD.MOV.U32 R22, RZ, RZ, -0x800000 ;  /* 0xff800000ff167424 */ /* 0x000fe200078e00ff */
[-C--:B------:R-:W-:Y:S02]  /*39a0*/  ISETP.GE.AND.EX P4, PT, RZ, R15.reuse, PT, P4 ;  /* 0x0000000fff00720c */ /* 0x080fe40003f86340 */
[-C--:B------:R-:W-:Y:S02]  /*39b0*/  ISETP.GE.AND.EX P3, PT, RZ, R15.reuse, PT, P3 ;  /* 0x0000000fff00720c */ /* 0x080fe40003f66330 */
[----:B------:R-:W-:Y:S02]  /*39c0*/  ISETP.GE.AND.EX P2, PT, RZ, R15, PT, P2 ;  /* 0x0000000fff00720c */ /* 0x000fe40003f46320 */
[----:B------:R-:W-:-:S03]  /*39d0*/  MOV R24, 0xff800000 ;  /* 0xff80000000187802 */ /* 0x000fc60000000f00 */
        /* <DEDUP_REMOVED lines=116> */
.L_x_3649:
[----:B------:R-:W-:Y:S05]  /*4120*/  BSYNC.RECONVERGENT B1 ;  /* 0x0000000000017941 */ /* 0x000fea0003800200 */
.L_x_3648:
        /* <DEDUP_REMOVED lines=55> */
[----:B------:R0:W1:Y:S02]  /*44a0*/  F2I.FTZ.U32.TRUNC.NTZ R37, R36 ;  /* 0x0000002400257305 */ /* 0x000064000021f000 */
[----:B------:R-:W-:Y:S02]  /*44b0*/  ISETP.GE.U32.AND P4, PT, R30, R45, PT ;  /* 0x0000002d1e00720c */ /* 0x000fe40003f86070 */
[----:B------:R-:W-:-:S04]  /*44c0*/  LOP3.LUT R30, R43, R22, RZ, 0x3c, !PT ;  /* 0x000000162b1e7212 */ /* 0x000fc800078e3cff */
        /* <DEDUP_REMOVED lines=59> */
.L_x_3651:
[----:B------:R-:W-:Y:S05]  /*4880*/  BSYNC.RECONVERGENT B1 ;  /* 0x0000000000017941 */ /* 0x000fea0003800200 */
.L_x_3650:
        /* <DEDUP_REMOVED lines=89> */
[----:B------:R-:W-:Y:S01]  /*4e20*/  ISETP.NE.AND.EX P3, PT, R37, RZ, PT, P3 ;  /* 0x000000ff2500720c */ /* 0x000fe20003f65330 */
[----:B------:R-:W-:Y:S01]  /*4e30*/  @!P4 IMAD.MOV R30, RZ, RZ, -R30 ;  /* 0x000000ffff1ec224 */ /* 0x000fe200078e0a1e */
[----:B-1----:R-:W-:Y:S02]  /*4e40*/  ISETP.NE.U32.AND P4, PT, R40, 0x1, PT ;  /* 0x000000012800780c */ /* 0x002fe40003f85070 */
[----:B------:R-:W-:Y:S02]  /*4e50*/  @!P5 LOP3.LUT R30, RZ, R12, RZ, 0x33, !PT ;  /* 0x0000000cff1ed212 */ /* 0x000fe400078e33ff */
[----:B------:R-:W-:Y:S02]  /*4e60*/  SEL R28, R28, RZ, P3 ;  /* 0x000000ff1c1c7207 */ /* 0x000fe40001800000 */
[----:B0-----:R-:W-:Y:S02]  /*4e70*/  ISETP.NE.U32.AND P3, PT, R42, 0x1, PT ;  /* 0x000000012a00780c */ /* 0x001fe40003f65070 */
[----:B------:R-:W-:Y:S01]  /*4e80*/  ISETP.NE.AND.EX P4, PT, R41, RZ, PT, P4 ;  /* 0x000000ff2900720c */ /* 0x000fe20003f85340 */
[----:B------:R-:W-:Y:S01]  /*4e90*/  IMAD.MOV R41, RZ, RZ, -R30 ;  /* 0x000000ffff297224 */ /* 0x000fe200078e0a1e */
        /* <DEDUP_REMOVED lines=22> */
.L_x_3653:
[----:B------:R-:W-:Y:S05]  /*5000*/  BSYNC.RECONVERGENT B1 ;  /* 0x0000000000017941 */ /* 0x000fea0003800200 */
.L_x_3652:
        /* <DEDUP_REMOVED lines=65> */
[----:B------:R-:W-:Y:S01]  /*5420*/  @!P3 LOP3.LUT R34, RZ, R12, RZ, 0x33, !PT ;  /* 0x0000000cff22b212 */ /* 0x000fe200078e33ff */
[----:B-1----:R-:W-:-:S03]  /*5430*/  IMAD.MOV R30, RZ, RZ, -R37 ;  /* 0x000000ffff1e7224 */ /* 0x002fc600078e0a25 */
        /* <DEDUP_REMOVED lines=20> */
[----:B--2---:R-:W-:Y:S02]  /*5580*/  ISETP.NE.U32.AND P3, PT, R36, 0x1, PT ;  /* 0x000000012400780c */ /* 0x004fe40003f65070 */
        /* <DEDUP_REMOVED lines=11> */
[----:B---3--:R-:W-:Y:S01]  /*5640*/  ISETP.NE.U32.AND P3, PT, R44, 0x1, PT ;  /* 0x000000012c00780c */ /* 0x008fe20003f65070 */
        /* <DEDUP_REMOVED lines=18> */
.L_x_3655:
[----:B------:R-:W-:Y:S05]  /*5770*/  BSYNC.RECONVERGENT B1 ;  /* 0x0000000000017941 */ /* 0x000fea0003800200 */
.L_x_3654:
        /* <DEDUP_REMOVED lines=8> */
[----:B------:R-:W-:Y:S01]  /*5800*/  ISETP.GE.U32.AND P5, PT, R35, R14, PT ;  /* 0x0000000e2300720c */ /* 0x000fe20003fa6070 */
[----:B------:R-:W-:Y:S01]  /*5810*/  IMAD.MOV.U32 R46, RZ, RZ, -0x800000 ;  /* 0xff800000ff2e7424 */ /* 0x000fe200078e00ff */
        /* <DEDUP_REMOVED lines=42> */
[----:B------:R-:W0:Y:S08]  /*5ac0*/  F2I.FTZ.U32.TRUNC.NTZ R15, R37 ;  /* 0x00000025000f7305 */ /* 0x000e30000021f000 */
[----:B------:R-:W-:Y:S01]  /*5ad0*/  @!P6 IMAD.MOV R41, RZ, RZ, -R41 ;  /* 0x000000ffff29e224 */ /* 0x000fe200078e0a29 */
[----:B------:R-:W-:Y:S02]  /*5ae0*/  ISETP.NE.AND P6, PT, R36, RZ, PT ;  /* 0x000000ff2400720c */ /* 0x000fe40003fc5270 */
[----:B0-----:R-:W-:-:S05]  /*5af0*/  IADD3 R39, PT, PT, RZ, -R15, RZ ;  /* 0x8000000fff277210 */ /* 0x001fca0007ffe0ff */
[----:B------:R-:W-:-:S06]  /*5b00*/  IMAD R39, R39, R38, RZ ;  /* 0x0000002627277224 */ /* 0x000fcc00078e02ff */
[----:B------:R-:W-:-:S05]  /*5b10*/  @!P6 LOP3.LUT R41, RZ, R36, RZ, 0x33, !PT ;  /* 0x00000024ff29e212 */ /* 0x000fca00078e33ff */
        /* <DEDUP_REMOVED lines=33> */
[----:B------:R-:W-:-:S03]  /*5d30*/  IMAD.MOV.U32 R12, RZ, RZ, R46 ;  /* 0x000000ffff0c7224 */ /* 0x000fc600078e002e */
[----:B------:R-:W-:Y:S02]  /*5d40*/  IMAD R41, R41, UR36, RZ ;  /* 0x0000002429297c24 */ /* 0x000fe4000f8e02ff */
[----:B------:R-:W-:Y:S01]  /*5d50*/  IMAD R51, R12, R47, RZ ;  /* 0x0000002f0c337224 */ /* 0x000fe200078e02ff */
[----:B------:R-:W-:-:S03]  /*5d60*/  IABS R12, R43 ;  /* 0x0000002b000c7213 */ /* 0x000fc60000000000 */
[----:B------:R-:W-:Y:S01]  /*5d70*/  IMAD.HI.U32 R51, R39, R51, R38 ;  /* 0x0000003327337227 */ /* 0x000fe200078e0026 */
[----:B------:R-:W-:-:S05]  /*5d80*/  MOV R14, R12 ;  /* 0x0000000c000e7202 */ /* 0x000fca0000000f00 */
[----:B------:R-:W-:-:S04]  /*5d90*/  IMAD.HI.U32 R12, R51, R14, RZ ;  /* 0x0000000e330c7227 */ /* 0x000fc800078e00ff */
[----:B------:R-:W-:Y:S01]  /*5da0*/  IMAD.MOV R15, RZ, RZ, -R12 ;  /* 0x000000ffff0f7224 */ /* 0x000fe200078e0a0c */
[----:B0-----:R-:W-:-:S03]  /*5db0*/  ISETP.NE.U32.AND P6, PT, R36, 0x1, PT ;  /* 0x000000012400780c */ /* 0x001fc60003fc5070 */
[----:B------:R-:W-:Y:S01]  /*5dc0*/  IMAD R14, R47, R15, R14 ;  /* 0x0000000f2f0e7224 */ /* 0x000fe200078e020e */
[----:B------:R-:W-:Y:S02]  /*5dd0*/  ISETP.NE.AND.EX P6, PT, R37, RZ, PT, P6 ;  /* 0x000000ff2500720c */ /* 0x000fe40003fc5360 */
[----:B------:R-:W0:Y:S02]  /*5de0*/  LDC.64 R36, c[0x0][0x3a8] ;  /* 0x0000ea00ff247b82 */ /* 0x000e240000000a00 */
[----:B------:R-:W-:Y:S02]  /*5df0*/  SEL R38, R45, RZ, P6 ;  /* 0x000000ff2d267207 */ /* 0x000fe40003000000 */
[----:B------:R-:W-:-:S03]  /*5e00*/  ISETP.GT.U32.AND P6, PT, R47, R14, PT ;  /* 0x0000000e2f00720c */ /* 0x000fc60003fc4070 */
[----:B------:R-:W-:-:S10]  /*5e10*/  IMAD R41, R38, UR37, R41 ;  /* 0x0000002526297c24 */ /* 0x000fd4000f8e0229 */
        /* <DEDUP_REMOVED lines=31> */
.L_x_3657:
[----:B------:R-:W-:Y:S05]  /*6010*/  BSYNC.RECONVERGENT B1 ;  /* 0x0000000000017941 */ /* 0x000fea0003800200 */
.L_x_3656:
        /* <DEDUP_REMOVED lines=29> */
[----:B------:R-:W-:Y:S01]  /*61f0*/  LOP3.LUT R12, R11, R38, RZ, 0x3c, !PT ;  /* 0x000000260b0c7212 */ /* 0x000fe200078e3cff */
[----:B0-----:R-:W-:-:S03]  /*6200*/  VIADD R15, R39, 0xffffffe ;  /* 0x0ffffffe270f7836 */ /* 0x001fc60000000000 */
[----:B------:R-:W-:Y:S02]  /*6210*/  ISETP.GE.AND P6, PT, R12, RZ, PT ;  /* 0x000000ff0c00720c */ /* 0x000fe40003fc6270 */
[----:B------:R-:W0:Y:S01]  /*6220*/  LDC R12, c[0x0][0x3c0] ;  /* 0x0000f000ff0c7b82 */ /* 0x000e220000000800 */
[----:B------:R-:W1:Y:S04]  /*6230*/  F2I.FTZ.U32.TRUNC.NTZ R15, R15 ;  /* 0x0000000f000f7305 */ /* 0x000e68000021f000 */
[----:B------:R-:W-:Y:S01]  /*6240*/  @P1 VIADD R36, R36, 0x1 ;  /* 0x0000000124241836 */ /* 0x000fe20000000000 */
[----:B------:R-:W-:-:S05]  /*6250*/  ISETP.NE.AND P1, PT, R38, RZ, PT ;  /* 0x000000ff2600720c */ /* 0x000fca0003f25270 */
[----:B------:R-:W-:Y:S01]  /*6260*/  @!P6 IADD3 R36, PT, PT, -R36, RZ, RZ ;  /* 0x000000ff2424e210 */ /* 0x000fe20007ffe1ff */
[----:B-1----:R-:W-:-:S07]  /*6270*/  IMAD.MOV R37, RZ, RZ, -R15 ;  /* 0x000000ffff257224 */ /* 0x002fce00078e0a0f */
[----:B------:R-:W-:Y:S01]  /*6280*/  @!P1 LOP3.LUT R36, RZ, R38, RZ, 0x33, !PT ;  /* 0x00000026ff249212 */ /* 0x000fe200078e33ff */
[----:B------:R-:W-:-:S04]  /*6290*/  IMAD R37, R37, R40, RZ ;  /* 0x0000002825257224 */ /* 0x000fc800078e02ff */
[----:B------:R-:W-:Y:S01]  /*62a0*/  IMAD.MOV R14, RZ, RZ, -R36 ;  /* 0x000000ffff0e7224 */ /* 0x000fe200078e0a24 */
[----:B0-----:R-:W-:-:S03]  /*62b0*/  IABS R50, R12 ;  /* 0x0000000c00327213 */ /* 0x001fc60000000000 */
[----:B------:R-:W-:Y:S01]  /*62c0*/  IMAD R39, R38, R14, R11 ;  /* 0x0000000e26277224 */ /* 0x000fe200078e020b */
[----:B------:R-:W-:-:S04]  /*62d0*/  MOV R14, RZ ;  /* 0x000000ff000e7202 */ /* 0x000fc80000000f00 */
        /* <DEDUP_REMOVED lines=28> */
[----:B------:R-:W0:Y:S01]  /*64a0*/  LDC.64 R14, c[0x0][0x390] ;  /* 0x0000e400ff0e7b82 */ /* 0x000e220000000a00 */
[----:B------:R-:W-:-:S05]  /*64b0*/  MOV R37, R38 ;  /* 0x0000002600257202 */ /* 0x000fca0000000f00 */
[----:B------:R-:W-:-:S04]  /*64c0*/  IMAD.HI.U32 R30, R30, R37, RZ ;  /* 0x000000251e1e7227 */ /* 0x000fc800078e00ff */
[----:B------:R-:W-:-:S04]  /*64d0*/  IMAD.MOV R38, RZ, RZ, -R30 ;  /* 0x000000ffff267224 */ /* 0x000fc800078e0a1e */
[----:B------:R-:W-:Y:S01]  /*64e0*/  IMAD R37, R50, R38, R37 ;  /* 0x0000002632257224 */ /* 0x000fe200078e0225 */
[----:B------:R-:W-:-:S04]  /*64f0*/  LOP3.LUT R38, R45, R12, RZ, 0x3c, !PT ;  /* 0x0000000c2d267212 */ /* 0x000fc800078e3cff */
[----:B------:R-:W-:Y:S02]  /*6500*/  ISETP.GT.U32.AND P1, PT, R50, R37, PT ;  /* 0x000000253200720c */ /* 0x000fe40003f24070 */
[----:B0-----:R-:W-:-:S04]  /*6510*/  ISETP.NE.U32.AND P6, PT, R14, 0x1, PT ;  /* 0x000000010e00780c */ /* 0x001fc80003fc5070 */
[----:B------:R-:W-:Y:S02]  /*6520*/  ISETP.NE.AND.EX P6, PT, R15, RZ, PT, P6 ;  /* 0x000000ff0f00720c */ /* 0x000fe40003fc5360 */
[----:B------:R-:W0:Y:S05]  /*6530*/  LDC.64 R14, c[0x0][0x398] ;  /* 0x0000e600ff0e7b82 */ /* 0x000e2a0000000a00 */
[----:B------:R-:W-:Y:S01]  /*6540*/  @!P1 IMAD.IADD R37, R37, 0x1, -R50 ;  /* 0x0000000125259824 */ /* 0x000fe200078e0a32 */
[----:B------:R-:W-:Y:S02]  /*6550*/  SEL R40, R36, RZ, P6 ;  /* 0x000000ff24287207 */ /* 0x000fe40003000000 */
[----:B------:R-:W-:-:S02]  /*6560*/  @!P1 IADD3 R30, PT, PT, R30, 0x1, RZ ;  /* 0x000000011e1e9810 */ /* 0x000fc40007ffe0ff */
[----:B------:R-:W-:Y:S02]  /*6570*/  ISETP.GE.U32.AND P6, PT, R37, R50, PT ;  /* 0x000000322500720c */ /* 0x000fe40003fc6070 */
[----:B------:R-:W1:Y:S01]  /*6580*/  LDC.64 R36, c[0x0][0x3a0] ;  /* 0x0000e800ff247b82 */ /* 0x000e620000000a00 */
[----:B------:R-:W-:-:S07]  /*6590*/  ISETP.GE.AND P1, PT, R38, RZ, PT ;  /* 0x000000ff2600720c */ /* 0x000fce0003f26270 */
[----:B------:R-:W2:Y:S03]  /*65a0*/  LDC.64 R38, c[0x0][0x3a8] ;  /* 0x0000ea00ff267b82 */ /* 0x000ea60000000a00 */
[----:B------:R-:W-:Y:S01]  /*65b0*/  @P6 VIADD R30, R30, 0x1 ;  /* 0x000000011e1e6836 */ /* 0x000fe20000000000 */
        /* <DEDUP_REMOVED lines=9> */
[----:B------:R-:W-:Y:S02]  /*6650*/  IADD3 R41, PT, PT, -R30, RZ, RZ ;  /* 0x000000ff1e297210 */ /* 0x000fe40007ffe1ff */
[----:B--2---:R-:W-:Y:S02]  /*6660*/  ISETP.NE.U32.AND P1, PT, R38, 0x1, PT ;  /* 0x000000012600780c */ /* 0x004fe40003f25070 */
        /* <DEDUP_REMOVED lines=18> */
.L_x_3659:
[----:B------:R-:W-:Y:S05]  /*6790*/  BSYNC.RECONVERGENT B1 ;  /* 0x0000000000017941 */ /* 0x000fea0003800200 */
.L_x_3658:
        /* <DEDUP_REMOVED lines=80> */
[----:B------:R-:W-:-:S07]  /*6ca0*/  ISETP.NE.AND.EX P1, PT, R15, RZ, PT, P1 ;  /* 0x000000ff0f00720c */ /* 0x000fce0003f25310 */
[----:B------:R-:W-:Y:S01]  /*6cb0*/  @!P2 IMAD.IADD R36, R36, 0x1, -R41 ;  /* 0x000000012424a824 */ /* 0x000fe200078e0a29 */
[----:B------:R-:W-:Y:S01]  /*6cc0*/  SEL R43, R43, RZ, P1 ;  /* 0x000000ff2b2b7207 */ /* 0x000fe20000800000 */
[----:B------:R-:W-:Y:S01]  /*6cd0*/  @!P2 VIADD R44, R44, 0x1 ;  /* 0x000000012c2ca836 */ /* 0x000fe20000000000 */
[----:B------:R-:W-:Y:S02]  /*6ce0*/  ISETP.GE.AND P2, PT, R14, RZ, PT ;  /* 0x000000ff0e00720c */ /* 0x000fe40003f46270 */
[----:B------:R-:W-:Y:S01]  /*6cf0*/  ISETP.GE.U32.AND P6, PT, R36, R41, PT ;  /* 0x000000292400720c */ /* 0x000fe20003fc6070 */
[----:B------:R-:W-:Y:S01]  /*6d00*/  IMAD R43, R43, UR36, RZ ;  /* 0x000000242b2b7c24 */ /* 0x000fe2000f8e02ff */
[----:B------:R-:W1:Y:S01]  /*6d10*/  LDC.64 R36, c[0x0][0x398] ;  /* 0x0000e600ff247b82 */ /* 0x000e620000000a00 */
[----:B0-----:R-:W-:-:S04]  /*6d20*/  ISETP.NE.U32.AND P1, PT, R38, 0x1, PT ;  /* 0x000000012600780c */ /* 0x001fc80003f25070 */
[----:B------:R-:W-:-:S03]  /*6d30*/  ISETP.NE.AND.EX P1, PT, R39, RZ, PT, P1 ;  /* 0x000000ff2700720c */ /* 0x000fc60003f25310 */
[----:B------:R-:W0:Y:S03]  /*6d40*/  LDC.64 R40, c[0x0][0x3a8] ;  /* 0x0000ea00ff287b82 */ /* 0x000e260000000a00 */
[----:B------:R-:W-:Y:S02]  /*6d50*/  @P6 IADD3 R44, PT, PT, R44, 0x1, RZ ;  /* 0x000000012c2c6810 */ /* 0x000fe40007ffe0ff */
[----:B------:R-:W-:-:S03]  /*6d60*/  ISETP.NE.AND P6, PT, R12, RZ, PT ;  /* 0x000000ff0c00720c */ /* 0x000fc60003fc5270 */
[----:B------:R-:W-:Y:S01]  /*6d70*/  @!P2 IMAD.MOV R44, RZ, RZ, -R44 ;  /* 0x000000ffff2ca224 */ /* 0x000fe200078e0a2c */
[----:B-1----:R-:W-:-:S09]  /*6d80*/  ISETP.NE.U32.AND P2, PT, R36, 0x1, PT ;  /* 0x000000012400780c */ /* 0x002fd20003f45070 */
        /* <DEDUP_REMOVED lines=23> */
.L_x_3661:
[----:B------:R-:W-:Y:S05]  /*6f00*/  BSYNC.RECONVERGENT B1 ;  /* 0x0000000000017941 */ /* 0x000fea0003800200 */
.L_x_3660:
        /* <DEDUP_REMOVED lines=92> */
[----:B--2---:R-:W-:Y:S02]  /*74d0*/  ISETP.NE.U32.AND P1, PT, R36, 0x1, PT ;  /* 0x000000012400780c */ /* 0x004fe40003f25070 */
[----:B------:R-:W-:-:S02]  /*74e0*/  SEL R32, R32, RZ, P2 ;  /* 0x000000ff20207207 */ /* 0x000fc40001000000 */
[----:B------:R-:W-:Y:S01]  /*74f0*/  ISETP.NE.AND.EX P1, PT, R37, RZ, PT, P1 ;  /* 0x000000ff2500720c */ /* 0x000fe20003f25310 */
[----:B------:R-:W-:Y:S01]  /*7500*/  IMAD.MOV R37, RZ, RZ, -R43 ;  /* 0x000000ffff257224 */ /* 0x000fe200078e0a2b */
        /* <DEDUP_REMOVED lines=22> */
.L_x_3663:
[----:B------:R-:W-:Y:S05]  /*7670*/  BSYNC.RECONVERGENT B1 ;  /* 0x0000000000017941 */ /* 0x000fea0003800200 */
.L_x_3662:
        /* <DEDUP_REMOVED lines=71> */
[----:B------:R-:W0:Y:S01]  /*7af0*/  LDC.64 R38, c[0x0][0x3a0] ;  /* 0x0000e800ff267b82 */ /* 0x000e220000000a00 */
[----:B------:R-:W-:Y:S02]  /*7b00*/  IABS R36, R47 ;  /* 0x0000002f00247213 */ /* 0x000fe40000000000 */
[----:B------:R-:W-:-:S04]  /*7b10*/  LOP3.LUT R40, R47, R12, RZ, 0x3c, !PT ;  /* 0x0000000c2f287212 */ /* 0x000fc800078e3cff */
[----:B------:R-:W-:Y:S01]  /*7b20*/  ISETP.GE.AND P4, PT, R40, RZ, PT ;  /* 0x000000ff2800720c */ /* 0x000fe20003f86270 */
        /* <DEDUP_REMOVED lines=43> */
.L_x_3665:
[----:B------:R-:W-:Y:S05]  /*7de0*/  BSYNC.RECONVERGENT B1 ;  /* 0x0000000000017941 */ /* 0x000fea0003800200 */
.L_x_3664:
        /* <DEDUP_REMOVED lines=118> */
.L_x_3667:
[----:B------:R-:W-:Y:S05]  /*8550*/  BSYNC.RECONVERGENT B1 ;  /* 0x0000000000017941 */ /* 0x000fea0003800200 */
.L_x_3666:
        /* <DEDUP_REMOVED lines=20> */
[----:B------:R-:W-:Y:S01]  /*86a0*/  FADD R52, -R15, R16 ;  /* 0x000000100f347221 */ /* 0x000fe20000000100 */
        /* <DEDUP_REMOVED lines=21> */
[----:B------:R-:W-:Y:S01]  /*8800*/  FADD R42, -R15, R42 ;  /* 0x0000002a0f2a7221 */ /* 0x000fe20000000100 */
        /* <DEDUP_REMOVED lines=27> */
[----:B------:R-:W1:Y:S01]  /*89c0*/  MUFU.EX2 R37, R37 ;  /* 0x0000002500257308 */ /* 0x000e620000000800 */
[----:B------:R-:W-:Y:S01]  /*89d0*/  FADD R51, R26, -12583039 ;  /* 0xcb40007f1a337421 */ /* 0x000fe20000000000 */
[----:B------:R-:W-:Y:S01]  /*89e0*/  FFMA R41, R40, 1.4426950216293334961, -R41 ;  /* 0x3fb8aa3b28297823 */ /* 0x000fe20000000829 */
[----:B------:R-:W-:Y:S01]  /*89f0*/  FFMA R45, R24, 1.4426950216293334961, -R43 ;  /* 0x3fb8aa3b182d7823 */ /* 0x000fe2000000082b */
[----:B------:R-:W-:-:S02]  /*8a00*/  IMAD.SHL.U32 R10, R10, 0x800000, RZ ;  /* 0x008000000a0a7824 */ /* 0x000fc400078e00ff */
[----:B------:R-:W-:Y:S01]  /*8a10*/  FFMA R51, R22, 1.4426950216293334961, -R51 ;  /* 0x3fb8aa3b16337823 */ /* 0x000fe20000000833 */
[----:B------:R-:W-:Y:S01]  /*8a20*/  FFMA R43, R40, 1.925963033500011079e-08, R41 ;  /* 0x32a57060282b7823 */ /* 0x000fe20000000029 */
[----:B------:R-:W-:Y:S01]  /*8a30*/  FFMA R41, R24, 1.925963033500011079e-08, R45 ;  /* 0x32a5706018297823 */ /* 0x000fe2000000002d */
[-C--:B------:R-:W-:Y:S01]  /*8a40*/  FFMA.SAT R45, R20, R11.reuse, 0.5 ;  /* 0x3f000000142d7423 */ /* 0x080fe2000000200b */
[----:B------:R-:W-:Y:S01]  /*8a50*/  FFMA R22, R22, 1.925963033500011079e-08, R51 ;  /* 0x32a5706016167823 */ /* 0x000fe20000000033 */
[-C--:B------:R-:W-:Y:S01]  /*8a60*/  FFMA.SAT R51, R46, R11.reuse, 0.5 ;  /* 0x3f0000002e337423 */ /* 0x080fe2000000200b */
[----:B------:R-:W-:Y:S01]  /*8a70*/  MUFU.EX2 R47, R47 ;  /* 0x0000002f002f7308 */ /* 0x000fe20000000800 */
[-C--:B------:R-:W-:Y:S01]  /*8a80*/  FFMA.RM R24, R45, R12.reuse, 12582913 ;  /* 0x4b4000012d187423 */ /* 0x080fe2000000400c */
[----:B------:R-:W-:Y:S01]  /*8a90*/  SHF.L.U32 R13, R13, 0x17, RZ ;  /* 0x000000170d0d7819 */ /* 0x000fe200000006ff */
[----:B------:R-:W-:Y:S01]  /*8aa0*/  FFMA.RM R30, R51, R12, 12582913 ;  /* 0x4b400001331e7423 */ /* 0x000fe2000000400c */
[----:B------:R-:W-:Y:S01]  /*8ab0*/  FFMA.SAT R55, R42, R11, 0.5 ;  /* 0x3f0000002a377423 */ /* 0x000fe2000000200b */
[----:B------:R-:W-:Y:S01]  /*8ac0*/  FADD R45, R24, -12583039 ;  /* 0xcb40007f182d7421 */ /* 0x000fe20000000000 */
[----:B-1----:R-:W-:Y:S01]  /*8ad0*/  FMUL R10, R10, R37 ;  /* 0x000000250a0a7220 */ /* 0x002fe20000400000 */
[----:B------:R-:W-:Y:S01]  /*8ae0*/  FADD R51, R30, -12583039 ;  /* 0xcb40007f1e337421 */ /* 0x000fe20000000000 */
[-C--:B------:R-:W-:Y:S01]  /*8af0*/  FFMA.SAT R37, R6, R11.reuse, 0.5 ;  /* 0x3f00000006257423 */ /* 0x080fe2000000200b */
[----:B------:R-:W-:Y:S01]  /*8b00*/  FFMA R45, R20, 1.4426950216293334961, -R45 ;  /* 0x3fb8aa3b142d7823 */ /* 0x000fe2000000082d */
[----:B------:R-:W-:Y:S01]  /*8b10*/  MUFU.EX2 R52, R52 ;  /* 0x0000003400347308 */ /* 0x000fe20000000800 */
[----:B------:R-:W-:Y:S01]  /*8b20*/  FFMA R51, R46, 1.4426950216293334961, -R51 ;  /* 0x3fb8aa3b2e337823 */ /* 0x000fe20000000833 */
[----:B------:R-:W-:Y:S01]  /*8b30*/  SHF.L.U32 R14, R14, 0x17, RZ ;  /* 0x000000170e0e7819 */ /* 0x000fe200000006ff */
[----:B------:R-:W-:Y:S01]  /*8b40*/  FFMA R20, R20, 1.925963033500011079e-08, R45 ;  /* 0x32a5706014147823 */ /* 0x000fe2000000002d */
[----:B------:R-:W-:Y:S01]  /*8b50*/  FFMA.SAT R45, R4, R11, 0.5 ;  /* 0x3f000000042d7423 */ /* 0x000fe2000000200b */
[----:B------:R-:W-:Y:S01]  /*8b60*/  FFMA R46, R46, 1.925963033500011079e-08, R51 ;  /* 0x32a570602e2e7823 */ /* 0x000fe20000000033 */
[----:B------:R-:W-:-:S02]  /*8b70*/  IMAD.SHL.U32 R26, R26, 0x800000, RZ ;  /* 0x008000001a1a7824 */ /* 0x000fc400078e00ff */
[----:B------:R-:W-:Y:S01]  /*8b80*/  FFMA.RM R28, R45, R12, 12582913 ;  /* 0x4b4000012d1c7423 */ /* 0x000fe2000000400c */
[----:B------:R-:W-:Y:S01]  /*8b90*/  MUFU.EX2 R51, R54 ;  /* 0x0000003600337308 */ /* 0x000fe20000000800 */
[----:B------:R-:W-:Y:S02]  /*8ba0*/  IMAD.SHL.U32 R24, R24, 0x800000, RZ ;  /* 0x0080000018187824 */ /* 0x000fe400078e00ff */
[----:B------:R-:W-:-:S04]  /*8bb0*/  FADD R45, R28, -12583039 ;  /* 0xcb40007f1c2d7421 */ /* 0x000fc80000000000 */
[C---:B------:R-:W-:Y:S01]  /*8bc0*/  FFMA R45, R4.reuse, 1.4426950216293334961, -R45 ;  /* 0x3fb8aa3b042d7823 */ /* 0x040fe2000000082d */
[----:B------:R-:W-:Y:S03]  /*8bd0*/  MUFU.EX2 R53, R50 ;  /* 0x0000003200357308 */ /* 0x000fe60000000800 */
[----:B------:R-:W-:Y:S01]  /*8be0*/  FFMA R38, R4, 1.925963033500011079e-08, R45 ;  /* 0x32a5706004267823 */ /* 0x000fe2000000002d */
[----:B------:R-:W-:Y:S01]  /*8bf0*/  SHF.L.U32 R4, R36, 0x17, RZ ;  /* 0x0000001724047819 */ /* 0x000fe200000006ff */
[----:B------:R-:W-:-:S03]  /*8c00*/  FFMA.RM R36, R37, R12, 12582913 ;  /* 0x4b40000125247423 */ /* 0x000fc6000000400c */
[----:B------:R-:W1:Y:S01]  /*8c10*/  MUFU.EX2 R45, R56 ;  /* 0x00000038002d7308 */ /* 0x000e620000000800 */
[----:B------:R-:W-:-:S04]  /*8c20*/  FADD R37, R36, -12583039 ;  /* 0xcb40007f24257421 */ /* 0x000fc80000000000 */
[----:B------:R-:W-:-:S03]  /*8c30*/  FFMA R37, R6, 1.4426950216293334961, -R37 ;  /* 0x3fb8aa3b06257823 */ /* 0x000fc60000000825 */
[----:B------:R-:W2:Y:S08]  /*8c40*/  MUFU.EX2 R41, R41 ;  /* 0x0000002900297308 */ /* 0x000eb00000000800 */
[----:B------:R-:W-:Y:S01]  /*8c50*/  MUFU.EX2 R38, R38 ;  /* 0x0000002600267308 */ /* 0x000fe20000000800 */
[----:B-1----:R-:W-:Y:S01]  /*8c60*/  FMUL R4, R4, R45 ;  /* 0x0000002d04047220 */ /* 0x002fe20000400000 */
[----:B------:R-:W-:Y:S01]  /*8c70*/  FFMA R45, R6, 1.925963033500011079e-08, R37 ;  /* 0x32a57060062d7823 */ /* 0x000fe20000000025 */
[----:B------:R-:W-:-:S02]  /*8c80*/  IMAD.SHL.U32 R6, R8, 0x800000, RZ ;  /* 0x0080000008067824 */ /* 0x000fc400078e00ff */
[----:B------:R-:W-:Y:S01]  /*8c90*/  FFMA.SAT R37, R44, R11, 0.5 ;  /* 0x3f0000002c257423 */ /* 0x000fe2000000200b */
[----:B------:R-:W-:Y:S02]  /*8ca0*/  IMAD.SHL.U32 R8, R18, 0x800000, RZ ;  /* 0x0080000012087824 */ /* 0x000fe400078e00ff */
[----:B------:R-:W-:Y:S01]  /*8cb0*/  FMUL R6, R6, R51 ;  /* 0x0000003306067220 */ /* 0x000fe20000400000 */
[----:B------:R-:W-:Y:S01]  /*8cc0*/  FFMA.RM R37, R37, R12, 12582913 ;  /* 0x4b40000125257423 */ /* 0x000fe2000000400c */
[----:B------:R-:W-:Y:S01]  /*8cd0*/  FMUL R8, R8, R47 ;  /* 0x0000002f08087220 */ /* 0x000fe20000400000 */
[----:B------:R-:W-:Y:S01]  /*8ce0*/  FFMA.SAT R47, R32, R11, 0.5 ;  /* 0x3f000000202f7423 */ /* 0x000fe2000000200b */
[----:B------:R-:W-:Y:S02]  /*8cf0*/  IMAD.SHL.U32 R18, R16, 0x800000, RZ ;  /* 0x0080000010127824 */ /* 0x000fe400078e00ff */
[----:B------:R-:W-:Y:S01]  /*8d00*/  FADD R51, R37, -12583039 ;  /* 0xcb40007f25337421 */ /* 0x000fe20000000000 */
[----:B------:R-:W-:Y:S01]  /*8d10*/  FMUL R16, R13, R52 ;  /* 0x000000340d107220 */ /* 0x000fe20000400000 */
[----:B------:R-:W-:Y:S01]  /*8d20*/  FFMA.RM R40, R47, R12, 12582913 ;  /* 0x4b4000012f287423 */ /* 0x000fe2000000400c */
[----:B------:R-:W-:Y:S01]  /*8d30*/  FADD R13, RZ, R10 ;  /* 0x0000000aff0d7221 */ /* 0x000fe20000000000 */
[----:B------:R-:W-:Y:S01]  /*8d40*/  FFMA R51, R44, 1.4426950216293334961, -R51 ;  /* 0x3fb8aa3b2c337823 */ /* 0x000fe20000000833 */
[----:B------:R-:W-:Y:S01]  /*8d50*/  FMUL R18, R18, R53 ;  /* 0x0000003512127220 */ /* 0x000fe20000400000 */
[----:B------:R-:W-:Y:S01]  /*8d60*/  FADD R47, R40, -12583039 ;  /* 0xcb40007f282f7421 */ /* 0x000fe20000000000 */
[----:B------:R-:W-:Y:S01]  /*8d70*/  FADD R13, R13, R4 ;  /* 0x000000040d0d7221 */ /* 0x000fe20000000000 */
[----:B------:R-:W-:Y:S01]  /*8d80*/  FFMA R44, R44, 1.925963033500011079e-08, R51 ;  /* 0x32a570602c2c7823 */ /* 0x000fe20000000033 */
[----:B------:R-:W1:Y:S01]  /*8d90*/  MUFU.EX2 R46, R46 ;  /* 0x0000002e002e7308 */ /* 0x000e620000000800 */
[----:B------:R-:W-:Y:S01]  /*8da0*/  FFMA R47, R32, 1.4426950216293334961, -R47 ;  /* 0x3fb8aa3b202f7823 */ /* 0x000fe2000000082f */
[----:B------:R-:W-:Y:S01]  /*8db0*/  FADD R13, R13, R6 ;  /* 0x000000060d0d7221 */ /* 0x000fe20000000000 */
[----:B------:R-:W-:-:S02]  /*8dc0*/  SHF.L.U32 R37, R37, 0x17, RZ ;  /* 0x0000001725257819 */ /* 0x000fc400000006ff */
[----:B------:R-:W-:Y:S01]  /*8dd0*/  FFMA R32, R32, 1.925963033500011079e-08, R47 ;  /* 0x32a5706020207823 */ /* 0x000fe2000000002f */
[----:B------:R-:W-:Y:S01]  /*8de0*/  FFMA.SAT R47, R34, R11, 0.5 ;  /* 0x3f000000222f7423 */ /* 0x000fe2000000200b */
[----:B------:R-:W-:Y:S01]  /*8df0*/  FADD R13, R13, R8 ;  /* 0x000000080d0d7221 */ /* 0x000fe20000000000 */
[----:B------:R-:W-:Y:S02]  /*8e00*/  MUFU.EX2 R51, R43 ;  /* 0x0000002b00337308 */ /* 0x000fe40000000800 */
[-C--:B------:R-:W-:Y:S01]  /*8e10*/  FFMA.RM R11, R47, R12.reuse, 12582913 ;  /* 0x4b4000012f0b7423 */ /* 0x080fe2000000400c */
[----:B------:R-:W-:Y:S01]  /*8e20*/  FADD R13, R13, R16 ;  /* 0x000000100d0d7221 */ /* 0x000fe20000000000 */
[----:B------:R-:W-:Y:S02]  /*8e30*/  FFMA.RM R12, R55, R12, 12582913 ;  /* 0x4b400001370c7423 */ /* 0x000fe4000000400c */
[----:B------:R-:W-:Y:S01]  /*8e40*/  FADD R55, R11, -12583039 ;  /* 0xcb40007f0b377421 */ /* 0x000fe20000000000 */
[----:B------:R-:W-:Y:S01]  /*8e50*/  FADD R13, R13, R18 ;  /* 0x000000120d0d7221 */ /* 0x000fe20000000000 */
[----:B------:R2:W3:Y:S01]  /*8e60*/  MUFU.EX2 R43, R22 ;  /* 0x00000016002b7308 */ /* 0x0004e20000000800 */
[----:B------:R-:W-:-:S02]  /*8e70*/  IMAD.SHL.U32 R11, R11, 0x800000, RZ ;  /* 0x008000000b0b7824 */ /* 0x000fc400078e00ff */
[----:B------:R-:W-:-:S04]  /*8e80*/  FFMA R55, R34, 1.4426950216293334961, -R55 ;  /* 0x3fb8aa3b22377823 */ /* 0x000fc80000000837 */
[----:B------:R-:W-:Y:S01]  /*8e90*/  FFMA R34, R34, 1.925963033500011079e-08, R55 ;  /* 0x32a5706022227823 */ /* 0x000fe20000000037 */
[----:B------:R4:W5:Y:S01]  /*8ea0*/  MUFU.EX2 R47, R20 ;  /* 0x00000014002f7308 */ /* 0x0009620000000800 */
[----:B--2---:R-:W-:Y:S01]  /*8eb0*/  FMUL R22, R14, R41 ;  /* 0x000000290e167220 */ /* 0x004fe20000400000 */
[----:B------:R-:W-:-:S04]  /*8ec0*/  IMAD.SHL.U32 R41, R30, 0x800000, RZ ;  /* 0x008000001e297824 */ /* 0x000fc800078e00ff */
[----:B-1----:R-:W-:Y:S02]  /*8ed0*/  FMUL R30, R41, R46 ;  /* 0x0000002e291e7220 */ /* 0x002fe40000400000 */
[----:B------:R-:W1:Y:S01]  /*8ee0*/  MUFU.EX2 R45, R45 ;  /* 0x0000002d002d7308 */ /* 0x000e620000000800 */
[----:B----4-:R-:W-:Y:S02]  /*8ef0*/  IMAD.SHL.U32 R20, R15, 0x800000, RZ ;  /* 0x008000000f147824 */ /* 0x010fe400078e00ff */
[----:B---3--:R-:W-:Y:S01]  /*8f00*/  FMUL R26, R26, R43 ;  /* 0x0000002b1a1a7220 */ /* 0x008fe20000400000 */
[----:B------:R-:W-:Y:S01]  /*8f10*/  FADD R43, R12, -12583039 ;  /* 0xcb40007f0c2b7421 */ /* 0x000fe20000000000 */
[----:B------:R-:W-:Y:S01]  /*8f20*/  SHF.L.U32 R15, R28, 0x17, RZ ;  /* 0x000000171c0f7819 */ /* 0x000fe200000006ff */
[----:B------:R-:W-:Y:S01]  /*8f30*/  FMUL R20, R20, R51 ;  /* 0x0000003314147220 */ /* 0x000fe20000400000 */
[----:B------:R-:W-:Y:S01]  /*8f40*/  SHF.L.U32 R12, R12, 0x17, RZ ;  /* 0x000000170c0c7819 */ /* 0x000fe200000006ff */
[----:B------:R-:W-:Y:S01]  /*8f50*/  FFMA R43, R42, 1.4426950216293334961, -R43 ;  /* 0x3fb8aa3b2a2b7823 */ /* 0x000fe2000000082b */
[----:B------:R-:W2:Y:S01]  /*8f60*/  MUFU.EX2 R44, R44 ;  /* 0x0000002c002c7308 */ /* 0x000ea20000000800 */
[----:B------:R-:W-:Y:S01]  /*8f70*/  FADD R13, R13, R20 ;  /* 0x000000140d0d7221 */ /* 0x000fe20000000000 */
[----:B-----5:R-:W-:Y:S01]  /*8f80*/  FMUL R24, R24, R47 ;  /* 0x0000002f18187220 */ /* 0x020fe20000400000 */
[----:B------:R-:W-:Y:S01]  /*8f90*/  FMUL R28, R15, R38 ;  /* 0x000000260f1c7220 */ /* 0x000fe20000400000 */
[----:B------:R-:W-:Y:S01]  /*8fa0*/  FFMA R43, R42, 1.925963033500011079e-08, R43 ;  /* 0x32a570602a2b7823 */ /* 0x000fe2000000002b */
[----:B------:R-:W-:-:S03]  /*8fb0*/  FADD R13, R13, R22 ;  /* 0x000000160d0d7221 */ /* 0x000fc60000000000 */
[----:B------:R3:W4:Y:S01]  /*8fc0*/  MUFU.EX2 R47, R32 ;  /* 0x00000020002f7308 */ /* 0x0007220000000800 */
[----:B------:R-:W-:-:S04]  /*8fd0*/  FADD R13, R13, R24 ;  /* 0x000000180d0d7221 */ /* 0x000fc80000000000 */
[----:B------:R-:W-:-:S03]  /*8fe0*/  FADD R13, R13, R26 ;  /* 0x0000001a0d0d7221 */ /* 0x000fc60000000000 */
[----:B------:R2:W5:Y:S01]  /*8ff0*/  MUFU.EX2 R14, R34 ;  /* 0x00000022000e7308 */ /* 0x0005620000000800 */
[----:B---3--:R-:W-:Y:S02]  /*9000*/  IMAD.SHL.U32 R32, R36, 0x800000, RZ ;  /* 0x0080000024207824 */ /* 0x008fe400078e00ff */
[----:B------:R-:W-:Y:S01]  /*9010*/  FADD R13, R13, R28 ;  /* 0x0000001c0d0d7221 */ /* 0x000fe20000000000 */
[----:B------:R-:W-:Y:S02]  /*9020*/  IMAD.SHL.U32 R36, R40, 0x800000, RZ ;  /* 0x0080000028247824 */ /* 0x000fe400078e00ff */
[----:B-1----:R-:W-:Y:S01]  /*9030*/  FMUL R32, R32, R45 ;  /* 0x0000002d20207220 */ /* 0x002fe20000400000 */
[----:B------:R-:W-:Y:S01]  /*9040*/  FADD R13, R13, R30 ;  /* 0x0000001e0d0d7221 */ /* 0x000fe20000000000 */
[----:B------:R-:W1:Y:S01]  /*9050*/  MUFU.EX2 R43, R43 ;  /* 0x0000002b002b7308 */ /* 0x000e620000000800 */
[----:B--2---:R-:W-:Y:S02]  /*9060*/  FMUL R34, R37, R44 ;  /* 0x0000002c25227220 */ /* 0x004fe40000400000 */
[----:B------:R-:W-:Y:S01]  /*9070*/  FADD R13, R13, R32 ;  /* 0x000000200d0d7221 */ /* 0x000fe20000000000 */
[----:B----4-:R-:W-:-:S03]  /*9080*/  FMUL R36, R36, R47 ;  /* 0x0000002f24247220 */ /* 0x010fc60000400000 */
[----:B------:R-:W-:Y:S01]  /*9090*/  FADD R13, R13, R34 ;  /* 0x000000220d0d7221 */ /* 0x000fe20000000000 */
[----:B-----5:R-:W-:-:S03]  /*90a0*/  FMUL R38, R11, R14 ;  /* 0x0000000e0b267220 */ /* 0x020fc60000400000 */
[----:B------:R-:W-:Y:S01]  /*90b0*/  FADD R13, R13, R36 ;  /* 0x000000240d0d7221 */ /* 0x000fe20000000000 */
[----:B-1----:R-:W-:-:S03]  /*90c0*/  FMUL R37, R12, R43 ;  /* 0x0000002b0c257220 */ /* 0x002fc60000400000 */
        /* <DEDUP_REMOVED lines=11> */
.L_x_3715:
        /* <DEDUP_REMOVED lines=12> */
[----:B0-----:R-:W-:Y:S05]  /*9240*/  CALL.REL.NOINC `($__internal_40_$__cuda_sm3x_div_rn_noftz_f32_slowpath) ;  /* 0x0000002400187944 */ /* 0x001fea0003c00000 */
[----:B------:R-:W-:-:S07]  /*9250*/  IMAD.MOV.U32 R15, RZ, RZ, R13 ;  /* 0x000000ffff0f7224 */ /* 0x000fce00078e000d */
.L_x_3670:
[----:B------:R-:W-:Y:S05]  /*9260*/  BSYNC.RECONVERGENT B3 ;  /* 0x0000000000037941 */ /* 0x000fea0003800200 */
.L_x_3669:
        /* <DEDUP_REMOVED lines=12> */
[----:B0-----:R-:W-:Y:S05]  /*9330*/  CALL.REL.NOINC `($__internal_40_$__cuda_sm3x_div_rn_noftz_f32_slowpath) ;  /* 0x0000002000dc7944 */ /* 0x001fea0003c00000 */
[----:B------:R-:W-:-:S07]  /*9340*/  IMAD.MOV.U32 R41, RZ, RZ, R13 ;  /* 0x000000ffff297224 */ /* 0x000fce00078e000d */
.L_x_3672:
[----:B------:R-:W-:Y:S05]  /*9350*/  BSYNC.RECONVERGENT B3 ;  /* 0x0000000000037941 */ /* 0x000fea0003800200 */
.L_x_3671:
        /* <DEDUP_REMOVED lines=14> */
.L_x_3674:
[----:B------:R-:W-:Y:S05]  /*9440*/  BSYNC.RECONVERGENT B3 ;  /* 0x0000000000037941 */ /* 0x000fea0003800200 */
.L_x_3673:
        /* <DEDUP_REMOVED lines=14> */
.L_x_3676:
[----:B------:R-:W-:Y:S05]  /*9530*/  BSYNC.RECONVERGENT B3 ;  /* 0x0000000000037941 */ /* 0x000fea0003800200 */
.L_x_3675:
        /* <DEDUP_REMOVED lines=14> */
.L_x_3678:
[----:B------:R-:W-:Y:S05]  /*9620*/  BSYNC.RECONVERGENT B3 ;  /* 0x0000000000037941 */ /* 0x000fea0003800200 */
.L_x_3677:
        /* <DEDUP_REMOVED lines=14> */
.L_x_3680:
[----:B------:R-:W-:Y:S05]  /*9710*/  BSYNC.RECONVERGENT B3 ;  /* 0x0000000000037941 */ /* 0x000fea0003800200 */
.L_x_3679:
        /* <DEDUP_REMOVED lines=14> */
.L_x_3682:
[----:B------:R-:W-:Y:S05]  /*9800*/  BSYNC.RECONVERGENT B3 ;  /* 0x0000000000037941 */ /* 0x000fea0003800200 */
.L_x_3681:
        /* <DEDUP_REMOVED lines=14> */
.L_x_3684:
[----:B------:R-:W-:Y:S05]  /*98f0*/  BSYNC.RECONVERGENT B3 ;  /* 0x0000000000037941 */ /* 0x000fea0003800200 */
.L_x_3683:
        /* <DEDUP_REMOVED lines=14> */
.L_x_3686:
[----:B------:R-:W-:Y:S05]  /*99e0*/  BSYNC.RECONVERGENT B3 ;  /* 0x0000000000037941 */ /* 0x000fea0003800200 */
.L_x_3685:
        /* <DEDUP_REMOVED lines=14> */
.L_x_3688:
[----:B------:R-:W-:Y:S05]  /*9ad0*/  BSYNC.RECONVERGENT B3 ;  /* 0x0000000000037941 */ /* 0x000fea0003800200 */
.L_x_3687:
        /* <DEDUP_REMOVED lines=14> */
.L_x_3690:
[----:B------:R-:W-:Y:S05]  /*9bc0*/  BSYNC.RECONVERGENT B3 ;  /* 0x0000000000037941 */ /* 0x000fea0003800200 */
.L_x_3689:
        /* <DEDUP_REMOVED lines=14> */
.L_x_3692:
[----:B------:R-:W-:Y:S05]  /*9cb0*/  BSYNC.RECONVERGENT B3 ;  /* 0x0000000000037941 */ /* 0x000fea0003800200 */
.L_x_3691:
        /* <DEDUP_REMOVED lines=14> */
.L_x_3694:
[----:B------:R-:W-:Y:S05]  /*9da0*/  BSYNC.RECONVERGENT B3 ;  /* 0x0000000000037941 */ /* 0x000fea0003800200 */
.L_x_3693:
        /* <DEDUP_REMOVED lines=14> */
.L_x_3696:
[----:B------:R-:W-:Y:S05]  /*9e90*/  BSYNC.RECONVERGENT B3 ;  /* 0x0000000000037941 */ /* 0x000fea0003800200 */
.L_x_3695:
        /* <DEDUP_REMOVED lines=14> */
.L_x_3698:
[----:B------:R-:W-:Y:S05]  /*9f80*/  BSYNC.RECONVERGENT B3 ;  /* 0x0000000000037941 */ /* 0x000fea0003800200 */
.L_x_3697:
        /* <DEDUP_REMOVED lines=14> */
.L_x_3700:
[----:B------:R-:W-:Y:S05]  /*a070*/  BSYNC.RECONVERGENT B3 ;  /* 0x0000000000037941 */ /* 0x000fea0003800200 */
.L_x_3699:
        /* <DEDUP_REMOVED lines=14> */
.L_x_3702:
[----:B------:R-:W-:Y:S05]  /*a160*/  BSYNC.RECONVERGENT B3 ;  /* 0x0000000000037941 */ /* 0x000fea0003800200 */
.L_x_3701:
[----:B------:R-:W-:Y:S01]  /*a170*/  ISETP.GE.U32.AND P1, PT, R3, UR44, PT ;  /* 0x0000002c03007c0c */ /* 0x000fe2000bf26070 */
[----:B------:R-:W-:Y:S01]  /*a180*/  IMAD R13, R2, UR48, RZ ;  /* 0x00000030020d7c24 */ /* 0x000fe2000f8e02ff */
[----:B0-----:R-:W-:Y:S01]  /*a190*/  MOV R10, R39 ;  /* 0x00000027000a7202 */ /* 0x001fe20000000f00 */
[----:B------:R-:W-:Y:S01]  /*a1a0*/  IMAD.MOV.U32 R11, RZ, RZ, RZ ;  /* 0x000000ffff0b7224 */ /* 0x000fe200078e00ff */
[----:B------:R-:W-:Y:S01]  /*a1b0*/  ISETP.GE.AND.EX P2, PT, RZ, UR45, PT, P1 ;  /* 0x0000002dff007c0c */ /* 0x000fe2000bf46310 */
[----:B------:R-:W-:Y:S01]  /*a1c0*/  IMAD R13, R0, UR49, R13 ;  /* 0x00000031000d7c24 */ /* 0x000fe2000f8e020d */
[----:B------:R-:W-:Y:S01]  /*a1d0*/  @!P0 R2UR UR4, R48 ;  /* 0x00000000300482ca */ /* 0x000fe200000e0000 */
[----:B------:R-:W-:Y:S01]  /*a1e0*/  IMAD.WIDE.U32 R10, R0, UR48, R10 ;  /* 0x00000030000a7c25 */ /* 0x000fe2000f8e000a */
[----:B------:R-:W-:Y:S02]  /*a1f0*/  @!P0 R2UR UR5, R49 ;  /* 0x00000000310582ca */ /* 0x000fe400000e0000 */
[----:B------:R-:W-:Y:S01]  /*a200*/  ISETP.GE.U32.AND P3, PT, R5, UR44, PT ;  /* 0x0000002c05007c0c */ /* 0x000fe2000bf66070 */
[----:B------:R-:W-:Y:S01]  /*a210*/  IMAD.IADD R11, R11, 0x1, R13 ;  /* 0x000000010b0b7824 */ /* 0x000fe200078e020d */
[----:B------:R-:W-:-:S02]  /*a220*/  LEA R12, P1, R10, UR50, 0x2 ;  /* 0x000000320a0c7c11 */ /* 0x000fc4000f8210ff */
[----:B------:R-:W-:Y:S02]  /*a230*/  ISETP.GE.AND.EX P3, PT, RZ, UR45, PT, P3 ;  /* 0x0000002dff007c0c */ /* 0x000fe4000bf66330 */
[----:B------:R-:W-:Y:S02]  /*a240*/  LEA.HI.X R13, R10, UR51, R11, 0x2, P1 ;  /* 0x000000330a0d7c11 */ /* 0x000fe400088f140b */
[----:B------:R-:W-:Y:S02]  /*a250*/  @!P2 R2UR UR6, R48 ;  /* 0x000000003006a2ca */ /* 0x000fe400000e0000 */
[----:B------:R-:W-:Y:S01]  /*a260*/  @!P2 R2UR UR7, R49 ;  /* 0x000000003107a2ca */ /* 0x000fe200000e0000 */
[----:B------:R0:W-:Y:S01]  /*a270*/  @!P0 STG.E desc[UR4][R12.64], R15 ;  /* 0x0000000f0c008986 */ /* 0x0001e2000c101904 */
[----:B------:R-:W-:Y:S02]  /*a280*/  ISETP.GE.U32.AND P0, PT, R9, UR44, PT ;  /* 0x0000002c09007c0c */ /* 0x000fe4000bf06070 */
[----:B------:R-:W-:-:S02]  /*a290*/  IADD3 R10, PT, PT, R39, 0x100, RZ ;  /* 0x00000100270a7810 */ /* 0x000fc40007ffe0ff */
[----:B------:R-:W-:Y:S02]  /*a2a0*/  ISETP.GE.AND.EX P0, PT, RZ, UR45, PT, P0 ;  /* 0x0000002dff007c0c */ /* 0x000fe4000bf06300 */
[----:B------:R-:W-:Y:S02]  /*a2b0*/  @!P3 R2UR UR8, R48 ;  /* 0x000000003008b2ca */ /* 0x000fe400000e0000 */
[----:B------:R-:W-:Y:S02]  /*a2c0*/  @!P3 R2UR UR9, R49 ;  /* 0x000000003109b2ca */ /* 0x000fe400000e0000 */
[----:B------:R-:W-:Y:S01]  /*a2d0*/  ISETP.GE.U32.AND P1, PT, R10, UR44, PT ;  /* 0x0000002c0a007c0c */ /* 0x000fe2000bf26070 */
[----:B------:R0:W-:Y:S01]  /*a2e0*/  @!P2 STG.E desc[UR6][R12.64+0x80], R41 ;  /* 0x000080290c00a986 */ /* 0x0001e2000c101906 */
[----:B------:R-:W-:Y:S01]  /*a2f0*/  ISETP.GE.U32.AND P2, PT, R7, UR44, PT ;  /* 0x0000002c07007c0c */ /* 0x000fe2000bf46070 */
[----:B------:R-:W-:Y:S01]  /*a300*/  VIADD R10, R39, 0x140 ;  /* 0x00000140270a7836 */ /* 0x000fe20000000000 */
[----:B------:R-:W-:-:S02]  /*a310*/  ISETP.GE.U32.AND P5, PT, R17, UR44, PT ;  /* 0x0000002c11007c0c */ /* 0x000fc4000bfa6070 */
[----:B------:R-:W-:Y:S02]  /*a320*/  ISETP.GE.AND.EX P2, PT, RZ, UR45, PT, P2 ;  /* 0x0000002dff007c0c */ /* 0x000fe4000bf46320 */
[----:B------:R-:W-:Y:S02]  /*a330*/  @!P0 R2UR UR6, R48 ;  /* 0x00000000300682ca */ /* 0x000fe400000e0000 */
[----:B------:R-:W-:Y:S01]  /*a340*/  @!P0 R2UR UR7, R49 ;  /* 0x00000000310782ca */ /* 0x000fe200000e0000 */
[----:B------:R0:W-:Y:S01]  /*a350*/  @!P3 STG.E desc[UR8][R12.64+0x100], R45 ;  /* 0x0001002d0c00b986 */ /* 0x0001e2000c101908 */
[----:B------:R-:W-:Y:S02]  /*a360*/  ISETP.GE.U32.AND P4, PT, R19, UR44, PT ;  /* 0x0000002c13007c0c */ /* 0x000fe4000bf86070 */
[----:B------:R-:W-:Y:S02]  /*a370*/  ISETP.GE.U32.AND P3, PT, R21, UR44, PT ;  /* 0x0000002c15007c0c */ /* 0x000fe4000bf66070 */
[----:B------:R-:W-:-:S02]  /*a380*/  ISETP.GE.U32.AND P6, PT, R23, UR44, PT ;  /* 0x0000002c17007c0c */ /* 0x000fc4000bfc6070 */
[----:B------:R-:W-:Y:S02]  /*a390*/  ISETP.GE.AND.EX P5, PT, RZ, UR45, PT, P5 ;  /* 0x0000002dff007c0c */ /* 0x000fe4000bfa6350 */
[----:B------:R-:W-:Y:S02]  /*a3a0*/  @!P2 R2UR UR4, R48 ;  /* 0x000000003004a2ca */ /* 0x000fe400000e0000 */
[----:B------:R-:W-:Y:S01]  /*a3b0*/  @!P2 R2UR UR5, R49 ;  /* 0x000000003105a2ca */ /* 0x000fe200000e0000 */
[----:B------:R0:W-:Y:S01]  /*a3c0*/  @!P0 STG.E desc[UR6][R12.64+0x200], R51 ;  /* 0x000200330c008986 */ /* 0x0001e2000c101906 */
[----:B------:R-:W-:Y:S02]  /*a3d0*/  ISETP.GE.AND.EX P4, PT, RZ, UR45, PT, P4 ;  /* 0x0000002dff007c0c */ /* 0x000fe4000bf86340 */
[----:B------:R-:W-:Y:S02]  /*a3e0*/  ISETP.GE.AND.EX P3, PT, RZ, UR45, PT, P3 ;  /* 0x0000002dff007c0c */ /* 0x000fe4000bf66330 */
[----:B------:R-:W-:-:S02]  /*a3f0*/  ISETP.GE.AND.EX P1, PT, RZ, UR45, PT, P1 ;  /* 0x0000002dff007c0c */ /* 0x000fc4000bf26310 */
[----:B------:R-:W-:Y:S02]  /*a400*/  ISETP.GE.AND.EX P6, PT, RZ, UR45, PT, P6 ;  /* 0x0000002dff007c0c */ /* 0x000fe4000bfc6360 */
[----:B------:R-:W-:Y:S02]  /*a410*/  ISETP.GE.U32.AND P0, PT, R35, UR44, PT ;  /* 0x0000002c23007c0c */ /* 0x000fe4000bf06070 */
[----:B------:R-:W-:Y:S01]  /*a420*/  @!P5 R2UR UR8, R48 ;  /* 0x000000003008d2ca */ /* 0x000fe200000e0000 */
[----:B------:R0:W-:Y:S01]  /*a430*/  @!P2 STG.E desc[UR4][R12.64+0x180], R47 ;  /* 0x0001802f0c00a986 */ /* 0x0001e2000c101904 */
[----:B------:R-:W1:Y:S01]  /*a440*/  LDCU UR4, c[0x0][0x370] ;  /* 0x00006e00ff0477ac */ /* 0x000e620008000800 */
[----:B------:R-:W1:Y:S01]  /*a450*/  LDC R11, c[0x0][0x364] ;  /* 0x0000d900ff0b7b82 */ /* 0x000e620000000800 */
[----:B------:R-:W-:Y:S02]  /*a460*/  ISETP.GE.AND.EX P0, PT, RZ, UR45, PT, P0 ;  /* 0x0000002dff007c0c */ /* 0x000fe4000bf06300 */
        /* <DEDUP_REMOVED lines=54> */
.L_x_3633:
[----:B------:R-:W-:Y:S05]  /*a7d0*/  EXIT ;  /* 0x000000000000794d */ /* 0x000fea0003800000 */
.L_x_3668:
[----:B------:R-:W-:Y:S01]  /*a7e0*/  HFMA2 R11, -RZ, RZ, 0, 1.847743988037109375e-06 ;  /* 0x0000001fff0b7431 */ /* 0x000fe200000001ff */
[----:B------:R-:W-:Y:S01]  /*a7f0*/  BSSY B1, `(.L_x_3704) ;  /* 0x0000006000017945 */ /* 0x000fe20003800000 */
[----:B------:R-:W-:Y:S02]  /*a800*/  IMAD.MOV.U32 R12, RZ, RZ, 0x10 ;  /* 0x00000010ff0c7424 */ /* 0x000fe400078e00ff */
[----:B------:R-:W-:-:S07]  /*a810*/  IMAD.MOV.U32 R15, RZ, RZ, -0x1 ;  /* 0xffffffffff0f7424 */ /* 0x000fce00078e00ff */
[----:B0-----:R-:W-:Y:S05]  /*a820*/  WARPSYNC.COLLECTIVE R15, `(.L_x_3705) ;  /* 0x000000000f087348 */ /* 0x001fea0003c00000 */
[----:B------:R1:W2:Y:S02]  /*a830*/  SHFL.BFLY P6, R14, R13, R12, R11 ;  /* 0x0c00000c0d0e7389 */ /* 0x0002a400000c000b */
[----:B012---:R-:W-:Y:S05]  /*a840*/  ENDCOLLECTIVE ;  /* 0x000000000000791b */ /* 0x007fea0003800000 */
.L_x_3705:
[----:B------:R-:W-:Y:S05]  /*a850*/  BSYNC B1 ;  /* 0x0000000000017941 */ /* 0x000fea0003800000 */
.L_x_3704:
[----:B------:R-:W-:Y:S01]  /*a860*/  FMNMX R13, R14, R13, !PT ;  /* 0x0000000d0e0d7209 */ /* 0x000fe20007800000 */
[----:B------:R-:W-:Y:S01]  /*a870*/  IMAD.MOV.U32 R12, RZ, RZ, 0x8 ;  /* 0x00000008ff0c7424 */ /* 0x000fe200078e00ff */
[----:B------:R-:W-:Y:S01]  /*a880*/  MOV R11, 0x1f ;  /* 0x0000001f000b7802 */ /* 0x000fe20000000f00 */
[----:B------:R-:W-:-:S07]  /*a890*/  IMAD.MOV.U32 R15, RZ, RZ, -0x1 ;  /* 0xffffffffff0f7424 */ /* 0x000fce00078e00ff */
[----:B------:R-:W-:Y:S05]  /*a8a0*/  WARPSYNC.COLLECTIVE R15, `(.L_x_3706) ;  /* 0x000000000f087348 */ /* 0x000fea0003c00000 */
[----:B------:R0:W1:Y:S02]  /*a8b0*/  SHFL.BFLY P6, R14, R13, R12, R11 ;  /* 0x0c00000c0d0e7389 */ /* 0x00006400000c000b */
[----:B01----:R-:W-:Y:S05]  /*a8c0*/  ENDCOLLECTIVE ;  /* 0x000000000000791b */ /* 0x003fea0003800000 */
.L_x_3706:
[----:B------:R-:W-:Y:S01]  /*a8d0*/  HFMA2 R12, -RZ, RZ, 0, 2.384185791015625e-07 ;  /* 0x00000004ff0c7431 */ /* 0x000fe200000001ff */
[----:B------:R-:W-:-:S05]  /*a8e0*/  FMNMX R36, R13, R14, !PT ;  /* 0x0000000e0d247209 */ /* 0x000fca0007800000 */
[----:B------:R-:W-:-:S07]  /*a8f0*/  IMAD.MOV.U32 R13, RZ, RZ, R36 ;  /* 0x000000ffff0d7224 */ /* 0x000fce00078e0024 */
[----:B------:R-:W-:Y:S05]  /*a900*/  WARPSYNC.COLLECTIVE R15, `(.L_x_3707) ;  /* 0x000000000f087348 */ /* 0x000fea0003c00000 */
[----:B------:R0:W1:Y:S02]  /*a910*/  SHFL.BFLY P6, R14, R13, R12, R11 ;  /* 0x0c00000c0d0e7389 */ /* 0x00006400000c000b */
[----:B01----:R-:W-:Y:S05]  /*a920*/  ENDCOLLECTIVE ;  /* 0x000000000000791b */ /* 0x003fea0003800000 */
.L_x_3707:
[----:B------:R-:W-:Y:S01]  /*a930*/  IMAD.MOV.U32 R12, RZ, RZ, 0x2 ;  /* 0x00000002ff0c7424 */ /* 0x000fe200078e00ff */
[----:B------:R-:W-:-:S05]  /*a940*/  FMNMX R37, R36, R14, !PT ;  /* 0x0000000e24257209 */ /* 0x000fca0007800000 */
[----:B------:R-:W-:-:S07]  /*a950*/  IMAD.MOV.U32 R13, RZ, RZ, R37 ;  /* 0x000000ffff0d7224 */ /* 0x000fce00078e0025 */
[----:B------:R-:W-:Y:S05]  /*a960*/  WARPSYNC.COLLECTIVE R15, `(.L_x_3708) ;  /* 0x000000000f087348 */ /* 0x000fea0003c00000 */
[----:B------:R0:W1:Y:S02]  /*a970*/  SHFL.BFLY P6, R14, R13, R12, R11 ;  /* 0x0c00000c0d0e7389 */ /* 0x00006400000c000b */
[----:B01----:R-:W-:Y:S05]  /*a980*/  ENDCOLLECTIVE ;  /* 0x000000000000791b */ /* 0x003fea0003800000 */
.L_x_3708:
[----:B------:R-:W-:Y:S01]  /*a990*/  IMAD.MOV.U32 R12, RZ, RZ, 0x1 ;  /* 0x00000001ff0c7424 */ /* 0x000fe200078e00ff */
[----:B------:R-:W-:-:S04]  /*a9a0*/  FMNMX R38, R37, R14, !PT ;  /* 0x0000000e25267209 */ /* 0x000fc80007800000 */
[----:B------:R-:W-:-:S07]  /*a9b0*/  MOV R13, R38 ;  /* 0x00000026000d7202 */ /* 0x000fce0000000f00 */
[----:B------:R-:W-:Y:S05]  /*a9c0*/  WARPSYNC.COLLECTIVE R15, `(.L_x_3709) ;  /* 0x000000000f087348 */ /* 0x000fea0003c00000 */
[----:B------:R0:W1:Y:S02]  /*a9d0*/  SHFL.BFLY P6, R14, R13, R12, R11 ;  /* 0x0c00000c0d0e7389 */ /* 0x00006400000c000b */
[----:B01----:R-:W-:Y:S05]  /*a9e0*/  ENDCOLLECTIVE ;  /* 0x000000000000791b */ /* 0x003fea0003800000 */
.L_x_3709:
[----:B------:R-:W-:Y:S02]  /*a9f0*/  HFMA2 R12, -RZ, RZ, 3.7421875, 0 ;  /* 0x437c0000ff0c7431 */ /* 0x000fe400000001ff */
        /* <DEDUP_REMOVED lines=14> */
[-C--:B------:R-:W-:Y:S01]  /*aae0*/  FFMA.SAT R13, R4, R11.reuse, 0.5 ;  /* 0x3f000000040d7423 */ /* 0x080fe2000000200b */
[C---:B------:R-:W-:Y:S01]  /*aaf0*/  FADD R40, -R37.reuse, R30 ;  /* 0x0000001e25287221 */ /* 0x040fe20000000100 */
[C---:B------:R-:W-:Y:S01]  /*ab00*/  FADD R44, -R37.reuse, R44 ;  /* 0x0000002c252c7221 */ /* 0x040fe20000000100 */
[C---:B------:R-:W-:Y:S01]  /*ab10*/  FADD R50, -R37.reuse, R32 ;  /* 0x0000002025327221 */ /* 0x040fe20000000100 */
[C---:B------:R-:W-:Y:S01]  /*ab20*/  FADD R52, -R37.reuse, R34 ;  /* 0x0000002225347221 */ /* 0x040fe20000000100 */
[----:B------:R-:W-:Y:S01]  /*ab30*/  FADD R42, -R37, R42 ;  /* 0x0000002a252a7221 */ /* 0x000fe20000000100 */
[-C--:B------:R-:W-:Y:S01]  /*ab40*/  FFMA.SAT R37, R6, R11.reuse, 0.5 ;  /* 0x3f00000006257423 */ /* 0x080fe2000000200b */
[----:B------:R-:W-:Y:S01]  /*ab50*/  FFMA.RM R13, R13, R12, 12582913 ;  /* 0x4b4000010d0d7423 */ /* 0x000fe2000000400c */
[----:B------:R-:W-:-:S02]  /*ab60*/  FFMA.SAT R41, R8, R11, 0.5 ;  /* 0x3f00000008297423 */ /* 0x000fc4000000200b */
[-C--:B------:R-:W-:Y:S01]  /*ab70*/  FFMA.RM R37, R37, R12.reuse, 12582913 ;  /* 0x4b40000125257423 */ /* 0x080fe2000000400c */
[C---:B------:R-:W-:Y:S01]  /*ab80*/  FADD R15, R13.reuse, -12583039 ;  /* 0xcb40007f0d0f7421 */ /* 0x040fe20000000000 */
[----:B------:R-:W-:Y:S02]  /*ab90*/  IMAD.SHL.U32 R10, R13, 0x800000, RZ ;  /* 0x008000000d0a7824 */ /* 0x000fe400078e00ff */
[----:B------:R-:W-:Y:S01]  /*aba0*/  FFMA.RM R41, R41, R12, 12582913 ;  /* 0x4b40000129297423 */ /* 0x000fe2000000400c */
[----:B------:R-:W-:Y:S01]  /*abb0*/  FADD R13, R37, -12583039 ;  /* 0xcb40007f250d7421 */ /* 0x000fe20000000000 */
[----:B------:R-:W-:-:S03]  /*abc0*/  FFMA R15, R4, 1.4426950216293334961, -R15 ;  /* 0x3fb8aa3b040f7823 */ /* 0x000fc6000000080f */
[----:B------:R-:W-:Y:S01]  /*abd0*/  FFMA R13, R6, 1.4426950216293334961, -R13 ;  /* 0x3fb8aa3b060d7823 */ /* 0x000fe2000000080d */
[----:B------:R-:W-:Y:S01]  /*abe0*/  FFMA R15, R4, 1.925963033500011079e-08, R15 ;  /* 0x32a57060040f7823 */ /* 0x000fe2000000000f */
[----:B------:R-:W-:Y:S02]  /*abf0*/  IMAD.SHL.U32 R4, R37, 0x800000, RZ ;  /* 0x0080000025047824 */ /* 0x000fe400078e00ff */
[----:B------:R-:W-:Y:S01]  /*ac00*/  FFMA.SAT R37, R14, R11, 0.5 ;  /* 0x3f0000000e257423 */ /* 0x000fe2000000200b */
[----:B------:R-:W-:Y:S01]  /*ac10*/  FFMA R13, R6, 1.925963033500011079e-08, R13 ;  /* 0x32a57060060d7823 */ /* 0x000fe2000000000d */
[----:B------:R-:W-:Y:S01]  /*ac20*/  SHF.L.U32 R6, R41, 0x17, RZ ;  /* 0x0000001729067819 */ /* 0x000fe200000006ff */
[----:B------:R-:W0:Y:S01]  /*ac30*/  MUFU.EX2 R15, R15 ;  /* 0x0000000f000f7308 */ /* 0x000e220000000800 */
[----:B------:R-:W-:-:S07]  /*ac40*/  FFMA.RM R37, R37, R12, 12582913 ;  /* 0x4b40000125257423 */ /* 0x000fce000000400c */
[----:B------:R-:W1:Y:S01]  /*ac50*/  MUFU.EX2 R13, R13 ;  /* 0x0000000d000d7308 */ /* 0x000e620000000800 */
[----:B0-----:R-:W-:Y:S01]  /*ac60*/  FMUL R10, R10, R15 ;  /* 0x0000000f0a0a7220 */ /* 0x001fe20000400000 */
[----:B------:R-:W-:Y:S01]  /*ac70*/  FADD R15, R41, -12583039 ;  /* 0xcb40007f290f7421 */ /* 0x000fe20000000000 */
[----:B------:R-:W-:-:S03]  /*ac80*/  FFMA.SAT R41, R16, R11, 0.5 ;  /* 0x3f00000010297423 */ /* 0x000fc6000000200b */
[----:B------:R-:W-:Y:S01]  /*ac90*/  FFMA R15, R8, 1.4426950216293334961, -R15 ;  /* 0x3fb8aa3b080f7823 */ /* 0x000fe2000000080f */
[-C--:B------:R-:W-:Y:S01]  /*aca0*/  FFMA.RM R41, R41, R12.reuse, 12582913 ;  /* 0x4b40000129297423 */ /* 0x080fe2000000400c */
[----:B-1----:R-:W-:Y:S01]  /*acb0*/  FMUL R4, R4, R13 ;  /* 0x0000000d04047220 */ /* 0x002fe20000400000 */
[C---:B------:R-:W-:Y:S01]  /*acc0*/  FADD R13, R37.reuse, -12583039 ;  /* 0xcb40007f250d7421 */ /* 0x040fe20000000000 */
[----:B------:R-:W-:Y:S01]  /*acd0*/  FFMA R15, R8, 1.925963033500011079e-08, R15 ;  /* 0x32a57060080f7823 */ /* 0x000fe2000000000f */
[----:B------:R-:W-:Y:S02]  /*ace0*/  IMAD.SHL.U32 R8, R37, 0x800000, RZ ;  /* 0x0080000025087824 */ /* 0x000fe400078e00ff */
[----:B------:R-:W-:Y:S01]  /*acf0*/  FFMA.SAT R37, R18, R11, 0.5 ;  /* 0x3f00000012257423 */ /* 0x000fe2000000200b */
[C---:B------:R-:W-:Y:S02]  /*ad00*/  FFMA R13, R14.reuse, 1.4426950216293334961, -R13 ;  /* 0x3fb8aa3b0e0d7823 */ /* 0x040fe4000000080d */
[----:B------:R-:W0:Y:S02]  /*ad10*/  MUFU.EX2 R15, R15 ;  /* 0x0000000f000f7308 */ /* 0x000e240000000800 */
[----:B------:R-:W-:Y:S01]  /*ad20*/  FFMA R13, R14, 1.925963033500011079e-08, R13 ;  /* 0x32a570600e0d7823 */ /* 0x000fe2000000000d */
[----:B------:R-:W-:-:S05]  /*ad30*/  FFMA.RM R37, R37, R12, 12582913 ;  /* 0x4b40000125257423 */ /* 0x000fca000000400c */
[----:B------:R-:W1:Y:S01]  /*ad40*/  MUFU.EX2 R13, R13 ;  /* 0x0000000d000d7308 */ /* 0x000e620000000800 */
[----:B0-----:R-:W-:Y:S01]  /*ad50*/  FMUL R6, R6, R15 ;  /* 0x0000000f06067220 */ /* 0x001fe20000400000 */
[----:B------:R-:W-:-:S04]  /*ad60*/  FADD R15, R41, -12583039 ;  /* 0xcb40007f290f7421 */ /* 0x000fc80000000000 */
[----:B------:R-:W-:Y:S01]  /*ad70*/  FFMA R15, R16, 1.4426950216293334961, -R15 ;  /* 0x3fb8aa3b100f7823 */ /* 0x000fe2000000080f */
[----:B-1----:R-:W-:Y:S01]  /*ad80*/  FMUL R8, R8, R13 ;  /* 0x0000000d08087220 */ /* 0x002fe20000400000 */
[----:B------:R-:W-:Y:S02]  /*ad90*/  FADD R13, R37, -12583039 ;  /* 0xcb40007f250d7421 */ /* 0x000fe40000000000 */
[----:B------:R-:W-:Y:S01]  /*ada0*/  FFMA R15, R16, 1.925963033500011079e-08, R15 ;  /* 0x32a57060100f7823 */ /* 0x000fe2000000000f */
[----:B------:R-:W-:Y:S02]  /*adb0*/  IMAD.SHL.U32 R16, R41, 0x800000, RZ ;  /* 0x0080000029107824 */ /* 0x000fe400078e00ff */
[-C--:B------:R-:W-:Y:S01]  /*adc0*/  FFMA.SAT R41, R20, R11.reuse, 0.5 ;  /* 0x3f00000014297423 */ /* 0x080fe2000000200b */
[C---:B------:R-:W-:Y:S02]  /*add0*/  FFMA R13, R18.reuse, 1.4426950216293334961, -R13 ;  /* 0x3fb8aa3b120d7823 */ /* 0x040fe4000000080d */
[----:B------:R-:W0:Y:S02]  /*ade0*/  MUFU.EX2 R15, R15 ;  /* 0x0000000f000f7308 */ /* 0x000e240000000800 */
[----:B------:R-:W-:Y:S01]  /*adf0*/  FFMA R13, R18, 1.925963033500011079e-08, R13 ;  /* 0x32a57060120d7823 */ /* 0x000fe2000000000d */
[----:B------:R-:W-:Y:S01]  /*ae00*/  SHF.L.U32 R18, R37, 0x17, RZ ;  /* 0x0000001725127819 */ /* 0x000fe200000006ff */
[----:B------:R-:W-:Y:S01]  /*ae10*/  FFMA.SAT R37, R24, R11, 0.5 ;  /* 0x3f00000018257423 */ /* 0x000fe2000000200b */
[----:B------:R-:W-:-:S03]  /*ae20*/  FFMA.RM R41, R41, R12, 12582913 ;  /* 0x4b40000129297423 */ /* 0x000fc6000000400c */
[----:B------:R-:W-:Y:S01]  /*ae30*/  FFMA.RM R37, R37, R12, 12582913 ;  /* 0x4b40000125257423 */ /* 0x000fe2000000400c */
[----:B------:R-:W1:Y:S03]  /*ae40*/  MUFU.EX2 R13, R13 ;  /* 0x0000000d000d7308 */ /* 0x000e660000000800 */
[----:B------:R-:W-:Y:S02]  /*ae50*/  IMAD.SHL.U32 R22, R37, 0x800000, RZ ;  /* 0x0080000025167824 */ /* 0x000fe400078e00ff */
[----:B0-----:R-:W-:Y:S01]  /*ae60*/  FMUL R16, R16, R15 ;  /* 0x0000000f10107220 */ /* 0x001fe20000400000 */
[----:B------:R-:W-:-:S04]  /*ae70*/  FADD R15, R41, -12583039 ;  /* 0xcb40007f290f7421 */ /* 0x000fc80000000000 */
[----:B------:R-:W-:Y:S01]  /*ae80*/  FFMA R15, R20, 1.4426950216293334961, -R15 ;  /* 0x3fb8aa3b140f7823 */ /* 0x000fe2000000080f */
[----:B-1----:R-:W-:Y:S01]  /*ae90*/  FMUL R18, R18, R13 ;  /* 0x0000000d12127220 */ /* 0x002fe20000400000 */
[----:B------:R-:W-:Y:S02]  /*aea0*/  FADD R13, R37, -12583039 ;  /* 0xcb40007f250d7421 */ /* 0x000fe40000000000 */
[----:B------:R-:W-:Y:S01]  /*aeb0*/  FFMA R15, R20, 1.925963033500011079e-08, R15 ;  /* 0x32a57060140f7823 */ /* 0x000fe2000000000f */
[-C--:B------:R-:W-:Y:S01]  /*aec0*/  FFMA.SAT R37, R28, R11.reuse, 0.5 ;  /* 0x3f0000001c257423 */ /* 0x080fe2000000200b */
[----:B------:R-:W-:Y:S02]  /*aed0*/  IMAD.SHL.U32 R20, R41, 0x800000, RZ ;  /* 0x0080000029147824 */ /* 0x000fe400078e00ff */
[----:B------:R-:W-:Y:S01]  /*aee0*/  FFMA R13, R24, 1.4426950216293334961, -R13 ;  /* 0x3fb8aa3b180d7823 */ /* 0x000fe2000000080d */
[----:B------:R-:W-:Y:S01]  /*aef0*/  FFMA.SAT R41, R36, R11, 0.5 ;  /* 0x3f00000024297423 */ /* 0x000fe2000000200b */
[-C--:B------:R-:W-:Y:S01]  /*af00*/  FFMA.RM R37, R37, R12.reuse, 12582913 ;  /* 0x4b40000125257423 */ /* 0x080fe2000000400c */
[----:B------:R-:W0:Y:S01]  /*af10*/  MUFU.EX2 R15, R15 ;  /* 0x0000000f000f7308 */ /* 0x000e220000000800 */
[----:B------:R-:W-:Y:S01]  /*af20*/  FFMA R13, R24, 1.925963033500011079e-08, R13 ;  /* 0x32a57060180d7823 */ /* 0x000fe2000000000d */
[----:B------:R-:W-:Y:S01]  /*af30*/  FFMA.RM R41, R41, R12, 12582913 ;  /* 0x4b40000129297423 */ /* 0x000fe2000000400c */
[----:B------:R-:W-:-:S04]  /*af40*/  IMAD.SHL.U32 R26, R37, 0x800000, RZ ;  /* 0x00800000251a7824 */ /* 0x000fc800078e00ff */
[C---:B------:R-:W-:Y:S01]  /*af50*/  SHF.L.U32 R24, R41.reuse, 0x17, RZ ;  /* 0x0000001729187819 */ /* 0x040fe200000006ff */
[----:B------:R-:W1:Y:S01]  /*af60*/  MUFU.EX2 R13, R13 ;  /* 0x0000000d000d7308 */ /* 0x000e620000000800 */
[----:B0-----:R-:W-:Y:S01]  /*af70*/  FMUL R20, R20, R15 ;  /* 0x0000000f14147220 */ /* 0x001fe20000400000 */
[----:B------:R-:W-:Y:S01]  /*af80*/  FADD R15, R41, -12583039 ;  /* 0xcb40007f290f7421 */ /* 0x000fe20000000000 */
[----:B------:R-:W-:-:S03]  /*af90*/  FFMA.SAT R41, R38, R11, 0.5 ;  /* 0x3f00000026297423 */ /* 0x000fc6000000200b */
[----:B------:R-:W-:Y:S01]  /*afa0*/  FFMA R15, R36, 1.4426950216293334961, -R15 ;  /* 0x3fb8aa3b240f7823 */ /* 0x000fe2000000080f */
[-C--:B------:R-:W-:Y:S01]  /*afb0*/  FFMA.RM R41, R41, R12.reuse, 12582913 ;  /* 0x4b40000129297423 */ /* 0x080fe2000000400c */
[----:B-1----:R-:W-:Y:S01]  /*afc0*/  FMUL R22, R22, R13 ;  /* 0x0000000d16167220 */ /* 0x002fe20000400000 */
[----:B------:R-:W-:Y:S01]  /*afd0*/  FADD R13, R37, -12583039 ;  /* 0xcb40007f250d7421 */ /* 0x000fe20000000000 */
[----:B------:R-:W-:Y:S01]  /*afe0*/  FFMA R15, R36, 1.925963033500011079e-08, R15 ;  /* 0x32a57060240f7823 */ /* 0x000fe2000000000f */
[----:B------:R-:W-:Y:S02]  /*aff0*/  FFMA.SAT R37, R46, R11, 0.5 ;  /* 0x3f0000002e257423 */ /* 0x000fe4000000200b */
[C---:B------:R-:W-:Y:S02]  /*b000*/  FFMA R13, R28.reuse, 1.4426950216293334961, -R13 ;  /* 0x3fb8aa3b1c0d7823 */ /* 0x040fe4000000080d */
[----:B------:R-:W-:Y:S01]  /*b010*/  FFMA.RM R37, R37, R12, 12582913 ;  /* 0x4b40000125257423 */ /* 0x000fe2000000400c */
[----:B------:R-:W0:Y:S01]  /*b020*/  MUFU.EX2 R15, R15 ;  /* 0x0000000f000f7308 */ /* 0x000e220000000800 */
[----:B------:R-:W-:Y:S01]  /*b030*/  FFMA R13, R28, 1.925963033500011079e-08, R13 ;  /* 0x32a570601c0d7823 */ /* 0x000fe2000000000d */
[----:B------:R-:W-:-:S02]  /*b040*/  IMAD.SHL.U32 R28, R41, 0x800000, RZ ;  /* 0x00800000291c7824 */ /* 0x000fc400078e00ff */
[----:B------:R-:W-:-:S04]  /*b050*/  SHF.L.U32 R30, R37, 0x17, RZ ;  /* 0x00000017251e7819 */ /* 0x000fc800000006ff */
        /* <DEDUP_REMOVED lines=9> */
[----:B------:R-:W-:Y:S01]  /*b0f0*/  FFMA.SAT R37, R44, R11, 0.5 ;  /* 0x3f0000002c257423 */ /* 0x000fe2000000200b */
[----:B------:R-:W-:Y:S02]  /*b100*/  IMAD.SHL.U32 R32, R41, 0x800000, RZ ;  /* 0x0080000029207824 */ /* 0x000fe400078e00ff */
[C---:B------:R-:W-:Y:S01]  /*b110*/  FFMA R13, R46.reuse, 1.4426950216293334961, -R13 ;  /* 0x3fb8aa3b2e0d7823 */ /* 0x040fe2000000080d */
[----:B------:R-:W-:Y:S01]  /*b120*/  FFMA.RM R37, R37, R12, 12582913 ;  /* 0x4b40000125257423 */ /* 0x000fe2000000400c */
[----:B------:R-:W0:Y:S02]  /*b130*/  MUFU.EX2 R15, R15 ;  /* 0x0000000f000f7308 */ /* 0x000e240000000800 */
[----:B------:R-:W-:Y:S01]  /*b140*/  FFMA R13, R46, 1.925963033500011079e-08, R13 ;  /* 0x32a570602e0d7823 */ /* 0x000fe2000000000d */
[----:B------:R-:W-:-:S05]  /*b150*/  IMAD.SHL.U32 R34, R37, 0x800000, RZ ;  /* 0x0080000025227824 */ /* 0x000fca00078e00ff */
        /* <DEDUP_REMOVED lines=8> */
[-C--:B------:R-:W-:Y:S01]  /*b1e0*/  FFMA.SAT R37, R52, R11.reuse, 0.5 ;  /* 0x3f00000034257423 */ /* 0x080fe2000000200b */
[----:B------:R-:W-:Y:S01]  /*b1f0*/  FFMA.SAT R11, R42, R11, 0.5 ;  /* 0x3f0000002a0b7423 */ /* 0x000fe2000000200b */
[----:B------:R-:W-:Y:S01]  /*b200*/  FFMA R15, R40, 1.925963033500011079e-08, R15 ;  /* 0x32a57060280f7823 */ /* 0x000fe2000000000f */
[C---:B------:R-:W-:Y:S01]  /*b210*/  FFMA R13, R44.reuse, 1.4426950216293334961, -R13 ;  /* 0x3fb8aa3b2c0d7823 */ /* 0x040fe2000000080d */
[-C--:B------:R-:W-:Y:S01]  /*b220*/  FFMA.RM R37, R37, R12.reuse, 12582913 ;  /* 0x4b40000125257423 */ /* 0x080fe2000000400c */
[----:B------:R-:W-:Y:S01]  /*b230*/  FFMA.RM R12, R11, R12, 12582913 ;  /* 0x4b4000010b0c7423 */ /* 0x000fe2000000400c */
[----:B------:R-:W-:Y:S01]  /*b240*/  SHF.L.U32 R36, R41, 0x17, RZ ;  /* 0x0000001729247819 */ /* 0x000fe200000006ff */
[----:B------:R-:W-:Y:S01]  /*b250*/  FFMA R13, R44, 1.925963033500011079e-08, R13 ;  /* 0x32a570602c0d7823 */ /* 0x000fe2000000000d */
[C---:B------:R-:W-:Y:S01]  /*b260*/  FADD R11, R37.reuse, -12583039 ;  /* 0xcb40007f250b7421 */ /* 0x040fe20000000000 */
[----:B------:R-:W0:Y:S01]  /*b270*/  MUFU.EX2 R15, R15 ;  /* 0x0000000f000f7308 */ /* 0x000e220000000800 */
[----:B------:R-:W-:-:S02]  /*b280*/  IMAD.SHL.U32 R37, R37, 0x800000, RZ ;  /* 0x0080000025257824 */ /* 0x000fc400078e00ff */
[----:B------:R-:W-:-:S04]  /*b290*/  FFMA R11, R52, 1.4426950216293334961, -R11 ;  /* 0x3fb8aa3b340b7823 */ /* 0x000fc8000000080b */
[----:B------:R-:W-:Y:S01]  /*b2a0*/  FFMA R52, R52, 1.925963033500011079e-08, R11 ;  /* 0x32a5706034347823 */ /* 0x000fe2000000000b */
[C---:B------:R-:W-:Y:S01]  /*b2b0*/  FADD R11, R12.reuse, -12583039 ;  /* 0xcb40007f0c0b7421 */ /* 0x040fe20000000000 */
[----:B------:R-:W1:Y:S01]  /*b2c0*/  MUFU.EX2 R13, R13 ;  /* 0x0000000d000d7308 */ /* 0x000e620000000800 */
[----:B------:R-:W-:Y:S02]  /*b2d0*/  IMAD.SHL.U32 R12, R12, 0x800000, RZ ;  /* 0x008000000c0c7824 */ /* 0x000fe400078e00ff */
[----:B------:R-:W-:-:S04]  /*b2e0*/  FFMA R11, R42, 1.4426950216293334961, -R11 ;  /* 0x3fb8aa3b2a0b7823 */ /* 0x000fc8000000080b */
[----:B------:R-:W-:Y:S01]  /*b2f0*/  FFMA R42, R42, 1.925963033500011079e-08, R11 ;  /* 0x32a570602a2a7823 */ /* 0x000fe2000000000b */
[----:B------:R-:W-:Y:S01]  /*b300*/  FADD R11, RZ, R10 ;  /* 0x0000000aff0b7221 */ /* 0x000fe20000000000 */
[----:B0-----:R-:W-:Y:S01]  /*b310*/  FMUL R32, R32, R15 ;  /* 0x0000000f20207220 */ /* 0x001fe20000400000 */
[----:B------:R-:W-:Y:S01]  /*b320*/  FADD R15, R41, -12583039 ;  /* 0xcb40007f290f7421 */ /* 0x000fe20000000000 */
[----:B------:R-:W0:Y:S01]  /*b330*/  MUFU.EX2 R52, R52 ;  /* 0x0000003400347308 */ /* 0x000e220000000800 */
[----:B------:R-:W-:Y:S02]  /*b340*/  FADD R11, R11, R4 ;  /* 0x000000040b0b7221 */ /* 0x000fe40000000000 */
[----:B------:R-:W-:Y:S02]  /*b350*/  FFMA R15, R50, 1.4426950216293334961, -R15 ;  /* 0x3fb8aa3b320f7823 */ /* 0x000fe4000000080f */
[----:B------:R-:W-:Y:S01]  /*b360*/  FADD R11, R11, R6 ;  /* 0x000000060b0b7221 */ /* 0x000fe20000000000 */
[----:B-1----:R-:W-:Y:S01]  /*b370*/  FMUL R34, R34, R13 ;  /* 0x0000000d22227220 */ /* 0x002fe20000400000 */
[----:B------:R-:W-:Y:S01]  /*b380*/  FFMA R15, R50, 1.925963033500011079e-08, R15 ;  /* 0x32a57060320f7823 */ /* 0x000fe2000000000f */
        /* <DEDUP_REMOVED lines=11> */
[----:B--2---:R-:W-:Y:S01]  /*b440*/  FMUL R36, R36, R15 ;  /* 0x0000000f24247220 */ /* 0x004fe20000400000 */
[----:B------:R-:W-:Y:S02]  /*b450*/  IMAD.MOV.U32 R15, RZ, RZ, -0x1 ;  /* 0xffffffffff0f7424 */ /* 0x000fe400078e00ff */
        /* <DEDUP_REMOVED lines=12> */
.L_x_3710:
[----:B------:R-:W-:Y:S02]  /*b520*/  IMAD.MOV.U32 R12, RZ, RZ, 0x8 ;  /* 0x00000008ff0c7424 */ /* 0x000fe400078e00ff */
[----:B------:R-:W-:-:S05]  /*b530*/  FADD R40, R13, R14 ;  /* 0x0000000e0d287221 */ /* 0x000fca0000000000 */
[----:B------:R-:W-:-:S07]  /*b540*/  MOV R13, R40 ;  /* 0x00000028000d7202 */ /* 0x000fce0000000f00 */
[----:B------:R-:W-:Y:S05]  /*b550*/  WARPSYNC.COLLECTIVE R15, `(.L_x_3711) ;  /* 0x000000000f087348 */ /* 0x000fea0003c00000 */
[----:B------:R0:W1:Y:S02]  /*b560*/  SHFL.BFLY P6, R14, R13, R12, R11 ;  /* 0x0c00000c0d0e7389 */ /* 0x00006400000c000b */
[----:B01----:R-:W-:Y:S05]  /*b570*/  ENDCOLLECTIVE ;  /* 0x000000000000791b */ /* 0x003fea0003800000 */
.L_x_3711:
[----:B------:R-:W-:Y:S02]  /*b580*/  HFMA2 R12, -RZ, RZ, 0, 2.384185791015625e-07 ;  /* 0x00000004ff0c7431 */ /* 0x000fe400000001ff */
[----:B------:R-:W-:-:S04]  /*b590*/  FADD R41, R40, R14 ;  /* 0x0000000e28297221 */ /* 0x000fc80000000000 */
[----:B------:R-:W-:-:S07]  /*b5a0*/  IMAD.MOV.U32 R13, RZ, RZ, R41 ;  /* 0x000000ffff0d7224 */ /* 0x000fce00078e0029 */
[----:B------:R-:W-:Y:S05]  /*b5b0*/  WARPSYNC.COLLECTIVE R15, `(.L_x_3712) ;  /* 0x000000000f087348 */ /* 0x000fea0003c00000 */
[----:B------:R0:W1:Y:S02]  /*b5c0*/  SHFL.BFLY P6, R14, R13, R12, R11 ;  /* 0x0c00000c0d0e7389 */ /* 0x00006400000c000b */
[----:B01----:R-:W-:Y:S05]  /*b5d0*/  ENDCOLLECTIVE ;  /* 0x000000000000791b */ /* 0x003fea0003800000 */
.L_x_3712:
[----:B------:R-:W-:Y:S02]  /*b5e0*/  IMAD.MOV.U32 R12, RZ, RZ, 0x2 ;  /* 0x00000002ff0c7424 */ /* 0x000fe400078e00ff */
[----:B------:R-:W-:-:S04]  /*b5f0*/  FADD R42, R41, R14 ;  /* 0x0000000e292a7221 */ /* 0x000fc80000000000 */
[----:B------:R-:W-:-:S07]  /*b600*/  IMAD.MOV.U32 R13, RZ, RZ, R42 ;  /* 0x000000ffff0d7224 */ /* 0x000fce00078e002a */
[----:B------:R-:W-:Y:S05]  /*b610*/  WARPSYNC.COLLECTIVE R15, `(.L_x_3713) ;  /* 0x000000000f087348 */ /* 0x000fea0003c00000 */
[----:B------:R0:W1:Y:S02]  /*b620*/  SHFL.BFLY P6, R14, R13, R12, R11 ;  /* 0x0c00000c0d0e7389 */ /* 0x00006400000c000b */
[----:B01----:R-:W-:Y:S05]  /*b630*/  ENDCOLLECTIVE ;  /* 0x000000000000791b */ /* 0x003fea0003800000 */
.L_x_3713:
[----:B------:R-:W-:Y:S02]  /*b640*/  IMAD.MOV.U32 R12, RZ, RZ, 0x1 ;  /* 0x00000001ff0c7424 */ /* 0x000fe400078e00ff */
[----:B------:R-:W-:-:S05]  /*b650*/  FADD R43, R42, R14 ;  /* 0x0000000e2a2b7221 */ /* 0x000fca0000000000 */
[----:B------:R-:W-:-:S07]  /*b660*/  MOV R13, R43 ;  /* 0x0000002b000d7202 */ /* 0x000fce0000000f00 */
[----:B------:R-:W-:Y:S05]  /*b670*/  WARPSYNC.COLLECTIVE R15, `(.L_x_3714) ;  /* 0x000000000f087348 */ /* 0x000fea0003c00000 */
[----:B------:R0:W1:Y:S02]  /*b680*/  SHFL.BFLY P6, R14, R13, R12, R11 ;  /* 0x0c00000c0d0e7389 */ /* 0x00006400000c000b */
[----:B01----:R-:W-:Y:S05]  /*b690*/  ENDCOLLECTIVE ;  /* 0x000000000000791b */ /* 0x003fea0003800000 */
.L_x_3714:
[----:B------:R-:W-:Y:S05]  /*b6a0*/  BRA `(.L_x_3715) ;  /* 0xffffffd800b47947 */ /* 0x000fea000383ffff */
        .weak           $__internal_40_$__cuda_sm3x_div_rn_noftz_f32_slowpath
        .type           $__internal_40_$__cuda_sm3x_div_rn_noftz_f32_slowpath,@function
        .size           $__internal_40_$__cuda_sm3x_div_rn_noftz_f32_slowpath,(.L_x_37417 - $__internal_40_$__cuda_sm3x_div_rn_noftz_f32_slowpath)
$__internal_40_$__cuda_sm3x_div_rn_noftz_f32_slowpath:
        /* <DEDUP_REMOVED lines=34> */
.L_x_3717:
        /* <DEDUP_REMOVED lines=30> */
[----:B------:R-:W-:Y:S01]  /*bab0*/  IMAD.MOV R42, RZ, RZ, -R44 ;  /* 0x000000ffff2a7224 */ /* 0x000fe200078e0a2c */
[C---:B------:R-:W-:Y:S02]  /*bac0*/  ISETP.NE.AND P3, PT, R44.reuse, RZ, PT ;  /* 0x000000ff2c00720c */ /* 0x040fe40003f65270 */
[C---:B------:R-:W-:Y:S02]  /*bad0*/  ISETP.NE.AND P2, PT, R44.reuse, RZ, PT ;  /* 0x000000ff2c00720c */ /* 0x040fe40003f45270 */
[----:B------:R-:W-:Y:S01]  /*bae0*/  LOP3.LUT R14, R13, 0x7fffff, RZ, 0xc0, !PT ;  /* 0x007fffff0d0e7812 */ /* 0x000fe200078ec0ff */
[CCC-:B------:R-:W-:Y:S01]  /*baf0*/  FFMA.RP R13, R11.reuse, R46.reuse, R40.reuse ;  /* 0x0000002e0b0d7223 */ /* 0x1c0fe20000008028 */
[----:B------:R-:W-:Y:S01]  /*bb00*/  FFMA.RM R40, R11, R46, R40 ;  /* 0x0000002e0b287223 */ /* 0x000fe20000004028 */
[----:B------:R-:W-:Y:S01]  /*bb10*/  VIADD R11, R44, 0x20 ;  /* 0x000000202c0b7836 */ /* 0x000fe20000000000 */
        /* <DEDUP_REMOVED lines=14> */
.L_x_3724:
[----:B------:R-:W-:-:S04]  /*bc00*/  LOP3.LUT R10, R10, 0x80000000, RZ, 0xc0, !PT ;  /* 0x800000000a0a7812 */ /* 0x000fc800078ec0ff */
[----:B------:R-:W-:Y:S01]  /*bc10*/  LOP3.LUT R10, R10, 0x7f800000, RZ, 0xfc, !PT ;  /* 0x7f8000000a0a7812 */ /* 0x000fe200078efcff */
[----:B------:R-:W-:Y:S06]  /*bc20*/  BRA `(.L_x_3725) ;  /* 0x0000000000047947 */ /* 0x000fec0003800000 */
.L_x_3723:
[----:B------:R-:W-:-:S07]  /*bc30*/  IMAD R10, R42, 0x800000, R10 ;  /* 0x008000002a0a7824 */ /* 0x000fce00078e020a */
.L_x_3725:
[----:B------:R-:W-:Y:S05]  /*bc40*/  BSYNC.RECONVERGENT B2 ;  /* 0x0000000000027941 */ /* 0x000fea0003800200 */
.L_x_3722:
[----:B------:R-:W-:Y:S05]  /*bc50*/  BRA `(.L_x_3726) ;  /* 0x0000000000207947 */ /* 0x000fea0003800000 */
.L_x_3721:
[----:B------:R-:W-:-:S04]  /*bc60*/  LOP3.LUT R10, R11, 0x80000000, R10, 0x48, !PT ;  /* 0x800000000b0a7812 */ /* 0x000fc800078e480a */
[----:B------:R-:W-:Y:S01]  /*bc70*/  LOP3.LUT R10, R10, 0x7f800000, RZ, 0xfc, !PT ;  /* 0x7f8000000a0a7812 */ /* 0x000fe200078efcff */
[----:B------:R-:W-:Y:S06]  /*bc80*/  BRA `(.L_x_3726) ;  /* 0x0000000000147947 */ /* 0x000fec0003800000 */
.L_x_3720:
[----:B------:R-:W-:Y:S01]  /*bc90*/  LOP3.LUT R10, R11, 0x80000000, R10, 0x48, !PT ;  /* 0x800000000b0a7812 */ /* 0x000fe200078e480a */
[----:B------:R-:W-:Y:S06]  /*bca0*/  BRA `(.L_x_3726) ;  /* 0x00000000000c7947 */ /* 0x000fec0003800000 */
.L_x_3719:
[----:B------:R-:W0:Y:S01]  /*bcb0*/  MUFU.RSQ R10, -QNAN ;  /* 0xffc00000000a7908 */ /* 0x000e220000001400 */
[----:B------:R-:W-:Y:S05]  /*bcc0*/  BRA `(.L_x_3726) ;  /* 0x0000000000047947 */ /* 0x000fea0003800000 */
.L_x_3718:
[----:B------:R-:W-:-:S07]  /*bcd0*/  FADD.FTZ R10, R10, R11 ;  /* 0x0000000b0a0a7221 */ /* 0x000fce0000010000 */
.L_x_3726:
[----:B------:R-:W-:Y:S05]  /*bce0*/  BSYNC.RECONVERGENT B1 ;  /* 0x0000000000017941 */ /* 0x000fea0003800200 */
.L_x_3716:
[----:B0-----:R-:W-:Y:S01]  /*bcf0*/  IMAD.MOV.U32 R13, RZ, RZ, R10 ;  /* 0x000000ffff0d7224 */ /* 0x001fe200078e000a */
[----:B------:R-:W-:Y:S01]  /*bd00*/  MOV R10, R12 ;  /* 0x0000000c000a7202 */ /* 0x000fe20000000f00 */
[----:B------:R-:W-:-:S04]  /*bd10*/  IMAD.MOV.U32 R11, RZ, RZ, 0x0 ;  /* 0x00000000ff0b7424 */ /* 0x000fc800078e00ff */
[----:B------:R-:W-:Y:S05]  /*bd20*/  RET.REL.NODEC R10 `(_Z15SoftmaxWarpImplI22BroadcastScaleMaskLoadIffbLm4EiE11DirectStoreIffEfLi1ELi17ELi32ELi1ELb1EL9Algorithm0EEvT_T0_ll) ;  /* 0xffffff400ab47950 */ /* 0x000fea0003c3ffff */
.L_x_3727:
        /* <DEDUP_REMOVED lines=13> */
.L_x_37417:


//--------------------- .text._Z15SoftmaxWarpImplI22BroadcastScaleMaskLoadIffbLm4EiE11DirectStoreIffEfLi1ELi17ELi32ELi1ELb0EL9Algorithm0EEvT_T0_ll --------------------------
	.section	.text._Z15SoftmaxWarpImplI22BroadcastScaleMaskLoadIffbLm4EiE11DirectStoreIffEfLi1ELi17ELi32ELi1ELb0EL9Algorithm0EEvT_T0_ll,"ax",@progbits
	.align	128
        .global         _Z15SoftmaxWarpImplI22BroadcastScaleMaskLoadIffbLm4EiE11DirectStoreIffEfLi1ELi17ELi32ELi1ELb0EL9Algorithm0EEvT_T0_ll
        .type           _Z15SoftmaxWarpImplI22BroadcastScaleMaskLoadIffbLm4EiE11DirectStoreIffEfLi1ELi17ELi32ELi1ELb0EL9Algorithm0EEvT_T0_ll,@function
        .size           _Z15SoftmaxWarpImplI22BroadcastScaleMaskLoadIffbLm4EiE11DirectStoreIffEfLi1ELi17ELi32ELi1ELb0EL9Algorithm0EEvT_T0_ll,(.L_x_37418 - _Z15SoftmaxWarpImplI22BroadcastScaleMaskLoadIffbLm4EiE11DirectStoreIffEfLi1ELi17ELi32ELi1ELb0EL9Algorithm0EEvT_T0_ll)
        .other          _Z15SoftmaxWarpImplI22BroadcastScaleMaskLoadIffbLm4EiE11DirectStoreIffEfLi1ELi17ELi32ELi1ELb0EL9Algorithm0EEvT_T0_ll,@"STO_CUDA_ENTRY STV_DEFAULT"
_Z15SoftmaxWarpImplI22BroadcastScaleMaskLoadIffbLm4EiE11DirectStoreIffEfLi1ELi17ELi32ELi1ELb0EL9Algorithm0EEvT_T0_ll:
.text._Z15SoftmaxWarpImplI22BroadcastScaleMaskLoadIffbLm4EiE11DirectStoreIffEfLi1ELi17ELi32ELi1ELb0EL9Algorithm0EEvT_T0_ll:
        /* <DEDUP_REMOVED lines=30> */
.L_x_3728:
        /* <DEDUP_REMOVED lines=14> */
.L_x_3765:
        /* <DEDUP_REMOVED lines=36> */
[----:B------:R-:W-:-:S02]  /*0500*/  ISETP.LT.U32.AND P0, PT, R10, UR11, PT ;  /* 0x0000000b0a007c0c */ /* 0x000fc4000bf01070 */
[----:B------:R-:W-:Y:S01]  /*0510*/  IABS R17, R9 ;  /* 0x0000000900117213 */ /* 0x000fe20000000000 */
[----:B------:R-:W-:Y:S01]  /*0520*/  IMAD R11, R14, UR11, R13 ;  /* 0x0000000b0e0b7c24 */ /* 0x000fe2000f8e020d */
[----:B------:R-:W-:-:S03]  /*0530*/  UIMAD.WIDE.U32 UR8, UR5, UR8, UR4 ;  /* 0x00000008050872a5 */ /* 0x000fc6000f8e0004 */
[----:B------:R-:W-:-:S06]  /*0540*/  IMAD.HI.U32 R16, R17, UR7, RZ ;  /* 0x0000000711107c27 */ /* 0x000fcc000f8e00ff */
        /* <DEDUP_REMOVED lines=9> */
[----:B------:R-:W-:Y:S01]  /*05e0*/  ISETP.NE.AND P1, PT, RZ, UR55, PT ;  /* 0x00000037ff007c0c */ /* 0x000fe2000bf25270 */
[----:B------:R-:W-:Y:S01]  /*05f0*/  IMAD R10, R10, UR11, R17 ;  /* 0x0000000b0a0a7c24 */ /* 0x000fe2000f8e0211 */
[----:B------:R-:W-:-:S03]  /*0600*/  @!P0 IADD3 R15, PT, PT, R15, 0x1, RZ ;  /* 0x000000010f0f8810 */ /* 0x000fc60007ffe0ff */
[----:B------:R-:W-:Y:S01]  /*0610*/  @!P3 IMAD.MOV R8, RZ, RZ, -R8 ;  /* 0x000000ffff08b224 */ /* 0x000fe200078e0a08 */
[----:B------:R-:W-:Y:S02]  /*0620*/  ISETP.LT.U32.AND P2, PT, R10, UR11, PT ;  /* 0x0000000b0a007c0c */ /* 0x000fe4000bf41070 */
[----:B------:R-:W-:Y:S02]  /*0630*/  ISETP.GE.U32.AND P3, PT, R11, UR11, PT ;  /* 0x0000000b0b007c0c */ /* 0x000fe4000bf66070 */
[----:B------:R-:W-:Y:S01]  /*0640*/  SEL R17, R33, R8, !P1 ;  /* 0x0000000821117207 */ /* 0x000fe20004800000 */
[----:B------:R-:W0:Y:S01]  /*0650*/  I2F.RP R11, UR12 ;  /* 0x0000000c000b7d06 */ /* 0x000e220008209400 */
[----:B------:R-:W-:-:S03]  /*0660*/  LOP3.LUT R8, R4, UR55, RZ, 0x3c, !PT ;  /* 0x0000003704087c12 */ /* 0x000fc6000f8e3cff */
[----:B------:R-:W-:Y:S01]  /*0670*/  IMAD.MOV R13, RZ, RZ, -R17 ;  /* 0x000000ffff0d7224 */ /* 0x000fe200078e0a11 */
[----:B------:R-:W-:-:S03]  /*0680*/  ISETP.GE.AND P5, PT, R8, RZ, PT ;  /* 0x000000ff0800720c */ /* 0x000fc60003fa6270 */
[----:B------:R-:W-:Y:S02]  /*0690*/  IMAD R18, R13, UR55, R42 ;  /* 0x000000370d127c24 */ /* 0x000fe4000f8e022a */
[----:B------:R-:W-:Y:S02]  /*06a0*/  @!P2 VIADD R10, R10, -UR11 ;  /* 0x8000000b0a0aac36 */ /* 0x000fe40008000000 */
[----:B------:R-:W-:Y:S01]  /*06b0*/  VIADD R13, R42, 0x60 ;  /* 0x000000602a0d7836 */ /* 0x000fe20000000000 */
[----:B------:R-:W-:Y:S01]  /*06c0*/  IABS R8, R18 ;  /* 0x0000001200087213 */ /* 0x000fe20000000000 */
[----:B------:R-:W-:Y:S01]  /*06d0*/  @P3 VIADD R15, R15, 0x1 ;  /* 0x000000010f0f3836 */ /* 0x000fe20000000000 */
[----:B------:R-:W-:Y:S01]  /*06e0*/  ISETP.GE.U32.AND P4, PT, R10, UR11, PT ;  /* 0x0000000b0a007c0c */ /* 0x000fe2000bf86070 */
[----:B------:R-:W-:Y:S01]  /*06f0*/  @!P2 VIADD R16, R16, 0x1 ;  /* 0x000000011010a836 */ /* 0x000fe20000000000 */
[----:B------:R-:W-:Y:S01]  /*0700*/  LOP3.LUT R10, R9, UR55, RZ, 0x3c, !PT ;  /* 0x00000037090a7c12 */ /* 0x000fe2000f8e3cff */
[----:B------:R-:W-:Y:S01]  /*0710*/  IMAD.HI.U32 R14, R8, UR9, RZ ;  /* 0x00000009080e7c27 */ /* 0x000fe2000f8e00ff */
[----:B------:R-:W-:Y:S01]  /*0720*/  IABS R20, R13 ;  /* 0x0000000d00147213 */ /* 0x000fe20000000000 */
[----:B0-----:R-:W0:Y:S01]  /*0730*/  MUFU.RCP R12, R11 ;  /* 0x0000000b000c7308 */ /* 0x001e220000001000 */
[----:B------:R-:W-:Y:S01]  /*0740*/  ISETP.GE.AND P0, PT, R10, RZ, PT ;  /* 0x000000ff0a00720c */ /* 0x000fe20003f06270 */
[----:B------:R-:W-:Y:S01]  /*0750*/  @!P5 IMAD.MOV R15, RZ, RZ, -R15 ;  /* 0x000000ffff0fd224 */ /* 0x000fe200078e0a0f */
[----:B------:R-:W-:Y:S01]  /*0760*/  IADD3 R19, PT, PT, -R14, RZ, RZ ;  /* 0x000000ff0e137210 */ /* 0x000fe20007ffe1ff */
[----:B------:R-:W-:-:S03]  /*0770*/  IMAD.HI.U32 R23, R20, UR7, RZ ;  /* 0x0000000714177c27 */ /* 0x000fc6000f8e00ff */
[----:B------:R-:W-:Y:S01]  /*0780*/  SEL R10, R33, R15, !P1 ;  /* 0x0000000f210a7207 */ /* 0x000fe20004800000 */
[----:B------:R-:W-:Y:S01]  /*0790*/  IMAD R8, R19, UR10, R8 ;  /* 0x0000000a13087c24 */ /* 0x000fe2000f8e0208 */
[----:B------:R-:W-:Y:S01]  /*07a0*/  @P4 IADD3 R16, PT, PT, R16, 0x1, RZ ;  /* 0x0000000110104810 */ /* 0x000fe20007ffe0ff */
[----:B------:R-:W-:Y:S02]  /*07b0*/  IMAD.MOV R15, RZ, RZ, -R23 ;  /* 0x000000ffff0f7224 */ /* 0x000fe400078e0a17 */
[----:B------:R-:W-:Y:S01]  /*07c0*/  IMAD.MOV R19, RZ, RZ, -R10 ;  /* 0x000000ffff137224 */ /* 0x000fe200078e0a0a */
[----:B------:R-:W-:Y:S01]  /*07d0*/  ISETP.LT.U32.AND P2, PT, R8, UR10, PT ;  /* 0x0000000a08007c0c */ /* 0x000fe2000bf41070 */
[----:B------:R-:W-:Y:S01]  /*07e0*/  IMAD R20, R15, UR11, R20 ;  /* 0x0000000b0f147c24 */ /* 0x000fe2000f8e0214 */
[----:B------:R-:W-:Y:S01]  /*07f0*/  @!P0 IADD3 R16, PT, PT, -R16, RZ, RZ ;  /* 0x000000ff10108210 */ /* 0x000fe20007ffe1ff */
[----:B------:R-:W-:Y:S02]  /*0800*/  IMAD R19, R19, UR55, R4 ;  /* 0x0000003713137c24 */ /* 0x000fe4000f8e0204 */
[----:B0-----:R-:W-:Y:S01]  /*0810*/  VIADD R15, R12, 0xffffffe ;  /* 0x0ffffffe0c0f7836 */ /* 0x001fe20000000000 */
[----:B------:R-:W-:-:S02]  /*0820*/  SEL R11, R33, R16, !P1 ;  /* 0x00000010210b7207 */ /* 0x000fc40004800000 */
[----:B------:R-:W-:Y:S02]  /*0830*/  ISETP.LT.U32.AND P3, PT, R20, UR11, PT ;  /* 0x0000000b14007c0c */ /* 0x000fe4000bf61070 */
[----:B------:R-:W-:Y:S01]  /*0840*/  IABS R16, R19 ;  /* 0x0000001300107213 */ /* 0x000fe20000000000 */
[----:B------:R-:W-:Y:S01]  /*0850*/  IMAD.MOV R12, RZ, RZ, -R11 ;  /* 0x000000ffff0c7224 */ /* 0x000fe200078e0a0b */
[----:B------:R-:W0:Y:S01]  /*0860*/  F2I.FTZ.U32.TRUNC.NTZ R15, R15 ;  /* 0x0000000f000f7305 */ /* 0x000e22000021f000 */
[----:B------:R-:W-:Y:S02]  /*0870*/  @!P2 IADD3 R8, PT, PT, R8, -UR10, RZ ;  /* 0x8000000a0808ac10 */ /* 0x000fe4000fffe0ff */
[----:B------:R-:W-:Y:S01]  /*0880*/  IMAD R21, R12, UR55, R9 ;  /* 0x000000370c157c24 */ /* 0x000fe2000f8e0209 */
[----:B------:R-:W-:Y:S02]  /*0890*/  LOP3.LUT R12, R18, UR56, RZ, 0x3c, !PT ;  /* 0x00000038120c7c12 */ /* 0x000fe4000f8e3cff */
[----:B------:R-:W-:Y:S01]  /*08a0*/  ISETP.GE.U32.AND P0, PT, R8, UR10, PT ;  /* 0x0000000a08007c0c */ /* 0x000fe2000bf06070 */
[----:B------:R-:W-:Y:S01]  /*08b0*/  IMAD.HI.U32 R8, R16, UR9, RZ ;  /* 0x0000000910087c27 */ /* 0x000fe2000f8e00ff */
[----:B------:R-:W-:-:S02]  /*08c0*/  ISETP.GE.AND P5, PT, R12, RZ, PT ;  /* 0x000000ff0c00720c */ /* 0x000fc40003fa6270 */
[----:B------:R-:W-:Y:S01]  /*08d0*/  @!P2 IADD3 R14, PT, PT, R14, 0x1, RZ ;  /* 0x000000010e0ea810 */ /* 0x000fe20007ffe0ff */
[----:B------:R-:W-:Y:S01]  /*08e0*/  IMAD.MOV R25, RZ, RZ, -R8 ;  /* 0x000000ffff197224 */ /* 0x000fe200078e0a08 */
[----:B------:R-:W-:Y:S01]  /*08f0*/  IABS R22, R21 ;  /* 0x0000001500167213 */ /* 0x000fe20000000000 */
[----:B------:R-:W-:Y:S01]  /*0900*/  @!P3 VIADD R20, R20, -UR11 ;  /* 0x8000000b1414bc36 */ /* 0x000fe20008000000 */
[----:B------:R-:W-:Y:S01]  /*0910*/  ISETP.NE.AND P2, PT, RZ, UR56, PT ;  /* 0x00000038ff007c0c */ /* 0x000fe2000bf45270 */
[----:B------:R-:W-:Y:S01]  /*0920*/  IMAD R16, R25, UR10, R16 ;  /* 0x0000000a19107c24 */ /* 0x000fe2000f8e0210 */
[----:B0-----:R-:W-:Y:S01]  /*0930*/  R2UR UR5, R15 ;  /* 0x000000000f0572ca */ /* 0x001fe200000e0000 */
[----:B------:R-:W-:Y:S01]  /*0940*/  IMAD.HI.U32 R12, R22, UR9, RZ ;  /* 0x00000009160c7c27 */ /* 0x000fe2000f8e00ff */
[----:B------:R-:W-:Y:S02]  /*0950*/  ISETP.GE.U32.AND P4, PT, R20, UR11, PT ;  /* 0x0000000b14007c0c */ /* 0x000fe4000bf86070 */
[----:B------:R-:W-:Y:S01]  /*0960*/  LOP3.LUT R20, R13, UR55, RZ, 0x3c, !PT ;  /* 0x000000370d147c12 */ /* 0x000fe2000f8e3cff */
[----:B------:R-:W-:Y:S01]  /*0970*/  @P0 VIADD R14, R14, 0x1 ;  /* 0x000000010e0e0836 */ /* 0x000fe20000000000 */
[----:B------:R-:W-:Y:S01]  /*0980*/  ISETP.LT.U32.AND P0, PT, R16, UR10, PT ;  /* 0x0000000a10007c0c */ /* 0x000fe2000bf01070 */
[----:B------:R-:W-:Y:S01]  /*0990*/  IMAD.MOV R25, RZ, RZ, -R12 ;  /* 0x000000ffff197224 */ /* 0x000fe200078e0a0c */
[----:B------:R-:W-:Y:S01]  /*09a0*/  SHF.R.S64 R15, RZ, 0x1e, R4 ;  /* 0x0000001eff0f7819 */ /* 0x000fe20000001004 */
[----:B------:R-:W-:Y:S01]  /*09b0*/  @!P3 VIADD R23, R23, 0x1 ;  /* 0x000000011717b836 */ /* 0x000fe20000000000 */
[----:B------:R-:W-:Y:S01]  /*09c0*/  @!P5 IADD3 R14, PT, PT, -R14, RZ, RZ ;  /* 0x000000ff0e0ed210 */ /* 0x000fe20007ffe1ff */
[----:B------:R-:W-:Y:S01]  /*09d0*/  IMAD R22, R25, UR10, R22 ;  /* 0x0000000a19167c24 */ /* 0x000fe2000f8e0216 */
[----:B------:R-:W-:Y:S01]  /*09e0*/  ISETP.GE.AND P5, PT, R20, RZ, PT ;  /* 0x000000ff1400720c */ /* 0x000fe20003fa6270 */
[----:B------:R-:W-:Y:S01]  /*09f0*/  UIADD3 UR6, UPT, UPT, URZ, -UR5, URZ ;  /* 0x80000005ff067290 */ /* 0x000fe2000fffe0ff */
[----:B------:R-:W-:Y:S01]  /*0a00*/  SEL R20, R41, R14, !P2 ;  /* 0x0000000e29147207 */ /* 0x000fe20005000000 */
[----:B------:R-:W-:Y:S01]  /*0a10*/  @P4 VIADD R23, R23, 0x1 ;  /* 0x0000000117174836 */ /* 0x000fe20000000000 */
[----:B------:R-:W-:Y:S01]  /*0a20*/  ISETP.LT.U32.AND P4, PT, R22, UR10, PT ;  /* 0x0000000a16007c0c */ /* 0x000fe2000bf81070 */
[----:B------:R-:W-:Y:S01]  /*0a30*/  UIMAD UR6, UR6, UR12, URZ ;  /* 0x0000000c060672a4 */ /* 0x000fe2000f8e02ff */
[----:B------:R-:W-:Y:S01]  /*0a40*/  IADD3 R25, PT, PT, -R20, RZ, RZ ;  /* 0x000000ff14197210 */ /* 0x000fe20007ffe1ff */
[----:B------:R-:W-:Y:S01]  /*0a50*/  @!P0 VIADD R16, R16, -UR10 ;  /* 0x8000000a10108c36 */ /* 0x000fe20008000000 */
[----:B------:R-:W-:Y:S01]  /*0a60*/  IADD3 R14, P6, PT, R15, UR44, RZ ;  /* 0x0000002c0f0e7c10 */ /* 0x000fe2000ffde0ff */
[----:B------:R-:W-:-:S02]  /*0a70*/  UIMAD.WIDE.U32 UR4, UR5, UR6, UR4 ;  /* 0x00000006050472a5 */ /* 0x000fc4000f8e0004 */
[----:B------:R-:W-:Y:S01]  /*0a80*/  IMAD R18, R25, UR56, R18 ;  /* 0x0000003819127c24 */ /* 0x000fe2000f8e0212 */
[----:B------:R-:W-:Y:S01]  /*0a90*/  ISETP.GE.U32.AND P3, PT, R16, UR10, PT ;  /* 0x0000000a10007c0c */ /* 0x000fe2000bf66070 */
[----:B------:R-:W-:Y:S01]  /*0aa0*/  @!P5 IMAD.MOV R23, RZ, RZ, -R23 ;  /* 0x000000ffff17d224 */ /* 0x000fe200078e0a17 */
[----:B------:R-:W-:Y:S02]  /*0ab0*/  LEA.HI.X.SX32 R15, R4, UR45, 0x2, P6 ;  /* 0x0000002d040f7c11 */ /* 0x000fe4000b0f16ff */
[----:B------:R-:W-:Y:S02]  /*0ac0*/  IABS R27, R18 ;  /* 0x00000012001b7213 */ /* 0x000fe40000000000 */
[----:B------:R-:W-:Y:S02]  /*0ad0*/  SEL R16, R33, R23, !P1 ;  /* 0x0000001721107207 */ /* 0x000fe40004800000 */
[----:B------:R-:W-:Y:S01]  /*0ae0*/  LOP3.LUT R23, R19, UR56, RZ, 0x3c, !PT ;  /* 0x0000003813177c12 */ /* 0x000fe2000f8e3cff */
[----:B------:R-:W-:Y:S01]  /*0af0*/  @!P0 VIADD R8, R8, 0x1 ;  /* 0x0000000108088836 */ /* 0x000fe20000000000 */
[----:B------:R-:W-:Y:S01]  /*0b00*/  IADD3 R4, PT, PT, -R16, RZ, RZ ;  /* 0x000000ff10047210 */ /* 0x000fe20007ffe1ff */
[----:B------:R-:W-:Y:S01]  /*0b10*/  @!P4 VIADD R22, R22, -UR10 ;  /* 0x8000000a1616cc36 */ /* 0x000fe20008000000 */
[----:B------:R-:W-:Y:S01]  /*0b20*/  ISETP.GE.AND P5, PT, R23, RZ, PT ;  /* 0x000000ff1700720c */ /* 0x000fe20003fa6270 */
[----:B------:R-:W-:Y:S01]  /*0b30*/  IMAD.HI.U32 R24, R27, UR5, RZ ;  /* 0x000000051b187c27 */ /* 0x000fe2000f8e00ff */
[----:B------:R0:W2:Y:S02]  /*0b40*/  LDG.E R15, desc[UR14][R14.64] ;  /* 0x0000000e0e0f7981 */ /* 0x0000a4000c1e1900 */
[----:B------:R-:W-:Y:S01]  /*0b50*/  ISETP.GE.U32.AND P6, PT, R22, UR10, PT ;  /* 0x0000000a16007c0c */ /* 0x000fe2000bfc6070 */
[----:B------:R-:W-:Y:S01]  /*0b60*/  IMAD R23, R4, UR55, R13 ;  /* 0x0000003704177c24 */ /* 0x000fe2000f8e020d */
[----:B------:R-:W-:Y:S01]  /*0b70*/  IADD3 R26, PT, PT, -R24, RZ, RZ ;  /* 0x000000ff181a7210 */ /* 0x000fe20007ffe1ff */
[----:B------:R-:W-:Y:S01]  /*0b80*/  @P3 VIADD R8, R8, 0x1 ;  /* 0x0000000108083836 */ /* 0x000fe20000000000 */
[----:B------:R-:W-:Y:S01]  /*0b90*/  LOP3.LUT R4, R21, UR56, RZ, 0x3c, !PT ;  /* 0x0000003815047c12 */ /* 0x000fe2000f8e3cff */
[----:B------:R-:W-:Y:S01]  /*0ba0*/  @!P4 VIADD R12, R12, 0x1 ;  /* 0x000000010c0cc836 */ /* 0x000fe20000000000 */
[----:B------:R-:W-:Y:S01]  /*0bb0*/  IABS R29, R23 ;  /* 0x00000017001d7213 */ /* 0x000fe20000000000 */
[----:B------:R-:W-:Y:S01]  /*0bc0*/  IMAD.MOV.U32 R22, RZ, RZ, R8 ;  /* 0x000000ffff167224 */ /* 0x000fe200078e0008 */
[----:B------:R-:W-:Y:S01]  /*0bd0*/  ISETP.GE.AND P0, PT, R4, RZ, PT ;  /* 0x000000ff0400720c */ /* 0x000fe20003f06270 */
[----:B------:R-:W-:Y:S01]  /*0be0*/  IMAD R27, R26, UR12, R27 ;  /* 0x0000000c1a1b7c24 */ /* 0x000fe2000f8e021b */
[----:B------:R-:W-:Y:S01]  /*0bf0*/  IADD3 R4, PT, PT, R42, 0x80, RZ ;  /* 0x000000802a047810 */ /* 0x000fe20007ffe0ff */
[----:B------:R-:W-:Y:S01]  /*0c00*/  @!P5 IMAD.MOV R22, RZ, RZ, -R22 ;  /* 0x000000ffff16d224 */ /* 0x000fe200078e0a16 */
[----:B------:R-:W-:Y:S01]  /*0c10*/  SHF.R.S64 R8, RZ, 0x1e, R9 ;  /* 0x0000001eff087819 */ /* 0x000fe20000001009 */
[----:B------:R-:W-:Y:S01]  /*0c20*/  IMAD.HI.U32 R26, R29, UR9, RZ ;  /* 0x000000091d1a7c27 */ /* 0x000fe2000f8e00ff */
[----:B------:R-:W-:-:S02]  /*0c30*/  IABS R31, R4 ;  /* 0x00000004001f7213 */ /* 0x000fc40000000000 */
[----:B------:R-:W-:Y:S01]  /*0c40*/  SEL R22, R41, R22, !P2 ;  /* 0x0000001629167207 */ /* 0x000fe20005000000 */
[----:B------:R-:W-:Y:S01]  /*0c50*/  @P6 VIADD R12, R12, 0x1 ;  /* 0x000000010c0c6836 */ /* 0x000fe20000000000 */
[----:B------:R-:W-:Y:S02]  /*0c60*/  IADD3 R28, PT, PT, -R26, RZ, RZ ;  /* 0x000000ff1a1c7210 */ /* 0x000fe40007ffe1ff */
[----:B------:R-:W-:Y:S01]  /*0c70*/  ISETP.LT.U32.AND P5, PT, R27, UR12, PT ;  /* 0x0000000c1b007c0c */ /* 0x000fe2000bfa1070 */
[----:B0-----:R-:W-:Y:S01]  /*0c80*/  IMAD.MOV R14, RZ, RZ, -R22 ;  /* 0x000000ffff0e7224 */ /* 0x001fe200078e0a16 */
[----:B------:R-:W-:Y:S01]  /*0c90*/  IADD3 R8, P3, PT, R8, UR44, RZ ;  /* 0x0000002c08087c10 */ /* 0x000fe2000ff7e0ff */
[----:B------:R-:W-:Y:S01]  /*0ca0*/  IMAD R29, R28, UR10, R29 ;  /* 0x0000000a1c1d7c24 */ /* 0x000fe2000f8e021d */
[----:B------:R-:W-:Y:S01]  /*0cb0*/  MOV R28, R12 ;  /* 0x0000000c001c7202 */ /* 0x000fe20000000f00 */
[----:B------:R-:W-:Y:S01]  /*0cc0*/  IMAD R19, R14, UR56, R19 ;  /* 0x000000380e137c24 */ /* 0x000fe2000f8e0213 */
[----:B------:R-:W-:Y:S01]  /*0cd0*/  LEA.HI.X.SX32 R9, R9, UR45, 0x2, P3 ;  /* 0x0000002d09097c11 */ /* 0x000fe200098f16ff */
[----:B------:R-:W-:Y:S01]  /*0ce0*/  IMAD.HI.U32 R12, R31, UR7, RZ ;  /* 0x000000071f0c7c27 */ /* 0x000fe2000f8e00ff */
[----:B------:R-:W-:-:S02]  /*0cf0*/  ISETP.LT.U32.AND P6, PT, R29, UR10, PT ;  /* 0x0000000a1d007c0c */ /* 0x000fc4000bfc1070 */
[----:B------:R-:W-:Y:S01]  /*0d00*/  IABS R30, R19 ;  /* 0x00000013001e7213 */ /* 0x000fe20000000000 */
[----:B------:R-:W-:Y:S01]  /*0d10*/  @!P0 IMAD.MOV R28, RZ, RZ, -R28 ;  /* 0x000000ffff1c8224 */ /* 0x000fe200078e0a1c */
[----:B------:R-:W-:Y:S01]  /*0d20*/  IADD3 R32, PT, PT, -R12, RZ, RZ ;  /* 0x000000ff0c207210 */ /* 0x000fe20007ffe1ff */
[----:B------:R0:W3:Y:S01]  /*0d30*/  LDG.E R14, desc[UR14][R8.64] ;  /* 0x0000000e080e7981 */ /* 0x0000e2000c1e1900 */
[----:B------:R-:W-:Y:S02]  /*0d40*/  @!P5 VIADD R27, R27, -UR12 ;  /* 0x8000000c1b1bdc36 */ /* 0x000fe40008000000 */
[----:B------:R-:W-:Y:S01]  /*0d50*/  SEL R25, R41, R28, !P2 ;  /* 0x0000001c29197207 */ /* 0x000fe20005000000 */
[----:B------:R-:W-:Y:S02]  /*0d60*/  IMAD.MOV.U32 R28, RZ, RZ, R30 ;  /* 0x000000ffff1c7224 */ /* 0x000fe400078e001e */
[----:B------:R-:W-:Y:S01]  /*0d70*/  ISETP.GE.U32.AND P0, PT, R27, UR12, PT ;  /* 0x0000000c1b007c0c */ /* 0x000fe2000bf06070 */
[----:B------:R-:W-:Y:S01]  /*0d80*/  @!P5 VIADD R24, R24, 0x1 ;  /* 0x000000011818d836 */ /* 0x000fe20000000000 */
[----:B------:R-:W-:Y:S01]  /*0d90*/  @!P6 IADD3 R29, PT, PT, R29, -UR10, RZ ;  /* 0x8000000a1d1dec10 */ /* 0x000fe2000fffe0ff */
[----:B------:R-:W-:-:S02]  /*0da0*/  IMAD.MOV R30, RZ, RZ, -R25 ;  /* 0x000000ffff1e7224 */ /* 0x000fc400078e0a19 */
[----:B0-----:R-:W-:Y:S01]  /*0db0*/  IMAD R9, R32, UR11, R31 ;  /* 0x0000000b20097c24 */ /* 0x001fe2000f8e021f */
[----:B------:R-:W-:Y:S01]  /*0dc0*/  ISETP.GE.U32.AND P3, PT, R29, UR10, PT ;  /* 0x0000000a1d007c0c */ /* 0x000fe2000bf66070 */
[----:B------:R-:W-:Y:S01]  /*0dd0*/  IMAD.HI.U32 R32, R28, UR5, RZ ;  /* 0x000000051c207c27 */ /* 0x000fe2000f8e00ff */
[----:B------:R-:W-:Y:S02]  /*0de0*/  LOP3.LUT R29, R23, UR56, RZ, 0x3c, !PT ;  /* 0x00000038171d7c12 */ /* 0x000fe4000f8e3cff */
[----:B------:R-:W-:Y:S01]  /*0df0*/  ISETP.LT.U32.AND P4, PT, R9, UR11, PT ;  /* 0x0000000b09007c0c */ /* 0x000fe2000bf81070 */
[----:B------:R-:W-:Y:S02]  /*0e00*/  IMAD R21, R30, UR56, R21 ;  /* 0x000000381e157c24 */ /* 0x000fe4000f8e0215 */
[----:B------:R-:W-:Y:S01]  /*0e10*/  IMAD.MOV R27, RZ, RZ, -R32 ;  /* 0x000000ffff1b7224 */ /* 0x000fe200078e0a20 */
[----:B------:R-:W-:Y:S01]  /*0e20*/  @P0 IADD3 R24, PT, PT, R24, 0x1, RZ ;  /* 0x0000000118180810 */ /* 0x000fe20007ffe0ff */
[----:B------:R-:W-:Y:S01]  /*0e30*/  @!P6 VIADD R26, R26, 0x1 ;  /* 0x000000011a1ae836 */ /* 0x000fe20000000000 */
[----:B------:R-:W-:Y:S01]  /*0e40*/  ISETP.GE.AND P6, PT, R29, RZ, PT ;  /* 0x000000ff1d00720c */ /* 0x000fe20003fc6270 */
[----:B------:R-:W-:Y:S01]  /*0e50*/  IMAD R8, R27, UR12, R28 ;  /* 0x0000000c1b087c24 */ /* 0x000fe2000f8e021c */
[----:B------:R-:W-:Y:S01]  /*0e60*/  IABS R27, R21 ;  /* 0x00000015001b7213 */ /* 0x000fe20000000000 */
[----:B------:R-:W-:Y:S01]  /*0e70*/  @P3 VIADD R26, R26, 0x1 ;  /* 0x000000011a1a3836 */ /* 0x000fe20000000000 */
[----:B------:R-:W-:-:S02]  /*0e80*/  LOP3.LUT R28, R18, UR57, RZ, 0x3c, !PT ;  /* 0x00000039121c7c12 */ /* 0x000fc4000f8e3cff */
[----:B------:R-:W-:Y:S01]  /*0e90*/  ISETP.LT.U32.AND P0, PT, R8, UR12, PT ;  /* 0x0000000c08007c0c */ /* 0x000fe2000bf01070 */
[----:B------:R-:W-:Y:S01]  /*0ea0*/  @!P4 VIADD R9, R9, -UR11 ;  /* 0x8000000b0909cc36 */ /* 0x000fe20008000000 */
[----:B------:R-:W-:Y:S01]  /*0eb0*/  ISETP.GE.AND P5, PT, R28, RZ, PT ;  /* 0x000000ff1c00720c */ /* 0x000fe20003fa6270 */
[----:B------:R-:W-:Y:S01]  /*0ec0*/  IMAD.HI.U32 R28, R27, UR5, RZ ;  /* 0x000000051b1c7c27 */ /* 0x000fe2000f8e00ff */
[----:B------:R-:W-:Y:S02]  /*0ed0*/  LOP3.LUT R29, R4, UR55, RZ, 0x3c, !PT ;  /* 0x00000037041d7c12 */ /* 0x000fe4000f8e3cff */
[----:B------:R-:W-:Y:S01]  /*0ee0*/  ISETP.GE.U32.AND P3, PT, R9, UR11, PT ;  /* 0x0000000b09007c0c */ /* 0x000fe2000bf66070 */
[----:B------:R-:W-:Y:S01]  /*0ef0*/  @!P6 IMAD.MOV R26, RZ, RZ, -R26 ;  /* 0x000000ffff1ae224 */ /* 0x000fe200078e0a1a */
[----:B------:R-:W-:Y:S01]  /*0f00*/  IADD3 R30, PT, PT, -R28, RZ, RZ ;  /* 0x000000ff1c1e7210 */ /* 0x000fe20007ffe1ff */
[----:B------:R-:W-:Y:S01]  /*0f10*/  @!P4 VIADD R12, R12, 0x1 ;  /* 0x000000010c0cc836 */ /* 0x000fe20000000000 */
[----:B------:R-:W-:-:S03]  /*0f20*/  ISETP.GE.AND P4, PT, R29, RZ, PT ;  /* 0x000000ff1d00720c */ /* 0x000fc60003f86270 */
[----:B------:R-:W-:Y:S01]  /*0f30*/  IMAD R27, R30, UR12, R27 ;  /* 0x0000000c1e1b7c24 */ /* 0x000fe2000f8e021b */
[----:B------:R-:W-:Y:S01]  /*0f40*/  SEL R30, R41, R26, !P2 ;  /* 0x0000001a291e7207 */ /* 0x000fe20005000000 */
[----:B------:R-:W-:Y:S01]  /*0f50*/  @!P0 VIADD R8, R8, -UR12 ;  /* 0x8000000c08088c36 */ /* 0x000fe20008000000 */
[----:B------:R-:W-:Y:S01]  /*0f60*/  @!P5 IADD3 R24, PT, PT, -R24, RZ, RZ ;  /* 0x000000ff1818d210 */ /* 0x000fe20007ffe1ff */
[----:B------:R-:W-:Y:S01]  /*0f70*/  @!P0 VIADD R32, R32, 0x1 ;  /* 0x0000000120208836 */ /* 0x000fe20000000000 */
[----:B------:R-:W-:Y:S01]  /*0f80*/  ISETP.LT.U32.AND P6, PT, R27, UR12, PT ;  /* 0x0000000c1b007c0c */ /* 0x000fe2000bfc1070 */
[----:B------:R-:W-:Y:S01]  /*0f90*/  IMAD.MOV R26, RZ, RZ, -R30 ;  /* 0x000000ffff1a7224 */ /* 0x000fe200078e0a1e */
[----:B------:R-:W-:Y:S01]  /*0fa0*/  ISETP.GE.U32.AND P5, PT, R8, UR12, PT ;  /* 0x0000000c08007c0c */ /* 0x000fe2000bfa6070 */
[----:B------:R-:W-:Y:S01]  /*0fb0*/  @P3 VIADD R12, R12, 0x1 ;  /* 0x000000010c0c3836 */ /* 0x000fe20000000000 */
[----:B------:R-:W0:Y:S01]  /*0fc0*/  LDC.64 R8, c[0x0][0x390] ;  /* 0x0000e400ff087b82 */ /* 0x000e220000000a00 */
[----:B------:R-:W-:-:S03]  /*0fd0*/  IMAD R23, R26, UR56, R23 ;  /* 0x000000381a177c24 */ /* 0x000fc6000f8e0217 */
[----:B------:R-:W-:-:S04]  /*0fe0*/  @!P4 IADD3 R12, PT, PT, -R12, RZ, RZ ;  /* 0x000000ff0c0cc210 */ /* 0x000fc80007ffe1ff */
[----:B------:R-:W-:Y:S01]  /*0ff0*/  SEL R12, R33, R12, !P1 ;  /* 0x0000000c210c7207 */ /* 0x000fe20004800000 */
[----:B------:R-:W-:Y:S01]  /*1000*/  @!P6 VIADD R28, R28, 0x1 ;  /* 0x000000011c1ce836 */ /* 0x000fe20000000000 */
[----:B------:R-:W-:Y:S02]  /*1010*/  @!P6 IADD3 R27, PT, PT, R27, -UR12, RZ ;  /* 0x8000000c1b1bec10 */ /* 0x000fe4000fffe0ff */
[----:B------:R-:W-:Y:S02]  /*1020*/  @P5 IADD3 R32, PT, PT, R32, 0x1, RZ ;  /* 0x0000000120205810 */ /* 0x000fe40007ffe0ff */
[----:B------:R-:W-:Y:S02]  /*1030*/  ISETP.GE.U32.AND P3, PT, R27, UR12, PT ;  /* 0x0000000c1b007c0c */ /* 0x000fe4000bf66070 */
[----:B------:R-:W1:Y:S01]  /*1040*/  LDC.64 R26, c[0x0][0x398] ;  /* 0x0000e600ff1a7b82 */ /* 0x000e620000000a00 */
[----:B0-----:R-:W-:Y:S02]  /*1050*/  ISETP.NE.U32.AND P4, PT, R8, 0x1, PT ;  /* 0x000000010800780c */ /* 0x001fe40003f85070 */
[----:B------:R-:W-:-:S02]  /*1060*/  LOP3.LUT R8, R19, UR57, RZ, 0x3c, !PT ;  /* 0x0000003913087c12 */ /* 0x000fc4000f8e3cff */
[----:B------:R-:W-:Y:S01]  /*1070*/  ISETP.NE.AND.EX P4, PT, R9, RZ, PT, P4 ;  /* 0x000000ff0900720c */ /* 0x000fe20003f85340 */
[----:B------:R-:W-:Y:S01]  /*1080*/  IMAD.MOV R9, RZ, RZ, -R12 ;  /* 0x000000ffff097224 */ /* 0x000fe200078e0a0c */
[----:B------:R-:W-:Y:S02]  /*1090*/  ISETP.GE.AND P5, PT, R8, RZ, PT ;  /* 0x000000ff0800720c */ /* 0x000fe40003fa6270 */
[----:B------:R-:W-:-:S04]  /*10a0*/  SHF.R.S64 R8, RZ, 0x1e, R13 ;  /* 0x0000001eff087819 */ /* 0x000fc8000000100d */
[----:B------:R-:W-:Y:S02]  /*10b0*/  IADD3 R8, P6, PT, R8, UR44, RZ ;  /* 0x0000002c08087c10 */ /* 0x000fe4000ffde0ff */
[----:B-1----:R-:W-:Y:S02]  /*10c0*/  ISETP.NE.U32.AND P0, PT, R26, 0x1, PT ;  /* 0x000000011a00780c */ /* 0x002fe40003f05070 */
[----:B------:R-:W-:Y:S02]  /*10d0*/  IABS R26, R23 ;  /* 0x00000017001a7213 */ /* 0x000fe40000000000 */
[----:B------:R-:W-:Y:S01]  /*10e0*/  ISETP.NE.AND.EX P0, PT, R27, RZ, PT, P0 ;  /* 0x000000ff1b00720c */ /* 0x000fe20003f05300 */
[----:B------:R-:W-:Y:S01]  /*10f0*/  IMAD R27, R9, UR55, R4 ;  /* 0x00000037091b7c24 */ /* 0x000fe2000f8e0204 */
[----:B------:R-:W-:Y:S01]  /*1100*/  @!P5 IADD3 R32, PT, PT, -R32, RZ, RZ ;  /* 0x000000ff2020d210 */ /* 0x000fe20007ffe1ff */
[----:B------:R-:W-:-:S03]  /*1110*/  IMAD.HI.U32 R29, R26, UR5, RZ ;  /* 0x000000051a1d7c27 */ /* 0x000fc6000f8e00ff */
[----:B------:R-:W-:Y:S01]  /*1120*/  IABS R34, R27 ;  /* 0x0000001b00227213 */ /* 0x000fe20000000000 */
[----:B------:R-:W-:-:S04]  /*1130*/  IMAD.MOV R9, RZ, RZ, -R29 ;  /* 0x000000ffff097224 */ /* 0x000fc800078e0a1d */
[----:B------:R-:W-:-:S04]  /*1140*/  IMAD.HI.U32 R31, R34, UR9, RZ ;  /* 0x00000009221f7c27 */ /* 0x000fc8000f8e00ff */
[----:B------:R-:W-:Y:S02]  /*1150*/  IMAD R26, R9, UR12, R26 ;  /* 0x0000000c091a7c24 */ /* 0x000fe4000f8e021a */
[----:B------:R-:W-:-:S04]  /*1160*/  IMAD.MOV R9, RZ, RZ, -R31 ;  /* 0x000000ffff097224 */ /* 0x000fc800078e0a1f */
[----:B------:R-:W-:Y:S01]  /*1170*/  IMAD R34, R9, UR10, R34 ;  /* 0x0000000a09227c24 */ /* 0x000fe2000f8e0222 */
[----:B------:R-:W-:Y:S02]  /*1180*/  LEA.HI.X.SX32 R9, R13, UR45, 0x2, P6 ;  /* 0x0000002d0d097c11 */ /* 0x000fe4000b0f16ff */
[----:B------:R-:W-:Y:S02]  /*1190*/  LOP3.LUT R13, R27, UR56, RZ, 0x3c, !PT ;  /* 0x000000381b0d7c12 */ /* 0x000fe4000f8e3cff */
[----:B------:R-:W-:-:S13]  /*11a0*/  ISETP.LT.U32.AND P5, PT, R34, UR10, PT ;  /* 0x0000000a22007c0c */ /* 0x000fda000bfa1070 */
[----:B------:R-:W-:Y:S01]  /*11b0*/  @!P5 VIADD R34, R34, -UR10 ;  /* 0x8000000a2222dc36 */ /* 0x000fe20008000000 */
[----:B------:R-:W-:Y:S02]  /*11c0*/  @!P5 IADD3 R31, PT, PT, R31, 0x1, RZ ;  /* 0x000000011f1fd810 */ /* 0x000fe40007ffe0ff */
[----:B------:R-:W-:Y:S02]  /*11d0*/  ISETP.LT.U32.AND P5, PT, R26, UR12, PT ;  /* 0x0000000c1a007c0c */ /* 0x000fe4000bfa1070 */
[----:B------:R-:W-:Y:S02]  /*11e0*/  ISETP.GE.U32.AND P6, PT, R34, UR10, PT ;  /* 0x0000000a22007c0c */ /* 0x000fe4000bfc6070 */
[----:B------:R-:W-:-:S09]  /*11f0*/  SEL R17, R17, RZ, P4 ;  /* 0x000000ff11117207 */ /* 0x000fd20002000000 */
[----:B------:R-:W-:Y:S02]  /*1200*/  @!P5 VIADD R26, R26, -UR12 ;  /* 0x8000000c1a1adc36 */ /* 0x000fe40008000000 */
[----:B------:R-:W-:Y:S01]  /*1210*/  @P6 VIADD R31, R31, 0x1 ;  /* 0x000000011f1f6836 */ /* 0x000fe20000000000 */
[----:B------:R-:W-:Y:S01]  /*1220*/  ISETP.GE.AND P6, PT, R13, RZ, PT ;  /* 0x000000ff0d00720c */ /* 0x000fe20003fc6270 */
[----:B------:R-:W-:Y:S01]  /*1230*/  IMAD R17, R17, UR40, RZ ;  /* 0x0000002811117c24 */ /* 0x000fe2000f8e02ff */
[----:B------:R0:W4:Y:S11]  /*1240*/  LDG.E R13, desc[UR14][R8.64] ;  /* 0x0000000e080d7981 */ /* 0x000136000c1e1900 */
[----:B------:R-:W-:-:S02]  /*1250*/  @!P6 IADD3 R31, PT, PT, -R31, RZ, RZ ;  /* 0x000000ff1f1fe210 */ /* 0x000fc40007ffe1ff */
[----:B------:R-:W-:Y:S02]  /*1260*/  ISETP.GE.U32.AND P6, PT, R26, UR12, PT ;  /* 0x0000000c1a007c0c */ /* 0x000fe4000bfc6070 */
[----:B------:R-:W-:Y:S02]  /*1270*/  SEL R26, R20, RZ, P0 ;  /* 0x000000ff141a7207 */ /* 0x000fe40000000000 */
[----:B------:R-:W-:Y:S02]  /*1280*/  SEL R20, R41, R31, !P2 ;  /* 0x0000001f29147207 */ /* 0x000fe40005000000 */
[----:B0-----:R-:W-:Y:S01]  /*1290*/  LOP3.LUT R9, R21, UR57, RZ, 0x3c, !PT ;  /* 0x0000003915097c12 */ /* 0x001fe2000f8e3cff */
[----:B------:R-:W-:Y:S02]  /*12a0*/  IMAD R26, R26, UR41, R17 ;  /* 0x000000291a1a7c24 */ /* 0x000fe4000f8e0211 */
[----:B------:R-:W-:Y:S01]  /*12b0*/  IMAD.MOV R34, RZ, RZ, -R20 ;  /* 0x000000ffff227224 */ /* 0x000fe200078e0a14 */
[----:B------:R-:W-:-:S02]  /*12c0*/  SEL R17, R10, RZ, P4 ;  /* 0x000000ff0a117207 */ /* 0x000fc40002000000 */
[----:B------:R-:W-:Y:S01]  /*12d0*/  SEL R16, R16, RZ, P4 ;  /* 0x000000ff10107207 */ /* 0x000fe20002000000 */
[----:B------:R-:W-:Y:S01]  /*12e0*/  IMAD R10, R34, UR56, R27 ;  /* 0x00000038220a7c24 */ /* 0x000fe2000f8e021b */
[----:B------:R-:W-:Y:S01]  /*12f0*/  SEL R27, R11, RZ, P4 ;  /* 0x000000ff0b1b7207 */ /* 0x000fe20002000000 */
[----:B------:R-:W-:Y:S01]  /*1300*/  @P3 VIADD R28, R28, 0x1 ;  /* 0x000000011c1c3836 */ /* 0x000fe20000000000 */
[----:B------:R-:W-:Y:S02]  /*1310*/  SEL R11, R22, RZ, P0 ;  /* 0x000000ff160b7207 */ /* 0x000fe40000000000 */
[----:B------:R-:W-:Y:S01]  /*1320*/  ISETP.GE.AND P3, PT, R9, RZ, PT ;  /* 0x000000ff0900720c */ /* 0x000fe20003f66270 */
[----:B------:R-:W-:Y:S01]  /*1330*/  IMAD R9, R16, UR40, RZ ;  /* 0x0000002810097c24 */ /* 0x000fe2000f8e02ff */
[----:B------:R-:W-:Y:S01]  /*1340*/  SEL R22, R30, RZ, P0 ;  /* 0x000000ff1e167207 */ /* 0x000fe20000000000 */
[----:B------:R-:W-:Y:S01]  /*1350*/  IMAD R8, R17, UR40, RZ ;  /* 0x0000002811087c24 */ /* 0x000fe2000f8e02ff */
[----:B------:R-:W-:-:S03]  /*1360*/  MOV R16, R28 ;  /* 0x0000001c00107202 */ /* 0x000fc60000000f00 */
[----:B------:R-:W-:Y:S01]  /*1370*/  IMAD R22, R22, UR41, R9 ;  /* 0x0000002916167c24 */ /* 0x000fe2000f8e0209 */
[----:B------:R-:W-:Y:S02]  /*1380*/  LOP3.LUT R9, R23, UR57, RZ, 0x3c, !PT ;  /* 0x0000003917097c12 */ /* 0x000fe4000f8e3cff */
[----:B------:R-:W-:Y:S02]  /*1390*/  @!P5 IADD3 R29, PT, PT, R29, 0x1, RZ ;  /* 0x000000011d1dd810 */ /* 0x000fe40007ffe0ff */
[----:B------:R-:W-:Y:S01]  /*13a0*/  ISETP.GE.AND P5, PT, R9, RZ, PT ;  /* 0x000000ff0900720c */ /* 0x000fe20003fa6270 */
[----:B------:R-:W-:Y:S02]  /*13b0*/  IMAD R11, R11, UR41, R8 ;  /* 0x000000290b0b7c24 */ /* 0x000fe4000f8e0208 */
[----:B------:R-:W-:Y:S01]  /*13c0*/  IMAD R8, R27, UR40, RZ ;  /* 0x000000281b087c24 */ /* 0x000fe2000f8e02ff */
[----:B------:R-:W-:Y:S01]  /*13d0*/  LOP3.LUT R27, RZ, UR57, RZ, 0x33, !PT ;  /* 0x00000039ff1b7c12 */ /* 0x000fe2000f8e33ff */
[----:B------:R-:W-:Y:S01]  /*13e0*/  @!P3 IMAD.MOV R16, RZ, RZ, -R16 ;  /* 0x000000ffff10b224 */ /* 0x000fe200078e0a10 */
[----:B------:R-:W-:Y:S01]  /*13f0*/  ISETP.NE.AND P3, PT, RZ, UR57, PT ;  /* 0x00000039ff007c0c */ /* 0x000fe2000bf65270 */
[----:B------:R-:W-:Y:S01]  /*1400*/  @P6 VIADD R29, R29, 0x1 ;  /* 0x000000011d1d6836 */ /* 0x000fe20000000000 */
[----:B------:R-:W-:-:S02]  /*1410*/  IABS R17, R10 ;  /* 0x0000000a00117213 */ /* 0x000fc40000000000 */
[C---:B------:R-:W-:Y:S02]  /*1420*/  SEL R32, R27.reuse, R32, !P3 ;  /* 0x000000201b207207 */ /* 0x040fe40005800000 */
[----:B------:R-:W-:Y:S02]  /*1430*/  SEL R9, R27, R16, !P3 ;  /* 0x000000101b097207 */ /* 0x000fe40005800000 */
[----:B------:R-:W-:Y:S01]  /*1440*/  SEL R25, R25, RZ, P0 ;  /* 0x000000ff19197207 */ /* 0x000fe20000000000 */
[----:B------:R-:W-:Y:S01]  /*1450*/  IMAD.HI.U32 R30, R17, UR5, RZ ;  /* 0x00000005111e7c27 */ /* 0x000fe2000f8e00ff */
[----:B------:R-:W-:-:S03]  /*1460*/  IADD3 R16, PT, PT, -R32, RZ, RZ ;  /* 0x000000ff20107210 */ /* 0x000fc60007ffe1ff */
[----:B------:R-:W-:Y:S02]  /*1470*/  @!P5 IMAD.MOV R29, RZ, RZ, -R29 ;  /* 0x000000ffff1dd224 */ /* 0x000fe400078e0a1d */
[----:B------:R-:W-:Y:S01]  /*1480*/  IMAD.MOV R34, RZ, RZ, -R9 ;  /* 0x000000ffff227224 */ /* 0x000fe200078e0a09 */
[----:B------:R-:W-:Y:S01]  /*1490*/  SEL R24, R27, R24, !P3 ;  /* 0x000000181b187207 */ /* 0x000fe20005800000 */
[----:B------:R-:W-:Y:S01]  /*14a0*/  IMAD R28, R25, UR41, R8 ;  /* 0x00000029191c7c24 */ /* 0x000fe2000f8e0208 */
[----:B------:R-:W-:Y:S01]  /*14b0*/  SEL R31, R27, R29, !P3 ;  /* 0x0000001d1b1f7207 */ /* 0x000fe20005800000 */
[----:B------:R-:W-:Y:S02]  /*14c0*/  IMAD.MOV R8, RZ, RZ, -R30 ;  /* 0x000000ffff087224 */ /* 0x000fe400078e0a1e */
[----:B------:R-:W-:Y:S02]  /*14d0*/  IMAD R19, R16, UR57, R19 ;  /* 0x0000003910137c24 */ /* 0x000fe4000f8e0213 */
[----:B------:R-:W-:Y:S01]  /*14e0*/  IMAD R16, R34, UR57, R21 ;  /* 0x0000003922107c24 */ /* 0x000fe2000f8e0215 */
[----:B------:R-:W-:Y:S01]  /*14f0*/  IADD3 R21, PT, PT, R42, 0xa0, RZ ;  /* 0x000000a02a157810 */ /* 0x000fe20007ffe0ff */
[----:B------:R-:W-:-:S02]  /*1500*/  IMAD R8, R8, UR12, R17 ;  /* 0x0000000c08087c24 */ /* 0x000fc4000f8e0211 */
        /* <DEDUP_REMOVED lines=33> */
[----:B------:R-:W-:Y:S02]  /*1720*/  IABS R8, R35 ;  /* 0x0000002300087213 */ /* 0x000fe40000000000 */
[----:B------:R-:W-:Y:S02]  /*1730*/  SEL R24, R20, RZ, P0 ;  /* 0x000000ff14187207 */ /* 0x000fe40000000000 */
[----:B------:R-:W-:Y:S01]  /*1740*/  MOV R20, R8 ;  /* 0x0000000800147202 */ /* 0x000fe20000000f00 */
[----:B------:R-:W-:-:S04]  /*1750*/  IMAD R9, R12, UR40, RZ ;  /* 0x000000280c097c24 */ /* 0x000fc8000f8e02ff */
[----:B------:R-:W-:Y:S01]  /*1760*/  IMAD.HI.U32 R12, R20, UR9, RZ ;  /* 0x00000009140c7c27 */ /* 0x000fe2000f8e00ff */
[----:B------:R-:W-:-:S03]  /*1770*/  SHF.R.S64 R8, RZ, 0x1e, R4 ;  /* 0x0000001eff087819 */ /* 0x000fc60000001004 */
[----:B------:R-:W-:Y:S02]  /*1780*/  IMAD R24, R24, UR41, R9 ;  /* 0x0000002918187c24 */ /* 0x000fe4000f8e0209 */
        /* <DEDUP_REMOVED lines=14> */
[----:B------:R-:W-:-:S05]  /*1870*/  SEL R20, R41, R4, !P2 ;  /* 0x0000000429147207 */ /* 0x000fca0005000000 */
[----:B------:R-:W-:Y:S01]  /*1880*/  IMAD.MOV R34, RZ, RZ, -R20 ;  /* 0x000000ffff227224 */ /* 0x000fe200078e0a14 */
[----:B------:R-:W-:-:S03]  /*1890*/  SEL R31, R31, RZ, P4 ;  /* 0x000000ff1f1f7207 */ /* 0x000fc60002000000 */
[----:B------:R-:W-:Y:S02]  /*18a0*/  IMAD R34, R34, UR56, R35 ;  /* 0x0000003822227c24 */ /* 0x000fe4000f8e0223 */
[----:B------:R-:W-:-:S03]  /*18b0*/  IMAD R25, R25, UR42, R26 ;  /* 0x0000002a19197c24 */ /* 0x000fc6000f8e021a */
[----:B------:R-:W-:Y:S01]  /*18c0*/  IABS R26, R34 ;  /* 0x00000022001a7213 */ /* 0x000fe20000000000 */
[----:B------:R-:W-:Y:S01]  /*18d0*/  IMAD R4, R31, UR40, RZ ;  /* 0x000000281f047c24 */ /* 0x000fe2000f8e02ff */
[----:B------:R-:W-:Y:S02]  /*18e0*/  SEL R31, R20, RZ, P0 ;  /* 0x000000ff141f7207 */ /* 0x000fe40000000000 */
[----:B------:R-:W-:Y:S02]  /*18f0*/  MOV R20, R26 ;  /* 0x0000001a00147202 */ /* 0x000fe40000000f00 */
[----:B------:R-:W-:-:S03]  /*1900*/  LOP3.LUT R12, R10, UR57, RZ, 0x3c, !PT ;  /* 0x000000390a0c7c12 */ /* 0x000fc6000f8e3cff */
[----:B------:R-:W-:Y:S01]  /*1910*/  IMAD.HI.U32 R35, R20, UR5, RZ ;  /* 0x0000000514237c27 */ /* 0x000fe2000f8e00ff */
[----:B------:R-:W-:Y:S02]  /*1920*/  ISETP.GE.AND P6, PT, R12, RZ, PT ;  /* 0x000000ff0c00720c */ /* 0x000fe40003fc6270 */
[----:B------:R0:W5:Y:S01]  /*1930*/  LDG.E R12, desc[UR14][R8.64] ;  /* 0x0000000e080c7981 */ /* 0x000162000c1e1900 */
[----:B------:R-:W-:Y:S02]  /*1940*/  IMAD R31, R31, UR41, R4 ;  /* 0x000000291f1f7c24 */ /* 0x000fe4000f8e0204 */
[----:B0-----:R-:W-:-:S04]  /*1950*/  IMAD.MOV R9, RZ, RZ, -R35 ;  /* 0x000000ffff097224 */ /* 0x001fc800078e0a23 */
[----:B------:R-:W-:Y:S02]  /*1960*/  IMAD R4, R9, UR12, R20 ;  /* 0x0000000c09047c24 */ /* 0x000fe4000f8e0214 */
[----:B------:R-:W-:-:S03]  /*1970*/  @P5 VIADD R30, R30, 0x1 ;  /* 0x000000011e1e5836 */ /* 0x000fc60000000000 */
[----:B------:R-:W-:Y:S02]  /*1980*/  ISETP.LT.U32.AND P5, PT, R4, UR12, PT ;  /* 0x0000000c04007c0c */ /* 0x000fe4000bfa1070 */
[----:B------:R-:W-:Y:S02]  /*1990*/  MOV R36, R30 ;  /* 0x0000001e00247202 */ /* 0x000fe40000000f00 */
[----:B------:R-:W-:-:S04]  /*19a0*/  IADD3 R30, PT, PT, R42, 0xc0, RZ ;  /* 0x000000c02a1e7810 */ /* 0x000fc80007ffe0ff */
[----:B------:R-:W-:Y:S01]  /*19b0*/  IABS R26, R30 ;  /* 0x0000001e001a7213 */ /* 0x000fe20000000000 */
[----:B------:R-:W-:-:S04]  /*19c0*/  @!P6 IMAD.MOV R36, RZ, RZ, -R36 ;  /* 0x000000ffff24e224 */ /* 0x000fc800078e0a24 */
[----:B------:R-:W-:-:S05]  /*19d0*/  @!P5 VIADD R4, R4, -UR12 ;  /* 0x8000000c0404dc36 */ /* 0x000fca0008000000 */
[----:B------:R-:W-:Y:S01]  /*19e0*/  ISETP.GE.U32.AND P6, PT, R4, UR12, PT ;  /* 0x0000000c04007c0c */ /* 0x000fe2000bfc6070 */
        /* <DEDUP_REMOVED lines=16> */
[----:B------:R-:W-:Y:S01]  /*1af0*/  @!P5 IMAD.MOV R26, RZ, RZ, -R26 ;  /* 0x000000ffff1ad224 */ /* 0x000fe200078e0a1a */
[----:B------:R-:W-:-:S04]  /*1b00*/  SEL R36, R27, R36, !P3 ;  /* 0x000000241b247207 */ /* 0x000fc80005800000 */
[----:B------:R-:W-:Y:S01]  /*1b10*/  SEL R21, R33, R26, !P1 ;  /* 0x0000001a21157207 */ /* 0x000fe20004800000 */
[----:B------:R-:W-:-:S04]  /*1b20*/  IMAD R26, R23, UR42, R22 ;  /* 0x0000002a171a7c24 */ /* 0x000fc8000f8e0216 */
[----:B------:R-:W-:Y:S02]  /*1b30*/  IMAD.MOV R23, RZ, RZ, -R21 ;  /* 0x000000ffff177224 */ /* 0x000fe400078e0a15 */
[----:B------:R-:W-:Y:S01]  /*1b40*/  IMAD R20, R29, UR42, R28 ;  /* 0x0000002a1d147c24 */ /* 0x000fe2000f8e021c */
[----:B------:R-:W-:Y:S01]  /*1b50*/  LOP3.LUT R11, R34, UR57, RZ, 0x3c, !PT ;  /* 0x00000039220b7c12 */ /* 0x000fe2000f8e3cff */
[----:B------:R-:W-:Y:S02]  /*1b60*/  IMAD.MOV R29, RZ, RZ, -R36 ;  /* 0x000000ffff1d7224 */ /* 0x000fe400078e0a24 */
[----:B------:R-:W-:Y:S01]  /*1b70*/  IMAD R37, R23, UR55, R30 ;  /* 0x0000003717257c24 */ /* 0x000fe2000f8e021e */
[----:B------:R-:W-:Y:S01]  /*1b80*/  @P6 IADD3 R35, PT, PT, R35, 0x1, RZ ;  /* 0x0000000123236810 */ /* 0x000fe20007ffe0ff */
[----:B------:R-:W-:Y:S01]  /*1b90*/  IMAD R29, R29, UR57, R10 ;  /* 0x000000391d1d7c24 */ /* 0x000fe2000f8e020a */
[----:B------:R-:W-:Y:S02]  /*1ba0*/  PLOP3.LUT P6, PT, PT, PT, UP0, 0x40, 0x4 ;  /* 0x000000000004781c */ /* 0x000fe40003fce808 */
[----:B------:R-:W-:-:S02]  /*1bb0*/  IABS R10, R37 ;  /* 0x00000025000a7213 */ /* 0x000fc40000000000 */
[----:B------:R-:W-:Y:S02]  /*1bc0*/  ISETP.GE.AND P5, PT, R11, RZ, PT ;  /* 0x000000ff0b00720c */ /* 0x000fe40003fa6270 */
[----:B------:R0:W5:Y:S02]  /*1bd0*/  LDG.E R11, desc[UR14][R8.64] ;  /* 0x0000000e080b7981 */ /* 0x000164000c1e1900 */
[----:B0-----:R-:W-:Y:S01]  /*1be0*/  SEL R9, R36, RZ, !P6 ;  /* 0x000000ff24097207 */ /* 0x001fe20007000000 */
[----:B------:R-:W-:-:S04]  /*1bf0*/  IMAD.HI.U32 R8, R10, UR9, RZ ;  /* 0x000000090a087c27 */ /* 0x000fc8000f8e00ff */
[----:B------:R-:W-:Y:S02]  /*1c00*/  IMAD R22, R9, UR42, R24 ;  /* 0x0000002a09167c24 */ /* 0x000fe4000f8e0218 */
[----:B------:R-:W-:-:S04]  /*1c10*/  IMAD.MOV R9, RZ, RZ, -R8 ;  /* 0x000000ffff097224 */ /* 0x000fc800078e0a08 */
        /* <DEDUP_REMOVED lines=17> */
[----:B------:R-:W-:Y:S01]  /*1d30*/  IMAD.MOV.U32 R9, RZ, RZ, R10 ;  /* 0x000000ffff097224 */ /* 0x000fe200078e000a */
[----:B------:R-:W-:Y:S01]  /*1d40*/  SEL R28, R27, R35, !P3 ;  /* 0x000000231b1c7207 */ /* 0x000fe20005800000 */
        /* <DEDUP_REMOVED lines=11> */
[----:B------:R-:W-:-:S04]  /*1e00*/  SHF.R.S64 R9, RZ, 0x1e, R30 ;  /* 0x0000001eff097819 */ /* 0x000fc8000000101e */
[----:B------:R-:W-:Y:S02]  /*1e10*/  MOV R10, R8 ;  /* 0x00000008000a7202 */ /* 0x000fe40000000f00 */
[----:B------:R-:W-:Y:S02]  /*1e20*/  IADD3 R23, PT, PT, -R28, RZ, RZ ;  /* 0x000000ff1c177210 */ /* 0x000fe40007ffe1ff */
[----:B------:R-:W-:Y:S01]  /*1e30*/  IADD3 R8, P5, PT, R9, UR44, RZ ;  /* 0x0000002c09087c10 */ /* 0x000fe2000ffbe0ff */
[----:B------:R-:W-:Y:S01]  /*1e40*/  @!P6 IMAD.MOV R10, RZ, RZ, -R10 ;  /* 0x000000ffff0ae224 */ /* 0x000fe200078e0a0a */
[----:B------:R-:W-:Y:S01]  /*1e50*/  IADD3 R21, PT, PT, R42, 0xe0, RZ ;  /* 0x000000e02a157810 */ /* 0x000fe20007ffe0ff */
[----:B------:R-:W-:Y:S01]  /*1e60*/  IMAD R23, R23, UR57, R34 ;  /* 0x0000003917177c24 */ /* 0x000fe2000f8e0222 */
[----:B------:R-:W-:Y:S02]  /*1e70*/  LEA.HI.X.SX32 R9, R30, UR45, 0x2, P5 ;  /* 0x0000002d1e097c11 */ /* 0x000fe4000a8f16ff */
[----:B------:R-:W-:-:S02]  /*1e80*/  SEL R32, R27, R10, !P3 ;  /* 0x0000000a1b207207 */ /* 0x000fc40005800000 */
[----:B------:R-:W-:Y:S01]  /*1e90*/  PLOP3.LUT P5, PT, PT, PT, UP0, 0x40, 0x4 ;  /* 0x000000000004781c */ /* 0x000fe20003fae808 */
[----:B------:R0:W5:Y:S01]  /*1ea0*/  LDG.E R10, desc[UR14][R8.64] ;  /* 0x0000000e080a7981 */ /* 0x000162000c1e1900 */
[----:B------:R-:W-:Y:S02]  /*1eb0*/  PLOP3.LUT P6, PT, PT, PT, UP0, 0x40, 0x4 ;  /* 0x000000000004781c */ /* 0x000fe40003fce808 */
[----:B------:R-:W-:Y:S01]  /*1ec0*/  IABS R34, R21 ;  /* 0x0000001500227213 */ /* 0x000fe20000000000 */
[----:B------:R-:W-:Y:S01]  /*1ed0*/  IMAD.MOV R24, RZ, RZ, -R32 ;  /* 0x000000ffff187224 */ /* 0x000fe200078e0a20 */
[----:B------:R-:W-:Y:S02]  /*1ee0*/  SEL R30, R28, RZ, !P5 ;  /* 0x000000ff1c1e7207 */ /* 0x000fe40006800000 */
[----:B------:R-:W-:Y:S01]  /*1ef0*/  SEL R28, R32, RZ, !P6 ;  /* 0x000000ff201c7207 */ /* 0x000fe20007000000 */
[----:B------:R-:W-:-:S04]  /*1f00*/  IMAD.MOV.U32 R32, RZ, RZ, R34 ;  /* 0x000000ffff207224 */ /* 0x000fc800078e0022 */
        /* <DEDUP_REMOVED lines=14> */
[----:B------:R-:W-:Y:S01]  /*1ff0*/  SEL R31, R33, R8, !P1 ;  /* 0x00000008211f7207 */ /* 0x000fe20004800000 */
[----:B------:R-:W-:-:S04]  /*2000*/  IMAD R28, R28, UR42, R35 ;  /* 0x0000002a1c1c7c24 */ /* 0x000fc8000f8e0223 */
[----:B------:R-:W-:Y:S01]  /*2010*/  IMAD.MOV R8, RZ, RZ, -R31 ;  /* 0x000000ffff087224 */ /* 0x000fe200078e0a1f */
        /* <DEDUP_REMOVED lines=43> */
[----:B------:R-:W-:Y:S01]  /*22d0*/  IADD3 R21, PT, PT, R42, 0x100, RZ ;  /* 0x000001002a157810 */ /* 0x000fe20007ffe0ff */
[----:B------:R-:W-:Y:S01]  /*22e0*/  IMAD.MOV R19, RZ, RZ, -R31 ;  /* 0x000000ffff137224 */ /* 0x000fe200078e0a1f */
[----:B------:R-:W-:Y:S01]  /*22f0*/  PLOP3.LUT P5, PT, PT, PT, UP1, 0x40, 0x4 ;  /* 0x000000000004781c */ /* 0x000fe20003fae818 */
[----:B------:R0:W5:Y:S02]  /*2300*/  LDG.E R4, desc[UR14][R8.64] ;  /* 0x0000000e08047981 */ /* 0x000164000c1e1900 */
[----:B------:R-:W-:Y:S01]  /*2310*/  IMAD R19, R19, UR57, R34 ;  /* 0x0000003913137c24 */ /* 0x000fe2000f8e0222 */
[----:B------:R-:W-:-:S02]  /*2320*/  IABS R34, R21 ;  /* 0x0000001500227213 */ /* 0x000fc40000000000 */
[----:B------:R-:W-:-:S03]  /*2330*/  SEL R35, R16, RZ, !P5 ;  /* 0x000000ff10237207 */ /* 0x000fc60006800000 */
[----:B------:R-:W-:-:S04]  /*2340*/  IMAD.MOV.U32 R16, RZ, RZ, R34 ;  /* 0x000000ffff107224 */ /* 0x000fc800078e0022 */
[----:B0-----:R-:W-:-:S04]  /*2350*/  IMAD.HI.U32 R8, R16, UR7, RZ ;  /* 0x0000000710087c27 */ /* 0x001fc8000f8e00ff */
[----:B------:R-:W-:Y:S01]  /*2360*/  IMAD.MOV R9, RZ, RZ, -R8 ;  /* 0x000000ffff097224 */ /* 0x000fe200078e0a08 */
[----:B------:R-:W-:-:S03]  /*2370*/  PLOP3.LUT P6, PT, PT, PT, UP0, 0x40, 0x4 ;  /* 0x000000000004781c */ /* 0x000fc60003fce808 */
        /* <DEDUP_REMOVED lines=15> */
[----:B------:R-:W-:Y:S01]  /*2470*/  IADD3 R8, P5, PT, R18, UR46, RZ ;  /* 0x0000002e12087c10 */ /* 0x000fe2000ffbe0ff */
[----:B------:R-:W-:-:S03]  /*2480*/  IMAD R31, R31, UR42, R32 ;  /* 0x0000002a1f1f7c24 */ /* 0x000fc6000f8e0220 */
[----:B------:R-:W-:Y:S01]  /*2490*/  LEA.HI.X.SX32 R9, R18, UR47, 0x1, P5 ;  /* 0x0000002f12097c11 */ /* 0x000fe2000a8f0eff */
[----:B------:R-:W-:Y:S02]  /*24a0*/  IMAD R32, R29, UR43, R22 ;  /* 0x0000002b1d207c24 */ /* 0x000fe4000f8e0216 */
[----:B------:R-:W-:Y:S02]  /*24b0*/  IMAD.MOV R16, RZ, RZ, -R34 ;  /* 0x000000ffff107224 */ /* 0x000fe400078e0a22 */
[----:B------:R0:W2:Y:S01]  /*24c0*/  LDG.E.U8 R29, desc[UR14][R8.64] ;  /* 0x0000000e081d7981 */ /* 0x0000a2000c1e1100 */
[----:B------:R-:W-:Y:S02]  /*24d0*/  IMAD R24, R24, UR57, R37 ;  /* 0x0000003918187c24 */ /* 0x000fe4000f8e0225 */
[----:B------:R-:W-:Y:S02]  /*24e0*/  IMAD R37, R16, UR55, R21 ;  /* 0x0000003710257c24 */ /* 0x000fe4000f8e0215 */
[----:B------:R-:W-:-:S03]  /*24f0*/  IMAD R35, R35, UR43, R20 ;  /* 0x0000002b23237c24 */ /* 0x000fc6000f8e0214 */
[----:B------:R-:W-:Y:S02]  /*2500*/  IABS R22, R37 ;  /* 0x0000002500167213 */ /* 0x000fe40000000000 */
[----:B------:R-:W-:Y:S01]  /*2510*/  IADD3 R16, P5, PT, R35, UR46, RZ ;  /* 0x0000002e23107c10 */ /* 0x000fe2000ffbe0ff */
[----:B------:R-:W-:Y:S02]  /*2520*/  IMAD R20, R17, UR43, R26 ;  /* 0x0000002b11147c24 */ /* 0x000fe4000f8e021a */
[----:B------:R-:W-:Y:S01]  /*2530*/  IMAD.HI.U32 R18, R22, UR9, RZ ;  /* 0x0000000916127c27 */ /* 0x000fe2000f8e00ff */
[----:B------:R-:W-:Y:S02]  /*2540*/  R2UR UR16, R6 ;  /* 0x00000000061072ca */ /* 0x000fe400000e0000 */
[----:B------:R-:W-:Y:S02]  /*2550*/  R2UR UR17, R7 ;  /* 0x00000000071172ca */ /* 0x000fe400000e0000 */
[----:B------:R-:W-:Y:S01]  /*2560*/  LEA.HI.X.SX32 R17, R35, UR47, 0x1, P5 ;  /* 0x0000002f23117c11 */ /* 0x000fe2000a8f0eff */
[----:B------:R-:W-:-:S04]  /*2570*/  IMAD.MOV R35, RZ, RZ, -R18 ;  /* 0x000000ffff237224 */ /* 0x000fc800078e0a12 */
[----:B------:R-:W-:-:S05]  /*2580*/  IMAD R22, R35, UR10, R22 ;  /* 0x0000000a23167c24 */ /* 0x000fca000f8e0216 */
[----:B------:R-:W-:Y:S01]  /*2590*/  ISETP.LT.U32.AND P6, PT, R22, UR10, PT ;  /* 0x0000000a16007c0c */ /* 0x000fe2000bfc1070 */
[----:B------:R1:W3:Y:S01]  /*25a0*/  LDG.E.U8 R26, desc[UR16][R16.64] ;  /* 0x00000010101a7981 */ /* 0x0002e2000c1e1100 */
[----:B0-----:R-:W-:-:S11]  /*25b0*/  LOP3.LUT R8, R37, UR56, RZ, 0x3c, !PT ;  /* 0x0000003825087c12 */ /* 0x001fd6000f8e3cff */
[----:B------:R-:W-:-:S04]  /*25c0*/  @!P6 IADD3 R22, PT, PT, R22, -UR10, RZ ;  /* 0x8000000a1616ec10 */ /* 0x000fc8000fffe0ff */
[----:B------:R-:W-:Y:S01]  /*25d0*/  ISETP.GE.U32.AND P5, PT, R22, UR10, PT ;  /* 0x0000000a16007c0c */ /* 0x000fe2000bfa6070 */
[----:B------:R-:W-:Y:S01]  /*25e0*/  @!P6 VIADD R18, R18, 0x1 ;  /* 0x000000011212e836 */ /* 0x000fe20000000000 */
[----:B------:R-:W-:-:S11]  /*25f0*/  ISETP.GE.AND P6, PT, R8, RZ, PT ;  /* 0x000000ff0800720c */ /* 0x000fd60003fc6270 */
        /* <DEDUP_REMOVED lines=24> */
[----:B------:R-:W-:-:S03]  /*2780*/  IABS R9, R22 ;  /* 0x0000001600097213 */ /* 0x000fc60000000000 */
[----:B------:R-:W-:Y:S01]  /*2790*/  IMAD.MOV R16, RZ, RZ, -R8 ;  /* 0x000000ffff107224 */ /* 0x000fe200078e0a08 */
[----:B------:R-:W-:-:S05]  /*27a0*/  SEL R8, R8, RZ, !P6 ;  /* 0x000000ff08087207 */ /* 0x000fca0007000000 */
[----:B------:R-:W-:Y:S02]  /*27b0*/  IMAD R35, R8, UR42, R35 ;  /* 0x0000002a08237c24 */ /* 0x000fe4000f8e0223 */
[----:B------:R-:W-:-:S05]  /*27c0*/  IMAD.HI.U32 R8, R9, UR7, RZ ;  /* 0x0000000709087c27 */ /* 0x000fca000f8e00ff */
[----:B------:R-:W-:-:S05]  /*27d0*/  IADD3 R18, PT, PT, -R8, RZ, RZ ;  /* 0x000000ff08127210 */ /* 0x000fca0007ffe1ff */
[----:B------:R-:W-:-:S05]  /*27e0*/  IMAD R9, R18, UR11, R9 ;  /* 0x0000000b12097c24 */ /* 0x000fca000f8e0209 */
        /* <DEDUP_REMOVED lines=11> */
[----:B------:R-:W-:Y:S02]  /*28a0*/  SEL R9, R24, RZ, !P5 ;  /* 0x000000ff18097207 */ /* 0x000fe40006800000 */
[----:B------:R-:W-:Y:S02]  /*28b0*/  PLOP3.LUT P5, PT, PT, PT, UP1, 0x40, 0x4 ;  /* 0x000000000004781c */ /* 0x000fe40003fae818 */
[----:B------:R-:W-:Y:S01]  /*28c0*/  SEL R23, R33, R8, !P1 ;  /* 0x0000000821177207 */ /* 0x000fe20004800000 */
[----:B------:R-:W-:Y:S01]  /*28d0*/  IMAD R16, R16, UR57, R37 ;  /* 0x0000003910107c24 */ /* 0x000fe2000f8e0225 */
[----:B------:R-:W-:Y:S01]  /*28e0*/  SEL R8, R19, RZ, !P5 ;  /* 0x000000ff13087207 */ /* 0x000fe20006800000 */
[----:B------:R-:W-:Y:S01]  /*28f0*/  IMAD R24, R9, UR43, R28 ;  /* 0x0000002b09187c24 */ /* 0x000fe2000f8e021c */
[----:B------:R-:W-:Y:S01]  /*2900*/  PLOP3.LUT P5, PT, PT, PT, UP1, 0x40, 0x4 ;  /* 0x000000000004781c */ /* 0x000fe20003fae818 */
[----:B------:R-:W-:-:S02]  /*2910*/  IMAD.MOV R9, RZ, RZ, -R23 ;  /* 0x000000ffff097224 */ /* 0x000fc400078e0a17 */
[----:B------:R-:W-:Y:S01]  /*2920*/  IMAD R17, R17, UR43, R30 ;  /* 0x0000002b11117c24 */ /* 0x000fe2000f8e021e */
[----:B------:R-:W-:Y:S01]  /*2930*/  SEL R16, R16, RZ, !P5 ;  /* 0x000000ff10107207 */ /* 0x000fe20006800000 */
[----:B------:R-:W-:-:S04]  /*2940*/  IMAD R30, R9, UR55, R22 ;  /* 0x00000037091e7c24 */ /* 0x000fc8000f8e0216 */
[----:B------:R-:W-:Y:S01]  /*2950*/  IMAD R28, R16, UR43, R35 ;  /* 0x0000002b101c7c24 */ /* 0x000fe2000f8e0223 */
[----:B------:R-:W-:Y:S01]  /*2960*/  IABS R16, R30 ;  /* 0x0000001e00107213 */ /* 0x000fe20000000000 */
[----:B------:R-:W-:Y:S01]  /*2970*/  IMAD R31, R8, UR43, R31 ;  /* 0x0000002b081f7c24 */ /* 0x000fe2000f8e021f */
[----:B------:R-:W-:-:S03]  /*2980*/  IADD3 R8, P5, PT, R20, UR46, RZ ;  /* 0x0000002e14087c10 */ /* 0x000fc6000ffbe0ff */
[----:B------:R-:W-:Y:S01]  /*2990*/  IMAD.HI.U32 R38, R16, UR9, RZ ;  /* 0x0000000910267c27 */ /* 0x000fe2000f8e00ff */
[----:B------:R-:W-:Y:S02]  /*29a0*/  LEA.HI.X.SX32 R9, R20, UR47, 0x1, P5 ;  /* 0x0000002f14097c11 */ /* 0x000fe4000a8f0eff */
[----:B------:R-:W-:Y:S02]  /*29b0*/  IADD3 R34, P5, PT, R32, UR46, RZ ;  /* 0x0000002e20227c10 */ /* 0x000fe4000ffbe0ff */
[----:B------:R-:W-:Y:S01]  /*29c0*/  IADD3 R19, PT, PT, -R38, RZ, RZ ;  /* 0x000000ff26137210 */ /* 0x000fe20007ffe1ff */
[----:B------:R0:W4:Y:S01]  /*29d0*/  LDG.E.U8 R20, desc[UR14][R8.64] ;  /* 0x0000000e08147981 */ /* 0x000122000c1e1100 */
[----:B------:R-:W-:-:S03]  /*29e0*/  LEA.HI.X.SX32 R35, R32, UR47, 0x1, P5 ;  /* 0x0000002f20237c11 */ /* 0x000fc6000a8f0eff */
[----:B------:R-:W-:Y:S01]  /*29f0*/  IMAD R32, R19, UR10, R16 ;  /* 0x0000000a13207c24 */ /* 0x000fe2000f8e0210 */
[----:B--2---:R-:W-:Y:S01]  /*2a00*/  ISETP.NE.AND P3, PT, R29, RZ, PT ;  /* 0x000000ff1d00720c */ /* 0x004fe20003f65270 */
[----:B------:R-:W2:Y:S03]  /*2a10*/  LDG.E.U8 R34, desc[UR14][R34.64] ;  /* 0x0000000e22227981 */ /* 0x000ea6000c1e1100 */
[----:B------:R-:W-:Y:S02]  /*2a20*/  ISETP.LT.U32.AND P6, PT, R32, UR10, PT ;  /* 0x0000000a20007c0c */ /* 0x000fe4000bfc1070 */
[----:B------:R-:W-:-:S04]  /*2a30*/  IADD3 R16, P5, PT, R17, UR46, RZ ;  /* 0x0000002e11107c10 */ /* 0x000fc8000ffbe0ff */
[----:B------:R-:W-:Y:S02]  /*2a40*/  LEA.HI.X.SX32 R17, R17, UR47, 0x1, P5 ;  /* 0x0000002f11117c11 */ /* 0x000fe4000a8f0eff */
[----:B------:R-:W-:Y:S02]  /*2a50*/  IADD3 R18, P5, PT, R24, UR46, RZ ;  /* 0x0000002e18127c10 */ /* 0x000fe4000ffbe0ff */
[----:B0-----:R-:W-:Y:S01]  /*2a60*/  LOP3.LUT R8, R30, UR56, RZ, 0x3c, !PT ;  /* 0x000000381e087c12 */ /* 0x001fe2000f8e3cff */
[----:B------:R0:W5:Y:S02]  /*2a70*/  LDG.E.U8 R37, desc[UR14][R16.64] ;  /* 0x0000000e10257981 */ /* 0x000164000c1e1100 */
[----:B------:R-:W-:Y:S01]  /*2a80*/  @!P6 VIADD R32, R32, -UR10 ;  /* 0x8000000a2020ec36 */ /* 0x000fe20008000000 */
[----:B------:R-:W-:-:S04]  /*2a90*/  LEA.HI.X.SX32 R19, R24, UR47, 0x1, P5 ;  /* 0x0000002f18137c11 */ /* 0x000fc8000a8f0eff */
[----:B------:R-:W-:Y:S01]  /*2aa0*/  ISETP.GE.U32.AND P5, PT, R32, UR10, PT ;  /* 0x0000000a20007c0c */ /* 0x000fe2000bfa6070 */
[----:B------:R-:W-:Y:S01]  /*2ab0*/  @!P6 VIADD R38, R38, 0x1 ;  /* 0x000000012626e836 */ /* 0x000fe20000000000 */
[----:B------:R-:W-:Y:S01]  /*2ac0*/  ISETP.GE.AND P6, PT, R8, RZ, PT ;  /* 0x000000ff0800720c */ /* 0x000fe20003fc6270 */
[----:B------:R1:W5:Y:S01]  /*2ad0*/  LDG.E.U8 R36, desc[UR14][R18.64] ;  /* 0x0000000e12247981 */ /* 0x000362000c1e1100 */
[----:B------:R-:W3:Y:S09]  /*2ae0*/  LDC.64 R8, c[0x0][0x3f0] ;  /* 0x0000fc00ff087b82 */ /* 0x000ef20000000a00 */
[----:B------:R-:W-:-:S02]  /*2af0*/  @P5 IADD3 R38, PT, PT, R38, 0x1, RZ ;  /* 0x0000000126265810 */ /* 0x000fc40007ffe0ff */
[----:B0-----:R-:W-:-:S03]  /*2b00*/  IADD3 R16, P5, PT, R31, UR46, RZ ;  /* 0x0000002e1f107c10 */ /* 0x001fc6000ffbe0ff */
[----:B------:R-:W-:Y:S01]  /*2b10*/  @!P6 IMAD.MOV R38, RZ, RZ, -R38 ;  /* 0x000000ffff26e224 */ /* 0x000fe200078e0a26 */
[----:B------:R-:W-:-:S04]  /*2b20*/  LEA.HI.X.SX32 R17, R31, UR47, 0x1, P5 ;  /* 0x0000002f1f117c11 */ /* 0x000fc8000a8f0eff */
[----:B------:R-:W-:Y:S01]  /*2b30*/  SEL R31, R41, R38, !P2 ;  /* 0x00000026291f7207 */ /* 0x000fe20005000000 */
[----:B------:R0:W5:Y:S04]  /*2b40*/  LDG.E.U8 R24, desc[UR14][R16.64] ;  /* 0x0000000e10187981 */ /* 0x000168000c1e1100 */
[----:B-1----:R-:W-:-:S04]  /*2b50*/  IMAD.MOV R19, RZ, RZ, -R31 ;  /* 0x000000ffff137224 */ /* 0x002fc800078e0a1f */
[----:B------:R-:W-:-:S05]  /*2b60*/  IMAD R30, R19, UR56, R30 ;  /* 0x00000038131e7c24 */ /* 0x000fca000f8e021e */
[----:B------:R-:W-:-:S05]  /*2b70*/  IABS R18, R30 ;  /* 0x0000001e00127213 */ /* 0x000fca0000000000 */
[----:B------:R-:W-:Y:S01]  /*2b80*/  IMAD.HI.U32 R29, R18, UR5, RZ ;  /* 0x00000005121d7c27 */ /* 0x000fe2000f8e00ff */
[----:B---3--:R-:W-:-:S04]  /*2b90*/  R2UR UR4, R9 ;  /* 0x00000000090472ca */ /* 0x008fc800000e0000 */
[----:B------:R-:W-:-:S05]  /*2ba0*/  IADD3 R9, PT, PT, -R29, RZ, RZ ;  /* 0x000000ff1d097210 */ /* 0x000fca0007ffe1ff */
[----:B------:R-:W-:Y:S01]  /*2bb0*/  IMAD R9, R9, UR12, R18 ;  /* 0x0000000c09097c24 */ /* 0x000fe2000f8e0212 */
[----:B------:R-:W-:-:S04]  /*2bc0*/  SHF.R.S64 R18, RZ, 0x1e, R21 ;  /* 0x0000001eff127819 */ /* 0x000fc80000001015 */
[----:B------:R-:W-:-:S04]  /*2bd0*/  IADD3 R18, P5, PT, R18, UR44, RZ ;  /* 0x0000002c12127c10 */ /* 0x000fc8000ffbe0ff */
[----:B------:R-:W-:Y:S02]  /*2be0*/  LEA.HI.X.SX32 R19, R21, UR45, 0x2, P5 ;  /* 0x0000002d15137c11 */ /* 0x000fe4000a8f16ff */
[----:B------:R-:W-:Y:S02]  /*2bf0*/  ISETP.LT.U32.AND P5, PT, R9, UR12, PT ;  /* 0x0000000c09007c0c */ /* 0x000fe4000bfa1070 */
[----:B------:R-:W-:Y:S01]  /*2c00*/  ISETP.NE.AND P6, PT, R26, RZ, PT ;  /* 0x000000ff1a00720c */ /* 0x000fe20003fc5270 */
        /* <DEDUP_REMOVED lines=14> */
[----:B------:R-:W-:-:S11]  /*2cf0*/  LOP3.LUT R16, R26, UR55, RZ, 0x3c, !PT ;  /* 0x000000371a107c12 */ /* 0x000fd6000f8e3cff */
[----:B------:R-:W-:Y:S01]  /*2d00*/  @P5 VIADD R9, R9, 0x1 ;  /* 0x0000000109095836 */ /* 0x000fe20000000000 */
[----:B------:R-:W-:-:S04]  /*2d10*/  ISETP.GE.AND P5, PT, R16, RZ, PT ;  /* 0x000000ff1000720c */ /* 0x000fc80003fa6270 */
[----:B------:R-:W-:Y:S02]  /*2d20*/  MOV R38, R9 ;  /* 0x0000000900267202 */ /* 0x000fe40000000f00 */
[----:B------:R0:W3:Y:S07]  /*2d30*/  LDG.E R9, desc[UR14][R18.64] ;  /* 0x0000000e12097981 */ /* 0x0000ee000c1e1900 */
[----:B------:R-:W-:Y:S01]  /*2d40*/  @!P5 IMAD.MOV R38, RZ, RZ, -R38 ;  /* 0x000000ffff26d224 */ /* 0x000fe200078e0a26 */
[----:B------:R-:W-:-:S04]  /*2d50*/  IADD3 R16, P5, PT, R28, UR46, RZ ;  /* 0x0000002e1c107c10 */ /* 0x000fc8000ffbe0ff */
[----:B0-----:R-:W-:Y:S02]  /*2d60*/  SEL R18, R33, R38, !P1 ;  /* 0x0000002621127207 */ /* 0x001fe40004800000 */
[----:B------:R-:W-:-:S03]  /*2d70*/  LOP3.LUT R32, R30, UR57, RZ, 0x3c, !PT ;  /* 0x000000391e207c12 */ /* 0x000fc6000f8e3cff */
[----:B------:R-:W-:Y:S01]  /*2d80*/  IMAD.MOV R19, RZ, RZ, -R18 ;  /* 0x000000ffff137224 */ /* 0x000fe200078e0a12 */
[----:B------:R-:W-:-:S03]  /*2d90*/  LEA.HI.X.SX32 R17, R28, UR47, 0x1, P5 ;  /* 0x0000002f1c117c11 */ /* 0x000fc6000a8f0eff */
[----:B------:R-:W-:Y:S01]  /*2da0*/  IMAD R40, R19, UR55, R26 ;  /* 0x0000003713287c24 */ /* 0x000fe2000f8e021a */
[----:B------:R-:W-:Y:S02]  /*2db0*/  ISETP.GE.AND P6, PT, R32, RZ, PT ;  /* 0x000000ff2000720c */ /* 0x000fe40003fc6270 */
[----:B------:R0:W3:Y:S02]  /*2dc0*/  LDG.E.U8 R32, desc[UR14][R16.64] ;  /* 0x0000000e10207981 */ /* 0x0000e4000c1e1100 */
        /* <DEDUP_REMOVED lines=9> */
[----:B------:R-:W-:Y:S01]  /*2e60*/  @P3 VIADD R29, R29, 0x1 ;  /* 0x000000011d1d3836 */ /* 0x000fe20000000000 */
[----:B------:R-:W-:-:S03]  /*2e70*/  ISETP.NE.AND P3, PT, RZ, UR57, PT ;  /* 0x00000039ff007c0c */ /* 0x000fc6000bf65270 */
[----:B------:R-:W-:-:S06]  /*2e80*/  @!P6 IMAD.MOV R29, RZ, RZ, -R29 ;  /* 0x000000ffff1de224 */ /* 0x000fcc00078e0a1d */
[----:B------:R-:W-:Y:S01]  /*2e90*/  @P5 VIADD R16, R16, 0x1 ;  /* 0x0000000110105836 */ /* 0x000fe20000000000 */
[----:B------:R-:W-:Y:S02]  /*2ea0*/  ISETP.GE.AND P5, PT, R17, RZ, PT ;  /* 0x000000ff1100720c */ /* 0x000fe40003fa6270 */
[----:B------:R-:W-:Y:S02]  /*2eb0*/  SEL R23, R23, RZ, P4 ;  /* 0x000000ff17177207 */ /* 0x000fe40002000000 */
[----:B------:R-:W-:Y:S02]  /*2ec0*/  MOV R38, R16 ;  /* 0x0000001000267202 */ /* 0x000fe40000000f00 */
[----:B------:R-:W-:Y:S01]  /*2ed0*/  SEL R29, R27, R29, !P3 ;  /* 0x0000001d1b1d7207 */ /* 0x000fe20005800000 */
[----:B------:R-:W-:Y:S01]  /*2ee0*/  IMAD R28, R23, UR40, RZ ;  /* 0x00000028171c7c24 */ /* 0x000fe2000f8e02ff */
[----:B------:R-:W-:Y:S02]  /*2ef0*/  SEL R31, R31, RZ, P0 ;  /* 0x000000ff1f1f7207 */ /* 0x000fe40000000000 */
[----:B------:R-:W-:-:S03]  /*2f00*/  IADD3 R23, PT, PT, -R29, RZ, RZ ;  /* 0x000000ff1d177210 */ /* 0x000fc60007ffe1ff */
[----:B------:R-:W-:Y:S01]  /*2f10*/  @!P5 IMAD.MOV R38, RZ, RZ, -R38 ;  /* 0x000000ffff26d224 */ /* 0x000fe200078e0a26 */
[----:B------:R-:W-:Y:S01]  /*2f20*/  PLOP3.LUT P5, PT, PT, PT, UP0, 0x40, 0x4 ;  /* 0x000000000004781c */ /* 0x000fe20003fae808 */
[----:B------:R-:W-:-:S03]  /*2f30*/  IMAD R30, R23, UR57, R30 ;  /* 0x00000039171e7c24 */ /* 0x000fc6000f8e021e */
[----:B------:R-:W-:Y:S01]  /*2f40*/  SEL R29, R29, RZ, !P5 ;  /* 0x000000ff1d1d7207 */ /* 0x000fe20006800000 */
[----:B------:R-:W-:Y:S01]  /*2f50*/  IMAD R28, R31, UR41, R28 ;  /* 0x000000291f1c7c24 */ /* 0x000fe2000f8e021c */
[----:B------:R-:W-:-:S03]  /*2f60*/  PLOP3.LUT P5, PT, PT, PT, UP1, 0x40, 0x4 ;  /* 0x000000000004781c */ /* 0x000fc60003fae818 */
[----:B------:R-:W-:Y:S01]  /*2f70*/  IMAD R29, R29, UR42, R28 ;  /* 0x0000002a1d1d7c24 */ /* 0x000fe2000f8e021c */
[----:B------:R-:W-:-:S05]  /*2f80*/  SEL R30, R30, RZ, !P5 ;  /* 0x000000ff1e1e7207 */ /* 0x000fca0006800000 */
[----:B------:R-:W-:Y:S01]  /*2f90*/  IMAD R29, R30, UR43, R29 ;  /* 0x0000002b1e1d7c24 */ /* 0x000fe2000f8e021d */
[----:B------:R-:W-:Y:S02]  /*2fa0*/  SEL R30, R41, R38, !P2 ;  /* 0x00000026291e7207 */ /* 0x000fe40005000000 */
[----:B------:R-:W-:-:S03]  /*2fb0*/  SHF.R.S64 R16, RZ, 0x1e, R22 ;  /* 0x0000001eff107819 */ /* 0x000fc60000001016 */
[----:B------:R-:W-:Y:S01]  /*2fc0*/  IMAD.MOV R19, RZ, RZ, -R30 ;  /* 0x000000ffff137224 */ /* 0x000fe200078e0a1e */
[----:B------:R-:W-:-:S03]  /*2fd0*/  IADD3 R16, P5, PT, R16, UR44, RZ ;  /* 0x0000002c10107c10 */ /* 0x000fc6000ffbe0ff */
[----:B------:R-:W-:Y:S01]  /*2fe0*/  IMAD R19, R19, UR56, R40 ;  /* 0x0000003813137c24 */ /* 0x000fe2000f8e0228 */
        /* <DEDUP_REMOVED lines=12> */
[----:B------:R-:W-:-:S04]  /*30b0*/  IADD3 R38, P5, PT, R29, UR46, RZ ;  /* 0x0000002e1d267c10 */ /* 0x000fc8000ffbe0ff */
[----:B------:R-:W-:Y:S02]  /*30c0*/  LEA.HI.X.SX32 R39, R29, UR47, 0x1, P5 ;  /* 0x0000002f1d277c11 */ /* 0x000fe4000a8f0eff */
[----:B------:R-:W-:Y:S02]  /*30d0*/  ISETP.GE.AND P5, PT, R22, RZ, PT ;  /* 0x000000ff1600720c */ /* 0x000fe40003fa6270 */
[----:B------:R-:W-:Y:S01]  /*30e0*/  SEL R18, R18, RZ, P4 ;  /* 0x000000ff12127207 */ /* 0x000fe20002000000 */
[----:B------:R-:W3:Y:S01]  /*30f0*/  LDG.E.U8 R38, desc[UR14][R38.64] ;  /* 0x0000000e26267981 */ /* 0x000ee2000c1e1100 */
[----:B0-----:R-:W-:-:S03]  /*3100*/  SEL R17, R30, RZ, P0 ;  /* 0x000000ff1e117207 */ /* 0x001fc60000000000 */
[----:B------:R-:W-:-:S06]  /*3110*/  IMAD R18, R18, UR40, RZ ;  /* 0x0000002812127c24 */ /* 0x000fcc000f8e02ff */
[----:B------:R-:W-:Y:S02]  /*3120*/  @!P5 IADD3 R28, PT, PT, -R28, RZ, RZ ;  /* 0x000000ff1c1cd210 */ /* 0x000fe40007ffe1ff */
[----:B------:R-:W-:Y:S02]  /*3130*/  PLOP3.LUT P5, PT, PT, PT, UP0, 0x40, 0x4 ;  /* 0x000000000004781c */ /* 0x000fe40003fae808 */
[----:B------:R-:W-:Y:S01]  /*3140*/  SEL R28, R27, R28, !P3 ;  /* 0x0000001c1b1c7207 */ /* 0x000fe20005800000 */
[----:B------:R-:W-:Y:S01]  /*3150*/  IMAD R18, R17, UR41, R18 ;  /* 0x0000002911127c24 */ /* 0x000fe2000f8e0212 */
[----:B------:R-:W-:Y:S02]  /*3160*/  SHF.R.S64 R22, RZ, 0x1e, R26 ;  /* 0x0000001eff167819 */ /* 0x000fe4000000101a */
[----:B------:R-:W-:Y:S01]  /*3170*/  SEL R17, R28, RZ, !P5 ;  /* 0x000000ff1c117207 */ /* 0x000fe20006800000 */
[----:B------:R-:W-:Y:S01]  /*3180*/  IMAD.MOV R28, RZ, RZ, -R28 ;  /* 0x000000ffff1c7224 */ /* 0x000fe200078e0a1c */
[----:B------:R-:W-:-:S03]  /*3190*/  IADD3 R22, P6, PT, R22, UR44, RZ ;  /* 0x0000002c16167c10 */ /* 0x000fc6000ffde0ff */
[----:B------:R-:W-:Y:S01]  /*31a0*/  IMAD R19, R28, UR57, R19 ;  /* 0x000000391c137c24 */ /* 0x000fe2000f8e0213 */
[----:B------:R-:W-:Y:S02]  /*31b0*/  IADD3 R28, PT, PT, R42, 0x160, RZ ;  /* 0x000001602a1c7810 */ /* 0x000fe40007ffe0ff */
[----:B------:R-:W-:Y:S02]  /*31c0*/  LEA.HI.X.SX32 R23, R26, UR45, 0x2, P6 ;  /* 0x0000002d1a177c11 */ /* 0x000fe4000b0f16ff */
        /* <DEDUP_REMOVED lines=67> */
[----:B------:R-:W-:Y:S02]  /*3600*/  LEA.HI.X.SX32 R19, R28, UR45, 0x2, P5 ;  /* 0x0000002d1c137c11 */ /* 0x000fe4000a8f16ff */
[C---:B------:R-:W-:Y:S02]  /*3610*/  IADD3 R28, P5, PT, R22.reuse, UR46, RZ ;  /* 0x0000002e161c7c10 */ /* 0x040fe4000ffbe0ff */
[----:B------:R-:W-:Y:S01]  /*3620*/  IABS R30, R23 ;  /* 0x00000017001e7213 */ /* 0x000fe20000000000 */
[----:B------:R0:W3:Y:S01]  /*3630*/  LDG.E R18, desc[UR14][R18.64] ;  /* 0x0000000e12127981 */ /* 0x0000e2000c1e1900 */
[----:B------:R-:W-:-:S03]  /*3640*/  LEA.HI.X.SX32 R29, R22, UR47, 0x1, P5 ;  /* 0x0000002f161d7c11 */ /* 0x000fc6000a8f0eff */
[----:B------:R-:W-:Y:S02]  /*3650*/  IMAD.HI.U32 R22, R30, UR7, RZ ;  /* 0x000000071e167c27 */ /* 0x000fe4000f8e00ff */
[----:B------:R1:W3:Y:S02]  /*3660*/  LDG.E.U8 R28, desc[UR16][R28.64] ;  /* 0x000000101c1c7981 */ /* 0x0002e4000c1e1100 */
        /* <DEDUP_REMOVED lines=54> */
[----:B------:R-:W-:Y:S02]  /*39d0*/  IADD3 R22, P5, PT, R22, UR44, RZ ;  /* 0x0000002c16167c10 */ /* 0x000fe4000ffbe0ff */
[----:B----4-:R-:W-:Y:S02]  /*39e0*/  ISETP.NE.AND P6, PT, R20, RZ, PT ;  /* 0x000000ff1400720c */ /* 0x010fe40003fc5270 */
[----:B------:R-:W-:Y:S01]  /*39f0*/  LEA.HI.X.SX32 R23, R23, UR45, 0x2, P5 ;  /* 0x0000002d17177c11 */ /* 0x000fe2000a8f16ff */
[----:B------:R-:W-:Y:S01]  /*3a00*/  VIADD R20, R42, 0x1a0 ;  /* 0x000001a02a147836 */ /* 0x000fe20000000000 */
[----:B------:R-:W-:-:S03]  /*3a10*/  IADD3 R30, P5, PT, R29, UR46, RZ ;  /* 0x0000002e1d1e7c10 */ /* 0x000fc6000ffbe0ff */
[----:B------:R0:W4:Y:S01]  /*3a20*/  LDG.E R19, desc[UR14][R22.64] ;  /* 0x0000000e16137981 */ /* 0x000122000c1e1900 */
[----:B------:R-:W-:Y:S02]  /*3a30*/  LEA.HI.X.SX32 R31, R29, UR47, 0x1, P5 ;  /* 0x0000002f1d1f7c11 */ /* 0x000fe4000a8f0eff */
[----:B--2---:R-:W-:Y:S02]  /*3a40*/  ISETP.NE.AND P5, PT, R34, RZ, PT ;  /* 0x000000ff2200720c */ /* 0x004fe40003fa5270 */
[----:B------:R-:W-:Y:S01]  /*3a50*/  IABS R34, R20 ;  /* 0x0000001400227213 */ /* 0x000fe20000000000 */
[----:B------:R1:W2:Y:S04]  /*3a60*/  LDG.E.U8 R30, desc[UR14][R30.64] ;  /* 0x0000000e1e1e7981 */ /* 0x0002a8000c1e1100 */
        /* <DEDUP_REMOVED lines=61> */
[----:B------:R0:W4:Y:S01]  /*3e40*/  LDG.E R20, desc[UR14][R22.64] ;  /* 0x0000000e16147981 */ /* 0x000122000c1e1900 */
[----:B------:R-:W-:Y:S01]  /*3e50*/  LEA.HI.X.SX32 R35, R29, UR47, 0x1, P5 ;  /* 0x0000002f1d237c11 */ /* 0x000fe2000a8f0eff */
[----:B------:R-:W-:Y:S01]  /*3e60*/  IMAD.HI.U32 R29, R31, UR7, RZ ;  /* 0x000000071f1d7c27 */ /* 0x000fe2000f8e00ff */
[----:B-----5:R-:W-:-:S03]  /*3e70*/  ISETP.NE.AND P5, PT, R36, RZ, PT ;  /* 0x000000ff2400720c */ /* 0x020fc60003fa5270 */
[----:B------:R1:W5:Y:S01]  /*3e80*/  LDG.E.U8 R34, desc[UR14][R34.64] ;  /* 0x0000000e22227981 */ /* 0x000362000c1e1100 */
        /* <DEDUP_REMOVED lines=28> */
[C---:B------:R-:W-:Y:S02]  /*4050*/  IADD3 R22, PT, PT, -R36.reuse, RZ, RZ ;  /* 0x000000ff24167210 */ /* 0x040fe40007ffe1ff */
[----:B------:R-:W-:Y:S01]  /*4060*/  SEL R29, R36, RZ, P0 ;  /* 0x000000ff241d7207 */ /* 0x000fe20000000000 */
[----:B------:R-:W-:Y:S02]  /*4070*/  IMAD R36, R23, UR40, RZ ;  /* 0x0000002817247c24 */ /* 0x000fe4000f8e02ff */
        /* <DEDUP_REMOVED lines=24> */
[----:B------:R-:W-:Y:S02]  /*4200*/  IABS R23, R45 ;  /* 0x0000002d00177213 */ /* 0x000fe40000000000 */
[----:B------:R-:W-:Y:S02]  /*4210*/  P2R R44, PR, RZ, 0x40 ;  /* 0x00000040ff2c7803 */ /* 0x000fe40000000000 */
[----:B------:R-:W-:Y:S01]  /*4220*/  ISETP.NE.AND P6, PT, R37, RZ, PT ;  /* 0x000000ff2500720c */ /* 0x000fe20003fc5270 */
[----:B------:R-:W-:-:S03]  /*4230*/  IMAD.HI.U32 R22, R23, UR7, RZ ;  /* 0x0000000717167c27 */ /* 0x000fc6000f8e00ff */
[----:B------:R-:W-:Y:S02]  /*4240*/  P2R R39, PR, RZ, 0x40 ;  /* 0x00000040ff277803 */ /* 0x000fe40000000000 */
[----:B------:R-:W-:Y:S02]  /*4250*/  ISETP.NE.AND P6, PT, R24, RZ, PT ;  /* 0x000000ff1800720c */ /* 0x000fe40003fc5270 */
        /* <DEDUP_REMOVED lines=54> */
[----:B------:R-:W-:-:S04]  /*45c0*/  IADD3 R24, P5, PT, R25, UR46, RZ ;  /* 0x0000002e19187c10 */ /* 0x000fc8000ffbe0ff */
[----:B------:R-:W-:Y:S01]  /*45d0*/  LEA.HI.X.SX32 R25, R25, UR47, 0x1, P5 ;  /* 0x0000002f19197c11 */ /* 0x000fe2000a8f0eff */
[----:B------:R-:W-:Y:S01]  /*45e0*/  IMAD R31, R22, UR43, R23 ;  /* 0x0000002b161f7c24 */ /* 0x000fe2000f8e0217 */
[----:B------:R-:W-:-:S03]  /*45f0*/  SHF.R.S64 R22, RZ, 0x1e, R42 ;  /* 0x0000001eff167819 */ /* 0x000fc6000000102a */
[----:B------:R0:W3:Y:S01]  /*4600*/  LDG.E.U8 R32, desc[UR14][R24.64] ;  /* 0x0000000e18207981 */ /* 0x0000e2000c1e1100 */
[----:B------:R-:W-:Y:S02]  /*4610*/  P2R R36, PR, RZ, 0x40 ;  /* 0x00000040ff247803 */ /* 0x000fe40000000000 */
[----:B------:R-:W-:Y:S02]  /*4620*/  IADD3 R22, P6, PT, R22, UR44, RZ ;  /* 0x0000002c16167c10 */ /* 0x000fe4000ffde0ff */
[----:B------:R-:W-:Y:S02]  /*4630*/  ISETP.NE.AND P5, PT, R38, RZ, PT ;  /* 0x000000ff2600720c */ /* 0x000fe40003fa5270 */
[C---:B------:R-:W-:Y:S02]  /*4640*/  LEA.HI.X.SX32 R23, R42.reuse, UR45, 0x2, P6 ;  /* 0x0000002d2a177c11 */ /* 0x040fe4000b0f16ff */
[----:B------:R-:W-:Y:S02]  /*4650*/  IADD3 R42, PT, PT, R42, 0x200, RZ ;  /* 0x000002002a2a7810 */ /* 0x000fe40007ffe0ff */
[----:B------:R-:W-:-:S02]  /*4660*/  P2R R40, PR, RZ, 0x20 ;  /* 0x00000020ff287803 */ /* 0x000fc40000000000 */
[----:B------:R-:W-:Y:S02]  /*4670*/  ISETP.NE.AND P5, PT, R39, RZ, PT ;  /* 0x000000ff2700720c */ /* 0x000fe40003fa5270 */
[----:B------:R-:W-:Y:S02]  /*4680*/  IABS R48, R42 ;  /* 0x0000002a00307213 */ /* 0x000fe40000000000 */
[----:B------:R-:W-:Y:S02]  /*4690*/  P2R R39, PR, RZ, 0x20 ;  /* 0x00000020ff277803 */ /* 0x000fe40000000000 */
[----:B------:R-:W-:Y:S01]  /*46a0*/  ISETP.NE.AND P5, PT, R47, RZ, PT ;  /* 0x000000ff2f00720c */ /* 0x000fe20003fa5270 */
[----:B------:R-:W-:-:S04]  /*46b0*/  IMAD.HI.U32 R47, R48, UR7, RZ ;  /* 0x00000007302f7c27 */ /* 0x000fc8000f8e00ff */
[----:B0-----:R-:W-:-:S04]  /*46c0*/  IMAD.MOV R25, RZ, RZ, -R47 ;  /* 0x000000ffff197224 */ /* 0x001fc800078e0a2f */
[----:B------:R-:W-:-:S05]  /*46d0*/  IMAD R24, R25, UR11, R48 ;  /* 0x0000000b19187c24 */ /* 0x000fca000f8e0230 */
[----:B------:R-:W-:Y:S02]  /*46e0*/  ISETP.LT.U32.AND P6, PT, R24, UR11, PT ;  /* 0x0000000b18007c0c */ /* 0x000fe4000bfc1070 */
[----:B------:R-:W-:-:S11]  /*46f0*/  P2R R38, PR, RZ, 0x20 ;  /* 0x00000020ff267803 */ /* 0x000fd60000000000 */
[----:B------:R-:W-:Y:S01]  /*4700*/  @!P6 IADD3 R24, PT, PT, R24, -UR11, RZ ;  /* 0x8000000b1818ec10 */ /* 0x000fe2000fffe0ff */
[----:B------:R-:W-:-:S03]  /*4710*/  @!P6 VIADD R47, R47, 0x1 ;  /* 0x000000012f2fe836 */ /* 0x000fc60000000000 */
[----:B------:R-:W-:Y:S02]  /*4720*/  ISETP.GE.U32.AND P6, PT, R24, UR11, PT ;  /* 0x0000000b18007c0c */ /* 0x000fe4000bfc6070 */
[----:B------:R-:W-:Y:S02]  /*4730*/  ISETP.NE.AND P5, PT, R43, RZ, PT ;  /* 0x000000ff2b00720c */ /* 0x000fe40003fa5270 */
[----:B------:R0:W4:Y:S02]  /*4740*/  LDG.E R43, desc[UR14][R22.64] ;  /* 0x0000000e162b7981 */ /* 0x000124000c1e1900 */
[----:B0-----:R-:W-:-:S07]  /*4750*/  LOP3.LUT R22, R42, UR55, RZ, 0x3c, !PT ;  /* 0x000000372a167c12 */ /* 0x001fce000f8e3cff */
        /* <DEDUP_REMOVED lines=32> */
[----:B------:R-:W-:Y:S02]  /*4960*/  SEL R33, R33, RZ, P4 ;  /* 0x000000ff21217207 */ /* 0x000fe40002000000 */
[----:B------:R-:W-:-:S09]  /*4970*/  SEL R24, R41, RZ, P0 ;  /* 0x000000ff29187207 */ /* 0x000fd20000000000 */
[----:B------:R-:W-:-:S05]  /*4980*/  @!P1 IMAD.MOV R23, RZ, RZ, -R23 ;  /* 0x000000ffff179224 */ /* 0x000fca00078e0a17 */
[----:B------:R-:W-:Y:S01]  /*4990*/  SEL R23, R27, R23, !P3 ;  /* 0x000000171b177207 */ /* 0x000fe20005800000 */
[----:B------:R-:W-:-:S03]  /*49a0*/  IMAD R33, R33, UR40, RZ ;  /* 0x0000002821217c24 */ /* 0x000fc6000f8e02ff */
[----:B------:R-:W-:Y:S02]  /*49b0*/  IADD3 R25, PT, PT, -R23, RZ, RZ ;  /* 0x000000ff17197210 */ /* 0x000fe40007ffe1ff */
[----:B------:R-:W-:Y:S01]  /*49c0*/  ISETP.NE.AND P6, PT, R44, RZ, PT ;  /* 0x000000ff2c00720c */ /* 0x000fe20003fc5270 */
[----:B------:R-:W-:Y:S01]  /*49d0*/  IMAD R44, R24, UR41, R33 ;  /* 0x00000029182c7c24 */ /* 0x000fe2000f8e0221 */
[----:B------:R-:W-:Y:S01]  /*49e0*/  PLOP3.LUT P0, PT, PT, PT, UP0, 0x40, 0x4 ;  /* 0x000000000004781c */ /* 0x000fe20003f0e808 */
[----:B------:R-:W-:Y:S01]  /*49f0*/  IMAD R24, R25, UR57, R22 ;  /* 0x0000003919187c24 */ /* 0x000fe2000f8e0216 */
[----:B------:R-:W-:Y:S02]  /*4a00*/  SHF.R.S64 R22, RZ, 0x1e, R46 ;  /* 0x0000001eff167819 */ /* 0x000fe4000000102e */
[----:B------:R-:W-:Y:S02]  /*4a10*/  SEL R25, R23, RZ, !P0 ;  /* 0x000000ff17197207 */ /* 0x000fe40004000000 */
[----:B------:R-:W-:-:S04]  /*4a20*/  IADD3 R22, P0, PT, R22, UR44, RZ ;  /* 0x0000002c16167c10 */ /* 0x000fc8000ff1e0ff */
[----:B------:R-:W-:Y:S02]  /*4a30*/  LEA.HI.X.SX32 R23, R46, UR45, 0x2, P0 ;  /* 0x0000002d2e177c11 */ /* 0x000fe400080f16ff */
[----:B------:R-:W-:-:S04]  /*4a40*/  PLOP3.LUT P0, PT, PT, PT, UP1, 0x40, 0x4 ;  /* 0x000000000004781c */ /* 0x000fc80003f0e818 */
[----:B------:R-:W-:Y:S02]  /*4a50*/  SEL R27, R24, RZ, !P0 ;  /* 0x000000ff181b7207 */ /* 0x000fe40004000000 */
[----:B------:R-:W-:Y:S01]  /*4a60*/  SHF.R.S64 R24, RZ, 0x1e, R45 ;  /* 0x0000001eff187819 */ /* 0x000fe2000000102d */
[----:B------:R-:W-:-:S03]  /*4a70*/  IMAD R44, R25, UR42, R44 ;  /* 0x0000002a192c7c24 */ /* 0x000fc6000f8e022c */
[----:B------:R-:W-:-:S04]  /*4a80*/  IADD3 R24, P0, PT, R24, UR44, RZ ;  /* 0x0000002c18187c10 */ /* 0x000fc8000ff1e0ff */
[----:B------:R-:W-:Y:S02]  /*4a90*/  LEA.HI.X.SX32 R25, R45, UR45, 0x2, P0 ;  /* 0x0000002d2d197c11 */ /* 0x000fe400080f16ff */
[----:B------:R-:W-:Y:S02]  /*4aa0*/  ISETP.NE.AND P0, PT, R26, RZ, PT ;  /* 0x000000ff1a00720c */ /* 0x000fe40003f05270 */
[----:B------:R-:W-:Y:S01]  /*4ab0*/  SHF.R.S64 R26, RZ, 0x1e, R42 ;  /* 0x0000001eff1a7819 */ /* 0x000fe2000000102a */
[----:B------:R-:W-:-:S03]  /*4ac0*/  IMAD R44, R27, UR43, R44 ;  /* 0x0000002b1b2c7c24 */ /* 0x000fc6000f8e022c */
[----:B------:R-:W-:-:S04]  /*4ad0*/  IADD3 R26, P1, PT, R26, UR44, RZ ;  /* 0x0000002c1a1a7c10 */ /* 0x000fc8000ff3e0ff */
[----:B------:R-:W-:Y:S02]  /*4ae0*/  LEA.HI.X.SX32 R27, R42, UR45, 0x2, P1 ;  /* 0x0000002d2a1b7c11 */ /* 0x000fe400088f16ff */
[----:B------:R-:W-:Y:S02]  /*4af0*/  ISETP.NE.AND P1, PT, R28, RZ, PT ;  /* 0x000000ff1c00720c */ /* 0x000fe40003f25270 */
[----:B------:R-:W-:-:S04]  /*4b00*/  IADD3 R28, P2, PT, R29, UR46, RZ ;  /* 0x0000002e1d1c7c10 */ /* 0x000fc8000ff5e0ff */
[----:B------:R-:W-:Y:S02]  /*4b10*/  LEA.HI.X.SX32 R29, R29, UR47, 0x1, P2 ;  /* 0x0000002f1d1d7c11 */ /* 0x000fe400090f0eff */
[----:B--2---:R-:W-:Y:S02]  /*4b20*/  ISETP.NE.AND P2, PT, R30, RZ, PT ;  /* 0x000000ff1e00720c */ /* 0x004fe40003f45270 */
[----:B------:R-:W-:Y:S02]  /*4b30*/  IADD3 R30, P3, PT, R31, UR46, RZ ;  /* 0x0000002e1f1e7c10 */ /* 0x000fe4000ff7e0ff */
[----:B------:R-:W-:Y:S02]  /*4b40*/  R2UR UR6, R6 ;  /* 0x00000000060672ca */ /* 0x000fe400000e0000 */
[----:B------:R-:W-:Y:S02]  /*4b50*/  R2UR UR7, R7 ;  /* 0x00000000070772ca */ /* 0x000fe400000e0000 */
[----:B------:R-:W-:-:S02]  /*4b60*/  LEA.HI.X.SX32 R31, R31, UR47, 0x1, P3 ;  /* 0x0000002f1f1f7c11 */ /* 0x000fc400098f0eff */
[----:B---3--:R-:W-:Y:S02]  /*4b70*/  ISETP.NE.AND P3, PT, R32, RZ, PT ;  /* 0x000000ff2000720c */ /* 0x008fe40003f65270 */
[----:B------:R-:W-:-:S04]  /*4b80*/  IADD3 R32, P4, PT, R44, UR46, RZ ;  /* 0x0000002e2c207c10 */ /* 0x000fc8000ff9e0ff */
[----:B------:R-:W-:-:S03]  /*4b90*/  LEA.HI.X.SX32 R33, R44, UR47, 0x1, P4 ;  /* 0x0000002f2c217c11 */ /* 0x000fc6000a0f0eff */
[----:B------:R-:W2:Y:S04]  /*4ba0*/  LDG.E R22, desc[UR6][R22.64] ;  /* 0x0000000616167981 */ /* 0x000ea8000c1e1900 */
[----:B------:R-:W3:Y:S04]  /*4bb0*/  LDG.E.U8 R32, desc[UR6][R32.64] ;  /* 0x0000000620207981 */ /* 0x000ee8000c1e1100 */
[----:B------:R0:W3:Y:S04]  /*4bc0*/  LDG.E.U8 R28, desc[UR6][R28.64] ;  /* 0x000000061c1c7981 */ /* 0x0000e8000c1e1100 */
[----:B------:R1:W3:Y:S04]  /*4bd0*/  LDG.E R24, desc[UR6][R24.64] ;  /* 0x0000000618187981 */ /* 0x0002e8000c1e1900 */
[----:B------:R2:W3:Y:S04]  /*4be0*/  LDG.E.U8 R30, desc[UR6][R30.64] ;  /* 0x000000061e1e7981 */ /* 0x0004e8000c1e1100 */
[----:B------:R3:W3:Y:S01]  /*4bf0*/  LDG.E R26, desc[UR6][R26.64] ;  /* 0x000000061a1a7981 */ /* 0x0006e2000c1e1900 */
[----:B------:R-:W-:Y:S01]  /*4c00*/  FMUL R15, R15, UR4 ;  /* 0x000000040f0f7c20 */ /* 0x000fe20008400000 */
[----:B------:R-:W-:Y:S01]  /*4c10*/  ISETP.NE.AND P4, PT, R21, RZ, PT ;  /* 0x000000ff1500720c */ /* 0x000fe20003f85270 */
[----:B------:R-:W-:-:S03]  /*4c20*/  FMUL R13, R13, UR4 ;  /* 0x000000040d0d7c20 */ /* 0x000fc60008400000 */
[----:B------:R-:W-:Y:S01]  /*4c30*/  FSEL R21, R15, R8, P5 ;  /* 0x000000080f157208 */ /* 0x000fe20002800000 */
[----:B------:R-:W-:Y:S01]  /*4c40*/  FMUL R15, R14, UR4 ;  /* 0x000000040e0f7c20 */ /* 0x000fe20008400000 */
[----:B------:R-:W-:Y:S01]  /*4c50*/  ISETP.NE.AND P5, PT, R38, RZ, PT ;  /* 0x000000ff2600720c */ /* 0x000fe20003fa5270 */
[----:B----4-:R-:W-:-:S03]  /*4c60*/  FMUL R41, R43, UR4 ;  /* 0x000000042b297c20 */ /* 0x010fc60008400000 */
[-C--:B------:R-:W-:Y:S02]  /*4c70*/  FSEL R38, R15, R8.reuse, P4 ;  /* 0x000000080f267208 */ /* 0x080fe40002000000 */
[----:B------:R-:W-:Y:S02]  /*4c80*/  ISETP.NE.AND P4, PT, R36, RZ, PT ;  /* 0x000000ff2400720c */ /* 0x000fe40003f85270 */
[-C--:B------:R-:W-:Y:S02]  /*4c90*/  FSEL R36, R13, R8.reuse, P6 ;  /* 0x000000080d247208 */ /* 0x080fe40003000000 */
[----:B------:R-:W-:Y:S01]  /*4ca0*/  ISETP.NE.AND P6, PT, R37, RZ, PT ;  /* 0x000000ff2500720c */ /* 0x000fe20003fc5270 */
[----:B------:R-:W-:Y:S01]  /*4cb0*/  FMUL R37, R12, UR4 ;  /* 0x000000040c257c20 */ /* 0x000fe20008400000 */
[----:B------:R-:W-:Y:S01]  /*4cc0*/  FSEL R41, R41, R8, P3 ;  /* 0x0000000829297208 */ /* 0x000fe20001800000 */
[----:B------:R-:W-:-:S03]  /*4cd0*/  FMUL R11, R11, UR4 ;  /* 0x000000040b0b7c20 */ /* 0x000fc60008400000 */
[-C--:B------:R-:W-:Y:S02]  /*4ce0*/  FSEL R37, R37, R8.reuse, P5 ;  /* 0x0000000825257208 */ /* 0x080fe40002800000 */
[----:B------:R-:W-:Y:S02]  /*4cf0*/  ISETP.NE.AND P5, PT, R39, RZ, PT ;  /* 0x000000ff2700720c */ /* 0x000fe40003fa5270 */
[----:B------:R-:W-:Y:S02]  /*4d00*/  FMNMX R12, R41, -INF , !PT ;  /* 0xff800000290c7809 */ /* 0x000fe40007800000 */
[----:B------:R-:W-:Y:S02]  /*4d10*/  FSEL R39, R11, R8, P5 ;  /* 0x000000080b277208 */ /* 0x000fe40002800000 */
[----:B------:R-:W-:-:S04]  /*4d20*/  FMNMX R11, R12, R21, !PT ;  /* 0x000000150c0b7209 */ /* 0x000fc80007800000 */
[----:B------:R-:W-:Y:S01]  /*4d30*/  FMNMX R11, R11, R38, !PT ;  /* 0x000000260b0b7209 */ /* 0x000fe20007800000 */
[----:B0-----:R-:W-:-:S03]  /*4d40*/  FMUL R29, R10, UR4 ;  /* 0x000000040a1d7c20 */ /* 0x001fc60008400000 */
[----:B------:R-:W-:Y:S02]  /*4d50*/  FMNMX R12, R11, R36, !PT ;  /* 0x000000240b0c7209 */ /* 0x000fe40007800000 */
[----:B------:R-:W-:Y:S02]  /*4d60*/  ISETP.NE.AND P3, PT, R35, RZ, PT ;  /* 0x000000ff2300720c */ /* 0x000fe40003f65270 */
[----:B------:R-:W-:Y:S01]  /*4d70*/  FMNMX R12, R12, R37, !PT ;  /* 0x000000250c0c7209 */ /* 0x000fe20007800000 */
[----:B------:R-:W-:Y:S01]  /*4d80*/  FMUL R23, R4, UR4 ;  /* 0x0000000404177c20 */ /* 0x000fe20008400000 */
[-C--:B------:R-:W-:Y:S02]  /*4d90*/  FSEL R29, R29, R8.reuse, P3 ;  /* 0x000000081d1d7208 */ /* 0x080fe40001800000 */
[----:B------:R-:W-:Y:S01]  /*4da0*/  FMNMX R12, R12, R39, !PT ;  /* 0x000000270c0c7209 */ /* 0x000fe20007800000 */
[----:B------:R-:W-:Y:S01]  /*4db0*/  FMUL R9, R9, UR4 ;  /* 0x0000000409097c20 */ /* 0x000fe20008400000 */
[----:B------:R-:W-:-:S02]  /*4dc0*/  FSEL R23, R23, R8, P4 ;  /* 0x0000000817177208 */ /* 0x000fc40002000000 */
[----:B------:R-:W-:Y:S01]  /*4dd0*/  FMNMX R12, R12, R29, !PT ;  /* 0x0000001d0c0c7209 */ /* 0x000fe20007800000 */
[----:B------:R-:W-:Y:S01]  /*4de0*/  FMUL R35, R16, UR4 ;  /* 0x0000000410237c20 */ /* 0x000fe20008400000 */
[----:B------:R-:W-:Y:S02]  /*4df0*/  ISETP.NE.AND P5, PT, R40, RZ, PT ;  /* 0x000000ff2800720c */ /* 0x000fe40003fa5270 */
[-C--:B-1----:R-:W-:Y:S02]  /*4e00*/  FSEL R25, R9, R8.reuse, P6 ;  /* 0x0000000809197208 */ /* 0x082fe40003000000 */
        /* <DEDUP_REMOVED lines=8> */
[-C--:B------:R-:W-:Y:S02]  /*4e90*/  FSEL R45, R45, R8.reuse, P1 ;  /* 0x000000082d2d7208 */ /* 0x080fe40000800000 */
[----:B------:R-:W-:Y:S01]  /*4ea0*/  FMNMX R12, R12, R33, !PT ;  /* 0x000000210c0c7209 */ /* 0x000fe20007800000 */
[----:B------:R-:W-:Y:S01]  /*4eb0*/  FMUL R43, R20, UR4 ;  /* 0x00000004142b7c20 */ /* 0x000fe20008400000 */
[----:B-----5:R-:W-:Y:S02]  /*4ec0*/  ISETP.NE.AND P0, PT, R34, RZ, PT ;  /* 0x000000ff2200720c */ /* 0x020fe40003f05270 */
[----:B------:R-:W-:Y:S02]  /*4ed0*/  FSEL R47, R19, R8, P2 ;  /* 0x00000008132f7208 */ /* 0x000fe40001000000 */
[----:B------:R-:W-:-:S02]  /*4ee0*/  FMNMX R12, R12, R45, !PT ;  /* 0x0000002d0c0c7209 */ /* 0x000fc40007800000 */
[----:B------:R-:W-:Y:S02]  /*4ef0*/  FSEL R43, R43, R8, P0 ;  /* 0x000000082b2b7208 */ /* 0x000fe40000000000 */
[----:B------:R-:W-:-:S04]  /*4f00*/  FMNMX R12, R12, R47, !PT ;  /* 0x0000002f0c0c7209 */ /* 0x000fc80007800000 */
[----:B------:R-:W-:Y:S01]  /*4f10*/  FMNMX R12, R12, R43, !PT ;  /* 0x0000002b0c0c7209 */ /* 0x000fe20007800000 */
[----:B--2---:R-:W-:Y:S01]  /*4f20*/  FMUL R31, R22, UR4 ;  /* 0x00000004161f7c20 */ /* 0x004fe20008400000 */
[----:B---3--:R-:W-:Y:S02]  /*4f30*/  ISETP.NE.AND P2, PT, R32, RZ, PT ;  /* 0x000000ff2000720c */ /* 0x008fe40003f45270 */
[----:B------:R-:W-:Y:S01]  /*4f40*/  ISETP.NE.AND P1, PT, R28, RZ, PT ;  /* 0x000000ff1c00720c */ /* 0x000fe20003f25270 */
        /* <DEDUP_REMOVED lines=31> */
[--C-:B------:R-:W-:Y:S01]  /*5140*/  FADD R4, R25, -R14.reuse ;  /* 0x8000000e19047221 */ /* 0x100fe20000000000 */
[-C--:B------:R-:W-:Y:S01]  /*5150*/  FFMA.RM R21, R21, R12.reuse, 12582913 ;  /* 0x4b40000115157423 */ /* 0x080fe2000000400c */
[-C--:B------:R-:W-:Y:S01]  /*5160*/  FFMA.SAT R25, R36, R11.reuse, 0.5 ;  /* 0x3f00000024197423 */ /* 0x080fe2000000200b */
[----:B------:R-:W-:Y:S01]  /*5170*/  FADD R9, R15, -12583039 ;  /* 0xcb40007f0f097421 */ /* 0x000fe20000000000 */
[--C-:B------:R-:W-:Y:S01]  /*5180*/  FADD R32, R37, -R14.reuse ;  /* 0x8000000e25207221 */ /* 0x100fe20000000000 */
[--C-:B------:R-:W-:Y:S01]  /*5190*/  FADD R30, R29, -R14.reuse ;  /* 0x8000000e1d1e7221 */ /* 0x100fe20000000000 */
[-C--:B------:R-:W-:Y:S01]  /*51a0*/  FFMA.RM R25, R25, R12.reuse, 12582913 ;  /* 0x4b40000119197423 */ /* 0x080fe2000000400c */
[----:B------:R-:W-:Y:S01]  /*51b0*/  FFMA R13, R42, 1.4426950216293334961, -R9 ;  /* 0x3fb8aa3b2a0d7823 */ /* 0x000fe20000000809 */
[-C--:B------:R-:W-:Y:S01]  /*51c0*/  FFMA.RM R9, R17, R12.reuse, 12582913 ;  /* 0x4b40000111097423 */ /* 0x080fe2000000400c */
[-C--:B------:R-:W-:Y:S01]  /*51d0*/  FFMA.SAT R29, R32, R11.reuse, 0.5 ;  /* 0x3f000000201d7423 */ /* 0x080fe2000000200b */
[--C-:B------:R-:W-:Y:S01]  /*51e0*/  FADD R16, R23, -R14.reuse ;  /* 0x8000000e17107221 */ /* 0x100fe20000000000 */
[----:B------:R-:W-:Y:S01]  /*51f0*/  FFMA R42, R42, 1.925963033500011079e-08, R13 ;  /* 0x32a570602a2a7823 */ /* 0x000fe2000000000d */
[----:B------:R-:W-:Y:S01]  /*5200*/  FADD R17, R9, -12583039 ;  /* 0xcb40007f09117421 */ /* 0x000fe20000000000 */
[----:B------:R-:W-:Y:S01]  /*5210*/  FADD R13, R21, -12583039 ;  /* 0xcb40007f150d7421 */ /* 0x000fe20000000000 */
[----:B------:R-:W-:Y:S01]  /*5220*/  FFMA.RM R29, R29, R12, 12582913 ;  /* 0x4b4000011d1d7423 */ /* 0x000fe2000000400c */
[----:B------:R-:W-:Y:S01]  /*5230*/  FADD R22, R27, -R14 ;  /* 0x8000000e1b167221 */ /* 0x000fe20000000000 */
[----:B------:R-:W-:Y:S01]  /*5240*/  FFMA R17, R38, 1.4426950216293334961, -R17 ;  /* 0x3fb8aa3b26117823 */ /* 0x000fe20000000811 */
[----:B------:R-:W-:Y:S01]  /*5250*/  FFMA R13, R40, 1.4426950216293334961, -R13 ;  /* 0x3fb8aa3b280d7823 */ /* 0x000fe2000000080d */
[----:B------:R-:W-:Y:S01]  /*5260*/  MUFU.EX2 R42, R42 ;  /* 0x0000002a002a7308 */ /* 0x000fe20000000800 */
[-C--:B------:R-:W-:Y:S01]  /*5270*/  FFMA.SAT R27, R16, R11.reuse, 0.5 ;  /* 0x3f000000101b7423 */ /* 0x080fe2000000200b */
[----:B------:R-:W-:Y:S01]  /*5280*/  FFMA R38, R38, 1.925963033500011079e-08, R17 ;  /* 0x32a5706026267823 */ /* 0x000fe20000000011 */
[----:B------:R-:W-:Y:S01]  /*5290*/  FFMA.SAT R17, R34, R11, 0.5 ;  /* 0x3f00000022117423 */ /* 0x000fe2000000200b */
[----:B------:R-:W-:Y:S01]  /*52a0*/  FFMA R40, R40, 1.925963033500011079e-08, R13 ;  /* 0x32a5706028287823 */ /* 0x000fe2000000000d */
[----:B------:R-:W-:Y:S01]  /*52b0*/  FADD R13, R25, -12583039 ;  /* 0xcb40007f190d7421 */ /* 0x000fe20000000000 */
[----:B------:R-:W-:-:S02]  /*52c0*/  IMAD.SHL.U32 R15, R15, 0x800000, RZ ;  /* 0x008000000f0f7824 */ /* 0x000fc400078e00ff */
[-C--:B------:R-:W-:Y:S01]  /*52d0*/  FFMA.RM R17, R17, R12.reuse, 12582913 ;  /* 0x4b40000111117423 */ /* 0x080fe2000000400c */
[--C-:B------:R-:W-:Y:S01]  /*52e0*/  FADD R20, R31, -R14.reuse ;  /* 0x8000000e1f147221 */ /* 0x100fe20000000000 */
[C---:B------:R-:W-:Y:S01]  /*52f0*/  FFMA R13, R36.reuse, 1.4426950216293334961, -R13 ;  /* 0x3fb8aa3b240d7823 */ /* 0x040fe2000000080d */
[--C-:B------:R-:W-:Y:S01]  /*5300*/  FADD R28, R35, -R14.reuse ;  /* 0x8000000e231c7221 */ /* 0x100fe20000000000 */
[----:B------:R-:W-:Y:S01]  /*5310*/  FADD R19, R17, -12583039 ;  /* 0xcb40007f11137421 */ /* 0x000fe20000000000 */
[--C-:B------:R-:W-:Y:S01]  /*5320*/  FADD R26, R33, -R14.reuse ;  /* 0x8000000e211a7221 */ /* 0x100fe20000000000 */
[----:B------:R-:W-:Y:S01]  /*5330*/  FFMA R36, R36, 1.925963033500011079e-08, R13 ;  /* 0x32a5706024247823 */ /* 0x000fe2000000000d */
[----:B------:R-:W-:Y:S01]  /*5340*/  FADD R13, R29, -12583039 ;  /* 0xcb40007f1d0d7421 */ /* 0x000fe20000000000 */
[----:B------:R-:W-:Y:S01]  /*5350*/  FFMA R19, R34, 1.4426950216293334961, -R19 ;  /* 0x3fb8aa3b22137823 */ /* 0x000fe20000000813 */
[-C--:B------:R-:W-:Y:S01]  /*5360*/  FFMA.SAT R35, R28, R11.reuse, 0.5 ;  /* 0x3f0000001c237423 */ /* 0x080fe2000000200b */
[----:B------:R-:W0:Y:S01]  /*5370*/  MUFU.EX2 R33, R38 ;  /* 0x0000002600217308 */ /* 0x000e220000000800 */
[----:B------:R-:W-:Y:S01]  /*5380*/  FFMA R13, R32, 1.4426950216293334961, -R13 ;  /* 0x3fb8aa3b200d7823 */ /* 0x000fe2000000080d */
[----:B------:R-:W-:Y:S01]  /*5390*/  FFMA R34, R34, 1.925963033500011079e-08, R19 ;  /* 0x32a5706022227823 */ /* 0x000fe20000000013 */
[----:B------:R-:W-:Y:S01]  /*53a0*/  FFMA.SAT R19, R30, R11, 0.5 ;  /* 0x3f0000001e137423 */ /* 0x000fe2000000200b */
[--C-:B------:R-:W-:Y:S01]  /*53b0*/  FADD R10, R45, -R14.reuse ;  /* 0x8000000e2d0a7221 */ /* 0x100fe20000000000 */
[----:B------:R-:W-:Y:S01]  /*53c0*/  FFMA R32, R32, 1.925963033500011079e-08, R13 ;  /* 0x32a5706020207823 */ /* 0x000fe2000000000d */
[--C-:B------:R-:W-:Y:S01]  /*53d0*/  FADD R24, R47, -R14.reuse ;  /* 0x8000000e2f187221 */ /* 0x100fe20000000000 */
[----:B------:R-:W-:Y:S01]  /*53e0*/  FFMA.RM R19, R19, R12, 12582913 ;  /* 0x4b40000113137423 */ /* 0x000fe2000000400c */
[--C-:B------:R-:W-:Y:S01]  /*53f0*/  FADD R18, R43, -R14.reuse ;  /* 0x8000000e2b127221 */ /* 0x100fe20000000000 */
[----:B------:R-:W-:Y:S01]  /*5400*/  FADD R14, R8, -R14 ;  /* 0x8000000e080e7221 */ /* 0x000fe20000000000 */
[----:B------:R-:W-:-:S02]  /*5410*/  IMAD.SHL.U32 R8, R9, 0x800000, RZ ;  /* 0x0080000009087824 */ /* 0x000fc400078e00ff */
[----:B------:R-:W-:Y:S01]  /*5420*/  FADD R13, R19, -12583039 ;  /* 0xcb40007f130d7421 */ /* 0x000fe20000000000 */
[----:B------:R-:W-:Y:S01]  /*5430*/  MUFU.EX2 R32, R32 ;  /* 0x0000002000207308 */ /* 0x000fe20000000800 */
[----:B------:R-:W-:Y:S01]  /*5440*/  IMAD.SHL.U32 R29, R29, 0x800000, RZ ;  /* 0x008000001d1d7824 */ /* 0x000fe200078e00ff */
[----:B------:R-:W-:Y:S01]  /*5450*/  SHF.L.U32 R17, R17, 0x17, RZ ;  /* 0x0000001711117819 */ /* 0x000fe200000006ff */
[----:B------:R-:W-:Y:S01]  /*5460*/  FFMA R23, R30, 1.4426950216293334961, -R13 ;  /* 0x3fb8aa3b1e177823 */ /* 0x000fe2000000080d */
[----:B------:R-:W-:Y:S01]  /*5470*/  FFMA.RM R13, R27, R12, 12582913 ;  /* 0x4b4000011b0d7423 */ /* 0x000fe2000000400c */
[----:B0-----:R-:W-:Y:S01]  /*5480*/  FMUL R8, R8, R33 ;  /* 0x0000002108087220 */ /* 0x001fe20000400000 */
[----:B------:R-:W-:Y:S02]  /*5490*/  IMAD.SHL.U32 R19, R19, 0x800000, RZ ;  /* 0x0080000013137824 */ /* 0x000fe400078e00ff */
[----:B------:R-:W-:Y:S01]  /*54a0*/  FFMA R30, R30, 1.925963033500011079e-08, R23 ;  /* 0x32a570601e1e7823 */ /* 0x000fe20000000017 */
[----:B------:R-:W-:Y:S01]  /*54b0*/  FADD R23, R13, -12583039 ;  /* 0xcb40007f0d177421 */ /* 0x000fe20000000000 */
[----:B------:R-:W0:Y:S01]  /*54c0*/  MUFU.EX2 R34, R34 ;  /* 0x0000002200227308 */ /* 0x000e220000000800 */
[----:B------:R-:W-:-:S02]  /*54d0*/  FFMA.SAT R39, R14, R11, 0.5 ;  /* 0x3f0000000e277423 */ /* 0x000fc4000000200b */
[----:B------:R-:W-:-:S04]  /*54e0*/  FFMA R23, R16, 1.4426950216293334961, -R23 ;  /* 0x3fb8aa3b10177823 */ /* 0x000fc80000000817 */
[----:B------:R-:W-:Y:S01]  /*54f0*/  FFMA R27, R16, 1.925963033500011079e-08, R23 ;  /* 0x32a57060101b7823 */ /* 0x000fe20000000017 */
[----:B------:R-:W-:Y:S01]  /*5500*/  FMUL R16, R15, R42 ;  /* 0x0000002a0f107220 */ /* 0x000fe20000400000 */
[----:B------:R-:W-:Y:S01]  /*5510*/  FFMA.SAT R15, R4, R11, 0.5 ;  /* 0x3f000000040f7423 */ /* 0x000fe2000000200b */
[----:B------:R-:W1:Y:S03]  /*5520*/  MUFU.EX2 R23, R40 ;  /* 0x0000002800177308 */ /* 0x000e660000000800 */
[----:B------:R-:W-:-:S04]  /*5530*/  FFMA.RM R15, R15, R12, 12582913 ;  /* 0x4b4000010f0f7423 */ /* 0x000fc8000000400c */
[----:B------:R-:W-:Y:S01]  /*5540*/  FADD R31, R15, -12583039 ;  /* 0xcb40007f0f1f7421 */ /* 0x000fe20000000000 */
[----:B------:R-:W-:Y:S01]  /*5550*/  MUFU.EX2 R30, R30 ;  /* 0x0000001e001e7308 */ /* 0x000fe20000000800 */
[----:B0-----:R-:W-:Y:S01]  /*5560*/  FMUL R17, R17, R34 ;  /* 0x0000002211117220 */ /* 0x001fe20000400000 */
[----:B------:R-:W-:Y:S02]  /*5570*/  IMAD.SHL.U32 R15, R15, 0x800000, RZ ;  /* 0x008000000f0f7824 */ /* 0x000fe400078e00ff */
[----:B------:R-:W-:-:S04]  /*5580*/  FFMA R31, R4, 1.4426950216293334961, -R31 ;  /* 0x3fb8aa3b041f7823 */ /* 0x000fc8000000081f */
[----:B------:R-:W-:Y:S01]  /*5590*/  FFMA R31, R4, 1.925963033500011079e-08, R31 ;  /* 0x32a57060041f7823 */ /* 0x000fe2000000001f */
[----:B------:R-:W-:Y:S01]  /*55a0*/  SHF.L.U32 R4, R21, 0x17, RZ ;  /* 0x0000001715047819 */ /* 0x000fe200000006ff */
[----:B------:R-:W-:Y:S01]  /*55b0*/  FFMA.RM R21, R35, R12, 12582913 ;  /* 0x4b40000123157423 */ /* 0x000fe2000000400c */
[----:B------:R-:W-:Y:S01]  /*55c0*/  FFMA.SAT R35, R10, R11, 0.5 ;  /* 0x3f0000000a237423 */ /* 0x000fe2000000200b */
[----:B------:R-:W-:Y:S02]  /*55d0*/  MUFU.EX2 R37, R27 ;  /* 0x0000001b00257308 */ /* 0x000fe40000000800 */
[----:B-1----:R-:W-:Y:S01]  /*55e0*/  FMUL R4, R4, R23 ;  /* 0x0000001704047220 */ /* 0x002fe20000400000 */
        /* <DEDUP_REMOVED lines=11> */
[----:B------:R-:W-:Y:S01]  /*56a0*/  SHF.L.U32 R9, R25, 0x17, RZ ;  /* 0x0000001719097819 */ /* 0x000fe200000006ff */
[----:B------:R-:W-:-:S04]  /*56b0*/  FFMA.RM R25, R35, R12, 12582913 ;  /* 0x4b40000123197423 */ /* 0x000fc8000000400c */
[----:B------:R-:W-:Y:S01]  /*56c0*/  FADD R35, R25, -12583039 ;  /* 0xcb40007f19237421 */ /* 0x000fe20000000000 */
[----:B0-----:R-:W-:Y:S01]  /*56d0*/  FMUL R9, R9, R36 ;  /* 0x0000002409097220 */ /* 0x001fe20000400000 */
[----:B------:R-:W-:Y:S01]  /*56e0*/  MUFU.EX2 R33, R33 ;  /* 0x0000002100217308 */ /* 0x000fe20000000800 */
[----:B-1----:R-:W-:Y:S01]  /*56f0*/  FMUL R21, R21, R28 ;  /* 0x0000001c15157220 */ /* 0x002fe20000400000 */
[----:B------:R-:W-:Y:S01]  /*5700*/  FFMA R35, R10, 1.4426950216293334961, -R35 ;  /* 0x3fb8aa3b0a237823 */ /* 0x000fe20000000823 */
[----:B------:R-:W-:-:S03]  /*5710*/  IMAD.SHL.U32 R28, R23, 0x800000, RZ ;  /* 0x00800000171c7824 */ /* 0x000fc600078e00ff */
[----:B------:R-:W-:Y:S01]  /*5720*/  FFMA R35, R10, 1.925963033500011079e-08, R35 ;  /* 0x32a570600a237823 */ /* 0x000fe20000000023 */
[----:B------:R-:W-:Y:S01]  /*5730*/  FMUL R10, R29, R32 ;  /* 0x000000201d0a7220 */ /* 0x000fe20000400000 */
[----:B------:R-:W-:Y:S01]  /*5740*/  FFMA.SAT R29, R24, R11, 0.5 ;  /* 0x3f000000181d7423 */ /* 0x000fe2000000200b */
[----:B------:R-:W0:Y:S03]  /*5750*/  MUFU.EX2 R36, R31 ;  /* 0x0000001f00247308 */ /* 0x000e260000000800 */
[----:B------:R-:W-:-:S04]  /*5760*/  FFMA.RM R26, R29, R12, 12582913 ;  /* 0x4b4000011d1a7423 */ /* 0x000fc8000000400c */
[----:B------:R-:W-:Y:S01]  /*5770*/  FADD R29, R26, -12583039 ;  /* 0xcb40007f1a1d7421 */ /* 0x000fe20000000000 */
[----:B------:R-:W1:Y:S03]  /*5780*/  MUFU.EX2 R35, R35 ;  /* 0x0000002300237308 */ /* 0x000e660000000800 */
        /* <DEDUP_REMOVED lines=9> */
[----:B------:R-:W-:-:S03]  /*5820*/  FMUL R18, R19, R30 ;  /* 0x0000001e13127220 */ /* 0x000fc60000400000 */
[----:B------:R-:W-:Y:S01]  /*5830*/  FFMA.RM R29, R29, R12, 12582913 ;  /* 0x4b4000011d1d7423 */ /* 0x000fe2000000400c */
[----:B------:R-:W2:Y:S03]  /*5840*/  MUFU.EX2 R34, R34 ;  /* 0x0000002200227308 */ /* 0x000ea60000000800 */
[----:B------:R-:W-:-:S04]  /*5850*/  FADD R19, R29, -12583039 ;  /* 0xcb40007f1d137421 */ /* 0x000fc80000000000 */
[----:B------:R-:W-:-:S04]  /*5860*/  FFMA R19, R20, 1.4426950216293334961, -R19 ;  /* 0x3fb8aa3b14137823 */ /* 0x000fc80000000813 */
[----:B------:R-:W-:Y:S01]  /*5870*/  FFMA R30, R20, 1.925963033500011079e-08, R19 ;  /* 0x32a57060141e7823 */ /* 0x000fe20000000013 */
[----:B------:R-:W-:Y:S01]  /*5880*/  FFMA.SAT R19, R22, R11, 0.5 ;  /* 0x3f00000016137423 */ /* 0x000fe2000000200b */
[----:B------:R-:W-:Y:S02]  /*5890*/  SHF.L.U32 R20, R13, 0x17, RZ ;  /* 0x000000170d147819 */ /* 0x000fe400000006ff */
[----:B------:R-:W3:Y:S01]  /*58a0*/  MUFU.EX2 R31, R30 ;  /* 0x0000001e001f7308 */ /* 0x000ee20000000800 */
[-C--:B------:R-:W-:Y:S01]  /*58b0*/  FFMA.RM R11, R19, R12.reuse, 12582913 ;  /* 0x4b400001130b7423 */ /* 0x080fe2000000400c */
[----:B------:R-:W-:-:S03]  /*58c0*/  FFMA.RM R12, R39, R12, 12582913 ;  /* 0x4b400001270c7423 */ /* 0x000fc6000000400c */
[----:B------:R-:W-:-:S04]  /*58d0*/  FADD R19, R11, -12583039 ;  /* 0xcb40007f0b137421 */ /* 0x000fc80000000000 */
[----:B------:R-:W-:-:S04]  /*58e0*/  FFMA R19, R22, 1.4426950216293334961, -R19 ;  /* 0x3fb8aa3b16137823 */ /* 0x000fc80000000813 */
[----:B------:R-:W-:Y:S01]  /*58f0*/  FFMA R27, R22, 1.925963033500011079e-08, R19 ;  /* 0x32a57060161b7823 */ /* 0x000fe20000000013 */
[----:B------:R-:W-:-:S04]  /*5900*/  FADD R19, RZ, R16 ;  /* 0x00000010ff137221 */ /* 0x000fc80000000000 */
[----:B------:R-:W-:Y:S01]  /*5910*/  FADD R13, R19, R4 ;  /* 0x00000004130d7221 */ /* 0x000fe20000000000 */
[----:B------:R-:W-:Y:S01]  /*5920*/  FMUL R19, R20, R37 ;  /* 0x0000002514137220 */ /* 0x000fe20000400000 */
[----:B------:R-:W4:Y:S02]  /*5930*/  MUFU.EX2 R27, R27 ;  /* 0x0000001b001b7308 */ /* 0x000f240000000800 */
[----:B------:R-:W-:-:S04]  /*5940*/  FADD R20, R13, R8 ;  /* 0x000000080d147221 */ /* 0x000fc80000000000 */
[----:B------:R-:W-:Y:S01]  /*5950*/  FADD R13, R20, R9 ;  /* 0x00000009140d7221 */ /* 0x000fe20000000000 */
[----:B0-----:R-:W-:Y:S01]  /*5960*/  FMUL R20, R15, R36 ;  /* 0x000000240f147220 */ /* 0x001fe20000400000 */
[----:B------:R-:W-:Y:S01]  /*5970*/  FADD R15, R12, -12583039 ;  /* 0xcb40007f0c0f7421 */ /* 0x000fe20000000000 */
[----:B------:R-:W-:Y:S01]  /*5980*/  SHF.L.U32 R36, R25, 0x17, RZ ;  /* 0x0000001719247819 */ /* 0x000fe200000006ff */
[----:B------:R-:W-:Y:S01]  /*5990*/  FADD R22, R13, R10 ;  /* 0x0000000a0d167221 */ /* 0x000fe20000000000 */
[----:B------:R-:W-:Y:S01]  /*59a0*/  SHF.L.U32 R25, R24, 0x17, RZ ;  /* 0x0000001718197819 */ /* 0x000fe200000006ff */
[----:B------:R-:W-:Y:S01]  /*59b0*/  FFMA R15, R14, 1.4426950216293334961, -R15 ;  /* 0x3fb8aa3b0e0f7823 */ /* 0x000fe2000000080f */
[----:B------:R-:W-:Y:S02]  /*59c0*/  IMAD.SHL.U32 R12, R12, 0x800000, RZ ;  /* 0x008000000c0c7824 */ /* 0x000fe400078e00ff */
[----:B------:R-:W-:Y:S01]  /*59d0*/  FADD R13, R22, R17 ;  /* 0x00000011160d7221 */ /* 0x000fe20000000000 */
[----:B-1----:R-:W-:Y:S01]  /*59e0*/  FMUL R23, R36, R35 ;  /* 0x0000002324177220 */ /* 0x002fe20000400000 */
[----:B--2---:R-:W-:-:S02]  /*59f0*/  FMUL R25, R25, R34 ;  /* 0x0000002219197220 */ /* 0x004fc40000400000 */
[----:B------:R-:W-:-:S04]  /*5a00*/  FADD R22, R13, R18 ;  /* 0x000000120d167221 */ /* 0x000fc80000000000 */
[----:B------:R-:W-:Y:S01]  /*5a10*/  FADD R13, R22, R19 ;  /* 0x00000013160d7221 */ /* 0x000fe20000000000 */
[----:B------:R-:W-:Y:S01]  /*5a20*/  FMUL R22, R28, R33 ;  /* 0x000000211c167220 */ /* 0x000fe20000400000 */
[----:B------:R-:W-:Y:S01]  /*5a30*/  FFMA R33, R14, 1.925963033500011079e-08, R15 ;  /* 0x32a570600e217823 */ /* 0x000fe2000000000f */
[----:B------:R-:W-:Y:S02]  /*5a40*/  IMAD.SHL.U32 R15, R26, 0x800000, RZ ;  /* 0x008000001a0f7824 */ /* 0x000fe400078e00ff */
[----:B------:R-:W-:Y:S01]  /*5a50*/  FADD R28, R13, R20 ;  /* 0x000000140d1c7221 */ /* 0x000fe20000000000 */
[----:B------:R-:W-:Y:S02]  /*5a60*/  IMAD.SHL.U32 R26, R29, 0x800000, RZ ;  /* 0x008000001d1a7824 */ /* 0x000fe400078e00ff */
[----:B------:R-:W-:Y:S01]  /*5a70*/  FMUL R24, R15, R32 ;  /* 0x000000200f187220 */ /* 0x000fe20000400000 */
[----:B------:R-:W-:Y:S01]  /*5a80*/  FADD R13, R28, R21 ;  /* 0x000000151c0d7221 */ /* 0x000fe20000000000 */
[----:B------:R-:W0:Y:S01]  /*5a90*/  MUFU.EX2 R33, R33 ;  /* 0x0000002100217308 */ /* 0x000e220000000800 */
[----:B------:R-:W-:Y:S01]  /*5aa0*/  SHF.L.U32 R28, R11, 0x17, RZ ;  /* 0x000000170b1c7819 */ /* 0x000fe200000006ff */
[----:B---3--:R-:W-:Y:S01]  /*5ab0*/  FMUL R26, R26, R31 ;  /* 0x0000001f1a1a7220 */ /* 0x008fe20000400000 */
[----:B------:R-:W-:-:S03]  /*5ac0*/  FADD R14, R13, R22 ;  /* 0x000000160d0e7221 */ /* 0x000fc60000000000 */
[----:B----4-:R-:W-:Y:S01]  /*5ad0*/  FMUL R28, R28, R27 ;  /* 0x0000001b1c1c7220 */ /* 0x010fe20000400000 */
[----:B------:R-:W-:-:S04]  /*5ae0*/  FADD R13, R14, R23 ;  /* 0x000000170e0d7221 */ /* 0x000fc80000000000 */
[----:B------:R-:W-:-:S04]  /*5af0*/  FADD R14, R13, R24 ;  /* 0x000000180d0e7221 */ /* 0x000fc80000000000 */
        /* <DEDUP_REMOVED lines=14> */
.L_x_3777:
        /* <DEDUP_REMOVED lines=12> */
[----:B0-----:R-:W-:Y:S05]  /*5ca0*/  CALL.REL.NOINC `($__internal_41_$__cuda_sm3x_div_rn_noftz_f32_slowpath) ;  /* 0x0000002000607944 */ /* 0x001fea0003c00000 */
[----:B------:R-:W-:-:S07]  /*5cb0*/  IMAD.MOV.U32 R14, RZ, RZ, R11 ;  /* 0x000000ffff0e7224 */ /* 0x000fce00078e000b */
.L_x_3732:
[----:B------:R-:W-:Y:S05]  /*5cc0*/  BSYNC.RECONVERGENT B3 ;  /* 0x0000000000037941 */ /* 0x000fea0003800200 */
.L_x_3731:
        /* <DEDUP_REMOVED lines=12> */
[----:B0-----:R-:W-:Y:S05]  /*5d90*/  CALL.REL.NOINC `($__internal_41_$__cuda_sm3x_div_rn_noftz_f32_slowpath) ;  /* 0x0000002000247944 */ /* 0x001fea0003c00000 */
[----:B------:R-:W-:-:S07]  /*5da0*/  MOV R15, R11 ;  /* 0x0000000b000f7202 */ /* 0x000fce0000000f00 */
.L_x_3734:
[----:B------:R-:W-:Y:S05]  /*5db0*/  BSYNC.RECONVERGENT B3 ;  /* 0x0000000000037941 */ /* 0x000fea0003800200 */
.L_x_3733:
        /* <DEDUP_REMOVED lines=12> */
[----:B0-----:R-:W-:Y:S05]  /*5e80*/  CALL.REL.NOINC `($__internal_41_$__cuda_sm3x_div_rn_noftz_f32_slowpath) ;  /* 0x0000001c00e87944 */ /* 0x001fea0003c00000 */
[----:B------:R-:W-:-:S07]  /*5e90*/  IMAD.MOV.U32 R4, RZ, RZ, R11 ;  /* 0x000000ffff047224 */ /* 0x000fce00078e000b */
.L_x_3736:
[----:B------:R-:W-:Y:S05]  /*5ea0*/  BSYNC.RECONVERGENT B3 ;  /* 0x0000000000037941 */ /* 0x000fea0003800200 */
.L_x_3735:
        /* <DEDUP_REMOVED lines=14> */
.L_x_3738:
[----:B------:R-:W-:Y:S05]  /*5f90*/  BSYNC.RECONVERGENT B3 ;  /* 0x0000000000037941 */ /* 0x000fea0003800200 */
.L_x_3737:
        /* <DEDUP_REMOVED lines=14> */
.L_x_3740:
[----:B------:R-:W-:Y:S05]  /*6080*/  BSYNC.RECONVERGENT B3 ;  /* 0x0000000000037941 */ /* 0x000fea0003800200 */
.L_x_3739:
        /* <DEDUP_REMOVED lines=14> */
.L_x_3742:
[----:B------:R-:W-:Y:S05]  /*6170*/  BSYNC.RECONVERGENT B3 ;  /* 0x0000000000037941 */ /* 0x000fea0003800200 */
.L_x_3741:
        /* <DEDUP_REMOVED lines=14> */
.L_x_3744:
[----:B------:R-:W-:Y:S05]  /*6260*/  BSYNC.RECONVERGENT B3 ;  /* 0x0000000000037941 */ /* 0x000fea0003800200 */
.L_x_3743:
        /* <DEDUP_REMOVED lines=14> */
.L_x_3746:
[----:B------:R-:W-:Y:S05]  /*6350*/  BSYNC.RECONVERGENT B3 ;  /* 0x0000000000037941 */ /* 0x000fea0003800200 */
.L_x_3745:
        /* <DEDUP_REMOVED lines=14> */
.L_x_3748:
[----:B------:R-:W-:Y:S05]  /*6440*/  BSYNC.RECONVERGENT B3 ;  /* 0x0000000000037941 */ /* 0x000fea0003800200 */
.L_x_3747:
        /* <DEDUP_REMOVED lines=14> */
.L_x_3750:
[----:B------:R-:W-:Y:S05]  /*6530*/  BSYNC.RECONVERGENT B3 ;  /* 0x0000000000037941 */ /* 0x000fea0003800200 */
.L_x_3749:
        /* <DEDUP_REMOVED lines=14> */
.L_x_3752:
[----:B------:R-:W-:Y:S05]  /*6620*/  BSYNC.RECONVERGENT B3 ;  /* 0x0000000000037941 */ /* 0x000fea0003800200 */
.L_x_3751:
        /* <DEDUP_REMOVED lines=14> */
.L_x_3754:
[----:B------:R-:W-:Y:S05]  /*6710*/  BSYNC.RECONVERGENT B3 ;  /* 0x0000000000037941 */ /* 0x000fea0003800200 */
.L_x_3753:
        /* <DEDUP_REMOVED lines=14> */
.L_x_3756:
[----:B------:R-:W-:Y:S05]  /*6800*/  BSYNC.RECONVERGENT B3 ;  /* 0x0000000000037941 */ /* 0x000fea0003800200 */
.L_x_3755:
        /* <DEDUP_REMOVED lines=14> */
.L_x_3758:
[----:B------:R-:W-:Y:S05]  /*68f0*/  BSYNC.RECONVERGENT B3 ;  /* 0x0000000000037941 */ /* 0x000fea0003800200 */
.L_x_3757:
        /* <DEDUP_REMOVED lines=14> */
.L_x_3760:
[----:B------:R-:W-:Y:S05]  /*69e0*/  BSYNC.RECONVERGENT B3 ;  /* 0x0000000000037941 */ /* 0x000fea0003800200 */
.L_x_3759:
        /* <DEDUP_REMOVED lines=14> */
.L_x_3762:
[----:B------:R-:W-:Y:S05]  /*6ad0*/  BSYNC.RECONVERGENT B3 ;  /* 0x0000000000037941 */ /* 0x000fea0003800200 */
.L_x_3761:
        /* <DEDUP_REMOVED lines=13> */
.L_x_3764:
[----:B------:R-:W-:Y:S05]  /*6bb0*/  BSYNC.RECONVERGENT B3 ;  /* 0x0000000000037941 */ /* 0x000fea0003800200 */
.L_x_3763:
        /* <DEDUP_REMOVED lines=57> */
.L_x_3729:
[----:B------:R-:W-:Y:S05]  /*6f50*/  EXIT ;  /* 0x000000000000794d */ /* 0x000fea0003800000 */
.L_x_3730:
[----:B------:R-:W-:Y:S01]  /*6f60*/  BSSY B1, `(.L_x_3766) ;  /* 0x0000007000017945 */ /* 0x000fe20003800000 */
[----:B------:R-:W-:Y:S01]  /*6f70*/  MOV R12, 0x10 ;  /* 0x00000010000c7802 */ /* 0x000fe20000000f00 */
[----:B------:R-:W-:Y:S01]  /*6f80*/  IMAD.MOV.U32 R11, RZ, RZ, 0x1f ;  /* 0x0000001fff0b7424 */ /* 0x000fe200078e00ff */
[----:B------:R-:W-:-:S07]  /*6f90*/  MOV R15, 0xffffffff ;  /* 0xffffffff000f7802 */ /* 0x000fce0000000f00 */
[----:B------:R-:W-:Y:S05]  /*6fa0*/  WARPSYNC.COLLECTIVE R15, `(.L_x_3767) ;  /* 0x000000000f087348 */ /* 0x000fea0003c00000 */
[----:B------:R0:W1:Y:S02]  /*6fb0*/  SHFL.BFLY P6, R14, R13, R12, R11 ;  /* 0x0c00000c0d0e7389 */ /* 0x00006400000c000b */
[----:B01----:R-:W-:Y:S05]  /*6fc0*/  ENDCOLLECTIVE ;  /* 0x000000000000791b */ /* 0x003fea0003800000 */
.L_x_3767:
[----:B------:R-:W-:Y:S05]  /*6fd0*/  BSYNC B1 ;  /* 0x0000000000017941 */ /* 0x000fea0003800000 */
.L_x_3766:
[----:B------:R-:W-:Y:S01]  /*6fe0*/  HFMA2 R11, -RZ, RZ, 0, 1.847743988037109375e-06 ;  /* 0x0000001fff0b7431 */ /* 0x000fe200000001ff */
[----:B------:R-:W-:Y:S01]  /*6ff0*/  FMNMX R13, R13, R14, !PT ;  /* 0x0000000e0d0d7209 */ /* 0x000fe20007800000 */
[----:B------:R-:W-:Y:S02]  /*7000*/  IMAD.MOV.U32 R12, RZ, RZ, 0x8 ;  /* 0x00000008ff0c7424 */ /* 0x000fe400078e00ff */
[----:B------:R-:W-:-:S07]  /*7010*/  IMAD.MOV.U32 R15, RZ, RZ, -0x1 ;  /* 0xffffffffff0f7424 */ /* 0x000fce00078e00ff */
[----:B------:R-:W-:Y:S05]  /*7020*/  WARPSYNC.COLLECTIVE R15, `(.L_x_3768) ;  /* 0x000000000f087348 */ /* 0x000fea0003c00000 */
[----:B------:R0:W1:Y:S02]  /*7030*/  SHFL.BFLY P6, R14, R13, R12, R11 ;  /* 0x0c00000c0d0e7389 */ /* 0x00006400000c000b */
[----:B01----:R-:W-:Y:S05]  /*7040*/  ENDCOLLECTIVE ;  /* 0x000000000000791b */ /* 0x003fea0003800000 */
.L_x_3768:
[----:B------:R-:W-:Y:S01]  /*7050*/  IMAD.MOV.U32 R12, RZ, RZ, 0x4 ;  /* 0x00000004ff0c7424 */ /* 0x000fe200078e00ff */
[----:B------:R-:W-:-:S04]  /*7060*/  FMNMX R4, R13, R14, !PT ;  /* 0x0000000e0d047209 */ /* 0x000fc80007800000 */
[----:B------:R-:W-:-:S07]  /*7070*/  MOV R13, R4 ;  /* 0x00000004000d7202 */ /* 0x000fce0000000f00 */
[----:B------:R-:W-:Y:S05]  /*7080*/  WARPSYNC.COLLECTIVE R15, `(.L_x_3769) ;  /* 0x000000000f087348 */ /* 0x000fea0003c00000 */
[----:B------:R0:W1:Y:S02]  /*7090*/  SHFL.BFLY P6, R14, R13, R12, R11 ;  /* 0x0c00000c0d0e7389 */ /* 0x00006400000c000b */
[----:B01----:R-:W-:Y:S05]  /*70a0*/  ENDCOLLECTIVE ;  /* 0x000000000000791b */ /* 0x003fea0003800000 */
.L_x_3769:
[----:B------:R-:W-:Y:S01]  /*70b0*/  IMAD.MOV.U32 R12, RZ, RZ, 0x2 ;  /* 0x00000002ff0c7424 */ /* 0x000fe200078e00ff */
[----:B------:R-:W-:-:S04]  /*70c0*/  FMNMX R9, R4, R14, !PT ;  /* 0x0000000e04097209 */ /* 0x000fc80007800000 */
[----:B------:R-:W-:-:S07]  /*70d0*/  MOV R13, R9 ;  /* 0x00000009000d7202 */ /* 0x000fce0000000f00 */
[----:B------:R-:W-:Y:S05]  /*70e0*/  WARPSYNC.COLLECTIVE R15, `(.L_x_3770) ;  /* 0x000000000f087348 */ /* 0x000fea0003c00000 */
[----:B------:R0:W1:Y:S02]  /*70f0*/  SHFL.BFLY P6, R14, R13, R12, R11 ;  /* 0x0c00000c0d0e7389 */ /* 0x00006400000c000b */
[----:B01----:R-:W-:Y:S05]  /*7100*/  ENDCOLLECTIVE ;  /* 0x000000000000791b */ /* 0x003fea0003800000 */
.L_x_3770:
[----:B------:R-:W-:Y:S01]  /*7110*/  IMAD.MOV.U32 R12, RZ, RZ, 0x1 ;  /* 0x00000001ff0c7424 */ /* 0x000fe200078e00ff */
[----:B------:R-:W-:-:S04]  /*7120*/  FMNMX R10, R9, R14, !PT ;  /* 0x0000000e090a7209 */ /* 0x000fc80007800000 */
[----:B------:R-:W-:-:S07]  /*7130*/  MOV R13, R10 ;  /* 0x0000000a000d7202 */ /* 0x000fce0000000f00 */
[----:B------:R-:W-:Y:S05]  /*7140*/  WARPSYNC.COLLECTIVE R15, `(.L_x_3771) ;  /* 0x000000000f087348 */ /* 0x000fea0003c00000 */
[----:B------:R0:W1:Y:S02]  /*7150*/  SHFL.BFLY P6, R14, R13, R12, R11 ;  /* 0x0c00000c0d0e7389 */ /* 0x00006400000c000b */
[----:B01----:R-:W-:Y:S05]  /*7160*/  ENDCOLLECTIVE ;  /* 0x000000000000791b */ /* 0x003fea0003800000 */
.L_x_3771:
[----:B------:R-:W-:Y:S02]  /*7170*/  HFMA2 R12, -RZ, RZ, 0.96630859375, -0.0022525787353515625 ;  /* 0x3bbb989dff0c7431 */ /* 0x000fe400000001ff */
[----:B------:R-:W-:Y:S01]  /*7180*/  IMAD.MOV.U32 R13, RZ, RZ, 0x437c0000 ;  /* 0x437c0000ff0d7424 */ /* 0x000fe200078e00ff */
        /* <DEDUP_REMOVED lines=152> */
[----:B------:R-:W-:Y:S01]  /*7b10*/  FADD R11, R11, R4 ;  /* 0x000000040b0b7221 */ /* 0x000fe20000000000 */
[----:B------:R1:W2:Y:S03]  /*7b20*/  MUFU.EX2 R30, R15 ;  /* 0x0000000f001e7308 */ /* 0x0002a60000000800 */
[----:B------:R-:W-:-:S04]  /*7b30*/  FADD R12, R11, R8 ;  /* 0x000000080b0c7221 */ /* 0x000fc80000000000 */
[----:B------:R-:W-:Y:S01]  /*7b40*/  FADD R11, R12, R9 ;  /* 0x000000090c0b7221 */ /* 0x000fe20000000000 */
[----:B0-----:R-:W-:Y:S01]  /*7b50*/  FMUL R28, R14, R27 ;  /* 0x0000001b0e1c7220 */ /* 0x001fe20000400000 */
[----:B-1----:R-:W-:Y:S02]  /*7b60*/  IMAD.MOV.U32 R15, RZ, RZ, -0x1 ;  /* 0xffffffffff0f7424 */ /* 0x002fe400078e00ff */
        /* <DEDUP_REMOVED lines=19> */
.L_x_3772:
[----:B------:R-:W-:Y:S02]  /*7ca0*/  IMAD.MOV.U32 R12, RZ, RZ, 0x8 ;  /* 0x00000008ff0c7424 */ /* 0x000fe400078e00ff */
[----:B------:R-:W-:-:S05]  /*7cb0*/  FADD R29, R13, R14 ;  /* 0x0000000e0d1d7221 */ /* 0x000fca0000000000 */
[----:B------:R-:W-:-:S07]  /*7cc0*/  MOV R13, R29 ;  /* 0x0000001d000d7202 */ /* 0x000fce0000000f00 */
[----:B------:R-:W-:Y:S05]  /*7cd0*/  WARPSYNC.COLLECTIVE R15, `(.L_x_3773) ;  /* 0x000000000f087348 */ /* 0x000fea0003c00000 */
[----:B------:R0:W1:Y:S02]  /*7ce0*/  SHFL.BFLY P6, R14, R13, R12, R11 ;  /* 0x0c00000c0d0e7389 */ /* 0x00006400000c000b */
[----:B01----:R-:W-:Y:S05]  /*7cf0*/  ENDCOLLECTIVE ;  /* 0x000000000000791b */ /* 0x003fea0003800000 */
.L_x_3773:
[----:B------:R-:W-:Y:S02]  /*7d00*/  IMAD.MOV.U32 R12, RZ, RZ, 0x4 ;  /* 0x00000004ff0c7424 */ /* 0x000fe400078e00ff */
[----:B------:R-:W-:-:S05]  /*7d10*/  FADD R30, R29, R14 ;  /* 0x0000000e1d1e7221 */ /* 0x000fca0000000000 */
[----:B------:R-:W-:-:S07]  /*7d20*/  MOV R13, R30 ;  /* 0x0000001e000d7202 */ /* 0x000fce0000000f00 */
[----:B------:R-:W-:Y:S05]  /*7d30*/  WARPSYNC.COLLECTIVE R15, `(.L_x_3774) ;  /* 0x000000000f087348 */ /* 0x000fea0003c00000 */
[----:B------:R0:W1:Y:S02]  /*7d40*/  SHFL.BFLY P6, R14, R13, R12, R11 ;  /* 0x0c00000c0d0e7389 */ /* 0x00006400000c000b */
[----:B01----:R-:W-:Y:S05]  /*7d50*/  ENDCOLLECTIVE ;  /* 0x000000000000791b */ /* 0x003fea0003800000 */
.L_x_3774:
[----:B------:R-:W-:Y:S02]  /*7d60*/  IMAD.MOV.U32 R12, RZ, RZ, 0x2 ;  /* 0x00000002ff0c7424 */ /* 0x000fe400078e00ff */
[----:B------:R-:W-:-:S05]  /*7d70*/  FADD R31, R30, R14 ;  /* 0x0000000e1e1f7221 */ /* 0x000fca0000000000 */
[----:B------:R-:W-:-:S07]  /*7d80*/  MOV R13, R31 ;  /* 0x0000001f000d7202 */ /* 0x000fce0000000f00 */
[----:B------:R-:W-:Y:S05]  /*7d90*/  WARPSYNC.COLLECTIVE R15, `(.L_x_3775) ;  /* 0x000000000f087348 */ /* 0x000fea0003c00000 */
[----:B------:R0:W1:Y:S02]  /*7da0*/  SHFL.BFLY P6, R14, R13, R12, R11 ;  /* 0x0c00000c0d0e7389 */ /* 0x00006400000c000b */
[----:B01----:R-:W-:Y:S05]  /*7db0*/  ENDCOLLECTIVE ;  /* 0x000000000000791b */ /* 0x003fea0003800000 */
.L_x_3775:
[----:B------:R-:W-:Y:S02]  /*7dc0*/  IMAD.MOV.U32 R12, RZ, RZ, 0x1 ;  /* 0x00000001ff0c7424 */ /* 0x000fe400078e00ff */
[----:B------:R-:W-:-:S05]  /*7dd0*/  FADD R32, R31, R14 ;  /* 0x0000000e1f207221 */ /* 0x000fca0000000000 */
[----:B------:R-:W-:-:S07]  /*7de0*/  MOV R13, R32 ;  /* 0x00000020000d7202 */ /* 0x000fce0000000f00 */
[----:B------:R-:W-:Y:S05]  /*7df0*/  WARPSYNC.COLLECTIVE R15, `(.L_x_3776) ;  /* 0x000000000f087348 */ /* 0x000fea0003c00000 */
[----:B------:R0:W1:Y:S02]  /*7e00*/  SHFL.BFLY P6, R14, R13, R12, R11 ;  /* 0x0c00000c0d0e7389 */ /* 0x00006400000c000b */
[----:B01----:R-:W-:Y:S05]  /*7e10*/  ENDCOLLECTIVE ;  /* 0x000000000000791b */ /* 0x003fea0003800000 */
.L_x_3776:
[----:B------:R-:W-:Y:S05]  /*7e20*/  BRA `(.L_x_3777) ;  /* 0xffffffdc006c7947 */ /* 0x000fea000383ffff */
        .weak           $__internal_41_$__cuda_sm3x_div_rn_noftz_f32_slowpath
        .type           $__internal_41_$__cuda_sm3x_div_rn_noftz_f32_slowpath,@function
        .size           $__internal_41_$__cuda_sm3x_div_rn_noftz_f32_slowpath,(.L_x_37418 - $__internal_41_$__cuda_sm3x_div_rn_noftz_f32_slowpath)
$__internal_41_$__cuda_sm3x_div_rn_noftz_f32_slowpath:
        /* <DEDUP_REMOVED lines=35> */
.L_x_3779:
        /* <DEDUP_REMOVED lines=29> */
[CC--:B------:R-:W-:Y:S01]  /*8230*/  FFMA.RZ R13, R32.reuse, R34.reuse, R33 ;  /* 0x00000022200d7223 */ /* 0x0c0fe2000000c021 */
[----:B------:R-:W-:Y:S01]  /*8240*/  IMAD.MOV R30, RZ, RZ, -R35 ;  /* 0x000000ffff1e7224 */ /* 0x000fe200078e0a23 */
[C---:B------:R-:W-:Y:S02]  /*8250*/  ISETP.NE.AND P2, PT, R35.reuse, RZ, PT ;  /* 0x000000ff2300720c */ /* 0x040fe40003f45270 */
[----:B------:R-:W-:Y:S02]  /*8260*/  ISETP.NE.AND P1, PT, R35, RZ, PT ;  /* 0x000000ff2300720c */ /* 0x000fe40003f25270 */
[----:B------:R-:W-:Y:S01]  /*8270*/  LOP3.LUT R16, R13, 0x7fffff, RZ, 0xc0, !PT ;  /* 0x007fffff0d107812 */ /* 0x000fe200078ec0ff */
[CCC-:B------:R-:W-:Y:S01]  /*8280*/  FFMA.RP R13, R32.reuse, R34.reuse, R33.reuse ;  /* 0x00000022200d7223 */ /* 0x1c0fe20000008021 */
[----:B------:R-:W-:Y:S01]  /*8290*/  FFMA.RM R32, R32, R34, R33 ;  /* 0x0000002220207223 */ /* 0x000fe20000004021 */
[----:B------:R-:W-:Y:S02]  /*82a0*/  IADD3 R33, PT, PT, R35, 0x20, RZ ;  /* 0x0000002023217810 */ /* 0x000fe40007ffe0ff */
        /* <DEDUP_REMOVED lines=14> */
.L_x_3786:
[----:B------:R-:W-:-:S04]  /*8390*/  LOP3.LUT R11, R11, 0x80000000, RZ, 0xc0, !PT ;  /* 0x800000000b0b7812 */ /* 0x000fc800078ec0ff */
[----:B------:R-:W-:Y:S01]  /*83a0*/  LOP3.LUT R11, R11, 0x7f800000, RZ, 0xfc, !PT ;  /* 0x7f8000000b0b7812 */ /* 0x000fe200078efcff */
[----:B------:R-:W-:Y:S06]  /*83b0*/  BRA `(.L_x_3787) ;  /* 0x0000000000047947 */ /* 0x000fec0003800000 */
.L_x_3785:
[----:B------:R-:W-:-:S07]  /*83c0*/  IMAD R11, R30, 0x800000, R11 ;  /* 0x008000001e0b7824 */ /* 0x000fce00078e020b */
.L_x_3787:
[----:B------:R-:W-:Y:S05]  /*83d0*/  BSYNC.RECONVERGENT B2 ;  /* 0x0000000000027941 */ /* 0x000fea0003800200 */
.L_x_3784:
[----:B------:R-:W-:Y:S05]  /*83e0*/  BRA `(.L_x_3788) ;  /* 0x0000000000207947 */ /* 0x000fea0003800000 */
.L_x_3783:
[----:B------:R-:W-:-:S04]  /*83f0*/  LOP3.LUT R11, R11, 0x80000000, R33, 0x48, !PT ;  /* 0x800000000b0b7812 */ /* 0x000fc800078e4821 */
[----:B------:R-:W-:Y:S01]  /*8400*/  LOP3.LUT R11, R11, 0x7f800000, RZ, 0xfc, !PT ;  /* 0x7f8000000b0b7812 */ /* 0x000fe200078efcff */
[----:B------:R-:W-:Y:S06]  /*8410*/  BRA `(.L_x_3788) ;  /* 0x0000000000147947 */ /* 0x000fec0003800000 */
.L_x_3782:
[----:B------:R-:W-:Y:S01]  /*8420*/  LOP3.LUT R11, R11, 0x80000000, R33, 0x48, !PT ;  /* 0x800000000b0b7812 */ /* 0x000fe200078e4821 */
[----:B------:R-:W-:Y:S06]  /*8430*/  BRA `(.L_x_3788) ;  /* 0x00000000000c7947 */ /* 0x000fec0003800000 */
.L_x_3781:
[----:B------:R-:W0:Y:S01]  /*8440*/  MUFU.RSQ R11, -QNAN ;  /* 0xffc00000000b7908 */ /* 0x000e220000001400 */
[----:B------:R-:W-:Y:S05]  /*8450*/  BRA `(.L_x_3788) ;  /* 0x0000000000047947 */ /* 0x000fea0003800000 */
.L_x_3780:
[----:B------:R-:W-:-:S07]  /*8460*/  FADD.FTZ R11, R16, R11 ;  /* 0x0000000b100b7221 */ /* 0x000fce0000010000 */
.L_x_3788:
[----:B------:R-:W-:Y:S05]  /*8470*/  BSYNC.RECONVERGENT B1 ;  /* 0x0000000000017941 */ /* 0x000fea0003800200 */
.L_x_3778:
[----:B------:R-:W-:-:S04]  /*8480*/  HFMA2 R13, -RZ, RZ, 0, 0 ;  /* 0x00000000ff0d7431 */ /* 0x000fc800000001ff */
[----:B0-----:R-:W-:Y:S05]  /*8490*/  RET.REL.NODEC R12 `(_Z15SoftmaxWarpImplI22BroadcastScaleMaskLoadIffbLm4EiE11DirectStoreIffEfLi1ELi17ELi32ELi1ELb0EL9Algorithm0EEvT_T0_ll) ;  /* 0xffffff780cd87950 */ /* 0x001fea0003c3ffff */
.L_x_3789:
        /* <DEDUP_REMOVED lines=14> */
.L_x_37418:


//--------------------- .text._Z15SoftmaxWarpImplI22BroadcastScaleMaskLoadIffbLm4EiE11DirectStoreIffEfLi1ELi16ELi32ELi1ELb1EL9Algorithm0EEvT_T0_ll --------------------------
	.section	.text._Z15SoftmaxWarpImplI22BroadcastScaleMaskLoadIffbLm4EiE11DirectStoreIffEfLi1ELi16ELi32ELi1ELb1EL9Algorithm0EEvT_T0_ll,"ax",@progbits
	.align	128
        .global         _Z15SoftmaxWarpImplI22BroadcastScaleMaskLoadIffbLm4EiE11DirectStoreIffEfLi1ELi16ELi32ELi1ELb1EL9Algorithm0EEvT_T0_ll
        .type           _Z15SoftmaxWarpImplI22BroadcastScaleMaskLoadIffbLm4EiE11DirectStoreIffEfLi1ELi16ELi32ELi1ELb1EL9Algorithm0EEvT_T0_ll,@function
        .size           _Z15SoftmaxWarpImplI22BroadcastScaleMaskLoadIffbLm4EiE11DirectStoreIffEfLi1ELi16ELi32ELi1ELb1EL9Algorithm0EEvT_T0_ll,(.L_x_37419 - _Z15SoftmaxWarpImplI22BroadcastScaleMaskLoadIffbLm4EiE11DirectStoreIffEfLi1ELi16ELi32ELi1ELb1EL9Algorithm0EEvT_T0_ll)
        .other          _Z15SoftmaxWarpImplI22BroadcastScaleMaskLoadIffbLm4EiE11DirectStoreIffEfLi1ELi16ELi32ELi1ELb1EL9Algorithm0EEvT_T0_ll,@"STO_CUDA_ENTRY STV_DEFAULT"
_Z15SoftmaxWarpImplI22BroadcastScaleMaskLoadIffbLm4EiE11DirectStoreIffEfLi1ELi16ELi32ELi1ELb1EL9Algorithm0EEvT_T0_ll:
.text._Z15SoftmaxWarpImplI22BroadcastScaleMaskLoadIffbLm4EiE11DirectStoreIffEfLi1ELi16ELi32ELi1ELb1EL9Algorithm0EEvT_T0_ll:
        /* <DEDUP_REMOVED lines=29> */
.L_x_3790:
        /* <DEDUP_REMOVED lines=26> */
[----:B-1----:R-:W-:-:S07]  /*0370*/  VIADD R33, R37, 0x1c0 ;  /* 0x000001c025217836 */ /* 0x002fce0000000000 */
.L_x_3857:
[----:B0-----:R-:W0:Y:S01]  /*0380*/  LDC.64 R14, c[0x0][0x410] ;  /* 0x00010400ff0e7b82 */ /* 0x001e220000000a00 */
[----:B------:R-:W-:Y:S01]  /*0390*/  BSSY.RECONVERGENT B1, `(.L_x_3792) ;  /* 0x000007c000017945 */ /* 0x000fe20003800200 */
[----:B------:R-:W-:Y:S02]  /*03a0*/  IMAD.MOV.U32 R4, RZ, RZ, -0x800000 ;  /* 0xff800000ff047424 */ /* 0x000fe400078e00ff */
[----:B------:R-:W-:Y:S01]  /*03b0*/  IMAD.MOV.U32 R13, RZ, RZ, -0x800000 ;  /* 0xff800000ff0d7424 */ /* 0x000fe200078e00ff */
[-C--:B0-----:R-:W-:Y:S02]  /*03c0*/  ISETP.GE.U32.AND P0, PT, R37, R14.reuse, PT ;  /* 0x0000000e2500720c */ /* 0x081fe40003f06070 */
[-C--:B------:R-:W-:Y:S02]  /*03d0*/  ISETP.GE.U32.AND P1, PT, R43, R14.reuse, PT ;  /* 0x0000000e2b00720c */ /* 0x080fe40003f26070 */
[----:B------:R-:W-:Y:S02]  /*03e0*/  ISETP.GE.AND.EX P0, PT, RZ, R15, PT, P0 ;  /* 0x0000000fff00720c */ /* 0x000fe40003f06300 */
[----:B------:R-:W-:-:S11]  /*03f0*/  ISETP.GE.U32.AND P5, PT, R3, R14, PT ;  /* 0x0000000e0300720c */ /* 0x000fd60003fa6070 */
[----:B-1----:R-:W-:Y:S05]  /*0400*/  @P0 BRA `(.L_x_3793) ;  /* 0x0000000400d00947 */ /* 0x002fea0003800000 */
        /* <DEDUP_REMOVED lines=27> */
[----:B------:R-:W-:Y:S02]  /*05c0*/  @!P3 IMAD.IADD R4, R4, 0x1, -R13 ;  /* 0x000000010404b824 */ /* 0x000fe400078e0a0d */
[----:B------:R-:W-:Y:S01]  /*05d0*/  @!P3 VIADD R6, R6, 0x1 ;  /* 0x000000010606b836 */ /* 0x000fe20000000000 */
[----:B------:R-:W-:Y:S02]  /*05e0*/  ISETP.NE.AND P3, PT, R16, RZ, PT ;  /* 0x000000ff1000720c */ /* 0x000fe40003f65270 */
[----:B------:R-:W-:Y:S02]  /*05f0*/  ISETP.GE.U32.AND P2, PT, R4, R13, PT ;  /* 0x0000000d0400720c */ /* 0x000fe40003f46070 */
[----:B------:R-:W-:Y:S02]  /*0600*/  LOP3.LUT R4, R37, R16, RZ, 0x3c, !PT ;  /* 0x0000001025047212 */ /* 0x000fe400078e3cff */
[----:B-1----:R-:W-:Y:S02]  /*0610*/  IADD3 R13, PT, PT, RZ, -R11, RZ ;  /* 0x8000000bff0d7210 */ /* 0x002fe40007ffe0ff */
[----:B------:R-:W-:-:S02]  /*0620*/  ISETP.GE.AND P4, PT, R4, RZ, PT ;  /* 0x000000ff0400720c */ /* 0x000fc40003f86270 */
[----:B------:R-:W0:Y:S01]  /*0630*/  LDC R4, c[0x0][0x3c0] ;  /* 0x0000f000ff047b82 */ /* 0x000e220000000800 */
[----:B------:R-:W-:-:S04]  /*0640*/  IMAD R13, R13, R18, RZ ;  /* 0x000000120d0d7224 */ /* 0x000fc800078e02ff */
[----:B------:R-:W-:Y:S02]  /*0650*/  @P2 VIADD R6, R6, 0x1 ;  /* 0x0000000106062836 */ /* 0x000fe40000000000 */
[----:B------:R-:W-:-:S04]  /*0660*/  IMAD.HI.U32 R10, R11, R13, R10 ;  /* 0x0000000d0b0a7227 */ /* 0x000fc800078e000a */
[----:B------:R-:W-:Y:S01]  /*0670*/  @!P4 IMAD.MOV R6, RZ, RZ, -R6 ;  /* 0x000000ffff06c224 */ /* 0x000fe200078e0a06 */
[----:B------:R-:W-:-:S05]  /*0680*/  @!P3 LOP3.LUT R6, RZ, R16, RZ, 0x33, !PT ;  /* 0x00000010ff06b212 */ /* 0x000fca00078e33ff */
[----:B------:R-:W-:-:S04]  /*0690*/  IMAD.MOV R12, RZ, RZ, -R6 ;  /* 0x000000ffff0c7224 */ /* 0x000fc800078e0a06 */
[----:B------:R-:W-:Y:S01]  /*06a0*/  IMAD R45, R16, R12, R37 ;  /* 0x0000000c102d7224 */ /* 0x000fe200078e0225 */
[----:B0-----:R-:W-:-:S04]  /*06b0*/  IABS R41, R4 ;  /* 0x0000000400297213 */ /* 0x001fc80000000000 */
[----:B------:R-:W-:-:S05]  /*06c0*/  IABS R12, R45 ;  /* 0x0000002d000c7213 */ /* 0x000fca0000000000 */
        /* <DEDUP_REMOVED lines=8> */
[----:B------:R-:W-:Y:S01]  /*0750*/  @!P3 VIADD R10, R10, 0x1 ;  /* 0x000000010a0ab836 */ /* 0x000fe20000000000 */
[----:B------:R-:W-:Y:S01]  /*0760*/  ISETP.NE.AND P3, PT, R8, RZ, PT ;  /* 0x000000ff0800720c */ /* 0x000fe20003f65270 */
[----:B0-----:R-:W-:Y:S01]  /*0770*/  VIADD R13, R12, 0xffffffe ;  /* 0x0ffffffe0c0d7836 */ /* 0x001fe20000000000 */
[----:B------:R-:W-:Y:S02]  /*0780*/  ISETP.GE.U32.AND P2, PT, R11, R18, PT ;  /* 0x000000120b00720c */ /* 0x000fe40003f46070 */
[----:B------:R-:W-:-:S04]  /*0790*/  LOP3.LUT R11, R45, R8, RZ, 0x3c, !PT ;  /* 0x000000082d0b7212 */ /* 0x000fc800078e3cff */
[----:B------:R-:W-:Y:S02]  /*07a0*/  ISETP.GE.AND P4, PT, R11, RZ, PT ;  /* 0x000000ff0b00720c */ /* 0x000fe40003f86270 */
[----:B------:R0:W1:Y:S05]  /*07b0*/  F2I.FTZ.U32.TRUNC.NTZ R11, R13 ;  /* 0x0000000d000b7305 */ /* 0x00006a000021f000 */
[----:B------:R-:W-:Y:S01]  /*07c0*/  @P2 IADD3 R10, PT, PT, R10, 0x1, RZ ;  /* 0x000000010a0a2810 */ /* 0x000fe20007ffe0ff */
[----:B0-----:R-:W0:Y:S04]  /*07d0*/  LDC.64 R12, c[0x0][0x390] ;  /* 0x0000e400ff0c7b82 */ /* 0x001e280000000a00 */
[----:B------:R-:W-:-:S04]  /*07e0*/  IMAD.MOV.U32 R16, RZ, RZ, R10 ;  /* 0x000000ffff107224 */ /* 0x000fc800078e000a */
        /* <DEDUP_REMOVED lines=29> */
[----:B---3--:R-:W-:Y:S01]  /*09c0*/  ISETP.NE.U32.AND P4, PT, R40, 0x1, PT ;  /* 0x000000012800780c */ /* 0x008fe20003f85070 */
        /* <DEDUP_REMOVED lines=24> */
.L_x_3793:
[----:B------:R-:W-:Y:S05]  /*0b50*/  BSYNC.RECONVERGENT B1 ;  /* 0x0000000000017941 */ /* 0x000fea0003800200 */
.L_x_3792:
[----:B------:R-:W-:Y:S01]  /*0b60*/  ISETP.GE.AND.EX P6, PT, RZ, R15, PT, P1 ;  /* 0x0000000fff00720c */ /* 0x000fe20003fc6310 */
[----:B------:R-:W-:Y:S01]  /*0b70*/  BSSY.RECONVERGENT B1, `(.L_x_3794) ;  /* 0x000007c000017945 */ /* 0x000fe20003800200 */
[-C--:B------:R-:W-:Y:S02]  /*0b80*/  ISETP.GE.U32.AND P4, PT, R5, R14.reuse, PT ;  /* 0x0000000e0500720c */ /* 0x080fe40003f86070 */
[-C--:B------:R-:W-:Y:S02]  /*0b90*/  ISETP.GE.U32.AND P3, PT, R7, R14.reuse, PT ;  /* 0x0000000e0700720c */ /* 0x080fe40003f66070 */
[-C--:B------:R-:W-:Y:S02]  /*0ba0*/  ISETP.GE.U32.AND P2, PT, R9, R14.reuse, PT ;  /* 0x0000000e0900720c */ /* 0x080fe40003f46070 */
[----:B------:R-:W-:Y:S02]  /*0bb0*/  ISETP.GE.U32.AND P1, PT, R17, R14, PT ;  /* 0x0000000e1100720c */ /* 0x000fe40003f26070 */
[----:B------:R-:W-:-:S03]  /*0bc0*/  MOV R6, 0xff800000 ;  /* 0xff80000000067802 */ /* 0x000fc60000000f00 */
        /* <DEDUP_REMOVED lines=32> */
[----:B0-----:R-:W-:Y:S02]  /*0dd0*/  VIADD R10, R12, 0xffffffe ;  /* 0x0ffffffe0c0a7836 */ /* 0x001fe40000000000 */
[----:B------:R-:W0:Y:S02]  /*0de0*/  LDC R12, c[0x0][0x3c0] ;  /* 0x0000f000ff0c7b82 */ /* 0x000e240000000800 */
[----:B------:R1:W2:Y:S08]  /*0df0*/  F2I.FTZ.U32.TRUNC.NTZ R11, R10 ;  /* 0x0000000a000b7305 */ /* 0x0002b0000021f000 */
[----:B------:R-:W-:Y:S01]  /*0e00*/  @!P6 IMAD.MOV R16, RZ, RZ, -R16 ;  /* 0x000000ffff10e224 */ /* 0x000fe200078e0a10 */
[----:B------:R-:W-:Y:S01]  /*0e10*/  ISETP.NE.AND P6, PT, R45, RZ, PT ;  /* 0x000000ff2d00720c */ /* 0x000fe20003fc5270 */
[----:B-1----:R-:W-:-:S02]  /*0e20*/  IMAD.MOV.U32 R10, RZ, RZ, RZ ;  /* 0x000000ffff0a7224 */ /* 0x002fc400078e00ff */
[----:B--2---:R-:W-:-:S10]  /*0e30*/  IMAD.MOV R39, RZ, RZ, -R11 ;  /* 0x000000ffff277224 */ /* 0x004fd400078e0a0b */
[----:B------:R-:W-:-:S04]  /*0e40*/  @!P6 LOP3.LUT R16, RZ, R45, RZ, 0x33, !PT ;  /* 0x0000002dff10e212 */ /* 0x000fc800078e33ff */
[----:B------:R-:W-:Y:S02]  /*0e50*/  IADD3 R37, PT, PT, -R16, RZ, RZ ;  /* 0x000000ff10257210 */ /* 0x000fe40007ffe1ff */
[----:B0-----:R-:W-:-:S03]  /*0e60*/  IABS R49, R12 ;  /* 0x0000000c00317213 */ /* 0x001fc60000000000 */
        /* <DEDUP_REMOVED lines=76> */
.L_x_3795:
[----:B------:R-:W-:Y:S05]  /*1330*/  BSYNC.RECONVERGENT B1 ;  /* 0x0000000000017941 */ /* 0x000fea0003800200 */
.L_x_3794:
        /* <DEDUP_REMOVED lines=37> */
[----:B0-----:R-:W-:Y:S02]  /*1590*/  IADD3 R10, PT, PT, R16, 0xffffffe, RZ ;  /* 0x0ffffffe100a7810 */ /* 0x001fe40007ffe0ff */
[----:B------:R-:W0:Y:S02]  /*15a0*/  LDC R16, c[0x0][0x3c0] ;  /* 0x0000f000ff107b82 */ /* 0x000e240000000800 */
[----:B------:R1:W2:Y:S07]  /*15b0*/  F2I.FTZ.U32.TRUNC.NTZ R11, R10 ;  /* 0x0000000a000b7305 */ /* 0x0002ae000021f000 */
[----:B------:R-:W-:Y:S01]  /*15c0*/  @!P5 IMAD.MOV R18, RZ, RZ, -R18 ;  /* 0x000000ffff12d224 */ /* 0x000fe200078e0a12 */
[----:B------:R-:W-:Y:S01]  /*15d0*/  ISETP.NE.AND P5, PT, R45, RZ, PT ;  /* 0x000000ff2d00720c */ /* 0x000fe20003fa5270 */
[----:B-1----:R-:W-:-:S02]  /*15e0*/  IMAD.MOV.U32 R10, RZ, RZ, RZ ;  /* 0x000000ffff0a7224 */ /* 0x002fc400078e00ff */
[----:B--2---:R-:W-:-:S10]  /*15f0*/  IMAD.MOV R39, RZ, RZ, -R11 ;  /* 0x000000ffff277224 */ /* 0x004fd400078e0a0b */
[----:B------:R-:W-:Y:S02]  /*1600*/  @!P5 LOP3.LUT R18, RZ, R45, RZ, 0x33, !PT ;  /* 0x0000002dff12d212 */ /* 0x000fe400078e33ff */
[----:B0-----:R-:W-:Y:S02]  /*1610*/  IABS R49, R16 ;  /* 0x0000001000317213 */ /* 0x001fe40000000000 */
        /* <DEDUP_REMOVED lines=20> */
[----:B------:R1:W2:Y:S02]  /*1760*/  F2I.FTZ.U32.TRUNC.NTZ R39, R38 ;  /* 0x0000002600277305 */ /* 0x0002a4000021f000 */
[----:B------:R-:W-:Y:S02]  /*1770*/  IMAD.MOV.U32 R22, RZ, RZ, R10 ;  /* 0x000000ffff167224 */ /* 0x000fe400078e000a */
[----:B------:R-:W3:Y:S01]  /*1780*/  LDC.64 R10, c[0x0][0x398] ;  /* 0x0000e600ff0a7b82 */ /* 0x000ee20000000a00 */
[----:B-1----:R-:W-:-:S07]  /*1790*/  MOV R38, RZ ;  /* 0x000000ff00267202 */ /* 0x002fce0000000f00 */
[----:B------:R-:W-:Y:S02]  /*17a0*/  @!P5 IADD3 R22, PT, PT, -R22, RZ, RZ ;  /* 0x000000ff1616d210 */ /* 0x000fe40007ffe1ff */
[----:B------:R-:W-:Y:S01]  /*17b0*/  ISETP.NE.AND P5, PT, R12, RZ, PT ;  /* 0x000000ff0c00720c */ /* 0x000fe20003fa5270 */
[----:B--2---:R-:W-:-:S12]  /*17c0*/  IMAD.MOV R20, RZ, RZ, -R39 ;  /* 0x000000ffff147224 */ /* 0x004fd800078e0a27 */
        /* <DEDUP_REMOVED lines=50> */
.L_x_3797:
[----:B------:R-:W-:Y:S05]  /*1af0*/  BSYNC.RECONVERGENT B1 ;  /* 0x0000000000017941 */ /* 0x000fea0003800200 */
.L_x_3796:
        /* <DEDUP_REMOVED lines=36> */
[----:B------:R-:W0:Y:S02]  /*1d40*/  LDC R18, c[0x0][0x3c0] ;  /* 0x0000f000ff127b82 */ /* 0x000e240000000800 */
[----:B------:R1:W2:Y:S08]  /*1d50*/  F2I.FTZ.U32.TRUNC.NTZ R11, R10 ;  /* 0x0000000a000b7305 */ /* 0x0002b0000021f000 */
        /* <DEDUP_REMOVED lines=27> */
[----:B------:R-:W-:Y:S02]  /*1f10*/  IMAD.MOV.U32 R24, RZ, RZ, R10 ;  /* 0x000000ffff187224 */ /* 0x000fe400078e000a */
[----:B------:R-:W3:Y:S01]  /*1f20*/  LDC.64 R10, c[0x0][0x398] ;  /* 0x0000e600ff0a7b82 */ /* 0x000ee20000000a00 */
[----:B-1----:R-:W-:-:S07]  /*1f30*/  IMAD.MOV.U32 R38, RZ, RZ, RZ ;  /* 0x000000ffff267224 */ /* 0x002fce00078e00ff */
[----:B------:R-:W-:Y:S01]  /*1f40*/  @!P4 IMAD.MOV R24, RZ, RZ, -R24 ;  /* 0x000000ffff18c224 */ /* 0x000fe200078e0a18 */
[----:B------:R-:W-:Y:S01]  /*1f50*/  ISETP.NE.AND P4, PT, R16, RZ, PT ;  /* 0x000000ff1000720c */ /* 0x000fe20003f85270 */
[----:B--2---:R-:W-:-:S12]  /*1f60*/  IMAD.MOV R22, RZ, RZ, -R39 ;  /* 0x000000ffff167224 */ /* 0x004fd800078e0a27 */
        /* <DEDUP_REMOVED lines=10> */
[----:B------:R-:W-:-:S05]  /*2010*/  ISETP.NE.AND.EX P4, PT, R11, RZ, PT, P4 ;  /* 0x000000ff0b00720c */ /* 0x000fca0003f85340 */
[----:B------:R-:W-:-:S04]  /*2020*/  IMAD.HI.U32 R16, R45, R22, RZ ;  /* 0x000000162d107227 */ /* 0x000fc800078e00ff */
[----:B------:R-:W-:-:S04]  /*2030*/  IMAD.MOV R37, RZ, RZ, -R16 ;  /* 0x000000ffff257224 */ /* 0x000fc800078e0a10 */
[C---:B------:R-:W-:Y:S01]  /*2040*/  IMAD R10, R49.reuse, R37, R22 ;  /* 0x00000025310a7224 */ /* 0x040fe200078e0216 */
[----:B------:R-:W-:Y:S01]  /*2050*/  SEL R22, R24, RZ, P4 ;  /* 0x000000ff18167207 */ /* 0x000fe20002000000 */
        /* <DEDUP_REMOVED lines=35> */
.L_x_3799:
[----:B------:R-:W-:Y:S05]  /*2290*/  BSYNC.RECONVERGENT B1 ;  /* 0x0000000000017941 */ /* 0x000fea0003800200 */
.L_x_3798:
        /* <DEDUP_REMOVED lines=121> */
.L_x_3801:
[----:B------:R-:W-:Y:S05]  /*2a30*/  BSYNC.RECONVERGENT B1 ;  /* 0x0000000000017941 */ /* 0x000fea0003800200 */
.L_x_3800:
        /* <DEDUP_REMOVED lines=42> */
[----:B------:R-:W-:Y:S01]  /*2ce0*/  IADD3 R12, PT, PT, -R20, RZ, RZ ;  /* 0x000000ff140c7210 */ /* 0x000fe20007ffe1ff */
[----:B------:R-:W-:-:S04]  /*2cf0*/  IMAD.HI.U32 R39, R37, R39, R36 ;  /* 0x0000002725277227 */ /* 0x000fc800078e0024 */
[----:B------:R-:W-:Y:S02]  /*2d00*/  IMAD R49, R22, R12, R11 ;  /* 0x0000000c16317224 */ /* 0x000fe400078e020b */
[----:B------:R-:W0:Y:S03]  /*2d10*/  LDC R12, c[0x0][0x3c0] ;  /* 0x0000f000ff0c7b82 */ /* 0x000e260000000800 */
[----:B------:R-:W-:-:S05]  /*2d20*/  IABS R24, R49 ;  /* 0x0000003100187213 */ /* 0x000fca0000000000 */
        /* <DEDUP_REMOVED lines=11> */
[----:B------:R-:W2:Y:S01]  /*2de0*/  LDC.64 R40, c[0x0][0x398] ;  /* 0x0000e600ff287b82 */ /* 0x000ea20000000a00 */
[----:B0-----:R-:W0:Y:S09]  /*2df0*/  MUFU.RCP R28, R28 ;  /* 0x0000001c001c7308 */ /* 0x001e320000001000 */
        /* <DEDUP_REMOVED lines=59> */
.L_x_3803:
[----:B------:R-:W-:Y:S05]  /*31b0*/  BSYNC.RECONVERGENT B1 ;  /* 0x0000000000017941 */ /* 0x000fea0003800200 */
.L_x_3802:
        /* <DEDUP_REMOVED lines=121> */
.L_x_3805:
[----:B------:R-:W-:Y:S05]  /*3950*/  BSYNC.RECONVERGENT B1 ;  /* 0x0000000000017941 */ /* 0x000fea0003800200 */
.L_x_3804:
        /* <DEDUP_REMOVED lines=77> */
[----:B--2---:R-:W-:Y:S02]  /*3e30*/  ISETP.NE.U32.AND P6, PT, R40, 0x1, PT ;  /* 0x000000012800780c */ /* 0x004fe40003fc5070 */
[----:B------:R-:W-:Y:S01]  /*3e40*/  IABS R28, R45 ;  /* 0x0000002d001c7213 */ /* 0x000fe20000000000 */
[----:B------:R-:W-:Y:S01]  /*3e50*/  IMAD.HI.U32 R22, R37, R49, R36 ;  /* 0x0000003125167227 */ /* 0x000fe200078e0024 */
[----:B------:R-:W-:-:S03]  /*3e60*/  ISETP.NE.AND.EX P6, PT, R41, RZ, PT, P6 ;  /* 0x000000ff2900720c */ /* 0x000fc60003fc5360 */
[----:B------:R-:W-:-:S04]  /*3e70*/  IMAD.MOV.U32 R37, RZ, RZ, R28 ;  /* 0x000000ffff257224 */ /* 0x000fc800078e001c */
[----:B------:R-:W-:-:S04]  /*3e80*/  IMAD.HI.U32 R22, R22, R37, RZ ;  /* 0x0000002516167227 */ /* 0x000fc800078e00ff */
[----:B------:R-:W-:-:S04]  /*3e90*/  IMAD.MOV R28, RZ, RZ, -R22 ;  /* 0x000000ffff1c7224 */ /* 0x000fc800078e0a16 */
[----:B------:R-:W-:Y:S01]  /*3ea0*/  IMAD R37, R26, R28, R37 ;  /* 0x0000001c1a257224 */ /* 0x000fe200078e0225 */
[----:B------:R-:W-:-:S04]  /*3eb0*/  SEL R28, R30, RZ, P6 ;  /* 0x000000ff1e1c7207 */ /* 0x000fc80003000000 */
[----:B------:R-:W-:-:S13]  /*3ec0*/  ISETP.GT.U32.AND P6, PT, R26, R37, PT ;  /* 0x000000251a00720c */ /* 0x000fda0003fc4070 */
[----:B------:R-:W-:Y:S01]  /*3ed0*/  @!P6 IMAD.IADD R37, R37, 0x1, -R26 ;  /* 0x000000012525e824 */ /* 0x000fe200078e0a1a */
[----:B------:R-:W-:-:S04]  /*3ee0*/  @!P6 IADD3 R22, PT, PT, R22, 0x1, RZ ;  /* 0x000000011616e810 */ /* 0x000fc80007ffe0ff */
[----:B------:R-:W-:Y:S02]  /*3ef0*/  ISETP.GE.U32.AND P6, PT, R37, R26, PT ;  /* 0x0000001a2500720c */ /* 0x000fe40003fc6070 */
[----:B------:R-:W-:Y:S01]  /*3f00*/  LOP3.LUT R26, R45, R12, RZ, 0x3c, !PT ;  /* 0x0000000c2d1a7212 */ /* 0x000fe200078e3cff */
[----:B------:R-:W1:Y:S10]  /*3f10*/  LDC.64 R36, c[0x0][0x3a0] ;  /* 0x0000e800ff247b82 */ /* 0x000e740000000a00 */
        /* <DEDUP_REMOVED lines=28> */
.L_x_3807:
[----:B------:R-:W-:Y:S05]  /*40e0*/  BSYNC.RECONVERGENT B1 ;  /* 0x0000000000017941 */ /* 0x000fea0003800200 */
.L_x_3806:
        /* <DEDUP_REMOVED lines=71> */
[----:B------:R-:W-:Y:S01]  /*4560*/  @!P5 LOP3.LUT R32, RZ, R24, RZ, 0x33, !PT ;  /* 0x00000018ff20d212 */ /* 0x000fe200078e33ff */
[----:B------:R-:W-:Y:S01]  /*4570*/  IMAD R49, R49, R28, RZ ;  /* 0x0000001c31317224 */ /* 0x000fe200078e02ff */
[----:B--2---:R-:W-:-:S03]  /*4580*/  ISETP.NE.U32.AND P5, PT, R36, 0x1, PT ;  /* 0x000000012400780c */ /* 0x004fc60003fa5070 */
[----:B------:R-:W-:Y:S01]  /*4590*/  IMAD.MOV R30, RZ, RZ, -R32 ;  /* 0x000000ffff1e7224 */ /* 0x000fe200078e0a20 */
[----:B------:R-:W-:-:S03]  /*45a0*/  ISETP.NE.AND.EX P5, PT, R37, RZ, PT, P5 ;  /* 0x000000ff2500720c */ /* 0x000fc60003fa5350 */
[----:B------:R-:W-:Y:S01]  /*45b0*/  IMAD R45, R24, R30, R45 ;  /* 0x0000001e182d7224 */ /* 0x000fe200078e022d */
[----:B------:R-:W-:Y:S01]  /*45c0*/  SEL R26, R26, RZ, P5 ;  /* 0x000000ff1a1a7207 */ /* 0x000fe20002800000 */
[----:B------:R-:W-:Y:S01]  /*45d0*/  IMAD.HI.U32 R24, R41, R49, R40 ;  /* 0x0000003129187227 */ /* 0x000fe200078e0028 */
[----:B-1----:R-:W-:Y:S02]  /*45e0*/  ISETP.NE.U32.AND P5, PT, R38, 0x1, PT ;  /* 0x000000012600780c */ /* 0x002fe40003fa5070 */
        /* <DEDUP_REMOVED lines=42> */
.L_x_3809:
[----:B------:R-:W-:Y:S05]  /*4890*/  BSYNC.RECONVERGENT B1 ;  /* 0x0000000000017941 */ /* 0x000fea0003800200 */
.L_x_3808:
        /* <DEDUP_REMOVED lines=69> */
[----:B------:R-:W-:Y:S01]  /*4cf0*/  @!P4 LOP3.LUT R34, RZ, R26, RZ, 0x33, !PT ;  /* 0x0000001aff22c212 */ /* 0x000fe200078e33ff */
[----:B------:R-:W-:Y:S01]  /*4d00*/  IMAD R49, R49, R30, RZ ;  /* 0x0000001e31317224 */ /* 0x000fe200078e02ff */
[----:B-1----:R-:W-:-:S03]  /*4d10*/  ISETP.NE.U32.AND P4, PT, R36, 0x1, PT ;  /* 0x000000012400780c */ /* 0x002fc60003f85070 */
[----:B------:R-:W-:Y:S01]  /*4d20*/  IMAD.MOV R32, RZ, RZ, -R34 ;  /* 0x000000ffff207224 */ /* 0x000fe200078e0a22 */
[----:B------:R-:W-:-:S03]  /*4d30*/  ISETP.NE.AND.EX P4, PT, R37, RZ, PT, P4 ;  /* 0x000000ff2500720c */ /* 0x000fc60003f85340 */
[----:B------:R-:W-:Y:S01]  /*4d40*/  IMAD R45, R26, R32, R45 ;  /* 0x000000201a2d7224 */ /* 0x000fe200078e022d */
[----:B------:R-:W-:Y:S01]  /*4d50*/  SEL R28, R28, RZ, P4 ;  /* 0x000000ff1c1c7207 */ /* 0x000fe20002000000 */
[----:B------:R-:W-:Y:S01]  /*4d60*/  IMAD.HI.U32 R26, R41, R49, R40 ;  /* 0x00000031291a7227 */ /* 0x000fe200078e0028 */
[----:B0-----:R-:W-:Y:S02]  /*4d70*/  ISETP.NE.U32.AND P4, PT, R38, 0x1, PT ;  /* 0x000000012600780c */ /* 0x001fe40003f85070 */
        /* <DEDUP_REMOVED lines=42> */
.L_x_3811:
[----:B------:R-:W-:Y:S05]  /*5020*/  BSYNC.RECONVERGENT B1 ;  /* 0x0000000000017941 */ /* 0x000fea0003800200 */
.L_x_3810:
        /* <DEDUP_REMOVED lines=43> */
[----:B------:R-:W-:Y:S02]  /*52e0*/  ISETP.GE.U32.AND P3, PT, R14, R39, PT ;  /* 0x000000270e00720c */ /* 0x000fe40003f66070 */
[----:B------:R-:W-:-:S03]  /*52f0*/  LOP3.LUT R14, R11, R12, RZ, 0x3c, !PT ;  /* 0x0000000c0b0e7212 */ /* 0x000fc600078e3cff */
[----:B------:R-:W0:Y:S08]  /*5300*/  F2I.FTZ.U32.TRUNC.NTZ R15, R15 ;  /* 0x0000000f000f7305 */ /* 0x000e30000021f000 */
[----:B------:R-:W-:Y:S02]  /*5310*/  @P3 IADD3 R40, PT, PT, R40, 0x1, RZ ;  /* 0x0000000128283810 */ /* 0x000fe40007ffe0ff */
[----:B------:R-:W-:-:S02]  /*5320*/  ISETP.GE.AND P3, PT, R14, RZ, PT ;  /* 0x000000ff0e00720c */ /* 0x000fc40003f66270 */
[----:B0-----:R-:W-:-:S05]  /*5330*/  IADD3 R14, PT, PT, RZ, -R15, RZ ;  /* 0x8000000fff0e7210 */ /* 0x001fca0007ffe0ff */
[----:B------:R-:W-:Y:S02]  /*5340*/  IMAD R39, R14, R37, RZ ;  /* 0x000000250e277224 */ /* 0x000fe400078e02ff */
[----:B------:R-:W-:-:S04]  /*5350*/  IMAD.MOV.U32 R14, RZ, RZ, RZ ;  /* 0x000000ffff0e7224 */ /* 0x000fc800078e00ff */
[----:B------:R-:W-:Y:S01]  /*5360*/  @!P3 IMAD.MOV R40, RZ, RZ, -R40 ;  /* 0x000000ffff28b224 */ /* 0x000fe200078e0a28 */
[----:B------:R-:W-:Y:S01]  /*5370*/  ISETP.NE.AND P3, PT, R12, RZ, PT ;  /* 0x000000ff0c00720c */ /* 0x000fe20003f65270 */
[----:B------:R-:W-:-:S12]  /*5380*/  IMAD.HI.U32 R39, R15, R39, R14 ;  /* 0x000000270f277227 */ /* 0x000fd800078e000e */
[----:B------:R-:W-:-:S05]  /*5390*/  @!P3 LOP3.LUT R40, RZ, R12, RZ, 0x33, !PT ;  /* 0x0000000cff28b212 */ /* 0x000fca00078e33ff */
[----:B------:R-:W-:-:S04]  /*53a0*/  IMAD.MOV R45, RZ, RZ, -R40 ;  /* 0x000000ffff2d7224 */ /* 0x000fc800078e0a28 */
[----:B------:R-:W-:-:S05]  /*53b0*/  IMAD R45, R12, R45, R11 ;  /* 0x0000002d0c2d7224 */ /* 0x000fca00078e020b */
[----:B------:R-:W-:-:S04]  /*53c0*/  IABS R12, R45 ;  /* 0x0000002d000c7213 */ /* 0x000fc80000000000 */
        /* <DEDUP_REMOVED lines=14> */
[----:B------:R-:W-:-:S02]  /*54b0*/  ISETP.GE.AND P3, PT, R14, RZ, PT ;  /* 0x000000ff0e00720c */ /* 0x000fc40003f66270 */
[----:B------:R-:W1:Y:S11]  /*54c0*/  LDC.64 R14, c[0x0][0x390] ;  /* 0x0000e400ff0e7b82 */ /* 0x000e760000000a00 */
[----:B------:R-:W-:Y:S01]  /*54d0*/  @!P3 IMAD.MOV R44, RZ, RZ, -R44 ;  /* 0x000000ffff2cb224 */ /* 0x000fe200078e0a2c */
[----:B------:R-:W-:-:S02]  /*54e0*/  ISETP.NE.AND P3, PT, R36, RZ, PT ;  /* 0x000000ff2400720c */ /* 0x000fc40003f65270 */
[----:B0-----:R-:W-:-:S04]  /*54f0*/  IADD3 R38, PT, PT, R48, 0xffffffe, RZ ;  /* 0x0ffffffe30267810 */ /* 0x001fc80007ffe0ff */
[----:B------:R0:W2:Y:S07]  /*5500*/  F2I.FTZ.U32.TRUNC.NTZ R39, R38 ;  /* 0x0000002600277305 */ /* 0x0000ae000021f000 */
[----:B------:R-:W-:Y:S01]  /*5510*/  @!P3 LOP3.LUT R44, RZ, R36, RZ, 0x33, !PT ;  /* 0x00000024ff2cb212 */ /* 0x000fe200078e33ff */
[----:B0-----:R-:W-:Y:S01]  /*5520*/  HFMA2 R38, -RZ, RZ, 0, 0 ;  /* 0x00000000ff267431 */ /* 0x001fe200000001ff */
[----:B-1----:R-:W-:-:S03]  /*5530*/  ISETP.NE.U32.AND P3, PT, R14, 0x1, PT ;  /* 0x000000010e00780c */ /* 0x002fc60003f65070 */
[----:B------:R-:W-:Y:S01]  /*5540*/  IMAD.MOV R37, RZ, RZ, -R44 ;  /* 0x000000ffff257224 */ /* 0x000fe200078e0a2c */
[----:B------:R-:W-:Y:S01]  /*5550*/  ISETP.NE.AND.EX P3, PT, R15, RZ, PT, P3 ;  /* 0x000000ff0f00720c */ /* 0x000fe20003f65330 */
[----:B--2---:R-:W-:Y:S02]  /*5560*/  IMAD.MOV R48, RZ, RZ, -R39 ;  /* 0x000000ffff307224 */ /* 0x004fe400078e0a27 */
[----:B------:R-:W-:Y:S01]  /*5570*/  IMAD R45, R36, R37, R45 ;  /* 0x00000025242d7224 */ /* 0x000fe200078e022d */
[----:B------:R-:W-:Y:S01]  /*5580*/  SEL R40, R40, RZ, P3 ;  /* 0x000000ff28287207 */ /* 0x000fe20001800000 */
[----:B------:R-:W0:Y:S01]  /*5590*/  LDC.64 R36, c[0x0][0x398] ;  /* 0x0000e600ff247b82 */ /* 0x000e220000000a00 */
[----:B------:R-:W-:-:S04]  /*55a0*/  IMAD R49, R48, R41, RZ ;  /* 0x0000002930317224 */ /* 0x000fc800078e02ff */
[----:B------:R-:W-:Y:S01]  /*55b0*/  IMAD.HI.U32 R49, R39, R49, R38 ;  /* 0x0000003127317227 */ /* 0x000fe200078e0026 */
[----:B------:R-:W-:-:S05]  /*55c0*/  IABS R38, R45 ;  /* 0x0000002d00267213 */ /* 0x000fca0000000000 */
[----:B------:R-:W-:-:S04]  /*55d0*/  IMAD.MOV.U32 R14, RZ, RZ, R38 ;  /* 0x000000ffff0e7224 */ /* 0x000fc800078e0026 */
        /* <DEDUP_REMOVED lines=41> */
.L_x_3813:
[----:B------:R-:W-:Y:S05]  /*5870*/  BSYNC.RECONVERGENT B1 ;  /* 0x0000000000017941 */ /* 0x000fea0003800200 */
.L_x_3812:
        /* <DEDUP_REMOVED lines=39> */
[----:B------:R-:W-:Y:S01]  /*5af0*/  @!P2 LOP3.LUT R36, RZ, R38, RZ, 0x33, !PT ;  /* 0x00000026ff24a212 */ /* 0x000fe200078e33ff */
[----:B------:R-:W-:-:S03]  /*5b00*/  IMAD R41, R40, R39, RZ ;  /* 0x0000002728297224 */ /* 0x000fc600078e02ff */
[----:B------:R-:W-:Y:S01]  /*5b10*/  IADD3 R42, PT, PT, -R36, RZ, RZ ;  /* 0x000000ff242a7210 */ /* 0x000fe20007ffe1ff */
[----:B------:R-:W-:-:S04]  /*5b20*/  IMAD.HI.U32 R41, R15, R41, R14 ;  /* 0x000000290f297227 */ /* 0x000fc800078e000e */
[----:B------:R-:W-:-:S05]  /*5b30*/  IMAD R42, R38, R42, R11 ;  /* 0x0000002a262a7224 */ /* 0x000fca00078e020b */
[----:B------:R-:W-:-:S05]  /*5b40*/  IABS R38, R42 ;  /* 0x0000002a00267213 */ /* 0x000fca0000000000 */
[----:B------:R-:W-:Y:S01]  /*5b50*/  IMAD.MOV.U32 R14, RZ, RZ, R38 ;  /* 0x000000ffff0e7224 */ /* 0x000fe200078e0026 */
[----:B0-----:R-:W-:-:S03]  /*5b60*/  IABS R38, R12 ;  /* 0x0000000c00267213 */ /* 0x001fc60000000000 */
        /* <DEDUP_REMOVED lines=14> */
[----:B------:R-:W-:-:S05]  /*5c50*/  ISETP.NE.AND P2, PT, R37, RZ, PT ;  /* 0x000000ff2500720c */ /* 0x000fca0003f45270 */
[----:B------:R-:W-:Y:S02]  /*5c60*/  @!P3 IMAD.MOV R40, RZ, RZ, -R40 ;  /* 0x000000ffff28b224 */ /* 0x000fe400078e0a28 */
[----:B0-----:R-:W-:-:S06]  /*5c70*/  IMAD.MOV.U32 R14, RZ, RZ, RZ ;  /* 0x000000ffff0e7224 */ /* 0x001fcc00078e00ff */
[----:B------:R-:W-:Y:S02]  /*5c80*/  @!P2 LOP3.LUT R40, RZ, R37, RZ, 0x33, !PT ;  /* 0x00000025ff28a212 */ /* 0x000fe400078e33ff */
[----:B-1----:R-:W-:-:S03]  /*5c90*/  IADD3 R39, PT, PT, RZ, -R15, RZ ;  /* 0x8000000fff277210 */ /* 0x002fc60007ffe0ff */
        /* <DEDUP_REMOVED lines=9> */
[----:B------:R-:W-:-:S05]  /*5d30*/  IMAD R37, R38, R39, R37 ;  /* 0x0000002726257224 */ /* 0x000fca00078e0225 */
[----:B------:R-:W-:Y:S02]  /*5d40*/  ISETP.GT.U32.AND P2, PT, R38, R37, PT ;  /* 0x000000252600720c */ /* 0x000fe40003f44070 */
[----:B0-----:R-:W-:-:S04]  /*5d50*/  ISETP.NE.U32.AND P3, PT, R14, 0x1, PT ;  /* 0x000000010e00780c */ /* 0x001fc80003f65070 */
[----:B------:R-:W-:Y:S02]  /*5d60*/  ISETP.NE.AND.EX P3, PT, R15, RZ, PT, P3 ;  /* 0x000000ff0f00720c */ /* 0x000fe40003f65330 */
[----:B------:R-:W0:Y:S05]  /*5d70*/  LDC.64 R14, c[0x0][0x398] ;  /* 0x0000e600ff0e7b82 */ /* 0x000e2a0000000a00 */
[----:B------:R-:W-:Y:S01]  /*5d80*/  @!P2 IMAD.IADD R37, R37, 0x1, -R38 ;  /* 0x000000012525a824 */ /* 0x000fe200078e0a26 */
[----:B------:R-:W-:Y:S02]  /*5d90*/  SEL R45, R36, RZ, P3 ;  /* 0x000000ff242d7207 */ /* 0x000fe40001800000 */
[----:B------:R-:W-:-:S02]  /*5da0*/  @!P2 IADD3 R42, PT, PT, R42, 0x1, RZ ;  /* 0x000000012a2aa810 */ /* 0x000fc40007ffe0ff */
[----:B------:R-:W-:Y:S01]  /*5db0*/  ISETP.GE.U32.AND P3, PT, R37, R38, PT ;  /* 0x000000262500720c */ /* 0x000fe20003f66070 */
[----:B------:R-:W-:Y:S01]  /*5dc0*/  IMAD R45, R45, UR36, RZ ;  /* 0x000000242d2d7c24 */ /* 0x000fe2000f8e02ff */
        /* <DEDUP_REMOVED lines=33> */
.L_x_3815:
[----:B------:R-:W-:Y:S05]  /*5fe0*/  BSYNC.RECONVERGENT B1 ;  /* 0x0000000000017941 */ /* 0x000fea0003800200 */
.L_x_3814:
        /* <DEDUP_REMOVED lines=44> */
[----:B------:R-:W-:Y:S02]  /*62b0*/  IMAD R39, R40, R37, RZ ;  /* 0x0000002528277224 */ /* 0x000fe400078e02ff */
[----:B------:R-:W1:Y:S01]  /*62c0*/  LDC.64 R40, c[0x0][0x3a8] ;  /* 0x0000ea00ff287b82 */ /* 0x000e620000000a00 */
[----:B------:R-:W-:Y:S01]  /*62d0*/  IABS R38, R49 ;  /* 0x0000003100267213 */ /* 0x000fe20000000000 */
[----:B------:R-:W-:-:S03]  /*62e0*/  IMAD.HI.U32 R39, R15, R39, R14 ;  /* 0x000000270f277227 */ /* 0x000fc600078e000e */
[----:B------:R-:W-:Y:S02]  /*62f0*/  MOV R14, R38 ;  /* 0x00000026000e7202 */ /* 0x000fe40000000f00 */
[----:B0-----:R-:W-:-:S03]  /*6300*/  IABS R38, R34 ;  /* 0x0000002200267213 */ /* 0x001fc60000000000 */
        /* <DEDUP_REMOVED lines=12> */
[----:B------:R-:W-:-:S04]  /*63d0*/  ISETP.GE.AND P1, PT, R14, RZ, PT ;  /* 0x000000ff0e00720c */ /* 0x000fc80003f26270 */
[----:B------:R-:W0:Y:S03]  /*63e0*/  F2I.FTZ.U32.TRUNC.NTZ R15, R15 ;  /* 0x0000000f000f7305 */ /* 0x000e26000021f000 */
[----:B------:R-:W-:-:S06]  /*63f0*/  @P2 VIADD R45, R45, 0x1 ;  /* 0x000000012d2d2836 */ /* 0x000fcc0000000000 */
        /* <DEDUP_REMOVED lines=8> */
[----:B------:R-:W-:-:S04]  /*6480*/  IMAD.HI.U32 R14, R15, R37, R14 ;  /* 0x000000250f0e7227 */ /* 0x000fc800078e000e */
[----:B------:R-:W-:-:S04]  /*6490*/  IMAD.MOV.U32 R37, RZ, RZ, R36 ;  /* 0x000000ffff257224 */ /* 0x000fc800078e0024 */
[----:B------:R-:W-:Y:S02]  /*64a0*/  IMAD.HI.U32 R48, R14, R37, RZ ;  /* 0x000000250e307227 */ /* 0x000fe400078e00ff */
[----:B------:R-:W0:Y:S02]  /*64b0*/  LDC.64 R14, c[0x0][0x390] ;  /* 0x0000e400ff0e7b82 */ /* 0x000e240000000a00 */
[----:B------:R-:W-:-:S04]  /*64c0*/  IMAD.MOV R36, RZ, RZ, -R48 ;  /* 0x000000ffff247224 */ /* 0x000fc800078e0a30 */
[----:B------:R-:W-:-:S05]  /*64d0*/  IMAD R37, R38, R36, R37 ;  /* 0x0000002426257224 */ /* 0x000fca00078e0225 */
[----:B------:R-:W-:-:S13]  /*64e0*/  ISETP.GT.U32.AND P2, PT, R38, R37, PT ;  /* 0x000000252600720c */ /* 0x000fda0003f44070 */
[-C--:B------:R-:W-:Y:S01]  /*64f0*/  @!P2 IADD3 R37, PT, PT, R37, -R38.reuse, RZ ;  /* 0x800000262525a210 */ /* 0x080fe20007ffe0ff */
[----:B------:R-:W-:Y:S01]  /*6500*/  @!P2 VIADD R48, R48, 0x1 ;  /* 0x000000013030a836 */ /* 0x000fe20000000000 */
[----:B0-----:R-:W-:Y:S02]  /*6510*/  ISETP.NE.U32.AND P1, PT, R14, 0x1, PT ;  /* 0x000000010e00780c */ /* 0x001fe40003f25070 */
[----:B------:R-:W-:Y:S02]  /*6520*/  ISETP.GE.U32.AND P3, PT, R37, R38, PT ;  /* 0x000000262500720c */ /* 0x000fe40003f66070 */
[----:B------:R-:W0:Y:S01]  /*6530*/  LDC.64 R36, c[0x0][0x398] ;  /* 0x0000e600ff247b82 */ /* 0x000e220000000a00 */
[----:B------:R-:W-:Y:S02]  /*6540*/  LOP3.LUT R14, R49, R34, RZ, 0x3c, !PT ;  /* 0x00000022310e7212 */ /* 0x000fe400078e3cff */
[----:B------:R-:W-:Y:S02]  /*6550*/  ISETP.NE.AND.EX P1, PT, R15, RZ, PT, P1 ;  /* 0x000000ff0f00720c */ /* 0x000fe40003f25310 */
[----:B------:R-:W-:-:S02]  /*6560*/  ISETP.GE.AND P2, PT, R14, RZ, PT ;  /* 0x000000ff0e00720c */ /* 0x000fc40003f46270 */
[----:B------:R-:W-:Y:S01]  /*6570*/  SEL R12, R12, RZ, P1 ;  /* 0x000000ff0c0c7207 */ /* 0x000fe20000800000 */
[----:B------:R-:W2:Y:S03]  /*6580*/  LDC.64 R38, c[0x0][0x3a0] ;  /* 0x0000e800ff267b82 */ /* 0x000ea60000000a00 */
[----:B------:R-:W-:Y:S01]  /*6590*/  @P3 VIADD R48, R48, 0x1 ;  /* 0x0000000130303836 */ /* 0x000fe20000000000 */
[----:B------:R-:W-:Y:S01]  /*65a0*/  ISETP.NE.AND P3, PT, R34, RZ, PT ;  /* 0x000000ff2200720c */ /* 0x000fe20003f65270 */
[----:B------:R-:W-:-:S05]  /*65b0*/  IMAD R12, R12, UR36, RZ ;  /* 0x000000240c0c7c24 */ /* 0x000fca000f8e02ff */
[----:B------:R-:W-:Y:S02]  /*65c0*/  @!P2 IADD3 R48, PT, PT, -R48, RZ, RZ ;  /* 0x000000ff3030a210 */ /* 0x000fe40007ffe1ff */
[----:B0-----:R-:W-:-:S05]  /*65d0*/  ISETP.NE.U32.AND P2, PT, R36, 0x1, PT ;  /* 0x000000012400780c */ /* 0x001fca0003f45070 */
[----:B------:R-:W-:Y:S02]  /*65e0*/  @!P3 LOP3.LUT R48, RZ, R34, RZ, 0x33, !PT ;  /* 0x00000022ff30b212 */ /* 0x000fe400078e33ff */
[----:B------:R-:W-:Y:S02]  /*65f0*/  ISETP.NE.AND.EX P2, PT, R37, RZ, PT, P2 ;  /* 0x000000ff2500720c */ /* 0x000fe40003f45320 */
[----:B-1----:R-:W-:Y:S01]  /*6600*/  ISETP.NE.U32.AND P3, PT, R40, 0x1, PT ;  /* 0x000000012800780c */ /* 0x002fe20003f65070 */
[----:B------:R-:W-:Y:S01]  /*6610*/  IMAD.MOV R14, RZ, RZ, -R48 ;  /* 0x000000ffff0e7224 */ /* 0x000fe200078e0a30 */
[----:B--2---:R-:W-:Y:S02]  /*6620*/  ISETP.NE.U32.AND P1, PT, R38, 0x1, PT ;  /* 0x000000012600780c */ /* 0x004fe40003f25070 */
[----:B------:R-:W-:Y:S01]  /*6630*/  SEL R45, R45, RZ, P2 ;  /* 0x000000ff2d2d7207 */ /* 0x000fe20001000000 */
[----:B------:R-:W-:Y:S01]  /*6640*/  IMAD R34, R34, R14, R49 ;  /* 0x0000000e22227224 */ /* 0x000fe200078e0231 */
[----:B------:R-:W-:-:S02]  /*6650*/  ISETP.NE.AND.EX P1, PT, R39, RZ, PT, P1 ;  /* 0x000000ff2700720c */ /* 0x000fc40003f25310 */
[----:B------:R-:W-:Y:S01]  /*6660*/  ISETP.NE.AND.EX P3, PT, R41, RZ, PT, P3 ;  /* 0x000000ff2900720c */ /* 0x000fe20003f65330 */
        /* <DEDUP_REMOVED lines=16> */
.L_x_3817:
[----:B------:R-:W-:Y:S05]  /*6770*/  BSYNC.RECONVERGENT B1 ;  /* 0x0000000000017941 */ /* 0x000fea0003800200 */
.L_x_3816:
        /* <DEDUP_REMOVED lines=19> */
[----:B------:R-:W-:Y:S01]  /*68b0*/  IMAD.MOV.U32 R14, RZ, RZ, R32 ;  /* 0x000000ffff0e7224 */ /* 0x000fe200078e0020 */
[----:B-1----:R-:W-:-:S03]  /*68c0*/  IABS R32, R36 ;  /* 0x0000002400207213 */ /* 0x002fc60000000000 */
        /* <DEDUP_REMOVED lines=13> */
[----:B0-----:R-:W-:Y:S02]  /*69a0*/  IADD3 R14, PT, PT, R32, 0xffffffe, RZ ;  /* 0x0ffffffe200e7810 */ /* 0x001fe40007ffe0ff */
[----:B------:R-:W0:Y:S02]  /*69b0*/  LDC R32, c[0x0][0x3c0] ;  /* 0x0000f000ff207b82 */ /* 0x000e240000000800 */
[----:B------:R1:W2:Y:S01]  /*69c0*/  F2I.FTZ.U32.TRUNC.NTZ R15, R14 ;  /* 0x0000000e000f7305 */ /* 0x0002a2000021f000 */
[----:B------:R-:W-:-:S06]  /*69d0*/  @P1 VIADD R12, R12, 0x1 ;  /* 0x000000010c0c1836 */ /* 0x000fcc0000000000 */
[----:B------:R-:W-:Y:S02]  /*69e0*/  @!P3 IADD3 R12, PT, PT, -R12, RZ, RZ ;  /* 0x000000ff0c0cb210 */ /* 0x000fe40007ffe1ff */
[----:B------:R-:W-:Y:S01]  /*69f0*/  @!P2 LOP3.LUT R12, RZ, R38, RZ, 0x33, !PT ;  /* 0x00000026ff0ca212 */ /* 0x000fe200078e33ff */
[----:B-1----:R-:W-:-:S04]  /*6a00*/  HFMA2 R14, -RZ, RZ, 0, 0 ;  /* 0x00000000ff0e7431 */ /* 0x002fc800000001ff */
[----:B------:R-:W-:Y:S02]  /*6a10*/  IMAD.MOV R49, RZ, RZ, -R12 ;  /* 0x000000ffff317224 */ /* 0x000fe400078e0a0c */
[----:B--2---:R-:W-:Y:S02]  /*6a20*/  IMAD.MOV R40, RZ, RZ, -R15 ;  /* 0x000000ffff287224 */ /* 0x004fe400078e0a0f */
[----:B------:R-:W-:Y:S02]  /*6a30*/  IMAD R49, R38, R49, R11 ;  /* 0x0000003126317224 */ /* 0x000fe400078e020b */
[----:B------:R-:W-:-:S03]  /*6a40*/  IMAD R39, R40, R37, RZ ;  /* 0x0000002528277224 */ /* 0x000fc600078e02ff */
[----:B------:R-:W-:Y:S01]  /*6a50*/  IABS R38, R49 ;  /* 0x0000003100267213 */ /* 0x000fe20000000000 */
[----:B------:R-:W-:-:S04]  /*6a60*/  IMAD.HI.U32 R39, R15, R39, R14 ;  /* 0x000000270f277227 */ /* 0x000fc800078e000e */
[----:B------:R-:W-:Y:S01]  /*6a70*/  IMAD.MOV.U32 R14, RZ, RZ, R38 ;  /* 0x000000ffff0e7224 */ /* 0x000fe200078e0026 */
[----:B0-----:R-:W-:-:S03]  /*6a80*/  IABS R38, R32 ;  /* 0x0000002000267213 */ /* 0x001fc60000000000 */
        /* <DEDUP_REMOVED lines=24> */
[----:B------:R-:W-:-:S03]  /*6c10*/  IMAD.HI.U32 R14, R15, R37, R14 ;  /* 0x000000250f0e7227 */ /* 0x000fc600078e000e */
[----:B------:R-:W-:Y:S01]  /*6c20*/  ISETP.GE.AND P1, PT, R40, RZ, PT ;  /* 0x000000ff2800720c */ /* 0x000fe20003f26270 */
[----:B------:R-:W-:Y:S01]  /*6c30*/  IMAD.MOV.U32 R37, RZ, RZ, R36 ;  /* 0x000000ffff257224 */ /* 0x000fe200078e0024 */
[----:B------:R-:W0:Y:S03]  /*6c40*/  LDC.64 R40, c[0x0][0x3a8] ;  /* 0x0000ea00ff287b82 */ /* 0x000e260000000a00 */
        /* <DEDUP_REMOVED lines=16> */
[----:B------:R-:W-:Y:S02]  /*6d50*/  SEL R12, R12, RZ, P2 ;  /* 0x000000ff0c0c7207 */ /* 0x000fe40001000000 */
[----:B0-----:R-:W-:Y:S01]  /*6d60*/  ISETP.NE.U32.AND P2, PT, R40, 0x1, PT ;  /* 0x000000012800780c */ /* 0x001fe20003f45070 */
[----:B------:R-:W-:Y:S01]  /*6d70*/  IMAD.MOV R14, RZ, RZ, -R48 ;  /* 0x000000ffff0e7224 */ /* 0x000fe200078e0a30 */
[----:B--2---:R-:W-:Y:S01]  /*6d80*/  ISETP.NE.U32.AND P1, PT, R36, 0x1, PT ;  /* 0x000000012400780c */ /* 0x004fe20003f25070 */
[----:B------:R-:W-:Y:S01]  /*6d90*/  IMAD R12, R12, UR36, RZ ;  /* 0x000000240c0c7c24 */ /* 0x000fe2000f8e02ff */
[----:B------:R-:W-:Y:S01]  /*6da0*/  ISETP.NE.AND.EX P2, PT, R41, RZ, PT, P2 ;  /* 0x000000ff2900720c */ /* 0x000fe20003f45320 */
[----:B------:R-:W-:Y:S01]  /*6db0*/  IMAD R32, R32, R14, R49 ;  /* 0x0000000e20207224 */ /* 0x000fe200078e0231 */
[----:B------:R-:W-:-:S02]  /*6dc0*/  ISETP.NE.AND.EX P1, PT, R37, RZ, PT, P1 ;  /* 0x000000ff2500720c */ /* 0x000fc40003f25310 */
[----:B------:R-:W-:Y:S02]  /*6dd0*/  SHF.R.S64 R36, RZ, 0x1e, R11 ;  /* 0x0000001eff247819 */ /* 0x000fe4000000100b */
[----:B---3--:R-:W-:Y:S02]  /*6de0*/  ISETP.NE.U32.AND P3, PT, R38, 0x1, PT ;  /* 0x000000012600780c */ /* 0x008fe40003f65070 */
[----:B------:R-:W-:Y:S02]  /*6df0*/  SEL R45, R45, RZ, P1 ;  /* 0x000000ff2d2d7207 */ /* 0x000fe40000800000 */
[----:B------:R-:W-:Y:S02]  /*6e00*/  ISETP.NE.AND.EX P3, PT, R39, RZ, PT, P3 ;  /* 0x000000ff2700720c */ /* 0x000fe40003f65330 */
[----:B------:R-:W-:Y:S01]  /*6e10*/  SEL R32, R32, RZ, P2 ;  /* 0x000000ff20207207 */ /* 0x000fe20001000000 */
[----:B------:R-:W-:Y:S01]  /*6e20*/  IMAD R45, R45, UR37, R12 ;  /* 0x000000252d2d7c24 */ /* 0x000fe2000f8e020c */
        /* <DEDUP_REMOVED lines=13> */
.L_x_3819:
[----:B------:R-:W-:Y:S05]  /*6f00*/  BSYNC.RECONVERGENT B1 ;  /* 0x0000000000017941 */ /* 0x000fea0003800200 */
.L_x_3818:
        /* <DEDUP_REMOVED lines=20> */
[----:B-1----:R-:W-:-:S03]  /*7050*/  IABS R30, R36 ;  /* 0x00000024001e7213 */ /* 0x002fc60000000000 */
        /* <DEDUP_REMOVED lines=25> */
[----:B------:R-:W-:-:S04]  /*71f0*/  IMAD.HI.U32 R39, R15, R39, R14 ;  /* 0x000000270f277227 */ /* 0x000fc800078e000e */
        /* <DEDUP_REMOVED lines=15> */
[----:B------:R-:W0:Y:S06]  /*72f0*/  F2I.FTZ.U32.TRUNC.NTZ R15, R15 ;  /* 0x0000000f000f7305 */ /* 0x000e2c000021f000 */
[----:B------:R-:W-:-:S06]  /*7300*/  @P1 VIADD R45, R45, 0x1 ;  /* 0x000000012d2d1836 */ /* 0x000fcc0000000000 */
[----:B------:R-:W-:Y:S01]  /*7310*/  @!P3 IMAD.MOV R45, RZ, RZ, -R45 ;  /* 0x000000ffff2db224 */ /* 0x000fe200078e0a2d */
[----:B------:R-:W-:Y:S02]  /*7320*/  @!P2 LOP3.LUT R45, RZ, R36, RZ, 0x33, !PT ;  /* 0x00000024ff2da212 */ /* 0x000fe400078e33ff */
[----:B0-----:R-:W-:Y:S02]  /*7330*/  IADD3 R37, PT, PT, RZ, -R15, RZ ;  /* 0x8000000fff257210 */ /* 0x001fe40007ffe0ff */
[----:B------:R-:W-:Y:S01]  /*7340*/  ISETP.NE.AND P3, PT, R30, RZ, PT ;  /* 0x000000ff1e00720c */ /* 0x000fe20003f65270 */
[----:B------:R-:W-:Y:S02]  /*7350*/  IMAD.MOV R14, RZ, RZ, -R45 ;  /* 0x000000ffff0e7224 */ /* 0x000fe400078e0a2d */
[----:B------:R-:W-:Y:S02]  /*7360*/  IMAD R37, R37, R38, RZ ;  /* 0x0000002625257224 */ /* 0x000fe400078e02ff */
[----:B------:R-:W-:-:S02]  /*7370*/  IMAD R49, R36, R14, R49 ;  /* 0x0000000e24317224 */ /* 0x000fc400078e0231 */
[----:B------:R-:W-:-:S03]  /*7380*/  IMAD.MOV.U32 R14, RZ, RZ, RZ ;  /* 0x000000ffff0e7224 */ /* 0x000fc600078e00ff */
[----:B------:R-:W-:Y:S01]  /*7390*/  IABS R36, R49 ;  /* 0x0000003100247213 */ /* 0x000fe20000000000 */
[----:B------:R-:W-:Y:S01]  /*73a0*/  IMAD.HI.U32 R14, R15, R37, R14 ;  /* 0x000000250f0e7227 */ /* 0x000fe200078e000e */
[----:B------:R-:W-:Y:S02]  /*73b0*/  LOP3.LUT R40, R49, R30, RZ, 0x3c, !PT ;  /* 0x0000001e31287212 */ /* 0x000fe400078e3cff */
[----:B------:R-:W-:Y:S02]  /*73c0*/  MOV R37, R36 ;  /* 0x0000002400257202 */ /* 0x000fe40000000f00 */
        /* <DEDUP_REMOVED lines=17> */
[----:B------:R-:W-:Y:S02]  /*74e0*/  SEL R12, R12, RZ, P5 ;  /* 0x000000ff0c0c7207 */ /* 0x000fe40002800000 */
[----:B------:R-:W-:Y:S02]  /*74f0*/  IADD3 R14, PT, PT, -R48, RZ, RZ ;  /* 0x000000ff300e7210 */ /* 0x000fe40007ffe1ff */
[----:B--2---:R-:W-:Y:S01]  /*7500*/  ISETP.NE.U32.AND P2, PT, R36, 0x1, PT ;  /* 0x000000012400780c */ /* 0x004fe20003f45070 */
[----:B------:R-:W-:Y:S01]  /*7510*/  IMAD R12, R12, UR36, RZ ;  /* 0x000000240c0c7c24 */ /* 0x000fe2000f8e02ff */
[----:B------:R-:W-:Y:S01]  /*7520*/  SHF.R.S64 R36, RZ, 0x1e, R11 ;  /* 0x0000001eff247819 */ /* 0x000fe2000000100b */
[----:B------:R-:W-:Y:S01]  /*7530*/  IMAD R30, R30, R14, R49 ;  /* 0x0000000e1e1e7224 */ /* 0x000fe200078e0231 */
[----:B------:R-:W-:-:S02]  /*7540*/  ISETP.NE.AND.EX P3, PT, R37, RZ, PT, P2 ;  /* 0x000000ff2500720c */ /* 0x000fc40003f65320 */
[----:B---3--:R-:W-:Y:S02]  /*7550*/  ISETP.NE.U32.AND P1, PT, R38, 0x1, PT ;  /* 0x000000012600780c */ /* 0x008fe40003f25070 */
[----:B------:R-:W-:Y:S02]  /*7560*/  SEL R45, R45, RZ, P3 ;  /* 0x000000ff2d2d7207 */ /* 0x000fe40001800000 */
[----:B------:R-:W-:Y:S02]  /*7570*/  ISETP.NE.AND.EX P2, PT, R39, RZ, PT, P1 ;  /* 0x000000ff2700720c */ /* 0x000fe40003f45310 */
[----:B0-----:R-:W-:Y:S01]  /*7580*/  ISETP.NE.U32.AND P1, PT, R40, 0x1, PT ;  /* 0x000000012800780c */ /* 0x001fe20003f25070 */
[----:B------:R-:W-:Y:S01]  /*7590*/  IMAD R45, R45, UR37, R12 ;  /* 0x000000252d2d7c24 */ /* 0x000fe2000f8e020c */
[----:B------:R-:W-:Y:S02]  /*75a0*/  SEL R48, R48, RZ, P2 ;  /* 0x000000ff30307207 */ /* 0x000fe40001000000 */
        /* <DEDUP_REMOVED lines=14> */
.L_x_3821:
[----:B------:R-:W-:Y:S05]  /*7690*/  BSYNC.RECONVERGENT B1 ;  /* 0x0000000000017941 */ /* 0x000fea0003800200 */
.L_x_3820:
        /* <DEDUP_REMOVED lines=45> */
[----:B0-----:R-:W-:Y:S02]  /*7970*/  ISETP.NE.AND P5, PT, R28, RZ, PT ;  /* 0x000000ff1c00720c */ /* 0x001fe40003fa5270 */
[----:B------:R-:W-:Y:S01]  /*7980*/  IABS R38, R49 ;  /* 0x0000003100267213 */ /* 0x000fe20000000000 */
[----:B------:R-:W-:-:S03]  /*7990*/  IMAD.HI.U32 R39, R15, R39, R14 ;  /* 0x000000270f277227 */ /* 0x000fc600078e000e */
[----:B------:R-:W-:Y:S02]  /*79a0*/  MOV R14, R38 ;  /* 0x00000026000e7202 */ /* 0x000fe40000000f00 */
[----:B------:R-:W-:-:S03]  /*79b0*/  IABS R38, R28 ;  /* 0x0000001c00267213 */ /* 0x000fc60000000000 */
        /* <DEDUP_REMOVED lines=23> */
[----:B------:R-:W-:Y:S01]  /*7b30*/  LOP3.LUT R40, R49, R28, RZ, 0x3c, !PT ;  /* 0x0000001c31287212 */ /* 0x000fe200078e3cff */
[----:B------:R-:W-:-:S03]  /*7b40*/  IMAD.HI.U32 R14, R15, R37, R14 ;  /* 0x000000250f0e7227 */ /* 0x000fc600078e000e */
[----:B------:R-:W-:Y:S02]  /*7b50*/  ISETP.GE.AND P3, PT, R40, RZ, PT ;  /* 0x000000ff2800720c */ /* 0x000fe40003f66270 */
[----:B------:R-:W0:Y:S01]  /*7b60*/  LDC.64 R40, c[0x0][0x3a8] ;  /* 0x0000ea00ff287b82 */ /* 0x000e220000000a00 */
[----:B------:R-:W-:-:S04]  /*7b70*/  IMAD.MOV.U32 R37, RZ, RZ, R36 ;  /* 0x000000ffff257224 */ /* 0x000fc800078e0024 */
        /* <DEDUP_REMOVED lines=15> */
[----:B------:R-:W-:Y:S02]  /*7c70*/  SEL R12, R12, RZ, P4 ;  /* 0x000000ff0c0c7207 */ /* 0x000fe40002000000 */
[----:B--2---:R-:W-:Y:S01]  /*7c80*/  ISETP.NE.U32.AND P2, PT, R36, 0x1, PT ;  /* 0x000000012400780c */ /* 0x004fe20003f45070 */
[----:B------:R-:W-:Y:S01]  /*7c90*/  IMAD.MOV R14, RZ, RZ, -R48 ;  /* 0x000000ffff0e7224 */ /* 0x000fe200078e0a30 */
[----:B------:R-:W-:Y:S01]  /*7ca0*/  SHF.R.S64 R36, RZ, 0x1e, R11 ;  /* 0x0000001eff247819 */ /* 0x000fe2000000100b */
[----:B------:R-:W-:Y:S01]  /*7cb0*/  IMAD R12, R12, UR36, RZ ;  /* 0x000000240c0c7c24 */ /* 0x000fe2000f8e02ff */
[----:B------:R-:W-:Y:S01]  /*7cc0*/  ISETP.NE.AND.EX P3, PT, R37, RZ, PT, P2 ;  /* 0x000000ff2500720c */ /* 0x000fe20003f65320 */
[----:B------:R-:W-:Y:S01]  /*7cd0*/  IMAD R28, R28, R14, R49 ;  /* 0x0000000e1c1c7224 */ /* 0x000fe200078e0231 */
[----:B---3--:R-:W-:-:S02]  /*7ce0*/  ISETP.NE.U32.AND P1, PT, R38, 0x1, PT ;  /* 0x000000012600780c */ /* 0x008fc40003f25070 */
        /* <DEDUP_REMOVED lines=19> */
.L_x_3823:
[----:B------:R-:W-:Y:S05]  /*7e20*/  BSYNC.RECONVERGENT B1 ;  /* 0x0000000000017941 */ /* 0x000fea0003800200 */
.L_x_3822:
        /* <DEDUP_REMOVED lines=20> */
[C---:B------:R-:W-:Y:S01]  /*7f70*/  FADD R48, -R15.reuse, R16 ;  /* 0x000000100f307221 */ /* 0x040fe20000000100 */
        /* <DEDUP_REMOVED lines=32> */
[-C--:B------:R-:W-:Y:S01]  /*8180*/  FFMA.SAT R15, R36, R11.reuse, 0.5 ;  /* 0x3f000000240f7423 */ /* 0x080fe2000000200b */
[----:B------:R-:W-:Y:S01]  /*8190*/  FFMA R54, R54, 1.925963033500011079e-08, R39 ;  /* 0x32a5706036367823 */ /* 0x000fe20000000027 */
[-C--:B------:R-:W-:Y:S01]  /*81a0*/  FFMA.SAT R39, R14, R11.reuse, 0.5 ;  /* 0x3f0000000e277423 */ /* 0x080fe2000000200b */
[C---:B------:R-:W-:Y:S01]  /*81b0*/  FFMA R13, R48.reuse, 1.4426950216293334961, -R13 ;  /* 0x3fb8aa3b300d7823 */ /* 0x040fe2000000080d */
[-C--:B------:R-:W-:Y:S01]  /*81c0*/  FFMA.RM R24, R15, R12.reuse, 12582913 ;  /* 0x4b4000010f187423 */ /* 0x080fe2000000400c */
[----:B------:R-:W1:Y:S01]  /*81d0*/  MUFU.EX2 R49, R56 ;  /* 0x0000003800317308 */ /* 0x000e620000000800 */
[----:B------:R-:W-:Y:S01]  /*81e0*/  FFMA.RM R20, R39, R12, 12582913 ;  /* 0x4b40000127147423 */ /* 0x000fe2000000400c */
[----:B------:R-:W-:Y:S01]  /*81f0*/  FFMA R39, R48, 1.925963033500011079e-08, R13 ;  /* 0x32a5706030277823 */ /* 0x000fe2000000000d */
[----:B------:R-:W-:Y:S01]  /*8200*/  FADD R13, R24, -12583039 ;  /* 0xcb40007f180d7421 */ /* 0x000fe20000000000 */
[----:B------:R-:W-:Y:S01]  /*8210*/  FFMA.SAT R53, R44, R11, 0.5 ;  /* 0x3f0000002c357423 */ /* 0x000fe2000000200b */
[----:B------:R-:W-:Y:S01]  /*8220*/  FADD R15, R20, -12583039 ;  /* 0xcb40007f140f7421 */ /* 0x000fe20000000000 */
[----:B------:R-:W-:-:S02]  /*8230*/  IMAD.SHL.U32 R10, R10, 0x800000, RZ ;  /* 0x008000000a0a7824 */ /* 0x000fc400078e00ff */
[----:B------:R-:W-:Y:S01]  /*8240*/  FFMA R13, R36, 1.4426950216293334961, -R13 ;  /* 0x3fb8aa3b240d7823 */ /* 0x000fe2000000080d */
[----:B------:R-:W-:Y:S02]  /*8250*/  IMAD.SHL.U32 R4, R4, 0x800000, RZ ;  /* 0x0080000004047824 */ /* 0x000fe400078e00ff */
[----:B------:R-:W-:Y:S01]  /*8260*/  FFMA R15, R14, 1.4426950216293334961, -R15 ;  /* 0x3fb8aa3b0e0f7823 */ /* 0x000fe2000000080f */
[----:B------:R-:W-:Y:S01]  /*8270*/  SHF.L.U32 R6, R6, 0x17, RZ ;  /* 0x0000001706067819 */ /* 0x000fe200000006ff */
[----:B------:R-:W-:Y:S01]  /*8280*/  FFMA R41, R36, 1.925963033500011079e-08, R13 ;  /* 0x32a5706024297823 */ /* 0x000fe2000000000d */
[-C--:B------:R-:W-:Y:S01]  /*8290*/  FFMA.SAT R13, R40, R11.reuse, 0.5 ;  /* 0x3f000000280d7423 */ /* 0x080fe2000000200b */
[----:B------:R-:W-:Y:S01]  /*82a0*/  FFMA R45, R14, 1.925963033500011079e-08, R15 ;  /* 0x32a570600e2d7823 */ /* 0x000fe2000000000f */
[----:B------:R-:W-:Y:S01]  /*82b0*/  FFMA.SAT R15, R38, R11, 0.5 ;  /* 0x3f000000260f7423 */ /* 0x000fe2000000200b */
[----:B------:R-:W-:Y:S01]  /*82c0*/  MUFU.EX2 R54, R54 ;  /* 0x0000003600367308 */ /* 0x000fe20000000800 */
[-C--:B------:R-:W-:Y:S01]  /*82d0*/  FFMA.RM R14, R13, R12.reuse, 12582913 ;  /* 0x4b4000010d0e7423 */ /* 0x080fe2000000400c */
[----:B-1----:R-:W-:Y:S01]  /*82e0*/  FMUL R10, R10, R49 ;  /* 0x000000310a0a7220 */ /* 0x002fe20000400000 */
[----:B------:R-:W-:Y:S01]  /*82f0*/  FFMA.RM R22, R15, R12, 12582913 ;  /* 0x4b4000010f167423 */ /* 0x000fe2000000400c */
[----:B------:R-:W-:Y:S01]  /*8300*/  FFMA.SAT R49, R42, R11, 0.5 ;  /* 0x3f0000002a317423 */ /* 0x000fe2000000200b */
[----:B------:R-:W-:Y:S01]  /*8310*/  FADD R13, R14, -12583039 ;  /* 0xcb40007f0e0d7421 */ /* 0x000fe20000000000 */
[----:B------:R-:W-:-:S02]  /*8320*/  IMAD.SHL.U32 R20, R20, 0x800000, RZ ;  /* 0x0080000014147824 */ /* 0x000fc400078e00ff */
[----:B------:R-:W-:Y:S01]  /*8330*/  FADD R15, R22, -12583039 ;  /* 0xcb40007f160f7421 */ /* 0x000fe20000000000 */
[----:B------:R-:W-:Y:S01]  /*8340*/  FFMA.RM R30, R49, R12, 12582913 ;  /* 0x4b400001311e7423 */ /* 0x000fe2000000400c */
[----:B------:R-:W-:Y:S01]  /*8350*/  FFMA R13, R40, 1.4426950216293334961, -R13 ;  /* 0x3fb8aa3b280d7823 */ /* 0x000fe2000000080d */
[----:B------:R-:W1:Y:S01]  /*8360*/  MUFU.EX2 R49, R52 ;  /* 0x0000003400317308 */ /* 0x000e620000000800 */
[----:B------:R-:W-:Y:S02]  /*8370*/  FFMA R15, R38, 1.4426950216293334961, -R15 ;  /* 0x3fb8aa3b260f7823 */ /* 0x000fe4000000080f */
[----:B------:R-:W-:Y:S01]  /*8380*/  FFMA R40, R40, 1.925963033500011079e-08, R13 ;  /* 0x32a5706028287823 */ /* 0x000fe2000000000d */
[----:B------:R-:W-:Y:S01]  /*8390*/  FFMA.SAT R13, R26, R11, 0.5 ;  /* 0x3f0000001a0d7423 */ /* 0x000fe2000000200b */
[----:B------:R-:W-:-:S03]  /*83a0*/  FFMA R38, R38, 1.925963033500011079e-08, R15 ;  /* 0x32a5706026267823 */ /* 0x000fc6000000000f */
[----:B------:R-:W-:Y:S01]  /*83b0*/  FFMA.RM R13, R13, R12, 12582913 ;  /* 0x4b4000010d0d7423 */ /* 0x000fe2000000400c */
[----:B------:R-:W-:Y:S03]  /*83c0*/  MUFU.EX2 R41, R41 ;  /* 0x0000002900297308 */ /* 0x000fe60000000800 */
[C---:B------:R-:W-:Y:S01]  /*83d0*/  FADD R15, R13.reuse, -12583039 ;  /* 0xcb40007f0d0f7421 */ /* 0x040fe20000000000 */
[----:B------:R-:W-:-:S03]  /*83e0*/  IMAD.SHL.U32 R13, R13, 0x800000, RZ ;  /* 0x008000000d0d7824 */ /* 0x000fc600078e00ff */
[----:B------:R-:W-:Y:S01]  /*83f0*/  FFMA R51, R26, 1.4426950216293334961, -R15 ;  /* 0x3fb8aa3b1a337823 */ /* 0x000fe2000000080f */
[-C--:B------:R-:W-:Y:S01]  /*8400*/  FFMA.RM R15, R53, R12.reuse, 12582913 ;  /* 0x4b400001350f7423 */ /* 0x080fe2000000400c */
[----:B------:R-:W-:Y:S01]  /*8410*/  FFMA.SAT R53, R34, R11, 0.5 ;  /* 0x3f00000022357423 */ /* 0x000fe2000000200b */
[----:B-1----:R-:W-:Y:S01]  /*8420*/  FMUL R4, R4, R49 ;  /* 0x0000003104047220 */ /* 0x002fe20000400000 */
[----:B------:R-:W-:Y:S01]  /*8430*/  FFMA R26, R26, 1.925963033500011079e-08, R51 ;  /* 0x32a570601a1a7823 */ /* 0x000fe20000000033 */
[----:B------:R-:W-:Y:S01]  /*8440*/  FADD R51, R15, -12583039 ;  /* 0xcb40007f0f337421 */ /* 0x000fe20000000000 */
[----:B------:R-:W-:Y:S01]  /*8450*/  FFMA.RM R36, R53, R12, 12582913 ;  /* 0x4b40000135247423 */ /* 0x000fe2000000400c */
[----:B------:R-:W-:Y:S01]  /*8460*/  FFMA.SAT R53, R28, R11, 0.5 ;  /* 0x3f0000001c357423 */ /* 0x000fe2000000200b */
[----:B------:R-:W1:Y:S01]  /*8470*/  MUFU.EX2 R45, R45 ;  /* 0x0000002d002d7308 */ /* 0x000e620000000800 */
[----:B------:R-:W-:Y:S01]  /*8480*/  FFMA R51, R44, 1.4426950216293334961, -R51 ;  /* 0x3fb8aa3b2c337823 */ /* 0x000fe20000000833 */
[----:B------:R-:W-:Y:S01]  /*8490*/  FADD R49, R36, -12583039 ;  /* 0xcb40007f24317421 */ /* 0x000fe20000000000 */
[----:B------:R-:W-:-:S02]  /*84a0*/  IMAD.SHL.U32 R15, R15, 0x800000, RZ ;  /* 0x008000000f0f7824 */ /* 0x000fc400078e00ff */
[----:B------:R-:W-:Y:S01]  /*84b0*/  FFMA R44, R44, 1.925963033500011079e-08, R51 ;  /* 0x32a570602c2c7823 */ /* 0x000fe20000000033 */
[----:B------:R-:W-:Y:S01]  /*84c0*/  FADD R51, R30, -12583039 ;  /* 0xcb40007f1e337421 */ /* 0x000fe20000000000 */
[----:B------:R-:W-:Y:S01]  /*84d0*/  FFMA R49, R34, 1.4426950216293334961, -R49 ;  /* 0x3fb8aa3b22317823 */ /* 0x000fe20000000831 */
[----:B------:R-:W-:Y:S02]  /*84e0*/  MUFU.EX2 R40, R40 ;  /* 0x0000002800287308 */ /* 0x000fe40000000800 */
[----:B------:R-:W-:Y:S01]  /*84f0*/  FFMA R51, R42, 1.4426950216293334961, -R51 ;  /* 0x3fb8aa3b2a337823 */ /* 0x000fe20000000833 */
[----:B------:R-:W-:-:S03]  /*8500*/  FFMA R48, R34, 1.925963033500011079e-08, R49 ;  /* 0x32a5706022307823 */ /* 0x000fc60000000031 */
[----:B------:R-:W-:Y:S02]  /*8510*/  FFMA R42, R42, 1.925963033500011079e-08, R51 ;  /* 0x32a570602a2a7823 */ /* 0x000fe40000000033 */
[----:B------:R-:W2:Y:S01]  /*8520*/  MUFU.EX2 R51, R50 ;  /* 0x0000003200337308 */ /* 0x000ea20000000800 */
[----:B-1----:R-:W-:Y:S01]  /*8530*/  FMUL R20, R20, R45 ;  /* 0x0000002d14147220 */ /* 0x002fe20000400000 */
[----:B------:R-:W-:-:S06]  /*8540*/  IMAD.SHL.U32 R45, R14, 0x800000, RZ ;  /* 0x008000000e2d7824 */ /* 0x000fcc00078e00ff */
[----:B------:R1:W3:Y:S08]  /*8550*/  MUFU.EX2 R49, R39 ;  /* 0x0000002700317308 */ /* 0x0002f00000000800 */
[----:B------:R-:W4:Y:S01]  /*8560*/  MUFU.EX2 R38, R38 ;  /* 0x0000002600267308 */ /* 0x000f220000000800 */
[----:B--2---:R-:W-:Y:S01]  /*8570*/  FMUL R6, R6, R51 ;  /* 0x0000003306067220 */ /* 0x004fe20000400000 */
[----:B------:R-:W-:-:S04]  /*8580*/  FFMA.SAT R51, R32, R11, 0.5 ;  /* 0x3f00000020337423 */ /* 0x000fc8000000200b */
[----:B------:R-:W-:Y:S02]  /*8590*/  FFMA.RM R34, R51, R12, 12582913 ;  /* 0x4b40000133227423 */ /* 0x000fe4000000400c */
[----:B------:R-:W2:Y:S02]  /*85a0*/  MUFU.EX2 R26, R26 ;  /* 0x0000001a001a7308 */ /* 0x000ea40000000800 */
[----:B------:R-:W-:-:S04]  /*85b0*/  FADD R51, R34, -12583039 ;  /* 0xcb40007f22337421 */ /* 0x000fc80000000000 */
[C---:B------:R-:W-:Y:S02]  /*85c0*/  FFMA R51, R32.reuse, 1.4426950216293334961, -R51 ;  /* 0x3fb8aa3b20337823 */ /* 0x040fe40000000833 */
[----:B------:R-:W5:Y:S02]  /*85d0*/  MUFU.EX2 R44, R44 ;  /* 0x0000002c002c7308 */ /* 0x000f640000000800 */
[----:B------:R-:W-:Y:S01]  /*85e0*/  FFMA R32, R32, 1.925963033500011079e-08, R51 ;  /* 0x32a5706020207823 */ /* 0x000fe20000000033 */
[----:B------:R-:W-:-:S04]  /*85f0*/  FFMA.SAT R51, R8, R11, 0.5 ;  /* 0x3f00000008337423 */ /* 0x000fc8000000200b */
[-C--:B------:R-:W-:Y:S01]  /*8600*/  FFMA.RM R11, R51, R12.reuse, 12582913 ;  /* 0x4b400001330b7423 */ /* 0x080fe2000000400c */
[----:B------:R-:W-:Y:S02]  /*8610*/  IMAD.SHL.U32 R51, R16, 0x800000, RZ ;  /* 0x0080000010337824 */ /* 0x000fe400078e00ff */
[----:B------:R-:W-:Y:S01]  /*8620*/  FFMA.RM R12, R53, R12, 12582913 ;  /* 0x4b400001350c7423 */ /* 0x000fe2000000400c */
[----:B------:R-:W-:Y:S01]  /*8630*/  IMAD.SHL.U32 R16, R18, 0x800000, RZ ;  /* 0x0080000012107824 */ /* 0x000fe200078e00ff */
[----:B------:R-:W-:Y:S01]  /*8640*/  SHF.L.U32 R18, R24, 0x17, RZ ;  /* 0x0000001718127819 */ /* 0x000fe200000006ff */
[----:B-1----:R-:W-:Y:S01]  /*8650*/  FADD R39, R11, -12583039 ;  /* 0xcb40007f0b277421 */ /* 0x002fe20000000000 */
[----:B------:R-:W1:Y:S01]  /*8660*/  MUFU.EX2 R42, R42 ;  /* 0x0000002a002a7308 */ /* 0x000e620000000800 */
[----:B---3--:R-:W-:Y:S01]  /*8670*/  FMUL R16, R16, R49 ;  /* 0x0000003110107220 */ /* 0x008fe20000400000 */
[----:B------:R-:W-:Y:S01]  /*8680*/  SHF.L.U32 R49, R22, 0x17, RZ ;  /* 0x0000001716317819 */ /* 0x000fe200000006ff */
[----:B------:R-:W-:Y:S01]  /*8690*/  FMUL R18, R18, R41 ;  /* 0x0000002912127220 */ /* 0x000fe20000400000 */
[----:B------:R-:W-:Y:S01]  /*86a0*/  FADD R41, RZ, R10 ;  /* 0x0000000aff297221 */ /* 0x000fe20000000000 */
[----:B------:R-:W-:Y:S01]  /*86b0*/  FFMA R39, R8, 1.4426950216293334961, -R39 ;  /* 0x3fb8aa3b08277823 */ /* 0x000fe20000000827 */
[----:B------:R-:W-:Y:S01]  /*86c0*/  FMUL R24, R45, R40 ;  /* 0x000000282d187220 */ /* 0x000fe20000400000 */
[----:B------:R-:W-:Y:S01]  /*86d0*/  FADD R45, R12, -12583039 ;  /* 0xcb40007f0c2d7421 */ /* 0x000fe20000000000 */
[----:B------:R-:W-:Y:S01]  /*86e0*/  FADD R41, R41, R4 ;  /* 0x0000000429297221 */ /* 0x000fe20000000000 */
[----:B------:R-:W-:Y:S01]  /*86f0*/  FFMA R39, R8, 1.925963033500011079e-08, R39 ;  /* 0x32a5706008277823 */ /* 0x000fe20000000027 */
[----:B------:R-:W-:Y:S01]  /*8700*/  FMUL R8, R51, R54 ;  /* 0x0000003633087220 */ /* 0x000fe20000400000 */
[----:B------:R-:W3:Y:S01]  /*8710*/  MUFU.EX2 R48, R48 ;  /* 0x0000003000307308 */ /* 0x000ee20000000800 */
[----:B------:R-:W-:Y:S01]  /*8720*/  FADD R41, R41, R6 ;  /* 0x0000000629297221 */ /* 0x000fe20000000000 */
[----:B----4-:R-:W-:Y:S01]  /*8730*/  FMUL R22, R49, R38 ;  /* 0x0000002631167220 */ /* 0x010fe20000400000 */
[----:B------:R-:W-:Y:S01]  /*8740*/  FFMA R45, R28, 1.4426950216293334961, -R45 ;  /* 0x3fb8aa3b1c2d7823 */ /* 0x000fe2000000082d */
[----:B--2---:R-:W-:Y:S01]  /*8750*/  FMUL R26, R13, R26 ;  /* 0x0000001a0d1a7220 */ /* 0x004fe20000400000 */
[----:B------:R-:W-:Y:S01]  /*8760*/  FADD R41, R41, R8 ;  /* 0x0000000829297221 */ /* 0x000fe20000000000 */
[----:B------:R-:W-:Y:S01]  /*8770*/  SHF.L.U32 R13, R30, 0x17, RZ ;  /* 0x000000171e0d7819 */ /* 0x000fe200000006ff */
[----:B------:R-:W-:Y:S01]  /*8780*/  FFMA R45, R28, 1.925963033500011079e-08, R45 ;  /* 0x32a570601c2d7823 */ /* 0x000fe2000000002d */
[----:B------:R-:W2:Y:S01]  /*8790*/  MUFU.EX2 R32, R32 ;  /* 0x0000002000207308 */ /* 0x000ea20000000800 */
[----:B------:R-:W-:Y:S01]  /*87a0*/  FADD R41, R41, R16 ;  /* 0x0000001029297221 */ /* 0x000fe20000000000 */
[----:B-----5:R-:W-:Y:S01]  /*87b0*/  FMUL R38, R15, R44 ;  /* 0x0000002c0f267220 */ /* 0x020fe20000400000 */
[----:B------:R-:W-:-:S02]  /*87c0*/  IMAD.SHL.U32 R15, R36, 0x800000, RZ ;  /* 0x00800000240f7824 */ /* 0x000fc400078e00ff */
[----:B-1----:R-:W-:Y:S01]  /*87d0*/  FMUL R36, R13, R42 ;  /* 0x0000002a0d247220 */ /* 0x002fe20000400000 */
[----:B------:R-:W-:Y:S01]  /*87e0*/  FADD R41, R41, R18 ;  /* 0x0000001229297221 */ /* 0x000fe20000000000 */
[----:B------:R-:W-:Y:S01]  /*87f0*/  IMAD.SHL.U32 R13, R34, 0x800000, RZ ;  /* 0x00800000220d7824 */ /* 0x000fe200078e00ff */
[----:B------:R-:W-:Y:S01]  /*8800*/  SHF.L.U32 R30, R11, 0x17, RZ ;  /* 0x000000170b1e7819 */ /* 0x000fe200000006ff */
[----:B------:R-:W1:Y:S01]  /*8810*/  MUFU.EX2 R39, R39 ;  /* 0x0000002700277308 */ /* 0x000e620000000800 */
[----:B------:R-:W-:Y:S01]  /*8820*/  FADD R41, R41, R20 ;  /* 0x0000001429297221 */ /* 0x000fe20000000000 */
[----:B---3--:R-:W-:Y:S01]  /*8830*/  FMUL R34, R15, R48 ;  /* 0x000000300f227220 */ /* 0x008fe20000400000 */
[----:B------:R-:W-:Y:S02]  /*8840*/  IMAD.SHL.U32 R12, R12, 0x800000, RZ ;  /* 0x008000000c0c7824 */ /* 0x000fe400078e00ff */
[----:B------:R-:W-:-:S03]  /*8850*/  FADD R41, R41, R24 ;  /* 0x0000001829297221 */ /* 0x000fc60000000000 */
[----:B------:R-:W3:Y:S01]  /*8860*/  MUFU.EX2 R45, R45 ;  /* 0x0000002d002d7308 */ /* 0x000ee20000000800 */
[----:B------:R-:W-:Y:S01]  /*8870*/  FADD R41, R41, R22 ;  /* 0x0000001629297221 */ /* 0x000fe20000000000 */
[----:B--2---:R-:W-:-:S03]  /*8880*/  FMUL R32, R13, R32 ;  /* 0x000000200d207220 */ /* 0x004fc60000400000 */
[----:B------:R-:W-:-:S04]  /*8890*/  FADD R41, R41, R26 ;  /* 0x0000001a29297221 */ /* 0x000fc80000000000 */
[----:B------:R-:W-:Y:S01]  /*88a0*/  FADD R41, R41, R38 ;  /* 0x0000002629297221 */ /* 0x000fe20000000000 */
[----:B-1----:R-:W-:-:S03]  /*88b0*/  FMUL R30, R30, R39 ;  /* 0x000000271e1e7220 */ /* 0x002fc60000400000 */
[----:B------:R-:W-:-:S04]  /*88c0*/  FADD R41, R41, R36 ;  /* 0x0000002429297221 */ /* 0x000fc80000000000 */
[----:B------:R-:W-:Y:S01]  /*88d0*/  FADD R41, R41, R34 ;  /* 0x0000002229297221 */ /* 0x000fe20000000000 */
[----:B---3--:R-:W-:-:S03]  /*88e0*/  FMUL R28, R12, R45 ;  /* 0x0000002d0c1c7220 */ /* 0x008fc60000400000 */
        /* <DEDUP_REMOVED lines=12> */
.L_x_3869:
        /* <DEDUP_REMOVED lines=12> */
[----:B01----:R-:W-:Y:S05]  /*8a70*/  CALL.REL.NOINC `($__internal_42_$__cuda_sm3x_div_rn_noftz_f32_slowpath) ;  /* 0x0000002000987944 */ /* 0x003fea0003c00000 */
[----:B------:R-:W-:-:S07]  /*8a80*/  MOV R15, R12 ;  /* 0x0000000c000f7202 */ /* 0x000fce0000000f00 */
.L_x_3826:
[----:B------:R-:W-:Y:S05]  /*8a90*/  BSYNC.RECONVERGENT B3 ;  /* 0x0000000000037941 */ /* 0x000fea0003800200 */
.L_x_3825:
        /* <DEDUP_REMOVED lines=12> */
[----:B01----:R-:W-:Y:S05]  /*8b60*/  CALL.REL.NOINC `($__internal_42_$__cuda_sm3x_div_rn_noftz_f32_slowpath) ;  /* 0x00000020005c7944 */ /* 0x003fea0003c00000 */
[----:B------:R-:W-:-:S07]  /*8b70*/  MOV R39, R12 ;  /* 0x0000000c00277202 */ /* 0x000fce0000000f00 */
.L_x_3828:
[----:B------:R-:W-:Y:S05]  /*8b80*/  BSYNC.RECONVERGENT B3 ;  /* 0x0000000000037941 */ /* 0x000fea0003800200 */
.L_x_3827:
        /* <DEDUP_REMOVED lines=14> */
.L_x_3830:
[----:B------:R-:W-:Y:S05]  /*8c70*/  BSYNC.RECONVERGENT B3 ;  /* 0x0000000000037941 */ /* 0x000fea0003800200 */
.L_x_3829:
        /* <DEDUP_REMOVED lines=14> */
.L_x_3832:
[----:B------:R-:W-:Y:S05]  /*8d60*/  BSYNC.RECONVERGENT B3 ;  /* 0x0000000000037941 */ /* 0x000fea0003800200 */
.L_x_3831:
        /* <DEDUP_REMOVED lines=14> */
.L_x_3834:
[----:B------:R-:W-:Y:S05]  /*8e50*/  BSYNC.RECONVERGENT B3 ;  /* 0x0000000000037941 */ /* 0x000fea0003800200 */
.L_x_3833:
        /* <DEDUP_REMOVED lines=14> */
.L_x_3836:
[----:B------:R-:W-:Y:S05]  /*8f40*/  BSYNC.RECONVERGENT B3 ;  /* 0x0000000000037941 */ /* 0x000fea0003800200 */
.L_x_3835:
        /* <DEDUP_REMOVED lines=14> */
.L_x_3838:
[----:B------:R-:W-:Y:S05]  /*9030*/  BSYNC.RECONVERGENT B3 ;  /* 0x0000000000037941 */ /* 0x000fea0003800200 */
.L_x_3837:
        /* <DEDUP_REMOVED lines=14> */
.L_x_3840:
[----:B------:R-:W-:Y:S05]  /*9120*/  BSYNC.RECONVERGENT B3 ;  /* 0x0000000000037941 */ /* 0x000fea0003800200 */
.L_x_3839:
        /* <DEDUP_REMOVED lines=14> */
.L_x_3842:
[----:B------:R-:W-:Y:S05]  /*9210*/  BSYNC.RECONVERGENT B3 ;  /* 0x0000000000037941 */ /* 0x000fea0003800200 */
.L_x_3841:
        /* <DEDUP_REMOVED lines=14> */
.L_x_3844:
[----:B------:R-:W-:Y:S05]  /*9300*/  BSYNC.RECONVERGENT B3 ;  /* 0x0000000000037941 */ /* 0x000fea0003800200 */
.L_x_3843:
        /* <DEDUP_REMOVED lines=14> */
.L_x_3846:
[----:B------:R-:W-:Y:S05]  /*93f0*/  BSYNC.RECONVERGENT B3 ;  /* 0x0000000000037941 */ /* 0x000fea0003800200 */
.L_x_3845:
        /* <DEDUP_REMOVED lines=14> */
.L_x_3848:
[----:B------:R-:W-:Y:S05]  /*94e0*/  BSYNC.RECONVERGENT B3 ;  /* 0x0000000000037941 */ /* 0x000fea0003800200 */
.L_x_3847:
        /* <DEDUP_REMOVED lines=14> */
.L_x_3850:
[----:B------:R-:W-:Y:S05]  /*95d0*/  BSYNC.RECONVERGENT B3 ;  /* 0x0000000000037941 */ /* 0x000fea0003800200 */
.L_x_3849:
        /* <DEDUP_REMOVED lines=14> */
.L_x_3852:
[----:B------:R-:W-:Y:S05]  /*96c0*/  BSYNC.RECONVERGENT B3 ;  /* 0x0000000000037941 */ /* 0x000fea0003800200 */
.L_x_3851:
        /* <DEDUP_REMOVED lines=14> */
.L_x_3854:
[----:B------:R-:W-:Y:S05]  /*97b0*/  BSYNC.RECONVERGENT B3 ;  /* 0x0000000000037941 */ /* 0x000fea0003800200 */
.L_x_3853:
        /* <DEDUP_REMOVED lines=14> */
.L_x_3856:
[----:B------:R-:W-:Y:S05]  /*98a0*/  BSYNC.RECONVERGENT B3 ;  /* 0x0000000000037941 */ /* 0x000fea0003800200 */
.L_x_3855:
[----:B------:R-:W-:Y:S01]  /*98b0*/  IMAD R13, R2, UR48, RZ ;  /* 0x00000030020d7c24 */ /* 0x000fe2000f8e02ff */
[----:B------:R-:W-:Y:S01]  /*98c0*/  ISETP.GE.U32.AND P1, PT, R43, UR44, PT ;  /* 0x0000002c2b007c0c */ /* 0x000fe2000bf26070 */
[----:B0-----:R-:W-:Y:S01]  /*98d0*/  IMAD.MOV.U32 R10, RZ, RZ, R37 ;  /* 0x000000ffff0a7224 */ /* 0x001fe200078e0025 */
[----:B------:R-:W-:Y:S01]  /*98e0*/  @!P0 R2UR UR4, R46 ;  /* 0x000000002e0482ca */ /* 0x000fe200000e0000 */
[----:B------:R-:W-:Y:S01]  /*98f0*/  IMAD.MOV.U32 R11, RZ, RZ, RZ ;  /* 0x000000ffff0b7224 */ /* 0x000fe200078e00ff */
[----:B------:R-:W-:Y:S01]  /*9900*/  @!P0 R2UR UR5, R47 ;  /* 0x000000002f0582ca */ /* 0x000fe200000e0000 */
[C---:B------:R-:W-:Y:S01]  /*9910*/  IMAD R13, R0.reuse, UR49, R13 ;  /* 0x00000031000d7c24 */ /* 0x040fe2000f8e020d */
[----:B------:R-:W-:Y:S01]  /*9920*/  ISETP.GE.AND.EX P2, PT, RZ, UR45, PT, P1 ;  /* 0x0000002dff007c0c */ /* 0x000fe2000bf46310 */
[----:B------:R-:W-:Y:S01]  /*9930*/  IMAD.WIDE.U32 R10, R0, UR48, R10 ;  /* 0x00000030000a7c25 */ /* 0x000fe2000f8e000a */
[----:B------:R-:W-:Y:S02]  /*9940*/  ISETP.GE.U32.AND P6, PT, R5, UR44, PT ;  /* 0x0000002c05007c0c */ /* 0x000fe4000bfc6070 */
[----:B------:R-:W-:-:S02]  /*9950*/  ISETP.GE.U32.AND P5, PT, R7, UR44, PT ;  /* 0x0000002c07007c0c */ /* 0x000fc4000bfa6070 */
[----:B------:R-:W-:Y:S02]  /*9960*/  IADD3 R11, PT, PT, R11, R13, RZ ;  /* 0x0000000d0b0b7210 */ /* 0x000fe40007ffe0ff */
[C---:B------:R-:W-:Y:S02]  /*9970*/  LEA R12, P1, R10.reuse, UR50, 0x2 ;  /* 0x000000320a0c7c11 */ /* 0x040fe4000f8210ff */
[----:B------:R-:W-:Y:S02]  /*9980*/  ISETP.GE.AND.EX P6, PT, RZ, UR45, PT, P6 ;  /* 0x0000002dff007c0c */ /* 0x000fe4000bfc6360 */
[----:B------:R-:W-:Y:S02]  /*9990*/  LEA.HI.X R13, R10, UR51, R11, 0x2, P1 ;  /* 0x000000330a0d7c11 */ /* 0x000fe400088f140b */
[----:B------:R-:W-:Y:S02]  /*99a0*/  ISETP.GE.U32.AND P1, PT, R3, UR44, PT ;  /* 0x0000002c03007c0c */ /* 0x000fe4000bf26070 */
[----:B------:R-:W-:Y:S01]  /*99b0*/  @!P2 R2UR UR6, R46 ;  /* 0x000000002e06a2ca */ /* 0x000fe200000e0000 */
[----:B------:R0:W-:Y:S01]  /*99c0*/  @!P0 STG.E desc[UR4][R12.64], R15 ;  /* 0x0000000f0c008986 */ /* 0x0001e2000c101904 */
[----:B------:R-:W-:-:S02]  /*99d0*/  ISETP.GE.U32.AND P0, PT, R21, UR44, PT ;  /* 0x0000002c15007c0c */ /* 0x000fc4000bf06070 */
[----:B------:R-:W-:Y:S02]  /*99e0*/  ISETP.GE.AND.EX P1, PT, RZ, UR45, PT, P1 ;  /* 0x0000002dff007c0c */ /* 0x000fe4000bf26310 */
[----:B------:R-:W-:Y:S02]  /*99f0*/  ISETP.GE.AND.EX P0, PT, RZ, UR45, PT, P0 ;  /* 0x0000002dff007c0c */ /* 0x000fe4000bf06300 */
[----:B------:R-:W-:Y:S02]  /*9a00*/  @!P2 R2UR UR7, R47 ;  /* 0x000000002f07a2ca */ /* 0x000fe400000e0000 */
[----:B------:R-:W-:Y:S02]  /*9a10*/  ISETP.GE.U32.AND P4, PT, R9, UR44, PT ;  /* 0x0000002c09007c0c */ /* 0x000fe4000bf86070 */
[----:B------:R-:W-:Y:S02]  /*9a20*/  ISETP.GE.U32.AND P3, PT, R17, UR44, PT ;  /* 0x0000002c11007c0c */ /* 0x000fe4000bf66070 */
[----:B------:R-:W-:-:S02]  /*9a30*/  ISETP.GE.AND.EX P5, PT, RZ, UR45, PT, P5 ;  /* 0x0000002dff007c0c */ /* 0x000fc4000bfa6350 */
[----:B------:R-:W-:Y:S02]  /*9a40*/  ISETP.GE.AND.EX P4, PT, RZ, UR45, PT, P4 ;  /* 0x0000002dff007c0c */ /* 0x000fe4000bf86340 */
[C---:B------:R-:W-:Y:S02]  /*9a50*/  @!P1 R2UR UR4, R46.reuse ;  /* 0x000000002e0492ca */ /* 0x040fe400000e0000 */
[----:B------:R-:W-:Y:S01]  /*9a60*/  @!P0 R2UR UR16, R46 ;  /* 0x000000002e1082ca */ /* 0x000fe200000e0000 */
[----:B------:R0:W-:Y:S01]  /*9a70*/  @!P2 STG.E desc[UR6][R12.64+0x80], R39 ;  /* 0x000080270c00a986 */ /* 0x0001e2000c101906 */
[C---:B------:R-:W-:Y:S02]  /*9a80*/  @!P0 R2UR UR17, R47.reuse ;  /* 0x000000002f1182ca */ /* 0x040fe400000e0000 */
[----:B------:R-:W-:Y:S02]  /*9a90*/  @!P1 R2UR UR5, R47 ;  /* 0x000000002f0592ca */ /* 0x000fe400000e0000 */
[----:B------:R-:W-:-:S02]  /*9aa0*/  ISETP.GE.U32.AND P2, PT, R19, UR44, PT ;  /* 0x0000002c13007c0c */ /* 0x000fc4000bf46070 */
[----:B------:R-:W-:Y:S02]  /*9ab0*/  ISETP.GE.AND.EX P3, PT, RZ, UR45, PT, P3 ;  /* 0x0000002dff007c0c */ /* 0x000fe4000bf66330 */
[----:B------:R-:W-:Y:S02]  /*9ac0*/  ISETP.GE.AND.EX P2, PT, RZ, UR45, PT, P2 ;  /* 0x0000002dff007c0c */ /* 0x000fe4000bf46320 */
[C---:B------:R-:W-:Y:S02]  /*9ad0*/  @!P6 R2UR UR6, R46.reuse ;  /* 0x000000002e06e2ca */ /* 0x040fe400000e0000 */
[----:B------:R-:W-:Y:S01]  /*9ae0*/  @!P6 R2UR UR7, R47 ;  /* 0x000000002f07e2ca */ /* 0x000fe200000e0000 */
[----:B------:R0:W-:Y:S01]  /*9af0*/  @!P0 STG.E desc[UR16][R12.64+0x400], R57 ;  /* 0x000400390c008986 */ /* 0x0001e2000c101910 */
[----:B------:R-:W-:Y:S02]  /*9b00*/  ISETP.GE.U32.AND P0, PT, R23, UR44, PT ;  /* 0x0000002c17007c0c */ /* 0x000fe4000bf06070 */
[----:B------:R-:W-:Y:S01]  /*9b10*/  @!P5 R2UR UR8, R46 ;  /* 0x000000002e08d2ca */ /* 0x000fe200000e0000 */
[----:B------:R0:W-:Y:S01]  /*9b20*/  @!P1 STG.E desc[UR4][R12.64+0x100], R41 ;  /* 0x000100290c009986 */ /* 0x0001e2000c101904 */
[----:B------:R-:W2:Y:S01]  /*9b30*/  LDCU UR4, c[0x0][0x370] ;  /* 0x00006e00ff0477ac */ /* 0x000ea20008000800 */
[----:B------:R-:W2:Y:S01]  /*9b40*/  LDC R11, c[0x0][0x364] ;  /* 0x0000d900ff0b7b82 */ /* 0x000ea20000000800 */
[----:B------:R-:W-:-:S02]  /*9b50*/  ISETP.GE.AND.EX P0, PT, RZ, UR45, PT, P0 ;  /* 0x0000002dff007c0c */ /* 0x000fc4000bf06300 */
[C---:B------:R-:W-:Y:S02]  /*9b60*/  @!P5 R2UR UR9, R47.reuse ;  /* 0x000000002f09d2ca */ /* 0x040fe400000e0000 */
[C---:B------:R-:W-:Y:S01]  /*9b70*/  @!P4 R2UR UR10, R46.reuse ;  /* 0x000000002e0ac2ca */ /* 0x040fe200000e0000 */
[----:B------:R0:W-:Y:S01]  /*9b80*/  @!P6 STG.E desc[UR6][R12.64+0x180], R45 ;  /* 0x0001802d0c00e986 */ /* 0x0001e2000c101906 */
[C---:B------:R-:W-:Y:S02]  /*9b90*/  @!P4 R2UR UR11, R47.reuse ;  /* 0x000000002f0bc2ca */ /* 0x040fe400000e0000 */
[C---:B------:R-:W-:Y:S02]  /*9ba0*/  @!P3 R2UR UR12, R46.reuse ;  /* 0x000000002e0cb2ca */ /* 0x040fe400000e0000 */
[----:B------:R-:W-:Y:S02]  /*9bb0*/  @!P3 R2UR UR13, R47 ;  /* 0x000000002f0db2ca */ /* 0x000fe400000e0000 */
[----:B------:R-:W-:-:S02]  /*9bc0*/  @!P2 R2UR UR14, R46 ;  /* 0x000000002e0ea2ca */ /* 0x000fc400000e0000 */
[C---:B------:R-:W-:Y:S01]  /*9bd0*/  @!P2 R2UR UR15, R47.reuse ;  /* 0x000000002f0fa2ca */ /* 0x040fe200000e0000 */
[----:B------:R0:W-:Y:S01]  /*9be0*/  @!P5 STG.E desc[UR8][R12.64+0x200], R49 ;  /* 0x000200310c00d986 */ /* 0x0001e2000c101908 */
[----:B------:R-:W-:Y:S02]  /*9bf0*/  @!P0 R2UR UR6, R46 ;  /* 0x000000002e0682ca */ /* 0x000fe400000e0000 */
[----:B------:R-:W-:Y:S01]  /*9c00*/  @!P0 R2UR UR7, R47 ;  /* 0x000000002f0782ca */ /* 0x000fe200000e0000 */
[----:B------:R0:W-:Y:S01]  /*9c10*/  @!P4 STG.E desc[UR10][R12.64+0x280], R51 ;  /* 0x000280330c00c986 */ /* 0x0001e2000c10190a */
[----:B------:R-:W-:Y:S02]  /*9c20*/  ISETP.GE.U32.AND P4, PT, R25, UR44, PT ;  /* 0x0000002c19007c0c */ /* 0x000fe4000bf86070 */
[----:B------:R-:W-:Y:S01]  /*9c30*/  ISETP.GE.U32.AND P6, PT, R29, UR44, PT ;  /* 0x0000002c1d007c0c */ /* 0x000fe2000bfc6070 */
[----:B------:R0:W-:Y:S01]  /*9c40*/  @!P3 STG.E desc[UR12][R12.64+0x300], R53 ;  /* 0x000300350c00b986 */ /* 0x0001e2000c10190c */
[----:B------:R-:W-:Y:S01]  /*9c50*/  ISETP.GE.U32.AND P3, PT, R27, UR44, PT ;  /* 0x0000002c1b007c0c */ /* 0x000fe2000bf66070 */
[----:B--2---:R-:W-:Y:S01]  /*9c60*/  IMAD R11, R11, UR4, RZ ;  /* 0x000000040b0b7c24 */ /* 0x004fe2000f8e02ff */
        /* <DEDUP_REMOVED lines=35> */
.L_x_3791:
[----:B------:R-:W-:Y:S05]  /*9ea0*/  EXIT ;  /* 0x000000000000794d */ /* 0x000fea0003800000 */
.L_x_3824:
[----:B------:R-:W-:Y:S01]  /*9eb0*/  BSSY B1, `(.L_x_3858) ;  /* 0x0000007000017945 */ /* 0x000fe20003800000 */
[----:B------:R-:W-:Y:S01]  /*9ec0*/  IMAD.MOV.U32 R12, RZ, RZ, 0x10 ;  /* 0x00000010ff0c7424 */ /* 0x000fe200078e00ff */
[----:B------:R-:W-:Y:S01]  /*9ed0*/  MOV R15, 0xffffffff ;  /* 0xffffffff000f7802 */ /* 0x000fe20000000f00 */
[----:B------:R-:W-:-:S07]  /*9ee0*/  IMAD.MOV.U32 R11, RZ, RZ, 0x1f ;  /* 0x0000001fff0b7424 */ /* 0x000fce00078e00ff */
[----:B0-----:R-:W-:Y:S05]  /*9ef0*/  WARPSYNC.COLLECTIVE R15, `(.L_x_3859) ;  /* 0x000000000f087348 */ /* 0x001fea0003c00000 */
[----:B------:R1:W2:Y:S02]  /*9f00*/  SHFL.BFLY P6, R14, R13, R12, R11 ;  /* 0x0c00000c0d0e7389 */ /* 0x0002a400000c000b */
[----:B012---:R-:W-:Y:S05]  /*9f10*/  ENDCOLLECTIVE ;  /* 0x000000000000791b */ /* 0x007fea0003800000 */
.L_x_3859:
[----:B------:R-:W-:Y:S05]  /*9f20*/  BSYNC B1 ;  /* 0x0000000000017941 */ /* 0x000fea0003800000 */
.L_x_3858:
[----:B------:R-:W-:Y:S01]  /*9f30*/  FMNMX R13, R14, R13, !PT ;  /* 0x0000000d0e0d7209 */ /* 0x000fe20007800000 */
[----:B------:R-:W-:Y:S01]  /*9f40*/  IMAD.MOV.U32 R12, RZ, RZ, 0x8 ;  /* 0x00000008ff0c7424 */ /* 0x000fe200078e00ff */
[----:B------:R-:W-:Y:S01]  /*9f50*/  MOV R15, 0xffffffff ;  /* 0xffffffff000f7802 */ /* 0x000fe20000000f00 */
[----:B------:R-:W-:-:S07]  /*9f60*/  IMAD.MOV.U32 R11, RZ, RZ, 0x1f ;  /* 0x0000001fff0b7424 */ /* 0x000fce00078e00ff */
[----:B------:R-:W-:Y:S05]  /*9f70*/  WARPSYNC.COLLECTIVE R15, `(.L_x_3860) ;  /* 0x000000000f087348 */ /* 0x000fea0003c00000 */
[----:B------:R0:W1:Y:S02]  /*9f80*/  SHFL.BFLY P6, R14, R13, R12, R11 ;  /* 0x0c00000c0d0e7389 */ /* 0x00006400000c000b */
[----:B01----:R-:W-:Y:S05]  /*9f90*/  ENDCOLLECTIVE ;  /* 0x000000000000791b */ /* 0x003fea0003800000 */
.L_x_3860:
[----:B------:R-:W-:Y:S01]  /*9fa0*/  IMAD.MOV.U32 R12, RZ, RZ, 0x4 ;  /* 0x00000004ff0c7424 */ /* 0x000fe200078e00ff */
[----:B------:R-:W-:-:S05]  /*9fb0*/  FMNMX R36, R13, R14, !PT ;  /* 0x0000000e0d247209 */ /* 0x000fca0007800000 */
[----:B------:R-:W-:-:S07]  /*9fc0*/  IMAD.MOV.U32 R13, RZ, RZ, R36 ;  /* 0x000000ffff0d7224 */ /* 0x000fce00078e0024 */
[----:B------:R-:W-:Y:S05]  /*9fd0*/  WARPSYNC.COLLECTIVE R15, `(.L_x_3861) ;  /* 0x000000000f087348 */ /* 0x000fea0003c00000 */
[----:B------:R0:W1:Y:S02]  /*9fe0*/  SHFL.BFLY P6, R14, R13, R12, R11 ;  /* 0x0c00000c0d0e7389 */ /* 0x00006400000c000b */
[----:B01----:R-:W-:Y:S05]  /*9ff0*/  ENDCOLLECTIVE ;  /* 0x000000000000791b */ /* 0x003fea0003800000 */
.L_x_3861:
[----:B------:R-:W-:Y:S01]  /*a000*/  IMAD.MOV.U32 R12, RZ, RZ, 0x2 ;  /* 0x00000002ff0c7424 */ /* 0x000fe200078e00ff */
[----:B------:R-:W-:-:S04]  /*a010*/  FMNMX R38, R36, R14, !PT ;  /* 0x0000000e24267209 */ /* 0x000fc80007800000 */
[----:B------:R-:W-:-:S07]  /*a020*/  MOV R13, R38 ;  /* 0x00000026000d7202 */ /* 0x000fce0000000f00 */
[----:B------:R-:W-:Y:S05]  /*a030*/  WARPSYNC.COLLECTIVE R15, `(.L_x_3862) ;  /* 0x000000000f087348 */ /* 0x000fea0003c00000 */
[----:B------:R0:W1:Y:S02]  /*a040*/  SHFL.BFLY P6, R14, R13, R12, R11 ;  /* 0x0c00000c0d0e7389 */ /* 0x00006400000c000b */
[----:B01----:R-:W-:Y:S05]  /*a050*/  ENDCOLLECTIVE ;  /* 0x000000000000791b */ /* 0x003fea0003800000 */
.L_x_3862:
[----:B------:R-:W-:Y:S01]  /*a060*/  HFMA2 R12, -RZ, RZ, 0, 5.9604644775390625e-08 ;  /* 0x00000001ff0c7431 */ /* 0x000fe200000001ff */
[----:B------:R-:W-:-:S05]  /*a070*/  FMNMX R39, R38, R14, !PT ;  /* 0x0000000e26277209 */ /* 0x000fca0007800000 */
[----:B------:R-:W-:-:S07]  /*a080*/  IMAD.MOV.U32 R13, RZ, RZ, R39 ;  /* 0x000000ffff0d7224 */ /* 0x000fce00078e0027 */
[----:B------:R-:W-:Y:S05]  /*a090*/  WARPSYNC.COLLECTIVE R15, `(.L_x_3863) ;  /* 0x000000000f087348 */ /* 0x000fea0003c00000 */
[----:B------:R0:W1:Y:S02]  /*a0a0*/  SHFL.BFLY P6, R14, R13, R12, R11 ;  /* 0x0c00000c0d0e7389 */ /* 0x00006400000c000b */
[----:B01----:R-:W-:Y:S05]  /*a0b0*/  ENDCOLLECTIVE ;  /* 0x000000000000791b */ /* 0x003fea0003800000 */
.L_x_3863:
[----:B------:R-:W-:Y:S02]  /*a0c0*/  IMAD.MOV.U32 R11, RZ, RZ, 0x3bbb989d ;  /* 0x3bbb989dff0b7424 */ /* 0x000fe400078e00ff */
[----:B------:R-:W-:Y:S01]  /*a0d0*/  IMAD.MOV.U32 R12, RZ, RZ, 0x437c0000 ;  /* 0x437c0000ff0c7424 */ /* 0x000fe200078e00ff */
[----:B------:R-:W-:-:S05]  /*a0e0*/  FMNMX R39, R39, R14, !PT ;  /* 0x0000000e27277209 */ /* 0x000fca0007800000 */
        /* <DEDUP_REMOVED lines=11> */
[----:B------:R-:W-:Y:S01]  /*a1a0*/  FADD R36, -R39, R24 ;  /* 0x0000001827247221 */ /* 0x000fe20000000100 */
[C---:B------:R-:W-:Y:S01]  /*a1b0*/  FADD R15, R13.reuse, -12583039 ;  /* 0xcb40007f0d0f7421 */ /* 0x040fe20000000000 */
[----:B------:R-:W-:Y:S01]  /*a1c0*/  SHF.L.U32 R10, R13, 0x17, RZ ;  /* 0x000000170d0a7819 */ /* 0x000fe200000006ff */
        /* <DEDUP_REMOVED lines=8> */
[----:B------:R-:W-:Y:S01]  /*a250*/  FADD R28, -R39, R28 ;  /* 0x0000001c271c7221 */ /* 0x000fe20000000100 */
[----:B------:R-:W-:Y:S01]  /*a260*/  FFMA.SAT R39, R6, R11, 0.5 ;  /* 0x3f00000006277423 */ /* 0x000fe2000000200b */
[----:B------:R-:W-:-:S02]  /*a270*/  FFMA.RM R41, R41, R12, 12582913 ;  /* 0x4b40000129297423 */ /* 0x000fc4000000400c */
[----:B------:R-:W0:Y:S01]  /*a280*/  MUFU.EX2 R15, R15 ;  /* 0x0000000f000f7308 */ /* 0x000e220000000800 */
[----:B------:R-:W-:Y:S01]  /*a290*/  FFMA.RM R39, R39, R12, 12582913 ;  /* 0x4b40000127277423 */ /* 0x000fe2000000400c */
[----:B------:R-:W-:-:S03]  /*a2a0*/  FFMA.SAT R45, R28, R11, 0.5 ;  /* 0x3f0000001c2d7423 */ /* 0x000fc6000000200b */
[C---:B------:R-:W-:Y:S01]  /*a2b0*/  FADD R13, R39.reuse, -12583039 ;  /* 0xcb40007f270d7421 */ /* 0x040fe20000000000 */
[----:B------:R-:W-:Y:S02]  /*a2c0*/  IMAD.SHL.U32 R4, R39, 0x800000, RZ ;  /* 0x0080000027047824 */ /* 0x000fe400078e00ff */
[----:B------:R-:W-:Y:S01]  /*a2d0*/  FFMA.SAT R39, R14, R11, 0.5 ;  /* 0x3f0000000e277423 */ /* 0x000fe2000000200b */
[----:B------:R-:W-:-:S03]  /*a2e0*/  FFMA R13, R6, 1.4426950216293334961, -R13 ;  /* 0x3fb8aa3b060d7823 */ /* 0x000fc6000000080d */
[----:B------:R-:W-:Y:S01]  /*a2f0*/  FFMA.RM R39, R39, R12, 12582913 ;  /* 0x4b40000127277423 */ /* 0x000fe2000000400c */
[----:B------:R-:W-:Y:S01]  /*a300*/  FFMA R13, R6, 1.925963033500011079e-08, R13 ;  /* 0x32a57060060d7823 */ /* 0x000fe2000000000d */
[C---:B------:R-:W-:Y:S02]  /*a310*/  IMAD.SHL.U32 R6, R41.reuse, 0x800000, RZ ;  /* 0x0080000029067824 */ /* 0x040fe400078e00ff */
[----:B0-----:R-:W-:Y:S01]  /*a320*/  FMUL R10, R10, R15 ;  /* 0x0000000f0a0a7220 */ /* 0x001fe20000400000 */
[----:B------:R-:W-:Y:S02]  /*a330*/  FADD R15, R41, -12583039 ;  /* 0xcb40007f290f7421 */ /* 0x000fe40000000000 */
[----:B------:R-:W0:Y:S01]  /*a340*/  MUFU.EX2 R13, R13 ;  /* 0x0000000d000d7308 */ /* 0x000e220000000800 */
[----:B------:R-:W-:Y:S01]  /*a350*/  FFMA.SAT R41, R16, R11, 0.5 ;  /* 0x3f00000010297423 */ /* 0x000fe2000000200b */
[----:B------:R-:W-:-:S03]  /*a360*/  FFMA R15, R8, 1.4426950216293334961, -R15 ;  /* 0x3fb8aa3b080f7823 */ /* 0x000fc6000000080f */
[----:B------:R-:W-:Y:S01]  /*a370*/  FFMA.RM R41, R41, R12, 12582913 ;  /* 0x4b40000129297423 */ /* 0x000fe2000000400c */
[----:B------:R-:W-:Y:S01]  /*a380*/  FFMA R15, R8, 1.925963033500011079e-08, R15 ;  /* 0x32a57060080f7823 */ /* 0x000fe2000000000f */
[----:B------:R-:W-:-:S05]  /*a390*/  SHF.L.U32 R8, R39, 0x17, RZ ;  /* 0x0000001727087819 */ /* 0x000fca00000006ff */
        /* <DEDUP_REMOVED lines=17> */
[----:B------:R-:W-:-:S04]  /*a4b0*/  FADD R13, R39, -12583039 ;  /* 0xcb40007f270d7421 */ /* 0x000fc80000000000 */
[----:B------:R-:W-:-:S04]  /*a4c0*/  FFMA R13, R18, 1.4426950216293334961, -R13 ;  /* 0x3fb8aa3b120d7823 */ /* 0x000fc8000000080d */
[----:B------:R-:W-:Y:S01]  /*a4d0*/  FFMA R13, R18, 1.925963033500011079e-08, R13 ;  /* 0x32a57060120d7823 */ /* 0x000fe2000000000d */
[----:B------:R-:W-:Y:S02]  /*a4e0*/  IMAD.SHL.U32 R18, R39, 0x800000, RZ ;  /* 0x0080000027127824 */ /* 0x000fe400078e00ff */
[----:B------:R-:W-:Y:S01]  /*a4f0*/  FFMA.SAT R39, R22, R11, 0.5 ;  /* 0x3f00000016277423 */ /* 0x000fe2000000200b */
[----:B-1----:R-:W-:Y:S01]  /*a500*/  FMUL R16, R16, R15 ;  /* 0x0000000f10107220 */ /* 0x002fe20000400000 */
[----:B------:R-:W-:Y:S01]  /*a510*/  FADD R15, R41, -12583039 ;  /* 0xcb40007f290f7421 */ /* 0x000fe20000000000 */
[----:B------:R-:W0:Y:S01]  /*a520*/  MUFU.EX2 R13, R13 ;  /* 0x0000000d000d7308 */ /* 0x000e220000000800 */
[----:B------:R-:W-:Y:S02]  /*a530*/  FFMA.RM R39, R39, R12, 12582913 ;  /* 0x4b40000127277423 */ /* 0x000fe4000000400c */
[----:B------:R-:W-:Y:S02]  /*a540*/  FFMA R15, R20, 1.4426950216293334961, -R15 ;  /* 0x3fb8aa3b140f7823 */ /* 0x000fe4000000080f */
[----:B------:R-:W-:-:S02]  /*a550*/  IMAD.SHL.U32 R24, R39, 0x800000, RZ ;  /* 0x0080000027187824 */ /* 0x000fc400078e00ff */
[----:B------:R-:W-:Y:S01]  /*a560*/  FFMA R15, R20, 1.925963033500011079e-08, R15 ;  /* 0x32a57060140f7823 */ /* 0x000fe2000000000f */
[----:B------:R-:W-:Y:S01]  /*a570*/  SHF.L.U32 R20, R41, 0x17, RZ ;  /* 0x0000001729147819 */ /* 0x000fe200000006ff */
[----:B------:R-:W-:-:S04]  /*a580*/  FFMA.SAT R41, R36, R11, 0.5 ;  /* 0x3f00000024297423 */ /* 0x000fc8000000200b */
[----:B------:R-:W1:Y:S01]  /*a590*/  MUFU.EX2 R15, R15 ;  /* 0x0000000f000f7308 */ /* 0x000e620000000800 */
[----:B------:R-:W-:Y:S01]  /*a5a0*/  FFMA.RM R41, R41, R12, 12582913 ;  /* 0x4b40000129297423 */ /* 0x000fe2000000400c */
        /* <DEDUP_REMOVED lines=8> */
[----:B------:R-:W-:Y:S02]  /*a630*/  FADD R15, R41, -12583039 ;  /* 0xcb40007f290f7421 */ /* 0x000fe40000000000 */
[----:B------:R-:W0:Y:S01]  /*a640*/  MUFU.EX2 R13, R13 ;  /* 0x0000000d000d7308 */ /* 0x000e220000000800 */
[----:B------:R-:W-:Y:S01]  /*a650*/  FFMA.SAT R41, R44, R11, 0.5 ;  /* 0x3f0000002c297423 */ /* 0x000fe2000000200b */
[----:B------:R-:W-:-:S03]  /*a660*/  FFMA R15, R36, 1.4426950216293334961, -R15 ;  /* 0x3fb8aa3b240f7823 */ /* 0x000fc6000000080f */
[----:B------:R-:W-:Y:S01]  /*a670*/  FFMA.RM R41, R41, R12, 12582913 ;  /* 0x4b40000129297423 */ /* 0x000fe2000000400c */
[----:B------:R-:W-:-:S03]  /*a680*/  FFMA R15, R36, 1.925963033500011079e-08, R15 ;  /* 0x32a57060240f7823 */ /* 0x000fc6000000000f */
[----:B------:R-:W-:-:S03]  /*a690*/  IMAD.SHL.U32 R38, R41, 0x800000, RZ ;  /* 0x0080000029267824 */ /* 0x000fc600078e00ff */
[----:B------:R-:W1:Y:S01]  /*a6a0*/  MUFU.EX2 R15, R15 ;  /* 0x0000000f000f7308 */ /* 0x000e620000000800 */
[----:B0-----:R-:W-:Y:S01]  /*a6b0*/  FMUL R24, R24, R13 ;  /* 0x0000000d18187220 */ /* 0x001fe20000400000 */
[----:B------:R-:W-:-:S04]  /*a6c0*/  FADD R13, R39, -12583039 ;  /* 0xcb40007f270d7421 */ /* 0x000fc80000000000 */
[----:B------:R-:W-:-:S04]  /*a6d0*/  FFMA R13, R26, 1.4426950216293334961, -R13 ;  /* 0x3fb8aa3b1a0d7823 */ /* 0x000fc8000000080d */
[----:B------:R-:W-:Y:S01]  /*a6e0*/  FFMA R13, R26, 1.925963033500011079e-08, R13 ;  /* 0x32a570601a0d7823 */ /* 0x000fe2000000000d */
[----:B------:R-:W-:Y:S01]  /*a6f0*/  SHF.L.U32 R26, R39, 0x17, RZ ;  /* 0x00000017271a7819 */ /* 0x000fe200000006ff */
[----:B------:R-:W-:Y:S01]  /*a700*/  FFMA.SAT R39, R42, R11, 0.5 ;  /* 0x3f0000002a277423 */ /* 0x000fe2000000200b */
[----:B-1----:R-:W-:Y:S01]  /*a710*/  FMUL R22, R22, R15 ;  /* 0x0000000f16167220 */ /* 0x002fe20000400000 */
[----:B------:R-:W-:Y:S02]  /*a720*/  FADD R15, R41, -12583039 ;  /* 0xcb40007f290f7421 */ /* 0x000fe40000000000 */
[----:B------:R-:W0:Y:S01]  /*a730*/  MUFU.EX2 R13, R13 ;  /* 0x0000000d000d7308 */ /* 0x000e220000000800 */
[----:B------:R-:W-:Y:S01]  /*a740*/  FFMA.SAT R41, R34, R11, 0.5 ;  /* 0x3f00000022297423 */ /* 0x000fe2000000200b */
[-C--:B------:R-:W-:Y:S01]  /*a750*/  FFMA.RM R39, R39, R12.reuse, 12582913 ;  /* 0x4b40000127277423 */ /* 0x080fe2000000400c */
[----:B------:R-:W-:Y:S02]  /*a760*/  FFMA R15, R44, 1.4426950216293334961, -R15 ;  /* 0x3fb8aa3b2c0f7823 */ /* 0x000fe4000000080f */
[----:B------:R-:W-:Y:S01]  /*a770*/  FFMA.RM R41, R41, R12, 12582913 ;  /* 0x4b40000129297423 */ /* 0x000fe2000000400c */
[----:B------:R-:W-:-:S02]  /*a780*/  IMAD.SHL.U32 R36, R39, 0x800000, RZ ;  /* 0x0080000027247824 */ /* 0x000fc400078e00ff */
[----:B------:R-:W-:-:S06]  /*a790*/  FFMA R15, R44, 1.925963033500011079e-08, R15 ;  /* 0x32a570602c0f7823 */ /* 0x000fcc000000000f */
[----:B------:R-:W1:Y:S01]  /*a7a0*/  MUFU.EX2 R15, R15 ;  /* 0x0000000f000f7308 */ /* 0x000e620000000800 */
[----:B0-----:R-:W-:Y:S01]  /*a7b0*/  FMUL R26, R26, R13 ;  /* 0x0000000d1a1a7220 */ /* 0x001fe20000400000 */
[----:B------:R-:W-:Y:S01]  /*a7c0*/  FADD R13, R39, -12583039 ;  /* 0xcb40007f270d7421 */ /* 0x000fe20000000000 */
[----:B------:R-:W-:-:S03]  /*a7d0*/  FFMA.SAT R39, R32, R11, 0.5 ;  /* 0x3f00000020277423 */ /* 0x000fc6000000200b */
[----:B------:R-:W-:-:S04]  /*a7e0*/  FFMA R13, R42, 1.4426950216293334961, -R13 ;  /* 0x3fb8aa3b2a0d7823 */ /* 0x000fc8000000080d */
[----:B------:R-:W-:Y:S01]  /*a7f0*/  FFMA R13, R42, 1.925963033500011079e-08, R13 ;  /* 0x32a570602a0d7823 */ /* 0x000fe2000000000d */
[----:B-1----:R-:W-:Y:S01]  /*a800*/  FMUL R38, R38, R15 ;  /* 0x0000000f26267220 */ /* 0x002fe20000400000 */
[----:B------:R-:W-:-:S04]  /*a810*/  FADD R15, R41, -12583039 ;  /* 0xcb40007f290f7421 */ /* 0x000fc80000000000 */
[----:B------:R-:W0:Y:S01]  /*a820*/  MUFU.EX2 R13, R13 ;  /* 0x0000000d000d7308 */ /* 0x000e220000000800 */
[----:B------:R-:W-:-:S04]  /*a830*/  FFMA R15, R34, 1.4426950216293334961, -R15 ;  /* 0x3fb8aa3b220f7823 */ /* 0x000fc8000000080f */
[----:B------:R-:W-:Y:S01]  /*a840*/  FFMA R15, R34, 1.925963033500011079e-08, R15 ;  /* 0x32a57060220f7823 */ /* 0x000fe2000000000f */
[----:B------:R-:W-:Y:S01]  /*a850*/  SHF.L.U32 R34, R41, 0x17, RZ ;  /* 0x0000001729227819 */ /* 0x000fe200000006ff */
[----:B------:R-:W-:-:S04]  /*a860*/  FFMA.SAT R41, R30, R11, 0.5 ;  /* 0x3f0000001e297423 */ /* 0x000fc8000000200b */
[----:B------:R-:W1:Y:S01]  /*a870*/  MUFU.EX2 R15, R15 ;  /* 0x0000000f000f7308 */ /* 0x000e620000000800 */
[-C--:B------:R-:W-:Y:S01]  /*a880*/  FFMA.RM R11, R41, R12.reuse, 12582913 ;  /* 0x4b400001290b7423 */ /* 0x080fe2000000400c */
[----:B0-----:R-:W-:Y:S01]  /*a890*/  FMUL R36, R36, R13 ;  /* 0x0000000d24247220 */ /* 0x001fe20000400000 */
[-C--:B------:R-:W-:Y:S01]  /*a8a0*/  FFMA.RM R13, R39, R12.reuse, 12582913 ;  /* 0x4b400001270d7423 */ /* 0x080fe2000000400c */
[----:B------:R-:W-:-:S03]  /*a8b0*/  FFMA.RM R12, R45, R12, 12582913 ;  /* 0x4b4000012d0c7423 */ /* 0x000fc6000000400c */
[C---:B------:R-:W-:Y:S01]  /*a8c0*/  FADD R39, R13.reuse, -12583039 ;  /* 0xcb40007f0d277421 */ /* 0x040fe20000000000 */
[----:B------:R-:W-:-:S03]  /*a8d0*/  IMAD.SHL.U32 R13, R13, 0x800000, RZ ;  /* 0x008000000d0d7824 */ /* 0x000fc600078e00ff */
[----:B------:R-:W-:Y:S01]  /*a8e0*/  FFMA R39, R32, 1.4426950216293334961, -R39 ;  /* 0x3fb8aa3b20277823 */ /* 0x000fe20000000827 */
[----:B-1----:R-:W-:Y:S01]  /*a8f0*/  FMUL R34, R34, R15 ;  /* 0x0000000f22227220 */ /* 0x002fe20000400000 */
[C---:B------:R-:W-:Y:S02]  /*a900*/  FADD R15, R11.reuse, -12583039 ;  /* 0xcb40007f0b0f7421 */ /* 0x040fe40000000000 */
[----:B------:R-:W-:Y:S01]  /*a910*/  FFMA R39, R32, 1.925963033500011079e-08, R39 ;  /* 0x32a5706020277823 */ /* 0x000fe20000000027 */
[----:B------:R-:W-:Y:S02]  /*a920*/  IMAD.SHL.U32 R11, R11, 0x800000, RZ ;  /* 0x008000000b0b7824 */ /* 0x000fe400078e00ff */
[C---:B------:R-:W-:Y:S01]  /*a930*/  FFMA R15, R30.reuse, 1.4426950216293334961, -R15 ;  /* 0x3fb8aa3b1e0f7823 */ /* 0x040fe2000000080f */
[----:B------:R-:W0:Y:S03]  /*a940*/  MUFU.EX2 R32, R39 ;  /* 0x0000002700207308 */ /* 0x000e260000000800 */
        /* <DEDUP_REMOVED lines=12> */
[----:B-1----:R-:W-:Y:S01]  /*aa10*/  FMUL R30, R11, R14 ;  /* 0x0000000e0b1e7220 */ /* 0x002fe20000400000 */
[----:B------:R-:W-:Y:S02]  /*aa20*/  IMAD.MOV.U32 R11, RZ, RZ, 0x1f ;  /* 0x0000001fff0b7424 */ /* 0x000fe400078e00ff */
        /* <DEDUP_REMOVED lines=18> */
.L_x_3864:
[----:B------:R-:W-:Y:S02]  /*ab50*/  IMAD.MOV.U32 R12, RZ, RZ, 0x8 ;  /* 0x00000008ff0c7424 */ /* 0x000fe400078e00ff */
[----:B------:R-:W-:-:S04]  /*ab60*/  FADD R39, R13, R14 ;  /* 0x0000000e0d277221 */ /* 0x000fc80000000000 */
[----:B------:R-:W-:-:S07]  /*ab70*/  IMAD.MOV.U32 R13, RZ, RZ, R39 ;  /* 0x000000ffff0d7224 */ /* 0x000fce00078e0027 */
[----:B------:R-:W-:Y:S05]  /*ab80*/  WARPSYNC.COLLECTIVE R15, `(.L_x_3865) ;  /* 0x000000000f087348 */ /* 0x000fea0003c00000 */
[----:B------:R0:W1:Y:S02]  /*ab90*/  SHFL.BFLY P6, R14, R13, R12, R11 ;  /* 0x0c00000c0d0e7389 */ /* 0x00006400000c000b */
[----:B01----:R-:W-:Y:S05]  /*aba0*/  ENDCOLLECTIVE ;  /* 0x000000000000791b */ /* 0x003fea0003800000 */
.L_x_3865:
[----:B------:R-:W-:Y:S02]  /*abb0*/  IMAD.MOV.U32 R12, RZ, RZ, 0x4 ;  /* 0x00000004ff0c7424 */ /* 0x000fe400078e00ff */
[----:B------:R-:W-:-:S05]  /*abc0*/  FADD R40, R39, R14 ;  /* 0x0000000e27287221 */ /* 0x000fca0000000000 */
[----:B------:R-:W-:-:S07]  /*abd0*/  MOV R13, R40 ;  /* 0x00000028000d7202 */ /* 0x000fce0000000f00 */
[----:B------:R-:W-:Y:S05]  /*abe0*/  WARPSYNC.COLLECTIVE R15, `(.L_x_3866) ;  /* 0x000000000f087348 */ /* 0x000fea0003c00000 */
[----:B------:R0:W1:Y:S02]  /*abf0*/  SHFL.BFLY P6, R14, R13, R12, R11 ;  /* 0x0c00000c0d0e7389 */ /* 0x00006400000c000b */
[----:B01----:R-:W-:Y:S05]  /*ac00*/  ENDCOLLECTIVE ;  /* 0x000000000000791b */ /* 0x003fea0003800000 */
.L_x_3866:
[----:B------:R-:W-:Y:S02]  /*ac10*/  HFMA2 R12, -RZ, RZ, 0, 1.1920928955078125e-07 ;  /* 0x00000002ff0c7431 */ /* 0x000fe400000001ff */
[----:B------:R-:W-:-:S04]  /*ac20*/  FADD R41, R40, R14 ;  /* 0x0000000e28297221 */ /* 0x000fc80000000000 */
[----:B------:R-:W-:-:S07]  /*ac30*/  IMAD.MOV.U32 R13, RZ, RZ, R41 ;  /* 0x000000ffff0d7224 */ /* 0x000fce00078e0029 */
[----:B------:R-:W-:Y:S05]  /*ac40*/  WARPSYNC.COLLECTIVE R15, `(.L_x_3867) ;  /* 0x000000000f087348 */ /* 0x000fea0003c00000 */
[----:B------:R0:W1:Y:S02]  /*ac50*/  SHFL.BFLY P6, R14, R13, R12, R11 ;  /* 0x0c00000c0d0e7389 */ /* 0x00006400000c000b */
[----:B01----:R-:W-:Y:S05]  /*ac60*/  ENDCOLLECTIVE ;  /* 0x000000000000791b */ /* 0x003fea0003800000 */
.L_x_3867:
[----:B------:R-:W-:Y:S02]  /*ac70*/  IMAD.MOV.U32 R12, RZ, RZ, 0x1 ;  /* 0x00000001ff0c7424 */ /* 0x000fe400078e00ff */
[----:B------:R-:W-:-:S04]  /*ac80*/  FADD R42, R41, R14 ;  /* 0x0000000e292a7221 */ /* 0x000fc80000000000 */
[----:B------:R-:W-:-:S07]  /*ac90*/  IMAD.MOV.U32 R13, RZ, RZ, R42 ;  /* 0x000000ffff0d7224 */ /* 0x000fce00078e002a */
[----:B------:R-:W-:Y:S05]  /*aca0*/  WARPSYNC.COLLECTIVE R15, `(.L_x_3868) ;  /* 0x000000000f087348 */ /* 0x000fea0003c00000 */
[----:B------:R0:W1:Y:S02]  /*acb0*/  SHFL.BFLY P6, R14, R13, R12, R11 ;  /* 0x0c00000c0d0e7389 */ /* 0x00006400000c000b */
[----:B01----:R-:W-:Y:S05]  /*acc0*/  ENDCOLLECTIVE ;  /* 0x000000000000791b */ /* 0x003fea0003800000 */
.L_x_3868:
[----:B------:R-:W-:Y:S05]  /*acd0*/  BRA `(.L_x_3869) ;  /* 0xffffffdc00347947 */ /* 0x000fea000383ffff */
        .weak           $__internal_42_$__cuda_sm3x_div_rn_noftz_f32_slowpath
        .type           $__internal_42_$__cuda_sm3x_div_rn_noftz_f32_slowpath,@function
        .size           $__internal_42_$__cuda_sm3x_div_rn_noftz_f32_slowpath,(.L_x_37419 - $__internal_42_$__cuda_sm3x_div_rn_noftz_f32_slowpath)
$__internal_42_$__cuda_sm3x_div_rn_noftz_f32_slowpath:
        /* <DEDUP_REMOVED lines=27> */
[----:B------:R-:W-:-:S04]  /*ae90*/  IADD3 R40, PT, PT, R42, -0x1, RZ ;  /* 0xffffffff2a287810 */ /* 0x000fc80007ffe0ff */
[----:B------:R-:W-:Y:S01]  /*aea0*/  ISETP.GE.AND P1, PT, R40, RZ, PT ;  /* 0x000000ff2800720c */ /* 0x000fe20003f26270 */
[----:B------:R-:W-:-:S05]  /*aeb0*/  VIADD R40, R12, 0xffffffff ;  /* 0xffffffff0c287836 */ /* 0x000fca0000000000 */
[----:B------:R-:W-:-:S07]  /*aec0*/  ISETP.GE.AND P2, PT, R40, RZ, PT ;  /* 0x000000ff2800720c */ /* 0x000fce0003f46270 */
[----:B------:R-:W-:Y:S01]  /*aed0*/  @P1 IMAD.MOV.U32 R40, RZ, RZ, RZ ;  /* 0x000000ffff281224 */ /* 0x000fe200078e00ff */
[----:B------:R-:W-:Y:S01]  /*aee0*/  @!P1 MOV R40, 0xffffffc0 ;  /* 0xffffffc000289802 */ /* 0x000fe20000000f00 */
[----:B------:R-:W-:-:S04]  /*aef0*/  @!P1 FFMA R10, R10, 1.84467440737095516160e+19, RZ ;  /* 0x5f8000000a0a9823 */ /* 0x000fc800000000ff */
[----:B------:R-:W-:Y:S01]  /*af00*/  @!P2 FFMA R11, R11, 1.84467440737095516160e+19, RZ ;  /* 0x5f8000000b0ba823 */ /* 0x000fe200000000ff */
[----:B------:R-:W-:-:S07]  /*af10*/  @!P2 VIADD R40, R40, 0x40 ;  /* 0x000000402828a836 */ /* 0x000fce0000000000 */
.L_x_3871:
        /* <DEDUP_REMOVED lines=51> */
.L_x_3878:
[----:B------:R-:W-:-:S04]  /*b250*/  LOP3.LUT R10, R10, 0x80000000, RZ, 0xc0, !PT ;  /* 0x800000000a0a7812 */ /* 0x000fc800078ec0ff */
[----:B------:R-:W-:Y:S01]  /*b260*/  LOP3.LUT R10, R10, 0x7f800000, RZ, 0xfc, !PT ;  /* 0x7f8000000a0a7812 */ /* 0x000fe200078efcff */
[----:B------:R-:W-:Y:S06]  /*b270*/  BRA `(.L_x_3879) ;  /* 0x0000000000047947 */ /* 0x000fec0003800000 */
.L_x_3877:
[----:B------:R-:W-:-:S07]  /*b280*/  IMAD R10, R42, 0x800000, R10 ;  /* 0x008000002a0a7824 */ /* 0x000fce00078e020a */
.L_x_3879:
[----:B------:R-:W-:Y:S05]  /*b290*/  BSYNC.RECONVERGENT B2 ;  /* 0x0000000000027941 */ /* 0x000fea0003800200 */
.L_x_3876:
[----:B------:R-:W-:Y:S05]  /*b2a0*/  BRA `(.L_x_3880) ;  /* 0x0000000000207947 */ /* 0x000fea0003800000 */
.L_x_3875:
[----:B------:R-:W-:-:S04]  /*b2b0*/  LOP3.LUT R10, R11, 0x80000000, R10, 0x48, !PT ;  /* 0x800000000b0a7812 */ /* 0x000fc800078e480a */
[----:B------:R-:W-:Y:S01]  /*b2c0*/  LOP3.LUT R10, R10, 0x7f800000, RZ, 0xfc, !PT ;  /* 0x7f8000000a0a7812 */ /* 0x000fe200078efcff */
[----:B------:R-:W-:Y:S06]  /*b2d0*/  BRA `(.L_x_3880) ;  /* 0x0000000000147947 */ /* 0x000fec0003800000 */
.L_x_3874:
[----:B------:R-:W-:Y:S01]  /*b2e0*/  LOP3.LUT R10, R11, 0x80000000, R10, 0x48, !PT ;  /* 0x800000000b0a7812 */ /* 0x000fe200078e480a */
[----:B------:R-:W-:Y:S06]  /*b2f0*/  BRA `(.L_x_3880) ;  /* 0x00000000000c7947 */ /* 0x000fec0003800000 */
.L_x_3873:
[----:B------:R-:W0:Y:S01]  /*b300*/  MUFU.RSQ R10, -QNAN ;  /* 0xffc00000000a7908 */ /* 0x000e220000001400 */
[----:B------:R-:W-:Y:S05]  /*b310*/  BRA `(.L_x_3880) ;  /* 0x0000000000047947 */ /* 0x000fea0003800000 */
.L_x_3872:
[----:B------:R-:W-:-:S07]  /*b320*/  FADD.FTZ R10, R10, R11 ;  /* 0x0000000b0a0a7221 */ /* 0x000fce0000010000 */
.L_x_3880:
[----:B------:R-:W-:Y:S05]  /*b330*/  BSYNC.RECONVERGENT B1 ;  /* 0x0000000000017941 */ /* 0x000fea0003800200 */
.L_x_3870:
[----:B0-----:R-:W-:Y:S01]  /*b340*/  IMAD.MOV.U32 R12, RZ, RZ, R10 ;  /* 0x000000ffff0c7224 */ /* 0x001fe200078e000a */
[----:B------:R-:W-:Y:S01]  /*b350*/  MOV R10, R14 ;  /* 0x0000000e000a7202 */ /* 0x000fe20000000f00 */
[----:B------:R-:W-:-:S04]  /*b360*/  IMAD.MOV.U32 R11, RZ, RZ, 0x0 ;  /* 0x00000000ff0b7424 */ /* 0x000fc800078e00ff */
[----:B------:R-:W-:Y:S05]  /*b370*/  RET.REL.NODEC R10 `(_Z15SoftmaxWarpImplI22BroadcastScaleMaskLoadIffbLm4EiE11DirectStoreIffEfLi1ELi16ELi32ELi1ELb1EL9Algorithm0EEvT_T0_ll) ;  /* 0xffffff4c0a207950 */ /* 0x000fea0003c3ffff */
.L_x_3881:
        /* <DEDUP_REMOVED lines=16> */
.L_x_37419:


//--------------------- .text._Z15SoftmaxWarpImplI22BroadcastScaleMaskLoadIffbLm4EiE11DirectStoreIffEfLi1ELi16ELi32ELi1ELb0EL9Algorithm0EEvT_T0_ll --------------------------
	.section	.text._Z15SoftmaxWarpImplI22BroadcastScaleMaskLoadIffbLm4EiE11DirectStoreIffEfLi1ELi16ELi32ELi1ELb0EL9Algorithm0EEvT_T0_ll,"ax",@progbits
	.align	128
        .global         _Z15SoftmaxWarpImplI22BroadcastScaleMaskLoadIffbLm4EiE11DirectStoreIffEfLi1ELi16ELi32ELi1ELb0EL9Algorithm0EEvT_T0_ll
        .type           _Z15SoftmaxWarpImplI22BroadcastScaleMaskLoadIffbLm4EiE11DirectStoreIffEfLi1ELi16ELi32ELi1ELb0EL9Algorithm0EEvT_T0_ll,@function
        .size           _Z15SoftmaxWarpImplI22BroadcastScaleMaskLoadIffbLm4EiE11DirectStoreIffEfLi1ELi16ELi32ELi1ELb0EL9Algorithm0EEvT_T0_ll,(.L_x_37420 - _Z15SoftmaxWarpImplI22BroadcastScaleMaskLoadIffbLm4EiE11DirectStoreIffEfLi1ELi16ELi32ELi1ELb0EL9Algorithm0EEvT_T0_ll)
        .other          _Z15SoftmaxWarpImplI22BroadcastScaleMaskLoadIffbLm4EiE11DirectStoreIffEfLi1ELi16ELi32ELi1ELb0EL9Algorithm0EEvT_T0_ll,@"STO_CUDA_ENTRY STV_DEFAULT"
_Z15SoftmaxWarpImplI22BroadcastScaleMaskLoadIffbLm4EiE11DirectStoreIffEfLi1ELi16ELi32ELi1ELb0EL9Algorithm0EEvT_T0_ll:
.text._Z15SoftmaxWarpImplI22BroadcastScaleMaskLoadIffbLm4EiE11DirectStoreIffEfLi1ELi16ELi32ELi1ELb0EL9Algorithm0EEvT_T0_ll:
        /* <DEDUP_REMOVED lines=30> */
.L_x_3882:
        /* <DEDUP_REMOVED lines=14> */
.L_x_3917:
        /* <DEDUP_REMOVED lines=8> */
[----:B------:R-:W-:-:S02]  /*0340*/  LOP3.LUT R15, RZ, UR55, RZ, 0x33, !PT ;  /* 0x00000037ff0f7c12 */ /* 0x000fc4000f8e33ff */
[----:B------:R-:W-:Y:S02]  /*0350*/  IABS R12, R11 ;  /* 0x0000000b000c7213 */ /* 0x000fe40000000000 */
        /* <DEDUP_REMOVED lines=29> */
[----:B------:R-:W-:Y:S01]  /*0530*/  IMAD R7, R8, UR11, R7 ;  /* 0x0000000b08077c24 */ /* 0x000fe2000f8e0207 */
[----:B------:R-:W-:Y:S01]  /*0540*/  IABS R8, UR57 ;  /* 0x0000003900087c13 */ /* 0x000fe20008000000 */
[----:B------:R-:W-:-:S03]  /*0550*/  IMAD.HI.U32 R10, R9, UR7, RZ ;  /* 0x00000007090a7c27 */ /* 0x000fc6000f8e00ff */
[----:B------:R-:W-:Y:S01]  /*0560*/  R2UR UR12, R8 ;  /* 0x00000000080c72ca */ /* 0x000fe200000e0000 */
[----:B------:R-:W-:Y:S01]  /*0570*/  IMAD.MOV R17, RZ, RZ, -R20 ;  /* 0x000000ffff117224 */ /* 0x000fe200078e0a14 */
[----:B------:R-:W-:Y:S01]  /*0580*/  LOP3.LUT R8, R3, UR55, RZ, 0x3c, !PT ;  /* 0x0000003703087c12 */ /* 0x000fe2000f8e3cff */
[----:B------:R-:W-:Y:S01]  /*0590*/  @!P0 VIADD R2, R2, 0x1 ;  /* 0x0000000102028836 */ /* 0x000fe20000000000 */
[----:B------:R-:W-:Y:S01]  /*05a0*/  @!P0 IADD3 R4, PT, PT, R4, -UR11, RZ ;  /* 0x8000000b04048c10 */ /* 0x000fe2000fffe0ff */
[----:B------:R-:W-:Y:S01]  /*05b0*/  IMAD R12, R17, UR11, R12 ;  /* 0x0000000b110c7c24 */ /* 0x000fe2000f8e020c */
[----:B------:R-:W-:Y:S02]  /*05c0*/  ISETP.LT.U32.AND P0, PT, R7, UR11, PT ;  /* 0x0000000b07007c0c */ /* 0x000fe4000bf01070 */
[----:B------:R-:W-:Y:S02]  /*05d0*/  ISETP.GE.U32.AND P1, PT, R4, UR11, PT ;  /* 0x0000000b04007c0c */ /* 0x000fe4000bf26070 */
[----:B------:R-:W-:-:S04]  /*05e0*/  LOP3.LUT R4, R16, UR55, RZ, 0x3c, !PT ;  /* 0x0000003710047c12 */ /* 0x000fc8000f8e3cff */
[----:B------:R-:W-:Y:S02]  /*05f0*/  ISETP.GE.AND P3, PT, R4, RZ, PT ;  /* 0x000000ff0400720c */ /* 0x000fe40003f66270 */
[----:B------:R-:W-:-:S03]  /*0600*/  IADD3 R4, PT, PT, -R10, RZ, RZ ;  /* 0x000000ff0a047210 */ /* 0x000fc60007ffe1ff */
[----:B------:R-:W-:Y:S02]  /*0610*/  @!P0 IADD3 R7, PT, PT, R7, -UR11, RZ ;  /* 0x8000000b07078c10 */ /* 0x000fe4000fffe0ff */
[----:B------:R-:W-:Y:S01]  /*0620*/  IMAD R4, R4, UR11, R9 ;  /* 0x0000000b04047c24 */ /* 0x000fe2000f8e0209 */
[----:B------:R-:W-:Y:S01]  /*0630*/  @!P0 IADD3 R5, PT, PT, R5, 0x1, RZ ;  /* 0x0000000105058810 */ /* 0x000fe20007ffe0ff */
[----:B------:R-:W-:Y:S01]  /*0640*/  @P1 VIADD R2, R2, 0x1 ;  /* 0x0000000102021836 */ /* 0x000fe20000000000 */
[----:B------:R-:W-:Y:S02]  /*0650*/  ISETP.NE.AND P1, PT, RZ, UR55, PT ;  /* 0x00000037ff007c0c */ /* 0x000fe4000bf25270 */
[----:B------:R-:W-:Y:S01]  /*0660*/  ISETP.LT.U32.AND P2, PT, R4, UR11, PT ;  /* 0x0000000b04007c0c */ /* 0x000fe2000bf41070 */
[----:B------:R-:W-:Y:S01]  /*0670*/  @!P3 IMAD.MOV R2, RZ, RZ, -R2 ;  /* 0x000000ffff02b224 */ /* 0x000fe200078e0a02 */
[----:B------:R-:W-:Y:S02]  /*0680*/  ISETP.GE.U32.AND P3, PT, R7, UR11, PT ;  /* 0x0000000b07007c0c */ /* 0x000fe4000bf66070 */
[----:B------:R-:W-:-:S02]  /*0690*/  ISETP.GE.AND P0, PT, R8, RZ, PT ;  /* 0x000000ff0800720c */ /* 0x000fc40003f06270 */
[----:B------:R-:W-:Y:S02]  /*06a0*/  SEL R6, R15, R2, !P1 ;  /* 0x000000020f067207 */ /* 0x000fe40004800000 */
[----:B------:R-:W-:-:S03]  /*06b0*/  LOP3.LUT R2, R0, UR55, RZ, 0x3c, !PT ;  /* 0x0000003700027c12 */ /* 0x000fc6000f8e3cff */
[----:B------:R-:W-:Y:S01]  /*06c0*/  IMAD.MOV R9, RZ, RZ, -R6 ;  /* 0x000000ffff097224 */ /* 0x000fe200078e0a06 */
[----:B------:R-:W-:Y:S01]  /*06d0*/  ISETP.GE.AND P5, PT, R2, RZ, PT ;  /* 0x000000ff0200720c */ /* 0x000fe20003fa6270 */
[----:B------:R-:W-:Y:S02]  /*06e0*/  @!P2 VIADD R4, R4, -UR11 ;  /* 0x8000000b0404ac36 */ /* 0x000fe40008000000 */
[----:B------:R-:W-:Y:S02]  /*06f0*/  IMAD R7, R9, UR55, R16 ;  /* 0x0000003709077c24 */ /* 0x000fe4000f8e0210 */
[----:B------:R-:W-:Y:S01]  /*0700*/  @!P2 VIADD R10, R10, 0x1 ;  /* 0x000000010a0aa836 */ /* 0x000fe20000000000 */
[----:B------:R-:W-:Y:S01]  /*0710*/  ISETP.GE.U32.AND P4, PT, R4, UR11, PT ;  /* 0x0000000b04007c0c */ /* 0x000fe2000bf86070 */
[----:B------:R-:W-:Y:S01]  /*0720*/  @P3 VIADD R5, R5, 0x1 ;  /* 0x0000000105053836 */ /* 0x000fe20000000000 */
[----:B------:R-:W-:Y:S01]  /*0730*/  IABS R2, R7 ;  /* 0x0000000700027213 */ /* 0x000fe20000000000 */
[----:B------:R-:W0:Y:S01]  /*0740*/  I2F.RP R4, UR12 ;  /* 0x0000000c00047d06 */ /* 0x000e220008209400 */
[----:B------:R-:W-:-:S03]  /*0750*/  ISETP.LT.U32.AND P3, PT, R12, UR11, PT ;  /* 0x0000000b0c007c0c */ /* 0x000fc6000bf61070 */
[----:B------:R-:W-:-:S04]  /*0760*/  IMAD.HI.U32 R9, R2, UR9, RZ ;  /* 0x0000000902097c27 */ /* 0x000fc8000f8e00ff */
[----:B------:R-:W-:Y:S01]  /*0770*/  @!P5 IMAD.MOV R5, RZ, RZ, -R5 ;  /* 0x000000ffff05d224 */ /* 0x000fe200078e0a05 */
[----:B------:R-:W-:Y:S02]  /*0780*/  IADD3 R13, PT, PT, -R9, RZ, RZ ;  /* 0x000000ff090d7210 */ /* 0x000fe40007ffe1ff */
[----:B------:R-:W-:Y:S02]  /*0790*/  @P4 IADD3 R10, PT, PT, R10, 0x1, RZ ;  /* 0x000000010a0a4810 */ /* 0x000fe40007ffe0ff */
[----:B------:R-:W-:Y:S01]  /*07a0*/  SEL R5, R15, R5, !P1 ;  /* 0x000000050f057207 */ /* 0x000fe20004800000 */
[----:B------:R-:W-:Y:S01]  /*07b0*/  IMAD R2, R13, UR10, R2 ;  /* 0x0000000a0d027c24 */ /* 0x000fe2000f8e0202 */
[----:B0-----:R0:W1:Y:S01]  /*07c0*/  MUFU.RCP R8, R4 ;  /* 0x0000000400087308 */ /* 0x0010620000001000 */
[----:B------:R-:W-:Y:S01]  /*07d0*/  @!P0 IADD3 R10, PT, PT, -R10, RZ, RZ ;  /* 0x000000ff0a0a8210 */ /* 0x000fe20007ffe1ff */
[----:B------:R-:W-:Y:S02]  /*07e0*/  @!P3 VIADD R12, R12, -UR11 ;  /* 0x8000000b0c0cbc36 */ /* 0x000fe40008000000 */
[----:B------:R-:W-:Y:S01]  /*07f0*/  ISETP.LT.U32.AND P2, PT, R2, UR10, PT ;  /* 0x0000000a02007c0c */ /* 0x000fe2000bf41070 */
[----:B------:R-:W-:-:S02]  /*0800*/  IMAD.MOV R13, RZ, RZ, -R5 ;  /* 0x000000ffff0d7224 */ /* 0x000fc400078e0a05 */
[----:B------:R-:W-:Y:S01]  /*0810*/  ISETP.GE.U32.AND P4, PT, R12, UR11, PT ;  /* 0x0000000b0c007c0c */ /* 0x000fe2000bf86070 */
[----:B------:R-:W-:Y:S01]  /*0820*/  @!P3 VIADD R20, R20, 0x1 ;  /* 0x000000011414b836 */ /* 0x000fe20000000000 */
[----:B0-----:R-:W-:Y:S01]  /*0830*/  SEL R4, R15, R10, !P1 ;  /* 0x0000000a0f047207 */ /* 0x001fe20004800000 */
[--C-:B------:R-:W-:Y:S01]  /*0840*/  IMAD R18, R13, UR55, R0.reuse ;  /* 0x000000370d127c24 */ /* 0x100fe2000f8e0200 */
[----:B------:R-:W-:Y:S02]  /*0850*/  LOP3.LUT R13, R11, UR55, RZ, 0x3c, !PT ;  /* 0x000000370b0d7c12 */ /* 0x000fe4000f8e3cff */
[----:B------:R-:W-:Y:S02]  /*0860*/  SHF.R.S64 R12, RZ, 0x1e, R0 ;  /* 0x0000001eff0c7819 */ /* 0x000fe40000001000 */
[----:B------:R-:W-:Y:S01]  /*0870*/  IABS R17, R18 ;  /* 0x0000001200117213 */ /* 0x000fe20000000000 */
[----:B-1----:R-:W-:Y:S01]  /*0880*/  VIADD R10, R8, 0xffffffe ;  /* 0x0ffffffe080a7836 */ /* 0x002fe20000000000 */
[----:B------:R-:W-:Y:S01]  /*0890*/  @!P2 IADD3 R2, PT, PT, R2, -UR10, RZ ;  /* 0x8000000a0202ac10 */ /* 0x000fe2000fffe0ff */
[----:B------:R-:W-:Y:S01]  /*08a0*/  IMAD.MOV R8, RZ, RZ, -R4 ;  /* 0x000000ffff087224 */ /* 0x000fe200078e0a04 */
[----:B------:R-:W-:Y:S01]  /*08b0*/  @!P2 IADD3 R9, PT, PT, R9, 0x1, RZ ;  /* 0x000000010909a810 */ /* 0x000fe20007ffe0ff */
[----:B------:R-:W-:Y:S01]  /*08c0*/  @P4 VIADD R20, R20, 0x1 ;  /* 0x0000000114144836 */ /* 0x000fe20000000000 */
[----:B------:R-:W-:Y:S01]  /*08d0*/  ISETP.GE.U32.AND P0, PT, R2, UR10, PT ;  /* 0x0000000a02007c0c */ /* 0x000fe2000bf06070 */
[----:B------:R-:W-:Y:S01]  /*08e0*/  IMAD R19, R8, UR55, R3 ;  /* 0x0000003708137c24 */ /* 0x000fe2000f8e0203 */
[----:B------:R-:W-:Y:S01]  /*08f0*/  LOP3.LUT R8, R7, UR56, RZ, 0x3c, !PT ;  /* 0x0000003807087c12 */ /* 0x000fe2000f8e3cff */
[----:B------:R-:W0:Y:S01]  /*0900*/  F2I.FTZ.U32.TRUNC.NTZ R10, R10 ;  /* 0x0000000a000a7305 */ /* 0x000e22000021f000 */
[----:B------:R-:W-:Y:S01]  /*0910*/  IMAD.HI.U32 R2, R17, UR9, RZ ;  /* 0x0000000911027c27 */ /* 0x000fe2000f8e00ff */
[----:B------:R-:W-:-:S02]  /*0920*/  ISETP.NE.AND P2, PT, RZ, UR56, PT ;  /* 0x00000038ff007c0c */ /* 0x000fc4000bf45270 */
[----:B------:R-:W-:Y:S01]  /*0930*/  ISETP.GE.AND P5, PT, R8, RZ, PT ;  /* 0x000000ff0800720c */ /* 0x000fe20003fa6270 */
[----:B------:R-:W-:Y:S01]  /*0940*/  IMAD.MOV R14, RZ, RZ, -R2 ;  /* 0x000000ffff0e7224 */ /* 0x000fe200078e0a02 */
[----:B------:R-:W-:Y:S02]  /*0950*/  IABS R21, R19 ;  /* 0x0000001300157213 */ /* 0x000fe40000000000 */
[----:B------:R-:W-:Y:S01]  /*0960*/  IADD3 R12, P6, PT, R12, UR44, RZ ;  /* 0x0000002c0c0c7c10 */ /* 0x000fe2000ffde0ff */
[----:B------:R-:W-:Y:S01]  /*0970*/  IMAD R17, R14, UR10, R17 ;  /* 0x0000000a0e117c24 */ /* 0x000fe2000f8e0211 */
[----:B------:R-:W-:Y:S01]  /*0980*/  LOP3.LUT R14, RZ, UR56, RZ, 0x33, !PT ;  /* 0x00000038ff0e7c12 */ /* 0x000fe2000f8e33ff */
[----:B------:R-:W-:Y:S02]  /*0990*/  @P0 VIADD R9, R9, 0x1 ;  /* 0x0000000109090836 */ /* 0x000fe40000000000 */
[----:B------:R-:W-:Y:S01]  /*09a0*/  IMAD.HI.U32 R8, R21, UR9, RZ ;  /* 0x0000000915087c27 */ /* 0x000fe2000f8e00ff */
[----:B------:R-:W-:-:S02]  /*09b0*/  ISETP.LT.U32.AND P0, PT, R17, UR10, PT ;  /* 0x0000000a11007c0c */ /* 0x000fc4000bf01070 */
[----:B0-----:R-:W-:Y:S01]  /*09c0*/  R2UR UR5, R10 ;  /* 0x000000000a0572ca */ /* 0x001fe200000e0000 */
[----:B------:R-:W-:Y:S01]  /*09d0*/  IMAD.MOV R10, RZ, RZ, -R8 ;  /* 0x000000ffff0a7224 */ /* 0x000fe200078e0a08 */
[----:B------:R-:W-:Y:S02]  /*09e0*/  @!P5 IADD3 R9, PT, PT, -R9, RZ, RZ ;  /* 0x000000ff0909d210 */ /* 0x000fe40007ffe1ff */
[----:B------:R-:W-:Y:S01]  /*09f0*/  ISETP.GE.AND P5, PT, R13, RZ, PT ;  /* 0x000000ff0d00720c */ /* 0x000fe20003fa6270 */
[----:B------:R-:W-:Y:S01]  /*0a00*/  IMAD R21, R10, UR10, R21 ;  /* 0x0000000a0a157c24 */ /* 0x000fe2000f8e0215 */
[----:B------:R-:W-:Y:S02]  /*0a10*/  SEL R10, R14, R9, !P2 ;  /* 0x000000090e0a7207 */ /* 0x000fe40005000000 */
[----:B------:R-:W-:Y:S02]  /*0a20*/  LEA.HI.X.SX32 R13, R0, UR45, 0x2, P6 ;  /* 0x0000002d000d7c11 */ /* 0x000fe4000b0f16ff */
[----:B------:R-:W-:Y:S01]  /*0a30*/  IADD3 R24, PT, PT, -R10, RZ, RZ ;  /* 0x000000ff0a187210 */ /* 0x000fe20007ffe1ff */
[----:B------:R-:W-:Y:S01]  /*0a40*/  @!P0 VIADD R17, R17, -UR10 ;  /* 0x8000000a11118c36 */ /* 0x000fe20008000000 */
[----:B------:R-:W-:Y:S01]  /*0a50*/  ISETP.LT.U32.AND P4, PT, R21, UR10, PT ;  /* 0x0000000a15007c0c */ /* 0x000fe2000bf81070 */
[----:B------:R-:W-:Y:S01]  /*0a60*/  UIADD3 UR6, UPT, UPT, URZ, -UR5, URZ ;  /* 0x80000005ff067290 */ /* 0x000fe2000fffe0ff */
[----:B------:R-:W-:Y:S01]  /*0a70*/  LOP3.LUT R0, R18, UR56, RZ, 0x3c, !PT ;  /* 0x0000003812007c12 */ /* 0x000fe2000f8e3cff */
[----:B------:R-:W-:Y:S01]  /*0a80*/  IMAD R7, R24, UR56, R7 ;  /* 0x0000003818077c24 */ /* 0x000fe2000f8e0207 */
[----:B------:R-:W-:Y:S01]  /*0a90*/  ISETP.GE.U32.AND P3, PT, R17, UR10, PT ;  /* 0x0000000a11007c0c */ /* 0x000fe2000bf66070 */
[----:B------:R-:W-:Y:S01]  /*0aa0*/  @!P5 IMAD.MOV R20, RZ, RZ, -R20 ;  /* 0x000000ffff14d224 */ /* 0x000fe200078e0a14 */
[----:B------:R-:W-:Y:S01]  /*0ab0*/  UIMAD UR6, UR6, UR12, URZ ;  /* 0x0000000c060672a4 */ /* 0x000fe2000f8e02ff */
[----:B------:R-:W-:Y:S01]  /*0ac0*/  @!P0 VIADD R2, R2, 0x1 ;  /* 0x0000000102028836 */ /* 0x000fe20000000000 */
[----:B------:R-:W-:Y:S01]  /*0ad0*/  IABS R26, R7 ;  /* 0x00000007001a7213 */ /* 0x000fe20000000000 */
[----:B------:R0:W2:Y:S01]  /*0ae0*/  LDG.E R13, desc[UR14][R12.64] ;  /* 0x0000000e0c0d7981 */ /* 0x0000a2000c1e1900 */
[----:B------:R-:W-:Y:S01]  /*0af0*/  SEL R9, R15, R20, !P1 ;  /* 0x000000140f097207 */ /* 0x000fe20004800000 */
[----:B------:R-:W-:-:S03]  /*0b00*/  UIMAD.WIDE.U32 UR4, UR5, UR6, UR4 ;  /* 0x00000006050472a5 */ /* 0x000fc6000f8e0004 */
[----:B------:R-:W-:Y:S01]  /*0b10*/  IADD3 R20, PT, PT, -R9, RZ, RZ ;  /* 0x000000ff09147210 */ /* 0x000fe20007ffe1ff */
[----:B------:R-:W-:-:S04]  /*0b20*/  @!P4 VIADD R21, R21, -UR10 ;  /* 0x8000000a1515cc36 */ /* 0x000fc80008000000 */
[----:B------:R-:W-:Y:S02]  /*0b30*/  IMAD R20, R20, UR55, R11 ;  /* 0x0000003714147c24 */ /* 0x000fe4000f8e020b */
[----:B------:R-:W-:Y:S01]  /*0b40*/  IMAD.HI.U32 R24, R26, UR5, RZ ;  /* 0x000000051a187c27 */ /* 0x000fe2000f8e00ff */
[----:B------:R-:W-:Y:S02]  /*0b50*/  ISETP.GE.AND P5, PT, R0, RZ, PT ;  /* 0x000000ff0000720c */ /* 0x000fe40003fa6270 */
[----:B------:R-:W-:Y:S02]  /*0b60*/  IABS R27, R20 ;  /* 0x00000014001b7213 */ /* 0x000fe40000000000 */
[----:B------:R-:W-:Y:S02]  /*0b70*/  ISETP.GE.U32.AND P6, PT, R21, UR10, PT ;  /* 0x0000000a15007c0c */ /* 0x000fe4000bfc6070 */
[----:B------:R-:W-:Y:S01]  /*0b80*/  IADD3 R17, PT, PT, -R24, RZ, RZ ;  /* 0x000000ff18117210 */ /* 0x000fe20007ffe1ff */
[----:B------:R-:W-:Y:S01]  /*0b90*/  IMAD.HI.U32 R21, R27, UR9, RZ ;  /* 0x000000091b157c27 */ /* 0x000fe2000f8e00ff */
[----:B------:R-:W-:-:S03]  /*0ba0*/  LOP3.LUT R0, R19, UR56, RZ, 0x3c, !PT ;  /* 0x0000003813007c12 */ /* 0x000fc6000f8e3cff */
[----:B------:R-:W-:Y:S01]  /*0bb0*/  @P3 VIADD R2, R2, 0x1 ;  /* 0x0000000102023836 */ /* 0x000fe20000000000 */
[----:B0-----:R-:W-:Y:S01]  /*0bc0*/  IADD3 R12, PT, PT, -R21, RZ, RZ ;  /* 0x000000ff150c7210 */ /* 0x001fe20007ffe1ff */
[----:B------:R-:W-:Y:S02]  /*0bd0*/  IMAD R26, R17, UR12, R26 ;  /* 0x0000000c111a7c24 */ /* 0x000fe4000f8e021a */
[----:B------:R-:W-:Y:S01]  /*0be0*/  IMAD.MOV.U32 R17, RZ, RZ, R2 ;  /* 0x000000ffff117224 */ /* 0x000fe200078e0002 */
[----:B------:R-:W-:Y:S01]  /*0bf0*/  ISETP.GE.AND P0, PT, R0, RZ, PT ;  /* 0x000000ff0000720c */ /* 0x000fe20003f06270 */
[----:B------:R-:W-:Y:S02]  /*0c00*/  @!P4 VIADD R8, R8, 0x1 ;  /* 0x000000010808c836 */ /* 0x000fe40000000000 */
[----:B------:R-:W-:Y:S01]  /*0c10*/  @!P5 IMAD.MOV R17, RZ, RZ, -R17 ;  /* 0x000000ffff11d224 */ /* 0x000fe200078e0a11 */
[----:B------:R-:W-:Y:S01]  /*0c20*/  ISETP.LT.U32.AND P5, PT, R26, UR12, PT ;  /* 0x0000000c1a007c0c */ /* 0x000fe2000bfa1070 */
[----:B------:R-:W-:-:S02]  /*0c30*/  @P6 VIADD R8, R8, 0x1 ;  /* 0x0000000108086836 */ /* 0x000fc40000000000 */
[----:B------:R-:W-:Y:S01]  /*0c40*/  IMAD R27, R12, UR10, R27 ;  /* 0x0000000a0c1b7c24 */ /* 0x000fe2000f8e021b */
[----:B------:R-:W-:Y:S02]  /*0c50*/  IADD3 R0, PT, PT, R16, 0x80, RZ ;  /* 0x0000008010007810 */ /* 0x000fe40007ffe0ff */
[----:B------:R-:W-:Y:S02]  /*0c60*/  SEL R17, R14, R17, !P2 ;  /* 0x000000110e117207 */ /* 0x000fe40005000000 */
[----:B------:R-:W-:Y:S02]  /*0c70*/  MOV R25, R8 ;  /* 0x0000000800197202 */ /* 0x000fe40000000f00 */
[----:B------:R-:W-:Y:S02]  /*0c80*/  ISETP.LT.U32.AND P6, PT, R27, UR10, PT ;  /* 0x0000000a1b007c0c */ /* 0x000fe4000bfc1070 */
[----:B------:R-:W-:Y:S01]  /*0c90*/  IABS R34, R0 ;  /* 0x0000000000227213 */ /* 0x000fe20000000000 */
[----:B------:R-:W-:Y:S01]  /*0ca0*/  IMAD.MOV R33, RZ, RZ, -R17 ;  /* 0x000000ffff217224 */ /* 0x000fe200078e0a11 */
[----:B------:R-:W-:Y:S01]  /*0cb0*/  SHF.R.S64 R2, RZ, 0x1e, R3 ;  /* 0x0000001eff027819 */ /* 0x000fe20000001003 */
[----:B------:R-:W-:-:S02]  /*0cc0*/  @!P0 IMAD.MOV R25, RZ, RZ, -R25 ;  /* 0x000000ffff198224 */ /* 0x000fc400078e0a19 */
[----:B------:R-:W-:Y:S01]  /*0cd0*/  IMAD.HI.U32 R8, R34, UR7, RZ ;  /* 0x0000000722087c27 */ /* 0x000fe2000f8e00ff */
[----:B------:R-:W-:-:S03]  /*0ce0*/  IADD3 R2, P3, PT, R2, UR44, RZ ;  /* 0x0000002c02027c10 */ /* 0x000fc6000ff7e0ff */
[----:B------:R-:W-:Y:S01]  /*0cf0*/  IMAD R18, R33, UR56, R18 ;  /* 0x0000003821127c24 */ /* 0x000fe2000f8e0212 */
[----:B------:R-:W-:Y:S01]  /*0d00*/  SEL R25, R14, R25, !P2 ;  /* 0x000000190e197207 */ /* 0x000fe20005000000 */
[----:B------:R-:W-:Y:S01]  /*0d10*/  @!P5 VIADD R26, R26, -UR12 ;  /* 0x8000000c1a1adc36 */ /* 0x000fe20008000000 */
[----:B------:R-:W-:Y:S01]  /*0d20*/  LEA.HI.X.SX32 R3, R3, UR45, 0x2, P3 ;  /* 0x0000002d03037c11 */ /* 0x000fe200098f16ff */
[----:B------:R-:W-:Y:S01]  /*0d30*/  @!P6 VIADD R27, R27, -UR10 ;  /* 0x8000000a1b1bec36 */ /* 0x000fe20008000000 */
[----:B------:R-:W-:Y:S02]  /*0d40*/  IADD3 R33, PT, PT, -R8, RZ, RZ ;  /* 0x000000ff08217210 */ /* 0x000fe40007ffe1ff */
[----:B------:R-:W-:Y:S01]  /*0d50*/  IABS R32, R18 ;  /* 0x0000001200207213 */ /* 0x000fe20000000000 */
[----:B------:R0:W3:Y:S01]  /*0d60*/  LDG.E R12, desc[UR14][R2.64] ;  /* 0x0000000e020c7981 */ /* 0x0000e2000c1e1900 */
[----:B------:R-:W-:Y:S01]  /*0d70*/  ISETP.GE.U32.AND P0, PT, R26, UR12, PT ;  /* 0x0000000c1a007c0c */ /* 0x000fe2000bf06070 */
[----:B------:R-:W-:Y:S01]  /*0d80*/  IMAD.MOV R26, RZ, RZ, -R25 ;  /* 0x000000ffff1a7224 */ /* 0x000fe200078e0a19 */
[----:B------:R-:W-:-:S02]  /*0d90*/  ISETP.GE.U32.AND P3, PT, R27, UR10, PT ;  /* 0x0000000a1b007c0c */ /* 0x000fc4000bf66070 */
[----:B------:R-:W-:Y:S01]  /*0da0*/  LOP3.LUT R27, R7, UR57, RZ, 0x3c, !PT ;  /* 0x00000039071b7c12 */ /* 0x000fe2000f8e3cff */
[----:B------:R-:W-:Y:S02]  /*0db0*/  IMAD R19, R26, UR56, R19 ;  /* 0x000000381a137c24 */ /* 0x000fe4000f8e0213 */
[----:B0-----:R-:W-:Y:S02]  /*0dc0*/  IMAD R3, R33, UR11, R34 ;  /* 0x0000000b21037c24 */ /* 0x001fe4000f8e0222 */
[----:B------:R-:W-:Y:S01]  /*0dd0*/  IMAD.HI.U32 R34, R32, UR5, RZ ;  /* 0x0000000520227c27 */ /* 0x000fe2000f8e00ff */
[----:B------:R-:W-:-:S03]  /*0de0*/  IABS R26, R19 ;  /* 0x00000013001a7213 */ /* 0x000fc60000000000 */
[----:B------:R-:W-:Y:S01]  /*0df0*/  @!P5 VIADD R24, R24, 0x1 ;  /* 0x000000011818d836 */ /* 0x000fe20000000000 */
[----:B------:R-:W-:Y:S02]  /*0e00*/  IADD3 R33, PT, PT, -R34, RZ, RZ ;  /* 0x000000ff22217210 */ /* 0x000fe40007ffe1ff */
[----:B------:R-:W-:Y:S02]  /*0e10*/  ISETP.GE.AND P5, PT, R27, RZ, PT ;  /* 0x000000ff1b00720c */ /* 0x000fe40003fa6270 */
[----:B------:R-:W-:Y:S01]  /*0e20*/  LOP3.LUT R27, R20, UR56, RZ, 0x3c, !PT ;  /* 0x00000038141b7c12 */ /* 0x000fe2000f8e3cff */
[----:B------:R-:W-:Y:S01]  /*0e30*/  IMAD R2, R33, UR12, R32 ;  /* 0x0000000c21027c24 */ /* 0x000fe2000f8e0220 */
[----:B------:R-:W-:Y:S01]  /*0e40*/  @!P6 IADD3 R21, PT, PT, R21, 0x1, RZ ;  /* 0x000000011515e810 */ /* 0x000fe20007ffe0ff */
[----:B------:R-:W-:Y:S01]  /*0e50*/  IMAD.HI.U32 R32, R26, UR5, RZ ;  /* 0x000000051a207c27 */ /* 0x000fe2000f8e00ff */
[----:B------:R-:W-:Y:S02]  /*0e60*/  ISETP.LT.U32.AND P4, PT, R3, UR11, PT ;  /* 0x0000000b03007c0c */ /* 0x000fe4000bf81070 */
[----:B------:R-:W-:Y:S01]  /*0e70*/  ISETP.GE.AND P6, PT, R27, RZ, PT ;  /* 0x000000ff1b00720c */ /* 0x000fe20003fc6270 */
[----:B------:R-:W-:Y:S01]  /*0e80*/  IMAD.MOV R27, RZ, RZ, -R32 ;  /* 0x000000ffff1b7224 */ /* 0x000fe200078e0a20 */
[----:B------:R-:W-:-:S03]  /*0e90*/  @P3 IADD3 R21, PT, PT, R21, 0x1, RZ ;  /* 0x0000000115153810 */ /* 0x000fc60007ffe0ff */
[----:B------:R-:W-:-:S06]  /*0ea0*/  IMAD R26, R27, UR12, R26 ;  /* 0x0000000c1b1a7c24 */ /* 0x000fcc000f8e021a */
[----:B------:R-:W-:Y:S02]  /*0eb0*/  @!P4 VIADD R3, R3, -UR11 ;  /* 0x8000000b0303cc36 */ /* 0x000fe40008000000 */
[----:B------:R-:W-:Y:S02]  /*0ec0*/  @!P6 IADD3 R21, PT, PT, -R21, RZ, RZ ;  /* 0x000000ff1515e210 */ /* 0x000fe40007ffe1ff */
[----:B------:R-:W-:Y:S01]  /*0ed0*/  ISETP.LT.U32.AND P6, PT, R26, UR12, PT ;  /* 0x0000000c1a007c0c */ /* 0x000fe2000bfc1070 */
[----:B------:R-:W-:Y:S01]  /*0ee0*/  @P0 VIADD R24, R24, 0x1 ;  /* 0x0000000118180836 */ /* 0x000fe20000000000 */
[----:B------:R-:W-:Y:S02]  /*0ef0*/  ISETP.GE.U32.AND P3, PT, R3, UR11, PT ;  /* 0x0000000b03007c0c */ /* 0x000fe4000bf66070 */
[----:B------:R-:W-:Y:S01]  /*0f00*/  ISETP.LT.U32.AND P0, PT, R2, UR12, PT ;  /* 0x0000000c02007c0c */ /* 0x000fe2000bf01070 */
[----:B------:R-:W-:Y:S01]  /*0f10*/  @!P4 VIADD R8, R8, 0x1 ;  /* 0x000000010808c836 */ /* 0x000fe20000000000 */
[----:B------:R-:W-:-:S07]  /*0f20*/  LOP3.LUT R27, R0, UR55, RZ, 0x3c, !PT ;  /* 0x00000037001b7c12 */ /* 0x000fce000f8e3cff */
[----:B------:R-:W-:Y:S01]  /*0f30*/  @!P6 VIADD R26, R26, -UR12 ;  /* 0x8000000c1a1aec36 */ /* 0x000fe20008000000 */
[----:B------:R-:W-:Y:S02]  /*0f40*/  ISETP.GE.AND P4, PT, R27, RZ, PT ;  /* 0x000000ff1b00720c */ /* 0x000fe40003f86270 */
[----:B------:R-:W-:Y:S01]  /*0f50*/  @P3 IADD3 R8, PT, PT, R8, 0x1, RZ ;  /* 0x0000000108083810 */ /* 0x000fe20007ffe0ff */
[----:B------:R-:W-:Y:S01]  /*0f60*/  @!P0 VIADD R2, R2, -UR12 ;  /* 0x8000000c02028c36 */ /* 0x000fe20008000000 */
[----:B------:R-:W-:Y:S02]  /*0f70*/  ISETP.GE.U32.AND P3, PT, R26, UR12, PT ;  /* 0x0000000c1a007c0c */ /* 0x000fe4000bf66070 */
[----:B------:R-:W0:Y:S01]  /*0f80*/  LDC.64 R26, c[0x0][0x398] ;  /* 0x0000e600ff1a7b82 */ /* 0x000e220000000a00 */
[----:B------:R-:W-:Y:S01]  /*0f90*/  @!P5 IMAD.MOV R24, RZ, RZ, -R24 ;  /* 0x000000ffff18d224 */ /* 0x000fe200078e0a18 */
[----:B------:R-:W-:-:S06]  /*0fa0*/  ISETP.GE.U32.AND P5, PT, R2, UR12, PT ;  /* 0x0000000c02007c0c */ /* 0x000fcc000bfa6070 */
[----:B------:R-:W1:Y:S01]  /*0fb0*/  LDC.64 R2, c[0x0][0x390] ;  /* 0x0000e400ff027b82 */ /* 0x000e620000000a00 */
[----:B------:R-:W-:Y:S01]  /*0fc0*/  SEL R33, R14, R21, !P2 ;  /* 0x000000150e217207 */ /* 0x000fe20005000000 */
[----:B------:R-:W-:-:S04]  /*0fd0*/  @!P4 IMAD.MOV R8, RZ, RZ, -R8 ;  /* 0x000000ffff08c224 */ /* 0x000fc800078e0a08 */
[----:B------:R-:W-:Y:S01]  /*0fe0*/  IMAD.MOV R21, RZ, RZ, -R33 ;  /* 0x000000ffff157224 */ /* 0x000fe200078e0a21 */
[----:B------:R-:W-:-:S03]  /*0ff0*/  SEL R8, R15, R8, !P1 ;  /* 0x000000080f087207 */ /* 0x000fc60004800000 */
[----:B------:R-:W-:Y:S01]  /*1000*/  IMAD R20, R21, UR56, R20 ;  /* 0x0000003815147c24 */ /* 0x000fe2000f8e0214 */
[----:B------:R-:W-:Y:S01]  /*1010*/  @!P0 IADD3 R34, PT, PT, R34, 0x1, RZ ;  /* 0x0000000122228810 */ /* 0x000fe20007ffe0ff */
[----:B------:R-:W-:Y:S01]  /*1020*/  IMAD.MOV R21, RZ, RZ, -R8 ;  /* 0x000000ffff157224 */ /* 0x000fe200078e0a08 */
[----:B0-----:R-:W-:Y:S02]  /*1030*/  ISETP.NE.U32.AND P0, PT, R26, 0x1, PT ;  /* 0x000000011a00780c */ /* 0x001fe40003f05070 */
[----:B------:R-:W-:Y:S01]  /*1040*/  IABS R26, R20 ;  /* 0x00000014001a7213 */ /* 0x000fe20000000000 */
[----:B------:R-:W-:Y:S01]  /*1050*/  IMAD R21, R21, UR55, R0 ;  /* 0x0000003715157c24 */ /* 0x000fe2000f8e0200 */
[----:B------:R-:W-:-:S03]  /*1060*/  ISETP.NE.AND.EX P0, PT, R27, RZ, PT, P0 ;  /* 0x000000ff1b00720c */ /* 0x000fc60003f05300 */
[----:B------:R-:W-:Y:S01]  /*1070*/  IMAD.HI.U32 R27, R26, UR5, RZ ;  /* 0x000000051a1b7c27 */ /* 0x000fe2000f8e00ff */
[----:B-1----:R-:W-:Y:S02]  /*1080*/  ISETP.NE.U32.AND P4, PT, R2, 0x1, PT ;  /* 0x000000010200780c */ /* 0x002fe40003f85070 */
[----:B------:R-:W-:Y:S02]  /*1090*/  LOP3.LUT R2, R18, UR57, RZ, 0x3c, !PT ;  /* 0x0000003912027c12 */ /* 0x000fe4000f8e3cff */
[----:B------:R-:W-:Y:S01]  /*10a0*/  IABS R36, R21 ;  /* 0x0000001500247213 */ /* 0x000fe20000000000 */
[----:B------:R-:W-:Y:S01]  /*10b0*/  @P5 VIADD R34, R34, 0x1 ;  /* 0x0000000122225836 */ /* 0x000fe20000000000 */
[----:B------:R-:W-:Y:S02]  /*10c0*/  ISETP.NE.AND.EX P4, PT, R3, RZ, PT, P4 ;  /* 0x000000ff0300720c */ /* 0x000fe40003f85340 */
[----:B------:R-:W-:Y:S01]  /*10d0*/  IADD3 R3, PT, PT, -R27, RZ, RZ ;  /* 0x000000ff1b037210 */ /* 0x000fe20007ffe1ff */
[----:B------:R-:W-:Y:S01]  /*10e0*/  IMAD.HI.U32 R35, R36, UR9, RZ ;  /* 0x0000000924237c27 */ /* 0x000fe2000f8e00ff */
[----:B------:R-:W-:-:S03]  /*10f0*/  ISETP.GE.AND P5, PT, R2, RZ, PT ;  /* 0x000000ff0200720c */ /* 0x000fc60003fa6270 */
[----:B------:R-:W-:Y:S02]  /*1100*/  IMAD R26, R3, UR12, R26 ;  /* 0x0000000c031a7c24 */ /* 0x000fe4000f8e021a */
[----:B------:R-:W-:-:S04]  /*1110*/  IMAD.MOV R3, RZ, RZ, -R35 ;  /* 0x000000ffff037224 */ /* 0x000fc800078e0a23 */
[----:B------:R-:W-:-:S04]  /*1120*/  IMAD R36, R3, UR10, R36 ;  /* 0x0000000a03247c24 */ /* 0x000fc8000f8e0224 */
[----:B------:R-:W-:Y:S01]  /*1130*/  @!P5 IMAD.MOV R34, RZ, RZ, -R34 ;  /* 0x000000ffff22d224 */ /* 0x000fe200078e0a22 */
[----:B------:R-:W-:Y:S02]  /*1140*/  ISETP.LT.U32.AND P5, PT, R36, UR10, PT ;  /* 0x0000000a24007c0c */ /* 0x000fe4000bfa1070 */
[----:B------:R-:W-:Y:S02]  /*1150*/  SHF.R.S64 R2, RZ, 0x1e, R11 ;  /* 0x0000001eff027819 */ /* 0x000fe4000000100b */
[----:B------:R-:W-:Y:S02]  /*1160*/  @!P6 IADD3 R32, PT, PT, R32, 0x1, RZ ;  /* 0x000000012020e810 */ /* 0x000fe40007ffe0ff */
[----:B------:R-:W-:-:S07]  /*1170*/  IADD3 R2, P6, PT, R2, UR44, RZ ;  /* 0x0000002c02027c10 */ /* 0x000fce000ffde0ff */
[----:B------:R-:W-:Y:S01]  /*1180*/  @!P5 VIADD R36, R36, -UR10 ;  /* 0x8000000a2424dc36 */ /* 0x000fe20008000000 */
[----:B------:R-:W-:-:S04]  /*1190*/  LEA.HI.X.SX32 R3, R11, UR45, 0x2, P6 ;  /* 0x0000002d0b037c11 */ /* 0x000fc8000b0f16ff */
[----:B------:R-:W-:Y:S01]  /*11a0*/  ISETP.GE.U32.AND P6, PT, R36, UR10, PT ;  /* 0x0000000a24007c0c */ /* 0x000fe2000bfc6070 */
[----:B------:R-:W-:Y:S01]  /*11b0*/  @!P5 VIADD R35, R35, 0x1 ;  /* 0x000000012323d836 */ /* 0x000fe20000000000 */
[----:B------:R-:W-:Y:S02]  /*11c0*/  LOP3.LUT R11, R21, UR56, RZ, 0x3c, !PT ;  /* 0x00000038150b7c12 */ /* 0x000fe4000f8e3cff */
[----:B------:R-:W-:-:S09]  /*11d0*/  ISETP.LT.U32.AND P5, PT, R26, UR12, PT ;  /* 0x0000000c1a007c0c */ /* 0x000fd2000bfa1070 */
[----:B------:R-:W-:Y:S02]  /*11e0*/  @P6 IADD3 R35, PT, PT, R35, 0x1, RZ ;  /* 0x0000000123236810 */ /* 0x000fe40007ffe0ff */
[----:B------:R-:W-:Y:S02]  /*11f0*/  ISETP.GE.AND P6, PT, R11, RZ, PT ;  /* 0x000000ff0b00720c */ /* 0x000fe40003fc6270 */
[----:B------:R-:W-:Y:S01]  /*1200*/  @!P5 VIADD R26, R26, -UR12 ;  /* 0x8000000c1a1adc36 */ /* 0x000fe20008000000 */
[----:B------:R-:W-:Y:S01]  /*1210*/  SEL R6, R6, RZ, P4 ;  /* 0x000000ff06067207 */ /* 0x000fe20002000000 */
[----:B------:R-:W-:Y:S01]  /*1220*/  IMAD.MOV.U32 R37, RZ, RZ, R35 ;  /* 0x000000ffff257224 */ /* 0x000fe200078e0023 */
[----:B------:R0:W4:Y:S08]  /*1230*/  LDG.E R11, desc[UR14][R2.64] ;  /* 0x0000000e020b7981 */ /* 0x000130000c1e1900 */
[----:B------:R-:W-:-:S02]  /*1240*/  @!P6 IADD3 R37, PT, PT, -R37, RZ, RZ ;  /* 0x000000ff2525e210 */ /* 0x000fc40007ffe1ff */
[----:B------:R-:W-:Y:S02]  /*1250*/  ISETP.GE.U32.AND P6, PT, R26, UR12, PT ;  /* 0x0000000c1a007c0c */ /* 0x000fe4000bfc6070 */
[----:B------:R-:W-:Y:S02]  /*1260*/  SEL R26, R10, RZ, P0 ;  /* 0x000000ff0a1a7207 */ /* 0x000fe40000000000 */
[----:B------:R-:W-:Y:S01]  /*1270*/  SEL R10, R14, R37, !P2 ;  /* 0x000000250e0a7207 */ /* 0x000fe20005000000 */
[----:B------:R-:W-:Y:S01]  /*1280*/  IMAD R35, R6, UR40, RZ ;  /* 0x0000002806237c24 */ /* 0x000fe2000f8e02ff */
[----:B0-----:R-:W-:Y:S02]  /*1290*/  LOP3.LUT R3, R19, UR57, RZ, 0x3c, !PT ;  /* 0x0000003913037c12 */ /* 0x001fe4000f8e3cff */
[----:B------:R-:W-:Y:S01]  /*12a0*/  SEL R5, R5, RZ, P4 ;  /* 0x000000ff05057207 */ /* 0x000fe20002000000 */
[----:B------:R-:W-:Y:S02]  /*12b0*/  IMAD.MOV R6, RZ, RZ, -R10 ;  /* 0x000000ffff067224 */ /* 0x000fe400078e0a0a */
[----:B------:R-:W-:Y:S01]  /*12c0*/  @P3 VIADD R32, R32, 0x1 ;  /* 0x0000000120203836 */ /* 0x000fe20000000000 */
[----:B------:R-:W-:Y:S01]  /*12d0*/  ISETP.GE.AND P3, PT, R3, RZ, PT ;  /* 0x000000ff0300720c */ /* 0x000fe20003f66270 */
[----:B------:R-:W-:Y:S01]  /*12e0*/  IMAD R6, R6, UR56, R21 ;  /* 0x0000003806067c24 */ /* 0x000fe2000f8e0215 */
[----:B------:R-:W-:Y:S01]  /*12f0*/  SEL R21, R17, RZ, P0 ;  /* 0x000000ff11157207 */ /* 0x000fe20000000000 */
[----:B------:R-:W-:Y:S01]  /*1300*/  IMAD R2, R5, UR40, RZ ;  /* 0x0000002805027c24 */ /* 0x000fe2000f8e02ff */
[----:B------:R-:W-:-:S03]  /*1310*/  SEL R4, R4, RZ, P4 ;  /* 0x000000ff04047207 */ /* 0x000fc60002000000 */
[----:B------:R-:W-:Y:S02]  /*1320*/  IMAD R21, R21, UR41, R2 ;  /* 0x0000002915157c24 */ /* 0x000fe4000f8e0202 */
[----:B------:R-:W-:Y:S01]  /*1330*/  IMAD R2, R4, UR40, RZ ;  /* 0x0000002804027c24 */ /* 0x000fe2000f8e02ff */
[----:B------:R-:W-:Y:S02]  /*1340*/  MOV R4, R32 ;  /* 0x0000002000047202 */ /* 0x000fe40000000f00 */
[----:B------:R-:W-:Y:S02]  /*1350*/  SEL R9, R9, RZ, P4 ;  /* 0x000000ff09097207 */ /* 0x000fe40002000000 */
[----:B------:R-:W-:Y:S01]  /*1360*/  LOP3.LUT R17, RZ, UR57, RZ, 0x33, !PT ;  /* 0x00000039ff117c12 */ /* 0x000fe2000f8e33ff */
[----:B------:R-:W-:Y:S01]  /*1370*/  @!P3 IMAD.MOV R4, RZ, RZ, -R4 ;  /* 0x000000ffff04b224 */ /* 0x000fe200078e0a04 */
[----:B------:R-:W-:Y:S01]  /*1380*/  ISETP.NE.AND P3, PT, RZ, UR57, PT ;  /* 0x00000039ff007c0c */ /* 0x000fe2000bf65270 */
[----:B------:R-:W-:Y:S01]  /*1390*/  IMAD R36, R9, UR40, RZ ;  /* 0x0000002809247c24 */ /* 0x000fe2000f8e02ff */
[----:B------:R-:W-:-:S02]  /*13a0*/  LOP3.LUT R5, R20, UR57, RZ, 0x3c, !PT ;  /* 0x0000003914057c12 */ /* 0x000fc4000f8e3cff */
[----:B------:R-:W-:Y:S02]  /*13b0*/  SEL R9, R33, RZ, P0 ;  /* 0x000000ff21097207 */ /* 0x000fe40000000000 */
[----:B------:R-:W-:Y:S02]  /*13c0*/  SEL R24, R17, R24, !P3 ;  /* 0x0000001811187207 */ /* 0x000fe40005800000 */
[----:B------:R-:W-:Y:S02]  /*13d0*/  @!P5 IADD3 R27, PT, PT, R27, 0x1, RZ ;  /* 0x000000011b1bd810 */ /* 0x000fe40007ffe0ff */
[----:B------:R-:W-:Y:S01]  /*13e0*/  ISETP.GE.AND P5, PT, R5, RZ, PT ;  /* 0x000000ff0500720c */ /* 0x000fe20003fa6270 */
[----:B------:R-:W-:Y:S02]  /*13f0*/  IMAD R9, R9, UR41, R36 ;  /* 0x0000002909097c24 */ /* 0x000fe4000f8e0224 */
[----:B------:R-:W-:Y:S02]  /*1400*/  IMAD.MOV R36, RZ, RZ, -R24 ;  /* 0x000000ffff247224 */ /* 0x000fe400078e0a18 */
[----:B------:R-:W-:Y:S01]  /*1410*/  @P6 VIADD R27, R27, 0x1 ;  /* 0x000000011b1b6836 */ /* 0x000fe20000000000 */
[----:B------:R-:W-:Y:S01]  /*1420*/  SEL R33, R17, R4, !P3 ;  /* 0x0000000411217207 */ /* 0x000fe20005800000 */
[----:B------:R-:W-:-:S02]  /*1430*/  IMAD R7, R36, UR57, R7 ;  /* 0x0000003924077c24 */ /* 0x000fc4000f8e0207 */
[----:B------:R-:W-:Y:S02]  /*1440*/  IMAD.MOV.U32 R36, RZ, RZ, R27 ;  /* 0x000000ffff247224 */ /* 0x000fe400078e001b */
[----:B------:R-:W-:Y:S02]  /*1450*/  IMAD.MOV R4, RZ, RZ, -R33 ;  /* 0x000000ffff047224 */ /* 0x000fe400078e0a21 */
[----:B------:R-:W-:Y:S01]  /*1460*/  VIADD R27, R16, 0xa0 ;  /* 0x000000a0101b7836 */ /* 0x000fe20000000000 */
[----:B------:R-:W-:Y:S01]  /*1470*/  @!P5 IADD3 R36, PT, PT, -R36, RZ, RZ ;  /* 0x000000ff2424d210 */ /* 0x000fe20007ffe1ff */
[----:B------:R-:W-:Y:S01]  /*1480*/  IMAD R4, R4, UR57, R19 ;  /* 0x0000003904047c24 */ /* 0x000fe2000f8e0213 */
[----:B------:R-:W-:Y:S02]  /*1490*/  IABS R3, R6 ;  /* 0x0000000600037213 */ /* 0x000fe40000000000 */
[----:B------:R-:W-:Y:S02]  /*14a0*/  SEL R19, R17, R36, !P3 ;  /* 0x0000002411137207 */ /* 0x000fe40005800000 */
[----:B------:R-:W-:Y:S01]  /*14b0*/  IABS R37, R27 ;  /* 0x0000001b00257213 */ /* 0x000fe20000000000 */
[----:B------:R-:W-:Y:S01]  /*14c0*/  IMAD R26, R26, UR41, R35 ;  /* 0x000000291a1a7c24 */ /* 0x000fe2000f8e0223 */
[----:B------:R-:W-:Y:S01]  /*14d0*/  SEL R25, R25, RZ, P0 ;  /* 0x000000ff19197207 */ /* 0x000fe20000000000 */
[----:B------:R-:W-:-:S02]  /*14e0*/  IMAD.MOV R5, RZ, RZ, -R19 ;  /* 0x000000ffff057224 */ /* 0x000fc400078e0a13 */
[----:B------:R-:W-:Y:S01]  /*14f0*/  IMAD.HI.U32 R35, R37, UR7, RZ ;  /* 0x0000000725237c27 */ /* 0x000fe2000f8e00ff */
[----:B------:R-:W-:-:S03]  /*1500*/  UISETP.NE.U32.AND UP0, UPT, UR36, 0x1, UPT ;  /* 0x000000012400788c */ /* 0x000fc6000bf05070 */
[----:B------:R-:W-:Y:S01]  /*1510*/  IMAD.HI.U32 R32, R3, UR5, RZ ;  /* 0x0000000503207c27 */ /* 0x000fe2000f8e00ff */
[----:B------:R-:W-:-:S03]  /*1520*/  SEL R34, R17, R34, !P3 ;  /* 0x0000002211227207 */ /* 0x000fc60005800000 */
[----:B------:R-:W-:Y:S01]  /*1530*/  IMAD R5, R5, UR57, R20 ;  /* 0x0000003905057c24 */ /* 0x000fe2000f8e0214 */
[----:B------:R-:W-:Y:S01]  /*1540*/  IADD3 R20, PT, PT, -R35, RZ, RZ ;  /* 0x000000ff23147210 */ /* 0x000fe20007ffe1ff */
[----:B------:R-:W-:Y:S01]  /*1550*/  IMAD R25, R25, UR41, R2 ;  /* 0x0000002919197c24 */ /* 0x000fe2000f8e0202 */
[----:B------:R-:W-:Y:S01]  /*1560*/  UISETP.NE.AND.EX UP0, UPT, UR37, URZ, UPT, UP0 ;  /* 0x000000ff2500728c */ /* 0x000fe2000bf05300 */
[----:B------:R-:W-:Y:S02]  /*1570*/  IMAD.MOV R2, RZ, RZ, -R32 ;  /* 0x000000ffff027224 */ /* 0x000fe400078e0a20 */
[----:B------:R-:W-:Y:S02]  /*1580*/  IMAD R37, R20, UR11, R37 ;  /* 0x0000000b14257c24 */ /* 0x000fe4000f8e0225 */
[----:B------:R-:W-:Y:S01]  /*1590*/  IMAD R2, R2, UR12, R3 ;  /* 0x0000000c02027c24 */ /* 0x000fe2000f8e0203 */
[----:B------:R-:W-:Y:S02]  /*15a0*/  IADD3 R3, PT, PT, -R34, RZ, RZ ;  /* 0x000000ff22037210 */ /* 0x000fe40007ffe1ff */
[----:B------:R-:W-:-:S02]  /*15b0*/  PLOP3.LUT P6, PT, PT, PT, UP0, 0x40, 0x4 ;  /* 0x000000000004781c */ /* 0x000fc40003fce808 */
[----:B------:R-:W-:Y:S01]  /*15c0*/  ISETP.LT.U32.AND P5, PT, R37, UR11, PT ;  /* 0x0000000b25007c0c */ /* 0x000fe2000bfa1070 */
[----:B------:R-:W-:Y:S01]  /*15d0*/  IMAD R18, R3, UR57, R18 ;  /* 0x0000003903127c24 */ /* 0x000fe2000f8e0212 */
        /* <DEDUP_REMOVED lines=8> */
[----:B------:R-:W-:Y:S01]  /*1660*/  ISETP.GE.U32.AND P6, PT, R37, UR11, PT ;  /* 0x0000000b25007c0c */ /* 0x000fe2000bfc6070 */
[----:B------:R-:W-:Y:S01]  /*1670*/  @!P5 VIADD R35, R35, 0x1 ;  /* 0x000000012323d836 */ /* 0x000fe20000000000 */
[----:B------:R-:W-:-:S04]  /*1680*/  LOP3.LUT R19, R27, UR55, RZ, 0x3c, !PT ;  /* 0x000000371b137c12 */ /* 0x000fc8000f8e3cff */
[----:B------:R-:W-:-:S07]  /*1690*/  ISETP.GE.AND P5, PT, R19, RZ, PT ;  /* 0x000000ff1300720c */ /* 0x000fce0003fa6270 */
[----:B------:R-:W-:Y:S02]  /*16a0*/  @P6 IADD3 R35, PT, PT, R35, 0x1, RZ ;  /* 0x0000000123236810 */ /* 0x000fe40007ffe0ff */
[----:B------:R-:W-:-:S04]  /*16b0*/  ISETP.LT.U32.AND P6, PT, R2, UR12, PT ;  /* 0x0000000c02007c0c */ /* 0x000fc8000bfc1070 */
[----:B------:R-:W-:-:S05]  /*16c0*/  @!P5 IMAD.MOV R35, RZ, RZ, -R35 ;  /* 0x000000ffff23d224 */ /* 0x000fca00078e0a23 */
[----:B------:R-:W-:-:S04]  /*16d0*/  SEL R19, R15, R35, !P1 ;  /* 0x000000230f137207 */ /* 0x000fc80004800000 */
[----:B------:R-:W-:-:S05]  /*16e0*/  @!P6 VIADD R2, R2, -UR12 ;  /* 0x8000000c0202ec36 */ /* 0x000fca0008000000 */
[----:B------:R-:W-:Y:S02]  /*16f0*/  ISETP.GE.U32.AND P5, PT, R2, UR12, PT ;  /* 0x0000000c02007c0c */ /* 0x000fe4000bfa6070 */
        /* <DEDUP_REMOVED lines=8> */
[----:B------:R-:W-:Y:S02]  /*1780*/  IMAD R24, R3, UR42, R26 ;  /* 0x0000002a03187c24 */ /* 0x000fe4000f8e021a */
[----:B------:R-:W-:-:S04]  /*1790*/  IMAD.MOV R3, RZ, RZ, -R10 ;  /* 0x000000ffff037224 */ /* 0x000fc800078e0a0a */
        /* <DEDUP_REMOVED lines=13> */
[----:B------:R-:W-:Y:S02]  /*1870*/  LOP3.LUT R0, R6, UR57, RZ, 0x3c, !PT ;  /* 0x0000003906007c12 */ /* 0x000fe4000f8e3cff */
[----:B------:R-:W-:Y:S01]  /*1880*/  SEL R19, R19, RZ, P4 ;  /* 0x000000ff13137207 */ /* 0x000fe20002000000 */
[----:B------:R-:W-:Y:S01]  /*1890*/  @P5 VIADD R32, R32, 0x1 ;  /* 0x0000000120205836 */ /* 0x000fe20000000000 */
[----:B------:R0:W5:Y:S03]  /*18a0*/  LDG.E R10, desc[UR14][R2.64] ;  /* 0x0000000e020a7981 */ /* 0x000166000c1e1900 */
[----:B------:R-:W-:-:S05]  /*18b0*/  @!P6 IMAD.MOV R33, RZ, RZ, -R33 ;  /* 0x000000ffff21e224 */ /* 0x000fca00078e0a21 */
[----:B------:R-:W-:-:S05]  /*18c0*/  SEL R33, R14, R33, !P2 ;  /* 0x000000210e217207 */ /* 0x000fca0005000000 */
[----:B------:R-:W-:-:S04]  /*18d0*/  IMAD.MOV R26, RZ, RZ, -R33 ;  /* 0x000000ffff1a7224 */ /* 0x000fc800078e0a21 */
[----:B------:R-:W-:Y:S01]  /*18e0*/  IMAD R26, R26, UR56, R35 ;  /* 0x000000381a1a7c24 */ /* 0x000fe2000f8e0223 */
[----:B------:R-:W-:Y:S01]  /*18f0*/  ISETP.GE.AND P6, PT, R0, RZ, PT ;  /* 0x000000ff0000720c */ /* 0x000fe20003fc6270 */
[----:B------:R-:W-:-:S03]  /*1900*/  IMAD R0, R19, UR40, RZ ;  /* 0x0000002813007c24 */ /* 0x000fc6000f8e02ff */
[----:B------:R-:W-:-:S04]  /*1910*/  IABS R35, R26 ;  /* 0x0000001a00237213 */ /* 0x000fc80000000000 */
[----:B------:R-:W-:Y:S02]  /*1920*/  MOV R19, R35 ;  /* 0x0000002300137202 */ /* 0x000fe40000000f00 */
[----:B------:R-:W-:-:S03]  /*1930*/  SEL R33, R33, RZ, P0 ;  /* 0x000000ff21217207 */ /* 0x000fc60000000000 */
[----:B------:R-:W-:-:S04]  /*1940*/  IMAD.HI.U32 R37, R19, UR5, RZ ;  /* 0x0000000513257c27 */ /* 0x000fc8000f8e00ff */
[----:B------:R-:W-:Y:S02]  /*1950*/  IMAD R33, R33, UR41, R0 ;  /* 0x0000002921217c24 */ /* 0x000fe4000f8e0200 */
[----:B------:R-:W-:-:S04]  /*1960*/  IMAD.MOV R0, RZ, RZ, -R37 ;  /* 0x000000ffff007224 */ /* 0x000fc800078e0a25 */
[----:B------:R-:W-:-:S05]  /*1970*/  IMAD R0, R0, UR12, R19 ;  /* 0x0000000c00007c24 */ /* 0x000fca000f8e0213 */
[----:B------:R-:W-:Y:S02]  /*1980*/  ISETP.LT.U32.AND P5, PT, R0, UR12, PT ;  /* 0x0000000c00007c0c */ /* 0x000fe4000bfa1070 */
[----:B------:R-:W-:Y:S02]  /*1990*/  IADD3 R35, PT, PT, R16, 0xc0, RZ ;  /* 0x000000c010237810 */ /* 0x000fe40007ffe0ff */
[----:B------:R-:W-:Y:S02]  /*19a0*/  MOV R38, R32 ;  /* 0x0000002000267202 */ /* 0x000fe40000000f00 */
[----:B0-----:R-:W-:-:S03]  /*19b0*/  IABS R2, R35 ;  /* 0x0000002300027213 */ /* 0x001fc60000000000 */
[----:B------:R-:W-:-:S04]  /*19c0*/  @!P6 IMAD.MOV R38, RZ, RZ, -R38 ;  /* 0x000000ffff26e224 */ /* 0x000fc800078e0a26 */
[----:B------:R-:W-:-:S05]  /*19d0*/  @!P5 VIADD R0, R0, -UR12 ;  /* 0x8000000c0000dc36 */ /* 0x000fca0008000000 */
[----:B------:R-:W-:Y:S01]  /*19e0*/  ISETP.GE.U32.AND P6, PT, R0, UR12, PT ;  /* 0x0000000c00007c0c */ /* 0x000fe2000bfc6070 */
        /* <DEDUP_REMOVED lines=12> */
[----:B------:R-:W-:Y:S01]  /*1ab0*/  LOP3.LUT R21, R35, UR55, RZ, 0x3c, !PT ;  /* 0x0000003723157c12 */ /* 0x000fe2000f8e3cff */
[----:B------:R-:W-:-:S10]  /*1ac0*/  IMAD R19, R34, UR42, R25 ;  /* 0x0000002a22137c24 */ /* 0x000fd4000f8e0219 */
[----:B------:R-:W-:Y:S01]  /*1ad0*/  @P5 VIADD R0, R0, 0x1 ;  /* 0x0000000100005836 */ /* 0x000fe20000000000 */
[----:B------:R-:W-:-:S04]  /*1ae0*/  ISETP.GE.AND P5, PT, R21, RZ, PT ;  /* 0x000000ff1500720c */ /* 0x000fc80003fa6270 */
[----:B------:R-:W-:Y:S02]  /*1af0*/  MOV R34, R0 ;  /* 0x0000000000227202 */ /* 0x000fe40000000f00 */
[----:B------:R-:W-:-:S07]  /*1b00*/  LOP3.LUT R0, R26, UR57, RZ, 0x3c, !PT ;  /* 0x000000391a007c12 */ /* 0x000fce000f8e3cff */
[----:B------:R-:W-:Y:S01]  /*1b10*/  @!P5 IMAD.MOV R34, RZ, RZ, -R34 ;  /* 0x000000ffff22d224 */ /* 0x000fe200078e0a22 */
[----:B------:R-:W-:Y:S01]  /*1b20*/  ISETP.GE.AND P5, PT, R0, RZ, PT ;  /* 0x000000ff0000720c */ /* 0x000fe20003fa6270 */
[----:B------:R-:W-:Y:S01]  /*1b30*/  IMAD R25, R20, UR42, R9 ;  /* 0x0000002a14197c24 */ /* 0x000fe2000f8e0209 */
[----:B------:R-:W-:Y:S01]  /*1b40*/  @P6 IADD3 R37, PT, PT, R37, 0x1, RZ ;  /* 0x0000000125256810 */ /* 0x000fe20007ffe0ff */
[----:B------:R0:W5:Y:S01]  /*1b50*/  LDG.E R0, desc[UR14][R2.64] ;  /* 0x0000000e02007981 */ /* 0x000162000c1e1900 */
[----:B------:R-:W-:-:S05]  /*1b60*/  SEL R34, R15, R34, !P1 ;  /* 0x000000220f227207 */ /* 0x000fca0004800000 */
[----:B------:R-:W-:-:S04]  /*1b70*/  IMAD.MOV R20, RZ, RZ, -R34 ;  /* 0x000000ffff147224 */ /* 0x000fc800078e0a22 */
[----:B------:R-:W-:Y:S02]  /*1b80*/  @!P5 IMAD.MOV R37, RZ, RZ, -R37 ;  /* 0x000000ffff25d224 */ /* 0x000fe400078e0a25 */
[----:B------:R-:W-:Y:S01]  /*1b90*/  IMAD R36, R20, UR55, R35 ;  /* 0x0000003714247c24 */ /* 0x000fe2000f8e0223 */
[C---:B------:R-:W-:Y:S02]  /*1ba0*/  SEL R38, R17.reuse, R38, !P3 ;  /* 0x0000002611267207 */ /* 0x040fe40005800000 */
[----:B0-----:R-:W-:Y:S02]  /*1bb0*/  SEL R2, R17, R37, !P3 ;  /* 0x0000002511027207 */ /* 0x001fe40005800000 */
[----:B------:R-:W-:Y:S01]  /*1bc0*/  IABS R20, R36 ;  /* 0x0000002400147213 */ /* 0x000fe20000000000 */
[----:B------:R-:W-:Y:S01]  /*1bd0*/  IMAD.MOV R27, RZ, RZ, -R38 ;  /* 0x000000ffff1b7224 */ /* 0x000fe200078e0a26 */
[----:B------:R-:W-:Y:S02]  /*1be0*/  PLOP3.LUT P6, PT, PT, PT, UP0, 0x40, 0x4 ;  /* 0x000000000004781c */ /* 0x000fe40003fce808 */
[----:B------:R-:W-:Y:S01]  /*1bf0*/  IADD3 R9, PT, PT, -R2, RZ, RZ ;  /* 0x000000ff02097210 */ /* 0x000fe20007ffe1ff */
[----:B------:R-:W-:Y:S01]  /*1c00*/  IMAD.HI.U32 R3, R20, UR9, RZ ;  /* 0x0000000914037c27 */ /* 0x000fe2000f8e00ff */
[----:B------:R-:W-:-:S03]  /*1c10*/  SEL R21, R38, RZ, !P6 ;  /* 0x000000ff26157207 */ /* 0x000fc60007000000 */
[----:B------:R-:W-:Y:S02]  /*1c20*/  IMAD R27, R27, UR57, R6 ;  /* 0x000000391b1b7c24 */ /* 0x000fe4000f8e0206 */
        /* <DEDUP_REMOVED lines=32> */
[----:B------:R-:W-:-:S05]  /*1e30*/  IADD3 R8, P5, PT, R8, UR44, RZ ;  /* 0x0000002c08087c10 */ /* 0x000fca000ffbe0ff */
[----:B------:R-:W-:Y:S02]  /*1e40*/  @!P6 IADD3 R3, PT, PT, -R3, RZ, RZ ;  /* 0x000000ff0303e210 */ /* 0x000fe40007ffe1ff */
[----:B------:R-:W-:Y:S02]  /*1e50*/  LEA.HI.X.SX32 R9, R35, UR45, 0x2, P5 ;  /* 0x0000002d23097c11 */ /* 0x000fe4000a8f16ff */
[----:B------:R-:W-:Y:S01]  /*1e60*/  SEL R26, R17, R3, !P3 ;  /* 0x00000003111a7207 */ /* 0x000fe20005800000 */
[----:B------:R-:W-:Y:S01]  /*1e70*/  VIADD R3, R16, 0xe0 ;  /* 0x000000e010037836 */ /* 0x000fe20000000000 */
[----:B------:R-:W-:Y:S01]  /*1e80*/  PLOP3.LUT P5, PT, PT, PT, UP0, 0x40, 0x4 ;  /* 0x000000000004781c */ /* 0x000fe20003fae808 */
[----:B------:R0:W5:Y:S03]  /*1e90*/  LDG.E R8, desc[UR14][R8.64] ;  /* 0x0000000e08087981 */ /* 0x000166000c1e1900 */
[----:B------:R-:W-:-:S02]  /*1ea0*/  SEL R2, R2, RZ, !P5 ;  /* 0x000000ff02027207 */ /* 0x000fc40006800000 */
[----:B------:R-:W-:-:S03]  /*1eb0*/  IABS R34, R3 ;  /* 0x0000000300227213 */ /* 0x000fc60000000000 */
[----:B------:R-:W-:Y:S02]  /*1ec0*/  IMAD R33, R2, UR42, R33 ;  /* 0x0000002a02217c24 */ /* 0x000fe4000f8e0221 */
[----:B------:R-:W-:-:S05]  /*1ed0*/  IMAD.HI.U32 R2, R34, UR7, RZ ;  /* 0x0000000722027c27 */ /* 0x000fca000f8e00ff */
[----:B0-----:R-:W-:Y:S02]  /*1ee0*/  IADD3 R9, PT, PT, -R2, RZ, RZ ;  /* 0x000000ff02097210 */ /* 0x001fe40007ffe1ff */
[----:B------:R-:W-:-:S03]  /*1ef0*/  PLOP3.LUT P6, PT, PT, PT, UP0, 0x40, 0x4 ;  /* 0x000000000004781c */ /* 0x000fc60003fce808 */
[----:B------:R-:W-:Y:S02]  /*1f00*/  IMAD R9, R9, UR11, R34 ;  /* 0x0000000b09097c24 */ /* 0x000fe4000f8e0222 */
[----:B------:R-:W-:Y:S01]  /*1f10*/  IMAD.MOV R20, RZ, RZ, -R26 ;  /* 0x000000ffff147224 */ /* 0x000fe200078e0a1a */
        /* <DEDUP_REMOVED lines=9> */
[----:B------:R-:W-:-:S04]  /*1fb0*/  UISETP.NE.U32.AND UP1, UPT, UR38, 0x1, UPT ;  /* 0x000000012600788c */ /* 0x000fc8000bf25070 */
[----:B------:R-:W-:Y:S01]  /*1fc0*/  SEL R34, R15, R2, !P1 ;  /* 0x000000020f227207 */ /* 0x000fe20004800000 */
[----:B------:R-:W-:-:S04]  /*1fd0*/  UISETP.NE.AND.EX UP1, UPT, UR39, URZ, UPT, UP1 ;  /* 0x000000ff2700728c */ /* 0x000fc8000bf25310 */
[----:B------:R-:W-:-:S04]  /*1fe0*/  IMAD.MOV R2, RZ, RZ, -R34 ;  /* 0x000000ffff027224 */ /* 0x000fc800078e0a22 */
[----:B------:R-:W-:Y:S01]  /*1ff0*/  IMAD R35, R2, UR55, R3 ;  /* 0x0000003702237c24 */ /* 0x000fe2000f8e0203 */
[----:B------:R-:W-:-:S04]  /*2000*/  PLOP3.LUT P6, PT, PT, PT, UP1, 0x40, 0x4 ;  /* 0x000000000004781c */ /* 0x000fc80003fce818 */
[----:B------:R-:W-:Y:S02]  /*2010*/  IABS R2, R35 ;  /* 0x0000002300027213 */ /* 0x000fe40000000000 */
[----:B------:R-:W-:Y:S02]  /*2020*/  PLOP3.LUT P5, PT, PT, PT, UP1, 0x40, 0x4 ;  /* 0x000000000004781c */ /* 0x000fe40003fae818 */
[----:B------:R-:W-:Y:S02]  /*2030*/  SEL R9, R18, RZ, !P6 ;  /* 0x000000ff12097207 */ /* 0x000fe40007000000 */
[----:B------:R-:W-:Y:S02]  /*2040*/  MOV R18, R2 ;  /* 0x0000000200127202 */ /* 0x000fe40000000f00 */
[----:B------:R-:W-:-:S03]  /*2050*/  SEL R7, R7, RZ, !P5 ;  /* 0x000000ff07077207 */ /* 0x000fc60006800000 */
        /* <DEDUP_REMOVED lines=32> */
[----:B------:R-:W-:-:S05]  /*2260*/  MOV R18, R2 ;  /* 0x0000000200127202 */ /* 0x000fca0000000f00 */
[----:B------:R-:W-:Y:S01]  /*2270*/  @!P6 IMAD.MOV R18, RZ, RZ, -R18 ;  /* 0x000000ffff12e224 */ /* 0x000fe200078e0a12 */
[----:B------:R-:W-:-:S04]  /*2280*/  SHF.R.S64 R7, RZ, 0x1e, R3 ;  /* 0x0000001eff077819 */ /* 0x000fc80000001003 */
[----:B------:R-:W-:Y:S02]  /*2290*/  SEL R34, R17, R18, !P3 ;  /* 0x0000001211227207 */ /* 0x000fe40005800000 */
[----:B------:R-:W-:Y:S02]  /*22a0*/  IADD3 R2, P5, PT, R7, UR44, RZ ;  /* 0x0000002c07027c10 */ /* 0x000fe4000ffbe0ff */
[----:B------:R-:W-:Y:S01]  /*22b0*/  IADD3 R18, PT, PT, R16, 0x100, RZ ;  /* 0x0000010010127810 */ /* 0x000fe20007ffe0ff */
[----:B------:R-:W-:Y:S01]  /*22c0*/  IMAD.MOV R7, RZ, RZ, -R34 ;  /* 0x000000ffff077224 */ /* 0x000fe200078e0a22 */
[----:B------:R-:W-:Y:S02]  /*22d0*/  LEA.HI.X.SX32 R3, R3, UR45, 0x2, P5 ;  /* 0x0000002d03037c11 */ /* 0x000fe4000a8f16ff */
[----:B------:R-:W-:Y:S01]  /*22e0*/  PLOP3.LUT P5, PT, PT, PT, UP1, 0x40, 0x4 ;  /* 0x000000000004781c */ /* 0x000fe20003fae818 */
[----:B------:R-:W-:Y:S01]  /*22f0*/  IMAD R7, R7, UR57, R36 ;  /* 0x0000003907077c24 */ /* 0x000fe2000f8e0224 */
[----:B------:R-:W-:Y:S01]  /*2300*/  IABS R36, R18 ;  /* 0x0000001200247213 */ /* 0x000fe20000000000 */
[----:B------:R0:W5:Y:S01]  /*2310*/  LDG.E R9, desc[UR14][R2.64] ;  /* 0x0000000e02097981 */ /* 0x000162000c1e1900 */
[----:B------:R-:W-:Y:S01]  /*2320*/  SEL R4, R4, RZ, !P5 ;  /* 0x000000ff04047207 */ /* 0x000fe20006800000 */
[----:B------:R-:W-:-:S04]  /*2330*/  IMAD R26, R26, UR42, R37 ;  /* 0x0000002a1a1a7c24 */ /* 0x000fc8000f8e0225 */
[----:B------:R-:W-:Y:S02]  /*2340*/  IMAD R37, R4, UR43, R19 ;  /* 0x0000002b04257c24 */ /* 0x000fe4000f8e0213 */
        /* <DEDUP_REMOVED lines=16> */
[----:B------:R-:W-:Y:S01]  /*2450*/  IADD3 R5, PT, PT, -R38, RZ, RZ ;  /* 0x000000ff26057210 */ /* 0x000fe20007ffe1ff */
[----:B------:R-:W-:Y:S01]  /*2460*/  IMAD R20, R20, UR57, R39 ;  /* 0x0000003914147c24 */ /* 0x000fe2000f8e0227 */
[----:B------:R-:W-:-:S03]  /*2470*/  PLOP3.LUT P5, PT, PT, PT, UP1, 0x40, 0x4 ;  /* 0x000000000004781c */ /* 0x000fc60003fae818 */
[----:B------:R-:W-:Y:S01]  /*2480*/  IMAD R39, R5, UR55, R18 ;  /* 0x0000003705277c24 */ /* 0x000fe2000f8e0212 */
[----:B------:R-:W-:Y:S01]  /*2490*/  SEL R36, R27, RZ, !P5 ;  /* 0x000000ff1b247207 */ /* 0x000fe20006800000 */
[----:B------:R-:W-:-:S03]  /*24a0*/  IMAD R19, R2, UR43, R25 ;  /* 0x0000002b02137c24 */ /* 0x000fc6000f8e0219 */
[----:B------:R-:W-:Y:S01]  /*24b0*/  IABS R27, R39 ;  /* 0x00000027001b7213 */ /* 0x000fe20000000000 */
[----:B------:R-:W-:Y:S01]  /*24c0*/  IMAD R36, R36, UR43, R21 ;  /* 0x0000002b24247c24 */ /* 0x000fe2000f8e0215 */
[----:B------:R-:W-:-:S03]  /*24d0*/  IADD3 R2, P5, PT, R32, UR46, RZ ;  /* 0x0000002e20027c10 */ /* 0x000fc6000ffbe0ff */
[----:B------:R-:W-:Y:S01]  /*24e0*/  IMAD.HI.U32 R21, R27, UR9, RZ ;  /* 0x000000091b157c27 */ /* 0x000fe2000f8e00ff */
[----:B------:R-:W-:-:S03]  /*24f0*/  LEA.HI.X.SX32 R3, R32, UR47, 0x1, P5 ;  /* 0x0000002f20037c11 */ /* 0x000fc6000a8f0eff */
[----:B------:R-:W-:-:S04]  /*2500*/  IMAD.MOV R32, RZ, RZ, -R21 ;  /* 0x000000ffff207224 */ /* 0x000fc800078e0a15 */
[----:B------:R-:W-:Y:S02]  /*2510*/  IMAD R27, R32, UR10, R27 ;  /* 0x0000000a201b7c24 */ /* 0x000fe4000f8e021b */
[----:B------:R-:W-:Y:S02]  /*2520*/  IMAD R34, R34, UR42, R35 ;  /* 0x0000002a22227c24 */ /* 0x000fe4000f8e0223 */
[----:B------:R0:W2:Y:S01]  /*2530*/  LDG.E.U8 R35, desc[UR14][R2.64] ;  /* 0x0000000e02237981 */ /* 0x0000a2000c1e1100 */
[----:B------:R-:W-:Y:S02]  /*2540*/  ISETP.LT.U32.AND P6, PT, R27, UR10, PT ;  /* 0x0000000a1b007c0c */ /* 0x000fe4000bfc1070 */
[----:B------:R-:W-:Y:S02]  /*2550*/  R2UR UR16, R22 ;  /* 0x00000000161072ca */ /* 0x000fe400000e0000 */
[----:B------:R-:W-:Y:S02]  /*2560*/  R2UR UR17, R23 ;  /* 0x00000000171172ca */ /* 0x000fe400000e0000 */
[----:B------:R-:W-:-:S04]  /*2570*/  IADD3 R4, P5, PT, R37, UR46, RZ ;  /* 0x0000002e25047c10 */ /* 0x000fc8000ffbe0ff */
[----:B------:R-:W-:-:S03]  /*2580*/  LEA.HI.X.SX32 R5, R37, UR47, 0x1, P5 ;  /* 0x0000002f25057c11 */ /* 0x000fc6000a8f0eff */
[----:B------:R-:W-:Y:S01]  /*2590*/  @!P6 VIADD R27, R27, -UR10 ;  /* 0x8000000a1b1bec36 */ /* 0x000fe20008000000 */
[----:B0-----:R-:W-:Y:S02]  /*25a0*/  LOP3.LUT R2, R39, UR56, RZ, 0x3c, !PT ;  /* 0x0000003827027c12 */ /* 0x001fe4000f8e3cff */
[----:B------:R-:W-:Y:S01]  /*25b0*/  @!P6 IADD3 R21, PT, PT, R21, 0x1, RZ ;  /* 0x000000011515e810 */ /* 0x000fe20007ffe0ff */
[----:B------:R0:W3:Y:S01]  /*25c0*/  LDG.E.U8 R25, desc[UR16][R4.64] ;  /* 0x0000001004197981 */ /* 0x0000e2000c1e1100 */
[----:B------:R-:W-:Y:S02]  /*25d0*/  ISETP.GE.U32.AND P5, PT, R27, UR10, PT ;  /* 0x0000000a1b007c0c */ /* 0x000fe4000bfa6070 */
[----:B------:R-:W-:-:S11]  /*25e0*/  ISETP.GE.AND P6, PT, R2, RZ, PT ;  /* 0x000000ff0200720c */ /* 0x000fd60003fc6270 */
[----:B------:R-:W-:-:S04]  /*25f0*/  @P5 VIADD R21, R21, 0x1 ;  /* 0x0000000115155836 */ /* 0x000fc80000000000 */
[----:B------:R-:W-:-:S05]  /*2600*/  @!P6 IMAD.MOV R21, RZ, RZ, -R21 ;  /* 0x000000ffff15e224 */ /* 0x000fca00078e0a15 */
[----:B------:R-:W-:-:S04]  /*2610*/  SEL R21, R14, R21, !P2 ;  /* 0x000000150e157207 */ /* 0x000fc80005000000 */
[----:B------:R-:W-:-:S05]  /*2620*/  IADD3 R2, PT, PT, -R21, RZ, RZ ;  /* 0x000000ff15027210 */ /* 0x000fca0007ffe1ff */
[----:B------:R-:W-:Y:S01]  /*2630*/  IMAD R32, R2, UR56, R39 ;  /* 0x0000003802207c24 */ /* 0x000fe2000f8e0227 */
[----:B------:R-:W-:-:S05]  /*2640*/  SEL R2, R38, RZ, P4 ;  /* 0x000000ff26027207 */ /* 0x000fca0002000000 */
[----:B------:R-:W-:Y:S01]  /*2650*/  IMAD R3, R2, UR40, RZ ;  /* 0x0000002802037c24 */ /* 0x000fe2000f8e02ff */
[----:B------:R-:W-:Y:S02]  /*2660*/  SEL R2, R21, RZ, P0 ;  /* 0x000000ff15027207 */ /* 0x000fe40000000000 */
[----:B0-----:R-:W-:-:S03]  /*2670*/  IABS R4, R32 ;  /* 0x0000002000047213 */ /* 0x001fc60000000000 */
        /* <DEDUP_REMOVED lines=11> */
[----:B------:R-:W-:-:S04]  /*2730*/  VIADD R21, R16, 0x120 ;  /* 0x0000012010157836 */ /* 0x000fc80000000000 */
        /* <DEDUP_REMOVED lines=33> */
[----:B------:R-:W-:-:S02]  /*2950*/  IABS R4, R37 ;  /* 0x0000002500047213 */ /* 0x000fc40000000000 */
[----:B------:R-:W-:Y:S01]  /*2960*/  LEA.HI.X.SX32 R27, R19, UR47, 0x1, P5 ;  /* 0x0000002f131b7c11 */ /* 0x000fe2000a8f0eff */
[----:B------:R-:W-:Y:S02]  /*2970*/  IMAD R38, R7, UR43, R34 ;  /* 0x0000002b07267c24 */ /* 0x000fe4000f8e0222 */
[----:B------:R-:W-:Y:S02]  /*2980*/  IMAD.HI.U32 R19, R4, UR9, RZ ;  /* 0x0000000904137c27 */ /* 0x000fe4000f8e00ff */
[----:B------:R-:W4:Y:S02]  /*2990*/  LDG.E.U8 R26, desc[UR14][R26.64] ;  /* 0x0000000e1a1a7981 */ /* 0x000f24000c1e1100 */
[----:B------:R-:W-:Y:S01]  /*29a0*/  IMAD R34, R3, UR43, R2 ;  /* 0x0000002b03227c24 */ /* 0x000fe2000f8e0202 */
[----:B------:R-:W-:Y:S01]  /*29b0*/  IADD3 R2, P5, PT, R36, UR46, RZ ;  /* 0x0000002e24027c10 */ /* 0x000fe2000ffbe0ff */
[----:B------:R-:W-:-:S03]  /*29c0*/  IMAD.MOV R7, RZ, RZ, -R19 ;  /* 0x000000ffff077224 */ /* 0x000fc600078e0a13 */
[----:B------:R-:W-:Y:S01]  /*29d0*/  LEA.HI.X.SX32 R3, R36, UR47, 0x1, P5 ;  /* 0x0000002f24037c11 */ /* 0x000fe2000a8f0eff */
[----:B------:R-:W-:-:S04]  /*29e0*/  IMAD R36, R7, UR10, R4 ;  /* 0x0000000a07247c24 */ /* 0x000fc8000f8e0204 */
[----:B------:R0:W5:Y:S01]  /*29f0*/  LDG.E.U8 R33, desc[UR14][R2.64] ;  /* 0x0000000e02217981 */ /* 0x000162000c1e1100 */
[----:B------:R-:W-:Y:S02]  /*2a00*/  ISETP.LT.U32.AND P6, PT, R36, UR10, PT ;  /* 0x0000000a24007c0c */ /* 0x000fe4000bfc1070 */
[----:B------:R-:W-:-:S04]  /*2a10*/  IADD3 R4, P5, PT, R5, UR46, RZ ;  /* 0x0000002e05047c10 */ /* 0x000fc8000ffbe0ff */
[----:B------:R-:W-:Y:S02]  /*2a20*/  LEA.HI.X.SX32 R5, R5, UR47, 0x1, P5 ;  /* 0x0000002f05057c11 */ /* 0x000fe4000a8f0eff */
[----:B------:R-:W-:Y:S02]  /*2a30*/  IADD3 R6, P5, PT, R39, UR46, RZ ;  /* 0x0000002e27067c10 */ /* 0x000fe4000ffbe0ff */
[----:B0-----:R-:W-:Y:S01]  /*2a40*/  LOP3.LUT R2, R37, UR56, RZ, 0x3c, !PT ;  /* 0x0000003825027c12 */ /* 0x001fe2000f8e3cff */
[----:B------:R0:W5:Y:S02]  /*2a50*/  LDG.E.U8 R32, desc[UR14][R4.64] ;  /* 0x0000000e04207981 */ /* 0x000164000c1e1100 */
[----:B------:R-:W-:Y:S02]  /*2a60*/  @!P6 IADD3 R36, PT, PT, R36, -UR10, RZ ;  /* 0x8000000a2424ec10 */ /* 0x000fe4000fffe0ff */
[----:B------:R-:W-:Y:S02]  /*2a70*/  LEA.HI.X.SX32 R7, R39, UR47, 0x1, P5 ;  /* 0x0000002f27077c11 */ /* 0x000fe4000a8f0eff */
[----:B------:R-:W-:Y:S01]  /*2a80*/  ISETP.GE.U32.AND P5, PT, R36, UR10, PT ;  /* 0x0000000a24007c0c */ /* 0x000fe2000bfa6070 */
[----:B------:R-:W-:Y:S01]  /*2a90*/  @!P6 VIADD R19, R19, 0x1 ;  /* 0x000000011313e836 */ /* 0x000fe20000000000 */
[----:B------:R-:W-:Y:S01]  /*2aa0*/  ISETP.GE.AND P6, PT, R2, RZ, PT ;  /* 0x000000ff0200720c */ /* 0x000fe20003fc6270 */
[----:B------:R1:W5:Y:S01]  /*2ab0*/  LDG.E.U8 R27, desc[UR14][R6.64] ;  /* 0x0000000e061b7981 */ /* 0x000362000c1e1100 */
[----:B0-----:R-:W0:Y:S09]  /*2ac0*/  LDC.64 R4, c[0x0][0x3f0] ;  /* 0x0000fc00ff047b82 */ /* 0x001e320000000a00 */
[----:B------:R-:W-:-:S05]  /*2ad0*/  @P5 VIADD R19, R19, 0x1 ;  /* 0x0000000113135836 */ /* 0x000fca0000000000 */
[----:B------:R-:W-:-:S05]  /*2ae0*/  MOV R39, R19 ;  /* 0x0000001300277202 */ /* 0x000fca0000000f00 */
[----:B------:R-:W-:Y:S01]  /*2af0*/  @!P6 IMAD.MOV R39, RZ, RZ, -R39 ;  /* 0x000000ffff27e224 */ /* 0x000fe200078e0a27 */
[----:B------:R-:W-:-:S04]  /*2b00*/  IADD3 R2, P5, PT, R38, UR46, RZ ;  /* 0x0000002e26027c10 */ /* 0x000fc8000ffbe0ff */
[----:B------:R-:W-:Y:S02]  /*2b10*/  SEL R39, R14, R39, !P2 ;  /* 0x000000270e277207 */ /* 0x000fe40005000000 */
[----:B------:R-:W-:-:S03]  /*2b20*/  LEA.HI.X.SX32 R3, R38, UR47, 0x1, P5 ;  /* 0x0000002f26037c11 */ /* 0x000fc6000a8f0eff */
[----:B------:R-:W-:Y:S01]  /*2b30*/  IMAD.MOV R38, RZ, RZ, -R39 ;  /* 0x000000ffff267224 */ /* 0x000fe200078e0a27 */
[----:B0-----:R-:W-:Y:S01]  /*2b40*/  R2UR UR4, R5 ;  /* 0x00000000050472ca */ /* 0x001fe200000e0000 */
[----:B------:R0:W5:Y:S02]  /*2b50*/  LDG.E.U8 R19, desc[UR14][R2.64] ;  /* 0x0000000e02137981 */ /* 0x000164000c1e1100 */
[----:B------:R-:W-:-:S05]  /*2b60*/  IMAD R38, R38, UR56, R37 ;  /* 0x0000003826267c24 */ /* 0x000fca000f8e0225 */
[----:B-1----:R-:W-:-:S05]  /*2b70*/  IABS R6, R38 ;  /* 0x0000002600067213 */ /* 0x002fca0000000000 */
[----:B------:R-:W-:-:S05]  /*2b80*/  IMAD.HI.U32 R40, R6, UR5, RZ ;  /* 0x0000000506287c27 */ /* 0x000fca000f8e00ff */
[----:B------:R-:W-:-:S05]  /*2b90*/  IADD3 R5, PT, PT, -R40, RZ, RZ ;  /* 0x000000ff28057210 */ /* 0x000fca0007ffe1ff */
[----:B0-----:R-:W-:Y:S01]  /*2ba0*/  IMAD R2, R5, UR12, R6 ;  /* 0x0000000c05027c24 */ /* 0x001fe2000f8e0206 */
[----:B------:R-:W-:-:S04]  /*2bb0*/  SHF.R.S64 R6, RZ, 0x1e, R18 ;  /* 0x0000001eff067819 */ /* 0x000fc80000001012 */
[----:B------:R-:W-:-:S04]  /*2bc0*/  IADD3 R6, P5, PT, R6, UR44, RZ ;  /* 0x0000002c06067c10 */ /* 0x000fc8000ffbe0ff */
[----:B------:R-:W-:Y:S02]  /*2bd0*/  LEA.HI.X.SX32 R7, R18, UR45, 0x2, P5 ;  /* 0x0000002d12077c11 */ /* 0x000fe4000a8f16ff */
[----:B------:R-:W-:Y:S02]  /*2be0*/  ISETP.LT.U32.AND P5, PT, R2, UR12, PT ;  /* 0x0000000c02007c0c */ /* 0x000fe4000bfa1070 */
[----:B--2---:R-:W-:Y:S01]  /*2bf0*/  ISETP.NE.AND P3, PT, R35, RZ, PT ;  /* 0x000000ff2300720c */ /* 0x004fe20003f65270 */
[----:B------:R-:W-:-:S05]  /*2c00*/  VIADD R35, R16, 0x140 ;  /* 0x0000014010237836 */ /* 0x000fca0000000000 */
[----:B------:R-:W-:-:S05]  /*2c10*/  IABS R3, R35 ;  /* 0x0000002300037213 */ /* 0x000fca0000000000 */
[----:B------:R-:W-:Y:S01]  /*2c20*/  @!P5 VIADD R2, R2, -UR12 ;  /* 0x8000000c0202dc36 */ /* 0x000fe20008000000 */
[----:B------:R-:W-:-:S04]  /*2c30*/  P2R R36, PR, RZ, 0x8 ;  /* 0x00000008ff247803 */ /* 0x000fc80000000000 */
[----:B------:R-:W-:Y:S01]  /*2c40*/  ISETP.GE.U32.AND P3, PT, R2, UR12, PT ;  /* 0x0000000c02007c0c */ /* 0x000fe2000bf66070 */
[----:B------:R-:W-:-:S05]  /*2c50*/  IMAD.HI.U32 R2, R3, UR7, RZ ;  /* 0x0000000703027c27 */ /* 0x000fca000f8e00ff */
[----:B------:R-:W-:Y:S02]  /*2c60*/  IADD3 R18, PT, PT, -R2, RZ, RZ ;  /* 0x000000ff02127210 */ /* 0x000fe40007ffe1ff */
[----:B---3--:R-:W-:-:S03]  /*2c70*/  ISETP.NE.AND P6, PT, R25, RZ, PT ;  /* 0x000000ff1900720c */ /* 0x008fc60003fc5270 */
        /* <DEDUP_REMOVED lines=11> */
[----:B------:R-:W-:-:S07]  /*2d30*/  LOP3.LUT R5, R38, UR57, RZ, 0x3c, !PT ;  /* 0x0000003926057c12 */ /* 0x000fce000f8e3cff */
[----:B------:R-:W-:Y:S01]  /*2d40*/  @!P5 IMAD.MOV R42, RZ, RZ, -R42 ;  /* 0x000000ffff2ad224 */ /* 0x000fe200078e0a2a */
[----:B------:R-:W-:-:S04]  /*2d50*/  IADD3 R2, P5, PT, R34, UR46, RZ ;  /* 0x0000002e22027c10 */ /* 0x000fc8000ffbe0ff */
[----:B------:R-:W-:Y:S02]  /*2d60*/  LEA.HI.X.SX32 R3, R34, UR47, 0x1, P5 ;  /* 0x0000002f22037c11 */ /* 0x000fe4000a8f0eff */
[----:B------:R-:W-:Y:S02]  /*2d70*/  SEL R34, R15, R42, !P1 ;  /* 0x0000002a0f227207 */ /* 0x000fe40004800000 */
[----:B------:R-:W-:Y:S01]  /*2d80*/  ISETP.GE.AND P6, PT, R5, RZ, PT ;  /* 0x000000ff0500720c */ /* 0x000fe20003fc6270 */
[----:B------:R-:W2:Y:S04]  /*2d90*/  LDG.E.U8 R18, desc[UR14][R2.64] ;  /* 0x0000000e02127981 */ /* 0x000ea8000c1e1100 */
[----:B------:R0:W3:Y:S02]  /*2da0*/  LDG.E R5, desc[UR14][R6.64] ;  /* 0x0000000e06057981 */ /* 0x0000e4000c1e1900 */
[----:B0-----:R-:W-:-:S04]  /*2db0*/  IMAD.MOV R6, RZ, RZ, -R34 ;  /* 0x000000ffff067224 */ /* 0x001fc800078e0a22 */
        /* <DEDUP_REMOVED lines=13> */
[----:B------:R-:W-:Y:S02]  /*2e90*/  @P5 IADD3 R2, PT, PT, R2, 0x1, RZ ;  /* 0x0000000102025810 */ /* 0x000fe40007ffe0ff */
[----:B------:R-:W-:Y:S02]  /*2ea0*/  ISETP.GE.AND P5, PT, R3, RZ, PT ;  /* 0x000000ff0300720c */ /* 0x000fe40003fa6270 */
[----:B------:R-:W-:Y:S02]  /*2eb0*/  SEL R40, R17, R40, !P3 ;  /* 0x0000002811287207 */ /* 0x000fe40005800000 */
[----:B------:R-:W-:Y:S02]  /*2ec0*/  SEL R20, R20, RZ, P4 ;  /* 0x000000ff14147207 */ /* 0x000fe40002000000 */
[----:B------:R-:W-:Y:S02]  /*2ed0*/  IADD3 R25, PT, PT, -R40, RZ, RZ ;  /* 0x000000ff28197210 */ /* 0x000fe40007ffe1ff */
[----:B------:R-:W-:Y:S01]  /*2ee0*/  SEL R39, R39, RZ, P0 ;  /* 0x000000ff27277207 */ /* 0x000fe20000000000 */
[----:B------:R-:W-:-:S04]  /*2ef0*/  IMAD R20, R20, UR40, RZ ;  /* 0x0000002814147c24 */ /* 0x000fc8000f8e02ff */
[----:B------:R-:W-:Y:S01]  /*2f00*/  @!P5 IMAD.MOV R2, RZ, RZ, -R2 ;  /* 0x000000ffff02d224 */ /* 0x000fe200078e0a02 */
[----:B------:R-:W-:Y:S01]  /*2f10*/  PLOP3.LUT P5, PT, PT, PT, UP0, 0x40, 0x4 ;  /* 0x000000000004781c */ /* 0x000fe20003fae808 */
[----:B------:R-:W-:-:S03]  /*2f20*/  IMAD R38, R25, UR57, R38 ;  /* 0x0000003919267c24 */ /* 0x000fc6000f8e0226 */
[----:B------:R-:W-:Y:S01]  /*2f30*/  SEL R40, R40, RZ, !P5 ;  /* 0x000000ff28287207 */ /* 0x000fe20006800000 */
[----:B------:R-:W-:Y:S01]  /*2f40*/  IMAD R39, R39, UR41, R20 ;  /* 0x0000002927277c24 */ /* 0x000fe2000f8e0214 */
[----:B------:R-:W-:Y:S02]  /*2f50*/  PLOP3.LUT P5, PT, PT, PT, UP1, 0x40, 0x4 ;  /* 0x000000000004781c */ /* 0x000fe40003fae818 */
[----:B------:R-:W-:Y:S01]  /*2f60*/  SEL R41, R14, R2, !P2 ;  /* 0x000000020e297207 */ /* 0x000fe20005000000 */
[----:B------:R-:W-:Y:S01]  /*2f70*/  IMAD R39, R40, UR42, R39 ;  /* 0x0000002a28277c24 */ /* 0x000fe2000f8e0227 */
[----:B------:R-:W-:-:S05]  /*2f80*/  SEL R38, R38, RZ, !P5 ;  /* 0x000000ff26267207 */ /* 0x000fca0006800000 */
[----:B------:R-:W-:Y:S01]  /*2f90*/  IMAD R39, R38, UR43, R39 ;  /* 0x0000002b26277c24 */ /* 0x000fe2000f8e0227 */
        /* <DEDUP_REMOVED lines=14> */
[----:B------:R-:W-:-:S11]  /*3080*/  LOP3.LUT R6, R38, UR57, RZ, 0x3c, !PT ;  /* 0x0000003926067c12 */ /* 0x000fd6000f8e3cff */
[----:B------:R-:W-:Y:S02]  /*3090*/  @P5 IADD3 R40, PT, PT, R40, 0x1, RZ ;  /* 0x0000000128285810 */ /* 0x000fe40007ffe0ff */
        /* <DEDUP_REMOVED lines=8> */
[----:B------:R-:W-:-:S04]  /*3120*/  LEA.HI.X.SX32 R7, R35, UR45, 0x2, P6 ;  /* 0x0000002d23077c11 */ /* 0x000fc8000b0f16ff */
[----:B------:R-:W-:Y:S01]  /*3130*/  SEL R40, R17, R40, !P3 ;  /* 0x0000002811287207 */ /* 0x000fe20005800000 */
[----:B------:R-:W-:Y:S01]  /*3140*/  VIADD R35, R16, 0x160 ;  /* 0x0000016010237836 */ /* 0x000fe20000000000 */
[----:B0-----:R-:W-:Y:S02]  /*3150*/  SEL R21, R41, RZ, P0 ;  /* 0x000000ff29157207 */ /* 0x001fe40000000000 */
[----:B-1----:R-:W-:Y:S01]  /*3160*/  IADD3 R3, PT, PT, -R40, RZ, RZ ;  /* 0x000000ff28037210 */ /* 0x002fe20007ffe1ff */
[----:B------:R-:W-:Y:S01]  /*3170*/  IMAD R34, R34, UR40, RZ ;  /* 0x0000002822227c24 */ /* 0x000fe2000f8e02ff */
[----:B------:R-:W-:-:S03]  /*3180*/  PLOP3.LUT P5, PT, PT, PT, UP0, 0x40, 0x4 ;  /* 0x000000000004781c */ /* 0x000fc60003fae808 */
[----:B------:R-:W-:Y:S01]  /*3190*/  IMAD R38, R3, UR57, R38 ;  /* 0x0000003903267c24 */ /* 0x000fe2000f8e0226 */
[----:B------:R-:W-:Y:S01]  /*31a0*/  SEL R2, R40, RZ, !P5 ;  /* 0x000000ff28027207 */ /* 0x000fe20006800000 */
[----:B------:R-:W-:Y:S01]  /*31b0*/  IMAD R21, R21, UR41, R34 ;  /* 0x0000002915157c24 */ /* 0x000fe2000f8e0222 */
[----:B------:R-:W-:-:S03]  /*31c0*/  IABS R3, R35 ;  /* 0x0000002300037213 */ /* 0x000fc60000000000 */
        /* <DEDUP_REMOVED lines=12> */
[----:B------:R-:W-:Y:S02]  /*3290*/  ISETP.GE.AND P5, PT, R3, RZ, PT ;  /* 0x000000ff0300720c */ /* 0x000fe40003fa6270 */
[----:B------:R-:W-:Y:S01]  /*32a0*/  MOV R40, R2 ;  /* 0x0000000200287202 */ /* 0x000fe20000000f00 */
[----:B------:R-:W-:-:S10]  /*32b0*/  IMAD R21, R38, UR43, R21 ;  /* 0x0000002b26157c24 */ /* 0x000fd4000f8e0215 */
[----:B------:R-:W-:-:S05]  /*32c0*/  @!P5 IMAD.MOV R40, RZ, RZ, -R40 ;  /* 0x000000ffff28d224 */ /* 0x000fca00078e0a28 */
[----:B------:R-:W-:-:S04]  /*32d0*/  SEL R41, R15, R40, !P1 ;  /* 0x000000280f297207 */ /* 0x000fc80004800000 */
[----:B------:R-:W-:-:S05]  /*32e0*/  IADD3 R38, PT, PT, -R41, RZ, RZ ;  /* 0x000000ff29267210 */ /* 0x000fca0007ffe1ff */
[----:B------:R-:W-:-:S05]  /*32f0*/  IMAD R42, R38, UR55, R35 ;  /* 0x00000037262a7c24 */ /* 0x000fca000f8e0223 */
[----:B------:R-:W-:-:S05]  /*3300*/  IABS R39, R42 ;  /* 0x0000002a00277213 */ /* 0x000fca0000000000 */
        /* <DEDUP_REMOVED lines=34> */
[----:B------:R-:W-:-:S05]  /*3530*/  @!P5 IMAD.MOV R2, RZ, RZ, -R2 ;  /* 0x000000ffff02d224 */ /* 0x000fca00078e0a02 */
[----:B------:R-:W-:Y:S02]  /*3540*/  SEL R2, R17, R2, !P3 ;  /* 0x0000000211027207 */ /* 0x000fe40005800000 */
[----:B------:R-:W-:Y:S02]  /*3550*/  PLOP3.LUT P5, PT, PT, PT, UP0, 0x40, 0x4 ;  /* 0x000000000004781c */ /* 0x000fe40003fae808 */
[C---:B------:R-:W-:Y:S02]  /*3560*/  IADD3 R3, PT, PT, -R2.reuse, RZ, RZ ;  /* 0x000000ff02037210 */ /* 0x040fe40007ffe1ff */
[----:B------:R-:W-:Y:S02]  /*3570*/  SEL R2, R2, RZ, !P5 ;  /* 0x000000ff02027207 */ /* 0x000fe40006800000 */
[----:B------:R-:W-:Y:S01]  /*3580*/  IABS R41, R39 ;  /* 0x0000002700297213 */ /* 0x000fe20000000000 */
[----:B------:R-:W-:Y:S01]  /*3590*/  IMAD R3, R3, UR57, R42 ;  /* 0x0000003903037c24 */ /* 0x000fe2000f8e022a */
[----:B------:R-:W-:Y:S01]  /*35a0*/  PLOP3.LUT P5, PT, PT, PT, UP1, 0x40, 0x4 ;  /* 0x000000000004781c */ /* 0x000fe20003fae818 */
[----:B------:R-:W-:Y:S01]  /*35b0*/  IMAD R7, R2, UR42, R7 ;  /* 0x0000002a02077c24 */ /* 0x000fe2000f8e0207 */
[----:B------:R-:W-:Y:S01]  /*35c0*/  SHF.R.S64 R2, RZ, 0x1e, R35 ;  /* 0x0000001eff027819 */ /* 0x000fe20000001023 */
[----:B------:R-:W-:Y:S01]  /*35d0*/  IMAD.HI.U32 R40, R41, UR7, RZ ;  /* 0x0000000729287c27 */ /* 0x000fe2000f8e00ff */
[----:B------:R-:W-:-:S02]  /*35e0*/  SEL R6, R3, RZ, !P5 ;  /* 0x000000ff03067207 */ /* 0x000fc40006800000 */
[----:B------:R-:W-:Y:S02]  /*35f0*/  IADD3 R2, P5, PT, R2, UR44, RZ ;  /* 0x0000002c02027c10 */ /* 0x000fe4000ffbe0ff */
[----:B------:R-:W-:Y:S01]  /*3600*/  IADD3 R42, PT, PT, -R40, RZ, RZ ;  /* 0x000000ff282a7210 */ /* 0x000fe20007ffe1ff */
[----:B------:R-:W-:Y:S01]  /*3610*/  IMAD R7, R6, UR43, R7 ;  /* 0x0000002b06077c24 */ /* 0x000fe2000f8e0207 */
[----:B------:R-:W-:-:S03]  /*3620*/  LEA.HI.X.SX32 R3, R35, UR45, 0x2, P5 ;  /* 0x0000002d23037c11 */ /* 0x000fc6000a8f16ff */
[----:B------:R-:W-:Y:S01]  /*3630*/  IMAD R41, R42, UR11, R41 ;  /* 0x0000000b2a297c24 */ /* 0x000fe2000f8e0229 */
[C---:B------:R-:W-:Y:S01]  /*3640*/  IADD3 R6, P5, PT, R7.reuse, UR46, RZ ;  /* 0x0000002e07067c10 */ /* 0x040fe2000ffbe0ff */
[----:B------:R0:W3:Y:S03]  /*3650*/  LDG.E R35, desc[UR14][R2.64] ;  /* 0x0000000e02237981 */ /* 0x0000e6000c1e1900 */
[----:B------:R-:W-:Y:S02]  /*3660*/  LEA.HI.X.SX32 R7, R7, UR47, 0x1, P5 ;  /* 0x0000002f07077c11 */ /* 0x000fe4000a8f0eff */
        /* <DEDUP_REMOVED lines=53> */
[----:B------:R-:W-:Y:S02]  /*39c0*/  SHF.R.S64 R2, RZ, 0x1e, R39 ;  /* 0x0000001eff027819 */ /* 0x000fe40000001027 */
[----:B------:R-:W-:Y:S02]  /*39d0*/  IABS R41, R45 ;  /* 0x0000002d00297213 */ /* 0x000fe40000000000 */
[----:B------:R-:W-:Y:S02]  /*39e0*/  IADD3 R2, P5, PT, R2, UR44, RZ ;  /* 0x0000002c02027c10 */ /* 0x000fe4000ffbe0ff */
[----:B----4-:R-:W-:Y:S02]  /*39f0*/  ISETP.NE.AND P6, PT, R26, RZ, PT ;  /* 0x000000ff1a00720c */ /* 0x010fe40003fc5270 */
[----:B------:R-:W-:Y:S01]  /*3a00*/  LEA.HI.X.SX32 R3, R39, UR45, 0x2, P5 ;  /* 0x0000002d27037c11 */ /* 0x000fe2000a8f16ff */
[----:B------:R-:W-:Y:S01]  /*3a10*/  IMAD.HI.U32 R26, R41, UR7, RZ ;  /* 0x00000007291a7c27 */ /* 0x000fe2000f8e00ff */
[----:B------:R-:W-:-:S03]  /*3a20*/  IADD3 R6, P5, PT, R7, UR46, RZ ;  /* 0x0000002e07067c10 */ /* 0x000fc6000ffbe0ff */
[----:B------:R0:W4:Y:S01]  /*3a30*/  LDG.E R39, desc[UR14][R2.64] ;  /* 0x0000000e02277981 */ /* 0x000122000c1e1900 */
[----:B------:R-:W-:Y:S02]  /*3a40*/  LEA.HI.X.SX32 R7, R7, UR47, 0x1, P5 ;  /* 0x0000002f07077c11 */ /* 0x000fe4000a8f0eff */
[----:B-----5:R-:W-:-:S03]  /*3a50*/  ISETP.NE.AND P5, PT, R33, RZ, PT ;  /* 0x000000ff2100720c */ /* 0x020fc60003fa5270 */
[----:B------:R1:W5:Y:S01]  /*3a60*/  LDG.E.U8 R40, desc[UR14][R6.64] ;  /* 0x0000000e06287981 */ /* 0x000362000c1e1100 */
        /* <DEDUP_REMOVED lines=11> */
[----:B-1----:R-:W-:-:S04]  /*3b20*/  SEL R7, R15, R26, !P1 ;  /* 0x0000001a0f077207 */ /* 0x002fc80004800000 */
        /* <DEDUP_REMOVED lines=74> */
[----:B------:R-:W-:Y:S01]  /*3fd0*/  IMAD.MOV R2, RZ, RZ, -R26 ;  /* 0x000000ffff027224 */ /* 0x000fe200078e0a1a */
[----:B------:R-:W-:Y:S01]  /*3fe0*/  SEL R7, R26, RZ, P0 ;  /* 0x000000ff1a077207 */ /* 0x000fe20000000000 */
[----:B------:R-:W-:Y:S02]  /*3ff0*/  IMAD R26, R3, UR40, RZ ;  /* 0x00000028031a7c24 */ /* 0x000fe4000f8e02ff */
[----:B------:R-:W-:Y:S02]  /*4000*/  IMAD R2, R2, UR56, R43 ;  /* 0x0000003802027c24 */ /* 0x000fe4000f8e022b */
[----:B------:R-:W-:-:S03]  /*4010*/  IMAD R26, R7, UR41, R26 ;  /* 0x00000029071a7c24 */ /* 0x000fc6000f8e021a */
[----:B------:R-:W-:Y:S02]  /*4020*/  IABS R7, R2 ;  /* 0x0000000200077213 */ /* 0x000fe40000000000 */
[----:B------:R-:W-:-:S03]  /*4030*/  P2R R6, PR, RZ, 0x40 ;  /* 0x00000040ff067803 */ /* 0x000fc60000000000 */
[----:B------:R-:W-:Y:S01]  /*4040*/  IMAD.HI.U32 R3, R7, UR5, RZ ;  /* 0x0000000507037c27 */ /* 0x000fe2000f8e00ff */
[----:B------:R-:W-:-:S04]  /*4050*/  ISETP.NE.AND P6, PT, R32, RZ, PT ;  /* 0x000000ff2000720c */ /* 0x000fc80003fc5270 */
        /* <DEDUP_REMOVED lines=22> */
[----:B------:R-:W-:-:S04]  /*41c0*/  ISETP.NE.AND P5, PT, R19, RZ, PT ;  /* 0x000000ff1300720c */ /* 0x000fc80003fa5270 */
[----:B------:R-:W-:Y:S02]  /*41d0*/  P2R R42, PR, RZ, 0x20 ;  /* 0x00000020ff2a7803 */ /* 0x000fe40000000000 */
[----:B------:R-:W-:Y:S02]  /*41e0*/  ISETP.NE.AND P5, PT, R6, RZ, PT ;  /* 0x000000ff0600720c */ /* 0x000fe40003fa5270 */
[----:B------:R-:W-:Y:S02]  /*41f0*/  SHF.R.S64 R6, RZ, 0x1e, R16 ;  /* 0x0000001eff067819 */ /* 0x000fe40000001010 */
[----:B------:R-:W-:Y:S02]  /*4200*/  P2R R27, PR, RZ, 0x40 ;  /* 0x00000040ff1b7803 */ /* 0x000fe40000000000 */
[----:B------:R-:W-:-:S04]  /*4210*/  IADD3 R6, P6, PT, R6, UR44, RZ ;  /* 0x0000002c06067c10 */ /* 0x000fc8000ffde0ff */
[C---:B------:R-:W-:Y:S02]  /*4220*/  LEA.HI.X.SX32 R7, R16.reuse, UR45, 0x2, P6 ;  /* 0x0000002d10077c11 */ /* 0x040fe4000b0f16ff */
[----:B------:R-:W-:Y:S02]  /*4230*/  IADD3 R16, PT, PT, R16, 0x1e0, RZ ;  /* 0x000001e010107810 */ /* 0x000fe40007ffe0ff */
[----:B------:R-:W-:Y:S02]  /*4240*/  P2R R43, PR, RZ, 0x20 ;  /* 0x00000020ff2b7803 */ /* 0x000fe40000000000 */
[----:B------:R-:W-:Y:S02]  /*4250*/  ISETP.NE.AND P5, PT, R37, RZ, PT ;  /* 0x000000ff2500720c */ /* 0x000fe40003fa5270 */
        /* <DEDUP_REMOVED lines=11> */
[----:B------:R-:W-:-:S11]  /*4310*/  P2R R32, PR, RZ, 0x20 ;  /* 0x00000020ff207803 */ /* 0x000fd60000000000 */
[----:B------:R-:W-:-:S05]  /*4320*/  @!P6 IMAD.MOV R19, RZ, RZ, -R19 ;  /* 0x000000ffff13e224 */ /* 0x000fca00078e0a13 */
[----:B------:R-:W-:-:S04]  /*4330*/  SEL R15, R15, R19, !P1 ;  /* 0x000000130f0f7207 */ /* 0x000fc80004800000 */
[----:B------:R-:W-:Y:S02]  /*4340*/  IADD3 R3, PT, PT, -R15, RZ, RZ ;  /* 0x000000ff0f037210 */ /* 0x000fe40007ffe1ff */
[----:B------:R-:W-:Y:S02]  /*4350*/  ISETP.NE.AND P5, PT, R36, RZ, PT ;  /* 0x000000ff2400720c */ /* 0x000fe40003fa5270 */
[----:B------:R0:W4:Y:S02]  /*4360*/  LDG.E R36, desc[UR14][R6.64] ;  /* 0x0000000e06247981 */ /* 0x000124000c1e1900 */
[----:B0-----:R-:W-:-:S05]  /*4370*/  IMAD R7, R3, UR55, R16 ;  /* 0x0000003703077c24 */ /* 0x001fca000f8e0210 */
        /* <DEDUP_REMOVED lines=14> */
[----:B------:R-:W-:-:S03]  /*4460*/  ISETP.NE.AND P6, PT, R46, RZ, PT ;  /* 0x000000ff2e00720c */ /* 0x000fc60003fc5270 */
        /* <DEDUP_REMOVED lines=13> */
[----:B------:R-:W-:-:S03]  /*4540*/  SEL R3, R14, RZ, P0 ;  /* 0x000000ff0e037207 */ /* 0x000fc60000000000 */
[----:B------:R-:W-:-:S06]  /*4550*/  IMAD R6, R15, UR40, RZ ;  /* 0x000000280f067c24 */ /* 0x000fcc000f8e02ff */
[----:B------:R-:W-:Y:S01]  /*4560*/  @!P1 IMAD.MOV R2, RZ, RZ, -R2 ;  /* 0x000000ffff029224 */ /* 0x000fe200078e0a02 */
[----:B------:R-:W-:Y:S01]  /*4570*/  PLOP3.LUT P0, PT, PT, PT, UP0, 0x40, 0x4 ;  /* 0x000000000004781c */ /* 0x000fe20003f0e808 */
[----:B------:R-:W-:Y:S01]  /*4580*/  IMAD R15, R3, UR41, R6 ;  /* 0x00000029030f7c24 */ /* 0x000fe2000f8e0206 */
[----:B------:R-:W-:Y:S02]  /*4590*/  SHF.R.S64 R6, RZ, 0x1e, R45 ;  /* 0x0000001eff067819 */ /* 0x000fe4000000102d */
[----:B------:R-:W-:-:S04]  /*45a0*/  SEL R2, R17, R2, !P3 ;  /* 0x0000000211027207 */ /* 0x000fc80005800000 */
[C---:B------:R-:W-:Y:S02]  /*45b0*/  IADD3 R3, PT, PT, -R2.reuse, RZ, RZ ;  /* 0x000000ff02037210 */ /* 0x040fe40007ffe1ff */
[----:B------:R-:W-:Y:S02]  /*45c0*/  SEL R2, R2, RZ, !P0 ;  /* 0x000000ff02027207 */ /* 0x000fe40004000000 */
[----:B------:R-:W-:Y:S01]  /*45d0*/  IADD3 R6, P0, PT, R6, UR44, RZ ;  /* 0x0000002c06067c10 */ /* 0x000fe2000ff1e0ff */
[----:B------:R-:W-:Y:S02]  /*45e0*/  IMAD R3, R3, UR57, R46 ;  /* 0x0000003903037c24 */ /* 0x000fe4000f8e022e */
[----:B------:R-:W-:Y:S01]  /*45f0*/  IMAD R15, R2, UR42, R15 ;  /* 0x0000002a020f7c24 */ /* 0x000fe2000f8e020f */
[----:B------:R-:W-:Y:S02]  /*4600*/  LEA.HI.X.SX32 R7, R45, UR45, 0x2, P0 ;  /* 0x0000002d2d077c11 */ /* 0x000fe400080f16ff */
[----:B------:R-:W-:-:S02]  /*4610*/  PLOP3.LUT P0, PT, PT, PT, UP1, 0x40, 0x4 ;  /* 0x000000000004781c */ /* 0x000fc40003f0e818 */
[----:B------:R-:W-:Y:S02]  /*4620*/  SHF.R.S64 R2, RZ, 0x1e, R44 ;  /* 0x0000001eff027819 */ /* 0x000fe4000000102c */
[----:B------:R-:W-:Y:S02]  /*4630*/  SEL R14, R3, RZ, !P0 ;  /* 0x000000ff030e7207 */ /* 0x000fe40004000000 */
[----:B------:R-:W-:-:S03]  /*4640*/  IADD3 R2, P0, PT, R2, UR44, RZ ;  /* 0x0000002c02027c10 */ /* 0x000fc6000ff1e0ff */
[----:B------:R-:W-:Y:S01]  /*4650*/  IMAD R37, R14, UR43, R15 ;  /* 0x0000002b0e257c24 */ /* 0x000fe2000f8e020f */
[----:B------:R-:W-:Y:S02]  /*4660*/  LEA.HI.X.SX32 R3, R44, UR45, 0x2, P0 ;  /* 0x0000002d2c037c11 */ /* 0x000fe400080f16ff */
[----:B--2---:R-:W-:Y:S02]  /*4670*/  ISETP.NE.AND P0, PT, R18, RZ, PT ;  /* 0x000000ff1200720c */ /* 0x004fe40003f05270 */
[----:B------:R-:W-:Y:S02]  /*4680*/  SHF.R.S64 R14, RZ, 0x1e, R16 ;  /* 0x0000001eff0e7819 */ /* 0x000fe40000001010 */
[----:B------:R-:W-:Y:S02]  /*4690*/  IADD3 R18, P3, PT, R26, UR46, RZ ;  /* 0x0000002e1a127c10 */ /* 0x000fe4000ff7e0ff */
[----:B------:R-:W-:Y:S02]  /*46a0*/  R2UR UR6, R22 ;  /* 0x00000000160672ca */ /* 0x000fe400000e0000 */
[----:B------:R-:W-:-:S02]  /*46b0*/  R2UR UR7, R23 ;  /* 0x00000000170772ca */ /* 0x000fc400000e0000 */
[----:B------:R-:W-:Y:S02]  /*46c0*/  IADD3 R14, P1, PT, R14, UR44, RZ ;  /* 0x0000002c0e0e7c10 */ /* 0x000fe4000ff3e0ff */
[----:B------:R-:W-:Y:S02]  /*46d0*/  LEA.HI.X.SX32 R19, R26, UR47, 0x1, P3 ;  /* 0x0000002f1a137c11 */ /* 0x000fe400098f0eff */
[----:B---3--:R-:W-:Y:S02]  /*46e0*/  ISETP.NE.AND P3, PT, R24, RZ, PT ;  /* 0x000000ff1800720c */ /* 0x008fe40003f65270 */
[----:B------:R-:W-:Y:S02]  /*46f0*/  IADD3 R24, P4, PT, R37, UR46, RZ ;  /* 0x0000002e25187c10 */ /* 0x000fe4000ff9e0ff */
[----:B------:R-:W-:Y:S02]  /*4700*/  LEA.HI.X.SX32 R15, R16, UR45, 0x2, P1 ;  /* 0x0000002d100f7c11 */ /* 0x000fe400088f16ff */
[----:B------:R-:W-:Y:S01]  /*4710*/  IADD3 R16, P2, PT, R41, UR46, RZ ;  /* 0x0000002e29107c10 */ /* 0x000fe2000ff5e0ff */
[----:B------:R-:W2:Y:S01]  /*4720*/  LDG.E R7, desc[UR6][R6.64] ;  /* 0x0000000606077981 */ /* 0x000ea2000c1e1900 */
[----:B------:R-:W-:-:S02]  /*4730*/  ISETP.NE.AND P1, PT, R25, RZ, PT ;  /* 0x000000ff1900720c */ /* 0x000fc40003f25270 */
[----:B------:R-:W-:Y:S01]  /*4740*/  LEA.HI.X.SX32 R25, R37, UR47, 0x1, P4 ;  /* 0x0000002f25197c11 */ /* 0x000fe2000a0f0eff */
[----:B------:R0:W3:Y:S01]  /*4750*/  LDG.E R2, desc[UR6][R2.64] ;  /* 0x0000000602027981 */ /* 0x0000e2000c1e1900 */
[----:B------:R-:W-:-:S03]  /*4760*/  LEA.HI.X.SX32 R17, R41, UR47, 0x1, P2 ;  /* 0x0000002f29117c11 */ /* 0x000fc600090f0eff */
[----:B------:R-:W3:Y:S04]  /*4770*/  LDG.E.U8 R24, desc[UR6][R24.64] ;  /* 0x0000000618187981 */ /* 0x000ee8000c1e1100 */
[----:B------:R-:W3:Y:S04]  /*4780*/  LDG.E.U8 R17, desc[UR6][R16.64] ;  /* 0x0000000610117981 */ /* 0x000ee8000c1e1100 */
[----:B------:R1:W3:Y:S04]  /*4790*/  LDG.E.U8 R19, desc[UR6][R18.64] ;  /* 0x0000000612137981 */ /* 0x0002e8000c1e1100 */
[----:B------:R-:W3:Y:S01]  /*47a0*/  LDG.E R14, desc[UR6][R14.64] ;  /* 0x000000060e0e7981 */ /* 0x000ee2000c1e1900 */
        /* <DEDUP_REMOVED lines=9> */
[----:B0-----:R-:W-:Y:S01]  /*4840*/  FMUL R3, R0, UR4 ;  /* 0x0000000400037c20 */ /* 0x001fe20008400000 */
[----:B------:R-:W-:Y:S02]  /*4850*/  ISETP.NE.AND P5, PT, R42, RZ, PT ;  /* 0x000000ff2a00720c */ /* 0x000fe40003fa5270 */
[----:B------:R-:W-:Y:S01]  /*4860*/  ISETP.NE.AND P4, PT, R27, RZ, PT ;  /* 0x000000ff1b00720c */ /* 0x000fe20003f85270 */
[----:B------:R-:W-:-:S03]  /*4870*/  FMUL R9, R9, UR4 ;  /* 0x0000000409097c20 */ /* 0x000fc60008400000 */
[----:B------:R-:W-:Y:S01]  /*4880*/  FSEL R6, R3, R4, P4 ;  /* 0x0000000403067208 */ /* 0x000fe20002000000 */
[----:B------:R-:W-:Y:S01]  /*4890*/  FMUL R5, R5, UR4 ;  /* 0x0000000405057c20 */ /* 0x000fe20008400000 */
[----:B------:R-:W-:Y:S01]  /*48a0*/  FMUL R3, R20, UR4 ;  /* 0x0000000414037c20 */ /* 0x000fe20008400000 */
[----:B----4-:R-:W-:-:S05]  /*48b0*/  FMUL R11, R36, UR4 ;  /* 0x00000004240b7c20 */ /* 0x010fca0008400000 */
[----:B------:R-:W-:-:S04]  /*48c0*/  FSEL R36, R11, R4, P3 ;  /* 0x000000040b247208 */ /* 0x000fc80001800000 */
[----:B------:R-:W-:-:S04]  /*48d0*/  FMNMX R11, R36, -INF , !PT ;  /* 0xff800000240b7809 */ /* 0x000fc80007800000 */
[----:B------:R-:W-:Y:S01]  /*48e0*/  FMNMX R13, R11, R34, !PT ;  /* 0x000000220b0d7209 */ /* 0x000fe20007800000 */
[----:B------:R-:W-:Y:S01]  /*48f0*/  FMUL R11, R10, UR4 ;  /* 0x000000040a0b7c20 */ /* 0x000fe20008400000 */
[----:B------:R-:W-:Y:S02]  /*4900*/  ISETP.NE.AND P3, PT, R33, RZ, PT ;  /* 0x000000ff2100720c */ /* 0x000fe40003f65270 */
[----:B------:R-:W-:Y:S02]  /*4910*/  FMNMX R13, R13, R32, !PT ;  /* 0x000000200d0d7209 */ /* 0x000fe40007800000 */
[----:B------:R-:W-:Y:S02]  /*4920*/  FSEL R42, R11, R4, P3 ;  /* 0x000000040b2a7208 */ /* 0x000fe40001800000 */
[----:B------:R-:W-:Y:S01]  /*4930*/  FMNMX R13, R13, R26, !PT ;  /* 0x0000001a0d0d7209 */ /* 0x000fe20007800000 */
[----:B------:R-:W-:-:S03]  /*4940*/  FMUL R11, R8, UR4 ;  /* 0x00000004080b7c20 */ /* 0x000fc60008400000 */
[----:B------:R-:W-:Y:S02]  /*4950*/  FMNMX R13, R13, R42, !PT ;  /* 0x0000002a0d0d7209 */ /* 0x000fe40007800000 */
[----:B-1----:R-:W-:Y:S02]  /*4960*/  FSEL R18, R11, R4, P6 ;  /* 0x000000040b127208 */ /* 0x002fe40003000000 */
[----:B------:R-:W-:Y:S02]  /*4970*/  FMNMX R13, R13, R6, !PT ;  /* 0x000000060d0d7209 */ /* 0x000fe40007800000 */
[----:B------:R-:W-:Y:S02]  /*4980*/  FSEL R8, R9, R4, P5 ;  /* 0x0000000409087208 */ /* 0x000fe40002800000 */
[----:B------:R-:W-:Y:S02]  /*4990*/  FMNMX R13, R13, R18, !PT ;  /* 0x000000120d0d7209 */ /* 0x000fe40007800000 */
[----:B------:R-:W-:-:S02]  /*49a0*/  FSEL R16, R5, R4, P0 ;  /* 0x0000000405107208 */ /* 0x000fc40000000000 */
        /* <DEDUP_REMOVED lines=8> */
[----:B------:R-:W-:Y:S01]  /*4a30*/  FMUL R39, R39, UR4 ;  /* 0x0000000427277c20 */ /* 0x000fe20008400000 */
[----:B-----5:R-:W-:-:S02]  /*4a40*/  ISETP.NE.AND P1, PT, R40, RZ, PT ;  /* 0x000000ff2800720c */ /* 0x020fc40003f25270 */
[----:B------:R-:W-:Y:S02]  /*4a50*/  FSEL R40, R35, R4, P0 ;  /* 0x0000000423287208 */ /* 0x000fe40000000000 */
[----:B------:R-:W-:Y:S02]  /*4a60*/  FMNMX R13, R13, R46, !PT ;  /* 0x0000002e0d0d7209 */ /* 0x000fe40007800000 */
[----:B------:R-:W-:Y:S02]  /*4a70*/  FSEL R44, R39, R4, P1 ;  /* 0x00000004272c7208 */ /* 0x000fe40000800000 */
[----:B------:R-:W-:-:S04]  /*4a80*/  FMNMX R13, R13, R40, !PT ;  /* 0x000000280d0d7209 */ /* 0x000fc80007800000 */
[----:B------:R-:W-:Y:S01]  /*4a90*/  FMNMX R13, R13, R44, !PT ;  /* 0x0000002c0d0d7209 */ /* 0x000fe20007800000 */
[----:B--2---:R-:W-:Y:S01]  /*4aa0*/  FMUL R7, R7, UR4 ;  /* 0x0000000407077c20 */ /* 0x004fe20008400000 */
[----:B---3--:R-:W-:Y:S01]  /*4ab0*/  ISETP.NE.AND P3, PT, R24, RZ, PT ;  /* 0x000000ff1800720c */ /* 0x008fe20003f65270 */
[----:B------:R-:W-:Y:S01]  /*4ac0*/  FMUL R3, R2, UR4 ;  /* 0x0000000402037c20 */ /* 0x000fe20008400000 */
        /* <DEDUP_REMOVED lines=29> */
[----:B------:R-:W-:Y:S01]  /*4ca0*/  FFMA.SAT R4, R32, R9, 0.5 ;  /* 0x3f00000020047423 */ /* 0x000fe20000002009 */
        /* <DEDUP_REMOVED lines=16> */
[----:B------:R-:W-:Y:S01]  /*4db0*/  FFMA.RM R15, R4, R7, 12582913 ;  /* 0x4b400001040f7423 */ /* 0x000fe20000004007 */
[-C--:B------:R-:W-:Y:S01]  /*4dc0*/  FFMA.SAT R4, R42, R9.reuse, 0.5 ;  /* 0x3f0000002a047423 */ /* 0x080fe20000002009 */
[----:B------:R-:W-:Y:S01]  /*4dd0*/  FFMA R11, R34, 1.4426950216293334961, -R11 ;  /* 0x3fb8aa3b220b7823 */ /* 0x000fe2000000080b */
[----:B------:R-:W-:Y:S01]  /*4de0*/  FFMA R36, R36, 1.925963033500011079e-08, R5 ;  /* 0x32a5706024247823 */ /* 0x000fe20000000005 */
[----:B------:R-:W-:Y:S01]  /*4df0*/  FADD R5, R15, -12583039 ;  /* 0xcb40007f0f057421 */ /* 0x000fe20000000000 */
[-C--:B------:R-:W-:Y:S01]  /*4e00*/  FFMA.SAT R6, R26, R9.reuse, 0.5 ;  /* 0x3f0000001a067423 */ /* 0x080fe20000002009 */
[----:B------:R-:W-:Y:S01]  /*4e10*/  FFMA R19, R34, 1.925963033500011079e-08, R11 ;  /* 0x32a5706022137823 */ /* 0x000fe2000000000b */
[----:B------:R-:W-:Y:S01]  /*4e20*/  FFMA.SAT R8, R18, R9, 0.5 ;  /* 0x3f00000012087423 */ /* 0x000fe20000002009 */
[----:B------:R-:W-:Y:S01]  /*4e30*/  FFMA R11, R32, 1.4426950216293334961, -R5 ;  /* 0x3fb8aa3b200b7823 */ /* 0x000fe20000000805 */
[-C--:B------:R-:W-:Y:S01]  /*4e40*/  FFMA.RM R5, R4, R7.reuse, 12582913 ;  /* 0x4b40000104057423 */ /* 0x080fe20000004007 */
[----:B------:R-:W-:Y:S01]  /*4e50*/  FFMA.RM R3, R6, R7, 12582913 ;  /* 0x4b40000106037423 */ /* 0x000fe20000004007 */
[----:B------:R-:W-:Y:S01]  /*4e60*/  FFMA.SAT R6, R10, R9, 0.5 ;  /* 0x3f0000000a067423 */ /* 0x000fe20000002009 */
[----:B------:R-:W-:Y:S01]  /*4e70*/  FFMA R32, R32, 1.925963033500011079e-08, R11 ;  /* 0x32a5706020207823 */ /* 0x000fe2000000000b */
[----:B------:R-:W-:Y:S01]  /*4e80*/  FADD R11, R5, -12583039 ;  /* 0xcb40007f050b7421 */ /* 0x000fe20000000000 */
[----:B------:R-:W-:Y:S01]  /*4e90*/  FADD R17, R3, -12583039 ;  /* 0xcb40007f03117421 */ /* 0x000fe20000000000 */
[-C--:B------:R-:W-:Y:S01]  /*4ea0*/  FFMA.RM R6, R6, R7.reuse, 12582913 ;  /* 0x4b40000106067423 */ /* 0x080fe20000004007 */
[----:B------:R-:W-:Y:S01]  /*4eb0*/  FFMA.RM R8, R8, R7, 12582913 ;  /* 0x4b40000108087423 */ /* 0x000fe20000004007 */
[----:B------:R-:W-:Y:S01]  /*4ec0*/  FFMA R11, R42, 1.4426950216293334961, -R11 ;  /* 0x3fb8aa3b2a0b7823 */ /* 0x000fe2000000080b */
[----:B------:R-:W-:Y:S01]  /*4ed0*/  FFMA R17, R26, 1.4426950216293334961, -R17 ;  /* 0x3fb8aa3b1a117823 */ /* 0x000fe20000000811 */
[-C--:B------:R-:W-:Y:S01]  /*4ee0*/  FFMA.SAT R4, R0, R9.reuse, 0.5 ;  /* 0x3f00000000047423 */ /* 0x080fe20000002009 */
[----:B------:R-:W0:Y:S01]  /*4ef0*/  MUFU.EX2 R25, R36 ;  /* 0x0000002400197308 */ /* 0x000e220000000800 */
[----:B------:R-:W-:Y:S01]  /*4f00*/  FFMA R42, R42, 1.925963033500011079e-08, R11 ;  /* 0x32a570602a2a7823 */ /* 0x000fe2000000000b */
[----:B------:R-:W-:Y:S01]  /*4f10*/  FADD R11, R6, -12583039 ;  /* 0xcb40007f060b7421 */ /* 0x000fe20000000000 */
[----:B------:R-:W-:Y:S01]  /*4f20*/  FFMA R26, R26, 1.925963033500011079e-08, R17 ;  /* 0x32a570601a1a7823 */ /* 0x000fe20000000011 */
[----:B------:R-:W-:Y:S01]  /*4f30*/  FADD R17, R8, -12583039 ;  /* 0xcb40007f08117421 */ /* 0x000fe20000000000 */
[-C--:B------:R-:W-:Y:S01]  /*4f40*/  FFMA.SAT R34, R40, R9.reuse, 0.5 ;  /* 0x3f00000028227423 */ /* 0x080fe20000002009 */
[----:B------:R-:W-:Y:S01]  /*4f50*/  FFMA R11, R10, 1.4426950216293334961, -R11 ;  /* 0x3fb8aa3b0a0b7823 */ /* 0x000fe2000000080b */
[----:B------:R-:W-:Y:S01]  /*4f60*/  FFMA.SAT R14, R46, R9, 0.5 ;  /* 0x3f0000002e0e7423 */ /* 0x000fe20000002009 */
[----:B------:R-:W-:Y:S01]  /*4f70*/  FFMA R21, R18, 1.4426950216293334961, -R17 ;  /* 0x3fb8aa3b12157823 */ /* 0x000fe20000000811 */
[----:B------:R-:W1:Y:S01]  /*4f80*/  MUFU.EX2 R19, R19 ;  /* 0x0000001300137308 */ /* 0x000e620000000800 */
[----:B------:R-:W-:Y:S01]  /*4f90*/  FFMA R17, R10, 1.925963033500011079e-08, R11 ;  /* 0x32a570600a117823 */ /* 0x000fe2000000000b */
[----:B------:R-:W-:Y:S01]  /*4fa0*/  FFMA.RM R11, R4, R7, 12582913 ;  /* 0x4b400001040b7423 */ /* 0x000fe20000004007 */
[----:B------:R-:W-:Y:S01]  /*4fb0*/  FFMA R18, R18, 1.925963033500011079e-08, R21 ;  /* 0x32a5706012127823 */ /* 0x000fe20000000015 */
[----:B------:R-:W-:-:S02]  /*4fc0*/  IMAD.SHL.U32 R4, R13, 0x800000, RZ ;  /* 0x008000000d047824 */ /* 0x000fc400078e00ff */
[----:B------:R-:W-:Y:S01]  /*4fd0*/  FFMA.SAT R10, R16, R9, 0.5 ;  /* 0x3f000000100a7423 */ /* 0x000fe20000002009 */
[----:B------:R-:W-:Y:S01]  /*4fe0*/  FADD R21, R11, -12583039 ;  /* 0xcb40007f0b157421 */ /* 0x000fe20000000000 */
[----:B------:R-:W-:Y:S01]  /*4ff0*/  SHF.L.U32 R3, R3, 0x17, RZ ;  /* 0x0000001703037819 */ /* 0x000fe200000006ff */
[----:B0-----:R-:W-:Y:S01]  /*5000*/  FMUL R4, R4, R25 ;  /* 0x0000001904047220 */ /* 0x001fe20000400000 */
[----:B------:R-:W0:Y:S01]  /*5010*/  MUFU.EX2 R26, R26 ;  /* 0x0000001a001a7308 */ /* 0x000e220000000800 */
[----:B------:R-:W-:Y:S01]  /*5020*/  FFMA R21, R0, 1.4426950216293334961, -R21 ;  /* 0x3fb8aa3b00157823 */ /* 0x000fe20000000815 */
[-C--:B------:R-:W-:Y:S01]  /*5030*/  FFMA.RM R10, R10, R7.reuse, 12582913 ;  /* 0x4b4000010a0a7423 */ /* 0x080fe20000004007 */
[----:B------:R-:W-:Y:S01]  /*5040*/  FFMA.RM R14, R14, R7, 12582913 ;  /* 0x4b4000010e0e7423 */ /* 0x000fe20000004007 */
[----:B------:R-:W-:Y:S02]  /*5050*/  IMAD.SHL.U32 R5, R5, 0x800000, RZ ;  /* 0x0080000005057824 */ /* 0x000fe400078e00ff */
[----:B------:R-:W-:Y:S01]  /*5060*/  FFMA R21, R0, 1.925963033500011079e-08, R21 ;  /* 0x32a5706000157823 */ /* 0x000fe20000000015 */
[----:B------:R-:W-:Y:S01]  /*5070*/  FFMA.SAT R0, R38, R9, 0.5 ;  /* 0x3f00000026007423 */ /* 0x000fe20000002009 */
[----:B------:R-:W-:Y:S01]  /*5080*/  FADD R27, R10, -12583039 ;  /* 0xcb40007f0a1b7421 */ /* 0x000fe20000000000 */
[----:B------:R-:W-:Y:S01]  /*5090*/  MUFU.EX2 R18, R18 ;  /* 0x0000001200127308 */ /* 0x000fe20000000800 */
[----:B------:R-:W-:Y:S01]  /*50a0*/  SHF.L.U32 R6, R6, 0x17, RZ ;  /* 0x0000001706067819 */ /* 0x000fe200000006ff */
[----:B------:R-:W-:Y:S01]  /*50b0*/  FFMA.RM R13, R0, R7, 12582913 ;  /* 0x4b400001000d7423 */ /* 0x000fe20000004007 */
[----:B------:R-:W-:Y:S01]  /*50c0*/  SHF.L.U32 R0, R2, 0x17, RZ ;  /* 0x0000001702007819 */ /* 0x000fe200000006ff */
[----:B------:R-:W-:-:S02]  /*50d0*/  IMAD.SHL.U32 R2, R15, 0x800000, RZ ;  /* 0x008000000f027824 */ /* 0x000fc400078e00ff */
[----:B------:R-:W-:Y:S01]  /*50e0*/  FFMA.RM R15, R34, R7, 12582913 ;  /* 0x4b400001220f7423 */ /* 0x000fe20000004007 */
[----:B------:R-:W-:Y:S01]  /*50f0*/  FADD R25, R13, -12583039 ;  /* 0xcb40007f0d197421 */ /* 0x000fe20000000000 */
[----:B------:R-:W-:Y:S01]  /*5100*/  FFMA R27, R16, 1.4426950216293334961, -R27 ;  /* 0x3fb8aa3b101b7823 */ /* 0x000fe2000000081b */
[----:B-1----:R-:W-:Y:S01]  /*5110*/  FMUL R0, R0, R19 ;  /* 0x0000001300007220 */ /* 0x002fe20000400000 */
[----:B------:R-:W-:Y:S01]  /*5120*/  FADD R19, R15, -12583039 ;  /* 0xcb40007f0f137421 */ /* 0x000fe20000000000 */
[----:B------:R-:W-:Y:S01]  /*5130*/  FFMA R25, R38, 1.4426950216293334961, -R25 ;  /* 0x3fb8aa3b26197823 */ /* 0x000fe20000000819 */
[----:B------:R-:W-:Y:S01]  /*5140*/  FFMA R16, R16, 1.925963033500011079e-08, R27 ;  /* 0x32a5706010107823 */ /* 0x000fe2000000001b */
[----:B------:R-:W-:Y:S01]  /*5150*/  FADD R27, R14, -12583039 ;  /* 0xcb40007f0e1b7421 */ /* 0x000fe20000000000 */
[----:B------:R-:W-:Y:S01]  /*5160*/  FFMA R19, R40, 1.4426950216293334961, -R19 ;  /* 0x3fb8aa3b28137823 */ /* 0x000fe20000000813 */
[----:B------:R-:W-:Y:S01]  /*5170*/  FFMA R38, R38, 1.925963033500011079e-08, R25 ;  /* 0x32a5706026267823 */ /* 0x000fe20000000019 */
[----:B0-----:R-:W-:Y:S01]  /*5180*/  FMUL R3, R3, R26 ;  /* 0x0000001a03037220 */ /* 0x001fe20000400000 */
[----:B------:R0:W1:Y:S01]  /*5190*/  MUFU.EX2 R25, R32 ;  /* 0x0000002000197308 */ /* 0x0000620000000800 */
[----:B------:R-:W-:Y:S01]  /*51a0*/  FFMA R40, R40, 1.925963033500011079e-08, R19 ;  /* 0x32a5706028287823 */ /* 0x000fe20000000013 */
[----:B------:R-:W-:Y:S01]  /*51b0*/  FFMA.SAT R26, R24, R9, 0.5 ;  /* 0x3f000000181a7423 */ /* 0x000fe20000002009 */
[----:B------:R-:W-:Y:S01]  /*51c0*/  FFMA R27, R46, 1.4426950216293334961, -R27 ;  /* 0x3fb8aa3b2e1b7823 */ /* 0x000fe2000000081b */
[----:B------:R-:W-:-:S02]  /*51d0*/  SHF.L.U32 R13, R13, 0x17, RZ ;  /* 0x000000170d0d7819 */ /* 0x000fc400000006ff */
[----:B------:R-:W-:Y:S01]  /*51e0*/  SHF.L.U32 R15, R15, 0x17, RZ ;  /* 0x000000170f0f7819 */ /* 0x000fe200000006ff */
[----:B------:R-:W-:Y:S01]  /*51f0*/  FFMA R46, R46, 1.925963033500011079e-08, R27 ;  /* 0x32a570602e2e7823 */ /* 0x000fe2000000001b */
[----:B------:R-:W2:Y:S01]  /*5200*/  MUFU.EX2 R42, R42 ;  /* 0x0000002a002a7308 */ /* 0x000ea20000000800 */
[----:B0-----:R-:W-:-:S04]  /*5210*/  FFMA.SAT R32, R44, R9, 0.5 ;  /* 0x3f0000002c207423 */ /* 0x001fc80000002009 */
[----:B------:R-:W-:Y:S01]  /*5220*/  FFMA.RM R19, R32, R7, 12582913 ;  /* 0x4b40000120137423 */ /* 0x000fe20000004007 */
[----:B------:R-:W-:Y:S01]  /*5230*/  SHF.L.U32 R32, R11, 0x17, RZ ;  /* 0x000000170b207819 */ /* 0x000fe200000006ff */
[----:B------:R-:W-:Y:S01]  /*5240*/  IMAD.SHL.U32 R11, R10, 0x800000, RZ ;  /* 0x008000000a0b7824 */ /* 0x000fe200078e00ff */
[----:B------:R-:W0:Y:S01]  /*5250*/  MUFU.EX2 R17, R17 ;  /* 0x0000001100117308 */ /* 0x000e220000000800 */
[----:B-1----:R-:W-:Y:S01]  /*5260*/  FMUL R2, R2, R25 ;  /* 0x0000001902027220 */ /* 0x002fe20000400000 */
[C---:B------:R-:W-:Y:S01]  /*5270*/  FADD R25, R19.reuse, -12583039 ;  /* 0xcb40007f13197421 */ /* 0x040fe20000000000 */
[----:B------:R-:W-:-:S03]  /*5280*/  IMAD.SHL.U32 R19, R19, 0x800000, RZ ;  /* 0x0080000013137824 */ /* 0x000fc600078e00ff */
[C---:B------:R-:W-:Y:S02]  /*5290*/  FFMA R25, R44.reuse, 1.4426950216293334961, -R25 ;  /* 0x3fb8aa3b2c197823 */ /* 0x040fe40000000819 */
[----:B------:R-:W1:Y:S01]  /*52a0*/  MUFU.EX2 R21, R21 ;  /* 0x0000001500157308 */ /* 0x000e620000000800 */
[----:B--2---:R-:W-:Y:S01]  /*52b0*/  FMUL R5, R5, R42 ;  /* 0x0000002a05057220 */ /* 0x004fe20000400000 */
[----:B------:R-:W-:Y:S01]  /*52c0*/  FFMA R44, R44, 1.925963033500011079e-08, R25 ;  /* 0x32a570602c2c7823 */ /* 0x000fe20000000019 */
[----:B------:R-:W-:Y:S01]  /*52d0*/  FFMA.RM R25, R26, R7, 12582913 ;  /* 0x4b4000011a197423 */ /* 0x000fe20000004007 */
[----:B------:R-:W-:-:S03]  /*52e0*/  FFMA.SAT R26, R12, R9, 0.5 ;  /* 0x3f0000000c1a7423 */ /* 0x000fc60000002009 */
[C---:B------:R-:W-:Y:S01]  /*52f0*/  FADD R27, R25.reuse, -12583039 ;  /* 0xcb40007f191b7421 */ /* 0x040fe20000000000 */
[----:B------:R-:W-:Y:S01]  /*5300*/  FFMA.RM R26, R26, R7, 12582913 ;  /* 0x4b4000011a1a7423 */ /* 0x000fe20000004007 */
[----:B------:R-:W2:Y:S01]  /*5310*/  MUFU.EX2 R16, R16 ;  /* 0x0000001000107308 */ /* 0x000ea20000000800 */
[----:B0-----:R-:W-:Y:S01]  /*5320*/  FMUL R6, R6, R17 ;  /* 0x0000001106067220 */ /* 0x001fe20000400000 */
[----:B------:R-:W-:Y:S01]  /*5330*/  FFMA R27, R24, 1.4426950216293334961, -R27 ;  /* 0x3fb8aa3b181b7823 */ /* 0x000fe2000000081b */
[----:B------:R-:W-:Y:S01]  /*5340*/  IMAD.SHL.U32 R17, R14, 0x800000, RZ ;  /* 0x008000000e117824 */ /* 0x000fe200078e00ff */
[----:B------:R-:W-:Y:S02]  /*5350*/  SHF.L.U32 R25, R25, 0x17, RZ ;  /* 0x0000001719197819 */ /* 0x000fe400000006ff */
[----:B------:R-:W-:Y:S01]  /*5360*/  FFMA R27, R24, 1.925963033500011079e-08, R27 ;  /* 0x32a57060181b7823 */ /* 0x000fe2000000001b */
[----:B------:R-:W-:Y:S01]  /*5370*/  FFMA.SAT R24, R20, R9, 0.5 ;  /* 0x3f00000014187423 */ /* 0x000fe20000002009 */
[----:B------:R-:W-:Y:S03]  /*5380*/  MUFU.EX2 R38, R38 ;  /* 0x0000002600267308 */ /* 0x000fe60000000800 */
[----:B------:R-:W-:-:S04]  /*5390*/  FFMA.RM R24, R24, R7, 12582913 ;  /* 0x4b40000118187423 */ /* 0x000fc80000004007 */
[----:B------:R-:W-:Y:S01]  /*53a0*/  FADD R7, R24, -12583039 ;  /* 0xcb40007f18077421 */ /* 0x000fe20000000000 */
[----:B------:R-:W0:Y:S03]  /*53b0*/  MUFU.EX2 R46, R46 ;  /* 0x0000002e002e7308 */ /* 0x000e260000000800 */
[----:B------:R-:W-:Y:S01]  /*53c0*/  FFMA R9, R20, 1.4426950216293334961, -R7 ;  /* 0x3fb8aa3b14097823 */ /* 0x000fe20000000807 */
[----:B------:R-:W-:-:S03]  /*53d0*/  IMAD.SHL.U32 R7, R8, 0x800000, RZ ;  /* 0x0080000008077824 */ /* 0x000fc600078e00ff */
[----:B------:R-:W-:Y:S01]  /*53e0*/  FFMA R20, R20, 1.925963033500011079e-08, R9 ;  /* 0x32a5706014147823 */ /* 0x000fe20000000009 */
[----:B------:R-:W-:Y:S01]  /*53f0*/  FADD R9, RZ, R4 ;  /* 0x00000004ff097221 */ /* 0x000fe20000000000 */
[----:B------:R-:W-:Y:S01]  /*5400*/  FMUL R7, R7, R18 ;  /* 0x0000001207077220 */ /* 0x000fe20000400000 */
[----:B------:R-:W3:Y:S02]  /*5410*/  MUFU.EX2 R40, R40 ;  /* 0x0000002800287308 */ /* 0x000ee40000000800 */
[----:B------:R-:W-:-:S04]  /*5420*/  FADD R9, R9, R0 ;  /* 0x0000000009097221 */ /* 0x000fc80000000000 */
[----:B------:R-:W-:Y:S02]  /*5430*/  FADD R8, R9, R2 ;  /* 0x0000000209087221 */ /* 0x000fe40000000000 */
[----:B------:R-:W4:Y:S02]  /*5440*/  MUFU.EX2 R44, R44 ;  /* 0x0000002c002c7308 */ /* 0x000f240000000800 */
[----:B------:R-:W-:Y:S01]  /*5450*/  FADD R18, R8, R3 ;  /* 0x0000000308127221 */ /* 0x000fe20000000000 */
[----:B-1----:R-:W-:Y:S01]  /*5460*/  FMUL R8, R32, R21 ;  /* 0x0000001520087220 */ /* 0x002fe20000400000 */
[C---:B------:R-:W-:Y:S01]  /*5470*/  FADD R21, R26.reuse, -12583039 ;  /* 0xcb40007f1a157421 */ /* 0x040fe20000000000 */
[----:B------:R-:W-:Y:S01]  /*5480*/  SHF.L.U32 R26, R26, 0x17, RZ ;  /* 0x000000171a1a7819 */ /* 0x000fe200000006ff */
[----:B------:R-:W-:Y:S02]  /*5490*/  FADD R9, R18, R5 ;  /* 0x0000000512097221 */ /* 0x000fe40000000000 */
[----:B------:R-:W-:Y:S01]  /*54a0*/  FFMA R21, R12, 1.4426950216293334961, -R21 ;  /* 0x3fb8aa3b0c157823 */ /* 0x000fe20000000815 */
[----:B------:R-:W1:Y:S01]  /*54b0*/  MUFU.EX2 R32, R27 ;  /* 0x0000001b00207308 */ /* 0x000e620000000800 */
[----:B------:R-:W-:Y:S01]  /*54c0*/  FADD R10, R9, R6 ;  /* 0x00000006090a7221 */ /* 0x000fe20000000000 */
[----:B--2---:R-:W-:Y:S01]  /*54d0*/  FMUL R9, R11, R16 ;  /* 0x000000100b097220 */ /* 0x004fe20000400000 */
[----:B0-----:R-:W-:Y:S01]  /*54e0*/  FMUL R16, R17, R46 ;  /* 0x0000002e11107220 */ /* 0x001fe20000400000 */
[----:B---3--:R-:W-:Y:S01]  /*54f0*/  FMUL R17, R15, R40 ;  /* 0x000000280f117220 */ /* 0x008fe20000400000 */
[----:B------:R-:W-:Y:S01]  /*5500*/  FADD R11, R10, R7 ;  /* 0x000000070a0b7221 */ /* 0x000fe20000000000 */
[----:B------:R-:W-:Y:S01]  /*5510*/  FMUL R10, R13, R38 ;  /* 0x000000260d0a7220 */ /* 0x000fe20000400000 */
[----:B------:R-:W-:Y:S01]  /*5520*/  FFMA R13, R12, 1.925963033500011079e-08, R21 ;  /* 0x32a570600c0d7823 */ /* 0x000fe20000000015 */
[----:B------:R-:W0:Y:S01]  /*5530*/  MUFU.EX2 R20, R20 ;  /* 0x0000001400147308 */ /* 0x000e220000000800 */
[----:B------:R-:W-:Y:S01]  /*5540*/  FADD R14, R11, R8 ;  /* 0x000000080b0e7221 */ /* 0x000fe20000000000 */
[----:B----4-:R-:W-:Y:S01]  /*5550*/  FMUL R18, R19, R44 ;  /* 0x0000002c13127220 */ /* 0x010fe20000400000 */
[----:B------:R-:W-:-:S02]  /*5560*/  IMAD.SHL.U32 R21, R24, 0x800000, RZ ;  /* 0x0080000018157824 */ /* 0x000fc400078e00ff */
[----:B------:R-:W-:-:S03]  /*5570*/  FADD R11, R14, R9 ;  /* 0x000000090e0b7221 */ /* 0x000fc60000000000 */
[----:B------:R-:W2:Y:S01]  /*5580*/  MUFU.EX2 R13, R13 ;  /* 0x0000000d000d7308 */ /* 0x000ea20000000800 */
[----:B------:R-:W-:Y:S01]  /*5590*/  FADD R11, R11, R10 ;  /* 0x0000000a0b0b7221 */ /* 0x000fe20000000000 */
[----:B-1----:R-:W-:-:S03]  /*55a0*/  FMUL R19, R25, R32 ;  /* 0x0000002019137220 */ /* 0x002fc60000400000 */
[----:B------:R-:W-:-:S04]  /*55b0*/  FADD R12, R11, R16 ;  /* 0x000000100b0c7221 */ /* 0x000fc80000000000 */
[----:B------:R-:W-:Y:S01]  /*55c0*/  FADD R11, R12, R17 ;  /* 0x000000110c0b7221 */ /* 0x000fe20000000000 */
[----:B0-----:R-:W-:-:S03]  /*55d0*/  FMUL R21, R21, R20 ;  /* 0x0000001415157220 */ /* 0x001fc60000400000 */
[----:B------:R-:W-:-:S04]  /*55e0*/  FADD R12, R11, R18 ;  /* 0x000000120b0c7221 */ /* 0x000fc80000000000 */
[----:B------:R-:W-:Y:S01]  /*55f0*/  FADD R12, R12, R19 ;  /* 0x000000130c0c7221 */ /* 0x000fe20000000000 */
[----:B--2---:R-:W-:-:S03]  /*5600*/  FMUL R20, R26, R13 ;  /* 0x0000000d1a147220 */ /* 0x004fc60000400000 */
        /* <DEDUP_REMOVED lines=11> */
.L_x_3929:
        /* <DEDUP_REMOVED lines=11> */
[----:B0-----:R-:W-:Y:S05]  /*5770*/  CALL.REL.NOINC `($__internal_43_$__cuda_sm3x_div_rn_noftz_f32_slowpath) ;  /* 0x0000001c00c07944 */ /* 0x001fea0003c00000 */
[----:B------:R-:W-:-:S07]  /*5780*/  IMAD.MOV.U32 R14, RZ, RZ, R4 ;  /* 0x000000ffff0e7224 */ /* 0x000fce00078e0004 */
.L_x_3886:
[----:B------:R-:W-:Y:S05]  /*5790*/  BSYNC.RECONVERGENT B3 ;  /* 0x0000000000037941 */ /* 0x000fea0003800200 */
.L_x_3885:
        /* <DEDUP_REMOVED lines=11> */
[----:B0-----:R-:W-:Y:S05]  /*5850*/  CALL.REL.NOINC `($__internal_43_$__cuda_sm3x_div_rn_noftz_f32_slowpath) ;  /* 0x0000001c00887944 */ /* 0x001fea0003c00000 */
[----:B------:R-:W-:-:S07]  /*5860*/  IMAD.MOV.U32 R15, RZ, RZ, R4 ;  /* 0x000000ffff0f7224 */ /* 0x000fce00078e0004 */
.L_x_3888:
[----:B------:R-:W-:Y:S05]  /*5870*/  BSYNC.RECONVERGENT B3 ;  /* 0x0000000000037941 */ /* 0x000fea0003800200 */
.L_x_3887:
        /* <DEDUP_REMOVED lines=13> */
.L_x_3890:
[----:B------:R-:W-:Y:S05]  /*5950*/  BSYNC.RECONVERGENT B3 ;  /* 0x0000000000037941 */ /* 0x000fea0003800200 */
.L_x_3889:
        /* <DEDUP_REMOVED lines=13> */
.L_x_3892:
[----:B------:R-:W-:Y:S05]  /*5a30*/  BSYNC.RECONVERGENT B3 ;  /* 0x0000000000037941 */ /* 0x000fea0003800200 */
.L_x_3891:
        /* <DEDUP_REMOVED lines=13> */
.L_x_3894:
[----:B------:R-:W-:Y:S05]  /*5b10*/  BSYNC.RECONVERGENT B3 ;  /* 0x0000000000037941 */ /* 0x000fea0003800200 */
.L_x_3893:
        /* <DEDUP_REMOVED lines=13> */
.L_x_3896:
[----:B------:R-:W-:Y:S05]  /*5bf0*/  BSYNC.RECONVERGENT B3 ;  /* 0x0000000000037941 */ /* 0x000fea0003800200 */
.L_x_3895:
        /* <DEDUP_REMOVED lines=13> */
.L_x_3898:
[----:B------:R-:W-:Y:S05]  /*5cd0*/  BSYNC.RECONVERGENT B3 ;  /* 0x0000000000037941 */ /* 0x000fea0003800200 */
.L_x_3897:
        /* <DEDUP_REMOVED lines=13> */
.L_x_3900:
[----:B------:R-:W-:Y:S05]  /*5db0*/  BSYNC.RECONVERGENT B3 ;  /* 0x0000000000037941 */ /* 0x000fea0003800200 */
.L_x_3899:
        /* <DEDUP_REMOVED lines=13> */
.L_x_3902:
[----:B------:R-:W-:Y:S05]  /*5e90*/  BSYNC.RECONVERGENT B3 ;  /* 0x0000000000037941 */ /* 0x000fea0003800200 */
.L_x_3901:
        /* <DEDUP_REMOVED lines=13> */
.L_x_3904:
[----:B------:R-:W-:Y:S05]  /*5f70*/  BSYNC.RECONVERGENT B3 ;  /* 0x0000000000037941 */ /* 0x000fea0003800200 */
.L_x_3903:
        /* <DEDUP_REMOVED lines=13> */
.L_x_3906:
[----:B------:R-:W-:Y:S05]  /*6050*/  BSYNC.RECONVERGENT B3 ;  /* 0x0000000000037941 */ /* 0x000fea0003800200 */
.L_x_3905:
        /* <DEDUP_REMOVED lines=13> */
.L_x_3908:
[----:B------:R-:W-:Y:S05]  /*6130*/  BSYNC.RECONVERGENT B3 ;  /* 0x0000000000037941 */ /* 0x000fea0003800200 */
.L_x_3907:
        /* <DEDUP_REMOVED lines=13> */
.L_x_3910:
[----:B------:R-:W-:Y:S05]  /*6210*/  BSYNC.RECONVERGENT B3 ;  /* 0x0000000000037941 */ /* 0x000fea0003800200 */
.L_x_3909:
        /* <DEDUP_REMOVED lines=13> */
.L_x_3912:
[----:B------:R-:W-:Y:S05]  /*62f0*/  BSYNC.RECONVERGENT B3 ;  /* 0x0000000000037941 */ /* 0x000fea0003800200 */
.L_x_3911:
        /* <DEDUP_REMOVED lines=13> */
.L_x_3914:
[----:B------:R-:W-:Y:S05]  /*63d0*/  BSYNC.RECONVERGENT B3 ;  /* 0x0000000000037941 */ /* 0x000fea0003800200 */
.L_x_3913:
        /* <DEDUP_REMOVED lines=13> */
.L_x_3916:
[----:B------:R-:W-:Y:S05]  /*64b0*/  BSYNC.RECONVERGENT B3 ;  /* 0x0000000000037941 */ /* 0x000fea0003800200 */
.L_x_3915:
        /* <DEDUP_REMOVED lines=53> */
[----:B------:R2:W-:Y:S01]  /*6810*/  STG.E desc[UR28][R12.64+0x780], R25 ;  /* 0x000780190c007986 */ /* 0x0005e2000c10191c */
[----:B------:R-:W-:Y:S05]  /*6820*/  @!P0 BRA `(.L_x_3917) ;  /* 0xffffff9800a48947 */ /* 0x000fea000383ffff */
[----:B------:R-:W-:Y:S05]  /*6830*/  BSYNC B0 ;  /* 0x0000000000007941 */ /* 0x000fea0003800000 */
.L_x_3883:
[----:B------:R-:W-:Y:S05]  /*6840*/  EXIT ;  /* 0x000000000000794d */ /* 0x000fea0003800000 */
.L_x_3884:
[----:B------:R-:W-:Y:S01]  /*6850*/  HFMA2 R11, -RZ, RZ, 0, 1.847743988037109375e-06 ;  /* 0x0000001fff0b7431 */ /* 0x000fe200000001ff */
[----:B------:R-:W-:Y:S01]  /*6860*/  BSSY B1, `(.L_x_3918) ;  /* 0x0000006000017945 */ /* 0x000fe20003800000 */
[----:B------:R-:W-:Y:S02]  /*6870*/  IMAD.MOV.U32 R12, RZ, RZ, 0x10 ;  /* 0x00000010ff0c7424 */ /* 0x000fe400078e00ff */
[----:B------:R-:W-:-:S07]  /*6880*/  IMAD.MOV.U32 R15, RZ, RZ, -0x1 ;  /* 0xffffffffff0f7424 */ /* 0x000fce00078e00ff */
[----:B------:R-:W-:Y:S05]  /*6890*/  WARPSYNC.COLLECTIVE R15, `(.L_x_3919) ;  /* 0x000000000f087348 */ /* 0x000fea0003c00000 */
[----:B------:R0:W1:Y:S02]  /*68a0*/  SHFL.BFLY P6, R14, R13, R12, R11 ;  /* 0x0c00000c0d0e7389 */ /* 0x00006400000c000b */
[----:B01----:R-:W-:Y:S05]  /*68b0*/  ENDCOLLECTIVE ;  /* 0x000000000000791b */ /* 0x003fea0003800000 */
.L_x_3919:
[----:B------:R-:W-:Y:S05]  /*68c0*/  BSYNC B1 ;  /* 0x0000000000017941 */ /* 0x000fea0003800000 */
.L_x_3918:
[----:B------:R-:W-:Y:S01]  /*68d0*/  FMNMX R13, R13, R14, !PT ;  /* 0x0000000e0d0d7209 */ /* 0x000fe20007800000 */
[----:B------:R-:W-:Y:S01]  /*68e0*/  IMAD.MOV.U32 R11, RZ, RZ, 0x1f ;  /* 0x0000001fff0b7424 */ /* 0x000fe200078e00ff */
[----:B------:R-:W-:Y:S02]  /*68f0*/  MOV R12, 0x8 ;  /* 0x00000008000c7802 */ /* 0x000fe40000000f00 */
[----:B------:R-:W-:-:S07]  /*6900*/  MOV R15, 0xffffffff ;  /* 0xffffffff000f7802 */ /* 0x000fce0000000f00 */
[----:B------:R-:W-:Y:S05]  /*6910*/  WARPSYNC.COLLECTIVE R15, `(.L_x_3920) ;  /* 0x000000000f087348 */ /* 0x000fea0003c00000 */
[----:B------:R0:W1:Y:S02]  /*6920*/  SHFL.BFLY P6, R14, R13, R12, R11 ;  /* 0x0c00000c0d0e7389 */ /* 0x00006400000c000b */
[----:B01----:R-:W-:Y:S05]  /*6930*/  ENDCOLLECTIVE ;  /* 0x000000000000791b */ /* 0x003fea0003800000 */
.L_x_3920:
[----:B------:R-:W-:Y:S01]  /*6940*/  HFMA2 R12, -RZ, RZ, 0, 2.384185791015625e-07 ;  /* 0x00000004ff0c7431 */ /* 0x000fe200000001ff */
[----:B------:R-:W-:-:S05]  /*6950*/  FMNMX R0, R13, R14, !PT ;  /* 0x0000000e0d007209 */ /* 0x000fca0007800000 */
[----:B------:R-:W-:-:S07]  /*6960*/  IMAD.MOV.U32 R13, RZ, RZ, R0 ;  /* 0x000000ffff0d7224 */ /* 0x000fce00078e0000 */
[----:B------:R-:W-:Y:S05]  /*6970*/  WARPSYNC.COLLECTIVE R15, `(.L_x_3921) ;  /* 0x000000000f087348 */ /* 0x000fea0003c00000 */
[----:B------:R0:W1:Y:S02]  /*6980*/  SHFL.BFLY P6, R14, R13, R12, R11 ;  /* 0x0c00000c0d0e7389 */ /* 0x00006400000c000b */
[----:B01----:R-:W-:Y:S05]  /*6990*/  ENDCOLLECTIVE ;  /* 0x000000000000791b */ /* 0x003fea0003800000 */
.L_x_3921:
[----:B------:R-:W-:Y:S02]  /*69a0*/  MOV R12, 0x2 ;  /* 0x00000002000c7802 */ /* 0x000fe40000000f00 */
[----:B------:R-:W-:-:S05]  /*69b0*/  FMNMX R2, R0, R14, !PT ;  /* 0x0000000e00027209 */ /* 0x000fca0007800000 */
[----:B------:R-:W-:-:S07]  /*69c0*/  IMAD.MOV.U32 R13, RZ, RZ, R2 ;  /* 0x000000ffff0d7224 */ /* 0x000fce00078e0002 */
[----:B------:R-:W-:Y:S05]  /*69d0*/  WARPSYNC.COLLECTIVE R15, `(.L_x_3922) ;  /* 0x000000000f087348 */ /* 0x000fea0003c00000 */
[----:B------:R0:W1:Y:S02]  /*69e0*/  SHFL.BFLY P6, R14, R13, R12, R11 ;  /* 0x0c00000c0d0e7389 */ /* 0x00006400000c000b */
[----:B01----:R-:W-:Y:S05]  /*69f0*/  ENDCOLLECTIVE ;  /* 0x000000000000791b */ /* 0x003fea0003800000 */
.L_x_3922:
[----:B------:R-:W-:Y:S01]  /*6a00*/  HFMA2 R12, -RZ, RZ, 0, 5.9604644775390625e-08 ;  /* 0x00000001ff0c7431 */ /* 0x000fe200000001ff */
[----:B------:R-:W-:-:S05]  /*6a10*/  FMNMX R3, R2, R14, !PT ;  /* 0x0000000e02037209 */ /* 0x000fca0007800000 */
[----:B------:R-:W-:-:S07]  /*6a20*/  IMAD.MOV.U32 R13, RZ, RZ, R3 ;  /* 0x000000ffff0d7224 */ /* 0x000fce00078e0003 */
[----:B------:R-:W-:Y:S05]  /*6a30*/  WARPSYNC.COLLECTIVE R15, `(.L_x_3923) ;  /* 0x000000000f087348 */ /* 0x000fea0003c00000 */
[----:B------:R0:W1:Y:S02]  /*6a40*/  SHFL.BFLY P6, R14, R13, R12, R11 ;  /* 0x0c00000c0d0e7389 */ /* 0x00006400000c000b */
[----:B01----:R-:W-:Y:S05]  /*6a50*/  ENDCOLLECTIVE ;  /* 0x000000000000791b */ /* 0x003fea0003800000 */
.L_x_3923:
        /* <DEDUP_REMOVED lines=22> */
[----:B------:R-:W-:Y:S01]  /*6bc0*/  FFMA.SAT R15, R10, R11, 0.5 ;  /* 0x3f0000000a0f7423 */ /* 0x000fe2000000200b */
[----:B------:R-:W-:-:S02]  /*6bd0*/  IMAD.SHL.U32 R4, R13, 0x800000, RZ ;  /* 0x008000000d047824 */ /* 0x000fc400078e00ff */
[-C--:B------:R-:W-:Y:S01]  /*6be0*/  FFMA.SAT R17, R2, R11.reuse, 0.5 ;  /* 0x3f00000002117423 */ /* 0x080fe2000000200b */
[----:B------:R-:W-:Y:S01]  /*6bf0*/  FFMA R9, R0, 1.4426950216293334961, -R9 ;  /* 0x3fb8aa3b00097823 */ /* 0x000fe20000000809 */
[-C--:B------:R-:W-:Y:S01]  /*6c00*/  FFMA.RM R15, R15, R12.reuse, 12582913 ;  /* 0x4b4000010f0f7423 */ /* 0x080fe2000000400c */
[-C--:B------:R-:W-:Y:S01]  /*6c10*/  FFMA.SAT R19, R40, R11.reuse, 0.5 ;  /* 0x3f00000028137423 */ /* 0x080fe2000000200b */
[-C--:B------:R-:W-:Y:S01]  /*6c20*/  FFMA.RM R17, R17, R12.reuse, 12582913 ;  /* 0x4b40000111117423 */ /* 0x080fe2000000400c */
[----:B------:R-:W-:Y:S01]  /*6c30*/  FFMA R9, R0, 1.925963033500011079e-08, R9 ;  /* 0x32a5706000097823 */ /* 0x000fe20000000009 */
[C---:B------:R-:W-:Y:S01]  /*6c40*/  FADD R13, R15.reuse, -12583039 ;  /* 0xcb40007f0f0d7421 */ /* 0x040fe20000000000 */
[----:B------:R-:W-:Y:S01]  /*6c50*/  SHF.L.U32 R0, R15, 0x17, RZ ;  /* 0x000000170f007819 */ /* 0x000fe200000006ff */
[-C--:B------:R-:W-:Y:S01]  /*6c60*/  FFMA.SAT R15, R3, R11.reuse, 0.5 ;  /* 0x3f000000030f7423 */ /* 0x080fe2000000200b */
[-C--:B------:R-:W-:Y:S01]  /*6c70*/  FFMA.RM R19, R19, R12.reuse, 12582913 ;  /* 0x4b40000113137423 */ /* 0x080fe2000000400c */
[----:B------:R-:W-:Y:S01]  /*6c80*/  FFMA R13, R10, 1.4426950216293334961, -R13 ;  /* 0x3fb8aa3b0a0d7823 */ /* 0x000fe2000000080d */
[----:B------:R-:W0:Y:S01]  /*6c90*/  MUFU.EX2 R9, R9 ;  /* 0x0000000900097308 */ /* 0x000e220000000800 */
[----:B------:R-:W-:Y:S01]  /*6ca0*/  FFMA.RM R15, R15, R12, 12582913 ;  /* 0x4b4000010f0f7423 */ /* 0x000fe2000000400c */
[----:B------:R-:W-:Y:S01]  /*6cb0*/  FFMA.SAT R21, R24, R11, 0.5 ;  /* 0x3f00000018157423 */ /* 0x000fe2000000200b */
[----:B------:R-:W-:-:S02]  /*6cc0*/  FFMA R13, R10, 1.925963033500011079e-08, R13 ;  /* 0x32a570600a0d7823 */ /* 0x000fc4000000000d */
[----:B------:R-:W-:Y:S01]  /*6cd0*/  FADD R10, R15, -12583039 ;  /* 0xcb40007f0f0a7421 */ /* 0x000fe20000000000 */
[----:B------:R-:W-:-:S03]  /*6ce0*/  FFMA.RM R21, R21, R12, 12582913 ;  /* 0x4b40000115157423 */ /* 0x000fc6000000400c */
[----:B------:R-:W1:Y:S01]  /*6cf0*/  MUFU.EX2 R13, R13 ;  /* 0x0000000d000d7308 */ /* 0x000e620000000800 */
[----:B------:R-:W-:-:S04]  /*6d00*/  FFMA R10, R3, 1.4426950216293334961, -R10 ;  /* 0x3fb8aa3b030a7823 */ /* 0x000fc8000000080a */
[----:B------:R-:W-:Y:S01]  /*6d10*/  FFMA R10, R3, 1.925963033500011079e-08, R10 ;  /* 0x32a57060030a7823 */ /* 0x000fe2000000000a */
[----:B------:R-:W-:Y:S01]  /*6d20*/  SHF.L.U32 R3, R15, 0x17, RZ ;  /* 0x000000170f037819 */ /* 0x000fe200000006ff */
[----:B------:R-:W-:Y:S01]  /*6d30*/  FFMA.SAT R15, R7, R11, 0.5 ;  /* 0x3f000000070f7423 */ /* 0x000fe2000000200b */
[----:B0-----:R-:W-:Y:S01]  /*6d40*/  FMUL R4, R4, R9 ;  /* 0x0000000904047220 */ /* 0x001fe20000400000 */
[----:B------:R-:W-:Y:S02]  /*6d50*/  FADD R9, R17, -12583039 ;  /* 0xcb40007f11097421 */ /* 0x000fe40000000000 */
[----:B------:R-:W0:Y:S01]  /*6d60*/  MUFU.EX2 R10, R10 ;  /* 0x0000000a000a7308 */ /* 0x000e220000000800 */
[----:B------:R-:W-:Y:S01]  /*6d70*/  FFMA.RM R15, R15, R12, 12582913 ;  /* 0x4b4000010f0f7423 */ /* 0x000fe2000000400c */
[----:B------:R-:W-:-:S04]  /*6d80*/  FFMA R9, R2, 1.4426950216293334961, -R9 ;  /* 0x3fb8aa3b02097823 */ /* 0x000fc80000000809 */
[----:B------:R-:W-:Y:S01]  /*6d90*/  FFMA R9, R2, 1.925963033500011079e-08, R9 ;  /* 0x32a5706002097823 */ /* 0x000fe20000000009 */
[----:B-1----:R-:W-:Y:S01]  /*6da0*/  FMUL R0, R0, R13 ;  /* 0x0000000d00007220 */ /* 0x002fe20000400000 */
[-C--:B------:R-:W-:Y:S01]  /*6db0*/  FFMA.SAT R13, R5, R11.reuse, 0.5 ;  /* 0x3f000000050d7423 */ /* 0x080fe2000000200b */
[----:B------:R-:W-:Y:S02]  /*6dc0*/  IMAD.SHL.U32 R2, R17, 0x800000, RZ ;  /* 0x0080000011027824 */ /* 0x000fe400078e00ff */
[----:B------:R-:W-:Y:S01]  /*6dd0*/  FFMA.SAT R17, R38, R11, 0.5 ;  /* 0x3f00000026117423 */ /* 0x000fe2000000200b */
[----:B------:R-:W1:Y:S01]  /*6de0*/  MUFU.EX2 R9, R9 ;  /* 0x0000000900097308 */ /* 0x000e620000000800 */
[-C--:B------:R-:W-:Y:S02]  /*6df0*/  FFMA.RM R13, R13, R12.reuse, 12582913 ;  /* 0x4b4000010d0d7423 */ /* 0x080fe4000000400c */
[----:B------:R-:W-:Y:S02]  /*6e00*/  FFMA.RM R17, R17, R12, 12582913 ;  /* 0x4b40000111117423 */ /* 0x000fe4000000400c */
[----:B------:R-:W-:Y:S01]  /*6e10*/  FADD R18, R13, -12583039 ;  /* 0xcb40007f0d127421 */ /* 0x000fe20000000000 */
[----:B0-----:R-:W-:Y:S01]  /*6e20*/  FMUL R3, R3, R10 ;  /* 0x0000000a03037220 */ /* 0x001fe20000400000 */
[----:B------:R-:W-:-:S02]  /*6e30*/  FADD R10, R15, -12583039 ;  /* 0xcb40007f0f0a7421 */ /* 0x000fc40000000000 */
[----:B------:R-:W-:Y:S02]  /*6e40*/  FFMA R18, R5, 1.4426950216293334961, -R18 ;  /* 0x3fb8aa3b05127823 */ /* 0x000fe40000000812 */
[----:B------:R-:W-:Y:S02]  /*6e50*/  FFMA R10, R7, 1.4426950216293334961, -R10 ;  /* 0x3fb8aa3b070a7823 */ /* 0x000fe4000000080a */
[----:B------:R-:W-:Y:S01]  /*6e60*/  FFMA R18, R5, 1.925963033500011079e-08, R18 ;  /* 0x32a5706005127823 */ /* 0x000fe20000000012 */
[----:B------:R-:W-:Y:S02]  /*6e70*/  IMAD.SHL.U32 R5, R13, 0x800000, RZ ;  /* 0x008000000d057824 */ /* 0x000fe400078e00ff */
[----:B------:R-:W-:Y:S01]  /*6e80*/  FFMA R10, R7, 1.925963033500011079e-08, R10 ;  /* 0x32a57060070a7823 */ /* 0x000fe2000000000a */
[----:B------:R-:W-:Y:S02]  /*6e90*/  IMAD.SHL.U32 R7, R15, 0x800000, RZ ;  /* 0x008000000f077824 */ /* 0x000fe400078e00ff */
[----:B-1----:R-:W-:Y:S01]  /*6ea0*/  FMUL R2, R2, R9 ;  /* 0x0000000902027220 */ /* 0x002fe20000400000 */
[-C--:B------:R-:W-:Y:S01]  /*6eb0*/  FFMA.SAT R9, R6, R11.reuse, 0.5 ;  /* 0x3f00000006097423 */ /* 0x080fe2000000200b */
[----:B------:R-:W-:Y:S01]  /*6ec0*/  FFMA.SAT R15, R16, R11, 0.5 ;  /* 0x3f000000100f7423 */ /* 0x000fe2000000200b */
[----:B------:R-:W0:Y:S02]  /*6ed0*/  MUFU.EX2 R18, R18 ;  /* 0x0000001200127308 */ /* 0x000e240000000800 */
[-C--:B------:R-:W-:Y:S01]  /*6ee0*/  FFMA.RM R9, R9, R12.reuse, 12582913 ;  /* 0x4b40000109097423 */ /* 0x080fe2000000400c */
[----:B------:R-:W-:-:S03]  /*6ef0*/  FFMA.RM R15, R15, R12, 12582913 ;  /* 0x4b4000010f0f7423 */ /* 0x000fc6000000400c */
[----:B------:R-:W-:Y:S02]  /*6f00*/  FADD R13, R9, -12583039 ;  /* 0xcb40007f090d7421 */ /* 0x000fe40000000000 */
[----:B------:R-:W1:Y:S02]  /*6f10*/  MUFU.EX2 R10, R10 ;  /* 0x0000000a000a7308 */ /* 0x000e640000000800 */
[----:B------:R-:W-:-:S04]  /*6f20*/  FFMA R13, R6, 1.4426950216293334961, -R13 ;  /* 0x3fb8aa3b060d7823 */ /* 0x000fc8000000080d */
[----:B------:R-:W-:Y:S01]  /*6f30*/  FFMA R13, R6, 1.925963033500011079e-08, R13 ;  /* 0x32a57060060d7823 */ /* 0x000fe2000000000d */
[----:B------:R-:W-:Y:S01]  /*6f40*/  SHF.L.U32 R6, R9, 0x17, RZ ;  /* 0x0000001709067819 */ /* 0x000fe200000006ff */
[----:B------:R-:W-:Y:S01]  /*6f50*/  FFMA.SAT R9, R8, R11, 0.5 ;  /* 0x3f00000008097423 */ /* 0x000fe2000000200b */
[----:B0-----:R-:W-:-:S03]  /*6f60*/  FMUL R5, R5, R18 ;  /* 0x0000001205057220 */ /* 0x001fc60000400000 */
        /* <DEDUP_REMOVED lines=35> */
[----:B------:R-:W-:-:S04]  /*71a0*/  FFMA R13, R40, 1.925963033500011079e-08, R13 ;  /* 0x32a57060280d7823 */ /* 0x000fc8000000000d */
[----:B------:R0:W1:Y:S02]  /*71b0*/  MUFU.EX2 R18, R13 ;  /* 0x0000000d00127308 */ /* 0x0000640000000800 */
[----:B0-----:R-:W-:-:S04]  /*71c0*/  FADD R13, R21, -12583039 ;  /* 0xcb40007f150d7421 */ /* 0x001fc80000000000 */
[C---:B------:R-:W-:Y:S01]  /*71d0*/  FFMA R13, R24.reuse, 1.4426950216293334961, -R13 ;  /* 0x3fb8aa3b180d7823 */ /* 0x040fe2000000080d */
[----:B-1----:R-:W-:Y:S01]  /*71e0*/  FMUL R17, R19, R18 ;  /* 0x0000001213117220 */ /* 0x002fe20000400000 */
[C---:B------:R-:W-:Y:S01]  /*71f0*/  FADD R19, R15.reuse, -12583039 ;  /* 0xcb40007f0f137421 */ /* 0x040fe20000000000 */
[----:B------:R-:W-:Y:S02]  /*7200*/  IMAD.SHL.U32 R15, R15, 0x800000, RZ ;  /* 0x008000000f0f7824 */ /* 0x000fe400078e00ff */
[----:B------:R-:W-:Y:S01]  /*7210*/  FFMA R13, R24, 1.925963033500011079e-08, R13 ;  /* 0x32a57060180d7823 */ /* 0x000fe2000000000d */
[----:B------:R-:W-:-:S04]  /*7220*/  FFMA R19, R44, 1.4426950216293334961, -R19 ;  /* 0x3fb8aa3b2c137823 */ /* 0x000fc80000000813 */
[----:B------:R-:W-:-:S04]  /*7230*/  FFMA R19, R44, 1.925963033500011079e-08, R19 ;  /* 0x32a570602c137823 */ /* 0x000fc80000000013 */
[----:B------:R0:W1:Y:S02]  /*7240*/  MUFU.EX2 R18, R19 ;  /* 0x0000001300127308 */ /* 0x0000640000000800 */
[----:B0-----:R-:W-:Y:S01]  /*7250*/  SHF.L.U32 R19, R21, 0x17, RZ ;  /* 0x0000001715137819 */ /* 0x001fe200000006ff */
        /* <DEDUP_REMOVED lines=19> */
[----:B------:R-:W2:Y:S01]  /*7390*/  MUFU.EX2 R25, R25 ;  /* 0x0000001900197308 */ /* 0x000ea20000000800 */
[----:B0-----:R-:W-:Y:S01]  /*73a0*/  FMUL R21, R15, R20 ;  /* 0x000000140f157220 */ /* 0x001fe20000400000 */
[----:B------:R-:W-:Y:S02]  /*73b0*/  IMAD.MOV.U32 R15, RZ, RZ, -0x1 ;  /* 0xffffffffff0f7424 */ /* 0x000fe400078e00ff */
        /* <DEDUP_REMOVED lines=19> */
.L_x_3924:
[----:B------:R-:W-:Y:S02]  /*74f0*/  IMAD.MOV.U32 R12, RZ, RZ, 0x8 ;  /* 0x00000008ff0c7424 */ /* 0x000fe400078e00ff */
[----:B------:R-:W-:-:S05]  /*7500*/  FADD R24, R13, R14 ;  /* 0x0000000e0d187221 */ /* 0x000fca0000000000 */
[----:B------:R-:W-:-:S07]  /*7510*/  MOV R13, R24 ;  /* 0x00000018000d7202 */ /* 0x000fce0000000f00 */
[----:B------:R-:W-:Y:S05]  /*7520*/  WARPSYNC.COLLECTIVE R15, `(.L_x_3925) ;  /* 0x000000000f087348 */ /* 0x000fea0003c00000 */
[----:B------:R0:W1:Y:S02]  /*7530*/  SHFL.BFLY P6, R14, R13, R12, R11 ;  /* 0x0c00000c0d0e7389 */ /* 0x00006400000c000b */
[----:B01----:R-:W-:Y:S05]  /*7540*/  ENDCOLLECTIVE ;  /* 0x000000000000791b */ /* 0x003fea0003800000 */
.L_x_3925:
[----:B------:R-:W-:Y:S02]  /*7550*/  IMAD.MOV.U32 R12, RZ, RZ, 0x4 ;  /* 0x00000004ff0c7424 */ /* 0x000fe400078e00ff */
[----:B------:R-:W-:-:S05]  /*7560*/  FADD R25, R24, R14 ;  /* 0x0000000e18197221 */ /* 0x000fca0000000000 */
[----:B------:R-:W-:-:S07]  /*7570*/  MOV R13, R25 ;  /* 0x00000019000d7202 */ /* 0x000fce0000000f00 */
[----:B------:R-:W-:Y:S05]  /*7580*/  WARPSYNC.COLLECTIVE R15, `(.L_x_3926) ;  /* 0x000000000f087348 */ /* 0x000fea0003c00000 */
[----:B------:R0:W1:Y:S02]  /*7590*/  SHFL.BFLY P6, R14, R13, R12, R11 ;  /* 0x0c00000c0d0e7389 */ /* 0x00006400000c000b */
[----:B01----:R-:W-:Y:S05]  /*75a0*/  ENDCOLLECTIVE ;  /* 0x000000000000791b */ /* 0x003fea0003800000 */
.L_x_3926:
[----:B------:R-:W-:Y:S02]  /*75b0*/  IMAD.MOV.U32 R12, RZ, RZ, 0x2 ;  /* 0x00000002ff0c7424 */ /* 0x000fe400078e00ff */
[----:B------:R-:W-:-:S05]  /*75c0*/  FADD R26, R25, R14 ;  /* 0x0000000e191a7221 */ /* 0x000fca0000000000 */
[----:B------:R-:W-:-:S07]  /*75d0*/  MOV R13, R26 ;  /* 0x0000001a000d7202 */ /* 0x000fce0000000f00 */
[----:B------:R-:W-:Y:S05]  /*75e0*/  WARPSYNC.COLLECTIVE R15, `(.L_x_3927) ;  /* 0x000000000f087348 */ /* 0x000fea0003c00000 */
[----:B------:R0:W1:Y:S02]  /*75f0*/  SHFL.BFLY P6, R14, R13, R12, R11 ;  /* 0x0c00000c0d0e7389 */ /* 0x00006400000c000b */
[----:B01----:R-:W-:Y:S05]  /*7600*/  ENDCOLLECTIVE ;  /* 0x000000000000791b */ /* 0x003fea0003800000 */
.L_x_3927:
[----:B------:R-:W-:Y:S02]  /*7610*/  IMAD.MOV.U32 R12, RZ, RZ, 0x1 ;  /* 0x00000001ff0c7424 */ /* 0x000fe400078e00ff */
[----:B------:R-:W-:-:S05]  /*7620*/  FADD R27, R26, R14 ;  /* 0x0000000e1a1b7221 */ /* 0x000fca0000000000 */
[----:B------:R-:W-:-:S07]  /*7630*/  MOV R13, R27 ;  /* 0x0000001b000d7202 */ /* 0x000fce0000000f00 */
[----:B------:R-:W-:Y:S05]  /*7640*/  WARPSYNC.COLLECTIVE R15, `(.L_x_3928) ;  /* 0x000000000f087348 */ /* 0x000fea0003c00000 */
[----:B------:R0:W1:Y:S02]  /*7650*/  SHFL.BFLY P6, R14, R13, R12, R11 ;  /* 0x0c00000c0d0e7389 */ /* 0x00006400000c000b */
[----:B01----:R-:W-:Y:S05]  /*7660*/  ENDCOLLECTIVE ;  /* 0x000000000000791b */ /* 0x003fea0003800000 */
.L_x_3928:
[----:B------:R-:W-:Y:S05]  /*7670*/  BRA `(.L_x_3929) ;  /* 0xffffffe000107947 */ /* 0x000fea000383ffff */
        .weak           $__internal_43_$__cuda_sm3x_div_rn_noftz_f32_slowpath
        .type           $__internal_43_$__cuda_sm3x_div_rn_noftz_f32_slowpath,@function
        .size           $__internal_43_$__cuda_sm3x_div_rn_noftz_f32_slowpath,(.L_x_37420 - $__internal_43_$__cuda_sm3x_div_rn_noftz_f32_slowpath)
$__internal_43_$__cuda_sm3x_div_rn_noftz_f32_slowpath:
        /* <DEDUP_REMOVED lines=35> */
.L_x_3931:
        /* <DEDUP_REMOVED lines=51> */
.L_x_3938:
[----:B------:R-:W-:-:S04]  /*7be0*/  LOP3.LUT R4, R4, 0x80000000, RZ, 0xc0, !PT ;  /* 0x8000000004047812 */ /* 0x000fc800078ec0ff */
[----:B------:R-:W-:Y:S01]  /*7bf0*/  LOP3.LUT R4, R4, 0x7f800000, RZ, 0xfc, !PT ;  /* 0x7f80000004047812 */ /* 0x000fe200078efcff */
[----:B------:R-:W-:Y:S06]  /*7c00*/  BRA `(.L_x_3939) ;  /* 0x0000000000047947 */ /* 0x000fec0003800000 */
.L_x_3937:
[----:B------:R-:W-:-:S07]  /*7c10*/  IMAD R4, R33, 0x800000, R4 ;  /* 0x0080000021047824 */ /* 0x000fce00078e0204 */
.L_x_3939:
[----:B------:R-:W-:Y:S05]  /*7c20*/  BSYNC.RECONVERGENT B2 ;  /* 0x0000000000027941 */ /* 0x000fea0003800200 */
.L_x_3936:
[----:B------:R-:W-:Y:S05]  /*7c30*/  BRA `(.L_x_3940) ;  /* 0x0000000000207947 */ /* 0x000fea0003800000 */
.L_x_3935:
[----:B------:R-:W-:-:S04]  /*7c40*/  LOP3.LUT R4, R25, 0x80000000, R4, 0x48, !PT ;  /* 0x8000000019047812 */ /* 0x000fc800078e4804 */
[----:B------:R-:W-:Y:S01]  /*7c50*/  LOP3.LUT R4, R4, 0x7f800000, RZ, 0xfc, !PT ;  /* 0x7f80000004047812 */ /* 0x000fe200078efcff */
[----:B------:R-:W-:Y:S06]  /*7c60*/  BRA `(.L_x_3940) ;  /* 0x0000000000147947 */ /* 0x000fec0003800000 */
.L_x_3934:
[----:B------:R-:W-:Y:S01]  /*7c70*/  LOP3.LUT R4, R25, 0x80000000, R4, 0x48, !PT ;  /* 0x8000000019047812 */ /* 0x000fe200078e4804 */
[----:B------:R-:W-:Y:S06]  /*7c80*/  BRA `(.L_x_3940) ;  /* 0x00000000000c7947 */ /* 0x000fec0003800000 */
.L_x_3933:
[----:B------:R-:W0:Y:S01]  /*7c90*/  MUFU.RSQ R4, -QNAN ;  /* 0xffc0000000047908 */ /* 0x000e220000001400 */
[----:B------:R-:W-:Y:S05]  /*7ca0*/  BRA `(.L_x_3940) ;  /* 0x0000000000047947 */ /* 0x000fea0003800000 */
.L_x_3932:
[----:B------:R-:W-:-:S07]  /*7cb0*/  FADD.FTZ R4, R4, R11 ;  /* 0x0000000b04047221 */ /* 0x000fce0000010000 */
.L_x_3940:
[----:B------:R-:W-:Y:S05]  /*7cc0*/  BSYNC.RECONVERGENT B1 ;  /* 0x0000000000017941 */ /* 0x000fea0003800200 */
.L_x_3930:
[----:B------:R-:W-:-:S04]  /*7cd0*/  HFMA2 R13, -RZ, RZ, 0, 0 ;  /* 0x00000000ff0d7431 */ /* 0x000fc800000001ff */
[----:B0-----:R-:W-:Y:S05]  /*7ce0*/  RET.REL.NODEC R12 `(_Z15SoftmaxWarpImplI22BroadcastScaleMaskLoadIffbLm4EiE11DirectStoreIffEfLi1ELi16ELi32ELi1ELb0EL9Algorithm0EEvT_T0_ll) ;  /* 0xffffff800cc47950 */ /* 0x001fea0003c3ffff */
.L_x_3941:
        /* <DEDUP_REMOVED lines=9> */
.L_x_37420:


//--------------------- .text._Z15SoftmaxWarpImplI22BroadcastScaleMaskLoadIffbLm4EiE11DirectStoreIffEfLi1ELi15ELi32ELi1ELb1EL9Algorithm0EEvT_T0_ll --------------------------
	.section	.text._Z15SoftmaxWarpImplI22BroadcastScaleMaskLoadIffbLm4EiE11DirectStoreIffEfLi1ELi15ELi32ELi1ELb1EL9Algorithm0EEvT_T0_ll,"ax",@progbits
	.align	128
        .global         _Z15SoftmaxWarpImplI22BroadcastScaleMaskLoadIffbLm4EiE11DirectStoreIffEfLi1ELi15ELi32ELi1ELb1EL9Algorithm0EEvT_T0_ll
        .type           _Z15SoftmaxWarpImplI22BroadcastScaleMaskLoadIffbLm4EiE11DirectStoreIffEfLi1ELi15ELi32ELi1ELb1EL9Algorithm0EEvT_T0_ll,@function
        .size           _Z15SoftmaxWarpImplI22BroadcastScaleMaskLoadIffbLm4EiE11DirectStoreIffEfLi1ELi15ELi32ELi1ELb1EL9Algorithm0EEvT_T0_ll,(.L_x_37421 - _Z15SoftmaxWarpImplI22BroadcastScaleMaskLoadIffbLm4EiE11DirectStoreIffEfLi1ELi15ELi32ELi1ELb1EL9Algorithm0EEvT_T0_ll)
        .other          _Z15SoftmaxWarpImplI22BroadcastScaleMaskLoadIffbLm4EiE11DirectStoreIffEfLi1ELi15ELi32ELi1ELb1EL9Algorithm0EEvT_T0_ll,@"STO_CUDA_ENTRY STV_DEFAULT"
_Z15SoftmaxWarpImplI22BroadcastScaleMaskLoadIffbLm4EiE11DirectStoreIffEfLi1ELi15ELi32ELi1ELb1EL9Algorithm0EEvT_T0_ll:
.text._Z15SoftmaxWarpImplI22BroadcastScaleMaskLoadIffbLm4EiE11DirectStoreIffEfLi1ELi15ELi32ELi1ELb1EL9Algorithm0EEvT_T0_ll:
        /* <DEDUP_REMOVED lines=29> */
.L_x_3942:
        /* <DEDUP_REMOVED lines=23> */
.L_x_4005:
[----:B0-2---:R-:W0:Y:S01]  /*0340*/  LDC.64 R14, c[0x0][0x410] ;  /* 0x00010400ff0e7b82 */ /* 0x005e220000000a00 */
[C---:B------:R-:W-:Y:S01]  /*0350*/  VIADD R21, R0.reuse, 0x20 ;  /* 0x0000002000157836 */ /* 0x040fe20000000000 */
[----:B------:R-:W-:Y:S01]  /*0360*/  BSSY.RECONVERGENT B1, `(.L_x_3944) ;  /* 0x0000085000017945 */ /* 0x000fe20003800200 */
[C---:B------:R-:W-:Y:S01]  /*0370*/  VIADD R12, R0.reuse, 0x40 ;  /* 0x00000040000c7836 */ /* 0x040fe20000000000 */
[----:B------:R-:W-:Y:S01]  /*0380*/  MOV R20, 0xff800000 ;  /* 0xff80000000147802 */ /* 0x000fe20000000f00 */
[C---:B------:R-:W-:Y:S02]  /*0390*/  VIADD R11, R0.reuse, 0x60 ;  /* 0x00000060000b7836 */ /* 0x040fe40000000000 */
[----:B------:R-:W-:Y:S02]  /*03a0*/  IMAD.MOV.U32 R22, RZ, RZ, -0x800000 ;  /* 0xff800000ff167424 */ /* 0x000fe400078e00ff */
[----:B------:R-:W-:Y:S01]  /*03b0*/  IMAD.MOV.U32 R13, RZ, RZ, -0x800000 ;  /* 0xff800000ff0d7424 */ /* 0x000fe200078e00ff */
[----:B0-----:R-:W-:-:S02]  /*03c0*/  ISETP.GE.U32.AND P1, PT, R0, R14, PT ;  /* 0x0000000e0000720c */ /* 0x001fc40003f26070 */
[-C--:B------:R-:W-:Y:S02]  /*03d0*/  ISETP.GE.U32.AND P2, PT, R21, R14.reuse, PT ;  /* 0x0000000e1500720c */ /* 0x080fe40003f46070 */
[----:B------:R-:W-:Y:S02]  /*03e0*/  ISETP.GE.AND.EX P1, PT, RZ, R15, PT, P1 ;  /* 0x0000000fff00720c */ /* 0x000fe40003f26310 */
[-C--:B------:R-:W-:Y:S02]  /*03f0*/  ISETP.GE.U32.AND P0, PT, R12, R14.reuse, PT ;  /* 0x0000000e0c00720c */ /* 0x080fe40003f06070 */
[-C--:B------:R-:W-:Y:S02]  /*0400*/  ISETP.GE.U32.AND P5, PT, R11, R14.reuse, PT ;  /* 0x0000000e0b00720c */ /* 0x080fe40003fa6070 */
[-C--:B------:R-:W-:Y:S02]  /*0410*/  ISETP.GE.U32.AND P4, PT, R4, R14.reuse, PT ;  /* 0x0000000e0400720c */ /* 0x080fe40003f86070 */
[----:B------:R-:W-:-:S02]  /*0420*/  ISETP.GE.U32.AND P3, PT, R5, R14, PT ;  /* 0x0000000e0500720c */ /* 0x000fc40003f66070 */
        /* <DEDUP_REMOVED lines=32> */
[----:B------:R-:W-:-:S03]  /*0630*/  LOP3.LUT R23, R13, R32, RZ, 0x3c, !PT ;  /* 0x000000200d177212 */ /* 0x000fc600078e3cff */
[----:B------:R0:W1:Y:S08]  /*0640*/  F2I.FTZ.U32.TRUNC.NTZ R25, R24 ;  /* 0x0000001800197305 */ /* 0x000070000021f000 */
[----:B------:R-:W-:Y:S01]  /*0650*/  @P6 VIADD R30, R30, 0x1 ;  /* 0x000000011e1e6836 */ /* 0x000fe20000000000 */
[----:B------:R-:W-:Y:S01]  /*0660*/  ISETP.GE.AND P6, PT, R23, RZ, PT ;  /* 0x000000ff1700720c */ /* 0x000fe20003fc6270 */
[----:B0-----:R-:W-:Y:S01]  /*0670*/  IMAD.MOV.U32 R24, RZ, RZ, RZ ;  /* 0x000000ffff187224 */ /* 0x001fe200078e00ff */
[----:B-1----:R-:W-:-:S05]  /*0680*/  IADD3 R26, PT, PT, RZ, -R25, RZ ;  /* 0x80000019ff1a7210 */ /* 0x002fca0007ffe0ff */
[----:B------:R-:W-:-:S06]  /*0690*/  IMAD R29, R26, R27, RZ ;  /* 0x0000001b1a1d7224 */ /* 0x000fcc00078e02ff */
[----:B------:R-:W-:Y:S01]  /*06a0*/  @!P6 IMAD.MOV R30, RZ, RZ, -R30 ;  /* 0x000000ffff1ee224 */ /* 0x000fe200078e0a1e */
[----:B------:R-:W-:Y:S01]  /*06b0*/  ISETP.NE.AND P6, PT, R32, RZ, PT ;  /* 0x000000ff2000720c */ /* 0x000fe20003fc5270 */
[----:B------:R-:W-:-:S12]  /*06c0*/  IMAD.HI.U32 R25, R25, R29, R24 ;  /* 0x0000001d19197227 */ /* 0x000fd800078e0018 */
[----:B------:R-:W-:-:S05]  /*06d0*/  @!P6 LOP3.LUT R30, RZ, R32, RZ, 0x33, !PT ;  /* 0x00000020ff1ee212 */ /* 0x000fca00078e33ff */
[----:B------:R-:W-:-:S04]  /*06e0*/  IMAD.MOV R23, RZ, RZ, -R30 ;  /* 0x000000ffff177224 */ /* 0x000fc800078e0a1e */
        /* <DEDUP_REMOVED lines=15> */
[----:B------:R-:W1:Y:S10]  /*07e0*/  LDC.64 R26, c[0x0][0x390] ;  /* 0x0000e400ff1a7b82 */ /* 0x000e740000000a00 */
[----:B------:R-:W-:Y:S01]  /*07f0*/  @P6 VIADD R25, R25, 0x1 ;  /* 0x0000000119196836 */ /* 0x000fe20000000000 */
[----:B------:R-:W-:Y:S01]  /*0800*/  ISETP.GE.AND P6, PT, R24, RZ, PT ;  /* 0x000000ff1800720c */ /* 0x000fe20003fc6270 */
[----:B0-----:R-:W-:-:S03]  /*0810*/  VIADD R28, R31, 0xffffffe ;  /* 0x0ffffffe1f1c7836 */ /* 0x001fc60000000000 */
[----:B------:R-:W-:Y:S01]  /*0820*/  MOV R32, R25 ;  /* 0x0000001900207202 */ /* 0x000fe20000000f00 */
[----:B------:R0:W2:Y:S01]  /*0830*/  F2I.FTZ.U32.TRUNC.NTZ R29, R28 ;  /* 0x0000001c001d7305 */ /* 0x0000a2000021f000 */
[----:B------:R-:W3:Y:S07]  /*0840*/  LDC.64 R24, c[0x0][0x398] ;  /* 0x0000e600ff187b82 */ /* 0x000eee0000000a00 */
[----:B------:R-:W-:Y:S01]  /*0850*/  @!P6 IMAD.MOV R32, RZ, RZ, -R32 ;  /* 0x000000ffff20e224 */ /* 0x000fe200078e0a20 */
[----:B------:R-:W-:Y:S01]  /*0860*/  ISETP.NE.AND P6, PT, R20, RZ, PT ;  /* 0x000000ff1400720c */ /* 0x000fe20003fc5270 */
[----:B0-----:R-:W-:-:S02]  /*0870*/  IMAD.MOV.U32 R28, RZ, RZ, RZ ;  /* 0x000000ffff1c7224 */ /* 0x001fc400078e00ff */
[----:B--2---:R-:W-:-:S10]  /*0880*/  IMAD.MOV R36, RZ, RZ, -R29 ;  /* 0x000000ffff247224 */ /* 0x004fd400078e0a1d */
[----:B------:R-:W-:Y:S02]  /*0890*/  @!P6 LOP3.LUT R32, RZ, R20, RZ, 0x33, !PT ;  /* 0x00000014ff20e212 */ /* 0x000fe400078e33ff */
[----:B-1----:R-:W-:Y:S02]  /*08a0*/  ISETP.NE.U32.AND P6, PT, R26, 0x1, PT ;  /* 0x000000011a00780c */ /* 0x002fe40003fc5070 */
        /* <DEDUP_REMOVED lines=9> */
[----:B------:R-:W-:-:S03]  /*0940*/  ISETP.NE.AND.EX P6, PT, R25, RZ, PT, P6 ;  /* 0x000000ff1900720c */ /* 0x000fc60003fc5360 */
[----:B------:R-:W-:Y:S02]  /*0950*/  IMAD R25, R30, UR36, RZ ;  /* 0x000000241e197c24 */ /* 0x000fe4000f8e02ff */
        /* <DEDUP_REMOVED lines=37> */
.L_x_3945:
[----:B------:R-:W-:Y:S05]  /*0bb0*/  BSYNC.RECONVERGENT B1 ;  /* 0x0000000000017941 */ /* 0x000fea0003800200 */
.L_x_3944:
        /* <DEDUP_REMOVED lines=30> */
[----:B------:R-:W-:-:S02]  /*0da0*/  @!P6 IMAD.IADD R22, R22, 0x1, -R27 ;  /* 0x000000011616e824 */ /* 0x000fc400078e0a1b */
[----:B------:R-:W-:-:S03]  /*0db0*/  @!P6 VIADD R26, R26, 0x1 ;  /* 0x000000011a1ae836 */ /* 0x000fc60000000000 */
[----:B------:R-:W-:Y:S01]  /*0dc0*/  ISETP.GE.U32.AND P2, PT, R22, R27, PT ;  /* 0x0000001b1600720c */ /* 0x000fe20003f46070 */
[----:B-1----:R-:W-:Y:S01]  /*0dd0*/  IMAD.MOV R27, RZ, RZ, -R23 ;  /* 0x000000ffff1b7224 */ /* 0x002fe200078e0a17 */
[----:B------:R-:W-:-:S03]  /*0de0*/  LOP3.LUT R22, R21, R30, RZ, 0x3c, !PT ;  /* 0x0000001e15167212 */ /* 0x000fc600078e3cff */
[----:B------:R-:W-:Y:S01]  /*0df0*/  IMAD R27, R27, R32, RZ ;  /* 0x000000201b1b7224 */ /* 0x000fe200078e02ff */
[----:B------:R-:W-:Y:S02]  /*0e00*/  ISETP.GE.AND P6, PT, R22, RZ, PT ;  /* 0x000000ff1600720c */ /* 0x000fe40003fc6270 */
[----:B0-----:R-:W-:-:S05]  /*0e10*/  IABS R34, R24 ;  /* 0x0000001800227213 */ /* 0x001fca0000000000 */
[----:B------:R-:W-:Y:S02]  /*0e20*/  @P2 IADD3 R26, PT, PT, R26, 0x1, RZ ;  /* 0x000000011a1a2810 */ /* 0x000fe40007ffe0ff */
[----:B------:R-:W-:-:S04]  /*0e30*/  ISETP.NE.AND P2, PT, R30, RZ, PT ;  /* 0x000000ff1e00720c */ /* 0x000fc80003f45270 */
[----:B------:R-:W-:-:S09]  /*0e40*/  @!P6 IMAD.MOV R26, RZ, RZ, -R26 ;  /* 0x000000ffff1ae224 */ /* 0x000fd200078e0a1a */
        /* <DEDUP_REMOVED lines=17> */
[----:B------:R-:W1:Y:S03]  /*0f60*/  LDC.64 R32, c[0x0][0x3a0] ;  /* 0x0000e800ff207b82 */ /* 0x000e660000000a00 */
[----:B------:R-:W-:Y:S01]  /*0f70*/  ISETP.GE.AND P6, PT, R23, RZ, PT ;  /* 0x000000ff1700720c */ /* 0x000fe20003fc6270 */
[----:B0-----:R-:W-:-:S06]  /*0f80*/  VIADD R23, R28, 0xffffffe ;  /* 0x0ffffffe1c177836 */ /* 0x001fcc0000000000 */
        /* <DEDUP_REMOVED lines=9> */
[----:B------:R-:W-:Y:S01]  /*1020*/  IMAD R25, R29, R34, RZ ;  /* 0x000000221d197224 */ /* 0x000fe200078e02ff */
[----:B------:R-:W0:Y:S01]  /*1030*/  LDC.64 R30, c[0x0][0x390] ;  /* 0x0000e400ff1e7b82 */ /* 0x000e220000000a00 */
[----:B------:R-:W-:Y:S01]  /*1040*/  IMAD.MOV.U32 R22, RZ, RZ, RZ ;  /* 0x000000ffff167224 */ /* 0x000fe200078e00ff */
[----:B------:R-:W-:-:S03]  /*1050*/  IABS R28, R35 ;  /* 0x00000023001c7213 */ /* 0x000fc60000000000 */
[----:B------:R-:W-:Y:S01]  /*1060*/  IMAD.HI.U32 R22, R23, R25, R22 ;  /* 0x0000001917167227 */ /* 0x000fe200078e0016 */
[----:B------:R-:W-:-:S05]  /*1070*/  MOV R23, R28 ;  /* 0x0000001c00177202 */ /* 0x000fca0000000f00 */
[----:B------:R-:W-:-:S04]  /*1080*/  IMAD.HI.U32 R22, R22, R23, RZ ;  /* 0x0000001716167227 */ /* 0x000fc800078e00ff */
[----:B------:R-:W-:-:S04]  /*1090*/  IMAD.MOV R28, RZ, RZ, -R22 ;  /* 0x000000ffff1c7224 */ /* 0x000fc800078e0a16 */
[C---:B------:R-:W-:Y:S02]  /*10a0*/  IMAD R23, R34.reuse, R28, R23 ;  /* 0x0000001c22177224 */ /* 0x040fe400078e0217 */
[----:B------:R-:W2:Y:S03]  /*10b0*/  LDC.64 R28, c[0x0][0x3a8] ;  /* 0x0000ea00ff1c7b82 */ /* 0x000ea60000000a00 */
        /* <DEDUP_REMOVED lines=40> */
.L_x_3947:
[----:B------:R-:W-:Y:S05]  /*1340*/  BSYNC.RECONVERGENT B1 ;  /* 0x0000000000017941 */ /* 0x000fea0003800200 */
.L_x_3946:
        /* <DEDUP_REMOVED lines=19> */
[----:B------:R-:W-:-:S04]  /*1480*/  IMAD R23, R23, R28, RZ ;  /* 0x0000001c17177224 */ /* 0x000fc800078e02ff */
[----:B------:R-:W-:Y:S01]  /*1490*/  IMAD.HI.U32 R30, R25, R23, R24 ;  /* 0x00000017191e7227 */ /* 0x000fe200078e0018 */
[----:B-1----:R-:W-:-:S05]  /*14a0*/  IABS R25, R26 ;  /* 0x0000001a00197213 */ /* 0x002fca0000000000 */
[----:B------:R-:W-:-:S04]  /*14b0*/  IMAD.HI.U32 R23, R30, R21, RZ ;  /* 0x000000151e177227 */ /* 0x000fc800078e00ff */
[----:B------:R-:W-:Y:S01]  /*14c0*/  IMAD.MOV.U32 R30, RZ, RZ, R25 ;  /* 0x000000ffff1e7224 */ /* 0x000fe200078e0019 */
[----:B------:R-:W-:-:S03]  /*14d0*/  IADD3 R24, PT, PT, -R23, RZ, RZ ;  /* 0x000000ff17187210 */ /* 0x000fc60007ffe1ff */
        /* <DEDUP_REMOVED lines=9> */
[----:B------:R-:W-:Y:S01]  /*1570*/  ISETP.GE.AND P0, PT, R21, RZ, PT ;  /* 0x000000ff1500720c */ /* 0x000fe20003f06270 */
[----:B0-----:R-:W-:Y:S01]  /*1580*/  VIADD R24, R27, 0xffffffe ;  /* 0x0ffffffe1b187836 */ /* 0x001fe20000000000 */
[----:B------:R-:W0:Y:S03]  /*1590*/  LDC R21, c[0x0][0x3c0] ;  /* 0x0000f000ff157b82 */ /* 0x000e260000000800 */
[----:B------:R1:W3:Y:S02]  /*15a0*/  F2I.FTZ.U32.TRUNC.NTZ R25, R24 ;  /* 0x0000001800197305 */ /* 0x0002e4000021f000 */
[----:B------:R-:W-:-:S06]  /*15b0*/  @P2 IADD3 R23, PT, PT, R23, 0x1, RZ ;  /* 0x0000000117172810 */ /* 0x000fcc0007ffe0ff */
[----:B------:R-:W-:Y:S01]  /*15c0*/  @!P0 IMAD.MOV R23, RZ, RZ, -R23 ;  /* 0x000000ffff178224 */ /* 0x000fe200078e0a17 */
[----:B------:R-:W-:Y:S01]  /*15d0*/  @!P6 LOP3.LUT R23, RZ, R29, RZ, 0x33, !PT ;  /* 0x0000001dff17e212 */ /* 0x000fe200078e33ff */
[----:B-1----:R-:W-:-:S03]  /*15e0*/  IMAD.MOV.U32 R24, RZ, RZ, RZ ;  /* 0x000000ffff187224 */ /* 0x002fc600078e00ff */
[----:B------:R-:W-:Y:S01]  /*15f0*/  IADD3 R27, PT, PT, -R23, RZ, RZ ;  /* 0x000000ff171b7210 */ /* 0x000fe20007ffe1ff */
[----:B---3--:R-:W-:-:S04]  /*1600*/  IMAD.MOV R31, RZ, RZ, -R25 ;  /* 0x000000ffff1f7224 */ /* 0x008fc800078e0a19 */
[----:B------:R-:W-:Y:S02]  /*1610*/  IMAD R29, R29, R27, R12 ;  /* 0x0000001b1d1d7224 */ /* 0x000fe400078e020c */
[----:B------:R-:W-:Y:S01]  /*1620*/  IMAD R27, R31, R30, RZ ;  /* 0x0000001e1f1b7224 */ /* 0x000fe200078e02ff */
        /* <DEDUP_REMOVED lines=19> */
[----:B------:R-:W-:Y:S02]  /*1760*/  IMAD.MOV.U32 R34, RZ, RZ, R24 ;  /* 0x000000ffff227224 */ /* 0x000fe400078e0018 */
[----:B------:R-:W-:-:S03]  /*1770*/  HFMA2 R24, -RZ, RZ, 0, 0 ;  /* 0x00000000ff187431 */ /* 0x000fc600000001ff */
[----:B------:R-:W-:Y:S01]  /*1780*/  @!P0 IADD3 R34, PT, PT, -R34, RZ, RZ ;  /* 0x000000ff22228210 */ /* 0x000fe20007ffe1ff */
[----:B0-----:R-:W-:Y:S01]  /*1790*/  IMAD.MOV R31, RZ, RZ, -R25 ;  /* 0x000000ffff1f7224 */ /* 0x001fe200078e0a19 */
[----:B------:R-:W-:-:S05]  /*17a0*/  @!P6 LOP3.LUT R34, RZ, R26, RZ, 0x33, !PT ;  /* 0x0000001aff22e212 */ /* 0x000fca00078e33ff */
[----:B------:R-:W-:-:S04]  /*17b0*/  IMAD.MOV R27, RZ, RZ, -R34 ;  /* 0x000000ffff1b7224 */ /* 0x000fc800078e0a22 */
[----:B------:R-:W-:Y:S02]  /*17c0*/  IMAD R36, R26, R27, R29 ;  /* 0x0000001b1a247224 */ /* 0x000fe400078e021d */
[----:B------:R-:W-:Y:S01]  /*17d0*/  IMAD R27, R31, R40, RZ ;  /* 0x000000281f1b7224 */ /* 0x000fe200078e02ff */
[----:B------:R-:W0:Y:S02]  /*17e0*/  LDC.64 R28, c[0x0][0x398] ;  /* 0x0000e600ff1c7b82 */ /* 0x000e240000000a00 */
[----:B------:R-:W-:Y:S01]  /*17f0*/  IABS R26, R36 ;  /* 0x00000024001a7213 */ /* 0x000fe20000000000 */
[----:B------:R-:W-:-:S04]  /*1800*/  IMAD.HI.U32 R24, R25, R27, R24 ;  /* 0x0000001b19187227 */ /* 0x000fc800078e0018 */
[----:B------:R-:W-:Y:S01]  /*1810*/  IMAD.MOV.U32 R25, RZ, RZ, R26 ;  /* 0x000000ffff197224 */ /* 0x000fe200078e001a */
[----:B------:R-:W1:Y:S03]  /*1820*/  LDC.64 R30, c[0x0][0x3a0] ;  /* 0x0000e800ff1e7b82 */ /* 0x000e660000000a00 */
        /* <DEDUP_REMOVED lines=18> */
[----:B-1----:R-:W-:Y:S01]  /*1950*/  ISETP.NE.U32.AND P0, PT, R30, 0x1, PT ;  /* 0x000000011e00780c */ /* 0x002fe20003f05070 */
[----:B------:R-:W-:Y:S01]  /*1960*/  IMAD.MOV R28, RZ, RZ, -R24 ;  /* 0x000000ffff1c7224 */ /* 0x000fe200078e0a18 */
[----:B------:R-:W-:-:S02]  /*1970*/  ISETP.NE.AND.EX P2, PT, R29, RZ, PT, P2 ;  /* 0x000000ff1d00720c */ /* 0x000fc40003f45320 */
        /* <DEDUP_REMOVED lines=22> */
.L_x_3949:
[----:B------:R-:W-:Y:S05]  /*1ae0*/  BSYNC.RECONVERGENT B1 ;  /* 0x0000000000017941 */ /* 0x000fea0003800200 */
.L_x_3948:
        /* <DEDUP_REMOVED lines=47> */
[----:B------:R-:W-:-:S03]  /*1de0*/  IMAD.HI.U32 R25, R27, R25, R26 ;  /* 0x000000191b197227 */ /* 0x000fc600078e001a */
        /* <DEDUP_REMOVED lines=12> */
[----:B------:R-:W-:Y:S01]  /*1eb0*/  ISETP.NE.AND P2, PT, R23, RZ, PT ;  /* 0x000000ff1700720c */ /* 0x000fe20003f45270 */
[----:B------:R-:W0:Y:S01]  /*1ec0*/  F2I.FTZ.U32.TRUNC.NTZ R27, R27 ;  /* 0x0000001b001b7305 */ /* 0x000e22000021f000 */
        /* <DEDUP_REMOVED lines=26> */
[----:B0-----:R-:W-:Y:S02]  /*2070*/  ISETP.NE.U32.AND P2, PT, R28, 0x1, PT ;  /* 0x000000011c00780c */ /* 0x001fe40003f45070 */
[----:B------:R-:W-:Y:S02]  /*2080*/  SHF.R.S64 R28, RZ, 0x1e, R11 ;  /* 0x0000001eff1c7819 */ /* 0x000fe4000000100b */
[----:B------:R-:W-:Y:S02]  /*2090*/  ISETP.NE.AND.EX P2, PT, R29, RZ, PT, P2 ;  /* 0x000000ff1d00720c */ /* 0x000fe40003f45320 */
[----:B------:R-:W-:Y:S02]  /*20a0*/  @!P0 IADD3 R23, PT, PT, -R23, RZ, RZ ;  /* 0x000000ff17178210 */ /* 0x000fe40007ffe1ff */
[----:B--2---:R-:W-:Y:S02]  /*20b0*/  ISETP.NE.U32.AND P0, PT, R32, 0x1, PT ;  /* 0x000000012000780c */ /* 0x004fe40003f05070 */
[----:B------:R-:W-:-:S02]  /*20c0*/  @!P5 LOP3.LUT R23, RZ, R12, RZ, 0x33, !PT ;  /* 0x0000000cff17d212 */ /* 0x000fc400078e33ff */
[----:B---3--:R-:W-:Y:S02]  /*20d0*/  ISETP.NE.U32.AND P5, PT, R30, 0x1, PT ;  /* 0x000000011e00780c */ /* 0x008fe40003fa5070 */
        /* <DEDUP_REMOVED lines=24> */
.L_x_3951:
[----:B------:R-:W-:Y:S05]  /*2260*/  BSYNC.RECONVERGENT B1 ;  /* 0x0000000000017941 */ /* 0x000fea0003800200 */
.L_x_3950:
        /* <DEDUP_REMOVED lines=46> */
[----:B------:R-:W-:-:S05]  /*2550*/  @!P4 LOP3.LUT R23, RZ, R30, RZ, 0x33, !PT ;  /* 0x0000001eff17c212 */ /* 0x000fca00078e33ff */
[----:B------:R-:W-:-:S04]  /*2560*/  IMAD.MOV R28, RZ, RZ, -R23 ;  /* 0x000000ffff1c7224 */ /* 0x000fc800078e0a17 */
[----:B------:R-:W-:Y:S02]  /*2570*/  IMAD R35, R30, R28, R11 ;  /* 0x0000001c1e237224 */ /* 0x000fe400078e020b */
[----:B------:R-:W-:Y:S01]  /*2580*/  IMAD.MOV.U32 R28, RZ, RZ, RZ ;  /* 0x000000ffff1c7224 */ /* 0x000fe200078e00ff */
[----:B------:R-:W0:Y:S02]  /*2590*/  LDC.64 R30, c[0x0][0x390] ;  /* 0x0000e400ff1e7b82 */ /* 0x000e240000000a00 */
[----:B------:R-:W-:Y:S01]  /*25a0*/  IABS R27, R35 ;  /* 0x00000023001b7213 */ /* 0x000fe20000000000 */
[----:B------:R-:W-:-:S06]  /*25b0*/  IMAD.HI.U32 R28, R29, R25, R28 ;  /* 0x000000191d1c7227 */ /* 0x000fcc00078e001c */
        /* <DEDUP_REMOVED lines=11> */
[----:B------:R-:W-:Y:S01]  /*2670*/  @P4 IADD3 R25, PT, PT, R25, 0x1, RZ ;  /* 0x0000000119194810 */ /* 0x000fe20007ffe0ff */
[----:B------:R-:W1:Y:S01]  /*2680*/  LDC.64 R28, c[0x0][0x398] ;  /* 0x0000e600ff1c7b82 */ /* 0x000e620000000a00 */
[----:B------:R-:W-:Y:S01]  /*2690*/  ISETP.GE.AND P4, PT, R27, RZ, PT ;  /* 0x000000ff1b00720c */ /* 0x000fe20003f86270 */
[----:B------:R2:W3:Y:S02]  /*26a0*/  F2I.FTZ.U32.TRUNC.NTZ R33, R32 ;  /* 0x0000002000217305 */ /* 0x0004e4000021f000 */
[----:B------:R-:W-:Y:S02]  /*26b0*/  IMAD.MOV.U32 R34, RZ, RZ, R25 ;  /* 0x000000ffff227224 */ /* 0x000fe400078e0019 */
[----:B--2---:R-:W-:-:S08]  /*26c0*/  HFMA2 R32, -RZ, RZ, 0, 0 ;  /* 0x00000000ff207431 */ /* 0x004fd000000001ff */
[----:B------:R-:W-:Y:S02]  /*26d0*/  @!P4 IADD3 R34, PT, PT, -R34, RZ, RZ ;  /* 0x000000ff2222c210 */ /* 0x000fe40007ffe1ff */
        /* <DEDUP_REMOVED lines=12> */
[----:B-1----:R-:W-:-:S03]  /*27a0*/  ISETP.NE.U32.AND P4, PT, R28, 0x1, PT ;  /* 0x000000011c00780c */ /* 0x002fc60003f85070 */
        /* <DEDUP_REMOVED lines=21> */
[----:B-1----:R-:W-:Y:S01]  /*2900*/  ISETP.NE.U32.AND P4, PT, R28, 0x1, PT ;  /* 0x000000011c00780c */ /* 0x002fe20003f85070 */
[----:B------:R-:W-:Y:S01]  /*2910*/  IMAD R28, R25, UR36, RZ ;  /* 0x00000024191c7c24 */ /* 0x000fe2000f8e02ff */
[----:B------:R-:W-:Y:S02]  /*2920*/  SHF.R.S64 R30, RZ, 0x1e, R11 ;  /* 0x0000001eff1e7819 */ /* 0x000fe4000000100b */
[----:B------:R-:W-:Y:S01]  /*2930*/  ISETP.NE.AND.EX P4, PT, R29, RZ, PT, P4 ;  /* 0x000000ff1d00720c */ /* 0x000fe20003f85340 */
        /* <DEDUP_REMOVED lines=14> */
.L_x_3953:
[----:B------:R-:W-:Y:S05]  /*2a20*/  BSYNC.RECONVERGENT B1 ;  /* 0x0000000000017941 */ /* 0x000fea0003800200 */
.L_x_3952:
        /* <DEDUP_REMOVED lines=33> */
[----:B------:R-:W-:Y:S02]  /*2c40*/  LOP3.LUT R21, R11, R32, RZ, 0x3c, !PT ;  /* 0x000000200b157212 */ /* 0x000fe400078e3cff */
[----:B0-----:R-:W-:-:S06]  /*2c50*/  IADD3 R31, PT, PT, R25, 0xffffffe, RZ ;  /* 0x0ffffffe191f7810 */ /* 0x001fcc0007ffe0ff */
[----:B------:R-:W0:Y:S03]  /*2c60*/  F2I.FTZ.U32.TRUNC.NTZ R31, R31 ;  /* 0x0000001f001f7305 */ /* 0x000e26000021f000 */
[----:B------:R-:W-:Y:S01]  /*2c70*/  @P3 VIADD R23, R23, 0x1 ;  /* 0x0000000117173836 */ /* 0x000fe20000000000 */
[----:B------:R-:W-:Y:S02]  /*2c80*/  ISETP.GE.AND P3, PT, R21, RZ, PT ;  /* 0x000000ff1500720c */ /* 0x000fe40003f66270 */
[----:B------:R-:W1:Y:S11]  /*2c90*/  LDC R21, c[0x0][0x3c0] ;  /* 0x0000f000ff157b82 */ /* 0x000e760000000800 */
[----:B------:R-:W-:Y:S01]  /*2ca0*/  @!P3 IMAD.MOV R23, RZ, RZ, -R23 ;  /* 0x000000ffff17b224 */ /* 0x000fe200078e0a17 */
[----:B------:R-:W-:Y:S01]  /*2cb0*/  ISETP.NE.AND P3, PT, R32, RZ, PT ;  /* 0x000000ff2000720c */ /* 0x000fe20003f65270 */
[----:B0-----:R-:W-:-:S04]  /*2cc0*/  IMAD.MOV R25, RZ, RZ, -R31 ;  /* 0x000000ffff197224 */ /* 0x001fc800078e0a1f */
[----:B------:R-:W-:Y:S01]  /*2cd0*/  IMAD R25, R25, R36, RZ ;  /* 0x0000002419197224 */ /* 0x000fe200078e02ff */
[----:B-1----:R-:W-:-:S07]  /*2ce0*/  IABS R42, R21 ;  /* 0x00000015002a7213 */ /* 0x002fce0000000000 */
[----:B------:R-:W-:-:S04]  /*2cf0*/  @!P3 LOP3.LUT R23, RZ, R32, RZ, 0x33, !PT ;  /* 0x00000020ff17b212 */ /* 0x000fc800078e33ff */
[----:B------:R-:W-:-:S05]  /*2d00*/  IADD3 R30, PT, PT, -R23, RZ, RZ ;  /* 0x000000ff171e7210 */ /* 0x000fca0007ffe1ff */
[----:B------:R-:W-:Y:S02]  /*2d10*/  IMAD R29, R32, R30, R11 ;  /* 0x0000001e201d7224 */ /* 0x000fe400078e020b */
[----:B------:R-:W-:Y:S01]  /*2d20*/  IMAD.MOV.U32 R30, RZ, RZ, RZ ;  /* 0x000000ffff1e7224 */ /* 0x000fe200078e00ff */
[----:B------:R-:W0:Y:S02]  /*2d30*/  LDC.64 R32, c[0x0][0x390] ;  /* 0x0000e400ff207b82 */ /* 0x000e240000000a00 */
[----:B------:R-:W-:Y:S01]  /*2d40*/  IABS R27, R29 ;  /* 0x0000001d001b7213 */ /* 0x000fe20000000000 */
[----:B------:R-:W-:-:S06]  /*2d50*/  IMAD.HI.U32 R30, R31, R25, R30 ;  /* 0x000000191f1e7227 */ /* 0x000fcc00078e001e */
        /* <DEDUP_REMOVED lines=13> */
[----:B------:R1:W2:Y:S01]  /*2e30*/  F2I.FTZ.U32.TRUNC.NTZ R35, R34 ;  /* 0x0000002200237305 */ /* 0x0002a2000021f000 */
[----:B------:R-:W3:Y:S02]  /*2e40*/  LDC.64 R30, c[0x0][0x398] ;  /* 0x0000e600ff1e7b82 */ /* 0x000ee40000000a00 */
[----:B------:R-:W-:Y:S01]  /*2e50*/  MOV R36, R25 ;  /* 0x0000001900247202 */ /* 0x000fe20000000f00 */
[----:B-1----:R-:W-:-:S08]  /*2e60*/  IMAD.MOV.U32 R34, RZ, RZ, RZ ;  /* 0x000000ffff227224 */ /* 0x002fd000078e00ff */
[----:B------:R-:W-:Y:S01]  /*2e70*/  @!P3 IMAD.MOV R36, RZ, RZ, -R36 ;  /* 0x000000ffff24b224 */ /* 0x000fe200078e0a24 */
[----:B------:R-:W-:Y:S02]  /*2e80*/  ISETP.NE.AND P3, PT, R12, RZ, PT ;  /* 0x000000ff0c00720c */ /* 0x000fe40003f65270 */
[----:B--2---:R-:W-:-:S11]  /*2e90*/  IADD3 R27, PT, PT, RZ, -R35, RZ ;  /* 0x80000023ff1b7210 */ /* 0x004fd60007ffe0ff */
        /* <DEDUP_REMOVED lines=10> */
[----:B---3--:R-:W-:-:S03]  /*2f40*/  ISETP.NE.U32.AND P3, PT, R30, 0x1, PT ;  /* 0x000000011e00780c */ /* 0x008fc60003f65070 */
[----:B------:R-:W-:Y:S01]  /*2f50*/  IMAD.HI.U32 R12, R12, R27, RZ ;  /* 0x0000001b0c0c7227 */ /* 0x000fe200078e00ff */
[----:B------:R-:W-:-:S04]  /*2f60*/  ISETP.NE.AND.EX P3, PT, R31, RZ, PT, P3 ;  /* 0x000000ff1f00720c */ /* 0x000fc80003f65330 */
[----:B------:R-:W-:-:S05]  /*2f70*/  IADD3 R30, PT, PT, -R12, RZ, RZ ;  /* 0x000000ff0c1e7210 */ /* 0x000fca0007ffe1ff */
[----:B------:R-:W-:Y:S01]  /*2f80*/  IMAD R23, R42, R30, R27 ;  /* 0x0000001e2a177224 */ /* 0x000fe200078e021b */
        /* <DEDUP_REMOVED lines=35> */
.L_x_3955:
[----:B------:R-:W-:Y:S05]  /*31c0*/  BSYNC.RECONVERGENT B1 ;  /* 0x0000000000017941 */ /* 0x000fea0003800200 */
.L_x_3954:
[----:B------:R-:W-:Y:S01]  /*31d0*/  BSSY.RECONVERGENT B1, `(.L_x_3956) ;  /* 0x0000077000017945 */ /* 0x000fe20003800200 */
        /* <DEDUP_REMOVED lines=31> */
[----:B0-----:R-:W-:-:S10]  /*33d0*/  VIADD R33, R25, 0xffffffe ;  /* 0x0ffffffe19217836 */ /* 0x001fd40000000000 */
[----:B------:R-:W-:Y:S01]  /*33e0*/  @P2 VIADD R23, R23, 0x1 ;  /* 0x0000000117172836 */ /* 0x000fe20000000000 */
[----:B------:R-:W-:Y:S01]  /*33f0*/  ISETP.GE.AND P2, PT, R21, RZ, PT ;  /* 0x000000ff1500720c */ /* 0x000fe20003f46270 */
[----:B------:R-:W0:Y:S01]  /*3400*/  F2I.FTZ.U32.TRUNC.NTZ R33, R33 ;  /* 0x0000002100217305 */ /* 0x000e22000021f000 */
[----:B------:R-:W1:Y:S11]  /*3410*/  LDC R21, c[0x0][0x3c0] ;  /* 0x0000f000ff157b82 */ /* 0x000e760000000800 */
[----:B------:R-:W-:-:S02]  /*3420*/  @!P2 IADD3 R23, PT, PT, -R23, RZ, RZ ;  /* 0x000000ff1717a210 */ /* 0x000fc40007ffe1ff */
[----:B------:R-:W-:Y:S01]  /*3430*/  ISETP.NE.AND P2, PT, R34, RZ, PT ;  /* 0x000000ff2200720c */ /* 0x000fe20003f45270 */
[----:B0-----:R-:W-:-:S04]  /*3440*/  IMAD.MOV R25, RZ, RZ, -R33 ;  /* 0x000000ffff197224 */ /* 0x001fc800078e0a21 */
[----:B------:R-:W-:Y:S01]  /*3450*/  IMAD R25, R25, R40, RZ ;  /* 0x0000002819197224 */ /* 0x000fe200078e02ff */
[----:B-1----:R-:W-:-:S07]  /*3460*/  IABS R42, R21 ;  /* 0x00000015002a7213 */ /* 0x002fce0000000000 */
[----:B------:R-:W-:-:S05]  /*3470*/  @!P2 LOP3.LUT R23, RZ, R34, RZ, 0x33, !PT ;  /* 0x00000022ff17a212 */ /* 0x000fca00078e33ff */
[----:B------:R-:W-:-:S04]  /*3480*/  IMAD.MOV R32, RZ, RZ, -R23 ;  /* 0x000000ffff207224 */ /* 0x000fc800078e0a17 */
[----:B------:R-:W-:Y:S01]  /*3490*/  IMAD R29, R34, R32, R11 ;  /* 0x00000020221d7224 */ /* 0x000fe200078e020b */
[----:B------:R-:W-:Y:S01]  /*34a0*/  MOV R32, RZ ;  /* 0x000000ff00207202 */ /* 0x000fe20000000f00 */
[----:B------:R-:W0:Y:S03]  /*34b0*/  LDC.64 R34, c[0x0][0x390] ;  /* 0x0000e400ff227b82 */ /* 0x000e260000000a00 */
        /* <DEDUP_REMOVED lines=15> */
[----:B------:R-:W1:Y:S01]  /*35b0*/  LDC.64 R32, c[0x0][0x398] ;  /* 0x0000e600ff207b82 */ /* 0x000e620000000a00 */
[----:B------:R2:W3:Y:S01]  /*35c0*/  F2I.FTZ.U32.TRUNC.NTZ R37, R36 ;  /* 0x0000002400257305 */ /* 0x0004e2000021f000 */
[----:B------:R-:W-:Y:S02]  /*35d0*/  IMAD.MOV.U32 R31, RZ, RZ, R25 ;  /* 0x000000ffff1f7224 */ /* 0x000fe400078e0019 */
[----:B--2---:R-:W-:-:S08]  /*35e0*/  IMAD.MOV.U32 R36, RZ, RZ, RZ ;  /* 0x000000ffff247224 */ /* 0x004fd000078e00ff */
[----:B------:R-:W-:Y:S01]  /*35f0*/  @!P2 IMAD.MOV R31, RZ, RZ, -R31 ;  /* 0x000000ffff1fa224 */ /* 0x000fe200078e0a1f */
[----:B------:R-:W-:Y:S01]  /*3600*/  ISETP.NE.AND P2, PT, R12, RZ, PT ;  /* 0x000000ff0c00720c */ /* 0x000fe20003f45270 */
[----:B---3--:R-:W-:-:S12]  /*3610*/  IMAD.MOV R27, RZ, RZ, -R37 ;  /* 0x000000ffff1b7224 */ /* 0x008fd800078e0a25 */
        /* <DEDUP_REMOVED lines=50> */
.L_x_3957:
[----:B------:R-:W-:Y:S05]  /*3940*/  BSYNC.RECONVERGENT B1 ;  /* 0x0000000000017941 */ /* 0x000fea0003800200 */
.L_x_3956:
        /* <DEDUP_REMOVED lines=36> */
[----:B------:R-:W-:Y:S01]  /*3b90*/  ISETP.GE.AND P6, PT, R12, RZ, PT ;  /* 0x000000ff0c00720c */ /* 0x000fe20003fc6270 */
[----:B------:R0:W1:Y:S02]  /*3ba0*/  F2I.FTZ.U32.TRUNC.NTZ R35, R34 ;  /* 0x0000002200237305 */ /* 0x000064000021f000 */
[----:B0-----:R-:W-:-:S10]  /*3bb0*/  IMAD.MOV.U32 R34, RZ, RZ, RZ ;  /* 0x000000ffff227224 */ /* 0x001fd400078e00ff */
[----:B------:R-:W-:Y:S01]  /*3bc0*/  @!P6 IMAD.MOV R23, RZ, RZ, -R23 ;  /* 0x000000ffff17e224 */ /* 0x000fe200078e0a17 */
[----:B------:R-:W-:Y:S02]  /*3bd0*/  ISETP.NE.AND P6, PT, R42, RZ, PT ;  /* 0x000000ff2a00720c */ /* 0x000fe40003fc5270 */
[----:B-1----:R-:W-:-:S05]  /*3be0*/  IADD3 R25, PT, PT, RZ, -R35, RZ ;  /* 0x80000023ff197210 */ /* 0x002fca0007ffe0ff */
[----:B------:R-:W-:-:S04]  /*3bf0*/  IMAD R25, R25, R36, RZ ;  /* 0x0000002419197224 */ /* 0x000fc800078e02ff */
[----:B------:R-:W-:Y:S02]  /*3c00*/  IMAD.HI.U32 R40, R35, R25, R34 ;  /* 0x0000001923287227 */ /* 0x000fe400078e0022 */
[----:B------:R-:W-:-:S05]  /*3c10*/  @!P6 LOP3.LUT R23, RZ, R42, RZ, 0x33, !PT ;  /* 0x0000002aff17e212 */ /* 0x000fca00078e33ff */
[----:B------:R-:W-:-:S04]  /*3c20*/  IMAD.MOV R12, RZ, RZ, -R23 ;  /* 0x000000ffff0c7224 */ /* 0x000fc800078e0a17 */
        /* <DEDUP_REMOVED lines=19> */
[----:B0-----:R-:W-:-:S06]  /*3d60*/  VIADD R35, R31, 0xffffffe ;  /* 0x0ffffffe1f237836 */ /* 0x001fcc0000000000 */
[----:B------:R-:W0:Y:S02]  /*3d70*/  F2I.FTZ.U32.TRUNC.NTZ R35, R35 ;  /* 0x0000002300237305 */ /* 0x000e24000021f000 */
[----:B------:R-:W-:Y:S02]  /*3d80*/  @!P6 IADD3 R29, PT, PT, -R29, RZ, RZ ;  /* 0x000000ff1d1de210 */ /* 0x000fe40007ffe1ff */
[----:B------:R-:W-:Y:S01]  /*3d90*/  ISETP.NE.AND P6, PT, R21, RZ, PT ;  /* 0x000000ff1500720c */ /* 0x000fe20003fc5270 */
[----:B0-----:R-:W-:-:S12]  /*3da0*/  IMAD.MOV R25, RZ, RZ, -R35 ;  /* 0x000000ffff197224 */ /* 0x001fd800078e0a23 */
[----:B------:R-:W-:Y:S02]  /*3db0*/  @!P6 LOP3.LUT R29, RZ, R21, RZ, 0x33, !PT ;  /* 0x00000015ff1de212 */ /* 0x000fe400078e33ff */
[----:B--2---:R-:W-:-:S03]  /*3dc0*/  ISETP.NE.U32.AND P6, PT, R36, 0x1, PT ;  /* 0x000000012400780c */ /* 0x004fc60003fc5070 */
        /* <DEDUP_REMOVED lines=10> */
[----:B------:R-:W-:-:S03]  /*3e70*/  ISETP.NE.AND.EX P6, PT, R41, RZ, PT, P6 ;  /* 0x000000ff2900720c */ /* 0x000fc60003fc5360 */
        /* <DEDUP_REMOVED lines=38> */
.L_x_3959:
[----:B------:R-:W-:Y:S05]  /*40e0*/  BSYNC.RECONVERGENT B1 ;  /* 0x0000000000017941 */ /* 0x000fea0003800200 */
.L_x_3958:
        /* <DEDUP_REMOVED lines=31> */
[----:B------:R-:W-:Y:S02]  /*42e0*/  LOP3.LUT R12, R11, R44, RZ, 0x3c, !PT ;  /* 0x0000002c0b0c7212 */ /* 0x000fe400078e3cff */
[----:B0-----:R-:W-:-:S09]  /*42f0*/  IADD3 R36, PT, PT, R25, 0xffffffe, RZ ;  /* 0x0ffffffe19247810 */ /* 0x001fd20007ffe0ff */
[----:B------:R-:W-:Y:S01]  /*4300*/  @P0 VIADD R23, R23, 0x1 ;  /* 0x0000000117170836 */ /* 0x000fe20000000000 */
[----:B------:R-:W-:Y:S01]  /*4310*/  ISETP.GE.AND P0, PT, R12, RZ, PT ;  /* 0x000000ff0c00720c */ /* 0x000fe20003f06270 */
[----:B------:R0:W1:Y:S02]  /*4320*/  F2I.FTZ.U32.TRUNC.NTZ R37, R36 ;  /* 0x0000002400257305 */ /* 0x000064000021f000 */
[----:B0-----:R-:W-:-:S10]  /*4330*/  IMAD.MOV.U32 R36, RZ, RZ, RZ ;  /* 0x000000ffff247224 */ /* 0x001fd400078e00ff */
[----:B------:R-:W-:Y:S01]  /*4340*/  @!P0 IMAD.MOV R23, RZ, RZ, -R23 ;  /* 0x000000ffff178224 */ /* 0x000fe200078e0a17 */
[----:B------:R-:W-:Y:S01]  /*4350*/  ISETP.NE.AND P0, PT, R44, RZ, PT ;  /* 0x000000ff2c00720c */ /* 0x000fe20003f05270 */
[----:B-1----:R-:W-:-:S04]  /*4360*/  IMAD.MOV R25, RZ, RZ, -R37 ;  /* 0x000000ffff197224 */ /* 0x002fc800078e0a25 */
[----:B------:R-:W-:-:S04]  /*4370*/  IMAD R25, R25, R40, RZ ;  /* 0x0000002819197224 */ /* 0x000fc800078e02ff */
[----:B------:R-:W-:-:S04]  /*4380*/  IMAD.HI.U32 R42, R37, R25, R36 ;  /* 0x00000019252a7227 */ /* 0x000fc800078e0024 */
[----:B------:R-:W-:-:S04]  /*4390*/  @!P0 LOP3.LUT R23, RZ, R44, RZ, 0x33, !PT ;  /* 0x0000002cff178212 */ /* 0x000fc800078e33ff */
[----:B------:R-:W-:-:S05]  /*43a0*/  IADD3 R12, PT, PT, -R23, RZ, RZ ;  /* 0x000000ff170c7210 */ /* 0x000fca0007ffe1ff */
        /* <DEDUP_REMOVED lines=17> */
[----:B------:R-:W-:-:S03]  /*44c0*/  ISETP.GE.AND P0, PT, R27, RZ, PT ;  /* 0x000000ff1b00720c */ /* 0x000fc60003f06270 */
[----:B------:R-:W-:Y:S01]  /*44d0*/  IMAD.MOV.U32 R29, RZ, RZ, R25 ;  /* 0x000000ffff1d7224 */ /* 0x000fe200078e0019 */
[----:B0-----:R-:W-:-:S09]  /*44e0*/  IADD3 R37, PT, PT, R31, 0xffffffe, RZ ;  /* 0x0ffffffe1f257810 */ /* 0x001fd20007ffe0ff */
[----:B------:R-:W-:Y:S01]  /*44f0*/  @!P0 IMAD.MOV R29, RZ, RZ, -R29 ;  /* 0x000000ffff1d8224 */ /* 0x000fe200078e0a1d */
[----:B------:R-:W-:Y:S01]  /*4500*/  ISETP.NE.AND P0, PT, R21, RZ, PT ;  /* 0x000000ff1500720c */ /* 0x000fe20003f05270 */
[----:B------:R-:W0:-:S12]  /*4510*/  F2I.FTZ.U32.TRUNC.NTZ R37, R37 ;  /* 0x0000002500257305 */ /* 0x000e18000021f000 */
[----:B------:R-:W-:Y:S02]  /*4520*/  @!P0 LOP3.LUT R29, RZ, R21, RZ, 0x33, !PT ;  /* 0x00000015ff1d8212 */ /* 0x000fe400078e33ff */
[----:B--2---:R-:W-:Y:S02]  /*4530*/  ISETP.NE.U32.AND P0, PT, R40, 0x1, PT ;  /* 0x000000012800780c */ /* 0x004fe40003f05070 */
[----:B0-----:R-:W-:Y:S01]  /*4540*/  IADD3 R25, PT, PT, RZ, -R37, RZ ;  /* 0x80000025ff197210 */ /* 0x001fe20007ffe0ff */
[----:B------:R-:W-:Y:S01]  /*4550*/  IMAD.MOV R36, RZ, RZ, -R29 ;  /* 0x000000ffff247224 */ /* 0x000fe200078e0a1d */
[----:B------:R-:W-:Y:S02]  /*4560*/  ISETP.NE.AND.EX P0, PT, R41, RZ, PT, P0 ;  /* 0x000000ff2900720c */ /* 0x000fe40003f05300 */
[----:B------:R-:W0:Y:S01]  /*4570*/  LDC.64 R40, c[0x0][0x3a8] ;  /* 0x0000ea00ff287b82 */ /* 0x000e220000000a00 */
[----:B------:R-:W-:Y:S02]  /*4580*/  IMAD R31, R21, R36, R44 ;  /* 0x00000024151f7224 */ /* 0x000fe400078e022c */
[----:B------:R-:W-:Y:S01]  /*4590*/  IMAD R21, R25, R46, RZ ;  /* 0x0000002e19157224 */ /* 0x000fe200078e02ff */
[----:B------:R-:W-:Y:S01]  /*45a0*/  SEL R25, R23, RZ, P0 ;  /* 0x000000ff17197207 */ /* 0x000fe20000000000 */
[----:B------:R-:W-:Y:S01]  /*45b0*/  IMAD.MOV.U32 R36, RZ, RZ, RZ ;  /* 0x000000ffff247224 */ /* 0x000fe200078e00ff */
[----:B------:R-:W-:-:S02]  /*45c0*/  IABS R27, R31 ;  /* 0x0000001f001b7213 */ /* 0x000fc40000000000 */
[----:B-1----:R-:W-:Y:S01]  /*45d0*/  ISETP.NE.U32.AND P0, PT, R42, 0x1, PT ;  /* 0x000000012a00780c */ /* 0x002fe20003f05070 */
[----:B------:R-:W-:-:S03]  /*45e0*/  IMAD.HI.U32 R36, R37, R21, R36 ;  /* 0x0000001525247227 */ /* 0x000fc600078e0024 */
[----:B------:R-:W-:-:S03]  /*45f0*/  ISETP.NE.AND.EX P0, PT, R43, RZ, PT, P0 ;  /* 0x000000ff2b00720c */ /* 0x000fc60003f05300 */
        /* <DEDUP_REMOVED lines=38> */
.L_x_3961:
[----:B------:R-:W-:Y:S05]  /*4860*/  BSYNC.RECONVERGENT B1 ;  /* 0x0000000000017941 */ /* 0x000fea0003800200 */
.L_x_3960:
        /* <DEDUP_REMOVED lines=38> */
[----:B0-----:R-:W-:-:S12]  /*4ad0*/  IMAD.MOV.U32 R14, RZ, RZ, RZ ;  /* 0x000000ffff0e7224 */ /* 0x001fd800078e00ff */
[----:B------:R-:W-:Y:S02]  /*4ae0*/  @!P5 IMAD.IADD R12, R12, 0x1, -R25 ;  /* 0x000000010c0cd824 */ /* 0x000fe400078e0a19 */
[----:B------:R-:W-:-:S03]  /*4af0*/  @!P5 VIADD R23, R23, 0x1 ;  /* 0x000000011717d836 */ /* 0x000fc60000000000 */
[----:B------:R-:W-:Y:S02]  /*4b00*/  ISETP.GE.U32.AND P5, PT, R12, R25, PT ;  /* 0x000000190c00720c */ /* 0x000fe40003fa6070 */
[----:B------:R-:W-:Y:S02]  /*4b10*/  LOP3.LUT R12, R11, R44, RZ, 0x3c, !PT ;  /* 0x0000002c0b0c7212 */ /* 0x000fe400078e3cff */
[----:B-1----:R-:W-:-:S05]  /*4b20*/  IADD3 R25, PT, PT, RZ, -R15, RZ ;  /* 0x8000000fff197210 */ /* 0x002fca0007ffe0ff */
[----:B------:R-:W-:-:S04]  /*4b30*/  IMAD R25, R25, R46, RZ ;  /* 0x0000002e19197224 */ /* 0x000fc800078e02ff */
[----:B------:R-:W-:Y:S01]  /*4b40*/  @P5 IADD3 R23, PT, PT, R23, 0x1, RZ ;  /* 0x0000000117175810 */ /* 0x000fe20007ffe0ff */
[----:B------:R-:W-:Y:S01]  /*4b50*/  IMAD.HI.U32 R40, R15, R25, R14 ;  /* 0x000000190f287227 */ /* 0x000fe200078e000e */
[----:B------:R-:W-:-:S13]  /*4b60*/  ISETP.GE.AND P5, PT, R12, RZ, PT ;  /* 0x000000ff0c00720c */ /* 0x000fda0003fa6270 */
[----:B------:R-:W-:Y:S01]  /*4b70*/  @!P5 IMAD.MOV R23, RZ, RZ, -R23 ;  /* 0x000000ffff17d224 */ /* 0x000fe200078e0a17 */
[----:B------:R-:W-:-:S13]  /*4b80*/  ISETP.NE.AND P5, PT, R44, RZ, PT ;  /* 0x000000ff2c00720c */ /* 0x000fda0003fa5270 */
        /* <DEDUP_REMOVED lines=20> */
[----:B------:R-:W-:-:S10]  /*4cd0*/  IMAD.MOV.U32 R25, RZ, RZ, R14 ;  /* 0x000000ffff197224 */ /* 0x000fd400078e000e */
[----:B------:R-:W-:Y:S01]  /*4ce0*/  @!P5 IADD3 R25, PT, PT, -R25, RZ, RZ ;  /* 0x000000ff1919d210 */ /* 0x000fe20007ffe1ff */
[----:B0-----:R-:W-:Y:S01]  /*4cf0*/  VIADD R15, R27, 0xffffffe ;  /* 0x0ffffffe1b0f7836 */ /* 0x001fe20000000000 */
[----:B------:R-:W-:-:S05]  /*4d00*/  ISETP.NE.AND P5, PT, R21, RZ, PT ;  /* 0x000000ff1500720c */ /* 0x000fca0003fa5270 */
[----:B------:R-:W0:Y:S08]  /*4d10*/  F2I.FTZ.U32.TRUNC.NTZ R15, R15 ;  /* 0x0000000f000f7305 */ /* 0x000e30000021f000 */
[----:B------:R-:W-:Y:S02]  /*4d20*/  @!P5 LOP3.LUT R25, RZ, R21, RZ, 0x33, !PT ;  /* 0x00000015ff19d212 */ /* 0x000fe400078e33ff */
[----:B-1----:R-:W-:-:S03]  /*4d30*/  ISETP.NE.U32.AND P5, PT, R40, 0x1, PT ;  /* 0x000000012800780c */ /* 0x002fc60003fa5070 */
[----:B------:R-:W-:Y:S01]  /*4d40*/  IMAD.MOV R14, RZ, RZ, -R25 ;  /* 0x000000ffff0e7224 */ /* 0x000fe200078e0a19 */
[----:B------:R-:W-:Y:S02]  /*4d50*/  ISETP.NE.AND.EX P5, PT, R41, RZ, PT, P5 ;  /* 0x000000ff2900720c */ /* 0x000fe40003fa5350 */
[----:B0-----:R-:W-:Y:S01]  /*4d60*/  IADD3 R31, PT, PT, RZ, -R15, RZ ;  /* 0x8000000fff1f7210 */ /* 0x001fe20007ffe0ff */
[----:B------:R-:W-:Y:S01]  /*4d70*/  IMAD R27, R21, R14, R44 ;  /* 0x0000000e151b7224 */ /* 0x000fe200078e022c */
[----:B------:R-:W-:Y:S01]  /*4d80*/  SEL R23, R23, RZ, P5 ;  /* 0x000000ff17177207 */ /* 0x000fe20002800000 */
[----:B------:R-:W0:Y:S02]  /*4d90*/  LDC.64 R44, c[0x0][0x398] ;  /* 0x0000e600ff2c7b82 */ /* 0x000e240000000a00 */
[----:B------:R-:W-:-:S04]  /*4da0*/  IMAD.MOV.U32 R14, RZ, RZ, R31 ;  /* 0x000000ffff0e7224 */ /* 0x000fc800078e001f */
[----:B------:R-:W-:Y:S02]  /*4db0*/  IMAD R21, R14, R29, RZ ;  /* 0x0000001d0e157224 */ /* 0x000fe400078e02ff */
[----:B------:R-:W-:Y:S01]  /*4dc0*/  IMAD.MOV.U32 R14, RZ, RZ, RZ ;  /* 0x000000ffff0e7224 */ /* 0x000fe200078e00ff */
[----:B------:R-:W1:Y:S03]  /*4dd0*/  LDC.64 R40, c[0x0][0x3a8] ;  /* 0x0000ea00ff287b82 */ /* 0x000e660000000a00 */
[----:B------:R-:W-:Y:S01]  /*4de0*/  IMAD.HI.U32 R21, R15, R21, R14 ;  /* 0x000000150f157227 */ /* 0x000fe200078e000e */
[----:B------:R-:W-:-:S05]  /*4df0*/  IABS R14, R27 ;  /* 0x0000001b000e7213 */ /* 0x000fca0000000000 */
[----:B------:R-:W-:-:S05]  /*4e00*/  IMAD.HI.U32 R21, R21, R14, RZ ;  /* 0x0000000e15157227 */ /* 0x000fca00078e00ff */
[----:B------:R-:W-:Y:S02]  /*4e10*/  IADD3 R15, PT, PT, -R21, RZ, RZ ;  /* 0x000000ff150f7210 */ /* 0x000fe40007ffe1ff */
[----:B0-----:R-:W-:Y:S02]  /*4e20*/  ISETP.NE.U32.AND P5, PT, R44, 0x1, PT ;  /* 0x000000012c00780c */ /* 0x001fe40003fa5070 */
[----:B------:R-:W-:Y:S01]  /*4e30*/  SHF.R.S64 R44, RZ, 0x1e, R11 ;  /* 0x0000001eff2c7819 */ /* 0x000fe2000000100b */
[----:B------:R-:W-:Y:S01]  /*4e40*/  IMAD R14, R29, R15, R14 ;  /* 0x0000000f1d0e7224 */ /* 0x000fe200078e020e */
        /* <DEDUP_REMOVED lines=13> */
[----:B0-----:R-:W-:Y:S01]  /*4f20*/  ISETP.NE.U32.AND P5, PT, R14, 0x1, PT ;  /* 0x000000010e00780c */ /* 0x001fe20003fa5070 */
[----:B------:R-:W-:-:S03]  /*4f30*/  IMAD R14, R23, UR36, RZ ;  /* 0x00000024170e7c24 */ /* 0x000fc6000f8e02ff */
[----:B------:R-:W-:Y:S01]  /*4f40*/  ISETP.NE.AND.EX P5, PT, R15, RZ, PT, P5 ;  /* 0x000000ff0f00720c */ /* 0x000fe20003fa5350 */
[----:B------:R-:W-:Y:S02]  /*4f50*/  IMAD.MOV R15, RZ, RZ, -R21 ;  /* 0x000000ffff0f7224 */ /* 0x000fe400078e0a15 */
[----:B------:R-:W-:Y:S01]  /*4f60*/  IMAD R14, R25, UR37, R14 ;  /* 0x00000025190e7c24 */ /* 0x000fe2000f8e020e */
        /* <DEDUP_REMOVED lines=17> */
.L_x_3963:
[----:B------:R-:W-:Y:S05]  /*5080*/  BSYNC.RECONVERGENT B1 ;  /* 0x0000000000017941 */ /* 0x000fea0003800200 */
.L_x_3962:
        /* <DEDUP_REMOVED lines=41> */
[----:B------:R-:W-:-:S04]  /*5320*/  IMAD.MOV R14, RZ, RZ, -R23 ;  /* 0x000000ffff0e7224 */ /* 0x000fc800078e0a17 */
[----:B------:R-:W-:Y:S01]  /*5330*/  IMAD R46, R46, R14, R11 ;  /* 0x0000000e2e2e7224 */ /* 0x000fe200078e020b */
[----:B------:R-:W-:-:S04]  /*5340*/  MOV R14, RZ ;  /* 0x000000ff000e7202 */ /* 0x000fc80000000f00 */
[----:B------:R-:W-:Y:S01]  /*5350*/  IABS R27, R46 ;  /* 0x0000002e001b7213 */ /* 0x000fe20000000000 */
[----:B------:R-:W-:Y:S01]  /*5360*/  IMAD.HI.U32 R14, R15, R25, R14 ;  /* 0x000000190f0e7227 */ /* 0x000fe200078e000e */
[----:B0-----:R-:W-:-:S03]  /*5370*/  IABS R25, R12 ;  /* 0x0000000c00197213 */ /* 0x001fc60000000000 */
[----:B------:R-:W-:Y:S02]  /*5380*/  IMAD.MOV.U32 R15, RZ, RZ, R27 ;  /* 0x000000ffff0f7224 */ /* 0x000fe400078e001b */
[----:B------:R-:W0:Y:S02]  /*5390*/  I2F.RP R27, R25 ;  /* 0x00000019001b7306 */ /* 0x000e240000209400 */
[----:B------:R-:W-:-:S04]  /*53a0*/  IMAD.HI.U32 R14, R14, R15, RZ ;  /* 0x0000000f0e0e7227 */ /* 0x000fc800078e00ff */
[----:B------:R-:W-:-:S04]  /*53b0*/  IMAD.MOV R44, RZ, RZ, -R14 ;  /* 0x000000ffff2c7224 */ /* 0x000fc800078e0a0e */
        /* <DEDUP_REMOVED lines=36> */
[----:B------:R-:W2:Y:S01]  /*5600*/  LDC.64 R44, c[0x0][0x3a0] ;  /* 0x0000e800ff2c7b82 */ /* 0x000ea20000000a00 */
[----:B------:R-:W-:-:S04]  /*5610*/  LOP3.LUT R25, R31, R12, RZ, 0x3c, !PT ;  /* 0x0000000c1f197212 */ /* 0x000fc800078e3cff */
[----:B------:R-:W-:-:S06]  /*5620*/  ISETP.GE.AND P4, PT, R25, RZ, PT ;  /* 0x000000ff1900720c */ /* 0x000fcc0003f86270 */
[----:B------:R-:W-:Y:S02]  /*5630*/  @P5 IADD3 R21, PT, PT, R21, 0x1, RZ ;  /* 0x0000000115155810 */ /* 0x000fe40007ffe0ff */
[----:B------:R-:W-:-:S05]  /*5640*/  ISETP.NE.AND P5, PT, R12, RZ, PT ;  /* 0x000000ff0c00720c */ /* 0x000fca0003fa5270 */
[----:B------:R-:W-:Y:S01]  /*5650*/  @!P4 IMAD.MOV R21, RZ, RZ, -R21 ;  /* 0x000000ffff15c224 */ /* 0x000fe200078e0a15 */
[----:B-1----:R-:W-:-:S04]  /*5660*/  ISETP.NE.U32.AND P4, PT, R14, 0x1, PT ;  /* 0x000000010e00780c */ /* 0x002fc80003f85070 */
[----:B------:R-:W-:-:S03]  /*5670*/  ISETP.NE.AND.EX P4, PT, R15, RZ, PT, P4 ;  /* 0x000000ff0f00720c */ /* 0x000fc60003f85340 */
        /* <DEDUP_REMOVED lines=24> */
.L_x_3965:
[----:B------:R-:W-:Y:S05]  /*5800*/  BSYNC.RECONVERGENT B1 ;  /* 0x0000000000017941 */ /* 0x000fea0003800200 */
.L_x_3964:
        /* <DEDUP_REMOVED lines=31> */
[----:B------:R-:W-:Y:S01]  /*5a00*/  ISETP.NE.AND P5, PT, R44, RZ, PT ;  /* 0x000000ff2c00720c */ /* 0x000fe20003fa5270 */
[----:B0-----:R-:W-:Y:S01]  /*5a10*/  IMAD.MOV R46, RZ, RZ, -R15 ;  /* 0x000000ffff2e7224 */ /* 0x001fe200078e0a0f */
[----:B------:R-:W-:Y:S02]  /*5a20*/  ISETP.GE.U32.AND P4, PT, R12, R27, PT ;  /* 0x0000001b0c00720c */ /* 0x000fe40003f86070 */
[----:B------:R-:W-:Y:S01]  /*5a30*/  LOP3.LUT R12, R11, R44, RZ, 0x3c, !PT ;  /* 0x0000002c0b0c7212 */ /* 0x000fe200078e3cff */
[----:B------:R-:W-:-:S03]  /*5a40*/  IMAD R27, R46, R25, RZ ;  /* 0x000000192e1b7224 */ /* 0x000fc600078e02ff */
        /* <DEDUP_REMOVED lines=47> */
[----:B------:R-:W-:Y:S01]  /*5d40*/  ISETP.GE.U32.AND P5, PT, R27, R52, PT ;  /* 0x000000341b00720c */ /* 0x000fe20003fa6070 */
[----:B------:R-:W1:Y:S01]  /*5d50*/  LDC.64 R14, c[0x0][0x398] ;  /* 0x0000e600ff0e7b82 */ /* 0x000e620000000a00 */
[----:B------:R-:W-:Y:S02]  /*5d60*/  LOP3.LUT R27, R29, R12, RZ, 0x3c, !PT ;  /* 0x0000000c1d1b7212 */ /* 0x000fe400078e3cff */
[----:B------:R-:W-:Y:S02]  /*5d70*/  SEL R21, R21, RZ, P3 ;  /* 0x000000ff15157207 */ /* 0x000fe40001800000 */
[----:B------:R-:W-:-:S07]  /*5d80*/  ISETP.GE.AND P4, PT, R27, RZ, PT ;  /* 0x000000ff1b00720c */ /* 0x000fce0003f86270 */
[----:B------:R-:W-:Y:S01]  /*5d90*/  @P5 VIADD R23, R23, 0x1 ;  /* 0x0000000117175836 */ /* 0x000fe20000000000 */
[----:B------:R-:W-:-:S05]  /*5da0*/  ISETP.NE.AND P5, PT, R12, RZ, PT ;  /* 0x000000ff0c00720c */ /* 0x000fca0003fa5270 */
[----:B------:R-:W-:Y:S02]  /*5db0*/  @!P4 IADD3 R23, PT, PT, -R23, RZ, RZ ;  /* 0x000000ff1717c210 */ /* 0x000fe40007ffe1ff */
[----:B--2---:R-:W-:Y:S02]  /*5dc0*/  ISETP.NE.U32.AND P4, PT, R44, 0x1, PT ;  /* 0x000000012c00780c */ /* 0x004fe40003f85070 */
[----:B------:R-:W-:Y:S02]  /*5dd0*/  SHF.R.S64 R44, RZ, 0x1e, R11 ;  /* 0x0000001eff2c7819 */ /* 0x000fe4000000100b */
[----:B-1----:R-:W-:Y:S01]  /*5de0*/  ISETP.NE.U32.AND P3, PT, R14, 0x1, PT ;  /* 0x000000010e00780c */ /* 0x002fe20003f65070 */
[----:B------:R-:W-:Y:S01]  /*5df0*/  IMAD R14, R21, UR36, RZ ;  /* 0x00000024150e7c24 */ /* 0x000fe2000f8e02ff */
[----:B------:R-:W-:Y:S02]  /*5e00*/  @!P5 LOP3.LUT R23, RZ, R12, RZ, 0x33, !PT ;  /* 0x0000000cff17d212 */ /* 0x000fe400078e33ff */
[----:B------:R-:W-:-:S02]  /*5e10*/  ISETP.NE.AND.EX P3, PT, R15, RZ, PT, P3 ;  /* 0x000000ff0f00720c */ /* 0x000fc40003f65330 */
[----:B------:R-:W-:Y:S01]  /*5e20*/  ISETP.NE.AND.EX P4, PT, R45, RZ, PT, P4 ;  /* 0x000000ff2d00720c */ /* 0x000fe20003f85340 */
[----:B------:R-:W-:Y:S01]  /*5e30*/  IMAD.MOV R15, RZ, RZ, -R23 ;  /* 0x000000ffff0f7224 */ /* 0x000fe200078e0a17 */
[----:B0-----:R-:W-:Y:S02]  /*5e40*/  ISETP.NE.U32.AND P5, PT, R46, 0x1, PT ;  /* 0x000000012e00780c */ /* 0x001fe40003fa5070 */
        /* <DEDUP_REMOVED lines=18> */
.L_x_3967:
[----:B------:R-:W-:Y:S05]  /*5f70*/  BSYNC.RECONVERGENT B1 ;  /* 0x0000000000017941 */ /* 0x000fea0003800200 */
.L_x_3966:
        /* <DEDUP_REMOVED lines=16> */
[----:B------:R-:W0:Y:S02]  /*6080*/  F2I.FTZ.U32.TRUNC.NTZ R15, R15 ;  /* 0x0000000f000f7305 */ /* 0x000e24000021f000 */
[----:B0-----:R-:W-:-:S04]  /*6090*/  IMAD.MOV R14, RZ, RZ, -R15 ;  /* 0x000000ffff0e7224 */ /* 0x001fc800078e0a0f */
[----:B------:R-:W-:Y:S02]  /*60a0*/  IMAD R25, R14, R21, RZ ;  /* 0x000000150e197224 */ /* 0x000fe400078e02ff */
[----:B------:R-:W-:-:S04]  /*60b0*/  IMAD.MOV.U32 R14, RZ, RZ, RZ ;  /* 0x000000ffff0e7224 */ /* 0x000fc800078e00ff */
[----:B------:R-:W-:Y:S01]  /*60c0*/  IMAD.HI.U32 R25, R15, R25, R14 ;  /* 0x000000190f197227 */ /* 0x000fe200078e000e */
[----:B------:R-:W-:-:S03]  /*60d0*/  MOV R14, R27 ;  /* 0x0000001b000e7202 */ /* 0x000fc60000000f00 */
[----:B------:R-:W-:Y:S02]  /*60e0*/  IMAD.MOV.U32 R27, RZ, RZ, R12 ;  /* 0x000000ffff1b7224 */ /* 0x000fe400078e000c */
        /* <DEDUP_REMOVED lines=24> */
[----:B------:R-:W-:Y:S02]  /*6270*/  IMAD.HI.U32 R25, R21, R14, RZ ;  /* 0x0000000e15197227 */ /* 0x000fe400078e00ff */
[----:B------:R-:W0:Y:S02]  /*6280*/  LDC R21, c[0x0][0x3c0] ;  /* 0x0000f000ff157b82 */ /* 0x000e240000000800 */
[----:B------:R-:W-:-:S04]  /*6290*/  IMAD.MOV R15, RZ, RZ, -R25 ;  /* 0x000000ffff0f7224 */ /* 0x000fc800078e0a19 */
[----:B------:R-:W-:-:S05]  /*62a0*/  IMAD R14, R27, R15, R14 ;  /* 0x0000000f1b0e7224 */ /* 0x000fca00078e020e */
[----:B------:R-:W-:-:S13]  /*62b0*/  ISETP.GT.U32.AND P3, PT, R27, R14, PT ;  /* 0x0000000e1b00720c */ /* 0x000fda0003f64070 */
[----:B------:R-:W-:Y:S01]  /*62c0*/  @!P3 IADD3 R14, PT, PT, R14, -R27, RZ ;  /* 0x8000001b0e0eb210 */ /* 0x000fe20007ffe0ff */
[----:B------:R-:W-:Y:S01]  /*62d0*/  @!P3 VIADD R25, R25, 0x1 ;  /* 0x000000011919b836 */ /* 0x000fe20000000000 */
[----:B0-----:R-:W-:Y:S02]  /*62e0*/  IABS R56, R21 ;  /* 0x0000001500387213 */ /* 0x001fe40000000000 */
[----:B------:R-:W-:Y:S02]  /*62f0*/  ISETP.GE.U32.AND P2, PT, R14, R27, PT ;  /* 0x0000001b0e00720c */ /* 0x000fe40003f46070 */
[----:B------:R-:W0:Y:S01]  /*6300*/  I2F.RP R27, R56 ;  /* 0x00000038001b7306 */ /* 0x000e220000209400 */
[----:B------:R-:W-:Y:S02]  /*6310*/  LOP3.LUT R14, R44, R23, RZ, 0x3c, !PT ;  /* 0x000000172c0e7212 */ /* 0x000fe400078e3cff */
[----:B------:R-:W-:Y:S02]  /*6320*/  ISETP.NE.AND P3, PT, R23, RZ, PT ;  /* 0x000000ff1700720c */ /* 0x000fe40003f65270 */
[----:B------:R-:W-:-:S02]  /*6330*/  ISETP.GE.AND P4, PT, R14, RZ, PT ;  /* 0x000000ff0e00720c */ /* 0x000fc40003f86270 */
[----:B------:R-:W1:Y:S04]  /*6340*/  LDC.64 R14, c[0x0][0x398] ;  /* 0x0000e600ff0e7b82 */ /* 0x000e680000000a00 */
[----:B------:R-:W-:Y:S01]  /*6350*/  @P2 VIADD R25, R25, 0x1 ;  /* 0x0000000119192836 */ /* 0x000fe20000000000 */
[----:B0-----:R-:W0:Y:S06]  /*6360*/  MUFU.RCP R27, R27 ;  /* 0x0000001b001b7308 */ /* 0x001e2c0000001000 */
[----:B------:R-:W-:-:S02]  /*6370*/  @!P4 IADD3 R25, PT, PT, -R25, RZ, RZ ;  /* 0x000000ff1919c210 */ /* 0x000fc40007ffe1ff */
[----:B------:R-:W-:-:S05]  /*6380*/  @!P3 LOP3.LUT R25, RZ, R23, RZ, 0x33, !PT ;  /* 0x00000017ff19b212 */ /* 0x000fca00078e33ff */
[----:B------:R-:W-:-:S04]  /*6390*/  IMAD.MOV R54, RZ, RZ, -R25 ;  /* 0x000000ffff367224 */ /* 0x000fc800078e0a19 */
[----:B------:R-:W-:Y:S02]  /*63a0*/  IMAD R54, R23, R54, R44 ;  /* 0x0000003617367224 */ /* 0x000fe400078e022c */
[----:B------:R-:W2:Y:S01]  /*63b0*/  LDC.64 R44, c[0x0][0x390] ;  /* 0x0000e400ff2c7b82 */ /* 0x000ea20000000a00 */
[----:B0-----:R-:W-:Y:S01]  /*63c0*/  VIADD R46, R27, 0xffffffe ;  /* 0x0ffffffe1b2e7836 */ /* 0x001fe20000000000 */
[----:B-1----:R-:W-:-:S03]  /*63d0*/  ISETP.NE.U32.AND P3, PT, R14, 0x1, PT ;  /* 0x000000010e00780c */ /* 0x002fc60003f65070 */
[----:B------:R0:W1:Y:S01]  /*63e0*/  F2I.FTZ.U32.TRUNC.NTZ R47, R46 ;  /* 0x0000002e002f7305 */ /* 0x000062000021f000 */
[----:B------:R-:W-:-:S04]  /*63f0*/  ISETP.NE.AND.EX P3, PT, R15, RZ, PT, P3 ;  /* 0x000000ff0f00720c */ /* 0x000fc80003f65330 */
[----:B------:R-:W-:Y:S01]  /*6400*/  SEL R25, R25, RZ, P3 ;  /* 0x000000ff19197207 */ /* 0x000fe20001800000 */
[----:B0-----:R-:W-:Y:S01]  /*6410*/  IMAD.MOV.U32 R46, RZ, RZ, RZ ;  /* 0x000000ffff2e7224 */ /* 0x001fe200078e00ff */
[----:B-1----:R-:W-:Y:S02]  /*6420*/  IADD3 R23, PT, PT, RZ, -R47, RZ ;  /* 0x8000002fff177210 */ /* 0x002fe40007ffe0ff */
[----:B--2---:R-:W-:-:S03]  /*6430*/  ISETP.NE.U32.AND P2, PT, R44, 0x1, PT ;  /* 0x000000012c00780c */ /* 0x004fc60003f45070 */
[----:B------:R-:W-:Y:S01]  /*6440*/  IMAD R23, R23, R56, RZ ;  /* 0x0000003817177224 */ /* 0x000fe200078e02ff */
[----:B------:R-:W-:-:S03]  /*6450*/  ISETP.NE.AND.EX P2, PT, R45, RZ, PT, P2 ;  /* 0x000000ff2d00720c */ /* 0x000fc60003f45320 */
[----:B------:R-:W-:Y:S01]  /*6460*/  IMAD.HI.U32 R14, R47, R23, R46 ;  /* 0x000000172f0e7227 */ /* 0x000fe200078e002e */
[----:B------:R-:W-:Y:S01]  /*6470*/  IABS R23, R54 ;  /* 0x0000003600177213 */ /* 0x000fe20000000000 */
[----:B------:R-:W0:Y:S01]  /*6480*/  LDC.64 R46, c[0x0][0x3a8] ;  /* 0x0000ea00ff2e7b82 */ /* 0x000e220000000a00 */
[----:B------:R-:W-:-:S03]  /*6490*/  SEL R12, R12, RZ, P2 ;  /* 0x000000ff0c0c7207 */ /* 0x000fc60001000000 */
[----:B------:R-:W-:-:S04]  /*64a0*/  IMAD.HI.U32 R14, R14, R23, RZ ;  /* 0x000000170e0e7227 */ /* 0x000fc800078e00ff */
[----:B------:R-:W-:Y:S02]  /*64b0*/  IMAD.MOV R44, RZ, RZ, -R14 ;  /* 0x000000ffff2c7224 */ /* 0x000fe400078e0a0e */
[----:B------:R-:W-:Y:S02]  /*64c0*/  IMAD R12, R12, UR36, RZ ;  /* 0x000000240c0c7c24 */ /* 0x000fe4000f8e02ff */
[C---:B------:R-:W-:Y:S02]  /*64d0*/  IMAD R23, R56.reuse, R44, R23 ;  /* 0x0000002c38177224 */ /* 0x040fe400078e0217 */
[----:B------:R-:W1:Y:S01]  /*64e0*/  LDC.64 R44, c[0x0][0x3a0] ;  /* 0x0000e800ff2c7b82 */ /* 0x000e620000000a00 */
[----:B------:R-:W-:Y:S02]  /*64f0*/  IMAD R25, R25, UR37, R12 ;  /* 0x0000002519197c24 */ /* 0x000fe4000f8e020c */
[----:B------:R-:W-:Y:S02]  /*6500*/  ISETP.GT.U32.AND P4, PT, R56, R23, PT ;  /* 0x000000173800720c */ /* 0x000fe40003f84070 */
[----:B0-----:R-:W-:-:S04]  /*6510*/  ISETP.NE.U32.AND P2, PT, R46, 0x1, PT ;  /* 0x000000012e00780c */ /* 0x001fc80003f45070 */
[----:B------:R-:W-:-:S07]  /*6520*/  ISETP.NE.AND.EX P2, PT, R47, RZ, PT, P2 ;  /* 0x000000ff2f00720c */ /* 0x000fce0003f45320 */
        /* <DEDUP_REMOVED lines=10> */
[----:B------:R-:W-:Y:S02]  /*65d0*/  ISETP.NE.AND.EX P4, PT, R45, RZ, PT, P4 ;  /* 0x000000ff2d00720c */ /* 0x000fe40003f85340 */
        /* <DEDUP_REMOVED lines=17> */
.L_x_3969:
[----:B------:R-:W-:Y:S05]  /*66f0*/  BSYNC.RECONVERGENT B1 ;  /* 0x0000000000017941 */ /* 0x000fea0003800200 */
.L_x_3968:
        /* <DEDUP_REMOVED lines=20> */
[----:B------:R-:W-:Y:S01]  /*6840*/  IMAD.MOV.U32 R14, RZ, RZ, R27 ;  /* 0x000000ffff0e7224 */ /* 0x000fe200078e001b */
[----:B------:R-:W-:-:S03]  /*6850*/  MOV R27, R12 ;  /* 0x0000000c001b7202 */ /* 0x000fc60000000f00 */
        /* <DEDUP_REMOVED lines=21> */
[----:B------:R-:W-:-:S05]  /*69b0*/  HFMA2 R14, -RZ, RZ, 0, 0 ;  /* 0x00000000ff0e7431 */ /* 0x000fca00000001ff */
[----:B------:R-:W-:Y:S01]  /*69c0*/  IMAD.HI.U32 R21, R15, R21, R14 ;  /* 0x000000150f157227 */ /* 0x000fe200078e000e */
[----:B------:R-:W-:-:S05]  /*69d0*/  IABS R14, R44 ;  /* 0x0000002c000e7213 */ /* 0x000fca0000000000 */
[----:B------:R-:W-:Y:S02]  /*69e0*/  IMAD.HI.U32 R25, R21, R14, RZ ;  /* 0x0000000e15197227 */ /* 0x000fe400078e00ff */
[----:B------:R-:W0:Y:S02]  /*69f0*/  LDC R21, c[0x0][0x3c0] ;  /* 0x0000f000ff157b82 */ /* 0x000e240000000800 */
[----:B------:R-:W-:-:S04]  /*6a00*/  IMAD.MOV R15, RZ, RZ, -R25 ;  /* 0x000000ffff0f7224 */ /* 0x000fc800078e0a19 */
[----:B------:R-:W-:-:S05]  /*6a10*/  IMAD R14, R27, R15, R14 ;  /* 0x0000000f1b0e7224 */ /* 0x000fca00078e020e */
[----:B------:R-:W-:-:S13]  /*6a20*/  ISETP.GT.U32.AND P3, PT, R27, R14, PT ;  /* 0x0000000e1b00720c */ /* 0x000fda0003f64070 */
[----:B------:R-:W-:Y:S01]  /*6a30*/  @!P3 IMAD.IADD R14, R14, 0x1, -R27 ;  /* 0x000000010e0eb824 */ /* 0x000fe200078e0a1b */
[----:B0-----:R-:W-:Y:S02]  /*6a40*/  IABS R56, R21 ;  /* 0x0000001500387213 */ /* 0x001fe40000000000 */
[----:B------:R-:W-:Y:S02]  /*6a50*/  @!P3 IADD3 R25, PT, PT, R25, 0x1, RZ ;  /* 0x000000011919b810 */ /* 0x000fe40007ffe0ff */
[----:B------:R-:W-:Y:S02]  /*6a60*/  ISETP.GE.U32.AND P2, PT, R14, R27, PT ;  /* 0x0000001b0e00720c */ /* 0x000fe40003f46070 */
[----:B------:R-:W0:Y:S01]  /*6a70*/  I2F.RP R27, R56 ;  /* 0x00000038001b7306 */ /* 0x000e220000209400 */
[----:B------:R-:W-:Y:S02]  /*6a80*/  LOP3.LUT R14, R44, R23, RZ, 0x3c, !PT ;  /* 0x000000172c0e7212 */ /* 0x000fe400078e3cff */
[----:B------:R-:W-:-:S02]  /*6a90*/  ISETP.NE.AND P3, PT, R23, RZ, PT ;  /* 0x000000ff1700720c */ /* 0x000fc40003f65270 */
[----:B------:R-:W-:Y:S02]  /*6aa0*/  ISETP.GE.AND P4, PT, R14, RZ, PT ;  /* 0x000000ff0e00720c */ /* 0x000fe40003f86270 */
[----:B------:R-:W1:Y:S04]  /*6ab0*/  LDC.64 R14, c[0x0][0x398] ;  /* 0x0000e600ff0e7b82 */ /* 0x000e680000000a00 */
[----:B------:R-:W-:Y:S01]  /*6ac0*/  @P2 VIADD R25, R25, 0x1 ;  /* 0x0000000119192836 */ /* 0x000fe20000000000 */
[----:B0-----:R-:W0:Y:S06]  /*6ad0*/  MUFU.RCP R27, R27 ;  /* 0x0000001b001b7308 */ /* 0x001e2c0000001000 */
[----:B------:R-:W-:Y:S01]  /*6ae0*/  @!P4 IMAD.MOV R25, RZ, RZ, -R25 ;  /* 0x000000ffff19c224 */ /* 0x000fe200078e0a19 */
[----:B------:R-:W-:-:S04]  /*6af0*/  @!P3 LOP3.LUT R25, RZ, R23, RZ, 0x33, !PT ;  /* 0x00000017ff19b212 */ /* 0x000fc800078e33ff */
[----:B------:R-:W-:-:S05]  /*6b00*/  IADD3 R50, PT, PT, -R25, RZ, RZ ;  /* 0x000000ff19327210 */ /* 0x000fca0007ffe1ff */
[----:B------:R-:W-:Y:S02]  /*6b10*/  IMAD R50, R23, R50, R44 ;  /* 0x0000003217327224 */ /* 0x000fe400078e022c */
[----:B------:R-:W2:Y:S01]  /*6b20*/  LDC.64 R44, c[0x0][0x390] ;  /* 0x0000e400ff2c7b82 */ /* 0x000ea20000000a00 */
[----:B-1----:R-:W-:Y:S01]  /*6b30*/  ISETP.NE.U32.AND P3, PT, R14, 0x1, PT ;  /* 0x000000010e00780c */ /* 0x002fe20003f65070 */
[----:B0-----:R-:W-:-:S03]  /*6b40*/  VIADD R46, R27, 0xffffffe ;  /* 0x0ffffffe1b2e7836 */ /* 0x001fc60000000000 */
[----:B------:R-:W-:Y:S01]  /*6b50*/  ISETP.NE.AND.EX P3, PT, R15, RZ, PT, P3 ;  /* 0x000000ff0f00720c */ /* 0x000fe20003f65330 */
[----:B------:R0:W1:Y:S03]  /*6b60*/  F2I.FTZ.U32.TRUNC.NTZ R47, R46 ;  /* 0x0000002e002f7305 */ /* 0x000066000021f000 */
[----:B------:R-:W-:Y:S02]  /*6b70*/  SEL R25, R25, RZ, P3 ;  /* 0x000000ff19197207 */ /* 0x000fe40001800000 */
[----:B0-----:R-:W-:Y:S01]  /*6b80*/  MOV R46, RZ ;  /* 0x000000ff002e7202 */ /* 0x001fe20000000f00 */
[----:B-1----:R-:W-:Y:S01]  /*6b90*/  IMAD.MOV R23, RZ, RZ, -R47 ;  /* 0x000000ffff177224 */ /* 0x002fe200078e0a2f */
        /* <DEDUP_REMOVED lines=44> */
.L_x_3971:
[----:B------:R-:W-:Y:S05]  /*6e60*/  BSYNC.RECONVERGENT B1 ;  /* 0x0000000000017941 */ /* 0x000fea0003800200 */
.L_x_3970:
        /* <DEDUP_REMOVED lines=16> */
[----:B0-----:R-:W-:-:S04]  /*6f70*/  IMAD.MOV R14, RZ, RZ, -R15 ;  /* 0x000000ffff0e7224 */ /* 0x001fc800078e0a0f */
[----:B------:R-:W-:Y:S02]  /*6f80*/  IMAD R25, R14, R21, RZ ;  /* 0x000000150e197224 */ /* 0x000fe400078e02ff */
[----:B------:R-:W-:-:S05]  /*6f90*/  HFMA2 R14, -RZ, RZ, 0, 0 ;  /* 0x00000000ff0e7431 */ /* 0x000fca00000001ff */
[----:B------:R-:W-:-:S04]  /*6fa0*/  IMAD.HI.U32 R25, R15, R25, R14 ;  /* 0x000000190f197227 */ /* 0x000fc800078e000e */
[----:B------:R-:W-:Y:S02]  /*6fb0*/  IMAD.MOV.U32 R14, RZ, RZ, R27 ;  /* 0x000000ffff0e7224 */ /* 0x000fe400078e001b */
[----:B------:R-:W-:Y:S02]  /*6fc0*/  IMAD.MOV.U32 R27, RZ, RZ, R12 ;  /* 0x000000ffff1b7224 */ /* 0x000fe400078e000c */
        /* <DEDUP_REMOVED lines=17> */
[----:B0-----:R-:W-:-:S03]  /*70e0*/  IADD3 R44, PT, PT, RZ, -R15, RZ ;  /* 0x8000000fff2c7210 */ /* 0x001fc60007ffe0ff */
[----:B------:R-:W-:Y:S02]  /*70f0*/  IMAD.MOV R14, RZ, RZ, -R12 ;  /* 0x000000ffff0e7224 */ /* 0x000fe400078e0a0c */
[----:B------:R-:W-:Y:S02]  /*7100*/  IMAD R21, R44, R27, RZ ;  /* 0x0000001b2c157224 */ /* 0x000fe400078e02ff */
[----:B------:R-:W-:Y:S02]  /*7110*/  IMAD R42, R42, R14, R11 ;  /* 0x0000000e2a2a7224 */ /* 0x000fe400078e020b */
[----:B------:R-:W-:-:S04]  /*7120*/  IMAD.MOV.U32 R14, RZ, RZ, RZ ;  /* 0x000000ffff0e7224 */ /* 0x000fc800078e00ff */
[----:B------:R-:W-:Y:S01]  /*7130*/  IMAD.HI.U32 R21, R15, R21, R14 ;  /* 0x000000150f157227 */ /* 0x000fe200078e000e */
[----:B------:R-:W-:-:S05]  /*7140*/  IABS R14, R42 ;  /* 0x0000002a000e7213 */ /* 0x000fca0000000000 */
[----:B------:R-:W-:Y:S02]  /*7150*/  IMAD.HI.U32 R25, R21, R14, RZ ;  /* 0x0000000e15197227 */ /* 0x000fe400078e00ff */
[----:B------:R-:W0:Y:S03]  /*7160*/  LDC R21, c[0x0][0x3c0] ;  /* 0x0000f000ff157b82 */ /* 0x000e260000000800 */
[----:B------:R-:W-:-:S05]  /*7170*/  IADD3 R15, PT, PT, -R25, RZ, RZ ;  /* 0x000000ff190f7210 */ /* 0x000fca0007ffe1ff */
[----:B------:R-:W-:-:S05]  /*7180*/  IMAD R14, R27, R15, R14 ;  /* 0x0000000f1b0e7224 */ /* 0x000fca00078e020e */
[----:B------:R-:W-:Y:S02]  /*7190*/  ISETP.GT.U32.AND P2, PT, R27, R14, PT ;  /* 0x0000000e1b00720c */ /* 0x000fe40003f44070 */
[----:B0-----:R-:W-:-:S11]  /*71a0*/  IABS R56, R21 ;  /* 0x0000001500387213 */ /* 0x001fd60000000000 */
[----:B------:R-:W-:Y:S02]  /*71b0*/  @!P2 IMAD.IADD R14, R14, 0x1, -R27 ;  /* 0x000000010e0ea824 */ /* 0x000fe400078e0a1b */
[----:B------:R-:W-:Y:S01]  /*71c0*/  @!P2 VIADD R25, R25, 0x1 ;  /* 0x000000011919a836 */ /* 0x000fe20000000000 */
[----:B------:R-:W-:Y:S02]  /*71d0*/  ISETP.NE.AND P2, PT, R23, RZ, PT ;  /* 0x000000ff1700720c */ /* 0x000fe40003f45270 */
[----:B------:R-:W-:Y:S02]  /*71e0*/  ISETP.GE.U32.AND P0, PT, R14, R27, PT ;  /* 0x0000001b0e00720c */ /* 0x000fe40003f06070 */
[----:B------:R-:W0:Y:S01]  /*71f0*/  I2F.RP R27, R56 ;  /* 0x00000038001b7306 */ /* 0x000e220000209400 */
[----:B------:R-:W-:-:S04]  /*7200*/  LOP3.LUT R14, R42, R23, RZ, 0x3c, !PT ;  /* 0x000000172a0e7212 */ /* 0x000fc800078e3cff */
[----:B------:R-:W-:Y:S02]  /*7210*/  ISETP.GE.AND P3, PT, R14, RZ, PT ;  /* 0x000000ff0e00720c */ /* 0x000fe40003f66270 */
[----:B------:R-:W1:Y:S04]  /*7220*/  LDC.64 R14, c[0x0][0x398] ;  /* 0x0000e600ff0e7b82 */ /* 0x000e680000000a00 */
[----:B------:R-:W-:Y:S01]  /*7230*/  @P0 IADD3 R25, PT, PT, R25, 0x1, RZ ;  /* 0x0000000119190810 */ /* 0x000fe20007ffe0ff */
[----:B0-----:R-:W0:Y:S06]  /*7240*/  MUFU.RCP R27, R27 ;  /* 0x0000001b001b7308 */ /* 0x001e2c0000001000 */
[----:B------:R-:W-:Y:S01]  /*7250*/  @!P3 IMAD.MOV R25, RZ, RZ, -R25 ;  /* 0x000000ffff19b224 */ /* 0x000fe200078e0a19 */
[----:B------:R-:W-:-:S05]  /*7260*/  @!P2 LOP3.LUT R25, RZ, R23, RZ, 0x33, !PT ;  /* 0x00000017ff19a212 */ /* 0x000fca00078e33ff */
[----:B------:R-:W-:-:S04]  /*7270*/  IMAD.MOV R46, RZ, RZ, -R25 ;  /* 0x000000ffff2e7224 */ /* 0x000fc800078e0a19 */
[----:B------:R-:W-:Y:S02]  /*7280*/  IMAD R46, R23, R46, R42 ;  /* 0x0000002e172e7224 */ /* 0x000fe400078e022a */
[----:B------:R-:W2:Y:S01]  /*7290*/  LDC.64 R42, c[0x0][0x390] ;  /* 0x0000e400ff2a7b82 */ /* 0x000ea20000000a00 */
[----:B-1----:R-:W-:Y:S02]  /*72a0*/  ISETP.NE.U32.AND P2, PT, R14, 0x1, PT ;  /* 0x000000010e00780c */ /* 0x002fe40003f45070 */
[----:B0-----:R-:W-:Y:S02]  /*72b0*/  IADD3 R44, PT, PT, R27, 0xffffffe, RZ ;  /* 0x0ffffffe1b2c7810 */ /* 0x001fe40007ffe0ff */
[----:B------:R-:W-:Y:S02]  /*72c0*/  ISETP.NE.AND.EX P2, PT, R15, RZ, PT, P2 ;  /* 0x000000ff0f00720c */ /* 0x000fe40003f45320 */
[----:B------:R0:W1:Y:S02]  /*72d0*/  F2I.FTZ.U32.TRUNC.NTZ R45, R44 ;  /* 0x0000002c002d7305 */ /* 0x000064000021f000 */
[----:B------:R-:W-:Y:S01]  /*72e0*/  SEL R25, R25, RZ, P2 ;  /* 0x000000ff19197207 */ /* 0x000fe20001000000 */
[----:B0-----:R-:W-:-:S02]  /*72f0*/  IMAD.MOV.U32 R44, RZ, RZ, RZ ;  /* 0x000000ffff2c7224 */ /* 0x001fc400078e00ff */
        /* <DEDUP_REMOVED lines=9> */
[----:B------:R-:W-:Y:S01]  /*7390*/  IMAD R12, R12, UR36, RZ ;  /* 0x000000240c0c7c24 */ /* 0x000fe2000f8e02ff */
[----:B------:R-:W-:-:S03]  /*73a0*/  IADD3 R42, PT, PT, -R14, RZ, RZ ;  /* 0x000000ff0e2a7210 */ /* 0x000fc60007ffe1ff */
[----:B------:R-:W-:Y:S02]  /*73b0*/  IMAD R25, R25, UR37, R12 ;  /* 0x0000002519197c24 */ /* 0x000fe4000f8e020c */
[C---:B------:R-:W-:Y:S02]  /*73c0*/  IMAD R23, R56.reuse, R42, R23 ;  /* 0x0000002a38177224 */ /* 0x040fe400078e0217 */
[----:B------:R-:W1:Y:S03]  /*73d0*/  LDC.64 R42, c[0x0][0x3a0] ;  /* 0x0000e800ff2a7b82 */ /* 0x000e660000000a00 */
[----:B------:R-:W-:Y:S02]  /*73e0*/  ISETP.GT.U32.AND P4, PT, R56, R23, PT ;  /* 0x000000173800720c */ /* 0x000fe40003f84070 */
[----:B0-----:R-:W-:Y:S02]  /*73f0*/  ISETP.NE.U32.AND P0, PT, R44, 0x1, PT ;  /* 0x000000012c00780c */ /* 0x001fe40003f05070 */
[----:B------:R-:W-:-:S02]  /*7400*/  SHF.R.S64 R44, RZ, 0x1e, R11 ;  /* 0x0000001eff2c7819 */ /* 0x000fc4000000100b */
[----:B------:R-:W-:-:S07]  /*7410*/  ISETP.NE.AND.EX P0, PT, R45, RZ, PT, P0 ;  /* 0x000000ff2d00720c */ /* 0x000fce0003f05300 */
        /* <DEDUP_REMOVED lines=8> */
[----:B------:R-:W-:Y:S01]  /*74a0*/  @!P5 IMAD.MOV R14, RZ, RZ, -R14 ;  /* 0x000000ffff0ed224 */ /* 0x000fe200078e0a0e */
[----:B------:R-:W-:Y:S02]  /*74b0*/  @!P4 LOP3.LUT R14, RZ, R21, RZ, 0x33, !PT ;  /* 0x00000015ff0ec212 */ /* 0x000fe400078e33ff */
[----:B------:R-:W-:-:S03]  /*74c0*/  ISETP.NE.AND.EX P3, PT, R43, RZ, PT, P3 ;  /* 0x000000ff2b00720c */ /* 0x000fc60003f65330 */
        /* <DEDUP_REMOVED lines=16> */
.L_x_3973:
[----:B------:R-:W-:Y:S05]  /*75d0*/  BSYNC.RECONVERGENT B1 ;  /* 0x0000000000017941 */ /* 0x000fea0003800200 */
.L_x_3972:
        /* <DEDUP_REMOVED lines=19> */
[-C--:B------:R-:W-:Y:S01]  /*7710*/  FFMA.SAT R23, R14, R11.reuse, 0.5 ;  /* 0x3f0000000e177423 */ /* 0x080fe2000000200b */
[-C--:B------:R-:W-:Y:S01]  /*7720*/  FFMA.SAT R21, R24, R11.reuse, 0.5 ;  /* 0x3f00000018157423 */ /* 0x080fe2000000200b */
[-C--:B------:R-:W-:Y:S01]  /*7730*/  FFMA.SAT R25, R26, R11.reuse, 0.5 ;  /* 0x3f0000001a197423 */ /* 0x080fe2000000200b */
[-C--:B------:R-:W-:Y:S01]  /*7740*/  FFMA.RM R20, R13, R12.reuse, 12582913 ;  /* 0x4b4000010d147423 */ /* 0x080fe2000000400c */
[-C--:B------:R-:W-:Y:S01]  /*7750*/  FFMA.RM R23, R23, R12.reuse, 12582913 ;  /* 0x4b40000117177423 */ /* 0x080fe2000000400c */
[-C--:B------:R-:W-:Y:S01]  /*7760*/  FFMA.RM R21, R21, R12.reuse, 12582913 ;  /* 0x4b40000115157423 */ /* 0x080fe2000000400c */
        /* <DEDUP_REMOVED lines=10> */
[----:B------:R-:W-:Y:S01]  /*7810*/  FADD R13, R23, -12583039 ;  /* 0xcb40007f170d7421 */ /* 0x000fe20000000000 */
[C---:B------:R-:W-:Y:S01]  /*7820*/  FADD R52, -R15.reuse, R52 ;  /* 0x000000340f347221 */ /* 0x040fe20000000100 */
[C---:B------:R-:W-:Y:S01]  /*7830*/  FADD R54, -R15.reuse, R54 ;  /* 0x000000360f367221 */ /* 0x040fe20000000100 */
[C---:B------:R-:W-:Y:S01]  /*7840*/  FADD R50, -R15.reuse, R50 ;  /* 0x000000320f327221 */ /* 0x040fe20000000100 */
[----:B------:R-:W-:Y:S01]  /*7850*/  FADD R42, -R15, R42 ;  /* 0x0000002a0f2a7221 */ /* 0x000fe20000000100 */
[----:B------:R-:W-:Y:S01]  /*7860*/  FADD R15, R21, -12583039 ;  /* 0xcb40007f150f7421 */ /* 0x000fe20000000000 */
[----:B------:R-:W-:Y:S01]  /*7870*/  FFMA R13, R14, 1.4426950216293334961, -R13 ;  /* 0x3fb8aa3b0e0d7823 */ /* 0x000fe2000000080d */
[----:B------:R-:W-:Y:S01]  /*7880*/  FFMA.RM R22, R25, R12, 12582913 ;  /* 0x4b40000119167423 */ /* 0x000fe2000000400c */
[-C--:B------:R-:W-:Y:S01]  /*7890*/  FFMA.SAT R27, R30, R11.reuse, 0.5 ;  /* 0x3f0000001e1b7423 */ /* 0x080fe2000000200b */
[----:B------:R-:W-:Y:S01]  /*78a0*/  FFMA R15, R24, 1.4426950216293334961, -R15 ;  /* 0x3fb8aa3b180f7823 */ /* 0x000fe2000000080f */
[----:B------:R-:W-:Y:S01]  /*78b0*/  FFMA R33, R14, 1.925963033500011079e-08, R13 ;  /* 0x32a570600e217823 */ /* 0x000fe2000000000d */
[----:B------:R-:W-:Y:S01]  /*78c0*/  FADD R13, R22, -12583039 ;  /* 0xcb40007f160d7421 */ /* 0x000fe20000000000 */
[----:B------:R-:W-:Y:S01]  /*78d0*/  FFMA.SAT R25, R28, R11, 0.5 ;  /* 0x3f0000001c197423 */ /* 0x000fe2000000200b */
[----:B------:R-:W-:Y:S01]  /*78e0*/  FFMA R31, R24, 1.925963033500011079e-08, R15 ;  /* 0x32a57060181f7823 */ /* 0x000fe2000000000f */
[----:B------:R-:W-:-:S02]  /*78f0*/  IMAD.SHL.U32 R20, R20, 0x800000, RZ ;  /* 0x0080000014147824 */ /* 0x000fc400078e00ff */
[C---:B------:R-:W-:Y:S01]  /*7900*/  FFMA R15, R26.reuse, 1.4426950216293334961, -R13 ;  /* 0x3fb8aa3b1a0f7823 */ /* 0x040fe2000000080d */
[-C--:B------:R-:W-:Y:S01]  /*7910*/  FFMA.RM R13, R27, R12.reuse, 12582913 ;  /* 0x4b4000011b0d7423 */ /* 0x080fe2000000400c */
[-C--:B------:R-:W-:Y:S01]  /*7920*/  FFMA.RM R25, R25, R12.reuse, 12582913 ;  /* 0x4b40000119197423 */ /* 0x080fe2000000400c */
[----:B------:R-:W-:Y:S01]  /*7930*/  MUFU.EX2 R33, R33 ;  /* 0x0000002100217308 */ /* 0x000fe20000000800 */
[----:B------:R-:W-:Y:S01]  /*7940*/  FFMA R26, R26, 1.925963033500011079e-08, R15 ;  /* 0x32a570601a1a7823 */ /* 0x000fe2000000000f */
[----:B------:R-:W-:Y:S01]  /*7950*/  FADD R27, R13, -12583039 ;  /* 0xcb40007f0d1b7421 */ /* 0x000fe20000000000 */
[----:B------:R-:W-:Y:S01]  /*7960*/  FADD R15, R25, -12583039 ;  /* 0xcb40007f190f7421 */ /* 0x000fe20000000000 */
[----:B------:R-:W-:Y:S01]  /*7970*/  FFMA.SAT R37, R34, R11, 0.5 ;  /* 0x3f00000022257423 */ /* 0x000fe2000000200b */
[----:B------:R-:W-:Y:S02]  /*7980*/  IMAD.SHL.U32 R22, R22, 0x800000, RZ ;  /* 0x0080000016167824 */ /* 0x000fe400078e00ff */
[----:B------:R-:W-:Y:S01]  /*7990*/  FFMA R29, R30, 1.4426950216293334961, -R27 ;  /* 0x3fb8aa3b1e1d7823 */ /* 0x000fe2000000081b */
[----:B------:R-:W-:Y:S01]  /*79a0*/  FFMA R15, R28, 1.4426950216293334961, -R15 ;  /* 0x3fb8aa3b1c0f7823 */ /* 0x000fe2000000080f */
[----:B------:R-:W-:Y:S01]  /*79b0*/  FFMA.RM R14, R37, R12, 12582913 ;  /* 0x4b400001250e7423 */ /* 0x000fe2000000400c */
[----:B------:R-:W-:-:S02]  /*79c0*/  IMAD.SHL.U32 R21, R21, 0x800000, RZ ;  /* 0x0080000015157824 */ /* 0x000fc400078e00ff */
[----:B------:R-:W-:Y:S01]  /*79d0*/  FFMA R30, R30, 1.925963033500011079e-08, R29 ;  /* 0x32a570601e1e7823 */ /* 0x000fe2000000001d */
[----:B------:R-:W-:Y:S01]  /*79e0*/  FFMA R27, R28, 1.925963033500011079e-08, R15 ;  /* 0x32a570601c1b7823 */ /* 0x000fe2000000000f */
[----:B------:R-:W0:Y:S01]  /*79f0*/  MUFU.EX2 R29, R44 ;  /* 0x0000002c001d7308 */ /* 0x000e220000000800 */
[----:B------:R-:W-:Y:S01]  /*7a00*/  FFMA.SAT R15, R32, R11, 0.5 ;  /* 0x3f000000200f7423 */ /* 0x000fe2000000200b */
[----:B------:R-:W-:-:S03]  /*7a10*/  IMAD.SHL.U32 R13, R13, 0x800000, RZ ;  /* 0x008000000d0d7824 */ /* 0x000fc600078e00ff */
[----:B------:R-:W-:-:S03]  /*7a20*/  FFMA.RM R15, R15, R12, 12582913 ;  /* 0x4b4000010f0f7423 */ /* 0x000fc6000000400c */
[----:B------:R-:W2:Y:S01]  /*7a30*/  MUFU.EX2 R44, R31 ;  /* 0x0000001f002c7308 */ /* 0x000ea20000000800 */
[C---:B------:R-:W-:Y:S01]  /*7a40*/  FADD R35, R15.reuse, -12583039 ;  /* 0xcb40007f0f237421 */ /* 0x040fe20000000000 */
[----:B------:R-:W-:-:S03]  /*7a50*/  IMAD.SHL.U32 R15, R15, 0x800000, RZ ;  /* 0x008000000f0f7824 */ /* 0x000fc600078e00ff */
[----:B------:R-:W-:-:S03]  /*7a60*/  FFMA R35, R32, 1.4426950216293334961, -R35 ;  /* 0x3fb8aa3b20237823 */ /* 0x000fc60000000823 */
[----:B------:R-:W-:Y:S01]  /*7a70*/  MUFU.EX2 R30, R30 ;  /* 0x0000001e001e7308 */ /* 0x000fe20000000800 */
[----:B0-----:R-:W-:Y:S01]  /*7a80*/  FMUL R24, R20, R29 ;  /* 0x0000001d14187220 */ /* 0x001fe20000400000 */
[----:B------:R-:W-:Y:S01]  /*7a90*/  FFMA.SAT R29, R36, R11, 0.5 ;  /* 0x3f000000241d7423 */ /* 0x000fe2000000200b */
[----:B------:R-:W-:Y:S01]  /*7aa0*/  SHF.L.U32 R20, R23, 0x17, RZ ;  /* 0x0000001717147819 */ /* 0x000fe200000006ff */
[----:B------:R-:W-:Y:S01]  /*7ab0*/  FFMA R32, R32, 1.925963033500011079e-08, R35 ;  /* 0x32a5706020207823 */ /* 0x000fe20000000023 */
[----:B------:R-:W-:Y:S01]  /*7ac0*/  FADD R35, R14, -12583039 ;  /* 0xcb40007f0e237421 */ /* 0x000fe20000000000 */
[----:B------:R-:W-:Y:S02]  /*7ad0*/  FFMA.RM R28, R29, R12, 12582913 ;  /* 0x4b4000011d1c7423 */ /* 0x000fe4000000400c */
[----:B------:R-:W-:Y:S01]  /*7ae0*/  FMUL R20, R20, R33 ;  /* 0x0000002114147220 */ /* 0x000fe20000400000 */
[----:B------:R-:W-:Y:S01]  /*7af0*/  FFMA R35, R34, 1.4426950216293334961, -R35 ;  /* 0x3fb8aa3b22237823 */ /* 0x000fe20000000823 */
[----:B------:R-:W-:Y:S01]  /*7b00*/  FADD R29, R28, -12583039 ;  /* 0xcb40007f1c1d7421 */ /* 0x000fe20000000000 */
[----:B--2---:R-:W-:Y:S01]  /*7b10*/  FMUL R21, R21, R44 ;  /* 0x0000002c15157220 */ /* 0x004fe20000400000 */
[----:B------:R-:W0:Y:S01]  /*7b20*/  MUFU.EX2 R32, R32 ;  /* 0x0000002000207308 */ /* 0x000e220000000800 */
[----:B------:R-:W-:Y:S01]  /*7b30*/  FFMA R34, R34, 1.925963033500011079e-08, R35 ;  /* 0x32a5706022227823 */ /* 0x000fe20000000023 */
[----:B------:R-:W-:-:S04]  /*7b40*/  FFMA R29, R36, 1.4426950216293334961, -R29 ;  /* 0x3fb8aa3b241d7823 */ /* 0x000fc8000000081d */
[----:B------:R-:W-:Y:S01]  /*7b50*/  FFMA R36, R36, 1.925963033500011079e-08, R29 ;  /* 0x32a5706024247823 */ /* 0x000fe2000000001d */
[----:B------:R-:W-:Y:S01]  /*7b60*/  FFMA.SAT R29, R40, R11, 0.5 ;  /* 0x3f000000281d7423 */ /* 0x000fe2000000200b */
[----:B------:R2:W-:Y:S03]  /*7b70*/  MUFU.EX2 R44, R27 ;  /* 0x0000001b002c7308 */ /* 0x0005e60000000800 */
[----:B------:R-:W-:-:S04]  /*7b80*/  FFMA.RM R29, R29, R12, 12582913 ;  /* 0x4b4000011d1d7423 */ /* 0x000fc8000000400c */
[C---:B------:R-:W-:Y:S01]  /*7b90*/  FADD R23, R29.reuse, -12583039 ;  /* 0xcb40007f1d177421 */ /* 0x040fe20000000000 */
[----:B------:R-:W-:Y:S01]  /*7ba0*/  MUFU.EX2 R34, R34 ;  /* 0x0000002200227308 */ /* 0x000fe20000000800 */
[----:B--2---:R-:W-:Y:S01]  /*7bb0*/  FFMA.SAT R27, R42, R11, 0.5 ;  /* 0x3f0000002a1b7423 */ /* 0x004fe2000000200b */
[----:B------:R-:W-:Y:S02]  /*7bc0*/  IMAD.SHL.U32 R29, R29, 0x800000, RZ ;  /* 0x008000001d1d7824 */ /* 0x000fe400078e00ff */
[----:B------:R-:W-:-:S04]  /*7bd0*/  FFMA R23, R40, 1.4426950216293334961, -R23 ;  /* 0x3fb8aa3b28177823 */ /* 0x000fc80000000817 */
[----:B------:R-:W-:Y:S01]  /*7be0*/  FFMA R40, R40, 1.925963033500011079e-08, R23 ;  /* 0x32a5706028287823 */ /* 0x000fe20000000017 */
[----:B------:R-:W-:Y:S01]  /*7bf0*/  FFMA.SAT R23, R48, R11, 0.5 ;  /* 0x3f00000030177423 */ /* 0x000fe2000000200b */
[----:B------:R-:W2:Y:S03]  /*7c00*/  MUFU.EX2 R36, R36 ;  /* 0x0000002400247308 */ /* 0x000ea60000000800 */
[----:B------:R-:W-:-:S04]  /*7c10*/  FFMA.RM R31, R23, R12, 12582913 ;  /* 0x4b400001171f7423 */ /* 0x000fc8000000400c */
[C---:B------:R-:W-:Y:S01]  /*7c20*/  FADD R33, R31.reuse, -12583039 ;  /* 0xcb40007f1f217421 */ /* 0x040fe20000000000 */
[----:B------:R0:W3:Y:S01]  /*7c30*/  MUFU.EX2 R23, R26 ;  /* 0x0000001a00177308 */ /* 0x0000e20000000800 */
[----:B------:R-:W-:Y:S02]  /*7c40*/  SHF.L.U32 R31, R31, 0x17, RZ ;  /* 0x000000171f1f7819 */ /* 0x000fe400000006ff */
[----:B------:R-:W-:-:S04]  /*7c50*/  FFMA R33, R48, 1.4426950216293334961, -R33 ;  /* 0x3fb8aa3b30217823 */ /* 0x000fc80000000821 */
[----:B------:R-:W-:Y:S01]  /*7c60*/  FFMA R48, R48, 1.925963033500011079e-08, R33 ;  /* 0x32a5706030307823 */ /* 0x000fe20000000021 */
[----:B------:R-:W-:Y:S01]  /*7c70*/  FFMA.SAT R33, R52, R11, 0.5 ;  /* 0x3f00000034217423 */ /* 0x000fe2000000200b */
[----:B------:R-:W4:Y:S01]  /*7c80*/  MUFU.EX2 R40, R40 ;  /* 0x0000002800287308 */ /* 0x000f220000000800 */
[----:B0-----:R-:W-:Y:S01]  /*7c90*/  FMUL R26, R15, R32 ;  /* 0x000000200f1a7220 */ /* 0x001fe20000400000 */
[----:B------:R-:W-:Y:S02]  /*7ca0*/  IMAD.SHL.U32 R15, R28, 0x800000, RZ ;  /* 0x008000001c0f7824 */ /* 0x000fe400078e00ff */
[----:B------:R-:W-:Y:S02]  /*7cb0*/  FFMA.RM R33, R33, R12, 12582913 ;  /* 0x4b40000121217423 */ /* 0x000fe4000000400c */
[----:B--2---:R-:W-:Y:S02]  /*7cc0*/  FMUL R28, R15, R36 ;  /* 0x000000240f1c7220 */ /* 0x004fe40000400000 */
[----:B------:R-:W-:Y:S01]  /*7cd0*/  FADD R35, R33, -12583039 ;  /* 0xcb40007f21237421 */ /* 0x000fe20000000000 */
[----:B---3--:R-:W-:Y:S01]  /*7ce0*/  FMUL R22, R22, R23 ;  /* 0x0000001716167220 */ /* 0x008fe20000400000 */
[----:B------:R-:W-:Y:S01]  /*7cf0*/  SHF.L.U32 R23, R25, 0x17, RZ ;  /* 0x0000001719177819 */ /* 0x000fe200000006ff */
[----:B------:R-:W-:Y:S01]  /*7d00*/  MUFU.EX2 R48, R48 ;  /* 0x0000003000307308 */ /* 0x000fe20000000800 */
[----:B------:R-:W-:Y:S01]  /*7d10*/  FFMA R35, R52, 1.4426950216293334961, -R35 ;  /* 0x3fb8aa3b34237823 */ /* 0x000fe20000000823 */
[----:B------:R-:W-:-:S02]  /*7d20*/  IMAD.SHL.U32 R33, R33, 0x800000, RZ ;  /* 0x0080000021217824 */ /* 0x000fc400078e00ff */
[----:B------:R-:W-:Y:S01]  /*7d30*/  FMUL R23, R23, R44 ;  /* 0x0000002c17177220 */ /* 0x000fe20000400000 */
[----:B------:R-:W-:Y:S01]  /*7d40*/  FFMA R52, R52, 1.925963033500011079e-08, R35 ;  /* 0x32a5706034347823 */ /* 0x000fe20000000023 */
[----:B------:R-:W-:Y:S01]  /*7d50*/  FFMA.SAT R35, R54, R11, 0.5 ;  /* 0x3f00000036237423 */ /* 0x000fe2000000200b */
[----:B----4-:R-:W-:-:S03]  /*7d60*/  FMUL R29, R29, R40 ;  /* 0x000000281d1d7220 */ /* 0x010fc60000400000 */
[----:B------:R-:W-:Y:S01]  /*7d70*/  FFMA.RM R35, R35, R12, 12582913 ;  /* 0x4b40000123237423 */ /* 0x000fe2000000400c */
[----:B------:R-:W-:Y:S03]  /*7d80*/  MUFU.EX2 R52, R52 ;  /* 0x0000003400347308 */ /* 0x000fe60000000800 */
[C---:B------:R-:W-:Y:S01]  /*7d90*/  FADD R25, R35.reuse, -12583039 ;  /* 0xcb40007f23197421 */ /* 0x040fe20000000000 */
[----:B------:R-:W-:-:S03]  /*7da0*/  IMAD.SHL.U32 R32, R35, 0x800000, RZ ;  /* 0x0080000023207824 */ /* 0x000fc600078e00ff */
[----:B------:R-:W-:-:S04]  /*7db0*/  FFMA R25, R54, 1.4426950216293334961, -R25 ;  /* 0x3fb8aa3b36197823 */ /* 0x000fc80000000819 */
[----:B------:R-:W-:Y:S01]  /*7dc0*/  FFMA R54, R54, 1.925963033500011079e-08, R25 ;  /* 0x32a5706036367823 */ /* 0x000fe20000000019 */
[----:B------:R-:W-:-:S03]  /*7dd0*/  FFMA.SAT R25, R50, R11, 0.5 ;  /* 0x3f00000032197423 */ /* 0x000fc6000000200b */
[----:B------:R-:W0:Y:S01]  /*7de0*/  MUFU.EX2 R37, R54 ;  /* 0x0000003600257308 */ /* 0x000e220000000800 */
[-C--:B------:R-:W-:Y:S01]  /*7df0*/  FFMA.RM R11, R25, R12.reuse, 12582913 ;  /* 0x4b400001190b7423 */ /* 0x080fe2000000400c */
[----:B------:R-:W-:Y:S01]  /*7e00*/  FFMA.RM R12, R27, R12, 12582913 ;  /* 0x4b4000011b0c7423 */ /* 0x000fe2000000400c */
[----:B------:R-:W-:Y:S02]  /*7e10*/  SHF.L.U32 R27, R14, 0x17, RZ ;  /* 0x000000170e1b7819 */ /* 0x000fe400000006ff */
[----:B------:R-:W-:Y:S01]  /*7e20*/  FADD R25, R11, -12583039 ;  /* 0xcb40007f0b197421 */ /* 0x000fe20000000000 */
[----:B------:R-:W-:Y:S02]  /*7e30*/  FADD R41, R12, -12583039 ;  /* 0xcb40007f0c297421 */ /* 0x000fe40000000000 */
[----:B------:R-:W-:Y:S01]  /*7e40*/  FMUL R27, R27, R34 ;  /* 0x000000221b1b7220 */ /* 0x000fe20000400000 */
[----:B------:R-:W-:Y:S01]  /*7e50*/  FFMA R25, R50, 1.4426950216293334961, -R25 ;  /* 0x3fb8aa3b32197823 */ /* 0x000fe20000000819 */
[----:B------:R-:W-:Y:S01]  /*7e60*/  FFMA R41, R42, 1.4426950216293334961, -R41 ;  /* 0x3fb8aa3b2a297823 */ /* 0x000fe20000000829 */
[----:B------:R-:W-:-:S02]  /*7e70*/  IMAD.SHL.U32 R34, R12, 0x800000, RZ ;  /* 0x008000000c227824 */ /* 0x000fc400078e00ff */
[----:B------:R-:W-:Y:S01]  /*7e80*/  FFMA R50, R50, 1.925963033500011079e-08, R25 ;  /* 0x32a5706032327823 */ /* 0x000fe20000000019 */
[----:B------:R-:W-:Y:S01]  /*7e90*/  FMUL R25, R13, R30 ;  /* 0x0000001e0d197220 */ /* 0x000fe20000400000 */
[----:B------:R-:W-:Y:S01]  /*7ea0*/  FADD R13, RZ, R24 ;  /* 0x00000018ff0d7221 */ /* 0x000fe20000000000 */
[----:B------:R-:W-:Y:S01]  /*7eb0*/  FFMA R41, R42, 1.925963033500011079e-08, R41 ;  /* 0x32a570602a297823 */ /* 0x000fe20000000029 */
[----:B0-----:R-:W-:Y:S02]  /*7ec0*/  FMUL R32, R32, R37 ;  /* 0x0000002520207220 */ /* 0x001fe40000400000 */
[----:B------:R-:W-:Y:S01]  /*7ed0*/  FADD R30, R13, R20 ;  /* 0x000000140d1e7221 */ /* 0x000fe20000000000 */
[----:B------:R-:W0:Y:S03]  /*7ee0*/  MUFU.EX2 R50, R50 ;  /* 0x0000003200327308 */ /* 0x000e260000000800 */
[----:B------:R-:W-:Y:S01]  /*7ef0*/  FADD R13, R30, R21 ;  /* 0x000000151e0d7221 */ /* 0x000fe20000000000 */
[----:B------:R-:W-:Y:S01]  /*7f00*/  FMUL R30, R31, R48 ;  /* 0x000000301f1e7220 */ /* 0x000fe20000400000 */
[----:B------:R-:W-:Y:S01]  /*7f10*/  FMUL R31, R33, R52 ;  /* 0x00000034211f7220 */ /* 0x000fe20000400000 */
[----:B------:R-:W-:Y:S01]  /*7f20*/  SHF.L.U32 R33, R11, 0x17, RZ ;  /* 0x000000170b217819 */ /* 0x000fe200000006ff */
[----:B------:R-:W-:Y:S01]  /*7f30*/  FADD R14, R13, R22 ;  /* 0x000000160d0e7221 */ /* 0x000fe20000000000 */
[----:B------:R-:W2:Y:S03]  /*7f40*/  MUFU.EX2 R41, R41 ;  /* 0x0000002900297308 */ /* 0x000ea60000000800 */
[----:B------:R-:W-:-:S04]  /*7f50*/  FADD R14, R14, R23 ;  /* 0x000000170e0e7221 */ /* 0x000fc80000000000 */
[----:B------:R-:W-:Y:S01]  /*7f60*/  FADD R13, R14, R25 ;  /* 0x000000190e0d7221 */ /* 0x000fe20000000000 */
[----:B0-----:R-:W-:-:S03]  /*7f70*/  FMUL R33, R33, R50 ;  /* 0x0000003221217220 */ /* 0x001fc60000400000 */
        /* <DEDUP_REMOVED lines=18> */
[----:B------:R0:W2:Y:S02]  /*80a0*/  SHFL.BFLY PT, R14, R40, 0x1, 0x1f ;  /* 0x0c201f00280e7f89 */ /* 0x0000a400000e0000 */
.L_x_4017:
        /* <DEDUP_REMOVED lines=12> */
[----:B01----:R-:W-:Y:S05]  /*8170*/  CALL.REL.NOINC `($__internal_44_$__cuda_sm3x_div_rn_noftz_f32_slowpath) ;  /* 0x0000002000287944 */ /* 0x003fea0003c00000 */
[----:B------:R-:W-:-:S07]  /*8180*/  MOV R35, R11 ;  /* 0x0000000b00237202 */ /* 0x000fce0000000f00 */
.L_x_3976:
[----:B------:R-:W-:Y:S05]  /*8190*/  BSYNC.RECONVERGENT B3 ;  /* 0x0000000000037941 */ /* 0x000fea0003800200 */
.L_x_3975:
        /* <DEDUP_REMOVED lines=12> */
[----:B01----:R-:W-:Y:S05]  /*8260*/  CALL.REL.NOINC `($__internal_44_$__cuda_sm3x_div_rn_noftz_f32_slowpath) ;  /* 0x0000001c00ec7944 */ /* 0x003fea0003c00000 */
[----:B------:R-:W-:-:S07]  /*8270*/  MOV R37, R11 ;  /* 0x0000000b00257202 */ /* 0x000fce0000000f00 */
.L_x_3978:
[----:B------:R-:W-:Y:S05]  /*8280*/  BSYNC.RECONVERGENT B3 ;  /* 0x0000000000037941 */ /* 0x000fea0003800200 */
.L_x_3977:
        /* <DEDUP_REMOVED lines=14> */
.L_x_3980:
[----:B------:R-:W-:Y:S05]  /*8370*/  BSYNC.RECONVERGENT B3 ;  /* 0x0000000000037941 */ /* 0x000fea0003800200 */
.L_x_3979:
        /* <DEDUP_REMOVED lines=14> */
.L_x_3982:
[----:B------:R-:W-:Y:S05]  /*8460*/  BSYNC.RECONVERGENT B3 ;  /* 0x0000000000037941 */ /* 0x000fea0003800200 */
.L_x_3981:
        /* <DEDUP_REMOVED lines=14> */
.L_x_3984:
[----:B------:R-:W-:Y:S05]  /*8550*/  BSYNC.RECONVERGENT B3 ;  /* 0x0000000000037941 */ /* 0x000fea0003800200 */
.L_x_3983:
        /* <DEDUP_REMOVED lines=14> */
.L_x_3986:
[----:B------:R-:W-:Y:S05]  /*8640*/  BSYNC.RECONVERGENT B3 ;  /* 0x0000000000037941 */ /* 0x000fea0003800200 */
.L_x_3985:
        /* <DEDUP_REMOVED lines=14> */
.L_x_3988:
[----:B------:R-:W-:Y:S05]  /*8730*/  BSYNC.RECONVERGENT B3 ;  /* 0x0000000000037941 */ /* 0x000fea0003800200 */
.L_x_3987:
        /* <DEDUP_REMOVED lines=14> */
.L_x_3990:
[----:B------:R-:W-:Y:S05]  /*8820*/  BSYNC.RECONVERGENT B3 ;  /* 0x0000000000037941 */ /* 0x000fea0003800200 */
.L_x_3989:
        /* <DEDUP_REMOVED lines=14> */
.L_x_3992:
[----:B------:R-:W-:Y:S05]  /*8910*/  BSYNC.RECONVERGENT B3 ;  /* 0x0000000000037941 */ /* 0x000fea0003800200 */
.L_x_3991:
        /* <DEDUP_REMOVED lines=14> */
.L_x_3994:
[----:B------:R-:W-:Y:S05]  /*8a00*/  BSYNC.RECONVERGENT B3 ;  /* 0x0000000000037941 */ /* 0x000fea0003800200 */
.L_x_3993:
        /* <DEDUP_REMOVED lines=14> */
.L_x_3996:
[----:B------:R-:W-:Y:S05]  /*8af0*/  BSYNC.RECONVERGENT B3 ;  /* 0x0000000000037941 */ /* 0x000fea0003800200 */
.L_x_3995:
        /* <DEDUP_REMOVED lines=14> */
.L_x_3998:
[----:B------:R-:W-:Y:S05]  /*8be0*/  BSYNC.RECONVERGENT B3 ;  /* 0x0000000000037941 */ /* 0x000fea0003800200 */
.L_x_3997:
        /* <DEDUP_REMOVED lines=14> */
.L_x_4000:
[----:B------:R-:W-:Y:S05]  /*8cd0*/  BSYNC.RECONVERGENT B3 ;  /* 0x0000000000037941 */ /* 0x000fea0003800200 */
.L_x_3999:
        /* <DEDUP_REMOVED lines=14> */
.L_x_4002:
[----:B------:R-:W-:Y:S05]  /*8dc0*/  BSYNC.RECONVERGENT B3 ;  /* 0x0000000000037941 */ /* 0x000fea0003800200 */
.L_x_4001:
        /* <DEDUP_REMOVED lines=13> */
.L_x_4004:
[----:B------:R-:W-:Y:S05]  /*8ea0*/  BSYNC.RECONVERGENT B3 ;  /* 0x0000000000037941 */ /* 0x000fea0003800200 */
.L_x_4003:
[----:B------:R-:W-:Y:S01]  /*8eb0*/  MOV R12, R0 ;  /* 0x00000000000c7202 */ /* 0x000fe20000000f00 */
[----:B------:R-:W-:Y:S01]  /*8ec0*/  IMAD R14, R2, UR48, RZ ;  /* 0x00000030020e7c24 */ /* 0x000fe2000f8e02ff */
[----:B-1----:R-:W-:Y:S01]  /*8ed0*/  @!P1 R2UR UR4, R38 ;  /* 0x00000000260492ca */ /* 0x002fe200000e0000 */
[----:B------:R-:W-:Y:S01]  /*8ee0*/  IMAD.MOV.U32 R13, RZ, RZ, RZ ;  /* 0x000000ffff0d7224 */ /* 0x000fe200078e00ff */
[----:B------:R-:W-:Y:S01]  /*8ef0*/  @!P1 R2UR UR5, R39 ;  /* 0x00000000270592ca */ /* 0x000fe200000e0000 */
[C---:B------:R-:W-:Y:S01]  /*8f00*/  IMAD R15, R3.reuse, UR49, R14 ;  /* 0x00000031030f7c24 */ /* 0x040fe2000f8e020e */
[----:B------:R-:W-:Y:S01]  /*8f10*/  IADD3 R20, PT, PT, R0, 0x20, RZ ;  /* 0x0000002000147810 */ /* 0x000fe20007ffe0ff */
[----:B------:R-:W-:Y:S01]  /*8f20*/  IMAD.WIDE.U32 R12, R3, UR48, R12 ;  /* 0x00000030030c7c25 */ /* 0x000fe2000f8e000c */
[----:B------:R-:W-:Y:S02]  /*8f30*/  ISETP.GE.U32.AND P6, PT, R4, UR44, PT ;  /* 0x0000002c04007c0c */ /* 0x000fe4000bfc6070 */
[----:B------:R-:W-:Y:S01]  /*8f40*/  ISETP.GE.U32.AND P2, PT, R20, UR44, PT ;  /* 0x0000002c14007c0c */ /* 0x000fe2000bf46070 */
[----:B------:R-:W-:Y:S01]  /*8f50*/  IMAD.IADD R13, R13, 0x1, R15 ;  /* 0x000000010d0d7824 */ /* 0x000fe200078e020f */
[----:B------:R-:W-:-:S02]  /*8f60*/  LEA R14, P0, R12, UR50, 0x2 ;  /* 0x000000320c0e7c11 */ /* 0x000fc4000f8010ff */
[----:B------:R-:W-:Y:S02]  /*8f70*/  ISETP.GE.AND.EX P6, PT, RZ, UR45, PT, P6 ;  /* 0x0000002dff007c0c */ /* 0x000fe4000bfc6360 */
[----:B------:R-:W-:Y:S01]  /*8f80*/  LEA.HI.X R15, R12, UR51, R13, 0x2, P0 ;  /* 0x000000330c0f7c11 */ /* 0x000fe200080f140d */
[----:B------:R-:W-:Y:S01]  /*8f90*/  VIADD R12, R0, 0x60 ;  /* 0x00000060000c7836 */ /* 0x000fe20000000000 */
[----:B------:R-:W-:Y:S02]  /*8fa0*/  ISETP.GE.U32.AND P5, PT, R5, UR44, PT ;  /* 0x0000002c05007c0c */ /* 0x000fe4000bfa6070 */
[----:B------:R-:W-:Y:S01]  /*8fb0*/  ISETP.GE.U32.AND P4, PT, R6, UR44, PT ;  /* 0x0000002c06007c0c */ /* 0x000fe2000bf86070 */
[----:B------:R2:W-:Y:S01]  /*8fc0*/  @!P1 STG.E desc[UR4][R14.64], R35 ;  /* 0x000000230e009986 */ /* 0x0005e2000c101904 */
[----:B------:R-:W-:Y:S01]  /*8fd0*/  ISETP.GE.U32.AND P0, PT, R12, UR44, PT ;  /* 0x0000002c0c007c0c */ /* 0x000fe2000bf06070 */
[----:B------:R-:W-:Y:S01]  /*8fe0*/  VIADD R12, R0, 0x40 ;  /* 0x00000040000c7836 */ /* 0x000fe20000000000 */
[----:B------:R-:W-:-:S02]  /*8ff0*/  ISETP.GE.AND.EX P1, PT, RZ, UR45, PT, P2 ;  /* 0x0000002dff007c0c */ /* 0x000fc4000bf26320 */
        /* <DEDUP_REMOVED lines=9> */
[----:B------:R-:W-:Y:S02]  /*9090*/  @!P1 R2UR UR5, R39 ;  /* 0x00000000270592ca */ /* 0x000fe400000e0000 */
[----:B------:R-:W-:Y:S02]  /*90a0*/  ISETP.GE.AND.EX P2, PT, RZ, UR45, PT, P2 ;  /* 0x0000002dff007c0c */ /* 0x000fe4000bf46320 */
        /* <DEDUP_REMOVED lines=8> */
[----:B------:R-:W-:Y:S01]  /*9130*/  ISETP.GE.U32.AND P1, PT, R12, UR44, PT ;  /* 0x0000002c0c007c0c */ /* 0x000fe2000bf26070 */
[----:B------:R-:W1:Y:S01]  /*9140*/  LDCU UR4, c[0x0][0x370] ;  /* 0x00006e00ff0477ac */ /* 0x000e620008000800 */
[----:B------:R-:W1:Y:S01]  /*9150*/  LDC R12, c[0x0][0x364] ;  /* 0x0000d900ff0c7b82 */ /* 0x000e620000000800 */
[----:B------:R-:W-:Y:S01]  /*9160*/  ISETP.GE.AND.EX P0, PT, RZ, UR45, PT, P0 ;  /* 0x0000002dff007c0c */ /* 0x000fe2000bf06300 */
[----:B------:R2:W-:Y:S01]  /*9170*/  @!P6 STG.E desc[UR8][R14.64+0x200], R43 ;  /* 0x0002002b0e00e986 */ /* 0x0005e2000c101908 */
[----:B------:R-:W-:-:S02]  /*9180*/  @!P4 R2UR UR13, R39 ;  /* 0x00000000270dc2ca */ /* 0x000fc400000e0000 */
[C---:B------:R-:W-:Y:S01]  /*9190*/  @!P3 R2UR UR14, R38.reuse ;  /* 0x00000000260eb2ca */ /* 0x040fe200000e0000 */
[----:B------:R2:W-:Y:S01]  /*91a0*/  @!P5 STG.E desc[UR10][R14.64+0x280], R23 ;  /* 0x000280170e00d986 */ /* 0x0005e2000c10190a */
[C---:B------:R-:W-:Y:S02]  /*91b0*/  @!P3 R2UR UR15, R39.reuse ;  /* 0x00000000270fb2ca */ /* 0x040fe400000e0000 */
[C---:B------:R-:W-:Y:S02]  /*91c0*/  @!P2 R2UR UR16, R38.reuse ;  /* 0x000000002610a2ca */ /* 0x040fe400000e0000 */
[----:B------:R-:W-:Y:S02]  /*91d0*/  @!P2 R2UR UR17, R39 ;  /* 0x000000002711a2ca */ /* 0x000fe400000e0000 */
[----:B------:R-:W-:Y:S02]  /*91e0*/  ISETP.GE.U32.AND P6, PT, R17, UR44, PT ;  /* 0x0000002c11007c0c */ /* 0x000fe4000bfc6070 */
[----:B------:R-:W-:Y:S01]  /*91f0*/  @!P0 R2UR UR8, R38 ;  /* 0x00000000260882ca */ /* 0x000fe200000e0000 */
[----:B------:R2:W-:Y:S01]  /*9200*/  @!P4 STG.E desc[UR12][R14.64+0x300], R25 ;  /* 0x000300190e00c986 */ /* 0x0005e2000c10190c */
[----:B------:R-:W-:-:S02]  /*9210*/  @!P0 R2UR UR9, R39 ;  /* 0x00000000270982ca */ /* 0x000fc400000e0000 */
[----:B------:R-:W-:Y:S01]  /*9220*/  ISETP.GE.U32.AND P4, PT, R10, UR44, PT ;  /* 0x0000002c0a007c0c */ /* 0x000fe2000bf86070 */
[----:B------:R2:W-:Y:S01]  /*9230*/  @!P3 STG.E desc[UR14][R14.64+0x380], R45 ;  /* 0x0003802d0e00b986 */ /* 0x0005e2000c10190e */
[----:B------:R-:W-:Y:S02]  /*9240*/  ISETP.GE.U32.AND P3, PT, R16, UR44, PT ;  /* 0x0000002c10007c0c */ /* 0x000fe4000bf66070 */
[----:B------:R-:W-:Y:S01]  /*9250*/  ISETP.GE.U32.AND P5, PT, R18, UR44, PT ;  /* 0x0000002c12007c0c */ /* 0x000fe2000bfa6070 */
[----:B------:R2:W-:Y:S01]  /*9260*/  @!P2 STG.E desc[UR16][R14.64+0x400], R27 ;  /* 0x0004001b0e00a986 */ /* 0x0005e2000c101910 */
[----:B------:R-:W-:Y:S01]  /*9270*/  ISETP.GE.U32.AND P2, PT, R19, UR44, PT ;  /* 0x0000002c13007c0c */ /* 0x000fe2000bf46070 */
[----:B-1----:R-:W-:Y:S01]  /*9280*/  IMAD R12, R12, UR4, RZ ;  /* 0x000000040c0c7c24 */ /* 0x002fe2000f8e02ff */
[----:B------:R-:W-:Y:S02]  /*9290*/  ISETP.GE.AND.EX P4, PT, RZ, UR45, PT, P4 ;  /* 0x0000002dff007c0c */ /* 0x000fe4000bf86340 */
[----:B------:R-:W-:Y:S01]  /*92a0*/  ISETP.GE.AND.EX P3, PT, RZ, UR45, PT, P3 ;  /* 0x0000002dff007c0c */ /* 0x000fe2000bf66330 */
[----:B------:R2:W-:Y:S01]  /*92b0*/  @!P0 STG.E desc[UR8][R14.64+0x480], R47 ;  /* 0x0004802f0e008986 */ /* 0x0005e2000c101908 */
[----:B------:R-:W-:-:S02]  /*92c0*/  ISETP.GE.AND.EX P6, PT, RZ, UR45, PT, P6 ;  /* 0x0000002dff007c0c */ /* 0x000fc4000bfc6360 */
[----:B------:R-:W-:Y:S02]  /*92d0*/  ISETP.GE.AND.EX P5, PT, RZ, UR45, PT, P5 ;  /* 0x0000002dff007c0c */ /* 0x000fe4000bfa6350 */
[----:B------:R-:W-:Y:S02]  /*92e0*/  ISETP.GE.AND.EX P1, PT, RZ, UR45, PT, P1 ;  /* 0x0000002dff007c0c */ /* 0x000fe4000bf26310 */
[----:B------:R-:W-:Y:S02]  /*92f0*/  ISETP.GE.AND.EX P2, PT, RZ, UR45, PT, P2 ;  /* 0x0000002dff007c0c */ /* 0x000fe4000bf46320 */
[----:B------:R-:W-:Y:S02]  /*9300*/  IADD3 R3, P0, PT, R12, R3, RZ ;  /* 0x000000030c037210 */ /* 0x000fe40007f1e0ff */
        /* <DEDUP_REMOVED lines=23> */
.L_x_3943:
[----:B------:R-:W-:Y:S05]  /*9480*/  EXIT ;  /* 0x000000000000794d */ /* 0x000fea0003800000 */
.L_x_3974:
[----:B------:R-:W-:Y:S01]  /*9490*/  HFMA2 R12, -RZ, RZ, 0, 9.5367431640625e-07 ;  /* 0x00000010ff0c7431 */ /* 0x000fe200000001ff */
[----:B------:R-:W-:Y:S01]  /*94a0*/  BSSY B1, `(.L_x_4006) ;  /* 0x0000006000017945 */ /* 0x000fe20003800000 */
[----:B------:R-:W-:Y:S02]  /*94b0*/  IMAD.MOV.U32 R11, RZ, RZ, 0x1f ;  /* 0x0000001fff0b7424 */ /* 0x000fe400078e00ff */
[----:B------:R-:W-:-:S07]  /*94c0*/  IMAD.MOV.U32 R15, RZ, RZ, -0x1 ;  /* 0xffffffffff0f7424 */ /* 0x000fce00078e00ff */
[----:B-1----:R-:W-:Y:S05]  /*94d0*/  WARPSYNC.COLLECTIVE R15, `(.L_x_4007) ;  /* 0x000000000f087348 */ /* 0x002fea0003c00000 */
[----:B------:R0:W2:Y:S02]  /*94e0*/  SHFL.BFLY P6, R14, R13, R12, R11 ;  /* 0x0c00000c0d0e7389 */ /* 0x0000a400000c000b */
[----:B012---:R-:W-:Y:S05]  /*94f0*/  ENDCOLLECTIVE ;  /* 0x000000000000791b */ /* 0x007fea0003800000 */
.L_x_4007:
[----:B------:R-:W-:Y:S05]  /*9500*/  BSYNC B1 ;  /* 0x0000000000017941 */ /* 0x000fea0003800000 */
.L_x_4006:
[----:B------:R-:W-:Y:S01]  /*9510*/  FMNMX R13, R14, R13, !PT ;  /* 0x0000000d0e0d7209 */ /* 0x000fe20007800000 */
[----:B------:R-:W-:Y:S01]  /*9520*/  IMAD.MOV.U32 R11, RZ, RZ, 0x1f ;  /* 0x0000001fff0b7424 */ /* 0x000fe200078e00ff */
[----:B------:R-:W-:Y:S01]  /*9530*/  MOV R12, 0x8 ;  /* 0x00000008000c7802 */ /* 0x000fe20000000f00 */
[----:B------:R-:W-:-:S07]  /*9540*/  IMAD.MOV.U32 R15, RZ, RZ, -0x1 ;  /* 0xffffffffff0f7424 */ /* 0x000fce00078e00ff */
[----:B------:R-:W-:Y:S05]  /*9550*/  WARPSYNC.COLLECTIVE R15, `(.L_x_4008) ;  /* 0x000000000f087348 */ /* 0x000fea0003c00000 */
[----:B------:R0:W1:Y:S02]  /*9560*/  SHFL.BFLY P6, R14, R13, R12, R11 ;  /* 0x0c00000c0d0e7389 */ /* 0x00006400000c000b */
[----:B01----:R-:W-:Y:S05]  /*9570*/  ENDCOLLECTIVE ;  /* 0x000000000000791b */ /* 0x003fea0003800000 */
.L_x_4008:
[----:B------:R-:W-:Y:S01]  /*9580*/  IMAD.MOV.U32 R12, RZ, RZ, 0x4 ;  /* 0x00000004ff0c7424 */ /* 0x000fe200078e00ff */
[----:B------:R-:W-:-:S04]  /*9590*/  FMNMX R21, R13, R14, !PT ;  /* 0x0000000e0d157209 */ /* 0x000fc80007800000 */
[----:B------:R-:W-:-:S07]  /*95a0*/  MOV R13, R21 ;  /* 0x00000015000d7202 */ /* 0x000fce0000000f00 */
[----:B------:R-:W-:Y:S05]  /*95b0*/  WARPSYNC.COLLECTIVE R15, `(.L_x_4009) ;  /* 0x000000000f087348 */ /* 0x000fea0003c00000 */
[----:B------:R0:W1:Y:S02]  /*95c0*/  SHFL.BFLY P6, R14, R13, R12, R11 ;  /* 0x0c00000c0d0e7389 */ /* 0x00006400000c000b */
[----:B01----:R-:W-:Y:S05]  /*95d0*/  ENDCOLLECTIVE ;  /* 0x000000000000791b */ /* 0x003fea0003800000 */
.L_x_4009:
[----:B------:R-:W-:Y:S01]  /*95e0*/  HFMA2 R12, -RZ, RZ, 0, 1.1920928955078125e-07 ;  /* 0x00000002ff0c7431 */ /* 0x000fe200000001ff */
[----:B------:R-:W-:-:S05]  /*95f0*/  FMNMX R23, R21, R14, !PT ;  /* 0x0000000e15177209 */ /* 0x000fca0007800000 */
[----:B------:R-:W-:-:S07]  /*9600*/  IMAD.MOV.U32 R13, RZ, RZ, R23 ;  /* 0x000000ffff0d7224 */ /* 0x000fce00078e0017 */
[----:B------:R-:W-:Y:S05]  /*9610*/  WARPSYNC.COLLECTIVE R15, `(.L_x_4010) ;  /* 0x000000000f087348 */ /* 0x000fea0003c00000 */
[----:B------:R0:W1:Y:S02]  /*9620*/  SHFL.BFLY P6, R14, R13, R12, R11 ;  /* 0x0c00000c0d0e7389 */ /* 0x00006400000c000b */
[----:B01----:R-:W-:Y:S05]  /*9630*/  ENDCOLLECTIVE ;  /* 0x000000000000791b */ /* 0x003fea0003800000 */
.L_x_4010:
[----:B------:R-:W-:Y:S01]  /*9640*/  IMAD.MOV.U32 R12, RZ, RZ, 0x1 ;  /* 0x00000001ff0c7424 */ /* 0x000fe200078e00ff */
[----:B------:R-:W-:-:S05]  /*9650*/  FMNMX R25, R23, R14, !PT ;  /* 0x0000000e17197209 */ /* 0x000fca0007800000 */
[----:B------:R-:W-:-:S07]  /*9660*/  IMAD.MOV.U32 R13, RZ, RZ, R25 ;  /* 0x000000ffff0d7224 */ /* 0x000fce00078e0019 */
[----:B------:R-:W-:Y:S05]  /*9670*/  WARPSYNC.COLLECTIVE R15, `(.L_x_4011) ;  /* 0x000000000f087348 */ /* 0x000fea0003c00000 */
[----:B------:R0:W1:Y:S02]  /*9680*/  SHFL.BFLY P6, R14, R13, R12, R11 ;  /* 0x0c00000c0d0e7389 */ /* 0x00006400000c000b */
[----:B01----:R-:W-:Y:S05]  /*9690*/  ENDCOLLECTIVE ;  /* 0x000000000000791b */ /* 0x003fea0003800000 */
.L_x_4011:
        /* <DEDUP_REMOVED lines=22> */
[----:B------:R-:W-:Y:S01]  /*9800*/  FADD R11, -R25, R42 ;  /* 0x0000002a190b7221 */ /* 0x000fe20000000100 */
        /* <DEDUP_REMOVED lines=105> */
[----:B------:R-:W-:Y:S01]  /*9ea0*/  SHF.L.U32 R15, R15, 0x17, RZ ;  /* 0x000000170f0f7819 */ /* 0x000fe200000006ff */
[----:B------:R-:W-:Y:S02]  /*9eb0*/  IMAD.SHL.U32 R14, R14, 0x800000, RZ ;  /* 0x008000000e0e7824 */ /* 0x000fe400078e00ff */
        /* <DEDUP_REMOVED lines=17> */
[----:B------:R-:W-:Y:S02]  /*9fd0*/  HFMA2 R11, -RZ, RZ, 0, 1.847743988037109375e-06 ;  /* 0x0000001fff0b7431 */ /* 0x000fe400000001ff */
        /* <DEDUP_REMOVED lines=11> */
.L_x_4012:
[----:B------:R-:W-:Y:S01]  /*a090*/  MOV R12, 0x8 ;  /* 0x00000008000c7802 */ /* 0x000fe20000000f00 */
[----:B------:R-:W-:-:S04]  /*a0a0*/  FADD R35, R13, R14 ;  /* 0x0000000e0d237221 */ /* 0x000fc80000000000 */
[----:B------:R-:W-:-:S07]  /*a0b0*/  IMAD.MOV.U32 R13, RZ, RZ, R35 ;  /* 0x000000ffff0d7224 */ /* 0x000fce00078e0023 */
[----:B------:R-:W-:Y:S05]  /*a0c0*/  WARPSYNC.COLLECTIVE R15, `(.L_x_4013) ;  /* 0x000000000f087348 */ /* 0x000fea0003c00000 */
[----:B------:R0:W1:Y:S02]  /*a0d0*/  SHFL.BFLY P6, R14, R13, R12, R11 ;  /* 0x0c00000c0d0e7389 */ /* 0x00006400000c000b */
[----:B01----:R-:W-:Y:S05]  /*a0e0*/  ENDCOLLECTIVE ;  /* 0x000000000000791b */ /* 0x003fea0003800000 */
.L_x_4013:
[----:B------:R-:W-:Y:S02]  /*a0f0*/  IMAD.MOV.U32 R12, RZ, RZ, 0x4 ;  /* 0x00000004ff0c7424 */ /* 0x000fe400078e00ff */
[----:B------:R-:W-:-:S04]  /*a100*/  FADD R36, R35, R14 ;  /* 0x0000000e23247221 */ /* 0x000fc80000000000 */
[----:B------:R-:W-:-:S07]  /*a110*/  IMAD.MOV.U32 R13, RZ, RZ, R36 ;  /* 0x000000ffff0d7224 */ /* 0x000fce00078e0024 */
[----:B------:R-:W-:Y:S05]  /*a120*/  WARPSYNC.COLLECTIVE R15, `(.L_x_4014) ;  /* 0x000000000f087348 */ /* 0x000fea0003c00000 */
[----:B------:R0:W1:Y:S02]  /*a130*/  SHFL.BFLY P6, R14, R13, R12, R11 ;  /* 0x0c00000c0d0e7389 */ /* 0x00006400000c000b */
[----:B01----:R-:W-:Y:S05]  /*a140*/  ENDCOLLECTIVE ;  /* 0x000000000000791b */ /* 0x003fea0003800000 */
.L_x_4014:
[----:B------:R-:W-:Y:S02]  /*a150*/  IMAD.MOV.U32 R12, RZ, RZ, 0x2 ;  /* 0x00000002ff0c7424 */ /* 0x000fe400078e00ff */
[----:B------:R-:W-:-:S05]  /*a160*/  FADD R37, R36, R14 ;  /* 0x0000000e24257221 */ /* 0x000fca0000000000 */
[----:B------:R-:W-:-:S07]  /*a170*/  MOV R13, R37 ;  /* 0x00000025000d7202 */ /* 0x000fce0000000f00 */
[----:B------:R-:W-:Y:S05]  /*a180*/  WARPSYNC.COLLECTIVE R15, `(.L_x_4015) ;  /* 0x000000000f087348 */ /* 0x000fea0003c00000 */
[----:B------:R0:W1:Y:S02]  /*a190*/  SHFL.BFLY P6, R14, R13, R12, R11 ;  /* 0x0c00000c0d0e7389 */ /* 0x00006400000c000b */
[----:B01----:R-:W-:Y:S05]  /*a1a0*/  ENDCOLLECTIVE ;  /* 0x000000000000791b */ /* 0x003fea0003800000 */
.L_x_4015:
[----:B------:R-:W-:Y:S02]  /*a1b0*/  HFMA2 R12, -RZ, RZ, 0, 5.9604644775390625e-08 ;  /* 0x00000001ff0c7431 */ /* 0x000fe400000001ff */
[----:B------:R-:W-:-:S04]  /*a1c0*/  FADD R40, R37, R14 ;  /* 0x0000000e25287221 */ /* 0x000fc80000000000 */
[----:B------:R-:W-:-:S07]  /*a1d0*/  IMAD.MOV.U32 R13, RZ, RZ, R40 ;  /* 0x000000ffff0d7224 */ /* 0x000fce00078e0028 */
[----:B------:R-:W-:Y:S05]  /*a1e0*/  WARPSYNC.COLLECTIVE R15, `(.L_x_4016) ;  /* 0x000000000f087348 */ /* 0x000fea0003c00000 */
[----:B------:R0:W1:Y:S02]  /*a1f0*/  SHFL.BFLY P6, R14, R13, R12, R11 ;  /* 0x0c00000c0d0e7389 */ /* 0x00006400000c000b */
[----:B01----:R-:W-:Y:S05]  /*a200*/  ENDCOLLECTIVE ;  /* 0x000000000000791b */ /* 0x003fea0003800000 */
.L_x_4016:
[----:B------:R-:W-:Y:S05]  /*a210*/  BRA `(.L_x_4017) ;  /* 0xffffffdc00a47947 */ /* 0x000fea000383ffff */
        .weak           $__internal_44_$__cuda_sm3x_div_rn_noftz_f32_slowpath
        .type           $__internal_44_$__cuda_sm3x_div_rn_noftz_f32_slowpath,@function
        .size           $__internal_44_$__cuda_sm3x_div_rn_noftz_f32_slowpath,(.L_x_37421 - $__internal_44_$__cuda_sm3x_div_rn_noftz_f32_slowpath)
$__internal_44_$__cuda_sm3x_div_rn_noftz_f32_slowpath:
        /* <DEDUP_REMOVED lines=34> */
.L_x_4019:
        /* <DEDUP_REMOVED lines=51> */
.L_x_4026:
[----:B------:R-:W-:-:S04]  /*a770*/  LOP3.LUT R11, R11, 0x80000000, RZ, 0xc0, !PT ;  /* 0x800000000b0b7812 */ /* 0x000fc800078ec0ff */
[----:B------:R-:W-:Y:S01]  /*a780*/  LOP3.LUT R11, R11, 0x7f800000, RZ, 0xfc, !PT ;  /* 0x7f8000000b0b7812 */ /* 0x000fe200078efcff */
[----:B------:R-:W-:Y:S06]  /*a790*/  BRA `(.L_x_4027) ;  /* 0x0000000000047947 */ /* 0x000fec0003800000 */
.L_x_4025:
[----:B------:R-:W-:-:S07]  /*a7a0*/  LEA R11, R14, R11, 0x17 ;  /* 0x0000000b0e0b7211 */ /* 0x000fce00078eb8ff */
.L_x_4027:
[----:B------:R-:W-:Y:S05]  /*a7b0*/  BSYNC.RECONVERGENT B2 ;  /* 0x0000000000027941 */ /* 0x000fea0003800200 */
.L_x_4024:
[----:B------:R-:W-:Y:S05]  /*a7c0*/  BRA `(.L_x_4028) ;  /* 0x0000000000207947 */ /* 0x000fea0003800000 */
.L_x_4023:
[----:B------:R-:W-:-:S04]  /*a7d0*/  LOP3.LUT R11, R11, 0x80000000, R24, 0x48, !PT ;  /* 0x800000000b0b7812 */ /* 0x000fc800078e4818 */
[----:B------:R-:W-:Y:S01]  /*a7e0*/  LOP3.LUT R11, R11, 0x7f800000, RZ, 0xfc, !PT ;  /* 0x7f8000000b0b7812 */ /* 0x000fe200078efcff */
[----:B------:R-:W-:Y:S06]  /*a7f0*/  BRA `(.L_x_4028) ;  /* 0x0000000000147947 */ /* 0x000fec0003800000 */
.L_x_4022:
[----:B------:R-:W-:Y:S01]  /*a800*/  LOP3.LUT R11, R11, 0x80000000, R24, 0x48, !PT ;  /* 0x800000000b0b7812 */ /* 0x000fe200078e4818 */
[----:B------:R-:W-:Y:S06]  /*a810*/  BRA `(.L_x_4028) ;  /* 0x00000000000c7947 */ /* 0x000fec0003800000 */
.L_x_4021:
[----:B------:R-:W0:Y:S01]  /*a820*/  MUFU.RSQ R11, -QNAN ;  /* 0xffc00000000b7908 */ /* 0x000e220000001400 */
[----:B------:R-:W-:Y:S05]  /*a830*/  BRA `(.L_x_4028) ;  /* 0x0000000000047947 */ /* 0x000fea0003800000 */
.L_x_4020:
[----:B------:R-:W-:-:S07]  /*a840*/  FADD.FTZ R11, R24, R11 ;  /* 0x0000000b180b7221 */ /* 0x000fce0000010000 */
.L_x_4028:
[----:B------:R-:W-:Y:S05]  /*a850*/  BSYNC.RECONVERGENT B1 ;  /* 0x0000000000017941 */ /* 0x000fea0003800200 */
.L_x_4018:
[----:B------:R-:W-:-:S04]  /*a860*/  IMAD.MOV.U32 R13, RZ, RZ, 0x0 ;  /* 0x00000000ff0d7424 */ /* 0x000fc800078e00ff */
[----:B0-----:R-:W-:Y:S05]  /*a870*/  RET.REL.NODEC R12 `(_Z15SoftmaxWarpImplI22BroadcastScaleMaskLoadIffbLm4EiE11DirectStoreIffEfLi1ELi15ELi32ELi1ELb1EL9Algorithm0EEvT_T0_ll) ;  /* 0xffffff540ce07950 */ /* 0x001fea0003c3ffff */
.L_x_4029:
        /* <DEDUP_REMOVED lines=16> */
.L_x_37421:


//--------------------- .text._Z15SoftmaxWarpImplI22BroadcastScaleMaskLoadIffbLm4EiE11DirectStoreIffEfLi1ELi15ELi32ELi1ELb0EL9Algorithm0EEvT_T0_ll --------------------------
	.section	.text._Z15SoftmaxWarpImplI22BroadcastScaleMaskLoadIffbLm4EiE11DirectStoreIffEfLi1ELi15ELi32ELi1ELb0EL9Algorithm0EEvT_T0_ll,"ax",@progbits
	.align	128
        .global         _Z15SoftmaxWarpImplI22BroadcastScaleMaskLoadIffbLm4EiE11DirectStoreIffEfLi1ELi15ELi32ELi1ELb0EL9Algorithm0EEvT_T0_ll
        .type           _Z15SoftmaxWarpImplI22BroadcastScaleMaskLoadIffbLm4EiE11DirectStoreIffEfLi1ELi15ELi32ELi1ELb0EL9Algorithm0EEvT_T0_ll,@function
        .size           _Z15SoftmaxWarpImplI22BroadcastScaleMaskLoadIffbLm4EiE11DirectStoreIffEfLi1ELi15ELi32ELi1ELb0EL9Algorithm0EEvT_T0_ll,(.L_x_37422 - _Z15SoftmaxWarpImplI22BroadcastScaleMaskLoadIffbLm4EiE11DirectStoreIffEfLi1ELi15ELi32ELi1ELb0EL9Algorithm0EEvT_T0_ll)
        .other          _Z15SoftmaxWarpImplI22BroadcastScaleMaskLoadIffbLm4EiE11DirectStoreIffEfLi1ELi15ELi32ELi1ELb0EL9Algorithm0EEvT_T0_ll,@"STO_CUDA_ENTRY STV_DEFAULT"
_Z15SoftmaxWarpImplI22BroadcastScaleMaskLoadIffbLm4EiE11DirectStoreIffEfLi1ELi15ELi32ELi1ELb0EL9Algorithm0EEvT_T0_ll:
.text._Z15SoftmaxWarpImplI22BroadcastScaleMaskLoadIffbLm4EiE11DirectStoreIffEfLi1ELi15ELi32ELi1ELb0EL9Algorithm0EEvT_T0_ll:
        /* <DEDUP_REMOVED lines=30> */
.L_x_4030:
        /* <DEDUP_REMOVED lines=14> */
.L_x_4063:
[----:B--2---:R-:W-:Y:S01]  /*02c0*/  IABS R4, UR55 ;  /* 0x0000003700047c13 */ /* 0x004fe20008000000 */
[----:B0-----:R-:W-:Y:S01]  /*02d0*/  IMAD R38, R3, UR54, R2 ;  /* 0x0000003603267c24 */ /* 0x001fe2000f8e0202 */
[----:B------:R-:W-:Y:S01]  /*02e0*/  IABS R9, UR56 ;  /* 0x0000003800097c13 */ /* 0x000fe20008000000 */
[----:B------:R-:W-:Y:S01]  /*02f0*/  UMOV UR4, URZ ;  /* 0x000000ff00047c82 */ /* 0x000fe20008000000 */
[----:B------:R-:W-:Y:S01]  /*0300*/  R2UR UR11, R4 ;  /* 0x00000000040b72ca */ /* 0x000fe200000e0000 */
[----:B------:R-:W-:Y:S01]  /*0310*/  VIADD R10, R38, 0x40 ;  /* 0x00000040260a7836 */ /* 0x000fe20000000000 */
[----:B------:R-:W-:Y:S02]  /*0320*/  R2UR UR10, R9 ;  /* 0x00000000090a72ca */ /* 0x000fe400000e0000 */
[----:B------:R-:W-:Y:S02]  /*0330*/  ISETP.NE.AND P2, PT, RZ, UR55, PT ;  /* 0x00000037ff007c0c */ /* 0x000fe4000bf45270 */
[----:B------:R-:W-:-:S02]  /*0340*/  IABS R15, R10 ;  /* 0x0000000a000f7213 */ /* 0x000fc40000000000 */
[----:B------:R-:W-:Y:S02]  /*0350*/  LOP3.LUT R23, RZ, UR55, RZ, 0x33, !PT ;  /* 0x00000037ff177c12 */ /* 0x000fe4000f8e33ff */
[----:B------:R-:W-:Y:S02]  /*0360*/  LOP3.LUT R29, RZ, UR56, RZ, 0x33, !PT ;  /* 0x00000038ff1d7c12 */ /* 0x000fe4000f8e33ff */
[----:B-1----:R-:W-:Y:S01]  /*0370*/  R2UR UR14, R6 ;  /* 0x00000000060e72ca */ /* 0x002fe200000e0000 */
[----:B------:R-:W0:Y:S01]  /*0380*/  I2F.RP R4, UR11 ;  /* 0x0000000b00047d06 */ /* 0x000e220008209400 */
[----:B------:R-:W-:-:S07]  /*0390*/  R2UR UR15, R7 ;  /* 0x00000000070f72ca */ /* 0x000fce00000e0000 */
        /* <DEDUP_REMOVED lines=12> */
[----:B-1----:R-:W-:Y:S02]  /*0460*/  R2UR UR5, R12 ;  /* 0x000000000c0572ca */ /* 0x002fe400000e0000 */
[----:B------:R-:W-:-:S03]  /*0470*/  IABS R12, UR57 ;  /* 0x00000039000c7c13 */ /* 0x000fc60008000000 */
[----:B------:R-:W-:Y:S01]  /*0480*/  IMAD.HI.U32 R4, R8, UR7, RZ ;  /* 0x0000000708047c27 */ /* 0x000fe2000f8e00ff */
[----:B------:R-:W-:Y:S02]  /*0490*/  R2UR UR12, R12 ;  /* 0x000000000c0c72ca */ /* 0x000fe400000e0000 */
[----:B------:R-:W-:Y:S01]  /*04a0*/  LOP3.LUT R12, R10, UR55, RZ, 0x3c, !PT ;  /* 0x000000370a0c7c12 */ /* 0x000fe2000f8e3cff */
        /* <DEDUP_REMOVED lines=19> */
[----:B------:R-:W-:Y:S02]  /*05e0*/  @P1 VIADD R4, R4, 0x1 ;  /* 0x0000000104041836 */ /* 0x000fe40000000000 */
[----:B------:R-:W-:Y:S02]  /*05f0*/  IMAD R8, R8, UR11, R15 ;  /* 0x0000000b08087c24 */ /* 0x000fe4000f8e020f */
[----:B------:R-:W-:Y:S02]  /*0600*/  @!P0 IADD3 R13, PT, PT, R13, -UR11, RZ ;  /* 0x8000000b0d0d8c10 */ /* 0x000fe4000fffe0ff */
[----:B------:R-:W-:Y:S01]  /*0610*/  @!P3 IMAD.MOV R4, RZ, RZ, -R4 ;  /* 0x000000ffff04b224 */ /* 0x000fe200078e0a04 */
[----:B------:R-:W-:Y:S02]  /*0620*/  ISETP.LT.U32.AND P1, PT, R8, UR11, PT ;  /* 0x0000000b08007c0c */ /* 0x000fe4000bf21070 */
[----:B------:R-:W-:Y:S02]  /*0630*/  ISETP.GE.U32.AND P3, PT, R13, UR11, PT ;  /* 0x0000000b0d007c0c */ /* 0x000fe4000bf66070 */
[----:B------:R-:W-:Y:S01]  /*0640*/  SEL R22, R23, R4, !P2 ;  /* 0x0000000417167207 */ /* 0x000fe20005000000 */
[----:B------:R-:W0:Y:S01]  /*0650*/  I2F.RP R13, UR12 ;  /* 0x0000000c000d7d06 */ /* 0x000e220008209400 */
[----:B------:R-:W-:-:S02]  /*0660*/  LOP3.LUT R4, R9, UR55, RZ, 0x3c, !PT ;  /* 0x0000003709047c12 */ /* 0x000fc4000f8e3cff */
[----:B------:R-:W-:Y:S01]  /*0670*/  @!P0 IADD3 R11, PT, PT, R11, 0x1, RZ ;  /* 0x000000010b0b8810 */ /* 0x000fe20007ffe0ff */
[----:B------:R-:W-:Y:S01]  /*0680*/  IMAD.MOV R15, RZ, RZ, -R22 ;  /* 0x000000ffff0f7224 */ /* 0x000fe200078e0a16 */
[----:B------:R-:W-:Y:S01]  /*0690*/  ISETP.GE.AND P5, PT, R4, RZ, PT ;  /* 0x000000ff0400720c */ /* 0x000fe20003fa6270 */
[----:B------:R-:W-:Y:S01]  /*06a0*/  VIADD R4, R38, 0x60 ;  /* 0x0000006026047836 */ /* 0x000fe20000000000 */
[----:B------:R-:W-:Y:S01]  /*06b0*/  ISETP.GE.AND P0, PT, R12, RZ, PT ;  /* 0x000000ff0c00720c */ /* 0x000fe20003f06270 */
[----:B------:R-:W-:Y:S02]  /*06c0*/  IMAD R18, R15, UR55, R38 ;  /* 0x000000370f127c24 */ /* 0x000fe4000f8e0226 */
[----:B------:R-:W-:Y:S01]  /*06d0*/  @!P1 VIADD R8, R8, -UR11 ;  /* 0x8000000b08089c36 */ /* 0x000fe20008000000 */
[----:B------:R-:W-:Y:S01]  /*06e0*/  IABS R17, R4 ;  /* 0x0000000400117213 */ /* 0x000fe20000000000 */
[----:B------:R-:W-:Y:S01]  /*06f0*/  @P3 VIADD R11, R11, 0x1 ;  /* 0x000000010b0b3836 */ /* 0x000fe20000000000 */
[----:B------:R-:W-:Y:S01]  /*0700*/  IABS R15, R18 ;  /* 0x00000012000f7213 */ /* 0x000fe20000000000 */
[----:B------:R-:W-:Y:S01]  /*0710*/  @!P1 VIADD R16, R16, 0x1 ;  /* 0x0000000110109836 */ /* 0x000fe20000000000 */
[----:B------:R-:W-:Y:S01]  /*0720*/  ISETP.GE.U32.AND P4, PT, R8, UR11, PT ;  /* 0x0000000b08007c0c */ /* 0x000fe2000bf86070 */
[----:B0-----:R-:W0:Y:S01]  /*0730*/  MUFU.RCP R14, R13 ;  /* 0x0000000d000e7308 */ /* 0x001e220000001000 */
[----:B------:R-:W-:Y:S01]  /*0740*/  MOV R12, R11 ;  /* 0x0000000b000c7202 */ /* 0x000fe20000000f00 */
[----:B------:R-:W-:-:S03]  /*0750*/  IMAD.HI.U32 R8, R15, UR9, RZ ;  /* 0x000000090f087c27 */ /* 0x000fc6000f8e00ff */
[----:B------:R-:W-:Y:S01]  /*0760*/  @!P5 IADD3 R12, PT, PT, -R12, RZ, RZ ;  /* 0x000000ff0c0cd210 */ /* 0x000fe20007ffe1ff */
[----:B------:R-:W-:-:S03]  /*0770*/  IMAD.MOV R20, RZ, RZ, -R8 ;  /* 0x000000ffff147224 */ /* 0x000fc600078e0a08 */
[----:B------:R-:W-:Y:S01]  /*0780*/  SEL R12, R23, R12, !P2 ;  /* 0x0000000c170c7207 */ /* 0x000fe20005000000 */
[----:B------:R-:W-:Y:S02]  /*0790*/  IMAD R11, R20, UR10, R15 ;  /* 0x0000000a140b7c24 */ /* 0x000fe4000f8e020f */
[----:B------:R-:W-:-:S03]  /*07a0*/  IMAD.HI.U32 R15, R17, UR7, RZ ;  /* 0x00000007110f7c27 */ /* 0x000fc6000f8e00ff */
[----:B------:R-:W-:Y:S01]  /*07b0*/  ISETP.LT.U32.AND P1, PT, R11, UR10, PT ;  /* 0x0000000a0b007c0c */ /* 0x000fe2000bf21070 */
[----:B------:R-:W-:Y:S01]  /*07c0*/  IMAD.MOV R20, RZ, RZ, -R12 ;  /* 0x000000ffff147224 */ /* 0x000fe200078e0a0c */
[----:B------:R-:W-:Y:S01]  /*07d0*/  IADD3 R24, PT, PT, -R15, RZ, RZ ;  /* 0x000000ff0f187210 */ /* 0x000fe20007ffe1ff */
[----:B------:R-:W-:Y:S02]  /*07e0*/  @P4 VIADD R16, R16, 0x1 ;  /* 0x0000000110104836 */ /* 0x000fe40000000000 */
[----:B------:R-:W-:Y:S02]  /*07f0*/  IMAD R19, R20, UR55, R9 ;  /* 0x0000003714137c24 */ /* 0x000fe4000f8e0209 */
[----:B------:R-:W-:Y:S02]  /*0800*/  IMAD R20, R24, UR11, R17 ;  /* 0x0000000b18147c24 */ /* 0x000fe4000f8e0211 */
[----:B------:R-:W-:Y:S01]  /*0810*/  @!P0 IMAD.MOV R16, RZ, RZ, -R16 ;  /* 0x000000ffff108224 */ /* 0x000fe200078e0a10 */
[----:B------:R-:W-:Y:S01]  /*0820*/  IABS R21, R19 ;  /* 0x0000001300157213 */ /* 0x000fe20000000000 */
[----:B0-----:R-:W-:Y:S01]  /*0830*/  VIADD R17, R14, 0xffffffe ;  /* 0x0ffffffe0e117836 */ /* 0x001fe20000000000 */
[----:B------:R-:W-:Y:S01]  /*0840*/  ISETP.LT.U32.AND P3, PT, R20, UR11, PT ;  /* 0x0000000b14007c0c */ /* 0x000fe2000bf61070 */
[----:B------:R-:W-:Y:S01]  /*0850*/  @!P1 VIADD R11, R11, -UR10 ;  /* 0x8000000a0b0b9c36 */ /* 0x000fe20008000000 */
[----:B------:R-:W-:Y:S01]  /*0860*/  SEL R13, R23, R16, !P2 ;  /* 0x00000010170d7207 */ /* 0x000fe20005000000 */
[----:B------:R0:W1:Y:S01]  /*0870*/  F2I.FTZ.U32.TRUNC.NTZ R26, R17 ;  /* 0x00000011001a7305 */ /* 0x000062000021f000 */
[----:B------:R-:W-:Y:S01]  /*0880*/  LOP3.LUT R14, R18, UR56, RZ, 0x3c, !PT ;  /* 0x00000038120e7c12 */ /* 0x000fe2000f8e3cff */
[----:B------:R-:W-:Y:S01]  /*0890*/  @!P1 VIADD R8, R8, 0x1 ;  /* 0x0000000108089836 */ /* 0x000fe20000000000 */
[----:B------:R-:W-:Y:S01]  /*08a0*/  ISETP.GE.U32.AND P0, PT, R11, UR10, PT ;  /* 0x0000000a0b007c0c */ /* 0x000fe2000bf06070 */
[----:B------:R-:W-:Y:S01]  /*08b0*/  IMAD.HI.U32 R11, R21, UR9, RZ ;  /* 0x00000009150b7c27 */ /* 0x000fe2000f8e00ff */
[----:B------:R-:W-:-:S02]  /*08c0*/  IADD3 R25, PT, PT, -R13, RZ, RZ ;  /* 0x000000ff0d197210 */ /* 0x000fc40007ffe1ff */
[----:B------:R-:W-:Y:S01]  /*08d0*/  ISETP.GE.AND P5, PT, R14, RZ, PT ;  /* 0x000000ff0e00720c */ /* 0x000fe20003fa6270 */
[----:B------:R-:W-:Y:S01]  /*08e0*/  IMAD.MOV R24, RZ, RZ, -R11 ;  /* 0x000000ffff187224 */ /* 0x000fe200078e0a0b */
[----:B------:R-:W-:Y:S01]  /*08f0*/  ISETP.NE.AND P1, PT, RZ, UR56, PT ;  /* 0x00000038ff007c0c */ /* 0x000fe2000bf25270 */
[----:B------:R-:W-:Y:S01]  /*0900*/  IMAD R16, R25, UR55, R10 ;  /* 0x0000003719107c24 */ /* 0x000fe2000f8e020a */
[----:B------:R-:W-:Y:S01]  /*0910*/  @!P3 IADD3 R20, PT, PT, R20, -UR11, RZ ;  /* 0x8000000b1414bc10 */ /* 0x000fe2000fffe0ff */
[----:B0-----:R-:W-:Y:S01]  /*0920*/  IMAD R17, R24, UR10, R21 ;  /* 0x0000000a18117c24 */ /* 0x001fe2000f8e0215 */
[----:B------:R-:W-:Y:S01]  /*0930*/  LOP3.LUT R21, R4, UR55, RZ, 0x3c, !PT ;  /* 0x0000003704157c12 */ /* 0x000fe2000f8e3cff */
[----:B------:R-:W-:Y:S01]  /*0940*/  @!P3 VIADD R15, R15, 0x1 ;  /* 0x000000010f0fb836 */ /* 0x000fe20000000000 */
[----:B------:R-:W-:Y:S01]  /*0950*/  IABS R25, R16 ;  /* 0x0000001000197213 */ /* 0x000fe20000000000 */
[----:B------:R-:W-:Y:S01]  /*0960*/  @P0 VIADD R8, R8, 0x1 ;  /* 0x0000000108080836 */ /* 0x000fe20000000000 */
[----:B------:R-:W-:-:S02]  /*0970*/  ISETP.GE.U32.AND P4, PT, R20, UR11, PT ;  /* 0x0000000b14007c0c */ /* 0x000fc4000bf86070 */
[----:B-1----:R-:W-:Y:S01]  /*0980*/  R2UR UR5, R26 ;  /* 0x000000001a0572ca */ /* 0x002fe200000e0000 */
[----:B------:R-:W-:Y:S01]  /*0990*/  IMAD.HI.U32 R14, R25, UR9, RZ ;  /* 0x00000009190e7c27 */ /* 0x000fe2000f8e00ff */
[----:B------:R-:W-:Y:S02]  /*09a0*/  ISETP.LT.U32.AND P0, PT, R17, UR10, PT ;  /* 0x0000000a11007c0c */ /* 0x000fe4000bf01070 */
[----:B------:R-:W-:Y:S01]  /*09b0*/  SHF.R.S64 R20, RZ, 0x1e, R9 ;  /* 0x0000001eff147819 */ /* 0x000fe20000001009 */
[----:B------:R-:W-:Y:S01]  /*09c0*/  @!P5 IMAD.MOV R8, RZ, RZ, -R8 ;  /* 0x000000ffff08d224 */ /* 0x000fe200078e0a08 */
[----:B------:R-:W-:Y:S02]  /*09d0*/  ISETP.GE.AND P5, PT, R21, RZ, PT ;  /* 0x000000ff1500720c */ /* 0x000fe40003fa6270 */
[----:B------:R-:W-:Y:S02]  /*09e0*/  IADD3 R24, PT, PT, -R14, RZ, RZ ;  /* 0x000000ff0e187210 */ /* 0x000fe40007ffe1ff */
[----:B------:R-:W-:Y:S01]  /*09f0*/  SEL R26, R29, R8, !P1 ;  /* 0x000000081d1a7207 */ /* 0x000fe20004800000 */
[----:B------:R-:W-:Y:S01]  /*0a00*/  @P4 VIADD R15, R15, 0x1 ;  /* 0x000000010f0f4836 */ /* 0x000fe20000000000 */
[----:B------:R-:W-:Y:S01]  /*0a10*/  IADD3 R8, P6, PT, R20, UR44, RZ ;  /* 0x0000002c14087c10 */ /* 0x000fe2000ffde0ff */
[----:B------:R-:W-:Y:S01]  /*0a20*/  IMAD R21, R24, UR10, R25 ;  /* 0x0000000a18157c24 */ /* 0x000fe2000f8e0219 */
[----:B------:R-:W-:Y:S01]  /*0a30*/  UIADD3 UR6, UPT, UPT, URZ, -UR5, URZ ;  /* 0x80000005ff067290 */ /* 0x000fe2000fffe0ff */
[----:B------:R-:W-:Y:S01]  /*0a40*/  IMAD.MOV R25, RZ, RZ, -R26 ;  /* 0x000000ffff197224 */ /* 0x000fe200078e0a1a */
[----:B------:R-:W-:-:S02]  /*0a50*/  @!P0 IADD3 R17, PT, PT, R17, -UR10, RZ ;  /* 0x8000000a11118c10 */ /* 0x000fc4000fffe0ff */
[----:B------:R-:W-:Y:S01]  /*0a60*/  ISETP.LT.U32.AND P4, PT, R21, UR10, PT ;  /* 0x0000000a15007c0c */ /* 0x000fe2000bf81070 */
[----:B------:R-:W-:Y:S01]  /*0a70*/  IMAD R18, R25, UR56, R18 ;  /* 0x0000003819127c24 */ /* 0x000fe2000f8e0212 */
[----:B------:R-:W-:Y:S01]  /*0a80*/  @!P5 IADD3 R15, PT, PT, -R15, RZ, RZ ;  /* 0x000000ff0f0fd210 */ /* 0x000fe20007ffe1ff */
[----:B------:R-:W-:Y:S01]  /*0a90*/  UIMAD UR6, UR6, UR12, URZ ;  /* 0x0000000c060672a4 */ /* 0x000fe2000f8e02ff */
[----:B------:R-:W-:Y:S02]  /*0aa0*/  ISETP.GE.U32.AND P3, PT, R17, UR10, PT ;  /* 0x0000000a11007c0c */ /* 0x000fe4000bf66070 */
[----:B------:R-:W-:Y:S01]  /*0ab0*/  SEL R20, R23, R15, !P2 ;  /* 0x0000000f17147207 */ /* 0x000fe20005000000 */
[----:B------:R-:W-:Y:S01]  /*0ac0*/  UIMAD.WIDE.U32 UR4, UR5, UR6, UR4 ;  /* 0x00000006050472a5 */ /* 0x000fe2000f8e0004 */
[----:B------:R-:W-:Y:S02]  /*0ad0*/  IABS R25, R18 ;  /* 0x0000001200197213 */ /* 0x000fe40000000000 */
[----:B------:R-:W-:Y:S01]  /*0ae0*/  LOP3.LUT R24, R19, UR56, RZ, 0x3c, !PT ;  /* 0x0000003813187c12 */ /* 0x000fe2000f8e3cff */
[----:B------:R-:W-:Y:S01]  /*0af0*/  IMAD.MOV R17, RZ, RZ, -R20 ;  /* 0x000000ffff117224 */ /* 0x000fe200078e0a14 */
[----:B------:R-:W-:Y:S01]  /*0b00*/  LEA.HI.X.SX32 R9, R9, UR45, 0x2, P6 ;  /* 0x0000002d09097c11 */ /* 0x000fe2000b0f16ff */
[----:B------:R-:W-:Y:S01]  /*0b10*/  IMAD.HI.U32 R27, R25, UR5, RZ ;  /* 0x00000005191b7c27 */ /* 0x000fe2000f8e00ff */
[----:B------:R-:W-:-:S03]  /*0b20*/  ISETP.GE.AND P5, PT, R24, RZ, PT ;  /* 0x000000ff1800720c */ /* 0x000fc60003fa6270 */
[----:B------:R-:W-:Y:S01]  /*0b30*/  @!P0 VIADD R11, R11, 0x1 ;  /* 0x000000010b0b8836 */ /* 0x000fe20000000000 */
[----:B------:R-:W-:Y:S01]  /*0b40*/  @!P4 IADD3 R21, PT, PT, R21, -UR10, RZ ;  /* 0x8000000a1515cc10 */ /* 0x000fe2000fffe0ff */
[----:B------:R-:W-:Y:S01]  /*0b50*/  IMAD R17, R17, UR55, R4 ;  /* 0x0000003711117c24 */ /* 0x000fe2000f8e0204 */
[----:B------:R-:W-:Y:S01]  /*0b60*/  @!P4 IADD3 R14, PT, PT, R14, 0x1, RZ ;  /* 0x000000010e0ec810 */ /* 0x000fe20007ffe0ff */
[----:B------:R-:W-:Y:S01]  /*0b70*/  IMAD.MOV R28, RZ, RZ, -R27 ;  /* 0x000000ffff1c7224 */ /* 0x000fe200078e0a1b */
[----:B------:R0:W2:Y:S01]  /*0b80*/  LDG.E R15, desc[UR14][R8.64] ;  /* 0x0000000e080f7981 */ /* 0x0000a2000c1e1900 */
[----:B------:R-:W-:Y:S01]  /*0b90*/  @P3 VIADD R11, R11, 0x1 ;  /* 0x000000010b0b3836 */ /* 0x000fe20000000000 */
[----:B------:R-:W-:Y:S01]  /*0ba0*/  ISETP.GE.U32.AND P6, PT, R21, UR10, PT ;  /* 0x0000000a15007c0c */ /* 0x000fe2000bfc6070 */
[----:B------:R-:W-:Y:S01]  /*0bb0*/  IMAD R25, R28, UR12, R25 ;  /* 0x0000000c1c197c24 */ /* 0x000fe2000f8e0219 */
[----:B------:R-:W-:Y:S02]  /*0bc0*/  LOP3.LUT R24, R16, UR56, RZ, 0x3c, !PT ;  /* 0x0000003810187c12 */ /* 0x000fe4000f8e3cff */
[----:B------:R-:W-:-:S02]  /*0bd0*/  IABS R30, R17 ;  /* 0x00000011001e7213 */ /* 0x000fc40000000000 */
[----:B------:R-:W-:Y:S01]  /*0be0*/  MOV R28, R11 ;  /* 0x0000000b001c7202 */ /* 0x000fe20000000f00 */
[----:B------:R-:W-:Y:S01]  /*0bf0*/  VIADD R11, R38, 0x80 ;  /* 0x00000080260b7836 */ /* 0x000fe20000000000 */
[----:B------:R-:W-:Y:S01]  /*0c00*/  ISETP.GE.AND P0, PT, R24, RZ, PT ;  /* 0x000000ff1800720c */ /* 0x000fe20003f06270 */
[----:B------:R-:W-:Y:S01]  /*0c10*/  IMAD.HI.U32 R24, R30, UR9, RZ ;  /* 0x000000091e187c27 */ /* 0x000fe2000f8e00ff */
[----:B0-----:R-:W-:Y:S02]  /*0c20*/  SHF.R.S64 R8, RZ, 0x1e, R10 ;  /* 0x0000001eff087819 */ /* 0x001fe4000000100a */
[----:B------:R-:W-:Y:S01]  /*0c30*/  IABS R33, R11 ;  /* 0x0000000b00217213 */ /* 0x000fe20000000000 */
[----:B------:R-:W-:Y:S01]  /*0c40*/  @!P5 IMAD.MOV R28, RZ, RZ, -R28 ;  /* 0x000000ffff1cd224 */ /* 0x000fe200078e0a1c */
[----:B------:R-:W-:Y:S01]  /*0c50*/  ISETP.LT.U32.AND P5, PT, R25, UR12, PT ;  /* 0x0000000c19007c0c */ /* 0x000fe2000bfa1070 */
[----:B------:R-:W-:Y:S01]  /*0c60*/  IMAD.MOV R31, RZ, RZ, -R24 ;  /* 0x000000ffff1f7224 */ /* 0x000fe200078e0a18 */
[----:B------:R-:W-:Y:S01]  /*0c70*/  IADD3 R8, P3, PT, R8, UR44, RZ ;  /* 0x0000002c08087c10 */ /* 0x000fe2000ff7e0ff */
[----:B------:R-:W-:Y:S01]  /*0c80*/  @P6 VIADD R14, R14, 0x1 ;  /* 0x000000010e0e6836 */ /* 0x000fe20000000000 */
[----:B------:R-:W-:Y:S01]  /*0c90*/  SEL R21, R29, R28, !P1 ;  /* 0x0000001c1d157207 */ /* 0x000fe20004800000 */
[----:B------:R-:W-:Y:S01]  /*0ca0*/  IMAD R28, R31, UR10, R30 ;  /* 0x0000000a1f1c7c24 */ /* 0x000fe2000f8e021e */
[----:B------:R-:W-:Y:S01]  /*0cb0*/  LEA.HI.X.SX32 R9, R10, UR45, 0x2, P3 ;  /* 0x0000002d0a097c11 */ /* 0x000fe200098f16ff */
[----:B------:R-:W-:Y:S01]  /*0cc0*/  IMAD.MOV.U32 R30, RZ, RZ, R14 ;  /* 0x000000ffff1e7224 */ /* 0x000fe200078e000e */
[----:B------:R-:W-:-:S02]  /*0cd0*/  IADD3 R32, PT, PT, -R21, RZ, RZ ;  /* 0x000000ff15207210 */ /* 0x000fc40007ffe1ff */
[----:B------:R-:W-:Y:S01]  /*0ce0*/  ISETP.LT.U32.AND P6, PT, R28, UR10, PT ;  /* 0x0000000a1c007c0c */ /* 0x000fe2000bfc1070 */
[----:B------:R-:W-:Y:S01]  /*0cf0*/  @!P0 IMAD.MOV R30, RZ, RZ, -R30 ;  /* 0x000000ffff1e8224 */ /* 0x000fe200078e0a1e */
[----:B------:R0:W3:Y:S01]  /*0d00*/  LDG.E R14, desc[UR14][R8.64] ;  /* 0x0000000e080e7981 */ /* 0x0000e2000c1e1900 */
[----:B------:R-:W-:Y:S01]  /*0d10*/  IMAD R19, R32, UR56, R19 ;  /* 0x0000003820137c24 */ /* 0x000fe2000f8e0213 */
[----:B------:R-:W-:Y:S01]  /*0d20*/  @!P5 IADD3 R25, PT, PT, R25, -UR12, RZ ;  /* 0x8000000c1919dc10 */ /* 0x000fe2000fffe0ff */
[----:B------:R-:W-:Y:S01]  /*0d30*/  IMAD.HI.U32 R10, R33, UR7, RZ ;  /* 0x00000007210a7c27 */ /* 0x000fe2000f8e00ff */
[----:B------:R-:W-:Y:S02]  /*0d40*/  SEL R30, R29, R30, !P1 ;  /* 0x0000001e1d1e7207 */ /* 0x000fe40004800000 */
[----:B------:R-:W-:Y:S01]  /*0d50*/  ISETP.GE.U32.AND P4, PT, R25, UR12, PT ;  /* 0x0000000c19007c0c */ /* 0x000fe2000bf86070 */
[----:B------:R-:W-:Y:S01]  /*0d60*/  IMAD.MOV R32, RZ, RZ, -R10 ;  /* 0x000000ffff207224 */ /* 0x000fe200078e0a0a */
[----:B------:R-:W-:Y:S01]  /*0d70*/  IABS R31, R19 ;  /* 0x00000013001f7213 */ /* 0x000fe20000000000 */
[----:B------:R-:W-:-:S02]  /*0d80*/  IMAD.MOV R25, RZ, RZ, -R30 ;  /* 0x000000ffff197224 */ /* 0x000fc400078e0a1e */
[----:B------:R-:W-:Y:S01]  /*0d90*/  @!P6 IADD3 R28, PT, PT, R28, -UR10, RZ ;  /* 0x8000000a1c1cec10 */ /* 0x000fe2000fffe0ff */
[----:B0-----:R-:W-:Y:S02]  /*0da0*/  IMAD R9, R32, UR11, R33 ;  /* 0x0000000b20097c24 */ /* 0x001fe4000f8e0221 */
[----:B------:R-:W-:Y:S01]  /*0db0*/  IMAD R16, R25, UR56, R16 ;  /* 0x0000003819107c24 */ /* 0x000fe2000f8e0210 */
[----:B------:R-:W-:Y:S01]  /*0dc0*/  ISETP.GE.U32.AND P3, PT, R28, UR10, PT ;  /* 0x0000000a1c007c0c */ /* 0x000fe2000bf66070 */
[----:B------:R-:W-:Y:S01]  /*0dd0*/  IMAD.HI.U32 R33, R31, UR5, RZ ;  /* 0x000000051f217c27 */ /* 0x000fe2000f8e00ff */
[----:B------:R-:W-:Y:S02]  /*0de0*/  LOP3.LUT R28, R18, UR57, RZ, 0x3c, !PT ;  /* 0x00000039121c7c12 */ /* 0x000fe4000f8e3cff */
[----:B------:R-:W-:Y:S01]  /*0df0*/  IABS R25, R16 ;  /* 0x0000001000197213 */ /* 0x000fe20000000000 */
[----:B------:R-:W-:Y:S02]  /*0e00*/  IMAD.MOV R8, RZ, RZ, -R33 ;  /* 0x000000ffff087224 */ /* 0x000fe400078e0a21 */
[----:B------:R-:W-:Y:S01]  /*0e10*/  @!P5 VIADD R27, R27, 0x1 ;  /* 0x000000011b1bd836 */ /* 0x000fe20000000000 */
[----:B------:R-:W-:-:S02]  /*0e20*/  ISETP.GE.AND P5, PT, R28, RZ, PT ;  /* 0x000000ff1c00720c */ /* 0x000fc40003fa6270 */
[----:B------:R-:W-:Y:S01]  /*0e30*/  LOP3.LUT R28, R17, UR56, RZ, 0x3c, !PT ;  /* 0x00000038111c7c12 */ /* 0x000fe2000f8e3cff */
[----:B------:R-:W-:Y:S01]  /*0e40*/  IMAD R8, R8, UR12, R31 ;  /* 0x0000000c08087c24 */ /* 0x000fe2000f8e021f */
[----:B------:R-:W-:Y:S01]  /*0e50*/  ISETP.LT.U32.AND P0, PT, R9, UR11, PT ;  /* 0x0000000b09007c0c */ /* 0x000fe2000bf01070 */
[----:B------:R-:W-:-:S04]  /*0e60*/  IMAD.HI.U32 R31, R25, UR5, RZ ;  /* 0x00000005191f7c27 */ /* 0x000fc8000f8e00ff */
[----:B------:R-:W-:Y:S01]  /*0e70*/  @!P6 VIADD R24, R24, 0x1 ;  /* 0x000000011818e836 */ /* 0x000fe20000000000 */
[----:B------:R-:W-:Y:S02]  /*0e80*/  ISETP.GE.AND P6, PT, R28, RZ, PT ;  /* 0x000000ff1c00720c */ /* 0x000fe40003fc6270 */
[----:B------:R-:W-:Y:S01]  /*0e90*/  IADD3 R28, PT, PT, -R31, RZ, RZ ;  /* 0x000000ff1f1c7210 */ /* 0x000fe20007ffe1ff */
[----:B------:R-:W-:-:S04]  /*0ea0*/  @P3 VIADD R24, R24, 0x1 ;  /* 0x0000000118183836 */ /* 0x000fc80000000000 */
[----:B------:R-:W-:Y:S02]  /*0eb0*/  IMAD R25, R28, UR12, R25 ;  /* 0x0000000c1c197c24 */ /* 0x000fe4000f8e0219 */
[----:B------:R-:W-:-:S04]  /*0ec0*/  @!P0 VIADD R9, R9, -UR11 ;  /* 0x8000000b09098c36 */ /* 0x000fc80008000000 */
[----:B------:R-:W-:Y:S01]  /*0ed0*/  @!P6 IMAD.MOV R24, RZ, RZ, -R24 ;  /* 0x000000ffff18e224 */ /* 0x000fe200078e0a18 */
[----:B------:R-:W-:Y:S02]  /*0ee0*/  ISETP.LT.U32.AND P6, PT, R25, UR12, PT ;  /* 0x0000000c19007c0c */ /* 0x000fe4000bfc1070 */
[----:B------:R-:W-:Y:S02]  /*0ef0*/  ISETP.GE.U32.AND P3, PT, R9, UR11, PT ;  /* 0x0000000b09007c0c */ /* 0x000fe4000bf66070 */
[----:B------:R-:W-:Y:S02]  /*0f00*/  @P4 IADD3 R27, PT, PT, R27, 0x1, RZ ;  /* 0x000000011b1b4810 */ /* 0x000fe40007ffe0ff */
[----:B------:R-:W-:Y:S02]  /*0f10*/  SEL R32, R29, R24, !P1 ;  /* 0x000000181d207207 */ /* 0x000fe40004800000 */
[----:B------:R-:W-:Y:S01]  /*0f20*/  ISETP.LT.U32.AND P4, PT, R8, UR12, PT ;  /* 0x0000000c08007c0c */ /* 0x000fe2000bf81070 */
[----:B------:R-:W-:-:S02]  /*0f30*/  @!P0 VIADD R10, R10, 0x1 ;  /* 0x000000010a0a8836 */ /* 0x000fc40000000000 */
[----:B------:R-:W-:Y:S02]  /*0f40*/  IMAD.MOV R24, RZ, RZ, -R32 ;  /* 0x000000ffff187224 */ /* 0x000fe400078e0a20 */
[----:B------:R-:W-:Y:S02]  /*0f50*/  @!P6 IADD3 R25, PT, PT, R25, -UR12, RZ ;  /* 0x8000000c1919ec10 */ /* 0x000fe4000fffe0ff */
[----:B------:R-:W-:Y:S01]  /*0f60*/  @P3 VIADD R10, R10, 0x1 ;  /* 0x000000010a0a3836 */ /* 0x000fe20000000000 */
[----:B------:R-:W-:Y:S01]  /*0f70*/  LOP3.LUT R28, R11, UR55, RZ, 0x3c, !PT ;  /* 0x000000370b1c7c12 */ /* 0x000fe2000f8e3cff */
[----:B------:R-:W-:Y:S01]  /*0f80*/  IMAD R17, R24, UR56, R17 ;  /* 0x0000003818117c24 */ /* 0x000fe2000f8e0211 */
[----:B------:R-:W-:Y:S02]  /*0f90*/  ISETP.GE.U32.AND P3, PT, R25, UR12, PT ;  /* 0x0000000c19007c0c */ /* 0x000fe4000bf66070 */
[----:B------:R-:W0:Y:S01]  /*0fa0*/  LDC.64 R24, c[0x0][0x398] ;  /* 0x0000e600ff187b82 */ /* 0x000e220000000a00 */
[----:B------:R-:W-:Y:S01]  /*0fb0*/  @!P4 VIADD R8, R8, -UR12 ;  /* 0x8000000c0808cc36 */ /* 0x000fe20008000000 */
[----:B------:R-:W-:-:S02]  /*0fc0*/  ISETP.GE.AND P0, PT, R28, RZ, PT ;  /* 0x000000ff1c00720c */ /* 0x000fc40003f06270 */
[----:B------:R-:W-:Y:S02]  /*0fd0*/  @!P5 IADD3 R27, PT, PT, -R27, RZ, RZ ;  /* 0x000000ff1b1bd210 */ /* 0x000fe40007ffe1ff */
[----:B------:R-:W-:Y:S02]  /*0fe0*/  ISETP.GE.U32.AND P5, PT, R8, UR12, PT ;  /* 0x0000000c08007c0c */ /* 0x000fe4000bfa6070 */
[----:B------:R-:W1:Y:S07]  /*0ff0*/  LDC.64 R8, c[0x0][0x390] ;  /* 0x0000e400ff087b82 */ /* 0x000e6e0000000a00 */
[----:B------:R-:W-:Y:S01]  /*1000*/  @!P0 IADD3 R10, PT, PT, -R10, RZ, RZ ;  /* 0x000000ff0a0a8210 */ /* 0x000fe20007ffe1ff */
[----:B------:R-:W-:-:S03]  /*1010*/  @!P4 VIADD R33, R33, 0x1 ;  /* 0x000000012121c836 */ /* 0x000fc60000000000 */
[----:B------:R-:W-:Y:S02]  /*1020*/  SEL R10, R23, R10, !P2 ;  /* 0x0000000a170a7207 */ /* 0x000fe40005000000 */
[----:B0-----:R-:W-:-:S03]  /*1030*/  ISETP.NE.U32.AND P4, PT, R24, 0x1, PT ;  /* 0x000000011800780c */ /* 0x001fc60003f85070 */
[----:B------:R-:W-:-:S04]  /*1040*/  IMAD.MOV R24, RZ, RZ, -R10 ;  /* 0x000000ffff187224 */ /* 0x000fc800078e0a0a */
[----:B------:R-:W-:Y:S01]  /*1050*/  IMAD R24, R24, UR55, R11 ;  /* 0x0000003718187c24 */ /* 0x000fe2000f8e020b */
[----:B-1----:R-:W-:Y:S02]  /*1060*/  ISETP.NE.U32.AND P0, PT, R8, 0x1, PT ;  /* 0x000000010800780c */ /* 0x002fe40003f05070 */
[----:B------:R-:W-:Y:S02]  /*1070*/  LOP3.LUT R8, R19, UR57, RZ, 0x3c, !PT ;  /* 0x0000003913087c12 */ /* 0x000fe4000f8e3cff */
[----:B------:R-:W-:Y:S02]  /*1080*/  IABS R35, R24 ;  /* 0x0000001800237213 */ /* 0x000fe40000000000 */
[----:B------:R-:W-:Y:S02]  /*1090*/  @P5 IADD3 R33, PT, PT, R33, 0x1, RZ ;  /* 0x0000000121215810 */ /* 0x000fe40007ffe0ff */
[----:B------:R-:W-:Y:S01]  /*10a0*/  ISETP.GE.AND P5, PT, R8, RZ, PT ;  /* 0x000000ff0800720c */ /* 0x000fe20003fa6270 */
[----:B------:R-:W-:-:S04]  /*10b0*/  IMAD.HI.U32 R34, R35, UR9, RZ ;  /* 0x0000000923227c27 */ /* 0x000fc8000f8e00ff */
[----:B------:R-:W-:-:S04]  /*10c0*/  IMAD.MOV R8, RZ, RZ, -R34 ;  /* 0x000000ffff087224 */ /* 0x000fc800078e0a22 */
[----:B------:R-:W-:-:S04]  /*10d0*/  IMAD R35, R8, UR10, R35 ;  /* 0x0000000a08237c24 */ /* 0x000fc8000f8e0223 */
[----:B------:R-:W-:Y:S02]  /*10e0*/  @!P5 IADD3 R33, PT, PT, -R33, RZ, RZ ;  /* 0x000000ff2121d210 */ /* 0x000fe40007ffe1ff */
[----:B------:R-:W-:Y:S02]  /*10f0*/  ISETP.LT.U32.AND P5, PT, R35, UR10, PT ;  /* 0x0000000a23007c0c */ /* 0x000fe4000bfa1070 */
[----:B------:R-:W-:Y:S02]  /*1100*/  IABS R28, R17 ;  /* 0x00000011001c7213 */ /* 0x000fe40000000000 */
[----:B------:R-:W-:Y:S02]  /*1110*/  ISETP.NE.AND.EX P4, PT, R25, RZ, PT, P4 ;  /* 0x000000ff1900720c */ /* 0x000fe40003f85340 */
[----:B------:R-:W-:Y:S01]  /*1120*/  SHF.R.S64 R8, RZ, 0x1e, R4 ;  /* 0x0000001eff087819 */ /* 0x000fe20000001004 */
[----:B------:R-:W-:Y:S01]  /*1130*/  IMAD.HI.U32 R25, R28, UR5, RZ ;  /* 0x000000051c197c27 */ /* 0x000fe2000f8e00ff */
[----:B------:R-:W-:-:S03]  /*1140*/  ISETP.NE.AND.EX P0, PT, R9, RZ, PT, P0 ;  /* 0x000000ff0900720c */ /* 0x000fc60003f05300 */
[----:B------:R-:W-:Y:S02]  /*1150*/  IMAD.MOV R9, RZ, RZ, -R25 ;  /* 0x000000ffff097224 */ /* 0x000fe400078e0a19 */
[----:B------:R-:W-:Y:S01]  /*1160*/  @!P6 VIADD R31, R31, 0x1 ;  /* 0x000000011f1fe836 */ /* 0x000fe20000000000 */
[----:B------:R-:W-:Y:S01]  /*1170*/  IADD3 R8, P6, PT, R8, UR44, RZ ;  /* 0x0000002c08087c10 */ /* 0x000fe2000ffde0ff */
[----:B------:R-:W-:Y:S02]  /*1180*/  @!P5 VIADD R35, R35, -UR10 ;  /* 0x8000000a2323dc36 */ /* 0x000fe40008000000 */
[----:B------:R-:W-:Y:S01]  /*1190*/  IMAD R28, R9, UR12, R28 ;  /* 0x0000000c091c7c24 */ /* 0x000fe2000f8e021c */
[----:B------:R-:W-:Y:S02]  /*11a0*/  LEA.HI.X.SX32 R9, R4, UR45, 0x2, P6 ;  /* 0x0000002d04097c11 */ /* 0x000fe4000b0f16ff */
[----:B------:R-:W-:Y:S02]  /*11b0*/  ISETP.GE.U32.AND P6, PT, R35, UR10, PT ;  /* 0x0000000a23007c0c */ /* 0x000fe4000bfc6070 */
[----:B------:R-:W-:-:S02]  /*11c0*/  @!P5 IADD3 R34, PT, PT, R34, 0x1, RZ ;  /* 0x000000012222d810 */ /* 0x000fc40007ffe0ff */
[----:B------:R-:W-:Y:S02]  /*11d0*/  LOP3.LUT R4, R24, UR56, RZ, 0x3c, !PT ;  /* 0x0000003818047c12 */ /* 0x000fe4000f8e3cff */
[----:B------:R-:W-:-:S07]  /*11e0*/  ISETP.LT.U32.AND P5, PT, R28, UR12, PT ;  /* 0x0000000c1c007c0c */ /* 0x000fce000bfa1070 */
[----:B------:R-:W-:Y:S01]  /*11f0*/  @P6 VIADD R34, R34, 0x1 ;  /* 0x0000000122226836 */ /* 0x000fe20000000000 */
[----:B------:R-:W-:Y:S02]  /*1200*/  ISETP.GE.AND P6, PT, R4, RZ, PT ;  /* 0x000000ff0400720c */ /* 0x000fe40003fc6270 */
[----:B------:R-:W-:Y:S01]  /*1210*/  SEL R22, R22, RZ, P0 ;  /* 0x000000ff16167207 */ /* 0x000fe20000000000 */
[----:B------:R0:W4:Y:S02]  /*1220*/  LDG.E R4, desc[UR14][R8.64] ;  /* 0x0000000e08047981 */ /* 0x000124000c1e1900 */
[----:B------:R-:W-:Y:S02]  /*1230*/  @!P5 VIADD R28, R28, -UR12 ;  /* 0x8000000c1c1cdc36 */ /* 0x000fe40008000000 */
[----:B------:R-:W-:-:S06]  /*1240*/  IMAD R35, R22, UR40, RZ ;  /* 0x0000002816237c24 */ /* 0x000fcc000f8e02ff */
[----:B------:R-:W-:Y:S02]  /*1250*/  @!P6 IADD3 R34, PT, PT, -R34, RZ, RZ ;  /* 0x000000ff2222e210 */ /* 0x000fe40007ffe1ff */
[----:B------:R-:W-:Y:S02]  /*1260*/  ISETP.GE.U32.AND P6, PT, R28, UR12, PT ;  /* 0x0000000c1c007c0c */ /* 0x000fe4000bfc6070 */
[----:B------:R-:W-:Y:S02]  /*1270*/  SEL R28, R26, RZ, P4 ;  /* 0x000000ff1a1c7207 */ /* 0x000fe40002000000 */
[----:B------:R-:W-:-:S03]  /*1280*/  SEL R22, R29, R34, !P1 ;  /* 0x000000221d167207 */ /* 0x000fc60004800000 */
[----:B------:R-:W-:Y:S01]  /*1290*/  IMAD R28, R28, UR41, R35 ;  /* 0x000000291c1c7c24 */ /* 0x000fe2000f8e0223 */
[----:B0-----:R-:W-:Y:S01]  /*12a0*/  LOP3.LUT R9, R16, UR57, RZ, 0x3c, !PT ;  /* 0x0000003910097c12 */ /* 0x001fe2000f8e3cff */
[----:B------:R-:W-:Y:S01]  /*12b0*/  IMAD.MOV R35, RZ, RZ, -R22 ;  /* 0x000000ffff237224 */ /* 0x000fe200078e0a16 */
[----:B------:R-:W-:Y:S01]  /*12c0*/  SEL R20, R20, RZ, P0 ;  /* 0x000000ff14147207 */ /* 0x000fe20000000000 */
[----:B------:R-:W-:Y:S01]  /*12d0*/  @P3 VIADD R31, R31, 0x1 ;  /* 0x000000011f1f3836 */ /* 0x000fe20000000000 */
[----:B------:R-:W-:Y:S01]  /*12e0*/  SEL R26, R12, RZ, P0 ;  /* 0x000000ff0c1a7207 */ /* 0x000fe20000000000 */
[----:B------:R-:W-:Y:S01]  /*12f0*/  IMAD R12, R35, UR56, R24 ;  /* 0x00000038230c7c24 */ /* 0x000fe2000f8e0218 */
[----:B------:R-:W-:Y:S02]  /*1300*/  SEL R13, R13, RZ, P0 ;  /* 0x000000ff0d0d7207 */ /* 0x000fe40000000000 */
[----:B------:R-:W-:Y:S01]  /*1310*/  ISETP.GE.AND P3, PT, R9, RZ, PT ;  /* 0x000000ff0900720c */ /* 0x000fe20003f66270 */
[----:B------:R-:W-:Y:S01]  /*1320*/  IMAD R9, R20, UR40, RZ ;  /* 0x0000002814097c24 */ /* 0x000fe2000f8e02ff */
[----:B------:R-:W-:Y:S01]  /*1330*/  SEL R21, R21, RZ, P4 ;  /* 0x000000ff15157207 */ /* 0x000fe20002000000 */
[----:B------:R-:W-:Y:S01]  /*1340*/  IMAD R8, R26, UR40, RZ ;  /* 0x000000281a087c24 */ /* 0x000fe2000f8e02ff */
[----:B------:R-:W-:Y:S01]  /*1350*/  SEL R20, R30, RZ, P4 ;  /* 0x000000ff1e147207 */ /* 0x000fe20002000000 */
[----:B------:R-:W-:Y:S01]  /*1360*/  IMAD R13, R13, UR40, RZ ;  /* 0x000000280d0d7c24 */ /* 0x000fe2000f8e02ff */
[----:B------:R-:W-:-:S02]  /*1370*/  SEL R32, R32, RZ, P4 ;  /* 0x000000ff20207207 */ /* 0x000fc40002000000 */
[----:B------:R-:W-:Y:S01]  /*1380*/  IABS R26, R12 ;  /* 0x0000000c001a7213 */ /* 0x000fe20000000000 */
[----:B------:R-:W-:Y:S01]  /*1390*/  IMAD R8, R21, UR41, R8 ;  /* 0x0000002915087c24 */ /* 0x000fe2000f8e0208 */
[----:B------:R-:W-:Y:S01]  /*13a0*/  LOP3.LUT R30, R17, UR57, RZ, 0x3c, !PT ;  /* 0x00000039111e7c12 */ /* 0x000fe2000f8e3cff */
[----:B------:R-:W-:Y:S01]  /*13b0*/  IMAD R20, R20, UR41, R13 ;  /* 0x0000002914147c24 */ /* 0x000fe2000f8e020d */
[----:B------:R-:W-:Y:S01]  /*13c0*/  MOV R21, R31 ;  /* 0x0000001f00157202 */ /* 0x000fe20000000f00 */
[----:B------:R-:W-:Y:S01]  /*13d0*/  IMAD R13, R32, UR41, R9 ;  /* 0x00000029200d7c24 */ /* 0x000fe2000f8e0209 */
[----:B------:R-:W-:Y:S01]  /*13e0*/  @!P5 IADD3 R25, PT, PT, R25, 0x1, RZ ;  /* 0x000000011919d810 */ /* 0x000fe20007ffe0ff */
[----:B------:R-:W-:Y:S01]  /*13f0*/  IMAD.HI.U32 R9, R26, UR5, RZ ;  /* 0x000000051a097c27 */ /* 0x000fe2000f8e00ff */
[----:B------:R-:W-:Y:S02]  /*1400*/  ISETP.GE.AND P5, PT, R30, RZ, PT ;  /* 0x000000ff1e00720c */ /* 0x000fe40003fa6270 */
[----:B------:R-:W-:Y:S01]  /*1410*/  LOP3.LUT R24, RZ, UR57, RZ, 0x33, !PT ;  /* 0x00000039ff187c12 */ /* 0x000fe2000f8e33ff */
[----:B------:R-:W-:Y:S01]  /*1420*/  @!P3 IMAD.MOV R21, RZ, RZ, -R21 ;  /* 0x000000ffff15b224 */ /* 0x000fe200078e0a15 */
[----:B------:R-:W-:Y:S01]  /*1430*/  ISETP.NE.AND P3, PT, RZ, UR57, PT ;  /* 0x00000039ff007c0c */ /* 0x000fe2000bf65270 */
[----:B------:R-:W-:-:S02]  /*1440*/  IMAD.MOV R31, RZ, RZ, -R9 ;  /* 0x000000ffff1f7224 */ /* 0x000fc400078e0a09 */
[----:B------:R-:W-:Y:S02]  /*1450*/  @P6 VIADD R25, R25, 0x1 ;  /* 0x0000000119196836 */ /* 0x000fe40000000000 */
[----:B------:R-:W-:Y:S01]  /*1460*/  IMAD R26, R31, UR12, R26 ;  /* 0x0000000c1f1a7c24 */ /* 0x000fe2000f8e021a */
[C---:B------:R-:W-:Y:S02]  /*1470*/  SEL R31, R24.reuse, R33, !P3 ;  /* 0x00000021181f7207 */ /* 0x040fe40005800000 */
[----:B------:R-:W-:Y:S01]  /*1480*/  SEL R33, R24, R21, !P3 ;  /* 0x0000001518217207 */ /* 0x000fe20005800000 */
[----:B------:R-:W-:Y:S01]  /*1490*/  @!P5 IMAD.MOV R25, RZ, RZ, -R25 ;  /* 0x000000ffff19d224 */ /* 0x000fe200078e0a19 */
[----:B------:R-:W-:-:S03]  /*14a0*/  IADD3 R30, PT, PT, -R31, RZ, RZ ;  /* 0x000000ff1f1e7210 */ /* 0x000fc60007ffe1ff */
[----:B------:R-:W-:Y:S01]  /*14b0*/  IMAD.MOV R21, RZ, RZ, -R33 ;  /* 0x000000ffff157224 */ /* 0x000fe200078e0a21 */
[----:B------:R-:W-:-:S03]  /*14c0*/  SEL R25, R24, R25, !P3 ;  /* 0x0000001918197207 */ /* 0x000fc60005800000 */
[----:B------:R-:W-:Y:S01]  /*14d0*/  IMAD R16, R21, UR57, R16 ;  /* 0x0000003915107c24 */ /* 0x000fe2000f8e0210 */
[----:B------:R-:W-:Y:S01]  /*14e0*/  IADD3 R21, PT, PT, R38, 0xa0, RZ ;  /* 0x000000a026157810 */ /* 0x000fe20007ffe0ff */
[----:B------:R-:W-:Y:S01]  /*14f0*/  IMAD R19, R30, UR57, R19 ;  /* 0x000000391e137c24 */ /* 0x000fe2000f8e0213 */
[----:B------:R-:W-:Y:S01]  /*1500*/  SEL R27, R24, R27, !P3 ;  /* 0x0000001b181b7207 */ /* 0x000fe20005800000 */
[----:B------:R-:W-:Y:S01]  /*1510*/  IMAD.MOV R30, RZ, RZ, -R25 ;  /* 0x000000ffff1e7224 */ /* 0x000fe200078e0a19 */
[----:B------:R-:W-:Y:S01]  /*1520*/  IABS R34, R21 ;  /* 0x0000001500227213 */ /* 0x000fe20000000000 */
[----:B------:R-:W-:Y:S02]  /*1530*/  UISETP.NE.U32.AND UP0, UPT, UR36, 0x1, UPT ;  /* 0x000000012400788c */ /* 0x000fe4000bf05070 */
[----:B------:R-:W-:Y:S02]  /*1540*/  IMAD.MOV R35, RZ, RZ, -R27 ;  /* 0x000000ffff237224 */ /* 0x000fe400078e0a1b */
[----:B------:R-:W-:-:S02]  /*1550*/  IMAD R17, R30, UR57, R17 ;  /* 0x000000391e117c24 */ /* 0x000fc4000f8e0211 */
[----:B------:R-:W-:Y:S01]  /*1560*/  IMAD.HI.U32 R30, R34, UR7, RZ ;  /* 0x00000007221e7c27 */ /* 0x000fe2000f8e00ff */
[----:B------:R-:W-:-:S03]  /*1570*/  UISETP.NE.AND.EX UP0, UPT, UR37, URZ, UPT, UP0 ;  /* 0x000000ff2500728c */ /* 0x000fc6000bf05300 */
        /* <DEDUP_REMOVED lines=25> */
[----:B------:R-:W-:-:S04]  /*1710*/  SEL R10, R10, RZ, P0 ;  /* 0x000000ff0a0a7207 */ /* 0x000fc80000000000 */
[----:B------:R-:W-:Y:S02]  /*1720*/  IABS R30, R27 ;  /* 0x0000001b001e7213 */ /* 0x000fe40000000000 */
[----:B------:R-:W-:Y:S01]  /*1730*/  SEL R25, R22, RZ, P4 ;  /* 0x000000ff16197207 */ /* 0x000fe20002000000 */
[----:B------:R-:W-:Y:S02]  /*1740*/  IMAD R10, R10, UR40, RZ ;  /* 0x000000280a0a7c24 */ /* 0x000fe4000f8e02ff */
[----:B------:R-:W-:-:S04]  /*1750*/  IMAD.HI.U32 R22, R30, UR9, RZ ;  /* 0x000000091e167c27 */ /* 0x000fc8000f8e00ff */
[----:B------:R-:W-:Y:S01]  /*1760*/  IMAD R28, R35, UR42, R28 ;  /* 0x0000002a231c7c24 */ /* 0x000fe2000f8e021c */
[----:B------:R-:W-:Y:S01]  /*1770*/  IADD3 R35, PT, PT, -R22, RZ, RZ ;  /* 0x000000ff16237210 */ /* 0x000fe20007ffe1ff */
[----:B------:R-:W-:Y:S01]  /*1780*/  IMAD R25, R25, UR41, R10 ;  /* 0x0000002919197c24 */ /* 0x000fe2000f8e020a */
[----:B------:R-:W-:Y:S01]  /*1790*/  SHF.R.S64 R10, RZ, 0x1e, R11 ;  /* 0x0000001eff0a7819 */ /* 0x000fe2000000100b */
[----:B------:R-:W-:Y:S02]  /*17a0*/  @!P6 VIADD R9, R9, 0x1 ;  /* 0x000000010909e836 */ /* 0x000fe40000000000 */
[----:B------:R-:W-:Y:S01]  /*17b0*/  IMAD R30, R35, UR10, R30 ;  /* 0x0000000a231e7c24 */ /* 0x000fe2000f8e021e */
[----:B------:R-:W-:-:S04]  /*17c0*/  IADD3 R10, P6, PT, R10, UR44, RZ ;  /* 0x0000002c0a0a7c10 */ /* 0x000fc8000ffde0ff */
[----:B------:R-:W-:Y:S02]  /*17d0*/  LEA.HI.X.SX32 R11, R11, UR45, 0x2, P6 ;  /* 0x0000002d0b0b7c11 */ /* 0x000fe4000b0f16ff */
[----:B------:R-:W-:-:S03]  /*17e0*/  ISETP.LT.U32.AND P6, PT, R30, UR10, PT ;  /* 0x0000000a1e007c0c */ /* 0x000fc6000bfc1070 */
[----:B------:R0:W5:Y:S10]  /*17f0*/  LDG.E R10, desc[UR14][R10.64] ;  /* 0x0000000e0a0a7981 */ /* 0x000174000c1e1900 */
[----:B------:R-:W-:Y:S01]  /*1800*/  @!P6 IADD3 R30, PT, PT, R30, -UR10, RZ ;  /* 0x8000000a1e1eec10 */ /* 0x000fe2000fffe0ff */
[----:B------:R-:W-:-:S03]  /*1810*/  @!P6 VIADD R22, R22, 0x1 ;  /* 0x000000011616e836 */ /* 0x000fc60000000000 */
[----:B------:R-:W-:Y:S02]  /*1820*/  ISETP.GE.U32.AND P6, PT, R30, UR10, PT ;  /* 0x0000000a1e007c0c */ /* 0x000fe4000bfc6070 */
[----:B------:R-:W-:-:S11]  /*1830*/  LOP3.LUT R30, R27, UR56, RZ, 0x3c, !PT ;  /* 0x000000381b1e7c12 */ /* 0x000fd6000f8e3cff */
[----:B------:R-:W-:Y:S01]  /*1840*/  @P6 VIADD R22, R22, 0x1 ;  /* 0x0000000116166836 */ /* 0x000fe20000000000 */
[----:B------:R-:W-:Y:S02]  /*1850*/  ISETP.GE.AND P6, PT, R30, RZ, PT ;  /* 0x000000ff1e00720c */ /* 0x000fe40003fc6270 */
[----:B------:R-:W-:-:S11]  /*1860*/  LOP3.LUT R30, R12, UR57, RZ, 0x3c, !PT ;  /* 0x000000390c1e7c12 */ /* 0x000fd6000f8e3cff */
[----:B------:R-:W-:Y:S01]  /*1870*/  @!P6 IMAD.MOV R22, RZ, RZ, -R22 ;  /* 0x000000ffff16e224 */ /* 0x000fe200078e0a16 */
[----:B------:R-:W-:-:S04]  /*1880*/  ISETP.GE.AND P6, PT, R30, RZ, PT ;  /* 0x000000ff1e00720c */ /* 0x000fc80003fc6270 */
[----:B------:R-:W-:-:S04]  /*1890*/  SEL R30, R29, R22, !P1 ;  /* 0x000000161d1e7207 */ /* 0x000fc80004800000 */
[----:B------:R-:W-:-:S05]  /*18a0*/  IADD3 R22, PT, PT, -R30, RZ, RZ ;  /* 0x000000ff1e167210 */ /* 0x000fca0007ffe1ff */
[----:B------:R-:W-:-:S05]  /*18b0*/  IMAD R27, R22, UR56, R27 ;  /* 0x00000038161b7c24 */ /* 0x000fca000f8e021b */
[----:B------:R-:W-:-:S05]  /*18c0*/  IABS R22, R27 ;  /* 0x0000001b00167213 */ /* 0x000fca0000000000 */
[----:B------:R-:W-:-:S04]  /*18d0*/  IMAD.HI.U32 R34, R22, UR5, RZ ;  /* 0x0000000516227c27 */ /* 0x000fc8000f8e00ff */
[----:B0-----:R-:W-:-:S04]  /*18e0*/  IMAD.MOV R11, RZ, RZ, -R34 ;  /* 0x000000ffff0b7224 */ /* 0x001fc800078e0a22 */
[----:B------:R-:W-:Y:S01]  /*18f0*/  IMAD R11, R11, UR12, R22 ;  /* 0x0000000c0b0b7c24 */ /* 0x000fe2000f8e0216 */
[----:B------:R-:W-:Y:S01]  /*1900*/  SEL R26, R26, RZ, P0 ;  /* 0x000000ff1a1a7207 */ /* 0x000fe20000000000 */
[----:B------:R-:W-:-:S03]  /*1910*/  @P5 VIADD R9, R9, 0x1 ;  /* 0x0000000109095836 */ /* 0x000fc60000000000 */
[----:B------:R-:W-:Y:S01]  /*1920*/  ISETP.LT.U32.AND P5, PT, R11, UR12, PT ;  /* 0x0000000c0b007c0c */ /* 0x000fe2000bfa1070 */
[----:B------:R-:W-:Y:S01]  /*1930*/  IMAD R35, R26, UR40, RZ ;  /* 0x000000281a237c24 */ /* 0x000fe2000f8e02ff */
[----:B------:R-:W-:Y:S02]  /*1940*/  SEL R26, R30, RZ, P4 ;  /* 0x000000ff1e1a7207 */ /* 0x000fe40002000000 */
[----:B------:R-:W-:-:S03]  /*1950*/  IADD3 R22, PT, PT, R38, 0xc0, RZ ;  /* 0x000000c026167810 */ /* 0x000fc60007ffe0ff */
[----:B------:R-:W-:Y:S01]  /*1960*/  IMAD R26, R26, UR41, R35 ;  /* 0x000000291a1a7c24 */ /* 0x000fe2000f8e0223 */
[----:B------:R-:W-:Y:S02]  /*1970*/  MOV R35, R9 ;  /* 0x0000000900237202 */ /* 0x000fe40000000f00 */
[----:B------:R-:W-:-:S03]  /*1980*/  IABS R9, R22 ;  /* 0x0000001600097213 */ /* 0x000fc60000000000 */
[----:B------:R-:W-:Y:S02]  /*1990*/  @!P5 VIADD R11, R11, -UR12 ;  /* 0x8000000c0b0bdc36 */ /* 0x000fe40008000000 */
[----:B------:R-:W-:-:S03]  /*19a0*/  @!P6 IMAD.MOV R35, RZ, RZ, -R35 ;  /* 0x000000ffff23e224 */ /* 0x000fc600078e0a23 */
        /* <DEDUP_REMOVED lines=17> */
[----:B------:R-:W-:-:S07]  /*1ac0*/  LOP3.LUT R11, R27, UR57, RZ, 0x3c, !PT ;  /* 0x000000391b0b7c12 */ /* 0x000fce000f8e3cff */
[----:B------:R-:W-:Y:S01]  /*1ad0*/  @!P5 IMAD.MOV R36, RZ, RZ, -R36 ;  /* 0x000000ffff24d224 */ /* 0x000fe200078e0a24 */
[----:B------:R-:W-:Y:S01]  /*1ae0*/  ISETP.GE.AND P5, PT, R11, RZ, PT ;  /* 0x000000ff0b00720c */ /* 0x000fe20003fa6270 */
[----:B------:R-:W-:Y:S01]  /*1af0*/  IMAD R32, R32, UR42, R13 ;  /* 0x0000002a20207c24 */ /* 0x000fe2000f8e020d */
[----:B------:R-:W-:Y:S01]  /*1b00*/  SEL R35, R24, R35, !P3 ;  /* 0x0000002318237207 */ /* 0x000fe20005800000 */
[----:B------:R-:W-:Y:S01]  /*1b10*/  IMAD R20, R33, UR42, R20 ;  /* 0x0000002a21147c24 */ /* 0x000fe2000f8e0214 */
[----:B------:R-:W-:Y:S01]  /*1b20*/  SEL R31, R23, R36, !P2 ;  /* 0x00000024171f7207 */ /* 0x000fe20005000000 */
[----:B------:R0:W5:Y:S04]  /*1b30*/  LDG.E R11, desc[UR14][R8.64] ;  /* 0x0000000e080b7981 */ /* 0x000168000c1e1900 */
[----:B------:R-:W-:Y:S01]  /*1b40*/  IMAD.MOV R13, RZ, RZ, -R31 ;  /* 0x000000ffff0d7224 */ /* 0x000fe200078e0a1f */
[----:B------:R-:W-:-:S03]  /*1b50*/  @P6 IADD3 R34, PT, PT, R34, 0x1, RZ ;  /* 0x0000000122226810 */ /* 0x000fc60007ffe0ff */
[----:B------:R-:W-:Y:S01]  /*1b60*/  IMAD R13, R13, UR55, R22 ;  /* 0x000000370d0d7c24 */ /* 0x000fe2000f8e0216 */
[----:B------:R-:W-:Y:S01]  /*1b70*/  PLOP3.LUT P6, PT, PT, PT, UP0, 0x40, 0x4 ;  /* 0x000000000004781c */ /* 0x000fe20003fce808 */
[----:B------:R-:W-:Y:S02]  /*1b80*/  IMAD.MOV R33, RZ, RZ, -R35 ;  /* 0x000000ffff217224 */ /* 0x000fe400078e0a23 */
[----:B------:R-:W-:Y:S01]  /*1b90*/  @!P5 IMAD.MOV R34, RZ, RZ, -R34 ;  /* 0x000000ffff22d224 */ /* 0x000fe200078e0a22 */
[----:B0-----:R-:W-:Y:S01]  /*1ba0*/  IABS R8, R13 ;  /* 0x0000000d00087213 */ /* 0x001fe20000000000 */
[----:B------:R-:W-:Y:S01]  /*1bb0*/  IMAD R33, R33, UR57, R12 ;  /* 0x0000003921217c24 */ /* 0x000fe2000f8e020c */
[----:B------:R-:W-:Y:S02]  /*1bc0*/  SEL R12, R35, RZ, !P6 ;  /* 0x000000ff230c7207 */ /* 0x000fe40007000000 */
[----:B------:R-:W-:Y:S02]  /*1bd0*/  MOV R35, R8 ;  /* 0x0000000800237202 */ /* 0x000fe40000000f00 */
[----:B------:R-:W-:Y:S01]  /*1be0*/  SEL R8, R24, R34, !P3 ;  /* 0x0000002218087207 */ /* 0x000fe20005800000 */
[----:B------:R-:W-:-:S02]  /*1bf0*/  IMAD R25, R12, UR42, R25 ;  /* 0x0000002a0c197c24 */ /* 0x000fc4000f8e0219 */
[----:B------:R-:W-:-:S04]  /*1c00*/  IMAD.HI.U32 R9, R35, UR9, RZ ;  /* 0x0000000923097c27 */ /* 0x000fc8000f8e00ff */
[----:B------:R-:W-:-:S04]  /*1c10*/  IMAD.MOV R12, RZ, RZ, -R8 ;  /* 0x000000ffff0c7224 */ /* 0x000fc800078e0a08 */
        /* <DEDUP_REMOVED lines=34> */
[----:B------:R-:W-:-:S03]  /*1e40*/  LEA.HI.X.SX32 R13, R22, UR45, 0x2, P5 ;  /* 0x0000002d160d7c11 */ /* 0x000fc6000a8f16ff */
[----:B------:R-:W-:Y:S01]  /*1e50*/  IMAD.MOV R22, RZ, RZ, -R34 ;  /* 0x000000ffff167224 */ /* 0x000fe200078e0a22 */
[----:B------:R-:W-:Y:S01]  /*1e60*/  PLOP3.LUT P6, PT, PT, PT, UP0, 0x40, 0x4 ;  /* 0x000000000004781c */ /* 0x000fe20003fce808 */
[----:B------:R0:W5:Y:S02]  /*1e70*/  LDG.E R12, desc[UR14][R12.64] ;  /* 0x0000000e0c0c7981 */ /* 0x000164000c1e1900 */
[----:B------:R-:W-:Y:S01]  /*1e80*/  IMAD R22, R22, UR57, R9 ;  /* 0x0000003916167c24 */ /* 0x000fe2000f8e0209 */
[----:B------:R-:W-:Y:S02]  /*1e90*/  IADD3 R9, PT, PT, R38, 0xe0, RZ ;  /* 0x000000e026097810 */ /* 0x000fe40007ffe0ff */
[----:B------:R-:W-:Y:S02]  /*1ea0*/  PLOP3.LUT P5, PT, PT, PT, UP0, 0x40, 0x4 ;  /* 0x000000000004781c */ /* 0x000fe40003fae808 */
[----:B------:R-:W-:Y:S02]  /*1eb0*/  IABS R35, R9 ;  /* 0x0000000900237213 */ /* 0x000fe40000000000 */
[----:B------:R-:W-:-:S02]  /*1ec0*/  SEL R34, R34, RZ, !P6 ;  /* 0x000000ff22227207 */ /* 0x000fc40007000000 */
[----:B------:R-:W-:Y:S01]  /*1ed0*/  SEL R31, R8, RZ, !P5 ;  /* 0x000000ff081f7207 */ /* 0x000fe20006800000 */
[----:B------:R-:W-:-:S04]  /*1ee0*/  IMAD.HI.U32 R8, R35, UR7, RZ ;  /* 0x0000000723087c27 */ /* 0x000fc8000f8e00ff */
[----:B------:R-:W-:Y:S02]  /*1ef0*/  IMAD R27, R34, UR42, R27 ;  /* 0x0000002a221b7c24 */ /* 0x000fe4000f8e021b */
[----:B------:R-:W-:-:S04]  /*1f00*/  IMAD.MOV R34, RZ, RZ, -R8 ;  /* 0x000000ffff227224 */ /* 0x000fc800078e0a08 */
[----:B0-----:R-:W-:-:S05]  /*1f10*/  IMAD R13, R34, UR11, R35 ;  /* 0x0000000b220d7c24 */ /* 0x001fca000f8e0223 */
[----:B------:R-:W-:-:S13]  /*1f20*/  ISETP.LT.U32.AND P6, PT, R13, UR11, PT ;  /* 0x0000000b0d007c0c */ /* 0x000fda000bfc1070 */
[----:B------:R-:W-:Y:S01]  /*1f30*/  @!P6 VIADD R13, R13, -UR11 ;  /* 0x8000000b0d0dec36 */ /* 0x000fe20008000000 */
[----:B------:R-:W-:-:S04]  /*1f40*/  @!P6 IADD3 R8, PT, PT, R8, 0x1, RZ ;  /* 0x000000010808e810 */ /* 0x000fc80007ffe0ff */
[----:B------:R-:W-:Y:S02]  /*1f50*/  ISETP.GE.U32.AND P5, PT, R13, UR11, PT ;  /* 0x0000000b0d007c0c */ /* 0x000fe4000bfa6070 */
[----:B------:R-:W-:-:S04]  /*1f60*/  LOP3.LUT R13, R9, UR55, RZ, 0x3c, !PT ;  /* 0x00000037090d7c12 */ /* 0x000fc8000f8e3cff */
[----:B------:R-:W-:-:S07]  /*1f70*/  ISETP.GE.AND P6, PT, R13, RZ, PT ;  /* 0x000000ff0d00720c */ /* 0x000fce0003fc6270 */
[----:B------:R-:W-:-:S06]  /*1f80*/  @P5 VIADD R8, R8, 0x1 ;  /* 0x0000000108085836 */ /* 0x000fcc0000000000 */
[----:B------:R-:W-:Y:S01]  /*1f90*/  @!P6 IMAD.MOV R8, RZ, RZ, -R8 ;  /* 0x000000ffff08e224 */ /* 0x000fe200078e0a08 */
[----:B------:R-:W-:-:S04]  /*1fa0*/  UISETP.NE.U32.AND UP1, UPT, UR38, 0x1, UPT ;  /* 0x000000012600788c */ /* 0x000fc8000bf25070 */
[----:B------:R-:W-:Y:S01]  /*1fb0*/  SEL R8, R23, R8, !P2 ;  /* 0x0000000817087207 */ /* 0x000fe20005000000 */
[----:B------:R-:W-:-:S03]  /*1fc0*/  UISETP.NE.AND.EX UP1, UPT, UR39, URZ, UPT, UP1 ;  /* 0x000000ff2700728c */ /* 0x000fc6000bf25310 */
[----:B------:R-:W-:-:S05]  /*1fd0*/  IADD3 R34, PT, PT, -R8, RZ, RZ ;  /* 0x000000ff08227210 */ /* 0x000fca0007ffe1ff */
[----:B------:R-:W-:Y:S01]  /*1fe0*/  IMAD R13, R34, UR55, R9 ;  /* 0x00000037220d7c24 */ /* 0x000fe2000f8e0209 */
[----:B------:R-:W-:Y:S02]  /*1ff0*/  PLOP3.LUT P6, PT, PT, PT, UP1, 0x40, 0x4 ;  /* 0x000000000004781c */ /* 0x000fe40003fce818 */
[----:B------:R-:W-:Y:S02]  /*2000*/  PLOP3.LUT P5, PT, PT, PT, UP1, 0x40, 0x4 ;  /* 0x000000000004781c */ /* 0x000fe40003fae818 */
[----:B------:R-:W-:Y:S01]  /*2010*/  IABS R34, R13 ;  /* 0x0000000d00227213 */ /* 0x000fe20000000000 */
[----:B------:R-:W-:Y:S01]  /*2020*/  IMAD R26, R31, UR42, R26 ;  /* 0x0000002a1f1a7c24 */ /* 0x000fe2000f8e021a */
[----:B------:R-:W-:Y:S02]  /*2030*/  SEL R19, R19, RZ, !P6 ;  /* 0x000000ff13137207 */ /* 0x000fe40007000000 */
[----:B------:R-:W-:Y:S01]  /*2040*/  SEL R31, R18, RZ, !P5 ;  /* 0x000000ff121f7207 */ /* 0x000fe20006800000 */
        /* <DEDUP_REMOVED lines=19> */
[----:B------:R-:W-:-:S04]  /*2180*/  IMAD.HI.U32 R8, R18, UR5, RZ ;  /* 0x0000000512087c27 */ /* 0x000fc8000f8e00ff */
[----:B------:R-:W-:Y:S02]  /*2190*/  IMAD R30, R30, UR41, R13 ;  /* 0x000000291e1e7c24 */ /* 0x000fe4000f8e020d */
        /* <DEDUP_REMOVED lines=10> */
[----:B------:R-:W-:-:S04]  /*2240*/  SHF.R.S64 R18, RZ, 0x1e, R9 ;  /* 0x0000001eff127819 */ /* 0x000fc80000001009 */
[----:B------:R-:W-:Y:S02]  /*2250*/  @!P6 IADD3 R13, PT, PT, -R13, RZ, RZ ;  /* 0x000000ff0d0de210 */ /* 0x000fe40007ffe1ff */
[----:B------:R-:W-:Y:S02]  /*2260*/  IADD3 R8, P5, PT, R18, UR44, RZ ;  /* 0x0000002c12087c10 */ /* 0x000fe4000ffbe0ff */
[----:B------:R-:W-:Y:S01]  /*2270*/  SEL R18, R24, R13, !P3 ;  /* 0x0000000d18127207 */ /* 0x000fe20005800000 */
[----:B------:R-:W-:Y:S02]  /*2280*/  IMAD R28, R31, UR43, R28 ;  /* 0x0000002b1f1c7c24 */ /* 0x000fe4000f8e021c */
[----:B------:R-:W-:Y:S02]  /*2290*/  VIADD R31, R38, 0x100 ;  /* 0x00000100261f7836 */ /* 0x000fe40000000000 */
[----:B------:R-:W-:Y:S01]  /*22a0*/  IMAD.MOV R34, RZ, RZ, -R18 ;  /* 0x000000ffff227224 */ /* 0x000fe200078e0a12 */
[----:B------:R-:W-:-:S02]  /*22b0*/  LEA.HI.X.SX32 R9, R9, UR45, 0x2, P5 ;  /* 0x0000002d09097c11 */ /* 0x000fc4000a8f16ff */
[----:B------:R-:W-:Y:S01]  /*22c0*/  PLOP3.LUT P5, PT, PT, PT, UP1, 0x40, 0x4 ;  /* 0x000000000004781c */ /* 0x000fe20003fae818 */
[----:B------:R-:W-:Y:S01]  /*22d0*/  IMAD R19, R34, UR57, R19 ;  /* 0x0000003922137c24 */ /* 0x000fe2000f8e0213 */
[----:B------:R-:W-:Y:S01]  /*22e0*/  IABS R34, R31 ;  /* 0x0000001f00227213 */ /* 0x000fe20000000000 */
[----:B------:R0:W5:Y:S01]  /*22f0*/  LDG.E R13, desc[UR14][R8.64] ;  /* 0x0000000e080d7981 */ /* 0x000162000c1e1900 */
[----:B------:R-:W-:Y:S02]  /*2300*/  SEL R37, R16, RZ, !P5 ;  /* 0x000000ff10257207 */ /* 0x000fe40006800000 */
[----:B------:R-:W-:-:S05]  /*2310*/  MOV R16, R34 ;  /* 0x0000002200107202 */ /* 0x000fca0000000f00 */
[----:B0-----:R-:W-:-:S04]  /*2320*/  IMAD.HI.U32 R8, R16, UR7, RZ ;  /* 0x0000000710087c27 */ /* 0x001fc8000f8e00ff */
[----:B------:R-:W-:Y:S02]  /*2330*/  IMAD R9, R37, UR43, R20 ;  /* 0x0000002b25097c24 */ /* 0x000fe4000f8e0214 */
        /* <DEDUP_REMOVED lines=14> */
[----:B------:R-:W-:Y:S01]  /*2420*/  @!P6 IMAD.MOV R8, RZ, RZ, -R8 ;  /* 0x000000ffff08e224 */ /* 0x000fe200078e0a08 */
[----:B------:R-:W-:-:S04]  /*2430*/  PLOP3.LUT P5, PT, PT, PT, UP1, 0x40, 0x4 ;  /* 0x000000000004781c */ /* 0x000fc80003fae818 */
[----:B------:R-:W-:-:S04]  /*2440*/  SEL R32, R23, R8, !P2 ;  /* 0x0000000817207207 */ /* 0x000fc80005000000 */
[----:B------:R-:W-:Y:S02]  /*2450*/  IADD3 R8, PT, PT, -R32, RZ, RZ ;  /* 0x000000ff20087210 */ /* 0x000fe40007ffe1ff */
[----:B------:R-:W-:Y:S02]  /*2460*/  SEL R18, R33, RZ, !P5 ;  /* 0x000000ff21127207 */ /* 0x000fe40006800000 */
[----:B------:R-:W-:Y:S01]  /*2470*/  IADD3 R16, P5, PT, R35, UR46, RZ ;  /* 0x0000002e23107c10 */ /* 0x000fe2000ffbe0ff */
[----:B------:R-:W-:-:S03]  /*2480*/  IMAD R37, R8, UR55, R31 ;  /* 0x0000003708257c24 */ /* 0x000fc6000f8e021f */
[----:B------:R-:W-:Y:S02]  /*2490*/  LEA.HI.X.SX32 R17, R35, UR47, 0x1, P5 ;  /* 0x0000002f23117c11 */ /* 0x000fe4000a8f0eff */
[----:B------:R-:W-:Y:S01]  /*24a0*/  IABS R35, R37 ;  /* 0x0000002500237213 */ /* 0x000fe20000000000 */
[----:B------:R-:W-:Y:S01]  /*24b0*/  IMAD R18, R18, UR43, R25 ;  /* 0x0000002b12127c24 */ /* 0x000fe2000f8e0219 */
[----:B------:R-:W-:Y:S01]  /*24c0*/  R2UR UR16, R6 ;  /* 0x00000000061072ca */ /* 0x000fe200000e0000 */
[----:B------:R0:W2:Y:S02]  /*24d0*/  LDG.E.U8 R20, desc[UR14][R16.64] ;  /* 0x0000000e10147981 */ /* 0x0000a4000c1e1100 */
[----:B------:R-:W-:Y:S01]  /*24e0*/  IMAD.HI.U32 R25, R35, UR9, RZ ;  /* 0x0000000923197c27 */ /* 0x000fe2000f8e00ff */
[----:B------:R-:W-:-:S03]  /*24f0*/  R2UR UR17, R7 ;  /* 0x00000000071172ca */ /* 0x000fc600000e0000 */
[----:B------:R-:W-:Y:S01]  /*2500*/  IMAD.MOV R36, RZ, RZ, -R25 ;  /* 0x000000ffff247224 */ /* 0x000fe200078e0a19 */
[----:B------:R-:W-:-:S03]  /*2510*/  IADD3 R8, P5, PT, R9, UR46, RZ ;  /* 0x0000002e09087c10 */ /* 0x000fc6000ffbe0ff */
[----:B------:R-:W-:Y:S01]  /*2520*/  IMAD R35, R36, UR10, R35 ;  /* 0x0000000a24237c24 */ /* 0x000fe2000f8e0223 */
[----:B------:R-:W-:-:S04]  /*2530*/  LEA.HI.X.SX32 R9, R9, UR47, 0x1, P5 ;  /* 0x0000002f09097c11 */ /* 0x000fc8000a8f0eff */
[----:B------:R-:W-:Y:S01]  /*2540*/  ISETP.LT.U32.AND P6, PT, R35, UR10, PT ;  /* 0x0000000a23007c0c */ /* 0x000fe2000bfc1070 */
[----:B------:R1:W3:Y:S01]  /*2550*/  LDG.E.U8 R33, desc[UR16][R8.64] ;  /* 0x0000001008217981 */ /* 0x0002e2000c1e1100 */
[----:B0-----:R-:W-:-:S11]  /*2560*/  LOP3.LUT R16, R37, UR56, RZ, 0x3c, !PT ;  /* 0x0000003825107c12 */ /* 0x001fd6000f8e3cff */
[----:B------:R-:W-:Y:S01]  /*2570*/  @!P6 VIADD R35, R35, -UR10 ;  /* 0x8000000a2323ec36 */ /* 0x000fe20008000000 */
[----:B------:R-:W-:-:S04]  /*2580*/  @!P6 IADD3 R25, PT, PT, R25, 0x1, RZ ;  /* 0x000000011919e810 */ /* 0x000fc80007ffe0ff */
[----:B------:R-:W-:Y:S02]  /*2590*/  ISETP.GE.U32.AND P5, PT, R35, UR10, PT ;  /* 0x0000000a23007c0c */ /* 0x000fe4000bfa6070 */
[----:B------:R-:W-:-:S11]  /*25a0*/  ISETP.GE.AND P6, PT, R16, RZ, PT ;  /* 0x000000ff1000720c */ /* 0x000fd60003fc6270 */
[----:B------:R-:W-:-:S04]  /*25b0*/  @P5 VIADD R25, R25, 0x1 ;  /* 0x0000000119195836 */ /* 0x000fc80000000000 */
[----:B------:R-:W-:-:S05]  /*25c0*/  @!P6 IMAD.MOV R25, RZ, RZ, -R25 ;  /* 0x000000ffff19e224 */ /* 0x000fca00078e0a19 */
[----:B------:R-:W-:-:S04]  /*25d0*/  SEL R25, R29, R25, !P1 ;  /* 0x000000191d197207 */ /* 0x000fc80004800000 */
[----:B-1----:R-:W-:Y:S02]  /*25e0*/  IADD3 R8, PT, PT, -R25, RZ, RZ ;  /* 0x000000ff19087210 */ /* 0x002fe40007ffe1ff */
        /* <DEDUP_REMOVED lines=25> */
[----:B------:R-:W-:Y:S02]  /*2780*/  IMAD.MOV.U32 R21, RZ, RZ, R32 ;  /* 0x000000ffff157224 */ /* 0x000fe400078e0020 */
[----:B------:R-:W-:Y:S02]  /*2790*/  IMAD R16, R16, UR42, R17 ;  /* 0x0000002a10107c24 */ /* 0x000fe4000f8e0211 */
        /* <DEDUP_REMOVED lines=18> */
[----:B------:R-:W-:Y:S02]  /*28c0*/  IMAD R35, R22, UR43, R27 ;  /* 0x0000002b16237c24 */ /* 0x000fe4000f8e021b */
[----:B------:R-:W-:Y:S01]  /*28d0*/  IMAD.MOV R26, RZ, RZ, -R32 ;  /* 0x000000ffff1a7224 */ /* 0x000fe200078e0a20 */
[----:B------:R-:W-:Y:S01]  /*28e0*/  PLOP3.LUT P5, PT, PT, PT, UP1, 0x40, 0x4 ;  /* 0x000000000004781c */ /* 0x000fe20003fae818 */
[----:B------:R-:W-:-:S02]  /*28f0*/  IMAD R8, R8, UR57, R37 ;  /* 0x0000003908087c24 */ /* 0x000fc4000f8e0225 */
[----:B------:R-:W-:Y:S02]  /*2900*/  IMAD R22, R19, UR43, R30 ;  /* 0x0000002b13167c24 */ /* 0x000fe4000f8e021e */
[----:B------:R-:W-:Y:S01]  /*2910*/  IMAD R30, R26, UR55, R25 ;  /* 0x000000371a1e7c24 */ /* 0x000fe2000f8e0219 */
[----:B------:R-:W-:Y:S02]  /*2920*/  SEL R17, R8, RZ, !P5 ;  /* 0x000000ff08117207 */ /* 0x000fe40006800000 */
[C---:B------:R-:W-:Y:S02]  /*2930*/  IADD3 R36, P5, PT, R34.reuse, UR46, RZ ;  /* 0x0000002e22247c10 */ /* 0x040fe4000ffbe0ff */
[----:B------:R-:W-:Y:S02]  /*2940*/  IABS R39, R30 ;  /* 0x0000001e00277213 */ /* 0x000fe40000000000 */
[----:B------:R-:W-:-:S03]  /*2950*/  LEA.HI.X.SX32 R37, R34, UR47, 0x1, P5 ;  /* 0x0000002f22257c11 */ /* 0x000fc6000a8f0eff */
[----:B------:R-:W-:Y:S01]  /*2960*/  IMAD.HI.U32 R34, R39, UR9, RZ ;  /* 0x0000000927227c27 */ /* 0x000fe2000f8e00ff */
[----:B------:R-:W-:Y:S01]  /*2970*/  SEL R32, R32, RZ, P0 ;  /* 0x000000ff20207207 */ /* 0x000fe20000000000 */
[----:B------:R-:W4:Y:S03]  /*2980*/  LDG.E.U8 R36, desc[UR14][R36.64] ;  /* 0x0000000e24247981 */ /* 0x000f26000c1e1100 */
[----:B------:R-:W-:-:S05]  /*2990*/  IADD3 R8, PT, PT, -R34, RZ, RZ ;  /* 0x000000ff22087210 */ /* 0x000fca0007ffe1ff */
[----:B------:R-:W-:Y:S02]  /*29a0*/  IMAD R39, R8, UR10, R39 ;  /* 0x0000000a08277c24 */ /* 0x000fe4000f8e0227 */
[----:B------:R-:W-:-:S03]  /*29b0*/  IMAD R26, R17, UR43, R16 ;  /* 0x0000002b111a7c24 */ /* 0x000fc6000f8e0210 */
[----:B------:R-:W-:Y:S02]  /*29c0*/  ISETP.LT.U32.AND P6, PT, R39, UR10, PT ;  /* 0x0000000a27007c0c */ /* 0x000fe4000bfc1070 */
[----:B------:R-:W-:-:S04]  /*29d0*/  IADD3 R16, P5, PT, R18, UR46, RZ ;  /* 0x0000002e12107c10 */ /* 0x000fc8000ffbe0ff */
[----:B------:R-:W-:Y:S02]  /*29e0*/  LEA.HI.X.SX32 R17, R18, UR47, 0x1, P5 ;  /* 0x0000002f12117c11 */ /* 0x000fe4000a8f0eff */
[----:B------:R-:W-:-:S03]  /*29f0*/  IADD3 R8, P5, PT, R9, UR46, RZ ;  /* 0x0000002e09087c10 */ /* 0x000fc6000ffbe0ff */
[----:B------:R0:W5:Y:S01]  /*2a00*/  LDG.E.U8 R27, desc[UR14][R16.64] ;  /* 0x0000000e101b7981 */ /* 0x000162000c1e1100 */
[----:B------:R-:W-:Y:S01]  /*2a10*/  LEA.HI.X.SX32 R9, R9, UR47, 0x1, P5 ;  /* 0x0000002f09097c11 */ /* 0x000fe2000a8f0eff */
[----:B------:R-:W-:Y:S01]  /*2a20*/  @!P6 VIADD R39, R39, -UR10 ;  /* 0x8000000a2727ec36 */ /* 0x000fe20008000000 */
[C---:B------:R-:W-:Y:S01]  /*2a30*/  IADD3 R18, P5, PT, R35.reuse, UR46, RZ ;  /* 0x0000002e23127c10 */ /* 0x040fe2000ffbe0ff */
[----:B------:R-:W-:Y:S02]  /*2a40*/  @!P6 VIADD R34, R34, 0x1 ;  /* 0x000000012222e836 */ /* 0x000fe40000000000 */
[----:B------:R1:W5:Y:S01]  /*2a50*/  LDG.E.U8 R21, desc[UR14][R8.64] ;  /* 0x0000000e08157981 */ /* 0x000362000c1e1100 */
[----:B------:R-:W-:Y:S02]  /*2a60*/  LEA.HI.X.SX32 R19, R35, UR47, 0x1, P5 ;  /* 0x0000002f23137c11 */ /* 0x000fe4000a8f0eff */
[----:B------:R-:W-:Y:S02]  /*2a70*/  ISETP.GE.U32.AND P5, PT, R39, UR10, PT ;  /* 0x0000000a27007c0c */ /* 0x000fe4000bfa6070 */
[----:B0-----:R-:W-:Y:S01]  /*2a80*/  LOP3.LUT R16, R30, UR56, RZ, 0x3c, !PT ;  /* 0x000000381e107c12 */ /* 0x001fe2000f8e3cff */
[----:B------:R0:W5:Y:S03]  /*2a90*/  LDG.E.U8 R39, desc[UR14][R18.64] ;  /* 0x0000000e12277981 */ /* 0x000166000c1e1100 */
[----:B------:R-:W-:Y:S01]  /*2aa0*/  ISETP.GE.AND P6, PT, R16, RZ, PT ;  /* 0x000000ff1000720c */ /* 0x000fe20003fc6270 */
[----:B-1----:R-:W1:Y:S06]  /*2ab0*/  LDC.64 R8, c[0x0][0x3f0] ;  /* 0x0000fc00ff087b82 */ /* 0x002e6c0000000a00 */
[----:B------:R-:W-:-:S06]  /*2ac0*/  @P5 IADD3 R34, PT, PT, R34, 0x1, RZ ;  /* 0x0000000122225810 */ /* 0x000fcc0007ffe0ff */
[----:B------:R-:W-:-:S05]  /*2ad0*/  @!P6 IMAD.MOV R34, RZ, RZ, -R34 ;  /* 0x000000ffff22e224 */ /* 0x000fca00078e0a22 */
[----:B------:R-:W-:-:S04]  /*2ae0*/  SEL R34, R29, R34, !P1 ;  /* 0x000000221d227207 */ /* 0x000fc80004800000 */
[----:B0-----:R-:W-:-:S05]  /*2af0*/  IADD3 R19, PT, PT, -R34, RZ, RZ ;  /* 0x000000ff22137210 */ /* 0x001fca0007ffe1ff */
[----:B------:R-:W-:-:S05]  /*2b00*/  IMAD R19, R19, UR56, R30 ;  /* 0x0000003813137c24 */ /* 0x000fca000f8e021e */
[----:B------:R-:W-:Y:S02]  /*2b10*/  IABS R18, R19 ;  /* 0x0000001300127213 */ /* 0x000fe40000000000 */
[----:B-1----:R-:W-:-:S03]  /*2b20*/  R2UR UR4, R9 ;  /* 0x00000000090472ca */ /* 0x002fc600000e0000 */
[----:B------:R-:W-:Y:S01]  /*2b30*/  IMAD.HI.U32 R35, R18, UR5, RZ ;  /* 0x0000000512237c27 */ /* 0x000fe2000f8e00ff */
[----:B------:R-:W-:-:S03]  /*2b40*/  IADD3 R16, P5, PT, R22, UR46, RZ ;  /* 0x0000002e16107c10 */ /* 0x000fc6000ffbe0ff */
[----:B------:R-:W-:Y:S01]  /*2b50*/  IMAD.MOV R9, RZ, RZ, -R35 ;  /* 0x000000ffff097224 */ /* 0x000fe200078e0a23 */
[----:B------:R-:W-:Y:S02]  /*2b60*/  SHF.R.S64 R30, RZ, 0x1e, R31 ;  /* 0x0000001eff1e7819 */ /* 0x000fe4000000101f */
[----:B------:R-:W-:Y:S01]  /*2b70*/  LEA.HI.X.SX32 R17, R22, UR47, 0x1, P5 ;  /* 0x0000002f16117c11 */ /* 0x000fe2000a8f0eff */
[----:B------:R-:W-:Y:S01]  /*2b80*/  IMAD R9, R9, UR12, R18 ;  /* 0x0000000c09097c24 */ /* 0x000fe2000f8e0212 */
[----:B------:R-:W-:Y:S01]  /*2b90*/  IADD3 R30, P5, PT, R30, UR44, RZ ;  /* 0x0000002c1e1e7c10 */ /* 0x000fe2000ffbe0ff */
[----:B------:R-:W-:Y:S02]  /*2ba0*/  VIADD R18, R38, 0x140 ;  /* 0x0000014026127836 */ /* 0x000fe40000000000 */
[----:B------:R0:W5:Y:S01]  /*2bb0*/  LDG.E.U8 R22, desc[UR14][R16.64] ;  /* 0x0000000e10167981 */ /* 0x000162000c1e1100 */
[----:B------:R-:W-:Y:S02]  /*2bc0*/  LEA.HI.X.SX32 R31, R31, UR45, 0x2, P5 ;  /* 0x0000002d1f1f7c11 */ /* 0x000fe4000a8f16ff */
[----:B------:R-:W-:-:S02]  /*2bd0*/  ISETP.LT.U32.AND P5, PT, R9, UR12, PT ;  /* 0x0000000c09007c0c */ /* 0x000fc4000bfa1070 */
[----:B--2---:R-:W-:Y:S01]  /*2be0*/  ISETP.NE.AND P3, PT, R20, RZ, PT ;  /* 0x000000ff1400720c */ /* 0x004fe20003f65270 */
[----:B------:R1:W2:Y:S01]  /*2bf0*/  LDG.E R30, desc[UR14][R30.64] ;  /* 0x0000000e1e1e7981 */ /* 0x0002a2000c1e1900 */
[----:B0-----:R-:W-:-:S05]  /*2c00*/  IABS R16, R18 ;  /* 0x0000001200107213 */ /* 0x001fca0000000000 */
[----:B------:R-:W-:-:S04]  /*2c10*/  IMAD.HI.U32 R40, R16, UR7, RZ ;  /* 0x0000000710287c27 */ /* 0x000fc8000f8e00ff */
[----:B------:R-:W-:Y:S02]  /*2c20*/  @!P5 IADD3 R9, PT, PT, R9, -UR12, RZ ;  /* 0x8000000c0909dc10 */ /* 0x000fe4000fffe0ff */
[----:B------:R-:W-:Y:S02]  /*2c30*/  IADD3 R17, PT, PT, -R40, RZ, RZ ;  /* 0x000000ff28117210 */ /* 0x000fe40007ffe1ff */
[----:B---3--:R-:W-:-:S03]  /*2c40*/  ISETP.NE.AND P6, PT, R33, RZ, PT ;  /* 0x000000ff2100720c */ /* 0x008fc60003fc5270 */
[----:B------:R-:W-:Y:S01]  /*2c50*/  IMAD R16, R17, UR11, R16 ;  /* 0x0000000b11107c24 */ /* 0x000fe2000f8e0210 */
[----:B------:R-:W-:Y:S02]  /*2c60*/  P2R R20, PR, RZ, 0x8 ;  /* 0x00000008ff147803 */ /* 0x000fe40000000000 */
[----:B------:R-:W-:Y:S02]  /*2c70*/  ISETP.GE.U32.AND P3, PT, R9, UR12, PT ;  /* 0x0000000c09007c0c */ /* 0x000fe4000bf66070 */
[----:B------:R-:W-:Y:S02]  /*2c80*/  P2R R9, PR, RZ, 0x40 ;  /* 0x00000040ff097803 */ /* 0x000fe40000000000 */
[----:B------:R-:W-:Y:S01]  /*2c90*/  ISETP.LT.U32.AND P6, PT, R16, UR11, PT ;  /* 0x0000000b10007c0c */ /* 0x000fe2000bfc1070 */
[----:B------:R-:W-:Y:S01]  /*2ca0*/  @!P5 VIADD R35, R35, 0x1 ;  /* 0x000000012323d836 */ /* 0x000fe20000000000 */
[----:B------:R-:W-:-:S11]  /*2cb0*/  LOP3.LUT R33, R19, UR57, RZ, 0x3c, !PT ;  /* 0x0000003913217c12 */ /* 0x000fd6000f8e3cff */
[----:B------:R-:W-:Y:S01]  /*2cc0*/  @!P6 VIADD R16, R16, -UR11 ;  /* 0x8000000b1010ec36 */ /* 0x000fe20008000000 */
[----:B------:R-:W-:-:S04]  /*2cd0*/  @!P6 IADD3 R40, PT, PT, R40, 0x1, RZ ;  /* 0x000000012828e810 */ /* 0x000fc80007ffe0ff */
[----:B------:R-:W-:Y:S02]  /*2ce0*/  ISETP.GE.U32.AND P5, PT, R16, UR11, PT ;  /* 0x0000000b10007c0c */ /* 0x000fe4000bfa6070 */
[----:B------:R-:W-:Y:S02]  /*2cf0*/  ISETP.GE.AND P6, PT, R33, RZ, PT ;  /* 0x000000ff2100720c */ /* 0x000fe40003fc6270 */
[----:B------:R-:W-:Y:S01]  /*2d00*/  LOP3.LUT R16, R18, UR55, RZ, 0x3c, !PT ;  /* 0x0000003712107c12 */ /* 0x000fe2000f8e3cff */
[----:B------:R-:W-:Y:S01]  /*2d10*/  @P3 VIADD R35, R35, 0x1 ;  /* 0x0000000123233836 */ /* 0x000fe20000000000 */
[----:B------:R-:W-:Y:S01]  /*2d20*/  SEL R34, R34, RZ, P4 ;  /* 0x000000ff22227207 */ /* 0x000fe20002000000 */
[----:B------:R-:W-:Y:S01]  /*2d30*/  IMAD R33, R32, UR40, RZ ;  /* 0x0000002820217c24 */ /* 0x000fe2000f8e02ff */
[----:B------:R-:W-:-:S05]  /*2d40*/  ISETP.NE.AND P3, PT, RZ, UR57, PT ;  /* 0x00000039ff007c0c */ /* 0x000fca000bf65270 */
[----:B------:R-:W-:Y:S02]  /*2d50*/  @P5 IADD3 R40, PT, PT, R40, 0x1, RZ ;  /* 0x0000000128285810 */ /* 0x000fe40007ffe0ff */
[----:B------:R-:W-:Y:S01]  /*2d60*/  ISETP.GE.AND P5, PT, R16, RZ, PT ;  /* 0x000000ff1000720c */ /* 0x000fe20003fa6270 */
[----:B------:R-:W-:Y:S02]  /*2d70*/  @!P6 IMAD.MOV R35, RZ, RZ, -R35 ;  /* 0x000000ffff23e224 */ /* 0x000fe400078e0a23 */
[----:B------:R-:W-:-:S03]  /*2d80*/  IMAD R32, R34, UR41, R33 ;  /* 0x0000002922207c24 */ /* 0x000fc6000f8e0221 */
[----:B------:R-:W-:-:S04]  /*2d90*/  SEL R33, R24, R35, !P3 ;  /* 0x0000002318217207 */ /* 0x000fc80005800000 */
[----:B------:R-:W-:-:S03]  /*2da0*/  IADD3 R34, PT, PT, -R33, RZ, RZ ;  /* 0x000000ff21227210 */ /* 0x000fc60007ffe1ff */
[----:B------:R-:W-:Y:S02]  /*2db0*/  @!P5 IADD3 R40, PT, PT, -R40, RZ, RZ ;  /* 0x000000ff2828d210 */ /* 0x000fe40007ffe1ff */
[----:B------:R-:W-:Y:S02]  /*2dc0*/  IMAD R34, R34, UR57, R19 ;  /* 0x0000003922227c24 */ /* 0x000fe4000f8e0213 */
[----:B------:R-:W-:Y:S02]  /*2dd0*/  SEL R19, R23, R40, !P2 ;  /* 0x0000002817137207 */ /* 0x000fe40005000000 */
[----:B------:R-:W-:-:S03]  /*2de0*/  IADD3 R16, P5, PT, R26, UR46, RZ ;  /* 0x0000002e1a107c10 */ /* 0x000fc6000ffbe0ff */
[----:B-1----:R-:W-:Y:S01]  /*2df0*/  IMAD.MOV R31, RZ, RZ, -R19 ;  /* 0x000000ffff1f7224 */ /* 0x002fe200078e0a13 */
[----:B------:R-:W-:-:S03]  /*2e00*/  LEA.HI.X.SX32 R17, R26, UR47, 0x1, P5 ;  /* 0x0000002f1a117c11 */ /* 0x000fc6000a8f0eff */
[----:B------:R-:W-:Y:S02]  /*2e10*/  IMAD R31, R31, UR55, R18 ;  /* 0x000000371f1f7c24 */ /* 0x000fe4000f8e0212 */
[----:B------:R0:W3:Y:S03]  /*2e20*/  LDG.E.U8 R26, desc[UR14][R16.64] ;  /* 0x0000000e101a7981 */ /* 0x0000e6000c1e1100 */
[----:B0-----:R-:W-:-:S05]  /*2e30*/  IABS R17, R31 ;  /* 0x0000001f00117213 */ /* 0x001fca0000000000 */
        /* <DEDUP_REMOVED lines=12> */
[----:B------:R-:W-:-:S04]  /*2f00*/  PLOP3.LUT P5, PT, PT, PT, UP0, 0x40, 0x4 ;  /* 0x000000000004781c */ /* 0x000fc80003fae808 */
[----:B------:R-:W-:Y:S02]  /*2f10*/  SEL R33, R33, RZ, !P5 ;  /* 0x000000ff21217207 */ /* 0x000fe40006800000 */
[----:B------:R-:W-:-:S03]  /*2f20*/  PLOP3.LUT P5, PT, PT, PT, UP1, 0x40, 0x4 ;  /* 0x000000000004781c */ /* 0x000fc60003fae818 */
[----:B------:R-:W-:Y:S01]  /*2f30*/  IMAD R16, R33, UR42, R32 ;  /* 0x0000002a21107c24 */ /* 0x000fe2000f8e0220 */
[----:B------:R-:W-:Y:S02]  /*2f40*/  SHF.R.S64 R32, RZ, 0x1e, R25 ;  /* 0x0000001eff207819 */ /* 0x000fe40000001019 */
[----:B------:R-:W-:Y:S02]  /*2f50*/  SEL R17, R34, RZ, !P5 ;  /* 0x000000ff22117207 */ /* 0x000fe40006800000 */
[----:B------:R-:W-:-:S04]  /*2f60*/  IADD3 R32, P5, PT, R32, UR44, RZ ;  /* 0x0000002c20207c10 */ /* 0x000fc8000ffbe0ff */
[----:B------:R-:W-:Y:S02]  /*2f70*/  LEA.HI.X.SX32 R33, R25, UR45, 0x2, P5 ;  /* 0x0000002d19217c11 */ /* 0x000fe4000a8f16ff */
[----:B------:R-:W-:Y:S01]  /*2f80*/  SEL R25, R29, R40, !P1 ;  /* 0x000000281d197207 */ /* 0x000fe20004800000 */
[----:B------:R-:W-:Y:S01]  /*2f90*/  IMAD R17, R17, UR43, R16 ;  /* 0x0000002b11117c24 */ /* 0x000fe2000f8e0210 */
[----:B------:R-:W-:Y:S01]  /*2fa0*/  SEL R19, R19, RZ, P0 ;  /* 0x000000ff13137207 */ /* 0x000fe20000000000 */
[----:B------:R-:W2:Y:S01]  /*2fb0*/  LDG.E R32, desc[UR14][R32.64] ;  /* 0x0000000e20207981 */ /* 0x000ea2000c1e1900 */
        /* <DEDUP_REMOVED lines=16> */
[----:B------:R0:W2:Y:S03]  /*30c0*/  LDG.E.U8 R16, desc[UR14][R16.64] ;  /* 0x0000000e10107981 */ /* 0x0000a6000c1e1100 */
[----:B------:R-:W-:Y:S02]  /*30d0*/  IADD3 R34, P6, PT, R34, UR44, RZ ;  /* 0x0000002c22227c10 */ /* 0x000fe4000ffde0ff */
[----:B------:R-:W-:-:S02]  /*30e0*/  SEL R25, R25, RZ, P4 ;  /* 0x000000ff19197207 */ /* 0x000fc40002000000 */
[----:B------:R-:W-:Y:S01]  /*30f0*/  LEA.HI.X.SX32 R35, R18, UR45, 0x2, P6 ;  /* 0x0000002d12237c11 */ /* 0x000fe2000b0f16ff */
[----:B------:R-:W-:Y:S02]  /*3100*/  IMAD R18, R19, UR40, RZ ;  /* 0x0000002813127c24 */ /* 0x000fe4000f8e02ff */
[----:B------:R-:W-:Y:S01]  /*3110*/  @!P5 IMAD.MOV R37, RZ, RZ, -R37 ;  /* 0x000000ffff25d224 */ /* 0x000fe200078e0a25 */
[----:B------:R-:W-:Y:S01]  /*3120*/  PLOP3.LUT P5, PT, PT, PT, UP0, 0x40, 0x4 ;  /* 0x000000000004781c */ /* 0x000fe20003fae808 */
[----:B------:R-:W-:Y:S02]  /*3130*/  IMAD R18, R25, UR41, R18 ;  /* 0x0000002919127c24 */ /* 0x000fe4000f8e0212 */
[----:B------:R-:W-:Y:S01]  /*3140*/  VIADD R25, R38, 0x160 ;  /* 0x0000016026197836 */ /* 0x000fe20000000000 */
[----:B------:R-:W-:-:S04]  /*3150*/  SEL R37, R24, R37, !P3 ;  /* 0x0000002518257207 */ /* 0x000fc80005800000 */
[C---:B0-----:R-:W-:Y:S02]  /*3160*/  SEL R17, R37.reuse, RZ, !P5 ;  /* 0x000000ff25117207 */ /* 0x041fe40006800000 */
[----:B------:R-:W-:Y:S02]  /*3170*/  IABS R19, R25 ;  /* 0x0000001900137213 */ /* 0x000fe40000000000 */
[----:B------:R-:W-:Y:S01]  /*3180*/  IADD3 R40, PT, PT, -R37, RZ, RZ ;  /* 0x000000ff25287210 */ /* 0x000fe20007ffe1ff */
[----:B------:R-:W-:Y:S02]  /*3190*/  IMAD R18, R17, UR42, R18 ;  /* 0x0000002a11127c24 */ /* 0x000fe4000f8e0212 */
[----:B------:R-:W-:-:S04]  /*31a0*/  IMAD.HI.U32 R17, R19, UR7, RZ ;  /* 0x0000000713117c27 */ /* 0x000fc8000f8e00ff */
[----:B------:R-:W-:Y:S01]  /*31b0*/  IMAD R31, R40, UR57, R31 ;  /* 0x00000039281f7c24 */ /* 0x000fe2000f8e021f */
        /* <DEDUP_REMOVED lines=11> */
[----:B------:R-:W-:-:S11]  /*3270*/  MOV R40, R17 ;  /* 0x0000001100287202 */ /* 0x000fd60000000f00 */
        /* <DEDUP_REMOVED lines=11> */
[----:B------:R-:W2:Y:S02]  /*3330*/  LDG.E R31, desc[UR14][R34.64] ;  /* 0x0000000e221f7981 */ /* 0x000ea4000c1e1900 */
[C---:B------:R-:W-:Y:S02]  /*3340*/  ISETP.LT.U32.AND P5, PT, R37.reuse, UR10, PT ;  /* 0x0000000a25007c0c */ /* 0x040fe4000bfa1070 */
[----:B------:R0:W2:Y:S11]  /*3350*/  LDG.E.U8 R17, desc[UR14][R18.64] ;  /* 0x0000000e12117981 */ /* 0x0000b6000c1e1100 */
        /* <DEDUP_REMOVED lines=32> */
[----:B------:R-:W-:-:S03]  /*3560*/  VIADD R41, R38, 0x180 ;  /* 0x0000018026297836 */ /* 0x000fc60000000000 */
[----:B------:R-:W-:Y:S02]  /*3570*/  SEL R33, R18, RZ, !P5 ;  /* 0x000000ff12217207 */ /* 0x000fe40006800000 */
[----:B------:R-:W-:Y:S02]  /*3580*/  SHF.R.S64 R18, RZ, 0x1e, R25 ;  /* 0x0000001eff127819 */ /* 0x000fe40000001019 */
[----:B------:R-:W-:Y:S02]  /*3590*/  IABS R37, R41 ;  /* 0x0000002900257213 */ /* 0x000fe40000000000 */
[----:B------:R-:W-:Y:S01]  /*35a0*/  IADD3 R18, P5, PT, R18, UR44, RZ ;  /* 0x0000002c12127c10 */ /* 0x000fe2000ffbe0ff */
[----:B------:R-:W-:-:S03]  /*35b0*/  IMAD R34, R34, UR42, R19 ;  /* 0x0000002a22227c24 */ /* 0x000fc6000f8e0213 */
[----:B------:R-:W-:Y:S01]  /*35c0*/  LEA.HI.X.SX32 R19, R25, UR45, 0x2, P5 ;  /* 0x0000002d19137c11 */ /* 0x000fe2000a8f16ff */
[----:B------:R-:W-:-:S04]  /*35d0*/  IMAD.HI.U32 R25, R37, UR7, RZ ;  /* 0x0000000725197c27 */ /* 0x000fc8000f8e00ff */
[----:B------:R-:W-:Y:S01]  /*35e0*/  IMAD R33, R33, UR43, R34 ;  /* 0x0000002b21217c24 */ /* 0x000fe2000f8e0222 */
[----:B------:R-:W-:-:S04]  /*35f0*/  IADD3 R40, PT, PT, -R25, RZ, RZ ;  /* 0x000000ff19287210 */ /* 0x000fc80007ffe1ff */
[----:B------:R-:W-:Y:S01]  /*3600*/  IADD3 R34, P5, PT, R33, UR46, RZ ;  /* 0x0000002e21227c10 */ /* 0x000fe2000ffbe0ff */
[----:B------:R-:W-:-:S03]  /*3610*/  IMAD R37, R40, UR11, R37 ;  /* 0x0000000b28257c24 */ /* 0x000fc6000f8e0225 */
[----:B------:R-:W-:Y:S02]  /*3620*/  LEA.HI.X.SX32 R35, R33, UR47, 0x1, P5 ;  /* 0x0000002f21237c11 */ /* 0x000fe4000a8f0eff */
[C---:B------:R-:W-:Y:S01]  /*3630*/  ISETP.LT.U32.AND P5, PT, R37.reuse, UR11, PT ;  /* 0x0000000b25007c0c */ /* 0x040fe2000bfa1070 */
[----:B------:R0:W2:Y:S04]  /*3640*/  LDG.E R33, desc[UR14][R18.64] ;  /* 0x0000000e12217981 */ /* 0x0000a8000c1e1900 */
[----:B------:R1:W2:Y:S08]  /*3650*/  LDG.E.U8 R34, desc[UR16][R34.64] ;  /* 0x0000001022227981 */ /* 0x0002b0000c1e1100 */
        /* <DEDUP_REMOVED lines=52> */
[----:B----4-:R-:W-:-:S03]  /*39a0*/  ISETP.NE.AND P6, PT, R36, RZ, PT ;  /* 0x000000ff2400720c */ /* 0x010fc60003fc5270 */
[----:B------:R-:W-:-:S04]  /*39b0*/  IMAD.HI.U32 R18, R19, UR7, RZ ;  /* 0x0000000713127c27 */ /* 0x000fc8000f8e00ff */
[----:B------:R-:W-:Y:S01]  /*39c0*/  IMAD.MOV R36, RZ, RZ, -R18 ;  /* 0x000000ffff247224 */ /* 0x000fe200078e0a12 */
[----:B-----5:R-:W-:-:S03]  /*39d0*/  ISETP.NE.AND P5, PT, R27, RZ, PT ;  /* 0x000000ff1b00720c */ /* 0x020fc60003fa5270 */
        /* <DEDUP_REMOVED lines=55> */
[----:B------:R0:W4:Y:S01]  /*3d50*/  LDG.E.U8 R28, desc[UR14][R18.64] ;  /* 0x0000000e121c7981 */ /* 0x000122000c1e1100 */
[----:B------:R-:W-:-:S04]  /*3d60*/  ISETP.NE.AND P5, PT, R21, RZ, PT ;  /* 0x000000ff1500720c */ /* 0x000fc80003fa5270 */
[----:B------:R-:W-:Y:S02]  /*3d70*/  P2R R36, PR, RZ, 0x20 ;  /* 0x00000020ff247803 */ /* 0x000fe40000000000 */
[----:B------:R-:W-:Y:S02]  /*3d80*/  ISETP.NE.AND P5, PT, R20, RZ, PT ;  /* 0x000000ff1400720c */ /* 0x000fe40003fa5270 */
[----:B------:R-:W-:Y:S02]  /*3d90*/  SHF.R.S64 R20, RZ, 0x1e, R38 ;  /* 0x0000001eff147819 */ /* 0x000fe40000001026 */
[----:B------:R-:W-:Y:S02]  /*3da0*/  P2R R35, PR, RZ, 0x40 ;  /* 0x00000040ff237803 */ /* 0x000fe40000000000 */
[----:B------:R-:W-:-:S04]  /*3db0*/  IADD3 R20, P6, PT, R20, UR44, RZ ;  /* 0x0000002c14147c10 */ /* 0x000fc8000ffde0ff */
[C---:B------:R-:W-:Y:S01]  /*3dc0*/  LEA.HI.X.SX32 R21, R38.reuse, UR45, 0x2, P6 ;  /* 0x0000002d26157c11 */ /* 0x040fe2000b0f16ff */
[----:B------:R-:W-:-:S04]  /*3dd0*/  VIADD R38, R38, 0x1c0 ;  /* 0x000001c026267836 */ /* 0x000fc80000000000 */
[----:B------:R1:W5:Y:S01]  /*3de0*/  LDG.E R37, desc[UR14][R20.64] ;  /* 0x0000000e14257981 */ /* 0x000362000c1e1900 */
[----:B------:R-:W-:-:S05]  /*3df0*/  IABS R44, R38 ;  /* 0x00000026002c7213 */ /* 0x000fca0000000000 */
[----:B------:R-:W-:-:S05]  /*3e00*/  IMAD.HI.U32 R43, R44, UR7, RZ ;  /* 0x000000072c2b7c27 */ /* 0x000fca000f8e00ff */
[----:B0-----:R-:W-:-:S05]  /*3e10*/  IADD3 R19, PT, PT, -R43, RZ, RZ ;  /* 0x000000ff2b137210 */ /* 0x001fca0007ffe1ff */
        /* <DEDUP_REMOVED lines=10> */
[----:B------:R-:W-:-:S03]  /*3ec0*/  ISETP.NE.AND P2, PT, R39, RZ, PT ;  /* 0x000000ff2700720c */ /* 0x000fc60003f45270 */
        /* <DEDUP_REMOVED lines=29> */
[----:B------:R-:W-:Y:S02]  /*40a0*/  SHF.R.S64 R20, RZ, 0x1e, R40 ;  /* 0x0000001eff147819 */ /* 0x000fe40000001028 */
[----:B------:R-:W-:Y:S02]  /*40b0*/  SEL R29, R29, RZ, P4 ;  /* 0x000000ff1d1d7207 */ /* 0x000fe40002000000 */
[----:B------:R-:W-:-:S05]  /*40c0*/  IADD3 R20, P0, PT, R20, UR44, RZ ;  /* 0x0000002c14147c10 */ /* 0x000fca000ff1e0ff */
[----:B------:R-:W-:Y:S02]  /*40d0*/  @!P1 IADD3 R18, PT, PT, -R18, RZ, RZ ;  /* 0x000000ff12129210 */ /* 0x000fe40007ffe1ff */
[----:B------:R-:W-:Y:S01]  /*40e0*/  ISETP.NE.AND P1, PT, R22, RZ, PT ;  /* 0x000000ff1600720c */ /* 0x000fe20003f25270 */
[----:B------:R-:W-:Y:S01]  /*40f0*/  IMAD R22, R23, UR40, RZ ;  /* 0x0000002817167c24 */ /* 0x000fe2000f8e02ff */
[----:B------:R-:W-:Y:S02]  /*4100*/  SEL R24, R24, R18, !P3 ;  /* 0x0000001218187207 */ /* 0x000fe40005800000 */
[----:B------:R-:W-:Y:S01]  /*4110*/  LEA.HI.X.SX32 R21, R40, UR45, 0x2, P0 ;  /* 0x0000002d28157c11 */ /* 0x000fe200080f16ff */
[----:B------:R-:W-:Y:S01]  /*4120*/  IMAD R29, R29, UR41, R22 ;  /* 0x000000291d1d7c24 */ /* 0x000fe2000f8e0216 */
[----:B------:R-:W-:Y:S01]  /*4130*/  PLOP3.LUT P0, PT, PT, PT, UP0, 0x40, 0x4 ;  /* 0x000000000004781c */ /* 0x000fe20003f0e808 */
[----:B------:R-:W-:-:S03]  /*4140*/  IMAD.MOV R22, RZ, RZ, -R24 ;  /* 0x000000ffff167224 */ /* 0x000fc600078e0a18 */
[----:B------:R-:W-:Y:S01]  /*4150*/  SEL R24, R24, RZ, !P0 ;  /* 0x000000ff18187207 */ /* 0x000fe20004000000 */
[----:B------:R-:W-:Y:S01]  /*4160*/  IMAD R39, R22, UR57, R39 ;  /* 0x0000003916277c24 */ /* 0x000fe2000f8e0227 */
[----:B------:R-:W-:Y:S02]  /*4170*/  PLOP3.LUT P0, PT, PT, PT, UP1, 0x40, 0x4 ;  /* 0x000000000004781c */ /* 0x000fe40003f0e818 */
[----:B------:R-:W-:Y:S01]  /*4180*/  SHF.R.S64 R22, RZ, 0x1e, R38 ;  /* 0x0000001eff167819 */ /* 0x000fe20000001026 */
[----:B------:R-:W-:Y:S01]  /*4190*/  IMAD R24, R24, UR42, R29 ;  /* 0x0000002a18187c24 */ /* 0x000fe2000f8e021d */
[----:B------:R-:W-:Y:S02]  /*41a0*/  SEL R39, R39, RZ, !P0 ;  /* 0x000000ff27277207 */ /* 0x000fe40004000000 */
[----:B------:R-:W-:Y:S02]  /*41b0*/  IADD3 R22, P0, PT, R22, UR44, RZ ;  /* 0x0000002c16167c10 */ /* 0x000fe4000ff1e0ff */
[----:B------:R-:W-:Y:S01]  /*41c0*/  SHF.R.S64 R18, RZ, 0x1e, R41 ;  /* 0x0000001eff127819 */ /* 0x000fe20000001029 */
[----:B------:R-:W-:Y:S01]  /*41d0*/  IMAD R39, R39, UR43, R24 ;  /* 0x0000002b27277c24 */ /* 0x000fe2000f8e0218 */
[----:B------:R-:W-:-:S02]  /*41e0*/  LEA.HI.X.SX32 R23, R38, UR45, 0x2, P0 ;  /* 0x0000002d26177c11 */ /* 0x000fc400080f16ff */
[C---:B------:R-:W-:Y:S02]  /*41f0*/  IADD3 R24, P0, PT, R25.reuse, UR46, RZ ;  /* 0x0000002e19187c10 */ /* 0x040fe4000ff1e0ff */
[----:B------:R-:W-:Y:S02]  /*4200*/  IADD3 R18, P3, PT, R18, UR44, RZ ;  /* 0x0000002c12127c10 */ /* 0x000fe4000ff7e0ff */
[----:B------:R-:W-:Y:S02]  /*4210*/  LEA.HI.X.SX32 R25, R25, UR47, 0x1, P0 ;  /* 0x0000002f19197c11 */ /* 0x000fe400080f0eff */
[----:B------:R-:W-:Y:S02]  /*4220*/  LEA.HI.X.SX32 R19, R41, UR45, 0x2, P3 ;  /* 0x0000002d29137c11 */ /* 0x000fe400098f16ff */
[----:B---3--:R-:W-:Y:S02]  /*4230*/  ISETP.NE.AND P0, PT, R26, RZ, PT ;  /* 0x000000ff1a00720c */ /* 0x008fe40003f05270 */
[----:B------:R-:W-:-:S02]  /*4240*/  IADD3 R26, P3, PT, R27, UR46, RZ ;  /* 0x0000002e1b1a7c10 */ /* 0x000fc4000ff7e0ff */
[----:B------:R-:W-:Y:S02]  /*4250*/  R2UR UR6, R6 ;  /* 0x00000000060672ca */ /* 0x000fe400000e0000 */
[----:B------:R-:W-:Y:S02]  /*4260*/  R2UR UR7, R7 ;  /* 0x00000000070772ca */ /* 0x000fe400000e0000 */
[----:B------:R-:W-:Y:S02]  /*4270*/  LEA.HI.X.SX32 R27, R27, UR47, 0x1, P3 ;  /* 0x0000002f1b1b7c11 */ /* 0x000fe400098f0eff */
[----:B----4-:R-:W-:Y:S02]  /*4280*/  ISETP.NE.AND P3, PT, R28, RZ, PT ;  /* 0x000000ff1c00720c */ /* 0x010fe40003f65270 */
[----:B------:R-:W-:-:S04]  /*4290*/  IADD3 R28, P4, PT, R39, UR46, RZ ;  /* 0x0000002e271c7c10 */ /* 0x000fc8000ff9e0ff */
[----:B------:R-:W-:-:S03]  /*42a0*/  LEA.HI.X.SX32 R29, R39, UR47, 0x1, P4 ;  /* 0x0000002f271d7c11 */ /* 0x000fc6000a0f0eff */
[----:B------:R0:W3:Y:S04]  /*42b0*/  LDG.E R19, desc[UR6][R18.64] ;  /* 0x0000000612137981 */ /* 0x0000e8000c1e1900 */
[----:B------:R-:W4:Y:S04]  /*42c0*/  LDG.E.U8 R25, desc[UR6][R24.64] ;  /* 0x0000000618197981 */ /* 0x000f28000c1e1100 */
[----:B------:R-:W4:Y:S04]  /*42d0*/  LDG.E.U8 R29, desc[UR6][R28.64] ;  /* 0x000000061c1d7981 */ /* 0x000f28000c1e1100 */
[----:B------:R1:W4:Y:S04]  /*42e0*/  LDG.E R21, desc[UR6][R20.64] ;  /* 0x0000000614157981 */ /* 0x000328000c1e1900 */
[----:B------:R-:W4:Y:S04]  /*42f0*/  LDG.E.U8 R27, desc[UR6][R26.64] ;  /* 0x000000061a1b7981 */ /* 0x000f28000c1e1100 */
[----:B------:R2:W4:Y:S01]  /*4300*/  LDG.E R23, desc[UR6][R22.64] ;  /* 0x0000000616177981 */ /* 0x000522000c1e1900 */
[----:B------:R-:W-:Y:S01]  /*4310*/  FMUL R15, R15, UR4 ;  /* 0x000000040f0f7c20 */ /* 0x000fe20008400000 */
[----:B-----5:R-:W-:-:S04]  /*4320*/  FMUL R37, R37, UR4 ;  /* 0x0000000425257c20 */ /* 0x020fc80008400000 */
[-C--:B------:R-:W-:Y:S02]  /*4330*/  FSEL R38, R15, R8.reuse, P5 ;  /* 0x000000080f267208 */ /* 0x080fe40002800000 */
[----:B------:R-:W-:Y:S02]  /*4340*/  ISETP.NE.AND P5, PT, R36, RZ, PT ;  /* 0x000000ff2400720c */ /* 0x000fe40003fa5270 */
[-C--:B------:R-:W-:Y:S02]  /*4350*/  FSEL R36, R37, R8.reuse, P3 ;  /* 0x0000000825247208 */ /* 0x080fe40001800000 */
[----:B------:R-:W-:Y:S01]  /*4360*/  ISETP.NE.AND P3, PT, R9, RZ, PT ;  /* 0x000000ff0900720c */ /* 0x000fe20003f65270 */
[----:B------:R-:W-:Y:S01]  /*4370*/  FMUL R9, R14, UR4 ;  /* 0x000000040e097c20 */ /* 0x000fe20008400000 */
[----:B------:R-:W-:Y:S02]  /*4380*/  ISETP.NE.AND P4, PT, R35, RZ, PT ;  /* 0x000000ff2300720c */ /* 0x000fe40003f85270 */
[----:B------:R-:W-:Y:S01]  /*4390*/  FMNMX R35, R36, -INF , !PT ;  /* 0xff80000024237809 */ /* 0x000fe20007800000 */
[----:B------:R-:W-:Y:S01]  /*43a0*/  FMUL R15, R4, UR4 ;  /* 0x00000004040f7c20 */ /* 0x000fe20008400000 */
[----:B0-----:R-:W-:-:S02]  /*43b0*/  FSEL R18, R9, R8, P3 ;  /* 0x0000000809127208 */ /* 0x001fc40001800000 */
        /* <DEDUP_REMOVED lines=28> */
[----:B------:R-:W-:Y:S02]  /*4580*/  FMNMX R35, R35, R30, !PT ;  /* 0x0000001e23237209 */ /* 0x000fe40007800000 */
[----:B------:R-:W-:Y:S02]  /*4590*/  FSEL R40, R33, R8, P0 ;  /* 0x0000000821287208 */ /* 0x000fe40000000000 */
[----:B------:R-:W-:-:S04]  /*45a0*/  FMNMX R35, R35, R42, !PT ;  /* 0x0000002a23237209 */ /* 0x000fc80007800000 */
[----:B------:R-:W-:Y:S01]  /*45b0*/  FMNMX R35, R35, R40, !PT ;  /* 0x0000002823237209 */ /* 0x000fe20007800000 */
[----:B---3--:R-:W-:Y:S01]  /*45c0*/  FMUL R19, R19, UR4 ;  /* 0x0000000413137c20 */ /* 0x008fe20008400000 */
[----:B----4-:R-:W-:Y:S02]  /*45d0*/  ISETP.NE.AND P2, PT, R25, RZ, PT ;  /* 0x000000ff1900720c */ /* 0x010fe40003f45270 */
        /* <DEDUP_REMOVED lines=30> */
[--C-:B------:R-:W-:Y:S01]  /*47c0*/  FADD R14, R8, -R15.reuse ;  /* 0x8000000f080e7221 */ /* 0x100fe20000000000 */
[-C--:B------:R-:W-:Y:S01]  /*47d0*/  FFMA.RM R18, R9, R12.reuse, 12582913 ;  /* 0x4b40000109127423 */ /* 0x080fe2000000400c */
[-C--:B------:R-:W-:Y:S01]  /*47e0*/  FFMA.SAT R9, R44, R11.reuse, 0.5 ;  /* 0x3f0000002c097423 */ /* 0x080fe2000000200b */
        /* <DEDUP_REMOVED lines=8> */
[--C-:B------:R-:W-:Y:S01]  /*4870*/  FADD R30, R30, -R15.reuse ;  /* 0x8000000f1e1e7221 */ /* 0x100fe20000000000 */
[--C-:B------:R-:W-:Y:S01]  /*4880*/  FADD R42, R42, -R15.reuse ;  /* 0x8000000f2a2a7221 */ /* 0x100fe20000000000 */
[----:B------:R-:W-:Y:S01]  /*4890*/  FFMA R8, R17, 1.925963033500011079e-08, R10 ;  /* 0x32a5706011087823 */ /* 0x000fe2000000000a */
        /* <DEDUP_REMOVED lines=15> */
[----:B------:R-:W-:Y:S01]  /*4990*/  FFMA R25, R13, 1.925963033500011079e-08, R26 ;  /* 0x32a570600d197823 */ /* 0x000fe2000000001a */
[-C--:B------:R-:W-:Y:S01]  /*49a0*/  FFMA.SAT R31, R30, R11.reuse, 0.5 ;  /* 0x3f0000001e1f7423 */ /* 0x080fe2000000200b */
        /* <DEDUP_REMOVED lines=8> */
[----:B------:R-:W0:Y:S01]  /*4a30*/  MUFU.EX2 R25, R25 ;  /* 0x0000001900197308 */ /* 0x000e220000000800 */
[----:B------:R-:W-:Y:S01]  /*4a40*/  SHF.L.U32 R4, R4, 0x17, RZ ;  /* 0x0000001704047819 */ /* 0x000fe200000006ff */
[----:B------:R-:W-:Y:S01]  /*4a50*/  FFMA R27, R22, 1.4426950216293334961, -R13 ;  /* 0x3fb8aa3b161b7823 */ /* 0x000fe2000000080d */
[-C--:B------:R-:W-:Y:S01]  /*4a60*/  FFMA.RM R13, R15, R12.reuse, 12582913 ;  /* 0x4b4000010f0d7423 */ /* 0x080fe2000000400c */
[----:B------:R-:W-:Y:S01]  /*4a70*/  FFMA.RM R15, R17, R12, 12582913 ;  /* 0x4b400001110f7423 */ /* 0x000fe2000000400c */
[----:B------:R-:W-:Y:S01]  /*4a80*/  SHF.L.U32 R18, R18, 0x17, RZ ;  /* 0x0000001712127819 */ /* 0x000fe200000006ff */
[----:B------:R-:W-:Y:S01]  /*4a90*/  FFMA R27, R22, 1.925963033500011079e-08, R27 ;  /* 0x32a57060161b7823 */ /* 0x000fe2000000001b */
[----:B------:R-:W-:Y:S01]  /*4aa0*/  FADD R17, R13, -12583039 ;  /* 0xcb40007f0d117421 */ /* 0x000fe20000000000 */
[----:B------:R-:W-:Y:S01]  /*4ab0*/  FADD R19, R15, -12583039 ;  /* 0xcb40007f0f137421 */ /* 0x000fe20000000000 */
[----:B------:R-:W-:Y:S01]  /*4ac0*/  MUFU.EX2 R38, R38 ;  /* 0x0000002600267308 */ /* 0x000fe20000000800 */
[----:B------:R-:W-:Y:S01]  /*4ad0*/  SHF.L.U32 R13, R13, 0x17, RZ ;  /* 0x000000170d0d7819 */ /* 0x000fe200000006ff */
[----:B------:R-:W-:Y:S01]  /*4ae0*/  FFMA R17, R24, 1.4426950216293334961, -R17 ;  /* 0x3fb8aa3b18117823 */ /* 0x000fe20000000811 */
[----:B------:R-:W-:Y:S01]  /*4af0*/  FFMA R19, R20, 1.4426950216293334961, -R19 ;  /* 0x3fb8aa3b14137823 */ /* 0x000fe20000000813 */
[----:B------:R-:W-:-:S02]  /*4b00*/  IMAD.SHL.U32 R36, R15, 0x800000, RZ ;  /* 0x008000000f247824 */ /* 0x000fc400078e00ff */
[----:B------:R-:W-:Y:S01]  /*4b10*/  FFMA R24, R24, 1.925963033500011079e-08, R17 ;  /* 0x32a5706018187823 */ /* 0x000fe20000000011 */
[----:B------:R-:W-:Y:S01]  /*4b20*/  FFMA R17, R20, 1.925963033500011079e-08, R19 ;  /* 0x32a5706014117823 */ /* 0x000fe20000000013 */
[----:B------:R-:W-:Y:S01]  /*4b30*/  FFMA.SAT R19, R28, R11, 0.5 ;  /* 0x3f0000001c137423 */ /* 0x000fe2000000200b */
[----:B------:R-:W-:Y:S03]  /*4b40*/  MUFU.EX2 R26, R26 ;  /* 0x0000001a001a7308 */ /* 0x000fe60000000800 */
[----:B------:R-:W-:-:S04]  /*4b50*/  FFMA.RM R20, R19, R12, 12582913 ;  /* 0x4b40000113147423 */ /* 0x000fc8000000400c */
[C---:B------:R-:W-:Y:S01]  /*4b60*/  FADD R21, R20.reuse, -12583039 ;  /* 0xcb40007f14157421 */ /* 0x040fe20000000000 */
[----:B------:R1:W2:Y:S01]  /*4b70*/  MUFU.EX2 R19, R8 ;  /* 0x0000000800137308 */ /* 0x0002a20000000800 */
[----:B------:R-:W-:Y:S02]  /*4b80*/  SHF.L.U32 R15, R20, 0x17, RZ ;  /* 0x00000017140f7819 */ /* 0x000fe400000006ff */
[----:B------:R-:W-:Y:S01]  /*4b90*/  FFMA R29, R28, 1.4426950216293334961, -R21 ;  /* 0x3fb8aa3b1c1d7823 */ /* 0x000fe20000000815 */
[----:B------:R-:W-:Y:S01]  /*4ba0*/  FFMA.RM R21, R31, R12, 12582913 ;  /* 0x4b4000011f157423 */ /* 0x000fe2000000400c */
[----:B------:R-:W-:Y:S02]  /*4bb0*/  FFMA.SAT R31, R40, R11, 0.5 ;  /* 0x3f000000281f7423 */ /* 0x000fe4000000200b */
[----:B------:R-:W-:Y:S01]  /*4bc0*/  FFMA R28, R28, 1.925963033500011079e-08, R29 ;  /* 0x32a570601c1c7823 */ /* 0x000fe2000000001d */
[----:B------:R-:W-:Y:S01]  /*4bd0*/  FADD R29, R21, -12583039 ;  /* 0xcb40007f151d7421 */ /* 0x000fe20000000000 */
[----:B-1----:R-:W-:-:S02]  /*4be0*/  IMAD.SHL.U32 R8, R23, 0x800000, RZ ;  /* 0x0080000017087824 */ /* 0x002fc400078e00ff */
[-C--:B------:R-:W-:Y:S01]  /*4bf0*/  FFMA.RM R23, R31, R12.reuse, 12582913 ;  /* 0x4b4000011f177423 */ /* 0x080fe2000000400c */
[----:B------:R-:W1:Y:S01]  /*4c00*/  MUFU.EX2 R27, R27 ;  /* 0x0000001b001b7308 */ /* 0x000e620000000800 */
[----:B------:R-:W-:Y:S01]  /*4c10*/  FFMA R29, R30, 1.4426950216293334961, -R29 ;  /* 0x3fb8aa3b1e1d7823 */ /* 0x000fe2000000081d */
[----:B0-----:R-:W-:Y:S01]  /*4c20*/  FMUL R8, R8, R25 ;  /* 0x0000001908087220 */ /* 0x001fe20000400000 */
[-C--:B------:R-:W-:Y:S01]  /*4c30*/  FFMA.SAT R25, R32, R11.reuse, 0.5 ;  /* 0x3f00000020197423 */ /* 0x080fe2000000200b */
[----:B------:R-:W-:Y:S01]  /*4c40*/  FADD R31, R23, -12583039 ;  /* 0xcb40007f171f7421 */ /* 0x000fe20000000000 */
[----:B------:R-:W-:Y:S01]  /*4c50*/  FFMA R30, R30, 1.925963033500011079e-08, R29 ;  /* 0x32a570601e1e7823 */ /* 0x000fe2000000001d */
[----:B------:R-:W-:Y:S01]  /*4c60*/  FFMA.SAT R29, R42, R11, 0.5 ;  /* 0x3f0000002a1d7423 */ /* 0x000fe2000000200b */
[-C--:B------:R-:W-:Y:S01]  /*4c70*/  FFMA.RM R25, R25, R12.reuse, 12582913 ;  /* 0x4b40000119197423 */ /* 0x080fe2000000400c */
[----:B------:R-:W-:Y:S01]  /*4c80*/  FFMA R31, R40, 1.4426950216293334961, -R31 ;  /* 0x3fb8aa3b281f7823 */ /* 0x000fe2000000081f */
[----:B--2---:R-:W-:Y:S01]  /*4c90*/  FMUL R19, R18, R19 ;  /* 0x0000001312137220 */ /* 0x004fe20000400000 */
[----:B------:R-:W-:Y:S01]  /*4ca0*/  FFMA.RM R22, R29, R12, 12582913 ;  /* 0x4b4000011d167423 */ /* 0x000fe2000000400c */
[----:B------:R-:W0:Y:S01]  /*4cb0*/  MUFU.EX2 R24, R24 ;  /* 0x0000001800187308 */ /* 0x000e220000000800 */
[----:B------:R-:W-:Y:S01]  /*4cc0*/  FFMA R40, R40, 1.925963033500011079e-08, R31 ;  /* 0x32a5706028287823 */ /* 0x000fe2000000001f */
[----:B------:R-:W-:Y:S01]  /*4cd0*/  FFMA.SAT R31, R14, R11, 0.5 ;  /* 0x3f0000000e1f7423 */ /* 0x000fe2000000200b */
[----:B------:R-:W-:Y:S01]  /*4ce0*/  FADD R29, R22, -12583039 ;  /* 0xcb40007f161d7421 */ /* 0x000fe20000000000 */
[----:B------:R-:W-:-:S02]  /*4cf0*/  IMAD.SHL.U32 R18, R9, 0x800000, RZ ;  /* 0x0080000009127824 */ /* 0x000fc400078e00ff */
[----:B------:R-:W-:Y:S02]  /*4d00*/  IMAD.SHL.U32 R21, R21, 0x800000, RZ ;  /* 0x0080000015157824 */ /* 0x000fe400078e00ff */
[----:B------:R-:W-:Y:S01]  /*4d10*/  FFMA R29, R42, 1.4426950216293334961, -R29 ;  /* 0x3fb8aa3b2a1d7823 */ /* 0x000fe2000000081d */
[----:B------:R-:W2:Y:S01]  /*4d20*/  MUFU.EX2 R17, R17 ;  /* 0x0000001100117308 */ /* 0x000ea20000000800 */
[----:B-1----:R-:W-:Y:S01]  /*4d30*/  FMUL R9, R18, R27 ;  /* 0x0000001b12097220 */ /* 0x002fe20000400000 */
[----:B------:R-:W-:Y:S02]  /*4d40*/  IMAD.SHL.U32 R23, R23, 0x800000, RZ ;  /* 0x0080000017177824 */ /* 0x000fe400078e00ff */
[----:B------:R-:W-:-:S04]  /*4d50*/  FFMA R42, R42, 1.925963033500011079e-08, R29 ;  /* 0x32a570602a2a7823 */ /* 0x000fc8000000001d */
[----:B------:R-:W1:Y:S01]  /*4d60*/  MUFU.EX2 R29, R44 ;  /* 0x0000002c001d7308 */ /* 0x000e620000000800 */
[----:B0-----:R-:W-:-:S07]  /*4d70*/  FMUL R18, R13, R24 ;  /* 0x000000180d127220 */ /* 0x001fce0000400000 */
[----:B------:R-:W0:Y:S01]  /*4d80*/  MUFU.EX2 R28, R28 ;  /* 0x0000001c001c7308 */ /* 0x000e220000000800 */
[----:B--2---:R-:W-:-:S07]  /*4d90*/  FMUL R17, R36, R17 ;  /* 0x0000001124117220 */ /* 0x004fce0000400000 */
[----:B------:R-:W2:Y:S01]  /*4da0*/  MUFU.EX2 R30, R30 ;  /* 0x0000001e001e7308 */ /* 0x000ea20000000800 */
[----:B-1----:R-:W-:Y:S01]  /*4db0*/  FMUL R4, R4, R29 ;  /* 0x0000001d04047220 */ /* 0x002fe20000400000 */
[C---:B------:R-:W-:Y:S01]  /*4dc0*/  FADD R29, R25.reuse, -12583039 ;  /* 0xcb40007f191d7421 */ /* 0x040fe20000000000 */
[----:B------:R-:W-:-:S03]  /*4dd0*/  SHF.L.U32 R25, R25, 0x17, RZ ;  /* 0x0000001719197819 */ /* 0x000fc600000006ff */
[C---:B------:R-:W-:Y:S02]  /*4de0*/  FFMA R29, R32.reuse, 1.4426950216293334961, -R29 ;  /* 0x3fb8aa3b201d7823 */ /* 0x040fe4000000081d */
[----:B------:R-:W1:Y:S01]  /*4df0*/  MUFU.EX2 R42, R42 ;  /* 0x0000002a002a7308 */ /* 0x000e620000000800 */
[----:B0-----:R-:W-:Y:S01]  /*4e00*/  FMUL R20, R15, R28 ;  /* 0x0000001c0f147220 */ /* 0x001fe20000400000 */
[----:B------:R-:W-:Y:S01]  /*4e10*/  FFMA R32, R32, 1.925963033500011079e-08, R29 ;  /* 0x32a5706020207823 */ /* 0x000fe2000000001d */
[----:B------:R-:W-:Y:S01]  /*4e20*/  FFMA.SAT R29, R34, R11, 0.5 ;  /* 0x3f000000221d7423 */ /* 0x000fe2000000200b */
[----:B------:R-:W-:-:S03]  /*4e30*/  SHF.L.U32 R15, R22, 0x17, RZ ;  /* 0x00000017160f7819 */ /* 0x000fc600000006ff */
[-C--:B------:R-:W-:Y:S01]  /*4e40*/  FFMA.RM R11, R29, R12.reuse, 12582913 ;  /* 0x4b4000011d0b7423 */ /* 0x080fe2000000400c */
[----:B------:R-:W-:Y:S01]  /*4e50*/  FFMA.RM R12, R31, R12, 12582913 ;  /* 0x4b4000011f0c7423 */ /* 0x000fe2000000400c */
[----:B------:R-:W-:Y:S01]  /*4e60*/  SHF.L.U32 R31, R16, 0x17, RZ ;  /* 0x00000017101f7819 */ /* 0x000fe200000006ff */
[----:B------:R-:W0:Y:S01]  /*4e70*/  MUFU.EX2 R40, R40 ;  /* 0x0000002800287308 */ /* 0x000e220000000800 */
[----:B------:R-:W-:Y:S01]  /*4e80*/  FADD R29, R11, -12583039 ;  /* 0xcb40007f0b1d7421 */ /* 0x000fe20000000000 */
[C---:B------:R-:W-:Y:S01]  /*4e90*/  FADD R27, R12.reuse, -12583039 ;  /* 0xcb40007f0c1b7421 */ /* 0x040fe20000000000 */
[----:B--2---:R-:W-:Y:S01]  /*4ea0*/  FMUL R22, R21, R30 ;  /* 0x0000001e15167220 */ /* 0x004fe20000400000 */
[----:B------:R-:W-:Y:S01]  /*4eb0*/  SHF.L.U32 R12, R12, 0x17, RZ ;  /* 0x000000170c0c7819 */ /* 0x000fe200000006ff */
[----:B------:R-:W-:Y:S01]  /*4ec0*/  FFMA R29, R34, 1.4426950216293334961, -R29 ;  /* 0x3fb8aa3b221d7823 */ /* 0x000fe2000000081d */
[----:B------:R-:W-:Y:S01]  /*4ed0*/  FFMA R27, R14, 1.4426950216293334961, -R27 ;  /* 0x3fb8aa3b0e1b7823 */ /* 0x000fe2000000081b */
[----:B-1----:R-:W-:Y:S01]  /*4ee0*/  FMUL R21, R15, R42 ;  /* 0x0000002a0f157220 */ /* 0x002fe20000400000 */
[----:B------:R-:W1:Y:S01]  /*4ef0*/  MUFU.EX2 R32, R32 ;  /* 0x0000002000207308 */ /* 0x000e620000000800 */
[----:B------:R-:W-:Y:S01]  /*4f00*/  FFMA R34, R34, 1.925963033500011079e-08, R29 ;  /* 0x32a5706022227823 */ /* 0x000fe2000000001d */
[----:B------:R-:W-:-:S02]  /*4f10*/  IMAD.SHL.U32 R29, R10, 0x800000, RZ ;  /* 0x008000000a1d7824 */ /* 0x000fc400078e00ff */
[----:B------:R-:W-:Y:S01]  /*4f20*/  FMUL R10, R31, R26 ;  /* 0x0000001a1f0a7220 */ /* 0x000fe20000400000 */
[----:B------:R-:W-:Y:S01]  /*4f30*/  FFMA R27, R14, 1.925963033500011079e-08, R27 ;  /* 0x32a570600e1b7823 */ /* 0x000fe2000000001b */
[----:B------:R-:W-:Y:S01]  /*4f40*/  FMUL R16, R29, R38 ;  /* 0x000000261d107220 */ /* 0x000fe20000400000 */
[----:B------:R-:W-:Y:S01]  /*4f50*/  FADD R29, RZ, R19 ;  /* 0x00000013ff1d7221 */ /* 0x000fe20000000000 */
[----:B------:R-:W-:Y:S01]  /*4f60*/  MUFU.EX2 R34, R34 ;  /* 0x0000002200227308 */ /* 0x000fe20000000800 */
[----:B0-----:R-:W-:Y:S02]  /*4f70*/  FMUL R23, R23, R40 ;  /* 0x0000002817177220 */ /* 0x001fe40000400000 */
[----:B------:R-:W-:-:S04]  /*4f80*/  FADD R29, R29, R8 ;  /* 0x000000081d1d7221 */ /* 0x000fc80000000000 */
[----:B------:R-:W-:Y:S01]  /*4f90*/  FADD R29, R29, R4 ;  /* 0x000000041d1d7221 */ /* 0x000fe20000000000 */
[----:B------:R-:W0:Y:S03]  /*4fa0*/  MUFU.EX2 R27, R27 ;  /* 0x0000001b001b7308 */ /* 0x000e260000000800 */
[----:B------:R-:W-:-:S04]  /*4fb0*/  FADD R29, R29, R16 ;  /* 0x000000101d1d7221 */ /* 0x000fc80000000000 */
[----:B------:R-:W-:-:S04]  /*4fc0*/  FADD R26, R29, R10 ;  /* 0x0000000a1d1a7221 */ /* 0x000fc80000000000 */
[----:B------:R-:W-:-:S04]  /*4fd0*/  FADD R13, R26, R9 ;  /* 0x000000091a0d7221 */ /* 0x000fc80000000000 */
[----:B------:R-:W-:-:S04]  /*4fe0*/  FADD R24, R13, R18 ;  /* 0x000000120d187221 */ /* 0x000fc80000000000 */
[----:B------:R-:W-:Y:S01]  /*4ff0*/  FADD R13, R24, R17 ;  /* 0x00000011180d7221 */ /* 0x000fe20000000000 */
[----:B-1----:R-:W-:Y:S01]  /*5000*/  FMUL R24, R25, R32 ;  /* 0x0000002019187220 */ /* 0x002fe20000400000 */
[----:B0-----:R-:W-:Y:S02]  /*5010*/  FMUL R25, R12, R27 ;  /* 0x0000001b0c197220 */ /* 0x001fe40000400000 */
        /* <DEDUP_REMOVED lines=18> */
.L_x_4075:
        /* <DEDUP_REMOVED lines=12> */
[----:B0-----:R-:W-:Y:S05]  /*5200*/  CALL.REL.NOINC `($__internal_45_$__cuda_sm3x_div_rn_noftz_f32_slowpath) ;  /* 0x0000001c00907944 */ /* 0x001fea0003c00000 */
[----:B------:R-:W-:-:S07]  /*5210*/  MOV R14, R11 ;  /* 0x0000000b000e7202 */ /* 0x000fce0000000f00 */
.L_x_4034:
[----:B------:R-:W-:Y:S05]  /*5220*/  BSYNC.RECONVERGENT B3 ;  /* 0x0000000000037941 */ /* 0x000fea0003800200 */
.L_x_4033:
        /* <DEDUP_REMOVED lines=12> */
[----:B0-----:R-:W-:Y:S05]  /*52f0*/  CALL.REL.NOINC `($__internal_45_$__cuda_sm3x_div_rn_noftz_f32_slowpath) ;  /* 0x0000001c00547944 */ /* 0x001fea0003c00000 */
[----:B------:R-:W-:-:S07]  /*5300*/  IMAD.MOV.U32 R15, RZ, RZ, R11 ;  /* 0x000000ffff0f7224 */ /* 0x000fce00078e000b */
.L_x_4036:
[----:B------:R-:W-:Y:S05]  /*5310*/  BSYNC.RECONVERGENT B3 ;  /* 0x0000000000037941 */ /* 0x000fea0003800200 */
.L_x_4035:
        /* <DEDUP_REMOVED lines=12> */
[----:B0-----:R-:W-:Y:S05]  /*53e0*/  CALL.REL.NOINC `($__internal_45_$__cuda_sm3x_div_rn_noftz_f32_slowpath) ;  /* 0x0000001c00187944 */ /* 0x001fea0003c00000 */
[----:B------:R-:W-:-:S07]  /*53f0*/  MOV R8, R11 ;  /* 0x0000000b00087202 */ /* 0x000fce0000000f00 */
.L_x_4038:
[----:B------:R-:W-:Y:S05]  /*5400*/  BSYNC.RECONVERGENT B3 ;  /* 0x0000000000037941 */ /* 0x000fea0003800200 */
.L_x_4037:
        /* <DEDUP_REMOVED lines=14> */
.L_x_4040:
[----:B------:R-:W-:Y:S05]  /*54f0*/  BSYNC.RECONVERGENT B3 ;  /* 0x0000000000037941 */ /* 0x000fea0003800200 */
.L_x_4039:
        /* <DEDUP_REMOVED lines=14> */
.L_x_4042:
[----:B------:R-:W-:Y:S05]  /*55e0*/  BSYNC.RECONVERGENT B3 ;  /* 0x0000000000037941 */ /* 0x000fea0003800200 */
.L_x_4041:
        /* <DEDUP_REMOVED lines=14> */
.L_x_4044:
[----:B------:R-:W-:Y:S05]  /*56d0*/  BSYNC.RECONVERGENT B3 ;  /* 0x0000000000037941 */ /* 0x000fea0003800200 */
.L_x_4043:
        /* <DEDUP_REMOVED lines=14> */
.L_x_4046:
[----:B------:R-:W-:Y:S05]  /*57c0*/  BSYNC.RECONVERGENT B3 ;  /* 0x0000000000037941 */ /* 0x000fea0003800200 */
.L_x_4045:
        /* <DEDUP_REMOVED lines=14> */
.L_x_4048:
[----:B------:R-:W-:Y:S05]  /*58b0*/  BSYNC.RECONVERGENT B3 ;  /* 0x0000000000037941 */ /* 0x000fea0003800200 */
.L_x_4047:
        /* <DEDUP_REMOVED lines=14> */
.L_x_4050:
[----:B------:R-:W-:Y:S05]  /*59a0*/  BSYNC.RECONVERGENT B3 ;  /* 0x0000000000037941 */ /* 0x000fea0003800200 */
.L_x_4049:
        /* <DEDUP_REMOVED lines=14> */
.L_x_4052:
[----:B------:R-:W-:Y:S05]  /*5a90*/  BSYNC.RECONVERGENT B3 ;  /* 0x0000000000037941 */ /* 0x000fea0003800200 */
.L_x_4051:
        /* <DEDUP_REMOVED lines=14> */
.L_x_4054:
[----:B------:R-:W-:Y:S05]  /*5b80*/  BSYNC.RECONVERGENT B3 ;  /* 0x0000000000037941 */ /* 0x000fea0003800200 */
.L_x_4053:
        /* <DEDUP_REMOVED lines=14> */
.L_x_4056:
[----:B------:R-:W-:Y:S05]  /*5c70*/  BSYNC.RECONVERGENT B3 ;  /* 0x0000000000037941 */ /* 0x000fea0003800200 */
.L_x_4055:
        /* <DEDUP_REMOVED lines=14> */
.L_x_4058:
[----:B------:R-:W-:Y:S05]  /*5d60*/  BSYNC.RECONVERGENT B3 ;  /* 0x0000000000037941 */ /* 0x000fea0003800200 */
.L_x_4057:
        /* <DEDUP_REMOVED lines=14> */
.L_x_4060:
[----:B------:R-:W-:Y:S05]  /*5e50*/  BSYNC.RECONVERGENT B3 ;  /* 0x0000000000037941 */ /* 0x000fea0003800200 */
.L_x_4059:
        /* <DEDUP_REMOVED lines=13> */
.L_x_4062:
[----:B------:R-:W-:Y:S05]  /*5f30*/  BSYNC.RECONVERGENT B3 ;  /* 0x0000000000037941 */ /* 0x000fea0003800200 */
.L_x_4061:
        /* <DEDUP_REMOVED lines=52> */
[----:B------:R2:W-:Y:S01]  /*6280*/  STG.E desc[UR28][R24.64+0x700], R11 ;  /* 0x0007000b18007986 */ /* 0x0005e2000c10191c */
[----:B------:R-:W-:Y:S05]  /*6290*/  @!P0 BRA `(.L_x_4063) ;  /* 0xffffffa000088947 */ /* 0x000fea000383ffff */
[----:B------:R-:W-:Y:S05]  /*62a0*/  BSYNC B0 ;  /* 0x0000000000007941 */ /* 0x000fea0003800000 */
.L_x_4031:
[----:B------:R-:W-:Y:S05]  /*62b0*/  EXIT ;  /* 0x000000000000794d */ /* 0x000fea0003800000 */
.L_x_4032:
[----:B------:R-:W-:Y:S01]  /*62c0*/  HFMA2 R11, -RZ, RZ, 0, 1.847743988037109375e-06 ;  /* 0x0000001fff0b7431 */ /* 0x000fe200000001ff */
[----:B------:R-:W-:Y:S01]  /*62d0*/  BSSY B1, `(.L_x_4064) ;  /* 0x0000006000017945 */ /* 0x000fe20003800000 */
[----:B------:R-:W-:Y:S02]  /*62e0*/  IMAD.MOV.U32 R12, RZ, RZ, 0x10 ;  /* 0x00000010ff0c7424 */ /* 0x000fe400078e00ff */
[----:B------:R-:W-:-:S07]  /*62f0*/  IMAD.MOV.U32 R15, RZ, RZ, -0x1 ;  /* 0xffffffffff0f7424 */ /* 0x000fce00078e00ff */
[----:B------:R-:W-:Y:S05]  /*6300*/  WARPSYNC.COLLECTIVE R15, `(.L_x_4065) ;  /* 0x000000000f087348 */ /* 0x000fea0003c00000 */
[----:B------:R0:W1:Y:S02]  /*6310*/  SHFL.BFLY P6, R14, R13, R12, R11 ;  /* 0x0c00000c0d0e7389 */ /* 0x00006400000c000b */
[----:B01----:R-:W-:Y:S05]  /*6320*/  ENDCOLLECTIVE ;  /* 0x000000000000791b */ /* 0x003fea0003800000 */
.L_x_4065:
[----:B------:R-:W-:Y:S05]  /*6330*/  BSYNC B1 ;  /* 0x0000000000017941 */ /* 0x000fea0003800000 */
.L_x_4064:
        /* <DEDUP_REMOVED lines=8> */
.L_x_4066:
[----:B------:R-:W-:Y:S01]  /*63c0*/  HFMA2 R12, -RZ, RZ, 0, 2.384185791015625e-07 ;  /* 0x00000004ff0c7431 */ /* 0x000fe200000001ff */
[----:B------:R-:W-:-:S05]  /*63d0*/  FMNMX R4, R13, R14, !PT ;  /* 0x0000000e0d047209 */ /* 0x000fca0007800000 */
[----:B------:R-:W-:-:S07]  /*63e0*/  IMAD.MOV.U32 R13, RZ, RZ, R4 ;  /* 0x000000ffff0d7224 */ /* 0x000fce00078e0004 */
[----:B------:R-:W-:Y:S05]  /*63f0*/  WARPSYNC.COLLECTIVE R15, `(.L_x_4067) ;  /* 0x000000000f087348 */ /* 0x000fea0003c00000 */
[----:B------:R0:W1:Y:S02]  /*6400*/  SHFL.BFLY P6, R14, R13, R12, R11 ;  /* 0x0c00000c0d0e7389 */ /* 0x00006400000c000b */
[----:B01----:R-:W-:Y:S05]  /*6410*/  ENDCOLLECTIVE ;  /* 0x000000000000791b */ /* 0x003fea0003800000 */
.L_x_4067:
[----:B------:R-:W-:Y:S02]  /*6420*/  MOV R12, 0x2 ;  /* 0x00000002000c7802 */ /* 0x000fe40000000f00 */
[----:B------:R-:W-:-:S05]  /*6430*/  FMNMX R9, R4, R14, !PT ;  /* 0x0000000e04097209 */ /* 0x000fca0007800000 */
[----:B------:R-:W-:-:S07]  /*6440*/  IMAD.MOV.U32 R13, RZ, RZ, R9 ;  /* 0x000000ffff0d7224 */ /* 0x000fce00078e0009 */
[----:B------:R-:W-:Y:S05]  /*6450*/  WARPSYNC.COLLECTIVE R15, `(.L_x_4068) ;  /* 0x000000000f087348 */ /* 0x000fea0003c00000 */
[----:B------:R0:W1:Y:S02]  /*6460*/  SHFL.BFLY P6, R14, R13, R12, R11 ;  /* 0x0c00000c0d0e7389 */ /* 0x00006400000c000b */
[----:B01----:R-:W-:Y:S05]  /*6470*/  ENDCOLLECTIVE ;  /* 0x000000000000791b */ /* 0x003fea0003800000 */
.L_x_4068:
[----:B------:R-:W-:Y:S01]  /*6480*/  HFMA2 R12, -RZ, RZ, 0, 5.9604644775390625e-08 ;  /* 0x00000001ff0c7431 */ /* 0x000fe200000001ff */
[----:B------:R-:W-:-:S05]  /*6490*/  FMNMX R10, R9, R14, !PT ;  /* 0x0000000e090a7209 */ /* 0x000fca0007800000 */
[----:B------:R-:W-:-:S07]  /*64a0*/  IMAD.MOV.U32 R13, RZ, RZ, R10 ;  /* 0x000000ffff0d7224 */ /* 0x000fce00078e000a */
[----:B------:R-:W-:Y:S05]  /*64b0*/  WARPSYNC.COLLECTIVE R15, `(.L_x_4069) ;  /* 0x000000000f087348 */ /* 0x000fea0003c00000 */
[----:B------:R0:W1:Y:S02]  /*64c0*/  SHFL.BFLY P6, R14, R13, R12, R11 ;  /* 0x0c00000c0d0e7389 */ /* 0x00006400000c000b */
[----:B01----:R-:W-:Y:S05]  /*64d0*/  ENDCOLLECTIVE ;  /* 0x000000000000791b */ /* 0x003fea0003800000 */
.L_x_4069:
[----:B------:R-:W-:Y:S01]  /*64e0*/  FMNMX R9, R10, R14, !PT ;  /* 0x0000000e0a097209 */ /* 0x000fe20007800000 */
[----:B------:R-:W-:-:S04]  /*64f0*/  IMAD.MOV.U32 R14, RZ, RZ, 0x3bbb989d ;  /* 0x3bbb989dff0e7424 */ /* 0x000fc800078e00ff */
        /* <DEDUP_REMOVED lines=11> */
[----:B------:R-:W-:Y:S01]  /*65b0*/  FADD R25, R16, -R9 ;  /* 0x8000000910197221 */ /* 0x000fe20000000000 */
[C---:B------:R-:W-:Y:S01]  /*65c0*/  FADD R10, R4.reuse, -12583039 ;  /* 0xcb40007f040a7421 */ /* 0x040fe20000000000 */
[----:B------:R-:W-:-:S02]  /*65d0*/  IMAD.SHL.U32 R4, R4, 0x800000, RZ ;  /* 0x0080000004047824 */ /* 0x000fc400078e00ff */
[----:B------:R-:W-:Y:S01]  /*65e0*/  FADD R8, R12, -12583039 ;  /* 0xcb40007f0c087421 */ /* 0x000fe20000000000 */
[--C-:B------:R-:W-:Y:S01]  /*65f0*/  FADD R27, R28, -R9.reuse ;  /* 0x800000091c1b7221 */ /* 0x100fe20000000000 */
[----:B------:R-:W-:Y:S01]  /*6600*/  FFMA R10, R17, 1.4426950216293334961, -R10 ;  /* 0x3fb8aa3b110a7823 */ /* 0x000fe2000000080a */
[--C-:B------:R-:W-:Y:S01]  /*6610*/  FADD R29, R30, -R9.reuse ;  /* 0x800000091e1d7221 */ /* 0x100fe20000000000 */
[----:B------:R-:W-:Y:S01]  /*6620*/  FFMA R8, R41, 1.4426950216293334961, -R8 ;  /* 0x3fb8aa3b29087823 */ /* 0x000fe20000000808 */
[--C-:B------:R-:W-:Y:S01]  /*6630*/  FADD R35, R42, -R9.reuse ;  /* 0x800000092a237221 */ /* 0x100fe20000000000 */
[----:B------:R-:W-:Y:S01]  /*6640*/  FFMA R10, R17, 1.925963033500011079e-08, R10 ;  /* 0x32a57060110a7823 */ /* 0x000fe2000000000a */
[--C-:B------:R-:W-:Y:S01]  /*6650*/  FADD R17, R22, -R9.reuse ;  /* 0x8000000916117221 */ /* 0x100fe20000000000 */
[----:B------:R-:W-:Y:S01]  /*6660*/  FFMA R41, R41, 1.925963033500011079e-08, R8 ;  /* 0x32a5706029297823 */ /* 0x000fe20000000008 */
[--C-:B------:R-:W-:Y:S01]  /*6670*/  FADD R33, R40, -R9.reuse ;  /* 0x8000000928217221 */ /* 0x100fe20000000000 */
[----:B------:R0:W1:Y:S01]  /*6680*/  MUFU.EX2 R19, R10 ;  /* 0x0000000a00137308 */ /* 0x0000620000000800 */
[--C-:B------:R-:W-:Y:S01]  /*6690*/  FADD R31, R32, -R9.reuse ;  /* 0x80000009201f7221 */ /* 0x100fe20000000000 */
[----:B------:R-:W-:Y:S01]  /*66a0*/  FADD R11, R34, -R9 ;  /* 0x80000009220b7221 */ /* 0x000fe20000000000 */
[-C--:B------:R-:W-:Y:S01]  /*66b0*/  FFMA.SAT R16, R15, R14.reuse, 0.5 ;  /* 0x3f0000000f107423 */ /* 0x080fe2000000200e */
[-C--:B------:R-:W-:Y:S01]  /*66c0*/  FFMA.SAT R20, R25, R14.reuse, 0.5 ;  /* 0x3f00000019147423 */ /* 0x080fe2000000200e */
[-C--:B------:R-:W-:Y:S01]  /*66d0*/  FFMA.SAT R22, R27, R14.reuse, 0.5 ;  /* 0x3f0000001b167423 */ /* 0x080fe2000000200e */
[-C--:B------:R-:W-:Y:S01]  /*66e0*/  FFMA.SAT R26, R29, R14.reuse, 0.5 ;  /* 0x3f0000001d1a7423 */ /* 0x080fe2000000200e */
[-C--:B------:R-:W-:Y:S01]  /*66f0*/  FFMA.SAT R28, R31, R14.reuse, 0.5 ;  /* 0x3f0000001f1c7423 */ /* 0x080fe2000000200e */
[-C--:B------:R-:W-:Y:S01]  /*6700*/  FFMA.RM R20, R20, R23.reuse, 12582913 ;  /* 0x4b40000114147423 */ /* 0x080fe20000004017 */
[-C--:B0-----:R-:W-:Y:S01]  /*6710*/  FFMA.SAT R10, R13, R14.reuse, 0.5 ;  /* 0x3f0000000d0a7423 */ /* 0x081fe2000000200e */
[-C--:B------:R-:W-:Y:S01]  /*6720*/  FFMA.RM R22, R22, R23.reuse, 12582913 ;  /* 0x4b40000116167423 */ /* 0x080fe20000004017 */
[-C--:B------:R-:W-:Y:S01]  /*6730*/  FFMA.RM R26, R26, R23.reuse, 12582913 ;  /* 0x4b4000011a1a7423 */ /* 0x080fe20000004017 */
[----:B------:R-:W0:Y:S01]  /*6740*/  MUFU.EX2 R41, R41 ;  /* 0x0000002900297308 */ /* 0x000e220000000800 */
[----:B------:R-:W-:Y:S01]  /*6750*/  FFMA.RM R10, R10, R23, 12582913 ;  /* 0x4b4000010a0a7423 */ /* 0x000fe20000004017 */
[----:B------:R-:W-:Y:S01]  /*6760*/  FADD R24, R22, -12583039 ;  /* 0xcb40007f16187421 */ /* 0x000fe20000000000 */
[----:B-1----:R-:W-:Y:S01]  /*6770*/  FMUL R19, R4, R19 ;  /* 0x0000001304137220 */ /* 0x002fe20000400000 */
[----:B------:R-:W-:-:S02]  /*6780*/  FFMA.SAT R4, R39, R14, 0.5 ;  /* 0x3f00000027047423 */ /* 0x000fc4000000200e */
[C---:B------:R-:W-:Y:S02]  /*6790*/  FFMA R24, R27.reuse, 1.4426950216293334961, -R24 ;  /* 0x3fb8aa3b1b187823 */ /* 0x040fe40000000818 */
[----:B------:R-:W-:Y:S02]  /*67a0*/  FFMA.RM R4, R4, R23, 12582913 ;  /* 0x4b40000104047423 */ /* 0x000fe40000004017 */
[----:B------:R-:W-:Y:S02]  /*67b0*/  FFMA R24, R27, 1.925963033500011079e-08, R24 ;  /* 0x32a570601b187823 */ /* 0x000fe40000000018 */
[C---:B------:R-:W-:Y:S01]  /*67c0*/  FADD R8, R4.reuse, -12583039 ;  /* 0xcb40007f04087421 */ /* 0x040fe20000000000 */
[----:B------:R-:W-:-:S03]  /*67d0*/  IMAD.SHL.U32 R4, R4, 0x800000, RZ ;  /* 0x0080000004047824 */ /* 0x000fc600078e00ff */
[----:B------:R-:W-:-:S04]  /*67e0*/  FFMA R8, R39, 1.4426950216293334961, -R8 ;  /* 0x3fb8aa3b27087823 */ /* 0x000fc80000000808 */
[----:B------:R-:W-:Y:S01]  /*67f0*/  FFMA R39, R39, 1.925963033500011079e-08, R8 ;  /* 0x32a5706027277823 */ /* 0x000fe20000000008 */
[----:B------:R-:W-:Y:S01]  /*6800*/  SHF.L.U32 R8, R12, 0x17, RZ ;  /* 0x000000170c087819 */ /* 0x000fe200000006ff */
[C---:B------:R-:W-:Y:S01]  /*6810*/  FADD R12, R10.reuse, -12583039 ;  /* 0xcb40007f0a0c7421 */ /* 0x040fe20000000000 */
[----:B------:R-:W-:-:S03]  /*6820*/  SHF.L.U32 R10, R10, 0x17, RZ ;  /* 0x000000170a0a7819 */ /* 0x000fc600000006ff */
[C---:B------:R-:W-:Y:S01]  /*6830*/  FFMA R12, R13.reuse, 1.4426950216293334961, -R12 ;  /* 0x3fb8aa3b0d0c7823 */ /* 0x040fe2000000080c */
[----:B------:R-:W1:Y:S01]  /*6840*/  MUFU.EX2 R39, R39 ;  /* 0x0000002700277308 */ /* 0x000e620000000800 */
[----:B0-----:R-:W-:Y:S02]  /*6850*/  FMUL R8, R8, R41 ;  /* 0x0000002908087220 */ /* 0x001fe40000400000 */
[----:B------:R-:W-:Y:S01]  /*6860*/  FFMA R12, R13, 1.925963033500011079e-08, R12 ;  /* 0x32a570600d0c7823 */ /* 0x000fe2000000000c */
[----:B------:R-:W-:-:S04]  /*6870*/  FFMA.RM R13, R16, R23, 12582913 ;  /* 0x4b400001100d7423 */ /* 0x000fc80000004017 */
[----:B------:R0:W2:Y:S01]  /*6880*/  MUFU.EX2 R9, R12 ;  /* 0x0000000c00097308 */ /* 0x0000a20000000800 */
[----:B------:R-:W-:-:S04]  /*6890*/  FADD R16, R13, -12583039 ;  /* 0xcb40007f0d107421 */ /* 0x000fc80000000000 */
[----:B------:R-:W-:-:S04]  /*68a0*/  FFMA R16, R15, 1.4426950216293334961, -R16 ;  /* 0x3fb8aa3b0f107823 */ /* 0x000fc80000000810 */
[----:B------:R-:W-:Y:S01]  /*68b0*/  FFMA R15, R15, 1.925963033500011079e-08, R16 ;  /* 0x32a570600f0f7823 */ /* 0x000fe20000000010 */
[----:B0-----:R-:W-:Y:S01]  /*68c0*/  FFMA.SAT R12, R21, R14, 0.5 ;  /* 0x3f000000150c7423 */ /* 0x001fe2000000200e */
[----:B-1----:R-:W-:-:S04]  /*68d0*/  FMUL R4, R4, R39 ;  /* 0x0000002704047220 */ /* 0x002fc80000400000 */
[----:B------:R-:W0:Y:S01]  /*68e0*/  MUFU.EX2 R15, R15 ;  /* 0x0000000f000f7308 */ /* 0x000e220000000800 */
[----:B--2---:R-:W-:Y:S01]  /*68f0*/  FMUL R16, R10, R9 ;  /* 0x000000090a107220 */ /* 0x004fe20000400000 */
[----:B------:R-:W-:-:S04]  /*6900*/  FFMA.SAT R10, R17, R14, 0.5 ;  /* 0x3f000000110a7423 */ /* 0x000fc8000000200e */
[----:B------:R-:W-:-:S04]  /*6910*/  FFMA.RM R9, R10, R23, 12582913 ;  /* 0x4b4000010a097423 */ /* 0x000fc80000004017 */
[C---:B------:R-:W-:Y:S01]  /*6920*/  FADD R10, R9.reuse, -12583039 ;  /* 0xcb40007f090a7421 */ /* 0x040fe20000000000 */
[----:B------:R-:W-:-:S03]  /*6930*/  SHF.L.U32 R9, R9, 0x17, RZ ;  /* 0x0000001709097819 */ /* 0x000fc600000006ff */
[----:B------:R-:W-:-:S04]  /*6940*/  FFMA R10, R17, 1.4426950216293334961, -R10 ;  /* 0x3fb8aa3b110a7823 */ /* 0x000fc8000000080a */
[----:B------:R-:W-:Y:S01]  /*6950*/  FFMA R17, R17, 1.925963033500011079e-08, R10 ;  /* 0x32a5706011117823 */ /* 0x000fe2000000000a */
[----:B------:R-:W-:Y:S02]  /*6960*/  IMAD.SHL.U32 R10, R13, 0x800000, RZ ;  /* 0x008000000d0a7824 */ /* 0x000fe400078e00ff */
[----:B------:R-:W-:Y:S02]  /*6970*/  FFMA.RM R13, R12, R23, 12582913 ;  /* 0x4b4000010c0d7423 */ /* 0x000fe40000004017 */
[----:B------:R1:W2:Y:S01]  /*6980*/  MUFU.EX2 R12, R17 ;  /* 0x00000011000c7308 */ /* 0x0002a20000000800 */
[----:B0-----:R-:W-:Y:S01]  /*6990*/  FMUL R10, R10, R15 ;  /* 0x0000000f0a0a7220 */ /* 0x001fe20000400000 */
[C---:B------:R-:W-:Y:S01]  /*69a0*/  FADD R18, R13.reuse, -12583039 ;  /* 0xcb40007f0d127421 */ /* 0x040fe20000000000 */
[----:B------:R-:W-:-:S03]  /*69b0*/  IMAD.SHL.U32 R13, R13, 0x800000, RZ ;  /* 0x008000000d0d7824 */ /* 0x000fc600078e00ff */
[----:B------:R-:W-:Y:S01]  /*69c0*/  FFMA R18, R21, 1.4426950216293334961, -R18 ;  /* 0x3fb8aa3b15127823 */ /* 0x000fe20000000812 */
[----:B-1----:R-:W-:-:S03]  /*69d0*/  SHF.L.U32 R17, R20, 0x17, RZ ;  /* 0x0000001714117819 */ /* 0x002fc600000006ff */
[----:B------:R-:W-:-:S04]  /*69e0*/  FFMA R21, R21, 1.925963033500011079e-08, R18 ;  /* 0x32a5706015157823 */ /* 0x000fc80000000012 */
[----:B------:R-:W0:Y:S01]  /*69f0*/  MUFU.EX2 R18, R21 ;  /* 0x0000001500127308 */ /* 0x000e220000000800 */
[----:B--2---:R-:W-:Y:S01]  /*6a00*/  FMUL R9, R9, R12 ;  /* 0x0000000c09097220 */ /* 0x004fe20000400000 */
[----:B------:R-:W-:Y:S01]  /*6a10*/  FADD R12, R20, -12583039 ;  /* 0xcb40007f140c7421 */ /* 0x000fe20000000000 */
[----:B------:R-:W-:-:S03]  /*6a20*/  FADD R20, R26, -12583039 ;  /* 0xcb40007f1a147421 */ /* 0x000fc60000000000 */
[----:B------:R-:W-:Y:S01]  /*6a30*/  FFMA R12, R25, 1.4426950216293334961, -R12 ;  /* 0x3fb8aa3b190c7823 */ /* 0x000fe2000000080c */
[----:B------:R-:W-:-:S03]  /*6a40*/  FFMA R20, R29, 1.4426950216293334961, -R20 ;  /* 0x3fb8aa3b1d147823 */ /* 0x000fc60000000814 */
[----:B------:R-:W-:Y:S01]  /*6a50*/  FFMA R12, R25, 1.925963033500011079e-08, R12 ;  /* 0x32a57060190c7823 */ /* 0x000fe2000000000c */
[----:B------:R-:W-:Y:S01]  /*6a60*/  FFMA R29, R29, 1.925963033500011079e-08, R20 ;  /* 0x32a570601d1d7823 */ /* 0x000fe20000000014 */
[----:B------:R-:W-:Y:S01]  /*6a70*/  IMAD.SHL.U32 R20, R22, 0x800000, RZ ;  /* 0x0080000016147824 */ /* 0x000fe200078e00ff */
[----:B------:R-:W-:Y:S01]  /*6a80*/  SHF.L.U32 R22, R26, 0x17, RZ ;  /* 0x000000171a167819 */ /* 0x000fe200000006ff */
[----:B0-----:R-:W-:Y:S02]  /*6a90*/  FMUL R18, R13, R18 ;  /* 0x000000120d127220 */ /* 0x001fe40000400000 */
[----:B------:R-:W0:Y:S08]  /*6aa0*/  MUFU.EX2 R12, R12 ;  /* 0x0000000c000c7308 */ /* 0x000e300000000800 */
[----:B------:R-:W1:Y:S08]  /*6ab0*/  MUFU.EX2 R13, R24 ;  /* 0x00000018000d7308 */ /* 0x000e700000000800 */
[----:B------:R-:W2:Y:S01]  /*6ac0*/  MUFU.EX2 R29, R29 ;  /* 0x0000001d001d7308 */ /* 0x000ea20000000800 */
[----:B0-----:R-:W-:Y:S01]  /*6ad0*/  FMUL R17, R17, R12 ;  /* 0x0000000c11117220 */ /* 0x001fe20000400000 */
[----:B------:R-:W-:-:S04]  /*6ae0*/  FFMA.SAT R12, R35, R14, 0.5 ;  /* 0x3f000000230c7423 */ /* 0x000fc8000000200e */
[----:B------:R-:W-:Y:S01]  /*6af0*/  FFMA.RM R15, R12, R23, 12582913 ;  /* 0x4b4000010c0f7423 */ /* 0x000fe20000004017 */
[----:B-1----:R-:W-:-:S03]  /*6b00*/  FMUL R20, R20, R13 ;  /* 0x0000000d14147220 */ /* 0x002fc60000400000 */
[C---:B------:R-:W-:Y:S01]  /*6b10*/  FADD R12, R15.reuse, -12583039 ;  /* 0xcb40007f0f0c7421 */ /* 0x040fe20000000000 */
[----:B------:R-:W-:Y:S02]  /*6b20*/  IMAD.SHL.U32 R15, R15, 0x800000, RZ ;  /* 0x008000000f0f7824 */ /* 0x000fe400078e00ff */
[----:B------:R-:W-:Y:S01]  /*6b30*/  FFMA.RM R13, R28, R23, 12582913 ;  /* 0x4b4000011c0d7423 */ /* 0x000fe20000004017 */
[----:B------:R-:W-:Y:S01]  /*6b40*/  FFMA R12, R35, 1.4426950216293334961, -R12 ;  /* 0x3fb8aa3b230c7823 */ /* 0x000fe2000000080c */
[----:B--2---:R-:W-:-:S03]  /*6b50*/  FMUL R22, R22, R29 ;  /* 0x0000001d16167220 */ /* 0x004fc60000400000 */
[----:B------:R-:W-:Y:S01]  /*6b60*/  FFMA R35, R35, 1.925963033500011079e-08, R12 ;  /* 0x32a5706023237823 */ /* 0x000fe2000000000c */
        /* <DEDUP_REMOVED lines=8> */
[C---:B------:R-:W-:Y:S01]  /*6bf0*/  FADD R24, R13.reuse, -12583039 ;  /* 0xcb40007f0d187421 */ /* 0x040fe20000000000 */
[----:B------:R-:W-:-:S03]  /*6c00*/  IMAD.SHL.U32 R13, R13, 0x800000, RZ ;  /* 0x008000000d0d7824 */ /* 0x000fc600078e00ff */
[----:B------:R-:W-:-:S04]  /*6c10*/  FFMA R24, R31, 1.4426950216293334961, -R24 ;  /* 0x3fb8aa3b1f187823 */ /* 0x000fc80000000818 */
[----:B------:R-:W-:Y:S01]  /*6c20*/  FFMA R31, R31, 1.925963033500011079e-08, R24 ;  /* 0x32a570601f1f7823 */ /* 0x000fe20000000018 */
[-C--:B------:R-:W-:Y:S01]  /*6c30*/  FFMA.SAT R24, R11, R14.reuse, 0.5 ;  /* 0x3f0000000b187423 */ /* 0x080fe2000000200e */
[----:B------:R-:W-:Y:S02]  /*6c40*/  FFMA.SAT R14, R37, R14, 0.5 ;  /* 0x3f000000250e7423 */ /* 0x000fe4000000200e */
[----:B------:R-:W-:Y:S01]  /*6c50*/  MUFU.EX2 R28, R31 ;  /* 0x0000001f001c7308 */ /* 0x000fe20000000800 */
[-C--:B------:R-:W-:Y:S01]  /*6c60*/  FFMA.RM R15, R24, R23.reuse, 12582913 ;  /* 0x4b400001180f7423 */ /* 0x080fe20000004017 */
[----:B------:R-:W-:-:S03]  /*6c70*/  FFMA.RM R14, R14, R23, 12582913 ;  /* 0x4b4000010e0e7423 */ /* 0x000fc60000004017 */
[C---:B------:R-:W-:Y:S01]  /*6c80*/  FADD R24, R15.reuse, -12583039 ;  /* 0xcb40007f0f187421 */ /* 0x040fe20000000000 */
[----:B------:R-:W-:Y:S02]  /*6c90*/  SHF.L.U32 R15, R15, 0x17, RZ ;  /* 0x000000170f0f7819 */ /* 0x000fe400000006ff */
[----:B------:R-:W0:Y:S01]  /*6ca0*/  MUFU.EX2 R23, R26 ;  /* 0x0000001a00177308 */ /* 0x000e220000000800 */
[----:B------:R-:W-:-:S04]  /*6cb0*/  FFMA R24, R11, 1.4426950216293334961, -R24 ;  /* 0x3fb8aa3b0b187823 */ /* 0x000fc80000000818 */
[----:B------:R-:W-:Y:S01]  /*6cc0*/  FFMA R25, R11, 1.925963033500011079e-08, R24 ;  /* 0x32a570600b197823 */ /* 0x000fe20000000018 */
[----:B------:R-:W-:Y:S01]  /*6cd0*/  FADD R11, RZ, R19 ;  /* 0x00000013ff0b7221 */ /* 0x000fe20000000000 */
[C---:B------:R-:W-:Y:S01]  /*6ce0*/  FADD R24, R14.reuse, -12583039 ;  /* 0xcb40007f0e187421 */ /* 0x040fe20000000000 */
[----:B------:R-:W-:Y:S01]  /*6cf0*/  IMAD.SHL.U32 R14, R14, 0x800000, RZ ;  /* 0x008000000e0e7824 */ /* 0x000fe200078e00ff */
[----:B------:R-:W1:Y:S01]  /*6d00*/  MUFU.EX2 R30, R25 ;  /* 0x00000019001e7308 */ /* 0x000e620000000800 */
[----:B------:R-:W-:Y:S01]  /*6d10*/  FADD R11, R11, R8 ;  /* 0x000000080b0b7221 */ /* 0x000fe20000000000 */
[----:B------:R-:W-:-:S03]  /*6d20*/  FFMA R24, R37, 1.4426950216293334961, -R24 ;  /* 0x3fb8aa3b25187823 */ /* 0x000fc60000000818 */
[----:B------:R-:W-:Y:S01]  /*6d30*/  FADD R11, R11, R4 ;  /* 0x000000040b0b7221 */ /* 0x000fe20000000000 */
[----:B------:R-:W-:Y:S01]  /*6d40*/  FFMA R37, R37, 1.925963033500011079e-08, R24 ;  /* 0x32a5706025257823 */ /* 0x000fe20000000018 */
[----:B0-----:R-:W-:Y:S02]  /*6d50*/  FMUL R23, R12, R23 ;  /* 0x000000170c177220 */ /* 0x001fe40000400000 */
[----:B------:R-:W-:-:S03]  /*6d60*/  FADD R11, R11, R16 ;  /* 0x000000100b0b7221 */ /* 0x000fc60000000000 */
[----:B------:R-:W0:Y:S01]  /*6d70*/  MUFU.EX2 R37, R37 ;  /* 0x0000002500257308 */ /* 0x000e220000000800 */
[----:B------:R-:W-:-:S04]  /*6d80*/  FADD R24, R11, R10 ;  /* 0x0000000a0b187221 */ /* 0x000fc80000000000 */
[----:B------:R-:W-:Y:S01]  /*6d90*/  FADD R11, R24, R9 ;  /* 0x00000009180b7221 */ /* 0x000fe20000000000 */
[----:B------:R-:W-:Y:S01]  /*6da0*/  FMUL R24, R13, R28 ;  /* 0x0000001c0d187220 */ /* 0x000fe20000400000 */
[----:B-1----:R-:W-:Y:S01]  /*6db0*/  FMUL R26, R15, R30 ;  /* 0x0000001e0f1a7220 */ /* 0x002fe20000400000 */
[----:B------:R-:W-:Y:S01]  /*6dc0*/  MOV R15, 0xffffffff ;  /* 0xffffffff000f7802 */ /* 0x000fe20000000f00 */
        /* <DEDUP_REMOVED lines=15> */
.L_x_4070:
[----:B------:R-:W-:Y:S02]  /*6ec0*/  HFMA2 R12, -RZ, RZ, 0, 4.76837158203125e-07 ;  /* 0x00000008ff0c7431 */ /* 0x000fe400000001ff */
[----:B------:R-:W-:-:S04]  /*6ed0*/  FADD R27, R13, R14 ;  /* 0x0000000e0d1b7221 */ /* 0x000fc80000000000 */
[----:B------:R-:W-:-:S07]  /*6ee0*/  IMAD.MOV.U32 R13, RZ, RZ, R27 ;  /* 0x000000ffff0d7224 */ /* 0x000fce00078e001b */
[----:B------:R-:W-:Y:S05]  /*6ef0*/  WARPSYNC.COLLECTIVE R15, `(.L_x_4071) ;  /* 0x000000000f087348 */ /* 0x000fea0003c00000 */
[----:B------:R0:W1:Y:S02]  /*6f00*/  SHFL.BFLY P6, R14, R13, R12, R11 ;  /* 0x0c00000c0d0e7389 */ /* 0x00006400000c000b */
[----:B01----:R-:W-:Y:S05]  /*6f10*/  ENDCOLLECTIVE ;  /* 0x000000000000791b */ /* 0x003fea0003800000 */
.L_x_4071:
[----:B------:R-:W-:Y:S01]  /*6f20*/  MOV R12, 0x4 ;  /* 0x00000004000c7802 */ /* 0x000fe20000000f00 */
[----:B------:R-:W-:-:S04]  /*6f30*/  FADD R28, R27, R14 ;  /* 0x0000000e1b1c7221 */ /* 0x000fc80000000000 */
[----:B------:R-:W-:-:S07]  /*6f40*/  IMAD.MOV.U32 R13, RZ, RZ, R28 ;  /* 0x000000ffff0d7224 */ /* 0x000fce00078e001c */
[----:B------:R-:W-:Y:S05]  /*6f50*/  WARPSYNC.COLLECTIVE R15, `(.L_x_4072) ;  /* 0x000000000f087348 */ /* 0x000fea0003c00000 */
[----:B------:R0:W1:Y:S02]  /*6f60*/  SHFL.BFLY P6, R14, R13, R12, R11 ;  /* 0x0c00000c0d0e7389 */ /* 0x00006400000c000b */
[----:B01----:R-:W-:Y:S05]  /*6f70*/  ENDCOLLECTIVE ;  /* 0x000000000000791b */ /* 0x003fea0003800000 */
.L_x_4072:
[----:B------:R-:W-:Y:S02]  /*6f80*/  HFMA2 R12, -RZ, RZ, 0, 1.1920928955078125e-07 ;  /* 0x00000002ff0c7431 */ /* 0x000fe400000001ff */
[----:B------:R-:W-:-:S04]  /*6f90*/  FADD R29, R28, R14 ;  /* 0x0000000e1c1d7221 */ /* 0x000fc80000000000 */
[----:B------:R-:W-:-:S07]  /*6fa0*/  IMAD.MOV.U32 R13, RZ, RZ, R29 ;  /* 0x000000ffff0d7224 */ /* 0x000fce00078e001d */
[----:B------:R-:W-:Y:S05]  /*6fb0*/  WARPSYNC.COLLECTIVE R15, `(.L_x_4073) ;  /* 0x000000000f087348 */ /* 0x000fea0003c00000 */
[----:B------:R0:W1:Y:S02]  /*6fc0*/  SHFL.BFLY P6, R14, R13, R12, R11 ;  /* 0x0c00000c0d0e7389 */ /* 0x00006400000c000b */
[----:B01----:R-:W-:Y:S05]  /*6fd0*/  ENDCOLLECTIVE ;  /* 0x000000000000791b */ /* 0x003fea0003800000 */
.L_x_4073:
[----:B------:R-:W-:Y:S01]  /*6fe0*/  MOV R12, 0x1 ;  /* 0x00000001000c7802 */ /* 0x000fe20000000f00 */
[----:B------:R-:W-:-:S04]  /*6ff0*/  FADD R30, R29, R14 ;  /* 0x0000000e1d1e7221 */ /* 0x000fc80000000000 */
[----:B------:R-:W-:-:S07]  /*7000*/  IMAD.MOV.U32 R13, RZ, RZ, R30 ;  /* 0x000000ffff0d7224 */ /* 0x000fce00078e001e */
[----:B------:R-:W-:Y:S05]  /*7010*/  WARPSYNC.COLLECTIVE R15, `(.L_x_4074) ;  /* 0x000000000f087348 */ /* 0x000fea0003c00000 */
[----:B------:R0:W1:Y:S02]  /*7020*/  SHFL.BFLY P6, R14, R13, R12, R11 ;  /* 0x0c00000c0d0e7389 */ /* 0x00006400000c000b */
[----:B01----:R-:W-:Y:S05]  /*7030*/  ENDCOLLECTIVE ;  /* 0x000000000000791b */ /* 0x003fea0003800000 */
.L_x_4074:
[----:B------:R-:W-:Y:S05]  /*7040*/  BRA `(.L_x_4075) ;  /* 0xffffffe0003c7947 */ /* 0x000fea000383ffff */
        .weak           $__internal_45_$__cuda_sm3x_div_rn_noftz_f32_slowpath
        .type           $__internal_45_$__cuda_sm3x_div_rn_noftz_f32_slowpath,@function
        .size           $__internal_45_$__cuda_sm3x_div_rn_noftz_f32_slowpath,(.L_x_37422 - $__internal_45_$__cuda_sm3x_div_rn_noftz_f32_slowpath)
$__internal_45_$__cuda_sm3x_div_rn_noftz_f32_slowpath:
        /* <DEDUP_REMOVED lines=34> */
.L_x_4077:
        /* <DEDUP_REMOVED lines=51> */
.L_x_4084:
[----:B------:R-:W-:-:S04]  /*75a0*/  LOP3.LUT R12, R12, 0x80000000, RZ, 0xc0, !PT ;  /* 0x800000000c0c7812 */ /* 0x000fc800078ec0ff */
[----:B------:R-:W-:Y:S01]  /*75b0*/  LOP3.LUT R12, R12, 0x7f800000, RZ, 0xfc, !PT ;  /* 0x7f8000000c0c7812 */ /* 0x000fe200078efcff */
[----:B------:R-:W-:Y:S06]  /*75c0*/  BRA `(.L_x_4085) ;  /* 0x0000000000047947 */ /* 0x000fec0003800000 */
.L_x_4083:
[----:B------:R-:W-:-:S07]  /*75d0*/  IMAD R12, R30, 0x800000, R12 ;  /* 0x008000001e0c7824 */ /* 0x000fce00078e020c */
.L_x_4085:
[----:B------:R-:W-:Y:S05]  /*75e0*/  BSYNC.RECONVERGENT B2 ;  /* 0x0000000000027941 */ /* 0x000fea0003800200 */
.L_x_4082:
[----:B------:R-:W-:Y:S05]  /*75f0*/  BRA `(.L_x_4086) ;  /* 0x0000000000207947 */ /* 0x000fea0003800000 */
.L_x_4081:
[----:B------:R-:W-:-:S04]  /*7600*/  LOP3.LUT R12, R12, 0x80000000, R19, 0x48, !PT ;  /* 0x800000000c0c7812 */ /* 0x000fc800078e4813 */
[----:B------:R-:W-:Y:S01]  /*7610*/  LOP3.LUT R12, R12, 0x7f800000, RZ, 0xfc, !PT ;  /* 0x7f8000000c0c7812 */ /* 0x000fe200078efcff */
[----:B------:R-:W-:Y:S06]  /*7620*/  BRA `(.L_x_4086) ;  /* 0x0000000000147947 */ /* 0x000fec0003800000 */
.L_x_4080:
[----:B------:R-:W-:Y:S01]  /*7630*/  LOP3.LUT R12, R12, 0x80000000, R19, 0x48, !PT ;  /* 0x800000000c0c7812 */ /* 0x000fe200078e4813 */
[----:B------:R-:W-:Y:S06]  /*7640*/  BRA `(.L_x_4086) ;  /* 0x00000000000c7947 */ /* 0x000fec0003800000 */
.L_x_4079:
[----:B------:R-:W0:Y:S01]  /*7650*/  MUFU.RSQ R12, -QNAN ;  /* 0xffc00000000c7908 */ /* 0x000e220000001400 */
[----:B------:R-:W-:Y:S05]  /*7660*/  BRA `(.L_x_4086) ;  /* 0x0000000000047947 */ /* 0x000fea0003800000 */
.L_x_4078:
[----:B------:R-:W-:-:S07]  /*7670*/  FADD.FTZ R12, R19, R12 ;  /* 0x0000000c130c7221 */ /* 0x000fce0000010000 */
.L_x_4086:
[----:B------:R-:W-:Y:S05]  /*7680*/  BSYNC.RECONVERGENT B1 ;  /* 0x0000000000017941 */ /* 0x000fea0003800200 */
.L_x_4076:
[----:B------:R-:W-:Y:S01]  /*7690*/  HFMA2 R13, -RZ, RZ, 0, 0 ;  /* 0x00000000ff0d7431 */ /* 0x000fe200000001ff */
[----:B0-----:R-:W-:Y:S01]  /*76a0*/  MOV R11, R12 ;  /* 0x0000000c000b7202 */ /* 0x001fe20000000f00 */
[----:B------:R-:W-:-:S04]  /*76b0*/  IMAD.MOV.U32 R12, RZ, RZ, R28 ;  /* 0x000000ffff0c7224 */ /* 0x000fc800078e001c */
[----:B------:R-:W-:Y:S05]  /*76c0*/  RET.REL.NODEC R12 `(_Z15SoftmaxWarpImplI22BroadcastScaleMaskLoadIffbLm4EiE11DirectStoreIffEfLi1ELi15ELi32ELi1ELb0EL9Algorithm0EEvT_T0_ll) ;  /* 0xffffff880c4c7950 */ /* 0x000fea0003c3ffff */
.L_x_4087:
        /* <DEDUP_REMOVED lines=11> */
.L_x_37422:


//--------------------- .text._Z15SoftmaxWarpImplI22BroadcastScaleMaskLoadIffbLm4EiE11DirectStoreIffEfLi1ELi14ELi32ELi1ELb1EL9Algorithm0EEvT_T0_ll --------------------------
	.section	.text._Z15SoftmaxWarpImplI22BroadcastScaleMaskLoadIffbLm4EiE11DirectStoreIffEfLi1ELi14ELi32ELi1ELb1EL9Algorithm0EEvT_T0_ll,"ax",@progbits
	.align	128
        .global         _Z15SoftmaxWarpImplI22BroadcastScaleMaskLoadIffbLm4EiE11DirectStoreIffEfLi1ELi14ELi32ELi1ELb1EL9Algorithm0EEvT_T0_ll
        .type           _Z15SoftmaxWarpImplI22BroadcastScaleMaskLoadIffbLm4EiE11DirectStoreIffEfLi1ELi14ELi32ELi1ELb1EL9Algorithm0EEvT_T0_ll,@function
        .size           _Z15SoftmaxWarpImplI22BroadcastScaleMaskLoadIffbLm4EiE11DirectStoreIffEfLi1ELi14ELi32ELi1ELb1EL9Algorithm0EEvT_T0_ll,(.L_x_37423 - _Z15SoftmaxWarpImplI22BroadcastScaleMaskLoadIffbLm4EiE11DirectStoreIffEfLi1ELi14ELi32ELi1ELb1EL9Algorithm0EEvT_T0_ll)
        .other          _Z15SoftmaxWarpImplI22BroadcastScaleMaskLoadIffbLm4EiE11DirectStoreIffEfLi1ELi14ELi32ELi1ELb1EL9Algorithm0EEvT_T0_ll,@"STO_CUDA_ENTRY STV_DEFAULT"
_Z15SoftmaxWarpImplI22BroadcastScaleMaskLoadIffbLm4EiE11DirectStoreIffEfLi1ELi14ELi32ELi1ELb1EL9Algorithm0EEvT_T0_ll:
.text._Z15SoftmaxWarpImplI22BroadcastScaleMaskLoadIffbLm4EiE11DirectStoreIffEfLi1ELi14ELi32ELi1ELb1EL9Algorithm0EEvT_T0_ll:
        /* <DEDUP_REMOVED lines=29> */
.L_x_4088:
        /* <DEDUP_REMOVED lines=24> */
.L_x_4147:
[----:B0-----:R-:W0:Y:S01]  /*0350*/  LDC.64 R28, c[0x0][0x410] ;  /* 0x00010400ff1c7b82 */ /* 0x001e220000000a00 */
[C---:B------:R-:W-:Y:S01]  /*0360*/  VIADD R24, R2.reuse, 0x40 ;  /* 0x0000004002187836 */ /* 0x040fe20000000000 */
[C---:B------:R-:W-:Y:S01]  /*0370*/  IADD3 R25, PT, PT, R2.reuse, 0x20, RZ ;  /* 0x0000002002197810 */ /* 0x040fe20007ffe0ff */
[C---:B------:R-:W-:Y:S01]  /*0380*/  VIADD R11, R2.reuse, 0x60 ;  /* 0x00000060020b7836 */ /* 0x040fe20000000000 */
[----:B------:R-:W-:Y:S01]  /*0390*/  BSSY.RECONVERGENT B1, `(.L_x_4090) ;  /* 0x0000084000017945 */ /* 0x000fe20003800200 */
[----:B------:R-:W-:Y:S01]  /*03a0*/  IMAD.MOV.U32 R20, RZ, RZ, -0x800000 ;  /* 0xff800000ff147424 */ /* 0x000fe200078e00ff */
[----:B------:R-:W-:Y:S01]  /*03b0*/  MOV R21, 0xff800000 ;  /* 0xff80000000157802 */ /* 0x000fe20000000f00 */
        /* <DEDUP_REMOVED lines=39> */
[----:B------:R-:W-:Y:S02]  /*0630*/  @!P6 IMAD.IADD R13, R13, 0x1, -R26 ;  /* 0x000000010d0de824 */ /* 0x000fe400078e0a1a */
[----:B------:R-:W-:Y:S02]  /*0640*/  @!P6 VIADD R27, R27, 0x1 ;  /* 0x000000011b1be836 */ /* 0x000fe40000000000 */
[----:B-1----:R-:W-:Y:S01]  /*0650*/  IMAD.MOV R23, RZ, RZ, -R15 ;  /* 0x000000ffff177224 */ /* 0x002fe200078e0a0f */
[----:B------:R-:W-:Y:S02]  /*0660*/  ISETP.GE.U32.AND P6, PT, R13, R26, PT ;  /* 0x0000001a0d00720c */ /* 0x000fe40003fc6070 */
[----:B------:R-:W-:Y:S01]  /*0670*/  LOP3.LUT R13, R20, R31, RZ, 0x3c, !PT ;  /* 0x0000001f140d7212 */ /* 0x000fe200078e3cff */
[----:B------:R-:W0:Y:S10]  /*0680*/  LDC R26, c[0x0][0x3c0] ;  /* 0x0000f000ff1a7b82 */ /* 0x000e340000000800 */
[----:B------:R-:W-:-:S02]  /*0690*/  @P6 IADD3 R27, PT, PT, R27, 0x1, RZ ;  /* 0x000000011b1b6810 */ /* 0x000fc40007ffe0ff */
[----:B------:R-:W-:Y:S02]  /*06a0*/  ISETP.GE.AND P6, PT, R13, RZ, PT ;  /* 0x000000ff0d00720c */ /* 0x000fe40003fc6270 */
[----:B0-----:R-:W-:-:S11]  /*06b0*/  IABS R30, R26 ;  /* 0x0000001a001e7213 */ /* 0x001fd60000000000 */
[----:B------:R-:W-:Y:S01]  /*06c0*/  @!P6 IMAD.MOV R27, RZ, RZ, -R27 ;  /* 0x000000ffff1be224 */ /* 0x000fe200078e0a1b */
[----:B------:R-:W-:-:S13]  /*06d0*/  ISETP.NE.AND P6, PT, R31, RZ, PT ;  /* 0x000000ff1f00720c */ /* 0x000fda0003fc5270 */
        /* <DEDUP_REMOVED lines=18> */
[----:B------:R-:W-:Y:S02]  /*0800*/  ISETP.GE.AND P6, PT, R13, RZ, PT ;  /* 0x000000ff0d00720c */ /* 0x000fe40003fc6270 */
[----:B0-----:R-:W-:Y:S01]  /*0810*/  IADD3 R13, PT, PT, R22, 0xffffffe, RZ ;  /* 0x0ffffffe160d7810 */ /* 0x001fe20007ffe0ff */
[----:B------:R-:W-:Y:S01]  /*0820*/  IMAD.MOV.U32 R33, RZ, RZ, R15 ;  /* 0x000000ffff217224 */ /* 0x000fe200078e000f */
[----:B------:R-:W0:Y:S04]  /*0830*/  LDC.64 R22, c[0x0][0x398] ;  /* 0x0000e600ff167b82 */ /* 0x000e280000000a00 */
[----:B------:R-:W1:Y:S04]  /*0840*/  F2I.FTZ.U32.TRUNC.NTZ R13, R13 ;  /* 0x0000000d000d7305 */ /* 0x000e68000021f000 */
[----:B------:R-:W2:Y:S01]  /*0850*/  LDC.64 R14, c[0x0][0x390] ;  /* 0x0000e400ff0e7b82 */ /* 0x000ea20000000a00 */
[----:B------:R-:W-:Y:S01]  /*0860*/  @!P6 IMAD.MOV R33, RZ, RZ, -R33 ;  /* 0x000000ffff21e224 */ /* 0x000fe200078e0a21 */
[----:B------:R-:W-:Y:S01]  /*0870*/  ISETP.NE.AND P6, PT, R12, RZ, PT ;  /* 0x000000ff0c00720c */ /* 0x000fe20003fc5270 */
[----:B-1----:R-:W-:-:S12]  /*0880*/  IMAD.MOV R37, RZ, RZ, -R13 ;  /* 0x000000ffff257224 */ /* 0x002fd800078e0a0d */
[----:B------:R-:W-:-:S05]  /*0890*/  @!P6 LOP3.LUT R33, RZ, R12, RZ, 0x33, !PT ;  /* 0x0000000cff21e212 */ /* 0x000fca00078e33ff */
[----:B------:R-:W-:-:S04]  /*08a0*/  IMAD.MOV R32, RZ, RZ, -R33 ;  /* 0x000000ffff207224 */ /* 0x000fc800078e0a21 */
[----:B------:R-:W-:Y:S01]  /*08b0*/  IMAD R35, R12, R32, R31 ;  /* 0x000000200c237224 */ /* 0x000fe200078e021f */
[----:B------:R-:W-:Y:S01]  /*08c0*/  MOV R12, RZ ;  /* 0x000000ff000c7202 */ /* 0x000fe20000000f00 */
[----:B------:R-:W-:Y:S01]  /*08d0*/  IMAD R31, R37, R30, RZ ;  /* 0x0000001e251f7224 */ /* 0x000fe200078e02ff */
[----:B--2---:R-:W-:Y:S02]  /*08e0*/  ISETP.NE.U32.AND P6, PT, R14, 0x1, PT ;  /* 0x000000010e00780c */ /* 0x004fe40003fc5070 */
[----:B------:R-:W-:Y:S01]  /*08f0*/  IABS R32, R35 ;  /* 0x0000002300207213 */ /* 0x000fe20000000000 */
[----:B------:R-:W-:Y:S01]  /*0900*/  IMAD.HI.U32 R12, R13, R31, R12 ;  /* 0x0000001f0d0c7227 */ /* 0x000fe200078e000c */
[----:B------:R-:W-:-:S03]  /*0910*/  ISETP.NE.AND.EX P6, PT, R15, RZ, PT, P6 ;  /* 0x000000ff0f00720c */ /* 0x000fc60003fc5360 */
[----:B------:R-:W-:Y:S01]  /*0920*/  IMAD.MOV.U32 R13, RZ, RZ, R32 ;  /* 0x000000ffff0d7224 */ /* 0x000fe200078e0020 */
[----:B------:R-:W-:Y:S02]  /*0930*/  SEL R27, R27, RZ, P6 ;  /* 0x000000ff1b1b7207 */ /* 0x000fe40003000000 */
[----:B0-----:R-:W-:Y:S01]  /*0940*/  ISETP.NE.U32.AND P6, PT, R22, 0x1, PT ;  /* 0x000000011600780c */ /* 0x001fe20003fc5070 */
[----:B------:R-:W-:-:S03]  /*0950*/  IMAD.HI.U32 R12, R12, R13, RZ ;  /* 0x0000000d0c0c7227 */ /* 0x000fc600078e00ff */
[----:B------:R-:W-:Y:S01]  /*0960*/  ISETP.NE.AND.EX P6, PT, R23, RZ, PT, P6 ;  /* 0x000000ff1700720c */ /* 0x000fe20003fc5360 */
[----:B------:R-:W-:Y:S01]  /*0970*/  IMAD.MOV R14, RZ, RZ, -R12 ;  /* 0x000000ffff0e7224 */ /* 0x000fe200078e0a0c */
[----:B------:R-:W0:Y:S02]  /*0980*/  LDC.64 R22, c[0x0][0x3a8] ;  /* 0x0000ea00ff167b82 */ /* 0x000e240000000a00 */
[----:B------:R-:W-:Y:S01]  /*0990*/  SEL R31, R33, RZ, P6 ;  /* 0x000000ff211f7207 */ /* 0x000fe20003000000 */
[----:B------:R-:W-:-:S05]  /*09a0*/  IMAD R13, R30, R14, R13 ;  /* 0x0000000e1e0d7224 */ /* 0x000fca00078e020d */
[----:B------:R-:W-:Y:S01]  /*09b0*/  ISETP.GT.U32.AND P6, PT, R30, R13, PT ;  /* 0x0000000d1e00720c */ /* 0x000fe20003fc4070 */
[----:B------:R-:W1:-:S12]  /*09c0*/  LDC.64 R14, c[0x0][0x3a0] ;  /* 0x0000e800ff0e7b82 */ /* 0x000e580000000a00 */
        /* <DEDUP_REMOVED lines=13> */
[----:B------:R-:W-:Y:S01]  /*0aa0*/  IMAD R31, R31, UR37, R14 ;  /* 0x000000251f1f7c24 */ /* 0x000fe2000f8e020e */
        /* <DEDUP_REMOVED lines=18> */
.L_x_4091:
[----:B------:R-:W-:Y:S05]  /*0bd0*/  BSYNC.RECONVERGENT B1 ;  /* 0x0000000000017941 */ /* 0x000fea0003800200 */
.L_x_4090:
        /* <DEDUP_REMOVED lines=32> */
[----:B------:R-:W0:Y:S05]  /*0de0*/  LDC R12, c[0x0][0x3c0] ;  /* 0x0000f000ff0c7b82 */ /* 0x000e2a0000000800 */
[----:B------:R-:W-:Y:S01]  /*0df0*/  @P2 VIADD R22, R22, 0x1 ;  /* 0x0000000116162836 */ /* 0x000fe20000000000 */
[----:B------:R-:W-:Y:S01]  /*0e00*/  ISETP.NE.AND P2, PT, R26, RZ, PT ;  /* 0x000000ff1a00720c */ /* 0x000fe20003f45270 */
[----:B------:R-:W1:Y:S04]  /*0e10*/  F2I.FTZ.U32.TRUNC.NTZ R15, R15 ;  /* 0x0000000f000f7305 */ /* 0x000e68000021f000 */
[----:B------:R-:W-:-:S08]  /*0e20*/  @!P6 IADD3 R22, PT, PT, -R22, RZ, RZ ;  /* 0x000000ff1616e210 */ /* 0x000fd00007ffe1ff */
[----:B------:R-:W-:Y:S01]  /*0e30*/  @!P2 LOP3.LUT R22, RZ, R26, RZ, 0x33, !PT ;  /* 0x0000001aff16a212 */ /* 0x000fe200078e33ff */
[----:B-1----:R-:W-:-:S04]  /*0e40*/  IMAD.MOV R30, RZ, RZ, -R15 ;  /* 0x000000ffff1e7224 */ /* 0x002fc800078e0a0f */
[----:B------:R-:W-:Y:S02]  /*0e50*/  IMAD.MOV R14, RZ, RZ, -R22 ;  /* 0x000000ffff0e7224 */ /* 0x000fe400078e0a16 */
[----:B------:R-:W-:Y:S02]  /*0e60*/  IMAD R27, R30, R23, RZ ;  /* 0x000000171e1b7224 */ /* 0x000fe400078e02ff */
[----:B------:R-:W-:Y:S02]  /*0e70*/  IMAD R32, R26, R14, R25 ;  /* 0x0000000e1a207224 */ /* 0x000fe400078e0219 */
[----:B------:R-:W-:Y:S01]  /*0e80*/  HFMA2 R14, -RZ, RZ, 0, 0 ;  /* 0x00000000ff0e7431 */ /* 0x000fe200000001ff */
[----:B0-----:R-:W-:Y:S02]  /*0e90*/  IABS R26, R12 ;  /* 0x0000000c001a7213 */ /* 0x001fe40000000000 */
[----:B------:R-:W-:Y:S02]  /*0ea0*/  IABS R30, R32 ;  /* 0x00000020001e7213 */ /* 0x000fe40000000000 */
[----:B------:R-:W-:-:S06]  /*0eb0*/  IMAD.HI.U32 R27, R15, R27, R14 ;  /* 0x0000001b0f1b7227 */ /* 0x000fcc00078e000e */
[----:B------:R-:W-:Y:S02]  /*0ec0*/  IMAD.HI.U32 R14, R27, R30, RZ ;  /* 0x0000001e1b0e7227 */ /* 0x000fe400078e00ff */
[----:B------:R-:W0:Y:S02]  /*0ed0*/  I2F.RP R27, R26 ;  /* 0x0000001a001b7306 */ /* 0x000e240000209400 */
        /* <DEDUP_REMOVED lines=9> */
[----:B0-----:R-:W-:-:S06]  /*0f70*/  VIADD R15, R27, 0xffffffe ;  /* 0x0ffffffe1b0f7836 */ /* 0x001fcc0000000000 */
[----:B------:R-:W0:Y:S06]  /*0f80*/  F2I.FTZ.U32.TRUNC.NTZ R15, R15 ;  /* 0x0000000f000f7305 */ /* 0x000e2c000021f000 */
        /* <DEDUP_REMOVED lines=28> */
[----:B------:R-:W2:Y:S08]  /*1150*/  LDC.64 R26, c[0x0][0x3a0] ;  /* 0x0000e800ff1a7b82 */ /* 0x000eb00000000a00 */
[----:B------:R-:W-:Y:S01]  /*1160*/  @P6 VIADD R21, R21, 0x1 ;  /* 0x0000000115156836 */ /* 0x000fe20000000000 */
[----:B------:R-:W-:-:S04]  /*1170*/  ISETP.NE.AND P6, PT, R12, RZ, PT ;  /* 0x000000ff0c00720c */ /* 0x000fc80003fc5270 */
[----:B------:R-:W-:Y:S02]  /*1180*/  @!P2 IADD3 R21, PT, PT, -R21, RZ, RZ ;  /* 0x000000ff1515a210 */ /* 0x000fe40007ffe1ff */
[----:B0-----:R-:W-:Y:S02]  /*1190*/  ISETP.NE.U32.AND P2, PT, R14, 0x1, PT ;  /* 0x000000010e00780c */ /* 0x001fe40003f45070 */
[----:B------:R-:W-:Y:S02]  /*11a0*/  SHF.R.S64 R14, RZ, 0x1e, R25 ;  /* 0x0000001eff0e7819 */ /* 0x000fe40000001019 */
        /* <DEDUP_REMOVED lines=24> */
.L_x_4093:
[----:B------:R-:W-:Y:S05]  /*1330*/  BSYNC.RECONVERGENT B1 ;  /* 0x0000000000017941 */ /* 0x000fea0003800200 */
.L_x_4092:
        /* <DEDUP_REMOVED lines=39> */
[----:B------:R-:W-:-:S05]  /*15b0*/  @!P6 LOP3.LUT R25, RZ, R23, RZ, 0x33, !PT ;  /* 0x00000017ff19e212 */ /* 0x000fca00078e33ff */
[----:B------:R-:W-:-:S04]  /*15c0*/  IMAD.MOV R14, RZ, RZ, -R25 ;  /* 0x000000ffff0e7224 */ /* 0x000fc800078e0a19 */
[----:B------:R-:W-:Y:S02]  /*15d0*/  IMAD R31, R23, R14, R24 ;  /* 0x0000000e171f7224 */ /* 0x000fe400078e0218 */
[----:B------:R-:W-:Y:S02]  /*15e0*/  IMAD R23, R27, R26, RZ ;  /* 0x0000001a1b177224 */ /* 0x000fe400078e02ff */
[----:B------:R-:W-:Y:S01]  /*15f0*/  IMAD.MOV.U32 R14, RZ, RZ, RZ ;  /* 0x000000ffff0e7224 */ /* 0x000fe200078e00ff */
[----:B------:R-:W-:-:S03]  /*1600*/  IABS R27, R31 ;  /* 0x0000001f001b7213 */ /* 0x000fc60000000000 */
[----:B------:R-:W-:Y:S01]  /*1610*/  IMAD.HI.U32 R14, R15, R23, R14 ;  /* 0x000000170f0e7227 */ /* 0x000fe200078e000e */
[----:B------:R-:W-:Y:S02]  /*1620*/  MOV R15, R27 ;  /* 0x0000001b000f7202 */ /* 0x000fe40000000f00 */
[----:B-1----:R-:W-:-:S03]  /*1630*/  IABS R27, R12 ;  /* 0x0000000c001b7213 */ /* 0x002fc60000000000 */
[----:B------:R-:W-:Y:S01]  /*1640*/  IMAD.HI.U32 R32, R14, R15, RZ ;  /* 0x0000000f0e207227 */ /* 0x000fe200078e00ff */
[----:B------:R-:W0:Y:S03]  /*1650*/  I2F.RP R23, R27 ;  /* 0x0000001b00177306 */ /* 0x000e260000209400 */
        /* <DEDUP_REMOVED lines=35> */
[----:B------:R-:W3:Y:S11]  /*1890*/  LDC.64 R26, c[0x0][0x3a0] ;  /* 0x0000e800ff1a7b82 */ /* 0x000ef60000000a00 */
[----:B------:R-:W-:Y:S01]  /*18a0*/  @P1 VIADD R33, R33, 0x1 ;  /* 0x0000000121211836 */ /* 0x000fe20000000000 */
[----:B--2---:R-:W-:-:S02]  /*18b0*/  ISETP.NE.U32.AND P1, PT, R14, 0x1, PT ;  /* 0x000000010e00780c */ /* 0x004fc40003f25070 */
[----:B------:R-:W-:Y:S01]  /*18c0*/  SHF.R.S64 R14, RZ, 0x1e, R24 ;  /* 0x0000001eff0e7819 */ /* 0x000fe20000001018 */
[----:B------:R-:W-:Y:S01]  /*18d0*/  @!P2 IMAD.MOV R33, RZ, RZ, -R33 ;  /* 0x000000ffff21a224 */ /* 0x000fe200078e0a21 */
[----:B------:R-:W-:Y:S02]  /*18e0*/  ISETP.NE.AND.EX P1, PT, R15, RZ, PT, P1 ;  /* 0x000000ff0f00720c */ /* 0x000fe40003f25310 */
[----:B-1----:R-:W-:Y:S02]  /*18f0*/  ISETP.NE.U32.AND P2, PT, R22, 0x1, PT ;  /* 0x000000011600780c */ /* 0x002fe40003f45070 */
[----:B------:R-:W-:Y:S02]  /*1900*/  @!P6 LOP3.LUT R33, RZ, R12, RZ, 0x33, !PT ;  /* 0x0000000cff21e212 */ /* 0x000fe400078e33ff */
[----:B------:R-:W-:Y:S02]  /*1910*/  SEL R25, R25, RZ, P1 ;  /* 0x000000ff19197207 */ /* 0x000fe40000800000 */
[----:B---3--:R-:W-:-:S02]  /*1920*/  ISETP.NE.U32.AND P1, PT, R26, 0x1, PT ;  /* 0x000000011a00780c */ /* 0x008fc40003f25070 */
[----:B------:R-:W-:Y:S01]  /*1930*/  ISETP.NE.AND.EX P2, PT, R23, RZ, PT, P2 ;  /* 0x000000ff1700720c */ /* 0x000fe20003f45320 */
[----:B------:R-:W-:Y:S01]  /*1940*/  IMAD R25, R25, UR36, RZ ;  /* 0x0000002419197c24 */ /* 0x000fe2000f8e02ff */
[----:B------:R-:W-:Y:S02]  /*1950*/  IADD3 R15, PT, PT, -R33, RZ, RZ ;  /* 0x000000ff210f7210 */ /* 0x000fe40007ffe1ff */
[----:B------:R-:W-:Y:S02]  /*1960*/  ISETP.NE.AND.EX P1, PT, R27, RZ, PT, P1 ;  /* 0x000000ff1b00720c */ /* 0x000fe40003f25310 */
[----:B0-----:R-:W-:Y:S01]  /*1970*/  ISETP.NE.U32.AND P6, PT, R30, 0x1, PT ;  /* 0x000000011e00780c */ /* 0x001fe20003fc5070 */
[----:B------:R-:W-:Y:S01]  /*1980*/  IMAD R12, R12, R15, R35 ;  /* 0x0000000f0c0c7224 */ /* 0x000fe200078e0223 */
        /* <DEDUP_REMOVED lines=17> */
.L_x_4095:
[----:B------:R-:W-:Y:S05]  /*1aa0*/  BSYNC.RECONVERGENT B1 ;  /* 0x0000000000017941 */ /* 0x000fea0003800200 */
.L_x_4094:
        /* <DEDUP_REMOVED lines=45> */
[----:B------:R-:W-:-:S04]  /*1d80*/  IMAD.HI.U32 R31, R15, R31, R14 ;  /* 0x0000001f0f1f7227 */ /* 0x000fc800078e000e */
[----:B------:R-:W-:Y:S01]  /*1d90*/  IMAD.MOV.U32 R14, RZ, RZ, R26 ;  /* 0x000000ffff0e7224 */ /* 0x000fe200078e001a */
[----:B-1----:R-:W-:-:S03]  /*1da0*/  IABS R26, R12 ;  /* 0x0000000c001a7213 */ /* 0x002fc60000000000 */
[----:B------:R-:W-:Y:S01]  /*1db0*/  IMAD.HI.U32 R32, R31, R14, RZ ;  /* 0x0000000e1f207227 */ /* 0x000fe200078e00ff */
[----:B------:R-:W0:Y:S04]  /*1dc0*/  I2F.RP R30, R26 ;  /* 0x0000001a001e7306 */ /* 0x000e280000209400 */
        /* <DEDUP_REMOVED lines=19> */
[----:B------:R-:W-:Y:S02]  /*1f00*/  IMAD R25, R31, R26, RZ ;  /* 0x0000001a1f197224 */ /* 0x000fe400078e02ff */
[----:B------:R-:W0:Y:S01]  /*1f10*/  LDC.64 R30, c[0x0][0x3a8] ;  /* 0x0000ea00ff1e7b82 */ /* 0x000e220000000a00 */
[----:B------:R-:W-:Y:S01]  /*1f20*/  IABS R27, R35 ;  /* 0x00000023001b7213 */ /* 0x000fe20000000000 */
[----:B------:R-:W-:Y:S01]  /*1f30*/  IMAD.HI.U32 R14, R15, R25, R14 ;  /* 0x000000190f0e7227 */ /* 0x000fe200078e000e */
[----:B------:R-:W-:-:S04]  /*1f40*/  LOP3.LUT R34, R35, R12, RZ, 0x3c, !PT ;  /* 0x0000000c23227212 */ /* 0x000fc800078e3cff */
[----:B------:R-:W-:Y:S01]  /*1f50*/  ISETP.GE.AND P1, PT, R34, RZ, PT ;  /* 0x000000ff2200720c */ /* 0x000fe20003f26270 */
[----:B------:R-:W-:Y:S01]  /*1f60*/  IMAD.HI.U32 R33, R14, R27, RZ ;  /* 0x0000001b0e217227 */ /* 0x000fe200078e00ff */
[----:B------:R-:W1:Y:S04]  /*1f70*/  LDC.64 R24, c[0x0][0x398] ;  /* 0x0000e600ff187b82 */ /* 0x000e680000000a00 */
        /* <DEDUP_REMOVED lines=8> */
[----:B------:R-:W3:Y:S11]  /*2000*/  LDC.64 R26, c[0x0][0x3a0] ;  /* 0x0000e800ff1a7b82 */ /* 0x000ef60000000a00 */
[----:B------:R-:W-:-:S02]  /*2010*/  @P2 IADD3 R33, PT, PT, R33, 0x1, RZ ;  /* 0x0000000121212810 */ /* 0x000fc40007ffe0ff */
[----:B--2---:R-:W-:Y:S02]  /*2020*/  ISETP.NE.U32.AND P2, PT, R14, 0x1, PT ;  /* 0x000000010e00780c */ /* 0x004fe40003f45070 */
[----:B------:R-:W-:Y:S01]  /*2030*/  SHF.R.S64 R14, RZ, 0x1e, R11 ;  /* 0x0000001eff0e7819 */ /* 0x000fe2000000100b */
[----:B------:R-:W-:Y:S01]  /*2040*/  @!P1 IMAD.MOV R33, RZ, RZ, -R33 ;  /* 0x000000ffff219224 */ /* 0x000fe200078e0a21 */
[----:B-1----:R-:W-:Y:S02]  /*2050*/  ISETP.NE.U32.AND P1, PT, R24, 0x1, PT ;  /* 0x000000011800780c */ /* 0x002fe40003f25070 */
[----:B------:R-:W-:Y:S02]  /*2060*/  ISETP.NE.AND.EX P2, PT, R15, RZ, PT, P2 ;  /* 0x000000ff0f00720c */ /* 0x000fe40003f45320 */
[----:B------:R-:W-:Y:S02]  /*2070*/  @!P3 LOP3.LUT R33, RZ, R12, RZ, 0x33, !PT ;  /* 0x0000000cff21b212 */ /* 0x000fe400078e33ff */
[----:B------:R-:W-:-:S02]  /*2080*/  ISETP.NE.AND.EX P1, PT, R25, RZ, PT, P1 ;  /* 0x000000ff1900720c */ /* 0x000fc40003f25310 */
[----:B---3--:R-:W-:Y:S01]  /*2090*/  ISETP.NE.U32.AND P3, PT, R26, 0x1, PT ;  /* 0x000000011a00780c */ /* 0x008fe20003f65070 */
[----:B------:R-:W-:Y:S01]  /*20a0*/  IMAD.MOV R15, RZ, RZ, -R33 ;  /* 0x000000ffff0f7224 */ /* 0x000fe200078e0a21 */
[----:B------:R-:W-:Y:S02]  /*20b0*/  SEL R23, R23, RZ, P2 ;  /* 0x000000ff17177207 */ /* 0x000fe40001000000 */
[----:B------:R-:W-:Y:S01]  /*20c0*/  ISETP.NE.AND.EX P3, PT, R27, RZ, PT, P3 ;  /* 0x000000ff1b00720c */ /* 0x000fe20003f65330 */
[----:B------:R-:W-:Y:S01]  /*20d0*/  IMAD R12, R12, R15, R35 ;  /* 0x0000000f0c0c7224 */ /* 0x000fe200078e0223 */
[----:B0-----:R-:W-:Y:S01]  /*20e0*/  ISETP.NE.U32.AND P2, PT, R30, 0x1, PT ;  /* 0x000000011e00780c */ /* 0x001fe20003f45070 */
        /* <DEDUP_REMOVED lines=18> */
.L_x_4097:
[----:B------:R-:W-:Y:S05]  /*2210*/  BSYNC.RECONVERGENT B1 ;  /* 0x0000000000017941 */ /* 0x000fea0003800200 */
.L_x_4096:
        /* <DEDUP_REMOVED lines=45> */
[----:B-1----:R-:W-:-:S04]  /*24f0*/  IMAD.MOV R25, RZ, RZ, -R15 ;  /* 0x000000ffff197224 */ /* 0x002fc800078e0a0f */
[----:B------:R-:W-:-:S06]  /*2500*/  IMAD R25, R25, R26, RZ ;  /* 0x0000001a19197224 */ /* 0x000fcc00078e02ff */
[----:B------:R-:W-:Y:S01]  /*2510*/  @!P4 LOP3.LUT R31, RZ, R12, RZ, 0x33, !PT ;  /* 0x0000000cff1fc212 */ /* 0x000fe200078e33ff */
[----:B------:R-:W-:-:S03]  /*2520*/  IMAD.HI.U32 R24, R15, R25, R14 ;  /* 0x000000190f187227 */ /* 0x000fc600078e000e */
[----:B------:R-:W-:-:S05]  /*2530*/  IADD3 R33, PT, PT, -R31, RZ, RZ ;  /* 0x000000ff1f217210 */ /* 0x000fca0007ffe1ff */
        /* <DEDUP_REMOVED lines=16> */
[----:B------:R-:W-:Y:S02]  /*2640*/  @P4 IADD3 R14, PT, PT, R14, 0x1, RZ ;  /* 0x000000010e0e4810 */ /* 0x000fe40007ffe0ff */
[----:B------:R-:W-:Y:S01]  /*2650*/  ISETP.GE.AND P4, PT, R15, RZ, PT ;  /* 0x000000ff0f00720c */ /* 0x000fe20003f86270 */
[----:B-1----:R-:W-:Y:S02]  /*2660*/  VIADD R15, R27, 0xffffffe ;  /* 0x0ffffffe1b0f7836 */ /* 0x002fe40000000000 */
[----:B------:R-:W-:Y:S01]  /*2670*/  IMAD.MOV.U32 R34, RZ, RZ, R14 ;  /* 0x000000ffff227224 */ /* 0x000fe200078e000e */
[----:B------:R-:W1:Y:S03]  /*2680*/  LDC.64 R26, c[0x0][0x398] ;  /* 0x0000e600ff1a7b82 */ /* 0x000e660000000a00 */
[----:B------:R-:W2:Y:S06]  /*2690*/  F2I.FTZ.U32.TRUNC.NTZ R15, R15 ;  /* 0x0000000f000f7305 */ /* 0x000eac000021f000 */
[----:B------:R-:W-:-:S02]  /*26a0*/  @!P4 IADD3 R34, PT, PT, -R34, RZ, RZ ;  /* 0x000000ff2222c210 */ /* 0x000fc40007ffe1ff */
[----:B------:R-:W-:Y:S01]  /*26b0*/  ISETP.NE.AND P4, PT, R30, RZ, PT ;  /* 0x000000ff1e00720c */ /* 0x000fe20003f85270 */
[----:B--2---:R-:W-:-:S04]  /*26c0*/  IMAD.MOV R35, RZ, RZ, -R15 ;  /* 0x000000ffff237224 */ /* 0x004fc800078e0a0f */
[----:B------:R-:W-:-:S08]  /*26d0*/  IMAD R35, R35, R32, RZ ;  /* 0x0000002023237224 */ /* 0x000fd000078e02ff */
[----:B------:R-:W-:Y:S02]  /*26e0*/  @!P4 LOP3.LUT R34, RZ, R30, RZ, 0x33, !PT ;  /* 0x0000001eff22c212 */ /* 0x000fe400078e33ff */
[----:B0-----:R-:W-:-:S03]  /*26f0*/  ISETP.NE.U32.AND P4, PT, R24, 0x1, PT ;  /* 0x000000011800780c */ /* 0x001fc60003f85070 */
[----:B------:R-:W-:Y:S01]  /*2700*/  IMAD.MOV R14, RZ, RZ, -R34 ;  /* 0x000000ffff0e7224 */ /* 0x000fe200078e0a22 */
[----:B------:R-:W-:-:S03]  /*2710*/  ISETP.NE.AND.EX P4, PT, R25, RZ, PT, P4 ;  /* 0x000000ff1900720c */ /* 0x000fc60003f85340 */
[----:B------:R-:W-:Y:S01]  /*2720*/  IMAD R33, R30, R14, R33 ;  /* 0x0000000e1e217224 */ /* 0x000fe200078e0221 */
[----:B------:R-:W-:Y:S02]  /*2730*/  MOV R14, RZ ;  /* 0x000000ff000e7202 */ /* 0x000fe40000000f00 */
[----:B------:R-:W-:Y:S02]  /*2740*/  SEL R31, R31, RZ, P4 ;  /* 0x000000ff1f1f7207 */ /* 0x000fe40002000000 */
[----:B------:R-:W-:Y:S01]  /*2750*/  IABS R30, R33 ;  /* 0x00000021001e7213 */ /* 0x000fe20000000000 */
[----:B------:R-:W-:Y:S01]  /*2760*/  IMAD.HI.U32 R14, R15, R35, R14 ;  /* 0x000000230f0e7227 */ /* 0x000fe200078e000e */
[----:B-1----:R-:W-:-:S03]  /*2770*/  ISETP.NE.U32.AND P4, PT, R26, 0x1, PT ;  /* 0x000000011a00780c */ /* 0x002fc60003f85070 */
[----:B------:R-:W-:Y:S01]  /*2780*/  IMAD.MOV.U32 R15, RZ, RZ, R30 ;  /* 0x000000ffff0f7224 */ /* 0x000fe200078e001e */
        /* <DEDUP_REMOVED lines=13> */
[----:B------:R-:W-:Y:S02]  /*2860*/  MOV R26, R14 ;  /* 0x0000000e001a7202 */ /* 0x000fe40000000f00 */
[----:B------:R-:W1:Y:S07]  /*2870*/  LDC.64 R14, c[0x0][0x3a8] ;  /* 0x0000ea00ff0e7b82 */ /* 0x000e6e0000000a00 */
        /* <DEDUP_REMOVED lines=9> */
[----:B------:R-:W-:-:S03]  /*2910*/  IMAD R14, R31, UR36, RZ ;  /* 0x000000241f0e7c24 */ /* 0x000fc6000f8e02ff */
[----:B------:R-:W-:Y:S01]  /*2920*/  ISETP.NE.AND.EX P4, PT, R15, RZ, PT, P4 ;  /* 0x000000ff0f00720c */ /* 0x000fe20003f85340 */
[----:B------:R-:W-:Y:S01]  /*2930*/  IMAD R27, R27, UR37, R14 ;  /* 0x000000251b1b7c24 */ /* 0x000fe2000f8e020e */
[----:B------:R-:W-:Y:S02]  /*2940*/  SHF.R.S64 R14, RZ, 0x1e, R11 ;  /* 0x0000001eff0e7819 */ /* 0x000fe4000000100b */
        /* <DEDUP_REMOVED lines=13> */
.L_x_4099:
[----:B------:R-:W-:Y:S05]  /*2a20*/  BSYNC.RECONVERGENT B1 ;  /* 0x0000000000017941 */ /* 0x000fea0003800200 */
.L_x_4098:
        /* <DEDUP_REMOVED lines=82> */
[----:B------:R-:W-:Y:S01]  /*2f50*/  ISETP.NE.AND.EX P5, PT, R31, RZ, PT, P5 ;  /* 0x000000ff1f00720c */ /* 0x000fe20003fa5350 */
[----:B------:R-:W-:Y:S02]  /*2f60*/  IMAD R32, R32, UR36, RZ ;  /* 0x0000002420207c24 */ /* 0x000fe4000f8e02ff */
[----:B------:R-:W-:Y:S01]  /*2f70*/  IMAD.HI.U32 R26, R37, R14, RZ ;  /* 0x0000000e251a7227 */ /* 0x000fe200078e00ff */
[----:B------:R-:W-:-:S03]  /*2f80*/  SEL R31, R35, RZ, P5 ;  /* 0x000000ff231f7207 */ /* 0x000fc60002800000 */
        /* <DEDUP_REMOVED lines=10> */
[----:B------:R-:W0:Y:S02]  /*3030*/  LDC.64 R14, c[0x0][0x3a0] ;  /* 0x0000e800ff0e7b82 */ /* 0x000e240000000a00 */
[----:B------:R-:W-:-:S06]  /*3040*/  MOV R30, R26 ;  /* 0x0000001a001e7202 */ /* 0x000fcc0000000f00 */
[----:B------:R-:W1:Y:S03]  /*3050*/  LDC.64 R26, c[0x0][0x3a8] ;  /* 0x0000ea00ff1a7b82 */ /* 0x000e660000000a00 */
        /* <DEDUP_REMOVED lines=24> */
.L_x_4101:
[----:B------:R-:W-:Y:S05]  /*31e0*/  BSYNC.RECONVERGENT B1 ;  /* 0x0000000000017941 */ /* 0x000fea0003800200 */
.L_x_4100:
        /* <DEDUP_REMOVED lines=63> */
[----:B------:R-:W-:-:S02]  /*35e0*/  @P6 IADD3 R14, PT, PT, R14, 0x1, RZ ;  /* 0x000000010e0e6810 */ /* 0x000fc40007ffe0ff */
[----:B------:R-:W-:Y:S01]  /*35f0*/  ISETP.GE.AND P6, PT, R15, RZ, PT ;  /* 0x000000ff0f00720c */ /* 0x000fe20003fc6270 */
[----:B0-----:R-:W-:Y:S02]  /*3600*/  VIADD R15, R30, 0xffffffe ;  /* 0x0ffffffe1e0f7836 */ /* 0x001fe40000000000 */
[----:B------:R-:W-:Y:S01]  /*3610*/  IMAD.MOV.U32 R36, RZ, RZ, R14 ;  /* 0x000000ffff247224 */ /* 0x000fe200078e000e */
[----:B------:R-:W0:Y:S03]  /*3620*/  LDC.64 R30, c[0x0][0x398] ;  /* 0x0000e600ff1e7b82 */ /* 0x000e260000000a00 */
[----:B------:R-:W2:Y:S06]  /*3630*/  F2I.FTZ.U32.TRUNC.NTZ R15, R15 ;  /* 0x0000000f000f7305 */ /* 0x000eac000021f000 */
[----:B------:R-:W-:-:S02]  /*3640*/  @!P6 IADD3 R36, PT, PT, -R36, RZ, RZ ;  /* 0x000000ff2424e210 */ /* 0x000fc40007ffe1ff */
[----:B------:R-:W-:Y:S01]  /*3650*/  ISETP.NE.AND P6, PT, R32, RZ, PT ;  /* 0x000000ff2000720c */ /* 0x000fe20003fc5270 */
[----:B--2---:R-:W-:-:S04]  /*3660*/  IMAD.MOV R37, RZ, RZ, -R15 ;  /* 0x000000ffff257224 */ /* 0x004fc800078e0a0f */
[----:B------:R-:W-:-:S08]  /*3670*/  IMAD R37, R37, R34, RZ ;  /* 0x0000002225257224 */ /* 0x000fd000078e02ff */
[----:B------:R-:W-:Y:S02]  /*3680*/  @!P6 LOP3.LUT R36, RZ, R32, RZ, 0x33, !PT ;  /* 0x00000020ff24e212 */ /* 0x000fe400078e33ff */
[----:B-1----:R-:W-:-:S03]  /*3690*/  ISETP.NE.U32.AND P6, PT, R26, 0x1, PT ;  /* 0x000000011a00780c */ /* 0x002fc60003fc5070 */
[----:B------:R-:W-:Y:S01]  /*36a0*/  IMAD.MOV R14, RZ, RZ, -R36 ;  /* 0x000000ffff0e7224 */ /* 0x000fe200078e0a24 */
[----:B------:R-:W-:-:S03]  /*36b0*/  ISETP.NE.AND.EX P6, PT, R27, RZ, PT, P6 ;  /* 0x000000ff1b00720c */ /* 0x000fc60003fc5360 */
[----:B------:R-:W-:Y:S01]  /*36c0*/  IMAD R35, R32, R14, R35 ;  /* 0x0000000e20237224 */ /* 0x000fe200078e0223 */
[----:B------:R-:W-:Y:S02]  /*36d0*/  MOV R14, RZ ;  /* 0x000000ff000e7202 */ /* 0x000fe40000000f00 */
[----:B------:R-:W-:Y:S02]  /*36e0*/  SEL R33, R33, RZ, P6 ;  /* 0x000000ff21217207 */ /* 0x000fe40003000000 */
[----:B------:R-:W-:Y:S01]  /*36f0*/  IABS R32, R35 ;  /* 0x0000002300207213 */ /* 0x000fe20000000000 */
[----:B------:R-:W-:Y:S01]  /*3700*/  IMAD.HI.U32 R14, R15, R37, R14 ;  /* 0x000000250f0e7227 */ /* 0x000fe200078e000e */
[----:B0-----:R-:W-:-:S03]  /*3710*/  ISETP.NE.U32.AND P6, PT, R30, 0x1, PT ;  /* 0x000000011e00780c */ /* 0x001fc60003fc5070 */
[----:B------:R-:W-:Y:S01]  /*3720*/  IMAD.MOV.U32 R15, RZ, RZ, R32 ;  /* 0x000000ffff0f7224 */ /* 0x000fe200078e0020 */
[----:B------:R-:W-:-:S03]  /*3730*/  ISETP.NE.AND.EX P6, PT, R31, RZ, PT, P6 ;  /* 0x000000ff1f00720c */ /* 0x000fc60003fc5360 */
[----:B------:R-:W-:Y:S01]  /*3740*/  IMAD.HI.U32 R26, R14, R15, RZ ;  /* 0x0000000f0e1a7227 */ /* 0x000fe200078e00ff */
[----:B------:R-:W-:-:S03]  /*3750*/  SEL R31, R36, RZ, P6 ;  /* 0x000000ff241f7207 */ /* 0x000fc60003000000 */
[----:B------:R-:W-:-:S04]  /*3760*/  IMAD.MOV R14, RZ, RZ, -R26 ;  /* 0x000000ffff0e7224 */ /* 0x000fc800078e0a1a */
[----:B------:R-:W-:Y:S01]  /*3770*/  IMAD R15, R34, R14, R15 ;  /* 0x0000000e220f7224 */ /* 0x000fe200078e020f */
[----:B------:R-:W-:-:S04]  /*3780*/  LOP3.LUT R14, R35, R12, RZ, 0x3c, !PT ;  /* 0x0000000c230e7212 */ /* 0x000fc800078e3cff */
[----:B------:R-:W-:-:S13]  /*3790*/  ISETP.GT.U32.AND P6, PT, R34, R15, PT ;  /* 0x0000000f2200720c */ /* 0x000fda0003fc4070 */
[----:B------:R-:W-:Y:S01]  /*37a0*/  @!P6 IMAD.IADD R15, R15, 0x1, -R34 ;  /* 0x000000010f0fe824 */ /* 0x000fe200078e0a22 */
[----:B------:R-:W-:-:S04]  /*37b0*/  @!P6 IADD3 R26, PT, PT, R26, 0x1, RZ ;  /* 0x000000011a1ae810 */ /* 0x000fc80007ffe0ff */
[----:B------:R-:W-:-:S13]  /*37c0*/  ISETP.GE.U32.AND P6, PT, R15, R34, PT ;  /* 0x000000220f00720c */ /* 0x000fda0003fc6070 */
        /* <DEDUP_REMOVED lines=31> */
.L_x_4103:
[----:B------:R-:W-:Y:S05]  /*39c0*/  BSYNC.RECONVERGENT B1 ;  /* 0x0000000000017941 */ /* 0x000fea0003800200 */
.L_x_4102:
        /* <DEDUP_REMOVED lines=69> */
[----:B-1----:R-:W-:-:S04]  /*3e20*/  IMAD.MOV R38, RZ, RZ, -R33 ;  /* 0x000000ffff267224 */ /* 0x002fc800078e0a21 */
[----:B------:R-:W-:-:S08]  /*3e30*/  IMAD R39, R38, R35, RZ ;  /* 0x0000002326277224 */ /* 0x000fd000078e02ff */
[----:B------:R-:W-:-:S05]  /*3e40*/  @!P1 LOP3.LUT R37, RZ, R27, RZ, 0x33, !PT ;  /* 0x0000001bff259212 */ /* 0x000fca00078e33ff */
[----:B------:R-:W-:Y:S01]  /*3e50*/  IMAD.MOV R36, RZ, RZ, -R37 ;  /* 0x000000ffff247224 */ /* 0x000fe200078e0a25 */
[----:B--2---:R-:W-:-:S03]  /*3e60*/  ISETP.NE.U32.AND P1, PT, R14, 0x1, PT ;  /* 0x000000010e00780c */ /* 0x004fc60003f25070 */
[----:B------:R-:W-:Y:S01]  /*3e70*/  IMAD R27, R27, R36, R32 ;  /* 0x000000241b1b7224 */ /* 0x000fe200078e0220 */
[----:B------:R-:W-:Y:S02]  /*3e80*/  MOV R32, RZ ;  /* 0x000000ff00207202 */ /* 0x000fe40000000f00 */
[----:B------:R-:W-:-:S03]  /*3e90*/  ISETP.NE.AND.EX P1, PT, R15, RZ, PT, P1 ;  /* 0x000000ff0f00720c */ /* 0x000fc60003f25310 */
[----:B------:R-:W-:Y:S01]  /*3ea0*/  IMAD.HI.U32 R39, R33, R39, R32 ;  /* 0x0000002721277227 */ /* 0x000fe200078e0020 */
[----:B------:R-:W-:Y:S02]  /*3eb0*/  IABS R32, R27 ;  /* 0x0000001b00207213 */ /* 0x000fe40000000000 */
[----:B------:R-:W-:Y:S02]  /*3ec0*/  SEL R34, R34, RZ, P1 ;  /* 0x000000ff22227207 */ /* 0x000fe40000800000 */
[----:B0-----:R-:W-:Y:S01]  /*3ed0*/  ISETP.NE.U32.AND P1, PT, R30, 0x1, PT ;  /* 0x000000011e00780c */ /* 0x001fe20003f25070 */
[----:B------:R-:W-:Y:S02]  /*3ee0*/  IMAD.MOV.U32 R14, RZ, RZ, R32 ;  /* 0x000000ffff0e7224 */ /* 0x000fe400078e0020 */
[----:B------:R-:W-:Y:S01]  /*3ef0*/  IMAD R34, R34, UR36, RZ ;  /* 0x0000002422227c24 */ /* 0x000fe2000f8e02ff */
[----:B------:R-:W-:Y:S01]  /*3f00*/  ISETP.NE.AND.EX P1, PT, R31, RZ, PT, P1 ;  /* 0x000000ff1f00720c */ /* 0x000fe20003f25310 */
[----:B------:R-:W-:Y:S01]  /*3f10*/  IMAD.HI.U32 R32, R39, R14, RZ ;  /* 0x0000000e27207227 */ /* 0x000fe200078e00ff */
[----:B------:R-:W0:Y:S02]  /*3f20*/  LDC.64 R30, c[0x0][0x3a8] ;  /* 0x0000ea00ff1e7b82 */ /* 0x000e240000000a00 */
        /* <DEDUP_REMOVED lines=36> */
.L_x_4105:
[----:B------:R-:W-:Y:S05]  /*4170*/  BSYNC.RECONVERGENT B1 ;  /* 0x0000000000017941 */ /* 0x000fea0003800200 */
.L_x_4104:
        /* <DEDUP_REMOVED lines=48> */
[----:B-1----:R-:W-:-:S05]  /*4480*/  IADD3 R29, PT, PT, RZ, -R15, RZ ;  /* 0x8000000fff1d7210 */ /* 0x002fca0007ffe0ff */
[----:B------:R-:W-:-:S06]  /*4490*/  IMAD R29, R29, R28, RZ ;  /* 0x0000001c1d1d7224 */ /* 0x000fcc00078e02ff */
[----:B------:R-:W-:Y:S01]  /*44a0*/  @!P2 LOP3.LUT R32, RZ, R12, RZ, 0x33, !PT ;  /* 0x0000000cff20a212 */ /* 0x000fe200078e33ff */
[----:B------:R-:W-:-:S04]  /*44b0*/  IMAD.HI.U32 R38, R15, R29, R14 ;  /* 0x0000001d0f267227 */ /* 0x000fc800078e000e */
[----:B------:R-:W-:-:S04]  /*44c0*/  IMAD.MOV R35, RZ, RZ, -R32 ;  /* 0x000000ffff237224 */ /* 0x000fc800078e0a20 */
[----:B------:R-:W-:Y:S02]  /*44d0*/  IMAD R35, R12, R35, R11 ;  /* 0x000000230c237224 */ /* 0x000fe400078e020b */
[----:B------:R-:W0:Y:S03]  /*44e0*/  LDC R12, c[0x0][0x3c0] ;  /* 0x0000f000ff0c7b82 */ /* 0x000e260000000800 */
[----:B------:R-:W-:-:S04]  /*44f0*/  IABS R31, R35 ;  /* 0x00000023001f7213 */ /* 0x000fc80000000000 */
[----:B------:R-:W-:-:S05]  /*4500*/  MOV R15, R31 ;  /* 0x0000001f000f7202 */ /* 0x000fca0000000f00 */
        /* <DEDUP_REMOVED lines=12> */
[----:B------:R-:W-:-:S04]  /*45d0*/  ISETP.GE.AND P2, PT, R15, RZ, PT ;  /* 0x000000ff0f00720c */ /* 0x000fc80003f46270 */
[----:B------:R-:W-:Y:S01]  /*45e0*/  MOV R38, R14 ;  /* 0x0000000e00267202 */ /* 0x000fe20000000f00 */
[----:B0-----:R-:W-:Y:S01]  /*45f0*/  VIADD R31, R29, 0xffffffe ;  /* 0x0ffffffe1d1f7836 */ /* 0x001fe20000000000 */
[----:B------:R-:W0:Y:S05]  /*4600*/  LDC.64 R14, c[0x0][0x390] ;  /* 0x0000e400ff0e7b82 */ /* 0x000e2a0000000a00 */
[----:B------:R-:W1:Y:S02]  /*4610*/  F2I.FTZ.U32.TRUNC.NTZ R31, R31 ;  /* 0x0000001f001f7305 */ /* 0x000e64000021f000 */
[----:B------:R-:W-:Y:S01]  /*4620*/  @!P2 IMAD.MOV R38, RZ, RZ, -R38 ;  /* 0x000000ffff26a224 */ /* 0x000fe200078e0a26 */
[----:B------:R-:W-:Y:S01]  /*4630*/  ISETP.NE.AND P2, PT, R30, RZ, PT ;  /* 0x000000ff1e00720c */ /* 0x000fe20003f45270 */
[----:B------:R-:W2:Y:S01]  /*4640*/  LDC.64 R28, c[0x0][0x398] ;  /* 0x0000e600ff1c7b82 */ /* 0x000ea20000000a00 */
[----:B-1----:R-:W-:-:S11]  /*4650*/  IMAD.MOV R40, RZ, RZ, -R31 ;  /* 0x000000ffff287224 */ /* 0x002fd600078e0a1f */
[----:B------:R-:W-:Y:S02]  /*4660*/  @!P2 LOP3.LUT R38, RZ, R30, RZ, 0x33, !PT ;  /* 0x0000001eff26a212 */ /* 0x000fe400078e33ff */
[----:B0-----:R-:W-:Y:S02]  /*4670*/  ISETP.NE.U32.AND P2, PT, R14, 0x1, PT ;  /* 0x000000010e00780c */ /* 0x001fe40003f45070 */
[----:B------:R-:W-:Y:S02]  /*4680*/  IADD3 R37, PT, PT, -R38, RZ, RZ ;  /* 0x000000ff26257210 */ /* 0x000fe40007ffe1ff */
[----:B------:R-:W-:-:S03]  /*4690*/  ISETP.NE.AND.EX P2, PT, R15, RZ, PT, P2 ;  /* 0x000000ff0f00720c */ /* 0x000fc60003f45320 */
[----:B------:R-:W-:Y:S01]  /*46a0*/  IMAD R35, R30, R37, R35 ;  /* 0x000000251e237224 */ /* 0x000fe200078e0223 */
[----:B------:R-:W-:Y:S01]  /*46b0*/  SEL R32, R32, RZ, P2 ;  /* 0x000000ff20207207 */ /* 0x000fe20001000000 */
[----:B------:R-:W-:Y:S01]  /*46c0*/  IMAD R37, R40, R33, RZ ;  /* 0x0000002128257224 */ /* 0x000fe200078e02ff */
[----:B--2---:R-:W-:Y:S01]  /*46d0*/  ISETP.NE.U32.AND P2, PT, R28, 0x1, PT ;  /* 0x000000011c00780c */ /* 0x004fe20003f45070 */
[----:B------:R-:W-:Y:S02]  /*46e0*/  IMAD.MOV.U32 R30, RZ, RZ, RZ ;  /* 0x000000ffff1e7224 */ /* 0x000fe400078e00ff */
[----:B------:R-:W-:Y:S01]  /*46f0*/  IMAD R32, R32, UR36, RZ ;  /* 0x0000002420207c24 */ /* 0x000fe2000f8e02ff */
[----:B------:R-:W-:Y:S01]  /*4700*/  ISETP.NE.AND.EX P2, PT, R29, RZ, PT, P2 ;  /* 0x000000ff1d00720c */ /* 0x000fe20003f45320 */
[----:B------:R-:W-:Y:S01]  /*4710*/  IMAD.HI.U32 R37, R31, R37, R30 ;  /* 0x000000251f257227 */ /* 0x000fe200078e001e */
[----:B------:R-:W-:Y:S01]  /*4720*/  IABS R30, R35 ;  /* 0x00000023001e7213 */ /* 0x000fe20000000000 */
[----:B------:R-:W0:Y:S01]  /*4730*/  LDC.64 R28, c[0x0][0x3a8] ;  /* 0x0000ea00ff1c7b82 */ /* 0x000e220000000a00 */
[----:B------:R-:W-:-:S03]  /*4740*/  SEL R31, R38, RZ, P2 ;  /* 0x000000ff261f7207 */ /* 0x000fc60001000000 */
[----:B------:R-:W-:Y:S02]  /*4750*/  IMAD.MOV.U32 R14, RZ, RZ, R30 ;  /* 0x000000ffff0e7224 */ /* 0x000fe400078e001e */
[----:B------:R-:W-:Y:S02]  /*4760*/  IMAD R31, R31, UR37, R32 ;  /* 0x000000251f1f7c24 */ /* 0x000fe4000f8e0220 */
        /* <DEDUP_REMOVED lines=35> */
.L_x_4107:
[----:B------:R-:W-:Y:S05]  /*49a0*/  BSYNC.RECONVERGENT B1 ;  /* 0x0000000000017941 */ /* 0x000fea0003800200 */
.L_x_4106:
        /* <DEDUP_REMOVED lines=40> */
[----:B------:R-:W-:Y:S01]  /*4c30*/  @!P2 LOP3.LUT R28, RZ, R30, RZ, 0x33, !PT ;  /* 0x0000001eff1ca212 */ /* 0x000fe200078e33ff */
[----:B------:R-:W-:-:S04]  /*4c40*/  IMAD R33, R32, R31, RZ ;  /* 0x0000001f20217224 */ /* 0x000fc800078e02ff */
[----:B------:R-:W-:Y:S02]  /*4c50*/  IMAD.MOV R40, RZ, RZ, -R28 ;  /* 0x000000ffff287224 */ /* 0x000fe400078e0a1c */
[----:B------:R-:W-:-:S04]  /*4c60*/  IMAD.HI.U32 R33, R15, R33, R14 ;  /* 0x000000210f217227 */ /* 0x000fc800078e000e */
[----:B------:R-:W-:-:S05]  /*4c70*/  IMAD R40, R30, R40, R11 ;  /* 0x000000281e287224 */ /* 0x000fca00078e020b */
[----:B------:R-:W-:-:S05]  /*4c80*/  IABS R30, R40 ;  /* 0x00000028001e7213 */ /* 0x000fca0000000000 */
        /* <DEDUP_REMOVED lines=16> */
[----:B------:R-:W-:-:S04]  /*4d90*/  ISETP.NE.AND P2, PT, R29, RZ, PT ;  /* 0x000000ff1d00720c */ /* 0x000fc80003f45270 */
[----:B------:R-:W-:Y:S02]  /*4da0*/  @!P3 IMAD.MOV R32, RZ, RZ, -R32 ;  /* 0x000000ffff20b224 */ /* 0x000fe400078e0a20 */
[----:B0-----:R-:W-:Y:S02]  /*4db0*/  IMAD.MOV.U32 R14, RZ, RZ, RZ ;  /* 0x000000ffff0e7224 */ /* 0x001fe400078e00ff */
[----:B-1----:R-:W-:-:S05]  /*4dc0*/  IMAD.MOV R31, RZ, RZ, -R15 ;  /* 0x000000ffff1f7224 */ /* 0x002fca00078e0a0f */
[----:B------:R-:W-:-:S04]  /*4dd0*/  @!P2 LOP3.LUT R32, RZ, R29, RZ, 0x33, !PT ;  /* 0x0000001dff20a212 */ /* 0x000fc800078e33ff */
        /* <DEDUP_REMOVED lines=9> */
[----:B------:R-:W-:-:S05]  /*4e70*/  IMAD R29, R30, R31, R29 ;  /* 0x0000001f1e1d7224 */ /* 0x000fca00078e021d */
        /* <DEDUP_REMOVED lines=42> */
.L_x_4109:
[----:B------:R-:W-:Y:S05]  /*5120*/  BSYNC.RECONVERGENT B1 ;  /* 0x0000000000017941 */ /* 0x000fea0003800200 */
.L_x_4108:
        /* <DEDUP_REMOVED lines=38> */
[----:B------:R-:W-:-:S06]  /*5390*/  @P3 VIADD R12, R12, 0x1 ;  /* 0x000000010c0c3836 */ /* 0x000fcc0000000000 */
[----:B------:R-:W-:Y:S01]  /*53a0*/  @!P2 IMAD.MOV R12, RZ, RZ, -R12 ;  /* 0x000000ffff0ca224 */ /* 0x000fe200078e0a0c */
[----:B------:R-:W-:Y:S01]  /*53b0*/  @!P4 LOP3.LUT R12, RZ, R30, RZ, 0x33, !PT ;  /* 0x0000001eff0cc212 */ /* 0x000fe200078e33ff */
[----:B0-----:R-:W-:-:S04]  /*53c0*/  IMAD.MOV.U32 R14, RZ, RZ, RZ ;  /* 0x000000ffff0e7224 */ /* 0x001fc800078e00ff */
[----:B------:R-:W-:Y:S01]  /*53d0*/  IMAD.MOV R31, RZ, RZ, -R12 ;  /* 0x000000ffff1f7224 */ /* 0x000fe200078e0a0c */
[----:B-1----:R-:W-:-:S03]  /*53e0*/  IADD3 R32, PT, PT, RZ, -R15, RZ ;  /* 0x8000000fff207210 */ /* 0x002fc60007ffe0ff */
[----:B------:R-:W-:Y:S02]  /*53f0*/  IMAD R31, R30, R31, R11 ;  /* 0x0000001f1e1f7224 */ /* 0x000fe400078e020b */
[----:B------:R-:W-:-:S03]  /*5400*/  IMAD R33, R32, R29, RZ ;  /* 0x0000001d20217224 */ /* 0x000fc600078e02ff */
[----:B------:R-:W-:Y:S01]  /*5410*/  IABS R30, R31 ;  /* 0x0000001f001e7213 */ /* 0x000fe20000000000 */
[----:B------:R-:W-:-:S03]  /*5420*/  IMAD.HI.U32 R33, R15, R33, R14 ;  /* 0x000000210f217227 */ /* 0x000fc600078e000e */
[----:B------:R-:W-:Y:S02]  /*5430*/  MOV R14, R30 ;  /* 0x0000001e000e7202 */ /* 0x000fe40000000f00 */
[----:B--2---:R-:W-:-:S03]  /*5440*/  IABS R30, R35 ;  /* 0x00000023001e7213 */ /* 0x004fc60000000000 */
[----:B------:R-:W-:Y:S01]  /*5450*/  IMAD.HI.U32 R37, R33, R14, RZ ;  /* 0x0000000e21257227 */ /* 0x000fe200078e00ff */
[----:B------:R-:W0:Y:S03]  /*5460*/  I2F.RP R32, R30 ;  /* 0x0000001e00207306 */ /* 0x000e260000209400 */
        /* <DEDUP_REMOVED lines=11> */
[----:B------:R-:W-:Y:S01]  /*5520*/  HFMA2 R14, -RZ, RZ, 0, 0 ;  /* 0x00000000ff0e7431 */ /* 0x000fe200000001ff */
[----:B------:R-:W0:Y:S02]  /*5530*/  LDC.64 R32, c[0x0][0x3a8] ;  /* 0x0000ea00ff207b82 */ /* 0x000e240000000a00 */
        /* <DEDUP_REMOVED lines=8> */
[----:B------:R-:W-:-:S03]  /*55c0*/  IMAD.HI.U32 R14, R15, R29, R14 ;  /* 0x0000001d0f0e7227 */ /* 0x000fc600078e000e */
[----:B------:R-:W-:-:S05]  /*55d0*/  IABS R28, R44 ;  /* 0x0000002c001c7213 */ /* 0x000fca0000000000 */
        /* <DEDUP_REMOVED lines=8> */
[----:B-1----:R-:W-:Y:S02]  /*5660*/  ISETP.NE.U32.AND P2, PT, R14, 0x1, PT ;  /* 0x000000010e00780c */ /* 0x002fe40003f45070 */
[----:B------:R-:W-:Y:S02]  /*5670*/  ISETP.GE.U32.AND P4, PT, R29, R30, PT ;  /* 0x0000001e1d00720c */ /* 0x000fe40003f86070 */
[----:B------:R-:W1:Y:S01]  /*5680*/  LDC.64 R28, c[0x0][0x398] ;  /* 0x0000e600ff1c7b82 */ /* 0x000e620000000a00 */
        /* <DEDUP_REMOVED lines=9> */
[----:B-1----:R-:W-:-:S05]  /*5720*/  ISETP.NE.U32.AND P3, PT, R28, 0x1, PT ;  /* 0x000000011c00780c */ /* 0x002fca0003f65070 */
[----:B------:R-:W-:Y:S02]  /*5730*/  @!P4 LOP3.LUT R39, RZ, R35, RZ, 0x33, !PT ;  /* 0x00000023ff27c212 */ /* 0x000fe400078e33ff */
[----:B------:R-:W-:Y:S02]  /*5740*/  ISETP.NE.AND.EX P3, PT, R29, RZ, PT, P3 ;  /* 0x000000ff1d00720c */ /* 0x000fe40003f65330 */
[----:B0-----:R-:W-:Y:S01]  /*5750*/  ISETP.NE.U32.AND P4, PT, R32, 0x1, PT ;  /* 0x000000012000780c */ /* 0x001fe20003f85070 */
        /* <DEDUP_REMOVED lines=22> */
.L_x_4111:
[----:B------:R-:W-:Y:S05]  /*58c0*/  BSYNC.RECONVERGENT B1 ;  /* 0x0000000000017941 */ /* 0x000fea0003800200 */
.L_x_4110:
        /* <DEDUP_REMOVED lines=35> */
[----:B------:R-:W0:Y:S03]  /*5b00*/  LDC R33, c[0x0][0x3c0] ;  /* 0x0000f000ff217b82 */ /* 0x000e260000000800 */
[----:B------:R-:W1:Y:S03]  /*5b10*/  F2I.FTZ.U32.TRUNC.NTZ R15, R15 ;  /* 0x0000000f000f7305 */ /* 0x000e66000021f000 */
[----:B------:R-:W-:-:S06]  /*5b20*/  @P2 VIADD R12, R12, 0x1 ;  /* 0x000000010c0c2836 */ /* 0x000fcc0000000000 */
[----:B------:R-:W-:Y:S02]  /*5b30*/  @!P4 IADD3 R12, PT, PT, -R12, RZ, RZ ;  /* 0x000000ff0c0cc210 */ /* 0x000fe40007ffe1ff */
[----:B------:R-:W-:Y:S01]  /*5b40*/  @!P3 LOP3.LUT R12, RZ, R30, RZ, 0x33, !PT ;  /* 0x0000001eff0cb212 */ /* 0x000fe200078e33ff */
[----:B-1----:R-:W-:-:S04]  /*5b50*/  IMAD.MOV R14, RZ, RZ, -R15 ;  /* 0x000000ffff0e7224 */ /* 0x002fc800078e0a0f */
[----:B------:R-:W-:Y:S02]  /*5b60*/  IMAD.MOV R37, RZ, RZ, -R12 ;  /* 0x000000ffff257224 */ /* 0x000fe400078e0a0c */
[----:B------:R-:W-:Y:S02]  /*5b70*/  IMAD R29, R14, R31, RZ ;  /* 0x0000001f0e1d7224 */ /* 0x000fe400078e02ff */
[----:B------:R-:W-:Y:S02]  /*5b80*/  HFMA2 R14, -RZ, RZ, 0, 0 ;  /* 0x00000000ff0e7431 */ /* 0x000fe400000001ff */
[----:B------:R-:W-:-:S03]  /*5b90*/  IMAD R37, R30, R37, R11 ;  /* 0x000000251e257224 */ /* 0x000fc600078e020b */
[----:B------:R-:W-:Y:S02]  /*5ba0*/  IMAD.HI.U32 R29, R15, R29, R14 ;  /* 0x0000001d0f1d7227 */ /* 0x000fe400078e000e */
[----:B------:R-:W-:Y:S02]  /*5bb0*/  IABS R14, R37 ;  /* 0x00000025000e7213 */ /* 0x000fe40000000000 */
[----:B0-----:R-:W-:-:S03]  /*5bc0*/  IABS R15, R33 ;  /* 0x00000021000f7213 */ /* 0x001fc60000000000 */
        /* <DEDUP_REMOVED lines=15> */
[----:B------:R-:W0:Y:S05]  /*5cc0*/  F2I.FTZ.U32.TRUNC.NTZ R15, R15 ;  /* 0x0000000f000f7305 */ /* 0x000e2a000021f000 */
[----:B------:R-:W-:Y:S01]  /*5cd0*/  @!P4 IMAD.MOV R35, RZ, RZ, -R35 ;  /* 0x000000ffff23c224 */ /* 0x000fe200078e0a23 */
        /* <DEDUP_REMOVED lines=11> */
[----:B------:R-:W-:Y:S01]  /*5d90*/  IMAD R28, R29, R30, R28 ;  /* 0x0000001e1d1c7224 */ /* 0x000fe200078e021c */
[----:B------:R-:W-:-:S04]  /*5da0*/  LOP3.LUT R30, R44, R33, RZ, 0x3c, !PT ;  /* 0x000000212c1e7212 */ /* 0x000fc800078e3cff */
[----:B------:R-:W-:Y:S02]  /*5db0*/  ISETP.GT.U32.AND P5, PT, R29, R28, PT ;  /* 0x0000001c1d00720c */ /* 0x000fe40003fa4070 */
[----:B------:R-:W-:Y:S02]  /*5dc0*/  ISETP.GE.AND P4, PT, R30, RZ, PT ;  /* 0x000000ff1e00720c */ /* 0x000fe40003f86270 */
[----:B------:R-:W1:Y:S01]  /*5dd0*/  LDC.64 R30, c[0x0][0x3a8] ;  /* 0x0000ea00ff1e7b82 */ /* 0x000e620000000a00 */
[----:B0-----:R-:W-:-:S04]  /*5de0*/  ISETP.NE.U32.AND P2, PT, R14, 0x1, PT ;  /* 0x000000010e00780c */ /* 0x001fc80003f45070 */
[----:B------:R-:W-:-:S04]  /*5df0*/  ISETP.NE.AND.EX P2, PT, R15, RZ, PT, P2 ;  /* 0x000000ff0f00720c */ /* 0x000fc80003f45320 */
[-C--:B------:R-:W-:Y:S01]  /*5e00*/  @!P5 IADD3 R28, PT, PT, R28, -R29.reuse, RZ ;  /* 0x8000001d1c1cd210 */ /* 0x080fe20007ffe0ff */
[----:B------:R-:W0:Y:S01]  /*5e10*/  LDC.64 R14, c[0x0][0x398] ;  /* 0x0000e600ff0e7b82 */ /* 0x000e220000000a00 */
[----:B------:R-:W-:Y:S01]  /*5e20*/  @!P5 VIADD R37, R37, 0x1 ;  /* 0x000000012525d836 */ /* 0x000fe20000000000 */
[----:B------:R-:W-:Y:S02]  /*5e30*/  ISETP.NE.AND P5, PT, R33, RZ, PT ;  /* 0x000000ff2100720c */ /* 0x000fe40003fa5270 */
[----:B------:R-:W-:Y:S02]  /*5e40*/  ISETP.GE.U32.AND P3, PT, R28, R29, PT ;  /* 0x0000001d1c00720c */ /* 0x000fe40003f66070 */
[----:B------:R-:W-:Y:S02]  /*5e50*/  SEL R12, R12, RZ, P2 ;  /* 0x000000ff0c0c7207 */ /* 0x000fe40001000000 */
[----:B------:R-:W2:Y:S03]  /*5e60*/  LDC.64 R28, c[0x0][0x3a0] ;  /* 0x0000e800ff1c7b82 */ /* 0x000ea60000000a00 */
[----:B------:R-:W-:Y:S01]  /*5e70*/  IMAD R12, R12, UR36, RZ ;  /* 0x000000240c0c7c24 */ /* 0x000fe2000f8e02ff */
[----:B-1----:R-:W-:-:S05]  /*5e80*/  ISETP.NE.U32.AND P2, PT, R30, 0x1, PT ;  /* 0x000000011e00780c */ /* 0x002fca0003f45070 */
[----:B------:R-:W-:Y:S01]  /*5e90*/  @P3 VIADD R37, R37, 0x1 ;  /* 0x0000000125253836 */ /* 0x000fe20000000000 */
[----:B------:R-:W-:-:S04]  /*5ea0*/  ISETP.NE.AND.EX P2, PT, R31, RZ, PT, P2 ;  /* 0x000000ff1f00720c */ /* 0x000fc80003f45320 */
[----:B------:R-:W-:Y:S02]  /*5eb0*/  @!P4 IADD3 R37, PT, PT, -R37, RZ, RZ ;  /* 0x000000ff2525c210 */ /* 0x000fe40007ffe1ff */
[----:B0-----:R-:W-:Y:S02]  /*5ec0*/  ISETP.NE.U32.AND P3, PT, R14, 0x1, PT ;  /* 0x000000010e00780c */ /* 0x001fe40003f65070 */
[----:B------:R-:W-:Y:S02]  /*5ed0*/  @!P5 LOP3.LUT R37, RZ, R33, RZ, 0x33, !PT ;  /* 0x00000021ff25d212 */ /* 0x000fe400078e33ff */
[----:B------:R-:W-:-:S03]  /*5ee0*/  ISETP.NE.AND.EX P3, PT, R15, RZ, PT, P3 ;  /* 0x000000ff0f00720c */ /* 0x000fc60003f65330 */
[----:B------:R-:W-:Y:S01]  /*5ef0*/  IMAD.MOV R14, RZ, RZ, -R37 ;  /* 0x000000ffff0e7224 */ /* 0x000fe200078e0a25 */
[----:B--2---:R-:W-:Y:S02]  /*5f00*/  ISETP.NE.U32.AND P4, PT, R28, 0x1, PT ;  /* 0x000000011c00780c */ /* 0x004fe40003f85070 */
[----:B------:R-:W-:Y:S01]  /*5f10*/  SEL R35, R35, RZ, P3 ;  /* 0x000000ff23237207 */ /* 0x000fe20001800000 */
[----:B------:R-:W-:Y:S01]  /*5f20*/  IMAD R33, R33, R14, R44 ;  /* 0x0000000e21217224 */ /* 0x000fe200078e022c */
[----:B------:R-:W-:Y:S02]  /*5f30*/  ISETP.NE.AND.EX P4, PT, R29, RZ, PT, P4 ;  /* 0x000000ff1d00720c */ /* 0x000fe40003f85340 */
[----:B------:R-:W-:Y:S01]  /*5f40*/  SHF.R.S64 R28, RZ, 0x1e, R11 ;  /* 0x0000001eff1c7819 */ /* 0x000fe2000000100b */
        /* <DEDUP_REMOVED lines=15> */
.L_x_4113:
[----:B------:R-:W-:Y:S05]  /*6040*/  BSYNC.RECONVERGENT B1 ;  /* 0x0000000000017941 */ /* 0x000fea0003800200 */
.L_x_4112:
        /* <DEDUP_REMOVED lines=19> */
[----:B-1----:R-:W-:-:S03]  /*6180*/  IABS R31, R28 ;  /* 0x0000001c001f7213 */ /* 0x002fc60000000000 */
[----:B------:R-:W-:-:S04]  /*6190*/  IMAD.MOV.U32 R14, RZ, RZ, R35 ;  /* 0x000000ffff0e7224 */ /* 0x000fc800078e0023 */
        /* <DEDUP_REMOVED lines=20> */
[----:B------:R-:W-:Y:S02]  /*62e0*/  IMAD R29, R14, R31, RZ ;  /* 0x0000001f0e1d7224 */ /* 0x000fe400078e02ff */
[----:B------:R-:W-:Y:S02]  /*62f0*/  IMAD R37, R30, R37, R11 ;  /* 0x000000251e257224 */ /* 0x000fe400078e020b */
[----:B------:R-:W-:-:S04]  /*6300*/  IMAD.MOV.U32 R14, RZ, RZ, RZ ;  /* 0x000000ffff0e7224 */ /* 0x000fc800078e00ff */
[----:B------:R-:W-:Y:S01]  /*6310*/  IMAD.HI.U32 R29, R15, R29, R14 ;  /* 0x0000001d0f1d7227 */ /* 0x000fe200078e000e */
[----:B------:R-:W-:Y:S02]  /*6320*/  IABS R14, R37 ;  /* 0x00000025000e7213 */ /* 0x000fe40000000000 */
[----:B0-----:R-:W-:-:S03]  /*6330*/  IABS R15, R33 ;  /* 0x00000021000f7213 */ /* 0x001fc60000000000 */
        /* <DEDUP_REMOVED lines=21> */
[----:B------:R-:W-:Y:S02]  /*6490*/  HFMA2 R14, -RZ, RZ, 0, 0 ;  /* 0x00000000ff0e7431 */ /* 0x000fe400000001ff */
[----:B------:R-:W-:-:S05]  /*64a0*/  IMAD R36, R28, R36, R37 ;  /* 0x000000241c247224 */ /* 0x000fca00078e0225 */
        /* <DEDUP_REMOVED lines=12> */
[----:B------:R-:W-:Y:S01]  /*6570*/  @!P5 IMAD.IADD R28, R28, 0x1, -R29 ;  /* 0x000000011c1cd824 */ /* 0x000fe200078e0a1d */
[----:B------:R-:W0:Y:S01]  /*6580*/  LDC.64 R14, c[0x0][0x398] ;  /* 0x0000e600ff0e7b82 */ /* 0x000e220000000a00 */
[----:B------:R-:W-:Y:S02]  /*6590*/  @!P5 IADD3 R37, PT, PT, R37, 0x1, RZ ;  /* 0x000000012525d810 */ /* 0x000fe40007ffe0ff */
[----:B------:R-:W-:Y:S02]  /*65a0*/  ISETP.NE.AND P5, PT, R33, RZ, PT ;  /* 0x000000ff2100720c */ /* 0x000fe40003fa5270 */
[----:B------:R-:W-:Y:S02]  /*65b0*/  ISETP.GE.U32.AND P3, PT, R28, R29, PT ;  /* 0x0000001d1c00720c */ /* 0x000fe40003f66070 */
[----:B------:R-:W-:Y:S01]  /*65c0*/  SEL R12, R12, RZ, P2 ;  /* 0x000000ff0c0c7207 */ /* 0x000fe20001000000 */
[----:B------:R-:W2:Y:S04]  /*65d0*/  LDC.64 R28, c[0x0][0x3a0] ;  /* 0x0000e800ff1c7b82 */ /* 0x000ea80000000a00 */
[----:B------:R-:W-:Y:S01]  /*65e0*/  IMAD R12, R12, UR36, RZ ;  /* 0x000000240c0c7c24 */ /* 0x000fe2000f8e02ff */
[----:B-1----:R-:W-:-:S05]  /*65f0*/  ISETP.NE.U32.AND P2, PT, R30, 0x1, PT ;  /* 0x000000011e00780c */ /* 0x002fca0003f45070 */
[----:B------:R-:W-:Y:S01]  /*6600*/  @P3 VIADD R37, R37, 0x1 ;  /* 0x0000000125253836 */ /* 0x000fe20000000000 */
[----:B------:R-:W-:-:S03]  /*6610*/  ISETP.NE.AND.EX P2, PT, R31, RZ, PT, P2 ;  /* 0x000000ff1f00720c */ /* 0x000fc60003f45320 */
[----:B------:R-:W-:Y:S01]  /*6620*/  @!P4 IMAD.MOV R37, RZ, RZ, -R37 ;  /* 0x000000ffff25c224 */ /* 0x000fe200078e0a25 */
[----:B------:R-:W-:Y:S02]  /*6630*/  @!P5 LOP3.LUT R37, RZ, R33, RZ, 0x33, !PT ;  /* 0x00000021ff25d212 */ /* 0x000fe400078e33ff */
[----:B0-----:R-:W-:Y:S02]  /*6640*/  ISETP.NE.U32.AND P3, PT, R14, 0x1, PT ;  /* 0x000000010e00780c */ /* 0x001fe40003f65070 */
[----:B------:R-:W-:Y:S02]  /*6650*/  IADD3 R14, PT, PT, -R37, RZ, RZ ;  /* 0x000000ff250e7210 */ /* 0x000fe40007ffe1ff */
[----:B------:R-:W-:Y:S02]  /*6660*/  ISETP.NE.AND.EX P3, PT, R15, RZ, PT, P3 ;  /* 0x000000ff0f00720c */ /* 0x000fe40003f65330 */
[----:B--2---:R-:W-:Y:S01]  /*6670*/  ISETP.NE.U32.AND P4, PT, R28, 0x1, PT ;  /* 0x000000011c00780c */ /* 0x004fe20003f85070 */
[----:B------:R-:W-:Y:S01]  /*6680*/  IMAD R33, R33, R14, R36 ;  /* 0x0000000e21217224 */ /* 0x000fe200078e0224 */
[----:B------:R-:W-:-:S02]  /*6690*/  SEL R35, R35, RZ, P3 ;  /* 0x000000ff23237207 */ /* 0x000fc40001800000 */
        /* <DEDUP_REMOVED lines=17> */
.L_x_4115:
[----:B------:R-:W-:Y:S05]  /*67b0*/  BSYNC.RECONVERGENT B1 ;  /* 0x0000000000017941 */ /* 0x000fea0003800200 */
.L_x_4114:
        /* <DEDUP_REMOVED lines=16> */
[----:B------:R-:W-:Y:S01]  /*68c0*/  IMAD R31, R14, R29, RZ ;  /* 0x0000001d0e1f7224 */ /* 0x000fe200078e02ff */
[----:B------:R-:W-:-:S05]  /*68d0*/  MOV R14, RZ ;  /* 0x000000ff000e7202 */ /* 0x000fca0000000f00 */
[----:B------:R-:W-:Y:S01]  /*68e0*/  IMAD.HI.U32 R33, R15, R31, R14 ;  /* 0x0000001f0f217227 */ /* 0x000fe200078e000e */
[----:B-1----:R-:W-:-:S03]  /*68f0*/  IABS R31, R28 ;  /* 0x0000001c001f7213 */ /* 0x002fc60000000000 */
        /* <DEDUP_REMOVED lines=21> */
[----:B------:R-:W-:Y:S02]  /*6a50*/  IMAD R29, R14, R31, RZ ;  /* 0x0000001f0e1d7224 */ /* 0x000fe400078e02ff */
[----:B------:R-:W-:Y:S01]  /*6a60*/  IMAD R35, R30, R35, R11 ;  /* 0x000000231e237224 */ /* 0x000fe200078e020b */
[----:B0-----:R-:W-:Y:S01]  /*6a70*/  ISETP.NE.AND P4, PT, R33, RZ, PT ;  /* 0x000000ff2100720c */ /* 0x001fe20003f85270 */
[----:B------:R-:W-:-:S04]  /*6a80*/  IMAD.MOV.U32 R14, RZ, RZ, RZ ;  /* 0x000000ffff0e7224 */ /* 0x000fc800078e00ff */
[----:B------:R-:W-:Y:S01]  /*6a90*/  IMAD.HI.U32 R29, R15, R29, R14 ;  /* 0x0000001d0f1d7227 */ /* 0x000fe200078e000e */
[----:B------:R-:W-:Y:S02]  /*6aa0*/  IABS R14, R35 ;  /* 0x00000023000e7213 */ /* 0x000fe40000000000 */
[----:B------:R-:W-:-:S03]  /*6ab0*/  IABS R15, R33 ;  /* 0x00000021000f7213 */ /* 0x000fc60000000000 */
        /* <DEDUP_REMOVED lines=13> */
[----:B0-----:R-:W-:-:S06]  /*6b90*/  VIADD R15, R30, 0xffffffe ;  /* 0x0ffffffe1e0f7836 */ /* 0x001fcc0000000000 */
[----:B------:R-:W0:Y:S01]  /*6ba0*/  F2I.FTZ.U32.TRUNC.NTZ R15, R15 ;  /* 0x0000000f000f7305 */ /* 0x000e22000021f000 */
[----:B------:R-:W-:-:S05]  /*6bb0*/  @P1 VIADD R34, R34, 0x1 ;  /* 0x0000000122221836 */ /* 0x000fca0000000000 */
[----:B------:R-:W-:Y:S01]  /*6bc0*/  @!P3 IMAD.MOV R34, RZ, RZ, -R34 ;  /* 0x000000ffff22b224 */ /* 0x000fe200078e0a22 */
[----:B------:R-:W-:-:S05]  /*6bd0*/  @!P2 LOP3.LUT R34, RZ, R28, RZ, 0x33, !PT ;  /* 0x0000001cff22a212 */ /* 0x000fca00078e33ff */
[----:B------:R-:W-:Y:S01]  /*6be0*/  IMAD.MOV R46, RZ, RZ, -R34 ;  /* 0x000000ffff2e7224 */ /* 0x000fe200078e0a22 */
[----:B0-----:R-:W-:-:S03]  /*6bf0*/  IADD3 R14, PT, PT, RZ, -R15, RZ ;  /* 0x8000000fff0e7210 */ /* 0x001fc60007ffe0ff */
[----:B------:R-:W-:Y:S02]  /*6c00*/  IMAD R46, R28, R46, R35 ;  /* 0x0000002e1c2e7224 */ /* 0x000fe400078e0223 */
[----:B------:R-:W-:-:S03]  /*6c10*/  IMAD R31, R14, R29, RZ ;  /* 0x0000001d0e1f7224 */ /* 0x000fc600078e02ff */
[----:B------:R-:W-:Y:S01]  /*6c20*/  IABS R28, R46 ;  /* 0x0000002e001c7213 */ /* 0x000fe20000000000 */
[----:B------:R-:W-:-:S04]  /*6c30*/  IMAD.MOV.U32 R14, RZ, RZ, RZ ;  /* 0x000000ffff0e7224 */ /* 0x000fc800078e00ff */
[----:B------:R-:W-:Y:S02]  /*6c40*/  IMAD.HI.U32 R31, R15, R31, R14 ;  /* 0x0000001f0f1f7227 */ /* 0x000fe400078e000e */
[----:B------:R-:W0:Y:S04]  /*6c50*/  LDC.64 R14, c[0x0][0x390] ;  /* 0x0000e400ff0e7b82 */ /* 0x000e280000000a00 */
[----:B------:R-:W-:-:S05]  /*6c60*/  IMAD.HI.U32 R35, R31, R28, RZ ;  /* 0x0000001c1f237227 */ /* 0x000fca00078e00ff */
[----:B------:R-:W-:-:S05]  /*6c70*/  IADD3 R30, PT, PT, -R35, RZ, RZ ;  /* 0x000000ff231e7210 */ /* 0x000fca0007ffe1ff */
[----:B------:R-:W-:Y:S01]  /*6c80*/  IMAD R28, R29, R30, R28 ;  /* 0x0000001e1d1c7224 */ /* 0x000fe200078e021c */
[----:B------:R-:W-:-:S04]  /*6c90*/  LOP3.LUT R30, R46, R33, RZ, 0x3c, !PT ;  /* 0x000000212e1e7212 */ /* 0x000fc800078e3cff */
[----:B------:R-:W-:Y:S02]  /*6ca0*/  ISETP.GT.U32.AND P3, PT, R29, R28, PT ;  /* 0x0000001c1d00720c */ /* 0x000fe40003f64070 */
[----:B------:R-:W-:Y:S02]  /*6cb0*/  ISETP.GE.AND P5, PT, R30, RZ, PT ;  /* 0x000000ff1e00720c */ /* 0x000fe40003fa6270 */
[----:B------:R-:W1:Y:S01]  /*6cc0*/  LDC.64 R30, c[0x0][0x3a8] ;  /* 0x0000ea00ff1e7b82 */ /* 0x000e620000000a00 */
[----:B0-----:R-:W-:-:S04]  /*6cd0*/  ISETP.NE.U32.AND P1, PT, R14, 0x1, PT ;  /* 0x000000010e00780c */ /* 0x001fc80003f25070 */
[----:B------:R-:W-:-:S03]  /*6ce0*/  ISETP.NE.AND.EX P1, PT, R15, RZ, PT, P1 ;  /* 0x000000ff0f00720c */ /* 0x000fc60003f25310 */
[----:B------:R-:W0:Y:S01]  /*6cf0*/  LDC.64 R14, c[0x0][0x398] ;  /* 0x0000e600ff0e7b82 */ /* 0x000e220000000a00 */
[----:B------:R-:W-:Y:S01]  /*6d00*/  @!P3 IMAD.IADD R28, R28, 0x1, -R29 ;  /* 0x000000011c1cb824 */ /* 0x000fe200078e0a1d */
[----:B------:R-:W-:Y:S01]  /*6d10*/  SEL R12, R12, RZ, P1 ;  /* 0x000000ff0c0c7207 */ /* 0x000fe20000800000 */
[----:B------:R-:W-:-:S03]  /*6d20*/  @!P3 VIADD R35, R35, 0x1 ;  /* 0x000000012323b836 */ /* 0x000fc60000000000 */
[----:B------:R-:W-:Y:S02]  /*6d30*/  ISETP.GE.U32.AND P2, PT, R28, R29, PT ;  /* 0x0000001d1c00720c */ /* 0x000fe40003f46070 */
[----:B------:R-:W2:Y:S01]  /*6d40*/  LDC.64 R28, c[0x0][0x3a0] ;  /* 0x0000e800ff1c7b82 */ /* 0x000ea20000000a00 */
[----:B-1----:R-:W-:-:S10]  /*6d50*/  ISETP.NE.U32.AND P1, PT, R30, 0x1, PT ;  /* 0x000000011e00780c */ /* 0x002fd40003f25070 */
[----:B------:R-:W-:Y:S02]  /*6d60*/  @P2 IADD3 R35, PT, PT, R35, 0x1, RZ ;  /* 0x0000000123232810 */ /* 0x000fe40007ffe0ff */
[----:B------:R-:W-:Y:S02]  /*6d70*/  ISETP.NE.AND.EX P1, PT, R31, RZ, PT, P1 ;  /* 0x000000ff1f00720c */ /* 0x000fe40003f25310 */
[----:B0-----:R-:W-:Y:S01]  /*6d80*/  ISETP.NE.U32.AND P3, PT, R14, 0x1, PT ;  /* 0x000000010e00780c */ /* 0x001fe20003f65070 */
[----:B------:R-:W-:Y:S01]  /*6d90*/  @!P5 IMAD.MOV R35, RZ, RZ, -R35 ;  /* 0x000000ffff23d224 */ /* 0x000fe200078e0a23 */
[----:B------:R-:W-:Y:S02]  /*6da0*/  @!P4 LOP3.LUT R35, RZ, R33, RZ, 0x33, !PT ;  /* 0x00000021ff23c212 */ /* 0x000fe400078e33ff */
[----:B------:R-:W-:Y:S01]  /*6db0*/  ISETP.NE.AND.EX P3, PT, R15, RZ, PT, P3 ;  /* 0x000000ff0f00720c */ /* 0x000fe20003f65330 */
[----:B------:R-:W-:Y:S02]  /*6dc0*/  IMAD R15, R12, UR36, RZ ;  /* 0x000000240c0f7c24 */ /* 0x000fe4000f8e02ff */
[----:B------:R-:W-:Y:S01]  /*6dd0*/  IMAD.MOV R14, RZ, RZ, -R35 ;  /* 0x000000ffff0e7224 */ /* 0x000fe200078e0a23 */
[----:B--2---:R-:W-:-:S02]  /*6de0*/  ISETP.NE.U32.AND P2, PT, R28, 0x1, PT ;  /* 0x000000011c00780c */ /* 0x004fc40003f45070 */
        /* <DEDUP_REMOVED lines=19> */
.L_x_4117:
[----:B------:R-:W-:Y:S05]  /*6f20*/  BSYNC.RECONVERGENT B1 ;  /* 0x0000000000017941 */ /* 0x000fea0003800200 */
.L_x_4116:
        /* <DEDUP_REMOVED lines=20> */
[C---:B------:R-:W-:Y:S01]  /*7070*/  FADD R35, -R49.reuse, R24 ;  /* 0x0000001831237221 */ /* 0x040fe20000000100 */
[----:B------:R-:W-:Y:S01]  /*7080*/  FADD R29, -R49, R26 ;  /* 0x0000001a311d7221 */ /* 0x000fe20000000100 */
[-C--:B------:R-:W-:Y:S01]  /*7090*/  FFMA.RM R30, R30, R11.reuse, 12582913 ;  /* 0x4b4000011e1e7423 */ /* 0x080fe2000000400b */
[-C--:B------:R-:W-:Y:S01]  /*70a0*/  FFMA.RM R20, R20, R11.reuse, 12582913 ;  /* 0x4b40000114147423 */ /* 0x080fe2000000400b */
[-C--:B------:R-:W-:Y:S01]  /*70b0*/  FFMA.SAT R26, R41, R12.reuse, 0.5 ;  /* 0x3f000000291a7423 */ /* 0x080fe2000000200c */
[-C--:B------:R-:W-:Y:S01]  /*70c0*/  FFMA.SAT R24, R39, R12.reuse, 0.5 ;  /* 0x3f00000027187423 */ /* 0x080fe2000000200c */
[----:B------:R-:W-:Y:S01]  /*70d0*/  FADD R14, R30, -12583039 ;  /* 0xcb40007f1e0e7421 */ /* 0x000fe20000000000 */
[----:B------:R-:W-:Y:S01]  /*70e0*/  FADD R22, R20, -12583039 ;  /* 0xcb40007f14167421 */ /* 0x000fe20000000000 */
[-C--:B------:R-:W-:Y:S01]  /*70f0*/  FFMA.RM R26, R26, R11.reuse, 12582913 ;  /* 0x4b4000011a1a7423 */ /* 0x080fe2000000400b */
[-C--:B------:R-:W-:Y:S01]  /*7100*/  FFMA.RM R24, R24, R11.reuse, 12582913 ;  /* 0x4b40000118187423 */ /* 0x080fe2000000400b */
[----:B------:R-:W-:Y:S01]  /*7110*/  FFMA R14, R45, 1.4426950216293334961, -R14 ;  /* 0x3fb8aa3b2d0e7823 */ /* 0x000fe2000000080e */
[----:B------:R-:W-:Y:S01]  /*7120*/  FFMA R22, R47, 1.4426950216293334961, -R22 ;  /* 0x3fb8aa3b2f167823 */ /* 0x000fe20000000816 */
[-C--:B------:R-:W-:Y:S01]  /*7130*/  FFMA.SAT R28, R35, R12.reuse, 0.5 ;  /* 0x3f000000231c7423 */ /* 0x080fe2000000200c */
[----:B------:R-:W-:Y:S01]  /*7140*/  FADD R31, -R49, R40 ;  /* 0x00000028311f7221 */ /* 0x000fe20000000100 */
[----:B------:R-:W-:Y:S01]  /*7150*/  FFMA R45, R45, 1.925963033500011079e-08, R14 ;  /* 0x32a570602d2d7823 */ /* 0x000fe2000000000e */
[----:B------:R-:W-:Y:S01]  /*7160*/  FFMA R47, R47, 1.925963033500011079e-08, R22 ;  /* 0x32a570602f2f7823 */ /* 0x000fe20000000016 */
[----:B------:R-:W-:Y:S01]  /*7170*/  FADD R14, R26, -12583039 ;  /* 0xcb40007f1a0e7421 */ /* 0x000fe20000000000 */
[----:B------:R-:W-:Y:S01]  /*7180*/  FADD R22, R24, -12583039 ;  /* 0xcb40007f18167421 */ /* 0x000fe20000000000 */
[C---:B------:R-:W-:Y:S01]  /*7190*/  FADD R37, -R49.reuse, R25 ;  /* 0x0000001931257221 */ /* 0x040fe20000000100 */
[----:B------:R-:W-:Y:S01]  /*71a0*/  FADD R21, -R49, R32 ;  /* 0x0000002031157221 */ /* 0x000fe20000000100 */
[----:B------:R-:W-:Y:S01]  /*71b0*/  FFMA R14, R41, 1.4426950216293334961, -R14 ;  /* 0x3fb8aa3b290e7823 */ /* 0x000fe2000000080e */
[----:B------:R-:W-:Y:S01]  /*71c0*/  FFMA R40, R39, 1.4426950216293334961, -R22 ;  /* 0x3fb8aa3b27287823 */ /* 0x000fe20000000816 */
[-C--:B------:R-:W-:Y:S01]  /*71d0*/  FFMA.RM R22, R28, R11.reuse, 12582913 ;  /* 0x4b4000011c167423 */ /* 0x080fe2000000400b */
[-C--:B------:R-:W-:Y:S01]  /*71e0*/  FFMA.SAT R32, R37, R12.reuse, 0.5 ;  /* 0x3f00000025207423 */ /* 0x080fe2000000200c */
[----:B------:R-:W-:Y:S01]  /*71f0*/  FFMA R41, R41, 1.925963033500011079e-08, R14 ;  /* 0x32a5706029297823 */ /* 0x000fe2000000000e */
[----:B------:R-:W-:Y:S01]  /*7200*/  FADD R13, -R49, R34 ;  /* 0x00000022310d7221 */ /* 0x000fe20000000100 */
[----:B------:R-:W-:Y:S01]  /*7210*/  FADD R14, R22, -12583039 ;  /* 0xcb40007f160e7421 */ /* 0x000fe20000000000 */
[-C--:B------:R-:W-:Y:S01]  /*7220*/  FFMA.RM R25, R32, R11.reuse, 12582913 ;  /* 0x4b40000120197423 */ /* 0x080fe2000000400b */
[----:B------:R-:W-:Y:S01]  /*7230*/  FFMA R40, R39, 1.925963033500011079e-08, R40 ;  /* 0x32a5706027287823 */ /* 0x000fe20000000028 */
[-C--:B------:R-:W-:Y:S01]  /*7240*/  FFMA.SAT R34, R29, R12.reuse, 0.5 ;  /* 0x3f0000001d227423 */ /* 0x080fe2000000200c */
[----:B------:R-:W-:Y:S01]  /*7250*/  FFMA R28, R35, 1.4426950216293334961, -R14 ;  /* 0x3fb8aa3b231c7823 */ /* 0x000fe2000000080e */
[C---:B------:R-:W-:Y:S01]  /*7260*/  FADD R23, -R49.reuse, R27 ;  /* 0x0000001b31177221 */ /* 0x040fe20000000100 */
[----:B------:R-:W-:Y:S01]  /*7270*/  FADD R33, -R49, R38 ;  /* 0x0000002631217221 */ /* 0x000fe20000000100 */
[-C--:B------:R-:W-:Y:S01]  /*7280*/  FFMA.RM R14, R34, R11.reuse, 12582913 ;  /* 0x4b400001220e7423 */ /* 0x080fe2000000400b */
[----:B------:R-:W-:Y:S01]  /*7290*/  FFMA R39, R35, 1.925963033500011079e-08, R28 ;  /* 0x32a5706023277823 */ /* 0x000fe2000000001c */
[----:B------:R-:W-:Y:S01]  /*72a0*/  FADD R28, R25, -12583039 ;  /* 0xcb40007f191c7421 */ /* 0x000fe20000000000 */
[----:B------:R-:W-:Y:S01]  /*72b0*/  FADD R15, -R49, R36 ;  /* 0x00000024310f7221 */ /* 0x000fe20000000100 */
[----:B------:R-:W-:Y:S01]  /*72c0*/  FADD R32, R14, -12583039 ;  /* 0xcb40007f0e207421 */ /* 0x000fe20000000000 */
[-C--:B------:R-:W-:Y:S01]  /*72d0*/  FFMA.SAT R36, R33, R12.reuse, 0.5 ;  /* 0x3f00000021247423 */ /* 0x080fe2000000200c */
[----:B------:R-:W-:Y:S01]  /*72e0*/  FFMA R28, R37, 1.4426950216293334961, -R28 ;  /* 0x3fb8aa3b251c7823 */ /* 0x000fe2000000081c */
[----:B------:R-:W-:Y:S01]  /*72f0*/  MUFU.EX2 R41, R41 ;  /* 0x0000002900297308 */ /* 0x000fe20000000800 */
[----:B------:R-:W-:Y:S01]  /*7300*/  FFMA R32, R29, 1.4426950216293334961, -R32 ;  /* 0x3fb8aa3b1d207823 */ /* 0x000fe20000000820 */
[----:B------:R-:W-:Y:S01]  /*7310*/  FADD R27, -R49, R44 ;  /* 0x0000002c311b7221 */ /* 0x000fe20000000100 */
[----:B------:R-:W-:Y:S01]  /*7320*/  FFMA R37, R37, 1.925963033500011079e-08, R28 ;  /* 0x32a5706025257823 */ /* 0x000fe2000000001c */
[----:B------:R-:W-:Y:S01]  /*7330*/  FFMA.SAT R28, R23, R12, 0.5 ;  /* 0x3f000000171c7423 */ /* 0x000fe2000000200c */
[----:B------:R-:W-:Y:S01]  /*7340*/  FFMA R38, R29, 1.925963033500011079e-08, R32 ;  /* 0x32a570601d267823 */ /* 0x000fe20000000020 */
[----:B------:R-:W-:Y:S01]  /*7350*/  FFMA.RM R29, R36, R11, 12582913 ;  /* 0x4b400001241d7423 */ /* 0x000fe2000000400b */
[----:B------:R-:W-:-:S02]  /*7360*/  IMAD.SHL.U32 R26, R26, 0x800000, RZ ;  /* 0x008000001a1a7824 */ /* 0x000fc400078e00ff */
[----:B------:R-:W-:Y:S01]  /*7370*/  FFMA.RM R28, R28, R11, 12582913 ;  /* 0x4b4000011c1c7423 */ /* 0x000fe2000000400b */
[----:B------:R0:W2:Y:S01]  /*7380*/  MUFU.EX2 R32, R45 ;  /* 0x0000002d00207308 */ /* 0x0000a20000000800 */
[----:B------:R-:W-:Y:S01]  /*7390*/  FFMA.SAT R46, R13, R12, 0.5 ;  /* 0x3f0000000d2e7423 */ /* 0x000fe2000000200c */
[----:B------:R-:W-:Y:S01]  /*73a0*/  SHF.L.U32 R20, R20, 0x17, RZ ;  /* 0x0000001714147819 */ /* 0x000fe200000006ff */
[----:B------:R-:W-:-:S04]  /*73b0*/  FADD R34, R28, -12583039 ;  /* 0xcb40007f1c227421 */ /* 0x000fc80000000000 */
[C---:B------:R-:W-:Y:S01]  /*73c0*/  FFMA R34, R23.reuse, 1.4426950216293334961, -R34 ;  /* 0x3fb8aa3b17227823 */ /* 0x040fe20000000822 */
[----:B------:R-:W-:Y:S01]  /*73d0*/  MUFU.EX2 R40, R40 ;  /* 0x0000002800287308 */ /* 0x000fe20000000800 */
[----:B0-----:R-:W-:Y:S02]  /*73e0*/  SHF.L.U32 R45, R22, 0x17, RZ ;  /* 0x00000017162d7819 */ /* 0x001fe400000006ff */
[----:B------:R-:W-:Y:S01]  /*73f0*/  FFMA R36, R23, 1.925963033500011079e-08, R34 ;  /* 0x32a5706017247823 */ /* 0x000fe20000000022 */
[----:B------:R-:W-:Y:S02]  /*7400*/  IMAD.SHL.U32 R23, R30, 0x800000, RZ ;  /* 0x008000001e177824 */ /* 0x000fe400078e00ff */
[----:B------:R-:W-:Y:S01]  /*7410*/  FFMA.SAT R30, R31, R12, 0.5 ;  /* 0x3f0000001f1e7423 */ /* 0x000fe2000000200c */
[----:B------:R-:W-:Y:S01]  /*7420*/  FADD R34, R29, -12583039 ;  /* 0xcb40007f1d227421 */ /* 0x000fe20000000000 */
[----:B------:R-:W0:Y:S02]  /*7430*/  MUFU.EX2 R47, R47 ;  /* 0x0000002f002f7308 */ /* 0x000e240000000800 */
[----:B------:R-:W-:Y:S01]  /*7440*/  FFMA.RM R30, R30, R11, 12582913 ;  /* 0x4b4000011e1e7423 */ /* 0x000fe2000000400b */
[----:B--2---:R-:W-:Y:S01]  /*7450*/  FMUL R23, R23, R32 ;  /* 0x0000002017177220 */ /* 0x004fe20000400000 */
[----:B------:R-:W-:-:S02]  /*7460*/  FFMA R34, R33, 1.4426950216293334961, -R34 ;  /* 0x3fb8aa3b21227823 */ /* 0x000fc40000000822 */
[----:B------:R-:W-:Y:S02]  /*7470*/  FADD R32, R30, -12583039 ;  /* 0xcb40007f1e207421 */ /* 0x000fe40000000000 */
[----:B------:R-:W-:Y:S01]  /*7480*/  FFMA R33, R33, 1.925963033500011079e-08, R34 ;  /* 0x32a5706021217823 */ /* 0x000fe20000000022 */
[----:B------:R-:W-:Y:S01]  /*7490*/  FFMA.SAT R34, R21, R12, 0.5 ;  /* 0x3f00000015227423 */ /* 0x000fe2000000200c */
[C---:B------:R-:W-:Y:S01]  /*74a0*/  FFMA R32, R31.reuse, 1.4426950216293334961, -R32 ;  /* 0x3fb8aa3b1f207823 */ /* 0x040fe20000000820 */
[----:B------:R-:W-:Y:S03]  /*74b0*/  MUFU.EX2 R37, R37 ;  /* 0x0000002500257308 */ /* 0x000fe60000000800 */
[----:B------:R-:W-:Y:S01]  /*74c0*/  FFMA R32, R31, 1.925963033500011079e-08, R32 ;  /* 0x32a570601f207823 */ /* 0x000fe20000000020 */
[----:B------:R-:W-:Y:S01]  /*74d0*/  FFMA.RM R31, R34, R11, 12582913 ;  /* 0x4b400001221f7423 */ /* 0x000fe2000000400b */
[----:B0-----:R-:W-:-:S03]  /*74e0*/  FMUL R20, R20, R47 ;  /* 0x0000002f14147220 */ /* 0x001fc60000400000 */
[----:B------:R-:W-:Y:S01]  /*74f0*/  FADD R34, R31, -12583039 ;  /* 0xcb40007f1f227421 */ /* 0x000fe20000000000 */
[----:B------:R-:W-:Y:S03]  /*7500*/  MUFU.EX2 R38, R38 ;  /* 0x0000002600267308 */ /* 0x000fe60000000800 */
[----:B------:R-:W-:-:S04]  /*7510*/  FFMA R34, R21, 1.4426950216293334961, -R34 ;  /* 0x3fb8aa3b15227823 */ /* 0x000fc80000000822 */
[----:B------:R-:W-:Y:S01]  /*7520*/  FFMA R35, R21, 1.925963033500011079e-08, R34 ;  /* 0x32a5706015237823 */ /* 0x000fe20000000022 */
[----:B------:R-:W-:Y:S01]  /*7530*/  FFMA.SAT R34, R27, R12, 0.5 ;  /* 0x3f0000001b227423 */ /* 0x000fe2000000200c */
[----:B------:R-:W-:Y:S01]  /*7540*/  FMUL R21, R26, R41 ;  /* 0x000000291a157220 */ /* 0x000fe20000400000 */
[----:B------:R-:W-:Y:S01]  /*7550*/  IMAD.SHL.U32 R41, R24, 0x800000, RZ ;  /* 0x0080000018297824 */ /* 0x000fe200078e00ff */
[----:B------:R-:W0:Y:S01]  /*7560*/  MUFU.EX2 R26, R39 ;  /* 0x00000027001a7308 */ /* 0x000e220000000800 */
[----:B------:R-:W-:Y:S02]  /*7570*/  FFMA.RM R34, R34, R11, 12582913 ;  /* 0x4b40000122227423 */ /* 0x000fe4000000400b */
[----:B------:R-:W-:Y:S01]  /*7580*/  FMUL R22, R41, R40 ;  /* 0x0000002829167220 */ /* 0x000fe20000400000 */
[----:B------:R-:W-:Y:S01]  /*7590*/  FADD R41, RZ, R23 ;  /* 0x00000017ff297221 */ /* 0x000fe20000000000 */
[C---:B------:R-:W-:Y:S01]  /*75a0*/  FADD R44, R34.reuse, -12583039 ;  /* 0xcb40007f222c7421 */ /* 0x040fe20000000000 */
[----:B------:R-:W-:-:S02]  /*75b0*/  IMAD.SHL.U32 R34, R34, 0x800000, RZ ;  /* 0x0080000022227824 */ /* 0x000fc400078e00ff */
[----:B------:R-:W-:Y:S01]  /*75c0*/  MUFU.EX2 R36, R36 ;  /* 0x0000002400247308 */ /* 0x000fe20000000800 */
[----:B------:R-:W-:-:S04]  /*75d0*/  FFMA R44, R27, 1.4426950216293334961, -R44 ;  /* 0x3fb8aa3b1b2c7823 */ /* 0x000fc8000000082c */
[----:B------:R-:W-:Y:S01]  /*75e0*/  FFMA R27, R27, 1.925963033500011079e-08, R44 ;  /* 0x32a570601b1b7823 */ /* 0x000fe2000000002c */
[----:B------:R-:W-:Y:S02]  /*75f0*/  FFMA.SAT R44, R15, R12, 0.5 ;  /* 0x3f0000000f2c7423 */ /* 0x000fe4000000200c */
[----:B------:R2:W3:Y:S01]  /*7600*/  MUFU.EX2 R39, R33 ;  /* 0x0000002100277308 */ /* 0x0004e20000000800 */
[----:B0-----:R-:W-:Y:S01]  /*7610*/  FMUL R24, R45, R26 ;  /* 0x0000001a2d187220 */ /* 0x001fe20000400000 */
[-C--:B------:R-:W-:Y:S01]  /*7620*/  FFMA.RM R12, R44, R11.reuse, 12582913 ;  /* 0x4b4000012c0c7423 */ /* 0x080fe2000000400b */
[----:B------:R-:W-:Y:S01]  /*7630*/  FADD R26, R41, R20 ;  /* 0x00000014291a7221 */ /* 0x000fe20000000000 */
[----:B------:R-:W-:Y:S02]  /*7640*/  FFMA.RM R11, R46, R11, 12582913 ;  /* 0x4b4000012e0b7423 */ /* 0x000fe4000000400b */
[----:B------:R-:W-:Y:S02]  /*7650*/  FADD R44, R12, -12583039 ;  /* 0xcb40007f0c2c7421 */ /* 0x000fe40000000000 */
[----:B------:R0:W4:Y:S01]  /*7660*/  MUFU.EX2 R40, R32 ;  /* 0x0000002000287308 */ /* 0x0001220000000800 */
[----:B--2---:R-:W-:Y:S01]  /*7670*/  FADD R33, R26, R21 ;  /* 0x000000151a217221 */ /* 0x004fe20000000000 */
[----:B------:R-:W-:-:S03]  /*7680*/  FFMA R44, R15, 1.4426950216293334961, -R44 ;  /* 0x3fb8aa3b0f2c7823 */ /* 0x000fc6000000082c */
[----:B------:R-:W-:Y:S01]  /*7690*/  FADD R33, R33, R22 ;  /* 0x0000001621217221 */ /* 0x000fe20000000000 */
[----:B------:R-:W-:Y:S01]  /*76a0*/  FFMA R15, R15, 1.925963033500011079e-08, R44 ;  /* 0x32a570600f0f7823 */ /* 0x000fe2000000002c */
[----:B------:R-:W-:Y:S01]  /*76b0*/  IMAD.SHL.U32 R44, R25, 0x800000, RZ ;  /* 0x00800000192c7824 */ /* 0x000fe200078e00ff */
[----:B------:R-:W2:Y:S01]  /*76c0*/  MUFU.EX2 R35, R35 ;  /* 0x0000002300237308 */ /* 0x000ea20000000800 */
[----:B0-----:R-:W-:Y:S02]  /*76d0*/  IMAD.SHL.U32 R32, R29, 0x800000, RZ ;  /* 0x008000001d207824 */ /* 0x001fe400078e00ff */
[----:B------:R-:W-:Y:S01]  /*76e0*/  FMUL R25, R44, R37 ;  /* 0x000000252c197220 */ /* 0x000fe20000400000 */
[----:B------:R-:W-:Y:S02]  /*76f0*/  IMAD.SHL.U32 R37, R14, 0x800000, RZ ;  /* 0x008000000e257824 */ /* 0x000fe400078e00ff */
[----:B------:R-:W-:Y:S01]  /*7700*/  FADD R14, R33, R24 ;  /* 0x00000018210e7221 */ /* 0x000fe20000000000 */
[----:B------:R-:W-:Y:S01]  /*7710*/  SHF.L.U32 R33, R28, 0x17, RZ ;  /* 0x000000171c217819 */ /* 0x000fe200000006ff */
[----:B---3--:R-:W-:Y:S01]  /*7720*/  FMUL R32, R32, R39 ;  /* 0x0000002720207220 */ /* 0x008fe20000400000 */
[----:B------:R-:W-:Y:S01]  /*7730*/  FMUL R26, R37, R38 ;  /* 0x00000026251a7220 */ /* 0x000fe20000400000 */
[----:B------:R-:W-:Y:S01]  /*7740*/  FADD R38, R11, -12583039 ;  /* 0xcb40007f0b267421 */ /* 0x000fe20000000000 */
[----:B------:R-:W-:Y:S01]  /*7750*/  FADD R29, R14, R25 ;  /* 0x000000190e1d7221 */ /* 0x000fe20000000000 */
[----:B------:R-:W0:Y:S01]  /*7760*/  MUFU.EX2 R27, R27 ;  /* 0x0000001b001b7308 */ /* 0x000e220000000800 */
[----:B------:R-:W-:Y:S01]  /*7770*/  FMUL R33, R33, R36 ;  /* 0x0000002421217220 */ /* 0x000fe20000400000 */
[----:B------:R-:W-:Y:S01]  /*7780*/  FFMA R38, R13, 1.4426950216293334961, -R38 ;  /* 0x3fb8aa3b0d267823 */ /* 0x000fe20000000826 */
[----:B------:R-:W-:Y:S01]  /*7790*/  FADD R14, R29, R26 ;  /* 0x0000001a1d0e7221 */ /* 0x000fe20000000000 */
[----:B------:R-:W-:Y:S01]  /*77a0*/  IMAD.SHL.U32 R29, R30, 0x800000, RZ ;  /* 0x008000001e1d7824 */ /* 0x000fe200078e00ff */
[----:B------:R-:W-:Y:S01]  /*77b0*/  SHF.L.U32 R30, R31, 0x17, RZ ;  /* 0x000000171f1e7819 */ /* 0x000fe200000006ff */
[----:B------:R-:W-:Y:S01]  /*77c0*/  FFMA R38, R13, 1.925963033500011079e-08, R38 ;  /* 0x32a570600d267823 */ /* 0x000fe20000000026 */
[----:B------:R-:W-:Y:S01]  /*77d0*/  FADD R13, R14, R33 ;  /* 0x000000210e0d7221 */ /* 0x000fe20000000000 */
[----:B------:R-:W3:Y:S01]  /*77e0*/  MUFU.EX2 R15, R15 ;  /* 0x0000000f000f7308 */ /* 0x000ee20000000800 */
[----:B----4-:R-:W-:Y:S01]  /*77f0*/  FMUL R31, R29, R40 ;  /* 0x000000281d1f7220 */ /* 0x010fe20000400000 */
[----:B--2---:R-:W-:Y:S01]  /*7800*/  FMUL R30, R30, R35 ;  /* 0x000000231e1e7220 */ /* 0x004fe20000400000 */
[----:B------:R-:W-:Y:S01]  /*7810*/  FADD R14, R13, R32 ;  /* 0x000000200d0e7221 */ /* 0x000fe20000000000 */
[----:B------:R-:W-:-:S03]  /*7820*/  IMAD.SHL.U32 R28, R12, 0x800000, RZ ;  /* 0x008000000c1c7824 */ /* 0x000fc600078e00ff */
[----:B------:R-:W-:Y:S01]  /*7830*/  FADD R13, R14, R31 ;  /* 0x0000001f0e0d7221 */ /* 0x000fe20000000000 */
[----:B------:R-:W2:Y:S01]  /*7840*/  MUFU.EX2 R38, R38 ;  /* 0x0000002600267308 */ /* 0x000ea20000000800 */
[----:B0-----:R-:W-:Y:S01]  /*7850*/  FMUL R29, R34, R27 ;  /* 0x0000001b221d7220 */ /* 0x001fe20000400000 */
[----:B------:R-:W-:Y:S01]  /*7860*/  SHF.L.U32 R27, R11, 0x17, RZ ;  /* 0x000000170b1b7819 */ /* 0x000fe200000006ff */
[----:B------:R-:W-:-:S04]  /*7870*/  FADD R12, R13, R30 ;  /* 0x0000001e0d0c7221 */ /* 0x000fc80000000000 */
[----:B------:R-:W-:Y:S01]  /*7880*/  FADD R11, R12, R29 ;  /* 0x0000001d0c0b7221 */ /* 0x000fe20000000000 */
[----:B---3--:R-:W-:-:S04]  /*7890*/  FMUL R28, R28, R15 ;  /* 0x0000000f1c1c7220 */ /* 0x008fc80000400000 */
[----:B------:R-:W-:Y:S01]  /*78a0*/  FADD R12, R11, R28 ;  /* 0x0000001c0b0c7221 */ /* 0x000fe20000000000 */
[----:B--2---:R-:W-:-:S04]  /*78b0*/  FMUL R27, R27, R38 ;  /* 0x000000261b1b7220 */ /* 0x004fc80000400000 */
        /* <DEDUP_REMOVED lines=10> */
.L_x_4159:
        /* <DEDUP_REMOVED lines=12> */
[----:B01----:R-:W-:Y:S05]  /*7a20*/  CALL.REL.NOINC `($__internal_46_$__cuda_sm3x_div_rn_noftz_f32_slowpath) ;  /* 0x0000001c00a47944 */ /* 0x003fea0003c00000 */
[----:B------:R-:W-:-:S07]  /*7a30*/  IMAD.MOV.U32 R35, RZ, RZ, R11 ;  /* 0x000000ffff237224 */ /* 0x000fce00078e000b */
.L_x_4120:
[----:B------:R-:W-:Y:S05]  /*7a40*/  BSYNC.RECONVERGENT B3 ;  /* 0x0000000000037941 */ /* 0x000fea0003800200 */
.L_x_4119:
[----:B------:R-:W2:Y:S01]  /*7a50*/  MUFU.RCP R11, R14 ;  /* 0x0000000e000b7308 */ /* 0x000ea20000001000 */
[----:B------:R-:W-:Y:S07]  /*7a60*/  BSSY.RECONVERGENT B3, `(.L_x_4121) ;  /* 0x000000d000037945 */ /* 0x000fee0003800200 */
[----:B------:R-:W3:Y:S01]  /*7a70*/  FCHK P1, R20, R14 ;  /* 0x0000000e14007302 */ /* 0x000ee20000020000 */
[----:B--2---:R-:W-:-:S04]  /*7a80*/  FFMA R12, -R14, R11, 1 ;  /* 0x3f8000000e0c7423 */ /* 0x004fc8000000010b */
[----:B------:R-:W-:-:S04]  /*7a90*/  FFMA R34, R11, R12, R11 ;  /* 0x0000000c0b227223 */ /* 0x000fc8000000000b */
[----:B0-----:R-:W-:-:S04]  /*7aa0*/  FFMA R37, R20, R34, RZ ;  /* 0x0000002214257223 */ /* 0x001fc800000000ff */
[----:B------:R-:W-:-:S04]  /*7ab0*/  FFMA R12, -R14, R37, R20 ;  /* 0x000000250e0c7223 */ /* 0x000fc80000000114 */
[----:B------:R-:W-:Y:S01]  /*7ac0*/  FFMA R37, R34, R12, R37 ;  /* 0x0000000c22257223 */ /* 0x000fe20000000025 */
[----:B---3--:R-:W-:Y:S06]  /*7ad0*/  @!P1 BRA `(.L_x_4122) ;  /* 0x0000000000149947 */ /* 0x008fec0003800000 */
[----:B------:R-:W-:Y:S01]  /*7ae0*/  MOV R23, R20 ;  /* 0x0000001400177202 */ /* 0x000fe20000000f00 */
[----:B------:R-:W-:Y:S01]  /*7af0*/  IMAD.MOV.U32 R12, RZ, RZ, R14 ;  /* 0x000000ffff0c7224 */ /* 0x000fe200078e000e */
[----:B------:R-:W-:-:S07]  /*7b00*/  MOV R15, 0x7b20 ;  /* 0x00007b20000f7802 */ /* 0x000fce0000000f00 */
[----:B-1----:R-:W-:Y:S05]  /*7b10*/  CALL.REL.NOINC `($__internal_46_$__cuda_sm3x_div_rn_noftz_f32_slowpath) ;  /* 0x0000001c00687944 */ /* 0x002fea0003c00000 */
[----:B------:R-:W-:-:S07]  /*7b20*/  IMAD.MOV.U32 R37, RZ, RZ, R11 ;  /* 0x000000ffff257224 */ /* 0x000fce00078e000b */
.L_x_4122:
[----:B------:R-:W-:Y:S05]  /*7b30*/  BSYNC.RECONVERGENT B3 ;  /* 0x0000000000037941 */ /* 0x000fea0003800200 */
.L_x_4121:
[----:B------:R-:W0:Y:S01]  /*7b40*/  MUFU.RCP R11, R14 ;  /* 0x0000000e000b7308 */ /* 0x000e220000001000 */
[----:B------:R-:W-:Y:S07]  /*7b50*/  BSSY.RECONVERGENT B3, `(.L_x_4123) ;  /* 0x000000d000037945 */ /* 0x000fee0003800200 */
[----:B------:R-:W2:Y:S01]  /*7b60*/  FCHK P1, R21, R14 ;  /* 0x0000000e15007302 */ /* 0x000ea20000020000 */
[----:B0-----:R-:W-:-:S04]  /*7b70*/  FFMA R12, -R14, R11, 1 ;  /* 0x3f8000000e0c7423 */ /* 0x001fc8000000010b */
        /* <DEDUP_REMOVED lines=8> */
[----:B-1----:R-:W-:Y:S05]  /*7c00*/  CALL.REL.NOINC `($__internal_46_$__cuda_sm3x_div_rn_noftz_f32_slowpath) ;  /* 0x0000001c002c7944 */ /* 0x002fea0003c00000 */
[----:B------:R-:W-:-:S07]  /*7c10*/  IMAD.MOV.U32 R39, RZ, RZ, R11 ;  /* 0x000000ffff277224 */ /* 0x000fce00078e000b */
.L_x_4124:
[----:B------:R-:W-:Y:S05]  /*7c20*/  BSYNC.RECONVERGENT B3 ;  /* 0x0000000000037941 */ /* 0x000fea0003800200 */
.L_x_4123:
        /* <DEDUP_REMOVED lines=14> */
.L_x_4126:
[----:B------:R-:W-:Y:S05]  /*7d10*/  BSYNC.RECONVERGENT B3 ;  /* 0x0000000000037941 */ /* 0x000fea0003800200 */
.L_x_4125:
        /* <DEDUP_REMOVED lines=14> */
.L_x_4128:
[----:B------:R-:W-:Y:S05]  /*7e00*/  BSYNC.RECONVERGENT B3 ;  /* 0x0000000000037941 */ /* 0x000fea0003800200 */
.L_x_4127:
        /* <DEDUP_REMOVED lines=14> */
.L_x_4130:
[----:B------:R-:W-:Y:S05]  /*7ef0*/  BSYNC.RECONVERGENT B3 ;  /* 0x0000000000037941 */ /* 0x000fea0003800200 */
.L_x_4129:
        /* <DEDUP_REMOVED lines=14> */
.L_x_4132:
[----:B------:R-:W-:Y:S05]  /*7fe0*/  BSYNC.RECONVERGENT B3 ;  /* 0x0000000000037941 */ /* 0x000fea0003800200 */
.L_x_4131:
        /* <DEDUP_REMOVED lines=14> */
.L_x_4134:
[----:B------:R-:W-:Y:S05]  /*80d0*/  BSYNC.RECONVERGENT B3 ;  /* 0x0000000000037941 */ /* 0x000fea0003800200 */
.L_x_4133:
        /* <DEDUP_REMOVED lines=14> */
.L_x_4136:
[----:B------:R-:W-:Y:S05]  /*81c0*/  BSYNC.RECONVERGENT B3 ;  /* 0x0000000000037941 */ /* 0x000fea0003800200 */
.L_x_4135:
        /* <DEDUP_REMOVED lines=14> */
.L_x_4138:
[----:B------:R-:W-:Y:S05]  /*82b0*/  BSYNC.RECONVERGENT B3 ;  /* 0x0000000000037941 */ /* 0x000fea0003800200 */
.L_x_4137:
        /* <DEDUP_REMOVED lines=14> */
.L_x_4140:
[----:B------:R-:W-:Y:S05]  /*83a0*/  BSYNC.RECONVERGENT B3 ;  /* 0x0000000000037941 */ /* 0x000fea0003800200 */
.L_x_4139:
        /* <DEDUP_REMOVED lines=14> */
.L_x_4142:
[----:B------:R-:W-:Y:S05]  /*8490*/  BSYNC.RECONVERGENT B3 ;  /* 0x0000000000037941 */ /* 0x000fea0003800200 */
.L_x_4141:
        /* <DEDUP_REMOVED lines=14> */
.L_x_4144:
[----:B------:R-:W-:Y:S05]  /*8580*/  BSYNC.RECONVERGENT B3 ;  /* 0x0000000000037941 */ /* 0x000fea0003800200 */
.L_x_4143:
        /* <DEDUP_REMOVED lines=13> */
.L_x_4146:
[----:B------:R-:W-:Y:S05]  /*8660*/  BSYNC.RECONVERGENT B3 ;  /* 0x0000000000037941 */ /* 0x000fea0003800200 */
.L_x_4145:
[----:B------:R-:W-:Y:S02]  /*8670*/  HFMA2 R13, -RZ, RZ, 0, 0 ;  /* 0x00000000ff0d7431 */ /* 0x000fe400000001ff */
[----:B------:R-:W-:Y:S01]  /*8680*/  IMAD R14, R5, UR48, RZ ;  /* 0x00000030050e7c24 */ /* 0x000fe2000f8e02ff */
[----:B-1----:R-:W-:Y:S01]  /*8690*/  @!P0 R2UR UR4, R42 ;  /* 0x000000002a0482ca */ /* 0x002fe200000e0000 */
[----:B------:R-:W-:Y:S01]  /*86a0*/  IMAD.MOV.U32 R12, RZ, RZ, R2 ;  /* 0x000000ffff0c7224 */ /* 0x000fe200078e0002 */
[----:B------:R-:W-:Y:S01]  /*86b0*/  @!P0 R2UR UR5, R43 ;  /* 0x000000002b0582ca */ /* 0x000fe200000e0000 */
[----:B------:R-:W-:Y:S01]  /*86c0*/  IMAD R15, R3, UR49, R14 ;  /* 0x00000031030f7c24 */ /* 0x000fe2000f8e020e */
[----:B------:R-:W-:Y:S01]  /*86d0*/  ISETP.GE.U32.AND P4, PT, R6, UR44, PT ;  /* 0x0000002c06007c0c */ /* 0x000fe2000bf86070 */
[C---:B------:R-:W-:Y:S01]  /*86e0*/  VIADD R22, R2.reuse, 0x20 ;  /* 0x0000002002167836 */ /* 0x040fe20000000000 */
[----:B------:R-:W-:Y:S01]  /*86f0*/  ISETP.GE.U32.AND P5, PT, R7, UR44, PT ;  /* 0x0000002c07007c0c */ /* 0x000fe2000bfa6070 */
[----:B------:R-:W-:Y:S01]  /*8700*/  VIADD R20, R2, 0x40 ;  /* 0x0000004002147836 */ /* 0x000fe20000000000 */
[----:B------:R-:W-:Y:S01]  /*8710*/  ISETP.GE.U32.AND P6, PT, R8, UR44, PT ;  /* 0x0000002c08007c0c */ /* 0x000fe2000bfc6070 */
        /* <DEDUP_REMOVED lines=8> */
[----:B------:R-:W-:-:S02]  /*87a0*/  ISETP.GE.U32.AND P3, PT, R4, UR44, PT ;  /* 0x0000002c04007c0c */ /* 0x000fc4000bf66070 */
[----:B------:R-:W-:Y:S01]  /*87b0*/  ISETP.GE.AND.EX P2, PT, RZ, UR45, PT, P2 ;  /* 0x0000002dff007c0c */ /* 0x000fe2000bf46320 */
[----:B------:R0:W-:Y:S01]  /*87c0*/  @!P0 STG.E desc[UR4][R14.64], R35 ;  /* 0x000000230e008986 */ /* 0x0001e2000c101904 */
[----:B------:R-:W-:Y:S02]  /*87d0*/  ISETP.GE.AND.EX P3, PT, RZ, UR45, PT, P3 ;  /* 0x0000002dff007c0c */ /* 0x000fe4000bf66330 */
[----:B------:R-:W-:Y:S02]  /*87e0*/  ISETP.GE.AND.EX P4, PT, RZ, UR45, PT, P4 ;  /* 0x0000002dff007c0c */ /* 0x000fe4000bf86340 */
[----:B------:R-:W-:Y:S02]  /*87f0*/  ISETP.GE.AND.EX P5, PT, RZ, UR45, PT, P5 ;  /* 0x0000002dff007c0c */ /* 0x000fe4000bfa6350 */
[----:B------:R-:W-:Y:S02]  /*8800*/  ISETP.GE.AND.EX P6, PT, RZ, UR45, PT, P6 ;  /* 0x0000002dff007c0c */ /* 0x000fe4000bfc6360 */
[----:B------:R-:W-:-:S02]  /*8810*/  ISETP.GE.U32.AND P0, PT, R12, UR44, PT ;  /* 0x0000002c0c007c0c */ /* 0x000fc4000bf06070 */
[C---:B------:R-:W-:Y:S02]  /*8820*/  @!P1 R2UR UR6, R42.reuse ;  /* 0x000000002a0692ca */ /* 0x040fe400000e0000 */
[----:B------:R-:W-:Y:S02]  /*8830*/  ISETP.GE.AND.EX P0, PT, RZ, UR45, PT, P0 ;  /* 0x0000002dff007c0c */ /* 0x000fe4000bf06300 */
        /* <DEDUP_REMOVED lines=56> */
.L_x_4089:
[----:B------:R-:W-:Y:S05]  /*8bc0*/  EXIT ;  /* 0x000000000000794d */ /* 0x000fea0003800000 */
.L_x_4118:
[----:B------:R-:W-:Y:S01]  /*8bd0*/  BSSY B1, `(.L_x_4148) ;  /* 0x0000007000017945 */ /* 0x000fe20003800000 */
[----:B------:R-:W-:Y:S01]  /*8be0*/  IMAD.MOV.U32 R12, RZ, RZ, 0x10 ;  /* 0x00000010ff0c7424 */ /* 0x000fe200078e00ff */
[----:B------:R-:W-:Y:S01]  /*8bf0*/  MOV R11, 0x1f ;  /* 0x0000001f000b7802 */ /* 0x000fe20000000f00 */
[----:B------:R-:W-:-:S07]  /*8c00*/  IMAD.MOV.U32 R15, RZ, RZ, -0x1 ;  /* 0xffffffffff0f7424 */ /* 0x000fce00078e00ff */
[----:B-1----:R-:W-:Y:S05]  /*8c10*/  WARPSYNC.COLLECTIVE R15, `(.L_x_4149) ;  /* 0x000000000f087348 */ /* 0x002fea0003c00000 */
[----:B------:R0:W2:Y:S02]  /*8c20*/  SHFL.BFLY P6, R14, R13, R12, R11 ;  /* 0x0c00000c0d0e7389 */ /* 0x0000a400000c000b */
[----:B012---:R-:W-:Y:S05]  /*8c30*/  ENDCOLLECTIVE ;  /* 0x000000000000791b */ /* 0x007fea0003800000 */
.L_x_4149:
[----:B------:R-:W-:Y:S05]  /*8c40*/  BSYNC B1 ;  /* 0x0000000000017941 */ /* 0x000fea0003800000 */
.L_x_4148:
[----:B------:R-:W-:Y:S01]  /*8c50*/  HFMA2 R11, -RZ, RZ, 0, 1.847743988037109375e-06 ;  /* 0x0000001fff0b7431 */ /* 0x000fe200000001ff */
[----:B------:R-:W-:Y:S01]  /*8c60*/  FMNMX R13, R14, R13, !PT ;  /* 0x0000000d0e0d7209 */ /* 0x000fe20007800000 */
[----:B------:R-:W-:Y:S02]  /*8c70*/  IMAD.MOV.U32 R12, RZ, RZ, 0x8 ;  /* 0x00000008ff0c7424 */ /* 0x000fe400078e00ff */
[----:B------:R-:W-:-:S07]  /*8c80*/  IMAD.MOV.U32 R15, RZ, RZ, -0x1 ;  /* 0xffffffffff0f7424 */ /* 0x000fce00078e00ff */
[----:B------:R-:W-:Y:S05]  /*8c90*/  WARPSYNC.COLLECTIVE R15, `(.L_x_4150) ;  /* 0x000000000f087348 */ /* 0x000fea0003c00000 */
[----:B------:R0:W1:Y:S02]  /*8ca0*/  SHFL.BFLY P6, R14, R13, R12, R11 ;  /* 0x0c00000c0d0e7389 */ /* 0x00006400000c000b */
[----:B01----:R-:W-:Y:S05]  /*8cb0*/  ENDCOLLECTIVE ;  /* 0x000000000000791b */ /* 0x003fea0003800000 */
.L_x_4150:
[----:B------:R-:W-:Y:S02]  /*8cc0*/  MOV R12, 0x4 ;  /* 0x00000004000c7802 */ /* 0x000fe40000000f00 */
[----:B------:R-:W-:-:S05]  /*8cd0*/  FMNMX R28, R13, R14, !PT ;  /* 0x0000000e0d1c7209 */ /* 0x000fca0007800000 */
[----:B------:R-:W-:-:S07]  /*8ce0*/  IMAD.MOV.U32 R13, RZ, RZ, R28 ;  /* 0x000000ffff0d7224 */ /* 0x000fce00078e001c */
[----:B------:R-:W-:Y:S05]  /*8cf0*/  WARPSYNC.COLLECTIVE R15, `(.L_x_4151) ;  /* 0x000000000f087348 */ /* 0x000fea0003c00000 */
[----:B------:R0:W1:Y:S02]  /*8d00*/  SHFL.BFLY P6, R14, R13, R12, R11 ;  /* 0x0c00000c0d0e7389 */ /* 0x00006400000c000b */
[----:B01----:R-:W-:Y:S05]  /*8d10*/  ENDCOLLECTIVE ;  /* 0x000000000000791b */ /* 0x003fea0003800000 */
.L_x_4151:
[----:B------:R-:W-:Y:S01]  /*8d20*/  IMAD.MOV.U32 R12, RZ, RZ, 0x2 ;  /* 0x00000002ff0c7424 */ /* 0x000fe200078e00ff */
[----:B------:R-:W-:-:S05]  /*8d30*/  FMNMX R29, R28, R14, !PT ;  /* 0x0000000e1c1d7209 */ /* 0x000fca0007800000 */
[----:B------:R-:W-:-:S07]  /*8d40*/  IMAD.MOV.U32 R13, RZ, RZ, R29 ;  /* 0x000000ffff0d7224 */ /* 0x000fce00078e001d */
[----:B------:R-:W-:Y:S05]  /*8d50*/  WARPSYNC.COLLECTIVE R15, `(.L_x_4152) ;  /* 0x000000000f087348 */ /* 0x000fea0003c00000 */
[----:B------:R0:W1:Y:S02]  /*8d60*/  SHFL.BFLY P6, R14, R13, R12, R11 ;  /* 0x0c00000c0d0e7389 */ /* 0x00006400000c000b */
[----:B01----:R-:W-:Y:S05]  /*8d70*/  ENDCOLLECTIVE ;  /* 0x000000000000791b */ /* 0x003fea0003800000 */
.L_x_4152:
[----:B------:R-:W-:Y:S01]  /*8d80*/  IMAD.MOV.U32 R12, RZ, RZ, 0x1 ;  /* 0x00000001ff0c7424 */ /* 0x000fe200078e00ff */
[----:B------:R-:W-:-:S04]  /*8d90*/  FMNMX R30, R29, R14, !PT ;  /* 0x0000000e1d1e7209 */ /* 0x000fc80007800000 */
[----:B------:R-:W-:-:S07]  /*8da0*/  MOV R13, R30 ;  /* 0x0000001e000d7202 */ /* 0x000fce0000000f00 */
[----:B------:R-:W-:Y:S05]  /*8db0*/  WARPSYNC.COLLECTIVE R15, `(.L_x_4153) ;  /* 0x000000000f087348 */ /* 0x000fea0003c00000 */
[----:B------:R0:W1:Y:S02]  /*8dc0*/  SHFL.BFLY P6, R14, R13, R12, R11 ;  /* 0x0c00000c0d0e7389 */ /* 0x00006400000c000b */
[----:B01----:R-:W-:Y:S05]  /*8dd0*/  ENDCOLLECTIVE ;  /* 0x000000000000791b */ /* 0x003fea0003800000 */
.L_x_4153:
        /* <DEDUP_REMOVED lines=21> */
[----:B------:R-:W-:Y:S02]  /*8f30*/  FADD R34, -R29, R34 ;  /* 0x000000221d227221 */ /* 0x000fe40000000100 */
        /* <DEDUP_REMOVED lines=127> */
.L_x_4154:
[----:B------:R-:W-:Y:S02]  /*9730*/  IMAD.MOV.U32 R12, RZ, RZ, 0x8 ;  /* 0x00000008ff0c7424 */ /* 0x000fe400078e00ff */
[----:B------:R-:W-:-:S05]  /*9740*/  FADD R34, R13, R14 ;  /* 0x0000000e0d227221 */ /* 0x000fca0000000000 */
[----:B------:R-:W-:-:S07]  /*9750*/  MOV R13, R34 ;  /* 0x00000022000d7202 */ /* 0x000fce0000000f00 */
[----:B------:R-:W-:Y:S05]  /*9760*/  WARPSYNC.COLLECTIVE R15, `(.L_x_4155) ;  /* 0x000000000f087348 */ /* 0x000fea0003c00000 */
[----:B------:R0:W1:Y:S02]  /*9770*/  SHFL.BFLY P6, R14, R13, R12, R11 ;  /* 0x0c00000c0d0e7389 */ /* 0x00006400000c000b */
[----:B01----:R-:W-:Y:S05]  /*9780*/  ENDCOLLECTIVE ;  /* 0x000000000000791b */ /* 0x003fea0003800000 */
.L_x_4155:
[----:B------:R-:W-:Y:S02]  /*9790*/  HFMA2 R12, -RZ, RZ, 0, 2.384185791015625e-07 ;  /* 0x00000004ff0c7431 */ /* 0x000fe400000001ff */
[----:B------:R-:W-:-:S04]  /*97a0*/  FADD R35, R34, R14 ;  /* 0x0000000e22237221 */ /* 0x000fc80000000000 */
[----:B------:R-:W-:-:S07]  /*97b0*/  IMAD.MOV.U32 R13, RZ, RZ, R35 ;  /* 0x000000ffff0d7224 */ /* 0x000fce00078e0023 */
[----:B------:R-:W-:Y:S05]  /*97c0*/  WARPSYNC.COLLECTIVE R15, `(.L_x_4156) ;  /* 0x000000000f087348 */ /* 0x000fea0003c00000 */
[----:B------:R0:W1:Y:S02]  /*97d0*/  SHFL.BFLY P6, R14, R13, R12, R11 ;  /* 0x0c00000c0d0e7389 */ /* 0x00006400000c000b */
[----:B01----:R-:W-:Y:S05]  /*97e0*/  ENDCOLLECTIVE ;  /* 0x000000000000791b */ /* 0x003fea0003800000 */
.L_x_4156:
[----:B------:R-:W-:Y:S02]  /*97f0*/  IMAD.MOV.U32 R12, RZ, RZ, 0x2 ;  /* 0x00000002ff0c7424 */ /* 0x000fe400078e00ff */
[----:B------:R-:W-:-:S04]  /*9800*/  FADD R36, R35, R14 ;  /* 0x0000000e23247221 */ /* 0x000fc80000000000 */
[----:B------:R-:W-:-:S07]  /*9810*/  IMAD.MOV.U32 R13, RZ, RZ, R36 ;  /* 0x000000ffff0d7224 */ /* 0x000fce00078e0024 */
[----:B------:R-:W-:Y:S05]  /*9820*/  WARPSYNC.COLLECTIVE R15, `(.L_x_4157) ;  /* 0x000000000f087348 */ /* 0x000fea0003c00000 */
[----:B------:R0:W1:Y:S02]  /*9830*/  SHFL.BFLY P6, R14, R13, R12, R11 ;  /* 0x0c00000c0d0e7389 */ /* 0x00006400000c000b */
[----:B01----:R-:W-:Y:S05]  /*9840*/  ENDCOLLECTIVE ;  /* 0x000000000000791b */ /* 0x003fea0003800000 */
.L_x_4157:
[----:B------:R-:W-:Y:S02]  /*9850*/  IMAD.MOV.U32 R12, RZ, RZ, 0x1 ;  /* 0x00000001ff0c7424 */ /* 0x000fe400078e00ff */
[----:B------:R-:W-:-:S05]  /*9860*/  FADD R37, R36, R14 ;  /* 0x0000000e24257221 */ /* 0x000fca0000000000 */
[----:B------:R-:W-:-:S07]  /*9870*/  MOV R13, R37 ;  /* 0x00000025000d7202 */ /* 0x000fce0000000f00 */
[----:B------:R-:W-:Y:S05]  /*9880*/  WARPSYNC.COLLECTIVE R15, `(.L_x_4158) ;  /* 0x000000000f087348 */ /* 0x000fea0003c00000 */
[----:B------:R0:W1:Y:S02]  /*9890*/  SHFL.BFLY P6, R14, R13, R12, R11 ;  /* 0x0c00000c0d0e7389 */ /* 0x00006400000c000b */
[----:B01----:R-:W-:Y:S05]  /*98a0*/  ENDCOLLECTIVE ;  /* 0x000000000000791b */ /* 0x003fea0003800000 */
.L_x_4158:
[----:B------:R-:W-:Y:S05]  /*98b0*/  BRA `(.L_x_4159) ;  /* 0xffffffe000287947 */ /* 0x000fea000383ffff */
        .weak           $__internal_46_$__cuda_sm3x_div_rn_noftz_f32_slowpath
        .type           $__internal_46_$__cuda_sm3x_div_rn_noftz_f32_slowpath,@function
        .size           $__internal_46_$__cuda_sm3x_div_rn_noftz_f32_slowpath,(.L_x_37423 - $__internal_46_$__cuda_sm3x_div_rn_noftz_f32_slowpath)
$__internal_46_$__cuda_sm3x_div_rn_noftz_f32_slowpath:
        /* <DEDUP_REMOVED lines=34> */
.L_x_4161:
        /* <DEDUP_REMOVED lines=8> */
[----:B------:R-:W-:Y:S01]  /*9b60*/  FFMA R23, R53, R38, R53 ;  /* 0x0000002635177223 */ /* 0x000fe20000000035 */
[----:B------:R-:W-:-:S03]  /*9b70*/  IADD3 R53, PT, PT, R36, 0x7f, -R13 ;  /* 0x0000007f24357810 */ /* 0x000fc60007ffe80d */
[----:B------:R-:W-:Y:S02]  /*9b80*/  FFMA R38, R11, R23, RZ ;  /* 0x000000170b267223 */ /* 0x000fe400000000ff */
[----:B------:R-:W-:Y:S02]  /*9b90*/  IMAD.IADD R53, R53, 0x1, R34 ;  /* 0x0000000135357824 */ /* 0x000fe400078e0222 */
        /* <DEDUP_REMOVED lines=39> */
.L_x_4168:
[----:B------:R-:W-:-:S04]  /*9e10*/  LOP3.LUT R12, R12, 0x80000000, RZ, 0xc0, !PT ;  /* 0x800000000c0c7812 */ /* 0x000fc800078ec0ff */
[----:B------:R-:W-:Y:S01]  /*9e20*/  LOP3.LUT R12, R12, 0x7f800000, RZ, 0xfc, !PT ;  /* 0x7f8000000c0c7812 */ /* 0x000fe200078efcff */
[----:B------:R-:W-:Y:S06]  /*9e30*/  BRA `(.L_x_4169) ;  /* 0x0000000000047947 */ /* 0x000fec0003800000 */
.L_x_4167:
[----:B------:R-:W-:-:S07]  /*9e40*/  IMAD R12, R53, 0x800000, R12 ;  /* 0x00800000350c7824 */ /* 0x000fce00078e020c */
.L_x_4169:
[----:B------:R-:W-:Y:S05]  /*9e50*/  BSYNC.RECONVERGENT B2 ;  /* 0x0000000000027941 */ /* 0x000fea0003800200 */
.L_x_4166:
[----:B------:R-:W-:Y:S05]  /*9e60*/  BRA `(.L_x_4170) ;  /* 0x0000000000207947 */ /* 0x000fea0003800000 */
.L_x_4165:
[----:B------:R-:W-:-:S04]  /*9e70*/  LOP3.LUT R12, R12, 0x80000000, R23, 0x48, !PT ;  /* 0x800000000c0c7812 */ /* 0x000fc800078e4817 */
[----:B------:R-:W-:Y:S01]  /*9e80*/  LOP3.LUT R12, R12, 0x7f800000, RZ, 0xfc, !PT ;  /* 0x7f8000000c0c7812 */ /* 0x000fe200078efcff */
[----:B------:R-:W-:Y:S06]  /*9e90*/  BRA `(.L_x_4170) ;  /* 0x0000000000147947 */ /* 0x000fec0003800000 */
.L_x_4164:
[----:B------:R-:W-:Y:S01]  /*9ea0*/  LOP3.LUT R12, R12, 0x80000000, R23, 0x48, !PT ;  /* 0x800000000c0c7812 */ /* 0x000fe200078e4817 */
[----:B------:R-:W-:Y:S06]  /*9eb0*/  BRA `(.L_x_4170) ;  /* 0x00000000000c7947 */ /* 0x000fec0003800000 */
.L_x_4163:
[----:B------:R-:W0:Y:S01]  /*9ec0*/  MUFU.RSQ R12, -QNAN ;  /* 0xffc00000000c7908 */ /* 0x000e220000001400 */
[----:B------:R-:W-:Y:S05]  /*9ed0*/  BRA `(.L_x_4170) ;  /* 0x0000000000047947 */ /* 0x000fea0003800000 */
.L_x_4162:
[----:B------:R-:W-:-:S07]  /*9ee0*/  FADD.FTZ R12, R23, R12 ;  /* 0x0000000c170c7221 */ /* 0x000fce0000010000 */
.L_x_4170:
[----:B------:R-:W-:Y:S05]  /*9ef0*/  BSYNC.RECONVERGENT B1 ;  /* 0x0000000000017941 */ /* 0x000fea0003800200 */
.L_x_4160:
[----:B0-----:R-:W-:Y:S01]  /*9f00*/  IMAD.MOV.U32 R11, RZ, RZ, R12 ;  /* 0x000000ffff0b7224 */ /* 0x001fe200078e000c */
[----:B------:R-:W-:Y:S01]  /*9f10*/  MOV R12, R15 ;  /* 0x0000000f000c7202 */ /* 0x000fe20000000f00 */
[----:B------:R-:W-:-:S04]  /*9f20*/  IMAD.MOV.U32 R13, RZ, RZ, 0x0 ;  /* 0x00000000ff0d7424 */ /* 0x000fc800078e00ff */
[----:B------:R-:W-:Y:S05]  /*9f30*/  RET.REL.NODEC R12 `(_Z15SoftmaxWarpImplI22BroadcastScaleMaskLoadIffbLm4EiE11DirectStoreIffEfLi1ELi14ELi32ELi1ELb1EL9Algorithm0EEvT_T0_ll) ;  /* 0xffffff600c307950 */ /* 0x000fea0003c3ffff */
.L_x_4171:
        /* <DEDUP_REMOVED lines=12> */
.L_x_37423:


//--------------------- .text._Z15SoftmaxWarpImplI22BroadcastScaleMaskLoadIffbLm4EiE11DirectStoreIffEfLi1ELi14ELi32ELi1ELb0EL9Algorithm0EEvT_T0_ll --------------------------
	.section	.text._Z15SoftmaxWarpImplI22BroadcastScaleMaskLoadIffbLm4EiE11DirectStoreIffEfLi1ELi14ELi32ELi1ELb0EL9Algorithm0EEvT_T0_ll,"ax",@progbits
	.align	128
        .global         _Z15SoftmaxWarpImplI22BroadcastScaleMaskLoadIffbLm4EiE11DirectStoreIffEfLi1ELi14ELi32ELi1ELb0EL9Algorithm0EEvT_T0_ll
        .type           _Z15SoftmaxWarpImplI22BroadcastScaleMaskLoadIffbLm4EiE11DirectStoreIffEfLi1ELi14ELi32ELi1ELb0EL9Algorithm0EEvT_T0_ll,@function
        .size           _Z15SoftmaxWarpImplI22BroadcastScaleMaskLoadIffbLm4EiE11DirectStoreIffEfLi1ELi14ELi32ELi1ELb0EL9Algorithm0EEvT_T0_ll,(.L_x_37424 - _Z15SoftmaxWarpImplI22BroadcastScaleMaskLoadIffbLm4EiE11DirectStoreIffEfLi1ELi14ELi32ELi1ELb0EL9Algorithm0EEvT_T0_ll)
        .other          _Z15SoftmaxWarpImplI22BroadcastScaleMaskLoadIffbLm4EiE11DirectStoreIffEfLi1ELi14ELi32ELi1ELb0EL9Algorithm0EEvT_T0_ll,@"STO_CUDA_ENTRY STV_DEFAULT"
_Z15SoftmaxWarpImplI22BroadcastScaleMaskLoadIffbLm4EiE11DirectStoreIffEfLi1ELi14ELi32ELi1ELb0EL9Algorithm0EEvT_T0_ll:
.text._Z15SoftmaxWarpImplI22BroadcastScaleMaskLoadIffbLm4EiE11DirectStoreIffEfLi1ELi14ELi32ELi1ELb0EL9Algorithm0EEvT_T0_ll:
        /* <DEDUP_REMOVED lines=12> */
[----:B------:R-:W0:Y:S01]  /*00c0*/  LDCU.128 UR48, c[0x0][0x380] ;  /* 0x00007000ff3077ac */ /* 0x000e220008000c00 */
[----:B------:R-:W0:Y:S04]  /*00d0*/  LDCU.128 UR52, c[0x0][0x400] ;  /* 0x00008000ff3477ac */ /* 0x000e280008000c00 */
        /* <DEDUP_REMOVED lines=17> */
.L_x_4172:
        /* <DEDUP_REMOVED lines=14> */
.L_x_4203:
        /* <DEDUP_REMOVED lines=8> */
[----:B------:R-:W-:Y:S02]  /*0350*/  ISETP.NE.AND P5, PT, RZ, UR59, PT ;  /* 0x0000003bff007c0c */ /* 0x000fe4000bfa5270 */
[----:B------:R-:W-:-:S02]  /*0360*/  IABS R9, R4 ;  /* 0x0000000400097213 */ /* 0x000fc40000000000 */
[----:B------:R-:W-:Y:S02]  /*0370*/  IABS R12, R5 ;  /* 0x00000005000c7213 */ /* 0x000fe40000000000 */
[----:B------:R-:W-:Y:S02]  /*0380*/  SHF.R.S64 R15, RZ, 0x1e, R4 ;  /* 0x0000001eff0f7819 */ /* 0x000fe40000001004 */
[----:B-1----:R-:W-:Y:S01]  /*0390*/  R2UR UR14, R20 ;  /* 0x00000000140e72ca */ /* 0x002fe200000e0000 */
[----:B------:R-:W0:Y:S01]  /*03a0*/  I2F.RP R0, UR11 ;  /* 0x0000000b00007d06 */ /* 0x000e220008209400 */
[----:B------:R-:W-:-:S07]  /*03b0*/  R2UR UR15, R21 ;  /* 0x00000000150f72ca */ /* 0x000fce00000e0000 */
[----:B------:R-:W1:Y:S08]  /*03c0*/  I2F.RP R3, UR10 ;  /* 0x0000000a00037d06 */ /* 0x000e700008209400 */
[----:B0-----:R-:W0:Y:S08]  /*03d0*/  MUFU.RCP R0, R0 ;  /* 0x0000000000007308 */ /* 0x001e300000001000 */
[----:B-1----:R-:W-:Y:S01]  /*03e0*/  MUFU.RCP R3, R3 ;  /* 0x0000000300037308 */ /* 0x002fe20000001000 */
[----:B0-----:R-:W-:Y:S01]  /*03f0*/  VIADD R2, R0, 0xffffffe ;  /* 0x0ffffffe00027836 */ /* 0x001fe20000000000 */
[----:B------:R-:W-:-:S06]  /*0400*/  IABS R0, R6 ;  /* 0x0000000600007213 */ /* 0x000fcc0000000000 */
[----:B------:R-:W0:Y:S02]  /*0410*/  F2I.FTZ.U32.TRUNC.NTZ R2, R2 ;  /* 0x0000000200027305 */ /* 0x000e24000021f000 */
[----:B0-----:R-:W-:-:S13]  /*0420*/  R2UR UR5, R2 ;  /* 0x00000000020572ca */ /* 0x001fda00000e0000 */
[----:B------:R-:W-:-:S04]  /*0430*/  UIADD3 UR6, UPT, UPT, URZ, -UR5, URZ ;  /* 0x80000005ff067290 */ /* 0x000fc8000fffe0ff */
[----:B------:R-:W-:-:S04]  /*0440*/  UIMAD UR6, UR6, UR11, URZ ;  /* 0x0000000b060672a4 */ /* 0x000fc8000f8e02ff */
[----:B------:R-:W-:-:S06]  /*0450*/  UIMAD.WIDE.U32 UR6, UR5, UR6, UR4 ;  /* 0x00000006050672a5 */ /* 0x000fcc000f8e0004 */
[----:B------:R-:W-:-:S04]  /*0460*/  IMAD.HI.U32 R2, R0, UR7, RZ ;  /* 0x0000000700027c27 */ /* 0x000fc8000f8e00ff */
[----:B------:R-:W-:Y:S01]  /*0470*/  IMAD.HI.U32 R8, R9, UR7, RZ ;  /* 0x0000000709087c27 */ /* 0x000fe2000f8e00ff */
[----:B------:R-:W-:-:S03]  /*0480*/  IADD3 R7, PT, PT, -R2, RZ, RZ ;  /* 0x000000ff02077210 */ /* 0x000fc60007ffe1ff */
[----:B------:R-:W-:Y:S02]  /*0490*/  IMAD.MOV R10, RZ, RZ, -R8 ;  /* 0x000000ffff0a7224 */ /* 0x000fe400078e0a08 */
[----:B------:R-:W-:Y:S01]  /*04a0*/  IMAD R0, R7, UR11, R0 ;  /* 0x0000000b07007c24 */ /* 0x000fe2000f8e0200 */
[----:B------:R-:W-:Y:S01]  /*04b0*/  IADD3 R7, PT, PT, R3, 0xffffffe, RZ ;  /* 0x0ffffffe03077810 */ /* 0x000fe20007ffe0ff */
[----:B------:R-:W-:Y:S01]  /*04c0*/  IMAD R9, R10, UR11, R9 ;  /* 0x0000000b0a097c24 */ /* 0x000fe2000f8e0209 */
[----:B------:R-:W-:Y:S01]  /*04d0*/  LOP3.LUT R3, R6, UR59, RZ, 0x3c, !PT ;  /* 0x0000003b06037c12 */ /* 0x000fe2000f8e3cff */
[----:B------:R-:W-:Y:S01]  /*04e0*/  IMAD.HI.U32 R11, R12, UR7, RZ ;  /* 0x000000070c0b7c27 */ /* 0x000fe2000f8e00ff */
[----:B------:R-:W-:Y:S02]  /*04f0*/  ISETP.LT.U32.AND P1, PT, R0, UR11, PT ;  /* 0x0000000b00007c0c */ /* 0x000fe4000bf21070 */
[----:B------:R-:W-:Y:S01]  /*0500*/  ISETP.LT.U32.AND P2, PT, R9, UR11, PT ;  /* 0x0000000b09007c0c */ /* 0x000fe2000bf41070 */
[----:B------:R-:W-:Y:S01]  /*0510*/  IMAD.MOV R13, RZ, RZ, -R11 ;  /* 0x000000ffff0d7224 */ /* 0x000fe200078e0a0b */
[----:B------:R-:W0:Y:S01]  /*0520*/  F2I.FTZ.U32.TRUNC.NTZ R7, R7 ;  /* 0x0000000700077305 */ /* 0x000e22000021f000 */
[----:B------:R-:W-:-:S02]  /*0530*/  ISETP.GE.AND P3, PT, R3, RZ, PT ;  /* 0x000000ff0300720c */ /* 0x000fc40003f66270 */
[----:B------:R-:W-:Y:S01]  /*0540*/  IMAD R10, R13, UR11, R12 ;  /* 0x0000000b0d0a7c24 */ /* 0x000fe2000f8e020c */
[----:B------:R-:W-:-:S04]  /*0550*/  LOP3.LUT R3, R4, UR59, RZ, 0x3c, !PT ;  /* 0x0000003b04037c12 */ /* 0x000fc8000f8e3cff */
[----:B------:R-:W-:Y:S01]  /*0560*/  ISETP.LT.U32.AND P0, PT, R10, UR11, PT ;  /* 0x0000000b0a007c0c */ /* 0x000fe2000bf01070 */
[----:B------:R-:W-:Y:S02]  /*0570*/  @!P1 VIADD R0, R0, -UR11 ;  /* 0x8000000b00009c36 */ /* 0x000fe40008000000 */
[----:B------:R-:W-:Y:S01]  /*0580*/  @!P2 IADD3 R9, PT, PT, R9, -UR11, RZ ;  /* 0x8000000b0909ac10 */ /* 0x000fe2000fffe0ff */
[----:B------:R-:W-:Y:S02]  /*0590*/  @!P1 VIADD R2, R2, 0x1 ;  /* 0x0000000102029836 */ /* 0x000fe40000000000 */
[----:B------:R-:W-:Y:S01]  /*05a0*/  ISETP.GE.U32.AND P4, PT, R0, UR11, PT ;  /* 0x0000000b00007c0c */ /* 0x000fe2000bf86070 */
[----:B------:R-:W-:Y:S01]  /*05b0*/  @!P2 VIADD R8, R8, 0x1 ;  /* 0x000000010808a836 */ /* 0x000fe20000000000 */
[----:B------:R-:W-:Y:S02]  /*05c0*/  ISETP.GE.U32.AND P1, PT, R9, UR11, PT ;  /* 0x0000000b09007c0c */ /* 0x000fe4000bf26070 */
[----:B------:R-:W-:-:S02]  /*05d0*/  IABS R0, UR61 ;  /* 0x0000003d00007c13 */ /* 0x000fc40008000000 */
[----:B0-----:R-:W-:Y:S01]  /*05e0*/  R2UR UR5, R7 ;  /* 0x00000000070572ca */ /* 0x001fe200000e0000 */
[----:B------:R-:W-:Y:S01]  /*05f0*/  @!P0 VIADD R11, R11, 0x1 ;  /* 0x000000010b0b8836 */ /* 0x000fe20000000000 */
[----:B------:R-:W-:Y:S02]  /*0600*/  R2UR UR12, R0 ;  /* 0x00000000000c72ca */ /* 0x000fe400000e0000 */
[----:B------:R-:W-:Y:S02]  /*0610*/  LOP3.LUT R0, RZ, UR59, RZ, 0x33, !PT ;  /* 0x0000003bff007c12 */ /* 0x000fe4000f8e33ff */
[----:B------:R-:W-:Y:S01]  /*0620*/  @!P0 IADD3 R10, PT, PT, R10, -UR11, RZ ;  /* 0x8000000b0a0a8c10 */ /* 0x000fe2000fffe0ff */
[----:B------:R-:W-:Y:S01]  /*0630*/  @P4 VIADD R2, R2, 0x1 ;  /* 0x0000000102024836 */ /* 0x000fe20000000000 */
[----:B------:R-:W-:Y:S02]  /*0640*/  ISETP.GE.AND P4, PT, R3, RZ, PT ;  /* 0x000000ff0300720c */ /* 0x000fe40003f86270 */
[----:B------:R-:W-:Y:S01]  /*0650*/  LOP3.LUT R3, R5, UR59, RZ, 0x3c, !PT ;  /* 0x0000003b05037c12 */ /* 0x000fe2000f8e3cff */
[----:B------:R-:W-:Y:S01]  /*0660*/  @!P3 IMAD.MOV R2, RZ, RZ, -R2 ;  /* 0x000000ffff02b224 */ /* 0x000fe200078e0a02 */
[----:B------:R-:W-:Y:S01]  /*0670*/  ISETP.GE.U32.AND P2, PT, R10, UR11, PT ;  /* 0x0000000b0a007c0c */ /* 0x000fe2000bf46070 */
[----:B------:R-:W-:Y:S01]  /*0680*/  UIADD3 UR8, UPT, UPT, URZ, -UR5, URZ ;  /* 0x80000005ff087290 */ /* 0x000fe2000fffe0ff */
[----:B------:R-:W-:Y:S01]  /*0690*/  @P1 IADD3 R8, PT, PT, R8, 0x1, RZ ;  /* 0x0000000108081810 */ /* 0x000fe20007ffe0ff */
[----:B------:R-:W0:Y:S01]  /*06a0*/  I2F.RP R14, UR12 ;  /* 0x0000000c000e7d06 */ /* 0x000e220008209400 */
[----:B------:R-:W-:Y:S01]  /*06b0*/  SEL R9, R0, R2, !P5 ;  /* 0x0000000200097207 */ /* 0x000fe20006800000 */
[----:B------:R-:W-:Y:S01]  /*06c0*/  UIMAD UR8, UR8, UR10, URZ ;  /* 0x0000000a080872a4 */ /* 0x000fe2000f8e02ff */
[----:B------:R-:W-:-:S03]  /*06d0*/  ISETP.GE.AND P1, PT, R3, RZ, PT ;  /* 0x000000ff0300720c */ /* 0x000fc60003f26270 */
[----:B------:R-:W-:Y:S01]  /*06e0*/  IMAD.MOV R3, RZ, RZ, -R9 ;  /* 0x000000ffff037224 */ /* 0x000fe200078e0a09 */
[----:B------:R-:W-:Y:S01]  /*06f0*/  @!P4 IADD3 R8, PT, PT, -R8, RZ, RZ ;  /* 0x000000ff0808c210 */ /* 0x000fe20007ffe1ff */
[----:B------:R-:W-:Y:S01]  /*0700*/  UIMAD.WIDE.U32 UR8, UR5, UR8, UR4 ;  /* 0x00000008050872a5 */ /* 0x000fe2000f8e0004 */
[----:B------:R-:W-:Y:S01]  /*0710*/  R2UR UR4, R20 ;  /* 0x00000000140472ca */ /* 0x000fe200000e0000 */
[----:B------:R-:W-:Y:S01]  /*0720*/  IMAD R10, R3, UR59, R6 ;  /* 0x0000003b030a7c24 */ /* 0x000fe2000f8e0206 */
[----:B------:R-:W-:Y:S01]  /*0730*/  SEL R2, R0, R8, !P5 ;  /* 0x0000000800027207 */ /* 0x000fe20006800000 */
[----:B------:R-:W-:Y:S01]  /*0740*/  @P2 VIADD R11, R11, 0x1 ;  /* 0x000000010b0b2836 */ /* 0x000fe20000000000 */
[----:B------:R-:W-:Y:S02]  /*0750*/  R2UR UR5, R21 ;  /* 0x00000000150572ca */ /* 0x000fe400000e0000 */
[----:B------:R-:W-:Y:S01]  /*0760*/  IABS R13, R10 ;  /* 0x0000000a000d7213 */ /* 0x000fe20000000000 */
[----:B------:R-:W-:Y:S01]  /*0770*/  IMAD.MOV.U32 R7, RZ, RZ, R11 ;  /* 0x000000ffff077224 */ /* 0x000fe200078e000b */
[----:B------:R-:W-:Y:S01]  /*0780*/  IADD3 R3, PT, PT, -R2, RZ, RZ ;  /* 0x000000ff02037210 */ /* 0x000fe20007ffe1ff */
[----:B0-----:R-:W0:Y:S02]  /*0790*/  MUFU.RCP R14, R14 ;  /* 0x0000000e000e7308 */ /* 0x001e240000001000 */
[----:B------:R-:W-:-:S04]  /*07a0*/  IMAD.HI.U32 R11, R13, UR9, RZ ;  /* 0x000000090d0b7c27 */ /* 0x000fc8000f8e00ff */
[----:B------:R-:W-:Y:S02]  /*07b0*/  @!P1 IMAD.MOV R7, RZ, RZ, -R7 ;  /* 0x000000ffff079224 */ /* 0x000fe400078e0a07 */
[----:B------:R-:W-:Y:S02]  /*07c0*/  IMAD R8, R3, UR59, R4 ;  /* 0x0000003b03087c24 */ /* 0x000fe4000f8e0204 */
[----:B------:R-:W-:Y:S01]  /*07d0*/  IMAD.MOV R12, RZ, RZ, -R11 ;  /* 0x000000ffff0c7224 */ /* 0x000fe200078e0a0b */
[----:B------:R-:W-:Y:S02]  /*07e0*/  SEL R7, R0, R7, !P5 ;  /* 0x0000000700077207 */ /* 0x000fe40006800000 */
[----:B------:R-:W-:Y:S01]  /*07f0*/  IABS R17, R8 ;  /* 0x0000000800117213 */ /* 0x000fe20000000000 */
[----:B------:R-:W-:Y:S01]  /*0800*/  IMAD R13, R12, UR10, R13 ;  /* 0x0000000a0c0d7c24 */ /* 0x000fe2000f8e020d */
[----:B------:R-:W-:-:S03]  /*0810*/  IADD3 R16, PT, PT, -R7, RZ, RZ ;  /* 0x000000ff07107210 */ /* 0x000fc60007ffe1ff */
[----:B------:R-:W-:Y:S01]  /*0820*/  IMAD.HI.U32 R12, R17, UR9, RZ ;  /* 0x00000009110c7c27 */ /* 0x000fe2000f8e00ff */
[----:B------:R-:W-:-:S03]  /*0830*/  ISETP.LT.U32.AND P1, PT, R13, UR10, PT ;  /* 0x0000000a0d007c0c */ /* 0x000fc6000bf21070 */
[----:B------:R-:W-:Y:S02]  /*0840*/  IMAD R3, R16, UR59, R5 ;  /* 0x0000003b10037c24 */ /* 0x000fe4000f8e0205 */
[----:B------:R-:W-:-:S03]  /*0850*/  IMAD.MOV R16, RZ, RZ, -R12 ;  /* 0x000000ffff107224 */ /* 0x000fc600078e0a0c */
[----:B------:R-:W-:Y:S01]  /*0860*/  IABS R19, R3 ;  /* 0x0000000300137213 */ /* 0x000fe20000000000 */
[----:B------:R-:W-:Y:S02]  /*0870*/  IMAD R17, R16, UR10, R17 ;  /* 0x0000000a10117c24 */ /* 0x000fe4000f8e0211 */
[----:B0-----:R-:W-:Y:S01]  /*0880*/  VIADD R16, R14, 0xffffffe ;  /* 0x0ffffffe0e107836 */ /* 0x001fe20000000000 */
[----:B------:R-:W-:Y:S01]  /*0890*/  IADD3 R14, P0, PT, R15, UR48, RZ ;  /* 0x000000300f0e7c10 */ /* 0x000fe2000ff1e0ff */
[----:B------:R-:W-:Y:S01]  /*08a0*/  IMAD.HI.U32 R18, R19, UR9, RZ ;  /* 0x0000000913127c27 */ /* 0x000fe2000f8e00ff */
[----:B------:R-:W-:Y:S02]  /*08b0*/  @!P1 IADD3 R13, PT, PT, R13, -UR10, RZ ;  /* 0x8000000a0d0d9c10 */ /* 0x000fe4000fffe0ff */
[----:B------:R-:W-:Y:S01]  /*08c0*/  ISETP.LT.U32.AND P4, PT, R17, UR10, PT ;  /* 0x0000000a11007c0c */ /* 0x000fe2000bf81070 */
[----:B------:R-:W0:Y:S01]  /*08d0*/  F2I.FTZ.U32.TRUNC.NTZ R16, R16 ;  /* 0x0000001000107305 */ /* 0x000e22000021f000 */
[----:B------:R-:W-:Y:S01]  /*08e0*/  ISETP.GE.U32.AND P2, PT, R13, UR10, PT ;  /* 0x0000000a0d007c0c */ /* 0x000fe2000bf46070 */
[----:B------:R-:W-:Y:S01]  /*08f0*/  IMAD.MOV R26, RZ, RZ, -R18 ;  /* 0x000000ffff1a7224 */ /* 0x000fe200078e0a12 */
[----:B------:R-:W-:-:S02]  /*0900*/  LOP3.LUT R13, R10, UR60, RZ, 0x3c, !PT ;  /* 0x0000003c0a0d7c12 */ /* 0x000fc4000f8e3cff */
[----:B------:R-:W-:Y:S01]  /*0910*/  LEA.HI.X.SX32 R15, R4, UR49, 0x2, P0 ;  /* 0x00000031040f7c11 */ /* 0x000fe200080f16ff */
[----:B------:R-:W-:Y:S01]  /*0920*/  @!P1 VIADD R11, R11, 0x1 ;  /* 0x000000010b0b9836 */ /* 0x000fe20000000000 */
[----:B------:R-:W-:Y:S01]  /*0930*/  ISETP.GE.AND P6, PT, R13, RZ, PT ;  /* 0x000000ff0d00720c */ /* 0x000fe20003fc6270 */
[----:B------:R-:W-:Y:S01]  /*0940*/  IMAD R19, R26, UR10, R19 ;  /* 0x0000000a1a137c24 */ /* 0x000fe2000f8e0213 */
[----:B------:R-:W-:Y:S01]  /*0950*/  SHF.R.S64 R4, RZ, 0x1e, R5 ;  /* 0x0000001eff047819 */ /* 0x000fe20000001005 */
[----:B------:R1:W2:Y:S03]  /*0960*/  LDG.E R14, desc[UR4][R14.64] ;  /* 0x000000040e0e7981 */ /* 0x0002a6000c1e1900 */
[----:B------:R-:W-:Y:S01]  /*0970*/  IADD3 R4, P0, PT, R4, UR48, RZ ;  /* 0x0000003004047c10 */ /* 0x000fe2000ff1e0ff */
[----:B------:R-:W-:Y:S01]  /*0980*/  @P2 VIADD R11, R11, 0x1 ;  /* 0x000000010b0b2836 */ /* 0x000fe20000000000 */
[----:B0-----:R-:W-:-:S02]  /*0990*/  R2UR UR5, R16 ;  /* 0x00000000100572ca */ /* 0x001fc400000e0000 */
[----:B------:R-:W-:Y:S02]  /*09a0*/  LEA.HI.X.SX32 R5, R5, UR49, 0x2, P0 ;  /* 0x0000003105057c11 */ /* 0x000fe400080f16ff */
[----:B------:R-:W-:Y:S02]  /*09b0*/  ISETP.LT.U32.AND P0, PT, R19, UR10, PT ;  /* 0x0000000a13007c0c */ /* 0x000fe4000bf01070 */
[----:B------:R-:W-:Y:S01]  /*09c0*/  @!P4 IADD3 R17, PT, PT, R17, -UR10, RZ ;  /* 0x8000000a1111cc10 */ /* 0x000fe2000fffe0ff */
[----:B------:R0:W3:Y:S01]  /*09d0*/  LDG.E R13, desc[UR14][R4.64] ;  /* 0x0000000e040d7981 */ /* 0x0000e2000c1e1900 */
[----:B------:R-:W-:Y:S02]  /*09e0*/  ISETP.NE.AND P3, PT, RZ, UR60, PT ;  /* 0x0000003cff007c0c */ /* 0x000fe4000bf65270 */
[----:B-1----:R-:W-:Y:S02]  /*09f0*/  LOP3.LUT R15, RZ, UR60, RZ, 0x33, !PT ;  /* 0x0000003cff0f7c12 */ /* 0x002fe4000f8e33ff */
[----:B------:R-:W-:-:S02]  /*0a00*/  @!P6 IADD3 R11, PT, PT, -R11, RZ, RZ ;  /* 0x000000ff0b0be210 */ /* 0x000fc40007ffe1ff */
[----:B------:R-:W-:Y:S02]  /*0a10*/  ISETP.GE.U32.AND P2, PT, R17, UR10, PT ;  /* 0x0000000a11007c0c */ /* 0x000fe4000bf46070 */
[----:B------:R-:W-:Y:S02]  /*0a20*/  SEL R17, R15, R11, !P3 ;  /* 0x0000000b0f117207 */ /* 0x000fe40005800000 */
[----:B------:R-:W-:Y:S01]  /*0a30*/  LOP3.LUT R16, R8, UR60, RZ, 0x3c, !PT ;  /* 0x0000003c08107c12 */ /* 0x000fe2000f8e3cff */
[----:B------:R-:W-:Y:S01]  /*0a40*/  UIADD3 UR6, UPT, UPT, URZ, -UR5, URZ ;  /* 0x80000005ff067290 */ /* 0x000fe2000fffe0ff */
[----:B0-----:R-:W-:Y:S01]  /*0a50*/  LOP3.LUT R4, R3, UR60, RZ, 0x3c, !PT ;  /* 0x0000003c03047c12 */ /* 0x001fe2000f8e3cff */
[----:B------:R-:W-:Y:S01]  /*0a60*/  IMAD.MOV R5, RZ, RZ, -R17 ;  /* 0x000000ffff057224 */ /* 0x000fe200078e0a11 */
[----:B------:R-:W-:Y:S01]  /*0a70*/  ISETP.GE.AND P1, PT, R16, RZ, PT ;  /* 0x000000ff1000720c */ /* 0x000fe20003f26270 */
[----:B------:R-:W-:Y:S02]  /*0a80*/  @!P0 VIADD R19, R19, -UR10 ;  /* 0x8000000a13138c36 */ /* 0x000fe40008000000 */
[----:B------:R-:W-:Y:S01]  /*0a90*/  @!P4 VIADD R12, R12, 0x1 ;  /* 0x000000010c0cc836 */ /* 0x000fe20000000000 */
[----:B------:R-:W-:Y:S01]  /*0aa0*/  ISETP.GE.AND P4, PT, R4, RZ, PT ;  /* 0x000000ff0400720c */ /* 0x000fe20003f86270 */
[----:B------:R-:W-:Y:S01]  /*0ab0*/  IMAD R4, R5, UR60, R10 ;  /* 0x0000003c05047c24 */ /* 0x000fe2000f8e020a */
[----:B------:R-:W-:Y:S01]  /*0ac0*/  UIMAD UR6, UR6, UR12, URZ ;  /* 0x0000000c060672a4 */ /* 0x000fe2000f8e02ff */
[----:B------:R-:W-:Y:S01]  /*0ad0*/  ISETP.GE.U32.AND P6, PT, R19, UR10, PT ;  /* 0x0000000a13007c0c */ /* 0x000fe2000bfc6070 */
[----:B------:R-:W-:Y:S01]  /*0ae0*/  UMOV UR4, URZ ;  /* 0x000000ff00047c82 */ /* 0x000fe20008000000 */
[----:B------:R-:W-:Y:S01]  /*0af0*/  UISETP.NE.U32.AND UP0, UPT, UR40, 0x1, UPT ;  /* 0x000000012800788c */ /* 0x000fe2000bf05070 */
[----:B------:R-:W-:Y:S01]  /*0b00*/  @P2 VIADD R12, R12, 0x1 ;  /* 0x000000010c0c2836 */ /* 0x000fe20000000000 */
[----:B------:R-:W-:Y:S01]  /*0b10*/  UIMAD.WIDE.U32 UR4, UR5, UR6, UR4 ;  /* 0x00000006050472a5 */ /* 0x000fe2000f8e0004 */
[----:B------:R-:W-:Y:S01]  /*0b20*/  IABS R11, R4 ;  /* 0x00000004000b7213 */ /* 0x000fe20000000000 */
[----:B------:R-:W-:Y:S01]  /*0b30*/  UISETP.NE.AND.EX UP0, UPT, UR41, URZ, UPT, UP0 ;  /* 0x000000ff2900728c */ /* 0x000fe2000bf05300 */
[----:B------:R-:W-:Y:S01]  /*0b40*/  @!P0 IADD3 R18, PT, PT, R18, 0x1, RZ ;  /* 0x0000000112128810 */ /* 0x000fe20007ffe0ff */
[----:B------:R-:W-:Y:S01]  /*0b50*/  UISETP.NE.U32.AND UP2, UPT, UR42, 0x1, UPT ;  /* 0x000000012a00788c */ /* 0x000fe2000bf45070 */
[----:B------:R-:W-:Y:S01]  /*0b60*/  @!P1 IADD3 R12, PT, PT, -R12, RZ, RZ ;  /* 0x000000ff0c0c9210 */ /* 0x000fe20007ffe1ff */
[----:B------:R-:W-:-:S02]  /*0b70*/  IMAD.HI.U32 R16, R11, UR5, RZ ;  /* 0x000000050b107c27 */ /* 0x000fc4000f8e00ff */
[----:B------:R-:W-:Y:S01]  /*0b80*/  UISETP.NE.AND.EX UP2, UPT, UR43, URZ, UPT, UP2 ;  /* 0x000000ff2b00728c */ /* 0x000fe2000bf45320 */
[----:B------:R-:W-:Y:S02]  /*0b90*/  PLOP3.LUT P0, PT, PT, PT, UP0, 0x40, 0x4 ;  /* 0x000000000004781c */ /* 0x000fe40003f0e808 */
[----:B------:R-:W-:Y:S01]  /*0ba0*/  SEL R19, R15, R12, !P3 ;  /* 0x0000000c0f137207 */ /* 0x000fe20005800000 */
[----:B------:R-:W-:Y:S01]  /*0bb0*/  @P6 VIADD R18, R18, 0x1 ;  /* 0x0000000112126836 */ /* 0x000fe20000000000 */
[----:B------:R-:W-:Y:S02]  /*0bc0*/  IADD3 R12, PT, PT, -R16, RZ, RZ ;  /* 0x000000ff100c7210 */ /* 0x000fe40007ffe1ff */
[----:B------:R-:W-:Y:S01]  /*0bd0*/  SEL R9, R9, RZ, !P0 ;  /* 0x000000ff09097207 */ /* 0x000fe20004000000 */
[----:B------:R-:W-:Y:S01]  /*0be0*/  @!P4 IMAD.MOV R18, RZ, RZ, -R18 ;  /* 0x000000ffff12c224 */ /* 0x000fe200078e0a12 */
[----:B------:R-:W-:Y:S01]  /*0bf0*/  PLOP3.LUT P2, PT, PT, PT, UP2, 0x40, 0x4 ;  /* 0x000000000004781c */ /* 0x000fe20003f4e828 */
[----:B------:R-:W-:Y:S01]  /*0c00*/  IMAD R12, R12, UR12, R11 ;  /* 0x0000000c0c0c7c24 */ /* 0x000fe2000f8e020b */
[----:B------:R-:W-:Y:S01]  /*0c10*/  PLOP3.LUT P0, PT, PT, PT, UP0, 0x40, 0x4 ;  /* 0x000000000004781c */ /* 0x000fe20003f0e808 */
[----:B------:R-:W-:Y:S01]  /*0c20*/  IMAD R10, R9, UR44, RZ ;  /* 0x0000002c090a7c24 */ /* 0x000fe2000f8e02ff */
[----:B------:R-:W-:Y:S01]  /*0c30*/  SEL R5, R17, RZ, !P2 ;  /* 0x000000ff11057207 */ /* 0x000fe20005000000 */
[----:B------:R-:W-:Y:S01]  /*0c40*/  IMAD.MOV R9, RZ, RZ, -R19 ;  /* 0x000000ffff097224 */ /* 0x000fe200078e0a13 */
[----:B------:R-:W-:-:S02]  /*0c50*/  SEL R18, R15, R18, !P3 ;  /* 0x000000120f127207 */ /* 0x000fc40005800000 */
[----:B------:R-:W-:Y:S01]  /*0c60*/  ISETP.LT.U32.AND P6, PT, R12, UR12, PT ;  /* 0x0000000c0c007c0c */ /* 0x000fe2000bfc1070 */
[----:B------:R-:W-:Y:S01]  /*0c70*/  IMAD R8, R9, UR60, R8 ;  /* 0x0000003c09087c24 */ /* 0x000fe2000f8e0208 */
[----:B------:R-:W-:Y:S02]  /*0c80*/  PLOP3.LUT P1, PT, PT, PT, UP2, 0x40, 0x4 ;  /* 0x000000000004781c */ /* 0x000fe40003f2e828 */
[----:B------:R-:W-:Y:S01]  /*0c90*/  SEL R2, R2, RZ, !P0 ;  /* 0x000000ff02027207 */ /* 0x000fe20004000000 */
[----:B------:R-:W-:Y:S01]  /*0ca0*/  IMAD R5, R5, UR45, R10 ;  /* 0x0000002d05057c24 */ /* 0x000fe2000f8e020a */
[----:B------:R-:W-:Y:S01]  /*0cb0*/  SEL R11, R19, RZ, !P1 ;  /* 0x000000ff130b7207 */ /* 0x000fe20004800000 */
[----:B------:R-:W-:Y:S01]  /*0cc0*/  IMAD.MOV R10, RZ, RZ, -R18 ;  /* 0x000000ffff0a7224 */ /* 0x000fe200078e0a12 */
[----:B------:R-:W-:Y:S01]  /*0cd0*/  PLOP3.LUT P2, PT, PT, PT, UP0, 0x40, 0x4 ;  /* 0x000000000004781c */ /* 0x000fe20003f4e808 */
[----:B------:R-:W-:Y:S01]  /*0ce0*/  IMAD R2, R2, UR44, RZ ;  /* 0x0000002c02027c24 */ /* 0x000fe2000f8e02ff */
[----:B------:R-:W-:Y:S01]  /*0cf0*/  IABS R17, R8 ;  /* 0x0000000800117213 */ /* 0x000fe20000000000 */
[----:B------:R-:W-:Y:S01]  /*0d00*/  IMAD R3, R10, UR60, R3 ;  /* 0x0000003c0a037c24 */ /* 0x000fe2000f8e0203 */
[----:B------:R-:W-:Y:S01]  /*0d10*/  PLOP3.LUT P0, PT, PT, PT, UP2, 0x40, 0x4 ;  /* 0x000000000004781c */ /* 0x000fe20003f0e828 */
[----:B------:R-:W-:Y:S01]  /*0d20*/  IMAD R11, R11, UR45, R2 ;  /* 0x0000002d0b0b7c24 */ /* 0x000fe2000f8e0202 */
[----:B------:R-:W-:Y:S01]  /*0d30*/  SEL R7, R7, RZ, !P2 ;  /* 0x000000ff07077207 */ /* 0x000fe20005000000 */
[----:B------:R-:W-:Y:S01]  /*0d40*/  @!P6 VIADD R12, R12, -UR12 ;  /* 0x8000000c0c0cec36 */ /* 0x000fe20008000000 */
[----:B------:R-:W-:-:S02]  /*0d50*/  MOV R2, R17 ;  /* 0x0000001100027202 */ /* 0x000fc40000000f00 */
[----:B------:R-:W-:Y:S02]  /*0d60*/  SEL R10, R18, RZ, !P0 ;  /* 0x000000ff120a7207 */ /* 0x000fe40004000000 */
[----:B------:R-:W-:Y:S01]  /*0d70*/  IABS R18, R3 ;  /* 0x0000000300127213 */ /* 0x000fe20000000000 */
[----:B------:R-:W-:Y:S02]  /*0d80*/  IMAD R7, R7, UR44, RZ ;  /* 0x0000002c07077c24 */ /* 0x000fe4000f8e02ff */
[----:B------:R-:W-:Y:S01]  /*0d90*/  VIADD R9, R6, 0x60 ;  /* 0x0000006006097836 */ /* 0x000fe20000000000 */
[----:B------:R-:W-:Y:S01]  /*0da0*/  ISETP.GE.U32.AND P2, PT, R12, UR12, PT ;  /* 0x0000000c0c007c0c */ /* 0x000fe2000bf46070 */
[----:B------:R-:W-:Y:S01]  /*0db0*/  IMAD.HI.U32 R17, R2, UR5, RZ ;  /* 0x0000000502117c27 */ /* 0x000fe2000f8e00ff */
[----:B------:R-:W-:-:S03]  /*0dc0*/  LOP3.LUT R19, R4, UR61, RZ, 0x3c, !PT ;  /* 0x0000003d04137c12 */ /* 0x000fc6000f8e3cff */
[----:B------:R-:W-:Y:S01]  /*0dd0*/  IMAD.HI.U32 R12, R18, UR5, RZ ;  /* 0x00000005120c7c27 */ /* 0x000fe2000f8e00ff */
[----:B------:R-:W-:-:S03]  /*0de0*/  IABS R26, R9 ;  /* 0x00000009001a7213 */ /* 0x000fc60000000000 */
[----:B------:R-:W-:Y:S02]  /*0df0*/  IMAD R10, R10, UR45, R7 ;  /* 0x0000002d0a0a7c24 */ /* 0x000fe4000f8e0207 */
[----:B------:R-:W-:Y:S01]  /*0e00*/  IMAD.MOV R7, RZ, RZ, -R17 ;  /* 0x000000ffff077224 */ /* 0x000fe200078e0a11 */
[----:B------:R-:W-:Y:S02]  /*0e10*/  ISETP.GE.AND P4, PT, R19, RZ, PT ;  /* 0x000000ff1300720c */ /* 0x000fe40003f86270 */
[----:B------:R-:W-:Y:S01]  /*0e20*/  IADD3 R19, PT, PT, -R12, RZ, RZ ;  /* 0x000000ff0c137210 */ /* 0x000fe20007ffe1ff */
[----:B------:R-:W-:Y:S02]  /*0e30*/  IMAD R2, R7, UR12, R2 ;  /* 0x0000000c07027c24 */ /* 0x000fe4000f8e0202 */
[----:B------:R-:W-:-:S04]  /*0e40*/  IMAD.HI.U32 R7, R26, UR7, RZ ;  /* 0x000000071a077c27 */ /* 0x000fc8000f8e00ff */
[----:B------:R-:W-:Y:S02]  /*0e50*/  IMAD R18, R19, UR12, R18 ;  /* 0x0000000c13127c24 */ /* 0x000fe4000f8e0212 */
[----:B------:R-:W-:-:S04]  /*0e60*/  IMAD.MOV R19, RZ, RZ, -R7 ;  /* 0x000000ffff137224 */ /* 0x000fc800078e0a07 */
[----:B------:R-:W-:-:S05]  /*0e70*/  IMAD R19, R19, UR11, R26 ;  /* 0x0000000b13137c24 */ /* 0x000fca000f8e021a */
[----:B------:R-:W-:Y:S02]  /*0e80*/  ISETP.LT.U32.AND P1, PT, R19, UR11, PT ;  /* 0x0000000b13007c0c */ /* 0x000fe4000bf21070 */
[----:B------:R-:W-:Y:S02]  /*0e90*/  ISETP.LT.U32.AND P0, PT, R2, UR12, PT ;  /* 0x0000000c02007c0c */ /* 0x000fe4000bf01070 */
[----:B------:R-:W-:-:S09]  /*0ea0*/  @!P6 IADD3 R16, PT, PT, R16, 0x1, RZ ;  /* 0x000000011010e810 */ /* 0x000fd20007ffe0ff */
[----:B------:R-:W-:-:S05]  /*0eb0*/  @!P1 VIADD R19, R19, -UR11 ;  /* 0x8000000b13139c36 */ /* 0x000fca0008000000 */
[----:B------:R-:W-:Y:S02]  /*0ec0*/  ISETP.GE.U32.AND P6, PT, R19, UR11, PT ;  /* 0x0000000b13007c0c */ /* 0x000fe4000bfc6070 */
[----:B------:R-:W-:Y:S01]  /*0ed0*/  LOP3.LUT R19, R9, UR59, RZ, 0x3c, !PT ;  /* 0x0000003b09137c12 */ /* 0x000fe2000f8e3cff */
[----:B------:R-:W-:Y:S01]  /*0ee0*/  @!P0 VIADD R17, R17, 0x1 ;  /* 0x0000000111118836 */ /* 0x000fe20000000000 */
[----:B------:R-:W-:Y:S01]  /*0ef0*/  @!P1 IADD3 R7, PT, PT, R7, 0x1, RZ ;  /* 0x0000000107079810 */ /* 0x000fe20007ffe0ff */
[----:B------:R-:W-:Y:S01]  /*0f00*/  @!P0 VIADD R2, R2, -UR12 ;  /* 0x8000000c02028c36 */ /* 0x000fe20008000000 */
[----:B------:R-:W-:Y:S02]  /*0f10*/  ISETP.GE.AND P0, PT, R19, RZ, PT ;  /* 0x000000ff1300720c */ /* 0x000fe40003f06270 */
[----:B------:R-:W-:Y:S01]  /*0f20*/  LOP3.LUT R19, R8, UR61, RZ, 0x3c, !PT ;  /* 0x0000003d08137c12 */ /* 0x000fe2000f8e3cff */
[----:B------:R-:W-:Y:S01]  /*0f30*/  @P2 VIADD R16, R16, 0x1 ;  /* 0x0000000110102836 */ /* 0x000fe20000000000 */
[----:B------:R-:W-:-:S03]  /*0f40*/  ISETP.LT.U32.AND P1, PT, R18, UR12, PT ;  /* 0x0000000c12007c0c */ /* 0x000fc6000bf21070 */
[----:B------:R-:W-:Y:S01]  /*0f50*/  @P6 VIADD R7, R7, 0x1 ;  /* 0x0000000107076836 */ /* 0x000fe20000000000 */
[----:B------:R-:W-:Y:S02]  /*0f60*/  ISETP.GE.U32.AND P2, PT, R2, UR12, PT ;  /* 0x0000000c02007c0c */ /* 0x000fe4000bf46070 */
[----:B------:R-:W-:Y:S01]  /*0f70*/  ISETP.GE.AND P6, PT, R19, RZ, PT ;  /* 0x000000ff1300720c */ /* 0x000fe20003fc6270 */
[----:B------:R-:W-:Y:S01]  /*0f80*/  IMAD.MOV.U32 R19, RZ, RZ, R7 ;  /* 0x000000ffff137224 */ /* 0x000fe200078e0007 */
[----:B------:R-:W-:Y:S01]  /*0f90*/  MOV R2, R16 ;  /* 0x0000001000027202 */ /* 0x000fe20000000f00 */
[----:B------:R-:W-:-:S03]  /*0fa0*/  UISETP.NE.U32.AND UP1, UPT, UR36, 0x1, UPT ;  /* 0x000000012400788c */ /* 0x000fc6000bf25070 */
[----:B------:R-:W-:Y:S01]  /*0fb0*/  @!P0 IADD3 R19, PT, PT, -R19, RZ, RZ ;  /* 0x000000ff13138210 */ /* 0x000fe20007ffe1ff */
[----:B------:R-:W-:Y:S01]  /*0fc0*/  @!P4 IMAD.MOV R2, RZ, RZ, -R2 ;  /* 0x000000ffff02c224 */ /* 0x000fe200078e0a02 */
[----:B------:R-:W-:Y:S01]  /*0fd0*/  UISETP.NE.AND.EX UP1, UPT, UR37, URZ, UPT, UP1 ;  /* 0x000000ff2500728c */ /* 0x000fe2000bf25310 */
[----:B------:R-:W-:Y:S02]  /*0fe0*/  ISETP.NE.AND P4, PT, RZ, UR61, PT ;  /* 0x0000003dff007c0c */ /* 0x000fe4000bf85270 */
[----:B------:R-:W-:Y:S02]  /*0ff0*/  LOP3.LUT R7, RZ, UR61, RZ, 0x33, !PT ;  /* 0x0000003dff077c12 */ /* 0x000fe4000f8e33ff */
[----:B------:R-:W-:Y:S01]  /*1000*/  SEL R16, R0, R19, !P5 ;  /* 0x0000001300107207 */ /* 0x000fe20006800000 */
[----:B------:R-:W-:Y:S01]  /*1010*/  @!P1 VIADD R18, R18, -UR12 ;  /* 0x8000000c12129c36 */ /* 0x000fe20008000000 */
[----:B------:R-:W-:Y:S01]  /*1020*/  SEL R2, R7, R2, !P4 ;  /* 0x0000000207027207 */ /* 0x000fe20006000000 */
[----:B------:R-:W-:Y:S01]  /*1030*/  @P2 VIADD R17, R17, 0x1 ;  /* 0x0000000111112836 */ /* 0x000fe20000000000 */
[----:B------:R-:W-:-:S02]  /*1040*/  PLOP3.LUT P2, PT, PT, PT, UP1, 0x40, 0x4 ;  /* 0x000000000004781c */ /* 0x000fc40003f4e818 */
[----:B------:R-:W-:Y:S01]  /*1050*/  IADD3 R26, PT, PT, -R16, RZ, RZ ;  /* 0x000000ff101a7210 */ /* 0x000fe20007ffe1ff */
[----:B------:R-:W-:Y:S01]  /*1060*/  IMAD.MOV R19, RZ, RZ, -R2 ;  /* 0x000000ffff137224 */ /* 0x000fe200078e0a02 */
[----:B------:R-:W-:Y:S01]  /*1070*/  ISETP.GE.U32.AND P0, PT, R18, UR12, PT ;  /* 0x0000000c12007c0c */ /* 0x000fe2000bf06070 */
[----:B------:R-:W-:Y:S01]  /*1080*/  @!P6 IMAD.MOV R17, RZ, RZ, -R17 ;  /* 0x000000ffff11e224 */ /* 0x000fe200078e0a11 */
[----:B------:R-:W-:Y:S01]  /*1090*/  SEL R18, R2, RZ, !P2 ;  /* 0x000000ff02127207 */ /* 0x000fe20005000000 */
[----:B------:R-:W-:Y:S02]  /*10a0*/  IMAD R26, R26, UR59, R9 ;  /* 0x0000003b1a1a7c24 */ /* 0x000fe4000f8e0209 */
[----:B------:R-:W-:Y:S01]  /*10b0*/  IMAD R2, R19, UR61, R4 ;  /* 0x0000003d13027c24 */ /* 0x000fe2000f8e0204 */
[----:B------:R-:W-:Y:S01]  /*10c0*/  SEL R19, R7, R17, !P4 ;  /* 0x0000001107137207 */ /* 0x000fe20006000000 */
[----:B------:R-:W-:Y:S01]  /*10d0*/  IMAD R5, R18, UR46, R5 ;  /* 0x0000002e12057c24 */ /* 0x000fe2000f8e0205 */
[----:B------:R-:W-:-:S02]  /*10e0*/  IABS R18, R26 ;  /* 0x0000001a00127213 */ /* 0x000fc40000000000 */
[----:B------:R-:W-:Y:S02]  /*10f0*/  LOP3.LUT R4, R3, UR61, RZ, 0x3c, !PT ;  /* 0x0000003d03047c12 */ /* 0x000fe4000f8e3cff */
[----:B------:R-:W-:Y:S01]  /*1100*/  IADD3 R27, PT, PT, -R19, RZ, RZ ;  /* 0x000000ff131b7210 */ /* 0x000fe20007ffe1ff */
[----:B------:R-:W-:Y:S01]  /*1110*/  IMAD.HI.U32 R17, R18, UR9, RZ ;  /* 0x0000000912117c27 */ /* 0x000fe2000f8e00ff */
[----:B------:R-:W-:-:S03]  /*1120*/  ISETP.GE.AND P2, PT, R4, RZ, PT ;  /* 0x000000ff0400720c */ /* 0x000fc60003f46270 */
        /* <DEDUP_REMOVED lines=12> */
[----:B------:R-:W-:Y:S02]  /*11f0*/  IADD3 R17, PT, PT, -R18, RZ, RZ ;  /* 0x000000ff12117210 */ /* 0x000fe40007ffe1ff */
[----:B------:R-:W-:-:S03]  /*1200*/  PLOP3.LUT P6, PT, PT, PT, UP0, 0x40, 0x4 ;  /* 0x000000000004781c */ /* 0x000fc60003fce808 */
[----:B------:R-:W-:Y:S01]  /*1210*/  IMAD R17, R17, UR60, R26 ;  /* 0x0000003c11117c24 */ /* 0x000fe2000f8e021a */
[----:B------:R-:W-:Y:S02]  /*1220*/  SEL R16, R16, RZ, !P6 ;  /* 0x000000ff10107207 */ /* 0x000fe40007000000 */
[----:B------:R-:W-:Y:S02]  /*1230*/  PLOP3.LUT P6, PT, PT, PT, UP2, 0x40, 0x4 ;  /* 0x000000000004781c */ /* 0x000fe40003fce828 */
[----:B------:R-:W-:Y:S01]  /*1240*/  IABS R8, R17 ;  /* 0x0000001100087213 */ /* 0x000fe20000000000 */
[----:B------:R-:W-:Y:S01]  /*1250*/  IMAD R29, R16, UR44, RZ ;  /* 0x0000002c101d7c24 */ /* 0x000fe2000f8e02ff */
[----:B------:R-:W-:-:S03]  /*1260*/  SEL R18, R18, RZ, !P6 ;  /* 0x000000ff12127207 */ /* 0x000fc60007000000 */
[----:B------:R-:W-:-:S04]  /*1270*/  IMAD.HI.U32 R27, R8, UR5, RZ ;  /* 0x00000005081b7c27 */ /* 0x000fc8000f8e00ff */
[----:B------:R-:W-:Y:S02]  /*1280*/  IMAD R18, R18, UR45, R29 ;  /* 0x0000002d12127c24 */ /* 0x000fe4000f8e021d */
[----:B------:R-:W-:Y:S01]  /*1290*/  IMAD.MOV R29, RZ, RZ, -R27 ;  /* 0x000000ffff1d7224 */ /* 0x000fe200078e0a1b */
[----:B------:R-:W-:-:S03]  /*12a0*/  PLOP3.LUT P6, PT, PT, PT, UP1, 0x40, 0x4 ;  /* 0x000000000004781c */ /* 0x000fc60003fce818 */
[----:B------:R-:W-:Y:S01]  /*12b0*/  IMAD R8, R29, UR12, R8 ;  /* 0x0000000c1d087c24 */ /* 0x000fe2000f8e0208 */
[----:B------:R-:W-:-:S04]  /*12c0*/  SEL R16, R19, RZ, !P6 ;  /* 0x000000ff13107207 */ /* 0x000fc80007000000 */
[----:B------:R-:W-:Y:S02]  /*12d0*/  ISETP.LT.U32.AND P6, PT, R8, UR12, PT ;  /* 0x0000000c08007c0c */ /* 0x000fe4000bfc1070 */
[----:B------:R-:W-:Y:S02]  /*12e0*/  @!P1 IADD3 R12, PT, PT, R12, 0x1, RZ ;  /* 0x000000010c0c9810 */ /* 0x000fe40007ffe0ff */
[----:B------:R-:W-:-:S03]  /*12f0*/  LOP3.LUT R19, R17, UR61, RZ, 0x3c, !PT ;  /* 0x0000003d11137c12 */ /* 0x000fc6000f8e3cff */
[----:B------:R-:W-:-:S06]  /*1300*/  @P0 VIADD R12, R12, 0x1 ;  /* 0x000000010c0c0836 */ /* 0x000fcc0000000000 */
[----:B------:R-:W-:Y:S02]  /*1310*/  @!P6 VIADD R8, R8, -UR12 ;  /* 0x8000000c0808ec36 */ /* 0x000fe40008000000 */
[----:B------:R-:W-:-:S03]  /*1320*/  @!P2 IMAD.MOV R12, RZ, RZ, -R12 ;  /* 0x000000ffff0ca224 */ /* 0x000fc600078e0a0c */
[----:B------:R-:W-:Y:S02]  /*1330*/  ISETP.GE.U32.AND P1, PT, R8, UR12, PT ;  /* 0x0000000c08007c0c */ /* 0x000fe4000bf26070 */
[----:B------:R-:W-:Y:S02]  /*1340*/  SHF.R.S64 R8, RZ, 0x1e, R9 ;  /* 0x0000001eff087819 */ /* 0x000fe40000001009 */
[----:B------:R-:W-:Y:S01]  /*1350*/  ISETP.GE.AND P2, PT, R19, RZ, PT ;  /* 0x000000ff1300720c */ /* 0x000fe20003f46270 */
[----:B------:R-:W-:Y:S01]  /*1360*/  IMAD R19, R16, UR46, R11 ;  /* 0x0000002e10137c24 */ /* 0x000fe2000f8e020b */
[----:B------:R-:W-:Y:S02]  /*1370*/  IADD3 R8, P0, PT, R8, UR48, RZ ;  /* 0x0000003008087c10 */ /* 0x000fe4000ff1e0ff */
[----:B------:R-:W-:Y:S02]  /*1380*/  IADD3 R11, PT, PT, R6, 0x80, RZ ;  /* 0x00000080060b7810 */ /* 0x000fe40007ffe0ff */
[----:B------:R-:W-:-:S02]  /*1390*/  LEA.HI.X.SX32 R9, R9, UR49, 0x2, P0 ;  /* 0x0000003109097c11 */ /* 0x000fc400080f16ff */
[----:B------:R-:W-:Y:S02]  /*13a0*/  IABS R28, R11 ;  /* 0x0000000b001c7213 */ /* 0x000fe40000000000 */
[----:B------:R-:W-:Y:S02]  /*13b0*/  SEL R26, R7, R12, !P4 ;  /* 0x0000000c071a7207 */ /* 0x000fe40006000000 */
[----:B------:R0:W4:Y:S01]  /*13c0*/  LDG.E R12, desc[UR14][R8.64] ;  /* 0x0000000e080c7981 */ /* 0x000122000c1e1900 */
[----:B------:R-:W-:Y:S01]  /*13d0*/  @!P6 IADD3 R27, PT, PT, R27, 0x1, RZ ;  /* 0x000000011b1be810 */ /* 0x000fe20007ffe0ff */
[----:B0-----:R-:W-:-:S05]  /*13e0*/  IMAD.HI.U32 R8, R28, UR7, RZ ;  /* 0x000000071c087c27 */ /* 0x001fca000f8e00ff */
[----:B------:R-:W-:Y:S01]  /*13f0*/  IADD3 R9, PT, PT, -R8, RZ, RZ ;  /* 0x000000ff08097210 */ /* 0x000fe20007ffe1ff */
[----:B------:R-:W-:-:S04]  /*1400*/  @P1 VIADD R27, R27, 0x1 ;  /* 0x000000011b1b1836 */ /* 0x000fc80000000000 */
[----:B------:R-:W-:-:S05]  /*1410*/  IMAD R9, R9, UR11, R28 ;  /* 0x0000000b09097c24 */ /* 0x000fca000f8e021c */
[----:B------:R-:W-:Y:S01]  /*1420*/  ISETP.LT.U32.AND P1, PT, R9, UR11, PT ;  /* 0x0000000b09007c0c */ /* 0x000fe2000bf21070 */
[----:B------:R-:W-:Y:S01]  /*1430*/  IMAD.MOV R16, RZ, RZ, -R26 ;  /* 0x000000ffff107224 */ /* 0x000fe200078e0a1a */
[----:B------:R-:W-:-:S03]  /*1440*/  PLOP3.LUT P0, PT, PT, PT, UP1, 0x40, 0x4 ;  /* 0x000000000004781c */ /* 0x000fc60003f0e818 */
[----:B------:R-:W-:Y:S01]  /*1450*/  IMAD R16, R16, UR61, R3 ;  /* 0x0000003d10107c24 */ /* 0x000fe2000f8e0203 */
[----:B------:R-:W-:-:S07]  /*1460*/  SEL R3, R26, RZ, !P0 ;  /* 0x000000ff1a037207 */ /* 0x000fce0004000000 */
[----:B------:R-:W-:-:S05]  /*1470*/  @!P1 VIADD R9, R9, -UR11 ;  /* 0x8000000b09099c36 */ /* 0x000fca0008000000 */
[----:B------:R-:W-:Y:S02]  /*1480*/  ISETP.GE.U32.AND P0, PT, R9, UR11, PT ;  /* 0x0000000b09007c0c */ /* 0x000fe4000bf06070 */
[----:B------:R-:W-:Y:S01]  /*1490*/  LOP3.LUT R9, R11, UR59, RZ, 0x3c, !PT ;  /* 0x0000003b0b097c12 */ /* 0x000fe2000f8e3cff */
[----:B------:R-:W-:-:S03]  /*14a0*/  @!P2 IMAD.MOV R27, RZ, RZ, -R27 ;  /* 0x000000ffff1ba224 */ /* 0x000fc600078e0a1b */
[----:B------:R-:W-:Y:S01]  /*14b0*/  ISETP.GE.AND P2, PT, R9, RZ, PT ;  /* 0x000000ff0900720c */ /* 0x000fe20003f46270 */
[----:B------:R-:W-:Y:S01]  /*14c0*/  @!P1 VIADD R8, R8, 0x1 ;  /* 0x0000000108089836 */ /* 0x000fe20000000000 */
[----:B------:R-:W-:-:S05]  /*14d0*/  SEL R27, R7, R27, !P4 ;  /* 0x0000001b071b7207 */ /* 0x000fca0006000000 */
[----:B------:R-:W-:Y:S01]  /*14e0*/  @P0 IADD3 R8, PT, PT, R8, 0x1, RZ ;  /* 0x0000000108080810 */ /* 0x000fe20007ffe0ff */
[----:B------:R-:W-:Y:S02]  /*14f0*/  IMAD.MOV R26, RZ, RZ, -R27 ;  /* 0x000000ffff1a7224 */ /* 0x000fe400078e0a1b */
[----:B------:R-:W-:-:S03]  /*1500*/  IMAD R10, R3, UR46, R10 ;  /* 0x0000002e030a7c24 */ /* 0x000fc6000f8e020a */
[----:B------:R-:W-:Y:S02]  /*1510*/  @!P2 IMAD.MOV R8, RZ, RZ, -R8 ;  /* 0x000000ffff08a224 */ /* 0x000fe400078e0a08 */
[----:B------:R-:W-:-:S03]  /*1520*/  IMAD R3, R26, UR61, R17 ;  /* 0x0000003d1a037c24 */ /* 0x000fc6000f8e0211 */
[----:B------:R-:W-:-:S05]  /*1530*/  SEL R26, R0, R8, !P5 ;  /* 0x00000008001a7207 */ /* 0x000fca0006800000 */
[----:B------:R-:W-:-:S04]  /*1540*/  IMAD.MOV R8, RZ, RZ, -R26 ;  /* 0x000000ffff087224 */ /* 0x000fc800078e0a1a */
[----:B------:R-:W-:Y:S01]  /*1550*/  IMAD R29, R8, UR59, R11 ;  /* 0x0000003b081d7c24 */ /* 0x000fe2000f8e020b */
[----:B------:R-:W-:-:S04]  /*1560*/  PLOP3.LUT P0, PT, PT, PT, UP1, 0x40, 0x4 ;  /* 0x000000000004781c */ /* 0x000fc80003f0e818 */
[----:B------:R-:W-:Y:S02]  /*1570*/  IABS R9, R29 ;  /* 0x0000001d00097213 */ /* 0x000fe40000000000 */
[----:B------:R-:W-:-:S03]  /*1580*/  SEL R17, R27, RZ, !P0 ;  /* 0x000000ff1b117207 */ /* 0x000fc60004000000 */
[----:B------:R-:W-:-:S04]  /*1590*/  IMAD.HI.U32 R8, R9, UR9, RZ ;  /* 0x0000000909087c27 */ /* 0x000fc8000f8e00ff */
[----:B------:R-:W-:Y:S01]  /*15a0*/  IMAD R17, R17, UR46, R18 ;  /* 0x0000002e11117c24 */ /* 0x000fe2000f8e0212 */
[----:B------:R-:W-:-:S05]  /*15b0*/  IADD3 R18, PT, PT, -R8, RZ, RZ ;  /* 0x000000ff08127210 */ /* 0x000fca0007ffe1ff */
[----:B------:R-:W-:Y:S01]  /*15c0*/  IMAD R9, R18, UR10, R9 ;  /* 0x0000000a12097c24 */ /* 0x000fe2000f8e0209 */
[----:B------:R-:W-:-:S04]  /*15d0*/  UISETP.NE.U32.AND UP3, UPT, UR38, 0x1, UPT ;  /* 0x000000012600788c */ /* 0x000fc8000bf65070 */
[----:B------:R-:W-:Y:S01]  /*15e0*/  ISETP.LT.U32.AND P1, PT, R9, UR10, PT ;  /* 0x0000000a09007c0c */ /* 0x000fe2000bf21070 */
[----:B------:R-:W-:-:S06]  /*15f0*/  UISETP.NE.AND.EX UP3, UPT, UR39, URZ, UPT, UP3 ;  /* 0x000000ff2700728c */ /* 0x000fcc000bf65330 */
[----:B------:R-:W-:-:S06]  /*1600*/  PLOP3.LUT P0, PT, PT, PT, UP3, 0x40, 0x4 ;  /* 0x000000000004781c */ /* 0x000fcc0003f0e838 */
[----:B------:R-:W-:Y:S01]  /*1610*/  @!P1 VIADD R9, R9, -UR10 ;  /* 0x8000000a09099c36 */ /* 0x000fe20008000000 */
[----:B------:R-:W-:-:S04]  /*1620*/  SEL R4, R4, RZ, !P0 ;  /* 0x000000ff04047207 */ /* 0x000fc80004000000 */
[----:B------:R-:W-:Y:S02]  /*1630*/  ISETP.GE.U32.AND P0, PT, R9, UR10, PT ;  /* 0x0000000a09007c0c */ /* 0x000fe4000bf06070 */
[----:B------:R-:W-:Y:S01]  /*1640*/  LOP3.LUT R9, R29, UR60, RZ, 0x3c, !PT ;  /* 0x0000003c1d097c12 */ /* 0x000fe2000f8e3cff */
[----:B------:R-:W-:-:S03]  /*1650*/  @!P1 VIADD R8, R8, 0x1 ;  /* 0x0000000108089836 */ /* 0x000fc60000000000 */
[----:B------:R-:W-:-:S07]  /*1660*/  ISETP.GE.AND P2, PT, R9, RZ, PT ;  /* 0x000000ff0900720c */ /* 0x000fce0003f46270 */
[----:B------:R-:W-:-:S06]  /*1670*/  @P0 IADD3 R8, PT, PT, R8, 0x1, RZ ;  /* 0x0000000108080810 */ /* 0x000fcc0007ffe0ff */
[----:B------:R-:W-:-:S05]  /*1680*/  @!P2 IMAD.MOV R8, RZ, RZ, -R8 ;  /* 0x000000ffff08a224 */ /* 0x000fca00078e0a08 */
[----:B------:R-:W-:Y:S02]  /*1690*/  SEL R9, R15, R8, !P3 ;  /* 0x000000080f097207 */ /* 0x000fe40005800000 */
[----:B------:R-:W-:-:S03]  /*16a0*/  PLOP3.LUT P0, PT, PT, PT, UP0, 0x40, 0x4 ;  /* 0x000000000004781c */ /* 0x000fc60003f0e808 */
[----:B------:R-:W-:-:S04]  /*16b0*/  IMAD.MOV R8, RZ, RZ, -R9 ;  /* 0x000000ffff087224 */ /* 0x000fc800078e0a09 */
[----:B------:R-:W-:Y:S01]  /*16c0*/  IMAD R29, R8, UR60, R29 ;  /* 0x0000003c081d7c24 */ /* 0x000fe2000f8e021d */
[----:B------:R-:W-:Y:S02]  /*16d0*/  SEL R8, R26, RZ, !P0 ;  /* 0x000000ff1a087207 */ /* 0x000fe40004000000 */
[----:B------:R-:W-:Y:S02]  /*16e0*/  PLOP3.LUT P0, PT, PT, PT, UP2, 0x40, 0x4 ;  /* 0x000000000004781c */ /* 0x000fe40003f0e828 */
[----:B------:R-:W-:Y:S01]  /*16f0*/  IABS R18, R29 ;  /* 0x0000001d00127213 */ /* 0x000fe20000000000 */
[----:B------:R-:W-:Y:S02]  /*1700*/  IMAD R4, R4, UR47, R19 ;  /* 0x0000002f04047c24 */ /* 0x000fe4000f8e0213 */
[----:B------:R-:W-:Y:S01]  /*1710*/  IMAD R19, R8, UR44, RZ ;  /* 0x0000002c08137c24 */ /* 0x000fe2000f8e02ff */
[----:B------:R-:W-:Y:S01]  /*1720*/  SEL R8, R9, RZ, !P0 ;  /* 0x000000ff09087207 */ /* 0x000fe20004000000 */
[----:B------:R-:W-:-:S05]  /*1730*/  IMAD.HI.U32 R9, R18, UR5, RZ ;  /* 0x0000000512097c27 */ /* 0x000fca000f8e00ff */
[----:B------:R-:W-:Y:S01]  /*1740*/  IADD3 R27, PT, PT, -R9, RZ, RZ ;  /* 0x000000ff091b7210 */ /* 0x000fe20007ffe1ff */
[----:B------:R-:W-:-:S04]  /*1750*/  IMAD R19, R8, UR45, R19 ;  /* 0x0000002d08137c24 */ /* 0x000fc8000f8e0213 */
        /* <DEDUP_REMOVED lines=8> */
[----:B------:R-:W-:-:S03]  /*17e0*/  SHF.R.S64 R8, RZ, 0x1e, R11 ;  /* 0x0000001eff087819 */ /* 0x000fc6000000100b */
[----:B------:R-:W-:Y:S01]  /*17f0*/  IMAD.MOV.U32 R18, RZ, RZ, R9 ;  /* 0x000000ffff127224 */ /* 0x000fe200078e0009 */
[----:B------:R-:W-:-:S03]  /*1800*/  IADD3 R8, P0, PT, R8, UR48, RZ ;  /* 0x0000003008087c10 */ /* 0x000fc6000ff1e0ff */
[----:B------:R-:W-:Y:S01]  /*1810*/  @!P2 IMAD.MOV R18, RZ, RZ, -R18 ;  /* 0x000000ffff12a224 */ /* 0x000fe200078e0a12 */
[----:B------:R-:W-:Y:S02]  /*1820*/  LEA.HI.X.SX32 R9, R11, UR49, 0x2, P0 ;  /* 0x000000310b097c11 */ /* 0x000fe400080f16ff */
[----:B------:R-:W-:Y:S02]  /*1830*/  PLOP3.LUT P0, PT, PT, PT, UP1, 0x40, 0x4 ;  /* 0x000000000004781c */ /* 0x000fe40003f0e818 */
[----:B------:R-:W-:Y:S01]  /*1840*/  SEL R18, R7, R18, !P4 ;  /* 0x0000001207127207 */ /* 0x000fe20006000000 */
[----:B------:R0:W5:Y:S03]  /*1850*/  LDG.E R11, desc[UR14][R8.64] ;  /* 0x0000000e080b7981 */ /* 0x000166000c1e1900 */
[C---:B------:R-:W-:Y:S02]  /*1860*/  IADD3 R26, PT, PT, -R18.reuse, RZ, RZ ;  /* 0x000000ff121a7210 */ /* 0x040fe40007ffe1ff */
[----:B------:R-:W-:-:S02]  /*1870*/  SEL R18, R18, RZ, !P0 ;  /* 0x000000ff12127207 */ /* 0x000fc40004000000 */
[----:B------:R-:W-:-:S03]  /*1880*/  PLOP3.LUT P0, PT, PT, PT, UP3, 0x40, 0x4 ;  /* 0x000000000004781c */ /* 0x000fc60003f0e838 */
[----:B------:R-:W-:Y:S02]  /*1890*/  IMAD R27, R18, UR46, R19 ;  /* 0x0000002e121b7c24 */ /* 0x000fe4000f8e0213 */
[----:B------:R-:W-:Y:S01]  /*18a0*/  VIADD R18, R6, 0xa0 ;  /* 0x000000a006127836 */ /* 0x000fe20000000000 */
[----:B------:R-:W-:-:S04]  /*18b0*/  SEL R19, R16, RZ, !P0 ;  /* 0x000000ff10137207 */ /* 0x000fc80004000000 */
[----:B------:R-:W-:Y:S01]  /*18c0*/  IABS R16, R18 ;  /* 0x0000001200107213 */ /* 0x000fe20000000000 */
[----:B------:R-:W-:-:S04]  /*18d0*/  IMAD R19, R19, UR47, R10 ;  /* 0x0000002f13137c24 */ /* 0x000fc8000f8e020a */
[----:B------:R-:W-:Y:S01]  /*18e0*/  IMAD.HI.U32 R10, R16, UR7, RZ ;  /* 0x00000007100a7c27 */ /* 0x000fe2000f8e00ff */
[----:B0-----:R-:W-:-:S03]  /*18f0*/  IADD3 R8, P0, PT, R4, UR50, RZ ;  /* 0x0000003204087c10 */ /* 0x001fc6000ff1e0ff */
[----:B------:R-:W-:Y:S02]  /*1900*/  IMAD R26, R26, UR61, R29 ;  /* 0x0000003d1a1a7c24 */ /* 0x000fe4000f8e021d */
[----:B------:R-:W-:Y:S01]  /*1910*/  IMAD.MOV R29, RZ, RZ, -R10 ;  /* 0x000000ffff1d7224 */ /* 0x000fe200078e0a0a */
[----:B------:R-:W-:-:S03]  /*1920*/  LEA.HI.X.SX32 R9, R4, UR51, 0x1, P0 ;  /* 0x0000003304097c11 */ /* 0x000fc600080f0eff */
[----:B------:R-:W-:Y:S02]  /*1930*/  IMAD R16, R29, UR11, R16 ;  /* 0x0000000b1d107c24 */ /* 0x000fe4000f8e0210 */
[----:B------:R0:W2:Y:S03]  /*1940*/  LDG.E.U8 R4, desc[UR14][R8.64] ;  /* 0x0000000e08047981 */ /* 0x0000a6000c1e1100 */
[----:B------:R-:W-:-:S13]  /*1950*/  ISETP.LT.U32.AND P2, PT, R16, UR11, PT ;  /* 0x0000000b10007c0c */ /* 0x000fda000bf41070 */
[----:B------:R-:W-:-:S04]  /*1960*/  @!P2 IADD3 R16, PT, PT, R16, -UR11, RZ ;  /* 0x8000000b1010ac10 */ /* 0x000fc8000fffe0ff */
[----:B------:R-:W-:Y:S02]  /*1970*/  ISETP.GE.U32.AND P1, PT, R16, UR11, PT ;  /* 0x0000000b10007c0c */ /* 0x000fe4000bf26070 */
[----:B------:R-:W-:Y:S01]  /*1980*/  LOP3.LUT R16, R18, UR59, RZ, 0x3c, !PT ;  /* 0x0000003b12107c12 */ /* 0x000fe2000f8e3cff */
[----:B------:R-:W-:-:S03]  /*1990*/  @!P2 VIADD R10, R10, 0x1 ;  /* 0x000000010a0aa836 */ /* 0x000fc60000000000 */
[----:B------:R-:W-:-:S07]  /*19a0*/  ISETP.GE.AND P0, PT, R16, RZ, PT ;  /* 0x000000ff1000720c */ /* 0x000fce0003f06270 */
[----:B------:R-:W-:Y:S01]  /*19b0*/  @P1 VIADD R10, R10, 0x1 ;  /* 0x000000010a0a1836 */ /* 0x000fe20000000000 */
[----:B------:R-:W-:-:S04]  /*19c0*/  PLOP3.LUT P1, PT, PT, PT, UP3, 0x40, 0x4 ;  /* 0x000000000004781c */ /* 0x000fc80003f2e838 */
[----:B0-----:R-:W-:Y:S02]  /*19d0*/  SEL R8, R3, RZ, !P1 ;  /* 0x000000ff03087207 */ /* 0x001fe40004800000 */
[----:B------:R-:W-:-:S03]  /*19e0*/  @!P0 IADD3 R10, PT, PT, -R10, RZ, RZ ;  /* 0x000000ff0a0a8210 */ /* 0x000fc60007ffe1ff */
[----:B------:R-:W-:Y:S01]  /*19f0*/  IMAD R17, R8, UR47, R17 ;  /* 0x0000002f08117c24 */ /* 0x000fe2000f8e0211 */
[----:B------:R-:W-:-:S04]  /*1a00*/  IADD3 R8, P0, PT, R19, UR50, RZ ;  /* 0x0000003213087c10 */ /* 0x000fc8000ff1e0ff */
[----:B------:R-:W-:-:S05]  /*1a10*/  LEA.HI.X.SX32 R9, R19, UR51, 0x1, P0 ;  /* 0x0000003313097c11 */ /* 0x000fca00080f0eff */
[----:B------:R0:W3:Y:S01]  /*1a20*/  LDG.E.U8 R8, desc[UR14][R8.64] ;  /* 0x0000000e08087981 */ /* 0x0000e2000c1e1100 */
[----:B------:R-:W-:-:S05]  /*1a30*/  SEL R10, R0, R10, !P5 ;  /* 0x0000000a000a7207 */ /* 0x000fca0006800000 */
[----:B------:R-:W-:Y:S01]  /*1a40*/  IMAD.MOV R3, RZ, RZ, -R10 ;  /* 0x000000ffff037224 */ /* 0x000fe200078e0a0a */
[----:B------:R-:W-:-:S03]  /*1a50*/  R2UR UR16, R20 ;  /* 0x00000000141072ca */ /* 0x000fc600000e0000 */
[----:B------:R-:W-:Y:S01]  /*1a60*/  IMAD R32, R3, UR59, R18 ;  /* 0x0000003b03207c24 */ /* 0x000fe2000f8e0212 */
[----:B------:R-:W-:Y:S02]  /*1a70*/  R2UR UR17, R21 ;  /* 0x00000000151172ca */ /* 0x000fe400000e0000 */
[C---:B------:R-:W-:Y:S02]  /*1a80*/  IADD3 R16, P0, PT, R17.reuse, UR50, RZ ;  /* 0x0000003211107c10 */ /* 0x040fe4000ff1e0ff */
[----:B------:R-:W-:Y:S02]  /*1a90*/  IABS R29, R32 ;  /* 0x00000020001d7213 */ /* 0x000fe40000000000 */
[----:B------:R-:W-:-:S03]  /*1aa0*/  LEA.HI.X.SX32 R17, R17, UR51, 0x1, P0 ;  /* 0x0000003311117c11 */ /* 0x000fc600080f0eff */
[----:B------:R-:W-:Y:S01]  /*1ab0*/  IMAD.HI.U32 R28, R29, UR9, RZ ;  /* 0x000000091d1c7c27 */ /* 0x000fe2000f8e00ff */
[----:B------:R-:W-:-:S03]  /*1ac0*/  PLOP3.LUT P2, PT, PT, PT, UP3, 0x40, 0x4 ;  /* 0x000000000004781c */ /* 0x000fc60003f4e838 */
[----:B------:R-:W-:Y:S01]  /*1ad0*/  IMAD.MOV R30, RZ, RZ, -R28 ;  /* 0x000000ffff1e7224 */ /* 0x000fe200078e0a1c */
[----:B------:R-:W-:Y:S01]  /*1ae0*/  SEL R26, R26, RZ, !P2 ;  /* 0x000000ff1a1a7207 */ /* 0x000fe20005000000 */
[----:B------:R-:W4:Y:S02]  /*1af0*/  LDG.E.U8 R19, desc[UR16][R16.64] ;  /* 0x0000001010137981 */ /* 0x000f24000c1e1100 */
[----:B------:R-:W-:Y:S02]  /*1b00*/  IMAD R29, R30, UR10, R29 ;  /* 0x0000000a1e1d7c24 */ /* 0x000fe4000f8e021d */
[----:B------:R-:W-:-:S03]  /*1b10*/  IMAD R27, R26, UR47, R27 ;  /* 0x0000002f1a1b7c24 */ /* 0x000fc6000f8e021b */
[----:B------:R-:W-:Y:S02]  /*1b20*/  ISETP.LT.U32.AND P1, PT, R29, UR10, PT ;  /* 0x0000000a1d007c0c */ /* 0x000fe4000bf21070 */
[----:B------:R-:W-:-:S04]  /*1b30*/  IADD3 R26, P0, PT, R27, UR50, RZ ;  /* 0x000000321b1a7c10 */ /* 0x000fc8000ff1e0ff */
[----:B------:R-:W-:-:S05]  /*1b40*/  LEA.HI.X.SX32 R27, R27, UR51, 0x1, P0 ;  /* 0x000000331b1b7c11 */ /* 0x000fca00080f0eff */
[----:B------:R1:W5:Y:S02]  /*1b50*/  LDG.E.U8 R3, desc[UR14][R26.64] ;  /* 0x0000000e1a037981 */ /* 0x000364000c1e1100 */
[----:B------:R-:W-:Y:S02]  /*1b60*/  @!P1 IADD3 R29, PT, PT, R29, -UR10, RZ ;  /* 0x8000000a1d1d9c10 */ /* 0x000fe4000fffe0ff */
[----:B0-----:R-:W-:Y:S02]  /*1b70*/  LOP3.LUT R9, R32, UR60, RZ, 0x3c, !PT ;  /* 0x0000003c20097c12 */ /* 0x001fe4000f8e3cff */
[----:B------:R-:W-:Y:S02]  /*1b80*/  ISETP.GE.U32.AND P0, PT, R29, UR10, PT ;  /* 0x0000000a1d007c0c */ /* 0x000fe4000bf06070 */
[----:B------:R-:W-:Y:S01]  /*1b90*/  ISETP.GE.AND P2, PT, R9, RZ, PT ;  /* 0x000000ff0900720c */ /* 0x000fe20003f46270 */
[----:B------:R-:W-:-:S10]  /*1ba0*/  @!P1 VIADD R28, R28, 0x1 ;  /* 0x000000011c1c9836 */ /* 0x000fd40000000000 */
[----:B------:R-:W-:-:S05]  /*1bb0*/  @P0 VIADD R28, R28, 0x1 ;  /* 0x000000011c1c0836 */ /* 0x000fca0000000000 */
[----:B------:R-:W-:-:S04]  /*1bc0*/  @!P2 IADD3 R28, PT, PT, -R28, RZ, RZ ;  /* 0x000000ff1c1ca210 */ /* 0x000fc80007ffe1ff */
[----:B------:R-:W-:Y:S02]  /*1bd0*/  SEL R28, R15, R28, !P3 ;  /* 0x0000001c0f1c7207 */ /* 0x000fe40005800000 */
[----:B------:R-:W-:-:S03]  /*1be0*/  PLOP3.LUT P0, PT, PT, PT, UP0, 0x40, 0x4 ;  /* 0x000000000004781c */ /* 0x000fc60003f0e808 */
[----:B------:R-:W-:Y:S01]  /*1bf0*/  IMAD.MOV R9, RZ, RZ, -R28 ;  /* 0x000000ffff097224 */ /* 0x000fe200078e0a1c */
[----:B------:R-:W-:-:S03]  /*1c00*/  SEL R10, R10, RZ, !P0 ;  /* 0x000000ff0a0a7207 */ /* 0x000fc60004000000 */
[----:B-1----:R-:W-:Y:S01]  /*1c10*/  IMAD R27, R9, UR60, R32 ;  /* 0x0000003c091b7c24 */ /* 0x002fe2000f8e0220 */
[----:B------:R-:W-:Y:S01]  /*1c20*/  PLOP3.LUT P0, PT, PT, PT, UP2, 0x40, 0x4 ;  /* 0x000000000004781c */ /* 0x000fe20003f0e828 */
[----:B------:R-:W-:-:S03]  /*1c30*/  IMAD R17, R10, UR44, RZ ;  /* 0x0000002c0a117c24 */ /* 0x000fc6000f8e02ff */
[----:B------:R-:W-:Y:S02]  /*1c40*/  IABS R16, R27 ;  /* 0x0000001b00107213 */ /* 0x000fe40000000000 */
[----:B------:R-:W-:-:S03]  /*1c50*/  SEL R10, R28, RZ, !P0 ;  /* 0x000000ff1c0a7207 */ /* 0x000fc60004000000 */
[----:B------:R-:W-:-:S04]  /*1c60*/  IMAD.HI.U32 R9, R16, UR5, RZ ;  /* 0x0000000510097c27 */ /* 0x000fc8000f8e00ff */
[----:B------:R-:W-:Y:S02]  /*1c70*/  IMAD R28, R10, UR45, R17 ;  /* 0x0000002d0a1c7c24 */ /* 0x000fe4000f8e0211 */
[----:B------:R-:W-:-:S04]  /*1c80*/  IMAD.MOV R17, RZ, RZ, -R9 ;  /* 0x000000ffff117224 */ /* 0x000fc800078e0a09 */
[----:B------:R-:W-:-:S05]  /*1c90*/  IMAD R10, R17, UR12, R16 ;  /* 0x0000000c110a7c24 */ /* 0x000fca000f8e0210 */
[----:B------:R-:W-:-:S13]  /*1ca0*/  ISETP.LT.U32.AND P1, PT, R10, UR12, PT ;  /* 0x0000000c0a007c0c */ /* 0x000fda000bf21070 */
[----:B------:R-:W-:-:S04]  /*1cb0*/  @!P1 IADD3 R10, PT, PT, R10, -UR12, RZ ;  /* 0x8000000c0a0a9c10 */ /* 0x000fc8000fffe0ff */
[----:B------:R-:W-:Y:S02]  /*1cc0*/  ISETP.GE.U32.AND P0, PT, R10, UR12, PT ;  /* 0x0000000c0a007c0c */ /* 0x000fe4000bf06070 */
[----:B------:R-:W-:-:S04]  /*1cd0*/  LOP3.LUT R10, R27, UR61, RZ, 0x3c, !PT ;  /* 0x0000003d1b0a7c12 */ /* 0x000fc8000f8e3cff */
[----:B------:R-:W-:Y:S01]  /*1ce0*/  ISETP.GE.AND P2, PT, R10, RZ, PT ;  /* 0x000000ff0a00720c */ /* 0x000fe20003f46270 */
[----:B------:R-:W-:Y:S01]  /*1cf0*/  @!P1 VIADD R9, R9, 0x1 ;  /* 0x0000000109099836 */ /* 0x000fe20000000000 */
[----:B------:R-:W-:-:S05]  /*1d00*/  SHF.R.S64 R16, RZ, 0x1e, R18 ;  /* 0x0000001eff107819 */ /* 0x000fca0000001012 */
[----:B------:R-:W-:Y:S01]  /*1d10*/  @P0 VIADD R9, R9, 0x1 ;  /* 0x0000000109090836 */ /* 0x000fe20000000000 */
[----:B------:R-:W-:-:S05]  /*1d20*/  IADD3 R16, P0, PT, R16, UR48, RZ ;  /* 0x0000003010107c10 */ /* 0x000fca000ff1e0ff */
[----:B------:R-:W-:Y:S02]  /*1d30*/  @!P2 IADD3 R9, PT, PT, -R9, RZ, RZ ;  /* 0x000000ff0909a210 */ /* 0x000fe40007ffe1ff */
[----:B------:R-:W-:Y:S01]  /*1d40*/  LEA.HI.X.SX32 R17, R18, UR49, 0x2, P0 ;  /* 0x0000003112117c11 */ /* 0x000fe200080f16ff */
[----:B------:R-:W-:Y:S01]  /*1d50*/  VIADD R18, R6, 0xc0 ;  /* 0x000000c006127836 */ /* 0x000fe20000000000 */
[----:B------:R-:W-:-:S03]  /*1d60*/  SEL R9, R7, R9, !P4 ;  /* 0x0000000907097207 */ /* 0x000fc60006000000 */
[----:B------:R0:W5:Y:S01]  /*1d70*/  LDG.E R10, desc[UR14][R16.64] ;  /* 0x0000000e100a7981 */ /* 0x000162000c1e1900 */
[----:B------:R-:W-:Y:S01]  /*1d80*/  IABS R29, R18 ;  /* 0x00000012001d7213 */ /* 0x000fe20000000000 */
[----:B------:R-:W-:-:S04]  /*1d90*/  IMAD.MOV R26, RZ, RZ, -R9 ;  /* 0x000000ffff1a7224 */ /* 0x000fc800078e0a09 */
[----:B------:R-:W-:Y:S02]  /*1da0*/  IMAD R26, R26, UR61, R27 ;  /* 0x0000003d1a1a7c24 */ /* 0x000fe4000f8e021b */
[----:B------:R-:W-:-:S05]  /*1db0*/  IMAD.HI.U32 R27, R29, UR7, RZ ;  /* 0x000000071d1b7c27 */ /* 0x000fca000f8e00ff */
[----:B0-----:R-:W-:-:S05]  /*1dc0*/  IADD3 R16, PT, PT, -R27, RZ, RZ ;  /* 0x000000ff1b107210 */ /* 0x001fca0007ffe1ff */
        /* <DEDUP_REMOVED lines=16> */
[----:B------:R-:W-:-:S03]  /*1ed0*/  SEL R2, R2, RZ, !P0 ;  /* 0x000000ff02027207 */ /* 0x000fc60004000000 */
[----:B------:R-:W-:Y:S02]  /*1ee0*/  IMAD.MOV R17, RZ, RZ, -R30 ;  /* 0x000000ffff117224 */ /* 0x000fe400078e0a1e */
[----:B------:R-:W-:Y:S02]  /*1ef0*/  IMAD R9, R26, UR47, R9 ;  /* 0x0000002f1a097c24 */ /* 0x000fe4000f8e0209 */
[----:B------:R-:W-:Y:S02]  /*1f00*/  IMAD R31, R17, UR59, R18 ;  /* 0x0000003b111f7c24 */ /* 0x000fe4000f8e0212 */
[----:B------:R-:W-:Y:S01]  /*1f10*/  IMAD R5, R2, UR47, R5 ;  /* 0x0000002f02057c24 */ /* 0x000fe2000f8e0205 */
[C---:B------:R-:W-:Y:S02]  /*1f20*/  IADD3 R16, P0, PT, R9.reuse, UR50, RZ ;  /* 0x0000003209107c10 */ /* 0x040fe4000ff1e0ff */
[----:B------:R-:W-:Y:S02]  /*1f30*/  IABS R2, R31 ;  /* 0x0000001f00027213 */ /* 0x000fe40000000000 */
[----:B------:R-:W-:-:S02]  /*1f40*/  LEA.HI.X.SX32 R17, R9, UR51, 0x1, P0 ;  /* 0x0000003309117c11 */ /* 0x000fc400080f0eff */
[----:B------:R-:W-:-:S03]  /*1f50*/  MOV R9, R2 ;  /* 0x0000000200097202 */ /* 0x000fc60000000f00 */
[----:B------:R0:W5:Y:S02]  /*1f60*/  LDG.E.U8 R29, desc[UR14][R16.64] ;  /* 0x0000000e101d7981 */ /* 0x000164000c1e1100 */
[----:B------:R-:W-:Y:S01]  /*1f70*/  IMAD.HI.U32 R2, R9, UR9, RZ ;  /* 0x0000000909027c27 */ /* 0x000fe2000f8e00ff */
[----:B--2---:R-:W-:-:S03]  /*1f80*/  ISETP.NE.AND P0, PT, R4, RZ, PT ;  /* 0x000000ff0400720c */ /* 0x004fc60003f05270 */
[----:B------:R-:W-:-:S04]  /*1f90*/  IMAD.MOV R4, RZ, RZ, -R2 ;  /* 0x000000ffff047224 */ /* 0x000fc800078e0a02 */
[----:B------:R-:W-:-:S05]  /*1fa0*/  IMAD R4, R4, UR10, R9 ;  /* 0x0000000a04047c24 */ /* 0x000fca000f8e0209 */
[----:B------:R-:W-:Y:S02]  /*1fb0*/  ISETP.LT.U32.AND P1, PT, R4, UR10, PT ;  /* 0x0000000a04007c0c */ /* 0x000fe4000bf21070 */
[----:B------:R-:W-:-:S11]  /*1fc0*/  P2R R27, PR, RZ, 0x1 ;  /* 0x00000001ff1b7803 */ /* 0x000fd60000000000 */
[----:B------:R-:W-:-:S05]  /*1fd0*/  @!P1 VIADD R4, R4, -UR10 ;  /* 0x8000000a04049c36 */ /* 0x000fca0008000000 */
[----:B------:R-:W-:Y:S02]  /*1fe0*/  ISETP.GE.U32.AND P0, PT, R4, UR10, PT ;  /* 0x0000000a04007c0c */ /* 0x000fe4000bf06070 */
[----:B------:R-:W-:-:S04]  /*1ff0*/  LOP3.LUT R4, R31, UR60, RZ, 0x3c, !PT ;  /* 0x0000003c1f047c12 */ /* 0x000fc8000f8e3cff */
[----:B------:R-:W-:Y:S02]  /*2000*/  ISETP.GE.AND P2, PT, R4, RZ, PT ;  /* 0x000000ff0400720c */ /* 0x000fe40003f46270 */
[----:B------:R-:W-:-:S05]  /*2010*/  @!P1 IADD3 R2, PT, PT, R2, 0x1, RZ ;  /* 0x0000000102029810 */ /* 0x000fca0007ffe0ff */
[----:B------:R-:W-:-:S06]  /*2020*/  @P0 VIADD R2, R2, 0x1 ;  /* 0x0000000102020836 */ /* 0x000fcc0000000000 */
[----:B------:R-:W-:Y:S01]  /*2030*/  @!P2 IMAD.MOV R2, RZ, RZ, -R2 ;  /* 0x000000ffff02a224 */ /* 0x000fe200078e0a02 */
[----:B---3--:R-:W-:Y:S02]  /*2040*/  ISETP.NE.AND P1, PT, R8, RZ, PT ;  /* 0x000000ff0800720c */ /* 0x008fe40003f25270 */
[----:B------:R-:W1:Y:S02]  /*2050*/  LDC.64 R8, c[0x0][0x3f0] ;  /* 0x0000fc00ff087b82 */ /* 0x000e640000000a00 */
[----:B------:R-:W-:-:S04]  /*2060*/  SEL R4, R15, R2, !P3 ;  /* 0x000000020f047207 */ /* 0x000fc80005800000 */
[----:B------:R-:W-:-:S05]  /*2070*/  IADD3 R2, PT, PT, -R4, RZ, RZ ;  /* 0x000000ff04027210 */ /* 0x000fca0007ffe1ff */
[----:B------:R-:W-:-:S05]  /*2080*/  IMAD R2, R2, UR60, R31 ;  /* 0x0000003c02027c24 */ /* 0x000fca000f8e021f */
[----:B0-----:R-:W-:-:S05]  /*2090*/  IABS R16, R2 ;  /* 0x0000000200107213 */ /* 0x001fca0000000000 */
[----:B------:R-:W-:Y:S01]  /*20a0*/  IMAD.HI.U32 R31, R16, UR5, RZ ;  /* 0x00000005101f7c27 */ /* 0x000fe2000f8e00ff */
[----:B-1----:R-:W-:-:S03]  /*20b0*/  R2UR UR4, R9 ;  /* 0x00000000090472ca */ /* 0x002fc600000e0000 */
[----:B------:R-:W-:-:S04]  /*20c0*/  IMAD.MOV R9, RZ, RZ, -R31 ;  /* 0x000000ffff097224 */ /* 0x000fc800078e0a1f */
[----:B------:R-:W-:-:S05]  /*20d0*/  IMAD R9, R9, UR12, R16 ;  /* 0x0000000c09097c24 */ /* 0x000fca000f8e0210 */
[----:B------:R-:W-:Y:S02]  /*20e0*/  ISETP.LT.U32.AND P2, PT, R9, UR12, PT ;  /* 0x0000000c09007c0c */ /* 0x000fe4000bf41070 */
[----:B----4-:R-:W-:Y:S02]  /*20f0*/  ISETP.NE.AND P0, PT, R19, RZ, PT ;  /* 0x000000ff1300720c */ /* 0x010fe40003f05270 */
[----:B------:R-:W-:Y:S02]  /*2100*/  SHF.R.S64 R16, RZ, 0x1e, R18 ;  /* 0x0000001eff107819 */ /* 0x000fe40000001012 */
[----:B------:R-:W-:Y:S02]  /*2110*/  P2R R26, PR, RZ, 0x1 ;  /* 0x00000001ff1a7803 */ /* 0x000fe40000000000 */
[----:B------:R-:W-:-:S05]  /*2120*/  IADD3 R16, P0, PT, R16, UR48, RZ ;  /* 0x0000003010107c10 */ /* 0x000fca000ff1e0ff */
[----:B------:R-:W-:Y:S01]  /*2130*/  @!P2 VIADD R9, R9, -UR12 ;  /* 0x8000000c0909ac36 */ /* 0x000fe20008000000 */
[----:B------:R-:W-:Y:S02]  /*2140*/  P2R R28, PR, RZ, 0x2 ;  /* 0x00000002ff1c7803 */ /* 0x000fe40000000000 */
[----:B------:R-:W-:Y:S02]  /*2150*/  LEA.HI.X.SX32 R17, R18, UR49, 0x2, P0 ;  /* 0x0000003112117c11 */ /* 0x000fe400080f16ff */
[----:B------:R-:W-:Y:S02]  /*2160*/  ISETP.GE.U32.AND P1, PT, R9, UR12, PT ;  /* 0x0000000c09007c0c */ /* 0x000fe4000bf26070 */
[----:B------:R-:W-:Y:S02]  /*2170*/  LOP3.LUT R18, R2, UR61, RZ, 0x3c, !PT ;  /* 0x0000003d02127c12 */ /* 0x000fe4000f8e3cff */
[----:B------:R-:W-:Y:S02]  /*2180*/  IADD3 R9, PT, PT, R6, 0xe0, RZ ;  /* 0x000000e006097810 */ /* 0x000fe40007ffe0ff */
[----:B------:R-:W-:-:S02]  /*2190*/  ISETP.GE.AND P0, PT, R18, RZ, PT ;  /* 0x000000ff1200720c */ /* 0x000fc40003f06270 */
[----:B------:R-:W-:Y:S02]  /*21a0*/  IABS R18, R9 ;  /* 0x0000000900127213 */ /* 0x000fe40000000000 */
[----:B-----5:R-:W-:-:S03]  /*21b0*/  ISETP.NE.AND P6, PT, R3, RZ, PT ;  /* 0x000000ff0300720c */ /* 0x020fc60003fc5270 */
[----:B------:R-:W-:-:S04]  /*21c0*/  IMAD.HI.U32 R3, R18, UR7, RZ ;  /* 0x0000000712037c27 */ /* 0x000fc8000f8e00ff */
[----:B------:R-:W-:-:S04]  /*21d0*/  IMAD.MOV R33, RZ, RZ, -R3 ;  /* 0x000000ffff217224 */ /* 0x000fc800078e0a03 */
[----:B------:R-:W-:Y:S01]  /*21e0*/  IMAD R18, R33, UR11, R18 ;  /* 0x0000000b21127c24 */ /* 0x000fe2000f8e0212 */
[----:B------:R-:W-:-:S04]  /*21f0*/  P2R R19, PR, RZ, 0x40 ;  /* 0x00000040ff137803 */ /* 0x000fc80000000000 */
[----:B------:R-:W-:-:S13]  /*2200*/  ISETP.LT.U32.AND P6, PT, R18, UR11, PT ;  /* 0x0000000b12007c0c */ /* 0x000fda000bfc1070 */
[----:B------:R-:W-:Y:S01]  /*2210*/  @!P6 VIADD R18, R18, -UR11 ;  /* 0x8000000b1212ec36 */ /* 0x000fe20008000000 */
[----:B------:R-:W-:-:S04]  /*2220*/  @!P6 IADD3 R3, PT, PT, R3, 0x1, RZ ;  /* 0x000000010303e810 */ /* 0x000fc80007ffe0ff */
[----:B------:R-:W-:Y:S02]  /*2230*/  ISETP.GE.U32.AND P6, PT, R18, UR11, PT ;  /* 0x0000000b12007c0c */ /* 0x000fe4000bfc6070 */
[----:B------:R-:W-:Y:S01]  /*2240*/  LOP3.LUT R18, R9, UR59, RZ, 0x3c, !PT ;  /* 0x0000003b09127c12 */ /* 0x000fe2000f8e3cff */
[----:B------:R-:W-:Y:S01]  /*2250*/  @!P2 VIADD R31, R31, 0x1 ;  /* 0x000000011f1fa836 */ /* 0x000fe20000000000 */
[----:B------:R-:W-:-:S03]  /*2260*/  PLOP3.LUT P2, PT, PT, PT, UP0, 0x40, 0x4 ;  /* 0x000000000004781c */ /* 0x000fc60003f4e808 */
[----:B------:R-:W-:-:S06]  /*2270*/  @P1 VIADD R31, R31, 0x1 ;  /* 0x000000011f1f1836 */ /* 0x000fcc0000000000 */
[----:B------:R-:W-:Y:S01]  /*2280*/  @P6 VIADD R3, R3, 0x1 ;  /* 0x0000000103036836 */ /* 0x000fe20000000000 */
[----:B------:R-:W-:Y:S02]  /*2290*/  ISETP.GE.AND P6, PT, R18, RZ, PT ;  /* 0x000000ff1200720c */ /* 0x000fe40003fc6270 */
[----:B------:R-:W-:Y:S02]  /*22a0*/  SEL R30, R30, RZ, !P2 ;  /* 0x000000ff1e1e7207 */ /* 0x000fe40005000000 */
[----:B------:R-:W-:Y:S01]  /*22b0*/  PLOP3.LUT P1, PT, PT, PT, UP2, 0x40, 0x4 ;  /* 0x000000000004781c */ /* 0x000fe20003f2e828 */
[----:B------:R-:W-:Y:S01]  /*22c0*/  IMAD.MOV.U32 R33, RZ, RZ, R3 ;  /* 0x000000ffff217224 */ /* 0x000fe200078e0003 */
[----:B------:R-:W-:Y:S01]  /*22d0*/  @!P0 IADD3 R31, PT, PT, -R31, RZ, RZ ;  /* 0x000000ff1f1f8210 */ /* 0x000fe20007ffe1ff */
[----:B------:R-:W-:Y:S01]  /*22e0*/  IMAD R3, R30, UR44, RZ ;  /* 0x0000002c1e037c24 */ /* 0x000fe2000f8e02ff */
[----:B------:R-:W-:Y:S02]  /*22f0*/  SEL R4, R4, RZ, !P1 ;  /* 0x000000ff04047207 */ /* 0x000fe40004800000 */
[----:B------:R-:W-:-:S02]  /*2300*/  SEL R31, R7, R31, !P4 ;  /* 0x0000001f071f7207 */ /* 0x000fc40006000000 */
[----:B------:R-:W-:Y:S02]  /*2310*/  PLOP3.LUT P0, PT, PT, PT, UP1, 0x40, 0x4 ;  /* 0x000000000004781c */ /* 0x000fe40003f0e818 */
[----:B------:R-:W-:Y:S01]  /*2320*/  @!P6 IADD3 R33, PT, PT, -R33, RZ, RZ ;  /* 0x000000ff2121e210 */ /* 0x000fe20007ffe1ff */
[----:B------:R-:W-:Y:S01]  /*2330*/  IMAD R4, R4, UR45, R3 ;  /* 0x0000002d04047c24 */ /* 0x000fe2000f8e0203 */
[----:B------:R-:W-:Y:S02]  /*2340*/  SEL R3, R31, RZ, !P0 ;  /* 0x000000ff1f037207 */ /* 0x000fe40004000000 */
[----:B------:R-:W-:-:S03]  /*2350*/  SEL R18, R0, R33, !P5 ;  /* 0x0000002100127207 */ /* 0x000fc60006800000 */
[----:B------:R-:W-:Y:S02]  /*2360*/  IMAD R3, R3, UR46, R4 ;  /* 0x0000002e03037c24 */ /* 0x000fe4000f8e0204 */
[----:B------:R-:W-:-:S04]  /*2370*/  IMAD.MOV R4, RZ, RZ, -R18 ;  /* 0x000000ffff047224 */ /* 0x000fc800078e0a12 */
[----:B------:R-:W-:-:S05]  /*2380*/  IMAD R33, R4, UR59, R9 ;  /* 0x0000003b04217c24 */ /* 0x000fca000f8e0209 */
[----:B------:R-:W-:Y:S01]  /*2390*/  IABS R30, R33 ;  /* 0x00000021001e7213 */ /* 0x000fe20000000000 */
[----:B------:R-:W-:-:S04]  /*23a0*/  IMAD.MOV R31, RZ, RZ, -R31 ;  /* 0x000000ffff1f7224 */ /* 0x000fc800078e0a1f */
        /* <DEDUP_REMOVED lines=15> */
[----:B------:R-:W2:Y:S09]  /*24a0*/  LDG.E R4, desc[UR14][R16.64] ;  /* 0x0000000e10047981 */ /* 0x000eb2000c1e1900 */
        /* <DEDUP_REMOVED lines=13> */
[----:B0-----:R-:W-:-:S04]  /*2580*/  LOP3.LUT R2, R35, UR61, RZ, 0x3c, !PT ;  /* 0x0000003d23027c12 */ /* 0x001fc8000f8e3cff */
[----:B------:R-:W-:Y:S02]  /*2590*/  ISETP.GE.U32.AND P1, PT, R32, UR12, PT ;  /* 0x0000000c20007c0c */ /* 0x000fe4000bf26070 */
[----:B------:R-:W-:Y:S02]  /*25a0*/  ISETP.GE.AND P2, PT, R2, RZ, PT ;  /* 0x000000ff0200720c */ /* 0x000fe40003f46270 */
[----:B------:R-:W-:Y:S02]  /*25b0*/  @!P0 IADD3 R30, PT, PT, R30, 0x1, RZ ;  /* 0x000000011e1e8810 */ /* 0x000fe40007ffe0ff */
[----:B------:R-:W-:-:S04]  /*25c0*/  PLOP3.LUT P0, PT, PT, PT, UP0, 0x40, 0x4 ;  /* 0x000000000004781c */ /* 0x000fc80003f0e808 */
[----:B------:R-:W-:-:S03]  /*25d0*/  SEL R18, R18, RZ, !P0 ;  /* 0x000000ff12127207 */ /* 0x000fc60004000000 */
[----:B------:R-:W-:Y:S01]  /*25e0*/  @P1 VIADD R30, R30, 0x1 ;  /* 0x000000011e1e1836 */ /* 0x000fe20000000000 */
[----:B------:R-:W-:-:S03]  /*25f0*/  PLOP3.LUT P0, PT, PT, PT, UP2, 0x40, 0x4 ;  /* 0x000000000004781c */ /* 0x000fc60003f0e828 */
[----:B------:R-:W-:Y:S01]  /*2600*/  @!P2 IMAD.MOV R30, RZ, RZ, -R30 ;  /* 0x000000ffff1ea224 */ /* 0x000fe200078e0a1e */
[----:B------:R-:W-:Y:S01]  /*2610*/  SEL R2, R34, RZ, !P0 ;  /* 0x000000ff22027207 */ /* 0x000fe20004000000 */
[----:B------:R-:W-:Y:S01]  /*2620*/  IMAD R3, R18, UR44, RZ ;  /* 0x0000002c12037c24 */ /* 0x000fe2000f8e02ff */
[----:B------:R-:W-:Y:S02]  /*2630*/  PLOP3.LUT P0, PT, PT, PT, UP1, 0x40, 0x4 ;  /* 0x000000000004781c */ /* 0x000fe40003f0e818 */
[----:B------:R-:W-:Y:S01]  /*2640*/  SEL R30, R7, R30, !P4 ;  /* 0x0000001e071e7207 */ /* 0x000fe20006000000 */
[----:B------:R-:W-:-:S03]  /*2650*/  IMAD R18, R2, UR45, R3 ;  /* 0x0000002d02127c24 */ /* 0x000fc6000f8e0203 */
[----:B------:R-:W-:Y:S02]  /*2660*/  SEL R3, R30, RZ, !P0 ;  /* 0x000000ff1e037207 */ /* 0x000fe40004000000 */
[----:B------:R-:W-:-:S03]  /*2670*/  SHF.R.S64 R16, RZ, 0x1e, R9 ;  /* 0x0000001eff107819 */ /* 0x000fc60000001009 */
[----:B------:R-:W-:Y:S02]  /*2680*/  IMAD R3, R3, UR46, R18 ;  /* 0x0000002e03037c24 */ /* 0x000fe4000f8e0212 */
[----:B------:R-:W-:Y:S01]  /*2690*/  VIADD R18, R6, 0x100 ;  /* 0x0000010006127836 */ /* 0x000fe20000000000 */
[----:B------:R-:W-:Y:S02]  /*26a0*/  IADD3 R2, PT, PT, -R30, RZ, RZ ;  /* 0x000000ff1e027210 */ /* 0x000fe40007ffe1ff */
[----:B------:R-:W-:Y:S02]  /*26b0*/  IADD3 R16, P6, PT, R16, UR48, RZ ;  /* 0x0000003010107c10 */ /* 0x000fe4000ffde0ff */
[----:B------:R-:W-:Y:S02]  /*26c0*/  IABS R30, R18 ;  /* 0x00000012001e7213 */ /* 0x000fe40000000000 */
[----:B------:R-:W-:-:S03]  /*26d0*/  LEA.HI.X.SX32 R17, R9, UR49, 0x2, P6 ;  /* 0x0000003109117c11 */ /* 0x000fc6000b0f16ff */
[----:B------:R-:W-:-:S04]  /*26e0*/  IMAD.HI.U32 R9, R30, UR7, RZ ;  /* 0x000000071e097c27 */ /* 0x000fc8000f8e00ff */
[----:B------:R-:W-:-:S04]  /*26f0*/  IMAD.MOV R33, RZ, RZ, -R9 ;  /* 0x000000ffff217224 */ /* 0x000fc800078e0a09 */
        /* <DEDUP_REMOVED lines=13> */
[----:B------:R-:W4:Y:S09]  /*27d0*/  LDG.E R9, desc[UR14][R16.64] ;  /* 0x0000000e10097981 */ /* 0x000f32000c1e1900 */
        /* <DEDUP_REMOVED lines=11> */
[----:B------:R0:W5:-:S12]  /*2890*/  LDG.E.U8 R32, desc[UR14][R2.64] ;  /* 0x0000000e02207981 */ /* 0x000158000c1e1100 */
[----:B------:R-:W-:Y:S02]  /*28a0*/  @!P0 VIADD R33, R33, -UR10 ;  /* 0x8000000a21218c36 */ /* 0x000fe40008000000 */
[----:B------:R-:W-:-:S03]  /*28b0*/  @!P0 VIADD R30, R30, 0x1 ;  /* 0x000000011e1e8836 */ /* 0x000fc60000000000 */
[----:B------:R-:W-:Y:S02]  /*28c0*/  ISETP.GE.U32.AND P0, PT, R33, UR10, PT ;  /* 0x0000000a21007c0c */ /* 0x000fe4000bf06070 */
[----:B0-----:R-:W-:-:S11]  /*28d0*/  LOP3.LUT R2, R37, UR60, RZ, 0x3c, !PT ;  /* 0x0000003c25027c12 */ /* 0x001fd6000f8e3cff */
[----:B------:R-:W-:Y:S02]  /*28e0*/  @P0 IADD3 R30, PT, PT, R30, 0x1, RZ ;  /* 0x000000011e1e0810 */ /* 0x000fe40007ffe0ff */
[----:B------:R-:W-:-:S13]  /*28f0*/  ISETP.GE.AND P0, PT, R2, RZ, PT ;  /* 0x000000ff0200720c */ /* 0x000fda0003f06270 */
[----:B------:R-:W-:-:S05]  /*2900*/  @!P0 IMAD.MOV R30, RZ, RZ, -R30 ;  /* 0x000000ffff1e8224 */ /* 0x000fca00078e0a1e */
[----:B------:R-:W-:Y:S02]  /*2910*/  SEL R3, R15, R30, !P3 ;  /* 0x0000001e0f037207 */ /* 0x000fe40005800000 */
[----:B------:R-:W-:-:S03]  /*2920*/  PLOP3.LUT P0, PT, PT, PT, UP0, 0x40, 0x4 ;  /* 0x000000000004781c */ /* 0x000fc60003f0e808 */
[----:B------:R-:W-:-:S04]  /*2930*/  IMAD.MOV R2, RZ, RZ, -R3 ;  /* 0x000000ffff027224 */ /* 0x000fc800078e0a03 */
[----:B------:R-:W-:Y:S01]  /*2940*/  IMAD R30, R2, UR60, R37 ;  /* 0x0000003c021e7c24 */ /* 0x000fe2000f8e0225 */
[----:B------:R-:W-:Y:S02]  /*2950*/  SEL R2, R35, RZ, !P0 ;  /* 0x000000ff23027207 */ /* 0x000fe40004000000 */
[----:B------:R-:W-:-:S03]  /*2960*/  PLOP3.LUT P0, PT, PT, PT, UP2, 0x40, 0x4 ;  /* 0x000000000004781c */ /* 0x000fc60003f0e828 */
[----:B------:R-:W-:Y:S01]  /*2970*/  IMAD R2, R2, UR44, RZ ;  /* 0x0000002c02027c24 */ /* 0x000fe2000f8e02ff */
[----:B------:R-:W-:-:S05]  /*2980*/  SEL R3, R3, RZ, !P0 ;  /* 0x000000ff03037207 */ /* 0x000fca0004000000 */
        /* <DEDUP_REMOVED lines=16> */
[----:B------:R-:W-:-:S03]  /*2a90*/  SEL R2, R2, RZ, !P0 ;  /* 0x000000ff02027207 */ /* 0x000fc60004000000 */
[----:B------:R-:W-:Y:S01]  /*2aa0*/  IMAD R3, R3, UR61, R30 ;  /* 0x0000003d03037c24 */ /* 0x000fe2000f8e021e */
[----:B------:R-:W-:Y:S02]  /*2ab0*/  IADD3 R30, PT, PT, R6, 0x120, RZ ;  /* 0x00000120061e7810 */ /* 0x000fe40007ffe0ff */
        /* <DEDUP_REMOVED lines=12> */
[----:B------:R-:W4:Y:S01]  /*2b80*/  LDG.E R18, desc[UR14][R16.64] ;  /* 0x0000000e10127981 */ /* 0x000f22000c1e1900 */
[----:B------:R-:W-:-:S02]  /*2b90*/  LEA.HI.X.SX32 R3, R3, UR51, 0x1, P0 ;  /* 0x0000003303037c11 */ /* 0x000fc400080f0eff */
[----:B------:R-:W-:-:S03]  /*2ba0*/  ISETP.LT.U32.AND P0, PT, R34, UR11, PT ;  /* 0x0000000b22007c0c */ /* 0x000fc6000bf01070 */
[----:B------:R0:W2:Y:S10]  /*2bb0*/  LDG.E.U8 R35, desc[UR16][R2.64] ;  /* 0x0000001002237981 */ /* 0x0000b4000c1e1100 */
        /* <DEDUP_REMOVED lines=24> */
[----:B------:R-:W-:-:S05]  /*2d40*/  IADD3 R2, PT, PT, -R3, RZ, RZ ;  /* 0x000000ff03027210 */ /* 0x000fca0007ffe1ff */
[----:B------:R-:W-:Y:S01]  /*2d50*/  IMAD R34, R2, UR60, R17 ;  /* 0x0000003c02227c24 */ /* 0x000fe2000f8e0211 */
[----:B------:R-:W-:Y:S02]  /*2d60*/  SEL R2, R33, RZ, !P0 ;  /* 0x000000ff21027207 */ /* 0x000fe40004000000 */
[----:B------:R-:W-:-:S03]  /*2d70*/  PLOP3.LUT P0, PT, PT, PT, UP2, 0x40, 0x4 ;  /* 0x000000000004781c */ /* 0x000fc60003f0e828 */
[----:B------:R-:W-:Y:S01]  /*2d80*/  IMAD R2, R2, UR44, RZ ;  /* 0x0000002c02027c24 */ /* 0x000fe2000f8e02ff */
[----:B------:R-:W-:-:S05]  /*2d90*/  SEL R3, R3, RZ, !P0 ;  /* 0x000000ff03037207 */ /* 0x000fca0004000000 */
        /* <DEDUP_REMOVED lines=23> */
[----:B------:R-:W-:Y:S01]  /*2f10*/  ISETP.NE.AND P1, PT, R29, RZ, PT ;  /* 0x000000ff1d00720c */ /* 0x000fe20003f25270 */
[----:B------:R-:W-:Y:S01]  /*2f20*/  VIADD R29, R6, 0x140 ;  /* 0x00000140061d7836 */ /* 0x000fe20000000000 */
[----:B------:R-:W-:-:S04]  /*2f30*/  IADD3 R2, P0, PT, R2, UR48, RZ ;  /* 0x0000003002027c10 */ /* 0x000fc8000ff1e0ff */
[----:B------:R-:W-:Y:S02]  /*2f40*/  LEA.HI.X.SX32 R3, R30, UR49, 0x2, P0 ;  /* 0x000000311e037c11 */ /* 0x000fe400080f16ff */
[C---:B------:R-:W-:Y:S02]  /*2f50*/  IADD3 R16, P0, PT, R17.reuse, UR50, RZ ;  /* 0x0000003211107c10 */ /* 0x040fe4000ff1e0ff */
[----:B------:R-:W-:Y:S01]  /*2f60*/  IABS R36, R29 ;  /* 0x0000001d00247213 */ /* 0x000fe20000000000 */
[----:B------:R0:W4:Y:S01]  /*2f70*/  LDG.E R30, desc[UR14][R2.64] ;  /* 0x0000000e021e7981 */ /* 0x000122000c1e1900 */
[----:B------:R-:W-:Y:S02]  /*2f80*/  LEA.HI.X.SX32 R17, R17, UR51, 0x1, P0 ;  /* 0x0000003311117c11 */ /* 0x000fe400080f0eff */
[----:B---3--:R-:W-:Y:S01]  /*2f90*/  ISETP.NE.AND P0, PT, R31, RZ, PT ;  /* 0x000000ff1f00720c */ /* 0x008fe20003f05270 */
[----:B------:R-:W-:Y:S02]  /*2fa0*/  IMAD.HI.U32 R31, R36, UR7, RZ ;  /* 0x00000007241f7c27 */ /* 0x000fe4000f8e00ff */
[----:B------:R1:W3:Y:S02]  /*2fb0*/  LDG.E.U8 R37, desc[UR14][R16.64] ;  /* 0x0000000e10257981 */ /* 0x0002e4000c1e1100 */
        /* <DEDUP_REMOVED lines=25> */
[----:B------:R-:W-:Y:S02]  /*3150*/  @!P0 IADD3 R2, PT, PT, -R2, RZ, RZ ;  /* 0x000000ff02028210 */ /* 0x000fe40007ffe1ff */
[----:B------:R-:W-:Y:S02]  /*3160*/  PLOP3.LUT P0, PT, PT, PT, UP0, 0x40, 0x4 ;  /* 0x000000000004781c */ /* 0x000fe40003f0e808 */
[----:B------:R-:W-:Y:S02]  /*3170*/  SEL R16, R15, R2, !P3 ;  /* 0x000000020f107207 */ /* 0x000fe40005800000 */
[----:B------:R-:W-:Y:S02]  /*3180*/  SEL R3, R31, RZ, !P0 ;  /* 0x000000ff1f037207 */ /* 0x000fe40004000000 */
[----:B------:R-:W-:Y:S01]  /*3190*/  PLOP3.LUT P0, PT, PT, PT, UP2, 0x40, 0x4 ;  /* 0x000000000004781c */ /* 0x000fe20003f0e828 */
[----:B------:R-:W-:Y:S02]  /*31a0*/  IMAD.MOV R2, RZ, RZ, -R16 ;  /* 0x000000ffff027224 */ /* 0x000fe400078e0a10 */
[----:B------:R-:W-:Y:S01]  /*31b0*/  IMAD R3, R3, UR44, RZ ;  /* 0x0000002c03037c24 */ /* 0x000fe2000f8e02ff */
[----:B------:R-:W-:Y:S01]  /*31c0*/  SEL R16, R16, RZ, !P0 ;  /* 0x000000ff10107207 */ /* 0x000fe20004000000 */
[----:B------:R-:W-:-:S04]  /*31d0*/  IMAD R2, R2, UR60, R17 ;  /* 0x0000003c02027c24 */ /* 0x000fc8000f8e0211 */
        /* <DEDUP_REMOVED lines=27> */
[----:B------:R0:W4:Y:S01]  /*3390*/  LDG.E R31, desc[UR14][R2.64] ;  /* 0x0000000e021f7981 */ /* 0x000122000c1e1900 */
[----:B------:R-:W-:-:S05]  /*33a0*/  LEA.HI.X.SX32 R17, R17, UR51, 0x1, P0 ;  /* 0x0000003311117c11 */ /* 0x000fca00080f0eff */
[----:B------:R1:W4:Y:S01]  /*33b0*/  LDG.E.U8 R29, desc[UR14][R16.64] ;  /* 0x0000000e101d7981 */ /* 0x000322000c1e1100 */
[----:B-----5:R-:W-:Y:S01]  /*33c0*/  ISETP.NE.AND P1, PT, R32, RZ, PT ;  /* 0x000000ff2000720c */ /* 0x020fe20003f25270 */
[----:B------:R-:W-:-:S05]  /*33d0*/  VIADD R32, R6, 0x160 ;  /* 0x0000016006207836 */ /* 0x000fca0000000000 */
[----:B------:R-:W-:-:S05]  /*33e0*/  IABS R39, R32 ;  /* 0x0000002000277213 */ /* 0x000fca0000000000 */
[----:B------:R-:W-:-:S05]  /*33f0*/  IMAD.HI.U32 R38, R39, UR7, RZ ;  /* 0x0000000727267c27 */ /* 0x000fca000f8e00ff */
[----:B0-----:R-:W-:Y:S02]  /*3400*/  IADD3 R2, PT, PT, -R38, RZ, RZ ;  /* 0x000000ff26027210 */ /* 0x001fe40007ffe1ff */
[----:B--2---:R-:W-:-:S03]  /*3410*/  ISETP.NE.AND P0, PT, R35, RZ, PT ;  /* 0x000000ff2300720c */ /* 0x004fc60003f05270 */
[----:B------:R-:W-:Y:S01]  /*3420*/  IMAD R2, R2, UR11, R39 ;  /* 0x0000000b02027c24 */ /* 0x000fe2000f8e0227 */
[----:B------:R-:W-:-:S04]  /*3430*/  P2R R36, PR, RZ, 0x1 ;  /* 0x00000001ff247803 */ /* 0x000fc80000000000 */
        /* <DEDUP_REMOVED lines=9> */
[----:B-1----:R-:W-:-:S04]  /*34d0*/  IMAD.MOV R17, RZ, RZ, -R3 ;  /* 0x000000ffff117224 */ /* 0x002fc800078e0a03 */
        /* <DEDUP_REMOVED lines=12> */
[----:B------:R-:W-:Y:S01]  /*35a0*/  @!P0 IMAD.MOV R2, RZ, RZ, -R2 ;  /* 0x000000ffff028224 */ /* 0x000fe200078e0a02 */
[----:B------:R-:W-:-:S04]  /*35b0*/  PLOP3.LUT P0, PT, PT, PT, UP0, 0x40, 0x4 ;  /* 0x000000000004781c */ /* 0x000fc80003f0e808 */
[----:B------:R-:W-:Y:S02]  /*35c0*/  SEL R16, R15, R2, !P3 ;  /* 0x000000020f107207 */ /* 0x000fe40005800000 */
[----:B------:R-:W-:-:S03]  /*35d0*/  SEL R3, R3, RZ, !P0 ;  /* 0x000000ff03037207 */ /* 0x000fc60004000000 */
[----:B------:R-:W-:Y:S01]  /*35e0*/  IMAD.MOV R2, RZ, RZ, -R16 ;  /* 0x000000ffff027224 */ /* 0x000fe200078e0a10 */
[----:B------:R-:W-:-:S03]  /*35f0*/  PLOP3.LUT P0, PT, PT, PT, UP2, 0x40, 0x4 ;  /* 0x000000000004781c */ /* 0x000fc60003f0e828 */
[----:B------:R-:W-:Y:S01]  /*3600*/  IMAD R2, R2, UR60, R39 ;  /* 0x0000003c02027c24 */ /* 0x000fe2000f8e0227 */
[----:B------:R-:W-:Y:S01]  /*3610*/  SEL R16, R16, RZ, !P0 ;  /* 0x000000ff10107207 */ /* 0x000fe20004000000 */
[----:B------:R-:W-:-:S03]  /*3620*/  IMAD R3, R3, UR44, RZ ;  /* 0x0000002c03037c24 */ /* 0x000fc6000f8e02ff */
        /* <DEDUP_REMOVED lines=21> */
[----:B---3--:R-:W-:-:S03]  /*3780*/  ISETP.NE.AND P2, PT, R37, RZ, PT ;  /* 0x000000ff2500720c */ /* 0x008fc60003f45270 */
[----:B------:R-:W-:Y:S01]  /*3790*/  IMAD R17, R2, UR47, R3 ;  /* 0x0000002f02117c24 */ /* 0x000fe2000f8e0203 */
[----:B------:R-:W-:Y:S02]  /*37a0*/  SHF.R.S64 R2, RZ, 0x1e, R32 ;  /* 0x0000001eff027819 */ /* 0x000fe40000001020 */
[----:B------:R-:W-:Y:S02]  /*37b0*/  P2R R37, PR, RZ, 0x4 ;  /* 0x00000004ff257803 */ /* 0x000fe40000000000 */
[----:B------:R-:W-:Y:S02]  /*37c0*/  IADD3 R2, P0, PT, R2, UR48, RZ ;  /* 0x0000003002027c10 */ /* 0x000fe4000ff1e0ff */
[----:B------:R-:W-:Y:S02]  /*37d0*/  ISETP.NE.AND P2, PT, R28, RZ, PT ;  /* 0x000000ff1c00720c */ /* 0x000fe40003f45270 */
[----:B------:R-:W-:Y:S02]  /*37e0*/  LEA.HI.X.SX32 R3, R32, UR49, 0x2, P0 ;  /* 0x0000003120037c11 */ /* 0x000fe400080f16ff */
[----:B------:R-:W-:-:S02]  /*37f0*/  IADD3 R16, P0, PT, R17, UR50, RZ ;  /* 0x0000003211107c10 */ /* 0x000fc4000ff1e0ff */
[----:B------:R-:W-:Y:S01]  /*3800*/  P2R R39, PR, RZ, 0x4 ;  /* 0x00000004ff277803 */ /* 0x000fe20000000000 */
[----:B------:R0:W2:Y:S01]  /*3810*/  LDG.E R32, desc[UR14][R2.64] ;  /* 0x0000000e02207981 */ /* 0x0000a2000c1e1900 */
[----:B------:R-:W-:Y:S02]  /*3820*/  ISETP.NE.AND P2, PT, R27, RZ, PT ;  /* 0x000000ff1b00720c */ /* 0x000fe40003f45270 */
[----:B------:R-:W-:Y:S02]  /*3830*/  IADD3 R27, PT, PT, R6, 0x180, RZ ;  /* 0x00000180061b7810 */ /* 0x000fe40007ffe0ff */
[----:B------:R-:W-:Y:S02]  /*3840*/  LEA.HI.X.SX32 R17, R17, UR51, 0x1, P0 ;  /* 0x0000003311117c11 */ /* 0x000fe400080f0eff */
[----:B------:R-:W-:-:S03]  /*3850*/  P2R R35, PR, RZ, 0x2 ;  /* 0x00000002ff237803 */ /* 0x000fc60000000000 */
[----:B------:R1:W3:Y:S01]  /*3860*/  LDG.E.U8 R38, desc[UR14][R16.64] ;  /* 0x0000000e10267981 */ /* 0x0002e2000c1e1100 */
[----:B----4-:R-:W-:Y:S02]  /*3870*/  ISETP.NE.AND P0, PT, R29, RZ, PT ;  /* 0x000000ff1d00720c */ /* 0x010fe40003f05270 */
        /* <DEDUP_REMOVED lines=29> */
[----:B------:R-:W-:Y:S02]  /*3a50*/  IADD3 R2, PT, PT, -R16, RZ, RZ ;  /* 0x000000ff10027210 */ /* 0x000fe40007ffe1ff */
[----:B------:R-:W-:Y:S02]  /*3a60*/  SEL R3, R3, RZ, !P1 ;  /* 0x000000ff03037207 */ /* 0x000fe40004800000 */
[----:B------:R-:W-:Y:S01]  /*3a70*/  PLOP3.LUT P1, PT, PT, PT, UP2, 0x40, 0x4 ;  /* 0x000000000004781c */ /* 0x000fe20003f2e828 */
[----:B------:R-:W-:Y:S02]  /*3a80*/  IMAD R2, R2, UR60, R29 ;  /* 0x0000003c02027c24 */ /* 0x000fe4000f8e021d */
[----:B------:R-:W-:Y:S01]  /*3a90*/  IMAD R3, R3, UR44, RZ ;  /* 0x0000002c03037c24 */ /* 0x000fe2000f8e02ff */
[----:B------:R-:W-:Y:S02]  /*3aa0*/  SEL R16, R16, RZ, !P1 ;  /* 0x000000ff10107207 */ /* 0x000fe40004800000 */
        /* <DEDUP_REMOVED lines=25> */
[----:B------:R-:W-:-:S03]  /*3c40*/  IADD3 R16, P1, PT, R17, UR50, RZ ;  /* 0x0000003211107c10 */ /* 0x000fc6000ff3e0ff */
[----:B------:R0:W4:Y:S01]  /*3c50*/  LDG.E R27, desc[UR14][R2.64] ;  /* 0x0000000e021b7981 */ /* 0x000122000c1e1900 */
[----:B------:R-:W-:Y:S02]  /*3c60*/  LEA.HI.X.SX32 R17, R17, UR51, 0x1, P1 ;  /* 0x0000003311117c11 */ /* 0x000fe400088f0eff */
[----:B------:R-:W-:-:S04]  /*3c70*/  IADD3 R28, P1, PT, R5, UR50, RZ ;  /* 0x00000032051c7c10 */ /* 0x000fc8000ff3e0ff */
[----:B------:R-:W-:Y:S01]  /*3c80*/  LEA.HI.X.SX32 R29, R5, UR51, 0x1, P1 ;  /* 0x00000033051d7c11 */ /* 0x000fe200088f0eff */
[----:B------:R1:W5:Y:S01]  /*3c90*/  LDG.E.U8 R17, desc[UR14][R16.64] ;  /* 0x0000000e10117981 */ /* 0x000362000c1e1100 */
[----:B------:R-:W-:-:S03]  /*3ca0*/  SHF.R.S64 R5, RZ, 0x1e, R6 ;  /* 0x0000001eff057819 */ /* 0x000fc60000001006 */
[----:B------:R2:W3:Y:S01]  /*3cb0*/  LDG.E.U8 R28, desc[UR14][R28.64] ;  /* 0x0000000e1c1c7981 */ /* 0x0004e2000c1e1100 */
[----:B0-----:R-:W-:-:S04]  /*3cc0*/  IADD3 R2, P6, PT, R5, UR48, RZ ;  /* 0x0000003005027c10 */ /* 0x001fc8000ffde0ff */
[----:B------:R-:W-:-:S05]  /*3cd0*/  LEA.HI.X.SX32 R3, R6, UR49, 0x2, P6 ;  /* 0x0000003106037c11 */ /* 0x000fca000b0f16ff */
[----:B------:R0:W4:Y:S01]  /*3ce0*/  LDG.E R2, desc[UR14][R2.64] ;  /* 0x0000000e02027981 */ /* 0x000122000c1e1900 */
[----:B------:R-:W-:-:S05]  /*3cf0*/  VIADD R5, R6, 0x1a0 ;  /* 0x000001a006057836 */ /* 0x000fca0000000000 */
[----:B-1----:R-:W-:-:S05]  /*3d00*/  IABS R16, R5 ;  /* 0x0000000500107213 */ /* 0x002fca0000000000 */
[----:B------:R-:W-:-:S04]  /*3d10*/  IMAD.HI.U32 R6, R16, UR7, RZ ;  /* 0x0000000710067c27 */ /* 0x000fc8000f8e00ff */
[----:B--2---:R-:W-:-:S04]  /*3d20*/  IMAD.MOV R29, RZ, RZ, -R6 ;  /* 0x000000ffff1d7224 */ /* 0x004fc800078e0a06 */
[----:B------:R-:W-:-:S05]  /*3d30*/  IMAD R16, R29, UR11, R16 ;  /* 0x0000000b1d107c24 */ /* 0x000fca000f8e0210 */
        /* <DEDUP_REMOVED lines=23> */
[----:B------:R-:W-:Y:S02]  /*3eb0*/  ISETP.NE.AND P6, PT, R19, RZ, PT ;  /* 0x000000ff1300720c */ /* 0x000fe40003fc5270 */
        /* <DEDUP_REMOVED lines=14> */
[----:B------:R-:W-:-:S12]  /*3fa0*/  FMUL R11, R11, UR4 ;  /* 0x000000040b0b7c20 */ /* 0x000fd80008400000 */
[----:B------:R-:W-:Y:S02]  /*3fb0*/  @!P3 IADD3 R3, PT, PT, -R3, RZ, RZ ;  /* 0x000000ff0303b210 */ /* 0x000fe40007ffe1ff */
[----:B------:R-:W-:Y:S02]  /*3fc0*/  PLOP3.LUT P3, PT, PT, PT, UP0, 0x40, 0x4 ;  /* 0x000000000004781c */ /* 0x000fe40003f6e808 */
[----:B------:R-:W-:Y:S02]  /*3fd0*/  SEL R6, R7, R3, !P4 ;  /* 0x0000000307067207 */ /* 0x000fe40006000000 */
[----:B------:R-:W-:Y:S02]  /*3fe0*/  SEL R7, R0, RZ, !P3 ;  /* 0x000000ff00077207 */ /* 0x000fe40005800000 */
[----:B------:R-:W-:Y:S01]  /*3ff0*/  PLOP3.LUT P3, PT, PT, PT, UP2, 0x40, 0x4 ;  /* 0x000000000004781c */ /* 0x000fe20003f6e828 */
[----:B------:R-:W-:-:S03]  /*4000*/  IMAD.MOV R0, RZ, RZ, -R6 ;  /* 0x000000ffff007224 */ /* 0x000fc600078e0a06 */
[----:B------:R-:W-:Y:S02]  /*4010*/  SEL R3, R19, RZ, !P3 ;  /* 0x000000ff13037207 */ /* 0x000fe40005800000 */
[----:B------:R-:W-:Y:S01]  /*4020*/  PLOP3.LUT P3, PT, PT, PT, UP1, 0x40, 0x4 ;  /* 0x000000000004781c */ /* 0x000fe20003f6e818 */
[----:B------:R-:W-:-:S03]  /*4030*/  IMAD R0, R0, UR61, R29 ;  /* 0x0000003d00007c24 */ /* 0x000fc6000f8e021d */
[----:B------:R-:W-:Y:S02]  /*4040*/  SEL R19, R6, RZ, !P3 ;  /* 0x000000ff06137207 */ /* 0x000fe40005800000 */
[----:B------:R-:W-:Y:S01]  /*4050*/  PLOP3.LUT P3, PT, PT, PT, UP3, 0x40, 0x4 ;  /* 0x000000000004781c */ /* 0x000fe20003f6e838 */
[----:B------:R-:W-:Y:S01]  /*4060*/  FMUL R15, R14, UR4 ;  /* 0x000000040e0f7c20 */ /* 0x000fe20008400000 */
[----:B------:R-:W-:Y:S02]  /*4070*/  ISETP.NE.AND P4, PT, R26, RZ, PT ;  /* 0x000000ff1a00720c */ /* 0x000fe40003f85270 */
[----:B------:R-:W-:Y:S02]  /*4080*/  SEL R0, R0, RZ, !P3 ;  /* 0x000000ff00007207 */ /* 0x000fe40005800000 */
[----:B------:R-:W-:Y:S01]  /*4090*/  ISETP.NE.AND P3, PT, R34, RZ, PT ;  /* 0x000000ff2200720c */ /* 0x000fe20003f65270 */
[----:B------:R-:W-:Y:S01]  /*40a0*/  FMUL R13, R13, UR4 ;  /* 0x000000040d0d7c20 */ /* 0x000fe20008400000 */
[----:B------:R-:W-:-:S02]  /*40b0*/  FSEL R26, R15, R8, P2 ;  /* 0x000000080f1a7208 */ /* 0x000fc40001000000 */
[----:B------:R-:W-:Y:S02]  /*40c0*/  ISETP.NE.AND P2, PT, R39, RZ, PT ;  /* 0x000000ff2700720c */ /* 0x000fe40003f45270 */
[----:B------:R-:W-:Y:S02]  /*40d0*/  R2UR UR6, R20 ;  /* 0x00000000140672ca */ /* 0x000fe400000e0000 */
[----:B------:R-:W-:Y:S02]  /*40e0*/  R2UR UR7, R21 ;  /* 0x00000000150772ca */ /* 0x000fe400000e0000 */
[-C--:B------:R-:W-:Y:S01]  /*40f0*/  FSEL R16, R13, R8.reuse, P2 ;  /* 0x000000080d107208 */ /* 0x080fe20001000000 */
[----:B------:R-:W-:Y:S01]  /*4100*/  FMUL R13, R12, UR4 ;  /* 0x000000040c0d7c20 */ /* 0x000fe20008400000 */
[----:B---3--:R-:W-:Y:S02]  /*4110*/  ISETP.NE.AND P5, PT, R28, RZ, PT ;  /* 0x000000ff1c00720c */ /* 0x008fe40003fa5270 */
[----:B------:R-:W-:Y:S01]  /*4120*/  FSEL R28, R11, R8, P6 ;  /* 0x000000080b1c7208 */ /* 0x000fe20003000000 */
[----:B------:R-:W-:Y:S01]  /*4130*/  FMUL R11, R10, UR4 ;  /* 0x000000040a0b7c20 */ /* 0x000fe20008400000 */
[----:B------:R-:W-:-:S04]  /*4140*/  IMAD R10, R7, UR44, RZ ;  /* 0x0000002c070a7c24 */ /* 0x000fc8000f8e02ff */
[----:B------:R-:W-:Y:S02]  /*4150*/  IMAD R10, R3, UR45, R10 ;  /* 0x0000002d030a7c24 */ /* 0x000fe4000f8e020a */
[----:B----4-:R-:W-:Y:S01]  /*4160*/  FMUL R3, R2, UR4 ;  /* 0x0000000402037c20 */ /* 0x010fe20008400000 */
[----:B------:R-:W-:Y:S01]  /*4170*/  SHF.R.S64 R2, RZ, 0x1e, R5 ;  /* 0x0000001eff027819 */ /* 0x000fe20000001005 */
[----:B------:R-:W-:Y:S01]  /*4180*/  IMAD R19, R19, UR46, R10 ;  /* 0x0000002e13137c24 */ /* 0x000fe2000f8e020a */
[-C--:B------:R-:W-:Y:S02]  /*4190*/  FSEL R34, R11, R8.reuse, P3 ;  /* 0x000000080b227208 */ /* 0x080fe40001800000 */
[----:B------:R-:W-:Y:S01]  /*41a0*/  IADD3 R2, P3, PT, R2, UR48, RZ ;  /* 0x0000003002027c10 */ /* 0x000fe2000ff7e0ff */
[----:B------:R-:W-:Y:S01]  /*41b0*/  IMAD R0, R0, UR47, R19 ;  /* 0x0000002f00007c24 */ /* 0x000fe2000f8e0213 */
[----:B------:R-:W-:Y:S02]  /*41c0*/  FSEL R10, R3, R8, P5 ;  /* 0x00000008030a7208 */ /* 0x000fe40002800000 */
[----:B------:R-:W-:-:S02]  /*41d0*/  LEA.HI.X.SX32 R3, R5, UR49, 0x2, P3 ;  /* 0x0000003105037c11 */ /* 0x000fc400098f16ff */
[C---:B------:R-:W-:Y:S02]  /*41e0*/  IADD3 R12, P3, PT, R0.reuse, UR50, RZ ;  /* 0x00000032000c7c10 */ /* 0x040fe4000ff7e0ff */
[----:B------:R-:W-:Y:S01]  /*41f0*/  FSEL R6, R13, R8, P4 ;  /* 0x000000080d067208 */ /* 0x000fe20002000000 */
[----:B------:R0:W2:Y:S01]  /*4200*/  LDG.E R2, desc[UR6][R2.64] ;  /* 0x0000000602027981 */ /* 0x0000a2000c1e1900 */
[----:B------:R-:W-:-:S05]  /*4210*/  LEA.HI.X.SX32 R13, R0, UR51, 0x1, P3 ;  /* 0x00000033000d7c11 */ /* 0x000fca00098f0eff */
[----:B------:R-:W3:Y:S01]  /*4220*/  LDG.E.U8 R12, desc[UR6][R12.64] ;  /* 0x000000060c0c7981 */ /* 0x000ee2000c1e1100 */
[----:B------:R-:W-:-:S04]  /*4230*/  FMNMX R5, R10, -INF , !PT ;  /* 0xff8000000a057809 */ /* 0x000fc80007800000 */
[----:B------:R-:W-:-:S04]  /*4240*/  FMNMX R5, R5, R26, !PT ;  /* 0x0000001a05057209 */ /* 0x000fc80007800000 */
[----:B------:R-:W-:-:S04]  /*4250*/  FMNMX R5, R5, R16, !PT ;  /* 0x0000001005057209 */ /* 0x000fc80007800000 */
[----:B------:R-:W-:Y:S01]  /*4260*/  FMNMX R7, R5, R6, !PT ;  /* 0x0000000605077209 */ /* 0x000fe20007800000 */
[----:B------:R-:W-:Y:S01]  /*4270*/  FMUL R5, R4, UR4 ;  /* 0x0000000404057c20 */ /* 0x000fe20008400000 */
[----:B------:R-:W-:Y:S02]  /*4280*/  ISETP.NE.AND P5, PT, R33, RZ, PT ;  /* 0x000000ff2100720c */ /* 0x000fe40003fa5270 */
[----:B------:R-:W-:Y:S01]  /*4290*/  FMNMX R7, R7, R28, !PT ;  /* 0x0000001c07077209 */ /* 0x000fe20007800000 */
[----:B------:R-:W-:Y:S01]  /*42a0*/  FMUL R9, R9, UR4 ;  /* 0x0000000409097c20 */ /* 0x000fe20008400000 */
[----:B------:R-:W-:Y:S02]  /*42b0*/  ISETP.NE.AND P1, PT, R38, RZ, PT ;  /* 0x000000ff2600720c */ /* 0x000fe40003f25270 */
[----:B------:R-:W-:Y:S02]  /*42c0*/  ISETP.NE.AND P4, PT, R35, RZ, PT ;  /* 0x000000ff2300720c */ /* 0x000fe40003f85270 */
[----:B------:R-:W-:-:S02]  /*42d0*/  FSEL R38, R5, R8, P5 ;  /* 0x0000000805267208 */ /* 0x000fc40002800000 */
[----:B------:R-:W-:Y:S01]  /*42e0*/  FMNMX R7, R7, R34, !PT ;  /* 0x0000002207077209 */ /* 0x000fe20007800000 */
[----:B------:R-:W-:Y:S01]  /*42f0*/  FMUL R5, R18, UR4 ;  /* 0x0000000412057c20 */ /* 0x000fe20008400000 */
[----:B------:R-:W-:Y:S02]  /*4300*/  ISETP.NE.AND P6, PT, R36, RZ, PT ;  /* 0x000000ff2400720c */ /* 0x000fe40003fc5270 */
[----:B------:R-:W-:Y:S02]  /*4310*/  FSEL R36, R9, R8, P4 ;  /* 0x0000000809247208 */ /* 0x000fe40002000000 */
[----:B------:R-:W-:Y:S01]  /*4320*/  FMNMX R7, R7, R38, !PT ;  /* 0x0000002607077209 */ /* 0x000fe20007800000 */
[----:B0-----:R-:W-:Y:S01]  /*4330*/  FMUL R3, R30, UR4 ;  /* 0x000000041e037c20 */ /* 0x001fe20008400000 */
[----:B------:R-:W-:Y:S02]  /*4340*/  ISETP.NE.AND P2, PT, R37, RZ, PT ;  /* 0x000000ff2500720c */ /* 0x000fe40003f45270 */
        /* <DEDUP_REMOVED lines=14> */
[----:B------:R-:W-:Y:S02]  /*4430*/  FMNMX R7, R7, R42, !PT ;  /* 0x0000002a07077209 */ /* 0x000fe40007800000 */
[----:B---3--:R-:W-:-:S13]  /*4440*/  ISETP.NE.AND P2, PT, R12, RZ, PT ;  /* 0x000000ff0c00720c */ /* 0x008fda0003f45270 */
[----:B--2---:R-:W-:Y:S01]  /*4450*/  @P2 FMUL R8, R2, UR4 ;  /* 0x0000000402082c20 */ /* 0x004fe20008400000 */
        /* <DEDUP_REMOVED lines=33> */
[----:B------:R-:W-:Y:S01]  /*4670*/  FADD R10, R8, -R5 ;  /* 0x80000005080a7221 */ /* 0x000fe20000000000 */
[C---:B------:R-:W-:Y:S01]  /*4680*/  FADD R5, R3.reuse, -12583039 ;  /* 0xcb40007f03057421 */ /* 0x040fe20000000000 */
[----:B------:R-:W-:Y:S01]  /*4690*/  FFMA R9, R26, 1.4426950216293334961, -R9 ;  /* 0x3fb8aa3b1a097823 */ /* 0x000fe20000000809 */
[----:B------:R-:W-:-:S02]  /*46a0*/  IMAD.SHL.U32 R3, R3, 0x800000, RZ ;  /* 0x0080000003037824 */ /* 0x000fc400078e00ff */
[-C--:B------:R-:W-:Y:S01]  /*46b0*/  FFMA.SAT R15, R38, R11.reuse, 0.5 ;  /* 0x3f000000260f7423 */ /* 0x080fe2000000200b */
[----:B------:R-:W-:Y:S01]  /*46c0*/  FFMA R5, R4, 1.4426950216293334961, -R5 ;  /* 0x3fb8aa3b04057823 */ /* 0x000fe20000000805 */
[----:B------:R-:W-:Y:S01]  /*46d0*/  FFMA R26, R26, 1.925963033500011079e-08, R9 ;  /* 0x32a570601a1a7823 */ /* 0x000fe20000000009 */
[-C--:B------:R-:W-:Y:S01]  /*46e0*/  FFMA.SAT R9, R16, R11.reuse, 0.5 ;  /* 0x3f00000010097423 */ /* 0x080fe2000000200b */
[----:B------:R-:W-:Y:S01]  /*46f0*/  FFMA.SAT R17, R36, R11, 0.5 ;  /* 0x3f00000024117423 */ /* 0x000fe2000000200b */
[----:B------:R-:W-:Y:S01]  /*4700*/  FFMA R5, R4, 1.925963033500011079e-08, R5 ;  /* 0x32a5706004057823 */ /* 0x000fe20000000005 */
[----:B------:R-:W-:Y:S01]  /*4710*/  MUFU.EX2 R13, R26 ;  /* 0x0000001a000d7308 */ /* 0x000fe20000000800 */
[-C--:B------:R-:W-:Y:S01]  /*4720*/  FFMA.RM R2, R9, R12.reuse, 12582913 ;  /* 0x4b40000109027423 */ /* 0x080fe2000000400c */
[----:B------:R-:W-:-:S03]  /*4730*/  FFMA.RM R17, R17, R12, 12582913 ;  /* 0x4b40000111117423 */ /* 0x000fc6000000400c */
[C---:B------:R-:W-:Y:S01]  /*4740*/  FADD R9, R2.reuse, -12583039 ;  /* 0xcb40007f02097421 */ /* 0x040fe20000000000 */
[----:B------:R-:W-:Y:S01]  /*4750*/  SHF.L.U32 R2, R2, 0x17, RZ ;  /* 0x0000001702027819 */ /* 0x000fe200000006ff */
[----:B------:R-:W-:Y:S01]  /*4760*/  FADD R19, R17, -12583039 ;  /* 0xcb40007f11137421 */ /* 0x000fe20000000000 */
[----:B------:R-:W0:Y:S01]  /*4770*/  MUFU.EX2 R0, R5 ;  /* 0x0000000500007308 */ /* 0x000e220000000800 */
[----:B------:R-:W-:Y:S02]  /*4780*/  FFMA R9, R16, 1.4426950216293334961, -R9 ;  /* 0x3fb8aa3b10097823 */ /* 0x000fe40000000809 */
[----:B------:R-:W-:Y:S02]  /*4790*/  FFMA R19, R36, 1.4426950216293334961, -R19 ;  /* 0x3fb8aa3b24137823 */ /* 0x000fe40000000813 */
[----:B------:R-:W-:Y:S01]  /*47a0*/  FFMA R16, R16, 1.925963033500011079e-08, R9 ;  /* 0x32a5706010107823 */ /* 0x000fe20000000009 */
[----:B------:R-:W-:Y:S01]  /*47b0*/  FFMA.SAT R9, R6, R11, 0.5 ;  /* 0x3f00000006097423 */ /* 0x000fe2000000200b */
[----:B------:R-:W-:-:S03]  /*47c0*/  FFMA R19, R36, 1.925963033500011079e-08, R19 ;  /* 0x32a5706024137823 */ /* 0x000fc60000000013 */
[----:B------:R-:W-:-:S03]  /*47d0*/  FFMA.RM R8, R9, R12, 12582913 ;  /* 0x4b40000109087423 */ /* 0x000fc6000000400c */
[----:B------:R-:W-:Y:S01]  /*47e0*/  MUFU.EX2 R19, R19 ;  /* 0x0000001300137308 */ /* 0x000fe20000000800 */
[----:B0-----:R-:W-:Y:S01]  /*47f0*/  FMUL R9, R3, R0 ;  /* 0x0000000003097220 */ /* 0x001fe20000400000 */
[----:B------:R-:W-:Y:S01]  /*4800*/  FADD R3, R8, -12583039 ;  /* 0xcb40007f08037421 */ /* 0x000fe20000000000 */
[----:B------:R-:W-:Y:S02]  /*4810*/  IMAD.SHL.U32 R0, R7, 0x800000, RZ ;  /* 0x0080000007007824 */ /* 0x000fe400078e00ff */
[----:B------:R-:W-:Y:S01]  /*4820*/  FFMA.SAT R7, R34, R11, 0.5 ;  /* 0x3f00000022077423 */ /* 0x000fe2000000200b */
[----:B------:R-:W-:Y:S01]  /*4830*/  FFMA R3, R6, 1.4426950216293334961, -R3 ;  /* 0x3fb8aa3b06037823 */ /* 0x000fe20000000803 */
[----:B------:R-:W-:Y:S02]  /*4840*/  FMUL R0, R0, R13 ;  /* 0x0000000d00007220 */ /* 0x000fe40000400000 */
[----:B------:R-:W-:Y:S01]  /*4850*/  FFMA.RM R7, R7, R12, 12582913 ;  /* 0x4b40000107077423 */ /* 0x000fe2000000400c */
[----:B------:R-:W-:Y:S01]  /*4860*/  FFMA R6, R6, 1.925963033500011079e-08, R3 ;  /* 0x32a5706006067823 */ /* 0x000fe20000000003 */
[----:B------:R-:W-:-:S02]  /*4870*/  FFMA.SAT R3, R28, R11, 0.5 ;  /* 0x3f0000001c037423 */ /* 0x000fc4000000200b */
[C---:B------:R-:W-:Y:S01]  /*4880*/  FADD R13, R7.reuse, -12583039 ;  /* 0xcb40007f070d7421 */ /* 0x040fe20000000000 */
[----:B------:R-:W-:Y:S01]  /*4890*/  SHF.L.U32 R7, R7, 0x17, RZ ;  /* 0x0000001707077819 */ /* 0x000fe200000006ff */
[----:B------:R-:W-:Y:S01]  /*48a0*/  FFMA.RM R4, R3, R12, 12582913 ;  /* 0x4b40000103047423 */ /* 0x000fe2000000400c */
[----:B------:R-:W-:Y:S01]  /*48b0*/  MUFU.EX2 R6, R6 ;  /* 0x0000000600067308 */ /* 0x000fe20000000800 */
[----:B------:R-:W-:Y:S02]  /*48c0*/  FFMA R13, R34, 1.4426950216293334961, -R13 ;  /* 0x3fb8aa3b220d7823 */ /* 0x000fe4000000080d */
[C---:B------:R-:W-:Y:S01]  /*48d0*/  FADD R5, R4.reuse, -12583039 ;  /* 0xcb40007f04057421 */ /* 0x040fe20000000000 */
[----:B------:R-:W-:Y:S02]  /*48e0*/  IMAD.SHL.U32 R4, R4, 0x800000, RZ ;  /* 0x0080000004047824 */ /* 0x000fe400078e00ff */
[----:B------:R-:W-:Y:S01]  /*48f0*/  FFMA R13, R34, 1.925963033500011079e-08, R13 ;  /* 0x32a57060220d7823 */ /* 0x000fe2000000000d */
[C---:B------:R-:W-:Y:S01]  /*4900*/  FFMA R5, R28.reuse, 1.4426950216293334961, -R5 ;  /* 0x3fb8aa3b1c057823 */ /* 0x040fe20000000805 */
[----:B------:R-:W0:Y:S03]  /*4910*/  MUFU.EX2 R3, R16 ;  /* 0x0000001000037308 */ /* 0x000e260000000800 */
[----:B------:R-:W-:-:S06]  /*4920*/  FFMA R5, R28, 1.925963033500011079e-08, R5 ;  /* 0x32a570601c057823 */ /* 0x000fcc0000000005 */
[----:B------:R-:W1:Y:S01]  /*4930*/  MUFU.EX2 R5, R5 ;  /* 0x0000000500057308 */ /* 0x000e620000000800 */
[----:B0-----:R-:W-:Y:S01]  /*4940*/  FMUL R2, R2, R3 ;  /* 0x0000000302027220 */ /* 0x001fe20000400000 */
[----:B------:R-:W-:-:S06]  /*4950*/  IMAD.SHL.U32 R3, R8, 0x800000, RZ ;  /* 0x0080000008037824 */ /* 0x000fcc00078e00ff */
[----:B------:R-:W0:Y:S01]  /*4960*/  MUFU.EX2 R8, R13 ;  /* 0x0000000d00087308 */ /* 0x000e220000000800 */
[----:B------:R-:W-:Y:S01]  /*4970*/  FMUL R3, R3, R6 ;  /* 0x0000000603037220 */ /* 0x000fe20000400000 */
[----:B------:R-:W-:Y:S01]  /*4980*/  FFMA.RM R6, R15, R12, 12582913 ;  /* 0x4b4000010f067423 */ /* 0x000fe2000000400c */
[----:B-1----:R-:W-:-:S03]  /*4990*/  FMUL R4, R4, R5 ;  /* 0x0000000504047220 */ /* 0x002fc60000400000 */
[C---:B------:R-:W-:Y:S01]  /*49a0*/  FADD R15, R6.reuse, -12583039 ;  /* 0xcb40007f060f7421 */ /* 0x040fe20000000000 */
[----:B------:R-:W-:-:S03]  /*49b0*/  IMAD.SHL.U32 R6, R6, 0x800000, RZ ;  /* 0x0080000006067824 */ /* 0x000fc600078e00ff */
[----:B------:R-:W-:-:S04]  /*49c0*/  FFMA R15, R38, 1.4426950216293334961, -R15 ;  /* 0x3fb8aa3b260f7823 */ /* 0x000fc8000000080f */
[----:B------:R-:W-:Y:S01]  /*49d0*/  FFMA R15, R38, 1.925963033500011079e-08, R15 ;  /* 0x32a57060260f7823 */ /* 0x000fe2000000000f */
[----:B0-----:R-:W-:Y:S01]  /*49e0*/  FMUL R5, R7, R8 ;  /* 0x0000000807057220 */ /* 0x001fe20000400000 */
[----:B------:R-:W-:Y:S01]  /*49f0*/  FFMA.SAT R7, R18, R11, 0.5 ;  /* 0x3f00000012077423 */ /* 0x000fe2000000200b */
[----:B------:R-:W-:-:S03]  /*4a00*/  IMAD.SHL.U32 R8, R17, 0x800000, RZ ;  /* 0x0080000011087824 */ /* 0x000fc600078e00ff */
[----:B------:R-:W0:Y:S01]  /*4a10*/  MUFU.EX2 R15, R15 ;  /* 0x0000000f000f7308 */ /* 0x000e220000000800 */
[----:B------:R-:W-:Y:S01]  /*4a20*/  FFMA.RM R7, R7, R12, 12582913 ;  /* 0x4b40000107077423 */ /* 0x000fe2000000400c */
[----:B------:R-:W-:Y:S01]  /*4a30*/  FMUL R8, R8, R19 ;  /* 0x0000001308087220 */ /* 0x000fe20000400000 */
[----:B------:R-:W-:Y:S02]  /*4a40*/  FFMA.SAT R19, R10, R11, 0.5 ;  /* 0x3f0000000a137423 */ /* 0x000fe4000000200b */
[C---:B------:R-:W-:Y:S01]  /*4a50*/  FADD R13, R7.reuse, -12583039 ;  /* 0xcb40007f070d7421 */ /* 0x040fe20000000000 */
[----:B------:R-:W-:-:S03]  /*4a60*/  SHF.L.U32 R7, R7, 0x17, RZ ;  /* 0x0000001707077819 */ /* 0x000fc600000006ff */
[----:B------:R-:W-:-:S04]  /*4a70*/  FFMA R13, R18, 1.4426950216293334961, -R13 ;  /* 0x3fb8aa3b120d7823 */ /* 0x000fc8000000080d */
[----:B------:R-:W-:Y:S01]  /*4a80*/  FFMA R18, R18, 1.925963033500011079e-08, R13 ;  /* 0x32a5706012127823 */ /* 0x000fe2000000000d */
[----:B------:R-:W-:Y:S01]  /*4a90*/  FFMA.SAT R13, R30, R11, 0.5 ;  /* 0x3f0000001e0d7423 */ /* 0x000fe2000000200b */
[----:B0-----:R-:W-:Y:S01]  /*4aa0*/  FMUL R6, R6, R15 ;  /* 0x0000000f06067220 */ /* 0x001fe20000400000 */
[----:B------:R-:W-:Y:S02]  /*4ab0*/  FFMA.SAT R15, R32, R11, 0.5 ;  /* 0x3f000000200f7423 */ /* 0x000fe4000000200b */
[-C--:B------:R-:W-:Y:S01]  /*4ac0*/  FFMA.RM R13, R13, R12.reuse, 12582913 ;  /* 0x4b4000010d0d7423 */ /* 0x080fe2000000400c */
[----:B------:R-:W0:Y:S01]  /*4ad0*/  MUFU.EX2 R18, R18 ;  /* 0x0000001200127308 */ /* 0x000e220000000800 */
[----:B------:R-:W-:Y:S02]  /*4ae0*/  FFMA.RM R14, R15, R12, 12582913 ;  /* 0x4b4000010f0e7423 */ /* 0x000fe4000000400c */
[C---:B------:R-:W-:Y:S01]  /*4af0*/  FADD R27, R13.reuse, -12583039 ;  /* 0xcb40007f0d1b7421 */ /* 0x040fe20000000000 */
[----:B------:R-:W-:-:S02]  /*4b00*/  IMAD.SHL.U32 R13, R13, 0x800000, RZ ;  /* 0x008000000d0d7824 */ /* 0x000fc400078e00ff */
[----:B------:R-:W-:Y:S01]  /*4b10*/  FADD R15, R14, -12583039 ;  /* 0xcb40007f0e0f7421 */ /* 0x000fe20000000000 */
[----:B------:R-:W-:Y:S01]  /*4b20*/  FFMA R27, R30, 1.4426950216293334961, -R27 ;  /* 0x3fb8aa3b1e1b7823 */ /* 0x000fe2000000081b */
[----:B------:R-:W-:Y:S02]  /*4b30*/  IMAD.SHL.U32 R14, R14, 0x800000, RZ ;  /* 0x008000000e0e7824 */ /* 0x000fe400078e00ff */
[----:B------:R-:W-:Y:S01]  /*4b40*/  FFMA R15, R32, 1.4426950216293334961, -R15 ;  /* 0x3fb8aa3b200f7823 */ /* 0x000fe2000000080f */
[----:B------:R-:W-:-:S03]  /*4b50*/  FFMA R30, R30, 1.925963033500011079e-08, R27 ;  /* 0x32a570601e1e7823 */ /* 0x000fc6000000001b */
[----:B------:R-:W-:Y:S01]  /*4b60*/  FFMA R32, R32, 1.925963033500011079e-08, R15 ;  /* 0x32a5706020207823 */ /* 0x000fe2000000000f */
[----:B------:R-:W-:Y:S02]  /*4b70*/  FFMA.SAT R15, R40, R11, 0.5 ;  /* 0x3f000000280f7423 */ /* 0x000fe4000000200b */
[----:B------:R-:W1:Y:S01]  /*4b80*/  MUFU.EX2 R30, R30 ;  /* 0x0000001e001e7308 */ /* 0x000e620000000800 */
[----:B0-----:R-:W-:Y:S01]  /*4b90*/  FMUL R7, R7, R18 ;  /* 0x0000001207077220 */ /* 0x001fe20000400000 */
[----:B------:R-:W-:-:S04]  /*4ba0*/  FFMA.RM R15, R15, R12, 12582913 ;  /* 0x4b4000010f0f7423 */ /* 0x000fc8000000400c */
[C---:B------:R-:W-:Y:S01]  /*4bb0*/  FADD R17, R15.reuse, -12583039 ;  /* 0xcb40007f0f117421 */ /* 0x040fe20000000000 */
[----:B------:R-:W-:Y:S01]  /*4bc0*/  SHF.L.U32 R15, R15, 0x17, RZ ;  /* 0x000000170f0f7819 */ /* 0x000fe200000006ff */
[----:B------:R-:W0:Y:S02]  /*4bd0*/  MUFU.EX2 R27, R32 ;  /* 0x00000020001b7308 */ /* 0x000e240000000800 */
[----:B------:R-:W-:-:S04]  /*4be0*/  FFMA R17, R40, 1.4426950216293334961, -R17 ;  /* 0x3fb8aa3b28117823 */ /* 0x000fc80000000811 */
[----:B------:R-:W-:Y:S01]  /*4bf0*/  FFMA R40, R40, 1.925963033500011079e-08, R17 ;  /* 0x32a5706028287823 */ /* 0x000fe20000000011 */
[----:B------:R-:W-:-:S04]  /*4c00*/  FFMA.SAT R17, R42, R11, 0.5 ;  /* 0x3f0000002a117423 */ /* 0x000fc8000000200b */
[-C--:B------:R-:W-:Y:S01]  /*4c10*/  FFMA.RM R11, R17, R12.reuse, 12582913 ;  /* 0x4b400001110b7423 */ /* 0x080fe2000000400c */
[----:B------:R-:W-:Y:S01]  /*4c20*/  FFMA.RM R12, R19, R12, 12582913 ;  /* 0x4b400001130c7423 */ /* 0x000fe2000000400c */
[----:B-1----:R-:W-:Y:S01]  /*4c30*/  FMUL R19, R13, R30 ;  /* 0x0000001e0d137220 */ /* 0x002fe20000400000 */
[----:B------:R-:W-:Y:S01]  /*4c40*/  MUFU.EX2 R40, R40 ;  /* 0x0000002800287308 */ /* 0x000fe20000000800 */
[C---:B------:R-:W-:Y:S01]  /*4c50*/  FADD R17, R11.reuse, -12583039 ;  /* 0xcb40007f0b117421 */ /* 0x040fe20000000000 */
[----:B------:R-:W-:Y:S02]  /*4c60*/  IMAD.SHL.U32 R11, R11, 0x800000, RZ ;  /* 0x008000000b0b7824 */ /* 0x000fe400078e00ff */
[----:B0-----:R-:W-:Y:S01]  /*4c70*/  FMUL R18, R14, R27 ;  /* 0x0000001b0e127220 */ /* 0x001fe20000400000 */
        /* <DEDUP_REMOVED lines=34> */
.L_x_4215:
        /* <DEDUP_REMOVED lines=12> */
[----:B------:R-:W-:Y:S05]  /*4f60*/  CALL.REL.NOINC `($__internal_47_$__cuda_sm3x_div_rn_noftz_f32_slowpath) ;  /* 0x0000001c00287944 */ /* 0x000fea0003c00000 */
[----:B------:R-:W-:-:S07]  /*4f70*/  IMAD.MOV.U32 R14, RZ, RZ, R9 ;  /* 0x000000ffff0e7224 */ /* 0x000fce00078e0009 */
.L_x_4176:
[----:B------:R-:W-:Y:S05]  /*4f80*/  BSYNC.RECONVERGENT B3 ;  /* 0x0000000000037941 */ /* 0x000fea0003800200 */
.L_x_4175:
        /* <DEDUP_REMOVED lines=12> */
[----:B------:R-:W-:Y:S05]  /*5050*/  CALL.REL.NOINC `($__internal_47_$__cuda_sm3x_div_rn_noftz_f32_slowpath) ;  /* 0x0000001800ec7944 */ /* 0x000fea0003c00000 */
[----:B------:R-:W-:-:S07]  /*5060*/  IMAD.MOV.U32 R11, RZ, RZ, R9 ;  /* 0x000000ffff0b7224 */ /* 0x000fce00078e0009 */
.L_x_4178:
[----:B------:R-:W-:Y:S05]  /*5070*/  BSYNC.RECONVERGENT B3 ;  /* 0x0000000000037941 */ /* 0x000fea0003800200 */
.L_x_4177:
        /* <DEDUP_REMOVED lines=14> */
.L_x_4180:
[----:B------:R-:W-:Y:S05]  /*5160*/  BSYNC.RECONVERGENT B3 ;  /* 0x0000000000037941 */ /* 0x000fea0003800200 */
.L_x_4179:
        /* <DEDUP_REMOVED lines=14> */
.L_x_4182:
[----:B------:R-:W-:Y:S05]  /*5250*/  BSYNC.RECONVERGENT B3 ;  /* 0x0000000000037941 */ /* 0x000fea0003800200 */
.L_x_4181:
        /* <DEDUP_REMOVED lines=14> */
.L_x_4184:
[----:B------:R-:W-:Y:S05]  /*5340*/  BSYNC.RECONVERGENT B3 ;  /* 0x0000000000037941 */ /* 0x000fea0003800200 */
.L_x_4183:
        /* <DEDUP_REMOVED lines=12> */
[----:B------:R-:W-:Y:S05]  /*5410*/  CALL.REL.NOINC `($__internal_47_$__cuda_sm3x_div_rn_noftz_f32_slowpath) ;  /* 0x0000001400fc7944 */ /* 0x000fea0003c00000 */
[----:B------:R-:W-:-:S07]  /*5420*/  MOV R4, R9 ;  /* 0x0000000900047202 */ /* 0x000fce0000000f00 */
.L_x_4186:
[----:B------:R-:W-:Y:S05]  /*5430*/  BSYNC.RECONVERGENT B3 ;  /* 0x0000000000037941 */ /* 0x000fea0003800200 */
.L_x_4185:
        /* <DEDUP_REMOVED lines=14> */
.L_x_4188:
[----:B------:R-:W-:Y:S05]  /*5520*/  BSYNC.RECONVERGENT B3 ;  /* 0x0000000000037941 */ /* 0x000fea0003800200 */
.L_x_4187:
        /* <DEDUP_REMOVED lines=14> */
.L_x_4190:
[----:B------:R-:W-:Y:S05]  /*5610*/  BSYNC.RECONVERGENT B3 ;  /* 0x0000000000037941 */ /* 0x000fea0003800200 */
.L_x_4189:
        /* <DEDUP_REMOVED lines=14> */
.L_x_4192:
[----:B------:R-:W-:Y:S05]  /*5700*/  BSYNC.RECONVERGENT B3 ;  /* 0x0000000000037941 */ /* 0x000fea0003800200 */
.L_x_4191:
        /* <DEDUP_REMOVED lines=14> */
.L_x_4194:
[----:B------:R-:W-:Y:S05]  /*57f0*/  BSYNC.RECONVERGENT B3 ;  /* 0x0000000000037941 */ /* 0x000fea0003800200 */
.L_x_4193:
        /* <DEDUP_REMOVED lines=14> */
.L_x_4196:
[----:B------:R-:W-:Y:S05]  /*58e0*/  BSYNC.RECONVERGENT B3 ;  /* 0x0000000000037941 */ /* 0x000fea0003800200 */
.L_x_4195:
        /* <DEDUP_REMOVED lines=14> */
.L_x_4198:
[----:B------:R-:W-:Y:S05]  /*59d0*/  BSYNC.RECONVERGENT B3 ;  /* 0x0000000000037941 */ /* 0x000fea0003800200 */
.L_x_4197:
        /* <DEDUP_REMOVED lines=14> */
.L_x_4200:
[----:B------:R-:W-:Y:S05]  /*5ac0*/  BSYNC.RECONVERGENT B3 ;  /* 0x0000000000037941 */ /* 0x000fea0003800200 */
.L_x_4199:
        /* <DEDUP_REMOVED lines=13> */
.L_x_4202:
[----:B------:R-:W-:Y:S05]  /*5ba0*/  BSYNC.RECONVERGENT B3 ;  /* 0x0000000000037941 */ /* 0x000fea0003800200 */
.L_x_4201:
        /* <DEDUP_REMOVED lines=27> */
[C---:B------:R-:W-:Y:S02]  /*5d60*/  R2UR UR16, R20.reuse ;  /* 0x00000000141072ca */ /* 0x040fe400000e0000 */
        /* <DEDUP_REMOVED lines=23> */
[----:B------:R2:W-:Y:S02]  /*5ee0*/  STG.E desc[UR28][R28.64+0x680], R9 ;  /* 0x000680091c007986 */ /* 0x0005e4000c10191c */
[----:B------:R-:W-:Y:S05]  /*5ef0*/  @!P0 BRA `(.L_x_4203) ;  /* 0xffffffa000f48947 */ /* 0x000fea000383ffff */
[----:B------:R-:W-:Y:S05]  /*5f00*/  BSYNC B0 ;  /* 0x0000000000007941 */ /* 0x000fea0003800000 */
.L_x_4173:
[----:B------:R-:W-:Y:S05]  /*5f10*/  EXIT ;  /* 0x000000000000794d */ /* 0x000fea0003800000 */
.L_x_4174:
[----:B------:R-:W-:Y:S01]  /*5f20*/  HFMA2 R11, -RZ, RZ, 0, 1.847743988037109375e-06 ;  /* 0x0000001fff0b7431 */ /* 0x000fe200000001ff */
[----:B------:R-:W-:Y:S01]  /*5f30*/  BSSY B1, `(.L_x_4204) ;  /* 0x0000006000017945 */ /* 0x000fe20003800000 */
[----:B------:R-:W-:Y:S02]  /*5f40*/  IMAD.MOV.U32 R12, RZ, RZ, 0x10 ;  /* 0x00000010ff0c7424 */ /* 0x000fe400078e00ff */
[----:B------:R-:W-:-:S07]  /*5f50*/  IMAD.MOV.U32 R15, RZ, RZ, -0x1 ;  /* 0xffffffffff0f7424 */ /* 0x000fce00078e00ff */
[----:B------:R-:W-:Y:S05]  /*5f60*/  WARPSYNC.COLLECTIVE R15, `(.L_x_4205) ;  /* 0x000000000f087348 */ /* 0x000fea0003c00000 */
[----:B------:R0:W1:Y:S02]  /*5f70*/  SHFL.BFLY P6, R14, R13, R12, R11 ;  /* 0x0c00000c0d0e7389 */ /* 0x00006400000c000b */
[----:B01----:R-:W-:Y:S05]  /*5f80*/  ENDCOLLECTIVE ;  /* 0x000000000000791b */ /* 0x003fea0003800000 */
.L_x_4205:
[----:B------:R-:W-:Y:S05]  /*5f90*/  BSYNC B1 ;  /* 0x0000000000017941 */ /* 0x000fea0003800000 */
.L_x_4204:
[----:B------:R-:W-:Y:S01]  /*5fa0*/  FMNMX R13, R13, R14, !PT ;  /* 0x0000000e0d0d7209 */ /* 0x000fe20007800000 */
[----:B------:R-:W-:Y:S01]  /*5fb0*/  IMAD.MOV.U32 R11, RZ, RZ, 0x1f ;  /* 0x0000001fff0b7424 */ /* 0x000fe200078e00ff */
[----:B------:R-:W-:Y:S02]  /*5fc0*/  MOV R12, 0x8 ;  /* 0x00000008000c7802 */ /* 0x000fe40000000f00 */
[----:B------:R-:W-:-:S07]  /*5fd0*/  MOV R15, 0xffffffff ;  /* 0xffffffff000f7802 */ /* 0x000fce0000000f00 */
[----:B------:R-:W-:Y:S05]  /*5fe0*/  WARPSYNC.COLLECTIVE R15, `(.L_x_4206) ;  /* 0x000000000f087348 */ /* 0x000fea0003c00000 */
[----:B------:R0:W1:Y:S02]  /*5ff0*/  SHFL.BFLY P6, R14, R13, R12, R11 ;  /* 0x0c00000c0d0e7389 */ /* 0x00006400000c000b */
[----:B01----:R-:W-:Y:S05]  /*6000*/  ENDCOLLECTIVE ;  /* 0x000000000000791b */ /* 0x003fea0003800000 */
.L_x_4206:
[----:B------:R-:W-:Y:S01]  /*6010*/  HFMA2 R12, -RZ, RZ, 0, 2.384185791015625e-07 ;  /* 0x00000004ff0c7431 */ /* 0x000fe200000001ff */
[----:B------:R-:W-:-:S05]  /*6020*/  FMNMX R0, R13, R14, !PT ;  /* 0x0000000e0d007209 */ /* 0x000fca0007800000 */
[----:B------:R-:W-:-:S07]  /*6030*/  IMAD.MOV.U32 R13, RZ, RZ, R0 ;  /* 0x000000ffff0d7224 */ /* 0x000fce00078e0000 */
[----:B------:R-:W-:Y:S05]  /*6040*/  WARPSYNC.COLLECTIVE R15, `(.L_x_4207) ;  /* 0x000000000f087348 */ /* 0x000fea0003c00000 */
[----:B------:R0:W1:Y:S02]  /*6050*/  SHFL.BFLY P6, R14, R13, R12, R11 ;  /* 0x0c00000c0d0e7389 */ /* 0x00006400000c000b */
[----:B01----:R-:W-:Y:S05]  /*6060*/  ENDCOLLECTIVE ;  /* 0x000000000000791b */ /* 0x003fea0003800000 */
.L_x_4207:
[----:B------:R-:W-:Y:S02]  /*6070*/  MOV R12, 0x2 ;  /* 0x00000002000c7802 */ /* 0x000fe40000000f00 */
[----:B------:R-:W-:-:S05]  /*6080*/  FMNMX R2, R0, R14, !PT ;  /* 0x0000000e00027209 */ /* 0x000fca0007800000 */
[----:B------:R-:W-:-:S07]  /*6090*/  IMAD.MOV.U32 R13, RZ, RZ, R2 ;  /* 0x000000ffff0d7224 */ /* 0x000fce00078e0002 */
[----:B------:R-:W-:Y:S05]  /*60a0*/  WARPSYNC.COLLECTIVE R15, `(.L_x_4208) ;  /* 0x000000000f087348 */ /* 0x000fea0003c00000 */
[----:B------:R0:W1:Y:S02]  /*60b0*/  SHFL.BFLY P6, R14, R13, R12, R11 ;  /* 0x0c00000c0d0e7389 */ /* 0x00006400000c000b */
[----:B01----:R-:W-:Y:S05]  /*60c0*/  ENDCOLLECTIVE ;  /* 0x000000000000791b */ /* 0x003fea0003800000 */
.L_x_4208:
[----:B------:R-:W-:Y:S01]  /*60d0*/  HFMA2 R12, -RZ, RZ, 0, 5.9604644775390625e-08 ;  /* 0x00000001ff0c7431 */ /* 0x000fe200000001ff */
[----:B------:R-:W-:-:S05]  /*60e0*/  FMNMX R3, R2, R14, !PT ;  /* 0x0000000e02037209 */ /* 0x000fca0007800000 */
[----:B------:R-:W-:-:S07]  /*60f0*/  IMAD.MOV.U32 R13, RZ, RZ, R3 ;  /* 0x000000ffff0d7224 */ /* 0x000fce00078e0003 */
[----:B------:R-:W-:Y:S05]  /*6100*/  WARPSYNC.COLLECTIVE R15, `(.L_x_4209) ;  /* 0x000000000f087348 */ /* 0x000fea0003c00000 */
[----:B------:R0:W1:Y:S02]  /*6110*/  SHFL.BFLY P6, R14, R13, R12, R11 ;  /* 0x0c00000c0d0e7389 */ /* 0x00006400000c000b */
[----:B01----:R-:W-:Y:S05]  /*6120*/  ENDCOLLECTIVE ;  /* 0x000000000000791b */ /* 0x003fea0003800000 */
.L_x_4209:
[----:B------:R-:W-:Y:S01]  /*6130*/  IMAD.MOV.U32 R13, RZ, RZ, 0x3bbb989d ;  /* 0x3bbb989dff0d7424 */ /* 0x000fe200078e00ff */
[----:B------:R-:W-:Y:S02]  /*6140*/  MOV R12, 0x437c0000 ;  /* 0x437c0000000c7802 */ /* 0x000fe40000000f00 */
        /* <DEDUP_REMOVED lines=29> */
[----:B0-----:R-:W-:-:S04]  /*6320*/  FFMA.SAT R15, R2, R13, 0.5 ;  /* 0x3f000000020f7423 */ /* 0x001fc8000000200d */
[----:B------:R-:W-:-:S04]  /*6330*/  FFMA.RM R15, R15, R12, 12582913 ;  /* 0x4b4000010f0f7423 */ /* 0x000fc8000000400c */
[----:B------:R-:W-:Y:S01]  /*6340*/  FADD R17, R15, -12583039 ;  /* 0xcb40007f0f117421 */ /* 0x000fe20000000000 */
[----:B-1----:R-:W-:-:S03]  /*6350*/  FMUL R9, R9, R8 ;  /* 0x0000000809097220 */ /* 0x002fc60000400000 */
[----:B------:R-:W-:-:S04]  /*6360*/  FFMA R17, R2, 1.4426950216293334961, -R17 ;  /* 0x3fb8aa3b02117823 */ /* 0x000fc80000000811 */
[----:B------:R-:W-:Y:S01]  /*6370*/  FFMA R17, R2, 1.925963033500011079e-08, R17 ;  /* 0x32a5706002117823 */ /* 0x000fe20000000011 */
[----:B------:R-:W-:Y:S02]  /*6380*/  IMAD.SHL.U32 R2, R15, 0x800000, RZ ;  /* 0x008000000f027824 */ /* 0x000fe400078e00ff */
[----:B------:R-:W-:Y:S01]  /*6390*/  FFMA.SAT R15, R3, R13, 0.5 ;  /* 0x3f000000030f7423 */ /* 0x000fe2000000200d */
[----:B--2---:R-:W-:-:S03]  /*63a0*/  FMUL R0, R0, R19 ;  /* 0x0000001300007220 */ /* 0x004fc60000400000 */
        /* <DEDUP_REMOVED lines=37> */
[----:B------:R-:W-:-:S03]  /*6600*/  SHF.L.U32 R8, R15, 0x17, RZ ;  /* 0x000000170f087819 */ /* 0x000fc600000006ff */
        /* <DEDUP_REMOVED lines=8> */
[----:B------:R-:W-:Y:S02]  /*6690*/  FFMA.SAT R7, R18, R13, 0.5 ;  /* 0x3f00000012077423 */ /* 0x000fe4000000200d */
[----:B------:R-:W-:Y:S02]  /*66a0*/  FFMA R30, R30, 1.925963033500011079e-08, R19 ;  /* 0x32a570601e1e7823 */ /* 0x000fe40000000013 */
[----:B------:R-:W-:-:S04]  /*66b0*/  FFMA.RM R7, R7, R12, 12582913 ;  /* 0x4b40000107077423 */ /* 0x000fc8000000400c */
[C---:B------:R-:W-:Y:S01]  /*66c0*/  FADD R15, R7.reuse, -12583039 ;  /* 0xcb40007f070f7421 */ /* 0x040fe20000000000 */
[----:B------:R-:W0:Y:S01]  /*66d0*/  MUFU.EX2 R30, R30 ;  /* 0x0000001e001e7308 */ /* 0x000e220000000800 */
[----:B------:R-:W-:Y:S02]  /*66e0*/  IMAD.SHL.U32 R7, R7, 0x800000, RZ ;  /* 0x0080000007077824 */ /* 0x000fe400078e00ff */
[----:B------:R-:W-:-:S04]  /*66f0*/  FFMA R15, R18, 1.4426950216293334961, -R15 ;  /* 0x3fb8aa3b120f7823 */ /* 0x000fc8000000080f */
[----:B------:R-:W-:-:S04]  /*6700*/  FFMA R15, R18, 1.925963033500011079e-08, R15 ;  /* 0x32a57060120f7823 */ /* 0x000fc8000000000f */
[----:B------:R1:W2:Y:S01]  /*6710*/  MUFU.EX2 R14, R15 ;  /* 0x0000000f000e7308 */ /* 0x0002a20000000800 */
[----:B0-----:R-:W-:Y:S01]  /*6720*/  FMUL R19, R17, R30 ;  /* 0x0000001e11137220 */ /* 0x001fe20000400000 */
[----:B-1----:R-:W-:-:S04]  /*6730*/  FFMA.SAT R15, R32, R13, 0.5 ;  /* 0x3f000000200f7423 */ /* 0x002fc8000000200d */
[----:B------:R-:W-:-:S04]  /*6740*/  FFMA.RM R15, R15, R12, 12582913 ;  /* 0x4b4000010f0f7423 */ /* 0x000fc8000000400c */
[C---:B------:R-:W-:Y:S01]  /*6750*/  FADD R17, R15.reuse, -12583039 ;  /* 0xcb40007f0f117421 */ /* 0x040fe20000000000 */
[----:B------:R-:W-:Y:S02]  /*6760*/  IMAD.SHL.U32 R15, R15, 0x800000, RZ ;  /* 0x008000000f0f7824 */ /* 0x000fe400078e00ff */
[----:B--2---:R-:W-:Y:S01]  /*6770*/  FMUL R7, R7, R14 ;  /* 0x0000000e07077220 */ /* 0x004fe20000400000 */
        /* <DEDUP_REMOVED lines=20> */
[----:B------:R-:W-:-:S03]  /*68c0*/  FFMA R10, R11, 1.4426950216293334961, -R10 ;  /* 0x3fb8aa3b0b0a7823 */ /* 0x000fc6000000080a */
[----:B------:R-:W-:Y:S01]  /*68d0*/  FFMA R13, R42, 1.925963033500011079e-08, R13 ;  /* 0x32a570602a0d7823 */ /* 0x000fe2000000000d */
[----:B------:R-:W-:Y:S01]  /*68e0*/  FFMA R14, R11, 1.925963033500011079e-08, R10 ;  /* 0x32a570600b0e7823 */ /* 0x000fe2000000000a */
[----:B------:R-:W-:Y:S02]  /*68f0*/  SHF.L.U32 R10, R12, 0x17, RZ ;  /* 0x000000170c0a7819 */ /* 0x000fe400000006ff */
[----:B------:R-:W0:Y:S08]  /*6900*/  MUFU.EX2 R16, R13 ;  /* 0x0000000d00107308 */ /* 0x000e300000000800 */
[----:B------:R-:W1:Y:S01]  /*6910*/  MUFU.EX2 R11, R14 ;  /* 0x0000000e000b7308 */ /* 0x000e620000000800 */
[----:B0-----:R-:W-:Y:S01]  /*6920*/  FMUL R16, R15, R16 ;  /* 0x000000100f107220 */ /* 0x001fe20000400000 */
[----:B------:R-:W-:-:S02]  /*6930*/  IMAD.MOV.U32 R15, RZ, RZ, -0x1 ;  /* 0xffffffffff0f7424 */ /* 0x000fc400078e00ff */
        /* <DEDUP_REMOVED lines=16> */
[----:B------:R-:W-:-:S07]  /*6a40*/  HFMA2 R11, -RZ, RZ, 0, 1.847743988037109375e-06 ;  /* 0x0000001fff0b7431 */ /* 0x000fce00000001ff */
[----:B------:R-:W-:Y:S05]  /*6a50*/  WARPSYNC.COLLECTIVE R15, `(.L_x_4210) ;  /* 0x000000000f087348 */ /* 0x000fea0003c00000 */
[----:B------:R0:W1:Y:S02]  /*6a60*/  SHFL.BFLY P6, R14, R13, R12, R11 ;  /* 0x0c00000c0d0e7389 */ /* 0x00006400000c000b */
[----:B01----:R-:W-:Y:S05]  /*6a70*/  ENDCOLLECTIVE ;  /* 0x000000000000791b */ /* 0x003fea0003800000 */
.L_x_4210:
[----:B------:R-:W-:Y:S02]  /*6a80*/  IMAD.MOV.U32 R12, RZ, RZ, 0x8 ;  /* 0x00000008ff0c7424 */ /* 0x000fe400078e00ff */
[----:B------:R-:W-:-:S05]  /*6a90*/  FADD R26, R13, R14 ;  /* 0x0000000e0d1a7221 */ /* 0x000fca0000000000 */
[----:B------:R-:W-:-:S07]  /*6aa0*/  MOV R13, R26 ;  /* 0x0000001a000d7202 */ /* 0x000fce0000000f00 */
[----:B------:R-:W-:Y:S05]  /*6ab0*/  WARPSYNC.COLLECTIVE R15, `(.L_x_4211) ;  /* 0x000000000f087348 */ /* 0x000fea0003c00000 */
[----:B------:R0:W1:Y:S02]  /*6ac0*/  SHFL.BFLY P6, R14, R13, R12, R11 ;  /* 0x0c00000c0d0e7389 */ /* 0x00006400000c000b */
[----:B01----:R-:W-:Y:S05]  /*6ad0*/  ENDCOLLECTIVE ;  /* 0x000000000000791b */ /* 0x003fea0003800000 */
.L_x_4211:
[----:B------:R-:W-:Y:S02]  /*6ae0*/  IMAD.MOV.U32 R12, RZ, RZ, 0x4 ;  /* 0x00000004ff0c7424 */ /* 0x000fe400078e00ff */
[----:B------:R-:W-:-:S05]  /*6af0*/  FADD R27, R26, R14 ;  /* 0x0000000e1a1b7221 */ /* 0x000fca0000000000 */
[----:B------:R-:W-:-:S07]  /*6b00*/  MOV R13, R27 ;  /* 0x0000001b000d7202 */ /* 0x000fce0000000f00 */
[----:B------:R-:W-:Y:S05]  /*6b10*/  WARPSYNC.COLLECTIVE R15, `(.L_x_4212) ;  /* 0x000000000f087348 */ /* 0x000fea0003c00000 */
[----:B------:R0:W1:Y:S02]  /*6b20*/  SHFL.BFLY P6, R14, R13, R12, R11 ;  /* 0x0c00000c0d0e7389 */ /* 0x00006400000c000b */
[----:B01----:R-:W-:Y:S05]  /*6b30*/  ENDCOLLECTIVE ;  /* 0x000000000000791b */ /* 0x003fea0003800000 */
.L_x_4212:
[----:B------:R-:W-:Y:S02]  /*6b40*/  IMAD.MOV.U32 R12, RZ, RZ, 0x2 ;  /* 0x00000002ff0c7424 */ /* 0x000fe400078e00ff */
[----:B------:R-:W-:-:S05]  /*6b50*/  FADD R28, R27, R14 ;  /* 0x0000000e1b1c7221 */ /* 0x000fca0000000000 */
[----:B------:R-:W-:-:S07]  /*6b60*/  MOV R13, R28 ;  /* 0x0000001c000d7202 */ /* 0x000fce0000000f00 */
[----:B------:R-:W-:Y:S05]  /*6b70*/  WARPSYNC.COLLECTIVE R15, `(.L_x_4213) ;  /* 0x000000000f087348 */ /* 0x000fea0003c00000 */
[----:B------:R0:W1:Y:S02]  /*6b80*/  SHFL.BFLY P6, R14, R13, R12, R11 ;  /* 0x0c00000c0d0e7389 */ /* 0x00006400000c000b */
[----:B01----:R-:W-:Y:S05]  /*6b90*/  ENDCOLLECTIVE ;  /* 0x000000000000791b */ /* 0x003fea0003800000 */
.L_x_4213:
[----:B------:R-:W-:Y:S02]  /*6ba0*/  IMAD.MOV.U32 R12, RZ, RZ, 0x1 ;  /* 0x00000001ff0c7424 */ /* 0x000fe400078e00ff */
[----:B------:R-:W-:-:S05]  /*6bb0*/  FADD R29, R28, R14 ;  /* 0x0000000e1c1d7221 */ /* 0x000fca0000000000 */
[----:B------:R-:W-:-:S07]  /*6bc0*/  MOV R13, R29 ;  /* 0x0000001d000d7202 */ /* 0x000fce0000000f00 */
[----:B------:R-:W-:Y:S05]  /*6bd0*/  WARPSYNC.COLLECTIVE R15, `(.L_x_4214) ;  /* 0x000000000f087348 */ /* 0x000fea0003c00000 */
[----:B------:R0:W1:Y:S02]  /*6be0*/  SHFL.BFLY P6, R14, R13, R12, R11 ;  /* 0x0c00000c0d0e7389 */ /* 0x00006400000c000b */
[----:B01----:R-:W-:Y:S05]  /*6bf0*/  ENDCOLLECTIVE ;  /* 0x000000000000791b */ /* 0x003fea0003800000 */
.L_x_4214:
[----:B------:R-:W-:Y:S05]  /*6c00*/  BRA `(.L_x_4215) ;  /* 0xffffffe000a47947 */ /* 0x000fea000383ffff */
        .weak           $__internal_47_$__cuda_sm3x_div_rn_noftz_f32_slowpath
        .type           $__internal_47_$__cuda_sm3x_div_rn_noftz_f32_slowpath,@function
        .size           $__internal_47_$__cuda_sm3x_div_rn_noftz_f32_slowpath,(.L_x_37424 - $__internal_47_$__cuda_sm3x_div_rn_noftz_f32_slowpath)
$__internal_47_$__cuda_sm3x_div_rn_noftz_f32_slowpath:
        /* <DEDUP_REMOVED lines=34> */
.L_x_4217:
[----:B------:R-:W-:Y:S01]  /*6e30*/  LEA R31, R27, 0xc0800000, 0x17 ;  /* 0xc08000001b1f7811 */ /* 0x000fe200078eb8ff */
[----:B------:R-:W-:Y:S01]  /*6e40*/  VIADD R28, R28, 0xffffff81 ;  /* 0xffffff811c1c7836 */ /* 0x000fe20000000000 */
[----:B------:R-:W-:Y:S02]  /*6e50*/  BSSY.RECONVERGENT B2, `(.L_x_4222) ;  /* 0x0000035000027945 */ /* 0x000fe40003800200 */
[----:B------:R-:W-:Y:S01]  /*6e60*/  IADD3 R31, PT, PT, -R31, R12, RZ ;  /* 0x0000000c1f1f7210 */ /* 0x000fe20007ffe1ff */
[C---:B------:R-:W-:Y:S01]  /*6e70*/  IMAD R9, R28.reuse, -0x800000, R9 ;  /* 0xff8000001c097824 */ /* 0x040fe200078e0209 */
[----:B------:R-:W-:Y:S02]  /*6e80*/  IADD3 R30, PT, PT, R28, 0x7f, -R27 ;  /* 0x0000007f1c1e7810 */ /* 0x000fe40007ffe81b */
        /* <DEDUP_REMOVED lines=26> */
[C---:B------:R-:W-:Y:S01]  /*7030*/  VIADD R28, R12.reuse, 0x20 ;  /* 0x000000200c1c7836 */ /* 0x040fe20000000000 */
[C---:B------:R-:W-:Y:S02]  /*7040*/  ISETP.NE.AND P2, PT, R12.reuse, RZ, PT ;  /* 0x000000ff0c00720c */ /* 0x040fe40003f45270 */
[C---:B------:R-:W-:Y:S02]  /*7050*/  ISETP.NE.AND P1, PT, R12.reuse, RZ, PT ;  /* 0x000000ff0c00720c */ /* 0x040fe40003f25270 */
[----:B------:R-:W-:Y:S02]  /*7060*/  LOP3.LUT R13, R13, 0x7fffff, RZ, 0xc0, !PT ;  /* 0x007fffff0d0d7812 */ /* 0x000fe400078ec0ff */
[----:B------:R-:W-:-:S02]  /*7070*/  IADD3 R12, PT, PT, -R12, RZ, RZ ;  /* 0x000000ff0c0c7210 */ /* 0x000fc40007ffe1ff */
[----:B------:R-:W-:Y:S02]  /*7080*/  LOP3.LUT R13, R13, 0x800000, RZ, 0xfc, !PT ;  /* 0x008000000d0d7812 */ /* 0x000fe400078efcff */
[----:B------:R-:W-:Y:S02]  /*7090*/  FSETP.NEU.FTZ.AND P0, PT, R27, R30, PT ;  /* 0x0000001e1b00720b */ /* 0x000fe40003f1d000 */
        /* <DEDUP_REMOVED lines=12> */
.L_x_4224:
[----:B------:R-:W-:-:S04]  /*7160*/  LOP3.LUT R9, R9, 0x80000000, RZ, 0xc0, !PT ;  /* 0x8000000009097812 */ /* 0x000fc800078ec0ff */
[----:B------:R-:W-:Y:S01]  /*7170*/  LOP3.LUT R9, R9, 0x7f800000, RZ, 0xfc, !PT ;  /* 0x7f80000009097812 */ /* 0x000fe200078efcff */
[----:B------:R-:W-:Y:S06]  /*7180*/  BRA `(.L_x_4225) ;  /* 0x0000000000047947 */ /* 0x000fec0003800000 */
.L_x_4223:
[----:B------:R-:W-:-:S07]  /*7190*/  LEA R9, R30, R9, 0x17 ;  /* 0x000000091e097211 */ /* 0x000fce00078eb8ff */
.L_x_4225:
[----:B------:R-:W-:Y:S05]  /*71a0*/  BSYNC.RECONVERGENT B2 ;  /* 0x0000000000027941 */ /* 0x000fea0003800200 */
.L_x_4222:
[----:B------:R-:W-:Y:S05]  /*71b0*/  BRA `(.L_x_4226) ;  /* 0x0000000000207947 */ /* 0x000fea0003800000 */
.L_x_4221:
[----:B------:R-:W-:-:S04]  /*71c0*/  LOP3.LUT R9, R12, 0x80000000, R9, 0x48, !PT ;  /* 0x800000000c097812 */ /* 0x000fc800078e4809 */
[----:B------:R-:W-:Y:S01]  /*71d0*/  LOP3.LUT R9, R9, 0x7f800000, RZ, 0xfc, !PT ;  /* 0x7f80000009097812 */ /* 0x000fe200078efcff */
[----:B------:R-:W-:Y:S06]  /*71e0*/  BRA `(.L_x_4226) ;  /* 0x0000000000147947 */ /* 0x000fec0003800000 */
.L_x_4220:
[----:B------:R-:W-:Y:S01]  /*71f0*/  LOP3.LUT R9, R12, 0x80000000, R9, 0x48, !PT ;  /* 0x800000000c097812 */ /* 0x000fe200078e4809 */
[----:B------:R-:W-:Y:S06]  /*7200*/  BRA `(.L_x_4226) ;  /* 0x00000000000c7947 */ /* 0x000fec0003800000 */
.L_x_4219:
[----:B------:R-:W0:Y:S01]  /*7210*/  MUFU.RSQ R9, -QNAN ;  /* 0xffc0000000097908 */ /* 0x000e220000001400 */
[----:B------:R-:W-:Y:S05]  /*7220*/  BRA `(.L_x_4226) ;  /* 0x0000000000047947 */ /* 0x000fea0003800000 */
.L_x_4218:
[----:B------:R-:W-:-:S07]  /*7230*/  FADD.FTZ R9, R9, R12 ;  /* 0x0000000c09097221 */ /* 0x000fce0000010000 */
.L_x_4226:
[----:B------:R-:W-:Y:S05]  /*7240*/  BSYNC.RECONVERGENT B1 ;  /* 0x0000000000017941 */ /* 0x000fea0003800200 */
.L_x_4216:
[----:B------:R-:W-:Y:S02]  /*7250*/  HFMA2 R13, -RZ, RZ, 0, 0 ;  /* 0x00000000ff0d7431 */ /* 0x000fe400000001ff */
[----:B------:R-:W-:-:S04]  /*7260*/  IMAD.MOV.U32 R12, RZ, RZ, R15 ;  /* 0x000000ffff0c7224 */ /* 0x000fc800078e000f */
[----:B0-----:R-:W-:Y:S05]  /*7270*/  RET.REL.NODEC R12 `(_Z15SoftmaxWarpImplI22BroadcastScaleMaskLoadIffbLm4EiE11DirectStoreIffEfLi1ELi14ELi32ELi1ELb0EL9Algorithm0EEvT_T0_ll) ;  /* 0xffffff8c0c607950 */ /* 0x001fea0003c3ffff */
.L_x_4227:
        /* <DEDUP_REMOVED lines=16> */
.L_x_37424:


//--------------------- .text._Z15SoftmaxWarpImplI22BroadcastScaleMaskLoadIffbLm4EiE11DirectStoreIffEfLi1ELi13ELi32ELi1ELb1EL9Algorithm0EEvT_T0_ll --------------------------
	.section	.text._Z15SoftmaxWarpImplI22BroadcastScaleMaskLoadIffbLm4EiE11DirectStoreIffEfLi1ELi13ELi32ELi1ELb1EL9Algorithm0EEvT_T0_ll,"ax",@progbits
	.align	128
        .global         _Z15SoftmaxWarpImplI22BroadcastScaleMaskLoadIffbLm4EiE11DirectStoreIffEfLi1ELi13ELi32ELi1ELb1EL9Algorithm0EEvT_T0_ll
        .type           _Z15SoftmaxWarpImplI22BroadcastScaleMaskLoadIffbLm4EiE11DirectStoreIffEfLi1ELi13ELi32ELi1ELb1EL9Algorithm0EEvT_T0_ll,@function
        .size           _Z15SoftmaxWarpImplI22BroadcastScaleMaskLoadIffbLm4EiE11DirectStoreIffEfLi1ELi13ELi32ELi1ELb1EL9Algorithm0EEvT_T0_ll,(.L_x_37425 - _Z15SoftmaxWarpImplI22BroadcastScaleMaskLoadIffbLm4EiE11DirectStoreIffEfLi1ELi13ELi32ELi1ELb1EL9Algorithm0EEvT_T0_ll)
        .other          _Z15SoftmaxWarpImplI22BroadcastScaleMaskLoadIffbLm4EiE11DirectStoreIffEfLi1ELi13ELi32ELi1ELb1EL9Algorithm0EEvT_T0_ll,@"STO_CUDA_ENTRY STV_DEFAULT"
_Z15SoftmaxWarpImplI22BroadcastScaleMaskLoadIffbLm4EiE11DirectStoreIffEfLi1ELi13ELi32ELi1ELb1EL9Algorithm0EEvT_T0_ll:
.text._Z15SoftmaxWarpImplI22BroadcastScaleMaskLoadIffbLm4EiE11DirectStoreIffEfLi1ELi13ELi32ELi1ELb1EL9Algorithm0EEvT_T0_ll:
        /* <DEDUP_REMOVED lines=29> */
.L_x_4228:
        /* <DEDUP_REMOVED lines=26> */
.L_x_4283:
[----:B0-2---:R-:W0:Y:S01]  /*0370*/  LDC.64 R14, c[0x0][0x410] ;  /* 0x00010400ff0e7b82 */ /* 0x005e220000000a00 */
[----:B------:R-:W-:Y:S01]  /*0380*/  BSSY.RECONVERGENT B1, `(.L_x_4230) ;  /* 0x000007f000017945 */ /* 0x000fe20003800200 */
[----:B------:R-:W-:Y:S02]  /*0390*/  IMAD.MOV.U32 R22, RZ, RZ, -0x800000 ;  /* 0xff800000ff167424 */ /* 0x000fe400078e00ff */
        /* <DEDUP_REMOVED lines=53> */
[----:B------:R-:W-:-:S04]  /*06f0*/  IMAD.HI.U32 R13, R13, R12, RZ ;  /* 0x0000000c0d0d7227 */ /* 0x000fc800078e00ff */
[----:B------:R-:W-:-:S04]  /*0700*/  IMAD.MOV R24, RZ, RZ, -R13 ;  /* 0x000000ffff187224 */ /* 0x000fc800078e0a0d */
        /* <DEDUP_REMOVED lines=16> */
[----:B------:R-:W-:Y:S01]  /*0810*/  @!P6 IMAD.MOV R30, RZ, RZ, -R30 ;  /* 0x000000ffff1ee224 */ /* 0x000fe200078e0a1e */
[----:B------:R-:W-:Y:S01]  /*0820*/  ISETP.NE.AND P6, PT, R22, RZ, PT ;  /* 0x000000ff1600720c */ /* 0x000fe20003fc5270 */
[----:B0-----:R-:W-:Y:S01]  /*0830*/  IMAD.MOV.U32 R26, RZ, RZ, RZ ;  /* 0x000000ffff1a7224 */ /* 0x001fe200078e00ff */
[----:B--2---:R-:W-:-:S11]  /*0840*/  IADD3 R34, PT, PT, RZ, -R27, RZ ;  /* 0x8000001bff227210 */ /* 0x004fd60007ffe0ff */
        /* <DEDUP_REMOVED lines=11> */
[----:B------:R-:W-:-:S03]  /*0900*/  ISETP.NE.AND.EX P6, PT, R13, RZ, PT, P6 ;  /* 0x000000ff0d00720c */ /* 0x000fc60003fc5360 */
[----:B------:R-:W-:Y:S01]  /*0910*/  IMAD R28, R28, UR36, RZ ;  /* 0x000000241c1c7c24 */ /* 0x000fe2000f8e02ff */
[----:B------:R-:W-:Y:S01]  /*0920*/  SEL R13, R30, RZ, P6 ;  /* 0x000000ff1e0d7207 */ /* 0x000fe20003000000 */
        /* <DEDUP_REMOVED lines=36> */
.L_x_4231:
[----:B------:R-:W-:Y:S05]  /*0b70*/  BSYNC.RECONVERGENT B1 ;  /* 0x0000000000017941 */ /* 0x000fea0003800200 */
.L_x_4230:
        /* <DEDUP_REMOVED lines=37> */
[----:B------:R-:W-:Y:S01]  /*0dd0*/  ISETP.GE.AND P1, PT, R12, RZ, PT ;  /* 0x000000ff0c00720c */ /* 0x000fe20003f26270 */
[----:B0-----:R-:W-:Y:S01]  /*0de0*/  IMAD.MOV.U32 R24, RZ, RZ, RZ ;  /* 0x000000ffff187224 */ /* 0x001fe200078e00ff */
[----:B------:R-:W0:Y:S01]  /*0df0*/  LDC R12, c[0x0][0x3c0] ;  /* 0x0000f000ff0c7b82 */ /* 0x000e220000000800 */
[----:B-1----:R-:W-:-:S04]  /*0e00*/  IMAD.MOV R27, RZ, RZ, -R25 ;  /* 0x000000ffff1b7224 */ /* 0x002fc800078e0a19 */
[----:B------:R-:W-:-:S06]  /*0e10*/  IMAD R27, R27, R28, RZ ;  /* 0x0000001c1b1b7224 */ /* 0x000fcc00078e02ff */
[----:B------:R-:W-:Y:S01]  /*0e20*/  @!P1 IMAD.MOV R30, RZ, RZ, -R30 ;  /* 0x000000ffff1e9224 */ /* 0x000fe200078e0a1e */
[----:B------:R-:W-:Y:S02]  /*0e30*/  ISETP.NE.AND P1, PT, R26, RZ, PT ;  /* 0x000000ff1a00720c */ /* 0x000fe40003f25270 */
[----:B0-----:R-:W-:-:S11]  /*0e40*/  IABS R31, R12 ;  /* 0x0000000c001f7213 */ /* 0x001fd60000000000 */
[----:B------:R-:W-:-:S04]  /*0e50*/  @!P1 LOP3.LUT R30, RZ, R26, RZ, 0x33, !PT ;  /* 0x0000001aff1e9212 */ /* 0x000fc800078e33ff */
[----:B------:R-:W-:-:S05]  /*0e60*/  IADD3 R32, PT, PT, -R30, RZ, RZ ;  /* 0x000000ff1e207210 */ /* 0x000fca0007ffe1ff */
[----:B------:R-:W-:Y:S02]  /*0e70*/  IMAD R32, R26, R32, R11 ;  /* 0x000000201a207224 */ /* 0x000fe400078e020b */
[----:B------:R-:W-:-:S03]  /*0e80*/  IMAD.HI.U32 R26, R25, R27, R24 ;  /* 0x0000001b191a7227 */ /* 0x000fc600078e0018 */
[----:B------:R-:W-:-:S05]  /*0e90*/  IABS R29, R32 ;  /* 0x00000020001d7213 */ /* 0x000fca0000000000 */
        /* <DEDUP_REMOVED lines=19> */
[----:B------:R-:W-:Y:S02]  /*0fd0*/  ISETP.NE.AND P1, PT, R23, RZ, PT ;  /* 0x000000ff1700720c */ /* 0x000fe40003f25270 */
[----:B--2---:R-:W-:-:S11]  /*0fe0*/  IADD3 R34, PT, PT, RZ, -R25, RZ ;  /* 0x80000019ff227210 */ /* 0x004fd60007ffe0ff */
        /* <DEDUP_REMOVED lines=13> */
[----:B------:R-:W-:-:S02]  /*10c0*/  MOV R24, R32 ;  /* 0x0000002000187202 */ /* 0x000fc40000000f00 */
        /* <DEDUP_REMOVED lines=38> */
.L_x_4233:
[----:B------:R-:W-:Y:S05]  /*1330*/  BSYNC.RECONVERGENT B1 ;  /* 0x0000000000017941 */ /* 0x000fea0003800200 */
.L_x_4232:
        /* <DEDUP_REMOVED lines=65> */
[----:B------:R-:W0:Y:S04]  /*1750*/  LDC.64 R28, c[0x0][0x398] ;  /* 0x0000e600ff1c7b82 */ /* 0x000e280000000a00 */
[----:B------:R-:W2:Y:S03]  /*1760*/  F2I.FTZ.U32.TRUNC.NTZ R25, R25 ;  /* 0x0000001900197305 */ /* 0x000ea6000021f000 */
[----:B------:R-:W-:Y:S01]  /*1770*/  @!P2 IMAD.MOV R34, RZ, RZ, -R34 ;  /* 0x000000ffff22a224 */ /* 0x000fe200078e0a22 */
[----:B------:R-:W-:Y:S01]  /*1780*/  ISETP.NE.AND P2, PT, R30, RZ, PT ;  /* 0x000000ff1e00720c */ /* 0x000fe20003f45270 */
[----:B--2---:R-:W-:-:S12]  /*1790*/  IMAD.MOV R35, RZ, RZ, -R25 ;  /* 0x000000ffff237224 */ /* 0x004fd800078e0a19 */
[----:B------:R-:W-:Y:S01]  /*17a0*/  @!P2 LOP3.LUT R34, RZ, R30, RZ, 0x33, !PT ;  /* 0x0000001eff22a212 */ /* 0x000fe200078e33ff */
[----:B------:R-:W-:Y:S01]  /*17b0*/  IMAD R35, R35, R32, RZ ;  /* 0x0000002023237224 */ /* 0x000fe200078e02ff */
[----:B-1----:R-:W-:Y:S02]  /*17c0*/  ISETP.NE.U32.AND P2, PT, R26, 0x1, PT ;  /* 0x000000011a00780c */ /* 0x002fe40003f45070 */
[----:B------:R-:W-:Y:S02]  /*17d0*/  IADD3 R24, PT, PT, -R34, RZ, RZ ;  /* 0x000000ff22187210 */ /* 0x000fe40007ffe1ff */
[----:B------:R-:W-:-:S03]  /*17e0*/  ISETP.NE.AND.EX P2, PT, R27, RZ, PT, P2 ;  /* 0x000000ff1b00720c */ /* 0x000fc60003f45320 */
[----:B------:R-:W-:Y:S01]  /*17f0*/  IMAD R33, R30, R24, R33 ;  /* 0x000000181e217224 */ /* 0x000fe200078e0221 */
[----:B------:R-:W-:Y:S01]  /*1800*/  SEL R31, R31, RZ, P2 ;  /* 0x000000ff1f1f7207 */ /* 0x000fe20001000000 */
[----:B------:R-:W-:Y:S01]  /*1810*/  IMAD.MOV.U32 R24, RZ, RZ, RZ ;  /* 0x000000ffff187224 */ /* 0x000fe200078e00ff */
[----:B0-----:R-:W-:Y:S02]  /*1820*/  ISETP.NE.U32.AND P2, PT, R28, 0x1, PT ;  /* 0x000000011c00780c */ /* 0x001fe40003f45070 */
[----:B------:R-:W-:Y:S01]  /*1830*/  IABS R30, R33 ;  /* 0x00000021001e7213 */ /* 0x000fe20000000000 */
[----:B------:R-:W-:Y:S01]  /*1840*/  IMAD.HI.U32 R24, R25, R35, R24 ;  /* 0x0000002319187227 */ /* 0x000fe200078e0018 */
[----:B------:R-:W-:-:S03]  /*1850*/  ISETP.NE.AND.EX P2, PT, R29, RZ, PT, P2 ;  /* 0x000000ff1d00720c */ /* 0x000fc60003f45320 */
[----:B------:R-:W-:Y:S01]  /*1860*/  IMAD.MOV.U32 R25, RZ, RZ, R30 ;  /* 0x000000ffff197224 */ /* 0x000fe200078e001e */
[----:B------:R-:W-:-:S03]  /*1870*/  SEL R29, R34, RZ, P2 ;  /* 0x000000ff221d7207 */ /* 0x000fc60001000000 */
        /* <DEDUP_REMOVED lines=12> */
[----:B------:R-:W1:Y:S08]  /*1940*/  LDC.64 R24, c[0x0][0x3a8] ;  /* 0x0000ea00ff187b82 */ /* 0x000e700000000a00 */
        /* <DEDUP_REMOVED lines=26> */
.L_x_4235:
[----:B------:R-:W-:Y:S05]  /*1af0*/  BSYNC.RECONVERGENT B1 ;  /* 0x0000000000017941 */ /* 0x000fea0003800200 */
.L_x_4234:
        /* <DEDUP_REMOVED lines=98> */
[----:B------:R-:W0:Y:S01]  /*2120*/  LDC.64 R26, c[0x0][0x3a0] ;  /* 0x0000e800ff1a7b82 */ /* 0x000e220000000a00 */
[----:B------:R-:W-:-:S07]  /*2130*/  IMAD.MOV.U32 R30, RZ, RZ, R28 ;  /* 0x000000ffff1e7224 */ /* 0x000fce00078e001c */
[----:B------:R-:W1:Y:S03]  /*2140*/  LDC.64 R28, c[0x0][0x3a8] ;  /* 0x0000ea00ff1c7b82 */ /* 0x000e660000000a00 */
        /* <DEDUP_REMOVED lines=24> */
.L_x_4237:
[----:B------:R-:W-:Y:S05]  /*22d0*/  BSYNC.RECONVERGENT B1 ;  /* 0x0000000000017941 */ /* 0x000fea0003800200 */
.L_x_4236:
        /* <DEDUP_REMOVED lines=59> */
[----:B------:R-:W-:Y:S01]  /*2690*/  LOP3.LUT R27, R35, R32, RZ, 0x3c, !PT ;  /* 0x00000020231b7212 */ /* 0x000fe200078e3cff */
[----:B------:R-:W1:Y:S10]  /*26a0*/  LDC.64 R28, c[0x0][0x390] ;  /* 0x0000e400ff1c7b82 */ /* 0x000e740000000a00 */
        /* <DEDUP_REMOVED lines=39> */
[----:B0-----:R-:W-:Y:S01]  /*2920*/  ISETP.NE.U32.AND P4, PT, R26, 0x1, PT ;  /* 0x000000011a00780c */ /* 0x001fe20003f85070 */
[----:B------:R-:W-:-:S03]  /*2930*/  IMAD R26, R33, UR36, RZ ;  /* 0x00000024211a7c24 */ /* 0x000fc6000f8e02ff */
[----:B------:R-:W-:Y:S01]  /*2940*/  ISETP.NE.AND.EX P4, PT, R27, RZ, PT, P4 ;  /* 0x000000ff1b00720c */ /* 0x000fe20003f85340 */
[----:B------:R-:W-:Y:S01]  /*2950*/  IMAD R31, R31, UR37, R26 ;  /* 0x000000251f1f7c24 */ /* 0x000fe2000f8e021a */
[C---:B------:R-:W-:Y:S02]  /*2960*/  IADD3 R27, PT, PT, -R30.reuse, RZ, RZ ;  /* 0x000000ff1e1b7210 */ /* 0x040fe40007ffe1ff */
[----:B------:R-:W-:Y:S02]  /*2970*/  SEL R30, R30, RZ, P4 ;  /* 0x000000ff1e1e7207 */ /* 0x000fe40002000000 */
[----:B-1----:R-:W-:Y:S01]  /*2980*/  ISETP.NE.U32.AND P4, PT, R28, 0x1, PT ;  /* 0x000000011c00780c */ /* 0x002fe20003f85070 */
        /* <DEDUP_REMOVED lines=16> */
.L_x_4239:
[----:B------:R-:W-:Y:S05]  /*2a90*/  BSYNC.RECONVERGENT B1 ;  /* 0x0000000000017941 */ /* 0x000fea0003800200 */
.L_x_4238:
        /* <DEDUP_REMOVED lines=72> */
[----:B------:R-:W-:Y:S01]  /*2f20*/  @!P5 LOP3.LUT R37, RZ, R27, RZ, 0x33, !PT ;  /* 0x0000001bff25d212 */ /* 0x000fe200078e33ff */
[----:B------:R-:W-:-:S03]  /*2f30*/  IMAD R39, R38, R35, RZ ;  /* 0x0000002326277224 */ /* 0x000fc600078e02ff */
[----:B------:R-:W-:Y:S02]  /*2f40*/  IADD3 R36, PT, PT, -R37, RZ, RZ ;  /* 0x000000ff25247210 */ /* 0x000fe40007ffe1ff */
[----:B0-----:R-:W-:-:S03]  /*2f50*/  ISETP.NE.U32.AND P5, PT, R28, 0x1, PT ;  /* 0x000000011c00780c */ /* 0x001fc60003fa5070 */
[----:B------:R-:W-:Y:S01]  /*2f60*/  IMAD R27, R27, R36, R32 ;  /* 0x000000241b1b7224 */ /* 0x000fe200078e0220 */
[----:B------:R-:W-:Y:S01]  /*2f70*/  ISETP.NE.AND.EX P5, PT, R29, RZ, PT, P5 ;  /* 0x000000ff1d00720c */ /* 0x000fe20003fa5350 */
[----:B------:R-:W-:-:S03]  /*2f80*/  IMAD.MOV.U32 R32, RZ, RZ, RZ ;  /* 0x000000ffff207224 */ /* 0x000fc600078e00ff */
[----:B------:R-:W-:Y:S01]  /*2f90*/  SEL R34, R34, RZ, P5 ;  /* 0x000000ff22227207 */ /* 0x000fe20002800000 */
[----:B------:R-:W-:Y:S01]  /*2fa0*/  IMAD.HI.U32 R39, R33, R39, R32 ;  /* 0x0000002721277227 */ /* 0x000fe200078e0020 */
[----:B------:R-:W-:Y:S02]  /*2fb0*/  IABS R32, R27 ;  /* 0x0000001b00207213 */ /* 0x000fe40000000000 */
[----:B--2---:R-:W-:Y:S01]  /*2fc0*/  ISETP.NE.U32.AND P5, PT, R30, 0x1, PT ;  /* 0x000000011e00780c */ /* 0x004fe20003fa5070 */
[----:B------:R-:W-:Y:S02]  /*2fd0*/  IMAD R34, R34, UR36, RZ ;  /* 0x0000002422227c24 */ /* 0x000fe4000f8e02ff */
[----:B------:R-:W-:Y:S01]  /*2fe0*/  IMAD.MOV.U32 R28, RZ, RZ, R32 ;  /* 0x000000ffff1c7224 */ /* 0x000fe200078e0020 */
[----:B------:R-:W-:Y:S02]  /*2ff0*/  ISETP.NE.AND.EX P5, PT, R31, RZ, PT, P5 ;  /* 0x000000ff1f00720c */ /* 0x000fe40003fa5350 */
[----:B------:R-:W0:Y:S01]  /*3000*/  LDC.64 R30, c[0x0][0x3a8] ;  /* 0x0000ea00ff1e7b82 */ /* 0x000e220000000a00 */
        /* <DEDUP_REMOVED lines=37> */
.L_x_4241:
[----:B------:R-:W-:Y:S05]  /*3260*/  BSYNC.RECONVERGENT B1 ;  /* 0x0000000000017941 */ /* 0x000fea0003800200 */
.L_x_4240:
        /* <DEDUP_REMOVED lines=122> */
.L_x_4243:
[----:B------:R-:W-:Y:S05]  /*3a10*/  BSYNC.RECONVERGENT B1 ;  /* 0x0000000000017941 */ /* 0x000fea0003800200 */
.L_x_4242:
        /* <DEDUP_REMOVED lines=53> */
[----:B------:R-:W-:-:S05]  /*3d70*/  IMAD R32, R12, R32, R11 ;  /* 0x000000200c207224 */ /* 0x000fca00078e020b */
[----:B------:R-:W-:-:S04]  /*3d80*/  IABS R12, R32 ;  /* 0x00000020000c7213 */ /* 0x000fc80000000000 */
[----:B------:R-:W-:Y:S02]  /*3d90*/  MOV R15, R12 ;  /* 0x0000000c000f7202 */ /* 0x000fe40000000f00 */
[----:B------:R-:W0:Y:S03]  /*3da0*/  LDC R12, c[0x0][0x3c0] ;  /* 0x0000f000ff0c7b82 */ /* 0x000e260000000800 */
[----:B------:R-:W-:-:S04]  /*3db0*/  IMAD.HI.U32 R38, R38, R15, RZ ;  /* 0x0000000f26267227 */ /* 0x000fc800078e00ff */
[----:B------:R-:W-:-:S04]  /*3dc0*/  IMAD.MOV R14, RZ, RZ, -R38 ;  /* 0x000000ffff0e7224 */ /* 0x000fc800078e0a26 */
[----:B------:R-:W-:Y:S01]  /*3dd0*/  IMAD R15, R30, R14, R15 ;  /* 0x0000000e1e0f7224 */ /* 0x000fe200078e020f */
[----:B------:R-:W-:-:S04]  /*3de0*/  LOP3.LUT R14, R32, R29, RZ, 0x3c, !PT ;  /* 0x0000001d200e7212 */ /* 0x000fc800078e3cff */
[----:B------:R-:W-:Y:S02]  /*3df0*/  ISETP.GT.U32.AND P1, PT, R30, R15, PT ;  /* 0x0000000f1e00720c */ /* 0x000fe40003f24070 */
[----:B0-----:R-:W-:-:S04]  /*3e00*/  IABS R37, R12 ;  /* 0x0000000c00257213 */ /* 0x001fc80000000000 */
[----:B------:R-:W0:Y:S07]  /*3e10*/  I2F.RP R31, R37 ;  /* 0x00000025001f7306 */ /* 0x000e2e0000209400 */
[----:B------:R-:W-:Y:S01]  /*3e20*/  @!P1 IADD3 R15, PT, PT, R15, -R30, RZ ;  /* 0x8000001e0f0f9210 */ /* 0x000fe20007ffe0ff */
[----:B------:R-:W-:-:S03]  /*3e30*/  @!P1 VIADD R38, R38, 0x1 ;  /* 0x0000000126269836 */ /* 0x000fc60000000000 */
[----:B------:R-:W-:Y:S01]  /*3e40*/  ISETP.GE.U32.AND P1, PT, R15, R30, PT ;  /* 0x0000001e0f00720c */ /* 0x000fe20003f26070 */
[----:B0-----:R-:W0:-:S12]  /*3e50*/  MUFU.RCP R31, R31 ;  /* 0x0000001f001f7308 */ /* 0x001e180000001000 */
[----:B------:R-:W-:Y:S01]  /*3e60*/  @P1 VIADD R38, R38, 0x1 ;  /* 0x0000000126261836 */ /* 0x000fe20000000000 */
[----:B------:R-:W-:Y:S02]  /*3e70*/  ISETP.GE.AND P1, PT, R14, RZ, PT ;  /* 0x000000ff0e00720c */ /* 0x000fe40003f26270 */
[----:B------:R-:W1:Y:S01]  /*3e80*/  LDC.64 R14, c[0x0][0x390] ;  /* 0x0000e400ff0e7b82 */ /* 0x000e620000000a00 */
[----:B0-----:R-:W-:-:S10]  /*3e90*/  IADD3 R33, PT, PT, R31, 0xffffffe, RZ ;  /* 0x0ffffffe1f217810 */ /* 0x001fd40007ffe0ff */
[----:B------:R-:W-:Y:S01]  /*3ea0*/  @!P1 IMAD.MOV R38, RZ, RZ, -R38 ;  /* 0x000000ffff269224 */ /* 0x000fe200078e0a26 */
[----:B------:R-:W-:Y:S01]  /*3eb0*/  ISETP.NE.AND P1, PT, R29, RZ, PT ;  /* 0x000000ff1d00720c */ /* 0x000fe20003f25270 */
[----:B------:R-:W0:-:S12]  /*3ec0*/  F2I.FTZ.U32.TRUNC.NTZ R33, R33 ;  /* 0x0000002100217305 */ /* 0x000e18000021f000 */
[----:B------:R-:W-:Y:S02]  /*3ed0*/  @!P1 LOP3.LUT R38, RZ, R29, RZ, 0x33, !PT ;  /* 0x0000001dff269212 */ /* 0x000fe400078e33ff */
[----:B-1----:R-:W-:-:S03]  /*3ee0*/  ISETP.NE.U32.AND P1, PT, R14, 0x1, PT ;  /* 0x000000010e00780c */ /* 0x002fc60003f25070 */
[----:B------:R-:W-:Y:S01]  /*3ef0*/  IMAD.MOV R30, RZ, RZ, -R38 ;  /* 0x000000ffff1e7224 */ /* 0x000fe200078e0a26 */
[----:B------:R-:W-:Y:S01]  /*3f00*/  ISETP.NE.AND.EX P1, PT, R15, RZ, PT, P1 ;  /* 0x000000ff0f00720c */ /* 0x000fe20003f25310 */
[----:B0-----:R-:W-:Y:S02]  /*3f10*/  IMAD.MOV R39, RZ, RZ, -R33 ;  /* 0x000000ffff277224 */ /* 0x001fe400078e0a21 */
[----:B------:R-:W-:Y:S01]  /*3f20*/  IMAD R29, R29, R30, R32 ;  /* 0x0000001e1d1d7224 */ /* 0x000fe200078e0220 */
[----:B------:R-:W-:Y:S01]  /*3f30*/  SEL R35, R35, RZ, P1 ;  /* 0x000000ff23237207 */ /* 0x000fe20000800000 */
[----:B------:R-:W0:Y:S01]  /*3f40*/  LDC.64 R30, c[0x0][0x398] ;  /* 0x0000e600ff1e7b82 */ /* 0x000e220000000a00 */
[----:B------:R-:W-:-:S03]  /*3f50*/  MOV R32, R39 ;  /* 0x0000002700207202 */ /* 0x000fc60000000f00 */
[----:B------:R-:W-:Y:S02]  /*3f60*/  IMAD R35, R35, UR36, RZ ;  /* 0x0000002423237c24 */ /* 0x000fe4000f8e02ff */
[----:B------:R-:W-:Y:S02]  /*3f70*/  IMAD R39, R32, R37, RZ ;  /* 0x0000002520277224 */ /* 0x000fe400078e02ff */
[----:B------:R-:W-:-:S04]  /*3f80*/  IMAD.MOV.U32 R32, RZ, RZ, RZ ;  /* 0x000000ffff207224 */ /* 0x000fc800078e00ff */
[----:B------:R-:W-:Y:S01]  /*3f90*/  IMAD.HI.U32 R39, R33, R39, R32 ;  /* 0x0000002721277227 */ /* 0x000fe200078e0020 */
[----:B------:R-:W-:-:S05]  /*3fa0*/  IABS R32, R29 ;  /* 0x0000001d00207213 */ /* 0x000fca0000000000 */
[----:B------:R-:W-:-:S04]  /*3fb0*/  IMAD.MOV.U32 R14, RZ, RZ, R32 ;  /* 0x000000ffff0e7224 */ /* 0x000fc800078e0020 */
[----:B------:R-:W-:Y:S01]  /*3fc0*/  IMAD.HI.U32 R32, R39, R14, RZ ;  /* 0x0000000e27207227 */ /* 0x000fe200078e00ff */
[----:B0-----:R-:W-:-:S04]  /*3fd0*/  ISETP.NE.U32.AND P1, PT, R30, 0x1, PT ;  /* 0x000000011e00780c */ /* 0x001fc80003f25070 */
[----:B------:R-:W-:Y:S02]  /*3fe0*/  IADD3 R15, PT, PT, -R32, RZ, RZ ;  /* 0x000000ff200f7210 */ /* 0x000fe40007ffe1ff */
[----:B------:R-:W-:Y:S02]  /*3ff0*/  ISETP.NE.AND.EX P1, PT, R31, RZ, PT, P1 ;  /* 0x000000ff1f00720c */ /* 0x000fe40003f25310 */
[----:B------:R-:W0:Y:S01]  /*4000*/  LDC.64 R30, c[0x0][0x3a8] ;  /* 0x0000ea00ff1e7b82 */ /* 0x000e220000000a00 */
        /* <DEDUP_REMOVED lines=35> */
.L_x_4245:
[----:B------:R-:W-:Y:S05]  /*4240*/  BSYNC.RECONVERGENT B1 ;  /* 0x0000000000017941 */ /* 0x000fea0003800200 */
.L_x_4244:
        /* <DEDUP_REMOVED lines=43> */
[----:B------:R-:W-:-:S04]  /*4500*/  IMAD.MOV R37, RZ, RZ, -R29 ;  /* 0x000000ffff257224 */ /* 0x000fc800078e0a1d */
[----:B------:R-:W-:-:S05]  /*4510*/  IMAD R37, R32, R37, R11 ;  /* 0x0000002520257224 */ /* 0x000fca00078e020b */
        /* <DEDUP_REMOVED lines=17> */
[----:B------:R-:W-:-:S04]  /*4630*/  ISETP.NE.AND P1, PT, R30, RZ, PT ;  /* 0x000000ff1e00720c */ /* 0x000fc80003f25270 */
[----:B------:R-:W-:-:S09]  /*4640*/  @!P2 IMAD.MOV R35, RZ, RZ, -R35 ;  /* 0x000000ffff23a224 */ /* 0x000fd200078e0a23 */
        /* <DEDUP_REMOVED lines=21> */
[----:B------:R-:W-:-:S03]  /*47a0*/  ISETP.GE.AND P1, PT, R32, RZ, PT ;  /* 0x000000ff2000720c */ /* 0x000fc60003f26270 */
[----:B------:R-:W1:Y:S08]  /*47b0*/  LDC.64 R30, c[0x0][0x3a0] ;  /* 0x0000e800ff1e7b82 */ /* 0x000e700000000a00 */
[----:B------:R-:W2:Y:S01]  /*47c0*/  LDC.64 R32, c[0x0][0x3a8] ;  /* 0x0000ea00ff207b82 */ /* 0x000ea20000000a00 */
[----:B------:R-:W-:Y:S01]  /*47d0*/  @P2 VIADD R39, R39, 0x1 ;  /* 0x0000000127272836 */ /* 0x000fe20000000000 */
[----:B------:R-:W-:-:S04]  /*47e0*/  ISETP.NE.AND P2, PT, R12, RZ, PT ;  /* 0x000000ff0c00720c */ /* 0x000fc80003f45270 */
[----:B------:R-:W-:Y:S02]  /*47f0*/  @!P1 IADD3 R39, PT, PT, -R39, RZ, RZ ;  /* 0x000000ff27279210 */ /* 0x000fe40007ffe1ff */
[----:B0-----:R-:W-:Y:S01]  /*4800*/  ISETP.NE.U32.AND P1, PT, R14, 0x1, PT ;  /* 0x000000010e00780c */ /* 0x001fe20003f25070 */
[----:B------:R-:W-:-:S03]  /*4810*/  IMAD R14, R29, UR36, RZ ;  /* 0x000000241d0e7c24 */ /* 0x000fc6000f8e02ff */
[----:B------:R-:W-:-:S03]  /*4820*/  ISETP.NE.AND.EX P1, PT, R15, RZ, PT, P1 ;  /* 0x000000ff0f00720c */ /* 0x000fc60003f25310 */
[----:B------:R-:W-:Y:S02]  /*4830*/  @!P2 LOP3.LUT R39, RZ, R12, RZ, 0x33, !PT ;  /* 0x0000000cff27a212 */ /* 0x000fe400078e33ff */
[----:B-1----:R-:W-:Y:S02]  /*4840*/  ISETP.NE.U32.AND P2, PT, R30, 0x1, PT ;  /* 0x000000011e00780c */ /* 0x002fe40003f45070 */
[----:B------:R-:W-:Y:S01]  /*4850*/  SEL R35, R35, RZ, P1 ;  /* 0x000000ff23237207 */ /* 0x000fe20000800000 */
[----:B------:R-:W-:Y:S01]  /*4860*/  IMAD.MOV R15, RZ, RZ, -R39 ;  /* 0x000000ffff0f7224 */ /* 0x000fe200078e0a27 */
[----:B------:R-:W-:Y:S02]  /*4870*/  ISETP.NE.AND.EX P2, PT, R31, RZ, PT, P2 ;  /* 0x000000ff1f00720c */ /* 0x000fe40003f45320 */
[----:B------:R-:W-:Y:S01]  /*4880*/  SHF.R.S64 R30, RZ, 0x1e, R11 ;  /* 0x0000001eff1e7819 */ /* 0x000fe2000000100b */
[----:B------:R-:W-:Y:S01]  /*4890*/  IMAD R12, R12, R15, R37 ;  /* 0x0000000f0c0c7224 */ /* 0x000fe200078e0225 */
[----:B--2---:R-:W-:Y:S01]  /*48a0*/  ISETP.NE.U32.AND P1, PT, R32, 0x1, PT ;  /* 0x000000012000780c */ /* 0x004fe20003f25070 */
[----:B------:R-:W-:Y:S01]  /*48b0*/  IMAD R14, R35, UR37, R14 ;  /* 0x00000025230e7c24 */ /* 0x000fe2000f8e020e */
        /* <DEDUP_REMOVED lines=15> */
.L_x_4247:
[----:B------:R-:W-:Y:S05]  /*49b0*/  BSYNC.RECONVERGENT B1 ;  /* 0x0000000000017941 */ /* 0x000fea0003800200 */
.L_x_4246:
        /* <DEDUP_REMOVED lines=32> */
[----:B------:R-:W-:Y:S01]  /*4bc0*/  LOP3.LUT R14, R11, R32, RZ, 0x3c, !PT ;  /* 0x000000200b0e7212 */ /* 0x000fe200078e3cff */
[----:B------:R-:W1:Y:S01]  /*4bd0*/  LDC R29, c[0x0][0x3c0] ;  /* 0x0000f000ff1d7b82 */ /* 0x000e620000000800 */
        /* <DEDUP_REMOVED lines=10> */
[----:B------:R-:W-:Y:S01]  /*4c80*/  IMAD R33, R32, R33, R11 ;  /* 0x0000002120217224 */ /* 0x000fe200078e020b */
[----:B-1----:R-:W-:-:S04]  /*4c90*/  IABS R32, R29 ;  /* 0x0000001d00207213 */ /* 0x002fc80000000000 */
[----:B------:R-:W0:Y:S01]  /*4ca0*/  I2F.RP R37, R32 ;  /* 0x0000002000257306 */ /* 0x000e220000209400 */
[----:B------:R-:W-:Y:S01]  /*4cb0*/  IMAD.HI.U32 R35, R15, R35, R14 ;  /* 0x000000230f237227 */ /* 0x000fe200078e000e */
[----:B------:R-:W-:-:S05]  /*4cc0*/  IABS R14, R33 ;  /* 0x00000021000e7213 */ /* 0x000fca0000000000 */
        /* <DEDUP_REMOVED lines=13> */
[----:B------:R-:W-:-:S05]  /*4da0*/  MOV R14, RZ ;  /* 0x000000ff000e7202 */ /* 0x000fca0000000f00 */
[----:B------:R-:W-:Y:S02]  /*4db0*/  @P2 VIADD R35, R35, 0x1 ;  /* 0x0000000123232836 */ /* 0x000fe40000000000 */
[----:B0-----:R-:W-:-:S04]  /*4dc0*/  IMAD.MOV R31, RZ, RZ, -R15 ;  /* 0x000000ffff1f7224 */ /* 0x001fc800078e0a0f */
[----:B------:R-:W-:Y:S01]  /*4dd0*/  @!P1 IADD3 R35, PT, PT, -R35, RZ, RZ ;  /* 0x000000ff23239210 */ /* 0x000fe20007ffe1ff */
[----:B------:R-:W-:Y:S01]  /*4de0*/  IMAD R31, R31, R32, RZ ;  /* 0x000000201f1f7224 */ /* 0x000fe200078e02ff */
[----:B------:R-:W-:-:S03]  /*4df0*/  @!P3 LOP3.LUT R35, RZ, R30, RZ, 0x33, !PT ;  /* 0x0000001eff23b212 */ /* 0x000fc600078e33ff */
[----:B------:R-:W-:-:S04]  /*4e00*/  IMAD.HI.U32 R14, R15, R31, R14 ;  /* 0x0000001f0f0e7227 */ /* 0x000fc800078e000e */
[----:B------:R-:W-:-:S04]  /*4e10*/  IMAD.MOV R44, RZ, RZ, -R35 ;  /* 0x000000ffff2c7224 */ /* 0x000fc800078e0a23 */
        /* <DEDUP_REMOVED lines=8> */
[----:B0-----:R-:W-:Y:S02]  /*4ea0*/  ISETP.NE.U32.AND P1, PT, R14, 0x1, PT ;  /* 0x000000010e00780c */ /* 0x001fe40003f25070 */
[----:B------:R-:W-:Y:S02]  /*4eb0*/  @!P2 IADD3 R37, PT, PT, R37, 0x1, RZ ;  /* 0x000000012525a810 */ /* 0x000fe40007ffe0ff */
[----:B------:R-:W-:Y:S02]  /*4ec0*/  ISETP.NE.AND.EX P1, PT, R15, RZ, PT, P1 ;  /* 0x000000ff0f00720c */ /* 0x000fe40003f25310 */
[----:B------:R-:W-:Y:S01]  /*4ed0*/  ISETP.GE.U32.AND P3, PT, R31, R32, PT ;  /* 0x000000201f00720c */ /* 0x000fe20003f66070 */
[----:B------:R-:W0:Y:S01]  /*4ee0*/  LDC.64 R14, c[0x0][0x398] ;  /* 0x0000e600ff0e7b82 */ /* 0x000e220000000a00 */
[----:B------:R-:W-:Y:S02]  /*4ef0*/  LOP3.LUT R32, R44, R29, RZ, 0x3c, !PT ;  /* 0x0000001d2c207212 */ /* 0x000fe400078e3cff */
[----:B------:R-:W-:-:S02]  /*4f00*/  SEL R12, R12, RZ, P1 ;  /* 0x000000ff0c0c7207 */ /* 0x000fc40000800000 */
[----:B------:R-:W-:-:S03]  /*4f10*/  ISETP.GE.AND P2, PT, R32, RZ, PT ;  /* 0x000000ff2000720c */ /* 0x000fc60003f46270 */
[----:B------:R-:W1:Y:S01]  /*4f20*/  LDC.64 R30, c[0x0][0x3a0] ;  /* 0x0000e800ff1e7b82 */ /* 0x000e620000000a00 */
[----:B------:R-:W-:-:S03]  /*4f30*/  IMAD R12, R12, UR36, RZ ;  /* 0x000000240c0c7c24 */ /* 0x000fc6000f8e02ff */
[----:B------:R-:W-:Y:S01]  /*4f40*/  @P3 VIADD R37, R37, 0x1 ;  /* 0x0000000125253836 */ /* 0x000fe20000000000 */
[----:B------:R-:W-:-:S03]  /*4f50*/  ISETP.NE.AND P3, PT, R29, RZ, PT ;  /* 0x000000ff1d00720c */ /* 0x000fc60003f65270 */
[----:B------:R-:W2:Y:S02]  /*4f60*/  LDC.64 R32, c[0x0][0x3a8] ;  /* 0x0000ea00ff207b82 */ /* 0x000ea40000000a00 */
[----:B------:R-:W-:Y:S01]  /*4f70*/  @!P2 IMAD.MOV R37, RZ, RZ, -R37 ;  /* 0x000000ffff25a224 */ /* 0x000fe200078e0a25 */
[----:B0-----:R-:W-:-:S07]  /*4f80*/  ISETP.NE.U32.AND P1, PT, R14, 0x1, PT ;  /* 0x000000010e00780c */ /* 0x001fce0003f25070 */
[----:B------:R-:W-:Y:S02]  /*4f90*/  @!P3 LOP3.LUT R37, RZ, R29, RZ, 0x33, !PT ;  /* 0x0000001dff25b212 */ /* 0x000fe400078e33ff */
[----:B------:R-:W-:Y:S02]  /*4fa0*/  ISETP.NE.AND.EX P1, PT, R15, RZ, PT, P1 ;  /* 0x000000ff0f00720c */ /* 0x000fe40003f25310 */
[----:B------:R-:W-:Y:S02]  /*4fb0*/  IADD3 R14, PT, PT, -R37, RZ, RZ ;  /* 0x000000ff250e7210 */ /* 0x000fe40007ffe1ff */
[----:B-1----:R-:W-:Y:S02]  /*4fc0*/  ISETP.NE.U32.AND P2, PT, R30, 0x1, PT ;  /* 0x000000011e00780c */ /* 0x002fe40003f45070 */
[----:B------:R-:W-:Y:S01]  /*4fd0*/  SEL R35, R35, RZ, P1 ;  /* 0x000000ff23237207 */ /* 0x000fe20000800000 */
[----:B------:R-:W-:Y:S01]  /*4fe0*/  IMAD R29, R29, R14, R44 ;  /* 0x0000000e1d1d7224 */ /* 0x000fe200078e022c */
[----:B------:R-:W-:-:S02]  /*4ff0*/  ISETP.NE.AND.EX P2, PT, R31, RZ, PT, P2 ;  /* 0x000000ff1f00720c */ /* 0x000fc40003f45320 */
[----:B------:R-:W-:Y:S01]  /*5000*/  SHF.R.S64 R30, RZ, 0x1e, R11 ;  /* 0x0000001eff1e7819 */ /* 0x000fe2000000100b */
[----:B------:R-:W-:Y:S01]  /*5010*/  IMAD R12, R35, UR37, R12 ;  /* 0x00000025230c7c24 */ /* 0x000fe2000f8e020c */
[----:B--2---:R-:W-:Y:S02]  /*5020*/  ISETP.NE.U32.AND P3, PT, R32, 0x1, PT ;  /* 0x000000012000780c */ /* 0x004fe40003f65070 */
        /* <DEDUP_REMOVED lines=15> */
.L_x_4249:
[----:B------:R-:W-:Y:S05]  /*5120*/  BSYNC.RECONVERGENT B1 ;  /* 0x0000000000017941 */ /* 0x000fea0003800200 */
.L_x_4248:
        /* <DEDUP_REMOVED lines=52> */
[----:B------:R-:W-:Y:S01]  /*5470*/  @!P2 IMAD.IADD R14, R14, 0x1, -R31 ;  /* 0x000000010e0ea824 */ /* 0x000fe200078e0a1f */
[----:B------:R-:W0:Y:S01]  /*5480*/  I2F.RP R39, R37 ;  /* 0x0000002500277306 */ /* 0x000e220000209400 */
[----:B------:R-:W-:Y:S01]  /*5490*/  @!P2 VIADD R35, R35, 0x1 ;  /* 0x000000012323a836 */ /* 0x000fe20000000000 */
[----:B------:R-:W-:Y:S02]  /*54a0*/  ISETP.NE.AND P2, PT, R30, RZ, PT ;  /* 0x000000ff1e00720c */ /* 0x000fe40003f45270 */
[----:B------:R-:W-:Y:S02]  /*54b0*/  ISETP.GE.U32.AND P1, PT, R14, R31, PT ;  /* 0x0000001f0e00720c */ /* 0x000fe40003f26070 */
[----:B------:R-:W-:-:S04]  /*54c0*/  LOP3.LUT R14, R33, R30, RZ, 0x3c, !PT ;  /* 0x0000001e210e7212 */ /* 0x000fc800078e3cff */
[----:B------:R-:W-:Y:S01]  /*54d0*/  ISETP.GE.AND P3, PT, R14, RZ, PT ;  /* 0x000000ff0e00720c */ /* 0x000fe20003f66270 */
[----:B0-----:R-:W0:Y:S06]  /*54e0*/  MUFU.RCP R39, R39 ;  /* 0x0000002700277308 */ /* 0x001e2c0000001000 */
[----:B------:R-:W-:-:S06]  /*54f0*/  @P1 IADD3 R35, PT, PT, R35, 0x1, RZ ;  /* 0x0000000123231810 */ /* 0x000fcc0007ffe0ff */
[----:B------:R-:W-:Y:S01]  /*5500*/  @!P3 IMAD.MOV R35, RZ, RZ, -R35 ;  /* 0x000000ffff23b224 */ /* 0x000fe200078e0a23 */
[----:B------:R-:W-:-:S05]  /*5510*/  @!P2 LOP3.LUT R35, RZ, R30, RZ, 0x33, !PT ;  /* 0x0000001eff23a212 */ /* 0x000fca00078e33ff */
[----:B------:R-:W-:Y:S01]  /*5520*/  IMAD.MOV R15, RZ, RZ, -R35 ;  /* 0x000000ffff0f7224 */ /* 0x000fe200078e0a23 */
[----:B0-----:R-:W-:-:S03]  /*5530*/  IADD3 R32, PT, PT, R39, 0xffffffe, RZ ;  /* 0x0ffffffe27207810 */ /* 0x001fc60007ffe0ff */
[----:B------:R-:W-:Y:S02]  /*5540*/  IMAD R46, R30, R15, R33 ;  /* 0x0000000f1e2e7224 */ /* 0x000fe400078e0221 */
[----:B------:R-:W0:Y:S01]  /*5550*/  LDC.64 R30, c[0x0][0x390] ;  /* 0x0000e400ff1e7b82 */ /* 0x000e220000000a00 */
[----:B------:R1:W2:Y:S07]  /*5560*/  F2I.FTZ.U32.TRUNC.NTZ R33, R32 ;  /* 0x0000002000217305 */ /* 0x0002ae000021f000 */
[----:B------:R-:W3:Y:S01]  /*5570*/  LDC.64 R14, c[0x0][0x398] ;  /* 0x0000e600ff0e7b82 */ /* 0x000ee20000000a00 */
[----:B-1----:R-:W-:Y:S01]  /*5580*/  IMAD.MOV.U32 R32, RZ, RZ, RZ ;  /* 0x000000ffff207224 */ /* 0x002fe200078e00ff */
[----:B0-----:R-:W-:Y:S01]  /*5590*/  ISETP.NE.U32.AND P1, PT, R30, 0x1, PT ;  /* 0x000000011e00780c */ /* 0x001fe20003f25070 */
[----:B--2---:R-:W-:-:S03]  /*55a0*/  IMAD.MOV R30, RZ, RZ, -R33 ;  /* 0x000000ffff1e7224 */ /* 0x004fc600078e0a21 */
[----:B------:R-:W-:Y:S01]  /*55b0*/  ISETP.NE.AND.EX P1, PT, R31, RZ, PT, P1 ;  /* 0x000000ff1f00720c */ /* 0x000fe20003f25310 */
[----:B------:R-:W-:Y:S01]  /*55c0*/  IMAD R31, R30, R37, RZ ;  /* 0x000000251e1f7224 */ /* 0x000fe200078e02ff */
[----:B------:R-:W-:Y:S02]  /*55d0*/  IABS R30, R46 ;  /* 0x0000002e001e7213 */ /* 0x000fe40000000000 */
[----:B---3--:R-:W-:Y:S01]  /*55e0*/  ISETP.NE.U32.AND P2, PT, R14, 0x1, PT ;  /* 0x000000010e00780c */ /* 0x008fe20003f45070 */
[----:B------:R-:W-:Y:S01]  /*55f0*/  IMAD.HI.U32 R31, R33, R31, R32 ;  /* 0x0000001f211f7227 */ /* 0x000fe200078e0020 */
[----:B------:R-:W-:Y:S02]  /*5600*/  LOP3.LUT R32, R46, R29, RZ, 0x3c, !PT ;  /* 0x0000001d2e207212 */ /* 0x000fe400078e3cff */
[----:B------:R-:W-:Y:S02]  /*5610*/  ISETP.NE.AND.EX P2, PT, R15, RZ, PT, P2 ;  /* 0x000000ff0f00720c */ /* 0x000fe40003f45320 */
[----:B------:R-:W-:Y:S01]  /*5620*/  SEL R12, R12, RZ, P1 ;  /* 0x000000ff0c0c7207 */ /* 0x000fe20000800000 */
[----:B------:R-:W-:Y:S01]  /*5630*/  IMAD.HI.U32 R14, R31, R30, RZ ;  /* 0x0000001e1f0e7227 */ /* 0x000fe200078e00ff */
[----:B------:R-:W-:-:S03]  /*5640*/  SEL R35, R35, RZ, P2 ;  /* 0x000000ff23237207 */ /* 0x000fc60001000000 */
[----:B------:R-:W-:Y:S01]  /*5650*/  IMAD R12, R12, UR36, RZ ;  /* 0x000000240c0c7c24 */ /* 0x000fe2000f8e02ff */
[----:B------:R-:W-:-:S03]  /*5660*/  IADD3 R31, PT, PT, -R14, RZ, RZ ;  /* 0x000000ff0e1f7210 */ /* 0x000fc60007ffe1ff */
[----:B------:R-:W-:Y:S02]  /*5670*/  IMAD R35, R35, UR37, R12 ;  /* 0x0000002523237c24 */ /* 0x000fe4000f8e020c */
[----:B------:R-:W-:-:S05]  /*5680*/  IMAD R30, R37, R31, R30 ;  /* 0x0000001f251e7224 */ /* 0x000fca00078e021e */
[----:B------:R-:W-:-:S13]  /*5690*/  ISETP.GT.U32.AND P3, PT, R37, R30, PT ;  /* 0x0000001e2500720c */ /* 0x000fda0003f64070 */
[----:B------:R-:W-:Y:S02]  /*56a0*/  @!P3 IMAD.IADD R30, R30, 0x1, -R37 ;  /* 0x000000011e1eb824 */ /* 0x000fe400078e0a25 */
[----:B------:R-:W-:Y:S01]  /*56b0*/  @!P3 VIADD R14, R14, 0x1 ;  /* 0x000000010e0eb836 */ /* 0x000fe20000000000 */
[----:B------:R-:W-:Y:S02]  /*56c0*/  ISETP.GE.AND P3, PT, R32, RZ, PT ;  /* 0x000000ff2000720c */ /* 0x000fe40003f66270 */
[----:B------:R-:W-:Y:S01]  /*56d0*/  ISETP.GE.U32.AND P4, PT, R30, R37, PT ;  /* 0x000000251e00720c */ /* 0x000fe20003f86070 */
[----:B------:R-:W0:Y:S08]  /*56e0*/  LDC.64 R32, c[0x0][0x3a8] ;  /* 0x0000ea00ff207b82 */ /* 0x000e300000000a00 */
[----:B------:R-:W1:Y:S04]  /*56f0*/  LDC.64 R30, c[0x0][0x3a0] ;  /* 0x0000e800ff1e7b82 */ /* 0x000e680000000a00 */
[----:B------:R-:W-:-:S02]  /*5700*/  @P4 IADD3 R14, PT, PT, R14, 0x1, RZ ;  /* 0x000000010e0e4810 */ /* 0x000fc40007ffe0ff */
[----:B------:R-:W-:-:S03]  /*5710*/  ISETP.NE.AND P4, PT, R29, RZ, PT ;  /* 0x000000ff1d00720c */ /* 0x000fc60003f85270 */
[----:B------:R-:W-:Y:S01]  /*5720*/  @!P3 IMAD.MOV R14, RZ, RZ, -R14 ;  /* 0x000000ffff0eb224 */ /* 0x000fe200078e0a0e */
[----:B0-----:R-:W-:-:S09]  /*5730*/  ISETP.NE.U32.AND P1, PT, R32, 0x1, PT ;  /* 0x000000012000780c */ /* 0x001fd20003f25070 */
[----:B------:R-:W-:Y:S02]  /*5740*/  @!P4 LOP3.LUT R14, RZ, R29, RZ, 0x33, !PT ;  /* 0x0000001dff0ec212 */ /* 0x000fe400078e33ff */
[----:B------:R-:W-:Y:S02]  /*5750*/  ISETP.NE.AND.EX P1, PT, R33, RZ, PT, P1 ;  /* 0x000000ff2100720c */ /* 0x000fe40003f25310 */
[----:B-1----:R-:W-:Y:S01]  /*5760*/  ISETP.NE.U32.AND P3, PT, R30, 0x1, PT ;  /* 0x000000011e00780c */ /* 0x002fe20003f65070 */
[----:B------:R-:W-:Y:S01]  /*5770*/  IMAD.MOV R15, RZ, RZ, -R14 ;  /* 0x000000ffff0f7224 */ /* 0x000fe200078e0a0e */
[----:B------:R-:W-:Y:S02]  /*5780*/  SHF.R.S64 R30, RZ, 0x1e, R11 ;  /* 0x0000001eff1e7819 */ /* 0x000fe4000000100b */
[----:B------:R-:W-:Y:S01]  /*5790*/  ISETP.NE.AND.EX P3, PT, R31, RZ, PT, P3 ;  /* 0x000000ff1f00720c */ /* 0x000fe20003f65330 */
[----:B------:R-:W-:-:S03]  /*57a0*/  IMAD R29, R29, R15, R46 ;  /* 0x0000000f1d1d7224 */ /* 0x000fc600078e022e */
        /* <DEDUP_REMOVED lines=14> */
.L_x_4251:
[----:B------:R-:W-:Y:S05]  /*5890*/  BSYNC.RECONVERGENT B1 ;  /* 0x0000000000017941 */ /* 0x000fea0003800200 */
.L_x_4250:
        /* <DEDUP_REMOVED lines=53> */
[----:B------:R-:W-:Y:S01]  /*5bf0*/  ISETP.GE.U32.AND P1, PT, R14, R31, PT ;  /* 0x0000001f0e00720c */ /* 0x000fe20003f26070 */
[----:B------:R-:W0:Y:S01]  /*5c00*/  I2F.RP R39, R37 ;  /* 0x0000002500277306 */ /* 0x000e220000209400 */
[----:B------:R-:W-:Y:S02]  /*5c10*/  LOP3.LUT R14, R33, R30, RZ, 0x3c, !PT ;  /* 0x0000001e210e7212 */ /* 0x000fe400078e3cff */
[----:B------:R-:W-:Y:S02]  /*5c20*/  ISETP.NE.AND P2, PT, R30, RZ, PT ;  /* 0x000000ff1e00720c */ /* 0x000fe40003f45270 */
[----:B------:R-:W-:-:S07]  /*5c30*/  ISETP.GE.AND P3, PT, R14, RZ, PT ;  /* 0x000000ff0e00720c */ /* 0x000fce0003f66270 */
[----:B------:R-:W-:Y:S01]  /*5c40*/  @P1 VIADD R35, R35, 0x1 ;  /* 0x0000000123231836 */ /* 0x000fe20000000000 */
[----:B0-----:R-:W0:Y:S05]  /*5c50*/  MUFU.RCP R39, R39 ;  /* 0x0000002700277308 */ /* 0x001e2a0000001000 */
        /* <DEDUP_REMOVED lines=8> */
[----:B0-----:R-:W-:Y:S02]  /*5ce0*/  MOV R32, RZ ;  /* 0x000000ff00207202 */ /* 0x001fe40000000f00 */
[----:B-1----:R-:W-:Y:S01]  /*5cf0*/  ISETP.NE.U32.AND P1, PT, R30, 0x1, PT ;  /* 0x000000011e00780c */ /* 0x002fe20003f25070 */
        /* <DEDUP_REMOVED lines=8> */
[----:B------:R-:W-:Y:S01]  /*5d80*/  ISETP.GE.AND P5, PT, R32, RZ, PT ;  /* 0x000000ff2000720c */ /* 0x000fe20003fa6270 */
[----:B------:R-:W-:Y:S01]  /*5d90*/  IMAD.HI.U32 R14, R31, R30, RZ ;  /* 0x0000001e1f0e7227 */ /* 0x000fe200078e00ff */
[----:B------:R-:W0:Y:S01]  /*5da0*/  LDC.64 R32, c[0x0][0x3a8] ;  /* 0x0000ea00ff207b82 */ /* 0x000e220000000a00 */
[----:B------:R-:W-:-:S02]  /*5db0*/  SEL R12, R12, RZ, P1 ;  /* 0x000000ff0c0c7207 */ /* 0x000fc40000800000 */
[----:B------:R-:W-:Y:S01]  /*5dc0*/  IMAD.MOV R31, RZ, RZ, -R14 ;  /* 0x000000ffff1f7224 */ /* 0x000fe200078e0a0e */
[----:B------:R-:W-:Y:S02]  /*5dd0*/  SEL R35, R35, RZ, P2 ;  /* 0x000000ff23237207 */ /* 0x000fe40001000000 */
[----:B------:R-:W-:Y:S02]  /*5de0*/  IMAD R12, R12, UR36, RZ ;  /* 0x000000240c0c7c24 */ /* 0x000fe4000f8e02ff */
[----:B------:R-:W-:Y:S02]  /*5df0*/  IMAD R30, R37, R31, R30 ;  /* 0x0000001f251e7224 */ /* 0x000fe400078e021e */
[----:B------:R-:W-:-:S03]  /*5e00*/  IMAD R35, R35, UR37, R12 ;  /* 0x0000002523237c24 */ /* 0x000fc6000f8e020c */
[----:B------:R-:W-:Y:S02]  /*5e10*/  ISETP.GT.U32.AND P4, PT, R37, R30, PT ;  /* 0x0000001e2500720c */ /* 0x000fe40003f84070 */
[----:B0-----:R-:W-:-:S11]  /*5e20*/  ISETP.NE.U32.AND P1, PT, R32, 0x1, PT ;  /* 0x000000012000780c */ /* 0x001fd60003f25070 */
[----:B------:R-:W-:Y:S01]  /*5e30*/  @!P4 IMAD.IADD R30, R30, 0x1, -R37 ;  /* 0x000000011e1ec824 */ /* 0x000fe200078e0a25 */
[----:B------:R-:W-:Y:S02]  /*5e40*/  @!P4 IADD3 R14, PT, PT, R14, 0x1, RZ ;  /* 0x000000010e0ec810 */ /* 0x000fe40007ffe0ff */
[----:B------:R-:W-:Y:S02]  /*5e50*/  ISETP.NE.AND P4, PT, R29, RZ, PT ;  /* 0x000000ff1d00720c */ /* 0x000fe40003f85270 */
[----:B------:R-:W-:Y:S02]  /*5e60*/  ISETP.GE.U32.AND P3, PT, R30, R37, PT ;  /* 0x000000251e00720c */ /* 0x000fe40003f66070 */
[----:B------:R-:W0:Y:S01]  /*5e70*/  LDC.64 R30, c[0x0][0x3a0] ;  /* 0x0000e800ff1e7b82 */ /* 0x000e220000000a00 */
[----:B------:R-:W-:-:S10]  /*5e80*/  ISETP.NE.AND.EX P1, PT, R33, RZ, PT, P1 ;  /* 0x000000ff2100720c */ /* 0x000fd40003f25310 */
[----:B------:R-:W-:-:S04]  /*5e90*/  @P3 VIADD R14, R14, 0x1 ;  /* 0x000000010e0e3836 */ /* 0x000fc80000000000 */
[----:B------:R-:W-:Y:S01]  /*5ea0*/  @!P5 IMAD.MOV R14, RZ, RZ, -R14 ;  /* 0x000000ffff0ed224 */ /* 0x000fe200078e0a0e */
[----:B------:R-:W-:-:S04]  /*5eb0*/  @!P4 LOP3.LUT R14, RZ, R29, RZ, 0x33, !PT ;  /* 0x0000001dff0ec212 */ /* 0x000fc800078e33ff */
[----:B------:R-:W-:Y:S02]  /*5ec0*/  IADD3 R15, PT, PT, -R14, RZ, RZ ;  /* 0x000000ff0e0f7210 */ /* 0x000fe40007ffe1ff */
[----:B0-----:R-:W-:-:S03]  /*5ed0*/  ISETP.NE.U32.AND P3, PT, R30, 0x1, PT ;  /* 0x000000011e00780c */ /* 0x001fc60003f65070 */
[----:B------:R-:W-:Y:S01]  /*5ee0*/  IMAD R29, R29, R15, R36 ;  /* 0x0000000f1d1d7224 */ /* 0x000fe200078e0224 */
[----:B------:R-:W-:Y:S02]  /*5ef0*/  SHF.R.S64 R30, RZ, 0x1e, R11 ;  /* 0x0000001eff1e7819 */ /* 0x000fe4000000100b */
[----:B------:R-:W-:Y:S02]  /*5f00*/  ISETP.NE.AND.EX P3, PT, R31, RZ, PT, P3 ;  /* 0x000000ff1f00720c */ /* 0x000fe40003f65330 */
[----:B------:R-:W-:Y:S02]  /*5f10*/  SEL R29, R29, RZ, P1 ;  /* 0x000000ff1d1d7207 */ /* 0x000fe40000800000 */
        /* <DEDUP_REMOVED lines=13> */
.L_x_4253:
[----:B------:R-:W-:Y:S05]  /*5ff0*/  BSYNC.RECONVERGENT B1 ;  /* 0x0000000000017941 */ /* 0x000fea0003800200 */
.L_x_4252:
        /* <DEDUP_REMOVED lines=54> */
[----:B------:R-:W-:Y:S01]  /*6360*/  LOP3.LUT R14, R33, R30, RZ, 0x3c, !PT ;  /* 0x0000001e210e7212 */ /* 0x000fe200078e3cff */
[----:B------:R-:W0:Y:S01]  /*6370*/  I2F.RP R39, R37 ;  /* 0x0000002500277306 */ /* 0x000e220000209400 */
[----:B------:R-:W-:Y:S02]  /*6380*/  ISETP.NE.AND P2, PT, R30, RZ, PT ;  /* 0x000000ff1e00720c */ /* 0x000fe40003f45270 */
[----:B------:R-:W-:-:S07]  /*6390*/  ISETP.GE.AND P3, PT, R14, RZ, PT ;  /* 0x000000ff0e00720c */ /* 0x000fce0003f66270 */
[----:B------:R-:W-:Y:S01]  /*63a0*/  @P1 VIADD R35, R35, 0x1 ;  /* 0x0000000123231836 */ /* 0x000fe20000000000 */
[----:B0-----:R-:W0:Y:S05]  /*63b0*/  MUFU.RCP R39, R39 ;  /* 0x0000002700277308 */ /* 0x001e2a0000001000 */
[----:B------:R-:W-:Y:S02]  /*63c0*/  @!P3 IADD3 R35, PT, PT, -R35, RZ, RZ ;  /* 0x000000ff2323b210 */ /* 0x000fe40007ffe1ff */
[----:B------:R-:W-:-:S05]  /*63d0*/  @!P2 LOP3.LUT R35, RZ, R30, RZ, 0x33, !PT ;  /* 0x0000001eff23a212 */ /* 0x000fca00078e33ff */
[----:B------:R-:W-:-:S04]  /*63e0*/  IMAD.MOV R15, RZ, RZ, -R35 ;  /* 0x000000ffff0f7224 */ /* 0x000fc800078e0a23 */
[----:B------:R-:W-:Y:S02]  /*63f0*/  IMAD R34, R30, R15, R33 ;  /* 0x0000000f1e227224 */ /* 0x000fe400078e0221 */
[----:B------:R-:W1:Y:S01]  /*6400*/  LDC.64 R30, c[0x0][0x390] ;  /* 0x0000e400ff1e7b82 */ /* 0x000e620000000a00 */
[----:B0-----:R-:W-:-:S04]  /*6410*/  VIADD R32, R39, 0xffffffe ;  /* 0x0ffffffe27207836 */ /* 0x001fc80000000000 */
[----:B------:R0:W2:Y:S03]  /*6420*/  F2I.FTZ.U32.TRUNC.NTZ R33, R32 ;  /* 0x0000002000217305 */ /* 0x0000a6000021f000 */
[----:B------:R-:W3:Y:S01]  /*6430*/  LDC.64 R14, c[0x0][0x398] ;  /* 0x0000e600ff0e7b82 */ /* 0x000ee20000000a00 */
[----:B0-----:R-:W-:Y:S01]  /*6440*/  IMAD.MOV.U32 R32, RZ, RZ, RZ ;  /* 0x000000ffff207224 */ /* 0x001fe200078e00ff */
[----:B-1----:R-:W-:Y:S02]  /*6450*/  ISETP.NE.U32.AND P1, PT, R30, 0x1, PT ;  /* 0x000000011e00780c */ /* 0x002fe40003f25070 */
[----:B--2---:R-:W-:Y:S02]  /*6460*/  IADD3 R30, PT, PT, RZ, -R33, RZ ;  /* 0x80000021ff1e7210 */ /* 0x004fe40007ffe0ff */
[----:B------:R-:W-:-:S03]  /*6470*/  ISETP.NE.AND.EX P1, PT, R31, RZ, PT, P1 ;  /* 0x000000ff1f00720c */ /* 0x000fc60003f25310 */
        /* <DEDUP_REMOVED lines=17> */
[-C--:B------:R-:W-:Y:S01]  /*6590*/  @!P4 IADD3 R30, PT, PT, R30, -R37.reuse, RZ ;  /* 0x800000251e1ec210 */ /* 0x080fe20007ffe0ff */
[----:B------:R-:W-:Y:S01]  /*65a0*/  @!P4 VIADD R14, R14, 0x1 ;  /* 0x000000010e0ec836 */ /* 0x000fe20000000000 */
[----:B------:R-:W-:Y:S02]  /*65b0*/  ISETP.NE.AND P4, PT, R29, RZ, PT ;  /* 0x000000ff1d00720c */ /* 0x000fe40003f85270 */
[----:B------:R-:W-:Y:S02]  /*65c0*/  ISETP.GE.U32.AND P3, PT, R30, R37, PT ;  /* 0x000000251e00720c */ /* 0x000fe40003f66070 */
[----:B------:R-:W0:Y:S01]  /*65d0*/  LDC.64 R30, c[0x0][0x3a0] ;  /* 0x0000e800ff1e7b82 */ /* 0x000e220000000a00 */
[----:B------:R-:W-:-:S10]  /*65e0*/  ISETP.NE.AND.EX P1, PT, R33, RZ, PT, P1 ;  /* 0x000000ff2100720c */ /* 0x000fd40003f25310 */
[----:B------:R-:W-:-:S05]  /*65f0*/  @P3 VIADD R14, R14, 0x1 ;  /* 0x000000010e0e3836 */ /* 0x000fca0000000000 */
[----:B------:R-:W-:Y:S02]  /*6600*/  @!P5 IADD3 R14, PT, PT, -R14, RZ, RZ ;  /* 0x000000ff0e0ed210 */ /* 0x000fe40007ffe1ff */
[----:B------:R-:W-:-:S05]  /*6610*/  @!P4 LOP3.LUT R14, RZ, R29, RZ, 0x33, !PT ;  /* 0x0000001dff0ec212 */ /* 0x000fca00078e33ff */
[----:B------:R-:W-:Y:S01]  /*6620*/  IMAD.MOV R15, RZ, RZ, -R14 ;  /* 0x000000ffff0f7224 */ /* 0x000fe200078e0a0e */
        /* <DEDUP_REMOVED lines=18> */
.L_x_4255:
[----:B------:R-:W-:Y:S05]  /*6750*/  BSYNC.RECONVERGENT B1 ;  /* 0x0000000000017941 */ /* 0x000fea0003800200 */
.L_x_4254:
        /* <DEDUP_REMOVED lines=34> */
[----:B------:R-:W-:Y:S01]  /*6980*/  FADD R34, -R15, R34 ;  /* 0x000000220f227221 */ /* 0x000fe20000000100 */
        /* <DEDUP_REMOVED lines=8> */
[----:B------:R-:W-:Y:S01]  /*6a10*/  FFMA.SAT R29, R14, R11, 0.5 ;  /* 0x3f0000000e1d7423 */ /* 0x000fe2000000200b */
[----:B------:R-:W-:Y:S01]  /*6a20*/  FFMA R50, R50, 1.925963033500011079e-08, R13 ;  /* 0x32a5706032327823 */ /* 0x000fe2000000000d */
[----:B------:R-:W-:Y:S01]  /*6a30*/  FFMA R31, R24, 1.925963033500011079e-08, R31 ;  /* 0x32a57060181f7823 */ /* 0x000fe2000000001f */
[----:B------:R-:W-:Y:S01]  /*6a40*/  FADD R13, R15, -12583039 ;  /* 0xcb40007f0f0d7421 */ /* 0x000fe20000000000 */
[----:B------:R-:W-:Y:S01]  /*6a50*/  FFMA.RM R24, R29, R12, 12582913 ;  /* 0x4b4000011d187423 */ /* 0x000fe2000000400c */
[----:B------:R-:W0:Y:S01]  /*6a60*/  MUFU.EX2 R52, R52 ;  /* 0x0000003400347308 */ /* 0x000e220000000800 */
[----:B------:R-:W-:-:S02]  /*6a70*/  IMAD.SHL.U32 R25, R25, 0x800000, RZ ;  /* 0x0080000019197824 */ /* 0x000fc400078e00ff */
[----:B------:R-:W-:Y:S01]  /*6a80*/  FFMA R27, R48, 1.4426950216293334961, -R13 ;  /* 0x3fb8aa3b301b7823 */ /* 0x000fe2000000080d */
[----:B------:R-:W-:Y:S01]  /*6a90*/  FFMA.RM R13, R33, R12, 12582913 ;  /* 0x4b400001210d7423 */ /* 0x000fe2000000400c */
[----:B------:R-:W-:Y:S01]  /*6aa0*/  IMAD.SHL.U32 R22, R22, 0x800000, RZ ;  /* 0x0080000016167824 */ /* 0x000fe200078e00ff */
[----:B------:R-:W-:Y:S01]  /*6ab0*/  SHF.L.U32 R23, R23, 0x17, RZ ;  /* 0x0000001717177819 */ /* 0x000fe200000006ff */
[----:B------:R-:W-:Y:S01]  /*6ac0*/  FFMA R48, R48, 1.925963033500011079e-08, R27 ;  /* 0x32a5706030307823 */ /* 0x000fe2000000001b */
[----:B------:R-:W-:Y:S01]  /*6ad0*/  FADD R29, R13, -12583039 ;  /* 0xcb40007f0d1d7421 */ /* 0x000fe20000000000 */
[----:B------:R-:W-:Y:S01]  /*6ae0*/  FADD R27, R24, -12583039 ;  /* 0xcb40007f181b7421 */ /* 0x000fe20000000000 */
[----:B------:R-:W-:Y:S01]  /*6af0*/  IMAD.SHL.U32 R15, R15, 0x800000, RZ ;  /* 0x008000000f0f7824 */ /* 0x000fe200078e00ff */
[----:B------:R-:W-:Y:S01]  /*6b00*/  SHF.L.U32 R13, R13, 0x17, RZ ;  /* 0x000000170d0d7819 */ /* 0x000fe200000006ff */
[----:B------:R-:W-:Y:S01]  /*6b10*/  FFMA R29, R32, 1.4426950216293334961, -R29 ;  /* 0x3fb8aa3b201d7823 */ /* 0x000fe2000000081d */
[----:B------:R-:W-:Y:S01]  /*6b20*/  FFMA R27, R14, 1.4426950216293334961, -R27 ;  /* 0x3fb8aa3b0e1b7823 */ /* 0x000fe2000000081b */
[----:B------:R-:W2:Y:S02]  /*6b30*/  MUFU.EX2 R48, R48 ;  /* 0x0000003000307308 */ /* 0x000ea40000000800 */
[----:B------:R-:W-:Y:S01]  /*6b40*/  FFMA R32, R32, 1.925963033500011079e-08, R29 ;  /* 0x32a5706020207823 */ /* 0x000fe2000000001d */
[-C--:B------:R-:W-:Y:S01]  /*6b50*/  FFMA.SAT R29, R38, R11.reuse, 0.5 ;  /* 0x3f000000261d7423 */ /* 0x080fe2000000200b */
[----:B------:R-:W-:Y:S01]  /*6b60*/  FFMA R33, R14, 1.925963033500011079e-08, R27 ;  /* 0x32a570600e217823 */ /* 0x000fe2000000001b */
[----:B------:R-:W-:-:S02]  /*6b70*/  FFMA.SAT R27, R26, R11, 0.5 ;  /* 0x3f0000001a1b7423 */ /* 0x000fc4000000200b */
[-C--:B------:R-:W-:Y:S01]  /*6b80*/  FFMA.RM R14, R29, R12.reuse, 12582913 ;  /* 0x4b4000011d0e7423 */ /* 0x080fe2000000400c */
[----:B------:R-:W-:Y:S01]  /*6b90*/  MUFU.EX2 R32, R32 ;  /* 0x0000002000207308 */ /* 0x000fe20000000800 */
[----:B------:R-:W-:Y:S02]  /*6ba0*/  FFMA.RM R28, R27, R12, 12582913 ;  /* 0x4b4000011b1c7423 */ /* 0x000fe4000000400c */
[----:B------:R-:W-:Y:S02]  /*6bb0*/  FADD R29, R14, -12583039 ;  /* 0xcb40007f0e1d7421 */ /* 0x000fe40000000000 */
[C---:B------:R-:W-:Y:S01]  /*6bc0*/  FADD R27, R28.reuse, -12583039 ;  /* 0xcb40007f1c1b7421 */ /* 0x040fe20000000000 */
[----:B------:R-:W-:Y:S02]  /*6bd0*/  IMAD.SHL.U32 R28, R28, 0x800000, RZ ;  /* 0x008000001c1c7824 */ /* 0x000fe400078e00ff */
[----:B------:R-:W-:Y:S01]  /*6be0*/  FFMA R29, R38, 1.4426950216293334961, -R29 ;  /* 0x3fb8aa3b261d7823 */ /* 0x000fe2000000081d */
[----:B------:R-:W-:Y:S01]  /*6bf0*/  MUFU.EX2 R33, R33 ;  /* 0x0000002100217308 */ /* 0x000fe20000000800 */
[----:B------:R-:W-:-:S02]  /*6c00*/  FFMA R27, R26, 1.4426950216293334961, -R27 ;  /* 0x3fb8aa3b1a1b7823 */ /* 0x000fc4000000081b */
[----:B------:R-:W-:Y:S01]  /*6c10*/  FFMA R38, R38, 1.925963033500011079e-08, R29 ;  /* 0x32a5706026267823 */ /* 0x000fe2000000001d */
[----:B------:R-:W-:Y:S01]  /*6c20*/  FFMA.SAT R29, R40, R11, 0.5 ;  /* 0x3f000000281d7423 */ /* 0x000fe2000000200b */
[----:B------:R-:W-:Y:S01]  /*6c30*/  FFMA R27, R26, 1.925963033500011079e-08, R27 ;  /* 0x32a570601a1b7823 */ /* 0x000fe2000000001b */
[----:B0-----:R-:W-:Y:S02]  /*6c40*/  FMUL R26, R25, R52 ;  /* 0x00000034191a7220 */ /* 0x001fe40000400000 */
[----:B------:R-:W-:Y:S01]  /*6c50*/  FFMA.RM R29, R29, R12, 12582913 ;  /* 0x4b4000011d1d7423 */ /* 0x000fe2000000400c */
[----:B------:R0:W3:Y:S03]  /*6c60*/  MUFU.EX2 R25, R50 ;  /* 0x0000003200197308 */ /* 0x0000e60000000800 */
[C---:B------:R-:W-:Y:S01]  /*6c70*/  FADD R35, R29.reuse, -12583039 ;  /* 0xcb40007f1d237421 */ /* 0x040fe20000000000 */
[----:B------:R-:W-:-:S03]  /*6c80*/  SHF.L.U32 R29, R29, 0x17, RZ ;  /* 0x000000171d1d7819 */ /* 0x000fc600000006ff */
[----:B------:R-:W-:Y:S01]  /*6c90*/  FFMA R35, R40, 1.4426950216293334961, -R35 ;  /* 0x3fb8aa3b28237823 */ /* 0x000fe20000000823 */
[----:B------:R4:W5:Y:S01]  /*6ca0*/  MUFU.EX2 R52, R31 ;  /* 0x0000001f00347308 */ /* 0x0009620000000800 */
[----:B0-----:R-:W-:Y:S02]  /*6cb0*/  IMAD.SHL.U32 R50, R24, 0x800000, RZ ;  /* 0x0080000018327824 */ /* 0x001fe400078e00ff */
[----:B--2---:R-:W-:Y:S01]  /*6cc0*/  FMUL R24, R15, R48 ;  /* 0x000000300f187220 */ /* 0x004fe20000400000 */
[----:B------:R-:W-:Y:S01]  /*6cd0*/  FFMA R40, R40, 1.925963033500011079e-08, R35 ;  /* 0x32a5706028287823 */ /* 0x000fe20000000023 */
[----:B------:R-:W-:Y:S01]  /*6ce0*/  FFMA.SAT R35, R44, R11, 0.5 ;  /* 0x3f0000002c237423 */ /* 0x000fe2000000200b */
[----:B------:R-:W-:-:S03]  /*6cf0*/  FADD R15, RZ, R26 ;  /* 0x0000001aff0f7221 */ /* 0x000fc60000000000 */
[-C--:B------:R-:W-:Y:S01]  /*6d00*/  FFMA.RM R30, R35, R12.reuse, 12582913 ;  /* 0x4b400001231e7423 */ /* 0x080fe2000000400c */
[----:B---3--:R-:W-:Y:S01]  /*6d10*/  FMUL R22, R22, R25 ;  /* 0x0000001916167220 */ /* 0x008fe20000400000 */
[-C--:B----4-:R-:W-:Y:S01]  /*6d20*/  FFMA.SAT R31, R46, R11.reuse, 0.5 ;  /* 0x3f0000002e1f7423 */ /* 0x090fe2000000200b */
[----:B------:R-:W-:Y:S01]  /*6d30*/  FFMA.SAT R35, R34, R11, 0.5 ;  /* 0x3f00000022237423 */ /* 0x000fe2000000200b */
[----:B------:R-:W-:Y:S01]  /*6d40*/  FADD R25, R30, -12583039 ;  /* 0xcb40007f1e197421 */ /* 0x000fe20000000000 */
[----:B------:R-:W-:Y:S01]  /*6d50*/  FADD R48, R15, R22 ;  /* 0x000000160f307221 */ /* 0x000fe20000000000 */
[----:B------:R-:W-:Y:S01]  /*6d60*/  FFMA.RM R31, R31, R12, 12582913 ;  /* 0x4b4000011f1f7423 */ /* 0x000fe2000000400c */
[----:B------:R-:W0:Y:S01]  /*6d70*/  MUFU.EX2 R38, R38 ;  /* 0x0000002600267308 */ /* 0x000e220000000800 */
[----:B------:R-:W-:Y:S01]  /*6d80*/  FFMA R25, R44, 1.4426950216293334961, -R25 ;  /* 0x3fb8aa3b2c197823 */ /* 0x000fe20000000819 */
[----:B-----5:R-:W-:-:S03]  /*6d90*/  FMUL R23, R23, R52 ;  /* 0x0000003417177220 */ /* 0x020fc60000400000 */
[----:B------:R-:W-:Y:S01]  /*6da0*/  FFMA R44, R44, 1.925963033500011079e-08, R25 ;  /* 0x32a570602c2c7823 */ /* 0x000fe20000000019 */
[----:B------:R-:W-:Y:S02]  /*6db0*/  FADD R25, R31, -12583039 ;  /* 0xcb40007f1f197421 */ /* 0x000fe40000000000 */
[----:B------:R-:W-:Y:S02]  /*6dc0*/  MUFU.EX2 R40, R40 ;  /* 0x0000002800287308 */ /* 0x000fe40000000800 */
[----:B------:R-:W-:-:S04]  /*6dd0*/  FFMA R25, R46, 1.4426950216293334961, -R25 ;  /* 0x3fb8aa3b2e197823 */ /* 0x000fc80000000819 */
[----:B------:R-:W-:Y:S01]  /*6de0*/  FFMA R46, R46, 1.925963033500011079e-08, R25 ;  /* 0x32a570602e2e7823 */ /* 0x000fe20000000019 */
[----:B------:R-:W-:Y:S01]  /*6df0*/  FFMA.SAT R25, R36, R11, 0.5 ;  /* 0x3f00000024197423 */ /* 0x000fe2000000200b */
[----:B------:R-:W-:Y:S03]  /*6e00*/  MUFU.EX2 R44, R44 ;  /* 0x0000002c002c7308 */ /* 0x000fe60000000800 */
[-C--:B------:R-:W-:Y:S01]  /*6e10*/  FFMA.RM R11, R25, R12.reuse, 12582913 ;  /* 0x4b400001190b7423 */ /* 0x080fe2000000400c */
[----:B------:R-:W-:-:S03]  /*6e20*/  FFMA.RM R12, R35, R12, 12582913 ;  /* 0x4b400001230c7423 */ /* 0x000fc6000000400c */
[----:B------:R-:W-:Y:S01]  /*6e30*/  FADD R25, R11, -12583039 ;  /* 0xcb40007f0b197421 */ /* 0x000fe20000000000 */
[----:B------:R2:W3:Y:S03]  /*6e40*/  MUFU.EX2 R35, R27 ;  /* 0x0000001b00237308 */ /* 0x0004e60000000800 */
[----:B------:R-:W-:-:S04]  /*6e50*/  FFMA R25, R36, 1.4426950216293334961, -R25 ;  /* 0x3fb8aa3b24197823 */ /* 0x000fc80000000819 */
[----:B------:R-:W-:Y:S01]  /*6e60*/  FFMA R36, R36, 1.925963033500011079e-08, R25 ;  /* 0x32a5706024247823 */ /* 0x000fe20000000019 */
[----:B------:R-:W-:Y:S01]  /*6e70*/  FMUL R25, R50, R33 ;  /* 0x0000002132197220 */ /* 0x000fe20000400000 */
[----:B--2---:R-:W-:Y:S01]  /*6e80*/  FMUL R27, R13, R32 ;  /* 0x000000200d1b7220 */ /* 0x004fe20000400000 */
[----:B------:R-:W-:Y:S01]  /*6e90*/  FADD R13, R48, R23 ;  /* 0x00000017300d7221 */ /* 0x000fe20000000000 */
[----:B------:R-:W2:Y:S01]  /*6ea0*/  MUFU.EX2 R46, R46 ;  /* 0x0000002e002e7308 */ /* 0x000ea20000000800 */
[----:B------:R-:W-:Y:S02]  /*6eb0*/  IMAD.SHL.U32 R33, R14, 0x800000, RZ ;  /* 0x008000000e217824 */ /* 0x000fe400078e00ff */
[----:B------:R-:W-:Y:S01]  /*6ec0*/  FADD R32, R13, R24 ;  /* 0x000000180d207221 */ /* 0x000fe20000000000 */
[----:B------:R-:W-:Y:S01]  /*6ed0*/  FADD R13, R12, -12583039 ;  /* 0xcb40007f0c0d7421 */ /* 0x000fe20000000000 */
[----:B0-----:R-:W-:Y:S01]  /*6ee0*/  FMUL R33, R33, R38 ;  /* 0x0000002621217220 */ /* 0x001fe20000400000 */
[----:B---3--:R-:W-:Y:S01]  /*6ef0*/  FMUL R28, R28, R35 ;  /* 0x000000231c1c7220 */ /* 0x008fe20000400000 */
[----:B------:R-:W-:Y:S01]  /*6f00*/  FADD R32, R32, R25 ;  /* 0x0000001920207221 */ /* 0x000fe20000000000 */
[----:B------:R-:W-:Y:S01]  /*6f10*/  FFMA R15, R34, 1.4426950216293334961, -R13 ;  /* 0x3fb8aa3b220f7823 */ /* 0x000fe2000000080d */
[----:B------:R-:W0:Y:S02]  /*6f20*/  MUFU.EX2 R36, R36 ;  /* 0x0000002400247308 */ /* 0x000e240000000800 */
[----:B------:R-:W-:Y:S01]  /*6f30*/  FADD R13, R32, R27 ;  /* 0x0000001b200d7221 */ /* 0x000fe20000000000 */
[----:B------:R-:W-:Y:S01]  /*6f40*/  FFMA R34, R34, 1.925963033500011079e-08, R15 ;  /* 0x32a5706022227823 */ /* 0x000fe2000000000f */
[----:B------:R-:W-:-:S02]  /*6f50*/  IMAD.SHL.U32 R15, R30, 0x800000, RZ ;  /* 0x008000001e0f7824 */ /* 0x000fc400078e00ff */
[----:B------:R-:W-:Y:S01]  /*6f60*/  FMUL R32, R29, R40 ;  /* 0x000000281d207220 */ /* 0x000fe20000400000 */
[----:B------:R-:W-:Y:S01]  /*6f70*/  FADD R14, R13, R28 ;  /* 0x0000001c0d0e7221 */ /* 0x000fe20000000000 */
[----:B------:R-:W-:Y:S01]  /*6f80*/  IMAD.SHL.U32 R29, R31, 0x800000, RZ ;  /* 0x008000001f1d7824 */ /* 0x000fe200078e00ff */
[----:B------:R-:W3:Y:S01]  /*6f90*/  MUFU.EX2 R35, R34 ;  /* 0x0000002200237308 */ /* 0x000ee20000000800 */
[----:B------:R-:W-:Y:S01]  /*6fa0*/  FMUL R31, R15, R44 ;  /* 0x0000002c0f1f7220 */ /* 0x000fe20000400000 */
[----:B------:R-:W-:Y:S01]  /*6fb0*/  FADD R13, R14, R33 ;  /* 0x000000210e0d7221 */ /* 0x000fe20000000000 */
[----:B--2---:R-:W-:-:S03]  /*6fc0*/  FMUL R30, R29, R46 ;  /* 0x0000002e1d1e7220 */ /* 0x004fc60000400000 */
[----:B------:R-:W-:Y:S01]  /*6fd0*/  FADD R14, R13, R32 ;  /* 0x000000200d0e7221 */ /* 0x000fe20000000000 */
[----:B------:R-:W-:-:S03]  /*6fe0*/  SHF.L.U32 R13, R11, 0x17, RZ ;  /* 0x000000170b0d7819 */ /* 0x000fc600000006ff */
[----:B------:R-:W-:Y:S01]  /*6ff0*/  FADD R11, R14, R31 ;  /* 0x0000001f0e0b7221 */ /* 0x000fe20000000000 */
[----:B------:R-:W-:Y:S02]  /*7000*/  IMAD.SHL.U32 R14, R12, 0x800000, RZ ;  /* 0x008000000c0e7824 */ /* 0x000fe400078e00ff */
[----:B0-----:R-:W-:Y:S01]  /*7010*/  FMUL R29, R13, R36 ;  /* 0x000000240d1d7220 */ /* 0x001fe20000400000 */
[----:B------:R-:W-:Y:S01]  /*7020*/  FADD R12, R11, R30 ;  /* 0x0000001e0b0c7221 */ /* 0x000fe20000000000 */
[----:B---3--:R-:W-:-:S03]  /*7030*/  FMUL R34, R14, R35 ;  /* 0x000000230e227220 */ /* 0x008fc60000400000 */
        /* <DEDUP_REMOVED lines=11> */
.L_x_4295:
        /* <DEDUP_REMOVED lines=12> */
[----:B01----:R-:W-:Y:S05]  /*71b0*/  CALL.REL.NOINC `($__internal_48_$__cuda_sm3x_div_rn_noftz_f32_slowpath) ;  /* 0x0000001c00247944 */ /* 0x003fea0003c00000 */
[----:B------:R-:W-:-:S07]  /*71c0*/  MOV R35, R26 ;  /* 0x0000001a00237202 */ /* 0x000fce0000000f00 */
.L_x_4258:
[----:B------:R-:W-:Y:S05]  /*71d0*/  BSYNC.RECONVERGENT B3 ;  /* 0x0000000000037941 */ /* 0x000fea0003800200 */
.L_x_4257:
        /* <DEDUP_REMOVED lines=12> */
[----:B01----:R-:W-:Y:S05]  /*72a0*/  CALL.REL.NOINC `($__internal_48_$__cuda_sm3x_div_rn_noftz_f32_slowpath) ;  /* 0x0000001800e87944 */ /* 0x003fea0003c00000 */
[----:B------:R-:W-:-:S07]  /*72b0*/  MOV R37, R26 ;  /* 0x0000001a00257202 */ /* 0x000fce0000000f00 */
.L_x_4260:
[----:B------:R-:W-:Y:S05]  /*72c0*/  BSYNC.RECONVERGENT B3 ;  /* 0x0000000000037941 */ /* 0x000fea0003800200 */
.L_x_4259:
        /* <DEDUP_REMOVED lines=14> */
.L_x_4262:
[----:B------:R-:W-:Y:S05]  /*73b0*/  BSYNC.RECONVERGENT B3 ;  /* 0x0000000000037941 */ /* 0x000fea0003800200 */
.L_x_4261:
        /* <DEDUP_REMOVED lines=14> */
.L_x_4264:
[----:B------:R-:W-:Y:S05]  /*74a0*/  BSYNC.RECONVERGENT B3 ;  /* 0x0000000000037941 */ /* 0x000fea0003800200 */
.L_x_4263:
        /* <DEDUP_REMOVED lines=14> */
.L_x_4266:
[----:B------:R-:W-:Y:S05]  /*7590*/  BSYNC.RECONVERGENT B3 ;  /* 0x0000000000037941 */ /* 0x000fea0003800200 */
.L_x_4265:
        /* <DEDUP_REMOVED lines=14> */
.L_x_4268:
[----:B------:R-:W-:Y:S05]  /*7680*/  BSYNC.RECONVERGENT B3 ;  /* 0x0000000000037941 */ /* 0x000fea0003800200 */
.L_x_4267:
        /* <DEDUP_REMOVED lines=14> */
.L_x_4270:
[----:B------:R-:W-:Y:S05]  /*7770*/  BSYNC.RECONVERGENT B3 ;  /* 0x0000000000037941 */ /* 0x000fea0003800200 */
.L_x_4269:
        /* <DEDUP_REMOVED lines=14> */
.L_x_4272:
[----:B------:R-:W-:Y:S05]  /*7860*/  BSYNC.RECONVERGENT B3 ;  /* 0x0000000000037941 */ /* 0x000fea0003800200 */
.L_x_4271:
        /* <DEDUP_REMOVED lines=14> */
.L_x_4274:
[----:B------:R-:W-:Y:S05]  /*7950*/  BSYNC.RECONVERGENT B3 ;  /* 0x0000000000037941 */ /* 0x000fea0003800200 */
.L_x_4273:
        /* <DEDUP_REMOVED lines=14> */
.L_x_4276:
[----:B------:R-:W-:Y:S05]  /*7a40*/  BSYNC.RECONVERGENT B3 ;  /* 0x0000000000037941 */ /* 0x000fea0003800200 */
.L_x_4275:
        /* <DEDUP_REMOVED lines=14> */
.L_x_4278:
[----:B------:R-:W-:Y:S05]  /*7b30*/  BSYNC.RECONVERGENT B3 ;  /* 0x0000000000037941 */ /* 0x000fea0003800200 */
.L_x_4277:
        /* <DEDUP_REMOVED lines=14> */
.L_x_4280:
[----:B------:R-:W-:Y:S05]  /*7c20*/  BSYNC.RECONVERGENT B3 ;  /* 0x0000000000037941 */ /* 0x000fea0003800200 */
.L_x_4279:
        /* <DEDUP_REMOVED lines=14> */
.L_x_4282:
[----:B------:R-:W-:Y:S05]  /*7d10*/  BSYNC.RECONVERGENT B3 ;  /* 0x0000000000037941 */ /* 0x000fea0003800200 */
.L_x_4281:
[----:B------:R-:W-:Y:S01]  /*7d20*/  IMAD R14, R5, UR48, RZ ;  /* 0x00000030050e7c24 */ /* 0x000fe2000f8e02ff */
[----:B-1----:R-:W-:Y:S01]  /*7d30*/  @!P0 R2UR UR4, R42 ;  /* 0x000000002a0482ca */ /* 0x002fe200000e0000 */
[----:B------:R-:W-:Y:S01]  /*7d40*/  IMAD.MOV.U32 R12, RZ, RZ, R2 ;  /* 0x000000ffff0c7224 */ /* 0x000fe200078e0002 */
[----:B------:R-:W-:Y:S01]  /*7d50*/  @!P0 R2UR UR5, R43 ;  /* 0x000000002b0582ca */ /* 0x000fe200000e0000 */
[----:B------:R-:W-:Y:S01]  /*7d60*/  IMAD.MOV.U32 R13, RZ, RZ, RZ ;  /* 0x000000ffff0d7224 */ /* 0x000fe200078e00ff */
[----:B------:R-:W-:Y:S01]  /*7d70*/  ISETP.GE.U32.AND P2, PT, R4, UR44, PT ;  /* 0x0000002c04007c0c */ /* 0x000fe2000bf46070 */
[C---:B------:R-:W-:Y:S01]  /*7d80*/  IMAD R15, R3.reuse, UR49, R14 ;  /* 0x00000031030f7c24 */ /* 0x040fe2000f8e020e */
[----:B------:R-:W-:Y:S01]  /*7d90*/  ISETP.GE.U32.AND P1, PT, R6, UR44, PT ;  /* 0x0000002c06007c0c */ /* 0x000fe2000bf26070 */
[----:B------:R-:W-:Y:S01]  /*7da0*/  IMAD.WIDE.U32 R12, R3, UR48, R12 ;  /* 0x00000030030c7c25 */ /* 0x000fe2000f8e000c */
[----:B------:R-:W-:Y:S02]  /*7db0*/  ISETP.GE.U32.AND P5, PT, R7, UR44, PT ;  /* 0x0000002c07007c0c */ /* 0x000fe4000bfa6070 */
[----:B------:R-:W-:-:S02]  /*7dc0*/  ISETP.GE.U32.AND P4, PT, R8, UR44, PT ;  /* 0x0000002c08007c0c */ /* 0x000fc4000bf86070 */
[----:B------:R-:W-:Y:S02]  /*7dd0*/  IADD3 R13, PT, PT, R13, R15, RZ ;  /* 0x0000000f0d0d7210 */ /* 0x000fe40007ffe0ff */
[C---:B------:R-:W-:Y:S02]  /*7de0*/  LEA R14, P6, R12.reuse, UR50, 0x2 ;  /* 0x000000320c0e7c11 */ /* 0x040fe4000f8c10ff */
[----:B------:R-:W-:Y:S02]  /*7df0*/  ISETP.GE.U32.AND P3, PT, R9, UR44, PT ;  /* 0x0000002c09007c0c */ /* 0x000fe4000bf66070 */
[----:B------:R-:W-:Y:S02]  /*7e00*/  LEA.HI.X R15, R12, UR51, R13, 0x2, P6 ;  /* 0x000000330c0f7c11 */ /* 0x000fe4000b0f140d */
[----:B------:R-:W-:Y:S02]  /*7e10*/  ISETP.GE.AND.EX P2, PT, RZ, UR45, PT, P2 ;  /* 0x0000002dff007c0c */ /* 0x000fe4000bf46320 */
[----:B------:R-:W-:Y:S01]  /*7e20*/  ISETP.GE.AND.EX P1, PT, RZ, UR45, PT, P1 ;  /* 0x0000002dff007c0c */ /* 0x000fe2000bf26310 */
[----:B------:R2:W-:Y:S01]  /*7e30*/  @!P0 STG.E desc[UR4][R14.64], R35 ;  /* 0x000000230e008986 */ /* 0x0005e2000c101904 */
[----:B------:R-:W-:-:S02]  /*7e40*/  ISETP.GE.AND.EX P5, PT, RZ, UR45, PT, P5 ;  /* 0x0000002dff007c0c */ /* 0x000fc4000bfa6350 */
[----:B------:R-:W-:Y:S02]  /*7e50*/  ISETP.GE.AND.EX P4, PT, RZ, UR45, PT, P4 ;  /* 0x0000002dff007c0c */ /* 0x000fe4000bf86340 */
[----:B------:R-:W-:Y:S02]  /*7e60*/  ISETP.GE.AND.EX P3, PT, RZ, UR45, PT, P3 ;  /* 0x0000002dff007c0c */ /* 0x000fe4000bf66330 */
[----:B------:R-:W-:Y:S02]  /*7e70*/  ISETP.GE.U32.AND P0, PT, R10, UR44, PT ;  /* 0x0000002c0a007c0c */ /* 0x000fe4000bf06070 */
[----:B------:R-:W-:Y:S02]  /*7e80*/  ISETP.GE.U32.AND P6, PT, R18, UR44, PT ;  /* 0x0000002c12007c0c */ /* 0x000fe4000bfc6070 */
[----:B------:R-:W-:Y:S02]  /*7e90*/  ISETP.GE.AND.EX P0, PT, RZ, UR45, PT, P0 ;  /* 0x0000002dff007c0c */ /* 0x000fe4000bf06300 */
        /* <DEDUP_REMOVED lines=27> */
[----:B------:R-:W-:Y:S02]  /*8050*/  ISETP.GE.AND.EX P2, PT, RZ, UR45, PT, P2 ;  /* 0x0000002dff007c0c */ /* 0x000fe4000bf46320 */
        /* <DEDUP_REMOVED lines=25> */
.L_x_4229:
[----:B------:R-:W-:Y:S05]  /*81f0*/  EXIT ;  /* 0x000000000000794d */ /* 0x000fea0003800000 */
.L_x_4256:
[----:B------:R-:W-:Y:S01]  /*8200*/  BSSY B1, `(.L_x_4284) ;  /* 0x0000007000017945 */ /* 0x000fe20003800000 */
[----:B------:R-:W-:Y:S01]  /*8210*/  IMAD.MOV.U32 R12, RZ, RZ, 0x10 ;  /* 0x00000010ff0c7424 */ /* 0x000fe200078e00ff */
[----:B------:R-:W-:Y:S01]  /*8220*/  MOV R15, 0xffffffff ;  /* 0xffffffff000f7802 */ /* 0x000fe20000000f00 */
[----:B------:R-:W-:-:S07]  /*8230*/  IMAD.MOV.U32 R11, RZ, RZ, 0x1f ;  /* 0x0000001fff0b7424 */ /* 0x000fce00078e00ff */
[----:B-1----:R-:W-:Y:S05]  /*8240*/  WARPSYNC.COLLECTIVE R15, `(.L_x_4285) ;  /* 0x000000000f087348 */ /* 0x002fea0003c00000 */
[----:B------:R0:W2:Y:S02]  /*8250*/  SHFL.BFLY P6, R14, R13, R12, R11 ;  /* 0x0c00000c0d0e7389 */ /* 0x0000a400000c000b */
[----:B012---:R-:W-:Y:S05]  /*8260*/  ENDCOLLECTIVE ;  /* 0x000000000000791b */ /* 0x007fea0003800000 */
.L_x_4285:
[----:B------:R-:W-:Y:S05]  /*8270*/  BSYNC B1 ;  /* 0x0000000000017941 */ /* 0x000fea0003800000 */
.L_x_4284:
[----:B------:R-:W-:Y:S01]  /*8280*/  FMNMX R13, R14, R13, !PT ;  /* 0x0000000d0e0d7209 */ /* 0x000fe20007800000 */
[----:B------:R-:W-:Y:S01]  /*8290*/  IMAD.MOV.U32 R12, RZ, RZ, 0x8 ;  /* 0x00000008ff0c7424 */ /* 0x000fe200078e00ff */
[----:B------:R-:W-:Y:S01]  /*82a0*/  MOV R15, 0xffffffff ;  /* 0xffffffff000f7802 */ /* 0x000fe20000000f00 */
[----:B------:R-:W-:-:S07]  /*82b0*/  IMAD.MOV.U32 R11, RZ, RZ, 0x1f ;  /* 0x0000001fff0b7424 */ /* 0x000fce00078e00ff */
[----:B------:R-:W-:Y:S05]  /*82c0*/  WARPSYNC.COLLECTIVE R15, `(.L_x_4286) ;  /* 0x000000000f087348 */ /* 0x000fea0003c00000 */
[----:B------:R0:W1:Y:S02]  /*82d0*/  SHFL.BFLY P6, R14, R13, R12, R11 ;  /* 0x0c00000c0d0e7389 */ /* 0x00006400000c000b */
[----:B01----:R-:W-:Y:S05]  /*82e0*/  ENDCOLLECTIVE ;  /* 0x000000000000791b */ /* 0x003fea0003800000 */
.L_x_4286:
[----:B------:R-:W-:Y:S01]  /*82f0*/  IMAD.MOV.U32 R12, RZ, RZ, 0x4 ;  /* 0x00000004ff0c7424 */ /* 0x000fe200078e00ff */
[----:B------:R-:W-:-:S05]  /*8300*/  FMNMX R29, R13, R14, !PT ;  /* 0x0000000e0d1d7209 */ /* 0x000fca0007800000 */
[----:B------:R-:W-:-:S07]  /*8310*/  IMAD.MOV.U32 R13, RZ, RZ, R29 ;  /* 0x000000ffff0d7224 */ /* 0x000fce00078e001d */
[----:B------:R-:W-:Y:S05]  /*8320*/  WARPSYNC.COLLECTIVE R15, `(.L_x_4287) ;  /* 0x000000000f087348 */ /* 0x000fea0003c00000 */
[----:B------:R0:W1:Y:S02]  /*8330*/  SHFL.BFLY P6, R14, R13, R12, R11 ;  /* 0x0c00000c0d0e7389 */ /* 0x00006400000c000b */
[----:B01----:R-:W-:Y:S05]  /*8340*/  ENDCOLLECTIVE ;  /* 0x000000000000791b */ /* 0x003fea0003800000 */
.L_x_4287:
[----:B------:R-:W-:Y:S01]  /*8350*/  IMAD.MOV.U32 R12, RZ, RZ, 0x2 ;  /* 0x00000002ff0c7424 */ /* 0x000fe200078e00ff */
[----:B------:R-:W-:-:S04]  /*8360*/  FMNMX R30, R29, R14, !PT ;  /* 0x0000000e1d1e7209 */ /* 0x000fc80007800000 */
[----:B------:R-:W-:-:S07]  /*8370*/  MOV R13, R30 ;  /* 0x0000001e000d7202 */ /* 0x000fce0000000f00 */
[----:B------:R-:W-:Y:S05]  /*8380*/  WARPSYNC.COLLECTIVE R15, `(.L_x_4288) ;  /* 0x000000000f087348 */ /* 0x000fea0003c00000 */
[----:B------:R0:W1:Y:S02]  /*8390*/  SHFL.BFLY P6, R14, R13, R12, R11 ;  /* 0x0c00000c0d0e7389 */ /* 0x00006400000c000b */
[----:B01----:R-:W-:Y:S05]  /*83a0*/  ENDCOLLECTIVE ;  /* 0x000000000000791b */ /* 0x003fea0003800000 */
.L_x_4288:
[----:B------:R-:W-:Y:S01]  /*83b0*/  HFMA2 R12, -RZ, RZ, 0, 5.9604644775390625e-08 ;  /* 0x00000001ff0c7431 */ /* 0x000fe200000001ff */
[----:B------:R-:W-:-:S05]  /*83c0*/  FMNMX R31, R30, R14, !PT ;  /* 0x0000000e1e1f7209 */ /* 0x000fca0007800000 */
[----:B------:R-:W-:-:S07]  /*83d0*/  IMAD.MOV.U32 R13, RZ, RZ, R31 ;  /* 0x000000ffff0d7224 */ /* 0x000fce00078e001f */
[----:B------:R-:W-:Y:S05]  /*83e0*/  WARPSYNC.COLLECTIVE R15, `(.L_x_4289) ;  /* 0x000000000f087348 */ /* 0x000fea0003c00000 */
[----:B------:R0:W1:Y:S02]  /*83f0*/  SHFL.BFLY P6, R14, R13, R12, R11 ;  /* 0x0c00000c0d0e7389 */ /* 0x00006400000c000b */
[----:B01----:R-:W-:Y:S05]  /*8400*/  ENDCOLLECTIVE ;  /* 0x000000000000791b */ /* 0x003fea0003800000 */
.L_x_4289:
[----:B------:R-:W-:Y:S02]  /*8410*/  IMAD.MOV.U32 R13, RZ, RZ, 0x3bbb989d ;  /* 0x3bbb989dff0d7424 */ /* 0x000fe400078e00ff */
[----:B------:R-:W-:Y:S01]  /*8420*/  IMAD.MOV.U32 R12, RZ, RZ, 0x437c0000 ;  /* 0x437c0000ff0c7424 */ /* 0x000fe200078e00ff */
[----:B------:R-:W-:-:S05]  /*8430*/  FMNMX R31, R31, R14, !PT ;  /* 0x0000000e1f1f7209 */ /* 0x000fca0007800000 */
[C---:B------:R-:W-:Y:S01]  /*8440*/  FADD R22, -R31.reuse, R22 ;  /* 0x000000161f167221 */ /* 0x040fe20000000100 */
[C---:B------:R-:W-:Y:S01]  /*8450*/  FADD R14, -R31.reuse, R26 ;  /* 0x0000001a1f0e7221 */ /* 0x040fe20000000100 */
[C---:B------:R-:W-:Y:S01]  /*8460*/  FADD R23, -R31.reuse, R23 ;  /* 0x000000171f177221 */ /* 0x040fe20000000100 */
[C---:B------:R-:W-:Y:S01]  /*8470*/  FADD R24, -R31.reuse, R24 ;  /* 0x000000181f187221 */ /* 0x040fe20000000100 */
[C---:B------:R-:W-:Y:S01]  /*8480*/  FFMA.SAT R15, R22.reuse, R13, 0.5 ;  /* 0x3f000000160f7423 */ /* 0x040fe2000000200d */
        /* <DEDUP_REMOVED lines=8> */
[----:B------:R-:W-:Y:S01]  /*8510*/  SHF.L.U32 R15, R15, 0x17, RZ ;  /* 0x000000170f0f7819 */ /* 0x000fe200000006ff */
[C---:B------:R-:W-:Y:S01]  /*8520*/  FADD R46, -R31.reuse, R46 ;  /* 0x0000002e1f2e7221 */ /* 0x040fe20000000100 */
[C---:B------:R-:W-:Y:S01]  /*8530*/  FADD R36, -R31.reuse, R36 ;  /* 0x000000241f247221 */ /* 0x040fe20000000100 */
[----:B------:R-:W-:Y:S01]  /*8540*/  FFMA R29, R22, 1.4426950216293334961, -R29 ;  /* 0x3fb8aa3b161d7823 */ /* 0x000fe2000000081d */
[----:B------:R-:W-:-:S03]  /*8550*/  FADD R11, -R31, R34 ;  /* 0x000000221f0b7221 */ /* 0x000fc60000000100 */
        /* <DEDUP_REMOVED lines=118> */
.L_x_4290:
[----:B------:R-:W-:Y:S02]  /*8cc0*/  IMAD.MOV.U32 R12, RZ, RZ, 0x8 ;  /* 0x00000008ff0c7424 */ /* 0x000fe400078e00ff */
[----:B------:R-:W-:-:S04]  /*8cd0*/  FADD R35, R13, R14 ;  /* 0x0000000e0d237221 */ /* 0x000fc80000000000 */
[----:B------:R-:W-:-:S07]  /*8ce0*/  IMAD.MOV.U32 R13, RZ, RZ, R35 ;  /* 0x000000ffff0d7224 */ /* 0x000fce00078e0023 */
[----:B------:R-:W-:Y:S05]  /*8cf0*/  WARPSYNC.COLLECTIVE R15, `(.L_x_4291) ;  /* 0x000000000f087348 */ /* 0x000fea0003c00000 */
[----:B------:R0:W1:Y:S02]  /*8d00*/  SHFL.BFLY P6, R14, R13, R12, R11 ;  /* 0x0c00000c0d0e7389 */ /* 0x00006400000c000b */
[----:B01----:R-:W-:Y:S05]  /*8d10*/  ENDCOLLECTIVE ;  /* 0x000000000000791b */ /* 0x003fea0003800000 */
.L_x_4291:
[----:B------:R-:W-:Y:S02]  /*8d20*/  IMAD.MOV.U32 R12, RZ, RZ, 0x4 ;  /* 0x00000004ff0c7424 */ /* 0x000fe400078e00ff */
[----:B------:R-:W-:-:S05]  /*8d30*/  FADD R36, R35, R14 ;  /* 0x0000000e23247221 */ /* 0x000fca0000000000 */
[----:B------:R-:W-:-:S07]  /*8d40*/  MOV R13, R36 ;  /* 0x00000024000d7202 */ /* 0x000fce0000000f00 */
[----:B------:R-:W-:Y:S05]  /*8d50*/  WARPSYNC.COLLECTIVE R15, `(.L_x_4292) ;  /* 0x000000000f087348 */ /* 0x000fea0003c00000 */
[----:B------:R0:W1:Y:S02]  /*8d60*/  SHFL.BFLY P6, R14, R13, R12, R11 ;  /* 0x0c00000c0d0e7389 */ /* 0x00006400000c000b */
[----:B01----:R-:W-:Y:S05]  /*8d70*/  ENDCOLLECTIVE ;  /* 0x000000000000791b */ /* 0x003fea0003800000 */
.L_x_4292:
[----:B------:R-:W-:Y:S02]  /*8d80*/  HFMA2 R12, -RZ, RZ, 0, 1.1920928955078125e-07 ;  /* 0x00000002ff0c7431 */ /* 0x000fe400000001ff */
[----:B------:R-:W-:-:S04]  /*8d90*/  FADD R37, R36, R14 ;  /* 0x0000000e24257221 */ /* 0x000fc80000000000 */
[----:B------:R-:W-:-:S07]  /*8da0*/  IMAD.MOV.U32 R13, RZ, RZ, R37 ;  /* 0x000000ffff0d7224 */ /* 0x000fce00078e0025 */
[----:B------:R-:W-:Y:S05]  /*8db0*/  WARPSYNC.COLLECTIVE R15, `(.L_x_4293) ;  /* 0x000000000f087348 */ /* 0x000fea0003c00000 */
[----:B------:R0:W1:Y:S02]  /*8dc0*/  SHFL.BFLY P6, R14, R13, R12, R11 ;  /* 0x0c00000c0d0e7389 */ /* 0x00006400000c000b */
[----:B01----:R-:W-:Y:S05]  /*8dd0*/  ENDCOLLECTIVE ;  /* 0x000000000000791b */ /* 0x003fea0003800000 */
.L_x_4293:
[----:B------:R-:W-:Y:S02]  /*8de0*/  IMAD.MOV.U32 R12, RZ, RZ, 0x1 ;  /* 0x00000001ff0c7424 */ /* 0x000fe400078e00ff */
[----:B------:R-:W-:-:S04]  /*8df0*/  FADD R38, R37, R14 ;  /* 0x0000000e25267221 */ /* 0x000fc80000000000 */
[----:B------:R-:W-:-:S07]  /*8e00*/  IMAD.MOV.U32 R13, RZ, RZ, R38 ;  /* 0x000000ffff0d7224 */ /* 0x000fce00078e0026 */
[----:B------:R-:W-:Y:S05]  /*8e10*/  WARPSYNC.COLLECTIVE R15, `(.L_x_4294) ;  /* 0x000000000f087348 */ /* 0x000fea0003c00000 */
[----:B------:R0:W1:Y:S02]  /*8e20*/  SHFL.BFLY P6, R14, R13, R12, R11 ;  /* 0x0c00000c0d0e7389 */ /* 0x00006400000c000b */
[----:B01----:R-:W-:Y:S05]  /*8e30*/  ENDCOLLECTIVE ;  /* 0x000000000000791b */ /* 0x003fea0003800000 */
.L_x_4294:
[----:B------:R-:W-:Y:S05]  /*8e40*/  BRA `(.L_x_4295) ;  /* 0xffffffe000a87947 */ /* 0x000fea000383ffff */
        .weak           $__internal_48_$__cuda_sm3x_div_rn_noftz_f32_slowpath
        .type           $__internal_48_$__cuda_sm3x_div_rn_noftz_f32_slowpath,@function
        .size           $__internal_48_$__cuda_sm3x_div_rn_noftz_f32_slowpath,(.L_x_37425 - $__internal_48_$__cuda_sm3x_div_rn_noftz_f32_slowpath)
$__internal_48_$__cuda_sm3x_div_rn_noftz_f32_slowpath:
[----:B------:R-:W-:Y:S01]  /*8e50*/  SHF.R.U32.HI R12, RZ, 0x17, R11 ;  /* 0x00000017ff0c7819 */ /* 0x000fe2000001160b */
[----:B------:R-:W-:Y:S01]  /*8e60*/  BSSY.RECONVERGENT B1, `(.L_x_4296) ;  /* 0x0000065000017945 */ /* 0x000fe20003800200 */
[----:B------:R-:W-:Y:S02]  /*8e70*/  SHF.R.U32.HI R51, RZ, 0x17, R26 ;  /* 0x00000017ff337819 */ /* 0x000fe4000001161a */
[----:B------:R-:W-:Y:S02]  /*8e80*/  LOP3.LUT R12, R12, 0xff, RZ, 0xc0, !PT ;  /* 0x000000ff0c0c7812 */ /* 0x000fe400078ec0ff */
[----:B------:R-:W-:Y:S02]  /*8e90*/  LOP3.LUT R51, R51, 0xff, RZ, 0xc0, !PT ;  /* 0x000000ff33337812 */ /* 0x000fe400078ec0ff */
[----:B------:R-:W-:-:S03]  /*8ea0*/  IADD3 R36, PT, PT, R12, -0x1, RZ ;  /* 0xffffffff0c247810 */ /* 0x000fc60007ffe0ff */
[----:B------:R-:W-:Y:S01]  /*8eb0*/  VIADD R13, R51, 0xffffffff ;  /* 0xffffffff330d7836 */ /* 0x000fe20000000000 */
[----:B------:R-:W-:Y:S01]  /*8ec0*/  ISETP.GT.U32.AND P1, PT, R36, 0xfd, PT ;  /* 0x000000fd2400780c */ /* 0x000fe20003f24070 */
[----:B------:R-:W-:-:S03]  /*8ed0*/  IMAD.MOV.U32 R36, RZ, RZ, R26 ;  /* 0x000000ffff247224 */ /* 0x000fc600078e001a */
        /* <DEDUP_REMOVED lines=20> */
[----:B------:R-:W-:Y:S01]  /*9020*/  ISETP.GE.AND P1, PT, R13, RZ, PT ;  /* 0x000000ff0d00720c */ /* 0x000fe20003f26270 */
[----:B------:R-:W-:-:S05]  /*9030*/  VIADD R13, R12, 0xffffffff ;  /* 0xffffffff0c0d7836 */ /* 0x000fca0000000000 */
[----:B------:R-:W-:-:S07]  /*9040*/  ISETP.GE.AND P2, PT, R13, RZ, PT ;  /* 0x000000ff0d00720c */ /* 0x000fce0003f46270 */
[----:B------:R-:W-:Y:S01]  /*9050*/  @P1 MOV R13, RZ ;  /* 0x000000ff000d1202 */ /* 0x000fe20000000f00 */
[----:B------:R-:W-:Y:S02]  /*9060*/  @!P1 IMAD.MOV.U32 R13, RZ, RZ, -0x40 ;  /* 0xffffffc0ff0d9424 */ /* 0x000fe400078e00ff */
[----:B------:R-:W-:-:S03]  /*9070*/  @!P1 FFMA R36, R26, 1.84467440737095516160e+19, RZ ;  /* 0x5f8000001a249823 */ /* 0x000fc600000000ff */
[----:B------:R-:W-:Y:S01]  /*9080*/  @!P2 FFMA R11, R11, 1.84467440737095516160e+19, RZ ;  /* 0x5f8000000b0ba823 */ /* 0x000fe200000000ff */
[----:B------:R-:W-:-:S07]  /*9090*/  @!P2 VIADD R13, R13, 0x40 ;  /* 0x000000400d0da836 */ /* 0x000fce0000000000 */
.L_x_4297:
[----:B------:R-:W-:Y:S01]  /*90a0*/  LEA R26, R12, 0xc0800000, 0x17 ;  /* 0xc08000000c1a7811 */ /* 0x000fe200078eb8ff */
[----:B------:R-:W-:Y:S01]  /*90b0*/  VIADD R51, R51, 0xffffff81 ;  /* 0xffffff8133337836 */ /* 0x000fe20000000000 */
[----:B------:R-:W-:Y:S02]  /*90c0*/  BSSY.RECONVERGENT B2, `(.L_x_4302) ;  /* 0x0000035000027945 */ /* 0x000fe40003800200 */
[----:B------:R-:W-:Y:S01]  /*90d0*/  IADD3 R38, PT, PT, -R26, R11, RZ ;  /* 0x0000000b1a267210 */ /* 0x000fe20007ffe1ff */
[----:B------:R-:W-:-:S03]  /*90e0*/  IMAD R11, R51, -0x800000, R36 ;  /* 0xff800000330b7824 */ /* 0x000fc600078e0224 */
        /* <DEDUP_REMOVED lines=46> */
.L_x_4304:
[----:B------:R-:W-:-:S04]  /*93d0*/  LOP3.LUT R26, R26, 0x80000000, RZ, 0xc0, !PT ;  /* 0x800000001a1a7812 */ /* 0x000fc800078ec0ff */
[----:B------:R-:W-:Y:S01]  /*93e0*/  LOP3.LUT R26, R26, 0x7f800000, RZ, 0xfc, !PT ;  /* 0x7f8000001a1a7812 */ /* 0x000fe200078efcff */
[----:B------:R-:W-:Y:S06]  /*93f0*/  BRA `(.L_x_4305) ;  /* 0x0000000000047947 */ /* 0x000fec0003800000 */
.L_x_4303:
[----:B------:R-:W-:-:S07]  /*9400*/  IMAD R26, R13, 0x800000, R26 ;  /* 0x008000000d1a7824 */ /* 0x000fce00078e021a */
.L_x_4305:
[----:B------:R-:W-:Y:S05]  /*9410*/  BSYNC.RECONVERGENT B2 ;  /* 0x0000000000027941 */ /* 0x000fea0003800200 */
.L_x_4302:
[----:B------:R-:W-:Y:S05]  /*9420*/  BRA `(.L_x_4306) ;  /* 0x0000000000207947 */ /* 0x000fea0003800000 */
.L_x_4301:
[----:B------:R-:W-:-:S04]  /*9430*/  LOP3.LUT R11, R11, 0x80000000, R36, 0x48, !PT ;  /* 0x800000000b0b7812 */ /* 0x000fc800078e4824 */
[----:B------:R-:W-:Y:S01]  /*9440*/  LOP3.LUT R26, R11, 0x7f800000, RZ, 0xfc, !PT ;  /* 0x7f8000000b1a7812 */ /* 0x000fe200078efcff */
[----:B------:R-:W-:Y:S06]  /*9450*/  BRA `(.L_x_4306) ;  /* 0x0000000000147947 */ /* 0x000fec0003800000 */
.L_x_4300:
[----:B------:R-:W-:Y:S01]  /*9460*/  LOP3.LUT R26, R11, 0x80000000, R36, 0x48, !PT ;  /* 0x800000000b1a7812 */ /* 0x000fe200078e4824 */
[----:B------:R-:W-:Y:S06]  /*9470*/  BRA `(.L_x_4306) ;  /* 0x00000000000c7947 */ /* 0x000fec0003800000 */
.L_x_4299:
[----:B------:R-:W0:Y:S01]  /*9480*/  MUFU.RSQ R26, -QNAN ;  /* 0xffc00000001a7908 */ /* 0x000e220000001400 */
[----:B------:R-:W-:Y:S05]  /*9490*/  BRA `(.L_x_4306) ;  /* 0x0000000000047947 */ /* 0x000fea0003800000 */
.L_x_4298:
[----:B------:R-:W-:-:S07]  /*94a0*/  FADD.FTZ R26, R26, R11 ;  /* 0x0000000b1a1a7221 */ /* 0x000fce0000010000 */
.L_x_4306:
[----:B------:R-:W-:Y:S05]  /*94b0*/  BSYNC.RECONVERGENT B1 ;  /* 0x0000000000017941 */ /* 0x000fea0003800200 */
.L_x_4296:
[----:B------:R-:W-:Y:S01]  /*94c0*/  MOV R12, R14 ;  /* 0x0000000e000c7202 */ /* 0x000fe20000000f00 */
[----:B------:R-:W-:-:S04]  /*94d0*/  IMAD.MOV.U32 R13, RZ, RZ, 0x0 ;  /* 0x00000000ff0d7424 */ /* 0x000fc800078e00ff */
[----:B0-----:R-:W-:Y:S05]  /*94e0*/  RET.REL.NODEC R12 `(_Z15SoftmaxWarpImplI22BroadcastScaleMaskLoadIffbLm4EiE11DirectStoreIffEfLi1ELi13ELi32ELi1ELb1EL9Algorithm0EEvT_T0_ll) ;  /* 0xffffff680cc47950 */ /* 0x001fea0003c3ffff */
.L_x_4307:
        /* <DEDUP_REMOVED lines=9> */
.L_x_37425:


//--------------------- .text._Z15SoftmaxWarpImplI22BroadcastScaleMaskLoadIffbLm4EiE11DirectStoreIffEfLi1ELi13ELi32ELi1ELb0EL9Algorithm0EEvT_T0_ll --------------------------
	.section	.text._Z15SoftmaxWarpImplI22BroadcastScaleMaskLoadIffbLm4EiE11DirectStoreIffEfLi1ELi13ELi32ELi1ELb0EL9Algorithm0EEvT_T0_ll,"ax",@progbits
	.align	128
        .global         _Z15SoftmaxWarpImplI22BroadcastScaleMaskLoadIffbLm4EiE11DirectStoreIffEfLi1ELi13ELi32ELi1ELb0EL9Algorithm0EEvT_T0_ll
        .type           _Z15SoftmaxWarpImplI22BroadcastScaleMaskLoadIffbLm4EiE11DirectStoreIffEfLi1ELi13ELi32ELi1ELb0EL9Algorithm0EEvT_T0_ll,@function
        .size           _Z15SoftmaxWarpImplI22BroadcastScaleMaskLoadIffbLm4EiE11DirectStoreIffEfLi1ELi13ELi32ELi1ELb0EL9Algorithm0EEvT_T0_ll,(.L_x_37426 - _Z15SoftmaxWarpImplI22BroadcastScaleMaskLoadIffbLm4EiE11DirectStoreIffEfLi1ELi13ELi32ELi1ELb0EL9Algorithm0EEvT_T0_ll)
        .other          _Z15SoftmaxWarpImplI22BroadcastScaleMaskLoadIffbLm4EiE11DirectStoreIffEfLi1ELi13ELi32ELi1ELb0EL9Algorithm0EEvT_T0_ll,@"STO_CUDA_ENTRY STV_DEFAULT"
_Z15SoftmaxWarpImplI22BroadcastScaleMaskLoadIffbLm4EiE11DirectStoreIffEfLi1ELi13ELi32ELi1ELb0EL9Algorithm0EEvT_T0_ll:
.text._Z15SoftmaxWarpImplI22BroadcastScaleMaskLoadIffbLm4EiE11DirectStoreIffEfLi1ELi13ELi32ELi1ELb0EL9Algorithm0EEvT_T0_ll:
        /* <DEDUP_REMOVED lines=31> */
.L_x_4308:
        /* <DEDUP_REMOVED lines=14> */
.L_x_4337:
        /* <DEDUP_REMOVED lines=9> */
[----:B------:R-:W-:Y:S02]  /*0360*/  ISETP.NE.AND P5, PT, RZ, UR59, PT ;  /* 0x0000003bff007c0c */ /* 0x000fe4000bfa5270 */
[----:B-1----:R-:W-:Y:S02]  /*0370*/  R2UR UR14, R20 ;  /* 0x00000000140e72ca */ /* 0x002fe400000e0000 */
[----:B------:R-:W-:Y:S01]  /*0380*/  R2UR UR15, R21 ;  /* 0x00000000150f72ca */ /* 0x000fe200000e0000 */
[----:B------:R-:W0:Y:S08]  /*0390*/  I2F.RP R0, UR11 ;  /* 0x0000000b00007d06 */ /* 0x000e300008209400 */
[----:B------:R-:W1:Y:S08]  /*03a0*/  I2F.RP R4, UR10 ;  /* 0x0000000a00047d06 */ /* 0x000e700008209400 */
[----:B0-----:R-:W0:Y:S08]  /*03b0*/  MUFU.RCP R0, R0 ;  /* 0x0000000000007308 */ /* 0x001e300000001000 */
[----:B-1----:R-:W-:Y:S01]  /*03c0*/  MUFU.RCP R4, R4 ;  /* 0x0000000400047308 */ /* 0x002fe20000001000 */
[----:B0-----:R-:W-:-:S02]  /*03d0*/  VIADD R2, R0, 0xffffffe ;  /* 0x0ffffffe00027836 */ /* 0x001fc40000000000 */
[----:B------:R-:W-:-:S05]  /*03e0*/  VIADD R0, R12, 0x40 ;  /* 0x000000400c007836 */ /* 0x000fca0000000000 */
[----:B------:R-:W0:Y:S01]  /*03f0*/  F2I.FTZ.U32.TRUNC.NTZ R2, R2 ;  /* 0x0000000200027305 */ /* 0x000e22000021f000 */
[----:B------:R-:W-:Y:S02]  /*0400*/  IABS R11, R0 ;  /* 0x00000000000b7213 */ /* 0x000fe40000000000 */
        /* <DEDUP_REMOVED lines=18> */
[----:B------:R-:W-:-:S04]  /*0530*/  IABS R4, UR61 ;  /* 0x0000003d00047c13 */ /* 0x000fc80008000000 */
[----:B------:R-:W-:Y:S02]  /*0540*/  R2UR UR12, R4 ;  /* 0x00000000040c72ca */ /* 0x000fe400000e0000 */
[----:B------:R-:W-:Y:S01]  /*0550*/  @!P1 VIADD R3, R3, -UR11 ;  /* 0x8000000b03039c36 */ /* 0x000fe20008000000 */
[----:B------:R-:W-:Y:S01]  /*0560*/  LOP3.LUT R4, R0, UR59, RZ, 0x3c, !PT ;  /* 0x0000003b00047c12 */ /* 0x000fe2000f8e3cff */
[----:B------:R-:W-:Y:S01]  /*0570*/  @!P1 VIADD R2, R2, 0x1 ;  /* 0x0000000102029836 */ /* 0x000fe20000000000 */
[----:B------:R-:W-:Y:S01]  /*0580*/  @!P2 IADD3 R7, PT, PT, R7, -UR11, RZ ;  /* 0x8000000b0707ac10 */ /* 0x000fe2000fffe0ff */
[----:B------:R-:W-:Y:S01]  /*0590*/  @!P2 VIADD R8, R8, 0x1 ;  /* 0x000000010808a836 */ /* 0x000fe20000000000 */
[----:B------:R-:W-:Y:S01]  /*05a0*/  ISETP.GE.U32.AND P4, PT, R3, UR11, PT ;  /* 0x0000000b03007c0c */ /* 0x000fe2000bf86070 */
[----:B------:R-:W-:Y:S01]  /*05b0*/  IMAD R3, R10, UR11, R11 ;  /* 0x0000000b0a037c24 */ /* 0x000fe2000f8e020b */
[----:B------:R-:W-:Y:S02]  /*05c0*/  ISETP.GE.U32.AND P1, PT, R7, UR11, PT ;  /* 0x0000000b07007c0c */ /* 0x000fe4000bf26070 */
[----:B0-----:R-:W-:-:S02]  /*05d0*/  R2UR UR5, R6 ;  /* 0x00000000060572ca */ /* 0x001fc400000e0000 */
[----:B------:R-:W-:Y:S02]  /*05e0*/  ISETP.LT.U32.AND P0, PT, R3, UR11, PT ;  /* 0x0000000b03007c0c */ /* 0x000fe4000bf01070 */
[----:B------:R-:W-:Y:S02]  /*05f0*/  LOP3.LUT R6, R5, UR59, RZ, 0x3c, !PT ;  /* 0x0000003b05067c12 */ /* 0x000fe4000f8e3cff */
[----:B------:R-:W-:-:S03]  /*0600*/  LOP3.LUT R7, RZ, UR59, RZ, 0x33, !PT ;  /* 0x0000003bff077c12 */ /* 0x000fc6000f8e33ff */
[----:B------:R-:W-:Y:S01]  /*0610*/  @P4 VIADD R2, R2, 0x1 ;  /* 0x0000000102024836 */ /* 0x000fe20000000000 */
[----:B------:R-:W-:Y:S02]  /*0620*/  ISETP.GE.AND P4, PT, R6, RZ, PT ;  /* 0x000000ff0600720c */ /* 0x000fe40003f86270 */
[----:B------:R-:W-:Y:S01]  /*0630*/  @P1 IADD3 R8, PT, PT, R8, 0x1, RZ ;  /* 0x0000000108081810 */ /* 0x000fe20007ffe0ff */
[----:B------:R-:W-:Y:S01]  /*0640*/  @!P3 IMAD.MOV R2, RZ, RZ, -R2 ;  /* 0x000000ffff02b224 */ /* 0x000fe200078e0a02 */
[----:B------:R-:W-:Y:S01]  /*0650*/  UIADD3 UR8, UPT, UPT, URZ, -UR5, URZ ;  /* 0x80000005ff087290 */ /* 0x000fe2000fffe0ff */
[----:B------:R-:W-:Y:S01]  /*0660*/  @!P0 IADD3 R3, PT, PT, R3, -UR11, RZ ;  /* 0x8000000b03038c10 */ /* 0x000fe2000fffe0ff */
[----:B------:R-:W-:Y:S01]  /*0670*/  @!P0 VIADD R9, R9, 0x1 ;  /* 0x0000000109098836 */ /* 0x000fe20000000000 */
[----:B------:R-:W-:Y:S01]  /*0680*/  ISETP.GE.AND P1, PT, R4, RZ, PT ;  /* 0x000000ff0400720c */ /* 0x000fe20003f26270 */
[----:B------:R-:W-:Y:S01]  /*0690*/  UIMAD UR8, UR8, UR10, URZ ;  /* 0x0000000a080872a4 */ /* 0x000fe2000f8e02ff */
[----:B------:R-:W-:Y:S01]  /*06a0*/  ISETP.GE.U32.AND P2, PT, R3, UR11, PT ;  /* 0x0000000b03007c0c */ /* 0x000fe2000bf46070 */
[----:B------:R-:W0:Y:S01]  /*06b0*/  I2F.RP R4, UR12 ;  /* 0x0000000c00047d06 */ /* 0x000e220008209400 */
[----:B------:R-:W-:Y:S01]  /*06c0*/  SEL R13, R7, R2, !P5 ;  /* 0x00000002070d7207 */ /* 0x000fe20006800000 */
[----:B------:R-:W-:Y:S01]  /*06d0*/  UIMAD.WIDE.U32 UR8, UR5, UR8, UR4 ;  /* 0x00000008050872a5 */ /* 0x000fe2000f8e0004 */
[----:B------:R-:W-:-:S02]  /*06e0*/  @!P4 IADD3 R8, PT, PT, -R8, RZ, RZ ;  /* 0x000000ff0808c210 */ /* 0x000fc40007ffe1ff */
[----:B------:R-:W-:Y:S01]  /*06f0*/  R2UR UR4, R20 ;  /* 0x00000000140472ca */ /* 0x000fe200000e0000 */
[----:B------:R-:W-:Y:S01]  /*0700*/  IMAD.MOV R3, RZ, RZ, -R13 ;  /* 0x000000ffff037224 */ /* 0x000fe200078e0a0d */
[----:B------:R-:W-:Y:S02]  /*0710*/  SEL R2, R7, R8, !P5 ;  /* 0x0000000807027207 */ /* 0x000fe40006800000 */
[----:B------:R-:W-:Y:S01]  /*0720*/  R2UR UR5, R21 ;  /* 0x00000000150572ca */ /* 0x000fe200000e0000 */
[----:B------:R-:W-:Y:S02]  /*0730*/  IMAD R14, R3, UR59, R12 ;  /* 0x0000003b030e7c24 */ /* 0x000fe4000f8e020c */
[----:B------:R-:W-:Y:S02]  /*0740*/  @P2 VIADD R9, R9, 0x1 ;  /* 0x0000000109092836 */ /* 0x000fe40000000000 */
[----:B------:R-:W-:Y:S01]  /*0750*/  IMAD.MOV R8, RZ, RZ, -R2 ;  /* 0x000000ffff087224 */ /* 0x000fe200078e0a02 */
[----:B------:R-:W-:Y:S01]  /*0760*/  IABS R6, R14 ;  /* 0x0000000e00067213 */ /* 0x000fe20000000000 */
[----:B0-----:R-:W0:Y:S01]  /*0770*/  MUFU.RCP R4, R4 ;  /* 0x0000000400047308 */ /* 0x001e220000001000 */
[----:B------:R-:W-:Y:S01]  /*0780*/  @!P1 IADD3 R9, PT, PT, -R9, RZ, RZ ;  /* 0x000000ff09099210 */ /* 0x000fe20007ffe1ff */
[----:B------:R-:W-:-:S02]  /*0790*/  IMAD R3, R8, UR59, R5 ;  /* 0x0000003b08037c24 */ /* 0x000fc4000f8e0205 */
[----:B------:R-:W-:Y:S01]  /*07a0*/  IMAD.HI.U32 R15, R6, UR9, RZ ;  /* 0x00000009060f7c27 */ /* 0x000fe2000f8e00ff */
[----:B------:R-:W-:Y:S02]  /*07b0*/  SEL R10, R7, R9, !P5 ;  /* 0x00000009070a7207 */ /* 0x000fe40006800000 */
[----:B------:R-:W-:Y:S01]  /*07c0*/  IABS R19, R3 ;  /* 0x0000000300137213 */ /* 0x000fe20000000000 */
[----:B------:R-:W-:Y:S02]  /*07d0*/  IMAD.MOV R9, RZ, RZ, -R15 ;  /* 0x000000ffff097224 */ /* 0x000fe400078e0a0f */
[----:B------:R-:W-:Y:S02]  /*07e0*/  IMAD.MOV R11, RZ, RZ, -R10 ;  /* 0x000000ffff0b7224 */ /* 0x000fe400078e0a0a */
[----:B------:R-:W-:Y:S02]  /*07f0*/  IMAD R6, R9, UR10, R6 ;  /* 0x0000000a09067c24 */ /* 0x000fe4000f8e0206 */
[----:B------:R-:W-:-:S02]  /*0800*/  IMAD R11, R11, UR59, R0 ;  /* 0x0000003b0b0b7c24 */ /* 0x000fc4000f8e0200 */
[----:B------:R-:W-:Y:S01]  /*0810*/  IMAD.HI.U32 R16, R19, UR9, RZ ;  /* 0x0000000913107c27 */ /* 0x000fe2000f8e00ff */
[----:B------:R-:W-:Y:S02]  /*0820*/  ISETP.LT.U32.AND P1, PT, R6, UR10, PT ;  /* 0x0000000a06007c0c */ /* 0x000fe4000bf21070 */
[----:B------:R-:W-:Y:S01]  /*0830*/  IABS R27, R11 ;  /* 0x0000000b001b7213 */ /* 0x000fe20000000000 */
[----:B0-----:R-:W-:Y:S01]  /*0840*/  VIADD R18, R4, 0xffffffe ;  /* 0x0ffffffe04127836 */ /* 0x001fe20000000000 */
[----:B------:R-:W-:-:S03]  /*0850*/  IADD3 R8, PT, PT, -R16, RZ, RZ ;  /* 0x000000ff10087210 */ /* 0x000fc60007ffe1ff */
[----:B------:R-:W-:Y:S01]  /*0860*/  IMAD.HI.U32 R26, R27, UR9, RZ ;  /* 0x000000091b1a7c27 */ /* 0x000fe2000f8e00ff */
[----:B------:R-:W-:Y:S01]  /*0870*/  LOP3.LUT R17, R14, UR60, RZ, 0x3c, !PT ;  /* 0x0000003c0e117c12 */ /* 0x000fe2000f8e3cff */
[----:B------:R-:W0:Y:S02]  /*0880*/  F2I.FTZ.U32.TRUNC.NTZ R18, R18 ;  /* 0x0000001200127305 */ /* 0x000e24000021f000 */
[----:B------:R-:W-:Y:S01]  /*0890*/  IMAD R19, R8, UR10, R19 ;  /* 0x0000000a08137c24 */ /* 0x000fe2000f8e0213 */
[----:B------:R-:W-:Y:S01]  /*08a0*/  SHF.R.S64 R8, RZ, 0x1e, R5 ;  /* 0x0000001eff087819 */ /* 0x000fe20000001005 */
[----:B------:R-:W-:Y:S01]  /*08b0*/  @!P1 VIADD R6, R6, -UR10 ;  /* 0x8000000a06069c36 */ /* 0x000fe20008000000 */
[----:B------:R-:W-:Y:S02]  /*08c0*/  IADD3 R28, PT, PT, -R26, RZ, RZ ;  /* 0x000000ff1a1c7210 */ /* 0x000fe40007ffe1ff */
[----:B------:R-:W-:Y:S02]  /*08d0*/  IADD3 R4, P0, PT, R8, UR48, RZ ;  /* 0x0000003008047c10 */ /* 0x000fe4000ff1e0ff */
[----:B------:R-:W-:Y:S01]  /*08e0*/  ISETP.GE.U32.AND P2, PT, R6, UR10, PT ;  /* 0x0000000a06007c0c */ /* 0x000fe2000bf46070 */
[----:B------:R-:W-:Y:S01]  /*08f0*/  IMAD R27, R28, UR10, R27 ;  /* 0x0000000a1c1b7c24 */ /* 0x000fe2000f8e021b */
[----:B------:R-:W-:-:S02]  /*0900*/  SHF.R.S64 R8, RZ, 0x1e, R0 ;  /* 0x0000001eff087819 */ /* 0x000fc40000001000 */
[----:B------:R-:W-:Y:S02]  /*0910*/  LEA.HI.X.SX32 R5, R5, UR49, 0x2, P0 ;  /* 0x0000003105057c11 */ /* 0x000fe400080f16ff */
[----:B------:R-:W-:Y:S02]  /*0920*/  ISETP.GE.AND P6, PT, R17, RZ, PT ;  /* 0x000000ff1100720c */ /* 0x000fe40003fc6270 */
[----:B------:R-:W-:Y:S01]  /*0930*/  IADD3 R8, P0, PT, R8, UR48, RZ ;  /* 0x0000003008087c10 */ /* 0x000fe2000ff1e0ff */
[----:B------:R-:W-:Y:S01]  /*0940*/  @!P1 VIADD R15, R15, 0x1 ;  /* 0x000000010f0f9836 */ /* 0x000fe20000000000 */
[----:B------:R-:W-:Y:S01]  /*0950*/  ISETP.LT.U32.AND P4, PT, R19, UR10, PT ;  /* 0x0000000a13007c0c */ /* 0x000fe2000bf81070 */
[----:B------:R1:W2:Y:S01]  /*0960*/  LDG.E R6, desc[UR4][R4.64] ;  /* 0x0000000404067981 */ /* 0x0002a2000c1e1900 */
[----:B------:R-:W-:Y:S02]  /*0970*/  LEA.HI.X.SX32 R9, R0, UR49, 0x2, P0 ;  /* 0x0000003100097c11 */ /* 0x000fe400080f16ff */
[----:B------:R-:W-:-:S02]  /*0980*/  ISETP.LT.U32.AND P0, PT, R27, UR10, PT ;  /* 0x0000000a1b007c0c */ /* 0x000fc4000bf01070 */
[----:B------:R-:W-:Y:S02]  /*0990*/  @P2 IADD3 R15, PT, PT, R15, 0x1, RZ ;  /* 0x000000010f0f2810 */ /* 0x000fe40007ffe0ff */
[----:B------:R-:W-:Y:S02]  /*09a0*/  LOP3.LUT R0, R3, UR60, RZ, 0x3c, !PT ;  /* 0x0000003c03007c12 */ /* 0x000fe4000f8e3cff */
[----:B0-----:R-:W-:Y:S01]  /*09b0*/  R2UR UR5, R18 ;  /* 0x00000000120572ca */ /* 0x001fe200000e0000 */
[----:B------:R-:W-:Y:S01]  /*09c0*/  @!P6 IMAD.MOV R15, RZ, RZ, -R15 ;  /* 0x000000ffff0fe224 */ /* 0x000fe200078e0a0f */
[----:B------:R-:W-:Y:S01]  /*09d0*/  ISETP.GE.AND P2, PT, R0, RZ, PT ;  /* 0x000000ff0000720c */ /* 0x000fe20003f46270 */
[----:B------:R-:W-:Y:S01]  /*09e0*/  @!P4 VIADD R19, R19, -UR10 ;  /* 0x8000000a1313cc36 */ /* 0x000fe20008000000 */
[----:B------:R-:W-:Y:S01]  /*09f0*/  ISETP.NE.AND P1, PT, RZ, UR60, PT ;  /* 0x0000003cff007c0c */ /* 0x000fe2000bf25270 */
[----:B------:R-:W-:Y:S01]  /*0a00*/  UISETP.NE.U32.AND UP0, UPT, UR40, 0x1, UPT ;  /* 0x000000012800788c */ /* 0x000fe2000bf05070 */
[----:B------:R-:W-:Y:S01]  /*0a10*/  LOP3.LUT R0, RZ, UR60, RZ, 0x33, !PT ;  /* 0x0000003cff007c12 */ /* 0x000fe2000f8e33ff */
[----:B------:R-:W-:Y:S01]  /*0a20*/  @!P0 VIADD R27, R27, -UR10 ;  /* 0x8000000a1b1b8c36 */ /* 0x000fe20008000000 */
[----:B-1----:R-:W-:Y:S01]  /*0a30*/  LOP3.LUT R4, R11, UR60, RZ, 0x3c, !PT ;  /* 0x0000003c0b047c12 */ /* 0x002fe2000f8e3cff */
[----:B------:R-:W-:Y:S01]  /*0a40*/  @!P4 VIADD R16, R16, 0x1 ;  /* 0x000000011010c836 */ /* 0x000fe20000000000 */
[----:B------:R-:W-:Y:S01]  /*0a50*/  SEL R15, R0, R15, !P1 ;  /* 0x0000000f000f7207 */ /* 0x000fe20004800000 */
[----:B------:R-:W-:Y:S01]  /*0a60*/  UMOV UR4, URZ ;  /* 0x000000ff00047c82 */ /* 0x000fe20008000000 */
[----:B------:R-:W-:Y:S01]  /*0a70*/  ISETP.GE.U32.AND P3, PT, R19, UR10, PT ;  /* 0x0000000a13007c0c */ /* 0x000fe2000bf66070 */
[----:B------:R-:W-:Y:S01]  /*0a80*/  UIADD3 UR6, UPT, UPT, URZ, -UR5, URZ ;  /* 0x80000005ff067290 */ /* 0x000fe2000fffe0ff */
[----:B------:R-:W-:Y:S01]  /*0a90*/  IADD3 R5, PT, PT, -R15, RZ, RZ ;  /* 0x000000ff0f057210 */ /* 0x000fe20007ffe1ff */
[----:B------:R-:W-:Y:S01]  /*0aa0*/  UISETP.NE.U32.AND UP2, UPT, UR42, 0x1, UPT ;  /* 0x000000012a00788c */ /* 0x000fe2000bf45070 */
[----:B------:R-:W-:Y:S01]  /*0ab0*/  ISETP.GE.U32.AND P6, PT, R27, UR10, PT ;  /* 0x0000000a1b007c0c */ /* 0x000fe2000bfc6070 */
[----:B------:R-:W-:Y:S01]  /*0ac0*/  UISETP.NE.AND.EX UP0, UPT, UR41, URZ, UPT, UP0 ;  /* 0x000000ff2900728c */ /* 0x000fe2000bf05300 */
[----:B------:R-:W-:Y:S01]  /*0ad0*/  ISETP.GE.AND P4, PT, R4, RZ, PT ;  /* 0x000000ff0400720c */ /* 0x000fe20003f86270 */
[----:B------:R-:W-:Y:S01]  /*0ae0*/  IMAD R4, R5, UR60, R14 ;  /* 0x0000003c05047c24 */ /* 0x000fe2000f8e020e */
[----:B------:R-:W-:Y:S01]  /*0af0*/  UIMAD UR6, UR6, UR12, URZ ;  /* 0x0000000c060672a4 */ /* 0x000fe2000f8e02ff */
[----:B------:R-:W-:Y:S01]  /*0b00*/  @!P0 VIADD R26, R26, 0x1 ;  /* 0x000000011a1a8836 */ /* 0x000fe20000000000 */
[----:B------:R0:W3:Y:S01]  /*0b10*/  LDG.E R9, desc[UR14][R8.64] ;  /* 0x0000000e08097981 */ /* 0x0000e2000c1e1900 */
[----:B------:R-:W-:Y:S01]  /*0b20*/  PLOP3.LUT P0, PT, PT, PT, UP0, 0x40, 0x4 ;  /* 0x000000000004781c */ /* 0x000fe20003f0e808 */
[----:B------:R-:W-:Y:S01]  /*0b30*/  UIMAD.WIDE.U32 UR4, UR5, UR6, UR4 ;  /* 0x00000006050472a5 */ /* 0x000fe2000f8e0004 */
[----:B------:R-:W-:Y:S01]  /*0b40*/  IABS R14, R4 ;  /* 0x00000004000e7213 */ /* 0x000fe20000000000 */
[----:B------:R-:W-:Y:S01]  /*0b50*/  UISETP.NE.AND.EX UP2, UPT, UR43, URZ, UPT, UP2 ;  /* 0x000000ff2b00728c */ /* 0x000fe2000bf45320 */
[----:B------:R-:W-:Y:S01]  /*0b60*/  @P3 IADD3 R16, PT, PT, R16, 0x1, RZ ;  /* 0x0000000110103810 */ /* 0x000fe20007ffe0ff */
[----:B------:R-:W-:Y:S01]  /*0b70*/  UISETP.NE.U32.AND UP1, UPT, UR36, 0x1, UPT ;  /* 0x000000012400788c */ /* 0x000fe2000bf25070 */
[----:B------:R-:W-:Y:S01]  /*0b80*/  SEL R5, R13, RZ, !P0 ;  /* 0x000000ff0d057207 */ /* 0x000fe20004000000 */
[----:B------:R-:W-:Y:S01]  /*0b90*/  @P6 VIADD R26, R26, 0x1 ;  /* 0x000000011a1a6836 */ /* 0x000fe20000000000 */
[----:B------:R-:W-:Y:S01]  /*0ba0*/  PLOP3.LUT P0, PT, PT, PT, UP0, 0x40, 0x4 ;  /* 0x000000000004781c */ /* 0x000fe20003f0e808 */
[----:B------:R-:W-:Y:S01]  /*0bb0*/  IMAD.HI.U32 R13, R14, UR5, RZ ;  /* 0x000000050e0d7c27 */ /* 0x000fe2000f8e00ff */
[----:B------:R-:W-:Y:S01]  /*0bc0*/  PLOP3.LUT P3, PT, PT, PT, UP2, 0x40, 0x4 ;  /* 0x000000000004781c */ /* 0x000fe20003f6e828 */
[----:B------:R-:W-:Y:S01]  /*0bd0*/  UISETP.NE.AND.EX UP1, UPT, UR37, URZ, UPT, UP1 ;  /* 0x000000ff2500728c */ /* 0x000fe2000bf25310 */
[----:B------:R-:W-:Y:S01]  /*0be0*/  @!P4 IADD3 R26, PT, PT, -R26, RZ, RZ ;  /* 0x000000ff1a1ac210 */ /* 0x000fe20007ffe1ff */
[----:B------:R-:W-:Y:S01]  /*0bf0*/  @!P2 IMAD.MOV R16, RZ, RZ, -R16 ;  /* 0x000000ffff10a224 */ /* 0x000fe200078e0a10 */
[----:B------:R-:W-:Y:S01]  /*0c00*/  SEL R15, R15, RZ, !P3 ;  /* 0x000000ff0f0f7207 */ /* 0x000fe20005800000 */
[----:B------:R-:W-:Y:S01]  /*0c10*/  IMAD.MOV R17, RZ, RZ, -R13 ;  /* 0x000000ffff117224 */ /* 0x000fe200078e0a0d */
[C---:B------:R-:W-:Y:S01]  /*0c20*/  SEL R26, R0.reuse, R26, !P1 ;  /* 0x0000001a001a7207 */ /* 0x040fe20004800000 */
[----:B0-----:R-:W-:Y:S01]  /*0c30*/  IMAD R8, R5, UR44, RZ ;  /* 0x0000002c05087c24 */ /* 0x001fe2000f8e02ff */
[----:B------:R-:W-:Y:S01]  /*0c40*/  SEL R18, R0, R16, !P1 ;  /* 0x0000001000127207 */ /* 0x000fe20004800000 */
[----:B------:R-:W-:Y:S01]  /*0c50*/  IMAD R14, R17, UR12, R14 ;  /* 0x0000000c110e7c24 */ /* 0x000fe2000f8e020e */
[----:B------:R-:W-:Y:S01]  /*0c60*/  PLOP3.LUT P3, PT, PT, PT, UP0, 0x40, 0x4 ;  /* 0x000000000004781c */ /* 0x000fe20003f6e808 */
[----:B------:R-:W-:Y:S01]  /*0c70*/  IMAD R15, R15, UR45, R8 ;  /* 0x0000002d0f0f7c24 */ /* 0x000fe2000f8e0208 */
[----:B------:R-:W-:Y:S01]  /*0c80*/  IADD3 R8, PT, PT, -R26, RZ, RZ ;  /* 0x000000ff1a087210 */ /* 0x000fe20007ffe1ff */
[----:B------:R-:W-:Y:S01]  /*0c90*/  IMAD.MOV R16, RZ, RZ, -R18 ;  /* 0x000000ffff107224 */ /* 0x000fe200078e0a12 */
[----:B------:R-:W-:-:S02]  /*0ca0*/  ISETP.LT.U32.AND P6, PT, R14, UR12, PT ;  /* 0x0000000c0e007c0c */ /* 0x000fc4000bfc1070 */
[----:B------:R-:W-:Y:S01]  /*0cb0*/  PLOP3.LUT P2, PT, PT, PT, UP2, 0x40, 0x4 ;  /* 0x000000000004781c */ /* 0x000fe20003f4e828 */
[----:B------:R-:W-:Y:S01]  /*0cc0*/  IMAD R5, R16, UR60, R3 ;  /* 0x0000003c10057c24 */ /* 0x000fe2000f8e0203 */
[----:B------:R-:W-:Y:S01]  /*0cd0*/  SEL R2, R2, RZ, !P0 ;  /* 0x000000ff02027207 */ /* 0x000fe20004000000 */
[----:B------:R-:W-:Y:S01]  /*0ce0*/  IMAD R3, R8, UR60, R11 ;  /* 0x0000003c08037c24 */ /* 0x000fe2000f8e020b */
[----:B------:R-:W-:Y:S02]  /*0cf0*/  SEL R8, R10, RZ, !P3 ;  /* 0x000000ff0a087207 */ /* 0x000fe40005800000 */
[----:B------:R-:W-:Y:S01]  /*0d00*/  SEL R10, R18, RZ, !P2 ;  /* 0x000000ff120a7207 */ /* 0x000fe20005000000 */
[----:B------:R-:W-:Y:S01]  /*0d10*/  IMAD R11, R2, UR44, RZ ;  /* 0x0000002c020b7c24 */ /* 0x000fe2000f8e02ff */
[----:B------:R-:W-:Y:S01]  /*0d20*/  PLOP3.LUT P0, PT, PT, PT, UP2, 0x40, 0x4 ;  /* 0x000000000004781c */ /* 0x000fe20003f0e828 */
[----:B------:R-:W-:Y:S01]  /*0d30*/  IMAD R17, R8, UR44, RZ ;  /* 0x0000002c08117c24 */ /* 0x000fe2000f8e02ff */
[----:B------:R-:W-:Y:S01]  /*0d40*/  IABS R18, R5 ;  /* 0x0000000500127213 */ /* 0x000fe20000000000 */
[----:B------:R-:W-:Y:S01]  /*0d50*/  IMAD R10, R10, UR45, R11 ;  /* 0x0000002d0a0a7c24 */ /* 0x000fe2000f8e020b */
[----:B------:R-:W-:Y:S01]  /*0d60*/  SEL R2, R26, RZ, !P0 ;  /* 0x000000ff1a027207 */ /* 0x000fe20004000000 */
[----:B------:R-:W-:Y:S01]  /*0d70*/  @!P6 VIADD R14, R14, -UR12 ;  /* 0x8000000c0e0eec36 */ /* 0x000fe20008000000 */
[----:B------:R-:W-:Y:S01]  /*0d80*/  IABS R19, R3 ;  /* 0x0000000300137213 */ /* 0x000fe20000000000 */
[----:B------:R-:W-:-:S03]  /*0d90*/  IMAD.HI.U32 R16, R18, UR5, RZ ;  /* 0x0000000512107c27 */ /* 0x000fc6000f8e00ff */
[----:B------:R-:W-:Y:S01]  /*0da0*/  ISETP.GE.U32.AND P3, PT, R14, UR12, PT ;  /* 0x0000000c0e007c0c */ /* 0x000fe2000bf66070 */
[----:B------:R-:W-:Y:S02]  /*0db0*/  VIADD R11, R12, 0x60 ;  /* 0x000000600c0b7836 */ /* 0x000fe40000000000 */
[----:B------:R-:W-:Y:S01]  /*0dc0*/  IMAD R8, R2, UR45, R17 ;  /* 0x0000002d02087c24 */ /* 0x000fe2000f8e0211 */
[----:B------:R-:W-:Y:S01]  /*0dd0*/  LOP3.LUT R2, R4, UR61, RZ, 0x3c, !PT ;  /* 0x0000003d04027c12 */ /* 0x000fe2000f8e3cff */
[----:B------:R-:W-:Y:S01]  /*0de0*/  IMAD.HI.U32 R14, R19, UR5, RZ ;  /* 0x00000005130e7c27 */ /* 0x000fe2000f8e00ff */
[----:B------:R-:W-:Y:S02]  /*0df0*/  IADD3 R17, PT, PT, -R16, RZ, RZ ;  /* 0x000000ff10117210 */ /* 0x000fe40007ffe1ff */
[----:B------:R-:W-:Y:S01]  /*0e00*/  IABS R27, R11 ;  /* 0x0000000b001b7213 */ /* 0x000fe20000000000 */
[----:B------:R-:W-:Y:S01]  /*0e10*/  IMAD.MOV R26, RZ, RZ, -R14 ;  /* 0x000000ffff1a7224 */ /* 0x000fe200078e0a0e */
[----:B------:R-:W-:Y:S01]  /*0e20*/  ISETP.GE.AND P4, PT, R2, RZ, PT ;  /* 0x000000ff0200720c */ /* 0x000fe20003f86270 */
[----:B------:R-:W-:-:S02]  /*0e30*/  IMAD R2, R17, UR12, R18 ;  /* 0x0000000c11027c24 */ /* 0x000fc4000f8e0212 */
[----:B------:R-:W-:-:S03]  /*0e40*/  IMAD.HI.U32 R18, R27, UR7, RZ ;  /* 0x000000071b127c27 */ /* 0x000fc6000f8e00ff */
[----:B------:R-:W-:Y:S01]  /*0e50*/  ISETP.LT.U32.AND P0, PT, R2, UR12, PT ;  /* 0x0000000c02007c0c */ /* 0x000fe2000bf01070 */
[----:B------:R-:W-:Y:S02]  /*0e60*/  IMAD R17, R26, UR12, R19 ;  /* 0x0000000c1a117c24 */ /* 0x000fe4000f8e0213 */
[----:B------:R-:W-:Y:S02]  /*0e70*/  IMAD.MOV R26, RZ, RZ, -R18 ;  /* 0x000000ffff1a7224 */ /* 0x000fe400078e0a12 */
[----:B------:R-:W-:Y:S02]  /*0e80*/  @!P6 VIADD R13, R13, 0x1 ;  /* 0x000000010d0de836 */ /* 0x000fe40000000000 */
[----:B------:R-:W-:Y:S02]  /*0e90*/  IMAD R19, R26, UR11, R27 ;  /* 0x0000000b1a137c24 */ /* 0x000fe4000f8e021b */
[----:B------:R-:W-:-:S03]  /*0ea0*/  @P3 VIADD R13, R13, 0x1 ;  /* 0x000000010d0d3836 */ /* 0x000fc60000000000 */
[----:B------:R-:W-:Y:S01]  /*0eb0*/  ISETP.LT.U32.AND P2, PT, R19, UR11, PT ;  /* 0x0000000b13007c0c */ /* 0x000fe2000bf41070 */
[----:B------:R-:W-:Y:S01]  /*0ec0*/  @!P0 VIADD R16, R16, 0x1 ;  /* 0x0000000110108836 */ /* 0x000fe20000000000 */
[----:B------:R-:W-:-:S04]  /*0ed0*/  @!P0 IADD3 R2, PT, PT, R2, -UR12, RZ ;  /* 0x8000000c02028c10 */ /* 0x000fc8000fffe0ff */
[----:B------:R-:W-:Y:S01]  /*0ee0*/  ISETP.GE.U32.AND P3, PT, R2, UR12, PT ;  /* 0x0000000c02007c0c */ /* 0x000fe2000bf66070 */
[----:B------:R-:W-:Y:S01]  /*0ef0*/  IMAD.MOV.U32 R2, RZ, RZ, R13 ;  /* 0x000000ffff027224 */ /* 0x000fe200078e000d */
[----:B------:R-:W-:-:S03]  /*0f00*/  LOP3.LUT R13, RZ, UR61, RZ, 0x33, !PT ;  /* 0x0000003dff0d7c12 */ /* 0x000fc6000f8e33ff */
[----:B------:R-:W-:Y:S01]  /*0f10*/  @!P4 IMAD.MOV R2, RZ, RZ, -R2 ;  /* 0x000000ffff02c224 */ /* 0x000fe200078e0a02 */
[----:B------:R-:W-:Y:S01]  /*0f20*/  ISETP.NE.AND P4, PT, RZ, UR61, PT ;  /* 0x0000003dff007c0c */ /* 0x000fe2000bf85270 */
[----:B------:R-:W-:Y:S01]  /*0f30*/  @!P2 VIADD R18, R18, 0x1 ;  /* 0x000000011212a836 */ /* 0x000fe20000000000 */
[----:B------:R-:W-:Y:S02]  /*0f40*/  @!P2 IADD3 R19, PT, PT, R19, -UR11, RZ ;  /* 0x8000000b1313ac10 */ /* 0x000fe4000fffe0ff */
[----:B------:R-:W-:Y:S02]  /*0f50*/  ISETP.LT.U32.AND P2, PT, R17, UR12, PT ;  /* 0x0000000c11007c0c */ /* 0x000fe4000bf41070 */
[----:B------:R-:W-:Y:S01]  /*0f60*/  ISETP.GE.U32.AND P6, PT, R19, UR11, PT ;  /* 0x0000000b13007c0c */ /* 0x000fe2000bfc6070 */
[----:B------:R-:W-:Y:S01]  /*0f70*/  @P3 VIADD R16, R16, 0x1 ;  /* 0x0000000110103836 */ /* 0x000fe20000000000 */
[----:B------:R-:W-:Y:S02]  /*0f80*/  LOP3.LUT R19, R11, UR59, RZ, 0x3c, !PT ;  /* 0x0000003b0b137c12 */ /* 0x000fe4000f8e3cff */
[----:B------:R-:W-:-:S02]  /*0f90*/  SEL R2, R13, R2, !P4 ;  /* 0x000000020d027207 */ /* 0x000fc40006000000 */
[----:B------:R-:W-:Y:S02]  /*0fa0*/  ISETP.GE.AND P0, PT, R19, RZ, PT ;  /* 0x000000ff1300720c */ /* 0x000fe40003f06270 */
[----:B------:R-:W-:Y:S02]  /*0fb0*/  LOP3.LUT R19, R5, UR61, RZ, 0x3c, !PT ;  /* 0x0000003d05137c12 */ /* 0x000fe4000f8e3cff */
[----:B------:R-:W-:Y:S01]  /*0fc0*/  PLOP3.LUT P3, PT, PT, PT, UP1, 0x40, 0x4 ;  /* 0x000000000004781c */ /* 0x000fe20003f6e818 */
[----:B------:R-:W-:Y:S01]  /*0fd0*/  @!P2 VIADD R17, R17, -UR12 ;  /* 0x8000000c1111ac36 */ /* 0x000fe20008000000 */
[----:B------:R-:W-:Y:S02]  /*0fe0*/  @!P2 IADD3 R14, PT, PT, R14, 0x1, RZ ;  /* 0x000000010e0ea810 */ /* 0x000fe40007ffe0ff */
[----:B------:R-:W-:Y:S02]  /*0ff0*/  @P6 IADD3 R18, PT, PT, R18, 0x1, RZ ;  /* 0x0000000112126810 */ /* 0x000fe40007ffe0ff */
[----:B------:R-:W-:-:S02]  /*1000*/  ISETP.GE.AND P6, PT, R19, RZ, PT ;  /* 0x000000ff1300720c */ /* 0x000fc40003fc6270 */
[----:B------:R-:W-:Y:S02]  /*1010*/  SEL R26, R2, RZ, !P3 ;  /* 0x000000ff021a7207 */ /* 0x000fe40005800000 */
[----:B------:R-:W-:Y:S02]  /*1020*/  @!P0 IADD3 R18, PT, PT, -R18, RZ, RZ ;  /* 0x000000ff12128210 */ /* 0x000fe40007ffe1ff */
[----:B------:R-:W-:Y:S01]  /*1030*/  ISETP.GE.U32.AND P0, PT, R17, UR12, PT ;  /* 0x0000000c11007c0c */ /* 0x000fe2000bf06070 */
[----:B------:R-:W-:Y:S01]  /*1040*/  IMAD.MOV R17, RZ, RZ, -R2 ;  /* 0x000000ffff117224 */ /* 0x000fe200078e0a02 */
[----:B------:R-:W-:Y:S01]  /*1050*/  SEL R18, R7, R18, !P5 ;  /* 0x0000001207127207 */ /* 0x000fe20006800000 */
[----:B------:R-:W-:Y:S02]  /*1060*/  IMAD R15, R26, UR46, R15 ;  /* 0x0000002e1a0f7c24 */ /* 0x000fe4000f8e020f */
[----:B------:R-:W-:Y:S01]  /*1070*/  IMAD R2, R17, UR61, R4 ;  /* 0x0000003d11027c24 */ /* 0x000fe2000f8e0204 */
[----:B------:R-:W-:Y:S01]  /*1080*/  IADD3 R28, PT, PT, -R18, RZ, RZ ;  /* 0x000000ff121c7210 */ /* 0x000fe20007ffe1ff */
[----:B------:R-:W-:Y:S01]  /*1090*/  @!P6 IMAD.MOV R16, RZ, RZ, -R16 ;  /* 0x000000ffff10e224 */ /* 0x000fe200078e0a10 */
[----:B------:R-:W-:-:S03]  /*10a0*/  LOP3.LUT R17, R3, UR61, RZ, 0x3c, !PT ;  /* 0x0000003d03117c12 */ /* 0x000fc6000f8e3cff */
[----:B------:R-:W-:Y:S01]  /*10b0*/  IMAD R28, R28, UR59, R11 ;  /* 0x0000003b1c1c7c24 */ /* 0x000fe2000f8e020b */
[----:B------:R-:W-:Y:S01]  /*10c0*/  SEL R4, R13, R16, !P4 ;  /* 0x000000100d047207 */ /* 0x000fe20006000000 */
[----:B------:R-:W-:Y:S01]  /*10d0*/  @P0 VIADD R14, R14, 0x1 ;  /* 0x000000010e0e0836 */ /* 0x000fe20000000000 */
[----:B------:R-:W-:Y:S02]  /*10e0*/  ISETP.GE.AND P3, PT, R17, RZ, PT ;  /* 0x000000ff1100720c */ /* 0x000fe40003f66270 */
[----:B------:R-:W-:Y:S02]  /*10f0*/  IABS R19, R28 ;  /* 0x0000001c00137213 */ /* 0x000fe40000000000 */
[----:B------:R-:W-:-:S03]  /*1100*/  IADD3 R16, PT, PT, -R4, RZ, RZ ;  /* 0x000000ff04107210 */ /* 0x000fc60007ffe1ff */
[----:B------:R-:W-:-:S04]  /*1110*/  IMAD.HI.U32 R17, R19, UR9, RZ ;  /* 0x0000000913117c27 */ /* 0x000fc8000f8e00ff */
[----:B------:R-:W-:Y:S02]  /*1120*/  IMAD.MOV R26, RZ, RZ, -R17 ;  /* 0x000000ffff1a7224 */ /* 0x000fe400078e0a11 */
[----:B------:R-:W-:Y:S02]  /*1130*/  IMAD R16, R16, UR61, R5 ;  /* 0x0000003d10107c24 */ /* 0x000fe4000f8e0205 */
[----:B------:R-:W-:Y:S02]  /*1140*/  IMAD R5, R26, UR10, R19 ;  /* 0x0000000a1a057c24 */ /* 0x000fe4000f8e0213 */
[----:B------:R-:W-:-:S03]  /*1150*/  @!P3 IMAD.MOV R14, RZ, RZ, -R14 ;  /* 0x000000ffff0eb224 */ /* 0x000fc600078e0a0e */
[----:B------:R-:W-:Y:S02]  /*1160*/  ISETP.LT.U32.AND P6, PT, R5, UR10, PT ;  /* 0x0000000a05007c0c */ /* 0x000fe4000bfc1070 */
[----:B------:R-:W-:-:S11]  /*1170*/  SEL R14, R13, R14, !P4 ;  /* 0x0000000e0d0e7207 */ /* 0x000fd60006000000 */
[----:B------:R-:W-:Y:S01]  /*1180*/  @!P6 IADD3 R5, PT, PT, R5, -UR10, RZ ;  /* 0x8000000a0505ec10 */ /* 0x000fe2000fffe0ff */
[----:B------:R-:W-:-:S03]  /*1190*/  @!P6 VIADD R17, R17, 0x1 ;  /* 0x000000011111e836 */ /* 0x000fc60000000000 */
[----:B------:R-:W-:Y:S02]  /*11a0*/  ISETP.GE.U32.AND P6, PT, R5, UR10, PT ;  /* 0x0000000a05007c0c */ /* 0x000fe4000bfc6070 */
[----:B------:R-:W-:-:S11]  /*11b0*/  LOP3.LUT R5, R28, UR60, RZ, 0x3c, !PT ;  /* 0x0000003c1c057c12 */ /* 0x000fd6000f8e3cff */
[----:B------:R-:W-:Y:S01]  /*11c0*/  @P6 VIADD R17, R17, 0x1 ;  /* 0x0000000111116836 */ /* 0x000fe20000000000 */
[----:B------:R-:W-:-:S13]  /*11d0*/  ISETP.GE.AND P6, PT, R5, RZ, PT ;  /* 0x000000ff0500720c */ /* 0x000fda0003fc6270 */
[----:B------:R-:W-:Y:S01]  /*11e0*/  @!P6 IMAD.MOV R17, RZ, RZ, -R17 ;  /* 0x000000ffff11e224 */ /* 0x000fe200078e0a11 */
[----:B------:R-:W-:-:S04]  /*11f0*/  PLOP3.LUT P6, PT, PT, PT, UP0, 0x40, 0x4 ;  /* 0x000000000004781c */ /* 0x000fc80003fce808 */
[----:B------:R-:W-:Y:S02]  /*1200*/  SEL R26, R0, R17, !P1 ;  /* 0x00000011001a7207 */ /* 0x000fe40004800000 */
[----:B------:R-:W-:Y:S02]  /*1210*/  SEL R18, R18, RZ, !P6 ;  /* 0x000000ff12127207 */ /* 0x000fe40007000000 */
[----:B------:R-:W-:Y:S02]  /*1220*/  IADD3 R17, PT, PT, -R26, RZ, RZ ;  /* 0x000000ff1a117210 */ /* 0x000fe40007ffe1ff */
[----:B------:R-:W-:Y:S01]  /*1230*/  PLOP3.LUT P6, PT, PT, PT, UP2, 0x40, 0x4 ;  /* 0x000000000004781c */ /* 0x000fe20003fce828 */
[----:B------:R-:W-:Y:S02]  /*1240*/  IMAD R5, R18, UR44, RZ ;  /* 0x0000002c12057c24 */ /* 0x000fe4000f8e02ff */
[----:B------:R-:W-:Y:S01]  /*1250*/  IMAD R17, R17, UR60, R28 ;  /* 0x0000003c11117c24 */ /* 0x000fe2000f8e021c */
[----:B------:R-:W-:-:S02]  /*1260*/  SEL R18, R26, RZ, !P6 ;  /* 0x000000ff1a127207 */ /* 0x000fc40007000000 */
[----:B------:R-:W-:Y:S02]  /*1270*/  PLOP3.LUT P6, PT, PT, PT, UP1, 0x40, 0x4 ;  /* 0x000000000004781c */ /* 0x000fe40003fce818 */
[----:B------:R-:W-:Y:S01]  /*1280*/  IABS R19, R17 ;  /* 0x0000001100137213 */ /* 0x000fe20000000000 */
[----:B------:R-:W-:-:S04]  /*1290*/  IMAD R18, R18, UR45, R5 ;  /* 0x0000002d12127c24 */ /* 0x000fc8000f8e0205 */
[----:B------:R-:W-:-:S04]  /*12a0*/  IMAD.HI.U32 R26, R19, UR5, RZ ;  /* 0x00000005131a7c27 */ /* 0x000fc8000f8e00ff */
[----:B------:R-:W-:-:S04]  /*12b0*/  IMAD.MOV R28, RZ, RZ, -R26 ;  /* 0x000000ffff1c7224 */ /* 0x000fc800078e0a1a */
[----:B------:R-:W-:Y:S01]  /*12c0*/  IMAD R5, R28, UR12, R19 ;  /* 0x0000000c1c057c24 */ /* 0x000fe2000f8e0213 */
[----:B------:R-:W-:Y:S01]  /*12d0*/  SEL R19, R4, RZ, !P6 ;  /* 0x000000ff04137207 */ /* 0x000fe20007000000 */
[----:B------:R-:W-:Y:S01]  /*12e0*/  IMAD.MOV R28, RZ, RZ, -R14 ;  /* 0x000000ffff1c7224 */ /* 0x000fe200078e0a0e */
[----:B------:R-:W-:Y:S02]  /*12f0*/  SHF.R.S64 R4, RZ, 0x1e, R11 ;  /* 0x0000001eff047819 */ /* 0x000fe4000000100b */
[----:B------:R-:W-:Y:S01]  /*1300*/  ISETP.LT.U32.AND P6, PT, R5, UR12, PT ;  /* 0x0000000c05007c0c */ /* 0x000fe2000bfc1070 */
[----:B------:R-:W-:Y:S01]  /*1310*/  IMAD R10, R19, UR46, R10 ;  /* 0x0000002e130a7c24 */ /* 0x000fe2000f8e020a */
[----:B------:R-:W-:-:S11]  /*1320*/  IADD3 R4, P0, PT, R4, UR48, RZ ;  /* 0x0000003004047c10 */ /* 0x000fd6000ff1e0ff */
[----:B------:R-:W-:Y:S01]  /*1330*/  @!P6 VIADD R5, R5, -UR12 ;  /* 0x8000000c0505ec36 */ /* 0x000fe20008000000 */
[----:B------:R-:W-:-:S04]  /*1340*/  @!P6 IADD3 R26, PT, PT, R26, 0x1, RZ ;  /* 0x000000011a1ae810 */ /* 0x000fc80007ffe0ff */
[----:B------:R-:W-:Y:S02]  /*1350*/  ISETP.GE.U32.AND P2, PT, R5, UR12, PT ;  /* 0x0000000c05007c0c */ /* 0x000fe4000bf46070 */
[----:B------:R-:W-:-:S04]  /*1360*/  LOP3.LUT R5, R17, UR61, RZ, 0x3c, !PT ;  /* 0x0000003d11057c12 */ /* 0x000fc8000f8e3cff */
[----:B------:R-:W-:Y:S02]  /*1370*/  ISETP.GE.AND P3, PT, R5, RZ, PT ;  /* 0x000000ff0500720c */ /* 0x000fe40003f66270 */
[----:B------:R-:W-:Y:S02]  /*1380*/  LEA.HI.X.SX32 R5, R11, UR49, 0x2, P0 ;  /* 0x000000310b057c11 */ /* 0x000fe400080f16ff */
[----:B------:R-:W-:-:S03]  /*1390*/  IADD3 R11, PT, PT, R12, 0x80, RZ ;  /* 0x000000800c0b7810 */ /* 0x000fc60007ffe0ff */
[----:B------:R-:W-:Y:S01]  /*13a0*/  @P2 VIADD R26, R26, 0x1 ;  /* 0x000000011a1a2836 */ /* 0x000fe20000000000 */
[----:B------:R-:W-:Y:S01]  /*13b0*/  PLOP3.LUT P0, PT, PT, PT, UP1, 0x40, 0x4 ;  /* 0x000000000004781c */ /* 0x000fe20003f0e818 */
[----:B------:R0:W4:Y:S01]  /*13c0*/  LDG.E R5, desc[UR14][R4.64] ;  /* 0x0000000e04057981 */ /* 0x000122000c1e1900 */
[----:B------:R-:W-:Y:S01]  /*13d0*/  IABS R27, R11 ;  /* 0x0000000b001b7213 */ /* 0x000fe20000000000 */
[----:B------:R-:W-:Y:S01]  /*13e0*/  IMAD R3, R28, UR61, R3 ;  /* 0x0000003d1c037c24 */ /* 0x000fe2000f8e0203 */
[----:B------:R-:W-:Y:S01]  /*13f0*/  SEL R19, R14, RZ, !P0 ;  /* 0x000000ff0e137207 */ /* 0x000fe20004000000 */
[----:B------:R-:W-:Y:S01]  /*1400*/  @!P3 IMAD.MOV R26, RZ, RZ, -R26 ;  /* 0x000000ffff1ab224 */ /* 0x000fe200078e0a1a */
[----:B------:R-:W-:Y:S01]  /*1410*/  UISETP.NE.U32.AND UP3, UPT, UR38, 0x1, UPT ;  /* 0x000000012600788c */ /* 0x000fe2000bf65070 */
[----:B------:R-:W-:-:S03]  /*1420*/  IMAD.HI.U32 R14, R27, UR7, RZ ;  /* 0x000000071b0e7c27 */ /* 0x000fc6000f8e00ff */
[----:B------:R-:W-:Y:S01]  /*1430*/  SEL R26, R13, R26, !P4 ;  /* 0x0000001a0d1a7207 */ /* 0x000fe20006000000 */
[----:B------:R-:W-:Y:S01]  /*1440*/  UISETP.NE.AND.EX UP3, UPT, UR39, URZ, UPT, UP3 ;  /* 0x000000ff2700728c */ /* 0x000fe2000bf65330 */
[----:B------:R-:W-:Y:S01]  /*1450*/  IADD3 R28, PT, PT, -R14, RZ, RZ ;  /* 0x000000ff0e1c7210 */ /* 0x000fe20007ffe1ff */
[----:B------:R-:W-:Y:S02]  /*1460*/  IMAD R8, R19, UR46, R8 ;  /* 0x0000002e13087c24 */ /* 0x000fe4000f8e0208 */
[----:B0-----:R-:W-:-:S04]  /*1470*/  IMAD.MOV R4, RZ, RZ, -R26 ;  /* 0x000000ffff047224 */ /* 0x001fc800078e0a1a */
[----:B------:R-:W-:Y:S02]  /*1480*/  IMAD R4, R4, UR61, R17 ;  /* 0x0000003d04047c24 */ /* 0x000fe4000f8e0211 */
[----:B------:R-:W-:-:S05]  /*1490*/  IMAD R17, R28, UR11, R27 ;  /* 0x0000000b1c117c24 */ /* 0x000fca000f8e021b */
[----:B------:R-:W-:-:S13]  /*14a0*/  ISETP.LT.U32.AND P2, PT, R17, UR11, PT ;  /* 0x0000000b11007c0c */ /* 0x000fda000bf41070 */
[----:B------:R-:W-:Y:S02]  /*14b0*/  @!P2 VIADD R17, R17, -UR11 ;  /* 0x8000000b1111ac36 */ /* 0x000fe40008000000 */
[----:B------:R-:W-:-:S03]  /*14c0*/  @!P2 VIADD R14, R14, 0x1 ;  /* 0x000000010e0ea836 */ /* 0x000fc60000000000 */
[----:B------:R-:W-:Y:S02]  /*14d0*/  ISETP.GE.U32.AND P0, PT, R17, UR11, PT ;  /* 0x0000000b11007c0c */ /* 0x000fe4000bf06070 */
[----:B------:R-:W-:-:S04]  /*14e0*/  LOP3.LUT R17, R11, UR59, RZ, 0x3c, !PT ;  /* 0x0000003b0b117c12 */ /* 0x000fc8000f8e3cff */
        /* <DEDUP_REMOVED lines=8> */
[----:B------:R-:W-:-:S03]  /*1570*/  SEL R19, R16, RZ, !P0 ;  /* 0x000000ff10137207 */ /* 0x000fc60004000000 */
[----:B------:R-:W-:Y:S02]  /*1580*/  IMAD.MOV R14, RZ, RZ, -R27 ;  /* 0x000000ffff0e7224 */ /* 0x000fe400078e0a1b */
[----:B------:R-:W-:Y:S02]  /*1590*/  IMAD R16, R19, UR47, R10 ;  /* 0x0000002f13107c24 */ /* 0x000fe4000f8e020a */
[----:B------:R-:W-:-:S05]  /*15a0*/  IMAD R29, R14, UR59, R11 ;  /* 0x0000003b0e1d7c24 */ /* 0x000fca000f8e020b */
[----:B------:R-:W-:-:S04]  /*15b0*/  IABS R14, R29 ;  /* 0x0000001d000e7213 */ /* 0x000fc80000000000 */
[----:B------:R-:W-:-:S05]  /*15c0*/  MOV R26, R14 ;  /* 0x0000000e001a7202 */ /* 0x000fca0000000f00 */
        /* <DEDUP_REMOVED lines=10> */
[----:B------:R-:W-:-:S05]  /*1670*/  PLOP3.LUT P0, PT, PT, PT, UP0, 0x40, 0x4 ;  /* 0x000000000004781c */ /* 0x000fca0003f0e808 */
[----:B------:R-:W-:-:S05]  /*1680*/  @!P3 IMAD.MOV R14, RZ, RZ, -R14 ;  /* 0x000000ffff0eb224 */ /* 0x000fca00078e0a0e */
[----:B------:R-:W-:-:S04]  /*1690*/  SEL R14, R0, R14, !P1 ;  /* 0x0000000e000e7207 */ /* 0x000fc80004800000 */
[----:B------:R-:W-:-:S05]  /*16a0*/  IADD3 R10, PT, PT, -R14, RZ, RZ ;  /* 0x000000ff0e0a7210 */ /* 0x000fca0007ffe1ff */
[----:B------:R-:W-:Y:S01]  /*16b0*/  IMAD R29, R10, UR60, R29 ;  /* 0x0000003c0a1d7c24 */ /* 0x000fe2000f8e021d */
[----:B------:R-:W-:Y:S02]  /*16c0*/  SEL R10, R27, RZ, !P0 ;  /* 0x000000ff1b0a7207 */ /* 0x000fe40004000000 */
[----:B------:R-:W-:Y:S02]  /*16d0*/  PLOP3.LUT P0, PT, PT, PT, UP2, 0x40, 0x4 ;  /* 0x000000000004781c */ /* 0x000fe40003f0e828 */
[----:B------:R-:W-:Y:S01]  /*16e0*/  IABS R18, R29 ;  /* 0x0000001d00127213 */ /* 0x000fe20000000000 */
[----:B------:R-:W-:Y:S01]  /*16f0*/  IMAD R19, R10, UR44, RZ ;  /* 0x0000002c0a137c24 */ /* 0x000fe2000f8e02ff */
[----:B------:R-:W-:-:S03]  /*1700*/  SEL R10, R14, RZ, !P0 ;  /* 0x000000ff0e0a7207 */ /* 0x000fc60004000000 */
[----:B------:R-:W-:-:S04]  /*1710*/  IMAD.HI.U32 R14, R18, UR5, RZ ;  /* 0x00000005120e7c27 */ /* 0x000fc8000f8e00ff */
        /* <DEDUP_REMOVED lines=11> */
[----:B------:R-:W-:-:S04]  /*17d0*/  IADD3 R10, P0, PT, R10, UR48, RZ ;  /* 0x000000300a0a7c10 */ /* 0x000fc8000ff1e0ff */
[----:B------:R-:W-:Y:S01]  /*17e0*/  LEA.HI.X.SX32 R11, R11, UR49, 0x2, P0 ;  /* 0x000000310b0b7c11 */ /* 0x000fe200080f16ff */
[----:B------:R-:W-:Y:S01]  /*17f0*/  @!P3 IMAD.MOV R14, RZ, RZ, -R14 ;  /* 0x000000ffff0eb224 */ /* 0x000fe200078e0a0e */
[----:B------:R-:W-:-:S04]  /*1800*/  PLOP3.LUT P0, PT, PT, PT, UP1, 0x40, 0x4 ;  /* 0x000000000004781c */ /* 0x000fc80003f0e818 */
[----:B------:R-:W-:Y:S02]  /*1810*/  SEL R18, R13, R14, !P4 ;  /* 0x0000000e0d127207 */ /* 0x000fe40006000000 */
[----:B------:R0:W5:Y:S02]  /*1820*/  LDG.E R14, desc[UR14][R10.64] ;  /* 0x0000000e0a0e7981 */ /* 0x000164000c1e1900 */
[C---:B------:R-:W-:Y:S02]  /*1830*/  IADD3 R26, PT, PT, -R18.reuse, RZ, RZ ;  /* 0x000000ff121a7210 */ /* 0x040fe40007ffe1ff */
[----:B------:R-:W-:Y:S02]  /*1840*/  SEL R18, R18, RZ, !P0 ;  /* 0x000000ff12127207 */ /* 0x000fe40004000000 */
[----:B------:R-:W-:Y:S01]  /*1850*/  PLOP3.LUT P0, PT, PT, PT, UP3, 0x40, 0x4 ;  /* 0x000000000004781c */ /* 0x000fe20003f0e838 */
[----:B------:R-:W-:Y:S02]  /*1860*/  IMAD R26, R26, UR61, R29 ;  /* 0x0000003d1a1a7c24 */ /* 0x000fe4000f8e021d */
[----:B------:R-:W-:Y:S01]  /*1870*/  IMAD R27, R18, UR46, R19 ;  /* 0x0000002e121b7c24 */ /* 0x000fe2000f8e0213 */
[----:B------:R-:W-:Y:S01]  /*1880*/  SEL R3, R3, RZ, !P0 ;  /* 0x000000ff03037207 */ /* 0x000fe20004000000 */
[----:B------:R-:W-:Y:S01]  /*1890*/  VIADD R18, R12, 0xa0 ;  /* 0x000000a00c127836 */ /* 0x000fe20000000000 */
[----:B0-----:R-:W-:-:S03]  /*18a0*/  IADD3 R10, P0, PT, R16, UR50, RZ ;  /* 0x00000032100a7c10 */ /* 0x001fc6000ff1e0ff */
[----:B------:R-:W-:Y:S01]  /*18b0*/  IMAD R19, R3, UR47, R8 ;  /* 0x0000002f03137c24 */ /* 0x000fe2000f8e0208 */
[----:B------:R-:W-:Y:S02]  /*18c0*/  IABS R28, R18 ;  /* 0x00000012001c7213 */ /* 0x000fe40000000000 */
[----:B------:R-:W-:-:S03]  /*18d0*/  LEA.HI.X.SX32 R11, R16, UR51, 0x1, P0 ;  /* 0x00000033100b7c11 */ /* 0x000fc600080f0eff */
[----:B------:R-:W-:Y:S02]  /*18e0*/  IMAD.HI.U32 R8, R28, UR7, RZ ;  /* 0x000000071c087c27 */ /* 0x000fe4000f8e00ff */
[----:B------:R0:W2:Y:S01]  /*18f0*/  LDG.E.U8 R3, desc[UR14][R10.64] ;  /* 0x0000000e0a037981 */ /* 0x0000a2000c1e1100 */
[----:B------:R-:W-:Y:S01]  /*1900*/  R2UR UR16, R20 ;  /* 0x00000000141072ca */ /* 0x000fe200000e0000 */
[----:B------:R-:W-:Y:S01]  /*1910*/  IMAD.MOV R29, RZ, RZ, -R8 ;  /* 0x000000ffff1d7224 */ /* 0x000fe200078e0a08 */
[----:B------:R-:W-:-:S03]  /*1920*/  R2UR UR17, R21 ;  /* 0x00000000151172ca */ /* 0x000fc600000e0000 */
[----:B------:R-:W-:-:S05]  /*1930*/  IMAD R16, R29, UR11, R28 ;  /* 0x0000000b1d107c24 */ /* 0x000fca000f8e021c */
[----:B------:R-:W-:-:S13]  /*1940*/  ISETP.LT.U32.AND P3, PT, R16, UR11, PT ;  /* 0x0000000b10007c0c */ /* 0x000fda000bf61070 */
[----:B------:R-:W-:Y:S01]  /*1950*/  @!P3 IADD3 R16, PT, PT, R16, -UR11, RZ ;  /* 0x8000000b1010bc10 */ /* 0x000fe2000fffe0ff */
[----:B------:R-:W-:Y:S01]  /*1960*/  @!P3 VIADD R8, R8, 0x1 ;  /* 0x000000010808b836 */ /* 0x000fe20000000000 */
[----:B------:R-:W-:Y:S02]  /*1970*/  PLOP3.LUT P3, PT, PT, PT, UP3, 0x40, 0x4 ;  /* 0x000000000004781c */ /* 0x000fe40003f6e838 */
[----:B------:R-:W-:Y:S02]  /*1980*/  ISETP.GE.U32.AND P2, PT, R16, UR11, PT ;  /* 0x0000000b10007c0c */ /* 0x000fe4000bf46070 */
[----:B------:R-:W-:Y:S02]  /*1990*/  LOP3.LUT R16, R18, UR59, RZ, 0x3c, !PT ;  /* 0x0000003b12107c12 */ /* 0x000fe4000f8e3cff */
[----:B------:R-:W-:Y:S02]  /*19a0*/  SEL R26, R26, RZ, !P3 ;  /* 0x000000ff1a1a7207 */ /* 0x000fe40005800000 */
[----:B------:R-:W-:-:S03]  /*19b0*/  ISETP.GE.AND P0, PT, R16, RZ, PT ;  /* 0x000000ff1000720c */ /* 0x000fc60003f06270 */
[----:B------:R-:W-:-:S04]  /*19c0*/  IMAD R27, R26, UR47, R27 ;  /* 0x0000002f1a1b7c24 */ /* 0x000fc8000f8e021b */
[----:B------:R-:W-:Y:S01]  /*19d0*/  @P2 VIADD R8, R8, 0x1 ;  /* 0x0000000108082836 */ /* 0x000fe20000000000 */
[----:B------:R-:W-:-:S04]  /*19e0*/  PLOP3.LUT P2, PT, PT, PT, UP3, 0x40, 0x4 ;  /* 0x000000000004781c */ /* 0x000fc80003f4e838 */
[----:B------:R-:W-:Y:S02]  /*19f0*/  SEL R4, R4, RZ, !P2 ;  /* 0x000000ff04047207 */ /* 0x000fe40005000000 */
[----:B------:R-:W-:Y:S02]  /*1a00*/  @!P0 IADD3 R8, PT, PT, -R8, RZ, RZ ;  /* 0x000000ff08088210 */ /* 0x000fe40007ffe1ff */
[----:B0-----:R-:W-:Y:S01]  /*1a10*/  IADD3 R10, P0, PT, R19, UR50, RZ ;  /* 0x00000032130a7c10 */ /* 0x001fe2000ff1e0ff */
[----:B------:R-:W-:Y:S01]  /*1a20*/  IMAD R4, R4, UR47, R17 ;  /* 0x0000002f04047c24 */ /* 0x000fe2000f8e0211 */
[----:B------:R-:W-:Y:S02]  /*1a30*/  SEL R8, R7, R8, !P5 ;  /* 0x0000000807087207 */ /* 0x000fe40006800000 */
[----:B------:R-:W-:Y:S02]  /*1a40*/  LEA.HI.X.SX32 R11, R19, UR51, 0x1, P0 ;  /* 0x00000033130b7c11 */ /* 0x000fe400080f0eff */
[----:B------:R-:W-:Y:S01]  /*1a50*/  IADD3 R16, P0, PT, R4, UR50, RZ ;  /* 0x0000003204107c10 */ /* 0x000fe2000ff1e0ff */
[----:B------:R-:W-:-:S02]  /*1a60*/  IMAD.MOV R17, RZ, RZ, -R8 ;  /* 0x000000ffff117224 */ /* 0x000fc400078e0a08 */
[----:B------:R0:W3:Y:S02]  /*1a70*/  LDG.E.U8 R10, desc[UR14][R10.64] ;  /* 0x0000000e0a0a7981 */ /* 0x0000e4000c1e1100 */
[----:B------:R-:W-:Y:S01]  /*1a80*/  IMAD R30, R17, UR59, R18 ;  /* 0x0000003b111e7c24 */ /* 0x000fe2000f8e0212 */
[----:B------:R-:W-:-:S05]  /*1a90*/  LEA.HI.X.SX32 R17, R4, UR51, 0x1, P0 ;  /* 0x0000003304117c11 */ /* 0x000fca00080f0eff */
[----:B------:R-:W4:Y:S01]  /*1aa0*/  LDG.E.U8 R4, desc[UR16][R16.64] ;  /* 0x0000001010047981 */ /* 0x000f22000c1e1100 */
[----:B------:R-:W-:-:S05]  /*1ab0*/  IABS R28, R30 ;  /* 0x0000001e001c7213 */ /* 0x000fca0000000000 */
[----:B------:R-:W-:-:S04]  /*1ac0*/  IMAD.HI.U32 R19, R28, UR9, RZ ;  /* 0x000000091c137c27 */ /* 0x000fc8000f8e00ff */
[----:B------:R-:W-:-:S04]  /*1ad0*/  IMAD.MOV R29, RZ, RZ, -R19 ;  /* 0x000000ffff1d7224 */ /* 0x000fc800078e0a13 */
[----:B------:R-:W-:-:S05]  /*1ae0*/  IMAD R28, R29, UR10, R28 ;  /* 0x0000000a1d1c7c24 */ /* 0x000fca000f8e021c */
[----:B------:R-:W-:Y:S02]  /*1af0*/  ISETP.LT.U32.AND P2, PT, R28, UR10, PT ;  /* 0x0000000a1c007c0c */ /* 0x000fe4000bf41070 */
[----:B------:R-:W-:-:S04]  /*1b00*/  IADD3 R26, P0, PT, R27, UR50, RZ ;  /* 0x000000321b1a7c10 */ /* 0x000fc8000ff1e0ff */
[----:B------:R-:W-:Y:S02]  /*1b10*/  LEA.HI.X.SX32 R27, R27, UR51, 0x1, P0 ;  /* 0x000000331b1b7c11 */ /* 0x000fe400080f0eff */
[----:B0-----:R-:W-:-:S03]  /*1b20*/  LOP3.LUT R11, R30, UR60, RZ, 0x3c, !PT ;  /* 0x0000003c1e0b7c12 */ /* 0x001fc6000f8e3cff */
[----:B------:R0:W5:Y:S02]  /*1b30*/  LDG.E.U8 R26, desc[UR14][R26.64] ;  /* 0x0000000e1a1a7981 */ /* 0x000164000c1e1100 */
[----:B------:R-:W-:-:S04]  /*1b40*/  @!P2 IADD3 R28, PT, PT, R28, -UR10, RZ ;  /* 0x8000000a1c1cac10 */ /* 0x000fc8000fffe0ff */
        /* <DEDUP_REMOVED lines=9> */
[----:B0-----:R-:W-:Y:S01]  /*1be0*/  IMAD R27, R11, UR60, R30 ;  /* 0x0000003c0b1b7c24 */ /* 0x001fe2000f8e021e */
[----:B------:R-:W-:-:S04]  /*1bf0*/  PLOP3.LUT P0, PT, PT, PT, UP2, 0x40, 0x4 ;  /* 0x000000000004781c */ /* 0x000fc80003f0e828 */
[----:B------:R-:W-:Y:S01]  /*1c00*/  IABS R17, R27 ;  /* 0x0000001b00117213 */ /* 0x000fe20000000000 */
[----:B------:R-:W-:Y:S01]  /*1c10*/  IMAD R16, R8, UR44, RZ ;  /* 0x0000002c08107c24 */ /* 0x000fe2000f8e02ff */
        /* <DEDUP_REMOVED lines=14> */
[----:B------:R-:W-:-:S04]  /*1d00*/  @!P3 IADD3 R8, PT, PT, -R8, RZ, RZ ;  /* 0x000000ff0808b210 */ /* 0x000fc80007ffe1ff */
[----:B------:R-:W-:Y:S01]  /*1d10*/  SEL R11, R13, R8, !P4 ;  /* 0x000000080d0b7207 */ /* 0x000fe20006000000 */
[----:B------:R-:W-:Y:S01]  /*1d20*/  VIADD R29, R12, 0xc0 ;  /* 0x000000c00c1d7836 */ /* 0x000fe20000000000 */
[----:B------:R-:W-:-:S03]  /*1d30*/  LEA.HI.X.SX32 R17, R18, UR49, 0x2, P0 ;  /* 0x0000003112117c11 */ /* 0x000fc600080f16ff */
[----:B------:R-:W-:Y:S02]  /*1d40*/  IMAD.MOV R18, RZ, RZ, -R11 ;  /* 0x000000ffff127224 */ /* 0x000fe400078e0a0b */
[----:B------:R0:W5:Y:S02]  /*1d50*/  LDG.E R8, desc[UR14][R16.64] ;  /* 0x0000000e10087981 */ /* 0x000164000c1e1900 */
[----:B------:R-:W-:Y:S01]  /*1d60*/  IMAD R18, R18, UR61, R27 ;  /* 0x0000003d12127c24 */ /* 0x000fe2000f8e021b */
[----:B------:R-:W-:-:S05]  /*1d70*/  IABS R27, R29 ;  /* 0x0000001d001b7213 */ /* 0x000fca0000000000 */
        /* <DEDUP_REMOVED lines=28> */
[----:B------:R-:W-:-:S04]  /*1f40*/  IMAD.HI.U32 R2, R11, UR9, RZ ;  /* 0x000000090b027c27 */ /* 0x000fc8000f8e00ff */
[----:B------:R-:W-:Y:S01]  /*1f50*/  IMAD.MOV R16, RZ, RZ, -R2 ;  /* 0x000000ffff107224 */ /* 0x000fe200078e0a02 */
[----:B--2---:R-:W-:-:S03]  /*1f60*/  ISETP.NE.AND P0, PT, R3, RZ, PT ;  /* 0x000000ff0300720c */ /* 0x004fc60003f05270 */
        /* <DEDUP_REMOVED lines=9> */
[----:B------:R-:W-:-:S05]  /*2000*/  @!P3 IMAD.MOV R2, RZ, RZ, -R2 ;  /* 0x000000ffff02b224 */ /* 0x000fca00078e0a02 */
[----:B------:R-:W-:Y:S02]  /*2010*/  SEL R3, R0, R2, !P1 ;  /* 0x0000000200037207 */ /* 0x000fe40004800000 */
[----:B---3--:R-:W-:Y:S02]  /*2020*/  ISETP.NE.AND P2, PT, R10, RZ, PT ;  /* 0x000000ff0a00720c */ /* 0x008fe40003f45270 */
[----:B------:R-:W1:Y:S01]  /*2030*/  LDC.64 R10, c[0x0][0x3f0] ;  /* 0x0000fc00ff0a7b82 */ /* 0x000e620000000a00 */
[----:B------:R-:W-:-:S05]  /*2040*/  IADD3 R2, PT, PT, -R3, RZ, RZ ;  /* 0x000000ff03027210 */ /* 0x000fca0007ffe1ff */
[----:B------:R-:W-:Y:S01]  /*2050*/  IMAD R2, R2, UR60, R17 ;  /* 0x0000003c02027c24 */ /* 0x000fe2000f8e0211 */
[----:B----4-:R-:W-:-:S04]  /*2060*/  ISETP.NE.AND P0, PT, R4, RZ, PT ;  /* 0x000000ff0400720c */ /* 0x010fc80003f05270 */
[----:B------:R-:W-:-:S05]  /*2070*/  IABS R16, R2 ;  /* 0x0000000200107213 */ /* 0x000fca0000000000 */
[----:B------:R-:W-:Y:S01]  /*2080*/  IMAD.HI.U32 R4, R16, UR5, RZ ;  /* 0x0000000510047c27 */ /* 0x000fe2000f8e00ff */
[----:B-1----:R-:W-:-:S03]  /*2090*/  R2UR UR4, R11 ;  /* 0x000000000b0472ca */ /* 0x002fc600000e0000 */
[----:B------:R-:W-:-:S04]  /*20a0*/  IMAD.MOV R11, RZ, RZ, -R4 ;  /* 0x000000ffff0b7224 */ /* 0x000fc800078e0a04 */
[----:B------:R-:W-:-:S05]  /*20b0*/  IMAD R11, R11, UR12, R16 ;  /* 0x0000000c0b0b7c24 */ /* 0x000fca000f8e0210 */
[----:B------:R-:W-:Y:S02]  /*20c0*/  ISETP.LT.U32.AND P3, PT, R11, UR12, PT ;  /* 0x0000000c0b007c0c */ /* 0x000fe4000bf61070 */
[----:B------:R-:W-:Y:S02]  /*20d0*/  SHF.R.S64 R16, RZ, 0x1e, R29 ;  /* 0x0000001eff107819 */ /* 0x000fe4000000101d */
[----:B0-----:R-:W-:Y:S02]  /*20e0*/  P2R R19, PR, RZ, 0x1 ;  /* 0x00000001ff137803 */ /* 0x001fe40000000000 */
[----:B------:R-:W-:Y:S02]  /*20f0*/  IADD3 R16, P0, PT, R16, UR48, RZ ;  /* 0x0000003010107c10 */ /* 0x000fe4000ff1e0ff */
[----:B------:R-:W-:-:S05]  /*2100*/  P2R R28, PR, RZ, 0x4 ;  /* 0x00000004ff1c7803 */ /* 0x000fca0000000000 */
[----:B------:R-:W-:Y:S01]  /*2110*/  @!P3 VIADD R11, R11, -UR12 ;  /* 0x8000000c0b0bbc36 */ /* 0x000fe20008000000 */
[----:B------:R-:W-:Y:S02]  /*2120*/  LEA.HI.X.SX32 R17, R29, UR49, 0x2, P0 ;  /* 0x000000311d117c11 */ /* 0x000fe400080f16ff */
[----:B------:R-:W-:Y:S02]  /*2130*/  LOP3.LUT R29, R2, UR61, RZ, 0x3c, !PT ;  /* 0x0000003d021d7c12 */ /* 0x000fe4000f8e3cff */
[----:B------:R-:W-:Y:S02]  /*2140*/  ISETP.GE.U32.AND P2, PT, R11, UR12, PT ;  /* 0x0000000c0b007c0c */ /* 0x000fe4000bf46070 */
[----:B------:R-:W-:Y:S02]  /*2150*/  IADD3 R11, PT, PT, R12, 0xe0, RZ ;  /* 0x000000e00c0b7810 */ /* 0x000fe40007ffe0ff */
[----:B------:R-:W-:Y:S02]  /*2160*/  ISETP.GE.AND P0, PT, R29, RZ, PT ;  /* 0x000000ff1d00720c */ /* 0x000fe40003f06270 */
[----:B------:R-:W-:-:S02]  /*2170*/  IABS R29, R11 ;  /* 0x0000000b001d7213 */ /* 0x000fc40000000000 */
        /* <DEDUP_REMOVED lines=9> */
[----:B------:R-:W-:Y:S02]  /*2210*/  LOP3.LUT R29, R11, UR59, RZ, 0x3c, !PT ;  /* 0x0000003b0b1d7c12 */ /* 0x000fe4000f8e3cff */
[----:B------:R-:W-:-:S09]  /*2220*/  @!P3 IADD3 R4, PT, PT, R4, 0x1, RZ ;  /* 0x000000010404b810 */ /* 0x000fd20007ffe0ff */
[----:B------:R-:W-:Y:S01]  /*2230*/  @P6 VIADD R26, R26, 0x1 ;  /* 0x000000011a1a6836 */ /* 0x000fe20000000000 */
[----:B------:R-:W-:Y:S01]  /*2240*/  ISETP.GE.AND P6, PT, R29, RZ, PT ;  /* 0x000000ff1d00720c */ /* 0x000fe20003fc6270 */
[----:B------:R-:W-:Y:S01]  /*2250*/  @P2 VIADD R4, R4, 0x1 ;  /* 0x0000000104042836 */ /* 0x000fe20000000000 */
[----:B------:R-:W-:Y:S02]  /*2260*/  PLOP3.LUT P3, PT, PT, PT, UP0, 0x40, 0x4 ;  /* 0x000000000004781c */ /* 0x000fe40003f6e808 */
[----:B------:R-:W-:Y:S01]  /*2270*/  PLOP3.LUT P2, PT, PT, PT, UP2, 0x40, 0x4 ;  /* 0x000000000004781c */ /* 0x000fe20003f4e828 */
[----:B------:R-:W-:Y:S01]  /*2280*/  @!P0 IMAD.MOV R4, RZ, RZ, -R4 ;  /* 0x000000ffff048224 */ /* 0x000fe200078e0a04 */
[----:B------:R-:W-:Y:S02]  /*2290*/  SEL R30, R30, RZ, !P3 ;  /* 0x000000ff1e1e7207 */ /* 0x000fe40005800000 */
[----:B------:R-:W-:-:S05]  /*22a0*/  SEL R3, R3, RZ, !P2 ;  /* 0x000000ff03037207 */ /* 0x000fca0005000000 */
[----:B------:R-:W-:Y:S01]  /*22b0*/  @!P6 IMAD.MOV R26, RZ, RZ, -R26 ;  /* 0x000000ffff1ae224 */ /* 0x000fe200078e0a1a */
[----:B------:R-:W-:Y:S01]  /*22c0*/  SEL R4, R13, R4, !P4 ;  /* 0x000000040d047207 */ /* 0x000fe20006000000 */
[----:B------:R-:W-:Y:S01]  /*22d0*/  IMAD R30, R30, UR44, RZ ;  /* 0x0000002c1e1e7c24 */ /* 0x000fe2000f8e02ff */
[----:B------:R-:W-:Y:S02]  /*22e0*/  PLOP3.LUT P0, PT, PT, PT, UP1, 0x40, 0x4 ;  /* 0x000000000004781c */ /* 0x000fe40003f0e818 */
[----:B------:R-:W-:Y:S01]  /*22f0*/  SEL R26, R7, R26, !P5 ;  /* 0x0000001a071a7207 */ /* 0x000fe20006800000 */
[----:B------:R-:W-:Y:S01]  /*2300*/  IMAD R30, R3, UR45, R30 ;  /* 0x0000002d031e7c24 */ /* 0x000fe2000f8e021e */
[C---:B------:R-:W-:Y:S02]  /*2310*/  SEL R3, R4.reuse, RZ, !P0 ;  /* 0x000000ff04037207 */ /* 0x040fe40004000000 */
[----:B------:R-:W-:Y:S01]  /*2320*/  IADD3 R29, PT, PT, -R4, RZ, RZ ;  /* 0x000000ff041d7210 */ /* 0x000fe20007ffe1ff */
[----:B------:R-:W-:-:S04]  /*2330*/  IMAD.MOV R4, RZ, RZ, -R26 ;  /* 0x000000ffff047224 */ /* 0x000fc800078e0a1a */
[----:B------:R-:W-:Y:S02]  /*2340*/  IMAD R32, R4, UR59, R11 ;  /* 0x0000003b04207c24 */ /* 0x000fe4000f8e020b */
[----:B------:R-:W-:-:S03]  /*2350*/  IMAD R2, R29, UR61, R2 ;  /* 0x0000003d1d027c24 */ /* 0x000fc6000f8e0202 */
        /* <DEDUP_REMOVED lines=11> */
[----:B------:R-:W-:-:S04]  /*2410*/  PLOP3.LUT P0, PT, PT, PT, UP3, 0x40, 0x4 ;  /* 0x000000000004781c */ /* 0x000fc80003f0e838 */
[----:B------:R-:W-:Y:S02]  /*2420*/  SEL R2, R2, RZ, !P0 ;  /* 0x000000ff02027207 */ /* 0x000fe40004000000 */
[----:B------:R-:W-:Y:S02]  /*2430*/  ISETP.GE.AND P0, PT, R30, RZ, PT ;  /* 0x000000ff1e00720c */ /* 0x000fe40003f06270 */
[----:B------:R-:W-:Y:S01]  /*2440*/  MOV R29, R4 ;  /* 0x00000004001d7202 */ /* 0x000fe20000000f00 */
[----:B------:R-:W-:Y:S01]  /*2450*/  IMAD R3, R2, UR47, R3 ;  /* 0x0000002f02037c24 */ /* 0x000fe2000f8e0203 */
[----:B------:R-:W2:Y:S09]  /*2460*/  LDG.E R4, desc[UR14][R16.64] ;  /* 0x0000000e10047981 */ /* 0x000eb2000c1e1900 */
        /* <DEDUP_REMOVED lines=15> */
[----:B------:R-:W-:Y:S01]  /*2560*/  ISETP.GE.AND P3, PT, R2, RZ, PT ;  /* 0x000000ff0200720c */ /* 0x000fe20003f66270 */
[----:B------:R-:W-:Y:S01]  /*2570*/  @!P0 VIADD R29, R29, 0x1 ;  /* 0x000000011d1d8836 */ /* 0x000fe20000000000 */
[----:B------:R-:W-:-:S04]  /*2580*/  PLOP3.LUT P0, PT, PT, PT, UP0, 0x40, 0x4 ;  /* 0x000000000004781c */ /* 0x000fc80003f0e808 */
[----:B------:R-:W-:-:S05]  /*2590*/  SEL R26, R26, RZ, !P0 ;  /* 0x000000ff1a1a7207 */ /* 0x000fca0004000000 */
[----:B------:R-:W-:Y:S02]  /*25a0*/  @P2 IADD3 R29, PT, PT, R29, 0x1, RZ ;  /* 0x000000011d1d2810 */ /* 0x000fe40007ffe0ff */
        /* <DEDUP_REMOVED lines=9> */
[----:B------:R-:W-:Y:S01]  /*2640*/  IMAD R3, R3, UR46, R26 ;  /* 0x0000002e03037c24 */ /* 0x000fe2000f8e021a */
[----:B------:R-:W-:Y:S01]  /*2650*/  IADD3 R26, PT, PT, R12, 0x100, RZ ;  /* 0x000001000c1a7810 */ /* 0x000fe20007ffe0ff */
[----:B------:R-:W-:Y:S01]  /*2660*/  IMAD.MOV R2, RZ, RZ, -R29 ;  /* 0x000000ffff027224 */ /* 0x000fe200078e0a1d */
[----:B------:R-:W-:Y:S02]  /*2670*/  IADD3 R16, P6, PT, R16, UR48, RZ ;  /* 0x0000003010107c10 */ /* 0x000fe4000ffde0ff */
[----:B------:R-:W-:Y:S02]  /*2680*/  IABS R29, R26 ;  /* 0x0000001a001d7213 */ /* 0x000fe40000000000 */
[----:B------:R-:W-:-:S03]  /*2690*/  LEA.HI.X.SX32 R17, R11, UR49, 0x2, P6 ;  /* 0x000000310b117c11 */ /* 0x000fc6000b0f16ff */
[----:B------:R-:W-:-:S04]  /*26a0*/  IMAD.HI.U32 R11, R29, UR7, RZ ;  /* 0x000000071d0b7c27 */ /* 0x000fc8000f8e00ff */
        /* <DEDUP_REMOVED lines=11> */
[----:B------:R-:W-:Y:S01]  /*2760*/  ISETP.GE.AND P0, PT, R29, RZ, PT ;  /* 0x000000ff1d00720c */ /* 0x000fe20003f06270 */
[----:B------:R-:W-:Y:S02]  /*2770*/  IMAD.MOV.U32 R30, RZ, RZ, R11 ;  /* 0x000000ffff1e7224 */ /* 0x000fe400078e000b */
[----:B------:R-:W-:Y:S01]  /*2780*/  IMAD R3, R2, UR47, R3 ;  /* 0x0000002f02037c24 */ /* 0x000fe2000f8e0203 */
[----:B------:R-:W4:Y:S09]  /*2790*/  LDG.E R11, desc[UR14][R16.64] ;  /* 0x0000000e100b7981 */ /* 0x000f32000c1e1900 */
[----:B------:R-:W-:-:S04]  /*27a0*/  @!P0 IADD3 R30, PT, PT, -R30, RZ, RZ ;  /* 0x000000ff1e1e8210 */ /* 0x000fc80007ffe1ff */
[----:B------:R-:W-:-:S05]  /*27b0*/  SEL R32, R7, R30, !P5 ;  /* 0x0000001e07207207 */ /* 0x000fca0006800000 */
[----:B------:R-:W-:-:S04]  /*27c0*/  IMAD.MOV R29, RZ, RZ, -R32 ;  /* 0x000000ffff1d7224 */ /* 0x000fc800078e0a20 */
        /* <DEDUP_REMOVED lines=8> */
[----:B------:R0:W5:-:S12]  /*2850*/  LDG.E.U8 R34, desc[UR14][R2.64] ;  /* 0x0000000e02227981 */ /* 0x000158000c1e1100 */
[----:B------:R-:W-:Y:S01]  /*2860*/  @!P0 IADD3 R30, PT, PT, R30, -UR10, RZ ;  /* 0x8000000a1e1e8c10 */ /* 0x000fe2000fffe0ff */
[----:B------:R-:W-:-:S03]  /*2870*/  @!P0 VIADD R29, R29, 0x1 ;  /* 0x000000011d1d8836 */ /* 0x000fc60000000000 */
[----:B------:R-:W-:Y:S02]  /*2880*/  ISETP.GE.U32.AND P0, PT, R30, UR10, PT ;  /* 0x0000000a1e007c0c */ /* 0x000fe4000bf06070 */
[----:B0-----:R-:W-:-:S11]  /*2890*/  LOP3.LUT R2, R37, UR60, RZ, 0x3c, !PT ;  /* 0x0000003c25027c12 */ /* 0x001fd6000f8e3cff */
[----:B------:R-:W-:Y:S01]  /*28a0*/  @P0 VIADD R29, R29, 0x1 ;  /* 0x000000011d1d0836 */ /* 0x000fe20000000000 */
[----:B------:R-:W-:-:S13]  /*28b0*/  ISETP.GE.AND P0, PT, R2, RZ, PT ;  /* 0x000000ff0200720c */ /* 0x000fda0003f06270 */
[----:B------:R-:W-:-:S04]  /*28c0*/  @!P0 IADD3 R29, PT, PT, -R29, RZ, RZ ;  /* 0x000000ff1d1d8210 */ /* 0x000fc80007ffe1ff */
        /* <DEDUP_REMOVED lines=39> */
[----:B------:R-:W4:Y:S03]  /*2b40*/  LDG.E R26, desc[UR14][R16.64] ;  /* 0x0000000e101a7981 */ /* 0x000f26000c1e1900 */
        /* <DEDUP_REMOVED lines=60> */
[----:B------:R-:W-:Y:S01]  /*2f10*/  IABS R36, R39 ;  /* 0x0000002700247213 */ /* 0x000fe20000000000 */
[----:B------:R0:W4:Y:S01]  /*2f20*/  LDG.E R29, desc[UR14][R16.64] ;  /* 0x0000000e101d7981 */ /* 0x000122000c1e1900 */
[----:B------:R-:W-:Y:S02]  /*2f30*/  LEA.HI.X.SX32 R3, R3, UR51, 0x1, P0 ;  /* 0x0000003303037c11 */ /* 0x000fe400080f0eff */
[----:B------:R-:W-:Y:S01]  /*2f40*/  ISETP.NE.AND P0, PT, R18, RZ, PT ;  /* 0x000000ff1200720c */ /* 0x000fe20003f05270 */
[----:B------:R-:W-:-:S02]  /*2f50*/  IMAD.HI.U32 R18, R36, UR7, RZ ;  /* 0x0000000724127c27 */ /* 0x000fc4000f8e00ff */
[----:B------:R1:W4:Y:S02]  /*2f60*/  LDG.E.U8 R32, desc[UR14][R2.64] ;  /* 0x0000000e02207981 */ /* 0x000324000c1e1100 */
[----:B------:R-:W-:-:S04]  /*2f70*/  IMAD.MOV R37, RZ, RZ, -R18 ;  /* 0x000000ffff257224 */ /* 0x000fc800078e0a12 */
[----:B0-----:R-:W-:Y:S01]  /*2f80*/  IMAD R16, R37, UR11, R36 ;  /* 0x0000000b25107c24 */ /* 0x001fe2000f8e0224 */
        /* <DEDUP_REMOVED lines=117> */
[----:B------:R-:W-:Y:S01]  /*36e0*/  VIADD R17, R12, 0x140 ;  /* 0x000001400c117836 */ /* 0x000fe20000000000 */
[----:B-----5:R-:W-:-:S04]  /*36f0*/  ISETP.NE.AND P3, PT, R34, RZ, PT ;  /* 0x000000ff2200720c */ /* 0x020fc80003f65270 */
[----:B------:R-:W-:Y:S02]  /*3700*/  SHF.R.S64 R16, RZ, 0x1e, R17 ;  /* 0x0000001eff107819 */ /* 0x000fe40000001011 */
[----:B------:R-:W-:Y:S02]  /*3710*/  P2R R34, PR, RZ, 0x8 ;  /* 0x00000008ff227803 */ /* 0x000fe40000000000 */
[----:B------:R-:W-:Y:S02]  /*3720*/  IADD3 R16, P0, PT, R16, UR48, RZ ;  /* 0x0000003010107c10 */ /* 0x000fe4000ff1e0ff */
[----:B------:R-:W-:Y:S02]  /*3730*/  ISETP.NE.AND P3, PT, R31, RZ, PT ;  /* 0x000000ff1f00720c */ /* 0x000fe40003f65270 */
[----:B------:R-:W-:Y:S02]  /*3740*/  LEA.HI.X.SX32 R17, R17, UR49, 0x2, P0 ;  /* 0x0000003111117c11 */ /* 0x000fe400080f16ff */
[----:B------:R-:W-:-:S02]  /*3750*/  IADD3 R18, P0, PT, R38, UR50, RZ ;  /* 0x0000003226127c10 */ /* 0x000fc4000ff1e0ff */
[----:B------:R-:W-:Y:S01]  /*3760*/  P2R R36, PR, RZ, 0x8 ;  /* 0x00000008ff247803 */ /* 0x000fe20000000000 */
[----:B------:R1:W5:Y:S01]  /*3770*/  LDG.E R31, desc[UR14][R16.64] ;  /* 0x0000000e101f7981 */ /* 0x000362000c1e1900 */
[----:B------:R-:W-:Y:S02]  /*3780*/  ISETP.NE.AND P3, PT, R19, RZ, PT ;  /* 0x000000ff1300720c */ /* 0x000fe40003f65270 */
[----:B------:R-:W-:Y:S02]  /*3790*/  LEA.HI.X.SX32 R19, R38, UR51, 0x1, P0 ;  /* 0x0000003326137c11 */ /* 0x000fe400080f0eff */
[----:B0-----:R-:W-:-:S04]  /*37a0*/  IADD3 R2, P0, PT, R15, UR50, RZ ;  /* 0x000000320f027c10 */ /* 0x001fc8000ff1e0ff */
[----:B------:R-:W-:Y:S01]  /*37b0*/  LEA.HI.X.SX32 R3, R15, UR51, 0x1, P0 ;  /* 0x000000330f037c11 */ /* 0x000fe200080f0eff */
[----:B------:R0:W5:Y:S04]  /*37c0*/  LDG.E.U8 R19, desc[UR14][R18.64] ;  /* 0x0000000e12137981 */ /* 0x000168000c1e1100 */
[----:B------:R2:W4:Y:S01]  /*37d0*/  LDG.E.U8 R2, desc[UR14][R2.64] ;  /* 0x0000000e02027981 */ /* 0x000522000c1e1100 */
[----:B------:R-:W-:-:S04]  /*37e0*/  SHF.R.S64 R15, RZ, 0x1e, R12 ;  /* 0x0000001eff0f7819 */ /* 0x000fc8000000100c */
[----:B-1----:R-:W-:-:S04]  /*37f0*/  IADD3 R16, P0, PT, R15, UR48, RZ ;  /* 0x000000300f107c10 */ /* 0x002fc8000ff1e0ff */
[----:B------:R-:W-:-:S06]  /*3800*/  LEA.HI.X.SX32 R17, R12, UR49, 0x2, P0 ;  /* 0x000000310c117c11 */ /* 0x000fcc00080f16ff */
[----:B------:R1:W5:Y:S01]  /*3810*/  LDG.E R17, desc[UR14][R16.64] ;  /* 0x0000000e10117981 */ /* 0x000362000c1e1900 */
[----:B------:R-:W-:-:S04]  /*3820*/  IADD3 R15, PT, PT, R12, 0x180, RZ ;  /* 0x000001800c0f7810 */ /* 0x000fc80007ffe0ff */
[----:B0-----:R-:W-:Y:S02]  /*3830*/  IABS R18, R15 ;  /* 0x0000000f00127213 */ /* 0x001fe40000000000 */
[----:B------:R-:W-:-:S03]  /*3840*/  IABS R41, UR59 ;  /* 0x0000003b00297c13 */ /* 0x000fc60008000000 */
[----:B--2---:R-:W-:-:S04]  /*3850*/  IMAD.HI.U32 R3, R18, UR7, RZ ;  /* 0x0000000712037c27 */ /* 0x004fc8000f8e00ff */
[----:B------:R-:W-:-:S04]  /*3860*/  IMAD.MOV R39, RZ, RZ, -R3 ;  /* 0x000000ffff277224 */ /* 0x000fc800078e0a03 */
[----:B------:R-:W-:-:S05]  /*3870*/  IMAD R18, R41, R39, R18 ;  /* 0x0000002729127224 */ /* 0x000fca00078e0212 */
[----:B------:R-:W-:-:S13]  /*3880*/  ISETP.GT.U32.AND P6, PT, R41, R18, PT ;  /* 0x000000122900720c */ /* 0x000fda0003fc4070 */
[----:B------:R-:W-:Y:S01]  /*3890*/  @!P6 IMAD.IADD R18, R18, 0x1, -R41 ;  /* 0x000000011212e824 */ /* 0x000fe200078e0a29 */
[----:B------:R-:W-:-:S04]  /*38a0*/  @!P6 IADD3 R3, PT, PT, R3, 0x1, RZ ;  /* 0x000000010303e810 */ /* 0x000fc80007ffe0ff */
[----:B------:R-:W-:Y:S02]  /*38b0*/  ISETP.GE.U32.AND P6, PT, R18, R41, PT ;  /* 0x000000291200720c */ /* 0x000fe40003fc6070 */
        /* <DEDUP_REMOVED lines=8> */
[----:B------:R-:W-:Y:S01]  /*3940*/  IMAD.HI.U32 R3, R16, UR9, RZ ;  /* 0x0000000910037c27 */ /* 0x000fe2000f8e00ff */
[----:B------:R-:W-:-:S03]  /*3950*/  IADD3 R12, PT, PT, R12, 0x160, RZ ;  /* 0x000001600c0c7810 */ /* 0x000fc60007ffe0ff */
[----:B------:R-:W-:Y:S01]  /*3960*/  FMUL R5, R5, UR4 ;  /* 0x0000000405057c20 */ /* 0x000fe20008400000 */
[----:B------:R-:W-:Y:S02]  /*3970*/  ISETP.NE.AND P2, PT, R30, RZ, PT ;  /* 0x000000ff1e00720c */ /* 0x000fe40003f45270 */
[----:B---3--:R-:W-:Y:S01]  /*3980*/  ISETP.NE.AND P5, PT, R37, RZ, PT ;  /* 0x000000ff2500720c */ /* 0x008fe20003fa5270 */
        /* <DEDUP_REMOVED lines=25> */
[----:B----4-:R-:W-:Y:S02]  /*3b20*/  ISETP.NE.AND P1, PT, R2, RZ, PT ;  /* 0x000000ff0200720c */ /* 0x010fe40003f25270 */
[----:B------:R-:W-:Y:S02]  /*3b30*/  SHF.R.S64 R2, RZ, 0x1e, R12 ;  /* 0x0000001eff027819 */ /* 0x000fe4000000100c */
[----:B------:R-:W-:Y:S02]  /*3b40*/  SEL R13, R13, R3, !P4 ;  /* 0x000000030d0d7207 */ /* 0x000fe40006000000 */
[----:B------:R-:W-:-:S04]  /*3b50*/  IADD3 R2, P4, PT, R2, UR48, RZ ;  /* 0x0000003002027c10 */ /* 0x000fc8000ff9e0ff */
[----:B------:R-:W-:Y:S02]  /*3b60*/  LEA.HI.X.SX32 R3, R12, UR49, 0x2, P4 ;  /* 0x000000310c037c11 */ /* 0x000fe4000a0f16ff */
[----:B------:R-:W-:Y:S02]  /*3b70*/  PLOP3.LUT P4, PT, PT, PT, UP0, 0x40, 0x4 ;  /* 0x000000000004781c */ /* 0x000fe40003f8e808 */
[----:B------:R-:W-:Y:S02]  /*3b80*/  ISETP.NE.AND P6, PT, R28, RZ, PT ;  /* 0x000000ff1c00720c */ /* 0x000fe40003fc5270 */
[----:B------:R-:W-:Y:S02]  /*3b90*/  SEL R12, R7, RZ, !P4 ;  /* 0x000000ff070c7207 */ /* 0x000fe40006000000 */
[----:B------:R-:W-:Y:S02]  /*3ba0*/  PLOP3.LUT P4, PT, PT, PT, UP2, 0x40, 0x4 ;  /* 0x000000000004781c */ /* 0x000fe40003f8e828 */
[----:B------:R-:W-:Y:S01]  /*3bb0*/  FSEL R28, R5, R10, P3 ;  /* 0x0000000a051c7208 */ /* 0x000fe20001800000 */
[----:B------:R-:W-:Y:S01]  /*3bc0*/  FMUL R5, R14, UR4 ;  /* 0x000000040e057c20 */ /* 0x000fe20008400000 */
[----:B------:R-:W-:Y:S01]  /*3bd0*/  ISETP.NE.AND P3, PT, R36, RZ, PT ;  /* 0x000000ff2400720c */ /* 0x000fe20003f65270 */
[----:B------:R-:W-:Y:S01]  /*3be0*/  IMAD.MOV R7, RZ, RZ, -R13 ;  /* 0x000000ffff077224 */ /* 0x000fe200078e0a0d */
[----:B------:R-:W-:-:S02]  /*3bf0*/  SEL R30, R16, RZ, !P4 ;  /* 0x000000ff101e7207 */ /* 0x000fc40006000000 */
[----:B------:R-:W-:Y:S02]  /*3c00*/  PLOP3.LUT P4, PT, PT, PT, UP1, 0x40, 0x4 ;  /* 0x000000000004781c */ /* 0x000fe40003f8e818 */
[----:B------:R-:W-:Y:S01]  /*3c10*/  FSEL R18, R5, R10, P3 ;  /* 0x0000000a05127208 */ /* 0x000fe20001800000 */
[----:B------:R-:W-:Y:S01]  /*3c20*/  IMAD R5, R12, UR44, RZ ;  /* 0x0000002c0c057c24 */ /* 0x000fe2000f8e02ff */
[----:B------:R-:W-:Y:S01]  /*3c30*/  SEL R13, R13, RZ, !P4 ;  /* 0x000000ff0d0d7207 */ /* 0x000fe20006000000 */
[----:B------:R-:W-:Y:S01]  /*3c40*/  IMAD R0, R7, UR61, R0 ;  /* 0x0000003d07007c24 */ /* 0x000fe2000f8e0200 */
[----:B------:R-:W-:Y:S01]  /*3c50*/  PLOP3.LUT P4, PT, PT, PT, UP3, 0x40, 0x4 ;  /* 0x000000000004781c */ /* 0x000fe20003f8e838 */
[----:B------:R-:W-:Y:S02]  /*3c60*/  IMAD R30, R30, UR45, R5 ;  /* 0x0000002d1e1e7c24 */ /* 0x000fe4000f8e0205 */
[----:B-----5:R-:W-:Y:S01]  /*3c70*/  FMUL R17, R17, UR4 ;  /* 0x0000000411117c20 */ /* 0x020fe20008400000 */
[----:B------:R-:W-:-:S02]  /*3c80*/  SHF.R.S64 R12, RZ, 0x1e, R15 ;  /* 0x0000001eff0c7819 */ /* 0x000fc4000000100f */
[----:B------:R-:W-:Y:S01]  /*3c90*/  SEL R0, R0, RZ, !P4 ;  /* 0x000000ff00007207 */ /* 0x000fe20006000000 */
[----:B------:R-:W-:Y:S01]  /*3ca0*/  IMAD R13, R13, UR46, R30 ;  /* 0x0000002e0d0d7c24 */ /* 0x000fe2000f8e021e */
[----:B------:R-:W-:Y:S02]  /*3cb0*/  ISETP.NE.AND P0, PT, R32, RZ, PT ;  /* 0x000000ff2000720c */ /* 0x000fe40003f05270 */
[----:B------:R-:W-:Y:S01]  /*3cc0*/  FSEL R32, R17, R10, P1 ;  /* 0x0000000a11207208 */ /* 0x000fe20000800000 */
[----:B------:R-:W-:Y:S01]  /*3cd0*/  IMAD R0, R0, UR47, R13 ;  /* 0x0000002f00007c24 */ /* 0x000fe2000f8e020d */
[----:B------:R-:W-:Y:S02]  /*3ce0*/  IADD3 R12, P1, PT, R12, UR48, RZ ;  /* 0x000000300c0c7c10 */ /* 0x000fe4000ff3e0ff */
[----:B------:R-:W-:Y:S02]  /*3cf0*/  R2UR UR6, R20 ;  /* 0x00000000140672ca */ /* 0x000fe400000e0000 */
[----:B------:R-:W-:-:S02]  /*3d00*/  R2UR UR7, R21 ;  /* 0x00000000150772ca */ /* 0x000fc400000e0000 */
[----:B------:R-:W-:Y:S02]  /*3d10*/  LEA.HI.X.SX32 R13, R15, UR49, 0x2, P1 ;  /* 0x000000310f0d7c11 */ /* 0x000fe400088f16ff */
[----:B------:R-:W-:-:S04]  /*3d20*/  IADD3 R14, P1, PT, R0, UR50, RZ ;  /* 0x00000032000e7c10 */ /* 0x000fc8000ff3e0ff */
[----:B------:R-:W-:-:S05]  /*3d30*/  LEA.HI.X.SX32 R15, R0, UR51, 0x1, P1 ;  /* 0x00000033000f7c11 */ /* 0x000fca00088f0eff */
[----:B------:R-:W2:Y:S04]  /*3d40*/  LDG.E.U8 R14, desc[UR6][R14.64] ;  /* 0x000000060e0e7981 */ /* 0x000ea8000c1e1100 */
[----:B------:R0:W3:Y:S04]  /*3d50*/  LDG.E R2, desc[UR6][R2.64] ;  /* 0x0000000602027981 */ /* 0x0000e8000c1e1900 */
[----:B------:R-:W4:Y:S01]  /*3d60*/  LDG.E R12, desc[UR6][R12.64] ;  /* 0x000000060c0c7981 */ /* 0x000f22000c1e1900 */
[----:B------:R-:W-:Y:S01]  /*3d70*/  FMUL R7, R6, UR4 ;  /* 0x0000000406077c20 */ /* 0x000fe20008400000 */
[----:B------:R-:W-:Y:S01]  /*3d80*/  ISETP.NE.AND P4, PT, R27, RZ, PT ;  /* 0x000000ff1b00720c */ /* 0x000fe20003f85270 */
[----:B------:R-:W-:Y:S01]  /*3d90*/  FMUL R9, R9, UR4 ;  /* 0x0000000409097c20 */ /* 0x000fe20008400000 */
[----:B------:R-:W-:-:S02]  /*3da0*/  FMNMX R5, R32, -INF , !PT ;  /* 0xff80000020057809 */ /* 0x000fc40007800000 */
[-C--:B------:R-:W-:Y:S02]  /*3db0*/  FSEL R6, R7, R10.reuse, P4 ;  /* 0x0000000a07067208 */ /* 0x080fe40002000000 */
[----:B------:R-:W-:Y:S02]  /*3dc0*/  FSEL R16, R9, R10, P6 ;  /* 0x0000000a09107208 */ /* 0x000fe40003000000 */
[----:B------:R-:W-:-:S04]  /*3dd0*/  FMNMX R5, R5, R6, !PT ;  /* 0x0000000605057209 */ /* 0x000fc80007800000 */
[----:B------:R-:W-:Y:S01]  /*3de0*/  FMNMX R7, R5, R16, !PT ;  /* 0x0000001005077209 */ /* 0x000fe20007800000 */
[----:B------:R-:W-:Y:S01]  /*3df0*/  FMUL R5, R8, UR4 ;  /* 0x0000000408057c20 */ /* 0x000fe20008400000 */
[----:B------:R-:W-:Y:S02]  /*3e00*/  ISETP.NE.AND P4, PT, R35, RZ, PT ;  /* 0x000000ff2300720c */ /* 0x000fe40003f85270 */
        /* <DEDUP_REMOVED lines=9> */
[----:B0-----:R-:W-:Y:S01]  /*3ea0*/  FMUL R3, R26, UR4 ;  /* 0x000000041a037c20 */ /* 0x001fe20008400000 */
[----:B------:R-:W-:Y:S02]  /*3eb0*/  FSEL R26, R11, R10, P3 ;  /* 0x0000000a0b1a7208 */ /* 0x000fe40001800000 */
[----:B------:R-:W-:Y:S01]  /*3ec0*/  FMNMX R9, R9, R30, !PT ;  /* 0x0000001e09097209 */ /* 0x000fe20007800000 */
[----:B------:R-:W-:Y:S01]  /*3ed0*/  FMUL R29, R29, UR4 ;  /* 0x000000041d1d7c20 */ /* 0x000fe20008400000 */
        /* <DEDUP_REMOVED lines=45> */
[----:B------:R-:W-:Y:S01]  /*41b0*/  FADD R10, R10, -R5 ;  /* 0x800000050a0a7221 */ /* 0x000fe20000000000 */
[----:B------:R-:W-:Y:S01]  /*41c0*/  FFMA R3, R32, 1.4426950216293334961, -R3 ;  /* 0x3fb8aa3b20037823 */ /* 0x000fe20000000803 */
[----:B------:R-:W-:Y:S01]  /*41d0*/  FFMA.RM R5, R2, R9, 12582913 ;  /* 0x4b40000102057423 */ /* 0x000fe20000004009 */
[----:B------:R-:W-:Y:S01]  /*41e0*/  FFMA.SAT R4, R16, R11, 0.5 ;  /* 0x3f00000010047423 */ /* 0x000fe2000000200b */
[----:B------:R-:W-:-:S02]  /*41f0*/  IMAD.SHL.U32 R0, R0, 0x800000, RZ ;  /* 0x0080000000007824 */ /* 0x000fc400078e00ff */
[----:B------:R-:W-:Y:S01]  /*4200*/  FFMA R32, R32, 1.925963033500011079e-08, R3 ;  /* 0x32a5706020207823 */ /* 0x000fe20000000003 */
[----:B------:R-:W-:Y:S01]  /*4210*/  FADD R3, R5, -12583039 ;  /* 0xcb40007f05037421 */ /* 0x000fe20000000000 */
[----:B------:R-:W-:Y:S01]  /*4220*/  FFMA.RM R2, R4, R9, 12582913 ;  /* 0x4b40000104027423 */ /* 0x000fe20000004009 */
[-C--:B------:R-:W-:Y:S01]  /*4230*/  FFMA.SAT R4, R28, R11.reuse, 0.5 ;  /* 0x3f0000001c047423 */ /* 0x080fe2000000200b */
[----:B------:R-:W-:Y:S01]  /*4240*/  FFMA.SAT R12, R8, R11, 0.5 ;  /* 0x3f000000080c7423 */ /* 0x000fe2000000200b */
[----:B------:R-:W-:Y:S01]  /*4250*/  FFMA R3, R6, 1.4426950216293334961, -R3 ;  /* 0x3fb8aa3b06037823 */ /* 0x000fe20000000803 */
[C---:B------:R-:W-:Y:S01]  /*4260*/  FADD R7, R2.reuse, -12583039 ;  /* 0xcb40007f02077421 */ /* 0x040fe20000000000 */
[----:B------:R-:W-:Y:S02]  /*4270*/  SHF.L.U32 R2, R2, 0x17, RZ ;  /* 0x0000001702027819 */ /* 0x000fe400000006ff */
[----:B------:R-:W-:Y:S01]  /*4280*/  FFMA R6, R6, 1.925963033500011079e-08, R3 ;  /* 0x32a5706006067823 */ /* 0x000fe20000000003 */
[----:B------:R-:W-:Y:S01]  /*4290*/  FFMA.RM R3, R4, R9, 12582913 ;  /* 0x4b40000104037423 */ /* 0x000fe20000004009 */
[----:B------:R-:W-:Y:S01]  /*42a0*/  FFMA R7, R16, 1.4426950216293334961, -R7 ;  /* 0x3fb8aa3b10077823 */ /* 0x000fe20000000807 */
[----:B------:R-:W-:-:S02]  /*42b0*/  FFMA.SAT R4, R18, R11, 0.5 ;  /* 0x3f00000012047423 */ /* 0x000fc4000000200b */
[C---:B------:R-:W-:Y:S01]  /*42c0*/  FADD R13, R3.reuse, -12583039 ;  /* 0xcb40007f030d7421 */ /* 0x040fe20000000000 */
[----:B------:R-:W-:Y:S01]  /*42d0*/  FFMA R16, R16, 1.925963033500011079e-08, R7 ;  /* 0x32a5706010107823 */ /* 0x000fe20000000007 */
[----:B------:R-:W-:Y:S01]  /*42e0*/  FFMA.RM R4, R4, R9, 12582913 ;  /* 0x4b40000104047423 */ /* 0x000fe20000004009 */
[----:B------:R-:W0:Y:S01]  /*42f0*/  MUFU.EX2 R7, R32 ;  /* 0x0000002000077308 */ /* 0x000e220000000800 */
[----:B------:R-:W-:Y:S01]  /*4300*/  FFMA R13, R28, 1.4426950216293334961, -R13 ;  /* 0x3fb8aa3b1c0d7823 */ /* 0x000fe2000000080d */
[----:B------:R-:W-:Y:S02]  /*4310*/  IMAD.SHL.U32 R3, R3, 0x800000, RZ ;  /* 0x0080000003037824 */ /* 0x000fe400078e00ff */
[C---:B------:R-:W-:Y:S01]  /*4320*/  FADD R15, R4.reuse, -12583039 ;  /* 0xcb40007f040f7421 */ /* 0x040fe20000000000 */
[----:B------:R-:W-:Y:S02]  /*4330*/  IMAD.SHL.U32 R4, R4, 0x800000, RZ ;  /* 0x0080000004047824 */ /* 0x000fe400078e00ff */
[----:B------:R-:W-:Y:S01]  /*4340*/  FFMA R28, R28, 1.925963033500011079e-08, R13 ;  /* 0x32a570601c1c7823 */ /* 0x000fe2000000000d */
[C---:B------:R-:W-:Y:S01]  /*4350*/  FFMA R15, R18.reuse, 1.4426950216293334961, -R15 ;  /* 0x3fb8aa3b120f7823 */ /* 0x040fe2000000080f */
[----:B------:R1:W2:Y:S03]  /*4360*/  MUFU.EX2 R13, R6 ;  /* 0x00000006000d7308 */ /* 0x0002a60000000800 */
[----:B------:R-:W-:Y:S01]  /*4370*/  FFMA R15, R18, 1.925963033500011079e-08, R15 ;  /* 0x32a57060120f7823 */ /* 0x000fe2000000000f */
[----:B------:R-:W-:-:S04]  /*4380*/  FFMA.SAT R18, R10, R11, 0.5 ;  /* 0x3f0000000a127423 */ /* 0x000fc8000000200b */
[----:B------:R-:W3:Y:S01]  /*4390*/  MUFU.EX2 R28, R28 ;  /* 0x0000001c001c7308 */ /* 0x000ee20000000800 */
[----:B0-----:R-:W-:Y:S01]  /*43a0*/  FMUL R7, R0, R7 ;  /* 0x0000000700077220 */ /* 0x001fe20000400000 */
[----:B------:R-:W-:Y:S02]  /*43b0*/  IMAD.SHL.U32 R0, R5, 0x800000, RZ ;  /* 0x0080000005007824 */ /* 0x000fe400078e00ff */
[----:B------:R-:W-:Y:S01]  /*43c0*/  FFMA.RM R5, R12, R9, 12582913 ;  /* 0x4b4000010c057423 */ /* 0x000fe20000004009 */
[-C--:B-1----:R-:W-:Y:S01]  /*43d0*/  FFMA.SAT R6, R30, R11.reuse, 0.5 ;  /* 0x3f0000001e067423 */ /* 0x082fe2000000200b */
[----:B------:R-:W-:Y:S02]  /*43e0*/  FFMA.SAT R12, R34, R11, 0.5 ;  /* 0x3f000000220c7423 */ /* 0x000fe4000000200b */
[C---:B------:R-:W-:Y:S01]  /*43f0*/  FADD R17, R5.reuse, -12583039 ;  /* 0xcb40007f05117421 */ /* 0x040fe20000000000 */
[----:B------:R-:W-:Y:S01]  /*4400*/  FFMA.RM R6, R6, R9, 12582913 ;  /* 0x4b40000106067423 */ /* 0x000fe20000004009 */
[----:B--2---:R-:W-:Y:S01]  /*4410*/  FMUL R0, R0, R13 ;  /* 0x0000000d00007220 */ /* 0x004fe20000400000 */
[----:B------:R-:W0:Y:S01]  /*4420*/  MUFU.EX2 R15, R15 ;  /* 0x0000000f000f7308 */ /* 0x000e220000000800 */
[----:B------:R-:W-:Y:S01]  /*4430*/  FFMA R17, R8, 1.4426950216293334961, -R17 ;  /* 0x3fb8aa3b08117823 */ /* 0x000fe20000000811 */
[----:B------:R-:W-:Y:S01]  /*4440*/  FFMA.RM R12, R12, R9, 12582913 ;  /* 0x4b4000010c0c7423 */ /* 0x000fe20000004009 */
[----:B------:R-:W-:-:S02]  /*4450*/  SHF.L.U32 R5, R5, 0x17, RZ ;  /* 0x0000001705057819 */ /* 0x000fc400000006ff */
[----:B------:R-:W-:Y:S01]  /*4460*/  FFMA R17, R8, 1.925963033500011079e-08, R17 ;  /* 0x32a5706008117823 */ /* 0x000fe20000000011 */
[----:B------:R-:W-:Y:S01]  /*4470*/  FFMA.SAT R8, R26, R11, 0.5 ;  /* 0x3f0000001a087423 */ /* 0x000fe2000000200b */
[----:B---3--:R-:W-:Y:S01]  /*4480*/  FMUL R3, R3, R28 ;  /* 0x0000001c03037220 */ /* 0x008fe20000400000 */
[----:B------:R1:W2:Y:S02]  /*4490*/  MUFU.EX2 R13, R16 ;  /* 0x00000010000d7308 */ /* 0x0002a40000000800 */
[----:B------:R-:W-:-:S06]  /*44a0*/  FFMA.RM R8, R8, R9, 12582913 ;  /* 0x4b40000108087423 */ /* 0x000fcc0000004009 */
[----:B------:R-:W3:Y:S01]  /*44b0*/  MUFU.EX2 R14, R17 ;  /* 0x00000011000e7308 */ /* 0x000ee20000000800 */
[----:B0-----:R-:W-:Y:S01]  /*44c0*/  FMUL R4, R4, R15 ;  /* 0x0000000f04047220 */ /* 0x001fe20000400000 */
[----:B-1----:R-:W-:Y:S01]  /*44d0*/  FFMA.SAT R16, R36, R11, 0.5 ;  /* 0x3f00000024107423 */ /* 0x002fe2000000200b */
[----:B--2---:R-:W-:Y:S01]  /*44e0*/  FMUL R2, R2, R13 ;  /* 0x0000000d02027220 */ /* 0x004fe20000400000 */
[C---:B------:R-:W-:Y:S01]  /*44f0*/  FADD R13, R6.reuse, -12583039 ;  /* 0xcb40007f060d7421 */ /* 0x040fe20000000000 */
[----:B------:R-:W-:-:S03]  /*4500*/  IMAD.SHL.U32 R6, R6, 0x800000, RZ ;  /* 0x0080000006067824 */ /* 0x000fc600078e00ff */
[----:B------:R-:W-:Y:S01]  /*4510*/  FFMA R13, R30, 1.4426950216293334961, -R13 ;  /* 0x3fb8aa3b1e0d7823 */ /* 0x000fe2000000080d */
[----:B---3--:R-:W-:-:S03]  /*4520*/  FMUL R5, R5, R14 ;  /* 0x0000000e05057220 */ /* 0x008fc60000400000 */
[----:B------:R-:W-:Y:S01]  /*4530*/  FFMA R30, R30, 1.925963033500011079e-08, R13 ;  /* 0x32a570601e1e7823 */ /* 0x000fe2000000000d */
[----:B------:R-:W-:Y:S01]  /*4540*/  FADD R13, R8, -12583039 ;  /* 0xcb40007f080d7421 */ /* 0x000fe20000000000 */
[----:B------:R-:W-:Y:S01]  /*4550*/  FFMA.SAT R14, R40, R11, 0.5 ;  /* 0x3f000000280e7423 */ /* 0x000fe2000000200b */
[----:B------:R-:W-:Y:S01]  /*4560*/  IMAD.SHL.U32 R8, R8, 0x800000, RZ ;  /* 0x0080000008087824 */ /* 0x000fe200078e00ff */
[----:B------:R-:W0:Y:S01]  /*4570*/  MUFU.EX2 R15, R30 ;  /* 0x0000001e000f7308 */ /* 0x000e220000000800 */
[----:B------:R-:W-:-:S04]  /*4580*/  FFMA R13, R26, 1.4426950216293334961, -R13 ;  /* 0x3fb8aa3b1a0d7823 */ /* 0x000fc8000000080d */
[----:B------:R-:W-:Y:S01]  /*4590*/  FFMA R26, R26, 1.925963033500011079e-08, R13 ;  /* 0x32a570601a1a7823 */ /* 0x000fe2000000000d */
[----:B------:R-:W-:-:S04]  /*45a0*/  FADD R13, R12, -12583039 ;  /* 0xcb40007f0c0d7421 */ /* 0x000fc80000000000 */
[----:B------:R-:W-:-:S04]  /*45b0*/  FFMA R13, R34, 1.4426950216293334961, -R13 ;  /* 0x3fb8aa3b220d7823 */ /* 0x000fc8000000080d */
[----:B------:R-:W-:Y:S01]  /*45c0*/  FFMA R34, R34, 1.925963033500011079e-08, R13 ;  /* 0x32a5706022227823 */ /* 0x000fe2000000000d */
[----:B------:R-:W-:Y:S01]  /*45d0*/  FFMA.RM R13, R14, R9, 12582913 ;  /* 0x4b4000010e0d7423 */ /* 0x000fe20000004009 */
[----:B------:R-:W-:Y:S01]  /*45e0*/  FFMA.SAT R14, R38, R11, 0.5 ;  /* 0x3f000000260e7423 */ /* 0x000fe2000000200b */
[----:B0-----:R-:W-:Y:S01]  /*45f0*/  FMUL R6, R6, R15 ;  /* 0x0000000f06067220 */ /* 0x001fe20000400000 */
[-C--:B------:R-:W-:Y:S01]  /*4600*/  FFMA.RM R11, R18, R9.reuse, 12582913 ;  /* 0x4b400001120b7423 */ /* 0x080fe20000004009 */
[C---:B------:R-:W-:Y:S01]  /*4610*/  FADD R17, R13.reuse, -12583039 ;  /* 0xcb40007f0d117421 */ /* 0x040fe20000000000 */
[----:B------:R-:W-:Y:S01]  /*4620*/  FFMA.RM R14, R14, R9, 12582913 ;  /* 0x4b4000010e0e7423 */ /* 0x000fe20000004009 */
[----:B------:R-:W-:Y:S01]  /*4630*/  MUFU.EX2 R34, R34 ;  /* 0x0000002200227308 */ /* 0x000fe20000000800 */
[----:B------:R-:W-:Y:S02]  /*4640*/  IMAD.SHL.U32 R13, R13, 0x800000, RZ ;  /* 0x008000000d0d7824 */ /* 0x000fe400078e00ff */
[----:B------:R-:W-:Y:S01]  /*4650*/  FFMA R17, R40, 1.4426950216293334961, -R17 ;  /* 0x3fb8aa3b28117823 */ /* 0x000fe20000000811 */
[C---:B------:R-:W-:Y:S01]  /*4660*/  FADD R15, R14.reuse, -12583039 ;  /* 0xcb40007f0e0f7421 */ /* 0x040fe20000000000 */
[----:B------:R-:W-:-:S02]  /*4670*/  IMAD.SHL.U32 R14, R14, 0x800000, RZ ;  /* 0x008000000e0e7824 */ /* 0x000fc400078e00ff */
[----:B------:R-:W-:Y:S01]  /*4680*/  FFMA R40, R40, 1.925963033500011079e-08, R17 ;  /* 0x32a5706028287823 */ /* 0x000fe20000000011 */
[C---:B------:R-:W-:Y:S01]  /*4690*/  FFMA R15, R38.reuse, 1.4426950216293334961, -R15 ;  /* 0x3fb8aa3b260f7823 */ /* 0x040fe2000000080f */
[----:B------:R-:W0:Y:S03]  /*46a0*/  MUFU.EX2 R17, R26 ;  /* 0x0000001a00117308 */ /* 0x000e260000000800 */
[----:B------:R-:W-:Y:S01]  /*46b0*/  FFMA R38, R38, 1.925963033500011079e-08, R15 ;  /* 0x32a5706026267823 */ /* 0x000fe2000000000f */
[----:B------:R-:W-:-:S04]  /*46c0*/  FFMA.RM R15, R16, R9, 12582913 ;  /* 0x4b400001100f7423 */ /* 0x000fc80000004009 */
[C---:B------:R-:W-:Y:S01]  /*46d0*/  FADD R9, R15.reuse, -12583039 ;  /* 0xcb40007f0f097421 */ /* 0x040fe20000000000 */
[----:B------:R-:W1:Y:S01]  /*46e0*/  MUFU.EX2 R40, R40 ;  /* 0x0000002800287308 */ /* 0x000e620000000800 */
[----:B------:R-:W-:Y:S02]  /*46f0*/  SHF.L.U32 R15, R15, 0x17, RZ ;  /* 0x000000170f0f7819 */ /* 0x000fe400000006ff */
[----:B------:R-:W-:-:S04]  /*4700*/  FFMA R9, R36, 1.4426950216293334961, -R9 ;  /* 0x3fb8aa3b24097823 */ /* 0x000fc80000000809 */
[----:B------:R-:W-:Y:S01]  /*4710*/  FFMA R36, R36, 1.925963033500011079e-08, R9 ;  /* 0x32a5706024247823 */ /* 0x000fe20000000009 */
[C---:B------:R-:W-:Y:S01]  /*4720*/  FADD R9, R11.reuse, -12583039 ;  /* 0xcb40007f0b097421 */ /* 0x040fe20000000000 */
[----:B------:R-:W-:Y:S01]  /*4730*/  MUFU.EX2 R19, R38 ;  /* 0x0000002600137308 */ /* 0x000fe20000000800 */
[----:B0-----:R-:W-:Y:S01]  /*4740*/  FMUL R8, R8, R17 ;  /* 0x0000001108087220 */ /* 0x001fe20000400000 */
[----:B------:R-:W-:Y:S02]  /*4750*/  IMAD.SHL.U32 R11, R11, 0x800000, RZ ;  /* 0x008000000b0b7824 */ /* 0x000fe400078e00ff */
[----:B------:R-:W-:-:S04]  /*4760*/  FFMA R9, R10, 1.4426950216293334961, -R9 ;  /* 0x3fb8aa3b0a097823 */ /* 0x000fc80000000809 */
[----:B------:R-:W-:Y:S01]  /*4770*/  FFMA R27, R10, 1.925963033500011079e-08, R9 ;  /* 0x32a570600a1b7823 */ /* 0x000fe20000000009 */
[----:B------:R-:W-:Y:S01]  /*4780*/  FADD R9, RZ, R7 ;  /* 0x00000007ff097221 */ /* 0x000fe20000000000 */
[----:B------:R-:W0:Y:S01]  /*4790*/  MUFU.EX2 R36, R36 ;  /* 0x0000002400247308 */ /* 0x000e220000000800 */
[----:B-1----:R-:W-:Y:S02]  /*47a0*/  FMUL R16, R13, R40 ;  /* 0x000000280d107220 */ /* 0x002fe40000400000 */
[----:B------:R-:W-:-:S04]  /*47b0*/  FADD R9, R9, R0 ;  /* 0x0000000009097221 */ /* 0x000fc80000000000 */
[----:B------:R-:W-:-:S04]  /*47c0*/  FADD R10, R9, R2 ;  /* 0x00000002090a7221 */ /* 0x000fc80000000000 */
[----:B------:R-:W-:-:S04]  /*47d0*/  FADD R9, R10, R3 ;  /* 0x000000030a097221 */ /* 0x000fc80000000000 */
[----:B------:R-:W-:Y:S01]  /*47e0*/  FADD R10, R9, R4 ;  /* 0x00000004090a7221 */ /* 0x000fe20000000000 */
[----:B------:R-:W-:Y:S01]  /*47f0*/  SHF.L.U32 R9, R12, 0x17, RZ ;  /* 0x000000170c097819 */ /* 0x000fe200000006ff */
[----:B0-----:R-:W-:Y:S01]  /*4800*/  FMUL R18, R15, R36 ;  /* 0x000000240f127220 */ /* 0x001fe20000400000 */
[----:B------:R-:W0:Y:S01]  /*4810*/  MUFU.EX2 R12, R27 ;  /* 0x0000001b000c7308 */ /* 0x000e220000000800 */
[----:B------:R-:W-:Y:S02]  /*4820*/  FADD R17, R10, R5 ;  /* 0x000000050a117221 */ /* 0x000fe40000000000 */
[----:B------:R-:W-:Y:S02]  /*4830*/  FMUL R9, R9, R34 ;  /* 0x0000002209097220 */ /* 0x000fe40000400000 */
[----:B------:R-:W-:-:S04]  /*4840*/  FADD R17, R17, R6 ;  /* 0x0000000611117221 */ /* 0x000fc80000000000 */
[----:B------:R-:W-:-:S04]  /*4850*/  FADD R10, R17, R8 ;  /* 0x00000008110a7221 */ /* 0x000fc80000000000 */
[----:B------:R-:W-:Y:S01]  /*4860*/  FADD R13, R10, R9 ;  /* 0x000000090a0d7221 */ /* 0x000fe20000000000 */
[----:B------:R-:W-:-:S03]  /*4870*/  FMUL R10, R14, R19 ;  /* 0x000000130e0a7220 */ /* 0x000fc60000400000 */
        /* <DEDUP_REMOVED lines=14> */
.L_x_4349:
        /* <DEDUP_REMOVED lines=12> */
[----:B0-----:R-:W-:Y:S05]  /*4a20*/  CALL.REL.NOINC `($__internal_49_$__cuda_sm3x_div_rn_noftz_f32_slowpath) ;  /* 0x0000001800c07944 */ /* 0x001fea0003c00000 */
[----:B------:R-:W-:-:S07]  /*4a30*/  MOV R11, R7 ;  /* 0x00000007000b7202 */ /* 0x000fce0000000f00 */
.L_x_4312:
[----:B------:R-:W-:Y:S05]  /*4a40*/  BSYNC.RECONVERGENT B3 ;  /* 0x0000000000037941 */ /* 0x000fea0003800200 */
.L_x_4311:
        /* <DEDUP_REMOVED lines=10> */
[----:B------:R-:W-:Y:S01]  /*4af0*/  MOV R26, 0x4b20 ;  /* 0x00004b20001a7802 */ /* 0x000fe20000000f00 */
[----:B------:R-:W-:-:S07]  /*4b00*/  IMAD.MOV.U32 R12, RZ, RZ, R19 ;  /* 0x000000ffff0c7224 */ /* 0x000fce00078e0013 */
[----:B0-----:R-:W-:Y:S05]  /*4b10*/  CALL.REL.NOINC `($__internal_49_$__cuda_sm3x_div_rn_noftz_f32_slowpath) ;  /* 0x0000001800847944 */ /* 0x001fea0003c00000 */
[----:B------:R-:W-:-:S07]  /*4b20*/  MOV R14, R7 ;  /* 0x00000007000e7202 */ /* 0x000fce0000000f00 */
.L_x_4314:
[----:B------:R-:W-:Y:S05]  /*4b30*/  BSYNC.RECONVERGENT B3 ;  /* 0x0000000000037941 */ /* 0x000fea0003800200 */
.L_x_4313:
        /* <DEDUP_REMOVED lines=14> */
.L_x_4316:
[----:B------:R-:W-:Y:S05]  /*4c20*/  BSYNC.RECONVERGENT B3 ;  /* 0x0000000000037941 */ /* 0x000fea0003800200 */
.L_x_4315:
        /* <DEDUP_REMOVED lines=14> */
.L_x_4318:
[----:B------:R-:W-:Y:S05]  /*4d10*/  BSYNC.RECONVERGENT B3 ;  /* 0x0000000000037941 */ /* 0x000fea0003800200 */
.L_x_4317:
        /* <DEDUP_REMOVED lines=14> */
.L_x_4320:
[----:B------:R-:W-:Y:S05]  /*4e00*/  BSYNC.RECONVERGENT B3 ;  /* 0x0000000000037941 */ /* 0x000fea0003800200 */
.L_x_4319:
        /* <DEDUP_REMOVED lines=14> */
.L_x_4322:
[----:B------:R-:W-:Y:S05]  /*4ef0*/  BSYNC.RECONVERGENT B3 ;  /* 0x0000000000037941 */ /* 0x000fea0003800200 */
.L_x_4321:
        /* <DEDUP_REMOVED lines=14> */
.L_x_4324:
[----:B------:R-:W-:Y:S05]  /*4fe0*/  BSYNC.RECONVERGENT B3 ;  /* 0x0000000000037941 */ /* 0x000fea0003800200 */
.L_x_4323:
        /* <DEDUP_REMOVED lines=14> */
.L_x_4326:
[----:B------:R-:W-:Y:S05]  /*50d0*/  BSYNC.RECONVERGENT B3 ;  /* 0x0000000000037941 */ /* 0x000fea0003800200 */
.L_x_4325:
        /* <DEDUP_REMOVED lines=14> */
.L_x_4328:
[----:B------:R-:W-:Y:S05]  /*51c0*/  BSYNC.RECONVERGENT B3 ;  /* 0x0000000000037941 */ /* 0x000fea0003800200 */
.L_x_4327:
        /* <DEDUP_REMOVED lines=14> */
.L_x_4330:
[----:B------:R-:W-:Y:S05]  /*52b0*/  BSYNC.RECONVERGENT B3 ;  /* 0x0000000000037941 */ /* 0x000fea0003800200 */
.L_x_4329:
        /* <DEDUP_REMOVED lines=12> */
[----:B0-----:R-:W-:Y:S05]  /*5380*/  CALL.REL.NOINC `($__internal_49_$__cuda_sm3x_div_rn_noftz_f32_slowpath) ;  /* 0x0000001000687944 */ /* 0x001fea0003c00000 */
[----:B------:R-:W-:-:S07]  /*5390*/  IMAD.MOV.U32 R9, RZ, RZ, R7 ;  /* 0x000000ffff097224 */ /* 0x000fce00078e0007 */
.L_x_4332:
[----:B------:R-:W-:Y:S05]  /*53a0*/  BSYNC.RECONVERGENT B3 ;  /* 0x0000000000037941 */ /* 0x000fea0003800200 */
.L_x_4331:
        /* <DEDUP_REMOVED lines=12> */
[----:B0-----:R-:W-:Y:S05]  /*5470*/  CALL.REL.NOINC `($__internal_49_$__cuda_sm3x_div_rn_noftz_f32_slowpath) ;  /* 0x00000010002c7944 */ /* 0x001fea0003c00000 */
[----:B------:R-:W-:-:S07]  /*5480*/  MOV R10, R7 ;  /* 0x00000007000a7202 */ /* 0x000fce0000000f00 */
.L_x_4334:
[----:B------:R-:W-:Y:S05]  /*5490*/  BSYNC.RECONVERGENT B3 ;  /* 0x0000000000037941 */ /* 0x000fea0003800200 */
.L_x_4333:
        /* <DEDUP_REMOVED lines=13> */
.L_x_4336:
[----:B------:R-:W-:Y:S05]  /*5570*/  BSYNC.RECONVERGENT B3 ;  /* 0x0000000000037941 */ /* 0x000fea0003800200 */
.L_x_4335:
        /* <DEDUP_REMOVED lines=53> */
.L_x_4309:
[----:B------:R-:W-:Y:S05]  /*58d0*/  EXIT ;  /* 0x000000000000794d */ /* 0x000fea0003800000 */
.L_x_4310:
[----:B------:R-:W-:Y:S01]  /*58e0*/  BSSY B1, `(.L_x_4338) ;  /* 0x0000007000017945 */ /* 0x000fe20003800000 */
[----:B------:R-:W-:Y:S01]  /*58f0*/  MOV R12, 0x10 ;  /* 0x00000010000c7802 */ /* 0x000fe20000000f00 */
[----:B------:R-:W-:Y:S01]  /*5900*/  IMAD.MOV.U32 R11, RZ, RZ, 0x1f ;  /* 0x0000001fff0b7424 */ /* 0x000fe200078e00ff */
[----:B------:R-:W-:-:S07]  /*5910*/  MOV R15, 0xffffffff ;  /* 0xffffffff000f7802 */ /* 0x000fce0000000f00 */
[----:B------:R-:W-:Y:S05]  /*5920*/  WARPSYNC.COLLECTIVE R15, `(.L_x_4339) ;  /* 0x000000000f087348 */ /* 0x000fea0003c00000 */
[----:B------:R0:W1:Y:S02]  /*5930*/  SHFL.BFLY P6, R14, R13, R12, R11 ;  /* 0x0c00000c0d0e7389 */ /* 0x00006400000c000b */
[----:B01----:R-:W-:Y:S05]  /*5940*/  ENDCOLLECTIVE ;  /* 0x000000000000791b */ /* 0x003fea0003800000 */
.L_x_4339:
[----:B------:R-:W-:Y:S05]  /*5950*/  BSYNC B1 ;  /* 0x0000000000017941 */ /* 0x000fea0003800000 */
.L_x_4338:
[----:B------:R-:W-:Y:S01]  /*5960*/  HFMA2 R11, -RZ, RZ, 0, 1.847743988037109375e-06 ;  /* 0x0000001fff0b7431 */ /* 0x000fe200000001ff */
[----:B------:R-:W-:Y:S01]  /*5970*/  FMNMX R13, R13, R14, !PT ;  /* 0x0000000e0d0d7209 */ /* 0x000fe20007800000 */
[----:B------:R-:W-:Y:S02]  /*5980*/  IMAD.MOV.U32 R12, RZ, RZ, 0x8 ;  /* 0x00000008ff0c7424 */ /* 0x000fe400078e00ff */
[----:B------:R-:W-:-:S07]  /*5990*/  IMAD.MOV.U32 R15, RZ, RZ, -0x1 ;  /* 0xffffffffff0f7424 */ /* 0x000fce00078e00ff */
[----:B------:R-:W-:Y:S05]  /*59a0*/  WARPSYNC.COLLECTIVE R15, `(.L_x_4340) ;  /* 0x000000000f087348 */ /* 0x000fea0003c00000 */
[----:B------:R0:W1:Y:S02]  /*59b0*/  SHFL.BFLY P6, R14, R13, R12, R11 ;  /* 0x0c00000c0d0e7389 */ /* 0x00006400000c000b */
[----:B01----:R-:W-:Y:S05]  /*59c0*/  ENDCOLLECTIVE ;  /* 0x000000000000791b */ /* 0x003fea0003800000 */
.L_x_4340:
[----:B------:R-:W-:Y:S01]  /*59d0*/  IMAD.MOV.U32 R12, RZ, RZ, 0x4 ;  /* 0x00000004ff0c7424 */ /* 0x000fe200078e00ff */
[----:B------:R-:W-:-:S04]  /*59e0*/  FMNMX R0, R13, R14, !PT ;  /* 0x0000000e0d007209 */ /* 0x000fc80007800000 */
[----:B------:R-:W-:-:S07]  /*59f0*/  MOV R13, R0 ;  /* 0x00000000000d7202 */ /* 0x000fce0000000f00 */
[----:B------:R-:W-:Y:S05]  /*5a00*/  WARPSYNC.COLLECTIVE R15, `(.L_x_4341) ;  /* 0x000000000f087348 */ /* 0x000fea0003c00000 */
[----:B------:R0:W1:Y:S02]  /*5a10*/  SHFL.BFLY P6, R14, R13, R12, R11 ;  /* 0x0c00000c0d0e7389 */ /* 0x00006400000c000b */
[----:B01----:R-:W-:Y:S05]  /*5a20*/  ENDCOLLECTIVE ;  /* 0x000000000000791b */ /* 0x003fea0003800000 */
.L_x_4341:
[----:B------:R-:W-:Y:S01]  /*5a30*/  IMAD.MOV.U32 R12, RZ, RZ, 0x2 ;  /* 0x00000002ff0c7424 */ /* 0x000fe200078e00ff */
[----:B------:R-:W-:-:S04]  /*5a40*/  FMNMX R2, R0, R14, !PT ;  /* 0x0000000e00027209 */ /* 0x000fc80007800000 */
[----:B------:R-:W-:-:S07]  /*5a50*/  MOV R13, R2 ;  /* 0x00000002000d7202 */ /* 0x000fce0000000f00 */
[----:B------:R-:W-:Y:S05]  /*5a60*/  WARPSYNC.COLLECTIVE R15, `(.L_x_4342) ;  /* 0x000000000f087348 */ /* 0x000fea0003c00000 */
[----:B------:R0:W1:Y:S02]  /*5a70*/  SHFL.BFLY P6, R14, R13, R12, R11 ;  /* 0x0c00000c0d0e7389 */ /* 0x00006400000c000b */
[----:B01----:R-:W-:Y:S05]  /*5a80*/  ENDCOLLECTIVE ;  /* 0x000000000000791b */ /* 0x003fea0003800000 */
.L_x_4342:
[----:B------:R-:W-:Y:S01]  /*5a90*/  IMAD.MOV.U32 R12, RZ, RZ, 0x1 ;  /* 0x00000001ff0c7424 */ /* 0x000fe200078e00ff */
[----:B------:R-:W-:-:S04]  /*5aa0*/  FMNMX R3, R2, R14, !PT ;  /* 0x0000000e02037209 */ /* 0x000fc80007800000 */
[----:B------:R-:W-:-:S07]  /*5ab0*/  MOV R13, R3 ;  /* 0x00000003000d7202 */ /* 0x000fce0000000f00 */
[----:B------:R-:W-:Y:S05]  /*5ac0*/  WARPSYNC.COLLECTIVE R15, `(.L_x_4343) ;  /* 0x000000000f087348 */ /* 0x000fea0003c00000 */
[----:B------:R0:W1:Y:S02]  /*5ad0*/  SHFL.BFLY P6, R14, R13, R12, R11 ;  /* 0x0c00000c0d0e7389 */ /* 0x00006400000c000b */
[----:B01----:R-:W-:Y:S05]  /*5ae0*/  ENDCOLLECTIVE ;  /* 0x000000000000791b */ /* 0x003fea0003800000 */
.L_x_4343:
        /* <DEDUP_REMOVED lines=77> */
[----:B------:R-:W-:-:S03]  /*5fc0*/  FFMA.SAT R9, R34, R13, 0.5 ;  /* 0x3f00000022097423 */ /* 0x000fc6000000200d */
[----:B------:R-:W0:Y:S01]  /*5fd0*/  MUFU.EX2 R17, R17 ;  /* 0x0000001100117308 */ /* 0x000e220000000800 */
[----:B------:R-:W-:Y:S01]  /*5fe0*/  FFMA.RM R9, R9, R12, 12582913 ;  /* 0x4b40000109097423 */ /* 0x000fe2000000400c */
[----:B-1----:R-:W-:-:S03]  /*5ff0*/  FMUL R6, R6, R15 ;  /* 0x0000000f06067220 */ /* 0x002fc60000400000 */
[C---:B------:R-:W-:Y:S01]  /*6000*/  FADD R15, R9.reuse, -12583039 ;  /* 0xcb40007f090f7421 */ /* 0x040fe20000000000 */
[----:B------:R-:W-:-:S03]  /*6010*/  SHF.L.U32 R9, R9, 0x17, RZ ;  /* 0x0000001709097819 */ /* 0x000fc600000006ff */
[----:B------:R-:W-:-:S04]  /*6020*/  FFMA R15, R34, 1.4426950216293334961, -R15 ;  /* 0x3fb8aa3b220f7823 */ /* 0x000fc8000000080f */
[----:B------:R-:W-:Y:S01]  /*6030*/  FFMA R15, R34, 1.925963033500011079e-08, R15 ;  /* 0x32a57060220f7823 */ /* 0x000fe2000000000f */
[----:B0-----:R-:W-:-:S03]  /*6040*/  FMUL R8, R8, R17 ;  /* 0x0000001108087220 */ /* 0x001fc60000400000 */
[----:B------:R0:W1:Y:S01]  /*6050*/  MUFU.EX2 R10, R15 ;  /* 0x0000000f000a7308 */ /* 0x0000620000000800 */
[----:B------:R-:W-:-:S04]  /*6060*/  FFMA.SAT R17, R40, R13, 0.5 ;  /* 0x3f00000028117423 */ /* 0x000fc8000000200d */
[----:B------:R-:W-:Y:S01]  /*6070*/  FFMA.RM R17, R17, R12, 12582913 ;  /* 0x4b40000111117423 */ /* 0x000fe2000000400c */
[----:B0-----:R-:W-:-:S03]  /*6080*/  FFMA.SAT R15, R38, R13, 0.5 ;  /* 0x3f000000260f7423 */ /* 0x001fc6000000200d */
[C---:B------:R-:W-:Y:S01]  /*6090*/  FADD R19, R17.reuse, -12583039 ;  /* 0xcb40007f11137421 */ /* 0x040fe20000000000 */
[----:B------:R-:W-:Y:S02]  /*60a0*/  IMAD.SHL.U32 R16, R17, 0x800000, RZ ;  /* 0x0080000011107824 */ /* 0x000fe400078e00ff */
[----:B------:R-:W-:Y:S01]  /*60b0*/  FFMA.RM R15, R15, R12, 12582913 ;  /* 0x4b4000010f0f7423 */ /* 0x000fe2000000400c */
[----:B------:R-:W-:-:S03]  /*60c0*/  FFMA R19, R40, 1.4426950216293334961, -R19 ;  /* 0x3fb8aa3b28137823 */ /* 0x000fc60000000813 */
[----:B------:R-:W-:Y:S01]  /*60d0*/  FADD R17, R15, -12583039 ;  /* 0xcb40007f0f117421 */ /* 0x000fe20000000000 */
[----:B-1----:R-:W-:Y:S01]  /*60e0*/  FMUL R9, R9, R10 ;  /* 0x0000000a09097220 */ /* 0x002fe20000400000 */
[----:B------:R-:W-:Y:S01]  /*60f0*/  SHF.L.U32 R10, R15, 0x17, RZ ;  /* 0x000000170f0a7819 */ /* 0x000fe200000006ff */
[-C--:B------:R-:W-:Y:S01]  /*6100*/  FFMA.SAT R15, R36, R13.reuse, 0.5 ;  /* 0x3f000000240f7423 */ /* 0x080fe2000000200d */
[----:B------:R-:W-:Y:S01]  /*6110*/  FFMA R17, R38, 1.4426950216293334961, -R17 ;  /* 0x3fb8aa3b26117823 */ /* 0x000fe20000000811 */
[----:B------:R-:W-:Y:S01]  /*6120*/  FFMA.SAT R13, R11, R13, 0.5 ;  /* 0x3f0000000b0d7423 */ /* 0x000fe2000000200d */
[----:B------:R-:W-:Y:S01]  /*6130*/  FFMA R19, R40, 1.925963033500011079e-08, R19 ;  /* 0x32a5706028137823 */ /* 0x000fe20000000013 */
[-C--:B------:R-:W-:Y:S01]  /*6140*/  FFMA.RM R15, R15, R12.reuse, 12582913 ;  /* 0x4b4000010f0f7423 */ /* 0x080fe2000000400c */
[----:B------:R-:W-:Y:S01]  /*6150*/  FFMA R17, R38, 1.925963033500011079e-08, R17 ;  /* 0x32a5706026117823 */ /* 0x000fe20000000011 */
[----:B------:R-:W-:Y:S02]  /*6160*/  FFMA.RM R12, R13, R12, 12582913 ;  /* 0x4b4000010d0c7423 */ /* 0x000fe4000000400c */
[C---:B------:R-:W-:Y:S01]  /*6170*/  FADD R13, R15.reuse, -12583039 ;  /* 0xcb40007f0f0d7421 */ /* 0x040fe20000000000 */
[----:B------:R-:W0:Y:S01]  /*6180*/  MUFU.EX2 R19, R19 ;  /* 0x0000001300137308 */ /* 0x000e220000000800 */
[C---:B------:R-:W-:Y:S01]  /*6190*/  FADD R14, R12.reuse, -12583039 ;  /* 0xcb40007f0c0e7421 */ /* 0x040fe20000000000 */
[----:B------:R-:W-:Y:S01]  /*61a0*/  SHF.L.U32 R12, R12, 0x17, RZ ;  /* 0x000000170c0c7819 */ /* 0x000fe200000006ff */
[----:B------:R-:W-:Y:S01]  /*61b0*/  FFMA R13, R36, 1.4426950216293334961, -R13 ;  /* 0x3fb8aa3b240d7823 */ /* 0x000fe2000000080d */
[----:B------:R-:W-:-:S02]  /*61c0*/  IMAD.SHL.U32 R15, R15, 0x800000, RZ ;  /* 0x008000000f0f7824 */ /* 0x000fc400078e00ff */
[C---:B------:R-:W-:Y:S01]  /*61d0*/  FFMA R14, R11.reuse, 1.4426950216293334961, -R14 ;  /* 0x3fb8aa3b0b0e7823 */ /* 0x040fe2000000080e */
[----:B------:R-:W-:Y:S01]  /*61e0*/  FFMA R13, R36, 1.925963033500011079e-08, R13 ;  /* 0x32a57060240d7823 */ /* 0x000fe2000000000d */
[----:B------:R-:W1:Y:S02]  /*61f0*/  MUFU.EX2 R17, R17 ;  /* 0x0000001100117308 */ /* 0x000e640000000800 */
[----:B------:R-:W-:Y:S01]  /*6200*/  FFMA R14, R11, 1.925963033500011079e-08, R14 ;  /* 0x32a570600b0e7823 */ /* 0x000fe2000000000e */
[----:B------:R-:W-:-:S04]  /*6210*/  FADD R11, RZ, R7 ;  /* 0x00000007ff0b7221 */ /* 0x000fc80000000000 */
[----:B------:R-:W-:Y:S01]  /*6220*/  FADD R11, R11, R0 ;  /* 0x000000000b0b7221 */ /* 0x000fe20000000000 */
[----:B------:R-:W2:Y:S01]  /*6230*/  MUFU.EX2 R18, R13 ;  /* 0x0000000d00127308 */ /* 0x000ea20000000800 */
[----:B0-----:R-:W-:Y:S01]  /*6240*/  FMUL R16, R16, R19 ;  /* 0x0000001310107220 */ /* 0x001fe20000400000 */
[----:B-1----:R-:W-:-:S06]  /*6250*/  FMUL R10, R10, R17 ;  /* 0x000000110a0a7220 */ /* 0x002fcc0000400000 */
[----:B------:R-:W0:Y:S01]  /*6260*/  MUFU.EX2 R17, R14 ;  /* 0x0000000e00117308 */ /* 0x000e220000000800 */
[----:B--2---:R-:W-:Y:S01]  /*6270*/  FMUL R18, R15, R18 ;  /* 0x000000120f127220 */ /* 0x004fe20000400000 */
[----:B------:R-:W-:Y:S02]  /*6280*/  IMAD.MOV.U32 R15, RZ, RZ, -0x1 ;  /* 0xffffffffff0f7424 */ /* 0x000fe400078e00ff */
[----:B0-----:R-:W-:Y:S01]  /*6290*/  FMUL R17, R12, R17 ;  /* 0x000000110c117220 */ /* 0x001fe20000400000 */
        /* <DEDUP_REMOVED lines=16> */
.L_x_4344:
[----:B------:R-:W-:Y:S02]  /*63a0*/  IMAD.MOV.U32 R12, RZ, RZ, 0x8 ;  /* 0x00000008ff0c7424 */ /* 0x000fe400078e00ff */
[----:B------:R-:W-:-:S05]  /*63b0*/  FADD R19, R13, R14 ;  /* 0x0000000e0d137221 */ /* 0x000fca0000000000 */
[----:B------:R-:W-:-:S07]  /*63c0*/  MOV R13, R19 ;  /* 0x00000013000d7202 */ /* 0x000fce0000000f00 */
[----:B------:R-:W-:Y:S05]  /*63d0*/  WARPSYNC.COLLECTIVE R15, `(.L_x_4345) ;  /* 0x000000000f087348 */ /* 0x000fea0003c00000 */
[----:B------:R0:W1:Y:S02]  /*63e0*/  SHFL.BFLY P6, R14, R13, R12, R11 ;  /* 0x0c00000c0d0e7389 */ /* 0x00006400000c000b */
[----:B01----:R-:W-:Y:S05]  /*63f0*/  ENDCOLLECTIVE ;  /* 0x000000000000791b */ /* 0x003fea0003800000 */
.L_x_4345:
[----:B------:R-:W-:Y:S02]  /*6400*/  IMAD.MOV.U32 R12, RZ, RZ, 0x4 ;  /* 0x00000004ff0c7424 */ /* 0x000fe400078e00ff */
[----:B------:R-:W-:-:S05]  /*6410*/  FADD R26, R19, R14 ;  /* 0x0000000e131a7221 */ /* 0x000fca0000000000 */
[----:B------:R-:W-:-:S07]  /*6420*/  MOV R13, R26 ;  /* 0x0000001a000d7202 */ /* 0x000fce0000000f00 */
[----:B------:R-:W-:Y:S05]  /*6430*/  WARPSYNC.COLLECTIVE R15, `(.L_x_4346) ;  /* 0x000000000f087348 */ /* 0x000fea0003c00000 */
[----:B------:R0:W1:Y:S02]  /*6440*/  SHFL.BFLY P6, R14, R13, R12, R11 ;  /* 0x0c00000c0d0e7389 */ /* 0x00006400000c000b */
[----:B01----:R-:W-:Y:S05]  /*6450*/  ENDCOLLECTIVE ;  /* 0x000000000000791b */ /* 0x003fea0003800000 */
.L_x_4346:
[----:B------:R-:W-:Y:S02]  /*6460*/  IMAD.MOV.U32 R12, RZ, RZ, 0x2 ;  /* 0x00000002ff0c7424 */ /* 0x000fe400078e00ff */
[----:B------:R-:W-:-:S05]  /*6470*/  FADD R27, R26, R14 ;  /* 0x0000000e1a1b7221 */ /* 0x000fca0000000000 */
[----:B------:R-:W-:-:S07]  /*6480*/  MOV R13, R27 ;  /* 0x0000001b000d7202 */ /* 0x000fce0000000f00 */
[----:B------:R-:W-:Y:S05]  /*6490*/  WARPSYNC.COLLECTIVE R15, `(.L_x_4347) ;  /* 0x000000000f087348 */ /* 0x000fea0003c00000 */
[----:B------:R0:W1:Y:S02]  /*64a0*/  SHFL.BFLY P6, R14, R13, R12, R11 ;  /* 0x0c00000c0d0e7389 */ /* 0x00006400000c000b */
[----:B01----:R-:W-:Y:S05]  /*64b0*/  ENDCOLLECTIVE ;  /* 0x000000000000791b */ /* 0x003fea0003800000 */
.L_x_4347:
[----:B------:R-:W-:Y:S02]  /*64c0*/  IMAD.MOV.U32 R12, RZ, RZ, 0x1 ;  /* 0x00000001ff0c7424 */ /* 0x000fe400078e00ff */
[----:B------:R-:W-:-:S05]  /*64d0*/  FADD R28, R27, R14 ;  /* 0x0000000e1b1c7221 */ /* 0x000fca0000000000 */
[----:B------:R-:W-:-:S07]  /*64e0*/  MOV R13, R28 ;  /* 0x0000001c000d7202 */ /* 0x000fce0000000f00 */
[----:B------:R-:W-:Y:S05]  /*64f0*/  WARPSYNC.COLLECTIVE R15, `(.L_x_4348) ;  /* 0x000000000f087348 */ /* 0x000fea0003c00000 */
[----:B------:R0:W1:Y:S02]  /*6500*/  SHFL.BFLY P6, R14, R13, R12, R11 ;  /* 0x0c00000c0d0e7389 */ /* 0x00006400000c000b */
[----:B01----:R-:W-:Y:S05]  /*6510*/  ENDCOLLECTIVE ;  /* 0x000000000000791b */ /* 0x003fea0003800000 */
.L_x_4348:
[----:B------:R-:W-:Y:S05]  /*6520*/  BRA `(.L_x_4349) ;  /* 0xffffffe4000c7947 */ /* 0x000fea000383ffff */
        .weak           $__internal_49_$__cuda_sm3x_div_rn_noftz_f32_slowpath
        .type           $__internal_49_$__cuda_sm3x_div_rn_noftz_f32_slowpath,@function
        .size           $__internal_49_$__cuda_sm3x_div_rn_noftz_f32_slowpath,(.L_x_37426 - $__internal_49_$__cuda_sm3x_div_rn_noftz_f32_slowpath)
$__internal_49_$__cuda_sm3x_div_rn_noftz_f32_slowpath:
        /* <DEDUP_REMOVED lines=34> */
.L_x_4351:
        /* <DEDUP_REMOVED lines=32> */
[C---:B------:R-:W-:Y:S01]  /*6950*/  VIADD R27, R29.reuse, 0x20 ;  /* 0x000000201d1b7836 */ /* 0x040fe20000000000 */
        /* <DEDUP_REMOVED lines=18> */
.L_x_4358:
[----:B------:R-:W-:-:S04]  /*6a80*/  LOP3.LUT R7, R7, 0x80000000, RZ, 0xc0, !PT ;  /* 0x8000000007077812 */ /* 0x000fc800078ec0ff */
[----:B------:R-:W-:Y:S01]  /*6a90*/  LOP3.LUT R7, R7, 0x7f800000, RZ, 0xfc, !PT ;  /* 0x7f80000007077812 */ /* 0x000fe200078efcff */
[----:B------:R-:W-:Y:S06]  /*6aa0*/  BRA `(.L_x_4359) ;  /* 0x0000000000047947 */ /* 0x000fec0003800000 */
.L_x_4357:
[----:B------:R-:W-:-:S07]  /*6ab0*/  LEA R7, R32, R7, 0x17 ;  /* 0x0000000720077211 */ /* 0x000fce00078eb8ff */
.L_x_4359:
[----:B------:R-:W-:Y:S05]  /*6ac0*/  BSYNC.RECONVERGENT B2 ;  /* 0x0000000000027941 */ /* 0x000fea0003800200 */
.L_x_4356:
[----:B------:R-:W-:Y:S05]  /*6ad0*/  BRA `(.L_x_4360) ;  /* 0x0000000000207947 */ /* 0x000fea0003800000 */
.L_x_4355:
[----:B------:R-:W-:-:S04]  /*6ae0*/  LOP3.LUT R7, R12, 0x80000000, R7, 0x48, !PT ;  /* 0x800000000c077812 */ /* 0x000fc800078e4807 */
[----:B------:R-:W-:Y:S01]  /*6af0*/  LOP3.LUT R7, R7, 0x7f800000, RZ, 0xfc, !PT ;  /* 0x7f80000007077812 */ /* 0x000fe200078efcff */
[----:B------:R-:W-:Y:S06]  /*6b00*/  BRA `(.L_x_4360) ;  /* 0x0000000000147947 */ /* 0x000fec0003800000 */
.L_x_4354:
[----:B------:R-:W-:Y:S01]  /*6b10*/  LOP3.LUT R7, R12, 0x80000000, R7, 0x48, !PT ;  /* 0x800000000c077812 */ /* 0x000fe200078e4807 */
[----:B------:R-:W-:Y:S06]  /*6b20*/  BRA `(.L_x_4360) ;  /* 0x00000000000c7947 */ /* 0x000fec0003800000 */
.L_x_4353:
[----:B------:R-:W0:Y:S01]  /*6b30*/  MUFU.RSQ R7, -QNAN ;  /* 0xffc0000000077908 */ /* 0x000e220000001400 */
[----:B------:R-:W-:Y:S05]  /*6b40*/  BRA `(.L_x_4360) ;  /* 0x0000000000047947 */ /* 0x000fea0003800000 */
.L_x_4352:
[----:B------:R-:W-:-:S07]  /*6b50*/  FADD.FTZ R7, R7, R12 ;  /* 0x0000000c07077221 */ /* 0x000fce0000010000 */
.L_x_4360:
[----:B------:R-:W-:Y:S05]  /*6b60*/  BSYNC.RECONVERGENT B1 ;  /* 0x0000000000017941 */ /* 0x000fea0003800200 */
.L_x_4350:
[----:B------:R-:W-:Y:S02]  /*6b70*/  HFMA2 R13, -RZ, RZ, 0, 0 ;  /* 0x00000000ff0d7431 */ /* 0x000fe400000001ff */
[----:B------:R-:W-:-:S04]  /*6b80*/  IMAD.MOV.U32 R12, RZ, RZ, R26 ;  /* 0x000000ffff0c7224 */ /* 0x000fc800078e001a */
[----:B0-----:R-:W-:Y:S05]  /*6b90*/  RET.REL.NODEC R12 `(_Z15SoftmaxWarpImplI22BroadcastScaleMaskLoadIffbLm4EiE11DirectStoreIffEfLi1ELi13ELi32ELi1ELb0EL9Algorithm0EEvT_T0_ll) ;  /* 0xffffff940c187950 */ /* 0x001fea0003c3ffff */
.L_x_4361:
        /* <DEDUP_REMOVED lines=14> */
.L_x_37426:


//--------------------- .text._Z15SoftmaxWarpImplI22BroadcastScaleMaskLoadIffbLm4EiE11DirectStoreIffEfLi1ELi12ELi32ELi1ELb1EL9Algorithm0EEvT_T0_ll --------------------------
	.section	.text._Z15SoftmaxWarpImplI22BroadcastScaleMaskLoadIffbLm4EiE11DirectStoreIffEfLi1ELi12ELi32ELi1ELb1EL9Algorithm0EEvT_T0_ll,"ax",@progbits
	.align	128
        .global         _Z15SoftmaxWarpImplI22BroadcastScaleMaskLoadIffbLm4EiE11DirectStoreIffEfLi1ELi12ELi32ELi1ELb1EL9Algorithm0EEvT_T0_ll
        .type           _Z15SoftmaxWarpImplI22BroadcastScaleMaskLoadIffbLm4EiE11DirectStoreIffEfLi1ELi12ELi32ELi1ELb1EL9Algorithm0EEvT_T0_ll,@function
        .size           _Z15SoftmaxWarpImplI22BroadcastScaleMaskLoadIffbLm4EiE11DirectStoreIffEfLi1ELi12ELi32ELi1ELb1EL9Algorithm0EEvT_T0_ll,(.L_x_37427 - _Z15SoftmaxWarpImplI22BroadcastScaleMaskLoadIffbLm4EiE11DirectStoreIffEfLi1ELi12ELi32ELi1ELb1EL9Algorithm0EEvT_T0_ll)
        .other          _Z15SoftmaxWarpImplI22BroadcastScaleMaskLoadIffbLm4EiE11DirectStoreIffEfLi1ELi12ELi32ELi1ELb1EL9Algorithm0EEvT_T0_ll,@"STO_CUDA_ENTRY STV_DEFAULT"
_Z15SoftmaxWarpImplI22BroadcastScaleMaskLoadIffbLm4EiE11DirectStoreIffEfLi1ELi12ELi32ELi1ELb1EL9Algorithm0EEvT_T0_ll:
.text._Z15SoftmaxWarpImplI22BroadcastScaleMaskLoadIffbLm4EiE11DirectStoreIffEfLi1ELi12ELi32ELi1ELb1EL9Algorithm0EEvT_T0_ll:
        /* <DEDUP_REMOVED lines=29> */
.L_x_4362:
        /* <DEDUP_REMOVED lines=19> */
[----:B------:R-:W-:-:S07]  /*0300*/  VIADD R21, R37, 0x160 ;  /* 0x0000016025157836 */ /* 0x000fce0000000000 */
.L_x_4413:
[----:B0--3--:R-:W0:Y:S01]  /*0310*/  LDC.64 R2, c[0x0][0x410] ;  /* 0x00010400ff027b82 */ /* 0x009e220000000a00 */
[C---:B------:R-:W-:Y:S01]  /*0320*/  VIADD R11, R37.reuse, 0x20 ;  /* 0x00000020250b7836 */ /* 0x040fe20000000000 */
[C---:B------:R-:W-:Y:S01]  /*0330*/  IADD3 R7, PT, PT, R37.reuse, 0x60, RZ ;  /* 0x0000006025077810 */ /* 0x040fe20007ffe0ff */
[C---:B------:R-:W-:Y:S01]  /*0340*/  VIADD R9, R37.reuse, 0x40 ;  /* 0x0000004025097836 */ /* 0x040fe20000000000 */
[----:B------:R-:W-:Y:S01]  /*0350*/  BSSY.RECONVERGENT B1, `(.L_x_4364) ;  /* 0x0000083000017945 */ /* 0x000fe20003800200 */
[----:B------:R-:W-:Y:S02]  /*0360*/  IMAD.MOV.U32 R5, RZ, RZ, -0x800000 ;  /* 0xff800000ff057424 */ /* 0x000fe400078e00ff */
        /* <DEDUP_REMOVED lines=129> */
.L_x_4365:
[----:B------:R-:W-:Y:S05]  /*0b80*/  BSYNC.RECONVERGENT B1 ;  /* 0x0000000000017941 */ /* 0x000fea0003800200 */
.L_x_4364:
        /* <DEDUP_REMOVED lines=28> */
[----:B0-----:R-:W-:Y:S02]  /*0d50*/  HFMA2 R14, -RZ, RZ, 0, 0 ;  /* 0x00000000ff0e7431 */ /* 0x001fe400000001ff */
[----:B-1----:R-:W-:-:S10]  /*0d60*/  IMAD.MOV R12, RZ, RZ, -R15 ;  /* 0x000000ffff0c7224 */ /* 0x002fd400078e0a0f */
[----:B------:R-:W-:Y:S02]  /*0d70*/  @!P6 IMAD.IADD R0, R0, 0x1, -R17 ;  /* 0x000000010000e824 */ /* 0x000fe400078e0a11 */
        /* <DEDUP_REMOVED lines=10> */
[----:B------:R-:W-:Y:S02]  /*0e20*/  @!P2 LOP3.LUT R6, RZ, R10, RZ, 0x33, !PT ;  /* 0x0000000aff06a212 */ /* 0x000fe400078e33ff */
[----:B0-----:R-:W-:-:S03]  /*0e30*/  IABS R45, R0 ;  /* 0x00000000002d7213 */ /* 0x001fc60000000000 */
[----:B------:R-:W-:Y:S01]  /*0e40*/  IMAD.MOV R8, RZ, RZ, -R6 ;  /* 0x000000ffff087224 */ /* 0x000fe200078e0a06 */
[----:B------:R-:W0:Y:S03]  /*0e50*/  I2F.RP R12, R45 ;  /* 0x0000002d000c7306 */ /* 0x000e260000209400 */
[----:B------:R-:W-:-:S05]  /*0e60*/  IMAD R39, R10, R8, R11 ;  /* 0x000000080a277224 */ /* 0x000fca00078e020b */
[----:B------:R-:W-:-:S05]  /*0e70*/  IABS R10, R39 ;  /* 0x00000027000a7213 */ /* 0x000fca0000000000 */
[----:B------:R-:W-:-:S04]  /*0e80*/  IMAD.HI.U32 R8, R17, R10, RZ ;  /* 0x0000000a11087227 */ /* 0x000fc800078e00ff */
[----:B------:R-:W-:Y:S01]  /*0e90*/  IMAD.MOV R15, RZ, RZ, -R8 ;  /* 0x000000ffff0f7224 */ /* 0x000fe200078e0a08 */
[----:B0-----:R-:W0:Y:S03]  /*0ea0*/  MUFU.RCP R12, R12 ;  /* 0x0000000c000c7308 */ /* 0x001e260000001000 */
[----:B------:R-:W-:-:S05]  /*0eb0*/  IMAD R10, R41, R15, R10 ;  /* 0x0000000f290a7224 */ /* 0x000fca00078e020a */
[----:B------:R-:W-:Y:S02]  /*0ec0*/  ISETP.GT.U32.AND P6, PT, R41, R10, PT ;  /* 0x0000000a2900720c */ /* 0x000fe40003fc4070 */
[----:B0-----:R-:W-:-:S11]  /*0ed0*/  IADD3 R14, PT, PT, R12, 0xffffffe, RZ ;  /* 0x0ffffffe0c0e7810 */ /* 0x001fd60007ffe0ff */
[----:B------:R-:W-:Y:S01]  /*0ee0*/  @!P6 IMAD.IADD R10, R10, 0x1, -R41 ;  /* 0x000000010a0ae824 */ /* 0x000fe200078e0a29 */
[----:B------:R0:W1:Y:S01]  /*0ef0*/  F2I.FTZ.U32.TRUNC.NTZ R15, R14 ;  /* 0x0000000e000f7305 */ /* 0x000062000021f000 */
[----:B------:R-:W-:-:S03]  /*0f00*/  @!P6 VIADD R8, R8, 0x1 ;  /* 0x000000010808e836 */ /* 0x000fc60000000000 */
[----:B------:R-:W-:Y:S02]  /*0f10*/  ISETP.GE.U32.AND P2, PT, R10, R41, PT ;  /* 0x000000290a00720c */ /* 0x000fe40003f46070 */
[----:B------:R-:W-:Y:S01]  /*0f20*/  LOP3.LUT R10, R39, R4, RZ, 0x3c, !PT ;  /* 0x00000004270a7212 */ /* 0x000fe200078e3cff */
[----:B0-----:R-:W-:-:S03]  /*0f30*/  IMAD.MOV.U32 R14, RZ, RZ, RZ ;  /* 0x000000ffff0e7224 */ /* 0x001fc600078e00ff */
[----:B------:R-:W-:-:S07]  /*0f40*/  ISETP.GE.AND P6, PT, R10, RZ, PT ;  /* 0x000000ff0a00720c */ /* 0x000fce0003fc6270 */
[----:B------:R-:W-:Y:S01]  /*0f50*/  @P2 VIADD R8, R8, 0x1 ;  /* 0x0000000108082836 */ /* 0x000fe20000000000 */
        /* <DEDUP_REMOVED lines=28> */
[----:B------:R-:W-:Y:S01]  /*1120*/  @!P2 IMAD.MOV R4, RZ, RZ, -R4 ;  /* 0x000000ffff04a224 */ /* 0x000fe200078e0a04 */
[----:B--2---:R-:W-:-:S04]  /*1130*/  ISETP.NE.U32.AND P2, PT, R14, 0x1, PT ;  /* 0x000000010e00780c */ /* 0x004fc80003f45070 */
[----:B------:R-:W-:Y:S01]  /*1140*/  ISETP.NE.AND.EX P2, PT, R15, RZ, PT, P2 ;  /* 0x000000ff0f00720c */ /* 0x000fe20003f45320 */
[----:B------:R-:W-:Y:S02]  /*1150*/  IMAD R15, R6, UR36, RZ ;  /* 0x00000024060f7c24 */ /* 0x000fe4000f8e02ff */
[----:B------:R-:W-:Y:S02]  /*1160*/  @!P6 LOP3.LUT R4, RZ, R0, RZ, 0x33, !PT ;  /* 0x00000000ff04e212 */ /* 0x000fe400078e33ff */
[----:B0-----:R-:W-:Y:S02]  /*1170*/  ISETP.NE.U32.AND P6, PT, R38, 0x1, PT ;  /* 0x000000012600780c */ /* 0x001fe40003fc5070 */
        /* <DEDUP_REMOVED lines=22> */
.L_x_4367:
[----:B------:R-:W-:Y:S05]  /*12e0*/  BSYNC.RECONVERGENT B1 ;  /* 0x0000000000017941 */ /* 0x000fea0003800200 */
.L_x_4366:
        /* <DEDUP_REMOVED lines=31> */
[----:B------:R-:W-:Y:S01]  /*14e0*/  @!P6 IADD3 R6, PT, PT, R6, 0x1, RZ ;  /* 0x000000010606e810 */ /* 0x000fe20007ffe0ff */
[----:B------:R-:W-:Y:S01]  /*14f0*/  @!P6 IMAD.IADD R0, R0, 0x1, -R15 ;  /* 0x000000010000e824 */ /* 0x000fe200078e0a0f */
[----:B------:R-:W-:-:S04]  /*1500*/  ISETP.NE.AND P6, PT, R12, RZ, PT ;  /* 0x000000ff0c00720c */ /* 0x000fc80003fc5270 */
        /* <DEDUP_REMOVED lines=8> */
[----:B------:R-:W-:-:S04]  /*1590*/  @!P6 LOP3.LUT R6, RZ, R12, RZ, 0x33, !PT ;  /* 0x0000000cff06e212 */ /* 0x000fc800078e33ff */
[----:B------:R-:W-:-:S05]  /*15a0*/  IADD3 R8, PT, PT, -R6, RZ, RZ ;  /* 0x000000ff06087210 */ /* 0x000fca0007ffe1ff */
[----:B------:R-:W-:Y:S01]  /*15b0*/  IMAD R17, R12, R8, R9 ;  /* 0x000000080c117224 */ /* 0x000fe200078e0209 */
[----:B0-----:R-:W-:-:S04]  /*15c0*/  IABS R43, R0 ;  /* 0x00000000002b7213 */ /* 0x001fc80000000000 */
[----:B------:R-:W-:Y:S01]  /*15d0*/  IABS R8, R17 ;  /* 0x0000001100087213 */ /* 0x000fe20000000000 */
[----:B------:R-:W0:Y:S04]  /*15e0*/  I2F.RP R14, R43 ;  /* 0x0000002b000e7306 */ /* 0x000e280000209400 */
[----:B------:R-:W-:-:S04]  /*15f0*/  IMAD.MOV.U32 R10, RZ, RZ, R8 ;  /* 0x000000ffff0a7224 */ /* 0x000fc800078e0008 */
        /* <DEDUP_REMOVED lines=13> */
[----:B------:R-:W-:Y:S01]  /*16d0*/  ISETP.GE.AND P1, PT, R10, RZ, PT ;  /* 0x000000ff0a00720c */ /* 0x000fe20003f26270 */
[----:B------:R-:W-:-:S06]  /*16e0*/  HFMA2 R10, -RZ, RZ, 0, 0 ;  /* 0x00000000ff0a7431 */ /* 0x000fcc00000001ff */
[----:B------:R-:W-:-:S05]  /*16f0*/  @P2 VIADD R8, R8, 0x1 ;  /* 0x0000000108082836 */ /* 0x000fca0000000000 */
[----:B------:R-:W-:Y:S01]  /*1700*/  MOV R12, R8 ;  /* 0x00000008000c7202 */ /* 0x000fe20000000f00 */
[----:B0-----:R-:W-:-:S04]  /*1710*/  IMAD.MOV R8, RZ, RZ, -R11 ;  /* 0x000000ffff087224 */ /* 0x001fc800078e0a0b */
        /* <DEDUP_REMOVED lines=52> */
.L_x_4369:
[----:B------:R-:W-:Y:S05]  /*1a60*/  BSYNC.RECONVERGENT B1 ;  /* 0x0000000000017941 */ /* 0x000fea0003800200 */
.L_x_4368:
        /* <DEDUP_REMOVED lines=73> */
[----:B------:R-:W-:Y:S01]  /*1f00*/  IMAD.HI.U32 R11, R9, R11, R8 ;  /* 0x0000000b090b7227 */ /* 0x000fe200078e0008 */
[----:B------:R-:W-:-:S05]  /*1f10*/  MOV R8, R4 ;  /* 0x0000000400087202 */ /* 0x000fca0000000f00 */
[----:B------:R-:W-:Y:S02]  /*1f20*/  IMAD.HI.U32 R4, R11, R8, RZ ;  /* 0x000000080b047227 */ /* 0x000fe400078e00ff */
[----:B------:R-:W1:Y:S02]  /*1f30*/  LDC.64 R10, c[0x0][0x398] ;  /* 0x0000e600ff0a7b82 */ /* 0x000e640000000a00 */
        /* <DEDUP_REMOVED lines=8> */
[----:B------:R-:W2:Y:S03]  /*1fc0*/  LDC.64 R16, c[0x0][0x3a0] ;  /* 0x0000e800ff107b82 */ /* 0x000ea60000000a00 */
[----:B------:R-:W-:-:S05]  /*1fd0*/  ISETP.GE.AND P1, PT, R8, RZ, PT ;  /* 0x000000ff0800720c */ /* 0x000fca0003f26270 */
[----:B------:R-:W3:Y:S02]  /*1fe0*/  LDC.64 R8, c[0x0][0x3a8] ;  /* 0x0000ea00ff087b82 */ /* 0x000ee40000000a00 */
[----:B------:R-:W-:Y:S01]  /*1ff0*/  @P2 VIADD R4, R4, 0x1 ;  /* 0x0000000104042836 */ /* 0x000fe20000000000 */
[----:B0-----:R-:W-:-:S04]  /*2000*/  ISETP.NE.U32.AND P2, PT, R14, 0x1, PT ;  /* 0x000000010e00780c */ /* 0x001fc80003f45070 */
[----:B------:R-:W-:Y:S01]  /*2010*/  ISETP.NE.AND.EX P2, PT, R15, RZ, PT, P2 ;  /* 0x000000ff0f00720c */ /* 0x000fe20003f45320 */
[----:B------:R-:W-:Y:S01]  /*2020*/  @!P1 IMAD.MOV R4, RZ, RZ, -R4 ;  /* 0x000000ffff049224 */ /* 0x000fe200078e0a04 */
[----:B-1----:R-:W-:Y:S02]  /*2030*/  ISETP.NE.U32.AND P1, PT, R10, 0x1, PT ;  /* 0x000000010a00780c */ /* 0x002fe40003f25070 */
[----:B------:R-:W-:Y:S02]  /*2040*/  @!P5 LOP3.LUT R4, RZ, R0, RZ, 0x33, !PT ;  /* 0x00000000ff04d212 */ /* 0x000fe400078e33ff */
[----:B------:R-:W-:Y:S02]  /*2050*/  ISETP.NE.AND.EX P1, PT, R11, RZ, PT, P1 ;  /* 0x000000ff0b00720c */ /* 0x000fe40003f25310 */
[----:B------:R-:W-:Y:S02]  /*2060*/  SEL R6, R6, RZ, P2 ;  /* 0x000000ff06067207 */ /* 0x000fe40001000000 */
[----:B--2---:R-:W-:-:S02]  /*2070*/  ISETP.NE.U32.AND P5, PT, R16, 0x1, PT ;  /* 0x000000011000780c */ /* 0x004fc40003fa5070 */
[----:B------:R-:W-:Y:S01]  /*2080*/  IADD3 R15, PT, PT, -R4, RZ, RZ ;  /* 0x000000ff040f7210 */ /* 0x000fe20007ffe1ff */
[----:B------:R-:W-:Y:S01]  /*2090*/  IMAD R11, R6, UR36, RZ ;  /* 0x00000024060b7c24 */ /* 0x000fe2000f8e02ff */
[----:B------:R-:W-:Y:S02]  /*20a0*/  ISETP.NE.AND.EX P5, PT, R17, RZ, PT, P5 ;  /* 0x000000ff1100720c */ /* 0x000fe40003fa5350 */
[----:B------:R-:W-:Y:S01]  /*20b0*/  SHF.R.S64 R6, RZ, 0x1e, R7 ;  /* 0x0000001eff067819 */ /* 0x000fe20000001007 */
[----:B------:R-:W-:Y:S01]  /*20c0*/  IMAD R0, R0, R15, R39 ;  /* 0x0000000f00007224 */ /* 0x000fe200078e0227 */
[----:B---3--:R-:W-:Y:S02]  /*20d0*/  ISETP.NE.U32.AND P2, PT, R8, 0x1, PT ;  /* 0x000000010800780c */ /* 0x008fe40003f45070 */
        /* <DEDUP_REMOVED lines=17> */
.L_x_4371:
[----:B------:R-:W-:Y:S05]  /*21f0*/  BSYNC.RECONVERGENT B1 ;  /* 0x0000000000017941 */ /* 0x000fea0003800200 */
.L_x_4370:
        /* <DEDUP_REMOVED lines=39> */
[----:B0-----:R-:W-:-:S11]  /*2470*/  IADD3 R9, PT, PT, R7, 0xffffffe, RZ ;  /* 0x0ffffffe07097810 */ /* 0x001fd60007ffe0ff */
[----:B------:R-:W-:Y:S01]  /*2480*/  @!P3 IMAD.MOV R12, RZ, RZ, -R12 ;  /* 0x000000ffff0cb224 */ /* 0x000fe200078e0a0c */
[----:B------:R-:W-:Y:S01]  /*2490*/  ISETP.NE.AND P3, PT, R15, RZ, PT ;  /* 0x000000ff0f00720c */ /* 0x000fe20003f65270 */
[----:B------:R-:W0:-:S12]  /*24a0*/  F2I.FTZ.U32.TRUNC.NTZ R9, R9 ;  /* 0x0000000900097305 */ /* 0x000e18000021f000 */
[----:B------:R-:W-:Y:S01]  /*24b0*/  @!P3 LOP3.LUT R12, RZ, R15, RZ, 0x33, !PT ;  /* 0x0000000fff0cb212 */ /* 0x000fe200078e33ff */
[----:B0-----:R-:W-:-:S03]  /*24c0*/  IMAD.MOV R4, RZ, RZ, -R9 ;  /* 0x000000ffff047224 */ /* 0x001fc600078e0a09 */
[----:B------:R-:W-:-:S05]  /*24d0*/  IADD3 R7, PT, PT, -R12, RZ, RZ ;  /* 0x000000ff0c077210 */ /* 0x000fca0007ffe1ff */
        /* <DEDUP_REMOVED lines=15> */
[----:B------:R-:W-:-:S03]  /*25d0*/  LOP3.LUT R8, R15, R6, RZ, 0x3c, !PT ;  /* 0x000000060f087212 */ /* 0x000fc600078e3cff */
[----:B0-----:R-:W0:Y:S08]  /*25e0*/  MUFU.RCP R16, R16 ;  /* 0x0000001000107308 */ /* 0x001e300000001000 */
[----:B------:R-:W-:Y:S01]  /*25f0*/  @P3 VIADD R7, R7, 0x1 ;  /* 0x0000000107073836 */ /* 0x000fe20000000000 */
[----:B------:R-:W-:Y:S02]  /*2600*/  ISETP.GE.AND P3, PT, R8, RZ, PT ;  /* 0x000000ff0800720c */ /* 0x000fe40003f66270 */
[----:B------:R-:W1:Y:S02]  /*2610*/  LDC.64 R8, c[0x0][0x390] ;  /* 0x0000e400ff087b82 */ /* 0x000e640000000a00 */
[----:B------:R-:W-:-:S09]  /*2620*/  MOV R14, R7 ;  /* 0x00000007000e7202 */ /* 0x000fd20000000f00 */
[----:B------:R-:W-:Y:S01]  /*2630*/  @!P3 IMAD.MOV R14, RZ, RZ, -R14 ;  /* 0x000000ffff0eb224 */ /* 0x000fe200078e0a0e */
[----:B------:R-:W-:Y:S01]  /*2640*/  ISETP.NE.AND P3, PT, R6, RZ, PT ;  /* 0x000000ff0600720c */ /* 0x000fe20003f65270 */
[----:B0-----:R-:W-:-:S04]  /*2650*/  VIADD R10, R16, 0xffffffe ;  /* 0x0ffffffe100a7836 */ /* 0x001fc80000000000 */
[----:B------:R0:W2:Y:S08]  /*2660*/  F2I.FTZ.U32.TRUNC.NTZ R11, R10 ;  /* 0x0000000a000b7305 */ /* 0x0000b0000021f000 */
[----:B------:R-:W-:Y:S01]  /*2670*/  @!P3 LOP3.LUT R14, RZ, R6, RZ, 0x33, !PT ;  /* 0x00000006ff0eb212 */ /* 0x000fe200078e33ff */
[----:B0-----:R-:W-:Y:S01]  /*2680*/  IMAD.MOV.U32 R10, RZ, RZ, RZ ;  /* 0x000000ffff0a7224 */ /* 0x001fe200078e00ff */
[----:B-1----:R-:W-:-:S02]  /*2690*/  ISETP.NE.U32.AND P3, PT, R8, 0x1, PT ;  /* 0x000000010800780c */ /* 0x002fc40003f65070 */
[----:B------:R-:W-:Y:S02]  /*26a0*/  IADD3 R7, PT, PT, -R14, RZ, RZ ;  /* 0x000000ff0e077210 */ /* 0x000fe40007ffe1ff */
[----:B------:R-:W-:Y:S01]  /*26b0*/  ISETP.NE.AND.EX P3, PT, R9, RZ, PT, P3 ;  /* 0x000000ff0900720c */ /* 0x000fe20003f65330 */
[----:B--2---:R-:W-:Y:S02]  /*26c0*/  IMAD.MOV R16, RZ, RZ, -R11 ;  /* 0x000000ffff107224 */ /* 0x004fe400078e0a0b */
[----:B------:R-:W-:Y:S01]  /*26d0*/  IMAD R17, R6, R7, R15 ;  /* 0x0000000706117224 */ /* 0x000fe200078e020f */
[----:B------:R-:W-:Y:S01]  /*26e0*/  SEL R12, R12, RZ, P3 ;  /* 0x000000ff0c0c7207 */ /* 0x000fe20001800000 */
[----:B------:R-:W0:Y:S01]  /*26f0*/  LDC.64 R6, c[0x0][0x398] ;  /* 0x0000e600ff067b82 */ /* 0x000e220000000a00 */
[----:B------:R-:W-:-:S03]  /*2700*/  IMAD R15, R16, R39, RZ ;  /* 0x00000027100f7224 */ /* 0x000fc600078e02ff */
[----:B------:R-:W-:Y:S02]  /*2710*/  IMAD R12, R12, UR36, RZ ;  /* 0x000000240c0c7c24 */ /* 0x000fe4000f8e02ff */
[----:B------:R-:W-:Y:S01]  /*2720*/  IMAD.HI.U32 R15, R11, R15, R10 ;  /* 0x0000000f0b0f7227 */ /* 0x000fe200078e000a */
[----:B------:R-:W-:-:S05]  /*2730*/  IABS R10, R17 ;  /* 0x00000011000a7213 */ /* 0x000fca0000000000 */
[----:B------:R-:W-:-:S05]  /*2740*/  IMAD.HI.U32 R8, R15, R10, RZ ;  /* 0x0000000a0f087227 */ /* 0x000fca00078e00ff */
[----:B------:R-:W-:Y:S02]  /*2750*/  IADD3 R9, PT, PT, -R8, RZ, RZ ;  /* 0x000000ff08097210 */ /* 0x000fe40007ffe1ff */
[----:B0-----:R-:W-:-:S03]  /*2760*/  ISETP.NE.U32.AND P3, PT, R6, 0x1, PT ;  /* 0x000000010600780c */ /* 0x001fc60003f65070 */
[----:B------:R-:W-:Y:S02]  /*2770*/  IMAD R6, R39, R9, R10 ;  /* 0x0000000927067224 */ /* 0x000fe400078e020a */
[----:B------:R-:W0:Y:S01]  /*2780*/  LDC.64 R10, c[0x0][0x3a8] ;  /* 0x0000ea00ff0a7b82 */ /* 0x000e220000000a00 */
[----:B------:R-:W-:-:S04]  /*2790*/  ISETP.NE.AND.EX P3, PT, R7, RZ, PT, P3 ;  /* 0x000000ff0700720c */ /* 0x000fc80003f65330 */
[----:B------:R-:W-:Y:S02]  /*27a0*/  SEL R7, R14, RZ, P3 ;  /* 0x000000ff0e077207 */ /* 0x000fe40001800000 */
[----:B------:R-:W-:Y:S01]  /*27b0*/  ISETP.GT.U32.AND P3, PT, R39, R6, PT ;  /* 0x000000062700720c */ /* 0x000fe20003f64070 */
[----:B------:R-:W1:Y:S02]  /*27c0*/  LDC.64 R14, c[0x0][0x3a0] ;  /* 0x0000e800ff0e7b82 */ /* 0x000e640000000a00 */
[----:B------:R-:W-:-:S10]  /*27d0*/  IMAD R7, R7, UR37, R12 ;  /* 0x0000002507077c24 */ /* 0x000fd4000f8e020c */
        /* <DEDUP_REMOVED lines=30> */
.L_x_4373:
[----:B------:R-:W-:Y:S05]  /*29c0*/  BSYNC.RECONVERGENT B1 ;  /* 0x0000000000017941 */ /* 0x000fea0003800200 */
.L_x_4372:
        /* <DEDUP_REMOVED lines=33> */
[----:B------:R-:W-:Y:S02]  /*2be0*/  LOP3.LUT R4, R0, R15, RZ, 0x3c, !PT ;  /* 0x0000000f00047212 */ /* 0x000fe400078e3cff */
[----:B0-----:R-:W-:-:S09]  /*2bf0*/  MOV R6, RZ ;  /* 0x000000ff00067202 */ /* 0x001fd20000000f00 */
[----:B------:R-:W-:Y:S01]  /*2c00*/  @P4 VIADD R12, R12, 0x1 ;  /* 0x000000010c0c4836 */ /* 0x000fe20000000000 */
[----:B------:R-:W-:Y:S01]  /*2c10*/  ISETP.GE.AND P4, PT, R4, RZ, PT ;  /* 0x000000ff0400720c */ /* 0x000fe20003f86270 */
[----:B-1----:R-:W-:-:S12]  /*2c20*/  IMAD.MOV R11, RZ, RZ, -R7 ;  /* 0x000000ffff0b7224 */ /* 0x002fd800078e0a07 */
[----:B------:R-:W-:Y:S02]  /*2c30*/  @!P4 IADD3 R12, PT, PT, -R12, RZ, RZ ;  /* 0x000000ff0c0cc210 */ /* 0x000fe40007ffe1ff */
[----:B------:R-:W-:-:S13]  /*2c40*/  ISETP.NE.AND P4, PT, R15, RZ, PT ;  /* 0x000000ff0f00720c */ /* 0x000fda0003f85270 */
        /* <DEDUP_REMOVED lines=10> */
[C---:B------:R-:W-:Y:S02]  /*2cf0*/  IMAD R7, R26.reuse, R8, R7 ;  /* 0x000000081a077224 */ /* 0x040fe400078e0207 */
[----:B------:R-:W1:Y:S03]  /*2d00*/  LDC.64 R8, c[0x0][0x390] ;  /* 0x0000e400ff087b82 */ /* 0x000e660000000a00 */
        /* <DEDUP_REMOVED lines=19> */
[----:B------:R-:W-:-:S03]  /*2e40*/  ISETP.NE.AND.EX P4, PT, R9, RZ, PT, P4 ;  /* 0x000000ff0900720c */ /* 0x000fc60003f85340 */
[----:B------:R-:W-:Y:S01]  /*2e50*/  IMAD R39, R10, R11, R15 ;  /* 0x0000000b0a277224 */ /* 0x000fe200078e020f */
[----:B------:R-:W-:Y:S01]  /*2e60*/  SEL R12, R12, RZ, P4 ;  /* 0x000000ff0c0c7207 */ /* 0x000fe20002000000 */
[----:B------:R-:W0:Y:S01]  /*2e70*/  LDC.64 R10, c[0x0][0x398] ;  /* 0x0000e600ff0a7b82 */ /* 0x000e220000000a00 */
[----:B--2---:R-:W-:-:S03]  /*2e80*/  IMAD.MOV R15, RZ, RZ, -R7 ;  /* 0x000000ffff0f7224 */ /* 0x004fc600078e0a07 */
[----:B------:R-:W-:Y:S02]  /*2e90*/  IMAD R12, R12, UR36, RZ ;  /* 0x000000240c0c7c24 */ /* 0x000fe4000f8e02ff */
[----:B------:R-:W-:-:S04]  /*2ea0*/  IMAD R15, R15, R14, RZ ;  /* 0x0000000e0f0f7224 */ /* 0x000fc800078e02ff */
[----:B------:R-:W-:Y:S01]  /*2eb0*/  IMAD.HI.U32 R6, R7, R15, R6 ;  /* 0x0000000f07067227 */ /* 0x000fe200078e0006 */
[----:B------:R-:W-:-:S05]  /*2ec0*/  IABS R7, R39 ;  /* 0x0000002700077213 */ /* 0x000fca0000000000 */
[----:B------:R-:W-:-:S05]  /*2ed0*/  IMAD.HI.U32 R6, R6, R7, RZ ;  /* 0x0000000706067227 */ /* 0x000fca00078e00ff */
[----:B------:R-:W-:Y:S02]  /*2ee0*/  IADD3 R8, PT, PT, -R6, RZ, RZ ;  /* 0x000000ff06087210 */ /* 0x000fe40007ffe1ff */
[----:B0-----:R-:W-:-:S03]  /*2ef0*/  ISETP.NE.U32.AND P4, PT, R10, 0x1, PT ;  /* 0x000000010a00780c */ /* 0x001fc60003f85070 */
[C---:B------:R-:W-:Y:S01]  /*2f00*/  IMAD R7, R14.reuse, R8, R7 ;  /* 0x000000080e077224 */ /* 0x040fe200078e0207 */
[----:B------:R-:W-:Y:S01]  /*2f10*/  ISETP.NE.AND.EX P4, PT, R11, RZ, PT, P4 ;  /* 0x000000ff0b00720c */ /* 0x000fe20003f85340 */
[----:B------:R-:W0:Y:S03]  /*2f20*/  LDC.64 R8, c[0x0][0x3a0] ;  /* 0x0000e800ff087b82 */ /* 0x000e260000000a00 */
[----:B------:R-:W-:Y:S02]  /*2f30*/  SEL R15, R17, RZ, P4 ;  /* 0x000000ff110f7207 */ /* 0x000fe40002000000 */
[----:B------:R-:W-:-:S03]  /*2f40*/  ISETP.GT.U32.AND P4, PT, R14, R7, PT ;  /* 0x000000070e00720c */ /* 0x000fc60003f84070 */
[----:B------:R-:W1:Y:S01]  /*2f50*/  LDC.64 R10, c[0x0][0x3a8] ;  /* 0x0000ea00ff0a7b82 */ /* 0x000e620000000a00 */
[----:B------:R-:W-:-:S09]  /*2f60*/  IMAD R15, R15, UR37, R12 ;  /* 0x000000250f0f7c24 */ /* 0x000fd2000f8e020c */
        /* <DEDUP_REMOVED lines=30> */
.L_x_4375:
[----:B------:R-:W-:Y:S05]  /*3150*/  BSYNC.RECONVERGENT B1 ;  /* 0x0000000000017941 */ /* 0x000fea0003800200 */
.L_x_4374:
        /* <DEDUP_REMOVED lines=43> */
[----:B0-----:R-:W-:-:S04]  /*3410*/  VIADD R2, R4, 0xffffffe ;  /* 0x0ffffffe04027836 */ /* 0x001fc80000000000 */
        /* <DEDUP_REMOVED lines=22> */
[----:B------:R-:W-:-:S11]  /*3580*/  LOP3.LUT R3, R10, R7, RZ, 0x3c, !PT ;  /* 0x000000070a037212 */ /* 0x000fd600078e3cff */
[----:B------:R-:W-:Y:S01]  /*3590*/  @P6 VIADD R2, R2, 0x1 ;  /* 0x0000000102026836 */ /* 0x000fe20000000000 */
[----:B------:R-:W-:Y:S01]  /*35a0*/  ISETP.GE.AND P6, PT, R3, RZ, PT ;  /* 0x000000ff0300720c */ /* 0x000fe20003fc6270 */
[----:B0-----:R-:W0:Y:S03]  /*35b0*/  MUFU.RCP R11, R11 ;  /* 0x0000000b000b7308 */ /* 0x001e260000001000 */
[----:B------:R-:W-:Y:S02]  /*35c0*/  MOV R15, R2 ;  /* 0x00000002000f7202 */ /* 0x000fe40000000f00 */
[----:B------:R-:W1:Y:S07]  /*35d0*/  LDC.64 R2, c[0x0][0x390] ;  /* 0x0000e400ff027b82 */ /* 0x000e6e0000000a00 */
[----:B------:R-:W-:Y:S01]  /*35e0*/  @!P6 IMAD.MOV R15, RZ, RZ, -R15 ;  /* 0x000000ffff0fe224 */ /* 0x000fe200078e0a0f */
[----:B------:R-:W-:Y:S01]  /*35f0*/  ISETP.NE.AND P6, PT, R7, RZ, PT ;  /* 0x000000ff0700720c */ /* 0x000fe20003fc5270 */
[----:B0-----:R-:W-:-:S06]  /*3600*/  VIADD R9, R11, 0xffffffe ;  /* 0x0ffffffe0b097836 */ /* 0x001fcc0000000000 */
[----:B------:R-:W0:Y:S06]  /*3610*/  F2I.FTZ.U32.TRUNC.NTZ R9, R9 ;  /* 0x0000000900097305 */ /* 0x000e2c000021f000 */
[----:B------:R-:W-:Y:S02]  /*3620*/  @!P6 LOP3.LUT R15, RZ, R7, RZ, 0x33, !PT ;  /* 0x00000007ff0fe212 */ /* 0x000fe400078e33ff */
[----:B-1----:R-:W-:Y:S02]  /*3630*/  ISETP.NE.U32.AND P6, PT, R2, 0x1, PT ;  /* 0x000000010200780c */ /* 0x002fe40003fc5070 */
[----:B------:R-:W-:-:S02]  /*3640*/  IADD3 R8, PT, PT, -R15, RZ, RZ ;  /* 0x000000ff0f087210 */ /* 0x000fc40007ffe1ff */
[----:B------:R-:W-:-:S03]  /*3650*/  ISETP.NE.AND.EX P6, PT, R3, RZ, PT, P6 ;  /* 0x000000ff0300720c */ /* 0x000fc60003fc5360 */
[----:B------:R-:W-:Y:S01]  /*3660*/  IMAD R7, R7, R8, R10 ;  /* 0x0000000807077224 */ /* 0x000fe200078e020a */
[----:B------:R-:W-:Y:S01]  /*3670*/  SEL R12, R12, RZ, P6 ;  /* 0x000000ff0c0c7207 */ /* 0x000fe20003000000 */
[----:B------:R-:W1:Y:S01]  /*3680*/  LDC.64 R10, c[0x0][0x398] ;  /* 0x0000e600ff0a7b82 */ /* 0x000e620000000a00 */
[--C-:B0-----:R-:W-:Y:S02]  /*3690*/  IMAD.MOV R17, RZ, RZ, -R9.reuse ;  /* 0x000000ffff117224 */ /* 0x101fe400078e0a09 */
[----:B------:R-:W-:Y:S02]  /*36a0*/  IMAD.MOV.U32 R8, RZ, RZ, RZ ;  /* 0x000000ffff087224 */ /* 0x000fe400078e00ff */
[----:B------:R-:W-:Y:S02]  /*36b0*/  IMAD R3, R17, R14, RZ ;  /* 0x0000000e11037224 */ /* 0x000fe400078e02ff */
[----:B------:R-:W-:Y:S02]  /*36c0*/  IMAD R12, R12, UR36, RZ ;  /* 0x000000240c0c7c24 */ /* 0x000fe4000f8e02ff */
[----:B------:R-:W-:Y:S01]  /*36d0*/  IMAD.HI.U32 R2, R9, R3, R8 ;  /* 0x0000000309027227 */ /* 0x000fe200078e0008 */
[----:B------:R-:W-:-:S05]  /*36e0*/  IABS R3, R7 ;  /* 0x0000000700037213 */ /* 0x000fca0000000000 */
[----:B------:R-:W-:-:S05]  /*36f0*/  IMAD.HI.U32 R2, R2, R3, RZ ;  /* 0x0000000302027227 */ /* 0x000fca00078e00ff */
[----:B------:R-:W-:Y:S02]  /*3700*/  IADD3 R8, PT, PT, -R2, RZ, RZ ;  /* 0x000000ff02087210 */ /* 0x000fe40007ffe1ff */
[----:B-1----:R-:W-:-:S03]  /*3710*/  ISETP.NE.U32.AND P6, PT, R10, 0x1, PT ;  /* 0x000000010a00780c */ /* 0x002fc60003fc5070 */
[----:B------:R-:W-:Y:S02]  /*3720*/  IMAD R3, R14, R8, R3 ;  /* 0x000000080e037224 */ /* 0x000fe400078e0203 */
[----:B------:R-:W0:Y:S01]  /*3730*/  LDC.64 R8, c[0x0][0x3a0] ;  /* 0x0000e800ff087b82 */ /* 0x000e220000000a00 */
        /* <DEDUP_REMOVED lines=36> */
.L_x_4377:
[----:B------:R-:W-:Y:S05]  /*3980*/  BSYNC.RECONVERGENT B1 ;  /* 0x0000000000017941 */ /* 0x000fea0003800200 */
.L_x_4376:
        /* <DEDUP_REMOVED lines=26> */
[----:B------:R-:W-:Y:S02]  /*3b30*/  IMAD R2, R9, R3, R2 ;  /* 0x0000000309027224 */ /* 0x000fe400078e0202 */
[----:B0-----:R-:W-:-:S03]  /*3b40*/  VIADD R3, R8, 0xffffffe ;  /* 0x0ffffffe08037836 */ /* 0x001fc60000000000 */
[----:B------:R-:W-:-:S03]  /*3b50*/  ISETP.GT.U32.AND P6, PT, R9, R2, PT ;  /* 0x000000020900720c */ /* 0x000fc60003fc4070 */
[----:B------:R-:W0:Y:S10]  /*3b60*/  F2I.FTZ.U32.TRUNC.NTZ R3, R3 ;  /* 0x0000000300037305 */ /* 0x000e34000021f000 */
[----:B------:R-:W-:Y:S01]  /*3b70*/  @!P6 IMAD.IADD R2, R2, 0x1, -R9 ;  /* 0x000000010202e824 */ /* 0x000fe200078e0a09 */
[----:B------:R-:W-:-:S04]  /*3b80*/  @!P6 IADD3 R11, PT, PT, R11, 0x1, RZ ;  /* 0x000000010b0be810 */ /* 0x000fc80007ffe0ff */
[----:B------:R-:W-:Y:S02]  /*3b90*/  ISETP.GE.U32.AND P5, PT, R2, R9, PT ;  /* 0x000000090200720c */ /* 0x000fe40003fa6070 */
[----:B------:R-:W-:Y:S02]  /*3ba0*/  LOP3.LUT R2, R0, R7, RZ, 0x3c, !PT ;  /* 0x0000000700027212 */ /* 0x000fe400078e3cff */
[----:B0-----:R-:W-:Y:S02]  /*3bb0*/  IADD3 R8, PT, PT, RZ, -R3, RZ ;  /* 0x80000003ff087210 */ /* 0x001fe40007ffe0ff */
[----:B------:R-:W-:-:S03]  /*3bc0*/  ISETP.GE.AND P6, PT, R2, RZ, PT ;  /* 0x000000ff0200720c */ /* 0x000fc60003fc6270 */
[----:B------:R-:W-:-:S04]  /*3bd0*/  IMAD R17, R8, R15, RZ ;  /* 0x0000000f08117224 */ /* 0x000fc800078e02ff */
[----:B------:R-:W-:Y:S01]  /*3be0*/  @P5 VIADD R11, R11, 0x1 ;  /* 0x000000010b0b5836 */ /* 0x000fe20000000000 */
[----:B------:R-:W-:-:S05]  /*3bf0*/  ISETP.NE.AND P5, PT, R7, RZ, PT ;  /* 0x000000ff0700720c */ /* 0x000fca0003fa5270 */
[----:B------:R-:W-:-:S08]  /*3c00*/  @!P6 IMAD.MOV R11, RZ, RZ, -R11 ;  /* 0x000000ffff0be224 */ /* 0x000fd000078e0a0b */
[----:B------:R-:W-:-:S05]  /*3c10*/  @!P5 LOP3.LUT R11, RZ, R7, RZ, 0x33, !PT ;  /* 0x00000007ff0bd212 */ /* 0x000fca00078e33ff */
[----:B------:R-:W-:-:S04]  /*3c20*/  IMAD.MOV R2, RZ, RZ, -R11 ;  /* 0x000000ffff027224 */ /* 0x000fc800078e0a0b */
[----:B------:R-:W-:Y:S02]  /*3c30*/  IMAD R9, R7, R2, R0 ;  /* 0x0000000207097224 */ /* 0x000fe400078e0200 */
[----:B------:R-:W-:Y:S01]  /*3c40*/  IMAD.MOV.U32 R2, RZ, RZ, RZ ;  /* 0x000000ffff027224 */ /* 0x000fe200078e00ff */
[----:B------:R-:W0:Y:S03]  /*3c50*/  LDC R7, c[0x0][0x3c0] ;  /* 0x0000f000ff077b82 */ /* 0x000e260000000800 */
[----:B------:R-:W-:Y:S01]  /*3c60*/  IMAD.HI.U32 R17, R3, R17, R2 ;  /* 0x0000001103117227 */ /* 0x000fe200078e0002 */
[----:B------:R-:W-:-:S05]  /*3c70*/  IABS R2, R9 ;  /* 0x0000000900027213 */ /* 0x000fca0000000000 */
        /* <DEDUP_REMOVED lines=10> */
[----:B0-----:R-:W0:Y:S03]  /*3d20*/  MUFU.RCP R26, R26 ;  /* 0x0000001a001a7308 */ /* 0x001e260000001000 */
[----:B------:R-:W-:-:S07]  /*3d30*/  ISETP.GE.AND P6, PT, R2, RZ, PT ;  /* 0x000000ff0200720c */ /* 0x000fce0003fc6270 */
[----:B------:R-:W-:Y:S02]  /*3d40*/  @P5 IADD3 R12, PT, PT, R12, 0x1, RZ ;  /* 0x000000010c0c5810 */ /* 0x000fe40007ffe0ff */
[----:B------:R-:W-:-:S04]  /*3d50*/  ISETP.NE.AND P5, PT, R4, RZ, PT ;  /* 0x000000ff0400720c */ /* 0x000fc80003fa5270 */
[----:B------:R-:W-:Y:S01]  /*3d60*/  @!P6 IMAD.MOV R12, RZ, RZ, -R12 ;  /* 0x000000ffff0ce224 */ /* 0x000fe200078e0a0c */
[----:B0-----:R-:W-:-:S04]  /*3d70*/  IADD3 R14, PT, PT, R26, 0xffffffe, RZ ;  /* 0x0ffffffe1a0e7810 */ /* 0x001fc80007ffe0ff */
[----:B------:R0:W1:Y:S04]  /*3d80*/  F2I.FTZ.U32.TRUNC.NTZ R15, R14 ;  /* 0x0000000e000f7305 */ /* 0x000068000021f000 */
[----:B------:R-:W-:-:S05]  /*3d90*/  @!P5 LOP3.LUT R12, RZ, R4, RZ, 0x33, !PT ;  /* 0x00000004ff0cd212 */ /* 0x000fca00078e33ff */
[----:B------:R-:W-:Y:S02]  /*3da0*/  IMAD.MOV R3, RZ, RZ, -R12 ;  /* 0x000000ffff037224 */ /* 0x000fe400078e0a0c */
[----:B0-----:R-:W-:Y:S02]  /*3db0*/  IMAD.MOV.U32 R14, RZ, RZ, RZ ;  /* 0x000000ffff0e7224 */ /* 0x001fe400078e00ff */
        /* <DEDUP_REMOVED lines=28> */
[----:B------:R-:W-:-:S02]  /*3f80*/  ISETP.NE.AND P6, PT, R7, RZ, PT ;  /* 0x000000ff0700720c */ /* 0x000fc40003fc5270 */
[----:B-1----:R-:W-:-:S11]  /*3f90*/  ISETP.NE.U32.AND P5, PT, R8, 0x1, PT ;  /* 0x000000010800780c */ /* 0x002fd60003fa5070 */
[----:B------:R-:W-:Y:S02]  /*3fa0*/  @!P6 LOP3.LUT R2, RZ, R7, RZ, 0x33, !PT ;  /* 0x00000007ff02e212 */ /* 0x000fe400078e33ff */
[----:B0-----:R-:W-:Y:S02]  /*3fb0*/  ISETP.NE.U32.AND P6, PT, R14, 0x1, PT ;  /* 0x000000010e00780c */ /* 0x001fe40003fc5070 */
[----:B------:R-:W-:Y:S01]  /*3fc0*/  ISETP.NE.AND.EX P5, PT, R9, RZ, PT, P5 ;  /* 0x000000ff0900720c */ /* 0x000fe20003fa5350 */
[----:B------:R-:W-:Y:S01]  /*3fd0*/  IMAD.MOV R3, RZ, RZ, -R2 ;  /* 0x000000ffff037224 */ /* 0x000fe200078e0a02 */
[----:B------:R-:W-:Y:S02]  /*3fe0*/  ISETP.NE.AND.EX P6, PT, R15, RZ, PT, P6 ;  /* 0x000000ff0f00720c */ /* 0x000fe40003fc5360 */
[----:B------:R-:W-:Y:S01]  /*3ff0*/  SEL R2, R2, RZ, P5 ;  /* 0x000000ff02027207 */ /* 0x000fe20002800000 */
[----:B------:R-:W-:Y:S01]  /*4000*/  IMAD R4, R7, R3, R4 ;  /* 0x0000000307047224 */ /* 0x000fe200078e0204 */
[----:B------:R-:W-:-:S03]  /*4010*/  SHF.R.S64 R14, RZ, 0x1e, R0 ;  /* 0x0000001eff0e7819 */ /* 0x000fc60000001000 */
        /* <DEDUP_REMOVED lines=13> */
.L_x_4379:
[----:B------:R-:W-:Y:S05]  /*40f0*/  BSYNC.RECONVERGENT B1 ;  /* 0x0000000000017941 */ /* 0x000fea0003800200 */
.L_x_4378:
        /* <DEDUP_REMOVED lines=35> */
[----:B0-----:R-:W-:-:S06]  /*4330*/  VIADD R3, R12, 0xffffffe ;  /* 0x0ffffffe0c037836 */ /* 0x001fcc0000000000 */
[----:B------:R-:W-:Y:S01]  /*4340*/  @P5 IADD3 R4, PT, PT, R4, 0x1, RZ ;  /* 0x0000000104045810 */ /* 0x000fe20007ffe0ff */
[----:B------:R-:W0:Y:S05]  /*4350*/  F2I.FTZ.U32.TRUNC.NTZ R3, R3 ;  /* 0x0000000300037305 */ /* 0x000e2a000021f000 */
[----:B------:R-:W-:Y:S01]  /*4360*/  @!P1 IMAD.MOV R4, RZ, RZ, -R4 ;  /* 0x000000ffff049224 */ /* 0x000fe200078e0a04 */
[----:B------:R-:W-:-:S04]  /*4370*/  @!P6 LOP3.LUT R4, RZ, R9, RZ, 0x33, !PT ;  /* 0x00000009ff04e212 */ /* 0x000fc800078e33ff */
[----:B------:R-:W-:Y:S02]  /*4380*/  IADD3 R2, PT, PT, -R4, RZ, RZ ;  /* 0x000000ff04027210 */ /* 0x000fe40007ffe1ff */
[----:B-1----:R-:W-:Y:S01]  /*4390*/  IABS R36, R11 ;  /* 0x0000000b00247213 */ /* 0x002fe20000000000 */
[----:B0-----:R-:W-:Y:S02]  /*43a0*/  IMAD.MOV R14, RZ, RZ, -R3 ;  /* 0x000000ffff0e7224 */ /* 0x001fe400078e0a03 */
        /* <DEDUP_REMOVED lines=14> */
[----:B------:R-:W0:Y:S03]  /*4490*/  LDC.64 R14, c[0x0][0x398] ;  /* 0x0000e600ff0e7b82 */ /* 0x000e260000000a00 */
[----:B------:R-:W-:-:S07]  /*44a0*/  ISETP.GE.AND P1, PT, R2, RZ, PT ;  /* 0x000000ff0200720c */ /* 0x000fce0003f26270 */
[----:B------:R-:W-:-:S06]  /*44b0*/  @P5 VIADD R9, R9, 0x1 ;  /* 0x0000000109095836 */ /* 0x000fcc0000000000 */
[----:B------:R-:W-:Y:S02]  /*44c0*/  @!P1 IADD3 R9, PT, PT, -R9, RZ, RZ ;  /* 0x000000ff09099210 */ /* 0x000fe40007ffe1ff */
[----:B------:R-:W-:-:S05]  /*44d0*/  @!P6 LOP3.LUT R9, RZ, R7, RZ, 0x33, !PT ;  /* 0x00000007ff09e212 */ /* 0x000fca00078e33ff */
[----:B------:R-:W-:Y:S01]  /*44e0*/  IMAD.MOV R2, RZ, RZ, -R9 ;  /* 0x000000ffff027224 */ /* 0x000fe200078e0a09 */
[----:B0-----:R-:W-:-:S03]  /*44f0*/  ISETP.NE.U32.AND P1, PT, R14, 0x1, PT ;  /* 0x000000010e00780c */ /* 0x001fc60003f25070 */
[----:B------:R-:W-:Y:S01]  /*4500*/  IMAD R26, R7, R2, R12 ;  /* 0x00000002071a7224 */ /* 0x000fe200078e020c */
[----:B------:R-:W-:Y:S01]  /*4510*/  ISETP.NE.AND.EX P1, PT, R15, RZ, PT, P1 ;  /* 0x000000ff0f00720c */ /* 0x000fe20003f25310 */
[----:B------:R-:W0:Y:S01]  /*4520*/  I2F.RP R7, R36 ;  /* 0x0000002400077306 */ /* 0x000e220000209400 */
[----:B------:R-:W1:Y:S02]  /*4530*/  LDC.64 R2, c[0x0][0x390] ;  /* 0x0000e400ff027b82 */ /* 0x000e640000000a00 */
[----:B------:R-:W-:-:S06]  /*4540*/  SEL R9, R9, RZ, P1 ;  /* 0x000000ff09097207 */ /* 0x000fcc0000800000 */
[----:B------:R-:W2:Y:S01]  /*4550*/  LDC.64 R14, c[0x0][0x3a8] ;  /* 0x0000ea00ff0e7b82 */ /* 0x000ea20000000a00 */
[----:B0-----:R-:W0:Y:S01]  /*4560*/  MUFU.RCP R7, R7 ;  /* 0x0000000700077308 */ /* 0x001e220000001000 */
[----:B-1----:R-:W-:-:S04]  /*4570*/  ISETP.NE.U32.AND P5, PT, R2, 0x1, PT ;  /* 0x000000010200780c */ /* 0x002fc80003fa5070 */
[----:B------:R-:W-:Y:S01]  /*4580*/  ISETP.NE.AND.EX P5, PT, R3, RZ, PT, P5 ;  /* 0x000000ff0300720c */ /* 0x000fe20003fa5350 */
[----:B0-----:R-:W-:-:S03]  /*4590*/  VIADD R38, R7, 0xffffffe ;  /* 0x0ffffffe07267836 */ /* 0x001fc60000000000 */
[----:B------:R-:W-:Y:S01]  /*45a0*/  SEL R4, R4, RZ, P5 ;  /* 0x000000ff04047207 */ /* 0x000fe20002800000 */
[----:B------:R0:W1:Y:S04]  /*45b0*/  F2I.FTZ.U32.TRUNC.NTZ R39, R38 ;  /* 0x0000002600277305 */ /* 0x000068000021f000 */
[----:B------:R-:W-:-:S04]  /*45c0*/  IMAD R4, R4, UR36, RZ ;  /* 0x0000002404047c24 */ /* 0x000fc8000f8e02ff */
[----:B------:R-:W-:Y:S02]  /*45d0*/  IMAD R4, R9, UR37, R4 ;  /* 0x0000002509047c24 */ /* 0x000fe4000f8e0204 */
[----:B0-----:R-:W-:Y:S01]  /*45e0*/  IMAD.MOV.U32 R38, RZ, RZ, RZ ;  /* 0x000000ffff267224 */ /* 0x001fe200078e00ff */
[----:B-1----:R-:W-:-:S05]  /*45f0*/  IADD3 R17, PT, PT, RZ, -R39, RZ ;  /* 0x80000027ff117210 */ /* 0x002fca0007ffe0ff */
        /* <DEDUP_REMOVED lines=18> */
[----:B0-----:R-:W-:-:S03]  /*4720*/  ISETP.NE.U32.AND P6, PT, R2, 0x1, PT ;  /* 0x000000010200780c */ /* 0x001fc60003fc5070 */
[----:B------:R-:W-:Y:S01]  /*4730*/  IMAD.MOV R12, RZ, RZ, -R7 ;  /* 0x000000ffff0c7224 */ /* 0x000fe200078e0a07 */
[----:B------:R-:W-:Y:S02]  /*4740*/  ISETP.NE.AND.EX P5, PT, R3, RZ, PT, P6 ;  /* 0x000000ff0300720c */ /* 0x000fe40003fa5360 */
[----:B--2---:R-:W-:Y:S01]  /*4750*/  ISETP.NE.U32.AND P6, PT, R14, 0x1, PT ;  /* 0x000000010e00780c */ /* 0x004fe20003fc5070 */
[----:B------:R-:W-:Y:S01]  /*4760*/  IMAD R11, R11, R12, R26 ;  /* 0x0000000c0b0b7224 */ /* 0x000fe200078e021a */
[----:B------:R-:W-:Y:S02]  /*4770*/  SEL R7, R7, RZ, P5 ;  /* 0x000000ff07077207 */ /* 0x000fe40002800000 */
        /* <DEDUP_REMOVED lines=15> */
.L_x_4381:
[----:B------:R-:W-:Y:S05]  /*4870*/  BSYNC.RECONVERGENT B1 ;  /* 0x0000000000017941 */ /* 0x000fea0003800200 */
.L_x_4380:
[----:B------:R-:W-:Y:S01]  /*4880*/  BSSY.RECONVERGENT B1, `(.L_x_4382) ;  /* 0x0000077000017945 */ /* 0x000fe20003800200 */
[----:B------:R-:W-:-:S03]  /*4890*/  MOV R26, 0xff800000 ;  /* 0xff800000001a7802 */ /* 0x000fc60000000f00 */
[----:B------:R-:W-:Y:S05]  /*48a0*/  @P2 BRA `(.L_x_4383) ;  /* 0x0000000400d02947 */ /* 0x000fea0003800000 */
[----:B------:R-:W0:Y:S01]  /*48b0*/  LDC R9, c[0x0][0x3b8] ;  /* 0x0000ee00ff097b82 */ /* 0x000e220000000800 */
[C---:B-1----:R-:W-:Y:S02]  /*48c0*/  R2UR UR6, R18.reuse ;  /* 0x00000000120672ca */ /* 0x042fe400000e0000 */
[C---:B------:R-:W-:Y:S02]  /*48d0*/  R2UR UR7, R19.reuse ;  /* 0x00000000130772ca */ /* 0x040fe400000e0000 */
[----:B------:R-:W-:Y:S02]  /*48e0*/  R2UR UR4, R18 ;  /* 0x00000000120472ca */ /* 0x000fe400000e0000 */
[----:B------:R-:W-:Y:S01]  /*48f0*/  R2UR UR5, R19 ;  /* 0x00000000130572ca */ /* 0x000fe200000e0000 */
[----:B------:R-:W1:Y:S08]  /*4900*/  LDC R7, c[0x0][0x3bc] ;  /* 0x0000ef00ff077b82 */ /* 0x000e700000000800 */
[----:B------:R-:W2:Y:S01]  /*4910*/  LDC.64 R38, c[0x0][0x398] ;  /* 0x0000e600ff267b82 */ /* 0x000ea20000000a00 */
[----:B0-----:R-:W-:-:S04]  /*4920*/  IABS R15, R9 ;  /* 0x00000009000f7213 */ /* 0x001fc80000000000 */
[----:B------:R-:W0:Y:S08]  /*4930*/  I2F.RP R0, R15 ;  /* 0x0000000f00007306 */ /* 0x000e300000209400 */
[----:B0-----:R-:W0:Y:S02]  /*4940*/  MUFU.RCP R0, R0 ;  /* 0x0000000000007308 */ /* 0x001e240000001000 */
[----:B0-----:R-:W-:-:S02]  /*4950*/  VIADD R2, R0, 0xffffffe ;  /* 0x0ffffffe00027836 */ /* 0x001fc40000000000 */
[----:B------:R-:W-:-:S04]  /*4960*/  IMAD R0, R22, UR52, R25 ;  /* 0x0000003416007c24 */ /* 0x000fc8000f8e0219 */
[----:B------:R0:W3:Y:S02]  /*4970*/  F2I.FTZ.U32.TRUNC.NTZ R3, R2 ;  /* 0x0000000200037305 */ /* 0x0000e4000021f000 */
[----:B0-----:R-:W-:Y:S02]  /*4980*/  HFMA2 R2, -RZ, RZ, 0, 0 ;  /* 0x00000000ff027431 */ /* 0x001fe400000001ff */
[----:B---3--:R-:W-:-:S04]  /*4990*/  IMAD.MOV R12, RZ, RZ, -R3 ;  /* 0x000000ffff0c7224 */ /* 0x008fc800078e0a03 */
[----:B------:R-:W-:-:S04]  /*49a0*/  IMAD R11, R12, R15, RZ ;  /* 0x0000000f0c0b7224 */ /* 0x000fc800078e02ff */
[----:B------:R-:W-:Y:S01]  /*49b0*/  IMAD.HI.U32 R3, R3, R11, R2 ;  /* 0x0000000b03037227 */ /* 0x000fe200078e0002 */
[----:B-1----:R-:W-:Y:S02]  /*49c0*/  IABS R11, R7 ;  /* 0x00000007000b7213 */ /* 0x002fe40000000000 */
[----:B------:R-:W-:Y:S02]  /*49d0*/  IABS R2, R0 ;  /* 0x0000000000027213 */ /* 0x000fe40000000000 */
[----:B------:R-:W0:Y:S03]  /*49e0*/  I2F.RP R14, R11 ;  /* 0x0000000b000e7306 */ /* 0x000e260000209400 */
[----:B------:R-:W-:-:S04]  /*49f0*/  IMAD.HI.U32 R12, R3, R2, RZ ;  /* 0x00000002030c7227 */ /* 0x000fc800078e00ff */
[----:B------:R-:W-:-:S04]  /*4a00*/  IMAD.MOV R3, RZ, RZ, -R12 ;  /* 0x000000ffff037224 */ /* 0x000fc800078e0a0c */
[C---:B------:R-:W-:Y:S01]  /*4a10*/  IMAD R2, R15.reuse, R3, R2 ;  /* 0x000000030f027224 */ /* 0x040fe200078e0202 */
[----:B0-----:R-:W0:Y:S04]  /*4a20*/  MUFU.RCP R14, R14 ;  /* 0x0000000e000e7308 */ /* 0x001e280000001000 */
[----:B------:R-:W-:-:S13]  /*4a30*/  ISETP.GT.U32.AND P2, PT, R15, R2, PT ;  /* 0x000000020f00720c */ /* 0x000fda0003f44070 */
[-C--:B------:R-:W-:Y:S02]  /*4a40*/  @!P2 IADD3 R2, PT, PT, R2, -R15.reuse, RZ ;  /* 0x8000000f0202a210 */ /* 0x080fe40007ffe0ff */
[----:B------:R-:W-:Y:S01]  /*4a50*/  @!P2 IADD3 R12, PT, PT, R12, 0x1, RZ ;  /* 0x000000010c0ca810 */ /* 0x000fe20007ffe0ff */
[----:B0-----:R-:W-:Y:S01]  /*4a60*/  VIADD R3, R14, 0xffffffe ;  /* 0x0ffffffe0e037836 */ /* 0x001fe20000000000 */
[----:B------:R-:W-:Y:S02]  /*4a70*/  ISETP.GE.U32.AND P1, PT, R2, R15, PT ;  /* 0x0000000f0200720c */ /* 0x000fe40003f26070 */
[----:B------:R-:W-:-:S03]  /*4a80*/  ISETP.NE.AND P2, PT, R9, RZ, PT ;  /* 0x000000ff0900720c */ /* 0x000fc60003f45270 */
[----:B------:R-:W0:Y:S08]  /*4a90*/  F2I.FTZ.U32.TRUNC.NTZ R3, R3 ;  /* 0x0000000300037305 */ /* 0x000e30000021f000 */
[----:B------:R-:W-:Y:S02]  /*4aa0*/  @P1 VIADD R12, R12, 0x1 ;  /* 0x000000010c0c1836 */ /* 0x000fe40000000000 */
[----:B0-----:R-:W-:-:S04]  /*4ab0*/  IMAD.MOV R2, RZ, RZ, -R3 ;  /* 0x000000ffff027224 */ /* 0x001fc800078e0a03 */
[----:B------:R-:W-:Y:S02]  /*4ac0*/  IMAD R15, R2, R11, RZ ;  /* 0x0000000b020f7224 */ /* 0x000fe400078e02ff */
[----:B------:R-:W-:-:S04]  /*4ad0*/  IMAD.MOV.U32 R2, RZ, RZ, RZ ;  /* 0x000000ffff027224 */ /* 0x000fc800078e00ff */
[----:B------:R-:W-:Y:S01]  /*4ae0*/  IMAD.HI.U32 R15, R3, R15, R2 ;  /* 0x0000000f030f7227 */ /* 0x000fe200078e0002 */
[----:B------:R-:W-:-:S04]  /*4af0*/  LOP3.LUT R2, R0, R9, RZ, 0x3c, !PT ;  /* 0x0000000900027212 */ /* 0x000fc800078e3cff */
[----:B------:R-:W-:Y:S01]  /*4b00*/  ISETP.GE.AND P5, PT, R2, RZ, PT ;  /* 0x000000ff0200720c */ /* 0x000fe20003fa6270 */
[----:B------:R-:W-:-:S12]  /*4b10*/  IMAD.MOV.U32 R2, RZ, RZ, R12 ;  /* 0x000000ffff027224 */ /* 0x000fd800078e000c */
[----:B------:R-:W-:Y:S02]  /*4b20*/  @!P5 IADD3 R2, PT, PT, -R2, RZ, RZ ;  /* 0x000000ff0202d210 */ /* 0x000fe40007ffe1ff */
[----:B------:R-:W-:-:S05]  /*4b30*/  @!P2 LOP3.LUT R2, RZ, R9, RZ, 0x33, !PT ;  /* 0x00000009ff02a212 */ /* 0x000fca00078e33ff */
[----:B------:R-:W-:-:S04]  /*4b40*/  IMAD.MOV R3, RZ, RZ, -R2 ;  /* 0x000000ffff037224 */ /* 0x000fc800078e0a02 */
[----:B------:R-:W-:-:S05]  /*4b50*/  IMAD R26, R9, R3, R0 ;  /* 0x00000003091a7224 */ /* 0x000fca00078e0200 */
[----:B------:R-:W-:-:S05]  /*4b60*/  IABS R12, R26 ;  /* 0x0000001a000c7213 */ /* 0x000fca0000000000 */
[----:B------:R-:W-:Y:S02]  /*4b70*/  IMAD.HI.U32 R3, R15, R12, RZ ;  /* 0x0000000c0f037227 */ /* 0x000fe400078e00ff */
[----:B------:R-:W0:Y:S02]  /*4b80*/  LDC.64 R14, c[0x0][0x390] ;  /* 0x0000e400ff0e7b82 */ /* 0x000e240000000a00 */
[----:B------:R-:W-:-:S04]  /*4b90*/  IMAD.MOV R9, RZ, RZ, -R3 ;  /* 0x000000ffff097224 */ /* 0x000fc800078e0a03 */
[----:B------:R-:W-:Y:S01]  /*4ba0*/  IMAD R12, R11, R9, R12 ;  /* 0x000000090b0c7224 */ /* 0x000fe200078e020c */
[----:B------:R-:W-:-:S04]  /*4bb0*/  LOP3.LUT R9, R26, R7, RZ, 0x3c, !PT ;  /* 0x000000071a097212 */ /* 0x000fc800078e3cff */
[----:B------:R-:W-:Y:S02]  /*4bc0*/  ISETP.GT.U32.AND P2, PT, R11, R12, PT ;  /* 0x0000000c0b00720c */ /* 0x000fe40003f44070 */
[----:B------:R-:W-:Y:S02]  /*4bd0*/  ISETP.GE.AND P5, PT, R9, RZ, PT ;  /* 0x000000ff0900720c */ /* 0x000fe40003fa6270 */
[----:B------:R-:W1:Y:S09]  /*4be0*/  LDC R9, c[0x0][0x3c0] ;  /* 0x0000f000ff097b82 */ /* 0x000e720000000800 */
[----:B------:R-:W-:Y:S01]  /*4bf0*/  @!P2 IADD3 R12, PT, PT, R12, -R11, RZ ;  /* 0x8000000b0c0ca210 */ /* 0x000fe20007ffe0ff */
[----:B------:R-:W-:Y:S01]  /*4c00*/  @!P2 VIADD R3, R3, 0x1 ;  /* 0x000000010303a836 */ /* 0x000fe20000000000 */
[----:B------:R-:W-:-:S02]  /*4c10*/  ISETP.NE.AND P2, PT, R7, RZ, PT ;  /* 0x000000ff0700720c */ /* 0x000fc40003f45270 */
[----:B------:R-:W-:Y:S02]  /*4c20*/  ISETP.GE.U32.AND P1, PT, R12, R11, PT ;  /* 0x0000000b0c00720c */ /* 0x000fe40003f26070 */
[----:B-1----:R-:W-:-:S11]  /*4c30*/  IABS R17, R9 ;  /* 0x0000000900117213 */ /* 0x002fd60000000000 */
[----:B------:R-:W-:Y:S01]  /*4c40*/  @P1 VIADD R3, R3, 0x1 ;  /* 0x0000000103031836 */ /* 0x000fe20000000000 */
[----:B--2---:R-:W-:-:S04]  /*4c50*/  ISETP.NE.U32.AND P1, PT, R38, 0x1, PT ;  /* 0x000000012600780c */ /* 0x004fc80003f25070 */
[----:B------:R-:W-:Y:S02]  /*4c60*/  MOV R11, R3 ;  /* 0x00000003000b7202 */ /* 0x000fe40000000f00 */
[----:B------:R-:W-:-:S03]  /*4c70*/  ISETP.NE.AND.EX P1, PT, R39, RZ, PT, P1 ;  /* 0x000000ff2700720c */ /* 0x000fc60003f25310 */
[----:B------:R-:W-:Y:S01]  /*4c80*/  @!P5 IMAD.MOV R11, RZ, RZ, -R11 ;  /* 0x000000ffff0bd224 */ /* 0x000fe200078e0a0b */
[----:B------:R-:W-:Y:S02]  /*4c90*/  @!P2 LOP3.LUT R11, RZ, R7, RZ, 0x33, !PT ;  /* 0x00000007ff0ba212 */ /* 0x000fe400078e33ff */
[----:B0-----:R-:W-:Y:S02]  /*4ca0*/  ISETP.NE.U32.AND P2, PT, R14, 0x1, PT ;  /* 0x000000010e00780c */ /* 0x001fe40003f45070 */
[----:B------:R-:W0:Y:S01]  /*4cb0*/  I2F.RP R14, R17 ;  /* 0x00000011000e7306 */ /* 0x000e220000209400 */
[----:B------:R-:W-:Y:S01]  /*4cc0*/  IMAD.MOV R12, RZ, RZ, -R11 ;  /* 0x000000ffff0c7224 */ /* 0x000fe200078e0a0b */
[----:B------:R-:W-:-:S03]  /*4cd0*/  ISETP.NE.AND.EX P2, PT, R15, RZ, PT, P2 ;  /* 0x000000ff0f00720c */ /* 0x000fc60003f45320 */
[----:B------:R-:W-:Y:S01]  /*4ce0*/  IMAD R12, R7, R12, R26 ;  /* 0x0000000c070c7224 */ /* 0x000fe200078e021a */
[----:B------:R-:W-:Y:S02]  /*4cf0*/  SEL R2, R2, RZ, P2 ;  /* 0x000000ff02027207 */ /* 0x000fe40001000000 */
[----:B------:R-:W-:Y:S02]  /*4d00*/  SEL R7, R11, RZ, P1 ;  /* 0x000000ff0b077207 */ /* 0x000fe40000800000 */
[----:B------:R-:W-:Y:S01]  /*4d10*/  LOP3.LUT R11, R12, R9, RZ, 0x3c, !PT ;  /* 0x000000090c0b7212 */ /* 0x000fe200078e3cff */
[----:B------:R-:W-:-:S03]  /*4d20*/  IMAD R2, R2, UR36, RZ ;  /* 0x0000002402027c24 */ /* 0x000fc6000f8e02ff */
[----:B------:R-:W-:Y:S01]  /*4d30*/  ISETP.GE.AND P2, PT, R11, RZ, PT ;  /* 0x000000ff0b00720c */ /* 0x000fe20003f46270 */
[----:B0-----:R-:W0:Y:S01]  /*4d40*/  MUFU.RCP R14, R14 ;  /* 0x0000000e000e7308 */ /* 0x001e220000001000 */
[----:B------:R-:W-:Y:S02]  /*4d50*/  IMAD R26, R7, UR37, R2 ;  /* 0x00000025071a7c24 */ /* 0x000fe4000f8e0202 */
[----:B------:R-:W-:Y:S01]  /*4d60*/  IMAD.MOV.U32 R2, RZ, RZ, RZ ;  /* 0x000000ffff027224 */ /* 0x000fe200078e00ff */
[----:B0-----:R-:W-:Y:S02]  /*4d70*/  IADD3 R3, PT, PT, R14, 0xffffffe, RZ ;  /* 0x0ffffffe0e037810 */ /* 0x001fe40007ffe0ff */
[----:B------:R-:W0:Y:S04]  /*4d80*/  LDC.64 R14, c[0x0][0x3a8] ;  /* 0x0000ea00ff0e7b82 */ /* 0x000e280000000a00 */
[----:B------:R-:W1:Y:S02]  /*4d90*/  F2I.FTZ.U32.TRUNC.NTZ R3, R3 ;  /* 0x0000000300037305 */ /* 0x000e64000021f000 */
[----:B-1----:R-:W-:-:S04]  /*4da0*/  IMAD.MOV R36, RZ, RZ, -R3 ;  /* 0x000000ffff247224 */ /* 0x002fc800078e0a03 */
        /* <DEDUP_REMOVED lines=11> */
[----:B------:R-:W1:Y:S11]  /*4e60*/  LDC.64 R2, c[0x0][0x3a0] ;  /* 0x0000e800ff027b82 */ /* 0x000e760000000a00 */
[----:B------:R-:W-:-:S05]  /*4e70*/  @P1 IADD3 R7, PT, PT, R7, 0x1, RZ ;  /* 0x0000000107071810 */ /* 0x000fca0007ffe0ff */
[----:B------:R-:W-:Y:S01]  /*4e80*/  @!P2 IMAD.MOV R7, RZ, RZ, -R7 ;  /* 0x000000ffff07a224 */ /* 0x000fe200078e0a07 */
[----:B------:R-:W-:Y:S02]  /*4e90*/  @!P5 LOP3.LUT R7, RZ, R9, RZ, 0x33, !PT ;  /* 0x00000009ff07d212 */ /* 0x000fe400078e33ff */
[----:B-1----:R-:W-:-:S03]  /*4ea0*/  ISETP.NE.U32.AND P1, PT, R2, 0x1, PT ;  /* 0x000000010200780c */ /* 0x002fc60003f25070 */
[----:B------:R-:W-:Y:S01]  /*4eb0*/  IMAD.MOV R2, RZ, RZ, -R7 ;  /* 0x000000ffff027224 */ /* 0x000fe200078e0a07 */
[----:B------:R-:W-:-:S03]  /*4ec0*/  ISETP.NE.AND.EX P2, PT, R3, RZ, PT, P1 ;  /* 0x000000ff0300720c */ /* 0x000fc60003f45310 */
[----:B------:R-:W-:Y:S01]  /*4ed0*/  IMAD R9, R9, R2, R12 ;  /* 0x0000000209097224 */ /* 0x000fe200078e020c */
[----:B0-----:R-:W-:Y:S02]  /*4ee0*/  ISETP.NE.U32.AND P1, PT, R14, 0x1, PT ;  /* 0x000000010e00780c */ /* 0x001fe40003f25070 */
        /* <DEDUP_REMOVED lines=16> */
.L_x_4383:
[----:B------:R-:W-:Y:S05]  /*4ff0*/  BSYNC.RECONVERGENT B1 ;  /* 0x0000000000017941 */ /* 0x000fea0003800200 */
.L_x_4382:
[----:B------:R-:W-:Y:S04]  /*5000*/  BSSY.RECONVERGENT B1, `(.L_x_4384) ;  /* 0x0000076000017945 */ /* 0x000fe80003800200 */
        /* <DEDUP_REMOVED lines=11> */
[----:B0-----:R-:W-:Y:S01]  /*50c0*/  IADD3 R2, PT, PT, R0, 0xffffffe, RZ ;  /* 0x0ffffffe00027810 */ /* 0x001fe20007ffe0ff */
[----:B------:R-:W-:-:S05]  /*50d0*/  IMAD R0, R22, UR52, R23 ;  /* 0x0000003416007c24 */ /* 0x000fca000f8e0217 */
[----:B------:R0:W3:Y:S02]  /*50e0*/  F2I.FTZ.U32.TRUNC.NTZ R3, R2 ;  /* 0x0000000200037305 */ /* 0x0000e4000021f000 */
[----:B0-----:R-:W-:Y:S02]  /*50f0*/  IMAD.MOV.U32 R2, RZ, RZ, RZ ;  /* 0x000000ffff027224 */ /* 0x001fe400078e00ff */
[----:B---3--:R-:W-:-:S04]  /*5100*/  IMAD.MOV R12, RZ, RZ, -R3 ;  /* 0x000000ffff0c7224 */ /* 0x008fc800078e0a03 */
[----:B------:R-:W-:-:S04]  /*5110*/  IMAD R11, R12, R15, RZ ;  /* 0x0000000f0c0b7224 */ /* 0x000fc800078e02ff */
[----:B------:R-:W-:Y:S01]  /*5120*/  IMAD.HI.U32 R3, R3, R11, R2 ;  /* 0x0000000b03037227 */ /* 0x000fe200078e0002 */
[----:B-1----:R-:W-:Y:S02]  /*5130*/  IABS R11, R7 ;  /* 0x00000007000b7213 */ /* 0x002fe40000000000 */
[----:B------:R-:W-:Y:S02]  /*5140*/  IABS R2, R0 ;  /* 0x0000000000027213 */ /* 0x000fe40000000000 */
[----:B------:R-:W0:Y:S03]  /*5150*/  I2F.RP R14, R11 ;  /* 0x0000000b000e7306 */ /* 0x000e260000209400 */
[----:B------:R-:W-:-:S05]  /*5160*/  IMAD.HI.U32 R12, R3, R2, RZ ;  /* 0x00000002030c7227 */ /* 0x000fca00078e00ff */
[----:B------:R-:W-:-:S05]  /*5170*/  IADD3 R3, PT, PT, -R12, RZ, RZ ;  /* 0x000000ff0c037210 */ /* 0x000fca0007ffe1ff */
[C---:B------:R-:W-:Y:S01]  /*5180*/  IMAD R2, R15.reuse, R3, R2 ;  /* 0x000000030f027224 */ /* 0x040fe200078e0202 */
[----:B0-----:R-:W0:Y:S04]  /*5190*/  MUFU.RCP R14, R14 ;  /* 0x0000000e000e7308 */ /* 0x001e280000001000 */
[----:B------:R-:W-:-:S13]  /*51a0*/  ISETP.GT.U32.AND P2, PT, R15, R2, PT ;  /* 0x000000020f00720c */ /* 0x000fda0003f44070 */
[----:B------:R-:W-:Y:S02]  /*51b0*/  @!P2 IMAD.IADD R2, R2, 0x1, -R15 ;  /* 0x000000010202a824 */ /* 0x000fe400078e0a0f */
[----:B0-----:R-:W-:Y:S02]  /*51c0*/  VIADD R3, R14, 0xffffffe ;  /* 0x0ffffffe0e037836 */ /* 0x001fe40000000000 */
[----:B------:R-:W-:Y:S01]  /*51d0*/  @!P2 VIADD R12, R12, 0x1 ;  /* 0x000000010c0ca836 */ /* 0x000fe20000000000 */
[----:B------:R-:W-:Y:S02]  /*51e0*/  ISETP.GE.U32.AND P1, PT, R2, R15, PT ;  /* 0x0000000f0200720c */ /* 0x000fe40003f26070 */
[----:B------:R-:W-:Y:S01]  /*51f0*/  ISETP.NE.AND P2, PT, R9, RZ, PT ;  /* 0x000000ff0900720c */ /* 0x000fe20003f45270 */
[----:B------:R-:W0:Y:S10]  /*5200*/  F2I.FTZ.U32.TRUNC.NTZ R3, R3 ;  /* 0x0000000300037305 */ /* 0x000e34000021f000 */
[----:B------:R-:W-:-:S02]  /*5210*/  @P1 IADD3 R12, PT, PT, R12, 0x1, RZ ;  /* 0x000000010c0c1810 */ /* 0x000fc40007ffe0ff */
[----:B0-----:R-:W-:-:S05]  /*5220*/  IADD3 R2, PT, PT, RZ, -R3, RZ ;  /* 0x80000003ff027210 */ /* 0x001fca0007ffe0ff */
[----:B------:R-:W-:Y:S02]  /*5230*/  IMAD R15, R2, R11, RZ ;  /* 0x0000000b020f7224 */ /* 0x000fe400078e02ff */
[----:B------:R-:W-:-:S04]  /*5240*/  IMAD.MOV.U32 R2, RZ, RZ, RZ ;  /* 0x000000ffff027224 */ /* 0x000fc800078e00ff */
[----:B------:R-:W-:Y:S01]  /*5250*/  IMAD.HI.U32 R15, R3, R15, R2 ;  /* 0x0000000f030f7227 */ /* 0x000fe200078e0002 */
[----:B------:R-:W-:-:S04]  /*5260*/  LOP3.LUT R2, R0, R9, RZ, 0x3c, !PT ;  /* 0x0000000900027212 */ /* 0x000fc800078e3cff */
[----:B------:R-:W-:Y:S01]  /*5270*/  ISETP.GE.AND P3, PT, R2, RZ, PT ;  /* 0x000000ff0200720c */ /* 0x000fe20003f66270 */
[----:B------:R-:W-:-:S12]  /*5280*/  IMAD.MOV.U32 R2, RZ, RZ, R12 ;  /* 0x000000ffff027224 */ /* 0x000fd800078e000c */
[----:B------:R-:W-:Y:S01]  /*5290*/  @!P3 IMAD.MOV R2, RZ, RZ, -R2 ;  /* 0x000000ffff02b224 */ /* 0x000fe200078e0a02 */
[----:B------:R-:W-:-:S04]  /*52a0*/  @!P2 LOP3.LUT R2, RZ, R9, RZ, 0x33, !PT ;  /* 0x00000009ff02a212 */ /* 0x000fc800078e33ff */
[----:B------:R-:W-:-:S05]  /*52b0*/  IADD3 R3, PT, PT, -R2, RZ, RZ ;  /* 0x000000ff02037210 */ /* 0x000fca0007ffe1ff */
        /* <DEDUP_REMOVED lines=10> */
[----:B------:R-:W-:Y:S01]  /*5360*/  @!P2 IMAD.IADD R12, R12, 0x1, -R11 ;  /* 0x000000010c0ca824 */ /* 0x000fe200078e0a0b */
[----:B------:R-:W-:-:S02]  /*5370*/  @!P2 IADD3 R3, PT, PT, R3, 0x1, RZ ;  /* 0x000000010303a810 */ /* 0x000fc40007ffe0ff */
[----:B------:R-:W-:Y:S02]  /*5380*/  ISETP.NE.AND P2, PT, R7, RZ, PT ;  /* 0x000000ff0700720c */ /* 0x000fe40003f45270 */
[----:B------:R-:W-:Y:S02]  /*5390*/  ISETP.GE.U32.AND P1, PT, R12, R11, PT ;  /* 0x0000000b0c00720c */ /* 0x000fe40003f26070 */
[----:B-1----:R-:W-:Y:S02]  /*53a0*/  IABS R17, R9 ;  /* 0x0000000900117213 */ /* 0x002fe40000000000 */
[----:B------:R-:W-:-:S09]  /*53b0*/  ISETP.NE.AND P5, PT, R9, RZ, PT ;  /* 0x000000ff0900720c */ /* 0x000fd20003fa5270 */
[----:B------:R-:W-:Y:S01]  /*53c0*/  @P1 VIADD R3, R3, 0x1 ;  /* 0x0000000103031836 */ /* 0x000fe20000000000 */
[----:B--2---:R-:W-:-:S03]  /*53d0*/  ISETP.NE.U32.AND P1, PT, R38, 0x1, PT ;  /* 0x000000012600780c */ /* 0x004fc60003f25070 */
[----:B------:R-:W-:Y:S01]  /*53e0*/  IMAD.MOV.U32 R11, RZ, RZ, R3 ;  /* 0x000000ffff0b7224 */ /* 0x000fe200078e0003 */
[----:B------:R-:W-:-:S04]  /*53f0*/  ISETP.NE.AND.EX P1, PT, R39, RZ, PT, P1 ;  /* 0x000000ff2700720c */ /* 0x000fc80003f25310 */
[----:B------:R-:W-:Y:S02]  /*5400*/  @!P3 IADD3 R11, PT, PT, -R11, RZ, RZ ;  /* 0x000000ff0b0bb210 */ /* 0x000fe40007ffe1ff */
        /* <DEDUP_REMOVED lines=13> */
[----:B------:R-:W-:Y:S02]  /*54e0*/  IMAD.MOV.U32 R2, RZ, RZ, RZ ;  /* 0x000000ffff027224 */ /* 0x000fe400078e00ff */
[----:B0-----:R-:W-:Y:S02]  /*54f0*/  VIADD R3, R14, 0xffffffe ;  /* 0x0ffffffe0e037836 */ /* 0x001fe40000000000 */
[----:B------:R-:W0:Y:S04]  /*5500*/  LDC.64 R14, c[0x0][0x3a8] ;  /* 0x0000ea00ff0e7b82 */ /* 0x000e280000000a00 */
[----:B------:R-:W1:Y:S02]  /*5510*/  F2I.FTZ.U32.TRUNC.NTZ R3, R3 ;  /* 0x0000000300037305 */ /* 0x000e64000021f000 */
        /* <DEDUP_REMOVED lines=11> */
[----:B------:R-:W1:Y:S11]  /*55d0*/  LDC.64 R2, c[0x0][0x3a0] ;  /* 0x0000e800ff027b82 */ /* 0x000e760000000a00 */
[----:B------:R-:W-:-:S05]  /*55e0*/  @P1 VIADD R7, R7, 0x1 ;  /* 0x0000000107071836 */ /* 0x000fca0000000000 */
[----:B------:R-:W-:Y:S02]  /*55f0*/  @!P3 IADD3 R7, PT, PT, -R7, RZ, RZ ;  /* 0x000000ff0707b210 */ /* 0x000fe40007ffe1ff */
        /* <DEDUP_REMOVED lines=22> */
.L_x_4385:
[----:B------:R-:W-:Y:S05]  /*5760*/  BSYNC.RECONVERGENT B1 ;  /* 0x0000000000017941 */ /* 0x000fea0003800200 */
.L_x_4384:
        /* <DEDUP_REMOVED lines=15> */
[----:B0-----:R-:W-:Y:S01]  /*5860*/  IMAD.MOV.U32 R2, RZ, RZ, RZ ;  /* 0x000000ffff027224 */ /* 0x001fe200078e00ff */
[----:B---3--:R-:W-:-:S05]  /*5870*/  IADD3 R12, PT, PT, RZ, -R3, RZ ;  /* 0x80000003ff0c7210 */ /* 0x008fca0007ffe0ff */
        /* <DEDUP_REMOVED lines=14> */
[----:B------:R-:W-:Y:S02]  /*5960*/  ISETP.NE.AND P2, PT, R9, RZ, PT ;  /* 0x000000ff0900720c */ /* 0x000fe40003f45270 */
[----:B------:R-:W0:Y:S09]  /*5970*/  F2I.FTZ.U32.TRUNC.NTZ R3, R3 ;  /* 0x0000000300037305 */ /* 0x000e32000021f000 */
[----:B------:R-:W-:-:S02]  /*5980*/  @P1 VIADD R12, R12, 0x1 ;  /* 0x000000010c0c1836 */ /* 0x000fc40000000000 */
[----:B0-----:R-:W-:-:S04]  /*5990*/  IMAD.MOV R2, RZ, RZ, -R3 ;  /* 0x000000ffff027224 */ /* 0x001fc800078e0a03 */
[----:B------:R-:W-:Y:S02]  /*59a0*/  IMAD R15, R2, R11, RZ ;  /* 0x0000000b020f7224 */ /* 0x000fe400078e02ff */
[----:B------:R-:W-:-:S05]  /*59b0*/  HFMA2 R2, -RZ, RZ, 0, 0 ;  /* 0x00000000ff027431 */ /* 0x000fca00000001ff */
[----:B------:R-:W-:Y:S01]  /*59c0*/  IMAD.HI.U32 R15, R3, R15, R2 ;  /* 0x0000000f030f7227 */ /* 0x000fe200078e0002 */
[----:B------:R-:W-:-:S04]  /*59d0*/  LOP3.LUT R2, R0, R9, RZ, 0x3c, !PT ;  /* 0x0000000900027212 */ /* 0x000fc800078e3cff */
[----:B------:R-:W-:Y:S02]  /*59e0*/  ISETP.GE.AND P3, PT, R2, RZ, PT ;  /* 0x000000ff0200720c */ /* 0x000fe40003f66270 */
[----:B------:R-:W-:-:S11]  /*59f0*/  MOV R2, R12 ;  /* 0x0000000c00027202 */ /* 0x000fd60000000f00 */
[----:B------:R-:W-:Y:S01]  /*5a00*/  @!P3 IMAD.MOV R2, RZ, RZ, -R2 ;  /* 0x000000ffff02b224 */ /* 0x000fe200078e0a02 */
[----:B------:R-:W-:-:S05]  /*5a10*/  @!P2 LOP3.LUT R2, RZ, R9, RZ, 0x33, !PT ;  /* 0x00000009ff02a212 */ /* 0x000fca00078e33ff */
[----:B------:R-:W-:-:S04]  /*5a20*/  IMAD.MOV R3, RZ, RZ, -R2 ;  /* 0x000000ffff037224 */ /* 0x000fc800078e0a02 */
[----:B------:R-:W-:-:S05]  /*5a30*/  IMAD R28, R9, R3, R0 ;  /* 0x00000003091c7224 */ /* 0x000fca00078e0200 */
[----:B------:R-:W-:-:S05]  /*5a40*/  IABS R12, R28 ;  /* 0x0000001c000c7213 */ /* 0x000fca0000000000 */
[----:B------:R-:W-:Y:S02]  /*5a50*/  IMAD.HI.U32 R3, R15, R12, RZ ;  /* 0x0000000c0f037227 */ /* 0x000fe400078e00ff */
[----:B------:R-:W0:Y:S03]  /*5a60*/  LDC.64 R14, c[0x0][0x390] ;  /* 0x0000e400ff0e7b82 */ /* 0x000e260000000a00 */
[----:B------:R-:W-:-:S05]  /*5a70*/  IADD3 R9, PT, PT, -R3, RZ, RZ ;  /* 0x000000ff03097210 */ /* 0x000fca0007ffe1ff */
[----:B------:R-:W-:Y:S01]  /*5a80*/  IMAD R12, R11, R9, R12 ;  /* 0x000000090b0c7224 */ /* 0x000fe200078e020c */
[----:B------:R-:W-:-:S04]  /*5a90*/  LOP3.LUT R9, R28, R7, RZ, 0x3c, !PT ;  /* 0x000000071c097212 */ /* 0x000fc800078e3cff */
[----:B------:R-:W-:Y:S02]  /*5aa0*/  ISETP.GT.U32.AND P2, PT, R11, R12, PT ;  /* 0x0000000c0b00720c */ /* 0x000fe40003f44070 */
[----:B------:R-:W-:Y:S02]  /*5ab0*/  ISETP.GE.AND P3, PT, R9, RZ, PT ;  /* 0x000000ff0900720c */ /* 0x000fe40003f66270 */
[----:B------:R-:W1:Y:S09]  /*5ac0*/  LDC R9, c[0x0][0x3c0] ;  /* 0x0000f000ff097b82 */ /* 0x000e720000000800 */
[----:B------:R-:W-:-:S02]  /*5ad0*/  @!P2 IMAD.IADD R12, R12, 0x1, -R11 ;  /* 0x000000010c0ca824 */ /* 0x000fc400078e0a0b */
[----:B------:R-:W-:Y:S01]  /*5ae0*/  @!P2 VIADD R3, R3, 0x1 ;  /* 0x000000010303a836 */ /* 0x000fe20000000000 */
[----:B------:R-:W-:Y:S02]  /*5af0*/  ISETP.NE.AND P2, PT, R7, RZ, PT ;  /* 0x000000ff0700720c */ /* 0x000fe40003f45270 */
[----:B------:R-:W-:Y:S02]  /*5b00*/  ISETP.GE.U32.AND P1, PT, R12, R11, PT ;  /* 0x0000000b0c00720c */ /* 0x000fe40003f26070 */
[----:B-1----:R-:W-:Y:S02]  /*5b10*/  IABS R17, R9 ;  /* 0x0000000900117213 */ /* 0x002fe40000000000 */
[----:B------:R-:W-:-:S09]  /*5b20*/  ISETP.NE.AND P4, PT, R9, RZ, PT ;  /* 0x000000ff0900720c */ /* 0x000fd20003f85270 */
[----:B------:R-:W-:Y:S02]  /*5b30*/  @P1 IADD3 R3, PT, PT, R3, 0x1, RZ ;  /* 0x0000000103031810 */ /* 0x000fe40007ffe0ff */
[----:B--2---:R-:W-:-:S03]  /*5b40*/  ISETP.NE.U32.AND P1, PT, R38, 0x1, PT ;  /* 0x000000012600780c */ /* 0x004fc60003f25070 */
[----:B------:R-:W-:Y:S01]  /*5b50*/  IMAD.MOV.U32 R11, RZ, RZ, R3 ;  /* 0x000000ffff0b7224 */ /* 0x000fe200078e0003 */
[----:B------:R-:W-:-:S03]  /*5b60*/  ISETP.NE.AND.EX P1, PT, R39, RZ, PT, P1 ;  /* 0x000000ff2700720c */ /* 0x000fc60003f25310 */
[----:B------:R-:W-:Y:S01]  /*5b70*/  @!P3 IMAD.MOV R11, RZ, RZ, -R11 ;  /* 0x000000ffff0bb224 */ /* 0x000fe200078e0a0b */
[----:B------:R-:W-:Y:S02]  /*5b80*/  @!P2 LOP3.LUT R11, RZ, R7, RZ, 0x33, !PT ;  /* 0x00000007ff0ba212 */ /* 0x000fe400078e33ff */
[----:B0-----:R-:W-:Y:S02]  /*5b90*/  ISETP.NE.U32.AND P2, PT, R14, 0x1, PT ;  /* 0x000000010e00780c */ /* 0x001fe40003f45070 */
[----:B------:R-:W0:Y:S01]  /*5ba0*/  I2F.RP R14, R17 ;  /* 0x00000011000e7306 */ /* 0x000e220000209400 */
[----:B------:R-:W-:Y:S02]  /*5bb0*/  IADD3 R12, PT, PT, -R11, RZ, RZ ;  /* 0x000000ff0b0c7210 */ /* 0x000fe40007ffe1ff */
[----:B------:R-:W-:-:S03]  /*5bc0*/  ISETP.NE.AND.EX P2, PT, R15, RZ, PT, P2 ;  /* 0x000000ff0f00720c */ /* 0x000fc60003f45320 */
[----:B------:R-:W-:Y:S01]  /*5bd0*/  IMAD R12, R7, R12, R28 ;  /* 0x0000000c070c7224 */ /* 0x000fe200078e021c */
[----:B------:R-:W-:Y:S02]  /*5be0*/  SEL R2, R2, RZ, P2 ;  /* 0x000000ff02027207 */ /* 0x000fe40001000000 */
[----:B------:R-:W-:Y:S02]  /*5bf0*/  SEL R7, R11, RZ, P1 ;  /* 0x000000ff0b077207 */ /* 0x000fe40000800000 */
[----:B------:R-:W-:Y:S01]  /*5c00*/  LOP3.LUT R11, R12, R9, RZ, 0x3c, !PT ;  /* 0x000000090c0b7212 */ /* 0x000fe200078e3cff */
[----:B------:R-:W-:Y:S01]  /*5c10*/  IMAD R2, R2, UR36, RZ ;  /* 0x0000002402027c24 */ /* 0x000fe2000f8e02ff */
[----:B0-----:R-:W0:Y:S03]  /*5c20*/  MUFU.RCP R14, R14 ;  /* 0x0000000e000e7308 */ /* 0x001e260000001000 */
[----:B------:R-:W-:-:S02]  /*5c30*/  IMAD R28, R7, UR37, R2 ;  /* 0x00000025071c7c24 */ /* 0x000fc4000f8e0202 */
[----:B------:R-:W-:Y:S01]  /*5c40*/  HFMA2 R2, -RZ, RZ, 0, 0 ;  /* 0x00000000ff027431 */ /* 0x000fe200000001ff */
[----:B------:R-:W-:Y:S01]  /*5c50*/  ISETP.GE.AND P3, PT, R11, RZ, PT ;  /* 0x000000ff0b00720c */ /* 0x000fe20003f66270 */
[----:B0-----:R-:W-:Y:S02]  /*5c60*/  VIADD R3, R14, 0xffffffe ;  /* 0x0ffffffe0e037836 */ /* 0x001fe40000000000 */
[----:B------:R-:W0:Y:S04]  /*5c70*/  LDC.64 R14, c[0x0][0x3a8] ;  /* 0x0000ea00ff0e7b82 */ /* 0x000e280000000a00 */
[----:B------:R-:W1:Y:S02]  /*5c80*/  F2I.FTZ.U32.TRUNC.NTZ R3, R3 ;  /* 0x0000000300037305 */ /* 0x000e64000021f000 */
[----:B-1----:R-:W-:-:S04]  /*5c90*/  IMAD.MOV R36, RZ, RZ, -R3 ;  /* 0x000000ffff247224 */ /* 0x002fc800078e0a03 */
        /* <DEDUP_REMOVED lines=35> */
.L_x_4387:
[----:B------:R-:W-:Y:S05]  /*5ed0*/  BSYNC.RECONVERGENT B1 ;  /* 0x0000000000017941 */ /* 0x000fea0003800200 */
.L_x_4386:
[----:B------:R-:W-:-:S03]  /*5ee0*/  UMOV UR4, 0xffffffff ;  /* 0xffffffff00047882 */ /* 0x000fc60000000000 */
[----:B------:R-:W-:Y:S05]  /*5ef0*/  BRA.DIV UR4, `(.L_x_4388) ;  /* 0x0000001a04107947 */ /* 0x000fea000b800000 */
[----:B------:R-:W0:Y:S01]  /*5f00*/  SHFL.BFLY PT, R14, R13, 0x10, 0x1f ;  /* 0x0e001f000d0e7f89 */ /* 0x000e2200000e0000 */
        /* <DEDUP_REMOVED lines=11> */
[----:B------:R-:W-:Y:S02]  /*5fc0*/  IMAD.MOV.U32 R5, RZ, RZ, 0x437c0000 ;  /* 0x437c0000ff057424 */ /* 0x000fe400078e00ff */
[C---:B------:R-:W-:Y:S01]  /*5fd0*/  FADD R34, -R9.reuse, R34 ;  /* 0x0000002209227221 */ /* 0x040fe20000000100 */
[C---:B------:R-:W-:Y:S01]  /*5fe0*/  FADD R32, -R9.reuse, R32 ;  /* 0x0000002009207221 */ /* 0x040fe20000000100 */
[----:B------:R-:W-:Y:S01]  /*5ff0*/  FFMA.SAT R14, R12, R7, 0.5 ;  /* 0x3f0000000c0e7423 */ /* 0x000fe20000002007 */
[C---:B------:R-:W-:Y:S01]  /*6000*/  FADD R2, -R9.reuse, R6 ;  /* 0x0000000609027221 */ /* 0x040fe20000000100 */
[C---:B------:R-:W-:Y:S01]  /*6010*/  FADD R24, -R9.reuse, R24 ;  /* 0x0000001809187221 */ /* 0x040fe20000000100 */
[C---:B------:R-:W-:Y:S01]  /*6020*/  FADD R16, -R9.reuse, R16 ;  /* 0x0000001009107221 */ /* 0x040fe20000000100 */
[----:B------:R-:W-:Y:S01]  /*6030*/  FFMA.RM R0, R14, R5, 12582913 ;  /* 0x4b4000010e007423 */ /* 0x000fe20000004005 */
[----:B------:R-:W-:Y:S01]  /*6040*/  FFMA.SAT R14, R34, R7, 0.5 ;  /* 0x3f000000220e7423 */ /* 0x000fe20000002007 */
[C---:B------:R-:W-:Y:S01]  /*6050*/  FADD R10, -R9.reuse, R10 ;  /* 0x0000000a090a7221 */ /* 0x040fe20000000100 */
[C---:B------:R-:W-:Y:S01]  /*6060*/  FADD R8, -R9.reuse, R8 ;  /* 0x0000000809087221 */ /* 0x040fe20000000100 */
[----:B------:R-:W-:Y:S01]  /*6070*/  FADD R3, R0, -12583039 ;  /* 0xcb40007f00037421 */ /* 0x000fe20000000000 */
[C---:B------:R-:W-:Y:S01]  /*6080*/  FADD R6, -R9.reuse, R4 ;  /* 0x0000000409067221 */ /* 0x040fe20000000100 */
[C---:B------:R-:W-:Y:S01]  /*6090*/  FADD R26, -R9.reuse, R26 ;  /* 0x0000001a091a7221 */ /* 0x040fe20000000100 */
[C---:B------:R-:W-:Y:S01]  /*60a0*/  FADD R30, -R9.reuse, R30 ;  /* 0x0000001e091e7221 */ /* 0x040fe20000000100 */
[----:B------:R-:W-:Y:S01]  /*60b0*/  FFMA R11, R12, 1.4426950216293334961, -R3 ;  /* 0x3fb8aa3b0c0b7823 */ /* 0x000fe20000000803 */
[----:B------:R-:W-:Y:S01]  /*60c0*/  FFMA.RM R3, R14, R5, 12582913 ;  /* 0x4b4000010e037423 */ /* 0x000fe20000004005 */
[----:B------:R-:W-:Y:S01]  /*60d0*/  FADD R28, -R9, R28 ;  /* 0x0000001c091c7221 */ /* 0x000fe20000000100 */
[-C--:B------:R-:W-:Y:S01]  /*60e0*/  FFMA.SAT R14, R32, R7.reuse, 0.5 ;  /* 0x3f000000200e7423 */ /* 0x080fe20000002007 */
[----:B------:R-:W-:Y:S01]  /*60f0*/  FFMA R13, R12, 1.925963033500011079e-08, R11 ;  /* 0x32a570600c0d7823 */ /* 0x000fe2000000000b */
[----:B------:R-:W-:Y:S01]  /*6100*/  FADD R9, R3, -12583039 ;  /* 0xcb40007f03097421 */ /* 0x000fe20000000000 */
[----:B------:R-:W-:Y:S01]  /*6110*/  FFMA.SAT R4, R24, R7, 0.5 ;  /* 0x3f00000018047423 */ /* 0x000fe20000002007 */
[-C--:B------:R-:W-:Y:S01]  /*6120*/  FFMA.RM R14, R14, R5.reuse, 12582913 ;  /* 0x4b4000010e0e7423 */ /* 0x080fe20000004005 */
[----:B------:R-:W-:Y:S01]  /*6130*/  SHF.L.U32 R0, R0, 0x17, RZ ;  /* 0x0000001700007819 */ /* 0x000fe200000006ff */
[----:B------:R-:W-:Y:S01]  /*6140*/  FFMA R11, R34, 1.4426950216293334961, -R9 ;  /* 0x3fb8aa3b220b7823 */ /* 0x000fe20000000809 */
[----:B------:R-:W0:Y:S01]  /*6150*/  MUFU.EX2 R13, R13 ;  /* 0x0000000d000d7308 */ /* 0x000e220000000800 */
[----:B------:R-:W-:Y:S01]  /*6160*/  FFMA.RM R9, R4, R5, 12582913 ;  /* 0x4b40000104097423 */ /* 0x000fe20000004005 */
[-C--:B------:R-:W-:Y:S01]  /*6170*/  FFMA.SAT R4, R16, R7.reuse, 0.5 ;  /* 0x3f00000010047423 */ /* 0x080fe20000002007 */
[----:B------:R-:W-:Y:S01]  /*6180*/  FFMA R34, R34, 1.925963033500011079e-08, R11 ;  /* 0x32a5706022227823 */ /* 0x000fe2000000000b */
[----:B------:R-:W-:Y:S01]  /*6190*/  FADD R11, R14, -12583039 ;  /* 0xcb40007f0e0b7421 */ /* 0x000fe20000000000 */
[----:B------:R-:W-:Y:S01]  /*61a0*/  FADD R15, R9, -12583039 ;  /* 0xcb40007f090f7421 */ /* 0x000fe20000000000 */
[----:B------:R-:W-:-:S02]  /*61b0*/  FFMA.SAT R12, R2, R7, 0.5 ;  /* 0x3f000000020c7423 */ /* 0x000fc40000002007 */
[----:B------:R-:W-:Y:S01]  /*61c0*/  FFMA R11, R32, 1.4426950216293334961, -R11 ;  /* 0x3fb8aa3b200b7823 */ /* 0x000fe2000000080b */
[----:B------:R-:W-:Y:S01]  /*61d0*/  FFMA R15, R24, 1.4426950216293334961, -R15 ;  /* 0x3fb8aa3b180f7823 */ /* 0x000fe2000000080f */
[-C--:B------:R-:W-:Y:S01]  /*61e0*/  FFMA.RM R12, R12, R5.reuse, 12582913 ;  /* 0x4b4000010c0c7423 */ /* 0x080fe20000004005 */
[----:B------:R-:W2:Y:S01]  /*61f0*/  MUFU.EX2 R39, R34 ;  /* 0x0000002200277308 */ /* 0x000ea20000000800 */
[----:B------:R-:W-:Y:S01]  /*6200*/  FFMA R36, R32, 1.925963033500011079e-08, R11 ;  /* 0x32a5706020247823 */ /* 0x000fe2000000000b */
[----:B------:R-:W-:Y:S01]  /*6210*/  FFMA.RM R11, R4, R5, 12582913 ;  /* 0x4b400001040b7423 */ /* 0x000fe20000004005 */
[----:B------:R-:W-:Y:S01]  /*6220*/  FFMA R24, R24, 1.925963033500011079e-08, R15 ;  /* 0x32a5706018187823 */ /* 0x000fe2000000000f */
[----:B0-----:R-:W-:Y:S01]  /*6230*/  FMUL R4, R0, R13 ;  /* 0x0000000d00047220 */ /* 0x001fe20000400000 */
[----:B------:R-:W-:Y:S01]  /*6240*/  FFMA.SAT R0, R10, R7, 0.5 ;  /* 0x3f0000000a007423 */ /* 0x000fe20000002007 */
[----:B------:R-:W-:-:S03]  /*6250*/  FADD R15, R11, -12583039 ;  /* 0xcb40007f0b0f7421 */ /* 0x000fc60000000000 */
[----:B------:R-:W-:Y:S01]  /*6260*/  MUFU.EX2 R24, R24 ;  /* 0x0000001800187308 */ /* 0x000fe20000000800 */
[----:B------:R-:W-:Y:S01]  /*6270*/  FFMA.RM R13, R0, R5, 12582913 ;  /* 0x4b400001000d7423 */ /* 0x000fe20000004005 */
[----:B------:R-:W-:Y:S02]  /*6280*/  IMAD.SHL.U32 R0, R3, 0x800000, RZ ;  /* 0x0080000003007824 */ /* 0x000fe400078e00ff */
[----:B------:R-:W-:Y:S01]  /*6290*/  FFMA R15, R16, 1.4426950216293334961, -R15 ;  /* 0x3fb8aa3b100f7823 */ /* 0x000fe2000000080f */
[----:B------:R-:W-:-:S03]  /*62a0*/  FADD R17, R13, -12583039 ;  /* 0xcb40007f0d117421 */ /* 0x000fc60000000000 */
[----:B------:R-:W-:Y:S01]  /*62b0*/  FFMA R16, R16, 1.925963033500011079e-08, R15 ;  /* 0x32a5706010107823 */ /* 0x000fe2000000000f */
[----:B------:R-:W-:Y:S01]  /*62c0*/  FADD R15, R12, -12583039 ;  /* 0xcb40007f0c0f7421 */ /* 0x000fe20000000000 */
[----:B------:R-:W-:Y:S01]  /*62d0*/  FFMA R17, R10, 1.4426950216293334961, -R17 ;  /* 0x3fb8aa3b0a117823 */ /* 0x000fe20000000811 */
[----:B------:R-:W0:Y:S01]  /*62e0*/  MUFU.EX2 R41, R36 ;  /* 0x0000002400297308 */ /* 0x000e220000000800 */
[----:B--2---:R-:W-:Y:S01]  /*62f0*/  FMUL R0, R0, R39 ;  /* 0x0000002700007220 */ /* 0x004fe20000400000 */
[----:B------:R-:W-:Y:S01]  /*6300*/  FFMA R15, R2, 1.4426950216293334961, -R15 ;  /* 0x3fb8aa3b020f7823 */ /* 0x000fe2000000080f */
[----:B------:R-:W-:Y:S01]  /*6310*/  FFMA R17, R10, 1.925963033500011079e-08, R17 ;  /* 0x32a570600a117823 */ /* 0x000fe20000000011 */
[----:B------:R-:W-:Y:S02]  /*6320*/  FFMA.SAT R10, R8, R7, 0.5 ;  /* 0x3f000000080a7423 */ /* 0x000fe40000002007 */
[----:B------:R-:W-:Y:S01]  /*6330*/  FFMA R15, R2, 1.925963033500011079e-08, R15 ;  /* 0x32a57060020f7823 */ /* 0x000fe2000000000f */
[----:B------:R-:W-:-:S02]  /*6340*/  IMAD.SHL.U32 R2, R14, 0x800000, RZ ;  /* 0x008000000e027824 */ /* 0x000fc400078e00ff */
[----:B------:R-:W-:Y:S01]  /*6350*/  FFMA.RM R10, R10, R5, 12582913 ;  /* 0x4b4000010a0a7423 */ /* 0x000fe20000004005 */
[----:B------:R-:W-:Y:S01]  /*6360*/  FFMA.SAT R14, R28, R7, 0.5 ;  /* 0x3f0000001c0e7423 */ /* 0x000fe20000002007 */
[----:B------:R-:W-:Y:S02]  /*6370*/  MUFU.EX2 R16, R16 ;  /* 0x0000001000107308 */ /* 0x000fe40000000800 */
[----:B------:R-:W-:Y:S01]  /*6380*/  FADD R3, R10, -12583039 ;  /* 0xcb40007f0a037421 */ /* 0x000fe20000000000 */
[----:B------:R-:W-:-:S03]  /*6390*/  FFMA.RM R14, R14, R5, 12582913 ;  /* 0x4b4000010e0e7423 */ /* 0x000fc60000004005 */
[----:B------:R-:W-:Y:S01]  /*63a0*/  FFMA R3, R8, 1.4426950216293334961, -R3 ;  /* 0x3fb8aa3b08037823 */ /* 0x000fe20000000803 */
[----:B0-----:R-:W-:Y:S01]  /*63b0*/  FMUL R2, R2, R41 ;  /* 0x0000002902027220 */ /* 0x001fe20000400000 */
[----:B------:R-:W0:Y:S02]  /*63c0*/  MUFU.EX2 R15, R15 ;  /* 0x0000000f000f7308 */ /* 0x000e240000000800 */
[----:B------:R-:W-:Y:S01]  /*63d0*/  FFMA R32, R8, 1.925963033500011079e-08, R3 ;  /* 0x32a5706008207823 */ /* 0x000fe20000000003 */
[----:B------:R-:W-:-:S04]  /*63e0*/  FFMA.SAT R8, R6, R7, 0.5 ;  /* 0x3f00000006087423 */ /* 0x000fc80000002007 */
[----:B------:R-:W-:Y:S01]  /*63f0*/  FFMA.RM R8, R8, R5, 12582913 ;  /* 0x4b40000108087423 */ /* 0x000fe20000004005 */
[----:B------:R2:W3:Y:S03]  /*6400*/  MUFU.EX2 R36, R17 ;  /* 0x0000001100247308 */ /* 0x0004e60000000800 */
[----:B------:R-:W-:-:S04]  /*6410*/  FADD R3, R8, -12583039 ;  /* 0xcb40007f08037421 */ /* 0x000fc80000000000 */
[----:B------:R-:W-:-:S04]  /*6420*/  FFMA R3, R6, 1.4426950216293334961, -R3 ;  /* 0x3fb8aa3b06037823 */ /* 0x000fc80000000803 */
[----:B------:R-:W-:Y:S01]  /*6430*/  FFMA R34, R6, 1.925963033500011079e-08, R3 ;  /* 0x32a5706006227823 */ /* 0x000fe20000000003 */
[----:B------:R-:W-:Y:S01]  /*6440*/  SHF.L.U32 R3, R9, 0x17, RZ ;  /* 0x0000001709037819 */ /* 0x000fe200000006ff */
[----:B------:R-:W-:-:S04]  /*6450*/  FFMA.SAT R6, R26, R7, 0.5 ;  /* 0x3f0000001a067423 */ /* 0x000fc80000002007 */
[----:B------:R-:W-:Y:S01]  /*6460*/  FMUL R3, R3, R24 ;  /* 0x0000001803037220 */ /* 0x000fe20000400000 */
[----:B------:R-:W-:Y:S01]  /*6470*/  FFMA.SAT R24, R30, R7, 0.5 ;  /* 0x3f0000001e187423 */ /* 0x000fe20000002007 */
[----:B------:R-:W-:Y:S01]  /*6480*/  FADD R7, R14, -12583039 ;  /* 0xcb40007f0e077421 */ /* 0x000fe20000000000 */
[-C--:B------:R-:W-:Y:S01]  /*6490*/  FFMA.RM R9, R6, R5.reuse, 12582913 ;  /* 0x4b40000106097423 */ /* 0x080fe20000004005 */
[----:B------:R-:W-:Y:S02]  /*64a0*/  IMAD.SHL.U32 R6, R12, 0x800000, RZ ;  /* 0x008000000c067824 */ /* 0x000fe400078e00ff */
[----:B------:R-:W-:Y:S01]  /*64b0*/  FFMA.RM R24, R24, R5, 12582913 ;  /* 0x4b40000118187423 */ /* 0x000fe20000004005 */
[----:B------:R-:W-:Y:S01]  /*64c0*/  FFMA R7, R28, 1.4426950216293334961, -R7 ;  /* 0x3fb8aa3b1c077823 */ /* 0x000fe20000000807 */
[----:B------:R-:W-:Y:S01]  /*64d0*/  FADD R39, R9, -12583039 ;  /* 0xcb40007f09277421 */ /* 0x000fe20000000000 */
[----:B------:R-:W-:Y:S01]  /*64e0*/  MUFU.EX2 R34, R34 ;  /* 0x0000002200227308 */ /* 0x000fe20000000800 */
[----:B------:R-:W-:Y:S01]  /*64f0*/  FADD R5, R24, -12583039 ;  /* 0xcb40007f18057421 */ /* 0x000fe20000000000 */
[----:B------:R-:W-:Y:S01]  /*6500*/  FFMA R28, R28, 1.925963033500011079e-08, R7 ;  /* 0x32a570601c1c7823 */ /* 0x000fe20000000007 */
[----:B------:R-:W-:Y:S01]  /*6510*/  FADD R7, RZ, R4 ;  /* 0x00000004ff077221 */ /* 0x000fe20000000000 */
[----:B------:R-:W-:Y:S01]  /*6520*/  FFMA R39, R26, 1.4426950216293334961, -R39 ;  /* 0x3fb8aa3b1a277823 */ /* 0x000fe20000000827 */
[----:B------:R-:W-:Y:S01]  /*6530*/  FFMA R5, R30, 1.4426950216293334961, -R5 ;  /* 0x3fb8aa3b1e057823 */ /* 0x000fe20000000805 */
[----:B0-----:R-:W-:Y:S01]  /*6540*/  FMUL R6, R6, R15 ;  /* 0x0000000f06067220 */ /* 0x001fe20000400000 */
[----:B------:R-:W-:Y:S01]  /*6550*/  FADD R7, R7, R0 ;  /* 0x0000000007077221 */ /* 0x000fe20000000000 */
[----:B------:R-:W-:Y:S01]  /*6560*/  FFMA R26, R26, 1.925963033500011079e-08, R39 ;  /* 0x32a570601a1a7823 */ /* 0x000fe20000000027 */
[----:B------:R-:W-:Y:S01]  /*6570*/  FFMA R30, R30, 1.925963033500011079e-08, R5 ;  /* 0x32a570601e1e7823 */ /* 0x000fe20000000005 */
[----:B------:R-:W0:Y:S01]  /*6580*/  MUFU.EX2 R39, R32 ;  /* 0x0000002000277308 */ /* 0x000e220000000800 */
[----:B------:R-:W-:-:S02]  /*6590*/  IMAD.SHL.U32 R5, R11, 0x800000, RZ ;  /* 0x008000000b057824 */ /* 0x000fc400078e00ff */
[----:B------:R-:W-:Y:S01]  /*65a0*/  FADD R12, R7, R2 ;  /* 0x00000002070c7221 */ /* 0x000fe20000000000 */
[----:B------:R-:W-:Y:S01]  /*65b0*/  SHF.L.U32 R7, R13, 0x17, RZ ;  /* 0x000000170d077819 */ /* 0x000fe200000006ff */
[----:B------:R-:W-:Y:S02]  /*65c0*/  IMAD.SHL.U32 R13, R8, 0x800000, RZ ;  /* 0x00800000080d7824 */ /* 0x000fe400078e00ff */
[----:B------:R-:W-:Y:S01]  /*65d0*/  FMUL R5, R5, R16 ;  /* 0x0000001005057220 */ /* 0x000fe20000400000 */
[----:B------:R-:W-:Y:S01]  /*65e0*/  FADD R12, R12, R3 ;  /* 0x000000030c0c7221 */ /* 0x000fe20000000000 */
[----:B--2---:R-:W-:Y:S01]  /*65f0*/  IMAD.SHL.U32 R17, R24, 0x800000, RZ ;  /* 0x0080000018117824 */ /* 0x004fe200078e00ff */
[----:B------:R-:W2:Y:S01]  /*6600*/  MUFU.EX2 R15, R26 ;  /* 0x0000001a000f7308 */ /* 0x000ea20000000800 */
[----:B---3--:R-:W-:Y:S01]  /*6610*/  FMUL R7, R7, R36 ;  /* 0x0000002407077220 */ /* 0x008fe20000400000 */
[----:B------:R-:W-:Y:S01]  /*6620*/  FADD R11, R12, R5 ;  /* 0x000000050c0b7221 */ /* 0x000fe20000000000 */
[----:B------:R-:W-:-:S02]  /*6630*/  IMAD.SHL.U32 R12, R10, 0x800000, RZ ;  /* 0x008000000a0c7824 */ /* 0x000fc400078e00ff */
[----:B------:R-:W-:Y:S02]  /*6640*/  IMAD.SHL.U32 R14, R14, 0x800000, RZ ;  /* 0x008000000e0e7824 */ /* 0x000fe400078e00ff */
[----:B------:R-:W-:Y:S01]  /*6650*/  FADD R10, R11, R6 ;  /* 0x000000060b0a7221 */ /* 0x000fe20000000000 */
[----:B------:R-:W3:Y:S01]  /*6660*/  MUFU.EX2 R30, R30 ;  /* 0x0000001e001e7308 */ /* 0x000ee20000000800 */
[----:B0-----:R-:W-:Y:S02]  /*6670*/  FMUL R8, R12, R39 ;  /* 0x000000270c087220 */ /* 0x001fe40000400000 */
[----:B------:R-:W-:Y:S01]  /*6680*/  FADD R11, R10, R7 ;  /* 0x000000070a0b7221 */ /* 0x000fe20000000000 */
[----:B------:R-:W-:Y:S01]  /*6690*/  SHF.L.U32 R10, R9, 0x17, RZ ;  /* 0x00000017090a7819 */ /* 0x000fe200000006ff */
[----:B------:R-:W-:Y:S02]  /*66a0*/  FMUL R9, R13, R34 ;  /* 0x000000220d097220 */ /* 0x000fe40000400000 */
[----:B------:R-:W-:Y:S01]  /*66b0*/  FADD R12, R11, R8 ;  /* 0x000000080b0c7221 */ /* 0x000fe20000000000 */
[----:B------:R-:W0:Y:S01]  /*66c0*/  MUFU.EX2 R41, R28 ;  /* 0x0000001c00297308 */ /* 0x000e220000000800 */
[----:B--2---:R-:W-:-:S02]  /*66d0*/  FMUL R10, R10, R15 ;  /* 0x0000000f0a0a7220 */ /* 0x004fc40000400000 */
[----:B------:R-:W-:-:S04]  /*66e0*/  FADD R11, R12, R9 ;  /* 0x000000090c0b7221 */ /* 0x000fc80000000000 */
[----:B------:R-:W-:Y:S01]  /*66f0*/  FADD R12, R11, R10 ;  /* 0x0000000a0b0c7221 */ /* 0x000fe20000000000 */
[----:B---3--:R-:W-:-:S04]  /*6700*/  FMUL R17, R17, R30 ;  /* 0x0000001e11117220 */ /* 0x008fc80000400000 */
[----:B------:R-:W-:Y:S01]  /*6710*/  FADD R13, R12, R17 ;  /* 0x000000110c0d7221 */ /* 0x000fe20000000000 */
[----:B0-----:R-:W-:-:S04]  /*6720*/  FMUL R16, R14, R41 ;  /* 0x000000290e107220 */ /* 0x001fc80000400000 */
        /* <DEDUP_REMOVED lines=10> */
.L_x_4425:
        /* <DEDUP_REMOVED lines=10> */
[----:B------:R-:W-:-:S07]  /*6870*/  MOV R12, 0x6890 ;  /* 0x00006890000c7802 */ /* 0x000fce0000000f00 */
[----:B01----:R-:W-:Y:S05]  /*6880*/  CALL.REL.NOINC `($__internal_50_$__cuda_sm3x_div_rn_noftz_f32_slowpath) ;  /* 0x0000001800987944 */ /* 0x003fea0003c00000 */
[----:B------:R-:W-:-:S07]  /*6890*/  MOV R14, R4 ;  /* 0x00000004000e7202 */ /* 0x000fce0000000f00 */
.L_x_4390:
[----:B------:R-:W-:Y:S05]  /*68a0*/  BSYNC.RECONVERGENT B3 ;  /* 0x0000000000037941 */ /* 0x000fea0003800200 */
.L_x_4389:
        /* <DEDUP_REMOVED lines=11> */
[----:B01----:R-:W-:Y:S05]  /*6960*/  CALL.REL.NOINC `($__internal_50_$__cuda_sm3x_div_rn_noftz_f32_slowpath) ;  /* 0x0000001800607944 */ /* 0x003fea0003c00000 */
[----:B------:R-:W-:-:S07]  /*6970*/  IMAD.MOV.U32 R15, RZ, RZ, R4 ;  /* 0x000000ffff0f7224 */ /* 0x000fce00078e0004 */
.L_x_4392:
[----:B------:R-:W-:Y:S05]  /*6980*/  BSYNC.RECONVERGENT B3 ;  /* 0x0000000000037941 */ /* 0x000fea0003800200 */
.L_x_4391:
        /* <DEDUP_REMOVED lines=11> */
[----:B01----:R-:W-:Y:S05]  /*6a40*/  CALL.REL.NOINC `($__internal_50_$__cuda_sm3x_div_rn_noftz_f32_slowpath) ;  /* 0x0000001800287944 */ /* 0x003fea0003c00000 */
[----:B------:R-:W-:-:S07]  /*6a50*/  IMAD.MOV.U32 R0, RZ, RZ, R4 ;  /* 0x000000ffff007224 */ /* 0x000fce00078e0004 */
.L_x_4394:
[----:B------:R-:W-:Y:S05]  /*6a60*/  BSYNC.RECONVERGENT B3 ;  /* 0x0000000000037941 */ /* 0x000fea0003800200 */
.L_x_4393:
        /* <DEDUP_REMOVED lines=12> */
[----:B------:R-:W-:-:S07]  /*6b30*/  MOV R2, R4 ;  /* 0x0000000400027202 */ /* 0x000fce0000000f00 */
.L_x_4396:
[----:B------:R-:W-:Y:S05]  /*6b40*/  BSYNC.RECONVERGENT B3 ;  /* 0x0000000000037941 */ /* 0x000fea0003800200 */
.L_x_4395:
        /* <DEDUP_REMOVED lines=13> */
.L_x_4398:
[----:B------:R-:W-:Y:S05]  /*6c20*/  BSYNC.RECONVERGENT B3 ;  /* 0x0000000000037941 */ /* 0x000fea0003800200 */
.L_x_4397:
        /* <DEDUP_REMOVED lines=13> */
.L_x_4400:
[----:B------:R-:W-:Y:S05]  /*6d00*/  BSYNC.RECONVERGENT B3 ;  /* 0x0000000000037941 */ /* 0x000fea0003800200 */
.L_x_4399:
        /* <DEDUP_REMOVED lines=13> */
.L_x_4402:
[----:B------:R-:W-:Y:S05]  /*6de0*/  BSYNC.RECONVERGENT B3 ;  /* 0x0000000000037941 */ /* 0x000fea0003800200 */
.L_x_4401:
        /* <DEDUP_REMOVED lines=13> */
.L_x_4404:
[----:B------:R-:W-:Y:S05]  /*6ec0*/  BSYNC.RECONVERGENT B3 ;  /* 0x0000000000037941 */ /* 0x000fea0003800200 */
.L_x_4403:
        /* <DEDUP_REMOVED lines=13> */
.L_x_4406:
[----:B------:R-:W-:Y:S05]  /*6fa0*/  BSYNC.RECONVERGENT B3 ;  /* 0x0000000000037941 */ /* 0x000fea0003800200 */
.L_x_4405:
        /* <DEDUP_REMOVED lines=13> */
.L_x_4408:
[----:B------:R-:W-:Y:S05]  /*7080*/  BSYNC.RECONVERGENT B3 ;  /* 0x0000000000037941 */ /* 0x000fea0003800200 */
.L_x_4407:
        /* <DEDUP_REMOVED lines=13> */
.L_x_4410:
[----:B------:R-:W-:Y:S05]  /*7160*/  BSYNC.RECONVERGENT B3 ;  /* 0x0000000000037941 */ /* 0x000fea0003800200 */
.L_x_4409:
        /* <DEDUP_REMOVED lines=13> */
.L_x_4412:
[----:B------:R-:W-:Y:S05]  /*7240*/  BSYNC.RECONVERGENT B3 ;  /* 0x0000000000037941 */ /* 0x000fea0003800200 */
.L_x_4411:
[----:B------:R-:W-:Y:S01]  /*7250*/  ISETP.GE.U32.AND P4, PT, R35, UR44, PT ;  /* 0x0000002c23007c0c */ /* 0x000fe2000bf86070 */
[C---:B------:R-:W-:Y:S01]  /*7260*/  VIADD R8, R37.reuse, 0x40 ;  /* 0x0000004025087836 */ /* 0x040fe20000000000 */
[----:B------:R-:W-:Y:S01]  /*7270*/  IADD3 R4, PT, PT, R37, 0x60, RZ ;  /* 0x0000006025047810 */ /* 0x000fe20007ffe0ff */
[----:B------:R-:W-:Y:S01]  /*7280*/  IMAD.MOV.U32 R9, RZ, RZ, RZ ;  /* 0x000000ffff097224 */ /* 0x000fe200078e00ff */
[----:B------:R-:W-:Y:S01]  /*7290*/  ISETP.GE.AND.EX P4, PT, RZ, UR45, PT, P4 ;  /* 0x0000002dff007c0c */ /* 0x000fe2000bf86340 */
[----:B------:R-:W-:Y:S01]  /*72a0*/  IMAD R17, R20, UR48, RZ ;  /* 0x0000003014117c24 */ /* 0x000fe2000f8e02ff */
[----:B------:R-:W-:Y:S01]  /*72b0*/  ISETP.GE.U32.AND P2, PT, R8, UR44, PT ;  /* 0x0000002c08007c0c */ /* 0x000fe2000bf46070 */
[----:B------:R-:W-:Y:S01]  /*72c0*/  IMAD.MOV.U32 R8, RZ, RZ, R37 ;  /* 0x000000ffff087224 */ /* 0x000fe200078e0025 */
[----:B------:R-:W-:Y:S02]  /*72d0*/  ISETP.GE.U32.AND P1, PT, R33, UR44, PT ;  /* 0x0000002c21007c0c */ /* 0x000fe4000bf26070 */
[----:B------:R-:W-:Y:S01]  /*72e0*/  ISETP.GE.U32.AND P3, PT, R4, UR44, PT ;  /* 0x0000002c04007c0c */ /* 0x000fe2000bf66070 */
[----:B------:R-:W-:Y:S01]  /*72f0*/  IMAD.WIDE.U32 R10, R22, UR48, R8 ;  /* 0x00000030160a7c25 */ /* 0x000fe2000f8e0008 */
[----:B-1----:R-:W-:-:S02]  /*7300*/  @!P0 R2UR UR4, R18 ;  /* 0x00000000120482ca */ /* 0x002fc400000e0000 */
[----:B------:R-:W-:Y:S01]  /*7310*/  @!P0 R2UR UR5, R19 ;  /* 0x00000000130582ca */ /* 0x000fe200000e0000 */
[----:B------:R-:W-:Y:S01]  /*7320*/  IMAD R9, R22, UR49, R17 ;  /* 0x0000003116097c24 */ /* 0x000fe2000f8e0211 */
[----:B------:R-:W-:Y:S01]  /*7330*/  ISETP.GE.AND.EX P5, PT, RZ, UR45, PT, P1 ;  /* 0x0000002dff007c0c */ /* 0x000fe2000bfa6310 */
[----:B------:R-:W-:Y:S01]  /*7340*/  VIADD R4, R37, 0x20 ;  /* 0x0000002025047836 */ /* 0x000fe20000000000 */
[----:B------:R-:W-:Y:S02]  /*7350*/  @!P4 R2UR UR10, R18 ;  /* 0x00000000120ac2ca */ /* 0x000fe400000e0000 */
[----:B------:R-:W-:Y:S02]  /*7360*/  @!P4 R2UR UR11, R19 ;  /* 0x00000000130bc2ca */ /* 0x000fe400000e0000 */
[----:B------:R-:W-:Y:S02]  /*7370*/  ISETP.GE.AND.EX P3, PT, RZ, UR45, PT, P3 ;  /* 0x0000002dff007c0c */ /* 0x000fe4000bf66330 */
[----:B------:R-:W-:-:S02]  /*7380*/  IADD3 R9, PT, PT, R11, R9, RZ ;  /* 0x000000090b097210 */ /* 0x000fc40007ffe0ff */
[C---:B------:R-:W-:Y:S02]  /*7390*/  LEA R8, P1, R10.reuse, UR50, 0x2 ;  /* 0x000000320a087c11 */ /* 0x040fe4000f8210ff */
[----:B------:R-:W-:Y:S02]  /*73a0*/  ISETP.GE.AND.EX P2, PT, RZ, UR45, PT, P2 ;  /* 0x0000002dff007c0c */ /* 0x000fe4000bf46320 */
[----:B------:R-:W-:Y:S02]  /*73b0*/  LEA.HI.X R9, R10, UR51, R9, 0x2, P1 ;  /* 0x000000330a097c11 */ /* 0x000fe400088f1409 */
[C---:B------:R-:W-:Y:S02]  /*73c0*/  @!P5 R2UR UR12, R18.reuse ;  /* 0x00000000120cd2ca */ /* 0x040fe400000e0000 */
[----:B------:R-:W-:Y:S01]  /*73d0*/  @!P5 R2UR UR13, R19 ;  /* 0x00000000130dd2ca */ /* 0x000fe200000e0000 */
[----:B------:R-:W-:Y:S01]  /*73e0*/  @!P0 STG.E desc[UR4][R8.64], R14 ;  /* 0x0000000e08008986 */ /* 0x000fe2000c101904 */
[----:B------:R-:W-:Y:S01]  /*73f0*/  ISETP.GE.U32.AND P0, PT, R31, UR44, PT ;  /* 0x0000002c1f007c0c */ /* 0x000fe2000bf06070 */
[----:B------:R-:W1:Y:S01]  /*7400*/  LDCU UR4, c[0x0][0x370] ;  /* 0x00006e00ff0477ac */ /* 0x000e620008000800 */
[----:B------:R-:W-:Y:S01]  /*7410*/  @!P3 R2UR UR8, R18 ;  /* 0x000000001208b2ca */ /* 0x000fe200000e0000 */
[----:B------:R2:W-:Y:S01]  /*7420*/  @!P4 STG.E desc[UR10][R8.64+0x200], R3 ;  /* 0x000200030800c986 */ /* 0x0005e2000c10190a */
[----:B------:R-:W-:-:S02]  /*7430*/  @!P3 R2UR UR9, R19 ;  /* 0x000000001309b2ca */ /* 0x000fc400000e0000 */
[----:B------:R-:W-:Y:S02]  /*7440*/  ISETP.GE.AND.EX P0, PT, RZ, UR45, PT, P0 ;  /* 0x0000002dff007c0c */ /* 0x000fe4000bf06300 */
[----:B------:R-:W-:Y:S02]  /*7450*/  @!P2 R2UR UR6, R18 ;  /* 0x000000001206a2ca */ /* 0x000fe400000e0000 */
[----:B------:R-:W-:Y:S01]  /*7460*/  @!P2 R2UR UR7, R19 ;  /* 0x000000001307a2ca */ /* 0x000fe200000e0000 */
[----:B------:R3:W-:Y:S01]  /*7470*/  @!P5 STG.E desc[UR12][R8.64+0x280], R5 ;  /* 0x000280050800d986 */ /* 0x0007e2000c10190c */
[----:B------:R-:W-:Y:S02]  /*7480*/  ISETP.GE.U32.AND P1, PT, R4, UR44, PT ;  /* 0x0000002c04007c0c */ /* 0x000fe4000bf26070 */
[----:B------:R-:W-:Y:S01]  /*7490*/  ISETP.GE.U32.AND P4, PT, R29, UR44, PT ;  /* 0x0000002c1d007c0c */ /* 0x000fe2000bf86070 */
[----:B--2---:R-:W1:Y:S01]  /*74a0*/  LDC R3, c[0x0][0x364] ;  /* 0x0000d900ff037b82 */ /* 0x004e620000000800 */
[----:B------:R-:W-:Y:S01]  /*74b0*/  ISETP.GE.U32.AND P6, PT, R25, UR44, PT ;  /* 0x0000002c19007c0c */ /* 0x000fe2000bfc6070 */
[----:B------:R3:W-:Y:S01]  /*74c0*/  @!P3 STG.E desc[UR8][R8.64+0x180], R2 ;  /* 0x000180020800b986 */ /* 0x0007e2000c101908 */
[----:B------:R-:W-:-:S02]  /*74d0*/  ISETP.GE.U32.AND P3, PT, R27, UR44, PT ;  /* 0x0000002c1b007c0c */ /* 0x000fc4000bf66070 */
[----:B------:R-:W-:Y:S02]  /*74e0*/  @!P0 R2UR UR8, R18 ;  /* 0x00000000120882ca */ /* 0x000fe400000e0000 */
[----:B------:R-:W-:Y:S01]  /*74f0*/  @!P0 R2UR UR9, R19 ;  /* 0x00000000130982ca */ /* 0x000fe200000e0000 */
[----:B------:R3:W-:Y:S01]  /*7500*/  @!P2 STG.E desc[UR6][R8.64+0x100], R0 ;  /* 0x000100000800a986 */ /* 0x0007e2000c101906 */
[----:B------:R-:W-:Y:S02]  /*7510*/  ISETP.GE.U32.AND P5, PT, R23, UR44, PT ;  /* 0x0000002c17007c0c */ /* 0x000fe4000bfa6070 */
[----:B------:R-:W-:Y:S02]  /*7520*/  ISETP.GE.U32.AND P2, PT, R21, UR44, PT ;  /* 0x0000002c15007c0c */ /* 0x000fe4000bf46070 */
[----:B------:R-:W-:Y:S02]  /*7530*/  ISETP.GE.AND.EX P4, PT, RZ, UR45, PT, P4 ;  /* 0x0000002dff007c0c */ /* 0x000fe4000bf86340 */
[----:B------:R-:W-:-:S02]  /*7540*/  ISETP.GE.AND.EX P3, PT, RZ, UR45, PT, P3 ;  /* 0x0000002dff007c0c */ /* 0x000fc4000bf66330 */
[----:B------:R-:W-:Y:S02]  /*7550*/  ISETP.GE.AND.EX P6, PT, RZ, UR45, PT, P6 ;  /* 0x0000002dff007c0c */ /* 0x000fe4000bfc6360 */
[----:B------:R-:W-:Y:S01]  /*7560*/  ISETP.GE.AND.EX P5, PT, RZ, UR45, PT, P5 ;  /* 0x0000002dff007c0c */ /* 0x000fe2000bfa6350 */
[----:B------:R3:W-:Y:S01]  /*7570*/  @!P0 STG.E desc[UR8][R8.64+0x300], R6 ;  /* 0x0003000608008986 */ /* 0x0007e2000c101908 */
[----:B------:R-:W-:Y:S02]  /*7580*/  ISETP.GE.AND.EX P1, PT, RZ, UR45, PT, P1 ;  /* 0x0000002dff007c0c */ /* 0x000fe4000bf26310 */
[----:B------:R-:W-:Y:S01]  /*7590*/  ISETP.GE.AND.EX P2, PT, RZ, UR45, PT, P2 ;  /* 0x0000002dff007c0c */ /* 0x000fe2000bf46320 */
[----:B-1----:R-:W-:Y:S02]  /*75a0*/  IMAD R3, R3, UR4, RZ ;  /* 0x0000000403037c24 */ /* 0x002fe4000f8e02ff */
[----:B------:R-:W-:Y:S02]  /*75b0*/  @!P4 R2UR UR10, R18 ;  /* 0x00000000120ac2ca */ /* 0x000fe400000e0000 */
[----:B------:R-:W-:-:S02]  /*75c0*/  @!P4 R2UR UR11, R19 ;  /* 0x00000000130bc2ca */ /* 0x000fc400000e0000 */
[C---:B------:R-:W-:Y:S02]  /*75d0*/  IADD3 R22, P0, PT, R3.reuse, R22, RZ ;  /* 0x0000001603167210 */ /* 0x040fe40007f1e0ff */
[----:B------:R-:W-:Y:S02]  /*75e0*/  @!P3 R2UR UR12, R18 ;  /* 0x00000000120cb2ca */ /* 0x000fe400000e0000 */
[----:B------:R-:W-:Y:S02]  /*75f0*/  LEA.HI.X.SX32 R20, R3, R20, 0x1, P0 ;  /* 0x0000001403147211 */ /* 0x000fe400000f0eff */
[----:B------:R-:W-:Y:S02]  /*7600*/  ISETP.GE.U32.AND P0, PT, R22, UR46, PT ;  /* 0x0000002e16007c0c */ /* 0x000fe4000bf06070 */
[C---:B------:R-:W-:Y:S02]  /*7610*/  @!P3 R2UR UR13, R19.reuse ;  /* 0x00000000130db2ca */ /* 0x040fe400000e0000 */
[----:B------:R-:W-:Y:S01]  /*7620*/  @!P6 R2UR UR14, R18 ;  /* 0x00000000120ee2ca */ /* 0x000fe200000e0000 */
[----:B------:R3:W-:Y:S01]  /*7630*/  @!P4 STG.E desc[UR10][R8.64+0x380], R7 ;  /* 0x000380070800c986 */ /* 0x0007e2000c10190a */
[----:B------:R-:W-:-:S02]  /*7640*/  @!P6 R2UR UR15, R19 ;  /* 0x00000000130fe2ca */ /* 0x000fc400000e0000 */
[C---:B------:R-:W-:Y:S02]  /*7650*/  @!P5 R2UR UR16, R18.reuse ;  /* 0x000000001210d2ca */ /* 0x040fe400000e0000 */
[C---:B------:R-:W-:Y:S02]  /*7660*/  @!P5 R2UR UR17, R19.reuse ;  /* 0x000000001311d2ca */ /* 0x040fe400000e0000 */
        /* <DEDUP_REMOVED lines=12> */
.L_x_4363:
[----:B------:R-:W-:Y:S05]  /*7730*/  EXIT ;  /* 0x000000000000794d */ /* 0x000fea0003800000 */
.L_x_4388:
[----:B------:R-:W-:Y:S01]  /*7740*/  HFMA2 R11, -RZ, RZ, 0, 1.847743988037109375e-06 ;  /* 0x0000001fff0b7431 */ /* 0x000fe200000001ff */
[----:B------:R-:W-:Y:S01]  /*7750*/  BSSY B1, `(.L_x_4414) ;  /* 0x0000006000017945 */ /* 0x000fe20003800000 */
[----:B------:R-:W-:Y:S02]  /*7760*/  IMAD.MOV.U32 R12, RZ, RZ, 0x10 ;  /* 0x00000010ff0c7424 */ /* 0x000fe400078e00ff */
[----:B------:R-:W-:-:S07]  /*7770*/  IMAD.MOV.U32 R15, RZ, RZ, -0x1 ;  /* 0xffffffffff0f7424 */ /* 0x000fce00078e00ff */
[----:B-1----:R-:W-:Y:S05]  /*7780*/  WARPSYNC.COLLECTIVE R15, `(.L_x_4415) ;  /* 0x000000000f087348 */ /* 0x002fea0003c00000 */
[----:B------:R0:W2:Y:S02]  /*7790*/  SHFL.BFLY P6, R14, R13, R12, R11 ;  /* 0x0c00000c0d0e7389 */ /* 0x0000a400000c000b */
[----:B012---:R-:W-:Y:S05]  /*77a0*/  ENDCOLLECTIVE ;  /* 0x000000000000791b */ /* 0x007fea0003800000 */
.L_x_4415:
[----:B------:R-:W-:Y:S05]  /*77b0*/  BSYNC B1 ;  /* 0x0000000000017941 */ /* 0x000fea0003800000 */
.L_x_4414:
[----:B------:R-:W-:Y:S01]  /*77c0*/  FMNMX R13, R14, R13, !PT ;  /* 0x0000000d0e0d7209 */ /* 0x000fe20007800000 */
[----:B------:R-:W-:Y:S01]  /*77d0*/  IMAD.MOV.U32 R12, RZ, RZ, 0x8 ;  /* 0x00000008ff0c7424 */ /* 0x000fe200078e00ff */
[----:B------:R-:W-:Y:S01]  /*77e0*/  MOV R11, 0x1f ;  /* 0x0000001f000b7802 */ /* 0x000fe20000000f00 */
[----:B------:R-:W-:-:S07]  /*77f0*/  IMAD.MOV.U32 R15, RZ, RZ, -0x1 ;  /* 0xffffffffff0f7424 */ /* 0x000fce00078e00ff */
[----:B------:R-:W-:Y:S05]  /*7800*/  WARPSYNC.COLLECTIVE R15, `(.L_x_4416) ;  /* 0x000000000f087348 */ /* 0x000fea0003c00000 */
[----:B------:R0:W1:Y:S02]  /*7810*/  SHFL.BFLY P6, R14, R13, R12, R11 ;  /* 0x0c00000c0d0e7389 */ /* 0x00006400000c000b */
[----:B01----:R-:W-:Y:S05]  /*7820*/  ENDCOLLECTIVE ;  /* 0x000000000000791b */ /* 0x003fea0003800000 */
.L_x_4416:
[----:B------:R-:W-:Y:S01]  /*7830*/  HFMA2 R12, -RZ, RZ, 0, 2.384185791015625e-07 ;  /* 0x00000004ff0c7431 */ /* 0x000fe200000001ff */
[----:B------:R-:W-:-:S05]  /*7840*/  FMNMX R0, R13, R14, !PT ;  /* 0x0000000e0d007209 */ /* 0x000fca0007800000 */
[----:B------:R-:W-:-:S07]  /*7850*/  IMAD.MOV.U32 R13, RZ, RZ, R0 ;  /* 0x000000ffff0d7224 */ /* 0x000fce00078e0000 */
[----:B------:R-:W-:Y:S05]  /*7860*/  WARPSYNC.COLLECTIVE R15, `(.L_x_4417) ;  /* 0x000000000f087348 */ /* 0x000fea0003c00000 */
[----:B------:R0:W1:Y:S02]  /*7870*/  SHFL.BFLY P6, R14, R13, R12, R11 ;  /* 0x0c00000c0d0e7389 */ /* 0x00006400000c000b */
[----:B01----:R-:W-:Y:S05]  /*7880*/  ENDCOLLECTIVE ;  /* 0x000000000000791b */ /* 0x003fea0003800000 */
.L_x_4417:
[----:B------:R-:W-:Y:S01]  /*7890*/  IMAD.MOV.U32 R12, RZ, RZ, 0x2 ;  /* 0x00000002ff0c7424 */ /* 0x000fe200078e00ff */
[----:B------:R-:W-:-:S05]  /*78a0*/  FMNMX R2, R0, R14, !PT ;  /* 0x0000000e00027209 */ /* 0x000fca0007800000 */
[----:B------:R-:W-:-:S07]  /*78b0*/  IMAD.MOV.U32 R13, RZ, RZ, R2 ;  /* 0x000000ffff0d7224 */ /* 0x000fce00078e0002 */
[----:B------:R-:W-:Y:S05]  /*78c0*/  WARPSYNC.COLLECTIVE R15, `(.L_x_4418) ;  /* 0x000000000f087348 */ /* 0x000fea0003c00000 */
[----:B------:R0:W1:Y:S02]  /*78d0*/  SHFL.BFLY P6, R14, R13, R12, R11 ;  /* 0x0c00000c0d0e7389 */ /* 0x00006400000c000b */
[----:B01----:R-:W-:Y:S05]  /*78e0*/  ENDCOLLECTIVE ;  /* 0x000000000000791b */ /* 0x003fea0003800000 */
.L_x_4418:
[----:B------:R-:W-:Y:S01]  /*78f0*/  IMAD.MOV.U32 R12, RZ, RZ, 0x1 ;  /* 0x00000001ff0c7424 */ /* 0x000fe200078e00ff */
[----:B------:R-:W-:-:S04]  /*7900*/  FMNMX R3, R2, R14, !PT ;  /* 0x0000000e02037209 */ /* 0x000fc80007800000 */
[----:B------:R-:W-:-:S07]  /*7910*/  MOV R13, R3 ;  /* 0x00000003000d7202 */ /* 0x000fce0000000f00 */
[----:B------:R-:W-:Y:S05]  /*7920*/  WARPSYNC.COLLECTIVE R15, `(.L_x_4419) ;  /* 0x000000000f087348 */ /* 0x000fea0003c00000 */
[----:B------:R0:W1:Y:S02]  /*7930*/  SHFL.BFLY P6, R14, R13, R12, R11 ;  /* 0x0c00000c0d0e7389 */ /* 0x00006400000c000b */
[----:B01----:R-:W-:Y:S05]  /*7940*/  ENDCOLLECTIVE ;  /* 0x000000000000791b */ /* 0x003fea0003800000 */
.L_x_4419:
        /* <DEDUP_REMOVED lines=24> */
[----:B------:R-:W-:Y:S02]  /*7ad0*/  IMAD.SHL.U32 R0, R9, 0x800000, RZ ;  /* 0x0080000009007824 */ /* 0x000fe400078e00ff */
        /* <DEDUP_REMOVED lines=59> */
[----:B------:R0:W2:Y:S01]  /*7e90*/  MUFU.EX2 R10, R15 ;  /* 0x0000000f000a7308 */ /* 0x0000a20000000800 */
[----:B-1----:R-:W-:Y:S01]  /*7ea0*/  FMUL R8, R8, R13 ;  /* 0x0000000d08087220 */ /* 0x002fe20000400000 */
[----:B------:R-:W-:-:S04]  /*7eb0*/  FFMA.SAT R13, R26, R11, 0.5 ;  /* 0x3f0000001a0d7423 */ /* 0x000fc8000000200b */
[----:B------:R-:W-:Y:S01]  /*7ec0*/  FFMA.RM R13, R13, R12, 12582913 ;  /* 0x4b4000010d0d7423 */ /* 0x000fe2000000400c */
[----:B0-----:R-:W-:-:S03]  /*7ed0*/  MOV R15, 0xffffffff ;  /* 0xffffffff000f7802 */ /* 0x001fc60000000f00 */
[----:B------:R-:W-:-:S04]  /*7ee0*/  FADD R17, R13, -12583039 ;  /* 0xcb40007f0d117421 */ /* 0x000fc80000000000 */
[----:B------:R-:W-:Y:S01]  /*7ef0*/  FFMA R17, R26, 1.4426950216293334961, -R17 ;  /* 0x3fb8aa3b1a117823 */ /* 0x000fe20000000811 */
[----:B--2---:R-:W-:Y:S01]  /*7f00*/  FMUL R9, R9, R10 ;  /* 0x0000000a09097220 */ /* 0x004fe20000400000 */
[----:B------:R-:W-:Y:S02]  /*7f10*/  IMAD.SHL.U32 R10, R13, 0x800000, RZ ;  /* 0x008000000d0a7824 */ /* 0x000fe400078e00ff */
[-C--:B------:R-:W-:Y:S01]  /*7f20*/  FFMA.SAT R13, R30, R11.reuse, 0.5 ;  /* 0x3f0000001e0d7423 */ /* 0x080fe2000000200b */
[----:B------:R-:W-:Y:S01]  /*7f30*/  FFMA.SAT R11, R28, R11, 0.5 ;  /* 0x3f0000001c0b7423 */ /* 0x000fe2000000200b */
[----:B------:R-:W-:Y:S02]  /*7f40*/  FFMA R17, R26, 1.925963033500011079e-08, R17 ;  /* 0x32a570601a117823 */ /* 0x000fe40000000011 */
[-C--:B------:R-:W-:Y:S01]  /*7f50*/  FFMA.RM R13, R13, R12.reuse, 12582913 ;  /* 0x4b4000010d0d7423 */ /* 0x080fe2000000400c */
[----:B------:R-:W-:-:S03]  /*7f60*/  FFMA.RM R12, R11, R12, 12582913 ;  /* 0x4b4000010b0c7423 */ /* 0x000fc6000000400c */
[C---:B------:R-:W-:Y:S01]  /*7f70*/  FADD R11, R13.reuse, -12583039 ;  /* 0xcb40007f0d0b7421 */ /* 0x040fe20000000000 */
[----:B------:R-:W0:Y:S01]  /*7f80*/  MUFU.EX2 R17, R17 ;  /* 0x0000001100117308 */ /* 0x000e220000000800 */
[----:B------:R-:W-:Y:S02]  /*7f90*/  IMAD.SHL.U32 R13, R13, 0x800000, RZ ;  /* 0x008000000d0d7824 */ /* 0x000fe400078e00ff */
[----:B------:R-:W-:-:S04]  /*7fa0*/  FFMA R11, R30, 1.4426950216293334961, -R11 ;  /* 0x3fb8aa3b1e0b7823 */ /* 0x000fc8000000080b */
[----:B------:R-:W-:Y:S01]  /*7fb0*/  FFMA R30, R30, 1.925963033500011079e-08, R11 ;  /* 0x32a570601e1e7823 */ /* 0x000fe2000000000b */
[C---:B------:R-:W-:Y:S01]  /*7fc0*/  FADD R11, R12.reuse, -12583039 ;  /* 0xcb40007f0c0b7421 */ /* 0x040fe20000000000 */
[----:B------:R-:W-:-:S03]  /*7fd0*/  SHF.L.U32 R12, R12, 0x17, RZ ;  /* 0x000000170c0c7819 */ /* 0x000fc600000006ff */
[C---:B------:R-:W-:Y:S01]  /*7fe0*/  FFMA R11, R28.reuse, 1.4426950216293334961, -R11 ;  /* 0x3fb8aa3b1c0b7823 */ /* 0x040fe2000000080b */
[----:B------:R-:W1:Y:S03]  /*7ff0*/  MUFU.EX2 R30, R30 ;  /* 0x0000001e001e7308 */ /* 0x000e660000000800 */
[----:B------:R-:W-:Y:S01]  /*8000*/  FFMA R28, R28, 1.925963033500011079e-08, R11 ;  /* 0x32a570601c1c7823 */ /* 0x000fe2000000000b */
[----:B0-----:R-:W-:-:S04]  /*8010*/  FMUL R10, R10, R17 ;  /* 0x000000110a0a7220 */ /* 0x001fc80000400000 */
[----:B------:R-:W0:Y:S01]  /*8020*/  MUFU.EX2 R11, R28 ;  /* 0x0000001c000b7308 */ /* 0x000e220000000800 */
[----:B-1----:R-:W-:Y:S01]  /*8030*/  FMUL R17, R13, R30 ;  /* 0x0000001e0d117220 */ /* 0x002fe20000400000 */
[----:B0-----:R-:W-:Y:S01]  /*8040*/  FMUL R16, R12, R11 ;  /* 0x0000000b0c107220 */ /* 0x001fe20000400000 */
        /* <DEDUP_REMOVED lines=17> */
.L_x_4420:
[----:B------:R-:W-:Y:S02]  /*8160*/  IMAD.MOV.U32 R12, RZ, RZ, 0x8 ;  /* 0x00000008ff0c7424 */ /* 0x000fe400078e00ff */
[----:B------:R-:W-:-:S04]  /*8170*/  FADD R24, R13, R14 ;  /* 0x0000000e0d187221 */ /* 0x000fc80000000000 */
[----:B------:R-:W-:-:S07]  /*8180*/  IMAD.MOV.U32 R13, RZ, RZ, R24 ;  /* 0x000000ffff0d7224 */ /* 0x000fce00078e0018 */
[----:B------:R-:W-:Y:S05]  /*8190*/  WARPSYNC.COLLECTIVE R15, `(.L_x_4421) ;  /* 0x000000000f087348 */ /* 0x000fea0003c00000 */
[----:B------:R0:W1:Y:S02]  /*81a0*/  SHFL.BFLY P6, R14, R13, R12, R11 ;  /* 0x0c00000c0d0e7389 */ /* 0x00006400000c000b */
[----:B01----:R-:W-:Y:S05]  /*81b0*/  ENDCOLLECTIVE ;  /* 0x000000000000791b */ /* 0x003fea0003800000 */
.L_x_4421:
[----:B------:R-:W-:Y:S02]  /*81c0*/  IMAD.MOV.U32 R12, RZ, RZ, 0x4 ;  /* 0x00000004ff0c7424 */ /* 0x000fe400078e00ff */
[----:B------:R-:W-:-:S05]  /*81d0*/  FADD R26, R24, R14 ;  /* 0x0000000e181a7221 */ /* 0x000fca0000000000 */
[----:B------:R-:W-:-:S07]  /*81e0*/  MOV R13, R26 ;  /* 0x0000001a000d7202 */ /* 0x000fce0000000f00 */
[----:B------:R-:W-:Y:S05]  /*81f0*/  WARPSYNC.COLLECTIVE R15, `(.L_x_4422) ;  /* 0x000000000f087348 */ /* 0x000fea0003c00000 */
[----:B------:R0:W1:Y:S02]  /*8200*/  SHFL.BFLY P6, R14, R13, R12, R11 ;  /* 0x0c00000c0d0e7389 */ /* 0x00006400000c000b */
[----:B01----:R-:W-:Y:S05]  /*8210*/  ENDCOLLECTIVE ;  /* 0x000000000000791b */ /* 0x003fea0003800000 */
.L_x_4422:
[----:B------:R-:W-:Y:S02]  /*8220*/  HFMA2 R12, -RZ, RZ, 0, 1.1920928955078125e-07 ;  /* 0x00000002ff0c7431 */ /* 0x000fe400000001ff */
[----:B------:R-:W-:-:S04]  /*8230*/  FADD R28, R26, R14 ;  /* 0x0000000e1a1c7221 */ /* 0x000fc80000000000 */
[----:B------:R-:W-:-:S07]  /*8240*/  IMAD.MOV.U32 R13, RZ, RZ, R28 ;  /* 0x000000ffff0d7224 */ /* 0x000fce00078e001c */
[----:B------:R-:W-:Y:S05]  /*8250*/  WARPSYNC.COLLECTIVE R15, `(.L_x_4423) ;  /* 0x000000000f087348 */ /* 0x000fea0003c00000 */
[----:B------:R0:W1:Y:S02]  /*8260*/  SHFL.BFLY P6, R14, R13, R12, R11 ;  /* 0x0c00000c0d0e7389 */ /* 0x00006400000c000b */
[----:B01----:R-:W-:Y:S05]  /*8270*/  ENDCOLLECTIVE ;  /* 0x000000000000791b */ /* 0x003fea0003800000 */
.L_x_4423:
[----:B------:R-:W-:Y:S02]  /*8280*/  IMAD.MOV.U32 R12, RZ, RZ, 0x1 ;  /* 0x00000001ff0c7424 */ /* 0x000fe400078e00ff */
[----:B------:R-:W-:-:S04]  /*8290*/  FADD R30, R28, R14 ;  /* 0x0000000e1c1e7221 */ /* 0x000fc80000000000 */
[----:B------:R-:W-:-:S07]  /*82a0*/  IMAD.MOV.U32 R13, RZ, RZ, R30 ;  /* 0x000000ffff0d7224 */ /* 0x000fce00078e001e */
[----:B------:R-:W-:Y:S05]  /*82b0*/  WARPSYNC.COLLECTIVE R15, `(.L_x_4424) ;  /* 0x000000000f087348 */ /* 0x000fea0003c00000 */
[----:B------:R0:W1:Y:S02]  /*82c0*/  SHFL.BFLY P6, R14, R13, R12, R11 ;  /* 0x0c00000c0d0e7389 */ /* 0x00006400000c000b */
[----:B01----:R-:W-:Y:S05]  /*82d0*/  ENDCOLLECTIVE ;  /* 0x000000000000791b */ /* 0x003fea0003800000 */
.L_x_4424:
[----:B------:R-:W-:Y:S05]  /*82e0*/  BRA `(.L_x_4425) ;  /* 0xffffffe400387947 */ /* 0x000fea000383ffff */
        .weak           $__internal_50_$__cuda_sm3x_div_rn_noftz_f32_slowpath
        .type           $__internal_50_$__cuda_sm3x_div_rn_noftz_f32_slowpath,@function
        .size           $__internal_50_$__cuda_sm3x_div_rn_noftz_f32_slowpath,(.L_x_37427 - $__internal_50_$__cuda_sm3x_div_rn_noftz_f32_slowpath)
$__internal_50_$__cuda_sm3x_div_rn_noftz_f32_slowpath:
        /* <DEDUP_REMOVED lines=35> */
.L_x_4427:
[----:B------:R-:W-:Y:S01]  /*8520*/  LEA R26, R13, 0xc0800000, 0x17 ;  /* 0xc08000000d1a7811 */ /* 0x000fe200078eb8ff */
[----:B------:R-:W-:Y:S01]  /*8530*/  VIADD R28, R28, 0xffffff81 ;  /* 0xffffff811c1c7836 */ /* 0x000fe20000000000 */
[----:B------:R-:W-:Y:S03]  /*8540*/  BSSY.RECONVERGENT B2, `(.L_x_4432) ;  /* 0x0000035000027945 */ /* 0x000fe60003800200 */
        /* <DEDUP_REMOVED lines=8> */
[----:B------:R-:W-:-:S04]  /*85d0*/  FFMA R26, R45, R32, R26 ;  /* 0x000000202d1a7223 */ /* 0x000fc8000000001a */
[----:B------:R-:W-:Y:S01]  /*85e0*/  FFMA R49, R47, R26, R4 ;  /* 0x0000001a2f317223 */ /* 0x000fe20000000004 */
[----:B------:R-:W-:-:S03]  /*85f0*/  IADD3 R47, PT, PT, R28, 0x7f, -R13 ;  /* 0x0000007f1c2f7810 */ /* 0x000fc60007ffe80d */
[----:B------:R-:W-:Y:S01]  /*8600*/  FFMA R4, R45, R49, R26 ;  /* 0x000000312d047223 */ /* 0x000fe2000000001a */
[----:B------:R-:W-:-:S04]  /*8610*/  IADD3 R47, PT, PT, R47, R24, RZ ;  /* 0x000000182f2f7210 */ /* 0x000fc80007ffe0ff */
        /* <DEDUP_REMOVED lines=35> */
.L_x_4434:
[----:B------:R-:W-:-:S04]  /*8850*/  LOP3.LUT R4, R4, 0x80000000, RZ, 0xc0, !PT ;  /* 0x8000000004047812 */ /* 0x000fc800078ec0ff */
[----:B------:R-:W-:Y:S01]  /*8860*/  LOP3.LUT R4, R4, 0x7f800000, RZ, 0xfc, !PT ;  /* 0x7f80000004047812 */ /* 0x000fe200078efcff */
[----:B------:R-:W-:Y:S06]  /*8870*/  BRA `(.L_x_4435) ;  /* 0x0000000000047947 */ /* 0x000fec0003800000 */
.L_x_4433:
[----:B------:R-:W-:-:S07]  /*8880*/  LEA R4, R47, R4, 0x17 ;  /* 0x000000042f047211 */ /* 0x000fce00078eb8ff */
.L_x_4435:
[----:B------:R-:W-:Y:S05]  /*8890*/  BSYNC.RECONVERGENT B2 ;  /* 0x0000000000027941 */ /* 0x000fea0003800200 */
.L_x_4432:
[----:B------:R-:W-:Y:S05]  /*88a0*/  BRA `(.L_x_4436) ;  /* 0x0000000000207947 */ /* 0x000fea0003800000 */
.L_x_4431:
[----:B------:R-:W-:-:S04]  /*88b0*/  LOP3.LUT R4, R45, 0x80000000, R4, 0x48, !PT ;  /* 0x800000002d047812 */ /* 0x000fc800078e4804 */
[----:B------:R-:W-:Y:S01]  /*88c0*/  LOP3.LUT R4, R4, 0x7f800000, RZ, 0xfc, !PT ;  /* 0x7f80000004047812 */ /* 0x000fe200078efcff */
[----:B------:R-:W-:Y:S06]  /*88d0*/  BRA `(.L_x_4436) ;  /* 0x0000000000147947 */ /* 0x000fec0003800000 */
.L_x_4430:
[----:B------:R-:W-:Y:S01]  /*88e0*/  LOP3.LUT R4, R45, 0x80000000, R4, 0x48, !PT ;  /* 0x800000002d047812 */ /* 0x000fe200078e4804 */
[----:B------:R-:W-:Y:S06]  /*88f0*/  BRA `(.L_x_4436) ;  /* 0x00000000000c7947 */ /* 0x000fec0003800000 */
.L_x_4429:
[----:B------:R-:W0:Y:S01]  /*8900*/  MUFU.RSQ R4, -QNAN ;  /* 0xffc0000000047908 */ /* 0x000e220000001400 */
[----:B------:R-:W-:Y:S05]  /*8910*/  BRA `(.L_x_4436) ;  /* 0x0000000000047947 */ /* 0x000fea0003800000 */
.L_x_4428:
[----:B------:R-:W-:-:S07]  /*8920*/  FADD.FTZ R4, R4, R11 ;  /* 0x0000000b04047221 */ /* 0x000fce0000010000 */
.L_x_4436:
[----:B------:R-:W-:Y:S05]  /*8930*/  BSYNC.RECONVERGENT B1 ;  /* 0x0000000000017941 */ /* 0x000fea0003800200 */
.L_x_4426:
[----:B------:R-:W-:-:S04]  /*8940*/  IMAD.MOV.U32 R13, RZ, RZ, 0x0 ;  /* 0x00000000ff0d7424 */ /* 0x000fc800078e00ff */
[----:B0-----:R-:W-:Y:S05]  /*8950*/  RET.REL.NODEC R12 `(_Z15SoftmaxWarpImplI22BroadcastScaleMaskLoadIffbLm4EiE11DirectStoreIffEfLi1ELi12ELi32ELi1ELb1EL9Algorithm0EEvT_T0_ll) ;  /* 0xffffff740ca87950 */ /* 0x001fea0003c3ffff */
.L_x_4437:
        /* <DEDUP_REMOVED lines=10> */
.L_x_37427:


//--------------------- .text._Z15SoftmaxWarpImplI22BroadcastScaleMaskLoadIffbLm4EiE11DirectStoreIffEfLi1ELi12ELi32ELi1ELb0EL9Algorithm0EEvT_T0_ll --------------------------
	.section	.text._Z15SoftmaxWarpImplI22BroadcastScaleMaskLoadIffbLm4EiE11DirectStoreIffEfLi1ELi12ELi32ELi1ELb0EL9Algorithm0EEvT_T0_ll,"ax",@progbits
	.align	128
        .global         _Z15SoftmaxWarpImplI22BroadcastScaleMaskLoadIffbLm4EiE11DirectStoreIffEfLi1ELi12ELi32ELi1ELb0EL9Algorithm0EEvT_T0_ll
        .type           _Z15SoftmaxWarpImplI22BroadcastScaleMaskLoadIffbLm4EiE11DirectStoreIffEfLi1ELi12ELi32ELi1ELb0EL9Algorithm0EEvT_T0_ll,@function
        .size           _Z15SoftmaxWarpImplI22BroadcastScaleMaskLoadIffbLm4EiE11DirectStoreIffEfLi1ELi12ELi32ELi1ELb0EL9Algorithm0EEvT_T0_ll,(.L_x_37428 - _Z15SoftmaxWarpImplI22BroadcastScaleMaskLoadIffbLm4EiE11DirectStoreIffEfLi1ELi12ELi32ELi1ELb0EL9Algorithm0EEvT_T0_ll)
        .other          _Z15SoftmaxWarpImplI22BroadcastScaleMaskLoadIffbLm4EiE11DirectStoreIffEfLi1ELi12ELi32ELi1ELb0EL9Algorithm0EEvT_T0_ll,@"STO_CUDA_ENTRY STV_DEFAULT"
_Z15SoftmaxWarpImplI22BroadcastScaleMaskLoadIffbLm4EiE11DirectStoreIffEfLi1ELi12ELi32ELi1ELb0EL9Algorithm0EEvT_T0_ll:
.text._Z15SoftmaxWarpImplI22BroadcastScaleMaskLoadIffbLm4EiE11DirectStoreIffEfLi1ELi12ELi32ELi1ELb0EL9Algorithm0EEvT_T0_ll:
        /* <DEDUP_REMOVED lines=31> */
.L_x_4438:
        /* <DEDUP_REMOVED lines=14> */
.L_x_4465:
[----:B--2---:R-:W-:Y:S01]  /*02d0*/  IABS R0, UR59 ;  /* 0x0000003b00007c13 */ /* 0x004fe20008000000 */
[----:B0-----:R-:W-:Y:S01]  /*02e0*/  IMAD R6, R22, UR58, R23 ;  /* 0x0000003a16067c24 */ /* 0x001fe2000f8e0217 */
[----:B------:R-:W-:Y:S01]  /*02f0*/  IABS R3, UR60 ;  /* 0x0000003c00037c13 */ /* 0x000fe20008000000 */
[----:B------:R-:W-:Y:S01]  /*0300*/  UMOV UR4, URZ ;  /* 0x000000ff00047c82 */ /* 0x000fe20008000000 */
[----:B------:R-:W-:Y:S02]  /*0310*/  R2UR UR11, R0 ;  /* 0x00000000000b72ca */ /* 0x000fe400000e0000 */
[----:B------:R-:W-:Y:S01]  /*0320*/  R2UR UR10, R3 ;  /* 0x00000000030a72ca */ /* 0x000fe200000e0000 */
[----:B------:R-:W-:Y:S01]  /*0330*/  VIADD R3, R6, 0x40 ;  /* 0x0000004006037836 */ /* 0x000fe20000000000 */
        /* <DEDUP_REMOVED lines=8> */
[----:B-1----:R-:W-:Y:S01]  /*03c0*/  MUFU.RCP R5, R5 ;  /* 0x0000000500057308 */ /* 0x002fe20000001000 */
[----:B0-----:R-:W-:-:S07]  /*03d0*/  VIADD R2, R0, 0xffffffe ;  /* 0x0ffffffe00027836 */ /* 0x001fce0000000000 */
[----:B------:R-:W0:Y:S02]  /*03e0*/  F2I.FTZ.U32.TRUNC.NTZ R2, R2 ;  /* 0x0000000200027305 */ /* 0x000e24000021f000 */
[----:B0-----:R-:W-:Y:S01]  /*03f0*/  R2UR UR5, R2 ;  /* 0x00000000020572ca */ /* 0x001fe200000e0000 */
[----:B------:R-:W-:-:S05]  /*0400*/  VIADD R2, R6, 0x20 ;  /* 0x0000002006027836 */ /* 0x000fca0000000000 */
[----:B------:R-:W-:Y:S02]  /*0410*/  IABS R9, R2 ;  /* 0x0000000200097213 */ /* 0x000fe40000000000 */
[----:B------:R-:W-:-:S05]  /*0420*/  SHF.R.S64 R15, RZ, 0x1e, R2 ;  /* 0x0000001eff0f7819 */ /* 0x000fca0000001002 */
        /* <DEDUP_REMOVED lines=29> */
[----:B------:R-:W-:-:S04]  /*0600*/  LOP3.LUT R7, R2, UR59, RZ, 0x3c, !PT ;  /* 0x0000003b02077c12 */ /* 0x000fc8000f8e3cff */
[----:B------:R-:W-:Y:S01]  /*0610*/  ISETP.GE.AND P5, PT, R7, RZ, PT ;  /* 0x000000ff0700720c */ /* 0x000fe20003fa6270 */
[----:B------:R-:W-:Y:S01]  /*0620*/  @P1 VIADD R0, R0, 0x1 ;  /* 0x0000000100001836 */ /* 0x000fe20000000000 */
[----:B------:R-:W-:Y:S02]  /*0630*/  ISETP.NE.AND P1, PT, RZ, UR59, PT ;  /* 0x0000003bff007c0c */ /* 0x000fe4000bf25270 */
[----:B------:R-:W-:Y:S01]  /*0640*/  @P2 IADD3 R8, PT, PT, R8, 0x1, RZ ;  /* 0x0000000108082810 */ /* 0x000fe20007ffe0ff */
[----:B------:R-:W-:Y:S01]  /*0650*/  @!P4 IMAD.MOV R0, RZ, RZ, -R0 ;  /* 0x000000ffff00c224 */ /* 0x000fe200078e0a00 */
[----:B------:R-:W-:Y:S01]  /*0660*/  ISETP.GE.AND P2, PT, R5, RZ, PT ;  /* 0x000000ff0500720c */ /* 0x000fe20003f46270 */
[----:B------:R-:W-:Y:S01]  /*0670*/  UIADD3 UR8, UPT, UPT, URZ, -UR5, URZ ;  /* 0x80000005ff087290 */ /* 0x000fe2000fffe0ff */
[----:B------:R-:W-:Y:S01]  /*0680*/  @!P0 IADD3 R4, PT, PT, R4, -UR11, RZ ;  /* 0x8000000b04048c10 */ /* 0x000fe2000fffe0ff */
[----:B------:R-:W-:Y:S01]  /*0690*/  IMAD.MOV.U32 R5, RZ, RZ, R8 ;  /* 0x000000ffff057224 */ /* 0x000fe200078e0008 */
[----:B------:R-:W-:Y:S01]  /*06a0*/  SEL R11, R14, R0, !P1 ;  /* 0x000000000e0b7207 */ /* 0x000fe20004800000 */
[----:B------:R-:W-:Y:S01]  /*06b0*/  UIMAD UR8, UR8, UR10, URZ ;  /* 0x0000000a080872a4 */ /* 0x000fe2000f8e02ff */
[----:B------:R-:W-:Y:S01]  /*06c0*/  ISETP.GE.U32.AND P3, PT, R4, UR11, PT ;  /* 0x0000000b04007c0c */ /* 0x000fe2000bf66070 */
[----:B------:R-:W-:Y:S01]  /*06d0*/  @!P5 IMAD.MOV R5, RZ, RZ, -R5 ;  /* 0x000000ffff05d224 */ /* 0x000fe200078e0a05 */
[----:B------:R-:W-:Y:S01]  /*06e0*/  @!P0 IADD3 R10, PT, PT, R10, 0x1, RZ ;  /* 0x000000010a0a8810 */ /* 0x000fe20007ffe0ff */
[----:B------:R-:W-:Y:S01]  /*06f0*/  IMAD.MOV R7, RZ, RZ, -R11 ;  /* 0x000000ffff077224 */ /* 0x000fe200078e0a0b */
[----:B------:R-:W0:Y:S01]  /*0700*/  I2F.RP R4, UR12 ;  /* 0x0000000c00047d06 */ /* 0x000e220008209400 */
[----:B------:R-:W-:Y:S01]  /*0710*/  UIMAD.WIDE.U32 UR8, UR5, UR8, UR4 ;  /* 0x00000008050872a5 */ /* 0x000fe2000f8e0004 */
[----:B------:R-:W-:Y:S01]  /*0720*/  SEL R0, R14, R5, !P1 ;  /* 0x000000050e007207 */ /* 0x000fe20004800000 */
[----:B------:R-:W-:Y:S01]  /*0730*/  IMAD R8, R7, UR59, R6 ;  /* 0x0000003b07087c24 */ /* 0x000fe2000f8e0206 */
[----:B------:R-:W-:-:S02]  /*0740*/  R2UR UR4, R18 ;  /* 0x00000000120472ca */ /* 0x000fc400000e0000 */
[----:B------:R-:W-:Y:S02]  /*0750*/  IADD3 R9, PT, PT, -R0, RZ, RZ ;  /* 0x000000ff00097210 */ /* 0x000fe40007ffe1ff */
[----:B------:R-:W-:Y:S01]  /*0760*/  IABS R5, R8 ;  /* 0x0000000800057213 */ /* 0x000fe20000000000 */
[----:B------:R-:W-:Y:S01]  /*0770*/  @P3 VIADD R10, R10, 0x1 ;  /* 0x000000010a0a3836 */ /* 0x000fe20000000000 */
[----:B------:R-:W-:Y:S01]  /*0780*/  R2UR UR5, R19 ;  /* 0x00000000130572ca */ /* 0x000fe200000e0000 */
[----:B------:R-:W-:Y:S02]  /*0790*/  IMAD R9, R9, UR59, R2 ;  /* 0x0000003b09097c24 */ /* 0x000fe4000f8e0202 */
[----:B------:R-:W-:Y:S02]  /*07a0*/  @!P2 IMAD.MOV R10, RZ, RZ, -R10 ;  /* 0x000000ffff0aa224 */ /* 0x000fe400078e0a0a */
[----:B------:R-:W-:Y:S01]  /*07b0*/  IMAD.HI.U32 R12, R5, UR9, RZ ;  /* 0x00000009050c7c27 */ /* 0x000fe2000f8e00ff */
[----:B0-----:R-:W0:Y:S01]  /*07c0*/  MUFU.RCP R4, R4 ;  /* 0x0000000400047308 */ /* 0x001e220000001000 */
[----:B------:R-:W-:-:S02]  /*07d0*/  IABS R17, R9 ;  /* 0x0000000900117213 */ /* 0x000fc40000000000 */
[----:B------:R-:W-:Y:S01]  /*07e0*/  SEL R7, R14, R10, !P1 ;  /* 0x0000000a0e077207 */ /* 0x000fe20004800000 */
[----:B------:R-:W-:Y:S02]  /*07f0*/  IMAD.MOV R10, RZ, RZ, -R12 ;  /* 0x000000ffff0a7224 */ /* 0x000fe400078e0a0c */
[----:B------:R-:W-:Y:S01]  /*0800*/  IMAD.HI.U32 R13, R17, UR9, RZ ;  /* 0x00000009110d7c27 */ /* 0x000fe2000f8e00ff */
[----:B------:R-:W-:-:S03]  /*0810*/  IADD3 R16, PT, PT, -R7, RZ, RZ ;  /* 0x000000ff07107210 */ /* 0x000fc60007ffe1ff */
[----:B------:R-:W-:Y:S02]  /*0820*/  IMAD R5, R10, UR10, R5 ;  /* 0x0000000a0a057c24 */ /* 0x000fe4000f8e0205 */
[----:B------:R-:W-:Y:S02]  /*0830*/  IMAD R10, R16, UR59, R3 ;  /* 0x0000003b100a7c24 */ /* 0x000fe4000f8e0203 */
[----:B------:R-:W-:Y:S01]  /*0840*/  IMAD.MOV R16, RZ, RZ, -R13 ;  /* 0x000000ffff107224 */ /* 0x000fe200078e0a0d */
[----:B------:R-:W-:Y:S02]  /*0850*/  ISETP.LT.U32.AND P0, PT, R5, UR10, PT ;  /* 0x0000000a05007c0c */ /* 0x000fe4000bf01070 */
[----:B------:R-:W-:Y:S01]  /*0860*/  IABS R25, R10 ;  /* 0x0000000a00197213 */ /* 0x000fe20000000000 */
[----:B------:R-:W-:Y:S02]  /*0870*/  IMAD R17, R16, UR10, R17 ;  /* 0x0000000a10117c24 */ /* 0x000fe4000f8e0211 */
[----:B0-----:R-:W-:Y:S01]  /*0880*/  VIADD R16, R4, 0xffffffe ;  /* 0x0ffffffe04107836 */ /* 0x001fe20000000000 */
[----:B------:R-:W-:Y:S01]  /*0890*/  IADD3 R4, P2, PT, R15, UR48, RZ ;  /* 0x000000300f047c10 */ /* 0x000fe2000ff5e0ff */
[----:B------:R-:W-:Y:S01]  /*08a0*/  IMAD.HI.U32 R20, R25, UR9, RZ ;  /* 0x0000000919147c27 */ /* 0x000fe2000f8e00ff */
[----:B------:R-:W-:-:S03]  /*08b0*/  ISETP.LT.U32.AND P5, PT, R17, UR10, PT ;  /* 0x0000000a11007c0c */ /* 0x000fc6000bfa1070 */
[----:B------:R-:W0:Y:S01]  /*08c0*/  F2I.FTZ.U32.TRUNC.NTZ R16, R16 ;  /* 0x0000001000107305 */ /* 0x000e22000021f000 */
[----:B------:R-:W-:Y:S01]  /*08d0*/  IMAD.MOV R26, RZ, RZ, -R20 ;  /* 0x000000ffff1a7224 */ /* 0x000fe200078e0a14 */
[----:B------:R-:W-:Y:S02]  /*08e0*/  @!P0 IADD3 R5, PT, PT, R5, -UR10, RZ ;  /* 0x8000000a05058c10 */ /* 0x000fe4000fffe0ff */
[----:B------:R-:W-:Y:S01]  /*08f0*/  LOP3.LUT R15, R8, UR60, RZ, 0x3c, !PT ;  /* 0x0000003c080f7c12 */ /* 0x000fe2000f8e3cff */
[----:B------:R-:W-:Y:S01]  /*0900*/  IMAD R25, R26, UR10, R25 ;  /* 0x0000000a1a197c24 */ /* 0x000fe2000f8e0219 */
[----:B------:R-:W-:Y:S02]  /*0910*/  ISETP.GE.U32.AND P3, PT, R5, UR10, PT ;  /* 0x0000000a05007c0c */ /* 0x000fe4000bf66070 */
[----:B------:R-:W-:Y:S02]  /*0920*/  LEA.HI.X.SX32 R5, R2, UR49, 0x2, P2 ;  /* 0x0000003102057c11 */ /* 0x000fe400090f16ff */
[----:B------:R-:W-:-:S02]  /*0930*/  SHF.R.S64 R2, RZ, 0x1e, R3 ;  /* 0x0000001eff027819 */ /* 0x000fc40000001003 */
[----:B------:R-:W-:Y:S02]  /*0940*/  ISETP.GE.AND P6, PT, R15, RZ, PT ;  /* 0x000000ff0f00720c */ /* 0x000fe40003fc6270 */
[----:B------:R-:W-:Y:S01]  /*0950*/  IADD3 R2, P2, PT, R2, UR48, RZ ;  /* 0x0000003002027c10 */ /* 0x000fe2000ff5e0ff */
[----:B------:R-:W-:Y:S01]  /*0960*/  @!P0 VIADD R12, R12, 0x1 ;  /* 0x000000010c0c8836 */ /* 0x000fe20000000000 */
[----:B------:R-:W2:Y:S01]  /*0970*/  LDG.E R5, desc[UR4][R4.64] ;  /* 0x0000000404057981 */ /* 0x000ea2000c1e1900 */
[----:B0-----:R-:W-:Y:S02]  /*0980*/  R2UR UR5, R16 ;  /* 0x00000000100572ca */ /* 0x001fe400000e0000 */
[----:B------:R-:W-:Y:S01]  /*0990*/  LEA.HI.X.SX32 R3, R3, UR49, 0x2, P2 ;  /* 0x0000003103037c11 */ /* 0x000fe200090f16ff */
[----:B------:R-:W-:Y:S01]  /*09a0*/  @P3 VIADD R12, R12, 0x1 ;  /* 0x000000010c0c3836 */ /* 0x000fe20000000000 */
[----:B------:R-:W-:Y:S02]  /*09b0*/  ISETP.LT.U32.AND P2, PT, R25, UR10, PT ;  /* 0x0000000a19007c0c */ /* 0x000fe4000bf41070 */
[----:B------:R-:W-:-:S02]  /*09c0*/  @!P5 IADD3 R17, PT, PT, R17, -UR10, RZ ;  /* 0x8000000a1111dc10 */ /* 0x000fc4000fffe0ff */
[----:B------:R-:W-:Y:S01]  /*09d0*/  ISETP.NE.AND P0, PT, RZ, UR60, PT ;  /* 0x0000003cff007c0c */ /* 0x000fe2000bf05270 */
[----:B------:R0:W3:Y:S01]  /*09e0*/  LDG.E R3, desc[UR14][R2.64] ;  /* 0x0000000e02037981 */ /* 0x0000e2000c1e1900 */
[----:B------:R-:W-:Y:S02]  /*09f0*/  ISETP.GE.U32.AND P4, PT, R17, UR10, PT ;  /* 0x0000000a11007c0c */ /* 0x000fe4000bf86070 */
[----:B------:R-:W-:Y:S02]  /*0a00*/  LOP3.LUT R16, RZ, UR60, RZ, 0x33, !PT ;  /* 0x0000003cff107c12 */ /* 0x000fe4000f8e33ff */
[----:B------:R-:W-:Y:S02]  /*0a10*/  @!P6 IADD3 R12, PT, PT, -R12, RZ, RZ ;  /* 0x000000ff0c0ce210 */ /* 0x000fe40007ffe1ff */
[----:B------:R-:W-:Y:S01]  /*0a20*/  LOP3.LUT R15, R9, UR60, RZ, 0x3c, !PT ;  /* 0x0000003c090f7c12 */ /* 0x000fe2000f8e3cff */
[----:B------:R-:W-:Y:S01]  /*0a30*/  @!P2 VIADD R25, R25, -UR10 ;  /* 0x8000000a1919ac36 */ /* 0x000fe20008000000 */
[----:B0-----:R-:W-:-:S02]  /*0a40*/  SEL R2, R16, R12, !P0 ;  /* 0x0000000c10027207 */ /* 0x001fc40004000000 */
[----:B------:R-:W-:Y:S01]  /*0a50*/  ISETP.GE.AND P3, PT, R15, RZ, PT ;  /* 0x000000ff0f00720c */ /* 0x000fe20003f66270 */
[----:B------:R-:W-:Y:S01]  /*0a60*/  UISETP.NE.U32.AND UP0, UPT, UR40, 0x1, UPT ;  /* 0x000000012800788c */ /* 0x000fe2000bf05070 */
[----:B------:R-:W-:Y:S01]  /*0a70*/  @!P5 VIADD R13, R13, 0x1 ;  /* 0x000000010d0dd836 */ /* 0x000fe20000000000 */
[----:B------:R-:W-:Y:S01]  /*0a80*/  UIADD3 UR6, UPT, UPT, URZ, -UR5, URZ ;  /* 0x80000005ff067290 */ /* 0x000fe2000fffe0ff */
[----:B------:R-:W-:Y:S01]  /*0a90*/  IMAD.MOV R15, RZ, RZ, -R2 ;  /* 0x000000ffff0f7224 */ /* 0x000fe200078e0a02 */
[----:B------:R-:W-:Y:S02]  /*0aa0*/  ISETP.GE.U32.AND P6, PT, R25, UR10, PT ;  /* 0x0000000a19007c0c */ /* 0x000fe4000bfc6070 */
[----:B------:R-:W-:Y:S01]  /*0ab0*/  LOP3.LUT R4, R10, UR60, RZ, 0x3c, !PT ;  /* 0x0000003c0a047c12 */ /* 0x000fe2000f8e3cff */
[----:B------:R-:W-:Y:S01]  /*0ac0*/  UISETP.NE.U32.AND UP2, UPT, UR42, 0x1, UPT ;  /* 0x000000012a00788c */ /* 0x000fe2000bf45070 */
[----:B------:R-:W-:Y:S01]  /*0ad0*/  IMAD R8, R15, UR60, R8 ;  /* 0x0000003c0f087c24 */ /* 0x000fe2000f8e0208 */
[----:B------:R-:W-:Y:S01]  /*0ae0*/  UISETP.NE.AND.EX UP0, UPT, UR41, URZ, UPT, UP0 ;  /* 0x000000ff2900728c */ /* 0x000fe2000bf05300 */
[----:B------:R-:W-:Y:S01]  /*0af0*/  @P4 VIADD R13, R13, 0x1 ;  /* 0x000000010d0d4836 */ /* 0x000fe20000000000 */
[----:B------:R-:W-:Y:S01]  /*0b00*/  UIMAD UR6, UR6, UR12, URZ ;  /* 0x0000000c060672a4 */ /* 0x000fe2000f8e02ff */
[----:B------:R-:W-:Y:S01]  /*0b10*/  ISETP.GE.AND P5, PT, R4, RZ, PT ;  /* 0x000000ff0400720c */ /* 0x000fe20003fa6270 */
[----:B------:R-:W-:Y:S01]  /*0b20*/  UMOV UR4, URZ ;  /* 0x000000ff00047c82 */ /* 0x000fe20008000000 */
[----:B------:R-:W-:Y:S01]  /*0b30*/  UISETP.NE.AND.EX UP2, UPT, UR43, URZ, UPT, UP2 ;  /* 0x000000ff2b00728c */ /* 0x000fe2000bf45320 */
[----:B------:R-:W-:Y:S01]  /*0b40*/  @!P2 IADD3 R20, PT, PT, R20, 0x1, RZ ;  /* 0x000000011414a810 */ /* 0x000fe20007ffe0ff */
[----:B------:R-:W-:Y:S01]  /*0b50*/  UIMAD.WIDE.U32 UR4, UR5, UR6, UR4 ;  /* 0x00000006050472a5 */ /* 0x000fe2000f8e0004 */
[----:B------:R-:W-:-:S02]  /*0b60*/  IABS R12, R8 ;  /* 0x00000008000c7213 */ /* 0x000fc40000000000 */
[----:B------:R-:W-:Y:S02]  /*0b70*/  PLOP3.LUT P2, PT, PT, PT, UP0, 0x40, 0x4 ;  /* 0x000000000004781c */ /* 0x000fe40003f4e808 */
[----:B------:R-:W-:Y:S01]  /*0b80*/  @!P3 IADD3 R13, PT, PT, -R13, RZ, RZ ;  /* 0x000000ff0d0db210 */ /* 0x000fe20007ffe1ff */
[----:B------:R-:W-:Y:S01]  /*0b90*/  @P6 VIADD R20, R20, 0x1 ;  /* 0x0000000114146836 */ /* 0x000fe20000000000 */
[----:B------:R-:W-:Y:S02]  /*0ba0*/  PLOP3.LUT P4, PT, PT, PT, UP2, 0x40, 0x4 ;  /* 0x000000000004781c */ /* 0x000fe40003f8e828 */
[----:B------:R-:W-:Y:S02]  /*0bb0*/  SEL R11, R11, RZ, !P2 ;  /* 0x000000ff0b0b7207 */ /* 0x000fe40005000000 */
[----:B------:R-:W-:Y:S01]  /*0bc0*/  SEL R25, R16, R13, !P0 ;  /* 0x0000000d10197207 */ /* 0x000fe20004000000 */
[----:B------:R-:W-:Y:S01]  /*0bd0*/  IMAD.HI.U32 R13, R12, UR5, RZ ;  /* 0x000000050c0d7c27 */ /* 0x000fe2000f8e00ff */
[----:B------:R-:W-:-:S03]  /*0be0*/  SEL R15, R2, RZ, !P4 ;  /* 0x000000ff020f7207 */ /* 0x000fc60006000000 */
[----:B------:R-:W-:Y:S02]  /*0bf0*/  @!P5 IMAD.MOV R20, RZ, RZ, -R20 ;  /* 0x000000ffff14d224 */ /* 0x000fe400078e0a14 */
[----:B------:R-:W-:Y:S01]  /*0c00*/  IMAD R2, R11, UR44, RZ ;  /* 0x0000002c0b027c24 */ /* 0x000fe2000f8e02ff */
[----:B------:R-:W-:Y:S02]  /*0c10*/  IADD3 R11, PT, PT, -R13, RZ, RZ ;  /* 0x000000ff0d0b7210 */ /* 0x000fe40007ffe1ff */
[----:B------:R-:W-:Y:S01]  /*0c20*/  SEL R20, R16, R20, !P0 ;  /* 0x0000001410147207 */ /* 0x000fe20004000000 */
[----:B------:R-:W-:Y:S01]  /*0c30*/  IMAD.MOV R4, RZ, RZ, -R25 ;  /* 0x000000ffff047224 */ /* 0x000fe200078e0a19 */
[----:B------:R-:W-:Y:S01]  /*0c40*/  PLOP3.LUT P2, PT, PT, PT, UP0, 0x40, 0x4 ;  /* 0x000000000004781c */ /* 0x000fe20003f4e808 */
[----:B------:R-:W-:Y:S01]  /*0c50*/  IMAD R12, R11, UR12, R12 ;  /* 0x0000000c0b0c7c24 */ /* 0x000fe2000f8e020c */
[----:B------:R-:W-:Y:S01]  /*0c60*/  PLOP3.LUT P3, PT, PT, PT, UP2, 0x40, 0x4 ;  /* 0x000000000004781c */ /* 0x000fe20003f6e828 */
[----:B------:R-:W-:Y:S01]  /*0c70*/  IMAD.MOV R17, RZ, RZ, -R20 ;  /* 0x000000ffff117224 */ /* 0x000fe200078e0a14 */
[----:B------:R-:W-:Y:S01]  /*0c80*/  PLOP3.LUT P4, PT, PT, PT, UP0, 0x40, 0x4 ;  /* 0x000000000004781c */ /* 0x000fe20003f8e808 */
[----:B------:R-:W-:Y:S01]  /*0c90*/  IMAD R9, R4, UR60, R9 ;  /* 0x0000003c04097c24 */ /* 0x000fe2000f8e0209 */
[----:B------:R-:W-:-:S02]  /*0ca0*/  SEL R0, R0, RZ, !P2 ;  /* 0x000000ff00007207 */ /* 0x000fc40005000000 */
[----:B------:R-:W-:Y:S01]  /*0cb0*/  ISETP.LT.U32.AND P6, PT, R12, UR12, PT ;  /* 0x0000000c0c007c0c */ /* 0x000fe2000bfc1070 */
[----:B------:R-:W-:Y:S01]  /*0cc0*/  IMAD R15, R15, UR45, R2 ;  /* 0x0000002d0f0f7c24 */ /* 0x000fe2000f8e0202 */
[----:B------:R-:W-:Y:S01]  /*0cd0*/  PLOP3.LUT P2, PT, PT, PT, UP2, 0x40, 0x4 ;  /* 0x000000000004781c */ /* 0x000fe20003f4e828 */
[----:B------:R-:W-:Y:S01]  /*0ce0*/  IMAD R2, R17, UR60, R10 ;  /* 0x0000003c11027c24 */ /* 0x000fe2000f8e020a */
[----:B------:R-:W-:Y:S01]  /*0cf0*/  SEL R10, R7, RZ, !P4 ;  /* 0x000000ff070a7207 */ /* 0x000fe20006000000 */
[----:B------:R-:W-:Y:S01]  /*0d00*/  IMAD R7, R0, UR44, RZ ;  /* 0x0000002c00077c24 */ /* 0x000fe2000f8e02ff */
[----:B------:R-:W-:Y:S02]  /*0d10*/  SEL R4, R25, RZ, !P3 ;  /* 0x000000ff19047207 */ /* 0x000fe40005800000 */
[----:B------:R-:W-:Y:S02]  /*0d20*/  SEL R17, R20, RZ, !P2 ;  /* 0x000000ff14117207 */ /* 0x000fe40005000000 */
[----:B------:R-:W-:Y:S01]  /*0d30*/  IABS R20, R9 ;  /* 0x0000000900147213 */ /* 0x000fe20000000000 */
[----:B------:R-:W-:-:S02]  /*0d40*/  IMAD R10, R10, UR44, RZ ;  /* 0x0000002c0a0a7c24 */ /* 0x000fc4000f8e02ff */
[----:B------:R-:W-:Y:S01]  /*0d50*/  IMAD R0, R4, UR45, R7 ;  /* 0x0000002d04007c24 */ /* 0x000fe2000f8e0207 */
[----:B------:R-:W-:Y:S01]  /*0d60*/  MOV R7, R20 ;  /* 0x0000001400077202 */ /* 0x000fe20000000f00 */
[----:B------:R-:W-:Y:S02]  /*0d70*/  VIADD R11, R6, 0x60 ;  /* 0x00000060060b7836 */ /* 0x000fe40000000000 */
[----:B------:R-:W-:Y:S01]  /*0d80*/  IMAD R4, R17, UR45, R10 ;  /* 0x0000002d11047c24 */ /* 0x000fe2000f8e020a */
[----:B------:R-:W-:Y:S01]  /*0d90*/  IABS R17, R2 ;  /* 0x0000000200117213 */ /* 0x000fe20000000000 */
[----:B------:R-:W-:Y:S02]  /*0da0*/  @!P6 VIADD R12, R12, -UR12 ;  /* 0x8000000c0c0cec36 */ /* 0x000fe40008000000 */
[----:B------:R-:W-:Y:S01]  /*0db0*/  IMAD.HI.U32 R10, R7, UR5, RZ ;  /* 0x00000005070a7c27 */ /* 0x000fe2000f8e00ff */
[----:B------:R-:W-:Y:S02]  /*0dc0*/  IABS R26, R11 ;  /* 0x0000000b001a7213 */ /* 0x000fe40000000000 */
[----:B------:R-:W-:Y:S01]  /*0dd0*/  LOP3.LUT R25, R8, UR61, RZ, 0x3c, !PT ;  /* 0x0000003d08197c12 */ /* 0x000fe2000f8e3cff */
[----:B------:R-:W-:Y:S01]  /*0de0*/  IMAD.MOV R20, RZ, RZ, -R10 ;  /* 0x000000ffff147224 */ /* 0x000fe200078e0a0a */
[----:B------:R-:W-:Y:S01]  /*0df0*/  ISETP.GE.U32.AND P5, PT, R12, UR12, PT ;  /* 0x0000000c0c007c0c */ /* 0x000fe2000bfa6070 */
[----:B------:R-:W-:Y:S01]  /*0e00*/  IMAD.HI.U32 R12, R17, UR5, RZ ;  /* 0x00000005110c7c27 */ /* 0x000fe2000f8e00ff */
[----:B------:R-:W-:-:S03]  /*0e10*/  ISETP.GE.AND P2, PT, R25, RZ, PT ;  /* 0x000000ff1900720c */ /* 0x000fc60003f46270 */
[----:B------:R-:W-:-:S04]  /*0e20*/  IMAD.HI.U32 R25, R26, UR7, RZ ;  /* 0x000000071a197c27 */ /* 0x000fc8000f8e00ff */
[----:B------:R-:W-:Y:S01]  /*0e30*/  IMAD R7, R20, UR12, R7 ;  /* 0x0000000c14077c24 */ /* 0x000fe2000f8e0207 */
[----:B------:R-:W-:Y:S01]  /*0e40*/  IADD3 R20, PT, PT, -R12, RZ, RZ ;  /* 0x000000ff0c147210 */ /* 0x000fe20007ffe1ff */
[----:B------:R-:W-:-:S04]  /*0e50*/  IMAD.MOV R27, RZ, RZ, -R25 ;  /* 0x000000ffff1b7224 */ /* 0x000fc800078e0a19 */
[----:B------:R-:W-:Y:S02]  /*0e60*/  IMAD R17, R20, UR12, R17 ;  /* 0x0000000c14117c24 */ /* 0x000fe4000f8e0211 */
[----:B------:R-:W-:-:S05]  /*0e70*/  IMAD R20, R27, UR11, R26 ;  /* 0x0000000b1b147c24 */ /* 0x000fca000f8e021a */
[----:B------:R-:W-:Y:S02]  /*0e80*/  ISETP.LT.U32.AND P4, PT, R20, UR11, PT ;  /* 0x0000000b14007c0c */ /* 0x000fe4000bf81070 */
[----:B------:R-:W-:Y:S02]  /*0e90*/  ISETP.LT.U32.AND P3, PT, R7, UR12, PT ;  /* 0x0000000c07007c0c */ /* 0x000fe4000bf61070 */
[----:B------:R-:W-:-:S09]  /*0ea0*/  @!P6 IADD3 R13, PT, PT, R13, 0x1, RZ ;  /* 0x000000010d0de810 */ /* 0x000fd20007ffe0ff */
[----:B------:R-:W-:-:S05]  /*0eb0*/  @!P4 VIADD R20, R20, -UR11 ;  /* 0x8000000b1414cc36 */ /* 0x000fca0008000000 */
[----:B------:R-:W-:Y:S02]  /*0ec0*/  ISETP.GE.U32.AND P6, PT, R20, UR11, PT ;  /* 0x0000000b14007c0c */ /* 0x000fe4000bfc6070 */
[----:B------:R-:W-:Y:S01]  /*0ed0*/  LOP3.LUT R20, R11, UR59, RZ, 0x3c, !PT ;  /* 0x0000003b0b147c12 */ /* 0x000fe2000f8e3cff */
[----:B------:R-:W-:Y:S02]  /*0ee0*/  @!P3 VIADD R10, R10, 0x1 ;  /* 0x000000010a0ab836 */ /* 0x000fe40000000000 */
[----:B------:R-:W-:Y:S01]  /*0ef0*/  @!P3 VIADD R7, R7, -UR12 ;  /* 0x8000000c0707bc36 */ /* 0x000fe20008000000 */
[----:B------:R-:W-:Y:S02]  /*0f00*/  ISETP.GE.AND P3, PT, R20, RZ, PT ;  /* 0x000000ff1400720c */ /* 0x000fe40003f66270 */
[----:B------:R-:W-:Y:S01]  /*0f10*/  @!P4 IADD3 R25, PT, PT, R25, 0x1, RZ ;  /* 0x000000011919c810 */ /* 0x000fe20007ffe0ff */
[----:B------:R-:W-:Y:S01]  /*0f20*/  @P5 VIADD R13, R13, 0x1 ;  /* 0x000000010d0d5836 */ /* 0x000fe20000000000 */
[----:B------:R-:W-:-:S02]  /*0f30*/  ISETP.LT.U32.AND P4, PT, R17, UR12, PT ;  /* 0x0000000c11007c0c */ /* 0x000fc4000bf81070 */
[----:B------:R-:W-:Y:S01]  /*0f40*/  ISETP.GE.U32.AND P5, PT, R7, UR12, PT ;  /* 0x0000000c07007c0c */ /* 0x000fe2000bfa6070 */
[----:B------:R-:W-:Y:S01]  /*0f50*/  @P6 VIADD R25, R25, 0x1 ;  /* 0x0000000119196836 */ /* 0x000fe20000000000 */
[----:B------:R-:W-:Y:S02]  /*0f60*/  LOP3.LUT R7, R9, UR61, RZ, 0x3c, !PT ;  /* 0x0000003d09077c12 */ /* 0x000fe4000f8e3cff */
[----:B------:R-:W-:Y:S02]  /*0f70*/  MOV R20, R13 ;  /* 0x0000000d00147202 */ /* 0x000fe40000000f00 */
[----:B------:R-:W-:Y:S01]  /*0f80*/  ISETP.GE.AND P6, PT, R7, RZ, PT ;  /* 0x000000ff0700720c */ /* 0x000fe20003fc6270 */
[----:B------:R-:W-:Y:S01]  /*0f90*/  @!P3 IMAD.MOV R25, RZ, RZ, -R25 ;  /* 0x000000ffff19b224 */ /* 0x000fe200078e0a19 */
[----:B------:R-:W-:Y:S01]  /*0fa0*/  UISETP.NE.U32.AND UP1, UPT, UR36, 0x1, UPT ;  /* 0x000000012400788c */ /* 0x000fe2000bf25070 */
[----:B------:R-:W-:Y:S01]  /*0fb0*/  @!P2 IMAD.MOV R20, RZ, RZ, -R20 ;  /* 0x000000ffff14a224 */ /* 0x000fe200078e0a14 */
[----:B------:R-:W-:-:S02]  /*0fc0*/  ISETP.NE.AND P2, PT, RZ, UR61, PT ;  /* 0x0000003dff007c0c */ /* 0x000fc4000bf45270 */
[----:B------:R-:W-:Y:S02]  /*0fd0*/  LOP3.LUT R7, RZ, UR61, RZ, 0x33, !PT ;  /* 0x0000003dff077c12 */ /* 0x000fe4000f8e33ff */
[----:B------:R-:W-:Y:S01]  /*0fe0*/  SEL R13, R14, R25, !P1 ;  /* 0x000000190e0d7207 */ /* 0x000fe20004800000 */
[----:B------:R-:W-:Y:S01]  /*0ff0*/  UISETP.NE.AND.EX UP1, UPT, UR37, URZ, UPT, UP1 ;  /* 0x000000ff2500728c */ /* 0x000fe2000bf25310 */
[----:B------:R-:W-:Y:S01]  /*1000*/  @!P4 IADD3 R17, PT, PT, R17, -UR12, RZ ;  /* 0x8000000c1111cc10 */ /* 0x000fe2000fffe0ff */
[----:B------:R-:W-:Y:S01]  /*1010*/  @P5 VIADD R10, R10, 0x1 ;  /* 0x000000010a0a5836 */ /* 0x000fe20000000000 */
[----:B------:R-:W-:Y:S01]  /*1020*/  SEL R20, R7, R20, !P2 ;  /* 0x0000001407147207 */ /* 0x000fe20005000000 */
[----:B------:R-:W-:Y:S01]  /*1030*/  IMAD.MOV R26, RZ, RZ, -R13 ;  /* 0x000000ffff1a7224 */ /* 0x000fe200078e0a0d */
[----:B------:R-:W-:Y:S01]  /*1040*/  ISETP.GE.U32.AND P3, PT, R17, UR12, PT ;  /* 0x0000000c11007c0c */ /* 0x000fe2000bf66070 */
[----:B------:R-:W-:Y:S01]  /*1050*/  @!P6 IMAD.MOV R10, RZ, RZ, -R10 ;  /* 0x000000ffff0ae224 */ /* 0x000fe200078e0a0a */
[----:B------:R-:W-:Y:S01]  /*1060*/  IADD3 R17, PT, PT, -R20, RZ, RZ ;  /* 0x000000ff14117210 */ /* 0x000fe20007ffe1ff */
[----:B------:R-:W-:Y:S01]  /*1070*/  IMAD R27, R26, UR59, R11 ;  /* 0x0000003b1a1b7c24 */ /* 0x000fe2000f8e020b */
[----:B------:R-:W-:-:S02]  /*1080*/  PLOP3.LUT P5, PT, PT, PT, UP1, 0x40, 0x4 ;  /* 0x000000000004781c */ /* 0x000fc40003fae818 */
[----:B------:R-:W-:Y:S01]  /*1090*/  SEL R10, R7, R10, !P2 ;  /* 0x0000000a070a7207 */ /* 0x000fe20005000000 */
[----:B------:R-:W-:Y:S01]  /*10a0*/  IMAD R8, R17, UR61, R8 ;  /* 0x0000003d11087c24 */ /* 0x000fe2000f8e0208 */
[----:B------:R-:W-:Y:S02]  /*10b0*/  SEL R20, R20, RZ, !P5 ;  /* 0x000000ff14147207 */ /* 0x000fe40006800000 */
[----:B------:R-:W-:Y:S02]  /*10c0*/  IABS R25, R27 ;  /* 0x0000001b00197213 */ /* 0x000fe40000000000 */
[----:B------:R-:W-:Y:S01]  /*10d0*/  LOP3.LUT R17, R2, UR61, RZ, 0x3c, !PT ;  /* 0x0000003d02117c12 */ /* 0x000fe2000f8e3cff */
[----:B------:R-:W-:Y:S02]  /*10e0*/  IMAD R15, R20, UR46, R15 ;  /* 0x0000002e140f7c24 */ /* 0x000fe4000f8e020f */
[----:B------:R-:W-:Y:S01]  /*10f0*/  IMAD.MOV R20, RZ, RZ, -R10 ;  /* 0x000000ffff147224 */ /* 0x000fe200078e0a0a */
[----:B------:R-:W-:Y:S01]  /*1100*/  ISETP.GE.AND P5, PT, R17, RZ, PT ;  /* 0x000000ff1100720c */ /* 0x000fe20003fa6270 */
        /* <DEDUP_REMOVED lines=22> */
[----:B------:R-:W-:Y:S01]  /*1270*/  IMAD R25, R25, UR45, R26 ;  /* 0x0000002d19197c24 */ /* 0x000fe2000f8e021a */
[----:B------:R-:W-:Y:S02]  /*1280*/  IADD3 R26, PT, PT, -R27, RZ, RZ ;  /* 0x000000ff1b1a7210 */ /* 0x000fe40007ffe1ff */
[----:B------:R-:W-:-:S03]  /*1290*/  PLOP3.LUT P6, PT, PT, PT, UP1, 0x40, 0x4 ;  /* 0x000000000004781c */ /* 0x000fc60003fce818 */
[----:B------:R-:W-:Y:S01]  /*12a0*/  IMAD R17, R26, UR12, R17 ;  /* 0x0000000c1a117c24 */ /* 0x000fe2000f8e0211 */
[----:B------:R-:W-:-:S04]  /*12b0*/  SEL R13, R10, RZ, !P6 ;  /* 0x000000ff0a0d7207 */ /* 0x000fc80007000000 */
[----:B------:R-:W-:Y:S01]  /*12c0*/  ISETP.LT.U32.AND P6, PT, R17, UR12, PT ;  /* 0x0000000c11007c0c */ /* 0x000fe2000bfc1070 */
[----:B------:R-:W-:-:S05]  /*12d0*/  @!P4 VIADD R12, R12, 0x1 ;  /* 0x000000010c0cc836 */ /* 0x000fca0000000000 */
[----:B------:R-:W-:-:S07]  /*12e0*/  @P3 IADD3 R12, PT, PT, R12, 0x1, RZ ;  /* 0x000000010c0c3810 */ /* 0x000fce0007ffe0ff */
[----:B------:R-:W-:-:S05]  /*12f0*/  @!P6 VIADD R17, R17, -UR12 ;  /* 0x8000000c1111ec36 */ /* 0x000fca0008000000 */
[----:B------:R-:W-:Y:S02]  /*1300*/  ISETP.GE.U32.AND P4, PT, R17, UR12, PT ;  /* 0x0000000c11007c0c */ /* 0x000fe4000bf86070 */
[----:B------:R-:W-:Y:S01]  /*1310*/  LOP3.LUT R17, R20, UR61, RZ, 0x3c, !PT ;  /* 0x0000003d14117c12 */ /* 0x000fe2000f8e3cff */
[----:B------:R-:W-:-:S03]  /*1320*/  @!P5 IMAD.MOV R12, RZ, RZ, -R12 ;  /* 0x000000ffff0cd224 */ /* 0x000fc600078e0a0c */
[----:B------:R-:W-:Y:S01]  /*1330*/  ISETP.GE.AND P5, PT, R17, RZ, PT ;  /* 0x000000ff1100720c */ /* 0x000fe20003fa6270 */
[----:B------:R-:W-:Y:S01]  /*1340*/  @!P6 VIADD R27, R27, 0x1 ;  /* 0x000000011b1be836 */ /* 0x000fe20000000000 */
[----:B------:R-:W-:-:S04]  /*1350*/  SHF.R.S64 R10, RZ, 0x1e, R11 ;  /* 0x0000001eff0a7819 */ /* 0x000fc8000000100b */
[----:B------:R-:W-:Y:S02]  /*1360*/  IADD3 R10, P3, PT, R10, UR48, RZ ;  /* 0x000000300a0a7c10 */ /* 0x000fe4000ff7e0ff */
[----:B------:R-:W-:Y:S01]  /*1370*/  @P4 IADD3 R27, PT, PT, R27, 0x1, RZ ;  /* 0x000000011b1b4810 */ /* 0x000fe20007ffe0ff */
[----:B------:R-:W-:Y:S01]  /*1380*/  IMAD R26, R13, UR46, R0 ;  /* 0x0000002e0d1a7c24 */ /* 0x000fe2000f8e0200 */
[----:B------:R-:W-:Y:S01]  /*1390*/  SEL R17, R7, R12, !P2 ;  /* 0x0000000c07117207 */ /* 0x000fe20005000000 */
[----:B------:R-:W-:Y:S01]  /*13a0*/  VIADD R13, R6, 0x80 ;  /* 0x00000080060d7836 */ /* 0x000fe20000000000 */
[----:B------:R-:W-:Y:S02]  /*13b0*/  LEA.HI.X.SX32 R11, R11, UR49, 0x2, P3 ;  /* 0x000000310b0b7c11 */ /* 0x000fe400098f16ff */
[----:B------:R-:W-:Y:S02]  /*13c0*/  PLOP3.LUT P3, PT, PT, PT, UP1, 0x40, 0x4 ;  /* 0x000000000004781c */ /* 0x000fe40003f6e818 */
[----:B------:R-:W-:Y:S01]  /*13d0*/  @!P5 IADD3 R27, PT, PT, -R27, RZ, RZ ;  /* 0x000000ff1b1bd210 */ /* 0x000fe20007ffe1ff */
[----:B------:R-:W-:Y:S01]  /*13e0*/  IMAD.MOV R29, RZ, RZ, -R17 ;  /* 0x000000ffff1d7224 */ /* 0x000fe200078e0a11 */
[----:B------:R-:W-:Y:S01]  /*13f0*/  SEL R17, R17, RZ, !P3 ;  /* 0x000000ff11117207 */ /* 0x000fe20005800000 */
[----:B------:R0:W4:Y:S01]  /*1400*/  LDG.E R0, desc[UR14][R10.64] ;  /* 0x0000000e0a007981 */ /* 0x000122000c1e1900 */
[----:B------:R-:W-:-:S02]  /*1410*/  SEL R27, R7, R27, !P2 ;  /* 0x0000001b071b7207 */ /* 0x000fc40005000000 */
[----:B------:R-:W-:Y:S01]  /*1420*/  IABS R28, R13 ;  /* 0x0000000d001c7213 */ /* 0x000fe20000000000 */
[----:B------:R-:W-:Y:S02]  /*1430*/  IMAD R17, R17, UR46, R4 ;  /* 0x0000002e11117c24 */ /* 0x000fe4000f8e0204 */
[----:B------:R-:W-:Y:S02]  /*1440*/  IMAD R12, R29, UR61, R2 ;  /* 0x0000003d1d0c7c24 */ /* 0x000fe4000f8e0202 */
[----:B------:R-:W-:-:S04]  /*1450*/  IMAD.HI.U32 R4, R28, UR7, RZ ;  /* 0x000000071c047c27 */ /* 0x000fc8000f8e00ff */
[----:B0-----:R-:W-:-:S04]  /*1460*/  IMAD.MOV R11, RZ, RZ, -R27 ;  /* 0x000000ffff0b7224 */ /* 0x001fc800078e0a1b */
        /* <DEDUP_REMOVED lines=8> */
[----:B------:R-:W-:-:S06]  /*14f0*/  @!P4 VIADD R4, R4, 0x1 ;  /* 0x000000010404c836 */ /* 0x000fcc0000000000 */
[----:B------:R-:W-:-:S06]  /*1500*/  @P3 VIADD R4, R4, 0x1 ;  /* 0x0000000104043836 */ /* 0x000fcc0000000000 */
[----:B------:R-:W-:-:S04]  /*1510*/  @!P5 IADD3 R4, PT, PT, -R4, RZ, RZ ;  /* 0x000000ff0404d210 */ /* 0x000fc80007ffe1ff */
[----:B------:R-:W-:-:S05]  /*1520*/  SEL R28, R14, R4, !P1 ;  /* 0x000000040e1c7207 */ /* 0x000fca0004800000 */
[----:B------:R-:W-:-:S04]  /*1530*/  IMAD.MOV R4, RZ, RZ, -R28 ;  /* 0x000000ffff047224 */ /* 0x000fc800078e0a1c */
[----:B------:R-:W-:-:S05]  /*1540*/  IMAD R29, R4, UR59, R13 ;  /* 0x0000003b041d7c24 */ /* 0x000fca000f8e020d */
[----:B------:R-:W-:-:S05]  /*1550*/  IABS R10, R29 ;  /* 0x0000001d000a7213 */ /* 0x000fca0000000000 */
[----:B------:R-:W-:-:S04]  /*1560*/  IMAD.HI.U32 R4, R10, UR9, RZ ;  /* 0x000000090a047c27 */ /* 0x000fc8000f8e00ff */
[----:B------:R-:W-:-:S04]  /*1570*/  IMAD.MOV R11, RZ, RZ, -R4 ;  /* 0x000000ffff0b7224 */ /* 0x000fc800078e0a04 */
[----:B------:R-:W-:Y:S01]  /*1580*/  IMAD R10, R11, UR10, R10 ;  /* 0x0000000a0b0a7c24 */ /* 0x000fe2000f8e020a */
[----:B------:R-:W-:-:S04]  /*1590*/  UISETP.NE.U32.AND UP3, UPT, UR38, 0x1, UPT ;  /* 0x000000012600788c */ /* 0x000fc8000bf65070 */
[----:B------:R-:W-:Y:S01]  /*15a0*/  ISETP.LT.U32.AND P4, PT, R10, UR10, PT ;  /* 0x0000000a0a007c0c */ /* 0x000fe2000bf81070 */
[----:B------:R-:W-:Y:S01]  /*15b0*/  UISETP.NE.AND.EX UP3, UPT, UR39, URZ, UPT, UP3 ;  /* 0x000000ff2700728c */ /* 0x000fe2000bf65330 */
[----:B------:R-:W-:-:S04]  /*15c0*/  PLOP3.LUT P3, PT, PT, PT, UP1, 0x40, 0x4 ;  /* 0x000000000004781c */ /* 0x000fc80003f6e818 */
[----:B------:R-:W-:Y:S02]  /*15d0*/  SEL R20, R27, RZ, !P3 ;  /* 0x000000ff1b147207 */ /* 0x000fe40005800000 */
[----:B------:R-:W-:-:S05]  /*15e0*/  PLOP3.LUT P3, PT, PT, PT, UP3, 0x40, 0x4 ;  /* 0x000000000004781c */ /* 0x000fca0003f6e838 */
[----:B------:R-:W-:Y:S02]  /*15f0*/  @!P4 IADD3 R10, PT, PT, R10, -UR10, RZ ;  /* 0x8000000a0a0acc10 */ /* 0x000fe4000fffe0ff */
[----:B------:R-:W-:Y:S02]  /*1600*/  SEL R9, R9, RZ, !P3 ;  /* 0x000000ff09097207 */ /* 0x000fe40005800000 */
[----:B------:R-:W-:Y:S02]  /*1610*/  ISETP.GE.U32.AND P3, PT, R10, UR10, PT ;  /* 0x0000000a0a007c0c */ /* 0x000fe4000bf66070 */
[----:B------:R-:W-:-:S04]  /*1620*/  LOP3.LUT R10, R29, UR60, RZ, 0x3c, !PT ;  /* 0x0000003c1d0a7c12 */ /* 0x000fc8000f8e3cff */
[----:B------:R-:W-:Y:S01]  /*1630*/  ISETP.GE.AND P5, PT, R10, RZ, PT ;  /* 0x000000ff0a00720c */ /* 0x000fe20003fa6270 */
[----:B------:R-:W-:-:S06]  /*1640*/  @!P4 VIADD R4, R4, 0x1 ;  /* 0x000000010404c836 */ /* 0x000fcc0000000000 */
[----:B------:R-:W-:-:S06]  /*1650*/  @P3 VIADD R4, R4, 0x1 ;  /* 0x0000000104043836 */ /* 0x000fcc0000000000 */
[----:B------:R-:W-:-:S04]  /*1660*/  @!P5 IADD3 R4, PT, PT, -R4, RZ, RZ ;  /* 0x000000ff0404d210 */ /* 0x000fc80007ffe1ff */
[----:B------:R-:W-:Y:S02]  /*1670*/  SEL R10, R16, R4, !P0 ;  /* 0x00000004100a7207 */ /* 0x000fe40004000000 */
[----:B------:R-:W-:-:S03]  /*1680*/  PLOP3.LUT P3, PT, PT, PT, UP0, 0x40, 0x4 ;  /* 0x000000000004781c */ /* 0x000fc60003f6e808 */
[----:B------:R-:W-:-:S04]  /*1690*/  IMAD.MOV R4, RZ, RZ, -R10 ;  /* 0x000000ffff047224 */ /* 0x000fc800078e0a0a */
[----:B------:R-:W-:Y:S01]  /*16a0*/  IMAD R30, R4, UR60, R29 ;  /* 0x0000003c041e7c24 */ /* 0x000fe2000f8e021d */
[----:B------:R-:W-:Y:S01]  /*16b0*/  SEL R4, R28, RZ, !P3 ;  /* 0x000000ff1c047207 */ /* 0x000fe20005800000 */
[----:B------:R-:W-:Y:S01]  /*16c0*/  IMAD R20, R20, UR46, R25 ;  /* 0x0000002e14147c24 */ /* 0x000fe2000f8e0219 */
[----:B------:R-:W-:Y:S02]  /*16d0*/  PLOP3.LUT P3, PT, PT, PT, UP2, 0x40, 0x4 ;  /* 0x000000000004781c */ /* 0x000fe40003f6e828 */
[----:B------:R-:W-:Y:S01]  /*16e0*/  IABS R25, R30 ;  /* 0x0000001e00197213 */ /* 0x000fe20000000000 */
[----:B------:R-:W-:Y:S01]  /*16f0*/  IMAD R11, R4, UR44, RZ ;  /* 0x0000002c040b7c24 */ /* 0x000fe2000f8e02ff */
        /* <DEDUP_REMOVED lines=16> */
[----:B------:R-:W-:Y:S02]  /*1800*/  LEA.HI.X.SX32 R11, R13, UR49, 0x2, P3 ;  /* 0x000000310d0b7c11 */ /* 0x000fe400098f16ff */
[----:B------:R-:W-:Y:S02]  /*1810*/  SEL R13, R7, R4, !P2 ;  /* 0x00000004070d7207 */ /* 0x000fe40005000000 */
[----:B------:R-:W-:Y:S01]  /*1820*/  PLOP3.LUT P3, PT, PT, PT, UP1, 0x40, 0x4 ;  /* 0x000000000004781c */ /* 0x000fe20003f6e818 */
[----:B------:R0:W5:Y:S03]  /*1830*/  LDG.E R4, desc[UR14][R10.64] ;  /* 0x0000000e0a047981 */ /* 0x000166000c1e1900 */
[----:B------:R-:W-:Y:S01]  /*1840*/  SEL R25, R13, RZ, !P3 ;  /* 0x000000ff0d197207 */ /* 0x000fe20005800000 */
[----:B------:R-:W-:Y:S01]  /*1850*/  IMAD.MOV R27, RZ, RZ, -R13 ;  /* 0x000000ffff1b7224 */ /* 0x000fe200078e0a0d */
[----:B------:R-:W-:-:S03]  /*1860*/  PLOP3.LUT P3, PT, PT, PT, UP3, 0x40, 0x4 ;  /* 0x000000000004781c */ /* 0x000fc60003f6e838 */
[----:B------:R-:W-:Y:S02]  /*1870*/  IMAD R26, R25, UR46, R26 ;  /* 0x0000002e191a7c24 */ /* 0x000fe4000f8e021a */
[----:B------:R-:W-:Y:S01]  /*1880*/  VIADD R25, R6, 0xa0 ;  /* 0x000000a006197836 */ /* 0x000fe20000000000 */
[----:B------:R-:W-:Y:S01]  /*1890*/  SEL R12, R12, RZ, !P3 ;  /* 0x000000ff0c0c7207 */ /* 0x000fe20005800000 */
[----:B------:R-:W-:-:S03]  /*18a0*/  IMAD R13, R27, UR61, R30 ;  /* 0x0000003d1b0d7c24 */ /* 0x000fc6000f8e021e */
[----:B------:R-:W-:Y:S01]  /*18b0*/  IABS R27, R25 ;  /* 0x00000019001b7213 */ /* 0x000fe20000000000 */
[----:B------:R-:W-:-:S04]  /*18c0*/  IMAD R12, R12, UR47, R17 ;  /* 0x0000002f0c0c7c24 */ /* 0x000fc8000f8e0211 */
[----:B------:R-:W-:-:S05]  /*18d0*/  IMAD.HI.U32 R17, R27, UR7, RZ ;  /* 0x000000071b117c27 */ /* 0x000fca000f8e00ff */
[----:B------:R-:W-:Y:S02]  /*18e0*/  IADD3 R28, PT, PT, -R17, RZ, RZ ;  /* 0x000000ff111c7210 */ /* 0x000fe40007ffe1ff */
[----:B0-----:R-:W-:-:S03]  /*18f0*/  IADD3 R10, P3, PT, R9, UR50, RZ ;  /* 0x00000032090a7c10 */ /* 0x001fc6000ff7e0ff */
[----:B------:R-:W-:Y:S01]  /*1900*/  IMAD R27, R28, UR11, R27 ;  /* 0x0000000b1c1b7c24 */ /* 0x000fe2000f8e021b */
[----:B------:R-:W-:-:S04]  /*1910*/  LEA.HI.X.SX32 R11, R9, UR51, 0x1, P3 ;  /* 0x00000033090b7c11 */ /* 0x000fc800098f0eff */
[----:B------:R-:W-:Y:S01]  /*1920*/  ISETP.LT.U32.AND P5, PT, R27, UR11, PT ;  /* 0x0000000b1b007c0c */ /* 0x000fe2000bfa1070 */
[----:B------:R0:W2:-:S12]  /*1930*/  LDG.E.U8 R9, desc[UR14][R10.64] ;  /* 0x0000000e0a097981 */ /* 0x000098000c1e1100 */
[----:B------:R-:W-:-:S05]  /*1940*/  @!P5 VIADD R27, R27, -UR11 ;  /* 0x8000000b1b1bdc36 */ /* 0x000fca0008000000 */
[----:B------:R-:W-:Y:S02]  /*1950*/  ISETP.GE.U32.AND P4, PT, R27, UR11, PT ;  /* 0x0000000b1b007c0c */ /* 0x000fe4000bf86070 */
[----:B------:R-:W-:Y:S01]  /*1960*/  LOP3.LUT R27, R25, UR59, RZ, 0x3c, !PT ;  /* 0x0000003b191b7c12 */ /* 0x000fe2000f8e3cff */
[----:B------:R-:W-:-:S03]  /*1970*/  @!P5 VIADD R17, R17, 0x1 ;  /* 0x000000011111d836 */ /* 0x000fc60000000000 */
[----:B------:R-:W-:-:S07]  /*1980*/  ISETP.GE.AND P3, PT, R27, RZ, PT ;  /* 0x000000ff1b00720c */ /* 0x000fce0003f66270 */
[----:B------:R-:W-:Y:S02]  /*1990*/  @P4 IADD3 R17, PT, PT, R17, 0x1, RZ ;  /* 0x0000000111114810 */ /* 0x000fe40007ffe0ff */
[----:B------:R-:W-:-:S04]  /*19a0*/  PLOP3.LUT P4, PT, PT, PT, UP3, 0x40, 0x4 ;  /* 0x000000000004781c */ /* 0x000fc80003f8e838 */
[----:B0-----:R-:W-:Y:S01]  /*19b0*/  SEL R11, R2, RZ, !P4 ;  /* 0x000000ff020b7207 */ /* 0x001fe20006000000 */
[----:B------:R-:W-:Y:S01]  /*19c0*/  @!P3 IMAD.MOV R17, RZ, RZ, -R17 ;  /* 0x000000ffff11b224 */ /* 0x000fe200078e0a11 */
[----:B------:R-:W-:-:S03]  /*19d0*/  IADD3 R10, P3, PT, R12, UR50, RZ ;  /* 0x000000320c0a7c10 */ /* 0x000fc6000ff7e0ff */
[----:B------:R-:W-:Y:S01]  /*19e0*/  IMAD R20, R11, UR47, R20 ;  /* 0x0000002f0b147c24 */ /* 0x000fe2000f8e0214 */
[----:B------:R-:W-:-:S05]  /*19f0*/  LEA.HI.X.SX32 R11, R12, UR51, 0x1, P3 ;  /* 0x000000330c0b7c11 */ /* 0x000fca00098f0eff */
[----:B------:R0:W3:Y:S01]  /*1a00*/  LDG.E.U8 R10, desc[UR14][R10.64] ;  /* 0x0000000e0a0a7981 */ /* 0x0000e2000c1e1100 */
[----:B------:R-:W-:Y:S02]  /*1a10*/  PLOP3.LUT P5, PT, PT, PT, UP3, 0x40, 0x4 ;  /* 0x000000000004781c */ /* 0x000fe40003fae838 */
[----:B------:R-:W-:Y:S02]  /*1a20*/  SEL R2, R14, R17, !P1 ;  /* 0x000000110e027207 */ /* 0x000fe40004800000 */
[----:B------:R-:W-:-:S05]  /*1a30*/  SEL R13, R13, RZ, !P5 ;  /* 0x000000ff0d0d7207 */ /* 0x000fca0006800000 */
[----:B------:R-:W-:Y:S02]  /*1a40*/  IMAD R27, R13, UR47, R26 ;  /* 0x0000002f0d1b7c24 */ /* 0x000fe4000f8e021a */
[----:B------:R-:W-:-:S04]  /*1a50*/  IMAD.MOV R26, RZ, RZ, -R2 ;  /* 0x000000ffff1a7224 */ /* 0x000fc800078e0a02 */
[----:B------:R-:W-:Y:S01]  /*1a60*/  IMAD R30, R26, UR59, R25 ;  /* 0x0000003b1a1e7c24 */ /* 0x000fe2000f8e0219 */
[----:B------:R-:W-:-:S04]  /*1a70*/  IADD3 R12, P3, PT, R20, UR50, RZ ;  /* 0x00000032140c7c10 */ /* 0x000fc8000ff7e0ff */
[----:B------:R-:W-:Y:S02]  /*1a80*/  IABS R28, R30 ;  /* 0x0000001e001c7213 */ /* 0x000fe40000000000 */
[----:B------:R-:W-:-:S03]  /*1a90*/  LEA.HI.X.SX32 R13, R20, UR51, 0x1, P3 ;  /* 0x00000033140d7c11 */ /* 0x000fc600098f0eff */
[----:B------:R-:W-:Y:S01]  /*1aa0*/  IMAD.HI.U32 R20, R28, UR9, RZ ;  /* 0x000000091c147c27 */ /* 0x000fe2000f8e00ff */
[----:B------:R-:W-:Y:S02]  /*1ab0*/  R2UR UR16, R18 ;  /* 0x00000000121072ca */ /* 0x000fe400000e0000 */
[----:B------:R-:W-:Y:S02]  /*1ac0*/  R2UR UR17, R19 ;  /* 0x00000000131172ca */ /* 0x000fe400000e0000 */
[----:B------:R-:W-:Y:S02]  /*1ad0*/  IADD3 R29, PT, PT, -R20, RZ, RZ ;  /* 0x000000ff141d7210 */ /* 0x000fe40007ffe1ff */
[----:B------:R-:W-:-:S03]  /*1ae0*/  IADD3 R26, P3, PT, R27, UR50, RZ ;  /* 0x000000321b1a7c10 */ /* 0x000fc6000ff7e0ff */
[----:B------:R-:W-:Y:S01]  /*1af0*/  IMAD R28, R29, UR10, R28 ;  /* 0x0000000a1d1c7c24 */ /* 0x000fe2000f8e021c */
[----:B------:R-:W-:-:S04]  /*1b00*/  LEA.HI.X.SX32 R27, R27, UR51, 0x1, P3 ;  /* 0x000000331b1b7c11 */ /* 0x000fc800098f0eff */
[----:B------:R-:W-:Y:S01]  /*1b10*/  ISETP.LT.U32.AND P4, PT, R28, UR10, PT ;  /* 0x0000000a1c007c0c */ /* 0x000fe2000bf81070 */
[----:B------:R1:W4:Y:S04]  /*1b20*/  LDG.E.U8 R17, desc[UR16][R12.64] ;  /* 0x000000100c117981 */ /* 0x000328000c1e1100 */
[----:B------:R1:W5:Y:S01]  /*1b30*/  LDG.E.U8 R27, desc[UR14][R26.64] ;  /* 0x0000000e1a1b7981 */ /* 0x000362000c1e1100 */
[----:B0-----:R-:W-:-:S07]  /*1b40*/  LOP3.LUT R11, R30, UR60, RZ, 0x3c, !PT ;  /* 0x0000003c1e0b7c12 */ /* 0x001fce000f8e3cff */
[----:B------:R-:W-:-:S05]  /*1b50*/  @!P4 VIADD R28, R28, -UR10 ;  /* 0x8000000a1c1ccc36 */ /* 0x000fca0008000000 */
[----:B------:R-:W-:Y:S02]  /*1b60*/  ISETP.GE.U32.AND P3, PT, R28, UR10, PT ;  /* 0x0000000a1c007c0c */ /* 0x000fe4000bf66070 */
[----:B------:R-:W-:Y:S01]  /*1b70*/  ISETP.GE.AND P5, PT, R11, RZ, PT ;  /* 0x000000ff0b00720c */ /* 0x000fe20003fa6270 */
[----:B------:R-:W-:-:S10]  /*1b80*/  @!P4 VIADD R20, R20, 0x1 ;  /* 0x000000011414c836 */ /* 0x000fd40000000000 */
[----:B------:R-:W-:-:S05]  /*1b90*/  @P3 IADD3 R20, PT, PT, R20, 0x1, RZ ;  /* 0x0000000114143810 */ /* 0x000fca0007ffe0ff */
[----:B------:R-:W-:-:S05]  /*1ba0*/  @!P5 IMAD.MOV R20, RZ, RZ, -R20 ;  /* 0x000000ffff14d224 */ /* 0x000fca00078e0a14 */
[----:B------:R-:W-:-:S05]  /*1bb0*/  SEL R20, R16, R20, !P0 ;  /* 0x0000001410147207 */ /* 0x000fca0004000000 */
[----:B------:R-:W-:Y:S01]  /*1bc0*/  IMAD.MOV R11, RZ, RZ, -R20 ;  /* 0x000000ffff0b7224 */ /* 0x000fe200078e0a14 */
[----:B------:R-:W-:-:S03]  /*1bd0*/  PLOP3.LUT P3, PT, PT, PT, UP0, 0x40, 0x4 ;  /* 0x000000000004781c */ /* 0x000fc60003f6e808 */
[----:B------:R-:W-:Y:S01]  /*1be0*/  IMAD R29, R11, UR60, R30 ;  /* 0x0000003c0b1d7c24 */ /* 0x000fe2000f8e021e */
[----:B------:R-:W-:Y:S02]  /*1bf0*/  SEL R2, R2, RZ, !P3 ;  /* 0x000000ff02027207 */ /* 0x000fe40005800000 */
[----:B------:R-:W-:Y:S02]  /*1c00*/  PLOP3.LUT P3, PT, PT, PT, UP2, 0x40, 0x4 ;  /* 0x000000000004781c */ /* 0x000fe40003f6e828 */
[----:B-1----:R-:W-:Y:S01]  /*1c10*/  IABS R13, R29 ;  /* 0x0000001d000d7213 */ /* 0x002fe20000000000 */
[----:B------:R-:W-:Y:S01]  /*1c20*/  IMAD R12, R2, UR44, RZ ;  /* 0x0000002c020c7c24 */ /* 0x000fe2000f8e02ff */
[----:B------:R-:W-:-:S03]  /*1c30*/  SEL R11, R20, RZ, !P3 ;  /* 0x000000ff140b7207 */ /* 0x000fc60005800000 */
        /* <DEDUP_REMOVED lines=9> */
[----:B------:R-:W-:Y:S02]  /*1cd0*/  ISETP.GE.AND P5, PT, R11, RZ, PT ;  /* 0x000000ff0b00720c */ /* 0x000fe40003fa6270 */
[----:B------:R-:W-:-:S05]  /*1ce0*/  SHF.R.S64 R12, RZ, 0x1e, R25 ;  /* 0x0000001eff0c7819 */ /* 0x000fca0000001019 */
[----:B------:R-:W-:Y:S02]  /*1cf0*/  @P3 IADD3 R2, PT, PT, R2, 0x1, RZ ;  /* 0x0000000102023810 */ /* 0x000fe40007ffe0ff */
[----:B------:R-:W-:-:S04]  /*1d00*/  IADD3 R12, P3, PT, R12, UR48, RZ ;  /* 0x000000300c0c7c10 */ /* 0x000fc8000ff7e0ff */
[----:B------:R-:W-:Y:S01]  /*1d10*/  @!P5 IMAD.MOV R2, RZ, RZ, -R2 ;  /* 0x000000ffff02d224 */ /* 0x000fe200078e0a02 */
[----:B------:R-:W-:Y:S02]  /*1d20*/  LEA.HI.X.SX32 R13, R25, UR49, 0x2, P3 ;  /* 0x00000031190d7c11 */ /* 0x000fe400098f16ff */
[----:B------:R-:W-:Y:S02]  /*1d30*/  PLOP3.LUT P3, PT, PT, PT, UP1, 0x40, 0x4 ;  /* 0x000000000004781c */ /* 0x000fe40003f6e818 */
[----:B------:R-:W-:Y:S02]  /*1d40*/  SEL R11, R7, R2, !P2 ;  /* 0x00000002070b7207 */ /* 0x000fe40005000000 */
[----:B------:R-:W-:Y:S01]  /*1d50*/  IADD3 R25, PT, PT, R6, 0xc0, RZ ;  /* 0x000000c006197810 */ /* 0x000fe20007ffe0ff */
[----:B------:R0:W5:Y:S02]  /*1d60*/  LDG.E R2, desc[UR14][R12.64] ;  /* 0x0000000e0c027981 */ /* 0x000164000c1e1900 */
[----:B------:R-:W-:Y:S01]  /*1d70*/  IMAD.MOV R20, RZ, RZ, -R11 ;  /* 0x000000ffff147224 */ /* 0x000fe200078e0a0b */
[----:B------:R-:W-:-:S02]  /*1d80*/  SEL R11, R11, RZ, !P3 ;  /* 0x000000ff0b0b7207 */ /* 0x000fc40005800000 */
[----:B------:R-:W-:-:S03]  /*1d90*/  IABS R28, R25 ;  /* 0x00000019001c7213 */ /* 0x000fc60000000000 */
[----:B------:R-:W-:Y:S02]  /*1da0*/  IMAD R11, R11, UR46, R26 ;  /* 0x0000002e0b0b7c24 */ /* 0x000fe4000f8e021a */
[----:B------:R-:W-:-:S04]  /*1db0*/  IMAD.HI.U32 R26, R28, UR7, RZ ;  /* 0x000000071c1a7c27 */ /* 0x000fc8000f8e00ff */
[----:B0-----:R-:W-:-:S04]  /*1dc0*/  IMAD.MOV R13, RZ, RZ, -R26 ;  /* 0x000000ffff0d7224 */ /* 0x001fc800078e0a1a */
[----:B------:R-:W-:-:S05]  /*1dd0*/  IMAD R12, R13, UR11, R28 ;  /* 0x0000000b0d0c7c24 */ /* 0x000fca000f8e021c */
[----:B------:R-:W-:Y:S01]  /*1de0*/  ISETP.LT.U32.AND P4, PT, R12, UR11, PT ;  /* 0x0000000b0c007c0c */ /* 0x000fe2000bf81070 */
[----:B------:R-:W-:Y:S01]  /*1df0*/  IMAD R20, R20, UR61, R29 ;  /* 0x0000003d14147c24 */ /* 0x000fe2000f8e021d */
[----:B------:R-:W-:-:S04]  /*1e00*/  PLOP3.LUT P3, PT, PT, PT, UP3, 0x40, 0x4 ;  /* 0x000000000004781c */ /* 0x000fc80003f6e838 */
[----:B------:R-:W-:-:S07]  /*1e10*/  SEL R20, R20, RZ, !P3 ;  /* 0x000000ff14147207 */ /* 0x000fce0005800000 */
[----:B------:R-:W-:-:S05]  /*1e20*/  @!P4 VIADD R12, R12, -UR11 ;  /* 0x8000000b0c0ccc36 */ /* 0x000fca0008000000 */
[----:B------:R-:W-:Y:S02]  /*1e30*/  ISETP.GE.U32.AND P3, PT, R12, UR11, PT ;  /* 0x0000000b0c007c0c */ /* 0x000fe4000bf66070 */
[----:B------:R-:W-:-:S04]  /*1e40*/  LOP3.LUT R12, R25, UR59, RZ, 0x3c, !PT ;  /* 0x0000003b190c7c12 */ /* 0x000fc8000f8e3cff */
[----:B------:R-:W-:Y:S02]  /*1e50*/  ISETP.GE.AND P5, PT, R12, RZ, PT ;  /* 0x000000ff0c00720c */ /* 0x000fe40003fa6270 */
[----:B------:R-:W-:-:S05]  /*1e60*/  @!P4 IADD3 R26, PT, PT, R26, 0x1, RZ ;  /* 0x000000011a1ac810 */ /* 0x000fca0007ffe0ff */
[----:B------:R-:W-:-:S06]  /*1e70*/  @P3 VIADD R26, R26, 0x1 ;  /* 0x000000011a1a3836 */ /* 0x000fcc0000000000 */
[----:B------:R-:W-:Y:S01]  /*1e80*/  @!P5 IMAD.MOV R26, RZ, RZ, -R26 ;  /* 0x000000ffff1ad224 */ /* 0x000fe200078e0a1a */
[----:B------:R-:W-:-:S04]  /*1e90*/  PLOP3.LUT P3, PT, PT, PT, UP3, 0x40, 0x4 ;  /* 0x000000000004781c */ /* 0x000fc80003f6e838 */
[----:B------:R-:W-:-:S04]  /*1ea0*/  SEL R28, R14, R26, !P1 ;  /* 0x0000001a0e1c7207 */ /* 0x000fc80004800000 */
[----:B------:R-:W-:Y:S01]  /*1eb0*/  IADD3 R12, PT, PT, -R28, RZ, RZ ;  /* 0x000000ff1c0c7210 */ /* 0x000fe20007ffe1ff */
[----:B------:R-:W-:Y:S01]  /*1ec0*/  IMAD R11, R20, UR47, R11 ;  /* 0x0000002f140b7c24 */ /* 0x000fe2000f8e020b */
[----:B------:R-:W-:-:S03]  /*1ed0*/  SEL R8, R8, RZ, !P3 ;  /* 0x000000ff08087207 */ /* 0x000fc60005800000 */
[----:B------:R-:W-:Y:S01]  /*1ee0*/  IMAD R29, R12, UR59, R25 ;  /* 0x0000003b0c1d7c24 */ /* 0x000fe2000f8e0219 */
[----:B------:R-:W-:Y:S01]  /*1ef0*/  IADD3 R12, P3, PT, R11, UR50, RZ ;  /* 0x000000320b0c7c10 */ /* 0x000fe2000ff7e0ff */
[----:B------:R-:W-:-:S03]  /*1f00*/  IMAD R15, R8, UR47, R15 ;  /* 0x0000002f080f7c24 */ /* 0x000fc6000f8e020f */
[----:B------:R-:W-:Y:S02]  /*1f10*/  IABS R8, R29 ;  /* 0x0000001d00087213 */ /* 0x000fe40000000000 */
[----:B------:R-:W-:-:S03]  /*1f20*/  LEA.HI.X.SX32 R13, R11, UR51, 0x1, P3 ;  /* 0x000000330b0d7c11 */ /* 0x000fc600098f0eff */
[----:B------:R-:W-:Y:S02]  /*1f30*/  IMAD.MOV.U32 R11, RZ, RZ, R8 ;  /* 0x000000ffff0b7224 */ /* 0x000fe400078e0008 */
[----:B------:R0:W5:Y:S02]  /*1f40*/  LDG.E.U8 R26, desc[UR14][R12.64] ;  /* 0x0000000e0c1a7981 */ /* 0x000164000c1e1100 */
[----:B------:R-:W-:-:S04]  /*1f50*/  IMAD.HI.U32 R8, R11, UR9, RZ ;  /* 0x000000090b087c27 */ /* 0x000fc8000f8e00ff */
[----:B------:R-:W-:Y:S01]  /*1f60*/  IMAD.MOV R20, RZ, RZ, -R8 ;  /* 0x000000ffff147224 */ /* 0x000fe200078e0a08 */
[----:B--2---:R-:W-:-:S03]  /*1f70*/  ISETP.NE.AND P3, PT, R9, RZ, PT ;  /* 0x000000ff0900720c */ /* 0x004fc60003f65270 */
[----:B------:R-:W-:-:S05]  /*1f80*/  IMAD R9, R20, UR10, R11 ;  /* 0x0000000a14097c24 */ /* 0x000fca000f8e020b */
[----:B------:R-:W-:Y:S02]  /*1f90*/  ISETP.LT.U32.AND P4, PT, R9, UR10, PT ;  /* 0x0000000a09007c0c */ /* 0x000fe4000bf81070 */
[----:B------:R-:W-:-:S11]  /*1fa0*/  P2R R31, PR, RZ, 0x8 ;  /* 0x00000008ff1f7803 */ /* 0x000fd60000000000 */
[----:B------:R-:W-:-:S04]  /*1fb0*/  @!P4 IADD3 R9, PT, PT, R9, -UR10, RZ ;  /* 0x8000000a0909cc10 */ /* 0x000fc8000fffe0ff */
[----:B------:R-:W-:Y:S02]  /*1fc0*/  ISETP.GE.U32.AND P3, PT, R9, UR10, PT ;  /* 0x0000000a09007c0c */ /* 0x000fe4000bf66070 */
[----:B------:R-:W-:-:S04]  /*1fd0*/  LOP3.LUT R9, R29, UR60, RZ, 0x3c, !PT ;  /* 0x0000003c1d097c12 */ /* 0x000fc8000f8e3cff */
[----:B------:R-:W-:Y:S01]  /*1fe0*/  ISETP.GE.AND P5, PT, R9, RZ, PT ;  /* 0x000000ff0900720c */ /* 0x000fe20003fa6270 */
[----:B------:R-:W-:-:S06]  /*1ff0*/  @!P4 VIADD R8, R8, 0x1 ;  /* 0x000000010808c836 */ /* 0x000fcc0000000000 */
[----:B------:R-:W-:-:S06]  /*2000*/  @P3 VIADD R8, R8, 0x1 ;  /* 0x0000000108083836 */ /* 0x000fcc0000000000 */
[----:B------:R-:W-:Y:S02]  /*2010*/  @!P5 IADD3 R8, PT, PT, -R8, RZ, RZ ;  /* 0x000000ff0808d210 */ /* 0x000fe40007ffe1ff */
[----:B---3--:R-:W-:Y:S02]  /*2020*/  ISETP.NE.AND P4, PT, R10, RZ, PT ;  /* 0x000000ff0a00720c */ /* 0x008fe40003f85270 */
[----:B------:R-:W1:Y:S01]  /*2030*/  LDC.64 R10, c[0x0][0x3f0] ;  /* 0x0000fc00ff0a7b82 */ /* 0x000e620000000a00 */
[----:B------:R-:W-:-:S05]  /*2040*/  SEL R9, R16, R8, !P0 ;  /* 0x0000000810097207 */ /* 0x000fca0004000000 */
[----:B------:R-:W-:-:S04]  /*2050*/  IMAD.MOV R8, RZ, RZ, -R9 ;  /* 0x000000ffff087224 */ /* 0x000fc800078e0a09 */
[----:B------:R-:W-:-:S05]  /*2060*/  IMAD R8, R8, UR60, R29 ;  /* 0x0000003c08087c24 */ /* 0x000fca000f8e021d */
[----:B0-----:R-:W-:-:S05]  /*2070*/  IABS R12, R8 ;  /* 0x00000008000c7213 */ /* 0x001fca0000000000 */
[----:B------:R-:W-:Y:S01]  /*2080*/  IMAD.HI.U32 R29, R12, UR5, RZ ;  /* 0x000000050c1d7c27 */ /* 0x000fe2000f8e00ff */
[----:B-1----:R-:W-:-:S03]  /*2090*/  R2UR UR4, R11 ;  /* 0x000000000b0472ca */ /* 0x002fc600000e0000 */
[----:B------:R-:W-:-:S04]  /*20a0*/  IMAD.MOV R11, RZ, RZ, -R29 ;  /* 0x000000ffff0b7224 */ /* 0x000fc800078e0a1d */
[----:B------:R-:W-:-:S05]  /*20b0*/  IMAD R11, R11, UR12, R12 ;  /* 0x0000000c0b0b7c24 */ /* 0x000fca000f8e020c */
[----:B------:R-:W-:Y:S02]  /*20c0*/  ISETP.LT.U32.AND P5, PT, R11, UR12, PT ;  /* 0x0000000c0b007c0c */ /* 0x000fe4000bfa1070 */
[----:B------:R-:W-:Y:S02]  /*20d0*/  SHF.R.S64 R12, RZ, 0x1e, R25 ;  /* 0x0000001eff0c7819 */ /* 0x000fe40000001019 */
[----:B----4-:R-:W-:Y:S01]  /*20e0*/  ISETP.NE.AND P3, PT, R17, RZ, PT ;  /* 0x000000ff1100720c */ /* 0x010fe20003f65270 */
[----:B------:R-:W-:Y:S01]  /*20f0*/  VIADD R17, R6, 0xe0 ;  /* 0x000000e006117836 */ /* 0x000fe20000000000 */
[----:B------:R-:W-:Y:S02]  /*2100*/  P2R R32, PR, RZ, 0x10 ;  /* 0x00000010ff207803 */ /* 0x000fe40000000000 */
[----:B------:R-:W-:-:S05]  /*2110*/  P2R R20, PR, RZ, 0x8 ;  /* 0x00000008ff147803 */ /* 0x000fca0000000000 */
[----:B------:R-:W-:Y:S02]  /*2120*/  @!P5 IADD3 R11, PT, PT, R11, -UR12, RZ ;  /* 0x8000000c0b0bdc10 */ /* 0x000fe4000fffe0ff */
[----:B------:R-:W-:Y:S02]  /*2130*/  IADD3 R12, P3, PT, R12, UR48, RZ ;  /* 0x000000300c0c7c10 */ /* 0x000fe4000ff7e0ff */
[----:B------:R-:W-:Y:S02]  /*2140*/  ISETP.GE.U32.AND P4, PT, R11, UR12, PT ;  /* 0x0000000c0b007c0c */ /* 0x000fe4000bf86070 */
[----:B-----5:R-:W-:Y:S02]  /*2150*/  ISETP.NE.AND P6, PT, R27, RZ, PT ;  /* 0x000000ff1b00720c */ /* 0x020fe40003fc5270 */
[----:B------:R-:W-:Y:S02]  /*2160*/  LOP3.LUT R11, R8, UR61, RZ, 0x3c, !PT ;  /* 0x0000003d080b7c12 */ /* 0x000fe4000f8e3cff */
[----:B------:R-:W-:-:S02]  /*2170*/  IABS R27, R17 ;  /* 0x00000011001b7213 */ /* 0x000fc40000000000 */
[----:B------:R-:W-:Y:S02]  /*2180*/  LEA.HI.X.SX32 R13, R25, UR49, 0x2, P3 ;  /* 0x00000031190d7c11 */ /* 0x000fe400098f16ff */
[----:B------:R-:W-:Y:S01]  /*2190*/  ISETP.GE.AND P3, PT, R11, RZ, PT ;  /* 0x000000ff0b00720c */ /* 0x000fe20003f66270 */
[----:B------:R-:W-:-:S04]  /*21a0*/  IMAD.HI.U32 R11, R27, UR7, RZ ;  /* 0x000000071b0b7c27 */ /* 0x000fc8000f8e00ff */
[----:B------:R-:W-:-:S04]  /*21b0*/  IMAD.MOV R30, RZ, RZ, -R11 ;  /* 0x000000ffff1e7224 */ /* 0x000fc800078e0a0b */
[----:B------:R-:W-:Y:S01]  /*21c0*/  IMAD R27, R30, UR11, R27 ;  /* 0x0000000b1e1b7c24 */ /* 0x000fe2000f8e021b */
[----:B------:R-:W-:-:S04]  /*21d0*/  P2R R25, PR, RZ, 0x40 ;  /* 0x00000040ff197803 */ /* 0x000fc80000000000 */
[----:B------:R-:W-:Y:S01]  /*21e0*/  ISETP.LT.U32.AND P6, PT, R27, UR11, PT ;  /* 0x0000000b1b007c0c */ /* 0x000fe2000bfc1070 */
[----:B------:R-:W-:-:S12]  /*21f0*/  @!P5 VIADD R29, R29, 0x1 ;  /* 0x000000011d1dd836 */ /* 0x000fd80000000000 */
[----:B------:R-:W-:Y:S01]  /*2200*/  @!P6 IADD3 R27, PT, PT, R27, -UR11, RZ ;  /* 0x8000000b1b1bec10 */ /* 0x000fe2000fffe0ff */
[----:B------:R-:W-:-:S03]  /*2210*/  @!P6 VIADD R11, R11, 0x1 ;  /* 0x000000010b0be836 */ /* 0x000fc60000000000 */
[----:B------:R-:W-:Y:S02]  /*2220*/  ISETP.GE.U32.AND P6, PT, R27, UR11, PT ;  /* 0x0000000b1b007c0c */ /* 0x000fe4000bfc6070 */
[----:B------:R-:W-:Y:S01]  /*2230*/  LOP3.LUT R27, R17, UR59, RZ, 0x3c, !PT ;  /* 0x0000003b111b7c12 */ /* 0x000fe2000f8e3cff */
[----:B------:R-:W-:Y:S01]  /*2240*/  @P4 VIADD R29, R29, 0x1 ;  /* 0x000000011d1d4836 */ /* 0x000fe20000000000 */
[----:B------:R-:W-:Y:S02]  /*2250*/  PLOP3.LUT P5, PT, PT, PT, UP0, 0x40, 0x4 ;  /* 0x000000000004781c */ /* 0x000fe40003fae808 */
[----:B------:R-:W-:Y:S02]  /*2260*/  PLOP3.LUT P4, PT, PT, PT, UP2, 0x40, 0x4 ;  /* 0x000000000004781c */ /* 0x000fe40003f8e828 */
[----:B------:R-:W-:-:S05]  /*2270*/  SEL R28, R28, RZ, !P5 ;  /* 0x000000ff1c1c7207 */ /* 0x000fca0006800000 */
[----:B------:R-:W-:Y:S01]  /*2280*/  @P6 VIADD R11, R11, 0x1 ;  /* 0x000000010b0b6836 */ /* 0x000fe20000000000 */
[----:B------:R-:W-:Y:S02]  /*2290*/  ISETP.GE.AND P6, PT, R27, RZ, PT ;  /* 0x000000ff1b00720c */ /* 0x000fe40003fc6270 */
[----:B------:R-:W-:Y:S01]  /*22a0*/  @!P3 IADD3 R29, PT, PT, -R29, RZ, RZ ;  /* 0x000000ff1d1db210 */ /* 0x000fe20007ffe1ff */
[----:B------:R-:W-:Y:S01]  /*22b0*/  IMAD R28, R28, UR44, RZ ;  /* 0x0000002c1c1c7c24 */ /* 0x000fe2000f8e02ff */
[----:B------:R-:W-:Y:S02]  /*22c0*/  SEL R9, R9, RZ, !P4 ;  /* 0x000000ff09097207 */ /* 0x000fe40006000000 */
[----:B------:R-:W-:Y:S02]  /*22d0*/  SEL R29, R7, R29, !P2 ;  /* 0x0000001d071d7207 */ /* 0x000fe40005000000 */
[----:B------:R-:W-:Y:S01]  /*22e0*/  PLOP3.LUT P3, PT, PT, PT, UP1, 0x40, 0x4 ;  /* 0x000000000004781c */ /* 0x000fe20003f6e818 */
[----:B------:R-:W-:-:S03]  /*22f0*/  IMAD R28, R9, UR45, R28 ;  /* 0x0000002d091c7c24 */ /* 0x000fc6000f8e021c */
[----:B------:R-:W-:Y:S02]  /*2300*/  SEL R9, R29, RZ, !P3 ;  /* 0x000000ff1d097207 */ /* 0x000fe40005800000 */
[----:B------:R-:W-:-:S03]  /*2310*/  @!P6 IADD3 R11, PT, PT, -R11, RZ, RZ ;  /* 0x000000ff0b0be210 */ /* 0x000fc60007ffe1ff */
[----:B------:R-:W-:Y:S01]  /*2320*/  IMAD R9, R9, UR46, R28 ;  /* 0x0000002e09097c24 */ /* 0x000fe2000f8e021c */
        /* <DEDUP_REMOVED lines=11> */
[----:B------:R-:W-:Y:S01]  /*23e0*/  IMAD.MOV R29, RZ, RZ, -R29 ;  /* 0x000000ffff1d7224 */ /* 0x000fe200078e0a1d */
[----:B------:R-:W-:-:S03]  /*23f0*/  LOP3.LUT R27, R34, UR60, RZ, 0x3c, !PT ;  /* 0x0000003c221b7c12 */ /* 0x000fc6000f8e3cff */
[----:B------:R-:W-:-:S08]  /*2400*/  IMAD R8, R29, UR61, R8 ;  /* 0x0000003d1d087c24 */ /* 0x000fd0000f8e0208 */
        /* <DEDUP_REMOVED lines=116> */
[----:B------:R0:W4:Y:S01]  /*2b50*/  LDG.E R28, desc[UR14][R8.64] ;  /* 0x0000000e081c7981 */ /* 0x000122000c1e1900 */
        /* <DEDUP_REMOVED lines=54> */
[----:B------:R-:W-:Y:S01]  /*2ec0*/  ISETP.NE.AND P5, PT, R26, RZ, PT ;  /* 0x000000ff1a00720c */ /* 0x000fe20003fa5270 */
[----:B------:R-:W-:Y:S02]  /*2ed0*/  VIADD R26, R6, 0x140 ;  /* 0x00000140061a7836 */ /* 0x000fe40000000000 */
[----:B------:R-:W-:Y:S01]  /*2ee0*/  IMAD R13, R9, UR47, R8 ;  /* 0x0000002f090d7c24 */ /* 0x000fe2000f8e0208 */
[----:B------:R-:W-:Y:S02]  /*2ef0*/  SHF.R.S64 R8, RZ, 0x1e, R29 ;  /* 0x0000001eff087819 */ /* 0x000fe4000000101d */
[----:B------:R-:W-:Y:S02]  /*2f00*/  P2R R35, PR, RZ, 0x20 ;  /* 0x00000020ff237803 */ /* 0x000fe40000000000 */
[----:B------:R-:W-:-:S02]  /*2f10*/  IADD3 R8, P3, PT, R8, UR48, RZ ;  /* 0x0000003008087c10 */ /* 0x000fc4000ff7e0ff */
[----:B------:R-:W-:Y:S02]  /*2f20*/  ISETP.NE.AND P5, PT, R31, RZ, PT ;  /* 0x000000ff1f00720c */ /* 0x000fe40003fa5270 */
[----:B------:R-:W-:Y:S02]  /*2f30*/  IABS R31, R26 ;  /* 0x0000001a001f7213 */ /* 0x000fe40000000000 */
[----:B------:R-:W-:Y:S02]  /*2f40*/  LEA.HI.X.SX32 R9, R29, UR49, 0x2, P3 ;  /* 0x000000311d097c11 */ /* 0x000fe400098f16ff */
[----:B---3--:R-:W-:Y:S01]  /*2f50*/  ISETP.NE.AND P4, PT, R27, RZ, PT ;  /* 0x000000ff1b00720c */ /* 0x008fe20003f85270 */
[----:B------:R-:W-:Y:S02]  /*2f60*/  IMAD.HI.U32 R27, R31, UR7, RZ ;  /* 0x000000071f1b7c27 */ /* 0x000fe4000f8e00ff */
[----:B------:R0:W3:Y:S01]  /*2f70*/  LDG.E R29, desc[UR14][R8.64] ;  /* 0x0000000e081d7981 */ /* 0x0000e2000c1e1900 */
[----:B------:R-:W-:Y:S01]  /*2f80*/  IADD3 R12, P3, PT, R13, UR50, RZ ;  /* 0x000000320d0c7c10 */ /* 0x000fe2000ff7e0ff */
[----:B0-----:R-:W-:-:S04]  /*2f90*/  IMAD.MOV R8, RZ, RZ, -R27 ;  /* 0x000000ffff087224 */ /* 0x001fc800078e0a1b */
[----:B------:R-:W-:Y:S01]  /*2fa0*/  IMAD R8, R8, UR11, R31 ;  /* 0x0000000b08087c24 */ /* 0x000fe2000f8e021f */
[----:B------:R-:W-:-:S04]  /*2fb0*/  LEA.HI.X.SX32 R13, R13, UR51, 0x1, P3 ;  /* 0x000000330d0d7c11 */ /* 0x000fc800098f0eff */
[----:B------:R-:W-:Y:S01]  /*2fc0*/  ISETP.LT.U32.AND P3, PT, R8, UR11, PT ;  /* 0x0000000b08007c0c */ /* 0x000fe2000bf61070 */
[----:B------:R0:W3:-:S12]  /*2fd0*/  LDG.E.U8 R34, desc[UR14][R12.64] ;  /* 0x0000000e0c227981 */ /* 0x0000d8000c1e1100 */
        /* <DEDUP_REMOVED lines=56> */
[----:B------:R0:W3:Y:S01]  /*3360*/  LDG.E R31, desc[UR14][R8.64] ;  /* 0x0000000e081f7981 */ /* 0x0000e2000c1e1900 */
[----:B------:R-:W-:Y:S02]  /*3370*/  LEA.HI.X.SX32 R13, R13, UR51, 0x1, P3 ;  /* 0x000000330d0d7c11 */ /* 0x000fe400098f0eff */
[C---:B------:R-:W-:Y:S02]  /*3380*/  IADD3 R26, P3, PT, R15.reuse, UR50, RZ ;  /* 0x000000320f1a7c10 */ /* 0x040fe4000ff7e0ff */
[----:B------:R-:W-:Y:S01]  /*3390*/  ISETP.NE.AND P2, PT, R32, RZ, PT ;  /* 0x000000ff2000720c */ /* 0x000fe20003f45270 */
[----:B------:R1:W3:Y:S01]  /*33a0*/  LDG.E.U8 R12, desc[UR14][R12.64] ;  /* 0x0000000e0c0c7981 */ /* 0x0002e2000c1e1100 */
[----:B------:R-:W-:Y:S01]  /*33b0*/  LEA.HI.X.SX32 R27, R15, UR51, 0x1, P3 ;  /* 0x000000330f1b7c11 */ /* 0x000fe200098f0eff */
[----:B------:R-:W-:Y:S01]  /*33c0*/  VIADD R15, R6, 0x160 ;  /* 0x00000160060f7836 */ /* 0x000fe20000000000 */
[----:B-----5:R-:W-:Y:S02]  /*33d0*/  ISETP.NE.AND P3, PT, R30, RZ, PT ;  /* 0x000000ff1e00720c */ /* 0x020fe40003f65270 */
[----:B------:R-:W-:Y:S01]  /*33e0*/  IABS R32, UR59 ;  /* 0x0000003b00207c13 */ /* 0x000fe20008000000 */
[----:B------:R5:W4:Y:S01]  /*33f0*/  LDG.E.U8 R26, desc[UR14][R26.64] ;  /* 0x0000000e1a1a7981 */ /* 0x000b22000c1e1100 */
[----:B0-----:R-:W-:-:S05]  /*3400*/  IABS R9, R15 ;  /* 0x0000000f00097213 */ /* 0x001fca0000000000 */
[----:B------:R-:W-:-:S05]  /*3410*/  IMAD.HI.U32 R8, R9, UR7, RZ ;  /* 0x0000000709087c27 */ /* 0x000fca000f8e00ff */
[----:B------:R-:W-:-:S05]  /*3420*/  IADD3 R30, PT, PT, -R8, RZ, RZ ;  /* 0x000000ff081e7210 */ /* 0x000fca0007ffe1ff */
[----:B------:R-:W-:-:S05]  /*3430*/  IMAD R9, R32, R30, R9 ;  /* 0x0000001e20097224 */ /* 0x000fca00078e0209 */
[----:B------:R-:W-:-:S13]  /*3440*/  ISETP.GT.U32.AND P6, PT, R32, R9, PT ;  /* 0x000000092000720c */ /* 0x000fda0003fc4070 */
[----:B------:R-:W-:Y:S02]  /*3450*/  @!P6 IMAD.IADD R9, R9, 0x1, -R32 ;  /* 0x000000010909e824 */ /* 0x000fe400078e0a20 */
[----:B------:R-:W-:-:S03]  /*3460*/  @!P6 VIADD R8, R8, 0x1 ;  /* 0x000000010808e836 */ /* 0x000fc60000000000 */
[----:B------:R-:W-:Y:S02]  /*3470*/  ISETP.GE.U32.AND P6, PT, R9, R32, PT ;  /* 0x000000200900720c */ /* 0x000fe40003fc6070 */
        /* <DEDUP_REMOVED lines=18> */
[----:B------:R-:W-:Y:S02]  /*35a0*/  R2UR UR6, R18 ;  /* 0x00000000120672ca */ /* 0x000fe400000e0000 */
[----:B------:R-:W-:-:S09]  /*35b0*/  R2UR UR7, R19 ;  /* 0x00000000130772ca */ /* 0x000fd200000e0000 */
[----:B------:R-:W-:-:S05]  /*35c0*/  @!P6 IMAD.MOV R8, RZ, RZ, -R8 ;  /* 0x000000ffff08e224 */ /* 0x000fca00078e0a08 */
[----:B-1----:R-:W-:Y:S02]  /*35d0*/  SEL R13, R16, R8, !P0 ;  /* 0x00000008100d7207 */ /* 0x002fe40004000000 */
[----:B------:R-:W-:-:S04]  /*35e0*/  SHF.R.S64 R8, RZ, 0x1e, R6 ;  /* 0x0000001eff087819 */ /* 0x000fc80000001006 */
[----:B------:R-:W-:-:S04]  /*35f0*/  IADD3 R8, P6, PT, R8, UR48, RZ ;  /* 0x0000003008087c10 */ /* 0x000fc8000ffde0ff */
[----:B------:R-:W-:-:S05]  /*3600*/  LEA.HI.X.SX32 R9, R6, UR49, 0x2, P6 ;  /* 0x0000003106097c11 */ /* 0x000fca000b0f16ff */
[----:B------:R-:W3:Y:S01]  /*3610*/  LDG.E R8, desc[UR6][R8.64] ;  /* 0x0000000608087981 */ /* 0x000ee2000c1e1900 */
[----:B-----5:R-:W-:-:S04]  /*3620*/  IMAD.MOV R27, RZ, RZ, -R13 ;  /* 0x000000ffff1b7224 */ /* 0x020fc800078e0a0d */
[----:B------:R-:W-:-:S05]  /*3630*/  IMAD R27, R27, UR60, R32 ;  /* 0x0000003c1b1b7c24 */ /* 0x000fca000f8e0220 */
[----:B------:R-:W-:-:S05]  /*3640*/  IABS R16, R27 ;  /* 0x0000001b00107213 */ /* 0x000fca0000000000 */
[----:B------:R-:W-:Y:S01]  /*3650*/  IMAD.HI.U32 R6, R16, UR5, RZ ;  /* 0x0000000510067c27 */ /* 0x000fe2000f8e00ff */
[----:B--2---:R-:W-:-:S04]  /*3660*/  ISETP.NE.AND P1, PT, R33, RZ, PT ;  /* 0x000000ff2100720c */ /* 0x004fc80003f25270 */
[----:B------:R-:W-:-:S05]  /*3670*/  IADD3 R33, PT, PT, -R6, RZ, RZ ;  /* 0x000000ff06217210 */ /* 0x000fca0007ffe1ff */
[----:B------:R-:W-:-:S05]  /*3680*/  IMAD R16, R33, UR12, R16 ;  /* 0x0000000c21107c24 */ /* 0x000fca000f8e0210 */
[----:B------:R-:W-:-:S13]  /*3690*/  ISETP.LT.U32.AND P6, PT, R16, UR12, PT ;  /* 0x0000000c10007c0c */ /* 0x000fda000bfc1070 */
[----:B------:R-:W-:Y:S02]  /*36a0*/  @!P6 VIADD R16, R16, -UR12 ;  /* 0x8000000c1010ec36 */ /* 0x000fe40008000000 */
[----:B------:R-:W-:-:S03]  /*36b0*/  @!P6 VIADD R6, R6, 0x1 ;  /* 0x000000010606e836 */ /* 0x000fc60000000000 */
[----:B------:R-:W-:Y:S02]  /*36c0*/  ISETP.GE.U32.AND P6, PT, R16, UR12, PT ;  /* 0x0000000c10007c0c */ /* 0x000fe4000bfc6070 */
[----:B------:R-:W-:Y:S01]  /*36d0*/  LOP3.LUT R16, R27, UR61, RZ, 0x3c, !PT ;  /* 0x0000003d1b107c12 */ /* 0x000fe2000f8e3cff */
[----:B------:R-:W-:-:S10]  /*36e0*/  FMUL R3, R3, UR4 ;  /* 0x0000000403037c20 */ /* 0x000fd40008400000 */
[----:B------:R-:W-:Y:S02]  /*36f0*/  @P6 IADD3 R6, PT, PT, R6, 0x1, RZ ;  /* 0x0000000106066810 */ /* 0x000fe40007ffe0ff */
[----:B------:R-:W-:-:S03]  /*3700*/  ISETP.GE.AND P6, PT, R16, RZ, PT ;  /* 0x000000ff1000720c */ /* 0x000fc60003fc6270 */
[----:B------:R-:W-:Y:S01]  /*3710*/  IMAD.MOV.U32 R30, RZ, RZ, R6 ;  /* 0x000000ffff1e7224 */ /* 0x000fe200078e0006 */
[----:B------:R-:W-:Y:S02]  /*3720*/  FSEL R16, R3, R10, P2 ;  /* 0x0000000a03107208 */ /* 0x000fe40001000000 */
[----:B------:R-:W-:-:S07]  /*3730*/  ISETP.NE.AND P2, PT, RZ, UR61, PT ;  /* 0x0000003dff007c0c */ /* 0x000fce000bf45270 */
[----:B------:R-:W-:-:S05]  /*3740*/  @!P6 IMAD.MOV R30, RZ, RZ, -R30 ;  /* 0x000000ffff1ee224 */ /* 0x000fca00078e0a1e */
[----:B------:R-:W-:Y:S02]  /*3750*/  SEL R7, R7, R30, !P2 ;  /* 0x0000001e07077207 */ /* 0x000fe40005000000 */
[----:B------:R-:W-:-:S04]  /*3760*/  PLOP3.LUT P2, PT, PT, PT, UP0, 0x40, 0x4 ;  /* 0x000000000004781c */ /* 0x000fc80003f4e808 */
[----:B------:R-:W-:Y:S02]  /*3770*/  SEL R14, R14, RZ, !P2 ;  /* 0x000000ff0e0e7207 */ /* 0x000fe40005000000 */
[----:B------:R-:W-:Y:S01]  /*3780*/  PLOP3.LUT P2, PT, PT, PT, UP2, 0x40, 0x4 ;  /* 0x000000000004781c */ /* 0x000fe20003f4e828 */
[----:B------:R-:W-:Y:S01]  /*3790*/  FMUL R3, R0, UR4 ;  /* 0x0000000400037c20 */ /* 0x000fe20008400000 */
[----:B------:R-:W-:Y:S02]  /*37a0*/  IADD3 R0, PT, PT, -R7, RZ, RZ ;  /* 0x000000ff07007210 */ /* 0x000fe40007ffe1ff */
[----:B------:R-:W-:Y:S02]  /*37b0*/  SEL R13, R13, RZ, !P2 ;  /* 0x000000ff0d0d7207 */ /* 0x000fe40005000000 */
[----:B------:R-:W-:Y:S01]  /*37c0*/  PLOP3.LUT P2, PT, PT, PT, UP1, 0x40, 0x4 ;  /* 0x000000000004781c */ /* 0x000fe20003f4e818 */
[----:B------:R-:W-:Y:S01]  /*37d0*/  IMAD R14, R14, UR44, RZ ;  /* 0x0000002c0e0e7c24 */ /* 0x000fe2000f8e02ff */
[----:B------:R-:W-:Y:S01]  /*37e0*/  ISETP.NE.AND P6, PT, R20, RZ, PT ;  /* 0x000000ff1400720c */ /* 0x000fe20003fc5270 */
[----:B------:R-:W-:Y:S01]  /*37f0*/  IMAD R27, R0, UR61, R27 ;  /* 0x0000003d001b7c24 */ /* 0x000fe2000f8e021b */
[----:B------:R-:W-:Y:S01]  /*3800*/  SEL R7, R7, RZ, !P2 ;  /* 0x000000ff07077207 */ /* 0x000fe20005000000 */
[----:B------:R-:W-:Y:S01]  /*3810*/  IMAD R14, R13, UR45, R14 ;  /* 0x0000002d0d0e7c24 */ /* 0x000fe2000f8e020e */
[----:B------:R-:W-:-:S02]  /*3820*/  PLOP3.LUT P2, PT, PT, PT, UP3, 0x40, 0x4 ;  /* 0x000000000004781c */ /* 0x000fc40003f4e838 */
[----:B------:R-:W-:Y:S01]  /*3830*/  FSEL R6, R3, R10, P6 ;  /* 0x0000000a03067208 */ /* 0x000fe20003000000 */
[----:B------:R-:W-:Y:S01]  /*3840*/  IMAD R14, R7, UR46, R14 ;  /* 0x0000002e070e7c24 */ /* 0x000fe2000f8e020e */
[----:B------:R-:W-:Y:S02]  /*3850*/  SEL R27, R27, RZ, !P2 ;  /* 0x000000ff1b1b7207 */ /* 0x000fe40005000000 */
[----:B------:R-:W-:-:S03]  /*3860*/  SHF.R.S64 R0, RZ, 0x1e, R15 ;  /* 0x0000001eff007819 */ /* 0x000fc6000000100f */
[----:B------:R-:W-:Y:S01]  /*3870*/  IMAD R27, R27, UR47, R14 ;  /* 0x0000002f1b1b7c24 */ /* 0x000fe2000f8e020e */
[----:B----4-:R-:W-:Y:S01]  /*3880*/  ISETP.NE.AND P2, PT, R26, RZ, PT ;  /* 0x000000ff1a00720c */ /* 0x010fe20003f45270 */
[----:B---3--:R-:W-:-:S05]  /*3890*/  FMUL R3, R8, UR4 ;  /* 0x0000000408037c20 */ /* 0x008fca0008400000 */
[----:B------:R-:W-:Y:S02]  /*38a0*/  FSEL R26, R3, R10, P2 ;  /* 0x0000000a031a7208 */ /* 0x000fe40001000000 */
[----:B------:R-:W-:-:S04]  /*38b0*/  IADD3 R14, P2, PT, R0, UR48, RZ ;  /* 0x00000030000e7c10 */ /* 0x000fc8000ff5e0ff */
[----:B------:R-:W-:Y:S02]  /*38c0*/  LEA.HI.X.SX32 R15, R15, UR49, 0x2, P2 ;  /* 0x000000310f0f7c11 */ /* 0x000fe400090f16ff */
[----:B------:R-:W-:-:S03]  /*38d0*/  IADD3 R32, P2, PT, R27, UR50, RZ ;  /* 0x000000321b207c10 */ /* 0x000fc6000ff5e0ff */
[----:B------:R-:W2:Y:S01]  /*38e0*/  LDG.E R14, desc[UR6][R14.64] ;  /* 0x000000060e0e7981 */ /* 0x000ea2000c1e1900 */
[----:B------:R-:W-:-:S05]  /*38f0*/  LEA.HI.X.SX32 R33, R27, UR51, 0x1, P2 ;  /* 0x000000331b217c11 */ /* 0x000fca00090f0eff */
[----:B------:R-:W3:Y:S01]  /*3900*/  LDG.E.U8 R32, desc[UR6][R32.64] ;  /* 0x0000000620207981 */ /* 0x000ee2000c1e1100 */
[----:B------:R-:W-:Y:S01]  /*3910*/  FMUL R5, R5, UR4 ;  /* 0x0000000405057c20 */ /* 0x000fe20008400000 */
[----:B------:R-:W-:-:S04]  /*3920*/  FMNMX R3, R26, -INF , !PT ;  /* 0xff8000001a037809 */ /* 0x000fc80007800000 */
[----:B------:R-:W-:-:S04]  /*3930*/  FSEL R20, R5, R10, P5 ;  /* 0x0000000a05147208 */ /* 0x000fc80002800000 */
        /* <DEDUP_REMOVED lines=23> */
[----:B------:R-:W-:Y:S02]  /*3ab0*/  FMNMX R7, R7, R30, !PT ;  /* 0x0000001e07077209 */ /* 0x000fe40007800000 */
[-C--:B------:R-:W-:Y:S02]  /*3ac0*/  FSEL R28, R31, R10.reuse, P2 ;  /* 0x0000000a1f1c7208 */ /* 0x080fe40001000000 */
[----:B---3--:R-:W-:Y:S02]  /*3ad0*/  ISETP.NE.AND P3, PT, R32, RZ, PT ;  /* 0x000000ff2000720c */ /* 0x008fe40003f65270 */
[----:B------:R-:W-:-:S04]  /*3ae0*/  FSEL R32, R29, R10, P0 ;  /* 0x0000000a1d207208 */ /* 0x000fc80000000000 */
[----:B------:R-:W-:-:S04]  /*3af0*/  FMNMX R7, R7, R32, !PT ;  /* 0x0000002007077209 */ /* 0x000fc80007800000 */
[----:B------:R-:W-:-:S03]  /*3b00*/  FMNMX R7, R7, R28, !PT ;  /* 0x0000001c07077209 */ /* 0x000fc60007800000 */
[----:B--2---:R-:W-:Y:S01]  /*3b10*/  @P3 FMUL R10, R14, UR4 ;  /* 0x000000040e0a3c20 */ /* 0x004fe20008400000 */
[----:B------:R-:W-:-:S04]  /*3b20*/  UMOV UR4, 0xffffffff ;  /* 0xffffffff00047882 */ /* 0x000fc80000000000 */
[----:B------:R-:W-:Y:S01]  /*3b30*/  FMNMX R13, R7, R10, !PT ;  /* 0x0000000a070d7209 */ /* 0x000fe20007800000 */
[----:B------:R-:W-:Y:S06]  /*3b40*/  BRA.DIV UR4, `(.L_x_4440) ;  /* 0x0000001604cc7947 */ /* 0x000fec000b800000 */
[----:B------:R-:W0:Y:S01]  /*3b50*/  SHFL.BFLY PT, R14, R13, 0x10, 0x1f ;  /* 0x0e001f000d0e7f89 */ /* 0x000e2200000e0000 */
[----:B------:R-:W-:Y:S02]  /*3b60*/  IMAD.MOV.U32 R7, RZ, RZ, 0x3bbb989d ;  /* 0x3bbb989dff077424 */ /* 0x000fe400078e00ff */
        /* <DEDUP_REMOVED lines=16> */
[----:B------:R-:W-:Y:S01]  /*3c70*/  FFMA.SAT R14, R6, R7, 0.5 ;  /* 0x3f000000060e7423 */ /* 0x000fe20000002007 */
        /* <DEDUP_REMOVED lines=11> */
[----:B------:R-:W-:Y:S01]  /*3d30*/  FADD R10, R10, -R5 ;  /* 0x800000050a0a7221 */ /* 0x000fe20000000000 */
[----:B------:R-:W-:Y:S01]  /*3d40*/  FFMA.SAT R12, R16, R7, 0.5 ;  /* 0x3f000000100c7423 */ /* 0x000fe20000002007 */
[----:B------:R-:W-:Y:S01]  /*3d50*/  FFMA R26, R26, 1.925963033500011079e-08, R3 ;  /* 0x32a570601a1a7823 */ /* 0x000fe20000000003 */
[----:B------:R-:W-:Y:S01]  /*3d60*/  FADD R3, R2, -12583039 ;  /* 0xcb40007f02037421 */ /* 0x000fe20000000000 */
[----:B------:R-:W-:Y:S01]  /*3d70*/  SHF.L.U32 R0, R0, 0x17, RZ ;  /* 0x0000001700007819 */ /* 0x000fe200000006ff */
[----:B------:R-:W-:Y:S01]  /*3d80*/  FFMA.RM R11, R12, R9, 12582913 ;  /* 0x4b4000010c0b7423 */ /* 0x000fe20000004009 */
[----:B------:R-:W-:Y:S01]  /*3d90*/  FFMA.SAT R12, R36, R7, 0.5 ;  /* 0x3f000000240c7423 */ /* 0x000fe20000002007 */
[----:B------:R-:W-:Y:S01]  /*3da0*/  FFMA R5, R20, 1.4426950216293334961, -R3 ;  /* 0x3fb8aa3b14057823 */ /* 0x000fe20000000803 */
[----:B------:R-:W-:-:S02]  /*3db0*/  FFMA.RM R3, R14, R9, 12582913 ;  /* 0x4b4000010e037423 */ /* 0x000fc40000004009 */
[----:B------:R-:W-:Y:S01]  /*3dc0*/  FFMA.RM R12, R12, R9, 12582913 ;  /* 0x4b4000010c0c7423 */ /* 0x000fe20000004009 */
[----:B------:R-:W-:Y:S01]  /*3dd0*/  FFMA R20, R20, 1.925963033500011079e-08, R5 ;  /* 0x32a5706014147823 */ /* 0x000fe20000000005 */
[----:B------:R-:W-:Y:S01]  /*3de0*/  FADD R13, R3, -12583039 ;  /* 0xcb40007f030d7421 */ /* 0x000fe20000000000 */
[----:B------:R-:W-:Y:S01]  /*3df0*/  FADD R5, R11, -12583039 ;  /* 0xcb40007f0b057421 */ /* 0x000fe20000000000 */
[----:B------:R-:W-:Y:S01]  /*3e00*/  FADD R17, R12, -12583039 ;  /* 0xcb40007f0c117421 */ /* 0x000fe20000000000 */
[----:B------:R-:W-:Y:S01]  /*3e10*/  SHF.L.U32 R3, R3, 0x17, RZ ;  /* 0x0000001703037819 */ /* 0x000fe200000006ff */
[----:B------:R-:W-:Y:S01]  /*3e20*/  FFMA R13, R6, 1.4426950216293334961, -R13 ;  /* 0x3fb8aa3b060d7823 */ /* 0x000fe2000000080d */
[----:B------:R-:W-:Y:S01]  /*3e30*/  FFMA R5, R16, 1.4426950216293334961, -R5 ;  /* 0x3fb8aa3b10057823 */ /* 0x000fe20000000805 */
[----:B------:R-:W-:Y:S02]  /*3e40*/  FFMA R17, R36, 1.4426950216293334961, -R17 ;  /* 0x3fb8aa3b24117823 */ /* 0x000fe40000000811 */
[----:B------:R-:W-:Y:S01]  /*3e50*/  FFMA R15, R6, 1.925963033500011079e-08, R13 ;  /* 0x32a57060060f7823 */ /* 0x000fe2000000000d */
[----:B------:R-:W-:Y:S01]  /*3e60*/  FFMA.SAT R6, R4, R7, 0.5 ;  /* 0x3f00000004067423 */ /* 0x000fe20000002007 */
[----:B------:R-:W-:Y:S01]  /*3e70*/  FFMA R16, R16, 1.925963033500011079e-08, R5 ;  /* 0x32a5706010107823 */ /* 0x000fe20000000005 */
[----:B------:R-:W-:Y:S01]  /*3e80*/  FFMA R36, R36, 1.925963033500011079e-08, R17 ;  /* 0x32a5706024247823 */ /* 0x000fe20000000011 */
[----:B------:R-:W0:Y:S01]  /*3e90*/  MUFU.EX2 R5, R26 ;  /* 0x0000001a00057308 */ /* 0x000e220000000800 */
[----:B------:R-:W-:-:S04]  /*3ea0*/  FFMA.RM R6, R6, R9, 12582913 ;  /* 0x4b40000106067423 */ /* 0x000fc80000004009 */
[----:B------:R-:W-:-:S03]  /*3eb0*/  FADD R13, R6, -12583039 ;  /* 0xcb40007f060d7421 */ /* 0x000fc60000000000 */
[----:B------:R1:W-:Y:S01]  /*3ec0*/  MUFU.EX2 R17, R16 ;  /* 0x0000001000117308 */ /* 0x0003e20000000800 */
[----:B------:R-:W-:-:S04]  /*3ed0*/  FFMA R13, R4, 1.4426950216293334961, -R13 ;  /* 0x3fb8aa3b040d7823 */ /* 0x000fc8000000080d */
[----:B------:R-:W-:-:S03]  /*3ee0*/  FFMA R14, R4, 1.925963033500011079e-08, R13 ;  /* 0x32a57060040e7823 */ /* 0x000fc6000000000d */
[----:B------:R2:W3:Y:S01]  /*3ef0*/  MUFU.EX2 R13, R20 ;  /* 0x00000014000d7308 */ /* 0x0004e20000000800 */
[----:B0-----:R-:W-:Y:S01]  /*3f00*/  FMUL R5, R0, R5 ;  /* 0x0000000500057220 */ /* 0x001fe20000400000 */
[----:B------:R-:W-:Y:S02]  /*3f10*/  IMAD.SHL.U32 R0, R2, 0x800000, RZ ;  /* 0x0080000002007824 */ /* 0x000fe400078e00ff */
[-C--:B------:R-:W-:Y:S01]  /*3f20*/  FFMA.SAT R2, R34, R7.reuse, 0.5 ;  /* 0x3f00000022027423 */ /* 0x080fe20000002007 */
[----:B-1----:R-:W-:-:S03]  /*3f30*/  FFMA.SAT R16, R32, R7, 0.5 ;  /* 0x3f00000020107423 */ /* 0x002fc60000002007 */
[----:B------:R-:W0:Y:S01]  /*3f40*/  MUFU.EX2 R4, R15 ;  /* 0x0000000f00047308 */ /* 0x000e220000000800 */
[----:B--2---:R-:W-:Y:S01]  /*3f50*/  FFMA.SAT R20, R8, R7, 0.5 ;  /* 0x3f00000008147423 */ /* 0x004fe20000002007 */
[----:B---3--:R-:W-:Y:S01]  /*3f60*/  FMUL R0, R0, R13 ;  /* 0x0000000d00007220 */ /* 0x008fe20000400000 */
[-C--:B------:R-:W-:Y:S01]  /*3f70*/  FFMA.RM R13, R2, R9.reuse, 12582913 ;  /* 0x4b400001020d7423 */ /* 0x080fe20000004009 */
[----:B------:R-:W-:Y:S02]  /*3f80*/  IMAD.SHL.U32 R2, R11, 0x800000, RZ ;  /* 0x008000000b027824 */ /* 0x000fe400078e00ff */
[----:B------:R-:W-:Y:S01]  /*3f90*/  FFMA.RM R11, R20, R9, 12582913 ;  /* 0x4b400001140b7423 */ /* 0x000fe20000004009 */
[----:B------:R-:W-:Y:S01]  /*3fa0*/  FADD R25, R13, -12583039 ;  /* 0xcb40007f0d197421 */ /* 0x000fe20000000000 */
[----:B------:R-:W-:Y:S02]  /*3fb0*/  FMUL R2, R2, R17 ;  /* 0x0000001102027220 */ /* 0x000fe40000400000 */
[----:B------:R-:W-:Y:S01]  /*3fc0*/  FADD R17, R11, -12583039 ;  /* 0xcb40007f0b117421 */ /* 0x000fe20000000000 */
[----:B0-----:R-:W-:Y:S01]  /*3fd0*/  FMUL R3, R3, R4 ;  /* 0x0000000403037220 */ /* 0x001fe20000400000 */
[----:B------:R-:W-:Y:S01]  /*3fe0*/  FFMA R25, R34, 1.4426950216293334961, -R25 ;  /* 0x3fb8aa3b22197823 */ /* 0x000fe20000000819 */
[----:B------:R-:W-:-:S02]  /*3ff0*/  IMAD.SHL.U32 R4, R6, 0x800000, RZ ;  /* 0x0080000006047824 */ /* 0x000fc400078e00ff */
[----:B------:R-:W-:Y:S01]  /*4000*/  FFMA R17, R8, 1.4426950216293334961, -R17 ;  /* 0x3fb8aa3b08117823 */ /* 0x000fe20000000811 */
[----:B------:R-:W-:Y:S02]  /*4010*/  IMAD.SHL.U32 R6, R12, 0x800000, RZ ;  /* 0x008000000c067824 */ /* 0x000fe400078e00ff */
[----:B------:R-:W-:Y:S01]  /*4020*/  FFMA R34, R34, 1.925963033500011079e-08, R25 ;  /* 0x32a5706022227823 */ /* 0x000fe20000000019 */
[----:B------:R-:W-:Y:S02]  /*4030*/  IMAD.SHL.U32 R11, R11, 0x800000, RZ ;  /* 0x008000000b0b7824 */ /* 0x000fe400078e00ff */
[----:B------:R-:W-:Y:S01]  /*4040*/  FFMA R17, R8, 1.925963033500011079e-08, R17 ;  /* 0x32a5706008117823 */ /* 0x000fe20000000011 */
[----:B------:R-:W-:Y:S01]  /*4050*/  FFMA.SAT R8, R30, R7, 0.5 ;  /* 0x3f0000001e087423 */ /* 0x000fe20000002007 */
[----:B------:R0:W1:Y:S03]  /*4060*/  MUFU.EX2 R25, R14 ;  /* 0x0000000e00197308 */ /* 0x0000660000000800 */
[----:B------:R-:W-:-:S04]  /*4070*/  FFMA.RM R8, R8, R9, 12582913 ;  /* 0x4b40000108087423 */ /* 0x000fc80000004009 */
[----:B------:R-:W-:Y:S01]  /*4080*/  FADD R15, R8, -12583039 ;  /* 0xcb40007f080f7421 */ /* 0x000fe20000000000 */
[----:B------:R-:W-:Y:S01]  /*4090*/  MUFU.EX2 R34, R34 ;  /* 0x0000002200227308 */ /* 0x000fe20000000800 */
[----:B0-----:R-:W-:Y:S02]  /*40a0*/  FFMA.SAT R14, R10, R7, 0.5 ;  /* 0x3f0000000a0e7423 */ /* 0x001fe40000002007 */
[----:B------:R-:W-:Y:S02]  /*40b0*/  FFMA R15, R30, 1.4426950216293334961, -R15 ;  /* 0x3fb8aa3b1e0f7823 */ /* 0x000fe4000000080f */
[-C--:B------:R-:W-:Y:S02]  /*40c0*/  FFMA.RM R14, R14, R9.reuse, 12582913 ;  /* 0x4b4000010e0e7423 */ /* 0x080fe40000004009 */
[----:B------:R-:W-:Y:S01]  /*40d0*/  FFMA R30, R30, 1.925963033500011079e-08, R15 ;  /* 0x32a570601e1e7823 */ /* 0x000fe2000000000f */
[----:B------:R-:W-:Y:S01]  /*40e0*/  FFMA.RM R15, R16, R9, 12582913 ;  /* 0x4b400001100f7423 */ /* 0x000fe20000004009 */
[----:B------:R-:W-:Y:S01]  /*40f0*/  FFMA.SAT R16, R28, R7, 0.5 ;  /* 0x3f0000001c107423 */ /* 0x000fe20000002007 */
[----:B-1----:R-:W-:Y:S01]  /*4100*/  FMUL R4, R4, R25 ;  /* 0x0000001904047220 */ /* 0x002fe20000400000 */
[----:B------:R-:W0:Y:S01]  /*4110*/  MUFU.EX2 R7, R36 ;  /* 0x0000002400077308 */ /* 0x000e220000000800 */
[----:B------:R-:W-:Y:S01]  /*4120*/  FADD R25, R15, -12583039 ;  /* 0xcb40007f0f197421 */ /* 0x000fe20000000000 */
[----:B------:R-:W-:-:S03]  /*4130*/  FFMA.RM R16, R16, R9, 12582913 ;  /* 0x4b40000110107423 */ /* 0x000fc60000004009 */
[----:B------:R-:W-:Y:S01]  /*4140*/  FFMA R25, R32, 1.4426950216293334961, -R25 ;  /* 0x3fb8aa3b20197823 */ /* 0x000fe20000000819 */
[C---:B------:R-:W-:Y:S01]  /*4150*/  FADD R9, R16.reuse, -12583039 ;  /* 0xcb40007f10097421 */ /* 0x040fe20000000000 */
[----:B------:R-:W-:Y:S01]  /*4160*/  IMAD.SHL.U32 R16, R16, 0x800000, RZ ;  /* 0x0080000010107824 */ /* 0x000fe200078e00ff */
[----:B------:R-:W1:Y:S01]  /*4170*/  MUFU.EX2 R20, R17 ;  /* 0x0000001100147308 */ /* 0x000e620000000800 */
[----:B------:R-:W-:Y:S01]  /*4180*/  FFMA R25, R32, 1.925963033500011079e-08, R25 ;  /* 0x32a5706020197823 */ /* 0x000fe20000000019 */
[----:B------:R-:W-:-:S04]  /*4190*/  FFMA R9, R28, 1.4426950216293334961, -R9 ;  /* 0x3fb8aa3b1c097823 */ /* 0x000fc80000000809 */
[----:B------:R-:W-:Y:S01]  /*41a0*/  FFMA R28, R28, 1.925963033500011079e-08, R9 ;  /* 0x32a570601c1c7823 */ /* 0x000fe20000000009 */
[----:B------:R-:W-:Y:S01]  /*41b0*/  FADD R9, R14, -12583039 ;  /* 0xcb40007f0e097421 */ /* 0x000fe20000000000 */
[----:B------:R-:W2:Y:S01]  /*41c0*/  MUFU.EX2 R30, R30 ;  /* 0x0000001e001e7308 */ /* 0x000ea20000000800 */
[----:B0-----:R-:W-:Y:S01]  /*41d0*/  FMUL R6, R6, R7 ;  /* 0x0000000706067220 */ /* 0x001fe20000400000 */
[----:B------:R-:W-:Y:S01]  /*41e0*/  FADD R7, RZ, R5 ;  /* 0x00000005ff077221 */ /* 0x000fe20000000000 */
[----:B------:R-:W-:Y:S01]  /*41f0*/  FFMA R9, R10, 1.4426950216293334961, -R9 ;  /* 0x3fb8aa3b0a097823 */ /* 0x000fe20000000809 */
[----:B------:R-:W-:Y:S02]  /*4200*/  IMAD.SHL.U32 R14, R14, 0x800000, RZ ;  /* 0x008000000e0e7824 */ /* 0x000fe400078e00ff */
[----:B------:R-:W-:Y:S01]  /*4210*/  FADD R7, R7, R0 ;  /* 0x0000000007077221 */ /* 0x000fe20000000000 */
[----:B------:R-:W-:Y:S01]  /*4220*/  FFMA R26, R10, 1.925963033500011079e-08, R9 ;  /* 0x32a570600a1a7823 */ /* 0x000fe20000000009 */
[----:B------:R-:W0:Y:S02]  /*4230*/  MUFU.EX2 R25, R25 ;  /* 0x0000001900197308 */ /* 0x000e240000000800 */
[----:B------:R-:W-:Y:S01]  /*4240*/  FADD R10, R7, R2 ;  /* 0x00000002070a7221 */ /* 0x000fe20000000000 */
[----:B------:R-:W-:-:S03]  /*4250*/  SHF.L.U32 R7, R13, 0x17, RZ ;  /* 0x000000170d077819 */ /* 0x000fc600000006ff */
[----:B------:R-:W-:Y:S02]  /*4260*/  FADD R9, R10, R3 ;  /* 0x000000030a097221 */ /* 0x000fe40000000000 */
[----:B------:R-:W3:Y:S01]  /*4270*/  MUFU.EX2 R17, R28 ;  /* 0x0000001c00117308 */ /* 0x000ee20000000800 */
[----:B------:R-:W-:Y:S01]  /*4280*/  FMUL R7, R7, R34 ;  /* 0x0000002207077220 */ /* 0x000fe20000400000 */
[----:B------:R-:W-:-:S04]  /*4290*/  FADD R9, R9, R4 ;  /* 0x0000000409097221 */ /* 0x000fc80000000000 */
[----:B------:R-:W-:Y:S01]  /*42a0*/  FADD R10, R9, R6 ;  /* 0x00000006090a7221 */ /* 0x000fe20000000000 */
[----:B------:R-:W-:Y:S01]  /*42b0*/  IMAD.SHL.U32 R9, R8, 0x800000, RZ ;  /* 0x0080000008097824 */ /* 0x000fe200078e00ff */
[----:B------:R-:W4:Y:S01]  /*42c0*/  MUFU.EX2 R13, R26 ;  /* 0x0000001a000d7308 */ /* 0x000f220000000800 */
[----:B-1----:R-:W-:Y:S01]  /*42d0*/  FMUL R8, R11, R20 ;  /* 0x000000140b087220 */ /* 0x002fe20000400000 */
[----:B------:R-:W-:Y:S01]  /*42e0*/  FADD R11, R10, R7 ;  /* 0x000000070a0b7221 */ /* 0x000fe20000000000 */
[----:B------:R-:W-:Y:S01]  /*42f0*/  SHF.L.U32 R10, R15, 0x17, RZ ;  /* 0x000000170f0a7819 */ /* 0x000fe200000006ff */
[----:B--2---:R-:W-:Y:S02]  /*4300*/  FMUL R9, R9, R30 ;  /* 0x0000001e09097220 */ /* 0x004fe40000400000 */
[----:B------:R-:W-:Y:S02]  /*4310*/  FADD R12, R11, R8 ;  /* 0x000000080b0c7221 */ /* 0x000fe40000000000 */
[----:B0-----:R-:W-:Y:S01]  /*4320*/  FMUL R10, R10, R25 ;  /* 0x000000190a0a7220 */ /* 0x001fe20000400000 */
[----:B---3--:R-:W-:Y:S01]  /*4330*/  FMUL R17, R16, R17 ;  /* 0x0000001110117220 */ /* 0x008fe20000400000 */
[----:B------:R-:W-:-:S04]  /*4340*/  FADD R11, R12, R9 ;  /* 0x000000090c0b7221 */ /* 0x000fc80000000000 */
[----:B------:R-:W-:Y:S01]  /*4350*/  FADD R12, R11, R10 ;  /* 0x0000000a0b0c7221 */ /* 0x000fe20000000000 */
[----:B----4-:R-:W-:-:S03]  /*4360*/  FMUL R16, R14, R13 ;  /* 0x0000000d0e107220 */ /* 0x010fc60000400000 */
        /* <DEDUP_REMOVED lines=11> */
.L_x_4477:
        /* <DEDUP_REMOVED lines=12> */
[----:B------:R-:W-:Y:S05]  /*44e0*/  CALL.REL.NOINC `($__internal_51_$__cuda_sm3x_div_rn_noftz_f32_slowpath) ;  /* 0x0000001800507944 */ /* 0x000fea0003c00000 */
[----:B------:R-:W-:-:S07]  /*44f0*/  IMAD.MOV.U32 R11, RZ, RZ, R5 ;  /* 0x000000ffff0b7224 */ /* 0x000fce00078e0005 */
.L_x_4442:
[----:B------:R-:W-:Y:S05]  /*4500*/  BSYNC.RECONVERGENT B3 ;  /* 0x0000000000037941 */ /* 0x000fea0003800200 */
.L_x_4441:
        /* <DEDUP_REMOVED lines=12> */
[----:B------:R-:W-:Y:S05]  /*45d0*/  CALL.REL.NOINC `($__internal_51_$__cuda_sm3x_div_rn_noftz_f32_slowpath) ;  /* 0x0000001800147944 */ /* 0x000fea0003c00000 */
[----:B------:R-:W-:-:S07]  /*45e0*/  IMAD.MOV.U32 R14, RZ, RZ, R5 ;  /* 0x000000ffff0e7224 */ /* 0x000fce00078e0005 */
.L_x_4444:
[----:B------:R-:W-:Y:S05]  /*45f0*/  BSYNC.RECONVERGENT B3 ;  /* 0x0000000000037941 */ /* 0x000fea0003800200 */
.L_x_4443:
        /* <DEDUP_REMOVED lines=14> */
.L_x_4446:
[----:B------:R-:W-:Y:S05]  /*46e0*/  BSYNC.RECONVERGENT B3 ;  /* 0x0000000000037941 */ /* 0x000fea0003800200 */
.L_x_4445:
        /* <DEDUP_REMOVED lines=14> */
.L_x_4448:
[----:B------:R-:W-:Y:S05]  /*47d0*/  BSYNC.RECONVERGENT B3 ;  /* 0x0000000000037941 */ /* 0x000fea0003800200 */
.L_x_4447:
        /* <DEDUP_REMOVED lines=14> */
.L_x_4450:
[----:B------:R-:W-:Y:S05]  /*48c0*/  BSYNC.RECONVERGENT B3 ;  /* 0x0000000000037941 */ /* 0x000fea0003800200 */
.L_x_4449:
        /* <DEDUP_REMOVED lines=14> */
.L_x_4452:
[----:B------:R-:W-:Y:S05]  /*49b0*/  BSYNC.RECONVERGENT B3 ;  /* 0x0000000000037941 */ /* 0x000fea0003800200 */
.L_x_4451:
        /* <DEDUP_REMOVED lines=14> */
.L_x_4454:
[----:B------:R-:W-:Y:S05]  /*4aa0*/  BSYNC.RECONVERGENT B3 ;  /* 0x0000000000037941 */ /* 0x000fea0003800200 */
.L_x_4453:
        /* <DEDUP_REMOVED lines=14> */
.L_x_4456:
[----:B------:R-:W-:Y:S05]  /*4b90*/  BSYNC.RECONVERGENT B3 ;  /* 0x0000000000037941 */ /* 0x000fea0003800200 */
.L_x_4455:
        /* <DEDUP_REMOVED lines=14> */
.L_x_4458:
[----:B------:R-:W-:Y:S05]  /*4c80*/  BSYNC.RECONVERGENT B3 ;  /* 0x0000000000037941 */ /* 0x000fea0003800200 */
.L_x_4457:
        /* <DEDUP_REMOVED lines=12> */
[----:B------:R-:W-:Y:S05]  /*4d50*/  CALL.REL.NOINC `($__internal_51_$__cuda_sm3x_div_rn_noftz_f32_slowpath) ;  /* 0x0000001000347944 */ /* 0x000fea0003c00000 */
[----:B------:R-:W-:-:S07]  /*4d60*/  MOV R9, R5 ;  /* 0x0000000500097202 */ /* 0x000fce0000000f00 */
.L_x_4460:
[----:B------:R-:W-:Y:S05]  /*4d70*/  BSYNC.RECONVERGENT B3 ;  /* 0x0000000000037941 */ /* 0x000fea0003800200 */
.L_x_4459:
        /* <DEDUP_REMOVED lines=14> */
.L_x_4462:
[----:B------:R-:W-:Y:S05]  /*4e60*/  BSYNC.RECONVERGENT B3 ;  /* 0x0000000000037941 */ /* 0x000fea0003800200 */
.L_x_4461:
        /* <DEDUP_REMOVED lines=13> */
.L_x_4464:
[----:B------:R-:W-:Y:S05]  /*4f40*/  BSYNC.RECONVERGENT B3 ;  /* 0x0000000000037941 */ /* 0x000fea0003800200 */
.L_x_4463:
[----:B------:R-:W-:Y:S01]  /*4f50*/  MOV R12, R23 ;  /* 0x00000017000c7202 */ /* 0x000fe20000000f00 */
[----:B------:R-:W-:Y:S01]  /*4f60*/  IMAD.MOV.U32 R13, RZ, RZ, RZ ;  /* 0x000000ffff0d7224 */ /* 0x000fe200078e00ff */
[----:B------:R-:W-:Y:S01]  /*4f70*/  R2UR UR4, R18 ;  /* 0x00000000120472ca */ /* 0x000fe200000e0000 */
[----:B------:R-:W-:Y:S01]  /*4f80*/  IMAD R15, R21, UR52, RZ ;  /* 0x00000034150f7c24 */ /* 0x000fe2000f8e02ff */
[C---:B------:R-:W-:Y:S01]  /*4f90*/  R2UR UR5, R19.reuse ;  /* 0x00000000130572ca */ /* 0x040fe200000e0000 */
        /* <DEDUP_REMOVED lines=19> */
[----:B------:R-:W-:Y:S02]  /*50d0*/  R2UR UR14, R18 ;  /* 0x00000000120e72ca */ /* 0x000fe400000e0000 */
        /* <DEDUP_REMOVED lines=16> */
[----:B------:R-:W-:Y:S02]  /*51e0*/  R2UR UR26, R18 ;  /* 0x00000000121a72ca */ /* 0x000fe400000e0000 */
        /* <DEDUP_REMOVED lines=8> */
.L_x_4439:
[----:B------:R-:W-:Y:S05]  /*5270*/  EXIT ;  /* 0x000000000000794d */ /* 0x000fea0003800000 */
.L_x_4440:
[----:B------:R-:W-:Y:S01]  /*5280*/  HFMA2 R11, -RZ, RZ, 0, 1.847743988037109375e-06 ;  /* 0x0000001fff0b7431 */ /* 0x000fe200000001ff */
[----:B------:R-:W-:Y:S01]  /*5290*/  BSSY B1, `(.L_x_4466) ;  /* 0x0000006000017945 */ /* 0x000fe20003800000 */
[----:B------:R-:W-:Y:S02]  /*52a0*/  IMAD.MOV.U32 R12, RZ, RZ, 0x10 ;  /* 0x00000010ff0c7424 */ /* 0x000fe400078e00ff */
[----:B------:R-:W-:-:S07]  /*52b0*/  IMAD.MOV.U32 R15, RZ, RZ, -0x1 ;  /* 0xffffffffff0f7424 */ /* 0x000fce00078e00ff */
[----:B------:R-:W-:Y:S05]  /*52c0*/  WARPSYNC.COLLECTIVE R15, `(.L_x_4467) ;  /* 0x000000000f087348 */ /* 0x000fea0003c00000 */
[----:B------:R0:W1:Y:S02]  /*52d0*/  SHFL.BFLY P6, R14, R13, R12, R11 ;  /* 0x0c00000c0d0e7389 */ /* 0x00006400000c000b */
[----:B01----:R-:W-:Y:S05]  /*52e0*/  ENDCOLLECTIVE ;  /* 0x000000000000791b */ /* 0x003fea0003800000 */
.L_x_4467:
[----:B------:R-:W-:Y:S05]  /*52f0*/  BSYNC B1 ;  /* 0x0000000000017941 */ /* 0x000fea0003800000 */
.L_x_4466:
[----:B------:R-:W-:Y:S01]  /*5300*/  FMNMX R13, R13, R14, !PT ;  /* 0x0000000e0d0d7209 */ /* 0x000fe20007800000 */
[----:B------:R-:W-:Y:S01]  /*5310*/  IMAD.MOV.U32 R11, RZ, RZ, 0x1f ;  /* 0x0000001fff0b7424 */ /* 0x000fe200078e00ff */
[----:B------:R-:W-:Y:S02]  /*5320*/  MOV R12, 0x8 ;  /* 0x00000008000c7802 */ /* 0x000fe40000000f00 */
[----:B------:R-:W-:-:S07]  /*5330*/  MOV R15, 0xffffffff ;  /* 0xffffffff000f7802 */ /* 0x000fce0000000f00 */
[----:B------:R-:W-:Y:S05]  /*5340*/  WARPSYNC.COLLECTIVE R15, `(.L_x_4468) ;  /* 0x000000000f087348 */ /* 0x000fea0003c00000 */
[----:B------:R0:W1:Y:S02]  /*5350*/  SHFL.BFLY P6, R14, R13, R12, R11 ;  /* 0x0c00000c0d0e7389 */ /* 0x00006400000c000b */
[----:B01----:R-:W-:Y:S05]  /*5360*/  ENDCOLLECTIVE ;  /* 0x000000000000791b */ /* 0x003fea0003800000 */
.L_x_4468:
[----:B------:R-:W-:Y:S01]  /*5370*/  HFMA2 R12, -RZ, RZ, 0, 2.384185791015625e-07 ;  /* 0x00000004ff0c7431 */ /* 0x000fe200000001ff */
[----:B------:R-:W-:-:S05]  /*5380*/  FMNMX R0, R13, R14, !PT ;  /* 0x0000000e0d007209 */ /* 0x000fca0007800000 */
[----:B------:R-:W-:-:S07]  /*5390*/  IMAD.MOV.U32 R13, RZ, RZ, R0 ;  /* 0x000000ffff0d7224 */ /* 0x000fce00078e0000 */
[----:B------:R-:W-:Y:S05]  /*53a0*/  WARPSYNC.COLLECTIVE R15, `(.L_x_4469) ;  /* 0x000000000f087348 */ /* 0x000fea0003c00000 */
[----:B------:R0:W1:Y:S02]  /*53b0*/  SHFL.BFLY P6, R14, R13, R12, R11 ;  /* 0x0c00000c0d0e7389 */ /* 0x00006400000c000b */
[----:B01----:R-:W-:Y:S05]  /*53c0*/  ENDCOLLECTIVE ;  /* 0x000000000000791b */ /* 0x003fea0003800000 */
.L_x_4469:
[----:B------:R-:W-:Y:S02]  /*53d0*/  MOV R12, 0x2 ;  /* 0x00000002000c7802 */ /* 0x000fe40000000f00 */
[----:B------:R-:W-:-:S05]  /*53e0*/  FMNMX R2, R0, R14, !PT ;  /* 0x0000000e00027209 */ /* 0x000fca0007800000 */
[----:B------:R-:W-:-:S07]  /*53f0*/  IMAD.MOV.U32 R13, RZ, RZ, R2 ;  /* 0x000000ffff0d7224 */ /* 0x000fce00078e0002 */
[----:B------:R-:W-:Y:S05]  /*5400*/  WARPSYNC.COLLECTIVE R15, `(.L_x_4470) ;  /* 0x000000000f087348 */ /* 0x000fea0003c00000 */
[----:B------:R0:W1:Y:S02]  /*5410*/  SHFL.BFLY P6, R14, R13, R12, R11 ;  /* 0x0c00000c0d0e7389 */ /* 0x00006400000c000b */
[----:B01----:R-:W-:Y:S05]  /*5420*/  ENDCOLLECTIVE ;  /* 0x000000000000791b */ /* 0x003fea0003800000 */
.L_x_4470:
[----:B------:R-:W-:Y:S01]  /*5430*/  HFMA2 R12, -RZ, RZ, 0, 5.9604644775390625e-08 ;  /* 0x00000001ff0c7431 */ /* 0x000fe200000001ff */
[----:B------:R-:W-:-:S05]  /*5440*/  FMNMX R3, R2, R14, !PT ;  /* 0x0000000e02037209 */ /* 0x000fca0007800000 */
[----:B------:R-:W-:-:S07]  /*5450*/  IMAD.MOV.U32 R13, RZ, RZ, R3 ;  /* 0x000000ffff0d7224 */ /* 0x000fce00078e0003 */
[----:B------:R-:W-:Y:S05]  /*5460*/  WARPSYNC.COLLECTIVE R15, `(.L_x_4471) ;  /* 0x000000000f087348 */ /* 0x000fea0003c00000 */
[----:B------:R0:W1:Y:S02]  /*5470*/  SHFL.BFLY P6, R14, R13, R12, R11 ;  /* 0x0c00000c0d0e7389 */ /* 0x00006400000c000b */
[----:B01----:R-:W-:Y:S05]  /*5480*/  ENDCOLLECTIVE ;  /* 0x000000000000791b */ /* 0x003fea0003800000 */
.L_x_4471:
        /* <DEDUP_REMOVED lines=44> */
[----:B------:R-:W-:Y:S01]  /*5750*/  SHF.L.U32 R3, R9, 0x17, RZ ;  /* 0x0000001709037819 */ /* 0x000fe200000006ff */
        /* <DEDUP_REMOVED lines=47> */
[-C--:B------:R-:W-:Y:S01]  /*5a50*/  FFMA.SAT R15, R28, R13.reuse, 0.5 ;  /* 0x3f0000001c0f7423 */ /* 0x080fe2000000200d */
[----:B------:R-:W-:Y:S01]  /*5a60*/  FFMA.SAT R13, R11, R13, 0.5 ;  /* 0x3f0000000b0d7423 */ /* 0x000fe2000000200d */
[----:B------:R-:W-:Y:S02]  /*5a70*/  FFMA R25, R32, 1.925963033500011079e-08, R25 ;  /* 0x32a5706020197823 */ /* 0x000fe40000000019 */
[-C--:B------:R-:W-:Y:S01]  /*5a80*/  FFMA.RM R15, R15, R12.reuse, 12582913 ;  /* 0x4b4000010f0f7423 */ /* 0x080fe2000000400c */
[----:B------:R-:W-:-:S03]  /*5a90*/  FFMA.RM R14, R13, R12, 12582913 ;  /* 0x4b4000010d0e7423 */ /* 0x000fc6000000400c */
[C---:B------:R-:W-:Y:S01]  /*5aa0*/  FADD R13, R15.reuse, -12583039 ;  /* 0xcb40007f0f0d7421 */ /* 0x040fe20000000000 */
[----:B------:R-:W-:Y:S01]  /*5ab0*/  IMAD.SHL.U32 R15, R15, 0x800000, RZ ;  /* 0x008000000f0f7824 */ /* 0x000fe200078e00ff */
[----:B------:R-:W0:Y:S02]  /*5ac0*/  MUFU.EX2 R25, R25 ;  /* 0x0000001900197308 */ /* 0x000e240000000800 */
[----:B------:R-:W-:-:S04]  /*5ad0*/  FFMA R13, R28, 1.4426950216293334961, -R13 ;  /* 0x3fb8aa3b1c0d7823 */ /* 0x000fc8000000080d */
[----:B------:R-:W-:-:S04]  /*5ae0*/  FFMA R13, R28, 1.925963033500011079e-08, R13 ;  /* 0x32a570601c0d7823 */ /* 0x000fc8000000000d */
[----:B------:R-:W1:Y:S01]  /*5af0*/  MUFU.EX2 R12, R13 ;  /* 0x0000000d000c7308 */ /* 0x000e620000000800 */
[----:B0-----:R-:W-:Y:S01]  /*5b00*/  FMUL R10, R10, R25 ;  /* 0x000000190a0a7220 */ /* 0x001fe20000400000 */
[----:B-1----:R-:W-:Y:S01]  /*5b10*/  FMUL R17, R15, R12 ;  /* 0x0000000c0f117220 */ /* 0x002fe20000400000 */
        /* <DEDUP_REMOVED lines=16> */
[----:B------:R-:W-:Y:S01]  /*5c20*/  FADD R12, R11, R10 ;  /* 0x0000000a0b0c7221 */ /* 0x000fe20000000000 */
[----:B------:R-:W-:-:S03]  /*5c30*/  HFMA2 R11, -RZ, RZ, 0, 1.847743988037109375e-06 ;  /* 0x0000001fff0b7431 */ /* 0x000fc600000001ff */
[----:B------:R-:W-:Y:S01]  /*5c40*/  FADD R13, R12, R17 ;  /* 0x000000110c0d7221 */ /* 0x000fe20000000000 */
[----:B------:R-:W-:-:S03]  /*5c50*/  IMAD.MOV.U32 R12, RZ, RZ, 0x10 ;  /* 0x00000010ff0c7424 */ /* 0x000fc600078e00ff */
[----:B------:R-:W-:-:S07]  /*5c60*/  FADD R13, R13, R16 ;  /* 0x000000100d0d7221 */ /* 0x000fce0000000000 */
[----:B------:R-:W-:Y:S05]  /*5c70*/  WARPSYNC.COLLECTIVE R15, `(.L_x_4472) ;  /* 0x000000000f087348 */ /* 0x000fea0003c00000 */
[----:B------:R0:W1:Y:S02]  /*5c80*/  SHFL.BFLY P6, R14, R13, R12, R11 ;  /* 0x0c00000c0d0e7389 */ /* 0x00006400000c000b */
[----:B01----:R-:W-:Y:S05]  /*5c90*/  ENDCOLLECTIVE ;  /* 0x000000000000791b */ /* 0x003fea0003800000 */
.L_x_4472:
[----:B------:R-:W-:Y:S02]  /*5ca0*/  IMAD.MOV.U32 R12, RZ, RZ, 0x8 ;  /* 0x00000008ff0c7424 */ /* 0x000fe400078e00ff */
[----:B------:R-:W-:-:S05]  /*5cb0*/  FADD R20, R13, R14 ;  /* 0x0000000e0d147221 */ /* 0x000fca0000000000 */
[----:B------:R-:W-:-:S07]  /*5cc0*/  MOV R13, R20 ;  /* 0x00000014000d7202 */ /* 0x000fce0000000f00 */
[----:B------:R-:W-:Y:S05]  /*5cd0*/  WARPSYNC.COLLECTIVE R15, `(.L_x_4473) ;  /* 0x000000000f087348 */ /* 0x000fea0003c00000 */
[----:B------:R0:W1:Y:S02]  /*5ce0*/  SHFL.BFLY P6, R14, R13, R12, R11 ;  /* 0x0c00000c0d0e7389 */ /* 0x00006400000c000b */
[----:B01----:R-:W-:Y:S05]  /*5cf0*/  ENDCOLLECTIVE ;  /* 0x000000000000791b */ /* 0x003fea0003800000 */
.L_x_4473:
[----:B------:R-:W-:Y:S02]  /*5d00*/  IMAD.MOV.U32 R12, RZ, RZ, 0x4 ;  /* 0x00000004ff0c7424 */ /* 0x000fe400078e00ff */
[----:B------:R-:W-:-:S05]  /*5d10*/  FADD R25, R20, R14 ;  /* 0x0000000e14197221 */ /* 0x000fca0000000000 */
[----:B------:R-:W-:-:S07]  /*5d20*/  MOV R13, R25 ;  /* 0x00000019000d7202 */ /* 0x000fce0000000f00 */
[----:B------:R-:W-:Y:S05]  /*5d30*/  WARPSYNC.COLLECTIVE R15, `(.L_x_4474) ;  /* 0x000000000f087348 */ /* 0x000fea0003c00000 */
[----:B------:R0:W1:Y:S02]  /*5d40*/  SHFL.BFLY P6, R14, R13, R12, R11 ;  /* 0x0c00000c0d0e7389 */ /* 0x00006400000c000b */
[----:B01----:R-:W-:Y:S05]  /*5d50*/  ENDCOLLECTIVE ;  /* 0x000000000000791b */ /* 0x003fea0003800000 */
.L_x_4474:
[----:B------:R-:W-:Y:S02]  /*5d60*/  IMAD.MOV.U32 R12, RZ, RZ, 0x2 ;  /* 0x00000002ff0c7424 */ /* 0x000fe400078e00ff */
[----:B------:R-:W-:-:S05]  /*5d70*/  FADD R26, R25, R14 ;  /* 0x0000000e191a7221 */ /* 0x000fca0000000000 */
[----:B------:R-:W-:-:S07]  /*5d80*/  MOV R13, R26 ;  /* 0x0000001a000d7202 */ /* 0x000fce0000000f00 */
[----:B------:R-:W-:Y:S05]  /*5d90*/  WARPSYNC.COLLECTIVE R15, `(.L_x_4475) ;  /* 0x000000000f087348 */ /* 0x000fea0003c00000 */
[----:B------:R0:W1:Y:S02]  /*5da0*/  SHFL.BFLY P6, R14, R13, R12, R11 ;  /* 0x0c00000c0d0e7389 */ /* 0x00006400000c000b */
[----:B01----:R-:W-:Y:S05]  /*5db0*/  ENDCOLLECTIVE ;  /* 0x000000000000791b */ /* 0x003fea0003800000 */
.L_x_4475:
[----:B------:R-:W-:Y:S02]  /*5dc0*/  IMAD.MOV.U32 R12, RZ, RZ, 0x1 ;  /* 0x00000001ff0c7424 */ /* 0x000fe400078e00ff */
[----:B------:R-:W-:-:S05]  /*5dd0*/  FADD R27, R26, R14 ;  /* 0x0000000e1a1b7221 */ /* 0x000fca0000000000 */
[----:B------:R-:W-:-:S07]  /*5de0*/  MOV R13, R27 ;  /* 0x0000001b000d7202 */ /* 0x000fce0000000f00 */
[----:B------:R-:W-:Y:S05]  /*5df0*/  WARPSYNC.COLLECTIVE R15, `(.L_x_4476) ;  /* 0x000000000f087348 */ /* 0x000fea0003c00000 */
[----:B------:R0:W1:Y:S02]  /*5e00*/  SHFL.BFLY P6, R14, R13, R12, R11 ;  /* 0x0c00000c0d0e7389 */ /* 0x00006400000c000b */
[----:B01----:R-:W-:Y:S05]  /*5e10*/  ENDCOLLECTIVE ;  /* 0x000000000000791b */ /* 0x003fea0003800000 */
.L_x_4476:
[----:B------:R-:W-:Y:S05]  /*5e20*/  BRA `(.L_x_4477) ;  /* 0xffffffe4007c7947 */ /* 0x000fea000383ffff */
        .weak           $__internal_51_$__cuda_sm3x_div_rn_noftz_f32_slowpath
        .type           $__internal_51_$__cuda_sm3x_div_rn_noftz_f32_slowpath,@function
        .size           $__internal_51_$__cuda_sm3x_div_rn_noftz_f32_slowpath,(.L_x_37428 - $__internal_51_$__cuda_sm3x_div_rn_noftz_f32_slowpath)
$__internal_51_$__cuda_sm3x_div_rn_noftz_f32_slowpath:
        /* <DEDUP_REMOVED lines=34> */
.L_x_4479:
        /* <DEDUP_REMOVED lines=51> */
.L_x_4486:
[----:B------:R-:W-:-:S04]  /*6380*/  LOP3.LUT R5, R5, 0x80000000, RZ, 0xc0, !PT ;  /* 0x8000000005057812 */ /* 0x000fc800078ec0ff */
[----:B------:R-:W-:Y:S01]  /*6390*/  LOP3.LUT R5, R5, 0x7f800000, RZ, 0xfc, !PT ;  /* 0x7f80000005057812 */ /* 0x000fe200078efcff */
[----:B------:R-:W-:Y:S06]  /*63a0*/  BRA `(.L_x_4487) ;  /* 0x0000000000047947 */ /* 0x000fec0003800000 */
.L_x_4485:
[----:B------:R-:W-:-:S07]  /*63b0*/  LEA R5, R20, R5, 0x17 ;  /* 0x0000000514057211 */ /* 0x000fce00078eb8ff */
.L_x_4487:
[----:B------:R-:W-:Y:S05]  /*63c0*/  BSYNC.RECONVERGENT B2 ;  /* 0x0000000000027941 */ /* 0x000fea0003800200 */
.L_x_4484:
[----:B------:R-:W-:Y:S05]  /*63d0*/  BRA `(.L_x_4488) ;  /* 0x0000000000207947 */ /* 0x000fea0003800000 */
.L_x_4483:
[----:B------:R-:W-:-:S04]  /*63e0*/  LOP3.LUT R5, R12, 0x80000000, R5, 0x48, !PT ;  /* 0x800000000c057812 */ /* 0x000fc800078e4805 */
[----:B------:R-:W-:Y:S01]  /*63f0*/  LOP3.LUT R5, R5, 0x7f800000, RZ, 0xfc, !PT ;  /* 0x7f80000005057812 */ /* 0x000fe200078efcff */
[----:B------:R-:W-:Y:S06]  /*6400*/  BRA `(.L_x_4488) ;  /* 0x0000000000147947 */ /* 0x000fec0003800000 */
.L_x_4482:
[----:B------:R-:W-:Y:S01]  /*6410*/  LOP3.LUT R5, R12, 0x80000000, R5, 0x48, !PT ;  /* 0x800000000c057812 */ /* 0x000fe200078e4805 */
[----:B------:R-:W-:Y:S06]  /*6420*/  BRA `(.L_x_4488) ;  /* 0x00000000000c7947 */ /* 0x000fec0003800000 */
.L_x_4481:
[----:B------:R-:W0:Y:S01]  /*6430*/  MUFU.RSQ R5, -QNAN ;  /* 0xffc0000000057908 */ /* 0x000e220000001400 */
[----:B------:R-:W-:Y:S05]  /*6440*/  BRA `(.L_x_4488) ;  /* 0x0000000000047947 */ /* 0x000fea0003800000 */
.L_x_4480:
[----:B------:R-:W-:-:S07]  /*6450*/  FADD.FTZ R5, R5, R12 ;  /* 0x0000000c05057221 */ /* 0x000fce0000010000 */
.L_x_4488:
[----:B------:R-:W-:Y:S05]  /*6460*/  BSYNC.RECONVERGENT B1 ;  /* 0x0000000000017941 */ /* 0x000fea0003800200 */
.L_x_4478:
[----:B------:R-:W-:Y:S02]  /*6470*/  HFMA2 R13, -RZ, RZ, 0, 0 ;  /* 0x00000000ff0d7431 */ /* 0x000fe400000001ff */
[----:B------:R-:W-:-:S04]  /*6480*/  IMAD.MOV.U32 R12, RZ, RZ, R15 ;  /* 0x000000ffff0c7224 */ /* 0x000fc800078e000f */
[----:B0-----:R-:W-:Y:S05]  /*6490*/  RET.REL.NODEC R12 `(_Z15SoftmaxWarpImplI22BroadcastScaleMaskLoadIffbLm4EiE11DirectStoreIffEfLi1ELi12ELi32ELi1ELb0EL9Algorithm0EEvT_T0_ll) ;  /* 0xffffff980cd87950 */ /* 0x001fea0003c3ffff */
.L_x_4489:
        /* <DEDUP_REMOVED lines=14> */
.L_x_37428:


//--------------------- .text._Z15SoftmaxWarpImplI22BroadcastScaleMaskLoadIffbLm4EiE11DirectStoreIffEfLi1ELi11ELi32ELi1ELb1EL9Algorithm0EEvT_T0_ll --------------------------
	.section	.text._Z15SoftmaxWarpImplI22BroadcastScaleMaskLoadIffbLm4EiE11DirectStoreIffEfLi1ELi11ELi32ELi1ELb1EL9Algorithm0EEvT_T0_ll,"ax",@progbits
	.align	128
        .global         _Z15SoftmaxWarpImplI22BroadcastScaleMaskLoadIffbLm4EiE11DirectStoreIffEfLi1ELi11ELi32ELi1ELb1EL9Algorithm0EEvT_T0_ll
        .type           _Z15SoftmaxWarpImplI22BroadcastScaleMaskLoadIffbLm4EiE11DirectStoreIffEfLi1ELi11ELi32ELi1ELb1EL9Algorithm0EEvT_T0_ll,@function
        .size           _Z15SoftmaxWarpImplI22BroadcastScaleMaskLoadIffbLm4EiE11DirectStoreIffEfLi1ELi11ELi32ELi1ELb1EL9Algorithm0EEvT_T0_ll,(.L_x_37429 - _Z15SoftmaxWarpImplI22BroadcastScaleMaskLoadIffbLm4EiE11DirectStoreIffEfLi1ELi11ELi32ELi1ELb1EL9Algorithm0EEvT_T0_ll)
        .other          _Z15SoftmaxWarpImplI22BroadcastScaleMaskLoadIffbLm4EiE11DirectStoreIffEfLi1ELi11ELi32ELi1ELb1EL9Algorithm0EEvT_T0_ll,@"STO_CUDA_ENTRY STV_DEFAULT"
_Z15SoftmaxWarpImplI22BroadcastScaleMaskLoadIffbLm4EiE11DirectStoreIffEfLi1ELi11ELi32ELi1ELb1EL9Algorithm0EEvT_T0_ll:
.text._Z15SoftmaxWarpImplI22BroadcastScaleMaskLoadIffbLm4EiE11DirectStoreIffEfLi1ELi11ELi32ELi1ELb1EL9Algorithm0EEvT_T0_ll:
        /* <DEDUP_REMOVED lines=29> */
.L_x_4490:
        /* <DEDUP_REMOVED lines=18> */
[----:B------:R-:W-:-:S07]  /*02f0*/  VIADD R9, R0, 0x120 ;  /* 0x0000012000097836 */ /* 0x000fce0000000000 */
.L_x_4537:
        /* <DEDUP_REMOVED lines=36> */
[----:B------:R-:W-:Y:S01]  /*0540*/  IMAD R25, R20, R21, RZ ;  /* 0x0000001514197224 */ /* 0x000fe200078e02ff */
[----:B------:R-:W-:-:S03]  /*0550*/  IABS R20, R23 ;  /* 0x0000001700147213 */ /* 0x000fc60000000000 */
        /* <DEDUP_REMOVED lines=26> */
[----:B0-----:R-:W0:Y:S04]  /*0700*/  MUFU.RCP R20, R20 ;  /* 0x0000001400147308 */ /* 0x001e280000001000 */
        /* <DEDUP_REMOVED lines=8> */
[----:B------:R-:W-:Y:S01]  /*0790*/  LOP3.LUT R12, R29, R24, RZ, 0x3c, !PT ;  /* 0x000000181d0c7212 */ /* 0x000fe200078e3cff */
[----:B------:R-:W1:Y:S10]  /*07a0*/  LDC.64 R16, c[0x0][0x390] ;  /* 0x0000e400ff107b82 */ /* 0x000e740000000a00 */
[----:B------:R-:W-:Y:S01]  /*07b0*/  @P6 VIADD R13, R13, 0x1 ;  /* 0x000000010d0d6836 */ /* 0x000fe20000000000 */
[----:B------:R-:W-:-:S02]  /*07c0*/  ISETP.GE.AND P6, PT, R12, RZ, PT ;  /* 0x000000ff0c00720c */ /* 0x000fc40003fc6270 */
[----:B0-----:R-:W-:Y:S01]  /*07d0*/  IADD3 R12, PT, PT, R20, 0xffffffe, RZ ;  /* 0x0ffffffe140c7810 */ /* 0x001fe20007ffe0ff */
[----:B------:R-:W-:Y:S01]  /*07e0*/  IMAD.MOV.U32 R30, RZ, RZ, R13 ;  /* 0x000000ffff1e7224 */ /* 0x000fe200078e000d */
[----:B------:R-:W0:Y:S02]  /*07f0*/  LDC.64 R20, c[0x0][0x398] ;  /* 0x0000e600ff147b82 */ /* 0x000e240000000a00 */
[----:B------:R2:W3:Y:S07]  /*0800*/  F2I.FTZ.U32.TRUNC.NTZ R13, R12 ;  /* 0x0000000c000d7305 */ /* 0x0004ee000021f000 */
[----:B------:R-:W-:Y:S01]  /*0810*/  @!P6 IMAD.MOV R30, RZ, RZ, -R30 ;  /* 0x000000ffff1ee224 */ /* 0x000fe200078e0a1e */
[----:B------:R-:W-:Y:S01]  /*0820*/  ISETP.NE.AND P6, PT, R24, RZ, PT ;  /* 0x000000ff1800720c */ /* 0x000fe20003fc5270 */
[----:B--2---:R-:W-:-:S02]  /*0830*/  IMAD.MOV.U32 R12, RZ, RZ, RZ ;  /* 0x000000ffff0c7224 */ /* 0x004fc400078e00ff */
[----:B---3--:R-:W-:-:S04]  /*0840*/  IMAD.MOV R32, RZ, RZ, -R13 ;  /* 0x000000ffff207224 */ /* 0x008fc800078e0a0d */
[----:B------:R-:W-:-:S06]  /*0850*/  IMAD R31, R32, R27, RZ ;  /* 0x0000001b201f7224 */ /* 0x000fcc00078e02ff */
[----:B------:R-:W-:Y:S01]  /*0860*/  @!P6 LOP3.LUT R30, RZ, R24, RZ, 0x33, !PT ;  /* 0x00000018ff1ee212 */ /* 0x000fe200078e33ff */
[----:B------:R-:W-:Y:S01]  /*0870*/  IMAD.HI.U32 R12, R13, R31, R12 ;  /* 0x0000001f0d0c7227 */ /* 0x000fe200078e000c */
        /* <DEDUP_REMOVED lines=48> */
.L_x_4493:
[----:B------:R-:W-:Y:S05]  /*0b80*/  BSYNC.RECONVERGENT B1 ;  /* 0x0000000000017941 */ /* 0x000fea0003800200 */
.L_x_4492:
        /* <DEDUP_REMOVED lines=28> */
[----:B0-----:R-:W-:-:S12]  /*0d50*/  HFMA2 R20, -RZ, RZ, 0, 0 ;  /* 0x00000000ff147431 */ /* 0x001fd800000001ff */
[----:B------:R-:W-:Y:S02]  /*0d60*/  @!P6 IMAD.IADD R12, R12, 0x1, -R25 ;  /* 0x000000010c0ce824 */ /* 0x000fe400078e0a19 */
[----:B------:R-:W-:-:S03]  /*0d70*/  @!P6 VIADD R18, R18, 0x1 ;  /* 0x000000011212e836 */ /* 0x000fc60000000000 */
[----:B------:R-:W-:Y:S01]  /*0d80*/  ISETP.GE.U32.AND P3, PT, R12, R25, PT ;  /* 0x000000190c00720c */ /* 0x000fe20003f66070 */
[----:B-1----:R-:W-:Y:S01]  /*0d90*/  IMAD.MOV R25, RZ, RZ, -R21 ;  /* 0x000000ffff197224 */ /* 0x002fe200078e0a15 */
[----:B------:R-:W-:-:S04]  /*0da0*/  LOP3.LUT R12, R22, R23, RZ, 0x3c, !PT ;  /* 0x00000017160c7212 */ /* 0x000fc800078e3cff */
[----:B------:R-:W-:Y:S02]  /*0db0*/  ISETP.GE.AND P6, PT, R12, RZ, PT ;  /* 0x000000ff0c00720c */ /* 0x000fe40003fc6270 */
[----:B------:R-:W0:Y:S05]  /*0dc0*/  LDC R12, c[0x0][0x3c0] ;  /* 0x0000f000ff0c7b82 */ /* 0x000e2a0000000800 */
[----:B------:R-:W-:Y:S02]  /*0dd0*/  @P3 IADD3 R18, PT, PT, R18, 0x1, RZ ;  /* 0x0000000112123810 */ /* 0x000fe40007ffe0ff */
[----:B------:R-:W-:-:S04]  /*0de0*/  ISETP.NE.AND P3, PT, R23, RZ, PT ;  /* 0x000000ff1700720c */ /* 0x000fc80003f65270 */
[----:B------:R-:W-:-:S09]  /*0df0*/  @!P6 IMAD.MOV R18, RZ, RZ, -R18 ;  /* 0x000000ffff12e224 */ /* 0x000fd200078e0a12 */
[----:B------:R-:W-:-:S05]  /*0e00*/  @!P3 LOP3.LUT R18, RZ, R23, RZ, 0x33, !PT ;  /* 0x00000017ff12b212 */ /* 0x000fca00078e33ff */
[----:B------:R-:W-:-:S04]  /*0e10*/  IMAD.MOV R26, RZ, RZ, -R18 ;  /* 0x000000ffff1a7224 */ /* 0x000fc800078e0a12 */
[----:B------:R-:W-:Y:S02]  /*0e20*/  IMAD R26, R23, R26, R22 ;  /* 0x0000001a171a7224 */ /* 0x000fe400078e0216 */
[----:B------:R-:W-:-:S03]  /*0e30*/  IMAD R23, R25, R24, RZ ;  /* 0x0000001819177224 */ /* 0x000fc600078e02ff */
[----:B------:R-:W-:Y:S01]  /*0e40*/  IABS R25, R26 ;  /* 0x0000001a00197213 */ /* 0x000fe20000000000 */
[----:B------:R-:W-:Y:S01]  /*0e50*/  IMAD.HI.U32 R20, R21, R23, R20 ;  /* 0x0000001715147227 */ /* 0x000fe200078e0014 */
[----:B0-----:R-:W-:-:S03]  /*0e60*/  IABS R23, R12 ;  /* 0x0000000c00177213 */ /* 0x001fc60000000000 */
        /* <DEDUP_REMOVED lines=20> */
[--C-:B0-----:R-:W-:Y:S02]  /*0fb0*/  IMAD.MOV R28, RZ, RZ, -R21.reuse ;  /* 0x000000ffff1c7224 */ /* 0x101fe400078e0a15 */
[----:B------:R-:W-:Y:S02]  /*0fc0*/  IMAD R17, R17, R20, R26 ;  /* 0x0000001411117224 */ /* 0x000fe400078e021a */
[----:B------:R-:W-:Y:S02]  /*0fd0*/  IMAD R25, R28, R23, RZ ;  /* 0x000000171c197224 */ /* 0x000fe400078e02ff */
[----:B------:R-:W-:Y:S01]  /*0fe0*/  IMAD.MOV.U32 R20, RZ, RZ, RZ ;  /* 0x000000ffff147224 */ /* 0x000fe200078e00ff */
[----:B------:R-:W-:Y:S01]  /*0ff0*/  IABS R26, R17 ;  /* 0x00000011001a7213 */ /* 0x000fe20000000000 */
[----:B------:R-:W0:Y:S02]  /*1000*/  LDC.64 R28, c[0x0][0x3a8] ;  /* 0x0000ea00ff1c7b82 */ /* 0x000e240000000a00 */
[----:B------:R-:W-:-:S06]  /*1010*/  IMAD.HI.U32 R25, R21, R25, R20 ;  /* 0x0000001915197227 */ /* 0x000fcc00078e0014 */
[----:B------:R-:W1:Y:S01]  /*1020*/  LDC.64 R20, c[0x0][0x390] ;  /* 0x0000e400ff147b82 */ /* 0x000e620000000a00 */
[----:B------:R-:W-:-:S05]  /*1030*/  IMAD.HI.U32 R25, R25, R26, RZ ;  /* 0x0000001a19197227 */ /* 0x000fca00078e00ff */
[----:B------:R-:W-:-:S05]  /*1040*/  IADD3 R27, PT, PT, -R25, RZ, RZ ;  /* 0x000000ff191b7210 */ /* 0x000fca0007ffe1ff */
        /* <DEDUP_REMOVED lines=9> */
[----:B------:R-:W-:Y:S02]  /*10e0*/  LOP3.LUT R23, R17, R12, RZ, 0x3c, !PT ;  /* 0x0000000c11177212 */ /* 0x000fe400078e3cff */
[----:B------:R-:W2:Y:S02]  /*10f0*/  LDC.64 R26, c[0x0][0x3a0] ;  /* 0x0000e800ff1a7b82 */ /* 0x000ea40000000a00 */
        /* <DEDUP_REMOVED lines=31> */
.L_x_4495:
[----:B------:R-:W-:Y:S05]  /*12f0*/  BSYNC.RECONVERGENT B1 ;  /* 0x0000000000017941 */ /* 0x000fea0003800200 */
.L_x_4494:
        /* <DEDUP_REMOVED lines=16> */
[----:B0-----:R-:W-:Y:S01]  /*1400*/  IMAD.MOV.U32 R20, RZ, RZ, RZ ;  /* 0x000000ffff147224 */ /* 0x001fe200078e00ff */
[----:B--2---:R-:W-:-:S05]  /*1410*/  IADD3 R17, PT, PT, RZ, -R21, RZ ;  /* 0x80000015ff117210 */ /* 0x004fca0007ffe0ff */
        /* <DEDUP_REMOVED lines=17> */
[----:B------:R0:W1:Y:S01]  /*1530*/  F2I.FTZ.U32.TRUNC.NTZ R21, R20 ;  /* 0x0000001400157305 */ /* 0x000062000021f000 */
        /* <DEDUP_REMOVED lines=11> */
[----:B------:R-:W-:Y:S01]  /*15f0*/  IMAD.MOV.U32 R20, RZ, RZ, R24 ;  /* 0x000000ffff147224 */ /* 0x000fe200078e0018 */
[----:B--2---:R-:W-:-:S03]  /*1600*/  IABS R24, R17 ;  /* 0x0000001100187213 */ /* 0x004fc60000000000 */
        /* <DEDUP_REMOVED lines=19> */
[----:B------:R-:W-:Y:S02]  /*1740*/  IMAD.MOV R30, RZ, RZ, -R28 ;  /* 0x000000ffff1e7224 */ /* 0x000fe400078e0a1c */
[----:B------:R-:W-:Y:S02]  /*1750*/  IMAD R23, R23, R24, RZ ;  /* 0x0000001817177224 */ /* 0x000fe400078e02ff */
[----:B------:R-:W-:Y:S02]  /*1760*/  IMAD R30, R22, R30, R25 ;  /* 0x0000001e161e7224 */ /* 0x000fe400078e0219 */
[----:B------:R-:W-:Y:S02]  /*1770*/  IMAD.HI.U32 R20, R21, R23, R20 ;  /* 0x0000001715147227 */ /* 0x000fe400078e0014 */
[----:B------:R-:W0:Y:S01]  /*1780*/  LDC.64 R22, c[0x0][0x398] ;  /* 0x0000e600ff167b82 */ /* 0x000e220000000a00 */
[----:B------:R-:W-:Y:S02]  /*1790*/  IABS R25, R30 ;  /* 0x0000001e00197213 */ /* 0x000fe40000000000 */
[----:B------:R-:W-:-:S03]  /*17a0*/  LOP3.LUT R26, R30, R17, RZ, 0x3c, !PT ;  /* 0x000000111e1a7212 */ /* 0x000fc600078e3cff */
[----:B------:R-:W-:Y:S01]  /*17b0*/  IMAD.HI.U32 R29, R20, R25, RZ ;  /* 0x00000019141d7227 */ /* 0x000fe200078e00ff */
[----:B------:R-:W-:Y:S02]  /*17c0*/  ISETP.GE.AND P3, PT, R26, RZ, PT ;  /* 0x000000ff1a00720c */ /* 0x000fe40003f66270 */
[----:B------:R-:W1:Y:S02]  /*17d0*/  LDC.64 R26, c[0x0][0x3a8] ;  /* 0x0000ea00ff1a7b82 */ /* 0x000e640000000a00 */
        /* <DEDUP_REMOVED lines=10> */
[----:B--2---:R-:W-:-:S03]  /*1880*/  ISETP.NE.U32.AND P1, PT, R20, 0x1, PT ;  /* 0x000000011400780c */ /* 0x004fc60003f25070 */
[----:B------:R-:W-:Y:S01]  /*1890*/  @!P3 IMAD.MOV R29, RZ, RZ, -R29 ;  /* 0x000000ffff1db224 */ /* 0x000fe200078e0a1d */
[----:B------:R-:W-:Y:S02]  /*18a0*/  ISETP.NE.AND.EX P1, PT, R21, RZ, PT, P1 ;  /* 0x000000ff1500720c */ /* 0x000fe40003f25310 */
[----:B0-----:R-:W-:Y:S02]  /*18b0*/  ISETP.NE.U32.AND P3, PT, R22, 0x1, PT ;  /* 0x000000011600780c */ /* 0x001fe40003f65070 */
[----:B------:R-:W-:Y:S02]  /*18c0*/  @!P6 LOP3.LUT R29, RZ, R17, RZ, 0x33, !PT ;  /* 0x00000011ff1de212 */ /* 0x000fe400078e33ff */
[----:B------:R-:W-:Y:S02]  /*18d0*/  SEL R12, R12, RZ, P1 ;  /* 0x000000ff0c0c7207 */ /* 0x000fe40000800000 */
[----:B---3--:R-:W-:Y:S01]  /*18e0*/  ISETP.NE.U32.AND P1, PT, R24, 0x1, PT ;  /* 0x000000011800780c */ /* 0x008fe20003f25070 */
        /* <DEDUP_REMOVED lines=24> */
.L_x_4497:
[----:B------:R-:W-:Y:S05]  /*1a70*/  BSYNC.RECONVERGENT B1 ;  /* 0x0000000000017941 */ /* 0x000fea0003800200 */
.L_x_4496:
        /* <DEDUP_REMOVED lines=62> */
[----:B------:R-:W-:-:S05]  /*1e60*/  @P1 IADD3 R22, PT, PT, R22, 0x1, RZ ;  /* 0x0000000116161810 */ /* 0x000fca0007ffe0ff */
[----:B------:R-:W-:Y:S02]  /*1e70*/  IMAD.MOV.U32 R21, RZ, RZ, R22 ;  /* 0x000000ffff157224 */ /* 0x000fe400078e0016 */
[----:B------:R-:W-:Y:S02]  /*1e80*/  IMAD.MOV.U32 R22, RZ, RZ, RZ ;  /* 0x000000ffff167224 */ /* 0x000fe400078e00ff */
        /* <DEDUP_REMOVED lines=25> */
[----:B0-----:R-:W-:Y:S02]  /*2020*/  ISETP.NE.U32.AND P1, PT, R24, 0x1, PT ;  /* 0x000000011800780c */ /* 0x001fe40003f25070 */
[----:B------:R-:W-:Y:S02]  /*2030*/  ISETP.NE.AND.EX P3, PT, R23, RZ, PT, P3 ;  /* 0x000000ff1700720c */ /* 0x000fe40003f65330 */
[----:B------:R-:W-:Y:S02]  /*2040*/  @!P4 LOP3.LUT R19, RZ, R17, RZ, 0x33, !PT ;  /* 0x00000011ff13c212 */ /* 0x000fe400078e33ff */
[----:B------:R-:W-:Y:S02]  /*2050*/  ISETP.NE.AND.EX P1, PT, R25, RZ, PT, P1 ;  /* 0x000000ff1900720c */ /* 0x000fe40003f25310 */
[----:B---3--:R-:W-:Y:S01]  /*2060*/  ISETP.NE.U32.AND P4, PT, R26, 0x1, PT ;  /* 0x000000011a00780c */ /* 0x008fe20003f85070 */
        /* <DEDUP_REMOVED lines=24> */
.L_x_4499:
[----:B------:R-:W-:Y:S05]  /*21f0*/  BSYNC.RECONVERGENT B1 ;  /* 0x0000000000017941 */ /* 0x000fea0003800200 */
.L_x_4498:
        /* <DEDUP_REMOVED lines=40> */
[----:B0-----:R-:W-:-:S10]  /*2480*/  MOV R24, RZ ;  /* 0x000000ff00187202 */ /* 0x001fd40000000f00 */
[----:B------:R-:W-:Y:S02]  /*2490*/  @!P4 IADD3 R19, PT, PT, -R19, RZ, RZ ;  /* 0x000000ff1313c210 */ /* 0x000fe40007ffe1ff */
[----:B------:R-:W-:Y:S01]  /*24a0*/  ISETP.NE.AND P4, PT, R30, RZ, PT ;  /* 0x000000ff1e00720c */ /* 0x000fe20003f85270 */
[----:B-1----:R-:W-:-:S04]  /*24b0*/  IMAD.MOV R26, RZ, RZ, -R25 ;  /* 0x000000ffff1a7224 */ /* 0x002fc800078e0a19 */
[----:B------:R-:W-:-:S04]  /*24c0*/  IMAD R21, R26, R23, RZ ;  /* 0x000000171a157224 */ /* 0x000fc800078e02ff */
[----:B------:R-:W-:-:S04]  /*24d0*/  IMAD.HI.U32 R21, R25, R21, R24 ;  /* 0x0000001519157227 */ /* 0x000fc800078e0018 */
[----:B------:R-:W-:-:S05]  /*24e0*/  @!P4 LOP3.LUT R19, RZ, R30, RZ, 0x33, !PT ;  /* 0x0000001eff13c212 */ /* 0x000fca00078e33ff */
[----:B------:R-:W-:-:S04]  /*24f0*/  IMAD.MOV R12, RZ, RZ, -R19 ;  /* 0x000000ffff0c7224 */ /* 0x000fc800078e0a13 */
[----:B------:R-:W-:Y:S02]  /*2500*/  IMAD R30, R30, R12, R11 ;  /* 0x0000000c1e1e7224 */ /* 0x000fe400078e020b */
[----:B------:R-:W0:Y:S03]  /*2510*/  LDC R12, c[0x0][0x3c0] ;  /* 0x0000f000ff0c7b82 */ /* 0x000e260000000800 */
[----:B------:R-:W-:-:S05]  /*2520*/  IABS R26, R30 ;  /* 0x0000001e001a7213 */ /* 0x000fca0000000000 */
        /* <DEDUP_REMOVED lines=10> */
[----:B------:R-:W1:Y:S01]  /*25d0*/  LDC.64 R26, c[0x0][0x390] ;  /* 0x0000e400ff1a7b82 */ /* 0x000e620000000a00 */
[----:B0-----:R-:W0:Y:S09]  /*25e0*/  MUFU.RCP R28, R28 ;  /* 0x0000001c001c7308 */ /* 0x001e320000001000 */
[----:B------:R-:W-:Y:S01]  /*25f0*/  @P4 VIADD R24, R24, 0x1 ;  /* 0x0000000118184836 */ /* 0x000fe20000000000 */
[----:B------:R-:W-:-:S04]  /*2600*/  ISETP.GE.AND P4, PT, R23, RZ, PT ;  /* 0x000000ff1700720c */ /* 0x000fc80003f86270 */
[----:B------:R-:W-:Y:S01]  /*2610*/  MOV R31, R24 ;  /* 0x00000018001f7202 */ /* 0x000fe20000000f00 */
[----:B0-----:R-:W-:Y:S02]  /*2620*/  VIADD R25, R28, 0xffffffe ;  /* 0x0ffffffe1c197836 */ /* 0x001fe40000000000 */
[----:B------:R-:W0:Y:S06]  /*2630*/  LDC.64 R28, c[0x0][0x398] ;  /* 0x0000e600ff1c7b82 */ /* 0x000e2c0000000a00 */
[----:B------:R-:W-:Y:S01]  /*2640*/  @!P4 IMAD.MOV R31, RZ, RZ, -R31 ;  /* 0x000000ffff1fc224 */ /* 0x000fe200078e0a1f */
[----:B------:R-:W-:Y:S01]  /*2650*/  ISETP.NE.AND P4, PT, R17, RZ, PT ;  /* 0x000000ff1100720c */ /* 0x000fe20003f85270 */
[----:B------:R-:W2:-:S12]  /*2660*/  F2I.FTZ.U32.TRUNC.NTZ R25, R25 ;  /* 0x0000001900197305 */ /* 0x000e98000021f000 */
[----:B------:R-:W-:Y:S02]  /*2670*/  @!P4 LOP3.LUT R31, RZ, R17, RZ, 0x33, !PT ;  /* 0x00000011ff1fc212 */ /* 0x000fe400078e33ff */
[----:B-1----:R-:W-:Y:S01]  /*2680*/  ISETP.NE.U32.AND P4, PT, R26, 0x1, PT ;  /* 0x000000011a00780c */ /* 0x002fe20003f85070 */
[----:B--2---:R-:W-:Y:S01]  /*2690*/  IMAD.MOV R24, RZ, RZ, -R25 ;  /* 0x000000ffff187224 */ /* 0x004fe200078e0a19 */
        /* <DEDUP_REMOVED lines=22> */
[----:B------:R-:W0:Y:S10]  /*2800*/  LDC.64 R24, c[0x0][0x3a0] ;  /* 0x0000e800ff187b82 */ /* 0x000e340000000a00 */
        /* <DEDUP_REMOVED lines=26> */
.L_x_4501:
[----:B------:R-:W-:Y:S05]  /*29b0*/  BSYNC.RECONVERGENT B1 ;  /* 0x0000000000017941 */ /* 0x000fea0003800200 */
.L_x_4500:
        /* <DEDUP_REMOVED lines=55> */
[----:B------:R-:W-:-:S05]  /*2d30*/  IABS R26, R28 ;  /* 0x0000001c001a7213 */ /* 0x000fca0000000000 */
[----:B------:R-:W-:-:S05]  /*2d40*/  IMAD.HI.U32 R14, R21, R26, RZ ;  /* 0x0000001a150e7227 */ /* 0x000fca00078e00ff */
[----:B------:R-:W-:-:S05]  /*2d50*/  IADD3 R15, PT, PT, -R14, RZ, RZ ;  /* 0x000000ff0e0f7210 */ /* 0x000fca0007ffe1ff */
[----:B------:R-:W-:Y:S01]  /*2d60*/  IMAD R26, R23, R15, R26 ;  /* 0x0000000f171a7224 */ /* 0x000fe200078e021a */
[----:B------:R-:W-:-:S04]  /*2d70*/  LOP3.LUT R15, R28, R17, RZ, 0x3c, !PT ;  /* 0x000000111c0f7212 */ /* 0x000fc800078e3cff */
[----:B------:R-:W-:Y:S02]  /*2d80*/  ISETP.GT.U32.AND P5, PT, R23, R26, PT ;  /* 0x0000001a1700720c */ /* 0x000fe40003fa4070 */
[----:B0-----:R-:W-:-:S04]  /*2d90*/  IABS R21, R12 ;  /* 0x0000000c00157213 */ /* 0x001fc80000000000 */
[----:B------:R-:W0:Y:S07]  /*2da0*/  I2F.RP R25, R21 ;  /* 0x0000001500197306 */ /* 0x000e2e0000209400 */
[----:B------:R-:W-:Y:S02]  /*2db0*/  @!P5 IMAD.IADD R26, R26, 0x1, -R23 ;  /* 0x000000011a1ad824 */ /* 0x000fe400078e0a17 */
[----:B------:R-:W-:-:S03]  /*2dc0*/  @!P5 VIADD R14, R14, 0x1 ;  /* 0x000000010e0ed836 */ /* 0x000fc60000000000 */
[----:B------:R-:W-:Y:S02]  /*2dd0*/  ISETP.GE.U32.AND P5, PT, R26, R23, PT ;  /* 0x000000171a00720c */ /* 0x000fe40003fa6070 */
[----:B------:R-:W1:Y:S01]  /*2de0*/  LDC.64 R26, c[0x0][0x390] ;  /* 0x0000e400ff1a7b82 */ /* 0x000e620000000a00 */
[----:B0-----:R-:W0:Y:S10]  /*2df0*/  MUFU.RCP R25, R25 ;  /* 0x0000001900197308 */ /* 0x001e340000001000 */
[----:B------:R-:W-:-:S02]  /*2e00*/  @P5 IADD3 R14, PT, PT, R14, 0x1, RZ ;  /* 0x000000010e0e5810 */ /* 0x000fc40007ffe0ff */
[----:B------:R-:W-:-:S03]  /*2e10*/  ISETP.GE.AND P5, PT, R15, RZ, PT ;  /* 0x000000ff0f00720c */ /* 0x000fc60003fa6270 */
[----:B------:R-:W-:Y:S01]  /*2e20*/  IMAD.MOV.U32 R23, RZ, RZ, R14 ;  /* 0x000000ffff177224 */ /* 0x000fe200078e000e */
[----:B0-----:R-:W-:-:S06]  /*2e30*/  IADD3 R15, PT, PT, R25, 0xffffffe, RZ ;  /* 0x0ffffffe190f7810 */ /* 0x001fcc0007ffe0ff */
[----:B------:R-:W0:Y:S03]  /*2e40*/  F2I.FTZ.U32.TRUNC.NTZ R15, R15 ;  /* 0x0000000f000f7305 */ /* 0x000e26000021f000 */
[----:B------:R-:W-:Y:S01]  /*2e50*/  @!P5 IMAD.MOV R23, RZ, RZ, -R23 ;  /* 0x000000ffff17d224 */ /* 0x000fe200078e0a17 */
[----:B------:R-:W-:Y:S01]  /*2e60*/  ISETP.NE.AND P5, PT, R17, RZ, PT ;  /* 0x000000ff1100720c */ /* 0x000fe20003fa5270 */
[----:B0-----:R-:W-:-:S12]  /*2e70*/  IMAD.MOV R25, RZ, RZ, -R15 ;  /* 0x000000ffff197224 */ /* 0x001fd800078e0a0f */
[----:B------:R-:W-:Y:S02]  /*2e80*/  @!P5 LOP3.LUT R23, RZ, R17, RZ, 0x33, !PT ;  /* 0x00000011ff17d212 */ /* 0x000fe400078e33ff */
[----:B-1----:R-:W-:-:S03]  /*2e90*/  ISETP.NE.U32.AND P5, PT, R26, 0x1, PT ;  /* 0x000000011a00780c */ /* 0x002fc60003fa5070 */
[----:B------:R-:W-:Y:S01]  /*2ea0*/  IMAD.MOV R14, RZ, RZ, -R23 ;  /* 0x000000ffff0e7224 */ /* 0x000fe200078e0a17 */
[----:B------:R-:W-:Y:S02]  /*2eb0*/  ISETP.NE.AND.EX P5, PT, R27, RZ, PT, P5 ;  /* 0x000000ff1b00720c */ /* 0x000fe40003fa5350 */
[----:B------:R-:W0:Y:S01]  /*2ec0*/  LDC.64 R26, c[0x0][0x3a8] ;  /* 0x0000ea00ff1a7b82 */ /* 0x000e220000000a00 */
[----:B------:R-:W-:Y:S01]  /*2ed0*/  IMAD R17, R17, R14, R28 ;  /* 0x0000000e11117224 */ /* 0x000fe200078e021c */
[----:B------:R-:W-:Y:S02]  /*2ee0*/  MOV R14, R25 ;  /* 0x00000019000e7202 */ /* 0x000fe40000000f00 */
[----:B------:R-:W-:-:S03]  /*2ef0*/  SEL R19, R19, RZ, P5 ;  /* 0x000000ff13137207 */ /* 0x000fc60002800000 */
[----:B------:R-:W-:Y:S01]  /*2f00*/  IMAD R25, R14, R21, RZ ;  /* 0x000000150e197224 */ /* 0x000fe200078e02ff */
[----:B------:R-:W1:Y:S01]  /*2f10*/  LDC.64 R28, c[0x0][0x398] ;  /* 0x0000e600ff1c7b82 */ /* 0x000e620000000a00 */
[----:B------:R-:W-:-:S04]  /*2f20*/  IMAD.MOV.U32 R14, RZ, RZ, RZ ;  /* 0x000000ffff0e7224 */ /* 0x000fc800078e00ff */
[----:B------:R-:W-:Y:S01]  /*2f30*/  IMAD.HI.U32 R25, R15, R25, R14 ;  /* 0x000000190f197227 */ /* 0x000fe200078e000e */
[----:B------:R-:W-:-:S05]  /*2f40*/  IABS R14, R17 ;  /* 0x00000011000e7213 */ /* 0x000fca0000000000 */
[----:B------:R-:W-:-:S04]  /*2f50*/  IMAD.HI.U32 R25, R25, R14, RZ ;  /* 0x0000000e19197227 */ /* 0x000fc800078e00ff */
[----:B------:R-:W-:-:S04]  /*2f60*/  IMAD.MOV R15, RZ, RZ, -R25 ;  /* 0x000000ffff0f7224 */ /* 0x000fc800078e0a19 */
[----:B------:R-:W-:Y:S01]  /*2f70*/  IMAD R14, R21, R15, R14 ;  /* 0x0000000f150e7224 */ /* 0x000fe200078e020e */
[----:B-1----:R-:W-:Y:S02]  /*2f80*/  ISETP.NE.U32.AND P5, PT, R28, 0x1, PT ;  /* 0x000000011c00780c */ /* 0x002fe40003fa5070 */
[----:B------:R-:W-:Y:S02]  /*2f90*/  SHF.R.S64 R28, RZ, 0x1e, R11 ;  /* 0x0000001eff1c7819 */ /* 0x000fe4000000100b */
        /* <DEDUP_REMOVED lines=35> */
.L_x_4503:
[----:B------:R-:W-:Y:S05]  /*31d0*/  BSYNC.RECONVERGENT B1 ;  /* 0x0000000000017941 */ /* 0x000fea0003800200 */
.L_x_4502:
        /* <DEDUP_REMOVED lines=25> */
[----:B------:R-:W-:Y:S01]  /*3370*/  IMAD R12, R21, R15, R12 ;  /* 0x0000000f150c7224 */ /* 0x000fe200078e020c */
[----:B------:R-:W-:-:S04]  /*3380*/  IADD3 R15, PT, PT, R25, 0xffffffe, RZ ;  /* 0x0ffffffe190f7810 */ /* 0x000fc80007ffe0ff */
[----:B------:R-:W-:Y:S02]  /*3390*/  ISETP.GT.U32.AND P5, PT, R21, R12, PT ;  /* 0x0000000c1500720c */ /* 0x000fe40003fa4070 */
[----:B------:R-:W0:Y:S11]  /*33a0*/  F2I.FTZ.U32.TRUNC.NTZ R15, R15 ;  /* 0x0000000f000f7305 */ /* 0x000e36000021f000 */
[----:B------:R-:W-:-:S02]  /*33b0*/  @!P5 IMAD.IADD R12, R12, 0x1, -R21 ;  /* 0x000000010c0cd824 */ /* 0x000fc400078e0a15 */
[----:B------:R-:W-:Y:S01]  /*33c0*/  @!P5 VIADD R17, R17, 0x1 ;  /* 0x000000011111d836 */ /* 0x000fe20000000000 */
[----:B0-----:R-:W-:Y:S02]  /*33d0*/  IADD3 R32, PT, PT, RZ, -R15, RZ ;  /* 0x8000000fff207210 */ /* 0x001fe40007ffe0ff */
[----:B------:R-:W-:Y:S02]  /*33e0*/  ISETP.GE.U32.AND P1, PT, R12, R21, PT ;  /* 0x000000150c00720c */ /* 0x000fe40003f26070 */
[----:B------:R-:W-:Y:S01]  /*33f0*/  LOP3.LUT R12, R11, R28, RZ, 0x3c, !PT ;  /* 0x0000001c0b0c7212 */ /* 0x000fe200078e3cff */
[----:B------:R-:W-:-:S03]  /*3400*/  IMAD R21, R32, R23, RZ ;  /* 0x0000001720157224 */ /* 0x000fc600078e02ff */
[----:B------:R-:W-:Y:S02]  /*3410*/  ISETP.GE.AND P5, PT, R12, RZ, PT ;  /* 0x000000ff0c00720c */ /* 0x000fe40003fa6270 */
[----:B------:R-:W0:Y:S05]  /*3420*/  LDC R12, c[0x0][0x3c0] ;  /* 0x0000f000ff0c7b82 */ /* 0x000e2a0000000800 */
[----:B------:R-:W-:Y:S01]  /*3430*/  @P1 VIADD R17, R17, 0x1 ;  /* 0x0000000111111836 */ /* 0x000fe20000000000 */
[----:B------:R-:W-:-:S05]  /*3440*/  ISETP.NE.AND P1, PT, R28, RZ, PT ;  /* 0x000000ff1c00720c */ /* 0x000fca0003f25270 */
[----:B------:R-:W-:-:S08]  /*3450*/  @!P5 IMAD.MOV R17, RZ, RZ, -R17 ;  /* 0x000000ffff11d224 */ /* 0x000fd000078e0a11 */
[----:B------:R-:W-:-:S05]  /*3460*/  @!P1 LOP3.LUT R17, RZ, R28, RZ, 0x33, !PT ;  /* 0x0000001cff119212 */ /* 0x000fca00078e33ff */
[----:B------:R-:W-:-:S04]  /*3470*/  IMAD.MOV R14, RZ, RZ, -R17 ;  /* 0x000000ffff0e7224 */ /* 0x000fc800078e0a11 */
[----:B------:R-:W-:Y:S02]  /*3480*/  IMAD R28, R28, R14, R11 ;  /* 0x0000000e1c1c7224 */ /* 0x000fe400078e020b */
[----:B------:R-:W-:-:S03]  /*3490*/  IMAD.MOV.U32 R14, RZ, RZ, RZ ;  /* 0x000000ffff0e7224 */ /* 0x000fc600078e00ff */
[----:B------:R-:W-:Y:S01]  /*34a0*/  IABS R32, R28 ;  /* 0x0000001c00207213 */ /* 0x000fe20000000000 */
[----:B------:R-:W-:-:S06]  /*34b0*/  IMAD.HI.U32 R21, R15, R21, R14 ;  /* 0x000000150f157227 */ /* 0x000fcc00078e000e */
[----:B------:R-:W-:Y:S01]  /*34c0*/  IMAD.HI.U32 R14, R21, R32, RZ ;  /* 0x00000020150e7227 */ /* 0x000fe200078e00ff */
[----:B0-----:R-:W-:-:S04]  /*34d0*/  IABS R21, R12 ;  /* 0x0000000c00157213 */ /* 0x001fc80000000000 */
[----:B------:R-:W-:Y:S01]  /*34e0*/  IADD3 R15, PT, PT, -R14, RZ, RZ ;  /* 0x000000ff0e0f7210 */ /* 0x000fe20007ffe1ff */
[----:B------:R-:W0:Y:S04]  /*34f0*/  I2F.RP R25, R21 ;  /* 0x0000001500197306 */ /* 0x000e280000209400 */
[----:B------:R-:W-:Y:S01]  /*3500*/  IMAD R32, R23, R15, R32 ;  /* 0x0000000f17207224 */ /* 0x000fe200078e0220 */
[----:B------:R-:W-:-:S04]  /*3510*/  LOP3.LUT R15, R28, R19, RZ, 0x3c, !PT ;  /* 0x000000131c0f7212 */ /* 0x000fc800078e3cff */
[----:B------:R-:W-:Y:S01]  /*3520*/  ISETP.GT.U32.AND P5, PT, R23, R32, PT ;  /* 0x000000201700720c */ /* 0x000fe20003fa4070 */
[----:B0-----:R-:W0:-:S12]  /*3530*/  MUFU.RCP R25, R25 ;  /* 0x0000001900197308 */ /* 0x001e180000001000 */
[----:B------:R-:W-:Y:S02]  /*3540*/  @!P5 IMAD.IADD R32, R32, 0x1, -R23 ;  /* 0x000000012020d824 */ /* 0x000fe400078e0a17 */
[----:B------:R-:W-:Y:S01]  /*3550*/  @!P5 VIADD R14, R14, 0x1 ;  /* 0x000000010e0ed836 */ /* 0x000fe20000000000 */
[----:B------:R-:W-:Y:S02]  /*3560*/  ISETP.GE.AND P5, PT, R15, RZ, PT ;  /* 0x000000ff0f00720c */ /* 0x000fe40003fa6270 */
[----:B------:R-:W-:Y:S02]  /*3570*/  ISETP.GE.U32.AND P1, PT, R32, R23, PT ;  /* 0x000000172000720c */ /* 0x000fe40003f26070 */
[----:B0-----:R-:W-:-:S06]  /*3580*/  IADD3 R15, PT, PT, R25, 0xffffffe, RZ ;  /* 0x0ffffffe190f7810 */ /* 0x001fcc0007ffe0ff */
[----:B------:R-:W0:Y:S05]  /*3590*/  F2I.FTZ.U32.TRUNC.NTZ R15, R15 ;  /* 0x0000000f000f7305 */ /* 0x000e2a000021f000 */
[----:B------:R-:W-:Y:S01]  /*35a0*/  @P1 VIADD R14, R14, 0x1 ;  /* 0x000000010e0e1836 */ /* 0x000fe20000000000 */
[----:B------:R-:W-:-:S03]  /*35b0*/  ISETP.NE.AND P1, PT, R19, RZ, PT ;  /* 0x000000ff1300720c */ /* 0x000fc60003f25270 */
[----:B------:R-:W-:-:S05]  /*35c0*/  IMAD.MOV.U32 R23, RZ, RZ, R14 ;  /* 0x000000ffff177224 */ /* 0x000fca00078e000e */
[----:B------:R-:W-:Y:S01]  /*35d0*/  @!P5 IADD3 R23, PT, PT, -R23, RZ, RZ ;  /* 0x000000ff1717d210 */ /* 0x000fe20007ffe1ff */
[----:B0-----:R-:W-:-:S04]  /*35e0*/  IMAD.MOV R32, RZ, RZ, -R15 ;  /* 0x000000ffff207224 */ /* 0x001fc800078e0a0f */
[----:B------:R-:W-:Y:S01]  /*35f0*/  @!P1 LOP3.LUT R23, RZ, R19, RZ, 0x33, !PT ;  /* 0x00000013ff179212 */ /* 0x000fe200078e33ff */
[----:B------:R-:W-:-:S04]  /*3600*/  IMAD R25, R32, R21, RZ ;  /* 0x0000001520197224 */ /* 0x000fc800078e02ff */
[----:B------:R-:W-:Y:S01]  /*3610*/  IMAD.MOV R14, RZ, RZ, -R23 ;  /* 0x000000ffff0e7224 */ /* 0x000fe200078e0a17 */
[----:B------:R-:W0:Y:S03]  /*3620*/  LDC.64 R32, c[0x0][0x3a8] ;  /* 0x0000ea00ff207b82 */ /* 0x000e260000000a00 */
[----:B------:R-:W-:Y:S02]  /*3630*/  IMAD R19, R19, R14, R28 ;  /* 0x0000000e13137224 */ /* 0x000fe400078e021c */
[----:B------:R-:W-:-:S03]  /*3640*/  HFMA2 R14, -RZ, RZ, 0, 0 ;  /* 0x00000000ff0e7431 */ /* 0x000fc600000001ff */
[----:B------:R-:W-:Y:S02]  /*3650*/  IABS R28, R19 ;  /* 0x00000013001c7213 */ /* 0x000fe40000000000 */
[----:B------:R-:W-:Y:S02]  /*3660*/  IMAD.HI.U32 R25, R15, R25, R14 ;  /* 0x000000190f197227 */ /* 0x000fe400078e000e */
[----:B------:R-:W1:Y:S04]  /*3670*/  LDC.64 R14, c[0x0][0x390] ;  /* 0x0000e400ff0e7b82 */ /* 0x000e680000000a00 */
        /* <DEDUP_REMOVED lines=11> */
[----:B------:R-:W-:Y:S01]  /*3730*/  LOP3.LUT R21, R19, R12, RZ, 0x3c, !PT ;  /* 0x0000000c13157212 */ /* 0x000fe200078e3cff */
[----:B------:R-:W2:Y:S03]  /*3740*/  LDC.64 R28, c[0x0][0x3a0] ;  /* 0x0000e800ff1c7b82 */ /* 0x000ea60000000a00 */
[----:B------:R-:W-:-:S07]  /*3750*/  ISETP.GE.AND P1, PT, R21, RZ, PT ;  /* 0x000000ff1500720c */ /* 0x000fce0003f26270 */
[----:B------:R-:W-:Y:S01]  /*3760*/  @P5 VIADD R25, R25, 0x1 ;  /* 0x0000000119195836 */ /* 0x000fe20000000000 */
[----:B------:R-:W-:-:S05]  /*3770*/  ISETP.NE.AND P5, PT, R12, RZ, PT ;  /* 0x000000ff0c00720c */ /* 0x000fca0003fa5270 */
[----:B------:R-:W-:Y:S01]  /*3780*/  @!P1 IMAD.MOV R25, RZ, RZ, -R25 ;  /* 0x000000ffff199224 */ /* 0x000fe200078e0a19 */
[----:B-1----:R-:W-:Y:S01]  /*3790*/  ISETP.NE.U32.AND P1, PT, R14, 0x1, PT ;  /* 0x000000010e00780c */ /* 0x002fe20003f25070 */
[----:B------:R-:W-:-:S03]  /*37a0*/  IMAD R14, R17, UR36, RZ ;  /* 0x00000024110e7c24 */ /* 0x000fc6000f8e02ff */
        /* <DEDUP_REMOVED lines=25> */
.L_x_4505:
[----:B------:R-:W-:Y:S05]  /*3940*/  BSYNC.RECONVERGENT B1 ;  /* 0x0000000000017941 */ /* 0x000fea0003800200 */
.L_x_4504:
        /* <DEDUP_REMOVED lines=44> */
[----:B------:R-:W-:-:S03]  /*3c10*/  IMAD.MOV.U32 R14, RZ, RZ, RZ ;  /* 0x000000ffff0e7224 */ /* 0x000fc600078e00ff */
[----:B------:R-:W-:Y:S01]  /*3c20*/  IABS R34, R32 ;  /* 0x0000002000227213 */ /* 0x000fe20000000000 */
[----:B------:R-:W-:Y:S01]  /*3c30*/  IMAD.HI.U32 R23, R15, R23, R14 ;  /* 0x000000170f177227 */ /* 0x000fe200078e000e */
[----:B0-----:R-:W-:-:S05]  /*3c40*/  IABS R15, R17 ;  /* 0x00000011000f7213 */ /* 0x001fca0000000000 */
        /* <DEDUP_REMOVED lines=13> */
[----:B------:R-:W1:Y:S01]  /*3d20*/  LDC.64 R34, c[0x0][0x3a8] ;  /* 0x0000ea00ff227b82 */ /* 0x000e620000000a00 */
[----:B0-----:R-:W-:-:S04]  /*3d30*/  IADD3 R27, PT, PT, R25, 0xffffffe, RZ ;  /* 0x0ffffffe191b7810 */ /* 0x001fc80007ffe0ff */
[----:B------:R-:W0:Y:S06]  /*3d40*/  F2I.FTZ.U32.TRUNC.NTZ R15, R27 ;  /* 0x0000001b000f7305 */ /* 0x000e2c000021f000 */
        /* <DEDUP_REMOVED lines=21> */
[----:B------:R-:W-:Y:S02]  /*3ea0*/  SEL R12, R12, RZ, P1 ;  /* 0x000000ff0c0c7207 */ /* 0x000fe40000800000 */
[----:B------:R-:W-:Y:S02]  /*3eb0*/  ISETP.GE.U32.AND P6, PT, R32, R23, PT ;  /* 0x000000172000720c */ /* 0x000fe40003fc6070 */
[----:B------:R-:W-:Y:S01]  /*3ec0*/  LOP3.LUT R23, R38, R17, RZ, 0x3c, !PT ;  /* 0x0000001126177212 */ /* 0x000fe200078e3cff */
[----:B------:R-:W-:Y:S01]  /*3ed0*/  IMAD R12, R12, UR36, RZ ;  /* 0x000000240c0c7c24 */ /* 0x000fe2000f8e02ff */
[----:B------:R-:W2:Y:S02]  /*3ee0*/  LDC.64 R32, c[0x0][0x3a0] ;  /* 0x0000e800ff207b82 */ /* 0x000ea40000000a00 */
[----:B------:R-:W-:-:S07]  /*3ef0*/  ISETP.GE.AND P5, PT, R23, RZ, PT ;  /* 0x000000ff1700720c */ /* 0x000fce0003fa6270 */
[----:B------:R-:W-:Y:S01]  /*3f00*/  @P6 VIADD R19, R19, 0x1 ;  /* 0x0000000113136836 */ /* 0x000fe20000000000 */
[----:B------:R-:W-:-:S05]  /*3f10*/  ISETP.NE.AND P6, PT, R17, RZ, PT ;  /* 0x000000ff1100720c */ /* 0x000fca0003fc5270 */
[----:B------:R-:W-:Y:S02]  /*3f20*/  @!P5 IADD3 R19, PT, PT, -R19, RZ, RZ ;  /* 0x000000ff1313d210 */ /* 0x000fe40007ffe1ff */
[----:B0-----:R-:W-:-:S04]  /*3f30*/  ISETP.NE.U32.AND P1, PT, R14, 0x1, PT ;  /* 0x000000010e00780c */ /* 0x001fc80003f25070 */
[----:B------:R-:W-:Y:S02]  /*3f40*/  ISETP.NE.AND.EX P1, PT, R15, RZ, PT, P1 ;  /* 0x000000ff0f00720c */ /* 0x000fe40003f25310 */
[----:B------:R-:W-:Y:S02]  /*3f50*/  @!P6 LOP3.LUT R19, RZ, R17, RZ, 0x33, !PT ;  /* 0x00000011ff13e212 */ /* 0x000fe400078e33ff */
[----:B--2---:R-:W-:Y:S02]  /*3f60*/  ISETP.NE.U32.AND P5, PT, R32, 0x1, PT ;  /* 0x000000012000780c */ /* 0x004fe40003fa5070 */
[----:B-1----:R-:W-:Y:S01]  /*3f70*/  ISETP.NE.U32.AND P6, PT, R34, 0x1, PT ;  /* 0x000000012200780c */ /* 0x002fe20003fc5070 */
[----:B------:R-:W-:Y:S01]  /*3f80*/  IMAD.MOV R14, RZ, RZ, -R19 ;  /* 0x000000ffff0e7224 */ /* 0x000fe200078e0a13 */
[----:B------:R-:W-:Y:S02]  /*3f90*/  ISETP.NE.AND.EX P5, PT, R33, RZ, PT, P5 ;  /* 0x000000ff2100720c */ /* 0x000fe40003fa5350 */
        /* <DEDUP_REMOVED lines=19> */
.L_x_4507:
[----:B------:R-:W-:Y:S05]  /*40d0*/  BSYNC.RECONVERGENT B1 ;  /* 0x0000000000017941 */ /* 0x000fea0003800200 */
.L_x_4506:
        /* <DEDUP_REMOVED lines=45> */
[----:B------:R-:W-:-:S06]  /*43b0*/  IMAD.HI.U32 R17, R15, R17, R14 ;  /* 0x000000110f117227 */ /* 0x000fcc00078e000e */
[----:B------:R-:W-:Y:S02]  /*43c0*/  IMAD.HI.U32 R14, R17, R32, RZ ;  /* 0x00000020110e7227 */ /* 0x000fe400078e00ff */
[----:B------:R-:W0:Y:S02]  /*43d0*/  LDC R17, c[0x0][0x3c0] ;  /* 0x0000f000ff117b82 */ /* 0x000e240000000800 */
[----:B------:R-:W-:-:S04]  /*43e0*/  IMAD.MOV R15, RZ, RZ, -R14 ;  /* 0x000000ffff0f7224 */ /* 0x000fc800078e0a0e */
[----:B------:R-:W-:Y:S01]  /*43f0*/  IMAD R32, R21, R15, R32 ;  /* 0x0000000f15207224 */ /* 0x000fe200078e0220 */
[----:B------:R-:W-:-:S04]  /*4400*/  LOP3.LUT R15, R34, R19, RZ, 0x3c, !PT ;  /* 0x00000013220f7212 */ /* 0x000fc800078e3cff */
[----:B------:R-:W-:Y:S02]  /*4410*/  ISETP.GT.U32.AND P3, PT, R21, R32, PT ;  /* 0x000000201500720c */ /* 0x000fe40003f64070 */
[----:B------:R-:W-:-:S11]  /*4420*/  ISETP.GE.AND P5, PT, R15, RZ, PT ;  /* 0x000000ff0f00720c */ /* 0x000fd60003fa6270 */
[----:B------:R-:W-:Y:S01]  /*4430*/  @!P3 IMAD.IADD R32, R32, 0x1, -R21 ;  /* 0x000000012020b824 */ /* 0x000fe200078e0a15 */
[----:B0-----:R-:W-:Y:S02]  /*4440*/  IABS R23, R17 ;  /* 0x0000001100177213 */ /* 0x001fe40000000000 */
[----:B------:R-:W-:Y:S02]  /*4450*/  @!P3 IADD3 R14, PT, PT, R14, 0x1, RZ ;  /* 0x000000010e0eb810 */ /* 0x000fe40007ffe0ff */
[----:B------:R-:W-:Y:S01]  /*4460*/  ISETP.GE.U32.AND P1, PT, R32, R21, PT ;  /* 0x000000152000720c */ /* 0x000fe20003f26070 */
[----:B------:R-:W0:Y:S01]  /*4470*/  I2F.RP R25, R23 ;  /* 0x0000001700197306 */ /* 0x000e220000209400 */
[----:B------:R-:W-:Y:S01]  /*4480*/  ISETP.NE.AND P3, PT, R19, RZ, PT ;  /* 0x000000ff1300720c */ /* 0x000fe20003f65270 */
[----:B------:R-:W1:Y:S10]  /*4490*/  LDC.64 R32, c[0x0][0x390] ;  /* 0x0000e400ff207b82 */ /* 0x000e740000000a00 */
[----:B------:R-:W-:Y:S01]  /*44a0*/  @P1 VIADD R14, R14, 0x1 ;  /* 0x000000010e0e1836 */ /* 0x000fe20000000000 */
[----:B0-----:R-:W0:Y:S03]  /*44b0*/  MUFU.RCP R25, R25 ;  /* 0x0000001900197308 */ /* 0x001e260000001000 */
[----:B------:R-:W-:-:S02]  /*44c0*/  IMAD.MOV.U32 R21, RZ, RZ, R14 ;  /* 0x000000ffff157224 */ /* 0x000fc400078e000e */
[----:B------:R-:W2:Y:S03]  /*44d0*/  LDC.64 R14, c[0x0][0x398] ;  /* 0x0000e600ff0e7b82 */ /* 0x000ea60000000a00 */
[----:B------:R-:W-:Y:S02]  /*44e0*/  @!P5 IADD3 R21, PT, PT, -R21, RZ, RZ ;  /* 0x000000ff1515d210 */ /* 0x000fe40007ffe1ff */
[----:B------:R-:W-:Y:S02]  /*44f0*/  @!P3 LOP3.LUT R21, RZ, R19, RZ, 0x33, !PT ;  /* 0x00000013ff15b212 */ /* 0x000fe400078e33ff */
[----:B-1----:R-:W-:-:S03]  /*4500*/  ISETP.NE.U32.AND P1, PT, R32, 0x1, PT ;  /* 0x000000012000780c */ /* 0x002fc60003f25070 */
[----:B------:R-:W-:Y:S01]  /*4510*/  IMAD.MOV R42, RZ, RZ, -R21 ;  /* 0x000000ffff2a7224 */ /* 0x000fe200078e0a15 */
[----:B------:R-:W-:-:S03]  /*4520*/  ISETP.NE.AND.EX P1, PT, R33, RZ, PT, P1 ;  /* 0x000000ff2100720c */ /* 0x000fc60003f25310 */
[----:B------:R-:W-:Y:S02]  /*4530*/  IMAD R42, R19, R42, R34 ;  /* 0x0000002a132a7224 */ /* 0x000fe400078e0222 */
[----:B0-----:R-:W-:Y:S01]  /*4540*/  VIADD R34, R25, 0xffffffe ;  /* 0x0ffffffe19227836 */ /* 0x001fe20000000000 */
[----:B------:R-:W-:-:S03]  /*4550*/  SEL R12, R12, RZ, P1 ;  /* 0x000000ff0c0c7207 */ /* 0x000fc60000800000 */
[----:B------:R0:W1:Y:S02]  /*4560*/  F2I.FTZ.U32.TRUNC.NTZ R35, R34 ;  /* 0x0000002200237305 */ /* 0x000064000021f000 */
[----:B------:R-:W-:Y:S01]  /*4570*/  IMAD R12, R12, UR36, RZ ;  /* 0x000000240c0c7c24 */ /* 0x000fe2000f8e02ff */
[----:B--2---:R-:W-:-:S04]  /*4580*/  ISETP.NE.U32.AND P3, PT, R14, 0x1, PT ;  /* 0x000000010e00780c */ /* 0x004fc80003f65070 */
[----:B------:R-:W-:Y:S01]  /*4590*/  ISETP.NE.AND.EX P3, PT, R15, RZ, PT, P3 ;  /* 0x000000ff0f00720c */ /* 0x000fe20003f65330 */
[----:B0-----:R-:W-:-:S03]  /*45a0*/  IMAD.MOV.U32 R34, RZ, RZ, RZ ;  /* 0x000000ffff227224 */ /* 0x001fc600078e00ff */
[----:B------:R-:W-:Y:S02]  /*45b0*/  SEL R21, R21, RZ, P3 ;  /* 0x000000ff15157207 */ /* 0x000fe40001800000 */
[----:B-1----:R-:W-:-:S03]  /*45c0*/  IADD3 R32, PT, PT, RZ, -R35, RZ ;  /* 0x80000023ff207210 */ /* 0x002fc60007ffe0ff */
[----:B------:R-:W-:Y:S02]  /*45d0*/  IMAD R21, R21, UR37, R12 ;  /* 0x0000002515157c24 */ /* 0x000fe4000f8e020c */
[----:B------:R-:W-:Y:S01]  /*45e0*/  IMAD R19, R32, R23, RZ ;  /* 0x0000001720137224 */ /* 0x000fe200078e02ff */
        /* <DEDUP_REMOVED lines=11> */
[----:B------:R-:W-:Y:S01]  /*46a0*/  @!P5 VIADD R14, R14, 0x1 ;  /* 0x000000010e0ed836 */ /* 0x000fe20000000000 */
[----:B------:R-:W-:Y:S02]  /*46b0*/  ISETP.GE.AND P5, PT, R19, RZ, PT ;  /* 0x000000ff1300720c */ /* 0x000fe40003fa6270 */
[----:B------:R-:W-:Y:S02]  /*46c0*/  ISETP.GE.U32.AND P6, PT, R32, R23, PT ;  /* 0x000000172000720c */ /* 0x000fe40003fc6070 */
[----:B------:R-:W0:Y:S11]  /*46d0*/  LDC.64 R32, c[0x0][0x3a0] ;  /* 0x0000e800ff207b82 */ /* 0x000e360000000a00 */
[----:B------:R-:W-:Y:S01]  /*46e0*/  @P6 VIADD R14, R14, 0x1 ;  /* 0x000000010e0e6836 */ /* 0x000fe20000000000 */
[----:B------:R-:W-:-:S04]  /*46f0*/  ISETP.NE.AND P6, PT, R17, RZ, PT ;  /* 0x000000ff1100720c */ /* 0x000fc80003fc5270 */
[----:B------:R-:W-:Y:S02]  /*4700*/  @!P5 IADD3 R14, PT, PT, -R14, RZ, RZ ;  /* 0x000000ff0e0ed210 */ /* 0x000fe40007ffe1ff */
[----:B0-----:R-:W-:-:S07]  /*4710*/  ISETP.NE.U32.AND P5, PT, R32, 0x1, PT ;  /* 0x000000012000780c */ /* 0x001fce0003fa5070 */
[----:B------:R-:W-:Y:S02]  /*4720*/  @!P6 LOP3.LUT R14, RZ, R17, RZ, 0x33, !PT ;  /* 0x00000011ff0ee212 */ /* 0x000fe400078e33ff */
[----:B------:R-:W-:Y:S02]  /*4730*/  ISETP.NE.AND.EX P5, PT, R33, RZ, PT, P5 ;  /* 0x000000ff2100720c */ /* 0x000fe40003fa5350 */
[----:B------:R-:W-:Y:S01]  /*4740*/  SHF.R.S64 R32, RZ, 0x1e, R11 ;  /* 0x0000001eff207819 */ /* 0x000fe2000000100b */
        /* <DEDUP_REMOVED lines=16> */
.L_x_4509:
[----:B------:R-:W-:Y:S05]  /*4850*/  BSYNC.RECONVERGENT B1 ;  /* 0x0000000000017941 */ /* 0x000fea0003800200 */
.L_x_4508:
        /* <DEDUP_REMOVED lines=42> */
[----:B------:R-:W-:-:S03]  /*4b00*/  IMAD.MOV.U32 R14, RZ, RZ, RZ ;  /* 0x000000ffff0e7224 */ /* 0x000fc600078e00ff */
[----:B------:R-:W-:Y:S01]  /*4b10*/  IABS R32, R34 ;  /* 0x0000002200207213 */ /* 0x000fe20000000000 */
[----:B------:R-:W-:-:S06]  /*4b20*/  IMAD.HI.U32 R17, R15, R17, R14 ;  /* 0x000000110f117227 */ /* 0x000fcc00078e000e */
[----:B------:R-:W-:Y:S02]  /*4b30*/  IMAD.HI.U32 R14, R17, R32, RZ ;  /* 0x00000020110e7227 */ /* 0x000fe400078e00ff */
[----:B------:R-:W0:Y:S03]  /*4b40*/  LDC R17, c[0x0][0x3c0] ;  /* 0x0000f000ff117b82 */ /* 0x000e260000000800 */
[----:B------:R-:W-:-:S05]  /*4b50*/  IADD3 R15, PT, PT, -R14, RZ, RZ ;  /* 0x000000ff0e0f7210 */ /* 0x000fca0007ffe1ff */
[----:B------:R-:W-:Y:S01]  /*4b60*/  IMAD R32, R21, R15, R32 ;  /* 0x0000000f15207224 */ /* 0x000fe200078e0220 */
[----:B------:R-:W-:-:S04]  /*4b70*/  LOP3.LUT R15, R34, R19, RZ, 0x3c, !PT ;  /* 0x00000013220f7212 */ /* 0x000fc800078e3cff */
[----:B------:R-:W-:Y:S02]  /*4b80*/  ISETP.GT.U32.AND P2, PT, R21, R32, PT ;  /* 0x000000201500720c */ /* 0x000fe40003f44070 */
[----:B------:R-:W-:Y:S02]  /*4b90*/  ISETP.GE.AND P3, PT, R15, RZ, PT ;  /* 0x000000ff0f00720c */ /* 0x000fe40003f66270 */
[----:B0-----:R-:W-:-:S09]  /*4ba0*/  IABS R23, R17 ;  /* 0x0000001100177213 */ /* 0x001fd20000000000 */
[----:B------:R-:W-:Y:S01]  /*4bb0*/  @!P2 IMAD.IADD R32, R32, 0x1, -R21 ;  /* 0x000000012020a824 */ /* 0x000fe200078e0a15 */
[----:B------:R-:W0:Y:S01]  /*4bc0*/  I2F.RP R25, R23 ;  /* 0x0000001700197306 */ /* 0x000e220000209400 */
[----:B------:R-:W-:Y:S01]  /*4bd0*/  @!P2 VIADD R14, R14, 0x1 ;  /* 0x000000010e0ea836 */ /* 0x000fe20000000000 */
[----:B------:R-:W-:Y:S02]  /*4be0*/  ISETP.NE.AND P2, PT, R19, RZ, PT ;  /* 0x000000ff1300720c */ /* 0x000fe40003f45270 */
[----:B------:R-:W-:Y:S02]  /*4bf0*/  ISETP.GE.U32.AND P1, PT, R32, R21, PT ;  /* 0x000000152000720c */ /* 0x000fe40003f26070 */
[----:B------:R-:W1:Y:S02]  /*4c00*/  LDC.64 R32, c[0x0][0x390] ;  /* 0x0000e400ff207b82 */ /* 0x000e640000000a00 */
[----:B0-----:R-:W0:Y:S09]  /*4c10*/  MUFU.RCP R25, R25 ;  /* 0x0000001900197308 */ /* 0x001e320000001000 */
[----:B------:R-:W-:-:S05]  /*4c20*/  @P1 IADD3 R14, PT, PT, R14, 0x1, RZ ;  /* 0x000000010e0e1810 */ /* 0x000fca0007ffe0ff */
[----:B------:R-:W-:Y:S02]  /*4c30*/  IMAD.MOV.U32 R21, RZ, RZ, R14 ;  /* 0x000000ffff157224 */ /* 0x000fe400078e000e */
[----:B------:R-:W2:Y:S02]  /*4c40*/  LDC.64 R14, c[0x0][0x398] ;  /* 0x0000e600ff0e7b82 */ /* 0x000ea40000000a00 */
[----:B------:R-:W-:Y:S01]  /*4c50*/  @!P3 IMAD.MOV R21, RZ, RZ, -R21 ;  /* 0x000000ffff15b224 */ /* 0x000fe200078e0a15 */
[----:B------:R-:W-:Y:S02]  /*4c60*/  @!P2 LOP3.LUT R21, RZ, R19, RZ, 0x33, !PT ;  /* 0x00000013ff15a212 */ /* 0x000fe400078e33ff */
[----:B-1----:R-:W-:Y:S02]  /*4c70*/  ISETP.NE.U32.AND P1, PT, R32, 0x1, PT ;  /* 0x000000012000780c */ /* 0x002fe40003f25070 */
[----:B------:R-:W-:Y:S02]  /*4c80*/  IADD3 R36, PT, PT, -R21, RZ, RZ ;  /* 0x000000ff15247210 */ /* 0x000fe40007ffe1ff */
[----:B------:R-:W-:-:S03]  /*4c90*/  ISETP.NE.AND.EX P1, PT, R33, RZ, PT, P1 ;  /* 0x000000ff2100720c */ /* 0x000fc60003f25310 */
[----:B------:R-:W-:Y:S01]  /*4ca0*/  IMAD R36, R19, R36, R34 ;  /* 0x0000002413247224 */ /* 0x000fe200078e0222 */
[----:B------:R-:W-:Y:S01]  /*4cb0*/  SEL R12, R12, RZ, P1 ;  /* 0x000000ff0c0c7207 */ /* 0x000fe20000800000 */
[----:B0-----:R-:W-:-:S04]  /*4cc0*/  VIADD R34, R25, 0xffffffe ;  /* 0x0ffffffe19227836 */ /* 0x001fc80000000000 */
[----:B------:R0:W1:Y:S01]  /*4cd0*/  F2I.FTZ.U32.TRUNC.NTZ R35, R34 ;  /* 0x0000002200237305 */ /* 0x000062000021f000 */
[----:B------:R-:W-:Y:S01]  /*4ce0*/  IMAD R12, R12, UR36, RZ ;  /* 0x000000240c0c7c24 */ /* 0x000fe2000f8e02ff */
[----:B--2---:R-:W-:Y:S02]  /*4cf0*/  ISETP.NE.U32.AND P2, PT, R14, 0x1, PT ;  /* 0x000000010e00780c */ /* 0x004fe40003f45070 */
[----:B0-----:R-:W-:Y:S02]  /*4d00*/  MOV R34, RZ ;  /* 0x000000ff00227202 */ /* 0x001fe40000000f00 */
[----:B------:R-:W-:Y:S01]  /*4d10*/  ISETP.NE.AND.EX P2, PT, R15, RZ, PT, P2 ;  /* 0x000000ff0f00720c */ /* 0x000fe20003f45320 */
[----:B-1----:R-:W-:-:S03]  /*4d20*/  IMAD.MOV R32, RZ, RZ, -R35 ;  /* 0x000000ffff207224 */ /* 0x002fc600078e0a23 */
[----:B------:R-:W-:Y:S01]  /*4d30*/  SEL R21, R21, RZ, P2 ;  /* 0x000000ff15157207 */ /* 0x000fe20001000000 */
[----:B------:R-:W-:Y:S01]  /*4d40*/  IMAD R19, R32, R23, RZ ;  /* 0x0000001720137224 */ /* 0x000fe200078e02ff */
[----:B------:R-:W-:-:S03]  /*4d50*/  IABS R32, R36 ;  /* 0x0000002400207213 */ /* 0x000fc60000000000 */
[----:B------:R-:W-:Y:S02]  /*4d60*/  IMAD R21, R21, UR37, R12 ;  /* 0x0000002515157c24 */ /* 0x000fe4000f8e020c */
        /* <DEDUP_REMOVED lines=8> */
[----:B0-----:R-:W-:-:S04]  /*4df0*/  ISETP.NE.U32.AND P1, PT, R34, 0x1, PT ;  /* 0x000000012200780c */ /* 0x001fc80003f25070 */
[----:B------:R-:W-:-:S05]  /*4e00*/  ISETP.NE.AND.EX P1, PT, R35, RZ, PT, P1 ;  /* 0x000000ff2300720c */ /* 0x000fca0003f25310 */
[----:B------:R-:W-:Y:S01]  /*4e10*/  @!P5 IMAD.IADD R32, R32, 0x1, -R23 ;  /* 0x000000012020d824 */ /* 0x000fe200078e0a17 */
[----:B------:R-:W-:Y:S02]  /*4e20*/  @!P5 IADD3 R14, PT, PT, R14, 0x1, RZ ;  /* 0x000000010e0ed810 */ /* 0x000fe40007ffe0ff */
[----:B------:R-:W-:Y:S02]  /*4e30*/  ISETP.NE.AND P5, PT, R17, RZ, PT ;  /* 0x000000ff1100720c */ /* 0x000fe40003fa5270 */
[----:B------:R-:W-:Y:S02]  /*4e40*/  ISETP.GE.U32.AND P3, PT, R32, R23, PT ;  /* 0x000000172000720c */ /* 0x000fe40003f66070 */
[----:B------:R-:W0:Y:S11]  /*4e50*/  LDC.64 R32, c[0x0][0x3a0] ;  /* 0x0000e800ff207b82 */ /* 0x000e360000000a00 */
        /* <DEDUP_REMOVED lines=22> */
.L_x_4511:
[----:B------:R-:W-:Y:S05]  /*4fc0*/  BSYNC.RECONVERGENT B1 ;  /* 0x0000000000017941 */ /* 0x000fea0003800200 */
.L_x_4510:
        /* <DEDUP_REMOVED lines=40> */
[----:B------:R-:W-:Y:S02]  /*5250*/  IMAD R17, R32, R21, RZ ;  /* 0x0000001520117224 */ /* 0x000fe400078e02ff */
[----:B------:R-:W-:Y:S02]  /*5260*/  IMAD R32, R30, R14, R11 ;  /* 0x0000000e1e207224 */ /* 0x000fe400078e020b */
[----:B------:R-:W-:-:S03]  /*5270*/  IMAD.MOV.U32 R14, RZ, RZ, RZ ;  /* 0x000000ffff0e7224 */ /* 0x000fc600078e00ff */
[----:B------:R-:W-:Y:S01]  /*5280*/  IABS R30, R32 ;  /* 0x00000020001e7213 */ /* 0x000fe20000000000 */
        /* <DEDUP_REMOVED lines=8> */
[----:B------:R-:W-:Y:S01]  /*5310*/  @!P2 IADD3 R30, PT, PT, R30, -R21, RZ ;  /* 0x800000151e1ea210 */ /* 0x000fe20007ffe0ff */
[----:B------:R-:W-:Y:S01]  /*5320*/  @!P2 VIADD R14, R14, 0x1 ;  /* 0x000000010e0ea836 */ /* 0x000fe20000000000 */
[----:B0-----:R-:W-:Y:S02]  /*5330*/  IABS R23, R17 ;  /* 0x0000001100177213 */ /* 0x001fe40000000000 */
[----:B------:R-:W-:Y:S02]  /*5340*/  ISETP.GE.U32.AND P1, PT, R30, R21, PT ;  /* 0x000000151e00720c */ /* 0x000fe40003f26070 */
[----:B------:R-:W0:Y:S01]  /*5350*/  I2F.RP R25, R23 ;  /* 0x0000001700197306 */ /* 0x000e220000209400 */
[----:B------:R-:W-:Y:S01]  /*5360*/  ISETP.NE.AND P2, PT, R19, RZ, PT ;  /* 0x000000ff1300720c */ /* 0x000fe20003f45270 */
[----:B------:R-:W1:Y:S09]  /*5370*/  LDC.64 R30, c[0x0][0x390] ;  /* 0x0000e400ff1e7b82 */ /* 0x000e720000000a00 */
[----:B------:R-:W-:Y:S01]  /*5380*/  @P1 VIADD R14, R14, 0x1 ;  /* 0x000000010e0e1836 */ /* 0x000fe20000000000 */
[----:B0-----:R-:W0:Y:S04]  /*5390*/  MUFU.RCP R25, R25 ;  /* 0x0000001900197308 */ /* 0x001e280000001000 */
[----:B------:R-:W-:-:S02]  /*53a0*/  MOV R21, R14 ;  /* 0x0000000e00157202 */ /* 0x000fc40000000f00 */
[----:B------:R-:W2:Y:S03]  /*53b0*/  LDC.64 R14, c[0x0][0x398] ;  /* 0x0000e600ff0e7b82 */ /* 0x000ea60000000a00 */
[----:B------:R-:W-:Y:S01]  /*53c0*/  @!P3 IMAD.MOV R21, RZ, RZ, -R21 ;  /* 0x000000ffff15b224 */ /* 0x000fe200078e0a15 */
[----:B------:R-:W-:Y:S02]  /*53d0*/  @!P2 LOP3.LUT R21, RZ, R19, RZ, 0x33, !PT ;  /* 0x00000013ff15a212 */ /* 0x000fe400078e33ff */
[----:B-1----:R-:W-:-:S03]  /*53e0*/  ISETP.NE.U32.AND P1, PT, R30, 0x1, PT ;  /* 0x000000011e00780c */ /* 0x002fc60003f25070 */
[----:B------:R-:W-:Y:S01]  /*53f0*/  IMAD.MOV R34, RZ, RZ, -R21 ;  /* 0x000000ffff227224 */ /* 0x000fe200078e0a15 */
[----:B------:R-:W-:-:S03]  /*5400*/  ISETP.NE.AND.EX P1, PT, R31, RZ, PT, P1 ;  /* 0x000000ff1f00720c */ /* 0x000fc60003f25310 */
[----:B------:R-:W-:Y:S01]  /*5410*/  IMAD R34, R19, R34, R32 ;  /* 0x0000002213227224 */ /* 0x000fe200078e0220 */
[----:B0-----:R-:W-:Y:S02]  /*5420*/  IADD3 R32, PT, PT, R25, 0xffffffe, RZ ;  /* 0x0ffffffe19207810 */ /* 0x001fe40007ffe0ff */
[----:B------:R-:W-:Y:S02]  /*5430*/  SEL R12, R12, RZ, P1 ;  /* 0x000000ff0c0c7207 */ /* 0x000fe40000800000 */
[----:B------:R0:W1:Y:S03]  /*5440*/  F2I.FTZ.U32.TRUNC.NTZ R33, R32 ;  /* 0x0000002000217305 */ /* 0x000066000021f000 */
[----:B------:R-:W-:Y:S01]  /*5450*/  IMAD R12, R12, UR36, RZ ;  /* 0x000000240c0c7c24 */ /* 0x000fe2000f8e02ff */
[----:B--2---:R-:W-:Y:S01]  /*5460*/  ISETP.NE.U32.AND P2, PT, R14, 0x1, PT ;  /* 0x000000010e00780c */ /* 0x004fe20003f45070 */
[----:B0-----:R-:W-:-:S03]  /*5470*/  IMAD.MOV.U32 R32, RZ, RZ, RZ ;  /* 0x000000ffff207224 */ /* 0x001fc600078e00ff */
[----:B------:R-:W-:-:S04]  /*5480*/  ISETP.NE.AND.EX P2, PT, R15, RZ, PT, P2 ;  /* 0x000000ff0f00720c */ /* 0x000fc80003f45320 */
[----:B------:R-:W-:Y:S01]  /*5490*/  SEL R21, R21, RZ, P2 ;  /* 0x000000ff15157207 */ /* 0x000fe20001000000 */
[----:B-1----:R-:W-:-:S04]  /*54a0*/  IMAD.MOV R30, RZ, RZ, -R33 ;  /* 0x000000ffff1e7224 */ /* 0x002fc800078e0a21 */
[----:B------:R-:W-:Y:S01]  /*54b0*/  IMAD R19, R30, R23, RZ ;  /* 0x000000171e137224 */ /* 0x000fe200078e02ff */
[----:B------:R-:W-:Y:S01]  /*54c0*/  IABS R30, R34 ;  /* 0x00000022001e7213 */ /* 0x000fe20000000000 */
[----:B------:R-:W-:Y:S02]  /*54d0*/  IMAD R21, R21, UR37, R12 ;  /* 0x0000002515157c24 */ /* 0x000fe4000f8e020c */
        /* <DEDUP_REMOVED lines=8> */
[----:B0-----:R-:W-:Y:S02]  /*5560*/  ISETP.NE.U32.AND P1, PT, R32, 0x1, PT ;  /* 0x000000012000780c */ /* 0x001fe40003f25070 */
[----:B------:R-:W-:Y:S02]  /*5570*/  SHF.R.S64 R32, RZ, 0x1e, R11 ;  /* 0x0000001eff207819 */ /* 0x000fe4000000100b */
[----:B------:R-:W-:-:S05]  /*5580*/  ISETP.NE.AND.EX P1, PT, R33, RZ, PT, P1 ;  /* 0x000000ff2100720c */ /* 0x000fca0003f25310 */
[----:B------:R-:W-:Y:S02]  /*5590*/  @!P4 IMAD.IADD R30, R30, 0x1, -R23 ;  /* 0x000000011e1ec824 */ /* 0x000fe400078e0a17 */
[----:B------:R-:W-:Y:S01]  /*55a0*/  @!P4 VIADD R14, R14, 0x1 ;  /* 0x000000010e0ec836 */ /* 0x000fe20000000000 */
[----:B------:R-:W-:Y:S02]  /*55b0*/  ISETP.NE.AND P4, PT, R17, RZ, PT ;  /* 0x000000ff1100720c */ /* 0x000fe40003f85270 */
[----:B------:R-:W-:Y:S02]  /*55c0*/  ISETP.GE.U32.AND P3, PT, R30, R23, PT ;  /* 0x000000171e00720c */ /* 0x000fe40003f66070 */
[----:B------:R-:W0:Y:S11]  /*55d0*/  LDC.64 R30, c[0x0][0x3a0] ;  /* 0x0000e800ff1e7b82 */ /* 0x000e360000000a00 */
[----:B------:R-:W-:-:S05]  /*55e0*/  @P3 IADD3 R14, PT, PT, R14, 0x1, RZ ;  /* 0x000000010e0e3810 */ /* 0x000fca0007ffe0ff */
[----:B------:R-:W-:Y:S01]  /*55f0*/  @!P5 IMAD.MOV R14, RZ, RZ, -R14 ;  /* 0x000000ffff0ed224 */ /* 0x000fe200078e0a0e */
[----:B------:R-:W-:-:S05]  /*5600*/  @!P4 LOP3.LUT R14, RZ, R17, RZ, 0x33, !PT ;  /* 0x00000011ff0ec212 */ /* 0x000fca00078e33ff */
[----:B------:R-:W-:Y:S01]  /*5610*/  IMAD.MOV R15, RZ, RZ, -R14 ;  /* 0x000000ffff0f7224 */ /* 0x000fe200078e0a0e */
[----:B0-----:R-:W-:-:S03]  /*5620*/  ISETP.NE.U32.AND P3, PT, R30, 0x1, PT ;  /* 0x000000011e00780c */ /* 0x001fc60003f65070 */
[----:B------:R-:W-:Y:S01]  /*5630*/  IMAD R17, R17, R15, R34 ;  /* 0x0000000f11117224 */ /* 0x000fe200078e0222 */
[----:B------:R-:W-:-:S04]  /*5640*/  ISETP.NE.AND.EX P3, PT, R31, RZ, PT, P3 ;  /* 0x000000ff1f00720c */ /* 0x000fc80003f65330 */
        /* <DEDUP_REMOVED lines=14> */
.L_x_4513:
[----:B------:R-:W-:Y:S05]  /*5730*/  BSYNC.RECONVERGENT B1 ;  /* 0x0000000000017941 */ /* 0x000fea0003800200 */
.L_x_4512:
        /* <DEDUP_REMOVED lines=24> */
[----:B------:R-:W-:Y:S01]  /*58c0*/  FADD R33, -R37, R26 ;  /* 0x0000001a25217221 */ /* 0x000fe20000000100 */
[-C--:B------:R-:W-:Y:S01]  /*58d0*/  FFMA.SAT R26, R31, R12.reuse, 0.5 ;  /* 0x3f0000001f1a7423 */ /* 0x080fe2000000200c */
[----:B------:R-:W-:Y:S01]  /*58e0*/  FADD R14, R18, -12583039 ;  /* 0xcb40007f120e7421 */ /* 0x000fe20000000000 */
[C---:B------:R-:W-:Y:S01]  /*58f0*/  FADD R27, -R37.reuse, R28 ;  /* 0x0000001c251b7221 */ /* 0x040fe20000000100 */
[----:B------:R-:W-:Y:S01]  /*5900*/  FADD R21, -R37, R38 ;  /* 0x0000002625157221 */ /* 0x000fe20000000100 */
[-C--:B------:R-:W-:Y:S01]  /*5910*/  FFMA.RM R17, R26, R11.reuse, 12582913 ;  /* 0x4b4000011a117423 */ /* 0x080fe2000000400b */
[----:B------:R-:W-:Y:S01]  /*5920*/  FFMA R24, R39, 1.4426950216293334961, -R14 ;  /* 0x3fb8aa3b27187823 */ /* 0x000fe2000000080e */
[-C--:B------:R-:W-:Y:S01]  /*5930*/  FFMA.RM R14, R20, R11.reuse, 12582913 ;  /* 0x4b400001140e7423 */ /* 0x080fe2000000400b */
[----:B------:R-:W-:Y:S01]  /*5940*/  FADD R20, R16, -12583039 ;  /* 0xcb40007f10147421 */ /* 0x000fe20000000000 */
[-C--:B------:R-:W-:Y:S01]  /*5950*/  FFMA.SAT R26, R33, R12.reuse, 0.5 ;  /* 0x3f000000211a7423 */ /* 0x080fe2000000200c */
[----:B------:R-:W-:Y:S01]  /*5960*/  FFMA R24, R39, 1.925963033500011079e-08, R24 ;  /* 0x32a5706027187823 */ /* 0x000fe20000000018 */
[----:B------:R-:W-:Y:S01]  /*5970*/  FADD R22, R14, -12583039 ;  /* 0xcb40007f0e167421 */ /* 0x000fe20000000000 */
[----:B------:R-:W-:Y:S01]  /*5980*/  FFMA R20, R35, 1.4426950216293334961, -R20 ;  /* 0x3fb8aa3b23147823 */ /* 0x000fe20000000814 */
[----:B------:R-:W-:Y:S01]  /*5990*/  FADD R23, -R37, R36 ;  /* 0x0000002425177221 */ /* 0x000fe20000000100 */
[-C--:B------:R-:W-:Y:S01]  /*59a0*/  FFMA.SAT R36, R21, R12.reuse, 0.5 ;  /* 0x3f00000015247423 */ /* 0x080fe2000000200c */
[----:B------:R-:W-:Y:S01]  /*59b0*/  FFMA R22, R15, 1.4426950216293334961, -R22 ;  /* 0x3fb8aa3b0f167823 */ /* 0x000fe20000000816 */
[----:B------:R-:W-:Y:S01]  /*59c0*/  FFMA R28, R35, 1.925963033500011079e-08, R20 ;  /* 0x32a57060231c7823 */ /* 0x000fe20000000014 */
[----:B------:R-:W-:Y:S01]  /*59d0*/  FADD R20, R17, -12583039 ;  /* 0xcb40007f11147421 */ /* 0x000fe20000000000 */
[----:B------:R-:W-:Y:S01]  /*59e0*/  FADD R13, -R37, R30 ;  /* 0x0000001e250d7221 */ /* 0x000fe20000000100 */
[----:B------:R-:W-:Y:S01]  /*59f0*/  FFMA R32, R15, 1.925963033500011079e-08, R22 ;  /* 0x32a570600f207823 */ /* 0x000fe20000000016 */
[----:B------:R-:W-:Y:S01]  /*5a00*/  FFMA.SAT R22, R29, R12, 0.5 ;  /* 0x3f0000001d167423 */ /* 0x000fe2000000200c */
[----:B------:R-:W-:Y:S01]  /*5a10*/  FFMA R20, R31, 1.4426950216293334961, -R20 ;  /* 0x3fb8aa3b1f147823 */ /* 0x000fe20000000814 */
[-C--:B------:R-:W-:Y:S01]  /*5a20*/  FFMA.RM R15, R26, R11.reuse, 12582913 ;  /* 0x4b4000011a0f7423 */ /* 0x080fe2000000400b */
[----:B------:R-:W-:Y:S01]  /*5a30*/  FADD R25, -R37, R42 ;  /* 0x0000002a25197221 */ /* 0x000fe20000000100 */
[----:B------:R-:W-:Y:S01]  /*5a40*/  FFMA.RM R19, R22, R11, 12582913 ;  /* 0x4b40000116137423 */ /* 0x000fe2000000400b */
[----:B------:R-:W-:Y:S01]  /*5a50*/  FFMA R34, R31, 1.925963033500011079e-08, R20 ;  /* 0x32a570601f227823 */ /* 0x000fe20000000014 */
[----:B------:R-:W-:Y:S01]  /*5a60*/  FADD R22, R15, -12583039 ;  /* 0xcb40007f0f167421 */ /* 0x000fe20000000000 */
[----:B------:R0:W-:Y:S01]  /*5a70*/  MUFU.EX2 R31, R24 ;  /* 0x00000018001f7308 */ /* 0x0001e20000000800 */
[----:B------:R-:W-:Y:S01]  /*5a80*/  FADD R20, R19, -12583039 ;  /* 0xcb40007f13147421 */ /* 0x000fe20000000000 */
[----:B------:R-:W-:-:S02]  /*5a90*/  IMAD.SHL.U32 R18, R18, 0x800000, RZ ;  /* 0x0080000012127824 */ /* 0x000fc400078e00ff */
[----:B------:R-:W-:Y:S01]  /*5aa0*/  FFMA R22, R33, 1.4426950216293334961, -R22 ;  /* 0x3fb8aa3b21167823 */ /* 0x000fe20000000816 */
[-C--:B------:R-:W-:Y:S01]  /*5ab0*/  FFMA.SAT R38, R13, R12.reuse, 0.5 ;  /* 0x3f0000000d267423 */ /* 0x080fe2000000200c */
[----:B------:R-:W-:Y:S01]  /*5ac0*/  FFMA R20, R29, 1.4426950216293334961, -R20 ;  /* 0x3fb8aa3b1d147823 */ /* 0x000fe20000000814 */
[----:B------:R-:W-:Y:S02]  /*5ad0*/  IMAD.SHL.U32 R14, R14, 0x800000, RZ ;  /* 0x008000000e0e7824 */ /* 0x000fe400078e00ff */
[----:B------:R-:W-:Y:S01]  /*5ae0*/  FFMA R26, R33, 1.925963033500011079e-08, R22 ;  /* 0x32a57060211a7823 */ /* 0x000fe20000000016 */
[----:B------:R-:W2:Y:S01]  /*5af0*/  MUFU.EX2 R28, R28 ;  /* 0x0000001c001c7308 */ /* 0x000ea20000000800 */
[----:B------:R-:W-:Y:S01]  /*5b00*/  FFMA R35, R29, 1.925963033500011079e-08, R20 ;  /* 0x32a570601d237823 */ /* 0x000fe20000000014 */
[-C--:B------:R-:W-:Y:S01]  /*5b10*/  FFMA.SAT R20, R27, R12.reuse, 0.5 ;  /* 0x3f0000001b147423 */ /* 0x080fe2000000200c */
[----:B0-----:R-:W-:Y:S01]  /*5b20*/  FFMA.SAT R24, R25, R12, 0.5 ;  /* 0x3f00000019187423 */ /* 0x001fe2000000200c */
[----:B------:R-:W-:Y:S01]  /*5b30*/  SHF.L.U32 R33, R16, 0x17, RZ ;  /* 0x0000001710217819 */ /* 0x000fe200000006ff */
[----:B------:R-:W-:-:S02]  /*5b40*/  IMAD.SHL.U32 R15, R15, 0x800000, RZ ;  /* 0x008000000f0f7824 */ /* 0x000fc400078e00ff */
[-C--:B------:R-:W-:Y:S01]  /*5b50*/  FFMA.RM R20, R20, R11.reuse, 12582913 ;  /* 0x4b40000114147423 */ /* 0x080fe2000000400b */
[----:B------:R-:W-:Y:S01]  /*5b60*/  FFMA.RM R24, R24, R11, 12582913 ;  /* 0x4b40000118187423 */ /* 0x000fe2000000400b */
[----:B------:R-:W-:Y:S02]  /*5b70*/  MUFU.EX2 R26, R26 ;  /* 0x0000001a001a7308 */ /* 0x000fe40000000800 */
[----:B------:R-:W-:-:S04]  /*5b80*/  FADD R22, R20, -12583039 ;  /* 0xcb40007f14167421 */ /* 0x000fc80000000000 */
[----:B------:R-:W-:Y:S01]  /*5b90*/  FFMA R30, R27, 1.4426950216293334961, -R22 ;  /* 0x3fb8aa3b1b1e7823 */ /* 0x000fe20000000816 */
[-C--:B------:R-:W-:Y:S01]  /*5ba0*/  FFMA.RM R22, R36, R11.reuse, 12582913 ;  /* 0x4b40000124167423 */ /* 0x080fe2000000400b */
[----:B------:R-:W-:Y:S01]  /*5bb0*/  FFMA.SAT R36, R23, R12, 0.5 ;  /* 0x3f00000017247423 */ /* 0x000fe2000000200c */
[----:B--2---:R-:W-:Y:S01]  /*5bc0*/  FMUL R16, R33, R28 ;  /* 0x0000001c21107220 */ /* 0x004fe20000400000 */
[----:B------:R-:W-:Y:S01]  /*5bd0*/  FFMA R27, R27, 1.925963033500011079e-08, R30 ;  /* 0x32a570601b1b7823 */ /* 0x000fe2000000001e */
[----:B------:R-:W-:Y:S01]  /*5be0*/  FADD R30, R22, -12583039 ;  /* 0xcb40007f161e7421 */ /* 0x000fe20000000000 */
[-C--:B------:R-:W-:Y:S01]  /*5bf0*/  FFMA.RM R12, R36, R11.reuse, 12582913 ;  /* 0x4b400001240c7423 */ /* 0x080fe2000000400b */
[----:B------:R-:W-:Y:S02]  /*5c00*/  IMAD.SHL.U32 R33, R17, 0x800000, RZ ;  /* 0x0080000011217824 */ /* 0x000fe400078e00ff */
[----:B------:R-:W-:Y:S01]  /*5c10*/  FFMA.RM R11, R38, R11, 12582913 ;  /* 0x4b400001260b7423 */ /* 0x000fe2000000400b */
[----:B------:R-:W-:Y:S01]  /*5c20*/  FFMA R30, R21, 1.4426950216293334961, -R30 ;  /* 0x3fb8aa3b151e7823 */ /* 0x000fe2000000081e */
[----:B------:R-:W-:Y:S01]  /*5c30*/  SHF.L.U32 R28, R19, 0x17, RZ ;  /* 0x00000017131c7819 */ /* 0x000fe200000006ff */
[----:B------:R-:W-:Y:S02]  /*5c40*/  MUFU.EX2 R27, R27 ;  /* 0x0000001b001b7308 */ /* 0x000fe40000000800 */
[----:B------:R-:W-:Y:S01]  /*5c50*/  FFMA R29, R21, 1.925963033500011079e-08, R30 ;  /* 0x32a57060151d7823 */ /* 0x000fe2000000001e */
[----:B------:R-:W-:Y:S01]  /*5c60*/  FMUL R21, R18, R31 ;  /* 0x0000001f12157220 */ /* 0x000fe20000400000 */
[----:B------:R-:W-:-:S04]  /*5c70*/  FADD R30, R24, -12583039 ;  /* 0xcb40007f181e7421 */ /* 0x000fc80000000000 */
[----:B------:R0:W2:Y:S01]  /*5c80*/  MUFU.EX2 R31, R32 ;  /* 0x00000020001f7308 */ /* 0x0000a20000000800 */
[----:B------:R-:W-:-:S04]  /*5c90*/  FFMA R30, R25, 1.4426950216293334961, -R30 ;  /* 0x3fb8aa3b191e7823 */ /* 0x000fc8000000081e */
[----:B------:R-:W-:-:S03]  /*5ca0*/  FFMA R30, R25, 1.925963033500011079e-08, R30 ;  /* 0x32a57060191e7823 */ /* 0x000fc6000000001e */
[----:B------:R-:W3:Y:S01]  /*5cb0*/  MUFU.EX2 R25, R35 ;  /* 0x0000002300197308 */ /* 0x000ee20000000800 */
[----:B0-----:R-:W-:-:S04]  /*5cc0*/  FADD R32, R12, -12583039 ;  /* 0xcb40007f0c207421 */ /* 0x001fc80000000000 */
[----:B------:R-:W-:-:S03]  /*5cd0*/  FFMA R32, R23, 1.4426950216293334961, -R32 ;  /* 0x3fb8aa3b17207823 */ /* 0x000fc60000000820 */
[----:B------:R-:W0:Y:S01]  /*5ce0*/  MUFU.EX2 R18, R34 ;  /* 0x0000002200127308 */ /* 0x000e220000000800 */
[----:B--2---:R-:W-:Y:S01]  /*5cf0*/  FMUL R17, R14, R31 ;  /* 0x0000001f0e117220 */ /* 0x004fe20000400000 */
[----:B------:R-:W-:Y:S01]  /*5d00*/  FADD R31, RZ, R21 ;  /* 0x00000015ff1f7221 */ /* 0x000fe20000000000 */
[----:B------:R-:W-:Y:S01]  /*5d10*/  FFMA R23, R23, 1.925963033500011079e-08, R32 ;  /* 0x32a5706017177823 */ /* 0x000fe20000000020 */
[C---:B------:R-:W-:Y:S01]  /*5d20*/  FADD R32, R11.reuse, -12583039 ;  /* 0xcb40007f0b207421 */ /* 0x040fe20000000000 */
[----:B------:R-:W-:Y:S01]  /*5d30*/  SHF.L.U32 R11, R11, 0x17, RZ ;  /* 0x000000170b0b7819 */ /* 0x000fe200000006ff */
[----:B------:R-:W-:Y:S02]  /*5d40*/  FADD R14, R31, R16 ;  /* 0x000000101f0e7221 */ /* 0x000fe40000000000 */
[----:B------:R-:W2:Y:S01]  /*5d50*/  MUFU.EX2 R29, R29 ;  /* 0x0000001d001d7308 */ /* 0x000ea20000000800 */
[----:B---3--:R-:W-:Y:S01]  /*5d60*/  FMUL R19, R28, R25 ;  /* 0x000000191c137220 */ /* 0x008fe20000400000 */
[----:B------:R-:W-:Y:S01]  /*5d70*/  FADD R25, R14, R17 ;  /* 0x000000110e197221 */ /* 0x000fe20000000000 */
[----:B------:R-:W-:-:S04]  /*5d80*/  FFMA R32, R13, 1.4426950216293334961, -R32 ;  /* 0x3fb8aa3b0d207823 */ /* 0x000fc80000000820 */
[----:B------:R-:W-:Y:S01]  /*5d90*/  FFMA R31, R13, 1.925963033500011079e-08, R32 ;  /* 0x32a570600d1f7823 */ /* 0x000fe20000000020 */
[----:B------:R-:W3:Y:S01]  /*5da0*/  MUFU.EX2 R30, R30 ;  /* 0x0000001e001e7308 */ /* 0x000ee20000000800 */
[----:B0-----:R-:W-:Y:S01]  /*5db0*/  FMUL R18, R33, R18 ;  /* 0x0000001221127220 */ /* 0x001fe20000400000 */
[----:B------:R-:W-:Y:S02]  /*5dc0*/  IMAD.SHL.U32 R32, R20, 0x800000, RZ ;  /* 0x0080000014207824 */ /* 0x000fe400078e00ff */
[----:B------:R-:W-:Y:S01]  /*5dd0*/  FMUL R20, R15, R26 ;  /* 0x0000001a0f147220 */ /* 0x000fe20000400000 */
[----:B------:R-:W-:Y:S01]  /*5de0*/  SHF.L.U32 R26, R22, 0x17, RZ ;  /* 0x00000017161a7819 */ /* 0x000fe200000006ff */
[----:B------:R-:W-:Y:S01]  /*5df0*/  FADD R28, R25, R18 ;  /* 0x00000012191c7221 */ /* 0x000fe20000000000 */
[----:B------:R-:W-:Y:S01]  /*5e00*/  FMUL R22, R32, R27 ;  /* 0x0000001b20167220 */ /* 0x000fe20000400000 */
[----:B------:R-:W-:Y:S01]  /*5e10*/  IMAD.SHL.U32 R15, R24, 0x800000, RZ ;  /* 0x00800000180f7824 */ /* 0x000fe200078e00ff */
[----:B------:R2:W0:Y:S01]  /*5e20*/  MUFU.EX2 R14, R23 ;  /* 0x00000017000e7308 */ /* 0x0004220000000800 */
[----:B------:R-:W-:Y:S01]  /*5e30*/  FADD R13, R28, R19 ;  /* 0x000000131c0d7221 */ /* 0x000fe20000000000 */
[----:B------:R-:W-:-:S03]  /*5e40*/  IMAD.SHL.U32 R25, R12, 0x800000, RZ ;  /* 0x008000000c197824 */ /* 0x000fc600078e00ff */
[----:B------:R-:W-:-:S03]  /*5e50*/  FADD R13, R13, R20 ;  /* 0x000000140d0d7221 */ /* 0x000fc60000000000 */
[----:B------:R-:W4:Y:S01]  /*5e60*/  MUFU.EX2 R28, R31 ;  /* 0x0000001f001c7308 */ /* 0x000f220000000800 */
[----:B--2---:R-:W-:Y:S01]  /*5e70*/  FMUL R23, R26, R29 ;  /* 0x0000001d1a177220 */ /* 0x004fe20000400000 */
[----:B------:R-:W-:Y:S01]  /*5e80*/  FADD R26, R13, R22 ;  /* 0x000000160d1a7221 */ /* 0x000fe20000000000 */
[----:B---3--:R-:W-:-:S03]  /*5e90*/  FMUL R24, R15, R30 ;  /* 0x0000001e0f187220 */ /* 0x008fc60000400000 */
[----:B------:R-:W-:Y:S01]  /*5ea0*/  FADD R13, R26, R23 ;  /* 0x000000171a0d7221 */ /* 0x000fe20000000000 */
[----:B0-----:R-:W-:-:S03]  /*5eb0*/  FMUL R26, R25, R14 ;  /* 0x0000000e191a7220 */ /* 0x001fc60000400000 */
[----:B------:R-:W-:-:S04]  /*5ec0*/  FADD R13, R13, R24 ;  /* 0x000000180d0d7221 */ /* 0x000fc80000000000 */
[----:B------:R-:W-:Y:S01]  /*5ed0*/  FADD R12, R13, R26 ;  /* 0x0000001a0d0c7221 */ /* 0x000fe20000000000 */
[----:B----4-:R-:W-:-:S04]  /*5ee0*/  FMUL R25, R11, R28 ;  /* 0x0000001c0b197220 */ /* 0x010fc80000400000 */
        /* <DEDUP_REMOVED lines=10> */
.L_x_4549:
        /* <DEDUP_REMOVED lines=12> */
[----:B01----:R-:W-:Y:S05]  /*6050*/  CALL.REL.NOINC `($__internal_52_$__cuda_sm3x_div_rn_noftz_f32_slowpath) ;  /* 0x0000001800487944 */ /* 0x003fea0003c00000 */
[----:B------:R-:W-:-:S07]  /*6060*/  IMAD.MOV.U32 R27, RZ, RZ, R11 ;  /* 0x000000ffff1b7224 */ /* 0x000fce00078e000b */
.L_x_4516:
[----:B------:R-:W-:Y:S05]  /*6070*/  BSYNC.RECONVERGENT B3 ;  /* 0x0000000000037941 */ /* 0x000fea0003800200 */
.L_x_4515:
        /* <DEDUP_REMOVED lines=12> */
[----:B01----:R-:W-:Y:S05]  /*6140*/  CALL.REL.NOINC `($__internal_52_$__cuda_sm3x_div_rn_noftz_f32_slowpath) ;  /* 0x00000018000c7944 */ /* 0x003fea0003c00000 */
[----:B------:R-:W-:-:S07]  /*6150*/  IMAD.MOV.U32 R31, RZ, RZ, R11 ;  /* 0x000000ffff1f7224 */ /* 0x000fce00078e000b */
.L_x_4518:
[----:B------:R-:W-:Y:S05]  /*6160*/  BSYNC.RECONVERGENT B3 ;  /* 0x0000000000037941 */ /* 0x000fea0003800200 */
.L_x_4517:
        /* <DEDUP_REMOVED lines=14> */
.L_x_4520:
[----:B------:R-:W-:Y:S05]  /*6250*/  BSYNC.RECONVERGENT B3 ;  /* 0x0000000000037941 */ /* 0x000fea0003800200 */
.L_x_4519:
        /* <DEDUP_REMOVED lines=14> */
.L_x_4522:
[----:B------:R-:W-:Y:S05]  /*6340*/  BSYNC.RECONVERGENT B3 ;  /* 0x0000000000037941 */ /* 0x000fea0003800200 */
.L_x_4521:
        /* <DEDUP_REMOVED lines=14> */
.L_x_4524:
[----:B------:R-:W-:Y:S05]  /*6430*/  BSYNC.RECONVERGENT B3 ;  /* 0x0000000000037941 */ /* 0x000fea0003800200 */
.L_x_4523:
        /* <DEDUP_REMOVED lines=14> */
.L_x_4526:
[----:B------:R-:W-:Y:S05]  /*6520*/  BSYNC.RECONVERGENT B3 ;  /* 0x0000000000037941 */ /* 0x000fea0003800200 */
.L_x_4525:
        /* <DEDUP_REMOVED lines=14> */
.L_x_4528:
[----:B------:R-:W-:Y:S05]  /*6610*/  BSYNC.RECONVERGENT B3 ;  /* 0x0000000000037941 */ /* 0x000fea0003800200 */
.L_x_4527:
        /* <DEDUP_REMOVED lines=14> */
.L_x_4530:
[----:B------:R-:W-:Y:S05]  /*6700*/  BSYNC.RECONVERGENT B3 ;  /* 0x0000000000037941 */ /* 0x000fea0003800200 */
.L_x_4529:
        /* <DEDUP_REMOVED lines=14> */
.L_x_4532:
[----:B------:R-:W-:Y:S05]  /*67f0*/  BSYNC.RECONVERGENT B3 ;  /* 0x0000000000037941 */ /* 0x000fea0003800200 */
.L_x_4531:
        /* <DEDUP_REMOVED lines=14> */
.L_x_4534:
[----:B------:R-:W-:Y:S05]  /*68e0*/  BSYNC.RECONVERGENT B3 ;  /* 0x0000000000037941 */ /* 0x000fea0003800200 */
.L_x_4533:
        /* <DEDUP_REMOVED lines=13> */
.L_x_4536:
[----:B------:R-:W-:Y:S05]  /*69c0*/  BSYNC.RECONVERGENT B3 ;  /* 0x0000000000037941 */ /* 0x000fea0003800200 */
.L_x_4535:
[C---:B------:R-:W-:Y:S01]  /*69d0*/  VIADD R13, R0.reuse, 0x20 ;  /* 0x00000020000d7836 */ /* 0x040fe20000000000 */
[----:B------:R-:W-:Y:S01]  /*69e0*/  IADD3 R12, PT, PT, R0, 0x60, RZ ;  /* 0x00000060000c7810 */ /* 0x000fe20007ffe0ff */
[----:B------:R-:W-:Y:S01]  /*69f0*/  IMAD R14, R2, UR48, RZ ;  /* 0x00000030020e7c24 */ /* 0x000fe2000f8e02ff */
[----:B-1----:R-:W-:Y:S02]  /*6a00*/  @!P0 R2UR UR4, R40 ;  /* 0x00000000280482ca */ /* 0x002fe400000e0000 */
        /* <DEDUP_REMOVED lines=9> */
[----:B------:R-:W-:Y:S02]  /*6aa0*/  ISETP.GE.AND.EX P2, PT, RZ, UR45, PT, P2 ;  /* 0x0000002dff007c0c */ /* 0x000fe4000bf46320 */
[----:B------:R-:W-:Y:S02]  /*6ab0*/  IADD3 R13, PT, PT, R13, R15, RZ ;  /* 0x0000000f0d0d7210 */ /* 0x000fe40007ffe0ff */
[C---:B------:R-:W-:Y:S02]  /*6ac0*/  LEA R14, P1, R12.reuse, UR50, 0x2 ;  /* 0x000000320c0e7c11 */ /* 0x040fe4000f8210ff */
[----:B------:R-:W-:Y:S02]  /*6ad0*/  ISETP.GE.AND.EX P4, PT, RZ, UR45, PT, P4 ;  /* 0x0000002dff007c0c */ /* 0x000fe4000bf86340 */
[----:B------:R-:W-:Y:S01]  /*6ae0*/  LEA.HI.X R15, R12, UR51, R13, 0x2, P1 ;  /* 0x000000330c0f7c11 */ /* 0x000fe200088f140d */
[----:B------:R-:W-:Y:S01]  /*6af0*/  VIADD R12, R0, 0x40 ;  /* 0x00000040000c7836 */ /* 0x000fe20000000000 */
[----:B------:R-:W-:-:S02]  /*6b00*/  @!P3 R2UR UR8, R40 ;  /* 0x000000002808b2ca */ /* 0x000fc400000e0000 */
[----:B------:R-:W-:Y:S01]  /*6b10*/  @!P3 R2UR UR9, R41 ;  /* 0x000000002909b2ca */ /* 0x000fe200000e0000 */
[----:B------:R2:W-:Y:S01]  /*6b20*/  @!P0 STG.E desc[UR4][R14.64], R27 ;  /* 0x0000001b0e008986 */ /* 0x0005e2000c101904 */
[----:B------:R-:W-:Y:S01]  /*6b30*/  ISETP.GE.U32.AND P0, PT, R5, UR44, PT ;  /* 0x0000002c05007c0c */ /* 0x000fe2000bf06070 */
[----:B------:R-:W1:Y:S01]  /*6b40*/  LDCU UR4, c[0x0][0x370] ;  /* 0x00006e00ff0477ac */ /* 0x000e620008000800 */
[----:B------:R-:W-:Y:S02]  /*6b50*/  ISETP.GE.U32.AND P1, PT, R12, UR44, PT ;  /* 0x0000002c0c007c0c */ /* 0x000fe4000bf26070 */
[----:B------:R-:W1:Y:S01]  /*6b60*/  LDC R12, c[0x0][0x364] ;  /* 0x0000d900ff0c7b82 */ /* 0x000e620000000800 */
[----:B------:R-:W-:Y:S02]  /*6b70*/  ISETP.GE.AND.EX P0, PT, RZ, UR45, PT, P0 ;  /* 0x0000002dff007c0c */ /* 0x000fe4000bf06300 */
[----:B------:R-:W-:Y:S02]  /*6b80*/  @!P2 R2UR UR6, R40 ;  /* 0x000000002806a2ca */ /* 0x000fe400000e0000 */
[----:B------:R-:W-:-:S02]  /*6b90*/  @!P2 R2UR UR7, R41 ;  /* 0x000000002907a2ca */ /* 0x000fc400000e0000 */
[----:B------:R-:W-:Y:S01]  /*6ba0*/  @!P4 R2UR UR10, R40 ;  /* 0x00000000280ac2ca */ /* 0x000fe200000e0000 */
[----:B------:R2:W-:Y:S01]  /*6bb0*/  @!P3 STG.E desc[UR8][R14.64+0x180], R17 ;  /* 0x000180110e00b986 */ /* 0x0005e2000c101908 */
[----:B------:R-:W-:Y:S02]  /*6bc0*/  @!P4 R2UR UR11, R41 ;  /* 0x00000000290bc2ca */ /* 0x000fe400000e0000 */
[----:B------:R-:W-:Y:S02]  /*6bd0*/  ISETP.GE.U32.AND P3, PT, R7, UR44, PT ;  /* 0x0000002c07007c0c */ /* 0x000fe4000bf66070 */
[----:B------:R-:W-:Y:S02]  /*6be0*/  ISETP.GE.U32.AND P6, PT, R8, UR44, PT ;  /* 0x0000002c08007c0c */ /* 0x000fe4000bfc6070 */
[----:B------:R-:W-:Y:S02]  /*6bf0*/  @!P0 R2UR UR8, R40 ;  /* 0x00000000280882ca */ /* 0x000fe400000e0000 */
[----:B------:R-:W-:Y:S01]  /*6c00*/  @!P0 R2UR UR9, R41 ;  /* 0x00000000290982ca */ /* 0x000fe200000e0000 */
[----:B------:R2:W-:Y:S01]  /*6c10*/  @!P2 STG.E desc[UR6][R14.64+0x80], R31 ;  /* 0x0000801f0e00a986 */ /* 0x0005e2000c101906 */
[----:B------:R-:W-:-:S02]  /*6c20*/  ISETP.GE.U32.AND P5, PT, R9, UR44, PT ;  /* 0x0000002c09007c0c */ /* 0x000fc4000bfa6070 */
[----:B------:R-:W-:Y:S01]  /*6c30*/  ISETP.GE.U32.AND P2, PT, R10, UR44, PT ;  /* 0x0000002c0a007c0c */ /* 0x000fe2000bf46070 */
[----:B------:R2:W-:Y:S01]  /*6c40*/  @!P4 STG.E desc[UR10][R14.64+0x200], R33 ;  /* 0x000200210e00c986 */ /* 0x0005e2000c10190a */
[----:B------:R-:W-:Y:S01]  /*6c50*/  ISETP.GE.U32.AND P4, PT, R6, UR44, PT ;  /* 0x0000002c06007c0c */ /* 0x000fe2000bf86070 */
[----:B-1----:R-:W-:Y:S01]  /*6c60*/  IMAD R12, R12, UR4, RZ ;  /* 0x000000040c0c7c24 */ /* 0x002fe2000f8e02ff */
[----:B------:R-:W-:Y:S02]  /*6c70*/  ISETP.GE.AND.EX P3, PT, RZ, UR45, PT, P3 ;  /* 0x0000002dff007c0c */ /* 0x000fe4000bf66330 */
[----:B------:R-:W-:Y:S02]  /*6c80*/  ISETP.GE.AND.EX P4, PT, RZ, UR45, PT, P4 ;  /* 0x0000002dff007c0c */ /* 0x000fe4000bf86340 */
[----:B------:R-:W-:Y:S01]  /*6c90*/  ISETP.GE.AND.EX P6, PT, RZ, UR45, PT, P6 ;  /* 0x0000002dff007c0c */ /* 0x000fe2000bfc6360 */
[----:B------:R2:W-:Y:S01]  /*6ca0*/  @!P0 STG.E desc[UR8][R14.64+0x280], R19 ;  /* 0x000280130e008986 */ /* 0x0005e2000c101908 */
[----:B------:R-:W-:-:S02]  /*6cb0*/  ISETP.GE.AND.EX P5, PT, RZ, UR45, PT, P5 ;  /* 0x0000002dff007c0c */ /* 0x000fc4000bfa6350 */
[----:B------:R-:W-:Y:S02]  /*6cc0*/  ISETP.GE.AND.EX P1, PT, RZ, UR45, PT, P1 ;  /* 0x0000002dff007c0c */ /* 0x000fe4000bf26310 */
[----:B------:R-:W-:Y:S02]  /*6cd0*/  ISETP.GE.AND.EX P2, PT, RZ, UR45, PT, P2 ;  /* 0x0000002dff007c0c */ /* 0x000fe4000bf46320 */
[----:B------:R-:W-:Y:S02]  /*6ce0*/  IADD3 R3, P0, PT, R12, R3, RZ ;  /* 0x000000030c037210 */ /* 0x000fe40007f1e0ff */
        /* <DEDUP_REMOVED lines=23> */
.L_x_4491:
[----:B------:R-:W-:Y:S05]  /*6e60*/  EXIT ;  /* 0x000000000000794d */ /* 0x000fea0003800000 */
.L_x_4514:
[----:B------:R-:W-:Y:S01]  /*6e70*/  HFMA2 R11, -RZ, RZ, 0, 1.847743988037109375e-06 ;  /* 0x0000001fff0b7431 */ /* 0x000fe200000001ff */
[----:B------:R-:W-:Y:S01]  /*6e80*/  BSSY B1, `(.L_x_4538) ;  /* 0x0000006000017945 */ /* 0x000fe20003800000 */
[----:B------:R-:W-:Y:S02]  /*6e90*/  IMAD.MOV.U32 R12, RZ, RZ, 0x10 ;  /* 0x00000010ff0c7424 */ /* 0x000fe400078e00ff */
[----:B------:R-:W-:-:S07]  /*6ea0*/  IMAD.MOV.U32 R15, RZ, RZ, -0x1 ;  /* 0xffffffffff0f7424 */ /* 0x000fce00078e00ff */
[----:B-1----:R-:W-:Y:S05]  /*6eb0*/  WARPSYNC.COLLECTIVE R15, `(.L_x_4539) ;  /* 0x000000000f087348 */ /* 0x002fea0003c00000 */
[----:B------:R0:W2:Y:S02]  /*6ec0*/  SHFL.BFLY P6, R14, R13, R12, R11 ;  /* 0x0c00000c0d0e7389 */ /* 0x0000a400000c000b */
[----:B012---:R-:W-:Y:S05]  /*6ed0*/  ENDCOLLECTIVE ;  /* 0x000000000000791b */ /* 0x007fea0003800000 */
.L_x_4539:
[----:B------:R-:W-:Y:S05]  /*6ee0*/  BSYNC B1 ;  /* 0x0000000000017941 */ /* 0x000fea0003800000 */
.L_x_4538:
[----:B------:R-:W-:Y:S01]  /*6ef0*/  FMNMX R13, R14, R13, !PT ;  /* 0x0000000d0e0d7209 */ /* 0x000fe20007800000 */
[----:B------:R-:W-:Y:S01]  /*6f00*/  IMAD.MOV.U32 R12, RZ, RZ, 0x8 ;  /* 0x00000008ff0c7424 */ /* 0x000fe200078e00ff */
[----:B------:R-:W-:Y:S01]  /*6f10*/  MOV R11, 0x1f ;  /* 0x0000001f000b7802 */ /* 0x000fe20000000f00 */
[----:B------:R-:W-:-:S07]  /*6f20*/  IMAD.MOV.U32 R15, RZ, RZ, -0x1 ;  /* 0xffffffffff0f7424 */ /* 0x000fce00078e00ff */
[----:B------:R-:W-:Y:S05]  /*6f30*/  WARPSYNC.COLLECTIVE R15, `(.L_x_4540) ;  /* 0x000000000f087348 */ /* 0x000fea0003c00000 */
[----:B------:R0:W1:Y:S02]  /*6f40*/  SHFL.BFLY P6, R14, R13, R12, R11 ;  /* 0x0c00000c0d0e7389 */ /* 0x00006400000c000b */
[----:B01----:R-:W-:Y:S05]  /*6f50*/  ENDCOLLECTIVE ;  /* 0x000000000000791b */ /* 0x003fea0003800000 */
.L_x_4540:
[----:B------:R-:W-:Y:S01]  /*6f60*/  HFMA2 R12, -RZ, RZ, 0, 2.384185791015625e-07 ;  /* 0x00000004ff0c7431 */ /* 0x000fe200000001ff */
[----:B------:R-:W-:-:S05]  /*6f70*/  FMNMX R17, R13, R14, !PT ;  /* 0x0000000e0d117209 */ /* 0x000fca0007800000 */
[----:B------:R-:W-:-:S07]  /*6f80*/  IMAD.MOV.U32 R13, RZ, RZ, R17 ;  /* 0x000000ffff0d7224 */ /* 0x000fce00078e0011 */
[----:B------:R-:W-:Y:S05]  /*6f90*/  WARPSYNC.COLLECTIVE R15, `(.L_x_4541) ;  /* 0x000000000f087348 */ /* 0x000fea0003c00000 */
[----:B------:R0:W1:Y:S02]  /*6fa0*/  SHFL.BFLY P6, R14, R13, R12, R11 ;  /* 0x0c00000c0d0e7389 */ /* 0x00006400000c000b */
[----:B01----:R-:W-:Y:S05]  /*6fb0*/  ENDCOLLECTIVE ;  /* 0x000000000000791b */ /* 0x003fea0003800000 */
.L_x_4541:
[----:B------:R-:W-:Y:S01]  /*6fc0*/  IMAD.MOV.U32 R12, RZ, RZ, 0x2 ;  /* 0x00000002ff0c7424 */ /* 0x000fe200078e00ff */
[----:B------:R-:W-:-:S05]  /*6fd0*/  FMNMX R19, R17, R14, !PT ;  /* 0x0000000e11137209 */ /* 0x000fca0007800000 */
[----:B------:R-:W-:-:S07]  /*6fe0*/  IMAD.MOV.U32 R13, RZ, RZ, R19 ;  /* 0x000000ffff0d7224 */ /* 0x000fce00078e0013 */
[----:B------:R-:W-:Y:S05]  /*6ff0*/  WARPSYNC.COLLECTIVE R15, `(.L_x_4542) ;  /* 0x000000000f087348 */ /* 0x000fea0003c00000 */
[----:B------:R0:W1:Y:S02]  /*7000*/  SHFL.BFLY P6, R14, R13, R12, R11 ;  /* 0x0c00000c0d0e7389 */ /* 0x00006400000c000b */
[----:B01----:R-:W-:Y:S05]  /*7010*/  ENDCOLLECTIVE ;  /* 0x000000000000791b */ /* 0x003fea0003800000 */
.L_x_4542:
[----:B------:R-:W-:Y:S01]  /*7020*/  IMAD.MOV.U32 R12, RZ, RZ, 0x1 ;  /* 0x00000001ff0c7424 */ /* 0x000fe200078e00ff */
[----:B------:R-:W-:-:S04]  /*7030*/  FMNMX R21, R19, R14, !PT ;  /* 0x0000000e13157209 */ /* 0x000fc80007800000 */
[----:B------:R-:W-:-:S07]  /*7040*/  MOV R13, R21 ;  /* 0x00000015000d7202 */ /* 0x000fce0000000f00 */
[----:B------:R-:W-:Y:S05]  /*7050*/  WARPSYNC.COLLECTIVE R15, `(.L_x_4543) ;  /* 0x000000000f087348 */ /* 0x000fea0003c00000 */
[----:B------:R0:W1:Y:S02]  /*7060*/  SHFL.BFLY P6, R14, R13, R12, R11 ;  /* 0x0c00000c0d0e7389 */ /* 0x00006400000c000b */
[----:B01----:R-:W-:Y:S05]  /*7070*/  ENDCOLLECTIVE ;  /* 0x000000000000791b */ /* 0x003fea0003800000 */
.L_x_4543:
        /* <DEDUP_REMOVED lines=17> */
[----:B------:R-:W-:Y:S01]  /*7190*/  FADD R30, -R21, R30 ;  /* 0x0000001e151e7221 */ /* 0x000fe20000000100 */
        /* <DEDUP_REMOVED lines=101> */
.L_x_4544:
[----:B------:R-:W-:Y:S02]  /*77f0*/  IMAD.MOV.U32 R12, RZ, RZ, 0x8 ;  /* 0x00000008ff0c7424 */ /* 0x000fe400078e00ff */
[----:B------:R-:W-:-:S05]  /*7800*/  FADD R27, R13, R14 ;  /* 0x0000000e0d1b7221 */ /* 0x000fca0000000000 */
[----:B------:R-:W-:-:S07]  /*7810*/  MOV R13, R27 ;  /* 0x0000001b000d7202 */ /* 0x000fce0000000f00 */
[----:B------:R-:W-:Y:S05]  /*7820*/  WARPSYNC.COLLECTIVE R15, `(.L_x_4545) ;  /* 0x000000000f087348 */ /* 0x000fea0003c00000 */
[----:B------:R0:W1:Y:S02]  /*7830*/  SHFL.BFLY P6, R14, R13, R12, R11 ;  /* 0x0c00000c0d0e7389 */ /* 0x00006400000c000b */
[----:B01----:R-:W-:Y:S05]  /*7840*/  ENDCOLLECTIVE ;  /* 0x000000000000791b */ /* 0x003fea0003800000 */
.L_x_4545:
[----:B------:R-:W-:Y:S02]  /*7850*/  HFMA2 R12, -RZ, RZ, 0, 2.384185791015625e-07 ;  /* 0x00000004ff0c7431 */ /* 0x000fe400000001ff */
[----:B------:R-:W-:-:S04]  /*7860*/  FADD R28, R27, R14 ;  /* 0x0000000e1b1c7221 */ /* 0x000fc80000000000 */
[----:B------:R-:W-:-:S07]  /*7870*/  IMAD.MOV.U32 R13, RZ, RZ, R28 ;  /* 0x000000ffff0d7224 */ /* 0x000fce00078e001c */
[----:B------:R-:W-:Y:S05]  /*7880*/  WARPSYNC.COLLECTIVE R15, `(.L_x_4546) ;  /* 0x000000000f087348 */ /* 0x000fea0003c00000 */
[----:B------:R0:W1:Y:S02]  /*7890*/  SHFL.BFLY P6, R14, R13, R12, R11 ;  /* 0x0c00000c0d0e7389 */ /* 0x00006400000c000b */
[----:B01----:R-:W-:Y:S05]  /*78a0*/  ENDCOLLECTIVE ;  /* 0x000000000000791b */ /* 0x003fea0003800000 */
.L_x_4546:
[----:B------:R-:W-:Y:S02]  /*78b0*/  IMAD.MOV.U32 R12, RZ, RZ, 0x2 ;  /* 0x00000002ff0c7424 */ /* 0x000fe400078e00ff */
[----:B------:R-:W-:-:S04]  /*78c0*/  FADD R29, R28, R14 ;  /* 0x0000000e1c1d7221 */ /* 0x000fc80000000000 */
[----:B------:R-:W-:-:S07]  /*78d0*/  IMAD.MOV.U32 R13, RZ, RZ, R29 ;  /* 0x000000ffff0d7224 */ /* 0x000fce00078e001d */
[----:B------:R-:W-:Y:S05]  /*78e0*/  WARPSYNC.COLLECTIVE R15, `(.L_x_4547) ;  /* 0x000000000f087348 */ /* 0x000fea0003c00000 */
[----:B------:R0:W1:Y:S02]  /*78f0*/  SHFL.BFLY P6, R14, R13, R12, R11 ;  /* 0x0c00000c0d0e7389 */ /* 0x00006400000c000b */
[----:B01----:R-:W-:Y:S05]  /*7900*/  ENDCOLLECTIVE ;  /* 0x000000000000791b */ /* 0x003fea0003800000 */
.L_x_4547:
[----:B------:R-:W-:Y:S02]  /*7910*/  IMAD.MOV.U32 R12, RZ, RZ, 0x1 ;  /* 0x00000001ff0c7424 */ /* 0x000fe400078e00ff */
[----:B------:R-:W-:-:S05]  /*7920*/  FADD R30, R29, R14 ;  /* 0x0000000e1d1e7221 */ /* 0x000fca0000000000 */
[----:B------:R-:W-:-:S07]  /*7930*/  MOV R13, R30 ;  /* 0x0000001e000d7202 */ /* 0x000fce0000000f00 */
[----:B------:R-:W-:Y:S05]  /*7940*/  WARPSYNC.COLLECTIVE R15, `(.L_x_4548) ;  /* 0x000000000f087348 */ /* 0x000fea0003c00000 */
[----:B------:R0:W1:Y:S02]  /*7950*/  SHFL.BFLY P6, R14, R13, R12, R11 ;  /* 0x0c00000c0d0e7389 */ /* 0x00006400000c000b */
[----:B01----:R-:W-:Y:S05]  /*7960*/  ENDCOLLECTIVE ;  /* 0x000000000000791b */ /* 0x003fea0003800000 */
.L_x_4548:
[----:B------:R-:W-:Y:S05]  /*7970*/  BRA `(.L_x_4549) ;  /* 0xffffffe400847947 */ /* 0x000fea000383ffff */
        .weak           $__internal_52_$__cuda_sm3x_div_rn_noftz_f32_slowpath
        .type           $__internal_52_$__cuda_sm3x_div_rn_noftz_f32_slowpath,@function
        .size           $__internal_52_$__cuda_sm3x_div_rn_noftz_f32_slowpath,(.L_x_37429 - $__internal_52_$__cuda_sm3x_div_rn_noftz_f32_slowpath)
$__internal_52_$__cuda_sm3x_div_rn_noftz_f32_slowpath:
        /* <DEDUP_REMOVED lines=35> */
.L_x_4551:
        /* <DEDUP_REMOVED lines=51> */
.L_x_4558:
[----:B------:R-:W-:-:S04]  /*7ee0*/  LOP3.LUT R11, R11, 0x80000000, RZ, 0xc0, !PT ;  /* 0x800000000b0b7812 */ /* 0x000fc800078ec0ff */
[----:B------:R-:W-:Y:S01]  /*7ef0*/  LOP3.LUT R11, R11, 0x7f800000, RZ, 0xfc, !PT ;  /* 0x7f8000000b0b7812 */ /* 0x000fe200078efcff */
[----:B------:R-:W-:Y:S06]  /*7f00*/  BRA `(.L_x_4559) ;  /* 0x0000000000047947 */ /* 0x000fec0003800000 */
.L_x_4557:
[----:B------:R-:W-:-:S07]  /*7f10*/  IMAD R11, R30, 0x800000, R11 ;  /* 0x008000001e0b7824 */ /* 0x000fce00078e020b */
.L_x_4559:
[----:B------:R-:W-:Y:S05]  /*7f20*/  BSYNC.RECONVERGENT B2 ;  /* 0x0000000000027941 */ /* 0x000fea0003800200 */
.L_x_4556:
[----:B------:R-:W-:Y:S05]  /*7f30*/  BRA `(.L_x_4560) ;  /* 0x0000000000207947 */ /* 0x000fea0003800000 */
.L_x_4555:
[----:B------:R-:W-:-:S04]  /*7f40*/  LOP3.LUT R11, R12, 0x80000000, R30, 0x48, !PT ;  /* 0x800000000c0b7812 */ /* 0x000fc800078e481e */
[----:B------:R-:W-:Y:S01]  /*7f50*/  LOP3.LUT R11, R11, 0x7f800000, RZ, 0xfc, !PT ;  /* 0x7f8000000b0b7812 */ /* 0x000fe200078efcff */
[----:B------:R-:W-:Y:S06]  /*7f60*/  BRA `(.L_x_4560) ;  /* 0x0000000000147947 */ /* 0x000fec0003800000 */
.L_x_4554:
[----:B------:R-:W-:Y:S01]  /*7f70*/  LOP3.LUT R11, R12, 0x80000000, R30, 0x48, !PT ;  /* 0x800000000c0b7812 */ /* 0x000fe200078e481e */
[----:B------:R-:W-:Y:S06]  /*7f80*/  BRA `(.L_x_4560) ;  /* 0x00000000000c7947 */ /* 0x000fec0003800000 */
.L_x_4553:
[----:B------:R-:W0:Y:S01]  /*7f90*/  MUFU.RSQ R11, -QNAN ;  /* 0xffc00000000b7908 */ /* 0x000e220000001400 */
[----:B------:R-:W-:Y:S05]  /*7fa0*/  BRA `(.L_x_4560) ;  /* 0x0000000000047947 */ /* 0x000fea0003800000 */
.L_x_4552:
[----:B------:R-:W-:-:S07]  /*7fb0*/  FADD.FTZ R11, R21, R12 ;  /* 0x0000000c150b7221 */ /* 0x000fce0000010000 */
.L_x_4560:
[----:B------:R-:W-:Y:S05]  /*7fc0*/  BSYNC.RECONVERGENT B1 ;  /* 0x0000000000017941 */ /* 0x000fea0003800200 */
.L_x_4550:
[----:B------:R-:W-:Y:S01]  /*7fd0*/  MOV R12, R28 ;  /* 0x0000001c000c7202 */ /* 0x000fe20000000f00 */
[----:B------:R-:W-:-:S04]  /*7fe0*/  IMAD.MOV.U32 R13, RZ, RZ, 0x0 ;  /* 0x00000000ff0d7424 */ /* 0x000fc800078e00ff */
[----:B0-----:R-:W-:Y:S05]  /*7ff0*/  RET.REL.NODEC R12 `(_Z15SoftmaxWarpImplI22BroadcastScaleMaskLoadIffbLm4EiE11DirectStoreIffEfLi1ELi11ELi32ELi1ELb1EL9Algorithm0EEvT_T0_ll) ;  /* 0xffffff800c007950 */ /* 0x001fea0003c3ffff */
.L_x_4561:
        /* <DEDUP_REMOVED lines=16> */
.L_x_37429:


//--------------------- .text._Z15SoftmaxWarpImplI22BroadcastScaleMaskLoadIffbLm4EiE11DirectStoreIffEfLi1ELi11ELi32ELi1ELb0EL9Algorithm0EEvT_T0_ll --------------------------
	.section	.text._Z15SoftmaxWarpImplI22BroadcastScaleMaskLoadIffbLm4EiE11DirectStoreIffEfLi1ELi11ELi32ELi1ELb0EL9Algorithm0EEvT_T0_ll,"ax",@progbits
	.align	128
        .global         _Z15SoftmaxWarpImplI22BroadcastScaleMaskLoadIffbLm4EiE11DirectStoreIffEfLi1ELi11ELi32ELi1ELb0EL9Algorithm0EEvT_T0_ll
        .type           _Z15SoftmaxWarpImplI22BroadcastScaleMaskLoadIffbLm4EiE11DirectStoreIffEfLi1ELi11ELi32ELi1ELb0EL9Algorithm0EEvT_T0_ll,@function
        .size           _Z15SoftmaxWarpImplI22BroadcastScaleMaskLoadIffbLm4EiE11DirectStoreIffEfLi1ELi11ELi32ELi1ELb0EL9Algorithm0EEvT_T0_ll,(.L_x_37430 - _Z15SoftmaxWarpImplI22BroadcastScaleMaskLoadIffbLm4EiE11DirectStoreIffEfLi1ELi11ELi32ELi1ELb0EL9Algorithm0EEvT_T0_ll)
        .other          _Z15SoftmaxWarpImplI22BroadcastScaleMaskLoadIffbLm4EiE11DirectStoreIffEfLi1ELi11ELi32ELi1ELb0EL9Algorithm0EEvT_T0_ll,@"STO_CUDA_ENTRY STV_DEFAULT"
_Z15SoftmaxWarpImplI22BroadcastScaleMaskLoadIffbLm4EiE11DirectStoreIffEfLi1ELi11ELi32ELi1ELb0EL9Algorithm0EEvT_T0_ll:
.text._Z15SoftmaxWarpImplI22BroadcastScaleMaskLoadIffbLm4EiE11DirectStoreIffEfLi1ELi11ELi32ELi1ELb0EL9Algorithm0EEvT_T0_ll:
        /* <DEDUP_REMOVED lines=31> */
.L_x_4562:
        /* <DEDUP_REMOVED lines=14> */
.L_x_4587:
        /* <DEDUP_REMOVED lines=8> */
[----:B------:R-:W-:Y:S02]  /*0350*/  LOP3.LUT R15, RZ, UR59, RZ, 0x33, !PT ;  /* 0x0000003bff0f7c12 */ /* 0x000fe4000f8e33ff */
[----:B------:R-:W-:-:S02]  /*0360*/  IABS R10, R5 ;  /* 0x00000005000a7213 */ /* 0x000fc40000000000 */
[----:B------:R-:W-:Y:S02]  /*0370*/  IABS R8, R3 ;  /* 0x0000000300087213 */ /* 0x000fe40000000000 */
[----:B-1----:R-:W-:Y:S02]  /*0380*/  R2UR UR12, R18 ;  /* 0x00000000120c72ca */ /* 0x002fe400000e0000 */
[----:B------:R-:W-:Y:S01]  /*0390*/  R2UR UR13, R19 ;  /* 0x00000000130d72ca */ /* 0x000fe200000e0000 */
[----:B------:R-:W0:Y:S08]  /*03a0*/  I2F.RP R0, UR10 ;  /* 0x0000000a00007d06 */ /* 0x000e300008209400 */
[----:B------:R-:W1:Y:S08]  /*03b0*/  I2F.RP R4, UR9 ;  /* 0x0000000900047d06 */ /* 0x000e700008209400 */
[----:B0-----:R-:W0:Y:S08]  /*03c0*/  MUFU.RCP R0, R0 ;  /* 0x0000000000007308 */ /* 0x001e300000001000 */
[----:B-1----:R-:W1:Y:S01]  /*03d0*/  MUFU.RCP R4, R4 ;  /* 0x0000000400047308 */ /* 0x002e620000001000 */
[----:B0-----:R-:W-:-:S07]  /*03e0*/  VIADD R2, R0, 0xffffffe ;  /* 0x0ffffffe00027836 */ /* 0x001fce0000000000 */
[----:B------:R-:W0:Y:S01]  /*03f0*/  F2I.FTZ.U32.TRUNC.NTZ R2, R2 ;  /* 0x0000000200027305 */ /* 0x000e22000021f000 */
[----:B-1----:R-:W-:Y:S02]  /*0400*/  IADD3 R6, PT, PT, R4, 0xffffffe, RZ ;  /* 0x0ffffffe04067810 */ /* 0x002fe40007ffe0ff */
[----:B------:R-:W-:-:S05]  /*0410*/  LOP3.LUT R4, R12, UR59, RZ, 0x3c, !PT ;  /* 0x0000003b0c047c12 */ /* 0x000fca000f8e3cff */
[----:B------:R-:W1:Y:S01]  /*0420*/  F2I.FTZ.U32.TRUNC.NTZ R6, R6 ;  /* 0x0000000600067305 */ /* 0x000e62000021f000 */
[----:B------:R-:W-:Y:S02]  /*0430*/  ISETP.GE.AND P4, PT, R4, RZ, PT ;  /* 0x000000ff0400720c */ /* 0x000fe40003f86270 */
[----:B------:R-:W-:Y:S02]  /*0440*/  IABS R4, UR61 ;  /* 0x0000003d00047c13 */ /* 0x000fe40008000000 */
[----:B0-----:R-:W-:Y:S02]  /*0450*/  R2UR UR5, R2 ;  /* 0x00000000020572ca */ /* 0x001fe400000e0000 */
[----:B------:R-:W-:Y:S02]  /*0460*/  IABS R2, R12 ;  /* 0x0000000c00027213 */ /* 0x000fe40000000000 */
[----:B------:R-:W-:Y:S02]  /*0470*/  R2UR UR11, R4 ;  /* 0x00000000040b72ca */ /* 0x000fe400000e0000 */
[----:B------:R-:W-:-:S07]  /*0480*/  LOP3.LUT R4, R5, UR59, RZ, 0x3c, !PT ;  /* 0x0000003b05047c12 */ /* 0x000fce000f8e3cff */
[----:B------:R-:W-:-:S04]  /*0490*/  UIADD3 UR6, UPT, UPT, URZ, -UR5, URZ ;  /* 0x80000005ff067290 */ /* 0x000fc8000fffe0ff */
[----:B------:R-:W-:-:S04]  /*04a0*/  UIMAD UR6, UR6, UR10, URZ ;  /* 0x0000000a060672a4 */ /* 0x000fc8000f8e02ff */
[----:B------:R-:W-:Y:S01]  /*04b0*/  UIMAD.WIDE.U32 UR6, UR5, UR6, UR4 ;  /* 0x00000006050672a5 */ /* 0x000fe2000f8e0004 */
[----:B-1----:R-:W-:Y:S02]  /*04c0*/  R2UR UR5, R6 ;  /* 0x00000000060572ca */ /* 0x002fe400000e0000 */
[----:B------:R-:W-:-:S03]  /*04d0*/  LOP3.LUT R6, R3, UR59, RZ, 0x3c, !PT ;  /* 0x0000003b03067c12 */ /* 0x000fc6000f8e3cff */
[----:B------:R-:W-:Y:S01]  /*04e0*/  IMAD.HI.U32 R0, R2, UR7, RZ ;  /* 0x0000000702007c27 */ /* 0x000fe2000f8e00ff */
[----:B------:R-:W-:-:S03]  /*04f0*/  ISETP.GE.AND P5, PT, R6, RZ, PT ;  /* 0x000000ff0600720c */ /* 0x000fc60003fa6270 */
[----:B------:R-:W-:Y:S01]  /*0500*/  IMAD.HI.U32 R7, R8, UR7, RZ ;  /* 0x0000000708077c27 */ /* 0x000fe2000f8e00ff */
[----:B------:R-:W-:-:S03]  /*0510*/  IADD3 R9, PT, PT, -R0, RZ, RZ ;  /* 0x000000ff00097210 */ /* 0x000fc60007ffe1ff */
[----:B------:R-:W-:Y:S02]  /*0520*/  UIADD3 UR6, UPT, UPT, URZ, -UR5, URZ ;  /* 0x80000005ff067290 */ /* 0x000fe4000fffe0ff */
[----:B------:R-:W-:Y:S02]  /*0530*/  IMAD R2, R9, UR10, R2 ;  /* 0x0000000a09027c24 */ /* 0x000fe4000f8e0202 */
[----:B------:R-:W-:Y:S01]  /*0540*/  IMAD.MOV R9, RZ, RZ, -R7 ;  /* 0x000000ffff097224 */ /* 0x000fe200078e0a07 */
[----:B------:R-:W-:Y:S02]  /*0550*/  UIMAD UR6, UR6, UR9, URZ ;  /* 0x00000009060672a4 */ /* 0x000fe4000f8e02ff */
[----:B------:R-:W-:Y:S01]  /*0560*/  ISETP.LT.U32.AND P2, PT, R2, UR10, PT ;  /* 0x0000000a02007c0c */ /* 0x000fe2000bf41070 */
[----:B------:R-:W-:Y:S01]  /*0570*/  IMAD R8, R9, UR10, R8 ;  /* 0x0000000a09087c24 */ /* 0x000fe2000f8e0208 */
[----:B------:R-:W-:Y:S01]  /*0580*/  UIMAD.WIDE.U32 UR4, UR5, UR6, UR4 ;  /* 0x00000006050472a5 */ /* 0x000fe2000f8e0004 */
[----:B------:R-:W-:-:S03]  /*0590*/  IMAD.HI.U32 R9, R10, UR7, RZ ;  /* 0x000000070a097c27 */ /* 0x000fc6000f8e00ff */
[----:B------:R-:W-:Y:S01]  /*05a0*/  ISETP.LT.U32.AND P3, PT, R8, UR10, PT ;  /* 0x0000000a08007c0c */ /* 0x000fe2000bf61070 */
[----:B------:R-:W-:Y:S02]  /*05b0*/  IMAD.MOV R11, RZ, RZ, -R9 ;  /* 0x000000ffff0b7224 */ /* 0x000fe400078e0a09 */
[----:B------:R-:W-:Y:S01]  /*05c0*/  UMOV UR6, UR5 ;  /* 0x0000000500067c82 */ /* 0x000fe20008000000 */
[----:B------:R-:W-:Y:S02]  /*05d0*/  R2UR UR4, R18 ;  /* 0x00000000120472ca */ /* 0x000fe400000e0000 */
[----:B------:R-:W-:Y:S01]  /*05e0*/  R2UR UR5, R19 ;  /* 0x00000000130572ca */ /* 0x000fe200000e0000 */
[----:B------:R-:W-:Y:S02]  /*05f0*/  @!P2 VIADD R2, R2, -UR10 ;  /* 0x8000000a0202ac36 */ /* 0x000fe40008000000 */
[----:B------:R-:W-:-:S03]  /*0600*/  @!P2 VIADD R0, R0, 0x1 ;  /* 0x000000010000a836 */ /* 0x000fc60000000000 */
[----:B------:R-:W-:Y:S01]  /*0610*/  ISETP.GE.U32.AND P1, PT, R2, UR10, PT ;  /* 0x0000000a02007c0c */ /* 0x000fe2000bf26070 */
[----:B------:R-:W-:Y:S01]  /*0620*/  IMAD R2, R11, UR10, R10 ;  /* 0x0000000a0b027c24 */ /* 0x000fe2000f8e020a */
[----:B------:R-:W-:Y:S01]  /*0630*/  @!P3 IADD3 R8, PT, PT, R8, -UR10, RZ ;  /* 0x8000000a0808bc10 */ /* 0x000fe2000fffe0ff */
[----:B------:R-:W-:-:S03]  /*0640*/  @!P3 VIADD R7, R7, 0x1 ;  /* 0x000000010707b836 */ /* 0x000fc60000000000 */
[----:B------:R-:W-:Y:S02]  /*0650*/  ISETP.LT.U32.AND P0, PT, R2, UR10, PT ;  /* 0x0000000a02007c0c */ /* 0x000fe4000bf01070 */
[----:B------:R-:W-:-:S05]  /*0660*/  ISETP.GE.U32.AND P2, PT, R8, UR10, PT ;  /* 0x0000000a08007c0c */ /* 0x000fca000bf46070 */
[----:B------:R-:W-:Y:S01]  /*0670*/  @P1 VIADD R0, R0, 0x1 ;  /* 0x0000000100001836 */ /* 0x000fe20000000000 */
[----:B------:R-:W-:-:S03]  /*0680*/  ISETP.NE.AND P1, PT, RZ, UR59, PT ;  /* 0x0000003bff007c0c */ /* 0x000fc6000bf25270 */
[----:B------:R-:W-:Y:S02]  /*0690*/  @!P4 IMAD.MOV R0, RZ, RZ, -R0 ;  /* 0x000000ffff00c224 */ /* 0x000fe400078e0a00 */
[----:B------:R-:W-:Y:S01]  /*06a0*/  @!P0 IADD3 R2, PT, PT, R2, -UR10, RZ ;  /* 0x8000000a02028c10 */ /* 0x000fe2000fffe0ff */
[----:B------:R-:W-:Y:S01]  /*06b0*/  @!P0 VIADD R9, R9, 0x1 ;  /* 0x0000000109098836 */ /* 0x000fe20000000000 */
[----:B------:R-:W-:Y:S02]  /*06c0*/  @P2 IADD3 R7, PT, PT, R7, 0x1, RZ ;  /* 0x0000000107072810 */ /* 0x000fe40007ffe0ff */
[----:B------:R-:W-:Y:S02]  /*06d0*/  SEL R11, R15, R0, !P1 ;  /* 0x000000000f0b7207 */ /* 0x000fe40004800000 */
[----:B------:R-:W-:Y:S02]  /*06e0*/  ISETP.GE.U32.AND P3, PT, R2, UR10, PT ;  /* 0x0000000a02007c0c */ /* 0x000fe4000bf66070 */
[----:B------:R-:W0:Y:S01]  /*06f0*/  I2F.RP R2, UR11 ;  /* 0x0000000b00027d06 */ /* 0x000e220008209400 */
[----:B------:R-:W-:Y:S01]  /*0700*/  IMAD.MOV R13, RZ, RZ, -R11 ;  /* 0x000000ffff0d7224 */ /* 0x000fe200078e0a0b */
[----:B------:R-:W-:-:S02]  /*0710*/  @!P5 IADD3 R7, PT, PT, -R7, RZ, RZ ;  /* 0x000000ff0707d210 */ /* 0x000fc40007ffe1ff */
[----:B------:R-:W-:Y:S01]  /*0720*/  ISETP.GE.AND P2, PT, R4, RZ, PT ;  /* 0x000000ff0400720c */ /* 0x000fe20003f46270 */
[----:B------:R-:W-:Y:S01]  /*0730*/  IMAD R13, R13, UR59, R12 ;  /* 0x0000003b0d0d7c24 */ /* 0x000fe2000f8e020c */
[----:B------:R-:W-:-:S04]  /*0740*/  SEL R0, R15, R7, !P1 ;  /* 0x000000070f007207 */ /* 0x000fc80004800000 */
[----:B------:R-:W-:Y:S01]  /*0750*/  IABS R4, R13 ;  /* 0x0000000d00047213 */ /* 0x000fe20000000000 */
[----:B------:R-:W-:Y:S02]  /*0760*/  @P3 VIADD R9, R9, 0x1 ;  /* 0x0000000109093836 */ /* 0x000fe40000000000 */
[----:B------:R-:W-:Y:S02]  /*0770*/  IMAD.MOV R10, RZ, RZ, -R0 ;  /* 0x000000ffff0a7224 */ /* 0x000fe400078e0a00 */
[----:B------:R-:W-:Y:S01]  /*0780*/  IMAD.HI.U32 R14, R4, UR6, RZ ;  /* 0x00000006040e7c27 */ /* 0x000fe2000f8e00ff */
[----:B0-----:R-:W0:Y:S01]  /*0790*/  MUFU.RCP R2, R2 ;  /* 0x0000000200027308 */ /* 0x001e220000001000 */
[----:B------:R-:W-:Y:S02]  /*07a0*/  @!P2 IADD3 R9, PT, PT, -R9, RZ, RZ ;  /* 0x000000ff0909a210 */ /* 0x000fe40007ffe1ff */
[----:B------:R-:W-:Y:S02]  /*07b0*/  IMAD.MOV R7, RZ, RZ, -R14 ;  /* 0x000000ffff077224 */ /* 0x000fe400078e0a0e */
[----:B------:R-:W-:Y:S01]  /*07c0*/  IMAD R10, R10, UR59, R3 ;  /* 0x0000003b0a0a7c24 */ /* 0x000fe2000f8e0203 */
[----:B------:R-:W-:Y:S01]  /*07d0*/  SEL R6, R15, R9, !P1 ;  /* 0x000000090f067207 */ /* 0x000fe20004800000 */
[----:B------:R-:W-:-:S03]  /*07e0*/  IMAD R4, R7, UR9, R4 ;  /* 0x0000000907047c24 */ /* 0x000fc6000f8e0204 */
[----:B------:R-:W-:Y:S01]  /*07f0*/  IABS R25, R10 ;  /* 0x0000000a00197213 */ /* 0x000fe20000000000 */
[----:B------:R-:W-:Y:S01]  /*0800*/  IMAD.MOV R8, RZ, RZ, -R6 ;  /* 0x000000ffff087224 */ /* 0x000fe200078e0a06 */
[----:B------:R-:W-:-:S03]  /*0810*/  ISETP.LT.U32.AND P0, PT, R4, UR9, PT ;  /* 0x0000000904007c0c */ /* 0x000fc6000bf01070 */
[----:B------:R-:W-:-:S04]  /*0820*/  IMAD.HI.U32 R23, R25, UR6, RZ ;  /* 0x0000000619177c27 */ /* 0x000fc8000f8e00ff */
[----:B------:R-:W-:Y:S01]  /*0830*/  IMAD R7, R8, UR59, R5 ;  /* 0x0000003b08077c24 */ /* 0x000fe2000f8e0205 */
[----:B------:R-:W-:Y:S01]  /*0840*/  IADD3 R8, PT, PT, -R23, RZ, RZ ;  /* 0x000000ff17087210 */ /* 0x000fe20007ffe1ff */
[----:B0-----:R-:W-:-:S03]  /*0850*/  VIADD R16, R2, 0xffffffe ;  /* 0x0ffffffe02107836 */ /* 0x001fc60000000000 */
[----:B------:R-:W-:Y:S01]  /*0860*/  IABS R26, R7 ;  /* 0x00000007001a7213 */ /* 0x000fe20000000000 */
[----:B------:R-:W-:Y:S01]  /*0870*/  IMAD R25, R8, UR9, R25 ;  /* 0x0000000908197c24 */ /* 0x000fe2000f8e0219 */
[----:B------:R-:W-:Y:S01]  /*0880*/  SHF.R.S64 R8, RZ, 0x1e, R3 ;  /* 0x0000001eff087819 */ /* 0x000fe20000001003 */
[----:B------:R-:W-:Y:S01]  /*0890*/  @!P0 VIADD R4, R4, -UR9 ;  /* 0x8000000904048c36 */ /* 0x000fe20008000000 */
[----:B------:R-:W0:Y:S01]  /*08a0*/  F2I.FTZ.U32.TRUNC.NTZ R16, R16 ;  /* 0x0000001000107305 */ /* 0x000e22000021f000 */
[----:B------:R-:W-:Y:S01]  /*08b0*/  IMAD.HI.U32 R24, R26, UR6, RZ ;  /* 0x000000061a187c27 */ /* 0x000fe2000f8e00ff */
[----:B------:R-:W-:Y:S02]  /*08c0*/  IADD3 R2, P2, PT, R8, UR48, RZ ;  /* 0x0000003008027c10 */ /* 0x000fe4000ff5e0ff */
[----:B------:R-:W-:Y:S02]  /*08d0*/  ISETP.GE.U32.AND P3, PT, R4, UR9, PT ;  /* 0x0000000904007c0c */ /* 0x000fe4000bf66070 */
[----:B------:R-:W-:-:S02]  /*08e0*/  LOP3.LUT R8, R13, UR60, RZ, 0x3c, !PT ;  /* 0x0000003c0d087c12 */ /* 0x000fc4000f8e3cff */
[----:B------:R-:W-:Y:S02]  /*08f0*/  IADD3 R9, PT, PT, -R24, RZ, RZ ;  /* 0x000000ff18097210 */ /* 0x000fe40007ffe1ff */
[----:B------:R-:W-:Y:S01]  /*0900*/  ISETP.GE.AND P6, PT, R8, RZ, PT ;  /* 0x000000ff0800720c */ /* 0x000fe20003fc6270 */
[----:B------:R-:W-:Y:S01]  /*0910*/  @!P0 VIADD R14, R14, 0x1 ;  /* 0x000000010e0e8836 */ /* 0x000fe20000000000 */
[----:B------:R-:W-:Y:S01]  /*0920*/  LEA.HI.X.SX32 R3, R3, UR49, 0x2, P2 ;  /* 0x0000003103037c11 */ /* 0x000fe200090f16ff */
[----:B------:R-:W-:Y:S01]  /*0930*/  IMAD R26, R9, UR9, R26 ;  /* 0x00000009091a7c24 */ /* 0x000fe2000f8e021a */
[----:B------:R-:W-:Y:S02]  /*0940*/  ISETP.LT.U32.AND P5, PT, R25, UR9, PT ;  /* 0x0000000919007c0c */ /* 0x000fe4000bfa1070 */
[----:B------:R-:W-:Y:S01]  /*0950*/  SHF.R.S64 R4, RZ, 0x1e, R5 ;  /* 0x0000001eff047819 */ /* 0x000fe20000001005 */
[----:B------:R1:W2:Y:S01]  /*0960*/  LDG.E R9, desc[UR4][R2.64] ;  /* 0x0000000402097981 */ /* 0x0002a2000c1e1900 */
[----:B0-----:R-:W-:-:S02]  /*0970*/  R2UR UR5, R16 ;  /* 0x00000000100572ca */ /* 0x001fc400000e0000 */
[----:B------:R-:W-:Y:S02]  /*0980*/  @P3 IADD3 R14, PT, PT, R14, 0x1, RZ ;  /* 0x000000010e0e3810 */ /* 0x000fe40007ffe0ff */
[----:B------:R-:W-:Y:S02]  /*0990*/  IADD3 R4, P2, PT, R4, UR48, RZ ;  /* 0x0000003004047c10 */ /* 0x000fe4000ff5e0ff */
[----:B------:R-:W-:Y:S01]  /*09a0*/  LOP3.LUT R16, R10, UR60, RZ, 0x3c, !PT ;  /* 0x0000003c0a107c12 */ /* 0x000fe2000f8e3cff */
[----:B------:R-:W-:Y:S01]  /*09b0*/  @!P6 IMAD.MOV R14, RZ, RZ, -R14 ;  /* 0x000000ffff0ee224 */ /* 0x000fe200078e0a0e */
[----:B------:R-:W-:Y:S02]  /*09c0*/  LEA.HI.X.SX32 R5, R5, UR49, 0x2, P2 ;  /* 0x0000003105057c11 */ /* 0x000fe400090f16ff */
[----:B------:R-:W-:Y:S02]  /*09d0*/  ISETP.GE.AND P3, PT, R16, RZ, PT ;  /* 0x000000ff1000720c */ /* 0x000fe40003f66270 */
[----:B------:R-:W-:-:S02]  /*09e0*/  ISETP.LT.U32.AND P2, PT, R26, UR9, PT ;  /* 0x000000091a007c0c */ /* 0x000fc4000bf41070 */
[----:B------:R-:W-:Y:S01]  /*09f0*/  ISETP.NE.AND P0, PT, RZ, UR60, PT ;  /* 0x0000003cff007c0c */ /* 0x000fe2000bf05270 */
[----:B------:R-:W-:Y:S01]  /*0a00*/  @!P5 VIADD R25, R25, -UR9 ;  /* 0x800000091919dc36 */ /* 0x000fe20008000000 */
[----:B------:R-:W-:Y:S01]  /*0a10*/  LOP3.LUT R16, RZ, UR60, RZ, 0x33, !PT ;  /* 0x0000003cff107c12 */ /* 0x000fe2000f8e33ff */
[----:B------:R-:W-:Y:S02]  /*0a20*/  UISETP.NE.U32.AND UP0, UPT, UR40, 0x1, UPT ;  /* 0x000000012800788c */ /* 0x000fe4000bf05070 */
[----:B------:R-:W-:Y:S01]  /*0a30*/  UISETP.NE.U32.AND UP2, UPT, UR42, 0x1, UPT ;  /* 0x000000012a00788c */ /* 0x000fe2000bf45070 */
[----:B------:R-:W-:Y:S01]  /*0a40*/  SEL R14, R16, R14, !P0 ;  /* 0x0000000e100e7207 */ /* 0x000fe20004000000 */
[----:B------:R-:W-:Y:S01]  /*0a50*/  UIADD3 UR8, UPT, UPT, URZ, -UR5, URZ ;  /* 0x80000005ff087290 */ /* 0x000fe2000fffe0ff */
[----:B------:R-:W-:Y:S02]  /*0a60*/  ISETP.GE.U32.AND P4, PT, R25, UR9, PT ;  /* 0x0000000919007c0c */ /* 0x000fe4000bf86070 */
[----:B-1----:R-:W-:Y:S01]  /*0a70*/  LOP3.LUT R3, R7, UR60, RZ, 0x3c, !PT ;  /* 0x0000003c07037c12 */ /* 0x002fe2000f8e3cff */
[----:B------:R-:W-:Y:S01]  /*0a80*/  @!P5 VIADD R23, R23, 0x1 ;  /* 0x000000011717d836 */ /* 0x000fe20000000000 */
[----:B------:R-:W-:Y:S01]  /*0a90*/  IADD3 R2, PT, PT, -R14, RZ, RZ ;  /* 0x000000ff0e027210 */ /* 0x000fe20007ffe1ff */
[----:B------:R-:W-:Y:S01]  /*0aa0*/  UISETP.NE.AND.EX UP0, UPT, UR41, URZ, UPT, UP0 ;  /* 0x000000ff2900728c */ /* 0x000fe2000bf05300 */
[----:B------:R-:W-:Y:S01]  /*0ab0*/  @!P2 VIADD R26, R26, -UR9 ;  /* 0x800000091a1aac36 */ /* 0x000fe20008000000 */
[----:B------:R-:W-:Y:S01]  /*0ac0*/  UIMAD UR8, UR8, UR11, URZ ;  /* 0x0000000b080872a4 */ /* 0x000fe2000f8e02ff */
[----:B------:R0:W3:Y:S01]  /*0ad0*/  LDG.E R8, desc[UR12][R4.64] ;  /* 0x0000000c04087981 */ /* 0x0000e2000c1e1900 */
[----:B------:R-:W-:Y:S01]  /*0ae0*/  IMAD R13, R2, UR60, R13 ;  /* 0x0000003c020d7c24 */ /* 0x000fe2000f8e020d */
[----:B------:R-:W-:Y:S01]  /*0af0*/  UISETP.NE.AND.EX UP2, UPT, UR43, URZ, UPT, UP2 ;  /* 0x000000ff2b00728c */ /* 0x000fe2000bf45320 */
[----:B------:R-:W-:Y:S01]  /*0b00*/  @!P2 VIADD R24, R24, 0x1 ;  /* 0x000000011818a836 */ /* 0x000fe20000000000 */
[----:B------:R-:W-:Y:S01]  /*0b10*/  UMOV UR4, URZ ;  /* 0x000000ff00047c82 */ /* 0x000fe20008000000 */
[----:B------:R-:W-:Y:S01]  /*0b20*/  ISETP.GE.AND P5, PT, R3, RZ, PT ;  /* 0x000000ff0300720c */ /* 0x000fe20003fa6270 */
[----:B------:R-:W-:Y:S01]  /*0b30*/  UIMAD.WIDE.U32 UR4, UR5, UR8, UR4 ;  /* 0x00000008050472a5 */ /* 0x000fe2000f8e0004 */
[----:B------:R-:W-:-:S02]  /*0b40*/  PLOP3.LUT P2, PT, PT, PT, UP0, 0x40, 0x4 ;  /* 0x000000000004781c */ /* 0x000fc40003f4e808 */
[----:B------:R-:W-:Y:S02]  /*0b50*/  ISETP.GE.U32.AND P6, PT, R26, UR9, PT ;  /* 0x000000091a007c0c */ /* 0x000fe4000bfc6070 */
[----:B------:R-:W-:Y:S02]  /*0b60*/  IABS R3, R13 ;  /* 0x0000000d00037213 */ /* 0x000fe40000000000 */
[----:B------:R-:W-:Y:S02]  /*0b70*/  @P4 IADD3 R23, PT, PT, R23, 0x1, RZ ;  /* 0x0000000117174810 */ /* 0x000fe40007ffe0ff */
[----:B------:R-:W-:Y:S02]  /*0b80*/  PLOP3.LUT P4, PT, PT, PT, UP2, 0x40, 0x4 ;  /* 0x000000000004781c */ /* 0x000fe40003f8e828 */
[----:B------:R-:W-:Y:S01]  /*0b90*/  SEL R11, R11, RZ, !P2 ;  /* 0x000000ff0b0b7207 */ /* 0x000fe20005000000 */
[----:B------:R-:W-:Y:S01]  /*0ba0*/  IMAD.HI.U32 R2, R3, UR5, RZ ;  /* 0x0000000503027c27 */ /* 0x000fe2000f8e00ff */
[----:B------:R-:W-:-:S03]  /*0bb0*/  SEL R14, R14, RZ, !P4 ;  /* 0x000000ff0e0e7207 */ /* 0x000fc60006000000 */
[----:B------:R-:W-:Y:S02]  /*0bc0*/  @!P3 IMAD.MOV R23, RZ, RZ, -R23 ;  /* 0x000000ffff17b224 */ /* 0x000fe400078e0a17 */
[----:B------:R-:W-:Y:S02]  /*0bd0*/  IMAD R11, R11, UR44, RZ ;  /* 0x0000002c0b0b7c24 */ /* 0x000fe4000f8e02ff */
[----:B0-----:R-:W-:Y:S01]  /*0be0*/  IMAD.MOV R4, RZ, RZ, -R2 ;  /* 0x000000ffff047224 */ /* 0x001fe200078e0a02 */
[----:B------:R-:W-:Y:S01]  /*0bf0*/  SEL R23, R16, R23, !P0 ;  /* 0x0000001710177207 */ /* 0x000fe20004000000 */
[----:B------:R-:W-:Y:S02]  /*0c00*/  IMAD R14, R14, UR45, R11 ;  /* 0x0000002d0e0e7c24 */ /* 0x000fe4000f8e020b */
[----:B------:R-:W-:Y:S02]  /*0c10*/  @P6 VIADD R24, R24, 0x1 ;  /* 0x0000000118186836 */ /* 0x000fe40000000000 */
[----:B------:R-:W-:Y:S01]  /*0c20*/  IMAD R11, R4, UR11, R3 ;  /* 0x0000000b040b7c24 */ /* 0x000fe2000f8e0203 */
[----:B------:R-:W-:Y:S01]  /*0c30*/  PLOP3.LUT P2, PT, PT, PT, UP0, 0x40, 0x4 ;  /* 0x000000000004781c */ /* 0x000fe20003f4e808 */
[----:B------:R-:W-:Y:S01]  /*0c40*/  IMAD.MOV R5, RZ, RZ, -R23 ;  /* 0x000000ffff057224 */ /* 0x000fe200078e0a17 */
[----:B------:R-:W-:-:S02]  /*0c50*/  @!P5 IADD3 R24, PT, PT, -R24, RZ, RZ ;  /* 0x000000ff1818d210 */ /* 0x000fc40007ffe1ff */
[----:B------:R-:W-:Y:S01]  /*0c60*/  ISETP.LT.U32.AND P6, PT, R11, UR11, PT ;  /* 0x0000000b0b007c0c */ /* 0x000fe2000bfc1070 */
[----:B------:R-:W-:Y:S01]  /*0c70*/  IMAD R10, R5, UR60, R10 ;  /* 0x0000003c050a7c24 */ /* 0x000fe2000f8e020a */
[----:B------:R-:W-:Y:S02]  /*0c80*/  SEL R25, R16, R24, !P0 ;  /* 0x0000001810197207 */ /* 0x000fe40004000000 */
[----:B------:R-:W-:Y:S02]  /*0c90*/  PLOP3.LUT P3, PT, PT, PT, UP2, 0x40, 0x4 ;  /* 0x000000000004781c */ /* 0x000fe40003f6e828 */
[----:B------:R-:W-:Y:S02]  /*0ca0*/  SEL R0, R0, RZ, !P2 ;  /* 0x000000ff00007207 */ /* 0x000fe40005000000 */
[----:B------:R-:W-:Y:S02]  /*0cb0*/  IADD3 R24, PT, PT, -R25, RZ, RZ ;  /* 0x000000ff19187210 */ /* 0x000fe40007ffe1ff */
[----:B------:R-:W-:Y:S01]  /*0cc0*/  SEL R3, R23, RZ, !P3 ;  /* 0x000000ff17037207 */ /* 0x000fe20005800000 */
[----:B------:R-:W-:Y:S01]  /*0cd0*/  IMAD R0, R0, UR44, RZ ;  /* 0x0000002c00007c24 */ /* 0x000fe2000f8e02ff */
[----:B------:R-:W-:-:S02]  /*0ce0*/  IABS R23, R10 ;  /* 0x0000000a00177213 */ /* 0x000fc40000000000 */
[----:B------:R-:W-:Y:S01]  /*0cf0*/  PLOP3.LUT P4, PT, PT, PT, UP0, 0x40, 0x4 ;  /* 0x000000000004781c */ /* 0x000fe20003f8e808 */
[----:B------:R-:W-:Y:S01]  /*0d00*/  IMAD R4, R24, UR60, R7 ;  /* 0x0000003c18047c24 */ /* 0x000fe2000f8e0207 */
[----:B------:R-:W-:Y:S01]  /*0d10*/  PLOP3.LUT P2, PT, PT, PT, UP2, 0x40, 0x4 ;  /* 0x000000000004781c */ /* 0x000fe20003f4e828 */
[----:B------:R-:W-:Y:S01]  /*0d20*/  @!P6 VIADD R11, R11, -UR11 ;  /* 0x8000000b0b0bec36 */ /* 0x000fe20008000000 */
[----:B------:R-:W-:Y:S01]  /*0d30*/  SEL R6, R6, RZ, !P4 ;  /* 0x000000ff06067207 */ /* 0x000fe20006000000 */
[----:B------:R-:W-:Y:S02]  /*0d40*/  IMAD R0, R3, UR45, R0 ;  /* 0x0000002d03007c24 */ /* 0x000fe4000f8e0200 */
[----:B------:R-:W-:Y:S01]  /*0d50*/  IMAD.HI.U32 R7, R23, UR5, RZ ;  /* 0x0000000517077c27 */ /* 0x000fe2000f8e00ff */
[----:B------:R-:W-:-:S03]  /*0d60*/  SEL R5, R25, RZ, !P2 ;  /* 0x000000ff19057207 */ /* 0x000fc60005000000 */
[----:B------:R-:W-:Y:S01]  /*0d70*/  VIADD R3, R12, 0x60 ;  /* 0x000000600c037836 */ /* 0x000fe20000000000 */
[----:B------:R-:W-:Y:S01]  /*0d80*/  ISETP.GE.U32.AND P5, PT, R11, UR11, PT ;  /* 0x0000000b0b007c0c */ /* 0x000fe2000bfa6070 */
[----:B------:R-:W-:Y:S01]  /*0d90*/  IMAD R6, R6, UR44, RZ ;  /* 0x0000002c06067c24 */ /* 0x000fe2000f8e02ff */
[----:B------:R-:W-:Y:S02]  /*0da0*/  IABS R25, R4 ;  /* 0x0000000400197213 */ /* 0x000fe40000000000 */
[----:B------:R-:W-:Y:S02]  /*0db0*/  LOP3.LUT R11, R13, UR61, RZ, 0x3c, !PT ;  /* 0x0000003d0d0b7c12 */ /* 0x000fe4000f8e3cff */
[----:B------:R-:W-:Y:S02]  /*0dc0*/  IADD3 R24, PT, PT, -R7, RZ, RZ ;  /* 0x000000ff07187210 */ /* 0x000fe40007ffe1ff */
[----:B------:R-:W-:Y:S01]  /*0dd0*/  IABS R26, R3 ;  /* 0x00000003001a7213 */ /* 0x000fe20000000000 */
[----:B------:R-:W-:Y:S01]  /*0de0*/  IMAD R5, R5, UR45, R6 ;  /* 0x0000002d05057c24 */ /* 0x000fe2000f8e0206 */
[----:B------:R-:W-:Y:S01]  /*0df0*/  ISETP.GE.AND P2, PT, R11, RZ, PT ;  /* 0x000000ff0b00720c */ /* 0x000fe20003f46270 */
[----:B------:R-:W-:-:S04]  /*0e00*/  IMAD.HI.U32 R6, R25, UR5, RZ ;  /* 0x0000000519067c27 */ /* 0x000fc8000f8e00ff */
[----:B------:R-:W-:Y:S02]  /*0e10*/  IMAD R11, R24, UR11, R23 ;  /* 0x0000000b180b7c24 */ /* 0x000fe4000f8e0217 */
[----:B------:R-:W-:-:S04]  /*0e20*/  IMAD.HI.U32 R23, R26, UR7, RZ ;  /* 0x000000071a177c27 */ /* 0x000fc8000f8e00ff */
[----:B------:R-:W-:Y:S02]  /*0e30*/  IMAD.MOV R24, RZ, RZ, -R6 ;  /* 0x000000ffff187224 */ /* 0x000fe400078e0a06 */
[----:B------:R-:W-:Y:S02]  /*0e40*/  IMAD.MOV R27, RZ, RZ, -R23 ;  /* 0x000000ffff1b7224 */ /* 0x000fe400078e0a17 */
[----:B------:R-:W-:Y:S02]  /*0e50*/  IMAD R25, R24, UR11, R25 ;  /* 0x0000000b18197c24 */ /* 0x000fe4000f8e0219 */
[----:B------:R-:W-:-:S05]  /*0e60*/  IMAD R24, R27, UR10, R26 ;  /* 0x0000000a1b187c24 */ /* 0x000fca000f8e021a */
[----:B------:R-:W-:Y:S02]  /*0e70*/  ISETP.LT.U32.AND P4, PT, R24, UR10, PT ;  /* 0x0000000a18007c0c */ /* 0x000fe4000bf81070 */
[----:B------:R-:W-:Y:S01]  /*0e80*/  ISETP.LT.U32.AND P3, PT, R11, UR11, PT ;  /* 0x0000000b0b007c0c */ /* 0x000fe2000bf61070 */
[----:B------:R-:W-:-:S10]  /*0e90*/  @!P6 VIADD R2, R2, 0x1 ;  /* 0x000000010202e836 */ /* 0x000fd40000000000 */
[----:B------:R-:W-:-:S04]  /*0ea0*/  @!P4 IADD3 R24, PT, PT, R24, -UR10, RZ ;  /* 0x8000000a1818cc10 */ /* 0x000fc8000fffe0ff */
[----:B------:R-:W-:Y:S02]  /*0eb0*/  ISETP.GE.U32.AND P6, PT, R24, UR10, PT ;  /* 0x0000000a18007c0c */ /* 0x000fe4000bfc6070 */
[----:B------:R-:W-:Y:S01]  /*0ec0*/  LOP3.LUT R24, R3, UR59, RZ, 0x3c, !PT ;  /* 0x0000003b03187c12 */ /* 0x000fe2000f8e3cff */
[----:B------:R-:W-:Y:S01]  /*0ed0*/  @!P3 VIADD R7, R7, 0x1 ;  /* 0x000000010707b836 */ /* 0x000fe20000000000 */
[----:B------:R-:W-:Y:S01]  /*0ee0*/  @!P3 IADD3 R11, PT, PT, R11, -UR11, RZ ;  /* 0x8000000b0b0bbc10 */ /* 0x000fe2000fffe0ff */
[----:B------:R-:W-:Y:S01]  /*0ef0*/  @!P4 VIADD R23, R23, 0x1 ;  /* 0x000000011717c836 */ /* 0x000fe20000000000 */
[----:B------:R-:W-:Y:S01]  /*0f00*/  ISETP.GE.AND P3, PT, R24, RZ, PT ;  /* 0x000000ff1800720c */ /* 0x000fe20003f66270 */
[----:B------:R-:W-:Y:S01]  /*0f10*/  @P5 VIADD R2, R2, 0x1 ;  /* 0x0000000102025836 */ /* 0x000fe20000000000 */
[----:B------:R-:W-:-:S05]  /*0f20*/  ISETP.GE.U32.AND P5, PT, R11, UR11, PT ;  /* 0x0000000b0b007c0c */ /* 0x000fca000bfa6070 */
[----:B------:R-:W-:Y:S01]  /*0f30*/  @P6 IADD3 R23, PT, PT, R23, 0x1, RZ ;  /* 0x0000000117176810 */ /* 0x000fe20007ffe0ff */
[----:B------:R-:W-:Y:S01]  /*0f40*/  IMAD.MOV.U32 R24, RZ, RZ, R2 ;  /* 0x000000ffff187224 */ /* 0x000fe200078e0002 */
[----:B------:R-:W-:Y:S01]  /*0f50*/  LOP3.LUT R11, R10, UR61, RZ, 0x3c, !PT ;  /* 0x0000003d0a0b7c12 */ /* 0x000fe2000f8e3cff */
[----:B------:R-:W-:Y:S02]  /*0f60*/  UISETP.NE.U32.AND UP1, UPT, UR36, 0x1, UPT ;  /* 0x000000012400788c */ /* 0x000fe4000bf25070 */
[----:B------:R-:W-:Y:S01]  /*0f70*/  IMAD.MOV.U32 R2, RZ, RZ, R23 ;  /* 0x000000ffff027224 */ /* 0x000fe200078e0017 */
[----:B------:R-:W-:Y:S01]  /*0f80*/  ISETP.LT.U32.AND P4, PT, R25, UR11, PT ;  /* 0x0000000b19007c0c */ /* 0x000fe2000bf81070 */
[----:B------:R-:W-:Y:S01]  /*0f90*/  UISETP.NE.AND.EX UP1, UPT, UR37, URZ, UPT, UP1 ;  /* 0x000000ff2500728c */ /* 0x000fe2000bf25310 */
[----:B------:R-:W-:Y:S01]  /*0fa0*/  ISETP.GE.AND P6, PT, R11, RZ, PT ;  /* 0x000000ff0b00720c */ /* 0x000fe20003fc6270 */
[----:B------:R-:W-:Y:S01]  /*0fb0*/  @!P3 IMAD.MOV R2, RZ, RZ, -R2 ;  /* 0x000000ffff02b224 */ /* 0x000fe200078e0a02 */
[----:B------:R-:W-:-:S02]  /*0fc0*/  @!P2 IADD3 R24, PT, PT, -R24, RZ, RZ ;  /* 0x000000ff1818a210 */ /* 0x000fc40007ffe1ff */
[----:B------:R-:W-:Y:S02]  /*0fd0*/  ISETP.NE.AND P2, PT, RZ, UR61, PT ;  /* 0x0000003dff007c0c */ /* 0x000fe4000bf45270 */
[----:B------:R-:W-:Y:S02]  /*0fe0*/  LOP3.LUT R23, RZ, UR61, RZ, 0x33, !PT ;  /* 0x0000003dff177c12 */ /* 0x000fe4000f8e33ff */
[----:B------:R-:W-:Y:S02]  /*0ff0*/  SEL R2, R15, R2, !P1 ;  /* 0x000000020f027207 */ /* 0x000fe40004800000 */
[----:B------:R-:W-:Y:S02]  /*1000*/  @P5 IADD3 R7, PT, PT, R7, 0x1, RZ ;  /* 0x0000000107075810 */ /* 0x000fe40007ffe0ff */
[----:B------:R-:W-:Y:S02]  /*1010*/  SEL R24, R23, R24, !P2 ;  /* 0x0000001817187207 */ /* 0x000fe40005000000 */
[----:B------:R-:W-:Y:S01]  /*1020*/  PLOP3.LUT P5, PT, PT, PT, UP1, 0x40, 0x4 ;  /* 0x000000000004781c */ /* 0x000fe20003fae818 */
[----:B------:R-:W-:-:S02]  /*1030*/  IMAD.MOV R28, RZ, RZ, -R2 ;  /* 0x000000ffff1c7224 */ /* 0x000fc400078e0a02 */
[----:B------:R-:W-:Y:S01]  /*1040*/  @!P4 VIADD R25, R25, -UR11 ;  /* 0x8000000b1919cc36 */ /* 0x000fe20008000000 */
[----:B------:R-:W-:Y:S01]  /*1050*/  SEL R11, R24, RZ, !P5 ;  /* 0x000000ff180b7207 */ /* 0x000fe20006800000 */
[----:B------:R-:W-:Y:S01]  /*1060*/  IMAD.MOV R26, RZ, RZ, -R24 ;  /* 0x000000ffff1a7224 */ /* 0x000fe200078e0a18 */
[----:B------:R-:W-:Y:S01]  /*1070*/  @!P6 IADD3 R7, PT, PT, -R7, RZ, RZ ;  /* 0x000000ff0707e210 */ /* 0x000fe20007ffe1ff */
[----:B------:R-:W-:Y:S01]  /*1080*/  IMAD R24, R28, UR59, R3 ;  /* 0x0000003b1c187c24 */ /* 0x000fe2000f8e0203 */
[----:B------:R-:W-:Y:S01]  /*1090*/  ISETP.GE.U32.AND P3, PT, R25, UR11, PT ;  /* 0x0000000b19007c0c */ /* 0x000fe2000bf66070 */
[----:B------:R-:W-:Y:S01]  /*10a0*/  IMAD R14, R11, UR46, R14 ;  /* 0x0000002e0b0e7c24 */ /* 0x000fe2000f8e020e */
[----:B------:R-:W-:Y:S01]  /*10b0*/  LOP3.LUT R25, R4, UR61, RZ, 0x3c, !PT ;  /* 0x0000003d04197c12 */ /* 0x000fe2000f8e3cff */
[----:B------:R-:W-:Y:S01]  /*10c0*/  IMAD R13, R26, UR61, R13 ;  /* 0x0000003d1a0d7c24 */ /* 0x000fe2000f8e020d */
[----:B------:R-:W-:Y:S02]  /*10d0*/  SEL R11, R23, R7, !P2 ;  /* 0x00000007170b7207 */ /* 0x000fe40005000000 */
[----:B------:R-:W-:-:S02]  /*10e0*/  IABS R26, R24 ;  /* 0x00000018001a7213 */ /* 0x000fc40000000000 */
[----:B------:R-:W-:Y:S01]  /*10f0*/  ISETP.GE.AND P5, PT, R25, RZ, PT ;  /* 0x000000ff1900720c */ /* 0x000fe20003fa6270 */
[----:B------:R-:W-:Y:S02]  /*1100*/  IMAD.MOV R25, RZ, RZ, -R11 ;  /* 0x000000ffff197224 */ /* 0x000fe400078e0a0b */
        /* <DEDUP_REMOVED lines=15> */
[----:B------:R-:W-:-:S03]  /*1200*/  SEL R2, R2, RZ, !P6 ;  /* 0x000000ff02027207 */ /* 0x000fc60007000000 */
[----:B------:R-:W-:Y:S01]  /*1210*/  IMAD R24, R7, UR60, R24 ;  /* 0x0000003c07187c24 */ /* 0x000fe2000f8e0218 */
[----:B------:R-:W-:-:S04]  /*1220*/  PLOP3.LUT P6, PT, PT, PT, UP2, 0x40, 0x4 ;  /* 0x000000000004781c */ /* 0x000fc80003fce828 */
        /* <DEDUP_REMOVED lines=9> */
[----:B------:R-:W-:Y:S01]  /*12c0*/  ISETP.LT.U32.AND P6, PT, R2, UR11, PT ;  /* 0x0000000b02007c0c */ /* 0x000fe2000bfc1070 */
[----:B------:R-:W-:Y:S01]  /*12d0*/  @!P4 VIADD R6, R6, 0x1 ;  /* 0x000000010606c836 */ /* 0x000fe20000000000 */
[----:B------:R-:W-:-:S03]  /*12e0*/  LOP3.LUT R25, R24, UR61, RZ, 0x3c, !PT ;  /* 0x0000003d18197c12 */ /* 0x000fc6000f8e3cff */
[----:B------:R-:W-:-:S08]  /*12f0*/  @P3 VIADD R6, R6, 0x1 ;  /* 0x0000000106063836 */ /* 0x000fd00000000000 */
[----:B------:R-:W-:-:S04]  /*1300*/  @!P6 IADD3 R2, PT, PT, R2, -UR11, RZ ;  /* 0x8000000b0202ec10 */ /* 0x000fc8000fffe0ff */
[----:B------:R-:W-:Y:S01]  /*1310*/  ISETP.GE.U32.AND P4, PT, R2, UR11, PT ;  /* 0x0000000b02007c0c */ /* 0x000fe2000bf86070 */
[----:B------:R-:W-:Y:S01]  /*1320*/  @!P6 VIADD R26, R26, 0x1 ;  /* 0x000000011a1ae836 */ /* 0x000fe20000000000 */
[----:B------:R-:W-:Y:S02]  /*1330*/  @!P5 IADD3 R6, PT, PT, -R6, RZ, RZ ;  /* 0x000000ff0606d210 */ /* 0x000fe40007ffe1ff */
[----:B------:R-:W-:Y:S02]  /*1340*/  ISETP.GE.AND P5, PT, R25, RZ, PT ;  /* 0x000000ff1900720c */ /* 0x000fe40003fa6270 */
[----:B------:R-:W-:Y:S02]  /*1350*/  SEL R27, R23, R6, !P2 ;  /* 0x00000006171b7207 */ /* 0x000fe40005000000 */
[----:B------:R-:W-:Y:S01]  /*1360*/  SHF.R.S64 R2, RZ, 0x1e, R3 ;  /* 0x0000001eff027819 */ /* 0x000fe20000001003 */
[----:B------:R-:W-:Y:S01]  /*1370*/  IMAD R6, R11, UR46, R0 ;  /* 0x0000002e0b067c24 */ /* 0x000fe2000f8e0200 */
[----:B------:R-:W-:-:S03]  /*1380*/  IADD3 R11, PT, PT, -R27, RZ, RZ ;  /* 0x000000ff1b0b7210 */ /* 0x000fc60007ffe1ff */
[----:B------:R-:W-:Y:S01]  /*1390*/  @P4 VIADD R26, R26, 0x1 ;  /* 0x000000011a1a4836 */ /* 0x000fe20000000000 */
[----:B------:R-:W-:Y:S01]  /*13a0*/  IADD3 R2, P3, PT, R2, UR48, RZ ;  /* 0x0000003002027c10 */ /* 0x000fe2000ff7e0ff */
[----:B------:R-:W-:Y:S02]  /*13b0*/  VIADD R25, R12, 0x80 ;  /* 0x000000800c197836 */ /* 0x000fe40000000000 */
[----:B------:R-:W-:Y:S01]  /*13c0*/  IMAD.MOV.U32 R28, RZ, RZ, R26 ;  /* 0x000000ffff1c7224 */ /* 0x000fe200078e001a */
[----:B------:R-:W-:Y:S01]  /*13d0*/  LEA.HI.X.SX32 R3, R3, UR49, 0x2, P3 ;  /* 0x0000003103037c11 */ /* 0x000fe200098f16ff */
[----:B------:R-:W-:Y:S01]  /*13e0*/  IMAD R11, R11, UR61, R4 ;  /* 0x0000003d0b0b7c24 */ /* 0x000fe2000f8e0204 */
[----:B------:R-:W-:Y:S02]  /*13f0*/  PLOP3.LUT P3, PT, PT, PT, UP1, 0x40, 0x4 ;  /* 0x000000000004781c */ /* 0x000fe40003f6e818 */
[----:B------:R-:W-:Y:S01]  /*1400*/  IABS R4, R25 ;  /* 0x0000001900047213 */ /* 0x000fe20000000000 */
[----:B------:R0:W4:Y:S01]  /*1410*/  LDG.E R0, desc[UR12][R2.64] ;  /* 0x0000000c02007981 */ /* 0x000122000c1e1900 */
[----:B------:R-:W-:-:S02]  /*1420*/  @!P5 IADD3 R28, PT, PT, -R28, RZ, RZ ;  /* 0x000000ff1c1cd210 */ /* 0x000fc40007ffe1ff */
[----:B------:R-:W-:Y:S01]  /*1430*/  SEL R26, R27, RZ, !P3 ;  /* 0x000000ff1b1a7207 */ /* 0x000fe20005800000 */
[----:B------:R-:W-:Y:S01]  /*1440*/  IMAD.MOV.U32 R27, RZ, RZ, R4 ;  /* 0x000000ffff1b7224 */ /* 0x000fe200078e0004 */
[----:B------:R-:W-:-:S05]  /*1450*/  SEL R28, R23, R28, !P2 ;  /* 0x0000001c171c7207 */ /* 0x000fca0005000000 */
[----:B0-----:R-:W-:Y:S02]  /*1460*/  IMAD.MOV R3, RZ, RZ, -R28 ;  /* 0x000000ffff037224 */ /* 0x001fe400078e0a1c */
        /* <DEDUP_REMOVED lines=15> */
[----:B------:R-:W-:Y:S01]  /*1560*/  IMAD.MOV R2, RZ, RZ, -R24 ;  /* 0x000000ffff027224 */ /* 0x000fe200078e0a18 */
[----:B------:R-:W-:-:S03]  /*1570*/  PLOP3.LUT P3, PT, PT, PT, UP1, 0x40, 0x4 ;  /* 0x000000000004781c */ /* 0x000fc60003f6e818 */
[----:B------:R-:W-:Y:S01]  /*1580*/  IMAD R2, R2, UR59, R25 ;  /* 0x0000003b02027c24 */ /* 0x000fe2000f8e0219 */
[----:B------:R-:W-:Y:S02]  /*1590*/  SEL R28, R28, RZ, !P3 ;  /* 0x000000ff1c1c7207 */ /* 0x000fe40005800000 */
[----:B------:R-:W-:Y:S02]  /*15a0*/  PLOP3.LUT P3, PT, PT, PT, UP3, 0x40, 0x4 ;  /* 0x000000000004781c */ /* 0x000fe40003f6e838 */
[----:B------:R-:W-:Y:S01]  /*15b0*/  IABS R27, R2 ;  /* 0x00000002001b7213 */ /* 0x000fe20000000000 */
[----:B------:R-:W-:Y:S01]  /*15c0*/  IMAD R26, R26, UR46, R5 ;  /* 0x0000002e1a1a7c24 */ /* 0x000fe2000f8e0205 */
[----:B------:R-:W-:Y:S01]  /*15d0*/  SEL R3, R10, RZ, !P3 ;  /* 0x000000ff0a037207 */ /* 0x000fe20005800000 */
        /* <DEDUP_REMOVED lines=16> */
[----:B------:R-:W-:-:S04]  /*16e0*/  PLOP3.LUT P3, PT, PT, PT, UP0, 0x40, 0x4 ;  /* 0x000000000004781c */ /* 0x000fc80003f6e808 */
[----:B------:R-:W-:Y:S02]  /*16f0*/  IABS R10, R2 ;  /* 0x00000002000a7213 */ /* 0x000fe40000000000 */
[----:B------:R-:W-:Y:S02]  /*1700*/  SEL R24, R24, RZ, !P3 ;  /* 0x000000ff18187207 */ /* 0x000fe40005800000 */
[----:B------:R-:W-:Y:S01]  /*1710*/  PLOP3.LUT P3, PT, PT, PT, UP2, 0x40, 0x4 ;  /* 0x000000000004781c */ /* 0x000fe20003f6e828 */
[----:B------:R-:W-:-:S03]  /*1720*/  IMAD.HI.U32 R7, R10, UR5, RZ ;  /* 0x000000050a077c27 */ /* 0x000fc6000f8e00ff */
[----:B------:R-:W-:Y:S01]  /*1730*/  SEL R6, R6, RZ, !P3 ;  /* 0x000000ff06067207 */ /* 0x000fe20005800000 */
[----:B------:R-:W-:Y:S01]  /*1740*/  IMAD R27, R24, UR44, RZ ;  /* 0x0000002c181b7c24 */ /* 0x000fe2000f8e02ff */
[----:B------:R-:W-:-:S03]  /*1750*/  IADD3 R29, PT, PT, -R7, RZ, RZ ;  /* 0x000000ff071d7210 */ /* 0x000fc60007ffe1ff */
        /* <DEDUP_REMOVED lines=16> */
[----:B------:R-:W-:Y:S01]  /*1860*/  VIADD R24, R12, 0xa0 ;  /* 0x000000a00c187836 */ /* 0x000fe20000000000 */
[----:B------:R0:W5:Y:S02]  /*1870*/  LDG.E R6, desc[UR12][R6.64] ;  /* 0x0000000c06067981 */ /* 0x000164000c1e1900 */
[C---:B------:R-:W-:Y:S02]  /*1880*/  IADD3 R25, PT, PT, -R10.reuse, RZ, RZ ;  /* 0x000000ff0a197210 */ /* 0x040fe40007ffe1ff */
[----:B------:R-:W-:-:S05]  /*1890*/  SEL R10, R10, RZ, !P3 ;  /* 0x000000ff0a0a7207 */ /* 0x000fca0005800000 */
[----:B------:R-:W-:Y:S01]  /*18a0*/  IMAD R10, R10, UR46, R27 ;  /* 0x0000002e0a0a7c24 */ /* 0x000fe2000f8e021b */
[----:B------:R-:W-:-:S05]  /*18b0*/  IABS R27, R24 ;  /* 0x00000018001b7213 */ /* 0x000fca0000000000 */
[----:B0-----:R-:W-:-:S04]  /*18c0*/  IMAD.HI.U32 R7, R27, UR7, RZ ;  /* 0x000000071b077c27 */ /* 0x001fc8000f8e00ff */
[----:B------:R-:W-:-:S04]  /*18d0*/  IMAD.MOV R28, RZ, RZ, -R7 ;  /* 0x000000ffff1c7224 */ /* 0x000fc800078e0a07 */
[----:B------:R-:W-:-:S05]  /*18e0*/  IMAD R27, R28, UR10, R27 ;  /* 0x0000000a1c1b7c24 */ /* 0x000fca000f8e021b */
[----:B------:R-:W-:Y:S02]  /*18f0*/  ISETP.LT.U32.AND P5, PT, R27, UR10, PT ;  /* 0x0000000a1b007c0c */ /* 0x000fe4000bfa1070 */
[----:B------:R-:W-:Y:S01]  /*1900*/  PLOP3.LUT P3, PT, PT, PT, UP3, 0x40, 0x4 ;  /* 0x000000000004781c */ /* 0x000fe20003f6e838 */
[----:B------:R-:W-:-:S03]  /*1910*/  IMAD R25, R25, UR61, R2 ;  /* 0x0000003d19197c24 */ /* 0x000fc6000f8e0202 */
[----:B------:R-:W-:Y:S02]  /*1920*/  SEL R11, R11, RZ, !P3 ;  /* 0x000000ff0b0b7207 */ /* 0x000fe40005800000 */
[----:B------:R-:W-:-:S05]  /*1930*/  IADD3 R2, P3, PT, R3, UR50, RZ ;  /* 0x0000003203027c10 */ /* 0x000fca000ff7e0ff */
[----:B------:R-:W-:Y:S02]  /*1940*/  @!P5 IADD3 R27, PT, PT, R27, -UR10, RZ ;  /* 0x8000000a1b1bdc10 */ /* 0x000fe4000fffe0ff */
[----:B------:R-:W-:Y:S02]  /*1950*/  LEA.HI.X.SX32 R3, R3, UR51, 0x1, P3 ;  /* 0x0000003303037c11 */ /* 0x000fe400098f0eff */
[----:B------:R-:W-:Y:S01]  /*1960*/  ISETP.GE.U32.AND P4, PT, R27, UR10, PT ;  /* 0x0000000a1b007c0c */ /* 0x000fe2000bf86070 */
[----:B------:R-:W-:Y:S02]  /*1970*/  IMAD R11, R11, UR47, R26 ;  /* 0x0000002f0b0b7c24 */ /* 0x000fe4000f8e021a */
[----:B------:R0:W2:Y:S01]  /*1980*/  LDG.E.U8 R26, desc[UR12][R2.64] ;  /* 0x0000000c021a7981 */ /* 0x0000a2000c1e1100 */
[----:B------:R-:W-:Y:S01]  /*1990*/  LOP3.LUT R27, R24, UR59, RZ, 0x3c, !PT ;  /* 0x0000003b181b7c12 */ /* 0x000fe2000f8e3cff */
[----:B------:R-:W-:-:S03]  /*19a0*/  @!P5 VIADD R7, R7, 0x1 ;  /* 0x000000010707d836 */ /* 0x000fc60000000000 */
[----:B------:R-:W-:-:S05]  /*19b0*/  ISETP.GE.AND P3, PT, R27, RZ, PT ;  /* 0x000000ff1b00720c */ /* 0x000fca0003f66270 */
[----:B------:R-:W-:Y:S01]  /*19c0*/  @P4 VIADD R7, R7, 0x1 ;  /* 0x0000000107074836 */ /* 0x000fe20000000000 */
[----:B------:R-:W-:-:S04]  /*19d0*/  PLOP3.LUT P4, PT, PT, PT, UP3, 0x40, 0x4 ;  /* 0x000000000004781c */ /* 0x000fc80003f8e838 */
[----:B------:R-:W-:-:S03]  /*19e0*/  SEL R4, R4, RZ, !P4 ;  /* 0x000000ff04047207 */ /* 0x000fc60006000000 */
[----:B------:R-:W-:Y:S02]  /*19f0*/  @!P3 IADD3 R7, PT, PT, -R7, RZ, RZ ;  /* 0x000000ff0707b210 */ /* 0x000fe40007ffe1ff */
[----:B------:R-:W-:Y:S01]  /*1a00*/  IMAD R5, R4, UR47, R5 ;  /* 0x0000002f04057c24 */ /* 0x000fe2000f8e0205 */
[----:B0-----:R-:W-:Y:S02]  /*1a10*/  IADD3 R2, P3, PT, R11, UR50, RZ ;  /* 0x000000320b027c10 */ /* 0x001fe4000ff7e0ff */
[----:B------:R-:W-:Y:S02]  /*1a20*/  R2UR UR14, R18 ;  /* 0x00000000120e72ca */ /* 0x000fe400000e0000 */
[----:B------:R-:W-:Y:S02]  /*1a30*/  R2UR UR15, R19 ;  /* 0x00000000130f72ca */ /* 0x000fe400000e0000 */
[----:B------:R-:W-:Y:S02]  /*1a40*/  LEA.HI.X.SX32 R3, R11, UR51, 0x1, P3 ;  /* 0x000000330b037c11 */ /* 0x000fe400098f0eff */
[----:B------:R-:W-:-:S02]  /*1a50*/  IADD3 R4, P3, PT, R5, UR50, RZ ;  /* 0x0000003205047c10 */ /* 0x000fc4000ff7e0ff */
[----:B------:R-:W-:Y:S01]  /*1a60*/  PLOP3.LUT P5, PT, PT, PT, UP3, 0x40, 0x4 ;  /* 0x000000000004781c */ /* 0x000fe20003fae838 */
[----:B------:R0:W3:Y:S01]  /*1a70*/  LDG.E.U8 R28, desc[UR12][R2.64] ;  /* 0x0000000c021c7981 */ /* 0x0000e2000c1e1100 */
[----:B------:R-:W-:Y:S02]  /*1a80*/  LEA.HI.X.SX32 R5, R5, UR51, 0x1, P3 ;  /* 0x0000003305057c11 */ /* 0x000fe400098f0eff */
[----:B------:R-:W-:-:S03]  /*1a90*/  SEL R25, R25, RZ, !P5 ;  /* 0x000000ff19197207 */ /* 0x000fc60006800000 */
[----:B------:R-:W4:Y:S01]  /*1aa0*/  LDG.E.U8 R4, desc[UR14][R4.64] ;  /* 0x0000000e04047981 */ /* 0x000f22000c1e1100 */
[----:B------:R-:W-:Y:S01]  /*1ab0*/  SEL R7, R15, R7, !P1 ;  /* 0x000000070f077207 */ /* 0x000fe20004800000 */
[----:B------:R-:W-:-:S04]  /*1ac0*/  IMAD R27, R25, UR47, R10 ;  /* 0x0000002f191b7c24 */ /* 0x000fc8000f8e020a */
[----:B------:R-:W-:-:S04]  /*1ad0*/  IMAD.MOV R25, RZ, RZ, -R7 ;  /* 0x000000ffff197224 */ /* 0x000fc800078e0a07 */
[----:B------:R-:W-:-:S05]  /*1ae0*/  IMAD R25, R25, UR59, R24 ;  /* 0x0000003b19197c24 */ /* 0x000fca000f8e0218 */
[----:B------:R-:W-:-:S05]  /*1af0*/  IABS R30, R25 ;  /* 0x00000019001e7213 */ /* 0x000fca0000000000 */
[----:B------:R-:W-:-:S04]  /*1b00*/  IMAD.HI.U32 R29, R30, UR6, RZ ;  /* 0x000000061e1d7c27 */ /* 0x000fc8000f8e00ff */
[----:B------:R-:W-:-:S04]  /*1b10*/  IMAD.MOV R31, RZ, RZ, -R29 ;  /* 0x000000ffff1f7224 */ /* 0x000fc800078e0a1d */
[----:B------:R-:W-:-:S05]  /*1b20*/  IMAD R30, R31, UR9, R30 ;  /* 0x000000091f1e7c24 */ /* 0x000fca000f8e021e */
[----:B------:R-:W-:Y:S02]  /*1b30*/  ISETP.LT.U32.AND P4, PT, R30, UR9, PT ;  /* 0x000000091e007c0c */ /* 0x000fe4000bf81070 */
[----:B------:R-:W-:Y:S02]  /*1b40*/  IADD3 R10, P3, PT, R27, UR50, RZ ;  /* 0x000000321b0a7c10 */ /* 0x000fe4000ff7e0ff */
[----:B0-----:R-:W-:Y:S02]  /*1b50*/  LOP3.LUT R2, R25, UR60, RZ, 0x3c, !PT ;  /* 0x0000003c19027c12 */ /* 0x001fe4000f8e3cff */
[----:B------:R-:W-:-:S07]  /*1b60*/  LEA.HI.X.SX32 R11, R27, UR51, 0x1, P3 ;  /* 0x000000331b0b7c11 */ /* 0x000fce00098f0eff */
[----:B------:R-:W-:Y:S01]  /*1b70*/  @!P4 IADD3 R30, PT, PT, R30, -UR9, RZ ;  /* 0x800000091e1ecc10 */ /* 0x000fe2000fffe0ff */
[----:B------:R-:W-:Y:S01]  /*1b80*/  @!P4 VIADD R29, R29, 0x1 ;  /* 0x000000011d1dc836 */ /* 0x000fe20000000000 */
[----:B------:R-:W-:Y:S01]  /*1b90*/  ISETP.GE.AND P5, PT, R2, RZ, PT ;  /* 0x000000ff0200720c */ /* 0x000fe20003fa6270 */
[----:B------:R0:W5:Y:S01]  /*1ba0*/  LDG.E.U8 R27, desc[UR12][R10.64] ;  /* 0x0000000c0a1b7981 */ /* 0x000162000c1e1100 */
[----:B------:R-:W-:-:S13]  /*1bb0*/  ISETP.GE.U32.AND P3, PT, R30, UR9, PT ;  /* 0x000000091e007c0c */ /* 0x000fda000bf66070 */
[----:B------:R-:W-:-:S05]  /*1bc0*/  @P3 VIADD R29, R29, 0x1 ;  /* 0x000000011d1d3836 */ /* 0x000fca0000000000 */
[----:B------:R-:W-:-:S04]  /*1bd0*/  @!P5 IADD3 R29, PT, PT, -R29, RZ, RZ ;  /* 0x000000ff1d1dd210 */ /* 0x000fc80007ffe1ff */
[----:B0-----:R-:W-:-:S05]  /*1be0*/  SEL R10, R16, R29, !P0 ;  /* 0x0000001d100a7207 */ /* 0x001fca0004000000 */
[----:B------:R-:W-:-:S04]  /*1bf0*/  IMAD.MOV R2, RZ, RZ, -R10 ;  /* 0x000000ffff027224 */ /* 0x000fc800078e0a0a */
[----:B------:R-:W-:-:S05]  /*1c00*/  IMAD R25, R2, UR60, R25 ;  /* 0x0000003c02197c24 */ /* 0x000fca000f8e0219 */
[----:B------:R-:W-:-:S05]  /*1c10*/  IABS R3, R25 ;  /* 0x0000001900037213 */ /* 0x000fca0000000000 */
[----:B------:R-:W-:-:S04]  /*1c20*/  IMAD.HI.U32 R2, R3, UR5, RZ ;  /* 0x0000000503027c27 */ /* 0x000fc8000f8e00ff */
[----:B------:R-:W-:-:S04]  /*1c30*/  IMAD.MOV R30, RZ, RZ, -R2 ;  /* 0x000000ffff1e7224 */ /* 0x000fc800078e0a02 */
[----:B------:R-:W-:-:S05]  /*1c40*/  IMAD R3, R30, UR11, R3 ;  /* 0x0000000b1e037c24 */ /* 0x000fca000f8e0203 */
[----:B------:R-:W-:Y:S02]  /*1c50*/  ISETP.LT.U32.AND P4, PT, R3, UR11, PT ;  /* 0x0000000b03007c0c */ /* 0x000fe4000bf81070 */
[----:B------:R-:W-:-:S04]  /*1c60*/  PLOP3.LUT P3, PT, PT, PT, UP0, 0x40, 0x4 ;  /* 0x000000000004781c */ /* 0x000fc80003f6e808 */
[----:B------:R-:W-:Y:S02]  /*1c70*/  SEL R7, R7, RZ, !P3 ;  /* 0x000000ff07077207 */ /* 0x000fe40005800000 */
[----:B------:R-:W-:-:S05]  /*1c80*/  PLOP3.LUT P3, PT, PT, PT, UP2, 0x40, 0x4 ;  /* 0x000000000004781c */ /* 0x000fca0003f6e828 */
[----:B------:R-:W-:Y:S02]  /*1c90*/  @!P4 IADD3 R3, PT, PT, R3, -UR11, RZ ;  /* 0x8000000b0303cc10 */ /* 0x000fe4000fffe0ff */
[----:B------:R-:W-:Y:S02]  /*1ca0*/  SEL R10, R10, RZ, !P3 ;  /* 0x000000ff0a0a7207 */ /* 0x000fe40005800000 */
        /* <DEDUP_REMOVED lines=10> */
[----:B------:R-:W-:Y:S01]  /*1d50*/  LEA.HI.X.SX32 R3, R24, UR49, 0x2, P3 ;  /* 0x0000003118037c11 */ /* 0x000fe200098f16ff */
[----:B------:R-:W-:Y:S01]  /*1d60*/  IMAD R7, R7, UR44, RZ ;  /* 0x0000002c07077c24 */ /* 0x000fe2000f8e02ff */
[----:B------:R-:W-:Y:S01]  /*1d70*/  PLOP3.LUT P3, PT, PT, PT, UP1, 0x40, 0x4 ;  /* 0x000000000004781c */ /* 0x000fe20003f6e818 */
[----:B------:R-:W-:Y:S01]  /*1d80*/  IMAD.MOV R24, RZ, RZ, -R30 ;  /* 0x000000ffff187224 */ /* 0x000fe200078e0a1e */
[----:B------:R-:W-:Y:S01]  /*1d90*/  IADD3 R5, PT, PT, R12, 0xc0, RZ ;  /* 0x000000c00c057810 */ /* 0x000fe20007ffe0ff */
[----:B------:R-:W-:Y:S01]  /*1da0*/  IMAD R10, R10, UR45, R7 ;  /* 0x0000002d0a0a7c24 */ /* 0x000fe2000f8e0207 */
[----:B------:R-:W-:Y:S01]  /*1db0*/  SEL R11, R30, RZ, !P3 ;  /* 0x000000ff1e0b7207 */ /* 0x000fe20005800000 */
[----:B------:R-:W-:Y:S01]  /*1dc0*/  IMAD R25, R24, UR61, R25 ;  /* 0x0000003d18197c24 */ /* 0x000fe2000f8e0219 */
[----:B------:R-:W-:Y:S01]  /*1dd0*/  IABS R24, R5 ;  /* 0x0000000500187213 */ /* 0x000fe20000000000 */
[----:B------:R0:W5:Y:S02]  /*1de0*/  LDG.E R7, desc[UR12][R2.64] ;  /* 0x0000000c02077981 */ /* 0x000164000c1e1900 */
[----:B------:R-:W-:-:S02]  /*1df0*/  IMAD R10, R11, UR46, R10 ;  /* 0x0000002e0b0a7c24 */ /* 0x000fc4000f8e020a */
[----:B------:R-:W-:-:S04]  /*1e00*/  IMAD.HI.U32 R11, R24, UR7, RZ ;  /* 0x00000007180b7c27 */ /* 0x000fc8000f8e00ff */
[----:B0-----:R-:W-:-:S04]  /*1e10*/  IMAD.MOV R3, RZ, RZ, -R11 ;  /* 0x000000ffff037224 */ /* 0x001fc800078e0a0b */
[----:B------:R-:W-:-:S05]  /*1e20*/  IMAD R2, R3, UR10, R24 ;  /* 0x0000000a03027c24 */ /* 0x000fca000f8e0218 */
[----:B------:R-:W-:Y:S02]  /*1e30*/  ISETP.LT.U32.AND P4, PT, R2, UR10, PT ;  /* 0x0000000a02007c0c */ /* 0x000fe4000bf81070 */
        /* <DEDUP_REMOVED lines=8> */
[----:B------:R-:W-:-:S05]  /*1ec0*/  @!P5 IMAD.MOV R11, RZ, RZ, -R11 ;  /* 0x000000ffff0bd224 */ /* 0x000fca00078e0a0b */
[----:B------:R-:W-:-:S04]  /*1ed0*/  SEL R2, R15, R11, !P1 ;  /* 0x0000000b0f027207 */ /* 0x000fc80004800000 */
[----:B------:R-:W-:Y:S01]  /*1ee0*/  IADD3 R24, PT, PT, -R2, RZ, RZ ;  /* 0x000000ff02187210 */ /* 0x000fe20007ffe1ff */
[----:B------:R-:W-:Y:S01]  /*1ef0*/  IMAD R10, R25, UR47, R10 ;  /* 0x0000002f190a7c24 */ /* 0x000fe2000f8e020a */
[----:B------:R-:W-:-:S03]  /*1f00*/  PLOP3.LUT P3, PT, PT, PT, UP3, 0x40, 0x4 ;  /* 0x000000000004781c */ /* 0x000fc60003f6e838 */
[----:B------:R-:W-:Y:S01]  /*1f10*/  IMAD R3, R24, UR59, R5 ;  /* 0x0000003b18037c24 */ /* 0x000fe2000f8e0205 */
[----:B------:R-:W-:Y:S02]  /*1f20*/  SEL R13, R13, RZ, !P3 ;  /* 0x000000ff0d0d7207 */ /* 0x000fe40005800000 */
[C---:B------:R-:W-:Y:S02]  /*1f30*/  IADD3 R24, P3, PT, R10.reuse, UR50, RZ ;  /* 0x000000320a187c10 */ /* 0x040fe4000ff7e0ff */
[----:B------:R-:W-:Y:S02]  /*1f40*/  IABS R11, R3 ;  /* 0x00000003000b7213 */ /* 0x000fe40000000000 */
[----:B------:R-:W-:-:S03]  /*1f50*/  LEA.HI.X.SX32 R25, R10, UR51, 0x1, P3 ;  /* 0x000000330a197c11 */ /* 0x000fc600098f0eff */
[----:B------:R-:W-:Y:S02]  /*1f60*/  IMAD.HI.U32 R10, R11, UR6, RZ ;  /* 0x000000060b0a7c27 */ /* 0x000fe4000f8e00ff */
[----:B------:R0:W5:Y:S02]  /*1f70*/  LDG.E.U8 R24, desc[UR12][R24.64] ;  /* 0x0000000c18187981 */ /* 0x000164000c1e1100 */
[----:B------:R-:W-:Y:S02]  /*1f80*/  IMAD R13, R13, UR47, R14 ;  /* 0x0000002f0d0d7c24 */ /* 0x000fe4000f8e020e */
[----:B------:R-:W-:-:S04]  /*1f90*/  IMAD.MOV R14, RZ, RZ, -R10 ;  /* 0x000000ffff0e7224 */ /* 0x000fc800078e0a0a */
[----:B------:R-:W-:-:S05]  /*1fa0*/  IMAD R11, R14, UR9, R11 ;  /* 0x000000090e0b7c24 */ /* 0x000fca000f8e020b */
[----:B------:R-:W-:Y:S02]  /*1fb0*/  ISETP.LT.U32.AND P4, PT, R11, UR9, PT ;  /* 0x000000090b007c0c */ /* 0x000fe4000bf81070 */
[----:B--2---:R-:W-:-:S11]  /*1fc0*/  ISETP.NE.AND P3, PT, R26, RZ, PT ;  /* 0x000000ff1a00720c */ /* 0x004fd60003f65270 */
[----:B------:R-:W-:Y:S01]  /*1fd0*/  @!P4 VIADD R11, R11, -UR9 ;  /* 0x800000090b0bcc36 */ /* 0x000fe20008000000 */
[----:B------:R-:W-:-:S04]  /*1fe0*/  P2R R29, PR, RZ, 0x8 ;  /* 0x00000008ff1d7803 */ /* 0x000fc80000000000 */
[----:B------:R-:W-:Y:S02]  /*1ff0*/  ISETP.GE.U32.AND P3, PT, R11, UR9, PT ;  /* 0x000000090b007c0c */ /* 0x000fe4000bf66070 */
[----:B------:R-:W-:-:S04]  /*2000*/  LOP3.LUT R11, R3, UR60, RZ, 0x3c, !PT ;  /* 0x0000003c030b7c12 */ /* 0x000fc8000f8e3cff */
[----:B------:R-:W-:Y:S02]  /*2010*/  ISETP.GE.AND P5, PT, R11, RZ, PT ;  /* 0x000000ff0b00720c */ /* 0x000fe40003fa6270 */
[----:B------:R-:W-:-:S05]  /*2020*/  @!P4 IADD3 R10, PT, PT, R10, 0x1, RZ ;  /* 0x000000010a0ac810 */ /* 0x000fca0007ffe0ff */
[----:B------:R-:W-:-:S06]  /*2030*/  @P3 VIADD R10, R10, 0x1 ;  /* 0x000000010a0a3836 */ /* 0x000fcc0000000000 */
[----:B------:R-:W-:-:S05]  /*2040*/  @!P5 IMAD.MOV R10, RZ, RZ, -R10 ;  /* 0x000000ffff0ad224 */ /* 0x000fca00078e0a0a */
[----:B------:R-:W-:Y:S02]  /*2050*/  SEL R26, R16, R10, !P0 ;  /* 0x0000000a101a7207 */ /* 0x000fe40004000000 */
[----:B------:R-:W1:Y:S01]  /*2060*/  LDC.64 R10, c[0x0][0x3f0] ;  /* 0x0000fc00ff0a7b82 */ /* 0x000e620000000a00 */
[----:B----4-:R-:W-:Y:S02]  /*2070*/  ISETP.NE.AND P3, PT, R4, RZ, PT ;  /* 0x000000ff0400720c */ /* 0x010fe40003f65270 */
[----:B------:R-:W-:-:S05]  /*2080*/  IADD3 R4, PT, PT, -R26, RZ, RZ ;  /* 0x000000ff1a047210 */ /* 0x000fca0007ffe1ff */
[----:B------:R-:W-:-:S05]  /*2090*/  IMAD R3, R4, UR60, R3 ;  /* 0x0000003c04037c24 */ /* 0x000fca000f8e0203 */
[----:B------:R-:W-:-:S05]  /*20a0*/  IABS R4, R3 ;  /* 0x0000000300047213 */ /* 0x000fca0000000000 */
[----:B------:R-:W-:Y:S01]  /*20b0*/  IMAD.HI.U32 R31, R4, UR5, RZ ;  /* 0x00000005041f7c27 */ /* 0x000fe2000f8e00ff */
[----:B-1----:R-:W-:-:S03]  /*20c0*/  R2UR UR4, R11 ;  /* 0x000000000b0472ca */ /* 0x002fc600000e0000 */
[----:B------:R-:W-:-:S04]  /*20d0*/  IMAD.MOV R11, RZ, RZ, -R31 ;  /* 0x000000ffff0b7224 */ /* 0x000fc800078e0a1f */
[----:B------:R-:W-:-:S05]  /*20e0*/  IMAD R11, R11, UR11, R4 ;  /* 0x0000000b0b0b7c24 */ /* 0x000fca000f8e0204 */
[----:B------:R-:W-:Y:S02]  /*20f0*/  ISETP.LT.U32.AND P5, PT, R11, UR11, PT ;  /* 0x0000000b0b007c0c */ /* 0x000fe4000bfa1070 */
[----:B---3--:R-:W-:Y:S02]  /*2100*/  ISETP.NE.AND P4, PT, R28, RZ, PT ;  /* 0x000000ff1c00720c */ /* 0x008fe40003f85270 */
[----:B------:R-:W-:Y:S02]  /*2110*/  SHF.R.S64 R4, RZ, 0x1e, R5 ;  /* 0x0000001eff047819 */ /* 0x000fe40000001005 */
[----:B0-----:R-:W-:Y:S02]  /*2120*/  P2R R25, PR, RZ, 0x10 ;  /* 0x00000010ff197803 */ /* 0x001fe40000000000 */
[----:B------:R-:W-:-:S05]  /*2130*/  P2R R28, PR, RZ, 0x8 ;  /* 0x00000008ff1c7803 */ /* 0x000fca0000000000 */
[----:B------:R-:W-:Y:S01]  /*2140*/  @!P5 VIADD R11, R11, -UR11 ;  /* 0x8000000b0b0bdc36 */ /* 0x000fe20008000000 */
[----:B------:R-:W-:Y:S02]  /*2150*/  IADD3 R4, P3, PT, R4, UR48, RZ ;  /* 0x0000003004047c10 */ /* 0x000fe4000ff7e0ff */
[----:B------:R-:W-:Y:S02]  /*2160*/  IADD3 R14, PT, PT, R12, 0xe0, RZ ;  /* 0x000000e00c0e7810 */ /* 0x000fe40007ffe0ff */
[----:B------:R-:W-:Y:S02]  /*2170*/  ISETP.GE.U32.AND P4, PT, R11, UR11, PT ;  /* 0x0000000b0b007c0c */ /* 0x000fe4000bf86070 */
[----:B------:R-:W-:Y:S02]  /*2180*/  LOP3.LUT R11, R3, UR61, RZ, 0x3c, !PT ;  /* 0x0000003d030b7c12 */ /* 0x000fe4000f8e3cff */
[----:B------:R-:W-:Y:S02]  /*2190*/  LEA.HI.X.SX32 R5, R5, UR49, 0x2, P3 ;  /* 0x0000003105057c11 */ /* 0x000fe400098f16ff */
[----:B------:R-:W-:-:S02]  /*21a0*/  ISETP.GE.AND P3, PT, R11, RZ, PT ;  /* 0x000000ff0b00720c */ /* 0x000fc40003f66270 */
[----:B------:R-:W-:-:S05]  /*21b0*/  IABS R11, R14 ;  /* 0x0000000e000b7213 */ /* 0x000fca0000000000 */
[----:B------:R-:W-:-:S04]  /*21c0*/  IMAD.HI.U32 R30, R11, UR7, RZ ;  /* 0x000000070b1e7c27 */ /* 0x000fc8000f8e00ff */
[----:B------:R-:W-:Y:S01]  /*21d0*/  IMAD.MOV R34, RZ, RZ, -R30 ;  /* 0x000000ffff227224 */ /* 0x000fe200078e0a1e */
[----:B-----5:R-:W-:-:S03]  /*21e0*/  ISETP.NE.AND P6, PT, R27, RZ, PT ;  /* 0x000000ff1b00720c */ /* 0x020fc60003fc5270 */
[----:B------:R-:W-:Y:S01]  /*21f0*/  IMAD R11, R34, UR10, R11 ;  /* 0x0000000a220b7c24 */ /* 0x000fe2000f8e020b */
[----:B------:R-:W-:-:S04]  /*2200*/  P2R R32, PR, RZ, 0x40 ;  /* 0x00000040ff207803 */ /* 0x000fc80000000000 */
[----:B------:R-:W-:-:S13]  /*2210*/  ISETP.LT.U32.AND P6, PT, R11, UR10, PT ;  /* 0x0000000a0b007c0c */ /* 0x000fda000bfc1070 */
[----:B------:R-:W-:Y:S01]  /*2220*/  @!P6 VIADD R11, R11, -UR10 ;  /* 0x8000000a0b0bec36 */ /* 0x000fe20008000000 */
[----:B------:R-:W-:-:S04]  /*2230*/  @!P6 IADD3 R30, PT, PT, R30, 0x1, RZ ;  /* 0x000000011e1ee810 */ /* 0x000fc80007ffe0ff */
[----:B------:R-:W-:Y:S02]  /*2240*/  ISETP.GE.U32.AND P6, PT, R11, UR10, PT ;  /* 0x0000000a0b007c0c */ /* 0x000fe4000bfc6070 */
[----:B------:R-:W-:Y:S02]  /*2250*/  LOP3.LUT R11, R14, UR59, RZ, 0x3c, !PT ;  /* 0x0000003b0e0b7c12 */ /* 0x000fe4000f8e3cff */
[----:B------:R-:W-:Y:S02]  /*2260*/  @!P5 IADD3 R31, PT, PT, R31, 0x1, RZ ;  /* 0x000000011f1fd810 */ /* 0x000fe40007ffe0ff */
[----:B------:R-:W-:-:S07]  /*2270*/  PLOP3.LUT P5, PT, PT, PT, UP0, 0x40, 0x4 ;  /* 0x000000000004781c */ /* 0x000fce0003fae808 */
[----:B------:R-:W-:Y:S01]  /*2280*/  @P6 VIADD R30, R30, 0x1 ;  /* 0x000000011e1e6836 */ /* 0x000fe20000000000 */
[----:B------:R-:W-:Y:S01]  /*2290*/  ISETP.GE.AND P6, PT, R11, RZ, PT ;  /* 0x000000ff0b00720c */ /* 0x000fe20003fc6270 */
[----:B------:R-:W-:Y:S01]  /*22a0*/  @P4 VIADD R31, R31, 0x1 ;  /* 0x000000011f1f4836 */ /* 0x000fe20000000000 */
[----:B------:R-:W-:Y:S02]  /*22b0*/  SEL R2, R2, RZ, !P5 ;  /* 0x000000ff02027207 */ /* 0x000fe40006800000 */
[----:B------:R-:W-:Y:S01]  /*22c0*/  PLOP3.LUT P4, PT, PT, PT, UP2, 0x40, 0x4 ;  /* 0x000000000004781c */ /* 0x000fe20003f8e828 */
[----:B------:R-:W-:Y:S01]  /*22d0*/  @!P3 IMAD.MOV R31, RZ, RZ, -R31 ;  /* 0x000000ffff1fb224 */ /* 0x000fe200078e0a1f */
[----:B------:R-:W-:Y:S01]  /*22e0*/  PLOP3.LUT P3, PT, PT, PT, UP1, 0x40, 0x4 ;  /* 0x000000000004781c */ /* 0x000fe20003f6e818 */
[----:B------:R-:W-:Y:S01]  /*22f0*/  IMAD R11, R2, UR44, RZ ;  /* 0x0000002c020b7c24 */ /* 0x000fe2000f8e02ff */
[----:B------:R-:W-:Y:S02]  /*2300*/  SEL R26, R26, RZ, !P4 ;  /* 0x000000ff1a1a7207 */ /* 0x000fe40006000000 */
[----:B------:R-:W-:-:S03]  /*2310*/  SEL R31, R23, R31, !P2 ;  /* 0x0000001f171f7207 */ /* 0x000fc60005000000 */
[----:B------:R-:W-:Y:S01]  /*2320*/  @!P6 IMAD.MOV R30, RZ, RZ, -R30 ;  /* 0x000000ffff1ee224 */ /* 0x000fe200078e0a1e */
[----:B------:R-:W-:Y:S01]  /*2330*/  SEL R2, R31, RZ, !P3 ;  /* 0x000000ff1f027207 */ /* 0x000fe20005800000 */
[----:B------:R-:W-:-:S03]  /*2340*/  IMAD R11, R26, UR45, R11 ;  /* 0x0000002d1a0b7c24 */ /* 0x000fc6000f8e020b */
[----:B------:R-:W-:Y:S01]  /*2350*/  SEL R27, R15, R30, !P1 ;  /* 0x0000001e0f1b7207 */ /* 0x000fe20004800000 */
[----:B------:R-:W-:Y:S01]  /*2360*/  IMAD R2, R2, UR46, R11 ;  /* 0x0000002e02027c24 */ /* 0x000fe2000f8e020b */
[----:B------:R-:W-:-:S03]  /*2370*/  IADD3 R26, PT, PT, -R31, RZ, RZ ;  /* 0x000000ff1f1a7210 */ /* 0x000fc60007ffe1ff */
[----:B------:R-:W-:Y:S02]  /*2380*/  IMAD.MOV R11, RZ, RZ, -R27 ;  /* 0x000000ffff0b7224 */ /* 0x000fe400078e0a1b */
[----:B------:R-:W-:Y:S02]  /*2390*/  IMAD R3, R26, UR61, R3 ;  /* 0x0000003d1a037c24 */ /* 0x000fe4000f8e0203 */
        /* <DEDUP_REMOVED lines=34> */
[----:B------:R-:W-:-:S09]  /*25c0*/  PLOP3.LUT P3, PT, PT, PT, UP0, 0x40, 0x4 ;  /* 0x000000000004781c */ /* 0x000fd20003f6e808 */
[----:B------:R-:W-:Y:S02]  /*25d0*/  @P4 IADD3 R34, PT, PT, R34, 0x1, RZ ;  /* 0x0000000122224810 */ /* 0x000fe40007ffe0ff */
[----:B------:R-:W-:-:S03]  /*25e0*/  SEL R27, R27, RZ, !P3 ;  /* 0x000000ff1b1b7207 */ /* 0x000fc60005800000 */
[----:B------:R-:W-:Y:S01]  /*25f0*/  @!P5 IMAD.MOV R34, RZ, RZ, -R34 ;  /* 0x000000ffff22d224 */ /* 0x000fe200078e0a22 */
[----:B------:R-:W-:-:S04]  /*2600*/  PLOP3.LUT P3, PT, PT, PT, UP2, 0x40, 0x4 ;  /* 0x000000000004781c */ /* 0x000fc80003f6e828 */
[----:B------:R-:W-:Y:S01]  /*2610*/  SEL R34, R23, R34, !P2 ;  /* 0x0000002217227207 */ /* 0x000fe20005000000 */
[----:B------:R-:W-:Y:S01]  /*2620*/  IMAD R2, R27, UR44, RZ ;  /* 0x0000002c1b027c24 */ /* 0x000fe2000f8e02ff */
[----:B------:R-:W-:Y:S02]  /*2630*/  SEL R33, R33, RZ, !P3 ;  /* 0x000000ff21217207 */ /* 0x000fe40005800000 */
[----:B------:R-:W-:Y:S01]  /*2640*/  PLOP3.LUT P3, PT, PT, PT, UP1, 0x40, 0x4 ;  /* 0x000000000004781c */ /* 0x000fe20003f6e818 */
[----:B------:R-:W-:Y:S01]  /*2650*/  IMAD.MOV R3, RZ, RZ, -R34 ;  /* 0x000000ffff037224 */ /* 0x000fe200078e0a22 */
[----:B------:R-:W-:Y:S01]  /*2660*/  IADD3 R27, PT, PT, R12, 0x100, RZ ;  /* 0x000001000c1b7810 */ /* 0x000fe20007ffe0ff */
[----:B------:R-:W-:Y:S01]  /*2670*/  IMAD R33, R33, UR45, R2 ;  /* 0x0000002d21217c24 */ /* 0x000fe2000f8e0202 */
[----:B------:R-:W-:Y:S01]  /*2680*/  SEL R2, R34, RZ, !P3 ;  /* 0x000000ff22027207 */ /* 0x000fe20005800000 */
[----:B------:R-:W-:Y:S01]  /*2690*/  IMAD R30, R3, UR61, R30 ;  /* 0x0000003d031e7c24 */ /* 0x000fe2000f8e021e */
[----:B------:R-:W-:-:S02]  /*26a0*/  SHF.R.S64 R4, RZ, 0x1e, R14 ;  /* 0x0000001eff047819 */ /* 0x000fc4000000100e */
[----:B------:R-:W-:Y:S01]  /*26b0*/  IABS R3, R27 ;  /* 0x0000001b00037213 */ /* 0x000fe20000000000 */
[----:B------:R-:W-:Y:S01]  /*26c0*/  IMAD R33, R2, UR46, R33 ;  /* 0x0000002e02217c24 */ /* 0x000fe2000f8e0221 */
[----:B------:R-:W-:-:S03]  /*26d0*/  IADD3 R4, P6, PT, R4, UR48, RZ ;  /* 0x0000003004047c10 */ /* 0x000fc6000ffde0ff */
[----:B------:R-:W-:Y:S01]  /*26e0*/  IMAD.HI.U32 R2, R3, UR7, RZ ;  /* 0x0000000703027c27 */ /* 0x000fe2000f8e00ff */
[----:B------:R-:W-:-:S03]  /*26f0*/  LEA.HI.X.SX32 R5, R14, UR49, 0x2, P6 ;  /* 0x000000310e057c11 */ /* 0x000fc6000b0f16ff */
[----:B------:R-:W-:-:S04]  /*2700*/  IMAD.MOV R14, RZ, RZ, -R2 ;  /* 0x000000ffff0e7224 */ /* 0x000fc800078e0a02 */
[----:B------:R-:W-:Y:S01]  /*2710*/  IMAD R3, R14, UR10, R3 ;  /* 0x0000000a0e037c24 */ /* 0x000fe2000f8e0203 */
[----:B------:R-:W-:Y:S01]  /*2720*/  ISETP.NE.AND P6, PT, R32, RZ, PT ;  /* 0x000000ff2000720c */ /* 0x000fe20003fc5270 */
[----:B------:R-:W4:Y:S03]  /*2730*/  LDG.E R14, desc[UR12][R4.64] ;  /* 0x0000000c040e7981 */ /* 0x000f26000c1e1900 */
        /* <DEDUP_REMOVED lines=9> */
[----:B------:R-:W-:Y:S02]  /*27d0*/  IMAD.MOV.U32 R34, RZ, RZ, R2 ;  /* 0x000000ffff227224 */ /* 0x000fe400078e0002 */
[----:B------:R-:W-:Y:S01]  /*27e0*/  IMAD R30, R30, UR47, R33 ;  /* 0x0000002f1e1e7c24 */ /* 0x000fe2000f8e0221 */
[----:B------:R-:W-:Y:S02]  /*27f0*/  P2R R26, PR, RZ, 0x40 ;  /* 0x00000040ff1a7803 */ /* 0x000fe40000000000 */
[----:B------:R-:W-:-:S07]  /*2800*/  ISETP.NE.AND P6, PT, R29, RZ, PT ;  /* 0x000000ff1d00720c */ /* 0x000fce0003fc5270 */
[----:B------:R-:W-:Y:S02]  /*2810*/  @!P3 IADD3 R34, PT, PT, -R34, RZ, RZ ;  /* 0x000000ff2222b210 */ /* 0x000fe40007ffe1ff */
[C---:B------:R-:W-:Y:S02]  /*2820*/  IADD3 R2, P3, PT, R30.reuse, UR50, RZ ;  /* 0x000000321e027c10 */ /* 0x040fe4000ff7e0ff */
[----:B------:R-:W-:Y:S02]  /*2830*/  SEL R29, R15, R34, !P1 ;  /* 0x000000220f1d7207 */ /* 0x000fe40004800000 */
[----:B------:R-:W-:-:S03]  /*2840*/  LEA.HI.X.SX32 R3, R30, UR51, 0x1, P3 ;  /* 0x000000331e037c11 */ /* 0x000fc600098f0eff */
[----:B------:R-:W-:Y:S02]  /*2850*/  IMAD.MOV R30, RZ, RZ, -R29 ;  /* 0x000000ffff1e7224 */ /* 0x000fe400078e0a1d */
[----:B------:R0:W5:Y:S02]  /*2860*/  LDG.E.U8 R32, desc[UR12][R2.64] ;  /* 0x0000000c02207981 */ /* 0x000164000c1e1100 */
        /* <DEDUP_REMOVED lines=42> */
[----:B------:R-:W-:Y:S02]  /*2b10*/  IMAD R4, R4, UR46, R3 ;  /* 0x0000002e04047c24 */ /* 0x000fe4000f8e0203 */
[----:B------:R-:W-:Y:S01]  /*2b20*/  IMAD.HI.U32 R33, R34, UR7, RZ ;  /* 0x0000000722217c27 */ /* 0x000fe2000f8e00ff */
[----:B------:R-:W-:Y:S02]  /*2b30*/  SEL R5, R2, RZ, !P3 ;  /* 0x000000ff02057207 */ /* 0x000fe40005800000 */
[----:B------:R-:W-:-:S02]  /*2b40*/  SHF.R.S64 R2, RZ, 0x1e, R27 ;  /* 0x0000001eff027819 */ /* 0x000fc4000000101b */
[----:B------:R-:W-:Y:S01]  /*2b50*/  IADD3 R35, PT, PT, -R33, RZ, RZ ;  /* 0x000000ff21237210 */ /* 0x000fe20007ffe1ff */
[----:B------:R-:W-:Y:S01]  /*2b60*/  IMAD R5, R5, UR47, R4 ;  /* 0x0000002f05057c24 */ /* 0x000fe2000f8e0204 */
[----:B------:R-:W-:-:S03]  /*2b70*/  IADD3 R2, P3, PT, R2, UR48, RZ ;  /* 0x0000003002027c10 */ /* 0x000fc6000ff7e0ff */
[----:B------:R-:W-:Y:S01]  /*2b80*/  IMAD R34, R35, UR10, R34 ;  /* 0x0000000a23227c24 */ /* 0x000fe2000f8e0222 */
[----:B------:R-:W-:Y:S02]  /*2b90*/  LEA.HI.X.SX32 R3, R27, UR49, 0x2, P3 ;  /* 0x000000311b037c11 */ /* 0x000fe400098f16ff */
[----:B------:R-:W-:-:S03]  /*2ba0*/  IADD3 R4, P3, PT, R5, UR50, RZ ;  /* 0x0000003205047c10 */ /* 0x000fc6000ff7e0ff */
[----:B------:R0:W4:Y:S01]  /*2bb0*/  LDG.E R27, desc[UR12][R2.64] ;  /* 0x0000000c021b7981 */ /* 0x000122000c1e1900 */
[----:B------:R-:W-:Y:S02]  /*2bc0*/  LEA.HI.X.SX32 R5, R5, UR51, 0x1, P3 ;  /* 0x0000003305057c11 */ /* 0x000fe400098f0eff */
[----:B------:R-:W-:-:S03]  /*2bd0*/  ISETP.LT.U32.AND P3, PT, R34, UR10, PT ;  /* 0x0000000a22007c0c */ /* 0x000fc6000bf61070 */
[----:B------:R1:W4:Y:S10]  /*2be0*/  LDG.E.U8 R29, desc[UR14][R4.64] ;  /* 0x0000000e041d7981 */ /* 0x000334000c1e1100 */
        /* <DEDUP_REMOVED lines=10> */
[----:B-1----:R-:W-:-:S05]  /*2c90*/  IABS R5, R3 ;  /* 0x0000000300057213 */ /* 0x002fca0000000000 */
[----:B------:R-:W-:Y:S01]  /*2ca0*/  IMAD.HI.U32 R4, R5, UR6, RZ ;  /* 0x0000000605047c27 */ /* 0x000fe2000f8e00ff */
[----:B------:R-:W-:-:S04]  /*2cb0*/  ISETP.NE.AND P4, PT, R24, RZ, PT ;  /* 0x000000ff1800720c */ /* 0x000fc80003f85270 */
        /* <DEDUP_REMOVED lines=12> */
[----:B------:R-:W-:Y:S02]  /*2d80*/  SEL R2, R2, RZ, !P3 ;  /* 0x000000ff02027207 */ /* 0x000fe40005800000 */
[----:B------:R-:W-:Y:S01]  /*2d90*/  PLOP3.LUT P3, PT, PT, PT, UP2, 0x40, 0x4 ;  /* 0x000000000004781c */ /* 0x000fe20003f6e828 */
[----:B------:R-:W-:-:S04]  /*2da0*/  IMAD.MOV R4, RZ, RZ, -R5 ;  /* 0x000000ffff047224 */ /* 0x000fc800078e0a05 */
[----:B------:R-:W-:Y:S01]  /*2db0*/  IMAD R3, R4, UR60, R3 ;  /* 0x0000003c04037c24 */ /* 0x000fe2000f8e0203 */
[----:B------:R-:W-:Y:S01]  /*2dc0*/  SEL R4, R5, RZ, !P3 ;  /* 0x000000ff05047207 */ /* 0x000fe20005800000 */
[----:B------:R-:W-:-:S04]  /*2dd0*/  IMAD R5, R2, UR44, RZ ;  /* 0x0000002c02057c24 */ /* 0x000fc8000f8e02ff */
        /* <DEDUP_REMOVED lines=16> */
[----:B------:R-:W-:-:S03]  /*2ee0*/  IADD3 R24, PT, PT, R12, 0x140, RZ ;  /* 0x000001400c187810 */ /* 0x000fc60007ffe0ff */
        /* <DEDUP_REMOVED lines=18> */
[----:B---3--:R-:W-:-:S04]  /*3010*/  ISETP.NE.AND P3, PT, R31, RZ, PT ;  /* 0x000000ff1f00720c */ /* 0x008fc80003f65270 */
[----:B------:R-:W-:Y:S02]  /*3020*/  IABS R31, R4 ;  /* 0x00000004001f7213 */ /* 0x000fe40000000000 */
[----:B-----5:R-:W-:-:S03]  /*3030*/  ISETP.NE.AND P1, PT, R32, RZ, PT ;  /* 0x000000ff2000720c */ /* 0x020fc60003f25270 */
        /* <DEDUP_REMOVED lines=28> */
[----:B------:R-:W-:Y:S02]  /*3200*/  SEL R2, R2, RZ, !P0 ;  /* 0x000000ff02027207 */ /* 0x000fe40004000000 */
[----:B------:R-:W-:-:S03]  /*3210*/  SEL R31, R23, R4, !P2 ;  /* 0x00000004171f7207 */ /* 0x000fc60005000000 */
[----:B------:R-:W-:Y:S01]  /*3220*/  IMAD R23, R2, UR47, R3 ;  /* 0x0000002f02177c24 */ /* 0x000fe2000f8e0203 */
[----:B------:R-:W-:Y:S02]  /*3230*/  IADD3 R2, P0, PT, R13, UR50, RZ ;  /* 0x000000320d027c10 */ /* 0x000fe4000ff1e0ff */
[----:B------:R-:W-:Y:S02]  /*3240*/  R2UR UR6, R18 ;  /* 0x00000000120672ca */ /* 0x000fe400000e0000 */
[----:B------:R-:W-:Y:S02]  /*3250*/  R2UR UR7, R19 ;  /* 0x00000000130772ca */ /* 0x000fe400000e0000 */
[----:B------:R-:W-:Y:S02]  /*3260*/  SHF.R.S64 R4, RZ, 0x1e, R12 ;  /* 0x0000001eff047819 */ /* 0x000fe4000000100c */
[----:B------:R-:W-:Y:S02]  /*3270*/  LEA.HI.X.SX32 R3, R13, UR51, 0x1, P0 ;  /* 0x000000330d037c11 */ /* 0x000fe400080f0eff */
[----:B------:R-:W-:-:S04]  /*3280*/  IADD3 R4, P0, PT, R4, UR48, RZ ;  /* 0x0000003004047c10 */ /* 0x000fc8000ff1e0ff */
[----:B------:R-:W-:-:S03]  /*3290*/  LEA.HI.X.SX32 R5, R12, UR49, 0x2, P0 ;  /* 0x000000310c057c11 */ /* 0x000fc600080f16ff */
[----:B------:R0:W3:Y:S04]  /*32a0*/  LDG.E.U8 R2, desc[UR6][R2.64] ;  /* 0x0000000602027981 */ /* 0x0000e8000c1e1100 */
[----:B------:R-:W5:Y:S01]  /*32b0*/  LDG.E R4, desc[UR6][R4.64] ;  /* 0x0000000604047981 */ /* 0x000f62000c1e1900 */
[----:B------:R-:W-:-:S04]  /*32c0*/  SHF.R.S64 R12, RZ, 0x1e, R30 ;  /* 0x0000001eff0c7819 */ /* 0x000fc8000000101e */
[----:B------:R-:W-:-:S04]  /*32d0*/  IADD3 R12, P0, PT, R12, UR48, RZ ;  /* 0x000000300c0c7c10 */ /* 0x000fc8000ff1e0ff */
[----:B------:R-:W-:Y:S02]  /*32e0*/  LEA.HI.X.SX32 R13, R30, UR49, 0x2, P0 ;  /* 0x000000311e0d7c11 */ /* 0x000fe400080f16ff */
[----:B------:R-:W-:Y:S02]  /*32f0*/  PLOP3.LUT P0, PT, PT, PT, UP0, 0x40, 0x4 ;  /* 0x000000000004781c */ /* 0x000fe40003f0e808 */
[----:B0-----:R-:W-:Y:S01]  /*3300*/  IADD3 R3, PT, PT, -R31, RZ, RZ ;  /* 0x000000ff1f037210 */ /* 0x001fe20007ffe1ff */
[----:B------:R0:W4:Y:S01]  /*3310*/  LDG.E R12, desc[UR6][R12.64] ;  /* 0x000000060c0c7981 */ /* 0x000122000c1e1900 */
[----:B------:R-:W-:Y:S02]  /*3320*/  SEL R15, R15, RZ, !P0 ;  /* 0x000000ff0f0f7207 */ /* 0x000fe40004000000 */
[----:B------:R-:W-:-:S04]  /*3330*/  PLOP3.LUT P0, PT, PT, PT, UP2, 0x40, 0x4 ;  /* 0x000000000004781c */ /* 0x000fc80003f0e828 */
[----:B------:R-:W-:Y:S02]  /*3340*/  SEL R28, R28, RZ, !P0 ;  /* 0x000000ff1c1c7207 */ /* 0x000fe40004000000 */
[----:B------:R-:W-:Y:S01]  /*3350*/  PLOP3.LUT P0, PT, PT, PT, UP1, 0x40, 0x4 ;  /* 0x000000000004781c */ /* 0x000fe20003f0e818 */
[----:B------:R-:W-:Y:S02]  /*3360*/  IMAD R15, R15, UR44, RZ ;  /* 0x0000002c0f0f7c24 */ /* 0x000fe4000f8e02ff */
[----:B------:R-:W-:Y:S01]  /*3370*/  IMAD R16, R3, UR61, R16 ;  /* 0x0000003d03107c24 */ /* 0x000fe2000f8e0210 */
[----:B------:R-:W-:Y:S01]  /*3380*/  SEL R31, R31, RZ, !P0 ;  /* 0x000000ff1f1f7207 */ /* 0x000fe20004000000 */
[----:B------:R-:W-:Y:S01]  /*3390*/  IMAD R28, R28, UR45, R15 ;  /* 0x0000002d1c1c7c24 */ /* 0x000fe2000f8e020f */
[----:B------:R-:W-:-:S03]  /*33a0*/  PLOP3.LUT P0, PT, PT, PT, UP3, 0x40, 0x4 ;  /* 0x000000000004781c */ /* 0x000fc60003f0e838 */
[----:B------:R-:W-:Y:S01]  /*33b0*/  IMAD R31, R31, UR46, R28 ;  /* 0x0000002e1f1f7c24 */ /* 0x000fe2000f8e021c */
[----:B------:R-:W-:-:S05]  /*33c0*/  SEL R16, R16, RZ, !P0 ;  /* 0x000000ff10107207 */ /* 0x000fca0004000000 */
[----:B------:R-:W-:Y:S01]  /*33d0*/  IMAD R31, R16, UR47, R31 ;  /* 0x0000002f101f7c24 */ /* 0x000fe2000f8e021f */
[----:B---3--:R-:W-:Y:S01]  /*33e0*/  ISETP.NE.AND P0, PT, R2, RZ, PT ;  /* 0x000000ff0200720c */ /* 0x008fe20003f05270 */
[----:B-----5:R-:W-:Y:S01]  /*33f0*/  FMUL R5, R4, UR4 ;  /* 0x0000000404057c20 */ /* 0x020fe20008400000 */
[----:B------:R-:W-:-:S04]  /*3400*/  SHF.R.S64 R4, RZ, 0x1e, R24 ;  /* 0x0000001eff047819 */ /* 0x000fc80000001018 */
[----:B------:R-:W-:Y:S02]  /*3410*/  FSEL R16, R5, R10, P0 ;  /* 0x0000000a05107208 */ /* 0x000fe40000000000 */
[----:B------:R-:W-:Y:S02]  /*3420*/  IADD3 R4, P0, PT, R4, UR48, RZ ;  /* 0x0000003004047c10 */ /* 0x000fe4000ff1e0ff */
[----:B------:R-:W-:Y:S02]  /*3430*/  IADD3 R2, P2, PT, R23, UR50, RZ ;  /* 0x0000003217027c10 */ /* 0x000fe4000ff5e0ff */
[----:B------:R-:W-:Y:S02]  /*3440*/  LEA.HI.X.SX32 R5, R24, UR49, 0x2, P0 ;  /* 0x0000003118057c11 */ /* 0x000fe400080f16ff */
[----:B------:R-:W-:Y:S02]  /*3450*/  IADD3 R24, P0, PT, R31, UR50, RZ ;  /* 0x000000321f187c10 */ /* 0x000fe4000ff1e0ff */
[----:B------:R-:W-:Y:S01]  /*3460*/  LEA.HI.X.SX32 R3, R23, UR51, 0x1, P2 ;  /* 0x0000003317037c11 */ /* 0x000fe200090f0eff */
[----:B------:R-:W3:Y:S01]  /*3470*/  LDG.E R4, desc[UR6][R4.64] ;  /* 0x0000000604047981 */ /* 0x000ee2000c1e1900 */
[----:B------:R-:W-:-:S02]  /*3480*/  ISETP.NE.AND P2, PT, R25, RZ, PT ;  /* 0x000000ff1900720c */ /* 0x000fc40003f45270 */
[----:B------:R-:W-:Y:S01]  /*3490*/  LEA.HI.X.SX32 R25, R31, UR51, 0x1, P0 ;  /* 0x000000331f197c11 */ /* 0x000fe200080f0eff */
[----:B------:R-:W5:Y:S04]  /*34a0*/  LDG.E.U8 R2, desc[UR6][R2.64] ;  /* 0x0000000602027981 */ /* 0x000f68000c1e1100 */
[----:B------:R1:W3:Y:S01]  /*34b0*/  LDG.E.U8 R24, desc[UR6][R24.64] ;  /* 0x0000000618187981 */ /* 0x0002e2000c1e1100 */
[----:B------:R-:W-:Y:S01]  /*34c0*/  FMUL R9, R9, UR4 ;  /* 0x0000000409097c20 */ /* 0x000fe20008400000 */
[----:B------:R-:W-:Y:S01]  /*34d0*/  FMUL R15, R8, UR4 ;  /* 0x00000004080f7c20 */ /* 0x000fe20008400000 */
[----:B------:R-:W-:-:S03]  /*34e0*/  FMNMX R8, R16, -INF , !PT ;  /* 0xff80000010087809 */ /* 0x000fc60007800000 */
[-C--:B------:R-:W-:Y:S01]  /*34f0*/  FSEL R9, R9, R10.reuse, P6 ;  /* 0x0000000a09097208 */ /* 0x080fe20003000000 */
[----:B------:R-:W-:Y:S01]  /*3500*/  FMUL R23, R0, UR4 ;  /* 0x0000000400177c20 */ /* 0x000fe20008400000 */
[-C--:B------:R-:W-:Y:S02]  /*3510*/  FSEL R28, R15, R10.reuse, P2 ;  /* 0x0000000a0f1c7208 */ /* 0x080fe40001000000 */
[----:B------:R-:W-:Y:S01]  /*3520*/  FMNMX R15, R8, R9, !PT ;  /* 0x00000009080f7209 */ /* 0x000fe20007800000 */
[----:B0-----:R-:W-:Y:S01]  /*3530*/  FMUL R13, R6, UR4 ;  /* 0x00000004060d7c20 */ /* 0x001fe20008400000 */
[----:B------:R-:W-:Y:S02]  /*3540*/  ISETP.NE.AND P6, PT, R26, RZ, PT ;  /* 0x000000ff1a00720c */ /* 0x000fe40003fc5270 */
[----:B------:R-:W-:Y:S02]  /*3550*/  FSEL R26, R23, R10, P5 ;  /* 0x0000000a171a7208 */ /* 0x000fe40002800000 */
[----:B------:R-:W-:Y:S01]  /*3560*/  FMNMX R15, R15, R28, !PT ;  /* 0x0000001c0f0f7209 */ /* 0x000fe20007800000 */
[----:B------:R-:W-:Y:S01]  /*3570*/  FMUL R7, R7, UR4 ;  /* 0x0000000407077c20 */ /* 0x000fe20008400000 */
[----:B-1----:R-:W-:-:S02]  /*3580*/  FSEL R25, R13, R10, P6 ;  /* 0x0000000a0d197208 */ /* 0x002fc40003000000 */
[----:B------:R-:W-:Y:S01]  /*3590*/  FMNMX R0, R15, R26, !PT ;  /* 0x0000001a0f007209 */ /* 0x000fe20007800000 */
[----:B--2---:R-:W-:Y:S01]  /*35a0*/  FMUL R11, R11, UR4 ;  /* 0x000000040b0b7c20 */ /* 0x004fe20008400000 */
[-C--:B------:R-:W-:Y:S02]  /*35b0*/  FSEL R6, R7, R10.reuse, P4 ;  /* 0x0000000a07067208 */ /* 0x080fe40002000000 */
[----:B------:R-:W-:Y:S01]  /*35c0*/  FMNMX R5, R0, R25, !PT ;  /* 0x0000001900057209 */ /* 0x000fe20007800000 */
[----:B----4-:R-:W-:Y:S01]  /*35d0*/  FMUL R3, R14, UR4 ;  /* 0x000000040e037c20 */ /* 0x010fe20008400000 */
[----:B------:R-:W-:Y:S02]  /*35e0*/  FSEL R7, R11, R10, P3 ;  /* 0x0000000a0b077208 */ /* 0x000fe40001800000 */
[----:B------:R-:W-:Y:S01]  /*35f0*/  FMNMX R0, R5, R6, !PT ;  /* 0x0000000605007209 */ /* 0x000fe20007800000 */
[----:B------:R-:W-:Y:S01]  /*3600*/  FMUL R23, R27, UR4 ;  /* 0x000000041b177c20 */ /* 0x000fe20008400000 */
[----:B------:R-:W-:-:S02]  /*3610*/  ISETP.NE.AND P0, PT, R29, RZ, PT ;  /* 0x000000ff1d00720c */ /* 0x000fc40003f05270 */
[-C--:B------:R-:W-:Y:S02]  /*3620*/  FSEL R8, R3, R10.reuse, P1 ;  /* 0x0000000a03087208 */ /* 0x080fe40000800000 */
[----:B------:R-:W-:Y:S01]  /*3630*/  FMNMX R5, R0, R7, !PT ;  /* 0x0000000700057209 */ /* 0x000fe20007800000 */
[----:B------:R-:W-:Y:S01]  /*3640*/  FMUL R3, R12, UR4 ;  /* 0x000000040c037c20 */ /* 0x000fe20008400000 */
[----:B------:R-:W-:Y:S02]  /*3650*/  FSEL R23, R23, R10, P0 ;  /* 0x0000000a17177208 */ /* 0x000fe40000000000 */
[----:B------:R-:W-:Y:S02]  /*3660*/  FMNMX R0, R5, R8, !PT ;  /* 0x0000000805007209 */ /* 0x000fe40007800000 */
[----:B---3--:R-:W-:Y:S02]  /*3670*/  ISETP.NE.AND P2, PT, R24, RZ, PT ;  /* 0x000000ff1800720c */ /* 0x008fe40003f45270 */
[----:B-----5:R-:W-:-:S04]  /*3680*/  ISETP.NE.AND P1, PT, R2, RZ, PT ;  /* 0x000000ff0200720c */ /* 0x020fc80003f25270 */
[----:B------:R-:W-:Y:S02]  /*3690*/  FSEL R24, R3, R10, P1 ;  /* 0x0000000a03187208 */ /* 0x000fe40000800000 */
[----:B------:R-:W-:-:S05]  /*36a0*/  FMNMX R3, R0, R23, !PT ;  /* 0x0000001700037209 */ /* 0x000fca0007800000 */
[----:B------:R-:W-:Y:S01]  /*36b0*/  @P2 FMUL R10, R4, UR4 ;  /* 0x00000004040a2c20 */ /* 0x000fe20008400000 */
[----:B------:R-:W-:Y:S01]  /*36c0*/  UMOV UR4, 0xffffffff ;  /* 0xffffffff00047882 */ /* 0x000fe20000000000 */
[----:B------:R-:W-:-:S04]  /*36d0*/  FMNMX R3, R3, R24, !PT ;  /* 0x0000001803037209 */ /* 0x000fc80007800000 */
        /* <DEDUP_REMOVED lines=21> */
[-C--:B------:R-:W-:Y:S01]  /*3830*/  FFMA.SAT R8, R31, R4.reuse, 0.5 ;  /* 0x3f0000001f087423 */ /* 0x080fe20000002004 */
[-C--:B------:R-:W-:Y:S01]  /*3840*/  FFMA.RM R0, R0, R5.reuse, 12582913 ;  /* 0x4b40000100007423 */ /* 0x080fe20000004005 */
[-C--:B------:R-:W-:Y:S01]  /*3850*/  FFMA.RM R14, R14, R5.reuse, 12582913 ;  /* 0x4b4000010e0e7423 */ /* 0x080fe20000004005 */
[--C-:B------:R-:W-:Y:S01]  /*3860*/  FADD R27, R26, -R33.reuse ;  /* 0x800000211a1b7221 */ /* 0x100fe20000000000 */
[--C-:B------:R-:W-:Y:S01]  /*3870*/  FADD R9, R10, -R33.reuse ;  /* 0x800000210a097221 */ /* 0x100fe20000000000 */
[----:B------:R-:W-:Y:S01]  /*3880*/  FADD R2, R0, -12583039 ;  /* 0xcb40007f00027421 */ /* 0x000fe20000000000 */
[--C-:B------:R-:W-:Y:S01]  /*3890*/  FADD R25, R25, -R33.reuse ;  /* 0x8000002119197221 */ /* 0x100fe20000000000 */
[-C--:B------:R-:W-:Y:S01]  /*38a0*/  FFMA.SAT R12, R27, R4.reuse, 0.5 ;  /* 0x3f0000001b0c7423 */ /* 0x080fe20000002004 */
[-C--:B------:R-:W-:Y:S01]  /*38b0*/  FFMA.SAT R16, R15, R4.reuse, 0.5 ;  /* 0x3f0000000f107423 */ /* 0x080fe20000002004 */
[----:B------:R-:W-:Y:S01]  /*38c0*/  FFMA R6, R35, 1.4426950216293334961, -R2 ;  /* 0x3fb8aa3b23067823 */ /* 0x000fe20000000802 */
[-C--:B------:R-:W-:Y:S01]  /*38d0*/  FFMA.RM R2, R8, R5.reuse, 12582913 ;  /* 0x4b40000108027423 */ /* 0x080fe20000004005 */
[--C-:B------:R-:W-:Y:S01]  /*38e0*/  FADD R13, R7, -R33.reuse ;  /* 0x80000021070d7221 */ /* 0x100fe20000000000 */
[----:B------:R-:W-:Y:S01]  /*38f0*/  SHF.L.U32 R0, R0, 0x17, RZ ;  /* 0x0000001700007819 */ /* 0x000fe200000006ff */
[----:B------:R-:W-:Y:S01]  /*3900*/  FFMA R35, R35, 1.925963033500011079e-08, R6 ;  /* 0x32a5706023237823 */ /* 0x000fe20000000006 */
[----:B------:R-:W-:Y:S01]  /*3910*/  FADD R6, R14, -12583039 ;  /* 0xcb40007f0e067421 */ /* 0x000fe20000000000 */
[----:B------:R-:W-:Y:S01]  /*3920*/  FADD R10, R2, -12583039 ;  /* 0xcb40007f020a7421 */ /* 0x000fe20000000000 */
[-C--:B------:R-:W-:Y:S01]  /*3930*/  FFMA.SAT R26, R11, R4.reuse, 0.5 ;  /* 0x3f0000000b1a7423 */ /* 0x080fe20000002004 */
[--C-:B------:R-:W-:Y:S01]  /*3940*/  FADD R7, R24, -R33.reuse ;  /* 0x8000002118077221 */ /* 0x100fe20000000000 */
[----:B------:R-:W-:Y:S01]  /*3950*/  FFMA R8, R29, 1.4426950216293334961, -R6 ;  /* 0x3fb8aa3b1d087823 */ /* 0x000fe20000000806 */
[-C--:B------:R-:W-:Y:S01]  /*3960*/  FFMA.RM R6, R12, R5.reuse, 12582913 ;  /* 0x4b4000010c067423 */ /* 0x080fe20000004005 */
[----:B------:R-:W-:Y:S01]  /*3970*/  FFMA R10, R31, 1.4426950216293334961, -R10 ;  /* 0x3fb8aa3b1f0a7823 */ /* 0x000fe2000000080a */
[----:B------:R-:W-:Y:S01]  /*3980*/  FFMA.SAT R12, R25, R4, 0.5 ;  /* 0x3f000000190c7423 */ /* 0x000fe20000002004 */
[----:B------:R-:W-:Y:S01]  /*3990*/  FFMA R29, R29, 1.925963033500011079e-08, R8 ;  /* 0x32a570601d1d7823 */ /* 0x000fe20000000008 */
[----:B------:R-:W-:Y:S01]  /*39a0*/  FADD R8, R6, -12583039 ;  /* 0xcb40007f06087421 */ /* 0x000fe20000000000 */
[----:B------:R-:W-:Y:S01]  /*39b0*/  FFMA R31, R31, 1.925963033500011079e-08, R10 ;  /* 0x32a570601f1f7823 */ /* 0x000fe2000000000a */
[----:B------:R-:W0:Y:S01]  /*39c0*/  MUFU.EX2 R35, R35 ;  /* 0x0000002300237308 */ /* 0x000e220000000800 */
[----:B------:R-:W-:Y:S01]  /*39d0*/  FADD R23, R23, -R33 ;  /* 0x8000002117177221 */ /* 0x000fe20000000000 */
[----:B------:R-:W-:Y:S01]  /*39e0*/  FFMA R10, R27, 1.4426950216293334961, -R8 ;  /* 0x3fb8aa3b1b0a7823 */ /* 0x000fe20000000808 */
[----:B------:R-:W-:Y:S01]  /*39f0*/  FFMA.RM R8, R12, R5, 12582913 ;  /* 0x4b4000010c087423 */ /* 0x000fe20000004005 */
[----:B------:R-:W-:-:S02]  /*3a00*/  IMAD.SHL.U32 R2, R2, 0x800000, RZ ;  /* 0x0080000002027824 */ /* 0x000fc400078e00ff */
[----:B------:R-:W-:Y:S01]  /*3a10*/  FFMA R27, R27, 1.925963033500011079e-08, R10 ;  /* 0x32a570601b1b7823 */ /* 0x000fe2000000000a */
[C---:B------:R-:W-:Y:S01]  /*3a20*/  FADD R10, R8.reuse, -12583039 ;  /* 0xcb40007f080a7421 */ /* 0x040fe20000000000 */
[----:B------:R-:W-:Y:S01]  /*3a30*/  MUFU.EX2 R29, R29 ;  /* 0x0000001d001d7308 */ /* 0x000fe20000000800 */
[----:B------:R-:W-:Y:S02]  /*3a40*/  IMAD.SHL.U32 R8, R8, 0x800000, RZ ;  /* 0x0080000008087824 */ /* 0x000fe400078e00ff */
[----:B------:R-:W-:Y:S01]  /*3a50*/  FFMA R12, R25, 1.4426950216293334961, -R10 ;  /* 0x3fb8aa3b190c7823 */ /* 0x000fe2000000080a */
[----:B------:R-:W-:-:S03]  /*3a60*/  FFMA.RM R10, R16, R5, 12582913 ;  /* 0x4b400001100a7423 */ /* 0x000fc60000004005 */
[----:B------:R-:W-:Y:S01]  /*3a70*/  FFMA R25, R25, 1.925963033500011079e-08, R12 ;  /* 0x32a5706019197823 */ /* 0x000fe2000000000c */
[----:B------:R-:W-:Y:S01]  /*3a80*/  FADD R12, R10, -12583039 ;  /* 0xcb40007f0a0c7421 */ /* 0x000fe20000000000 */
[----:B0-----:R-:W-:Y:S01]  /*3a90*/  FMUL R3, R0, R35 ;  /* 0x0000002300037220 */ /* 0x001fe20000400000 */
[----:B------:R-:W0:Y:S02]  /*3aa0*/  MUFU.EX2 R31, R31 ;  /* 0x0000001f001f7308 */ /* 0x000e240000000800 */
[----:B------:R-:W-:-:S04]  /*3ab0*/  FFMA R12, R15, 1.4426950216293334961, -R12 ;  /* 0x3fb8aa3b0f0c7823 */ /* 0x000fc8000000080c */
[----:B------:R-:W-:Y:S01]  /*3ac0*/  FFMA R16, R15, 1.925963033500011079e-08, R12 ;  /* 0x32a570600f107823 */ /* 0x000fe2000000000c */
[----:B------:R-:W-:Y:S01]  /*3ad0*/  FFMA.SAT R12, R13, R4, 0.5 ;  /* 0x3f0000000d0c7423 */ /* 0x000fe20000002004 */
[----:B------:R-:W-:Y:S03]  /*3ae0*/  MUFU.EX2 R27, R27 ;  /* 0x0000001b001b7308 */ /* 0x000fe60000000800 */
[----:B------:R-:W-:-:S04]  /*3af0*/  FFMA.RM R12, R12, R5, 12582913 ;  /* 0x4b4000010c0c7423 */ /* 0x000fc80000004005 */
[----:B------:R-:W-:Y:S01]  /*3b00*/  FADD R0, R12, -12583039 ;  /* 0xcb40007f0c007421 */ /* 0x000fe20000000000 */
[----:B------:R-:W1:Y:S01]  /*3b10*/  MUFU.EX2 R25, R25 ;  /* 0x0000001900197308 */ /* 0x000e620000000800 */
[----:B0-----:R-:W-:Y:S02]  /*3b20*/  FMUL R2, R2, R31 ;  /* 0x0000001f02027220 */ /* 0x001fe40000400000 */
[----:B------:R-:W-:-:S04]  /*3b30*/  FFMA R0, R13, 1.4426950216293334961, -R0 ;  /* 0x3fb8aa3b0d007823 */ /* 0x000fc80000000800 */
[----:B------:R-:W-:Y:S01]  /*3b40*/  FFMA R24, R13, 1.925963033500011079e-08, R0 ;  /* 0x32a570600d187823 */ /* 0x000fe20000000000 */
[----:B------:R-:W-:Y:S01]  /*3b50*/  FFMA.RM R13, R26, R5, 12582913 ;  /* 0x4b4000011a0d7423 */ /* 0x000fe20000004005 */
[----:B------:R-:W-:Y:S01]  /*3b60*/  IMAD.SHL.U32 R0, R14, 0x800000, RZ ;  /* 0x008000000e007824 */ /* 0x000fe200078e00ff */
[----:B------:R-:W0:Y:S02]  /*3b70*/  MUFU.EX2 R16, R16 ;  /* 0x0000001000107308 */ /* 0x000e240000000800 */
[----:B------:R-:W-:Y:S01]  /*3b80*/  FADD R14, R13, -12583039 ;  /* 0xcb40007f0d0e7421 */ /* 0x000fe20000000000 */
[----:B------:R-:W-:-:S03]  /*3b90*/  FMUL R0, R0, R29 ;  /* 0x0000001d00007220 */ /* 0x000fc60000400000 */
[C---:B------:R-:W-:Y:S02]  /*3ba0*/  FFMA R14, R11.reuse, 1.4426950216293334961, -R14 ;  /* 0x3fb8aa3b0b0e7823 */ /* 0x040fe4000000080e */
[----:B------:R-:W2:Y:S02]  /*3bb0*/  MUFU.EX2 R24, R24 ;  /* 0x0000001800187308 */ /* 0x000ea40000000800 */
[----:B------:R-:W-:Y:S01]  /*3bc0*/  FFMA R28, R11, 1.925963033500011079e-08, R14 ;  /* 0x32a570600b1c7823 */ /* 0x000fe2000000000e */
[----:B------:R-:W-:-:S04]  /*3bd0*/  FFMA.SAT R14, R23, R4, 0.5 ;  /* 0x3f000000170e7423 */ /* 0x000fc80000002004 */
[----:B------:R-:W-:-:S04]  /*3be0*/  FFMA.RM R11, R14, R5, 12582913 ;  /* 0x4b4000010e0b7423 */ /* 0x000fc80000004005 */
[----:B------:R-:W-:-:S04]  /*3bf0*/  FADD R14, R11, -12583039 ;  /* 0xcb40007f0b0e7421 */ /* 0x000fc80000000000 */
[----:B------:R-:W-:-:S04]  /*3c00*/  FFMA R14, R23, 1.4426950216293334961, -R14 ;  /* 0x3fb8aa3b170e7823 */ /* 0x000fc8000000080e */
[----:B------:R-:W-:Y:S01]  /*3c10*/  FFMA R29, R23, 1.925963033500011079e-08, R14 ;  /* 0x32a57060171d7823 */ /* 0x000fe2000000000e */
[-C--:B------:R-:W-:Y:S01]  /*3c20*/  FFMA.SAT R14, R7, R4.reuse, 0.5 ;  /* 0x3f000000070e7423 */ /* 0x080fe20000002004 */
[----:B------:R-:W-:Y:S01]  /*3c30*/  FFMA.SAT R4, R9, R4, 0.5 ;  /* 0x3f00000009047423 */ /* 0x000fe20000002004 */
[----:B------:R-:W3:Y:S02]  /*3c40*/  MUFU.EX2 R23, R28 ;  /* 0x0000001c00177308 */ /* 0x000ee40000000800 */
[-C--:B------:R-:W-:Y:S01]  /*3c50*/  FFMA.RM R14, R14, R5.reuse, 12582913 ;  /* 0x4b4000010e0e7423 */ /* 0x080fe20000004005 */
[----:B------:R-:W-:Y:S01]  /*3c60*/  FFMA.RM R15, R4, R5, 12582913 ;  /* 0x4b400001040f7423 */ /* 0x000fe20000004005 */
[----:B------:R-:W-:Y:S02]  /*3c70*/  FADD R5, RZ, R3 ;  /* 0x00000003ff057221 */ /* 0x000fe40000000000 */
[----:B------:R-:W-:Y:S01]  /*3c80*/  FADD R4, R14, -12583039 ;  /* 0xcb40007f0e047421 */ /* 0x000fe20000000000 */
[C---:B------:R-:W-:Y:S01]  /*3c90*/  FADD R26, R15.reuse, -12583039 ;  /* 0xcb40007f0f1a7421 */ /* 0x040fe20000000000 */
[----:B------:R-:W-:-:S02]  /*3ca0*/  IMAD.SHL.U32 R15, R15, 0x800000, RZ ;  /* 0x008000000f0f7824 */ /* 0x000fc400078e00ff */
[----:B------:R-:W-:Y:S01]  /*3cb0*/  FFMA R4, R7, 1.4426950216293334961, -R4 ;  /* 0x3fb8aa3b07047823 */ /* 0x000fe20000000804 */
[----:B------:R-:W-:-:S03]  /*3cc0*/  FFMA R26, R9, 1.4426950216293334961, -R26 ;  /* 0x3fb8aa3b091a7823 */ /* 0x000fc6000000081a */
[----:B------:R-:W-:Y:S01]  /*3cd0*/  FFMA R30, R7, 1.925963033500011079e-08, R4 ;  /* 0x32a57060071e7823 */ /* 0x000fe20000000004 */
[----:B------:R-:W-:Y:S01]  /*3ce0*/  SHF.L.U32 R4, R6, 0x17, RZ ;  /* 0x0000001706047819 */ /* 0x000fe200000006ff */
[----:B------:R-:W-:Y:S01]  /*3cf0*/  FADD R7, R5, R0 ;  /* 0x0000000005077221 */ /* 0x000fe20000000000 */
[----:B------:R-:W-:Y:S01]  /*3d00*/  FFMA R26, R9, 1.925963033500011079e-08, R26 ;  /* 0x32a57060091a7823 */ /* 0x000fe2000000001a */
[----:B-1----:R-:W-:Y:S01]  /*3d10*/  FMUL R5, R8, R25 ;  /* 0x0000001908057220 */ /* 0x002fe20000400000 */
[----:B------:R-:W1:Y:S01]  /*3d20*/  MUFU.EX2 R9, R29 ;  /* 0x0000001d00097308 */ /* 0x000e620000000800 */
[----:B------:R-:W-:Y:S01]  /*3d30*/  FMUL R4, R4, R27 ;  /* 0x0000001b04047220 */ /* 0x000fe20000400000 */
[----:B------:R-:W-:Y:S01]  /*3d40*/  FADD R7, R7, R2 ;  /* 0x0000000207077221 */ /* 0x000fe20000000000 */
[----:B------:R-:W-:-:S03]  /*3d50*/  IMAD.SHL.U32 R25, R10, 0x800000, RZ ;  /* 0x008000000a197824 */ /* 0x000fc600078e00ff */
[----:B------:R-:W-:Y:S01]  /*3d60*/  FADD R8, R7, R4 ;  /* 0x0000000407087221 */ /* 0x000fe20000000000 */
[----:B------:R-:W-:Y:S01]  /*3d70*/  SHF.L.U32 R7, R12, 0x17, RZ ;  /* 0x000000170c077819 */ /* 0x000fe200000006ff */
[----:B------:R-:W4:Y:S01]  /*3d80*/  MUFU.EX2 R30, R30 ;  /* 0x0000001e001e7308 */ /* 0x000f220000000800 */
[----:B0-----:R-:W-:Y:S01]  /*3d90*/  FMUL R6, R25, R16 ;  /* 0x0000001019067220 */ /* 0x001fe20000400000 */
[----:B------:R-:W-:Y:S01]  /*3da0*/  FADD R25, R8, R5 ;  /* 0x0000000508197221 */ /* 0x000fe20000000000 */
[----:B------:R-:W-:Y:S02]  /*3db0*/  IMAD.SHL.U32 R8, R13, 0x800000, RZ ;  /* 0x008000000d087824 */ /* 0x000fe400078e00ff */
[----:B--2---:R-:W-:Y:S01]  /*3dc0*/  FMUL R7, R7, R24 ;  /* 0x0000001807077220 */ /* 0x004fe20000400000 */
[----:B------:R-:W-:Y:S02]  /*3dd0*/  IMAD.SHL.U32 R12, R11, 0x800000, RZ ;  /* 0x008000000b0c7824 */ /* 0x000fe400078e00ff */
[----:B------:R-:W-:Y:S01]  /*3de0*/  FADD R10, R25, R6 ;  /* 0x00000006190a7221 */ /* 0x000fe20000000000 */
[----:B---3--:R-:W-:Y:S01]  /*3df0*/  FMUL R8, R8, R23 ;  /* 0x0000001708087220 */ /* 0x008fe20000400000 */
[----:B------:R-:W0:Y:S01]  /*3e00*/  MUFU.EX2 R26, R26 ;  /* 0x0000001a001a7308 */ /* 0x000e220000000800 */
[----:B------:R-:W-:Y:S01]  /*3e10*/  SHF.L.U32 R13, R14, 0x17, RZ ;  /* 0x000000170e0d7819 */ /* 0x000fe200000006ff */
[----:B------:R-:W-:Y:S01]  /*3e20*/  FADD R11, R10, R7 ;  /* 0x000000070a0b7221 */ /* 0x000fe20000000000 */
[----:B-1----:R-:W-:-:S03]  /*3e30*/  FMUL R9, R12, R9 ;  /* 0x000000090c097220 */ /* 0x002fc60000400000 */
[----:B------:R-:W-:Y:S01]  /*3e40*/  FADD R12, R11, R8 ;  /* 0x000000080b0c7221 */ /* 0x000fe20000000000 */
[----:B----4-:R-:W-:-:S03]  /*3e50*/  FMUL R10, R13, R30 ;  /* 0x0000001e0d0a7220 */ /* 0x010fc60000400000 */
[----:B------:R-:W-:-:S04]  /*3e60*/  FADD R11, R12, R9 ;  /* 0x000000090c0b7221 */ /* 0x000fc80000000000 */
        /* <DEDUP_REMOVED lines=12> */
.L_x_4599:
        /* <DEDUP_REMOVED lines=12> */
[----:B0-----:R-:W-:Y:S05]  /*3ff0*/  CALL.REL.NOINC `($__internal_53_$__cuda_sm3x_div_rn_noftz_f32_slowpath) ;  /* 0x0000001400e07944 */ /* 0x001fea0003c00000 */
[----:B------:R-:W-:-:S07]  /*4000*/  MOV R11, R3 ;  /* 0x00000003000b7202 */ /* 0x000fce0000000f00 */
.L_x_4566:
[----:B------:R-:W-:Y:S05]  /*4010*/  BSYNC.RECONVERGENT B3 ;  /* 0x0000000000037941 */ /* 0x000fea0003800200 */
.L_x_4565:
        /* <DEDUP_REMOVED lines=12> */
[----:B0-----:R-:W-:Y:S05]  /*40e0*/  CALL.REL.NOINC `($__internal_53_$__cuda_sm3x_div_rn_noftz_f32_slowpath) ;  /* 0x0000001400a47944 */ /* 0x001fea0003c00000 */
[----:B------:R-:W-:-:S07]  /*40f0*/  MOV R14, R3 ;  /* 0x00000003000e7202 */ /* 0x000fce0000000f00 */
.L_x_4568:
[----:B------:R-:W-:Y:S05]  /*4100*/  BSYNC.RECONVERGENT B3 ;  /* 0x0000000000037941 */ /* 0x000fea0003800200 */
.L_x_4567:
        /* <DEDUP_REMOVED lines=14> */
.L_x_4570:
[----:B------:R-:W-:Y:S05]  /*41f0*/  BSYNC.RECONVERGENT B3 ;  /* 0x0000000000037941 */ /* 0x000fea0003800200 */
.L_x_4569:
        /* <DEDUP_REMOVED lines=14> */
.L_x_4572:
[----:B------:R-:W-:Y:S05]  /*42e0*/  BSYNC.RECONVERGENT B3 ;  /* 0x0000000000037941 */ /* 0x000fea0003800200 */
.L_x_4571:
        /* <DEDUP_REMOVED lines=14> */
.L_x_4574:
[----:B------:R-:W-:Y:S05]  /*43d0*/  BSYNC.RECONVERGENT B3 ;  /* 0x0000000000037941 */ /* 0x000fea0003800200 */
.L_x_4573:
        /* <DEDUP_REMOVED lines=14> */
.L_x_4576:
[----:B------:R-:W-:Y:S05]  /*44c0*/  BSYNC.RECONVERGENT B3 ;  /* 0x0000000000037941 */ /* 0x000fea0003800200 */
.L_x_4575:
        /* <DEDUP_REMOVED lines=14> */
.L_x_4578:
[----:B------:R-:W-:Y:S05]  /*45b0*/  BSYNC.RECONVERGENT B3 ;  /* 0x0000000000037941 */ /* 0x000fea0003800200 */
.L_x_4577:
        /* <DEDUP_REMOVED lines=14> */
.L_x_4580:
[----:B------:R-:W-:Y:S05]  /*46a0*/  BSYNC.RECONVERGENT B3 ;  /* 0x0000000000037941 */ /* 0x000fea0003800200 */
.L_x_4579:
        /* <DEDUP_REMOVED lines=14> */
.L_x_4582:
[----:B------:R-:W-:Y:S05]  /*4790*/  BSYNC.RECONVERGENT B3 ;  /* 0x0000000000037941 */ /* 0x000fea0003800200 */
.L_x_4581:
        /* <DEDUP_REMOVED lines=14> */
.L_x_4584:
[----:B------:R-:W-:Y:S05]  /*4880*/  BSYNC.RECONVERGENT B3 ;  /* 0x0000000000037941 */ /* 0x000fea0003800200 */
.L_x_4583:
        /* <DEDUP_REMOVED lines=13> */
.L_x_4586:
[----:B------:R-:W-:Y:S05]  /*4960*/  BSYNC.RECONVERGENT B3 ;  /* 0x0000000000037941 */ /* 0x000fea0003800200 */
.L_x_4585:
[----:B------:R-:W-:Y:S01]  /*4970*/  MOV R12, R21 ;  /* 0x00000015000c7202 */ /* 0x000fe20000000f00 */
[----:B------:R-:W-:Y:S01]  /*4980*/  IMAD R15, R17, UR52, RZ ;  /* 0x00000034110f7c24 */ /* 0x000fe2000f8e02ff */
[----:B------:R-:W-:Y:S01]  /*4990*/  R2UR UR4, R18 ;  /* 0x00000000120472ca */ /* 0x000fe200000e0000 */
[----:B------:R-:W-:Y:S01]  /*49a0*/  IMAD.MOV.U32 R13, RZ, RZ, RZ ;  /* 0x000000ffff0d7224 */ /* 0x000fe200078e00ff */
[C---:B------:R-:W-:Y:S01]  /*49b0*/  R2UR UR5, R19.reuse ;  /* 0x00000000130572ca */ /* 0x040fe200000e0000 */
[----:B------:R-:W-:Y:S01]  /*49c0*/  IMAD R15, R20, UR53, R15 ;  /* 0x00000035140f7c24 */ /* 0x000fe2000f8e020f */
[----:B------:R-:W-:Y:S01]  /*49d0*/  R2UR UR6, R18 ;  /* 0x00000000120672ca */ /* 0x000fe200000e0000 */
        /* <DEDUP_REMOVED lines=40> */
.L_x_4563:
[----:B------:R-:W-:Y:S05]  /*4c60*/  EXIT ;  /* 0x000000000000794d */ /* 0x000fea0003800000 */
.L_x_4564:
[----:B------:R-:W-:Y:S01]  /*4c70*/  HFMA2 R11, -RZ, RZ, 0, 1.847743988037109375e-06 ;  /* 0x0000001fff0b7431 */ /* 0x000fe200000001ff */
[----:B------:R-:W-:Y:S01]  /*4c80*/  BSSY B1, `(.L_x_4588) ;  /* 0x0000006000017945 */ /* 0x000fe20003800000 */
[----:B------:R-:W-:Y:S02]  /*4c90*/  IMAD.MOV.U32 R12, RZ, RZ, 0x10 ;  /* 0x00000010ff0c7424 */ /* 0x000fe400078e00ff */
[----:B------:R-:W-:-:S07]  /*4ca0*/  IMAD.MOV.U32 R15, RZ, RZ, -0x1 ;  /* 0xffffffffff0f7424 */ /* 0x000fce00078e00ff */
[----:B------:R-:W-:Y:S05]  /*4cb0*/  WARPSYNC.COLLECTIVE R15, `(.L_x_4589) ;  /* 0x000000000f087348 */ /* 0x000fea0003c00000 */
[----:B------:R0:W1:Y:S02]  /*4cc0*/  SHFL.BFLY P6, R14, R13, R12, R11 ;  /* 0x0c00000c0d0e7389 */ /* 0x00006400000c000b */
[----:B01----:R-:W-:Y:S05]  /*4cd0*/  ENDCOLLECTIVE ;  /* 0x000000000000791b */ /* 0x003fea0003800000 */
.L_x_4589:
[----:B------:R-:W-:Y:S05]  /*4ce0*/  BSYNC B1 ;  /* 0x0000000000017941 */ /* 0x000fea0003800000 */
.L_x_4588:
[----:B------:R-:W-:Y:S01]  /*4cf0*/  FMNMX R13, R13, R14, !PT ;  /* 0x0000000e0d0d7209 */ /* 0x000fe20007800000 */
[----:B------:R-:W-:Y:S01]  /*4d00*/  IMAD.MOV.U32 R11, RZ, RZ, 0x1f ;  /* 0x0000001fff0b7424 */ /* 0x000fe200078e00ff */
[----:B------:R-:W-:Y:S02]  /*4d10*/  MOV R12, 0x8 ;  /* 0x00000008000c7802 */ /* 0x000fe40000000f00 */
[----:B------:R-:W-:-:S07]  /*4d20*/  MOV R15, 0xffffffff ;  /* 0xffffffff000f7802 */ /* 0x000fce0000000f00 */
[----:B------:R-:W-:Y:S05]  /*4d30*/  WARPSYNC.COLLECTIVE R15, `(.L_x_4590) ;  /* 0x000000000f087348 */ /* 0x000fea0003c00000 */
[----:B------:R0:W1:Y:S02]  /*4d40*/  SHFL.BFLY P6, R14, R13, R12, R11 ;  /* 0x0c00000c0d0e7389 */ /* 0x00006400000c000b */
[----:B01----:R-:W-:Y:S05]  /*4d50*/  ENDCOLLECTIVE ;  /* 0x000000000000791b */ /* 0x003fea0003800000 */
.L_x_4590:
[----:B------:R-:W-:Y:S01]  /*4d60*/  HFMA2 R12, -RZ, RZ, 0, 2.384185791015625e-07 ;  /* 0x00000004ff0c7431 */ /* 0x000fe200000001ff */
[----:B------:R-:W-:-:S05]  /*4d70*/  FMNMX R0, R13, R14, !PT ;  /* 0x0000000e0d007209 */ /* 0x000fca0007800000 */
[----:B------:R-:W-:-:S07]  /*4d80*/  IMAD.MOV.U32 R13, RZ, RZ, R0 ;  /* 0x000000ffff0d7224 */ /* 0x000fce00078e0000 */
[----:B------:R-:W-:Y:S05]  /*4d90*/  WARPSYNC.COLLECTIVE R15, `(.L_x_4591) ;  /* 0x000000000f087348 */ /* 0x000fea0003c00000 */
[----:B------:R0:W1:Y:S02]  /*4da0*/  SHFL.BFLY P6, R14, R13, R12, R11 ;  /* 0x0c00000c0d0e7389 */ /* 0x00006400000c000b */
[----:B01----:R-:W-:Y:S05]  /*4db0*/  ENDCOLLECTIVE ;  /* 0x000000000000791b */ /* 0x003fea0003800000 */
.L_x_4591:
[----:B------:R-:W-:Y:S02]  /*4dc0*/  MOV R12, 0x2 ;  /* 0x00000002000c7802 */ /* 0x000fe40000000f00 */
[----:B------:R-:W-:-:S05]  /*4dd0*/  FMNMX R2, R0, R14, !PT ;  /* 0x0000000e00027209 */ /* 0x000fca0007800000 */
[----:B------:R-:W-:-:S07]  /*4de0*/  IMAD.MOV.U32 R13, RZ, RZ, R2 ;  /* 0x000000ffff0d7224 */ /* 0x000fce00078e0002 */
[----:B------:R-:W-:Y:S05]  /*4df0*/  WARPSYNC.COLLECTIVE R15, `(.L_x_4592) ;  /* 0x000000000f087348 */ /* 0x000fea0003c00000 */
[----:B------:R0:W1:Y:S02]  /*4e00*/  SHFL.BFLY P6, R14, R13, R12, R11 ;  /* 0x0c00000c0d0e7389 */ /* 0x00006400000c000b */
[----:B01----:R-:W-:Y:S05]  /*4e10*/  ENDCOLLECTIVE ;  /* 0x000000000000791b */ /* 0x003fea0003800000 */
.L_x_4592:
[----:B------:R-:W-:Y:S01]  /*4e20*/  HFMA2 R12, -RZ, RZ, 0, 5.9604644775390625e-08 ;  /* 0x00000001ff0c7431 */ /* 0x000fe200000001ff */
[----:B------:R-:W-:-:S05]  /*4e30*/  FMNMX R3, R2, R14, !PT ;  /* 0x0000000e02037209 */ /* 0x000fca0007800000 */
[----:B------:R-:W-:-:S07]  /*4e40*/  IMAD.MOV.U32 R13, RZ, RZ, R3 ;  /* 0x000000ffff0d7224 */ /* 0x000fce00078e0003 */
[----:B------:R-:W-:Y:S05]  /*4e50*/  WARPSYNC.COLLECTIVE R15, `(.L_x_4593) ;  /* 0x000000000f087348 */ /* 0x000fea0003c00000 */
[----:B------:R0:W1:Y:S02]  /*4e60*/  SHFL.BFLY P6, R14, R13, R12, R11 ;  /* 0x0c00000c0d0e7389 */ /* 0x00006400000c000b */
[----:B01----:R-:W-:Y:S05]  /*4e70*/  ENDCOLLECTIVE ;  /* 0x000000000000791b */ /* 0x003fea0003800000 */
.L_x_4593:
        /* <DEDUP_REMOVED lines=84> */
[-C--:B------:R-:W-:Y:S01]  /*53c0*/  FFMA.SAT R15, R24, R13.reuse, 0.5 ;  /* 0x3f000000180f7423 */ /* 0x080fe2000000200d */
[----:B------:R-:W-:-:S03]  /*53d0*/  FFMA.SAT R13, R11, R13, 0.5 ;  /* 0x3f0000000b0d7423 */ /* 0x000fc6000000200d */
[----:B------:R-:W0:Y:S01]  /*53e0*/  MUFU.EX2 R12, R12 ;  /* 0x0000000c000c7308 */ /* 0x000e220000000800 */
[-C--:B------:R-:W-:Y:S01]  /*53f0*/  FFMA.RM R15, R15, R10.reuse, 12582913 ;  /* 0x4b4000010f0f7423 */ /* 0x080fe2000000400a */
[----:B------:R-:W-:-:S03]  /*5400*/  FFMA.RM R14, R13, R10, 12582913 ;  /* 0x4b4000010d0e7423 */ /* 0x000fc6000000400a */
[C---:B------:R-:W-:Y:S01]  /*5410*/  FADD R13, R15.reuse, -12583039 ;  /* 0xcb40007f0f0d7421 */ /* 0x040fe20000000000 */
[----:B------:R-:W-:Y:S02]  /*5420*/  SHF.L.U32 R10, R15, 0x17, RZ ;  /* 0x000000170f0a7819 */ /* 0x000fe400000006ff */
[----:B------:R-:W-:Y:S01]  /*5430*/  MOV R15, 0xffffffff ;  /* 0xffffffff000f7802 */ /* 0x000fe20000000f00 */
[----:B------:R-:W-:-:S04]  /*5440*/  FFMA R13, R24, 1.4426950216293334961, -R13 ;  /* 0x3fb8aa3b180d7823 */ /* 0x000fc8000000080d */
[----:B------:R-:W-:Y:S01]  /*5450*/  FFMA R24, R24, 1.925963033500011079e-08, R13 ;  /* 0x32a5706018187823 */ /* 0x000fe2000000000d */
[----:B0-----:R-:W-:-:S03]  /*5460*/  FMUL R9, R9, R12 ;  /* 0x0000000c09097220 */ /* 0x001fc60000400000 */
[----:B------:R-:W0:Y:S01]  /*5470*/  MUFU.EX2 R13, R24 ;  /* 0x00000018000d7308 */ /* 0x000e220000000800 */
[C---:B------:R-:W-:Y:S01]  /*5480*/  FADD R12, R14.reuse, -12583039 ;  /* 0xcb40007f0e0c7421 */ /* 0x040fe20000000000 */
[----:B------:R-:W-:-:S03]  /*5490*/  IMAD.SHL.U32 R14, R14, 0x800000, RZ ;  /* 0x008000000e0e7824 */ /* 0x000fc600078e00ff */
[----:B------:R-:W-:-:S04]  /*54a0*/  FFMA R12, R11, 1.4426950216293334961, -R12 ;  /* 0x3fb8aa3b0b0c7823 */ /* 0x000fc8000000080c */
[----:B------:R-:W-:-:S06]  /*54b0*/  FFMA R11, R11, 1.925963033500011079e-08, R12 ;  /* 0x32a570600b0b7823 */ /* 0x000fcc000000000c */
[----:B------:R-:W1:Y:S01]  /*54c0*/  MUFU.EX2 R11, R11 ;  /* 0x0000000b000b7308 */ /* 0x000e620000000800 */
[----:B0-----:R-:W-:Y:S01]  /*54d0*/  FMUL R10, R10, R13 ;  /* 0x0000000d0a0a7220 */ /* 0x001fe20000400000 */
[----:B------:R-:W-:-:S04]  /*54e0*/  FADD R13, RZ, R3 ;  /* 0x00000003ff0d7221 */ /* 0x000fc80000000000 */
[----:B------:R-:W-:-:S04]  /*54f0*/  FADD R13, R13, R0 ;  /* 0x000000000d0d7221 */ /* 0x000fc80000000000 */
        /* <DEDUP_REMOVED lines=8> */
[----:B------:R-:W-:Y:S01]  /*5580*/  FADD R13, R12, R9 ;  /* 0x000000090c0d7221 */ /* 0x000fe20000000000 */
[----:B------:R-:W-:-:S03]  /*5590*/  HFMA2 R12, -RZ, RZ, 0, 9.5367431640625e-07 ;  /* 0x00000010ff0c7431 */ /* 0x000fc600000001ff */
[----:B------:R-:W-:-:S04]  /*55a0*/  FADD R13, R13, R10 ;  /* 0x0000000a0d0d7221 */ /* 0x000fc80000000000 */
[----:B------:R-:W-:-:S07]  /*55b0*/  FADD R13, R13, R16 ;  /* 0x000000100d0d7221 */ /* 0x000fce0000000000 */
[----:B------:R-:W-:Y:S05]  /*55c0*/  WARPSYNC.COLLECTIVE R15, `(.L_x_4594) ;  /* 0x000000000f087348 */ /* 0x000fea0003c00000 */
[----:B------:R0:W1:Y:S02]  /*55d0*/  SHFL.BFLY P6, R14, R13, R12, R11 ;  /* 0x0c00000c0d0e7389 */ /* 0x00006400000c000b */
[----:B01----:R-:W-:Y:S05]  /*55e0*/  ENDCOLLECTIVE ;  /* 0x000000000000791b */ /* 0x003fea0003800000 */
.L_x_4594:
[----:B------:R-:W-:Y:S02]  /*55f0*/  HFMA2 R12, -RZ, RZ, 0, 4.76837158203125e-07 ;  /* 0x00000008ff0c7431 */ /* 0x000fe400000001ff */
[----:B------:R-:W-:-:S04]  /*5600*/  FADD R23, R13, R14 ;  /* 0x0000000e0d177221 */ /* 0x000fc80000000000 */
[----:B------:R-:W-:-:S07]  /*5610*/  IMAD.MOV.U32 R13, RZ, RZ, R23 ;  /* 0x000000ffff0d7224 */ /* 0x000fce00078e0017 */
[----:B------:R-:W-:Y:S05]  /*5620*/  WARPSYNC.COLLECTIVE R15, `(.L_x_4595) ;  /* 0x000000000f087348 */ /* 0x000fea0003c00000 */
[----:B------:R0:W1:Y:S02]  /*5630*/  SHFL.BFLY P6, R14, R13, R12, R11 ;  /* 0x0c00000c0d0e7389 */ /* 0x00006400000c000b */
[----:B01----:R-:W-:Y:S05]  /*5640*/  ENDCOLLECTIVE ;  /* 0x000000000000791b */ /* 0x003fea0003800000 */
.L_x_4595:
[----:B------:R-:W-:Y:S01]  /*5650*/  MOV R12, 0x4 ;  /* 0x00000004000c7802 */ /* 0x000fe20000000f00 */
[----:B------:R-:W-:-:S04]  /*5660*/  FADD R24, R23, R14 ;  /* 0x0000000e17187221 */ /* 0x000fc80000000000 */
[----:B------:R-:W-:-:S07]  /*5670*/  IMAD.MOV.U32 R13, RZ, RZ, R24 ;  /* 0x000000ffff0d7224 */ /* 0x000fce00078e0018 */
[----:B------:R-:W-:Y:S05]  /*5680*/  WARPSYNC.COLLECTIVE R15, `(.L_x_4596) ;  /* 0x000000000f087348 */ /* 0x000fea0003c00000 */
[----:B------:R0:W1:Y:S02]  /*5690*/  SHFL.BFLY P6, R14, R13, R12, R11 ;  /* 0x0c00000c0d0e7389 */ /* 0x00006400000c000b */
[----:B01----:R-:W-:Y:S05]  /*56a0*/  ENDCOLLECTIVE ;  /* 0x000000000000791b */ /* 0x003fea0003800000 */
.L_x_4596:
[----:B------:R-:W-:Y:S02]  /*56b0*/  HFMA2 R12, -RZ, RZ, 0, 1.1920928955078125e-07 ;  /* 0x00000002ff0c7431 */ /* 0x000fe400000001ff */
[----:B------:R-:W-:-:S04]  /*56c0*/  FADD R25, R24, R14 ;  /* 0x0000000e18197221 */ /* 0x000fc80000000000 */
[----:B------:R-:W-:-:S07]  /*56d0*/  IMAD.MOV.U32 R13, RZ, RZ, R25 ;  /* 0x000000ffff0d7224 */ /* 0x000fce00078e0019 */
[----:B------:R-:W-:Y:S05]  /*56e0*/  WARPSYNC.COLLECTIVE R15, `(.L_x_4597) ;  /* 0x000000000f087348 */ /* 0x000fea0003c00000 */
[----:B------:R0:W1:Y:S02]  /*56f0*/  SHFL.BFLY P6, R14, R13, R12, R11 ;  /* 0x0c00000c0d0e7389 */ /* 0x00006400000c000b */
[----:B01----:R-:W-:Y:S05]  /*5700*/  ENDCOLLECTIVE ;  /* 0x000000000000791b */ /* 0x003fea0003800000 */
.L_x_4597:
[----:B------:R-:W-:Y:S01]  /*5710*/  MOV R12, 0x1 ;  /* 0x00000001000c7802 */ /* 0x000fe20000000f00 */
[----:B------:R-:W-:-:S04]  /*5720*/  FADD R26, R25, R14 ;  /* 0x0000000e191a7221 */ /* 0x000fc80000000000 */
[----:B------:R-:W-:-:S07]  /*5730*/  IMAD.MOV.U32 R13, RZ, RZ, R26 ;  /* 0x000000ffff0d7224 */ /* 0x000fce00078e001a */
[----:B------:R-:W-:Y:S05]  /*5740*/  WARPSYNC.COLLECTIVE R15, `(.L_x_4598) ;  /* 0x000000000f087348 */ /* 0x000fea0003c00000 */
[----:B------:R0:W1:Y:S02]  /*5750*/  SHFL.BFLY P6, R14, R13, R12, R11 ;  /* 0x0c00000c0d0e7389 */ /* 0x00006400000c000b */
[----:B01----:R-:W-:Y:S05]  /*5760*/  ENDCOLLECTIVE ;  /* 0x000000000000791b */ /* 0x003fea0003800000 */
.L_x_4598:
[----:B------:R-:W-:Y:S05]  /*5770*/  BRA `(.L_x_4599) ;  /* 0xffffffe400ec7947 */ /* 0x000fea000383ffff */
        .weak           $__internal_53_$__cuda_sm3x_div_rn_noftz_f32_slowpath
        .type           $__internal_53_$__cuda_sm3x_div_rn_noftz_f32_slowpath,@function
        .size           $__internal_53_$__cuda_sm3x_div_rn_noftz_f32_slowpath,(.L_x_37430 - $__internal_53_$__cuda_sm3x_div_rn_noftz_f32_slowpath)
$__internal_53_$__cuda_sm3x_div_rn_noftz_f32_slowpath:
        /* <DEDUP_REMOVED lines=34> */
.L_x_4601:
        /* <DEDUP_REMOVED lines=51> */
.L_x_4608:
[----:B------:R-:W-:-:S04]  /*5cd0*/  LOP3.LUT R12, R12, 0x80000000, RZ, 0xc0, !PT ;  /* 0x800000000c0c7812 */ /* 0x000fc800078ec0ff */
[----:B------:R-:W-:Y:S01]  /*5ce0*/  LOP3.LUT R12, R12, 0x7f800000, RZ, 0xfc, !PT ;  /* 0x7f8000000c0c7812 */ /* 0x000fe200078efcff */
[----:B------:R-:W-:Y:S06]  /*5cf0*/  BRA `(.L_x_4609) ;  /* 0x0000000000047947 */ /* 0x000fec0003800000 */
.L_x_4607:
[----:B------:R-:W-:-:S07]  /*5d00*/  IMAD R12, R27, 0x800000, R12 ;  /* 0x008000001b0c7824 */ /* 0x000fce00078e020c */
.L_x_4609:
[----:B------:R-:W-:Y:S05]  /*5d10*/  BSYNC.RECONVERGENT B2 ;  /* 0x0000000000027941 */ /* 0x000fea0003800200 */
.L_x_4606:
[----:B------:R-:W-:Y:S05]  /*5d20*/  BRA `(.L_x_4610) ;  /* 0x0000000000207947 */ /* 0x000fea0003800000 */
.L_x_4605:
[----:B------:R-:W-:-:S04]  /*5d30*/  LOP3.LUT R12, R12, 0x80000000, R3, 0x48, !PT ;  /* 0x800000000c0c7812 */ /* 0x000fc800078e4803 */
[----:B------:R-:W-:Y:S01]  /*5d40*/  LOP3.LUT R12, R12, 0x7f800000, RZ, 0xfc, !PT ;  /* 0x7f8000000c0c7812 */ /* 0x000fe200078efcff */
[----:B------:R-:W-:Y:S06]  /*5d50*/  BRA `(.L_x_4610) ;  /* 0x0000000000147947 */ /* 0x000fec0003800000 */
.L_x_4604:
[----:B------:R-:W-:Y:S01]  /*5d60*/  LOP3.LUT R12, R12, 0x80000000, R3, 0x48, !PT ;  /* 0x800000000c0c7812 */ /* 0x000fe200078e4803 */
[----:B------:R-:W-:Y:S06]  /*5d70*/  BRA `(.L_x_4610) ;  /* 0x00000000000c7947 */ /* 0x000fec0003800000 */
.L_x_4603:
[----:B------:R-:W0:Y:S01]  /*5d80*/  MUFU.RSQ R12, -QNAN ;  /* 0xffc00000000c7908 */ /* 0x000e220000001400 */
[----:B------:R-:W-:Y:S05]  /*5d90*/  BRA `(.L_x_4610) ;  /* 0x0000000000047947 */ /* 0x000fea0003800000 */
.L_x_4602:
[----:B------:R-:W-:-:S07]  /*5da0*/  FADD.FTZ R12, R3, R12 ;  /* 0x0000000c030c7221 */ /* 0x000fce0000010000 */
.L_x_4610:
[----:B------:R-:W-:Y:S05]  /*5db0*/  BSYNC.RECONVERGENT B1 ;  /* 0x0000000000017941 */ /* 0x000fea0003800200 */
.L_x_4600:
[----:B------:R-:W-:Y:S01]  /*5dc0*/  HFMA2 R13, -RZ, RZ, 0, 0 ;  /* 0x00000000ff0d7431 */ /* 0x000fe200000001ff */
[----:B0-----:R-:W-:Y:S01]  /*5dd0*/  MOV R3, R12 ;  /* 0x0000000c00037202 */ /* 0x001fe20000000f00 */
[----:B------:R-:W-:-:S04]  /*5de0*/  IMAD.MOV.U32 R12, RZ, RZ, R23 ;  /* 0x000000ffff0c7224 */ /* 0x000fc800078e0017 */
[----:B------:R-:W-:Y:S05]  /*5df0*/  RET.REL.NODEC R12 `(_Z15SoftmaxWarpImplI22BroadcastScaleMaskLoadIffbLm4EiE11DirectStoreIffEfLi1ELi11ELi32ELi1ELb0EL9Algorithm0EEvT_T0_ll) ;  /* 0xffffffa00c807950 */ /* 0x000fea0003c3ffff */
.L_x_4611:
        /* <DEDUP_REMOVED lines=16> */
.L_x_37430:


//--------------------- .text._Z15SoftmaxWarpImplI22BroadcastScaleMaskLoadIffbLm4EiE11DirectStoreIffEfLi1ELi10ELi32ELi1ELb1EL9Algorithm0EEvT_T0_ll --------------------------
	.section	.text._Z15SoftmaxWarpImplI22BroadcastScaleMaskLoadIffbLm4EiE11DirectStoreIffEfLi1ELi10ELi32ELi1ELb1EL9Algorithm0EEvT_T0_ll,"ax",@progbits
	.align	128
        .global         _Z15SoftmaxWarpImplI22BroadcastScaleMaskLoadIffbLm4EiE11DirectStoreIffEfLi1ELi10ELi32ELi1ELb1EL9Algorithm0EEvT_T0_ll
        .type           _Z15SoftmaxWarpImplI22BroadcastScaleMaskLoadIffbLm4EiE11DirectStoreIffEfLi1ELi10ELi32ELi1ELb1EL9Algorithm0EEvT_T0_ll,@function
        .size           _Z15SoftmaxWarpImplI22BroadcastScaleMaskLoadIffbLm4EiE11DirectStoreIffEfLi1ELi10ELi32ELi1ELb1EL9Algorithm0EEvT_T0_ll,(.L_x_37431 - _Z15SoftmaxWarpImplI22BroadcastScaleMaskLoadIffbLm4EiE11DirectStoreIffEfLi1ELi10ELi32ELi1ELb1EL9Algorithm0EEvT_T0_ll)
        .other          _Z15SoftmaxWarpImplI22BroadcastScaleMaskLoadIffbLm4EiE11DirectStoreIffEfLi1ELi10ELi32ELi1ELb1EL9Algorithm0EEvT_T0_ll,@"STO_CUDA_ENTRY STV_DEFAULT"
_Z15SoftmaxWarpImplI22BroadcastScaleMaskLoadIffbLm4EiE11DirectStoreIffEfLi1ELi10ELi32ELi1ELb1EL9Algorithm0EEvT_T0_ll:
.text._Z15SoftmaxWarpImplI22BroadcastScaleMaskLoadIffbLm4EiE11DirectStoreIffEfLi1ELi10ELi32ELi1ELb1EL9Algorithm0EEvT_T0_ll:
        /* <DEDUP_REMOVED lines=29> */
.L_x_4612:
        /* <DEDUP_REMOVED lines=19> */
.L_x_4655:
[----:B0-----:R-:W0:Y:S01]  /*0300*/  LDC.64 R14, c[0x0][0x410] ;  /* 0x00010400ff0e7b82 */ /* 0x001e220000000a00 */
[C---:B------:R-:W-:Y:S01]  /*0310*/  VIADD R17, R0.reuse, 0x20 ;  /* 0x0000002000117836 */ /* 0x040fe20000000000 */
[----:B------:R-:W-:Y:S01]  /*0320*/  BSSY.RECONVERGENT B1, `(.L_x_4614) ;  /* 0x0000082000017945 */ /* 0x000fe20003800200 */
[C---:B------:R-:W-:Y:S01]  /*0330*/  VIADD R11, R0.reuse, 0x40 ;  /* 0x00000040000b7836 */ /* 0x040fe20000000000 */
        /* <DEDUP_REMOVED lines=8> */
[----:B------:R-:W-:Y:S02]  /*03c0*/  ISETP.GE.U32.AND P5, PT, R5, R14, PT ;  /* 0x0000000e0500720c */ /* 0x000fe40003fa6070 */
        /* <DEDUP_REMOVED lines=15> */
[----:B------:R-:W0:Y:S08]  /*04c0*/  I2F.RP R19, R24 ;  /* 0x0000001800137306 */ /* 0x000e300000209400 */
[----:B------:R1:W2:Y:S08]  /*04d0*/  F2I.FTZ.U32.TRUNC.NTZ R13, R12 ;  /* 0x0000000c000d7305 */ /* 0x0002b0000021f000 */
[----:B0-----:R-:W0:Y:S01]  /*04e0*/  MUFU.RCP R19, R19 ;  /* 0x0000001300137308 */ /* 0x001e220000001000 */
[----:B-1----:R-:W-:-:S02]  /*04f0*/  HFMA2 R12, -RZ, RZ, 0, 0 ;  /* 0x00000000ff0c7431 */ /* 0x002fc400000001ff */
        /* <DEDUP_REMOVED lines=20> */
[----:B------:R-:W-:Y:S01]  /*0640*/  @!P6 LOP3.LUT R21, RZ, R23, RZ, 0x33, !PT ;  /* 0x00000017ff15e212 */ /* 0x000fe200078e33ff */
[----:B--2---:R-:W-:-:S03]  /*0650*/  IMAD.MOV R25, RZ, RZ, -R13 ;  /* 0x000000ffff197224 */ /* 0x004fc600078e0a0d */
[----:B------:R-:W-:-:S05]  /*0660*/  IADD3 R22, PT, PT, -R21, RZ, RZ ;  /* 0x000000ff15167210 */ /* 0x000fca0007ffe1ff */
[----:B------:R-:W-:Y:S02]  /*0670*/  IMAD R29, R23, R22, R16 ;  /* 0x00000016171d7224 */ /* 0x000fe400078e0210 */
[----:B------:R-:W-:-:S03]  /*0680*/  IMAD R23, R25, R24, RZ ;  /* 0x0000001819177224 */ /* 0x000fc600078e02ff */
[----:B------:R-:W-:Y:S01]  /*0690*/  IABS R22, R29 ;  /* 0x0000001d00167213 */ /* 0x000fe20000000000 */
[----:B------:R-:W-:-:S04]  /*06a0*/  IMAD.HI.U32 R12, R13, R23, R12 ;  /* 0x000000170d0c7227 */ /* 0x000fc800078e000c */
[----:B------:R-:W-:Y:S01]  /*06b0*/  IMAD.MOV.U32 R13, RZ, RZ, R22 ;  /* 0x000000ffff0d7224 */ /* 0x000fe200078e0016 */
[----:B0-----:R-:W-:-:S03]  /*06c0*/  IABS R22, R19 ;  /* 0x0000001300167213 */ /* 0x001fc60000000000 */
[----:B------:R-:W-:Y:S01]  /*06d0*/  IMAD.HI.U32 R23, R12, R13, RZ ;  /* 0x0000000d0c177227 */ /* 0x000fe200078e00ff */
[----:B------:R-:W0:Y:S03]  /*06e0*/  I2F.RP R25, R22 ;  /* 0x0000001600197306 */ /* 0x000e260000209400 */
[----:B------:R-:W-:-:S04]  /*06f0*/  IMAD.MOV R12, RZ, RZ, -R23 ;  /* 0x000000ffff0c7224 */ /* 0x000fc800078e0a17 */
[----:B------:R-:W-:Y:S01]  /*0700*/  IMAD R13, R24, R12, R13 ;  /* 0x0000000c180d7224 */ /* 0x000fe200078e020d */
[----:B------:R-:W-:-:S04]  /*0710*/  LOP3.LUT R12, R29, R20, RZ, 0x3c, !PT ;  /* 0x000000141d0c7212 */ /* 0x000fc800078e3cff */
[----:B------:R-:W-:Y:S01]  /*0720*/  ISETP.GT.U32.AND P4, PT, R24, R13, PT ;  /* 0x0000000d1800720c */ /* 0x000fe20003f84070 */
[----:B0-----:R-:W0:-:S12]  /*0730*/  MUFU.RCP R25, R25 ;  /* 0x0000001900197308 */ /* 0x001e180000001000 */
[-C--:B------:R-:W-:Y:S01]  /*0740*/  @!P4 IADD3 R13, PT, PT, R13, -R24.reuse, RZ ;  /* 0x800000180d0dc210 */ /* 0x080fe20007ffe0ff */
[----:B------:R-:W-:Y:S01]  /*0750*/  @!P4 VIADD R23, R23, 0x1 ;  /* 0x000000011717c836 */ /* 0x000fe20000000000 */
[----:B------:R-:W-:Y:S02]  /*0760*/  ISETP.GE.AND P4, PT, R12, RZ, PT ;  /* 0x000000ff0c00720c */ /* 0x000fe40003f86270 */
[----:B------:R-:W-:Y:S01]  /*0770*/  ISETP.GE.U32.AND P6, PT, R13, R24, PT ;  /* 0x000000180d00720c */ /* 0x000fe20003fc6070 */
[----:B0-----:R-:W-:-:S04]  /*0780*/  VIADD R12, R25, 0xffffffe ;  /* 0x0ffffffe190c7836 */ /* 0x001fc80000000000 */
[----:B------:R0:W1:Y:S08]  /*0790*/  F2I.FTZ.U32.TRUNC.NTZ R13, R12 ;  /* 0x0000000c000d7305 */ /* 0x000070000021f000 */
[----:B------:R-:W-:Y:S01]  /*07a0*/  @P6 VIADD R23, R23, 0x1 ;  /* 0x0000000117176836 */ /* 0x000fe20000000000 */
[----:B------:R-:W-:Y:S01]  /*07b0*/  ISETP.NE.AND P6, PT, R20, RZ, PT ;  /* 0x000000ff1400720c */ /* 0x000fe20003fc5270 */
[----:B0-----:R-:W-:-:S03]  /*07c0*/  IMAD.MOV.U32 R12, RZ, RZ, RZ ;  /* 0x000000ffff0c7224 */ /* 0x001fc600078e00ff */
[----:B------:R-:W-:Y:S01]  /*07d0*/  @!P4 IADD3 R23, PT, PT, -R23, RZ, RZ ;  /* 0x000000ff1717c210 */ /* 0x000fe20007ffe1ff */
[----:B-1----:R-:W-:-:S08]  /*07e0*/  IMAD.MOV R31, RZ, RZ, -R13 ;  /* 0x000000ffff1f7224 */ /* 0x002fd000078e0a0d */
[----:B------:R-:W-:-:S05]  /*07f0*/  @!P6 LOP3.LUT R23, RZ, R20, RZ, 0x33, !PT ;  /* 0x00000014ff17e212 */ /* 0x000fca00078e33ff */
[----:B------:R-:W-:-:S04]  /*0800*/  IMAD.MOV R25, RZ, RZ, -R23 ;  /* 0x000000ffff197224 */ /* 0x000fc800078e0a17 */
[----:B------:R-:W-:Y:S02]  /*0810*/  IMAD R20, R20, R25, R29 ;  /* 0x0000001914147224 */ /* 0x000fe400078e021d */
[----:B------:R-:W-:-:S03]  /*0820*/  IMAD R25, R31, R22, RZ ;  /* 0x000000161f197224 */ /* 0x000fc600078e02ff */
[----:B------:R-:W-:Y:S01]  /*0830*/  IABS R28, R20 ;  /* 0x00000014001c7213 */ /* 0x000fe20000000000 */
[----:B------:R-:W-:Y:S02]  /*0840*/  IMAD.HI.U32 R24, R13, R25, R12 ;  /* 0x000000190d187227 */ /* 0x000fe400078e000c */
[----:B------:R-:W0:Y:S01]  /*0850*/  LDC.64 R12, c[0x0][0x390] ;  /* 0x0000e400ff0c7b82 */ /* 0x000e220000000a00 */
[----:B------:R-:W-:-:S05]  /*0860*/  MOV R25, R28 ;  /* 0x0000001c00197202 */ /* 0x000fca0000000f00 */
[----:B------:R-:W-:Y:S02]  /*0870*/  IMAD.HI.U32 R30, R24, R25, RZ ;  /* 0x00000019181e7227 */ /* 0x000fe400078e00ff */
[----:B------:R-:W1:Y:S02]  /*0880*/  LDC.64 R28, c[0x0][0x3a8] ;  /* 0x0000ea00ff1c7b82 */ /* 0x000e640000000a00 */
[----:B------:R-:W-:-:S04]  /*0890*/  IMAD.MOV R24, RZ, RZ, -R30 ;  /* 0x000000ffff187224 */ /* 0x000fc800078e0a1e */
        /* <DEDUP_REMOVED lines=15> */
[----:B0-----:R-:W-:Y:S01]  /*0990*/  ISETP.NE.U32.AND P6, PT, R12, 0x1, PT ;  /* 0x000000010c00780c */ /* 0x001fe20003fc5070 */
[----:B------:R-:W-:-:S06]  /*09a0*/  IMAD R12, R21, UR36, RZ ;  /* 0x00000024150c7c24 */ /* 0x000fcc000f8e02ff */
        /* <DEDUP_REMOVED lines=25> */
.L_x_4615:
[----:B------:R-:W-:Y:S05]  /*0b40*/  BSYNC.RECONVERGENT B1 ;  /* 0x0000000000017941 */ /* 0x000fea0003800200 */
.L_x_4614:
        /* <DEDUP_REMOVED lines=33> */
[----:B0-----:R-:W-:Y:S01]  /*0d60*/  VIADD R19, R24, 0xffffffe ;  /* 0x0ffffffe18137836 */ /* 0x001fe20000000000 */
[----:B------:R-:W0:Y:S05]  /*0d70*/  LDC R12, c[0x0][0x3c0] ;  /* 0x0000f000ff0c7b82 */ /* 0x000e2a0000000800 */
[----:B------:R-:W-:Y:S01]  /*0d80*/  @P4 VIADD R20, R20, 0x1 ;  /* 0x0000000114144836 */ /* 0x000fe20000000000 */
[----:B------:R-:W1:Y:S05]  /*0d90*/  F2I.FTZ.U32.TRUNC.NTZ R19, R19 ;  /* 0x0000001300137305 */ /* 0x000e6a000021f000 */
[----:B------:R-:W-:-:S02]  /*0da0*/  @!P1 IADD3 R20, PT, PT, -R20, RZ, RZ ;  /* 0x000000ff14149210 */ /* 0x000fc40007ffe1ff */
[----:B------:R-:W-:-:S05]  /*0db0*/  @!P6 LOP3.LUT R20, RZ, R22, RZ, 0x33, !PT ;  /* 0x00000016ff14e212 */ /* 0x000fca00078e33ff */
[----:B------:R-:W-:Y:S02]  /*0dc0*/  IMAD.MOV R18, RZ, RZ, -R20 ;  /* 0x000000ffff127224 */ /* 0x000fe400078e0a14 */
[----:B-1----:R-:W-:Y:S02]  /*0dd0*/  IMAD.MOV R28, RZ, RZ, -R19 ;  /* 0x000000ffff1c7224 */ /* 0x002fe400078e0a13 */
[----:B------:R-:W-:Y:S02]  /*0de0*/  IMAD R24, R22, R18, R17 ;  /* 0x0000001216187224 */ /* 0x000fe400078e0211 */
[----:B------:R-:W-:Y:S02]  /*0df0*/  IMAD R25, R28, R23, RZ ;  /* 0x000000171c197224 */ /* 0x000fe400078e02ff */
[----:B------:R-:W-:Y:S01]  /*0e00*/  IMAD.MOV.U32 R18, RZ, RZ, RZ ;  /* 0x000000ffff127224 */ /* 0x000fe200078e00ff */
[----:B------:R-:W-:Y:S01]  /*0e10*/  IABS R22, R24 ;  /* 0x0000001800167213 */ /* 0x000fe20000000000 */
[----:B------:R-:W1:Y:S02]  /*0e20*/  LDC.64 R28, c[0x0][0x3a8] ;  /* 0x0000ea00ff1c7b82 */ /* 0x000e640000000a00 */
[----:B------:R-:W-:Y:S01]  /*0e30*/  IMAD.HI.U32 R25, R19, R25, R18 ;  /* 0x0000001913197227 */ /* 0x000fe200078e0012 */
[----:B------:R-:W-:-:S02]  /*0e40*/  MOV R18, R22 ;  /* 0x0000001600127202 */ /* 0x000fc40000000f00 */
[----:B0-----:R-:W-:-:S03]  /*0e50*/  IABS R22, R12 ;  /* 0x0000000c00167213 */ /* 0x001fc60000000000 */
        /* <DEDUP_REMOVED lines=12> */
[----:B------:R-:W-:-:S03]  /*0f20*/  ISETP.GE.AND P1, PT, R18, RZ, PT ;  /* 0x000000ff1200720c */ /* 0x000fc60003f26270 */
[----:B------:R-:W0:Y:S04]  /*0f30*/  F2I.FTZ.U32.TRUNC.NTZ R19, R19 ;  /* 0x0000001300137305 */ /* 0x000e28000021f000 */
[----:B------:R-:W-:-:S06]  /*0f40*/  @P4 VIADD R30, R30, 0x1 ;  /* 0x000000011e1e4836 */ /* 0x000fcc0000000000 */
        /* <DEDUP_REMOVED lines=11> */
[----:B------:R-:W-:Y:S02]  /*1000*/  IMAD.MOV.U32 R23, RZ, RZ, R24 ;  /* 0x000000ffff177224 */ /* 0x000fe400078e0018 */
[----:B------:R-:W0:Y:S02]  /*1010*/  LDC.64 R24, c[0x0][0x390] ;  /* 0x0000e400ff187b82 */ /* 0x000e240000000a00 */
        /* <DEDUP_REMOVED lines=9> */
[----:B------:R-:W3:Y:S11]  /*10b0*/  LDC.64 R22, c[0x0][0x3a0] ;  /* 0x0000e800ff167b82 */ /* 0x000ef60000000a00 */
[----:B------:R-:W-:Y:S01]  /*10c0*/  @P1 VIADD R31, R31, 0x1 ;  /* 0x000000011f1f1836 */ /* 0x000fe20000000000 */
[----:B0-----:R-:W-:-:S03]  /*10d0*/  ISETP.NE.U32.AND P1, PT, R24, 0x1, PT ;  /* 0x000000011800780c */ /* 0x001fc60003f25070 */
[----:B------:R-:W-:Y:S01]  /*10e0*/  @!P4 IMAD.MOV R31, RZ, RZ, -R31 ;  /* 0x000000ffff1fc224 */ /* 0x000fe200078e0a1f */
[----:B------:R-:W-:Y:S02]  /*10f0*/  ISETP.NE.AND.EX P1, PT, R25, RZ, PT, P1 ;  /* 0x000000ff1900720c */ /* 0x000fe40003f25310 */
[----:B--2---:R-:W-:Y:S02]  /*1100*/  ISETP.NE.U32.AND P4, PT, R18, 0x1, PT ;  /* 0x000000011200780c */ /* 0x004fe40003f85070 */
        /* <DEDUP_REMOVED lines=27> */
.L_x_4617:
[----:B------:R-:W-:Y:S05]  /*12c0*/  BSYNC.RECONVERGENT B1 ;  /* 0x0000000000017941 */ /* 0x000fea0003800200 */
.L_x_4616:
        /* <DEDUP_REMOVED lines=34> */
[----:B------:R-:W-:Y:S02]  /*14f0*/  ISETP.GE.AND P4, PT, R12, RZ, PT ;  /* 0x000000ff0c00720c */ /* 0x000fe40003f86270 */
[----:B------:R-:W1:Y:S05]  /*1500*/  LDC R12, c[0x0][0x3c0] ;  /* 0x0000f000ff0c7b82 */ /* 0x000e6a0000000800 */
[----:B------:R-:W-:Y:S01]  /*1510*/  @P1 VIADD R17, R17, 0x1 ;  /* 0x0000000111111836 */ /* 0x000fe20000000000 */
[----:B0-----:R-:W-:-:S05]  /*1520*/  IADD3 R28, PT, PT, RZ, -R21, RZ ;  /* 0x80000015ff1c7210 */ /* 0x001fca0007ffe0ff */
[----:B------:R-:W-:Y:S01]  /*1530*/  @!P4 IMAD.MOV R17, RZ, RZ, -R17 ;  /* 0x000000ffff11c224 */ /* 0x000fe200078e0a11 */
[----:B------:R-:W-:Y:S01]  /*1540*/  @!P3 LOP3.LUT R17, RZ, R22, RZ, 0x33, !PT ;  /* 0x00000016ff11b212 */ /* 0x000fe200078e33ff */
[----:B------:R-:W-:Y:S02]  /*1550*/  IMAD R25, R28, R23, RZ ;  /* 0x000000171c197224 */ /* 0x000fe400078e02ff */
[----:B------:R-:W0:Y:S02]  /*1560*/  LDC.64 R28, c[0x0][0x3a8] ;  /* 0x0000ea00ff1c7b82 */ /* 0x000e240000000a00 */
[----:B------:R-:W-:-:S04]  /*1570*/  IMAD.MOV R20, RZ, RZ, -R17 ;  /* 0x000000ffff147224 */ /* 0x000fc800078e0a11 */
[----:B------:R-:W-:Y:S02]  /*1580*/  IMAD R24, R22, R20, R11 ;  /* 0x0000001416187224 */ /* 0x000fe400078e020b */
[----:B------:R-:W-:-:S03]  /*1590*/  IMAD.MOV.U32 R20, RZ, RZ, RZ ;  /* 0x000000ffff147224 */ /* 0x000fc600078e00ff */
[----:B------:R-:W-:Y:S01]  /*15a0*/  IABS R22, R24 ;  /* 0x0000001800167213 */ /* 0x000fe20000000000 */
[----:B------:R-:W-:-:S03]  /*15b0*/  IMAD.HI.U32 R25, R21, R25, R20 ;  /* 0x0000001915197227 */ /* 0x000fc600078e0014 */
        /* <DEDUP_REMOVED lines=14> */
[----:B------:R-:W-:-:S04]  /*16a0*/  ISETP.GE.AND P4, PT, R20, RZ, PT ;  /* 0x000000ff1400720c */ /* 0x000fc80003f86270 */
        /* <DEDUP_REMOVED lines=8> */
[----:B------:R-:W-:-:S03]  /*1730*/  HFMA2 R20, -RZ, RZ, 0, 0 ;  /* 0x00000000ff147431 */ /* 0x000fc600000001ff */
[----:B------:R-:W-:Y:S02]  /*1740*/  IABS R24, R19 ;  /* 0x0000001300187213 */ /* 0x000fe40000000000 */
[----:B------:R-:W-:Y:S01]  /*1750*/  LOP3.LUT R32, R19, R12, RZ, 0x3c, !PT ;  /* 0x0000000c13207212 */ /* 0x000fe200078e3cff */
[----:B------:R-:W-:-:S03]  /*1760*/  IMAD.HI.U32 R20, R21, R23, R20 ;  /* 0x0000001715147227 */ /* 0x000fc600078e0014 */
[----:B------:R-:W-:Y:S01]  /*1770*/  ISETP.GE.AND P1, PT, R32, RZ, PT ;  /* 0x000000ff2000720c */ /* 0x000fe20003f26270 */
        /* <DEDUP_REMOVED lines=13> */
[----:B--2---:R-:W-:-:S04]  /*1850*/  ISETP.NE.U32.AND P3, PT, R20, 0x1, PT ;  /* 0x000000011400780c */ /* 0x004fc80003f65070 */
[----:B------:R-:W-:Y:S02]  /*1860*/  @!P1 IADD3 R31, PT, PT, -R31, RZ, RZ ;  /* 0x000000ff1f1f9210 */ /* 0x000fe40007ffe1ff */
[----:B-1----:R-:W-:Y:S02]  /*1870*/  ISETP.NE.U32.AND P1, PT, R24, 0x1, PT ;  /* 0x000000011800780c */ /* 0x002fe40003f25070 */
[----:B------:R-:W-:Y:S02]  /*1880*/  ISETP.NE.AND.EX P3, PT, R21, RZ, PT, P3 ;  /* 0x000000ff1500720c */ /* 0x000fe40003f65330 */
[----:B------:R-:W-:Y:S02]  /*1890*/  @!P4 LOP3.LUT R31, RZ, R12, RZ, 0x33, !PT ;  /* 0x0000000cff1fc212 */ /* 0x000fe400078e33ff */
[----:B---3--:R-:W-:Y:S02]  /*18a0*/  ISETP.NE.U32.AND P4, PT, R22, 0x1, PT ;  /* 0x000000011600780c */ /* 0x008fe40003f85070 */
        /* <DEDUP_REMOVED lines=25> */
.L_x_4619:
[----:B------:R-:W-:Y:S05]  /*1a40*/  BSYNC.RECONVERGENT B1 ;  /* 0x0000000000017941 */ /* 0x000fea0003800200 */
.L_x_4618:
        /* <DEDUP_REMOVED lines=23> */
[----:B------:R-:W-:-:S04]  /*1bc0*/  IMAD R21, R21, R28, RZ ;  /* 0x0000001c15157224 */ /* 0x000fc800078e02ff */
[----:B------:R-:W-:Y:S01]  /*1bd0*/  IMAD.HI.U32 R24, R23, R21, R22 ;  /* 0x0000001517187227 */ /* 0x000fe200078e0016 */
[----:B------:R-:W-:-:S05]  /*1be0*/  MOV R21, R25 ;  /* 0x0000001900157202 */ /* 0x000fca0000000f00 */
        /* <DEDUP_REMOVED lines=11> */
[----:B0-----:R-:W-:-:S04]  /*1ca0*/  VIADD R22, R25, 0xffffffe ;  /* 0x0ffffffe19167836 */ /* 0x001fc80000000000 */
[----:B------:R0:W1:Y:S06]  /*1cb0*/  F2I.FTZ.U32.TRUNC.NTZ R23, R22 ;  /* 0x0000001600177305 */ /* 0x00006c000021f000 */
[----:B------:R-:W-:Y:S01]  /*1cc0*/  @P4 VIADD R19, R19, 0x1 ;  /* 0x0000000113134836 */ /* 0x000fe20000000000 */
[----:B------:R-:W-:Y:S01]  /*1cd0*/  ISETP.GE.AND P4, PT, R21, RZ, PT ;  /* 0x000000ff1500720c */ /* 0x000fe20003f86270 */
[----:B0-----:R-:W-:Y:S02]  /*1ce0*/  HFMA2 R22, -RZ, RZ, 0, 0 ;  /* 0x00000000ff167431 */ /* 0x001fe400000001ff */
[----:B-1----:R-:W-:-:S10]  /*1cf0*/  IMAD.MOV R21, RZ, RZ, -R23 ;  /* 0x000000ffff157224 */ /* 0x002fd400078e0a17 */
[----:B------:R-:W-:Y:S02]  /*1d00*/  @!P4 IADD3 R19, PT, PT, -R19, RZ, RZ ;  /* 0x000000ff1313c210 */ /* 0x000fe40007ffe1ff */
[----:B------:R-:W-:Y:S01]  /*1d10*/  ISETP.NE.AND P4, PT, R12, RZ, PT ;  /* 0x000000ff0c00720c */ /* 0x000fe20003f85270 */
[----:B------:R-:W-:-:S04]  /*1d20*/  IMAD R21, R21, R24, RZ ;  /* 0x0000001815157224 */ /* 0x000fc800078e02ff */
[----:B------:R-:W-:-:S08]  /*1d30*/  IMAD.HI.U32 R28, R23, R21, R22 ;  /* 0x00000015171c7227 */ /* 0x000fd000078e0016 */
[----:B------:R-:W-:-:S05]  /*1d40*/  @!P4 LOP3.LUT R19, RZ, R12, RZ, 0x33, !PT ;  /* 0x0000000cff13c212 */ /* 0x000fca00078e33ff */
[----:B------:R-:W-:-:S04]  /*1d50*/  IMAD.MOV R30, RZ, RZ, -R19 ;  /* 0x000000ffff1e7224 */ /* 0x000fc800078e0a13 */
[----:B------:R-:W-:Y:S02]  /*1d60*/  IMAD R30, R12, R30, R11 ;  /* 0x0000001e0c1e7224 */ /* 0x000fe400078e020b */
[----:B------:R-:W0:Y:S03]  /*1d70*/  LDC R12, c[0x0][0x3c0] ;  /* 0x0000f000ff0c7b82 */ /* 0x000e260000000800 */
[----:B------:R-:W-:-:S05]  /*1d80*/  IABS R25, R30 ;  /* 0x0000001e00197213 */ /* 0x000fca0000000000 */
[----:B------:R-:W-:-:S04]  /*1d90*/  IMAD.MOV.U32 R23, RZ, RZ, R25 ;  /* 0x000000ffff177224 */ /* 0x000fc800078e0019 */
[----:B------:R-:W-:-:S04]  /*1da0*/  IMAD.HI.U32 R22, R28, R23, RZ ;  /* 0x000000171c167227 */ /* 0x000fc800078e00ff */
[----:B------:R-:W-:-:S04]  /*1db0*/  IMAD.MOV R21, RZ, RZ, -R22 ;  /* 0x000000ffff157224 */ /* 0x000fc800078e0a16 */
[----:B------:R-:W-:Y:S01]  /*1dc0*/  IMAD R23, R24, R21, R23 ;  /* 0x0000001518177224 */ /* 0x000fe200078e0217 */
[----:B0-----:R-:W-:-:S04]  /*1dd0*/  IABS R21, R12 ;  /* 0x0000000c00157213 */ /* 0x001fc80000000000 */
[----:B------:R-:W-:Y:S01]  /*1de0*/  ISETP.GT.U32.AND P4, PT, R24, R23, PT ;  /* 0x000000171800720c */ /* 0x000fe20003f84070 */
[----:B------:R-:W0:-:S12]  /*1df0*/  I2F.RP R28, R21 ;  /* 0x00000015001c7306 */ /* 0x000e180000209400 */
[----:B------:R-:W-:Y:S01]  /*1e00*/  @!P4 IMAD.IADD R23, R23, 0x1, -R24 ;  /* 0x000000011717c824 */ /* 0x000fe200078e0a18 */
[----:B------:R-:W-:Y:S01]  /*1e10*/  @!P4 IADD3 R22, PT, PT, R22, 0x1, RZ ;  /* 0x000000011616c810 */ /* 0x000fe20007ffe0ff */
[----:B0-----:R-:W0:Y:S03]  /*1e20*/  MUFU.RCP R28, R28 ;  /* 0x0000001c001c7308 */ /* 0x001e260000001000 */
[----:B------:R-:W-:Y:S02]  /*1e30*/  ISETP.GE.U32.AND P4, PT, R23, R24, PT ;  /* 0x000000181700720c */ /* 0x000fe40003f86070 */
[----:B------:R-:W-:Y:S01]  /*1e40*/  LOP3.LUT R23, R30, R17, RZ, 0x3c, !PT ;  /* 0x000000111e177212 */ /* 0x000fe200078e3cff */
[----:B------:R-:W1:Y:S10]  /*1e50*/  LDC.64 R24, c[0x0][0x390] ;  /* 0x0000e400ff187b82 */ /* 0x000e740000000a00 */
[----:B------:R-:W-:Y:S01]  /*1e60*/  @P4 VIADD R22, R22, 0x1 ;  /* 0x0000000116164836 */ /* 0x000fe20000000000 */
[----:B------:R-:W-:-:S02]  /*1e70*/  ISETP.GE.AND P4, PT, R23, RZ, PT ;  /* 0x000000ff1700720c */ /* 0x000fc40003f86270 */
[----:B0-----:R-:W-:Y:S01]  /*1e80*/  IADD3 R23, PT, PT, R28, 0xffffffe, RZ ;  /* 0x0ffffffe1c177810 */ /* 0x001fe20007ffe0ff */
[----:B------:R-:W-:Y:S01]  /*1e90*/  IMAD.MOV.U32 R31, RZ, RZ, R22 ;  /* 0x000000ffff1f7224 */ /* 0x000fe200078e0016 */
[----:B------:R-:W0:Y:S04]  /*1ea0*/  LDC.64 R28, c[0x0][0x398] ;  /* 0x0000e600ff1c7b82 */ /* 0x000e280000000a00 */
[----:B------:R-:W2:Y:S05]  /*1eb0*/  F2I.FTZ.U32.TRUNC.NTZ R23, R23 ;  /* 0x0000001700177305 */ /* 0x000eaa000021f000 */
[----:B------:R-:W-:Y:S01]  /*1ec0*/  @!P4 IMAD.MOV R31, RZ, RZ, -R31 ;  /* 0x000000ffff1fc224 */ /* 0x000fe200078e0a1f */
[----:B------:R-:W-:-:S02]  /*1ed0*/  ISETP.NE.AND P4, PT, R17, RZ, PT ;  /* 0x000000ff1100720c */ /* 0x000fc40003f85270 */
[----:B--2---:R-:W-:-:S11]  /*1ee0*/  IADD3 R32, PT, PT, RZ, -R23, RZ ;  /* 0x80000017ff207210 */ /* 0x004fd60007ffe0ff */
[----:B------:R-:W-:Y:S01]  /*1ef0*/  @!P4 LOP3.LUT R31, RZ, R17, RZ, 0x33, !PT ;  /* 0x00000011ff1fc212 */ /* 0x000fe200078e33ff */
[----:B------:R-:W-:Y:S01]  /*1f00*/  IMAD R33, R32, R21, RZ ;  /* 0x0000001520217224 */ /* 0x000fe200078e02ff */
[----:B-1----:R-:W-:-:S03]  /*1f10*/  ISETP.NE.U32.AND P4, PT, R24, 0x1, PT ;  /* 0x000000011800780c */ /* 0x002fc60003f85070 */
[----:B------:R-:W-:Y:S01]  /*1f20*/  IMAD.MOV R22, RZ, RZ, -R31 ;  /* 0x000000ffff167224 */ /* 0x000fe200078e0a1f */
[----:B------:R-:W-:-:S03]  /*1f30*/  ISETP.NE.AND.EX P4, PT, R25, RZ, PT, P4 ;  /* 0x000000ff1900720c */ /* 0x000fc60003f85340 */
[----:B------:R-:W-:Y:S01]  /*1f40*/  IMAD R17, R17, R22, R30 ;  /* 0x0000001611117224 */ /* 0x000fe200078e021e */
[----:B------:R-:W-:Y:S01]  /*1f50*/  SEL R19, R19, RZ, P4 ;  /* 0x000000ff13137207 */ /* 0x000fe20002000000 */
[----:B------:R-:W-:Y:S01]  /*1f60*/  IMAD.MOV.U32 R22, RZ, RZ, RZ ;  /* 0x000000ffff167224 */ /* 0x000fe200078e00ff */
[----:B0-----:R-:W-:-:S03]  /*1f70*/  ISETP.NE.U32.AND P4, PT, R28, 0x1, PT ;  /* 0x000000011c00780c */ /* 0x001fc60003f85070 */
[----:B------:R-:W-:Y:S01]  /*1f80*/  IMAD.HI.U32 R33, R23, R33, R22 ;  /* 0x0000002117217227 */ /* 0x000fe200078e0016 */
[----:B------:R-:W-:Y:S02]  /*1f90*/  IABS R22, R17 ;  /* 0x0000001100167213 */ /* 0x000fe40000000000 */
[----:B------:R-:W-:Y:S02]  /*1fa0*/  ISETP.NE.AND.EX P4, PT, R29, RZ, PT, P4 ;  /* 0x000000ff1d00720c */ /* 0x000fe40003f85340 */
        /* <DEDUP_REMOVED lines=40> */
.L_x_4621:
[----:B------:R-:W-:Y:S05]  /*2230*/  BSYNC.RECONVERGENT B1 ;  /* 0x0000000000017941 */ /* 0x000fea0003800200 */
.L_x_4620:
        /* <DEDUP_REMOVED lines=40> */
[----:B------:R-:W-:Y:S01]  /*24c0*/  @!P5 IADD3 R12, PT, PT, R12, -R21, RZ ;  /* 0x800000150c0cd210 */ /* 0x000fe20007ffe0ff */
[----:B------:R-:W-:-:S03]  /*24d0*/  @!P5 VIADD R19, R19, 0x1 ;  /* 0x000000011313d836 */ /* 0x000fc60000000000 */
[----:B------:R-:W-:Y:S01]  /*24e0*/  ISETP.GE.U32.AND P5, PT, R12, R21, PT ;  /* 0x000000150c00720c */ /* 0x000fe20003fa6070 */
[----:B------:R-:W-:Y:S01]  /*24f0*/  IMAD R21, R28, R23, RZ ;  /* 0x000000171c157224 */ /* 0x000fe200078e02ff */
[----:B------:R-:W-:-:S03]  /*2500*/  LOP3.LUT R12, R11, R32, RZ, 0x3c, !PT ;  /* 0x000000200b0c7212 */ /* 0x000fc600078e3cff */
[----:B------:R-:W-:-:S08]  /*2510*/  IMAD.HI.U32 R21, R15, R21, R14 ;  /* 0x000000150f157227 */ /* 0x000fd000078e000e */
[----:B------:R-:W-:Y:S01]  /*2520*/  @P5 VIADD R19, R19, 0x1 ;  /* 0x0000000113135836 */ /* 0x000fe20000000000 */
[----:B------:R-:W-:-:S13]  /*2530*/  ISETP.GE.AND P5, PT, R12, RZ, PT ;  /* 0x000000ff0c00720c */ /* 0x000fda0003fa6270 */
[----:B------:R-:W-:Y:S02]  /*2540*/  @!P5 IADD3 R19, PT, PT, -R19, RZ, RZ ;  /* 0x000000ff1313d210 */ /* 0x000fe40007ffe1ff */
[----:B------:R-:W-:-:S13]  /*2550*/  ISETP.NE.AND P5, PT, R32, RZ, PT ;  /* 0x000000ff2000720c */ /* 0x000fda0003fa5270 */
[----:B------:R-:W-:-:S05]  /*2560*/  @!P5 LOP3.LUT R19, RZ, R32, RZ, 0x33, !PT ;  /* 0x00000020ff13d212 */ /* 0x000fca00078e33ff */
[----:B------:R-:W-:-:S04]  /*2570*/  IMAD.MOV R12, RZ, RZ, -R19 ;  /* 0x000000ffff0c7224 */ /* 0x000fc800078e0a13 */
[----:B------:R-:W-:Y:S02]  /*2580*/  IMAD R32, R32, R12, R11 ;  /* 0x0000000c20207224 */ /* 0x000fe400078e020b */
[----:B------:R-:W0:Y:S03]  /*2590*/  LDC R12, c[0x0][0x3c0] ;  /* 0x0000f000ff0c7b82 */ /* 0x000e260000000800 */
[----:B------:R-:W-:-:S05]  /*25a0*/  IABS R28, R32 ;  /* 0x00000020001c7213 */ /* 0x000fca0000000000 */
        /* <DEDUP_REMOVED lines=9> */
[----:B------:R-:W-:Y:S02]  /*2640*/  ISETP.GE.U32.AND P5, PT, R28, R23, PT ;  /* 0x000000171c00720c */ /* 0x000fe40003fa6070 */
[----:B------:R-:W1:Y:S01]  /*2650*/  LDC.64 R28, c[0x0][0x390] ;  /* 0x0000e400ff1c7b82 */ /* 0x000e620000000a00 */
        /* <DEDUP_REMOVED lines=13> */
[----:B------:R-:W-:Y:S01]  /*2730*/  ISETP.NE.AND.EX P5, PT, R29, RZ, PT, P5 ;  /* 0x000000ff1d00720c */ /* 0x000fe20003fa5350 */
[----:B------:R-:W-:Y:S01]  /*2740*/  IMAD R23, R34, R21, RZ ;  /* 0x0000001522177224 */ /* 0x000fe200078e02ff */
[----:B------:R-:W1:Y:S01]  /*2750*/  LDC.64 R28, c[0x0][0x3a8] ;  /* 0x0000ea00ff1c7b82 */ /* 0x000e620000000a00 */
[----:B------:R-:W-:Y:S01]  /*2760*/  IMAD R17, R17, R14, R32 ;  /* 0x0000000e11117224 */ /* 0x000fe200078e0220 */
[----:B------:R-:W-:Y:S01]  /*2770*/  SEL R19, R19, RZ, P5 ;  /* 0x000000ff13137207 */ /* 0x000fe20002800000 */
[----:B------:R-:W-:Y:S01]  /*2780*/  IMAD.MOV.U32 R14, RZ, RZ, RZ ;  /* 0x000000ffff0e7224 */ /* 0x000fe200078e00ff */
[----:B0-----:R-:W-:-:S02]  /*2790*/  ISETP.NE.U32.AND P5, PT, R30, 0x1, PT ;  /* 0x000000011e00780c */ /* 0x001fc40003fa5070 */
[----:B------:R-:W-:Y:S01]  /*27a0*/  SHF.R.S64 R30, RZ, 0x1e, R11 ;  /* 0x0000001eff1e7819 */ /* 0x000fe2000000100b */
[----:B------:R-:W-:Y:S01]  /*27b0*/  IMAD.HI.U32 R23, R15, R23, R14 ;  /* 0x000000170f177227 */ /* 0x000fe200078e000e */
[----:B------:R-:W-:Y:S02]  /*27c0*/  IABS R14, R17 ;  /* 0x00000011000e7213 */ /* 0x000fe40000000000 */
[----:B------:R-:W-:-:S03]  /*27d0*/  ISETP.NE.AND.EX P5, PT, R31, RZ, PT, P5 ;  /* 0x000000ff1f00720c */ /* 0x000fc60003fa5350 */
        /* <DEDUP_REMOVED lines=37> */
.L_x_4623:
[----:B------:R-:W-:Y:S05]  /*2a30*/  BSYNC.RECONVERGENT B1 ;  /* 0x0000000000017941 */ /* 0x000fea0003800200 */
.L_x_4622:
        /* <DEDUP_REMOVED lines=118> */
.L_x_4625:
[----:B------:R-:W-:Y:S05]  /*31a0*/  BSYNC.RECONVERGENT B1 ;  /* 0x0000000000017941 */ /* 0x000fea0003800200 */
.L_x_4624:
        /* <DEDUP_REMOVED lines=35> */
[----:B------:R-:W1:Y:S03]  /*33e0*/  LDC R17, c[0x0][0x3c0] ;  /* 0x0000f000ff117b82 */ /* 0x000e660000000800 */
[----:B------:R-:W-:-:S02]  /*33f0*/  ISETP.GE.AND P1, PT, R14, RZ, PT ;  /* 0x000000ff0e00720c */ /* 0x000fc40003f26270 */
[----:B0-----:R-:W-:-:S05]  /*3400*/  IADD3 R15, PT, PT, R23, 0xffffffe, RZ ;  /* 0x0ffffffe170f7810 */ /* 0x001fca0007ffe0ff */
[----:B------:R-:W-:Y:S01]  /*3410*/  @P5 VIADD R12, R12, 0x1 ;  /* 0x000000010c0c5836 */ /* 0x000fe20000000000 */
[----:B------:R-:W0:Y:S05]  /*3420*/  F2I.FTZ.U32.TRUNC.NTZ R15, R15 ;  /* 0x0000000f000f7305 */ /* 0x000e2a000021f000 */
        /* <DEDUP_REMOVED lines=22> */
[----:B------:R-:W-:Y:S02]  /*3590*/  ISETP.GE.U32.AND P5, PT, R32, R21, PT ;  /* 0x000000152000720c */ /* 0x000fe40003fa6070 */
[----:B------:R-:W1:Y:S01]  /*35a0*/  LDC.64 R32, c[0x0][0x3a0] ;  /* 0x0000e800ff207b82 */ /* 0x000e620000000a00 */
[----:B0-----:R-:W-:-:S04]  /*35b0*/  VIADD R29, R25, 0xffffffe ;  /* 0x0ffffffe191d7836 */ /* 0x001fc80000000000 */
[----:B------:R-:W0:Y:S06]  /*35c0*/  F2I.FTZ.U32.TRUNC.NTZ R15, R29 ;  /* 0x0000001d000f7305 */ /* 0x000e2c000021f000 */
        /* <DEDUP_REMOVED lines=16> */
[----:B0-----:R-:W-:Y:S02]  /*36d0*/  ISETP.NE.U32.AND P1, PT, R14, 0x1, PT ;  /* 0x000000010e00780c */ /* 0x001fe40003f25070 */
        /* <DEDUP_REMOVED lines=8> */
[----:B------:R-:W0:Y:S01]  /*3760*/  LDC.64 R30, c[0x0][0x398] ;  /* 0x0000e600ff1e7b82 */ /* 0x000e220000000a00 */
[----:B-1----:R-:W-:-:S04]  /*3770*/  ISETP.NE.U32.AND P1, PT, R32, 0x1, PT ;  /* 0x000000012000780c */ /* 0x002fc80003f25070 */
[----:B------:R-:W-:-:S06]  /*3780*/  ISETP.NE.AND.EX P1, PT, R33, RZ, PT, P1 ;  /* 0x000000ff2100720c */ /* 0x000fcc0003f25310 */
[----:B------:R-:W-:Y:S02]  /*3790*/  @P6 IADD3 R19, PT, PT, R19, 0x1, RZ ;  /* 0x0000000113136810 */ /* 0x000fe40007ffe0ff */
[----:B------:R-:W-:-:S03]  /*37a0*/  ISETP.NE.AND P6, PT, R17, RZ, PT ;  /* 0x000000ff1100720c */ /* 0x000fc60003fc5270 */
[----:B------:R-:W-:Y:S01]  /*37b0*/  @!P5 IMAD.MOV R19, RZ, RZ, -R19 ;  /* 0x000000ffff13d224 */ /* 0x000fe200078e0a13 */
[----:B0-----:R-:W-:-:S09]  /*37c0*/  ISETP.NE.U32.AND P5, PT, R30, 0x1, PT ;  /* 0x000000011e00780c */ /* 0x001fd20003fa5070 */
        /* <DEDUP_REMOVED lines=23> */
.L_x_4627:
[----:B------:R-:W-:Y:S05]  /*3940*/  BSYNC.RECONVERGENT B1 ;  /* 0x0000000000017941 */ /* 0x000fea0003800200 */
.L_x_4626:
        /* <DEDUP_REMOVED lines=33> */
[----:B------:R-:W1:Y:S01]  /*3b60*/  LDC R17, c[0x0][0x3c0] ;  /* 0x0000f000ff117b82 */ /* 0x000e620000000800 */
[----:B0-----:R-:W-:Y:S02]  /*3b70*/  VIADD R15, R23, 0xffffffe ;  /* 0x0ffffffe170f7836 */ /* 0x001fe40000000000 */
[----:B------:R-:W-:-:S04]  /*3b80*/  ISETP.GE.AND P5, PT, R14, RZ, PT ;  /* 0x000000ff0e00720c */ /* 0x000fc80003fa6270 */
[----:B------:R-:W0:Y:S03]  /*3b90*/  F2I.FTZ.U32.TRUNC.NTZ R15, R15 ;  /* 0x0000000f000f7305 */ /* 0x000e26000021f000 */
        /* <DEDUP_REMOVED lines=23> */
[----:B------:R-:W-:Y:S02]  /*3d10*/  ISETP.GE.U32.AND P1, PT, R32, R21, PT ;  /* 0x000000152000720c */ /* 0x000fe40003f26070 */
[----:B------:R-:W1:Y:S01]  /*3d20*/  LDC.64 R32, c[0x0][0x3a8] ;  /* 0x0000ea00ff207b82 */ /* 0x000e620000000a00 */
[----:B0-----:R-:W-:-:S04]  /*3d30*/  VIADD R29, R25, 0xffffffe ;  /* 0x0ffffffe191d7836 */ /* 0x001fc80000000000 */
[----:B------:R-:W0:Y:S06]  /*3d40*/  F2I.FTZ.U32.TRUNC.NTZ R15, R29 ;  /* 0x0000001d000f7305 */ /* 0x000e2c000021f000 */
        /* <DEDUP_REMOVED lines=8> */
[----:B------:R-:W-:Y:S02]  /*3dd0*/  MOV R14, RZ ;  /* 0x000000ff000e7202 */ /* 0x000fe40000000f00 */
        /* <DEDUP_REMOVED lines=11> */
[----:B------:R-:W-:Y:S02]  /*3e90*/  @!P6 IADD3 R19, PT, PT, R19, 0x1, RZ ;  /* 0x000000011313e810 */ /* 0x000fe40007ffe0ff */
[----:B------:R-:W-:Y:S02]  /*3ea0*/  ISETP.NE.AND P6, PT, R17, RZ, PT ;  /* 0x000000ff1100720c */ /* 0x000fe40003fc5270 */
[----:B------:R-:W-:Y:S02]  /*3eb0*/  ISETP.GE.U32.AND P3, PT, R30, R23, PT ;  /* 0x000000171e00720c */ /* 0x000fe40003f66070 */
[----:B------:R-:W-:Y:S01]  /*3ec0*/  LOP3.LUT R23, R40, R17, RZ, 0x3c, !PT ;  /* 0x0000001128177212 */ /* 0x000fe200078e3cff */
[----:B------:R-:W2:Y:S01]  /*3ed0*/  LDC.64 R30, c[0x0][0x3a0] ;  /* 0x0000e800ff1e7b82 */ /* 0x000ea20000000a00 */
[----:B------:R-:W-:-:S02]  /*3ee0*/  SEL R12, R12, RZ, P1 ;  /* 0x000000ff0c0c7207 */ /* 0x000fc40000800000 */
[----:B------:R-:W-:Y:S02]  /*3ef0*/  ISETP.GE.AND P5, PT, R23, RZ, PT ;  /* 0x000000ff1700720c */ /* 0x000fe40003fa6270 */
[----:B-1----:R-:W-:Y:S01]  /*3f00*/  ISETP.NE.U32.AND P1, PT, R32, 0x1, PT ;  /* 0x000000012000780c */ /* 0x002fe20003f25070 */
[----:B------:R-:W-:-:S03]  /*3f10*/  IMAD R12, R12, UR36, RZ ;  /* 0x000000240c0c7c24 */ /* 0x000fc6000f8e02ff */
[----:B------:R-:W-:Y:S01]  /*3f20*/  ISETP.NE.AND.EX P1, PT, R33, RZ, PT, P1 ;  /* 0x000000ff2100720c */ /* 0x000fe20003f25310 */
[----:B------:R-:W-:Y:S01]  /*3f30*/  @P3 VIADD R19, R19, 0x1 ;  /* 0x0000000113133836 */ /* 0x000fe20000000000 */
[----:B0-----:R-:W-:-:S05]  /*3f40*/  ISETP.NE.U32.AND P3, PT, R14, 0x1, PT ;  /* 0x000000010e00780c */ /* 0x001fca0003f65070 */
[----:B------:R-:W-:Y:S01]  /*3f50*/  @!P5 IMAD.MOV R19, RZ, RZ, -R19 ;  /* 0x000000ffff13d224 */ /* 0x000fe200078e0a13 */
[----:B------:R-:W-:Y:S02]  /*3f60*/  @!P6 LOP3.LUT R19, RZ, R17, RZ, 0x33, !PT ;  /* 0x00000011ff13e212 */ /* 0x000fe400078e33ff */
[----:B------:R-:W-:Y:S02]  /*3f70*/  ISETP.NE.AND.EX P3, PT, R15, RZ, PT, P3 ;  /* 0x000000ff0f00720c */ /* 0x000fe40003f65330 */
[----:B------:R-:W-:Y:S02]  /*3f80*/  IADD3 R14, PT, PT, -R19, RZ, RZ ;  /* 0x000000ff130e7210 */ /* 0x000fe40007ffe1ff */
[----:B--2---:R-:W-:Y:S02]  /*3f90*/  ISETP.NE.U32.AND P5, PT, R30, 0x1, PT ;  /* 0x000000011e00780c */ /* 0x004fe40003fa5070 */
[----:B------:R-:W-:Y:S01]  /*3fa0*/  SEL R21, R21, RZ, P3 ;  /* 0x000000ff15157207 */ /* 0x000fe20001800000 */
[----:B------:R-:W-:Y:S01]  /*3fb0*/  IMAD R17, R17, R14, R40 ;  /* 0x0000000e11117224 */ /* 0x000fe200078e0228 */
[----:B------:R-:W-:-:S02]  /*3fc0*/  ISETP.NE.AND.EX P5, PT, R31, RZ, PT, P5 ;  /* 0x000000ff1f00720c */ /* 0x000fc40003fa5350 */
        /* <DEDUP_REMOVED lines=16> */
.L_x_4629:
[----:B------:R-:W-:Y:S05]  /*40d0*/  BSYNC.RECONVERGENT B1 ;  /* 0x0000000000017941 */ /* 0x000fea0003800200 */
.L_x_4628:
        /* <DEDUP_REMOVED lines=119> */
.L_x_4631:
[----:B------:R-:W-:Y:S05]  /*4850*/  BSYNC.RECONVERGENT B1 ;  /* 0x0000000000017941 */ /* 0x000fea0003800200 */
.L_x_4630:
        /* <DEDUP_REMOVED lines=40> */
[----:B0-----:R-:W-:Y:S01]  /*4ae0*/  IMAD.MOV R30, RZ, RZ, -R15 ;  /* 0x000000ffff1e7224 */ /* 0x001fe200078e0a0f */
[----:B-1----:R-:W-:-:S03]  /*4af0*/  ISETP.NE.AND P4, PT, R17, RZ, PT ;  /* 0x000000ff1100720c */ /* 0x002fc60003f85270 */
[----:B------:R-:W-:Y:S02]  /*4b00*/  IMAD R24, R24, R14, R11 ;  /* 0x0000000e18187224 */ /* 0x000fe400078e020b */
[----:B------:R-:W-:Y:S02]  /*4b10*/  IMAD R23, R30, R21, RZ ;  /* 0x000000151e177224 */ /* 0x000fe400078e02ff */
[----:B------:R-:W-:Y:S01]  /*4b20*/  IMAD.MOV.U32 R14, RZ, RZ, RZ ;  /* 0x000000ffff0e7224 */ /* 0x000fe200078e00ff */
[----:B------:R-:W-:-:S03]  /*4b30*/  IABS R30, R24 ;  /* 0x00000018001e7213 */ /* 0x000fc60000000000 */
[----:B------:R-:W-:Y:S01]  /*4b40*/  IMAD.HI.U32 R23, R15, R23, R14 ;  /* 0x000000170f177227 */ /* 0x000fe200078e000e */
[----:B------:R-:W-:-:S05]  /*4b50*/  IABS R15, R17 ;  /* 0x00000011000f7213 */ /* 0x000fca0000000000 */
        /* <DEDUP_REMOVED lines=37> */
[----:B------:R-:W-:Y:S02]  /*4db0*/  SEL R12, R12, RZ, P1 ;  /* 0x000000ff0c0c7207 */ /* 0x000fe40000800000 */
[----:B------:R-:W-:Y:S02]  /*4dc0*/  ISETP.GE.U32.AND P2, PT, R24, R23, PT ;  /* 0x000000171800720c */ /* 0x000fe40003f46070 */
[----:B------:R-:W-:Y:S01]  /*4dd0*/  LOP3.LUT R23, R32, R17, RZ, 0x3c, !PT ;  /* 0x0000001120177212 */ /* 0x000fe200078e3cff */
[----:B------:R-:W2:Y:S01]  /*4de0*/  LDC.64 R24, c[0x0][0x3a0] ;  /* 0x0000e800ff187b82 */ /* 0x000ea20000000a00 */
[----:B-1----:R-:W-:Y:S01]  /*4df0*/  ISETP.NE.U32.AND P1, PT, R30, 0x1, PT ;  /* 0x000000011e00780c */ /* 0x002fe20003f25070 */
[----:B------:R-:W-:Y:S01]  /*4e00*/  IMAD R12, R12, UR36, RZ ;  /* 0x000000240c0c7c24 */ /* 0x000fe2000f8e02ff */
[----:B------:R-:W-:-:S02]  /*4e10*/  ISETP.GE.AND P5, PT, R23, RZ, PT ;  /* 0x000000ff1700720c */ /* 0x000fc40003fa6270 */
[----:B------:R-:W-:Y:S02]  /*4e20*/  ISETP.NE.AND.EX P1, PT, R31, RZ, PT, P1 ;  /* 0x000000ff1f00720c */ /* 0x000fe40003f25310 */
[----:B------:R-:W-:-:S03]  /*4e30*/  SHF.R.S64 R30, RZ, 0x1e, R11 ;  /* 0x0000001eff1e7819 */ /* 0x000fc6000000100b */
        /* <DEDUP_REMOVED lines=9> */
[----:B------:R-:W-:-:S03]  /*4ed0*/  ISETP.NE.AND.EX P2, PT, R25, RZ, PT, P2 ;  /* 0x000000ff1900720c */ /* 0x000fc60003f45320 */
        /* <DEDUP_REMOVED lines=15> */
.L_x_4633:
[----:B------:R-:W-:Y:S05]  /*4fd0*/  BSYNC.RECONVERGENT B1 ;  /* 0x0000000000017941 */ /* 0x000fea0003800200 */
.L_x_4632:
[----:B------:R-:W-:-:S03]  /*4fe0*/  UMOV UR4, 0xffffffff ;  /* 0xffffffff00047882 */ /* 0x000fc60000000000 */
[----:B------:R-:W-:Y:S05]  /*4ff0*/  BRA.DIV UR4, `(.L_x_4634) ;  /* 0x0000001604487947 */ /* 0x000fea000b800000 */
        /* <DEDUP_REMOVED lines=17> */
[-C--:B------:R-:W-:Y:S01]  /*5110*/  FFMA.SAT R18, R14, R25.reuse, 0.5 ;  /* 0x3f0000000e127423 */ /* 0x080fe20000002019 */
[C---:B------:R-:W-:Y:S01]  /*5120*/  FADD R28, -R29.reuse, R28 ;  /* 0x0000001c1d1c7221 */ /* 0x040fe20000000100 */
[----:B------:R-:W-:Y:S01]  /*5130*/  FFMA.SAT R30, R20, R25, 0.5 ;  /* 0x3f000000141e7423 */ /* 0x000fe20000002019 */
[-C--:B------:R-:W-:Y:S01]  /*5140*/  FFMA.RM R12, R12, R23.reuse, 12582913 ;  /* 0x4b4000010c0c7423 */ /* 0x080fe20000004017 */
[-C--:B------:R-:W-:Y:S01]  /*5150*/  FFMA.RM R17, R18, R23.reuse, 12582913 ;  /* 0x4b40000112117423 */ /* 0x080fe20000004017 */
[----:B------:R-:W-:Y:S01]  /*5160*/  FADD R34, -R29, R34 ;  /* 0x000000221d227221 */ /* 0x000fe20000000100 */
[----:B------:R-:W-:Y:S01]  /*5170*/  FFMA.RM R15, R30, R23, 12582913 ;  /* 0x4b4000011e0f7423 */ /* 0x000fe20000004017 */
[----:B------:R-:W-:Y:S01]  /*5180*/  FADD R11, R12, -12583039 ;  /* 0xcb40007f0c0b7421 */ /* 0x000fe20000000000 */
[----:B------:R-:W-:Y:S01]  /*5190*/  FADD R13, R17, -12583039 ;  /* 0xcb40007f110d7421 */ /* 0x000fe20000000000 */
[----:B------:R-:W-:Y:S01]  /*51a0*/  FADD R40, -R29, R40 ;  /* 0x000000281d287221 */ /* 0x000fe20000000100 */
[----:B------:R-:W-:Y:S01]  /*51b0*/  FADD R19, R15, -12583039 ;  /* 0xcb40007f0f137421 */ /* 0x000fe20000000000 */
[----:B------:R-:W-:Y:S01]  /*51c0*/  FFMA R11, R16, 1.4426950216293334961, -R11 ;  /* 0x3fb8aa3b100b7823 */ /* 0x000fe2000000080b */
[----:B------:R-:W-:Y:S01]  /*51d0*/  FFMA R13, R14, 1.4426950216293334961, -R13 ;  /* 0x3fb8aa3b0e0d7823 */ /* 0x000fe2000000080d */
[C---:B------:R-:W-:Y:S01]  /*51e0*/  FADD R36, -R29.reuse, R36 ;  /* 0x000000241d247221 */ /* 0x040fe20000000100 */
[----:B------:R-:W-:Y:S01]  /*51f0*/  FFMA R19, R20, 1.4426950216293334961, -R19 ;  /* 0x3fb8aa3b14137823 */ /* 0x000fe20000000813 */
[----:B------:R-:W-:Y:S01]  /*5200*/  FFMA R18, R16, 1.925963033500011079e-08, R11 ;  /* 0x32a5706010127823 */ /* 0x000fe2000000000b */
[-C--:B------:R-:W-:Y:S01]  /*5210*/  FFMA.SAT R16, R22, R25.reuse, 0.5 ;  /* 0x3f00000016107423 */ /* 0x080fe20000002019 */
[----:B------:R-:W-:Y:S01]  /*5220*/  FADD R38, -R29, R38 ;  /* 0x000000261d267221 */ /* 0x000fe20000000100 */
[----:B------:R-:W-:Y:S01]  /*5230*/  FFMA R19, R20, 1.925963033500011079e-08, R19 ;  /* 0x32a5706014137823 */ /* 0x000fe20000000013 */
[----:B------:R-:W-:Y:S01]  /*5240*/  FFMA.SAT R20, R34, R25, 0.5 ;  /* 0x3f00000022147423 */ /* 0x000fe20000002019 */
[----:B------:R-:W-:Y:S01]  /*5250*/  FFMA.RM R11, R16, R23, 12582913 ;  /* 0x4b400001100b7423 */ /* 0x000fe20000004017 */
[----:B------:R-:W-:Y:S01]  /*5260*/  FFMA R16, R14, 1.925963033500011079e-08, R13 ;  /* 0x32a570600e107823 */ /* 0x000fe2000000000d */
[----:B------:R-:W-:Y:S01]  /*5270*/  FFMA.SAT R14, R28, R25, 0.5 ;  /* 0x3f0000001c0e7423 */ /* 0x000fe20000002019 */
[----:B------:R-:W-:Y:S01]  /*5280*/  FFMA.RM R20, R20, R23, 12582913 ;  /* 0x4b40000114147423 */ /* 0x000fe20000004017 */
[----:B------:R-:W-:Y:S01]  /*5290*/  FADD R13, R11, -12583039 ;  /* 0xcb40007f0b0d7421 */ /* 0x000fe20000000000 */
[----:B------:R-:W-:Y:S01]  /*52a0*/  FFMA.SAT R30, R38, R25, 0.5 ;  /* 0x3f000000261e7423 */ /* 0x000fe20000002019 */
[----:B------:R-:W-:Y:S01]  /*52b0*/  MUFU.EX2 R18, R18 ;  /* 0x0000001200127308 */ /* 0x000fe20000000800 */
[----:B------:R-:W-:-:S02]  /*52c0*/  IMAD.SHL.U32 R17, R17, 0x800000, RZ ;  /* 0x0080000011117824 */ /* 0x000fc400078e00ff */
[----:B------:R-:W-:Y:S01]  /*52d0*/  FFMA R21, R22, 1.4426950216293334961, -R13 ;  /* 0x3fb8aa3b16157823 */ /* 0x000fe2000000080d */
[----:B------:R-:W-:Y:S01]  /*52e0*/  FFMA.RM R13, R14, R23, 12582913 ;  /* 0x4b4000010e0d7423 */ /* 0x000fe20000004017 */
[-C--:B------:R-:W-:Y:S02]  /*52f0*/  FFMA.SAT R14, R36, R25.reuse, 0.5 ;  /* 0x3f000000240e7423 */ /* 0x080fe40000002019 */
[----:B------:R-:W-:Y:S01]  /*5300*/  FFMA R21, R22, 1.925963033500011079e-08, R21 ;  /* 0x32a5706016157823 */ /* 0x000fe20000000015 */
[----:B------:R-:W-:Y:S01]  /*5310*/  FADD R31, R13, -12583039 ;  /* 0xcb40007f0d1f7421 */ /* 0x000fe20000000000 */
[----:B------:R-:W-:Y:S01]  /*5320*/  FADD R22, -R29, R24 ;  /* 0x000000181d167221 */ /* 0x000fe20000000100 */
[----:B------:R-:W-:Y:S01]  /*5330*/  FFMA.SAT R24, R40, R25, 0.5 ;  /* 0x3f00000028187423 */ /* 0x000fe20000002019 */
[----:B------:R-:W-:Y:S01]  /*5340*/  FFMA.RM R14, R14, R23, 12582913 ;  /* 0x4b4000010e0e7423 */ /* 0x000fe20000004017 */
[----:B------:R-:W-:Y:S01]  /*5350*/  FFMA R31, R28, 1.4426950216293334961, -R31 ;  /* 0x3fb8aa3b1c1f7823 */ /* 0x000fe2000000081f */
[----:B------:R-:W-:Y:S01]  /*5360*/  FFMA.SAT R32, R22, R25, 0.5 ;  /* 0x3f00000016207423 */ /* 0x000fe20000002019 */
[-C--:B------:R-:W-:Y:S01]  /*5370*/  FFMA.RM R25, R24, R23.reuse, 12582913 ;  /* 0x4b40000118197423 */ /* 0x080fe20000004017 */
[-C--:B------:R-:W-:Y:S01]  /*5380*/  FFMA.RM R24, R30, R23.reuse, 12582913 ;  /* 0x4b4000011e187423 */ /* 0x080fe20000004017 */
[----:B------:R-:W-:Y:S01]  /*5390*/  FFMA R28, R28, 1.925963033500011079e-08, R31 ;  /* 0x32a570601c1c7823 */ /* 0x000fe2000000001f */
[----:B------:R-:W-:Y:S01]  /*53a0*/  FADD R31, R20, -12583039 ;  /* 0xcb40007f141f7421 */ /* 0x000fe20000000000 */
[----:B------:R-:W0:Y:S01]  /*53b0*/  MUFU.EX2 R16, R16 ;  /* 0x0000001000107308 */ /* 0x000e220000000800 */
[----:B------:R-:W-:Y:S01]  /*53c0*/  FADD R29, R14, -12583039 ;  /* 0xcb40007f0e1d7421 */ /* 0x000fe20000000000 */
[----:B------:R-:W-:Y:S01]  /*53d0*/  FFMA.RM R23, R32, R23, 12582913 ;  /* 0x4b40000120177423 */ /* 0x000fe20000004017 */
[----:B------:R-:W-:Y:S01]  /*53e0*/  FFMA R31, R34, 1.4426950216293334961, -R31 ;  /* 0x3fb8aa3b221f7823 */ /* 0x000fe2000000081f */
[----:B------:R-:W-:Y:S01]  /*53f0*/  FADD R33, R24, -12583039 ;  /* 0xcb40007f18217421 */ /* 0x000fe20000000000 */
[----:B------:R-:W-:Y:S01]  /*5400*/  FFMA R29, R36, 1.4426950216293334961, -R29 ;  /* 0x3fb8aa3b241d7823 */ /* 0x000fe2000000081d */
[----:B------:R-:W-:-:S02]  /*5410*/  IMAD.SHL.U32 R32, R15, 0x800000, RZ ;  /* 0x008000000f207824 */ /* 0x000fc400078e00ff */
[----:B------:R-:W-:Y:S01]  /*5420*/  FFMA R30, R34, 1.925963033500011079e-08, R31 ;  /* 0x32a57060221e7823 */ /* 0x000fe2000000001f */
[----:B------:R-:W-:Y:S01]  /*5430*/  FADD R31, R25, -12583039 ;  /* 0xcb40007f191f7421 */ /* 0x000fe20000000000 */
[----:B------:R-:W2:Y:S01]  /*5440*/  MUFU.EX2 R19, R19 ;  /* 0x0000001300137308 */ /* 0x000ea20000000800 */
[----:B------:R-:W-:Y:S01]  /*5450*/  FFMA R29, R36, 1.925963033500011079e-08, R29 ;  /* 0x32a57060241d7823 */ /* 0x000fe2000000001d */
[----:B------:R-:W-:Y:S01]  /*5460*/  FFMA R33, R38, 1.4426950216293334961, -R33 ;  /* 0x3fb8aa3b26217823 */ /* 0x000fe20000000821 */
[----:B------:R-:W-:Y:S01]  /*5470*/  FFMA R31, R40, 1.4426950216293334961, -R31 ;  /* 0x3fb8aa3b281f7823 */ /* 0x000fe2000000081f */
[----:B------:R-:W-:Y:S01]  /*5480*/  SHF.L.U32 R34, R11, 0x17, RZ ;  /* 0x000000170b227819 */ /* 0x000fe200000006ff */
[----:B------:R-:W-:Y:S02]  /*5490*/  IMAD.SHL.U32 R13, R13, 0x800000, RZ ;  /* 0x008000000d0d7824 */ /* 0x000fe400078e00ff */
[----:B------:R-:W-:Y:S01]  /*54a0*/  FFMA R38, R38, 1.925963033500011079e-08, R33 ;  /* 0x32a5706026267823 */ /* 0x000fe20000000021 */
[----:B------:R-:W-:Y:S01]  /*54b0*/  FFMA R40, R40, 1.925963033500011079e-08, R31 ;  /* 0x32a5706028287823 */ /* 0x000fe2000000001f */
[----:B------:R-:W3:Y:S01]  /*54c0*/  MUFU.EX2 R21, R21 ;  /* 0x0000001500157308 */ /* 0x000ee20000000800 */
[----:B------:R-:W-:Y:S01]  /*54d0*/  SHF.L.U32 R31, R12, 0x17, RZ ;  /* 0x000000170c1f7819 */ /* 0x000fe200000006ff */
[----:B0-----:R-:W-:Y:S01]  /*54e0*/  FMUL R16, R17, R16 ;  /* 0x0000001011107220 */ /* 0x001fe20000400000 */
[----:B------:R-:W-:-:S02]  /*54f0*/  IMAD.SHL.U32 R14, R14, 0x800000, RZ ;  /* 0x008000000e0e7824 */ /* 0x000fc400078e00ff */
[----:B------:R-:W-:Y:S02]  /*5500*/  IMAD.SHL.U32 R25, R25, 0x800000, RZ ;  /* 0x0080000019197824 */ /* 0x000fe400078e00ff */
[----:B------:R-:W-:Y:S01]  /*5510*/  FMUL R18, R31, R18 ;  /* 0x000000121f127220 */ /* 0x000fe20000400000 */
[----:B------:R-:W0:Y:S01]  /*5520*/  MUFU.EX2 R28, R28 ;  /* 0x0000001c001c7308 */ /* 0x000e220000000800 */
[----:B--2---:R-:W-:Y:S02]  /*5530*/  FMUL R17, R32, R19 ;  /* 0x0000001320117220 */ /* 0x004fe40000400000 */
[----:B------:R-:W-:Y:S01]  /*5540*/  FADD R15, RZ, R18 ;  /* 0x00000012ff0f7221 */ /* 0x000fe20000000000 */
[C---:B------:R-:W-:Y:S01]  /*5550*/  FADD R19, R23.reuse, -12583039 ;  /* 0xcb40007f17137421 */ /* 0x040fe20000000000 */
[----:B------:R-:W-:Y:S02]  /*5560*/  SHF.L.U32 R23, R23, 0x17, RZ ;  /* 0x0000001717177819 */ /* 0x000fe400000006ff */
[----:B------:R-:W-:Y:S01]  /*5570*/  FADD R32, R15, R16 ;  /* 0x000000100f207221 */ /* 0x000fe20000000000 */
[----:B------:R-:W-:Y:S01]  /*5580*/  FFMA R11, R22, 1.4426950216293334961, -R19 ;  /* 0x3fb8aa3b160b7823 */ /* 0x000fe20000000813 */
[----:B------:R-:W2:Y:S01]  /*5590*/  MUFU.EX2 R29, R29 ;  /* 0x0000001d001d7308 */ /* 0x000ea20000000800 */
[----:B---3--:R-:W-:Y:S01]  /*55a0*/  FMUL R19, R34, R21 ;  /* 0x0000001522137220 */ /* 0x008fe20000400000 */
[----:B------:R-:W-:Y:S01]  /*55b0*/  FADD R32, R32, R17 ;  /* 0x0000001120207221 */ /* 0x000fe20000000000 */
[----:B------:R-:W-:-:S03]  /*55c0*/  FFMA R15, R22, 1.925963033500011079e-08, R11 ;  /* 0x32a57060160f7823 */ /* 0x000fc6000000000b */
[----:B------:R-:W-:Y:S02]  /*55d0*/  FADD R11, R32, R19 ;  /* 0x00000013200b7221 */ /* 0x000fe40000000000 */
[----:B------:R-:W3:Y:S01]  /*55e0*/  MUFU.EX2 R30, R30 ;  /* 0x0000001e001e7308 */ /* 0x000ee20000000800 */
[----:B0-----:R-:W-:Y:S01]  /*55f0*/  FMUL R22, R13, R28 ;  /* 0x0000001c0d167220 */ /* 0x001fe20000400000 */
[----:B------:R-:W-:-:S06]  /*5600*/  SHF.L.U32 R13, R20, 0x17, RZ ;  /* 0x00000017140d7819 */ /* 0x000fcc00000006ff */
[----:B------:R-:W0:Y:S01]  /*5610*/  MUFU.EX2 R12, R40 ;  /* 0x00000028000c7308 */ /* 0x000e220000000800 */
[----:B--2---:R-:W-:Y:S01]  /*5620*/  FMUL R21, R14, R29 ;  /* 0x0000001d0e157220 */ /* 0x004fe20000400000 */
[----:B------:R-:W-:-:S04]  /*5630*/  FADD R14, R11, R22 ;  /* 0x000000160b0e7221 */ /* 0x000fc80000000000 */
[----:B------:R-:W-:Y:S02]  /*5640*/  FADD R11, R14, R21 ;  /* 0x000000150e0b7221 */ /* 0x000fe40000000000 */
[----:B------:R-:W2:Y:S01]  /*5650*/  MUFU.EX2 R38, R38 ;  /* 0x0000002600267308 */ /* 0x000ea20000000800 */
[----:B---3--:R-:W-:Y:S01]  /*5660*/  FMUL R20, R13, R30 ;  /* 0x0000001e0d147220 */ /* 0x008fe20000400000 */
[----:B------:R-:W-:-:S06]  /*5670*/  IMAD.SHL.U32 R13, R24, 0x800000, RZ ;  /* 0x00800000180d7824 */ /* 0x000fcc00078e00ff */
[----:B------:R-:W3:Y:S01]  /*5680*/  MUFU.EX2 R28, R15 ;  /* 0x0000000f001c7308 */ /* 0x000ee20000000800 */
[----:B0-----:R-:W-:Y:S01]  /*5690*/  FMUL R25, R25, R12 ;  /* 0x0000000c19197220 */ /* 0x001fe20000400000 */
[----:B------:R-:W-:-:S04]  /*56a0*/  FADD R12, R11, R20 ;  /* 0x000000140b0c7221 */ /* 0x000fc80000000000 */
[----:B------:R-:W-:Y:S01]  /*56b0*/  FADD R11, R12, R25 ;  /* 0x000000190c0b7221 */ /* 0x000fe20000000000 */
[----:B--2---:R-:W-:-:S04]  /*56c0*/  FMUL R24, R13, R38 ;  /* 0x000000260d187220 */ /* 0x004fc80000400000 */
[----:B------:R-:W-:Y:S01]  /*56d0*/  FADD R12, R11, R24 ;  /* 0x000000180b0c7221 */ /* 0x000fe20000000000 */
[----:B---3--:R-:W-:-:S04]  /*56e0*/  FMUL R23, R23, R28 ;  /* 0x0000001c17177220 */ /* 0x008fc80000400000 */
        /* <DEDUP_REMOVED lines=10> */
.L_x_4667:
[----:B0-2---:R-:W-:Y:S01]  /*5790*/  FADD R31, R31, R14 ;  /* 0x0000000e1f1f7221 */ /* 0x005fe20000000000 */
[----:B------:R-:W-:Y:S03]  /*57a0*/  BSSY.RECONVERGENT B3, `(.L_x_4635) ;  /* 0x000000d000037945 */ /* 0x000fe60003800200 */
[----:B------:R-:W0:Y:S08]  /*57b0*/  MUFU.RCP R12, R31 ;  /* 0x0000001f000c7308 */ /* 0x000e300000001000 */
[----:B------:R-:W2:Y:S01]  /*57c0*/  FCHK P1, R18, R31 ;  /* 0x0000001f12007302 */ /* 0x000ea20000020000 */
[----:B0-----:R-:W-:-:S04]  /*57d0*/  FFMA R11, -R31, R12, 1 ;  /* 0x3f8000001f0b7423 */ /* 0x001fc8000000010c */
[----:B------:R-:W-:-:S04]  /*57e0*/  FFMA R11, R12, R11, R12 ;  /* 0x0000000b0c0b7223 */ /* 0x000fc8000000000c */
[----:B------:R-:W-:-:S04]  /*57f0*/  FFMA R14, R18, R11, RZ ;  /* 0x0000000b120e7223 */ /* 0x000fc800000000ff */
[----:B------:R-:W-:-:S04]  /*5800*/  FFMA R12, -R31, R14, R18 ;  /* 0x0000000e1f0c7223 */ /* 0x000fc80000000112 */
[----:B------:R-:W-:Y:S01]  /*5810*/  FFMA R14, R11, R12, R14 ;  /* 0x0000000c0b0e7223 */ /* 0x000fe2000000000e */
[----:B--2---:R-:W-:Y:S06]  /*5820*/  @!P1 BRA `(.L_x_4636) ;  /* 0x0000000000109947 */ /* 0x004fec0003800000 */
[----:B------:R-:W-:Y:S01]  /*5830*/  IMAD.MOV.U32 R11, RZ, RZ, R31 ;  /* 0x000000ffff0b7224 */ /* 0x000fe200078e001f */
[----:B------:R-:W-:-:S07]  /*5840*/  MOV R12, 0x5860 ;  /* 0x00005860000c7802 */ /* 0x000fce0000000f00 */
[----:B-1----:R-:W-:Y:S05]  /*5850*/  CALL.REL.NOINC `($__internal_54_$__cuda_sm3x_div_rn_noftz_f32_slowpath) ;  /* 0x0000001400cc7944 */ /* 0x002fea0003c00000 */
[----:B------:R-:W-:-:S07]  /*5860*/  IMAD.MOV.U32 R14, RZ, RZ, R11 ;  /* 0x000000ffff0e7224 */ /* 0x000fce00078e000b */
.L_x_4636:
[----:B------:R-:W-:Y:S05]  /*5870*/  BSYNC.RECONVERGENT B3 ;  /* 0x0000000000037941 */ /* 0x000fea0003800200 */
.L_x_4635:
        /* <DEDUP_REMOVED lines=12> */
[----:B-1----:R-:W-:Y:S05]  /*5940*/  CALL.REL.NOINC `($__internal_54_$__cuda_sm3x_div_rn_noftz_f32_slowpath) ;  /* 0x0000001400907944 */ /* 0x002fea0003c00000 */
[----:B------:R-:W-:-:S07]  /*5950*/  IMAD.MOV.U32 R15, RZ, RZ, R11 ;  /* 0x000000ffff0f7224 */ /* 0x000fce00078e000b */
.L_x_4638:
[----:B------:R-:W-:Y:S05]  /*5960*/  BSYNC.RECONVERGENT B3 ;  /* 0x0000000000037941 */ /* 0x000fea0003800200 */
.L_x_4637:
        /* <DEDUP_REMOVED lines=14> */
.L_x_4640:
[----:B------:R-:W-:Y:S05]  /*5a50*/  BSYNC.RECONVERGENT B3 ;  /* 0x0000000000037941 */ /* 0x000fea0003800200 */
.L_x_4639:
        /* <DEDUP_REMOVED lines=14> */
.L_x_4642:
[----:B------:R-:W-:Y:S05]  /*5b40*/  BSYNC.RECONVERGENT B3 ;  /* 0x0000000000037941 */ /* 0x000fea0003800200 */
.L_x_4641:
        /* <DEDUP_REMOVED lines=14> */
.L_x_4644:
[----:B------:R-:W-:Y:S05]  /*5c30*/  BSYNC.RECONVERGENT B3 ;  /* 0x0000000000037941 */ /* 0x000fea0003800200 */
.L_x_4643:
        /* <DEDUP_REMOVED lines=14> */
.L_x_4646:
[----:B------:R-:W-:Y:S05]  /*5d20*/  BSYNC.RECONVERGENT B3 ;  /* 0x0000000000037941 */ /* 0x000fea0003800200 */
.L_x_4645:
        /* <DEDUP_REMOVED lines=14> */
.L_x_4648:
[----:B------:R-:W-:Y:S05]  /*5e10*/  BSYNC.RECONVERGENT B3 ;  /* 0x0000000000037941 */ /* 0x000fea0003800200 */
.L_x_4647:
        /* <DEDUP_REMOVED lines=14> */
.L_x_4650:
[----:B------:R-:W-:Y:S05]  /*5f00*/  BSYNC.RECONVERGENT B3 ;  /* 0x0000000000037941 */ /* 0x000fea0003800200 */
.L_x_4649:
        /* <DEDUP_REMOVED lines=14> */
.L_x_4652:
[----:B------:R-:W-:Y:S05]  /*5ff0*/  BSYNC.RECONVERGENT B3 ;  /* 0x0000000000037941 */ /* 0x000fea0003800200 */
.L_x_4651:
        /* <DEDUP_REMOVED lines=13> */
.L_x_4654:
[----:B------:R-:W-:Y:S05]  /*60d0*/  BSYNC.RECONVERGENT B3 ;  /* 0x0000000000037941 */ /* 0x000fea0003800200 */
.L_x_4653:
[----:B------:R-:W-:Y:S01]  /*60e0*/  VIADD R12, R0, 0x20 ;  /* 0x00000020000c7836 */ /* 0x000fe20000000000 */
[----:B------:R-:W-:Y:S01]  /*60f0*/  ISETP.GE.U32.AND P2, PT, R4, UR44, PT ;  /* 0x0000002c04007c0c */ /* 0x000fe2000bf46070 */
[----:B------:R-:W-:Y:S01]  /*6100*/  IMAD R18, R2, UR48, RZ ;  /* 0x0000003002127c24 */ /* 0x000fe2000f8e02ff */
[----:B-1----:R-:W-:Y:S01]  /*6110*/  @!P0 R2UR UR4, R26 ;  /* 0x000000001a0482ca */ /* 0x002fe200000e0000 */
[----:B------:R-:W-:Y:S01]  /*6120*/  IMAD.MOV.U32 R13, RZ, RZ, RZ ;  /* 0x000000ffff0d7224 */ /* 0x000fe200078e00ff */
[----:B------:R-:W-:Y:S01]  /*6130*/  ISETP.GE.U32.AND P1, PT, R12, UR44, PT ;  /* 0x0000002c0c007c0c */ /* 0x000fe2000bf26070 */
[----:B------:R-:W-:Y:S01]  /*6140*/  IMAD R23, R3, UR49, R18 ;  /* 0x0000003103177c24 */ /* 0x000fe2000f8e0212 */
[----:B------:R-:W-:Y:S02]  /*6150*/  MOV R12, R0 ;  /* 0x00000000000c7202 */ /* 0x000fe40000000f00 */
[----:B------:R-:W-:Y:S02]  /*6160*/  @!P0 R2UR UR5, R27 ;  /* 0x000000001b0582ca */ /* 0x000fe400000e0000 */
[----:B------:R-:W-:Y:S01]  /*6170*/  ISETP.GE.AND.EX P3, PT, RZ, UR45, PT, P2 ;  /* 0x0000002dff007c0c */ /* 0x000fe2000bf66320 */
[----:B------:R-:W-:Y:S01]  /*6180*/  IMAD.WIDE.U32 R12, R3, UR48, R12 ;  /* 0x00000030030c7c25 */ /* 0x000fe2000f8e000c */
[----:B------:R-:W-:-:S02]  /*6190*/  ISETP.GE.AND.EX P2, PT, RZ, UR45, PT, P1 ;  /* 0x0000002dff007c0c */ /* 0x000fc4000bf46310 */
[----:B------:R-:W-:Y:S01]  /*61a0*/  ISETP.GE.U32.AND P4, PT, R6, UR44, PT ;  /* 0x0000002c06007c0c */ /* 0x000fe2000bf86070 */
[----:B------:R-:W-:Y:S01]  /*61b0*/  IMAD.IADD R13, R13, 0x1, R23 ;  /* 0x000000010d0d7824 */ /* 0x000fe200078e0217 */
[----:B------:R-:W-:Y:S02]  /*61c0*/  LEA R24, P1, R12, UR50, 0x2 ;  /* 0x000000320c187c11 */ /* 0x000fe4000f8210ff */
[----:B------:R-:W-:Y:S02]  /*61d0*/  ISETP.GE.U32.AND P6, PT, R8, UR44, PT ;  /* 0x0000002c08007c0c */ /* 0x000fe4000bfc6070 */
[----:B------:R-:W-:Y:S02]  /*61e0*/  LEA.HI.X R25, R12, UR51, R13, 0x2, P1 ;  /* 0x000000330c197c11 */ /* 0x000fe400088f140d */
[----:B------:R-:W-:Y:S02]  /*61f0*/  IADD3 R12, PT, PT, R0, 0x40, RZ ;  /* 0x00000040000c7810 */ /* 0x000fe40007ffe0ff */
[----:B------:R-:W-:Y:S01]  /*6200*/  @!P3 R2UR UR8, R26 ;  /* 0x000000001a08b2ca */ /* 0x000fe200000e0000 */
[----:B------:R0:W-:Y:S01]  /*6210*/  @!P0 STG.E desc[UR4][R24.64], R14 ;  /* 0x0000000e18008986 */ /* 0x0001e2000c101904 */
[----:B------:R-:W-:Y:S01]  /*6220*/  ISETP.GE.U32.AND P0, PT, R5, UR44, PT ;  /* 0x0000002c05007c0c */ /* 0x000fe2000bf06070 */
[----:B------:R-:W1:Y:S01]  /*6230*/  LDCU UR4, c[0x0][0x370] ;  /* 0x00006e00ff0477ac */ /* 0x000e620008000800 */
[----:B------:R-:W-:-:S02]  /*6240*/  ISETP.GE.U32.AND P1, PT, R12, UR44, PT ;  /* 0x0000002c0c007c0c */ /* 0x000fc4000bf26070 */
[----:B------:R-:W1:Y:S01]  /*6250*/  LDC R12, c[0x0][0x364] ;  /* 0x0000d900ff0c7b82 */ /* 0x000e620000000800 */
[C---:B------:R-:W-:Y:S02]  /*6260*/  @!P3 R2UR UR9, R27.reuse ;  /* 0x000000001b09b2ca */ /* 0x040fe400000e0000 */
[----:B------:R-:W-:Y:S02]  /*6270*/  ISETP.GE.AND.EX P0, PT, RZ, UR45, PT, P0 ;  /* 0x0000002dff007c0c */ /* 0x000fe4000bf06300 */
[----:B------:R-:W-:Y:S02]  /*6280*/  @!P2 R2UR UR6, R26 ;  /* 0x000000001a06a2ca */ /* 0x000fe400000e0000 */
[----:B------:R-:W-:Y:S02]  /*6290*/  @!P2 R2UR UR7, R27 ;  /* 0x000000001b07a2ca */ /* 0x000fe400000e0000 */
[----:B------:R-:W-:Y:S02]  /*62a0*/  ISETP.GE.U32.AND P5, PT, R9, UR44, PT ;  /* 0x0000002c09007c0c */ /* 0x000fe4000bfa6070 */
[----:B------:R-:W-:-:S02]  /*62b0*/  ISETP.GE.AND.EX P4, PT, RZ, UR45, PT, P4 ;  /* 0x0000002dff007c0c */ /* 0x000fc4000bf86340 */
[----:B------:R-:W-:Y:S01]  /*62c0*/  ISETP.GE.AND.EX P6, PT, RZ, UR45, PT, P6 ;  /* 0x0000002dff007c0c */ /* 0x000fe2000bfc6360 */
[----:B------:R0:W-:Y:S01]  /*62d0*/  @!P3 STG.E desc[UR8][R24.64+0x180], R28 ;  /* 0x0001801c1800b986 */ /* 0x0001e2000c101908 */
[----:B------:R-:W-:Y:S02]  /*62e0*/  ISETP.GE.U32.AND P3, PT, R7, UR44, PT ;  /* 0x0000002c07007c0c */ /* 0x000fe4000bf66070 */
[----:B------:R-:W-:Y:S02]  /*62f0*/  @!P0 R2UR UR8, R26 ;  /* 0x000000001a0882ca */ /* 0x000fe400000e0000 */
[----:B------:R-:W-:Y:S01]  /*6300*/  @!P0 R2UR UR9, R27 ;  /* 0x000000001b0982ca */ /* 0x000fe200000e0000 */
[----:B------:R0:W-:Y:S01]  /*6310*/  @!P2 STG.E desc[UR6][R24.64+0x80], R15 ;  /* 0x0000800f1800a986 */ /* 0x0001e2000c101906 */
[----:B------:R-:W-:Y:S02]  /*6320*/  ISETP.GE.U32.AND P2, PT, R10, UR44, PT ;  /* 0x0000002c0a007c0c */ /* 0x000fe4000bf46070 */
[----:B------:R-:W-:Y:S01]  /*6330*/  ISETP.GE.AND.EX P3, PT, RZ, UR45, PT, P3 ;  /* 0x0000002dff007c0c */ /* 0x000fe2000bf66330 */
[----:B-1----:R-:W-:Y:S01]  /*6340*/  IMAD R12, R12, UR4, RZ ;  /* 0x000000040c0c7c24 */ /* 0x002fe2000f8e02ff */
[----:B------:R-:W-:-:S02]  /*6350*/  ISETP.GE.AND.EX P5, PT, RZ, UR45, PT, P5 ;  /* 0x0000002dff007c0c */ /* 0x000fc4000bfa6350 */
[----:B------:R-:W-:Y:S02]  /*6360*/  ISETP.GE.AND.EX P1, PT, RZ, UR45, PT, P1 ;  /* 0x0000002dff007c0c */ /* 0x000fe4000bf26310 */
[----:B------:R-:W-:Y:S02]  /*6370*/  ISETP.GE.AND.EX P2, PT, RZ, UR45, PT, P2 ;  /* 0x0000002dff007c0c */ /* 0x000fe4000bf46320 */
[----:B------:R-:W-:Y:S01]  /*6380*/  @!P4 R2UR UR10, R26 ;  /* 0x000000001a0ac2ca */ /* 0x000fe200000e0000 */
[----:B------:R0:W-:Y:S01]  /*6390*/  @!P0 STG.E desc[UR8][R24.64+0x200], R17 ;  /* 0x0002001118008986 */ /* 0x0001e2000c101908 */
[C---:B------:R-:W-:Y:S02]  /*63a0*/  IADD3 R3, P0, PT, R12.reuse, R3, RZ ;  /* 0x000000030c037210 */ /* 0x040fe40007f1e0ff */
[----:B------:R-:W-:Y:S02]  /*63b0*/  @!P4 R2UR UR11, R27 ;  /* 0x000000001b0bc2ca */ /* 0x000fe400000e0000 */
[----:B------:R-:W-:-:S02]  /*63c0*/  LEA.HI.X.SX32 R2, R12, R2, 0x1, P0 ;  /* 0x000000020c027211 */ /* 0x000fc400000f0eff */
[----:B------:R-:W-:Y:S02]  /*63d0*/  ISETP.GE.U32.AND P0, PT, R3, UR46, PT ;  /* 0x0000002e03007c0c */ /* 0x000fe4000bf06070 */
        /* <DEDUP_REMOVED lines=19> */
.L_x_4613:
[----:B------:R-:W-:Y:S05]  /*6510*/  EXIT ;  /* 0x000000000000794d */ /* 0x000fea0003800000 */
.L_x_4634:
[----:B------:R-:W-:Y:S01]  /*6520*/  BSSY B1, `(.L_x_4656) ;  /* 0x0000007000017945 */ /* 0x000fe20003800000 */
[----:B------:R-:W-:Y:S01]  /*6530*/  IMAD.MOV.U32 R12, RZ, RZ, 0x10 ;  /* 0x00000010ff0c7424 */ /* 0x000fe200078e00ff */
[----:B------:R-:W-:Y:S01]  /*6540*/  MOV R15, 0xffffffff ;  /* 0xffffffff000f7802 */ /* 0x000fe20000000f00 */
[----:B------:R-:W-:-:S07]  /*6550*/  IMAD.MOV.U32 R11, RZ, RZ, 0x1f ;  /* 0x0000001fff0b7424 */ /* 0x000fce00078e00ff */
[----:B-1----:R-:W-:Y:S05]  /*6560*/  WARPSYNC.COLLECTIVE R15, `(.L_x_4657) ;  /* 0x000000000f087348 */ /* 0x002fea0003c00000 */
[----:B------:R0:W2:Y:S02]  /*6570*/  SHFL.BFLY P6, R14, R13, R12, R11 ;  /* 0x0c00000c0d0e7389 */ /* 0x0000a400000c000b */
[----:B012---:R-:W-:Y:S05]  /*6580*/  ENDCOLLECTIVE ;  /* 0x000000000000791b */ /* 0x007fea0003800000 */
.L_x_4657:
[----:B------:R-:W-:Y:S05]  /*6590*/  BSYNC B1 ;  /* 0x0000000000017941 */ /* 0x000fea0003800000 */
.L_x_4656:
[----:B------:R-:W-:Y:S01]  /*65a0*/  FMNMX R13, R14, R13, !PT ;  /* 0x0000000d0e0d7209 */ /* 0x000fe20007800000 */
[----:B------:R-:W-:Y:S01]  /*65b0*/  IMAD.MOV.U32 R12, RZ, RZ, 0x8 ;  /* 0x00000008ff0c7424 */ /* 0x000fe200078e00ff */
[----:B------:R-:W-:Y:S01]  /*65c0*/  MOV R15, 0xffffffff ;  /* 0xffffffff000f7802 */ /* 0x000fe20000000f00 */
[----:B------:R-:W-:Y:S02]  /*65d0*/  IMAD.MOV.U32 R11, RZ, RZ, 0x1f ;  /* 0x0000001fff0b7424 */ /* 0x000fe400078e00ff */
[----:B------:R-:W-:-:S07]  /*65e0*/  IMAD.MOV.U32 R23, RZ, RZ, 0x437c0000 ;  /* 0x437c0000ff177424 */ /* 0x000fce00078e00ff */
[----:B------:R-:W-:Y:S05]  /*65f0*/  WARPSYNC.COLLECTIVE R15, `(.L_x_4658) ;  /* 0x000000000f087348 */ /* 0x000fea0003c00000 */
[----:B------:R0:W1:Y:S02]  /*6600*/  SHFL.BFLY P6, R14, R13, R12, R11 ;  /* 0x0c00000c0d0e7389 */ /* 0x00006400000c000b */
[----:B01----:R-:W-:Y:S05]  /*6610*/  ENDCOLLECTIVE ;  /* 0x000000000000791b */ /* 0x003fea0003800000 */
.L_x_4658:
[----:B------:R-:W-:Y:S01]  /*6620*/  IMAD.MOV.U32 R12, RZ, RZ, 0x4 ;  /* 0x00000004ff0c7424 */ /* 0x000fe200078e00ff */
[----:B------:R-:W-:-:S05]  /*6630*/  FMNMX R17, R13, R14, !PT ;  /* 0x0000000e0d117209 */ /* 0x000fca0007800000 */
[----:B------:R-:W-:-:S07]  /*6640*/  IMAD.MOV.U32 R13, RZ, RZ, R17 ;  /* 0x000000ffff0d7224 */ /* 0x000fce00078e0011 */
[----:B------:R-:W-:Y:S05]  /*6650*/  WARPSYNC.COLLECTIVE R15, `(.L_x_4659) ;  /* 0x000000000f087348 */ /* 0x000fea0003c00000 */
[----:B------:R0:W1:Y:S02]  /*6660*/  SHFL.BFLY P6, R14, R13, R12, R11 ;  /* 0x0c00000c0d0e7389 */ /* 0x00006400000c000b */
[----:B01----:R-:W-:Y:S05]  /*6670*/  ENDCOLLECTIVE ;  /* 0x000000000000791b */ /* 0x003fea0003800000 */
.L_x_4659:
[----:B------:R-:W-:Y:S01]  /*6680*/  IMAD.MOV.U32 R12, RZ, RZ, 0x2 ;  /* 0x00000002ff0c7424 */ /* 0x000fe200078e00ff */
[----:B------:R-:W-:-:S04]  /*6690*/  FMNMX R19, R17, R14, !PT ;  /* 0x0000000e11137209 */ /* 0x000fc80007800000 */
[----:B------:R-:W-:-:S07]  /*66a0*/  MOV R13, R19 ;  /* 0x00000013000d7202 */ /* 0x000fce0000000f00 */
[----:B------:R-:W-:Y:S05]  /*66b0*/  WARPSYNC.COLLECTIVE R15, `(.L_x_4660) ;  /* 0x000000000f087348 */ /* 0x000fea0003c00000 */
[----:B------:R0:W1:Y:S02]  /*66c0*/  SHFL.BFLY P6, R14, R13, R12, R11 ;  /* 0x0c00000c0d0e7389 */ /* 0x00006400000c000b */
[----:B01----:R-:W-:Y:S05]  /*66d0*/  ENDCOLLECTIVE ;  /* 0x000000000000791b */ /* 0x003fea0003800000 */
.L_x_4660:
[----:B------:R-:W-:Y:S01]  /*66e0*/  HFMA2 R12, -RZ, RZ, 0, 5.9604644775390625e-08 ;  /* 0x00000001ff0c7431 */ /* 0x000fe200000001ff */
[----:B------:R-:W-:-:S05]  /*66f0*/  FMNMX R21, R19, R14, !PT ;  /* 0x0000000e13157209 */ /* 0x000fca0007800000 */
[----:B------:R-:W-:-:S07]  /*6700*/  IMAD.MOV.U32 R13, RZ, RZ, R21 ;  /* 0x000000ffff0d7224 */ /* 0x000fce00078e0015 */
[----:B------:R-:W-:Y:S05]  /*6710*/  WARPSYNC.COLLECTIVE R15, `(.L_x_4661) ;  /* 0x000000000f087348 */ /* 0x000fea0003c00000 */
[----:B------:R0:W1:Y:S02]  /*6720*/  SHFL.BFLY P6, R14, R13, R12, R11 ;  /* 0x0c00000c0d0e7389 */ /* 0x00006400000c000b */
[----:B01----:R-:W-:Y:S05]  /*6730*/  ENDCOLLECTIVE ;  /* 0x000000000000791b */ /* 0x003fea0003800000 */
.L_x_4661:
[----:B------:R-:W-:Y:S01]  /*6740*/  FMNMX R25, R21, R14, !PT ;  /* 0x0000000e15197209 */ /* 0x000fe20007800000 */
[----:B------:R-:W-:-:S04]  /*6750*/  IMAD.MOV.U32 R14, RZ, RZ, 0x3bbb989d ;  /* 0x3bbb989dff0e7424 */ /* 0x000fc800078e00ff */
        /* <DEDUP_REMOVED lines=10> */
[C---:B------:R-:W-:Y:S01]  /*6800*/  FADD R11, -R25.reuse, R36 ;  /* 0x00000024190b7221 */ /* 0x040fe20000000100 */
[-C--:B------:R-:W-:Y:S01]  /*6810*/  FFMA.RM R20, R18, R23.reuse, 12582913 ;  /* 0x4b40000112147423 */ /* 0x080fe20000004017 */
[C---:B------:R-:W-:Y:S01]  /*6820*/  FADD R12, R16.reuse, -12583039 ;  /* 0xcb40007f100c7421 */ /* 0x040fe20000000000 */
[----:B------:R-:W-:Y:S01]  /*6830*/  SHF.L.U32 R16, R16, 0x17, RZ ;  /* 0x0000001710107819 */ /* 0x000fe200000006ff */
[C---:B------:R-:W-:Y:S01]  /*6840*/  FADD R13, -R25.reuse, R34 ;  /* 0x00000022190d7221 */ /* 0x040fe20000000100 */
[----:B------:R-:W-:Y:S01]  /*6850*/  FADD R15, -R25, R40 ;  /* 0x00000028190f7221 */ /* 0x000fe20000000100 */
[----:B------:R-:W-:Y:S01]  /*6860*/  FFMA R12, R29, 1.4426950216293334961, -R12 ;  /* 0x3fb8aa3b1d0c7823 */ /* 0x000fe2000000080c */
[C---:B------:R-:W-:Y:S01]  /*6870*/  FADD R33, -R25.reuse, R38 ;  /* 0x0000002619217221 */ /* 0x040fe20000000100 */
[----:B------:R-:W-:Y:S01]  /*6880*/  FADD R25, -R25, R24 ;  /* 0x0000001819197221 */ /* 0x000fe20000000100 */
[-C--:B------:R-:W-:Y:S01]  /*6890*/  FFMA.SAT R24, R21, R14.reuse, 0.5 ;  /* 0x3f00000015187423 */ /* 0x080fe2000000200e */
[----:B------:R-:W-:Y:S01]  /*68a0*/  FFMA R12, R29, 1.925963033500011079e-08, R12 ;  /* 0x32a570601d0c7823 */ /* 0x000fe2000000000c */
[-C--:B------:R-:W-:Y:S01]  /*68b0*/  FFMA.SAT R28, R13, R14.reuse, 0.5 ;  /* 0x3f0000000d1c7423 */ /* 0x080fe2000000200e */
[----:B------:R-:W-:Y:S01]  /*68c0*/  FFMA.SAT R30, R15, R14, 0.5 ;  /* 0x3f0000000f1e7423 */ /* 0x000fe2000000200e */
[-C--:B------:R-:W-:Y:S01]  /*68d0*/  FFMA.RM R24, R24, R23.reuse, 12582913 ;  /* 0x4b40000118187423 */ /* 0x080fe20000004017 */
[----:B------:R0:W1:Y:S01]  /*68e0*/  MUFU.EX2 R29, R12 ;  /* 0x0000000c001d7308 */ /* 0x0000620000000800 */
[-C--:B------:R-:W-:Y:S01]  /*68f0*/  FFMA.RM R28, R28, R23.reuse, 12582913 ;  /* 0x4b4000011c1c7423 */ /* 0x080fe20000004017 */
[----:B------:R-:W-:Y:S01]  /*6900*/  FFMA.RM R30, R30, R23, 12582913 ;  /* 0x4b4000011e1e7423 */ /* 0x000fe20000004017 */
[----:B0-----:R-:W-:-:S04]  /*6910*/  FADD R12, R22, -12583039 ;  /* 0xcb40007f160c7421 */ /* 0x001fc80000000000 */
[----:B------:R-:W-:-:S04]  /*6920*/  FFMA R12, R17, 1.4426950216293334961, -R12 ;  /* 0x3fb8aa3b110c7823 */ /* 0x000fc8000000080c */
[----:B------:R-:W-:Y:S01]  /*6930*/  FFMA R12, R17, 1.925963033500011079e-08, R12 ;  /* 0x32a57060110c7823 */ /* 0x000fe2000000000c */
[----:B-1----:R-:W-:Y:S01]  /*6940*/  FMUL R18, R16, R29 ;  /* 0x0000001d10127220 */ /* 0x002fe20000400000 */
[----:B------:R-:W-:Y:S01]  /*6950*/  FADD R16, R20, -12583039 ;  /* 0xcb40007f14107421 */ /* 0x000fe20000000000 */
[----:B------:R-:W-:-:S03]  /*6960*/  IMAD.SHL.U32 R17, R22, 0x800000, RZ ;  /* 0x0080000016117824 */ /* 0x000fc600078e00ff */
[----:B------:R-:W0:Y:S01]  /*6970*/  MUFU.EX2 R12, R12 ;  /* 0x0000000c000c7308 */ /* 0x000e220000000800 */
[----:B------:R-:W-:-:S04]  /*6980*/  FFMA R16, R31, 1.4426950216293334961, -R16 ;  /* 0x3fb8aa3b1f107823 */ /* 0x000fc80000000810 */
[----:B------:R-:W-:Y:S01]  /*6990*/  FFMA R31, R31, 1.925963033500011079e-08, R16 ;  /* 0x32a570601f1f7823 */ /* 0x000fe20000000010 */
[----:B------:R-:W-:Y:S02]  /*69a0*/  IMAD.SHL.U32 R16, R20, 0x800000, RZ ;  /* 0x0080000014107824 */ /* 0x000fe400078e00ff */
[----:B------:R-:W-:-:S04]  /*69b0*/  FFMA.SAT R20, R19, R14, 0.5 ;  /* 0x3f00000013147423 */ /* 0x000fc8000000200e */
[----:B------:R-:W-:Y:S01]  /*69c0*/  FFMA.RM R20, R20, R23, 12582913 ;  /* 0x4b40000114147423 */ /* 0x000fe20000004017 */
[----:B------:R-:W1:Y:S03]  /*69d0*/  MUFU.EX2 R31, R31 ;  /* 0x0000001f001f7308 */ /* 0x000e660000000800 */
[----:B------:R-:W-:Y:S01]  /*69e0*/  FADD R22, R20, -12583039 ;  /* 0xcb40007f14167421 */ /* 0x000fe20000000000 */
[----:B0-----:R-:W-:Y:S01]  /*69f0*/  FMUL R17, R17, R12 ;  /* 0x0000000c11117220 */ /* 0x001fe20000400000 */
[C---:B------:R-:W-:Y:S02]  /*6a00*/  FADD R12, R24.reuse, -12583039 ;  /* 0xcb40007f180c7421 */ /* 0x040fe40000000000 */
[----:B------:R-:W-:Y:S01]  /*6a10*/  FFMA R22, R19, 1.4426950216293334961, -R22 ;  /* 0x3fb8aa3b13167823 */ /* 0x000fe20000000816 */
[----:B------:R-:W-:Y:S02]  /*6a20*/  IMAD.SHL.U32 R24, R24, 0x800000, RZ ;  /* 0x0080000018187824 */ /* 0x000fe400078e00ff */
[----:B------:R-:W-:Y:S01]  /*6a30*/  FFMA R12, R21, 1.4426950216293334961, -R12 ;  /* 0x3fb8aa3b150c7823 */ /* 0x000fe2000000080c */
[----:B------:R-:W-:Y:S01]  /*6a40*/  FFMA R22, R19, 1.925963033500011079e-08, R22 ;  /* 0x32a5706013167823 */ /* 0x000fe20000000016 */
[----:B------:R-:W-:Y:S01]  /*6a50*/  SHF.L.U32 R19, R20, 0x17, RZ ;  /* 0x0000001714137819 */ /* 0x000fe200000006ff */
[----:B------:R-:W-:Y:S01]  /*6a60*/  FFMA.SAT R20, R11, R14, 0.5 ;  /* 0x3f0000000b147423 */ /* 0x000fe2000000200e */
[----:B------:R-:W-:-:S03]  /*6a70*/  FFMA R12, R21, 1.925963033500011079e-08, R12 ;  /* 0x32a57060150c7823 */ /* 0x000fc6000000000c */
[----:B------:R-:W0:Y:S01]  /*6a80*/  MUFU.EX2 R22, R22 ;  /* 0x0000001600167308 */ /* 0x000e220000000800 */
[----:B------:R-:W-:Y:S01]  /*6a90*/  FFMA.RM R20, R20, R23, 12582913 ;  /* 0x4b40000114147423 */ /* 0x000fe20000004017 */
[----:B-1----:R-:W-:-:S06]  /*6aa0*/  FMUL R16, R16, R31 ;  /* 0x0000001f10107220 */ /* 0x002fcc0000400000 */
[----:B------:R1:W2:Y:S01]  /*6ab0*/  MUFU.EX2 R21, R12 ;  /* 0x0000000c00157308 */ /* 0x0002a20000000800 */
[----:B0-----:R-:W-:Y:S01]  /*6ac0*/  FMUL R19, R19, R22 ;  /* 0x0000001613137220 */ /* 0x001fe20000400000 */
[----:B-1----:R-:W-:-:S04]  /*6ad0*/  FADD R12, R28, -12583039 ;  /* 0xcb40007f1c0c7421 */ /* 0x002fc80000000000 */
[C---:B------:R-:W-:Y:S01]  /*6ae0*/  FFMA R12, R13.reuse, 1.4426950216293334961, -R12 ;  /* 0x3fb8aa3b0d0c7823 */ /* 0x040fe2000000080c */
[----:B--2---:R-:W-:Y:S01]  /*6af0*/  FMUL R22, R24, R21 ;  /* 0x0000001518167220 */ /* 0x004fe20000400000 */
[C---:B------:R-:W-:Y:S01]  /*6b00*/  FADD R24, R20.reuse, -12583039 ;  /* 0xcb40007f14187421 */ /* 0x040fe20000000000 */
[----:B------:R-:W-:Y:S02]  /*6b10*/  IMAD.SHL.U32 R20, R20, 0x800000, RZ ;  /* 0x0080000014147824 */ /* 0x000fe400078e00ff */
[----:B------:R-:W-:Y:S01]  /*6b20*/  FFMA R12, R13, 1.925963033500011079e-08, R12 ;  /* 0x32a570600d0c7823 */ /* 0x000fe2000000000c */
[----:B------:R-:W-:-:S04]  /*6b30*/  FFMA R24, R11, 1.4426950216293334961, -R24 ;  /* 0x3fb8aa3b0b187823 */ /* 0x000fc80000000818 */
[----:B------:R-:W-:Y:S02]  /*6b40*/  FFMA R24, R11, 1.925963033500011079e-08, R24 ;  /* 0x32a570600b187823 */ /* 0x000fe40000000018 */
[----:B------:R-:W-:Y:S08]  /*6b50*/  MUFU.EX2 R11, R12 ;  /* 0x0000000c000b7308 */ /* 0x000ff00000000800 */
[----:B------:R0:W1:Y:S02]  /*6b60*/  MUFU.EX2 R21, R24 ;  /* 0x0000001800157308 */ /* 0x0000640000000800 */
[----:B0-----:R-:W-:-:S04]  /*6b70*/  FADD R24, R30, -12583039 ;  /* 0xcb40007f1e187421 */ /* 0x001fc80000000000 */
[----:B------:R-:W-:Y:S01]  /*6b80*/  FFMA R24, R15, 1.4426950216293334961, -R24 ;  /* 0x3fb8aa3b0f187823 */ /* 0x000fe20000000818 */
[----:B-1----:R-:W-:Y:S01]  /*6b90*/  FMUL R21, R20, R21 ;  /* 0x0000001514157220 */ /* 0x002fe20000400000 */
[----:B------:R-:W-:Y:S01]  /*6ba0*/  SHF.L.U32 R20, R28, 0x17, RZ ;  /* 0x000000171c147819 */ /* 0x000fe200000006ff */
[-C--:B------:R-:W-:Y:S01]  /*6bb0*/  FFMA.SAT R28, R33, R14.reuse, 0.5 ;  /* 0x3f000000211c7423 */ /* 0x080fe2000000200e */
[----:B------:R-:W-:Y:S01]  /*6bc0*/  FFMA.SAT R14, R25, R14, 0.5 ;  /* 0x3f000000190e7423 */ /* 0x000fe2000000200e */
[----:B------:R-:W-:Y:S02]  /*6bd0*/  FFMA R24, R15, 1.925963033500011079e-08, R24 ;  /* 0x32a570600f187823 */ /* 0x000fe40000000018 */
[-C--:B------:R-:W-:Y:S01]  /*6be0*/  FFMA.RM R28, R28, R23.reuse, 12582913 ;  /* 0x4b4000011c1c7423 */ /* 0x080fe20000004017 */
[----:B------:R-:W-:Y:S01]  /*6bf0*/  FFMA.RM R14, R14, R23, 12582913 ;  /* 0x4b4000010e0e7423 */ /* 0x000fe20000004017 */
[----:B------:R-:W-:Y:S01]  /*6c00*/  FMUL R20, R20, R11 ;  /* 0x0000000b14147220 */ /* 0x000fe20000400000 */
[----:B------:R-:W-:Y:S01]  /*6c10*/  FADD R11, RZ, R18 ;  /* 0x00000012ff0b7221 */ /* 0x000fe20000000000 */
[----:B------:R-:W-:Y:S01]  /*6c20*/  FADD R12, R28, -12583039 ;  /* 0xcb40007f1c0c7421 */ /* 0x000fe20000000000 */
[----:B------:R-:W0:Y:S03]  /*6c30*/  MUFU.EX2 R24, R24 ;  /* 0x0000001800187308 */ /* 0x000e260000000800 */
[----:B------:R-:W-:-:S04]  /*6c40*/  FFMA R12, R33, 1.4426950216293334961, -R12 ;  /* 0x3fb8aa3b210c7823 */ /* 0x000fc8000000080c */
[----:B------:R-:W-:Y:S01]  /*6c50*/  FFMA R33, R33, 1.925963033500011079e-08, R12 ;  /* 0x32a5706021217823 */ /* 0x000fe2000000000c */
[C---:B------:R-:W-:Y:S01]  /*6c60*/  FADD R12, R14.reuse, -12583039 ;  /* 0xcb40007f0e0c7421 */ /* 0x040fe20000000000 */
[----:B------:R-:W-:-:S03]  /*6c70*/  SHF.L.U32 R14, R14, 0x17, RZ ;  /* 0x000000170e0e7819 */ /* 0x000fc600000006ff */
[C---:B------:R-:W-:Y:S01]  /*6c80*/  FFMA R12, R25.reuse, 1.4426950216293334961, -R12 ;  /* 0x3fb8aa3b190c7823 */ /* 0x040fe2000000080c */
[----:B------:R-:W1:Y:S03]  /*6c90*/  MUFU.EX2 R33, R33 ;  /* 0x0000002100217308 */ /* 0x000e660000000800 */
[----:B------:R-:W-:Y:S01]  /*6ca0*/  FFMA R15, R25, 1.925963033500011079e-08, R12 ;  /* 0x32a57060190f7823 */ /* 0x000fe2000000000c */
[----:B------:R-:W-:Y:S01]  /*6cb0*/  FADD R12, R11, R16 ;  /* 0x000000100b0c7221 */ /* 0x000fe20000000000 */
[----:B------:R-:W-:-:S03]  /*6cc0*/  IMAD.SHL.U32 R25, R30, 0x800000, RZ ;  /* 0x008000001e197824 */ /* 0x000fc600078e00ff */
[----:B------:R-:W-:Y:S01]  /*6cd0*/  FADD R12, R12, R17 ;  /* 0x000000110c0c7221 */ /* 0x000fe20000000000 */
[----:B------:R-:W2:Y:S01]  /*6ce0*/  MUFU.EX2 R15, R15 ;  /* 0x0000000f000f7308 */ /* 0x000ea20000000800 */
[----:B0-----:R-:W-:Y:S01]  /*6cf0*/  FMUL R25, R25, R24 ;  /* 0x0000001819197220 */ /* 0x001fe20000400000 */
[----:B------:R-:W-:Y:S02]  /*6d00*/  IMAD.SHL.U32 R24, R28, 0x800000, RZ ;  /* 0x008000001c187824 */ /* 0x000fe400078e00ff */
[----:B------:R-:W-:-:S04]  /*6d10*/  FADD R11, R12, R19 ;  /* 0x000000130c0b7221 */ /* 0x000fc80000000000 */
[----:B------:R-:W-:Y:S01]  /*6d20*/  FADD R12, R11, R22 ;  /* 0x000000160b0c7221 */ /* 0x000fe20000000000 */
[----:B-1----:R-:W-:-:S03]  /*6d30*/  FMUL R24, R24, R33 ;  /* 0x0000002118187220 */ /* 0x002fc60000400000 */
[----:B------:R-:W-:-:S04]  /*6d40*/  FADD R11, R12, R21 ;  /* 0x000000150c0b7221 */ /* 0x000fc80000000000 */
[----:B------:R-:W-:Y:S01]  /*6d50*/  FADD R12, R11, R20 ;  /* 0x000000140b0c7221 */ /* 0x000fe20000000000 */
[----:B--2---:R-:W-:Y:S01]  /*6d60*/  FMUL R23, R14, R15 ;  /* 0x0000000f0e177220 */ /* 0x004fe20000400000 */
[----:B------:R-:W-:Y:S02]  /*6d70*/  MOV R15, 0xffffffff ;  /* 0xffffffff000f7802 */ /* 0x000fe40000000f00 */
        /* <DEDUP_REMOVED lines=8> */
.L_x_4662:
[----:B------:R-:W-:Y:S02]  /*6e00*/  IMAD.MOV.U32 R12, RZ, RZ, 0x8 ;  /* 0x00000008ff0c7424 */ /* 0x000fe400078e00ff */
[----:B------:R-:W-:-:S04]  /*6e10*/  FADD R28, R13, R14 ;  /* 0x0000000e0d1c7221 */ /* 0x000fc80000000000 */
[----:B------:R-:W-:-:S07]  /*6e20*/  IMAD.MOV.U32 R13, RZ, RZ, R28 ;  /* 0x000000ffff0d7224 */ /* 0x000fce00078e001c */
[----:B------:R-:W-:Y:S05]  /*6e30*/  WARPSYNC.COLLECTIVE R15, `(.L_x_4663) ;  /* 0x000000000f087348 */ /* 0x000fea0003c00000 */
[----:B------:R0:W1:Y:S02]  /*6e40*/  SHFL.BFLY P6, R14, R13, R12, R11 ;  /* 0x0c00000c0d0e7389 */ /* 0x00006400000c000b */
[----:B01----:R-:W-:Y:S05]  /*6e50*/  ENDCOLLECTIVE ;  /* 0x000000000000791b */ /* 0x003fea0003800000 */
.L_x_4663:
[----:B------:R-:W-:Y:S02]  /*6e60*/  IMAD.MOV.U32 R12, RZ, RZ, 0x4 ;  /* 0x00000004ff0c7424 */ /* 0x000fe400078e00ff */
[----:B------:R-:W-:-:S05]  /*6e70*/  FADD R29, R28, R14 ;  /* 0x0000000e1c1d7221 */ /* 0x000fca0000000000 */
[----:B------:R-:W-:-:S07]  /*6e80*/  MOV R13, R29 ;  /* 0x0000001d000d7202 */ /* 0x000fce0000000f00 */
[----:B------:R-:W-:Y:S05]  /*6e90*/  WARPSYNC.COLLECTIVE R15, `(.L_x_4664) ;  /* 0x000000000f087348 */ /* 0x000fea0003c00000 */
[----:B------:R0:W1:Y:S02]  /*6ea0*/  SHFL.BFLY P6, R14, R13, R12, R11 ;  /* 0x0c00000c0d0e7389 */ /* 0x00006400000c000b */
[----:B01----:R-:W-:Y:S05]  /*6eb0*/  ENDCOLLECTIVE ;  /* 0x000000000000791b */ /* 0x003fea0003800000 */
.L_x_4664:
[----:B------:R-:W-:Y:S02]  /*6ec0*/  HFMA2 R12, -RZ, RZ, 0, 1.1920928955078125e-07 ;  /* 0x00000002ff0c7431 */ /* 0x000fe400000001ff */
[----:B------:R-:W-:-:S04]  /*6ed0*/  FADD R30, R29, R14 ;  /* 0x0000000e1d1e7221 */ /* 0x000fc80000000000 */
[----:B------:R-:W-:-:S07]  /*6ee0*/  IMAD.MOV.U32 R13, RZ, RZ, R30 ;  /* 0x000000ffff0d7224 */ /* 0x000fce00078e001e */
[----:B------:R-:W-:Y:S05]  /*6ef0*/  WARPSYNC.COLLECTIVE R15, `(.L_x_4665) ;  /* 0x000000000f087348 */ /* 0x000fea0003c00000 */
[----:B------:R0:W1:Y:S02]  /*6f00*/  SHFL.BFLY P6, R14, R13, R12, R11 ;  /* 0x0c00000c0d0e7389 */ /* 0x00006400000c000b */
[----:B01----:R-:W-:Y:S05]  /*6f10*/  ENDCOLLECTIVE ;  /* 0x000000000000791b */ /* 0x003fea0003800000 */
.L_x_4665:
[----:B------:R-:W-:Y:S02]  /*6f20*/  IMAD.MOV.U32 R12, RZ, RZ, 0x1 ;  /* 0x00000001ff0c7424 */ /* 0x000fe400078e00ff */
[----:B------:R-:W-:-:S04]  /*6f30*/  FADD R31, R30, R14 ;  /* 0x0000000e1e1f7221 */ /* 0x000fc80000000000 */
[----:B------:R-:W-:-:S07]  /*6f40*/  IMAD.MOV.U32 R13, RZ, RZ, R31 ;  /* 0x000000ffff0d7224 */ /* 0x000fce00078e001f */
[----:B------:R-:W-:Y:S05]  /*6f50*/  WARPSYNC.COLLECTIVE R15, `(.L_x_4666) ;  /* 0x000000000f087348 */ /* 0x000fea0003c00000 */
[----:B------:R0:W1:Y:S02]  /*6f60*/  SHFL.BFLY P6, R14, R13, R12, R11 ;  /* 0x0c00000c0d0e7389 */ /* 0x00006400000c000b */
[----:B01----:R-:W-:Y:S05]  /*6f70*/  ENDCOLLECTIVE ;  /* 0x000000000000791b */ /* 0x003fea0003800000 */
.L_x_4666:
[----:B------:R-:W-:Y:S05]  /*6f80*/  BRA `(.L_x_4667) ;  /* 0xffffffe800007947 */ /* 0x000fea000383ffff */
        .weak           $__internal_54_$__cuda_sm3x_div_rn_noftz_f32_slowpath
        .type           $__internal_54_$__cuda_sm3x_div_rn_noftz_f32_slowpath,@function
        .size           $__internal_54_$__cuda_sm3x_div_rn_noftz_f32_slowpath,(.L_x_37431 - $__internal_54_$__cuda_sm3x_div_rn_noftz_f32_slowpath)
$__internal_54_$__cuda_sm3x_div_rn_noftz_f32_slowpath:
        /* <DEDUP_REMOVED lines=35> */
.L_x_4669:
        /* <DEDUP_REMOVED lines=51> */
.L_x_4676:
[----:B------:R-:W-:-:S04]  /*74f0*/  LOP3.LUT R11, R11, 0x80000000, RZ, 0xc0, !PT ;  /* 0x800000000b0b7812 */ /* 0x000fc800078ec0ff */
[----:B------:R-:W-:Y:S01]  /*7500*/  LOP3.LUT R11, R11, 0x7f800000, RZ, 0xfc, !PT ;  /* 0x7f8000000b0b7812 */ /* 0x000fe200078efcff */
[----:B------:R-:W-:Y:S06]  /*7510*/  BRA `(.L_x_4677) ;  /* 0x0000000000047947 */ /* 0x000fec0003800000 */
.L_x_4675:
[----:B------:R-:W-:-:S07]  /*7520*/  LEA R11, R18, R11, 0x17 ;  /* 0x0000000b120b7211 */ /* 0x000fce00078eb8ff */
.L_x_4677:
[----:B------:R-:W-:Y:S05]  /*7530*/  BSYNC.RECONVERGENT B2 ;  /* 0x0000000000027941 */ /* 0x000fea0003800200 */
.L_x_4674:
[----:B------:R-:W-:Y:S05]  /*7540*/  BRA `(.L_x_4678) ;  /* 0x0000000000207947 */ /* 0x000fea0003800000 */
.L_x_4673:
[----:B------:R-:W-:-:S04]  /*7550*/  LOP3.LUT R11, R11, 0x80000000, R33, 0x48, !PT ;  /* 0x800000000b0b7812 */ /* 0x000fc800078e4821 */
[----:B------:R-:W-:Y:S01]  /*7560*/  LOP3.LUT R11, R11, 0x7f800000, RZ, 0xfc, !PT ;  /* 0x7f8000000b0b7812 */ /* 0x000fe200078efcff */
[----:B------:R-:W-:Y:S06]  /*7570*/  BRA `(.L_x_4678) ;  /* 0x0000000000147947 */ /* 0x000fec0003800000 */
.L_x_4672:
[----:B------:R-:W-:Y:S01]  /*7580*/  LOP3.LUT R11, R11, 0x80000000, R33, 0x48, !PT ;  /* 0x800000000b0b7812 */ /* 0x000fe200078e4821 */
[----:B------:R-:W-:Y:S06]  /*7590*/  BRA `(.L_x_4678) ;  /* 0x00000000000c7947 */ /* 0x000fec0003800000 */
.L_x_4671:
[----:B------:R-:W0:Y:S01]  /*75a0*/  MUFU.RSQ R11, -QNAN ;  /* 0xffc00000000b7908 */ /* 0x000e220000001400 */
[----:B------:R-:W-:Y:S05]  /*75b0*/  BRA `(.L_x_4678) ;  /* 0x0000000000047947 */ /* 0x000fea0003800000 */
.L_x_4670:
[----:B------:R-:W-:-:S07]  /*75c0*/  FADD.FTZ R11, R18, R11 ;  /* 0x0000000b120b7221 */ /* 0x000fce0000010000 */
.L_x_4678:
[----:B------:R-:W-:Y:S05]  /*75d0*/  BSYNC.RECONVERGENT B1 ;  /* 0x0000000000017941 */ /* 0x000fea0003800200 */
.L_x_4668:
[----:B------:R-:W-:-:S04]  /*75e0*/  IMAD.MOV.U32 R13, RZ, RZ, 0x0 ;  /* 0x00000000ff0d7424 */ /* 0x000fc800078e00ff */
[----:B0-----:R-:W-:Y:S05]  /*75f0*/  RET.REL.NODEC R12 `(_Z15SoftmaxWarpImplI22BroadcastScaleMaskLoadIffbLm4EiE11DirectStoreIffEfLi1ELi10ELi32ELi1ELb1EL9Algorithm0EEvT_T0_ll) ;  /* 0xffffff880c807950 */ /* 0x001fea0003c3ffff */
.L_x_4679:
        /* <DEDUP_REMOVED lines=16> */
.L_x_37431:


//--------------------- .text._Z15SoftmaxWarpImplI22BroadcastScaleMaskLoadIffbLm4EiE11DirectStoreIffEfLi1ELi10ELi32ELi1ELb0EL9Algorithm0EEvT_T0_ll --------------------------
	.section	.text._Z15SoftmaxWarpImplI22BroadcastScaleMaskLoadIffbLm4EiE11DirectStoreIffEfLi1ELi10ELi32ELi1ELb0EL9Algorithm0EEvT_T0_ll,"ax",@progbits
	.align	128
        .global         _Z15SoftmaxWarpImplI22BroadcastScaleMaskLoadIffbLm4EiE11DirectStoreIffEfLi1ELi10ELi32ELi1ELb0EL9Algorithm0EEvT_T0_ll
        .type           _Z15SoftmaxWarpImplI22BroadcastScaleMaskLoadIffbLm4EiE11DirectStoreIffEfLi1ELi10ELi32ELi1ELb0EL9Algorithm0EEvT_T0_ll,@function
        .size           _Z15SoftmaxWarpImplI22BroadcastScaleMaskLoadIffbLm4EiE11DirectStoreIffEfLi1ELi10ELi32ELi1ELb0EL9Algorithm0EEvT_T0_ll,(.L_x_37432 - _Z15SoftmaxWarpImplI22BroadcastScaleMaskLoadIffbLm4EiE11DirectStoreIffEfLi1ELi10ELi32ELi1ELb0EL9Algorithm0EEvT_T0_ll)
        .other          _Z15SoftmaxWarpImplI22BroadcastScaleMaskLoadIffbLm4EiE11DirectStoreIffEfLi1ELi10ELi32ELi1ELb0EL9Algorithm0EEvT_T0_ll,@"STO_CUDA_ENTRY STV_DEFAULT"
_Z15SoftmaxWarpImplI22BroadcastScaleMaskLoadIffbLm4EiE11DirectStoreIffEfLi1ELi10ELi32ELi1ELb0EL9Algorithm0EEvT_T0_ll:
.text._Z15SoftmaxWarpImplI22BroadcastScaleMaskLoadIffbLm4EiE11DirectStoreIffEfLi1ELi10ELi32ELi1ELb0EL9Algorithm0EEvT_T0_ll:
        /* <DEDUP_REMOVED lines=31> */
.L_x_4680:
        /* <DEDUP_REMOVED lines=14> */
.L_x_4703:
[----:B------:R-:W-:Y:S01]  /*02d0*/  IABS R0, UR59 ;  /* 0x0000003b00007c13 */ /* 0x000fe20008000000 */
[----:B0-----:R-:W-:Y:S01]  /*02e0*/  IMAD R12, R21, UR58, R22 ;  /* 0x0000003a150c7c24 */ /* 0x001fe2000f8e0216 */
[----:B--2---:R-:W-:Y:S01]  /*02f0*/  IABS R3, UR60 ;  /* 0x0000003c00037c13 */ /* 0x004fe20008000000 */
        /* <DEDUP_REMOVED lines=8> */
[----:B------:R-:W-:Y:S02]  /*0380*/  LOP3.LUT R24, RZ, UR59, RZ, 0x33, !PT ;  /* 0x0000003bff187c12 */ /* 0x000fe4000f8e33ff */
[----:B------:R-:W-:Y:S01]  /*0390*/  SHF.R.S64 R15, RZ, 0x1e, R4 ;  /* 0x0000001eff0f7819 */ /* 0x000fe20000001004 */
        /* <DEDUP_REMOVED lines=22> */
[----:B------:R-:W-:-:S04]  /*0500*/  IMAD.HI.U32 R0, R2, UR7, RZ ;  /* 0x0000000702007c27 */ /* 0x000fc8000f8e00ff */
[----:B------:R-:W-:Y:S01]  /*0510*/  IMAD.HI.U32 R8, R9, UR7, RZ ;  /* 0x0000000709087c27 */ /* 0x000fe2000f8e00ff */
[----:B------:R-:W-:-:S03]  /*0520*/  IADD3 R7, PT, PT, -R0, RZ, RZ ;  /* 0x000000ff00077210 */ /* 0x000fc60007ffe1ff */
[----:B------:R-:W-:Y:S01]  /*0530*/  IMAD.MOV R10, RZ, RZ, -R8 ;  /* 0x000000ffff0a7224 */ /* 0x000fe200078e0a08 */
[----:B------:R-:W-:Y:S01]  /*0540*/  UIADD3 UR6, UPT, UPT, URZ, -UR5, URZ ;  /* 0x80000005ff067290 */ /* 0x000fe2000fffe0ff */
[----:B------:R-:W-:Y:S02]  /*0550*/  IMAD R2, R7, UR10, R2 ;  /* 0x0000000a07027c24 */ /* 0x000fe4000f8e0202 */
[----:B------:R-:W-:Y:S01]  /*0560*/  IMAD R7, R10, UR10, R9 ;  /* 0x0000000a0a077c24 */ /* 0x000fe2000f8e0209 */
[----:B------:R-:W-:Y:S01]  /*0570*/  UIMAD UR6, UR6, UR9, URZ ;  /* 0x00000009060672a4 */ /* 0x000fe2000f8e02ff */
[----:B------:R-:W-:Y:S01]  /*0580*/  IMAD.HI.U32 R9, R11, UR7, RZ ;  /* 0x000000070b097c27 */ /* 0x000fe2000f8e00ff */
[----:B------:R-:W-:Y:S02]  /*0590*/  ISETP.LT.U32.AND P1, PT, R2, UR10, PT ;  /* 0x0000000a02007c0c */ /* 0x000fe4000bf21070 */
[----:B------:R-:W-:Y:S01]  /*05a0*/  ISETP.LT.U32.AND P2, PT, R7, UR10, PT ;  /* 0x0000000a07007c0c */ /* 0x000fe2000bf41070 */
[----:B------:R-:W-:Y:S01]  /*05b0*/  IMAD.MOV R10, RZ, RZ, -R9 ;  /* 0x000000ffff0a7224 */ /* 0x000fe200078e0a09 */
[----:B------:R-:W-:-:S07]  /*05c0*/  UIMAD.WIDE.U32 UR4, UR5, UR6, UR4 ;  /* 0x00000006050472a5 */ /* 0x000fce000f8e0004 */
[----:B------:R-:W-:Y:S01]  /*05d0*/  UMOV UR6, UR5 ;  /* 0x0000000500067c82 */ /* 0x000fe20008000000 */
[----:B------:R-:W-:Y:S01]  /*05e0*/  R2UR UR4, R16 ;  /* 0x00000000100472ca */ /* 0x000fe200000e0000 */
[----:B------:R-:W-:Y:S01]  /*05f0*/  @!P1 VIADD R2, R2, -UR10 ;  /* 0x8000000a02029c36 */ /* 0x000fe20008000000 */
[----:B------:R-:W-:Y:S01]  /*0600*/  R2UR UR5, R17 ;  /* 0x00000000110572ca */ /* 0x000fe200000e0000 */
[----:B------:R-:W-:Y:S01]  /*0610*/  @!P1 VIADD R0, R0, 0x1 ;  /* 0x0000000100009836 */ /* 0x000fe20000000000 */
[----:B------:R-:W-:Y:S01]  /*0620*/  @!P2 IADD3 R7, PT, PT, R7, -UR10, RZ ;  /* 0x8000000a0707ac10 */ /* 0x000fe2000fffe0ff */
[----:B------:R-:W-:Y:S01]  /*0630*/  @!P2 VIADD R8, R8, 0x1 ;  /* 0x000000010808a836 */ /* 0x000fe20000000000 */
[----:B------:R-:W-:Y:S01]  /*0640*/  ISETP.GE.U32.AND P4, PT, R2, UR10, PT ;  /* 0x0000000a02007c0c */ /* 0x000fe2000bf86070 */
[----:B------:R-:W-:Y:S01]  /*0650*/  IMAD R2, R10, UR10, R11 ;  /* 0x0000000a0a027c24 */ /* 0x000fe2000f8e020b */
[----:B------:R-:W-:Y:S01]  /*0660*/  ISETP.GE.U32.AND P1, PT, R7, UR10, PT ;  /* 0x0000000a07007c0c */ /* 0x000fe2000bf26070 */
[----:B------:R-:W0:Y:S03]  /*0670*/  I2F.RP R10, UR11 ;  /* 0x0000000b000a7d06 */ /* 0x000e260008209400 */
[----:B------:R-:W-:-:S07]  /*0680*/  ISETP.LT.U32.AND P0, PT, R2, UR10, PT ;  /* 0x0000000a02007c0c */ /* 0x000fce000bf01070 */
[----:B------:R-:W-:Y:S01]  /*0690*/  @P4 VIADD R0, R0, 0x1 ;  /* 0x0000000100004836 */ /* 0x000fe20000000000 */
[----:B------:R-:W-:Y:S02]  /*06a0*/  ISETP.GE.AND P4, PT, R6, RZ, PT ;  /* 0x000000ff0600720c */ /* 0x000fe40003f86270 */
[----:B------:R-:W-:Y:S01]  /*06b0*/  @P1 IADD3 R8, PT, PT, R8, 0x1, RZ ;  /* 0x0000000108081810 */ /* 0x000fe20007ffe0ff */
[----:B------:R-:W-:Y:S01]  /*06c0*/  @!P3 IMAD.MOV R0, RZ, RZ, -R0 ;  /* 0x000000ffff00b224 */ /* 0x000fe200078e0a00 */
[----:B------:R-:W-:Y:S01]  /*06d0*/  ISETP.GE.AND P1, PT, R3, RZ, PT ;  /* 0x000000ff0300720c */ /* 0x000fe20003f26270 */
[----:B0-----:R-:W0:Y:S01]  /*06e0*/  MUFU.RCP R10, R10 ;  /* 0x0000000a000a7308 */ /* 0x001e220000001000 */
[----:B------:R-:W-:Y:S01]  /*06f0*/  @!P0 IADD3 R2, PT, PT, R2, -UR10, RZ ;  /* 0x8000000a02028c10 */ /* 0x000fe2000fffe0ff */
[----:B------:R-:W-:Y:S01]  /*0700*/  IMAD.MOV.U32 R3, RZ, RZ, R8 ;  /* 0x000000ffff037224 */ /* 0x000fe200078e0008 */
[----:B------:R-:W-:Y:S02]  /*0710*/  SEL R7, R24, R0, !P6 ;  /* 0x0000000018077207 */ /* 0x000fe40007000000 */
[----:B------:R-:W-:-:S02]  /*0720*/  ISETP.GE.U32.AND P2, PT, R2, UR10, PT ;  /* 0x0000000a02007c0c */ /* 0x000fc4000bf46070 */
[----:B------:R-:W-:Y:S01]  /*0730*/  @!P0 IADD3 R9, PT, PT, R9, 0x1, RZ ;  /* 0x0000000109098810 */ /* 0x000fe20007ffe0ff */
[----:B------:R-:W-:Y:S02]  /*0740*/  @!P4 IMAD.MOV R3, RZ, RZ, -R3 ;  /* 0x000000ffff03c224 */ /* 0x000fe400078e0a03 */
[----:B------:R-:W-:-:S03]  /*0750*/  IMAD.MOV R11, RZ, RZ, -R7 ;  /* 0x000000ffff0b7224 */ /* 0x000fc600078e0a07 */
[----:B------:R-:W-:Y:S01]  /*0760*/  SEL R3, R24, R3, !P6 ;  /* 0x0000000318037207 */ /* 0x000fe20007000000 */
[----:B------:R-:W-:Y:S01]  /*0770*/  IMAD R8, R11, UR59, R12 ;  /* 0x0000003b0b087c24 */ /* 0x000fe2000f8e020c */
[----:B0-----:R-:W-:-:S03]  /*0780*/  IADD3 R18, PT, PT, R10, 0xffffffe, RZ ;  /* 0x0ffffffe0a127810 */ /* 0x001fc60007ffe0ff */
[----:B------:R-:W-:Y:S01]  /*0790*/  @P2 VIADD R9, R9, 0x1 ;  /* 0x0000000109092836 */ /* 0x000fe20000000000 */
[----:B------:R-:W-:Y:S02]  /*07a0*/  IABS R0, R8 ;  /* 0x0000000800007213 */ /* 0x000fe40000000000 */
[----:B------:R-:W-:Y:S02]  /*07b0*/  IADD3 R10, P0, PT, R15, UR48, RZ ;  /* 0x000000300f0a7c10 */ /* 0x000fe4000ff1e0ff */
[----:B------:R-:W-:Y:S01]  /*07c0*/  MOV R11, R9 ;  /* 0x00000009000b7202 */ /* 0x000fe20000000f00 */
[----:B------:R-:W-:Y:S01]  /*07d0*/  IMAD.MOV R9, RZ, RZ, -R3 ;  /* 0x000000ffff097224 */ /* 0x000fe200078e0a03 */
[----:B------:R-:W0:Y:S03]  /*07e0*/  F2I.FTZ.U32.TRUNC.NTZ R18, R18 ;  /* 0x0000001200127305 */ /* 0x000e26000021f000 */
[----:B------:R-:W-:-:S02]  /*07f0*/  @!P1 IMAD.MOV R11, RZ, RZ, -R11 ;  /* 0x000000ffff0b9224 */ /* 0x000fc400078e0a0b */
[----:B------:R-:W-:Y:S02]  /*0800*/  IMAD R6, R9, UR59, R4 ;  /* 0x0000003b09067c24 */ /* 0x000fe4000f8e0204 */
[----:B------:R-:W-:Y:S01]  /*0810*/  IMAD.HI.U32 R9, R0, UR6, RZ ;  /* 0x0000000600097c27 */ /* 0x000fe2000f8e00ff */
[----:B------:R-:W-:Y:S02]  /*0820*/  SEL R2, R24, R11, !P6 ;  /* 0x0000000b18027207 */ /* 0x000fe40007000000 */
[----:B------:R-:W-:Y:S02]  /*0830*/  IABS R19, R6 ;  /* 0x0000000600137213 */ /* 0x000fe40000000000 */
[----:B------:R-:W-:Y:S01]  /*0840*/  IADD3 R11, PT, PT, -R9, RZ, RZ ;  /* 0x000000ff090b7210 */ /* 0x000fe20007ffe1ff */
[----:B------:R-:W-:Y:S02]  /*0850*/  IMAD.MOV R14, RZ, RZ, -R2 ;  /* 0x000000ffff0e7224 */ /* 0x000fe400078e0a02 */
[----:B------:R-:W-:-:S04]  /*0860*/  IMAD.HI.U32 R13, R19, UR6, RZ ;  /* 0x00000006130d7c27 */ /* 0x000fc8000f8e00ff */
[----:B------:R-:W-:Y:S02]  /*0870*/  IMAD R11, R11, UR9, R0 ;  /* 0x000000090b0b7c24 */ /* 0x000fe4000f8e0200 */
[----:B------:R-:W-:Y:S02]  /*0880*/  IMAD R0, R14, UR59, R5 ;  /* 0x0000003b0e007c24 */ /* 0x000fe4000f8e0205 */
[----:B------:R-:W-:Y:S01]  /*0890*/  IMAD.MOV R14, RZ, RZ, -R13 ;  /* 0x000000ffff0e7224 */ /* 0x000fe200078e0a0d */
[----:B------:R-:W-:Y:S02]  /*08a0*/  ISETP.LT.U32.AND P1, PT, R11, UR9, PT ;  /* 0x000000090b007c0c */ /* 0x000fe4000bf21070 */
[----:B------:R-:W-:Y:S01]  /*08b0*/  IABS R26, R0 ;  /* 0x00000000001a7213 */ /* 0x000fe20000000000 */
[----:B------:R-:W-:-:S04]  /*08c0*/  IMAD R19, R14, UR9, R19 ;  /* 0x000000090e137c24 */ /* 0x000fc8000f8e0213 */
[----:B------:R-:W-:Y:S01]  /*08d0*/  IMAD.HI.U32 R14, R26, UR6, RZ ;  /* 0x000000061a0e7c27 */ /* 0x000fe2000f8e00ff */
[----:B------:R-:W-:-:S03]  /*08e0*/  ISETP.LT.U32.AND P3, PT, R19, UR9, PT ;  /* 0x0000000913007c0c */ /* 0x000fc6000bf61070 */
[----:B------:R-:W-:Y:S02]  /*08f0*/  IMAD.MOV R15, RZ, RZ, -R14 ;  /* 0x000000ffff0f7224 */ /* 0x000fe400078e0a0e */
[----:B------:R-:W-:Y:S02]  /*0900*/  @!P1 VIADD R11, R11, -UR9 ;  /* 0x800000090b0b9c36 */ /* 0x000fe40008000000 */
[----:B------:R-:W-:-:S03]  /*0910*/  IMAD R26, R15, UR9, R26 ;  /* 0x000000090f1a7c24 */ /* 0x000fc6000f8e021a */
[----:B------:R-:W-:Y:S02]  /*0920*/  ISETP.GE.U32.AND P2, PT, R11, UR9, PT ;  /* 0x000000090b007c0c */ /* 0x000fe4000bf46070 */
[----:B------:R-:W-:Y:S02]  /*0930*/  LEA.HI.X.SX32 R11, R4, UR49, 0x2, P0 ;  /* 0x00000031040b7c11 */ /* 0x000fe400080f16ff */
[----:B------:R-:W-:Y:S02]  /*0940*/  SHF.R.S64 R4, RZ, 0x1e, R5 ;  /* 0x0000001eff047819 */ /* 0x000fe40000001005 */
[----:B------:R-:W-:Y:S01]  /*0950*/  LOP3.LUT R15, R8, UR60, RZ, 0x3c, !PT ;  /* 0x0000003c080f7c12 */ /* 0x000fe2000f8e3cff */
[----:B------:R1:W2:Y:S01]  /*0960*/  LDG.E R10, desc[UR4][R10.64] ;  /* 0x000000040a0a7981 */ /* 0x0002a2000c1e1900 */
[----:B------:R-:W-:Y:S02]  /*0970*/  IADD3 R4, P0, PT, R4, UR48, RZ ;  /* 0x0000003004047c10 */ /* 0x000fe4000ff1e0ff */
[----:B------:R-:W-:-:S02]  /*0980*/  ISETP.GE.AND P4, PT, R15, RZ, PT ;  /* 0x000000ff0f00720c */ /* 0x000fc40003f86270 */
[----:B------:R-:W-:Y:S02]  /*0990*/  LEA.HI.X.SX32 R5, R5, UR49, 0x2, P0 ;  /* 0x0000003105057c11 */ /* 0x000fe400080f16ff */
[----:B------:R-:W-:Y:S02]  /*09a0*/  ISETP.LT.U32.AND P0, PT, R26, UR9, PT ;  /* 0x000000091a007c0c */ /* 0x000fe4000bf01070 */
[----:B------:R-:W-:Y:S01]  /*09b0*/  @!P1 IADD3 R9, PT, PT, R9, 0x1, RZ ;  /* 0x0000000109099810 */ /* 0x000fe20007ffe0ff */
[----:B------:R-:W-:Y:S01]  /*09c0*/  @!P3 VIADD R19, R19, -UR9 ;  /* 0x800000091313bc36 */ /* 0x000fe20008000000 */
[----:B0-----:R-:W-:Y:S02]  /*09d0*/  R2UR UR5, R18 ;  /* 0x00000000120572ca */ /* 0x001fe400000e0000 */
[----:B------:R-:W-:Y:S01]  /*09e0*/  ISETP.NE.AND P5, PT, RZ, UR60, PT ;  /* 0x0000003cff007c0c */ /* 0x000fe2000bfa5270 */
[----:B------:R-:W-:Y:S01]  /*09f0*/  @P2 VIADD R9, R9, 0x1 ;  /* 0x0000000109092836 */ /* 0x000fe20000000000 */
[----:B------:R-:W-:Y:S01]  /*0a00*/  LOP3.LUT R25, RZ, UR60, RZ, 0x33, !PT ;  /* 0x0000003cff197c12 */ /* 0x000fe2000f8e33ff */
[----:B------:R-:W-:Y:S01]  /*0a10*/  UISETP.NE.U32.AND UP0, UPT, UR40, 0x1, UPT ;  /* 0x000000012800788c */ /* 0x000fe2000bf05070 */
[----:B------:R-:W-:Y:S01]  /*0a20*/  LOP3.LUT R15, R6, UR60, RZ, 0x3c, !PT ;  /* 0x0000003c060f7c12 */ /* 0x000fe2000f8e3cff */
[----:B------:R-:W-:Y:S01]  /*0a30*/  @!P4 IMAD.MOV R9, RZ, RZ, -R9 ;  /* 0x000000ffff09c224 */ /* 0x000fe200078e0a09 */
[----:B-1----:R-:W-:Y:S01]  /*0a40*/  LOP3.LUT R11, R0, UR60, RZ, 0x3c, !PT ;  /* 0x0000003c000b7c12 */ /* 0x002fe2000f8e3cff */
[----:B------:R0:W3:Y:S01]  /*0a50*/  LDG.E R4, desc[UR12][R4.64] ;  /* 0x0000000c04047981 */ /* 0x0000e2000c1e1900 */
[----:B------:R-:W-:-:S02]  /*0a60*/  @!P0 IADD3 R26, PT, PT, R26, -UR9, RZ ;  /* 0x800000091a1a8c10 */ /* 0x000fc4000fffe0ff */
[----:B------:R-:W-:Y:S02]  /*0a70*/  ISETP.GE.U32.AND P2, PT, R19, UR9, PT ;  /* 0x0000000913007c0c */ /* 0x000fe4000bf46070 */
[----:B------:R-:W-:Y:S02]  /*0a80*/  SEL R9, R25, R9, !P5 ;  /* 0x0000000919097207 */ /* 0x000fe40006800000 */
[----:B------:R-:W-:Y:S02]  /*0a90*/  ISETP.GE.U32.AND P4, PT, R26, UR9, PT ;  /* 0x000000091a007c0c */ /* 0x000fe4000bf86070 */
[----:B------:R-:W-:Y:S01]  /*0aa0*/  ISETP.GE.AND P1, PT, R15, RZ, PT ;  /* 0x000000ff0f00720c */ /* 0x000fe20003f26270 */
[----:B------:R-:W-:Y:S01]  /*0ab0*/  UIADD3 UR8, UPT, UPT, URZ, -UR5, URZ ;  /* 0x80000005ff087290 */ /* 0x000fe2000fffe0ff */
[----:B0-----:R-:W-:Y:S01]  /*0ac0*/  IMAD.MOV R5, RZ, RZ, -R9 ;  /* 0x000000ffff057224 */ /* 0x001fe200078e0a09 */
[----:B------:R-:W-:Y:S01]  /*0ad0*/  @!P3 IADD3 R13, PT, PT, R13, 0x1, RZ ;  /* 0x000000010d0db810 */ /* 0x000fe20007ffe0ff */
[----:B------:R-:W-:Y:S01]  /*0ae0*/  UISETP.NE.U32.AND UP2, UPT, UR42, 0x1, UPT ;  /* 0x000000012a00788c */ /* 0x000fe2000bf45070 */
[----:B------:R-:W-:Y:S01]  /*0af0*/  ISETP.GE.AND P3, PT, R11, RZ, PT ;  /* 0x000000ff0b00720c */ /* 0x000fe20003f66270 */
[----:B------:R-:W-:Y:S01]  /*0b00*/  UISETP.NE.AND.EX UP0, UPT, UR41, URZ, UPT, UP0 ;  /* 0x000000ff2900728c */ /* 0x000fe2000bf05300 */
[----:B------:R-:W-:Y:S01]  /*0b10*/  IMAD R5, R5, UR60, R8 ;  /* 0x0000003c05057c24 */ /* 0x000fe2000f8e0208 */
[----:B------:R-:W-:Y:S01]  /*0b20*/  UIMAD UR8, UR8, UR11, URZ ;  /* 0x0000000b080872a4 */ /* 0x000fe2000f8e02ff */
[----:B------:R-:W-:Y:S01]  /*0b30*/  @!P0 VIADD R14, R14, 0x1 ;  /* 0x000000010e0e8836 */ /* 0x000fe20000000000 */
[----:B------:R-:W-:Y:S01]  /*0b40*/  UISETP.NE.AND.EX UP2, UPT, UR43, URZ, UPT, UP2 ;  /* 0x000000ff2b00728c */ /* 0x000fe2000bf45320 */
[----:B------:R-:W-:Y:S01]  /*0b50*/  @P2 VIADD R13, R13, 0x1 ;  /* 0x000000010d0d2836 */ /* 0x000fe20000000000 */
[----:B------:R-:W-:Y:S01]  /*0b60*/  UMOV UR4, URZ ;  /* 0x000000ff00047c82 */ /* 0x000fe20008000000 */
[----:B------:R-:W-:Y:S01]  /*0b70*/  PLOP3.LUT P0, PT, PT, PT, UP0, 0x40, 0x4 ;  /* 0x000000000004781c */ /* 0x000fe20003f0e808 */
[----:B------:R-:W-:Y:S01]  /*0b80*/  UIMAD.WIDE.U32 UR4, UR5, UR8, UR4 ;  /* 0x00000008050472a5 */ /* 0x000fe2000f8e0004 */
[----:B------:R-:W-:-:S02]  /*0b90*/  @P4 IADD3 R14, PT, PT, R14, 0x1, RZ ;  /* 0x000000010e0e4810 */ /* 0x000fc40007ffe0ff */
[----:B------:R-:W-:Y:S01]  /*0ba0*/  IABS R18, R5 ;  /* 0x0000000500127213 */ /* 0x000fe20000000000 */
[----:B------:R-:W-:Y:S01]  /*0bb0*/  @!P1 IMAD.MOV R13, RZ, RZ, -R13 ;  /* 0x000000ffff0d9224 */ /* 0x000fe200078e0a0d */
[----:B------:R-:W-:Y:S02]  /*0bc0*/  PLOP3.LUT P2, PT, PT, PT, UP2, 0x40, 0x4 ;  /* 0x000000000004781c */ /* 0x000fe40003f4e828 */
[----:B------:R-:W-:Y:S01]  /*0bd0*/  SEL R7, R7, RZ, !P0 ;  /* 0x000000ff07077207 */ /* 0x000fe20004000000 */
[----:B------:R-:W-:Y:S02]  /*0be0*/  @!P3 IMAD.MOV R14, RZ, RZ, -R14 ;  /* 0x000000ffff0eb224 */ /* 0x000fe400078e0a0e */
[----:B------:R-:W-:Y:S01]  /*0bf0*/  IMAD.HI.U32 R11, R18, UR5, RZ ;  /* 0x00000005120b7c27 */ /* 0x000fe2000f8e00ff */
[----:B------:R-:W-:Y:S02]  /*0c00*/  SEL R19, R25, R13, !P5 ;  /* 0x0000000d19137207 */ /* 0x000fe40006800000 */
[----:B------:R-:W-:Y:S01]  /*0c10*/  SEL R15, R9, RZ, !P2 ;  /* 0x000000ff090f7207 */ /* 0x000fe20005000000 */
[----:B------:R-:W-:Y:S01]  /*0c20*/  IMAD R8, R7, UR44, RZ ;  /* 0x0000002c07087c24 */ /* 0x000fe2000f8e02ff */
[----:B------:R-:W-:Y:S01]  /*0c30*/  SEL R14, R25, R14, !P5 ;  /* 0x0000000e190e7207 */ /* 0x000fe20006800000 */
[----:B------:R-:W-:Y:S01]  /*0c40*/  IMAD.MOV R7, RZ, RZ, -R11 ;  /* 0x000000ffff077224 */ /* 0x000fe200078e0a0b */
[----:B------:R-:W-:Y:S01]  /*0c50*/  IADD3 R9, PT, PT, -R19, RZ, RZ ;  /* 0x000000ff13097210 */ /* 0x000fe20007ffe1ff */
[----:B------:R-:W-:Y:S01]  /*0c60*/  IMAD R15, R15, UR45, R8 ;  /* 0x0000002d0f0f7c24 */ /* 0x000fe2000f8e0208 */
[----:B------:R-:W-:Y:S01]  /*0c70*/  PLOP3.LUT P0, PT, PT, PT, UP0, 0x40, 0x4 ;  /* 0x000000000004781c */ /* 0x000fe20003f0e808 */
[----:B------:R-:W-:Y:S01]  /*0c80*/  IMAD R8, R7, UR11, R18 ;  /* 0x0000000b07087c24 */ /* 0x000fe2000f8e0212 */
[----:B------:R-:W-:Y:S01]  /*0c90*/  PLOP3.LUT P1, PT, PT, PT, UP2, 0x40, 0x4 ;  /* 0x000000000004781c */ /* 0x000fe20003f2e828 */
[----:B------:R-:W-:Y:S01]  /*0ca0*/  IMAD.MOV R13, RZ, RZ, -R14 ;  /* 0x000000ffff0d7224 */ /* 0x000fe200078e0a0e */
[----:B------:R-:W-:Y:S01]  /*0cb0*/  SEL R3, R3, RZ, !P0 ;  /* 0x000000ff03037207 */ /* 0x000fe20004000000 */
[----:B------:R-:W-:Y:S01]  /*0cc0*/  IMAD R9, R9, UR60, R6 ;  /* 0x0000003c09097c24 */ /* 0x000fe2000f8e0206 */
[----:B------:R-:W-:-:S02]  /*0cd0*/  PLOP3.LUT P2, PT, PT, PT, UP0, 0x40, 0x4 ;  /* 0x000000000004781c */ /* 0x000fc40003f4e808 */
[----:B------:R-:W-:Y:S01]  /*0ce0*/  PLOP3.LUT P0, PT, PT, PT, UP2, 0x40, 0x4 ;  /* 0x000000000004781c */ /* 0x000fe20003f0e828 */
[----:B------:R-:W-:Y:S01]  /*0cf0*/  IMAD R0, R13, UR60, R0 ;  /* 0x0000003c0d007c24 */ /* 0x000fe2000f8e0200 */
[----:B------:R-:W-:Y:S02]  /*0d00*/  ISETP.LT.U32.AND P3, PT, R8, UR11, PT ;  /* 0x0000000b08007c0c */ /* 0x000fe4000bf61070 */
[----:B------:R-:W-:Y:S01]  /*0d10*/  SEL R6, R2, RZ, !P2 ;  /* 0x000000ff02067207 */ /* 0x000fe20005000000 */
[----:B------:R-:W-:Y:S01]  /*0d20*/  IMAD R2, R3, UR44, RZ ;  /* 0x0000002c03027c24 */ /* 0x000fe2000f8e02ff */
[----:B------:R-:W-:Y:S02]  /*0d30*/  SEL R7, R19, RZ, !P1 ;  /* 0x000000ff13077207 */ /* 0x000fe40004800000 */
[----:B------:R-:W-:Y:S02]  /*0d40*/  SEL R13, R14, RZ, !P0 ;  /* 0x000000ff0e0d7207 */ /* 0x000fe40004000000 */
[----:B------:R-:W-:Y:S01]  /*0d50*/  IABS R14, R9 ;  /* 0x00000009000e7213 */ /* 0x000fe20000000000 */
[----:B------:R-:W-:-:S02]  /*0d60*/  IMAD R6, R6, UR44, RZ ;  /* 0x0000002c06067c24 */ /* 0x000fc4000f8e02ff */
[----:B------:R-:W-:Y:S02]  /*0d70*/  IMAD R7, R7, UR45, R2 ;  /* 0x0000002d07077c24 */ /* 0x000fe4000f8e0202 */
[----:B------:R-:W-:Y:S02]  /*0d80*/  IMAD.MOV.U32 R2, RZ, RZ, R14 ;  /* 0x000000ffff027224 */ /* 0x000fe400078e000e */
[----:B------:R-:W-:Y:S02]  /*0d90*/  IMAD R6, R13, UR45, R6 ;  /* 0x0000002d0d067c24 */ /* 0x000fe4000f8e0206 */
[----:B------:R-:W-:Y:S01]  /*0da0*/  IMAD.HI.U32 R13, R2, UR5, RZ ;  /* 0x00000005020d7c27 */ /* 0x000fe2000f8e00ff */
[----:B------:R-:W-:-:S03]  /*0db0*/  IABS R18, R0 ;  /* 0x0000000000127213 */ /* 0x000fc60000000000 */
[----:B------:R-:W-:Y:S01]  /*0dc0*/  @!P3 VIADD R8, R8, -UR11 ;  /* 0x8000000b0808bc36 */ /* 0x000fe20008000000 */
[----:B------:R-:W-:Y:S02]  /*0dd0*/  IADD3 R3, PT, PT, R12, 0x60, RZ ;  /* 0x000000600c037810 */ /* 0x000fe40007ffe0ff */
[----:B------:R-:W-:Y:S02]  /*0de0*/  IADD3 R19, PT, PT, -R13, RZ, RZ ;  /* 0x000000ff0d137210 */ /* 0x000fe40007ffe1ff */
[----:B------:R-:W-:Y:S01]  /*0df0*/  ISETP.GE.U32.AND P2, PT, R8, UR11, PT ;  /* 0x0000000b08007c0c */ /* 0x000fe2000bf46070 */
[----:B------:R-:W-:Y:S01]  /*0e00*/  IMAD.HI.U32 R8, R18, UR5, RZ ;  /* 0x0000000512087c27 */ /* 0x000fe2000f8e00ff */
[----:B------:R-:W-:Y:S02]  /*0e10*/  IABS R26, R3 ;  /* 0x00000003001a7213 */ /* 0x000fe40000000000 */
[----:B------:R-:W-:Y:S01]  /*0e20*/  LOP3.LUT R14, R5, UR61, RZ, 0x3c, !PT ;  /* 0x0000003d050e7c12 */ /* 0x000fe2000f8e3cff */
[----:B------:R-:W-:-:S02]  /*0e30*/  IMAD R2, R19, UR11, R2 ;  /* 0x0000000b13027c24 */ /* 0x000fc4000f8e0202 */
[----:B------:R-:W-:Y:S01]  /*0e40*/  IMAD.MOV R19, RZ, RZ, -R8 ;  /* 0x000000ffff137224 */ /* 0x000fe200078e0a08 */
[----:B------:R-:W-:Y:S01]  /*0e50*/  ISETP.GE.AND P4, PT, R14, RZ, PT ;  /* 0x000000ff0e00720c */ /* 0x000fe20003f86270 */
[----:B------:R-:W-:-:S04]  /*0e60*/  IMAD.HI.U32 R14, R26, UR7, RZ ;  /* 0x000000071a0e7c27 */ /* 0x000fc8000f8e00ff */
[----:B------:R-:W-:Y:S02]  /*0e70*/  IMAD R18, R19, UR11, R18 ;  /* 0x0000000b13127c24 */ /* 0x000fe4000f8e0212 */
[----:B------:R-:W-:-:S04]  /*0e80*/  IMAD.MOV R19, RZ, RZ, -R14 ;  /* 0x000000ffff137224 */ /* 0x000fc800078e0a0e */
        /* <DEDUP_REMOVED lines=10> */
[----:B------:R-:W-:Y:S02]  /*0f30*/  ISETP.GE.AND P0, PT, R19, RZ, PT ;  /* 0x000000ff1300720c */ /* 0x000fe40003f06270 */
[----:B------:R-:W-:Y:S01]  /*0f40*/  ISETP.LT.U32.AND P1, PT, R18, UR11, PT ;  /* 0x0000000b12007c0c */ /* 0x000fe2000bf21070 */
[----:B------:R-:W-:Y:S01]  /*0f50*/  @P2 VIADD R11, R11, 0x1 ;  /* 0x000000010b0b2836 */ /* 0x000fe20000000000 */
[----:B------:R-:W-:-:S03]  /*0f60*/  ISETP.GE.U32.AND P2, PT, R2, UR11, PT ;  /* 0x0000000b02007c0c */ /* 0x000fc6000bf46070 */
[----:B------:R-:W-:Y:S01]  /*0f70*/  @P3 IADD3 R14, PT, PT, R14, 0x1, RZ ;  /* 0x000000010e0e3810 */ /* 0x000fe20007ffe0ff */
[----:B------:R-:W-:Y:S01]  /*0f80*/  UISETP.NE.U32.AND UP1, UPT, UR36, 0x1, UPT ;  /* 0x000000012400788c */ /* 0x000fe2000bf25070 */
[----:B------:R-:W-:-:S03]  /*0f90*/  LOP3.LUT R2, R9, UR61, RZ, 0x3c, !PT ;  /* 0x0000003d09027c12 */ /* 0x000fc6000f8e3cff */
[----:B------:R-:W-:Y:S01]  /*0fa0*/  IMAD.MOV.U32 R19, RZ, RZ, R14 ;  /* 0x000000ffff137224 */ /* 0x000fe200078e000e */
[----:B------:R-:W-:Y:S01]  /*0fb0*/  ISETP.GE.AND P3, PT, R2, RZ, PT ;  /* 0x000000ff0200720c */ /* 0x000fe20003f66270 */
[----:B------:R-:W-:Y:S01]  /*0fc0*/  UISETP.NE.AND.EX UP1, UPT, UR37, URZ, UPT, UP1 ;  /* 0x000000ff2500728c */ /* 0x000fe2000bf25310 */
[----:B------:R-:W-:Y:S02]  /*0fd0*/  @!P4 IMAD.MOV R11, RZ, RZ, -R11 ;  /* 0x000000ffff0bc224 */ /* 0x000fe400078e0a0b */
[----:B------:R-:W-:Y:S01]  /*0fe0*/  @!P0 IADD3 R19, PT, PT, -R19, RZ, RZ ;  /* 0x000000ff13138210 */ /* 0x000fe20007ffe1ff */
[----:B------:R-:W-:Y:S01]  /*0ff0*/  @!P1 VIADD R18, R18, -UR11 ;  /* 0x8000000b12129c36 */ /* 0x000fe20008000000 */
[----:B------:R-:W-:Y:S02]  /*1000*/  ISETP.NE.AND P4, PT, RZ, UR61, PT ;  /* 0x0000003dff007c0c */ /* 0x000fe4000bf85270 */
[----:B------:R-:W-:Y:S01]  /*1010*/  LOP3.LUT R14, RZ, UR61, RZ, 0x33, !PT ;  /* 0x0000003dff0e7c12 */ /* 0x000fe2000f8e33ff */
[----:B------:R-:W-:Y:S01]  /*1020*/  @P2 VIADD R13, R13, 0x1 ;  /* 0x000000010d0d2836 */ /* 0x000fe20000000000 */
[----:B------:R-:W-:-:S02]  /*1030*/  SEL R2, R24, R19, !P6 ;  /* 0x0000001318027207 */ /* 0x000fc40007000000 */
[----:B------:R-:W-:Y:S02]  /*1040*/  SEL R11, R14, R11, !P4 ;  /* 0x0000000b0e0b7207 */ /* 0x000fe40006000000 */
[----:B------:R-:W-:Y:S02]  /*1050*/  PLOP3.LUT P2, PT, PT, PT, UP1, 0x40, 0x4 ;  /* 0x000000000004781c */ /* 0x000fe40003f4e818 */
[----:B------:R-:W-:Y:S02]  /*1060*/  ISETP.GE.U32.AND P0, PT, R18, UR11, PT ;  /* 0x0000000b12007c0c */ /* 0x000fe4000bf06070 */
[----:B------:R-:W-:Y:S02]  /*1070*/  IADD3 R18, PT, PT, -R2, RZ, RZ ;  /* 0x000000ff02127210 */ /* 0x000fe40007ffe1ff */
[----:B------:R-:W-:Y:S01]  /*1080*/  SEL R26, R11, RZ, !P2 ;  /* 0x000000ff0b1a7207 */ /* 0x000fe20005000000 */
[----:B------:R-:W-:Y:S02]  /*1090*/  @!P3 IMAD.MOV R13, RZ, RZ, -R13 ;  /* 0x000000ffff0db224 */ /* 0x000fe400078e0a0d */
[----:B------:R-:W-:-:S02]  /*10a0*/  IMAD R18, R18, UR59, R3 ;  /* 0x0000003b12127c24 */ /* 0x000fc4000f8e0203 */
[----:B------:R-:W-:Y:S01]  /*10b0*/  IMAD R15, R26, UR46, R15 ;  /* 0x0000002e1a0f7c24 */ /* 0x000fe2000f8e020f */
[----:B------:R-:W-:Y:S01]  /*10c0*/  LOP3.LUT R26, R0, UR61, RZ, 0x3c, !PT ;  /* 0x0000003d001a7c12 */ /* 0x000fe2000f8e3cff */
[----:B------:R-:W-:Y:S01]  /*10d0*/  IMAD.MOV R28, RZ, RZ, -R11 ;  /* 0x000000ffff1c7224 */ /* 0x000fe200078e0a0b */
[----:B------:R-:W-:Y:S02]  /*10e0*/  SEL R11, R14, R13, !P4 ;  /* 0x0000000d0e0b7207 */ /* 0x000fe40006000000 */
[----:B------:R-:W-:Y:S02]  /*10f0*/  IABS R19, R18 ;  /* 0x0000001200137213 */ /* 0x000fe40000000000 */
[----:B------:R-:W-:Y:S02]  /*1100*/  ISETP.GE.AND P2, PT, R26, RZ, PT ;  /* 0x000000ff1a00720c */ /* 0x000fe40003f46270 */
        /* <DEDUP_REMOVED lines=19> */
[----:B------:R-:W-:Y:S02]  /*1240*/  IABS R26, R18 ;  /* 0x00000012001a7213 */ /* 0x000fe40000000000 */
[----:B------:R-:W-:-:S03]  /*1250*/  SEL R13, R19, RZ, !P3 ;  /* 0x000000ff130d7207 */ /* 0x000fc60005800000 */
[----:B------:R-:W-:-:S04]  /*1260*/  IMAD.HI.U32 R19, R26, UR5, RZ ;  /* 0x000000051a137c27 */ /* 0x000fc8000f8e00ff */
[----:B------:R-:W-:Y:S02]  /*1270*/  IMAD R2, R2, UR44, RZ ;  /* 0x0000002c02027c24 */ /* 0x000fe4000f8e02ff */
[----:B------:R-:W-:Y:S01]  /*1280*/  IMAD.MOV R27, RZ, RZ, -R19 ;  /* 0x000000ffff1b7224 */ /* 0x000fe200078e0a13 */
[----:B------:R-:W-:Y:S01]  /*1290*/  PLOP3.LUT P3, PT, PT, PT, UP1, 0x40, 0x4 ;  /* 0x000000000004781c */ /* 0x000fe20003f6e818 */
[----:B------:R-:W-:Y:S02]  /*12a0*/  IMAD R13, R13, UR45, R2 ;  /* 0x0000002d0d0d7c24 */ /* 0x000fe4000f8e0202 */
[----:B------:R-:W-:Y:S01]  /*12b0*/  IMAD R2, R27, UR11, R26 ;  /* 0x0000000b1b027c24 */ /* 0x000fe2000f8e021a */
[----:B------:R-:W-:-:S04]  /*12c0*/  SEL R26, R11, RZ, !P3 ;  /* 0x000000ff0b1a7207 */ /* 0x000fc80005800000 */
[----:B------:R-:W-:Y:S02]  /*12d0*/  ISETP.LT.U32.AND P3, PT, R2, UR11, PT ;  /* 0x0000000b02007c0c */ /* 0x000fe4000bf61070 */
[----:B------:R-:W-:Y:S02]  /*12e0*/  @!P1 IADD3 R8, PT, PT, R8, 0x1, RZ ;  /* 0x0000000108089810 */ /* 0x000fe40007ffe0ff */
[----:B------:R-:W-:-:S09]  /*12f0*/  LOP3.LUT R11, R18, UR61, RZ, 0x3c, !PT ;  /* 0x0000003d120b7c12 */ /* 0x000fd2000f8e3cff */
[----:B------:R-:W-:Y:S02]  /*1300*/  @!P3 VIADD R2, R2, -UR11 ;  /* 0x8000000b0202bc36 */ /* 0x000fe40008000000 */
[----:B------:R-:W-:-:S03]  /*1310*/  @P0 VIADD R8, R8, 0x1 ;  /* 0x0000000108080836 */ /* 0x000fc60000000000 */
[----:B------:R-:W-:Y:S01]  /*1320*/  ISETP.GE.U32.AND P1, PT, R2, UR11, PT ;  /* 0x0000000b02007c0c */ /* 0x000fe2000bf26070 */
[----:B------:R-:W-:Y:S01]  /*1330*/  @!P2 IMAD.MOV R8, RZ, RZ, -R8 ;  /* 0x000000ffff08a224 */ /* 0x000fe200078e0a08 */
[----:B------:R-:W-:Y:S02]  /*1340*/  ISETP.GE.AND P2, PT, R11, RZ, PT ;  /* 0x000000ff0b00720c */ /* 0x000fe40003f46270 */
[----:B------:R-:W-:-:S09]  /*1350*/  @!P3 IADD3 R19, PT, PT, R19, 0x1, RZ ;  /* 0x000000011313b810 */ /* 0x000fd20007ffe0ff */
[----:B------:R-:W-:-:S04]  /*1360*/  @P1 VIADD R19, R19, 0x1 ;  /* 0x0000000113131836 */ /* 0x000fc80000000000 */
[----:B------:R-:W-:Y:S01]  /*1370*/  IMAD.MOV.U32 R27, RZ, RZ, R19 ;  /* 0x000000ffff1b7224 */ /* 0x000fe200078e0013 */
[----:B------:R-:W-:Y:S01]  /*1380*/  SHF.R.S64 R2, RZ, 0x1e, R3 ;  /* 0x0000001eff027819 */ /* 0x000fe20000001003 */
[----:B------:R-:W-:Y:S01]  /*1390*/  IMAD R26, R26, UR46, R7 ;  /* 0x0000002e1a1a7c24 */ /* 0x000fe2000f8e0207 */
[----:B------:R-:W-:Y:S01]  /*13a0*/  SEL R8, R14, R8, !P4 ;  /* 0x000000080e087207 */ /* 0x000fe20006000000 */
[----:B------:R-:W-:Y:S01]  /*13b0*/  @!P2 IMAD.MOV R27, RZ, RZ, -R27 ;  /* 0x000000ffff1ba224 */ /* 0x000fe200078e0a1b */
[----:B------:R-:W-:Y:S01]  /*13c0*/  IADD3 R7, PT, PT, R12, 0x80, RZ ;  /* 0x000000800c077810 */ /* 0x000fe20007ffe0ff */
[----:B------:R-:W-:Y:S01]  /*13d0*/  IMAD R5, R28, UR61, R5 ;  /* 0x0000003d1c057c24 */ /* 0x000fe2000f8e0205 */
[----:B------:R-:W-:Y:S01]  /*13e0*/  IADD3 R2, P0, PT, R2, UR48, RZ ;  /* 0x0000003002027c10 */ /* 0x000fe2000ff1e0ff */
[----:B------:R-:W-:Y:S01]  /*13f0*/  IMAD.MOV R11, RZ, RZ, -R8 ;  /* 0x000000ffff0b7224 */ /* 0x000fe200078e0a08 */
[----:B------:R-:W-:Y:S02]  /*1400*/  SEL R27, R14, R27, !P4 ;  /* 0x0000001b0e1b7207 */ /* 0x000fe40006000000 */
[----:B------:R-:W-:-:S02]  /*1410*/  IABS R28, R7 ;  /* 0x00000007001c7213 */ /* 0x000fc40000000000 */
[----:B------:R-:W-:Y:S01]  /*1420*/  LEA.HI.X.SX32 R3, R3, UR49, 0x2, P0 ;  /* 0x0000003103037c11 */ /* 0x000fe200080f16ff */
[----:B------:R-:W-:Y:S01]  /*1430*/  IMAD R11, R11, UR61, R0 ;  /* 0x0000003d0b0b7c24 */ /* 0x000fe2000f8e0200 */
[----:B------:R-:W-:Y:S02]  /*1440*/  PLOP3.LUT P0, PT, PT, PT, UP1, 0x40, 0x4 ;  /* 0x000000000004781c */ /* 0x000fe40003f0e818 */
[----:B------:R-:W-:Y:S01]  /*1450*/  IADD3 R29, PT, PT, -R27, RZ, RZ ;  /* 0x000000ff1b1d7210 */ /* 0x000fe20007ffe1ff */
[----:B------:R-:W-:Y:S01]  /*1460*/  IMAD.HI.U32 R0, R28, UR7, RZ ;  /* 0x000000071c007c27 */ /* 0x000fe2000f8e00ff */
[----:B------:R-:W-:Y:S01]  /*1470*/  SEL R19, R8, RZ, !P0 ;  /* 0x000000ff08137207 */ /* 0x000fe20004000000 */
[----:B------:R0:W4:Y:S02]  /*1480*/  LDG.E R3, desc[UR12][R2.64] ;  /* 0x0000000c02037981 */ /* 0x000124000c1e1900 */
[----:B------:R-:W-:Y:S02]  /*1490*/  IMAD R8, R29, UR61, R18 ;  /* 0x0000003d1d087c24 */ /* 0x000fe4000f8e0212 */
[----:B------:R-:W-:-:S04]  /*14a0*/  IMAD.MOV R29, RZ, RZ, -R0 ;  /* 0x000000ffff1d7224 */ /* 0x000fc800078e0a00 */
[----:B0-----:R-:W-:-:S05]  /*14b0*/  IMAD R2, R29, UR10, R28 ;  /* 0x0000000a1d027c24 */ /* 0x001fca000f8e021c */
[----:B------:R-:W-:-:S13]  /*14c0*/  ISETP.LT.U32.AND P1, PT, R2, UR10, PT ;  /* 0x0000000a02007c0c */ /* 0x000fda000bf21070 */
[----:B------:R-:W-:-:S05]  /*14d0*/  @!P1 VIADD R2, R2, -UR10 ;  /* 0x8000000a02029c36 */ /* 0x000fca0008000000 */
[----:B------:R-:W-:Y:S02]  /*14e0*/  ISETP.GE.U32.AND P0, PT, R2, UR10, PT ;  /* 0x0000000a02007c0c */ /* 0x000fe4000bf06070 */
[----:B------:R-:W-:-:S04]  /*14f0*/  LOP3.LUT R2, R7, UR59, RZ, 0x3c, !PT ;  /* 0x0000003b07027c12 */ /* 0x000fc8000f8e3cff */
[----:B------:R-:W-:Y:S02]  /*1500*/  ISETP.GE.AND P2, PT, R2, RZ, PT ;  /* 0x000000ff0200720c */ /* 0x000fe40003f46270 */
[----:B------:R-:W-:-:S05]  /*1510*/  @!P1 IADD3 R0, PT, PT, R0, 0x1, RZ ;  /* 0x0000000100009810 */ /* 0x000fca0007ffe0ff */
[----:B------:R-:W-:-:S06]  /*1520*/  @P0 VIADD R0, R0, 0x1 ;  /* 0x0000000100000836 */ /* 0x000fcc0000000000 */
[----:B------:R-:W-:Y:S01]  /*1530*/  @!P2 IMAD.MOV R0, RZ, RZ, -R0 ;  /* 0x000000ffff00a224 */ /* 0x000fe200078e0a00 */
[----:B------:R-:W-:-:S04]  /*1540*/  UISETP.NE.U32.AND UP3, UPT, UR38, 0x1, UPT ;  /* 0x000000012600788c */ /* 0x000fc8000bf65070 */
[----:B------:R-:W-:Y:S01]  /*1550*/  SEL R2, R24, R0, !P6 ;  /* 0x0000000018027207 */ /* 0x000fe20007000000 */
[----:B------:R-:W-:-:S03]  /*1560*/  UISETP.NE.AND.EX UP3, UPT, UR39, URZ, UPT, UP3 ;  /* 0x000000ff2700728c */ /* 0x000fc6000bf65330 */
[----:B------:R-:W-:Y:S02]  /*1570*/  IADD3 R0, PT, PT, -R2, RZ, RZ ;  /* 0x000000ff02007210 */ /* 0x000fe40007ffe1ff */
[----:B------:R-:W-:Y:S01]  /*1580*/  PLOP3.LUT P0, PT, PT, PT, UP1, 0x40, 0x4 ;  /* 0x000000000004781c */ /* 0x000fe20003f0e818 */
[----:B------:R-:W-:Y:S02]  /*1590*/  IMAD R19, R19, UR46, R6 ;  /* 0x0000002e13137c24 */ /* 0x000fe4000f8e0206 */
[----:B------:R-:W-:Y:S01]  /*15a0*/  IMAD R0, R0, UR59, R7 ;  /* 0x0000003b00007c24 */ /* 0x000fe2000f8e0207 */
[----:B------:R-:W-:Y:S02]  /*15b0*/  SEL R6, R27, RZ, !P0 ;  /* 0x000000ff1b067207 */ /* 0x000fe40004000000 */
[----:B------:R-:W-:Y:S02]  /*15c0*/  PLOP3.LUT P0, PT, PT, PT, UP3, 0x40, 0x4 ;  /* 0x000000000004781c */ /* 0x000fe40003f0e838 */
[----:B------:R-:W-:Y:S01]  /*15d0*/  IABS R18, R0 ;  /* 0x0000000000127213 */ /* 0x000fe20000000000 */
[----:B------:R-:W-:Y:S01]  /*15e0*/  IMAD R13, R6, UR46, R13 ;  /* 0x0000002e060d7c24 */ /* 0x000fe2000f8e020d */
[----:B------:R-:W-:-:S03]  /*15f0*/  SEL R9, R9, RZ, !P0 ;  /* 0x000000ff09097207 */ /* 0x000fc60004000000 */
[----:B------:R-:W-:-:S04]  /*1600*/  IMAD.HI.U32 R6, R18, UR6, RZ ;  /* 0x0000000612067c27 */ /* 0x000fc8000f8e00ff */
[----:B------:R-:W-:Y:S02]  /*1610*/  IMAD R26, R9, UR47, R26 ;  /* 0x0000002f091a7c24 */ /* 0x000fe4000f8e021a */
[----:B------:R-:W-:-:S04]  /*1620*/  IMAD.MOV R9, RZ, RZ, -R6 ;  /* 0x000000ffff097224 */ /* 0x000fc800078e0a06 */
[----:B------:R-:W-:-:S05]  /*1630*/  IMAD R9, R9, UR9, R18 ;  /* 0x0000000909097c24 */ /* 0x000fca000f8e0212 */
[----:B------:R-:W-:-:S13]  /*1640*/  ISETP.LT.U32.AND P1, PT, R9, UR9, PT ;  /* 0x0000000909007c0c */ /* 0x000fda000bf21070 */
        /* <DEDUP_REMOVED lines=26> */
[----:B------:R-:W-:Y:S01]  /*17f0*/  @P0 VIADD R2, R2, 0x1 ;  /* 0x0000000102020836 */ /* 0x000fe20000000000 */
[----:B------:R-:W-:-:S05]  /*1800*/  SHF.R.S64 R6, RZ, 0x1e, R7 ;  /* 0x0000001eff067819 */ /* 0x000fca0000001007 */
[----:B------:R-:W-:Y:S01]  /*1810*/  @!P2 IMAD.MOV R2, RZ, RZ, -R2 ;  /* 0x000000ffff02a224 */ /* 0x000fe200078e0a02 */
[----:B------:R-:W-:-:S04]  /*1820*/  IADD3 R6, P0, PT, R6, UR48, RZ ;  /* 0x0000003006067c10 */ /* 0x000fc8000ff1e0ff */
[----:B------:R-:W-:Y:S02]  /*1830*/  SEL R9, R14, R2, !P4 ;  /* 0x000000020e097207 */ /* 0x000fe40006000000 */
[----:B------:R-:W-:Y:S02]  /*1840*/  LEA.HI.X.SX32 R7, R7, UR49, 0x2, P0 ;  /* 0x0000003107077c11 */ /* 0x000fe400080f16ff */
[----:B------:R-:W-:Y:S02]  /*1850*/  PLOP3.LUT P0, PT, PT, PT, UP1, 0x40, 0x4 ;  /* 0x000000000004781c */ /* 0x000fe40003f0e818 */
[C---:B------:R-:W-:Y:S01]  /*1860*/  IADD3 R27, PT, PT, -R9.reuse, RZ, RZ ;  /* 0x000000ff091b7210 */ /* 0x040fe20007ffe1ff */
[----:B------:R0:W5:Y:S01]  /*1870*/  LDG.E R2, desc[UR12][R6.64] ;  /* 0x0000000c06027981 */ /* 0x000162000c1e1900 */
[----:B------:R-:W-:Y:S02]  /*1880*/  SEL R9, R9, RZ, !P0 ;  /* 0x000000ff09097207 */ /* 0x000fe40004000000 */
[----:B------:R-:W-:Y:S01]  /*1890*/  PLOP3.LUT P0, PT, PT, PT, UP3, 0x40, 0x4 ;  /* 0x000000000004781c */ /* 0x000fe20003f0e838 */
[----:B------:R-:W-:-:S02]  /*18a0*/  IMAD R18, R27, UR61, R0 ;  /* 0x0000003d1b127c24 */ /* 0x000fc4000f8e0200 */
[----:B------:R-:W-:Y:S02]  /*18b0*/  VIADD R0, R12, 0xa0 ;  /* 0x000000a00c007836 */ /* 0x000fe40000000000 */
[----:B------:R-:W-:Y:S01]  /*18c0*/  IMAD R9, R9, UR46, R28 ;  /* 0x0000002e09097c24 */ /* 0x000fe2000f8e021c */
[----:B------:R-:W-:Y:S02]  /*18d0*/  SEL R28, R11, RZ, !P0 ;  /* 0x000000ff0b1c7207 */ /* 0x000fe40004000000 */
[----:B------:R-:W-:Y:S02]  /*18e0*/  IABS R27, R0 ;  /* 0x00000000001b7213 */ /* 0x000fe40000000000 */
[----:B0-----:R-:W-:-:S04]  /*18f0*/  IADD3 R6, P0, PT, R26, UR50, RZ ;  /* 0x000000321a067c10 */ /* 0x001fc8000ff1e0ff */
[----:B------:R-:W-:Y:S01]  /*1900*/  LEA.HI.X.SX32 R7, R26, UR51, 0x1, P0 ;  /* 0x000000331a077c11 */ /* 0x000fe200080f0eff */
[----:B------:R-:W-:-:S04]  /*1910*/  IMAD.HI.U32 R26, R27, UR7, RZ ;  /* 0x000000071b1a7c27 */ /* 0x000fc8000f8e00ff */
[----:B------:R-:W-:Y:S01]  /*1920*/  IMAD R19, R28, UR47, R19 ;  /* 0x0000002f1c137c24 */ /* 0x000fe2000f8e0213 */
[----:B------:R0:W2:Y:S01]  /*1930*/  LDG.E.U8 R11, desc[UR12][R6.64] ;  /* 0x0000000c060b7981 */ /* 0x0000a2000c1e1100 */
        /* <DEDUP_REMOVED lines=10> */
[----:B------:R-:W-:Y:S02]  /*19e0*/  SEL R8, R8, RZ, !P1 ;  /* 0x000000ff08087207 */ /* 0x000fe40004800000 */
[----:B------:R-:W-:Y:S02]  /*19f0*/  PLOP3.LUT P2, PT, PT, PT, UP3, 0x40, 0x4 ;  /* 0x000000000004781c */ /* 0x000fe40003f4e838 */
[----:B------:R-:W-:Y:S01]  /*1a00*/  @!P0 IADD3 R26, PT, PT, -R26, RZ, RZ ;  /* 0x000000ff1a1a8210 */ /* 0x000fe20007ffe1ff */
[----:B------:R-:W-:Y:S01]  /*1a10*/  IMAD R13, R8, UR47, R13 ;  /* 0x0000002f080d7c24 */ /* 0x000fe2000f8e020d */
[----:B0-----:R-:W-:Y:S02]  /*1a20*/  IADD3 R6, P0, PT, R19, UR50, RZ ;  /* 0x0000003213067c10 */ /* 0x001fe4000ff1e0ff */
[----:B------:R-:W-:Y:S02]  /*1a30*/  R2UR UR14, R16 ;  /* 0x00000000100e72ca */ /* 0x000fe400000e0000 */
[----:B------:R-:W-:-:S02]  /*1a40*/  R2UR UR15, R17 ;  /* 0x00000000110f72ca */ /* 0x000fc400000e0000 */
[----:B------:R-:W-:Y:S02]  /*1a50*/  SEL R18, R18, RZ, !P2 ;  /* 0x000000ff12127207 */ /* 0x000fe40005000000 */
[----:B------:R-:W-:Y:S02]  /*1a60*/  LEA.HI.X.SX32 R7, R19, UR51, 0x1, P0 ;  /* 0x0000003313077c11 */ /* 0x000fe400080f0eff */
[C---:B------:R-:W-:Y:S01]  /*1a70*/  IADD3 R8, P0, PT, R13.reuse, UR50, RZ ;  /* 0x000000320d087c10 */ /* 0x040fe2000ff1e0ff */
[----:B------:R-:W-:Y:S01]  /*1a80*/  IMAD R29, R18, UR47, R9 ;  /* 0x0000002f121d7c24 */ /* 0x000fe2000f8e0209 */
[----:B------:R-:W-:Y:S01]  /*1a90*/  SEL R26, R24, R26, !P6 ;  /* 0x0000001a181a7207 */ /* 0x000fe20007000000 */
[----:B------:R0:W3:Y:S01]  /*1aa0*/  LDG.E.U8 R28, desc[UR12][R6.64] ;  /* 0x0000000c061c7981 */ /* 0x0000e2000c1e1100 */
[----:B------:R-:W-:-:S05]  /*1ab0*/  LEA.HI.X.SX32 R9, R13, UR51, 0x1, P0 ;  /* 0x000000330d097c11 */ /* 0x000fca00080f0eff */
[----:B------:R-:W4:Y:S01]  /*1ac0*/  LDG.E.U8 R8, desc[UR14][R8.64] ;  /* 0x0000000e08087981 */ /* 0x000f22000c1e1100 */
[----:B------:R-:W-:-:S04]  /*1ad0*/  IMAD.MOV R27, RZ, RZ, -R26 ;  /* 0x000000ffff1b7224 */ /* 0x000fc800078e0a1a */
[----:B------:R-:W-:Y:S01]  /*1ae0*/  IMAD R27, R27, UR59, R0 ;  /* 0x0000003b1b1b7c24 */ /* 0x000fe2000f8e0200 */
[----:B------:R-:W-:-:S04]  /*1af0*/  IADD3 R18, P0, PT, R29, UR50, RZ ;  /* 0x000000321d127c10 */ /* 0x000fc8000ff1e0ff */
[----:B------:R-:W-:Y:S02]  /*1b00*/  IABS R30, R27 ;  /* 0x0000001b001e7213 */ /* 0x000fe40000000000 */
[----:B------:R-:W-:-:S03]  /*1b10*/  LEA.HI.X.SX32 R19, R29, UR51, 0x1, P0 ;  /* 0x000000331d137c11 */ /* 0x000fc600080f0eff */
[----:B------:R-:W-:Y:S01]  /*1b20*/  IMAD.HI.U32 R29, R30, UR6, RZ ;  /* 0x000000061e1d7c27 */ /* 0x000fe2000f8e00ff */
[----:B0-----:R-:W-:Y:S01]  /*1b30*/  LOP3.LUT R6, R27, UR60, RZ, 0x3c, !PT ;  /* 0x0000003c1b067c12 */ /* 0x001fe2000f8e3cff */
[----:B------:R0:W5:Y:S02]  /*1b40*/  LDG.E.U8 R13, desc[UR12][R18.64] ;  /* 0x0000000c120d7981 */ /* 0x000164000c1e1100 */
[----:B------:R-:W-:-:S04]  /*1b50*/  IMAD.MOV R31, RZ, RZ, -R29 ;  /* 0x000000ffff1f7224 */ /* 0x000fc800078e0a1d */
[----:B------:R-:W-:-:S05]  /*1b60*/  IMAD R30, R31, UR9, R30 ;  /* 0x000000091f1e7c24 */ /* 0x000fca000f8e021e */
[----:B------:R-:W-:Y:S02]  /*1b70*/  ISETP.LT.U32.AND P1, PT, R30, UR9, PT ;  /* 0x000000091e007c0c */ /* 0x000fe4000bf21070 */
[----:B------:R-:W-:-:S11]  /*1b80*/  ISETP.GE.AND P2, PT, R6, RZ, PT ;  /* 0x000000ff0600720c */ /* 0x000fd60003f46270 */
[----:B------:R-:W-:-:S04]  /*1b90*/  @!P1 IADD3 R30, PT, PT, R30, -UR9, RZ ;  /* 0x800000091e1e9c10 */ /* 0x000fc8000fffe0ff */
[----:B------:R-:W-:Y:S01]  /*1ba0*/  ISETP.GE.U32.AND P0, PT, R30, UR9, PT ;  /* 0x000000091e007c0c */ /* 0x000fe2000bf06070 */
[----:B------:R-:W-:-:S12]  /*1bb0*/  @!P1 VIADD R29, R29, 0x1 ;  /* 0x000000011d1d9836 */ /* 0x000fd80000000000 */
[----:B------:R-:W-:-:S05]  /*1bc0*/  @P0 VIADD R29, R29, 0x1 ;  /* 0x000000011d1d0836 */ /* 0x000fca0000000000 */
[----:B------:R-:W-:-:S04]  /*1bd0*/  @!P2 IADD3 R29, PT, PT, -R29, RZ, RZ ;  /* 0x000000ff1d1da210 */ /* 0x000fc80007ffe1ff */
[----:B0-----:R-:W-:-:S05]  /*1be0*/  SEL R18, R25, R29, !P5 ;  /* 0x0000001d19127207 */ /* 0x001fca0006800000 */
[----:B------:R-:W-:Y:S01]  /*1bf0*/  IMAD.MOV R6, RZ, RZ, -R18 ;  /* 0x000000ffff067224 */ /* 0x000fe200078e0a12 */
[----:B------:R-:W-:-:S03]  /*1c00*/  PLOP3.LUT P0, PT, PT, PT, UP0, 0x40, 0x4 ;  /* 0x000000000004781c */ /* 0x000fc60003f0e808 */
[----:B------:R-:W-:Y:S01]  /*1c10*/  IMAD R27, R6, UR60, R27 ;  /* 0x0000003c061b7c24 */ /* 0x000fe2000f8e021b */
[----:B------:R-:W-:-:S04]  /*1c20*/  SEL R26, R26, RZ, !P0 ;  /* 0x000000ff1a1a7207 */ /* 0x000fc80004000000 */
[----:B------:R-:W-:Y:S02]  /*1c30*/  IABS R9, R27 ;  /* 0x0000001b00097213 */ /* 0x000fe40000000000 */
[----:B------:R-:W-:-:S03]  /*1c40*/  PLOP3.LUT P0, PT, PT, PT, UP2, 0x40, 0x4 ;  /* 0x000000000004781c */ /* 0x000fc60003f0e828 */
[----:B------:R-:W-:Y:S01]  /*1c50*/  IMAD.HI.U32 R6, R9, UR5, RZ ;  /* 0x0000000509067c27 */ /* 0x000fe2000f8e00ff */
[----:B------:R-:W-:-:S03]  /*1c60*/  SEL R18, R18, RZ, !P0 ;  /* 0x000000ff12127207 */ /* 0x000fc60004000000 */
[----:B------:R-:W-:Y:S02]  /*1c70*/  IMAD R7, R26, UR44, RZ ;  /* 0x0000002c1a077c24 */ /* 0x000fe4000f8e02ff */
        /* <DEDUP_REMOVED lines=16> */
[----:B------:R-:W-:Y:S01]  /*1d80*/  PLOP3.LUT P0, PT, PT, PT, UP1, 0x40, 0x4 ;  /* 0x000000000004781c */ /* 0x000fe20003f0e818 */
[----:B------:R-:W-:Y:S01]  /*1d90*/  IMAD.MOV R26, RZ, RZ, -R19 ;  /* 0x000000ffff1a7224 */ /* 0x000fe200078e0a13 */
[----:B------:R-:W-:Y:S01]  /*1da0*/  IADD3 R9, PT, PT, R12, 0xc0, RZ ;  /* 0x000000c00c097810 */ /* 0x000fe20007ffe0ff */
[----:B------:R0:W3:Y:S01]  /*1db0*/  LDG.E R0, desc[UR12][R6.64] ;  /* 0x0000000c06007981 */ /* 0x0000e2000c1e1900 */
[----:B------:R-:W-:Y:S01]  /*1dc0*/  SEL R19, R19, RZ, !P0 ;  /* 0x000000ff13137207 */ /* 0x000fe20004000000 */
[----:B------:R-:W-:Y:S01]  /*1dd0*/  IMAD R27, R26, UR61, R27 ;  /* 0x0000003d1a1b7c24 */ /* 0x000fe2000f8e021b */
[----:B------:R-:W-:-:S03]  /*1de0*/  IABS R26, R9 ;  /* 0x00000009001a7213 */ /* 0x000fc60000000000 */
[----:B------:R-:W-:Y:S02]  /*1df0*/  IMAD R18, R19, UR46, R18 ;  /* 0x0000002e13127c24 */ /* 0x000fe4000f8e0212 */
        /* <DEDUP_REMOVED lines=18> */
[----:B------:R-:W-:Y:S02]  /*1f20*/  IMAD R5, R26, UR59, R9 ;  /* 0x0000003b1a057c24 */ /* 0x000fe4000f8e0209 */
[----:B------:R-:W-:Y:S01]  /*1f30*/  IMAD R15, R6, UR47, R15 ;  /* 0x0000002f060f7c24 */ /* 0x000fe2000f8e020f */
[C---:B------:R-:W-:Y:S02]  /*1f40*/  IADD3 R6, P0, PT, R18.reuse, UR50, RZ ;  /* 0x0000003212067c10 */ /* 0x040fe4000ff1e0ff */
[----:B------:R-:W-:Y:S02]  /*1f50*/  IABS R19, R5 ;  /* 0x0000000500137213 */ /* 0x000fe40000000000 */
[----:B------:R-:W-:-:S03]  /*1f60*/  LEA.HI.X.SX32 R7, R18, UR51, 0x1, P0 ;  /* 0x0000003312077c11 */ /* 0x000fc600080f0eff */
[----:B------:R-:W-:Y:S01]  /*1f70*/  IMAD.HI.U32 R18, R19, UR6, RZ ;  /* 0x0000000613127c27 */ /* 0x000fe2000f8e00ff */
[----:B--2---:R-:W-:Y:S01]  /*1f80*/  ISETP.NE.AND P0, PT, R11, RZ, PT ;  /* 0x000000ff0b00720c */ /* 0x004fe20003f05270 */
[----:B------:R0:W2:Y:S02]  /*1f90*/  LDG.E.U8 R27, desc[UR12][R6.64] ;  /* 0x0000000c061b7981 */ /* 0x0000a4000c1e1100 */
        /* <DEDUP_REMOVED lines=11> */
[----:B0-----:R-:W-:Y:S02]  /*2050*/  SEL R6, R25, R18, !P5 ;  /* 0x0000001219067207 */ /* 0x001fe40006800000 */
[----:B------:R-:W0:Y:S01]  /*2060*/  LDC.64 R18, c[0x0][0x3f0] ;  /* 0x0000fc00ff127b82 */ /* 0x000e220000000a00 */
[----:B----4-:R-:W-:Y:S02]  /*2070*/  ISETP.NE.AND P1, PT, R8, RZ, PT ;  /* 0x000000ff0800720c */ /* 0x010fe40003f25270 */
[----:B------:R-:W-:-:S05]  /*2080*/  IADD3 R8, PT, PT, -R6, RZ, RZ ;  /* 0x000000ff06087210 */ /* 0x000fca0007ffe1ff */
[----:B------:R-:W-:-:S05]  /*2090*/  IMAD R5, R8, UR60, R5 ;  /* 0x0000003c08057c24 */ /* 0x000fca000f8e0205 */
[----:B------:R-:W-:-:S05]  /*20a0*/  IABS R11, R5 ;  /* 0x00000005000b7213 */ /* 0x000fca0000000000 */
[----:B------:R-:W-:-:S04]  /*20b0*/  IMAD.HI.U32 R7, R11, UR5, RZ ;  /* 0x000000050b077c27 */ /* 0x000fc8000f8e00ff */
[----:B------:R-:W-:-:S04]  /*20c0*/  IMAD.MOV R8, RZ, RZ, -R7 ;  /* 0x000000ffff087224 */ /* 0x000fc800078e0a07 */
[----:B------:R-:W-:-:S05]  /*20d0*/  IMAD R11, R8, UR11, R11 ;  /* 0x0000000b080b7c24 */ /* 0x000fca000f8e020b */
[----:B------:R-:W-:Y:S02]  /*20e0*/  ISETP.LT.U32.AND P5, PT, R11, UR11, PT ;  /* 0x0000000b0b007c0c */ /* 0x000fe4000bfa1070 */
[----:B0-----:R-:W-:Y:S02]  /*20f0*/  R2UR UR4, R19 ;  /* 0x00000000130472ca */ /* 0x001fe400000e0000 */
[----:B------:R-:W-:Y:S02]  /*2100*/  SHF.R.S64 R8, RZ, 0x1e, R9 ;  /* 0x0000001eff087819 */ /* 0x000fe40000001009 */
[----:B------:R-:W-:-:S07]  /*2110*/  LOP3.LUT R19, R5, UR61, RZ, 0x3c, !PT ;  /* 0x0000003d05137c12 */ /* 0x000fce000f8e3cff */
[----:B------:R-:W-:Y:S01]  /*2120*/  @!P5 VIADD R11, R11, -UR11 ;  /* 0x8000000b0b0bdc36 */ /* 0x000fe20008000000 */
[----:B------:R-:W-:-:S04]  /*2130*/  IADD3 R8, P0, PT, R8, UR48, RZ ;  /* 0x0000003008087c10 */ /* 0x000fc8000ff1e0ff */
[----:B------:R-:W-:Y:S02]  /*2140*/  ISETP.GE.U32.AND P4, PT, R11, UR11, PT ;  /* 0x0000000b0b007c0c */ /* 0x000fe4000bf86070 */
[----:B------:R-:W-:Y:S02]  /*2150*/  IADD3 R11, PT, PT, R12, 0xe0, RZ ;  /* 0x000000e00c0b7810 */ /* 0x000fe40007ffe0ff */
[----:B------:R-:W-:Y:S02]  /*2160*/  ISETP.GE.AND P3, PT, R19, RZ, PT ;  /* 0x000000ff1300720c */ /* 0x000fe40003f66270 */
[----:B------:R-:W-:Y:S02]  /*2170*/  IABS R19, R11 ;  /* 0x0000000b00137213 */ /* 0x000fe40000000000 */
[----:B------:R-:W-:Y:S02]  /*2180*/  LEA.HI.X.SX32 R9, R9, UR49, 0x2, P0 ;  /* 0x0000003109097c11 */ /* 0x000fe400080f16ff */
[----:B-----5:R-:W-:Y:S01]  /*2190*/  ISETP.NE.AND P0, PT, R13, RZ, PT ;  /* 0x000000ff0d00720c */ /* 0x020fe20003f05270 */
[----:B------:R-:W-:Y:S01]  /*21a0*/  IMAD.HI.U32 R13, R19, UR7, RZ ;  /* 0x00000007130d7c27 */ /* 0x000fe2000f8e00ff */
[----:B---3--:R-:W-:-:S03]  /*21b0*/  ISETP.NE.AND P2, PT, R28, RZ, PT ;  /* 0x000000ff1c00720c */ /* 0x008fc60003f45270 */
[----:B------:R-:W-:-:S04]  /*21c0*/  IMAD.MOV R28, RZ, RZ, -R13 ;  /* 0x000000ffff1c7224 */ /* 0x000fc800078e0a0d */
[----:B------:R-:W-:-:S05]  /*21d0*/  IMAD R19, R28, UR10, R19 ;  /* 0x0000000a1c137c24 */ /* 0x000fca000f8e0213 */
        /* <DEDUP_REMOVED lines=8> */
[----:B------:R-:W-:-:S04]  /*2260*/  @P4 VIADD R7, R7, 0x1 ;  /* 0x0000000107074836 */ /* 0x000fc80000000000 */
[----:B------:R-:W-:-:S08]  /*2270*/  @!P3 IMAD.MOV R7, RZ, RZ, -R7 ;  /* 0x000000ffff07b224 */ /* 0x000fd000078e0a07 */
[----:B------:R-:W-:Y:S01]  /*2280*/  @!P6 IMAD.MOV R13, RZ, RZ, -R13 ;  /* 0x000000ffff0de224 */ /* 0x000fe200078e0a0d */
[----:B------:R-:W-:-:S04]  /*2290*/  ISETP.NE.AND P6, PT, RZ, UR61, PT ;  /* 0x0000003dff007c0c */ /* 0x000fc8000bfc5270 */
[----:B------:R-:W-:Y:S02]  /*22a0*/  SEL R7, R14, R7, !P6 ;  /* 0x000000070e077207 */ /* 0x000fe40007000000 */
[----:B------:R-:W-:Y:S02]  /*22b0*/  ISETP.NE.AND P6, PT, RZ, UR59, PT ;  /* 0x0000003bff007c0c */ /* 0x000fe4000bfc5270 */
[----:B------:R-:W-:Y:S02]  /*22c0*/  IADD3 R28, PT, PT, -R7, RZ, RZ ;  /* 0x000000ff071c7210 */ /* 0x000fe40007ffe1ff */
[----:B------:R-:W-:Y:S02]  /*22d0*/  SEL R13, R24, R13, !P6 ;  /* 0x0000000d180d7207 */ /* 0x000fe40007000000 */
[----:B------:R-:W-:Y:S01]  /*22e0*/  PLOP3.LUT P5, PT, PT, PT, UP0, 0x40, 0x4 ;  /* 0x000000000004781c */ /* 0x000fe20003fae808 */
[----:B------:R-:W-:Y:S02]  /*22f0*/  IMAD R5, R28, UR61, R5 ;  /* 0x0000003d1c057c24 */ /* 0x000fe4000f8e0205 */
[----:B------:R-:W-:Y:S01]  /*2300*/  IMAD.MOV R28, RZ, RZ, -R13 ;  /* 0x000000ffff1c7224 */ /* 0x000fe200078e0a0d */
[----:B------:R-:W-:-:S02]  /*2310*/  SEL R29, R29, RZ, !P5 ;  /* 0x000000ff1d1d7207 */ /* 0x000fc40006800000 */
[----:B------:R-:W-:Y:S01]  /*2320*/  PLOP3.LUT P4, PT, PT, PT, UP2, 0x40, 0x4 ;  /* 0x000000000004781c */ /* 0x000fe20003f8e828 */
[----:B------:R-:W-:Y:S01]  /*2330*/  IMAD R19, R28, UR59, R11 ;  /* 0x0000003b1c137c24 */ /* 0x000fe2000f8e020b */
[----:B------:R-:W-:Y:S01]  /*2340*/  PLOP3.LUT P3, PT, PT, PT, UP1, 0x40, 0x4 ;  /* 0x000000000004781c */ /* 0x000fe20003f6e818 */
[----:B------:R-:W-:Y:S01]  /*2350*/  IMAD R29, R29, UR44, RZ ;  /* 0x0000002c1d1d7c24 */ /* 0x000fe2000f8e02ff */
[----:B------:R-:W-:Y:S02]  /*2360*/  SEL R6, R6, RZ, !P4 ;  /* 0x000000ff06067207 */ /* 0x000fe40006000000 */
[----:B------:R-:W-:-:S03]  /*2370*/  IABS R28, R19 ;  /* 0x00000013001c7213 */ /* 0x000fc60000000000 */
[----:B------:R-:W-:Y:S01]  /*2380*/  IMAD R29, R6, UR45, R29 ;  /* 0x0000002d061d7c24 */ /* 0x000fe2000f8e021d */
[----:B------:R-:W-:Y:S01]  /*2390*/  SEL R6, R7, RZ, !P3 ;  /* 0x000000ff07067207 */ /* 0x000fe20005800000 */
        /* <DEDUP_REMOVED lines=13> */
[----:B------:R-:W-:Y:S02]  /*2470*/  MOV R28, R7 ;  /* 0x00000007001c7202 */ /* 0x000fe40000000f00 */
[----:B------:R-:W-:-:S09]  /*2480*/  ISETP.NE.AND P6, PT, RZ, UR60, PT ;  /* 0x0000003cff007c0c */ /* 0x000fd2000bfc5270 */
        /* <DEDUP_REMOVED lines=13> */
[----:B------:R0:W4:Y:S08]  /*2560*/  LDG.E.U8 R29, desc[UR12][R6.64] ;  /* 0x0000000c061d7981 */ /* 0x000130000c1e1100 */
[----:B------:R-:W-:Y:S01]  /*2570*/  @!P3 VIADD R30, R30, -UR11 ;  /* 0x8000000b1e1ebc36 */ /* 0x000fe20008000000 */
[----:B0-----:R-:W-:-:S04]  /*2580*/  LOP3.LUT R6, R19, UR61, RZ, 0x3c, !PT ;  /* 0x0000003d13067c12 */ /* 0x001fc8000f8e3cff */
[----:B------:R-:W-:Y:S02]  /*2590*/  ISETP.GE.U32.AND P4, PT, R30, UR11, PT ;  /* 0x0000000b1e007c0c */ /* 0x000fe4000bf86070 */
[----:B------:R-:W-:Y:S01]  /*25a0*/  ISETP.GE.AND P5, PT, R6, RZ, PT ;  /* 0x000000ff0600720c */ /* 0x000fe20003fa6270 */
[----:B------:R-:W-:Y:S01]  /*25b0*/  @!P3 VIADD R28, R28, 0x1 ;  /* 0x000000011c1cb836 */ /* 0x000fe20000000000 */
[----:B------:R-:W-:Y:S02]  /*25c0*/  SHF.R.S64 R8, RZ, 0x1e, R11 ;  /* 0x0000001eff087819 */ /* 0x000fe4000000100b */
[----:B------:R-:W-:Y:S02]  /*25d0*/  PLOP3.LUT P3, PT, PT, PT, UP0, 0x40, 0x4 ;  /* 0x000000000004781c */ /* 0x000fe40003f6e808 */
[----:B------:R-:W-:-:S05]  /*25e0*/  IADD3 R8, P6, PT, R8, UR48, RZ ;  /* 0x0000003008087c10 */ /* 0x000fca000ffde0ff */
[----:B------:R-:W-:Y:S02]  /*25f0*/  @P4 IADD3 R28, PT, PT, R28, 0x1, RZ ;  /* 0x000000011c1c4810 */ /* 0x000fe40007ffe0ff */
[----:B------:R-:W-:Y:S02]  /*2600*/  SEL R13, R13, RZ, !P3 ;  /* 0x000000ff0d0d7207 */ /* 0x000fe40005800000 */
[----:B------:R-:W-:Y:S01]  /*2610*/  LEA.HI.X.SX32 R9, R11, UR49, 0x2, P6 ;  /* 0x000000310b097c11 */ /* 0x000fe2000b0f16ff */
[----:B------:R-:W-:Y:S01]  /*2620*/  @!P5 IMAD.MOV R28, RZ, RZ, -R28 ;  /* 0x000000ffff1cd224 */ /* 0x000fe200078e0a1c */
[----:B------:R-:W-:Y:S02]  /*2630*/  PLOP3.LUT P3, PT, PT, PT, UP2, 0x40, 0x4 ;  /* 0x000000000004781c */ /* 0x000fe40003f6e828 */
[----:B------:R-:W-:Y:S01]  /*2640*/  ISETP.NE.AND P6, PT, RZ, UR61, PT ;  /* 0x0000003dff007c0c */ /* 0x000fe2000bfc5270 */
[----:B------:R-:W-:Y:S01]  /*2650*/  IMAD R13, R13, UR44, RZ ;  /* 0x0000002c0d0d7c24 */ /* 0x000fe2000f8e02ff */
[----:B------:R-:W-:-:S02]  /*2660*/  SEL R6, R32, RZ, !P3 ;  /* 0x000000ff20067207 */ /* 0x000fc40005800000 */
[----:B------:R-:W-:-:S03]  /*2670*/  SEL R28, R14, R28, !P6 ;  /* 0x0000001c0e1c7207 */ /* 0x000fc60007000000 */
[----:B------:R-:W-:Y:S02]  /*2680*/  IMAD R30, R6, UR45, R13 ;  /* 0x0000002d061e7c24 */ /* 0x000fe4000f8e020d */
[----:B------:R-:W-:-:S04]  /*2690*/  IMAD.MOV R6, RZ, RZ, -R28 ;  /* 0x000000ffff067224 */ /* 0x000fc800078e0a1c */
[----:B------:R-:W-:Y:S01]  /*26a0*/  IMAD R6, R6, UR61, R19 ;  /* 0x0000003d06067c24 */ /* 0x000fe2000f8e0213 */
[----:B------:R-:W-:-:S04]  /*26b0*/  IADD3 R19, PT, PT, R12, 0x100, RZ ;  /* 0x000001000c137810 */ /* 0x000fc80007ffe0ff */
[----:B------:R-:W-:Y:S02]  /*26c0*/  IABS R13, R19 ;  /* 0x00000013000d7213 */ /* 0x000fe40000000000 */
[----:B------:R-:W-:-:S03]  /*26d0*/  PLOP3.LUT P3, PT, PT, PT, UP1, 0x40, 0x4 ;  /* 0x000000000004781c */ /* 0x000fc60003f6e818 */
[----:B------:R-:W-:Y:S01]  /*26e0*/  IMAD.HI.U32 R11, R13, UR7, RZ ;  /* 0x000000070d0b7c27 */ /* 0x000fe2000f8e00ff */
[----:B------:R-:W-:-:S03]  /*26f0*/  SEL R7, R28, RZ, !P3 ;  /* 0x000000ff1c077207 */ /* 0x000fc60005800000 */
        /* <DEDUP_REMOVED lines=12> */
[----:B------:R-:W-:Y:S01]  /*27c0*/  ISETP.NE.AND P5, PT, RZ, UR59, PT ;  /* 0x0000003bff007c0c */ /* 0x000fe2000bfa5270 */
[----:B------:R-:W-:Y:S01]  /*27d0*/  IMAD R7, R7, UR46, R30 ;  /* 0x0000002e07077c24 */ /* 0x000fe2000f8e021e */
[----:B------:R-:W-:Y:S01]  /*27e0*/  ISETP.NE.AND P4, PT, RZ, UR60, PT ;  /* 0x0000003cff007c0c */ /* 0x000fe2000bf85270 */
[----:B------:R-:W5:Y:S08]  /*27f0*/  LDG.E R11, desc[UR12][R8.64] ;  /* 0x0000000c080b7981 */ /* 0x000f70000c1e1900 */
        /* <DEDUP_REMOVED lines=41> */
[----:B--2---:R-:W-:Y:S01]  /*2a90*/  ISETP.NE.AND P3, PT, R27, RZ, PT ;  /* 0x000000ff1b00720c */ /* 0x004fe20003f65270 */
[----:B------:R-:W-:Y:S01]  /*2aa0*/  VIADD R27, R12, 0x120 ;  /* 0x000001200c1b7836 */ /* 0x000fe20000000000 */
[----:B------:R-:W-:-:S04]  /*2ab0*/  SEL R7, R14, R7, !P6 ;  /* 0x000000070e077207 */ /* 0x000fc80007000000 */
[----:B------:R-:W-:Y:S01]  /*2ac0*/  IABS R28, R27 ;  /* 0x0000001b001c7213 */ /* 0x000fe20000000000 */
[----:B------:R-:W-:-:S04]  /*2ad0*/  IMAD.MOV R9, RZ, RZ, -R7 ;  /* 0x000000ffff097224 */ /* 0x000fc800078e0a07 */
        /* <DEDUP_REMOVED lines=16> */
[----:B------:R-:W-:Y:S01]  /*2be0*/  IMAD.HI.U32 R9, R24, UR6, RZ ;  /* 0x0000000618097c27 */ /* 0x000fe2000f8e00ff */
[----:B----4-:R-:W-:-:S04]  /*2bf0*/  ISETP.NE.AND P4, PT, R29, RZ, PT ;  /* 0x000000ff1d00720c */ /* 0x010fc80003f85270 */
        /* <DEDUP_REMOVED lines=11> */
[----:B------:R-:W-:Y:S02]  /*2cb0*/  SEL R29, R25, R9, !P5 ;  /* 0x00000009191d7207 */ /* 0x000fe40006800000 */
[----:B------:R-:W-:-:S04]  /*2cc0*/  PLOP3.LUT P5, PT, PT, PT, UP1, 0x40, 0x4 ;  /* 0x000000000004781c */ /* 0x000fc80003fae818 */
[----:B------:R-:W-:Y:S01]  /*2cd0*/  SEL R7, R7, RZ, !P5 ;  /* 0x000000ff07077207 */ /* 0x000fe20006800000 */
[----:B------:R-:W-:Y:S01]  /*2ce0*/  IMAD.MOV R9, RZ, RZ, -R29 ;  /* 0x000000ffff097224 */ /* 0x000fe200078e0a1d */
[----:B------:R-:W-:-:S03]  /*2cf0*/  PLOP3.LUT P5, PT, PT, PT, UP3, 0x40, 0x4 ;  /* 0x000000000004781c */ /* 0x000fc60003fae838 */
[----:B------:R-:W-:Y:S01]  /*2d00*/  IMAD R7, R7, UR46, R6 ;  /* 0x0000002e07077c24 */ /* 0x000fe2000f8e0206 */
[----:B------:R-:W-:Y:S01]  /*2d10*/  SEL R8, R8, RZ, !P5 ;  /* 0x000000ff08087207 */ /* 0x000fe20006800000 */
[----:B------:R-:W-:-:S04]  /*2d20*/  IMAD R30, R9, UR60, R30 ;  /* 0x0000003c091e7c24 */ /* 0x000fc8000f8e021e */
[----:B------:R-:W-:Y:S01]  /*2d30*/  IMAD R7, R8, UR47, R7 ;  /* 0x0000002f08077c24 */ /* 0x000fe2000f8e0207 */
[----:B------:R-:W-:-:S05]  /*2d40*/  IABS R8, R30 ;  /* 0x0000001e00087213 */ /* 0x000fca0000000000 */
[----:B------:R-:W-:Y:S01]  /*2d50*/  IMAD.HI.U32 R6, R8, UR5, RZ ;  /* 0x0000000508067c27 */ /* 0x000fe2000f8e00ff */
[----:B------:R-:W-:-:S04]  /*2d60*/  SHF.R.S64 R24, RZ, 0x1e, R19 ;  /* 0x0000001eff187819 */ /* 0x000fc80000001013 */
[----:B------:R-:W-:Y:S02]  /*2d70*/  IADD3 R9, PT, PT, -R6, RZ, RZ ;  /* 0x000000ff06097210 */ /* 0x000fe40007ffe1ff */
[----:B------:R-:W-:-:S03]  /*2d80*/  IADD3 R24, P5, PT, R24, UR48, RZ ;  /* 0x0000003018187c10 */ /* 0x000fc6000ffbe0ff */
[----:B------:R-:W-:Y:S01]  /*2d90*/  IMAD R8, R9, UR11, R8 ;  /* 0x0000000b09087c24 */ /* 0x000fe2000f8e0208 */
[----:B------:R-:W-:-:S04]  /*2da0*/  LEA.HI.X.SX32 R25, R19, UR49, 0x2, P5 ;  /* 0x0000003113197c11 */ /* 0x000fc8000a8f16ff */
        /* <DEDUP_REMOVED lines=9> */
[----:B------:R-:W-:-:S04]  /*2e40*/  IADD3 R6, P5, PT, R7, UR50, RZ ;  /* 0x0000003207067c10 */ /* 0x000fc8000ffbe0ff */
[----:B------:R-:W-:Y:S02]  /*2e50*/  LEA.HI.X.SX32 R7, R7, UR51, 0x1, P5 ;  /* 0x0000003307077c11 */ /* 0x000fe4000a8f0eff */
[----:B------:R-:W-:-:S04]  /*2e60*/  IADD3 R8, P5, PT, R15, UR50, RZ ;  /* 0x000000320f087c10 */ /* 0x000fc8000ffbe0ff */
[----:B------:R-:W-:Y:S02]  /*2e70*/  LEA.HI.X.SX32 R9, R15, UR51, 0x1, P5 ;  /* 0x000000330f097c11 */ /* 0x000fe4000a8f0eff */
[----:B------:R-:W-:Y:S02]  /*2e80*/  PLOP3.LUT P5, PT, PT, PT, UP0, 0x40, 0x4 ;  /* 0x000000000004781c */ /* 0x000fe40003fae808 */
[----:B------:R-:W-:Y:S02]  /*2e90*/  R2UR UR6, R16 ;  /* 0x00000000100672ca */ /* 0x000fe400000e0000 */
[----:B------:R-:W-:Y:S02]  /*2ea0*/  R2UR UR7, R17 ;  /* 0x00000000110772ca */ /* 0x000fe400000e0000 */
[----:B------:R-:W-:Y:S02]  /*2eb0*/  SEL R28, R28, RZ, !P5 ;  /* 0x000000ff1c1c7207 */ /* 0x000fe40006800000 */
[----:B------:R-:W-:-:S02]  /*2ec0*/  SEL R14, R14, R33, !P6 ;  /* 0x000000210e0e7207 */ /* 0x000fc40007000000 */
[----:B------:R-:W-:Y:S02]  /*2ed0*/  PLOP3.LUT P5, PT, PT, PT, UP2, 0x40, 0x4 ;  /* 0x000000000004781c */ /* 0x000fe40003fae828 */
[C---:B------:R-:W-:Y:S02]  /*2ee0*/  IADD3 R15, PT, PT, -R14.reuse, RZ, RZ ;  /* 0x000000ff0e0f7210 */ /* 0x040fe40007ffe1ff */
[----:B------:R-:W-:Y:S02]  /*2ef0*/  SEL R29, R29, RZ, !P5 ;  /* 0x000000ff1d1d7207 */ /* 0x000fe40006800000 */
[----:B------:R-:W-:Y:S01]  /*2f00*/  PLOP3.LUT P5, PT, PT, PT, UP1, 0x40, 0x4 ;  /* 0x000000000004781c */ /* 0x000fe20003fae818 */
[----:B------:R-:W-:Y:S01]  /*2f10*/  IMAD R30, R15, UR61, R30 ;  /* 0x0000003d0f1e7c24 */ /* 0x000fe2000f8e021e */
[----:B------:R0:W2:Y:S02]  /*2f20*/  LDG.E.U8 R19, desc[UR6][R6.64] ;  /* 0x0000000606137981 */ /* 0x0000a4000c1e1100 */
[----:B------:R-:W-:-:S02]  /*2f30*/  SEL R14, R14, RZ, !P5 ;  /* 0x000000ff0e0e7207 */ /* 0x000fc40006800000 */
[----:B------:R-:W-:Y:S01]  /*2f40*/  PLOP3.LUT P5, PT, PT, PT, UP3, 0x40, 0x4 ;  /* 0x000000000004781c */ /* 0x000fe20003fae838 */
[----:B------:R1:W4:Y:S04]  /*2f50*/  LDG.E.U8 R31, desc[UR6][R8.64] ;  /* 0x00000006081f7981 */ /* 0x000328000c1e1100 */
[----:B------:R-:W2:Y:S01]  /*2f60*/  LDG.E R24, desc[UR6][R24.64] ;  /* 0x0000000618187981 */ /* 0x000ea2000c1e1900 */
[----:B0-----:R-:W-:Y:S02]  /*2f70*/  SHF.R.S64 R6, RZ, 0x1e, R12 ;  /* 0x0000001eff067819 */ /* 0x001fe4000000100c */
[----:B------:R-:W-:Y:S02]  /*2f80*/  SEL R30, R30, RZ, !P5 ;  /* 0x000000ff1e1e7207 */ /* 0x000fe40006800000 */
[----:B------:R-:W-:-:S04]  /*2f90*/  IADD3 R6, P5, PT, R6, UR48, RZ ;  /* 0x0000003006067c10 */ /* 0x000fc8000ffbe0ff */
[----:B------:R-:W-:Y:S01]  /*2fa0*/  LEA.HI.X.SX32 R7, R12, UR49, 0x2, P5 ;  /* 0x000000310c077c11 */ /* 0x000fe2000a8f16ff */
[----:B------:R-:W-:-:S04]  /*2fb0*/  IMAD R28, R28, UR44, RZ ;  /* 0x0000002c1c1c7c24 */ /* 0x000fc8000f8e02ff */
[----:B------:R0:W2:Y:S01]  /*2fc0*/  LDG.E R6, desc[UR6][R6.64] ;  /* 0x0000000606067981 */ /* 0x0000a2000c1e1900 */
[----:B------:R-:W-:Y:S01]  /*2fd0*/  IMAD R29, R29, UR45, R28 ;  /* 0x0000002d1d1d7c24 */ /* 0x000fe2000f8e021c */
[----:B-1----:R-:W-:-:S03]  /*2fe0*/  SHF.R.S64 R8, RZ, 0x1e, R27 ;  /* 0x0000001eff087819 */ /* 0x002fc6000000101b */
[----:B------:R-:W-:Y:S01]  /*2ff0*/  IMAD R29, R14, UR46, R29 ;  /* 0x0000002e0e1d7c24 */ /* 0x000fe2000f8e021d */
[----:B------:R-:W-:-:S03]  /*3000*/  IADD3 R8, P5, PT, R8, UR48, RZ ;  /* 0x0000003008087c10 */ /* 0x000fc6000ffbe0ff */
[----:B------:R-:W-:Y:S01]  /*3010*/  IMAD R29, R30, UR47, R29 ;  /* 0x0000002f1e1d7c24 */ /* 0x000fe2000f8e021d */
[----:B------:R-:W-:-:S04]  /*3020*/  LEA.HI.X.SX32 R9, R27, UR49, 0x2, P5 ;  /* 0x000000311b097c11 */ /* 0x000fc8000a8f16ff */
[C---:B------:R-:W-:Y:S02]  /*3030*/  IADD3 R14, P5, PT, R29.reuse, UR50, RZ ;  /* 0x000000321d0e7c10 */ /* 0x040fe4000ffbe0ff */
[----:B------:R1:W2:Y:S02]  /*3040*/  LDG.E R9, desc[UR6][R8.64] ;  /* 0x0000000608097981 */ /* 0x0002a4000c1e1900 */
[----:B------:R-:W-:-:S05]  /*3050*/  LEA.HI.X.SX32 R15, R29, UR51, 0x1, P5 ;  /* 0x000000331d0f7c11 */ /* 0x000fca000a8f0eff */
[----:B------:R-:W2:Y:S01]  /*3060*/  LDG.E.U8 R14, desc[UR6][R14.64] ;  /* 0x000000060e0e7981 */ /* 0x000ea2000c1e1100 */
[----:B------:R-:W-:Y:S01]  /*3070*/  FMUL R27, R10, UR4 ;  /* 0x000000040a1b7c20 */ /* 0x000fe20008400000 */
[----:B------:R-:W-:-:S04]  /*3080*/  ISETP.NE.AND P6, PT, R26, RZ, PT ;  /* 0x000000ff1a00720c */ /* 0x000fc80003fc5270 */
[----:B------:R-:W-:Y:S01]  /*3090*/  FSEL R30, R27, R18, P6 ;  /* 0x000000121b1e7208 */ /* 0x000fe20003000000 */
[----:B------:R-:W-:Y:S01]  /*30a0*/  FMUL R3, R3, UR4 ;  /* 0x0000000403037c20 */ /* 0x000fe20008400000 */
[----:B0-----:R-:W-:Y:S01]  /*30b0*/  FMUL R7, R2, UR4 ;  /* 0x0000000402077c20 */ /* 0x001fe20008400000 */
[----:B---3--:R-:W-:-:S04]  /*30c0*/  FMUL R5, R5, UR4 ;  /* 0x0000000405057c20 */ /* 0x008fc80008400000 */
[-C--:B-1----:R-:W-:Y:S01]  /*30d0*/  FSEL R8, R7, R18.reuse, P0 ;  /* 0x0000001207087208 */ /* 0x082fe20000000000 */
[----:B-----5:R-:W-:Y:S01]  /*30e0*/  FMUL R11, R11, UR4 ;  /* 0x000000040b0b7c20 */ /* 0x020fe20008400000 */
[----:B------:R-:W-:Y:S02]  /*30f0*/  ISETP.NE.AND P0, PT, R13, RZ, PT ;  /* 0x000000ff0d00720c */ /* 0x000fe40003f05270 */
[----:B------:R-:W-:Y:S02]  /*3100*/  FSEL R28, R5, R18, P4 ;  /* 0x00000012051c7208 */ /* 0x000fe40002000000 */
[----:B----4-:R-:W-:Y:S01]  /*3110*/  ISETP.NE.AND P5, PT, R31, RZ, PT ;  /* 0x000000ff1f00720c */ /* 0x010fe20003fa5270 */
[----:B--2---:R-:W-:-:S05]  /*3120*/  FMUL R25, R6, UR4 ;  /* 0x0000000406197c20 */ /* 0x004fca0008400000 */
[----:B------:R-:W-:Y:S01]  /*3130*/  FSEL R32, R25, R18, P5 ;  /* 0x0000001219207208 */ /* 0x000fe20002800000 */
[----:B------:R-:W-:-:S03]  /*3140*/  FMUL R25, R4, UR4 ;  /* 0x0000000404197c20 */ /* 0x000fc60008400000 */
[----:B------:R-:W-:Y:S02]  /*3150*/  FMNMX R27, R32, -INF , !PT ;  /* 0xff800000201b7809 */ /* 0x000fe40007800000 */
[----:B------:R-:W-:Y:S02]  /*3160*/  FSEL R4, R25, R18, P2 ;  /* 0x0000001219047208 */ /* 0x000fe40001000000 */
[----:B------:R-:W-:Y:S02]  /*3170*/  FMNMX R27, R27, R30, !PT ;  /* 0x0000001e1b1b7209 */ /* 0x000fe40007800000 */
[----:B------:R-:W-:Y:S02]  /*3180*/  FSEL R6, R3, R18, P1 ;  /* 0x0000001203067208 */ /* 0x000fe40000800000 */
[----:B------:R-:W-:Y:S01]  /*3190*/  FMNMX R27, R27, R4, !PT ;  /* 0x000000041b1b7209 */ /* 0x000fe20007800000 */
[----:B------:R-:W-:-:S03]  /*31a0*/  FMUL R3, R0, UR4 ;  /* 0x0000000400037c20 */ /* 0x000fc60008400000 */
[----:B------:R-:W-:Y:S02]  /*31b0*/  FMNMX R27, R27, R6, !PT ;  /* 0x000000061b1b7209 */ /* 0x000fe40007800000 */
[----:B------:R-:W-:Y:S02]  /*31c0*/  FSEL R10, R3, R18, P3 ;  /* 0x00000012030a7208 */ /* 0x000fe40001800000 */
[----:B------:R-:W-:Y:S02]  /*31d0*/  FMNMX R27, R27, R8, !PT ;  /* 0x000000081b1b7209 */ /* 0x000fe40007800000 */
[----:B------:R-:W-:Y:S02]  /*31e0*/  ISETP.NE.AND P2, PT, R14, RZ, PT ;  /* 0x000000ff0e00720c */ /* 0x000fe40003f45270 */
[----:B------:R-:W-:Y:S01]  /*31f0*/  FMNMX R27, R27, R10, !PT ;  /* 0x0000000a1b1b7209 */ /* 0x000fe20007800000 */
[----:B------:R-:W-:Y:S01]  /*3200*/  FMUL R3, R24, UR4 ;  /* 0x0000000418037c20 */ /* 0x000fe20008400000 */
[----:B------:R-:W-:-:S02]  /*3210*/  ISETP.NE.AND P1, PT, R19, RZ, PT ;  /* 0x000000ff1300720c */ /* 0x000fc40003f25270 */
[----:B------:R-:W-:Y:S02]  /*3220*/  FSEL R24, R11, R18, P0 ;  /* 0x000000120b187208 */ /* 0x000fe40000000000 */
[----:B------:R-:W-:Y:S02]  /*3230*/  FMNMX R27, R27, R28, !PT ;  /* 0x0000001c1b1b7209 */ /* 0x000fe40007800000 */
[----:B------:R-:W-:Y:S02]  /*3240*/  FSEL R26, R3, R18, P1 ;  /* 0x00000012031a7208 */ /* 0x000fe40000800000 */
[----:B------:R-:W-:Y:S01]  /*3250*/  FMNMX R27, R27, R24, !PT ;  /* 0x000000181b1b7209 */ /* 0x000fe20007800000 */
[----:B------:R-:W-:Y:S01]  /*3260*/  @P2 FMUL R18, R9, UR4 ;  /* 0x0000000409122c20 */ /* 0x000fe20008400000 */
[----:B------:R-:W-:Y:S02]  /*3270*/  UMOV UR4, 0xffffffff ;  /* 0xffffffff00047882 */ /* 0x000fe40000000000 */
        /* <DEDUP_REMOVED lines=22> */
[----:B------:R-:W-:Y:S01]  /*33e0*/  FFMA.SAT R6, R12, R7, 0.5 ;  /* 0x3f0000000c067423 */ /* 0x000fe20000002007 */
[-C--:B------:R-:W-:Y:S01]  /*33f0*/  FFMA.RM R0, R0, R5.reuse, 12582913 ;  /* 0x4b40000100007423 */ /* 0x080fe20000004005 */
[-C--:B------:R-:W-:Y:S01]  /*3400*/  FFMA.RM R2, R2, R5.reuse, 12582913 ;  /* 0x4b40000102027423 */ /* 0x080fe20000004005 */
[--C-:B------:R-:W-:Y:S01]  /*3410*/  FADD R8, R8, -R9.reuse ;  /* 0x8000000908087221 */ /* 0x100fe20000000000 */
[--C-:B------:R-:W-:Y:S01]  /*3420*/  FADD R10, R10, -R9.reuse ;  /* 0x800000090a0a7221 */ /* 0x100fe20000000000 */
[----:B------:R-:W-:Y:S01]  /*3430*/  FADD R3, R0, -12583039 ;  /* 0xcb40007f00037421 */ /* 0x000fe20000000000 */
[----:B------:R-:W-:Y:S01]  /*3440*/  FADD R11, R2, -12583039 ;  /* 0xcb40007f020b7421 */ /* 0x000fe20000000000 */
[--C-:B------:R-:W-:Y:S01]  /*3450*/  FADD R28, R28, -R9.reuse ;  /* 0x800000091c1c7221 */ /* 0x100fe20000000000 */
[--C-:B------:R-:W-:Y:S01]  /*3460*/  FADD R24, R24, -R9.reuse ;  /* 0x8000000918187221 */ /* 0x100fe20000000000 */
[--C-:B------:R-:W-:Y:S01]  /*3470*/  FADD R26, R26, -R9.reuse ;  /* 0x800000091a1a7221 */ /* 0x100fe20000000000 */
[----:B------:R-:W-:Y:S01]  /*3480*/  FADD R18, R18, -R9 ;  /* 0x8000000912127221 */ /* 0x000fe20000000000 */
[----:B------:R-:W-:Y:S01]  /*3490*/  FFMA R9, R32, 1.4426950216293334961, -R3 ;  /* 0x3fb8aa3b20097823 */ /* 0x000fe20000000803 */
[----:B------:R-:W-:Y:S01]  /*34a0*/  FFMA R11, R30, 1.4426950216293334961, -R11 ;  /* 0x3fb8aa3b1e0b7823 */ /* 0x000fe2000000080b */
[-C--:B------:R-:W-:Y:S01]  /*34b0*/  FFMA.RM R3, R4, R5.reuse, 12582913 ;  /* 0x4b40000104037423 */ /* 0x080fe20000004005 */
[----:B------:R-:W-:Y:S01]  /*34c0*/  FFMA.RM R4, R6, R5, 12582913 ;  /* 0x4b40000106047423 */ /* 0x000fe20000004005 */
[----:B------:R-:W-:Y:S01]  /*34d0*/  FFMA R32, R32, 1.925963033500011079e-08, R9 ;  /* 0x32a5706020207823 */ /* 0x000fe20000000009 */
[----:B------:R-:W-:Y:S01]  /*34e0*/  FFMA R30, R30, 1.925963033500011079e-08, R11 ;  /* 0x32a570601e1e7823 */ /* 0x000fe2000000000b */
[----:B------:R-:W-:Y:S01]  /*34f0*/  FADD R9, R3, -12583039 ;  /* 0xcb40007f03097421 */ /* 0x000fe20000000000 */
[----:B------:R-:W-:Y:S01]  /*3500*/  FADD R11, R4, -12583039 ;  /* 0xcb40007f040b7421 */ /* 0x000fe20000000000 */
[----:B------:R-:W-:Y:S01]  /*3510*/  FFMA.SAT R6, R8, R7, 0.5 ;  /* 0x3f00000008067423 */ /* 0x000fe20000002007 */
[----:B------:R-:W-:Y:S01]  /*3520*/  SHF.L.U32 R0, R0, 0x17, RZ ;  /* 0x0000001700007819 */ /* 0x000fe200000006ff */
[----:B------:R-:W-:Y:S01]  /*3530*/  FFMA R9, R14, 1.4426950216293334961, -R9 ;  /* 0x3fb8aa3b0e097823 */ /* 0x000fe20000000809 */
[----:B------:R-:W-:Y:S01]  /*3540*/  FFMA R11, R12, 1.4426950216293334961, -R11 ;  /* 0x3fb8aa3b0c0b7823 */ /* 0x000fe2000000080b */
[----:B------:R-:W-:Y:S01]  /*3550*/  FFMA.RM R6, R6, R5, 12582913 ;  /* 0x4b40000106067423 */ /* 0x000fe20000004005 */
[----:B------:R-:W-:Y:S01]  /*3560*/  SHF.L.U32 R4, R4, 0x17, RZ ;  /* 0x0000001704047819 */ /* 0x000fe200000006ff */
[----:B------:R-:W-:Y:S01]  /*3570*/  FFMA R14, R14, 1.925963033500011079e-08, R9 ;  /* 0x32a570600e0e7823 */ /* 0x000fe20000000009 */
[----:B------:R-:W-:Y:S01]  /*3580*/  FFMA R15, R12, 1.925963033500011079e-08, R11 ;  /* 0x32a570600c0f7823 */ /* 0x000fe2000000000b */
[----:B------:R-:W-:Y:S01]  /*3590*/  FADD R9, R6, -12583039 ;  /* 0xcb40007f06097421 */ /* 0x000fe20000000000 */
[----:B------:R-:W-:Y:S01]  /*35a0*/  FFMA.SAT R12, R10, R7, 0.5 ;  /* 0x3f0000000a0c7423 */ /* 0x000fe20000002007 */
[----:B------:R-:W0:Y:S01]  /*35b0*/  MUFU.EX2 R11, R32 ;  /* 0x00000020000b7308 */ /* 0x000e220000000800 */
[----:B------:R-:W-:-:S02]  /*35c0*/  IMAD.SHL.U32 R6, R6, 0x800000, RZ ;  /* 0x0080000006067824 */ /* 0x000fc400078e00ff */
[----:B------:R-:W-:Y:S01]  /*35d0*/  FFMA R13, R8, 1.4426950216293334961, -R9 ;  /* 0x3fb8aa3b080d7823 */ /* 0x000fe20000000809 */
[----:B------:R-:W-:-:S03]  /*35e0*/  FFMA.RM R9, R12, R5, 12582913 ;  /* 0x4b4000010c097423 */ /* 0x000fc60000004005 */
[----:B------:R-:W-:Y:S01]  /*35f0*/  FFMA R13, R8, 1.925963033500011079e-08, R13 ;  /* 0x32a57060080d7823 */ /* 0x000fe2000000000d */
[C---:B------:R-:W-:Y:S01]  /*3600*/  FADD R19, R9.reuse, -12583039 ;  /* 0xcb40007f09137421 */ /* 0x040fe20000000000 */
[----:B------:R-:W-:Y:S01]  /*3610*/  FFMA.SAT R8, R28, R7, 0.5 ;  /* 0x3f0000001c087423 */ /* 0x000fe20000002007 */
[----:B------:R1:W-:Y:S01]  /*3620*/  MUFU.EX2 R12, R30 ;  /* 0x0000001e000c7308 */ /* 0x0003e20000000800 */
[----:B------:R-:W-:Y:S02]  /*3630*/  IMAD.SHL.U32 R9, R9, 0x800000, RZ ;  /* 0x0080000009097824 */ /* 0x000fe400078e00ff */
[----:B------:R-:W-:Y:S01]  /*3640*/  FFMA R19, R10, 1.4426950216293334961, -R19 ;  /* 0x3fb8aa3b0a137823 */ /* 0x000fe20000000813 */
[----:B------:R-:W-:-:S03]  /*3650*/  FFMA.RM R8, R8, R5, 12582913 ;  /* 0x4b40000108087423 */ /* 0x000fc60000004005 */
[----:B------:R-:W-:Y:S01]  /*3660*/  FFMA R25, R10, 1.925963033500011079e-08, R19 ;  /* 0x32a570600a197823 */ /* 0x000fe20000000013 */
[----:B------:R-:W-:Y:S01]  /*3670*/  FFMA.SAT R10, R24, R7, 0.5 ;  /* 0x3f000000180a7423 */ /* 0x000fe20000002007 */
[----:B------:R-:W-:Y:S01]  /*3680*/  FADD R19, R8, -12583039 ;  /* 0xcb40007f08137421 */ /* 0x000fe20000000000 */
[----:B0-----:R-:W-:Y:S01]  /*3690*/  FMUL R0, R0, R11 ;  /* 0x0000000b00007220 */ /* 0x001fe20000400000 */
[----:B------:R-:W0:Y:S01]  /*36a0*/  MUFU.EX2 R27, R14 ;  /* 0x0000000e001b7308 */ /* 0x000e220000000800 */
[----:B------:R-:W-:Y:S01]  /*36b0*/  FFMA.RM R10, R10, R5, 12582913 ;  /* 0x4b4000010a0a7423 */ /* 0x000fe20000004005 */
[----:B------:R-:W-:Y:S01]  /*36c0*/  FFMA R19, R28, 1.4426950216293334961, -R19 ;  /* 0x3fb8aa3b1c137823 */ /* 0x000fe20000000813 */
[-C--:B-1----:R-:W-:Y:S01]  /*36d0*/  FFMA.SAT R30, R18, R7.reuse, 0.5 ;  /* 0x3f000000121e7423 */ /* 0x082fe20000002007 */
[----:B------:R-:W-:Y:S01]  /*36e0*/  SHF.L.U32 R8, R8, 0x17, RZ ;  /* 0x0000001708087819 */ /* 0x000fe200000006ff */
[----:B------:R-:W-:Y:S01]  /*36f0*/  FADD R11, R10, -12583039 ;  /* 0xcb40007f0a0b7421 */ /* 0x000fe20000000000 */
[----:B------:R-:W-:Y:S01]  /*3700*/  FFMA R19, R28, 1.925963033500011079e-08, R19 ;  /* 0x32a570601c137823 */ /* 0x000fe20000000013 */
[----:B------:R-:W-:Y:S01]  /*3710*/  FFMA.SAT R28, R26, R7, 0.5 ;  /* 0x3f0000001a1c7423 */ /* 0x000fe20000002007 */
[----:B------:R-:W1:Y:S01]  /*3720*/  MUFU.EX2 R15, R15 ;  /* 0x0000000f000f7308 */ /* 0x000e620000000800 */
[----:B------:R-:W-:-:S02]  /*3730*/  FFMA R11, R24, 1.4426950216293334961, -R11 ;  /* 0x3fb8aa3b180b7823 */ /* 0x000fc4000000080b */
[-C--:B------:R-:W-:Y:S01]  /*3740*/  FFMA.RM R7, R28, R5.reuse, 12582913 ;  /* 0x4b4000011c077423 */ /* 0x080fe20000004005 */
[----:B------:R-:W-:Y:S02]  /*3750*/  IMAD.SHL.U32 R28, R3, 0x800000, RZ ;  /* 0x00800000031c7824 */ /* 0x000fe400078e00ff */
[----:B------:R-:W-:Y:S01]  /*3760*/  FFMA R24, R24, 1.925963033500011079e-08, R11 ;  /* 0x32a5706018187823 */ /* 0x000fe2000000000b */
[----:B------:R-:W-:Y:S01]  /*3770*/  FFMA.RM R11, R30, R5, 12582913 ;  /* 0x4b4000011e0b7423 */ /* 0x000fe20000004005 */
[----:B------:R-:W-:Y:S01]  /*3780*/  FADD R29, R7, -12583039 ;  /* 0xcb40007f071d7421 */ /* 0x000fe20000000000 */
[----:B------:R-:W2:Y:S01]  /*3790*/  MUFU.EX2 R13, R13 ;  /* 0x0000000d000d7308 */ /* 0x000ea20000000800 */
[----:B------:R-:W-:Y:S02]  /*37a0*/  IMAD.SHL.U32 R5, R2, 0x800000, RZ ;  /* 0x0080000002057824 */ /* 0x000fe400078e00ff */
[----:B0-----:R-:W-:Y:S01]  /*37b0*/  FMUL R3, R28, R27 ;  /* 0x0000001b1c037220 */ /* 0x001fe20000400000 */
[----:B------:R-:W-:Y:S01]  /*37c0*/  FFMA R29, R26, 1.4426950216293334961, -R29 ;  /* 0x3fb8aa3b1a1d7823 */ /* 0x000fe2000000081d */
[----:B------:R-:W-:Y:S01]  /*37d0*/  FMUL R2, R5, R12 ;  /* 0x0000000c05027220 */ /* 0x000fe20000400000 */
[----:B------:R-:W-:-:S02]  /*37e0*/  FADD R5, RZ, R0 ;  /* 0x00000000ff057221 */ /* 0x000fc40000000000 */
[----:B------:R-:W-:Y:S01]  /*37f0*/  FFMA R29, R26, 1.925963033500011079e-08, R29 ;  /* 0x32a570601a1d7823 */ /* 0x000fe2000000001d */
[----:B------:R0:W3:Y:S01]  /*3800*/  MUFU.EX2 R14, R25 ;  /* 0x00000019000e7308 */ /* 0x0000e20000000800 */
[----:B-1----:R-:W-:Y:S01]  /*3810*/  FMUL R4, R4, R15 ;  /* 0x0000000f04047220 */ /* 0x002fe20000400000 */
[----:B------:R-:W-:-:S04]  /*3820*/  FADD R26, R5, R2 ;  /* 0x00000002051a7221 */ /* 0x000fc80000000000 */
[----:B------:R-:W-:Y:S02]  /*3830*/  FADD R15, R26, R3 ;  /* 0x000000031a0f7221 */ /* 0x000fe40000000000 */
[----:B------:R-:W1:Y:S01]  /*3840*/  MUFU.EX2 R19, R19 ;  /* 0x0000001300137308 */ /* 0x000e620000000800 */
[----:B0-----:R-:W-:Y:S01]  /*3850*/  FADD R25, R11, -12583039 ;  /* 0xcb40007f0b197421 */ /* 0x001fe20000000000 */
[----:B--2---:R-:W-:Y:S01]  /*3860*/  FMUL R5, R6, R13 ;  /* 0x0000000d06057220 */ /* 0x004fe20000400000 */
[----:B------:R-:W-:Y:S02]  /*3870*/  IMAD.SHL.U32 R13, R10, 0x800000, RZ ;  /* 0x008000000a0d7824 */ /* 0x000fe400078e00ff */
[----:B------:R-:W-:-:S03]  /*3880*/  FFMA R25, R18, 1.4426950216293334961, -R25 ;  /* 0x3fb8aa3b12197823 */ /* 0x000fc60000000819 */
[----:B------:R-:W0:Y:S01]  /*3890*/  MUFU.EX2 R24, R24 ;  /* 0x0000001800187308 */ /* 0x000e220000000800 */
[----:B------:R-:W-:Y:S01]  /*38a0*/  FFMA R25, R18, 1.925963033500011079e-08, R25 ;  /* 0x32a5706012197823 */ /* 0x000fe20000000019 */
[----:B------:R-:W-:Y:S01]  /*38b0*/  FADD R18, R15, R4 ;  /* 0x000000040f127221 */ /* 0x000fe20000000000 */
[----:B---3--:R-:W-:Y:S01]  /*38c0*/  FMUL R6, R9, R14 ;  /* 0x0000000e09067220 */ /* 0x008fe20000400000 */
[----:B------:R-:W-:Y:S02]  /*38d0*/  IMAD.SHL.U32 R15, R7, 0x800000, RZ ;  /* 0x00800000070f7824 */ /* 0x000fe400078e00ff */
[----:B------:R-:W-:Y:S02]  /*38e0*/  FADD R9, R18, R5 ;  /* 0x0000000512097221 */ /* 0x000fe40000000000 */
[----:B------:R-:W2:Y:S01]  /*38f0*/  MUFU.EX2 R12, R29 ;  /* 0x0000001d000c7308 */ /* 0x000ea20000000800 */
[----:B-1----:R-:W-:Y:S01]  /*3900*/  FMUL R8, R8, R19 ;  /* 0x0000001308087220 */ /* 0x002fe20000400000 */
[----:B------:R-:W-:-:S04]  /*3910*/  FADD R9, R9, R6 ;  /* 0x0000000609097221 */ /* 0x000fc80000000000 */
[----:B------:R-:W-:Y:S01]  /*3920*/  FADD R14, R9, R8 ;  /* 0x00000008090e7221 */ /* 0x000fe20000000000 */
[----:B------:R-:W-:Y:S01]  /*3930*/  SHF.L.U32 R9, R11, 0x17, RZ ;  /* 0x000000170b097819 */ /* 0x000fe200000006ff */
[----:B------:R-:W1:Y:S01]  /*3940*/  MUFU.EX2 R26, R25 ;  /* 0x00000019001a7308 */ /* 0x000e620000000800 */
[----:B0-----:R-:W-:-:S04]  /*3950*/  FMUL R7, R13, R24 ;  /* 0x000000180d077220 */ /* 0x001fc80000400000 */
[----:B------:R-:W-:Y:S01]  /*3960*/  FADD R11, R14, R7 ;  /* 0x000000070e0b7221 */ /* 0x000fe20000000000 */
[----:B--2---:R-:W-:-:S04]  /*3970*/  FMUL R10, R15, R12 ;  /* 0x0000000c0f0a7220 */ /* 0x004fc80000400000 */
[----:B------:R-:W-:Y:S01]  /*3980*/  FADD R12, R11, R10 ;  /* 0x0000000a0b0c7221 */ /* 0x000fe20000000000 */
[----:B-1----:R-:W-:-:S04]  /*3990*/  FMUL R9, R9, R26 ;  /* 0x0000001a09097220 */ /* 0x002fc80000400000 */
        /* <DEDUP_REMOVED lines=10> */
.L_x_4715:
        /* <DEDUP_REMOVED lines=11> */
[----:B0-----:R-:W-:Y:S05]  /*3af0*/  CALL.REL.NOINC `($__internal_55_$__cuda_sm3x_div_rn_noftz_f32_slowpath) ;  /* 0x00000014004c7944 */ /* 0x001fea0003c00000 */
[----:B------:R-:W-:-:S07]  /*3b00*/  IMAD.MOV.U32 R14, RZ, RZ, R0 ;  /* 0x000000ffff0e7224 */ /* 0x000fce00078e0000 */
.L_x_4684:
[----:B------:R-:W-:Y:S05]  /*3b10*/  BSYNC.RECONVERGENT B3 ;  /* 0x0000000000037941 */ /* 0x000fea0003800200 */
.L_x_4683:
        /* <DEDUP_REMOVED lines=11> */
[----:B0-----:R-:W-:Y:S05]  /*3bd0*/  CALL.REL.NOINC `($__internal_55_$__cuda_sm3x_div_rn_noftz_f32_slowpath) ;  /* 0x0000001400147944 */ /* 0x001fea0003c00000 */
[----:B------:R-:W-:-:S07]  /*3be0*/  MOV R15, R0 ;  /* 0x00000000000f7202 */ /* 0x000fce0000000f00 */
.L_x_4686:
[----:B------:R-:W-:Y:S05]  /*3bf0*/  BSYNC.RECONVERGENT B3 ;  /* 0x0000000000037941 */ /* 0x000fea0003800200 */
.L_x_4685:
        /* <DEDUP_REMOVED lines=12> */
[----:B------:R-:W-:-:S07]  /*3cc0*/  IMAD.MOV.U32 R2, RZ, RZ, R0 ;  /* 0x000000ffff027224 */ /* 0x000fce00078e0000 */
.L_x_4688:
[----:B------:R-:W-:Y:S05]  /*3cd0*/  BSYNC.RECONVERGENT B3 ;  /* 0x0000000000037941 */ /* 0x000fea0003800200 */
.L_x_4687:
        /* <DEDUP_REMOVED lines=11> */
[----:B0-----:R-:W-:Y:S05]  /*3d90*/  CALL.REL.NOINC `($__internal_55_$__cuda_sm3x_div_rn_noftz_f32_slowpath) ;  /* 0x0000001000a47944 */ /* 0x001fea0003c00000 */
[----:B------:R-:W-:-:S07]  /*3da0*/  IMAD.MOV.U32 R3, RZ, RZ, R0 ;  /* 0x000000ffff037224 */ /* 0x000fce00078e0000 */
.L_x_4690:
[----:B------:R-:W-:Y:S05]  /*3db0*/  BSYNC.RECONVERGENT B3 ;  /* 0x0000000000037941 */ /* 0x000fea0003800200 */
.L_x_4689:
        /* <DEDUP_REMOVED lines=13> */
.L_x_4692:
[----:B------:R-:W-:Y:S05]  /*3e90*/  BSYNC.RECONVERGENT B3 ;  /* 0x0000000000037941 */ /* 0x000fea0003800200 */
.L_x_4691:
        /* <DEDUP_REMOVED lines=13> */
.L_x_4694:
[----:B------:R-:W-:Y:S05]  /*3f70*/  BSYNC.RECONVERGENT B3 ;  /* 0x0000000000037941 */ /* 0x000fea0003800200 */
.L_x_4693:
        /* <DEDUP_REMOVED lines=13> */
.L_x_4696:
[----:B------:R-:W-:Y:S05]  /*4050*/  BSYNC.RECONVERGENT B3 ;  /* 0x0000000000037941 */ /* 0x000fea0003800200 */
.L_x_4695:
        /* <DEDUP_REMOVED lines=9> */
[----:B------:R-:W-:Y:S01]  /*40f0*/  IMAD.MOV.U32 R0, RZ, RZ, R7 ;  /* 0x000000ffff007224 */ /* 0x000fe200078e0007 */
[----:B------:R-:W-:-:S07]  /*4100*/  MOV R18, 0x4120 ;  /* 0x0000412000127802 */ /* 0x000fce0000000f00 */
[----:B------:R-:W-:Y:S05]  /*4110*/  CALL.REL.NOINC `($__internal_55_$__cuda_sm3x_div_rn_noftz_f32_slowpath) ;  /* 0x0000000c00c47944 */ /* 0x000fea0003c00000 */
[----:B------:R-:W-:-:S07]  /*4120*/  MOV R6, R0 ;  /* 0x0000000000067202 */ /* 0x000fce0000000f00 */
.L_x_4698:
[----:B------:R-:W-:Y:S05]  /*4130*/  BSYNC.RECONVERGENT B3 ;  /* 0x0000000000037941 */ /* 0x000fea0003800200 */
.L_x_4697:
        /* <DEDUP_REMOVED lines=11> */
[----:B------:R-:W-:Y:S05]  /*41f0*/  CALL.REL.NOINC `($__internal_55_$__cuda_sm3x_div_rn_noftz_f32_slowpath) ;  /* 0x0000000c008c7944 */ /* 0x000fea0003c00000 */
[----:B------:R-:W-:-:S07]  /*4200*/  IMAD.MOV.U32 R7, RZ, RZ, R0 ;  /* 0x000000ffff077224 */ /* 0x000fce00078e0000 */
.L_x_4700:
[----:B------:R-:W-:Y:S05]  /*4210*/  BSYNC.RECONVERGENT B3 ;  /* 0x0000000000037941 */ /* 0x000fea0003800200 */
.L_x_4699:
        /* <DEDUP_REMOVED lines=11> */
[----:B------:R-:W-:Y:S05]  /*42d0*/  CALL.REL.NOINC `($__internal_55_$__cuda_sm3x_div_rn_noftz_f32_slowpath) ;  /* 0x0000000c00547944 */ /* 0x000fea0003c00000 */
[----:B------:R-:W-:-:S07]  /*42e0*/  IMAD.MOV.U32 R13, RZ, RZ, R0 ;  /* 0x000000ffff0d7224 */ /* 0x000fce00078e0000 */
.L_x_4702:
[----:B------:R-:W-:Y:S05]  /*42f0*/  BSYNC.RECONVERGENT B3 ;  /* 0x0000000000037941 */ /* 0x000fea0003800200 */
.L_x_4701:
        /* <DEDUP_REMOVED lines=44> */
.L_x_4681:
[----:B------:R-:W-:Y:S05]  /*45c0*/  EXIT ;  /* 0x000000000000794d */ /* 0x000fea0003800000 */
.L_x_4682:
[----:B------:R-:W-:Y:S01]  /*45d0*/  BSSY B1, `(.L_x_4704) ;  /* 0x0000007000017945 */ /* 0x000fe20003800000 */
[----:B------:R-:W-:Y:S01]  /*45e0*/  IMAD.MOV.U32 R12, RZ, RZ, 0x10 ;  /* 0x00000010ff0c7424 */ /* 0x000fe200078e00ff */
[----:B------:R-:W-:Y:S01]  /*45f0*/  MOV R11, 0x1f ;  /* 0x0000001f000b7802 */ /* 0x000fe20000000f00 */
[----:B------:R-:W-:-:S07]  /*4600*/  IMAD.MOV.U32 R15, RZ, RZ, -0x1 ;  /* 0xffffffffff0f7424 */ /* 0x000fce00078e00ff */
[----:B------:R-:W-:Y:S05]  /*4610*/  WARPSYNC.COLLECTIVE R15, `(.L_x_4705) ;  /* 0x000000000f087348 */ /* 0x000fea0003c00000 */
[----:B------:R0:W1:Y:S02]  /*4620*/  SHFL.BFLY P6, R14, R13, R12, R11 ;  /* 0x0c00000c0d0e7389 */ /* 0x00006400000c000b */
[----:B01----:R-:W-:Y:S05]  /*4630*/  ENDCOLLECTIVE ;  /* 0x000000000000791b */ /* 0x003fea0003800000 */
.L_x_4705:
[----:B------:R-:W-:Y:S05]  /*4640*/  BSYNC B1 ;  /* 0x0000000000017941 */ /* 0x000fea0003800000 */
.L_x_4704:
        /* <DEDUP_REMOVED lines=8> */
.L_x_4706:
[----:B------:R-:W-:Y:S02]  /*46d0*/  MOV R12, 0x4 ;  /* 0x00000004000c7802 */ /* 0x000fe40000000f00 */
[----:B------:R-:W-:-:S05]  /*46e0*/  FMNMX R0, R13, R14, !PT ;  /* 0x0000000e0d007209 */ /* 0x000fca0007800000 */
[----:B------:R-:W-:-:S07]  /*46f0*/  IMAD.MOV.U32 R13, RZ, RZ, R0 ;  /* 0x000000ffff0d7224 */ /* 0x000fce00078e0000 */
[----:B------:R-:W-:Y:S05]  /*4700*/  WARPSYNC.COLLECTIVE R15, `(.L_x_4707) ;  /* 0x000000000f087348 */ /* 0x000fea0003c00000 */
[----:B------:R0:W1:Y:S02]  /*4710*/  SHFL.BFLY P6, R14, R13, R12, R11 ;  /* 0x0c00000c0d0e7389 */ /* 0x00006400000c000b */
[----:B01----:R-:W-:Y:S05]  /*4720*/  ENDCOLLECTIVE ;  /* 0x000000000000791b */ /* 0x003fea0003800000 */
.L_x_4707:
[----:B------:R-:W-:Y:S01]  /*4730*/  IMAD.MOV.U32 R12, RZ, RZ, 0x2 ;  /* 0x00000002ff0c7424 */ /* 0x000fe200078e00ff */
[----:B------:R-:W-:-:S05]  /*4740*/  FMNMX R2, R0, R14, !PT ;  /* 0x0000000e00027209 */ /* 0x000fca0007800000 */
[----:B------:R-:W-:-:S07]  /*4750*/  IMAD.MOV.U32 R13, RZ, RZ, R2 ;  /* 0x000000ffff0d7224 */ /* 0x000fce00078e0002 */
[----:B------:R-:W-:Y:S05]  /*4760*/  WARPSYNC.COLLECTIVE R15, `(.L_x_4708) ;  /* 0x000000000f087348 */ /* 0x000fea0003c00000 */
[----:B------:R0:W1:Y:S02]  /*4770*/  SHFL.BFLY P6, R14, R13, R12, R11 ;  /* 0x0c00000c0d0e7389 */ /* 0x00006400000c000b */
[----:B01----:R-:W-:Y:S05]  /*4780*/  ENDCOLLECTIVE ;  /* 0x000000000000791b */ /* 0x003fea0003800000 */
.L_x_4708:
[----:B------:R-:W-:Y:S01]  /*4790*/  IMAD.MOV.U32 R12, RZ, RZ, 0x1 ;  /* 0x00000001ff0c7424 */ /* 0x000fe200078e00ff */
[----:B------:R-:W-:-:S04]  /*47a0*/  FMNMX R3, R2, R14, !PT ;  /* 0x0000000e02037209 */ /* 0x000fc80007800000 */
[----:B------:R-:W-:-:S07]  /*47b0*/  MOV R13, R3 ;  /* 0x00000003000d7202 */ /* 0x000fce0000000f00 */
[----:B------:R-:W-:Y:S05]  /*47c0*/  WARPSYNC.COLLECTIVE R15, `(.L_x_4709) ;  /* 0x000000000f087348 */ /* 0x000fea0003c00000 */
[----:B------:R0:W1:Y:S02]  /*47d0*/  SHFL.BFLY P6, R14, R13, R12, R11 ;  /* 0x0c00000c0d0e7389 */ /* 0x00006400000c000b */
[----:B01----:R-:W-:Y:S05]  /*47e0*/  ENDCOLLECTIVE ;  /* 0x000000000000791b */ /* 0x003fea0003800000 */
.L_x_4709:
[----:B------:R-:W-:Y:S01]  /*47f0*/  HFMA2 R11, -RZ, RZ, 3.7421875, 0 ;  /* 0x437c0000ff0b7431 */ /* 0x000fe200000001ff */
        /* <DEDUP_REMOVED lines=32> */
[----:B------:R-:W-:Y:S02]  /*4a00*/  FFMA.SAT R12, R8, R9, 0.5 ;  /* 0x3f000000080c7423 */ /* 0x000fe40000002009 */
[----:B------:R-:W1:Y:S02]  /*4a10*/  MUFU.EX2 R4, R7 ;  /* 0x0000000700047308 */ /* 0x000e640000000800 */
[----:B------:R-:W-:Y:S01]  /*4a20*/  FFMA.RM R12, R12, R11, 12582913 ;  /* 0x4b4000010c0c7423 */ /* 0x000fe2000000400b */
        /* <DEDUP_REMOVED lines=12> */
[----:B------:R-:W-:Y:S02]  /*4af0*/  FADD R5, R12, -12583039 ;  /* 0xcb40007f0c057421 */ /* 0x000fe40000000000 */
[C---:B------:R-:W-:Y:S01]  /*4b00*/  FADD R7, R6.reuse, -12583039 ;  /* 0xcb40007f06077421 */ /* 0x040fe20000000000 */
[----:B------:R-:W-:Y:S01]  /*4b10*/  SHF.L.U32 R6, R6, 0x17, RZ ;  /* 0x0000001706067819 */ /* 0x000fe200000006ff */
[----:B------:R-:W-:Y:S02]  /*4b20*/  FFMA R5, R8, 1.4426950216293334961, -R5 ;  /* 0x3fb8aa3b08057823 */ /* 0x000fe40000000805 */
[----:B------:R-:W-:Y:S02]  /*4b30*/  FFMA R7, R10, 1.4426950216293334961, -R7 ;  /* 0x3fb8aa3b0a077823 */ /* 0x000fe40000000807 */
[----:B------:R-:W-:-:S02]  /*4b40*/  FFMA R8, R8, 1.925963033500011079e-08, R5 ;  /* 0x32a5706008087823 */ /* 0x000fc40000000005 */
[----:B------:R-:W-:Y:S01]  /*4b50*/  FFMA R7, R10, 1.925963033500011079e-08, R7 ;  /* 0x32a570600a077823 */ /* 0x000fe20000000007 */
[----:B------:R-:W-:Y:S01]  /*4b60*/  FFMA.SAT R10, R24, R9, 0.5 ;  /* 0x3f000000180a7423 */ /* 0x000fe20000002009 */
[----:B------:R-:W-:Y:S02]  /*4b70*/  IMAD.SHL.U32 R5, R12, 0x800000, RZ ;  /* 0x008000000c057824 */ /* 0x000fe400078e00ff */
[----:B------:R-:W0:Y:S01]  /*4b80*/  MUFU.EX2 R8, R8 ;  /* 0x0000000800087308 */ /* 0x000e220000000800 */
[----:B------:R-:W-:-:S07]  /*4b90*/  FFMA.RM R10, R10, R11, 12582913 ;  /* 0x4b4000010a0a7423 */ /* 0x000fce000000400b */
[----:B------:R-:W1:Y:S01]  /*4ba0*/  MUFU.EX2 R7, R7 ;  /* 0x0000000700077308 */ /* 0x000e620000000800 */
[----:B0-----:R-:W-:Y:S01]  /*4bb0*/  FMUL R5, R5, R8 ;  /* 0x0000000805057220 */ /* 0x001fe20000400000 */
[----:B------:R-:W-:-:S04]  /*4bc0*/  FFMA.SAT R8, R14, R9, 0.5 ;  /* 0x3f0000000e087423 */ /* 0x000fc80000002009 */
[----:B------:R-:W-:Y:S01]  /*4bd0*/  FFMA.RM R8, R8, R11, 12582913 ;  /* 0x4b40000108087423 */ /* 0x000fe2000000400b */
[----:B-1----:R-:W-:Y:S01]  /*4be0*/  FMUL R6, R6, R7 ;  /* 0x0000000706067220 */ /* 0x002fe20000400000 */
[----:B------:R-:W-:Y:S02]  /*4bf0*/  FADD R7, R10, -12583039 ;  /* 0xcb40007f0a077421 */ /* 0x000fe40000000000 */
[C---:B------:R-:W-:Y:S01]  /*4c00*/  FADD R13, R8.reuse, -12583039 ;  /* 0xcb40007f080d7421 */ /* 0x040fe20000000000 */
[----:B------:R-:W-:Y:S02]  /*4c10*/  IMAD.SHL.U32 R8, R8, 0x800000, RZ ;  /* 0x0080000008087824 */ /* 0x000fe400078e00ff */
[----:B------:R-:W-:Y:S01]  /*4c20*/  FFMA R7, R24, 1.4426950216293334961, -R7 ;  /* 0x3fb8aa3b18077823 */ /* 0x000fe20000000807 */
[----:B------:R-:W-:-:S03]  /*4c30*/  FFMA R13, R14, 1.4426950216293334961, -R13 ;  /* 0x3fb8aa3b0e0d7823 */ /* 0x000fc6000000080d */
[----:B------:R-:W-:Y:S01]  /*4c40*/  FFMA R24, R24, 1.925963033500011079e-08, R7 ;  /* 0x32a5706018187823 */ /* 0x000fe20000000007 */
[----:B------:R-:W-:Y:S01]  /*4c50*/  SHF.L.U32 R7, R10, 0x17, RZ ;  /* 0x000000170a077819 */ /* 0x000fe200000006ff */
[-C--:B------:R-:W-:Y:S01]  /*4c60*/  FFMA.SAT R10, R26, R9.reuse, 0.5 ;  /* 0x3f0000001a0a7423 */ /* 0x080fe20000002009 */
[----:B------:R-:W-:Y:S01]  /*4c70*/  FFMA R13, R14, 1.925963033500011079e-08, R13 ;  /* 0x32a570600e0d7823 */ /* 0x000fe2000000000d */
[----:B------:R-:W-:Y:S02]  /*4c80*/  FFMA.SAT R14, R18, R9, 0.5 ;  /* 0x3f000000120e7423 */ /* 0x000fe40000002009 */
[-C--:B------:R-:W-:Y:S01]  /*4c90*/  FFMA.RM R12, R10, R11.reuse, 12582913 ;  /* 0x4b4000010a0c7423 */ /* 0x080fe2000000400b */
[----:B------:R-:W0:Y:S01]  /*4ca0*/  MUFU.EX2 R24, R24 ;  /* 0x0000001800187308 */ /* 0x000e220000000800 */
[----:B------:R-:W-:Y:S02]  /*4cb0*/  FFMA.RM R14, R14, R11, 12582913 ;  /* 0x4b4000010e0e7423 */ /* 0x000fe4000000400b */
[----:B------:R-:W-:-:S04]  /*4cc0*/  FADD R9, R12, -12583039 ;  /* 0xcb40007f0c097421 */ /* 0x000fc80000000000 */
        /* <DEDUP_REMOVED lines=8> */
[----:B------:R-:W-:-:S04]  /*4d50*/  FADD R9, RZ, R0 ;  /* 0x00000000ff097221 */ /* 0x000fc80000000000 */
[----:B------:R-:W-:Y:S01]  /*4d60*/  FADD R10, R9, R2 ;  /* 0x00000002090a7221 */ /* 0x000fe20000000000 */
[----:B------:R-:W0:Y:S01]  /*4d70*/  MUFU.EX2 R18, R18 ;  /* 0x0000001200127308 */ /* 0x000e220000000800 */
[----:B-1----:R-:W-:Y:S02]  /*4d80*/  FMUL R8, R8, R13 ;  /* 0x0000000d08087220 */ /* 0x002fe40000400000 */
[----:B------:R-:W-:-:S04]  /*4d90*/  FADD R9, R10, R3 ;  /* 0x000000030a097221 */ /* 0x000fc80000000000 */
[----:B------:R-:W-:-:S04]  /*4da0*/  FADD R10, R9, R4 ;  /* 0x00000004090a7221 */ /* 0x000fc80000000000 */
[----:B------:R-:W-:Y:S01]  /*4db0*/  FADD R9, R10, R5 ;  /* 0x000000050a097221 */ /* 0x000fe20000000000 */
[----:B------:R-:W-:-:S03]  /*4dc0*/  IMAD.SHL.U32 R10, R12, 0x800000, RZ ;  /* 0x008000000c0a7824 */ /* 0x000fc600078e00ff */
[----:B------:R-:W-:Y:S01]  /*4dd0*/  FADD R9, R9, R6 ;  /* 0x0000000609097221 */ /* 0x000fe20000000000 */
[----:B--2---:R-:W-:-:S03]  /*4de0*/  FMUL R10, R10, R11 ;  /* 0x0000000b0a0a7220 */ /* 0x004fc60000400000 */
[----:B------:R-:W-:Y:S01]  /*4df0*/  FADD R12, R9, R8 ;  /* 0x00000008090c7221 */ /* 0x000fe20000000000 */
[----:B------:R-:W-:-:S03]  /*4e00*/  SHF.L.U32 R9, R14, 0x17, RZ ;  /* 0x000000170e097819 */ /* 0x000fc600000006ff */
[----:B------:R-:W-:Y:S02]  /*4e10*/  FADD R11, R12, R7 ;  /* 0x000000070c0b7221 */ /* 0x000fe40000000000 */
[----:B0-----:R-:W-:Y:S02]  /*4e20*/  FMUL R9, R9, R18 ;  /* 0x0000001209097220 */ /* 0x001fe40000400000 */
[----:B------:R-:W-:Y:S01]  /*4e30*/  FADD R12, R11, R10 ;  /* 0x0000000a0b0c7221 */ /* 0x000fe20000000000 */
[----:B------:R-:W-:-:S03]  /*4e40*/  MOV R11, 0x1f ;  /* 0x0000001f000b7802 */ /* 0x000fc60000000f00 */
[----:B------:R-:W-:Y:S01]  /*4e50*/  FADD R13, R12, R9 ;  /* 0x000000090c0d7221 */ /* 0x000fe20000000000 */
[----:B------:R-:W-:-:S07]  /*4e60*/  IMAD.MOV.U32 R12, RZ, RZ, 0x10 ;  /* 0x00000010ff0c7424 */ /* 0x000fce00078e00ff */
[----:B------:R-:W-:Y:S05]  /*4e70*/  WARPSYNC.COLLECTIVE R15, `(.L_x_4710) ;  /* 0x000000000f087348 */ /* 0x000fea0003c00000 */
[----:B------:R0:W1:Y:S02]  /*4e80*/  SHFL.BFLY P6, R14, R13, R12, R11 ;  /* 0x0c00000c0d0e7389 */ /* 0x00006400000c000b */
[----:B01----:R-:W-:Y:S05]  /*4e90*/  ENDCOLLECTIVE ;  /* 0x000000000000791b */ /* 0x003fea0003800000 */
.L_x_4710:
[----:B------:R-:W-:Y:S02]  /*4ea0*/  HFMA2 R12, -RZ, RZ, 0, 4.76837158203125e-07 ;  /* 0x00000008ff0c7431 */ /* 0x000fe400000001ff */
[----:B------:R-:W-:-:S04]  /*4eb0*/  FADD R18, R13, R14 ;  /* 0x0000000e0d127221 */ /* 0x000fc80000000000 */
[----:B------:R-:W-:-:S07]  /*4ec0*/  IMAD.MOV.U32 R13, RZ, RZ, R18 ;  /* 0x000000ffff0d7224 */ /* 0x000fce00078e0012 */
[----:B------:R-:W-:Y:S05]  /*4ed0*/  WARPSYNC.COLLECTIVE R15, `(.L_x_4711) ;  /* 0x000000000f087348 */ /* 0x000fea0003c00000 */
[----:B------:R0:W1:Y:S02]  /*4ee0*/  SHFL.BFLY P6, R14, R13, R12, R11 ;  /* 0x0c00000c0d0e7389 */ /* 0x00006400000c000b */
[----:B01----:R-:W-:Y:S05]  /*4ef0*/  ENDCOLLECTIVE ;  /* 0x000000000000791b */ /* 0x003fea0003800000 */
.L_x_4711:
[----:B------:R-:W-:Y:S01]  /*4f00*/  MOV R12, 0x4 ;  /* 0x00000004000c7802 */ /* 0x000fe20000000f00 */
[----:B------:R-:W-:-:S04]  /*4f10*/  FADD R19, R18, R14 ;  /* 0x0000000e12137221 */ /* 0x000fc80000000000 */
[----:B------:R-:W-:-:S07]  /*4f20*/  IMAD.MOV.U32 R13, RZ, RZ, R19 ;  /* 0x000000ffff0d7224 */ /* 0x000fce00078e0013 */
[----:B------:R-:W-:Y:S05]  /*4f30*/  WARPSYNC.COLLECTIVE R15, `(.L_x_4712) ;  /* 0x000000000f087348 */ /* 0x000fea0003c00000 */
[----:B------:R0:W1:Y:S02]  /*4f40*/  SHFL.BFLY P6, R14, R13, R12, R11 ;  /* 0x0c00000c0d0e7389 */ /* 0x00006400000c000b */
[----:B01----:R-:W-:Y:S05]  /*4f50*/  ENDCOLLECTIVE ;  /* 0x000000000000791b */ /* 0x003fea0003800000 */
.L_x_4712:
[----:B------:R-:W-:Y:S02]  /*4f60*/  HFMA2 R12, -RZ, RZ, 0, 1.1920928955078125e-07 ;  /* 0x00000002ff0c7431 */ /* 0x000fe400000001ff */
[----:B------:R-:W-:-:S04]  /*4f70*/  FADD R24, R19, R14 ;  /* 0x0000000e13187221 */ /* 0x000fc80000000000 */
[----:B------:R-:W-:-:S07]  /*4f80*/  IMAD.MOV.U32 R13, RZ, RZ, R24 ;  /* 0x000000ffff0d7224 */ /* 0x000fce00078e0018 */
[----:B------:R-:W-:Y:S05]  /*4f90*/  WARPSYNC.COLLECTIVE R15, `(.L_x_4713) ;  /* 0x000000000f087348 */ /* 0x000fea0003c00000 */
[----:B------:R0:W1:Y:S02]  /*4fa0*/  SHFL.BFLY P6, R14, R13, R12, R11 ;  /* 0x0c00000c0d0e7389 */ /* 0x00006400000c000b */
[----:B01----:R-:W-:Y:S05]  /*4fb0*/  ENDCOLLECTIVE ;  /* 0x000000000000791b */ /* 0x003fea0003800000 */
.L_x_4713:
[----:B------:R-:W-:Y:S01]  /*4fc0*/  MOV R12, 0x1 ;  /* 0x00000001000c7802 */ /* 0x000fe20000000f00 */
[----:B------:R-:W-:-:S04]  /*4fd0*/  FADD R25, R24, R14 ;  /* 0x0000000e18197221 */ /* 0x000fc80000000000 */
[----:B------:R-:W-:-:S07]  /*4fe0*/  IMAD.MOV.U32 R13, RZ, RZ, R25 ;  /* 0x000000ffff0d7224 */ /* 0x000fce00078e0019 */
[----:B------:R-:W-:Y:S05]  /*4ff0*/  WARPSYNC.COLLECTIVE R15, `(.L_x_4714) ;  /* 0x000000000f087348 */ /* 0x000fea0003c00000 */
[----:B------:R0:W1:Y:S02]  /*5000*/  SHFL.BFLY P6, R14, R13, R12, R11 ;  /* 0x0c00000c0d0e7389 */ /* 0x00006400000c000b */
[----:B01----:R-:W-:Y:S05]  /*5010*/  ENDCOLLECTIVE ;  /* 0x000000000000791b */ /* 0x003fea0003800000 */
.L_x_4714:
[----:B------:R-:W-:Y:S05]  /*5020*/  BRA `(.L_x_4715) ;  /* 0xffffffe800847947 */ /* 0x000fea000383ffff */
        .weak           $__internal_55_$__cuda_sm3x_div_rn_noftz_f32_slowpath
        .type           $__internal_55_$__cuda_sm3x_div_rn_noftz_f32_slowpath,@function
        .size           $__internal_55_$__cuda_sm3x_div_rn_noftz_f32_slowpath,(.L_x_37432 - $__internal_55_$__cuda_sm3x_div_rn_noftz_f32_slowpath)
$__internal_55_$__cuda_sm3x_div_rn_noftz_f32_slowpath:
        /* <DEDUP_REMOVED lines=35> */
.L_x_4717:
        /* <DEDUP_REMOVED lines=51> */
.L_x_4724:
[----:B------:R-:W-:-:S04]  /*5590*/  LOP3.LUT R0, R0, 0x80000000, RZ, 0xc0, !PT ;  /* 0x8000000000007812 */ /* 0x000fc800078ec0ff */
[----:B------:R-:W-:Y:S01]  /*55a0*/  LOP3.LUT R0, R0, 0x7f800000, RZ, 0xfc, !PT ;  /* 0x7f80000000007812 */ /* 0x000fe200078efcff */
[----:B------:R-:W-:Y:S06]  /*55b0*/  BRA `(.L_x_4725) ;  /* 0x0000000000047947 */ /* 0x000fec0003800000 */
.L_x_4723:
[----:B------:R-:W-:-:S07]  /*55c0*/  LEA R0, R29, R0, 0x17 ;  /* 0x000000001d007211 */ /* 0x000fce00078eb8ff */
.L_x_4725:
[----:B------:R-:W-:Y:S05]  /*55d0*/  BSYNC.RECONVERGENT B2 ;  /* 0x0000000000027941 */ /* 0x000fea0003800200 */
.L_x_4722:
[----:B------:R-:W-:Y:S05]  /*55e0*/  BRA `(.L_x_4726) ;  /* 0x0000000000207947 */ /* 0x000fea0003800000 */
.L_x_4721:
[----:B------:R-:W-:-:S04]  /*55f0*/  LOP3.LUT R0, R25, 0x80000000, R0, 0x48, !PT ;  /* 0x8000000019007812 */ /* 0x000fc800078e4800 */
[----:B------:R-:W-:Y:S01]  /*5600*/  LOP3.LUT R0, R0, 0x7f800000, RZ, 0xfc, !PT ;  /* 0x7f80000000007812 */ /* 0x000fe200078efcff */
[----:B------:R-:W-:Y:S06]  /*5610*/  BRA `(.L_x_4726) ;  /* 0x0000000000147947 */ /* 0x000fec0003800000 */
.L_x_4720:
[----:B------:R-:W-:Y:S01]  /*5620*/  LOP3.LUT R0, R25, 0x80000000, R0, 0x48, !PT ;  /* 0x8000000019007812 */ /* 0x000fe200078e4800 */
[----:B------:R-:W-:Y:S06]  /*5630*/  BRA `(.L_x_4726) ;  /* 0x00000000000c7947 */ /* 0x000fec0003800000 */
.L_x_4719:
[----:B------:R-:W0:Y:S01]  /*5640*/  MUFU.RSQ R0, -QNAN ;  /* 0xffc0000000007908 */ /* 0x000e220000001400 */
[----:B------:R-:W-:Y:S05]  /*5650*/  BRA `(.L_x_4726) ;  /* 0x0000000000047947 */ /* 0x000fea0003800000 */
.L_x_4718:
[----:B------:R-:W-:-:S07]  /*5660*/  FADD.FTZ R0, R0, R11 ;  /* 0x0000000b00007221 */ /* 0x000fce0000010000 */
.L_x_4726:
[----:B------:R-:W-:Y:S05]  /*5670*/  BSYNC.RECONVERGENT B1 ;  /* 0x0000000000017941 */ /* 0x000fea0003800200 */
.L_x_4716:
[----:B------:R-:W-:Y:S02]  /*5680*/  HFMA2 R13, -RZ, RZ, 0, 0 ;  /* 0x00000000ff0d7431 */ /* 0x000fe400000001ff */
[----:B------:R-:W-:-:S04]  /*5690*/  IMAD.MOV.U32 R12, RZ, RZ, R18 ;  /* 0x000000ffff0c7224 */ /* 0x000fc800078e0012 */
[----:B0-----:R-:W-:Y:S05]  /*56a0*/  RET.REL.NODEC R12 `(_Z15SoftmaxWarpImplI22BroadcastScaleMaskLoadIffbLm4EiE11DirectStoreIffEfLi1ELi10ELi32ELi1ELb0EL9Algorithm0EEvT_T0_ll) ;  /* 0xffffffa80c547950 */ /* 0x001fea0003c3ffff */
.L_x_4727:
        /* <DEDUP_REMOVED lines=13> */
.L_x_37432:


//--------------------- .text._Z15SoftmaxWarpImplI22BroadcastScaleMaskLoadIffbLm4EiE11DirectStoreIffEfLi1ELi9ELi32ELi1ELb1EL9Algorithm0EEvT_T0_ll --------------------------
	.section	.text._Z15SoftmaxWarpImplI22BroadcastScaleMaskLoadIffbLm4EiE11DirectStoreIffEfLi1ELi9ELi32ELi1ELb1EL9Algorithm0EEvT_T0_ll,"ax",@progbits
	.align	128
        .global         _Z15SoftmaxWarpImplI22BroadcastScaleMaskLoadIffbLm4EiE11DirectStoreIffEfLi1ELi9ELi32ELi1ELb1EL9Algorithm0EEvT_T0_ll
        .type           _Z15SoftmaxWarpImplI22BroadcastScaleMaskLoadIffbLm4EiE11DirectStoreIffEfLi1ELi9ELi32ELi1ELb1EL9Algorithm0EEvT_T0_ll,@function
        .size           _Z15SoftmaxWarpImplI22BroadcastScaleMaskLoadIffbLm4EiE11DirectStoreIffEfLi1ELi9ELi32ELi1ELb1EL9Algorithm0EEvT_T0_ll,(.L_x_37433 - _Z15SoftmaxWarpImplI22BroadcastScaleMaskLoadIffbLm4EiE11DirectStoreIffEfLi1ELi9ELi32ELi1ELb1EL9Algorithm0EEvT_T0_ll)
        .other          _Z15SoftmaxWarpImplI22BroadcastScaleMaskLoadIffbLm4EiE11DirectStoreIffEfLi1ELi9ELi32ELi1ELb1EL9Algorithm0EEvT_T0_ll,@"STO_CUDA_ENTRY STV_DEFAULT"
_Z15SoftmaxWarpImplI22BroadcastScaleMaskLoadIffbLm4EiE11DirectStoreIffEfLi1ELi9ELi32ELi1ELb1EL9Algorithm0EEvT_T0_ll:
.text._Z15SoftmaxWarpImplI22BroadcastScaleMaskLoadIffbLm4EiE11DirectStoreIffEfLi1ELi9ELi32ELi1ELb1EL9Algorithm0EEvT_T0_ll:
        /* <DEDUP_REMOVED lines=29> */
.L_x_4728:
        /* <DEDUP_REMOVED lines=19> */
.L_x_4767:
[----:B0-2---:R-:W0:Y:S01]  /*0300*/  LDC.64 R4, c[0x0][0x410] ;  /* 0x00010400ff047b82 */ /* 0x005e220000000a00 */
        /* <DEDUP_REMOVED lines=31> */
[----:B-1----:R-:W-:-:S02]  /*0500*/  IMAD.MOV.U32 R6, RZ, RZ, RZ ;  /* 0x000000ffff067224 */ /* 0x002fc400078e00ff */
        /* <DEDUP_REMOVED lines=12> */
[----:B------:R-:W-:Y:S01]  /*05d0*/  ISETP.GE.AND P4, PT, R6, RZ, PT ;  /* 0x000000ff0600720c */ /* 0x000fe20003f86270 */
[----:B0-----:R-:W-:Y:S02]  /*05e0*/  VIADD R6, R11, 0xffffffe ;  /* 0x0ffffffe0b067836 */ /* 0x001fe40000000000 */
[----:B------:R-:W0:Y:S02]  /*05f0*/  LDC R11, c[0x0][0x3c0] ;  /* 0x0000f000ff0b7b82 */ /* 0x000e240000000800 */
[----:B------:R1:W2:Y:S02]  /*0600*/  F2I.FTZ.U32.TRUNC.NTZ R7, R6 ;  /* 0x0000000600077305 */ /* 0x0002a4000021f000 */
[----:B------:R-:W-:Y:S02]  /*0610*/  @P6 IADD3 R13, PT, PT, R13, 0x1, RZ ;  /* 0x000000010d0d6810 */ /* 0x000fe40007ffe0ff */
[----:B------:R-:W-:-:S04]  /*0620*/  ISETP.NE.AND P6, PT, R14, RZ, PT ;  /* 0x000000ff0e00720c */ /* 0x000fc80003fc5270 */
[----:B------:R-:W-:Y:S02]  /*0630*/  @!P4 IMAD.MOV R13, RZ, RZ, -R13 ;  /* 0x000000ffff0dc224 */ /* 0x000fe400078e0a0d */
[----:B-1----:R-:W-:Y:S02]  /*0640*/  HFMA2 R6, -RZ, RZ, 0, 0 ;  /* 0x00000000ff067431 */ /* 0x002fe400000001ff */
[----:B--2---:R-:W-:-:S05]  /*0650*/  IMAD.MOV R28, RZ, RZ, -R7 ;  /* 0x000000ffff1c7224 */ /* 0x004fca00078e0a07 */
[----:B------:R-:W-:Y:S01]  /*0660*/  @!P6 LOP3.LUT R13, RZ, R14, RZ, 0x33, !PT ;  /* 0x0000000eff0de212 */ /* 0x000fe200078e33ff */
[----:B------:R-:W-:-:S04]  /*0670*/  IMAD R27, R28, R15, RZ ;  /* 0x0000000f1c1b7224 */ /* 0x000fc800078e02ff */
[----:B------:R-:W-:Y:S02]  /*0680*/  IMAD.MOV R26, RZ, RZ, -R13 ;  /* 0x000000ffff1a7224 */ /* 0x000fe400078e0a0d */
[----:B------:R-:W-:-:S04]  /*0690*/  IMAD.HI.U32 R6, R7, R27, R6 ;  /* 0x0000001b07067227 */ /* 0x000fc800078e0006 */
[----:B------:R-:W-:Y:S01]  /*06a0*/  IMAD R29, R14, R26, R3 ;  /* 0x0000001a0e1d7224 */ /* 0x000fe200078e0203 */
[----:B0-----:R-:W-:-:S04]  /*06b0*/  IABS R14, R11 ;  /* 0x0000000b000e7213 */ /* 0x001fc80000000000 */
[----:B------:R-:W-:Y:S01]  /*06c0*/  IABS R26, R29 ;  /* 0x0000001d001a7213 */ /* 0x000fe20000000000 */
[----:B------:R-:W0:Y:S04]  /*06d0*/  I2F.RP R27, R14 ;  /* 0x0000000e001b7306 */ /* 0x000e280000209400 */
[----:B------:R-:W-:-:S04]  /*06e0*/  IMAD.HI.U32 R6, R6, R26, RZ ;  /* 0x0000001a06067227 */ /* 0x000fc800078e00ff */
[----:B------:R-:W-:-:S04]  /*06f0*/  IMAD.MOV R7, RZ, RZ, -R6 ;  /* 0x000000ffff077224 */ /* 0x000fc800078e0a06 */
[----:B------:R-:W-:Y:S01]  /*0700*/  IMAD R26, R15, R7, R26 ;  /* 0x000000070f1a7224 */ /* 0x000fe200078e021a */
[----:B------:R-:W-:Y:S01]  /*0710*/  LOP3.LUT R7, R29, R12, RZ, 0x3c, !PT ;  /* 0x0000000c1d077212 */ /* 0x000fe200078e3cff */
[----:B0-----:R-:W0:Y:S03]  /*0720*/  MUFU.RCP R27, R27 ;  /* 0x0000001b001b7308 */ /* 0x001e260000001000 */
[----:B------:R-:W-:-:S13]  /*0730*/  ISETP.GT.U32.AND P4, PT, R15, R26, PT ;  /* 0x0000001a0f00720c */ /* 0x000fda0003f84070 */
        /* <DEDUP_REMOVED lines=15> */
[----:B------:R-:W-:-:S03]  /*0830*/  IMAD R27, R31, R14, RZ ;  /* 0x0000000e1f1b7224 */ /* 0x000fc600078e02ff */
[----:B------:R-:W-:Y:S01]  /*0840*/  IABS R28, R12 ;  /* 0x0000000c001c7213 */ /* 0x000fe20000000000 */
[----:B------:R-:W-:Y:S02]  /*0850*/  IMAD.HI.U32 R26, R7, R27, R6 ;  /* 0x0000001b071a7227 */ /* 0x000fe400078e0006 */
[----:B------:R-:W0:Y:S02]  /*0860*/  LDC.64 R6, c[0x0][0x390] ;  /* 0x0000e400ff067b82 */ /* 0x000e240000000a00 */
[----:B------:R-:W-:-:S04]  /*0870*/  IMAD.MOV.U32 R27, RZ, RZ, R28 ;  /* 0x000000ffff1b7224 */ /* 0x000fc800078e001c */
[----:B------:R-:W-:Y:S02]  /*0880*/  IMAD.HI.U32 R30, R26, R27, RZ ;  /* 0x0000001b1a1e7227 */ /* 0x000fe400078e00ff */
[----:B------:R-:W1:Y:S03]  /*0890*/  LDC.64 R28, c[0x0][0x3a8] ;  /* 0x0000ea00ff1c7b82 */ /* 0x000e660000000a00 */
        /* <DEDUP_REMOVED lines=8> */
[----:B------:R-:W-:-:S03]  /*0920*/  @!P6 VIADD R30, R30, 0x1 ;  /* 0x000000011e1ee836 */ /* 0x000fc60000000000 */
[----:B------:R-:W-:Y:S02]  /*0930*/  ISETP.GE.U32.AND P4, PT, R27, R14, PT ;  /* 0x0000000e1b00720c */ /* 0x000fe40003f86070 */
[----:B------:R-:W2:Y:S01]  /*0940*/  LDC.64 R26, c[0x0][0x3a0] ;  /* 0x0000e800ff1a7b82 */ /* 0x000ea20000000a00 */
[----:B------:R-:W-:-:S04]  /*0950*/  LOP3.LUT R14, R12, R11, RZ, 0x3c, !PT ;  /* 0x0000000b0c0e7212 */ /* 0x000fc800078e3cff */
[----:B------:R-:W-:-:S06]  /*0960*/  ISETP.GE.AND P6, PT, R14, RZ, PT ;  /* 0x000000ff0e00720c */ /* 0x000fcc0003fc6270 */
[----:B------:R-:W-:Y:S01]  /*0970*/  @P4 VIADD R30, R30, 0x1 ;  /* 0x000000011e1e4836 */ /* 0x000fe20000000000 */
[----:B------:R-:W-:-:S06]  /*0980*/  ISETP.NE.AND P4, PT, R11, RZ, PT ;  /* 0x000000ff0b00720c */ /* 0x000fcc0003f85270 */
[----:B------:R-:W-:Y:S02]  /*0990*/  @!P6 IADD3 R30, PT, PT, -R30, RZ, RZ ;  /* 0x000000ff1e1ee210 */ /* 0x000fe40007ffe1ff */
[----:B0-----:R-:W-:Y:S01]  /*09a0*/  ISETP.NE.U32.AND P6, PT, R6, 0x1, PT ;  /* 0x000000010600780c */ /* 0x001fe20003fc5070 */
[----:B------:R-:W-:-:S04]  /*09b0*/  IMAD R6, R13, UR36, RZ ;  /* 0x000000240d067c24 */ /* 0x000fc8000f8e02ff */
        /* <DEDUP_REMOVED lines=25> */
.L_x_4731:
[----:B------:R-:W-:Y:S05]  /*0b50*/  BSYNC.RECONVERGENT B1 ;  /* 0x0000000000017941 */ /* 0x000fea0003800200 */
.L_x_4730:
        /* <DEDUP_REMOVED lines=67> */
[----:B------:R-:W-:-:S04]  /*0f90*/  IMAD.MOV R31, RZ, RZ, -R30 ;  /* 0x000000ffff1f7224 */ /* 0x000fc800078e0a1e */
[----:B------:R-:W-:Y:S02]  /*0fa0*/  IMAD R31, R12, R31, R15 ;  /* 0x0000001f0c1f7224 */ /* 0x000fe400078e020f */
[----:B------:R-:W-:Y:S02]  /*0fb0*/  IMAD R15, R27, R14, RZ ;  /* 0x0000000e1b0f7224 */ /* 0x000fe400078e02ff */
[----:B------:R-:W0:Y:S01]  /*0fc0*/  LDC.64 R26, c[0x0][0x390] ;  /* 0x0000e400ff1a7b82 */ /* 0x000e220000000a00 */
[----:B------:R-:W-:Y:S01]  /*0fd0*/  IABS R12, R31 ;  /* 0x0000001f000c7213 */ /* 0x000fe20000000000 */
[----:B------:R-:W-:Y:S01]  /*0fe0*/  IMAD.HI.U32 R6, R7, R15, R6 ;  /* 0x0000000f07067227 */ /* 0x000fe200078e0006 */
[----:B------:R-:W-:Y:S02]  /*0ff0*/  LOP3.LUT R32, R31, R0, RZ, 0x3c, !PT ;  /* 0x000000001f207212 */ /* 0x000fe400078e3cff */
[----:B------:R-:W-:Y:S02]  /*1000*/  MOV R15, R12 ;  /* 0x0000000c000f7202 */ /* 0x000fe40000000f00 */
[----:B------:R-:W-:-:S03]  /*1010*/  ISETP.GE.AND P4, PT, R32, RZ, PT ;  /* 0x000000ff2000720c */ /* 0x000fc60003f86270 */
[----:B------:R-:W-:-:S04]  /*1020*/  IMAD.HI.U32 R12, R6, R15, RZ ;  /* 0x0000000f060c7227 */ /* 0x000fc800078e00ff */
[----:B------:R-:W-:-:S04]  /*1030*/  IMAD.MOV R6, RZ, RZ, -R12 ;  /* 0x000000ffff067224 */ /* 0x000fc800078e0a0c */
[C---:B------:R-:W-:Y:S02]  /*1040*/  IMAD R15, R14.reuse, R6, R15 ;  /* 0x000000060e0f7224 */ /* 0x040fe400078e020f */
[----:B------:R-:W1:Y:S03]  /*1050*/  LDC.64 R6, c[0x0][0x398] ;  /* 0x0000e600ff067b82 */ /* 0x000e660000000a00 */
[----:B------:R-:W-:-:S13]  /*1060*/  ISETP.GT.U32.AND P6, PT, R14, R15, PT ;  /* 0x0000000f0e00720c */ /* 0x000fda0003fc4070 */
[----:B------:R-:W-:Y:S02]  /*1070*/  @!P6 IMAD.IADD R15, R15, 0x1, -R14 ;  /* 0x000000010f0fe824 */ /* 0x000fe400078e0a0e */
[----:B------:R-:W-:Y:S01]  /*1080*/  @!P6 VIADD R12, R12, 0x1 ;  /* 0x000000010c0ce836 */ /* 0x000fe20000000000 */
[----:B------:R-:W-:Y:S02]  /*1090*/  ISETP.NE.AND P6, PT, R0, RZ, PT ;  /* 0x000000ff0000720c */ /* 0x000fe40003fc5270 */
[----:B------:R-:W-:Y:S02]  /*10a0*/  ISETP.GE.U32.AND P1, PT, R15, R14, PT ;  /* 0x0000000e0f00720c */ /* 0x000fe40003f26070 */
[----:B------:R-:W3:Y:S11]  /*10b0*/  LDC.64 R14, c[0x0][0x3a0] ;  /* 0x0000e800ff0e7b82 */ /* 0x000ef60000000a00 */
[----:B------:R-:W-:-:S02]  /*10c0*/  @P1 IADD3 R12, PT, PT, R12, 0x1, RZ ;  /* 0x000000010c0c1810 */ /* 0x000fc40007ffe0ff */
[----:B0-----:R-:W-:-:S03]  /*10d0*/  ISETP.NE.U32.AND P1, PT, R26, 0x1, PT ;  /* 0x000000011a00780c */ /* 0x001fc60003f25070 */
[----:B------:R-:W-:Y:S01]  /*10e0*/  @!P4 IMAD.MOV R12, RZ, RZ, -R12 ;  /* 0x000000ffff0cc224 */ /* 0x000fe200078e0a0c */
[----:B------:R-:W-:Y:S02]  /*10f0*/  ISETP.NE.AND.EX P1, PT, R27, RZ, PT, P1 ;  /* 0x000000ff1b00720c */ /* 0x000fe40003f25310 */
[----:B-1----:R-:W-:Y:S02]  /*1100*/  ISETP.NE.U32.AND P4, PT, R6, 0x1, PT ;  /* 0x000000010600780c */ /* 0x002fe40003f85070 */
        /* <DEDUP_REMOVED lines=27> */
.L_x_4733:
[----:B------:R-:W-:Y:S05]  /*12c0*/  BSYNC.RECONVERGENT B1 ;  /* 0x0000000000017941 */ /* 0x000fea0003800200 */
.L_x_4732:
        /* <DEDUP_REMOVED lines=33> */
[----:B------:R-:W-:Y:S01]  /*14e0*/  LOP3.LUT R6, R9, R14, RZ, 0x3c, !PT ;  /* 0x0000000e09067212 */ /* 0x000fe200078e3cff */
[----:B------:R-:W0:Y:S03]  /*14f0*/  LDC R8, c[0x0][0x3c0] ;  /* 0x0000f000ff087b82 */ /* 0x000e260000000800 */
[----:B------:R-:W-:Y:S01]  /*1500*/  ISETP.GE.AND P4, PT, R6, RZ, PT ;  /* 0x000000ff0600720c */ /* 0x000fe20003f86270 */
[----:B------:R-:W1:Y:S06]  /*1510*/  F2I.FTZ.U32.TRUNC.NTZ R7, R7 ;  /* 0x0000000700077305 */ /* 0x000e6c000021f000 */
[----:B------:R-:W-:-:S06]  /*1520*/  @P1 IADD3 R11, PT, PT, R11, 0x1, RZ ;  /* 0x000000010b0b1810 */ /* 0x000fcc0007ffe0ff */
[----:B------:R-:W-:Y:S01]  /*1530*/  @!P4 IMAD.MOV R11, RZ, RZ, -R11 ;  /* 0x000000ffff0bc224 */ /* 0x000fe200078e0a0b */
        /* <DEDUP_REMOVED lines=8> */
[----:B------:R-:W-:Y:S01]  /*15c0*/  IMAD.MOV.U32 R6, RZ, RZ, R14 ;  /* 0x000000ffff067224 */ /* 0x000fe200078e000e */
[----:B0-----:R-:W-:-:S03]  /*15d0*/  IABS R14, R8 ;  /* 0x00000008000e7213 */ /* 0x001fc60000000000 */
[----:B------:R-:W-:Y:S01]  /*15e0*/  IMAD.HI.U32 R30, R29, R6, RZ ;  /* 0x000000061d1e7227 */ /* 0x000fe200078e00ff */
[----:B------:R-:W0:Y:S01]  /*15f0*/  I2F.RP R26, R14 ;  /* 0x0000000e001a7306 */ /* 0x000e220000209400 */
[----:B------:R-:W1:Y:S02]  /*1600*/  LDC.64 R28, c[0x0][0x3a8] ;  /* 0x0000ea00ff1c7b82 */ /* 0x000e640000000a00 */
        /* <DEDUP_REMOVED lines=13> */
[----:B------:R-:W-:-:S06]  /*16e0*/  @P1 VIADD R30, R30, 0x1 ;  /* 0x000000011e1e1836 */ /* 0x000fcc0000000000 */
[----:B------:R-:W-:Y:S01]  /*16f0*/  @!P4 IMAD.MOV R30, RZ, RZ, -R30 ;  /* 0x000000ffff1ec224 */ /* 0x000fe200078e0a1e */
[----:B------:R-:W-:-:S05]  /*1700*/  @!P3 LOP3.LUT R30, RZ, R12, RZ, 0x33, !PT ;  /* 0x0000000cff1eb212 */ /* 0x000fca00078e33ff */
[----:B------:R-:W-:Y:S01]  /*1710*/  IMAD.MOV R31, RZ, RZ, -R30 ;  /* 0x000000ffff1f7224 */ /* 0x000fe200078e0a1e */
[----:B0-----:R-:W-:-:S03]  /*1720*/  IADD3 R15, PT, PT, RZ, -R7, RZ ;  /* 0x80000007ff0f7210 */ /* 0x001fc60007ffe0ff */
[----:B------:R-:W-:Y:S02]  /*1730*/  IMAD R31, R12, R31, R27 ;  /* 0x0000001f0c1f7224 */ /* 0x000fe400078e021b */
[----:B------:R-:W-:Y:S01]  /*1740*/  IMAD R15, R15, R14, RZ ;  /* 0x0000000e0f0f7224 */ /* 0x000fe200078e02ff */
[----:B------:R-:W0:Y:S02]  /*1750*/  LDC.64 R26, c[0x0][0x398] ;  /* 0x0000e600ff1a7b82 */ /* 0x000e240000000a00 */
        /* <DEDUP_REMOVED lines=16> */
[----:B--2---:R-:W-:-:S03]  /*1860*/  ISETP.NE.U32.AND P3, PT, R6, 0x1, PT ;  /* 0x000000010600780c */ /* 0x004fc60003f65070 */
[----:B------:R-:W-:Y:S01]  /*1870*/  @!P1 IMAD.MOV R12, RZ, RZ, -R12 ;  /* 0x000000ffff0c9224 */ /* 0x000fe200078e0a0c */
[----:B0-----:R-:W-:Y:S02]  /*1880*/  ISETP.NE.U32.AND P1, PT, R26, 0x1, PT ;  /* 0x000000011a00780c */ /* 0x001fe40003f25070 */
[----:B------:R-:W-:Y:S02]  /*1890*/  ISETP.NE.AND.EX P3, PT, R7, RZ, PT, P3 ;  /* 0x000000ff0700720c */ /* 0x000fe40003f65330 */
[----:B------:R-:W-:Y:S02]  /*18a0*/  @!P4 LOP3.LUT R12, RZ, R8, RZ, 0x33, !PT ;  /* 0x00000008ff0cc212 */ /* 0x000fe400078e33ff */
[----:B------:R-:W-:Y:S02]  /*18b0*/  ISETP.NE.AND.EX P1, PT, R27, RZ, PT, P1 ;  /* 0x000000ff1b00720c */ /* 0x000fe40003f25310 */
[----:B---3--:R-:W-:Y:S02]  /*18c0*/  ISETP.NE.U32.AND P4, PT, R14, 0x1, PT ;  /* 0x000000010e00780c */ /* 0x008fe40003f85070 */
        /* <DEDUP_REMOVED lines=24> */
.L_x_4735:
[----:B------:R-:W-:Y:S05]  /*1a50*/  BSYNC.RECONVERGENT B1 ;  /* 0x0000000000017941 */ /* 0x000fea0003800200 */
.L_x_4734:
[-C--:B------:R-:W-:Y:S01]  /*1a60*/  ISETP.GE.AND.EX P5, PT, RZ, R5.reuse, PT, P5 ;  /* 0x00000005ff00720c */ /* 0x080fe20003fa6350 */
[----:B------:R-:W-:Y:S01]  /*1a70*/  BSSY.RECONVERGENT B1, `(.L_x_4736) ;  /* 0x0000082000017945 */ /* 0x000fe20003800200 */
[-C--:B------:R-:W-:Y:S01]  /*1a80*/  ISETP.GE.U32.AND P6, PT, R22, R4.reuse, PT ;  /* 0x000000041600720c */ /* 0x080fe20003fc6070 */
[----:B------:R-:W-:Y:S01]  /*1a90*/  IMAD.MOV.U32 R26, RZ, RZ, -0x800000 ;  /* 0xff800000ff1a7424 */ /* 0x000fe200078e00ff */
[-C--:B------:R-:W-:Y:S02]  /*1aa0*/  ISETP.GE.U32.AND P1, PT, R23, R4.reuse, PT ;  /* 0x000000041700720c */ /* 0x080fe40003f26070 */
[-C--:B------:R-:W-:Y:S02]  /*1ab0*/  ISETP.GE.U32.AND P3, PT, R24, R4.reuse, PT ;  /* 0x000000041800720c */ /* 0x080fe40003f66070 */
[----:B------:R-:W-:Y:S02]  /*1ac0*/  ISETP.GE.U32.AND P4, PT, R25, R4, PT ;  /* 0x000000041900720c */ /* 0x000fe40003f86070 */
[----:B------:R-:W-:-:S02]  /*1ad0*/  ISETP.GE.AND.EX P0, PT, RZ, R5, PT, P0 ;  /* 0x00000005ff00720c */ /* 0x000fc40003f06300 */
[-C--:B------:R-:W-:Y:S02]  /*1ae0*/  ISETP.GE.AND.EX P6, PT, RZ, R5.reuse, PT, P6 ;  /* 0x00000005ff00720c */ /* 0x080fe40003fc6360 */
[-C--:B------:R-:W-:Y:S02]  /*1af0*/  ISETP.GE.AND.EX P1, PT, RZ, R5.reuse, PT, P1 ;  /* 0x00000005ff00720c */ /* 0x080fe40003f26310 */
[-C--:B------:R-:W-:Y:S02]  /*1b00*/  ISETP.GE.AND.EX P3, PT, RZ, R5.reuse, PT, P3 ;  /* 0x00000005ff00720c */ /* 0x080fe40003f66330 */
[----:B------:R-:W-:Y:S01]  /*1b10*/  ISETP.GE.AND.EX P4, PT, RZ, R5, PT, P4 ;  /* 0x00000005ff00720c */ /* 0x000fe20003f86340 */
[----:B------:R-:W-:-:S12]  /*1b20*/  @P5 BRA `(.L_x_4737) ;  /* 0x0000000400d85947 */ /* 0x000fd80003800000 */
        /* <DEDUP_REMOVED lines=32> */
[----:B0-----:R-:W-:-:S04]  /*1d30*/  VIADD R6, R12, 0xffffffe ;  /* 0x0ffffffe0c067836 */ /* 0x001fc80000000000 */
[----:B------:R0:W2:Y:S08]  /*1d40*/  F2I.FTZ.U32.TRUNC.NTZ R7, R6 ;  /* 0x0000000600077305 */ /* 0x0000b0000021f000 */
[----:B------:R-:W-:Y:S01]  /*1d50*/  @!P5 IMAD.MOV R11, RZ, RZ, -R11 ;  /* 0x000000ffff0bd224 */ /* 0x000fe200078e0a0b */
[----:B------:R-:W-:Y:S01]  /*1d60*/  ISETP.NE.AND P5, PT, R5, RZ, PT ;  /* 0x000000ff0500720c */ /* 0x000fe20003fa5270 */
[----:B0-----:R-:W-:Y:S01]  /*1d70*/  IMAD.MOV.U32 R6, RZ, RZ, RZ ;  /* 0x000000ffff067224 */ /* 0x001fe200078e00ff */
[----:B--2---:R-:W-:-:S11]  /*1d80*/  IADD3 R12, PT, PT, RZ, -R7, RZ ;  /* 0x80000007ff0c7210 */ /* 0x004fd60007ffe0ff */
[----:B------:R-:W-:-:S05]  /*1d90*/  @!P5 LOP3.LUT R11, RZ, R5, RZ, 0x33, !PT ;  /* 0x00000005ff0bd212 */ /* 0x000fca00078e33ff */
[----:B------:R-:W-:-:S04]  /*1da0*/  IMAD.MOV R27, RZ, RZ, -R11 ;  /* 0x000000ffff1b7224 */ /* 0x000fc800078e0a0b */
[----:B------:R-:W-:Y:S02]  /*1db0*/  IMAD R27, R5, R27, R2 ;  /* 0x0000001b051b7224 */ /* 0x000fe400078e0202 */
[----:B------:R-:W-:-:S03]  /*1dc0*/  IMAD R5, R12, R15, RZ ;  /* 0x0000000f0c057224 */ /* 0x000fc600078e02ff */
[----:B------:R-:W-:Y:S01]  /*1dd0*/  IABS R12, R27 ;  /* 0x0000001b000c7213 */ /* 0x000fe20000000000 */
[----:B------:R-:W-:-:S03]  /*1de0*/  IMAD.HI.U32 R5, R7, R5, R6 ;  /* 0x0000000507057227 */ /* 0x000fc600078e0006 */
[----:B------:R-:W-:Y:S02]  /*1df0*/  MOV R6, R12 ;  /* 0x0000000c00067202 */ /* 0x000fe40000000f00 */
[----:B-1----:R-:W-:-:S03]  /*1e00*/  IABS R12, R9 ;  /* 0x00000009000c7213 */ /* 0x002fc60000000000 */
[----:B------:R-:W-:Y:S01]  /*1e10*/  IMAD.HI.U32 R5, R5, R6, RZ ;  /* 0x0000000605057227 */ /* 0x000fe200078e00ff */
[----:B------:R-:W0:Y:S03]  /*1e20*/  I2F.RP R14, R12 ;  /* 0x0000000c000e7306 */ /* 0x000e260000209400 */
        /* <DEDUP_REMOVED lines=10> */
[----:B------:R-:W1:Y:S01]  /*1ed0*/  LDC.64 R6, c[0x0][0x390] ;  /* 0x0000e400ff067b82 */ /* 0x000e620000000a00 */
[----:B------:R-:W-:Y:S01]  /*1ee0*/  IMAD.MOV.U32 R28, RZ, RZ, R5 ;  /* 0x000000ffff1c7224 */ /* 0x000fe200078e0005 */
[----:B0-----:R-:W-:-:S06]  /*1ef0*/  IADD3 R5, PT, PT, R14, 0xffffffe, RZ ;  /* 0x0ffffffe0e057810 */ /* 0x001fcc0007ffe0ff */
[----:B------:R-:W0:Y:S01]  /*1f00*/  F2I.FTZ.U32.TRUNC.NTZ R5, R5 ;  /* 0x0000000500057305 */ /* 0x000e22000021f000 */
[----:B------:R-:W2:Y:S02]  /*1f10*/  LDC.64 R14, c[0x0][0x398] ;  /* 0x0000e600ff0e7b82 */ /* 0x000ea40000000a00 */
[----:B------:R-:W-:Y:S01]  /*1f20*/  @!P5 IMAD.MOV R28, RZ, RZ, -R28 ;  /* 0x000000ffff1cd224 */ /* 0x000fe200078e0a1c */
[----:B------:R-:W-:Y:S01]  /*1f30*/  ISETP.NE.AND P5, PT, R4, RZ, PT ;  /* 0x000000ff0400720c */ /* 0x000fe20003fa5270 */
[----:B0-----:R-:W-:-:S12]  /*1f40*/  IMAD.MOV R29, RZ, RZ, -R5 ;  /* 0x000000ffff1d7224 */ /* 0x001fd800078e0a05 */
[----:B------:R-:W-:Y:S02]  /*1f50*/  @!P5 LOP3.LUT R28, RZ, R4, RZ, 0x33, !PT ;  /* 0x00000004ff1cd212 */ /* 0x000fe400078e33ff */
[----:B-1----:R-:W-:Y:S02]  /*1f60*/  ISETP.NE.U32.AND P5, PT, R6, 0x1, PT ;  /* 0x000000010600780c */ /* 0x002fe40003fa5070 */
[----:B------:R-:W-:Y:S02]  /*1f70*/  IADD3 R26, PT, PT, -R28, RZ, RZ ;  /* 0x000000ff1c1a7210 */ /* 0x000fe40007ffe1ff */
[----:B------:R-:W-:-:S03]  /*1f80*/  ISETP.NE.AND.EX P5, PT, R7, RZ, PT, P5 ;  /* 0x000000ff0700720c */ /* 0x000fc60003fa5350 */
[----:B------:R-:W-:Y:S01]  /*1f90*/  IMAD R26, R4, R26, R27 ;  /* 0x0000001a041a7224 */ /* 0x000fe200078e021b */
[----:B------:R-:W-:Y:S01]  /*1fa0*/  SEL R11, R11, RZ, P5 ;  /* 0x000000ff0b0b7207 */ /* 0x000fe20002800000 */
[----:B------:R-:W-:Y:S01]  /*1fb0*/  IMAD R27, R29, R12, RZ ;  /* 0x0000000c1d1b7224 */ /* 0x000fe200078e02ff */
[----:B--2---:R-:W-:Y:S01]  /*1fc0*/  ISETP.NE.U32.AND P5, PT, R14, 0x1, PT ;  /* 0x000000010e00780c */ /* 0x004fe20003fa5070 */
[----:B------:R-:W-:Y:S01]  /*1fd0*/  IMAD.MOV.U32 R4, RZ, RZ, RZ ;  /* 0x000000ffff047224 */ /* 0x000fe200078e00ff */
[----:B------:R-:W-:Y:S02]  /*1fe0*/  IABS R29, R26 ;  /* 0x0000001a001d7213 */ /* 0x000fe40000000000 */
[----:B------:R-:W-:Y:S01]  /*1ff0*/  ISETP.NE.AND.EX P5, PT, R15, RZ, PT, P5 ;  /* 0x000000ff0f00720c */ /* 0x000fe20003fa5350 */
[----:B------:R-:W-:Y:S01]  /*2000*/  IMAD.HI.U32 R4, R5, R27, R4 ;  /* 0x0000001b05047227 */ /* 0x000fe200078e0004 */
[----:B------:R-:W0:Y:S02]  /*2010*/  LDC.64 R14, c[0x0][0x3a8] ;  /* 0x0000ea00ff0e7b82 */ /* 0x000e240000000a00 */
[----:B------:R-:W-:Y:S01]  /*2020*/  SEL R27, R28, RZ, P5 ;  /* 0x000000ff1c1b7207 */ /* 0x000fe20002800000 */
        /* <DEDUP_REMOVED lines=38> */
.L_x_4737:
[----:B------:R-:W-:Y:S05]  /*2290*/  BSYNC.RECONVERGENT B1 ;  /* 0x0000000000017941 */ /* 0x000fea0003800200 */
.L_x_4736:
[----:B------:R-:W-:Y:S01]  /*22a0*/  BSSY.RECONVERGENT B1, `(.L_x_4738) ;  /* 0x000007a000017945 */ /* 0x000fe20003800200 */
[----:B------:R-:W-:Y:S01]  /*22b0*/  MOV R2, 0xff800000 ;  /* 0xff80000000027802 */ /* 0x000fe20000000f00 */
[----:B------:R-:W-:Y:S01]  /*22c0*/  IMAD.MOV.U32 R36, RZ, RZ, -0x800000 ;  /* 0xff800000ff247424 */ /* 0x000fe200078e00ff */
[----:B------:R-:W-:Y:S01]  /*22d0*/  MOV R4, 0xff800000 ;  /* 0xff80000000047802 */ /* 0x000fe20000000f00 */
        /* <DEDUP_REMOVED lines=35> */
[----:B------:R0:W3:Y:S02]  /*2510*/  F2I.FTZ.U32.TRUNC.NTZ R5, R4 ;  /* 0x0000000400057305 */ /* 0x0000e4000021f000 */
[----:B------:R-:W-:Y:S02]  /*2520*/  @P0 IADD3 R9, PT, PT, R9, 0x1, RZ ;  /* 0x0000000109090810 */ /* 0x000fe40007ffe0ff */
[----:B------:R-:W-:-:S04]  /*2530*/  ISETP.NE.AND P0, PT, R15, RZ, PT ;  /* 0x000000ff0f00720c */ /* 0x000fc80003f05270 */
[----:B------:R-:W-:Y:S02]  /*2540*/  @!P5 IMAD.MOV R9, RZ, RZ, -R9 ;  /* 0x000000ffff09d224 */ /* 0x000fe400078e0a09 */
[----:B0-----:R-:W-:Y:S02]  /*2550*/  IMAD.MOV.U32 R4, RZ, RZ, RZ ;  /* 0x000000ffff047224 */ /* 0x001fe400078e00ff */
[----:B---3--:R-:W-:-:S05]  /*2560*/  IMAD.MOV R27, RZ, RZ, -R5 ;  /* 0x000000ffff1b7224 */ /* 0x008fca00078e0a05 */
[----:B------:R-:W-:-:S04]  /*2570*/  @!P0 LOP3.LUT R9, RZ, R15, RZ, 0x33, !PT ;  /* 0x0000000fff098212 */ /* 0x000fc800078e33ff */
[----:B------:R-:W-:-:S05]  /*2580*/  IADD3 R30, PT, PT, -R9, RZ, RZ ;  /* 0x000000ff091e7210 */ /* 0x000fca0007ffe1ff */
[----:B------:R-:W-:Y:S02]  /*2590*/  IMAD R30, R15, R30, R6 ;  /* 0x0000001e0f1e7224 */ /* 0x000fe400078e0206 */
[----:B------:R-:W-:-:S03]  /*25a0*/  IMAD R15, R27, R14, RZ ;  /* 0x0000000e1b0f7224 */ /* 0x000fc600078e02ff */
[----:B------:R-:W-:Y:S01]  /*25b0*/  IABS R12, R30 ;  /* 0x0000001e000c7213 */ /* 0x000fe20000000000 */
[----:B------:R-:W-:-:S04]  /*25c0*/  IMAD.HI.U32 R4, R5, R15, R4 ;  /* 0x0000000f05047227 */ /* 0x000fc800078e0004 */
[----:B------:R-:W-:Y:S01]  /*25d0*/  IMAD.MOV.U32 R5, RZ, RZ, R12 ;  /* 0x000000ffff057224 */ /* 0x000fe200078e000c */
[----:B-1----:R-:W-:-:S03]  /*25e0*/  IABS R12, R7 ;  /* 0x00000007000c7213 */ /* 0x002fc60000000000 */
[----:B------:R-:W-:Y:S01]  /*25f0*/  IMAD.HI.U32 R27, R4, R5, RZ ;  /* 0x00000005041b7227 */ /* 0x000fe200078e00ff */
[----:B------:R-:W0:Y:S04]  /*2600*/  I2F.RP R15, R12 ;  /* 0x0000000c000f7306 */ /* 0x000e280000209400 */
[----:B------:R-:W-:-:S05]  /*2610*/  IADD3 R4, PT, PT, -R27, RZ, RZ ;  /* 0x000000ff1b047210 */ /* 0x000fca0007ffe1ff */
        /* <DEDUP_REMOVED lines=12> */
[----:B------:R-:W-:Y:S01]  /*26e0*/  @!P5 IMAD.MOV R27, RZ, RZ, -R27 ;  /* 0x000000ffff1bd224 */ /* 0x000fe200078e0a1b */
[----:B0-----:R-:W-:-:S09]  /*26f0*/  IADD3 R15, PT, PT, RZ, -R5, RZ ;  /* 0x80000005ff0f7210 */ /* 0x001fd20007ffe0ff */
[----:B------:R-:W-:-:S05]  /*2700*/  @!P0 LOP3.LUT R27, RZ, R11, RZ, 0x33, !PT ;  /* 0x0000000bff1b8212 */ /* 0x000fca00078e33ff */
        /* <DEDUP_REMOVED lines=18> */
[----:B------:R-:W1:Y:S01]  /*2830*/  LDC.64 R14, c[0x0][0x3a0] ;  /* 0x0000e800ff0e7b82 */ /* 0x000e620000000a00 */
[----:B------:R-:W-:-:S04]  /*2840*/  LOP3.LUT R12, R30, R7, RZ, 0x3c, !PT ;  /* 0x000000071e0c7212 */ /* 0x000fc800078e3cff */
[----:B------:R-:W-:-:S06]  /*2850*/  ISETP.GE.AND P0, PT, R12, RZ, PT ;  /* 0x000000ff0c00720c */ /* 0x000fcc0003f06270 */
[----:B------:R-:W-:Y:S02]  /*2860*/  @P5 IADD3 R11, PT, PT, R11, 0x1, RZ ;  /* 0x000000010b0b5810 */ /* 0x000fe40007ffe0ff */
[----:B------:R-:W-:-:S05]  /*2870*/  ISETP.NE.AND P5, PT, R7, RZ, PT ;  /* 0x000000ff0700720c */ /* 0x000fca0003fa5270 */
[----:B------:R-:W-:Y:S01]  /*2880*/  @!P0 IMAD.MOV R11, RZ, RZ, -R11 ;  /* 0x000000ffff0b8224 */ /* 0x000fe200078e0a0b */
[----:B0-----:R-:W-:Y:S01]  /*2890*/  ISETP.NE.U32.AND P0, PT, R4, 0x1, PT ;  /* 0x000000010400780c */ /* 0x001fe20003f05070 */
[----:B------:R-:W-:-:S03]  /*28a0*/  IMAD R4, R9, UR36, RZ ;  /* 0x0000002409047c24 */ /* 0x000fc6000f8e02ff */
[----:B------:R-:W-:-:S03]  /*28b0*/  ISETP.NE.AND.EX P0, PT, R5, RZ, PT, P0 ;  /* 0x000000ff0500720c */ /* 0x000fc60003f05300 */
        /* <DEDUP_REMOVED lines=24> */
.L_x_4739:
[----:B------:R-:W-:Y:S05]  /*2a40*/  BSYNC.RECONVERGENT B1 ;  /* 0x0000000000017941 */ /* 0x000fea0003800200 */
.L_x_4738:
        /* <DEDUP_REMOVED lines=36> */
[----:B------:R1:W3:Y:S01]  /*2c90*/  F2I.FTZ.U32.TRUNC.NTZ R7, R6 ;  /* 0x0000000600077305 */ /* 0x0002e2000021f000 */
[----:B------:R-:W-:-:S06]  /*2ca0*/  @P5 VIADD R9, R9, 0x1 ;  /* 0x0000000109095836 */ /* 0x000fcc0000000000 */
[----:B------:R-:W-:Y:S02]  /*2cb0*/  @!P0 IADD3 R9, PT, PT, -R9, RZ, RZ ;  /* 0x000000ff09098210 */ /* 0x000fe40007ffe1ff */
[----:B------:R-:W-:Y:S01]  /*2cc0*/  @!P6 LOP3.LUT R9, RZ, R15, RZ, 0x33, !PT ;  /* 0x0000000fff09e212 */ /* 0x000fe200078e33ff */
[----:B-1----:R-:W-:-:S04]  /*2cd0*/  HFMA2 R6, -RZ, RZ, 0, 0 ;  /* 0x00000000ff067431 */ /* 0x002fc800000001ff */
[----:B------:R-:W-:Y:S02]  /*2ce0*/  IMAD.MOV R32, RZ, RZ, -R9 ;  /* 0x000000ffff207224 */ /* 0x000fe400078e0a09 */
[--C-:B---3--:R-:W-:Y:S02]  /*2cf0*/  IMAD.MOV R27, RZ, RZ, -R7.reuse ;  /* 0x000000ffff1b7224 */ /* 0x108fe400078e0a07 */
[----:B------:R-:W-:Y:S02]  /*2d00*/  IMAD R32, R15, R32, R2 ;  /* 0x000000200f207224 */ /* 0x000fe400078e0202 */
[----:B------:R-:W-:Y:S01]  /*2d10*/  IMAD R15, R27, R12, RZ ;  /* 0x0000000c1b0f7224 */ /* 0x000fe200078e02ff */
        /* <DEDUP_REMOVED lines=74> */
.L_x_4741:
[----:B------:R-:W-:Y:S05]  /*31c0*/  BSYNC.RECONVERGENT B1 ;  /* 0x0000000000017941 */ /* 0x000fea0003800200 */
.L_x_4740:
        /* <DEDUP_REMOVED lines=36> */
[----:B------:R0:W2:Y:S02]  /*3410*/  F2I.FTZ.U32.TRUNC.NTZ R7, R6 ;  /* 0x0000000600077305 */ /* 0x0000a4000021f000 */
[----:B------:R-:W-:-:S06]  /*3420*/  @P0 IADD3 R9, PT, PT, R9, 0x1, RZ ;  /* 0x0000000109090810 */ /* 0x000fcc0007ffe0ff */
[----:B------:R-:W-:Y:S01]  /*3430*/  @!P5 IMAD.MOV R9, RZ, RZ, -R9 ;  /* 0x000000ffff09d224 */ /* 0x000fe200078e0a09 */
[----:B------:R-:W-:Y:S01]  /*3440*/  @!P1 LOP3.LUT R9, RZ, R28, RZ, 0x33, !PT ;  /* 0x0000001cff099212 */ /* 0x000fe200078e33ff */
[----:B0-----:R-:W-:-:S03]  /*3450*/  IMAD.MOV.U32 R6, RZ, RZ, RZ ;  /* 0x000000ffff067224 */ /* 0x001fc600078e00ff */
[----:B------:R-:W-:Y:S01]  /*3460*/  IADD3 R29, PT, PT, -R9, RZ, RZ ;  /* 0x000000ff091d7210 */ /* 0x000fe20007ffe1ff */
[----:B--2---:R-:W-:-:S04]  /*3470*/  IMAD.MOV R15, RZ, RZ, -R7 ;  /* 0x000000ffff0f7224 */ /* 0x004fc800078e0a07 */
[----:B------:R-:W-:Y:S02]  /*3480*/  IMAD R29, R28, R29, R5 ;  /* 0x0000001d1c1d7224 */ /* 0x000fe400078e0205 */
[----:B------:R-:W-:-:S03]  /*3490*/  IMAD R15, R15, R14, RZ ;  /* 0x0000000e0f0f7224 */ /* 0x000fc600078e02ff */
        /* <DEDUP_REMOVED lines=32> */
[----:B------:R-:W-:Y:S02]  /*36a0*/  IADD3 R6, PT, PT, -R32, RZ, RZ ;  /* 0x000000ff20067210 */ /* 0x000fe40007ffe1ff */
[----:B------:R-:W1:Y:S03]  /*36b0*/  LDC.64 R28, c[0x0][0x3a0] ;  /* 0x0000e800ff1c7b82 */ /* 0x000e660000000a00 */
[----:B------:R-:W-:-:S05]  /*36c0*/  IMAD R14, R15, R6, R14 ;  /* 0x000000060f0e7224 */ /* 0x000fca00078e020e */
[----:B------:R-:W-:Y:S01]  /*36d0*/  ISETP.GT.U32.AND P5, PT, R15, R14, PT ;  /* 0x0000000e0f00720c */ /* 0x000fe20003fa4070 */
[----:B------:R-:W2:-:S12]  /*36e0*/  LDC.64 R6, c[0x0][0x390] ;  /* 0x0000e400ff067b82 */ /* 0x000e980000000a00 */
        /* <DEDUP_REMOVED lines=9> */
[----:B------:R-:W-:Y:S02]  /*3780*/  @!P5 LOP3.LUT R32, RZ, R11, RZ, 0x33, !PT ;  /* 0x0000000bff20d212 */ /* 0x000fe400078e33ff */
[----:B-1----:R-:W-:Y:S02]  /*3790*/  ISETP.NE.U32.AND P5, PT, R28, 0x1, PT ;  /* 0x000000011c00780c */ /* 0x002fe40003fa5070 */
        /* <DEDUP_REMOVED lines=26> */
.L_x_4743:
[----:B------:R-:W-:Y:S05]  /*3940*/  BSYNC.RECONVERGENT B1 ;  /* 0x0000000000017941 */ /* 0x000fea0003800200 */
.L_x_4742:
        /* <DEDUP_REMOVED lines=34> */
[----:B0-----:R-:W-:-:S04]  /*3b70*/  IADD3 R6, PT, PT, R15, 0xffffffe, RZ ;  /* 0x0ffffffe0f067810 */ /* 0x001fc80007ffe0ff */
[----:B------:R0:W2:Y:S01]  /*3b80*/  F2I.FTZ.U32.TRUNC.NTZ R7, R6 ;  /* 0x0000000600077305 */ /* 0x0000a2000021f000 */
[----:B------:R-:W-:-:S06]  /*3b90*/  @P0 VIADD R9, R9, 0x1 ;  /* 0x0000000109090836 */ /* 0x000fcc0000000000 */
[----:B------:R-:W-:Y:S02]  /*3ba0*/  @!P3 IADD3 R9, PT, PT, -R9, RZ, RZ ;  /* 0x000000ff0909b210 */ /* 0x000fe40007ffe1ff */
[----:B------:R-:W-:Y:S01]  /*3bb0*/  @!P1 LOP3.LUT R9, RZ, R30, RZ, 0x33, !PT ;  /* 0x0000001eff099212 */ /* 0x000fe200078e33ff */
[----:B0-----:R-:W-:-:S04]  /*3bc0*/  HFMA2 R6, -RZ, RZ, 0, 0 ;  /* 0x00000000ff067431 */ /* 0x001fc800000001ff */
[----:B------:R-:W-:Y:S02]  /*3bd0*/  IMAD.MOV R29, RZ, RZ, -R9 ;  /* 0x000000ffff1d7224 */ /* 0x000fe400078e0a09 */
[----:B--2---:R-:W-:Y:S02]  /*3be0*/  IMAD.MOV R15, RZ, RZ, -R7 ;  /* 0x000000ffff0f7224 */ /* 0x004fe400078e0a07 */
[----:B------:R-:W-:Y:S02]  /*3bf0*/  IMAD R29, R30, R29, R5 ;  /* 0x0000001d1e1d7224 */ /* 0x000fe400078e0205 */
[----:B------:R-:W-:-:S03]  /*3c00*/  IMAD R15, R15, R14, RZ ;  /* 0x0000000e0f0f7224 */ /* 0x000fc600078e02ff */
[----:B------:R-:W-:Y:S01]  /*3c10*/  IABS R27, R29 ;  /* 0x0000001d001b7213 */ /* 0x000fe20000000000 */
[----:B------:R-:W-:Y:S01]  /*3c20*/  IMAD.HI.U32 R6, R7, R15, R6 ;  /* 0x0000000f07067227 */ /* 0x000fe200078e0006 */
[----:B-1----:R-:W-:-:S03]  /*3c30*/  IABS R15, R11 ;  /* 0x0000000b000f7213 */ /* 0x002fc60000000000 */
[----:B------:R-:W-:Y:S01]  /*3c40*/  IMAD.MOV.U32 R7, RZ, RZ, R27 ;  /* 0x000000ffff077224 */ /* 0x000fe200078e001b */
        /* <DEDUP_REMOVED lines=8> */
[-C--:B------:R-:W-:Y:S01]  /*3cd0*/  @!P1 IADD3 R7, PT, PT, R7, -R14.reuse, RZ ;  /* 0x8000000e07079210 */ /* 0x080fe20007ffe0ff */
[----:B------:R-:W-:Y:S01]  /*3ce0*/  @!P1 VIADD R27, R27, 0x1 ;  /* 0x000000011b1b9836 */ /* 0x000fe20000000000 */
[----:B------:R-:W-:Y:S02]  /*3cf0*/  ISETP.NE.AND P1, PT, R12, RZ, PT ;  /* 0x000000ff0c00720c */ /* 0x000fe40003f25270 */
[----:B------:R-:W-:Y:S01]  /*3d00*/  ISETP.GE.U32.AND P0, PT, R7, R14, PT ;  /* 0x0000000e0700720c */ /* 0x000fe20003f06070 */
[----:B0-----:R-:W-:Y:S02]  /*3d10*/  VIADD R7, R30, 0xffffffe ;  /* 0x0ffffffe1e077836 */ /* 0x001fe40000000000 */
[----:B------:R-:W0:Y:S04]  /*3d20*/  LDC.64 R30, c[0x0][0x3a0] ;  /* 0x0000e800ff1e7b82 */ /* 0x000e280000000a00 */
[----:B------:R-:W1:Y:S06]  /*3d30*/  F2I.FTZ.U32.TRUNC.NTZ R7, R7 ;  /* 0x0000000700077305 */ /* 0x000e6c000021f000 */
[----:B------:R-:W-:-:S05]  /*3d40*/  @P0 IADD3 R27, PT, PT, R27, 0x1, RZ ;  /* 0x000000011b1b0810 */ /* 0x000fca0007ffe0ff */
[----:B------:R-:W-:Y:S01]  /*3d50*/  @!P3 IMAD.MOV R27, RZ, RZ, -R27 ;  /* 0x000000ffff1bb224 */ /* 0x000fe200078e0a1b */
[----:B------:R-:W-:Y:S02]  /*3d60*/  @!P1 LOP3.LUT R27, RZ, R12, RZ, 0x33, !PT ;  /* 0x0000000cff1b9212 */ /* 0x000fe400078e33ff */
[----:B------:R-:W-:Y:S01]  /*3d70*/  ISETP.NE.AND P3, PT, R11, RZ, PT ;  /* 0x000000ff0b00720c */ /* 0x000fe20003f65270 */
[----:B-1----:R-:W-:Y:S01]  /*3d80*/  IMAD.MOV R14, RZ, RZ, -R7 ;  /* 0x000000ffff0e7224 */ /* 0x002fe200078e0a07 */
        /* <DEDUP_REMOVED lines=8> */
[----:B------:R-:W1:Y:S01]  /*3e10*/  LDC.64 R32, c[0x0][0x3a8] ;  /* 0x0000ea00ff207b82 */ /* 0x000e620000000a00 */
        /* <DEDUP_REMOVED lines=8> */
[----:B------:R-:W3:Y:S11]  /*3ea0*/  LDC.64 R14, c[0x0][0x398] ;  /* 0x0000e600ff0e7b82 */ /* 0x000ef60000000a00 */
[----:B------:R-:W-:Y:S01]  /*3eb0*/  @P0 VIADD R29, R29, 0x1 ;  /* 0x000000011d1d0836 */ /* 0x000fe20000000000 */
[----:B--2---:R-:W-:-:S04]  /*3ec0*/  ISETP.NE.U32.AND P0, PT, R6, 0x1, PT ;  /* 0x000000010600780c */ /* 0x004fc80003f05070 */
[----:B------:R-:W-:Y:S02]  /*3ed0*/  @!P5 IADD3 R29, PT, PT, -R29, RZ, RZ ;  /* 0x000000ff1d1dd210 */ /* 0x000fe40007ffe1ff */
[----:B------:R-:W-:Y:S02]  /*3ee0*/  ISETP.NE.AND.EX P5, PT, R7, RZ, PT, P0 ;  /* 0x000000ff0700720c */ /* 0x000fe40003fa5300 */
        /* <DEDUP_REMOVED lines=9> */
[----:B-1----:R-:W-:Y:S02]  /*3f80*/  ISETP.NE.U32.AND P0, PT, R32, 0x1, PT ;  /* 0x000000012000780c */ /* 0x002fe40003f05070 */
        /* <DEDUP_REMOVED lines=18> */
.L_x_4745:
[----:B------:R-:W-:Y:S05]  /*40b0*/  BSYNC.RECONVERGENT B1 ;  /* 0x0000000000017941 */ /* 0x000fea0003800200 */
.L_x_4744:
        /* <DEDUP_REMOVED lines=35> */
[----:B------:R0:W2:Y:S02]  /*42f0*/  F2I.FTZ.U32.TRUNC.NTZ R7, R6 ;  /* 0x0000000600077305 */ /* 0x0000a4000021f000 */
[----:B------:R-:W-:-:S06]  /*4300*/  @P0 VIADD R9, R9, 0x1 ;  /* 0x0000000109090836 */ /* 0x000fcc0000000000 */
[----:B------:R-:W-:Y:S01]  /*4310*/  @!P3 IMAD.MOV R9, RZ, RZ, -R9 ;  /* 0x000000ffff09b224 */ /* 0x000fe200078e0a09 */
[----:B------:R-:W-:Y:S01]  /*4320*/  @!P1 LOP3.LUT R9, RZ, R30, RZ, 0x33, !PT ;  /* 0x0000001eff099212 */ /* 0x000fe200078e33ff */
[----:B0-----:R-:W-:-:S04]  /*4330*/  IMAD.MOV.U32 R6, RZ, RZ, RZ ;  /* 0x000000ffff067224 */ /* 0x001fc800078e00ff */
[----:B------:R-:W-:Y:S01]  /*4340*/  IMAD.MOV R29, RZ, RZ, -R9 ;  /* 0x000000ffff1d7224 */ /* 0x000fe200078e0a09 */
[----:B--2---:R-:W-:Y:S02]  /*4350*/  IADD3 R15, PT, PT, RZ, -R7, RZ ;  /* 0x80000007ff0f7210 */ /* 0x004fe40007ffe0ff */
[----:B-1----:R-:W-:Y:S01]  /*4360*/  ISETP.NE.AND P5, PT, R11, RZ, PT ;  /* 0x000000ff0b00720c */ /* 0x002fe20003fa5270 */
[----:B------:R-:W-:Y:S02]  /*4370*/  IMAD R29, R30, R29, R5 ;  /* 0x0000001d1e1d7224 */ /* 0x000fe400078e0205 */
[----:B------:R-:W-:-:S03]  /*4380*/  IMAD R15, R15, R14, RZ ;  /* 0x0000000e0f0f7224 */ /* 0x000fc600078e02ff */
        /* <DEDUP_REMOVED lines=16> */
[----:B0-----:R-:W-:Y:S02]  /*4490*/  IADD3 R7, PT, PT, R30, 0xffffffe, RZ ;  /* 0x0ffffffe1e077810 */ /* 0x001fe40007ffe0ff */
[----:B------:R-:W0:Y:S04]  /*44a0*/  LDC.64 R30, c[0x0][0x3a0] ;  /* 0x0000e800ff1e7b82 */ /* 0x000e280000000a00 */
[----:B------:R-:W1:Y:S05]  /*44b0*/  F2I.FTZ.U32.TRUNC.NTZ R7, R7 ;  /* 0x0000000700077305 */ /* 0x000e6a000021f000 */
[----:B------:R-:W-:-:S05]  /*44c0*/  @P0 VIADD R27, R27, 0x1 ;  /* 0x000000011b1b0836 */ /* 0x000fca0000000000 */
[----:B------:R-:W-:Y:S02]  /*44d0*/  @!P3 IADD3 R27, PT, PT, -R27, RZ, RZ ;  /* 0x000000ff1b1bb210 */ /* 0x000fe40007ffe1ff */
[----:B------:R-:W-:Y:S01]  /*44e0*/  @!P1 LOP3.LUT R27, RZ, R12, RZ, 0x33, !PT ;  /* 0x0000000cff1b9212 */ /* 0x000fe200078e33ff */
[----:B-1----:R-:W-:-:S04]  /*44f0*/  IMAD.MOV R14, RZ, RZ, -R7 ;  /* 0x000000ffff0e7224 */ /* 0x002fc800078e0a07 */
[----:B------:R-:W-:-:S04]  /*4500*/  IMAD.MOV R6, RZ, RZ, -R27 ;  /* 0x000000ffff067224 */ /* 0x000fc800078e0a1b */
[----:B------:R-:W-:Y:S02]  /*4510*/  IMAD R12, R12, R6, R29 ;  /* 0x000000060c0c7224 */ /* 0x000fe400078e021d */
[----:B------:R-:W-:Y:S02]  /*4520*/  HFMA2 R6, -RZ, RZ, 0, 0 ;  /* 0x00000000ff067431 */ /* 0x000fe400000001ff */
[----:B------:R-:W-:Y:S01]  /*4530*/  IMAD R29, R14, R15, RZ ;  /* 0x0000000f0e1d7224 */ /* 0x000fe200078e02ff */
        /* <DEDUP_REMOVED lines=13> */
[----:B------:R-:W3:Y:S11]  /*4610*/  LDC.64 R14, c[0x0][0x398] ;  /* 0x0000e600ff0e7b82 */ /* 0x000ef60000000a00 */
[----:B------:R-:W-:Y:S01]  /*4620*/  @P0 VIADD R29, R29, 0x1 ;  /* 0x000000011d1d0836 */ /* 0x000fe20000000000 */
[----:B--2---:R-:W-:-:S03]  /*4630*/  ISETP.NE.U32.AND P0, PT, R6, 0x1, PT ;  /* 0x000000010600780c */ /* 0x004fc60003f05070 */
[----:B------:R-:W-:Y:S01]  /*4640*/  @!P3 IMAD.MOV R29, RZ, RZ, -R29 ;  /* 0x000000ffff1db224 */ /* 0x000fe200078e0a1d */
[----:B------:R-:W-:Y:S02]  /*4650*/  ISETP.NE.AND.EX P4, PT, R7, RZ, PT, P0 ;  /* 0x000000ff0700720c */ /* 0x000fe40003f85300 */
        /* <DEDUP_REMOVED lines=28> */
.L_x_4747:
[----:B------:R-:W-:Y:S05]  /*4820*/  BSYNC.RECONVERGENT B1 ;  /* 0x0000000000017941 */ /* 0x000fea0003800200 */
.L_x_4746:
        /* <DEDUP_REMOVED lines=22> */
[-C--:B------:R-:W-:Y:S01]  /*4990*/  FFMA.SAT R14, R30, R9.reuse, 0.5 ;  /* 0x3f0000001e0e7423 */ /* 0x080fe20000002009 */
[----:B------:R-:W-:Y:S01]  /*49a0*/  FFMA.SAT R6, R8, R9, 0.5 ;  /* 0x3f00000008067423 */ /* 0x000fe20000002009 */
[C---:B------:R-:W-:Y:S01]  /*49b0*/  FADD R36, -R11.reuse, R36 ;  /* 0x000000240b247221 */ /* 0x040fe20000000100 */
[----:B------:R-:W-:Y:S01]  /*49c0*/  FADD R13, R0, -12583039 ;  /* 0xcb40007f000d7421 */ /* 0x000fe20000000000 */
[-C--:B------:R-:W-:Y:S01]  /*49d0*/  FFMA.RM R5, R14, R3.reuse, 12582913 ;  /* 0x4b4000010e057423 */ /* 0x080fe20000004003 */
[----:B------:R-:W-:Y:S01]  /*49e0*/  FFMA.RM R6, R6, R3, 12582913 ;  /* 0x4b40000106067423 */ /* 0x000fe20000004003 */
[----:B------:R-:W-:Y:S01]  /*49f0*/  FADD R34, -R11, R34 ;  /* 0x000000220b227221 */ /* 0x000fe20000000100 */
[----:B------:R-:W-:Y:S01]  /*4a00*/  FFMA R13, R12, 1.4426950216293334961, -R13 ;  /* 0x3fb8aa3b0c0d7823 */ /* 0x000fe2000000080d */
[----:B------:R-:W-:Y:S01]  /*4a10*/  FADD R7, R5, -12583039 ;  /* 0xcb40007f05077421 */ /* 0x000fe20000000000 */
[----:B------:R-:W-:Y:S01]  /*4a20*/  FADD R27, R6, -12583039 ;  /* 0xcb40007f061b7421 */ /* 0x000fe20000000000 */
[----:B------:R-:W-:Y:S01]  /*4a30*/  SHF.L.U32 R0, R0, 0x17, RZ ;  /* 0x0000001700007819 */ /* 0x000fe200000006ff */
[----:B------:R-:W-:Y:S01]  /*4a40*/  FFMA R13, R12, 1.925963033500011079e-08, R13 ;  /* 0x32a570600c0d7823 */ /* 0x000fe2000000000d */
[----:B------:R-:W-:Y:S01]  /*4a50*/  FFMA.SAT R12, R26, R9, 0.5 ;  /* 0x3f0000001a0c7423 */ /* 0x000fe20000002009 */
[----:B------:R-:W-:Y:S01]  /*4a60*/  FFMA R15, R30, 1.4426950216293334961, -R7 ;  /* 0x3fb8aa3b1e0f7823 */ /* 0x000fe20000000807 */
[----:B------:R-:W-:-:S02]  /*4a70*/  FFMA R27, R8, 1.4426950216293334961, -R27 ;  /* 0x3fb8aa3b081b7823 */ /* 0x000fc4000000081b */
[----:B------:R-:W-:Y:S01]  /*4a80*/  FFMA.RM R7, R12, R3, 12582913 ;  /* 0x4b4000010c077423 */ /* 0x000fe20000004003 */
[----:B------:R-:W-:Y:S01]  /*4a90*/  FFMA.SAT R12, R4, R9, 0.5 ;  /* 0x3f000000040c7423 */ /* 0x000fe20000002009 */
[----:B------:R-:W-:Y:S01]  /*4aa0*/  FFMA R15, R30, 1.925963033500011079e-08, R15 ;  /* 0x32a570601e0f7823 */ /* 0x000fe2000000000f */
[----:B------:R-:W-:Y:S01]  /*4ab0*/  FADD R30, -R11, R2 ;  /* 0x000000020b1e7221 */ /* 0x000fe20000000100 */
[C---:B------:R-:W-:Y:S01]  /*4ac0*/  FADD R29, R7.reuse, -12583039 ;  /* 0xcb40007f071d7421 */ /* 0x040fe20000000000 */
[----:B------:R-:W-:Y:S01]  /*4ad0*/  FFMA.RM R12, R12, R3, 12582913 ;  /* 0x4b4000010c0c7423 */ /* 0x000fe20000004003 */
[----:B------:R-:W-:Y:S01]  /*4ae0*/  FFMA R27, R8, 1.925963033500011079e-08, R27 ;  /* 0x32a57060081b7823 */ /* 0x000fe2000000001b */
[-C--:B------:R-:W-:Y:S01]  /*4af0*/  FFMA.SAT R14, R30, R9.reuse, 0.5 ;  /* 0x3f0000001e0e7423 */ /* 0x080fe20000002009 */
[----:B------:R-:W-:Y:S01]  /*4b00*/  FFMA R29, R26, 1.4426950216293334961, -R29 ;  /* 0x3fb8aa3b1a1d7823 */ /* 0x000fe2000000081d */
[----:B------:R-:W-:Y:S01]  /*4b10*/  FFMA.SAT R8, R28, R9, 0.5 ;  /* 0x3f0000001c087423 */ /* 0x000fe20000002009 */
[----:B------:R-:W0:Y:S01]  /*4b20*/  MUFU.EX2 R13, R13 ;  /* 0x0000000d000d7308 */ /* 0x000e220000000800 */
[-C--:B------:R-:W-:Y:S01]  /*4b30*/  FFMA.RM R14, R14, R3.reuse, 12582913 ;  /* 0x4b4000010e0e7423 */ /* 0x080fe20000004003 */
[----:B------:R-:W-:Y:S01]  /*4b40*/  FFMA R26, R26, 1.925963033500011079e-08, R29 ;  /* 0x32a570601a1a7823 */ /* 0x000fe2000000001d */
[----:B------:R-:W-:Y:S01]  /*4b50*/  FADD R29, R12, -12583039 ;  /* 0xcb40007f0c1d7421 */ /* 0x000fe20000000000 */
[----:B------:R-:W-:Y:S01]  /*4b60*/  FFMA.RM R8, R8, R3, 12582913 ;  /* 0x4b40000108087423 */ /* 0x000fe20000004003 */
[----:B------:R-:W-:Y:S01]  /*4b70*/  FADD R11, R14, -12583039 ;  /* 0xcb40007f0e0b7421 */ /* 0x000fe20000000000 */
[----:B------:R-:W-:Y:S01]  /*4b80*/  SHF.L.U32 R7, R7, 0x17, RZ ;  /* 0x0000001707077819 */ /* 0x000fe200000006ff */
[----:B------:R-:W-:Y:S01]  /*4b90*/  FFMA R29, R4, 1.4426950216293334961, -R29 ;  /* 0x3fb8aa3b041d7823 */ /* 0x000fe2000000081d */
[----:B------:R2:W-:Y:S01]  /*4ba0*/  MUFU.EX2 R2, R27 ;  /* 0x0000001b00027308 */ /* 0x0005e20000000800 */
[----:B------:R-:W-:Y:S01]  /*4bb0*/  FADD R31, R8, -12583039 ;  /* 0xcb40007f081f7421 */ /* 0x000fe20000000000 */
[----:B------:R-:W-:Y:S01]  /*4bc0*/  IMAD.SHL.U32 R12, R12, 0x800000, RZ ;  /* 0x008000000c0c7824 */ /* 0x000fe200078e00ff */
[----:B------:R-:W-:-:S02]  /*4bd0*/  SHF.L.U32 R8, R8, 0x17, RZ ;  /* 0x0000001708087819 */ /* 0x000fc400000006ff */
[----:B------:R-:W-:-:S03]  /*4be0*/  FFMA R33, R28, 1.4426950216293334961, -R31 ;  /* 0x3fb8aa3b1c217823 */ /* 0x000fc6000000081f */
[----:B------:R-:W3:Y:S01]  /*4bf0*/  MUFU.EX2 R15, R15 ;  /* 0x0000000f000f7308 */ /* 0x000ee20000000800 */
[----:B--2---:R-:W-:Y:S01]  /*4c00*/  FFMA R27, R4, 1.925963033500011079e-08, R29 ;  /* 0x32a57060041b7823 */ /* 0x004fe2000000001d */
[----:B------:R-:W-:Y:S01]  /*4c10*/  FFMA.SAT R4, R36, R9, 0.5 ;  /* 0x3f00000024047423 */ /* 0x000fe20000002009 */
[----:B------:R-:W-:-:S03]  /*4c20*/  FFMA R29, R30, 1.4426950216293334961, -R11 ;  /* 0x3fb8aa3b1e1d7823 */ /* 0x000fc6000000080b */
[----:B------:R-:W-:Y:S01]  /*4c30*/  FFMA.RM R11, R4, R3, 12582913 ;  /* 0x4b400001040b7423 */ /* 0x000fe20000004003 */
[----:B------:R-:W-:Y:S01]  /*4c40*/  FFMA.SAT R4, R34, R9, 0.5 ;  /* 0x3f00000022047423 */ /* 0x000fe20000002009 */
[----:B------:R-:W2:Y:S01]  /*4c50*/  MUFU.EX2 R26, R26 ;  /* 0x0000001a001a7308 */ /* 0x000ea20000000800 */
[----:B------:R-:W-:Y:S01]  /*4c60*/  FFMA R31, R30, 1.925963033500011079e-08, R29 ;  /* 0x32a570601e1f7823 */ /* 0x000fe2000000001d */
[----:B------:R-:W-:Y:S01]  /*4c70*/  FFMA R29, R28, 1.925963033500011079e-08, R33 ;  /* 0x32a570601c1d7823 */ /* 0x000fe20000000021 */
[----:B------:R-:W-:Y:S01]  /*4c80*/  FFMA.RM R9, R4, R3, 12582913 ;  /* 0x4b40000104097423 */ /* 0x000fe20000004003 */
[----:B------:R-:W-:Y:S01]  /*4c90*/  FADD R33, R11, -12583039 ;  /* 0xcb40007f0b217421 */ /* 0x000fe20000000000 */
[----:B------:R-:W-:Y:S02]  /*4ca0*/  IMAD.SHL.U32 R30, R5, 0x800000, RZ ;  /* 0x00800000051e7824 */ /* 0x000fe400078e00ff */
[----:B0-----:R-:W-:Y:S01]  /*4cb0*/  FMUL R4, R0, R13 ;  /* 0x0000000d00047220 */ /* 0x001fe20000400000 */
[----:B------:R-:W-:Y:S01]  /*4cc0*/  FADD R13, R9, -12583039 ;  /* 0xcb40007f090d7421 */ /* 0x000fe20000000000 */
[----:B------:R-:W0:Y:S01]  /*4cd0*/  MUFU.EX2 R27, R27 ;  /* 0x0000001b001b7308 */ /* 0x000e220000000800 */
[----:B------:R-:W-:Y:S01]  /*4ce0*/  FFMA R33, R36, 1.4426950216293334961, -R33 ;  /* 0x3fb8aa3b24217823 */ /* 0x000fe20000000821 */
[----:B------:R-:W-:-:S02]  /*4cf0*/  IMAD.SHL.U32 R5, R6, 0x800000, RZ ;  /* 0x0080000006057824 */ /* 0x000fc400078e00ff */
[----:B---3--:R-:W-:Y:S01]  /*4d00*/  FMUL R0, R30, R15 ;  /* 0x0000000f1e007220 */ /* 0x008fe20000400000 */
[----:B------:R-:W-:Y:S01]  /*4d10*/  FADD R3, RZ, R4 ;  /* 0x00000004ff037221 */ /* 0x000fe20000000000 */
[----:B------:R-:W-:Y:S01]  /*4d20*/  FFMA R15, R34, 1.4426950216293334961, -R13 ;  /* 0x3fb8aa3b220f7823 */ /* 0x000fe2000000080d */
[----:B------:R-:W-:Y:S01]  /*4d30*/  FFMA R33, R36, 1.925963033500011079e-08, R33 ;  /* 0x32a5706024217823 */ /* 0x000fe20000000021 */
[----:B------:R-:W-:Y:S01]  /*4d40*/  FMUL R2, R5, R2 ;  /* 0x0000000205027220 */ /* 0x000fe20000400000 */
[----:B------:R-:W3:Y:S01]  /*4d50*/  MUFU.EX2 R28, R31 ;  /* 0x0000001f001c7308 */ /* 0x000ee20000000800 */
[----:B------:R-:W-:Y:S01]  /*4d60*/  FADD R5, R3, R0 ;  /* 0x0000000003057221 */ /* 0x000fe20000000000 */
[----:B------:R-:W-:Y:S01]  /*4d70*/  FFMA R34, R34, 1.925963033500011079e-08, R15 ;  /* 0x32a5706022227823 */ /* 0x000fe2000000000f */
[----:B--2---:R-:W-:Y:S01]  /*4d80*/  FMUL R3, R7, R26 ;  /* 0x0000001a07037220 */ /* 0x004fe20000400000 */
[----:B------:R-:W-:Y:S02]  /*4d90*/  IMAD.SHL.U32 R7, R14, 0x800000, RZ ;  /* 0x008000000e077824 */ /* 0x000fe400078e00ff */
[----:B------:R-:W-:-:S02]  /*4da0*/  FADD R6, R5, R2 ;  /* 0x0000000205067221 */ /* 0x000fc40000000000 */
[----:B------:R-:W2:Y:S01]  /*4db0*/  MUFU.EX2 R29, R29 ;  /* 0x0000001d001d7308 */ /* 0x000ea20000000800 */
[----:B0-----:R-:W-:Y:S01]  /*4dc0*/  FMUL R5, R12, R27 ;  /* 0x0000001b0c057220 */ /* 0x001fe20000400000 */
[----:B------:R-:W-:-:S04]  /*4dd0*/  FADD R12, R6, R3 ;  /* 0x00000003060c7221 */ /* 0x000fc80000000000 */
[----:B------:R-:W-:Y:S01]  /*4de0*/  FADD R15, R12, R5 ;  /* 0x000000050c0f7221 */ /* 0x000fe20000000000 */
[----:B------:R-:W-:Y:S01]  /*4df0*/  IMAD.SHL.U32 R12, R11, 0x800000, RZ ;  /* 0x008000000b0c7824 */ /* 0x000fe200078e00ff */
[----:B------:R-:W0:Y:S01]  /*4e00*/  MUFU.EX2 R13, R33 ;  /* 0x00000021000d7308 */ /* 0x000e220000000800 */
[----:B---3--:R-:W-:Y:S01]  /*4e10*/  FMUL R6, R7, R28 ;  /* 0x0000001c07067220 */ /* 0x008fe20000400000 */
[----:B------:R-:W-:-:S06]  /*4e20*/  IMAD.SHL.U32 R11, R9, 0x800000, RZ ;  /* 0x00800000090b7824 */ /* 0x000fcc00078e00ff */
[----:B------:R-:W3:Y:S01]  /*4e30*/  MUFU.EX2 R34, R34 ;  /* 0x0000002200227308 */ /* 0x000ee20000000800 */
[----:B--2---:R-:W-:Y:S01]  /*4e40*/  FMUL R7, R8, R29 ;  /* 0x0000001d08077220 */ /* 0x004fe20000400000 */
[----:B------:R-:W-:Y:S01]  /*4e50*/  FADD R8, R15, R6 ;  /* 0x000000060f087221 */ /* 0x000fe20000000000 */
[----:B0-----:R-:W-:-:S03]  /*4e60*/  FMUL R9, R12, R13 ;  /* 0x0000000d0c097220 */ /* 0x001fc60000400000 */
[----:B------:R-:W-:-:S04]  /*4e70*/  FADD R12, R8, R7 ;  /* 0x00000007080c7221 */ /* 0x000fc80000000000 */
        /* <DEDUP_REMOVED lines=12> */
.L_x_4779:
        /* <DEDUP_REMOVED lines=11> */
[----:B01----:R-:W-:Y:S05]  /*4ff0*/  CALL.REL.NOINC `($__internal_56_$__cuda_sm3x_div_rn_noftz_f32_slowpath) ;  /* 0x0000001400307944 */ /* 0x003fea0003c00000 */
[----:B------:R-:W-:-:S07]  /*5000*/  MOV R14, R4 ;  /* 0x00000004000e7202 */ /* 0x000fce0000000f00 */
.L_x_4750:
[----:B------:R-:W-:Y:S05]  /*5010*/  BSYNC.RECONVERGENT B1 ;  /* 0x0000000000017941 */ /* 0x000fea0003800200 */
.L_x_4749:
        /* <DEDUP_REMOVED lines=11> */
[----:B01----:R-:W-:Y:S05]  /*50d0*/  CALL.REL.NOINC `($__internal_56_$__cuda_sm3x_div_rn_noftz_f32_slowpath) ;  /* 0x0000001000f87944 */ /* 0x003fea0003c00000 */
[----:B------:R-:W-:-:S07]  /*50e0*/  IMAD.MOV.U32 R15, RZ, RZ, R4 ;  /* 0x000000ffff0f7224 */ /* 0x000fce00078e0004 */
.L_x_4752:
[----:B------:R-:W-:Y:S05]  /*50f0*/  BSYNC.RECONVERGENT B1 ;  /* 0x0000000000017941 */ /* 0x000fea0003800200 */
.L_x_4751:
        /* <DEDUP_REMOVED lines=11> */
[----:B01----:R-:W-:Y:S05]  /*51b0*/  CALL.REL.NOINC `($__internal_56_$__cuda_sm3x_div_rn_noftz_f32_slowpath) ;  /* 0x0000001000c07944 */ /* 0x003fea0003c00000 */
[----:B------:R-:W-:-:S07]  /*51c0*/  IMAD.MOV.U32 R0, RZ, RZ, R4 ;  /* 0x000000ffff007224 */ /* 0x000fce00078e0004 */
.L_x_4754:
[----:B------:R-:W-:Y:S05]  /*51d0*/  BSYNC.RECONVERGENT B1 ;  /* 0x0000000000017941 */ /* 0x000fea0003800200 */
.L_x_4753:
        /* <DEDUP_REMOVED lines=12> */
[----:B------:R-:W-:-:S07]  /*52a0*/  MOV R2, R4 ;  /* 0x0000000400027202 */ /* 0x000fce0000000f00 */
.L_x_4756:
[----:B------:R-:W-:Y:S05]  /*52b0*/  BSYNC.RECONVERGENT B1 ;  /* 0x0000000000017941 */ /* 0x000fea0003800200 */
.L_x_4755:
        /* <DEDUP_REMOVED lines=13> */
.L_x_4758:
[----:B------:R-:W-:Y:S05]  /*5390*/  BSYNC.RECONVERGENT B1 ;  /* 0x0000000000017941 */ /* 0x000fea0003800200 */
.L_x_4757:
        /* <DEDUP_REMOVED lines=13> */
.L_x_4760:
[----:B------:R-:W-:Y:S05]  /*5470*/  BSYNC.RECONVERGENT B1 ;  /* 0x0000000000017941 */ /* 0x000fea0003800200 */
.L_x_4759:
        /* <DEDUP_REMOVED lines=13> */
.L_x_4762:
[----:B------:R-:W-:Y:S05]  /*5550*/  BSYNC.RECONVERGENT B1 ;  /* 0x0000000000017941 */ /* 0x000fea0003800200 */
.L_x_4761:
        /* <DEDUP_REMOVED lines=13> */
.L_x_4764:
[----:B------:R-:W-:Y:S05]  /*5630*/  BSYNC.RECONVERGENT B1 ;  /* 0x0000000000017941 */ /* 0x000fea0003800200 */
.L_x_4763:
        /* <DEDUP_REMOVED lines=13> */
.L_x_4766:
[----:B------:R-:W-:Y:S05]  /*5710*/  BSYNC.RECONVERGENT B1 ;  /* 0x0000000000017941 */ /* 0x000fea0003800200 */
.L_x_4765:
[----:B------:R-:W-:Y:S01]  /*5720*/  VIADD R4, R16, 0x20 ;  /* 0x0000002010047836 */ /* 0x000fe20000000000 */
[----:B------:R-:W-:Y:S01]  /*5730*/  MOV R8, R16 ;  /* 0x0000001000087202 */ /* 0x000fe20000000f00 */
[----:B------:R-:W-:Y:S01]  /*5740*/  IMAD.MOV.U32 R9, RZ, RZ, RZ ;  /* 0x000000ffff097224 */ /* 0x000fe200078e00ff */
[----:B-1----:R-:W-:Y:S02]  /*5750*/  @!P2 R2UR UR4, R18 ;  /* 0x000000001204a2ca */ /* 0x002fe400000e0000 */
[----:B------:R-:W-:Y:S01]  /*5760*/  ISETP.GE.U32.AND P0, PT, R4, UR44, PT ;  /* 0x0000002c04007c0c */ /* 0x000fe2000bf06070 */
[----:B------:R-:W-:Y:S01]  /*5770*/  IMAD R4, R21, UR48, RZ ;  /* 0x0000003015047c24 */ /* 0x000fe2000f8e02ff */
[----:B------:R-:W-:Y:S01]  /*5780*/  @!P2 R2UR UR5, R19 ;  /* 0x000000001305a2ca */ /* 0x000fe200000e0000 */
[C---:B------:R-:W-:Y:S01]  /*5790*/  IMAD.WIDE.U32 R8, R17.reuse, UR48, R8 ;  /* 0x0000003011087c25 */ /* 0x040fe2000f8e0008 */
[----:B------:R-:W-:Y:S02]  /*57a0*/  ISETP.GE.AND.EX P3, PT, RZ, UR45, PT, P0 ;  /* 0x0000002dff007c0c */ /* 0x000fe4000bf66300 */
[----:B------:R-:W-:Y:S01]  /*57b0*/  ISETP.GE.U32.AND P6, PT, R20, UR44, PT ;  /* 0x0000002c14007c0c */ /* 0x000fe2000bfc6070 */
[----:B------:R-:W-:Y:S01]  /*57c0*/  IMAD R11, R17, UR49, R4 ;  /* 0x00000031110b7c24 */ /* 0x000fe2000f8e0204 */
[----:B------:R-:W-:-:S02]  /*57d0*/  LEA R12, P0, R8, UR50, 0x2 ;  /* 0x00000032080c7c11 */ /* 0x000fc4000f8010ff */
[----:B------:R-:W-:Y:S01]  /*57e0*/  IADD3 R4, PT, PT, R16, 0x40, RZ ;  /* 0x0000004010047810 */ /* 0x000fe20007ffe0ff */
[----:B------:R-:W-:Y:S01]  /*57f0*/  IMAD.IADD R9, R9, 0x1, R11 ;  /* 0x0000000109097824 */ /* 0x000fe200078e020b */
[----:B------:R-:W-:Y:S02]  /*5800*/  ISETP.GE.U32.AND P5, PT, R22, UR44, PT ;  /* 0x0000002c16007c0c */ /* 0x000fe4000bfa6070 */
[----:B------:R-:W-:Y:S02]  /*5810*/  ISETP.GE.U32.AND P1, PT, R4, UR44, PT ;  /* 0x0000002c04007c0c */ /* 0x000fe4000bf26070 */
[----:B------:R-:W-:Y:S01]  /*5820*/  LEA.HI.X R13, R8, UR51, R9, 0x2, P0 ;  /* 0x00000033080d7c11 */ /* 0x000fe200080f1409 */
[----:B------:R-:W-:Y:S01]  /*5830*/  VIADD R8, R16, 0x60 ;  /* 0x0000006010087836 */ /* 0x000fe20000000000 */
[----:B------:R-:W-:Y:S02]  /*5840*/  @!P3 R2UR UR6, R18 ;  /* 0x000000001206b2ca */ /* 0x000fe400000e0000 */
[----:B------:R-:W-:Y:S01]  /*5850*/  @!P3 R2UR UR7, R19 ;  /* 0x000000001307b2ca */ /* 0x000fe200000e0000 */
[----:B------:R2:W-:Y:S01]  /*5860*/  @!P2 STG.E desc[UR4][R12.64], R14 ;  /* 0x0000000e0c00a986 */ /* 0x0005e2000c101904 */
[----:B------:R-:W-:-:S02]  /*5870*/  ISETP.GE.U32.AND P0, PT, R8, UR44, PT ;  /* 0x0000002c08007c0c */ /* 0x000fc4000bf06070 */
[----:B------:R-:W-:Y:S02]  /*5880*/  ISETP.GE.U32.AND P4, PT, R23, UR44, PT ;  /* 0x0000002c17007c0c */ /* 0x000fe4000bf86070 */
[----:B------:R-:W-:Y:S02]  /*5890*/  ISETP.GE.AND.EX P0, PT, RZ, UR45, PT, P0 ;  /* 0x0000002dff007c0c */ /* 0x000fe4000bf06300 */
[----:B------:R-:W-:Y:S02]  /*58a0*/  ISETP.GE.U32.AND P2, PT, R25, UR44, PT ;  /* 0x0000002c19007c0c */ /* 0x000fe4000bf46070 */
[----:B------:R-:W-:Y:S02]  /*58b0*/  ISETP.GE.AND.EX P1, PT, RZ, UR45, PT, P1 ;  /* 0x0000002dff007c0c */ /* 0x000fe4000bf26310 */
[----:B------:R-:W-:Y:S01]  /*58c0*/  ISETP.GE.AND.EX P6, PT, RZ, UR45, PT, P6 ;  /* 0x0000002dff007c0c */ /* 0x000fe2000bfc6360 */
[----:B------:R2:W-:Y:S01]  /*58d0*/  @!P3 STG.E desc[UR6][R12.64+0x80], R15 ;  /* 0x0000800f0c00b986 */ /* 0x0005e2000c101906 */
[----:B------:R-:W-:-:S02]  /*58e0*/  ISETP.GE.U32.AND P3, PT, R24, UR44, PT ;  /* 0x0000002c18007c0c */ /* 0x000fc4000bf66070 */
[----:B------:R-:W-:Y:S02]  /*58f0*/  ISETP.GE.AND.EX P5, PT, RZ, UR45, PT, P5 ;  /* 0x0000002dff007c0c */ /* 0x000fe4000bfa6350 */
[----:B------:R-:W-:Y:S02]  /*5900*/  ISETP.GE.AND.EX P4, PT, RZ, UR45, PT, P4 ;  /* 0x0000002dff007c0c */ /* 0x000fe4000bf86340 */
[----:B------:R-:W-:Y:S02]  /*5910*/  @!P0 R2UR UR6, R18 ;  /* 0x00000000120682ca */ /* 0x000fe400000e0000 */
[----:B------:R-:W-:Y:S02]  /*5920*/  @!P0 R2UR UR7, R19 ;  /* 0x00000000130782ca */ /* 0x000fe400000e0000 */
[----:B------:R-:W-:Y:S02]  /*5930*/  ISETP.GE.AND.EX P3, PT, RZ, UR45, PT, P3 ;  /* 0x0000002dff007c0c */ /* 0x000fe4000bf66330 */
[----:B------:R-:W-:-:S02]  /*5940*/  ISETP.GE.AND.EX P2, PT, RZ, UR45, PT, P2 ;  /* 0x0000002dff007c0c */ /* 0x000fc4000bf46320 */
[C---:B------:R-:W-:Y:S02]  /*5950*/  @!P1 R2UR UR4, R18.reuse ;  /* 0x00000000120492ca */ /* 0x040fe400000e0000 */
[C---:B------:R-:W-:Y:S02]  /*5960*/  @!P1 R2UR UR5, R19.reuse ;  /* 0x00000000130592ca */ /* 0x040fe400000e0000 */
[----:B------:R-:W-:Y:S02]  /*5970*/  @!P6 R2UR UR8, R18 ;  /* 0x000000001208e2ca */ /* 0x000fe400000e0000 */
[----:B------:R-:W-:Y:S01]  /*5980*/  @!P6 R2UR UR9, R19 ;  /* 0x000000001309e2ca */ /* 0x000fe200000e0000 */
[----:B------:R2:W-:Y:S01]  /*5990*/  @!P0 STG.E desc[UR6][R12.64+0x180], R2 ;  /* 0x000180020c008986 */ /* 0x0005e2000c101906 */
[----:B------:R-:W-:Y:S02]  /*59a0*/  IADD3 R17, P0, PT, R10, R17, RZ ;  /* 0x000000110a117210 */ /* 0x000fe40007f1e0ff */
[----:B------:R-:W-:-:S02]  /*59b0*/  @!P5 R2UR UR10, R18 ;  /* 0x00000000120ad2ca */ /* 0x000fc400000e0000 */
[----:B------:R-:W-:Y:S02]  /*59c0*/  LEA.HI.X.SX32 R21, R10, R21, 0x1, P0 ;  /* 0x000000150a157211 */ /* 0x000fe400000f0eff */
[----:B------:R-:W-:Y:S01]  /*59d0*/  ISETP.GE.U32.AND P0, PT, R17, UR46, PT ;  /* 0x0000002e11007c0c */ /* 0x000fe2000bf06070 */
[----:B------:R2:W-:Y:S01]  /*59e0*/  @!P1 STG.E desc[UR4][R12.64+0x100], R0 ;  /* 0x000100000c009986 */ /* 0x0005e2000c101904 */
[C---:B------:R-:W-:Y:S02]  /*59f0*/  @!P5 R2UR UR11, R19.reuse ;  /* 0x00000000130bd2ca */ /* 0x040fe400000e0000 */
[C---:B------:R-:W-:Y:S01]  /*5a00*/  @!P4 R2UR UR12, R18.reuse ;  /* 0x00000000120cc2ca */ /* 0x040fe200000e0000 */
[----:B------:R2:W-:Y:S01]  /*5a10*/  @!P6 STG.E desc[UR8][R12.64+0x200], R3 ;  /* 0x000200030c00e986 */ /* 0x0005e2000c101908 */
[----:B------:R-:W-:Y:S02]  /*5a20*/  @!P4 R2UR UR13, R19 ;  /* 0x00000000130dc2ca */ /* 0x000fe400000e0000 */
[----:B------:R-:W-:-:S02]  /*5a30*/  @!P3 R2UR UR14, R18 ;  /* 0x00000000120eb2ca */ /* 0x000fc400000e0000 */
[C---:B------:R-:W-:Y:S02]  /*5a40*/  @!P3 R2UR UR15, R19.reuse ;  /* 0x00000000130fb2ca */ /* 0x040fe400000e0000 */
        /* <DEDUP_REMOVED lines=9> */
.L_x_4729:
[----:B------:R-:W-:Y:S05]  /*5ae0*/  EXIT ;  /* 0x000000000000794d */ /* 0x000fea0003800000 */
.L_x_4748:
[----:B------:R-:W-:Y:S01]  /*5af0*/  HFMA2 R11, -RZ, RZ, 0, 1.847743988037109375e-06 ;  /* 0x0000001fff0b7431 */ /* 0x000fe200000001ff */
[----:B------:R-:W-:Y:S01]  /*5b00*/  BSSY B1, `(.L_x_4768) ;  /* 0x0000006000017945 */ /* 0x000fe20003800000 */
[----:B------:R-:W-:Y:S02]  /*5b10*/  IMAD.MOV.U32 R12, RZ, RZ, 0x10 ;  /* 0x00000010ff0c7424 */ /* 0x000fe400078e00ff */
[----:B------:R-:W-:-:S07]  /*5b20*/  IMAD.MOV.U32 R15, RZ, RZ, -0x1 ;  /* 0xffffffffff0f7424 */ /* 0x000fce00078e00ff */
[----:B-1----:R-:W-:Y:S05]  /*5b30*/  WARPSYNC.COLLECTIVE R15, `(.L_x_4769) ;  /* 0x000000000f087348 */ /* 0x002fea0003c00000 */
[----:B------:R0:W2:Y:S02]  /*5b40*/  SHFL.BFLY P6, R14, R13, R12, R11 ;  /* 0x0c00000c0d0e7389 */ /* 0x0000a400000c000b */
[----:B012---:R-:W-:Y:S05]  /*5b50*/  ENDCOLLECTIVE ;  /* 0x000000000000791b */ /* 0x007fea0003800000 */
.L_x_4769:
[----:B------:R-:W-:Y:S05]  /*5b60*/  BSYNC B1 ;  /* 0x0000000000017941 */ /* 0x000fea0003800000 */
.L_x_4768:
[----:B------:R-:W-:Y:S01]  /*5b70*/  FMNMX R13, R14, R13, !PT ;  /* 0x0000000d0e0d7209 */ /* 0x000fe20007800000 */
[----:B------:R-:W-:Y:S01]  /*5b80*/  IMAD.MOV.U32 R12, RZ, RZ, 0x8 ;  /* 0x00000008ff0c7424 */ /* 0x000fe200078e00ff */
[----:B------:R-:W-:Y:S01]  /*5b90*/  MOV R11, 0x1f ;  /* 0x0000001f000b7802 */ /* 0x000fe20000000f00 */
[----:B------:R-:W-:-:S07]  /*5ba0*/  IMAD.MOV.U32 R15, RZ, RZ, -0x1 ;  /* 0xffffffffff0f7424 */ /* 0x000fce00078e00ff */
[----:B------:R-:W-:Y:S05]  /*5bb0*/  WARPSYNC.COLLECTIVE R15, `(.L_x_4770) ;  /* 0x000000000f087348 */ /* 0x000fea0003c00000 */
[----:B------:R0:W1:Y:S02]  /*5bc0*/  SHFL.BFLY P6, R14, R13, R12, R11 ;  /* 0x0c00000c0d0e7389 */ /* 0x00006400000c000b */
[----:B01----:R-:W-:Y:S05]  /*5bd0*/  ENDCOLLECTIVE ;  /* 0x000000000000791b */ /* 0x003fea0003800000 */
.L_x_4770:
[----:B------:R-:W-:Y:S01]  /*5be0*/  HFMA2 R12, -RZ, RZ, 0, 2.384185791015625e-07 ;  /* 0x00000004ff0c7431 */ /* 0x000fe200000001ff */
[----:B------:R-:W-:-:S05]  /*5bf0*/  FMNMX R5, R13, R14, !PT ;  /* 0x0000000e0d057209 */ /* 0x000fca0007800000 */
[----:B------:R-:W-:-:S07]  /*5c00*/  IMAD.MOV.U32 R13, RZ, RZ, R5 ;  /* 0x000000ffff0d7224 */ /* 0x000fce00078e0005 */
[----:B------:R-:W-:Y:S05]  /*5c10*/  WARPSYNC.COLLECTIVE R15, `(.L_x_4771) ;  /* 0x000000000f087348 */ /* 0x000fea0003c00000 */
[----:B------:R0:W1:Y:S02]  /*5c20*/  SHFL.BFLY P6, R14, R13, R12, R11 ;  /* 0x0c00000c0d0e7389 */ /* 0x00006400000c000b */
[----:B01----:R-:W-:Y:S05]  /*5c30*/  ENDCOLLECTIVE ;  /* 0x000000000000791b */ /* 0x003fea0003800000 */
.L_x_4771:
[----:B------:R-:W-:Y:S01]  /*5c40*/  IMAD.MOV.U32 R12, RZ, RZ, 0x2 ;  /* 0x00000002ff0c7424 */ /* 0x000fe200078e00ff */
[----:B------:R-:W-:Y:S01]  /*5c50*/  FMNMX R6, R5, R14, !PT ;  /* 0x0000000e05067209 */ /* 0x000fe20007800000 */
[----:B------:R-:W-:-:S04]  /*5c60*/  IMAD.MOV.U32 R5, RZ, RZ, 0x3bbb989d ;  /* 0x3bbb989dff057424 */ /* 0x000fc800078e00ff */
[----:B------:R-:W-:-:S07]  /*5c70*/  IMAD.MOV.U32 R13, RZ, RZ, R6 ;  /* 0x000000ffff0d7224 */ /* 0x000fce00078e0006 */
[----:B------:R-:W-:Y:S05]  /*5c80*/  WARPSYNC.COLLECTIVE R15, `(.L_x_4772) ;  /* 0x000000000f087348 */ /* 0x000fea0003c00000 */
[----:B------:R0:W1:Y:S02]  /*5c90*/  SHFL.BFLY P6, R14, R13, R12, R11 ;  /* 0x0c00000c0d0e7389 */ /* 0x00006400000c000b */
[----:B01----:R-:W-:Y:S05]  /*5ca0*/  ENDCOLLECTIVE ;  /* 0x000000000000791b */ /* 0x003fea0003800000 */
.L_x_4772:
[----:B------:R-:W-:Y:S01]  /*5cb0*/  IMAD.MOV.U32 R12, RZ, RZ, 0x1 ;  /* 0x00000001ff0c7424 */ /* 0x000fe200078e00ff */
[----:B------:R-:W-:Y:S01]  /*5cc0*/  FMNMX R7, R6, R14, !PT ;  /* 0x0000000e06077209 */ /* 0x000fe20007800000 */
[----:B------:R-:W-:-:S03]  /*5cd0*/  HFMA2 R6, -RZ, RZ, 3.7421875, 0 ;  /* 0x437c0000ff067431 */ /* 0x000fc600000001ff */
[----:B------:R-:W-:-:S07]  /*5ce0*/  MOV R13, R7 ;  /* 0x00000007000d7202 */ /* 0x000fce0000000f00 */
[----:B------:R-:W-:Y:S05]  /*5cf0*/  WARPSYNC.COLLECTIVE R15, `(.L_x_4773) ;  /* 0x000000000f087348 */ /* 0x000fea0003c00000 */
[----:B------:R0:W1:Y:S02]  /*5d00*/  SHFL.BFLY P6, R14, R13, R12, R11 ;  /* 0x0c00000c0d0e7389 */ /* 0x00006400000c000b */
[----:B01----:R-:W-:Y:S05]  /*5d10*/  ENDCOLLECTIVE ;  /* 0x000000000000791b */ /* 0x003fea0003800000 */
.L_x_4773:
[----:B------:R-:W-:-:S05]  /*5d20*/  FMNMX R7, R7, R14, !PT ;  /* 0x0000000e07077209 */ /* 0x000fca0007800000 */
        /* <DEDUP_REMOVED lines=8> */
[----:B------:R-:W-:Y:S01]  /*5db0*/  FFMA.RM R3, R3, R6, 12582913 ;  /* 0x4b40000103037423 */ /* 0x000fe20000004006 */
[C---:B------:R-:W-:Y:S01]  /*5dc0*/  FADD R36, -R7.reuse, R36 ;  /* 0x0000002407247221 */ /* 0x040fe20000000100 */
[----:B------:R-:W-:Y:S01]  /*5dd0*/  FADD R34, -R7, R34 ;  /* 0x0000002207227221 */ /* 0x000fe20000000100 */
[----:B------:R-:W-:Y:S01]  /*5de0*/  FFMA.SAT R7, R30, R5, 0.5 ;  /* 0x3f0000001e077423 */ /* 0x000fe20000002005 */
[C---:B------:R-:W-:Y:S01]  /*5df0*/  FADD R9, R3.reuse, -12583039 ;  /* 0xcb40007f03097421 */ /* 0x040fe20000000000 */
[----:B------:R-:W-:-:S02]  /*5e00*/  IMAD.SHL.U32 R3, R3, 0x800000, RZ ;  /* 0x0080000003037824 */ /* 0x000fc400078e00ff */
[----:B------:R-:W-:Y:S01]  /*5e10*/  FFMA.SAT R13, R8, R5, 0.5 ;  /* 0x3f000000080d7423 */ /* 0x000fe20000002005 */
[-C--:B------:R-:W-:Y:S01]  /*5e20*/  FFMA.RM R7, R7, R6.reuse, 12582913 ;  /* 0x4b40000107077423 */ /* 0x080fe20000004006 */
[C---:B------:R-:W-:Y:S02]  /*5e30*/  FFMA R9, R14.reuse, 1.4426950216293334961, -R9 ;  /* 0x3fb8aa3b0e097823 */ /* 0x040fe40000000809 */
[----:B------:R-:W-:Y:S01]  /*5e40*/  FFMA.RM R13, R13, R6, 12582913 ;  /* 0x4b4000010d0d7423 */ /* 0x000fe20000004006 */
[----:B------:R-:W-:Y:S01]  /*5e50*/  FADD R11, R7, -12583039 ;  /* 0xcb40007f070b7421 */ /* 0x000fe20000000000 */
[----:B------:R-:W-:Y:S02]  /*5e60*/  FFMA R9, R14, 1.925963033500011079e-08, R9 ;  /* 0x32a570600e097823 */ /* 0x000fe40000000009 */
[C---:B------:R-:W-:Y:S01]  /*5e70*/  FADD R15, R13.reuse, -12583039 ;  /* 0xcb40007f0d0f7421 */ /* 0x040fe20000000000 */
[----:B------:R-:W-:Y:S01]  /*5e80*/  FFMA R11, R30, 1.4426950216293334961, -R11 ;  /* 0x3fb8aa3b1e0b7823 */ /* 0x000fe2000000080b */
[----:B------:R-:W0:Y:S01]  /*5e90*/  MUFU.EX2 R4, R9 ;  /* 0x0000000900047308 */ /* 0x000e220000000800 */
[----:B------:R-:W-:Y:S01]  /*5ea0*/  SHF.L.U32 R2, R13, 0x17, RZ ;  /* 0x000000170d027819 */ /* 0x000fe200000006ff */
[----:B------:R-:W-:Y:S01]  /*5eb0*/  FFMA R15, R8, 1.4426950216293334961, -R15 ;  /* 0x3fb8aa3b080f7823 */ /* 0x000fe2000000080f */
[----:B------:R-:W-:-:S03]  /*5ec0*/  FFMA R11, R30, 1.925963033500011079e-08, R11 ;  /* 0x32a570601e0b7823 */ /* 0x000fc6000000000b */
[----:B------:R-:W-:-:S03]  /*5ed0*/  FFMA R15, R8, 1.925963033500011079e-08, R15 ;  /* 0x32a57060080f7823 */ /* 0x000fc6000000000f */
[----:B------:R-:W-:Y:S01]  /*5ee0*/  MUFU.EX2 R11, R11 ;  /* 0x0000000b000b7308 */ /* 0x000fe20000000800 */
[----:B0-----:R-:W-:Y:S01]  /*5ef0*/  FMUL R4, R3, R4 ;  /* 0x0000000403047220 */ /* 0x001fe20000400000 */
[----:B------:R-:W-:-:S06]  /*5f00*/  FFMA.SAT R3, R0, R5, 0.5 ;  /* 0x3f00000000037423 */ /* 0x000fcc0000002005 */
[----:B------:R-:W0:Y:S01]  /*5f10*/  MUFU.EX2 R15, R15 ;  /* 0x0000000f000f7308 */ /* 0x000e220000000800 */
[----:B------:R-:W-:-:S04]  /*5f20*/  FFMA.RM R3, R3, R6, 12582913 ;  /* 0x4b40000103037423 */ /* 0x000fc80000004006 */
[C---:B------:R-:W-:Y:S01]  /*5f30*/  FADD R9, R3.reuse, -12583039 ;  /* 0xcb40007f03097421 */ /* 0x040fe20000000000 */
[----:B------:R-:W-:-:S03]  /*5f40*/  IMAD.SHL.U32 R3, R3, 0x800000, RZ ;  /* 0x0080000003037824 */ /* 0x000fc600078e00ff */
[----:B------:R-:W-:-:S04]  /*5f50*/  FFMA R9, R0, 1.4426950216293334961, -R9 ;  /* 0x3fb8aa3b00097823 */ /* 0x000fc80000000809 */
[----:B------:R-:W-:Y:S01]  /*5f60*/  FFMA R14, R0, 1.925963033500011079e-08, R9 ;  /* 0x32a57060000e7823 */ /* 0x000fe20000000009 */
[----:B------:R-:W-:Y:S01]  /*5f70*/  FFMA.SAT R9, R26, R5, 0.5 ;  /* 0x3f0000001a097423 */ /* 0x000fe20000002005 */
[----:B------:R-:W-:Y:S02]  /*5f80*/  IMAD.SHL.U32 R0, R7, 0x800000, RZ ;  /* 0x0080000007007824 */ /* 0x000fe400078e00ff */
[----:B0-----:R-:W-:Y:S01]  /*5f90*/  FMUL R2, R2, R15 ;  /* 0x0000000f02027220 */ /* 0x001fe20000400000 */
[----:B------:R-:W-:Y:S01]  /*5fa0*/  FFMA.RM R7, R9, R6, 12582913 ;  /* 0x4b40000109077423 */ /* 0x000fe20000004006 */
[----:B------:R-:W-:Y:S01]  /*5fb0*/  FMUL R0, R0, R11 ;  /* 0x0000000b00007220 */ /* 0x000fe20000400000 */
[----:B------:R-:W0:Y:S02]  /*5fc0*/  MUFU.EX2 R14, R14 ;  /* 0x0000000e000e7308 */ /* 0x000e240000000800 */
        /* <DEDUP_REMOVED lines=16> */
[-C--:B------:R-:W-:Y:S01]  /*60d0*/  FFMA.SAT R11, R36, R5.reuse, 0.5 ;  /* 0x3f000000240b7423 */ /* 0x080fe20000002005 */
[----:B------:R-:W-:-:S03]  /*60e0*/  FFMA.SAT R5, R34, R5, 0.5 ;  /* 0x3f00000022057423 */ /* 0x000fc60000002005 */
[-C--:B------:R-:W-:Y:S01]  /*60f0*/  FFMA.RM R12, R11, R6.reuse, 12582913 ;  /* 0x4b4000010b0c7423 */ /* 0x080fe20000004006 */
[----:B------:R-:W-:Y:S01]  /*6100*/  FFMA.RM R11, R5, R6, 12582913 ;  /* 0x4b400001050b7423 */ /* 0x000fe20000004006 */
[----:B------:R-:W1:Y:S01]  /*6110*/  MUFU.EX2 R28, R28 ;  /* 0x0000001c001c7308 */ /* 0x000e620000000800 */
[----:B------:R-:W-:Y:S01]  /*6120*/  SHF.L.U32 R6, R8, 0x17, RZ ;  /* 0x0000001708067819 */ /* 0x000fe200000006ff */
[C---:B------:R-:W-:Y:S01]  /*6130*/  FADD R5, R12.reuse, -12583039 ;  /* 0xcb40007f0c057421 */ /* 0x040fe20000000000 */
[C---:B------:R-:W-:Y:S01]  /*6140*/  FADD R15, R11.reuse, -12583039 ;  /* 0xcb40007f0b0f7421 */ /* 0x040fe20000000000 */
[----:B------:R-:W-:Y:S01]  /*6150*/  IMAD.SHL.U32 R12, R12, 0x800000, RZ ;  /* 0x008000000c0c7824 */ /* 0x000fe200078e00ff */
[----:B------:R-:W-:Y:S01]  /*6160*/  SHF.L.U32 R11, R11, 0x17, RZ ;  /* 0x000000170b0b7819 */ /* 0x000fe200000006ff */
[----:B------:R-:W-:Y:S01]  /*6170*/  FFMA R5, R36, 1.4426950216293334961, -R5 ;  /* 0x3fb8aa3b24057823 */ /* 0x000fe20000000805 */
[----:B------:R-:W-:Y:S01]  /*6180*/  FFMA R15, R34, 1.4426950216293334961, -R15 ;  /* 0x3fb8aa3b220f7823 */ /* 0x000fe2000000080f */
[----:B0-----:R-:W-:-:S02]  /*6190*/  FMUL R6, R6, R13 ;  /* 0x0000000d06067220 */ /* 0x001fc40000400000 */
[----:B------:R-:W-:Y:S01]  /*61a0*/  FFMA R36, R36, 1.925963033500011079e-08, R5 ;  /* 0x32a5706024247823 */ /* 0x000fe20000000005 */
[----:B------:R-:W-:Y:S02]  /*61b0*/  IMAD.SHL.U32 R5, R7, 0x800000, RZ ;  /* 0x0080000007057824 */ /* 0x000fe400078e00ff */
[----:B------:R-:W-:Y:S01]  /*61c0*/  FADD R7, RZ, R4 ;  /* 0x00000004ff077221 */ /* 0x000fe20000000000 */
[----:B------:R-:W-:Y:S02]  /*61d0*/  FFMA R34, R34, 1.925963033500011079e-08, R15 ;  /* 0x32a5706022227823 */ /* 0x000fe4000000000f */
[----:B------:R-:W0:Y:S01]  /*61e0*/  MUFU.EX2 R15, R36 ;  /* 0x00000024000f7308 */ /* 0x000e220000000800 */
[----:B------:R-:W-:Y:S01]  /*61f0*/  FADD R7, R7, R0 ;  /* 0x0000000007077221 */ /* 0x000fe20000000000 */
[----:B------:R-:W-:-:S03]  /*6200*/  FMUL R5, R5, R26 ;  /* 0x0000001a05057220 */ /* 0x000fc60000400000 */
[----:B------:R-:W-:Y:S01]  /*6210*/  FADD R8, R7, R2 ;  /* 0x0000000207087221 */ /* 0x000fe20000000000 */
[----:B------:R-:W-:Y:S02]  /*6220*/  IMAD.SHL.U32 R7, R9, 0x800000, RZ ;  /* 0x0080000009077824 */ /* 0x000fe400078e00ff */
[----:B------:R-:W2:Y:S01]  /*6230*/  MUFU.EX2 R34, R34 ;  /* 0x0000002200227308 */ /* 0x000ea20000000800 */
[----:B------:R-:W-:Y:S01]  /*6240*/  FADD R8, R8, R3 ;  /* 0x0000000308087221 */ /* 0x000fe20000000000 */
[----:B-1----:R-:W-:-:S03]  /*6250*/  FMUL R7, R7, R28 ;  /* 0x0000001c07077220 */ /* 0x002fc60000400000 */
[----:B------:R-:W-:-:S04]  /*6260*/  FADD R9, R8, R5 ;  /* 0x0000000508097221 */ /* 0x000fc80000000000 */
[----:B------:R-:W-:Y:S01]  /*6270*/  FADD R8, R9, R6 ;  /* 0x0000000609087221 */ /* 0x000fe20000000000 */
[----:B0-----:R-:W-:Y:S01]  /*6280*/  FMUL R9, R12, R15 ;  /* 0x0000000f0c097220 */ /* 0x001fe20000400000 */
[----:B------:R-:W-:Y:S02]  /*6290*/  MOV R15, 0xffffffff ;  /* 0xffffffff000f7802 */ /* 0x000fe40000000f00 */
[----:B------:R-:W-:Y:S01]  /*62a0*/  FADD R12, R8, R7 ;  /* 0x00000007080c7221 */ /* 0x000fe20000000000 */
[----:B--2---:R-:W-:-:S03]  /*62b0*/  FMUL R8, R11, R34 ;  /* 0x000000220b087220 */ /* 0x004fc60000400000 */
[----:B------:R-:W-:Y:S01]  /*62c0*/  FADD R13, R12, R9 ;  /* 0x000000090c0d7221 */ /* 0x000fe20000000000 */
[----:B------:R-:W-:Y:S02]  /*62d0*/  IMAD.MOV.U32 R12, RZ, RZ, 0x10 ;  /* 0x00000010ff0c7424 */ /* 0x000fe400078e00ff */
[----:B------:R-:W-:Y:S02]  /*62e0*/  IMAD.MOV.U32 R11, RZ, RZ, 0x1f ;  /* 0x0000001fff0b7424 */ /* 0x000fe400078e00ff */
[----:B------:R-:W-:-:S07]  /*62f0*/  FADD R13, R13, R8 ;  /* 0x000000080d0d7221 */ /* 0x000fce0000000000 */
[----:B------:R-:W-:Y:S05]  /*6300*/  WARPSYNC.COLLECTIVE R15, `(.L_x_4774) ;  /* 0x000000000f087348 */ /* 0x000fea0003c00000 */
[----:B------:R0:W1:Y:S02]  /*6310*/  SHFL.BFLY P6, R14, R13, R12, R11 ;  /* 0x0c00000c0d0e7389 */ /* 0x00006400000c000b */
[----:B01----:R-:W-:Y:S05]  /*6320*/  ENDCOLLECTIVE ;  /* 0x000000000000791b */ /* 0x003fea0003800000 */
.L_x_4774:
[----:B------:R-:W-:Y:S02]  /*6330*/  IMAD.MOV.U32 R12, RZ, RZ, 0x8 ;  /* 0x00000008ff0c7424 */ /* 0x000fe400078e00ff */
[----:B------:R-:W-:-:S04]  /*6340*/  FADD R26, R13, R14 ;  /* 0x0000000e0d1a7221 */ /* 0x000fc80000000000 */
[----:B------:R-:W-:-:S07]  /*6350*/  IMAD.MOV.U32 R13, RZ, RZ, R26 ;  /* 0x000000ffff0d7224 */ /* 0x000fce00078e001a */
[----:B------:R-:W-:Y:S05]  /*6360*/  WARPSYNC.COLLECTIVE R15, `(.L_x_4775) ;  /* 0x000000000f087348 */ /* 0x000fea0003c00000 */
[----:B------:R0:W1:Y:S02]  /*6370*/  SHFL.BFLY P6, R14, R13, R12, R11 ;  /* 0x0c00000c0d0e7389 */ /* 0x00006400000c000b */
[----:B01----:R-:W-:Y:S05]  /*6380*/  ENDCOLLECTIVE ;  /* 0x000000000000791b */ /* 0x003fea0003800000 */
.L_x_4775:
[----:B------:R-:W-:Y:S02]  /*6390*/  IMAD.MOV.U32 R12, RZ, RZ, 0x4 ;  /* 0x00000004ff0c7424 */ /* 0x000fe400078e00ff */
[----:B------:R-:W-:-:S05]  /*63a0*/  FADD R27, R26, R14 ;  /* 0x0000000e1a1b7221 */ /* 0x000fca0000000000 */
[----:B------:R-:W-:-:S07]  /*63b0*/  MOV R13, R27 ;  /* 0x0000001b000d7202 */ /* 0x000fce0000000f00 */
[----:B------:R-:W-:Y:S05]  /*63c0*/  WARPSYNC.COLLECTIVE R15, `(.L_x_4776) ;  /* 0x000000000f087348 */ /* 0x000fea0003c00000 */
[----:B------:R0:W1:Y:S02]  /*63d0*/  SHFL.BFLY P6, R14, R13, R12, R11 ;  /* 0x0c00000c0d0e7389 */ /* 0x00006400000c000b */
[----:B01----:R-:W-:Y:S05]  /*63e0*/  ENDCOLLECTIVE ;  /* 0x000000000000791b */ /* 0x003fea0003800000 */
.L_x_4776:
[----:B------:R-:W-:Y:S02]  /*63f0*/  HFMA2 R12, -RZ, RZ, 0, 1.1920928955078125e-07 ;  /* 0x00000002ff0c7431 */ /* 0x000fe400000001ff */
[----:B------:R-:W-:-:S04]  /*6400*/  FADD R28, R27, R14 ;  /* 0x0000000e1b1c7221 */ /* 0x000fc80000000000 */
[----:B------:R-:W-:-:S07]  /*6410*/  IMAD.MOV.U32 R13, RZ, RZ, R28 ;  /* 0x000000ffff0d7224 */ /* 0x000fce00078e001c */
[----:B------:R-:W-:Y:S05]  /*6420*/  WARPSYNC.COLLECTIVE R15, `(.L_x_4777) ;  /* 0x000000000f087348 */ /* 0x000fea0003c00000 */
[----:B------:R0:W1:Y:S02]  /*6430*/  SHFL.BFLY P6, R14, R13, R12, R11 ;  /* 0x0c00000c0d0e7389 */ /* 0x00006400000c000b */
[----:B01----:R-:W-:Y:S05]  /*6440*/  ENDCOLLECTIVE ;  /* 0x000000000000791b */ /* 0x003fea0003800000 */
.L_x_4777:
[----:B------:R-:W-:Y:S02]  /*6450*/  IMAD.MOV.U32 R12, RZ, RZ, 0x1 ;  /* 0x00000001ff0c7424 */ /* 0x000fe400078e00ff */
[----:B------:R-:W-:-:S04]  /*6460*/  FADD R29, R28, R14 ;  /* 0x0000000e1c1d7221 */ /* 0x000fc80000000000 */
[----:B------:R-:W-:-:S07]  /*6470*/  IMAD.MOV.U32 R13, RZ, RZ, R29 ;  /* 0x000000ffff0d7224 */ /* 0x000fce00078e001d */
[----:B------:R-:W-:Y:S05]  /*6480*/  WARPSYNC.COLLECTIVE R15, `(.L_x_4778) ;  /* 0x000000000f087348 */ /* 0x000fea0003c00000 */
[----:B------:R0:W1:Y:S02]  /*6490*/  SHFL.BFLY P6, R14, R13, R12, R11 ;  /* 0x0c00000c0d0e7389 */ /* 0x00006400000c000b */
[----:B01----:R-:W-:Y:S05]  /*64a0*/  ENDCOLLECTIVE ;  /* 0x000000000000791b */ /* 0x003fea0003800000 */
.L_x_4778:
[----:B------:R-:W-:Y:S05]  /*64b0*/  BRA `(.L_x_4779) ;  /* 0xffffffe800a07947 */ /* 0x000fea000383ffff */
        .weak           $__internal_56_$__cuda_sm3x_div_rn_noftz_f32_slowpath
        .type           $__internal_56_$__cuda_sm3x_div_rn_noftz_f32_slowpath,@function
        .size           $__internal_56_$__cuda_sm3x_div_rn_noftz_f32_slowpath,(.L_x_37433 - $__internal_56_$__cuda_sm3x_div_rn_noftz_f32_slowpath)
$__internal_56_$__cuda_sm3x_div_rn_noftz_f32_slowpath:
        /* <DEDUP_REMOVED lines=35> */
.L_x_4781:
        /* <DEDUP_REMOVED lines=51> */
.L_x_4788:
[----:B------:R-:W-:-:S04]  /*6a20*/  LOP3.LUT R4, R4, 0x80000000, RZ, 0xc0, !PT ;  /* 0x8000000004047812 */ /* 0x000fc800078ec0ff */
[----:B------:R-:W-:Y:S01]  /*6a30*/  LOP3.LUT R4, R4, 0x7f800000, RZ, 0xfc, !PT ;  /* 0x7f80000004047812 */ /* 0x000fe200078efcff */
[----:B------:R-:W-:Y:S06]  /*6a40*/  BRA `(.L_x_4789) ;  /* 0x0000000000047947 */ /* 0x000fec0003800000 */
.L_x_4787:
[----:B------:R-:W-:-:S07]  /*6a50*/  LEA R4, R29, R4, 0x17 ;  /* 0x000000041d047211 */ /* 0x000fce00078eb8ff */
.L_x_4789:
[----:B------:R-:W-:Y:S05]  /*6a60*/  BSYNC.RECONVERGENT B3 ;  /* 0x0000000000037941 */ /* 0x000fea0003800200 */
.L_x_4786:
[----:B------:R-:W-:Y:S05]  /*6a70*/  BRA `(.L_x_4790) ;  /* 0x0000000000207947 */ /* 0x000fea0003800000 */
.L_x_4785:
[----:B------:R-:W-:-:S04]  /*6a80*/  LOP3.LUT R4, R27, 0x80000000, R4, 0x48, !PT ;  /* 0x800000001b047812 */ /* 0x000fc800078e4804 */
[----:B------:R-:W-:Y:S01]  /*6a90*/  LOP3.LUT R4, R4, 0x7f800000, RZ, 0xfc, !PT ;  /* 0x7f80000004047812 */ /* 0x000fe200078efcff */
[----:B------:R-:W-:Y:S06]  /*6aa0*/  BRA `(.L_x_4790) ;  /* 0x0000000000147947 */ /* 0x000fec0003800000 */
.L_x_4784:
[----:B------:R-:W-:Y:S01]  /*6ab0*/  LOP3.LUT R4, R27, 0x80000000, R4, 0x48, !PT ;  /* 0x800000001b047812 */ /* 0x000fe200078e4804 */
[----:B------:R-:W-:Y:S06]  /*6ac0*/  BRA `(.L_x_4790) ;  /* 0x00000000000c7947 */ /* 0x000fec0003800000 */
.L_x_4783:
[----:B------:R-:W0:Y:S01]  /*6ad0*/  MUFU.RSQ R4, -QNAN ;  /* 0xffc0000000047908 */ /* 0x000e220000001400 */
[----:B------:R-:W-:Y:S05]  /*6ae0*/  BRA `(.L_x_4790) ;  /* 0x0000000000047947 */ /* 0x000fea0003800000 */
.L_x_4782:
[----:B------:R-:W-:-:S07]  /*6af0*/  FADD.FTZ R4, R4, R11 ;  /* 0x0000000b04047221 */ /* 0x000fce0000010000 */
.L_x_4790:
[----:B------:R-:W-:Y:S05]  /*6b00*/  BSYNC.RECONVERGENT B2 ;  /* 0x0000000000027941 */ /* 0x000fea0003800200 */
.L_x_4780:
[----:B------:R-:W-:-:S04]  /*6b10*/  IMAD.MOV.U32 R13, RZ, RZ, 0x0 ;  /* 0x00000000ff0d7424 */ /* 0x000fc800078e00ff */
[----:B0-----:R-:W-:Y:S05]  /*6b20*/  RET.REL.NODEC R12 `(_Z15SoftmaxWarpImplI22BroadcastScaleMaskLoadIffbLm4EiE11DirectStoreIffEfLi1ELi9ELi32ELi1ELb1EL9Algorithm0EEvT_T0_ll) ;  /* 0xffffff940c347950 */ /* 0x001fea0003c3ffff */
.L_x_4791:
        /* <DEDUP_REMOVED lines=13> */
.L_x_37433:


//--------------------- .text._Z15SoftmaxWarpImplI22BroadcastScaleMaskLoadIffbLm4EiE11DirectStoreIffEfLi1ELi9ELi32ELi1ELb0EL9Algorithm0EEvT_T0_ll --------------------------
	.section	.text._Z15SoftmaxWarpImplI22BroadcastScaleMaskLoadIffbLm4EiE11DirectStoreIffEfLi1ELi9ELi32ELi1ELb0EL9Algorithm0EEvT_T0_ll,"ax",@progbits
	.align	128
        .global         _Z15SoftmaxWarpImplI22BroadcastScaleMaskLoadIffbLm4EiE11DirectStoreIffEfLi1ELi9ELi32ELi1ELb0EL9Algorithm0EEvT_T0_ll
        .type           _Z15SoftmaxWarpImplI22BroadcastScaleMaskLoadIffbLm4EiE11DirectStoreIffEfLi1ELi9ELi32ELi1ELb0EL9Algorithm0EEvT_T0_ll,@function
        .size           _Z15SoftmaxWarpImplI22BroadcastScaleMaskLoadIffbLm4EiE11DirectStoreIffEfLi1ELi9ELi32ELi1ELb0EL9Algorithm0EEvT_T0_ll,(.L_x_37434 - _Z15SoftmaxWarpImplI22BroadcastScaleMaskLoadIffbLm4EiE11DirectStoreIffEfLi1ELi9ELi32ELi1ELb0EL9Algorithm0EEvT_T0_ll)
        .other          _Z15SoftmaxWarpImplI22BroadcastScaleMaskLoadIffbLm4EiE11DirectStoreIffEfLi1ELi9ELi32ELi1ELb0EL9Algorithm0EEvT_T0_ll,@"STO_CUDA_ENTRY STV_DEFAULT"
_Z15SoftmaxWarpImplI22BroadcastScaleMaskLoadIffbLm4EiE11DirectStoreIffEfLi1ELi9ELi32ELi1ELb0EL9Algorithm0EEvT_T0_ll:
.text._Z15SoftmaxWarpImplI22BroadcastScaleMaskLoadIffbLm4EiE11DirectStoreIffEfLi1ELi9ELi32ELi1ELb0EL9Algorithm0EEvT_T0_ll:
        /* <DEDUP_REMOVED lines=31> */
.L_x_4792:
        /* <DEDUP_REMOVED lines=14> */
.L_x_4813:
[----:B--2---:R-:W-:Y:S01]  /*02d0*/  IABS R0, UR59 ;  /* 0x0000003b00007c13 */ /* 0x004fe20008000000 */
[----:B------:R-:W-:Y:S01]  /*02e0*/  UMOV UR4, URZ ;  /* 0x000000ff00047c82 */ /* 0x000fe20008000000 */
[----:B------:R-:W-:Y:S01]  /*02f0*/  IABS R3, UR60 ;  /* 0x0000003c00037c13 */ /* 0x000fe20008000000 */
[----:B0-----:R-:W-:Y:S01]  /*0300*/  IMAD R19, R18, UR58, R20 ;  /* 0x0000003a12137c24 */ /* 0x001fe2000f8e0214 */
[----:B------:R-:W-:Y:S02]  /*0310*/  R2UR UR10, R0 ;  /* 0x00000000000a72ca */ /* 0x000fe400000e0000 */
[----:B------:R-:W-:Y:S01]  /*0320*/  R2UR UR9, R3 ;  /* 0x00000000030972ca */ /* 0x000fe200000e0000 */
[C---:B------:R-:W-:Y:S01]  /*0330*/  VIADD R3, R19.reuse, 0x20 ;  /* 0x0000002013037836 */ /* 0x040fe20000000000 */
[----:B------:R-:W-:Y:S01]  /*0340*/  ISETP.NE.AND P6, PT, RZ, UR59, PT ;  /* 0x0000003bff007c0c */ /* 0x000fe2000bfc5270 */
[----:B------:R-:W-:Y:S01]  /*0350*/  VIADD R5, R19, 0x40 ;  /* 0x0000004013057836 */ /* 0x000fe20000000000 */
[----:B------:R-:W-:-:S02]  /*0360*/  LOP3.LUT R22, RZ, UR59, RZ, 0x33, !PT ;  /* 0x0000003bff167c12 */ /* 0x000fc4000f8e33ff */
[----:B------:R-:W-:Y:S02]  /*0370*/  IABS R8, R3 ;  /* 0x0000000300087213 */ /* 0x000fe40000000000 */
[----:B------:R-:W-:Y:S02]  /*0380*/  IABS R11, R5 ;  /* 0x00000005000b7213 */ /* 0x000fe40000000000 */
        /* <DEDUP_REMOVED lines=19> */
[----:B------:R-:W-:-:S07]  /*04c0*/  UIMAD.WIDE.U32 UR4, UR5, UR6, UR4 ;  /* 0x00000006050472a5 */ /* 0x000fce000f8e0004 */
[----:B------:R-:W-:Y:S01]  /*04d0*/  UMOV UR6, UR5 ;  /* 0x0000000500067c82 */ /* 0x000fe20008000000 */
[----:B-1----:R-:W-:Y:S01]  /*04e0*/  R2UR UR5, R6 ;  /* 0x00000000060572ca */ /* 0x002fe200000e0000 */
[----:B------:R-:W-:Y:S01]  /*04f0*/  IMAD.HI.U32 R0, R2, UR6, RZ ;  /* 0x0000000602007c27 */ /* 0x000fe2000f8e00ff */
[----:B------:R-:W-:Y:S01]  /*0500*/  LOP3.LUT R6, R3, UR59, RZ, 0x3c, !PT ;  /* 0x0000003b03067c12 */ /* 0x000fe2000f8e3cff */
[----:B------:R-:W-:Y:S02]  /*0510*/  UMOV UR4, URZ ;  /* 0x000000ff00047c82 */ /* 0x000fe40008000000 */
[----:B------:R-:W-:Y:S01]  /*0520*/  IMAD.HI.U32 R7, R8, UR6, RZ ;  /* 0x0000000608077c27 */ /* 0x000fe2000f8e00ff */
[----:B------:R-:W-:-:S05]  /*0530*/  IADD3 R9, PT, PT, -R0, RZ, RZ ;  /* 0x000000ff00097210 */ /* 0x000fca0007ffe1ff */
[----:B------:R-:W-:Y:S02]  /*0540*/  IMAD R2, R9, UR10, R2 ;  /* 0x0000000a09027c24 */ /* 0x000fe4000f8e0202 */
[----:B------:R-:W-:Y:S01]  /*0550*/  IMAD.MOV R9, RZ, RZ, -R7 ;  /* 0x000000ffff097224 */ /* 0x000fe200078e0a07 */
[----:B------:R-:W-:Y:S02]  /*0560*/  UIADD3 UR7, UPT, UPT, URZ, -UR5, URZ ;  /* 0x80000005ff077290 */ /* 0x000fe4000fffe0ff */
[----:B------:R-:W-:Y:S01]  /*0570*/  ISETP.LT.U32.AND P1, PT, R2, UR10, PT ;  /* 0x0000000a02007c0c */ /* 0x000fe2000bf21070 */
[----:B------:R-:W-:Y:S01]  /*0580*/  IMAD R8, R9, UR10, R8 ;  /* 0x0000000a09087c24 */ /* 0x000fe2000f8e0208 */
[----:B------:R-:W-:Y:S01]  /*0590*/  UIMAD UR7, UR7, UR9, URZ ;  /* 0x00000009070772a4 */ /* 0x000fe2000f8e02ff */
[----:B------:R-:W-:-:S03]  /*05a0*/  IMAD.HI.U32 R9, R11, UR6, RZ ;  /* 0x000000060b097c27 */ /* 0x000fc6000f8e00ff */
[----:B------:R-:W-:Y:S01]  /*05b0*/  ISETP.LT.U32.AND P2, PT, R8, UR10, PT ;  /* 0x0000000a08007c0c */ /* 0x000fe2000bf41070 */
[----:B------:R-:W-:Y:S01]  /*05c0*/  IMAD.MOV R12, RZ, RZ, -R9 ;  /* 0x000000ffff0c7224 */ /* 0x000fe200078e0a09 */
[----:B------:R-:W-:-:S05]  /*05d0*/  UIMAD.WIDE.U32 UR4, UR5, UR7, UR4 ;  /* 0x00000007050472a5 */ /* 0x000fca000f8e0004 */
[----:B------:R-:W-:Y:S02]  /*05e0*/  @!P1 VIADD R2, R2, -UR10 ;  /* 0x8000000a02029c36 */ /* 0x000fe40008000000 */
[----:B------:R-:W-:Y:S01]  /*05f0*/  @!P1 VIADD R0, R0, 0x1 ;  /* 0x0000000100009836 */ /* 0x000fe20000000000 */
[----:B------:R-:W-:Y:S01]  /*0600*/  UMOV UR7, UR5 ;  /* 0x0000000500077c82 */ /* 0x000fe20008000000 */
[----:B------:R-:W-:Y:S02]  /*0610*/  R2UR UR4, R16 ;  /* 0x00000000100472ca */ /* 0x000fe400000e0000 */
[----:B------:R-:W-:Y:S01]  /*0620*/  ISETP.GE.U32.AND P4, PT, R2, UR10, PT ;  /* 0x0000000a02007c0c */ /* 0x000fe2000bf86070 */
[----:B------:R-:W-:Y:S01]  /*0630*/  IMAD R2, R12, UR10, R11 ;  /* 0x0000000a0c027c24 */ /* 0x000fe2000f8e020b */
[----:B------:R-:W-:Y:S01]  /*0640*/  @!P2 IADD3 R8, PT, PT, R8, -UR10, RZ ;  /* 0x8000000a0808ac10 */ /* 0x000fe2000fffe0ff */
[----:B------:R-:W-:Y:S01]  /*0650*/  @!P2 VIADD R7, R7, 0x1 ;  /* 0x000000010707a836 */ /* 0x000fe20000000000 */
[----:B------:R-:W-:-:S02]  /*0660*/  R2UR UR5, R17 ;  /* 0x00000000110572ca */ /* 0x000fc400000e0000 */
[----:B------:R-:W-:Y:S02]  /*0670*/  ISETP.LT.U32.AND P0, PT, R2, UR10, PT ;  /* 0x0000000a02007c0c */ /* 0x000fe4000bf01070 */
[----:B------:R-:W-:-:S05]  /*0680*/  ISETP.GE.U32.AND P1, PT, R8, UR10, PT ;  /* 0x0000000a08007c0c */ /* 0x000fca000bf26070 */
[----:B------:R-:W-:Y:S01]  /*0690*/  @P4 VIADD R0, R0, 0x1 ;  /* 0x0000000100004836 */ /* 0x000fe20000000000 */
[----:B------:R-:W-:-:S03]  /*06a0*/  ISETP.GE.AND P4, PT, R6, RZ, PT ;  /* 0x000000ff0600720c */ /* 0x000fc60003f86270 */
[----:B------:R-:W-:Y:S02]  /*06b0*/  @!P3 IMAD.MOV R0, RZ, RZ, -R0 ;  /* 0x000000ffff00b224 */ /* 0x000fe400078e0a00 */
[----:B------:R-:W-:Y:S01]  /*06c0*/  @!P0 IADD3 R2, PT, PT, R2, -UR10, RZ ;  /* 0x8000000a02028c10 */ /* 0x000fe2000fffe0ff */
[----:B------:R-:W-:Y:S01]  /*06d0*/  @!P0 VIADD R9, R9, 0x1 ;  /* 0x0000000109098836 */ /* 0x000fe20000000000 */
[----:B------:R-:W-:Y:S02]  /*06e0*/  @P1 IADD3 R7, PT, PT, R7, 0x1, RZ ;  /* 0x0000000107071810 */ /* 0x000fe40007ffe0ff */
[----:B------:R-:W-:Y:S02]  /*06f0*/  ISETP.GE.U32.AND P2, PT, R2, UR10, PT ;  /* 0x0000000a02007c0c */ /* 0x000fe4000bf46070 */
[----:B------:R-:W-:Y:S01]  /*0700*/  SEL R11, R22, R0, !P6 ;  /* 0x00000000160b7207 */ /* 0x000fe20007000000 */
[----:B------:R-:W0:Y:S01]  /*0710*/  I2F.RP R2, UR11 ;  /* 0x0000000b00027d06 */ /* 0x000e220008209400 */
[----:B------:R-:W-:-:S02]  /*0720*/  ISETP.GE.AND P1, PT, R4, RZ, PT ;  /* 0x000000ff0400720c */ /* 0x000fc40003f26270 */
[----:B------:R-:W-:Y:S01]  /*0730*/  @!P4 IADD3 R7, PT, PT, -R7, RZ, RZ ;  /* 0x000000ff0707c210 */ /* 0x000fe20007ffe1ff */
[----:B------:R-:W-:-:S03]  /*0740*/  IMAD.MOV R8, RZ, RZ, -R11 ;  /* 0x000000ffff087224 */ /* 0x000fc600078e0a0b */
[----:B------:R-:W-:Y:S01]  /*0750*/  SEL R7, R22, R7, !P6 ;  /* 0x0000000716077207 */ /* 0x000fe20007000000 */
[----:B------:R-:W-:Y:S02]  /*0760*/  IMAD R8, R8, UR59, R19 ;  /* 0x0000003b08087c24 */ /* 0x000fe4000f8e0213 */
[----:B------:R-:W-:Y:S01]  /*0770*/  @P2 VIADD R9, R9, 0x1 ;  /* 0x0000000109092836 */ /* 0x000fe20000000000 */
[----:B------:R-:W-:Y:S02]  /*0780*/  IADD3 R0, PT, PT, -R7, RZ, RZ ;  /* 0x000000ff07007210 */ /* 0x000fe40007ffe1ff */
[----:B------:R-:W-:Y:S01]  /*0790*/  IABS R4, R8 ;  /* 0x0000000800047213 */ /* 0x000fe20000000000 */
[----:B------:R-:W-:Y:S01]  /*07a0*/  IMAD.MOV.U32 R13, RZ, RZ, R9 ;  /* 0x000000ffff0d7224 */ /* 0x000fe200078e0009 */
[----:B0-----:R-:W0:Y:S01]  /*07b0*/  MUFU.RCP R2, R2 ;  /* 0x0000000200027308 */ /* 0x001e220000001000 */
[----:B------:R-:W-:Y:S02]  /*07c0*/  IMAD R9, R0, UR59, R3 ;  /* 0x0000003b00097c24 */ /* 0x000fe4000f8e0203 */
[----:B------:R-:W-:-:S02]  /*07d0*/  @!P1 IMAD.MOV R13, RZ, RZ, -R13 ;  /* 0x000000ffff0d9224 */ /* 0x000fc400078e0a0d */
[----:B------:R-:W-:Y:S01]  /*07e0*/  IMAD.HI.U32 R14, R4, UR7, RZ ;  /* 0x00000007040e7c27 */ /* 0x000fe2000f8e00ff */
[----:B------:R-:W-:Y:S02]  /*07f0*/  IABS R25, R9 ;  /* 0x0000000900197213 */ /* 0x000fe40000000000 */
[----:B------:R-:W-:Y:S01]  /*0800*/  SEL R6, R22, R13, !P6 ;  /* 0x0000000d16067207 */ /* 0x000fe20007000000 */
[----:B------:R-:W-:Y:S02]  /*0810*/  IMAD.MOV R13, RZ, RZ, -R14 ;  /* 0x000000ffff0d7224 */ /* 0x000fe400078e0a0e */
[----:B------:R-:W-:Y:S01]  /*0820*/  IMAD.HI.U32 R15, R25, UR7, RZ ;  /* 0x00000007190f7c27 */ /* 0x000fe2000f8e00ff */
[----:B------:R-:W-:-:S03]  /*0830*/  IADD3 R0, PT, PT, -R6, RZ, RZ ;  /* 0x000000ff06007210 */ /* 0x000fc60007ffe1ff */
[----:B------:R-:W-:Y:S02]  /*0840*/  IMAD R4, R13, UR9, R4 ;  /* 0x000000090d047c24 */ /* 0x000fe4000f8e0204 */
[----:B------:R-:W-:Y:S02]  /*0850*/  IMAD R0, R0, UR59, R5 ;  /* 0x0000003b00007c24 */ /* 0x000fe4000f8e0205 */
[----:B------:R-:W-:Y:S01]  /*0860*/  IMAD.MOV R12, RZ, RZ, -R15 ;  /* 0x000000ffff0c7224 */ /* 0x000fe200078e0a0f */
[----:B------:R-:W-:Y:S01]  /*0870*/  ISETP.LT.U32.AND P1, PT, R4, UR9, PT ;  /* 0x0000000904007c0c */ /* 0x000fe2000bf21070 */
[----:B0-----:R-:W-:Y:S01]  /*0880*/  VIADD R24, R2, 0xffffffe ;  /* 0x0ffffffe02187836 */ /* 0x001fe20000000000 */
[----:B------:R-:W-:Y:S01]  /*0890*/  IABS R26, R0 ;  /* 0x00000000001a7213 */ /* 0x000fe20000000000 */
[----:B------:R-:W-:Y:S01]  /*08a0*/  IMAD R25, R12, UR9, R25 ;  /* 0x000000090c197c24 */ /* 0x000fe2000f8e0219 */
[----:B------:R-:W-:-:S03]  /*08b0*/  SHF.R.S64 R12, RZ, 0x1e, R3 ;  /* 0x0000001eff0c7819 */ /* 0x000fc60000001003 */
[----:B------:R-:W0:Y:S01]  /*08c0*/  F2I.FTZ.U32.TRUNC.NTZ R24, R24 ;  /* 0x0000001800187305 */ /* 0x000e22000021f000 */
[----:B------:R-:W-:Y:S01]  /*08d0*/  IADD3 R2, P0, PT, R12, UR48, RZ ;  /* 0x000000300c027c10 */ /* 0x000fe2000ff1e0ff */
[----:B------:R-:W-:Y:S01]  /*08e0*/  IMAD.HI.U32 R23, R26, UR7, RZ ;  /* 0x000000071a177c27 */ /* 0x000fe2000f8e00ff */
[----:B------:R-:W-:-:S03]  /*08f0*/  ISETP.LT.U32.AND P3, PT, R25, UR9, PT ;  /* 0x0000000919007c0c */ /* 0x000fc6000bf61070 */
[----:B------:R-:W-:Y:S01]  /*0900*/  @!P1 IADD3 R4, PT, PT, R4, -UR9, RZ ;  /* 0x8000000904049c10 */ /* 0x000fe2000fffe0ff */
[----:B------:R-:W-:Y:S01]  /*0910*/  IMAD.MOV R13, RZ, RZ, -R23 ;  /* 0x000000ffff0d7224 */ /* 0x000fe200078e0a17 */
[----:B------:R-:W-:Y:S02]  /*0920*/  LOP3.LUT R12, R8, UR60, RZ, 0x3c, !PT ;  /* 0x0000003c080c7c12 */ /* 0x000fe4000f8e3cff */
[----:B------:R-:W-:Y:S01]  /*0930*/  ISETP.GE.U32.AND P2, PT, R4, UR9, PT ;  /* 0x0000000904007c0c */ /* 0x000fe2000bf46070 */
[----:B------:R-:W-:Y:S01]  /*0940*/  @!P1 VIADD R14, R14, 0x1 ;  /* 0x000000010e0e9836 */ /* 0x000fe20000000000 */
[----:B------:R-:W-:Y:S01]  /*0950*/  SHF.R.S64 R4, RZ, 0x1e, R5 ;  /* 0x0000001eff047819 */ /* 0x000fe20000001005 */
[----:B------:R-:W-:Y:S01]  /*0960*/  IMAD R26, R13, UR9, R26 ;  /* 0x000000090d1a7c24 */ /* 0x000fe2000f8e021a */
[----:B------:R-:W-:Y:S02]  /*0970*/  ISETP.GE.AND P4, PT, R12, RZ, PT ;  /* 0x000000ff0c00720c */ /* 0x000fe40003f86270 */
[----:B------:R-:W-:-:S02]  /*0980*/  LEA.HI.X.SX32 R3, R3, UR49, 0x2, P0 ;  /* 0x0000003103037c11 */ /* 0x000fc400080f16ff */
[----:B------:R-:W-:Y:S02]  /*0990*/  IADD3 R4, P0, PT, R4, UR48, RZ ;  /* 0x0000003004047c10 */ /* 0x000fe4000ff1e0ff */
[----:B------:R-:W-:Y:S01]  /*09a0*/  @!P3 IADD3 R25, PT, PT, R25, -UR9, RZ ;  /* 0x800000091919bc10 */ /* 0x000fe2000fffe0ff */
[----:B------:R1:W2:Y:S01]  /*09b0*/  LDG.E R13, desc[UR4][R2.64] ;  /* 0x00000004020d7981 */ /* 0x0002a2000c1e1900 */
[----:B------:R-:W-:Y:S01]  /*09c0*/  LEA.HI.X.SX32 R5, R5, UR49, 0x2, P0 ;  /* 0x0000003105057c11 */ /* 0x000fe200080f16ff */
[----:B------:R-:W-:Y:S01]  /*09d0*/  @P2 VIADD R14, R14, 0x1 ;  /* 0x000000010e0e2836 */ /* 0x000fe20000000000 */
[----:B------:R-:W-:Y:S02]  /*09e0*/  ISETP.LT.U32.AND P0, PT, R26, UR9, PT ;  /* 0x000000091a007c0c */ /* 0x000fe4000bf01070 */
[----:B0-----:R-:W-:Y:S02]  /*09f0*/  R2UR UR5, R24 ;  /* 0x00000000180572ca */ /* 0x001fe400000e0000 */
[----:B------:R-:W-:Y:S01]  /*0a00*/  ISETP.NE.AND P5, PT, RZ, UR60, PT ;  /* 0x0000003cff007c0c */ /* 0x000fe2000bfa5270 */
[----:B------:R-:W-:Y:S01]  /*0a10*/  UISETP.NE.U32.AND UP0, UPT, UR40, 0x1, UPT ;  /* 0x000000012800788c */ /* 0x000fe2000bf05070 */
[----:B------:R-:W-:Y:S01]  /*0a20*/  LOP3.LUT R24, R9, UR60, RZ, 0x3c, !PT ;  /* 0x0000003c09187c12 */ /* 0x000fe2000f8e3cff */
[----:B-1----:R-:W-:Y:S01]  /*0a30*/  IMAD.MOV.U32 R3, RZ, RZ, R14 ;  /* 0x000000ffff037224 */ /* 0x002fe200078e000e */
[----:B------:R-:W-:Y:S01]  /*0a40*/  ISETP.GE.U32.AND P2, PT, R25, UR9, PT ;  /* 0x0000000919007c0c */ /* 0x000fe2000bf46070 */
[----:B------:R-:W-:Y:S01]  /*0a50*/  UISETP.NE.U32.AND UP2, UPT, UR42, 0x1, UPT ;  /* 0x000000012a00788c */ /* 0x000fe2000bf45070 */
[----:B------:R-:W-:Y:S01]  /*0a60*/  LOP3.LUT R14, RZ, UR60, RZ, 0x33, !PT ;  /* 0x0000003cff0e7c12 */ /* 0x000fe2000f8e33ff */
[----:B------:R-:W-:Y:S01]  /*0a70*/  @!P4 IMAD.MOV R3, RZ, RZ, -R3 ;  /* 0x000000ffff03c224 */ /* 0x000fe200078e0a03 */
[----:B------:R-:W-:Y:S01]  /*0a80*/  ISETP.GE.AND P1, PT, R24, RZ, PT ;  /* 0x000000ff1800720c */ /* 0x000fe20003f26270 */
[----:B------:R0:W3:Y:S01]  /*0a90*/  LDG.E R12, desc[UR12][R4.64] ;  /* 0x0000000c040c7981 */ /* 0x0000e2000c1e1900 */
[----:B------:R-:W-:Y:S01]  /*0aa0*/  @!P3 IADD3 R15, PT, PT, R15, 0x1, RZ ;  /* 0x000000010f0fb810 */ /* 0x000fe20007ffe0ff */
[----:B------:R-:W-:Y:S01]  /*0ab0*/  UIADD3 UR8, UPT, UPT, URZ, -UR5, URZ ;  /* 0x80000005ff087290 */ /* 0x000fe2000fffe0ff */
[----:B------:R-:W-:Y:S01]  /*0ac0*/  SEL R2, R14, R3, !P5 ;  /* 0x000000030e027207 */ /* 0x000fe20006800000 */
[----:B------:R-:W-:Y:S01]  /*0ad0*/  UISETP.NE.AND.EX UP0, UPT, UR41, URZ, UPT, UP0 ;  /* 0x000000ff2900728c */ /* 0x000fe2000bf05300 */
[----:B------:R-:W-:Y:S01]  /*0ae0*/  @!P0 IADD3 R26, PT, PT, R26, -UR9, RZ ;  /* 0x800000091a1a8c10 */ /* 0x000fe2000fffe0ff */
[----:B------:R-:W-:Y:S01]  /*0af0*/  UIMAD UR8, UR8, UR11, URZ ;  /* 0x0000000b080872a4 */ /* 0x000fe2000f8e02ff */
[----:B------:R-:W-:Y:S01]  /*0b00*/  @!P0 VIADD R23, R23, 0x1 ;  /* 0x0000000117178836 */ /* 0x000fe20000000000 */
[----:B------:R-:W-:Y:S01]  /*0b10*/  UISETP.NE.AND.EX UP2, UPT, UR43, URZ, UPT, UP2 ;  /* 0x000000ff2b00728c */ /* 0x000fe2000bf45320 */
[----:B------:R-:W-:Y:S01]  /*0b20*/  IMAD.MOV R3, RZ, RZ, -R2 ;  /* 0x000000ffff037224 */ /* 0x000fe200078e0a02 */
[----:B------:R-:W-:Y:S01]  /*0b30*/  ISETP.GE.U32.AND P4, PT, R26, UR9, PT ;  /* 0x000000091a007c0c */ /* 0x000fe2000bf86070 */
[----:B------:R-:W-:Y:S01]  /*0b40*/  @P2 VIADD R15, R15, 0x1 ;  /* 0x000000010f0f2836 */ /* 0x000fe20000000000 */
[----:B0-----:R-:W-:Y:S01]  /*0b50*/  LOP3.LUT R4, R0, UR60, RZ, 0x3c, !PT ;  /* 0x0000003c00047c12 */ /* 0x001fe2000f8e3cff */
[----:B------:R-:W-:Y:S01]  /*0b60*/  IMAD R8, R3, UR60, R8 ;  /* 0x0000003c03087c24 */ /* 0x000fe2000f8e0208 */
[----:B------:R-:W-:Y:S01]  /*0b70*/  UMOV UR4, URZ ;  /* 0x000000ff00047c82 */ /* 0x000fe20008000000 */
[----:B------:R-:W-:Y:S01]  /*0b80*/  PLOP3.LUT P0, PT, PT, PT, UP0, 0x40, 0x4 ;  /* 0x000000000004781c */ /* 0x000fe20003f0e808 */
[----:B------:R-:W-:Y:S01]  /*0b90*/  @!P1 IMAD.MOV R15, RZ, RZ, -R15 ;  /* 0x000000ffff0f9224 */ /* 0x000fe200078e0a0f */
[----:B------:R-:W-:Y:S01]  /*0ba0*/  ISETP.GE.AND P3, PT, R4, RZ, PT ;  /* 0x000000ff0400720c */ /* 0x000fe20003f66270 */
[----:B------:R-:W-:Y:S01]  /*0bb0*/  UIMAD.WIDE.U32 UR4, UR5, UR8, UR4 ;  /* 0x00000008050472a5 */ /* 0x000fe2000f8e0004 */
[----:B------:R-:W-:Y:S01]  /*0bc0*/  IABS R3, R8 ;  /* 0x0000000800037213 */ /* 0x000fe20000000000 */
[----:B------:R-:W-:Y:S01]  /*0bd0*/  UISETP.NE.U32.AND UP1, UPT, UR36, 0x1, UPT ;  /* 0x000000012400788c */ /* 0x000fe2000bf25070 */
[----:B------:R-:W-:-:S02]  /*0be0*/  PLOP3.LUT P2, PT, PT, PT, UP2, 0x40, 0x4 ;  /* 0x000000000004781c */ /* 0x000fc40003f4e828 */
[----:B------:R-:W-:Y:S01]  /*0bf0*/  SEL R11, R11, RZ, !P0 ;  /* 0x000000ff0b0b7207 */ /* 0x000fe20004000000 */
[----:B------:R-:W-:Y:S01]  /*0c00*/  UISETP.NE.AND.EX UP1, UPT, UR37, URZ, UPT, UP1 ;  /* 0x000000ff2500728c */ /* 0x000fe2000bf25310 */
[----:B------:R-:W-:Y:S01]  /*0c10*/  SEL R25, R14, R15, !P5 ;  /* 0x0000000f0e197207 */ /* 0x000fe20006800000 */
[----:B------:R-:W-:Y:S01]  /*0c20*/  IMAD.HI.U32 R15, R3, UR5, RZ ;  /* 0x00000005030f7c27 */ /* 0x000fe2000f8e00ff */
[----:B------:R-:W-:Y:S02]  /*0c30*/  SEL R2, R2, RZ, !P2 ;  /* 0x000000ff02027207 */ /* 0x000fe40005000000 */
[----:B------:R-:W-:Y:S01]  /*0c40*/  @P4 IADD3 R23, PT, PT, R23, 0x1, RZ ;  /* 0x0000000117174810 */ /* 0x000fe20007ffe0ff */
[----:B------:R-:W-:Y:S01]  /*0c50*/  IMAD R11, R11, UR44, RZ ;  /* 0x0000002c0b0b7c24 */ /* 0x000fe2000f8e02ff */
[----:B------:R-:W-:Y:S01]  /*0c60*/  IADD3 R24, PT, PT, -R25, RZ, RZ ;  /* 0x000000ff19187210 */ /* 0x000fe20007ffe1ff */
[----:B------:R-:W-:Y:S01]  /*0c70*/  IMAD.MOV R4, RZ, RZ, -R15 ;  /* 0x000000ffff047224 */ /* 0x000fe200078e0a0f */
[----:B------:R-:W-:Y:S01]  /*0c80*/  PLOP3.LUT P0, PT, PT, PT, UP0, 0x40, 0x4 ;  /* 0x000000000004781c */ /* 0x000fe20003f0e808 */
[----:B------:R-:W-:Y:S01]  /*0c90*/  IMAD R11, R2, UR45, R11 ;  /* 0x0000002d020b7c24 */ /* 0x000fe2000f8e020b */
[----:B------:R-:W-:Y:S01]  /*0ca0*/  PLOP3.LUT P2, PT, PT, PT, UP0, 0x40, 0x4 ;  /* 0x000000000004781c */ /* 0x000fe20003f4e808 */
[----:B------:R-:W-:Y:S01]  /*0cb0*/  @!P3 IMAD.MOV R23, RZ, RZ, -R23 ;  /* 0x000000ffff17b224 */ /* 0x000fe200078e0a17 */
[----:B------:R-:W-:Y:S01]  /*0cc0*/  SEL R7, R7, RZ, !P0 ;  /* 0x000000ff07077207 */ /* 0x000fe20004000000 */
[----:B------:R-:W-:Y:S01]  /*0cd0*/  IMAD R2, R24, UR60, R9 ;  /* 0x0000003c18027c24 */ /* 0x000fe2000f8e0209 */
[----:B------:R-:W-:Y:S01]  /*0ce0*/  PLOP3.LUT P1, PT, PT, PT, UP2, 0x40, 0x4 ;  /* 0x000000000004781c */ /* 0x000fe20003f2e828 */
[----:B------:R-:W-:Y:S01]  /*0cf0*/  IMAD R9, R4, UR11, R3 ;  /* 0x0000000b04097c24 */ /* 0x000fe2000f8e0203 */
[----:B------:R-:W-:Y:S01]  /*0d00*/  SEL R23, R14, R23, !P5 ;  /* 0x000000170e177207 */ /* 0x000fe20006800000 */
[----:B------:R-:W-:Y:S01]  /*0d10*/  IMAD R4, R7, UR44, RZ ;  /* 0x0000002c07047c24 */ /* 0x000fe2000f8e02ff */
[----:B------:R-:W-:-:S02]  /*0d20*/  PLOP3.LUT P0, PT, PT, PT, UP2, 0x40, 0x4 ;  /* 0x000000000004781c */ /* 0x000fc40003f0e828 */
[----:B------:R-:W-:Y:S01]  /*0d30*/  ISETP.LT.U32.AND P3, PT, R9, UR11, PT ;  /* 0x0000000b09007c0c */ /* 0x000fe2000bf61070 */
[----:B------:R-:W-:Y:S01]  /*0d40*/  IMAD.MOV R5, RZ, RZ, -R23 ;  /* 0x000000ffff057224 */ /* 0x000fe200078e0a17 */
[----:B------:R-:W-:Y:S02]  /*0d50*/  SEL R6, R6, RZ, !P2 ;  /* 0x000000ff06067207 */ /* 0x000fe40005000000 */
[----:B------:R-:W-:Y:S01]  /*0d60*/  SEL R7, R23, RZ, !P0 ;  /* 0x000000ff17077207 */ /* 0x000fe20004000000 */
[----:B------:R-:W-:Y:S01]  /*0d70*/  IMAD R0, R5, UR60, R0 ;  /* 0x0000003c05007c24 */ /* 0x000fe2000f8e0200 */
[----:B------:R-:W-:Y:S01]  /*0d80*/  SEL R5, R25, RZ, !P1 ;  /* 0x000000ff19057207 */ /* 0x000fe20004800000 */
[----:B------:R-:W-:Y:S01]  /*0d90*/  IMAD R6, R6, UR44, RZ ;  /* 0x0000002c06067c24 */ /* 0x000fe2000f8e02ff */
[----:B------:R-:W-:Y:S02]  /*0da0*/  IABS R23, R2 ;  /* 0x0000000200177213 */ /* 0x000fe40000000000 */
[----:B------:R-:W-:Y:S01]  /*0db0*/  IADD3 R3, PT, PT, R19, 0x60, RZ ;  /* 0x0000006013037810 */ /* 0x000fe20007ffe0ff */
[----:B------:R-:W-:Y:S01]  /*0dc0*/  IMAD R5, R5, UR45, R4 ;  /* 0x0000002d05057c24 */ /* 0x000fe2000f8e0204 */
[----:B------:R-:W-:Y:S01]  /*0dd0*/  IABS R25, R0 ;  /* 0x0000000000197213 */ /* 0x000fe20000000000 */
[----:B------:R-:W-:Y:S01]  /*0de0*/  @!P3 VIADD R9, R9, -UR11 ;  /* 0x8000000b0909bc36 */ /* 0x000fe20008000000 */
[----:B------:R-:W-:Y:S01]  /*0df0*/  IABS R26, R3 ;  /* 0x00000003001a7213 */ /* 0x000fe20000000000 */
[----:B------:R-:W-:Y:S01]  /*0e00*/  IMAD R4, R7, UR45, R6 ;  /* 0x0000002d07047c24 */ /* 0x000fe2000f8e0206 */
[----:B------:R-:W-:Y:S01]  /*0e10*/  @!P3 IADD3 R15, PT, PT, R15, 0x1, RZ ;  /* 0x000000010f0fb810 */ /* 0x000fe20007ffe0ff */
[----:B------:R-:W-:Y:S01]  /*0e20*/  IMAD.HI.U32 R7, R23, UR5, RZ ;  /* 0x0000000517077c27 */ /* 0x000fe2000f8e00ff */
[----:B------:R-:W-:-:S02]  /*0e30*/  ISETP.GE.U32.AND P2, PT, R9, UR11, PT ;  /* 0x0000000b09007c0c */ /* 0x000fc4000bf46070 */
[----:B------:R-:W-:Y:S01]  /*0e40*/  LOP3.LUT R9, R8, UR61, RZ, 0x3c, !PT ;  /* 0x0000003d08097c12 */ /* 0x000fe2000f8e3cff */
[----:B------:R-:W-:Y:S02]  /*0e50*/  IMAD.MOV R24, RZ, RZ, -R7 ;  /* 0x000000ffff187224 */ /* 0x000fe400078e0a07 */
[----:B------:R-:W-:Y:S01]  /*0e60*/  IMAD.HI.U32 R6, R25, UR5, RZ ;  /* 0x0000000519067c27 */ /* 0x000fe2000f8e00ff */
[----:B------:R-:W-:-:S03]  /*0e70*/  ISETP.GE.AND P4, PT, R9, RZ, PT ;  /* 0x000000ff0900720c */ /* 0x000fc60003f86270 */
[----:B------:R-:W-:Y:S01]  /*0e80*/  IMAD R9, R24, UR11, R23 ;  /* 0x0000000b18097c24 */ /* 0x000fe2000f8e0217 */
[----:B------:R-:W-:Y:S01]  /*0e90*/  IADD3 R24, PT, PT, -R6, RZ, RZ ;  /* 0x000000ff06187210 */ /* 0x000fe20007ffe1ff */
[----:B------:R-:W-:-:S03]  /*0ea0*/  IMAD.HI.U32 R23, R26, UR6, RZ ;  /* 0x000000061a177c27 */ /* 0x000fc6000f8e00ff */
[----:B------:R-:W-:Y:S01]  /*0eb0*/  ISETP.LT.U32.AND P0, PT, R9, UR11, PT ;  /* 0x0000000b09007c0c */ /* 0x000fe2000bf01070 */
[----:B------:R-:W-:Y:S02]  /*0ec0*/  IMAD.MOV R27, RZ, RZ, -R23 ;  /* 0x000000ffff1b7224 */ /* 0x000fe400078e0a17 */
[----:B------:R-:W-:Y:S02]  /*0ed0*/  IMAD R25, R24, UR11, R25 ;  /* 0x0000000b18197c24 */ /* 0x000fe4000f8e0219 */
[----:B------:R-:W-:Y:S02]  /*0ee0*/  IMAD R24, R27, UR10, R26 ;  /* 0x0000000a1b187c24 */ /* 0x000fe4000f8e021a */
[----:B------:R-:W-:-:S03]  /*0ef0*/  @P2 VIADD R15, R15, 0x1 ;  /* 0x000000010f0f2836 */ /* 0x000fc60000000000 */
[----:B------:R-:W-:-:S03]  /*0f00*/  ISETP.LT.U32.AND P1, PT, R24, UR10, PT ;  /* 0x0000000a18007c0c */ /* 0x000fc6000bf21070 */
[----:B------:R-:W-:Y:S02]  /*0f10*/  @!P0 VIADD R7, R7, 0x1 ;  /* 0x0000000107078836 */ /* 0x000fe40000000000 */
[----:B------:R-:W-:-:S05]  /*0f20*/  @!P0 VIADD R9, R9, -UR11 ;  /* 0x8000000b09098c36 */ /* 0x000fca0008000000 */
[----:B------:R-:W-:Y:S02]  /*0f30*/  ISETP.GE.U32.AND P2, PT, R9, UR11, PT ;  /* 0x0000000b09007c0c */ /* 0x000fe4000bf46070 */
[----:B------:R-:W-:Y:S01]  /*0f40*/  LOP3.LUT R9, R2, UR61, RZ, 0x3c, !PT ;  /* 0x0000003d02097c12 */ /* 0x000fe2000f8e3cff */
[----:B------:R-:W-:Y:S01]  /*0f50*/  @!P1 VIADD R24, R24, -UR10 ;  /* 0x8000000a18189c36 */ /* 0x000fe20008000000 */
[----:B------:R-:W-:Y:S02]  /*0f60*/  @!P1 IADD3 R23, PT, PT, R23, 0x1, RZ ;  /* 0x0000000117179810 */ /* 0x000fe40007ffe0ff */
[----:B------:R-:W-:Y:S02]  /*0f70*/  ISETP.LT.U32.AND P1, PT, R25, UR11, PT ;  /* 0x0000000b19007c0c */ /* 0x000fe4000bf21070 */
[----:B------:R-:W-:Y:S02]  /*0f80*/  ISETP.GE.U32.AND P3, PT, R24, UR10, PT ;  /* 0x0000000a18007c0c */ /* 0x000fe4000bf66070 */
[----:B------:R-:W-:-:S03]  /*0f90*/  LOP3.LUT R24, R3, UR59, RZ, 0x3c, !PT ;  /* 0x0000003b03187c12 */ /* 0x000fc6000f8e3cff */
[----:B------:R-:W-:Y:S01]  /*0fa0*/  @P2 VIADD R7, R7, 0x1 ;  /* 0x0000000107072836 */ /* 0x000fe20000000000 */
[----:B------:R-:W-:Y:S02]  /*0fb0*/  ISETP.GE.AND P0, PT, R24, RZ, PT ;  /* 0x000000ff1800720c */ /* 0x000fe40003f06270 */
[----:B------:R-:W-:Y:S02]  /*0fc0*/  MOV R24, R15 ;  /* 0x0000000f00187202 */ /* 0x000fe40000000f00 */
[----:B------:R-:W-:Y:S01]  /*0fd0*/  LOP3.LUT R15, RZ, UR61, RZ, 0x33, !PT ;  /* 0x0000003dff0f7c12 */ /* 0x000fe2000f8e33ff */
[----:B------:R-:W-:Y:S01]  /*0fe0*/  @!P1 VIADD R6, R6, 0x1 ;  /* 0x0000000106069836 */ /* 0x000fe20000000000 */
[----:B------:R-:W-:Y:S01]  /*0ff0*/  PLOP3.LUT P2, PT, PT, PT, UP1, 0x40, 0x4 ;  /* 0x000000000004781c */ /* 0x000fe20003f4e818 */
[----:B------:R-:W-:Y:S01]  /*1000*/  @P3 VIADD R23, R23, 0x1 ;  /* 0x0000000117173836 */ /* 0x000fe20000000000 */
[----:B------:R-:W-:Y:S01]  /*1010*/  ISETP.GE.AND P3, PT, R9, RZ, PT ;  /* 0x000000ff0900720c */ /* 0x000fe20003f66270 */
[----:B------:R-:W-:Y:S01]  /*1020*/  @!P4 IMAD.MOV R24, RZ, RZ, -R24 ;  /* 0x000000ffff18c224 */ /* 0x000fe200078e0a18 */
[----:B------:R-:W-:-:S02]  /*1030*/  ISETP.NE.AND P4, PT, RZ, UR61, PT ;  /* 0x0000003dff007c0c */ /* 0x000fc4000bf85270 */
[----:B------:R-:W-:Y:S01]  /*1040*/  @!P1 IADD3 R25, PT, PT, R25, -UR11, RZ ;  /* 0x8000000b19199c10 */ /* 0x000fe2000fffe0ff */
[----:B------:R-:W-:Y:S01]  /*1050*/  @!P0 IMAD.MOV R23, RZ, RZ, -R23 ;  /* 0x000000ffff178224 */ /* 0x000fe200078e0a17 */
[----:B------:R-:W-:Y:S02]  /*1060*/  SEL R24, R15, R24, !P4 ;  /* 0x000000180f187207 */ /* 0x000fe40006000000 */
[----:B------:R-:W-:Y:S02]  /*1070*/  ISETP.GE.U32.AND P0, PT, R25, UR11, PT ;  /* 0x0000000b19007c0c */ /* 0x000fe4000bf06070 */
[----:B------:R-:W-:Y:S02]  /*1080*/  SEL R23, R22, R23, !P6 ;  /* 0x0000001716177207 */ /* 0x000fe40007000000 */
[C---:B------:R-:W-:Y:S01]  /*1090*/  IADD3 R9, PT, PT, -R24.reuse, RZ, RZ ;  /* 0x000000ff18097210 */ /* 0x040fe20007ffe1ff */
[----:B------:R-:W-:Y:S01]  /*10a0*/  @!P3 IMAD.MOV R7, RZ, RZ, -R7 ;  /* 0x000000ffff07b224 */ /* 0x000fe200078e0a07 */
[----:B------:R-:W-:Y:S01]  /*10b0*/  SEL R26, R24, RZ, !P2 ;  /* 0x000000ff181a7207 */ /* 0x000fe20005000000 */
[----:B------:R-:W-:Y:S01]  /*10c0*/  IMAD.MOV R28, RZ, RZ, -R23 ;  /* 0x000000ffff1c7224 */ /* 0x000fe200078e0a17 */
[----:B------:R-:W-:Y:S01]  /*10d0*/  LOP3.LUT R25, R0, UR61, RZ, 0x3c, !PT ;  /* 0x0000003d00197c12 */ /* 0x000fe2000f8e3cff */
[----:B------:R-:W-:-:S02]  /*10e0*/  IMAD R8, R9, UR61, R8 ;  /* 0x0000003d09087c24 */ /* 0x000fc4000f8e0208 */
[----:B------:R-:W-:Y:S01]  /*10f0*/  IMAD R24, R28, UR59, R3 ;  /* 0x0000003b1c187c24 */ /* 0x000fe2000f8e0203 */
[----:B------:R-:W-:Y:S01]  /*1100*/  ISETP.GE.AND P2, PT, R25, RZ, PT ;  /* 0x000000ff1900720c */ /* 0x000fe20003f46270 */
[----:B------:R-:W-:Y:S01]  /*1110*/  IMAD R9, R26, UR46, R11 ;  /* 0x0000002e1a097c24 */ /* 0x000fe2000f8e020b */
[----:B------:R-:W-:Y:S02]  /*1120*/  SEL R11, R15, R7, !P4 ;  /* 0x000000070f0b7207 */ /* 0x000fe40006000000 */
[----:B------:R-:W-:Y:S02]  /*1130*/  IABS R26, R24 ;  /* 0x00000018001a7213 */ /* 0x000fe40000000000 */
[----:B------:R-:W-:Y:S01]  /*1140*/  @P0 IADD3 R6, PT, PT, R6, 0x1, RZ ;  /* 0x0000000106060810 */ /* 0x000fe20007ffe0ff */
[----:B------:R-:W-:Y:S02]  /*1150*/  IMAD.MOV R7, RZ, RZ, -R11 ;  /* 0x000000ffff077224 */ /* 0x000fe400078e0a0b */
[----:B------:R-:W-:-:S04]  /*1160*/  IMAD.HI.U32 R25, R26, UR7, RZ ;  /* 0x000000071a197c27 */ /* 0x000fc8000f8e00ff */
[----:B------:R-:W-:Y:S01]  /*1170*/  IMAD R7, R7, UR61, R2 ;  /* 0x0000003d07077c24 */ /* 0x000fe2000f8e0202 */
[----:B------:R-:W-:Y:S01]  /*1180*/  IADD3 R27, PT, PT, -R25, RZ, RZ ;  /* 0x000000ff191b7210 */ /* 0x000fe20007ffe1ff */
[----:B------:R-:W-:-:S04]  /*1190*/  @!P2 IMAD.MOV R6, RZ, RZ, -R6 ;  /* 0x000000ffff06a224 */ /* 0x000fc800078e0a06 */
[----:B------:R-:W-:Y:S01]  /*11a0*/  IMAD R2, R27, UR9, R26 ;  /* 0x000000091b027c24 */ /* 0x000fe2000f8e021a */
[----:B------:R-:W-:-:S04]  /*11b0*/  SEL R6, R15, R6, !P4 ;  /* 0x000000060f067207 */ /* 0x000fc80006000000 */
        /* <DEDUP_REMOVED lines=12> */
[----:B------:R-:W-:Y:S02]  /*1280*/  IMAD.MOV R25, RZ, RZ, -R26 ;  /* 0x000000ffff197224 */ /* 0x000fe400078e0a1a */
[----:B------:R-:W-:Y:S01]  /*1290*/  IMAD R2, R23, UR44, RZ ;  /* 0x0000002c17027c24 */ /* 0x000fe2000f8e02ff */
[----:B------:R-:W-:Y:S01]  /*12a0*/  SEL R23, R26, RZ, !P3 ;  /* 0x000000ff1a177207 */ /* 0x000fe20005800000 */
[----:B------:R-:W-:Y:S01]  /*12b0*/  IMAD R24, R25, UR60, R24 ;  /* 0x0000003c19187c24 */ /* 0x000fe2000f8e0218 */
[----:B------:R-:W-:-:S03]  /*12c0*/  PLOP3.LUT P3, PT, PT, PT, UP1, 0x40, 0x4 ;  /* 0x000000000004781c */ /* 0x000fc60003f6e818 */
[----:B------:R-:W-:Y:S01]  /*12d0*/  IMAD R23, R23, UR45, R2 ;  /* 0x0000002d17177c24 */ /* 0x000fe2000f8e0202 */
[----:B------:R-:W-:Y:S02]  /*12e0*/  IABS R25, R24 ;  /* 0x0000001800197213 */ /* 0x000fe40000000000 */
[----:B------:R-:W-:Y:S02]  /*12f0*/  SEL R28, R11, RZ, !P3 ;  /* 0x000000ff0b1c7207 */ /* 0x000fe40005800000 */
[----:B------:R-:W-:Y:S01]  /*1300*/  LOP3.LUT R11, R24, UR61, RZ, 0x3c, !PT ;  /* 0x0000003d180b7c12 */ /* 0x000fe2000f8e3cff */
[----:B------:R-:W-:-:S03]  /*1310*/  IMAD.HI.U32 R26, R25, UR5, RZ ;  /* 0x00000005191a7c27 */ /* 0x000fc6000f8e00ff */
[----:B------:R-:W-:Y:S01]  /*1320*/  ISETP.GE.AND P2, PT, R11, RZ, PT ;  /* 0x000000ff0b00720c */ /* 0x000fe20003f46270 */
[----:B------:R-:W-:Y:S01]  /*1330*/  IMAD R27, R28, UR46, R5 ;  /* 0x0000002e1c1b7c24 */ /* 0x000fe2000f8e0205 */
[----:B------:R-:W-:Y:S01]  /*1340*/  IADD3 R2, PT, PT, -R26, RZ, RZ ;  /* 0x000000ff1a027210 */ /* 0x000fe20007ffe1ff */
[----:B------:R-:W-:-:S04]  /*1350*/  IMAD.MOV R5, RZ, RZ, -R6 ;  /* 0x000000ffff057224 */ /* 0x000fc800078e0a06 */
[----:B------:R-:W-:-:S05]  /*1360*/  IMAD R2, R2, UR11, R25 ;  /* 0x0000000b02027c24 */ /* 0x000fca000f8e0219 */
[----:B------:R-:W-:-:S13]  /*1370*/  ISETP.LT.U32.AND P3, PT, R2, UR11, PT ;  /* 0x0000000b02007c0c */ /* 0x000fda000bf61070 */
[----:B------:R-:W-:Y:S02]  /*1380*/  @!P3 VIADD R2, R2, -UR11 ;  /* 0x8000000b0202bc36 */ /* 0x000fe40008000000 */
[----:B------:R-:W-:-:S03]  /*1390*/  @!P3 VIADD R26, R26, 0x1 ;  /* 0x000000011a1ab836 */ /* 0x000fc60000000000 */
[----:B------:R-:W-:Y:S02]  /*13a0*/  ISETP.GE.U32.AND P1, PT, R2, UR11, PT ;  /* 0x0000000b02007c0c */ /* 0x000fe4000bf26070 */
[----:B------:R-:W-:-:S04]  /*13b0*/  SHF.R.S64 R2, RZ, 0x1e, R3 ;  /* 0x0000001eff027819 */ /* 0x000fc80000001003 */
[----:B------:R-:W-:Y:S01]  /*13c0*/  IADD3 R2, P0, PT, R2, UR48, RZ ;  /* 0x0000003002027c10 */ /* 0x000fe2000ff1e0ff */
[----:B------:R-:W-:-:S03]  /*13d0*/  VIADD R25, R19, 0x80 ;  /* 0x0000008013197836 */ /* 0x000fc60000000000 */
[----:B------:R-:W-:-:S03]  /*13e0*/  LEA.HI.X.SX32 R3, R3, UR49, 0x2, P0 ;  /* 0x0000003103037c11 */ /* 0x000fc600080f16ff */
[----:B------:R-:W-:Y:S02]  /*13f0*/  @P1 IADD3 R26, PT, PT, R26, 0x1, RZ ;  /* 0x000000011a1a1810 */ /* 0x000fe40007ffe0ff */
[----:B------:R-:W-:Y:S01]  /*1400*/  PLOP3.LUT P0, PT, PT, PT, UP1, 0x40, 0x4 ;  /* 0x000000000004781c */ /* 0x000fe20003f0e818 */
[----:B------:R0:W4:Y:S01]  /*1410*/  LDG.E R11, desc[UR12][R2.64] ;  /* 0x0000000c020b7981 */ /* 0x000122000c1e1900 */
[----:B------:R-:W-:Y:S01]  /*1420*/  @!P2 IADD3 R26, PT, PT, -R26, RZ, RZ ;  /* 0x000000ff1a1aa210 */ /* 0x000fe20007ffe1ff */
[----:B------:R-:W-:Y:S01]  /*1430*/  IMAD R5, R5, UR61, R0 ;  /* 0x0000003d05057c24 */ /* 0x000fe2000f8e0200 */
[----:B------:R-:W-:Y:S01]  /*1440*/  SEL R29, R6, RZ, !P0 ;  /* 0x000000ff061d7207 */ /* 0x000fe20004000000 */
[----:B------:R-:W-:Y:S01]  /*1450*/  UISETP.NE.U32.AND UP3, UPT, UR38, 0x1, UPT ;  /* 0x000000012600788c */ /* 0x000fe2000bf65070 */
[----:B------:R-:W-:Y:S02]  /*1460*/  SEL R6, R15, R26, !P4 ;  /* 0x0000001a0f067207 */ /* 0x000fe40006000000 */
[----:B------:R-:W-:Y:S01]  /*1470*/  IABS R28, R25 ;  /* 0x00000019001c7213 */ /* 0x000fe20000000000 */
[----:B------:R-:W-:Y:S01]  /*1480*/  IMAD R26, R29, UR46, R4 ;  /* 0x0000002e1d1a7c24 */ /* 0x000fe2000f8e0204 */
[----:B------:R-:W-:Y:S01]  /*1490*/  UISETP.NE.AND.EX UP3, UPT, UR39, URZ, UPT, UP3 ;  /* 0x000000ff2700728c */ /* 0x000fe2000bf65330 */
[----:B0-----:R-:W-:-:S02]  /*14a0*/  IMAD.MOV R3, RZ, RZ, -R6 ;  /* 0x000000ffff037224 */ /* 0x001fc400078e0a06 */
        /* <DEDUP_REMOVED lines=8> */
[----:B------:R-:W-:-:S04]  /*1530*/  LOP3.LUT R2, R25, UR59, RZ, 0x3c, !PT ;  /* 0x0000003b19027c12 */ /* 0x000fc8000f8e3cff */
[----:B------:R-:W-:-:S07]  /*1540*/  ISETP.GE.AND P2, PT, R2, RZ, PT ;  /* 0x000000ff0200720c */ /* 0x000fce0003f46270 */
[----:B------:R-:W-:Y:S01]  /*1550*/  @P0 VIADD R0, R0, 0x1 ;  /* 0x0000000100000836 */ /* 0x000fe20000000000 */
[----:B------:R-:W-:-:S04]  /*1560*/  PLOP3.LUT P0, PT, PT, PT, UP1, 0x40, 0x4 ;  /* 0x000000000004781c */ /* 0x000fc80003f0e818 */
[----:B------:R-:W-:Y:S02]  /*1570*/  SEL R6, R6, RZ, !P0 ;  /* 0x000000ff06067207 */ /* 0x000fe40004000000 */
[----:B------:R-:W-:Y:S02]  /*1580*/  @!P2 IADD3 R0, PT, PT, -R0, RZ, RZ ;  /* 0x000000ff0000a210 */ /* 0x000fe40007ffe1ff */
[----:B------:R-:W-:Y:S01]  /*1590*/  PLOP3.LUT P0, PT, PT, PT, UP3, 0x40, 0x4 ;  /* 0x000000000004781c */ /* 0x000fe20003f0e838 */
[----:B------:R-:W-:Y:S01]  /*15a0*/  IMAD R6, R6, UR46, R23 ;  /* 0x0000002e06067c24 */ /* 0x000fe2000f8e0217 */
[----:B------:R-:W-:Y:S02]  /*15b0*/  SEL R0, R22, R0, !P6 ;  /* 0x0000000016007207 */ /* 0x000fe40007000000 */
[----:B------:R-:W-:-:S03]  /*15c0*/  SEL R24, R7, RZ, !P0 ;  /* 0x000000ff07187207 */ /* 0x000fc60004000000 */
        /* <DEDUP_REMOVED lines=17> */
[----:B------:R-:W-:Y:S02]  /*16e0*/  PLOP3.LUT P0, PT, PT, PT, UP2, 0x40, 0x4 ;  /* 0x000000000004781c */ /* 0x000fe40003f0e828 */
[----:B------:R-:W-:Y:S01]  /*16f0*/  SEL R24, R14, R3, !P5 ;  /* 0x000000030e187207 */ /* 0x000fe20006800000 */
[----:B------:R-:W-:-:S04]  /*1700*/  IMAD R3, R0, UR44, RZ ;  /* 0x0000002c00037c24 */ /* 0x000fc8000f8e02ff */
[----:B------:R-:W-:-:S04]  /*1710*/  IMAD.MOV R7, RZ, RZ, -R24 ;  /* 0x000000ffff077224 */ /* 0x000fc800078e0a18 */
[----:B------:R-:W-:Y:S01]  /*1720*/  IMAD R7, R7, UR60, R2 ;  /* 0x0000003c07077c24 */ /* 0x000fe2000f8e0202 */
[----:B------:R-:W-:-:S04]  /*1730*/  SEL R2, R24, RZ, !P0 ;  /* 0x000000ff18027207 */ /* 0x000fc80004000000 */
        /* <DEDUP_REMOVED lines=10> */
[----:B------:R-:W-:Y:S02]  /*17e0*/  ISETP.GE.AND P2, PT, R2, RZ, PT ;  /* 0x000000ff0200720c */ /* 0x000fe40003f46270 */
[----:B------:R-:W-:-:S05]  /*17f0*/  SHF.R.S64 R2, RZ, 0x1e, R25 ;  /* 0x0000001eff027819 */ /* 0x000fca0000001019 */
[----:B------:R-:W-:Y:S01]  /*1800*/  @P0 VIADD R0, R0, 0x1 ;  /* 0x0000000100000836 */ /* 0x000fe20000000000 */
[----:B------:R-:W-:-:S04]  /*1810*/  IADD3 R2, P0, PT, R2, UR48, RZ ;  /* 0x0000003002027c10 */ /* 0x000fc8000ff1e0ff */
[----:B------:R-:W-:Y:S02]  /*1820*/  LEA.HI.X.SX32 R3, R25, UR49, 0x2, P0 ;  /* 0x0000003119037c11 */ /* 0x000fe400080f16ff */
[----:B------:R-:W-:Y:S02]  /*1830*/  @!P2 IADD3 R0, PT, PT, -R0, RZ, RZ ;  /* 0x000000ff0000a210 */ /* 0x000fe40007ffe1ff */
[----:B------:R-:W-:Y:S02]  /*1840*/  PLOP3.LUT P0, PT, PT, PT, UP1, 0x40, 0x4 ;  /* 0x000000000004781c */ /* 0x000fe40003f0e818 */
[----:B------:R-:W-:Y:S02]  /*1850*/  SEL R23, R15, R0, !P4 ;  /* 0x000000000f177207 */ /* 0x000fe40006000000 */
[----:B------:R0:W5:Y:S03]  /*1860*/  LDG.E R0, desc[UR12][R2.64] ;  /* 0x0000000c02007981 */ /* 0x000166000c1e1900 */
[----:B------:R-:W-:Y:S01]  /*1870*/  IMAD.MOV R24, RZ, RZ, -R23 ;  /* 0x000000ffff187224 */ /* 0x000fe200078e0a17 */
[----:B------:R-:W-:-:S02]  /*1880*/  SEL R23, R23, RZ, !P0 ;  /* 0x000000ff17177207 */ /* 0x000fc40004000000 */
        /* <DEDUP_REMOVED lines=11> */
[----:B------:R-:W-:Y:S02]  /*1940*/  R2UR UR14, R16 ;  /* 0x00000000100e72ca */ /* 0x000fe400000e0000 */
[----:B------:R-:W-:Y:S02]  /*1950*/  IADD3 R27, PT, PT, -R25, RZ, RZ ;  /* 0x000000ff191b7210 */ /* 0x000fe40007ffe1ff */
[----:B------:R-:W-:-:S03]  /*1960*/  R2UR UR15, R17 ;  /* 0x00000000110f72ca */ /* 0x000fc600000e0000 */
[----:B------:R-:W-:-:S05]  /*1970*/  IMAD R27, R27, UR10, R28 ;  /* 0x0000000a1b1b7c24 */ /* 0x000fca000f8e021c */
[----:B------:R-:W-:-:S13]  /*1980*/  ISETP.LT.U32.AND P2, PT, R27, UR10, PT ;  /* 0x0000000a1b007c0c */ /* 0x000fda000bf41070 */
[----:B------:R-:W-:Y:S02]  /*1990*/  @!P2 VIADD R27, R27, -UR10 ;  /* 0x8000000a1b1bac36 */ /* 0x000fe40008000000 */
[----:B------:R-:W-:Y:S01]  /*19a0*/  @!P2 VIADD R25, R25, 0x1 ;  /* 0x000000011919a836 */ /* 0x000fe20000000000 */
[----:B------:R-:W-:Y:S02]  /*19b0*/  PLOP3.LUT P2, PT, PT, PT, UP3, 0x40, 0x4 ;  /* 0x000000000004781c */ /* 0x000fe40003f4e838 */
[----:B------:R-:W-:Y:S02]  /*19c0*/  ISETP.GE.U32.AND P1, PT, R27, UR10, PT ;  /* 0x0000000a1b007c0c */ /* 0x000fe4000bf26070 */
[----:B------:R-:W-:-:S04]  /*19d0*/  LOP3.LUT R27, R23, UR59, RZ, 0x3c, !PT ;  /* 0x0000003b171b7c12 */ /* 0x000fc8000f8e3cff */
[----:B------:R-:W-:-:S07]  /*19e0*/  ISETP.GE.AND P0, PT, R27, RZ, PT ;  /* 0x000000ff1b00720c */ /* 0x000fce0003f06270 */
[----:B------:R-:W-:Y:S02]  /*19f0*/  @P1 IADD3 R25, PT, PT, R25, 0x1, RZ ;  /* 0x0000000119191810 */ /* 0x000fe40007ffe0ff */
[----:B------:R-:W-:-:S04]  /*1a00*/  PLOP3.LUT P1, PT, PT, PT, UP3, 0x40, 0x4 ;  /* 0x000000000004781c */ /* 0x000fc80003f2e838 */
[----:B0-----:R-:W-:Y:S01]  /*1a10*/  SEL R3, R4, RZ, !P1 ;  /* 0x000000ff04037207 */ /* 0x001fe20004800000 */
[----:B------:R-:W-:Y:S01]  /*1a20*/  @!P0 IMAD.MOV R25, RZ, RZ, -R25 ;  /* 0x000000ffff198224 */ /* 0x000fe200078e0a19 */
[----:B------:R-:W-:Y:S02]  /*1a30*/  SEL R4, R24, RZ, !P2 ;  /* 0x000000ff18047207 */ /* 0x000fe40005000000 */
[----:B------:R-:W-:Y:S01]  /*1a40*/  IADD3 R2, P0, PT, R5, UR50, RZ ;  /* 0x0000003205027c10 */ /* 0x000fe2000ff1e0ff */
[----:B------:R-:W-:Y:S01]  /*1a50*/  IMAD R6, R3, UR47, R6 ;  /* 0x0000002f03067c24 */ /* 0x000fe2000f8e0206 */
[----:B------:R-:W-:Y:S01]  /*1a60*/  SEL R24, R22, R25, !P6 ;  /* 0x0000001916187207 */ /* 0x000fe20007000000 */
[----:B------:R-:W-:Y:S01]  /*1a70*/  IMAD R7, R4, UR47, R7 ;  /* 0x0000002f04077c24 */ /* 0x000fe2000f8e0207 */
[----:B------:R-:W-:Y:S02]  /*1a80*/  LEA.HI.X.SX32 R3, R5, UR51, 0x1, P0 ;  /* 0x0000003305037c11 */ /* 0x000fe400080f0eff */
[----:B------:R-:W-:Y:S01]  /*1a90*/  IADD3 R4, P0, PT, R6, UR50, RZ ;  /* 0x0000003206047c10 */ /* 0x000fe2000ff1e0ff */
[----:B------:R-:W-:-:S03]  /*1aa0*/  IMAD.MOV R28, RZ, RZ, -R24 ;  /* 0x000000ffff1c7224 */ /* 0x000fc600078e0a18 */
[----:B------:R-:W-:Y:S01]  /*1ab0*/  LEA.HI.X.SX32 R5, R6, UR51, 0x1, P0 ;  /* 0x0000003306057c11 */ /* 0x000fe200080f0eff */
[----:B------:R-:W-:Y:S02]  /*1ac0*/  IMAD R25, R28, UR59, R23 ;  /* 0x0000003b1c197c24 */ /* 0x000fe4000f8e0217 */
[----:B------:R0:W3:Y:S03]  /*1ad0*/  LDG.E.U8 R28, desc[UR12][R2.64] ;  /* 0x0000000c021c7981 */ /* 0x0000e6000c1e1100 */
[----:B------:R-:W-:Y:S01]  /*1ae0*/  IABS R30, R25 ;  /* 0x00000019001e7213 */ /* 0x000fe20000000000 */
[----:B------:R1:W4:Y:S01]  /*1af0*/  LDG.E.U8 R4, desc[UR14][R4.64] ;  /* 0x0000000e04047981 */ /* 0x000322000c1e1100 */
[----:B------:R-:W-:-:S03]  /*1b00*/  IADD3 R6, P0, PT, R7, UR50, RZ ;  /* 0x0000003207067c10 */ /* 0x000fc6000ff1e0ff */
[----:B------:R-:W-:Y:S01]  /*1b10*/  IMAD.HI.U32 R29, R30, UR7, RZ ;  /* 0x000000071e1d7c27 */ /* 0x000fe2000f8e00ff */
[----:B------:R-:W-:-:S04]  /*1b20*/  LEA.HI.X.SX32 R7, R7, UR51, 0x1, P0 ;  /* 0x0000003307077c11 */ /* 0x000fc800080f0eff */
[----:B------:R-:W-:Y:S01]  /*1b30*/  IADD3 R31, PT, PT, -R29, RZ, RZ ;  /* 0x000000ff1d1f7210 */ /* 0x000fe20007ffe1ff */
[----:B------:R1:W5:Y:S01]  /*1b40*/  LDG.E.U8 R27, desc[UR12][R6.64] ;  /* 0x0000000c061b7981 */ /* 0x000362000c1e1100 */
[----:B0-----:R-:W-:-:S03]  /*1b50*/  LOP3.LUT R2, R25, UR60, RZ, 0x3c, !PT ;  /* 0x0000003c19027c12 */ /* 0x001fc6000f8e3cff */
[----:B------:R-:W-:Y:S01]  /*1b60*/  IMAD R30, R31, UR9, R30 ;  /* 0x000000091f1e7c24 */ /* 0x000fe2000f8e021e */
[----:B------:R-:W-:-:S04]  /*1b70*/  ISETP.GE.AND P2, PT, R2, RZ, PT ;  /* 0x000000ff0200720c */ /* 0x000fc80003f46270 */
[----:B------:R-:W-:-:S13]  /*1b80*/  ISETP.LT.U32.AND P1, PT, R30, UR9, PT ;  /* 0x000000091e007c0c */ /* 0x000fda000bf21070 */
[----:B------:R-:W-:Y:S02]  /*1b90*/  @!P1 VIADD R30, R30, -UR9 ;  /* 0x800000091e1e9c36 */ /* 0x000fe40008000000 */
[----:B------:R-:W-:-:S03]  /*1ba0*/  @!P1 VIADD R29, R29, 0x1 ;  /* 0x000000011d1d9836 */ /* 0x000fc60000000000 */
[----:B------:R-:W-:-:S13]  /*1bb0*/  ISETP.GE.U32.AND P0, PT, R30, UR9, PT ;  /* 0x000000091e007c0c */ /* 0x000fda000bf06070 */
[----:B------:R-:W-:Y:S02]  /*1bc0*/  @P0 IADD3 R29, PT, PT, R29, 0x1, RZ ;  /* 0x000000011d1d0810 */ /* 0x000fe40007ffe0ff */
[----:B------:R-:W-:-:S03]  /*1bd0*/  PLOP3.LUT P0, PT, PT, PT, UP0, 0x40, 0x4 ;  /* 0x000000000004781c */ /* 0x000fc60003f0e808 */
[----:B------:R-:W-:Y:S01]  /*1be0*/  @!P2 IMAD.MOV R29, RZ, RZ, -R29 ;  /* 0x000000ffff1da224 */ /* 0x000fe200078e0a1d */
[----:B------:R-:W-:Y:S02]  /*1bf0*/  SEL R24, R24, RZ, !P0 ;  /* 0x000000ff18187207 */ /* 0x000fe40004000000 */
[----:B------:R-:W-:Y:S02]  /*1c00*/  PLOP3.LUT P0, PT, PT, PT, UP2, 0x40, 0x4 ;  /* 0x000000000004781c */ /* 0x000fe40003f0e828 */
[----:B-1----:R-:W-:Y:S01]  /*1c10*/  SEL R5, R14, R29, !P5 ;  /* 0x0000001d0e057207 */ /* 0x002fe20006800000 */
[----:B------:R-:W-:-:S04]  /*1c20*/  IMAD R24, R24, UR44, RZ ;  /* 0x0000002c18187c24 */ /* 0x000fc8000f8e02ff */
[----:B------:R-:W-:Y:S01]  /*1c30*/  IMAD.MOV R2, RZ, RZ, -R5 ;  /* 0x000000ffff027224 */ /* 0x000fe200078e0a05 */
[----:B------:R-:W-:-:S03]  /*1c40*/  SEL R5, R5, RZ, !P0 ;  /* 0x000000ff05057207 */ /* 0x000fc60004000000 */
        /* <DEDUP_REMOVED lines=10> */
[----:B------:R-:W-:-:S04]  /*1cf0*/  LOP3.LUT R3, R25, UR61, RZ, 0x3c, !PT ;  /* 0x0000003d19037c12 */ /* 0x000fc8000f8e3cff */
        /* <DEDUP_REMOVED lines=9> */
[----:B------:R-:W-:Y:S02]  /*1d90*/  IADD3 R24, PT, PT, -R6, RZ, RZ ;  /* 0x000000ff06187210 */ /* 0x000fe40007ffe1ff */
[----:B------:R-:W-:Y:S01]  /*1da0*/  PLOP3.LUT P0, PT, PT, PT, UP1, 0x40, 0x4 ;  /* 0x000000000004781c */ /* 0x000fe20003f0e818 */
[----:B------:R0:W5:Y:S02]  /*1db0*/  LDG.E R23, desc[UR12][R2.64] ;  /* 0x0000000c02177981 */ /* 0x000164000c1e1900 */
[----:B------:R-:W-:Y:S01]  /*1dc0*/  IMAD R25, R24, UR61, R25 ;  /* 0x0000003d18197c24 */ /* 0x000fe2000f8e0219 */
[----:B------:R-:W-:-:S02]  /*1dd0*/  SEL R6, R6, RZ, !P0 ;  /* 0x000000ff06067207 */ /* 0x000fc40004000000 */
[----:B------:R-:W-:Y:S02]  /*1de0*/  IABS R24, R7 ;  /* 0x0000000700187213 */ /* 0x000fe40000000000 */
[----:B------:R-:W-:Y:S01]  /*1df0*/  PLOP3.LUT P0, PT, PT, PT, UP3, 0x40, 0x4 ;  /* 0x000000000004781c */ /* 0x000fe20003f0e838 */
[----:B------:R-:W-:Y:S02]  /*1e00*/  IMAD R6, R6, UR46, R5 ;  /* 0x0000002e06067c24 */ /* 0x000fe4000f8e0205 */
[----:B------:R-:W-:Y:S01]  /*1e10*/  IMAD.HI.U32 R5, R24, UR6, RZ ;  /* 0x0000000618057c27 */ /* 0x000fe2000f8e00ff */
[----:B------:R-:W-:-:S03]  /*1e20*/  SEL R25, R25, RZ, !P0 ;  /* 0x000000ff19197207 */ /* 0x000fc60004000000 */
[----:B0-----:R-:W-:Y:S02]  /*1e30*/  IMAD.MOV R3, RZ, RZ, -R5 ;  /* 0x000000ffff037224 */ /* 0x001fe400078e0a05 */
[----:B------:R-:W-:Y:S02]  /*1e40*/  IMAD R6, R25, UR47, R6 ;  /* 0x0000002f19067c24 */ /* 0x000fe4000f8e0206 */
        /* <DEDUP_REMOVED lines=10> */
[----:B------:R-:W-:-:S03]  /*1ef0*/  @!P2 IADD3 R5, PT, PT, -R5, RZ, RZ ;  /* 0x000000ff0505a210 */ /* 0x000fc60007ffe1ff */
[----:B------:R-:W-:Y:S01]  /*1f00*/  IMAD R9, R8, UR47, R9 ;  /* 0x0000002f08097c24 */ /* 0x000fe2000f8e0209 */
[----:B------:R-:W-:-:S05]  /*1f10*/  SEL R2, R22, R5, !P6 ;  /* 0x0000000516027207 */ /* 0x000fca0007000000 */
[----:B------:R-:W-:-:S04]  /*1f20*/  IMAD.MOV R24, RZ, RZ, -R2 ;  /* 0x000000ffff187224 */ /* 0x000fc800078e0a02 */
[----:B------:R-:W-:Y:S01]  /*1f30*/  IMAD R3, R24, UR59, R7 ;  /* 0x0000003b18037c24 */ /* 0x000fe2000f8e0207 */
[----:B------:R-:W-:-:S04]  /*1f40*/  IADD3 R24, P0, PT, R6, UR50, RZ ;  /* 0x0000003206187c10 */ /* 0x000fc8000ff1e0ff */
[----:B------:R-:W-:Y:S02]  /*1f50*/  IABS R5, R3 ;  /* 0x0000000300057213 */ /* 0x000fe40000000000 */
[----:B------:R-:W-:-:S03]  /*1f60*/  LEA.HI.X.SX32 R25, R6, UR51, 0x1, P0 ;  /* 0x0000003306197c11 */ /* 0x000fc600080f0eff */
[----:B------:R-:W-:Y:S01]  /*1f70*/  IMAD.MOV.U32 R6, RZ, RZ, R5 ;  /* 0x000000ffff067224 */ /* 0x000fe200078e0005 */
[----:B--2---:R-:W-:Y:S01]  /*1f80*/  ISETP.NE.AND P0, PT, R26, RZ, PT ;  /* 0x000000ff1a00720c */ /* 0x004fe20003f05270 */
[----:B------:R0:W2:Y:S01]  /*1f90*/  LDG.E.U8 R24, desc[UR12][R24.64] ;  /* 0x0000000c18187981 */ /* 0x0000a2000c1e1100 */
[----:B------:R-:W-:Y:S02]  /*1fa0*/  VIADD R8, R19, 0xe0 ;  /* 0x000000e013087836 */ /* 0x000fe40000000000 */
[----:B------:R-:W-:Y:S01]  /*1fb0*/  IMAD.HI.U32 R5, R6, UR7, RZ ;  /* 0x0000000706057c27 */ /* 0x000fe2000f8e00ff */
[----:B------:R-:W-:-:S04]  /*1fc0*/  P2R R26, PR, RZ, 0x1 ;  /* 0x00000001ff1a7803 */ /* 0x000fc80000000000 */
        /* <DEDUP_REMOVED lines=8> */
[----:B------:R-:W-:-:S06]  /*2050*/  @P0 IADD3 R5, PT, PT, R5, 0x1, RZ ;  /* 0x0000000105050810 */ /* 0x000fcc0007ffe0ff */
[----:B------:R-:W-:-:S05]  /*2060*/  @!P2 IMAD.MOV R5, RZ, RZ, -R5 ;  /* 0x000000ffff05a224 */ /* 0x000fca00078e0a05 */
[----:B0-----:R-:W-:-:S05]  /*2070*/  SEL R25, R14, R5, !P5 ;  /* 0x000000050e197207 */ /* 0x001fca0006800000 */
[----:B------:R-:W-:Y:S01]  /*2080*/  IMAD.MOV R6, RZ, RZ, -R25 ;  /* 0x000000ffff067224 */ /* 0x000fe200078e0a19 */
[----:B---3--:R-:W-:Y:S02]  /*2090*/  ISETP.NE.AND P2, PT, R28, RZ, PT ;  /* 0x000000ff1c00720c */ /* 0x008fe40003f45270 */
[----:B----4-:R-:W-:Y:S01]  /*20a0*/  ISETP.NE.AND P0, PT, R4, RZ, PT ;  /* 0x000000ff0400720c */ /* 0x010fe20003f05270 */
[----:B------:R-:W-:Y:S01]  /*20b0*/  IMAD R3, R6, UR60, R3 ;  /* 0x0000003c06037c24 */ /* 0x000fe2000f8e0203 */
[----:B------:R-:W0:Y:S04]  /*20c0*/  LDC.64 R4, c[0x0][0x3f0] ;  /* 0x0000fc00ff047b82 */ /* 0x000e280000000a00 */
[----:B------:R-:W-:-:S05]  /*20d0*/  IABS R6, R3 ;  /* 0x0000000300067213 */ /* 0x000fca0000000000 */
[----:B------:R-:W-:Y:S01]  /*20e0*/  IMAD.HI.U32 R28, R6, UR5, RZ ;  /* 0x00000005061c7c27 */ /* 0x000fe2000f8e00ff */
[----:B0-----:R-:W-:-:S04]  /*20f0*/  R2UR UR4, R5 ;  /* 0x00000000050472ca */ /* 0x001fc800000e0000 */
[----:B------:R-:W-:-:S05]  /*2100*/  IADD3 R5, PT, PT, -R28, RZ, RZ ;  /* 0x000000ff1c057210 */ /* 0x000fca0007ffe1ff */
[----:B------:R-:W-:Y:S01]  /*2110*/  IMAD R5, R5, UR11, R6 ;  /* 0x0000000b05057c24 */ /* 0x000fe2000f8e0206 */
[----:B------:R-:W-:-:S04]  /*2120*/  SHF.R.S64 R6, RZ, 0x1e, R7 ;  /* 0x0000001eff067819 */ /* 0x000fc80000001007 */
[----:B------:R-:W-:Y:S02]  /*2130*/  ISETP.LT.U32.AND P5, PT, R5, UR11, PT ;  /* 0x0000000b05007c0c */ /* 0x000fe4000bfa1070 */
[----:B------:R-:W-:-:S04]  /*2140*/  IADD3 R6, P1, PT, R6, UR48, RZ ;  /* 0x0000003006067c10 */ /* 0x000fc8000ff3e0ff */
[----:B------:R-:W-:Y:S02]  /*2150*/  LEA.HI.X.SX32 R7, R7, UR49, 0x2, P1 ;  /* 0x0000003107077c11 */ /* 0x000fe400088f16ff */
[----:B-----5:R-:W-:-:S05]  /*2160*/  ISETP.NE.AND P1, PT, R27, RZ, PT ;  /* 0x000000ff1b00720c */ /* 0x020fca0003f25270 */
[----:B------:R-:W-:Y:S02]  /*2170*/  @!P5 VIADD R5, R5, -UR11 ;  /* 0x8000000b0505dc36 */ /* 0x000fe40008000000 */
[----:B------:R-:W-:Y:S01]  /*2180*/  @!P5 VIADD R28, R28, 0x1 ;  /* 0x000000011c1cd836 */ /* 0x000fe20000000000 */
[----:B------:R-:W-:Y:S02]  /*2190*/  PLOP3.LUT P5, PT, PT, PT, UP0, 0x40, 0x4 ;  /* 0x000000000004781c */ /* 0x000fe40003fae808 */
[----:B------:R-:W-:Y:S02]  /*21a0*/  ISETP.GE.U32.AND P4, PT, R5, UR11, PT ;  /* 0x0000000b05007c0c */ /* 0x000fe4000bf86070 */
[----:B------:R-:W-:Y:S02]  /*21b0*/  LOP3.LUT R5, R3, UR61, RZ, 0x3c, !PT ;  /* 0x0000003d03057c12 */ /* 0x000fe4000f8e3cff */
[----:B------:R-:W-:Y:S02]  /*21c0*/  SEL R2, R2, RZ, !P5 ;  /* 0x000000ff02027207 */ /* 0x000fe40006800000 */
[----:B------:R-:W-:-:S02]  /*21d0*/  ISETP.GE.AND P3, PT, R5, RZ, PT ;  /* 0x000000ff0500720c */ /* 0x000fc40003f66270 */
[----:B------:R-:W-:Y:S01]  /*21e0*/  IABS R5, R8 ;  /* 0x0000000800057213 */ /* 0x000fe20000000000 */
[----:B------:R-:W-:-:S04]  /*21f0*/  IMAD R2, R2, UR44, RZ ;  /* 0x0000002c02027c24 */ /* 0x000fc8000f8e02ff */
[----:B------:R-:W-:Y:S01]  /*2200*/  IMAD.HI.U32 R27, R5, UR6, RZ ;  /* 0x00000006051b7c27 */ /* 0x000fe2000f8e00ff */
[----:B------:R-:W-:Y:S02]  /*2210*/  @P4 IADD3 R28, PT, PT, R28, 0x1, RZ ;  /* 0x000000011c1c4810 */ /* 0x000fe40007ffe0ff */
[----:B------:R-:W-:Y:S02]  /*2220*/  PLOP3.LUT P4, PT, PT, PT, UP2, 0x40, 0x4 ;  /* 0x000000000004781c */ /* 0x000fe40003f8e828 */
[----:B------:R-:W-:Y:S01]  /*2230*/  IADD3 R30, PT, PT, -R27, RZ, RZ ;  /* 0x000000ff1b1e7210 */ /* 0x000fe20007ffe1ff */
[----:B------:R-:W-:Y:S01]  /*2240*/  @!P3 IMAD.MOV R28, RZ, RZ, -R28 ;  /* 0x000000ffff1cb224 */ /* 0x000fe200078e0a1c */
[----:B------:R-:W-:Y:S02]  /*2250*/  SEL R25, R25, RZ, !P4 ;  /* 0x000000ff19197207 */ /* 0x000fe40006000000 */
[----:B------:R-:W-:Y:S01]  /*2260*/  PLOP3.LUT P3, PT, PT, PT, UP1, 0x40, 0x4 ;  /* 0x000000000004781c */ /* 0x000fe20003f6e818 */
[----:B------:R-:W-:-:S02]  /*2270*/  IMAD R5, R30, UR10, R5 ;  /* 0x0000000a1e057c24 */ /* 0x000fc4000f8e0205 */
[----:B------:R-:W-:-:S03]  /*2280*/  IMAD R25, R25, UR45, R2 ;  /* 0x0000002d19197c24 */ /* 0x000fc6000f8e0202 */
        /* <DEDUP_REMOVED lines=10> */
[----:B------:R-:W-:Y:S02]  /*2330*/  ISETP.NE.AND P6, PT, RZ, UR59, PT ;  /* 0x0000003bff007c0c */ /* 0x000fe4000bfc5270 */
[----:B------:R-:W-:Y:S01]  /*2340*/  SEL R2, R28, RZ, !P3 ;  /* 0x000000ff1c027207 */ /* 0x000fe20005800000 */
[----:B------:R-:W-:Y:S01]  /*2350*/  IMAD.MOV R28, RZ, RZ, -R28 ;  /* 0x000000ffff1c7224 */ /* 0x000fe200078e0a1c */
[----:B------:R-:W-:Y:S02]  /*2360*/  SEL R27, R22, R27, !P6 ;  /* 0x0000001b161b7207 */ /* 0x000fe40007000000 */
[----:B------:R-:W-:Y:S01]  /*2370*/  ISETP.NE.AND P6, PT, RZ, UR60, PT ;  /* 0x0000003cff007c0c */ /* 0x000fe2000bfc5270 */
[----:B------:R-:W-:Y:S01]  /*2380*/  IMAD R3, R28, UR61, R3 ;  /* 0x0000003d1c037c24 */ /* 0x000fe2000f8e0203 */
        /* <DEDUP_REMOVED lines=13> */
[----:B------:R-:W-:-:S03]  /*2460*/  PLOP3.LUT P3, PT, PT, PT, UP3, 0x40, 0x4 ;  /* 0x000000000004781c */ /* 0x000fc60003f6e838 */
[----:B------:R-:W-:Y:S01]  /*2470*/  IMAD.MOV.U32 R29, RZ, RZ, R5 ;  /* 0x000000ffff1d7224 */ /* 0x000fe200078e0005 */
[----:B------:R-:W-:Y:S01]  /*2480*/  SEL R3, R3, RZ, !P3 ;  /* 0x000000ff03037207 */ /* 0x000fe20005800000 */
[----:B------:R-:W3:Y:S01]  /*2490*/  LDG.E R5, desc[UR12][R6.64] ;  /* 0x0000000c06057981 */ /* 0x000ee2000c1e1900 */
[----:B------:R-:W-:-:S03]  /*24a0*/  ISETP.GE.AND P3, PT, R25, RZ, PT ;  /* 0x000000ff1900720c */ /* 0x000fc60003f66270 */
[----:B------:R-:W-:-:S10]  /*24b0*/  IMAD R3, R3, UR47, R2 ;  /* 0x0000002f03037c24 */ /* 0x000fd4000f8e0202 */
[----:B------:R-:W-:Y:S02]  /*24c0*/  @!P3 IADD3 R29, PT, PT, -R29, RZ, RZ ;  /* 0x000000ff1d1db210 */ /* 0x000fe40007ffe1ff */
[C---:B------:R-:W-:Y:S02]  /*24d0*/  IADD3 R2, P3, PT, R3.reuse, UR50, RZ ;  /* 0x0000003203027c10 */ /* 0x040fe4000ff7e0ff */
[----:B------:R-:W-:Y:S02]  /*24e0*/  SEL R32, R14, R29, !P6 ;  /* 0x0000001d0e207207 */ /* 0x000fe40007000000 */
[----:B------:R-:W-:-:S03]  /*24f0*/  LEA.HI.X.SX32 R3, R3, UR51, 0x1, P3 ;  /* 0x0000003303037c11 */ /* 0x000fc600098f0eff */
[----:B------:R-:W-:Y:S02]  /*2500*/  IMAD.MOV R29, RZ, RZ, -R32 ;  /* 0x000000ffff1d7224 */ /* 0x000fe400078e0a20 */
[----:B------:R0:W4:Y:S02]  /*2510*/  LDG.E.U8 R25, desc[UR12][R2.64] ;  /* 0x0000000c02197981 */ /* 0x000124000c1e1100 */
[----:B------:R-:W-:-:S05]  /*2520*/  IMAD R28, R29, UR60, R28 ;  /* 0x0000003c1d1c7c24 */ /* 0x000fca000f8e021c */
[----:B------:R-:W-:-:S05]  /*2530*/  IABS R30, R28 ;  /* 0x0000001c001e7213 */ /* 0x000fca0000000000 */
[----:B------:R-:W-:-:S04]  /*2540*/  IMAD.HI.U32 R29, R30, UR5, RZ ;  /* 0x000000051e1d7c27 */ /* 0x000fc8000f8e00ff */
[----:B------:R-:W-:-:S04]  /*2550*/  IMAD.MOV R31, RZ, RZ, -R29 ;  /* 0x000000ffff1f7224 */ /* 0x000fc800078e0a1d */
[----:B------:R-:W-:-:S05]  /*2560*/  IMAD R30, R31, UR11, R30 ;  /* 0x0000000b1f1e7c24 */ /* 0x000fca000f8e021e */
[----:B------:R-:W-:Y:S02]  /*2570*/  ISETP.LT.U32.AND P3, PT, R30, UR11, PT ;  /* 0x0000000b1e007c0c */ /* 0x000fe4000bf61070 */
[----:B0-----:R-:W-:-:S11]  /*2580*/  LOP3.LUT R2, R28, UR61, RZ, 0x3c, !PT ;  /* 0x0000003d1c027c12 */ /* 0x001fd6000f8e3cff */
[----:B------:R-:W-:-:S04]  /*2590*/  @!P3 IADD3 R30, PT, PT, R30, -UR11, RZ ;  /* 0x8000000b1e1ebc10 */ /* 0x000fc8000fffe0ff */
[----:B------:R-:W-:Y:S02]  /*25a0*/  ISETP.GE.U32.AND P4, PT, R30, UR11, PT ;  /* 0x0000000b1e007c0c */ /* 0x000fe4000bf86070 */
[----:B------:R-:W-:Y:S01]  /*25b0*/  ISETP.GE.AND P5, PT, R2, RZ, PT ;  /* 0x000000ff0200720c */ /* 0x000fe20003fa6270 */
[----:B------:R-:W-:Y:S01]  /*25c0*/  @!P3 VIADD R29, R29, 0x1 ;  /* 0x000000011d1db836 */ /* 0x000fe20000000000 */
[----:B------:R-:W-:-:S04]  /*25d0*/  PLOP3.LUT P3, PT, PT, PT, UP0, 0x40, 0x4 ;  /* 0x000000000004781c */ /* 0x000fc80003f6e808 */
[----:B------:R-:W-:-:S05]  /*25e0*/  SEL R27, R27, RZ, !P3 ;  /* 0x000000ff1b1b7207 */ /* 0x000fca0005800000 */
[----:B------:R-:W-:Y:S01]  /*25f0*/  @P4 VIADD R29, R29, 0x1 ;  /* 0x000000011d1d4836 */ /* 0x000fe20000000000 */
[----:B------:R-:W-:-:S04]  /*2600*/  PLOP3.LUT P3, PT, PT, PT, UP2, 0x40, 0x4 ;  /* 0x000000000004781c */ /* 0x000fc80003f6e828 */
[----:B------:R-:W-:Y:S02]  /*2610*/  @!P5 IADD3 R29, PT, PT, -R29, RZ, RZ ;  /* 0x000000ff1d1dd210 */ /* 0x000fe40007ffe1ff */
[----:B------:R-:W-:Y:S02]  /*2620*/  ISETP.NE.AND P5, PT, RZ, UR61, PT ;  /* 0x0000003dff007c0c */ /* 0x000fe4000bfa5270 */
[----:B------:R-:W-:Y:S02]  /*2630*/  SHF.R.S64 R6, RZ, 0x1e, R8 ;  /* 0x0000001eff067819 */ /* 0x000fe40000001008 */
[----:B------:R-:W-:Y:S02]  /*2640*/  SEL R2, R32, RZ, !P3 ;  /* 0x000000ff20027207 */ /* 0x000fe40005800000 */
[----:B------:R-:W-:Y:S02]  /*2650*/  SEL R29, R15, R29, !P5 ;  /* 0x0000001d0f1d7207 */ /* 0x000fe40006800000 */
[----:B------:R-:W-:Y:S01]  /*2660*/  PLOP3.LUT P3, PT, PT, PT, UP1, 0x40, 0x4 ;  /* 0x000000000004781c */ /* 0x000fe20003f6e818 */
[----:B------:R-:W-:Y:S01]  /*2670*/  IMAD R27, R27, UR44, RZ ;  /* 0x0000002c1b1b7c24 */ /* 0x000fe2000f8e02ff */
[----:B------:R-:W-:-:S02]  /*2680*/  IADD3 R6, P6, PT, R6, UR48, RZ ;  /* 0x0000003006067c10 */ /* 0x000fc4000ffde0ff */
[----:B------:R-:W-:Y:S01]  /*2690*/  SEL R3, R29, RZ, !P3 ;  /* 0x000000ff1d037207 */ /* 0x000fe20005800000 */
[----:B------:R-:W-:Y:S01]  /*26a0*/  IMAD.MOV R29, RZ, RZ, -R29 ;  /* 0x000000ffff1d7224 */ /* 0x000fe200078e0a1d */
[----:B------:R-:W-:Y:S01]  /*26b0*/  LEA.HI.X.SX32 R7, R8, UR49, 0x2, P6 ;  /* 0x0000003108077c11 */ /* 0x000fe2000b0f16ff */
[----:B------:R-:W-:Y:S02]  /*26c0*/  IMAD R8, R2, UR45, R27 ;  /* 0x0000002d02087c24 */ /* 0x000fe4000f8e021b */
[----:B------:R-:W-:Y:S02]  /*26d0*/  IMAD R2, R29, UR61, R28 ;  /* 0x0000003d1d027c24 */ /* 0x000fe4000f8e021c */
[----:B------:R-:W-:Y:S01]  /*26e0*/  VIADD R28, R19, 0x100 ;  /* 0x00000100131c7836 */ /* 0x000fe20000000000 */
[----:B------:R-:W-:Y:S01]  /*26f0*/  ISETP.NE.AND P6, PT, RZ, UR59, PT ;  /* 0x0000003bff007c0c */ /* 0x000fe2000bfc5270 */
[----:B------:R0:W5:Y:S03]  /*2700*/  LDG.E R6, desc[UR12][R6.64] ;  /* 0x0000000c06067981 */ /* 0x000166000c1e1900 */
        /* <DEDUP_REMOVED lines=15> */
[----:B------:R-:W-:-:S10]  /*2800*/  IMAD R3, R2, UR47, R3 ;  /* 0x0000002f02037c24 */ /* 0x000fd4000f8e0203 */
[----:B------:R-:W-:Y:S01]  /*2810*/  @!P3 IMAD.MOV R29, RZ, RZ, -R29 ;  /* 0x000000ffff1db224 */ /* 0x000fe200078e0a1d */
[----:B------:R-:W-:-:S04]  /*2820*/  IADD3 R2, P3, PT, R3, UR50, RZ ;  /* 0x0000003203027c10 */ /* 0x000fc8000ff7e0ff */
[----:B------:R-:W-:Y:S02]  /*2830*/  LEA.HI.X.SX32 R3, R3, UR51, 0x1, P3 ;  /* 0x0000003303037c11 */ /* 0x000fe400098f0eff */
[C---:B------:R-:W-:Y:S02]  /*2840*/  IADD3 R8, P3, PT, R9.reuse, UR50, RZ ;  /* 0x0000003209087c10 */ /* 0x040fe4000ff7e0ff */
[----:B------:R-:W-:Y:S01]  /*2850*/  SEL R22, R22, R29, !P6 ;  /* 0x0000001d16167207 */ /* 0x000fe20007000000 */
[----:B------:R1:W5:Y:S01]  /*2860*/  LDG.E.U8 R27, desc[UR12][R2.64] ;  /* 0x0000000c021b7981 */ /* 0x000362000c1e1100 */
[----:B------:R-:W-:-:S05]  /*2870*/  LEA.HI.X.SX32 R9, R9, UR51, 0x1, P3 ;  /* 0x0000003309097c11 */ /* 0x000fca00098f0eff */
[----:B------:R2:W3:Y:S01]  /*2880*/  LDG.E.U8 R8, desc[UR12][R8.64] ;  /* 0x0000000c08087981 */ /* 0x0004e2000c1e1100 */
[----:B------:R-:W-:-:S05]  /*2890*/  IADD3 R29, PT, PT, -R22, RZ, RZ ;  /* 0x000000ff161d7210 */ /* 0x000fca0007ffe1ff */
[----:B------:R-:W-:-:S05]  /*28a0*/  IMAD R29, R29, UR59, R28 ;  /* 0x0000003b1d1d7c24 */ /* 0x000fca000f8e021c */
[----:B------:R-:W-:-:S05]  /*28b0*/  IABS R30, R29 ;  /* 0x0000001d001e7213 */ /* 0x000fca0000000000 */
[----:B0-----:R-:W-:Y:S01]  /*28c0*/  IMAD.HI.U32 R7, R30, UR7, RZ ;  /* 0x000000071e077c27 */ /* 0x001fe2000f8e00ff */
[----:B-1----:R-:W-:-:S03]  /*28d0*/  SHF.R.S64 R2, RZ, 0x1e, R19 ;  /* 0x0000001eff027819 */ /* 0x002fc60000001013 */
[----:B------:R-:W-:Y:S01]  /*28e0*/  IMAD.MOV R31, RZ, RZ, -R7 ;  /* 0x000000ffff1f7224 */ /* 0x000fe200078e0a07 */
[----:B------:R-:W-:-:S03]  /*28f0*/  IADD3 R2, P3, PT, R2, UR48, RZ ;  /* 0x0000003002027c10 */ /* 0x000fc6000ff7e0ff */
[----:B------:R-:W-:Y:S01]  /*2900*/  IMAD R30, R31, UR9, R30 ;  /* 0x000000091f1e7c24 */ /* 0x000fe2000f8e021e */
[----:B------:R-:W-:-:S04]  /*2910*/  LEA.HI.X.SX32 R3, R19, UR49, 0x2, P3 ;  /* 0x0000003113037c11 */ /* 0x000fc800098f16ff */
[----:B------:R-:W-:-:S13]  /*2920*/  ISETP.LT.U32.AND P3, PT, R30, UR9, PT ;  /* 0x000000091e007c0c */ /* 0x000fda000bf61070 */
[----:B------:R-:W-:Y:S01]  /*2930*/  @!P3 IADD3 R30, PT, PT, R30, -UR9, RZ ;  /* 0x800000091e1ebc10 */ /* 0x000fe2000fffe0ff */
[----:B------:R-:W-:-:S03]  /*2940*/  @!P3 VIADD R7, R7, 0x1 ;  /* 0x000000010707b836 */ /* 0x000fc60000000000 */
[----:B------:R-:W-:Y:S02]  /*2950*/  ISETP.GE.U32.AND P3, PT, R30, UR9, PT ;  /* 0x000000091e007c0c */ /* 0x000fe4000bf66070 */
[----:B--2---:R-:W-:-:S11]  /*2960*/  LOP3.LUT R9, R29, UR60, RZ, 0x3c, !PT ;  /* 0x0000003c1d097c12 */ /* 0x004fd6000f8e3cff */
[----:B------:R-:W-:Y:S01]  /*2970*/  @P3 VIADD R7, R7, 0x1 ;  /* 0x0000000107073836 */ /* 0x000fe20000000000 */
[----:B------:R-:W-:-:S03]  /*2980*/  ISETP.GE.AND P3, PT, R9, RZ, PT ;  /* 0x000000ff0900720c */ /* 0x000fc60003f66270 */
[----:B------:R-:W-:Y:S01]  /*2990*/  IMAD.MOV.U32 R9, RZ, RZ, R7 ;  /* 0x000000ffff097224 */ /* 0x000fe200078e0007 */
[----:B------:R-:W-:-:S09]  /*29a0*/  ISETP.NE.AND P6, PT, RZ, UR60, PT ;  /* 0x0000003cff007c0c */ /* 0x000fd2000bfc5270 */
[----:B------:R-:W-:-:S04]  /*29b0*/  @!P3 IADD3 R9, PT, PT, -R9, RZ, RZ ;  /* 0x000000ff0909b210 */ /* 0x000fc80007ffe1ff */
[----:B------:R-:W-:Y:S02]  /*29c0*/  SEL R19, R14, R9, !P6 ;  /* 0x000000090e137207 */ /* 0x000fe40007000000 */
[----:B------:R-:W-:Y:S02]  /*29d0*/  R2UR UR6, R16 ;  /* 0x00000000100672ca */ /* 0x000fe400000e0000 */
[----:B------:R-:W-:-:S13]  /*29e0*/  R2UR UR7, R17 ;  /* 0x00000000110772ca */ /* 0x000fda00000e0000 */
[----:B------:R0:W2:Y:S01]  /*29f0*/  LDG.E R7, desc[UR6][R2.64] ;  /* 0x0000000602077981 */ /* 0x0000a2000c1e1900 */
[----:B---3--:R-:W-:Y:S01]  /*2a00*/  ISETP.NE.AND P3, PT, R8, RZ, PT ;  /* 0x000000ff0800720c */ /* 0x008fe20003f65270 */
[----:B------:R-:W-:-:S04]  /*2a10*/  IMAD.MOV R8, RZ, RZ, -R19 ;  /* 0x000000ffff087224 */ /* 0x000fc800078e0a13 */
        /* <DEDUP_REMOVED lines=13> */
[----:B------:R-:W-:Y:S02]  /*2af0*/  PLOP3.LUT P4, PT, PT, PT, UP0, 0x40, 0x4 ;  /* 0x000000000004781c */ /* 0x000fe40003f8e808 */
[----:B------:R-:W-:Y:S02]  /*2b00*/  SEL R8, R15, R8, !P5 ;  /* 0x000000080f087207 */ /* 0x000fe40006800000 */
[----:B------:R-:W-:Y:S02]  /*2b10*/  PLOP3.LUT P5, PT, PT, PT, UP2, 0x40, 0x4 ;  /* 0x000000000004781c */ /* 0x000fe40003fae828 */
[----:B------:R-:W-:Y:S01]  /*2b20*/  SEL R22, R22, RZ, !P4 ;  /* 0x000000ff16167207 */ /* 0x000fe20006000000 */
[----:B------:R-:W-:Y:S01]  /*2b30*/  IMAD.MOV R2, RZ, RZ, -R8 ;  /* 0x000000ffff027224 */ /* 0x000fe200078e0a08 */
[----:B------:R-:W-:-:S02]  /*2b40*/  PLOP3.LUT P4, PT, PT, PT, UP1, 0x40, 0x4 ;  /* 0x000000000004781c */ /* 0x000fc40003f8e818 */
[----:B------:R-:W-:Y:S01]  /*2b50*/  SEL R3, R19, RZ, !P5 ;  /* 0x000000ff13037207 */ /* 0x000fe20006800000 */
[----:B------:R-:W-:Y:S01]  /*2b60*/  IMAD R22, R22, UR44, RZ ;  /* 0x0000002c16167c24 */ /* 0x000fe2000f8e02ff */
[----:B------:R-:W-:Y:S01]  /*2b70*/  PLOP3.LUT P5, PT, PT, PT, UP3, 0x40, 0x4 ;  /* 0x000000000004781c */ /* 0x000fe20003fae838 */
[----:B------:R-:W-:Y:S01]  /*2b80*/  IMAD R2, R2, UR61, R29 ;  /* 0x0000003d02027c24 */ /* 0x000fe2000f8e021d */
[----:B------:R-:W-:Y:S01]  /*2b90*/  SEL R8, R8, RZ, !P4 ;  /* 0x000000ff08087207 */ /* 0x000fe20006000000 */
[----:B------:R-:W-:-:S03]  /*2ba0*/  IMAD R3, R3, UR45, R22 ;  /* 0x0000002d03037c24 */ /* 0x000fc6000f8e0216 */
[----:B------:R-:W-:Y:S01]  /*2bb0*/  SEL R2, R2, RZ, !P5 ;  /* 0x000000ff02027207 */ /* 0x000fe20006800000 */
[----:B------:R-:W-:-:S04]  /*2bc0*/  IMAD R3, R8, UR46, R3 ;  /* 0x0000002e08037c24 */ /* 0x000fc8000f8e0203 */
[----:B------:R-:W-:-:S05]  /*2bd0*/  IMAD R3, R2, UR47, R3 ;  /* 0x0000002f02037c24 */ /* 0x000fca000f8e0203 */
[----:B------:R-:W-:-:S04]  /*2be0*/  IADD3 R2, P4, PT, R3, UR50, RZ ;  /* 0x0000003203027c10 */ /* 0x000fc8000ff9e0ff */
[----:B------:R-:W-:Y:S02]  /*2bf0*/  LEA.HI.X.SX32 R3, R3, UR51, 0x1, P4 ;  /* 0x0000003303037c11 */ /* 0x000fe4000a0f0eff */
[----:B------:R-:W-:-:S03]  /*2c00*/  SHF.R.S64 R8, RZ, 0x1e, R28 ;  /* 0x0000001eff087819 */ /* 0x000fc6000000101c */
[----:B------:R0:W3:Y:S01]  /*2c10*/  LDG.E.U8 R2, desc[UR6][R2.64] ;  /* 0x0000000602027981 */ /* 0x0000e2000c1e1100 */
[----:B------:R-:W-:-:S04]  /*2c20*/  IADD3 R8, P4, PT, R8, UR48, RZ ;  /* 0x0000003008087c10 */ /* 0x000fc8000ff9e0ff */
[----:B------:R-:W-:-:S06]  /*2c30*/  LEA.HI.X.SX32 R9, R28, UR49, 0x2, P4 ;  /* 0x000000311c097c11 */ /* 0x000fcc000a0f16ff */
[----:B------:R1:W3:Y:S01]  /*2c40*/  LDG.E R9, desc[UR6][R8.64] ;  /* 0x0000000608097981 */ /* 0x0002e2000c1e1900 */
[----:B--2---:R-:W-:Y:S01]  /*2c50*/  FMUL R7, R7, UR4 ;  /* 0x0000000407077c20 */ /* 0x004fe20008400000 */
[----:B------:R-:W-:Y:S01]  /*2c60*/  FMUL R13, R13, UR4 ;  /* 0x000000040d0d7c20 */ /* 0x000fe20008400000 */
[----:B------:R-:W-:-:S03]  /*2c70*/  ISETP.NE.AND P6, PT, R26, RZ, PT ;  /* 0x000000ff1a00720c */ /* 0x000fc60003fc5270 */
[-C--:B------:R-:W-:Y:S01]  /*2c80*/  FSEL R32, R7, R4.reuse, P3 ;  /* 0x0000000407207208 */ /* 0x080fe20001800000 */
[----:B------:R-:W-:Y:S01]  /*2c90*/  FMUL R7, R12, UR4 ;  /* 0x000000040c077c20 */ /* 0x000fe20008400000 */
[-C--:B------:R-:W-:Y:S02]  /*2ca0*/  FSEL R30, R13, R4.reuse, P6 ;  /* 0x000000040d1e7208 */ /* 0x080fe40003000000 */
[----:B0-----:R-:W-:Y:S01]  /*2cb0*/  FMNMX R3, R32, -INF , !PT ;  /* 0xff80000020037809 */ /* 0x001fe20007800000 */
        /* <DEDUP_REMOVED lines=11> */
[----:B----4-:R-:W-:Y:S02]  /*2d70*/  ISETP.NE.AND P0, PT, R25, RZ, PT ;  /* 0x000000ff1900720c */ /* 0x010fe40003f05270 */
[----:B-1----:R-:W-:-:S02]  /*2d80*/  FSEL R8, R23, R4, P2 ;  /* 0x0000000417087208 */ /* 0x002fc40001000000 */
[----:B------:R-:W-:Y:S01]  /*2d90*/  FMNMX R7, R7, R26, !PT ;  /* 0x0000001a07077209 */ /* 0x000fe20007800000 */
[----:B-----5:R-:W-:Y:S01]  /*2da0*/  FMUL R3, R6, UR4 ;  /* 0x0000000406037c20 */ /* 0x020fe20008400000 */
[----:B------:R-:W-:Y:S02]  /*2db0*/  ISETP.NE.AND P1, PT, R27, RZ, PT ;  /* 0x000000ff1b00720c */ /* 0x000fe40003f25270 */
[----:B------:R-:W-:Y:S02]  /*2dc0*/  FSEL R22, R5, R4, P0 ;  /* 0x0000000405167208 */ /* 0x000fe40000000000 */
[----:B------:R-:W-:Y:S02]  /*2dd0*/  FMNMX R7, R7, R8, !PT ;  /* 0x0000000807077209 */ /* 0x000fe40007800000 */
[----:B------:R-:W-:Y:S02]  /*2de0*/  FSEL R24, R3, R4, P1 ;  /* 0x0000000403187208 */ /* 0x000fe40000800000 */
[----:B------:R-:W-:-:S04]  /*2df0*/  FMNMX R7, R7, R22, !PT ;  /* 0x0000001607077209 */ /* 0x000fc80007800000 */
[----:B------:R-:W-:Y:S02]  /*2e00*/  FMNMX R7, R7, R24, !PT ;  /* 0x0000001807077209 */ /* 0x000fe40007800000 */
[----:B---3--:R-:W-:-:S13]  /*2e10*/  ISETP.NE.AND P3, PT, R2, RZ, PT ;  /* 0x000000ff0200720c */ /* 0x008fda0003f65270 */
        /* <DEDUP_REMOVED lines=30> */
[----:B------:R-:W-:Y:S01]  /*3000*/  FADD R8, R2, -12583039 ;  /* 0xcb40007f02087421 */ /* 0x000fe20000000000 */
[-C--:B------:R-:W-:Y:S01]  /*3010*/  FFMA.SAT R24, R19, R6.reuse, 0.5 ;  /* 0x3f00000013187423 */ /* 0x080fe20000002006 */
[----:B------:R-:W-:Y:S01]  /*3020*/  FFMA R12, R25, 1.4426950216293334961, -R4 ;  /* 0x3fb8aa3b190c7823 */ /* 0x000fe20000000804 */
[-C--:B------:R-:W-:Y:S01]  /*3030*/  FFMA.RM R4, R22, R5.reuse, 12582913 ;  /* 0x4b40000116047423 */ /* 0x080fe20000004005 */
[----:B------:R-:W-:Y:S01]  /*3040*/  FADD R13, R26, -R27 ;  /* 0x8000001b1a0d7221 */ /* 0x000fe20000000000 */
        /* <DEDUP_REMOVED lines=13> */
[----:B------:R-:W0:Y:S01]  /*3120*/  MUFU.EX2 R22, R22 ;  /* 0x0000001600167308 */ /* 0x000e220000000800 */
[----:B------:R-:W-:Y:S01]  /*3130*/  FFMA R19, R19, 1.925963033500011079e-08, R24 ;  /* 0x32a5706013137823 */ /* 0x000fe20000000018 */
[-C--:B------:R-:W-:Y:S01]  /*3140*/  FFMA.SAT R28, R9, R6.reuse, 0.5 ;  /* 0x3f000000091c7423 */ /* 0x080fe20000002006 */
[----:B------:R-:W-:Y:S01]  /*3150*/  FFMA R24, R13, 1.4426950216293334961, -R14 ;  /* 0x3fb8aa3b0d187823 */ /* 0x000fe2000000080e */
[-C--:B------:R-:W-:Y:S01]  /*3160*/  FFMA.RM R14, R26, R5.reuse, 12582913 ;  /* 0x4b4000011a0e7423 */ /* 0x080fe20000004005 */
[-C--:B------:R-:W-:Y:S01]  /*3170*/  FFMA.SAT R26, R7, R6.reuse, 0.5 ;  /* 0x3f000000071a7423 */ /* 0x080fe20000002006 */
[----:B------:R-:W-:Y:S01]  /*3180*/  FFMA.SAT R30, R3, R6, 0.5 ;  /* 0x3f000000031e7423 */ /* 0x000fe20000002006 */
[----:B------:R-:W-:Y:S01]  /*3190*/  FFMA R15, R13, 1.925963033500011079e-08, R24 ;  /* 0x32a570600d0f7823 */ /* 0x000fe20000000018 */
[----:B------:R-:W-:Y:S01]  /*31a0*/  FADD R24, R14, -12583039 ;  /* 0xcb40007f0e187421 */ /* 0x000fe20000000000 */
[----:B------:R-:W1:Y:S01]  /*31b0*/  MUFU.EX2 R25, R25 ;  /* 0x0000001900197308 */ /* 0x000e620000000800 */
[-C--:B------:R-:W-:Y:S01]  /*31c0*/  FFMA.RM R6, R28, R5.reuse, 12582913 ;  /* 0x4b4000011c067423 */ /* 0x080fe20000004005 */
[----:B------:R-:W-:Y:S01]  /*31d0*/  FFMA.RM R13, R26, R5, 12582913 ;  /* 0x4b4000011a0d7423 */ /* 0x000fe20000004005 */
[----:B------:R-:W-:Y:S01]  /*31e0*/  FFMA R24, R11, 1.4426950216293334961, -R24 ;  /* 0x3fb8aa3b0b187823 */ /* 0x000fe20000000818 */
[----:B------:R-:W-:-:S02]  /*31f0*/  IMAD.SHL.U32 R8, R8, 0x800000, RZ ;  /* 0x0080000008087824 */ /* 0x000fc400078e00ff */
[----:B------:R-:W-:Y:S01]  /*3200*/  FADD R28, R6, -12583039 ;  /* 0xcb40007f061c7421 */ /* 0x000fe20000000000 */
[----:B------:R-:W-:Y:S02]  /*3210*/  IMAD.SHL.U32 R12, R12, 0x800000, RZ ;  /* 0x008000000c0c7824 */ /* 0x000fe400078e00ff */
[----:B------:R-:W-:Y:S01]  /*3220*/  FFMA R26, R11, 1.925963033500011079e-08, R24 ;  /* 0x32a570600b1a7823 */ /* 0x000fe20000000018 */
[----:B------:R-:W2:Y:S01]  /*3230*/  MUFU.EX2 R23, R23 ;  /* 0x0000001700177308 */ /* 0x000ea20000000800 */
[----:B------:R-:W-:Y:S01]  /*3240*/  FADD R24, R13, -12583039 ;  /* 0xcb40007f0d187421 */ /* 0x000fe20000000000 */
[----:B------:R-:W-:Y:S01]  /*3250*/  FFMA.RM R11, R30, R5, 12582913 ;  /* 0x4b4000011e0b7423 */ /* 0x000fe20000004005 */
[----:B------:R-:W-:Y:S01]  /*3260*/  FFMA R28, R9, 1.4426950216293334961, -R28 ;  /* 0x3fb8aa3b091c7823 */ /* 0x000fe2000000081c */
[----:B------:R-:W-:Y:S02]  /*3270*/  IMAD.SHL.U32 R5, R0, 0x800000, RZ ;  /* 0x0080000000057824 */ /* 0x000fe400078e00ff */
[----:B------:R-:W-:Y:S01]  /*3280*/  FFMA R24, R7, 1.4426950216293334961, -R24 ;  /* 0x3fb8aa3b07187823 */ /* 0x000fe20000000818 */
[----:B------:R-:W-:-:S02]  /*3290*/  IMAD.SHL.U32 R0, R2, 0x800000, RZ ;  /* 0x0080000002007824 */ /* 0x000fc400078e00ff */
[----:B------:R-:W-:Y:S01]  /*32a0*/  FFMA R28, R9, 1.925963033500011079e-08, R28 ;  /* 0x32a57060091c7823 */ /* 0x000fe2000000001c */
[----:B------:R-:W3:Y:S01]  /*32b0*/  MUFU.EX2 R19, R19 ;  /* 0x0000001300137308 */ /* 0x000ee20000000800 */
[----:B------:R-:W-:Y:S01]  /*32c0*/  FFMA R24, R7, 1.925963033500011079e-08, R24 ;  /* 0x32a5706007187823 */ /* 0x000fe20000000018 */
[----:B0-----:R-:W-:Y:S01]  /*32d0*/  FMUL R9, R5, R22 ;  /* 0x0000001605097220 */ /* 0x001fe20000400000 */
[----:B------:R-:W-:Y:S01]  /*32e0*/  FADD R22, R11, -12583039 ;  /* 0xcb40007f0b167421 */ /* 0x000fe20000000000 */
[----:B------:R-:W-:Y:S01]  /*32f0*/  SHF.L.U32 R2, R4, 0x17, RZ ;  /* 0x0000001704027819 */ /* 0x000fe200000006ff */
[----:B-1----:R-:W-:Y:S01]  /*3300*/  FMUL R0, R0, R25 ;  /* 0x0000001900007220 */ /* 0x002fe20000400000 */
[----:B------:R-:W-:Y:S01]  /*3310*/  FADD R5, RZ, R9 ;  /* 0x00000009ff057221 */ /* 0x000fe20000000000 */
[----:B------:R-:W-:Y:S01]  /*3320*/  FFMA R4, R3, 1.4426950216293334961, -R22 ;  /* 0x3fb8aa3b03047823 */ /* 0x000fe20000000816 */
[----:B------:R-:W0:Y:S01]  /*3330*/  MUFU.EX2 R15, R15 ;  /* 0x0000000f000f7308 */ /* 0x000e220000000800 */
[----:B--2---:R-:W-:Y:S01]  /*3340*/  FMUL R2, R2, R23 ;  /* 0x0000001702027220 */ /* 0x004fe20000400000 */
[----:B------:R-:W-:Y:S01]  /*3350*/  FADD R5, R5, R0 ;  /* 0x0000000005057221 */ /* 0x000fe20000000000 */
[----:B------:R-:W-:Y:S01]  /*3360*/  FFMA R23, R3, 1.925963033500011079e-08, R4 ;  /* 0x32a5706003177823 */ /* 0x000fe20000000004 */
[----:B------:R-:W-:Y:S01]  /*3370*/  SHF.L.U32 R14, R14, 0x17, RZ ;  /* 0x000000170e0e7819 */ /* 0x000fe200000006ff */
[----:B------:R-:W-:-:S02]  /*3380*/  IMAD.SHL.U32 R13, R13, 0x800000, RZ ;  /* 0x008000000d0d7824 */ /* 0x000fc400078e00ff */
[----:B------:R-:W-:Y:S01]  /*3390*/  FADD R4, R5, R2 ;  /* 0x0000000205047221 */ /* 0x000fe20000000000 */
[----:B------:R-:W1:Y:S01]  /*33a0*/  MUFU.EX2 R7, R26 ;  /* 0x0000001a00077308 */ /* 0x000e620000000800 */
[----:B---3--:R-:W-:-:S04]  /*33b0*/  FMUL R3, R8, R19 ;  /* 0x0000001308037220 */ /* 0x008fc80000400000 */
[----:B------:R-:W-:-:S03]  /*33c0*/  FADD R8, R4, R3 ;  /* 0x0000000304087221 */ /* 0x000fc60000000000 */
[----:B------:R-:W2:Y:S01]  /*33d0*/  MUFU.EX2 R24, R24 ;  /* 0x0000001800187308 */ /* 0x000ea20000000800 */
[----:B0-----:R-:W-:Y:S01]  /*33e0*/  FMUL R5, R12, R15 ;  /* 0x0000000f0c057220 */ /* 0x001fe20000400000 */
[----:B------:R-:W-:Y:S01]  /*33f0*/  IMAD.SHL.U32 R15, R6, 0x800000, RZ ;  /* 0x00800000060f7824 */ /* 0x000fe200078e00ff */
[----:B------:R-:W-:-:S05]  /*3400*/  SHF.L.U32 R6, R11, 0x17, RZ ;  /* 0x000000170b067819 */ /* 0x000fca00000006ff */
[----:B------:R-:W0:Y:S01]  /*3410*/  MUFU.EX2 R22, R28 ;  /* 0x0000001c00167308 */ /* 0x000e220000000800 */
[----:B-1----:R-:W-:Y:S01]  /*3420*/  FMUL R4, R14, R7 ;  /* 0x000000070e047220 */ /* 0x002fe20000400000 */
[----:B------:R-:W-:-:S06]  /*3430*/  FADD R7, R8, R5 ;  /* 0x0000000508077221 */ /* 0x000fcc0000000000 */
[----:B------:R-:W1:Y:S01]  /*3440*/  MUFU.EX2 R23, R23 ;  /* 0x0000001700177308 */ /* 0x000e620000000800 */
[----:B--2---:R-:W-:Y:S01]  /*3450*/  FMUL R8, R13, R24 ;  /* 0x000000180d087220 */ /* 0x004fe20000400000 */
[----:B------:R-:W-:-:S04]  /*3460*/  FADD R13, R7, R4 ;  /* 0x00000004070d7221 */ /* 0x000fc80000000000 */
[----:B------:R-:W-:Y:S01]  /*3470*/  FADD R12, R13, R8 ;  /* 0x000000080d0c7221 */ /* 0x000fe20000000000 */
[----:B0-----:R-:W-:-:S04]  /*3480*/  FMUL R7, R15, R22 ;  /* 0x000000160f077220 */ /* 0x001fc80000400000 */
        /* <DEDUP_REMOVED lines=12> */
.L_x_4825:
        /* <DEDUP_REMOVED lines=12> */
[----:B0-----:R-:W-:Y:S05]  /*3610*/  CALL.REL.NOINC `($__internal_57_$__cuda_sm3x_div_rn_noftz_f32_slowpath) ;  /* 0x0000001400047944 */ /* 0x001fea0003c00000 */
[----:B------:R-:W-:-:S07]  /*3620*/  IMAD.MOV.U32 R11, RZ, RZ, R9 ;  /* 0x000000ffff0b7224 */ /* 0x000fce00078e0009 */
.L_x_4796:
[----:B------:R-:W-:Y:S05]  /*3630*/  BSYNC.RECONVERGENT B1 ;  /* 0x0000000000017941 */ /* 0x000fea0003800200 */
.L_x_4795:
        /* <DEDUP_REMOVED lines=12> */
[----:B0-----:R-:W-:Y:S05]  /*3700*/  CALL.REL.NOINC `($__internal_57_$__cuda_sm3x_div_rn_noftz_f32_slowpath) ;  /* 0x0000001000c87944 */ /* 0x001fea0003c00000 */
[----:B------:R-:W-:-:S07]  /*3710*/  IMAD.MOV.U32 R14, RZ, RZ, R9 ;  /* 0x000000ffff0e7224 */ /* 0x000fce00078e0009 */
.L_x_4798:
[----:B------:R-:W-:Y:S05]  /*3720*/  BSYNC.RECONVERGENT B1 ;  /* 0x0000000000017941 */ /* 0x000fea0003800200 */
.L_x_4797:
        /* <DEDUP_REMOVED lines=14> */
.L_x_4800:
[----:B------:R-:W-:Y:S05]  /*3810*/  BSYNC.RECONVERGENT B1 ;  /* 0x0000000000017941 */ /* 0x000fea0003800200 */
.L_x_4799:
        /* <DEDUP_REMOVED lines=14> */
.L_x_4802:
[----:B------:R-:W-:Y:S05]  /*3900*/  BSYNC.RECONVERGENT B1 ;  /* 0x0000000000017941 */ /* 0x000fea0003800200 */
.L_x_4801:
        /* <DEDUP_REMOVED lines=14> */
.L_x_4804:
[----:B------:R-:W-:Y:S05]  /*39f0*/  BSYNC.RECONVERGENT B1 ;  /* 0x0000000000017941 */ /* 0x000fea0003800200 */
.L_x_4803:
        /* <DEDUP_REMOVED lines=14> */
.L_x_4806:
[----:B------:R-:W-:Y:S05]  /*3ae0*/  BSYNC.RECONVERGENT B1 ;  /* 0x0000000000017941 */ /* 0x000fea0003800200 */
.L_x_4805:
        /* <DEDUP_REMOVED lines=14> */
.L_x_4808:
[----:B------:R-:W-:Y:S05]  /*3bd0*/  BSYNC.RECONVERGENT B1 ;  /* 0x0000000000017941 */ /* 0x000fea0003800200 */
.L_x_4807:
        /* <DEDUP_REMOVED lines=14> */
.L_x_4810:
[----:B------:R-:W-:Y:S05]  /*3cc0*/  BSYNC.RECONVERGENT B1 ;  /* 0x0000000000017941 */ /* 0x000fea0003800200 */
.L_x_4809:
        /* <DEDUP_REMOVED lines=14> */
.L_x_4812:
[----:B------:R-:W-:Y:S05]  /*3db0*/  BSYNC.RECONVERGENT B1 ;  /* 0x0000000000017941 */ /* 0x000fea0003800200 */
.L_x_4811:
        /* <DEDUP_REMOVED lines=9> */
[----:B------:R-:W-:Y:S01]  /*3e50*/  R2UR UR8, R16 ;  /* 0x00000000100872ca */ /* 0x000fe200000e0000 */
[----:B------:R-:W-:Y:S01]  /*3e60*/  IMAD.IADD R7, R7, 0x1, R9 ;  /* 0x0000000107077824 */ /* 0x000fe200078e0209 */
[----:B------:R-:W-:-:S02]  /*3e70*/  LEA R8, P0, R6, UR56, 0x2 ;  /* 0x0000003806087c11 */ /* 0x000fc4000f8010ff */
[----:B------:R-:W-:Y:S02]  /*3e80*/  R2UR UR9, R17 ;  /* 0x00000000110972ca */ /* 0x000fe400000e0000 */
[----:B------:R-:W-:Y:S02]  /*3e90*/  LEA.HI.X R9, R6, UR57, R7, 0x2, P0 ;  /* 0x0000003906097c11 */ /* 0x000fe400080f1407 */
[C---:B------:R-:W-:Y:S02]  /*3ea0*/  IADD3 R18, P0, PT, R21.reuse, R18, RZ ;  /* 0x0000001215127210 */ /* 0x040fe40007f1e0ff */
[----:B------:R-:W-:Y:S01]  /*3eb0*/  R2UR UR10, R16 ;  /* 0x00000000100a72ca */ /* 0x000fe200000e0000 */
[----:B------:R2:W-:Y:S01]  /*3ec0*/  STG.E desc[UR4][R8.64], R11 ;  /* 0x0000000b08007986 */ /* 0x0005e2000c101904 */
[----:B------:R-:W-:Y:S02]  /*3ed0*/  LEA.HI.X.SX32 R10, R21, R10, 0x1, P0 ;  /* 0x0000000a150a7211 */ /* 0x000fe400000f0eff */
[----:B------:R-:W-:Y:S01]  /*3ee0*/  ISETP.GE.U32.AND P0, PT, R18, UR54, PT ;  /* 0x0000003612007c0c */ /* 0x000fe2000bf06070 */
[----:B------:R2:W-:Y:S01]  /*3ef0*/  STG.E desc[UR6][R8.64+0x80], R14 ;  /* 0x0000800e08007986 */ /* 0x0005e2000c101906 */
[----:B------:R-:W-:-:S02]  /*3f00*/  R2UR UR11, R17 ;  /* 0x00000000110b72ca */ /* 0x000fc400000e0000 */
[C---:B------:R-:W-:Y:S01]  /*3f10*/  R2UR UR12, R16.reuse ;  /* 0x00000000100c72ca */ /* 0x040fe200000e0000 */
[----:B------:R2:W-:Y:S01]  /*3f20*/  STG.E desc[UR8][R8.64+0x100], R0 ;  /* 0x0001000008007986 */ /* 0x0005e2000c101908 */
[C---:B------:R-:W-:Y:S02]  /*3f30*/  R2UR UR13, R17.reuse ;  /* 0x00000000110d72ca */ /* 0x040fe400000e0000 */
[C---:B------:R-:W-:Y:S02]  /*3f40*/  R2UR UR14, R16.reuse ;  /* 0x00000000100e72ca */ /* 0x040fe400000e0000 */
[C---:B------:R-:W-:Y:S02]  /*3f50*/  R2UR UR15, R17.reuse ;  /* 0x00000000110f72ca */ /* 0x040fe400000e0000 */
        /* <DEDUP_REMOVED lines=15> */
.L_x_4793:
[----:B------:R-:W-:Y:S05]  /*4050*/  EXIT ;  /* 0x000000000000794d */ /* 0x000fea0003800000 */
.L_x_4794:
[----:B------:R-:W-:Y:S01]  /*4060*/  HFMA2 R12, -RZ, RZ, 0, 9.5367431640625e-07 ;  /* 0x00000010ff0c7431 */ /* 0x000fe200000001ff */
[----:B------:R-:W-:Y:S01]  /*4070*/  BSSY B1, `(.L_x_4814) ;  /* 0x0000006000017945 */ /* 0x000fe20003800000 */
[----:B------:R-:W-:Y:S02]  /*4080*/  IMAD.MOV.U32 R11, RZ, RZ, 0x1f ;  /* 0x0000001fff0b7424 */ /* 0x000fe400078e00ff */
[----:B------:R-:W-:-:S07]  /*4090*/  IMAD.MOV.U32 R15, RZ, RZ, -0x1 ;  /* 0xffffffffff0f7424 */ /* 0x000fce00078e00ff */
[----:B------:R-:W-:Y:S05]  /*40a0*/  WARPSYNC.COLLECTIVE R15, `(.L_x_4815) ;  /* 0x000000000f087348 */ /* 0x000fea0003c00000 */
[----:B------:R0:W1:Y:S02]  /*40b0*/  SHFL.BFLY P6, R14, R13, R12, R11 ;  /* 0x0c00000c0d0e7389 */ /* 0x00006400000c000b */
[----:B01----:R-:W-:Y:S05]  /*40c0*/  ENDCOLLECTIVE ;  /* 0x000000000000791b */ /* 0x003fea0003800000 */
.L_x_4815:
[----:B------:R-:W-:Y:S05]  /*40d0*/  BSYNC B1 ;  /* 0x0000000000017941 */ /* 0x000fea0003800000 */
.L_x_4814:
        /* <DEDUP_REMOVED lines=9> */
.L_x_4816:
[----:B------:R-:W-:Y:S01]  /*4170*/  IMAD.MOV.U32 R12, RZ, RZ, 0x4 ;  /* 0x00000004ff0c7424 */ /* 0x000fe200078e00ff */
[----:B------:R-:W-:-:S04]  /*4180*/  FMNMX R0, R13, R14, !PT ;  /* 0x0000000e0d007209 */ /* 0x000fc80007800000 */
[----:B------:R-:W-:-:S07]  /*4190*/  MOV R13, R0 ;  /* 0x00000000000d7202 */ /* 0x000fce0000000f00 */
[----:B------:R-:W-:Y:S05]  /*41a0*/  WARPSYNC.COLLECTIVE R15, `(.L_x_4817) ;  /* 0x000000000f087348 */ /* 0x000fea0003c00000 */
[----:B------:R0:W1:Y:S02]  /*41b0*/  SHFL.BFLY P6, R14, R13, R12, R11 ;  /* 0x0c00000c0d0e7389 */ /* 0x00006400000c000b */
[----:B01----:R-:W-:Y:S05]  /*41c0*/  ENDCOLLECTIVE ;  /* 0x000000000000791b */ /* 0x003fea0003800000 */
.L_x_4817:
[----:B------:R-:W-:Y:S01]  /*41d0*/  HFMA2 R12, -RZ, RZ, 0, 1.1920928955078125e-07 ;  /* 0x00000002ff0c7431 */ /* 0x000fe200000001ff */
[----:B------:R-:W-:-:S05]  /*41e0*/  FMNMX R2, R0, R14, !PT ;  /* 0x0000000e00027209 */ /* 0x000fca0007800000 */
[----:B------:R-:W-:-:S07]  /*41f0*/  IMAD.MOV.U32 R13, RZ, RZ, R2 ;  /* 0x000000ffff0d7224 */ /* 0x000fce00078e0002 */
[----:B------:R-:W-:Y:S05]  /*4200*/  WARPSYNC.COLLECTIVE R15, `(.L_x_4818) ;  /* 0x000000000f087348 */ /* 0x000fea0003c00000 */
[----:B------:R0:W1:Y:S02]  /*4210*/  SHFL.BFLY P6, R14, R13, R12, R11 ;  /* 0x0c00000c0d0e7389 */ /* 0x00006400000c000b */
[----:B01----:R-:W-:Y:S05]  /*4220*/  ENDCOLLECTIVE ;  /* 0x000000000000791b */ /* 0x003fea0003800000 */
.L_x_4818:
[----:B------:R-:W-:Y:S01]  /*4230*/  IMAD.MOV.U32 R12, RZ, RZ, 0x1 ;  /* 0x00000001ff0c7424 */ /* 0x000fe200078e00ff */
[----:B------:R-:W-:-:S05]  /*4240*/  FMNMX R3, R2, R14, !PT ;  /* 0x0000000e02037209 */ /* 0x000fca0007800000 */
[----:B------:R-:W-:-:S07]  /*4250*/  IMAD.MOV.U32 R13, RZ, RZ, R3 ;  /* 0x000000ffff0d7224 */ /* 0x000fce00078e0003 */
[----:B------:R-:W-:Y:S05]  /*4260*/  WARPSYNC.COLLECTIVE R15, `(.L_x_4819) ;  /* 0x000000000f087348 */ /* 0x000fea0003c00000 */
[----:B------:R0:W1:Y:S02]  /*4270*/  SHFL.BFLY P6, R14, R13, R12, R11 ;  /* 0x0c00000c0d0e7389 */ /* 0x00006400000c000b */
[----:B01----:R-:W-:Y:S05]  /*4280*/  ENDCOLLECTIVE ;  /* 0x000000000000791b */ /* 0x003fea0003800000 */
.L_x_4819:
        /* <DEDUP_REMOVED lines=11> */
[----:B------:R-:W-:Y:S01]  /*4340*/  FADD R27, R4, -R9 ;  /* 0x80000009041b7221 */ /* 0x000fe20000000000 */
[----:B------:R-:W-:Y:S01]  /*4350*/  FFMA.SAT R4, R25, R6, 0.5 ;  /* 0x3f00000019047423 */ /* 0x000fe20000002006 */
[C---:B------:R-:W-:Y:S01]  /*4360*/  FADD R2, R0.reuse, -12583039 ;  /* 0xcb40007f00027421 */ /* 0x040fe20000000000 */
[----:B------:R-:W-:-:S02]  /*4370*/  IMAD.SHL.U32 R0, R0, 0x800000, RZ ;  /* 0x0080000000007824 */ /* 0x000fc400078e00ff */
[-C--:B------:R-:W-:Y:S01]  /*4380*/  FFMA.SAT R8, R3, R6.reuse, 0.5 ;  /* 0x3f00000003087423 */ /* 0x080fe20000002006 */
[-C--:B------:R-:W-:Y:S01]  /*4390*/  FFMA.RM R4, R4, R7.reuse, 12582913 ;  /* 0x4b40000104047423 */ /* 0x080fe20000004007 */
[----:B------:R-:W-:Y:S01]  /*43a0*/  FFMA R2, R23, 1.4426950216293334961, -R2 ;  /* 0x3fb8aa3b17027823 */ /* 0x000fe20000000802 */
[-C--:B------:R-:W-:Y:S01]  /*43b0*/  FFMA.SAT R12, R19, R6.reuse, 0.5 ;  /* 0x3f000000130c7423 */ /* 0x080fe20000002006 */
[-C--:B------:R-:W-:Y:S01]  /*43c0*/  FFMA.RM R8, R8, R7.reuse, 12582913 ;  /* 0x4b40000108087423 */ /* 0x080fe20000004007 */
[-C--:B------:R-:W-:Y:S01]  /*43d0*/  FFMA.SAT R14, R11, R6.reuse, 0.5 ;  /* 0x3f0000000b0e7423 */ /* 0x080fe20000002006 */
[----:B------:R-:W-:Y:S01]  /*43e0*/  FFMA R2, R23, 1.925963033500011079e-08, R2 ;  /* 0x32a5706017027823 */ /* 0x000fe20000000002 */
[-C--:B------:R-:W-:Y:S01]  /*43f0*/  FFMA.RM R12, R12, R7.reuse, 12582913 ;  /* 0x4b4000010c0c7423 */ /* 0x080fe20000004007 */
[----:B------:R-:W-:Y:S01]  /*4400*/  FFMA.SAT R22, R15, R6, 0.5 ;  /* 0x3f0000000f167423 */ /* 0x000fe20000002006 */
[-C--:B------:R-:W-:Y:S01]  /*4410*/  FFMA.RM R14, R14, R7.reuse, 12582913 ;  /* 0x4b4000010e0e7423 */ /* 0x080fe20000004007 */
[----:B------:R0:W1:Y:S02]  /*4420*/  MUFU.EX2 R9, R2 ;  /* 0x0000000200097308 */ /* 0x0000640000000800 */
[----:B------:R-:W-:Y:S01]  /*4430*/  FFMA.RM R22, R22, R7, 12582913 ;  /* 0x4b40000116167423 */ /* 0x000fe20000004007 */
[----:B0-----:R-:W-:-:S04]  /*4440*/  FADD R2, R8, -12583039 ;  /* 0xcb40007f08027421 */ /* 0x001fc80000000000 */
[C---:B------:R-:W-:Y:S01]  /*4450*/  FFMA R2, R3.reuse, 1.4426950216293334961, -R2 ;  /* 0x3fb8aa3b03027823 */ /* 0x040fe20000000802 */
[----:B-1----:R-:W-:Y:S01]  /*4460*/  FMUL R9, R0, R9 ;  /* 0x0000000900097220 */ /* 0x002fe20000400000 */
[----:B------:R-:W-:Y:S02]  /*4470*/  FADD R0, R4, -12583039 ;  /* 0xcb40007f04007421 */ /* 0x000fe40000000000 */
[----:B------:R-:W-:Y:S01]  /*4480*/  FFMA R3, R3, 1.925963033500011079e-08, R2 ;  /* 0x32a5706003037823 */ /* 0x000fe20000000002 */
[----:B------:R-:W-:Y:S02]  /*4490*/  IMAD.SHL.U32 R2, R8, 0x800000, RZ ;  /* 0x0080000008027824 */ /* 0x000fe400078e00ff */
[----:B------:R-:W-:-:S03]  /*44a0*/  FFMA R0, R25, 1.4426950216293334961, -R0 ;  /* 0x3fb8aa3b19007823 */ /* 0x000fc60000000800 */
        /* <DEDUP_REMOVED lines=9> */
[----:B0-----:R-:W-:-:S03]  /*4540*/  FMUL R2, R2, R3 ;  /* 0x0000000302027220 */ /* 0x001fc60000400000 */
[----:B------:R-:W-:-:S04]  /*4550*/  FFMA R8, R5, 1.925963033500011079e-08, R8 ;  /* 0x32a5706005087823 */ /* 0x000fc80000000008 */
[----:B------:R0:W2:Y:S01]  /*4560*/  MUFU.EX2 R5, R8 ;  /* 0x0000000800057308 */ /* 0x0000a20000000800 */
[----:B-1----:R-:W-:Y:S01]  /*4570*/  FMUL R0, R0, R25 ;  /* 0x0000001900007220 */ /* 0x002fe20000400000 */
[C---:B0-----:R-:W-:Y:S01]  /*4580*/  FADD R8, R14.reuse, -12583039 ;  /* 0xcb40007f0e087421 */ /* 0x041fe20000000000 */
[----:B------:R-:W-:-:S03]  /*4590*/  IMAD.SHL.U32 R14, R14, 0x800000, RZ ;  /* 0x008000000e0e7824 */ /* 0x000fc600078e00ff */
[C---:B------:R-:W-:Y:S01]  /*45a0*/  FFMA R8, R11.reuse, 1.4426950216293334961, -R8 ;  /* 0x3fb8aa3b0b087823 */ /* 0x040fe20000000808 */
[----:B--2---:R-:W-:Y:S01]  /*45b0*/  FMUL R3, R4, R5 ;  /* 0x0000000504037220 */ /* 0x004fe20000400000 */
[C---:B------:R-:W-:Y:S02]  /*45c0*/  FADD R4, R12.reuse, -12583039 ;  /* 0xcb40007f0c047421 */ /* 0x040fe40000000000 */
[----:B------:R-:W-:Y:S01]  /*45d0*/  FFMA R8, R11, 1.925963033500011079e-08, R8 ;  /* 0x32a570600b087823 */ /* 0x000fe20000000008 */
[----:B------:R-:W-:Y:S01]  /*45e0*/  SHF.L.U32 R5, R12, 0x17, RZ ;  /* 0x000000170c057819 */ /* 0x000fe200000006ff */
[-C--:B------:R-:W-:Y:S01]  /*45f0*/  FFMA.SAT R12, R13, R6.reuse, 0.5 ;  /* 0x3f0000000d0c7423 */ /* 0x080fe20000002006 */
[----:B------:R-:W-:Y:S01]  /*4600*/  FFMA R4, R19, 1.4426950216293334961, -R4 ;  /* 0x3fb8aa3b13047823 */ /* 0x000fe20000000804 */
[----:B------:R0:W-:Y:S01]  /*4610*/  MUFU.EX2 R11, R8 ;  /* 0x00000008000b7308 */ /* 0x0001e20000000800 */
[----:B------:R-:W-:Y:S01]  /*4620*/  FFMA.SAT R6, R27, R6, 0.5 ;  /* 0x3f0000001b067423 */ /* 0x000fe20000002006 */
[----:B------:R-:W-:Y:S01]  /*4630*/  FFMA.RM R12, R12, R7, 12582913 ;  /* 0x4b4000010c0c7423 */ /* 0x000fe20000004007 */
[----:B------:R-:W-:-:S06]  /*4640*/  FFMA R4, R19, 1.925963033500011079e-08, R4 ;  /* 0x32a5706013047823 */ /* 0x000fcc0000000004 */
[----:B------:R-:W1:Y:S01]  /*4650*/  MUFU.EX2 R4, R4 ;  /* 0x0000000400047308 */ /* 0x000e620000000800 */
[----:B0-----:R-:W-:Y:S02]  /*4660*/  IMAD.SHL.U32 R8, R12, 0x800000, RZ ;  /* 0x008000000c087824 */ /* 0x001fe400078e00ff */
[----:B-1----:R-:W-:Y:S01]  /*4670*/  FMUL R5, R5, R4 ;  /* 0x0000000405057220 */ /* 0x002fe20000400000 */
[----:B------:R-:W-:Y:S01]  /*4680*/  FMUL R4, R14, R11 ;  /* 0x0000000b0e047220 */ /* 0x000fe20000400000 */
[----:B------:R-:W-:-:S04]  /*4690*/  FADD R14, R12, -12583039 ;  /* 0xcb40007f0c0e7421 */ /* 0x000fc80000000000 */
[----:B------:R-:W-:-:S04]  /*46a0*/  FFMA R14, R13, 1.4426950216293334961, -R14 ;  /* 0x3fb8aa3b0d0e7823 */ /* 0x000fc8000000080e */
[----:B------:R-:W-:Y:S01]  /*46b0*/  FFMA R14, R13, 1.925963033500011079e-08, R14 ;  /* 0x32a570600d0e7823 */ /* 0x000fe2000000000e */
[----:B------:R-:W-:Y:S01]  /*46c0*/  FFMA.RM R13, R6, R7, 12582913 ;  /* 0x4b400001060d7423 */ /* 0x000fe20000004007 */
[----:B------:R-:W-:Y:S01]  /*46d0*/  FADD R6, R22, -12583039 ;  /* 0xcb40007f16067421 */ /* 0x000fe20000000000 */
[----:B------:R-:W-:Y:S01]  /*46e0*/  FADD R7, RZ, R9 ;  /* 0x00000009ff077221 */ /* 0x000fe20000000000 */
[----:B------:R-:W0:Y:S02]  /*46f0*/  MUFU.EX2 R11, R14 ;  /* 0x0000000e000b7308 */ /* 0x000e240000000800 */
[----:B------:R-:W-:Y:S01]  /*4700*/  FFMA R6, R15, 1.4426950216293334961, -R6 ;  /* 0x3fb8aa3b0f067823 */ /* 0x000fe20000000806 */
[----:B------:R-:W-:-:S03]  /*4710*/  FADD R7, R7, R0 ;  /* 0x0000000007077221 */ /* 0x000fc60000000000 */
[----:B------:R-:W-:Y:S01]  /*4720*/  FFMA R15, R15, 1.925963033500011079e-08, R6 ;  /* 0x32a570600f0f7823 */ /* 0x000fe20000000006 */
[----:B------:R-:W-:-:S03]  /*4730*/  FADD R6, R13, -12583039 ;  /* 0xcb40007f0d067421 */ /* 0x000fc60000000000 */
[----:B------:R1:W2:Y:S01]  /*4740*/  MUFU.EX2 R12, R15 ;  /* 0x0000000f000c7308 */ /* 0x0002a20000000800 */
[----:B------:R-:W-:-:S04]  /*4750*/  FFMA R6, R27, 1.4426950216293334961, -R6 ;  /* 0x3fb8aa3b1b067823 */ /* 0x000fc80000000806 */
[----:B------:R-:W-:Y:S01]  /*4760*/  FFMA R27, R27, 1.925963033500011079e-08, R6 ;  /* 0x32a570601b1b7823 */ /* 0x000fe20000000006 */
[----:B------:R-:W-:Y:S01]  /*4770*/  FADD R6, R7, R2 ;  /* 0x0000000207067221 */ /* 0x000fe20000000000 */
[----:B0-----:R-:W-:Y:S01]  /*4780*/  FMUL R8, R8, R11 ;  /* 0x0000000b08087220 */ /* 0x001fe20000400000 */
[----:B------:R-:W-:Y:S01]  /*4790*/  SHF.L.U32 R7, R22, 0x17, RZ ;  /* 0x0000001716077819 */ /* 0x000fe200000006ff */
[----:B-1----:R-:W-:Y:S02]  /*47a0*/  IMAD.MOV.U32 R15, RZ, RZ, -0x1 ;  /* 0xffffffffff0f7424 */ /* 0x002fe400078e00ff */
[----:B------:R-:W-:Y:S01]  /*47b0*/  FADD R6, R6, R3 ;  /* 0x0000000306067221 */ /* 0x000fe20000000000 */
[----:B------:R-:W0:Y:S03]  /*47c0*/  MUFU.EX2 R27, R27 ;  /* 0x0000001b001b7308 */ /* 0x000e260000000800 */
[----:B------:R-:W-:Y:S01]  /*47d0*/  FADD R11, R6, R5 ;  /* 0x00000005060b7221 */ /* 0x000fe20000000000 */
[----:B------:R-:W-:-:S02]  /*47e0*/  IMAD.SHL.U32 R6, R13, 0x800000, RZ ;  /* 0x008000000d067824 */ /* 0x000fc400078e00ff */
[----:B--2---:R-:W-:Y:S01]  /*47f0*/  FMUL R7, R7, R12 ;  /* 0x0000000c07077220 */ /* 0x004fe20000400000 */
[----:B------:R-:W-:-:S04]  /*4800*/  FADD R11, R11, R4 ;  /* 0x000000040b0b7221 */ /* 0x000fc80000000000 */
[----:B------:R-:W-:Y:S01]  /*4810*/  FADD R12, R11, R8 ;  /* 0x000000080b0c7221 */ /* 0x000fe20000000000 */
[----:B------:R-:W-:-:S03]  /*4820*/  HFMA2 R11, -RZ, RZ, 0, 1.847743988037109375e-06 ;  /* 0x0000001fff0b7431 */ /* 0x000fc600000001ff */
[----:B------:R-:W-:Y:S01]  /*4830*/  FADD R13, R12, R7 ;  /* 0x000000070c0d7221 */ /* 0x000fe20000000000 */
[----:B------:R-:W-:Y:S02]  /*4840*/  IMAD.MOV.U32 R12, RZ, RZ, 0x10 ;  /* 0x00000010ff0c7424 */ /* 0x000fe400078e00ff */
[----:B0-----:R-:W-:-:S04]  /*4850*/  FMUL R6, R6, R27 ;  /* 0x0000001b06067220 */ /* 0x001fc80000400000 */
[----:B------:R-:W-:-:S07]  /*4860*/  FADD R13, R13, R6 ;  /* 0x000000060d0d7221 */ /* 0x000fce0000000000 */
[----:B------:R-:W-:Y:S05]  /*4870*/  WARPSYNC.COLLECTIVE R15, `(.L_x_4820) ;  /* 0x000000000f087348 */ /* 0x000fea0003c00000 */
[----:B------:R0:W1:Y:S02]  /*4880*/  SHFL.BFLY P6, R14, R13, R12, R11 ;  /* 0x0c00000c0d0e7389 */ /* 0x00006400000c000b */
[----:B01----:R-:W-:Y:S05]  /*4890*/  ENDCOLLECTIVE ;  /* 0x000000000000791b */ /* 0x003fea0003800000 */
.L_x_4820:
[----:B------:R-:W-:Y:S02]  /*48a0*/  IMAD.MOV.U32 R12, RZ, RZ, 0x8 ;  /* 0x00000008ff0c7424 */ /* 0x000fe400078e00ff */
[----:B------:R-:W-:-:S05]  /*48b0*/  FADD R19, R13, R14 ;  /* 0x0000000e0d137221 */ /* 0x000fca0000000000 */
[----:B------:R-:W-:-:S07]  /*48c0*/  MOV R13, R19 ;  /* 0x00000013000d7202 */ /* 0x000fce0000000f00 */
[----:B------:R-:W-:Y:S05]  /*48d0*/  WARPSYNC.COLLECTIVE R15, `(.L_x_4821) ;  /* 0x000000000f087348 */ /* 0x000fea0003c00000 */
[----:B------:R0:W1:Y:S02]  /*48e0*/  SHFL.BFLY P6, R14, R13, R12, R11 ;  /* 0x0c00000c0d0e7389 */ /* 0x00006400000c000b */
[----:B01----:R-:W-:Y:S05]  /*48f0*/  ENDCOLLECTIVE ;  /* 0x000000000000791b */ /* 0x003fea0003800000 */
.L_x_4821:
[----:B------:R-:W-:Y:S02]  /*4900*/  IMAD.MOV.U32 R12, RZ, RZ, 0x4 ;  /* 0x00000004ff0c7424 */ /* 0x000fe400078e00ff */
[----:B------:R-:W-:-:S05]  /*4910*/  FADD R22, R19, R14 ;  /* 0x0000000e13167221 */ /* 0x000fca0000000000 */
[----:B------:R-:W-:-:S07]  /*4920*/  MOV R13, R22 ;  /* 0x00000016000d7202 */ /* 0x000fce0000000f00 */
[----:B------:R-:W-:Y:S05]  /*4930*/  WARPSYNC.COLLECTIVE R15, `(.L_x_4822) ;  /* 0x000000000f087348 */ /* 0x000fea0003c00000 */
[----:B------:R0:W1:Y:S02]  /*4940*/  SHFL.BFLY P6, R14, R13, R12, R11 ;  /* 0x0c00000c0d0e7389 */ /* 0x00006400000c000b */
[----:B01----:R-:W-:Y:S05]  /*4950*/  ENDCOLLECTIVE ;  /* 0x000000000000791b */ /* 0x003fea0003800000 */
.L_x_4822:
[----:B------:R-:W-:Y:S02]  /*4960*/  IMAD.MOV.U32 R12, RZ, RZ, 0x2 ;  /* 0x00000002ff0c7424 */ /* 0x000fe400078e00ff */
[----:B------:R-:W-:-:S05]  /*4970*/  FADD R23, R22, R14 ;  /* 0x0000000e16177221 */ /* 0x000fca0000000000 */
[----:B------:R-:W-:-:S07]  /*4980*/  MOV R13, R23 ;  /* 0x00000017000d7202 */ /* 0x000fce0000000f00 */
[----:B------:R-:W-:Y:S05]  /*4990*/  WARPSYNC.COLLECTIVE R15, `(.L_x_4823) ;  /* 0x000000000f087348 */ /* 0x000fea0003c00000 */
[----:B------:R0:W1:Y:S02]  /*49a0*/  SHFL.BFLY P6, R14, R13, R12, R11 ;  /* 0x0c00000c0d0e7389 */ /* 0x00006400000c000b */
[----:B01----:R-:W-:Y:S05]  /*49b0*/  ENDCOLLECTIVE ;  /* 0x000000000000791b */ /* 0x003fea0003800000 */
.L_x_4823:
[----:B------:R-:W-:Y:S02]  /*49c0*/  IMAD.MOV.U32 R12, RZ, RZ, 0x1 ;  /* 0x00000001ff0c7424 */ /* 0x000fe400078e00ff */
[----:B------:R-:W-:-:S05]  /*49d0*/  FADD R24, R23, R14 ;  /* 0x0000000e17187221 */ /* 0x000fca0000000000 */
[----:B------:R-:W-:-:S07]  /*49e0*/  MOV R13, R24 ;  /* 0x00000018000d7202 */ /* 0x000fce0000000f00 */
[----:B------:R-:W-:Y:S05]  /*49f0*/  WARPSYNC.COLLECTIVE R15, `(.L_x_4824) ;  /* 0x000000000f087348 */ /* 0x000fea0003c00000 */
[----:B------:R0:W1:Y:S02]  /*4a00*/  SHFL.BFLY P6, R14, R13, R12, R11 ;  /* 0x0c00000c0d0e7389 */ /* 0x00006400000c000b */
[----:B01----:R-:W-:Y:S05]  /*4a10*/  ENDCOLLECTIVE ;  /* 0x000000000000791b */ /* 0x003fea0003800000 */
.L_x_4824:
[----:B------:R-:W-:Y:S05]  /*4a20*/  BRA `(.L_x_4825) ;  /* 0xffffffe800c87947 */ /* 0x000fea000383ffff */
        .weak           $__internal_57_$__cuda_sm3x_div_rn_noftz_f32_slowpath
        .type           $__internal_57_$__cuda_sm3x_div_rn_noftz_f32_slowpath,@function
        .size           $__internal_57_$__cuda_sm3x_div_rn_noftz_f32_slowpath,(.L_x_37434 - $__internal_57_$__cuda_sm3x_div_rn_noftz_f32_slowpath)
$__internal_57_$__cuda_sm3x_div_rn_noftz_f32_slowpath:
        /* <DEDUP_REMOVED lines=34> */
.L_x_4827:
        /* <DEDUP_REMOVED lines=51> */
.L_x_4834:
[----:B------:R-:W-:-:S04]  /*4f80*/  LOP3.LUT R9, R9, 0x80000000, RZ, 0xc0, !PT ;  /* 0x8000000009097812 */ /* 0x000fc800078ec0ff */
[----:B------:R-:W-:Y:S01]  /*4f90*/  LOP3.LUT R9, R9, 0x7f800000, RZ, 0xfc, !PT ;  /* 0x7f80000009097812 */ /* 0x000fe200078efcff */
[----:B------:R-:W-:Y:S06]  /*4fa0*/  BRA `(.L_x_4835) ;  /* 0x0000000000047947 */ /* 0x000fec0003800000 */
.L_x_4833:
[----:B------:R-:W-:-:S07]  /*4fb0*/  LEA R9, R28, R9, 0x17 ;  /* 0x000000091c097211 */ /* 0x000fce00078eb8ff */
.L_x_4835:
[----:B------:R-:W-:Y:S05]  /*4fc0*/  BSYNC.RECONVERGENT B3 ;  /* 0x0000000000037941 */ /* 0x000fea0003800200 */
.L_x_4832:
[----:B------:R-:W-:Y:S05]  /*4fd0*/  BRA `(.L_x_4836) ;  /* 0x0000000000207947 */ /* 0x000fea0003800000 */
.L_x_4831:
[----:B------:R-:W-:-:S04]  /*4fe0*/  LOP3.LUT R9, R12, 0x80000000, R9, 0x48, !PT ;  /* 0x800000000c097812 */ /* 0x000fc800078e4809 */
[----:B------:R-:W-:Y:S01]  /*4ff0*/  LOP3.LUT R9, R9, 0x7f800000, RZ, 0xfc, !PT ;  /* 0x7f80000009097812 */ /* 0x000fe200078efcff */
[----:B------:R-:W-:Y:S06]  /*5000*/  BRA `(.L_x_4836) ;  /* 0x0000000000147947 */ /* 0x000fec0003800000 */
.L_x_4830:
[----:B------:R-:W-:Y:S01]  /*5010*/  LOP3.LUT R9, R12, 0x80000000, R9, 0x48, !PT ;  /* 0x800000000c097812 */ /* 0x000fe200078e4809 */
[----:B------:R-:W-:Y:S06]  /*5020*/  BRA `(.L_x_4836) ;  /* 0x00000000000c7947 */ /* 0x000fec0003800000 */
.L_x_4829:
[----:B------:R-:W0:Y:S01]  /*5030*/  MUFU.RSQ R9, -QNAN ;  /* 0xffc0000000097908 */ /* 0x000e220000001400 */
[----:B------:R-:W-:Y:S05]  /*5040*/  BRA `(.L_x_4836) ;  /* 0x0000000000047947 */ /* 0x000fea0003800000 */
.L_x_4828:
[----:B------:R-:W-:-:S07]  /*5050*/  FADD.FTZ R9, R9, R12 ;  /* 0x0000000c09097221 */ /* 0x000fce0000010000 */
.L_x_4836:
[----:B------:R-:W-:Y:S05]  /*5060*/  BSYNC.RECONVERGENT B2 ;  /* 0x0000000000027941 */ /* 0x000fea0003800200 */
.L_x_4826:
[----:B------:R-:W-:Y:S02]  /*5070*/  HFMA2 R13, -RZ, RZ, 0, 0 ;  /* 0x00000000ff0d7431 */ /* 0x000fe400000001ff */
[----:B------:R-:W-:-:S04]  /*5080*/  IMAD.MOV.U32 R12, RZ, RZ, R22 ;  /* 0x000000ffff0c7224 */ /* 0x000fc800078e0016 */
[----:B0-----:R-:W-:Y:S05]  /*5090*/  RET.REL.NODEC R12 `(_Z15SoftmaxWarpImplI22BroadcastScaleMaskLoadIffbLm4EiE11DirectStoreIffEfLi1ELi9ELi32ELi1ELb0EL9Algorithm0EEvT_T0_ll) ;  /* 0xffffffac0cd87950 */ /* 0x001fea0003c3ffff */
.L_x_4837:
        /* <DEDUP_REMOVED lines=14> */
.L_x_37434:


//--------------------- .text._Z15SoftmaxWarpImplI22BroadcastScaleMaskLoadIffbLm4EiE11DirectStoreIffEfLi1ELi8ELi32ELi1ELb1EL9Algorithm0EEvT_T0_ll --------------------------
	.section	.text._Z15SoftmaxWarpImplI22BroadcastScaleMaskLoadIffbLm4EiE11DirectStoreIffEfLi1ELi8ELi32ELi1ELb1EL9Algorithm0EEvT_T0_ll,"ax",@progbits
	.align	128
        .global         _Z15SoftmaxWarpImplI22BroadcastScaleMaskLoadIffbLm4EiE11DirectStoreIffEfLi1ELi8ELi32ELi1ELb1EL9Algorithm0EEvT_T0_ll
        .type           _Z15SoftmaxWarpImplI22BroadcastScaleMaskLoadIffbLm4EiE11DirectStoreIffEfLi1ELi8ELi32ELi1ELb1EL9Algorithm0EEvT_T0_ll,@function
        .size           _Z15SoftmaxWarpImplI22BroadcastScaleMaskLoadIffbLm4EiE11DirectStoreIffEfLi1ELi8ELi32ELi1ELb1EL9Algorithm0EEvT_T0_ll,(.L_x_37435 - _Z15SoftmaxWarpImplI22BroadcastScaleMaskLoadIffbLm4EiE11DirectStoreIffEfLi1ELi8ELi32ELi1ELb1EL9Algorithm0EEvT_T0_ll)
        .other          _Z15SoftmaxWarpImplI22BroadcastScaleMaskLoadIffbLm4EiE11DirectStoreIffEfLi1ELi8ELi32ELi1ELb1EL9Algorithm0EEvT_T0_ll,@"STO_CUDA_ENTRY STV_DEFAULT"
_Z15SoftmaxWarpImplI22BroadcastScaleMaskLoadIffbLm4EiE11DirectStoreIffEfLi1ELi8ELi32ELi1ELb1EL9Algorithm0EEvT_T0_ll:
.text._Z15SoftmaxWarpImplI22BroadcastScaleMaskLoadIffbLm4EiE11DirectStoreIffEfLi1ELi8ELi32ELi1ELb1EL9Algorithm0EEvT_T0_ll:
        /* <DEDUP_REMOVED lines=29> */
.L_x_4838:
        /* <DEDUP_REMOVED lines=17> */
[----:B------:R-:W-:-:S07]  /*02e0*/  VIADD R8, R2, 0xe0 ;  /* 0x000000e002087836 */ /* 0x000fce0000000000 */
.L_x_4873:
[----:B0-----:R-:W0:Y:S01]  /*02f0*/  LDC.64 R14, c[0x0][0x410] ;  /* 0x00010400ff0e7b82 */ /* 0x001e220000000a00 */
[----:B------:R-:W-:Y:S01]  /*0300*/  BSSY.RECONVERGENT B1, `(.L_x_4840) ;  /* 0x0000079000017945 */ /* 0x000fe20003800200 */
[----:B------:R-:W-:Y:S02]  /*0310*/  IMAD.MOV.U32 R9, RZ, RZ, -0x800000 ;  /* 0xff800000ff097424 */ /* 0x000fe400078e00ff */
[----:B------:R-:W-:-:S04]  /*0320*/  IMAD.MOV.U32 R13, RZ, RZ, -0x800000 ;  /* 0xff800000ff0d7424 */ /* 0x000fc800078e00ff */
[----:B------:R-:W2:Y:S01]  /*0330*/  LDC R11, c[0x0][0x3b8] ;  /* 0x0000ee00ff0b7b82 */ /* 0x000ea20000000800 */
[----:B0-----:R-:W-:-:S04]  /*0340*/  ISETP.GE.U32.AND P3, PT, R2, R14, PT ;  /* 0x0000000e0200720c */ /* 0x001fc80003f66070 */
[----:B------:R-:W-:-:S13]  /*0350*/  ISETP.GE.AND.EX P3, PT, RZ, R15, PT, P3 ;  /* 0x0000000fff00720c */ /* 0x000fda0003f66330 */
[----:B--2---:R-:W-:Y:S05]  /*0360*/  @P3 BRA `(.L_x_4841) ;  /* 0x0000000400c83947 */ /* 0x004fea0003800000 */
[----:B------:R-:W-:Y:S01]  /*0370*/  IABS R19, R11 ;  /* 0x0000000b00137213 */ /* 0x000fe20000000000 */
[----:B------:R-:W0:Y:S01]  /*0380*/  LDC R16, c[0x0][0x3bc] ;  /* 0x0000ef00ff107b82 */ /* 0x000e220000000800 */
[----:B------:R-:W-:Y:S01]  /*0390*/  IMAD R10, R3, UR52, R2 ;  /* 0x00000034030a7c24 */ /* 0x000fe2000f8e0202 */
[C---:B-1----:R-:W-:Y:S01]  /*03a0*/  R2UR UR6, R28.reuse ;  /* 0x000000001c0672ca */ /* 0x042fe200000e0000 */
[----:B------:R-:W1:Y:S01]  /*03b0*/  I2F.RP R9, R19 ;  /* 0x0000001300097306 */ /* 0x000e620000209400 */
[----:B------:R-:W-:Y:S02]  /*03c0*/  R2UR UR7, R29 ;  /* 0x000000001d0772ca */ /* 0x000fe400000e0000 */
[----:B------:R-:W-:Y:S02]  /*03d0*/  IABS R20, R10 ;  /* 0x0000000a00147213 */ /* 0x000fe40000000000 */
[----:B------:R-:W2:Y:S01]  /*03e0*/  LDC.64 R22, c[0x0][0x3a8] ;  /* 0x0000ea00ff167b82 */ /* 0x000ea20000000a00 */
[----:B------:R-:W-:-:S02]  /*03f0*/  R2UR UR4, R28 ;  /* 0x000000001c0472ca */ /* 0x000fc400000e0000 */
[----:B------:R-:W-:Y:S01]  /*0400*/  R2UR UR5, R29 ;  /* 0x000000001d0572ca */ /* 0x000fe200000e0000 */
[----:B-1----:R-:W1:Y:S02]  /*0410*/  MUFU.RCP R9, R9 ;  /* 0x0000000900097308 */ /* 0x002e640000001000 */
[----:B-1----:R-:W-:-:S06]  /*0420*/  IADD3 R12, PT, PT, R9, 0xffffffe, RZ ;  /* 0x0ffffffe090c7810 */ /* 0x002fcc0007ffe0ff */
[----:B------:R1:W3:Y:S02]  /*0430*/  F2I.FTZ.U32.TRUNC.NTZ R13, R12 ;  /* 0x0000000c000d7305 */ /* 0x0002e4000021f000 */
[----:B-1----:R-:W-:Y:S02]  /*0440*/  IMAD.MOV.U32 R12, RZ, RZ, RZ ;  /* 0x000000ffff0c7224 */ /* 0x002fe400078e00ff */
[----:B---3--:R-:W-:-:S04]  /*0450*/  IMAD.MOV R18, RZ, RZ, -R13 ;  /* 0x000000ffff127224 */ /* 0x008fc800078e0a0d */
[----:B------:R-:W-:Y:S01]  /*0460*/  IMAD R17, R18, R19, RZ ;  /* 0x0000001312117224 */ /* 0x000fe200078e02ff */
[----:B0-----:R-:W-:-:S03]  /*0470*/  IABS R18, R16 ;  /* 0x0000001000127213 */ /* 0x001fc60000000000 */
        /* <DEDUP_REMOVED lines=17> */
[----:B------:R-:W-:Y:S01]  /*0590*/  @!P2 IADD3 R9, PT, PT, -R9, RZ, RZ ;  /* 0x000000ff0909a210 */ /* 0x000fe20007ffe1ff */
[----:B-1----:R-:W-:Y:S01]  /*05a0*/  IMAD.MOV.U32 R12, RZ, RZ, RZ ;  /* 0x000000ffff0c7224 */ /* 0x002fe200078e00ff */
[----:B------:R-:W-:-:S05]  /*05b0*/  @!P1 LOP3.LUT R9, RZ, R11, RZ, 0x33, !PT ;  /* 0x0000000bff099212 */ /* 0x000fca00078e33ff */
[----:B------:R-:W-:Y:S02]  /*05c0*/  IMAD.MOV R21, RZ, RZ, -R9 ;  /* 0x000000ffff157224 */ /* 0x000fe400078e0a09 */
[----:B---3--:R-:W-:Y:S02]  /*05d0*/  IMAD.MOV R19, RZ, RZ, -R13 ;  /* 0x000000ffff137224 */ /* 0x008fe400078e0a0d */
[----:B------:R-:W-:Y:S02]  /*05e0*/  IMAD R21, R11, R21, R10 ;  /* 0x000000150b157224 */ /* 0x000fe400078e020a */
[----:B------:R-:W-:-:S03]  /*05f0*/  IMAD R19, R19, R18, RZ ;  /* 0x0000001213137224 */ /* 0x000fc600078e02ff */
[----:B------:R-:W-:Y:S01]  /*0600*/  IABS R20, R21 ;  /* 0x0000001500147213 */ /* 0x000fe20000000000 */
[----:B------:R-:W-:Y:S01]  /*0610*/  IMAD.HI.U32 R12, R13, R19, R12 ;  /* 0x000000130d0c7227 */ /* 0x000fe200078e000c */
[----:B0-----:R-:W-:Y:S02]  /*0620*/  IABS R19, R17 ;  /* 0x0000001100137213 */ /* 0x001fe40000000000 */
        /* <DEDUP_REMOVED lines=32> */
[----:B0-----:R-:W-:Y:S02]  /*0830*/  ISETP.NE.U32.AND P1, PT, R12, 0x1, PT ;  /* 0x000000010c00780c */ /* 0x001fe40003f25070 */
[----:B------:R-:W-:Y:S02]  /*0840*/  LOP3.LUT R12, R16, R17, RZ, 0x3c, !PT ;  /* 0x00000011100c7212 */ /* 0x000fe400078e3cff */
[----:B------:R-:W-:Y:S02]  /*0850*/  ISETP.GE.U32.AND P0, PT, R18, R19, PT ;  /* 0x000000131200720c */ /* 0x000fe40003f06070 */
[----:B------:R-:W0:Y:S01]  /*0860*/  LDC.64 R18, c[0x0][0x3a0] ;  /* 0x0000e800ff127b82 */ /* 0x000e220000000a00 */
        /* <DEDUP_REMOVED lines=8> */
[----:B------:R-:W-:Y:S02]  /*08f0*/  ISETP.NE.AND.EX P0, PT, R21, RZ, PT, P0 ;  /* 0x000000ff1500720c */ /* 0x000fe40003f05300 */
[----:B------:R-:W-:Y:S01]  /*0900*/  @!P2 LOP3.LUT R25, RZ, R17, RZ, 0x33, !PT ;  /* 0x00000011ff19a212 */ /* 0x000fe200078e33ff */
[----:B------:R-:W-:Y:S01]  /*0910*/  IMAD R9, R9, UR36, RZ ;  /* 0x0000002409097c24 */ /* 0x000fe2000f8e02ff */
[----:B------:R-:W-:-:S03]  /*0920*/  SEL R24, R24, RZ, P0 ;  /* 0x000000ff18187207 */ /* 0x000fc60000000000 */
[----:B------:R-:W-:Y:S01]  /*0930*/  IMAD.MOV R12, RZ, RZ, -R25 ;  /* 0x000000ffff0c7224 */ /* 0x000fe200078e0a19 */
[----:B0-----:R-:W-:Y:S01]  /*0940*/  ISETP.NE.U32.AND P2, PT, R18, 0x1, PT ;  /* 0x000000011200780c */ /* 0x001fe20003f45070 */
[----:B------:R-:W-:Y:S02]  /*0950*/  IMAD R24, R24, UR37, R9 ;  /* 0x0000002518187c24 */ /* 0x000fe4000f8e0209 */
[----:B------:R-:W-:Y:S01]  /*0960*/  IMAD R16, R17, R12, R16 ;  /* 0x0000000c11107224 */ /* 0x000fe200078e0210 */
[----:B------:R-:W-:Y:S02]  /*0970*/  ISETP.NE.AND.EX P1, PT, R19, RZ, PT, P2 ;  /* 0x000000ff1300720c */ /* 0x000fe40003f25320 */
[----:B--2---:R-:W-:Y:S02]  /*0980*/  ISETP.NE.U32.AND P2, PT, R22, 0x1, PT ;  /* 0x000000011600780c */ /* 0x004fe40003f45070 */
[----:B------:R-:W-:Y:S02]  /*0990*/  SEL R25, R25, RZ, P1 ;  /* 0x000000ff19197207 */ /* 0x000fe40000800000 */
        /* <DEDUP_REMOVED lines=15> */
.L_x_4841:
[----:B------:R-:W-:Y:S05]  /*0a90*/  BSYNC.RECONVERGENT B1 ;  /* 0x0000000000017941 */ /* 0x000fea0003800200 */
.L_x_4840:
[----:B------:R-:W-:Y:S01]  /*0aa0*/  IADD3 R12, PT, PT, R2, 0x20, RZ ;  /* 0x00000020020c7810 */ /* 0x000fe20007ffe0ff */
[----:B------:R-:W-:Y:S01]  /*0ab0*/  BSSY.RECONVERGENT B1, `(.L_x_4842) ;  /* 0x0000078000017945 */ /* 0x000fe20003800200 */
[----:B------:R-:W-:Y:S02]  /*0ac0*/  IMAD.MOV.U32 R10, RZ, RZ, -0x800000 ;  /* 0xff800000ff0a7424 */ /* 0x000fe400078e00ff */
[----:B------:R-:W-:-:S04]  /*0ad0*/  ISETP.GE.U32.AND P0, PT, R12, R14, PT ;  /* 0x0000000e0c00720c */ /* 0x000fc80003f06070 */
[----:B------:R-:W-:-:S13]  /*0ae0*/  ISETP.GE.AND.EX P0, PT, RZ, R15, PT, P0 ;  /* 0x0000000fff00720c */ /* 0x000fda0003f06300 */
[----:B------:R-:W-:Y:S05]  /*0af0*/  @P0 BRA `(.L_x_4843) ;  /* 0x0000000400cc0947 */ /* 0x000fea0003800000 */
[----:B------:R-:W-:Y:S01]  /*0b00*/  IABS R19, R11 ;  /* 0x0000000b00137213 */ /* 0x000fe20000000000 */
[----:B------:R-:W0:Y:S01]  /*0b10*/  LDC R10, c[0x0][0x3bc] ;  /* 0x0000ef00ff0a7b82 */ /* 0x000e220000000800 */
[----:B------:R-:W-:Y:S01]  /*0b20*/  IMAD R12, R3, UR52, R12 ;  /* 0x00000034030c7c24 */ /* 0x000fe2000f8e020c */
[C---:B-1----:R-:W-:Y:S01]  /*0b30*/  R2UR UR6, R28.reuse ;  /* 0x000000001c0672ca */ /* 0x042fe200000e0000 */
[----:B------:R-:W1:Y:S01]  /*0b40*/  I2F.RP R18, R19 ;  /* 0x0000001300127306 */ /* 0x000e620000209400 */
[C---:B------:R-:W-:Y:S02]  /*0b50*/  R2UR UR7, R29.reuse ;  /* 0x000000001d0772ca */ /* 0x040fe400000e0000 */
[----:B------:R-:W-:Y:S02]  /*0b60*/  IABS R20, R12 ;  /* 0x0000000c00147213 */ /* 0x000fe40000000000 */
[----:B------:R-:W-:Y:S02]  /*0b70*/  R2UR UR4, R28 ;  /* 0x000000001c0472ca */ /* 0x000fe400000e0000 */
[----:B------:R-:W-:Y:S01]  /*0b80*/  R2UR UR5, R29 ;  /* 0x000000001d0572ca */ /* 0x000fe200000e0000 */
[----:B-1----:R-:W1:Y:S02]  /*0b90*/  MUFU.RCP R18, R18 ;  /* 0x0000001200127308 */ /* 0x002e640000001000 */
[----:B-1----:R-:W-:Y:S01]  /*0ba0*/  VIADD R17, R18, 0xffffffe ;  /* 0x0ffffffe12117836 */ /* 0x002fe20000000000 */
[----:B0-----:R-:W-:-:S05]  /*0bb0*/  IABS R18, R10 ;  /* 0x0000000a00127213 */ /* 0x001fca0000000000 */
        /* <DEDUP_REMOVED lines=21> */
[----:B------:R-:W-:Y:S01]  /*0d10*/  @!P2 IMAD.MOV R20, RZ, RZ, -R20 ;  /* 0x000000ffff14a224 */ /* 0x000fe200078e0a14 */
[----:B------:R-:W-:-:S05]  /*0d20*/  @!P1 LOP3.LUT R20, RZ, R11, RZ, 0x33, !PT ;  /* 0x0000000bff149212 */ /* 0x000fca00078e33ff */
[----:B------:R-:W-:Y:S01]  /*0d30*/  IMAD.MOV R16, RZ, RZ, -R20 ;  /* 0x000000ffff107224 */ /* 0x000fe200078e0a14 */
[----:B0-----:R-:W-:-:S03]  /*0d40*/  IADD3 R19, PT, PT, RZ, -R17, RZ ;  /* 0x80000011ff137210 */ /* 0x001fc60007ffe0ff */
[----:B------:R-:W-:Y:S02]  /*0d50*/  IMAD R11, R11, R16, R12 ;  /* 0x000000100b0b7224 */ /* 0x000fe400078e020c */
[----:B------:R-:W-:Y:S02]  /*0d60*/  IMAD R19, R19, R18, RZ ;  /* 0x0000001213137224 */ /* 0x000fe400078e02ff */
[----:B------:R-:W-:Y:S01]  /*0d70*/  IMAD.MOV.U32 R16, RZ, RZ, RZ ;  /* 0x000000ffff107224 */ /* 0x000fe200078e00ff */
[----:B------:R-:W-:-:S03]  /*0d80*/  IABS R21, R11 ;  /* 0x0000000b00157213 */ /* 0x000fc60000000000 */
[----:B------:R-:W-:-:S04]  /*0d90*/  IMAD.HI.U32 R16, R17, R19, R16 ;  /* 0x0000001311107227 */ /* 0x000fc800078e0010 */
[----:B------:R-:W-:Y:S02]  /*0da0*/  IMAD.MOV.U32 R17, RZ, RZ, R21 ;  /* 0x000000ffff117224 */ /* 0x000fe400078e0015 */
[----:B------:R-:W0:Y:S02]  /*0db0*/  LDC R21, c[0x0][0x3c0] ;  /* 0x0000f000ff157b82 */ /* 0x000e240000000800 */
[----:B------:R-:W-:-:S05]  /*0dc0*/  IMAD.HI.U32 R24, R16, R17, RZ ;  /* 0x0000001110187227 */ /* 0x000fca00078e00ff */
[----:B------:R-:W-:-:S05]  /*0dd0*/  IADD3 R16, PT, PT, -R24, RZ, RZ ;  /* 0x000000ff18107210 */ /* 0x000fca0007ffe1ff */
[----:B------:R-:W-:Y:S01]  /*0de0*/  IMAD R17, R18, R16, R17 ;  /* 0x0000001012117224 */ /* 0x000fe200078e0211 */
[----:B------:R-:W-:-:S04]  /*0df0*/  LOP3.LUT R16, R11, R10, RZ, 0x3c, !PT ;  /* 0x0000000a0b107212 */ /* 0x000fc800078e3cff */
[----:B------:R-:W-:Y:S02]  /*0e00*/  ISETP.GT.U32.AND P1, PT, R18, R17, PT ;  /* 0x000000111200720c */ /* 0x000fe40003f24070 */
[----:B------:R-:W-:Y:S02]  /*0e10*/  ISETP.GE.AND P2, PT, R16, RZ, PT ;  /* 0x000000ff1000720c */ /* 0x000fe40003f46270 */
[----:B0-----:R-:W-:Y:S02]  /*0e20*/  IABS R22, R21 ;  /* 0x0000001500167213 */ /* 0x001fe40000000000 */
[----:B------:R-:W-:Y:S02]  /*0e30*/  ISETP.NE.AND P6, PT, R21, RZ, PT ;  /* 0x000000ff1500720c */ /* 0x000fe40003fc5270 */
[----:B------:R-:W0:Y:S05]  /*0e40*/  I2F.RP R23, R22 ;  /* 0x0000001600177306 */ /* 0x000e2a0000209400 */
[----:B------:R-:W-:-:S02]  /*0e50*/  @!P1 IMAD.IADD R17, R17, 0x1, -R18 ;  /* 0x0000000111119824 */ /* 0x000fc400078e0a12 */
[----:B------:R-:W-:Y:S01]  /*0e60*/  @!P1 VIADD R24, R24, 0x1 ;  /* 0x0000000118189836 */ /* 0x000fe20000000000 */
[----:B------:R-:W-:Y:S02]  /*0e70*/  ISETP.NE.AND P1, PT, R10, RZ, PT ;  /* 0x000000ff0a00720c */ /* 0x000fe40003f25270 */
[----:B------:R-:W-:Y:S02]  /*0e80*/  ISETP.GE.U32.AND P0, PT, R17, R18, PT ;  /* 0x000000121100720c */ /* 0x000fe40003f06070 */
[----:B------:R-:W1:Y:S01]  /*0e90*/  LDC.64 R16, c[0x0][0x398] ;  /* 0x0000e600ff107b82 */ /* 0x000e620000000a00 */
[----:B0-----:R-:W0:Y:S10]  /*0ea0*/  MUFU.RCP R23, R23 ;  /* 0x0000001700177308 */ /* 0x001e340000001000 */
[----:B------:R-:W-:-:S05]  /*0eb0*/  @P0 VIADD R24, R24, 0x1 ;  /* 0x0000000118180836 */ /* 0x000fca0000000000 */
[----:B------:R-:W-:Y:S02]  /*0ec0*/  @!P2 IADD3 R24, PT, PT, -R24, RZ, RZ ;  /* 0x000000ff1818a210 */ /* 0x000fe40007ffe1ff */
[----:B------:R-:W-:-:S05]  /*0ed0*/  @!P1 LOP3.LUT R24, RZ, R10, RZ, 0x33, !PT ;  /* 0x0000000aff189212 */ /* 0x000fca00078e33ff */
[----:B------:R-:W-:Y:S01]  /*0ee0*/  IMAD.MOV R26, RZ, RZ, -R24 ;  /* 0x000000ffff1a7224 */ /* 0x000fe200078e0a18 */
[----:B-1----:R-:W-:Y:S01]  /*0ef0*/  ISETP.NE.U32.AND P0, PT, R16, 0x1, PT ;  /* 0x000000011000780c */ /* 0x002fe20003f05070 */
[----:B0-----:R-:W-:Y:S02]  /*0f00*/  VIADD R18, R23, 0xffffffe ;  /* 0x0ffffffe17127836 */ /* 0x001fe40000000000 */
[----:B------:R-:W-:Y:S02]  /*0f10*/  IMAD R26, R10, R26, R11 ;  /* 0x0000001a0a1a7224 */ /* 0x000fe400078e020b */
[----:B------:R-:W0:Y:S01]  /*0f20*/  LDC.64 R10, c[0x0][0x390] ;  /* 0x0000e400ff0a7b82 */ /* 0x000e220000000a00 */
[----:B------:R1:W2:Y:S02]  /*0f30*/  F2I.FTZ.U32.TRUNC.NTZ R19, R18 ;  /* 0x0000001200137305 */ /* 0x0002a4000021f000 */
[----:B-1----:R-:W-:Y:S01]  /*0f40*/  MOV R18, RZ ;  /* 0x000000ff00127202 */ /* 0x002fe20000000f00 */
[----:B--2---:R-:W-:-:S04]  /*0f50*/  IMAD.MOV R23, RZ, RZ, -R19 ;  /* 0x000000ffff177224 */ /* 0x004fc800078e0a13 */
[----:B------:R-:W-:Y:S01]  /*0f60*/  IMAD R23, R23, R22, RZ ;  /* 0x0000001617177224 */ /* 0x000fe200078e02ff */
[----:B0-----:R-:W-:-:S03]  /*0f70*/  ISETP.NE.U32.AND P1, PT, R10, 0x1, PT ;  /* 0x000000010a00780c */ /* 0x001fc60003f25070 */
[----:B------:R-:W-:Y:S01]  /*0f80*/  IMAD.HI.U32 R10, R19, R23, R18 ;  /* 0x00000017130a7227 */ /* 0x000fe200078e0012 */
[----:B------:R-:W-:-:S05]  /*0f90*/  IABS R19, R26 ;  /* 0x0000001a00137213 */ /* 0x000fca0000000000 */
        /* <DEDUP_REMOVED lines=8> */
[----:B------:R-:W-:Y:S02]  /*1020*/  ISETP.NE.AND.EX P4, PT, R11, RZ, PT, P1 ;  /* 0x000000ff0b00720c */ /* 0x000fe40003f85310 */
[----:B------:R-:W-:Y:S02]  /*1030*/  ISETP.GE.U32.AND P2, PT, R19, R22, PT ;  /* 0x000000161300720c */ /* 0x000fe40003f46070 */
[----:B------:R-:W0:Y:S01]  /*1040*/  LDC.64 R18, c[0x0][0x3a0] ;  /* 0x0000e800ff127b82 */ /* 0x000e220000000a00 */
[----:B------:R-:W-:-:S05]  /*1050*/  SEL R20, R20, RZ, P4 ;  /* 0x000000ff14147207 */ /* 0x000fca0002000000 */
[----:B------:R-:W-:Y:S02]  /*1060*/  IMAD R11, R20, UR36, RZ ;  /* 0x00000024140b7c24 */ /* 0x000fe4000f8e02ff */
[----:B------:R-:W1:Y:S03]  /*1070*/  LDC.64 R22, c[0x0][0x3a8] ;  /* 0x0000ea00ff167b82 */ /* 0x000e660000000a00 */
[----:B------:R-:W-:Y:S02]  /*1080*/  @P2 IADD3 R10, PT, PT, R10, 0x1, RZ ;  /* 0x000000010a0a2810 */ /* 0x000fe40007ffe0ff */
[----:B------:R-:W-:-:S03]  /*1090*/  ISETP.NE.AND.EX P2, PT, R17, RZ, PT, P0 ;  /* 0x000000ff1100720c */ /* 0x000fc60003f45300 */
[----:B------:R-:W-:Y:S01]  /*10a0*/  @!P5 IMAD.MOV R10, RZ, RZ, -R10 ;  /* 0x000000ffff0ad224 */ /* 0x000fe200078e0a0a */
[----:B------:R-:W-:Y:S02]  /*10b0*/  @!P6 LOP3.LUT R10, RZ, R21, RZ, 0x33, !PT ;  /* 0x00000015ff0ae212 */ /* 0x000fe400078e33ff */
[----:B------:R-:W-:-:S03]  /*10c0*/  SEL R24, R24, RZ, P2 ;  /* 0x000000ff18187207 */ /* 0x000fc60001000000 */
[----:B------:R-:W-:Y:S01]  /*10d0*/  IMAD.MOV R16, RZ, RZ, -R10 ;  /* 0x000000ffff107224 */ /* 0x000fe200078e0a0a */
[----:B0-----:R-:W-:Y:S01]  /*10e0*/  ISETP.NE.U32.AND P1, PT, R18, 0x1, PT ;  /* 0x000000011200780c */ /* 0x001fe20003f25070 */
[----:B------:R-:W-:Y:S02]  /*10f0*/  IMAD R11, R24, UR37, R11 ;  /* 0x00000025180b7c24 */ /* 0x000fe4000f8e020b */
[----:B------:R-:W-:Y:S01]  /*1100*/  IMAD R21, R21, R16, R26 ;  /* 0x0000001015157224 */ /* 0x000fe200078e021a */
[----:B------:R-:W-:Y:S02]  /*1110*/  ISETP.NE.AND.EX P1, PT, R19, RZ, PT, P1 ;  /* 0x000000ff1300720c */ /* 0x000fe40003f25310 */
[----:B------:R-:W-:Y:S02]  /*1120*/  SHF.R.S64 R16, RZ, 0x1e, R12 ;  /* 0x0000001eff107819 */ /* 0x000fe4000000100c */
[----:B-1----:R-:W-:Y:S02]  /*1130*/  ISETP.NE.U32.AND P0, PT, R22, 0x1, PT ;  /* 0x000000011600780c */ /* 0x002fe40003f05070 */
        /* <DEDUP_REMOVED lines=15> */
.L_x_4843:
[----:B------:R-:W-:Y:S05]  /*1230*/  BSYNC.RECONVERGENT B1 ;  /* 0x0000000000017941 */ /* 0x000fea0003800200 */
.L_x_4842:
[C---:B------:R-:W-:Y:S01]  /*1240*/  VIADD R12, R2.reuse, 0x40 ;  /* 0x00000040020c7836 */ /* 0x040fe20000000000 */
[----:B------:R-:W-:Y:S01]  /*1250*/  IADD3 R11, PT, PT, R2, 0x60, RZ ;  /* 0x00000060020b7810 */ /* 0x000fe20007ffe0ff */
[----:B------:R-:W-:Y:S01]  /*1260*/  BSSY.RECONVERGENT B1, `(.L_x_4844) ;  /* 0x0000084000017945 */ /* 0x000fe20003800200 */
[-C--:B------:R-:W-:Y:S01]  /*1270*/  ISETP.GE.U32.AND P1, PT, R4, R14.reuse, PT ;  /* 0x0000000e0400720c */ /* 0x080fe20003f26070 */
[----:B------:R-:W-:Y:S01]  /*1280*/  IMAD.MOV.U32 R16, RZ, RZ, -0x800000 ;  /* 0xff800000ff107424 */ /* 0x000fe200078e00ff */
[-C--:B------:R-:W-:Y:S02]  /*1290*/  ISETP.GE.U32.AND P5, PT, R12, R14.reuse, PT ;  /* 0x0000000e0c00720c */ /* 0x080fe40003fa6070 */
        /* <DEDUP_REMOVED lines=60> */
[C---:B------:R-:W-:Y:S01]  /*1660*/  IMAD R15, R18.reuse, R14, R15 ;  /* 0x0000000e120f7224 */ /* 0x040fe200078e020f */
[----:B------:R-:W-:Y:S01]  /*1670*/  LOP3.LUT R14, R23, R16, RZ, 0x3c, !PT ;  /* 0x00000010170e7212 */ /* 0x000fe200078e3cff */
[----:B0-----:R-:W0:Y:S03]  /*1680*/  MUFU.RCP R19, R19 ;  /* 0x0000001300137308 */ /* 0x001e260000001000 */
[----:B------:R-:W-:-:S13]  /*1690*/  ISETP.GT.U32.AND P5, PT, R18, R15, PT ;  /* 0x0000000f1200720c */ /* 0x000fda0003fa4070 */
[----:B------:R-:W-:Y:S02]  /*16a0*/  @!P5 IMAD.IADD R15, R15, 0x1, -R18 ;  /* 0x000000010f0fd824 */ /* 0x000fe400078e0a12 */
[----:B------:R-:W-:Y:S02]  /*16b0*/  @!P5 VIADD R24, R24, 0x1 ;  /* 0x000000011818d836 */ /* 0x000fe40000000000 */
[----:B0-----:R-:W-:Y:S01]  /*16c0*/  VIADD R17, R19, 0xffffffe ;  /* 0x0ffffffe13117836 */ /* 0x001fe20000000000 */
[----:B------:R-:W-:-:S05]  /*16d0*/  ISETP.GE.U32.AND P5, PT, R15, R18, PT ;  /* 0x000000120f00720c */ /* 0x000fca0003fa6070 */
[----:B------:R-:W0:Y:S08]  /*16e0*/  F2I.FTZ.U32.TRUNC.NTZ R17, R17 ;  /* 0x0000001100117305 */ /* 0x000e30000021f000 */
[----:B------:R-:W-:Y:S01]  /*16f0*/  @P5 VIADD R24, R24, 0x1 ;  /* 0x0000000118185836 */ /* 0x000fe20000000000 */
[----:B------:R-:W-:Y:S02]  /*1700*/  ISETP.GE.AND P5, PT, R14, RZ, PT ;  /* 0x000000ff0e00720c */ /* 0x000fe40003fa6270 */
[----:B------:R-:W1:Y:S01]  /*1710*/  LDC.64 R14, c[0x0][0x390] ;  /* 0x0000e400ff0e7b82 */ /* 0x000e620000000a00 */
[----:B0-----:R-:W-:-:S04]  /*1720*/  IMAD.MOV R25, RZ, RZ, -R17 ;  /* 0x000000ffff197224 */ /* 0x001fc800078e0a11 */
[----:B------:R-:W-:-:S06]  /*1730*/  IMAD R25, R25, R22, RZ ;  /* 0x0000001619197224 */ /* 0x000fcc00078e02ff */
[----:B------:R-:W-:Y:S02]  /*1740*/  @!P5 IADD3 R24, PT, PT, -R24, RZ, RZ ;  /* 0x000000ff1818d210 */ /* 0x000fe40007ffe1ff */
[----:B------:R-:W-:-:S13]  /*1750*/  ISETP.NE.AND P5, PT, R16, RZ, PT ;  /* 0x000000ff1000720c */ /* 0x000fda0003fa5270 */
[----:B------:R-:W-:Y:S02]  /*1760*/  @!P5 LOP3.LUT R24, RZ, R16, RZ, 0x33, !PT ;  /* 0x00000010ff18d212 */ /* 0x000fe400078e33ff */
[----:B-1----:R-:W-:-:S03]  /*1770*/  ISETP.NE.U32.AND P5, PT, R14, 0x1, PT ;  /* 0x000000010e00780c */ /* 0x002fc60003fa5070 */
[----:B------:R-:W-:Y:S01]  /*1780*/  IMAD.MOV R18, RZ, RZ, -R24 ;  /* 0x000000ffff127224 */ /* 0x000fe200078e0a18 */
[----:B------:R-:W-:-:S03]  /*1790*/  ISETP.NE.AND.EX P5, PT, R15, RZ, PT, P5 ;  /* 0x000000ff0f00720c */ /* 0x000fc60003fa5350 */
[----:B------:R-:W-:Y:S01]  /*17a0*/  IMAD R23, R16, R18, R23 ;  /* 0x0000001210177224 */ /* 0x000fe200078e0217 */
[----:B------:R-:W-:Y:S01]  /*17b0*/  MOV R16, RZ ;  /* 0x000000ff00107202 */ /* 0x000fe20000000f00 */
[----:B------:R-:W0:Y:S01]  /*17c0*/  LDC.64 R18, c[0x0][0x398] ;  /* 0x0000e600ff127b82 */ /* 0x000e220000000a00 */
[----:B------:R-:W-:Y:S02]  /*17d0*/  SEL R21, R21, RZ, P5 ;  /* 0x000000ff15157207 */ /* 0x000fe40002800000 */
[----:B------:R-:W-:Y:S01]  /*17e0*/  IABS R15, R23 ;  /* 0x00000017000f7213 */ /* 0x000fe20000000000 */
[----:B------:R-:W-:-:S04]  /*17f0*/  IMAD.HI.U32 R14, R17, R25, R16 ;  /* 0x00000019110e7227 */ /* 0x000fc800078e0010 */
[----:B------:R-:W-:Y:S02]  /*1800*/  IMAD R21, R21, UR36, RZ ;  /* 0x0000002415157c24 */ /* 0x000fe4000f8e02ff */
[----:B------:R-:W-:-:S04]  /*1810*/  IMAD.HI.U32 R14, R14, R15, RZ ;  /* 0x0000000f0e0e7227 */ /* 0x000fc800078e00ff */
[----:B------:R-:W-:-:S04]  /*1820*/  IMAD.MOV R16, RZ, RZ, -R14 ;  /* 0x000000ffff107224 */ /* 0x000fc800078e0a0e */
        /* <DEDUP_REMOVED lines=39> */
.L_x_4845:
[----:B------:R-:W-:Y:S05]  /*1aa0*/  BSYNC.RECONVERGENT B1 ;  /* 0x0000000000017941 */ /* 0x000fea0003800200 */
.L_x_4844:
        /* <DEDUP_REMOVED lines=42> */
[----:B------:R-:W-:Y:S01]  /*1d50*/  IMAD R20, R20, R14, R11 ;  /* 0x0000000e14147224 */ /* 0x000fe200078e020b */
[----:B------:R-:W-:-:S04]  /*1d60*/  MOV R14, RZ ;  /* 0x000000ff000e7202 */ /* 0x000fc80000000f00 */
[----:B------:R-:W-:Y:S01]  /*1d70*/  IABS R22, R20 ;  /* 0x0000001400167213 */ /* 0x000fe20000000000 */
[----:B------:R-:W-:-:S04]  /*1d80*/  IMAD.HI.U32 R19, R15, R19, R14 ;  /* 0x000000130f137227 */ /* 0x000fc800078e000e */
        /* <DEDUP_REMOVED lines=38> */
[----:B------:R-:W-:-:S03]  /*1ff0*/  LOP3.LUT R20, R17, R12, RZ, 0x3c, !PT ;  /* 0x0000000c11147212 */ /* 0x000fc600078e3cff */
[----:B------:R-:W1:Y:S01]  /*2000*/  LDC.64 R18, c[0x0][0x3a0] ;  /* 0x0000e800ff127b82 */ /* 0x000e620000000a00 */
[----:B------:R-:W-:-:S07]  /*2010*/  ISETP.GE.AND P2, PT, R20, RZ, PT ;  /* 0x000000ff1400720c */ /* 0x000fce0003f46270 */
[----:B------:R-:W2:Y:S01]  /*2020*/  LDC.64 R20, c[0x0][0x3a8] ;  /* 0x0000ea00ff147b82 */ /* 0x000ea20000000a00 */
[----:B------:R-:W-:Y:S01]  /*2030*/  @P5 VIADD R23, R23, 0x1 ;  /* 0x0000000117175836 */ /* 0x000fe20000000000 */
[----:B------:R-:W-:-:S04]  /*2040*/  ISETP.NE.AND P5, PT, R12, RZ, PT ;  /* 0x000000ff0c00720c */ /* 0x000fc80003fa5270 */
[----:B------:R-:W-:Y:S02]  /*2050*/  @!P2 IADD3 R23, PT, PT, -R23, RZ, RZ ;  /* 0x000000ff1717a210 */ /* 0x000fe40007ffe1ff */
[----:B0-----:R-:W-:-:S04]  /*2060*/  ISETP.NE.U32.AND P2, PT, R14, 0x1, PT ;  /* 0x000000010e00780c */ /* 0x001fc80003f45070 */
[----:B------:R-:W-:Y:S01]  /*2070*/  ISETP.NE.AND.EX P2, PT, R15, RZ, PT, P2 ;  /* 0x000000ff0f00720c */ /* 0x000fe20003f45320 */
[----:B------:R-:W-:Y:S02]  /*2080*/  IMAD R15, R24, UR36, RZ ;  /* 0x00000024180f7c24 */ /* 0x000fe4000f8e02ff */
        /* <DEDUP_REMOVED lines=24> */
.L_x_4847:
[----:B------:R-:W-:Y:S05]  /*2210*/  BSYNC.RECONVERGENT B1 ;  /* 0x0000000000017941 */ /* 0x000fea0003800200 */
.L_x_4846:
[----:B------:R-:W-:Y:S01]  /*2220*/  BSSY.RECONVERGENT B1, `(.L_x_4848) ;  /* 0x0000078000017945 */ /* 0x000fe20003800200 */
[----:B------:R-:W-:Y:S01]  /*2230*/  IMAD.MOV.U32 R26, RZ, RZ, -0x800000 ;  /* 0xff800000ff1a7424 */ /* 0x000fe200078e00ff */
[----:B------:R-:W-:Y:S01]  /*2240*/  MOV R20, 0xff800000 ;  /* 0xff80000000147802 */ /* 0x000fe20000000f00 */
[----:B------:R-:W-:Y:S01]  /*2250*/  IMAD.MOV.U32 R22, RZ, RZ, -0x800000 ;  /* 0xff800000ff167424 */ /* 0x000fe200078e00ff */
[----:B------:R-:W-:Y:S06]  /*2260*/  @P1 BRA `(.L_x_4849) ;  /* 0x0000000400cc1947 */ /* 0x000fec0003800000 */
        /* <DEDUP_REMOVED lines=19> */
[----:B------:R-:W-:-:S03]  /*23a0*/  IABS R14, R11 ;  /* 0x0000000b000e7213 */ /* 0x000fc60000000000 */
[----:B------:R-:W-:Y:S02]  /*23b0*/  VIADD R15, R24, 0xffffffe ;  /* 0x0ffffffe180f7836 */ /* 0x000fe40000000000 */
[----:B------:R-:W-:-:S04]  /*23c0*/  IMAD.HI.U32 R21, R21, R14, RZ ;  /* 0x0000000e15157227 */ /* 0x000fc800078e00ff */
[----:B------:R-:W0:Y:S01]  /*23d0*/  F2I.FTZ.U32.TRUNC.NTZ R15, R15 ;  /* 0x0000000f000f7305 */ /* 0x000e22000021f000 */
[----:B------:R-:W-:-:S05]  /*23e0*/  IADD3 R23, PT, PT, -R21, RZ, RZ ;  /* 0x000000ff15177210 */ /* 0x000fca0007ffe1ff */
[----:B------:R-:W-:-:S05]  /*23f0*/  IMAD R14, R19, R23, R14 ;  /* 0x00000017130e7224 */ /* 0x000fca00078e020e */
[----:B------:R-:W-:Y:S01]  /*2400*/  ISETP.GT.U32.AND P5, PT, R19, R14, PT ;  /* 0x0000000e1300720c */ /* 0x000fe20003fa4070 */
[----:B0-----:R-:W-:-:S12]  /*2410*/  IMAD.MOV R23, RZ, RZ, -R15 ;  /* 0x000000ffff177224 */ /* 0x001fd800078e0a0f */
[----:B------:R-:W-:Y:S02]  /*2420*/  @!P5 IMAD.IADD R14, R14, 0x1, -R19 ;  /* 0x000000010e0ed824 */ /* 0x000fe400078e0a13 */
[----:B------:R-:W-:Y:S01]  /*2430*/  @!P5 VIADD R21, R21, 0x1 ;  /* 0x000000011515d836 */ /* 0x000fe20000000000 */
[----:B------:R-:W-:Y:S02]  /*2440*/  ISETP.NE.AND P5, PT, R22, RZ, PT ;  /* 0x000000ff1600720c */ /* 0x000fe40003fa5270 */
[----:B------:R-:W-:Y:S01]  /*2450*/  ISETP.GE.U32.AND P2, PT, R14, R19, PT ;  /* 0x000000130e00720c */ /* 0x000fe20003f46070 */
[----:B------:R-:W-:Y:S02]  /*2460*/  HFMA2 R14, -RZ, RZ, 0, 0 ;  /* 0x00000000ff0e7431 */ /* 0x000fe400000001ff */
[----:B------:R-:W-:-:S04]  /*2470*/  IMAD R19, R23, R12, RZ ;  /* 0x0000000c17137224 */ /* 0x000fc800078e02ff */
[----:B------:R-:W-:Y:S01]  /*2480*/  IMAD.HI.U32 R24, R15, R19, R14 ;  /* 0x000000130f187227 */ /* 0x000fe200078e000e */
[----:B------:R-:W-:-:S05]  /*2490*/  LOP3.LUT R14, R11, R22, RZ, 0x3c, !PT ;  /* 0x000000160b0e7212 */ /* 0x000fca00078e3cff */
[----:B------:R-:W-:Y:S01]  /*24a0*/  @P2 VIADD R21, R21, 0x1 ;  /* 0x0000000115152836 */ /* 0x000fe20000000000 */
[----:B------:R-:W-:-:S04]  /*24b0*/  ISETP.GE.AND P1, PT, R14, RZ, PT ;  /* 0x000000ff0e00720c */ /* 0x000fc80003f26270 */
[----:B------:R-:W-:-:S09]  /*24c0*/  MOV R19, R21 ;  /* 0x0000001500137202 */ /* 0x000fd20000000f00 */
[----:B------:R-:W-:Y:S01]  /*24d0*/  @!P1 IMAD.MOV R19, RZ, RZ, -R19 ;  /* 0x000000ffff139224 */ /* 0x000fe200078e0a13 */
[----:B------:R-:W-:-:S05]  /*24e0*/  @!P5 LOP3.LUT R19, RZ, R22, RZ, 0x33, !PT ;  /* 0x00000016ff13d212 */ /* 0x000fca00078e33ff */
[----:B------:R-:W-:-:S04]  /*24f0*/  IMAD.MOV R14, RZ, RZ, -R19 ;  /* 0x000000ffff0e7224 */ /* 0x000fc800078e0a13 */
[----:B------:R-:W-:Y:S02]  /*2500*/  IMAD R30, R22, R14, R11 ;  /* 0x0000000e161e7224 */ /* 0x000fe400078e020b */
[----:B------:R-:W0:Y:S03]  /*2510*/  LDC.64 R22, c[0x0][0x390] ;  /* 0x0000e400ff167b82 */ /* 0x000e260000000a00 */
        /* <DEDUP_REMOVED lines=11> */
[----:B------:R-:W1:Y:S05]  /*25d0*/  LDC R12, c[0x0][0x3c0] ;  /* 0x0000f000ff0c7b82 */ /* 0x000e6a0000000800 */
[----:B------:R-:W-:Y:S02]  /*25e0*/  @P2 IADD3 R24, PT, PT, R24, 0x1, RZ ;  /* 0x0000000118182810 */ /* 0x000fe40007ffe0ff */
[----:B0-----:R-:W-:-:S04]  /*25f0*/  ISETP.NE.U32.AND P2, PT, R22, 0x1, PT ;  /* 0x000000011600780c */ /* 0x001fc80003f45070 */
[----:B------:R-:W-:Y:S01]  /*2600*/  @!P1 IMAD.MOV R24, RZ, RZ, -R24 ;  /* 0x000000ffff189224 */ /* 0x000fe200078e0a18 */
[----:B------:R-:W-:Y:S02]  /*2610*/  @!P5 LOP3.LUT R24, RZ, R17, RZ, 0x33, !PT ;  /* 0x00000011ff18d212 */ /* 0x000fe400078e33ff */
[----:B------:R-:W-:-:S03]  /*2620*/  ISETP.NE.AND.EX P2, PT, R23, RZ, PT, P2 ;  /* 0x000000ff1700720c */ /* 0x000fc60003f45320 */
[----:B------:R-:W-:Y:S01]  /*2630*/  IMAD.MOV R14, RZ, RZ, -R24 ;  /* 0x000000ffff0e7224 */ /* 0x000fe200078e0a18 */
[----:B------:R-:W-:-:S03]  /*2640*/  SEL R19, R19, RZ, P2 ;  /* 0x000000ff13137207 */ /* 0x000fc60001000000 */
[----:B------:R-:W-:Y:S02]  /*2650*/  IMAD R17, R17, R14, R30 ;  /* 0x0000000e11117224 */ /* 0x000fe400078e021e */
[----:B------:R-:W0:Y:S01]  /*2660*/  LDC.64 R14, c[0x0][0x398] ;  /* 0x0000e600ff0e7b82 */ /* 0x000e220000000a00 */
[----:B-1----:R-:W-:Y:S01]  /*2670*/  IABS R21, R12 ;  /* 0x0000000c00157213 */ /* 0x002fe20000000000 */
[----:B------:R-:W-:Y:S01]  /*2680*/  IMAD R19, R19, UR36, RZ ;  /* 0x0000002413137c24 */ /* 0x000fe2000f8e02ff */
[----:B0-----:R-:W-:Y:S02]  /*2690*/  ISETP.NE.U32.AND P1, PT, R14, 0x1, PT ;  /* 0x000000010e00780c */ /* 0x001fe40003f25070 */
[----:B------:R-:W0:Y:S02]  /*26a0*/  I2F.RP R14, R21 ;  /* 0x00000015000e7306 */ /* 0x000e240000209400 */
[----:B------:R-:W-:-:S04]  /*26b0*/  ISETP.NE.AND.EX P1, PT, R15, RZ, PT, P1 ;  /* 0x000000ff0f00720c */ /* 0x000fc80003f25310 */
[----:B------:R-:W-:-:S05]  /*26c0*/  SEL R24, R24, RZ, P1 ;  /* 0x000000ff18187207 */ /* 0x000fca0000800000 */
[----:B------:R-:W-:Y:S02]  /*26d0*/  IMAD R19, R24, UR37, R19 ;  /* 0x0000002518137c24 */ /* 0x000fe4000f8e0213 */
[----:B------:R-:W-:Y:S01]  /*26e0*/  IMAD.MOV.U32 R24, RZ, RZ, RZ ;  /* 0x000000ffff187224 */ /* 0x000fe200078e00ff */
[----:B0-----:R-:W0:Y:S02]  /*26f0*/  MUFU.RCP R14, R14 ;  /* 0x0000000e000e7308 */ /* 0x001e240000001000 */
[----:B0-----:R-:W-:Y:S02]  /*2700*/  IADD3 R25, PT, PT, R14, 0xffffffe, RZ ;  /* 0x0ffffffe0e197810 */ /* 0x001fe40007ffe0ff */
[----:B------:R-:W-:-:S04]  /*2710*/  IABS R14, R17 ;  /* 0x00000011000e7213 */ /* 0x000fc80000000000 */
[----:B------:R-:W0:Y:S02]  /*2720*/  F2I.FTZ.U32.TRUNC.NTZ R25, R25 ;  /* 0x0000001900197305 */ /* 0x000e24000021f000 */
[----:B0-----:R-:W-:-:S04]  /*2730*/  IMAD.MOV R22, RZ, RZ, -R25 ;  /* 0x000000ffff167224 */ /* 0x001fc800078e0a19 */
[----:B------:R-:W-:Y:S02]  /*2740*/  IMAD R15, R22, R21, RZ ;  /* 0x00000015160f7224 */ /* 0x000fe400078e02ff */
[----:B------:R-:W0:Y:S02]  /*2750*/  LDC.64 R22, c[0x0][0x3a8] ;  /* 0x0000ea00ff167b82 */ /* 0x000e240000000a00 */
[----:B------:R-:W-:-:S06]  /*2760*/  IMAD.HI.U32 R15, R25, R15, R24 ;  /* 0x0000000f190f7227 */ /* 0x000fcc00078e0018 */
[----:B------:R-:W-:-:S05]  /*2770*/  IMAD.HI.U32 R24, R15, R14, RZ ;  /* 0x0000000e0f187227 */ /* 0x000fca00078e00ff */
[----:B------:R-:W-:-:S05]  /*2780*/  IADD3 R15, PT, PT, -R24, RZ, RZ ;  /* 0x000000ff180f7210 */ /* 0x000fca0007ffe1ff */
[----:B------:R-:W-:Y:S01]  /*2790*/  IMAD R14, R21, R15, R14 ;  /* 0x0000000f150e7224 */ /* 0x000fe200078e020e */
[----:B------:R-:W-:-:S04]  /*27a0*/  LOP3.LUT R15, R17, R12, RZ, 0x3c, !PT ;  /* 0x0000000c110f7212 */ /* 0x000fc800078e3cff */
[----:B------:R-:W-:Y:S02]  /*27b0*/  ISETP.GT.U32.AND P5, PT, R21, R14, PT ;  /* 0x0000000e1500720c */ /* 0x000fe40003fa4070 */
[----:B------:R-:W-:-:S11]  /*27c0*/  ISETP.GE.AND P1, PT, R15, RZ, PT ;  /* 0x000000ff0f00720c */ /* 0x000fd60003f26270 */
        /* <DEDUP_REMOVED lines=8> */
[----:B0-----:R-:W-:-:S04]  /*2850*/  ISETP.NE.U32.AND P1, PT, R22, 0x1, PT ;  /* 0x000000011600780c */ /* 0x001fc80003f25070 */
[----:B------:R-:W-:Y:S02]  /*2860*/  ISETP.NE.AND.EX P1, PT, R23, RZ, PT, P1 ;  /* 0x000000ff1700720c */ /* 0x000fe40003f25310 */
[----:B-1----:R-:W-:Y:S01]  /*2870*/  ISETP.NE.U32.AND P2, PT, R14, 0x1, PT ;  /* 0x000000010e00780c */ /* 0x002fe20003f45070 */
[----:B------:R-:W-:-:S03]  /*2880*/  IMAD.MOV R14, RZ, RZ, -R24 ;  /* 0x000000ffff0e7224 */ /* 0x000fc600078e0a18 */
[----:B------:R-:W-:Y:S01]  /*2890*/  ISETP.NE.AND.EX P2, PT, R15, RZ, PT, P2 ;  /* 0x000000ff0f00720c */ /* 0x000fe20003f45320 */
[----:B------:R-:W-:-:S03]  /*28a0*/  IMAD R12, R12, R14, R17 ;  /* 0x0000000e0c0c7224 */ /* 0x000fc600078e0211 */
        /* <DEDUP_REMOVED lines=15> */
.L_x_4849:
[----:B------:R-:W-:Y:S05]  /*29a0*/  BSYNC.RECONVERGENT B1 ;  /* 0x0000000000017941 */ /* 0x000fea0003800200 */
.L_x_4848:
        /* <DEDUP_REMOVED lines=14> */
[----:B-1----:R-:W-:-:S05]  /*2a90*/  IABS R17, R12 ;  /* 0x0000000c00117213 */ /* 0x002fca0000000000 */
[----:B------:R-:W0:Y:S08]  /*2aa0*/  I2F.RP R23, R17 ;  /* 0x0000001100177306 */ /* 0x000e300000209400 */
[----:B------:R-:W1:Y:S08]  /*2ab0*/  F2I.FTZ.U32.TRUNC.NTZ R15, R15 ;  /* 0x0000000f000f7305 */ /* 0x000e70000021f000 */
[----:B0-----:R-:W0:Y:S01]  /*2ac0*/  MUFU.RCP R23, R23 ;  /* 0x0000001700177308 */ /* 0x001e220000001000 */
[----:B-1----:R-:W-:-:S04]  /*2ad0*/  IMAD.MOV R14, RZ, RZ, -R15 ;  /* 0x000000ffff0e7224 */ /* 0x002fc800078e0a0f */
[----:B------:R-:W-:Y:S02]  /*2ae0*/  IMAD R21, R14, R19, RZ ;  /* 0x000000130e157224 */ /* 0x000fe400078e02ff */
[----:B------:R-:W-:-:S05]  /*2af0*/  HFMA2 R14, -RZ, RZ, 0, 0 ;  /* 0x00000000ff0e7431 */ /* 0x000fca00000001ff */
[----:B------:R-:W-:Y:S01]  /*2b00*/  IMAD.HI.U32 R21, R15, R21, R14 ;  /* 0x000000150f157227 */ /* 0x000fe200078e000e */
[----:B------:R-:W-:-:S05]  /*2b10*/  IABS R14, R11 ;  /* 0x0000000b000e7213 */ /* 0x000fca0000000000 */
[----:B------:R-:W-:-:S04]  /*2b20*/  IMAD.HI.U32 R21, R21, R14, RZ ;  /* 0x0000000e15157227 */ /* 0x000fc800078e00ff */
[----:B------:R-:W-:-:S04]  /*2b30*/  IMAD.MOV R15, RZ, RZ, -R21 ;  /* 0x000000ffff0f7224 */ /* 0x000fc800078e0a15 */
[----:B------:R-:W-:Y:S02]  /*2b40*/  IMAD R14, R19, R15, R14 ;  /* 0x0000000f130e7224 */ /* 0x000fe400078e020e */
[----:B0-----:R-:W-:-:S03]  /*2b50*/  VIADD R15, R23, 0xffffffe ;  /* 0x0ffffffe170f7836 */ /* 0x001fc60000000000 */
[----:B------:R-:W-:-:S03]  /*2b60*/  ISETP.GT.U32.AND P1, PT, R19, R14, PT ;  /* 0x0000000e1300720c */ /* 0x000fc60003f24070 */
[----:B------:R-:W0:Y:S10]  /*2b70*/  F2I.FTZ.U32.TRUNC.NTZ R15, R15 ;  /* 0x0000000f000f7305 */ /* 0x000e34000021f000 */
[----:B------:R-:W-:-:S02]  /*2b80*/  @!P1 IADD3 R14, PT, PT, R14, -R19, RZ ;  /* 0x800000130e0e9210 */ /* 0x000fc40007ffe0ff */
[----:B------:R-:W-:Y:S02]  /*2b90*/  @!P1 IADD3 R21, PT, PT, R21, 0x1, RZ ;  /* 0x0000000115159810 */ /* 0x000fe40007ffe0ff */
[----:B------:R-:W-:Y:S01]  /*2ba0*/  ISETP.GE.U32.AND P0, PT, R14, R19, PT ;  /* 0x000000130e00720c */ /* 0x000fe20003f06070 */
[----:B0-----:R-:W-:Y:S01]  /*2bb0*/  IMAD.MOV R14, RZ, RZ, -R15 ;  /* 0x000000ffff0e7224 */ /* 0x001fe200078e0a0f */
[----:B------:R-:W-:-:S03]  /*2bc0*/  ISETP.NE.AND P1, PT, R24, RZ, PT ;  /* 0x000000ff1800720c */ /* 0x000fc60003f25270 */
        /* <DEDUP_REMOVED lines=26> */
[----:B------:R-:W-:-:S05]  /*2d70*/  @!P1 LOP3.LUT R23, RZ, R12, RZ, 0x33, !PT ;  /* 0x0000000cff179212 */ /* 0x000fca00078e33ff */
[----:B------:R-:W-:-:S04]  /*2d80*/  IMAD.MOV R17, RZ, RZ, -R23 ;  /* 0x000000ffff117224 */ /* 0x000fc800078e0a17 */
[----:B------:R-:W-:Y:S02]  /*2d90*/  IMAD R12, R12, R17, R21 ;  /* 0x000000110c0c7224 */ /* 0x000fe400078e0215 */
[----:B------:R-:W2:Y:S01]  /*2da0*/  LDC R17, c[0x0][0x3c0] ;  /* 0x0000f000ff117b82 */ /* 0x000ea20000000800 */
[----:B-1----:R-:W-:-:S04]  /*2db0*/  ISETP.NE.U32.AND P0, PT, R14, 0x1, PT ;  /* 0x000000010e00780c */ /* 0x002fc80003f05070 */
[----:B------:R-:W-:Y:S02]  /*2dc0*/  ISETP.NE.AND.EX P1, PT, R15, RZ, PT, P0 ;  /* 0x000000ff0f00720c */ /* 0x000fe40003f25300 */
[----:B0-----:R-:W-:Y:S02]  /*2dd0*/  ISETP.NE.U32.AND P0, PT, R24, 0x1, PT ;  /* 0x000000011800780c */ /* 0x001fe40003f05070 */
[----:B------:R-:W-:Y:S02]  /*2de0*/  SEL R19, R19, RZ, P1 ;  /* 0x000000ff13137207 */ /* 0x000fe40000800000 */
[----:B------:R-:W-:-:S03]  /*2df0*/  ISETP.NE.AND.EX P0, PT, R25, RZ, PT, P0 ;  /* 0x000000ff1900720c */ /* 0x000fc60003f05300 */
[----:B------:R-:W-:Y:S01]  /*2e00*/  IMAD R14, R19, UR36, RZ ;  /* 0x00000024130e7c24 */ /* 0x000fe2000f8e02ff */
[----:B------:R-:W-:-:S05]  /*2e10*/  SEL R23, R23, RZ, P0 ;  /* 0x000000ff17177207 */ /* 0x000fca0000000000 */
[----:B------:R-:W-:Y:S02]  /*2e20*/  IMAD R19, R23, UR37, R14 ;  /* 0x0000002517137c24 */ /* 0x000fe4000f8e020e */
[----:B------:R-:W-:Y:S01]  /*2e30*/  IMAD.MOV.U32 R14, RZ, RZ, RZ ;  /* 0x000000ffff0e7224 */ /* 0x000fe200078e00ff */
[----:B--2---:R-:W-:-:S04]  /*2e40*/  IABS R21, R17 ;  /* 0x0000001100157213 */ /* 0x004fc80000000000 */
[----:B------:R-:W0:Y:S08]  /*2e50*/  I2F.RP R24, R21 ;  /* 0x0000001500187306 */ /* 0x000e300000209400 */
[----:B0-----:R-:W0:Y:S02]  /*2e60*/  MUFU.RCP R24, R24 ;  /* 0x0000001800187308 */ /* 0x001e240000001000 */
[----:B0-----:R-:W-:-:S02]  /*2e70*/  VIADD R15, R24, 0xffffffe ;  /* 0x0ffffffe180f7836 */ /* 0x001fc40000000000 */
[----:B------:R-:W0:Y:S04]  /*2e80*/  LDC.64 R24, c[0x0][0x3a8] ;  /* 0x0000ea00ff187b82 */ /* 0x000e280000000a00 */
[----:B------:R-:W1:Y:S02]  /*2e90*/  F2I.FTZ.U32.TRUNC.NTZ R15, R15 ;  /* 0x0000000f000f7305 */ /* 0x000e64000021f000 */
[----:B-1----:R-:W-:-:S05]  /*2ea0*/  IADD3 R30, PT, PT, RZ, -R15, RZ ;  /* 0x8000000fff1e7210 */ /* 0x002fca0007ffe0ff */
[----:B------:R-:W-:Y:S01]  /*2eb0*/  IMAD R23, R30, R21, RZ ;  /* 0x000000151e177224 */ /* 0x000fe200078e02ff */
[----:B------:R-:W-:-:S03]  /*2ec0*/  SHF.R.S64 R30, RZ, 0x1e, R11 ;  /* 0x0000001eff1e7819 */ /* 0x000fc6000000100b */
        /* <DEDUP_REMOVED lines=13> */
[----:B------:R-:W-:-:S07]  /*2fa0*/  @P1 VIADD R23, R23, 0x1 ;  /* 0x0000000117171836 */ /* 0x000fce0000000000 */
        /* <DEDUP_REMOVED lines=22> */
.L_x_4851:
[----:B------:R-:W-:Y:S05]  /*3110*/  BSYNC.RECONVERGENT B1 ;  /* 0x0000000000017941 */ /* 0x000fea0003800200 */
.L_x_4850:
        /* <DEDUP_REMOVED lines=18> */
[----:B-1----:R-:W-:-:S05]  /*3240*/  IADD3 R14, PT, PT, RZ, -R15, RZ ;  /* 0x8000000fff0e7210 */ /* 0x002fca0007ffe0ff */
[----:B------:R-:W-:Y:S02]  /*3250*/  IMAD R21, R14, R19, RZ ;  /* 0x000000130e157224 */ /* 0x000fe400078e02ff */
[----:B------:R-:W-:-:S04]  /*3260*/  IMAD.MOV.U32 R14, RZ, RZ, RZ ;  /* 0x000000ffff0e7224 */ /* 0x000fc800078e00ff */
[----:B------:R-:W-:Y:S01]  /*3270*/  IMAD.HI.U32 R21, R15, R21, R14 ;  /* 0x000000150f157227 */ /* 0x000fe200078e000e */
        /* <DEDUP_REMOVED lines=10> */
[----:B------:R-:W-:Y:S01]  /*3320*/  ISETP.GE.U32.AND P0, PT, R14, R19, PT ;  /* 0x000000130e00720c */ /* 0x000fe20003f06070 */
[----:B0-----:R-:W-:-:S04]  /*3330*/  IMAD.MOV R14, RZ, RZ, -R15 ;  /* 0x000000ffff0e7224 */ /* 0x001fc800078e0a0f */
[----:B------:R-:W-:Y:S01]  /*3340*/  IMAD R19, R14, R17, RZ ;  /* 0x000000110e137224 */ /* 0x000fe200078e02ff */
[----:B------:R-:W-:-:S05]  /*3350*/  MOV R14, RZ ;  /* 0x000000ff000e7202 */ /* 0x000fca0000000f00 */
[----:B------:R-:W-:Y:S01]  /*3360*/  IMAD.HI.U32 R25, R15, R19, R14 ;  /* 0x000000130f197227 */ /* 0x000fe200078e000e */
[----:B------:R-:W-:-:S03]  /*3370*/  LOP3.LUT R14, R11, R26, RZ, 0x3c, !PT ;  /* 0x0000001a0b0e7212 */ /* 0x000fc600078e3cff */
        /* <DEDUP_REMOVED lines=19> */
[----:B------:R-:W1:Y:S05]  /*34b0*/  LDC.64 R14, c[0x0][0x390] ;  /* 0x0000e400ff0e7b82 */ /* 0x000e6a0000000a00 */
[----:B------:R-:W-:-:S06]  /*34c0*/  @P0 IADD3 R23, PT, PT, R23, 0x1, RZ ;  /* 0x0000000117170810 */ /* 0x000fcc0007ffe0ff */
[----:B------:R-:W-:Y:S01]  /*34d0*/  @!P2 IMAD.MOV R23, RZ, RZ, -R23 ;  /* 0x000000ffff17a224 */ /* 0x000fe200078e0a17 */
        /* <DEDUP_REMOVED lines=16> */
[----:B0-----:R-:W-:-:S06]  /*35e0*/  IADD3 R15, PT, PT, R25, 0xffffffe, RZ ;  /* 0x0ffffffe190f7810 */ /* 0x001fcc0007ffe0ff */
[----:B------:R-:W0:Y:S02]  /*35f0*/  F2I.FTZ.U32.TRUNC.NTZ R15, R15 ;  /* 0x0000000f000f7305 */ /* 0x000e24000021f000 */
[----:B0-----:R-:W-:-:S04]  /*3600*/  IMAD.MOV R26, RZ, RZ, -R15 ;  /* 0x000000ffff1a7224 */ /* 0x001fc800078e0a0f */
[----:B------:R-:W-:Y:S02]  /*3610*/  IMAD R23, R26, R21, RZ ;  /* 0x000000151a177224 */ /* 0x000fe400078e02ff */
[----:B------:R-:W0:Y:S02]  /*3620*/  LDC.64 R26, c[0x0][0x3a8] ;  /* 0x0000ea00ff1a7b82 */ /* 0x000e240000000a00 */
        /* <DEDUP_REMOVED lines=10> */
[----:B------:R-:W1:Y:S01]  /*36d0*/  LDC.64 R14, c[0x0][0x3a0] ;  /* 0x0000e800ff0e7b82 */ /* 0x000e620000000a00 */
[----:B------:R-:W-:-:S04]  /*36e0*/  LOP3.LUT R21, R12, R17, RZ, 0x3c, !PT ;  /* 0x000000110c157212 */ /* 0x000fc800078e3cff */
[----:B------:R-:W-:-:S06]  /*36f0*/  ISETP.GE.AND P5, PT, R21, RZ, PT ;  /* 0x000000ff1500720c */ /* 0x000fcc0003fa6270 */
[----:B------:R-:W-:-:S07]  /*3700*/  @P1 IADD3 R23, PT, PT, R23, 0x1, RZ ;  /* 0x0000000117171810 */ /* 0x000fce0007ffe0ff */
        /* <DEDUP_REMOVED lines=22> */
.L_x_4853:
[----:B------:R-:W-:Y:S05]  /*3870*/  BSYNC.RECONVERGENT B1 ;  /* 0x0000000000017941 */ /* 0x000fea0003800200 */
.L_x_4852:
        /* <DEDUP_REMOVED lines=13> */
[----:B-1----:R-:W-:-:S04]  /*3950*/  IABS R17, R12 ;  /* 0x0000000c00117213 */ /* 0x002fc80000000000 */
[----:B------:R-:W0:Y:S08]  /*3960*/  F2I.FTZ.U32.TRUNC.NTZ R15, R15 ;  /* 0x0000000f000f7305 */ /* 0x000e30000021f000 */
[----:B------:R-:W1:Y:S01]  /*3970*/  I2F.RP R23, R17 ;  /* 0x0000001100177306 */ /* 0x000e620000209400 */
[----:B0-----:R-:W-:-:S04]  /*3980*/  IMAD.MOV R14, RZ, RZ, -R15 ;  /* 0x000000ffff0e7224 */ /* 0x001fc800078e0a0f */
[----:B------:R-:W-:Y:S02]  /*3990*/  IMAD R21, R14, R19, RZ ;  /* 0x000000130e157224 */ /* 0x000fe400078e02ff */
[----:B------:R-:W-:Y:S01]  /*39a0*/  IMAD.MOV.U32 R14, RZ, RZ, RZ ;  /* 0x000000ffff0e7224 */ /* 0x000fe200078e00ff */
[----:B-1----:R-:W0:Y:S03]  /*39b0*/  MUFU.RCP R23, R23 ;  /* 0x0000001700177308 */ /* 0x002e260000001000 */
        /* <DEDUP_REMOVED lines=40> */
[----:B------:R-:W-:Y:S02]  /*3c40*/  IMAD R12, R12, R17, R21 ;  /* 0x000000110c0c7224 */ /* 0x000fe400078e0215 */
[----:B------:R-:W1:Y:S01]  /*3c50*/  LDC R17, c[0x0][0x3c0] ;  /* 0x0000f000ff117b82 */ /* 0x000e620000000800 */
[----:B0-----:R-:W-:-:S04]  /*3c60*/  ISETP.NE.U32.AND P0, PT, R14, 0x1, PT ;  /* 0x000000010e00780c */ /* 0x001fc80003f05070 */
[----:B------:R-:W-:-:S03]  /*3c70*/  ISETP.NE.AND.EX P1, PT, R15, RZ, PT, P0 ;  /* 0x000000ff0f00720c */ /* 0x000fc60003f25300 */
[----:B------:R-:W0:Y:S01]  /*3c80*/  LDC.64 R20, c[0x0][0x398] ;  /* 0x0000e600ff147b82 */ /* 0x000e220000000a00 */
[----:B------:R-:W-:-:S05]  /*3c90*/  SEL R19, R19, RZ, P1 ;  /* 0x000000ff13137207 */ /* 0x000fca0000800000 */
[----:B------:R-:W-:Y:S01]  /*3ca0*/  IMAD R14, R19, UR36, RZ ;  /* 0x00000024130e7c24 */ /* 0x000fe2000f8e02ff */
[----:B-1----:R-:W-:Y:S02]  /*3cb0*/  IABS R23, R17 ;  /* 0x0000001100177213 */ /* 0x002fe40000000000 */
[----:B0-----:R-:W-:Y:S02]  /*3cc0*/  ISETP.NE.U32.AND P0, PT, R20, 0x1, PT ;  /* 0x000000011400780c */ /* 0x001fe40003f05070 */
[----:B------:R-:W0:Y:S02]  /*3cd0*/  I2F.RP R20, R23 ;  /* 0x0000001700147306 */ /* 0x000e240000209400 */
[----:B------:R-:W-:-:S04]  /*3ce0*/  ISETP.NE.AND.EX P0, PT, R21, RZ, PT, P0 ;  /* 0x000000ff1500720c */ /* 0x000fc80003f05300 */
[----:B------:R-:W-:-:S05]  /*3cf0*/  SEL R25, R25, RZ, P0 ;  /* 0x000000ff19197207 */ /* 0x000fca0000000000 */
[----:B------:R-:W-:Y:S02]  /*3d00*/  IMAD R19, R25, UR37, R14 ;  /* 0x0000002519137c24 */ /* 0x000fe4000f8e020e */
[----:B------:R-:W-:Y:S01]  /*3d10*/  HFMA2 R14, -RZ, RZ, 0, 0 ;  /* 0x00000000ff0e7431 */ /* 0x000fe200000001ff */
[----:B0-----:R-:W0:Y:S02]  /*3d20*/  MUFU.RCP R20, R20 ;  /* 0x0000001400147308 */ /* 0x001e240000001000 */
[----:B0-----:R-:W-:Y:S01]  /*3d30*/  VIADD R15, R20, 0xffffffe ;  /* 0x0ffffffe140f7836 */ /* 0x001fe20000000000 */
[----:B------:R-:W-:-:S04]  /*3d40*/  LOP3.LUT R20, R12, R17, RZ, 0x3c, !PT ;  /* 0x000000110c147212 */ /* 0x000fc800078e3cff */
[----:B------:R-:W-:Y:S01]  /*3d50*/  ISETP.GE.AND P4, PT, R20, RZ, PT ;  /* 0x000000ff1400720c */ /* 0x000fe20003f86270 */
[----:B------:R-:W0:Y:S02]  /*3d60*/  F2I.FTZ.U32.TRUNC.NTZ R15, R15 ;  /* 0x0000000f000f7305 */ /* 0x000e24000021f000 */
[----:B0-----:R-:W-:-:S04]  /*3d70*/  IMAD.MOV R30, RZ, RZ, -R15 ;  /* 0x000000ffff1e7224 */ /* 0x001fc800078e0a0f */
[----:B------:R-:W-:Y:S01]  /*3d80*/  IMAD R21, R30, R23, RZ ;  /* 0x000000171e157224 */ /* 0x000fe200078e02ff */
[----:B------:R-:W-:-:S03]  /*3d90*/  SHF.R.S64 R30, RZ, 0x1e, R11 ;  /* 0x0000001eff1e7819 */ /* 0x000fc6000000100b */
[----:B------:R-:W-:Y:S01]  /*3da0*/  IMAD.HI.U32 R21, R15, R21, R14 ;  /* 0x000000150f157227 */ /* 0x000fe200078e000e */
[----:B------:R-:W-:-:S05]  /*3db0*/  IABS R14, R12 ;  /* 0x0000000c000e7213 */ /* 0x000fca0000000000 */
        /* <DEDUP_REMOVED lines=33> */
.L_x_4855:
[----:B------:R-:W-:Y:S05]  /*3fd0*/  BSYNC.RECONVERGENT B1 ;  /* 0x0000000000017941 */ /* 0x000fea0003800200 */
.L_x_4854:
        /* <DEDUP_REMOVED lines=38> */
[----:B------:R0:W2:Y:S01]  /*4240*/  MUFU.EX2 R25, R18 ;  /* 0x0000001200197308 */ /* 0x0000a20000000800 */
[----:B------:R-:W-:Y:S01]  /*4250*/  SHF.L.U32 R16, R16, 0x17, RZ ;  /* 0x0000001710107819 */ /* 0x000fe200000006ff */
[----:B------:R-:W-:Y:S01]  /*4260*/  FFMA R22, R15, 1.4426950216293334961, -R22 ;  /* 0x3fb8aa3b0f167823 */ /* 0x000fe20000000816 */
[----:B------:R-:W-:-:S03]  /*4270*/  FADD R24, R13, -12583039 ;  /* 0xcb40007f0d187421 */ /* 0x000fc60000000000 */
[----:B------:R-:W-:Y:S01]  /*4280*/  FFMA R22, R15, 1.925963033500011079e-08, R22 ;  /* 0x32a570600f167823 */ /* 0x000fe20000000016 */
[----:B------:R-:W-:Y:S01]  /*4290*/  FFMA R24, R23, 1.4426950216293334961, -R24 ;  /* 0x3fb8aa3b17187823 */ /* 0x000fe20000000818 */
[-C--:B------:R-:W-:Y:S01]  /*42a0*/  FFMA.RM R15, R26, R11.reuse, 12582913 ;  /* 0x4b4000011a0f7423 */ /* 0x080fe2000000400b */
[-C--:B0-----:R-:W-:Y:S01]  /*42b0*/  FFMA.SAT R18, R21, R12.reuse, 0.5 ;  /* 0x3f00000015127423 */ /* 0x081fe2000000200c */
[----:B------:R-:W-:Y:S01]  /*42c0*/  FFMA.SAT R26, R19, R12, 0.5 ;  /* 0x3f000000131a7423 */ /* 0x000fe2000000200c */
[----:B------:R-:W-:Y:S01]  /*42d0*/  FFMA R23, R23, 1.925963033500011079e-08, R24 ;  /* 0x32a5706017177823 */ /* 0x000fe20000000018 */
[C---:B------:R-:W-:Y:S01]  /*42e0*/  FADD R24, R15.reuse, -12583039 ;  /* 0xcb40007f0f187421 */ /* 0x040fe20000000000 */
[----:B------:R-:W-:Y:S01]  /*42f0*/  FFMA.RM R18, R18, R11, 12582913 ;  /* 0x4b40000112127423 */ /* 0x000fe2000000400b */
[----:B------:R-:W0:Y:S01]  /*4300*/  MUFU.EX2 R20, R20 ;  /* 0x0000001400147308 */ /* 0x000e220000000800 */
[----:B------:R-:W-:Y:S02]  /*4310*/  IMAD.SHL.U32 R15, R15, 0x800000, RZ ;  /* 0x008000000f0f7824 */ /* 0x000fe400078e00ff */
[----:B------:R-:W-:-:S04]  /*4320*/  FFMA R24, R9, 1.4426950216293334961, -R24 ;  /* 0x3fb8aa3b09187823 */ /* 0x000fc80000000818 */
[----:B------:R-:W-:Y:S01]  /*4330*/  FFMA R24, R9, 1.925963033500011079e-08, R24 ;  /* 0x32a5706009187823 */ /* 0x000fe20000000018 */
[----:B--2---:R-:W-:Y:S01]  /*4340*/  FMUL R9, R16, R25 ;  /* 0x0000001910097220 */ /* 0x004fe20000400000 */
        /* <DEDUP_REMOVED lines=8> */
[-C--:B------:R-:W-:Y:S01]  /*43d0*/  FFMA.RM R12, R16, R11.reuse, 12582913 ;  /* 0x4b400001100c7423 */ /* 0x080fe2000000400b */
[----:B------:R-:W-:-:S03]  /*43e0*/  FFMA.RM R11, R26, R11, 12582913 ;  /* 0x4b4000011a0b7423 */ /* 0x000fc6000000400b */
[----:B------:R-:W-:Y:S01]  /*43f0*/  FADD R16, R12, -12583039 ;  /* 0xcb40007f0c107421 */ /* 0x000fe20000000000 */
[----:B------:R-:W4:Y:S03]  /*4400*/  MUFU.EX2 R24, R24 ;  /* 0x0000001800187308 */ /* 0x000f260000000800 */
[----:B------:R-:W-:-:S04]  /*4410*/  FFMA R16, R17, 1.4426950216293334961, -R16 ;  /* 0x3fb8aa3b11107823 */ /* 0x000fc80000000810 */
[----:B------:R-:W-:Y:S01]  /*4420*/  FFMA R26, R17, 1.925963033500011079e-08, R16 ;  /* 0x32a57060111a7823 */ /* 0x000fe20000000010 */
[----:B------:R-:W-:Y:S01]  /*4430*/  FADD R16, R11, -12583039 ;  /* 0xcb40007f0b107421 */ /* 0x000fe20000000000 */
[----:B------:R-:W-:-:S03]  /*4440*/  IMAD.SHL.U32 R17, R10, 0x800000, RZ ;  /* 0x008000000a117824 */ /* 0x000fc600078e00ff */
[----:B------:R-:W-:Y:S01]  /*4450*/  FFMA R16, R19, 1.4426950216293334961, -R16 ;  /* 0x3fb8aa3b13107823 */ /* 0x000fe20000000810 */
[----:B0-----:R-:W-:Y:S01]  /*4460*/  FMUL R10, R17, R20 ;  /* 0x00000014110a7220 */ /* 0x001fe20000400000 */
[----:B------:R-:W-:Y:S01]  /*4470*/  FADD R17, RZ, R9 ;  /* 0x00000009ff117221 */ /* 0x000fe20000000000 */
[----:B------:R-:W0:Y:S01]  /*4480*/  MUFU.EX2 R20, R26 ;  /* 0x0000001a00147308 */ /* 0x000e220000000800 */
[----:B------:R-:W-:Y:S01]  /*4490*/  FFMA R27, R19, 1.925963033500011079e-08, R16 ;  /* 0x32a57060131b7823 */ /* 0x000fe20000000010 */
[----:B--2---:R-:W-:Y:S01]  /*44a0*/  FMUL R16, R25, R22 ;  /* 0x0000001619107220 */ /* 0x004fe20000400000 */
[----:B------:R-:W-:Y:S01]  /*44b0*/  FADD R13, R17, R10 ;  /* 0x0000000a110d7221 */ /* 0x000fe20000000000 */
[----:B---3--:R-:W-:Y:S01]  /*44c0*/  FMUL R17, R14, R23 ;  /* 0x000000170e117220 */ /* 0x008fe20000400000 */
[----:B------:R-:W-:Y:S02]  /*44d0*/  IMAD.SHL.U32 R22, R18, 0x800000, RZ ;  /* 0x0080000012167824 */ /* 0x000fe400078e00ff */
[----:B----4-:R-:W-:Y:S01]  /*44e0*/  FMUL R18, R15, R24 ;  /* 0x000000180f127220 */ /* 0x010fe20000400000 */
[----:B------:R-:W-:Y:S01]  /*44f0*/  FADD R14, R13, R16 ;  /* 0x000000100d0e7221 */ /* 0x000fe20000000000 */
[----:B------:R2:W3:Y:S01]  /*4500*/  MUFU.EX2 R19, R21 ;  /* 0x0000001500137308 */ /* 0x0004e20000000800 */
[----:B------:R-:W-:-:S02]  /*4510*/  SHF.L.U32 R15, R12, 0x17, RZ ;  /* 0x000000170c0f7819 */ /* 0x000fc400000006ff */
[----:B------:R-:W-:-:S04]  /*4520*/  FADD R13, R14, R17 ;  /* 0x000000110e0d7221 */ /* 0x000fc80000000000 */
[----:B------:R-:W-:Y:S01]  /*4530*/  FADD R12, R13, R18 ;  /* 0x000000120d0c7221 */ /* 0x000fe20000000000 */
[----:B------:R-:W4:Y:S01]  /*4540*/  MUFU.EX2 R30, R27 ;  /* 0x0000001b001e7308 */ /* 0x000f220000000800 */
[----:B--2---:R-:W-:Y:S02]  /*4550*/  IMAD.SHL.U32 R21, R11, 0x800000, RZ ;  /* 0x008000000b157824 */ /* 0x004fe400078e00ff */
[----:B0-----:R-:W-:Y:S01]  /*4560*/  FMUL R20, R15, R20 ;  /* 0x000000140f147220 */ /* 0x001fe20000400000 */
[----:B---3--:R-:W-:-:S04]  /*4570*/  FMUL R19, R22, R19 ;  /* 0x0000001316137220 */ /* 0x008fc80000400000 */
        /* <DEDUP_REMOVED lines=13> */
.L_x_4885:
        /* <DEDUP_REMOVED lines=12> */
[----:B-1----:R-:W-:Y:S05]  /*4710*/  CALL.REL.NOINC `($__internal_58_$__cuda_sm3x_div_rn_noftz_f32_slowpath) ;  /* 0x0000001000d47944 */ /* 0x002fea0003c00000 */
[----:B------:R-:W-:-:S07]  /*4720*/  MOV R14, R9 ;  /* 0x00000009000e7202 */ /* 0x000fce0000000f00 */
.L_x_4858:
[----:B------:R-:W-:Y:S05]  /*4730*/  BSYNC.RECONVERGENT B1 ;  /* 0x0000000000017941 */ /* 0x000fea0003800200 */
.L_x_4857:
        /* <DEDUP_REMOVED lines=12> */
[----:B-1----:R-:W-:Y:S05]  /*4800*/  CALL.REL.NOINC `($__internal_58_$__cuda_sm3x_div_rn_noftz_f32_slowpath) ;  /* 0x0000001000987944 */ /* 0x002fea0003c00000 */
[----:B------:R-:W-:-:S07]  /*4810*/  MOV R11, R9 ;  /* 0x00000009000b7202 */ /* 0x000fce0000000f00 */
.L_x_4860:
[----:B------:R-:W-:Y:S05]  /*4820*/  BSYNC.RECONVERGENT B1 ;  /* 0x0000000000017941 */ /* 0x000fea0003800200 */
.L_x_4859:
        /* <DEDUP_REMOVED lines=14> */
.L_x_4862:
[----:B------:R-:W-:Y:S05]  /*4910*/  BSYNC.RECONVERGENT B1 ;  /* 0x0000000000017941 */ /* 0x000fea0003800200 */
.L_x_4861:
        /* <DEDUP_REMOVED lines=14> */
.L_x_4864:
[----:B------:R-:W-:Y:S05]  /*4a00*/  BSYNC.RECONVERGENT B1 ;  /* 0x0000000000017941 */ /* 0x000fea0003800200 */
.L_x_4863:
        /* <DEDUP_REMOVED lines=14> */
.L_x_4866:
[----:B------:R-:W-:Y:S05]  /*4af0*/  BSYNC.RECONVERGENT B1 ;  /* 0x0000000000017941 */ /* 0x000fea0003800200 */
.L_x_4865:
        /* <DEDUP_REMOVED lines=14> */
.L_x_4868:
[----:B------:R-:W-:Y:S05]  /*4be0*/  BSYNC.RECONVERGENT B1 ;  /* 0x0000000000017941 */ /* 0x000fea0003800200 */
.L_x_4867:
        /* <DEDUP_REMOVED lines=14> */
.L_x_4870:
[----:B------:R-:W-:Y:S05]  /*4cd0*/  BSYNC.RECONVERGENT B1 ;  /* 0x0000000000017941 */ /* 0x000fea0003800200 */
.L_x_4869:
        /* <DEDUP_REMOVED lines=13> */
.L_x_4872:
[----:B------:R-:W-:Y:S05]  /*4db0*/  BSYNC.RECONVERGENT B1 ;  /* 0x0000000000017941 */ /* 0x000fea0003800200 */
.L_x_4871:
[----:B------:R-:W-:Y:S01]  /*4dc0*/  MOV R12, R2 ;  /* 0x00000002000c7202 */ /* 0x000fe20000000f00 */
[----:B------:R-:W-:Y:S01]  /*4dd0*/  IMAD R20, R5, UR48, RZ ;  /* 0x0000003005147c24 */ /* 0x000fe2000f8e02ff */
[----:B-1----:R-:W-:Y:S01]  /*4de0*/  @!P3 R2UR UR4, R28 ;  /* 0x000000001c04b2ca */ /* 0x002fe200000e0000 */
        /* <DEDUP_REMOVED lines=9> */
[----:B------:R-:W-:Y:S02]  /*4e80*/  IADD3 R19, PT, PT, R2, 0x20, RZ ;  /* 0x0000002002137810 */ /* 0x000fe40007ffe0ff */
[----:B------:R-:W-:Y:S01]  /*4e90*/  LEA.HI.X R21, R12, UR51, R13, 0x2, P0 ;  /* 0x000000330c157c11 */ /* 0x000fe200080f140d */
[C---:B------:R-:W-:Y:S01]  /*4ea0*/  VIADD R13, R2.reuse, 0x60 ;  /* 0x00000060020d7836 */ /* 0x040fe20000000000 */
[----:B------:R-:W-:Y:S01]  /*4eb0*/  ISETP.GE.U32.AND P0, PT, R19, UR44, PT ;  /* 0x0000002c13007c0c */ /* 0x000fe2000bf06070 */
[----:B------:R-:W-:Y:S01]  /*4ec0*/  VIADD R12, R2, 0x40 ;  /* 0x00000040020c7836 */ /* 0x000fe20000000000 */
[----:B------:R-:W-:Y:S01]  /*4ed0*/  ISETP.GE.AND.EX P6, PT, RZ, UR45, PT, P6 ;  /* 0x0000002dff007c0c */ /* 0x000fe2000bfc6360 */
[----:B------:R0:W-:Y:S01]  /*4ee0*/  @!P3 STG.E desc[UR4][R20.64], R14 ;  /* 0x0000000e1400b986 */ /* 0x0001e2000c101904 */
[----:B------:R-:W-:Y:S02]  /*4ef0*/  ISETP.GE.AND.EX P0, PT, RZ, UR45, PT, P0 ;  /* 0x0000002dff007c0c */ /* 0x000fe4000bf06300 */
[----:B------:R-:W-:-:S02]  /*4f00*/  ISETP.GE.U32.AND P1, PT, R13, UR44, PT ;  /* 0x0000002c0d007c0c */ /* 0x000fc4000bf26070 */
[----:B------:R-:W-:Y:S02]  /*4f10*/  ISETP.GE.U32.AND P2, PT, R12, UR44, PT ;  /* 0x0000002c0c007c0c */ /* 0x000fe4000bf46070 */
[----:B------:R-:W-:Y:S02]  /*4f20*/  ISETP.GE.U32.AND P3, PT, R8, UR44, PT ;  /* 0x0000002c08007c0c */ /* 0x000fe4000bf66070 */
[----:B------:R-:W-:Y:S02]  /*4f30*/  ISETP.GE.AND.EX P1, PT, RZ, UR45, PT, P1 ;  /* 0x0000002dff007c0c */ /* 0x000fe4000bf26310 */
[----:B------:R-:W-:Y:S02]  /*4f40*/  ISETP.GE.AND.EX P5, PT, RZ, UR45, PT, P5 ;  /* 0x0000002dff007c0c */ /* 0x000fe4000bfa6350 */
[----:B------:R-:W-:Y:S02]  /*4f50*/  ISETP.GE.AND.EX P4, PT, RZ, UR45, PT, P4 ;  /* 0x0000002dff007c0c */ /* 0x000fe4000bf86340 */
[----:B------:R-:W-:-:S02]  /*4f60*/  @!P0 R2UR UR4, R28 ;  /* 0x000000001c0482ca */ /* 0x000fc400000e0000 */
[C---:B------:R-:W-:Y:S02]  /*4f70*/  @!P0 R2UR UR5, R29.reuse ;  /* 0x000000001d0582ca */ /* 0x040fe400000e0000 */
[----:B------:R-:W-:Y:S02]  /*4f80*/  ISETP.GE.AND.EX P2, PT, RZ, UR45, PT, P2 ;  /* 0x0000002dff007c0c */ /* 0x000fe4000bf46320 */
[----:B------:R-:W-:Y:S02]  /*4f90*/  ISETP.GE.AND.EX P3, PT, RZ, UR45, PT, P3 ;  /* 0x0000002dff007c0c */ /* 0x000fe4000bf66330 */
[C---:B------:R-:W-:Y:S02]  /*4fa0*/  @!P1 R2UR UR8, R28.reuse ;  /* 0x000000001c0892ca */ /* 0x040fe400000e0000 */
[----:B------:R-:W-:Y:S02]  /*4fb0*/  @!P1 R2UR UR9, R29 ;  /* 0x000000001d0992ca */ /* 0x000fe400000e0000 */
[----:B------:R-:W-:-:S02]  /*4fc0*/  @!P6 R2UR UR10, R28 ;  /* 0x000000001c0ae2ca */ /* 0x000fc400000e0000 */
[----:B------:R-:W-:Y:S01]  /*4fd0*/  @!P6 R2UR UR11, R29 ;  /* 0x000000001d0be2ca */ /* 0x000fe200000e0000 */
[----:B------:R0:W-:Y:S01]  /*4fe0*/  @!P0 STG.E desc[UR4][R20.64+0x80], R11 ;  /* 0x0000800b14008986 */ /* 0x0001e2000c101904 */
[----:B------:R-:W-:Y:S02]  /*4ff0*/  IADD3 R3, P0, PT, R0, R3, RZ ;  /* 0x0000000300037210 */ /* 0x000fe40007f1e0ff */
[----:B------:R-:W-:Y:S02]  /*5000*/  @!P5 R2UR UR12, R28 ;  /* 0x000000001c0cd2ca */ /* 0x000fe400000e0000 */
[----:B------:R-:W-:Y:S02]  /*5010*/  LEA.HI.X.SX32 R5, R0, R5, 0x1, P0 ;  /* 0x0000000500057211 */ /* 0x000fe400000f0eff */
[----:B------:R-:W-:Y:S01]  /*5020*/  ISETP.GE.U32.AND P0, PT, R3, UR46, PT ;  /* 0x0000002e03007c0c */ /* 0x000fe2000bf06070 */
[----:B------:R0:W-:Y:S01]  /*5030*/  @!P1 STG.E desc[UR8][R20.64+0x180], R15 ;  /* 0x0001800f14009986 */ /* 0x0001e2000c101908 */
[----:B------:R-:W-:-:S02]  /*5040*/  @!P5 R2UR UR13, R29 ;  /* 0x000000001d0dd2ca */ /* 0x000fc400000e0000 */
[C---:B------:R-:W-:Y:S01]  /*5050*/  @!P4 R2UR UR14, R28.reuse ;  /* 0x000000001c0ec2ca */ /* 0x040fe200000e0000 */
[----:B------:R0:W-:Y:S01]  /*5060*/  @!P6 STG.E desc[UR10][R20.64+0x200], R16 ;  /* 0x000200101400e986 */ /* 0x0001e2000c10190a */
[C---:B------:R-:W-:Y:S02]  /*5070*/  @!P4 R2UR UR15, R29.reuse ;  /* 0x000000001d0fc2ca */ /* 0x040fe400000e0000 */
[C---:B------:R-:W-:Y:S02]  /*5080*/  @!P2 R2UR UR6, R28.reuse ;  /* 0x000000001c06a2ca */ /* 0x040fe400000e0000 */
        /* <DEDUP_REMOVED lines=10> */
.L_x_4839:
[----:B------:R-:W-:Y:S05]  /*5130*/  EXIT ;  /* 0x000000000000794d */ /* 0x000fea0003800000 */
.L_x_4856:
[----:B------:R-:W-:Y:S01]  /*5140*/  HFMA2 R12, -RZ, RZ, 0, 9.5367431640625e-07 ;  /* 0x00000010ff0c7431 */ /* 0x000fe200000001ff */
[----:B------:R-:W-:Y:S01]  /*5150*/  BSSY B1, `(.L_x_4874) ;  /* 0x0000006000017945 */ /* 0x000fe20003800000 */
[----:B------:R-:W-:Y:S02]  /*5160*/  IMAD.MOV.U32 R11, RZ, RZ, 0x1f ;  /* 0x0000001fff0b7424 */ /* 0x000fe400078e00ff */
[----:B------:R-:W-:-:S07]  /*5170*/  IMAD.MOV.U32 R15, RZ, RZ, -0x1 ;  /* 0xffffffffff0f7424 */ /* 0x000fce00078e00ff */
[----:B-1----:R-:W-:Y:S05]  /*5180*/  WARPSYNC.COLLECTIVE R15, `(.L_x_4875) ;  /* 0x000000000f087348 */ /* 0x002fea0003c00000 */
[----:B------:R0:W2:Y:S02]  /*5190*/  SHFL.BFLY P6, R14, R13, R12, R11 ;  /* 0x0c00000c0d0e7389 */ /* 0x0000a400000c000b */
[----:B012---:R-:W-:Y:S05]  /*51a0*/  ENDCOLLECTIVE ;  /* 0x000000000000791b */ /* 0x007fea0003800000 */
.L_x_4875:
[----:B------:R-:W-:Y:S05]  /*51b0*/  BSYNC B1 ;  /* 0x0000000000017941 */ /* 0x000fea0003800000 */
.L_x_4874:
[----:B------:R-:W-:Y:S01]  /*51c0*/  FMNMX R13, R14, R13, !PT ;  /* 0x0000000d0e0d7209 */ /* 0x000fe20007800000 */
[----:B------:R-:W-:Y:S01]  /*51d0*/  IMAD.MOV.U32 R11, RZ, RZ, 0x1f ;  /* 0x0000001fff0b7424 */ /* 0x000fe200078e00ff */
[----:B------:R-:W-:Y:S01]  /*51e0*/  MOV R12, 0x8 ;  /* 0x00000008000c7802 */ /* 0x000fe20000000f00 */
[----:B------:R-:W-:-:S07]  /*51f0*/  IMAD.MOV.U32 R15, RZ, RZ, -0x1 ;  /* 0xffffffffff0f7424 */ /* 0x000fce00078e00ff */
[----:B------:R-:W-:Y:S05]  /*5200*/  WARPSYNC.COLLECTIVE R15, `(.L_x_4876) ;  /* 0x000000000f087348 */ /* 0x000fea0003c00000 */
[----:B------:R0:W1:Y:S02]  /*5210*/  SHFL.BFLY P6, R14, R13, R12, R11 ;  /* 0x0c00000c0d0e7389 */ /* 0x00006400000c000b */
[----:B01----:R-:W-:Y:S05]  /*5220*/  ENDCOLLECTIVE ;  /* 0x000000000000791b */ /* 0x003fea0003800000 */
.L_x_4876:
[----:B------:R-:W-:Y:S01]  /*5230*/  IMAD.MOV.U32 R12, RZ, RZ, 0x4 ;  /* 0x00000004ff0c7424 */ /* 0x000fe200078e00ff */
[----:B------:R-:W-:-:S04]  /*5240*/  FMNMX R17, R13, R14, !PT ;  /* 0x0000000e0d117209 */ /* 0x000fc80007800000 */
[----:B------:R-:W-:-:S07]  /*5250*/  MOV R13, R17 ;  /* 0x00000011000d7202 */ /* 0x000fce0000000f00 */
[----:B------:R-:W-:Y:S05]  /*5260*/  WARPSYNC.COLLECTIVE R15, `(.L_x_4877) ;  /* 0x000000000f087348 */ /* 0x000fea0003c00000 */
[----:B------:R0:W1:Y:S02]  /*5270*/  SHFL.BFLY P6, R14, R13, R12, R11 ;  /* 0x0c00000c0d0e7389 */ /* 0x00006400000c000b */
[----:B01----:R-:W-:Y:S05]  /*5280*/  ENDCOLLECTIVE ;  /* 0x000000000000791b */ /* 0x003fea0003800000 */
.L_x_4877:
[----:B------:R-:W-:Y:S01]  /*5290*/  HFMA2 R12, -RZ, RZ, 0, 1.1920928955078125e-07 ;  /* 0x00000002ff0c7431 */ /* 0x000fe200000001ff */
[----:B------:R-:W-:-:S05]  /*52a0*/  FMNMX R19, R17, R14, !PT ;  /* 0x0000000e11137209 */ /* 0x000fca0007800000 */
[----:B------:R-:W-:-:S07]  /*52b0*/  IMAD.MOV.U32 R13, RZ, RZ, R19 ;  /* 0x000000ffff0d7224 */ /* 0x000fce00078e0013 */
[----:B------:R-:W-:Y:S05]  /*52c0*/  WARPSYNC.COLLECTIVE R15, `(.L_x_4878) ;  /* 0x000000000f087348 */ /* 0x000fea0003c00000 */
[----:B------:R0:W1:Y:S02]  /*52d0*/  SHFL.BFLY P6, R14, R13, R12, R11 ;  /* 0x0c00000c0d0e7389 */ /* 0x00006400000c000b */
[----:B01----:R-:W-:Y:S05]  /*52e0*/  ENDCOLLECTIVE ;  /* 0x000000000000791b */ /* 0x003fea0003800000 */
.L_x_4878:
[----:B------:R-:W-:Y:S01]  /*52f0*/  IMAD.MOV.U32 R12, RZ, RZ, 0x1 ;  /* 0x00000001ff0c7424 */ /* 0x000fe200078e00ff */
[----:B------:R-:W-:-:S05]  /*5300*/  FMNMX R21, R19, R14, !PT ;  /* 0x0000000e13157209 */ /* 0x000fca0007800000 */
[----:B------:R-:W-:-:S07]  /*5310*/  IMAD.MOV.U32 R13, RZ, RZ, R21 ;  /* 0x000000ffff0d7224 */ /* 0x000fce00078e0015 */
[----:B------:R-:W-:Y:S05]  /*5320*/  WARPSYNC.COLLECTIVE R15, `(.L_x_4879) ;  /* 0x000000000f087348 */ /* 0x000fea0003c00000 */
[----:B------:R0:W1:Y:S02]  /*5330*/  SHFL.BFLY P6, R14, R13, R12, R11 ;  /* 0x0c00000c0d0e7389 */ /* 0x00006400000c000b */
[----:B01----:R-:W-:Y:S05]  /*5340*/  ENDCOLLECTIVE ;  /* 0x000000000000791b */ /* 0x003fea0003800000 */
.L_x_4879:
[----:B------:R-:W-:Y:S01]  /*5350*/  MOV R11, 0x3bbb989d ;  /* 0x3bbb989d000b7802 */ /* 0x000fe20000000f00 */
        /* <DEDUP_REMOVED lines=11> */
[----:B------:R-:W-:-:S03]  /*5410*/  FADD R26, -R21, R26 ;  /* 0x0000001a151a7221 */ /* 0x000fc60000000100 */
        /* <DEDUP_REMOVED lines=76> */
.L_x_4880:
[----:B------:R-:W-:Y:S02]  /*58e0*/  IMAD.MOV.U32 R12, RZ, RZ, 0x8 ;  /* 0x00000008ff0c7424 */ /* 0x000fe400078e00ff */
[----:B------:R-:W-:-:S04]  /*58f0*/  FADD R22, R13, R14 ;  /* 0x0000000e0d167221 */ /* 0x000fc80000000000 */
[----:B------:R-:W-:-:S07]  /*5900*/  IMAD.MOV.U32 R13, RZ, RZ, R22 ;  /* 0x000000ffff0d7224 */ /* 0x000fce00078e0016 */
[----:B------:R-:W-:Y:S05]  /*5910*/  WARPSYNC.COLLECTIVE R15, `(.L_x_4881) ;  /* 0x000000000f087348 */ /* 0x000fea0003c00000 */
[----:B------:R0:W1:Y:S02]  /*5920*/  SHFL.BFLY P6, R14, R13, R12, R11 ;  /* 0x0c00000c0d0e7389 */ /* 0x00006400000c000b */
[----:B01----:R-:W-:Y:S05]  /*5930*/  ENDCOLLECTIVE ;  /* 0x000000000000791b */ /* 0x003fea0003800000 */
.L_x_4881:
[----:B------:R-:W-:Y:S02]  /*5940*/  IMAD.MOV.U32 R12, RZ, RZ, 0x4 ;  /* 0x00000004ff0c7424 */ /* 0x000fe400078e00ff */
[----:B------:R-:W-:-:S05]  /*5950*/  FADD R23, R22, R14 ;  /* 0x0000000e16177221 */ /* 0x000fca0000000000 */
[----:B------:R-:W-:-:S07]  /*5960*/  MOV R13, R23 ;  /* 0x00000017000d7202 */ /* 0x000fce0000000f00 */
[----:B------:R-:W-:Y:S05]  /*5970*/  WARPSYNC.COLLECTIVE R15, `(.L_x_4882) ;  /* 0x000000000f087348 */ /* 0x000fea0003c00000 */
[----:B------:R0:W1:Y:S02]  /*5980*/  SHFL.BFLY P6, R14, R13, R12, R11 ;  /* 0x0c00000c0d0e7389 */ /* 0x00006400000c000b */
[----:B01----:R-:W-:Y:S05]  /*5990*/  ENDCOLLECTIVE ;  /* 0x000000000000791b */ /* 0x003fea0003800000 */
.L_x_4882:
[----:B------:R-:W-:Y:S02]  /*59a0*/  HFMA2 R12, -RZ, RZ, 0, 1.1920928955078125e-07 ;  /* 0x00000002ff0c7431 */ /* 0x000fe400000001ff */
[----:B------:R-:W-:-:S04]  /*59b0*/  FADD R24, R23, R14 ;  /* 0x0000000e17187221 */ /* 0x000fc80000000000 */
[----:B------:R-:W-:-:S07]  /*59c0*/  IMAD.MOV.U32 R13, RZ, RZ, R24 ;  /* 0x000000ffff0d7224 */ /* 0x000fce00078e0018 */
[----:B------:R-:W-:Y:S05]  /*59d0*/  WARPSYNC.COLLECTIVE R15, `(.L_x_4883) ;  /* 0x000000000f087348 */ /* 0x000fea0003c00000 */
[----:B------:R0:W1:Y:S02]  /*59e0*/  SHFL.BFLY P6, R14, R13, R12, R11 ;  /* 0x0c00000c0d0e7389 */ /* 0x00006400000c000b */
[----:B01----:R-:W-:Y:S05]  /*59f0*/  ENDCOLLECTIVE ;  /* 0x000000000000791b */ /* 0x003fea0003800000 */
.L_x_4883:
[----:B------:R-:W-:Y:S02]  /*5a00*/  IMAD.MOV.U32 R12, RZ, RZ, 0x1 ;  /* 0x00000001ff0c7424 */ /* 0x000fe400078e00ff */
[----:B------:R-:W-:-:S04]  /*5a10*/  FADD R25, R24, R14 ;  /* 0x0000000e18197221 */ /* 0x000fc80000000000 */
[----:B------:R-:W-:-:S07]  /*5a20*/  IMAD.MOV.U32 R13, RZ, RZ, R25 ;  /* 0x000000ffff0d7224 */ /* 0x000fce00078e0019 */
[----:B------:R-:W-:Y:S05]  /*5a30*/  WARPSYNC.COLLECTIVE R15, `(.L_x_4884) ;  /* 0x000000000f087348 */ /* 0x000fea0003c00000 */
[----:B------:R0:W1:Y:S02]  /*5a40*/  SHFL.BFLY P6, R14, R13, R12, R11 ;  /* 0x0c00000c0d0e7389 */ /* 0x00006400000c000b */
[----:B01----:R-:W-:Y:S05]  /*5a50*/  ENDCOLLECTIVE ;  /* 0x000000000000791b */ /* 0x003fea0003800000 */
.L_x_4884:
[----:B------:R-:W-:Y:S05]  /*5a60*/  BRA `(.L_x_4885) ;  /* 0xffffffe800f87947 */ /* 0x000fea000383ffff */
        .weak           $__internal_58_$__cuda_sm3x_div_rn_noftz_f32_slowpath
        .type           $__internal_58_$__cuda_sm3x_div_rn_noftz_f32_slowpath,@function
        .size           $__internal_58_$__cuda_sm3x_div_rn_noftz_f32_slowpath,(.L_x_37435 - $__internal_58_$__cuda_sm3x_div_rn_noftz_f32_slowpath)
$__internal_58_$__cuda_sm3x_div_rn_noftz_f32_slowpath:
        /* <DEDUP_REMOVED lines=34> */
.L_x_4887:
        /* <DEDUP_REMOVED lines=51> */
.L_x_4894:
[----:B------:R-:W-:-:S04]  /*5fc0*/  LOP3.LUT R9, R9, 0x80000000, RZ, 0xc0, !PT ;  /* 0x8000000009097812 */ /* 0x000fc800078ec0ff */
[----:B------:R-:W-:Y:S01]  /*5fd0*/  LOP3.LUT R9, R9, 0x7f800000, RZ, 0xfc, !PT ;  /* 0x7f80000009097812 */ /* 0x000fe200078efcff */
[----:B------:R-:W-:Y:S06]  /*5fe0*/  BRA `(.L_x_4895) ;  /* 0x0000000000047947 */ /* 0x000fec0003800000 */
.L_x_4893:
[----:B------:R-:W-:-:S07]  /*5ff0*/  IMAD R9, R24, 0x800000, R9 ;  /* 0x0080000018097824 */ /* 0x000fce00078e0209 */
.L_x_4895:
[----:B------:R-:W-:Y:S05]  /*6000*/  BSYNC.RECONVERGENT B3 ;  /* 0x0000000000037941 */ /* 0x000fea0003800200 */
.L_x_4892:
[----:B------:R-:W-:Y:S05]  /*6010*/  BRA `(.L_x_4896) ;  /* 0x0000000000207947 */ /* 0x000fea0003800000 */
.L_x_4891:
[----:B------:R-:W-:-:S04]  /*6020*/  LOP3.LUT R9, R12, 0x80000000, R9, 0x48, !PT ;  /* 0x800000000c097812 */ /* 0x000fc800078e4809 */
[----:B------:R-:W-:Y:S01]  /*6030*/  LOP3.LUT R9, R9, 0x7f800000, RZ, 0xfc, !PT ;  /* 0x7f80000009097812 */ /* 0x000fe200078efcff */
[----:B------:R-:W-:Y:S06]  /*6040*/  BRA `(.L_x_4896) ;  /* 0x0000000000147947 */ /* 0x000fec0003800000 */
.L_x_4890:
[----:B------:R-:W-:Y:S01]  /*6050*/  LOP3.LUT R9, R12, 0x80000000, R9, 0x48, !PT ;  /* 0x800000000c097812 */ /* 0x000fe200078e4809 */
[----:B------:R-:W-:Y:S06]  /*6060*/  BRA `(.L_x_4896) ;  /* 0x00000000000c7947 */ /* 0x000fec0003800000 */
.L_x_4889:
[----:B------:R-:W0:Y:S01]  /*6070*/  MUFU.RSQ R9, -QNAN ;  /* 0xffc0000000097908 */ /* 0x000e220000001400 */
[----:B------:R-:W-:Y:S05]  /*6080*/  BRA `(.L_x_4896) ;  /* 0x0000000000047947 */ /* 0x000fea0003800000 */
.L_x_4888:
[----:B------:R-:W-:-:S07]  /*6090*/  FADD.FTZ R9, R9, R12 ;  /* 0x0000000c09097221 */ /* 0x000fce0000010000 */
.L_x_4896:
[----:B------:R-:W-:Y:S05]  /*60a0*/  BSYNC.RECONVERGENT B2 ;  /* 0x0000000000027941 */ /* 0x000fea0003800200 */
.L_x_4886:
[----:B------:R-:W-:Y:S01]  /*60b0*/  MOV R12, R23 ;  /* 0x00000017000c7202 */ /* 0x000fe20000000f00 */
[----:B------:R-:W-:-:S04]  /*60c0*/  IMAD.MOV.U32 R13, RZ, RZ, 0x0 ;  /* 0x00000000ff0d7424 */ /* 0x000fc800078e00ff */
[----:B0-----:R-:W-:Y:S05]  /*60d0*/  RET.REL.NODEC R12 `(_Z15SoftmaxWarpImplI22BroadcastScaleMaskLoadIffbLm4EiE11DirectStoreIffEfLi1ELi8ELi32ELi1ELb1EL9Algorithm0EEvT_T0_ll) ;  /* 0xffffff9c0cc87950 */ /* 0x001fea0003c3ffff */
.L_x_4897:
        /* <DEDUP_REMOVED lines=10> */
.L_x_37435:


//--------------------- .text._Z15SoftmaxWarpImplI22BroadcastScaleMaskLoadIffbLm4EiE11DirectStoreIffEfLi1ELi8ELi32ELi1ELb0EL9Algorithm0EEvT_T0_ll --------------------------
	.section	.text._Z15SoftmaxWarpImplI22BroadcastScaleMaskLoadIffbLm4EiE11DirectStoreIffEfLi1ELi8ELi32ELi1ELb0EL9Algorithm0EEvT_T0_ll,"ax",@progbits
	.align	128
        .global         _Z15SoftmaxWarpImplI22BroadcastScaleMaskLoadIffbLm4EiE11DirectStoreIffEfLi1ELi8ELi32ELi1ELb0EL9Algorithm0EEvT_T0_ll
        .type           _Z15SoftmaxWarpImplI22BroadcastScaleMaskLoadIffbLm4EiE11DirectStoreIffEfLi1ELi8ELi32ELi1ELb0EL9Algorithm0EEvT_T0_ll,@function
        .size           _Z15SoftmaxWarpImplI22BroadcastScaleMaskLoadIffbLm4EiE11DirectStoreIffEfLi1ELi8ELi32ELi1ELb0EL9Algorithm0EEvT_T0_ll,(.L_x_37436 - _Z15SoftmaxWarpImplI22BroadcastScaleMaskLoadIffbLm4EiE11DirectStoreIffEfLi1ELi8ELi32ELi1ELb0EL9Algorithm0EEvT_T0_ll)
        .other          _Z15SoftmaxWarpImplI22BroadcastScaleMaskLoadIffbLm4EiE11DirectStoreIffEfLi1ELi8ELi32ELi1ELb0EL9Algorithm0EEvT_T0_ll,@"STO_CUDA_ENTRY STV_DEFAULT"
_Z15SoftmaxWarpImplI22BroadcastScaleMaskLoadIffbLm4EiE11DirectStoreIffEfLi1ELi8ELi32ELi1ELb0EL9Algorithm0EEvT_T0_ll:
.text._Z15SoftmaxWarpImplI22BroadcastScaleMaskLoadIffbLm4EiE11DirectStoreIffEfLi1ELi8ELi32ELi1ELb0EL9Algorithm0EEvT_T0_ll:
        /* <DEDUP_REMOVED lines=31> */
.L_x_4898:
        /* <DEDUP_REMOVED lines=14> */
.L_x_4917:
[----:B--2---:R-:W-:Y:S01]  /*02d0*/  IABS R0, UR59 ;  /* 0x0000003b00007c13 */ /* 0x004fe20008000000 */
[----:B------:R-:W-:Y:S01]  /*02e0*/  UMOV UR4, URZ ;  /* 0x000000ff00047c82 */ /* 0x000fe20008000000 */
[----:B------:R-:W-:Y:S01]  /*02f0*/  IABS R3, UR60 ;  /* 0x0000003c00037c13 */ /* 0x000fe20008000000 */
[----:B0-----:R-:W-:Y:S01]  /*0300*/  IMAD R5, R18, UR58, R19 ;  /* 0x0000003a12057c24 */ /* 0x001fe2000f8e0213 */
[----:B------:R-:W-:Y:S01]  /*0310*/  R2UR UR10, R0 ;  /* 0x00000000000a72ca */ /* 0x000fe200000e0000 */
[----:B------:R-:W-:Y:S01]  /*0320*/  UISETP.NE.U32.AND UP0, UPT, UR40, 0x1, UPT ;  /* 0x000000012800788c */ /* 0x000fe2000bf05070 */
[----:B------:R-:W-:Y:S01]  /*0330*/  R2UR UR9, R3 ;  /* 0x00000000030972ca */ /* 0x000fe200000e0000 */
[----:B------:R-:W-:Y:S01]  /*0340*/  UISETP.NE.U32.AND UP2, UPT, UR42, 0x1, UPT ;  /* 0x000000012a00788c */ /* 0x000fe2000bf45070 */
[----:B------:R-:W-:Y:S01]  /*0350*/  IABS R4, R5 ;  /* 0x0000000500047213 */ /* 0x000fe20000000000 */
[----:B------:R-:W-:Y:S01]  /*0360*/  UISETP.NE.AND.EX UP0, UPT, UR41, URZ, UPT, UP0 ;  /* 0x000000ff2900728c */ /* 0x000fe2000bf05300 */
[C---:B------:R-:W-:Y:S01]  /*0370*/  IADD3 R3, PT, PT, R5.reuse, 0x40, RZ ;  /* 0x0000004005037810 */ /* 0x040fe20007ffe0ff */
[----:B------:R-:W-:Y:S01]  /*0380*/  UISETP.NE.AND.EX UP2, UPT, UR43, URZ, UPT, UP2 ;  /* 0x000000ff2b00728c */ /* 0x000fe2000bf45320 */
[----:B------:R-:W-:Y:S01]  /*0390*/  IADD3 R27, PT, PT, R5, 0x60, RZ ;  /* 0x00000060051b7810 */ /* 0x000fe20007ffe0ff */
[----:B------:R-:W-:Y:S01]  /*03a0*/  UISETP.NE.U32.AND UP1, UPT, UR36, 0x1, UPT ;  /* 0x000000012400788c */ /* 0x000fe2000bf25070 */
[----:B------:R-:W-:-:S02]  /*03b0*/  IABS R12, R3 ;  /* 0x00000003000c7213 */ /* 0x000fc40000000000 */
[----:B------:R-:W-:Y:S01]  /*03c0*/  IABS R24, R27 ;  /* 0x0000001b00187213 */ /* 0x000fe20000000000 */
[----:B------:R-:W0:Y:S01]  /*03d0*/  I2F.RP R0, UR10 ;  /* 0x0000000a00007d06 */ /* 0x000e220008209400 */
[----:B------:R-:W-:Y:S01]  /*03e0*/  UISETP.NE.AND.EX UP1, UPT, UR37, URZ, UPT, UP1 ;  /* 0x000000ff2500728c */ /* 0x000fe2000bf25310 */
[----:B-1----:R-:W-:Y:S02]  /*03f0*/  R2UR UR12, R16 ;  /* 0x00000000100c72ca */ /* 0x002fe400000e0000 */
[----:B------:R-:W-:-:S04]  /*0400*/  R2UR UR13, R17 ;  /* 0x00000000110d72ca */ /* 0x000fc800000e0000 */
[----:B------:R-:W1:Y:S08]  /*0410*/  I2F.RP R6, UR9 ;  /* 0x0000000900067d06 */ /* 0x000e700008209400 */
[----:B0-----:R-:W0:Y:S08]  /*0420*/  MUFU.RCP R0, R0 ;  /* 0x0000000000007308 */ /* 0x001e300000001000 */
[----:B-1----:R-:W1:Y:S01]  /*0430*/  MUFU.RCP R6, R6 ;  /* 0x0000000600067308 */ /* 0x002e620000001000 */
[----:B0-----:R-:W-:-:S07]  /*0440*/  VIADD R2, R0, 0xffffffe ;  /* 0x0ffffffe00027836 */ /* 0x001fce0000000000 */
[----:B------:R-:W0:Y:S01]  /*0450*/  F2I.FTZ.U32.TRUNC.NTZ R2, R2 ;  /* 0x0000000200027305 */ /* 0x000e22000021f000 */
[----:B-1----:R-:W-:-:S07]  /*0460*/  IADD3 R6, PT, PT, R6, 0xffffffe, RZ ;  /* 0x0ffffffe06067810 */ /* 0x002fce0007ffe0ff */
[----:B------:R-:W1:Y:S01]  /*0470*/  F2I.FTZ.U32.TRUNC.NTZ R6, R6 ;  /* 0x0000000600067305 */ /* 0x000e62000021f000 */
[----:B0-----:R-:W-:Y:S01]  /*0480*/  R2UR UR5, R2 ;  /* 0x00000000020572ca */ /* 0x001fe200000e0000 */
[----:B------:R-:W-:-:S05]  /*0490*/  VIADD R2, R5, 0x20 ;  /* 0x0000002005027836 */ /* 0x000fca0000000000 */
[----:B------:R-:W-:-:S07]  /*04a0*/  IABS R8, R2 ;  /* 0x0000000200087213 */ /* 0x000fce0000000000 */
[----:B------:R-:W-:-:S04]  /*04b0*/  UIADD3 UR6, UPT, UPT, URZ, -UR5, URZ ;  /* 0x80000005ff067290 */ /* 0x000fc8000fffe0ff */
[----:B------:R-:W-:-:S04]  /*04c0*/  UIMAD UR6, UR6, UR10, URZ ;  /* 0x0000000a060672a4 */ /* 0x000fc8000f8e02ff */
[----:B------:R-:W-:-:S07]  /*04d0*/  UIMAD.WIDE.U32 UR4, UR5, UR6, UR4 ;  /* 0x00000006050472a5 */ /* 0x000fce000f8e0004 */
[----:B------:R-:W-:Y:S01]  /*04e0*/  UMOV UR6, UR5 ;  /* 0x0000000500067c82 */ /* 0x000fe20008000000 */
[----:B-1----:R-:W-:Y:S01]  /*04f0*/  R2UR UR5, R6 ;  /* 0x00000000060572ca */ /* 0x002fe200000e0000 */
[----:B------:R-:W-:Y:S01]  /*0500*/  IMAD.HI.U32 R0, R4, UR6, RZ ;  /* 0x0000000604007c27 */ /* 0x000fe2000f8e00ff */
[----:B------:R-:W-:-:S03]  /*0510*/  UMOV UR4, URZ ;  /* 0x000000ff00047c82 */ /* 0x000fc60008000000 */
[----:B------:R-:W-:Y:S02]  /*0520*/  IMAD.MOV R7, RZ, RZ, -R0 ;  /* 0x000000ffff077224 */ /* 0x000fe400078e0a00 */
[----:B------:R-:W-:-:S04]  /*0530*/  IMAD.HI.U32 R11, R12, UR6, RZ ;  /* 0x000000060c0b7c27 */ /* 0x000fc8000f8e00ff */
[----:B------:R-:W-:Y:S02]  /*0540*/  IMAD R4, R7, UR10, R4 ;  /* 0x0000000a07047c24 */ /* 0x000fe4000f8e0204 */
[----:B------:R-:W-:Y:S01]  /*0550*/  IMAD.HI.U32 R7, R8, UR6, RZ ;  /* 0x0000000608077c27 */ /* 0x000fe2000f8e00ff */
[----:B------:R-:W-:Y:S02]  /*0560*/  UIADD3 UR7, UPT, UPT, URZ, -UR5, URZ ;  /* 0x80000005ff077290 */ /* 0x000fe4000fffe0ff */
[----:B------:R-:W-:Y:S01]  /*0570*/  ISETP.LT.U32.AND P4, PT, R4, UR10, PT ;  /* 0x0000000a04007c0c */ /* 0x000fe2000bf81070 */
[----:B------:R-:W-:Y:S01]  /*0580*/  IMAD.MOV R9, RZ, RZ, -R7 ;  /* 0x000000ffff097224 */ /* 0x000fe200078e0a07 */
[----:B------:R-:W-:Y:S01]  /*0590*/  UIMAD UR7, UR7, UR9, URZ ;  /* 0x00000009070772a4 */ /* 0x000fe2000f8e02ff */
[----:B------:R-:W-:Y:S02]  /*05a0*/  IMAD.MOV R13, RZ, RZ, -R11 ;  /* 0x000000ffff0d7224 */ /* 0x000fe400078e0a0b */
[----:B------:R-:W-:Y:S01]  /*05b0*/  IMAD R8, R9, UR10, R8 ;  /* 0x0000000a09087c24 */ /* 0x000fe2000f8e0208 */
[----:B------:R-:W-:Y:S01]  /*05c0*/  UIMAD.WIDE.U32 UR4, UR5, UR7, UR4 ;  /* 0x00000007050472a5 */ /* 0x000fe2000f8e0004 */
[----:B------:R-:W-:Y:S01]  /*05d0*/  IMAD R9, R13, UR10, R12 ;  /* 0x0000000a0d097c24 */ /* 0x000fe2000f8e020c */
[----:B------:R-:W-:-:S02]  /*05e0*/  IABS R12, UR61 ;  /* 0x0000003d000c7c13 */ /* 0x000fc40008000000 */
[----:B------:R-:W-:Y:S02]  /*05f0*/  ISETP.LT.U32.AND P0, PT, R8, UR10, PT ;  /* 0x0000000a08007c0c */ /* 0x000fe4000bf01070 */
[----:B------:R-:W-:Y:S01]  /*0600*/  ISETP.LT.U32.AND P2, PT, R9, UR10, PT ;  /* 0x0000000a09007c0c */ /* 0x000fe2000bf41070 */
[----:B------:R-:W-:Y:S01]  /*0610*/  @!P4 VIADD R4, R4, -UR10 ;  /* 0x8000000a0404cc36 */ /* 0x000fe20008000000 */
[----:B------:R-:W-:Y:S01]  /*0620*/  R2UR UR11, R12 ;  /* 0x000000000c0b72ca */ /* 0x000fe200000e0000 */
[----:B------:R-:W-:Y:S01]  /*0630*/  @!P4 VIADD R0, R0, 0x1 ;  /* 0x000000010000c836 */ /* 0x000fe20000000000 */
[----:B------:R-:W-:Y:S01]  /*0640*/  UMOV UR7, UR5 ;  /* 0x0000000500077c82 */ /* 0x000fe20008000000 */
[----:B------:R-:W-:Y:S01]  /*0650*/  UMOV UR4, URZ ;  /* 0x000000ff00047c82 */ /* 0x000fe20008000000 */
[----:B------:R-:W-:Y:S02]  /*0660*/  ISETP.GE.U32.AND P1, PT, R4, UR10, PT ;  /* 0x0000000a04007c0c */ /* 0x000fe4000bf26070 */
[----:B------:R-:W-:-:S03]  /*0670*/  LOP3.LUT R4, R5, UR59, RZ, 0x3c, !PT ;  /* 0x0000003b05047c12 */ /* 0x000fc6000f8e3cff */
[----:B------:R-:W-:Y:S01]  /*0680*/  @!P0 IADD3 R8, PT, PT, R8, -UR10, RZ ;  /* 0x8000000a08088c10 */ /* 0x000fe2000fffe0ff */
[----:B------:R-:W-:Y:S01]  /*0690*/  @!P0 VIADD R7, R7, 0x1 ;  /* 0x0000000107078836 */ /* 0x000fe20000000000 */
[----:B------:R-:W-:Y:S01]  /*06a0*/  ISETP.GE.AND P3, PT, R4, RZ, PT ;  /* 0x000000ff0400720c */ /* 0x000fe20003f66270 */
[----:B------:R-:W-:Y:S01]  /*06b0*/  @!P2 VIADD R9, R9, -UR10 ;  /* 0x8000000a0909ac36 */ /* 0x000fe20008000000 */
[----:B------:R-:W-:Y:S01]  /*06c0*/  LOP3.LUT R4, R2, UR59, RZ, 0x3c, !PT ;  /* 0x0000003b02047c12 */ /* 0x000fe2000f8e3cff */
[----:B------:R-:W-:Y:S01]  /*06d0*/  @!P2 VIADD R11, R11, 0x1 ;  /* 0x000000010b0ba836 */ /* 0x000fe20000000000 */
[----:B------:R-:W-:Y:S01]  /*06e0*/  ISETP.GE.U32.AND P4, PT, R8, UR10, PT ;  /* 0x0000000a08007c0c */ /* 0x000fe2000bf86070 */
[----:B------:R-:W0:Y:S01]  /*06f0*/  I2F.RP R13, UR11 ;  /* 0x0000000b000d7d06 */ /* 0x000e220008209400 */
[----:B------:R-:W-:Y:S02]  /*0700*/  @P1 IADD3 R0, PT, PT, R0, 0x1, RZ ;  /* 0x0000000100001810 */ /* 0x000fe40007ffe0ff */
[----:B------:R-:W-:-:S02]  /*0710*/  ISETP.GE.AND P5, PT, R4, RZ, PT ;  /* 0x000000ff0400720c */ /* 0x000fc40003fa6270 */
[----:B------:R-:W-:Y:S02]  /*0720*/  ISETP.GE.U32.AND P6, PT, R9, UR10, PT ;  /* 0x0000000a09007c0c */ /* 0x000fe4000bfc6070 */
[----:B------:R-:W-:Y:S01]  /*0730*/  ISETP.NE.AND P1, PT, RZ, UR59, PT ;  /* 0x0000003bff007c0c */ /* 0x000fe2000bf25270 */
[----:B------:R-:W-:Y:S01]  /*0740*/  @!P3 IMAD.MOV R0, RZ, RZ, -R0 ;  /* 0x000000ffff00b224 */ /* 0x000fe200078e0a00 */
[----:B------:R-:W-:Y:S02]  /*0750*/  LOP3.LUT R9, RZ, UR59, RZ, 0x33, !PT ;  /* 0x0000003bff097c12 */ /* 0x000fe4000f8e33ff */
[----:B------:R-:W-:Y:S02]  /*0760*/  LOP3.LUT R4, R3, UR59, RZ, 0x3c, !PT ;  /* 0x0000003b03047c12 */ /* 0x000fe4000f8e3cff */
[----:B------:R-:W-:Y:S02]  /*0770*/  SEL R6, R9, R0, !P1 ;  /* 0x0000000009067207 */ /* 0x000fe40004800000 */
[----:B------:R-:W-:Y:S01]  /*0780*/  ISETP.GE.AND P0, PT, R4, RZ, PT ;  /* 0x000000ff0400720c */ /* 0x000fe20003f06270 */
[----:B0-----:R-:W0:Y:S01]  /*0790*/  MUFU.RCP R13, R13 ;  /* 0x0000000d000d7308 */ /* 0x001e220000001000 */
[----:B------:R-:W-:Y:S01]  /*07a0*/  @P4 IADD3 R7, PT, PT, R7, 0x1, RZ ;  /* 0x0000000107074810 */ /* 0x000fe20007ffe0ff */
[----:B------:R-:W-:Y:S01]  /*07b0*/  IMAD.MOV R0, RZ, RZ, -R6 ;  /* 0x000000ffff007224 */ /* 0x000fe200078e0a06 */
[----:B------:R-:W-:-:S03]  /*07c0*/  @P6 IADD3 R11, PT, PT, R11, 0x1, RZ ;  /* 0x000000010b0b6810 */ /* 0x000fc60007ffe0ff */
[----:B------:R-:W-:Y:S02]  /*07d0*/  IMAD R0, R0, UR59, R5 ;  /* 0x0000003b00007c24 */ /* 0x000fe4000f8e0205 */
[----:B------:R-:W-:-:S03]  /*07e0*/  @!P5 IMAD.MOV R7, RZ, RZ, -R7 ;  /* 0x000000ffff07d224 */ /* 0x000fc600078e0a07 */
[----:B------:R-:W-:Y:S01]  /*07f0*/  IABS R14, R0 ;  /* 0x00000000000e7213 */ /* 0x000fe20000000000 */
[----:B------:R-:W-:Y:S01]  /*0800*/  @!P0 IMAD.MOV R11, RZ, RZ, -R11 ;  /* 0x000000ffff0b8224 */ /* 0x000fe200078e0a0b */
[----:B------:R-:W-:-:S04]  /*0810*/  SEL R7, R9, R7, !P1 ;  /* 0x0000000709077207 */ /* 0x000fc80004800000 */
[----:B------:R-:W-:Y:S01]  /*0820*/  SEL R4, R9, R11, !P1 ;  /* 0x0000000b09047207 */ /* 0x000fe20004800000 */
[----:B------:R-:W-:Y:S01]  /*0830*/  IMAD.HI.U32 R11, R14, UR7, RZ ;  /* 0x000000070e0b7c27 */ /* 0x000fe2000f8e00ff */
[----:B------:R-:W-:-:S03]  /*0840*/  IADD3 R23, PT, PT, -R7, RZ, RZ ;  /* 0x000000ff07177210 */ /* 0x000fc60007ffe1ff */
[----:B------:R-:W-:Y:S02]  /*0850*/  IMAD.MOV R15, RZ, RZ, -R11 ;  /* 0x000000ffff0f7224 */ /* 0x000fe400078e0a0b */
[----:B------:R-:W-:Y:S02]  /*0860*/  IMAD R23, R23, UR59, R2 ;  /* 0x0000003b17177c24 */ /* 0x000fe4000f8e0202 */
[----:B------:R-:W-:Y:S02]  /*0870*/  IMAD R14, R15, UR9, R14 ;  /* 0x000000090f0e7c24 */ /* 0x000fe4000f8e020e */
[----:B------:R-:W-:Y:S01]  /*0880*/  IMAD.MOV R12, RZ, RZ, -R4 ;  /* 0x000000ffff0c7224 */ /* 0x000fe200078e0a04 */
[----:B------:R-:W-:Y:S01]  /*0890*/  IABS R20, R23 ;  /* 0x0000001700147213 */ /* 0x000fe20000000000 */
[----:B0-----:R-:W-:Y:S01]  /*08a0*/  VIADD R15, R13, 0xffffffe ;  /* 0x0ffffffe0d0f7836 */ /* 0x001fe20000000000 */
[----:B------:R-:W-:Y:S01]  /*08b0*/  ISETP.LT.U32.AND P4, PT, R14, UR9, PT ;  /* 0x000000090e007c0c */ /* 0x000fe2000bf81070 */
[----:B------:R-:W-:-:S02]  /*08c0*/  IMAD R12, R12, UR59, R3 ;  /* 0x0000003b0c0c7c24 */ /* 0x000fc4000f8e0203 */
[----:B------:R-:W-:Y:S02]  /*08d0*/  IMAD.HI.U32 R8, R20, UR7, RZ ;  /* 0x0000000714087c27 */ /* 0x000fe4000f8e00ff */
[----:B------:R-:W0:Y:S01]  /*08e0*/  F2I.FTZ.U32.TRUNC.NTZ R15, R15 ;  /* 0x0000000f000f7305 */ /* 0x000e22000021f000 */
[----:B------:R-:W-:Y:S02]  /*08f0*/  IABS R22, R12 ;  /* 0x0000000c00167213 */ /* 0x000fe40000000000 */
[----:B------:R-:W-:-:S03]  /*0900*/  IADD3 R25, PT, PT, -R8, RZ, RZ ;  /* 0x000000ff08197210 */ /* 0x000fc60007ffe1ff */
[----:B------:R-:W-:Y:S02]  /*0910*/  IMAD.HI.U32 R13, R22, UR7, RZ ;  /* 0x00000007160d7c27 */ /* 0x000fe4000f8e00ff */
[----:B------:R-:W-:Y:S02]  /*0920*/  @!P4 IADD3 R14, PT, PT, R14, -UR9, RZ ;  /* 0x800000090e0ecc10 */ /* 0x000fe4000fffe0ff */
[----:B------:R-:W-:Y:S02]  /*0930*/  IMAD R20, R25, UR9, R20 ;  /* 0x0000000919147c24 */ /* 0x000fe4000f8e0214 */
[----:B------:R-:W-:Y:S01]  /*0940*/  IMAD.MOV R25, RZ, RZ, -R13 ;  /* 0x000000ffff197224 */ /* 0x000fe200078e0a0d */
[----:B------:R-:W-:Y:S01]  /*0950*/  ISETP.GE.U32.AND P0, PT, R14, UR9, PT ;  /* 0x000000090e007c0c */ /* 0x000fe2000bf06070 */
[----:B------:R-:W-:Y:S01]  /*0960*/  @!P4 VIADD R11, R11, 0x1 ;  /* 0x000000010b0bc836 */ /* 0x000fe20000000000 */
[----:B------:R-:W-:Y:S01]  /*0970*/  LOP3.LUT R14, R0, UR60, RZ, 0x3c, !PT ;  /* 0x0000003c000e7c12 */ /* 0x000fe2000f8e3cff */
[----:B------:R-:W-:Y:S01]  /*0980*/  IMAD R22, R25, UR9, R22 ;  /* 0x0000000919167c24 */ /* 0x000fe2000f8e0216 */
[----:B------:R-:W-:-:S02]  /*0990*/  ISETP.LT.U32.AND P2, PT, R20, UR9, PT ;  /* 0x0000000914007c0c */ /* 0x000fc4000bf41070 */
[----:B------:R-:W-:Y:S02]  /*09a0*/  ISETP.GE.AND P6, PT, R14, RZ, PT ;  /* 0x000000ff0e00720c */ /* 0x000fe40003fc6270 */
[----:B------:R-:W-:Y:S02]  /*09b0*/  ISETP.LT.U32.AND P3, PT, R22, UR9, PT ;  /* 0x0000000916007c0c */ /* 0x000fe4000bf61070 */
[----:B------:R-:W-:Y:S02]  /*09c0*/  LOP3.LUT R14, R23, UR60, RZ, 0x3c, !PT ;  /* 0x0000003c170e7c12 */ /* 0x000fe4000f8e3cff */
[----:B0-----:R-:W-:Y:S02]  /*09d0*/  R2UR UR5, R15 ;  /* 0x000000000f0572ca */ /* 0x001fe400000e0000 */
[----:B------:R-:W-:Y:S02]  /*09e0*/  @P0 IADD3 R11, PT, PT, R11, 0x1, RZ ;  /* 0x000000010b0b0810 */ /* 0x000fe40007ffe0ff */
[----:B------:R-:W-:Y:S01]  /*09f0*/  ISETP.GE.AND P4, PT, R14, RZ, PT ;  /* 0x000000ff0e00720c */ /* 0x000fe20003f86270 */
[----:B------:R-:W-:Y:S01]  /*0a00*/  @!P2 VIADD R20, R20, -UR9 ;  /* 0x800000091414ac36 */ /* 0x000fe20008000000 */
[----:B------:R-:W-:Y:S01]  /*0a10*/  ISETP.NE.AND P0, PT, RZ, UR60, PT ;  /* 0x0000003cff007c0c */ /* 0x000fe2000bf05270 */
[----:B------:R-:W-:Y:S01]  /*0a20*/  IMAD.MOV.U32 R14, RZ, RZ, R11 ;  /* 0x000000ffff0e7224 */ /* 0x000fe200078e000b */
[----:B------:R-:W-:Y:S01]  /*0a30*/  LOP3.LUT R11, RZ, UR60, RZ, 0x33, !PT ;  /* 0x0000003cff0b7c12 */ /* 0x000fe2000f8e33ff */
[----:B------:R-:W-:Y:S01]  /*0a40*/  @!P3 VIADD R22, R22, -UR9 ;  /* 0x800000091616bc36 */ /* 0x000fe20008000000 */
[----:B------:R-:W-:Y:S01]  /*0a50*/  ISETP.GE.U32.AND P5, PT, R20, UR9, PT ;  /* 0x0000000914007c0c */ /* 0x000fe2000bfa6070 */
[----:B------:R-:W-:Y:S01]  /*0a60*/  @!P2 VIADD R8, R8, 0x1 ;  /* 0x000000010808a836 */ /* 0x000fe20000000000 */
[----:B------:R-:W-:Y:S01]  /*0a70*/  @!P6 IADD3 R14, PT, PT, -R14, RZ, RZ ;  /* 0x000000ff0e0ee210 */ /* 0x000fe20007ffe1ff */
[----:B------:R-:W-:Y:S01]  /*0a80*/  UIADD3 UR8, UPT, UPT, URZ, -UR5, URZ ;  /* 0x80000005ff087290 */ /* 0x000fe2000fffe0ff */
[----:B------:R-:W-:-:S02]  /*0a90*/  ISETP.GE.U32.AND P6, PT, R22, UR9, PT ;  /* 0x0000000916007c0c */ /* 0x000fc4000bfc6070 */
[----:B------:R-:W-:Y:S01]  /*0aa0*/  SEL R20, R11, R14, !P0 ;  /* 0x0000000e0b147207 */ /* 0x000fe20004000000 */
[----:B------:R-:W-:Y:S01]  /*0ab0*/  UIMAD UR8, UR8, UR11, URZ ;  /* 0x0000000b080872a4 */ /* 0x000fe2000f8e02ff */
[----:B------:R-:W-:Y:S02]  /*0ac0*/  LOP3.LUT R14, R12, UR60, RZ, 0x3c, !PT ;  /* 0x0000003c0c0e7c12 */ /* 0x000fe4000f8e3cff */
[----:B------:R-:W-:Y:S01]  /*0ad0*/  @!P3 IADD3 R13, PT, PT, R13, 0x1, RZ ;  /* 0x000000010d0db810 */ /* 0x000fe20007ffe0ff */
[----:B------:R-:W-:Y:S01]  /*0ae0*/  IMAD.MOV R15, RZ, RZ, -R20 ;  /* 0x000000ffff0f7224 */ /* 0x000fe200078e0a14 */
[----:B------:R-:W-:Y:S01]  /*0af0*/  ISETP.GE.AND P2, PT, R14, RZ, PT ;  /* 0x000000ff0e00720c */ /* 0x000fe20003f46270 */
[----:B------:R-:W-:Y:S01]  /*0b00*/  @P5 VIADD R8, R8, 0x1 ;  /* 0x0000000108085836 */ /* 0x000fe20000000000 */
[----:B------:R-:W-:Y:S01]  /*0b10*/  UIMAD.WIDE.U32 UR4, UR5, UR8, UR4 ;  /* 0x00000008050472a5 */ /* 0x000fe2000f8e0004 */
[----:B------:R-:W-:Y:S01]  /*0b20*/  IMAD R0, R15, UR60, R0 ;  /* 0x0000003c0f007c24 */ /* 0x000fe2000f8e0200 */
[----:B------:R-:W-:Y:S01]  /*0b30*/  PLOP3.LUT P3, PT, PT, PT, UP0, 0x40, 0x4 ;  /* 0x000000000004781c */ /* 0x000fe20003f6e808 */
[----:B------:R-:W-:Y:S01]  /*0b40*/  @P6 VIADD R13, R13, 0x1 ;  /* 0x000000010d0d6836 */ /* 0x000fe20000000000 */
[----:B------:R-:W-:Y:S01]  /*0b50*/  PLOP3.LUT P5, PT, PT, PT, UP2, 0x40, 0x4 ;  /* 0x000000000004781c */ /* 0x000fe20003fae828 */
[----:B------:R-:W-:Y:S01]  /*0b60*/  @!P4 IMAD.MOV R8, RZ, RZ, -R8 ;  /* 0x000000ffff08c224 */ /* 0x000fe200078e0a08 */
[----:B------:R-:W-:-:S02]  /*0b70*/  IABS R15, R0 ;  /* 0x00000000000f7213 */ /* 0x000fc40000000000 */
[----:B------:R-:W-:Y:S02]  /*0b80*/  MOV R14, R13 ;  /* 0x0000000d000e7202 */ /* 0x000fe40000000f00 */
[----:B------:R-:W-:Y:S02]  /*0b90*/  SEL R6, R6, RZ, !P3 ;  /* 0x000000ff06067207 */ /* 0x000fe40005800000 */
[----:B------:R-:W-:Y:S01]  /*0ba0*/  SEL R26, R11, R8, !P0 ;  /* 0x000000080b1a7207 */ /* 0x000fe20004000000 */
[----:B------:R-:W-:Y:S01]  /*0bb0*/  @!P2 IMAD.MOV R14, RZ, RZ, -R14 ;  /* 0x000000ffff0ea224 */ /* 0x000fe200078e0a0e */
[----:B------:R-:W-:Y:S01]  /*0bc0*/  SEL R13, R20, RZ, !P5 ;  /* 0x000000ff140d7207 */ /* 0x000fe20006800000 */
[----:B------:R-:W-:Y:S01]  /*0bd0*/  IMAD.HI.U32 R8, R15, UR5, RZ ;  /* 0x000000050f087c27 */ /* 0x000fe2000f8e00ff */
[----:B------:R-:W-:Y:S02]  /*0be0*/  IADD3 R20, PT, PT, -R26, RZ, RZ ;  /* 0x000000ff1a147210 */ /* 0x000fe40007ffe1ff */
[----:B------:R-:W-:Y:S01]  /*0bf0*/  SEL R22, R11, R14, !P0 ;  /* 0x0000000e0b167207 */ /* 0x000fe20004000000 */
[----:B------:R-:W-:Y:S01]  /*0c00*/  IMAD R6, R6, UR44, RZ ;  /* 0x0000002c06067c24 */ /* 0x000fe2000f8e02ff */
[----:B------:R-:W-:Y:S01]  /*0c10*/  PLOP3.LUT P2, PT, PT, PT, UP0, 0x40, 0x4 ;  /* 0x000000000004781c */ /* 0x000fe20003f4e808 */
[----:B------:R-:W-:Y:S01]  /*0c20*/  IMAD.MOV R14, RZ, RZ, -R8 ;  /* 0x000000ffff0e7224 */ /* 0x000fe200078e0a08 */
[----:B------:R-:W-:Y:S01]  /*0c30*/  PLOP3.LUT P3, PT, PT, PT, UP2, 0x40, 0x4 ;  /* 0x000000000004781c */ /* 0x000fe20003f6e828 */
[----:B------:R-:W-:Y:S01]  /*0c40*/  IMAD R6, R13, UR45, R6 ;  /* 0x0000002d0d067c24 */ /* 0x000fe2000f8e0206 */
[----:B------:R-:W-:Y:S01]  /*0c50*/  SEL R7, R7, RZ, !P2 ;  /* 0x000000ff07077207 */ /* 0x000fe20005000000 */
[----:B------:R-:W-:Y:S01]  /*0c60*/  IMAD R13, R14, UR11, R15 ;  /* 0x0000000b0e0d7c24 */ /* 0x000fe2000f8e020f */
[----:B------:R-:W-:Y:S01]  /*0c70*/  PLOP3.LUT P4, PT, PT, PT, UP0, 0x40, 0x4 ;  /* 0x000000000004781c */ /* 0x000fe20003f8e808 */
[----:B------:R-:W-:Y:S01]  /*0c80*/  IMAD R23, R20, UR60, R23 ;  /* 0x0000003c14177c24 */ /* 0x000fe2000f8e0217 */
[----:B------:R-:W-:Y:S01]  /*0c90*/  SEL R26, R26, RZ, !P3 ;  /* 0x000000ff1a1a7207 */ /* 0x000fe20005800000 */
[----:B------:R-:W-:Y:S01]  /*0ca0*/  IMAD.MOV R25, RZ, RZ, -R22 ;  /* 0x000000ffff197224 */ /* 0x000fe200078e0a16 */
[----:B------:R-:W-:Y:S01]  /*0cb0*/  ISETP.LT.U32.AND P5, PT, R13, UR11, PT ;  /* 0x0000000b0d007c0c */ /* 0x000fe2000bfa1070 */
[----:B------:R-:W-:Y:S01]  /*0cc0*/  IMAD R7, R7, UR44, RZ ;  /* 0x0000002c07077c24 */ /* 0x000fe2000f8e02ff */
[----:B------:R-:W-:Y:S01]  /*0cd0*/  IABS R14, R23 ;  /* 0x00000017000e7213 */ /* 0x000fe20000000000 */
[----:B------:R-:W-:Y:S01]  /*0ce0*/  IMAD R12, R25, UR60, R12 ;  /* 0x0000003c190c7c24 */ /* 0x000fe2000f8e020c */
[----:B------:R-:W-:Y:S01]  /*0cf0*/  PLOP3.LUT P2, PT, PT, PT, UP2, 0x40, 0x4 ;  /* 0x000000000004781c */ /* 0x000fe20003f4e828 */
[----:B------:R-:W-:Y:S01]  /*0d00*/  IMAD R26, R26, UR45, R7 ;  /* 0x0000002d1a1a7c24 */ /* 0x000fe2000f8e0207 */
[----:B------:R-:W-:Y:S01]  /*0d10*/  SEL R4, R4, RZ, !P4 ;  /* 0x000000ff04047207 */ /* 0x000fe20006000000 */
[----:B------:R-:W-:Y:S01]  /*0d20*/  IMAD.MOV.U32 R7, RZ, RZ, R14 ;  /* 0x000000ffff077224 */ /* 0x000fe200078e000e */
[----:B------:R-:W-:-:S02]  /*0d30*/  SEL R22, R22, RZ, !P2 ;  /* 0x000000ff16167207 */ /* 0x000fc40005000000 */
[----:B------:R-:W-:Y:S01]  /*0d40*/  IABS R20, R12 ;  /* 0x0000000c00147213 */ /* 0x000fe20000000000 */
[----:B------:R-:W-:Y:S02]  /*0d50*/  IMAD R15, R4, UR44, RZ ;  /* 0x0000002c040f7c24 */ /* 0x000fe4000f8e02ff */
[----:B------:R-:W-:Y:S02]  /*0d60*/  @!P5 VIADD R13, R13, -UR11 ;  /* 0x8000000b0d0ddc36 */ /* 0x000fe40008000000 */
[----:B------:R-:W-:-:S03]  /*0d70*/  IMAD.HI.U32 R4, R7, UR5, RZ ;  /* 0x0000000507047c27 */ /* 0x000fc6000f8e00ff */
[----:B------:R-:W-:Y:S01]  /*0d80*/  ISETP.GE.U32.AND P4, PT, R13, UR11, PT ;  /* 0x0000000b0d007c0c */ /* 0x000fe2000bf86070 */
[----:B------:R-:W-:Y:S01]  /*0d90*/  IMAD R22, R22, UR45, R15 ;  /* 0x0000002d16167c24 */ /* 0x000fe2000f8e020f */
[----:B------:R-:W-:Y:S01]  /*0da0*/  LOP3.LUT R13, R0, UR61, RZ, 0x3c, !PT ;  /* 0x0000003d000d7c12 */ /* 0x000fe2000f8e3cff */
[----:B------:R-:W-:Y:S01]  /*0db0*/  IMAD.HI.U32 R15, R20, UR5, RZ ;  /* 0x00000005140f7c27 */ /* 0x000fe2000f8e00ff */
[----:B------:R-:W-:Y:S02]  /*0dc0*/  IADD3 R14, PT, PT, -R4, RZ, RZ ;  /* 0x000000ff040e7210 */ /* 0x000fe40007ffe1ff */
[----:B------:R-:W-:Y:S01]  /*0dd0*/  ISETP.GE.AND P6, PT, R13, RZ, PT ;  /* 0x000000ff0d00720c */ /* 0x000fe20003fc6270 */
[----:B------:R-:W-:Y:S02]  /*0de0*/  IMAD.MOV R25, RZ, RZ, -R15 ;  /* 0x000000ffff197224 */ /* 0x000fe400078e0a0f */
[----:B------:R-:W-:-:S04]  /*0df0*/  IMAD.HI.U32 R13, R24, UR6, RZ ;  /* 0x00000006180d7c27 */ /* 0x000fc8000f8e00ff */
[----:B------:R-:W-:Y:S02]  /*0e00*/  IMAD R7, R14, UR11, R7 ;  /* 0x0000000b0e077c24 */ /* 0x000fe4000f8e0207 */
[----:B------:R-:W-:Y:S02]  /*0e10*/  IMAD R14, R25, UR11, R20 ;  /* 0x0000000b190e7c24 */ /* 0x000fe4000f8e0214 */
[----:B------:R-:W-:Y:S01]  /*0e20*/  IMAD.MOV R25, RZ, RZ, -R13 ;  /* 0x000000ffff197224 */ /* 0x000fe200078e0a0d */
[----:B------:R-:W-:Y:S01]  /*0e30*/  ISETP.LT.U32.AND P2, PT, R7, UR11, PT ;  /* 0x0000000b07007c0c */ /* 0x000fe2000bf41070 */
[----:B------:R-:W-:Y:S02]  /*0e40*/  @!P5 VIADD R8, R8, 0x1 ;  /* 0x000000010808d836 */ /* 0x000fe40000000000 */
[----:B------:R-:W-:Y:S02]  /*0e50*/  IMAD R20, R25, UR10, R24 ;  /* 0x0000000a19147c24 */ /* 0x000fe4000f8e0218 */
[----:B------:R-:W-:-:S03]  /*0e60*/  @P4 VIADD R8, R8, 0x1 ;  /* 0x0000000108084836 */ /* 0x000fc60000000000 */
[----:B------:R-:W-:Y:S01]  /*0e70*/  ISETP.LT.U32.AND P3, PT, R20, UR10, PT ;  /* 0x0000000a14007c0c */ /* 0x000fe2000bf61070 */
[----:B------:R-:W-:Y:S01]  /*0e80*/  @!P6 IMAD.MOV R8, RZ, RZ, -R8 ;  /* 0x000000ffff08e224 */ /* 0x000fe200078e0a08 */
[----:B------:R-:W-:-:S03]  /*0e90*/  ISETP.NE.AND P6, PT, RZ, UR61, PT ;  /* 0x0000003dff007c0c */ /* 0x000fc6000bfc5270 */
[----:B------:R-:W-:Y:S01]  /*0ea0*/  @!P2 VIADD R4, R4, 0x1 ;  /* 0x000000010404a836 */ /* 0x000fe20000000000 */
[----:B------:R-:W-:-:S04]  /*0eb0*/  @!P2 IADD3 R7, PT, PT, R7, -UR11, RZ ;  /* 0x8000000b0707ac10 */ /* 0x000fc8000fffe0ff */
[----:B------:R-:W-:Y:S02]  /*0ec0*/  ISETP.GE.U32.AND P4, PT, R7, UR11, PT ;  /* 0x0000000b07007c0c */ /* 0x000fe4000bf86070 */
[----:B------:R-:W-:Y:S01]  /*0ed0*/  LOP3.LUT R7, R23, UR61, RZ, 0x3c, !PT ;  /* 0x0000003d17077c12 */ /* 0x000fe2000f8e3cff */
[----:B------:R-:W-:Y:S01]  /*0ee0*/  @!P3 VIADD R13, R13, 0x1 ;  /* 0x000000010d0db836 */ /* 0x000fe20000000000 */
[----:B------:R-:W-:Y:S02]  /*0ef0*/  @!P3 IADD3 R20, PT, PT, R20, -UR10, RZ ;  /* 0x8000000a1414bc10 */ /* 0x000fe4000fffe0ff */
[----:B------:R-:W-:Y:S02]  /*0f00*/  ISETP.LT.U32.AND P3, PT, R14, UR11, PT ;  /* 0x0000000b0e007c0c */ /* 0x000fe4000bf61070 */
[----:B------:R-:W-:Y:S02]  /*0f10*/  ISETP.GE.U32.AND P5, PT, R20, UR10, PT ;  /* 0x0000000a14007c0c */ /* 0x000fe4000bfa6070 */
[----:B------:R-:W-:-:S03]  /*0f20*/  LOP3.LUT R20, R27, UR59, RZ, 0x3c, !PT ;  /* 0x0000003b1b147c12 */ /* 0x000fc6000f8e3cff */
[----:B------:R-:W-:Y:S01]  /*0f30*/  @P4 VIADD R4, R4, 0x1 ;  /* 0x0000000104044836 */ /* 0x000fe20000000000 */
[----:B------:R-:W-:Y:S02]  /*0f40*/  ISETP.GE.AND P2, PT, R20, RZ, PT ;  /* 0x000000ff1400720c */ /* 0x000fe40003f46270 */
[----:B------:R-:W-:-:S03]  /*0f50*/  PLOP3.LUT P4, PT, PT, PT, UP1, 0x40, 0x4 ;  /* 0x000000000004781c */ /* 0x000fc60003f8e818 */
[----:B------:R-:W-:Y:S02]  /*0f60*/  @!P3 VIADD R14, R14, -UR11 ;  /* 0x8000000b0e0ebc36 */ /* 0x000fe40008000000 */
[----:B------:R-:W-:Y:S02]  /*0f70*/  @P5 IADD3 R13, PT, PT, R13, 0x1, RZ ;  /* 0x000000010d0d5810 */ /* 0x000fe40007ffe0ff */
[----:B------:R-:W-:-:S03]  /*0f80*/  ISETP.GE.AND P5, PT, R7, RZ, PT ;  /* 0x000000ff0700720c */ /* 0x000fc60003fa6270 */
[----:B------:R-:W-:Y:S01]  /*0f90*/  IMAD.MOV.U32 R20, RZ, RZ, R13 ;  /* 0x000000ffff147224 */ /* 0x000fe200078e000d */
[----:B------:R-:W-:-:S04]  /*0fa0*/  LOP3.LUT R13, RZ, UR61, RZ, 0x33, !PT ;  /* 0x0000003dff0d7c12 */ /* 0x000fc8000f8e33ff */
[----:B------:R-:W-:Y:S02]  /*0fb0*/  @!P2 IADD3 R20, PT, PT, -R20, RZ, RZ ;  /* 0x000000ff1414a210 */ /* 0x000fe40007ffe1ff */
[----:B------:R-:W-:Y:S02]  /*0fc0*/  ISETP.GE.U32.AND P2, PT, R14, UR11, PT ;  /* 0x0000000b0e007c0c */ /* 0x000fe4000bf46070 */
[----:B------:R-:W-:Y:S02]  /*0fd0*/  SEL R7, R9, R20, !P1 ;  /* 0x0000001409077207 */ /* 0x000fe40004800000 */
[----:B------:R-:W-:Y:S02]  /*0fe0*/  SEL R8, R13, R8, !P6 ;  /* 0x000000080d087207 */ /* 0x000fe40007000000 */
[----:B------:R-:W-:Y:S02]  /*0ff0*/  IADD3 R14, PT, PT, -R7, RZ, RZ ;  /* 0x000000ff070e7210 */ /* 0x000fe40007ffe1ff */
[----:B------:R-:W-:Y:S01]  /*1000*/  SEL R29, R8, RZ, !P4 ;  /* 0x000000ff081d7207 */ /* 0x000fe20006000000 */
[----:B------:R-:W-:-:S02]  /*1010*/  IMAD.MOV R31, RZ, RZ, -R8 ;  /* 0x000000ffff1f7224 */ /* 0x000fc400078e0a08 */
[----:B------:R-:W-:Y:S02]  /*1020*/  IMAD R25, R14, UR59, R27 ;  /* 0x0000003b0e197c24 */ /* 0x000fe4000f8e021b */
[----:B------:R-:W-:Y:S02]  /*1030*/  IMAD.MOV.U32 R14, RZ, RZ, R4 ;  /* 0x000000ffff0e7224 */ /* 0x000fe400078e0004 */
[----:B------:R-:W-:Y:S01]  /*1040*/  IMAD R4, R29, UR46, R6 ;  /* 0x0000002e1d047c24 */ /* 0x000fe2000f8e0206 */
[----:B------:R-:W-:Y:S01]  /*1050*/  IABS R20, R25 ;  /* 0x0000001900147213 */ /* 0x000fe20000000000 */
[----:B------:R-:W-:Y:S01]  /*1060*/  @!P3 VIADD R15, R15, 0x1 ;  /* 0x000000010f0fb836 */ /* 0x000fe20000000000 */
[----:B------:R-:W-:Y:S01]  /*1070*/  @!P5 IADD3 R14, PT, PT, -R14, RZ, RZ ;  /* 0x000000ff0e0ed210 */ /* 0x000fe20007ffe1ff */
[----:B------:R-:W-:Y:S01]  /*1080*/  UISETP.NE.U32.AND UP3, UPT, UR38, 0x1, UPT ;  /* 0x000000012600788c */ /* 0x000fe2000bf65070 */
[----:B------:R-:W-:Y:S01]  /*1090*/  LOP3.LUT R6, R12, UR61, RZ, 0x3c, !PT ;  /* 0x0000003d0c067c12 */ /* 0x000fe2000f8e3cff */
[----:B------:R-:W-:Y:S01]  /*10a0*/  IMAD R0, R31, UR61, R0 ;  /* 0x0000003d1f007c24 */ /* 0x000fe2000f8e0200 */
[----:B------:R-:W-:-:S02]  /*10b0*/  SEL R14, R13, R14, !P6 ;  /* 0x0000000e0d0e7207 */ /* 0x000fc40007000000 */
[----:B------:R-:W-:Y:S01]  /*10c0*/  ISETP.GE.AND P4, PT, R6, RZ, PT ;  /* 0x000000ff0600720c */ /* 0x000fe20003f86270 */
[----:B------:R-:W-:-:S04]  /*10d0*/  IMAD.HI.U32 R6, R20, UR7, RZ ;  /* 0x0000000714067c27 */ /* 0x000fc8000f8e00ff */
[----:B------:R-:W-:Y:S02]  /*10e0*/  IMAD.MOV R8, RZ, RZ, -R14 ;  /* 0x000000ffff087224 */ /* 0x000fe400078e0a0e */
[----:B------:R-:W-:Y:S02]  /*10f0*/  IMAD.MOV R29, RZ, RZ, -R6 ;  /* 0x000000ffff1d7224 */ /* 0x000fe400078e0a06 */
[----:B------:R-:W-:Y:S02]  /*1100*/  IMAD R23, R8, UR61, R23 ;  /* 0x0000003d08177c24 */ /* 0x000fe4000f8e0217 */
        /* <DEDUP_REMOVED lines=16> */
[----:B------:R-:W-:Y:S01]  /*1210*/  IMAD R25, R6, UR60, R25 ;  /* 0x0000003c06197c24 */ /* 0x000fe2000f8e0219 */
[----:B------:R-:W-:-:S03]  /*1220*/  SHF.R.S64 R6, RZ, 0x1e, R2 ;  /* 0x0000001eff067819 */ /* 0x000fc60000001002 */
[----:B------:R-:W-:Y:S01]  /*1230*/  IMAD R24, R24, UR45, R7 ;  /* 0x0000002d18187c24 */ /* 0x000fe2000f8e0207 */
[----:B------:R-:W-:Y:S02]  /*1240*/  IABS R30, R25 ;  /* 0x00000019001e7213 */ /* 0x000fe40000000000 */
[----:B------:R-:W-:-:S03]  /*1250*/  IADD3 R6, P5, PT, R6, UR48, RZ ;  /* 0x0000003006067c10 */ /* 0x000fc6000ffbe0ff */
[----:B------:R-:W-:-:S04]  /*1260*/  IMAD.HI.U32 R28, R30, UR5, RZ ;  /* 0x000000051e1c7c27 */ /* 0x000fc8000f8e00ff */
[----:B------:R-:W-:-:S04]  /*1270*/  IMAD.MOV R7, RZ, RZ, -R28 ;  /* 0x000000ffff077224 */ /* 0x000fc800078e0a1c */
[----:B------:R-:W-:Y:S01]  /*1280*/  IMAD R30, R7, UR11, R30 ;  /* 0x0000000b071e7c24 */ /* 0x000fe2000f8e021e */
[----:B------:R-:W-:Y:S02]  /*1290*/  LEA.HI.X.SX32 R7, R2, UR49, 0x2, P5 ;  /* 0x0000003102077c11 */ /* 0x000fe4000a8f16ff */
[----:B------:R-:W-:Y:S02]  /*12a0*/  PLOP3.LUT P5, PT, PT, PT, UP1, 0x40, 0x4 ;  /* 0x000000000004781c */ /* 0x000fe40003fae818 */
[----:B------:R-:W-:Y:S01]  /*12b0*/  SHF.R.S64 R2, RZ, 0x1e, R3 ;  /* 0x0000001eff027819 */ /* 0x000fe20000001003 */
[----:B------:R-:W-:Y:S01]  /*12c0*/  @P2 VIADD R15, R15, 0x1 ;  /* 0x000000010f0f2836 */ /* 0x000fe20000000000 */
[----:B------:R-:W-:Y:S01]  /*12d0*/  SEL R29, R14, RZ, !P5 ;  /* 0x000000ff0e1d7207 */ /* 0x000fe20006800000 */
[----:B------:R0:W2:Y:S01]  /*12e0*/  LDG.E R8, desc[UR12][R6.64] ;  /* 0x0000000c06087981 */ /* 0x0000a2000c1e1900 */
[----:B------:R-:W-:-:S04]  /*12f0*/  IADD3 R2, P5, PT, R2, UR48, RZ ;  /* 0x0000003002027c10 */ /* 0x000fc8000ffbe0ff */
[----:B------:R-:W-:Y:S02]  /*1300*/  LEA.HI.X.SX32 R3, R3, UR49, 0x2, P5 ;  /* 0x0000003103037c11 */ /* 0x000fe4000a8f16ff */
[----:B------:R-:W-:Y:S02]  /*1310*/  ISETP.LT.U32.AND P5, PT, R30, UR11, PT ;  /* 0x0000000b1e007c0c */ /* 0x000fe4000bfa1070 */
[----:B0-----:R-:W-:Y:S01]  /*1320*/  MOV R6, R15 ;  /* 0x0000000f00067202 */ /* 0x001fe20000000f00 */
[----:B------:R0:W3:Y:S01]  /*1330*/  LDG.E R20, desc[UR12][R2.64] ;  /* 0x0000000c02147981 */ /* 0x0000e2000c1e1900 */
[----:B------:R-:W-:Y:S01]  /*1340*/  LOP3.LUT R7, R25, UR61, RZ, 0x3c, !PT ;  /* 0x0000003d19077c12 */ /* 0x000fe2000f8e3cff */
[----:B------:R-:W-:Y:S01]  /*1350*/  UISETP.NE.AND.EX UP3, UPT, UR39, URZ, UPT, UP3 ;  /* 0x000000ff2700728c */ /* 0x000fe2000bf65330 */
[----:B------:R-:W-:Y:S01]  /*1360*/  SHF.R.S64 R14, RZ, 0x1e, R27 ;  /* 0x0000001eff0e7819 */ /* 0x000fe2000000101b */
[----:B------:R-:W-:Y:S01]  /*1370*/  @!P4 IMAD.MOV R6, RZ, RZ, -R6 ;  /* 0x000000ffff06c224 */ /* 0x000fe200078e0a06 */
[----:B------:R-:W-:Y:S01]  /*1380*/  ISETP.GE.AND P4, PT, R7, RZ, PT ;  /* 0x000000ff0700720c */ /* 0x000fe20003f86270 */
[----:B------:R-:W-:Y:S01]  /*1390*/  IMAD R26, R29, UR46, R26 ;  /* 0x0000002e1d1a7c24 */ /* 0x000fe2000f8e021a */
[----:B------:R-:W-:-:S03]  /*13a0*/  IADD3 R14, P2, PT, R14, UR48, RZ ;  /* 0x000000300e0e7c10 */ /* 0x000fc6000ff5e0ff */
[----:B------:R-:W-:Y:S01]  /*13b0*/  @!P5 IADD3 R30, PT, PT, R30, -UR11, RZ ;  /* 0x8000000b1e1edc10 */ /* 0x000fe2000fffe0ff */
[----:B------:R-:W-:Y:S01]  /*13c0*/  @!P5 VIADD R28, R28, 0x1 ;  /* 0x000000011c1cd836 */ /* 0x000fe20000000000 */
[----:B0-----:R-:W-:Y:S02]  /*13d0*/  SEL R2, R13, R6, !P6 ;  /* 0x000000060d027207 */ /* 0x001fe40007000000 */
[----:B------:R-:W-:Y:S01]  /*13e0*/  ISETP.GE.U32.AND P3, PT, R30, UR11, PT ;  /* 0x0000000b1e007c0c */ /* 0x000fe2000bf66070 */
[----:B------:R-:W-:Y:S01]  /*13f0*/  VIADD R3, R5, 0x80 ;  /* 0x0000008005037836 */ /* 0x000fe20000000000 */
[----:B------:R-:W-:Y:S01]  /*1400*/  LEA.HI.X.SX32 R15, R27, UR49, 0x2, P2 ;  /* 0x000000311b0f7c11 */ /* 0x000fe200090f16ff */
[----:B------:R-:W-:Y:S01]  /*1410*/  IMAD.MOV R7, RZ, RZ, -R2 ;  /* 0x000000ffff077224 */ /* 0x000fe200078e0a02 */
[----:B------:R-:W-:-:S09]  /*1420*/  PLOP3.LUT P2, PT, PT, PT, UP1, 0x40, 0x4 ;  /* 0x000000000004781c */ /* 0x000fd20003f4e818 */
[----:B------:R-:W-:Y:S01]  /*1430*/  @P3 IADD3 R28, PT, PT, R28, 0x1, RZ ;  /* 0x000000011c1c3810 */ /* 0x000fe20007ffe0ff */
[----:B------:R0:W4:Y:S01]  /*1440*/  LDG.E R14, desc[UR12][R14.64] ;  /* 0x0000000c0e0e7981 */ /* 0x000122000c1e1900 */
[----:B------:R-:W-:Y:S01]  /*1450*/  IABS R27, R3 ;  /* 0x00000003001b7213 */ /* 0x000fe20000000000 */
[----:B------:R-:W-:Y:S01]  /*1460*/  IMAD R6, R7, UR61, R12 ;  /* 0x0000003d07067c24 */ /* 0x000fe2000f8e020c */
[----:B------:R-:W-:Y:S02]  /*1470*/  @!P4 IADD3 R28, PT, PT, -R28, RZ, RZ ;  /* 0x000000ff1c1cc210 */ /* 0x000fe40007ffe1ff */
[----:B------:R-:W-:Y:S01]  /*1480*/  SEL R7, R2, RZ, !P2 ;  /* 0x000000ff02077207 */ /* 0x000fe20005000000 */
[----:B------:R-:W-:Y:S01]  /*1490*/  IMAD.HI.U32 R2, R27, UR6, RZ ;  /* 0x000000061b027c27 */ /* 0x000fe2000f8e00ff */
[----:B------:R-:W-:-:S03]  /*14a0*/  SEL R28, R13, R28, !P6 ;  /* 0x0000001c0d1c7207 */ /* 0x000fc60007000000 */
[----:B------:R-:W-:Y:S02]  /*14b0*/  IMAD R22, R7, UR46, R22 ;  /* 0x0000002e07167c24 */ /* 0x000fe4000f8e0216 */
[----:B------:R-:W-:-:S04]  /*14c0*/  IMAD.MOV R12, RZ, RZ, -R28 ;  /* 0x000000ffff0c7224 */ /* 0x000fc800078e0a1c */
        /* <DEDUP_REMOVED lines=11> */
[----:B0-----:R-:W-:Y:S02]  /*1580*/  SEL R15, R28, RZ, !P2 ;  /* 0x000000ff1c0f7207 */ /* 0x001fe40005000000 */
        /* <DEDUP_REMOVED lines=9> */
[----:B------:R-:W-:-:S04]  /*1620*/  IMAD.MOV.U32 R28, RZ, RZ, R12 ;  /* 0x000000ffff1c7224 */ /* 0x000fc800078e000c */
        /* <DEDUP_REMOVED lines=15> */
[----:B------:R-:W-:-:S03]  /*1720*/  IMAD R15, R2, UR44, RZ ;  /* 0x0000002c020f7c24 */ /* 0x000fc6000f8e02ff */
[----:B------:R-:W-:Y:S01]  /*1730*/  SEL R2, R26, RZ, !P2 ;  /* 0x000000ff1a027207 */ /* 0x000fe20005000000 */
        /* <DEDUP_REMOVED lines=12> */
[----:B------:R-:W-:Y:S02]  /*1800*/  ISETP.GE.AND P4, PT, R2, RZ, PT ;  /* 0x000000ff0200720c */ /* 0x000fe40003f86270 */
[----:B------:R-:W-:-:S05]  /*1810*/  SHF.R.S64 R2, RZ, 0x1e, R3 ;  /* 0x0000001eff027819 */ /* 0x000fca0000001003 */
[----:B------:R-:W-:Y:S02]  /*1820*/  @P2 IADD3 R7, PT, PT, R7, 0x1, RZ ;  /* 0x0000000107072810 */ /* 0x000fe40007ffe0ff */
[----:B------:R-:W-:-:S04]  /*1830*/  IADD3 R2, P2, PT, R2, UR48, RZ ;  /* 0x0000003002027c10 */ /* 0x000fc8000ff5e0ff */
[----:B------:R-:W-:Y:S01]  /*1840*/  @!P4 IMAD.MOV R7, RZ, RZ, -R7 ;  /* 0x000000ffff07c224 */ /* 0x000fe200078e0a07 */
[----:B------:R-:W-:Y:S02]  /*1850*/  LEA.HI.X.SX32 R3, R3, UR49, 0x2, P2 ;  /* 0x0000003103037c11 */ /* 0x000fe400090f16ff */
[----:B------:R-:W-:Y:S02]  /*1860*/  PLOP3.LUT P2, PT, PT, PT, UP1, 0x40, 0x4 ;  /* 0x000000000004781c */ /* 0x000fe40003f4e818 */
[----:B------:R-:W-:Y:S01]  /*1870*/  SEL R7, R13, R7, !P6 ;  /* 0x000000070d077207 */ /* 0x000fe20007000000 */
[----:B------:R0:W5:Y:S04]  /*1880*/  LDG.E R12, desc[UR12][R2.64] ;  /* 0x0000000c020c7981 */ /* 0x000168000c1e1900 */
[----:B------:R-:W-:Y:S01]  /*1890*/  IMAD.MOV R28, RZ, RZ, -R7 ;  /* 0x000000ffff1c7224 */ /* 0x000fe200078e0a07 */
[----:B------:R-:W-:-:S02]  /*18a0*/  SEL R7, R7, RZ, !P2 ;  /* 0x000000ff07077207 */ /* 0x000fc40005000000 */
[----:B------:R-:W-:Y:S01]  /*18b0*/  PLOP3.LUT P2, PT, PT, PT, UP3, 0x40, 0x4 ;  /* 0x000000000004781c */ /* 0x000fe20003f4e838 */
[----:B------:R-:W-:Y:S02]  /*18c0*/  IMAD R23, R28, UR61, R23 ;  /* 0x0000003d1c177c24 */ /* 0x000fe4000f8e0217 */
[----:B------:R-:W-:Y:S01]  /*18d0*/  IMAD R7, R7, UR46, R26 ;  /* 0x0000002e07077c24 */ /* 0x000fe2000f8e021a */
[----:B------:R-:W-:Y:S02]  /*18e0*/  IADD3 R26, PT, PT, R5, 0xa0, RZ ;  /* 0x000000a0051a7810 */ /* 0x000fe40007ffe0ff */
[----:B------:R-:W-:Y:S02]  /*18f0*/  SEL R15, R0, RZ, !P2 ;  /* 0x000000ff000f7207 */ /* 0x000fe40005000000 */
[----:B0-----:R-:W-:Y:S02]  /*1900*/  IADD3 R2, P2, PT, R27, UR50, RZ ;  /* 0x000000321b027c10 */ /* 0x001fe4000ff5e0ff */
[----:B------:R-:W-:Y:S01]  /*1910*/  IABS R28, R26 ;  /* 0x0000001a001c7213 */ /* 0x000fe20000000000 */
[----:B------:R-:W-:Y:S01]  /*1920*/  IMAD R15, R15, UR47, R4 ;  /* 0x0000002f0f0f7c24 */ /* 0x000fe2000f8e0204 */
[----:B------:R-:W-:-:S03]  /*1930*/  LEA.HI.X.SX32 R3, R27, UR51, 0x1, P2 ;  /* 0x000000331b037c11 */ /* 0x000fc600090f0eff */
[----:B------:R-:W-:Y:S02]  /*1940*/  IMAD.HI.U32 R0, R28, UR6, RZ ;  /* 0x000000061c007c27 */ /* 0x000fe4000f8e00ff */
[----:B------:R0:W2:Y:S02]  /*1950*/  LDG.E.U8 R4, desc[UR12][R2.64] ;  /* 0x0000000c02047981 */ /* 0x0000a4000c1e1100 */
        /* <DEDUP_REMOVED lines=12> */
[----:B0-----:R-:W-:-:S05]  /*1a20*/  IADD3 R3, PT, PT, -R0, RZ, RZ ;  /* 0x000000ff00037210 */ /* 0x001fca0007ffe1ff */
[----:B------:R-:W-:Y:S01]  /*1a30*/  IMAD R2, R3, UR59, R26 ;  /* 0x0000003b03027c24 */ /* 0x000fe2000f8e021a */
[----:B------:R-:W-:Y:S02]  /*1a40*/  SEL R3, R6, RZ, !P2 ;  /* 0x000000ff06037207 */ /* 0x000fe40005000000 */
[----:B------:R-:W-:Y:S02]  /*1a50*/  PLOP3.LUT P2, PT, PT, PT, UP3, 0x40, 0x4 ;  /* 0x000000000004781c */ /* 0x000fe40003f4e838 */
[----:B------:R-:W-:Y:S01]  /*1a60*/  IABS R27, R2 ;  /* 0x00000002001b7213 */ /* 0x000fe20000000000 */
[----:B------:R-:W-:Y:S01]  /*1a70*/  IMAD R22, R3, UR47, R22 ;  /* 0x0000002f03167c24 */ /* 0x000fe2000f8e0216 */
[----:B------:R-:W-:-:S03]  /*1a80*/  SEL R25, R25, RZ, !P2 ;  /* 0x000000ff19197207 */ /* 0x000fc60005000000 */
[----:B------:R-:W-:Y:S02]  /*1a90*/  IMAD.MOV.U32 R6, RZ, RZ, R27 ;  /* 0x000000ffff067224 */ /* 0x000fe400078e001b */
        /* <DEDUP_REMOVED lines=15> */
[----:B------:R-:W-:-:S05]  /*1b90*/  SEL R25, R11, R3, !P0 ;  /* 0x000000030b197207 */ /* 0x000fca0004000000 */
[----:B------:R-:W-:Y:S01]  /*1ba0*/  IMAD.MOV R3, RZ, RZ, -R25 ;  /* 0x000000ffff037224 */ /* 0x000fe200078e0a19 */
[----:B------:R-:W-:-:S03]  /*1bb0*/  SEL R25, R25, RZ, !P2 ;  /* 0x000000ff19197207 */ /* 0x000fc60005000000 */
[----:B------:R-:W-:Y:S02]  /*1bc0*/  IMAD R6, R3, UR60, R2 ;  /* 0x0000003c03067c24 */ /* 0x000fe4000f8e0202 */
        /* <DEDUP_REMOVED lines=16> */
[----:B------:R-:W-:-:S04]  /*1cd0*/  @!P4 IADD3 R0, PT, PT, -R0, RZ, RZ ;  /* 0x000000ff0000c210 */ /* 0x000fc80007ffe1ff */
[----:B------:R-:W-:Y:S01]  /*1ce0*/  SEL R27, R13, R0, !P6 ;  /* 0x000000000d1b7207 */ /* 0x000fe20007000000 */
[----:B------:R-:W-:Y:S01]  /*1cf0*/  VIADD R26, R5, 0xc0 ;  /* 0x000000c0051a7836 */ /* 0x000fe20000000000 */
[----:B------:R-:W-:Y:S01]  /*1d00*/  PLOP3.LUT P2, PT, PT, PT, UP1, 0x40, 0x4 ;  /* 0x000000000004781c */ /* 0x000fe20003f4e818 */
[----:B------:R0:W5:Y:S02]  /*1d10*/  LDG.E R0, desc[UR12][R2.64] ;  /* 0x0000000c02007981 */ /* 0x000164000c1e1900 */
[----:B------:R-:W-:-:S04]  /*1d20*/  IMAD.MOV R29, RZ, RZ, -R27 ;  /* 0x000000ffff1d7224 */ /* 0x000fc800078e0a1b */
[----:B------:R-:W-:Y:S01]  /*1d30*/  IMAD R28, R29, UR61, R6 ;  /* 0x0000003d1d1c7c24 */ /* 0x000fe2000f8e0206 */
[----:B------:R-:W-:Y:S02]  /*1d40*/  IABS R29, R26 ;  /* 0x0000001a001d7213 */ /* 0x000fe40000000000 */
[----:B------:R-:W-:Y:S02]  /*1d50*/  SEL R6, R27, RZ, !P2 ;  /* 0x000000ff1b067207 */ /* 0x000fe40005000000 */
[----:B------:R-:W-:Y:S02]  /*1d60*/  PLOP3.LUT P2, PT, PT, PT, UP3, 0x40, 0x4 ;  /* 0x000000000004781c */ /* 0x000fe40003f4e838 */
[----:B------:R-:W-:Y:S01]  /*1d70*/  MOV R27, R29 ;  /* 0x0000001d001b7202 */ /* 0x000fe20000000f00 */
[----:B------:R-:W-:Y:S01]  /*1d80*/  IMAD R30, R6, UR46, R25 ;  /* 0x0000002e061e7c24 */ /* 0x000fe2000f8e0219 */
[----:B------:R-:W-:-:S03]  /*1d90*/  SEL R6, R23, RZ, !P2 ;  /* 0x000000ff17067207 */ /* 0x000fc60005000000 */
[----:B------:R-:W-:-:S04]  /*1da0*/  IMAD.HI.U32 R23, R27, UR6, RZ ;  /* 0x000000061b177c27 */ /* 0x000fc8000f8e00ff */
[----:B0-----:R-:W-:-:S04]  /*1db0*/  IMAD.MOV R2, RZ, RZ, -R23 ;  /* 0x000000ffff027224 */ /* 0x001fc800078e0a17 */
[----:B------:R-:W-:-:S05]  /*1dc0*/  IMAD R2, R2, UR10, R27 ;  /* 0x0000000a02027c24 */ /* 0x000fca000f8e021b */
[----:B------:R-:W-:Y:S02]  /*1dd0*/  ISETP.LT.U32.AND P2, PT, R2, UR10, PT ;  /* 0x0000000a02007c0c */ /* 0x000fe4000bf41070 */
[----:B------:R-:W-:-:S04]  /*1de0*/  PLOP3.LUT P3, PT, PT, PT, UP3, 0x40, 0x4 ;  /* 0x000000000004781c */ /* 0x000fc80003f6e838 */
[----:B------:R-:W-:-:S07]  /*1df0*/  SEL R27, R28, RZ, !P3 ;  /* 0x000000ff1c1b7207 */ /* 0x000fce0005800000 */
[----:B------:R-:W-:-:S05]  /*1e00*/  @!P2 VIADD R2, R2, -UR10 ;  /* 0x8000000a0202ac36 */ /* 0x000fca0008000000 */
[----:B------:R-:W-:Y:S01]  /*1e10*/  ISETP.GE.U32.AND P3, PT, R2, UR10, PT ;  /* 0x0000000a02007c0c */ /* 0x000fe2000bf66070 */
[----:B------:R-:W-:Y:S01]  /*1e20*/  IMAD R7, R6, UR47, R7 ;  /* 0x0000002f06077c24 */ /* 0x000fe2000f8e0207 */
[----:B------:R-:W-:Y:S02]  /*1e30*/  IADD3 R2, P4, PT, R22, UR50, RZ ;  /* 0x0000003216027c10 */ /* 0x000fe4000ff9e0ff */
[----:B------:R-:W-:Y:S02]  /*1e40*/  LOP3.LUT R6, R26, UR59, RZ, 0x3c, !PT ;  /* 0x0000003b1a067c12 */ /* 0x000fe4000f8e3cff */
[----:B------:R-:W-:Y:S02]  /*1e50*/  LEA.HI.X.SX32 R3, R22, UR51, 0x1, P4 ;  /* 0x0000003316037c11 */ /* 0x000fe4000a0f0eff */
[----:B------:R-:W-:Y:S02]  /*1e60*/  @!P2 IADD3 R23, PT, PT, R23, 0x1, RZ ;  /* 0x000000011717a810 */ /* 0x000fe40007ffe0ff */
[----:B------:R-:W-:Y:S01]  /*1e70*/  ISETP.GE.AND P4, PT, R6, RZ, PT ;  /* 0x000000ff0600720c */ /* 0x000fe20003f86270 */
[----:B------:R-:W-:Y:S01]  /*1e80*/  IMAD R27, R27, UR47, R30 ;  /* 0x0000002f1b1b7c24 */ /* 0x000fe2000f8e021e */
[----:B------:R0:W3:Y:S01]  /*1e90*/  LDG.E.U8 R25, desc[UR12][R2.64] ;  /* 0x0000000c02197981 */ /* 0x0000e2000c1e1100 */
[----:B------:R-:W-:-:S04]  /*1ea0*/  @P3 VIADD R23, R23, 0x1 ;  /* 0x0000000117173836 */ /* 0x000fc80000000000 */
[----:B------:R-:W-:-:S06]  /*1eb0*/  IMAD.MOV.U32 R28, RZ, RZ, R23 ;  /* 0x000000ffff1c7224 */ /* 0x000fcc00078e0017 */
[----:B------:R-:W-:-:S04]  /*1ec0*/  @!P4 IADD3 R28, PT, PT, -R28, RZ, RZ ;  /* 0x000000ff1c1cc210 */ /* 0x000fc80007ffe1ff */
[----:B------:R-:W-:Y:S02]  /*1ed0*/  SEL R28, R9, R28, !P1 ;  /* 0x0000001c091c7207 */ /* 0x000fe40004800000 */
[----:B------:R-:W-:-:S03]  /*1ee0*/  IADD3 R22, P2, PT, R24, UR50, RZ ;  /* 0x0000003218167c10 */ /* 0x000fc6000ff5e0ff */
[----:B------:R-:W-:Y:S01]  /*1ef0*/  IMAD.MOV R29, RZ, RZ, -R28 ;  /* 0x000000ffff1d7224 */ /* 0x000fe200078e0a1c */
[----:B------:R-:W-:Y:S02]  /*1f00*/  LEA.HI.X.SX32 R23, R24, UR51, 0x1, P2 ;  /* 0x0000003318177c11 */ /* 0x000fe400090f0eff */
[----:B------:R-:W-:Y:S01]  /*1f10*/  IADD3 R6, P2, PT, R7, UR50, RZ ;  /* 0x0000003207067c10 */ /* 0x000fe2000ff5e0ff */
[----:B------:R-:W-:-:S03]  /*1f20*/  IMAD R29, R29, UR59, R26 ;  /* 0x0000003b1d1d7c24 */ /* 0x000fc6000f8e021a */
[----:B------:R-:W-:Y:S02]  /*1f30*/  LEA.HI.X.SX32 R7, R7, UR51, 0x1, P2 ;  /* 0x0000003307077c11 */ /* 0x000fe400090f0eff */
[C---:B0-----:R-:W-:Y:S02]  /*1f40*/  IADD3 R2, P2, PT, R27.reuse, UR50, RZ ;  /* 0x000000321b027c10 */ /* 0x041fe4000ff5e0ff */
[----:B------:R-:W-:Y:S01]  /*1f50*/  IABS R30, R29 ;  /* 0x0000001d001e7213 */ /* 0x000fe20000000000 */
[----:B------:R-:W5:Y:S01]  /*1f60*/  LDG.E.U8 R24, desc[UR12][R6.64] ;  /* 0x0000000c06187981 */ /* 0x000f62000c1e1100 */
[----:B------:R-:W-:-:S03]  /*1f70*/  LEA.HI.X.SX32 R3, R27, UR51, 0x1, P2 ;  /* 0x000000331b037c11 */ /* 0x000fc600090f0eff */
[----:B------:R-:W-:Y:S01]  /*1f80*/  IMAD.HI.U32 R27, R30, UR7, RZ ;  /* 0x000000071e1b7c27 */ /* 0x000fe2000f8e00ff */
[----:B--2---:R-:W-:-:S03]  /*1f90*/  ISETP.NE.AND P2, PT, R4, RZ, PT ;  /* 0x000000ff0400720c */ /* 0x004fc60003f45270 */
[----:B------:R-:W-:-:S04]  /*1fa0*/  IMAD.MOV R31, RZ, RZ, -R27 ;  /* 0x000000ffff1f7224 */ /* 0x000fc800078e0a1b */
[----:B------:R-:W-:-:S05]  /*1fb0*/  IMAD R4, R31, UR9, R30 ;  /* 0x000000091f047c24 */ /* 0x000fca000f8e021e */
[----:B------:R-:W-:Y:S02]  /*1fc0*/  ISETP.LT.U32.AND P4, PT, R4, UR9, PT ;  /* 0x0000000904007c0c */ /* 0x000fe4000bf81070 */
[----:B------:R-:W-:-:S11]  /*1fd0*/  R2UR UR14, R16 ;  /* 0x00000000100e72ca */ /* 0x000fd600000e0000 */
[----:B------:R-:W-:-:S04]  /*1fe0*/  @!P4 IADD3 R4, PT, PT, R4, -UR9, RZ ;  /* 0x800000090404cc10 */ /* 0x000fc8000fffe0ff */
[----:B------:R-:W-:Y:S02]  /*1ff0*/  ISETP.GE.U32.AND P3, PT, R4, UR9, PT ;  /* 0x0000000904007c0c */ /* 0x000fe4000bf66070 */
[----:B------:R-:W-:Y:S02]  /*2000*/  LOP3.LUT R4, R29, UR60, RZ, 0x3c, !PT ;  /* 0x0000003c1d047c12 */ /* 0x000fe4000f8e3cff */
[----:B------:R-:W-:Y:S02]  /*2010*/  R2UR UR15, R17 ;  /* 0x00000000110f72ca */ /* 0x000fe400000e0000 */
[----:B------:R-:W-:Y:S01]  /*2020*/  ISETP.GE.AND P5, PT, R4, RZ, PT ;  /* 0x000000ff0400720c */ /* 0x000fe20003fa6270 */
[----:B------:R-:W-:-:S06]  /*2030*/  @!P4 VIADD R27, R27, 0x1 ;  /* 0x000000011b1bc836 */ /* 0x000fcc0000000000 */
[----:B------:R-:W-:-:S04]  /*2040*/  @P3 VIADD R27, R27, 0x1 ;  /* 0x000000011b1b3836 */ /* 0x000fc80000000000 */
[----:B------:R-:W2:Y:S02]  /*2050*/  LDG.E.U8 R23, desc[UR14][R22.64] ;  /* 0x0000000e16177981 */ /* 0x000ea4000c1e1100 */
[----:B------:R-:W-:Y:S02]  /*2060*/  @!P5 IADD3 R27, PT, PT, -R27, RZ, RZ ;  /* 0x000000ff1b1bd210 */ /* 0x000fe40007ffe1ff */
[----:B------:R0:W5:Y:S01]  /*2070*/  LDG.E.U8 R22, desc[UR14][R2.64] ;  /* 0x0000000e02167981 */ /* 0x000162000c1e1100 */
[----:B------:R-:W-:Y:S02]  /*2080*/  PLOP3.LUT P3, PT, PT, PT, UP0, 0x40, 0x4 ;  /* 0x000000000004781c */ /* 0x000fe40003f6e808 */
[----:B0-----:R-:W-:-:S05]  /*2090*/  SEL R3, R11, R27, !P0 ;  /* 0x0000001b0b037207 */ /* 0x001fca0004000000 */
        /* <DEDUP_REMOVED lines=31> */
[----:B------:R-:W-:Y:S02]  /*2290*/  SHF.R.S64 R2, RZ, 0x1e, R26 ;  /* 0x0000001eff027819 */ /* 0x000fe4000000101a */
[----:B------:R-:W-:Y:S02]  /*22a0*/  LEA.HI.X.SX32 R7, R5, UR49, 0x2, P3 ;  /* 0x0000003105077c11 */ /* 0x000fe400098f16ff */
[----:B------:R-:W-:Y:S02]  /*22b0*/  IADD3 R2, P3, PT, R2, UR48, RZ ;  /* 0x0000003002027c10 */ /* 0x000fe4000ff7e0ff */
[----:B------:R-:W-:Y:S01]  /*22c0*/  IABS R30, R27 ;  /* 0x0000001b001e7213 */ /* 0x000fe20000000000 */
[----:B------:R0:W5:Y:S01]  /*22d0*/  LDG.E R28, desc[UR12][R6.64] ;  /* 0x0000000c061c7981 */ /* 0x000162000c1e1900 */
[----:B------:R-:W-:-:S03]  /*22e0*/  LEA.HI.X.SX32 R3, R26, UR49, 0x2, P3 ;  /* 0x000000311a037c11 */ /* 0x000fc600098f16ff */
[----:B------:R-:W-:Y:S01]  /*22f0*/  IMAD.HI.U32 R26, R30, UR6, RZ ;  /* 0x000000061e1a7c27 */ /* 0x000fe2000f8e00ff */
[----:B------:R-:W-:Y:S01]  /*2300*/  IADD3 R4, P3, PT, R29, UR50, RZ ;  /* 0x000000321d047c10 */ /* 0x000fe2000ff7e0ff */
[----:B------:R1:W5:Y:S03]  /*2310*/  LDG.E R2, desc[UR12][R2.64] ;  /* 0x0000000c02027981 */ /* 0x000366000c1e1900 */
[----:B------:R-:W-:-:S05]  /*2320*/  IADD3 R31, PT, PT, -R26, RZ, RZ ;  /* 0x000000ff1a1f7210 */ /* 0x000fca0007ffe1ff */
[----:B------:R-:W-:-:S05]  /*2330*/  IMAD R30, R31, UR10, R30 ;  /* 0x0000000a1f1e7c24 */ /* 0x000fca000f8e021e */
[----:B------:R-:W-:Y:S02]  /*2340*/  ISETP.LT.U32.AND P4, PT, R30, UR10, PT ;  /* 0x0000000a1e007c0c */ /* 0x000fe4000bf81070 */
[----:B------:R-:W-:Y:S02]  /*2350*/  LEA.HI.X.SX32 R5, R29, UR51, 0x1, P3 ;  /* 0x000000331d057c11 */ /* 0x000fe400098f0eff */
[----:B0-----:R-:W-:Y:S02]  /*2360*/  IADD3 R6, P3, PT, R15, UR50, RZ ;  /* 0x000000320f067c10 */ /* 0x001fe4000ff7e0ff */
[----:B-1----:R-:W-:Y:S01]  /*2370*/  LOP3.LUT R3, R27, UR59, RZ, 0x3c, !PT ;  /* 0x0000003b1b037c12 */ /* 0x002fe2000f8e3cff */
[----:B------:R0:W5:Y:S01]  /*2380*/  LDG.E.U8 R29, desc[UR14][R4.64] ;  /* 0x0000000e041d7981 */ /* 0x000162000c1e1100 */
[----:B------:R-:W-:-:S05]  /*2390*/  LEA.HI.X.SX32 R7, R15, UR51, 0x1, P3 ;  /* 0x000000330f077c11 */ /* 0x000fca00098f0eff */
[----:B------:R-:W-:Y:S01]  /*23a0*/  @!P4 VIADD R30, R30, -UR10 ;  /* 0x8000000a1e1ecc36 */ /* 0x000fe20008000000 */
[----:B------:R-:W-:Y:S01]  /*23b0*/  ISETP.GE.AND P5, PT, R3, RZ, PT ;  /* 0x000000ff0300720c */ /* 0x000fe20003fa6270 */
[----:B------:R-:W-:Y:S01]  /*23c0*/  @!P4 VIADD R26, R26, 0x1 ;  /* 0x000000011a1ac836 */ /* 0x000fe20000000000 */
[----:B------:R1:W5:Y:S02]  /*23d0*/  LDG.E.U8 R15, desc[UR12][R6.64] ;  /* 0x0000000c060f7981 */ /* 0x000364000c1e1100 */
[----:B------:R-:W-:-:S13]  /*23e0*/  ISETP.GE.U32.AND P3, PT, R30, UR10, PT ;  /* 0x0000000a1e007c0c */ /* 0x000fda000bf66070 */
[----:B------:R-:W-:-:S05]  /*23f0*/  @P3 IADD3 R26, PT, PT, R26, 0x1, RZ ;  /* 0x000000011a1a3810 */ /* 0x000fca0007ffe0ff */
[----:B------:R-:W-:-:S05]  /*2400*/  @!P5 IMAD.MOV R26, RZ, RZ, -R26 ;  /* 0x000000ffff1ad224 */ /* 0x000fca00078e0a1a */
[----:B------:R-:W-:-:S05]  /*2410*/  SEL R9, R9, R26, !P1 ;  /* 0x0000001a09097207 */ /* 0x000fca0004800000 */
[----:B0-----:R-:W-:-:S04]  /*2420*/  IMAD.MOV R4, RZ, RZ, -R9 ;  /* 0x000000ffff047224 */ /* 0x001fc800078e0a09 */
[----:B-1----:R-:W-:-:S05]  /*2430*/  IMAD R6, R4, UR59, R27 ;  /* 0x0000003b04067c24 */ /* 0x002fca000f8e021b */
[----:B------:R-:W-:-:S05]  /*2440*/  IABS R4, R6 ;  /* 0x0000000600047213 */ /* 0x000fca0000000000 */
        /* <DEDUP_REMOVED lines=27> */
[----:B------:R-:W-:Y:S02]  /*2600*/  PLOP3.LUT P3, PT, PT, PT, UP2, 0x40, 0x4 ;  /* 0x000000000004781c */ /* 0x000fe40003f6e828 */
[----:B------:R-:W-:Y:S02]  /*2610*/  SEL R9, R9, RZ, !P0 ;  /* 0x000000ff09097207 */ /* 0x000fe40004000000 */
[----:B------:R-:W-:Y:S02]  /*2620*/  SEL R3, R13, R3, !P6 ;  /* 0x000000030d037207 */ /* 0x000fe40007000000 */
[----:B------:R-:W-:Y:S01]  /*2630*/  PLOP3.LUT P0, PT, PT, PT, UP1, 0x40, 0x4 ;  /* 0x000000000004781c */ /* 0x000fe20003f0e818 */
[----:B------:R-:W-:Y:S01]  /*2640*/  IMAD R6, R9, UR44, RZ ;  /* 0x0000002c09067c24 */ /* 0x000fe2000f8e02ff */
[----:B------:R-:W-:Y:S01]  /*2650*/  SEL R5, R11, RZ, !P3 ;  /* 0x000000ff0b057207 */ /* 0x000fe20005800000 */
[----:B------:R-:W-:Y:S01]  /*2660*/  IMAD.MOV R4, RZ, RZ, -R3 ;  /* 0x000000ffff047224 */ /* 0x000fe200078e0a03 */
[----:B------:R-:W-:-:S02]  /*2670*/  PLOP3.LUT P3, PT, PT, PT, UP3, 0x40, 0x4 ;  /* 0x000000000004781c */ /* 0x000fc40003f6e838 */
[----:B------:R-:W-:Y:S01]  /*2680*/  SEL R3, R3, RZ, !P0 ;  /* 0x000000ff03037207 */ /* 0x000fe20004000000 */
[----:B------:R-:W-:Y:S02]  /*2690*/  IMAD R4, R4, UR61, R7 ;  /* 0x0000003d04047c24 */ /* 0x000fe4000f8e0207 */
[----:B------:R-:W-:-:S03]  /*26a0*/  IMAD R6, R5, UR45, R6 ;  /* 0x0000002d05067c24 */ /* 0x000fc6000f8e0206 */
[----:B------:R-:W-:Y:S01]  /*26b0*/  SEL R4, R4, RZ, !P3 ;  /* 0x000000ff04047207 */ /* 0x000fe20005800000 */
[----:B------:R-:W-:Y:S01]  /*26c0*/  IMAD R3, R3, UR46, R6 ;  /* 0x0000002e03037c24 */ /* 0x000fe2000f8e0206 */
[----:B------:R-:W-:-:S03]  /*26d0*/  R2UR UR4, R16 ;  /* 0x00000000100472ca */ /* 0x000fc600000e0000 */
[----:B------:R-:W-:Y:S01]  /*26e0*/  IMAD R3, R4, UR47, R3 ;  /* 0x0000002f04037c24 */ /* 0x000fe2000f8e0203 */
[----:B------:R-:W-:Y:S01]  /*26f0*/  R2UR UR5, R17 ;  /* 0x00000000110572ca */ /* 0x000fe200000e0000 */
[----:B------:R-:W0:Y:S03]  /*2700*/  LDC.64 R4, c[0x0][0x3f0] ;  /* 0x0000fc00ff047b82 */ /* 0x000e260000000a00 */
[----:B------:R-:W-:-:S04]  /*2710*/  IADD3 R6, P0, PT, R3, UR50, RZ ;  /* 0x0000003203067c10 */ /* 0x000fc8000ff1e0ff */
[----:B------:R-:W-:Y:S02]  /*2720*/  LEA.HI.X.SX32 R7, R3, UR51, 0x1, P0 ;  /* 0x0000003303077c11 */ /* 0x000fe400080f0eff */
[----:B------:R-:W-:-:S04]  /*2730*/  SHF.R.S64 R26, RZ, 0x1e, R27 ;  /* 0x0000001eff1a7819 */ /* 0x000fc8000000101b */
[----:B------:R1:W5:Y:S01]  /*2740*/  LDG.E.U8 R7, desc[UR4][R6.64] ;  /* 0x0000000406077981 */ /* 0x000362000c1e1100 */
[----:B------:R-:W-:-:S04]  /*2750*/  IADD3 R26, P0, PT, R26, UR48, RZ ;  /* 0x000000301a1a7c10 */ /* 0x000fc8000ff1e0ff */
[----:B------:R-:W-:-:S05]  /*2760*/  LEA.HI.X.SX32 R27, R27, UR49, 0x2, P0 ;  /* 0x000000311b1b7c11 */ /* 0x000fca00080f16ff */
[----:B------:R1:W5:Y:S01]  /*2770*/  LDG.E R30, desc[UR4][R26.64] ;  /* 0x000000041a1e7981 */ /* 0x000362000c1e1900 */
[----:B0-----:R-:W-:Y:S01]  /*2780*/  FMUL R9, R8, R5 ;  /* 0x0000000508097220 */ /* 0x001fe20000400000 */
[----:B---3--:R-:W-:-:S04]  /*2790*/  ISETP.NE.AND P1, PT, R25, RZ, PT ;  /* 0x000000ff1900720c */ /* 0x008fc80003f25270 */
[----:B------:R-:W-:Y:S01]  /*27a0*/  FSEL R8, R9, R4, P2 ;  /* 0x0000000409087208 */ /* 0x000fe20001000000 */
[-C--:B----4-:R-:W-:Y:S01]  /*27b0*/  FMUL R9, R14, R5.reuse ;  /* 0x000000050e097220 */ /* 0x090fe20000400000 */
[----:B--2---:R-:W-:Y:S01]  /*27c0*/  ISETP.NE.AND P3, PT, R23, RZ, PT ;  /* 0x000000ff1700720c */ /* 0x004fe20003f65270 */
[----:B------:R-:W-:Y:S01]  /*27d0*/  UMOV UR4, 0xffffffff ;  /* 0xffffffff00047882 */ /* 0x000fe20000000000 */
[----:B-----5:R-:W-:Y:S01]  /*27e0*/  FMUL R3, R28, R5 ;  /* 0x000000051c037220 */ /* 0x020fe20000400000 */
[----:B------:R-:W-:-:S04]  /*27f0*/  ISETP.NE.AND P0, PT, R15, RZ, PT ;  /* 0x000000ff0f00720c */ /* 0x000fc80003f05270 */
[----:B-1----:R-:W-:Y:S01]  /*2800*/  FSEL R6, R3, R4, P0 ;  /* 0x0000000403067208 */ /* 0x002fe20000000000 */
[----:B------:R-:W-:-:S03]  /*2810*/  FMUL R3, R20, R5 ;  /* 0x0000000514037220 */ /* 0x000fc60000400000 */
[----:B------:R-:W-:Y:S02]  /*2820*/  FMNMX R11, R6, -INF , !PT ;  /* 0xff800000060b7809 */ /* 0x000fe40007800000 */
[----:B------:R-:W-:Y:S02]  /*2830*/  FSEL R28, R3, R4, P1 ;  /* 0x00000004031c7208 */ /* 0x000fe40000800000 */
[----:B------:R-:W-:Y:S01]  /*2840*/  FMNMX R11, R11, R8, !PT ;  /* 0x000000080b0b7209 */ /* 0x000fe20007800000 */
[----:B------:R-:W-:Y:S01]  /*2850*/  FMUL R3, R12, R5 ;  /* 0x000000050c037220 */ /* 0x000fe20000400000 */
[----:B------:R-:W-:Y:S02]  /*2860*/  ISETP.NE.AND P0, PT, R24, RZ, PT ;  /* 0x000000ff1800720c */ /* 0x000fe40003f05270 */
[----:B------:R-:W-:Y:S02]  /*2870*/  FSEL R20, R9, R4, P3 ;  /* 0x0000000409147208 */ /* 0x000fe40001800000 */
[----:B------:R-:W-:-:S02]  /*2880*/  FMNMX R11, R11, R28, !PT ;  /* 0x0000001c0b0b7209 */ /* 0x000fc40007800000 */
[----:B------:R-:W-:Y:S02]  /*2890*/  ISETP.NE.AND P1, PT, R22, RZ, PT ;  /* 0x000000ff1600720c */ /* 0x000fe40003f25270 */
[----:B------:R-:W-:Y:S02]  /*28a0*/  FSEL R22, R3, R4, P0 ;  /* 0x0000000403167208 */ /* 0x000fe40000000000 */
[----:B------:R-:W-:Y:S01]  /*28b0*/  FMNMX R11, R11, R20, !PT ;  /* 0x000000140b0b7209 */ /* 0x000fe20007800000 */
[----:B------:R-:W-:Y:S01]  /*28c0*/  FMUL R3, R2, R5 ;  /* 0x0000000502037220 */ /* 0x000fe20000400000 */
[----:B------:R-:W-:Y:S02]  /*28d0*/  ISETP.NE.AND P0, PT, R29, RZ, PT ;  /* 0x000000ff1d00720c */ /* 0x000fe40003f05270 */
[----:B------:R-:W-:Y:S02]  /*28e0*/  FMNMX R11, R11, R22, !PT ;  /* 0x000000160b0b7209 */ /* 0x000fe40007800000 */
[----:B------:R-:W-:-:S02]  /*28f0*/  FSEL R26, R3, R4, P0 ;  /* 0x00000004031a7208 */ /* 0x000fc40000000000 */
[----:B------:R-:W-:Y:S01]  /*2900*/  ISETP.NE.AND P2, PT, R7, RZ, PT ;  /* 0x000000ff0700720c */ /* 0x000fe20003f45270 */
[----:B------:R-:W-:-:S05]  /*2910*/  FMUL R7, R0, R5 ;  /* 0x0000000500077220 */ /* 0x000fca0000400000 */
[----:B------:R-:W-:-:S04]  /*2920*/  FSEL R24, R7, R4, P1 ;  /* 0x0000000407187208 */ /* 0x000fc80000800000 */
[----:B------:R-:W-:-:S03]  /*2930*/  FMNMX R11, R11, R24, !PT ;  /* 0x000000180b0b7209 */ /* 0x000fc60007800000 */
[----:B------:R-:W-:Y:S01]  /*2940*/  @P2 FMUL R4, R30, R5 ;  /* 0x000000051e042220 */ /* 0x000fe20000400000 */
[----:B------:R-:W-:-:S04]  /*2950*/  FMNMX R11, R11, R26, !PT ;  /* 0x0000001a0b0b7209 */ /* 0x000fc80007800000 */
[----:B------:R-:W-:Y:S01]  /*2960*/  FMNMX R13, R11, R4, !PT ;  /* 0x000000040b0d7209 */ /* 0x000fe20007800000 */
[----:B------:R-:W-:Y:S06]  /*2970*/  BRA.DIV UR4, `(.L_x_4900) ;  /* 0x0000000e04f07947 */ /* 0x000fec000b800000 */
[----:B------:R-:W0:Y:S01]  /*2980*/  SHFL.BFLY PT, R14, R13, 0x10, 0x1f ;  /* 0x0e001f000d0e7f89 */ /* 0x000e2200000e0000 */
[----:B------:R-:W-:Y:S01]  /*2990*/  HFMA2 R5, -RZ, RZ, 0.96630859375, -0.0022525787353515625 ;  /* 0x3bbb989dff057431 */ /* 0x000fe200000001ff */
        /* <DEDUP_REMOVED lines=10> */
[----:B------:R-:W-:Y:S02]  /*2a40*/  IMAD.MOV.U32 R6, RZ, RZ, 0x437c0000 ;  /* 0x437c0000ff067424 */ /* 0x000fe400078e00ff */
[--C-:B------:R-:W-:Y:S01]  /*2a50*/  FADD R8, R8, -R9.reuse ;  /* 0x8000000908087221 */ /* 0x100fe20000000000 */
[--C-:B------:R-:W-:Y:S01]  /*2a60*/  FADD R28, R28, -R9.reuse ;  /* 0x800000091c1c7221 */ /* 0x100fe20000000000 */
[-C--:B------:R-:W-:Y:S01]  /*2a70*/  FFMA.SAT R7, R12, R5.reuse, 0.5 ;  /* 0x3f0000000c077423 */ /* 0x080fe20000002005 */
[--C-:B------:R-:W-:Y:S01]  /*2a80*/  FADD R20, R20, -R9.reuse ;  /* 0x8000000914147221 */ /* 0x100fe20000000000 */
[-C--:B------:R-:W-:Y:S01]  /*2a90*/  FFMA.SAT R11, R8, R5.reuse, 0.5 ;  /* 0x3f000000080b7423 */ /* 0x080fe20000002005 */
[-C--:B------:R-:W-:Y:S01]  /*2aa0*/  FFMA.SAT R3, R28, R5.reuse, 0.5 ;  /* 0x3f0000001c037423 */ /* 0x080fe20000002005 */
[-C--:B------:R-:W-:Y:S01]  /*2ab0*/  FFMA.RM R0, R7, R6.reuse, 12582913 ;  /* 0x4b40000107007423 */ /* 0x080fe20000004006 */
[----:B------:R-:W-:Y:S01]  /*2ac0*/  FADD R22, R22, -R9 ;  /* 0x8000000916167221 */ /* 0x000fe20000000000 */
[-C--:B------:R-:W-:Y:S01]  /*2ad0*/  FFMA.RM R2, R11, R6.reuse, 12582913 ;  /* 0x4b4000010b027423 */ /* 0x080fe20000004006 */
[-C--:B------:R-:W-:Y:S01]  /*2ae0*/  FFMA.RM R3, R3, R6.reuse, 12582913 ;  /* 0x4b40000103037423 */ /* 0x080fe20000004006 */
[----:B------:R-:W-:Y:S01]  /*2af0*/  FADD R7, R0, -12583039 ;  /* 0xcb40007f00077421 */ /* 0x000fe20000000000 */
[-C--:B------:R-:W-:Y:S01]  /*2b00*/  FFMA.SAT R25, R22, R5.reuse, 0.5 ;  /* 0x3f00000016197423 */ /* 0x080fe20000002005 */
[----:B------:R-:W-:Y:S01]  /*2b10*/  FADD R13, R2, -12583039 ;  /* 0xcb40007f020d7421 */ /* 0x000fe20000000000 */
[----:B------:R-:W-:Y:S01]  /*2b20*/  FADD R15, R3, -12583039 ;  /* 0xcb40007f030f7421 */ /* 0x000fe20000000000 */
[----:B------:R-:W-:Y:S01]  /*2b30*/  FFMA R7, R12, 1.4426950216293334961, -R7 ;  /* 0x3fb8aa3b0c077823 */ /* 0x000fe20000000807 */
[----:B------:R-:W-:Y:S01]  /*2b40*/  FADD R26, R26, -R9 ;  /* 0x800000091a1a7221 */ /* 0x000fe20000000000 */
[----:B------:R-:W-:Y:S01]  /*2b50*/  FFMA R13, R8, 1.4426950216293334961, -R13 ;  /* 0x3fb8aa3b080d7823 */ /* 0x000fe2000000080d */
[----:B------:R-:W-:Y:S01]  /*2b60*/  FFMA R15, R28, 1.4426950216293334961, -R15 ;  /* 0x3fb8aa3b1c0f7823 */ /* 0x000fe2000000080f */
[----:B------:R-:W-:Y:S01]  /*2b70*/  FFMA R11, R12, 1.925963033500011079e-08, R7 ;  /* 0x32a570600c0b7823 */ /* 0x000fe20000000007 */
[-C--:B------:R-:W-:Y:S01]  /*2b80*/  FFMA.SAT R7, R20, R5.reuse, 0.5 ;  /* 0x3f00000014077423 */ /* 0x080fe20000002005 */
[----:B------:R-:W-:Y:S01]  /*2b90*/  FFMA R12, R8, 1.925963033500011079e-08, R13 ;  /* 0x32a57060080c7823 */ /* 0x000fe2000000000d */
[----:B------:R-:W-:Y:S01]  /*2ba0*/  FFMA R13, R28, 1.925963033500011079e-08, R15 ;  /* 0x32a570601c0d7823 */ /* 0x000fe2000000000f */
[-C--:B------:R-:W-:Y:S01]  /*2bb0*/  FFMA.RM R8, R25, R6.reuse, 12582913 ;  /* 0x4b40000119087423 */ /* 0x080fe20000004006 */
[----:B------:R-:W-:Y:S01]  /*2bc0*/  FFMA.RM R7, R7, R6, 12582913 ;  /* 0x4b40000107077423 */ /* 0x000fe20000004006 */
[--C-:B------:R-:W-:Y:S01]  /*2bd0*/  FADD R28, R24, -R9.reuse ;  /* 0x80000009181c7221 */ /* 0x100fe20000000000 */
[----:B------:R-:W0:Y:S01]  /*2be0*/  MUFU.EX2 R11, R11 ;  /* 0x0000000b000b7308 */ /* 0x000e220000000800 */
[----:B------:R-:W-:Y:S01]  /*2bf0*/  FADD R24, R4, -R9 ;  /* 0x8000000904187221 */ /* 0x000fe20000000000 */
[----:B------:R-:W-:Y:S01]  /*2c00*/  FADD R23, R7, -12583039 ;  /* 0xcb40007f07177421 */ /* 0x000fe20000000000 */
[----:B------:R-:W-:Y:S01]  /*2c10*/  FFMA.SAT R25, R28, R5, 0.5 ;  /* 0x3f0000001c197423 */ /* 0x000fe20000002005 */
[----:B------:R-:W-:-:S02]  /*2c20*/  IMAD.SHL.U32 R0, R0, 0x800000, RZ ;  /* 0x0080000000007824 */ /* 0x000fc400078e00ff */
[----:B------:R-:W-:Y:S01]  /*2c30*/  FFMA R23, R20, 1.4426950216293334961, -R23 ;  /* 0x3fb8aa3b14177823 */ /* 0x000fe20000000817 */
[-C--:B------:R-:W-:Y:S01]  /*2c40*/  FFMA.RM R9, R25, R6.reuse, 12582913 ;  /* 0x4b40000119097423 */ /* 0x080fe20000004006 */
[----:B------:R-:W1:Y:S01]  /*2c50*/  MUFU.EX2 R12, R12 ;  /* 0x0000000c000c7308 */ /* 0x000e620000000800 */
[-C--:B------:R-:W-:Y:S01]  /*2c60*/  FFMA.SAT R25, R26, R5.reuse, 0.5 ;  /* 0x3f0000001a197423 */ /* 0x080fe20000002005 */
[----:B------:R-:W-:Y:S01]  /*2c70*/  FFMA R15, R20, 1.925963033500011079e-08, R23 ;  /* 0x32a57060140f7823 */ /* 0x000fe20000000017 */
[----:B------:R-:W-:Y:S01]  /*2c80*/  FADD R23, R8, -12583039 ;  /* 0xcb40007f08177421 */ /* 0x000fe20000000000 */
[----:B------:R-:W-:Y:S01]  /*2c90*/  FFMA.SAT R5, R24, R5, 0.5 ;  /* 0x3f00000018057423 */ /* 0x000fe20000002005 */
[-C--:B------:R-:W-:Y:S02]  /*2ca0*/  FFMA.RM R14, R25, R6.reuse, 12582913 ;  /* 0x4b400001190e7423 */ /* 0x080fe40000004006 */
[----:B------:R-:W-:Y:S01]  /*2cb0*/  FFMA R23, R22, 1.4426950216293334961, -R23 ;  /* 0x3fb8aa3b16177823 */ /* 0x000fe20000000817 */
[----:B------:R-:W2:Y:S01]  /*2cc0*/  MUFU.EX2 R13, R13 ;  /* 0x0000000d000d7308 */ /* 0x000ea20000000800 */
[----:B------:R-:W-:Y:S01]  /*2cd0*/  FFMA.RM R20, R5, R6, 12582913 ;  /* 0x4b40000105147423 */ /* 0x000fe20000004006 */
[----:B------:R-:W-:Y:S01]  /*2ce0*/  FADD R25, R14, -12583039 ;  /* 0xcb40007f0e197421 */ /* 0x000fe20000000000 */
[----:B------:R-:W-:Y:S01]  /*2cf0*/  FFMA R22, R22, 1.925963033500011079e-08, R23 ;  /* 0x32a5706016167823 */ /* 0x000fe20000000017 */
[----:B------:R-:W-:Y:S01]  /*2d00*/  FADD R23, R9, -12583039 ;  /* 0xcb40007f09177421 */ /* 0x000fe20000000000 */
[----:B------:R-:W-:Y:S01]  /*2d10*/  FADD R27, R20, -12583039 ;  /* 0xcb40007f141b7421 */ /* 0x000fe20000000000 */
[----:B------:R-:W-:Y:S01]  /*2d20*/  FFMA R25, R26, 1.4426950216293334961, -R25 ;  /* 0x3fb8aa3b1a197823 */ /* 0x000fe20000000819 */
[----:B------:R-:W-:Y:S01]  /*2d30*/  SHF.L.U32 R5, R2, 0x17, RZ ;  /* 0x0000001702057819 */ /* 0x000fe200000006ff */
[----:B------:R-:W3:Y:S01]  /*2d40*/  MUFU.EX2 R15, R15 ;  /* 0x0000000f000f7308 */ /* 0x000ee20000000800 */
[----:B------:R-:W-:Y:S01]  /*2d50*/  FFMA R23, R28, 1.4426950216293334961, -R23 ;  /* 0x3fb8aa3b1c177823 */ /* 0x000fe20000000817 */
[----:B0-----:R-:W-:Y:S01]  /*2d60*/  FMUL R4, R0, R11 ;  /* 0x0000000b00047220 */ /* 0x001fe20000400000 */
[----:B------:R-:W-:Y:S01]  /*2d70*/  FFMA R27, R24, 1.4426950216293334961, -R27 ;  /* 0x3fb8aa3b181b7823 */ /* 0x000fe2000000081b */
[----:B------:R-:W-:Y:S01]  /*2d80*/  FFMA R25, R26, 1.925963033500011079e-08, R25 ;  /* 0x32a570601a197823 */ /* 0x000fe20000000019 */
[----:B------:R-:W-:Y:S01]  /*2d90*/  FFMA R23, R28, 1.925963033500011079e-08, R23 ;  /* 0x32a570601c177823 */ /* 0x000fe20000000017 */
[----:B------:R-:W-:-:S02]  /*2da0*/  IMAD.SHL.U32 R2, R3, 0x800000, RZ ;  /* 0x0080000003027824 */ /* 0x000fc400078e00ff */
[----:B-1----:R-:W-:Y:S01]  /*2db0*/  FMUL R3, R5, R12 ;  /* 0x0000000c05037220 */ /* 0x002fe20000400000 */
[----:B------:R-:W0:Y:S01]  /*2dc0*/  MUFU.EX2 R22, R22 ;  /* 0x0000001600167308 */ /* 0x000e220000000800 */
[----:B------:R-:W-:Y:S01]  /*2dd0*/  FADD R0, RZ, R4 ;  /* 0x00000004ff007221 */ /* 0x000fe20000000000 */
[----:B------:R-:W-:Y:S01]  /*2de0*/  FFMA R27, R24, 1.925963033500011079e-08, R27 ;  /* 0x32a57060181b7823 */ /* 0x000fe2000000001b */
[----:B------:R-:W-:Y:S02]  /*2df0*/  IMAD.SHL.U32 R12, R7, 0x800000, RZ ;  /* 0x00800000070c7824 */ /* 0x000fe400078e00ff */
[----:B--2---:R-:W-:Y:S01]  /*2e00*/  FMUL R2, R2, R13 ;  /* 0x0000000d02027220 */ /* 0x004fe20000400000 */
[----:B------:R-:W-:Y:S01]  /*2e10*/  FADD R5, R0, R3 ;  /* 0x0000000300057221 */ /* 0x000fe20000000000 */
[----:B------:R-:W-:Y:S01]  /*2e20*/  SHF.L.U32 R13, R8, 0x17, RZ ;  /* 0x00000017080d7819 */ /* 0x000fe200000006ff */
[----:B------:R-:W-:Y:S01]  /*2e30*/  IMAD.SHL.U32 R9, R9, 0x800000, RZ ;  /* 0x0080000009097824 */ /* 0x000fe200078e00ff */
[----:B------:R-:W1:Y:S01]  /*2e40*/  MUFU.EX2 R6, R23 ;  /* 0x0000001700067308 */ /* 0x000e620000000800 */
[----:B---3--:R-:W-:Y:S01]  /*2e50*/  FMUL R0, R12, R15 ;  /* 0x0000000f0c007220 */ /* 0x008fe20000400000 */
[----:B------:R-:W-:Y:S01]  /*2e60*/  FADD R7, R5, R2 ;  /* 0x0000000205077221 */ /* 0x000fe20000000000 */
[----:B------:R-:W-:Y:S01]  /*2e70*/  IMAD.SHL.U32 R14, R14, 0x800000, RZ ;  /* 0x008000000e0e7824 */ /* 0x000fe200078e00ff */
[----:B------:R-:W-:-:S02]  /*2e80*/  SHF.L.U32 R20, R20, 0x17, RZ ;  /* 0x0000001714147819 */ /* 0x000fc400000006ff */
[----:B------:R-:W-:Y:S02]  /*2e90*/  FADD R8, R7, R0 ;  /* 0x0000000007087221 */ /* 0x000fe40000000000 */
[----:B------:R-:W2:Y:S01]  /*2ea0*/  MUFU.EX2 R11, R25 ;  /* 0x00000019000b7308 */ /* 0x000ea20000000800 */
[----:B0-----:R-:W-:-:S04]  /*2eb0*/  FMUL R5, R13, R22 ;  /* 0x000000160d057220 */ /* 0x001fc80000400000 */
[----:B------:R-:W-:-:S03]  /*2ec0*/  FADD R7, R8, R5 ;  /* 0x0000000508077221 */ /* 0x000fc60000000000 */
[----:B------:R-:W0:Y:S01]  /*2ed0*/  MUFU.EX2 R27, R27 ;  /* 0x0000001b001b7308 */ /* 0x000e220000000800 */
[----:B-1----:R-:W-:-:S04]  /*2ee0*/  FMUL R6, R9, R6 ;  /* 0x0000000609067220 */ /* 0x002fc80000400000 */
[----:B------:R-:W-:Y:S01]  /*2ef0*/  FADD R9, R7, R6 ;  /* 0x0000000607097221 */ /* 0x000fe20000000000 */
[----:B--2---:R-:W-:-:S04]  /*2f00*/  FMUL R8, R14, R11 ;  /* 0x0000000b0e087220 */ /* 0x004fc80000400000 */
        /* <DEDUP_REMOVED lines=12> */
.L_x_4929:
        /* <DEDUP_REMOVED lines=11> */
[----:B0-----:R-:W-:Y:S05]  /*3080*/  CALL.REL.NOINC `($__internal_59_$__cuda_sm3x_div_rn_noftz_f32_slowpath) ;  /* 0x0000001000787944 */ /* 0x001fea0003c00000 */
[----:B------:R-:W-:-:S07]  /*3090*/  IMAD.MOV.U32 R11, RZ, RZ, R4 ;  /* 0x000000ffff0b7224 */ /* 0x000fce00078e0004 */
.L_x_4902:
[----:B------:R-:W-:Y:S05]  /*30a0*/  BSYNC.RECONVERGENT B1 ;  /* 0x0000000000017941 */ /* 0x000fea0003800200 */
.L_x_4901:
        /* <DEDUP_REMOVED lines=11> */
[----:B0-----:R-:W-:Y:S05]  /*3160*/  CALL.REL.NOINC `($__internal_59_$__cuda_sm3x_div_rn_noftz_f32_slowpath) ;  /* 0x0000001000407944 */ /* 0x001fea0003c00000 */
[----:B------:R-:W-:-:S07]  /*3170*/  MOV R14, R4 ;  /* 0x00000004000e7202 */ /* 0x000fce0000000f00 */
.L_x_4904:
[----:B------:R-:W-:Y:S05]  /*3180*/  BSYNC.RECONVERGENT B1 ;  /* 0x0000000000017941 */ /* 0x000fea0003800200 */
.L_x_4903:
        /* <DEDUP_REMOVED lines=12> */
[----:B------:R-:W-:-:S07]  /*3250*/  IMAD.MOV.U32 R3, RZ, RZ, R4 ;  /* 0x000000ffff037224 */ /* 0x000fce00078e0004 */
.L_x_4906:
[----:B------:R-:W-:Y:S05]  /*3260*/  BSYNC.RECONVERGENT B1 ;  /* 0x0000000000017941 */ /* 0x000fea0003800200 */
.L_x_4905:
        /* <DEDUP_REMOVED lines=11> */
[----:B0-----:R-:W-:Y:S05]  /*3320*/  CALL.REL.NOINC `($__internal_59_$__cuda_sm3x_div_rn_noftz_f32_slowpath) ;  /* 0x0000000c00d07944 */ /* 0x001fea0003c00000 */
[----:B------:R-:W-:-:S07]  /*3330*/  IMAD.MOV.U32 R2, RZ, RZ, R4 ;  /* 0x000000ffff027224 */ /* 0x000fce00078e0004 */
.L_x_4908:
[----:B------:R-:W-:Y:S05]  /*3340*/  BSYNC.RECONVERGENT B1 ;  /* 0x0000000000017941 */ /* 0x000fea0003800200 */
.L_x_4907:
        /* <DEDUP_REMOVED lines=13> */
.L_x_4910:
[----:B------:R-:W-:Y:S05]  /*3420*/  BSYNC.RECONVERGENT B1 ;  /* 0x0000000000017941 */ /* 0x000fea0003800200 */
.L_x_4909:
        /* <DEDUP_REMOVED lines=13> */
.L_x_4912:
[----:B------:R-:W-:Y:S05]  /*3500*/  BSYNC.RECONVERGENT B1 ;  /* 0x0000000000017941 */ /* 0x000fea0003800200 */
.L_x_4911:
        /* <DEDUP_REMOVED lines=13> */
.L_x_4914:
[----:B------:R-:W-:Y:S05]  /*35e0*/  BSYNC.RECONVERGENT B1 ;  /* 0x0000000000017941 */ /* 0x000fea0003800200 */
.L_x_4913:
        /* <DEDUP_REMOVED lines=13> */
.L_x_4916:
[----:B------:R-:W-:Y:S05]  /*36c0*/  BSYNC.RECONVERGENT B1 ;  /* 0x0000000000017941 */ /* 0x000fea0003800200 */
.L_x_4915:
[----:B------:R-:W-:Y:S01]  /*36d0*/  IMAD R7, R10, UR52, RZ ;  /* 0x000000340a077c24 */ /* 0x000fe2000f8e02ff */
[C---:B------:R-:W-:Y:S01]  /*36e0*/  R2UR UR4, R16.reuse ;  /* 0x00000000100472ca */ /* 0x040fe200000e0000 */
[----:B------:R-:W-:Y:S01]  /*36f0*/  IMAD.MOV.U32 R8, RZ, RZ, R19 ;  /* 0x000000ffff087224 */ /* 0x000fe200078e0013 */
        /* <DEDUP_REMOVED lines=35> */
.L_x_4899:
[----:B------:R-:W-:Y:S05]  /*3930*/  EXIT ;  /* 0x000000000000794d */ /* 0x000fea0003800000 */
.L_x_4900:
[----:B------:R-:W-:Y:S01]  /*3940*/  BSSY B1, `(.L_x_4918) ;  /* 0x0000007000017945 */ /* 0x000fe20003800000 */
[----:B------:R-:W-:Y:S01]  /*3950*/  IMAD.MOV.U32 R12, RZ, RZ, 0x10 ;  /* 0x00000010ff0c7424 */ /* 0x000fe200078e00ff */
[----:B------:R-:W-:Y:S01]  /*3960*/  MOV R15, 0xffffffff ;  /* 0xffffffff000f7802 */ /* 0x000fe20000000f00 */
[----:B------:R-:W-:-:S07]  /*3970*/  IMAD.MOV.U32 R11, RZ, RZ, 0x1f ;  /* 0x0000001fff0b7424 */ /* 0x000fce00078e00ff */
[----:B------:R-:W-:Y:S05]  /*3980*/  WARPSYNC.COLLECTIVE R15, `(.L_x_4919) ;  /* 0x000000000f087348 */ /* 0x000fea0003c00000 */
[----:B------:R0:W1:Y:S02]  /*3990*/  SHFL.BFLY P6, R14, R13, R12, R11 ;  /* 0x0c00000c0d0e7389 */ /* 0x00006400000c000b */
[----:B01----:R-:W-:Y:S05]  /*39a0*/  ENDCOLLECTIVE ;  /* 0x000000000000791b */ /* 0x003fea0003800000 */
.L_x_4919:
[----:B------:R-:W-:Y:S05]  /*39b0*/  BSYNC B1 ;  /* 0x0000000000017941 */ /* 0x000fea0003800000 */
.L_x_4918:
        /* <DEDUP_REMOVED lines=8> */
.L_x_4920:
[----:B------:R-:W-:Y:S01]  /*3a40*/  IMAD.MOV.U32 R12, RZ, RZ, 0x4 ;  /* 0x00000004ff0c7424 */ /* 0x000fe200078e00ff */
[----:B------:R-:W-:-:S05]  /*3a50*/  FMNMX R0, R13, R14, !PT ;  /* 0x0000000e0d007209 */ /* 0x000fca0007800000 */
[----:B------:R-:W-:-:S07]  /*3a60*/  IMAD.MOV.U32 R13, RZ, RZ, R0 ;  /* 0x000000ffff0d7224 */ /* 0x000fce00078e0000 */
[----:B------:R-:W-:Y:S05]  /*3a70*/  WARPSYNC.COLLECTIVE R15, `(.L_x_4921) ;  /* 0x000000000f087348 */ /* 0x000fea0003c00000 */
[----:B------:R0:W1:Y:S02]  /*3a80*/  SHFL.BFLY P6, R14, R13, R12, R11 ;  /* 0x0c00000c0d0e7389 */ /* 0x00006400000c000b */
[----:B01----:R-:W-:Y:S05]  /*3a90*/  ENDCOLLECTIVE ;  /* 0x000000000000791b */ /* 0x003fea0003800000 */
.L_x_4921:
[----:B------:R-:W-:Y:S01]  /*3aa0*/  IMAD.MOV.U32 R12, RZ, RZ, 0x2 ;  /* 0x00000002ff0c7424 */ /* 0x000fe200078e00ff */
[----:B------:R-:W-:-:S04]  /*3ab0*/  FMNMX R2, R0, R14, !PT ;  /* 0x0000000e00027209 */ /* 0x000fc80007800000 */
[----:B------:R-:W-:-:S07]  /*3ac0*/  MOV R13, R2 ;  /* 0x00000002000d7202 */ /* 0x000fce0000000f00 */
[----:B------:R-:W-:Y:S05]  /*3ad0*/  WARPSYNC.COLLECTIVE R15, `(.L_x_4922) ;  /* 0x000000000f087348 */ /* 0x000fea0003c00000 */
[----:B------:R0:W1:Y:S02]  /*3ae0*/  SHFL.BFLY P6, R14, R13, R12, R11 ;  /* 0x0c00000c0d0e7389 */ /* 0x00006400000c000b */
[----:B01----:R-:W-:Y:S05]  /*3af0*/  ENDCOLLECTIVE ;  /* 0x000000000000791b */ /* 0x003fea0003800000 */
.L_x_4922:
[----:B------:R-:W-:Y:S01]  /*3b00*/  HFMA2 R12, -RZ, RZ, 0, 5.9604644775390625e-08 ;  /* 0x00000001ff0c7431 */ /* 0x000fe200000001ff */
[----:B------:R-:W-:-:S05]  /*3b10*/  FMNMX R3, R2, R14, !PT ;  /* 0x0000000e02037209 */ /* 0x000fca0007800000 */
[----:B------:R-:W-:-:S07]  /*3b20*/  IMAD.MOV.U32 R13, RZ, RZ, R3 ;  /* 0x000000ffff0d7224 */ /* 0x000fce00078e0003 */
[----:B------:R-:W-:Y:S05]  /*3b30*/  WARPSYNC.COLLECTIVE R15, `(.L_x_4923) ;  /* 0x000000000f087348 */ /* 0x000fea0003c00000 */
[----:B------:R0:W1:Y:S02]  /*3b40*/  SHFL.BFLY P6, R14, R13, R12, R11 ;  /* 0x0c00000c0d0e7389 */ /* 0x00006400000c000b */
[----:B01----:R-:W-:Y:S05]  /*3b50*/  ENDCOLLECTIVE ;  /* 0x000000000000791b */ /* 0x003fea0003800000 */
.L_x_4923:
        /* <DEDUP_REMOVED lines=9> */
[----:B------:R-:W-:Y:S02]  /*3bf0*/  IMAD.MOV.U32 R6, RZ, RZ, 0x437c0000 ;  /* 0x437c0000ff067424 */ /* 0x000fe400078e00ff */
[-C--:B------:R-:W-:Y:S01]  /*3c00*/  FFMA.SAT R3, R8, R5.reuse, 0.5 ;  /* 0x3f00000008037423 */ /* 0x080fe20000002005 */
[-C--:B------:R-:W-:Y:S01]  /*3c10*/  FFMA.SAT R7, R2, R5.reuse, 0.5 ;  /* 0x3f00000002077423 */ /* 0x080fe20000002005 */
[----:B------:R-:W-:-:S02]  /*3c20*/  FFMA.SAT R13, R0, R5, 0.5 ;  /* 0x3f000000000d7423 */ /* 0x000fc40000002005 */
[-C--:B------:R-:W-:Y:S01]  /*3c30*/  FFMA.RM R3, R3, R6.reuse, 12582913 ;  /* 0x4b40000103037423 */ /* 0x080fe20000004006 */
[-C--:B------:R-:W-:Y:S01]  /*3c40*/  FFMA.RM R7, R7, R6.reuse, 12582913 ;  /* 0x4b40000107077423 */ /* 0x080fe20000004006 */
[----:B------:R-:W-:Y:S02]  /*3c50*/  FFMA.RM R13, R13, R6, 12582913 ;  /* 0x4b4000010d0d7423 */ /* 0x000fe40000004006 */
[----:B------:R-:W-:Y:S01]  /*3c60*/  FADD R11, R3, -12583039 ;  /* 0xcb40007f030b7421 */ /* 0x000fe20000000000 */
[C---:B------:R-:W-:Y:S01]  /*3c70*/  FADD R9, R7.reuse, -12583039 ;  /* 0xcb40007f07097421 */ /* 0x040fe20000000000 */
[----:B------:R-:W-:Y:S01]  /*3c80*/  SHF.L.U32 R4, R7, 0x17, RZ ;  /* 0x0000001707047819 */ /* 0x000fe200000006ff */
[----:B------:R-:W-:Y:S01]  /*3c90*/  FADD R7, R13, -12583039 ;  /* 0xcb40007f0d077421 */ /* 0x000fe20000000000 */
[----:B------:R-:W-:Y:S01]  /*3ca0*/  FFMA R11, R8, 1.4426950216293334961, -R11 ;  /* 0x3fb8aa3b080b7823 */ /* 0x000fe2000000080b */
[----:B------:R-:W-:Y:S01]  /*3cb0*/  FFMA R9, R2, 1.4426950216293334961, -R9 ;  /* 0x3fb8aa3b02097823 */ /* 0x000fe20000000809 */
[----:B------:R-:W-:-:S02]  /*3cc0*/  IMAD.SHL.U32 R3, R3, 0x800000, RZ ;  /* 0x0080000003037824 */ /* 0x000fc400078e00ff */
[----:B------:R-:W-:Y:S01]  /*3cd0*/  FFMA R7, R0, 1.4426950216293334961, -R7 ;  /* 0x3fb8aa3b00077823 */ /* 0x000fe20000000807 */
[----:B------:R-:W-:Y:S01]  /*3ce0*/  FFMA R11, R8, 1.925963033500011079e-08, R11 ;  /* 0x32a57060080b7823 */ /* 0x000fe2000000000b */
[----:B------:R-:W-:Y:S02]  /*3cf0*/  FFMA R9, R2, 1.925963033500011079e-08, R9 ;  /* 0x32a5706002097823 */ /* 0x000fe40000000009 */
[----:B------:R-:W-:Y:S01]  /*3d00*/  FFMA R7, R0, 1.925963033500011079e-08, R7 ;  /* 0x32a5706000077823 */ /* 0x000fe20000000007 */
[----:B------:R0:W1:Y:S08]  /*3d10*/  MUFU.EX2 R2, R11 ;  /* 0x0000000b00027308 */ /* 0x0000700000000800 */
[----:B------:R-:W2:Y:S01]  /*3d20*/  MUFU.EX2 R9, R9 ;  /* 0x0000000900097308 */ /* 0x000ea20000000800 */
[----:B0-----:R-:W-:-:S07]  /*3d30*/  FFMA.SAT R11, R22, R5, 0.5 ;  /* 0x3f000000160b7423 */ /* 0x001fce0000002005 */
[----:B------:R-:W0:Y:S01]  /*3d40*/  MUFU.EX2 R7, R7 ;  /* 0x0000000700077308 */ /* 0x000e220000000800 */
[----:B-1----:R-:W-:Y:S01]  /*3d50*/  FMUL R3, R3, R2 ;  /* 0x0000000203037220 */ /* 0x002fe20000400000 */
[----:B------:R-:W-:Y:S02]  /*3d60*/  IMAD.SHL.U32 R2, R13, 0x800000, RZ ;  /* 0x008000000d027824 */ /* 0x000fe400078e00ff */
[----:B--2---:R-:W-:Y:S01]  /*3d70*/  FMUL R4, R4, R9 ;  /* 0x0000000904047220 */ /* 0x004fe20000400000 */
[----:B------:R-:W-:-:S04]  /*3d80*/  FFMA.SAT R9, R20, R5, 0.5 ;  /* 0x3f00000014097423 */ /* 0x000fc80000002005 */
[-C--:B------:R-:W-:Y:S01]  /*3d90*/  FFMA.RM R9, R9, R6.reuse, 12582913 ;  /* 0x4b40000109097423 */ /* 0x080fe20000004006 */
[----:B0-----:R-:W-:Y:S01]  /*3da0*/  FMUL R2, R2, R7 ;  /* 0x0000000702027220 */ /* 0x001fe20000400000 */
[----:B------:R-:W-:Y:S02]  /*3db0*/  FFMA.RM R7, R11, R6, 12582913 ;  /* 0x4b4000010b077423 */ /* 0x000fe40000004006 */
[C---:B------:R-:W-:Y:S01]  /*3dc0*/  FADD R15, R9.reuse, -12583039 ;  /* 0xcb40007f090f7421 */ /* 0x040fe20000000000 */
[----:B------:R-:W-:Y:S01]  /*3dd0*/  SHF.L.U32 R0, R9, 0x17, RZ ;  /* 0x0000001709007819 */ /* 0x000fe200000006ff */
[----:B------:R-:W-:Y:S02]  /*3de0*/  FADD R11, R7, -12583039 ;  /* 0xcb40007f070b7421 */ /* 0x000fe40000000000 */
[----:B------:R-:W-:Y:S02]  /*3df0*/  FFMA R15, R20, 1.4426950216293334961, -R15 ;  /* 0x3fb8aa3b140f7823 */ /* 0x000fe4000000080f */
[----:B------:R-:W-:-:S02]  /*3e00*/  FFMA R11, R22, 1.4426950216293334961, -R11 ;  /* 0x3fb8aa3b160b7823 */ /* 0x000fc4000000080b */
[----:B------:R-:W-:Y:S02]  /*3e10*/  FFMA R15, R20, 1.925963033500011079e-08, R15 ;  /* 0x32a57060140f7823 */ /* 0x000fe4000000000f */
[----:B------:R-:W-:Y:S01]  /*3e20*/  FFMA R22, R22, 1.925963033500011079e-08, R11 ;  /* 0x32a5706016167823 */ /* 0x000fe2000000000b */
[----:B------:R-:W-:-:S03]  /*3e30*/  FFMA.SAT R11, R24, R5, 0.5 ;  /* 0x3f000000180b7423 */ /* 0x000fc60000002005 */
[----:B------:R-:W0:Y:S01]  /*3e40*/  MUFU.EX2 R15, R15 ;  /* 0x0000000f000f7308 */ /* 0x000e220000000800 */
[----:B------:R-:W-:Y:S01]  /*3e50*/  FFMA.RM R8, R11, R6, 12582913 ;  /* 0x4b4000010b087423 */ /* 0x000fe20000004006 */
[----:B------:R-:W-:-:S03]  /*3e60*/  FFMA.SAT R11, R26, R5, 0.5 ;  /* 0x3f0000001a0b7423 */ /* 0x000fc60000002005 */
[----:B------:R-:W-:Y:S01]  /*3e70*/  FADD R9, R8, -12583039 ;  /* 0xcb40007f08097421 */ /* 0x000fe20000000000 */
[----:B------:R-:W-:Y:S02]  /*3e80*/  FFMA.RM R11, R11, R6, 12582913 ;  /* 0x4b4000010b0b7423 */ /* 0x000fe40000004006 */
[----:B------:R-:W1:Y:S01]  /*3e90*/  MUFU.EX2 R22, R22 ;  /* 0x0000001600167308 */ /* 0x000e620000000800 */
[----:B------:R-:W-:-:S04]  /*3ea0*/  FFMA R9, R24, 1.4426950216293334961, -R9 ;  /* 0x3fb8aa3b18097823 */ /* 0x000fc80000000809 */
[----:B------:R-:W-:Y:S01]  /*3eb0*/  FFMA R24, R24, 1.925963033500011079e-08, R9 ;  /* 0x32a5706018187823 */ /* 0x000fe20000000009 */
[----:B------:R-:W-:Y:S01]  /*3ec0*/  FFMA.SAT R9, R12, R5, 0.5 ;  /* 0x3f0000000c097423 */ /* 0x000fe20000002005 */
[----:B------:R-:W-:Y:S01]  /*3ed0*/  FADD R5, R11, -12583039 ;  /* 0xcb40007f0b057421 */ /* 0x000fe20000000000 */
[----:B0-----:R-:W-:Y:S01]  /*3ee0*/  FMUL R0, R0, R15 ;  /* 0x0000000f00007220 */ /* 0x001fe20000400000 */
[----:B------:R-:W0:Y:S01]  /*3ef0*/  MUFU.EX2 R13, R24 ;  /* 0x00000018000d7308 */ /* 0x000e220000000800 */
[----:B------:R-:W-:Y:S01]  /*3f00*/  FFMA.RM R9, R9, R6, 12582913 ;  /* 0x4b40000109097423 */ /* 0x000fe20000004006 */
[C---:B------:R-:W-:Y:S01]  /*3f10*/  FFMA R5, R26.reuse, 1.4426950216293334961, -R5 ;  /* 0x3fb8aa3b1a057823 */ /* 0x040fe20000000805 */
[----:B------:R-:W-:Y:S01]  /*3f20*/  FADD R6, RZ, R4 ;  /* 0x00000004ff067221 */ /* 0x000fe20000000000 */
[----:B------:R-:W-:Y:S02]  /*3f30*/  IMAD.SHL.U32 R11, R11, 0x800000, RZ ;  /* 0x008000000b0b7824 */ /* 0x000fe400078e00ff */
[----:B------:R-:W-:Y:S01]  /*3f40*/  FADD R15, R9, -12583039 ;  /* 0xcb40007f090f7421 */ /* 0x000fe20000000000 */
[----:B------:R-:W-:Y:S01]  /*3f50*/  FFMA R26, R26, 1.925963033500011079e-08, R5 ;  /* 0x32a570601a1a7823 */ /* 0x000fe20000000005 */
[----:B------:R-:W-:-:S02]  /*3f60*/  IMAD.SHL.U32 R5, R7, 0x800000, RZ ;  /* 0x0080000007057824 */ /* 0x000fc400078e00ff */
[----:B------:R-:W-:Y:S01]  /*3f70*/  FADD R7, R6, R3 ;  /* 0x0000000306077221 */ /* 0x000fe20000000000 */
[----:B------:R-:W-:Y:S01]  /*3f80*/  FFMA R15, R12, 1.4426950216293334961, -R15 ;  /* 0x3fb8aa3b0c0f7823 */ /* 0x000fe2000000080f */
[----:B------:R-:W-:Y:S01]  /*3f90*/  SHF.L.U32 R6, R8, 0x17, RZ ;  /* 0x0000001708067819 */ /* 0x000fe200000006ff */
[----:B-1----:R-:W-:Y:S01]  /*3fa0*/  FMUL R5, R5, R22 ;  /* 0x0000001605057220 */ /* 0x002fe20000400000 */
[----:B------:R-:W1:Y:S01]  /*3fb0*/  MUFU.EX2 R26, R26 ;  /* 0x0000001a001a7308 */ /* 0x000e620000000800 */
[----:B------:R-:W-:Y:S01]  /*3fc0*/  FFMA R15, R12, 1.925963033500011079e-08, R15 ;  /* 0x32a570600c0f7823 */ /* 0x000fe2000000000f */
[----:B------:R-:W-:Y:S01]  /*3fd0*/  FADD R7, R7, R2 ;  /* 0x0000000207077221 */ /* 0x000fe20000000000 */
[----:B------:R-:W-:Y:S01]  /*3fe0*/  SHF.L.U32 R12, R9, 0x17, RZ ;  /* 0x00000017090c7819 */ /* 0x000fe200000006ff */
[----:B0-----:R-:W-:Y:S02]  /*3ff0*/  FMUL R6, R6, R13 ;  /* 0x0000000d06067220 */ /* 0x001fe40000400000 */
[----:B------:R-:W-:-:S02]  /*4000*/  FADD R8, R7, R0 ;  /* 0x0000000007087221 */ /* 0x000fc40000000000 */
[----:B------:R-:W0:Y:S02]  /*4010*/  MUFU.EX2 R15, R15 ;  /* 0x0000000f000f7308 */ /* 0x000e240000000800 */
[----:B------:R-:W-:-:S04]  /*4020*/  FADD R7, R8, R5 ;  /* 0x0000000508077221 */ /* 0x000fc80000000000 */
[----:B------:R-:W-:Y:S01]  /*4030*/  FADD R9, R7, R6 ;  /* 0x0000000607097221 */ /* 0x000fe20000000000 */
[----:B-1----:R-:W-:Y:S01]  /*4040*/  FMUL R8, R11, R26 ;  /* 0x0000001a0b087220 */ /* 0x002fe20000400000 */
[----:B------:R-:W-:Y:S01]  /*4050*/  MOV R11, 0x1f ;  /* 0x0000001f000b7802 */ /* 0x000fe20000000f00 */
[----:B0-----:R-:W-:Y:S02]  /*4060*/  FMUL R7, R12, R15 ;  /* 0x0000000f0c077220 */ /* 0x001fe40000400000 */
[----:B------:R-:W-:Y:S01]  /*4070*/  FADD R12, R9, R8 ;  /* 0x00000008090c7221 */ /* 0x000fe20000000000 */
[----:B------:R-:W-:-:S03]  /*4080*/  IMAD.MOV.U32 R15, RZ, RZ, -0x1 ;  /* 0xffffffffff0f7424 */ /* 0x000fc600078e00ff */
[----:B------:R-:W-:Y:S01]  /*4090*/  FADD R13, R12, R7 ;  /* 0x000000070c0d7221 */ /* 0x000fe20000000000 */
[----:B------:R-:W-:-:S07]  /*40a0*/  IMAD.MOV.U32 R12, RZ, RZ, 0x10 ;  /* 0x00000010ff0c7424 */ /* 0x000fce00078e00ff */
[----:B------:R-:W-:Y:S05]  /*40b0*/  WARPSYNC.COLLECTIVE R15, `(.L_x_4924) ;  /* 0x000000000f087348 */ /* 0x000fea0003c00000 */
[----:B------:R0:W1:Y:S02]  /*40c0*/  SHFL.BFLY P6, R14, R13, R12, R11 ;  /* 0x0c00000c0d0e7389 */ /* 0x00006400000c000b */
[----:B01----:R-:W-:Y:S05]  /*40d0*/  ENDCOLLECTIVE ;  /* 0x000000000000791b */ /* 0x003fea0003800000 */
.L_x_4924:
[----:B------:R-:W-:Y:S02]  /*40e0*/  IMAD.MOV.U32 R12, RZ, RZ, 0x8 ;  /* 0x00000008ff0c7424 */ /* 0x000fe400078e00ff */
[----:B------:R-:W-:-:S05]  /*40f0*/  FADD R9, R13, R14 ;  /* 0x0000000e0d097221 */ /* 0x000fca0000000000 */
[----:B------:R-:W-:-:S07]  /*4100*/  MOV R13, R9 ;  /* 0x00000009000d7202 */ /* 0x000fce0000000f00 */
[----:B------:R-:W-:Y:S05]  /*4110*/  WARPSYNC.COLLECTIVE R15, `(.L_x_4925) ;  /* 0x000000000f087348 */ /* 0x000fea0003c00000 */
[----:B------:R0:W1:Y:S02]  /*4120*/  SHFL.BFLY P6, R14, R13, R12, R11 ;  /* 0x0c00000c0d0e7389 */ /* 0x00006400000c000b */
[----:B01----:R-:W-:Y:S05]  /*4130*/  ENDCOLLECTIVE ;  /* 0x000000000000791b */ /* 0x003fea0003800000 */
.L_x_4925:
[----:B------:R-:W-:Y:S02]  /*4140*/  IMAD.MOV.U32 R12, RZ, RZ, 0x4 ;  /* 0x00000004ff0c7424 */ /* 0x000fe400078e00ff */
[----:B------:R-:W-:-:S05]  /*4150*/  FADD R20, R9, R14 ;  /* 0x0000000e09147221 */ /* 0x000fca0000000000 */
[----:B------:R-:W-:-:S07]  /*4160*/  MOV R13, R20 ;  /* 0x00000014000d7202 */ /* 0x000fce0000000f00 */
[----:B------:R-:W-:Y:S05]  /*4170*/  WARPSYNC.COLLECTIVE R15, `(.L_x_4926) ;  /* 0x000000000f087348 */ /* 0x000fea0003c00000 */
[----:B------:R0:W1:Y:S02]  /*4180*/  SHFL.BFLY P6, R14, R13, R12, R11 ;  /* 0x0c00000c0d0e7389 */ /* 0x00006400000c000b */
[----:B01----:R-:W-:Y:S05]  /*4190*/  ENDCOLLECTIVE ;  /* 0x000000000000791b */ /* 0x003fea0003800000 */
.L_x_4926:
[----:B------:R-:W-:Y:S02]  /*41a0*/  IMAD.MOV.U32 R12, RZ, RZ, 0x2 ;  /* 0x00000002ff0c7424 */ /* 0x000fe400078e00ff */
[----:B------:R-:W-:-:S05]  /*41b0*/  FADD R22, R20, R14 ;  /* 0x0000000e14167221 */ /* 0x000fca0000000000 */
[----:B------:R-:W-:-:S07]  /*41c0*/  MOV R13, R22 ;  /* 0x00000016000d7202 */ /* 0x000fce0000000f00 */
[----:B------:R-:W-:Y:S05]  /*41d0*/  WARPSYNC.COLLECTIVE R15, `(.L_x_4927) ;  /* 0x000000000f087348 */ /* 0x000fea0003c00000 */
[----:B------:R0:W1:Y:S02]  /*41e0*/  SHFL.BFLY P6, R14, R13, R12, R11 ;  /* 0x0c00000c0d0e7389 */ /* 0x00006400000c000b */
[----:B01----:R-:W-:Y:S05]  /*41f0*/  ENDCOLLECTIVE ;  /* 0x000000000000791b */ /* 0x003fea0003800000 */
.L_x_4927:
[----:B------:R-:W-:Y:S02]  /*4200*/  IMAD.MOV.U32 R12, RZ, RZ, 0x1 ;  /* 0x00000001ff0c7424 */ /* 0x000fe400078e00ff */
[----:B------:R-:W-:-:S05]  /*4210*/  FADD R23, R22, R14 ;  /* 0x0000000e16177221 */ /* 0x000fca0000000000 */
[----:B------:R-:W-:-:S07]  /*4220*/  MOV R13, R23 ;  /* 0x00000017000d7202 */ /* 0x000fce0000000f00 */
[----:B------:R-:W-:Y:S05]  /*4230*/  WARPSYNC.COLLECTIVE R15, `(.L_x_4928) ;  /* 0x000000000f087348 */ /* 0x000fea0003c00000 */
[----:B------:R0:W1:Y:S02]  /*4240*/  SHFL.BFLY P6, R14, R13, R12, R11 ;  /* 0x0c00000c0d0e7389 */ /* 0x00006400000c000b */
[----:B01----:R-:W-:Y:S05]  /*4250*/  ENDCOLLECTIVE ;  /* 0x000000000000791b */ /* 0x003fea0003800000 */
.L_x_4928:
[----:B------:R-:W-:Y:S05]  /*4260*/  BRA `(.L_x_4929) ;  /* 0xffffffec00587947 */ /* 0x000fea000383ffff */
        .weak           $__internal_59_$__cuda_sm3x_div_rn_noftz_f32_slowpath
        .type           $__internal_59_$__cuda_sm3x_div_rn_noftz_f32_slowpath,@function
        .size           $__internal_59_$__cuda_sm3x_div_rn_noftz_f32_slowpath,(.L_x_37436 - $__internal_59_$__cuda_sm3x_div_rn_noftz_f32_slowpath)
$__internal_59_$__cuda_sm3x_div_rn_noftz_f32_slowpath:
        /* <DEDUP_REMOVED lines=35> */
.L_x_4931:
        /* <DEDUP_REMOVED lines=31> */
[C---:B------:R-:W-:Y:S02]  /*4690*/  ISETP.NE.AND P2, PT, R24.reuse, RZ, PT ;  /* 0x000000ff1800720c */ /* 0x040fe40003f45270 */
        /* <DEDUP_REMOVED lines=19> */
.L_x_4938:
[----:B------:R-:W-:-:S04]  /*47d0*/  LOP3.LUT R4, R4, 0x80000000, RZ, 0xc0, !PT ;  /* 0x8000000004047812 */ /* 0x000fc800078ec0ff */
[----:B------:R-:W-:Y:S01]  /*47e0*/  LOP3.LUT R4, R4, 0x7f800000, RZ, 0xfc, !PT ;  /* 0x7f80000004047812 */ /* 0x000fe200078efcff */
[----:B------:R-:W-:Y:S06]  /*47f0*/  BRA `(.L_x_4939) ;  /* 0x0000000000047947 */ /* 0x000fec0003800000 */
.L_x_4937:
[----:B------:R-:W-:-:S07]  /*4800*/  IMAD R4, R22, 0x800000, R4 ;  /* 0x0080000016047824 */ /* 0x000fce00078e0204 */
.L_x_4939:
[----:B------:R-:W-:Y:S05]  /*4810*/  BSYNC.RECONVERGENT B3 ;  /* 0x0000000000037941 */ /* 0x000fea0003800200 */
.L_x_4936:
[----:B------:R-:W-:Y:S05]  /*4820*/  BRA `(.L_x_4940) ;  /* 0x0000000000207947 */ /* 0x000fea0003800000 */
.L_x_4935:
[----:B------:R-:W-:-:S04]  /*4830*/  LOP3.LUT R4, R23, 0x80000000, R4, 0x48, !PT ;  /* 0x8000000017047812 */ /* 0x000fc800078e4804 */
[----:B------:R-:W-:Y:S01]  /*4840*/  LOP3.LUT R4, R4, 0x7f800000, RZ, 0xfc, !PT ;  /* 0x7f80000004047812 */ /* 0x000fe200078efcff */
[----:B------:R-:W-:Y:S06]  /*4850*/  BRA `(.L_x_4940) ;  /* 0x0000000000147947 */ /* 0x000fec0003800000 */
.L_x_4934:
[----:B------:R-:W-:Y:S01]  /*4860*/  LOP3.LUT R4, R23, 0x80000000, R4, 0x48, !PT ;  /* 0x8000000017047812 */ /* 0x000fe200078e4804 */
[----:B------:R-:W-:Y:S06]  /*4870*/  BRA `(.L_x_4940) ;  /* 0x00000000000c7947 */ /* 0x000fec0003800000 */
.L_x_4933:
[----:B------:R-:W0:Y:S01]  /*4880*/  MUFU.RSQ R4, -QNAN ;  /* 0xffc0000000047908 */ /* 0x000e220000001400 */
[----:B------:R-:W-:Y:S05]  /*4890*/  BRA `(.L_x_4940) ;  /* 0x0000000000047947 */ /* 0x000fea0003800000 */
.L_x_4932:
[----:B------:R-:W-:-:S07]  /*48a0*/  FADD.FTZ R4, R4, R9 ;  /* 0x0000000904047221 */ /* 0x000fce0000010000 */
.L_x_4940:
[----:B------:R-:W-:Y:S05]  /*48b0*/  BSYNC.RECONVERGENT B2 ;  /* 0x0000000000027941 */ /* 0x000fea0003800200 */
.L_x_4930:
[----:B------:R-:W-:-:S04]  /*48c0*/  HFMA2 R13, -RZ, RZ, 0, 0 ;  /* 0x00000000ff0d7431 */ /* 0x000fc800000001ff */
[----:B0-----:R-:W-:Y:S05]  /*48d0*/  RET.REL.NODEC R12 `(_Z15SoftmaxWarpImplI22BroadcastScaleMaskLoadIffbLm4EiE11DirectStoreIffEfLi1ELi8ELi32ELi1ELb0EL9Algorithm0EEvT_T0_ll) ;  /* 0xffffffb40cc87950 */ /* 0x001fea0003c3ffff */
.L_x_4941:
        /* <DEDUP_REMOVED lines=10> */
.L_x_37436:


//--------------------- .text._Z15SoftmaxWarpImplI22BroadcastScaleMaskLoadIffbLm4EiE11DirectStoreIffEfLi1ELi7ELi32ELi1ELb1EL9Algorithm0EEvT_T0_ll --------------------------
	.section	.text._Z15SoftmaxWarpImplI22BroadcastScaleMaskLoadIffbLm4EiE11DirectStoreIffEfLi1ELi7ELi32ELi1ELb1EL9Algorithm0EEvT_T0_ll,"ax",@progbits
	.align	128
        .global         _Z15SoftmaxWarpImplI22BroadcastScaleMaskLoadIffbLm4EiE11DirectStoreIffEfLi1ELi7ELi32ELi1ELb1EL9Algorithm0EEvT_T0_ll
        .type           _Z15SoftmaxWarpImplI22BroadcastScaleMaskLoadIffbLm4EiE11DirectStoreIffEfLi1ELi7ELi32ELi1ELb1EL9Algorithm0EEvT_T0_ll,@function
        .size           _Z15SoftmaxWarpImplI22BroadcastScaleMaskLoadIffbLm4EiE11DirectStoreIffEfLi1ELi7ELi32ELi1ELb1EL9Algorithm0EEvT_T0_ll,(.L_x_37437 - _Z15SoftmaxWarpImplI22BroadcastScaleMaskLoadIffbLm4EiE11DirectStoreIffEfLi1ELi7ELi32ELi1ELb1EL9Algorithm0EEvT_T0_ll)
        .other          _Z15SoftmaxWarpImplI22BroadcastScaleMaskLoadIffbLm4EiE11DirectStoreIffEfLi1ELi7ELi32ELi1ELb1EL9Algorithm0EEvT_T0_ll,@"STO_CUDA_ENTRY STV_DEFAULT"
_Z15SoftmaxWarpImplI22BroadcastScaleMaskLoadIffbLm4EiE11DirectStoreIffEfLi1ELi7ELi32ELi1ELb1EL9Algorithm0EEvT_T0_ll:
.text._Z15SoftmaxWarpImplI22BroadcastScaleMaskLoadIffbLm4EiE11DirectStoreIffEfLi1ELi7ELi32ELi1ELb1EL9Algorithm0EEvT_T0_ll:
        /* <DEDUP_REMOVED lines=29> */
.L_x_4942:
        /* <DEDUP_REMOVED lines=18> */
[C---:B------:R-:W-:Y:S02]  /*02f0*/  VIADD R9, R2.reuse, 0xa0 ;  /* 0x000000a002097836 */ /* 0x040fe40000000000 */
[----:B------:R-:W-:-:S07]  /*0300*/  VIADD R10, R2, 0xc0 ;  /* 0x000000c0020a7836 */ /* 0x000fce0000000000 */
.L_x_4973:
[----:B0-2---:R-:W0:Y:S01]  /*0310*/  LDC.64 R14, c[0x0][0x410] ;  /* 0x00010400ff0e7b82 */ /* 0x005e220000000a00 */
        /* <DEDUP_REMOVED lines=28> */
[----:B------:R-:W-:-:S04]  /*04e0*/  IMAD.HI.U32 R20, R19, R13, RZ ;  /* 0x0000000d13147227 */ /* 0x000fc800078e00ff */
[----:B------:R-:W-:-:S04]  /*04f0*/  IMAD.MOV R17, RZ, RZ, -R20 ;  /* 0x000000ffff117224 */ /* 0x000fc800078e0a14 */
[----:B------:R-:W-:Y:S01]  /*0500*/  IMAD R13, R22, R17, R13 ;  /* 0x00000011160d7224 */ /* 0x000fe200078e020d */
[----:B-1----:R-:W-:-:S04]  /*0510*/  IABS R17, R16 ;  /* 0x0000001000117213 */ /* 0x002fc80000000000 */
        /* <DEDUP_REMOVED lines=9> */
[----:B0-----:R-:W-:-:S06]  /*05b0*/  VIADD R13, R18, 0xffffffe ;  /* 0x0ffffffe120d7836 */ /* 0x001fcc0000000000 */
[----:B------:R-:W0:Y:S06]  /*05c0*/  F2I.FTZ.U32.TRUNC.NTZ R13, R13 ;  /* 0x0000000d000d7305 */ /* 0x000e2c000021f000 */
        /* <DEDUP_REMOVED lines=24> */
[----:B------:R-:W1:Y:S01]  /*0750*/  LDC.64 R12, c[0x0][0x390] ;  /* 0x0000e400ff0c7b82 */ /* 0x000e620000000a00 */
[----:B0-----:R-:W-:-:S10]  /*0760*/  VIADD R17, R18, 0xffffffe ;  /* 0x0ffffffe12117836 */ /* 0x001fd40000000000 */
[----:B------:R-:W-:Y:S01]  /*0770*/  @!P4 IMAD.MOV R23, RZ, RZ, -R23 ;  /* 0x000000ffff17c224 */ /* 0x000fe200078e0a17 */
[----:B------:R-:W-:Y:S01]  /*0780*/  ISETP.NE.AND P4, PT, R16, RZ, PT ;  /* 0x000000ff1000720c */ /* 0x000fe20003f85270 */
[----:B------:R-:W0:-:S12]  /*0790*/  F2I.FTZ.U32.TRUNC.NTZ R17, R17 ;  /* 0x0000001100117305 */ /* 0x000e18000021f000 */
[----:B------:R-:W-:Y:S02]  /*07a0*/  @!P4 LOP3.LUT R23, RZ, R16, RZ, 0x33, !PT ;  /* 0x00000010ff17c212 */ /* 0x000fe400078e33ff */
[----:B-1----:R-:W-:Y:S02]  /*07b0*/  ISETP.NE.U32.AND P4, PT, R12, 0x1, PT ;  /* 0x000000010c00780c */ /* 0x002fe40003f85070 */
[----:B------:R-:W-:Y:S01]  /*07c0*/  IADD3 R24, PT, PT, -R23, RZ, RZ ;  /* 0x000000ff17187210 */ /* 0x000fe20007ffe1ff */
[----:B0-----:R-:W-:Y:S01]  /*07d0*/  IMAD.MOV R25, RZ, RZ, -R17 ;  /* 0x000000ffff197224 */ /* 0x001fe200078e0a11 */
[----:B------:R-:W-:-:S03]  /*07e0*/  ISETP.NE.AND.EX P4, PT, R13, RZ, PT, P4 ;  /* 0x000000ff0d00720c */ /* 0x000fc60003f85340 */
[----:B------:R-:W-:Y:S01]  /*07f0*/  IMAD R24, R16, R24, R19 ;  /* 0x0000001810187224 */ /* 0x000fe200078e0213 */
[----:B------:R-:W-:Y:S01]  /*0800*/  SEL R20, R20, RZ, P4 ;  /* 0x000000ff14147207 */ /* 0x000fe20002000000 */
[----:B------:R-:W0:Y:S01]  /*0810*/  LDC.64 R18, c[0x0][0x398] ;  /* 0x0000e600ff127b82 */ /* 0x000e220000000a00 */
[----:B------:R-:W-:Y:S02]  /*0820*/  IMAD R25, R25, R22, RZ ;  /* 0x0000001619197224 */ /* 0x000fe400078e02ff */
[----:B------:R-:W-:Y:S01]  /*0830*/  IMAD.MOV.U32 R16, RZ, RZ, RZ ;  /* 0x000000ffff107224 */ /* 0x000fe200078e00ff */
[----:B------:R-:W-:Y:S01]  /*0840*/  IABS R13, R24 ;  /* 0x00000018000d7213 */ /* 0x000fe20000000000 */
[----:B------:R-:W-:Y:S02]  /*0850*/  IMAD R20, R20, UR36, RZ ;  /* 0x0000002414147c24 */ /* 0x000fe4000f8e02ff */
[----:B------:R-:W-:-:S06]  /*0860*/  IMAD.HI.U32 R16, R17, R25, R16 ;  /* 0x0000001911107227 */ /* 0x000fcc00078e0010 */
[----:B------:R-:W-:-:S04]  /*0870*/  IMAD.HI.U32 R16, R16, R13, RZ ;  /* 0x0000000d10107227 */ /* 0x000fc800078e00ff */
[----:B------:R-:W-:-:S04]  /*0880*/  IMAD.MOV R12, RZ, RZ, -R16 ;  /* 0x000000ffff0c7224 */ /* 0x000fc800078e0a10 */
[----:B------:R-:W-:Y:S01]  /*0890*/  IMAD R13, R22, R12, R13 ;  /* 0x0000000c160d7224 */ /* 0x000fe200078e020d */
[----:B------:R-:W-:Y:S02]  /*08a0*/  LOP3.LUT R12, R24, R21, RZ, 0x3c, !PT ;  /* 0x00000015180c7212 */ /* 0x000fe400078e3cff */
[----:B0-----:R-:W-:-:S04]  /*08b0*/  ISETP.NE.U32.AND P4, PT, R18, 0x1, PT ;  /* 0x000000011200780c */ /* 0x001fc80003f85070 */
[----:B------:R-:W-:Y:S02]  /*08c0*/  ISETP.NE.AND.EX P4, PT, R19, RZ, PT, P4 ;  /* 0x000000ff1300720c */ /* 0x000fe40003f85340 */
[----:B------:R-:W0:Y:S02]  /*08d0*/  LDC.64 R18, c[0x0][0x3a8] ;  /* 0x0000ea00ff127b82 */ /* 0x000e240000000a00 */
[----:B------:R-:W-:Y:S02]  /*08e0*/  SEL R23, R23, RZ, P4 ;  /* 0x000000ff17177207 */ /* 0x000fe40002000000 */
[----:B------:R-:W-:-:S03]  /*08f0*/  ISETP.GT.U32.AND P4, PT, R22, R13, PT ;  /* 0x0000000d1600720c */ /* 0x000fc60003f84070 */
[----:B------:R-:W-:-:S10]  /*0900*/  IMAD R23, R23, UR37, R20 ;  /* 0x0000002517177c24 */ /* 0x000fd4000f8e0214 */
[----:B------:R-:W-:Y:S01]  /*0910*/  @!P4 IMAD.IADD R13, R13, 0x1, -R22 ;  /* 0x000000010d0dc824 */ /* 0x000fe200078e0a16 */
[----:B------:R-:W-:-:S04]  /*0920*/  @!P4 IADD3 R16, PT, PT, R16, 0x1, RZ ;  /* 0x000000011010c810 */ /* 0x000fc80007ffe0ff */
[----:B------:R-:W-:-:S13]  /*0930*/  ISETP.GE.U32.AND P4, PT, R13, R22, PT ;  /* 0x000000160d00720c */ /* 0x000fda0003f86070 */
        /* <DEDUP_REMOVED lines=27> */
.L_x_4945:
[----:B------:R-:W-:Y:S05]  /*0af0*/  BSYNC.RECONVERGENT B1 ;  /* 0x0000000000017941 */ /* 0x000fea0003800200 */
.L_x_4944:
        /* <DEDUP_REMOVED lines=41> */
[----:B0-----:R-:W-:-:S06]  /*0d90*/  IADD3 R15, PT, PT, R20, 0xffffffe, RZ ;  /* 0x0ffffffe140f7810 */ /* 0x001fcc0007ffe0ff */
[----:B------:R-:W0:Y:S03]  /*0da0*/  F2I.FTZ.U32.TRUNC.NTZ R15, R15 ;  /* 0x0000000f000f7305 */ /* 0x000e26000021f000 */
[----:B------:R-:W-:Y:S01]  /*0db0*/  @P5 VIADD R18, R18, 0x1 ;  /* 0x0000000112125836 */ /* 0x000fe20000000000 */
[----:B------:R-:W-:Y:S01]  /*0dc0*/  ISETP.GE.AND P5, PT, R14, RZ, PT ;  /* 0x000000ff0e00720c */ /* 0x000fe20003fa6270 */
[----:B0-----:R-:W-:-:S12]  /*0dd0*/  IMAD.MOV R20, RZ, RZ, -R15 ;  /* 0x000000ffff147224 */ /* 0x001fd800078e0a0f */
[----:B------:R-:W-:Y:S01]  /*0de0*/  @!P5 IMAD.MOV R18, RZ, RZ, -R18 ;  /* 0x000000ffff12d224 */ /* 0x000fe200078e0a12 */
[----:B------:R-:W-:Y:S01]  /*0df0*/  ISETP.NE.AND P5, PT, R12, RZ, PT ;  /* 0x000000ff0c00720c */ /* 0x000fe20003fa5270 */
[----:B------:R-:W-:-:S12]  /*0e00*/  IMAD R21, R20, R19, RZ ;  /* 0x0000001314157224 */ /* 0x000fd800078e02ff */
[----:B------:R-:W-:-:S05]  /*0e10*/  @!P5 LOP3.LUT R18, RZ, R12, RZ, 0x33, !PT ;  /* 0x0000000cff12d212 */ /* 0x000fca00078e33ff */
[----:B------:R-:W-:-:S04]  /*0e20*/  IMAD.MOV R14, RZ, RZ, -R18 ;  /* 0x000000ffff0e7224 */ /* 0x000fc800078e0a12 */
[----:B------:R-:W-:Y:S01]  /*0e30*/  IMAD R20, R12, R14, R11 ;  /* 0x0000000e0c147224 */ /* 0x000fe200078e020b */
[----:B------:R-:W-:-:S04]  /*0e40*/  MOV R14, RZ ;  /* 0x000000ff000e7202 */ /* 0x000fc80000000f00 */
        /* <DEDUP_REMOVED lines=8> */
[----:B------:R-:W-:-:S03]  /*0ed0*/  @!P5 VIADD R26, R26, 0x1 ;  /* 0x000000011a1ad836 */ /* 0x000fc60000000000 */
[----:B------:R-:W-:Y:S02]  /*0ee0*/  ISETP.GE.U32.AND P5, PT, R12, R19, PT ;  /* 0x000000130c00720c */ /* 0x000fe40003fa6070 */
[----:B------:R-:W0:Y:S11]  /*0ef0*/  LDC R12, c[0x0][0x3c0] ;  /* 0x0000f000ff0c7b82 */ /* 0x000e360000000800 */
[----:B------:R-:W-:-:S02]  /*0f00*/  @P5 IADD3 R26, PT, PT, R26, 0x1, RZ ;  /* 0x000000011a1a5810 */ /* 0x000fc40007ffe0ff */
[----:B------:R-:W-:Y:S02]  /*0f10*/  ISETP.GE.AND P5, PT, R14, RZ, PT ;  /* 0x000000ff0e00720c */ /* 0x000fe40003fa6270 */
[----:B0-----:R-:W-:-:S11]  /*0f20*/  IABS R25, R12 ;  /* 0x0000000c00197213 */ /* 0x001fd60000000000 */
[----:B------:R-:W-:Y:S01]  /*0f30*/  @!P5 IMAD.MOV R26, RZ, RZ, -R26 ;  /* 0x000000ffff1ad224 */ /* 0x000fe200078e0a1a */
[----:B------:R-:W-:Y:S01]  /*0f40*/  ISETP.NE.AND P5, PT, R17, RZ, PT ;  /* 0x000000ff1100720c */ /* 0x000fe20003fa5270 */
[----:B------:R-:W0:-:S12]  /*0f50*/  I2F.RP R27, R25 ;  /* 0x00000019001b7306 */ /* 0x000e180000209400 */
[----:B------:R-:W-:Y:S01]  /*0f60*/  @!P5 LOP3.LUT R26, RZ, R17, RZ, 0x33, !PT ;  /* 0x00000011ff1ad212 */ /* 0x000fe200078e33ff */
[----:B0-----:R-:W0:Y:S04]  /*0f70*/  MUFU.RCP R27, R27 ;  /* 0x0000001b001b7308 */ /* 0x001e280000001000 */
[----:B------:R-:W-:-:S04]  /*0f80*/  IMAD.MOV R14, RZ, RZ, -R26 ;  /* 0x000000ffff0e7224 */ /* 0x000fc800078e0a1a */
[----:B------:R-:W-:Y:S02]  /*0f90*/  IMAD R17, R17, R14, R20 ;  /* 0x0000000e11117224 */ /* 0x000fe400078e0214 */
[----:B------:R-:W1:Y:S08]  /*0fa0*/  LDC.64 R14, c[0x0][0x390] ;  /* 0x0000e400ff0e7b82 */ /* 0x000e700000000a00 */
[----:B------:R-:W2:Y:S01]  /*0fb0*/  LDC.64 R20, c[0x0][0x398] ;  /* 0x0000e600ff147b82 */ /* 0x000ea20000000a00 */
[----:B0-----:R-:W-:-:S06]  /*0fc0*/  VIADD R19, R27, 0xffffffe ;  /* 0x0ffffffe1b137836 */ /* 0x001fcc0000000000 */
[----:B------:R-:W0:Y:S01]  /*0fd0*/  F2I.FTZ.U32.TRUNC.NTZ R19, R19 ;  /* 0x0000001300137305 */ /* 0x000e22000021f000 */
[----:B-1----:R-:W-:-:S04]  /*0fe0*/  ISETP.NE.U32.AND P5, PT, R14, 0x1, PT ;  /* 0x000000010e00780c */ /* 0x002fc80003fa5070 */
[----:B------:R-:W-:Y:S02]  /*0ff0*/  ISETP.NE.AND.EX P5, PT, R15, RZ, PT, P5 ;  /* 0x000000ff0f00720c */ /* 0x000fe40003fa5350 */
[----:B0-----:R-:W-:Y:S02]  /*1000*/  IADD3 R14, PT, PT, RZ, -R19, RZ ;  /* 0x80000013ff0e7210 */ /* 0x001fe40007ffe0ff */
[----:B------:R-:W-:Y:S01]  /*1010*/  SEL R23, R18, RZ, P5 ;  /* 0x000000ff12177207 */ /* 0x000fe20002800000 */
[----:B------:R-:W-:Y:S01]  /*1020*/  IMAD.MOV.U32 R18, RZ, RZ, RZ ;  /* 0x000000ffff127224 */ /* 0x000fe200078e00ff */
[----:B--2---:R-:W-:Y:S01]  /*1030*/  ISETP.NE.U32.AND P5, PT, R20, 0x1, PT ;  /* 0x000000011400780c */ /* 0x004fe20003fa5070 */
[----:B------:R-:W-:Y:S01]  /*1040*/  IMAD R15, R14, R25, RZ ;  /* 0x000000190e0f7224 */ /* 0x000fe200078e02ff */
[----:B------:R-:W-:Y:S01]  /*1050*/  IABS R14, R17 ;  /* 0x00000011000e7213 */ /* 0x000fe20000000000 */
[----:B------:R-:W-:Y:S01]  /*1060*/  IMAD R23, R23, UR36, RZ ;  /* 0x0000002417177c24 */ /* 0x000fe2000f8e02ff */
[----:B------:R-:W-:Y:S01]  /*1070*/  ISETP.NE.AND.EX P5, PT, R21, RZ, PT, P5 ;  /* 0x000000ff1500720c */ /* 0x000fe20003fa5350 */
[----:B------:R-:W-:-:S03]  /*1080*/  IMAD.HI.U32 R15, R19, R15, R18 ;  /* 0x0000000f130f7227 */ /* 0x000fc600078e0012 */
        /* <DEDUP_REMOVED lines=39> */
.L_x_4947:
[----:B------:R-:W-:Y:S05]  /*1300*/  BSYNC.RECONVERGENT B1 ;  /* 0x0000000000017941 */ /* 0x000fea0003800200 */
.L_x_4946:
[----:B------:R-:W-:Y:S01]  /*1310*/  BSSY.RECONVERGENT B1, `(.L_x_4948) ;  /* 0x0000076000017945 */ /* 0x000fe20003800200 */
[----:B------:R-:W-:-:S03]  /*1320*/  IMAD.MOV.U32 R20, RZ, RZ, -0x800000 ;  /* 0xff800000ff147424 */ /* 0x000fc600078e00ff */
[----:B------:R-:W-:Y:S05]  /*1330*/  @P2 BRA `(.L_x_4949) ;  /* 0x0000000400cc2947 */ /* 0x000fea0003800000 */
        /* <DEDUP_REMOVED lines=19> */
[----:B------:R-:W-:-:S03]  /*1470*/  IABS R14, R11 ;  /* 0x0000000b000e7213 */ /* 0x000fc60000000000 */
[----:B------:R-:W-:Y:S02]  /*1480*/  VIADD R15, R25, 0xffffffe ;  /* 0x0ffffffe190f7836 */ /* 0x000fe40000000000 */
[----:B------:R-:W-:-:S04]  /*1490*/  IMAD.HI.U32 R21, R21, R14, RZ ;  /* 0x0000000e15157227 */ /* 0x000fc800078e00ff */
[----:B------:R-:W-:Y:S01]  /*14a0*/  IMAD.MOV R23, RZ, RZ, -R21 ;  /* 0x000000ffff177224 */ /* 0x000fe200078e0a15 */
[----:B------:R-:W0:Y:S03]  /*14b0*/  F2I.FTZ.U32.TRUNC.NTZ R15, R15 ;  /* 0x0000000f000f7305 */ /* 0x000e26000021f000 */
[----:B------:R-:W-:-:S05]  /*14c0*/  IMAD R14, R19, R23, R14 ;  /* 0x00000017130e7224 */ /* 0x000fca00078e020e */
[----:B------:R-:W-:Y:S01]  /*14d0*/  ISETP.GT.U32.AND P5, PT, R19, R14, PT ;  /* 0x0000000e1300720c */ /* 0x000fe20003fa4070 */
[----:B0-----:R-:W-:-:S12]  /*14e0*/  IMAD.MOV R23, RZ, RZ, -R15 ;  /* 0x000000ffff177224 */ /* 0x001fd800078e0a0f */
[----:B------:R-:W-:Y:S01]  /*14f0*/  @!P5 IADD3 R14, PT, PT, R14, -R19, RZ ;  /* 0x800000130e0ed210 */ /* 0x000fe20007ffe0ff */
[----:B------:R-:W-:-:S03]  /*1500*/  @!P5 VIADD R21, R21, 0x1 ;  /* 0x000000011515d836 */ /* 0x000fc60000000000 */
[----:B------:R-:W-:Y:S01]  /*1510*/  ISETP.GE.U32.AND P2, PT, R14, R19, PT ;  /* 0x000000130e00720c */ /* 0x000fe20003f46070 */
[----:B------:R-:W-:Y:S02]  /*1520*/  IMAD R19, R23, R12, RZ ;  /* 0x0000000c17137224 */ /* 0x000fe400078e02ff */
[----:B------:R-:W-:-:S04]  /*1530*/  IMAD.MOV.U32 R14, RZ, RZ, RZ ;  /* 0x000000ffff0e7224 */ /* 0x000fc800078e00ff */
[----:B------:R-:W-:Y:S01]  /*1540*/  IMAD.HI.U32 R28, R15, R19, R14 ;  /* 0x000000130f1c7227 */ /* 0x000fe200078e000e */
[----:B------:R-:W-:-:S04]  /*1550*/  LOP3.LUT R14, R11, R20, RZ, 0x3c, !PT ;  /* 0x000000140b0e7212 */ /* 0x000fc800078e3cff */
[----:B------:R-:W-:Y:S01]  /*1560*/  ISETP.GE.AND P5, PT, R14, RZ, PT ;  /* 0x000000ff0e00720c */ /* 0x000fe20003fa6270 */
[----:B------:R-:W-:Y:S01]  /*1570*/  @P2 VIADD R21, R21, 0x1 ;  /* 0x0000000115152836 */ /* 0x000fe20000000000 */
[----:B------:R-:W-:-:S04]  /*1580*/  ISETP.NE.AND P2, PT, R20, RZ, PT ;  /* 0x000000ff1400720c */ /* 0x000fc80003f45270 */
[----:B------:R-:W-:-:S07]  /*1590*/  MOV R19, R21 ;  /* 0x0000001500137202 */ /* 0x000fce0000000f00 */
[----:B------:R-:W-:Y:S02]  /*15a0*/  @!P5 IMAD.MOV R19, RZ, RZ, -R19 ;  /* 0x000000ffff13d224 */ /* 0x000fe400078e0a13 */
[----:B------:R-:W-:-:S05]  /*15b0*/  @!P2 LOP3.LUT R19, RZ, R20, RZ, 0x33, !PT ;  /* 0x00000014ff13a212 */ /* 0x000fca00078e33ff */
[----:B------:R-:W-:-:S04]  /*15c0*/  IMAD.MOV R14, RZ, RZ, -R19 ;  /* 0x000000ffff0e7224 */ /* 0x000fc800078e0a13 */
[----:B------:R-:W-:Y:S02]  /*15d0*/  IMAD R26, R20, R14, R11 ;  /* 0x0000000e141a7224 */ /* 0x000fe400078e020b */
[----:B------:R-:W0:Y:S03]  /*15e0*/  LDC.64 R20, c[0x0][0x390] ;  /* 0x0000e400ff147b82 */ /* 0x000e260000000a00 */
        /* <DEDUP_REMOVED lines=10> */
[----:B------:R-:W1:Y:S05]  /*1690*/  LDC R12, c[0x0][0x3c0] ;  /* 0x0000f000ff0c7b82 */ /* 0x000e6a0000000800 */
[----:B------:R-:W-:Y:S01]  /*16a0*/  @P2 VIADD R23, R23, 0x1 ;  /* 0x0000000117172836 */ /* 0x000fe20000000000 */
[----:B------:R-:W-:-:S05]  /*16b0*/  ISETP.NE.AND P2, PT, R17, RZ, PT ;  /* 0x000000ff1100720c */ /* 0x000fca0003f45270 */
[----:B------:R-:W-:-:S08]  /*16c0*/  @!P5 IMAD.MOV R23, RZ, RZ, -R23 ;  /* 0x000000ffff17d224 */ /* 0x000fd000078e0a17 */
[----:B------:R-:W-:Y:S02]  /*16d0*/  @!P2 LOP3.LUT R23, RZ, R17, RZ, 0x33, !PT ;  /* 0x00000011ff17a212 */ /* 0x000fe400078e33ff */
[----:B0-----:R-:W-:Y:S02]  /*16e0*/  ISETP.NE.U32.AND P2, PT, R20, 0x1, PT ;  /* 0x000000011400780c */ /* 0x001fe40003f45070 */
[----:B------:R-:W-:Y:S02]  /*16f0*/  IADD3 R14, PT, PT, -R23, RZ, RZ ;  /* 0x000000ff170e7210 */ /* 0x000fe40007ffe1ff */
[----:B-1----:R-:W-:Y:S02]  /*1700*/  IABS R20, R12 ;  /* 0x0000000c00147213 */ /* 0x002fe40000000000 */
[----:B------:R-:W-:Y:S01]  /*1710*/  ISETP.NE.AND.EX P2, PT, R21, RZ, PT, P2 ;  /* 0x000000ff1500720c */ /* 0x000fe20003f45320 */
[----:B------:R-:W-:Y:S01]  /*1720*/  IMAD R17, R17, R14, R26 ;  /* 0x0000000e11117224 */ /* 0x000fe200078e021a */
[----:B------:R-:W0:Y:S01]  /*1730*/  I2F.RP R25, R20 ;  /* 0x0000001400197306 */ /* 0x000e220000209400 */
[----:B------:R-:W1:Y:S01]  /*1740*/  LDC.64 R14, c[0x0][0x398] ;  /* 0x0000e600ff0e7b82 */ /* 0x000e620000000a00 */
[----:B------:R-:W-:-:S06]  /*1750*/  SEL R19, R19, RZ, P2 ;  /* 0x000000ff13137207 */ /* 0x000fcc0001000000 */
[----:B0-----:R-:W0:Y:S01]  /*1760*/  MUFU.RCP R25, R25 ;  /* 0x0000001900197308 */ /* 0x001e220000001000 */
[----:B-1----:R-:W-:Y:S01]  /*1770*/  ISETP.NE.U32.AND P5, PT, R14, 0x1, PT ;  /* 0x000000010e00780c */ /* 0x002fe20003fa5070 */
[----:B------:R-:W-:-:S03]  /*1780*/  IMAD R14, R19, UR36, RZ ;  /* 0x00000024130e7c24 */ /* 0x000fc6000f8e02ff */
[----:B------:R-:W-:Y:S01]  /*1790*/  ISETP.NE.AND.EX P5, PT, R15, RZ, PT, P5 ;  /* 0x000000ff0f00720c */ /* 0x000fe20003fa5350 */
[----:B0-----:R-:W-:-:S03]  /*17a0*/  VIADD R26, R25, 0xffffffe ;  /* 0x0ffffffe191a7836 */ /* 0x001fc60000000000 */
[----:B------:R-:W-:Y:S01]  /*17b0*/  SEL R23, R23, RZ, P5 ;  /* 0x000000ff17177207 */ /* 0x000fe20002800000 */
[----:B------:R0:W1:Y:S04]  /*17c0*/  F2I.FTZ.U32.TRUNC.NTZ R27, R26 ;  /* 0x0000001a001b7305 */ /* 0x000068000021f000 */
[----:B------:R-:W-:Y:S02]  /*17d0*/  IMAD R19, R23, UR37, R14 ;  /* 0x0000002517137c24 */ /* 0x000fe4000f8e020e */
[----:B0-----:R-:W-:Y:S02]  /*17e0*/  IMAD.MOV.U32 R26, RZ, RZ, RZ ;  /* 0x000000ffff1a7224 */ /* 0x001fe400078e00ff */
[----:B-1----:R-:W-:-:S04]  /*17f0*/  IMAD.MOV R15, RZ, RZ, -R27 ;  /* 0x000000ffff0f7224 */ /* 0x002fc800078e0a1b */
[----:B------:R-:W-:-:S04]  /*1800*/  IMAD R15, R15, R20, RZ ;  /* 0x000000140f0f7224 */ /* 0x000fc800078e02ff */
[----:B------:R-:W-:Y:S01]  /*1810*/  IMAD.HI.U32 R26, R27, R15, R26 ;  /* 0x0000000f1b1a7227 */ /* 0x000fe200078e001a */
[----:B------:R-:W-:-:S05]  /*1820*/  IABS R15, R17 ;  /* 0x00000011000f7213 */ /* 0x000fca0000000000 */
[----:B------:R-:W-:Y:S01]  /*1830*/  IMAD.HI.U32 R23, R26, R15, RZ ;  /* 0x0000000f1a177227 */ /* 0x000fe200078e00ff */
[----:B------:R-:W-:-:S04]  /*1840*/  SHF.R.S64 R26, RZ, 0x1e, R11 ;  /* 0x0000001eff1a7819 */ /* 0x000fc8000000100b */
[----:B------:R-:W-:-:S05]  /*1850*/  IADD3 R14, PT, PT, -R23, RZ, RZ ;  /* 0x000000ff170e7210 */ /* 0x000fca0007ffe1ff */
[----:B------:R-:W-:Y:S01]  /*1860*/  IMAD R15, R20, R14, R15 ;  /* 0x0000000e140f7224 */ /* 0x000fe200078e020f */
[----:B------:R-:W-:-:S04]  /*1870*/  LOP3.LUT R14, R17, R12, RZ, 0x3c, !PT ;  /* 0x0000000c110e7212 */ /* 0x000fc800078e3cff */
[----:B------:R-:W-:-:S13]  /*1880*/  ISETP.GT.U32.AND P5, PT, R20, R15, PT ;  /* 0x0000000f1400720c */ /* 0x000fda0003fa4070 */
[----:B------:R-:W-:Y:S02]  /*1890*/  @!P5 IMAD.IADD R15, R15, 0x1, -R20 ;  /* 0x000000010f0fd824 */ /* 0x000fe400078e0a14 */
[----:B------:R-:W-:Y:S01]  /*18a0*/  @!P5 VIADD R23, R23, 0x1 ;  /* 0x000000011717d836 */ /* 0x000fe20000000000 */
[----:B------:R-:W-:Y:S02]  /*18b0*/  ISETP.GE.AND P5, PT, R14, RZ, PT ;  /* 0x000000ff0e00720c */ /* 0x000fe40003fa6270 */
[----:B------:R-:W-:Y:S02]  /*18c0*/  ISETP.GE.U32.AND P2, PT, R15, R20, PT ;  /* 0x000000140f00720c */ /* 0x000fe40003f46070 */
[----:B------:R-:W0:Y:S08]  /*18d0*/  LDC.64 R14, c[0x0][0x3a0] ;  /* 0x0000e800ff0e7b82 */ /* 0x000e300000000a00 */
[----:B------:R-:W1:Y:S03]  /*18e0*/  LDC.64 R20, c[0x0][0x3a8] ;  /* 0x0000ea00ff147b82 */ /* 0x000e660000000a00 */
[----:B------:R-:W-:Y:S01]  /*18f0*/  @P2 VIADD R23, R23, 0x1 ;  /* 0x0000000117172836 */ /* 0x000fe20000000000 */
[----:B------:R-:W-:-:S04]  /*1900*/  ISETP.NE.AND P2, PT, R12, RZ, PT ;  /* 0x000000ff0c00720c */ /* 0x000fc80003f45270 */
[----:B------:R-:W-:-:S09]  /*1910*/  @!P5 IADD3 R23, PT, PT, -R23, RZ, RZ ;  /* 0x000000ff1717d210 */ /* 0x000fd20007ffe1ff */
[----:B------:R-:W-:Y:S02]  /*1920*/  @!P2 LOP3.LUT R23, RZ, R12, RZ, 0x33, !PT ;  /* 0x0000000cff17a212 */ /* 0x000fe400078e33ff */
[----:B0-----:R-:W-:-:S03]  /*1930*/  ISETP.NE.U32.AND P2, PT, R14, 0x1, PT ;  /* 0x000000010e00780c */ /* 0x001fc60003f45070 */
[----:B------:R-:W-:Y:S01]  /*1940*/  IMAD.MOV R14, RZ, RZ, -R23 ;  /* 0x000000ffff0e7224 */ /* 0x000fe200078e0a17 */
[----:B------:R-:W-:Y:S02]  /*1950*/  ISETP.NE.AND.EX P2, PT, R15, RZ, PT, P2 ;  /* 0x000000ff0f00720c */ /* 0x000fe40003f45320 */
[----:B-1----:R-:W-:Y:S01]  /*1960*/  ISETP.NE.U32.AND P5, PT, R20, 0x1, PT ;  /* 0x000000011400780c */ /* 0x002fe20003fa5070 */
[----:B------:R-:W-:Y:S01]  /*1970*/  IMAD R12, R12, R14, R17 ;  /* 0x0000000e0c0c7224 */ /* 0x000fe200078e0211 */
        /* <DEDUP_REMOVED lines=15> */
.L_x_4949:
[----:B------:R-:W-:Y:S05]  /*1a70*/  BSYNC.RECONVERGENT B1 ;  /* 0x0000000000017941 */ /* 0x000fea0003800200 */
.L_x_4948:
        /* <DEDUP_REMOVED lines=96> */
[----:B-1----:R-:W-:-:S07]  /*2080*/  ISETP.NE.U32.AND P1, PT, R14, 0x1, PT ;  /* 0x000000010e00780c */ /* 0x002fce0003f25070 */
[----:B------:R-:W-:Y:S02]  /*2090*/  @!P2 LOP3.LUT R23, RZ, R17, RZ, 0x33, !PT ;  /* 0x00000011ff17a212 */ /* 0x000fe400078e33ff */
[----:B------:R-:W-:Y:S02]  /*20a0*/  ISETP.NE.AND.EX P1, PT, R15, RZ, PT, P1 ;  /* 0x000000ff0f00720c */ /* 0x000fe40003f25310 */
[----:B0-----:R-:W-:Y:S01]  /*20b0*/  ISETP.NE.U32.AND P2, PT, R26, 0x1, PT ;  /* 0x000000011a00780c */ /* 0x001fe20003f45070 */
[----:B------:R-:W-:Y:S01]  /*20c0*/  IMAD.MOV R14, RZ, RZ, -R23 ;  /* 0x000000ffff0e7224 */ /* 0x000fe200078e0a17 */
[----:B------:R-:W-:Y:S02]  /*20d0*/  SHF.R.S64 R26, RZ, 0x1e, R11 ;  /* 0x0000001eff1a7819 */ /* 0x000fe4000000100b */
[----:B------:R-:W-:Y:S01]  /*20e0*/  ISETP.NE.AND.EX P2, PT, R27, RZ, PT, P2 ;  /* 0x000000ff1b00720c */ /* 0x000fe20003f45320 */
        /* <DEDUP_REMOVED lines=15> */
.L_x_4951:
[----:B------:R-:W-:Y:S05]  /*21e0*/  BSYNC.RECONVERGENT B1 ;  /* 0x0000000000017941 */ /* 0x000fea0003800200 */
.L_x_4950:
[----:B------:R-:W-:Y:S01]  /*21f0*/  BSSY.RECONVERGENT B1, `(.L_x_4952) ;  /* 0x0000076000017945 */ /* 0x000fe20003800200 */
[----:B------:R-:W-:-:S03]  /*2200*/  MOV R26, 0xff800000 ;  /* 0xff800000001a7802 */ /* 0x000fc60000000f00 */
[----:B------:R-:W-:Y:S05]  /*2210*/  @P6 BRA `(.L_x_4953) ;  /* 0x0000000400cc6947 */ /* 0x000fea0003800000 */
        /* <DEDUP_REMOVED lines=10> */
[----:B0-----:R-:W-:-:S02]  /*22c0*/  VIADD R21, R12, 0xffffffe ;  /* 0x0ffffffe0c157836 */ /* 0x001fc40000000000 */
[----:B------:R-:W0:Y:S04]  /*22d0*/  LDC R12, c[0x0][0x3bc] ;  /* 0x0000ef00ff0c7b82 */ /* 0x000e280000000800 */
[----:B------:R-:W1:Y:S02]  /*22e0*/  F2I.FTZ.U32.TRUNC.NTZ R15, R21 ;  /* 0x00000015000f7305 */ /* 0x000e64000021f000 */
[----:B-1----:R-:W-:-:S04]  /*22f0*/  IMAD.MOV R14, RZ, RZ, -R15 ;  /* 0x000000ffff0e7224 */ /* 0x002fc800078e0a0f */
[----:B------:R-:W-:Y:S02]  /*2300*/  IMAD R17, R14, R19, RZ ;  /* 0x000000130e117224 */ /* 0x000fe400078e02ff */
[----:B------:R-:W-:-:S05]  /*2310*/  HFMA2 R14, -RZ, RZ, 0, 0 ;  /* 0x00000000ff0e7431 */ /* 0x000fca00000001ff */
        /* <DEDUP_REMOVED lines=10> */
[----:B0-----:R-:W-:-:S04]  /*23c0*/  IABS R19, R12 ;  /* 0x0000000c00137213 */ /* 0x001fc80000000000 */
[----:B------:R-:W0:Y:S07]  /*23d0*/  I2F.RP R21, R19 ;  /* 0x0000001300157306 */ /* 0x000e2e0000209400 */
[----:B------:R-:W-:Y:S01]  /*23e0*/  @P1 VIADD R17, R17, 0x1 ;  /* 0x0000000111111836 */ /* 0x000fe20000000000 */
[----:B0-----:R-:W0:Y:S02]  /*23f0*/  MUFU.RCP R21, R21 ;  /* 0x0000001500157308 */ /* 0x001e240000001000 */
[----:B0-----:R-:W-:-:S06]  /*2400*/  IADD3 R15, PT, PT, R21, 0xffffffe, RZ ;  /* 0x0ffffffe150f7810 */ /* 0x001fcc0007ffe0ff */
[----:B------:R-:W0:Y:S02]  /*2410*/  F2I.FTZ.U32.TRUNC.NTZ R15, R15 ;  /* 0x0000000f000f7305 */ /* 0x000e24000021f000 */
[----:B0-----:R-:W-:-:S04]  /*2420*/  IMAD.MOV R14, RZ, RZ, -R15 ;  /* 0x000000ffff0e7224 */ /* 0x001fc800078e0a0f */
[----:B------:R-:W-:Y:S02]  /*2430*/  IMAD R23, R14, R19, RZ ;  /* 0x000000130e177224 */ /* 0x000fe400078e02ff */
[----:B------:R-:W-:-:S04]  /*2440*/  IMAD.MOV.U32 R14, RZ, RZ, RZ ;  /* 0x000000ffff0e7224 */ /* 0x000fc800078e00ff */
[----:B------:R-:W-:Y:S01]  /*2450*/  IMAD.HI.U32 R23, R15, R23, R14 ;  /* 0x000000170f177227 */ /* 0x000fe200078e000e */
[----:B------:R-:W-:-:S04]  /*2460*/  LOP3.LUT R14, R11, R26, RZ, 0x3c, !PT ;  /* 0x0000001a0b0e7212 */ /* 0x000fc800078e3cff */
        /* <DEDUP_REMOVED lines=15> */
[----:B------:R-:W0:Y:S03]  /*2560*/  LDC R19, c[0x0][0x3c0] ;  /* 0x0000f000ff137b82 */ /* 0x000e260000000800 */
[----:B------:R-:W-:-:S07]  /*2570*/  ISETP.GE.AND P5, PT, R14, RZ, PT ;  /* 0x000000ff0e00720c */ /* 0x000fce0003fa6270 */
[----:B------:R-:W-:-:S06]  /*2580*/  @P1 VIADD R23, R23, 0x1 ;  /* 0x0000000117171836 */ /* 0x000fcc0000000000 */
[----:B------:R-:W-:Y:S01]  /*2590*/  @!P5 IMAD.MOV R23, RZ, RZ, -R23 ;  /* 0x000000ffff17d224 */ /* 0x000fe200078e0a17 */
[----:B------:R-:W-:-:S04]  /*25a0*/  @!P2 LOP3.LUT R23, RZ, R12, RZ, 0x33, !PT ;  /* 0x0000000cff17a212 */ /* 0x000fc800078e33ff */
[----:B------:R-:W-:-:S05]  /*25b0*/  IADD3 R15, PT, PT, -R23, RZ, RZ ;  /* 0x000000ff170f7210 */ /* 0x000fca0007ffe1ff */
[----:B------:R-:W-:Y:S01]  /*25c0*/  IMAD R12, R12, R15, R21 ;  /* 0x0000000f0c0c7224 */ /* 0x000fe200078e0215 */
[----:B0-----:R-:W-:Y:S01]  /*25d0*/  IABS R21, R19 ;  /* 0x0000001300157213 */ /* 0x001fe20000000000 */
[----:B------:R-:W0:Y:S03]  /*25e0*/  LDC.64 R14, c[0x0][0x390] ;  /* 0x0000e400ff0e7b82 */ /* 0x000e260000000a00 */
[----:B------:R-:W1:Y:S01]  /*25f0*/  I2F.RP R25, R21 ;  /* 0x0000001500197306 */ /* 0x000e620000209400 */
[----:B------:R-:W-:-:S07]  /*2600*/  IABS R26, R12 ;  /* 0x0000000c001a7213 */ /* 0x000fce0000000000 */
[----:B-1----:R-:W1:Y:S01]  /*2610*/  MUFU.RCP R25, R25 ;  /* 0x0000001900197308 */ /* 0x002e620000001000 */
[----:B0-----:R-:W-:-:S04]  /*2620*/  ISETP.NE.U32.AND P1, PT, R14, 0x1, PT ;  /* 0x000000010e00780c */ /* 0x001fc80003f25070 */
[----:B------:R-:W-:Y:S02]  /*2630*/  ISETP.NE.AND.EX P2, PT, R15, RZ, PT, P1 ;  /* 0x000000ff0f00720c */ /* 0x000fe40003f45310 */
[----:B------:R-:W0:Y:S02]  /*2640*/  LDC.64 R14, c[0x0][0x398] ;  /* 0x0000e600ff0e7b82 */ /* 0x000e240000000a00 */
[----:B------:R-:W-:Y:S02]  /*2650*/  SEL R17, R17, RZ, P2 ;  /* 0x000000ff11117207 */ /* 0x000fe40001000000 */
[----:B0-----:R-:W-:-:S03]  /*2660*/  ISETP.NE.U32.AND P1, PT, R14, 0x1, PT ;  /* 0x000000010e00780c */ /* 0x001fc60003f25070 */
[----:B------:R-:W-:Y:S01]  /*2670*/  IMAD R14, R17, UR36, RZ ;  /* 0x00000024110e7c24 */ /* 0x000fe2000f8e02ff */
[----:B------:R-:W-:Y:S01]  /*2680*/  ISETP.NE.AND.EX P1, PT, R15, RZ, PT, P1 ;  /* 0x000000ff0f00720c */ /* 0x000fe20003f25310 */
[----:B-1----:R-:W-:-:S03]  /*2690*/  VIADD R15, R25, 0xffffffe ;  /* 0x0ffffffe190f7836 */ /* 0x002fc60000000000 */
[----:B------:R-:W-:-:S03]  /*26a0*/  SEL R23, R23, RZ, P1 ;  /* 0x000000ff17177207 */ /* 0x000fc60000800000 */
[----:B------:R-:W0:Y:S02]  /*26b0*/  F2I.FTZ.U32.TRUNC.NTZ R15, R15 ;  /* 0x0000000f000f7305 */ /* 0x000e24000021f000 */
[----:B------:R-:W-:Y:S02]  /*26c0*/  IMAD R17, R23, UR37, R14 ;  /* 0x0000002517117c24 */ /* 0x000fe4000f8e020e */
[----:B0-----:R-:W-:-:S04]  /*26d0*/  IMAD.MOV R14, RZ, RZ, -R15 ;  /* 0x000000ffff0e7224 */ /* 0x001fc800078e0a0f */
[----:B------:R-:W-:Y:S01]  /*26e0*/  IMAD R23, R14, R21, RZ ;  /* 0x000000150e177224 */ /* 0x000fe200078e02ff */
[----:B------:R-:W-:-:S05]  /*26f0*/  MOV R14, RZ ;  /* 0x000000ff000e7202 */ /* 0x000fca0000000f00 */
[----:B------:R-:W-:-:S06]  /*2700*/  IMAD.HI.U32 R23, R15, R23, R14 ;  /* 0x000000170f177227 */ /* 0x000fcc00078e000e */
        /* <DEDUP_REMOVED lines=8> */
[----:B------:R-:W-:Y:S02]  /*2790*/  ISETP.NE.AND P2, PT, R19, RZ, PT ;  /* 0x000000ff1300720c */ /* 0x000fe40003f45270 */
[----:B------:R-:W-:Y:S02]  /*27a0*/  ISETP.GE.U32.AND P1, PT, R26, R21, PT ;  /* 0x000000151a00720c */ /* 0x000fe40003f26070 */
[----:B------:R-:W0:Y:S11]  /*27b0*/  LDC.64 R26, c[0x0][0x3a8] ;  /* 0x0000ea00ff1a7b82 */ /* 0x000e360000000a00 */
[----:B------:R-:W-:-:S04]  /*27c0*/  @P1 VIADD R14, R14, 0x1 ;  /* 0x000000010e0e1836 */ /* 0x000fc80000000000 */
[----:B------:R-:W-:-:S05]  /*27d0*/  IMAD.MOV.U32 R21, RZ, RZ, R14 ;  /* 0x000000ffff157224 */ /* 0x000fca00078e000e */
[----:B------:R-:W-:Y:S02]  /*27e0*/  @!P5 IADD3 R21, PT, PT, -R21, RZ, RZ ;  /* 0x000000ff1515d210 */ /* 0x000fe40007ffe1ff */
[----:B------:R-:W-:Y:S02]  /*27f0*/  @!P2 LOP3.LUT R21, RZ, R19, RZ, 0x33, !PT ;  /* 0x00000013ff15a212 */ /* 0x000fe400078e33ff */
[----:B0-----:R-:W-:-:S03]  /*2800*/  ISETP.NE.U32.AND P1, PT, R26, 0x1, PT ;  /* 0x000000011a00780c */ /* 0x001fc60003f25070 */
[----:B------:R-:W-:Y:S01]  /*2810*/  IMAD.MOV R14, RZ, RZ, -R21 ;  /* 0x000000ffff0e7224 */ /* 0x000fe200078e0a15 */
[----:B------:R-:W-:-:S03]  /*2820*/  ISETP.NE.AND.EX P1, PT, R27, RZ, PT, P1 ;  /* 0x000000ff1b00720c */ /* 0x000fc60003f25310 */
[----:B------:R-:W-:Y:S02]  /*2830*/  IMAD R12, R19, R14, R12 ;  /* 0x0000000e130c7224 */ /* 0x000fe400078e020c */
[----:B------:R-:W0:Y:S03]  /*2840*/  LDC.64 R14, c[0x0][0x3a0] ;  /* 0x0000e800ff0e7b82 */ /* 0x000e260000000a00 */
[----:B------:R-:W-:Y:S02]  /*2850*/  SEL R12, R12, RZ, P1 ;  /* 0x000000ff0c0c7207 */ /* 0x000fe40000800000 */
[----:B0-----:R-:W-:-:S04]  /*2860*/  ISETP.NE.U32.AND P2, PT, R14, 0x1, PT ;  /* 0x000000010e00780c */ /* 0x001fc80003f45070 */
[----:B------:R-:W-:-:S04]  /*2870*/  ISETP.NE.AND.EX P2, PT, R15, RZ, PT, P2 ;  /* 0x000000ff0f00720c */ /* 0x000fc80003f45320 */
        /* <DEDUP_REMOVED lines=13> */
.L_x_4953:
[----:B------:R-:W-:Y:S05]  /*2950*/  BSYNC.RECONVERGENT B1 ;  /* 0x0000000000017941 */ /* 0x000fea0003800200 */
.L_x_4952:
[----:B------:R-:W-:Y:S04]  /*2960*/  BSSY.RECONVERGENT B1, `(.L_x_4954) ;  /* 0x0000075000017945 */ /* 0x000fe80003800200 */
        /* <DEDUP_REMOVED lines=14> */
[----:B-1----:R-:W-:-:S05]  /*2a50*/  IADD3 R14, PT, PT, RZ, -R15, RZ ;  /* 0x8000000fff0e7210 */ /* 0x002fca0007ffe0ff */
        /* <DEDUP_REMOVED lines=12> */
[----:B0-----:R-:W-:-:S04]  /*2b20*/  IABS R19, R12 ;  /* 0x0000000c00137213 */ /* 0x001fc80000000000 */
[----:B------:R-:W0:Y:S07]  /*2b30*/  I2F.RP R21, R19 ;  /* 0x0000001300157306 */ /* 0x000e2e0000209400 */
[----:B------:R-:W-:Y:S01]  /*2b40*/  @P1 VIADD R17, R17, 0x1 ;  /* 0x0000000111111836 */ /* 0x000fe20000000000 */
[----:B0-----:R-:W0:Y:S02]  /*2b50*/  MUFU.RCP R21, R21 ;  /* 0x0000001500157308 */ /* 0x001e240000001000 */
[----:B0-----:R-:W-:-:S06]  /*2b60*/  VIADD R15, R21, 0xffffffe ;  /* 0x0ffffffe150f7836 */ /* 0x001fcc0000000000 */
[----:B------:R-:W0:Y:S02]  /*2b70*/  F2I.FTZ.U32.TRUNC.NTZ R15, R15 ;  /* 0x0000000f000f7305 */ /* 0x000e24000021f000 */
[----:B0-----:R-:W-:-:S04]  /*2b80*/  IMAD.MOV R14, RZ, RZ, -R15 ;  /* 0x000000ffff0e7224 */ /* 0x001fc800078e0a0f */
[----:B------:R-:W-:Y:S02]  /*2b90*/  IMAD R23, R14, R19, RZ ;  /* 0x000000130e177224 */ /* 0x000fe400078e02ff */
[----:B------:R-:W-:-:S05]  /*2ba0*/  HFMA2 R14, -RZ, RZ, 0, 0 ;  /* 0x00000000ff0e7431 */ /* 0x000fca00000001ff */
[----:B------:R-:W-:Y:S01]  /*2bb0*/  IMAD.HI.U32 R23, R15, R23, R14 ;  /* 0x000000170f177227 */ /* 0x000fe200078e000e */
[----:B------:R-:W-:-:S04]  /*2bc0*/  LOP3.LUT R14, R11, R22, RZ, 0x3c, !PT ;  /* 0x000000160b0e7212 */ /* 0x000fc800078e3cff */
        /* <DEDUP_REMOVED lines=15> */
[----:B------:R-:W0:Y:S03]  /*2cc0*/  LDC R19, c[0x0][0x3c0] ;  /* 0x0000f000ff137b82 */ /* 0x000e260000000800 */
[----:B------:R-:W-:-:S07]  /*2cd0*/  ISETP.GE.AND P3, PT, R14, RZ, PT ;  /* 0x000000ff0e00720c */ /* 0x000fce0003f66270 */
[----:B------:R-:W-:-:S06]  /*2ce0*/  @P1 VIADD R22, R22, 0x1 ;  /* 0x0000000116161836 */ /* 0x000fcc0000000000 */
[----:B------:R-:W-:Y:S02]  /*2cf0*/  @!P3 IADD3 R22, PT, PT, -R22, RZ, RZ ;  /* 0x000000ff1616b210 */ /* 0x000fe40007ffe1ff */
[----:B------:R-:W-:-:S05]  /*2d00*/  @!P2 LOP3.LUT R22, RZ, R12, RZ, 0x33, !PT ;  /* 0x0000000cff16a212 */ /* 0x000fca00078e33ff */
[----:B------:R-:W-:-:S04]  /*2d10*/  IMAD.MOV R15, RZ, RZ, -R22 ;  /* 0x000000ffff0f7224 */ /* 0x000fc800078e0a16 */
[----:B------:R-:W-:Y:S01]  /*2d20*/  IMAD R12, R12, R15, R21 ;  /* 0x0000000f0c0c7224 */ /* 0x000fe200078e0215 */
[----:B0-----:R-:W-:Y:S01]  /*2d30*/  IABS R21, R19 ;  /* 0x0000001300157213 */ /* 0x001fe20000000000 */
[----:B------:R-:W0:Y:S03]  /*2d40*/  LDC.64 R14, c[0x0][0x390] ;  /* 0x0000e400ff0e7b82 */ /* 0x000e260000000a00 */
[----:B------:R-:W1:Y:S08]  /*2d50*/  I2F.RP R23, R21 ;  /* 0x0000001500177306 */ /* 0x000e700000209400 */
[----:B-1----:R-:W1:Y:S01]  /*2d60*/  MUFU.RCP R23, R23 ;  /* 0x0000001700177308 */ /* 0x002e620000001000 */
[----:B0-----:R-:W-:-:S04]  /*2d70*/  ISETP.NE.U32.AND P1, PT, R14, 0x1, PT ;  /* 0x000000010e00780c */ /* 0x001fc80003f25070 */
[----:B------:R-:W-:Y:S02]  /*2d80*/  ISETP.NE.AND.EX P2, PT, R15, RZ, PT, P1 ;  /* 0x000000ff0f00720c */ /* 0x000fe40003f45310 */
[----:B------:R-:W0:Y:S02]  /*2d90*/  LDC.64 R14, c[0x0][0x398] ;  /* 0x0000e600ff0e7b82 */ /* 0x000e240000000a00 */
[----:B------:R-:W-:-:S05]  /*2da0*/  SEL R17, R17, RZ, P2 ;  /* 0x000000ff11117207 */ /* 0x000fca0001000000 */
[----:B------:R-:W-:Y:S01]  /*2db0*/  IMAD R17, R17, UR36, RZ ;  /* 0x0000002411117c24 */ /* 0x000fe2000f8e02ff */
[----:B0-----:R-:W-:Y:S01]  /*2dc0*/  ISETP.NE.U32.AND P1, PT, R14, 0x1, PT ;  /* 0x000000010e00780c */ /* 0x001fe20003f25070 */
[----:B-1----:R-:W-:-:S03]  /*2dd0*/  VIADD R14, R23, 0xffffffe ;  /* 0x0ffffffe170e7836 */ /* 0x002fc60000000000 */
[----:B------:R-:W-:Y:S02]  /*2de0*/  ISETP.NE.AND.EX P1, PT, R15, RZ, PT, P1 ;  /* 0x000000ff0f00720c */ /* 0x000fe40003f25310 */
[----:B------:R0:W1:Y:S02]  /*2df0*/  F2I.FTZ.U32.TRUNC.NTZ R15, R14 ;  /* 0x0000000e000f7305 */ /* 0x000064000021f000 */
[----:B------:R-:W-:-:S05]  /*2e00*/  SEL R22, R22, RZ, P1 ;  /* 0x000000ff16167207 */ /* 0x000fca0000800000 */
[----:B------:R-:W-:Y:S02]  /*2e10*/  IMAD R17, R22, UR37, R17 ;  /* 0x0000002516117c24 */ /* 0x000fe4000f8e0211 */
[----:B0-----:R-:W-:Y:S01]  /*2e20*/  IMAD.MOV.U32 R14, RZ, RZ, RZ ;  /* 0x000000ffff0e7224 */ /* 0x001fe200078e00ff */
[----:B-1----:R-:W-:-:S05]  /*2e30*/  IADD3 R22, PT, PT, RZ, -R15, RZ ;  /* 0x8000000fff167210 */ /* 0x002fca0007ffe0ff */
[----:B------:R-:W-:Y:S01]  /*2e40*/  IMAD R25, R22, R21, RZ ;  /* 0x0000001516197224 */ /* 0x000fe200078e02ff */
        /* <DEDUP_REMOVED lines=8> */
[-C--:B------:R-:W-:Y:S01]  /*2ed0*/  @!P2 IADD3 R22, PT, PT, R22, -R21.reuse, RZ ;  /* 0x800000151616a210 */ /* 0x080fe20007ffe0ff */
[----:B------:R-:W-:Y:S01]  /*2ee0*/  @!P2 VIADD R14, R14, 0x1 ;  /* 0x000000010e0ea836 */ /* 0x000fe20000000000 */
[----:B------:R-:W-:Y:S02]  /*2ef0*/  ISETP.NE.AND P2, PT, R19, RZ, PT ;  /* 0x000000ff1300720c */ /* 0x000fe40003f45270 */
[----:B------:R-:W-:Y:S02]  /*2f00*/  ISETP.GE.U32.AND P1, PT, R22, R21, PT ;  /* 0x000000151600720c */ /* 0x000fe40003f26070 */
[----:B------:R-:W0:Y:S11]  /*2f10*/  LDC.64 R22, c[0x0][0x3a8] ;  /* 0x0000ea00ff167b82 */ /* 0x000e360000000a00 */
[----:B------:R-:W-:-:S05]  /*2f20*/  @P1 VIADD R14, R14, 0x1 ;  /* 0x000000010e0e1836 */ /* 0x000fca0000000000 */
[----:B------:R-:W-:-:S05]  /*2f30*/  MOV R21, R14 ;  /* 0x0000000e00157202 */ /* 0x000fca0000000f00 */
[----:B------:R-:W-:Y:S01]  /*2f40*/  @!P3 IMAD.MOV R21, RZ, RZ, -R21 ;  /* 0x000000ffff15b224 */ /* 0x000fe200078e0a15 */
        /* <DEDUP_REMOVED lines=22> */
.L_x_4955:
[----:B------:R-:W-:Y:S05]  /*30b0*/  BSYNC.RECONVERGENT B1 ;  /* 0x0000000000017941 */ /* 0x000fea0003800200 */
.L_x_4954:
        /* <DEDUP_REMOVED lines=13> */
[----:B------:R-:W0:Y:S04]  /*3190*/  LDC R12, c[0x0][0x3bc] ;  /* 0x0000ef00ff0c7b82 */ /* 0x000e280000000800 */
[----:B------:R-:W1:Y:S02]  /*31a0*/  F2I.FTZ.U32.TRUNC.NTZ R15, R21 ;  /* 0x00000015000f7305 */ /* 0x000e64000021f000 */
[----:B-1----:R-:W-:-:S04]  /*31b0*/  IMAD.MOV R14, RZ, RZ, -R15 ;  /* 0x000000ffff0e7224 */ /* 0x002fc800078e0a0f */
[----:B------:R-:W-:Y:S02]  /*31c0*/  IMAD R17, R14, R19, RZ ;  /* 0x000000130e117224 */ /* 0x000fe400078e02ff */
[----:B------:R-:W-:-:S04]  /*31d0*/  IMAD.MOV.U32 R14, RZ, RZ, RZ ;  /* 0x000000ffff0e7224 */ /* 0x000fc800078e00ff */
        /* <DEDUP_REMOVED lines=10> */
[----:B0-----:R-:W-:-:S04]  /*3280*/  IABS R19, R12 ;  /* 0x0000000c00137213 */ /* 0x001fc80000000000 */
[----:B------:R-:W0:Y:S07]  /*3290*/  I2F.RP R21, R19 ;  /* 0x0000001300157306 */ /* 0x000e2e0000209400 */
[----:B------:R-:W-:Y:S01]  /*32a0*/  @P1 IADD3 R17, PT, PT, R17, 0x1, RZ ;  /* 0x0000000111111810 */ /* 0x000fe20007ffe0ff */
[----:B0-----:R-:W0:Y:S02]  /*32b0*/  MUFU.RCP R21, R21 ;  /* 0x0000001500157308 */ /* 0x001e240000001000 */
[----:B0-----:R-:W-:-:S06]  /*32c0*/  VIADD R15, R21, 0xffffffe ;  /* 0x0ffffffe150f7836 */ /* 0x001fcc0000000000 */
[----:B------:R-:W0:Y:S02]  /*32d0*/  F2I.FTZ.U32.TRUNC.NTZ R15, R15 ;  /* 0x0000000f000f7305 */ /* 0x000e24000021f000 */
[----:B0-----:R-:W-:-:S05]  /*32e0*/  IADD3 R14, PT, PT, RZ, -R15, RZ ;  /* 0x8000000fff0e7210 */ /* 0x001fca0007ffe0ff */
[----:B------:R-:W-:Y:S02]  /*32f0*/  IMAD R23, R14, R19, RZ ;  /* 0x000000130e177224 */ /* 0x000fe400078e02ff */
[----:B------:R-:W-:-:S04]  /*3300*/  IMAD.MOV.U32 R14, RZ, RZ, RZ ;  /* 0x000000ffff0e7224 */ /* 0x000fc800078e00ff */
        /* <DEDUP_REMOVED lines=17> */
[----:B------:R-:W0:Y:S03]  /*3420*/  LDC R19, c[0x0][0x3c0] ;  /* 0x0000f000ff137b82 */ /* 0x000e260000000800 */
[----:B------:R-:W-:-:S07]  /*3430*/  ISETP.GE.AND P3, PT, R14, RZ, PT ;  /* 0x000000ff0e00720c */ /* 0x000fce0003f66270 */
[----:B------:R-:W-:-:S06]  /*3440*/  @P1 IADD3 R23, PT, PT, R23, 0x1, RZ ;  /* 0x0000000117171810 */ /* 0x000fcc0007ffe0ff */
[----:B------:R-:W-:Y:S01]  /*3450*/  @!P3 IMAD.MOV R23, RZ, RZ, -R23 ;  /* 0x000000ffff17b224 */ /* 0x000fe200078e0a17 */
        /* <DEDUP_REMOVED lines=10> */
[----:B------:R-:W-:Y:S02]  /*3500*/  SEL R17, R17, RZ, P2 ;  /* 0x000000ff11117207 */ /* 0x000fe40001000000 */
[----:B0-----:R-:W-:-:S03]  /*3510*/  ISETP.NE.U32.AND P1, PT, R14, 0x1, PT ;  /* 0x000000010e00780c */ /* 0x001fc60003f25070 */
[----:B------:R-:W-:Y:S01]  /*3520*/  IMAD R14, R17, UR36, RZ ;  /* 0x00000024110e7c24 */ /* 0x000fe2000f8e02ff */
[----:B------:R-:W-:Y:S02]  /*3530*/  ISETP.NE.AND.EX P1, PT, R15, RZ, PT, P1 ;  /* 0x000000ff0f00720c */ /* 0x000fe40003f25310 */
[----:B-1----:R-:W-:Y:S02]  /*3540*/  IADD3 R15, PT, PT, R24, 0xffffffe, RZ ;  /* 0x0ffffffe180f7810 */ /* 0x002fe40007ffe0ff */
[----:B------:R-:W-:Y:S02]  /*3550*/  SEL R23, R23, RZ, P1 ;  /* 0x000000ff17177207 */ /* 0x000fe40000800000 */
[----:B------:R-:W-:Y:S02]  /*3560*/  IABS R24, R12 ;  /* 0x0000000c00187213 */ /* 0x000fe40000000000 */
[----:B------:R-:W0:Y:S01]  /*3570*/  F2I.FTZ.U32.TRUNC.NTZ R15, R15 ;  /* 0x0000000f000f7305 */ /* 0x000e22000021f000 */
[----:B------:R-:W-:-:S02]  /*3580*/  IMAD R17, R23, UR37, R14 ;  /* 0x0000002517117c24 */ /* 0x000fc4000f8e020e */
[----:B0-----:R-:W-:-:S04]  /*3590*/  IMAD.MOV R14, RZ, RZ, -R15 ;  /* 0x000000ffff0e7224 */ /* 0x001fc800078e0a0f */
[----:B------:R-:W-:Y:S02]  /*35a0*/  IMAD R23, R14, R21, RZ ;  /* 0x000000150e177224 */ /* 0x000fe400078e02ff */
[----:B------:R-:W-:-:S04]  /*35b0*/  IMAD.MOV.U32 R14, RZ, RZ, RZ ;  /* 0x000000ffff0e7224 */ /* 0x000fc800078e00ff */
        /* <DEDUP_REMOVED lines=11> */
[----:B------:R-:W0:Y:S11]  /*3670*/  LDC.64 R24, c[0x0][0x3a8] ;  /* 0x0000ea00ff187b82 */ /* 0x000e360000000a00 */
[----:B------:R-:W-:-:S05]  /*3680*/  @P1 IADD3 R14, PT, PT, R14, 0x1, RZ ;  /* 0x000000010e0e1810 */ /* 0x000fca0007ffe0ff */
[----:B------:R-:W-:-:S04]  /*3690*/  IMAD.MOV.U32 R21, RZ, RZ, R14 ;  /* 0x000000ffff157224 */ /* 0x000fc800078e000e */
[----:B------:R-:W-:Y:S01]  /*36a0*/  @!P3 IMAD.MOV R21, RZ, RZ, -R21 ;  /* 0x000000ffff15b224 */ /* 0x000fe200078e0a15 */
[----:B------:R-:W-:Y:S02]  /*36b0*/  @!P2 LOP3.LUT R21, RZ, R19, RZ, 0x33, !PT ;  /* 0x00000013ff15a212 */ /* 0x000fe400078e33ff */
[----:B0-----:R-:W-:Y:S02]  /*36c0*/  ISETP.NE.U32.AND P1, PT, R24, 0x1, PT ;  /* 0x000000011800780c */ /* 0x001fe40003f25070 */
[----:B------:R-:W-:Y:S02]  /*36d0*/  IADD3 R14, PT, PT, -R21, RZ, RZ ;  /* 0x000000ff150e7210 */ /* 0x000fe40007ffe1ff */
        /* <DEDUP_REMOVED lines=19> */
.L_x_4957:
[----:B------:R-:W-:Y:S05]  /*3810*/  BSYNC.RECONVERGENT B1 ;  /* 0x0000000000017941 */ /* 0x000fea0003800200 */
.L_x_4956:
        /* <DEDUP_REMOVED lines=22> */
[----:B------:R-:W-:Y:S01]  /*3980*/  FFMA.RM R14, R13, R12, 12582913 ;  /* 0x4b4000010d0e7423 */ /* 0x000fe2000000400c */
[----:B------:R-:W-:Y:S01]  /*3990*/  FADD R24, -R15, R24 ;  /* 0x000000180f187221 */ /* 0x000fe20000000100 */
[----:B------:R-:W-:-:S02]  /*39a0*/  FFMA.SAT R23, R28, R11, 0.5 ;  /* 0x3f0000001c177423 */ /* 0x000fc4000000200b */
[C---:B------:R-:W-:Y:S01]  /*39b0*/  FADD R13, R14.reuse, -12583039 ;  /* 0xcb40007f0e0d7421 */ /* 0x040fe20000000000 */
[----:B------:R-:W-:-:S03]  /*39c0*/  SHF.L.U32 R14, R14, 0x17, RZ ;  /* 0x000000170e0e7819 */ /* 0x000fc600000006ff */
[----:B------:R-:W-:Y:S01]  /*39d0*/  FFMA R17, R16, 1.4426950216293334961, -R13 ;  /* 0x3fb8aa3b10117823 */ /* 0x000fe2000000080d */
[----:B------:R-:W-:-:S03]  /*39e0*/  FFMA.RM R13, R19, R12, 12582913 ;  /* 0x4b400001130d7423 */ /* 0x000fc6000000400c */
[----:B------:R-:W-:Y:S01]  /*39f0*/  FFMA R18, R16, 1.925963033500011079e-08, R17 ;  /* 0x32a5706010127823 */ /* 0x000fe20000000011 */
[----:B------:R-:W-:Y:S01]  /*3a00*/  FADD R15, R13, -12583039 ;  /* 0xcb40007f0d0f7421 */ /* 0x000fe20000000000 */
[----:B------:R-:W-:Y:S02]  /*3a10*/  FFMA.SAT R17, R20, R11, 0.5 ;  /* 0x3f00000014117423 */ /* 0x000fe4000000200b */
[----:B------:R-:W0:Y:S01]  /*3a20*/  MUFU.EX2 R19, R18 ;  /* 0x0000001200137308 */ /* 0x000e220000000800 */
[----:B------:R-:W-:Y:S01]  /*3a30*/  FFMA R15, R32, 1.4426950216293334961, -R15 ;  /* 0x3fb8aa3b200f7823 */ /* 0x000fe2000000080f */
[----:B------:R-:W-:-:S03]  /*3a40*/  FFMA.RM R17, R17, R12, 12582913 ;  /* 0x4b40000111117423 */ /* 0x000fc6000000400c */
[----:B------:R-:W-:Y:S01]  /*3a50*/  FFMA R32, R32, 1.925963033500011079e-08, R15 ;  /* 0x32a5706020207823 */ /* 0x000fe2000000000f */
[----:B------:R-:W-:-:S03]  /*3a60*/  FADD R15, R17, -12583039 ;  /* 0xcb40007f110f7421 */ /* 0x000fc60000000000 */
[----:B------:R-:W2:Y:S01]  /*3a70*/  MUFU.EX2 R18, R32 ;  /* 0x0000002000127308 */ /* 0x000ea20000000800 */
[----:B------:R-:W-:Y:S01]  /*3a80*/  FFMA R21, R20, 1.4426950216293334961, -R15 ;  /* 0x3fb8aa3b14157823 */ /* 0x000fe2000000080f */
[-C--:B------:R-:W-:Y:S01]  /*3a90*/  FFMA.RM R15, R23, R12.reuse, 12582913 ;  /* 0x4b400001170f7423 */ /* 0x080fe2000000400c */
[----:B------:R-:W-:Y:S02]  /*3aa0*/  FFMA.SAT R23, R24, R11, 0.5 ;  /* 0x3f00000018177423 */ /* 0x000fe4000000200b */
[----:B------:R-:W-:Y:S01]  /*3ab0*/  FFMA R20, R20, 1.925963033500011079e-08, R21 ;  /* 0x32a5706014147823 */ /* 0x000fe20000000015 */
[----:B------:R-:W-:Y:S01]  /*3ac0*/  FADD R21, R15, -12583039 ;  /* 0xcb40007f0f157421 */ /* 0x000fe20000000000 */
[----:B0-----:R-:W-:Y:S01]  /*3ad0*/  FMUL R16, R14, R19 ;  /* 0x000000130e107220 */ /* 0x001fe20000400000 */
[----:B------:R-:W-:Y:S02]  /*3ae0*/  FFMA.SAT R19, R26, R11, 0.5 ;  /* 0x3f0000001a137423 */ /* 0x000fe4000000200b */
[----:B------:R-:W-:Y:S01]  /*3af0*/  FFMA R21, R28, 1.4426950216293334961, -R21 ;  /* 0x3fb8aa3b1c157823 */ /* 0x000fe20000000815 */
[----:B------:R-:W0:Y:S01]  /*3b00*/  MUFU.EX2 R20, R20 ;  /* 0x0000001400147308 */ /* 0x000e220000000800 */
[----:B------:R-:W-:-:S02]  /*3b10*/  FFMA.RM R14, R19, R12, 12582913 ;  /* 0x4b400001130e7423 */ /* 0x000fc4000000400c */
[----:B------:R-:W-:Y:S02]  /*3b20*/  FFMA R28, R28, 1.925963033500011079e-08, R21 ;  /* 0x32a570601c1c7823 */ /* 0x000fe40000000015 */
[----:B------:R-:W-:-:S04]  /*3b30*/  FADD R19, R14, -12583039 ;  /* 0xcb40007f0e137421 */ /* 0x000fc80000000000 */
[----:B------:R-:W-:-:S04]  /*3b40*/  FFMA R19, R26, 1.4426950216293334961, -R19 ;  /* 0x3fb8aa3b1a137823 */ /* 0x000fc80000000813 */
[----:B------:R-:W-:Y:S01]  /*3b50*/  FFMA R21, R26, 1.925963033500011079e-08, R19 ;  /* 0x32a570601a157823 */ /* 0x000fe20000000013 */
[----:B------:R-:W-:-:S04]  /*3b60*/  FFMA.SAT R19, R22, R11, 0.5 ;  /* 0x3f00000016137423 */ /* 0x000fc8000000200b */
[-C--:B------:R-:W-:Y:S01]  /*3b70*/  FFMA.RM R11, R19, R12.reuse, 12582913 ;  /* 0x4b400001130b7423 */ /* 0x080fe2000000400c */
[----:B------:R-:W-:Y:S01]  /*3b80*/  FFMA.RM R12, R23, R12, 12582913 ;  /* 0x4b400001170c7423 */ /* 0x000fe2000000400c */
[----:B------:R-:W3:Y:S02]  /*3b90*/  MUFU.EX2 R19, R28 ;  /* 0x0000001c00137308 */ /* 0x000ee40000000800 */
[----:B------:R-:W-:Y:S01]  /*3ba0*/  FADD R23, R11, -12583039 ;  /* 0xcb40007f0b177421 */ /* 0x000fe20000000000 */
[----:B------:R-:W-:-:S03]  /*3bb0*/  FADD R25, R12, -12583039 ;  /* 0xcb40007f0c197421 */ /* 0x000fc60000000000 */
[----:B------:R-:W-:Y:S01]  /*3bc0*/  FFMA R23, R22, 1.4426950216293334961, -R23 ;  /* 0x3fb8aa3b16177823 */ /* 0x000fe20000000817 */
[----:B------:R-:W-:Y:S01]  /*3bd0*/  FFMA R27, R24, 1.4426950216293334961, -R25 ;  /* 0x3fb8aa3b181b7823 */ /* 0x000fe20000000819 */
[----:B------:R-:W4:Y:S01]  /*3be0*/  MUFU.EX2 R21, R21 ;  /* 0x0000001500157308 */ /* 0x000f220000000800 */
[----:B------:R-:W-:Y:S02]  /*3bf0*/  IMAD.SHL.U32 R25, R17, 0x800000, RZ ;  /* 0x0080000011197824 */ /* 0x000fe400078e00ff */
[----:B------:R-:W-:Y:S01]  /*3c00*/  FFMA R26, R22, 1.925963033500011079e-08, R23 ;  /* 0x32a57060161a7823 */ /* 0x000fe20000000017 */
[----:B------:R-:W-:Y:S02]  /*3c10*/  IMAD.SHL.U32 R23, R13, 0x800000, RZ ;  /* 0x008000000d177824 */ /* 0x000fe400078e00ff */
[----:B------:R-:W-:Y:S01]  /*3c20*/  FFMA R27, R24, 1.925963033500011079e-08, R27 ;  /* 0x32a57060181b7823 */ /* 0x000fe2000000001b */
[----:B------:R-:W-:Y:S01]  /*3c30*/  SHF.L.U32 R22, R15, 0x17, RZ ;  /* 0x000000170f167819 */ /* 0x000fe200000006ff */
[----:B--2---:R-:W-:Y:S01]  /*3c40*/  FMUL R17, R23, R18 ;  /* 0x0000001217117220 */ /* 0x004fe20000400000 */
[----:B------:R-:W2:Y:S01]  /*3c50*/  MUFU.EX2 R13, R26 ;  /* 0x0000001a000d7308 */ /* 0x000ea20000000800 */
[----:B0-----:R-:W-:Y:S01]  /*3c60*/  FMUL R18, R25, R20 ;  /* 0x0000001419127220 */ /* 0x001fe20000400000 */
[----:B------:R-:W-:Y:S01]  /*3c70*/  FADD R20, RZ, R16 ;  /* 0x00000010ff147221 */ /* 0x000fe20000000000 */
[----:B---3--:R-:W-:Y:S01]  /*3c80*/  FMUL R19, R22, R19 ;  /* 0x0000001316137220 */ /* 0x008fe20000400000 */
[----:B------:R-:W-:-:S02]  /*3c90*/  IMAD.SHL.U32 R22, R11, 0x800000, RZ ;  /* 0x008000000b167824 */ /* 0x000fc400078e00ff */
[----:B------:R-:W-:Y:S01]  /*3ca0*/  FADD R15, R20, R17 ;  /* 0x00000011140f7221 */ /* 0x000fe20000000000 */
[----:B------:R-:W-:Y:S01]  /*3cb0*/  IMAD.SHL.U32 R20, R14, 0x800000, RZ ;  /* 0x008000000e147824 */ /* 0x000fe200078e00ff */
[----:B------:R-:W0:Y:S02]  /*3cc0*/  MUFU.EX2 R27, R27 ;  /* 0x0000001b001b7308 */ /* 0x000e240000000800 */
[----:B------:R-:W-:Y:S01]  /*3cd0*/  FADD R14, R15, R18 ;  /* 0x000000120f0e7221 */ /* 0x000fe20000000000 */
[----:B----4-:R-:W-:-:S03]  /*3ce0*/  FMUL R20, R20, R21 ;  /* 0x0000001514147220 */ /* 0x010fc60000400000 */
[----:B------:R-:W-:Y:S01]  /*3cf0*/  FADD R11, R14, R19 ;  /* 0x000000130e0b7221 */ /* 0x000fe20000000000 */
[----:B------:R-:W-:Y:S01]  /*3d00*/  SHF.L.U32 R14, R12, 0x17, RZ ;  /* 0x000000170c0e7819 */ /* 0x000fe200000006ff */
[----:B--2---:R-:W-:Y:S02]  /*3d10*/  FMUL R21, R22, R13 ;  /* 0x0000000d16157220 */ /* 0x004fe40000400000 */
        /* <DEDUP_REMOVED lines=13> */
.L_x_4985:
        /* <DEDUP_REMOVED lines=12> */
[----:B01----:R-:W-:Y:S05]  /*3eb0*/  CALL.REL.NOINC `($__internal_60_$__cuda_sm3x_div_rn_noftz_f32_slowpath) ;  /* 0x0000001000507944 */ /* 0x003fea0003c00000 */
[----:B------:R-:W-:-:S07]  /*3ec0*/  IMAD.MOV.U32 R25, RZ, RZ, R11 ;  /* 0x000000ffff197224 */ /* 0x000fce00078e000b */
.L_x_4960:
[----:B------:R-:W-:Y:S05]  /*3ed0*/  BSYNC.RECONVERGENT B1 ;  /* 0x0000000000017941 */ /* 0x000fea0003800200 */
.L_x_4959:
        /* <DEDUP_REMOVED lines=12> */
[----:B01----:R-:W-:Y:S05]  /*3fa0*/  CALL.REL.NOINC `($__internal_60_$__cuda_sm3x_div_rn_noftz_f32_slowpath) ;  /* 0x0000001000147944 */ /* 0x003fea0003c00000 */
[----:B------:R-:W-:-:S07]  /*3fb0*/  IMAD.MOV.U32 R23, RZ, RZ, R11 ;  /* 0x000000ffff177224 */ /* 0x000fce00078e000b */
.L_x_4962:
[----:B------:R-:W-:Y:S05]  /*3fc0*/  BSYNC.RECONVERGENT B1 ;  /* 0x0000000000017941 */ /* 0x000fea0003800200 */
.L_x_4961:
        /* <DEDUP_REMOVED lines=14> */
.L_x_4964:
[----:B------:R-:W-:Y:S05]  /*40b0*/  BSYNC.RECONVERGENT B1 ;  /* 0x0000000000017941 */ /* 0x000fea0003800200 */
.L_x_4963:
        /* <DEDUP_REMOVED lines=14> */
.L_x_4966:
[----:B------:R-:W-:Y:S05]  /*41a0*/  BSYNC.RECONVERGENT B1 ;  /* 0x0000000000017941 */ /* 0x000fea0003800200 */
.L_x_4965:
        /* <DEDUP_REMOVED lines=14> */
.L_x_4968:
[----:B------:R-:W-:Y:S05]  /*4290*/  BSYNC.RECONVERGENT B1 ;  /* 0x0000000000017941 */ /* 0x000fea0003800200 */
.L_x_4967:
        /* <DEDUP_REMOVED lines=14> */
.L_x_4970:
[----:B------:R-:W-:Y:S05]  /*4380*/  BSYNC.RECONVERGENT B1 ;  /* 0x0000000000017941 */ /* 0x000fea0003800200 */
.L_x_4969:
        /* <DEDUP_REMOVED lines=13> */
.L_x_4972:
[----:B------:R-:W-:Y:S05]  /*4460*/  BSYNC.RECONVERGENT B1 ;  /* 0x0000000000017941 */ /* 0x000fea0003800200 */
.L_x_4971:
[----:B------:R-:W-:Y:S02]  /*4470*/  HFMA2 R13, -RZ, RZ, 0, 0 ;  /* 0x00000000ff0d7431 */ /* 0x000fe400000001ff */
[----:B------:R-:W-:Y:S01]  /*4480*/  IMAD R14, R5, UR48, RZ ;  /* 0x00000030050e7c24 */ /* 0x000fe2000f8e02ff */
[----:B-1----:R-:W-:Y:S01]  /*4490*/  @!P0 R2UR UR4, R30 ;  /* 0x000000001e0482ca */ /* 0x002fe200000e0000 */
[----:B------:R-:W-:Y:S01]  /*44a0*/  IMAD.MOV.U32 R12, RZ, RZ, R2 ;  /* 0x000000ffff0c7224 */ /* 0x000fe200078e0002 */
[----:B------:R-:W-:Y:S01]  /*44b0*/  @!P0 R2UR UR5, R31 ;  /* 0x000000001f0582ca */ /* 0x000fe200000e0000 */
[C---:B------:R-:W-:Y:S01]  /*44c0*/  IMAD R15, R3.reuse, UR49, R14 ;  /* 0x00000031030f7c24 */ /* 0x040fe2000f8e020e */
[----:B------:R-:W-:Y:S02]  /*44d0*/  ISETP.GE.U32.AND P4, PT, R4, UR44, PT ;  /* 0x0000002c04007c0c */ /* 0x000fe4000bf86070 */
[----:B------:R-:W-:Y:S01]  /*44e0*/  ISETP.GE.U32.AND P5, PT, R6, UR44, PT ;  /* 0x0000002c06007c0c */ /* 0x000fe2000bfa6070 */
[----:B------:R-:W-:Y:S01]  /*44f0*/  IMAD.WIDE.U32 R12, R3, UR48, R12 ;  /* 0x00000030030c7c25 */ /* 0x000fe2000f8e000c */
[----:B------:R-:W-:-:S02]  /*4500*/  ISETP.GE.U32.AND P6, PT, R7, UR44, PT ;  /* 0x0000002c07007c0c */ /* 0x000fc4000bfc6070 */
[----:B------:R-:W-:Y:S01]  /*4510*/  ISETP.GE.U32.AND P2, PT, R9, UR44, PT ;  /* 0x0000002c09007c0c */ /* 0x000fe2000bf46070 */
[----:B------:R-:W-:Y:S01]  /*4520*/  IMAD.IADD R13, R13, 0x1, R15 ;  /* 0x000000010d0d7824 */ /* 0x000fe200078e020f */
[----:B------:R-:W-:Y:S02]  /*4530*/  LEA R14, P1, R12, UR50, 0x2 ;  /* 0x000000320c0e7c11 */ /* 0x000fe4000f8210ff */
[----:B------:R-:W-:Y:S02]  /*4540*/  ISETP.GE.U32.AND P3, PT, R10, UR44, PT ;  /* 0x0000002c0a007c0c */ /* 0x000fe4000bf66070 */
[----:B------:R-:W-:Y:S02]  /*4550*/  LEA.HI.X R15, R12, UR51, R13, 0x2, P1 ;  /* 0x000000330c0f7c11 */ /* 0x000fe400088f140d */
        /* <DEDUP_REMOVED lines=32> */
.L_x_4943:
[----:B------:R-:W-:Y:S05]  /*4760*/  EXIT ;  /* 0x000000000000794d */ /* 0x000fea0003800000 */
.L_x_4958:
[----:B------:R-:W-:Y:S01]  /*4770*/  BSSY B1, `(.L_x_4974) ;  /* 0x0000007000017945 */ /* 0x000fe20003800000 */
[----:B------:R-:W-:Y:S01]  /*4780*/  IMAD.MOV.U32 R12, RZ, RZ, 0x10 ;  /* 0x00000010ff0c7424 */ /* 0x000fe200078e00ff */
[----:B------:R-:W-:Y:S01]  /*4790*/  MOV R11, 0x1f ;  /* 0x0000001f000b7802 */ /* 0x000fe20000000f00 */
[----:B------:R-:W-:-:S07]  /*47a0*/  IMAD.MOV.U32 R15, RZ, RZ, -0x1 ;  /* 0xffffffffff0f7424 */ /* 0x000fce00078e00ff */
[----:B-1----:R-:W-:Y:S05]  /*47b0*/  WARPSYNC.COLLECTIVE R15, `(.L_x_4975) ;  /* 0x000000000f087348 */ /* 0x002fea0003c00000 */
[----:B------:R0:W2:Y:S02]  /*47c0*/  SHFL.BFLY P6, R14, R13, R12, R11 ;  /* 0x0c00000c0d0e7389 */ /* 0x0000a400000c000b */
[----:B012---:R-:W-:Y:S05]  /*47d0*/  ENDCOLLECTIVE ;  /* 0x000000000000791b */ /* 0x007fea0003800000 */
.L_x_4975:
[----:B------:R-:W-:Y:S05]  /*47e0*/  BSYNC B1 ;  /* 0x0000000000017941 */ /* 0x000fea0003800000 */
.L_x_4974:
[----:B------:R-:W-:Y:S01]  /*47f0*/  HFMA2 R11, -RZ, RZ, 0, 1.847743988037109375e-06 ;  /* 0x0000001fff0b7431 */ /* 0x000fe200000001ff */
[----:B------:R-:W-:Y:S01]  /*4800*/  FMNMX R13, R14, R13, !PT ;  /* 0x0000000d0e0d7209 */ /* 0x000fe20007800000 */
[----:B------:R-:W-:Y:S02]  /*4810*/  IMAD.MOV.U32 R12, RZ, RZ, 0x8 ;  /* 0x00000008ff0c7424 */ /* 0x000fe400078e00ff */
[----:B------:R-:W-:-:S07]  /*4820*/  IMAD.MOV.U32 R15, RZ, RZ, -0x1 ;  /* 0xffffffffff0f7424 */ /* 0x000fce00078e00ff */
[----:B------:R-:W-:Y:S05]  /*4830*/  WARPSYNC.COLLECTIVE R15, `(.L_x_4976) ;  /* 0x000000000f087348 */ /* 0x000fea0003c00000 */
[----:B------:R0:W1:Y:S02]  /*4840*/  SHFL.BFLY P6, R14, R13, R12, R11 ;  /* 0x0c00000c0d0e7389 */ /* 0x00006400000c000b */
[----:B01----:R-:W-:Y:S05]  /*4850*/  ENDCOLLECTIVE ;  /* 0x000000000000791b */ /* 0x003fea0003800000 */
.L_x_4976:
[----:B------:R-:W-:Y:S02]  /*4860*/  MOV R12, 0x4 ;  /* 0x00000004000c7802 */ /* 0x000fe40000000f00 */
[----:B------:R-:W-:-:S05]  /*4870*/  FMNMX R17, R13, R14, !PT ;  /* 0x0000000e0d117209 */ /* 0x000fca0007800000 */
[----:B------:R-:W-:-:S07]  /*4880*/  IMAD.MOV.U32 R13, RZ, RZ, R17 ;  /* 0x000000ffff0d7224 */ /* 0x000fce00078e0011 */
[----:B------:R-:W-:Y:S05]  /*4890*/  WARPSYNC.COLLECTIVE R15, `(.L_x_4977) ;  /* 0x000000000f087348 */ /* 0x000fea0003c00000 */
[----:B------:R0:W1:Y:S02]  /*48a0*/  SHFL.BFLY P6, R14, R13, R12, R11 ;  /* 0x0c00000c0d0e7389 */ /* 0x00006400000c000b */
[----:B01----:R-:W-:Y:S05]  /*48b0*/  ENDCOLLECTIVE ;  /* 0x000000000000791b */ /* 0x003fea0003800000 */
.L_x_4977:
[----:B------:R-:W-:Y:S01]  /*48c0*/  IMAD.MOV.U32 R12, RZ, RZ, 0x2 ;  /* 0x00000002ff0c7424 */ /* 0x000fe200078e00ff */
[----:B------:R-:W-:-:S05]  /*48d0*/  FMNMX R19, R17, R14, !PT ;  /* 0x0000000e11137209 */ /* 0x000fca0007800000 */
[----:B------:R-:W-:-:S07]  /*48e0*/  IMAD.MOV.U32 R13, RZ, RZ, R19 ;  /* 0x000000ffff0d7224 */ /* 0x000fce00078e0013 */
[----:B------:R-:W-:Y:S05]  /*48f0*/  WARPSYNC.COLLECTIVE R15, `(.L_x_4978) ;  /* 0x000000000f087348 */ /* 0x000fea0003c00000 */
[----:B------:R0:W1:Y:S02]  /*4900*/  SHFL.BFLY P6, R14, R13, R12, R11 ;  /* 0x0c00000c0d0e7389 */ /* 0x00006400000c000b */
[----:B01----:R-:W-:Y:S05]  /*4910*/  ENDCOLLECTIVE ;  /* 0x000000000000791b */ /* 0x003fea0003800000 */
.L_x_4978:
[----:B------:R-:W-:Y:S01]  /*4920*/  IMAD.MOV.U32 R12, RZ, RZ, 0x1 ;  /* 0x00000001ff0c7424 */ /* 0x000fe200078e00ff */
[----:B------:R-:W-:-:S04]  /*4930*/  FMNMX R21, R19, R14, !PT ;  /* 0x0000000e13157209 */ /* 0x000fc80007800000 */
[----:B------:R-:W-:-:S07]  /*4940*/  MOV R13, R21 ;  /* 0x00000015000d7202 */ /* 0x000fce0000000f00 */
[----:B------:R-:W-:Y:S05]  /*4950*/  WARPSYNC.COLLECTIVE R15, `(.L_x_4979) ;  /* 0x000000000f087348 */ /* 0x000fea0003c00000 */
[----:B------:R0:W1:Y:S02]  /*4960*/  SHFL.BFLY P6, R14, R13, R12, R11 ;  /* 0x0c00000c0d0e7389 */ /* 0x00006400000c000b */
[----:B01----:R-:W-:Y:S05]  /*4970*/  ENDCOLLECTIVE ;  /* 0x000000000000791b */ /* 0x003fea0003800000 */
.L_x_4979:
[----:B------:R-:W-:Y:S01]  /*4980*/  HFMA2 R11, -RZ, RZ, 3.7421875, 0 ;  /* 0x437c0000ff0b7431 */ /* 0x000fe200000001ff */
[----:B------:R-:W-:-:S05]  /*4990*/  FMNMX R21, R21, R14, !PT ;  /* 0x0000000e15157209 */ /* 0x000fca0007800000 */
[C---:B------:R-:W-:Y:S01]  /*49a0*/  FADD R16, -R21.reuse, R16 ;  /* 0x0000001015107221 */ /* 0x040fe20000000100 */
[C---:B------:R-:W-:Y:S01]  /*49b0*/  FADD R18, -R21.reuse, R18 ;  /* 0x0000001215127221 */ /* 0x040fe20000000100 */
[C---:B------:R-:W-:Y:S01]  /*49c0*/  FADD R20, -R21.reuse, R20 ;  /* 0x0000001415147221 */ /* 0x040fe20000000100 */
[C---:B------:R-:W-:Y:S01]  /*49d0*/  FADD R28, -R21.reuse, R28 ;  /* 0x0000001c151c7221 */ /* 0x040fe20000000100 */
[C---:B------:R-:W-:Y:S01]  /*49e0*/  FADD R26, -R21.reuse, R26 ;  /* 0x0000001a151a7221 */ /* 0x040fe20000000100 */
[C---:B------:R-:W-:Y:S01]  /*49f0*/  FADD R22, -R21.reuse, R22 ;  /* 0x0000001615167221 */ /* 0x040fe20000000100 */
[----:B------:R-:W-:Y:S01]  /*4a00*/  FADD R24, -R21, R24 ;  /* 0x0000001815187221 */ /* 0x000fe20000000100 */
[----:B------:R-:W-:-:S04]  /*4a10*/  IMAD.MOV.U32 R21, RZ, RZ, 0x3bbb989d ;  /* 0x3bbb989dff157424 */ /* 0x000fc800078e00ff */
[-C--:B------:R-:W-:Y:S01]  /*4a20*/  FFMA.SAT R12, R16, R21.reuse, 0.5 ;  /* 0x3f000000100c7423 */ /* 0x080fe20000002015 */
[----:B------:R-:W-:-:S03]  /*4a30*/  FFMA.SAT R14, R24, R21, 0.5 ;  /* 0x3f000000180e7423 */ /* 0x000fc60000002015 */
        /* <DEDUP_REMOVED lines=31> */
[----:B------:R-:W-:Y:S01]  /*4c30*/  FFMA.SAT R12, R26, R21, 0.5 ;  /* 0x3f0000001a0c7423 */ /* 0x000fe20000002015 */
[----:B------:R-:W-:-:S03]  /*4c40*/  FFMA.RM R15, R14, R11, 12582913 ;  /* 0x4b4000010e0f7423 */ /* 0x000fc6000000400b */
        /* <DEDUP_REMOVED lines=13> */
[C---:B------:R-:W-:Y:S01]  /*4d20*/  FADD R11, R15.reuse, -12583039 ;  /* 0xcb40007f0f0b7421 */ /* 0x040fe20000000000 */
[----:B------:R-:W-:Y:S02]  /*4d30*/  IMAD.SHL.U32 R15, R15, 0x800000, RZ ;  /* 0x008000000f0f7824 */ /* 0x000fe400078e00ff */
[----:B------:R-:W0:Y:S01]  /*4d40*/  MUFU.EX2 R21, R14 ;  /* 0x0000000e00157308 */ /* 0x000e220000000800 */
[----:B------:R-:W-:-:S04]  /*4d50*/  FFMA R11, R24, 1.4426950216293334961, -R11 ;  /* 0x3fb8aa3b180b7823 */ /* 0x000fc8000000080b */
[----:B------:R-:W-:-:S06]  /*4d60*/  FFMA R24, R24, 1.925963033500011079e-08, R11 ;  /* 0x32a5706018187823 */ /* 0x000fcc000000000b */
[----:B------:R-:W1:Y:S01]  /*4d70*/  MUFU.EX2 R24, R24 ;  /* 0x0000001800187308 */ /* 0x000e620000000800 */
[----:B0-----:R-:W-:Y:S01]  /*4d80*/  FMUL R21, R12, R21 ;  /* 0x000000150c157220 */ /* 0x001fe20000400000 */
[----:B------:R-:W-:-:S04]  /*4d90*/  FADD R12, RZ, R16 ;  /* 0x00000010ff0c7221 */ /* 0x000fc80000000000 */
[----:B------:R-:W-:-:S04]  /*4da0*/  FADD R11, R12, R17 ;  /* 0x000000110c0b7221 */ /* 0x000fc80000000000 */
[----:B------:R-:W-:Y:S01]  /*4db0*/  FADD R12, R11, R18 ;  /* 0x000000120b0c7221 */ /* 0x000fe20000000000 */
[----:B-1----:R-:W-:Y:S01]  /*4dc0*/  FMUL R22, R15, R24 ;  /* 0x000000180f167220 */ /* 0x002fe20000400000 */
[----:B------:R-:W-:Y:S02]  /*4dd0*/  IMAD.MOV.U32 R15, RZ, RZ, -0x1 ;  /* 0xffffffffff0f7424 */ /* 0x000fe400078e00ff */
[----:B------:R-:W-:-:S04]  /*4de0*/  FADD R11, R12, R19 ;  /* 0x000000130c0b7221 */ /* 0x000fc80000000000 */
[----:B------:R-:W-:Y:S01]  /*4df0*/  FADD R12, R11, R20 ;  /* 0x000000140b0c7221 */ /* 0x000fe20000000000 */
[----:B------:R-:W-:-:S03]  /*4e00*/  MOV R11, 0x1f ;  /* 0x0000001f000b7802 */ /* 0x000fc60000000f00 */
[----:B------:R-:W-:Y:S01]  /*4e10*/  FADD R13, R12, R21 ;  /* 0x000000150c0d7221 */ /* 0x000fe20000000000 */
[----:B------:R-:W-:-:S03]  /*4e20*/  IMAD.MOV.U32 R12, RZ, RZ, 0x10 ;  /* 0x00000010ff0c7424 */ /* 0x000fc600078e00ff */
[----:B------:R-:W-:-:S07]  /*4e30*/  FADD R13, R13, R22 ;  /* 0x000000160d0d7221 */ /* 0x000fce0000000000 */
[----:B------:R-:W-:Y:S05]  /*4e40*/  WARPSYNC.COLLECTIVE R15, `(.L_x_4980) ;  /* 0x000000000f087348 */ /* 0x000fea0003c00000 */
[----:B------:R0:W1:Y:S02]  /*4e50*/  SHFL.BFLY P6, R14, R13, R12, R11 ;  /* 0x0c00000c0d0e7389 */ /* 0x00006400000c000b */
[----:B01----:R-:W-:Y:S05]  /*4e60*/  ENDCOLLECTIVE ;  /* 0x000000000000791b */ /* 0x003fea0003800000 */
.L_x_4980:
[----:B------:R-:W-:Y:S02]  /*4e70*/  HFMA2 R12, -RZ, RZ, 0, 4.76837158203125e-07 ;  /* 0x00000008ff0c7431 */ /* 0x000fe400000001ff */
[----:B------:R-:W-:-:S04]  /*4e80*/  FADD R23, R13, R14 ;  /* 0x0000000e0d177221 */ /* 0x000fc80000000000 */
[----:B------:R-:W-:-:S07]  /*4e90*/  IMAD.MOV.U32 R13, RZ, RZ, R23 ;  /* 0x000000ffff0d7224 */ /* 0x000fce00078e0017 */
[----:B------:R-:W-:Y:S05]  /*4ea0*/  WARPSYNC.COLLECTIVE R15, `(.L_x_4981) ;  /* 0x000000000f087348 */ /* 0x000fea0003c00000 */
[----:B------:R0:W1:Y:S02]  /*4eb0*/  SHFL.BFLY P6, R14, R13, R12, R11 ;  /* 0x0c00000c0d0e7389 */ /* 0x00006400000c000b */
[----:B01----:R-:W-:Y:S05]  /*4ec0*/  ENDCOLLECTIVE ;  /* 0x000000000000791b */ /* 0x003fea0003800000 */
.L_x_4981:
[----:B------:R-:W-:Y:S02]  /*4ed0*/  IMAD.MOV.U32 R12, RZ, RZ, 0x4 ;  /* 0x00000004ff0c7424 */ /* 0x000fe400078e00ff */
[----:B------:R-:W-:-:S04]  /*4ee0*/  FADD R24, R23, R14 ;  /* 0x0000000e17187221 */ /* 0x000fc80000000000 */
[----:B------:R-:W-:-:S07]  /*4ef0*/  IMAD.MOV.U32 R13, RZ, RZ, R24 ;  /* 0x000000ffff0d7224 */ /* 0x000fce00078e0018 */
[----:B------:R-:W-:Y:S05]  /*4f00*/  WARPSYNC.COLLECTIVE R15, `(.L_x_4982) ;  /* 0x000000000f087348 */ /* 0x000fea0003c00000 */
[----:B------:R0:W1:Y:S02]  /*4f10*/  SHFL.BFLY P6, R14, R13, R12, R11 ;  /* 0x0c00000c0d0e7389 */ /* 0x00006400000c000b */
[----:B01----:R-:W-:Y:S05]  /*4f20*/  ENDCOLLECTIVE ;  /* 0x000000000000791b */ /* 0x003fea0003800000 */
.L_x_4982:
[----:B------:R-:W-:Y:S02]  /*4f30*/  IMAD.MOV.U32 R12, RZ, RZ, 0x2 ;  /* 0x00000002ff0c7424 */ /* 0x000fe400078e00ff */
[----:B------:R-:W-:-:S05]  /*4f40*/  FADD R25, R24, R14 ;  /* 0x0000000e18197221 */ /* 0x000fca0000000000 */
[----:B------:R-:W-:-:S07]  /*4f50*/  MOV R13, R25 ;  /* 0x00000019000d7202 */ /* 0x000fce0000000f00 */
[----:B------:R-:W-:Y:S05]  /*4f60*/  WARPSYNC.COLLECTIVE R15, `(.L_x_4983) ;  /* 0x000000000f087348 */ /* 0x000fea0003c00000 */
[----:B------:R0:W1:Y:S02]  /*4f70*/  SHFL.BFLY P6, R14, R13, R12, R11 ;  /* 0x0c00000c0d0e7389 */ /* 0x00006400000c000b */
[----:B01----:R-:W-:Y:S05]  /*4f80*/  ENDCOLLECTIVE ;  /* 0x000000000000791b */ /* 0x003fea0003800000 */
.L_x_4983:
[----:B------:R-:W-:Y:S02]  /*4f90*/  HFMA2 R12, -RZ, RZ, 0, 5.9604644775390625e-08 ;  /* 0x00000001ff0c7431 */ /* 0x000fe400000001ff */
[----:B------:R-:W-:-:S04]  /*4fa0*/  FADD R26, R25, R14 ;  /* 0x0000000e191a7221 */ /* 0x000fc80000000000 */
[----:B------:R-:W-:-:S07]  /*4fb0*/  IMAD.MOV.U32 R13, RZ, RZ, R26 ;  /* 0x000000ffff0d7224 */ /* 0x000fce00078e001a */
[----:B------:R-:W-:Y:S05]  /*4fc0*/  WARPSYNC.COLLECTIVE R15, `(.L_x_4984) ;  /* 0x000000000f087348 */ /* 0x000fea0003c00000 */
[----:B------:R0:W1:Y:S02]  /*4fd0*/  SHFL.BFLY P6, R14, R13, R12, R11 ;  /* 0x0c00000c0d0e7389 */ /* 0x00006400000c000b */
[----:B01----:R-:W-:Y:S05]  /*4fe0*/  ENDCOLLECTIVE ;  /* 0x000000000000791b */ /* 0x003fea0003800000 */
.L_x_4984:
[----:B------:R-:W-:Y:S05]  /*4ff0*/  BRA `(.L_x_4985) ;  /* 0xffffffec007c7947 */ /* 0x000fea000383ffff */
        .weak           $__internal_60_$__cuda_sm3x_div_rn_noftz_f32_slowpath
        .type           $__internal_60_$__cuda_sm3x_div_rn_noftz_f32_slowpath,@function
        .size           $__internal_60_$__cuda_sm3x_div_rn_noftz_f32_slowpath,(.L_x_37437 - $__internal_60_$__cuda_sm3x_div_rn_noftz_f32_slowpath)
$__internal_60_$__cuda_sm3x_div_rn_noftz_f32_slowpath:
        /* <DEDUP_REMOVED lines=34> */
.L_x_4987:
[----:B------:R-:W-:Y:S01]  /*5220*/  LEA R26, R24, 0xc0800000, 0x17 ;  /* 0xc0800000181a7811 */ /* 0x000fe200078eb8ff */
[----:B------:R-:W-:Y:S01]  /*5230*/  VIADD R33, R14, 0xffffff81 ;  /* 0xffffff810e217836 */ /* 0x000fe20000000000 */
[----:B------:R-:W-:Y:S03]  /*5240*/  BSSY.RECONVERGENT B3, `(.L_x_4992) ;  /* 0x0000035000037945 */ /* 0x000fe60003800200 */
[----:B------:R-:W-:Y:S01]  /*5250*/  IMAD.IADD R28, R11, 0x1, -R26 ;  /* 0x000000010b1c7824 */ /* 0x000fe200078e0a1a */
[----:B------:R-:W-:-:S03]  /*5260*/  IADD3 R24, PT, PT, R33, 0x7f, -R24 ;  /* 0x0000007f21187810 */ /* 0x000fc60007ffe818 */
[----:B------:R-:W0:Y:S01]  /*5270*/  MUFU.RCP R11, R28 ;  /* 0x0000001c000b7308 */ /* 0x000e220000001000 */
[----:B------:R-:W-:Y:S01]  /*5280*/  FADD.FTZ R26, -R28, -RZ ;  /* 0x800000ff1c1a7221 */ /* 0x000fe20000010100 */
[----:B------:R-:W-:-:S03]  /*5290*/  IADD3 R24, PT, PT, R24, R13, RZ ;  /* 0x0000000d18187210 */ /* 0x000fc60007ffe0ff */
        /* <DEDUP_REMOVED lines=43> */
.L_x_4994:
[----:B------:R-:W-:-:S04]  /*5550*/  LOP3.LUT R11, R11, 0x80000000, RZ, 0xc0, !PT ;  /* 0x800000000b0b7812 */ /* 0x000fc800078ec0ff */
[----:B------:R-:W-:Y:S01]  /*5560*/  LOP3.LUT R11, R11, 0x7f800000, RZ, 0xfc, !PT ;  /* 0x7f8000000b0b7812 */ /* 0x000fe200078efcff */
[----:B------:R-:W-:Y:S06]  /*5570*/  BRA `(.L_x_4995) ;  /* 0x0000000000047947 */ /* 0x000fec0003800000 */
.L_x_4993:
[----:B------:R-:W-:-:S07]  /*5580*/  LEA R11, R24, R11, 0x17 ;  /* 0x0000000b180b7211 */ /* 0x000fce00078eb8ff */
.L_x_4995:
[----:B------:R-:W-:Y:S05]  /*5590*/  BSYNC.RECONVERGENT B3 ;  /* 0x0000000000037941 */ /* 0x000fea0003800200 */
.L_x_4992:
[----:B------:R-:W-:Y:S05]  /*55a0*/  BRA `(.L_x_4996) ;  /* 0x0000000000207947 */ /* 0x000fea0003800000 */
.L_x_4991:
[----:B------:R-:W-:-:S04]  /*55b0*/  LOP3.LUT R11, R11, 0x80000000, R16, 0x48, !PT ;  /* 0x800000000b0b7812 */ /* 0x000fc800078e4810 */
[----:B------:R-:W-:Y:S01]  /*55c0*/  LOP3.LUT R11, R11, 0x7f800000, RZ, 0xfc, !PT ;  /* 0x7f8000000b0b7812 */ /* 0x000fe200078efcff */
[----:B------:R-:W-:Y:S06]  /*55d0*/  BRA `(.L_x_4996) ;  /* 0x0000000000147947 */ /* 0x000fec0003800000 */
.L_x_4990:
[----:B------:R-:W-:Y:S01]  /*55e0*/  LOP3.LUT R11, R11, 0x80000000, R16, 0x48, !PT ;  /* 0x800000000b0b7812 */ /* 0x000fe200078e4810 */
[----:B------:R-:W-:Y:S06]  /*55f0*/  BRA `(.L_x_4996) ;  /* 0x00000000000c7947 */ /* 0x000fec0003800000 */
.L_x_4989:
[----:B------:R-:W0:Y:S01]  /*5600*/  MUFU.RSQ R11, -QNAN ;  /* 0xffc00000000b7908 */ /* 0x000e220000001400 */
[----:B------:R-:W-:Y:S05]  /*5610*/  BRA `(.L_x_4996) ;  /* 0x0000000000047947 */ /* 0x000fea0003800000 */
.L_x_4988:
[----:B------:R-:W-:-:S07]  /*5620*/  FADD.FTZ R11, R16, R11 ;  /* 0x0000000b100b7221 */ /* 0x000fce0000010000 */
.L_x_4996:
[----:B------:R-:W-:Y:S05]  /*5630*/  BSYNC.RECONVERGENT B2 ;  /* 0x0000000000027941 */ /* 0x000fea0003800200 */
.L_x_4986:
[----:B------:R-:W-:-:S04]  /*5640*/  IMAD.MOV.U32 R13, RZ, RZ, 0x0 ;  /* 0x00000000ff0d7424 */ /* 0x000fc800078e00ff */
[----:B0-----:R-:W-:Y:S05]  /*5650*/  RET.REL.NODEC R12 `(_Z15SoftmaxWarpImplI22BroadcastScaleMaskLoadIffbLm4EiE11DirectStoreIffEfLi1ELi7ELi32ELi1ELb1EL9Algorithm0EEvT_T0_ll) ;  /* 0xffffffa80c687950 */ /* 0x001fea0003c3ffff */
.L_x_4997:
        /* <DEDUP_REMOVED lines=10> */
.L_x_37437:


//--------------------- .text._Z15SoftmaxWarpImplI22BroadcastScaleMaskLoadIffbLm4EiE11DirectStoreIffEfLi1ELi7ELi32ELi1ELb0EL9Algorithm0EEvT_T0_ll --------------------------
	.section	.text._Z15SoftmaxWarpImplI22BroadcastScaleMaskLoadIffbLm4EiE11DirectStoreIffEfLi1ELi7ELi32ELi1ELb0EL9Algorithm0EEvT_T0_ll,"ax",@progbits
	.align	128
        .global         _Z15SoftmaxWarpImplI22BroadcastScaleMaskLoadIffbLm4EiE11DirectStoreIffEfLi1ELi7ELi32ELi1ELb0EL9Algorithm0EEvT_T0_ll
        .type           _Z15SoftmaxWarpImplI22BroadcastScaleMaskLoadIffbLm4EiE11DirectStoreIffEfLi1ELi7ELi32ELi1ELb0EL9Algorithm0EEvT_T0_ll,@function
        .size           _Z15SoftmaxWarpImplI22BroadcastScaleMaskLoadIffbLm4EiE11DirectStoreIffEfLi1ELi7ELi32ELi1ELb0EL9Algorithm0EEvT_T0_ll,(.L_x_37438 - _Z15SoftmaxWarpImplI22BroadcastScaleMaskLoadIffbLm4EiE11DirectStoreIffEfLi1ELi7ELi32ELi1ELb0EL9Algorithm0EEvT_T0_ll)
        .other          _Z15SoftmaxWarpImplI22BroadcastScaleMaskLoadIffbLm4EiE11DirectStoreIffEfLi1ELi7ELi32ELi1ELb0EL9Algorithm0EEvT_T0_ll,@"STO_CUDA_ENTRY STV_DEFAULT"
_Z15SoftmaxWarpImplI22BroadcastScaleMaskLoadIffbLm4EiE11DirectStoreIffEfLi1ELi7ELi32ELi1ELb0EL9Algorithm0EEvT_T0_ll:
.text._Z15SoftmaxWarpImplI22BroadcastScaleMaskLoadIffbLm4EiE11DirectStoreIffEfLi1ELi7ELi32ELi1ELb0EL9Algorithm0EEvT_T0_ll:
        /* <DEDUP_REMOVED lines=31> */
.L_x_4998:
        /* <DEDUP_REMOVED lines=14> */
.L_x_5015:
        /* <DEDUP_REMOVED lines=8> */
[----:B------:R-:W-:Y:S01]  /*0350*/  IABS R16, UR61 ;  /* 0x0000003d00107c13 */ /* 0x000fe20008000000 */
[----:B------:R-:W-:Y:S01]  /*0360*/  UISETP.NE.U32.AND UP0, UPT, UR40, 0x1, UPT ;  /* 0x000000012800788c */ /* 0x000fe2000bf05070 */
[----:B------:R-:W-:Y:S01]  /*0370*/  LOP3.LUT R23, RZ, UR59, RZ, 0x33, !PT ;  /* 0x0000003bff177c12 */ /* 0x000fe2000f8e33ff */
[----:B------:R-:W-:Y:S01]  /*0380*/  UISETP.NE.U32.AND UP2, UPT, UR42, 0x1, UPT ;  /* 0x000000012a00788c */ /* 0x000fe2000bf45070 */
[----:B------:R-:W-:Y:S01]  /*0390*/  IABS R15, R19 ;  /* 0x00000013000f7213 */ /* 0x000fe20000000000 */
[----:B------:R-:W-:Y:S01]  /*03a0*/  UISETP.NE.AND.EX UP0, UPT, UR41, URZ, UPT, UP0 ;  /* 0x000000ff2900728c */ /* 0x000fe2000bf05300 */
[----:B-1----:R-:W-:Y:S01]  /*03b0*/  R2UR UR12, R6 ;  /* 0x00000000060c72ca */ /* 0x002fe200000e0000 */
[----:B------:R-:W-:Y:S01]  /*03c0*/  UISETP.NE.AND.EX UP2, UPT, UR43, URZ, UPT, UP2 ;  /* 0x000000ff2b00728c */ /* 0x000fe2000bf45320 */
[----:B------:R-:W-:Y:S01]  /*03d0*/  R2UR UR13, R7 ;  /* 0x00000000070d72ca */ /* 0x000fe200000e0000 */
[----:B------:R-:W0:Y:S01]  /*03e0*/  I2F.RP R4, UR8 ;  /* 0x0000000800047d06 */ /* 0x000e220008209400 */
[----:B------:R-:W-:-:S04]  /*03f0*/  UISETP.NE.U32.AND UP1, UPT, UR36, 0x1, UPT ;  /* 0x000000012400788c */ /* 0x000fc8000bf25070 */
[----:B------:R-:W-:-:S03]  /*0400*/  UISETP.NE.AND.EX UP1, UPT, UR37, URZ, UPT, UP1 ;  /* 0x000000ff2500728c */ /* 0x000fc6000bf25310 */
[----:B------:R-:W1:Y:S08]  /*0410*/  I2F.RP R12, UR9 ;  /* 0x00000009000c7d06 */ /* 0x000e700008209400 */
[----:B0-----:R-:W0:Y:S08]  /*0420*/  MUFU.RCP R4, R4 ;  /* 0x0000000400047308 */ /* 0x001e300000001000 */
[----:B-1----:R-:W1:Y:S01]  /*0430*/  MUFU.RCP R12, R12 ;  /* 0x0000000c000c7308 */ /* 0x002e620000001000 */
[----:B0-----:R-:W-:Y:S01]  /*0440*/  VIADD R8, R4, 0xffffffe ;  /* 0x0ffffffe04087836 */ /* 0x001fe20000000000 */
[----:B------:R-:W-:-:S06]  /*0450*/  IABS R4, R22 ;  /* 0x0000001600047213 */ /* 0x000fcc0000000000 */
[----:B------:R0:W2:Y:S01]  /*0460*/  F2I.FTZ.U32.TRUNC.NTZ R9, R8 ;  /* 0x0000000800097305 */ /* 0x0000a2000021f000 */
[----:B-1----:R-:W-:Y:S01]  /*0470*/  VIADD R13, R12, 0xffffffe ;  /* 0x0ffffffe0c0d7836 */ /* 0x002fe20000000000 */
[----:B0-----:R-:W-:-:S06]  /*0480*/  MOV R8, RZ ;  /* 0x000000ff00087202 */ /* 0x001fcc0000000f00 */
[----:B------:R-:W0:Y:S01]  /*0490*/  F2I.FTZ.U32.TRUNC.NTZ R13, R13 ;  /* 0x0000000d000d7305 */ /* 0x000e22000021f000 */
[----:B--2---:R-:W-:-:S04]  /*04a0*/  IMAD.MOV R11, RZ, RZ, -R9 ;  /* 0x000000ffff0b7224 */ /* 0x004fc800078e0a09 */
[----:B------:R-:W-:-:S04]  /*04b0*/  IMAD R11, R11, UR8, RZ ;  /* 0x000000080b0b7c24 */ /* 0x000fc8000f8e02ff */
[----:B------:R-:W-:Y:S01]  /*04c0*/  IMAD.HI.U32 R8, R9, R11, R8 ;  /* 0x0000000b09087227 */ /* 0x000fe200078e0008 */
[----:B------:R-:W-:Y:S02]  /*04d0*/  IABS R9, R17 ;  /* 0x0000001100097213 */ /* 0x000fe40000000000 */
[----:B0-----:R-:W-:Y:S01]  /*04e0*/  R2UR UR5, R13 ;  /* 0x000000000d0572ca */ /* 0x001fe200000e0000 */
[----:B------:R-:W-:-:S04]  /*04f0*/  IMAD.MOV.U32 R11, RZ, RZ, R4 ;  /* 0x000000ffff0b7224 */ /* 0x000fc800078e0004 */
[----:B------:R-:W-:-:S05]  /*0500*/  IMAD.HI.U32 R10, R8, R11, RZ ;  /* 0x0000000b080a7227 */ /* 0x000fca00078e00ff */
[----:B------:R-:W-:-:S03]  /*0510*/  IADD3 R4, PT, PT, -R10, RZ, RZ ;  /* 0x000000ff0a047210 */ /* 0x000fc60007ffe1ff */
[----:B------:R-:W-:Y:S02]  /*0520*/  UIADD3 UR6, UPT, UPT, URZ, -UR5, URZ ;  /* 0x80000005ff067290 */ /* 0x000fe4000fffe0ff */
[----:B------:R-:W-:Y:S02]  /*0530*/  IMAD R11, R4, UR8, R11 ;  /* 0x00000008040b7c24 */ /* 0x000fe4000f8e020b */
[----:B------:R-:W-:Y:S01]  /*0540*/  IMAD.HI.U32 R4, R8, R9, RZ ;  /* 0x0000000908047227 */ /* 0x000fe200078e00ff */
[----:B------:R-:W-:Y:S02]  /*0550*/  UIMAD UR6, UR6, UR9, URZ ;  /* 0x00000009060672a4 */ /* 0x000fe4000f8e02ff */
[----:B------:R-:W-:Y:S02]  /*0560*/  ISETP.LT.U32.AND P1, PT, R11, UR8, PT ;  /* 0x000000080b007c0c */ /* 0x000fe4000bf21070 */
[----:B------:R-:W-:Y:S01]  /*0570*/  IADD3 R14, PT, PT, -R4, RZ, RZ ;  /* 0x000000ff040e7210 */ /* 0x000fe20007ffe1ff */
[----:B------:R-:W-:-:S04]  /*0580*/  UIMAD.WIDE.U32 UR4, UR5, UR6, UR4 ;  /* 0x00000006050472a5 */ /* 0x000fc8000f8e0004 */
[----:B------:R-:W-:Y:S02]  /*0590*/  IMAD R12, R14, UR8, R9 ;  /* 0x000000080e0c7c24 */ /* 0x000fe4000f8e0209 */
[----:B------:R-:W-:Y:S01]  /*05a0*/  IMAD.HI.U32 R9, R8, R15, RZ ;  /* 0x0000000f08097227 */ /* 0x000fe200078e00ff */
[----:B------:R-:W-:Y:S01]  /*05b0*/  UMOV UR6, UR5 ;  /* 0x0000000500067c82 */ /* 0x000fe20008000000 */
[----:B------:R-:W-:Y:S01]  /*05c0*/  UMOV UR4, URZ ;  /* 0x000000ff00047c82 */ /* 0x000fe20008000000 */
[----:B------:R-:W-:Y:S01]  /*05d0*/  ISETP.LT.U32.AND P0, PT, R12, UR8, PT ;  /* 0x000000080c007c0c */ /* 0x000fe2000bf01070 */
[----:B------:R-:W-:Y:S02]  /*05e0*/  @!P1 VIADD R11, R11, -UR8 ;  /* 0x800000080b0b9c36 */ /* 0x000fe40008000000 */
[----:B------:R-:W-:Y:S02]  /*05f0*/  IMAD.MOV R14, RZ, RZ, -R9 ;  /* 0x000000ffff0e7224 */ /* 0x000fe400078e0a09 */
[----:B------:R-:W-:Y:S01]  /*0600*/  @!P1 VIADD R10, R10, 0x1 ;  /* 0x000000010a0a9836 */ /* 0x000fe20000000000 */
[----:B------:R-:W-:Y:S01]  /*0610*/  ISETP.GE.U32.AND P2, PT, R11, UR8, PT ;  /* 0x000000080b007c0c */ /* 0x000fe2000bf46070 */
[----:B------:R-:W-:Y:S01]  /*0620*/  IMAD R14, R14, UR8, R15 ;  /* 0x000000080e0e7c24 */ /* 0x000fe2000f8e020f */
[----:B------:R-:W-:-:S04]  /*0630*/  LOP3.LUT R11, R22, UR59, RZ, 0x3c, !PT ;  /* 0x0000003b160b7c12 */ /* 0x000fc8000f8e3cff */
[----:B------:R-:W-:Y:S01]  /*0640*/  ISETP.GE.AND P4, PT, R11, RZ, PT ;  /* 0x000000ff0b00720c */ /* 0x000fe20003f86270 */
[----:B------:R-:W-:Y:S01]  /*0650*/  @!P0 VIADD R12, R12, -UR8 ;  /* 0x800000080c0c8c36 */ /* 0x000fe20008000000 */
[----:B------:R-:W-:Y:S02]  /*0660*/  ISETP.LT.U32.AND P1, PT, R14, UR8, PT ;  /* 0x000000080e007c0c */ /* 0x000fe4000bf21070 */
[----:B------:R-:W-:Y:S02]  /*0670*/  MOV R11, R16 ;  /* 0x00000010000b7202 */ /* 0x000fe40000000f00 */
[----:B------:R-:W-:Y:S02]  /*0680*/  ISETP.GE.U32.AND P3, PT, R12, UR8, PT ;  /* 0x000000080c007c0c */ /* 0x000fe4000bf66070 */
[----:B------:R-:W-:Y:S02]  /*0690*/  @P2 IADD3 R10, PT, PT, R10, 0x1, RZ ;  /* 0x000000010a0a2810 */ /* 0x000fe40007ffe0ff */
[----:B------:R-:W-:-:S02]  /*06a0*/  R2UR UR10, R11 ;  /* 0x000000000b0a72ca */ /* 0x000fc400000e0000 */
[----:B------:R-:W-:Y:S01]  /*06b0*/  LOP3.LUT R11, R17, UR59, RZ, 0x3c, !PT ;  /* 0x0000003b110b7c12 */ /* 0x000fe2000f8e3cff */
[----:B------:R-:W-:Y:S01]  /*06c0*/  @!P4 IMAD.MOV R10, RZ, RZ, -R10 ;  /* 0x000000ffff0ac224 */ /* 0x000fe200078e0a0a */
[----:B------:R-:W-:Y:S01]  /*06d0*/  ISETP.NE.AND P2, PT, RZ, UR59, PT ;  /* 0x0000003bff007c0c */ /* 0x000fe2000bf45270 */
[----:B------:R-:W-:Y:S01]  /*06e0*/  @!P1 VIADD R14, R14, -UR8 ;  /* 0x800000080e0e9c36 */ /* 0x000fe20008000000 */
[----:B------:R-:W-:Y:S02]  /*06f0*/  ISETP.GE.AND P5, PT, R11, RZ, PT ;  /* 0x000000ff0b00720c */ /* 0x000fe40003fa6270 */
[----:B------:R-:W-:Y:S02]  /*0700*/  SEL R11, R23, R10, !P2 ;  /* 0x0000000a170b7207 */ /* 0x000fe40005000000 */
[----:B------:R-:W-:Y:S02]  /*0710*/  ISETP.GE.U32.AND P4, PT, R14, UR8, PT ;  /* 0x000000080e007c0c */ /* 0x000fe4000bf86070 */
[----:B------:R-:W-:Y:S01]  /*0720*/  @!P0 IADD3 R4, PT, PT, R4, 0x1, RZ ;  /* 0x0000000104048810 */ /* 0x000fe20007ffe0ff */
[----:B------:R-:W-:Y:S01]  /*0730*/  IMAD.MOV R21, RZ, RZ, -R11 ;  /* 0x000000ffff157224 */ /* 0x000fe200078e0a0b */
[----:B------:R-:W-:Y:S01]  /*0740*/  LOP3.LUT R12, R19, UR59, RZ, 0x3c, !PT ;  /* 0x0000003b130c7c12 */ /* 0x000fe2000f8e3cff */
[----:B------:R-:W0:Y:S01]  /*0750*/  I2F.RP R10, UR10 ;  /* 0x0000000a000a7d06 */ /* 0x000e220008209400 */
[----:B------:R-:W-:Y:S01]  /*0760*/  @!P1 IADD3 R9, PT, PT, R9, 0x1, RZ ;  /* 0x0000000109099810 */ /* 0x000fe20007ffe0ff */
[----:B------:R-:W-:Y:S01]  /*0770*/  IMAD R21, R21, UR59, R22 ;  /* 0x0000003b15157c24 */ /* 0x000fe2000f8e0216 */
[----:B------:R-:W-:Y:S01]  /*0780*/  ISETP.GE.AND P6, PT, R12, RZ, PT ;  /* 0x000000ff0c00720c */ /* 0x000fe20003fc6270 */
[----:B------:R-:W-:-:S03]  /*0790*/  @P3 VIADD R4, R4, 0x1 ;  /* 0x0000000104043836 */ /* 0x000fc60000000000 */
[----:B------:R-:W-:Y:S01]  /*07a0*/  IABS R15, R21 ;  /* 0x00000015000f7213 */ /* 0x000fe20000000000 */
[----:B------:R-:W-:Y:S02]  /*07b0*/  @P4 VIADD R9, R9, 0x1 ;  /* 0x0000000109094836 */ /* 0x000fe40000000000 */
[----:B------:R-:W-:Y:S02]  /*07c0*/  @!P5 IMAD.MOV R4, RZ, RZ, -R4 ;  /* 0x000000ffff04d224 */ /* 0x000fe400078e0a04 */
[----:B------:R-:W-:Y:S01]  /*07d0*/  IMAD.HI.U32 R13, R15, UR6, RZ ;  /* 0x000000060f0d7c27 */ /* 0x000fe2000f8e00ff */
[----:B------:R-:W-:Y:S02]  /*07e0*/  MOV R12, R9 ;  /* 0x00000009000c7202 */ /* 0x000fe40000000f00 */
[----:B------:R-:W-:Y:S01]  /*07f0*/  SEL R9, R23, R4, !P2 ;  /* 0x0000000417097207 */ /* 0x000fe20005000000 */
[----:B0-----:R-:W0:Y:S01]  /*0800*/  MUFU.RCP R10, R10 ;  /* 0x0000000a000a7308 */ /* 0x001e220000001000 */
[----:B------:R-:W-:Y:S01]  /*0810*/  IADD3 R16, PT, PT, -R13, RZ, RZ ;  /* 0x000000ff0d107210 */ /* 0x000fe20007ffe1ff */
[----:B------:R-:W-:-:S02]  /*0820*/  @!P6 IMAD.MOV R12, RZ, RZ, -R12 ;  /* 0x000000ffff0ce224 */ /* 0x000fc400078e0a0c */
[----:B------:R-:W-:Y:S02]  /*0830*/  IMAD.MOV R14, RZ, RZ, -R9 ;  /* 0x000000ffff0e7224 */ /* 0x000fe400078e0a09 */
[----:B------:R-:W-:Y:S01]  /*0840*/  IMAD R15, R16, UR9, R15 ;  /* 0x00000009100f7c24 */ /* 0x000fe2000f8e020f */
[----:B------:R-:W-:Y:S01]  /*0850*/  SEL R4, R23, R12, !P2 ;  /* 0x0000000c17047207 */ /* 0x000fe20005000000 */
[----:B------:R-:W-:-:S03]  /*0860*/  IMAD R14, R14, UR59, R17 ;  /* 0x0000003b0e0e7c24 */ /* 0x000fc6000f8e0211 */
[----:B------:R-:W-:Y:S01]  /*0870*/  ISETP.LT.U32.AND P1, PT, R15, UR9, PT ;  /* 0x000000090f007c0c */ /* 0x000fe2000bf21070 */
[----:B------:R-:W-:Y:S01]  /*0880*/  IMAD.MOV R12, RZ, RZ, -R4 ;  /* 0x000000ffff0c7224 */ /* 0x000fe200078e0a04 */
[----:B------:R-:W-:-:S03]  /*0890*/  IABS R18, R14 ;  /* 0x0000000e00127213 */ /* 0x000fc60000000000 */
[----:B------:R-:W-:Y:S02]  /*08a0*/  IMAD R25, R12, UR59, R19 ;  /* 0x0000003b0c197c24 */ /* 0x000fe4000f8e0213 */
[----:B------:R-:W-:-:S03]  /*08b0*/  IMAD.HI.U32 R12, R18, UR6, RZ ;  /* 0x00000006120c7c27 */ /* 0x000fc6000f8e00ff */
[----:B------:R-:W-:Y:S01]  /*08c0*/  IABS R20, R25 ;  /* 0x0000001900147213 */ /* 0x000fe20000000000 */
[----:B0-----:R-:W-:Y:S01]  /*08d0*/  VIADD R16, R10, 0xffffffe ;  /* 0x0ffffffe0a107836 */ /* 0x001fe20000000000 */
[----:B------:R-:W-:Y:S01]  /*08e0*/  IADD3 R27, PT, PT, -R12, RZ, RZ ;  /* 0x000000ff0c1b7210 */ /* 0x000fe20007ffe1ff */
[----:B------:R-:W-:Y:S01]  /*08f0*/  @!P1 VIADD R15, R15, -UR9 ;  /* 0x800000090f0f9c36 */ /* 0x000fe20008000000 */
[----:B------:R-:W-:Y:S01]  /*0900*/  @!P1 IADD3 R13, PT, PT, R13, 0x1, RZ ;  /* 0x000000010d0d9810 */ /* 0x000fe20007ffe0ff */
[----:B------:R-:W-:Y:S01]  /*0910*/  IMAD.HI.U32 R10, R20, UR6, RZ ;  /* 0x00000006140a7c27 */ /* 0x000fe2000f8e00ff */
[----:B------:R-:W-:Y:S01]  /*0920*/  ISETP.NE.AND P1, PT, RZ, UR60, PT ;  /* 0x0000003cff007c0c */ /* 0x000fe2000bf25270 */
[----:B------:R-:W0:Y:S01]  /*0930*/  F2I.FTZ.U32.TRUNC.NTZ R16, R16 ;  /* 0x0000001000107305 */ /* 0x000e22000021f000 */
[----:B------:R-:W-:Y:S01]  /*0940*/  ISETP.GE.U32.AND P0, PT, R15, UR9, PT ;  /* 0x000000090f007c0c */ /* 0x000fe2000bf06070 */
[----:B------:R-:W-:Y:S01]  /*0950*/  IMAD R18, R27, UR9, R18 ;  /* 0x000000091b127c24 */ /* 0x000fe2000f8e0212 */
[----:B------:R-:W-:Y:S01]  /*0960*/  LOP3.LUT R15, R21, UR60, RZ, 0x3c, !PT ;  /* 0x0000003c150f7c12 */ /* 0x000fe2000f8e3cff */
[----:B------:R-:W-:-:S03]  /*0970*/  IMAD.MOV R27, RZ, RZ, -R10 ;  /* 0x000000ffff1b7224 */ /* 0x000fc600078e0a0a */
[----:B------:R-:W-:Y:S02]  /*0980*/  ISETP.LT.U32.AND P6, PT, R18, UR9, PT ;  /* 0x0000000912007c0c */ /* 0x000fe4000bfc1070 */
[----:B------:R-:W-:Y:S01]  /*0990*/  ISETP.GE.AND P3, PT, R15, RZ, PT ;  /* 0x000000ff0f00720c */ /* 0x000fe20003f66270 */
[----:B------:R-:W-:Y:S01]  /*09a0*/  IMAD R15, R27, UR9, R20 ;  /* 0x000000091b0f7c24 */ /* 0x000fe2000f8e0214 */
[----:B------:R-:W-:-:S03]  /*09b0*/  LOP3.LUT R20, RZ, UR60, RZ, 0x33, !PT ;  /* 0x0000003cff147c12 */ /* 0x000fc6000f8e33ff */
[----:B------:R-:W-:Y:S01]  /*09c0*/  @P0 VIADD R13, R13, 0x1 ;  /* 0x000000010d0d0836 */ /* 0x000fe20000000000 */
[----:B------:R-:W-:Y:S02]  /*09d0*/  ISETP.LT.U32.AND P0, PT, R15, UR9, PT ;  /* 0x000000090f007c0c */ /* 0x000fe4000bf01070 */
[----:B0-----:R-:W-:Y:S02]  /*09e0*/  R2UR UR5, R16 ;  /* 0x00000000100572ca */ /* 0x001fe400000e0000 */
[----:B------:R-:W-:Y:S01]  /*09f0*/  LOP3.LUT R16, R14, UR60, RZ, 0x3c, !PT ;  /* 0x0000003c0e107c12 */ /* 0x000fe2000f8e3cff */
[----:B------:R-:W-:Y:S01]  /*0a00*/  @!P6 VIADD R18, R18, -UR9 ;  /* 0x800000091212ec36 */ /* 0x000fe20008000000 */
[----:B------:R-:W-:Y:S02]  /*0a10*/  @!P6 IADD3 R12, PT, PT, R12, 0x1, RZ ;  /* 0x000000010c0ce810 */ /* 0x000fe40007ffe0ff */
[----:B------:R-:W-:Y:S02]  /*0a20*/  @!P3 IADD3 R13, PT, PT, -R13, RZ, RZ ;  /* 0x000000ff0d0db210 */ /* 0x000fe40007ffe1ff */
[----:B------:R-:W-:-:S02]  /*0a30*/  ISETP.GE.U32.AND P4, PT, R18, UR9, PT ;  /* 0x0000000912007c0c */ /* 0x000fc4000bf86070 */
[----:B------:R-:W-:Y:S01]  /*0a40*/  ISETP.GE.AND P3, PT, R16, RZ, PT ;  /* 0x000000ff1000720c */ /* 0x000fe20003f66270 */
[----:B------:R-:W-:Y:S01]  /*0a50*/  @!P0 VIADD R15, R15, -UR9 ;  /* 0x800000090f0f8c36 */ /* 0x000fe20008000000 */
[----:B------:R-:W-:Y:S01]  /*0a60*/  SEL R13, R20, R13, !P1 ;  /* 0x0000000d140d7207 */ /* 0x000fe20004800000 */
[----:B------:R-:W-:Y:S01]  /*0a70*/  UIADD3 UR7, UPT, UPT, URZ, -UR5, URZ ;  /* 0x80000005ff077290 */ /* 0x000fe2000fffe0ff */
[----:B------:R-:W-:Y:S01]  /*0a80*/  PLOP3.LUT P6, PT, PT, PT, UP0, 0x40, 0x4 ;  /* 0x000000000004781c */ /* 0x000fe20003fce808 */
[----:B------:R-:W-:Y:S01]  /*0a90*/  @!P0 VIADD R10, R10, 0x1 ;  /* 0x000000010a0a8836 */ /* 0x000fe20000000000 */
[----:B------:R-:W-:Y:S01]  /*0aa0*/  ISETP.GE.U32.AND P5, PT, R15, UR9, PT ;  /* 0x000000090f007c0c */ /* 0x000fe2000bfa6070 */
[----:B------:R-:W-:Y:S01]  /*0ab0*/  IMAD.MOV R16, RZ, RZ, -R13 ;  /* 0x000000ffff107224 */ /* 0x000fe200078e0a0d */
[----:B------:R-:W-:Y:S01]  /*0ac0*/  LOP3.LUT R15, R25, UR60, RZ, 0x3c, !PT ;  /* 0x0000003c190f7c12 */ /* 0x000fe2000f8e3cff */
[----:B------:R-:W-:Y:S01]  /*0ad0*/  UIMAD UR7, UR7, UR10, URZ ;  /* 0x0000000a070772a4 */ /* 0x000fe2000f8e02ff */
[----:B------:R-:W-:Y:S01]  /*0ae0*/  SEL R11, R11, RZ, !P6 ;  /* 0x000000ff0b0b7207 */ /* 0x000fe20007000000 */
[----:B------:R-:W-:Y:S01]  /*0af0*/  @P4 VIADD R12, R12, 0x1 ;  /* 0x000000010c0c4836 */ /* 0x000fe20000000000 */
[----:B------:R-:W-:Y:S01]  /*0b00*/  ISETP.GE.AND P4, PT, R15, RZ, PT ;  /* 0x000000ff0f00720c */ /* 0x000fe20003f86270 */
[----:B------:R-:W-:Y:S01]  /*0b10*/  IMAD R21, R16, UR60, R21 ;  /* 0x0000003c10157c24 */ /* 0x000fe2000f8e0215 */
[----:B------:R-:W-:Y:S01]  /*0b20*/  UIMAD.WIDE.U32 UR4, UR5, UR7, UR4 ;  /* 0x00000007050472a5 */ /* 0x000fe2000f8e0004 */
[----:B------:R-:W-:Y:S01]  /*0b30*/  IMAD R18, R11, UR44, RZ ;  /* 0x0000002c0b127c24 */ /* 0x000fe2000f8e02ff */
[----:B------:R-:W-:-:S02]  /*0b40*/  @!P3 IADD3 R12, PT, PT, -R12, RZ, RZ ;  /* 0x000000ff0c0cb210 */ /* 0x000fc40007ffe1ff */
[----:B------:R-:W-:Y:S01]  /*0b50*/  IABS R16, R21 ;  /* 0x0000001500107213 */ /* 0x000fe20000000000 */
[----:B------:R-:W-:Y:S01]  /*0b60*/  @P5 VIADD R10, R10, 0x1 ;  /* 0x000000010a0a5836 */ /* 0x000fe20000000000 */
[----:B------:R-:W-:Y:S02]  /*0b70*/  SEL R11, R20, R12, !P1 ;  /* 0x0000000c140b7207 */ /* 0x000fe40004800000 */
[----:B------:R-:W-:Y:S01]  /*0b80*/  PLOP3.LUT P6, PT, PT, PT, UP2, 0x40, 0x4 ;  /* 0x000000000004781c */ /* 0x000fe20003fce828 */
[----:B------:R-:W-:Y:S01]  /*0b90*/  IMAD.HI.U32 R12, R16, UR5, RZ ;  /* 0x00000005100c7c27 */ /* 0x000fe2000f8e00ff */
[----:B------:R-:W-:Y:S02]  /*0ba0*/  PLOP3.LUT P0, PT, PT, PT, UP0, 0x40, 0x4 ;  /* 0x000000000004781c */ /* 0x000fe40003f0e808 */
[----:B------:R-:W-:Y:S01]  /*0bb0*/  SEL R15, R13, RZ, !P6 ;  /* 0x000000ff0d0f7207 */ /* 0x000fe20007000000 */
[----:B------:R-:W-:Y:S01]  /*0bc0*/  @!P4 IMAD.MOV R10, RZ, RZ, -R10 ;  /* 0x000000ffff0ac224 */ /* 0x000fe200078e0a0a */
[----:B------:R-:W-:Y:S01]  /*0bd0*/  IADD3 R13, PT, PT, -R12, RZ, RZ ;  /* 0x000000ff0c0d7210 */ /* 0x000fe20007ffe1ff */
[----:B------:R-:W-:Y:S01]  /*0be0*/  IMAD.MOV R27, RZ, RZ, -R11 ;  /* 0x000000ffff1b7224 */ /* 0x000fe200078e0a0b */
[----:B------:R-:W-:Y:S01]  /*0bf0*/  SEL R9, R9, RZ, !P0 ;  /* 0x000000ff09097207 */ /* 0x000fe20004000000 */
[----:B------:R-:W-:Y:S01]  /*0c00*/  IMAD R15, R15, UR45, R18 ;  /* 0x0000002d0f0f7c24 */ /* 0x000fe2000f8e0212 */
[----:B------:R-:W-:Y:S01]  /*0c10*/  SEL R10, R20, R10, !P1 ;  /* 0x0000000a140a7207 */ /* 0x000fe20004800000 */
[----:B------:R-:W-:Y:S01]  /*0c20*/  IMAD R14, R27, UR60, R14 ;  /* 0x0000003c1b0e7c24 */ /* 0x000fe2000f8e020e */
[----:B------:R-:W-:Y:S01]  /*0c30*/  PLOP3.LUT P4, PT, PT, PT, UP2, 0x40, 0x4 ;  /* 0x000000000004781c */ /* 0x000fe20003f8e828 */
[----:B------:R-:W-:Y:S01]  /*0c40*/  IMAD R16, R13, UR10, R16 ;  /* 0x0000000a0d107c24 */ /* 0x000fe2000f8e0210 */
[----:B------:R-:W-:Y:S01]  /*0c50*/  PLOP3.LUT P6, PT, PT, PT, UP0, 0x40, 0x4 ;  /* 0x000000000004781c */ /* 0x000fe20003fce808 */
[----:B------:R-:W-:Y:S01]  /*0c60*/  IMAD.MOV R24, RZ, RZ, -R10 ;  /* 0x000000ffff187224 */ /* 0x000fe200078e0a0a */
[----:B------:R-:W-:-:S02]  /*0c70*/  IABS R18, R14 ;  /* 0x0000000e00127213 */ /* 0x000fc40000000000 */
[----:B------:R-:W-:Y:S01]  /*0c80*/  ISETP.LT.U32.AND P3, PT, R16, UR10, PT ;  /* 0x0000000a10007c0c */ /* 0x000fe2000bf61070 */
[----:B------:R-:W-:Y:S01]  /*0c90*/  IMAD R25, R24, UR60, R25 ;  /* 0x0000003c18197c24 */ /* 0x000fe2000f8e0219 */
[----:B------:R-:W-:Y:S01]  /*0ca0*/  PLOP3.LUT P5, PT, PT, PT, UP2, 0x40, 0x4 ;  /* 0x000000000004781c */ /* 0x000fe20003fae828 */
[----:B------:R-:W-:Y:S01]  /*0cb0*/  IMAD R24, R9, UR44, RZ ;  /* 0x0000002c09187c24 */ /* 0x000fe2000f8e02ff */
[----:B------:R-:W-:Y:S01]  /*0cc0*/  SEL R9, R11, RZ, !P4 ;  /* 0x000000ff0b097207 */ /* 0x000fe20006000000 */
[----:B------:R-:W-:Y:S01]  /*0cd0*/  IMAD.HI.U32 R13, R18, UR5, RZ ;  /* 0x00000005120d7c27 */ /* 0x000fe2000f8e00ff */
[----:B------:R-:W-:Y:S02]  /*0ce0*/  IABS R26, R25 ;  /* 0x00000019001a7213 */ /* 0x000fe40000000000 */
[----:B------:R-:W-:Y:S01]  /*0cf0*/  SEL R10, R10, RZ, !P5 ;  /* 0x000000ff0a0a7207 */ /* 0x000fe20006800000 */
[----:B------:R-:W-:Y:S01]  /*0d00*/  IMAD R9, R9, UR45, R24 ;  /* 0x0000002d09097c24 */ /* 0x000fe2000f8e0218 */
[----:B------:R-:W-:Y:S01]  /*0d10*/  IADD3 R11, PT, PT, -R13, RZ, RZ ;  /* 0x000000ff0d0b7210 */ /* 0x000fe20007ffe1ff */
[----:B------:R-:W-:Y:S01]  /*0d20*/  IMAD.MOV.U32 R24, RZ, RZ, R26 ;  /* 0x000000ffff187224 */ /* 0x000fe200078e001a */
[----:B------:R-:W-:Y:S01]  /*0d30*/  LOP3.LUT R26, R21, UR61, RZ, 0x3c, !PT ;  /* 0x0000003d151a7c12 */ /* 0x000fe2000f8e3cff */
[----:B------:R-:W-:-:S02]  /*0d40*/  @!P3 VIADD R16, R16, -UR10 ;  /* 0x8000000a1010bc36 */ /* 0x000fc40008000000 */
[----:B------:R-:W-:Y:S02]  /*0d50*/  IMAD R18, R11, UR10, R18 ;  /* 0x0000000a0b127c24 */ /* 0x000fe4000f8e0212 */
[----:B------:R-:W-:Y:S01]  /*0d60*/  IMAD.HI.U32 R11, R24, UR5, RZ ;  /* 0x00000005180b7c27 */ /* 0x000fe2000f8e00ff */
[----:B------:R-:W-:Y:S02]  /*0d70*/  ISETP.GE.U32.AND P4, PT, R16, UR10, PT ;  /* 0x0000000a10007c0c */ /* 0x000fe4000bf86070 */
[----:B------:R-:W-:Y:S01]  /*0d80*/  ISETP.LT.U32.AND P0, PT, R18, UR10, PT ;  /* 0x0000000a12007c0c */ /* 0x000fe2000bf01070 */
[----:B------:R-:W-:Y:S01]  /*0d90*/  @!P3 VIADD R12, R12, 0x1 ;  /* 0x000000010c0cb836 */ /* 0x000fe20000000000 */
[----:B------:R-:W-:Y:S02]  /*0da0*/  IADD3 R27, PT, PT, -R11, RZ, RZ ;  /* 0x000000ff0b1b7210 */ /* 0x000fe40007ffe1ff */
[----:B------:R-:W-:Y:S02]  /*0db0*/  SEL R16, R4, RZ, !P6 ;  /* 0x000000ff04107207 */ /* 0x000fe40007000000 */
[----:B------:R-:W-:Y:S01]  /*0dc0*/  ISETP.GE.AND P6, PT, R26, RZ, PT ;  /* 0x000000ff1a00720c */ /* 0x000fe20003fc6270 */
[----:B------:R-:W-:Y:S01]  /*0dd0*/  IMAD R4, R27, UR10, R24 ;  /* 0x0000000a1b047c24 */ /* 0x000fe2000f8e0218 */
[----:B------:R-:W-:Y:S01]  /*0de0*/  LOP3.LUT R24, RZ, UR61, RZ, 0x33, !PT ;  /* 0x0000003dff187c12 */ /* 0x000fe2000f8e33ff */
[----:B------:R-:W-:Y:S01]  /*0df0*/  IMAD R27, R16, UR44, RZ ;  /* 0x0000002c101b7c24 */ /* 0x000fe2000f8e02ff */
[----:B------:R-:W-:Y:S01]  /*0e00*/  IADD3 R26, PT, PT, R22, 0x60, RZ ;  /* 0x00000060161a7810 */ /* 0x000fe20007ffe0ff */
[----:B------:R-:W-:Y:S01]  /*0e10*/  @P4 VIADD R12, R12, 0x1 ;  /* 0x000000010c0c4836 */ /* 0x000fe20000000000 */
[----:B------:R-:W-:Y:S01]  /*0e20*/  ISETP.LT.U32.AND P3, PT, R4, UR10, PT ;  /* 0x0000000a04007c0c */ /* 0x000fe2000bf61070 */
[----:B------:R-:W-:Y:S01]  /*0e30*/  @!P0 VIADD R13, R13, 0x1 ;  /* 0x000000010d0d8836 */ /* 0x000fe20000000000 */
[----:B------:R-:W-:Y:S01]  /*0e40*/  @!P0 IADD3 R18, PT, PT, R18, -UR10, RZ ;  /* 0x8000000a12128c10 */ /* 0x000fe2000fffe0ff */
[----:B------:R-:W-:Y:S01]  /*0e50*/  IMAD R10, R10, UR45, R27 ;  /* 0x0000002d0a0a7c24 */ /* 0x000fe2000f8e021b */
[----:B------:R-:W-:-:S02]  /*0e60*/  LOP3.LUT R16, R14, UR61, RZ, 0x3c, !PT ;  /* 0x0000003d0e107c12 */ /* 0x000fc4000f8e3cff */
[----:B------:R-:W-:Y:S01]  /*0e70*/  ISETP.GE.U32.AND P5, PT, R18, UR10, PT ;  /* 0x0000000a12007c0c */ /* 0x000fe2000bfa6070 */
[----:B------:R-:W-:Y:S01]  /*0e80*/  @!P6 IMAD.MOV R12, RZ, RZ, -R12 ;  /* 0x000000ffff0ce224 */ /* 0x000fe200078e0a0c */
[----:B------:R-:W-:Y:S02]  /*0e90*/  ISETP.NE.AND P6, PT, RZ, UR61, PT ;  /* 0x0000003dff007c0c */ /* 0x000fe4000bfc5270 */
[----:B------:R-:W-:Y:S02]  /*0ea0*/  IABS R27, R26 ;  /* 0x0000001a001b7213 */ /* 0x000fe40000000000 */
[----:B------:R-:W-:Y:S01]  /*0eb0*/  SEL R12, R24, R12, !P6 ;  /* 0x0000000c180c7207 */ /* 0x000fe20007000000 */
[----:B------:R-:W-:Y:S01]  /*0ec0*/  @!P3 VIADD R4, R4, -UR10 ;  /* 0x8000000a0404bc36 */ /* 0x000fe20008000000 */
[----:B------:R-:W-:Y:S01]  /*0ed0*/  ISETP.GE.AND P4, PT, R16, RZ, PT ;  /* 0x000000ff1000720c */ /* 0x000fe20003f86270 */
[----:B------:R-:W-:Y:S01]  /*0ee0*/  @!P3 VIADD R11, R11, 0x1 ;  /* 0x000000010b0bb836 */ /* 0x000fe20000000000 */
[----:B------:R-:W-:-:S02]  /*0ef0*/  LOP3.LUT R16, R25, UR61, RZ, 0x3c, !PT ;  /* 0x0000003d19107c12 */ /* 0x000fc4000f8e3cff */
[----:B------:R-:W-:Y:S01]  /*0f00*/  ISETP.GE.U32.AND P0, PT, R4, UR10, PT ;  /* 0x0000000a04007c0c */ /* 0x000fe2000bf06070 */
[----:B------:R-:W-:Y:S01]  /*0f10*/  IMAD.MOV R4, RZ, RZ, -R12 ;  /* 0x000000ffff047224 */ /* 0x000fe200078e0a0c */
[----:B------:R-:W-:Y:S02]  /*0f20*/  @P5 IADD3 R13, PT, PT, R13, 0x1, RZ ;  /* 0x000000010d0d5810 */ /* 0x000fe40007ffe0ff */
[----:B------:R-:W-:Y:S01]  /*0f30*/  PLOP3.LUT P5, PT, PT, PT, UP1, 0x40, 0x4 ;  /* 0x000000000004781c */ /* 0x000fe20003fae818 */
[----:B------:R-:W-:Y:S02]  /*0f40*/  IMAD R21, R4, UR61, R21 ;  /* 0x0000003d04157c24 */ /* 0x000fe4000f8e0215 */
[----:B------:R-:W-:Y:S01]  /*0f50*/  IMAD.HI.U32 R4, R8, R27, RZ ;  /* 0x0000001b08047227 */ /* 0x000fe200078e00ff */
[----:B------:R-:W-:Y:S02]  /*0f60*/  SEL R12, R12, RZ, !P5 ;  /* 0x000000ff0c0c7207 */ /* 0x000fe40006800000 */
[----:B------:R-:W-:Y:S01]  /*0f70*/  ISETP.GE.AND P5, PT, R16, RZ, PT ;  /* 0x000000ff1000720c */ /* 0x000fe20003fa6270 */
[----:B------:R-:W-:-:S02]  /*0f80*/  IMAD.MOV R16, RZ, RZ, -R4 ;  /* 0x000000ffff107224 */ /* 0x000fc400078e0a04 */
[----:B------:R-:W-:Y:S01]  /*0f90*/  @!P4 IMAD.MOV R13, RZ, RZ, -R13 ;  /* 0x000000ffff0dc224 */ /* 0x000fe200078e0a0d */
[----:B------:R-:W-:Y:S01]  /*0fa0*/  @P0 IADD3 R11, PT, PT, R11, 0x1, RZ ;  /* 0x000000010b0b0810 */ /* 0x000fe20007ffe0ff */
[----:B------:R-:W-:Y:S01]  /*0fb0*/  IMAD R27, R16, UR8, R27 ;  /* 0x00000008101b7c24 */ /* 0x000fe2000f8e021b */
[----:B------:R-:W-:Y:S01]  /*0fc0*/  LOP3.LUT R16, R26, UR59, RZ, 0x3c, !PT ;  /* 0x0000003b1a107c12 */ /* 0x000fe2000f8e3cff */
[----:B------:R-:W-:Y:S01]  /*0fd0*/  IMAD R15, R12, UR46, R15 ;  /* 0x0000002e0c0f7c24 */ /* 0x000fe2000f8e020f */
[----:B------:R-:W-:Y:S02]  /*0fe0*/  SEL R13, R24, R13, !P6 ;  /* 0x0000000d180d7207 */ /* 0x000fe40007000000 */
[----:B------:R-:W-:Y:S02]  /*0ff0*/  ISETP.LT.U32.AND P4, PT, R27, UR8, PT ;  /* 0x000000081b007c0c */ /* 0x000fe4000bf81070 */
[----:B------:R-:W-:Y:S01]  /*1000*/  PLOP3.LUT P0, PT, PT, PT, UP1, 0x40, 0x4 ;  /* 0x000000000004781c */ /* 0x000fe20003f0e818 */
[----:B------:R-:W-:Y:S01]  /*1010*/  IMAD.MOV R29, RZ, RZ, -R13 ;  /* 0x000000ffff1d7224 */ /* 0x000fe200078e0a0d */
[----:B------:R-:W-:-:S03]  /*1020*/  UISETP.NE.U32.AND UP3, UPT, UR38, 0x1, UPT ;  /* 0x000000012600788c */ /* 0x000fc6000bf65070 */
[----:B------:R-:W-:-:S06]  /*1030*/  IMAD R14, R29, UR61, R14 ;  /* 0x0000003d1d0e7c24 */ /* 0x000fcc000f8e020e */
[----:B------:R-:W-:Y:S01]  /*1040*/  @!P4 VIADD R27, R27, -UR8 ;  /* 0x800000081b1bcc36 */ /* 0x000fe20008000000 */
[----:B------:R-:W-:-:S04]  /*1050*/  @!P4 IADD3 R4, PT, PT, R4, 0x1, RZ ;  /* 0x000000010404c810 */ /* 0x000fc80007ffe0ff */
[----:B------:R-:W-:-:S13]  /*1060*/  ISETP.GE.U32.AND P4, PT, R27, UR8, PT ;  /* 0x000000081b007c0c */ /* 0x000fda000bf86070 */
[----:B------:R-:W-:Y:S01]  /*1070*/  @P4 VIADD R4, R4, 0x1 ;  /* 0x0000000104044836 */ /* 0x000fe20000000000 */
[----:B------:R-:W-:Y:S02]  /*1080*/  ISETP.GE.AND P4, PT, R16, RZ, PT ;  /* 0x000000ff1000720c */ /* 0x000fe40003f86270 */
[----:B------:R-:W-:-:S05]  /*1090*/  SEL R16, R13, RZ, !P0 ;  /* 0x000000ff0d107207 */ /* 0x000fca0004000000 */
[----:B------:R-:W-:-:S06]  /*10a0*/  IMAD R9, R16, UR46, R9 ;  /* 0x0000002e10097c24 */ /* 0x000fcc000f8e0209 */
[----:B------:R-:W-:-:S04]  /*10b0*/  @!P4 IADD3 R4, PT, PT, -R4, RZ, RZ ;  /* 0x000000ff0404c210 */ /* 0x000fc80007ffe1ff */
[----:B------:R-:W-:-:S05]  /*10c0*/  SEL R4, R23, R4, !P2 ;  /* 0x0000000417047207 */ /* 0x000fca0005000000 */
[----:B------:R-:W-:-:S04]  /*10d0*/  IMAD.MOV R27, RZ, RZ, -R4 ;  /* 0x000000ffff1b7224 */ /* 0x000fc800078e0a04 */
[----:B------:R-:W-:Y:S02]  /*10e0*/  IMAD R12, R27, UR59, R26 ;  /* 0x0000003b1b0c7c24 */ /* 0x000fe4000f8e021a */
[----:B------:R-:W-:-:S03]  /*10f0*/  IMAD.MOV.U32 R27, RZ, RZ, R11 ;  /* 0x000000ffff1b7224 */ /* 0x000fc600078e000b */
[----:B------:R-:W-:Y:S02]  /*1100*/  IABS R11, R12 ;  /* 0x0000000c000b7213 */ /* 0x000fe40000000000 */
[----:B------:R-:W-:-:S03]  /*1110*/  @!P5 IADD3 R27, PT, PT, -R27, RZ, RZ ;  /* 0x000000ff1b1bd210 */ /* 0x000fc60007ffe1ff */
[----:B------:R-:W-:Y:S01]  /*1120*/  IMAD.HI.U32 R16, R11, UR6, RZ ;  /* 0x000000060b107c27 */ /* 0x000fe2000f8e00ff */
[----:B------:R-:W-:-:S05]  /*1130*/  SEL R13, R24, R27, !P6 ;  /* 0x0000001b180d7207 */ /* 0x000fca0007000000 */
        /* <DEDUP_REMOVED lines=17> */
[----:B------:R-:W-:Y:S01]  /*1250*/  IMAD.MOV R27, RZ, RZ, -R11 ;  /* 0x000000ffff1b7224 */ /* 0x000fe200078e0a0b */
[----:B------:R-:W-:-:S03]  /*1260*/  SEL R11, R11, RZ, !P0 ;  /* 0x000000ff0b0b7207 */ /* 0x000fc60004000000 */
[----:B------:R-:W-:Y:S02]  /*1270*/  IMAD R12, R27, UR60, R12 ;  /* 0x0000003c1b0c7c24 */ /* 0x000fe4000f8e020c */
[----:B------:R-:W-:-:S03]  /*1280*/  IMAD R11, R11, UR45, R16 ;  /* 0x0000002d0b0b7c24 */ /* 0x000fc6000f8e0210 */
[----:B------:R-:W-:-:S05]  /*1290*/  IABS R27, R12 ;  /* 0x0000000c001b7213 */ /* 0x000fca0000000000 */
[----:B------:R-:W-:-:S04]  /*12a0*/  IMAD.HI.U32 R4, R27, UR5, RZ ;  /* 0x000000051b047c27 */ /* 0x000fc8000f8e00ff */
[----:B------:R-:W-:-:S04]  /*12b0*/  IMAD.MOV R16, RZ, RZ, -R4 ;  /* 0x000000ffff107224 */ /* 0x000fc800078e0a04 */
[----:B------:R-:W-:Y:S01]  /*12c0*/  IMAD R27, R16, UR10, R27 ;  /* 0x0000000a101b7c24 */ /* 0x000fe2000f8e021b */
[----:B------:R-:W-:-:S04]  /*12d0*/  SHF.R.S64 R16, RZ, 0x1e, R17 ;  /* 0x0000001eff107819 */ /* 0x000fc80000001011 */
[----:B------:R-:W-:Y:S02]  /*12e0*/  ISETP.LT.U32.AND P4, PT, R27, UR10, PT ;  /* 0x0000000a1b007c0c */ /* 0x000fe4000bf81070 */
[----:B------:R-:W-:Y:S02]  /*12f0*/  IADD3 R16, P0, PT, R16, UR48, RZ ;  /* 0x0000003010107c10 */ /* 0x000fe4000ff1e0ff */
[----:B------:R-:W-:Y:S02]  /*1300*/  SHF.R.S64 R18, RZ, 0x1e, R19 ;  /* 0x0000001eff127819 */ /* 0x000fe40000001013 */
[----:B------:R-:W-:Y:S02]  /*1310*/  LEA.HI.X.SX32 R17, R17, UR49, 0x2, P0 ;  /* 0x0000003111117c11 */ /* 0x000fe400080f16ff */
[----:B------:R-:W-:-:S03]  /*1320*/  IADD3 R18, P0, PT, R18, UR48, RZ ;  /* 0x0000003012127c10 */ /* 0x000fc6000ff1e0ff */
[----:B------:R-:W2:Y:S01]  /*1330*/  LDG.E R28, desc[UR12][R16.64] ;  /* 0x0000000c101c7981 */ /* 0x000ea2000c1e1900 */
[----:B------:R-:W-:Y:S02]  /*1340*/  LEA.HI.X.SX32 R19, R19, UR49, 0x2, P0 ;  /* 0x0000003113137c11 */ /* 0x000fe400080f16ff */
[----:B------:R-:W-:Y:S01]  /*1350*/  @!P4 IADD3 R27, PT, PT, R27, -UR10, RZ ;  /* 0x8000000a1b1bcc10 */ /* 0x000fe2000fffe0ff */
[----:B------:R-:W-:Y:S02]  /*1360*/  @!P4 VIADD R4, R4, 0x1 ;  /* 0x000000010404c836 */ /* 0x000fe40000000000 */
[----:B------:R0:W3:Y:S01]  /*1370*/  LDG.E R18, desc[UR12][R18.64] ;  /* 0x0000000c12127981 */ /* 0x0000e2000c1e1900 */
[----:B------:R-:W-:Y:S02]  /*1380*/  ISETP.GE.U32.AND P3, PT, R27, UR10, PT ;  /* 0x0000000a1b007c0c */ /* 0x000fe4000bf66070 */
[----:B------:R-:W-:-:S04]  /*1390*/  LOP3.LUT R27, R12, UR61, RZ, 0x3c, !PT ;  /* 0x0000003d0c1b7c12 */ /* 0x000fc8000f8e3cff */
[----:B------:R-:W-:-:S07]  /*13a0*/  ISETP.GE.AND P0, PT, R27, RZ, PT ;  /* 0x000000ff1b00720c */ /* 0x000fce0003f06270 */
[----:B------:R-:W-:Y:S01]  /*13b0*/  @P3 VIADD R4, R4, 0x1 ;  /* 0x0000000104043836 */ /* 0x000fe20000000000 */
[----:B------:R-:W-:Y:S01]  /*13c0*/  PLOP3.LUT P3, PT, PT, PT, UP1, 0x40, 0x4 ;  /* 0x000000000004781c */ /* 0x000fe20003f6e818 */
[----:B0-----:R-:W-:Y:S01]  /*13d0*/  VIADD R19, R22, 0x80 ;  /* 0x0000008016137836 */ /* 0x001fe20000000000 */
[----:B------:R-:W-:Y:S02]  /*13e0*/  SHF.R.S64 R27, RZ, 0x1e, R26 ;  /* 0x0000001eff1b7819 */ /* 0x000fe4000000101a */
[----:B------:R-:W-:Y:S02]  /*13f0*/  SEL R13, R13, RZ, !P3 ;  /* 0x000000ff0d0d7207 */ /* 0x000fe40005800000 */
[----:B------:R-:W-:Y:S02]  /*1400*/  @!P0 IADD3 R4, PT, PT, -R4, RZ, RZ ;  /* 0x000000ff04048210 */ /* 0x000fe40007ffe1ff */
[----:B------:R-:W-:Y:S01]  /*1410*/  IADD3 R16, P4, PT, R27, UR48, RZ ;  /* 0x000000301b107c10 */ /* 0x000fe2000ff9e0ff */
[----:B------:R-:W-:Y:S01]  /*1420*/  IMAD R10, R13, UR46, R10 ;  /* 0x0000002e0d0a7c24 */ /* 0x000fe2000f8e020a */
[----:B------:R-:W-:-:S02]  /*1430*/  SEL R4, R24, R4, !P6 ;  /* 0x0000000418047207 */ /* 0x000fc40007000000 */
[----:B------:R-:W-:Y:S02]  /*1440*/  IABS R13, R19 ;  /* 0x00000013000d7213 */ /* 0x000fe40000000000 */
[----:B------:R-:W-:Y:S01]  /*1450*/  PLOP3.LUT P0, PT, PT, PT, UP1, 0x40, 0x4 ;  /* 0x000000000004781c */ /* 0x000fe20003f0e818 */
[----:B------:R-:W-:Y:S01]  /*1460*/  IMAD.MOV R27, RZ, RZ, -R4 ;  /* 0x000000ffff1b7224 */ /* 0x000fe200078e0a04 */
[----:B------:R-:W-:Y:S02]  /*1470*/  LEA.HI.X.SX32 R17, R26, UR49, 0x2, P4 ;  /* 0x000000311a117c11 */ /* 0x000fe4000a0f16ff */
[----:B------:R-:W-:Y:S01]  /*1480*/  SEL R26, R4, RZ, !P0 ;  /* 0x000000ff041a7207 */ /* 0x000fe20004000000 */
[----:B------:R-:W-:Y:S02]  /*1490*/  IMAD.HI.U32 R4, R8, R13, RZ ;  /* 0x0000000d08047227 */ /* 0x000fe400078e00ff */
[----:B------:R0:W4:Y:S02]  /*14a0*/  LDG.E R16, desc[UR12][R16.64] ;  /* 0x0000000c10107981 */ /* 0x000124000c1e1900 */
        /* <DEDUP_REMOVED lines=11> */
[----:B0-----:R-:W-:Y:S01]  /*1560*/  SEL R17, R23, R4, !P2 ;  /* 0x0000000417117207 */ /* 0x001fe20005000000 */
[----:B------:R-:W-:-:S04]  /*1570*/  UISETP.NE.AND.EX UP3, UPT, UR39, URZ, UPT, UP3 ;  /* 0x000000ff2700728c */ /* 0x000fc8000bf65330 */
[----:B------:R-:W-:-:S04]  /*1580*/  IMAD.MOV R26, RZ, RZ, -R17 ;  /* 0x000000ffff1a7224 */ /* 0x000fc800078e0a11 */
[----:B------:R-:W-:Y:S01]  /*1590*/  IMAD R26, R26, UR59, R19 ;  /* 0x0000003b1a1a7c24 */ /* 0x000fe2000f8e0213 */
[----:B------:R-:W-:-:S04]  /*15a0*/  PLOP3.LUT P0, PT, PT, PT, UP3, 0x40, 0x4 ;  /* 0x000000000004781c */ /* 0x000fc80003f0e838 */
[----:B------:R-:W-:Y:S02]  /*15b0*/  IABS R13, R26 ;  /* 0x0000001a000d7213 */ /* 0x000fe40000000000 */
[----:B------:R-:W-:Y:S02]  /*15c0*/  SEL R4, R21, RZ, !P0 ;  /* 0x000000ff15047207 */ /* 0x000fe40004000000 */
[----:B------:R-:W-:Y:S02]  /*15d0*/  PLOP3.LUT P0, PT, PT, PT, UP3, 0x40, 0x4 ;  /* 0x000000000004781c */ /* 0x000fe40003f0e838 */
[----:B------:R-:W-:Y:S02]  /*15e0*/  MOV R21, R13 ;  /* 0x0000000d00157202 */ /* 0x000fe40000000f00 */
[----:B------:R-:W-:-:S03]  /*15f0*/  SEL R13, R14, RZ, !P0 ;  /* 0x000000ff0e0d7207 */ /* 0x000fc60004000000 */
[----:B------:R-:W-:-:S04]  /*1600*/  IMAD.HI.U32 R14, R21, UR6, RZ ;  /* 0x00000006150e7c27 */ /* 0x000fc8000f8e00ff */
[----:B------:R-:W-:Y:S02]  /*1610*/  IMAD R13, R13, UR47, R9 ;  /* 0x0000002f0d0d7c24 */ /* 0x000fe4000f8e0209 */
[----:B------:R-:W-:-:S04]  /*1620*/  IMAD.MOV R9, RZ, RZ, -R14 ;  /* 0x000000ffff097224 */ /* 0x000fc800078e0a0e */
[----:B------:R-:W-:-:S05]  /*1630*/  IMAD R21, R9, UR9, R21 ;  /* 0x0000000909157c24 */ /* 0x000fca000f8e0215 */
[----:B------:R-:W-:Y:S02]  /*1640*/  ISETP.LT.U32.AND P3, PT, R21, UR9, PT ;  /* 0x0000000915007c0c */ /* 0x000fe4000bf61070 */
[----:B------:R-:W-:-:S11]  /*1650*/  LOP3.LUT R9, R26, UR60, RZ, 0x3c, !PT ;  /* 0x0000003c1a097c12 */ /* 0x000fd6000f8e3cff */
[----:B------:R-:W-:Y:S01]  /*1660*/  @!P3 VIADD R21, R21, -UR9 ;  /* 0x800000091515bc36 */ /* 0x000fe20008000000 */
[----:B------:R-:W-:-:S04]  /*1670*/  ISETP.GE.AND P4, PT, R9, RZ, PT ;  /* 0x000000ff0900720c */ /* 0x000fc80003f86270 */
[----:B------:R-:W-:Y:S02]  /*1680*/  ISETP.GE.U32.AND P0, PT, R21, UR9, PT ;  /* 0x0000000915007c0c */ /* 0x000fe4000bf06070 */
[----:B------:R-:W-:-:S11]  /*1690*/  @!P3 IADD3 R14, PT, PT, R14, 0x1, RZ ;  /* 0x000000010e0eb810 */ /* 0x000fd60007ffe0ff */
[----:B------:R-:W-:-:S04]  /*16a0*/  @P0 VIADD R14, R14, 0x1 ;  /* 0x000000010e0e0836 */ /* 0x000fc80000000000 */
[----:B------:R-:W-:-:S05]  /*16b0*/  @!P4 IMAD.MOV R14, RZ, RZ, -R14 ;  /* 0x000000ffff0ec224 */ /* 0x000fca00078e0a0e */
[----:B------:R-:W-:-:S04]  /*16c0*/  SEL R14, R20, R14, !P1 ;  /* 0x0000000e140e7207 */ /* 0x000fc80004800000 */
[----:B------:R-:W-:Y:S02]  /*16d0*/  IADD3 R9, PT, PT, -R14, RZ, RZ ;  /* 0x000000ff0e097210 */ /* 0x000fe40007ffe1ff */
[----:B------:R-:W-:-:S03]  /*16e0*/  PLOP3.LUT P0, PT, PT, PT, UP0, 0x40, 0x4 ;  /* 0x000000000004781c */ /* 0x000fc60003f0e808 */
[----:B------:R-:W-:Y:S01]  /*16f0*/  IMAD R9, R9, UR60, R26 ;  /* 0x0000003c09097c24 */ /* 0x000fe2000f8e021a */
[----:B------:R-:W-:Y:S01]  /*1700*/  SEL R17, R17, RZ, !P0 ;  /* 0x000000ff11117207 */ /* 0x000fe20004000000 */
[----:B------:R-:W-:-:S03]  /*1710*/  IMAD R4, R4, UR47, R15 ;  /* 0x0000002f04047c24 */ /* 0x000fc6000f8e020f */
[----:B------:R-:W-:Y:S01]  /*1720*/  IABS R15, R9 ;  /* 0x00000009000f7213 */ /* 0x000fe20000000000 */
[----:B------:R-:W-:-:S04]  /*1730*/  IMAD R21, R17, UR44, RZ ;  /* 0x0000002c11157c24 */ /* 0x000fc8000f8e02ff */
[----:B------:R-:W-:-:S04]  /*1740*/  IMAD.HI.U32 R17, R15, UR5, RZ ;  /* 0x000000050f117c27 */ /* 0x000fc8000f8e00ff */
[----:B------:R-:W-:-:S04]  /*1750*/  IMAD.MOV R26, RZ, RZ, -R17 ;  /* 0x000000ffff1a7224 */ /* 0x000fc800078e0a11 */
        /* <DEDUP_REMOVED lines=12> */
[----:B------:R-:W-:Y:S02]  /*1820*/  SHF.R.S64 R26, RZ, 0x1e, R19 ;  /* 0x0000001eff1a7819 */ /* 0x000fe40000001013 */
[----:B------:R-:W-:Y:S02]  /*1830*/  IADD3 R17, PT, PT, -R15, RZ, RZ ;  /* 0x000000ff0f117210 */ /* 0x000fe40007ffe1ff */
[----:B------:R-:W-:-:S03]  /*1840*/  IADD3 R26, P0, PT, R26, UR48, RZ ;  /* 0x000000301a1a7c10 */ /* 0x000fc6000ff1e0ff */
[----:B------:R-:W-:Y:S02]  /*1850*/  IMAD R17, R17, UR61, R9 ;  /* 0x0000003d11117c24 */ /* 0x000fe4000f8e0209 */
[----:B------:R-:W-:Y:S02]  /*1860*/  VIADD R9, R22, 0xa0 ;  /* 0x000000a016097836 */ /* 0x000fe40000000000 */
[----:B------:R-:W-:Y:S01]  /*1870*/  IMAD R12, R27, UR61, R12 ;  /* 0x0000003d1b0c7c24 */ /* 0x000fe2000f8e020c */
[----:B------:R-:W-:Y:S01]  /*1880*/  LEA.HI.X.SX32 R27, R19, UR49, 0x2, P0 ;  /* 0x00000031131b7c11 */ /* 0x000fe200080f16ff */
[----:B------:R-:W-:Y:S01]  /*1890*/  IMAD R14, R14, UR45, R21 ;  /* 0x0000002d0e0e7c24 */ /* 0x000fe2000f8e0215 */
[----:B------:R-:W-:Y:S02]  /*18a0*/  PLOP3.LUT P0, PT, PT, PT, UP1, 0x40, 0x4 ;  /* 0x000000000004781c */ /* 0x000fe40003f0e818 */
[----:B------:R-:W-:Y:S01]  /*18b0*/  IABS R21, R9 ;  /* 0x0000000900157213 */ /* 0x000fe20000000000 */
[----:B------:R0:W5:Y:S01]  /*18c0*/  LDG.E R26, desc[UR12][R26.64] ;  /* 0x0000000c1a1a7981 */ /* 0x000162000c1e1900 */
[----:B------:R-:W-:-:S02]  /*18d0*/  SEL R19, R15, RZ, !P0 ;  /* 0x000000ff0f137207 */ /* 0x000fc40004000000 */
[----:B------:R-:W-:Y:S01]  /*18e0*/  PLOP3.LUT P0, PT, PT, PT, UP3, 0x40, 0x4 ;  /* 0x000000000004781c */ /* 0x000fe20003f0e838 */
[----:B------:R-:W-:-:S03]  /*18f0*/  IMAD.MOV.U32 R15, RZ, RZ, R21 ;  /* 0x000000ffff0f7224 */ /* 0x000fc600078e0015 */
[----:B------:R-:W-:Y:S01]  /*1900*/  SEL R25, R25, RZ, !P0 ;  /* 0x000000ff19197207 */ /* 0x000fe20004000000 */
[----:B------:R-:W-:-:S04]  /*1910*/  IMAD.HI.U32 R21, R8, R15, RZ ;  /* 0x0000000f08157227 */ /* 0x000fc800078e00ff */
[----:B------:R-:W-:Y:S02]  /*1920*/  IMAD R19, R19, UR46, R14 ;  /* 0x0000002e13137c24 */ /* 0x000fe4000f8e020e */
[----:B------:R-:W-:Y:S01]  /*1930*/  IMAD R14, R25, UR47, R10 ;  /* 0x0000002f190e7c24 */ /* 0x000fe2000f8e020a */
[----:B------:R-:W-:-:S05]  /*1940*/  IADD3 R10, PT, PT, -R21, RZ, RZ ;  /* 0x000000ff150a7210 */ /* 0x000fca0007ffe1ff */
[----:B------:R-:W-:-:S05]  /*1950*/  IMAD R15, R10, UR8, R15 ;  /* 0x000000080a0f7c24 */ /* 0x000fca000f8e020f */
[----:B------:R-:W-:Y:S02]  /*1960*/  ISETP.LT.U32.AND P4, PT, R15, UR8, PT ;  /* 0x000000080f007c0c */ /* 0x000fe4000bf81070 */
[----:B------:R-:W-:-:S11]  /*1970*/  LOP3.LUT R10, R9, UR59, RZ, 0x3c, !PT ;  /* 0x0000003b090a7c12 */ /* 0x000fd6000f8e3cff */
[----:B------:R-:W-:-:S05]  /*1980*/  @!P4 VIADD R15, R15, -UR8 ;  /* 0x800000080f0fcc36 */ /* 0x000fca0008000000 */
[----:B------:R-:W-:Y:S02]  /*1990*/  ISETP.GE.U32.AND P3, PT, R15, UR8, PT ;  /* 0x000000080f007c0c */ /* 0x000fe4000bf66070 */
[----:B------:R-:W-:Y:S01]  /*19a0*/  ISETP.GE.AND P0, PT, R10, RZ, PT ;  /* 0x000000ff0a00720c */ /* 0x000fe20003f06270 */
[----:B------:R-:W-:Y:S01]  /*19b0*/  @!P4 VIADD R21, R21, 0x1 ;  /* 0x000000011515c836 */ /* 0x000fe20000000000 */
[----:B------:R-:W-:-:S09]  /*19c0*/  PLOP3.LUT P5, PT, PT, PT, UP3, 0x40, 0x4 ;  /* 0x000000000004781c */ /* 0x000fd20003fae838 */
[----:B------:R-:W-:Y:S02]  /*19d0*/  @P3 IADD3 R21, PT, PT, R21, 0x1, RZ ;  /* 0x0000000115153810 */ /* 0x000fe40007ffe0ff */
[----:B------:R-:W-:-:S03]  /*19e0*/  PLOP3.LUT P3, PT, PT, PT, UP3, 0x40, 0x4 ;  /* 0x000000000004781c */ /* 0x000fc60003f6e838 */
[----:B------:R-:W-:Y:S01]  /*19f0*/  @!P0 IMAD.MOV R21, RZ, RZ, -R21 ;  /* 0x000000ffff158224 */ /* 0x000fe200078e0a15 */
[----:B------:R-:W-:Y:S02]  /*1a00*/  SEL R12, R12, RZ, !P5 ;  /* 0x000000ff0c0c7207 */ /* 0x000fe40006800000 */
[----:B------:R-:W-:Y:S02]  /*1a10*/  SEL R10, R17, RZ, !P3 ;  /* 0x000000ff110a7207 */ /* 0x000fe40005800000 */
[----:B------:R-:W-:Y:S01]  /*1a20*/  SEL R25, R23, R21, !P2 ;  /* 0x0000001517197207 */ /* 0x000fe20005000000 */
[----:B------:R-:W-:Y:S01]  /*1a30*/  IMAD R15, R12, UR47, R11 ;  /* 0x0000002f0c0f7c24 */ /* 0x000fe2000f8e020b */
[C---:B------:R-:W-:Y:S01]  /*1a40*/  IADD3 R12, P3, PT, R13.reuse, UR50, RZ ;  /* 0x000000320d0c7c10 */ /* 0x040fe2000ff7e0ff */
[----:B------:R-:W-:Y:S01]  /*1a50*/  IMAD R19, R10, UR47, R19 ;  /* 0x0000002f0a137c24 */ /* 0x000fe2000f8e0213 */
[----:B------:R-:W-:Y:S01]  /*1a60*/  IADD3 R10, P0, PT, R14, UR50, RZ ;  /* 0x000000320e0a7c10 */ /* 0x000fe2000ff1e0ff */
[----:B0-----:R-:W-:Y:S01]  /*1a70*/  IMAD.MOV R27, RZ, RZ, -R25 ;  /* 0x000000ffff1b7224 */ /* 0x001fe200078e0a19 */
[----:B------:R-:W-:-:S02]  /*1a80*/  LEA.HI.X.SX32 R13, R13, UR51, 0x1, P3 ;  /* 0x000000330d0d7c11 */ /* 0x000fc400098f0eff */
[----:B------:R-:W-:Y:S01]  /*1a90*/  LEA.HI.X.SX32 R11, R14, UR51, 0x1, P0 ;  /* 0x000000330e0b7c11 */ /* 0x000fe200080f0eff */
[----:B------:R-:W-:Y:S01]  /*1aa0*/  IMAD R27, R27, UR59, R9 ;  /* 0x0000003b1b1b7c24 */ /* 0x000fe2000f8e0209 */
[----:B------:R-:W-:Y:S01]  /*1ab0*/  IADD3 R14, P0, PT, R15, UR50, RZ ;  /* 0x000000320f0e7c10 */ /* 0x000fe2000ff1e0ff */
[----:B------:R0:W2:Y:S01]  /*1ac0*/  LDG.E.U8 R17, desc[UR12][R12.64] ;  /* 0x0000000c0c117981 */ /* 0x0000a2000c1e1100 */
[----:B------:R-:W-:Y:S02]  /*1ad0*/  R2UR UR14, R6 ;  /* 0x00000000060e72ca */ /* 0x000fe400000e0000 */
[----:B------:R-:W-:Y:S02]  /*1ae0*/  R2UR UR15, R7 ;  /* 0x00000000070f72ca */ /* 0x000fe400000e0000 */
[----:B------:R-:W-:Y:S02]  /*1af0*/  LEA.HI.X.SX32 R15, R15, UR51, 0x1, P0 ;  /* 0x000000330f0f7c11 */ /* 0x000fe400080f0eff */
[----:B------:R-:W-:-:S02]  /*1b00*/  IABS R29, R27 ;  /* 0x0000001b001d7213 */ /* 0x000fc40000000000 */
[C---:B0-----:R-:W-:Y:S01]  /*1b10*/  IADD3 R12, P0, PT, R19.reuse, UR50, RZ ;  /* 0x00000032130c7c10 */ /* 0x041fe2000ff1e0ff */
[----:B------:R-:W5:Y:S03]  /*1b20*/  LDG.E.U8 R14, desc[UR12][R14.64] ;  /* 0x0000000c0e0e7981 */ /* 0x000f66000c1e1100 */
[----:B------:R-:W-:Y:S01]  /*1b30*/  LEA.HI.X.SX32 R13, R19, UR51, 0x1, P0 ;  /* 0x00000033130d7c11 */ /* 0x000fe200080f0eff */
[----:B------:R-:W-:Y:S02]  /*1b40*/  IMAD.HI.U32 R19, R29, UR6, RZ ;  /* 0x000000061d137c27 */ /* 0x000fe4000f8e00ff */
[----:B------:R0:W3:Y:S04]  /*1b50*/  LDG.E.U8 R21, desc[UR14][R10.64] ;  /* 0x0000000e0a157981 */ /* 0x0000e8000c1e1100 */
[----:B------:R1:W5:Y:S01]  /*1b60*/  LDG.E.U8 R12, desc[UR14][R12.64] ;  /* 0x0000000e0c0c7981 */ /* 0x000362000c1e1100 */
[----:B0-----:R-:W-:-:S05]  /*1b70*/  IADD3 R10, PT, PT, -R19, RZ, RZ ;  /* 0x000000ff130a7210 */ /* 0x001fca0007ffe1ff */
[----:B------:R-:W-:-:S05]  /*1b80*/  IMAD R29, R10, UR9, R29 ;  /* 0x000000090a1d7c24 */ /* 0x000fca000f8e021d */
[----:B------:R-:W-:Y:S02]  /*1b90*/  ISETP.LT.U32.AND P3, PT, R29, UR9, PT ;  /* 0x000000091d007c0c */ /* 0x000fe4000bf61070 */
[----:B------:R-:W-:-:S11]  /*1ba0*/  LOP3.LUT R10, R27, UR60, RZ, 0x3c, !PT ;  /* 0x0000003c1b0a7c12 */ /* 0x000fd6000f8e3cff */
        /* <DEDUP_REMOVED lines=12> */
[----:B------:R-:W-:Y:S02]  /*1c70*/  IABS R10, R19 ;  /* 0x00000013000a7213 */ /* 0x000fe40000000000 */
[----:B------:R-:W-:-:S03]  /*1c80*/  SEL R15, R11, RZ, !P0 ;  /* 0x000000ff0b0f7207 */ /* 0x000fc60004000000 */
[----:B------:R-:W-:-:S05]  /*1c90*/  IMAD.HI.U32 R11, R10, UR5, RZ ;  /* 0x000000050a0b7c27 */ /* 0x000fca000f8e00ff */
[----:B-1----:R-:W-:-:S05]  /*1ca0*/  IADD3 R13, PT, PT, -R11, RZ, RZ ;  /* 0x000000ff0b0d7210 */ /* 0x002fca0007ffe1ff */
[----:B------:R-:W-:-:S05]  /*1cb0*/  IMAD R10, R13, UR10, R10 ;  /* 0x0000000a0d0a7c24 */ /* 0x000fca000f8e020a */
[----:B------:R-:W-:-:S13]  /*1cc0*/  ISETP.LT.U32.AND P3, PT, R10, UR10, PT ;  /* 0x0000000a0a007c0c */ /* 0x000fda000bf61070 */
[----:B------:R-:W-:-:S05]  /*1cd0*/  @!P3 VIADD R10, R10, -UR10 ;  /* 0x8000000a0a0abc36 */ /* 0x000fca0008000000 */
[----:B------:R-:W-:Y:S02]  /*1ce0*/  ISETP.GE.U32.AND P0, PT, R10, UR10, PT ;  /* 0x0000000a0a007c0c */ /* 0x000fe4000bf06070 */
[----:B------:R-:W-:Y:S01]  /*1cf0*/  LOP3.LUT R10, R19, UR61, RZ, 0x3c, !PT ;  /* 0x0000003d130a7c12 */ /* 0x000fe2000f8e3cff */
[----:B------:R-:W-:-:S03]  /*1d00*/  @!P3 VIADD R11, R11, 0x1 ;  /* 0x000000010b0bb836 */ /* 0x000fc60000000000 */
[----:B------:R-:W-:Y:S01]  /*1d10*/  ISETP.GE.AND P4, PT, R10, RZ, PT ;  /* 0x000000ff0a00720c */ /* 0x000fe20003f86270 */
[----:B------:R-:W-:-:S06]  /*1d20*/  IMAD R25, R25, UR44, RZ ;  /* 0x0000002c19197c24 */ /* 0x000fcc000f8e02ff */
[----:B------:R-:W-:Y:S01]  /*1d30*/  @P0 IADD3 R11, PT, PT, R11, 0x1, RZ ;  /* 0x000000010b0b0810 */ /* 0x000fe20007ffe0ff */
[----:B------:R-:W-:-:S05]  /*1d40*/  IMAD R15, R15, UR45, R25 ;  /* 0x0000002d0f0f7c24 */ /* 0x000fca000f8e0219 */
[----:B------:R-:W-:Y:S01]  /*1d50*/  @!P4 IMAD.MOV R11, RZ, RZ, -R11 ;  /* 0x000000ffff0bc224 */ /* 0x000fe200078e0a0b */
[----:B------:R-:W-:-:S04]  /*1d60*/  SHF.R.S64 R10, RZ, 0x1e, R22 ;  /* 0x0000001eff0a7819 */ /* 0x000fc80000001016 */
[----:B------:R-:W-:Y:S02]  /*1d70*/  SEL R25, R24, R11, !P6 ;  /* 0x0000000b18197207 */ /* 0x000fe40007000000 */
[----:B------:R-:W-:-:S03]  /*1d80*/  IADD3 R10, P0, PT, R10, UR48, RZ ;  /* 0x000000300a0a7c10 */ /* 0x000fc6000ff1e0ff */
[----:B------:R-:W-:Y:S01]  /*1d90*/  IMAD.MOV R11, RZ, RZ, -R25 ;  /* 0x000000ffff0b7224 */ /* 0x000fe200078e0a19 */
[----:B------:R-:W-:-:S03]  /*1da0*/  IADD3 R13, PT, PT, R22, 0xc0, RZ ;  /* 0x000000c0160d7810 */ /* 0x000fc60007ffe0ff */
[----:B------:R-:W-:Y:S01]  /*1db0*/  IMAD R19, R11, UR61, R19 ;  /* 0x0000003d0b137c24 */ /* 0x000fe2000f8e0213 */
[----:B------:R-:W-:Y:S02]  /*1dc0*/  LEA.HI.X.SX32 R11, R22, UR49, 0x2, P0 ;  /* 0x00000031160b7c11 */ /* 0x000fe400080f16ff */
[----:B------:R-:W-:Y:S02]  /*1dd0*/  PLOP3.LUT P0, PT, PT, PT, UP1, 0x40, 0x4 ;  /* 0x000000000004781c */ /* 0x000fe40003f0e818 */
[----:B------:R-:W-:Y:S01]  /*1de0*/  IABS R27, R13 ;  /* 0x0000000d001b7213 */ /* 0x000fe20000000000 */
[----:B------:R0:W5:Y:S01]  /*1df0*/  LDG.E R22, desc[UR12][R10.64] ;  /* 0x0000000c0a167981 */ /* 0x000162000c1e1900 */
[----:B------:R-:W-:-:S03]  /*1e00*/  SEL R25, R25, RZ, !P0 ;  /* 0x000000ff19197207 */ /* 0x000fc60004000000 */
[----:B------:R-:W-:-:S04]  /*1e10*/  IMAD.HI.U32 R8, R8, R27, RZ ;  /* 0x0000001b08087227 */ /* 0x000fc800078e00ff */
[----:B------:R-:W-:Y:S02]  /*1e20*/  IMAD R15, R25, UR46, R15 ;  /* 0x0000002e190f7c24 */ /* 0x000fe4000f8e020f */
[----:B------:R-:W-:-:S04]  /*1e30*/  IMAD.MOV R25, RZ, RZ, -R8 ;  /* 0x000000ffff197224 */ /* 0x000fc800078e0a08 */
[----:B------:R-:W-:-:S05]  /*1e40*/  IMAD R27, R25, UR8, R27 ;  /* 0x00000008191b7c24 */ /* 0x000fca000f8e021b */
[----:B------:R-:W-:Y:S02]  /*1e50*/  ISETP.LT.U32.AND P4, PT, R27, UR8, PT ;  /* 0x000000081b007c0c */ /* 0x000fe4000bf81070 */
[----:B0-----:R-:W-:-:S11]  /*1e60*/  LOP3.LUT R10, R13, UR59, RZ, 0x3c, !PT ;  /* 0x0000003b0d0a7c12 */ /* 0x001fd6000f8e3cff */
[----:B------:R-:W-:-:S05]  /*1e70*/  @!P4 VIADD R27, R27, -UR8 ;  /* 0x800000081b1bcc36 */ /* 0x000fca0008000000 */
[----:B------:R-:W-:Y:S02]  /*1e80*/  ISETP.GE.U32.AND P3, PT, R27, UR8, PT ;  /* 0x000000081b007c0c */ /* 0x000fe4000bf66070 */
[----:B------:R-:W-:Y:S02]  /*1e90*/  @!P4 IADD3 R8, PT, PT, R8, 0x1, RZ ;  /* 0x000000010808c810 */ /* 0x000fe40007ffe0ff */
[----:B------:R-:W-:Y:S02]  /*1ea0*/  ISETP.GE.AND P0, PT, R10, RZ, PT ;  /* 0x000000ff0a00720c */ /* 0x000fe40003f06270 */
[----:B------:R-:W-:-:S07]  /*1eb0*/  PLOP3.LUT P5, PT, PT, PT, UP3, 0x40, 0x4 ;  /* 0x000000000004781c */ /* 0x000fce0003fae838 */
[----:B------:R-:W-:Y:S01]  /*1ec0*/  @P3 VIADD R8, R8, 0x1 ;  /* 0x0000000108083836 */ /* 0x000fe20000000000 */
[----:B------:R-:W-:-:S03]  /*1ed0*/  SEL R11, R19, RZ, !P5 ;  /* 0x000000ff130b7207 */ /* 0x000fc60006800000 */
[----:B------:R-:W-:Y:S02]  /*1ee0*/  IMAD.MOV.U32 R10, RZ, RZ, R8 ;  /* 0x000000ffff0a7224 */ /* 0x000fe400078e0008 */
[----:B------:R-:W-:-:S03]  /*1ef0*/  IMAD R11, R11, UR47, R15 ;  /* 0x0000002f0b0b7c24 */ /* 0x000fc6000f8e020f */
[----:B------:R-:W-:Y:S02]  /*1f00*/  @!P0 IADD3 R10, PT, PT, -R10, RZ, RZ ;  /* 0x000000ff0a0a8210 */ /* 0x000fe40007ffe1ff */
[----:B------:R-:W-:Y:S02]  /*1f10*/  SHF.R.S64 R15, RZ, 0x1e, R9 ;  /* 0x0000001eff0f7819 */ /* 0x000fe40000001009 */
[----:B------:R-:W-:Y:S02]  /*1f20*/  SEL R23, R23, R10, !P2 ;  /* 0x0000000a17177207 */ /* 0x000fe40005000000 */
[----:B------:R-:W-:-:S03]  /*1f30*/  IADD3 R8, P3, PT, R15, UR48, RZ ;  /* 0x000000300f087c10 */ /* 0x000fc6000ff7e0ff */
[----:B------:R-:W-:Y:S01]  /*1f40*/  IMAD.MOV R25, RZ, RZ, -R23 ;  /* 0x000000ffff197224 */ /* 0x000fe200078e0a17 */
[----:B------:R-:W-:Y:S02]  /*1f50*/  LEA.HI.X.SX32 R9, R9, UR49, 0x2, P3 ;  /* 0x0000003109097c11 */ /* 0x000fe400098f16ff */
[----:B------:R-:W-:Y:S01]  /*1f60*/  IADD3 R10, P0, PT, R11, UR50, RZ ;  /* 0x000000320b0a7c10 */ /* 0x000fe2000ff1e0ff */
[----:B------:R-:W-:Y:S02]  /*1f70*/  IMAD R25, R25, UR59, R13 ;  /* 0x0000003b19197c24 */ /* 0x000fe4000f8e020d */
[----:B------:R0:W5:Y:S01]  /*1f80*/  LDG.E R15, desc[UR12][R8.64] ;  /* 0x0000000c080f7981 */ /* 0x000162000c1e1900 */
[----:B------:R-:W-:Y:S02]  /*1f90*/  LEA.HI.X.SX32 R11, R11, UR51, 0x1, P0 ;  /* 0x000000330b0b7c11 */ /* 0x000fe400080f0eff */
[----:B------:R-:W-:-:S03]  /*1fa0*/  IABS R29, R25 ;  /* 0x00000019001d7213 */ /* 0x000fc60000000000 */
[----:B------:R-:W5:Y:S01]  /*1fb0*/  LDG.E.U8 R19, desc[UR14][R10.64] ;  /* 0x0000000e0a137981 */ /* 0x000f62000c1e1100 */
[----:B0-----:R-:W-:Y:S01]  /*1fc0*/  IADD3 R8, P0, PT, R4, UR50, RZ ;  /* 0x0000003204087c10 */ /* 0x001fe2000ff1e0ff */
[----:B------:R-:W-:-:S03]  /*1fd0*/  IMAD.HI.U32 R27, R29, UR6, RZ ;  /* 0x000000061d1b7c27 */ /* 0x000fc6000f8e00ff */
[----:B------:R-:W-:-:S05]  /*1fe0*/  LEA.HI.X.SX32 R9, R4, UR51, 0x1, P0 ;  /* 0x0000003304097c11 */ /* 0x000fca00080f0eff */
[----:B------:R0:W5:Y:S02]  /*1ff0*/  LDG.E.U8 R4, desc[UR12][R8.64] ;  /* 0x0000000c08047981 */ /* 0x000164000c1e1100 */
[----:B0-----:R-:W-:-:S04]  /*2000*/  IMAD.MOV R8, RZ, RZ, -R27 ;  /* 0x000000ffff087224 */ /* 0x001fc800078e0a1b */
[----:B------:R-:W-:-:S05]  /*2010*/  IMAD R29, R8, UR9, R29 ;  /* 0x00000009081d7c24 */ /* 0x000fca000f8e021d */
[----:B------:R-:W-:Y:S02]  /*2020*/  ISETP.LT.U32.AND P2, PT, R29, UR9, PT ;  /* 0x000000091d007c0c */ /* 0x000fe4000bf41070 */
[----:B------:R-:W-:-:S11]  /*2030*/  LOP3.LUT R10, R25, UR60, RZ, 0x3c, !PT ;  /* 0x0000003c190a7c12 */ /* 0x000fd6000f8e3cff */
[----:B------:R-:W-:-:S04]  /*2040*/  @!P2 IADD3 R29, PT, PT, R29, -UR9, RZ ;  /* 0x800000091d1dac10 */ /* 0x000fc8000fffe0ff */
[----:B------:R-:W-:Y:S02]  /*2050*/  ISETP.GE.U32.AND P0, PT, R29, UR9, PT ;  /* 0x000000091d007c0c */ /* 0x000fe4000bf06070 */
[----:B------:R-:W-:Y:S01]  /*2060*/  ISETP.GE.AND P3, PT, R10, RZ, PT ;  /* 0x000000ff0a00720c */ /* 0x000fe20003f66270 */
[----:B------:R-:W-:-:S10]  /*2070*/  @!P2 VIADD R27, R27, 0x1 ;  /* 0x000000011b1ba836 */ /* 0x000fd40000000000 */
[----:B------:R-:W-:-:S05]  /*2080*/  @P0 VIADD R27, R27, 0x1 ;  /* 0x000000011b1b0836 */ /* 0x000fca0000000000 */
        /* <DEDUP_REMOVED lines=14> */
[----:B------:R-:W-:Y:S01]  /*2170*/  @P0 VIADD R8, R8, 0x1 ;  /* 0x0000000108080836 */ /* 0x000fe20000000000 */
[----:B------:R-:W-:-:S05]  /*2180*/  PLOP3.LUT P0, PT, PT, PT, UP0, 0x40, 0x4 ;  /* 0x000000000004781c */ /* 0x000fca0003f0e808 */
[----:B------:R-:W-:Y:S02]  /*2190*/  @!P2 IADD3 R8, PT, PT, -R8, RZ, RZ ;  /* 0x000000ff0808a210 */ /* 0x000fe40007ffe1ff */
[----:B------:R-:W-:Y:S02]  /*21a0*/  PLOP3.LUT P1, PT, PT, PT, UP2, 0x40, 0x4 ;  /* 0x000000000004781c */ /* 0x000fe40003f2e828 */
[----:B------:R-:W-:Y:S02]  /*21b0*/  SEL R8, R24, R8, !P6 ;  /* 0x0000000818087207 */ /* 0x000fe40007000000 */
[----:B------:R-:W-:Y:S02]  /*21c0*/  SEL R23, R23, RZ, !P0 ;  /* 0x000000ff17177207 */ /* 0x000fe40004000000 */
[----:B------:R-:W-:Y:S01]  /*21d0*/  PLOP3.LUT P0, PT, PT, PT, UP1, 0x40, 0x4 ;  /* 0x000000000004781c */ /* 0x000fe20003f0e818 */
[----:B------:R-:W-:Y:S01]  /*21e0*/  IMAD.MOV R10, RZ, RZ, -R8 ;  /* 0x000000ffff0a7224 */ /* 0x000fe200078e0a08 */
[----:B------:R-:W-:Y:S01]  /*21f0*/  SEL R20, R20, RZ, !P1 ;  /* 0x000000ff14147207 */ /* 0x000fe20004800000 */
[----:B------:R-:W-:Y:S01]  /*2200*/  IMAD R23, R23, UR44, RZ ;  /* 0x0000002c17177c24 */ /* 0x000fe2000f8e02ff */
[----:B------:R-:W-:Y:S01]  /*2210*/  PLOP3.LUT P1, PT, PT, PT, UP3, 0x40, 0x4 ;  /* 0x000000000004781c */ /* 0x000fe20003f2e838 */
[----:B------:R-:W-:Y:S01]  /*2220*/  IMAD R25, R10, UR61, R25 ;  /* 0x0000003d0a197c24 */ /* 0x000fe2000f8e0219 */
[----:B------:R-:W-:Y:S01]  /*2230*/  SEL R8, R8, RZ, !P0 ;  /* 0x000000ff08087207 */ /* 0x000fe20004000000 */
[----:B------:R-:W-:-:S03]  /*2240*/  IMAD R23, R20, UR45, R23 ;  /* 0x0000002d14177c24 */ /* 0x000fc6000f8e0217 */
[----:B------:R-:W-:Y:S01]  /*2250*/  SEL R25, R25, RZ, !P1 ;  /* 0x000000ff19197207 */ /* 0x000fe20004800000 */
[----:B------:R-:W-:Y:S01]  /*2260*/  IMAD R8, R8, UR46, R23 ;  /* 0x0000002e08087c24 */ /* 0x000fe2000f8e0217 */
[----:B------:R-:W-:-:S03]  /*2270*/  R2UR UR4, R6 ;  /* 0x00000000060472ca */ /* 0x000fc600000e0000 */
[----:B------:R-:W-:Y:S01]  /*2280*/  IMAD R8, R25, UR47, R8 ;  /* 0x0000002f19087c24 */ /* 0x000fe2000f8e0208 */
[----:B------:R-:W-:-:S04]  /*2290*/  R2UR UR5, R7 ;  /* 0x00000000070572ca */ /* 0x000fc800000e0000 */
[----:B------:R-:W-:-:S04]  /*22a0*/  IADD3 R10, P0, PT, R8, UR50, RZ ;  /* 0x00000032080a7c10 */ /* 0x000fc8000ff1e0ff */
[----:B------:R-:W-:Y:S02]  /*22b0*/  LEA.HI.X.SX32 R11, R8, UR51, 0x1, P0 ;  /* 0x00000033080b7c11 */ /* 0x000fe400080f0eff */
[----:B------:R-:W-:Y:S01]  /*22c0*/  SHF.R.S64 R24, RZ, 0x1e, R13 ;  /* 0x0000001eff187819 */ /* 0x000fe2000000100d */
[----:B------:R-:W0:Y:S03]  /*22d0*/  LDC.64 R8, c[0x0][0x3f0] ;  /* 0x0000fc00ff087b82 */ /* 0x000e260000000a00 */
[----:B------:R1:W5:Y:S01]  /*22e0*/  LDG.E.U8 R11, desc[UR4][R10.64] ;  /* 0x000000040a0b7981 */ /* 0x000362000c1e1100 */
[----:B------:R-:W-:-:S04]  /*22f0*/  IADD3 R24, P0, PT, R24, UR48, RZ ;  /* 0x0000003018187c10 */ /* 0x000fc8000ff1e0ff */
[----:B------:R-:W-:-:S05]  /*2300*/  LEA.HI.X.SX32 R25, R13, UR49, 0x2, P0 ;  /* 0x000000310d197c11 */ /* 0x000fca00080f16ff */
[----:B------:R-:W5:Y:S01]  /*2310*/  LDG.E R24, desc[UR4][R24.64] ;  /* 0x0000000418187981 */ /* 0x000f62000c1e1900 */
[----:B--2---:R-:W-:Y:S02]  /*2320*/  ISETP.NE.AND P1, PT, R17, RZ, PT ;  /* 0x000000ff1100720c */ /* 0x004fe40003f25270 */
[----:B---3--:R-:W-:Y:S01]  /*2330*/  ISETP.NE.AND P2, PT, R21, RZ, PT ;  /* 0x000000ff1500720c */ /* 0x008fe20003f45270 */
[-C--:B0-----:R-:W-:Y:S01]  /*2340*/  FMUL R17, R28, R9.reuse ;  /* 0x000000091c117220 */ /* 0x081fe20000400000 */
[----:B----4-:R-:W-:-:S04]  /*2350*/  FMUL R21, R16, R9 ;  /* 0x0000000910157220 */ /* 0x010fc80000400000 */
[----:B------:R-:W-:Y:S01]  /*2360*/  FSEL R17, R17, R8, P1 ;  /* 0x0000000811117208 */ /* 0x000fe20000800000 */
[-C--:B-----5:R-:W-:Y:S01]  /*2370*/  FMUL R13, R22, R9.reuse ;  /* 0x00000009160d7220 */ /* 0x0a0fe20000400000 */
[----:B------:R-:W-:Y:S01]  /*2380*/  ISETP.NE.AND P1, PT, R12, RZ, PT ;  /* 0x000000ff0c00720c */ /* 0x000fe20003f25270 */
[----:B------:R-:W-:Y:S01]  /*2390*/  UMOV UR4, 0xffffffff ;  /* 0xffffffff00047882 */ /* 0x000fe20000000000 */
[----:B------:R-:W-:Y:S01]  /*23a0*/  FMUL R15, R15, R9 ;  /* 0x000000090f0f7220 */ /* 0x000fe20000400000 */
[----:B------:R-:W-:-:S04]  /*23b0*/  ISETP.NE.AND P0, PT, R4, RZ, PT ;  /* 0x000000ff0400720c */ /* 0x000fc80003f05270 */
[----:B-1----:R-:W-:Y:S01]  /*23c0*/  FSEL R10, R13, R8, P0 ;  /* 0x000000080d0a7208 */ /* 0x002fe20000000000 */
[----:B------:R-:W-:-:S03]  /*23d0*/  FMUL R13, R18, R9 ;  /* 0x00000009120d7220 */ /* 0x000fc60000400000 */
[----:B------:R-:W-:Y:S02]  /*23e0*/  FMNMX R4, R10, -INF , !PT ;  /* 0xff8000000a047809 */ /* 0x000fe40007800000 */
[-C--:B------:R-:W-:Y:S02]  /*23f0*/  FSEL R16, R13, R8.reuse, P2 ;  /* 0x000000080d107208 */ /* 0x080fe40001000000 */
[----:B------:R-:W-:Y:S02]  /*2400*/  ISETP.NE.AND P0, PT, R14, RZ, PT ;  /* 0x000000ff0e00720c */ /* 0x000fe40003f05270 */
[----:B------:R-:W-:Y:S02]  /*2410*/  FMNMX R13, R4, R17, !PT ;  /* 0x00000011040d7209 */ /* 0x000fe40007800000 */
[----:B------:R-:W-:Y:S02]  /*2420*/  FSEL R18, R21, R8, P0 ;  /* 0x0000000815127208 */ /* 0x000fe40000000000 */
[----:B------:R-:W-:-:S02]  /*2430*/  FMNMX R13, R13, R16, !PT ;  /* 0x000000100d0d7209 */ /* 0x000fc40007800000 */
[----:B------:R-:W-:Y:S02]  /*2440*/  ISETP.NE.AND P0, PT, R19, RZ, PT ;  /* 0x000000ff1300720c */ /* 0x000fe40003f05270 */
[----:B------:R-:W-:Y:S02]  /*2450*/  FMNMX R13, R13, R18, !PT ;  /* 0x000000120d0d7209 */ /* 0x000fe40007800000 */
[----:B------:R-:W-:Y:S02]  /*2460*/  FSEL R19, R15, R8, P0 ;  /* 0x000000080f137208 */ /* 0x000fe40000000000 */
        /* <DEDUP_REMOVED lines=18> */
[----:B0-----:R-:W-:Y:S01]  /*2590*/  FMNMX R23, R21, R14, !PT ;  /* 0x0000000e15177209 */ /* 0x001fe20007800000 */
[----:B------:R-:W-:-:S04]  /*25a0*/  HFMA2 R14, -RZ, RZ, 3.7421875, 0 ;  /* 0x437c0000ff0e7431 */ /* 0x000fc800000001ff */
[--C-:B------:R-:W-:Y:S01]  /*25b0*/  FADD R22, R10, -R23.reuse ;  /* 0x800000170a167221 */ /* 0x100fe20000000000 */
[--C-:B------:R-:W-:Y:S01]  /*25c0*/  FADD R12, R17, -R23.reuse ;  /* 0x80000017110c7221 */ /* 0x100fe20000000000 */
[--C-:B------:R-:W-:Y:S01]  /*25d0*/  FADD R16, R16, -R23.reuse ;  /* 0x8000001710107221 */ /* 0x100fe20000000000 */
[--C-:B------:R-:W-:Y:S01]  /*25e0*/  FADD R20, R20, -R23.reuse ;  /* 0x8000001714147221 */ /* 0x100fe20000000000 */
[-C--:B------:R-:W-:Y:S01]  /*25f0*/  FFMA.SAT R13, R22, R11.reuse, 0.5 ;  /* 0x3f000000160d7423 */ /* 0x080fe2000000200b */
[----:B------:R-:W-:Y:S01]  /*2600*/  FADD R24, R19, -R23 ;  /* 0x8000001713187221 */ /* 0x000fe20000000000 */
[-C--:B------:R-:W-:Y:S01]  /*2610*/  FFMA.SAT R17, R16, R11.reuse, 0.5 ;  /* 0x3f00000010117423 */ /* 0x080fe2000000200b */
[-C--:B------:R-:W-:Y:S01]  /*2620*/  FFMA.SAT R25, R20, R11.reuse, 0.5 ;  /* 0x3f00000014197423 */ /* 0x080fe2000000200b */
[----:B------:R-:W-:Y:S01]  /*2630*/  FFMA.RM R4, R13, R14, 12582913 ;  /* 0x4b4000010d047423 */ /* 0x000fe2000000400e */
[----:B------:R-:W-:-:S03]  /*2640*/  FFMA.SAT R13, R12, R11, 0.5 ;  /* 0x3f0000000c0d7423 */ /* 0x000fc6000000200b */
[----:B------:R-:W-:Y:S01]  /*2650*/  FADD R9, R4, -12583039 ;  /* 0xcb40007f04097421 */ /* 0x000fe20000000000 */
[----:B------:R-:W-:-:S03]  /*2660*/  FFMA.RM R10, R13, R14, 12582913 ;  /* 0x4b4000010d0a7423 */ /* 0x000fc6000000400e */
[----:B------:R-:W-:Y:S01]  /*2670*/  FFMA R9, R22, 1.4426950216293334961, -R9 ;  /* 0x3fb8aa3b16097823 */ /* 0x000fe20000000809 */
[----:B------:R-:W-:-:S03]  /*2680*/  FADD R13, R10, -12583039 ;  /* 0xcb40007f0a0d7421 */ /* 0x000fc60000000000 */
[----:B------:R-:W-:Y:S01]  /*2690*/  FFMA R15, R22, 1.925963033500011079e-08, R9 ;  /* 0x32a57060160f7823 */ /* 0x000fe20000000009 */
[----:B------:R-:W-:Y:S01]  /*26a0*/  FADD R22, R18, -R23 ;  /* 0x8000001712167221 */ /* 0x000fe20000000000 */
[----:B------:R-:W-:Y:S01]  /*26b0*/  FFMA R13, R12, 1.4426950216293334961, -R13 ;  /* 0x3fb8aa3b0c0d7823 */ /* 0x000fe2000000080d */
[-C--:B------:R-:W-:Y:S01]  /*26c0*/  FFMA.RM R9, R17, R14.reuse, 12582913 ;  /* 0x4b40000111097423 */ /* 0x080fe2000000400e */
[----:B------:R0:W1:Y:S01]  /*26d0*/  MUFU.EX2 R18, R15 ;  /* 0x0000000f00127308 */ /* 0x0000620000000800 */
[-C--:B------:R-:W-:Y:S01]  /*26e0*/  FFMA.SAT R21, R22, R11.reuse, 0.5 ;  /* 0x3f00000016157423 */ /* 0x080fe2000000200b */
[----:B------:R-:W-:Y:S01]  /*26f0*/  FFMA R13, R12, 1.925963033500011079e-08, R13 ;  /* 0x32a570600c0d7823 */ /* 0x000fe2000000000d */
[----:B------:R-:W-:Y:S02]  /*2700*/  FADD R17, R9, -12583039 ;  /* 0xcb40007f09117421 */ /* 0x000fe40000000000 */
[-C--:B------:R-:W-:Y:S02]  /*2710*/  FFMA.RM R12, R21, R14.reuse, 12582913 ;  /* 0x4b400001150c7423 */ /* 0x080fe4000000400e */
[----:B------:R-:W-:Y:S01]  /*2720*/  FFMA R17, R16, 1.4426950216293334961, -R17 ;  /* 0x3fb8aa3b10117823 */ /* 0x000fe20000000811 */
[----:B------:R-:W2:Y:S01]  /*2730*/  MUFU.EX2 R13, R13 ;  /* 0x0000000d000d7308 */ /* 0x000ea20000000800 */
[----:B------:R-:W-:Y:S01]  /*2740*/  FADD R21, R12, -12583039 ;  /* 0xcb40007f0c157421 */ /* 0x000fe20000000000 */
[----:B0-----:R-:W-:Y:S01]  /*2750*/  FFMA.RM R15, R25, R14, 12582913 ;  /* 0x4b400001190f7423 */ /* 0x001fe2000000400e */
[----:B------:R-:W-:Y:S01]  /*2760*/  FFMA.SAT R25, R24, R11, 0.5 ;  /* 0x3f00000018197423 */ /* 0x000fe2000000200b */
[----:B------:R-:W-:Y:S01]  /*2770*/  FFMA R17, R16, 1.925963033500011079e-08, R17 ;  /* 0x32a5706010117823 */ /* 0x000fe20000000011 */
[----:B------:R-:W-:Y:S01]  /*2780*/  FFMA R21, R22, 1.4426950216293334961, -R21 ;  /* 0x3fb8aa3b16157823 */ /* 0x000fe20000000815 */
[----:B------:R-:W-:-:S03]  /*2790*/  FADD R19, R15, -12583039 ;  /* 0xcb40007f0f137421 */ /* 0x000fc60000000000 */
[----:B------:R-:W-:Y:S01]  /*27a0*/  FFMA R16, R22, 1.925963033500011079e-08, R21 ;  /* 0x32a5706016107823 */ /* 0x000fe20000000015 */
[----:B------:R-:W-:Y:S01]  /*27b0*/  FADD R22, R8, -R23 ;  /* 0x8000001708167221 */ /* 0x000fe20000000000 */
[-C--:B------:R-:W-:Y:S01]  /*27c0*/  FFMA.RM R8, R25, R14.reuse, 12582913 ;  /* 0x4b40000119087423 */ /* 0x080fe2000000400e */
[----:B------:R-:W-:Y:S01]  /*27d0*/  FFMA R19, R20, 1.4426950216293334961, -R19 ;  /* 0x3fb8aa3b14137823 */ /* 0x000fe20000000813 */
[----:B------:R-:W0:Y:S01]  /*27e0*/  MUFU.EX2 R17, R17 ;  /* 0x0000001100117308 */ /* 0x000e220000000800 */
[----:B------:R-:W-:Y:S01]  /*27f0*/  FFMA.SAT R23, R22, R11, 0.5 ;  /* 0x3f00000016177423 */ /* 0x000fe2000000200b */
[----:B------:R-:W-:Y:S01]  /*2800*/  FADD R21, R8, -12583039 ;  /* 0xcb40007f08157421 */ /* 0x000fe20000000000 */
[----:B------:R-:W-:Y:S01]  /*2810*/  FFMA R11, R20, 1.925963033500011079e-08, R19 ;  /* 0x32a57060140b7823 */ /* 0x000fe20000000013 */
[----:B------:R-:W-:Y:S02]  /*2820*/  IMAD.SHL.U32 R20, R15, 0x800000, RZ ;  /* 0x008000000f147824 */ /* 0x000fe400078e00ff */
[----:B------:R-:W-:Y:S01]  /*2830*/  FFMA.RM R14, R23, R14, 12582913 ;  /* 0x4b400001170e7423 */ /* 0x000fe2000000400e */
[----:B------:R-:W-:Y:S01]  /*2840*/  FFMA R21, R24, 1.4426950216293334961, -R21 ;  /* 0x3fb8aa3b18157823 */ /* 0x000fe20000000815 */
[----:B------:R-:W-:Y:S01]  /*2850*/  SHF.L.U32 R8, R8, 0x17, RZ ;  /* 0x0000001708087819 */ /* 0x000fe200000006ff */
[----:B------:R-:W3:Y:S01]  /*2860*/  MUFU.EX2 R16, R16 ;  /* 0x0000001000107308 */ /* 0x000ee20000000800 */
[----:B------:R-:W-:Y:S01]  /*2870*/  FADD R23, R14, -12583039 ;  /* 0xcb40007f0e177421 */ /* 0x000fe20000000000 */
[----:B------:R-:W-:Y:S01]  /*2880*/  FFMA R19, R24, 1.925963033500011079e-08, R21 ;  /* 0x32a5706018137823 */ /* 0x000fe20000000015 */
[----:B------:R-:W-:-:S02]  /*2890*/  IMAD.SHL.U32 R21, R4, 0x800000, RZ ;  /* 0x0080000004157824 */ /* 0x000fc400078e00ff */
[----:B------:R-:W-:Y:S01]  /*28a0*/  FFMA R23, R22, 1.4426950216293334961, -R23 ;  /* 0x3fb8aa3b16177823 */ /* 0x000fe20000000817 */
[----:B------:R-:W-:Y:S02]  /*28b0*/  IMAD.SHL.U32 R4, R10, 0x800000, RZ ;  /* 0x008000000a047824 */ /* 0x000fe400078e00ff */
[----:B-1----:R-:W-:Y:S01]  /*28c0*/  FMUL R18, R21, R18 ;  /* 0x0000001215127220 */ /* 0x002fe20000400000 */
[----:B------:R-:W1:Y:S01]  /*28d0*/  MUFU.EX2 R11, R11 ;  /* 0x0000000b000b7308 */ /* 0x000e620000000800 */
[----:B------:R-:W-:Y:S01]  /*28e0*/  FFMA R23, R22, 1.925963033500011079e-08, R23 ;  /* 0x32a5706016177823 */ /* 0x000fe20000000017 */
[----:B------:R-:W-:Y:S01]  /*28f0*/  SHF.L.U32 R10, R9, 0x17, RZ ;  /* 0x00000017090a7819 */ /* 0x000fe200000006ff */
[----:B--2---:R-:W-:Y:S01]  /*2900*/  FMUL R4, R4, R13 ;  /* 0x0000000d04047220 */ /* 0x004fe20000400000 */
[----:B------:R-:W-:Y:S01]  /*2910*/  FADD R9, RZ, R18 ;  /* 0x00000012ff097221 */ /* 0x000fe20000000000 */
[----:B------:R-:W-:Y:S02]  /*2920*/  IMAD.SHL.U32 R13, R12, 0x800000, RZ ;  /* 0x008000000c0d7824 */ /* 0x000fe400078e00ff */
[----:B0-----:R-:W-:Y:S01]  /*2930*/  FMUL R17, R10, R17 ;  /* 0x000000110a117220 */ /* 0x001fe20000400000 */
[----:B------:R-:W0:Y:S01]  /*2940*/  MUFU.EX2 R19, R19 ;  /* 0x0000001300137308 */ /* 0x000e220000000800 */
[----:B------:R-:W-:Y:S01]  /*2950*/  FADD R10, R9, R4 ;  /* 0x00000004090a7221 */ /* 0x000fe20000000000 */
[----:B---3--:R-:W-:Y:S01]  /*2960*/  FMUL R16, R13, R16 ;  /* 0x000000100d107220 */ /* 0x008fe20000400000 */
[----:B------:R-:W-:-:S02]  /*2970*/  IMAD.SHL.U32 R13, R14, 0x800000, RZ ;  /* 0x008000000e0d7824 */ /* 0x000fc400078e00ff */
[----:B------:R-:W-:-:S03]  /*2980*/  FADD R9, R10, R17 ;  /* 0x000000110a097221 */ /* 0x000fc60000000000 */
[----:B------:R-:W2:Y:S01]  /*2990*/  MUFU.EX2 R12, R23 ;  /* 0x00000017000c7308 */ /* 0x000ea20000000800 */
[----:B-1----:R-:W-:Y:S01]  /*29a0*/  FMUL R10, R20, R11 ;  /* 0x0000000b140a7220 */ /* 0x002fe20000400000 */
[----:B------:R-:W-:-:S04]  /*29b0*/  FADD R11, R9, R16 ;  /* 0x00000010090b7221 */ /* 0x000fc80000000000 */
[----:B------:R-:W-:Y:S01]  /*29c0*/  FADD R14, R11, R10 ;  /* 0x0000000a0b0e7221 */ /* 0x000fe20000000000 */
[----:B0-----:R-:W-:Y:S01]  /*29d0*/  FMUL R9, R8, R19 ;  /* 0x0000001308097220 */ /* 0x001fe20000400000 */
        /* <DEDUP_REMOVED lines=12> */
.L_x_5027:
        /* <DEDUP_REMOVED lines=12> */
[----:B0-----:R-:W-:Y:S05]  /*2b60*/  CALL.REL.NOINC `($__internal_61_$__cuda_sm3x_div_rn_noftz_f32_slowpath) ;  /* 0x0000001000247944 */ /* 0x001fea0003c00000 */
[----:B------:R-:W-:-:S07]  /*2b70*/  MOV R14, R18 ;  /* 0x00000012000e7202 */ /* 0x000fce0000000f00 */
.L_x_5002:
[----:B------:R-:W-:Y:S05]  /*2b80*/  BSYNC.RECONVERGENT B1 ;  /* 0x0000000000017941 */ /* 0x000fea0003800200 */
.L_x_5001:
        /* <DEDUP_REMOVED lines=12> */
[----:B0-----:R-:W-:Y:S05]  /*2c50*/  CALL.REL.NOINC `($__internal_61_$__cuda_sm3x_div_rn_noftz_f32_slowpath) ;  /* 0x0000000c00e87944 */ /* 0x001fea0003c00000 */
[----:B------:R-:W-:-:S07]  /*2c60*/  MOV R15, R18 ;  /* 0x00000012000f7202 */ /* 0x000fce0000000f00 */
.L_x_5004:
[----:B------:R-:W-:Y:S05]  /*2c70*/  BSYNC.RECONVERGENT B1 ;  /* 0x0000000000017941 */ /* 0x000fea0003800200 */
.L_x_5003:
        /* <DEDUP_REMOVED lines=14> */
.L_x_5006:
[----:B------:R-:W-:Y:S05]  /*2d60*/  BSYNC.RECONVERGENT B1 ;  /* 0x0000000000017941 */ /* 0x000fea0003800200 */
.L_x_5005:
        /* <DEDUP_REMOVED lines=14> */
.L_x_5008:
[----:B------:R-:W-:Y:S05]  /*2e50*/  BSYNC.RECONVERGENT B1 ;  /* 0x0000000000017941 */ /* 0x000fea0003800200 */
.L_x_5007:
        /* <DEDUP_REMOVED lines=14> */
.L_x_5010:
[----:B------:R-:W-:Y:S05]  /*2f40*/  BSYNC.RECONVERGENT B1 ;  /* 0x0000000000017941 */ /* 0x000fea0003800200 */
.L_x_5009:
        /* <DEDUP_REMOVED lines=14> */
.L_x_5012:
[----:B------:R-:W-:Y:S05]  /*3030*/  BSYNC.RECONVERGENT B1 ;  /* 0x0000000000017941 */ /* 0x000fea0003800200 */
.L_x_5011:
        /* <DEDUP_REMOVED lines=14> */
.L_x_5014:
[----:B------:R-:W-:Y:S05]  /*3120*/  BSYNC.RECONVERGENT B1 ;  /* 0x0000000000017941 */ /* 0x000fea0003800200 */
.L_x_5013:
[----:B------:R-:W-:Y:S01]  /*3130*/  IMAD R12, R5, UR52, RZ ;  /* 0x00000034050c7c24 */ /* 0x000fe2000f8e02ff */
[C---:B------:R-:W-:Y:S01]  /*3140*/  R2UR UR4, R6.reuse ;  /* 0x00000000060472ca */ /* 0x040fe200000e0000 */
[----:B------:R-:W-:Y:S01]  /*3150*/  IMAD.MOV.U32 R8, RZ, RZ, R2 ;  /* 0x000000ffff087224 */ /* 0x000fe200078e0002 */
        /* <DEDUP_REMOVED lines=25> */
[----:B------:R-:W-:Y:S02]  /*32f0*/  R2UR UR17, R7 ;  /* 0x00000000071172ca */ /* 0x000fe400000e0000 */
[----:B------:R-:W-:-:S03]  /*3300*/  ISETP.GE.AND.EX P0, PT, R5, UR55, PT, P0 ;  /* 0x0000003705007c0c */ /* 0x000fc6000bf06300 */
[----:B------:R2:W-:Y:S04]  /*3310*/  STG.E desc[UR12][R12.64+0x200], R16 ;  /* 0x000200100c007986 */ /* 0x0005e8000c10190c */
[----:B------:R2:W-:Y:S04]  /*3320*/  STG.E desc[UR14][R12.64+0x280], R10 ;  /* 0x0002800a0c007986 */ /* 0x0005e8000c10190e */
[----:B------:R2:W-:Y:S02]  /*3330*/  STG.E desc[UR16][R12.64+0x300], R11 ;  /* 0x0003000b0c007986 */ /* 0x0005e4000c101910 */
[----:B------:R-:W-:Y:S05]  /*3340*/  @!P0 BRA `(.L_x_5015) ;  /* 0xffffffcc00e08947 */ /* 0x000fea000383ffff */
[----:B------:R-:W-:Y:S05]  /*3350*/  BSYNC B0 ;  /* 0x0000000000007941 */ /* 0x000fea0003800000 */
.L_x_4999:
[----:B------:R-:W-:Y:S05]  /*3360*/  EXIT ;  /* 0x000000000000794d */ /* 0x000fea0003800000 */
.L_x_5000:
[----:B------:R-:W-:Y:S01]  /*3370*/  BSSY B1, `(.L_x_5016) ;  /* 0x0000007000017945 */ /* 0x000fe20003800000 */
[----:B------:R-:W-:Y:S01]  /*3380*/  IMAD.MOV.U32 R12, RZ, RZ, 0x10 ;  /* 0x00000010ff0c7424 */ /* 0x000fe200078e00ff */
[----:B------:R-:W-:Y:S01]  /*3390*/  MOV R15, 0xffffffff ;  /* 0xffffffff000f7802 */ /* 0x000fe20000000f00 */
[----:B------:R-:W-:-:S07]  /*33a0*/  IMAD.MOV.U32 R11, RZ, RZ, 0x1f ;  /* 0x0000001fff0b7424 */ /* 0x000fce00078e00ff */
[----:B------:R-:W-:Y:S05]  /*33b0*/  WARPSYNC.COLLECTIVE R15, `(.L_x_5017) ;  /* 0x000000000f087348 */ /* 0x000fea0003c00000 */
[----:B------:R0:W1:Y:S02]  /*33c0*/  SHFL.BFLY P6, R14, R13, R12, R11 ;  /* 0x0c00000c0d0e7389 */ /* 0x00006400000c000b */
[----:B01----:R-:W-:Y:S05]  /*33d0*/  ENDCOLLECTIVE ;  /* 0x000000000000791b */ /* 0x003fea0003800000 */
.L_x_5017:
[----:B------:R-:W-:Y:S05]  /*33e0*/  BSYNC B1 ;  /* 0x0000000000017941 */ /* 0x000fea0003800000 */
.L_x_5016:
[----:B------:R-:W-:Y:S01]  /*33f0*/  FMNMX R13, R13, R14, !PT ;  /* 0x0000000e0d0d7209 */ /* 0x000fe20007800000 */
[----:B------:R-:W-:Y:S01]  /*3400*/  IMAD.MOV.U32 R12, RZ, RZ, 0x8 ;  /* 0x00000008ff0c7424 */ /* 0x000fe200078e00ff */
[----:B------:R-:W-:Y:S01]  /*3410*/  MOV R15, 0xffffffff ;  /* 0xffffffff000f7802 */ /* 0x000fe20000000f00 */
[----:B------:R-:W-:-:S07]  /*3420*/  IMAD.MOV.U32 R11, RZ, RZ, 0x1f ;  /* 0x0000001fff0b7424 */ /* 0x000fce00078e00ff */
[----:B------:R-:W-:Y:S05]  /*3430*/  WARPSYNC.COLLECTIVE R15, `(.L_x_5018) ;  /* 0x000000000f087348 */ /* 0x000fea0003c00000 */
[----:B------:R0:W1:Y:S02]  /*3440*/  SHFL.BFLY P6, R14, R13, R12, R11 ;  /* 0x0c00000c0d0e7389 */ /* 0x00006400000c000b */
[----:B01----:R-:W-:Y:S05]  /*3450*/  ENDCOLLECTIVE ;  /* 0x000000000000791b */ /* 0x003fea0003800000 */
.L_x_5018:
[----:B------:R-:W-:Y:S01]  /*3460*/  IMAD.MOV.U32 R12, RZ, RZ, 0x4 ;  /* 0x00000004ff0c7424 */ /* 0x000fe200078e00ff */
[----:B------:R-:W-:-:S05]  /*3470*/  FMNMX R4, R13, R14, !PT ;  /* 0x0000000e0d047209 */ /* 0x000fca0007800000 */
[----:B------:R-:W-:-:S07]  /*3480*/  IMAD.MOV.U32 R13, RZ, RZ, R4 ;  /* 0x000000ffff0d7224 */ /* 0x000fce00078e0004 */
[----:B------:R-:W-:Y:S05]  /*3490*/  WARPSYNC.COLLECTIVE R15, `(.L_x_5019) ;  /* 0x000000000f087348 */ /* 0x000fea0003c00000 */
[----:B------:R0:W1:Y:S02]  /*34a0*/  SHFL.BFLY P6, R14, R13, R12, R11 ;  /* 0x0c00000c0d0e7389 */ /* 0x00006400000c000b */
[----:B01----:R-:W-:Y:S05]  /*34b0*/  ENDCOLLECTIVE ;  /* 0x000000000000791b */ /* 0x003fea0003800000 */
.L_x_5019:
[----:B------:R-:W-:Y:S01]  /*34c0*/  IMAD.MOV.U32 R12, RZ, RZ, 0x2 ;  /* 0x00000002ff0c7424 */ /* 0x000fe200078e00ff */
[----:B------:R-:W-:-:S04]  /*34d0*/  FMNMX R9, R4, R14, !PT ;  /* 0x0000000e04097209 */ /* 0x000fc80007800000 */
[----:B------:R-:W-:-:S07]  /*34e0*/  MOV R13, R9 ;  /* 0x00000009000d7202 */ /* 0x000fce0000000f00 */
[----:B------:R-:W-:Y:S05]  /*34f0*/  WARPSYNC.COLLECTIVE R15, `(.L_x_5020) ;  /* 0x000000000f087348 */ /* 0x000fea0003c00000 */
[----:B------:R0:W1:Y:S02]  /*3500*/  SHFL.BFLY P6, R14, R13, R12, R11 ;  /* 0x0c00000c0d0e7389 */ /* 0x00006400000c000b */
[----:B01----:R-:W-:Y:S05]  /*3510*/  ENDCOLLECTIVE ;  /* 0x000000000000791b */ /* 0x003fea0003800000 */
.L_x_5020:
[----:B------:R-:W-:Y:S01]  /*3520*/  HFMA2 R12, -RZ, RZ, 0, 5.9604644775390625e-08 ;  /* 0x00000001ff0c7431 */ /* 0x000fe200000001ff */
[----:B------:R-:W-:Y:S01]  /*3530*/  FMNMX R21, R9, R14, !PT ;  /* 0x0000000e09157209 */ /* 0x000fe20007800000 */
[----:B------:R-:W-:-:S04]  /*3540*/  IMAD.MOV.U32 R9, RZ, RZ, 0x3bbb989d ;  /* 0x3bbb989dff097424 */ /* 0x000fc800078e00ff */
[----:B------:R-:W-:-:S07]  /*3550*/  IMAD.MOV.U32 R13, RZ, RZ, R21 ;  /* 0x000000ffff0d7224 */ /* 0x000fce00078e0015 */
[----:B------:R-:W-:Y:S05]  /*3560*/  WARPSYNC.COLLECTIVE R15, `(.L_x_5021) ;  /* 0x000000000f087348 */ /* 0x000fea0003c00000 */
[----:B------:R0:W1:Y:S02]  /*3570*/  SHFL.BFLY P6, R14, R13, R12, R11 ;  /* 0x0c00000c0d0e7389 */ /* 0x00006400000c000b */
[----:B01----:R-:W-:Y:S05]  /*3580*/  ENDCOLLECTIVE ;  /* 0x000000000000791b */ /* 0x003fea0003800000 */
.L_x_5021:
[----:B------:R-:W-:-:S05]  /*3590*/  FMNMX R21, R21, R14, !PT ;  /* 0x0000000e15157209 */ /* 0x000fca0007800000 */
[--C-:B------:R-:W-:Y:S01]  /*35a0*/  FADD R22, R10, -R21.reuse ;  /* 0x800000150a167221 */ /* 0x100fe20000000000 */
[----:B------:R-:W-:Y:S02]  /*35b0*/  IMAD.MOV.U32 R10, RZ, RZ, 0x437c0000 ;  /* 0x437c0000ff0a7424 */ /* 0x000fe400078e00ff */
[--C-:B------:R-:W-:Y:S01]  /*35c0*/  FADD R14, R17, -R21.reuse ;  /* 0x80000015110e7221 */ /* 0x100fe20000000000 */
[--C-:B------:R-:W-:Y:S01]  /*35d0*/  FADD R20, R20, -R21.reuse ;  /* 0x8000001514147221 */ /* 0x100fe20000000000 */
[-C--:B------:R-:W-:Y:S01]  /*35e0*/  FFMA.SAT R23, R22, R9.reuse, 0.5 ;  /* 0x3f00000016177423 */ /* 0x080fe20000002009 */
[--C-:B------:R-:W-:Y:S01]  /*35f0*/  FADD R12, R19, -R21.reuse ;  /* 0x80000015130c7221 */ /* 0x100fe20000000000 */
[----:B------:R-:W-:Y:S01]  /*3600*/  FFMA.SAT R13, R14, R9, 0.5 ;  /* 0x3f0000000e0d7423 */ /* 0x000fe20000002009 */
[----:B------:R-:W-:Y:S01]  /*3610*/  FADD R8, R8, -R21 ;  /* 0x8000001508087221 */ /* 0x000fe20000000000 */
[-C--:B------:R-:W-:Y:S02]  /*3620*/  FFMA.RM R4, R23, R10.reuse, 12582913 ;  /* 0x4b40000117047423 */ /* 0x080fe4000000400a */
[----:B------:R-:W-:-:S02]  /*3630*/  FFMA.RM R13, R13, R10, 12582913 ;  /* 0x4b4000010d0d7423 */ /* 0x000fc4000000400a */
[C---:B------:R-:W-:Y:S01]  /*3640*/  FADD R23, R4.reuse, -12583039 ;  /* 0xcb40007f04177421 */ /* 0x040fe20000000000 */
[----:B------:R-:W-:Y:S01]  /*3650*/  SHF.L.U32 R4, R4, 0x17, RZ ;  /* 0x0000001704047819 */ /* 0x000fe200000006ff */
[----:B------:R-:W-:Y:S02]  /*3660*/  FADD R11, R13, -12583039 ;  /* 0xcb40007f0d0b7421 */ /* 0x000fe40000000000 */
[----:B------:R-:W-:Y:S02]  /*3670*/  FFMA R23, R22, 1.4426950216293334961, -R23 ;  /* 0x3fb8aa3b16177823 */ /* 0x000fe40000000817 */
[----:B------:R-:W-:Y:S02]  /*3680*/  FFMA R15, R14, 1.4426950216293334961, -R11 ;  /* 0x3fb8aa3b0e0f7823 */ /* 0x000fe4000000080b */
[----:B------:R-:W-:Y:S01]  /*3690*/  FFMA R23, R22, 1.925963033500011079e-08, R23 ;  /* 0x32a5706016177823 */ /* 0x000fe20000000017 */
[--C-:B------:R-:W-:Y:S01]  /*36a0*/  FADD R22, R16, -R21.reuse ;  /* 0x8000001510167221 */ /* 0x100fe20000000000 */
[----:B------:R-:W-:Y:S01]  /*36b0*/  FADD R16, R18, -R21 ;  /* 0x8000001512107221 */ /* 0x000fe20000000000 */
[----:B------:R-:W-:-:S02]  /*36c0*/  FFMA R15, R14, 1.925963033500011079e-08, R15 ;  /* 0x32a570600e0f7823 */ /* 0x000fc4000000000f */
[----:B------:R-:W-:Y:S01]  /*36d0*/  FFMA.SAT R17, R22, R9, 0.5 ;  /* 0x3f00000016117423 */ /* 0x000fe20000002009 */
[----:B------:R-:W0:Y:S03]  /*36e0*/  MUFU.EX2 R23, R23 ;  /* 0x0000001700177308 */ /* 0x000e260000000800 */
[----:B------:R-:W-:-:S04]  /*36f0*/  FFMA.RM R11, R17, R10, 12582913 ;  /* 0x4b400001110b7423 */ /* 0x000fc8000000400a */
[----:B------:R-:W-:Y:S01]  /*3700*/  FADD R17, R11, -12583039 ;  /* 0xcb40007f0b117421 */ /* 0x000fe20000000000 */
[----:B------:R-:W1:Y:S03]  /*3710*/  MUFU.EX2 R15, R15 ;  /* 0x0000000f000f7308 */ /* 0x000e660000000800 */
[----:B------:R-:W-:-:S04]  /*3720*/  FFMA R17, R22, 1.4426950216293334961, -R17 ;  /* 0x3fb8aa3b16117823 */ /* 0x000fc80000000811 */
[----:B------:R-:W-:Y:S01]  /*3730*/  FFMA R22, R22, 1.925963033500011079e-08, R17 ;  /* 0x32a5706016167823 */ /* 0x000fe20000000011 */
[----:B------:R-:W-:Y:S01]  /*3740*/  FFMA.SAT R17, R16, R9, 0.5 ;  /* 0x3f00000010117423 */ /* 0x000fe20000002009 */
[----:B0-----:R-:W-:Y:S01]  /*3750*/  FMUL R18, R4, R23 ;  /* 0x0000001704127220 */ /* 0x001fe20000400000 */
[----:B------:R-:W-:Y:S02]  /*3760*/  IMAD.SHL.U32 R4, R13, 0x800000, RZ ;  /* 0x008000000d047824 */ /* 0x000fe400078e00ff */
[----:B------:R-:W-:Y:S01]  /*3770*/  FFMA.RM R14, R17, R10, 12582913 ;  /* 0x4b400001110e7423 */ /* 0x000fe2000000400a */
[----:B------:R-:W-:Y:S03]  /*3780*/  MUFU.EX2 R22, R22 ;  /* 0x0000001600167308 */ /* 0x000fe60000000800 */
[----:B------:R-:W-:Y:S01]  /*3790*/  FADD R17, R14, -12583039 ;  /* 0xcb40007f0e117421 */ /* 0x000fe20000000000 */
[----:B-1----:R-:W-:Y:S01]  /*37a0*/  FMUL R4, R4, R15 ;  /* 0x0000000f04047220 */ /* 0x002fe20000400000 */
[----:B------:R-:W-:Y:S01]  /*37b0*/  FFMA.SAT R15, R12, R9, 0.5 ;  /* 0x3f0000000c0f7423 */ /* 0x000fe20000002009 */
[----:B------:R-:W-:Y:S01]  /*37c0*/  SHF.L.U32 R14, R14, 0x17, RZ ;  /* 0x000000170e0e7819 */ /* 0x000fe200000006ff */
[----:B------:R-:W-:-:S02]  /*37d0*/  FFMA R17, R16, 1.4426950216293334961, -R17 ;  /* 0x3fb8aa3b10117823 */ /* 0x000fc40000000811 */
[-C--:B------:R-:W-:Y:S02]  /*37e0*/  FFMA.RM R15, R15, R10.reuse, 12582913 ;  /* 0x4b4000010f0f7423 */ /* 0x080fe4000000400a */
[----:B------:R-:W-:Y:S01]  /*37f0*/  FFMA R16, R16, 1.925963033500011079e-08, R17 ;  /* 0x32a5706010107823 */ /* 0x000fe20000000011 */
[-C--:B------:R-:W-:Y:S01]  /*3800*/  FFMA.SAT R17, R20, R9.reuse, 0.5 ;  /* 0x3f00000014117423 */ /* 0x080fe20000002009 */
[----:B------:R-:W-:Y:S02]  /*3810*/  FFMA.SAT R9, R8, R9, 0.5 ;  /* 0x3f00000008097423 */ /* 0x000fe40000002009 */
[----:B------:R-:W0:Y:S01]  /*3820*/  MUFU.EX2 R19, R16 ;  /* 0x0000001000137308 */ /* 0x000e220000000800 */
[-C--:B------:R-:W-:Y:S01]  /*3830*/  FFMA.RM R13, R17, R10.reuse, 12582913 ;  /* 0x4b400001110d7423 */ /* 0x080fe2000000400a */
[----:B------:R-:W-:-:S03]  /*3840*/  FFMA.RM R9, R9, R10, 12582913 ;  /* 0x4b40000109097423 */ /* 0x000fc6000000400a */
[----:B------:R-:W-:Y:S01]  /*3850*/  FADD R17, R13, -12583039 ;  /* 0xcb40007f0d117421 */ /* 0x000fe20000000000 */
[----:B------:R-:W-:-:S03]  /*3860*/  FADD R21, R9, -12583039 ;  /* 0xcb40007f09157421 */ /* 0x000fc60000000000 */
[----:B------:R-:W-:Y:S01]  /*3870*/  FFMA R17, R20, 1.4426950216293334961, -R17 ;  /* 0x3fb8aa3b14117823 */ /* 0x000fe20000000811 */
[----:B------:R-:W-:-:S03]  /*3880*/  FFMA R21, R8, 1.4426950216293334961, -R21 ;  /* 0x3fb8aa3b08157823 */ /* 0x000fc60000000815 */
[----:B------:R-:W-:Y:S01]  /*3890*/  FFMA R20, R20, 1.925963033500011079e-08, R17 ;  /* 0x32a5706014147823 */ /* 0x000fe20000000011 */
[----:B------:R-:W-:Y:S01]  /*38a0*/  FADD R17, R15, -12583039 ;  /* 0xcb40007f0f117421 */ /* 0x000fe20000000000 */
[----:B------:R-:W-:Y:S02]  /*38b0*/  FFMA R21, R8, 1.925963033500011079e-08, R21 ;  /* 0x32a5706008157823 */ /* 0x000fe40000000015 */
[----:B------:R-:W1:Y:S01]  /*38c0*/  MUFU.EX2 R10, R20 ;  /* 0x00000014000a7308 */ /* 0x000e620000000800 */
[----:B------:R-:W-:Y:S01]  /*38d0*/  FFMA R17, R12, 1.4426950216293334961, -R17 ;  /* 0x3fb8aa3b0c117823 */ /* 0x000fe20000000811 */
[----:B0-----:R-:W-:Y:S01]  /*38e0*/  FMUL R16, R14, R19 ;  /* 0x000000130e107220 */ /* 0x001fe20000400000 */
[----:B------:R-:W-:Y:S01]  /*38f0*/  FADD R19, RZ, R18 ;  /* 0x00000012ff137221 */ /* 0x000fe20000000000 */
[----:B------:R-:W-:Y:S02]  /*3900*/  IMAD.SHL.U32 R14, R9, 0x800000, RZ ;  /* 0x00800000090e7824 */ /* 0x000fe400078e00ff */
[----:B------:R-:W-:Y:S01]  /*3910*/  FFMA R12, R12, 1.925963033500011079e-08, R17 ;  /* 0x32a570600c0c7823 */ /* 0x000fe20000000011 */
[----:B------:R-:W-:-:S02]  /*3920*/  IMAD.SHL.U32 R17, R11, 0x800000, RZ ;  /* 0x008000000b117824 */ /* 0x000fc400078e00ff */
[----:B------:R-:W-:Y:S01]  /*3930*/  FADD R8, R19, R4 ;  /* 0x0000000413087221 */ /* 0x000fe20000000000 */
[----:B------:R-:W-:Y:S01]  /*3940*/  MUFU.EX2 R21, R21 ;  /* 0x0000001500157308 */ /* 0x000fe20000000800 */
[----:B------:R-:W-:Y:S02]  /*3950*/  IMAD.SHL.U32 R19, R13, 0x800000, RZ ;  /* 0x008000000d137824 */ /* 0x000fe400078e00ff */
[----:B------:R-:W-:-:S04]  /*3960*/  FMUL R17, R17, R22 ;  /* 0x0000001611117220 */ /* 0x000fc80000400000 */
[----:B------:R-:W-:Y:S01]  /*3970*/  FADD R13, R8, R17 ;  /* 0x00000011080d7221 */ /* 0x000fe20000000000 */
[----:B------:R-:W-:Y:S01]  /*3980*/  SHF.L.U32 R8, R15, 0x17, RZ ;  /* 0x000000170f087819 */ /* 0x000fe200000006ff */
[----:B------:R0:W2:Y:S01]  /*3990*/  MUFU.EX2 R11, R12 ;  /* 0x0000000c000b7308 */ /* 0x0000a20000000800 */
[----:B-1----:R-:W-:Y:S01]  /*39a0*/  FMUL R10, R19, R10 ;  /* 0x0000000a130a7220 */ /* 0x002fe20000400000 */
[----:B------:R-:W-:Y:S01]  /*39b0*/  FADD R13, R13, R16 ;  /* 0x000000100d0d7221 */ /* 0x000fe20000000000 */
[----:B------:R-:W-:-:S03]  /*39c0*/  MOV R15, 0xffffffff ;  /* 0xffffffff000f7802 */ /* 0x000fc60000000f00 */
[----:B0-----:R-:W-:Y:S01]  /*39d0*/  FADD R12, R13, R10 ;  /* 0x0000000a0d0c7221 */ /* 0x001fe20000000000 */
[----:B--2---:R-:W-:Y:S01]  /*39e0*/  FMUL R9, R8, R11 ;  /* 0x0000000b08097220 */ /* 0x004fe20000400000 */
[----:B------:R-:W-:Y:S01]  /*39f0*/  FMUL R8, R14, R21 ;  /* 0x000000150e087220 */ /* 0x000fe20000400000 */
[----:B------:R-:W-:Y:S02]  /*3a00*/  IMAD.MOV.U32 R11, RZ, RZ, 0x1f ;  /* 0x0000001fff0b7424 */ /* 0x000fe400078e00ff */
[----:B------:R-:W-:Y:S01]  /*3a10*/  FADD R13, R12, R9 ;  /* 0x000000090c0d7221 */ /* 0x000fe20000000000 */
[----:B------:R-:W-:-:S03]  /*3a20*/  MOV R12, 0x10 ;  /* 0x00000010000c7802 */ /* 0x000fc60000000f00 */
[----:B------:R-:W-:-:S07]  /*3a30*/  FADD R13, R13, R8 ;  /* 0x000000080d0d7221 */ /* 0x000fce0000000000 */
[----:B------:R-:W-:Y:S05]  /*3a40*/  WARPSYNC.COLLECTIVE R15, `(.L_x_5022) ;  /* 0x000000000f087348 */ /* 0x000fea0003c00000 */
[----:B------:R0:W1:Y:S02]  /*3a50*/  SHFL.BFLY P6, R14, R13, R12, R11 ;  /* 0x0c00000c0d0e7389 */ /* 0x00006400000c000b */
[----:B01----:R-:W-:Y:S05]  /*3a60*/  ENDCOLLECTIVE ;  /* 0x000000000000791b */ /* 0x003fea0003800000 */
.L_x_5022:
[----:B------:R-:W-:Y:S02]  /*3a70*/  HFMA2 R12, -RZ, RZ, 0, 4.76837158203125e-07 ;  /* 0x00000008ff0c7431 */ /* 0x000fe400000001ff */
[----:B------:R-:W-:-:S04]  /*3a80*/  FADD R19, R13, R14 ;  /* 0x0000000e0d137221 */ /* 0x000fc80000000000 */
[----:B------:R-:W-:-:S07]  /*3a90*/  IMAD.MOV.U32 R13, RZ, RZ, R19 ;  /* 0x000000ffff0d7224 */ /* 0x000fce00078e0013 */
[----:B------:R-:W-:Y:S05]  /*3aa0*/  WARPSYNC.COLLECTIVE R15, `(.L_x_5023) ;  /* 0x000000000f087348 */ /* 0x000fea0003c00000 */
[----:B------:R0:W1:Y:S02]  /*3ab0*/  SHFL.BFLY P6, R14, R13, R12, R11 ;  /* 0x0c00000c0d0e7389 */ /* 0x00006400000c000b */
[----:B01----:R-:W-:Y:S05]  /*3ac0*/  ENDCOLLECTIVE ;  /* 0x000000000000791b */ /* 0x003fea0003800000 */
.L_x_5023:
[----:B------:R-:W-:Y:S01]  /*3ad0*/  MOV R12, 0x4 ;  /* 0x00000004000c7802 */ /* 0x000fe20000000f00 */
[----:B------:R-:W-:-:S04]  /*3ae0*/  FADD R20, R19, R14 ;  /* 0x0000000e13147221 */ /* 0x000fc80000000000 */
[----:B------:R-:W-:-:S07]  /*3af0*/  IMAD.MOV.U32 R13, RZ, RZ, R20 ;  /* 0x000000ffff0d7224 */ /* 0x000fce00078e0014 */
[----:B------:R-:W-:Y:S05]  /*3b00*/  WARPSYNC.COLLECTIVE R15, `(.L_x_5024) ;  /* 0x000000000f087348 */ /* 0x000fea0003c00000 */
[----:B------:R0:W1:Y:S02]  /*3b10*/  SHFL.BFLY P6, R14, R13, R12, R11 ;  /* 0x0c00000c0d0e7389 */ /* 0x00006400000c000b */
[----:B01----:R-:W-:Y:S05]  /*3b20*/  ENDCOLLECTIVE ;  /* 0x000000000000791b */ /* 0x003fea0003800000 */
.L_x_5024:
[----:B------:R-:W-:Y:S02]  /*3b30*/  HFMA2 R12, -RZ, RZ, 0, 1.1920928955078125e-07 ;  /* 0x00000002ff0c7431 */ /* 0x000fe400000001ff */
[----:B------:R-:W-:-:S04]  /*3b40*/  FADD R21, R20, R14 ;  /* 0x0000000e14157221 */ /* 0x000fc80000000000 */
[----:B------:R-:W-:-:S07]  /*3b50*/  IMAD.MOV.U32 R13, RZ, RZ, R21 ;  /* 0x000000ffff0d7224 */ /* 0x000fce00078e0015 */
[----:B------:R-:W-:Y:S05]  /*3b60*/  WARPSYNC.COLLECTIVE R15, `(.L_x_5025) ;  /* 0x000000000f087348 */ /* 0x000fea0003c00000 */
[----:B------:R0:W1:Y:S02]  /*3b70*/  SHFL.BFLY P6, R14, R13, R12, R11 ;  /* 0x0c00000c0d0e7389 */ /* 0x00006400000c000b */
[----:B01----:R-:W-:Y:S05]  /*3b80*/  ENDCOLLECTIVE ;  /* 0x000000000000791b */ /* 0x003fea0003800000 */
.L_x_5025:
[----:B------:R-:W-:Y:S01]  /*3b90*/  MOV R12, 0x1 ;  /* 0x00000001000c7802 */ /* 0x000fe20000000f00 */
[----:B------:R-:W-:-:S04]  /*3ba0*/  FADD R22, R21, R14 ;  /* 0x0000000e15167221 */ /* 0x000fc80000000000 */
[----:B------:R-:W-:-:S07]  /*3bb0*/  IMAD.MOV.U32 R13, RZ, RZ, R22 ;  /* 0x000000ffff0d7224 */ /* 0x000fce00078e0016 */
[----:B------:R-:W-:Y:S05]  /*3bc0*/  WARPSYNC.COLLECTIVE R15, `(.L_x_5026) ;  /* 0x000000000f087348 */ /* 0x000fea0003c00000 */
[----:B------:R0:W1:Y:S02]  /*3bd0*/  SHFL.BFLY P6, R14, R13, R12, R11 ;  /* 0x0c00000c0d0e7389 */ /* 0x00006400000c000b */
[----:B01----:R-:W-:Y:S05]  /*3be0*/  ENDCOLLECTIVE ;  /* 0x000000000000791b */ /* 0x003fea0003800000 */
.L_x_5026:
[----:B------:R-:W-:Y:S05]  /*3bf0*/  BRA `(.L_x_5027) ;  /* 0xffffffec00a87947 */ /* 0x000fea000383ffff */
        .weak           $__internal_61_$__cuda_sm3x_div_rn_noftz_f32_slowpath
        .type           $__internal_61_$__cuda_sm3x_div_rn_noftz_f32_slowpath,@function
        .size           $__internal_61_$__cuda_sm3x_div_rn_noftz_f32_slowpath,(.L_x_37438 - $__internal_61_$__cuda_sm3x_div_rn_noftz_f32_slowpath)
$__internal_61_$__cuda_sm3x_div_rn_noftz_f32_slowpath:
        /* <DEDUP_REMOVED lines=35> */
.L_x_5029:
        /* <DEDUP_REMOVED lines=51> */
.L_x_5036:
[----:B------:R-:W-:-:S04]  /*4160*/  LOP3.LUT R18, R18, 0x80000000, RZ, 0xc0, !PT ;  /* 0x8000000012127812 */ /* 0x000fc800078ec0ff */
[----:B------:R-:W-:Y:S01]  /*4170*/  LOP3.LUT R18, R18, 0x7f800000, RZ, 0xfc, !PT ;  /* 0x7f80000012127812 */ /* 0x000fe200078efcff */
[----:B------:R-:W-:Y:S06]  /*4180*/  BRA `(.L_x_5037) ;  /* 0x0000000000047947 */ /* 0x000fec0003800000 */
.L_x_5035:
[----:B------:R-:W-:-:S07]  /*4190*/  LEA R18, R13, R18, 0x17 ;  /* 0x000000120d127211 */ /* 0x000fce00078eb8ff */
.L_x_5037:
[----:B------:R-:W-:Y:S05]  /*41a0*/  BSYNC.RECONVERGENT B3 ;  /* 0x0000000000037941 */ /* 0x000fea0003800200 */
.L_x_5034:
[----:B------:R-:W-:Y:S05]  /*41b0*/  BRA `(.L_x_5038) ;  /* 0x0000000000207947 */ /* 0x000fea0003800000 */
.L_x_5033:
[----:B------:R-:W-:-:S04]  /*41c0*/  LOP3.LUT R11, R11, 0x80000000, R22, 0x48, !PT ;  /* 0x800000000b0b7812 */ /* 0x000fc800078e4816 */
[----:B------:R-:W-:Y:S01]  /*41d0*/  LOP3.LUT R18, R11, 0x7f800000, RZ, 0xfc, !PT ;  /* 0x7f8000000b127812 */ /* 0x000fe200078efcff */
[----:B------:R-:W-:Y:S06]  /*41e0*/  BRA `(.L_x_5038) ;  /* 0x0000000000147947 */ /* 0x000fec0003800000 */
.L_x_5032:
[----:B------:R-:W-:Y:S01]  /*41f0*/  LOP3.LUT R18, R11, 0x80000000, R22, 0x48, !PT ;  /* 0x800000000b127812 */ /* 0x000fe200078e4816 */
[----:B------:R-:W-:Y:S06]  /*4200*/  BRA `(.L_x_5038) ;  /* 0x00000000000c7947 */ /* 0x000fec0003800000 */
.L_x_5031:
[----:B------:R-:W0:Y:S01]  /*4210*/  MUFU.RSQ R18, -QNAN ;  /* 0xffc0000000127908 */ /* 0x000e220000001400 */
[----:B------:R-:W-:Y:S05]  /*4220*/  BRA `(.L_x_5038) ;  /* 0x0000000000047947 */ /* 0x000fea0003800000 */
.L_x_5030:
[----:B------:R-:W-:-:S07]  /*4230*/  FADD.FTZ R18, R18, R11 ;  /* 0x0000000b12127221 */ /* 0x000fce0000010000 */
.L_x_5038:
[----:B------:R-:W-:Y:S05]  /*4240*/  BSYNC.RECONVERGENT B2 ;  /* 0x0000000000027941 */ /* 0x000fea0003800200 */
.L_x_5028:
[----:B------:R-:W-:Y:S02]  /*4250*/  HFMA2 R13, -RZ, RZ, 0, 0 ;  /* 0x00000000ff0d7431 */ /* 0x000fe400000001ff */
[----:B------:R-:W-:-:S04]  /*4260*/  IMAD.MOV.U32 R12, RZ, RZ, R20 ;  /* 0x000000ffff0c7224 */ /* 0x000fc800078e0014 */
[----:B0-----:R-:W-:Y:S05]  /*4270*/  RET.REL.NODEC R12 `(_Z15SoftmaxWarpImplI22BroadcastScaleMaskLoadIffbLm4EiE11DirectStoreIffEfLi1ELi7ELi32ELi1ELb0EL9Algorithm0EEvT_T0_ll) ;  /* 0xffffffbc0c607950 */ /* 0x001fea0003c3ffff */
.L_x_5039:
        /* <DEDUP_REMOVED lines=16> */
.L_x_37438:


//--------------------- .text._Z15SoftmaxWarpImplI22BroadcastScaleMaskLoadIffbLm4EiE11DirectStoreIffEfLi1ELi6ELi32ELi1ELb1EL9Algorithm0EEvT_T0_ll --------------------------
	.section	.text._Z15SoftmaxWarpImplI22BroadcastScaleMaskLoadIffbLm4EiE11DirectStoreIffEfLi1ELi6ELi32ELi1ELb1EL9Algorithm0EEvT_T0_ll,"ax",@progbits
	.align	128
        .global         _Z15SoftmaxWarpImplI22BroadcastScaleMaskLoadIffbLm4EiE11DirectStoreIffEfLi1ELi6ELi32ELi1ELb1EL9Algorithm0EEvT_T0_ll
        .type           _Z15SoftmaxWarpImplI22BroadcastScaleMaskLoadIffbLm4EiE11DirectStoreIffEfLi1ELi6ELi32ELi1ELb1EL9Algorithm0EEvT_T0_ll,@function
        .size           _Z15SoftmaxWarpImplI22BroadcastScaleMaskLoadIffbLm4EiE11DirectStoreIffEfLi1ELi6ELi32ELi1ELb1EL9Algorithm0EEvT_T0_ll,(.L_x_37439 - _Z15SoftmaxWarpImplI22BroadcastScaleMaskLoadIffbLm4EiE11DirectStoreIffEfLi1ELi6ELi32ELi1ELb1EL9Algorithm0EEvT_T0_ll)
        .other          _Z15SoftmaxWarpImplI22BroadcastScaleMaskLoadIffbLm4EiE11DirectStoreIffEfLi1ELi6ELi32ELi1ELb1EL9Algorithm0EEvT_T0_ll,@"STO_CUDA_ENTRY STV_DEFAULT"
_Z15SoftmaxWarpImplI22BroadcastScaleMaskLoadIffbLm4EiE11DirectStoreIffEfLi1ELi6ELi32ELi1ELb1EL9Algorithm0EEvT_T0_ll:
.text._Z15SoftmaxWarpImplI22BroadcastScaleMaskLoadIffbLm4EiE11DirectStoreIffEfLi1ELi6ELi32ELi1ELb1EL9Algorithm0EEvT_T0_ll:
        /* <DEDUP_REMOVED lines=29> */
.L_x_5040:
        /* <DEDUP_REMOVED lines=14> */
[C---:B0-----:R-:W-:Y:S02]  /*02b0*/  VIADD R4, R2.reuse, 0x80 ;  /* 0x0000008002047836 */ /* 0x041fe40000000000 */
[----:B------:R-:W-:-:S07]  /*02c0*/  VIADD R6, R2, 0xa0 ;  /* 0x000000a002067836 */ /* 0x000fce0000000000 */
.L_x_5067:
[----:B0-----:R-:W0:Y:S01]  /*02d0*/  LDC.64 R8, c[0x0][0x410] ;  /* 0x00010400ff087b82 */ /* 0x001e220000000a00 */
[----:B------:R-:W-:Y:S01]  /*02e0*/  BSSY.RECONVERGENT B1, `(.L_x_5042) ;  /* 0x000007a000017945 */ /* 0x000fe20003800200 */
[----:B------:R-:W-:Y:S01]  /*02f0*/  MOV R7, 0xff800000 ;  /* 0xff80000000077802 */ /* 0x000fe20000000f00 */
[----:B------:R-:W-:-:S05]  /*0300*/  IMAD.MOV.U32 R13, RZ, RZ, -0x800000 ;  /* 0xff800000ff0d7424 */ /* 0x000fca00078e00ff */
[----:B------:R-:W2:Y:S08]  /*0310*/  LDC R16, c[0x0][0x3b8] ;  /* 0x0000ee00ff107b82 */ /* 0x000eb00000000800 */
[----:B------:R-:W3:Y:S08]  /*0320*/  LDC R17, c[0x0][0x3bc] ;  /* 0x0000ef00ff117b82 */ /* 0x000ef00000000800 */
[----:B------:R-:W4:Y:S01]  /*0330*/  LDC R20, c[0x0][0x3c0] ;  /* 0x0000f000ff147b82 */ /* 0x000f220000000800 */
[----:B0-----:R-:W-:-:S04]  /*0340*/  ISETP.GE.U32.AND P0, PT, R2, R8, PT ;  /* 0x000000080200720c */ /* 0x001fc80003f06070 */
[----:B------:R-:W-:-:S13]  /*0350*/  ISETP.GE.AND.EX P0, PT, RZ, R9, PT, P0 ;  /* 0x00000009ff00720c */ /* 0x000fda0003f06300 */
[----:B--23--:R-:W-:Y:S05]  /*0360*/  @P0 BRA `(.L_x_5043) ;  /* 0x0000000400c40947 */ /* 0x00cfea0003800000 */
[----:B------:R-:W-:Y:S01]  /*0370*/  IABS R7, R16 ;  /* 0x0000001000077213 */ /* 0x000fe20000000000 */
[----:B------:R-:W-:Y:S01]  /*0380*/  IMAD R21, R3, UR52, R2 ;  /* 0x0000003403157c24 */ /* 0x000fe2000f8e0202 */
[C---:B-1----:R-:W-:Y:S02]  /*0390*/  R2UR UR6, R22.reuse ;  /* 0x00000000160672ca */ /* 0x042fe400000e0000 */
[----:B------:R-:W0:Y:S01]  /*03a0*/  I2F.RP R12, R7 ;  /* 0x00000007000c7306 */ /* 0x000e220000209400 */
[C---:B------:R-:W-:Y:S02]  /*03b0*/  R2UR UR7, R23.reuse ;  /* 0x00000000170772ca */ /* 0x040fe400000e0000 */
[----:B------:R-:W-:Y:S02]  /*03c0*/  IABS R18, R21 ;  /* 0x0000001500127213 */ /* 0x000fe40000000000 */
[----:B------:R-:W-:Y:S02]  /*03d0*/  R2UR UR4, R22 ;  /* 0x00000000160472ca */ /* 0x000fe400000e0000 */
[----:B------:R-:W-:Y:S01]  /*03e0*/  R2UR UR5, R23 ;  /* 0x00000000170572ca */ /* 0x000fe200000e0000 */
        /* <DEDUP_REMOVED lines=24> */
[----:B------:R-:W-:Y:S01]  /*0570*/  IMAD.MOV.U32 R7, RZ, RZ, R13 ;  /* 0x000000ffff077224 */ /* 0x000fe200078e000d */
[----:B-1----:R-:W-:-:S03]  /*0580*/  IADD3 R13, PT, PT, RZ, -R11, RZ ;  /* 0x8000000bff0d7210 */ /* 0x002fc60007ffe0ff */
[----:B------:R-:W-:Y:S01]  /*0590*/  @!P3 IMAD.MOV R7, RZ, RZ, -R7 ;  /* 0x000000ffff07b224 */ /* 0x000fe200078e0a07 */
[----:B------:R-:W-:Y:S01]  /*05a0*/  @!P2 LOP3.LUT R7, RZ, R16, RZ, 0x33, !PT ;  /* 0x00000010ff07a212 */ /* 0x000fe200078e33ff */
[----:B------:R-:W-:-:S04]  /*05b0*/  IMAD R13, R13, R12, RZ ;  /* 0x0000000c0d0d7224 */ /* 0x000fc800078e02ff */
[----:B------:R-:W-:Y:S02]  /*05c0*/  IMAD.MOV R18, RZ, RZ, -R7 ;  /* 0x000000ffff127224 */ /* 0x000fe400078e0a07 */
[----:B------:R-:W-:-:S04]  /*05d0*/  IMAD.HI.U32 R10, R11, R13, R10 ;  /* 0x0000000d0b0a7227 */ /* 0x000fc800078e000a */
[----:B------:R-:W-:-:S05]  /*05e0*/  IMAD R18, R16, R18, R21 ;  /* 0x0000001210127224 */ /* 0x000fca00078e0215 */
[----:B------:R-:W-:-:S05]  /*05f0*/  IABS R14, R18 ;  /* 0x00000012000e7213 */ /* 0x000fca0000000000 */
[----:B------:R-:W-:Y:S01]  /*0600*/  IMAD.MOV.U32 R11, RZ, RZ, R14 ;  /* 0x000000ffff0b7224 */ /* 0x000fe200078e000e */
[----:B----4-:R-:W-:-:S03]  /*0610*/  IABS R14, R20 ;  /* 0x00000014000e7213 */ /* 0x010fc60000000000 */
[----:B------:R-:W-:Y:S01]  /*0620*/  IMAD.HI.U32 R24, R10, R11, RZ ;  /* 0x0000000b0a187227 */ /* 0x000fe200078e00ff */
[----:B------:R-:W0:Y:S04]  /*0630*/  I2F.RP R13, R14 ;  /* 0x0000000e000d7306 */ /* 0x000e280000209400 */
[----:B------:R-:W-:-:S05]  /*0640*/  IADD3 R10, PT, PT, -R24, RZ, RZ ;  /* 0x000000ff180a7210 */ /* 0x000fca0007ffe1ff */
[----:B------:R-:W-:Y:S01]  /*0650*/  IMAD R11, R12, R10, R11 ;  /* 0x0000000a0c0b7224 */ /* 0x000fe200078e020b */
[----:B------:R-:W-:-:S04]  /*0660*/  LOP3.LUT R10, R18, R17, RZ, 0x3c, !PT ;  /* 0x00000011120a7212 */ /* 0x000fc800078e3cff */
[----:B------:R-:W-:Y:S01]  /*0670*/  ISETP.GT.U32.AND P2, PT, R12, R11, PT ;  /* 0x0000000b0c00720c */ /* 0x000fe20003f44070 */
[----:B0-----:R-:W0:Y:S01]  /*0680*/  MUFU.RCP R13, R13 ;  /* 0x0000000d000d7308 */ /* 0x001e220000001000 */
[----:B------:R-:W-:Y:S02]  /*0690*/  ISETP.GE.AND P3, PT, R10, RZ, PT ;  /* 0x000000ff0a00720c */ /* 0x000fe40003f66270 */
[----:B------:R-:W-:-:S09]  /*06a0*/  MOV R10, RZ ;  /* 0x000000ff000a7202 */ /* 0x000fd20000000f00 */
        /* <DEDUP_REMOVED lines=8> */
[----:B------:R-:W-:Y:S02]  /*0730*/  @!P2 LOP3.LUT R24, RZ, R17, RZ, 0x33, !PT ;  /* 0x00000011ff18a212 */ /* 0x000fe400078e33ff */
[----:B------:R-:W-:Y:S01]  /*0740*/  ISETP.NE.AND P3, PT, R20, RZ, PT ;  /* 0x000000ff1400720c */ /* 0x000fe20003f65270 */
[----:B0-----:R-:W-:Y:S02]  /*0750*/  IMAD.MOV R13, RZ, RZ, -R11 ;  /* 0x000000ffff0d7224 */ /* 0x001fe400078e0a0b */
[----:B------:R-:W-:Y:S02]  /*0760*/  IMAD.MOV R25, RZ, RZ, -R24 ;  /* 0x000000ffff197224 */ /* 0x000fe400078e0a18 */
[----:B------:R-:W-:Y:S02]  /*0770*/  IMAD R13, R13, R14, RZ ;  /* 0x0000000e0d0d7224 */ /* 0x000fe400078e02ff */
[----:B------:R-:W-:-:S02]  /*0780*/  IMAD R25, R17, R25, R18 ;  /* 0x0000001911197224 */ /* 0x000fc400078e0212 */
[----:B------:R-:W-:Y:S02]  /*0790*/  IMAD.HI.U32 R10, R11, R13, R10 ;  /* 0x0000000d0b0a7227 */ /* 0x000fe400078e000a */
[----:B------:R-:W0:Y:S01]  /*07a0*/  LDC.64 R12, c[0x0][0x398] ;  /* 0x0000e600ff0c7b82 */ /* 0x000e220000000a00 */
[----:B------:R-:W-:Y:S02]  /*07b0*/  IABS R15, R25 ;  /* 0x00000019000f7213 */ /* 0x000fe40000000000 */
[----:B------:R-:W-:-:S03]  /*07c0*/  LOP3.LUT R18, R25, R20, RZ, 0x3c, !PT ;  /* 0x0000001419127212 */ /* 0x000fc600078e3cff */
[----:B------:R-:W-:Y:S01]  /*07d0*/  IMAD.HI.U32 R26, R10, R15, RZ ;  /* 0x0000000f0a1a7227 */ /* 0x000fe200078e00ff */
[----:B------:R-:W-:Y:S02]  /*07e0*/  ISETP.GE.AND P4, PT, R18, RZ, PT ;  /* 0x000000ff1200720c */ /* 0x000fe40003f86270 */
[----:B------:R-:W1:Y:S01]  /*07f0*/  LDC.64 R18, c[0x0][0x3a8] ;  /* 0x0000ea00ff127b82 */ /* 0x000e620000000a00 */
[----:B------:R-:W-:-:S04]  /*0800*/  IMAD.MOV R10, RZ, RZ, -R26 ;  /* 0x000000ffff0a7224 */ /* 0x000fc800078e0a1a */
[----:B------:R-:W-:-:S03]  /*0810*/  IMAD R15, R14, R10, R15 ;  /* 0x0000000a0e0f7224 */ /* 0x000fc600078e020f */
[----:B------:R-:W2:Y:S02]  /*0820*/  LDC.64 R10, c[0x0][0x390] ;  /* 0x0000e400ff0a7b82 */ /* 0x000ea40000000a00 */
[----:B------:R-:W-:-:S13]  /*0830*/  ISETP.GT.U32.AND P2, PT, R14, R15, PT ;  /* 0x0000000f0e00720c */ /* 0x000fda0003f44070 */
[----:B------:R-:W-:Y:S02]  /*0840*/  @!P2 IMAD.IADD R15, R15, 0x1, -R14 ;  /* 0x000000010f0fa824 */ /* 0x000fe400078e0a0e */
[----:B------:R-:W-:-:S03]  /*0850*/  @!P2 VIADD R26, R26, 0x1 ;  /* 0x000000011a1aa836 */ /* 0x000fc60000000000 */
[----:B------:R-:W-:Y:S02]  /*0860*/  ISETP.GE.U32.AND P1, PT, R15, R14, PT ;  /* 0x0000000e0f00720c */ /* 0x000fe40003f26070 */
[----:B------:R-:W3:Y:S01]  /*0870*/  LDC.64 R14, c[0x0][0x3a0] ;  /* 0x0000e800ff0e7b82 */ /* 0x000ee20000000a00 */
[----:B--2---:R-:W-:-:S04]  /*0880*/  ISETP.NE.U32.AND P2, PT, R10, 0x1, PT ;  /* 0x000000010a00780c */ /* 0x004fc80003f45070 */
[----:B------:R-:W-:-:S04]  /*0890*/  ISETP.NE.AND.EX P2, PT, R11, RZ, PT, P2 ;  /* 0x000000ff0b00720c */ /* 0x000fc80003f45320 */
[----:B------:R-:W-:Y:S02]  /*08a0*/  SEL R7, R7, RZ, P2 ;  /* 0x000000ff07077207 */ /* 0x000fe40001000000 */
[----:B------:R-:W-:Y:S02]  /*08b0*/  @P1 IADD3 R26, PT, PT, R26, 0x1, RZ ;  /* 0x000000011a1a1810 */ /* 0x000fe40007ffe0ff */
[----:B0-----:R-:W-:Y:S01]  /*08c0*/  ISETP.NE.U32.AND P1, PT, R12, 0x1, PT ;  /* 0x000000010c00780c */ /* 0x001fe20003f25070 */
[----:B------:R-:W-:Y:S02]  /*08d0*/  IMAD R7, R7, UR36, RZ ;  /* 0x0000002407077c24 */ /* 0x000fe4000f8e02ff */
[----:B------:R-:W-:Y:S01]  /*08e0*/  @!P4 IMAD.MOV R26, RZ, RZ, -R26 ;  /* 0x000000ffff1ac224 */ /* 0x000fe200078e0a1a */
[----:B------:R-:W-:Y:S02]  /*08f0*/  @!P3 LOP3.LUT R26, RZ, R20, RZ, 0x33, !PT ;  /* 0x00000014ff1ab212 */ /* 0x000fe400078e33ff */
[----:B------:R-:W-:-:S03]  /*0900*/  ISETP.NE.AND.EX P1, PT, R13, RZ, PT, P1 ;  /* 0x000000ff0d00720c */ /* 0x000fc60003f25310 */
[----:B------:R-:W-:Y:S01]  /*0910*/  IMAD.MOV R10, RZ, RZ, -R26 ;  /* 0x000000ffff0a7224 */ /* 0x000fe200078e0a1a */
[----:B---3--:R-:W-:Y:S02]  /*0920*/  ISETP.NE.U32.AND P3, PT, R14, 0x1, PT ;  /* 0x000000010e00780c */ /* 0x008fe40003f65070 */
[----:B------:R-:W-:Y:S01]  /*0930*/  SEL R24, R24, RZ, P1 ;  /* 0x000000ff18187207 */ /* 0x000fe20000800000 */
[----:B------:R-:W-:Y:S01]  /*0940*/  IMAD R25, R20, R10, R25 ;  /* 0x0000000a14197224 */ /* 0x000fe200078e0219 */
[----:B------:R-:W-:Y:S02]  /*0950*/  ISETP.NE.AND.EX P2, PT, R15, RZ, PT, P3 ;  /* 0x000000ff0f00720c */ /* 0x000fe40003f45330 */
[----:B-1----:R-:W-:Y:S01]  /*0960*/  ISETP.NE.U32.AND P3, PT, R18, 0x1, PT ;  /* 0x000000011200780c */ /* 0x002fe20003f65070 */
[----:B------:R-:W-:Y:S01]  /*0970*/  IMAD R7, R24, UR37, R7 ;  /* 0x0000002518077c24 */ /* 0x000fe2000f8e0207 */
        /* <DEDUP_REMOVED lines=16> */
.L_x_5043:
[----:B------:R-:W-:Y:S05]  /*0a80*/  BSYNC.RECONVERGENT B1 ;  /* 0x0000000000017941 */ /* 0x000fea0003800200 */
.L_x_5042:
[C---:B------:R-:W-:Y:S01]  /*0a90*/  VIADD R19, R2.reuse, 0x20 ;  /* 0x0000002002137836 */ /* 0x040fe20000000000 */
[C---:B------:R-:W-:Y:S01]  /*0aa0*/  IADD3 R18, PT, PT, R2.reuse, 0x40, RZ ;  /* 0x0000004002127810 */ /* 0x040fe20007ffe0ff */
[----:B------:R-:W-:Y:S01]  /*0ab0*/  VIADD R12, R2, 0x60 ;  /* 0x00000060020c7836 */ /* 0x000fe20000000000 */
[-C--:B------:R-:W-:Y:S01]  /*0ac0*/  ISETP.GE.U32.AND P2, PT, R4, R8.reuse, PT ;  /* 0x000000080400720c */ /* 0x080fe20003f46070 */
[----:B------:R-:W-:Y:S01]  /*0ad0*/  BSSY.RECONVERGENT B1, `(.L_x_5044) ;  /* 0x000007e000017945 */ /* 0x000fe20003800200 */
[-C--:B------:R-:W-:Y:S02]  /*0ae0*/  ISETP.GE.U32.AND P5, PT, R19, R8.reuse, PT ;  /* 0x000000081300720c */ /* 0x080fe40003fa6070 */
[-C--:B------:R-:W-:Y:S02]  /*0af0*/  ISETP.GE.U32.AND P4, PT, R18, R8.reuse, PT ;  /* 0x000000081200720c */ /* 0x080fe40003f86070 */
[----:B------:R-:W-:Y:S02]  /*0b00*/  ISETP.GE.AND.EX P5, PT, RZ, R9, PT, P5 ;  /* 0x00000009ff00720c */ /* 0x000fe40003fa6350 */
[----:B------:R-:W-:-:S02]  /*0b10*/  ISETP.GE.U32.AND P3, PT, R12, R8, PT ;  /* 0x000000080c00720c */ /* 0x000fc40003f66070 */
[----:B------:R-:W-:Y:S01]  /*0b20*/  ISETP.GE.U32.AND P1, PT, R6, R8, PT ;  /* 0x000000080600720c */ /* 0x000fe20003f26070 */
[----:B------:R-:W-:Y:S01]  /*0b30*/  IMAD.MOV.U32 R8, RZ, RZ, -0x800000 ;  /* 0xff800000ff087424 */ /* 0x000fe200078e00ff */
[-C--:B------:R-:W-:Y:S02]  /*0b40*/  ISETP.GE.AND.EX P4, PT, RZ, R9.reuse, PT, P4 ;  /* 0x00000009ff00720c */ /* 0x080fe40003f86340 */
[-C--:B------:R-:W-:Y:S02]  /*0b50*/  ISETP.GE.AND.EX P3, PT, RZ, R9.reuse, PT, P3 ;  /* 0x00000009ff00720c */ /* 0x080fe40003f66330 */
[-C--:B------:R-:W-:Y:S02]  /*0b60*/  ISETP.GE.AND.EX P2, PT, RZ, R9.reuse, PT, P2 ;  /* 0x00000009ff00720c */ /* 0x080fe40003f46320 */
[----:B------:R-:W-:Y:S01]  /*0b70*/  ISETP.GE.AND.EX P1, PT, RZ, R9, PT, P1 ;  /* 0x00000009ff00720c */ /* 0x000fe20003f26310 */
[----:B------:R-:W-:-:S12]  /*0b80*/  @P5 BRA `(.L_x_5045) ;  /* 0x0000000400c85947 */ /* 0x000fd80003800000 */
[----:B------:R-:W-:Y:S01]  /*0b90*/  IABS R10, R16 ;  /* 0x00000010000a7213 */ /* 0x000fe20000000000 */
[----:B------:R-:W-:Y:S01]  /*0ba0*/  IMAD R19, R3, UR52, R19 ;  /* 0x0000003403137c24 */ /* 0x000fe2000f8e0213 */
[C---:B-1----:R-:W-:Y:S01]  /*0bb0*/  R2UR UR6, R22.reuse ;  /* 0x00000000160672ca */ /* 0x042fe200000e0000 */
[----:B------:R-:W-:Y:S01]  /*0bc0*/  IMAD.MOV.U32 R8, RZ, RZ, RZ ;  /* 0x000000ffff087224 */ /* 0x000fe200078e00ff */
[----:B------:R-:W0:Y:S01]  /*0bd0*/  I2F.RP R11, R10 ;  /* 0x0000000a000b7306 */ /* 0x000e220000209400 */
[C---:B------:R-:W-:Y:S02]  /*0be0*/  R2UR UR7, R23.reuse ;  /* 0x00000000170772ca */ /* 0x040fe400000e0000 */
[----:B------:R-:W-:Y:S02]  /*0bf0*/  IABS R21, R19 ;  /* 0x0000001300157213 */ /* 0x000fe40000000000 */
[----:B------:R-:W-:Y:S02]  /*0c00*/  R2UR UR4, R22 ;  /* 0x00000000160472ca */ /* 0x000fe400000e0000 */
[----:B------:R-:W-:Y:S01]  /*0c10*/  R2UR UR5, R23 ;  /* 0x00000000170572ca */ /* 0x000fe200000e0000 */
[----:B0-----:R-:W0:Y:S02]  /*0c20*/  MUFU.RCP R11, R11 ;  /* 0x0000000b000b7308 */ /* 0x001e240000001000 */
[----:B0-----:R-:W-:-:S06]  /*0c30*/  VIADD R14, R11, 0xffffffe ;  /* 0x0ffffffe0b0e7836 */ /* 0x001fcc0000000000 */
[----:B------:R0:W1:Y:S02]  /*0c40*/  F2I.FTZ.U32.TRUNC.NTZ R9, R14 ;  /* 0x0000000e00097305 */ /* 0x000064000021f000 */
[----:B0-----:R-:W-:Y:S02]  /*0c50*/  IABS R14, R17 ;  /* 0x00000011000e7213 */ /* 0x001fe40000000000 */
[----:B-1----:R-:W-:-:S05]  /*0c60*/  IADD3 R15, PT, PT, RZ, -R9, RZ ;  /* 0x80000009ff0f7210 */ /* 0x002fca0007ffe0ff */
        /* <DEDUP_REMOVED lines=19> */
[----:B------:R-:W-:-:S04]  /*0da0*/  HFMA2 R8, -RZ, RZ, 0, 0 ;  /* 0x00000000ff087431 */ /* 0x000fc800000001ff */
[----:B------:R-:W-:-:S04]  /*0db0*/  @!P6 IMAD.MOV R10, RZ, RZ, -R10 ;  /* 0x000000ffff0ae224 */ /* 0x000fc800078e0a0a */
[----:B------:R-:W-:-:S05]  /*0dc0*/  @!P5 LOP3.LUT R10, RZ, R16, RZ, 0x33, !PT ;  /* 0x00000010ff0ad212 */ /* 0x000fca00078e33ff */
[----:B------:R-:W-:Y:S02]  /*0dd0*/  IMAD.MOV R24, RZ, RZ, -R10 ;  /* 0x000000ffff187224 */ /* 0x000fe400078e0a0a */
[----:B0-----:R-:W-:Y:S02]  /*0de0*/  IMAD.MOV R11, RZ, RZ, -R9 ;  /* 0x000000ffff0b7224 */ /* 0x001fe400078e0a09 */
[----:B------:R-:W-:Y:S02]  /*0df0*/  IMAD R24, R16, R24, R19 ;  /* 0x0000001810187224 */ /* 0x000fe400078e0213 */
[----:B------:R-:W-:-:S03]  /*0e00*/  IMAD R11, R11, R14, RZ ;  /* 0x0000000e0b0b7224 */ /* 0x000fc600078e02ff */
[----:B------:R-:W-:Y:S01]  /*0e10*/  IABS R15, R24 ;  /* 0x00000018000f7213 */ /* 0x000fe20000000000 */
[----:B------:R-:W-:Y:S01]  /*0e20*/  IMAD.HI.U32 R8, R9, R11, R8 ;  /* 0x0000000b09087227 */ /* 0x000fe200078e0008 */
[----:B----4-:R-:W-:-:S03]  /*0e30*/  IABS R11, R20 ;  /* 0x00000014000b7213 */ /* 0x010fc60000000000 */
        /* <DEDUP_REMOVED lines=15> */
[----:B------:R-:W-:-:S03]  /*0f30*/  ISETP.NE.AND P5, PT, R17, RZ, PT ;  /* 0x000000ff1100720c */ /* 0x000fc60003fa5270 */
[----:B------:R-:W-:Y:S01]  /*0f40*/  @!P6 IMAD.MOV R21, RZ, RZ, -R21 ;  /* 0x000000ffff15e224 */ /* 0x000fe200078e0a15 */
[----:B0-----:R-:W-:-:S09]  /*0f50*/  IADD3 R14, PT, PT, RZ, -R9, RZ ;  /* 0x80000009ff0e7210 */ /* 0x001fd20007ffe0ff */
[----:B------:R-:W-:Y:S01]  /*0f60*/  @!P5 LOP3.LUT R21, RZ, R17, RZ, 0x33, !PT ;  /* 0x00000011ff15d212 */ /* 0x000fe200078e33ff */
[----:B------:R-:W-:-:S04]  /*0f70*/  IMAD R15, R14, R11, RZ ;  /* 0x0000000b0e0f7224 */ /* 0x000fc800078e02ff */
[----:B------:R-:W-:-:S04]  /*0f80*/  IMAD.MOV R8, RZ, RZ, -R21 ;  /* 0x000000ffff087224 */ /* 0x000fc800078e0a15 */
        /* <DEDUP_REMOVED lines=22> */
[----:B------:R-:W-:Y:S01]  /*10f0*/  @!P5 IMAD.MOV R24, RZ, RZ, -R24 ;  /* 0x000000ffff18d224 */ /* 0x000fe200078e0a18 */
[----:B0-----:R-:W-:Y:S01]  /*1100*/  ISETP.NE.U32.AND P5, PT, R8, 0x1, PT ;  /* 0x000000010800780c */ /* 0x001fe20003fa5070 */
[----:B------:R-:W-:-:S03]  /*1110*/  IMAD R8, R25, UR36, RZ ;  /* 0x0000002419087c24 */ /* 0x000fc6000f8e02ff */
[----:B------:R-:W-:-:S04]  /*1120*/  ISETP.NE.AND.EX P5, PT, R9, RZ, PT, P5 ;  /* 0x000000ff0900720c */ /* 0x000fc80003fa5350 */
[----:B------:R-:W-:Y:S02]  /*1130*/  @!P6 LOP3.LUT R24, RZ, R20, RZ, 0x33, !PT ;  /* 0x00000014ff18e212 */ /* 0x000fe400078e33ff */
[----:B-1----:R-:W-:Y:S02]  /*1140*/  ISETP.NE.U32.AND P6, PT, R10, 0x1, PT ;  /* 0x000000010a00780c */ /* 0x002fe40003fc5070 */
[----:B------:R-:W-:Y:S02]  /*1150*/  IADD3 R9, PT, PT, -R24, RZ, RZ ;  /* 0x000000ff18097210 */ /* 0x000fe40007ffe1ff */
[----:B------:R-:W-:Y:S02]  /*1160*/  SEL R21, R21, RZ, P5 ;  /* 0x000000ff15157207 */ /* 0x000fe40002800000 */
[----:B------:R-:W-:Y:S01]  /*1170*/  ISETP.NE.AND.EX P6, PT, R11, RZ, PT, P6 ;  /* 0x000000ff0b00720c */ /* 0x000fe20003fc5360 */
[----:B------:R-:W-:Y:S01]  /*1180*/  IMAD R17, R20, R9, R17 ;  /* 0x0000000914117224 */ /* 0x000fe200078e0211 */
[----:B--2---:R-:W-:Y:S01]  /*1190*/  ISETP.NE.U32.AND P5, PT, R14, 0x1, PT ;  /* 0x000000010e00780c */ /* 0x004fe20003fa5070 */
[----:B------:R-:W-:Y:S01]  /*11a0*/  IMAD R21, R21, UR37, R8 ;  /* 0x0000002515157c24 */ /* 0x000fe2000f8e0208 */
        /* <DEDUP_REMOVED lines=16> */
.L_x_5045:
[----:B------:R-:W-:Y:S05]  /*12b0*/  BSYNC.RECONVERGENT B1 ;  /* 0x0000000000017941 */ /* 0x000fea0003800200 */
.L_x_5044:
[----:B------:R-:W-:Y:S01]  /*12c0*/  BSSY.RECONVERGENT B1, `(.L_x_5046) ;  /* 0x0000075000017945 */ /* 0x000fe20003800200 */
[----:B------:R-:W-:-:S03]  /*12d0*/  IMAD.MOV.U32 R9, RZ, RZ, -0x800000 ;  /* 0xff800000ff097424 */ /* 0x000fc600078e00ff */
        /* <DEDUP_REMOVED lines=15> */
[----:B------:R-:W-:Y:S01]  /*13d0*/  IMAD R17, R10, R15, RZ ;  /* 0x0000000f0a117224 */ /* 0x000fe200078e02ff */
[----:B------:R-:W-:-:S05]  /*13e0*/  MOV R10, RZ ;  /* 0x000000ff000a7202 */ /* 0x000fca0000000f00 */
        /* <DEDUP_REMOVED lines=16> */
[----:B------:R-:W-:-:S06]  /*14f0*/  @P5 VIADD R21, R21, 0x1 ;  /* 0x0000000115155836 */ /* 0x000fcc0000000000 */
[----:B------:R-:W-:Y:S02]  /*1500*/  @!P4 IADD3 R21, PT, PT, -R21, RZ, RZ ;  /* 0x000000ff1515c210 */ /* 0x000fe40007ffe1ff */
[----:B------:R-:W-:Y:S01]  /*1510*/  @!P6 LOP3.LUT R21, RZ, R16, RZ, 0x33, !PT ;  /* 0x00000010ff15e212 */ /* 0x000fe200078e33ff */
[----:B0-----:R-:W-:-:S04]  /*1520*/  HFMA2 R10, -RZ, RZ, 0, 0 ;  /* 0x00000000ff0a7431 */ /* 0x001fc800000001ff */
[----:B------:R-:W-:Y:S02]  /*1530*/  IMAD.MOV R18, RZ, RZ, -R21 ;  /* 0x000000ffff127224 */ /* 0x000fe400078e0a15 */
[----:B-1----:R-:W-:Y:S02]  /*1540*/  IMAD.MOV R15, RZ, RZ, -R11 ;  /* 0x000000ffff0f7224 */ /* 0x002fe400078e0a0b */
[----:B------:R-:W-:Y:S02]  /*1550*/  IMAD R18, R16, R18, R9 ;  /* 0x0000001210127224 */ /* 0x000fe400078e0209 */
[----:B------:R-:W-:-:S03]  /*1560*/  IMAD R15, R15, R14, RZ ;  /* 0x0000000e0f0f7224 */ /* 0x000fc600078e02ff */
[----:B------:R-:W-:Y:S01]  /*1570*/  IABS R16, R18 ;  /* 0x0000001200107213 */ /* 0x000fe20000000000 */
[----:B------:R-:W-:-:S04]  /*1580*/  IMAD.HI.U32 R10, R11, R15, R10 ;  /* 0x0000000f0b0a7227 */ /* 0x000fc800078e000a */
[----:B------:R-:W-:Y:S01]  /*1590*/  IMAD.MOV.U32 R11, RZ, RZ, R16 ;  /* 0x000000ffff0b7224 */ /* 0x000fe200078e0010 */
[----:B----4-:R-:W-:-:S03]  /*15a0*/  IABS R16, R20 ;  /* 0x0000001400107213 */ /* 0x010fc60000000000 */
        /* <DEDUP_REMOVED lines=12> */
[----:B0-----:R-:W-:-:S06]  /*1670*/  VIADD R11, R15, 0xffffffe ;  /* 0x0ffffffe0f0b7836 */ /* 0x001fcc0000000000 */
[----:B------:R-:W0:Y:S06]  /*1680*/  F2I.FTZ.U32.TRUNC.NTZ R11, R11 ;  /* 0x0000000b000b7305 */ /* 0x000e2c000021f000 */
[----:B------:R-:W-:-:S05]  /*1690*/  @P5 IADD3 R24, PT, PT, R24, 0x1, RZ ;  /* 0x0000000118185810 */ /* 0x000fca0007ffe0ff */
        /* <DEDUP_REMOVED lines=13> */
[----:B------:R-:W-:Y:S01]  /*1770*/  IMAD.MOV R10, RZ, RZ, -R26 ;  /* 0x000000ffff0a7224 */ /* 0x000fe200078e0a1a */
[----:B------:R-:W1:Y:S03]  /*1780*/  LDC.64 R18, c[0x0][0x3a8] ;  /* 0x0000ea00ff127b82 */ /* 0x000e660000000a00 */
[----:B------:R-:W-:-:S05]  /*1790*/  IMAD R17, R16, R10, R17 ;  /* 0x0000000a10117224 */ /* 0x000fca00078e0211 */
[----:B------:R-:W-:Y:S01]  /*17a0*/  ISETP.GT.U32.AND P5, PT, R16, R17, PT ;  /* 0x000000111000720c */ /* 0x000fe20003fa4070 */
[----:B------:R-:W2:-:S12]  /*17b0*/  LDC.64 R10, c[0x0][0x390] ;  /* 0x0000e400ff0a7b82 */ /* 0x000e980000000a00 */
        /* <DEDUP_REMOVED lines=8> */
[----:B0-----:R-:W-:Y:S02]  /*1840*/  ISETP.NE.U32.AND P6, PT, R14, 0x1, PT ;  /* 0x000000010e00780c */ /* 0x001fe40003fc5070 */
        /* <DEDUP_REMOVED lines=28> */
.L_x_5047:
[----:B------:R-:W-:Y:S05]  /*1a10*/  BSYNC.RECONVERGENT B1 ;  /* 0x0000000000017941 */ /* 0x000fea0003800200 */
.L_x_5046:
        /* <DEDUP_REMOVED lines=21> */
[----:B----4-:R-:W-:Y:S01]  /*1b70*/  IMAD.HI.U32 R20, R11, R17, R10 ;  /* 0x000000110b147227 */ /* 0x010fe200078e000a */
[----:B------:R-:W-:Y:S01]  /*1b80*/  MOV R11, R18 ;  /* 0x00000012000b7202 */ /* 0x000fe20000000f00 */
[----:B------:R-:W0:Y:S04]  /*1b90*/  I2F.RP R17, R14 ;  /* 0x0000000e00117306 */ /* 0x000e280000209400 */
[----:B------:R-:W-:-:S04]  /*1ba0*/  IMAD.HI.U32 R20, R20, R11, RZ ;  /* 0x0000000b14147227 */ /* 0x000fc800078e00ff */
[----:B------:R-:W-:-:S04]  /*1bb0*/  IMAD.MOV R10, RZ, RZ, -R20 ;  /* 0x000000ffff0a7224 */ /* 0x000fc800078e0a14 */
[----:B------:R-:W-:Y:S01]  /*1bc0*/  IMAD R11, R16, R10, R11 ;  /* 0x0000000a100b7224 */ /* 0x000fe200078e020b */
        /* <DEDUP_REMOVED lines=20> */
[----:B------:R-:W-:Y:S01]  /*1d10*/  IMAD.MOV.U32 R11, RZ, RZ, R16 ;  /* 0x000000ffff0b7224 */ /* 0x000fe200078e0010 */
[----:B--2---:R-:W-:-:S03]  /*1d20*/  IABS R16, R21 ;  /* 0x0000001500107213 */ /* 0x004fc60000000000 */
        /* <DEDUP_REMOVED lines=70> */
.L_x_5049:
[----:B------:R-:W-:Y:S05]  /*2190*/  BSYNC.RECONVERGENT B1 ;  /* 0x0000000000017941 */ /* 0x000fea0003800200 */
.L_x_5048:
[----:B------:R-:W-:Y:S01]  /*21a0*/  BSSY.RECONVERGENT B1, `(.L_x_5050) ;  /* 0x0000079000017945 */ /* 0x000fe20003800200 */
[----:B------:R-:W-:Y:S01]  /*21b0*/  IMAD.MOV.U32 R26, RZ, RZ, -0x800000 ;  /* 0xff800000ff1a7424 */ /* 0x000fe200078e00ff */
[----:B------:R-:W-:Y:S02]  /*21c0*/  MOV R24, 0xff800000 ;  /* 0xff80000000187802 */ /* 0x000fe40000000f00 */
        /* <DEDUP_REMOVED lines=19> */
[----:B----4-:R-:W-:-:S04]  /*2300*/  IMAD.HI.U32 R20, R15, R17, R14 ;  /* 0x000000110f147227 */ /* 0x010fc800078e000e */
[----:B------:R-:W-:Y:S02]  /*2310*/  IMAD.MOV.U32 R15, RZ, RZ, R19 ;  /* 0x000000ffff0f7224 */ /* 0x000fe400078e0013 */
[----:B------:R-:W0:Y:S02]  /*2320*/  I2F.RP R19, R16 ;  /* 0x0000001000137306 */ /* 0x000e240000209400 */
[----:B------:R-:W-:Y:S01]  /*2330*/  IMAD.HI.U32 R14, R20, R15, RZ ;  /* 0x0000000f140e7227 */ /* 0x000fe200078e00ff */
[----:B--2---:R-:W-:-:S03]  /*2340*/  IABS R20, R25 ;  /* 0x0000001900147213 */ /* 0x004fc60000000000 */
[----:B------:R-:W-:Y:S02]  /*2350*/  IMAD.MOV R17, RZ, RZ, -R14 ;  /* 0x000000ffff117224 */ /* 0x000fe400078e0a0e */
[----:B------:R-:W1:Y:S02]  /*2360*/  I2F.RP R21, R20 ;  /* 0x0000001400157306 */ /* 0x000e640000209400 */
[----:B------:R-:W-:-:S05]  /*2370*/  IMAD R15, R12, R17, R15 ;  /* 0x000000110c0f7224 */ /* 0x000fca00078e020f */
[----:B------:R-:W-:Y:S01]  /*2380*/  ISETP.GT.U32.AND P3, PT, R12, R15, PT ;  /* 0x0000000f0c00720c */ /* 0x000fe20003f64070 */
[----:B0-----:R-:W0:Y:S08]  /*2390*/  MUFU.RCP R19, R19 ;  /* 0x0000001300137308 */ /* 0x001e300000001000 */
[----:B-1----:R-:W-:Y:S04]  /*23a0*/  MUFU.RCP R21, R21 ;  /* 0x0000001500157308 */ /* 0x002fe80000001000 */
[----:B------:R-:W-:Y:S01]  /*23b0*/  @!P3 IADD3 R15, PT, PT, R15, -R12, RZ ;  /* 0x8000000c0f0fb210 */ /* 0x000fe20007ffe0ff */
[----:B------:R-:W-:Y:S01]  /*23c0*/  @!P3 VIADD R14, R14, 0x1 ;  /* 0x000000010e0eb836 */ /* 0x000fe20000000000 */
[----:B------:R-:W-:-:S02]  /*23d0*/  ISETP.NE.AND P3, PT, R18, RZ, PT ;  /* 0x000000ff1200720c */ /* 0x000fc40003f65270 */
[----:B------:R-:W-:Y:S01]  /*23e0*/  ISETP.GE.U32.AND P2, PT, R15, R12, PT ;  /* 0x0000000c0f00720c */ /* 0x000fe20003f46070 */
[----:B0-----:R-:W-:Y:S01]  /*23f0*/  VIADD R15, R19, 0xffffffe ;  /* 0x0ffffffe130f7836 */ /* 0x001fe20000000000 */
[----:B------:R-:W-:-:S04]  /*2400*/  LOP3.LUT R12, R11, R18, RZ, 0x3c, !PT ;  /* 0x000000120b0c7212 */ /* 0x000fc800078e3cff */
[----:B------:R-:W-:Y:S01]  /*2410*/  ISETP.GE.AND P4, PT, R12, RZ, PT ;  /* 0x000000ff0c00720c */ /* 0x000fe20003f86270 */
[----:B------:R-:W0:Y:S06]  /*2420*/  F2I.FTZ.U32.TRUNC.NTZ R15, R15 ;  /* 0x0000000f000f7305 */ /* 0x000e2c000021f000 */
[----:B------:R-:W-:-:S05]  /*2430*/  @P2 IADD3 R14, PT, PT, R14, 0x1, RZ ;  /* 0x000000010e0e2810 */ /* 0x000fca0007ffe0ff */
[----:B------:R-:W-:Y:S02]  /*2440*/  IMAD.MOV.U32 R12, RZ, RZ, R14 ;  /* 0x000000ffff0c7224 */ /* 0x000fe400078e000e */
[----:B------:R-:W-:Y:S02]  /*2450*/  IMAD.MOV.U32 R14, RZ, RZ, RZ ;  /* 0x000000ffff0e7224 */ /* 0x000fe400078e00ff */
[----:B------:R-:W-:Y:S01]  /*2460*/  @!P4 IMAD.MOV R12, RZ, RZ, -R12 ;  /* 0x000000ffff0cc224 */ /* 0x000fe200078e0a0c */
[----:B------:R-:W-:Y:S02]  /*2470*/  @!P3 LOP3.LUT R12, RZ, R18, RZ, 0x33, !PT ;  /* 0x00000012ff0cb212 */ /* 0x000fe400078e33ff */
[----:B0-----:R-:W-:-:S03]  /*2480*/  IADD3 R19, PT, PT, RZ, -R15, RZ ;  /* 0x8000000fff137210 */ /* 0x001fc60007ffe0ff */
[----:B------:R-:W-:Y:S02]  /*2490*/  IMAD.MOV R17, RZ, RZ, -R12 ;  /* 0x000000ffff117224 */ /* 0x000fe400078e0a0c */
[----:B------:R-:W-:Y:S02]  /*24a0*/  IMAD R19, R19, R16, RZ ;  /* 0x0000001013137224 */ /* 0x000fe400078e02ff */
[----:B------:R-:W-:Y:S02]  /*24b0*/  IMAD R17, R18, R17, R11 ;  /* 0x0000001112117224 */ /* 0x000fe400078e020b */
[----:B------:R-:W-:-:S03]  /*24c0*/  IMAD.HI.U32 R14, R15, R19, R14 ;  /* 0x000000130f0e7227 */ /* 0x000fc600078e000e */
[----:B------:R-:W-:-:S04]  /*24d0*/  IABS R18, R17 ;  /* 0x0000001100127213 */ /* 0x000fc80000000000 */
[----:B------:R-:W-:Y:S01]  /*24e0*/  MOV R15, R18 ;  /* 0x00000012000f7202 */ /* 0x000fe20000000f00 */
[----:B------:R-:W-:-:S04]  /*24f0*/  VIADD R18, R21, 0xffffffe ;  /* 0x0ffffffe15127836 */ /* 0x000fc80000000000 */
[----:B------:R-:W-:Y:S01]  /*2500*/  IMAD.HI.U32 R24, R14, R15, RZ ;  /* 0x0000000f0e187227 */ /* 0x000fe200078e00ff */
[----:B------:R0:W1:Y:S03]  /*2510*/  F2I.FTZ.U32.TRUNC.NTZ R19, R18 ;  /* 0x0000001200137305 */ /* 0x000066000021f000 */
[----:B------:R-:W-:-:S04]  /*2520*/  IMAD.MOV R14, RZ, RZ, -R24 ;  /* 0x000000ffff0e7224 */ /* 0x000fc800078e0a18 */
[----:B------:R-:W-:Y:S01]  /*2530*/  IMAD R15, R16, R14, R15 ;  /* 0x0000000e100f7224 */ /* 0x000fe200078e020f */
[----:B------:R-:W-:Y:S01]  /*2540*/  LOP3.LUT R14, R17, R28, RZ, 0x3c, !PT ;  /* 0x0000001c110e7212 */ /* 0x000fe200078e3cff */
[----:B0-----:R-:W-:-:S03]  /*2550*/  HFMA2 R18, -RZ, RZ, 0, 0 ;  /* 0x00000000ff127431 */ /* 0x001fc600000001ff */
[----:B------:R-:W-:Y:S02]  /*2560*/  ISETP.GT.U32.AND P3, PT, R16, R15, PT ;  /* 0x0000000f1000720c */ /* 0x000fe40003f64070 */
[----:B------:R-:W-:Y:S01]  /*2570*/  ISETP.GE.AND P4, PT, R14, RZ, PT ;  /* 0x000000ff0e00720c */ /* 0x000fe20003f86270 */
[----:B-1----:R-:W-:-:S04]  /*2580*/  IMAD.MOV R21, RZ, RZ, -R19 ;  /* 0x000000ffff157224 */ /* 0x002fc800078e0a13 */
[----:B------:R-:W-:-:S06]  /*2590*/  IMAD R21, R21, R20, RZ ;  /* 0x0000001415157224 */ /* 0x000fcc00078e02ff */
[----:B------:R-:W-:Y:S01]  /*25a0*/  @!P3 IMAD.IADD R15, R15, 0x1, -R16 ;  /* 0x000000010f0fb824 */ /* 0x000fe200078e0a10 */
[----:B------:R-:W-:Y:S02]  /*25b0*/  @!P3 IADD3 R24, PT, PT, R24, 0x1, RZ ;  /* 0x000000011818b810 */ /* 0x000fe40007ffe0ff */
[----:B------:R-:W-:Y:S02]  /*25c0*/  ISETP.NE.AND P3, PT, R28, RZ, PT ;  /* 0x000000ff1c00720c */ /* 0x000fe40003f65270 */
[----:B------:R-:W-:-:S13]  /*25d0*/  ISETP.GE.U32.AND P2, PT, R15, R16, PT ;  /* 0x000000100f00720c */ /* 0x000fda0003f46070 */
[----:B------:R-:W-:-:S04]  /*25e0*/  @P2 VIADD R24, R24, 0x1 ;  /* 0x0000000118182836 */ /* 0x000fc80000000000 */
[----:B------:R-:W-:Y:S01]  /*25f0*/  @!P4 IMAD.MOV R24, RZ, RZ, -R24 ;  /* 0x000000ffff18c224 */ /* 0x000fe200078e0a18 */
[----:B------:R-:W-:-:S04]  /*2600*/  @!P3 LOP3.LUT R24, RZ, R28, RZ, 0x33, !PT ;  /* 0x0000001cff18b212 */ /* 0x000fc800078e33ff */
[----:B------:R-:W-:-:S05]  /*2610*/  IADD3 R14, PT, PT, -R24, RZ, RZ ;  /* 0x000000ff180e7210 */ /* 0x000fca0007ffe1ff */
[----:B------:R-:W-:Y:S02]  /*2620*/  IMAD R28, R28, R14, R17 ;  /* 0x0000000e1c1c7224 */ /* 0x000fe400078e0211 */
[----:B------:R-:W0:Y:S08]  /*2630*/  LDC.64 R14, c[0x0][0x390] ;  /* 0x0000e400ff0e7b82 */ /* 0x000e300000000a00 */
[----:B------:R-:W1:Y:S01]  /*2640*/  LDC.64 R16, c[0x0][0x398] ;  /* 0x0000e600ff107b82 */ /* 0x000e620000000a00 */
[----:B0-----:R-:W-:Y:S01]  /*2650*/  ISETP.NE.U32.AND P3, PT, R14, 0x1, PT ;  /* 0x000000010e00780c */ /* 0x001fe20003f65070 */
[----:B------:R-:W-:Y:S01]  /*2660*/  IMAD.HI.U32 R14, R19, R21, R18 ;  /* 0x00000015130e7227 */ /* 0x000fe200078e0012 */
[----:B------:R-:W-:-:S05]  /*2670*/  IABS R19, R28 ;  /* 0x0000001c00137213 */ /* 0x000fca0000000000 */
[----:B------:R-:W-:Y:S01]  /*2680*/  IMAD.HI.U32 R14, R14, R19, RZ ;  /* 0x000000130e0e7227 */ /* 0x000fe200078e00ff */
[----:B-1----:R-:W-:-:S03]  /*2690*/  ISETP.NE.U32.AND P2, PT, R16, 0x1, PT ;  /* 0x000000011000780c */ /* 0x002fc60003f45070 */
        /* <DEDUP_REMOVED lines=9> */
[----:B------:R-:W0:Y:S08]  /*2730*/  LDC.64 R18, c[0x0][0x3a0] ;  /* 0x0000e800ff127b82 */ /* 0x000e300000000a00 */
[----:B------:R-:W1:Y:S03]  /*2740*/  LDC.64 R20, c[0x0][0x3a8] ;  /* 0x0000ea00ff147b82 */ /* 0x000e660000000a00 */
[----:B------:R-:W-:Y:S01]  /*2750*/  @P5 VIADD R14, R14, 0x1 ;  /* 0x000000010e0e5836 */ /* 0x000fe20000000000 */
[----:B------:R-:W-:-:S03]  /*2760*/  ISETP.NE.AND.EX P5, PT, R15, RZ, PT, P3 ;  /* 0x000000ff0f00720c */ /* 0x000fc60003fa5330 */
[----:B------:R-:W-:Y:S01]  /*2770*/  @!P6 IMAD.MOV R14, RZ, RZ, -R14 ;  /* 0x000000ffff0ee224 */ /* 0x000fe200078e0a0e */
[----:B------:R-:W-:Y:S02]  /*2780*/  @!P4 LOP3.LUT R14, RZ, R25, RZ, 0x33, !PT ;  /* 0x00000019ff0ec212 */ /* 0x000fe400078e33ff */
[----:B------:R-:W-:Y:S02]  /*2790*/  ISETP.NE.AND.EX P4, PT, R17, RZ, PT, P2 ;  /* 0x000000ff1100720c */ /* 0x000fe40003f85320 */
[----:B------:R-:W-:Y:S02]  /*27a0*/  SEL R12, R12, RZ, P5 ;  /* 0x000000ff0c0c7207 */ /* 0x000fe40002800000 */
[----:B------:R-:W-:Y:S02]  /*27b0*/  IADD3 R16, PT, PT, -R14, RZ, RZ ;  /* 0x000000ff0e107210 */ /* 0x000fe40007ffe1ff */
[----:B0-----:R-:W-:Y:S01]  /*27c0*/  ISETP.NE.U32.AND P3, PT, R18, 0x1, PT ;  /* 0x000000011200780c */ /* 0x001fe20003f65070 */
[----:B------:R-:W-:Y:S01]  /*27d0*/  IMAD R15, R12, UR36, RZ ;  /* 0x000000240c0f7c24 */ /* 0x000fe2000f8e02ff */
[----:B------:R-:W-:Y:S01]  /*27e0*/  SEL R24, R24, RZ, P4 ;  /* 0x000000ff18187207 */ /* 0x000fe20002000000 */
[----:B------:R-:W-:Y:S01]  /*27f0*/  IMAD R25, R25, R16, R28 ;  /* 0x0000001019197224 */ /* 0x000fe200078e021c */
[----:B------:R-:W-:-:S02]  /*2800*/  ISETP.NE.AND.EX P3, PT, R19, RZ, PT, P3 ;  /* 0x000000ff1300720c */ /* 0x000fc40003f65330 */
[----:B------:R-:W-:Y:S01]  /*2810*/  SHF.R.S64 R16, RZ, 0x1e, R11 ;  /* 0x0000001eff107819 */ /* 0x000fe2000000100b */
[----:B------:R-:W-:Y:S01]  /*2820*/  IMAD R15, R24, UR37, R15 ;  /* 0x00000025180f7c24 */ /* 0x000fe2000f8e020f */
[----:B-1----:R-:W-:Y:S02]  /*2830*/  ISETP.NE.U32.AND P2, PT, R20, 0x1, PT ;  /* 0x000000011400780c */ /* 0x002fe40003f45070 */
        /* <DEDUP_REMOVED lines=15> */
.L_x_5051:
[----:B------:R-:W-:Y:S05]  /*2930*/  BSYNC.RECONVERGENT B1 ;  /* 0x0000000000017941 */ /* 0x000fea0003800200 */
.L_x_5050:
        /* <DEDUP_REMOVED lines=13> */
[----:B--2---:R-:W-:-:S07]  /*2a10*/  ISETP.NE.AND P6, PT, R26, RZ, PT ;  /* 0x000000ff1a00720c */ /* 0x004fce0003fc5270 */
[----:B0-----:R-:W0:Y:S02]  /*2a20*/  MUFU.RCP R16, R16 ;  /* 0x0000001000107308 */ /* 0x001e240000001000 */
[----:B0-----:R-:W-:Y:S01]  /*2a30*/  VIADD R14, R16, 0xffffffe ;  /* 0x0ffffffe100e7836 */ /* 0x001fe20000000000 */
[----:B-1----:R-:W-:-:S05]  /*2a40*/  IABS R16, R27 ;  /* 0x0000001b00107213 */ /* 0x002fca0000000000 */
[----:B------:R0:W1:Y:S02]  /*2a50*/  F2I.FTZ.U32.TRUNC.NTZ R15, R14 ;  /* 0x0000000e000f7305 */ /* 0x000064000021f000 */
[----:B0-----:R-:W-:Y:S01]  /*2a60*/  MOV R14, RZ ;  /* 0x000000ff000e7202 */ /* 0x001fe20000000f00 */
[----:B-1----:R-:W-:-:S04]  /*2a70*/  IMAD.MOV R17, RZ, RZ, -R15 ;  /* 0x000000ffff117224 */ /* 0x002fc800078e0a0f */
[----:B------:R-:W-:-:S04]  /*2a80*/  IMAD R17, R17, R12, RZ ;  /* 0x0000000c11117224 */ /* 0x000fc800078e02ff */
[----:B----4-:R-:W-:-:S04]  /*2a90*/  IMAD.HI.U32 R20, R15, R17, R14 ;  /* 0x000000110f147227 */ /* 0x010fc800078e000e */
[----:B------:R-:W-:Y:S02]  /*2aa0*/  IMAD.MOV.U32 R15, RZ, RZ, R19 ;  /* 0x000000ffff0f7224 */ /* 0x000fe400078e0013 */
[----:B------:R-:W0:Y:S02]  /*2ab0*/  I2F.RP R19, R16 ;  /* 0x0000001000137306 */ /* 0x000e240000209400 */
[----:B------:R-:W-:Y:S01]  /*2ac0*/  IMAD.HI.U32 R14, R20, R15, RZ ;  /* 0x0000000f140e7227 */ /* 0x000fe200078e00ff */
[----:B------:R-:W-:-:S03]  /*2ad0*/  IABS R20, R26 ;  /* 0x0000001a00147213 */ /* 0x000fc60000000000 */
[----:B------:R-:W-:Y:S02]  /*2ae0*/  IMAD.MOV R17, RZ, RZ, -R14 ;  /* 0x000000ffff117224 */ /* 0x000fe400078e0a0e */
[----:B------:R-:W1:Y:S02]  /*2af0*/  I2F.RP R21, R20 ;  /* 0x0000001400157306 */ /* 0x000e640000209400 */
[----:B------:R-:W-:-:S05]  /*2b00*/  IMAD R15, R12, R17, R15 ;  /* 0x000000110c0f7224 */ /* 0x000fca00078e020f */
[----:B------:R-:W-:Y:S01]  /*2b10*/  ISETP.GT.U32.AND P2, PT, R12, R15, PT ;  /* 0x0000000f0c00720c */ /* 0x000fe20003f44070 */
[----:B0-----:R-:W0:Y:S08]  /*2b20*/  MUFU.RCP R19, R19 ;  /* 0x0000001300137308 */ /* 0x001e300000001000 */
[----:B-1----:R-:W1:Y:S04]  /*2b30*/  MUFU.RCP R21, R21 ;  /* 0x0000001500157308 */ /* 0x002e680000001000 */
[----:B------:R-:W-:Y:S01]  /*2b40*/  @!P2 IADD3 R15, PT, PT, R15, -R12, RZ ;  /* 0x8000000c0f0fa210 */ /* 0x000fe20007ffe0ff */
[----:B------:R-:W-:Y:S01]  /*2b50*/  @!P2 VIADD R14, R14, 0x1 ;  /* 0x000000010e0ea836 */ /* 0x000fe20000000000 */
[----:B------:R-:W-:-:S02]  /*2b60*/  ISETP.NE.AND P2, PT, R18, RZ, PT ;  /* 0x000000ff1200720c */ /* 0x000fc40003f45270 */
[----:B------:R-:W-:Y:S01]  /*2b70*/  ISETP.GE.U32.AND P1, PT, R15, R12, PT ;  /* 0x0000000c0f00720c */ /* 0x000fe20003f26070 */
[----:B0-----:R-:W-:Y:S01]  /*2b80*/  VIADD R15, R19, 0xffffffe ;  /* 0x0ffffffe130f7836 */ /* 0x001fe20000000000 */
[----:B------:R-:W-:-:S04]  /*2b90*/  LOP3.LUT R12, R11, R18, RZ, 0x3c, !PT ;  /* 0x000000120b0c7212 */ /* 0x000fc800078e3cff */
[----:B------:R-:W-:Y:S01]  /*2ba0*/  ISETP.GE.AND P3, PT, R12, RZ, PT ;  /* 0x000000ff0c00720c */ /* 0x000fe20003f66270 */
[----:B------:R-:W0:Y:S01]  /*2bb0*/  F2I.FTZ.U32.TRUNC.NTZ R15, R15 ;  /* 0x0000000f000f7305 */ /* 0x000e22000021f000 */
[----:B-1----:R-:W-:-:S05]  /*2bc0*/  VIADD R28, R21, 0xffffffe ;  /* 0x0ffffffe151c7836 */ /* 0x002fca0000000000 */
[----:B------:R-:W-:-:S05]  /*2bd0*/  @P1 IADD3 R14, PT, PT, R14, 0x1, RZ ;  /* 0x000000010e0e1810 */ /* 0x000fca0007ffe0ff */
[----:B------:R-:W-:-:S04]  /*2be0*/  IMAD.MOV.U32 R12, RZ, RZ, R14 ;  /* 0x000000ffff0c7224 */ /* 0x000fc800078e000e */
        /* <DEDUP_REMOVED lines=8> */
[----:B------:R-:W-:-:S03]  /*2c70*/  IMAD.HI.U32 R14, R15, R17, R14 ;  /* 0x000000110f0e7227 */ /* 0x000fc600078e000e */
[----:B------:R-:W-:Y:S02]  /*2c80*/  MOV R15, R19 ;  /* 0x00000013000f7202 */ /* 0x000fe40000000f00 */
[----:B------:R-:W0:Y:S03]  /*2c90*/  F2I.FTZ.U32.TRUNC.NTZ R19, R28 ;  /* 0x0000001c00137305 */ /* 0x000e26000021f000 */
[----:B------:R-:W-:-:S04]  /*2ca0*/  IMAD.HI.U32 R25, R14, R15, RZ ;  /* 0x0000000f0e197227 */ /* 0x000fc800078e00ff */
[----:B------:R-:W-:-:S04]  /*2cb0*/  IMAD.MOV R14, RZ, RZ, -R25 ;  /* 0x000000ffff0e7224 */ /* 0x000fc800078e0a19 */
[----:B------:R-:W-:Y:S01]  /*2cc0*/  IMAD R15, R16, R14, R15 ;  /* 0x0000000e100f7224 */ /* 0x000fe200078e020f */
[----:B------:R-:W-:Y:S01]  /*2cd0*/  LOP3.LUT R14, R18, R27, RZ, 0x3c, !PT ;  /* 0x0000001b120e7212 */ /* 0x000fe200078e3cff */
[----:B0-----:R-:W-:-:S03]  /*2ce0*/  IMAD.MOV R21, RZ, RZ, -R19 ;  /* 0x000000ffff157224 */ /* 0x001fc600078e0a13 */
[----:B------:R-:W-:Y:S02]  /*2cf0*/  ISETP.GT.U32.AND P2, PT, R16, R15, PT ;  /* 0x0000000f1000720c */ /* 0x000fe40003f44070 */
[----:B------:R-:W-:Y:S01]  /*2d00*/  ISETP.GE.AND P3, PT, R14, RZ, PT ;  /* 0x000000ff0e00720c */ /* 0x000fe20003f66270 */
[----:B------:R-:W-:-:S10]  /*2d10*/  IMAD R21, R21, R20, RZ ;  /* 0x0000001415157224 */ /* 0x000fd400078e02ff */
        /* <DEDUP_REMOVED lines=10> */
[----:B------:R-:W-:Y:S02]  /*2dc0*/  IMAD R27, R27, R14, R18 ;  /* 0x0000000e1b1b7224 */ /* 0x000fe400078e0212 */
[----:B------:R-:W-:Y:S01]  /*2dd0*/  HFMA2 R18, -RZ, RZ, 0, 0 ;  /* 0x00000000ff127431 */ /* 0x000fe200000001ff */
[----:B------:R-:W0:Y:S02]  /*2de0*/  LDC.64 R14, c[0x0][0x390] ;  /* 0x0000e400ff0e7b82 */ /* 0x000e240000000a00 */
[----:B0-----:R-:W-:Y:S02]  /*2df0*/  ISETP.NE.U32.AND P2, PT, R14, 0x1, PT ;  /* 0x000000010e00780c */ /* 0x001fe40003f45070 */
[----:B------:R-:W-:Y:S01]  /*2e00*/  IMAD.HI.U32 R14, R19, R21, R18 ;  /* 0x00000015130e7227 */ /* 0x000fe200078e0012 */
[----:B------:R-:W-:-:S05]  /*2e10*/  IABS R19, R27 ;  /* 0x0000001b00137213 */ /* 0x000fca0000000000 */
[----:B------:R-:W-:-:S04]  /*2e20*/  IMAD.HI.U32 R14, R14, R19, RZ ;  /* 0x000000130e0e7227 */ /* 0x000fc800078e00ff */
[----:B------:R-:W-:-:S04]  /*2e30*/  IMAD.MOV R16, RZ, RZ, -R14 ;  /* 0x000000ffff107224 */ /* 0x000fc800078e0a0e */
[----:B------:R-:W-:Y:S01]  /*2e40*/  IMAD R19, R20, R16, R19 ;  /* 0x0000001014137224 */ /* 0x000fe200078e0213 */
[----:B------:R-:W-:-:S04]  /*2e50*/  LOP3.LUT R16, R27, R26, RZ, 0x3c, !PT ;  /* 0x0000001a1b107212 */ /* 0x000fc800078e3cff */
[----:B------:R-:W-:Y:S02]  /*2e60*/  ISETP.GT.U32.AND P4, PT, R20, R19, PT ;  /* 0x000000131400720c */ /* 0x000fe40003f84070 */
[----:B------:R-:W-:Y:S02]  /*2e70*/  ISETP.GE.AND P5, PT, R16, RZ, PT ;  /* 0x000000ff1000720c */ /* 0x000fe40003fa6270 */
[----:B------:R-:W-:-:S09]  /*2e80*/  SHF.R.S64 R16, RZ, 0x1e, R11 ;  /* 0x0000001eff107819 */ /* 0x000fd2000000100b */
[----:B------:R-:W-:Y:S01]  /*2e90*/  @!P4 IMAD.IADD R19, R19, 0x1, -R20 ;  /* 0x000000011313c824 */ /* 0x000fe200078e0a14 */
[----:B------:R-:W-:Y:S02]  /*2ea0*/  @!P4 IADD3 R14, PT, PT, R14, 0x1, RZ ;  /* 0x000000010e0ec810 */ /* 0x000fe40007ffe0ff */
[----:B------:R-:W-:Y:S02]  /*2eb0*/  ISETP.NE.AND.EX P4, PT, R15, RZ, PT, P2 ;  /* 0x000000ff0f00720c */ /* 0x000fe40003f85320 */
[----:B------:R-:W-:Y:S02]  /*2ec0*/  ISETP.GE.U32.AND P3, PT, R19, R20, PT ;  /* 0x000000141300720c */ /* 0x000fe40003f66070 */
[----:B------:R-:W0:Y:S01]  /*2ed0*/  LDC.64 R18, c[0x0][0x3a0] ;  /* 0x0000e800ff127b82 */ /* 0x000e220000000a00 */
[----:B------:R-:W-:-:S05]  /*2ee0*/  SEL R12, R12, RZ, P4 ;  /* 0x000000ff0c0c7207 */ /* 0x000fca0002000000 */
[----:B------:R-:W-:Y:S02]  /*2ef0*/  IMAD R12, R12, UR36, RZ ;  /* 0x000000240c0c7c24 */ /* 0x000fe4000f8e02ff */
[----:B------:R-:W1:Y:S03]  /*2f00*/  LDC.64 R20, c[0x0][0x3a8] ;  /* 0x0000ea00ff147b82 */ /* 0x000e660000000a00 */
[----:B------:R-:W-:Y:S01]  /*2f10*/  @P3 VIADD R14, R14, 0x1 ;  /* 0x000000010e0e3836 */ /* 0x000fe20000000000 */
[----:B------:R-:W-:-:S03]  /*2f20*/  ISETP.NE.AND.EX P3, PT, R17, RZ, PT, P1 ;  /* 0x000000ff1100720c */ /* 0x000fc60003f65310 */
[----:B------:R-:W-:Y:S01]  /*2f30*/  @!P5 IMAD.MOV R14, RZ, RZ, -R14 ;  /* 0x000000ffff0ed224 */ /* 0x000fe200078e0a0e */
[----:B------:R-:W-:Y:S02]  /*2f40*/  @!P6 LOP3.LUT R14, RZ, R26, RZ, 0x33, !PT ;  /* 0x0000001aff0ee212 */ /* 0x000fe400078e33ff */
[----:B------:R-:W-:Y:S02]  /*2f50*/  SEL R25, R25, RZ, P3 ;  /* 0x000000ff19197207 */ /* 0x000fe40001800000 */
[----:B------:R-:W-:-:S03]  /*2f60*/  IADD3 R15, PT, PT, -R14, RZ, RZ ;  /* 0x000000ff0e0f7210 */ /* 0x000fc60007ffe1ff */
[----:B------:R-:W-:Y:S01]  /*2f70*/  IMAD R25, R25, UR37, R12 ;  /* 0x0000002519197c24 */ /* 0x000fe2000f8e020c */
[----:B0-----:R-:W-:Y:S01]  /*2f80*/  ISETP.NE.U32.AND P2, PT, R18, 0x1, PT ;  /* 0x000000011200780c */ /* 0x001fe20003f45070 */
[----:B------:R-:W-:-:S03]  /*2f90*/  IMAD R26, R26, R15, R27 ;  /* 0x0000000f1a1a7224 */ /* 0x000fc600078e021b */
[----:B------:R-:W-:Y:S02]  /*2fa0*/  ISETP.NE.AND.EX P2, PT, R19, RZ, PT, P2 ;  /* 0x000000ff1300720c */ /* 0x000fe40003f45320 */
        /* <DEDUP_REMOVED lines=16> */
.L_x_5053:
[----:B------:R-:W-:Y:S05]  /*30b0*/  BSYNC.RECONVERGENT B1 ;  /* 0x0000000000017941 */ /* 0x000fea0003800200 */
.L_x_5052:
        /* <DEDUP_REMOVED lines=15> */
[C---:B----4-:R-:W-:Y:S01]  /*31b0*/  FADD R20, -R15.reuse, R8 ;  /* 0x000000080f147221 */ /* 0x050fe20000000100 */
        /* <DEDUP_REMOVED lines=9> */
[----:B------:R-:W-:Y:S01]  /*3250*/  FADD R24, -R15, R24 ;  /* 0x000000180f187221 */ /* 0x000fe20000000100 */
[----:B------:R-:W-:Y:S01]  /*3260*/  FADD R13, R7, -12583039 ;  /* 0xcb40007f070d7421 */ /* 0x000fe20000000000 */
[----:B------:R-:W-:Y:S01]  /*3270*/  FADD R19, R9, -12583039 ;  /* 0xcb40007f09137421 */ /* 0x000fe20000000000 */
[----:B------:R-:W-:Y:S01]  /*3280*/  FADD R21, R8, -12583039 ;  /* 0xcb40007f08157421 */ /* 0x000fe20000000000 */
[-C--:B------:R-:W-:Y:S01]  /*3290*/  FFMA.RM R10, R25, R12.reuse, 12582913 ;  /* 0x4b400001190a7423 */ /* 0x080fe2000000400c */
[----:B------:R-:W-:Y:S01]  /*32a0*/  FFMA R13, R28, 1.4426950216293334961, -R13 ;  /* 0x3fb8aa3b1c0d7823 */ /* 0x000fe2000000080d */
[----:B------:R-:W-:Y:S01]  /*32b0*/  FFMA R19, R20, 1.4426950216293334961, -R19 ;  /* 0x3fb8aa3b14137823 */ /* 0x000fe20000000813 */
[----:B------:R-:W-:Y:S01]  /*32c0*/  FFMA R21, R14, 1.4426950216293334961, -R21 ;  /* 0x3fb8aa3b0e157823 */ /* 0x000fe20000000815 */
[-C--:B------:R-:W-:Y:S01]  /*32d0*/  FFMA.SAT R25, R24, R11.reuse, 0.5 ;  /* 0x3f00000018197423 */ /* 0x080fe2000000200b */
[----:B------:R-:W-:Y:S01]  /*32e0*/  FFMA R17, R28, 1.925963033500011079e-08, R13 ;  /* 0x32a570601c117823 */ /* 0x000fe2000000000d */
[----:B------:R-:W-:Y:S01]  /*32f0*/  FFMA R13, R20, 1.925963033500011079e-08, R19 ;  /* 0x32a57060140d7823 */ /* 0x000fe20000000013 */
[----:B------:R-:W-:Y:S01]  /*3300*/  FADD R26, -R15, R26 ;  /* 0x0000001a0f1a7221 */ /* 0x000fe20000000100 */
[----:B------:R-:W-:Y:S01]  /*3310*/  FADD R19, R10, -12583039 ;  /* 0xcb40007f0a137421 */ /* 0x000fe20000000000 */
[----:B------:R-:W-:Y:S01]  /*3320*/  FFMA R21, R14, 1.925963033500011079e-08, R21 ;  /* 0x32a570600e157823 */ /* 0x000fe20000000015 */
[----:B------:R-:W-:Y:S01]  /*3330*/  FFMA.RM R14, R25, R12, 12582913 ;  /* 0x4b400001190e7423 */ /* 0x000fe2000000400c */
[----:B------:R-:W0:Y:S01]  /*3340*/  MUFU.EX2 R17, R17 ;  /* 0x0000001100117308 */ /* 0x000e220000000800 */
[----:B------:R-:W-:Y:S01]  /*3350*/  FFMA.SAT R25, R26, R11, 0.5 ;  /* 0x3f0000001a197423 */ /* 0x000fe2000000200b */
[----:B------:R-:W-:Y:S01]  /*3360*/  FFMA R19, R16, 1.4426950216293334961, -R19 ;  /* 0x3fb8aa3b10137823 */ /* 0x000fe20000000813 */
[----:B------:R-:W-:Y:S01]  /*3370*/  FADD R11, R14, -12583039 ;  /* 0xcb40007f0e0b7421 */ /* 0x000fe20000000000 */
[----:B------:R-:W-:-:S02]  /*3380*/  IMAD.SHL.U32 R20, R9, 0x800000, RZ ;  /* 0x0080000009147824 */ /* 0x000fc400078e00ff */
[----:B------:R-:W-:Y:S01]  /*3390*/  FFMA.RM R12, R25, R12, 12582913 ;  /* 0x4b400001190c7423 */ /* 0x000fe2000000400c */
[----:B------:R-:W-:Y:S01]  /*33a0*/  FFMA R18, R16, 1.925963033500011079e-08, R19 ;  /* 0x32a5706010127823 */ /* 0x000fe20000000013 */
[----:B------:R-:W-:Y:S01]  /*33b0*/  FFMA R11, R24, 1.4426950216293334961, -R11 ;  /* 0x3fb8aa3b180b7823 */ /* 0x000fe2000000080b */
[----:B------:R-:W2:Y:S01]  /*33c0*/  MUFU.EX2 R13, R13 ;  /* 0x0000000d000d7308 */ /* 0x000ea20000000800 */
[----:B------:R-:W-:Y:S01]  /*33d0*/  FADD R19, R12, -12583039 ;  /* 0xcb40007f0c137421 */ /* 0x000fe20000000000 */
[----:B------:R-:W-:Y:S01]  /*33e0*/  SHF.L.U32 R16, R7, 0x17, RZ ;  /* 0x0000001707107819 */ /* 0x000fe200000006ff */
[----:B------:R-:W-:Y:S01]  /*33f0*/  FFMA R11, R24, 1.925963033500011079e-08, R11 ;  /* 0x32a57060180b7823 */ /* 0x000fe2000000000b */
[----:B------:R-:W-:Y:S02]  /*3400*/  IMAD.SHL.U32 R14, R14, 0x800000, RZ ;  /* 0x008000000e0e7824 */ /* 0x000fe400078e00ff */
[C---:B------:R-:W-:Y:S02]  /*3410*/  FFMA R19, R26.reuse, 1.4426950216293334961, -R19 ;  /* 0x3fb8aa3b1a137823 */ /* 0x040fe40000000813 */
[----:B------:R-:W3:Y:S02]  /*3420*/  MUFU.EX2 R15, R21 ;  /* 0x00000015000f7308 */ /* 0x000ee40000000800 */
[----:B------:R-:W-:Y:S01]  /*3430*/  FFMA R19, R26, 1.925963033500011079e-08, R19 ;  /* 0x32a570601a137823 */ /* 0x000fe20000000013 */
[----:B0-----:R-:W-:Y:S01]  /*3440*/  FMUL R17, R16, R17 ;  /* 0x0000001110117220 */ /* 0x001fe20000400000 */
[----:B------:R-:W-:-:S04]  /*3450*/  IMAD.SHL.U32 R16, R8, 0x800000, RZ ;  /* 0x0080000008107824 */ /* 0x000fc800078e00ff */
[----:B------:R-:W0:Y:S01]  /*3460*/  MUFU.EX2 R18, R18 ;  /* 0x0000001200127308 */ /* 0x000e220000000800 */
[----:B--2---:R-:W-:Y:S01]  /*3470*/  FMUL R7, R20, R13 ;  /* 0x0000000d14077220 */ /* 0x004fe20000400000 */
[----:B------:R-:W-:Y:S01]  /*3480*/  FADD R20, RZ, R17 ;  /* 0x00000011ff147221 */ /* 0x000fe20000000000 */
[----:B------:R-:W-:-:S03]  /*3490*/  SHF.L.U32 R13, R10, 0x17, RZ ;  /* 0x000000170a0d7819 */ /* 0x000fc600000006ff */
        /* <DEDUP_REMOVED lines=21> */
.L_x_5079:
        /* <DEDUP_REMOVED lines=10> */
[----:B------:R-:W-:Y:S02]  /*3690*/  MOV R12, R21 ;  /* 0x00000015000c7202 */ /* 0x000fe40000000f00 */
[----:B------:R-:W-:-:S07]  /*36a0*/  MOV R18, 0x36c0 ;  /* 0x000036c000127802 */ /* 0x000fce0000000f00 */
[----:B-1----:R-:W-:Y:S05]  /*36b0*/  CALL.REL.NOINC `($__internal_62_$__cuda_sm3x_div_rn_noftz_f32_slowpath) ;  /* 0x0000000c00e47944 */ /* 0x002fea0003c00000 */
[----:B------:R-:W-:-:S07]  /*36c0*/  IMAD.MOV.U32 R14, RZ, RZ, R11 ;  /* 0x000000ffff0e7224 */ /* 0x000fce00078e000b */
.L_x_5056:
[----:B------:R-:W-:Y:S05]  /*36d0*/  BSYNC.RECONVERGENT B1 ;  /* 0x0000000000017941 */ /* 0x000fea0003800200 */
.L_x_5055:
        /* <DEDUP_REMOVED lines=12> */
[----:B-1----:R-:W-:Y:S05]  /*37a0*/  CALL.REL.NOINC `($__internal_62_$__cuda_sm3x_div_rn_noftz_f32_slowpath) ;  /* 0x0000000c00a87944 */ /* 0x002fea0003c00000 */
[----:B------:R-:W-:-:S07]  /*37b0*/  IMAD.MOV.U32 R15, RZ, RZ, R11 ;  /* 0x000000ffff0f7224 */ /* 0x000fce00078e000b */
.L_x_5058:
[----:B------:R-:W-:Y:S05]  /*37c0*/  BSYNC.RECONVERGENT B1 ;  /* 0x0000000000017941 */ /* 0x000fea0003800200 */
.L_x_5057:
        /* <DEDUP_REMOVED lines=14> */
.L_x_5060:
[----:B------:R-:W-:Y:S05]  /*38b0*/  BSYNC.RECONVERGENT B1 ;  /* 0x0000000000017941 */ /* 0x000fea0003800200 */
.L_x_5059:
        /* <DEDUP_REMOVED lines=14> */
.L_x_5062:
[----:B------:R-:W-:Y:S05]  /*39a0*/  BSYNC.RECONVERGENT B1 ;  /* 0x0000000000017941 */ /* 0x000fea0003800200 */
.L_x_5061:
        /* <DEDUP_REMOVED lines=14> */
.L_x_5064:
[----:B------:R-:W-:Y:S05]  /*3a90*/  BSYNC.RECONVERGENT B1 ;  /* 0x0000000000017941 */ /* 0x000fea0003800200 */
.L_x_5063:
        /* <DEDUP_REMOVED lines=13> */
.L_x_5066:
[----:B------:R-:W-:Y:S05]  /*3b70*/  BSYNC.RECONVERGENT B1 ;  /* 0x0000000000017941 */ /* 0x000fea0003800200 */
.L_x_5065:
[C---:B------:R-:W-:Y:S01]  /*3b80*/  VIADD R12, R2.reuse, 0x20 ;  /* 0x00000020020c7836 */ /* 0x040fe20000000000 */
[C---:B------:R-:W-:Y:S01]  /*3b90*/  IADD3 R8, PT, PT, R2.reuse, 0x60, RZ ;  /* 0x0000006002087810 */ /* 0x040fe20007ffe0ff */
[----:B------:R-:W-:Y:S01]  /*3ba0*/  VIADD R9, R2, 0x40 ;  /* 0x0000004002097836 */ /* 0x000fe20000000000 */
[----:B-1----:R-:W-:Y:S02]  /*3bb0*/  @!P0 R2UR UR4, R22 ;  /* 0x00000000160482ca */ /* 0x002fe400000e0000 */
[----:B------:R-:W-:Y:S01]  /*3bc0*/  ISETP.GE.U32.AND P2, PT, R12, UR44, PT ;  /* 0x0000002c0c007c0c */ /* 0x000fe2000bf46070 */
[----:B------:R-:W-:Y:S01]  /*3bd0*/  IMAD R12, R5, UR48, RZ ;  /* 0x00000030050c7c24 */ /* 0x000fe2000f8e02ff */
[----:B------:R-:W-:Y:S01]  /*3be0*/  ISETP.GE.U32.AND P5, PT, R9, UR44, PT ;  /* 0x0000002c09007c0c */ /* 0x000fe2000bfa6070 */
[----:B------:R-:W-:Y:S01]  /*3bf0*/  IMAD.MOV.U32 R9, RZ, RZ, RZ ;  /* 0x000000ffff097224 */ /* 0x000fe200078e00ff */
[----:B------:R-:W-:Y:S01]  /*3c00*/  ISETP.GE.U32.AND P4, PT, R8, UR44, PT ;  /* 0x0000002c08007c0c */ /* 0x000fe2000bf86070 */
[----:B------:R-:W-:Y:S01]  /*3c10*/  IMAD.MOV.U32 R8, RZ, RZ, R2 ;  /* 0x000000ffff087224 */ /* 0x000fe200078e0002 */
[----:B------:R-:W-:Y:S01]  /*3c20*/  @!P0 R2UR UR5, R23 ;  /* 0x00000000170582ca */ /* 0x000fe200000e0000 */
[C---:B------:R-:W-:Y:S01]  /*3c30*/  IMAD R13, R3.reuse, UR49, R12 ;  /* 0x00000031030d7c24 */ /* 0x040fe2000f8e020c */
[----:B------:R-:W-:Y:S01]  /*3c40*/  ISETP.GE.U32.AND P1, PT, R4, UR44, PT ;  /* 0x0000002c04007c0c */ /* 0x000fe2000bf26070 */
[----:B------:R-:W-:Y:S01]  /*3c50*/  IMAD.WIDE.U32 R8, R3, UR48, R8 ;  /* 0x0000003003087c25 */ /* 0x000fe2000f8e0008 */
[----:B------:R-:W-:-:S02]  /*3c60*/  ISETP.GE.U32.AND P3, PT, R6, UR44, PT ;  /* 0x0000002c06007c0c */ /* 0x000fc4000bf66070 */
[----:B------:R-:W-:Y:S02]  /*3c70*/  ISETP.GE.AND.EX P1, PT, RZ, UR45, PT, P1 ;  /* 0x0000002dff007c0c */ /* 0x000fe4000bf26310 */
[----:B------:R-:W-:Y:S02]  /*3c80*/  IADD3 R9, PT, PT, R9, R13, RZ ;  /* 0x0000000d09097210 */ /* 0x000fe40007ffe0ff */
[C---:B------:R-:W-:Y:S02]  /*3c90*/  LEA R12, P6, R8.reuse, UR50, 0x2 ;  /* 0x00000032080c7c11 */ /* 0x040fe4000f8c10ff */
[----:B------:R-:W-:Y:S02]  /*3ca0*/  ISETP.GE.AND.EX P2, PT, RZ, UR45, PT, P2 ;  /* 0x0000002dff007c0c */ /* 0x000fe4000bf46320 */
[----:B------:R-:W-:Y:S02]  /*3cb0*/  LEA.HI.X R13, R8, UR51, R9, 0x2, P6 ;  /* 0x00000033080d7c11 */ /* 0x000fe4000b0f1409 */
[----:B------:R-:W-:-:S02]  /*3cc0*/  ISETP.GE.AND.EX P5, PT, RZ, UR45, PT, P5 ;  /* 0x0000002dff007c0c */ /* 0x000fc4000bfa6350 */
[----:B------:R-:W-:Y:S01]  /*3cd0*/  ISETP.GE.AND.EX P4, PT, RZ, UR45, PT, P4 ;  /* 0x0000002dff007c0c */ /* 0x000fe2000bf86340 */
[----:B------:R0:W-:Y:S01]  /*3ce0*/  @!P0 STG.E desc[UR4][R12.64], R14 ;  /* 0x0000000e0c008986 */ /* 0x0001e2000c101904 */
        /* <DEDUP_REMOVED lines=22> */
.L_x_5041:
[----:B------:R-:W-:Y:S05]  /*3e50*/  EXIT ;  /* 0x000000000000794d */ /* 0x000fea0003800000 */
.L_x_5054:
[----:B------:R-:W-:Y:S01]  /*3e60*/  BSSY B1, `(.L_x_5068) ;  /* 0x0000007000017945 */ /* 0x000fe20003800000 */
[----:B------:R-:W-:Y:S01]  /*3e70*/  IMAD.MOV.U32 R12, RZ, RZ, 0x10 ;  /* 0x00000010ff0c7424 */ /* 0x000fe200078e00ff */
[----:B------:R-:W-:Y:S01]  /*3e80*/  MOV R15, 0xffffffff ;  /* 0xffffffff000f7802 */ /* 0x000fe20000000f00 */
[----:B------:R-:W-:-:S07]  /*3e90*/  IMAD.MOV.U32 R11, RZ, RZ, 0x1f ;  /* 0x0000001fff0b7424 */ /* 0x000fce00078e00ff */
[----:B-1--4-:R-:W-:Y:S05]  /*3ea0*/  WARPSYNC.COLLECTIVE R15, `(.L_x_5069) ;  /* 0x000000000f087348 */ /* 0x012fea0003c00000 */
[----:B------:R0:W2:Y:S02]  /*3eb0*/  SHFL.BFLY P6, R14, R13, R12, R11 ;  /* 0x0c00000c0d0e7389 */ /* 0x0000a400000c000b */
[----:B012-4-:R-:W-:Y:S05]  /*3ec0*/  ENDCOLLECTIVE ;  /* 0x000000000000791b */ /* 0x017fea0003800000 */
.L_x_5069:
[----:B------:R-:W-:Y:S05]  /*3ed0*/  BSYNC B1 ;  /* 0x0000000000017941 */ /* 0x000fea0003800000 */
.L_x_5068:
[----:B------:R-:W-:Y:S01]  /*3ee0*/  FMNMX R13, R14, R13, !PT ;  /* 0x0000000d0e0d7209 */ /* 0x000fe20007800000 */
[----:B------:R-:W-:Y:S01]  /*3ef0*/  IMAD.MOV.U32 R12, RZ, RZ, 0x8 ;  /* 0x00000008ff0c7424 */ /* 0x000fe200078e00ff */
[----:B------:R-:W-:Y:S01]  /*3f00*/  MOV R15, 0xffffffff ;  /* 0xffffffff000f7802 */ /* 0x000fe20000000f00 */
[----:B------:R-:W-:-:S07]  /*3f10*/  IMAD.MOV.U32 R11, RZ, RZ, 0x1f ;  /* 0x0000001fff0b7424 */ /* 0x000fce00078e00ff */
[----:B------:R-:W-:Y:S05]  /*3f20*/  WARPSYNC.COLLECTIVE R15, `(.L_x_5070) ;  /* 0x000000000f087348 */ /* 0x000fea0003c00000 */
[----:B------:R0:W1:Y:S02]  /*3f30*/  SHFL.BFLY P6, R14, R13, R12, R11 ;  /* 0x0c00000c0d0e7389 */ /* 0x00006400000c000b */
[----:B01----:R-:W-:Y:S05]  /*3f40*/  ENDCOLLECTIVE ;  /* 0x000000000000791b */ /* 0x003fea0003800000 */
.L_x_5070:
[----:B------:R-:W-:Y:S01]  /*3f50*/  IMAD.MOV.U32 R12, RZ, RZ, 0x4 ;  /* 0x00000004ff0c7424 */ /* 0x000fe200078e00ff */
[----:B------:R-:W-:-:S05]  /*3f60*/  FMNMX R16, R13, R14, !PT ;  /* 0x0000000e0d107209 */ /* 0x000fca0007800000 */
[----:B------:R-:W-:-:S07]  /*3f70*/  IMAD.MOV.U32 R13, RZ, RZ, R16 ;  /* 0x000000ffff0d7224 */ /* 0x000fce00078e0010 */
[----:B------:R-:W-:Y:S05]  /*3f80*/  WARPSYNC.COLLECTIVE R15, `(.L_x_5071) ;  /* 0x000000000f087348 */ /* 0x000fea0003c00000 */
[----:B------:R0:W1:Y:S02]  /*3f90*/  SHFL.BFLY P6, R14, R13, R12, R11 ;  /* 0x0c00000c0d0e7389 */ /* 0x00006400000c000b */
[----:B01----:R-:W-:Y:S05]  /*3fa0*/  ENDCOLLECTIVE ;  /* 0x000000000000791b */ /* 0x003fea0003800000 */
.L_x_5071:
[----:B------:R-:W-:Y:S01]  /*3fb0*/  IMAD.MOV.U32 R12, RZ, RZ, 0x2 ;  /* 0x00000002ff0c7424 */ /* 0x000fe200078e00ff */
[----:B------:R-:W-:Y:S01]  /*3fc0*/  FMNMX R17, R16, R14, !PT ;  /* 0x0000000e10117209 */ /* 0x000fe20007800000 */
[----:B------:R-:W-:-:S03]  /*3fd0*/  IMAD.MOV.U32 R16, RZ, RZ, 0x437c0000 ;  /* 0x437c0000ff107424 */ /* 0x000fc600078e00ff */
[----:B------:R-:W-:-:S07]  /*3fe0*/  MOV R13, R17 ;  /* 0x00000011000d7202 */ /* 0x000fce0000000f00 */
[----:B------:R-:W-:Y:S05]  /*3ff0*/  WARPSYNC.COLLECTIVE R15, `(.L_x_5072) ;  /* 0x000000000f087348 */ /* 0x000fea0003c00000 */
[----:B------:R0:W1:Y:S02]  /*4000*/  SHFL.BFLY P6, R14, R13, R12, R11 ;  /* 0x0c00000c0d0e7389 */ /* 0x00006400000c000b */
[----:B01----:R-:W-:Y:S05]  /*4010*/  ENDCOLLECTIVE ;  /* 0x000000000000791b */ /* 0x003fea0003800000 */
.L_x_5072:
[----:B------:R-:W-:Y:S01]  /*4020*/  HFMA2 R12, -RZ, RZ, 0, 5.9604644775390625e-08 ;  /* 0x00000001ff0c7431 */ /* 0x000fe200000001ff */
[----:B------:R-:W-:-:S05]  /*4030*/  FMNMX R18, R17, R14, !PT ;  /* 0x0000000e11127209 */ /* 0x000fca0007800000 */
[----:B------:R-:W-:-:S07]  /*4040*/  IMAD.MOV.U32 R13, RZ, RZ, R18 ;  /* 0x000000ffff0d7224 */ /* 0x000fce00078e0012 */
[----:B------:R-:W-:Y:S05]  /*4050*/  WARPSYNC.COLLECTIVE R15, `(.L_x_5073) ;  /* 0x000000000f087348 */ /* 0x000fea0003c00000 */
[----:B------:R0:W1:Y:S02]  /*4060*/  SHFL.BFLY P6, R14, R13, R12, R11 ;  /* 0x0c00000c0d0e7389 */ /* 0x00006400000c000b */
[----:B01----:R-:W-:Y:S05]  /*4070*/  ENDCOLLECTIVE ;  /* 0x000000000000791b */ /* 0x003fea0003800000 */
.L_x_5073:
[----:B------:R-:W-:Y:S01]  /*4080*/  FMNMX R17, R18, R14, !PT ;  /* 0x0000000e12117209 */ /* 0x000fe20007800000 */
[----:B------:R-:W-:-:S04]  /*4090*/  IMAD.MOV.U32 R14, RZ, RZ, 0x3bbb989d ;  /* 0x3bbb989dff0e7424 */ /* 0x000fc800078e00ff */
[C---:B------:R-:W-:Y:S01]  /*40a0*/  FADD R19, -R17.reuse, R7 ;  /* 0x0000000711137221 */ /* 0x040fe20000000100 */
[C---:B------:R-:W-:Y:S01]  /*40b0*/  FADD R15, -R17.reuse, R9 ;  /* 0x00000009110f7221 */ /* 0x040fe20000000100 */
[C---:B------:R-:W-:Y:S01]  /*40c0*/  FADD R9, -R17.reuse, R24 ;  /* 0x0000001811097221 */ /* 0x040fe20000000100 */
[----:B------:R-:W-:Y:S01]  /*40d0*/  FADD R13, -R17, R26 ;  /* 0x0000001a110d7221 */ /* 0x000fe20000000100 */
[----:B------:R-:W-:-:S04]  /*40e0*/  FFMA.SAT R7, R19, R14, 0.5 ;  /* 0x3f00000013077423 */ /* 0x000fc8000000200e */
[----:B------:R-:W-:-:S04]  /*40f0*/  FFMA.RM R7, R7, R16, 12582913 ;  /* 0x4b40000107077423 */ /* 0x000fc80000004010 */
[C---:B------:R-:W-:Y:S01]  /*4100*/  FADD R18, R7.reuse, -12583039 ;  /* 0xcb40007f07127421 */ /* 0x040fe20000000000 */
[----:B------:R-:W-:-:S03]  /*4110*/  SHF.L.U32 R7, R7, 0x17, RZ ;  /* 0x0000001707077819 */ /* 0x000fc600000006ff */
[----:B------:R-:W-:-:S04]  /*4120*/  FFMA R18, R19, 1.4426950216293334961, -R18 ;  /* 0x3fb8aa3b13127823 */ /* 0x000fc80000000812 */
[----:B------:R-:W-:Y:S01]  /*4130*/  FFMA R18, R19, 1.925963033500011079e-08, R18 ;  /* 0x32a5706013127823 */ /* 0x000fe20000000012 */
[----:B------:R-:W-:-:S04]  /*4140*/  FADD R19, -R17, R8 ;  /* 0x0000000811137221 */ /* 0x000fc80000000100 */
[----:B------:R-:W-:Y:S01]  /*4150*/  FFMA.SAT R11, R19, R14, 0.5 ;  /* 0x3f000000130b7423 */ /* 0x000fe2000000200e */
[----:B------:R-:W0:Y:S03]  /*4160*/  MUFU.EX2 R18, R18 ;  /* 0x0000001200127308 */ /* 0x000e260000000800 */
[----:B------:R-:W-:Y:S01]  /*4170*/  FFMA.RM R8, R11, R16, 12582913 ;  /* 0x4b4000010b087423 */ /* 0x000fe20000004010 */
[----:B------:R-:W-:-:S03]  /*4180*/  FADD R11, -R17, R10 ;  /* 0x0000000a110b7221 */ /* 0x000fc60000000100 */
[----:B------:R-:W-:-:S04]  /*4190*/  FADD R10, R8, -12583039 ;  /* 0xcb40007f080a7421 */ /* 0x000fc80000000000 */
[----:B------:R-:W-:-:S04]  /*41a0*/  FFMA R10, R19, 1.4426950216293334961, -R10 ;  /* 0x3fb8aa3b130a7823 */ /* 0x000fc8000000080a */
[----:B------:R-:W-:Y:S01]  /*41b0*/  FFMA R19, R19, 1.925963033500011079e-08, R10 ;  /* 0x32a5706013137823 */ /* 0x000fe2000000000a */
[----:B0-----:R-:W-:Y:S01]  /*41c0*/  FMUL R17, R7, R18 ;  /* 0x0000001207117220 */ /* 0x001fe20000400000 */
[----:B------:R-:W-:Y:S02]  /*41d0*/  FFMA.SAT R7, R15, R14, 0.5 ;  /* 0x3f0000000f077423 */ /* 0x000fe4000000200e */
[----:B------:R-:W0:Y:S02]  /*41e0*/  MUFU.EX2 R12, R19 ;  /* 0x00000013000c7308 */ /* 0x000e240000000800 */
[----:B------:R-:W-:Y:S01]  /*41f0*/  FFMA.RM R10, R7, R16, 12582913 ;  /* 0x4b400001070a7423 */ /* 0x000fe20000004010 */
[----:B------:R-:W-:-:S03]  /*4200*/  IMAD.SHL.U32 R7, R8, 0x800000, RZ ;  /* 0x0080000008077824 */ /* 0x000fc600078e00ff */
[C---:B------:R-:W-:Y:S01]  /*4210*/  FADD R18, R10.reuse, -12583039 ;  /* 0xcb40007f0a127421 */ /* 0x040fe20000000000 */
[----:B------:R-:W-:-:S03]  /*4220*/  IMAD.SHL.U32 R10, R10, 0x800000, RZ ;  /* 0x008000000a0a7824 */ /* 0x000fc600078e00ff */
[----:B------:R-:W-:-:S04]  /*4230*/  FFMA R18, R15, 1.4426950216293334961, -R18 ;  /* 0x3fb8aa3b0f127823 */ /* 0x000fc80000000812 */
[----:B------:R-:W-:Y:S01]  /*4240*/  FFMA R18, R15, 1.925963033500011079e-08, R18 ;  /* 0x32a570600f127823 */ /* 0x000fe20000000012 */
[----:B------:R-:W-:Y:S01]  /*4250*/  FFMA.SAT R15, R11, R14, 0.5 ;  /* 0x3f0000000b0f7423 */ /* 0x000fe2000000200e */
[----:B0-----:R-:W-:-:S03]  /*4260*/  FMUL R7, R7, R12 ;  /* 0x0000000c07077220 */ /* 0x001fc60000400000 */
[----:B------:R-:W-:Y:S01]  /*4270*/  FFMA.RM R8, R15, R16, 12582913 ;  /* 0x4b4000010f087423 */ /* 0x000fe20000004010 */
[----:B------:R-:W-:-:S03]  /*4280*/  FFMA.SAT R15, R13, R14, 0.5 ;  /* 0x3f0000000d0f7423 */ /* 0x000fc6000000200e */
[----:B------:R-:W-:-:S04]  /*4290*/  FADD R12, R8, -12583039 ;  /* 0xcb40007f080c7421 */ /* 0x000fc80000000000 */
[----:B------:R-:W-:-:S04]  /*42a0*/  FFMA R12, R11, 1.4426950216293334961, -R12 ;  /* 0x3fb8aa3b0b0c7823 */ /* 0x000fc8000000080c */
[----:B------:R-:W-:Y:S01]  /*42b0*/  FFMA R20, R11, 1.925963033500011079e-08, R12 ;  /* 0x32a570600b147823 */ /* 0x000fe2000000000c */
[----:B------:R-:W-:-:S03]  /*42c0*/  FFMA.SAT R11, R9, R14, 0.5 ;  /* 0x3f000000090b7423 */ /* 0x000fc6000000200e */
[----:B------:R-:W-:Y:S01]  /*42d0*/  MUFU.EX2 R19, R20 ;  /* 0x0000001400137308 */ /* 0x000fe20000000800 */
[-C--:B------:R-:W-:Y:S01]  /*42e0*/  FFMA.RM R12, R11, R16.reuse, 12582913 ;  /* 0x4b4000010b0c7423 */ /* 0x080fe20000004010 */
[----:B------:R-:W-:-:S03]  /*42f0*/  FFMA.RM R11, R15, R16, 12582913 ;  /* 0x4b4000010f0b7423 */ /* 0x000fc60000004010 */
[C---:B------:R-:W-:Y:S01]  /*4300*/  FADD R14, R12.reuse, -12583039 ;  /* 0xcb40007f0c0e7421 */ /* 0x040fe20000000000 */
[----:B------:R-:W-:Y:S02]  /*4310*/  IMAD.SHL.U32 R12, R12, 0x800000, RZ ;  /* 0x008000000c0c7824 */ /* 0x000fe400078e00ff */
[----:B------:R-:W0:Y:S01]  /*4320*/  MUFU.EX2 R15, R18 ;  /* 0x00000012000f7308 */ /* 0x000e220000000800 */
[----:B------:R-:W-:-:S04]  /*4330*/  FFMA R14, R9, 1.4426950216293334961, -R14 ;  /* 0x3fb8aa3b090e7823 */ /* 0x000fc8000000080e */
[----:B------:R-:W-:Y:S01]  /*4340*/  FFMA R9, R9, 1.925963033500011079e-08, R14 ;  /* 0x32a5706009097823 */ /* 0x000fe2000000000e */
[----:B------:R-:W-:-:S04]  /*4350*/  FADD R14, R11, -12583039 ;  /* 0xcb40007f0b0e7421 */ /* 0x000fc80000000000 */
[C---:B------:R-:W-:Y:S01]  /*4360*/  FFMA R14, R13.reuse, 1.4426950216293334961, -R14 ;  /* 0x3fb8aa3b0d0e7823 */ /* 0x040fe2000000080e */
[----:B------:R-:W1:Y:S03]  /*4370*/  MUFU.EX2 R9, R9 ;  /* 0x0000000900097308 */ /* 0x000e660000000800 */
[----:B------:R-:W-:Y:S01]  /*4380*/  FFMA R14, R13, 1.925963033500011079e-08, R14 ;  /* 0x32a570600d0e7823 */ /* 0x000fe2000000000e */
[----:B0-----:R-:W-:Y:S01]  /*4390*/  FMUL R16, R10, R15 ;  /* 0x0000000f0a107220 */ /* 0x001fe20000400000 */
[----:B------:R-:W-:-:S03]  /*43a0*/  SHF.L.U32 R10, R8, 0x17, RZ ;  /* 0x00000017080a7819 */ /* 0x000fc600000006ff */
[----:B------:R-:W0:Y:S01]  /*43b0*/  MUFU.EX2 R15, R14 ;  /* 0x0000000e000f7308 */ /* 0x000e220000000800 */
[----:B------:R-:W-:Y:S01]  /*43c0*/  FADD R8, RZ, R17 ;  /* 0x00000011ff087221 */ /* 0x000fe20000000000 */
[----:B------:R-:W-:-:S03]  /*43d0*/  FMUL R10, R10, R19 ;  /* 0x000000130a0a7220 */ /* 0x000fc60000400000 */
[----:B------:R-:W-:Y:S01]  /*43e0*/  FADD R13, R8, R7 ;  /* 0x00000007080d7221 */ /* 0x000fe20000000000 */
[----:B------:R-:W-:Y:S02]  /*43f0*/  IMAD.SHL.U32 R8, R11, 0x800000, RZ ;  /* 0x008000000b087824 */ /* 0x000fe400078e00ff */
[----:B------:R-:W-:Y:S02]  /*4400*/  IMAD.MOV.U32 R11, RZ, RZ, 0x1f ;  /* 0x0000001fff0b7424 */ /* 0x000fe400078e00ff */
[----:B------:R-:W-:Y:S01]  /*4410*/  FADD R13, R13, R16 ;  /* 0x000000100d0d7221 */ /* 0x000fe20000000000 */
[----:B-1----:R-:W-:-:S03]  /*4420*/  FMUL R9, R12, R9 ;  /* 0x000000090c097220 */ /* 0x002fc60000400000 */
[----:B------:R-:W-:Y:S01]  /*4430*/  FADD R12, R13, R10 ;  /* 0x0000000a0d0c7221 */ /* 0x000fe20000000000 */
[----:B0-----:R-:W-:-:S03]  /*4440*/  FMUL R8, R8, R15 ;  /* 0x0000000f08087220 */ /* 0x001fc60000400000 */
[----:B------:R-:W-:Y:S01]  /*4450*/  FADD R13, R12, R9 ;  /* 0x000000090c0d7221 */ /* 0x000fe20000000000 */
[----:B------:R-:W-:Y:S01]  /*4460*/  MOV R12, 0x10 ;  /* 0x00000010000c7802 */ /* 0x000fe20000000f00 */
[----:B------:R-:W-:Y:S02]  /*4470*/  IMAD.MOV.U32 R15, RZ, RZ, -0x1 ;  /* 0xffffffffff0f7424 */ /* 0x000fe400078e00ff */
[----:B------:R-:W-:-:S07]  /*4480*/  FADD R13, R13, R8 ;  /* 0x000000080d0d7221 */ /* 0x000fce0000000000 */
[----:B------:R-:W-:Y:S05]  /*4490*/  WARPSYNC.COLLECTIVE R15, `(.L_x_5074) ;  /* 0x000000000f087348 */ /* 0x000fea0003c00000 */
[----:B------:R0:W1:Y:S02]  /*44a0*/  SHFL.BFLY P6, R14, R13, R12, R11 ;  /* 0x0c00000c0d0e7389 */ /* 0x00006400000c000b */
[----:B01----:R-:W-:Y:S05]  /*44b0*/  ENDCOLLECTIVE ;  /* 0x000000000000791b */ /* 0x003fea0003800000 */
.L_x_5074:
[----:B------:R-:W-:Y:S02]  /*44c0*/  IMAD.MOV.U32 R12, RZ, RZ, 0x8 ;  /* 0x00000008ff0c7424 */ /* 0x000fe400078e00ff */
[----:B------:R-:W-:-:S05]  /*44d0*/  FADD R18, R13, R14 ;  /* 0x0000000e0d127221 */ /* 0x000fca0000000000 */
[----:B------:R-:W-:-:S07]  /*44e0*/  MOV R13, R18 ;  /* 0x00000012000d7202 */ /* 0x000fce0000000f00 */
[----:B------:R-:W-:Y:S05]  /*44f0*/  WARPSYNC.COLLECTIVE R15, `(.L_x_5075) ;  /* 0x000000000f087348 */ /* 0x000fea0003c00000 */
[----:B------:R0:W1:Y:S02]  /*4500*/  SHFL.BFLY P6, R14, R13, R12, R11 ;  /* 0x0c00000c0d0e7389 */ /* 0x00006400000c000b */
[----:B01----:R-:W-:Y:S05]  /*4510*/  ENDCOLLECTIVE ;  /* 0x000000000000791b */ /* 0x003fea0003800000 */
.L_x_5075:
[----:B------:R-:W-:Y:S02]  /*4520*/  HFMA2 R12, -RZ, RZ, 0, 2.384185791015625e-07 ;  /* 0x00000004ff0c7431 */ /* 0x000fe400000001ff */
[----:B------:R-:W-:-:S04]  /*4530*/  FADD R19, R18, R14 ;  /* 0x0000000e12137221 */ /* 0x000fc80000000000 */
[----:B------:R-:W-:-:S07]  /*4540*/  IMAD.MOV.U32 R13, RZ, RZ, R19 ;  /* 0x000000ffff0d7224 */ /* 0x000fce00078e0013 */
[----:B------:R-:W-:Y:S05]  /*4550*/  WARPSYNC.COLLECTIVE R15, `(.L_x_5076) ;  /* 0x000000000f087348 */ /* 0x000fea0003c00000 */
[----:B------:R0:W1:Y:S02]  /*4560*/  SHFL.BFLY P6, R14, R13, R12, R11 ;  /* 0x0c00000c0d0e7389 */ /* 0x00006400000c000b */
[----:B01----:R-:W-:Y:S05]  /*4570*/  ENDCOLLECTIVE ;  /* 0x000000000000791b */ /* 0x003fea0003800000 */
.L_x_5076:
[----:B------:R-:W-:Y:S02]  /*4580*/  IMAD.MOV.U32 R12, RZ, RZ, 0x2 ;  /* 0x00000002ff0c7424 */ /* 0x000fe400078e00ff */
[----:B------:R-:W-:-:S04]  /*4590*/  FADD R20, R19, R14 ;  /* 0x0000000e13147221 */ /* 0x000fc80000000000 */
[----:B------:R-:W-:-:S07]  /*45a0*/  IMAD.MOV.U32 R13, RZ, RZ, R20 ;  /* 0x000000ffff0d7224 */ /* 0x000fce00078e0014 */
[----:B------:R-:W-:Y:S05]  /*45b0*/  WARPSYNC.COLLECTIVE R15, `(.L_x_5077) ;  /* 0x000000000f087348 */ /* 0x000fea0003c00000 */
[----:B------:R0:W1:Y:S02]  /*45c0*/  SHFL.BFLY P6, R14, R13, R12, R11 ;  /* 0x0c00000c0d0e7389 */ /* 0x00006400000c000b */
[----:B01----:R-:W-:Y:S05]  /*45d0*/  ENDCOLLECTIVE ;  /* 0x000000000000791b */ /* 0x003fea0003800000 */
.L_x_5077:
[----:B------:R-:W-:Y:S02]  /*45e0*/  IMAD.MOV.U32 R12, RZ, RZ, 0x1 ;  /* 0x00000001ff0c7424 */ /* 0x000fe400078e00ff */
[----:B------:R-:W-:-:S05]  /*45f0*/  FADD R21, R20, R14 ;  /* 0x0000000e14157221 */ /* 0x000fca0000000000 */
[----:B------:R-:W-:-:S07]  /*4600*/  MOV R13, R21 ;  /* 0x00000015000d7202 */ /* 0x000fce0000000f00 */
[----:B------:R-:W-:Y:S05]  /*4610*/  WARPSYNC.COLLECTIVE R15, `(.L_x_5078) ;  /* 0x000000000f087348 */ /* 0x000fea0003c00000 */
[----:B------:R0:W1:Y:S02]  /*4620*/  SHFL.BFLY P6, R14, R13, R12, R11 ;  /* 0x0c00000c0d0e7389 */ /* 0x00006400000c000b */
[----:B01----:R-:W-:Y:S05]  /*4630*/  ENDCOLLECTIVE ;  /* 0x000000000000791b */ /* 0x003fea0003800000 */
.L_x_5078:
[----:B------:R-:W-:Y:S05]  /*4640*/  BRA `(.L_x_5079) ;  /* 0xffffffec00e87947 */ /* 0x000fea000383ffff */
        .weak           $__internal_62_$__cuda_sm3x_div_rn_noftz_f32_slowpath
        .type           $__internal_62_$__cuda_sm3x_div_rn_noftz_f32_slowpath,@function
        .size           $__internal_62_$__cuda_sm3x_div_rn_noftz_f32_slowpath,(.L_x_37439 - $__internal_62_$__cuda_sm3x_div_rn_noftz_f32_slowpath)
$__internal_62_$__cuda_sm3x_div_rn_noftz_f32_slowpath:
        /* <DEDUP_REMOVED lines=34> */
.L_x_5081:
        /* <DEDUP_REMOVED lines=51> */
.L_x_5088:
[----:B------:R-:W-:-:S04]  /*4ba0*/  LOP3.LUT R12, R12, 0x80000000, RZ, 0xc0, !PT ;  /* 0x800000000c0c7812 */ /* 0x000fc800078ec0ff */
[----:B------:R-:W-:Y:S01]  /*4bb0*/  LOP3.LUT R12, R12, 0x7f800000, RZ, 0xfc, !PT ;  /* 0x7f8000000c0c7812 */ /* 0x000fe200078efcff */
[----:B------:R-:W-:Y:S06]  /*4bc0*/  BRA `(.L_x_5089) ;  /* 0x0000000000047947 */ /* 0x000fec0003800000 */
.L_x_5087:
[----:B------:R-:W-:-:S07]  /*4bd0*/  IMAD R12, R20, 0x800000, R12 ;  /* 0x00800000140c7824 */ /* 0x000fce00078e020c */
.L_x_5089:
[----:B------:R-:W-:Y:S05]  /*4be0*/  BSYNC.RECONVERGENT B3 ;  /* 0x0000000000037941 */ /* 0x000fea0003800200 */
.L_x_5086:
[----:B------:R-:W-:Y:S05]  /*4bf0*/  BRA `(.L_x_5090) ;  /* 0x0000000000207947 */ /* 0x000fea0003800000 */
.L_x_5085:
[----:B------:R-:W-:-:S04]  /*4c00*/  LOP3.LUT R12, R12, 0x80000000, R17, 0x48, !PT ;  /* 0x800000000c0c7812 */ /* 0x000fc800078e4811 */
[----:B------:R-:W-:Y:S01]  /*4c10*/  LOP3.LUT R12, R12, 0x7f800000, RZ, 0xfc, !PT ;  /* 0x7f8000000c0c7812 */ /* 0x000fe200078efcff */
[----:B------:R-:W-:Y:S06]  /*4c20*/  BRA `(.L_x_5090) ;  /* 0x0000000000147947 */ /* 0x000fec0003800000 */
.L_x_5084:
[----:B------:R-:W-:Y:S01]  /*4c30*/  LOP3.LUT R12, R12, 0x80000000, R17, 0x48, !PT ;  /* 0x800000000c0c7812 */ /* 0x000fe200078e4811 */
[----:B------:R-:W-:Y:S06]  /*4c40*/  BRA `(.L_x_5090) ;  /* 0x00000000000c7947 */ /* 0x000fec0003800000 */
.L_x_5083:
[----:B------:R-:W0:Y:S01]  /*4c50*/  MUFU.RSQ R12, -QNAN ;  /* 0xffc00000000c7908 */ /* 0x000e220000001400 */
[----:B------:R-:W-:Y:S05]  /*4c60*/  BRA `(.L_x_5090) ;  /* 0x0000000000047947 */ /* 0x000fea0003800000 */
.L_x_5082:
[----:B------:R-:W-:-:S07]  /*4c70*/  FADD.FTZ R12, R17, R12 ;  /* 0x0000000c110c7221 */ /* 0x000fce0000010000 */
.L_x_5090:
[----:B------:R-:W-:Y:S05]  /*4c80*/  BSYNC.RECONVERGENT B2 ;  /* 0x0000000000027941 */ /* 0x000fea0003800200 */
.L_x_5080:
[----:B0-----:R-:W-:Y:S01]  /*4c90*/  IMAD.MOV.U32 R11, RZ, RZ, R12 ;  /* 0x000000ffff0b7224 */ /* 0x001fe200078e000c */
[----:B------:R-:W-:Y:S01]  /*4ca0*/  MOV R12, R18 ;  /* 0x00000012000c7202 */ /* 0x000fe20000000f00 */
[----:B------:R-:W-:-:S04]  /*4cb0*/  IMAD.MOV.U32 R13, RZ, RZ, 0x0 ;  /* 0x00000000ff0d7424 */ /* 0x000fc800078e00ff */
[----:B------:R-:W-:Y:S05]  /*4cc0*/  RET.REL.NODEC R12 `(_Z15SoftmaxWarpImplI22BroadcastScaleMaskLoadIffbLm4EiE11DirectStoreIffEfLi1ELi6ELi32ELi1ELb1EL9Algorithm0EEvT_T0_ll) ;  /* 0xffffffb00ccc7950 */ /* 0x000fea0003c3ffff */
.L_x_5091:
        /* <DEDUP_REMOVED lines=11> */
.L_x_37439:


//--------------------- .text._Z15SoftmaxWarpImplI22BroadcastScaleMaskLoadIffbLm4EiE11DirectStoreIffEfLi1ELi6ELi32ELi1ELb0EL9Algorithm0EEvT_T0_ll --------------------------
	.section	.text._Z15SoftmaxWarpImplI22BroadcastScaleMaskLoadIffbLm4EiE11DirectStoreIffEfLi1ELi6ELi32ELi1ELb0EL9Algorithm0EEvT_T0_ll,"ax",@progbits
	.align	128
        .global         _Z15SoftmaxWarpImplI22BroadcastScaleMaskLoadIffbLm4EiE11DirectStoreIffEfLi1ELi6ELi32ELi1ELb0EL9Algorithm0EEvT_T0_ll
        .type           _Z15SoftmaxWarpImplI22BroadcastScaleMaskLoadIffbLm4EiE11DirectStoreIffEfLi1ELi6ELi32ELi1ELb0EL9Algorithm0EEvT_T0_ll,@function
        .size           _Z15SoftmaxWarpImplI22BroadcastScaleMaskLoadIffbLm4EiE11DirectStoreIffEfLi1ELi6ELi32ELi1ELb0EL9Algorithm0EEvT_T0_ll,(.L_x_37440 - _Z15SoftmaxWarpImplI22BroadcastScaleMaskLoadIffbLm4EiE11DirectStoreIffEfLi1ELi6ELi32ELi1ELb0EL9Algorithm0EEvT_T0_ll)
        .other          _Z15SoftmaxWarpImplI22BroadcastScaleMaskLoadIffbLm4EiE11DirectStoreIffEfLi1ELi6ELi32ELi1ELb0EL9Algorithm0EEvT_T0_ll,@"STO_CUDA_ENTRY STV_DEFAULT"
_Z15SoftmaxWarpImplI22BroadcastScaleMaskLoadIffbLm4EiE11DirectStoreIffEfLi1ELi6ELi32ELi1ELb0EL9Algorithm0EEvT_T0_ll:
.text._Z15SoftmaxWarpImplI22BroadcastScaleMaskLoadIffbLm4EiE11DirectStoreIffEfLi1ELi6ELi32ELi1ELb0EL9Algorithm0EEvT_T0_ll:
        /* <DEDUP_REMOVED lines=31> */
.L_x_5092:
        /* <DEDUP_REMOVED lines=14> */
.L_x_5107:
[----:B------:R-:W-:Y:S01]  /*02d0*/  IABS R6, UR59 ;  /* 0x0000003b00067c13 */ /* 0x000fe20008000000 */
[----:B0-----:R-:W-:Y:S01]  /*02e0*/  IMAD R10, R18, UR58, R19 ;  /* 0x0000003a120a7c24 */ /* 0x001fe2000f8e0213 */
[----:B------:R-:W-:Y:S01]  /*02f0*/  IABS R2, UR60 ;  /* 0x0000003c00027c13 */ /* 0x000fe20008000000 */
[----:B------:R-:W-:Y:S01]  /*0300*/  UMOV UR4, URZ ;  /* 0x000000ff00047c82 */ /* 0x000fe20008000000 */
[----:B------:R-:W0:Y:S01]  /*0310*/  I2F.RP R0, R6 ;  /* 0x0000000600007306 */ /* 0x000e220000209400 */
[----:B------:R-:W-:Y:S01]  /*0320*/  UISETP.NE.U32.AND UP0, UPT, UR40, 0x1, UPT ;  /* 0x000000012800788c */ /* 0x000fe2000bf05070 */
[----:B------:R-:W-:Y:S01]  /*0330*/  R2UR UR8, R2 ;  /* 0x00000000020872ca */ /* 0x000fe200000e0000 */
[----:B------:R-:W-:Y:S01]  /*0340*/  UISETP.NE.U32.AND UP2, UPT, UR42, 0x1, UPT ;  /* 0x000000012a00788c */ /* 0x000fe2000bf45070 */
[----:B------:R-:W-:Y:S01]  /*0350*/  IABS R2, R10 ;  /* 0x0000000a00027213 */ /* 0x000fe20000000000 */
[----:B------:R-:W-:Y:S01]  /*0360*/  UISETP.NE.AND.EX UP0, UPT, UR41, URZ, UPT, UP0 ;  /* 0x000000ff2900728c */ /* 0x000fe2000bf05300 */
[----:B--2---:R-:W-:Y:S01]  /*0370*/  IADD3 R3, PT, PT, R10, 0x20, RZ ;  /* 0x000000200a037810 */ /* 0x004fe20007ffe0ff */
[----:B------:R-:W-:Y:S01]  /*0380*/  UISETP.NE.AND.EX UP2, UPT, UR43, URZ, UPT, UP2 ;  /* 0x000000ff2b00728c */ /* 0x000fe2000bf45320 */
[----:B-1----:R-:W-:Y:S01]  /*0390*/  R2UR UR10, R8 ;  /* 0x00000000080a72ca */ /* 0x002fe200000e0000 */
[----:B------:R-:W-:Y:S01]  /*03a0*/  UISETP.NE.U32.AND UP1, UPT, UR36, 0x1, UPT ;  /* 0x000000012400788c */ /* 0x000fe2000bf25070 */
[----:B------:R-:W-:-:S03]  /*03b0*/  R2UR UR11, R9 ;  /* 0x00000000090b72ca */ /* 0x000fc600000e0000 */
[----:B------:R-:W-:Y:S01]  /*03c0*/  UISETP.NE.AND.EX UP1, UPT, UR37, URZ, UPT, UP1 ;  /* 0x000000ff2500728c */ /* 0x000fe2000bf25310 */
[----:B0-----:R-:W0:Y:S08]  /*03d0*/  MUFU.RCP R0, R0 ;  /* 0x0000000000007308 */ /* 0x001e300000001000 */
[----:B------:R-:W1:Y:S01]  /*03e0*/  I2F.RP R11, UR8 ;  /* 0x00000008000b7d06 */ /* 0x000e620008209400 */
[----:B0-----:R-:W-:-:S07]  /*03f0*/  VIADD R4, R0, 0xffffffe ;  /* 0x0ffffffe00047836 */ /* 0x001fce0000000000 */
[----:B------:R0:W2:Y:S08]  /*0400*/  F2I.FTZ.U32.TRUNC.NTZ R5, R4 ;  /* 0x0000000400057305 */ /* 0x0000b0000021f000 */
[----:B-1----:R-:W1:Y:S01]  /*0410*/  MUFU.RCP R11, R11 ;  /* 0x0000000b000b7308 */ /* 0x002e620000001000 */
[----:B0-----:R-:W-:Y:S02]  /*0420*/  IMAD.MOV.U32 R4, RZ, RZ, RZ ;  /* 0x000000ffff047224 */ /* 0x001fe400078e00ff */
[----:B--2---:R-:W-:-:S04]  /*0430*/  IMAD.MOV R13, RZ, RZ, -R5 ;  /* 0x000000ffff0d7224 */ /* 0x004fc800078e0a05 */
[----:B------:R-:W-:-:S04]  /*0440*/  IMAD R13, R13, R6, RZ ;  /* 0x000000060d0d7224 */ /* 0x000fc800078e02ff */
[----:B------:R-:W-:Y:S01]  /*0450*/  IMAD.HI.U32 R0, R5, R13, R4 ;  /* 0x0000000d05007227 */ /* 0x000fe200078e0004 */
[----:B------:R-:W-:-:S03]  /*0460*/  IABS R13, R3 ;  /* 0x00000003000d7213 */ /* 0x000fc60000000000 */
[----:B------:R-:W-:Y:S02]  /*0470*/  IMAD.MOV.U32 R5, RZ, RZ, R2 ;  /* 0x000000ffff057224 */ /* 0x000fe400078e0002 */
[----:B------:R-:W-:-:S04]  /*0480*/  IMAD.HI.U32 R14, R0, R13, RZ ;  /* 0x0000000d000e7227 */ /* 0x000fc800078e00ff */
[----:B------:R-:W-:-:S04]  /*0490*/  IMAD.HI.U32 R2, R0, R5, RZ ;  /* 0x0000000500027227 */ /* 0x000fc800078e00ff */
[----:B------:R-:W-:Y:S01]  /*04a0*/  IMAD.MOV R12, RZ, RZ, -R14 ;  /* 0x000000ffff0c7224 */ /* 0x000fe200078e0a0e */
[----:B------:R-:W-:-:S03]  /*04b0*/  IADD3 R4, PT, PT, -R2, RZ, RZ ;  /* 0x000000ff02047210 */ /* 0x000fc60007ffe1ff */
[C---:B------:R-:W-:Y:S02]  /*04c0*/  IMAD R13, R6.reuse, R12, R13 ;  /* 0x0000000c060d7224 */ /* 0x040fe400078e020d */
[----:B------:R-:W-:Y:S01]  /*04d0*/  IMAD R5, R6, R4, R5 ;  /* 0x0000000406057224 */ /* 0x000fe200078e0205 */
[----:B------:R-:W-:Y:S01]  /*04e0*/  LOP3.LUT R4, R10, UR59, RZ, 0x3c, !PT ;  /* 0x0000003b0a047c12 */ /* 0x000fe2000f8e3cff */
[----:B-1----:R-:W-:Y:S01]  /*04f0*/  VIADD R12, R11, 0xffffffe ;  /* 0x0ffffffe0b0c7836 */ /* 0x002fe20000000000 */
[C---:B------:R-:W-:Y:S02]  /*0500*/  ISETP.GT.U32.AND P4, PT, R6.reuse, R13, PT ;  /* 0x0000000d0600720c */ /* 0x040fe40003f84070 */
[----:B------:R-:W-:Y:S02]  /*0510*/  ISETP.GT.U32.AND P2, PT, R6, R5, PT ;  /* 0x000000050600720c */ /* 0x000fe40003f44070 */
[----:B------:R-:W-:Y:S01]  /*0520*/  ISETP.GE.AND P3, PT, R4, RZ, PT ;  /* 0x000000ff0400720c */ /* 0x000fe20003f66270 */
[----:B------:R-:W0:Y:S01]  /*0530*/  F2I.FTZ.U32.TRUNC.NTZ R12, R12 ;  /* 0x0000000c000c7305 */ /* 0x000e22000021f000 */
[----:B------:R-:W-:-:S04]  /*0540*/  IABS R4, UR61 ;  /* 0x0000003d00047c13 */ /* 0x000fc80008000000 */
[----:B------:R-:W-:-:S03]  /*0550*/  R2UR UR9, R4 ;  /* 0x00000000040972ca */ /* 0x000fc600000e0000 */
[----:B------:R-:W-:Y:S01]  /*0560*/  @!P4 IMAD.IADD R13, R13, 0x1, -R6 ;  /* 0x000000010d0dc824 */ /* 0x000fe200078e0a06 */
[----:B------:R-:W-:Y:S01]  /*0570*/  @!P4 IADD3 R14, PT, PT, R14, 0x1, RZ ;  /* 0x000000010e0ec810 */ /* 0x000fe20007ffe0ff */
[----:B------:R-:W-:Y:S01]  /*0580*/  @!P2 VIADD R2, R2, 0x1 ;  /* 0x000000010202a836 */ /* 0x000fe20000000000 */
[-C--:B------:R-:W-:Y:S02]  /*0590*/  @!P2 IADD3 R5, PT, PT, R5, -R6.reuse, RZ ;  /* 0x800000060505a210 */ /* 0x080fe40007ffe0ff */
[-C--:B------:R-:W-:Y:S02]  /*05a0*/  ISETP.GE.U32.AND P1, PT, R13, R6.reuse, PT ;  /* 0x000000060d00720c */ /* 0x080fe40003f26070 */
[----:B------:R-:W-:Y:S02]  /*05b0*/  ISETP.GE.U32.AND P0, PT, R5, R6, PT ;  /* 0x000000060500720c */ /* 0x000fe40003f06070 */
[----:B------:R-:W-:Y:S02]  /*05c0*/  LOP3.LUT R5, R3, UR59, RZ, 0x3c, !PT ;  /* 0x0000003b03057c12 */ /* 0x000fe4000f8e3cff */
[----:B0-----:R-:W-:-:S02]  /*05d0*/  R2UR UR5, R12 ;  /* 0x000000000c0572ca */ /* 0x001fc400000e0000 */
[----:B------:R-:W-:Y:S01]  /*05e0*/  ISETP.GE.AND P5, PT, R5, RZ, PT ;  /* 0x000000ff0500720c */ /* 0x000fe20003fa6270 */
[----:B------:R-:W0:Y:S01]  /*05f0*/  I2F.RP R12, UR9 ;  /* 0x00000009000c7d06 */ /* 0x000e220008209400 */
[----:B------:R-:W-:Y:S01]  /*0600*/  LOP3.LUT R13, RZ, UR59, RZ, 0x33, !PT ;  /* 0x0000003bff0d7c12 */ /* 0x000fe2000f8e33ff */
[----:B------:R-:W-:Y:S02]  /*0610*/  VIADD R5, R10, 0x40 ;  /* 0x000000400a057836 */ /* 0x000fe40000000000 */
[----:B------:R-:W-:Y:S01]  /*0620*/  @P1 VIADD R14, R14, 0x1 ;  /* 0x000000010e0e1836 */ /* 0x000fe20000000000 */
[----:B------:R-:W-:Y:S01]  /*0630*/  ISETP.NE.AND P1, PT, RZ, UR59, PT ;  /* 0x0000003bff007c0c */ /* 0x000fe2000bf25270 */
[----:B------:R-:W-:Y:S01]  /*0640*/  @P0 VIADD R2, R2, 0x1 ;  /* 0x0000000102020836 */ /* 0x000fe20000000000 */
[----:B------:R-:W-:-:S03]  /*0650*/  IABS R17, R5 ;  /* 0x0000000500117213 */ /* 0x000fc60000000000 */
[----:B------:R-:W-:Y:S01]  /*0660*/  UIADD3 UR6, UPT, UPT, URZ, -UR5, URZ ;  /* 0x80000005ff067290 */ /* 0x000fe2000fffe0ff */
[----:B------:R-:W-:Y:S01]  /*0670*/  @!P3 IADD3 R2, PT, PT, -R2, RZ, RZ ;  /* 0x000000ff0202b210 */ /* 0x000fe20007ffe1ff */
[----:B------:R-:W-:Y:S02]  /*0680*/  @!P5 IMAD.MOV R14, RZ, RZ, -R14 ;  /* 0x000000ffff0ed224 */ /* 0x000fe400078e0a0e */
[----:B------:R-:W-:Y:S01]  /*0690*/  UIMAD UR6, UR6, UR8, URZ ;  /* 0x00000008060672a4 */ /* 0x000fe2000f8e02ff */
[C---:B------:R-:W-:Y:S01]  /*06a0*/  SEL R4, R13.reuse, R2, !P1 ;  /* 0x000000020d047207 */ /* 0x040fe20004800000 */
[----:B0-----:R0:W1:Y:S01]  /*06b0*/  MUFU.RCP R22, R12 ;  /* 0x0000000c00167308 */ /* 0x0010620000001000 */
[----:B------:R-:W-:Y:S01]  /*06c0*/  SEL R2, R13, R14, !P1 ;  /* 0x0000000e0d027207 */ /* 0x000fe20004800000 */
[----:B------:R-:W-:Y:S02]  /*06d0*/  UIMAD.WIDE.U32 UR4, UR5, UR6, UR4 ;  /* 0x00000006050472a5 */ /* 0x000fe4000f8e0004 */
[----:B------:R-:W-:Y:S01]  /*06e0*/  IMAD.MOV R15, RZ, RZ, -R4 ;  /* 0x000000ffff0f7224 */ /* 0x000fe200078e0a04 */
[----:B------:R-:W-:-:S03]  /*06f0*/  IADD3 R16, PT, PT, -R2, RZ, RZ ;  /* 0x000000ff02107210 */ /* 0x000fc60007ffe1ff */
[----:B------:R-:W-:Y:S01]  /*0700*/  IMAD R15, R15, UR59, R10 ;  /* 0x0000003b0f0f7c24 */ /* 0x000fe2000f8e020a */
[----:B------:R-:W-:Y:S01]  /*0710*/  UMOV UR6, UR5 ;  /* 0x0000000500067c82 */ /* 0x000fe20008000000 */
[----:B------:R-:W-:Y:S01]  /*0720*/  IMAD R16, R16, UR59, R3 ;  /* 0x0000003b10107c24 */ /* 0x000fe2000f8e0203 */
[----:B------:R-:W-:Y:S01]  /*0730*/  UMOV UR4, URZ ;  /* 0x000000ff00047c82 */ /* 0x000fe20008000000 */
[----:B0-----:R-:W-:Y:S01]  /*0740*/  IMAD.HI.U32 R12, R0, R17, RZ ;  /* 0x00000011000c7227 */ /* 0x001fe200078e00ff */
[----:B------:R-:W-:Y:S02]  /*0750*/  IABS R21, R15 ;  /* 0x0000000f00157213 */ /* 0x000fe40000000000 */
[----:B------:R-:W-:Y:S01]  /*0760*/  IABS R23, R16 ;  /* 0x0000001000177213 */ /* 0x000fe20000000000 */
[----:B------:R-:W-:Y:S02]  /*0770*/  IMAD.MOV R25, RZ, RZ, -R12 ;  /* 0x000000ffff197224 */ /* 0x000fe400078e0a0c */
[----:B------:R-:W-:-:S04]  /*0780*/  IMAD.HI.U32 R11, R21, UR6, RZ ;  /* 0x00000006150b7c27 */ /* 0x000fc8000f8e00ff */
[----:B------:R-:W-:-:S04]  /*0790*/  IMAD.HI.U32 R14, R23, UR6, RZ ;  /* 0x00000006170e7c27 */ /* 0x000fc8000f8e00ff */
[----:B------:R-:W-:Y:S01]  /*07a0*/  IMAD.MOV R24, RZ, RZ, -R11 ;  /* 0x000000ffff187224 */ /* 0x000fe200078e0a0b */
[----:B------:R-:W-:Y:S01]  /*07b0*/  IADD3 R26, PT, PT, -R14, RZ, RZ ;  /* 0x000000ff0e1a7210 */ /* 0x000fe20007ffe1ff */
[----:B------:R-:W-:Y:S01]  /*07c0*/  IMAD R25, R6, R25, R17 ;  /* 0x0000001906197224 */ /* 0x000fe200078e0211 */
[----:B------:R-:W-:Y:S01]  /*07d0*/  LOP3.LUT R17, R15, UR60, RZ, 0x3c, !PT ;  /* 0x0000003c0f117c12 */ /* 0x000fe2000f8e3cff */
[----:B------:R-:W-:Y:S02]  /*07e0*/  IMAD R21, R24, UR8, R21 ;  /* 0x0000000818157c24 */ /* 0x000fe4000f8e0215 */
[----:B------:R-:W-:Y:S01]  /*07f0*/  IMAD R23, R26, UR8, R23 ;  /* 0x000000081a177c24 */ /* 0x000fe2000f8e0217 */
[----:B------:R-:W-:Y:S01]  /*0800*/  ISETP.GT.U32.AND P2, PT, R6, R25, PT ;  /* 0x000000190600720c */ /* 0x000fe20003f44070 */
[----:B-1----:R-:W-:Y:S01]  /*0810*/  VIADD R22, R22, 0xffffffe ;  /* 0x0ffffffe16167836 */ /* 0x002fe20000000000 */
[----:B------:R-:W-:Y:S02]  /*0820*/  ISETP.LT.U32.AND P5, PT, R21, UR8, PT ;  /* 0x0000000815007c0c */ /* 0x000fe4000bfa1070 */
[----:B------:R-:W-:-:S02]  /*0830*/  ISETP.LT.U32.AND P0, PT, R23, UR8, PT ;  /* 0x0000000817007c0c */ /* 0x000fc4000bf01070 */
[----:B------:R-:W-:Y:S01]  /*0840*/  ISETP.GE.AND P4, PT, R17, RZ, PT ;  /* 0x000000ff1100720c */ /* 0x000fe20003f86270 */
[----:B------:R-:W0:Y:S06]  /*0850*/  F2I.FTZ.U32.TRUNC.NTZ R22, R22 ;  /* 0x0000001600167305 */ /* 0x000e2c000021f000 */
[----:B------:R-:W-:Y:S01]  /*0860*/  @!P2 IADD3 R25, PT, PT, R25, -R6, RZ ;  /* 0x800000061919a210 */ /* 0x000fe20007ffe0ff */
[----:B------:R-:W-:Y:S01]  /*0870*/  @!P2 VIADD R12, R12, 0x1 ;  /* 0x000000010c0ca836 */ /* 0x000fe20000000000 */
[----:B------:R-:W-:Y:S01]  /*0880*/  @!P5 IADD3 R21, PT, PT, R21, -UR8, RZ ;  /* 0x800000081515dc10 */ /* 0x000fe2000fffe0ff */
[----:B------:R-:W-:Y:S01]  /*0890*/  @!P5 VIADD R11, R11, 0x1 ;  /* 0x000000010b0bd836 */ /* 0x000fe20000000000 */
[----:B------:R-:W-:Y:S01]  /*08a0*/  PLOP3.LUT P2, PT, PT, PT, UP0, 0x40, 0x4 ;  /* 0x000000000004781c */ /* 0x000fe20003f4e808 */
[----:B------:R-:W-:Y:S01]  /*08b0*/  @!P0 VIADD R23, R23, -UR8 ;  /* 0x8000000817178c36 */ /* 0x000fe20008000000 */
[----:B------:R-:W-:Y:S01]  /*08c0*/  ISETP.GE.U32.AND P6, PT, R21, UR8, PT ;  /* 0x0000000815007c0c */ /* 0x000fe2000bfc6070 */
[----:B------:R-:W-:Y:S01]  /*08d0*/  @!P0 VIADD R14, R14, 0x1 ;  /* 0x000000010e0e8836 */ /* 0x000fe20000000000 */
[----:B------:R-:W-:-:S02]  /*08e0*/  LOP3.LUT R21, R16, UR60, RZ, 0x3c, !PT ;  /* 0x0000003c10157c12 */ /* 0x000fc4000f8e3cff */
[----:B------:R-:W-:Y:S02]  /*08f0*/  ISETP.GE.U32.AND P3, PT, R23, UR8, PT ;  /* 0x0000000817007c0c */ /* 0x000fe4000bf66070 */
[----:B------:R-:W-:Y:S02]  /*0900*/  ISETP.GE.AND P5, PT, R21, RZ, PT ;  /* 0x000000ff1500720c */ /* 0x000fe40003fa6270 */
[----:B------:R-:W-:Y:S02]  /*0910*/  LOP3.LUT R21, R5, UR59, RZ, 0x3c, !PT ;  /* 0x0000003b05157c12 */ /* 0x000fe4000f8e3cff */
[----:B0-----:R-:W-:Y:S02]  /*0920*/  R2UR UR5, R22 ;  /* 0x00000000160572ca */ /* 0x001fe400000e0000 */
[----:B------:R-:W-:Y:S01]  /*0930*/  ISETP.NE.AND P0, PT, RZ, UR60, PT ;  /* 0x0000003cff007c0c */ /* 0x000fe2000bf05270 */
[----:B------:R-:W-:Y:S01]  /*0940*/  @P6 VIADD R11, R11, 0x1 ;  /* 0x000000010b0b6836 */ /* 0x000fe20000000000 */
[----:B------:R-:W-:-:S02]  /*0950*/  ISETP.GE.U32.AND P6, PT, R25, R6, PT ;  /* 0x000000061900720c */ /* 0x000fc40003fc6070 */
[----:B------:R-:W-:Y:S01]  /*0960*/  SEL R25, R4, RZ, !P2 ;  /* 0x000000ff04197207 */ /* 0x000fe20005000000 */
[----:B------:R-:W-:Y:S01]  /*0970*/  IMAD.MOV.U32 R22, RZ, RZ, R11 ;  /* 0x000000ffff167224 */ /* 0x000fe200078e000b */
[----:B------:R-:W-:Y:S02]  /*0980*/  @P3 IADD3 R14, PT, PT, R14, 0x1, RZ ;  /* 0x000000010e0e3810 */ /* 0x000fe40007ffe0ff */
[----:B------:R-:W-:Y:S01]  /*0990*/  ISETP.GE.AND P3, PT, R21, RZ, PT ;  /* 0x000000ff1500720c */ /* 0x000fe20003f66270 */
[----:B------:R-:W-:Y:S01]  /*09a0*/  @!P4 IMAD.MOV R22, RZ, RZ, -R22 ;  /* 0x000000ffff16c224 */ /* 0x000fe200078e0a16 */
[----:B------:R-:W-:Y:S01]  /*09b0*/  LOP3.LUT R11, RZ, UR60, RZ, 0x33, !PT ;  /* 0x0000003cff0b7c12 */ /* 0x000fe2000f8e33ff */
[----:B------:R-:W-:Y:S01]  /*09c0*/  UIADD3 UR7, UPT, UPT, URZ, -UR5, URZ ;  /* 0x80000005ff077290 */ /* 0x000fe2000fffe0ff */
[----:B------:R-:W-:Y:S01]  /*09d0*/  @!P5 IADD3 R14, PT, PT, -R14, RZ, RZ ;  /* 0x000000ff0e0ed210 */ /* 0x000fe20007ffe1ff */
[----:B------:R-:W-:Y:S01]  /*09e0*/  IMAD R25, R25, UR44, RZ ;  /* 0x0000002c19197c24 */ /* 0x000fe2000f8e02ff */
[C---:B------:R-:W-:Y:S01]  /*09f0*/  SEL R17, R11.reuse, R22, !P0 ;  /* 0x000000160b117207 */ /* 0x040fe20004000000 */
[----:B------:R-:W-:Y:S01]  /*0a00*/  @P6 VIADD R12, R12, 0x1 ;  /* 0x000000010c0c6836 */ /* 0x000fe20000000000 */
[----:B------:R-:W-:Y:S01]  /*0a10*/  SEL R14, R11, R14, !P0 ;  /* 0x0000000e0b0e7207 */ /* 0x000fe20004000000 */
[----:B------:R-:W-:Y:S01]  /*0a20*/  UIMAD UR7, UR7, UR9, URZ ;  /* 0x00000009070772a4 */ /* 0x000fe2000f8e02ff */
[----:B------:R-:W-:Y:S01]  /*0a30*/  PLOP3.LUT P5, PT, PT, PT, UP2, 0x40, 0x4 ;  /* 0x000000000004781c */ /* 0x000fe20003fae828 */
[----:B------:R-:W-:Y:S01]  /*0a40*/  IMAD.MOV R22, RZ, RZ, -R17 ;  /* 0x000000ffff167224 */ /* 0x000fe200078e0a11 */
[----:B------:R-:W-:Y:S01]  /*0a50*/  IADD3 R21, PT, PT, -R14, RZ, RZ ;  /* 0x000000ff0e157210 */ /* 0x000fe20007ffe1ff */
[----:B------:R-:W-:Y:S01]  /*0a60*/  @!P3 IMAD.MOV R12, RZ, RZ, -R12 ;  /* 0x000000ffff0cb224 */ /* 0x000fe200078e0a0c */
[----:B------:R-:W-:Y:S01]  /*0a70*/  PLOP3.LUT P3, PT, PT, PT, UP0, 0x40, 0x4 ;  /* 0x000000000004781c */ /* 0x000fe20003f6e808 */
[----:B------:R-:W-:Y:S01]  /*0a80*/  IMAD R15, R22, UR60, R15 ;  /* 0x0000003c160f7c24 */ /* 0x000fe2000f8e020f */
[----:B------:R-:W-:Y:S01]  /*0a90*/  UIMAD.WIDE.U32 UR4, UR5, UR7, UR4 ;  /* 0x00000007050472a5 */ /* 0x000fe2000f8e0004 */
[----:B------:R-:W-:Y:S01]  /*0aa0*/  IMAD R16, R21, UR60, R16 ;  /* 0x0000003c15107c24 */ /* 0x000fe2000f8e0210 */
[----:B------:R-:W-:-:S02]  /*0ab0*/  SEL R12, R13, R12, !P1 ;  /* 0x0000000c0d0c7207 */ /* 0x000fc40004800000 */
[----:B------:R-:W-:Y:S02]  /*0ac0*/  SEL R23, R2, RZ, !P3 ;  /* 0x000000ff02177207 */ /* 0x000fe40005800000 */
[----:B------:R-:W-:Y:S02]  /*0ad0*/  IADD3 R22, PT, PT, -R12, RZ, RZ ;  /* 0x000000ff0c167210 */ /* 0x000fe40007ffe1ff */
[----:B------:R-:W-:Y:S01]  /*0ae0*/  IABS R2, R15 ;  /* 0x0000000f00027213 */ /* 0x000fe20000000000 */
[----:B------:R-:W-:Y:S01]  /*0af0*/  IMAD R23, R23, UR44, RZ ;  /* 0x0000002c17177c24 */ /* 0x000fe2000f8e02ff */
[----:B------:R-:W-:Y:S01]  /*0b00*/  PLOP3.LUT P4, PT, PT, PT, UP2, 0x40, 0x4 ;  /* 0x000000000004781c */ /* 0x000fe20003f8e828 */
[----:B------:R-:W-:Y:S01]  /*0b10*/  IMAD R21, R22, UR59, R5 ;  /* 0x0000003b16157c24 */ /* 0x000fe2000f8e0205 */
[----:B------:R-:W-:Y:S01]  /*0b20*/  SEL R22, R14, RZ, !P5 ;  /* 0x000000ff0e167207 */ /* 0x000fe20006800000 */
[----:B------:R-:W-:Y:S01]  /*0b30*/  IMAD.HI.U32 R14, R2, UR5, RZ ;  /* 0x00000005020e7c27 */ /* 0x000fe2000f8e00ff */
[----:B------:R-:W-:-:S02]  /*0b40*/  SEL R4, R17, RZ, !P4 ;  /* 0x000000ff11047207 */ /* 0x000fc40006000000 */
[----:B------:R-:W-:Y:S01]  /*0b50*/  IABS R24, R21 ;  /* 0x0000001500187213 */ /* 0x000fe20000000000 */
[----:B------:R-:W-:Y:S01]  /*0b60*/  IMAD R23, R22, UR45, R23 ;  /* 0x0000002d16177c24 */ /* 0x000fe2000f8e0217 */
[----:B------:R-:W-:Y:S01]  /*0b70*/  IABS R17, R16 ;  /* 0x0000001000117213 */ /* 0x000fe20000000000 */
[----:B------:R-:W-:Y:S02]  /*0b80*/  IMAD.MOV R27, RZ, RZ, -R14 ;  /* 0x000000ffff1b7224 */ /* 0x000fe400078e0a0e */
[----:B------:R-:W-:Y:S02]  /*0b90*/  IMAD.MOV.U32 R22, RZ, RZ, R24 ;  /* 0x000000ffff167224 */ /* 0x000fe400078e0018 */
[----:B------:R-:W-:Y:S02]  /*0ba0*/  IMAD R2, R27, UR9, R2 ;  /* 0x000000091b027c24 */ /* 0x000fe4000f8e0202 */
[----:B------:R-:W-:-:S04]  /*0bb0*/  IMAD.HI.U32 R24, R22, UR6, RZ ;  /* 0x0000000616187c27 */ /* 0x000fc8000f8e00ff */
[----:B------:R-:W-:Y:S02]  /*0bc0*/  IMAD.MOV R27, RZ, RZ, -R24 ;  /* 0x000000ffff1b7224 */ /* 0x000fe400078e0a18 */
[----:B------:R-:W-:Y:S02]  /*0bd0*/  IMAD R25, R4, UR45, R25 ;  /* 0x0000002d04197c24 */ /* 0x000fe4000f8e0219 */
[----:B------:R-:W-:Y:S02]  /*0be0*/  IMAD R22, R27, UR8, R22 ;  /* 0x000000081b167c24 */ /* 0x000fe4000f8e0216 */
[----:B------:R-:W-:-:S03]  /*0bf0*/  IMAD.HI.U32 R4, R17, UR5, RZ ;  /* 0x0000000511047c27 */ /* 0x000fc6000f8e00ff */
[----:B------:R-:W-:Y:S02]  /*0c00*/  ISETP.LT.U32.AND P3, PT, R22, UR8, PT ;  /* 0x0000000816007c0c */ /* 0x000fe4000bf61070 */
[----:B------:R-:W-:-:S05]  /*0c10*/  IADD3 R26, PT, PT, -R4, RZ, RZ ;  /* 0x000000ff041a7210 */ /* 0x000fca0007ffe1ff */
[----:B------:R-:W-:Y:S01]  /*0c20*/  IMAD R17, R26, UR9, R17 ;  /* 0x000000091a117c24 */ /* 0x000fe2000f8e0211 */
[----:B------:R-:W-:-:S04]  /*0c30*/  LOP3.LUT R26, R15, UR61, RZ, 0x3c, !PT ;  /* 0x0000003d0f1a7c12 */ /* 0x000fc8000f8e3cff */
[----:B------:R-:W-:Y:S01]  /*0c40*/  ISETP.LT.U32.AND P6, PT, R17, UR9, PT ;  /* 0x0000000911007c0c */ /* 0x000fe2000bfc1070 */
[----:B------:R-:W-:Y:S01]  /*0c50*/  @!P3 VIADD R22, R22, -UR8 ;  /* 0x800000081616bc36 */ /* 0x000fe20008000000 */
[----:B------:R-:W-:Y:S02]  /*0c60*/  @!P3 IADD3 R24, PT, PT, R24, 0x1, RZ ;  /* 0x000000011818b810 */ /* 0x000fe40007ffe0ff */
[----:B------:R-:W-:Y:S02]  /*0c70*/  ISETP.LT.U32.AND P3, PT, R2, UR9, PT ;  /* 0x0000000902007c0c */ /* 0x000fe4000bf61070 */
[----:B------:R-:W-:Y:S02]  /*0c80*/  ISETP.GE.U32.AND P2, PT, R22, UR8, PT ;  /* 0x0000000816007c0c */ /* 0x000fe4000bf46070 */
[----:B------:R-:W-:Y:S02]  /*0c90*/  LOP3.LUT R22, R21, UR60, RZ, 0x3c, !PT ;  /* 0x0000003c15167c12 */ /* 0x000fe4000f8e3cff */
[----:B------:R-:W-:-:S02]  /*0ca0*/  ISETP.GE.AND P5, PT, R26, RZ, PT ;  /* 0x000000ff1a00720c */ /* 0x000fc40003fa6270 */
[----:B------:R-:W-:Y:S01]  /*0cb0*/  ISETP.GE.AND P4, PT, R22, RZ, PT ;  /* 0x000000ff1600720c */ /* 0x000fe20003f86270 */
[----:B------:R-:W-:Y:S02]  /*0cc0*/  @!P6 VIADD R17, R17, -UR9 ;  /* 0x800000091111ec36 */ /* 0x000fe40008000000 */
[----:B------:R-:W-:Y:S01]  /*0cd0*/  @!P6 VIADD R4, R4, 0x1 ;  /* 0x000000010404e836 */ /* 0x000fe20000000000 */
[----:B------:R-:W-:Y:S01]  /*0ce0*/  PLOP3.LUT P6, PT, PT, PT, UP1, 0x40, 0x4 ;  /* 0x000000000004781c */ /* 0x000fe20003fce818 */
[----:B------:R-:W-:Y:S01]  /*0cf0*/  @!P3 VIADD R2, R2, -UR9 ;  /* 0x800000090202bc36 */ /* 0x000fe20008000000 */
[----:B------:R-:W-:Y:S01]  /*0d00*/  @!P3 IADD3 R14, PT, PT, R14, 0x1, RZ ;  /* 0x000000010e0eb810 */ /* 0x000fe20007ffe0ff */
[----:B------:R-:W-:-:S03]  /*0d10*/  @P2 VIADD R24, R24, 0x1 ;  /* 0x0000000118182836 */ /* 0x000fc60000000000 */
[----:B------:R-:W-:-:S03]  /*0d20*/  ISETP.GE.U32.AND P2, PT, R2, UR9, PT ;  /* 0x0000000902007c0c */ /* 0x000fc6000bf46070 */
[----:B------:R-:W-:Y:S01]  /*0d30*/  @!P4 IMAD.MOV R24, RZ, RZ, -R24 ;  /* 0x000000ffff18c224 */ /* 0x000fe200078e0a18 */
[----:B------:R-:W-:-:S04]  /*0d40*/  PLOP3.LUT P4, PT, PT, PT, UP0, 0x40, 0x4 ;  /* 0x000000000004781c */ /* 0x000fc80003f8e808 */
[----:B------:R-:W-:Y:S02]  /*0d50*/  SEL R24, R11, R24, !P0 ;  /* 0x000000180b187207 */ /* 0x000fe40004000000 */
[----:B------:R-:W-:Y:S02]  /*0d60*/  SEL R12, R12, RZ, !P4 ;  /* 0x000000ff0c0c7207 */ /* 0x000fe40006000000 */
[----:B------:R-:W-:Y:S01]  /*0d70*/  IADD3 R22, PT, PT, -R24, RZ, RZ ;  /* 0x000000ff18167210 */ /* 0x000fe20007ffe1ff */
[----:B------:R-:W-:Y:S01]  /*0d80*/  @P2 VIADD R14, R14, 0x1 ;  /* 0x000000010e0e2836 */ /* 0x000fe20000000000 */
[----:B------:R-:W-:Y:S02]  /*0d90*/  ISETP.GE.U32.AND P2, PT, R17, UR9, PT ;  /* 0x0000000911007c0c */ /* 0x000fe4000bf46070 */
[----:B------:R-:W-:Y:S01]  /*0da0*/  LOP3.LUT R17, R16, UR61, RZ, 0x3c, !PT ;  /* 0x0000003d10117c12 */ /* 0x000fe2000f8e3cff */
[----:B------:R-:W-:Y:S01]  /*0db0*/  IMAD R21, R22, UR60, R21 ;  /* 0x0000003c16157c24 */ /* 0x000fe2000f8e0215 */
[----:B------:R-:W-:-:S02]  /*0dc0*/  PLOP3.LUT P4, PT, PT, PT, UP2, 0x40, 0x4 ;  /* 0x000000000004781c */ /* 0x000fc40003f8e828 */
[----:B------:R-:W-:Y:S02]  /*0dd0*/  @!P5 IADD3 R14, PT, PT, -R14, RZ, RZ ;  /* 0x000000ff0e0ed210 */ /* 0x000fe40007ffe1ff */
[----:B------:R-:W-:Y:S02]  /*0de0*/  IABS R22, R21 ;  /* 0x0000001500167213 */ /* 0x000fe40000000000 */
[----:B------:R-:W-:Y:S02]  /*0df0*/  ISETP.GE.AND P5, PT, R17, RZ, PT ;  /* 0x000000ff1100720c */ /* 0x000fe40003fa6270 */
[----:B------:R-:W-:Y:S01]  /*0e00*/  SEL R24, R24, RZ, !P4 ;  /* 0x000000ff18187207 */ /* 0x000fe20006000000 */
[----:B------:R-:W-:Y:S01]  /*0e10*/  IMAD.HI.U32 R2, R22, UR5, RZ ;  /* 0x0000000516027c27 */ /* 0x000fe2000f8e00ff */
[----:B------:R-:W-:-:S03]  /*0e20*/  ISETP.NE.AND P4, PT, RZ, UR61, PT ;  /* 0x0000003dff007c0c */ /* 0x000fc6000bf85270 */
[----:B------:R-:W-:Y:S02]  /*0e30*/  IMAD.MOV R27, RZ, RZ, -R2 ;  /* 0x000000ffff1b7224 */ /* 0x000fe400078e0a02 */
[----:B------:R-:W-:Y:S02]  /*0e40*/  @P2 VIADD R4, R4, 0x1 ;  /* 0x0000000104042836 */ /* 0x000fe40000000000 */
[----:B------:R-:W-:Y:S02]  /*0e50*/  IMAD R22, R27, UR9, R22 ;  /* 0x000000091b167c24 */ /* 0x000fe4000f8e0216 */
[----:B------:R-:W-:Y:S01]  /*0e60*/  IMAD R27, R12, UR44, RZ ;  /* 0x0000002c0c1b7c24 */ /* 0x000fe2000f8e02ff */
[----:B------:R-:W-:Y:S02]  /*0e70*/  LOP3.LUT R12, RZ, UR61, RZ, 0x33, !PT ;  /* 0x0000003dff0c7c12 */ /* 0x000fe4000f8e33ff */
[----:B------:R-:W-:Y:S01]  /*0e80*/  ISETP.LT.U32.AND P3, PT, R22, UR9, PT ;  /* 0x0000000916007c0c */ /* 0x000fe2000bf61070 */
[----:B------:R-:W-:Y:S01]  /*0e90*/  IMAD R24, R24, UR45, R27 ;  /* 0x0000002d18187c24 */ /* 0x000fe2000f8e021b */
[----:B------:R-:W-:-:S02]  /*0ea0*/  SEL R14, R12, R14, !P4 ;  /* 0x0000000e0c0e7207 */ /* 0x000fc40006000000 */
[----:B------:R-:W-:Y:S02]  /*0eb0*/  @!P5 IADD3 R4, PT, PT, -R4, RZ, RZ ;  /* 0x000000ff0404d210 */ /* 0x000fe40007ffe1ff */
[C---:B------:R-:W-:Y:S02]  /*0ec0*/  IADD3 R26, PT, PT, -R14.reuse, RZ, RZ ;  /* 0x000000ff0e1a7210 */ /* 0x040fe40007ffe1ff */
[----:B------:R-:W-:-:S03]  /*0ed0*/  SEL R14, R14, RZ, !P6 ;  /* 0x000000ff0e0e7207 */ /* 0x000fc60007000000 */
[----:B------:R-:W-:Y:S01]  /*0ee0*/  IMAD R15, R26, UR61, R15 ;  /* 0x0000003d1a0f7c24 */ /* 0x000fe2000f8e020f */
[----:B------:R-:W-:Y:S01]  /*0ef0*/  LOP3.LUT R26, R21, UR61, RZ, 0x3c, !PT ;  /* 0x0000003d151a7c12 */ /* 0x000fe2000f8e3cff */
[----:B------:R-:W-:Y:S01]  /*0f00*/  @!P3 VIADD R22, R22, -UR9 ;  /* 0x800000091616bc36 */ /* 0x000fe20008000000 */
[----:B------:R-:W-:Y:S01]  /*0f10*/  @!P3 IADD3 R2, PT, PT, R2, 0x1, RZ ;  /* 0x000000010202b810 */ /* 0x000fe20007ffe0ff */
[----:B------:R-:W-:Y:S01]  /*0f20*/  IMAD R25, R14, UR46, R25 ;  /* 0x0000002e0e197c24 */ /* 0x000fe2000f8e0219 */
[----:B------:R-:W-:Y:S02]  /*0f30*/  SEL R14, R12, R4, !P4 ;  /* 0x000000040c0e7207 */ /* 0x000fe40006000000 */
[----:B------:R-:W-:Y:S01]  /*0f40*/  ISETP.GE.U32.AND P2, PT, R22, UR9, PT ;  /* 0x0000000916007c0c */ /* 0x000fe2000bf46070 */
[----:B------:R-:W-:Y:S01]  /*0f50*/  VIADD R22, R10, 0x60 ;  /* 0x000000600a167836 */ /* 0x000fe20000000000 */
[----:B------:R-:W-:Y:S01]  /*0f60*/  ISETP.GE.AND P5, PT, R26, RZ, PT ;  /* 0x000000ff1a00720c */ /* 0x000fe20003fa6270 */
[----:B------:R-:W-:-:S03]  /*0f70*/  IMAD.MOV R27, RZ, RZ, -R14 ;  /* 0x000000ffff1b7224 */ /* 0x000fc600078e0a0e */
[----:B------:R-:W-:Y:S01]  /*0f80*/  IABS R17, R22 ;  /* 0x0000001600117213 */ /* 0x000fe20000000000 */
[----:B------:R-:W-:-:S04]  /*0f90*/  IMAD R16, R27, UR61, R16 ;  /* 0x0000003d1b107c24 */ /* 0x000fc8000f8e0210 */
[----:B------:R-:W-:-:S04]  /*0fa0*/  IMAD.HI.U32 R4, R0, R17, RZ ;  /* 0x0000001100047227 */ /* 0x000fc800078e00ff */
[----:B------:R-:W-:Y:S02]  /*0fb0*/  IMAD.MOV R26, RZ, RZ, -R4 ;  /* 0x000000ffff1a7224 */ /* 0x000fe400078e0a04 */
[----:B------:R-:W-:Y:S01]  /*0fc0*/  @P2 VIADD R2, R2, 0x1 ;  /* 0x0000000102022836 */ /* 0x000fe20000000000 */
[----:B------:R-:W-:Y:S01]  /*0fd0*/  PLOP3.LUT P2, PT, PT, PT, UP1, 0x40, 0x4 ;  /* 0x000000000004781c */ /* 0x000fe20003f4e818 */
[----:B------:R-:W-:Y:S02]  /*0fe0*/  IMAD R17, R6, R26, R17 ;  /* 0x0000001a06117224 */ /* 0x000fe400078e0211 */
[----:B------:R-:W-:Y:S01]  /*0ff0*/  @!P5 IMAD.MOV R2, RZ, RZ, -R2 ;  /* 0x000000ffff02d224 */ /* 0x000fe200078e0a02 */
[----:B------:R-:W-:Y:S02]  /*1000*/  SEL R14, R14, RZ, !P2 ;  /* 0x000000ff0e0e7207 */ /* 0x000fe40005000000 */
[----:B------:R-:W-:Y:S02]  /*1010*/  ISETP.GT.U32.AND P6, PT, R6, R17, PT ;  /* 0x000000110600720c */ /* 0x000fe40003fc4070 */
[----:B------:R-:W-:Y:S01]  /*1020*/  PLOP3.LUT P2, PT, PT, PT, UP1, 0x40, 0x4 ;  /* 0x000000000004781c */ /* 0x000fe20003f4e818 */
[----:B------:R-:W-:Y:S01]  /*1030*/  IMAD R23, R14, UR46, R23 ;  /* 0x0000002e0e177c24 */ /* 0x000fe2000f8e0217 */
[----:B------:R-:W-:-:S05]  /*1040*/  SEL R14, R12, R2, !P4 ;  /* 0x000000020c0e7207 */ /* 0x000fca0006000000 */
[----:B------:R-:W-:-:S04]  /*1050*/  IMAD.MOV R28, RZ, RZ, -R14 ;  /* 0x000000ffff1c7224 */ /* 0x000fc800078e0a0e */
[----:B------:R-:W-:Y:S01]  /*1060*/  @!P6 IMAD.IADD R17, R17, 0x1, -R6 ;  /* 0x000000011111e824 */ /* 0x000fe200078e0a06 */
[----:B------:R-:W-:Y:S01]  /*1070*/  @!P6 IADD3 R4, PT, PT, R4, 0x1, RZ ;  /* 0x000000010404e810 */ /* 0x000fe20007ffe0ff */
[----:B------:R-:W-:-:S03]  /*1080*/  IMAD R21, R28, UR61, R21 ;  /* 0x0000003d1c157c24 */ /* 0x000fc6000f8e0215 */
[----:B------:R-:W-:Y:S02]  /*1090*/  ISETP.GE.U32.AND P6, PT, R17, R6, PT ;  /* 0x000000061100720c */ /* 0x000fe40003fc6070 */
[----:B------:R-:W-:-:S11]  /*10a0*/  LOP3.LUT R17, R22, UR59, RZ, 0x3c, !PT ;  /* 0x0000003b16117c12 */ /* 0x000fd6000f8e3cff */
[----:B------:R-:W-:Y:S01]  /*10b0*/  @P6 VIADD R4, R4, 0x1 ;  /* 0x0000000104046836 */ /* 0x000fe20000000000 */
[----:B------:R-:W-:-:S13]  /*10c0*/  ISETP.GE.AND P6, PT, R17, RZ, PT ;  /* 0x000000ff1100720c */ /* 0x000fda0003fc6270 */
[----:B------:R-:W-:-:S05]  /*10d0*/  @!P6 IMAD.MOV R4, RZ, RZ, -R4 ;  /* 0x000000ffff04e224 */ /* 0x000fca00078e0a04 */
[----:B------:R-:W-:-:S04]  /*10e0*/  SEL R4, R13, R4, !P1 ;  /* 0x000000040d047207 */ /* 0x000fc80004800000 */
[----:B------:R-:W-:-:S05]  /*10f0*/  IADD3 R17, PT, PT, -R4, RZ, RZ ;  /* 0x000000ff04117210 */ /* 0x000fca0007ffe1ff */
[----:B------:R-:W-:Y:S01]  /*1100*/  IMAD R26, R17, UR59, R22 ;  /* 0x0000003b111a7c24 */ /* 0x000fe2000f8e0216 */
[----:B------:R-:W-:-:S04]  /*1110*/  SEL R17, R14, RZ, !P2 ;  /* 0x000000ff0e117207 */ /* 0x000fc80005000000 */
        /* <DEDUP_REMOVED lines=23> */
[----:B------:R-:W-:-:S05]  /*1290*/  IMAD.HI.U32 R27, R2, UR5, RZ ;  /* 0x00000005021b7c27 */ /* 0x000fca000f8e00ff */
[----:B------:R-:W-:-:S05]  /*12a0*/  IADD3 R29, PT, PT, -R27, RZ, RZ ;  /* 0x000000ff1b1d7210 */ /* 0x000fca0007ffe1ff */
[----:B------:R-:W-:Y:S01]  /*12b0*/  IMAD R4, R29, UR9, R2 ;  /* 0x000000091d047c24 */ /* 0x000fe2000f8e0202 */
[----:B------:R-:W-:-:S04]  /*12c0*/  SHF.R.S64 R2, RZ, 0x1e, R3 ;  /* 0x0000001eff027819 */ /* 0x000fc80000001003 */
[----:B------:R-:W-:Y:S02]  /*12d0*/  ISETP.LT.U32.AND P2, PT, R4, UR9, PT ;  /* 0x0000000904007c0c */ /* 0x000fe4000bf41070 */
[----:B------:R-:W-:-:S04]  /*12e0*/  IADD3 R2, P3, PT, R2, UR48, RZ ;  /* 0x0000003002027c10 */ /* 0x000fc8000ff7e0ff */
[----:B------:R-:W-:Y:S02]  /*12f0*/  LEA.HI.X.SX32 R3, R3, UR49, 0x2, P3 ;  /* 0x0000003103037c11 */ /* 0x000fe400098f16ff */
[----:B------:R-:W-:-:S03]  /*1300*/  LOP3.LUT R28, R26, UR61, RZ, 0x3c, !PT ;  /* 0x0000003d1a1c7c12 */ /* 0x000fc6000f8e3cff */
[----:B------:R0:W2:Y:S02]  /*1310*/  LDG.E R14, desc[UR10][R2.64] ;  /* 0x0000000a020e7981 */ /* 0x0000a4000c1e1900 */
[----:B------:R-:W-:-:S05]  /*1320*/  @!P2 VIADD R4, R4, -UR9 ;  /* 0x800000090404ac36 */ /* 0x000fca0008000000 */
[----:B------:R-:W-:Y:S02]  /*1330*/  ISETP.GE.U32.AND P3, PT, R4, UR9, PT ;  /* 0x0000000904007c0c */ /* 0x000fe4000bf66070 */
[----:B------:R-:W-:-:S04]  /*1340*/  SHF.R.S64 R4, RZ, 0x1e, R5 ;  /* 0x0000001eff047819 */ /* 0x000fc80000001005 */
[----:B------:R-:W-:-:S04]  /*1350*/  IADD3 R4, P5, PT, R4, UR48, RZ ;  /* 0x0000003004047c10 */ /* 0x000fc8000ffbe0ff */
[----:B------:R-:W-:Y:S02]  /*1360*/  LEA.HI.X.SX32 R5, R5, UR49, 0x2, P5 ;  /* 0x0000003105057c11 */ /* 0x000fe4000a8f16ff */
[----:B------:R-:W-:Y:S01]  /*1370*/  ISETP.GE.AND P5, PT, R28, RZ, PT ;  /* 0x000000ff1c00720c */ /* 0x000fe20003fa6270 */
[----:B------:R-:W-:Y:S01]  /*1380*/  @!P2 VIADD R27, R27, 0x1 ;  /* 0x000000011b1ba836 */ /* 0x000fe20000000000 */
[----:B0-----:R-:W-:Y:S01]  /*1390*/  SHF.R.S64 R2, RZ, 0x1e, R22 ;  /* 0x0000001eff027819 */ /* 0x001fe20000001016 */
[----:B------:R0:W3:Y:S03]  /*13a0*/  LDG.E R4, desc[UR10][R4.64] ;  /* 0x0000000a04047981 */ /* 0x0000e6000c1e1900 */
[----:B------:R-:W-:-:S07]  /*13b0*/  @P3 IADD3 R27, PT, PT, R27, 0x1, RZ ;  /* 0x000000011b1b3810 */ /* 0x000fce0007ffe0ff */
[----:B------:R-:W-:-:S05]  /*13c0*/  @!P5 IMAD.MOV R27, RZ, RZ, -R27 ;  /* 0x000000ffff1bd224 */ /* 0x000fca00078e0a1b */
[----:B------:R-:W-:Y:S02]  /*13d0*/  SEL R27, R12, R27, !P4 ;  /* 0x0000001b0c1b7207 */ /* 0x000fe40006000000 */
[----:B------:R-:W-:Y:S02]  /*13e0*/  IADD3 R2, P2, PT, R2, UR48, RZ ;  /* 0x0000003002027c10 */ /* 0x000fe4000ff5e0ff */
[----:B0-----:R-:W-:Y:S01]  /*13f0*/  IADD3 R5, PT, PT, R10, 0x80, RZ ;  /* 0x000000800a057810 */ /* 0x001fe20007ffe0ff */
[----:B------:R-:W-:Y:S01]  /*1400*/  IMAD.MOV R29, RZ, RZ, -R27 ;  /* 0x000000ffff1d7224 */ /* 0x000fe200078e0a1b */
[----:B------:R-:W-:Y:S02]  /*1410*/  LEA.HI.X.SX32 R3, R22, UR49, 0x2, P2 ;  /* 0x0000003116037c11 */ /* 0x000fe400090f16ff */
[----:B------:R-:W-:Y:S01]  /*1420*/  PLOP3.LUT P2, PT, PT, PT, UP1, 0x40, 0x4 ;  /* 0x000000000004781c */ /* 0x000fe20003f4e818 */
[----:B------:R-:W-:Y:S01]  /*1430*/  IMAD R26, R29, UR61, R26 ;  /* 0x0000003d1d1a7c24 */ /* 0x000fe2000f8e021a */
[----:B------:R-:W-:Y:S01]  /*1440*/  IABS R29, R5 ;  /* 0x00000005001d7213 */ /* 0x000fe20000000000 */
[----:B------:R0:W4:Y:S01]  /*1450*/  LDG.E R22, desc[UR10][R2.64] ;  /* 0x0000000a02167981 */ /* 0x000122000c1e1900 */
[----:B------:R-:W-:-:S03]  /*1460*/  SEL R28, R27, RZ, !P2 ;  /* 0x000000ff1b1c7207 */ /* 0x000fc60005000000 */
[----:B------:R-:W-:-:S04]  /*1470*/  IMAD.MOV.U32 R27, RZ, RZ, R29 ;  /* 0x000000ffff1b7224 */ /* 0x000fc800078e001d */
[----:B0-----:R-:W-:-:S04]  /*1480*/  IMAD.HI.U32 R2, R0, R27, RZ ;  /* 0x0000001b00027227 */ /* 0x001fc800078e00ff */
[----:B------:R-:W-:-:S04]  /*1490*/  IMAD.MOV R3, RZ, RZ, -R2 ;  /* 0x000000ffff037224 */ /* 0x000fc800078e0a02 */
[----:B------:R-:W-:Y:S01]  /*14a0*/  IMAD R27, R6, R3, R27 ;  /* 0x00000003061b7224 */ /* 0x000fe200078e021b */
[----:B------:R-:W-:-:S04]  /*14b0*/  UISETP.NE.U32.AND UP3, UPT, UR38, 0x1, UPT ;  /* 0x000000012600788c */ /* 0x000fc8000bf65070 */
[----:B------:R-:W-:Y:S01]  /*14c0*/  ISETP.GT.U32.AND P3, PT, R6, R27, PT ;  /* 0x0000001b0600720c */ /* 0x000fe20003f64070 */
[----:B------:R-:W-:Y:S01]  /*14d0*/  UISETP.NE.AND.EX UP3, UPT, UR39, URZ, UPT, UP3 ;  /* 0x000000ff2700728c */ /* 0x000fe2000bf65330 */
[----:B------:R-:W-:-:S05]  /*14e0*/  IMAD R17, R28, UR46, R17 ;  /* 0x0000002e1c117c24 */ /* 0x000fca000f8e0211 */
[----:B------:R-:W-:-:S06]  /*14f0*/  PLOP3.LUT P2, PT, PT, PT, UP3, 0x40, 0x4 ;  /* 0x000000000004781c */ /* 0x000fcc0003f4e838 */
[-C--:B------:R-:W-:Y:S02]  /*1500*/  @!P3 IADD3 R27, PT, PT, R27, -R6.reuse, RZ ;  /* 0x800000061b1bb210 */ /* 0x080fe40007ffe0ff */
[----:B------:R-:W-:Y:S02]  /*1510*/  SEL R28, R15, RZ, !P2 ;  /* 0x000000ff0f1c7207 */ /* 0x000fe40005000000 */
[----:B------:R-:W-:Y:S02]  /*1520*/  ISETP.GE.U32.AND P2, PT, R27, R6, PT ;  /* 0x000000061b00720c */ /* 0x000fe40003f46070 */
[----:B------:R-:W-:-:S04]  /*1530*/  LOP3.LUT R3, R5, UR59, RZ, 0x3c, !PT ;  /* 0x0000003b05037c12 */ /* 0x000fc8000f8e3cff */
[----:B------:R-:W-:Y:S01]  /*1540*/  ISETP.GE.AND P5, PT, R3, RZ, PT ;  /* 0x000000ff0300720c */ /* 0x000fe20003fa6270 */
[----:B------:R-:W-:-:S06]  /*1550*/  @!P3 VIADD R2, R2, 0x1 ;  /* 0x000000010202b836 */ /* 0x000fcc0000000000 */
[----:B------:R-:W-:-:S06]  /*1560*/  @P2 VIADD R2, R2, 0x1 ;  /* 0x0000000102022836 */ /* 0x000fcc0000000000 */
        /* <DEDUP_REMOVED lines=10> */
[----:B------:R-:W-:-:S04]  /*1610*/  IMAD.MOV R28, RZ, RZ, -R16 ;  /* 0x000000ffff1c7224 */ /* 0x000fc800078e0a10 */
[----:B------:R-:W-:-:S05]  /*1620*/  IMAD R15, R28, UR8, R15 ;  /* 0x000000081c0f7c24 */ /* 0x000fca000f8e020f */
[----:B------:R-:W-:Y:S02]  /*1630*/  ISETP.LT.U32.AND P3, PT, R15, UR8, PT ;  /* 0x000000080f007c0c */ /* 0x000fe4000bf61070 */
[----:B------:R-:W-:-:S04]  /*1640*/  PLOP3.LUT P2, PT, PT, PT, UP3, 0x40, 0x4 ;  /* 0x000000000004781c */ /* 0x000fc80003f4e838 */
[----:B------:R-:W-:-:S07]  /*1650*/  SEL R21, R21, RZ, !P2 ;  /* 0x000000ff15157207 */ /* 0x000fce0005000000 */
        /* <DEDUP_REMOVED lines=9> */
[----:B------:R-:W-:Y:S01]  /*16f0*/  IMAD R3, R16, UR60, R3 ;  /* 0x0000003c10037c24 */ /* 0x000fe2000f8e0203 */
[----:B------:R-:W-:Y:S01]  /*1700*/  PLOP3.LUT P2, PT, PT, PT, UP0, 0x40, 0x4 ;  /* 0x000000000004781c */ /* 0x000fe20003f4e808 */
[----:B------:R-:W-:-:S03]  /*1710*/  IMAD R24, R21, UR47, R24 ;  /* 0x0000002f15187c24 */ /* 0x000fc6000f8e0218 */
[----:B------:R-:W-:Y:S02]  /*1720*/  IABS R21, R3 ;  /* 0x0000000300157213 */ /* 0x000fe40000000000 */
[----:B------:R-:W-:Y:S02]  /*1730*/  SEL R16, R2, RZ, !P2 ;  /* 0x000000ff02107207 */ /* 0x000fe40005000000 */
[----:B------:R-:W-:Y:S01]  /*1740*/  PLOP3.LUT P2, PT, PT, PT, UP2, 0x40, 0x4 ;  /* 0x000000000004781c */ /* 0x000fe20003f4e828 */
[----:B------:R-:W-:-:S03]  /*1750*/  IMAD.MOV.U32 R2, RZ, RZ, R21 ;  /* 0x000000ffff027224 */ /* 0x000fc600078e0015 */
[----:B------:R-:W-:Y:S01]  /*1760*/  SEL R21, R15, RZ, !P2 ;  /* 0x000000ff0f157207 */ /* 0x000fe20005000000 */
        /* <DEDUP_REMOVED lines=9> */
[----:B------:R-:W-:Y:S01]  /*1800*/  @P2 IADD3 R15, PT, PT, R15, 0x1, RZ ;  /* 0x000000010f0f2810 */ /* 0x000fe20007ffe0ff */
[----:B------:R-:W-:-:S05]  /*1810*/  IMAD R16, R16, UR44, RZ ;  /* 0x0000002c10107c24 */ /* 0x000fca000f8e02ff */
[----:B------:R-:W-:Y:S01]  /*1820*/  @!P5 IMAD.MOV R15, RZ, RZ, -R15 ;  /* 0x000000ffff0fd224 */ /* 0x000fe200078e0a0f */
[----:B------:R-:W-:-:S04]  /*1830*/  SHF.R.S64 R2, RZ, 0x1e, R10 ;  /* 0x0000001eff027819 */ /* 0x000fc8000000100a */
[----:B------:R-:W-:Y:S01]  /*1840*/  SEL R27, R12, R15, !P4 ;  /* 0x0000000f0c1b7207 */ /* 0x000fe20006000000 */
[----:B------:R-:W-:Y:S01]  /*1850*/  IMAD R21, R21, UR45, R16 ;  /* 0x0000002d15157c24 */ /* 0x000fe2000f8e0210 */
[----:B------:R-:W-:-:S03]  /*1860*/  IADD3 R2, P2, PT, R2, UR48, RZ ;  /* 0x0000003002027c10 */ /* 0x000fc6000ff5e0ff */
[----:B------:R-:W-:-:S04]  /*1870*/  IMAD.MOV R16, RZ, RZ, -R27 ;  /* 0x000000ffff107224 */ /* 0x000fc800078e0a1b */
[----:B------:R-:W-:Y:S01]  /*1880*/  IMAD R15, R16, UR61, R3 ;  /* 0x0000003d100f7c24 */ /* 0x000fe2000f8e0203 */
[C---:B------:R-:W-:Y:S02]  /*1890*/  IADD3 R16, PT, PT, R10.reuse, 0xa0, RZ ;  /* 0x000000a00a107810 */ /* 0x040fe40007ffe0ff */
        /* <DEDUP_REMOVED lines=8> */
[----:B------:R-:W-:-:S05]  /*1920*/  IMAD R29, R6, R21, R29 ;  /* 0x00000015061d7224 */ /* 0x000fca00078e021d */
[----:B------:R-:W-:Y:S02]  /*1930*/  ISETP.GT.U32.AND P3, PT, R6, R29, PT ;  /* 0x0000001d0600720c */ /* 0x000fe40003f64070 */
[----:B0-----:R-:W-:-:S11]  /*1940*/  LOP3.LUT R2, R16, UR59, RZ, 0x3c, !PT ;  /* 0x0000003b10027c12 */ /* 0x001fd6000f8e3cff */
[----:B------:R-:W-:Y:S01]  /*1950*/  @!P3 IMAD.IADD R29, R29, 0x1, -R6 ;  /* 0x000000011d1db824 */ /* 0x000fe200078e0a06 */
[----:B------:R-:W-:-:S04]  /*1960*/  ISETP.GE.AND P5, PT, R2, RZ, PT ;  /* 0x000000ff0200720c */ /* 0x000fc80003fa6270 */
[----:B------:R-:W-:Y:S02]  /*1970*/  ISETP.GE.U32.AND P2, PT, R29, R6, PT ;  /* 0x000000061d00720c */ /* 0x000fe40003f46070 */
[----:B------:R-:W-:-:S11]  /*1980*/  @!P3 IADD3 R10, PT, PT, R10, 0x1, RZ ;  /* 0x000000010a0ab810 */ /* 0x000fd60007ffe0ff */
[----:B------:R-:W-:-:S04]  /*1990*/  @P2 VIADD R10, R10, 0x1 ;  /* 0x000000010a0a2836 */ /* 0x000fc80000000000 */
        /* <DEDUP_REMOVED lines=28> */
[----:B------:R-:W-:Y:S02]  /*1b60*/  PLOP3.LUT P1, PT, PT, PT, UP3, 0x40, 0x4 ;  /* 0x000000000004781c */ /* 0x000fe40003f2e838 */
[----:B------:R-:W-:-:S05]  /*1b70*/  ISETP.GE.AND P2, PT, R3, RZ, PT ;  /* 0x000000ff0300720c */ /* 0x000fca0003f46270 */
[----:B------:R-:W-:Y:S01]  /*1b80*/  @P0 VIADD R2, R2, 0x1 ;  /* 0x0000000102020836 */ /* 0x000fe20000000000 */
[----:B------:R-:W-:-:S03]  /*1b90*/  SEL R26, R26, RZ, !P1 ;  /* 0x000000ff1a1a7207 */ /* 0x000fc60004800000 */
[----:B------:R-:W-:Y:S01]  /*1ba0*/  IMAD.MOV.U32 R21, RZ, RZ, R2 ;  /* 0x000000ffff157224 */ /* 0x000fe200078e0002 */
[C---:B------:R-:W-:Y:S02]  /*1bb0*/  IADD3 R2, P0, PT, R23.reuse, UR50, RZ ;  /* 0x0000003217027c10 */ /* 0x040fe4000ff1e0ff */
[----:B------:R-:W-:Y:S02]  /*1bc0*/  PLOP3.LUT P1, PT, PT, PT, UP0, 0x40, 0x4 ;  /* 0x000000000004781c */ /* 0x000fe40003f2e808 */
[----:B------:R-:W-:Y:S02]  /*1bd0*/  LEA.HI.X.SX32 R3, R23, UR51, 0x1, P0 ;  /* 0x0000003317037c11 */ /* 0x000fe400080f0eff */
[----:B------:R-:W-:Y:S02]  /*1be0*/  PLOP3.LUT P0, PT, PT, PT, UP2, 0x40, 0x4 ;  /* 0x000000000004781c */ /* 0x000fe40003f0e828 */
[----:B------:R-:W-:Y:S01]  /*1bf0*/  SEL R10, R6, RZ, !P1 ;  /* 0x000000ff060a7207 */ /* 0x000fe20004800000 */
[----:B------:R-:W-:Y:S01]  /*1c00*/  IMAD R17, R26, UR47, R17 ;  /* 0x0000002f1a117c24 */ /* 0x000fe2000f8e0211 */
[----:B------:R-:W-:-:S02]  /*1c10*/  @!P2 IADD3 R21, PT, PT, -R21, RZ, RZ ;  /* 0x000000ff1515a210 */ /* 0x000fc40007ffe1ff */
[----:B------:R-:W-:Y:S01]  /*1c20*/  SEL R11, R11, RZ, !P0 ;  /* 0x000000ff0b0b7207 */ /* 0x000fe20004000000 */
[----:B------:R-:W-:Y:S01]  /*1c30*/  IMAD R26, R10, UR44, RZ ;  /* 0x0000002c0a1a7c24 */ /* 0x000fe2000f8e02ff */
[----:B------:R-:W-:Y:S02]  /*1c40*/  IADD3 R10, P0, PT, R24, UR50, RZ ;  /* 0x00000032180a7c10 */ /* 0x000fe4000ff1e0ff */
[----:B------:R-:W-:Y:S01]  /*1c50*/  SEL R12, R12, R21, !P4 ;  /* 0x000000150c0c7207 */ /* 0x000fe20006000000 */
[----:B------:R-:W-:Y:S01]  /*1c60*/  IMAD R21, R11, UR45, R26 ;  /* 0x0000002d0b157c24 */ /* 0x000fe2000f8e021a */
[----:B------:R-:W-:Y:S02]  /*1c70*/  LEA.HI.X.SX32 R11, R24, UR51, 0x1, P0 ;  /* 0x00000033180b7c11 */ /* 0x000fe400080f0eff */
[----:B------:R-:W-:Y:S01]  /*1c80*/  PLOP3.LUT P0, PT, PT, PT, UP3, 0x40, 0x4 ;  /* 0x000000000004781c */ /* 0x000fe20003f0e838 */
[----:B------:R-:W-:Y:S01]  /*1c90*/  IMAD.MOV R23, RZ, RZ, -R12 ;  /* 0x000000ffff177224 */ /* 0x000fe200078e0a0c */
[----:B------:R-:W-:-:S02]  /*1ca0*/  PLOP3.LUT P1, PT, PT, PT, UP1, 0x40, 0x4 ;  /* 0x000000000004781c */ /* 0x000fc40003f2e818 */
[----:B------:R-:W-:Y:S01]  /*1cb0*/  SEL R15, R15, RZ, !P0 ;  /* 0x000000ff0f0f7207 */ /* 0x000fe20004000000 */
[----:B------:R-:W-:Y:S01]  /*1cc0*/  IMAD R13, R23, UR61, R13 ;  /* 0x0000003d170d7c24 */ /* 0x000fe2000f8e020d */
[----:B------:R-:W-:Y:S02]  /*1cd0*/  SEL R12, R12, RZ, !P1 ;  /* 0x000000ff0c0c7207 */ /* 0x000fe40004800000 */
[----:B------:R-:W-:Y:S02]  /*1ce0*/  R2UR UR4, R8 ;  /* 0x00000000080472ca */ /* 0x000fe400000e0000 */
[----:B------:R-:W-:Y:S02]  /*1cf0*/  R2UR UR5, R9 ;  /* 0x00000000090572ca */ /* 0x000fe400000e0000 */
[----:B------:R-:W-:Y:S01]  /*1d00*/  PLOP3.LUT P0, PT, PT, PT, UP3, 0x40, 0x4 ;  /* 0x000000000004781c */ /* 0x000fe20003f0e838 */
[----:B------:R-:W-:Y:S02]  /*1d10*/  IMAD R15, R15, UR47, R0 ;  /* 0x0000002f0f0f7c24 */ /* 0x000fe4000f8e0200 */
[----:B------:R-:W-:Y:S01]  /*1d20*/  IMAD R23, R12, UR46, R21 ;  /* 0x0000002e0c177c24 */ /* 0x000fe2000f8e0215 */
[----:B------:R-:W-:-:S02]  /*1d30*/  SEL R0, R13, RZ, !P0 ;  /* 0x000000ff0d007207 */ /* 0x000fc40004000000 */
[C---:B------:R-:W-:Y:S02]  /*1d40*/  IADD3 R12, P0, PT, R25.reuse, UR50, RZ ;  /* 0x00000032190c7c10 */ /* 0x040fe4000ff1e0ff */
[----:B------:R-:W-:Y:S01]  /*1d50*/  R2UR UR6, R8 ;  /* 0x00000000080672ca */ /* 0x000fe200000e0000 */
[----:B------:R-:W-:Y:S01]  /*1d60*/  IMAD R23, R0, UR47, R23 ;  /* 0x0000002f00177c24 */ /* 0x000fe2000f8e0217 */
[----:B------:R-:W-:Y:S01]  /*1d70*/  LEA.HI.X.SX32 R13, R25, UR51, 0x1, P0 ;  /* 0x00000033190d7c11 */ /* 0x000fe200080f0eff */
[----:B------:R0:W3:Y:S01]  /*1d80*/  LDG.E.U8 R6, desc[UR4][R2.64] ;  /* 0x0000000402067981 */ /* 0x0000e2000c1e1100 */
[C---:B------:R-:W-:Y:S02]  /*1d90*/  R2UR UR7, R9.reuse ;  /* 0x00000000090772ca */ /* 0x040fe400000e0000 */
[----:B------:R-:W-:Y:S01]  /*1da0*/  R2UR UR8, R8 ;  /* 0x00000000080872ca */ /* 0x000fe200000e0000 */
[----:B------:R1:W3:Y:S01]  /*1db0*/  LDG.E.U8 R21, desc[UR4][R10.64] ;  /* 0x000000040a157981 */ /* 0x0002e2000c1e1100 */
[----:B------:R-:W-:-:S03]  /*1dc0*/  R2UR UR9, R9 ;  /* 0x00000000090972ca */ /* 0x000fc600000e0000 */
[----:B------:R-:W3:Y:S01]  /*1dd0*/  LDG.E.U8 R12, desc[UR4][R12.64] ;  /* 0x000000040c0c7981 */ /* 0x000ee2000c1e1100 */
[----:B0-----:R-:W-:Y:S02]  /*1de0*/  IADD3 R2, P1, PT, R17, UR50, RZ ;  /* 0x0000003211027c10 */ /* 0x001fe4000ff3e0ff */
[----:B------:R-:W-:Y:S02]  /*1df0*/  SHF.R.S64 R26, RZ, 0x1e, R5 ;  /* 0x0000001eff1a7819 */ /* 0x000fe40000001005 */
[----:B-1----:R-:W-:Y:S02]  /*1e00*/  IADD3 R10, P0, PT, R23, UR50, RZ ;  /* 0x00000032170a7c10 */ /* 0x002fe4000ff1e0ff */
[----:B------:R-:W-:Y:S02]  /*1e10*/  LEA.HI.X.SX32 R3, R17, UR51, 0x1, P1 ;  /* 0x0000003311037c11 */ /* 0x000fe400088f0eff */
[----:B------:R-:W-:Y:S02]  /*1e20*/  LEA.HI.X.SX32 R11, R23, UR51, 0x1, P0 ;  /* 0x00000033170b7c11 */ /* 0x000fe400080f0eff */
[----:B------:R-:W-:Y:S01]  /*1e30*/  IADD3 R26, P0, PT, R26, UR48, RZ ;  /* 0x000000301a1a7c10 */ /* 0x000fe2000ff1e0ff */
[----:B------:R0:W3:Y:S01]  /*1e40*/  LDG.E.U8 R0, desc[UR6][R2.64] ;  /* 0x0000000602007981 */ /* 0x0000e2000c1e1100 */
[----:B------:R-:W-:-:S02]  /*1e50*/  IADD3 R24, P1, PT, R15, UR50, RZ ;  /* 0x000000320f187c10 */ /* 0x000fc4000ff3e0ff */
[----:B------:R-:W-:Y:S01]  /*1e60*/  LEA.HI.X.SX32 R27, R5, UR49, 0x2, P0 ;  /* 0x00000031051b7c11 */ /* 0x000fe200080f16ff */
[----:B------:R2:W3:Y:S01]  /*1e70*/  LDG.E.U8 R10, desc[UR8][R10.64] ;  /* 0x000000080a0a7981 */ /* 0x0004e2000c1e1100 */
[----:B------:R-:W-:-:S03]  /*1e80*/  LEA.HI.X.SX32 R25, R15, UR51, 0x1, P1 ;  /* 0x000000330f197c11 */ /* 0x000fc600088f0eff */
[----:B------:R-:W3:Y:S01]  /*1e90*/  LDG.E R26, desc[UR4][R26.64] ;  /* 0x000000041a1a7981 */ /* 0x000ee2000c1e1900 */
[----:B0-----:R-:W-:-:S03]  /*1ea0*/  SHF.R.S64 R2, RZ, 0x1e, R16 ;  /* 0x0000001eff027819 */ /* 0x001fc60000001010 */
[----:B------:R-:W3:Y:S01]  /*1eb0*/  LDG.E.U8 R24, desc[UR6][R24.64] ;  /* 0x0000000618187981 */ /* 0x000ee2000c1e1100 */
[----:B------:R-:W-:-:S04]  /*1ec0*/  IADD3 R2, P0, PT, R2, UR48, RZ ;  /* 0x0000003002027c10 */ /* 0x000fc8000ff1e0ff */
[----:B------:R-:W-:Y:S02]  /*1ed0*/  LEA.HI.X.SX32 R3, R16, UR49, 0x2, P0 ;  /* 0x0000003110037c11 */ /* 0x000fe400080f16ff */
[----:B------:R-:W5:Y:S03]  /*1ee0*/  LDC.64 R16, c[0x0][0x3f0] ;  /* 0x0000fc00ff107b82 */ /* 0x000f660000000a00 */
[----:B------:R4:W3:Y:S01]  /*1ef0*/  LDG.E R2, desc[UR8][R2.64] ;  /* 0x0000000802027981 */ /* 0x0008e2000c1e1900 */
[-C--:B-----5:R-:W-:Y:S01]  /*1f00*/  FMUL R5, R28, R17.reuse ;  /* 0x000000111c057220 */ /* 0x0a0fe20000400000 */
[-C--:B--2---:R-:W-:Y:S01]  /*1f10*/  FMUL R11, R14, R17.reuse ;  /* 0x000000110e0b7220 */ /* 0x084fe20000400000 */
[----:B----4-:R-:W-:Y:S01]  /*1f20*/  FMUL R3, R22, R17 ;  /* 0x0000001116037220 */ /* 0x010fe20000400000 */
[----:B------:R-:W-:Y:S01]  /*1f30*/  UMOV UR4, 0xffffffff ;  /* 0xffffffff00047882 */ /* 0x000fe20000000000 */
[----:B---3--:R-:W-:-:S02]  /*1f40*/  ISETP.NE.AND P1, PT, R6, RZ, PT ;  /* 0x000000ff0600720c */ /* 0x008fc40003f25270 */
[----:B------:R-:W-:Y:S02]  /*1f50*/  ISETP.NE.AND P2, PT, R21, RZ, PT ;  /* 0x000000ff1500720c */ /* 0x000fe40003f45270 */
[----:B------:R-:W-:-:S04]  /*1f60*/  ISETP.NE.AND P0, PT, R12, RZ, PT ;  /* 0x000000ff0c00720c */ /* 0x000fc80003f05270 */
[-C--:B------:R-:W-:Y:S01]  /*1f70*/  FSEL R21, R5, R16.reuse, P0 ;  /* 0x0000001005157208 */ /* 0x080fe20000000000 */
[----:B------:R-:W-:Y:S01]  /*1f80*/  FMUL R5, R4, R17 ;  /* 0x0000001104057220 */ /* 0x000fe20000400000 */
[-C--:B------:R-:W-:Y:S02]  /*1f90*/  FSEL R4, R11, R16.reuse, P1 ;  /* 0x000000100b047208 */ /* 0x080fe40000800000 */
[----:B------:R-:W-:Y:S02]  /*1fa0*/  FMNMX R11, R21, -INF , !PT ;  /* 0xff800000150b7809 */ /* 0x000fe40007800000 */
[----:B------:R-:W-:Y:S02]  /*1fb0*/  FSEL R6, R5, R16, P2 ;  /* 0x0000001005067208 */ /* 0x000fe40001000000 */
[----:B------:R-:W-:Y:S02]  /*1fc0*/  FMNMX R11, R11, R4, !PT ;  /* 0x000000040b0b7209 */ /* 0x000fe40007800000 */
[----:B------:R-:W-:-:S02]  /*1fd0*/  ISETP.NE.AND P0, PT, R0, RZ, PT ;  /* 0x000000ff0000720c */ /* 0x000fc40003f05270 */
[----:B------:R-:W-:Y:S02]  /*1fe0*/  ISETP.NE.AND P3, PT, R10, RZ, PT ;  /* 0x000000ff0a00720c */ /* 0x000fe40003f65270 */
[----:B------:R-:W-:Y:S01]  /*1ff0*/  FSEL R10, R3, R16, P0 ;  /* 0x00000010030a7208 */ /* 0x000fe20000000000 */
[----:B------:R-:W-:Y:S01]  /*2000*/  FMUL R5, R26, R17 ;  /* 0x000000111a057220 */ /* 0x000fe20000400000 */
[----:B------:R-:W-:Y:S02]  /*2010*/  FMNMX R11, R11, R6, !PT ;  /* 0x000000060b0b7209 */ /* 0x000fe40007800000 */
[----:B------:R-:W-:Y:S02]  /*2020*/  ISETP.NE.AND P1, PT, R24, RZ, PT ;  /* 0x000000ff1800720c */ /* 0x000fe40003f25270 */
[----:B------:R-:W-:Y:S02]  /*2030*/  FMNMX R0, R11, R10, !PT ;  /* 0x0000000a0b007209 */ /* 0x000fe40007800000 */
[----:B------:R-:W-:-:S04]  /*2040*/  FSEL R5, R5, R16, P1 ;  /* 0x0000001005057208 */ /* 0x000fc80000800000 */
[----:B------:R-:W-:Y:S01]  /*2050*/  FMNMX R13, R0, R5, !PT ;  /* 0x00000005000d7209 */ /* 0x000fe20007800000 */
[----:B------:R-:W-:-:S05]  /*2060*/  @P3 FMUL R16, R2, R17 ;  /* 0x0000001102103220 */ /* 0x000fca0000400000 */
        /* <DEDUP_REMOVED lines=17> */
[----:B------:R-:W-:Y:S01]  /*2180*/  FADD R16, R16, -R15 ;  /* 0x8000000f10107221 */ /* 0x000fe20000000000 */
[-C--:B------:R-:W-:Y:S01]  /*2190*/  FFMA.SAT R13, R14, R11.reuse, 0.5 ;  /* 0x3f0000000e0d7423 */ /* 0x080fe2000000200b */
[-C--:B------:R-:W-:Y:S01]  /*21a0*/  FFMA.SAT R17, R22, R11.reuse, 0.5 ;  /* 0x3f00000016117423 */ /* 0x080fe2000000200b */
[----:B------:R-:W-:Y:S02]  /*21b0*/  FFMA.SAT R3, R4, R11, 0.5 ;  /* 0x3f00000004037423 */ /* 0x000fe4000000200b */
[-C--:B------:R-:W-:Y:S01]  /*21c0*/  FFMA.RM R0, R13, R12.reuse, 12582913 ;  /* 0x4b4000010d007423 */ /* 0x080fe2000000400c */
[-C--:B------:R-:W-:Y:S01]  /*21d0*/  FFMA.RM R2, R17, R12.reuse, 12582913 ;  /* 0x4b40000111027423 */ /* 0x080fe2000000400c */
[----:B------:R-:W-:-:S02]  /*21e0*/  FFMA.RM R3, R3, R12, 12582913 ;  /* 0x4b40000103037423 */ /* 0x000fc4000000400c */
[----:B------:R-:W-:Y:S01]  /*21f0*/  FADD R13, R0, -12583039 ;  /* 0xcb40007f000d7421 */ /* 0x000fe20000000000 */
[C---:B------:R-:W-:Y:S01]  /*2200*/  FADD R17, R2.reuse, -12583039 ;  /* 0xcb40007f02117421 */ /* 0x040fe20000000000 */
[----:B------:R-:W-:Y:S02]  /*2210*/  IMAD.SHL.U32 R2, R2, 0x800000, RZ ;  /* 0x0080000002027824 */ /* 0x000fe400078e00ff */
[----:B------:R-:W-:Y:S01]  /*2220*/  FFMA R13, R14, 1.4426950216293334961, -R13 ;  /* 0x3fb8aa3b0e0d7823 */ /* 0x000fe2000000080d */
[----:B------:R-:W-:-:S03]  /*2230*/  FFMA R17, R22, 1.4426950216293334961, -R17 ;  /* 0x3fb8aa3b16117823 */ /* 0x000fc60000000811 */
[----:B------:R-:W-:Y:S01]  /*2240*/  FFMA R6, R14, 1.925963033500011079e-08, R13 ;  /* 0x32a570600e067823 */ /* 0x000fe2000000000d */
[----:B------:R-:W-:Y:S01]  /*2250*/  FADD R14, R10, -R15 ;  /* 0x8000000f0a0e7221 */ /* 0x000fe20000000000 */
[----:B------:R-:W-:Y:S01]  /*2260*/  FADD R13, R3, -12583039 ;  /* 0xcb40007f030d7421 */ /* 0x000fe20000000000 */
[----:B------:R-:W-:Y:S01]  /*2270*/  FFMA R17, R22, 1.925963033500011079e-08, R17 ;  /* 0x32a5706016117823 */ /* 0x000fe20000000011 */
[----:B------:R-:W-:Y:S01]  /*2280*/  FADD R22, R5, -R15 ;  /* 0x8000000f05167221 */ /* 0x000fe20000000000 */
[-C--:B------:R-:W-:Y:S01]  /*2290*/  FFMA.SAT R21, R14, R11.reuse, 0.5 ;  /* 0x3f0000000e157423 */ /* 0x080fe2000000200b */
[----:B------:R-:W-:Y:S01]  /*22a0*/  FFMA R13, R4, 1.4426950216293334961, -R13 ;  /* 0x3fb8aa3b040d7823 */ /* 0x000fe2000000080d */
[----:B------:R-:W0:Y:S01]  /*22b0*/  MUFU.EX2 R6, R6 ;  /* 0x0000000600067308 */ /* 0x000e220000000800 */
[-C--:B------:R-:W-:Y:S01]  /*22c0*/  FFMA.SAT R23, R22, R11.reuse, 0.5 ;  /* 0x3f00000016177423 */ /* 0x080fe2000000200b */
[-C--:B------:R-:W-:Y:S01]  /*22d0*/  FFMA.RM R10, R21, R12.reuse, 12582913 ;  /* 0x4b400001150a7423 */ /* 0x080fe2000000400c */
[----:B------:R-:W-:Y:S01]  /*22e0*/  FFMA R4, R4, 1.925963033500011079e-08, R13 ;  /* 0x32a5706004047823 */ /* 0x000fe2000000000d */
[----:B------:R-:W-:Y:S01]  /*22f0*/  SHF.L.U32 R3, R3, 0x17, RZ ;  /* 0x0000001703037819 */ /* 0x000fe200000006ff */
[-C--:B------:R-:W-:Y:S01]  /*2300*/  FFMA.RM R13, R23, R12.reuse, 12582913 ;  /* 0x4b400001170d7423 */ /* 0x080fe2000000400c */
[----:B------:R-:W-:Y:S01]  /*2310*/  FADD R21, R10, -12583039 ;  /* 0xcb40007f0a157421 */ /* 0x000fe20000000000 */
[----:B------:R-:W-:Y:S01]  /*2320*/  FFMA.SAT R23, R16, R11, 0.5 ;  /* 0x3f00000010177423 */ /* 0x000fe2000000200b */
[----:B------:R1:W2:Y:S01]  /*2330*/  MUFU.EX2 R5, R17 ;  /* 0x0000001100057308 */ /* 0x0002a20000000800 */
[----:B------:R-:W-:Y:S01]  /*2340*/  FADD R15, R13, -12583039 ;  /* 0xcb40007f0d0f7421 */ /* 0x000fe20000000000 */
[----:B------:R-:W-:Y:S01]  /*2350*/  FFMA R21, R14, 1.4426950216293334961, -R21 ;  /* 0x3fb8aa3b0e157823 */ /* 0x000fe20000000815 */
[----:B------:R-:W-:Y:S01]  /*2360*/  FFMA.RM R12, R23, R12, 12582913 ;  /* 0x4b400001170c7423 */ /* 0x000fe2000000400c */
[----:B------:R-:W-:-:S02]  /*2370*/  IMAD.SHL.U32 R10, R10, 0x800000, RZ ;  /* 0x008000000a0a7824 */ /* 0x000fc400078e00ff */
[----:B------:R-:W-:Y:S01]  /*2380*/  FFMA R15, R22, 1.4426950216293334961, -R15 ;  /* 0x3fb8aa3b160f7823 */ /* 0x000fe2000000080f */
[----:B------:R-:W-:Y:S01]  /*2390*/  FFMA R11, R14, 1.925963033500011079e-08, R21 ;  /* 0x32a570600e0b7823 */ /* 0x000fe20000000015 */
[----:B------:R-:W-:Y:S01]  /*23a0*/  IMAD.SHL.U32 R13, R13, 0x800000, RZ ;  /* 0x008000000d0d7824 */ /* 0x000fe200078e00ff */
[----:B------:R-:W3:Y:S01]  /*23b0*/  MUFU.EX2 R4, R4 ;  /* 0x0000000400047308 */ /* 0x000ee20000000800 */
[----:B-1----:R-:W-:Y:S01]  /*23c0*/  FADD R17, R12, -12583039 ;  /* 0xcb40007f0c117421 */ /* 0x002fe20000000000 */
[----:B------:R-:W-:Y:S01]  /*23d0*/  FFMA R14, R22, 1.925963033500011079e-08, R15 ;  /* 0x32a57060160e7823 */ /* 0x000fe2000000000f */
[----:B------:R-:W-:Y:S01]  /*23e0*/  IMAD.SHL.U32 R15, R0, 0x800000, RZ ;  /* 0x00800000000f7824 */ /* 0x000fe200078e00ff */
[----:B------:R-:W-:Y:S01]  /*23f0*/  SHF.L.U32 R12, R12, 0x17, RZ ;  /* 0x000000170c0c7819 */ /* 0x000fe200000006ff */
[C---:B------:R-:W-:Y:S02]  /*2400*/  FFMA R17, R16.reuse, 1.4426950216293334961, -R17 ;  /* 0x3fb8aa3b10117823 */ /* 0x040fe40000000811 */
[----:B0-----:R-:W-:Y:S01]  /*2410*/  FMUL R6, R15, R6 ;  /* 0x000000060f067220 */ /* 0x001fe20000400000 */
[----:B------:R-:W0:Y:S01]  /*2420*/  MUFU.EX2 R11, R11 ;  /* 0x0000000b000b7308 */ /* 0x000e220000000800 */
[----:B------:R-:W-:Y:S01]  /*2430*/  FFMA R17, R16, 1.925963033500011079e-08, R17 ;  /* 0x32a5706010117823 */ /* 0x000fe20000000011 */
[----:B--2---:R-:W-:Y:S01]  /*2440*/  FMUL R5, R2, R5 ;  /* 0x0000000502057220 */ /* 0x004fe20000400000 */
[----:B------:R-:W-:-:S04]  /*2450*/  FADD R0, RZ, R6 ;  /* 0x00000006ff007221 */ /* 0x000fc80000000000 */
[----:B------:R-:W-:Y:S01]  /*2460*/  FADD R15, R0, R5 ;  /* 0x00000005000f7221 */ /* 0x000fe20000000000 */
[----:B------:R-:W1:Y:S01]  /*2470*/  MUFU.EX2 R14, R14 ;  /* 0x0000000e000e7308 */ /* 0x000e620000000800 */
[----:B---3--:R-:W-:-:S04]  /*2480*/  FMUL R4, R3, R4 ;  /* 0x0000000403047220 */ /* 0x008fc80000400000 */
[----:B------:R-:W-:-:S03]  /*2490*/  FADD R0, R15, R4 ;  /* 0x000000040f007221 */ /* 0x000fc60000000000 */
[----:B------:R-:W2:Y:S01]  /*24a0*/  MUFU.EX2 R17, R17 ;  /* 0x0000001100117308 */ /* 0x000ea20000000800 */
[----:B0-----:R-:W-:-:S04]  /*24b0*/  FMUL R3, R10, R11 ;  /* 0x0000000b0a037220 */ /* 0x001fc80000400000 */
[----:B------:R-:W-:Y:S01]  /*24c0*/  FADD R11, R0, R3 ;  /* 0x00000003000b7221 */ /* 0x000fe20000000000 */
[----:B-1----:R-:W-:-:S04]  /*24d0*/  FMUL R2, R13, R14 ;  /* 0x0000000e0d027220 */ /* 0x002fc80000400000 */
        /* <DEDUP_REMOVED lines=12> */
.L_x_5119:
        /* <DEDUP_REMOVED lines=12> */
[----:B------:R-:W-:Y:S05]  /*2660*/  CALL.REL.NOINC `($__internal_63_$__cuda_sm3x_div_rn_noftz_f32_slowpath) ;  /* 0x0000000c00b47944 */ /* 0x000fea0003c00000 */
[----:B------:R-:W-:-:S07]  /*2670*/  IMAD.MOV.U32 R12, RZ, RZ, R6 ;  /* 0x000000ffff0c7224 */ /* 0x000fce00078e0006 */
.L_x_5096:
[----:B------:R-:W-:Y:S05]  /*2680*/  BSYNC.RECONVERGENT B1 ;  /* 0x0000000000017941 */ /* 0x000fea0003800200 */
.L_x_5095:
        /* <DEDUP_REMOVED lines=12> */
[----:B------:R-:W-:Y:S05]  /*2750*/  CALL.REL.NOINC `($__internal_63_$__cuda_sm3x_div_rn_noftz_f32_slowpath) ;  /* 0x0000000c00787944 */ /* 0x000fea0003c00000 */
[----:B------:R-:W-:-:S07]  /*2760*/  IMAD.MOV.U32 R13, RZ, RZ, R6 ;  /* 0x000000ffff0d7224 */ /* 0x000fce00078e0006 */
.L_x_5098:
[----:B------:R-:W-:Y:S05]  /*2770*/  BSYNC.RECONVERGENT B1 ;  /* 0x0000000000017941 */ /* 0x000fea0003800200 */
.L_x_5097:
        /* <DEDUP_REMOVED lines=14> */
.L_x_5100:
[----:B------:R-:W-:Y:S05]  /*2860*/  BSYNC.RECONVERGENT B1 ;  /* 0x0000000000017941 */ /* 0x000fea0003800200 */
.L_x_5099:
        /* <DEDUP_REMOVED lines=14> */
.L_x_5102:
[----:B------:R-:W-:Y:S05]  /*2950*/  BSYNC.RECONVERGENT B1 ;  /* 0x0000000000017941 */ /* 0x000fea0003800200 */
.L_x_5101:
        /* <DEDUP_REMOVED lines=14> */
.L_x_5104:
[----:B------:R-:W-:Y:S05]  /*2a40*/  BSYNC.RECONVERGENT B1 ;  /* 0x0000000000017941 */ /* 0x000fea0003800200 */
.L_x_5103:
        /* <DEDUP_REMOVED lines=14> */
.L_x_5106:
[----:B------:R-:W-:Y:S05]  /*2b30*/  BSYNC.RECONVERGENT B1 ;  /* 0x0000000000017941 */ /* 0x000fea0003800200 */
.L_x_5105:
        /* <DEDUP_REMOVED lines=12> */
[C---:B------:R-:W-:Y:S02]  /*2c00*/  R2UR UR9, R9.reuse ;  /* 0x00000000090972ca */ /* 0x040fe400000e0000 */
[----:B------:R-:W-:Y:S02]  /*2c10*/  LEA.HI.X R15, R10, UR57, R11, 0x2, P0 ;  /* 0x000000390a0f7c11 */ /* 0x000fe400080f140b */
[----:B------:R-:W-:Y:S02]  /*2c20*/  IADD3 R18, P0, PT, R20, R18, RZ ;  /* 0x0000001214127210 */ /* 0x000fe40007f1e0ff */
        /* <DEDUP_REMOVED lines=9> */
[----:B------:R-:W-:Y:S02]  /*2cc0*/  R2UR UR14, R8 ;  /* 0x00000000080e72ca */ /* 0x000fe400000e0000 */
[----:B------:R-:W-:Y:S02]  /*2cd0*/  R2UR UR15, R9 ;  /* 0x00000000090f72ca */ /* 0x000fe400000e0000 */
[----:B------:R-:W-:-:S03]  /*2ce0*/  ISETP.GE.AND.EX P0, PT, R7, UR55, PT, P0 ;  /* 0x0000003707007c0c */ /* 0x000fc6000bf06300 */
[----:B------:R2:W-:Y:S04]  /*2cf0*/  STG.E desc[UR10][R14.64+0x180], R4 ;  /* 0x000180040e007986 */ /* 0x0005e8000c10190a */
[----:B------:R2:W-:Y:S04]  /*2d00*/  STG.E desc[UR12][R14.64+0x200], R3 ;  /* 0x000200030e007986 */ /* 0x0005e8000c10190c */
[----:B------:R2:W-:Y:S02]  /*2d10*/  STG.E desc[UR14][R14.64+0x280], R17 ;  /* 0x000280110e007986 */ /* 0x0005e4000c10190e */
[----:B------:R-:W-:Y:S05]  /*2d20*/  @!P0 BRA `(.L_x_5107) ;  /* 0xffffffd400688947 */ /* 0x000fea000383ffff */
[----:B------:R-:W-:Y:S05]  /*2d30*/  BSYNC B0 ;  /* 0x0000000000007941 */ /* 0x000fea0003800000 */
.L_x_5093:
[----:B------:R-:W-:Y:S05]  /*2d40*/  EXIT ;  /* 0x000000000000794d */ /* 0x000fea0003800000 */
.L_x_5094:
[----:B------:R-:W-:Y:S01]  /*2d50*/  HFMA2 R12, -RZ, RZ, 0, 9.5367431640625e-07 ;  /* 0x00000010ff0c7431 */ /* 0x000fe200000001ff */
[----:B------:R-:W-:Y:S01]  /*2d60*/  BSSY B1, `(.L_x_5108) ;  /* 0x0000006000017945 */ /* 0x000fe20003800000 */
[----:B------:R-:W-:Y:S02]  /*2d70*/  IMAD.MOV.U32 R11, RZ, RZ, 0x1f ;  /* 0x0000001fff0b7424 */ /* 0x000fe400078e00ff */
[----:B------:R-:W-:-:S07]  /*2d80*/  IMAD.MOV.U32 R15, RZ, RZ, -0x1 ;  /* 0xffffffffff0f7424 */ /* 0x000fce00078e00ff */
[----:B------:R-:W-:Y:S05]  /*2d90*/  WARPSYNC.COLLECTIVE R15, `(.L_x_5109) ;  /* 0x000000000f087348 */ /* 0x000fea0003c00000 */
[----:B------:R0:W1:Y:S02]  /*2da0*/  SHFL.BFLY P6, R14, R13, R12, R11 ;  /* 0x0c00000c0d0e7389 */ /* 0x00006400000c000b */
[----:B01----:R-:W-:Y:S05]  /*2db0*/  ENDCOLLECTIVE ;  /* 0x000000000000791b */ /* 0x003fea0003800000 */
.L_x_5109:
[----:B------:R-:W-:Y:S05]  /*2dc0*/  BSYNC B1 ;  /* 0x0000000000017941 */ /* 0x000fea0003800000 */
.L_x_5108:
[----:B------:R-:W-:Y:S01]  /*2dd0*/  FMNMX R13, R13, R14, !PT ;  /* 0x0000000e0d0d7209 */ /* 0x000fe20007800000 */
[----:B------:R-:W-:Y:S01]  /*2de0*/  IMAD.MOV.U32 R11, RZ, RZ, 0x1f ;  /* 0x0000001fff0b7424 */ /* 0x000fe200078e00ff */
[----:B------:R-:W-:Y:S01]  /*2df0*/  MOV R12, 0x8 ;  /* 0x00000008000c7802 */ /* 0x000fe20000000f00 */
[----:B------:R-:W-:-:S07]  /*2e00*/  IMAD.MOV.U32 R15, RZ, RZ, -0x1 ;  /* 0xffffffffff0f7424 */ /* 0x000fce00078e00ff */
[----:B------:R-:W-:Y:S05]  /*2e10*/  WARPSYNC.COLLECTIVE R15, `(.L_x_5110) ;  /* 0x000000000f087348 */ /* 0x000fea0003c00000 */
[----:B------:R0:W1:Y:S02]  /*2e20*/  SHFL.BFLY P6, R14, R13, R12, R11 ;  /* 0x0c00000c0d0e7389 */ /* 0x00006400000c000b */
[----:B01----:R-:W-:Y:S05]  /*2e30*/  ENDCOLLECTIVE ;  /* 0x000000000000791b */ /* 0x003fea0003800000 */
.L_x_5110:
[----:B------:R-:W-:Y:S01]  /*2e40*/  IMAD.MOV.U32 R12, RZ, RZ, 0x4 ;  /* 0x00000004ff0c7424 */ /* 0x000fe200078e00ff */
[----:B------:R-:W-:-:S04]  /*2e50*/  FMNMX R0, R13, R14, !PT ;  /* 0x0000000e0d007209 */ /* 0x000fc80007800000 */
[----:B------:R-:W-:-:S07]  /*2e60*/  MOV R13, R0 ;  /* 0x00000000000d7202 */ /* 0x000fce0000000f00 */
[----:B------:R-:W-:Y:S05]  /*2e70*/  WARPSYNC.COLLECTIVE R15, `(.L_x_5111) ;  /* 0x000000000f087348 */ /* 0x000fea0003c00000 */
[----:B------:R0:W1:Y:S02]  /*2e80*/  SHFL.BFLY P6, R14, R13, R12, R11 ;  /* 0x0c00000c0d0e7389 */ /* 0x00006400000c000b */
[----:B01----:R-:W-:Y:S05]  /*2e90*/  ENDCOLLECTIVE ;  /* 0x000000000000791b */ /* 0x003fea0003800000 */
.L_x_5111:
[----:B------:R-:W-:Y:S01]  /*2ea0*/  HFMA2 R12, -RZ, RZ, 0, 1.1920928955078125e-07 ;  /* 0x00000002ff0c7431 */ /* 0x000fe200000001ff */
[----:B------:R-:W-:-:S05]  /*2eb0*/  FMNMX R2, R0, R14, !PT ;  /* 0x0000000e00027209 */ /* 0x000fca0007800000 */
[----:B------:R-:W-:-:S07]  /*2ec0*/  IMAD.MOV.U32 R13, RZ, RZ, R2 ;  /* 0x000000ffff0d7224 */ /* 0x000fce00078e0002 */
[----:B------:R-:W-:Y:S05]  /*2ed0*/  WARPSYNC.COLLECTIVE R15, `(.L_x_5112) ;  /* 0x000000000f087348 */ /* 0x000fea0003c00000 */
[----:B------:R0:W1:Y:S02]  /*2ee0*/  SHFL.BFLY P6, R14, R13, R12, R11 ;  /* 0x0c00000c0d0e7389 */ /* 0x00006400000c000b */
[----:B01----:R-:W-:Y:S05]  /*2ef0*/  ENDCOLLECTIVE ;  /* 0x000000000000791b */ /* 0x003fea0003800000 */
.L_x_5112:
[----:B------:R-:W-:Y:S01]  /*2f00*/  IMAD.MOV.U32 R12, RZ, RZ, 0x1 ;  /* 0x00000001ff0c7424 */ /* 0x000fe200078e00ff */
[----:B------:R-:W-:Y:S01]  /*2f10*/  FMNMX R3, R2, R14, !PT ;  /* 0x0000000e02037209 */ /* 0x000fe20007800000 */
[----:B------:R-:W-:-:S04]  /*2f20*/  IMAD.MOV.U32 R2, RZ, RZ, 0x437c0000 ;  /* 0x437c0000ff027424 */ /* 0x000fc800078e00ff */
[----:B------:R-:W-:-:S07]  /*2f30*/  IMAD.MOV.U32 R13, RZ, RZ, R3 ;  /* 0x000000ffff0d7224 */ /* 0x000fce00078e0003 */
[----:B------:R-:W-:Y:S05]  /*2f40*/  WARPSYNC.COLLECTIVE R15, `(.L_x_5113) ;  /* 0x000000000f087348 */ /* 0x000fea0003c00000 */
[----:B------:R0:W1:Y:S02]  /*2f50*/  SHFL.BFLY P6, R14, R13, R12, R11 ;  /* 0x0c00000c0d0e7389 */ /* 0x00006400000c000b */
[----:B01----:R-:W-:Y:S05]  /*2f60*/  ENDCOLLECTIVE ;  /* 0x000000000000791b */ /* 0x003fea0003800000 */
.L_x_5113:
[----:B------:R-:W-:Y:S02]  /*2f70*/  FMNMX R17, R3, R14, !PT ;  /* 0x0000000e03117209 */ /* 0x000fe40007800000 */
[----:B------:R-:W-:-:S03]  /*2f80*/  MOV R3, 0x3bbb989d ;  /* 0x3bbb989d00037802 */ /* 0x000fc60000000f00 */
        /* <DEDUP_REMOVED lines=9> */
[----:B------:R-:W-:Y:S01]  /*3020*/  FFMA.RM R11, R11, R2, 12582913 ;  /* 0x4b4000010b0b7423 */ /* 0x000fe20000004002 */
[----:B------:R-:W-:Y:S01]  /*3030*/  FADD R16, R16, -R17 ;  /* 0x8000001110107221 */ /* 0x000fe20000000000 */
[----:B------:R-:W-:Y:S01]  /*3040*/  FFMA.SAT R21, R12, R3, 0.5 ;  /* 0x3f0000000c157423 */ /* 0x000fe20000002003 */
[----:B------:R-:W-:-:S02]  /*3050*/  FADD R5, R0, -12583039 ;  /* 0xcb40007f00057421 */ /* 0x000fc40000000000 */
[----:B------:R-:W-:Y:S02]  /*3060*/  FFMA.SAT R23, R16, R3, 0.5 ;  /* 0x3f00000010177423 */ /* 0x000fe40000002003 */
[----:B------:R-:W-:Y:S01]  /*3070*/  FFMA R13, R14, 1.4426950216293334961, -R5 ;  /* 0x3fb8aa3b0e0d7823 */ /* 0x000fe20000000805 */
[----:B------:R-:W-:-:S03]  /*3080*/  FFMA.RM R5, R15, R2, 12582913 ;  /* 0x4b4000010f057423 */ /* 0x000fc60000004002 */
[----:B------:R-:W-:Y:S01]  /*3090*/  FFMA R14, R14, 1.925963033500011079e-08, R13 ;  /* 0x32a570600e0e7823 */ /* 0x000fe2000000000d */
[----:B------:R-:W-:Y:S01]  /*30a0*/  FADD R13, R11, -12583039 ;  /* 0xcb40007f0b0d7421 */ /* 0x000fe20000000000 */
[----:B------:R-:W-:Y:S01]  /*30b0*/  FADD R15, R5, -12583039 ;  /* 0xcb40007f050f7421 */ /* 0x000fe20000000000 */
[----:B------:R-:W-:Y:S02]  /*30c0*/  SHF.L.U32 R11, R11, 0x17, RZ ;  /* 0x000000170b0b7819 */ /* 0x000fe400000006ff */
[----:B------:R-:W-:Y:S01]  /*30d0*/  FFMA R13, R4, 1.4426950216293334961, -R13 ;  /* 0x3fb8aa3b040d7823 */ /* 0x000fe2000000080d */
[----:B------:R-:W-:-:S03]  /*30e0*/  FFMA R17, R6, 1.4426950216293334961, -R15 ;  /* 0x3fb8aa3b06117823 */ /* 0x000fc6000000080f */
[----:B------:R-:W-:Y:S01]  /*30f0*/  FFMA R15, R4, 1.925963033500011079e-08, R13 ;  /* 0x32a57060040f7823 */ /* 0x000fe2000000000d */
[----:B------:R-:W-:Y:S01]  /*3100*/  FFMA R13, R6, 1.925963033500011079e-08, R17 ;  /* 0x32a57060060d7823 */ /* 0x000fe20000000011 */
[----:B------:R-:W-:Y:S01]  /*3110*/  FFMA.SAT R17, R10, R3, 0.5 ;  /* 0x3f0000000a117423 */ /* 0x000fe20000002003 */
[-C--:B------:R-:W-:Y:S01]  /*3120*/  FFMA.RM R3, R21, R2.reuse, 12582913 ;  /* 0x4b40000115037423 */ /* 0x080fe20000004002 */
[----:B------:R0:W1:Y:S02]  /*3130*/  MUFU.EX2 R6, R14 ;  /* 0x0000000e00067308 */ /* 0x0000640000000800 */
[-C--:B------:R-:W-:Y:S01]  /*3140*/  FFMA.RM R4, R17, R2.reuse, 12582913 ;  /* 0x4b40000111047423 */ /* 0x080fe20000004002 */
[----:B------:R-:W-:Y:S01]  /*3150*/  FADD R21, R3, -12583039 ;  /* 0xcb40007f03157421 */ /* 0x000fe20000000000 */
[----:B------:R-:W-:Y:S02]  /*3160*/  FFMA.RM R2, R23, R2, 12582913 ;  /* 0x4b40000117027423 */ /* 0x000fe40000004002 */
[----:B------:R-:W-:Y:S01]  /*3170*/  FADD R17, R4, -12583039 ;  /* 0xcb40007f04117421 */ /* 0x000fe20000000000 */
[----:B------:R-:W-:Y:S01]  /*3180*/  FFMA R21, R12, 1.4426950216293334961, -R21 ;  /* 0x3fb8aa3b0c157823 */ /* 0x000fe20000000815 */
[----:B------:R-:W2:Y:S02]  /*3190*/  MUFU.EX2 R13, R13 ;  /* 0x0000000d000d7308 */ /* 0x000ea40000000800 */
[----:B------:R-:W-:Y:S01]  /*31a0*/  FFMA R17, R10, 1.4426950216293334961, -R17 ;  /* 0x3fb8aa3b0a117823 */ /* 0x000fe20000000811 */
[----:B0-----:R-:W-:Y:S01]  /*31b0*/  FFMA R14, R12, 1.925963033500011079e-08, R21 ;  /* 0x32a570600c0e7823 */ /* 0x001fe20000000015 */
[----:B------:R-:W-:-:S02]  /*31c0*/  FADD R21, R2, -12583039 ;  /* 0xcb40007f02157421 */ /* 0x000fc40000000000 */
[----:B------:R-:W-:Y:S02]  /*31d0*/  FFMA R17, R10, 1.925963033500011079e-08, R17 ;  /* 0x32a570600a117823 */ /* 0x000fe40000000011 */
[----:B------:R0:W3:Y:S01]  /*31e0*/  MUFU.EX2 R10, R15 ;  /* 0x0000000f000a7308 */ /* 0x0000e20000000800 */
[----:B------:R-:W-:-:S04]  /*31f0*/  FFMA R21, R16, 1.4426950216293334961, -R21 ;  /* 0x3fb8aa3b10157823 */ /* 0x000fc80000000815 */
[----:B------:R-:W-:Y:S01]  /*3200*/  FFMA R21, R16, 1.925963033500011079e-08, R21 ;  /* 0x32a5706010157823 */ /* 0x000fe20000000015 */
[----:B------:R-:W-:Y:S02]  /*3210*/  IMAD.SHL.U32 R16, R5, 0x800000, RZ ;  /* 0x0080000005107824 */ /* 0x000fe400078e00ff */
[----:B------:R-:W4:Y:S01]  /*3220*/  MUFU.EX2 R12, R17 ;  /* 0x00000011000c7308 */ /* 0x000f220000000800 */
[----:B0-----:R-:W-:-:S04]  /*3230*/  IMAD.SHL.U32 R15, R0, 0x800000, RZ ;  /* 0x00800000000f7824 */ /* 0x001fc800078e00ff */
[----:B-1----:R-:W-:Y:S01]  /*3240*/  FMUL R6, R15, R6 ;  /* 0x000000060f067220 */ /* 0x002fe20000400000 */
[----:B------:R-:W-:Y:S02]  /*3250*/  IMAD.SHL.U32 R15, R4, 0x800000, RZ ;  /* 0x00800000040f7824 */ /* 0x000fe400078e00ff */
[----:B--2---:R-:W-:Y:S01]  /*3260*/  FMUL R4, R16, R13 ;  /* 0x0000000d10047220 */ /* 0x004fe20000400000 */
[----:B------:R-:W0:Y:S01]  /*3270*/  MUFU.EX2 R14, R14 ;  /* 0x0000000e000e7308 */ /* 0x000e220000000800 */
[----:B---3--:R-:W-:Y:S01]  /*3280*/  FMUL R5, R11, R10 ;  /* 0x0000000a0b057220 */ /* 0x008fe20000400000 */
[----:B------:R-:W-:Y:S01]  /*3290*/  FADD R0, RZ, R6 ;  /* 0x00000006ff007221 */ /* 0x000fe20000000000 */
[----:B------:R-:W-:Y:S01]  /*32a0*/  SHF.L.U32 R13, R3, 0x17, RZ ;  /* 0x00000017030d7819 */ /* 0x000fe200000006ff */
[----:B------:R-:W-:Y:S02]  /*32b0*/  IMAD.SHL.U32 R10, R2, 0x800000, RZ ;  /* 0x00800000020a7824 */ /* 0x000fe400078e00ff */
[----:B------:R-:W-:-:S02]  /*32c0*/  FADD R11, R0, R5 ;  /* 0x00000005000b7221 */ /* 0x000fc40000000000 */
[----:B------:R-:W1:Y:S01]  /*32d0*/  MUFU.EX2 R21, R21 ;  /* 0x0000001500157308 */ /* 0x000e620000000800 */
[----:B----4-:R-:W-:Y:S01]  /*32e0*/  FMUL R3, R15, R12 ;  /* 0x0000000c0f037220 */ /* 0x010fe20000400000 */
[----:B------:R-:W-:Y:S01]  /*32f0*/  FADD R0, R11, R4 ;  /* 0x000000040b007221 */ /* 0x000fe20000000000 */
[----:B------:R-:W-:Y:S02]  /*3300*/  IMAD.MOV.U32 R12, RZ, RZ, 0x10 ;  /* 0x00000010ff0c7424 */ /* 0x000fe400078e00ff */
[----:B------:R-:W-:Y:S02]  /*3310*/  IMAD.MOV.U32 R15, RZ, RZ, -0x1 ;  /* 0xffffffffff0f7424 */ /* 0x000fe400078e00ff */
[----:B------:R-:W-:Y:S01]  /*3320*/  FADD R11, R0, R3 ;  /* 0x00000003000b7221 */ /* 0x000fe20000000000 */
[----:B0-----:R-:W-:-:S04]  /*3330*/  FMUL R2, R13, R14 ;  /* 0x0000000e0d027220 */ /* 0x001fc80000400000 */
[----:B------:R-:W-:Y:S01]  /*3340*/  FADD R11, R11, R2 ;  /* 0x000000020b0b7221 */ /* 0x000fe20000000000 */
[----:B-1----:R-:W-:-:S04]  /*3350*/  FMUL R0, R10, R21 ;  /* 0x000000150a007220 */ /* 0x002fc80000400000 */
[----:B------:R-:W-:Y:S01]  /*3360*/  FADD R13, R11, R0 ;  /* 0x000000000b0d7221 */ /* 0x000fe20000000000 */
[----:B------:R-:W-:-:S07]  /*3370*/  HFMA2 R11, -RZ, RZ, 0, 1.847743988037109375e-06 ;  /* 0x0000001fff0b7431 */ /* 0x000fce00000001ff */
[----:B------:R-:W-:Y:S05]  /*3380*/  WARPSYNC.COLLECTIVE R15, `(.L_x_5114) ;  /* 0x000000000f087348 */ /* 0x000fea0003c00000 */
[----:B------:R0:W1:Y:S02]  /*3390*/  SHFL.BFLY P6, R14, R13, R12, R11 ;  /* 0x0c00000c0d0e7389 */ /* 0x00006400000c000b */
[----:B01----:R-:W-:Y:S05]  /*33a0*/  ENDCOLLECTIVE ;  /* 0x000000000000791b */ /* 0x003fea0003800000 */
.L_x_5114:
[----:B------:R-:W-:Y:S01]  /*33b0*/  MOV R12, 0x8 ;  /* 0x00000008000c7802 */ /* 0x000fe20000000f00 */
[----:B------:R-:W-:-:S04]  /*33c0*/  FADD R10, R13, R14 ;  /* 0x0000000e0d0a7221 */ /* 0x000fc80000000000 */
[----:B------:R-:W-:-:S07]  /*33d0*/  IMAD.MOV.U32 R13, RZ, RZ, R10 ;  /* 0x000000ffff0d7224 */ /* 0x000fce00078e000a */
[----:B------:R-:W-:Y:S05]  /*33e0*/  WARPSYNC.COLLECTIVE R15, `(.L_x_5115) ;  /* 0x000000000f087348 */ /* 0x000fea0003c00000 */
[----:B------:R0:W1:Y:S02]  /*33f0*/  SHFL.BFLY P6, R14, R13, R12, R11 ;  /* 0x0c00000c0d0e7389 */ /* 0x00006400000c000b */
[----:B01----:R-:W-:Y:S05]  /*3400*/  ENDCOLLECTIVE ;  /* 0x000000000000791b */ /* 0x003fea0003800000 */
.L_x_5115:
[----:B------:R-:W-:Y:S02]  /*3410*/  IMAD.MOV.U32 R12, RZ, RZ, 0x4 ;  /* 0x00000004ff0c7424 */ /* 0x000fe400078e00ff */
[----:B------:R-:W-:-:S04]  /*3420*/  FADD R16, R10, R14 ;  /* 0x0000000e0a107221 */ /* 0x000fc80000000000 */
[----:B------:R-:W-:-:S07]  /*3430*/  IMAD.MOV.U32 R13, RZ, RZ, R16 ;  /* 0x000000ffff0d7224 */ /* 0x000fce00078e0010 */
[----:B------:R-:W-:Y:S05]  /*3440*/  WARPSYNC.COLLECTIVE R15, `(.L_x_5116) ;  /* 0x000000000f087348 */ /* 0x000fea0003c00000 */
[----:B------:R0:W1:Y:S02]  /*3450*/  SHFL.BFLY P6, R14, R13, R12, R11 ;  /* 0x0c00000c0d0e7389 */ /* 0x00006400000c000b */
[----:B01----:R-:W-:Y:S05]  /*3460*/  ENDCOLLECTIVE ;  /* 0x000000000000791b */ /* 0x003fea0003800000 */
.L_x_5116:
[----:B------:R-:W-:Y:S02]  /*3470*/  IMAD.MOV.U32 R12, RZ, RZ, 0x2 ;  /* 0x00000002ff0c7424 */ /* 0x000fe400078e00ff */
[----:B------:R-:W-:-:S05]  /*3480*/  FADD R17, R16, R14 ;  /* 0x0000000e10117221 */ /* 0x000fca0000000000 */
[----:B------:R-:W-:-:S07]  /*3490*/  MOV R13, R17 ;  /* 0x00000011000d7202 */ /* 0x000fce0000000f00 */
[----:B------:R-:W-:Y:S05]  /*34a0*/  WARPSYNC.COLLECTIVE R15, `(.L_x_5117) ;  /* 0x000000000f087348 */ /* 0x000fea0003c00000 */
[----:B------:R0:W1:Y:S02]  /*34b0*/  SHFL.BFLY P6, R14, R13, R12, R11 ;  /* 0x0c00000c0d0e7389 */ /* 0x00006400000c000b */
[----:B01----:R-:W-:Y:S05]  /*34c0*/  ENDCOLLECTIVE ;  /* 0x000000000000791b */ /* 0x003fea0003800000 */
.L_x_5117:
[----:B------:R-:W-:Y:S02]  /*34d0*/  HFMA2 R12, -RZ, RZ, 0, 5.9604644775390625e-08 ;  /* 0x00000001ff0c7431 */ /* 0x000fe400000001ff */
[----:B------:R-:W-:-:S04]  /*34e0*/  FADD R21, R17, R14 ;  /* 0x0000000e11157221 */ /* 0x000fc80000000000 */
[----:B------:R-:W-:-:S07]  /*34f0*/  IMAD.MOV.U32 R13, RZ, RZ, R21 ;  /* 0x000000ffff0d7224 */ /* 0x000fce00078e0015 */
[----:B------:R-:W-:Y:S05]  /*3500*/  WARPSYNC.COLLECTIVE R15, `(.L_x_5118) ;  /* 0x000000000f087348 */ /* 0x000fea0003c00000 */
[----:B------:R0:W1:Y:S02]  /*3510*/  SHFL.BFLY P6, R14, R13, R12, R11 ;  /* 0x0c00000c0d0e7389 */ /* 0x00006400000c000b */
[----:B01----:R-:W-:Y:S05]  /*3520*/  ENDCOLLECTIVE ;  /* 0x000000000000791b */ /* 0x003fea0003800000 */
.L_x_5118:
[----:B------:R-:W-:Y:S05]  /*3530*/  BRA `(.L_x_5119) ;  /* 0xfffffff000187947 */ /* 0x000fea000383ffff */
        .weak           $__internal_63_$__cuda_sm3x_div_rn_noftz_f32_slowpath
        .type           $__internal_63_$__cuda_sm3x_div_rn_noftz_f32_slowpath,@function
        .size           $__internal_63_$__cuda_sm3x_div_rn_noftz_f32_slowpath,(.L_x_37440 - $__internal_63_$__cuda_sm3x_div_rn_noftz_f32_slowpath)
$__internal_63_$__cuda_sm3x_div_rn_noftz_f32_slowpath:
        /* <DEDUP_REMOVED lines=34> */
.L_x_5121:
        /* <DEDUP_REMOVED lines=51> */
.L_x_5128:
[----:B------:R-:W-:-:S04]  /*3a90*/  LOP3.LUT R6, R6, 0x80000000, RZ, 0xc0, !PT ;  /* 0x8000000006067812 */ /* 0x000fc800078ec0ff */
[----:B------:R-:W-:Y:S01]  /*3aa0*/  LOP3.LUT R6, R6, 0x7f800000, RZ, 0xfc, !PT ;  /* 0x7f80000006067812 */ /* 0x000fe200078efcff */
[----:B------:R-:W-:Y:S06]  /*3ab0*/  BRA `(.L_x_5129) ;  /* 0x0000000000047947 */ /* 0x000fec0003800000 */
.L_x_5127:
[----:B------:R-:W-:-:S07]  /*3ac0*/  LEA R6, R25, R6, 0x17 ;  /* 0x0000000619067211 */ /* 0x000fce00078eb8ff */
.L_x_5129:
[----:B------:R-:W-:Y:S05]  /*3ad0*/  BSYNC.RECONVERGENT B3 ;  /* 0x0000000000037941 */ /* 0x000fea0003800200 */
.L_x_5126:
[----:B------:R-:W-:Y:S05]  /*3ae0*/  BRA `(.L_x_5130) ;  /* 0x0000000000207947 */ /* 0x000fea0003800000 */
.L_x_5125:
[----:B------:R-:W-:-:S04]  /*3af0*/  LOP3.LUT R6, R11, 0x80000000, R6, 0x48, !PT ;  /* 0x800000000b067812 */ /* 0x000fc800078e4806 */
[----:B------:R-:W-:Y:S01]  /*3b00*/  LOP3.LUT R6, R6, 0x7f800000, RZ, 0xfc, !PT ;  /* 0x7f80000006067812 */ /* 0x000fe200078efcff */
[----:B------:R-:W-:Y:S06]  /*3b10*/  BRA `(.L_x_5130) ;  /* 0x0000000000147947 */ /* 0x000fec0003800000 */
.L_x_5124:
[----:B------:R-:W-:Y:S01]  /*3b20*/  LOP3.LUT R6, R11, 0x80000000, R6, 0x48, !PT ;  /* 0x800000000b067812 */ /* 0x000fe200078e4806 */
[----:B------:R-:W-:Y:S06]  /*3b30*/  BRA `(.L_x_5130) ;  /* 0x00000000000c7947 */ /* 0x000fec0003800000 */
.L_x_5123:
[----:B------:R-:W0:Y:S01]  /*3b40*/  MUFU.RSQ R6, -QNAN ;  /* 0xffc0000000067908 */ /* 0x000e220000001400 */
[----:B------:R-:W-:Y:S05]  /*3b50*/  BRA `(.L_x_5130) ;  /* 0x0000000000047947 */ /* 0x000fea0003800000 */
.L_x_5122:
[----:B------:R-:W-:-:S07]  /*3b60*/  FADD.FTZ R6, R6, R11 ;  /* 0x0000000b06067221 */ /* 0x000fce0000010000 */
.L_x_5130:
[----:B------:R-:W-:Y:S05]  /*3b70*/  BSYNC.RECONVERGENT B2 ;  /* 0x0000000000027941 */ /* 0x000fea0003800200 */
.L_x_5120:
[----:B------:R-:W-:Y:S02]  /*3b80*/  HFMA2 R11, -RZ, RZ, 0, 0 ;  /* 0x00000000ff0b7431 */ /* 0x000fe400000001ff */
[----:B------:R-:W-:-:S04]  /*3b90*/  IMAD.MOV.U32 R10, RZ, RZ, R15 ;  /* 0x000000ffff0a7224 */ /* 0x000fc800078e000f */
[----:B0-----:R-:W-:Y:S05]  /*3ba0*/  RET.REL.NODEC R10 `(_Z15SoftmaxWarpImplI22BroadcastScaleMaskLoadIffbLm4EiE11DirectStoreIffEfLi1ELi6ELi32ELi1ELb0EL9Algorithm0EEvT_T0_ll) ;  /* 0xffffffc40a147950 */ /* 0x001fea0003c3ffff */
.L_x_5131:
        /* <DEDUP_REMOVED lines=13> */
.L_x_37440:


//--------------------- .text._Z15SoftmaxWarpImplI22BroadcastScaleMaskLoadIffbLm4EiE11DirectStoreIffEfLi1ELi5ELi32ELi1ELb1EL9Algorithm0EEvT_T0_ll --------------------------
	.section	.text._Z15SoftmaxWarpImplI22BroadcastScaleMaskLoadIffbLm4EiE11DirectStoreIffEfLi1ELi5ELi32ELi1ELb1EL9Algorithm0EEvT_T0_ll,"ax",@progbits
	.align	128
        .global         _Z15SoftmaxWarpImplI22BroadcastScaleMaskLoadIffbLm4EiE11DirectStoreIffEfLi1ELi5ELi32ELi1ELb1EL9Algorithm0EEvT_T0_ll
        .type           _Z15SoftmaxWarpImplI22BroadcastScaleMaskLoadIffbLm4EiE11DirectStoreIffEfLi1ELi5ELi32ELi1ELb1EL9Algorithm0EEvT_T0_ll,@function
        .size           _Z15SoftmaxWarpImplI22BroadcastScaleMaskLoadIffbLm4EiE11DirectStoreIffEfLi1ELi5ELi32ELi1ELb1EL9Algorithm0EEvT_T0_ll,(.L_x_37441 - _Z15SoftmaxWarpImplI22BroadcastScaleMaskLoadIffbLm4EiE11DirectStoreIffEfLi1ELi5ELi32ELi1ELb1EL9Algorithm0EEvT_T0_ll)
        .other          _Z15SoftmaxWarpImplI22BroadcastScaleMaskLoadIffbLm4EiE11DirectStoreIffEfLi1ELi5ELi32ELi1ELb1EL9Algorithm0EEvT_T0_ll,@"STO_CUDA_ENTRY STV_DEFAULT"
_Z15SoftmaxWarpImplI22BroadcastScaleMaskLoadIffbLm4EiE11DirectStoreIffEfLi1ELi5ELi32ELi1ELb1EL9Algorithm0EEvT_T0_ll:
.text._Z15SoftmaxWarpImplI22BroadcastScaleMaskLoadIffbLm4EiE11DirectStoreIffEfLi1ELi5ELi32ELi1ELb1EL9Algorithm0EEvT_T0_ll:
        /* <DEDUP_REMOVED lines=29> */
.L_x_5132:
        /* <DEDUP_REMOVED lines=16> */
[----:B------:R-:W-:-:S07]  /*02d0*/  VIADD R6, R2, 0x40 ;  /* 0x0000004002067836 */ /* 0x000fce0000000000 */
.L_x_5155:
[----:B0-----:R-:W0:Y:S01]  /*02e0*/  LDC.64 R10, c[0x0][0x410] ;  /* 0x00010400ff0a7b82 */ /* 0x001e220000000a00 */
[----:B------:R-:W-:Y:S01]  /*02f0*/  VIADD R8, R2, 0x80 ;  /* 0x0000008002087836 */ /* 0x000fe20000000000 */
[----:B------:R-:W-:Y:S01]  /*0300*/  BSSY.RECONVERGENT B1, `(.L_x_5134) ;  /* 0x0000085000017945 */ /* 0x000fe20003800200 */
[----:B--2---:R-:W-:Y:S02]  /*0310*/  IMAD.MOV.U32 R9, RZ, RZ, -0x800000 ;  /* 0xff800000ff097424 */ /* 0x004fe400078e00ff */
[----:B------:R-:W-:-:S03]  /*0320*/  IMAD.MOV.U32 R13, RZ, RZ, -0x800000 ;  /* 0xff800000ff0d7424 */ /* 0x000fc600078e00ff */
[----:B------:R-:W2:Y:S08]  /*0330*/  LDC R23, c[0x0][0x3b8] ;  /* 0x0000ee00ff177b82 */ /* 0x000eb00000000800 */
[----:B------:R-:W3:Y:S08]  /*0340*/  LDC R21, c[0x0][0x3bc] ;  /* 0x0000ef00ff157b82 */ /* 0x000ef00000000800 */
[----:B------:R-:W4:Y:S01]  /*0350*/  LDC R12, c[0x0][0x3c0] ;  /* 0x0000f000ff0c7b82 */ /* 0x000f220000000800 */
        /* <DEDUP_REMOVED lines=9> */
[----:B------:R-:W-:Y:S02]  /*03f0*/  ISETP.GE.AND.EX P3, PT, RZ, R11, PT, P3 ;  /* 0x0000000bff00720c */ /* 0x000fe40003f66330 */
[----:B------:R-:W-:Y:S01]  /*0400*/  MOV R10, 0xff800000 ;  /* 0xff800000000a7802 */ /* 0x000fe20000000f00 */
[----:B--23--:R-:W-:Y:S10]  /*0410*/  @P0 BRA `(.L_x_5135) ;  /* 0x0000000400cc0947 */ /* 0x00cff40003800000 */
[----:B------:R-:W-:Y:S01]  /*0420*/  IABS R11, R23 ;  /* 0x00000017000b7213 */ /* 0x000fe20000000000 */
[----:B------:R-:W-:Y:S01]  /*0430*/  IMAD R20, R3, UR52, R2 ;  /* 0x0000003403147c24 */ /* 0x000fe2000f8e0202 */
[C---:B-1----:R-:W-:Y:S02]  /*0440*/  R2UR UR6, R24.reuse ;  /* 0x00000000180672ca */ /* 0x042fe400000e0000 */
[----:B------:R-:W0:Y:S01]  /*0450*/  I2F.RP R9, R11 ;  /* 0x0000000b00097306 */ /* 0x000e220000209400 */
[C---:B------:R-:W-:Y:S02]  /*0460*/  R2UR UR7, R25.reuse ;  /* 0x00000000190772ca */ /* 0x040fe400000e0000 */
[----:B------:R-:W-:Y:S02]  /*0470*/  R2UR UR4, R24 ;  /* 0x00000000180472ca */ /* 0x000fe400000e0000 */
[----:B------:R-:W-:-:S03]  /*0480*/  R2UR UR5, R25 ;  /* 0x00000000190572ca */ /* 0x000fc600000e0000 */
[----:B0-----:R-:W0:Y:S02]  /*0490*/  MUFU.RCP R9, R9 ;  /* 0x0000000900097308 */ /* 0x001e240000001000 */
[----:B0-----:R-:W-:Y:S01]  /*04a0*/  VIADD R14, R9, 0xffffffe ;  /* 0x0ffffffe090e7836 */ /* 0x001fe20000000000 */
[----:B------:R-:W-:-:S05]  /*04b0*/  IABS R9, R21 ;  /* 0x0000001500097213 */ /* 0x000fca0000000000 */
[----:B------:R0:W1:Y:S02]  /*04c0*/  F2I.FTZ.U32.TRUNC.NTZ R15, R14 ;  /* 0x0000000e000f7305 */ /* 0x000064000021f000 */
[----:B0-----:R-:W-:Y:S02]  /*04d0*/  IMAD.MOV.U32 R14, RZ, RZ, RZ ;  /* 0x000000ffff0e7224 */ /* 0x001fe400078e00ff */
[----:B-1----:R-:W-:-:S04]  /*04e0*/  IMAD.MOV R16, RZ, RZ, -R15 ;  /* 0x000000ffff107224 */ /* 0x002fc800078e0a0f */
[----:B------:R-:W-:Y:S01]  /*04f0*/  IMAD R13, R16, R11, RZ ;  /* 0x0000000b100d7224 */ /* 0x000fe200078e02ff */
[----:B------:R-:W-:-:S03]  /*0500*/  IABS R16, R20 ;  /* 0x0000001400107213 */ /* 0x000fc60000000000 */
        /* <DEDUP_REMOVED lines=11> */
[----:B------:R-:W-:Y:S01]  /*05c0*/  ISETP.GE.AND P5, PT, R11, RZ, PT ;  /* 0x000000ff0b00720c */ /* 0x000fe20003fa6270 */
[----:B0-----:R-:W-:-:S06]  /*05d0*/  VIADD R14, R16, 0xffffffe ;  /* 0x0ffffffe100e7836 */ /* 0x001fcc0000000000 */
[----:B------:R-:W-:Y:S02]  /*05e0*/  @P6 IADD3 R13, PT, PT, R13, 0x1, RZ ;  /* 0x000000010d0d6810 */ /* 0x000fe40007ffe0ff */
[----:B------:R-:W-:Y:S01]  /*05f0*/  ISETP.NE.AND P6, PT, R23, RZ, PT ;  /* 0x000000ff1700720c */ /* 0x000fe20003fc5270 */
[----:B------:R0:W1:Y:S02]  /*0600*/  F2I.FTZ.U32.TRUNC.NTZ R15, R14 ;  /* 0x0000000e000f7305 */ /* 0x000064000021f000 */
[----:B------:R-:W-:-:S04]  /*0610*/  IMAD.MOV.U32 R11, RZ, RZ, R13 ;  /* 0x000000ffff0b7224 */ /* 0x000fc800078e000d */
[----:B------:R-:W-:Y:S02]  /*0620*/  @!P5 IMAD.MOV R11, RZ, RZ, -R11 ;  /* 0x000000ffff0bd224 */ /* 0x000fe400078e0a0b */
[----:B0-----:R-:W-:-:S04]  /*0630*/  IMAD.MOV.U32 R14, RZ, RZ, RZ ;  /* 0x000000ffff0e7224 */ /* 0x001fc800078e00ff */
        /* <DEDUP_REMOVED lines=8> */
[----:B----4-:R-:W-:-:S03]  /*06c0*/  IABS R16, R12 ;  /* 0x0000000c00107213 */ /* 0x010fc60000000000 */
        /* <DEDUP_REMOVED lines=11> */
[----:B------:R-:W-:Y:S01]  /*0780*/  ISETP.GE.AND P5, PT, R9, RZ, PT ;  /* 0x000000ff0900720c */ /* 0x000fe20003fa6270 */
[----:B------:R0:W1:Y:S06]  /*0790*/  F2I.FTZ.U32.TRUNC.NTZ R15, R14 ;  /* 0x0000000e000f7305 */ /* 0x00006c000021f000 */
[----:B------:R-:W-:Y:S01]  /*07a0*/  @P6 VIADD R13, R13, 0x1 ;  /* 0x000000010d0d6836 */ /* 0x000fe20000000000 */
[----:B------:R-:W-:Y:S01]  /*07b0*/  ISETP.NE.AND P6, PT, R21, RZ, PT ;  /* 0x000000ff1500720c */ /* 0x000fe20003fc5270 */
[----:B0-----:R-:W-:-:S03]  /*07c0*/  HFMA2 R14, -RZ, RZ, 0, 0 ;  /* 0x00000000ff0e7431 */ /* 0x001fc600000001ff */
[----:B------:R-:W-:Y:S01]  /*07d0*/  MOV R9, R13 ;  /* 0x0000000d00097202 */ /* 0x000fe20000000f00 */
[----:B-1----:R-:W-:-:S04]  /*07e0*/  IMAD.MOV R17, RZ, RZ, -R15 ;  /* 0x000000ffff117224 */ /* 0x002fc800078e0a0f */
[----:B------:R-:W-:Y:S02]  /*07f0*/  @!P5 IMAD.MOV R9, RZ, RZ, -R9 ;  /* 0x000000ffff09d224 */ /* 0x000fe400078e0a09 */
[----:B------:R-:W-:Y:S02]  /*0800*/  IMAD R17, R17, R16, RZ ;  /* 0x0000001011117224 */ /* 0x000fe400078e02ff */
[----:B------:R-:W-:Y:S02]  /*0810*/  @!P6 LOP3.LUT R9, RZ, R21, RZ, 0x33, !PT ;  /* 0x00000015ff09e212 */ /* 0x000fe400078e33ff */
[----:B------:R-:W-:Y:S02]  /*0820*/  IMAD.HI.U32 R22, R15, R17, R14 ;  /* 0x000000110f167227 */ /* 0x000fe400078e000e */
[----:B------:R-:W0:Y:S02]  /*0830*/  LDC.64 R14, c[0x0][0x390] ;  /* 0x0000e400ff0e7b82 */ /* 0x000e240000000a00 */
[----:B------:R-:W-:-:S04]  /*0840*/  IMAD.MOV R13, RZ, RZ, -R9 ;  /* 0x000000ffff0d7224 */ /* 0x000fc800078e0a09 */
[----:B------:R-:W-:-:S05]  /*0850*/  IMAD R13, R21, R13, R18 ;  /* 0x0000000d150d7224 */ /* 0x000fca00078e0212 */
[----:B------:R-:W-:-:S05]  /*0860*/  IABS R18, R13 ;  /* 0x0000000d00127213 */ /* 0x000fca0000000000 */
[----:B------:R-:W-:-:S04]  /*0870*/  IMAD.MOV.U32 R17, RZ, RZ, R18 ;  /* 0x000000ffff117224 */ /* 0x000fc800078e0012 */
[----:B------:R-:W-:-:S04]  /*0880*/  IMAD.HI.U32 R22, R22, R17, RZ ;  /* 0x0000001116167227 */ /* 0x000fc800078e00ff */
[----:B------:R-:W-:Y:S01]  /*0890*/  IMAD.MOV R18, RZ, RZ, -R22 ;  /* 0x000000ffff127224 */ /* 0x000fe200078e0a16 */
[----:B0-----:R-:W-:-:S03]  /*08a0*/  ISETP.NE.U32.AND P5, PT, R14, 0x1, PT ;  /* 0x000000010e00780c */ /* 0x001fc60003fa5070 */
[C---:B------:R-:W-:Y:S01]  /*08b0*/  IMAD R17, R16.reuse, R18, R17 ;  /* 0x0000001210117224 */ /* 0x040fe200078e0211 */
[----:B------:R-:W-:Y:S02]  /*08c0*/  ISETP.NE.AND.EX P5, PT, R15, RZ, PT, P5 ;  /* 0x000000ff0f00720c */ /* 0x000fe40003fa5350 */
[----:B------:R-:W0:Y:S01]  /*08d0*/  LDC.64 R14, c[0x0][0x398] ;  /* 0x0000e600ff0e7b82 */ /* 0x000e220000000a00 */
[----:B------:R-:W-:Y:S02]  /*08e0*/  LOP3.LUT R18, R13, R12, RZ, 0x3c, !PT ;  /* 0x0000000c0d127212 */ /* 0x000fe400078e3cff */
[----:B------:R-:W-:Y:S02]  /*08f0*/  ISETP.GT.U32.AND P6, PT, R16, R17, PT ;  /* 0x000000111000720c */ /* 0x000fe40003fc4070 */
[----:B------:R-:W-:-:S11]  /*0900*/  SEL R11, R11, RZ, P5 ;  /* 0x000000ff0b0b7207 */ /* 0x000fd60002800000 */
[----:B------:R-:W-:Y:S01]  /*0910*/  @!P6 IMAD.IADD R17, R17, 0x1, -R16 ;  /* 0x000000011111e824 */ /* 0x000fe200078e0a10 */
[----:B------:R-:W-:Y:S02]  /*0920*/  @!P6 IADD3 R22, PT, PT, R22, 0x1, RZ ;  /* 0x000000011616e810 */ /* 0x000fe40007ffe0ff */
[----:B------:R-:W-:Y:S02]  /*0930*/  ISETP.GE.AND P6, PT, R18, RZ, PT ;  /* 0x000000ff1200720c */ /* 0x000fe40003fc6270 */
[----:B------:R-:W-:Y:S01]  /*0940*/  ISETP.GE.U32.AND P5, PT, R17, R16, PT ;  /* 0x000000101100720c */ /* 0x000fe20003fa6070 */
[----:B------:R-:W1:Y:S08]  /*0950*/  LDC.64 R18, c[0x0][0x3a8] ;  /* 0x0000ea00ff127b82 */ /* 0x000e700000000a00 */
[----:B------:R-:W2:Y:S04]  /*0960*/  LDC.64 R16, c[0x0][0x3a0] ;  /* 0x0000e800ff107b82 */ /* 0x000ea80000000a00 */
[----:B------:R-:W-:Y:S01]  /*0970*/  @P5 VIADD R22, R22, 0x1 ;  /* 0x0000000116165836 */ /* 0x000fe20000000000 */
[----:B------:R-:W-:-:S03]  /*0980*/  ISETP.NE.AND P5, PT, R12, RZ, PT ;  /* 0x000000ff0c00720c */ /* 0x000fc60003fa5270 */
[----:B------:R-:W-:Y:S01]  /*0990*/  @!P6 IMAD.MOV R22, RZ, RZ, -R22 ;  /* 0x000000ffff16e224 */ /* 0x000fe200078e0a16 */
[----:B0-----:R-:W-:Y:S01]  /*09a0*/  ISETP.NE.U32.AND P6, PT, R14, 0x1, PT ;  /* 0x000000010e00780c */ /* 0x001fe20003fc5070 */
[----:B------:R-:W-:-:S08]  /*09b0*/  IMAD R14, R11, UR36, RZ ;  /* 0x000000240b0e7c24 */ /* 0x000fd0000f8e02ff */
[----:B------:R-:W-:Y:S02]  /*09c0*/  @!P5 LOP3.LUT R22, RZ, R12, RZ, 0x33, !PT ;  /* 0x0000000cff16d212 */ /* 0x000fe400078e33ff */
[----:B------:R-:W-:-:S03]  /*09d0*/  ISETP.NE.AND.EX P5, PT, R15, RZ, PT, P6 ;  /* 0x000000ff0f00720c */ /* 0x000fc60003fa5360 */
[----:B------:R-:W-:Y:S01]  /*09e0*/  IMAD.MOV R15, RZ, RZ, -R22 ;  /* 0x000000ffff0f7224 */ /* 0x000fe200078e0a16 */
[----:B--2---:R-:W-:Y:S02]  /*09f0*/  ISETP.NE.U32.AND P6, PT, R16, 0x1, PT ;  /* 0x000000011000780c */ /* 0x004fe40003fc5070 */
[----:B------:R-:W-:Y:S01]  /*0a00*/  SEL R9, R9, RZ, P5 ;  /* 0x000000ff09097207 */ /* 0x000fe20002800000 */
[----:B------:R-:W-:Y:S01]  /*0a10*/  IMAD R13, R12, R15, R13 ;  /* 0x0000000f0c0d7224 */ /* 0x000fe200078e020d */
[----:B-1----:R-:W-:Y:S02]  /*0a20*/  ISETP.NE.U32.AND P5, PT, R18, 0x1, PT ;  /* 0x000000011200780c */ /* 0x002fe40003fa5070 */
[----:B------:R-:W-:Y:S01]  /*0a30*/  ISETP.NE.AND.EX P6, PT, R17, RZ, PT, P6 ;  /* 0x000000ff1100720c */ /* 0x000fe20003fc5360 */
[----:B------:R-:W-:Y:S01]  /*0a40*/  IMAD R9, R9, UR37, R14 ;  /* 0x0000002509097c24 */ /* 0x000fe2000f8e020e */
[----:B------:R-:W-:Y:S02]  /*0a50*/  ISETP.NE.AND.EX P5, PT, R19, RZ, PT, P5 ;  /* 0x000000ff1300720c */ /* 0x000fe40003fa5350 */
        /* <DEDUP_REMOVED lines=15> */
.L_x_5135:
[----:B------:R-:W-:Y:S05]  /*0b50*/  BSYNC.RECONVERGENT B1 ;  /* 0x0000000000017941 */ /* 0x000fea0003800200 */
.L_x_5134:
[----:B------:R-:W-:Y:S04]  /*0b60*/  BSSY.RECONVERGENT B1, `(.L_x_5136) ;  /* 0x0000073000017945 */ /* 0x000fe80003800200 */
[----:B------:R-:W-:Y:S05]  /*0b70*/  @P4 BRA `(.L_x_5137) ;  /* 0x0000000400c44947 */ /* 0x000fea0003800000 */
        /* <DEDUP_REMOVED lines=9> */
[----:B0-----:R-:W-:-:S02]  /*0c10*/  IADD3 R11, PT, PT, R14, 0xffffffe, RZ ;  /* 0x0ffffffe0e0b7810 */ /* 0x001fc40007ffe0ff */
[----:B------:R-:W-:-:S04]  /*0c20*/  IABS R14, R21 ;  /* 0x00000015000e7213 */ /* 0x000fc80000000000 */
[----:B------:R-:W0:Y:S02]  /*0c30*/  F2I.FTZ.U32.TRUNC.NTZ R11, R11 ;  /* 0x0000000b000b7305 */ /* 0x000e24000021f000 */
[----:B0-----:R-:W-:-:S04]  /*0c40*/  IMAD.MOV R10, RZ, RZ, -R11 ;  /* 0x000000ffff0a7224 */ /* 0x001fc800078e0a0b */
        /* <DEDUP_REMOVED lines=13> */
[----:B------:R-:W-:Y:S02]  /*0d20*/  ISETP.GE.U32.AND P5, PT, R10, R15, PT ;  /* 0x0000000f0a00720c */ /* 0x000fe40003fa6070 */
[----:B------:R-:W-:-:S04]  /*0d30*/  LOP3.LUT R10, R20, R23, RZ, 0x3c, !PT ;  /* 0x00000017140a7212 */ /* 0x000fc800078e3cff */
[----:B------:R-:W-:Y:S01]  /*0d40*/  ISETP.GE.AND P4, PT, R10, RZ, PT ;  /* 0x000000ff0a00720c */ /* 0x000fe20003f86270 */
[----:B0-----:R-:W-:-:S04]  /*0d50*/  VIADD R10, R16, 0xffffffe ;  /* 0x0ffffffe100a7836 */ /* 0x001fc80000000000 */
[----:B------:R0:W1:Y:S02]  /*0d60*/  F2I.FTZ.U32.TRUNC.NTZ R11, R10 ;  /* 0x0000000a000b7305 */ /* 0x000064000021f000 */
[----:B------:R-:W-:-:S06]  /*0d70*/  @P5 IADD3 R22, PT, PT, R22, 0x1, RZ ;  /* 0x0000000116165810 */ /* 0x000fcc0007ffe0ff */
[----:B------:R-:W-:Y:S01]  /*0d80*/  @!P4 IMAD.MOV R22, RZ, RZ, -R22 ;  /* 0x000000ffff16c224 */ /* 0x000fe200078e0a16 */
[----:B------:R-:W-:Y:S02]  /*0d90*/  @!P6 LOP3.LUT R22, RZ, R23, RZ, 0x33, !PT ;  /* 0x00000017ff16e212 */ /* 0x000fe400078e33ff */
[----:B0-----:R-:W-:-:S03]  /*0da0*/  MOV R10, RZ ;  /* 0x000000ff000a7202 */ /* 0x001fc60000000f00 */
        /* <DEDUP_REMOVED lines=78> */
.L_x_5137:
[----:B------:R-:W-:Y:S05]  /*1290*/  BSYNC.RECONVERGENT B1 ;  /* 0x0000000000017941 */ /* 0x000fea0003800200 */
.L_x_5136:
[----:B------:R-:W-:Y:S01]  /*12a0*/  BSSY.RECONVERGENT B1, `(.L_x_5138) ;  /* 0x0000079000017945 */ /* 0x000fe20003800200 */
[----:B------:R-:W-:Y:S02]  /*12b0*/  IMAD.MOV.U32 R22, RZ, RZ, -0x800000 ;  /* 0xff800000ff167424 */ /* 0x000fe400078e00ff */
[----:B------:R-:W-:Y:S01]  /*12c0*/  IMAD.MOV.U32 R20, RZ, RZ, -0x800000 ;  /* 0xff800000ff147424 */ /* 0x000fe200078e00ff */
[----:B------:R-:W-:Y:S06]  /*12d0*/  @P1 BRA `(.L_x_5139) ;  /* 0x0000000400d41947 */ /* 0x000fec0003800000 */
[----:B------:R-:W4:Y:S01]  /*12e0*/  LDC R18, c[0x0][0x3b8] ;  /* 0x0000ee00ff127b82 */ /* 0x000f220000000800 */
[----:B------:R-:W-:Y:S01]  /*12f0*/  IMAD R11, R3, UR52, R6 ;  /* 0x00000034030b7c24 */ /* 0x000fe2000f8e0206 */
[C---:B-1----:R-:W-:Y:S02]  /*1300*/  R2UR UR6, R24.reuse ;  /* 0x00000000180672ca */ /* 0x042fe400000e0000 */
[C---:B------:R-:W-:Y:S02]  /*1310*/  R2UR UR7, R25.reuse ;  /* 0x00000000190772ca */ /* 0x040fe400000e0000 */
[----:B------:R-:W-:Y:S02]  /*1320*/  IABS R19, R11 ;  /* 0x0000000b00137213 */ /* 0x000fe40000000000 */
[----:B------:R-:W0:Y:S01]  /*1330*/  LDC R27, c[0x0][0x3bc] ;  /* 0x0000ef00ff1b7b82 */ /* 0x000e220000000800 */
[----:B------:R-:W-:Y:S02]  /*1340*/  R2UR UR4, R24 ;  /* 0x00000000180472ca */ /* 0x000fe400000e0000 */
[----:B------:R-:W-:-:S05]  /*1350*/  R2UR UR5, R25 ;  /* 0x00000000190572ca */ /* 0x000fca00000e0000 */
[----:B------:R-:W1:Y:S01]  /*1360*/  LDC R26, c[0x0][0x3c0] ;  /* 0x0000f000ff1a7b82 */ /* 0x000e620000000800 */
[----:B----4-:R-:W-:-:S04]  /*1370*/  IABS R12, R18 ;  /* 0x00000012000c7213 */ /* 0x010fc80000000000 */
[----:B------:R-:W2:Y:S08]  /*1380*/  I2F.RP R16, R12 ;  /* 0x0000000c00107306 */ /* 0x000eb00000209400 */
[----:B--2---:R-:W2:Y:S02]  /*1390*/  MUFU.RCP R16, R16 ;  /* 0x0000001000107308 */ /* 0x004ea40000001000 */
[----:B--2---:R-:W-:Y:S01]  /*13a0*/  VIADD R14, R16, 0xffffffe ;  /* 0x0ffffffe100e7836 */ /* 0x004fe20000000000 */
[----:B0-----:R-:W-:-:S05]  /*13b0*/  IABS R16, R27 ;  /* 0x0000001b00107213 */ /* 0x001fca0000000000 */
[----:B------:R0:W2:Y:S02]  /*13c0*/  F2I.FTZ.U32.TRUNC.NTZ R15, R14 ;  /* 0x0000000e000f7305 */ /* 0x0000a4000021f000 */
[----:B0-----:R-:W-:Y:S01]  /*13d0*/  IMAD.MOV.U32 R14, RZ, RZ, RZ ;  /* 0x000000ffff0e7224 */ /* 0x001fe200078e00ff */
[----:B--2---:R-:W-:-:S05]  /*13e0*/  IADD3 R17, PT, PT, RZ, -R15, RZ ;  /* 0x8000000fff117210 */ /* 0x004fca0007ffe0ff */
[----:B------:R-:W-:-:S04]  /*13f0*/  IMAD R17, R17, R12, RZ ;  /* 0x0000000c11117224 */ /* 0x000fc800078e02ff */
[----:B------:R-:W-:-:S04]  /*1400*/  IMAD.HI.U32 R20, R15, R17, R14 ;  /* 0x000000110f147227 */ /* 0x000fc800078e000e */
[----:B------:R-:W-:Y:S02]  /*1410*/  IMAD.MOV.U32 R15, RZ, RZ, R19 ;  /* 0x000000ffff0f7224 */ /* 0x000fe400078e0013 */
[----:B------:R-:W0:Y:S02]  /*1420*/  I2F.RP R19, R16 ;  /* 0x0000001000137306 */ /* 0x000e240000209400 */
[----:B------:R-:W-:Y:S01]  /*1430*/  IMAD.HI.U32 R14, R20, R15, RZ ;  /* 0x0000000f140e7227 */ /* 0x000fe200078e00ff */
[----:B-1----:R-:W-:-:S03]  /*1440*/  IABS R20, R26 ;  /* 0x0000001a00147213 */ /* 0x002fc60000000000 */
        /* <DEDUP_REMOVED lines=14> */
[----:B-1----:R-:W-:-:S05]  /*1530*/  IADD3 R28, PT, PT, R21, 0xffffffe, RZ ;  /* 0x0ffffffe151c7810 */ /* 0x002fca0007ffe0ff */
[----:B------:R-:W-:-:S05]  /*1540*/  @P1 VIADD R14, R14, 0x1 ;  /* 0x000000010e0e1836 */ /* 0x000fca0000000000 */
[----:B------:R-:W-:Y:S01]  /*1550*/  MOV R12, R14 ;  /* 0x0000000e000c7202 */ /* 0x000fe20000000f00 */
        /* <DEDUP_REMOVED lines=9> */
[----:B------:R-:W-:Y:S02]  /*15f0*/  IMAD.MOV.U32 R15, RZ, RZ, R19 ;  /* 0x000000ffff0f7224 */ /* 0x000fe400078e0013 */
[----:B------:R-:W0:Y:S02]  /*1600*/  F2I.FTZ.U32.TRUNC.NTZ R19, R28 ;  /* 0x0000001c00137305 */ /* 0x000e24000021f000 */
[----:B------:R-:W-:-:S05]  /*1610*/  IMAD.HI.U32 R23, R14, R15, RZ ;  /* 0x0000000f0e177227 */ /* 0x000fca00078e00ff */
[----:B------:R-:W-:-:S05]  /*1620*/  IADD3 R14, PT, PT, -R23, RZ, RZ ;  /* 0x000000ff170e7210 */ /* 0x000fca0007ffe1ff */
[----:B------:R-:W-:Y:S01]  /*1630*/  IMAD R15, R16, R14, R15 ;  /* 0x0000000e100f7224 */ /* 0x000fe200078e020f */
[----:B------:R-:W-:Y:S01]  /*1640*/  LOP3.LUT R14, R18, R27, RZ, 0x3c, !PT ;  /* 0x0000001b120e7212 */ /* 0x000fe200078e3cff */
[----:B0-----:R-:W-:-:S03]  /*1650*/  IMAD.MOV R21, RZ, RZ, -R19 ;  /* 0x000000ffff157224 */ /* 0x001fc600078e0a13 */
[----:B------:R-:W-:Y:S02]  /*1660*/  ISETP.GT.U32.AND P4, PT, R16, R15, PT ;  /* 0x0000000f1000720c */ /* 0x000fe40003f84070 */
[----:B------:R-:W-:Y:S01]  /*1670*/  ISETP.GE.AND P5, PT, R14, RZ, PT ;  /* 0x000000ff0e00720c */ /* 0x000fe20003fa6270 */
[----:B------:R-:W-:-:S10]  /*1680*/  IMAD R21, R21, R20, RZ ;  /* 0x0000001415157224 */ /* 0x000fd400078e02ff */
        /* <DEDUP_REMOVED lines=10> */
[----:B------:R-:W-:Y:S02]  /*1730*/  IMAD R27, R27, R14, R18 ;  /* 0x0000000e1b1b7224 */ /* 0x000fe400078e0212 */
[----:B------:R-:W0:Y:S01]  /*1740*/  LDC.64 R14, c[0x0][0x390] ;  /* 0x0000e400ff0e7b82 */ /* 0x000e220000000a00 */
[----:B------:R-:W-:Y:S01]  /*1750*/  IMAD.MOV.U32 R18, RZ, RZ, RZ ;  /* 0x000000ffff127224 */ /* 0x000fe200078e00ff */
[----:B------:R-:W-:-:S04]  /*1760*/  ISETP.NE.AND.EX P1, PT, R17, RZ, PT, P1 ;  /* 0x000000ff1100720c */ /* 0x000fc80003f25310 */
[----:B------:R-:W-:Y:S02]  /*1770*/  SEL R23, R23, RZ, P1 ;  /* 0x000000ff17177207 */ /* 0x000fe40000800000 */
[----:B0-----:R-:W-:Y:S01]  /*1780*/  ISETP.NE.U32.AND P4, PT, R14, 0x1, PT ;  /* 0x000000010e00780c */ /* 0x001fe20003f85070 */
[----:B------:R-:W-:Y:S01]  /*1790*/  IMAD.HI.U32 R14, R19, R21, R18 ;  /* 0x00000015130e7227 */ /* 0x000fe200078e0012 */
[----:B------:R-:W-:Y:S02]  /*17a0*/  IABS R19, R27 ;  /* 0x0000001b00137213 */ /* 0x000fe40000000000 */
[----:B------:R-:W-:-:S03]  /*17b0*/  ISETP.NE.AND.EX P4, PT, R15, RZ, PT, P4 ;  /* 0x000000ff0f00720c */ /* 0x000fc60003f85340 */
[----:B------:R-:W-:Y:S01]  /*17c0*/  IMAD.HI.U32 R14, R14, R19, RZ ;  /* 0x000000130e0e7227 */ /* 0x000fe200078e00ff */
[----:B------:R-:W-:-:S04]  /*17d0*/  SEL R12, R12, RZ, P4 ;  /* 0x000000ff0c0c7207 */ /* 0x000fc80002000000 */
[----:B------:R-:W-:Y:S01]  /*17e0*/  IADD3 R16, PT, PT, -R14, RZ, RZ ;  /* 0x000000ff0e107210 */ /* 0x000fe20007ffe1ff */
[----:B------:R-:W-:-:S04]  /*17f0*/  IMAD R12, R12, UR36, RZ ;  /* 0x000000240c0c7c24 */ /* 0x000fc8000f8e02ff */
[----:B------:R-:W-:Y:S01]  /*1800*/  IMAD R19, R20, R16, R19 ;  /* 0x0000001014137224 */ /* 0x000fe200078e0213 */
[----:B------:R-:W-:Y:S01]  /*1810*/  LOP3.LUT R16, R27, R26, RZ, 0x3c, !PT ;  /* 0x0000001a1b107212 */ /* 0x000fe200078e3cff */
[----:B------:R-:W-:-:S03]  /*1820*/  IMAD R23, R23, UR37, R12 ;  /* 0x0000002517177c24 */ /* 0x000fc6000f8e020c */
[----:B------:R-:W-:-:S13]  /*1830*/  ISETP.GT.U32.AND P6, PT, R20, R19, PT ;  /* 0x000000131400720c */ /* 0x000fda0003fc4070 */
[----:B------:R-:W-:Y:S02]  /*1840*/  @!P6 IMAD.IADD R19, R19, 0x1, -R20 ;  /* 0x000000011313e824 */ /* 0x000fe400078e0a14 */
[----:B------:R-:W-:Y:S01]  /*1850*/  @!P6 VIADD R14, R14, 0x1 ;  /* 0x000000010e0ee836 */ /* 0x000fe20000000000 */
[----:B------:R-:W-:Y:S02]  /*1860*/  ISETP.GE.AND P6, PT, R16, RZ, PT ;  /* 0x000000ff1000720c */ /* 0x000fe40003fc6270 */
[----:B------:R-:W-:Y:S02]  /*1870*/  ISETP.GE.U32.AND P5, PT, R19, R20, PT ;  /* 0x000000141300720c */ /* 0x000fe40003fa6070 */
[----:B------:R-:W0:Y:S01]  /*1880*/  LDC.64 R18, c[0x0][0x3a0] ;  /* 0x0000e800ff127b82 */ /* 0x000e220000000a00 */
[----:B------:R-:W-:-:S07]  /*1890*/  SHF.R.S64 R16, RZ, 0x1e, R11 ;  /* 0x0000001eff107819 */ /* 0x000fce000000100b */
[----:B------:R-:W1:Y:S03]  /*18a0*/  LDC.64 R20, c[0x0][0x3a8] ;  /* 0x0000ea00ff147b82 */ /* 0x000e660000000a00 */
[----:B------:R-:W-:Y:S02]  /*18b0*/  @P5 IADD3 R14, PT, PT, R14, 0x1, RZ ;  /* 0x000000010e0e5810 */ /* 0x000fe40007ffe0ff */
[----:B------:R-:W-:-:S03]  /*18c0*/  ISETP.NE.AND P5, PT, R26, RZ, PT ;  /* 0x000000ff1a00720c */ /* 0x000fc60003fa5270 */
[----:B------:R-:W-:-:S10]  /*18d0*/  @!P6 IMAD.MOV R14, RZ, RZ, -R14 ;  /* 0x000000ffff0ee224 */ /* 0x000fd400078e0a0e */
        /* <DEDUP_REMOVED lines=21> */
.L_x_5139:
[----:B------:R-:W-:Y:S05]  /*1a30*/  BSYNC.RECONVERGENT B1 ;  /* 0x0000000000017941 */ /* 0x000fea0003800200 */
.L_x_5138:
        /* <DEDUP_REMOVED lines=8> */
[----:B----4-:R-:W1:Y:S01]  /*1ac0*/  LDC R12, c[0x0][0x3bc] ;  /* 0x0000ef00ff0c7b82 */ /* 0x010e620000000800 */
[----:B------:R-:W-:Y:S02]  /*1ad0*/  R2UR UR4, R24 ;  /* 0x00000000180472ca */ /* 0x000fe400000e0000 */
[----:B------:R-:W-:-:S05]  /*1ae0*/  R2UR UR5, R25 ;  /* 0x00000000190572ca */ /* 0x000fca00000e0000 */
[----:B------:R-:W2:Y:S01]  /*1af0*/  LDC R27, c[0x0][0x3c0] ;  /* 0x0000f000ff1b7b82 */ /* 0x000ea20000000800 */
[----:B0-----:R-:W-:-:S04]  /*1b00*/  IABS R17, R18 ;  /* 0x0000001200117213 */ /* 0x001fc80000000000 */
[----:B------:R-:W0:Y:S01]  /*1b10*/  I2F.RP R16, R17 ;  /* 0x0000001100107306 */ /* 0x000e220000209400 */
[----:B--2---:R-:W-:-:S07]  /*1b20*/  IABS R26, R27 ;  /* 0x0000001b001a7213 */ /* 0x004fce0000000000 */
[----:B0-----:R-:W0:Y:S08]  /*1b30*/  MUFU.RCP R16, R16 ;  /* 0x0000001000107308 */ /* 0x001e300000001000 */
[----:B------:R-:W2:Y:S01]  /*1b40*/  I2F.RP R28, R26 ;  /* 0x0000001a001c7306 */ /* 0x000ea20000209400 */
[----:B0-----:R-:W-:Y:S01]  /*1b50*/  VIADD R15, R16, 0xffffffe ;  /* 0x0ffffffe100f7836 */ /* 0x001fe20000000000 */
[----:B-1----:R-:W-:-:S06]  /*1b60*/  IABS R16, R12 ;  /* 0x0000000c00107213 */ /* 0x002fcc0000000000 */
[----:B------:R-:W0:Y:S08]  /*1b70*/  F2I.FTZ.U32.TRUNC.NTZ R15, R15 ;  /* 0x0000000f000f7305 */ /* 0x000e30000021f000 */
[----:B--2---:R-:W-:Y:S01]  /*1b80*/  MUFU.RCP R28, R28 ;  /* 0x0000001c001c7308 */ /* 0x004fe20000001000 */
        /* <DEDUP_REMOVED lines=28> */
[----:B------:R-:W-:-:S04]  /*1d50*/  IMAD.HI.U32 R14, R15, R17, R14 ;  /* 0x000000110f0e7227 */ /* 0x000fc800078e000e */
[----:B------:R-:W-:Y:S01]  /*1d60*/  IMAD.MOV.U32 R15, RZ, RZ, R18 ;  /* 0x000000ffff0f7224 */ /* 0x000fe200078e0012 */
[----:B------:R-:W-:-:S03]  /*1d70*/  IADD3 R18, PT, PT, R28, 0xffffffe, RZ ;  /* 0x0ffffffe1c127810 */ /* 0x000fc60007ffe0ff */
        /* <DEDUP_REMOVED lines=18> */
[----:B------:R1:W2:Y:S01]  /*1ea0*/  F2I.FTZ.U32.TRUNC.NTZ R19, R18 ;  /* 0x0000001200137305 */ /* 0x0002a2000021f000 */
[----:B------:R-:W-:-:S04]  /*1eb0*/  ISETP.NE.AND.EX P1, PT, R17, RZ, PT, P1 ;  /* 0x000000ff1100720c */ /* 0x000fc80003f25310 */
[----:B------:R-:W-:Y:S01]  /*1ec0*/  SEL R23, R23, RZ, P1 ;  /* 0x000000ff17177207 */ /* 0x000fe20000800000 */
[----:B-1----:R-:W-:Y:S02]  /*1ed0*/  IMAD.MOV.U32 R18, RZ, RZ, RZ ;  /* 0x000000ffff127224 */ /* 0x002fe400078e00ff */
[----:B--2---:R-:W-:-:S04]  /*1ee0*/  IMAD.MOV R29, RZ, RZ, -R19 ;  /* 0x000000ffff1d7224 */ /* 0x004fc800078e0a13 */
[----:B------:R-:W-:Y:S01]  /*1ef0*/  IMAD R17, R29, R26, RZ ;  /* 0x0000001a1d117224 */ /* 0x000fe200078e02ff */
[----:B0-----:R-:W-:-:S03]  /*1f00*/  ISETP.NE.U32.AND P2, PT, R14, 0x1, PT ;  /* 0x000000010e00780c */ /* 0x001fc60003f45070 */
[----:B------:R-:W-:Y:S01]  /*1f10*/  IMAD.HI.U32 R14, R19, R17, R18 ;  /* 0x00000011130e7227 */ /* 0x000fe200078e0012 */
[----:B------:R-:W-:Y:S02]  /*1f20*/  IABS R17, R12 ;  /* 0x0000000c00117213 */ /* 0x000fe40000000000 */
[----:B------:R-:W-:Y:S02]  /*1f30*/  LOP3.LUT R18, R12, R27, RZ, 0x3c, !PT ;  /* 0x0000001b0c127212 */ /* 0x000fe400078e3cff */
[----:B------:R-:W-:Y:S01]  /*1f40*/  ISETP.NE.AND.EX P2, PT, R15, RZ, PT, P2 ;  /* 0x000000ff0f00720c */ /* 0x000fe20003f45320 */
[----:B------:R-:W-:Y:S01]  /*1f50*/  IMAD.HI.U32 R14, R14, R17, RZ ;  /* 0x000000110e0e7227 */ /* 0x000fe200078e00ff */
[----:B------:R-:W-:Y:S02]  /*1f60*/  ISETP.GE.AND P6, PT, R18, RZ, PT ;  /* 0x000000ff1200720c */ /* 0x000fe40003fc6270 */
[----:B------:R-:W0:Y:S01]  /*1f70*/  LDC.64 R18, c[0x0][0x3a8] ;  /* 0x0000ea00ff127b82 */ /* 0x000e220000000a00 */
[----:B------:R-:W-:-:S02]  /*1f80*/  SEL R21, R21, RZ, P2 ;  /* 0x000000ff15157207 */ /* 0x000fc40001000000 */
[----:B------:R-:W-:-:S05]  /*1f90*/  IADD3 R16, PT, PT, -R14, RZ, RZ ;  /* 0x000000ff0e107210 */ /* 0x000fca0007ffe1ff */
[----:B------:R-:W-:-:S05]  /*1fa0*/  IMAD R17, R26, R16, R17 ;  /* 0x000000101a117224 */ /* 0x000fca00078e0211 */
[----:B------:R-:W-:Y:S02]  /*1fb0*/  ISETP.GT.U32.AND P5, PT, R26, R17, PT ;  /* 0x000000111a00720c */ /* 0x000fe40003fa4070 */
[----:B0-----:R-:W-:-:S11]  /*1fc0*/  ISETP.NE.U32.AND P1, PT, R18, 0x1, PT ;  /* 0x000000011200780c */ /* 0x001fd60003f25070 */
[----:B------:R-:W-:Y:S02]  /*1fd0*/  @!P5 IMAD.IADD R17, R17, 0x1, -R26 ;  /* 0x000000011111d824 */ /* 0x000fe400078e0a1a */
[----:B------:R-:W-:Y:S01]  /*1fe0*/  @!P5 VIADD R14, R14, 0x1 ;  /* 0x000000010e0ed836 */ /* 0x000fe20000000000 */
[----:B------:R-:W-:Y:S02]  /*1ff0*/  ISETP.NE.AND P5, PT, R27, RZ, PT ;  /* 0x000000ff1b00720c */ /* 0x000fe40003fa5270 */
[----:B------:R-:W-:Y:S02]  /*2000*/  ISETP.GE.U32.AND P4, PT, R17, R26, PT ;  /* 0x0000001a1100720c */ /* 0x000fe40003f86070 */
[----:B------:R-:W0:Y:S01]  /*2010*/  LDC.64 R16, c[0x0][0x3a0] ;  /* 0x0000e800ff107b82 */ /* 0x000e220000000a00 */
[----:B------:R-:W-:-:S10]  /*2020*/  ISETP.NE.AND.EX P1, PT, R19, RZ, PT, P1 ;  /* 0x000000ff1300720c */ /* 0x000fd40003f25310 */
[----:B------:R-:W-:-:S05]  /*2030*/  @P4 IADD3 R14, PT, PT, R14, 0x1, RZ ;  /* 0x000000010e0e4810 */ /* 0x000fca0007ffe0ff */
[----:B------:R-:W-:Y:S01]  /*2040*/  @!P6 IMAD.MOV R14, RZ, RZ, -R14 ;  /* 0x000000ffff0ee224 */ /* 0x000fe200078e0a0e */
[----:B------:R-:W-:-:S05]  /*2050*/  @!P5 LOP3.LUT R14, RZ, R27, RZ, 0x33, !PT ;  /* 0x0000001bff0ed212 */ /* 0x000fca00078e33ff */
[----:B------:R-:W-:Y:S01]  /*2060*/  IMAD.MOV R15, RZ, RZ, -R14 ;  /* 0x000000ffff0f7224 */ /* 0x000fe200078e0a0e */
[----:B0-----:R-:W-:Y:S01]  /*2070*/  ISETP.NE.U32.AND P4, PT, R16, 0x1, PT ;  /* 0x000000011000780c */ /* 0x001fe20003f85070 */
[----:B------:R-:W-:Y:S02]  /*2080*/  IMAD R16, R23, UR36, RZ ;  /* 0x0000002417107c24 */ /* 0x000fe4000f8e02ff */
[----:B------:R-:W-:Y:S01]  /*2090*/  IMAD R12, R27, R15, R12 ;  /* 0x0000000f1b0c7224 */ /* 0x000fe200078e020c */
[----:B------:R-:W-:Y:S01]  /*20a0*/  ISETP.NE.AND.EX P4, PT, R17, RZ, PT, P4 ;  /* 0x000000ff1100720c */ /* 0x000fe20003f85340 */
[----:B------:R-:W-:Y:S01]  /*20b0*/  IMAD R21, R21, UR37, R16 ;  /* 0x0000002515157c24 */ /* 0x000fe2000f8e0210 */
        /* <DEDUP_REMOVED lines=15> */
.L_x_5141:
[----:B------:R-:W-:Y:S05]  /*21b0*/  BSYNC.RECONVERGENT B1 ;  /* 0x0000000000017941 */ /* 0x000fea0003800200 */
.L_x_5140:
[----:B------:R-:W-:Y:S04]  /*21c0*/  BSSY.RECONVERGENT B1, `(.L_x_5142) ;  /* 0x0000076000017945 */ /* 0x000fe80003800200 */
        /* <DEDUP_REMOVED lines=15> */
[----:B0-----:R-:W-:Y:S02]  /*22c0*/  IADD3 R15, PT, PT, R16, 0xffffffe, RZ ;  /* 0x0ffffffe100f7810 */ /* 0x001fe40007ffe0ff */
[----:B-1----:R-:W-:-:S05]  /*22d0*/  IABS R16, R12 ;  /* 0x0000000c00107213 */ /* 0x002fca0000000000 */
[----:B------:R-:W0:Y:S08]  /*22e0*/  F2I.FTZ.U32.TRUNC.NTZ R15, R15 ;  /* 0x0000000f000f7305 */ /* 0x000e30000021f000 */
[----:B--2---:R-:W-:Y:S01]  /*22f0*/  MUFU.RCP R28, R28 ;  /* 0x0000001c001c7308 */ /* 0x004fe20000001000 */
        /* <DEDUP_REMOVED lines=29> */
[----:B------:R-:W-:Y:S02]  /*24d0*/  IMAD.MOV.U32 R15, RZ, RZ, R18 ;  /* 0x000000ffff0f7224 */ /* 0x000fe400078e0012 */
[----:B------:R-:W-:Y:S02]  /*24e0*/  VIADD R18, R28, 0xffffffe ;  /* 0x0ffffffe1c127836 */ /* 0x000fe40000000000 */
        /* <DEDUP_REMOVED lines=12> */
[----:B------:R-:W-:Y:S02]  /*25b0*/  @!P3 IADD3 R21, PT, PT, -R21, RZ, RZ ;  /* 0x000000ff1515b210 */ /* 0x000fe40007ffe1ff */
[----:B------:R-:W-:-:S05]  /*25c0*/  @!P2 LOP3.LUT R21, RZ, R12, RZ, 0x33, !PT ;  /* 0x0000000cff15a212 */ /* 0x000fca00078e33ff */
[----:B------:R-:W-:Y:S01]  /*25d0*/  IMAD.MOV R14, RZ, RZ, -R21 ;  /* 0x000000ffff0e7224 */ /* 0x000fe200078e0a15 */
[----:B0-----:R-:W-:-:S03]  /*25e0*/  ISETP.NE.U32.AND P1, PT, R16, 0x1, PT ;  /* 0x000000011000780c */ /* 0x001fc60003f25070 */
[----:B------:R-:W-:Y:S01]  /*25f0*/  IMAD R12, R12, R14, R19 ;  /* 0x0000000e0c0c7224 */ /* 0x000fe200078e0213 */
[----:B------:R-:W-:Y:S01]  /*2600*/  ISETP.NE.AND.EX P1, PT, R17, RZ, PT, P1 ;  /* 0x000000ff1100720c */ /* 0x000fe20003f25310 */
[----:B------:R0:W1:Y:S01]  /*2610*/  F2I.FTZ.U32.TRUNC.NTZ R19, R18 ;  /* 0x0000001200137305 */ /* 0x000062000021f000 */
[----:B------:R-:W2:Y:S02]  /*2620*/  LDC.64 R14, c[0x0][0x398] ;  /* 0x0000e600ff0e7b82 */ /* 0x000ea40000000a00 */
[----:B------:R-:W-:-:S05]  /*2630*/  SEL R22, R22, RZ, P1 ;  /* 0x000000ff16167207 */ /* 0x000fca0000800000 */
[----:B------:R-:W-:Y:S02]  /*2640*/  IMAD R22, R22, UR36, RZ ;  /* 0x0000002416167c24 */ /* 0x000fe4000f8e02ff */
[----:B0-----:R-:W-:Y:S01]  /*2650*/  IMAD.MOV.U32 R18, RZ, RZ, RZ ;  /* 0x000000ffff127224 */ /* 0x001fe200078e00ff */
[----:B-1----:R-:W-:-:S05]  /*2660*/  IADD3 R16, PT, PT, RZ, -R19, RZ ;  /* 0x80000013ff107210 */ /* 0x002fca0007ffe0ff */
[----:B------:R-:W-:Y:S01]  /*2670*/  IMAD R17, R16, R27, RZ ;  /* 0x0000001b10117224 */ /* 0x000fe200078e02ff */
[----:B------:R-:W-:-:S03]  /*2680*/  IABS R16, R12 ;  /* 0x0000000c00107213 */ /* 0x000fc60000000000 */
[----:B------:R-:W-:Y:S01]  /*2690*/  IMAD.HI.U32 R17, R19, R17, R18 ;  /* 0x0000001113117227 */ /* 0x000fe200078e0012 */
[----:B--2---:R-:W-:Y:S02]  /*26a0*/  ISETP.NE.U32.AND P2, PT, R14, 0x1, PT ;  /* 0x000000010e00780c */ /* 0x004fe40003f45070 */
[----:B------:R-:W-:Y:S02]  /*26b0*/  LOP3.LUT R18, R12, R23, RZ, 0x3c, !PT ;  /* 0x000000170c127212 */ /* 0x000fe400078e3cff */
[----:B------:R-:W-:Y:S01]  /*26c0*/  ISETP.NE.AND.EX P2, PT, R15, RZ, PT, P2 ;  /* 0x000000ff0f00720c */ /* 0x000fe20003f45320 */
[----:B------:R-:W-:Y:S01]  /*26d0*/  IMAD.HI.U32 R14, R17, R16, RZ ;  /* 0x00000010110e7227 */ /* 0x000fe200078e00ff */
[----:B------:R-:W-:Y:S02]  /*26e0*/  ISETP.GE.AND P5, PT, R18, RZ, PT ;  /* 0x000000ff1200720c */ /* 0x000fe40003fa6270 */
[----:B------:R-:W0:Y:S01]  /*26f0*/  LDC.64 R18, c[0x0][0x3a8] ;  /* 0x0000ea00ff127b82 */ /* 0x000e220000000a00 */
[----:B------:R-:W-:Y:S01]  /*2700*/  IMAD.MOV R17, RZ, RZ, -R14 ;  /* 0x000000ffff117224 */ /* 0x000fe200078e0a0e */
[----:B------:R-:W-:-:S03]  /*2710*/  SEL R21, R21, RZ, P2 ;  /* 0x000000ff15157207 */ /* 0x000fc60001000000 */
[----:B------:R-:W-:Y:S02]  /*2720*/  IMAD R16, R27, R17, R16 ;  /* 0x000000111b107224 */ /* 0x000fe400078e0210 */
[----:B------:R-:W-:-:S03]  /*2730*/  IMAD R21, R21, UR37, R22 ;  /* 0x0000002515157c24 */ /* 0x000fc6000f8e0216 */
[----:B------:R-:W-:-:S13]  /*2740*/  ISETP.GT.U32.AND P4, PT, R27, R16, PT ;  /* 0x000000101b00720c */ /* 0x000fda0003f84070 */
[-C--:B------:R-:W-:Y:S01]  /*2750*/  @!P4 IADD3 R16, PT, PT, R16, -R27.reuse, RZ ;  /* 0x8000001b1010c210 */ /* 0x080fe20007ffe0ff */
[----:B------:R-:W-:Y:S01]  /*2760*/  @!P4 VIADD R14, R14, 0x1 ;  /* 0x000000010e0ec836 */ /* 0x000fe20000000000 */
[----:B------:R-:W-:Y:S02]  /*2770*/  ISETP.NE.AND P4, PT, R23, RZ, PT ;  /* 0x000000ff1700720c */ /* 0x000fe40003f85270 */
[----:B------:R-:W-:Y:S02]  /*2780*/  ISETP.GE.U32.AND P3, PT, R16, R27, PT ;  /* 0x0000001b1000720c */ /* 0x000fe40003f66070 */
[----:B------:R-:W1:Y:S01]  /*2790*/  LDC.64 R16, c[0x0][0x3a0] ;  /* 0x0000e800ff107b82 */ /* 0x000e620000000a00 */
[----:B0-----:R-:W-:-:S04]  /*27a0*/  ISETP.NE.U32.AND P1, PT, R18, 0x1, PT ;  /* 0x000000011200780c */ /* 0x001fc80003f25070 */
[----:B------:R-:W-:-:S06]  /*27b0*/  ISETP.NE.AND.EX P1, PT, R19, RZ, PT, P1 ;  /* 0x000000ff1300720c */ /* 0x000fcc0003f25310 */
[----:B------:R-:W-:-:S05]  /*27c0*/  @P3 VIADD R14, R14, 0x1 ;  /* 0x000000010e0e3836 */ /* 0x000fca0000000000 */
[----:B------:R-:W-:Y:S02]  /*27d0*/  @!P5 IADD3 R14, PT, PT, -R14, RZ, RZ ;  /* 0x000000ff0e0ed210 */ /* 0x000fe40007ffe1ff */
[----:B------:R-:W-:-:S05]  /*27e0*/  @!P4 LOP3.LUT R14, RZ, R23, RZ, 0x33, !PT ;  /* 0x00000017ff0ec212 */ /* 0x000fca00078e33ff */
[----:B------:R-:W-:Y:S01]  /*27f0*/  IMAD.MOV R15, RZ, RZ, -R14 ;  /* 0x000000ffff0f7224 */ /* 0x000fe200078e0a0e */
[----:B-1----:R-:W-:Y:S02]  /*2800*/  ISETP.NE.U32.AND P3, PT, R16, 0x1, PT ;  /* 0x000000011000780c */ /* 0x002fe40003f65070 */
        /* <DEDUP_REMOVED lines=17> */
.L_x_5143:
[----:B------:R-:W-:Y:S05]  /*2920*/  BSYNC.RECONVERGENT B1 ;  /* 0x0000000000017941 */ /* 0x000fea0003800200 */
.L_x_5142:
[----:B------:R-:W-:-:S03]  /*2930*/  UMOV UR4, 0xffffffff ;  /* 0xffffffff00047882 */ /* 0x000fc60000000000 */
[----:B------:R-:W-:Y:S05]  /*2940*/  BRA.DIV UR4, `(.L_x_5144) ;  /* 0x0000000a04dc7947 */ /* 0x000fea000b800000 */
[----:B------:R-:W0:Y:S01]  /*2950*/  SHFL.BFLY PT, R14, R13, 0x10, 0x1f ;  /* 0x0e001f000d0e7f89 */ /* 0x000e2200000e0000 */
[----:B----4-:R-:W-:Y:S02]  /*2960*/  HFMA2 R12, -RZ, RZ, 3.7421875, 0 ;  /* 0x437c0000ff0c7431 */ /* 0x010fe400000001ff */
        /* <DEDUP_REMOVED lines=16> */
[----:B------:R-:W-:Y:S01]  /*2a70*/  FADD R22, -R15, R22 ;  /* 0x000000160f167221 */ /* 0x000fe20000000100 */
[-C--:B------:R-:W-:Y:S01]  /*2a80*/  FFMA.SAT R23, R26, R11.reuse, 0.5 ;  /* 0x3f0000001a177423 */ /* 0x080fe2000000200b */
[-C--:B------:R-:W-:Y:S01]  /*2a90*/  FFMA.RM R9, R9, R12.reuse, 12582913 ;  /* 0x4b40000109097423 */ /* 0x080fe2000000400c */
[----:B------:R-:W-:Y:S01]  /*2aa0*/  FFMA.RM R10, R19, R12, 12582913 ;  /* 0x4b400001130a7423 */ /* 0x000fe2000000400c */
[----:B------:R-:W-:-:S02]  /*2ab0*/  FFMA.SAT R19, R20, R11, 0.5 ;  /* 0x3f00000014137423 */ /* 0x000fc4000000200b */
[C---:B------:R-:W-:Y:S01]  /*2ac0*/  FADD R13, R9.reuse, -12583039 ;  /* 0xcb40007f090d7421 */ /* 0x040fe20000000000 */
[----:B------:R-:W-:Y:S01]  /*2ad0*/  FADD R17, R10, -12583039 ;  /* 0xcb40007f0a117421 */ /* 0x000fe20000000000 */
[----:B------:R-:W-:Y:S02]  /*2ae0*/  IMAD.SHL.U32 R9, R9, 0x800000, RZ ;  /* 0x0080000009097824 */ /* 0x000fe400078e00ff */
[----:B------:R-:W-:Y:S01]  /*2af0*/  FFMA R13, R28, 1.4426950216293334961, -R13 ;  /* 0x3fb8aa3b1c0d7823 */ /* 0x000fe2000000080d */
[----:B------:R-:W-:-:S03]  /*2b00*/  FFMA R17, R14, 1.4426950216293334961, -R17 ;  /* 0x3fb8aa3b0e117823 */ /* 0x000fc60000000811 */
[----:B------:R-:W-:Y:S01]  /*2b10*/  FFMA R16, R28, 1.925963033500011079e-08, R13 ;  /* 0x32a570601c107823 */ /* 0x000fe2000000000d */
[-C--:B------:R-:W-:Y:S01]  /*2b20*/  FFMA.RM R13, R19, R12.reuse, 12582913 ;  /* 0x4b400001130d7423 */ /* 0x080fe2000000400c */
[----:B------:R-:W-:Y:S01]  /*2b30*/  FFMA R19, R14, 1.925963033500011079e-08, R17 ;  /* 0x32a570600e137823 */ /* 0x000fe20000000011 */
[-C--:B------:R-:W-:Y:S01]  /*2b40*/  FFMA.RM R14, R23, R12.reuse, 12582913 ;  /* 0x4b400001170e7423 */ /* 0x080fe2000000400c */
[----:B------:R-:W-:Y:S01]  /*2b50*/  FFMA.SAT R17, R22, R11, 0.5 ;  /* 0x3f00000016117423 */ /* 0x000fe2000000200b */
[----:B------:R-:W-:Y:S01]  /*2b60*/  FADD R21, R13, -12583039 ;  /* 0xcb40007f0d157421 */ /* 0x000fe20000000000 */
[----:B------:R-:W0:Y:S01]  /*2b70*/  MUFU.EX2 R16, R16 ;  /* 0x0000001000107308 */ /* 0x000e220000000800 */
[----:B------:R-:W-:Y:S01]  /*2b80*/  FADD R11, R14, -12583039 ;  /* 0xcb40007f0e0b7421 */ /* 0x000fe20000000000 */
[----:B------:R-:W-:Y:S01]  /*2b90*/  FFMA.RM R12, R17, R12, 12582913 ;  /* 0x4b400001110c7423 */ /* 0x000fe2000000400c */
[----:B------:R-:W-:Y:S01]  /*2ba0*/  FFMA R21, R20, 1.4426950216293334961, -R21 ;  /* 0x3fb8aa3b14157823 */ /* 0x000fe20000000815 */
[----:B------:R-:W-:Y:S01]  /*2bb0*/  SHF.L.U32 R13, R13, 0x17, RZ ;  /* 0x000000170d0d7819 */ /* 0x000fe200000006ff */
[----:B------:R-:W-:Y:S01]  /*2bc0*/  FFMA R11, R26, 1.4426950216293334961, -R11 ;  /* 0x3fb8aa3b1a0b7823 */ /* 0x000fe2000000080b */
[----:B------:R-:W-:-:S02]  /*2bd0*/  IMAD.SHL.U32 R14, R14, 0x800000, RZ ;  /* 0x008000000e0e7824 */ /* 0x000fc400078e00ff */
[----:B------:R-:W-:Y:S01]  /*2be0*/  FFMA R18, R20, 1.925963033500011079e-08, R21 ;  /* 0x32a5706014127823 */ /* 0x000fe20000000015 */
[----:B------:R-:W-:Y:S01]  /*2bf0*/  FADD R21, R12, -12583039 ;  /* 0xcb40007f0c157421 */ /* 0x000fe20000000000 */
[----:B------:R-:W2:Y:S01]  /*2c00*/  MUFU.EX2 R15, R19 ;  /* 0x00000013000f7308 */ /* 0x000ea20000000800 */
[----:B------:R-:W-:Y:S01]  /*2c10*/  FFMA R17, R26, 1.925963033500011079e-08, R11 ;  /* 0x32a570601a117823 */ /* 0x000fe2000000000b */
[----:B------:R-:W-:Y:S02]  /*2c20*/  IMAD.SHL.U32 R20, R10, 0x800000, RZ ;  /* 0x008000000a147824 */ /* 0x000fe400078e00ff */
[----:B------:R-:W-:-:S04]  /*2c30*/  FFMA R21, R22, 1.4426950216293334961, -R21 ;  /* 0x3fb8aa3b16157823 */ /* 0x000fc80000000815 */
[----:B------:R-:W-:Y:S01]  /*2c40*/  FFMA R11, R22, 1.925963033500011079e-08, R21 ;  /* 0x32a57060160b7823 */ /* 0x000fe20000000015 */
[----:B------:R-:W3:Y:S01]  /*2c50*/  MUFU.EX2 R18, R18 ;  /* 0x0000001200127308 */ /* 0x000ee20000000800 */
[----:B0-----:R-:W-:-:S04]  /*2c60*/  FMUL R10, R9, R16 ;  /* 0x00000010090a7220 */ /* 0x001fc80000400000 */
[----:B------:R-:W-:-:S03]  /*2c70*/  FADD R16, RZ, R10 ;  /* 0x0000000aff107221 */ /* 0x000fc60000000000 */
[----:B------:R-:W0:Y:S01]  /*2c80*/  MUFU.EX2 R17, R17 ;  /* 0x0000001100117308 */ /* 0x000e220000000800 */
[----:B--2---:R-:W-:-:S07]  /*2c90*/  FMUL R9, R20, R15 ;  /* 0x0000000f14097220 */ /* 0x004fce0000400000 */
[----:B------:R-:W2:Y:S01]  /*2ca0*/  MUFU.EX2 R11, R11 ;  /* 0x0000000b000b7308 */ /* 0x000ea20000000800 */
[----:B---3--:R-:W-:Y:S01]  /*2cb0*/  FMUL R18, R13, R18 ;  /* 0x000000120d127220 */ /* 0x008fe20000400000 */
[----:B------:R-:W-:Y:S01]  /*2cc0*/  FADD R13, R16, R9 ;  /* 0x00000009100d7221 */ /* 0x000fe20000000000 */
[----:B------:R-:W-:-:S03]  /*2cd0*/  IMAD.SHL.U32 R16, R12, 0x800000, RZ ;  /* 0x008000000c107824 */ /* 0x000fc600078e00ff */
[----:B------:R-:W-:Y:S01]  /*2ce0*/  FADD R12, R13, R18 ;  /* 0x000000120d0c7221 */ /* 0x000fe20000000000 */
[----:B0-----:R-:W-:-:S04]  /*2cf0*/  FMUL R17, R14, R17 ;  /* 0x000000110e117220 */ /* 0x001fc80000400000 */
        /* <DEDUP_REMOVED lines=12> */
.L_x_5167:
        /* <DEDUP_REMOVED lines=12> */
[----:B01----:R-:W-:Y:S05]  /*2e80*/  CALL.REL.NOINC `($__internal_64_$__cuda_sm3x_div_rn_noftz_f32_slowpath) ;  /* 0x0000000c00607944 */ /* 0x003fea0003c00000 */
[----:B------:R-:W-:-:S07]  /*2e90*/  IMAD.MOV.U32 R12, RZ, RZ, R19 ;  /* 0x000000ffff0c7224 */ /* 0x000fce00078e0013 */
.L_x_5146:
[----:B------:R-:W-:Y:S05]  /*2ea0*/  BSYNC.RECONVERGENT B1 ;  /* 0x0000000000017941 */ /* 0x000fea0003800200 */
.L_x_5145:
        /* <DEDUP_REMOVED lines=12> */
[----:B01----:R-:W-:Y:S05]  /*2f70*/  CALL.REL.NOINC `($__internal_64_$__cuda_sm3x_div_rn_noftz_f32_slowpath) ;  /* 0x0000000c00247944 */ /* 0x003fea0003c00000 */
[----:B------:R-:W-:-:S07]  /*2f80*/  IMAD.MOV.U32 R13, RZ, RZ, R19 ;  /* 0x000000ffff0d7224 */ /* 0x000fce00078e0013 */
.L_x_5148:
[----:B------:R-:W-:Y:S05]  /*2f90*/  BSYNC.RECONVERGENT B1 ;  /* 0x0000000000017941 */ /* 0x000fea0003800200 */
.L_x_5147:
        /* <DEDUP_REMOVED lines=14> */
.L_x_5150:
[----:B------:R-:W-:Y:S05]  /*3080*/  BSYNC.RECONVERGENT B1 ;  /* 0x0000000000017941 */ /* 0x000fea0003800200 */
.L_x_5149:
        /* <DEDUP_REMOVED lines=14> */
.L_x_5152:
[----:B------:R-:W-:Y:S05]  /*3170*/  BSYNC.RECONVERGENT B1 ;  /* 0x0000000000017941 */ /* 0x000fea0003800200 */
.L_x_5151:
        /* <DEDUP_REMOVED lines=13> */
.L_x_5154:
[----:B------:R-:W-:Y:S05]  /*3250*/  BSYNC.RECONVERGENT B1 ;  /* 0x0000000000017941 */ /* 0x000fea0003800200 */
.L_x_5153:
[----:B------:R-:W-:Y:S01]  /*3260*/  ISETP.GE.U32.AND P1, PT, R8, UR44, PT ;  /* 0x0000002c08007c0c */ /* 0x000fe2000bf26070 */
        /* <DEDUP_REMOVED lines=18> */
[----:B------:R-:W-:Y:S02]  /*3390*/  IADD3 R3, P0, PT, R0, R3, RZ ;  /* 0x0000000300037210 */ /* 0x000fe40007f1e0ff */
        /* <DEDUP_REMOVED lines=17> */
.L_x_5133:
[----:B------:R-:W-:Y:S05]  /*34b0*/  EXIT ;  /* 0x000000000000794d */ /* 0x000fea0003800000 */
.L_x_5144:
[----:B------:R-:W-:Y:S01]  /*34c0*/  BSSY B1, `(.L_x_5156) ;  /* 0x0000007000017945 */ /* 0x000fe20003800000 */
[----:B----4-:R-:W-:Y:S01]  /*34d0*/  IMAD.MOV.U32 R12, RZ, RZ, 0x10 ;  /* 0x00000010ff0c7424 */ /* 0x010fe200078e00ff */
[----:B------:R-:W-:Y:S01]  /*34e0*/  MOV R15, 0xffffffff ;  /* 0xffffffff000f7802 */ /* 0x000fe20000000f00 */
[----:B------:R-:W-:-:S07]  /*34f0*/  IMAD.MOV.U32 R11, RZ, RZ, 0x1f ;  /* 0x0000001fff0b7424 */ /* 0x000fce00078e00ff */
[----:B-1----:R-:W-:Y:S05]  /*3500*/  WARPSYNC.COLLECTIVE R15, `(.L_x_5157) ;  /* 0x000000000f087348 */ /* 0x002fea0003c00000 */
[----:B------:R0:W2:Y:S02]  /*3510*/  SHFL.BFLY P6, R14, R13, R12, R11 ;  /* 0x0c00000c0d0e7389 */ /* 0x0000a400000c000b */
[----:B012---:R-:W-:Y:S05]  /*3520*/  ENDCOLLECTIVE ;  /* 0x000000000000791b */ /* 0x007fea0003800000 */
.L_x_5157:
[----:B------:R-:W-:Y:S05]  /*3530*/  BSYNC B1 ;  /* 0x0000000000017941 */ /* 0x000fea0003800000 */
.L_x_5156:
[----:B------:R-:W-:Y:S01]  /*3540*/  FMNMX R13, R14, R13, !PT ;  /* 0x0000000d0e0d7209 */ /* 0x000fe20007800000 */
[----:B------:R-:W-:Y:S01]  /*3550*/  IMAD.MOV.U32 R12, RZ, RZ, 0x8 ;  /* 0x00000008ff0c7424 */ /* 0x000fe200078e00ff */
[----:B------:R-:W-:Y:S01]  /*3560*/  MOV R15, 0xffffffff ;  /* 0xffffffff000f7802 */ /* 0x000fe20000000f00 */
[----:B------:R-:W-:-:S07]  /*3570*/  IMAD.MOV.U32 R11, RZ, RZ, 0x1f ;  /* 0x0000001fff0b7424 */ /* 0x000fce00078e00ff */
[----:B------:R-:W-:Y:S05]  /*3580*/  WARPSYNC.COLLECTIVE R15, `(.L_x_5158) ;  /* 0x000000000f087348 */ /* 0x000fea0003c00000 */
[----:B------:R0:W1:Y:S02]  /*3590*/  SHFL.BFLY P6, R14, R13, R12, R11 ;  /* 0x0c00000c0d0e7389 */ /* 0x00006400000c000b */
[----:B01----:R-:W-:Y:S05]  /*35a0*/  ENDCOLLECTIVE ;  /* 0x000000000000791b */ /* 0x003fea0003800000 */
.L_x_5158:
[----:B------:R-:W-:Y:S01]  /*35b0*/  IMAD.MOV.U32 R12, RZ, RZ, 0x4 ;  /* 0x00000004ff0c7424 */ /* 0x000fe200078e00ff */
[----:B------:R-:W-:-:S05]  /*35c0*/  FMNMX R16, R13, R14, !PT ;  /* 0x0000000e0d107209 */ /* 0x000fca0007800000 */
[----:B------:R-:W-:-:S07]  /*35d0*/  IMAD.MOV.U32 R13, RZ, RZ, R16 ;  /* 0x000000ffff0d7224 */ /* 0x000fce00078e0010 */
[----:B------:R-:W-:Y:S05]  /*35e0*/  WARPSYNC.COLLECTIVE R15, `(.L_x_5159) ;  /* 0x000000000f087348 */ /* 0x000fea0003c00000 */
[----:B------:R0:W1:Y:S02]  /*35f0*/  SHFL.BFLY P6, R14, R13, R12, R11 ;  /* 0x0c00000c0d0e7389 */ /* 0x00006400000c000b */
[----:B01----:R-:W-:Y:S05]  /*3600*/  ENDCOLLECTIVE ;  /* 0x000000000000791b */ /* 0x003fea0003800000 */
.L_x_5159:
[----:B------:R-:W-:Y:S01]  /*3610*/  IMAD.MOV.U32 R12, RZ, RZ, 0x2 ;  /* 0x00000002ff0c7424 */ /* 0x000fe200078e00ff */
[----:B------:R-:W-:Y:S01]  /*3620*/  FMNMX R17, R16, R14, !PT ;  /* 0x0000000e10117209 */ /* 0x000fe20007800000 */
[----:B------:R-:W-:-:S03]  /*3630*/  IMAD.MOV.U32 R16, RZ, RZ, 0x3bbb989d ;  /* 0x3bbb989dff107424 */ /* 0x000fc600078e00ff */
[----:B------:R-:W-:-:S07]  /*3640*/  MOV R13, R17 ;  /* 0x00000011000d7202 */ /* 0x000fce0000000f00 */
[----:B------:R-:W-:Y:S05]  /*3650*/  WARPSYNC.COLLECTIVE R15, `(.L_x_5160) ;  /* 0x000000000f087348 */ /* 0x000fea0003c00000 */
[----:B------:R0:W1:Y:S02]  /*3660*/  SHFL.BFLY P6, R14, R13, R12, R11 ;  /* 0x0c00000c0d0e7389 */ /* 0x00006400000c000b */
[----:B01----:R-:W-:Y:S05]  /*3670*/  ENDCOLLECTIVE ;  /* 0x000000000000791b */ /* 0x003fea0003800000 */
.L_x_5160:
[----:B------:R-:W-:Y:S01]  /*3680*/  HFMA2 R12, -RZ, RZ, 0, 5.9604644775390625e-08 ;  /* 0x00000001ff0c7431 */ /* 0x000fe200000001ff */
[----:B------:R-:W-:-:S05]  /*3690*/  FMNMX R18, R17, R14, !PT ;  /* 0x0000000e11127209 */ /* 0x000fca0007800000 */
[----:B------:R-:W-:-:S07]  /*36a0*/  IMAD.MOV.U32 R13, RZ, RZ, R18 ;  /* 0x000000ffff0d7224 */ /* 0x000fce00078e0012 */
[----:B------:R-:W-:Y:S05]  /*36b0*/  WARPSYNC.COLLECTIVE R15, `(.L_x_5161) ;  /* 0x000000000f087348 */ /* 0x000fea0003c00000 */
[----:B------:R0:W1:Y:S02]  /*36c0*/  SHFL.BFLY P6, R14, R13, R12, R11 ;  /* 0x0c00000c0d0e7389 */ /* 0x00006400000c000b */
[----:B01----:R-:W-:Y:S05]  /*36d0*/  ENDCOLLECTIVE ;  /* 0x000000000000791b */ /* 0x003fea0003800000 */
.L_x_5161:
[----:B------:R-:W-:Y:S01]  /*36e0*/  FMNMX R21, R18, R14, !PT ;  /* 0x0000000e12157209 */ /* 0x000fe20007800000 */
[----:B------:R-:W-:-:S04]  /*36f0*/  IMAD.MOV.U32 R14, RZ, RZ, 0x437c0000 ;  /* 0x437c0000ff0e7424 */ /* 0x000fc800078e00ff */
[C---:B------:R-:W-:Y:S01]  /*3700*/  FADD R23, -R21.reuse, R9 ;  /* 0x0000000915177221 */ /* 0x040fe20000000100 */
[C---:B------:R-:W-:Y:S01]  /*3710*/  FADD R9, -R21.reuse, R10 ;  /* 0x0000000a15097221 */ /* 0x040fe20000000100 */
[----:B------:R-:W-:Y:S02]  /*3720*/  FADD R19, -R21, R20 ;  /* 0x0000001415137221 */ /* 0x000fe40000000100 */
[-C--:B------:R-:W-:Y:S01]  /*3730*/  FFMA.SAT R17, R23, R16.reuse, 0.5 ;  /* 0x3f00000017117423 */ /* 0x080fe20000002010 */
[----:B------:R-:W-:-:S03]  /*3740*/  FFMA.SAT R13, R9, R16, 0.5 ;  /* 0x3f000000090d7423 */ /* 0x000fc60000002010 */
[-C--:B------:R-:W-:Y:S01]  /*3750*/  FFMA.RM R10, R17, R14.reuse, 12582913 ;  /* 0x4b400001110a7423 */ /* 0x080fe2000000400e */
[----:B------:R-:W-:Y:S01]  /*3760*/  FFMA.RM R13, R13, R14, 12582913 ;  /* 0x4b4000010d0d7423 */ /* 0x000fe2000000400e */
[C---:B------:R-:W-:Y:S01]  /*3770*/  FADD R17, -R21.reuse, R26 ;  /* 0x0000001a15117221 */ /* 0x040fe20000000100 */
[----:B------:R-:W-:Y:S01]  /*3780*/  FADD R21, -R21, R22 ;  /* 0x0000001615157221 */ /* 0x000fe20000000100 */
[C---:B------:R-:W-:Y:S01]  /*3790*/  FADD R12, R10.reuse, -12583039 ;  /* 0xcb40007f0a0c7421 */ /* 0x040fe20000000000 */
[----:B------:R-:W-:Y:S01]  /*37a0*/  SHF.L.U32 R10, R10, 0x17, RZ ;  /* 0x000000170a0a7819 */ /* 0x000fe200000006ff */
[----:B------:R-:W-:Y:S01]  /*37b0*/  FADD R18, R13, -12583039 ;  /* 0xcb40007f0d127421 */ /* 0x000fe20000000000 */
[----:B------:R-:W-:Y:S01]  /*37c0*/  FFMA.SAT R15, R21, R16, 0.5 ;  /* 0x3f000000150f7423 */ /* 0x000fe20000002010 */
[----:B------:R-:W-:Y:S02]  /*37d0*/  FFMA R12, R23, 1.4426950216293334961, -R12 ;  /* 0x3fb8aa3b170c7823 */ /* 0x000fe4000000080c */
[----:B------:R-:W-:-:S02]  /*37e0*/  FFMA R18, R9, 1.4426950216293334961, -R18 ;  /* 0x3fb8aa3b09127823 */ /* 0x000fc40000000812 */
[----:B------:R-:W-:Y:S02]  /*37f0*/  FFMA R12, R23, 1.925963033500011079e-08, R12 ;  /* 0x32a57060170c7823 */ /* 0x000fe4000000000c */
[----:B------:R-:W-:Y:S01]  /*3800*/  FFMA R18, R9, 1.925963033500011079e-08, R18 ;  /* 0x32a5706009127823 */ /* 0x000fe20000000012 */
[----:B------:R-:W-:Y:S01]  /*3810*/  IMAD.SHL.U32 R9, R13, 0x800000, RZ ;  /* 0x008000000d097824 */ /* 0x000fe200078e00ff */
[----:B------:R-:W0:Y:S01]  /*3820*/  MUFU.EX2 R11, R12 ;  /* 0x0000000c000b7308 */ /* 0x000e220000000800 */
[----:B------:R-:W-:-:S07]  /*3830*/  FFMA.SAT R13, R17, R16, 0.5 ;  /* 0x3f000000110d7423 */ /* 0x000fce0000002010 */
        /* <DEDUP_REMOVED lines=8> */
[----:B------:R-:W-:Y:S01]  /*38c0*/  FFMA R19, R19, 1.925963033500011079e-08, R12 ;  /* 0x32a5706013137823 */ /* 0x000fe2000000000c */
[-C--:B------:R-:W-:Y:S01]  /*38d0*/  FFMA.RM R12, R13, R14.reuse, 12582913 ;  /* 0x4b4000010d0c7423 */ /* 0x080fe2000000400e */
[----:B------:R-:W-:Y:S01]  /*38e0*/  FFMA.RM R14, R15, R14, 12582913 ;  /* 0x4b4000010f0e7423 */ /* 0x000fe2000000400e */
[----:B------:R-:W-:Y:S01]  /*38f0*/  IMAD.MOV.U32 R15, RZ, RZ, -0x1 ;  /* 0xffffffffff0f7424 */ /* 0x000fe200078e00ff */
[----:B------:R-:W0:Y:S01]  /*3900*/  MUFU.EX2 R18, R19 ;  /* 0x0000001300127308 */ /* 0x000e220000000800 */
[----:B------:R-:W-:Y:S01]  /*3910*/  FADD R16, R12, -12583039 ;  /* 0xcb40007f0c107421 */ /* 0x000fe20000000000 */
[C---:B------:R-:W-:Y:S01]  /*3920*/  FADD R20, R14.reuse, -12583039 ;  /* 0xcb40007f0e147421 */ /* 0x040fe20000000000 */
[----:B------:R-:W-:Y:S02]  /*3930*/  IMAD.SHL.U32 R14, R14, 0x800000, RZ ;  /* 0x008000000e0e7824 */ /* 0x000fe400078e00ff */
[----:B------:R-:W-:Y:S01]  /*3940*/  FFMA R16, R17, 1.4426950216293334961, -R16 ;  /* 0x3fb8aa3b11107823 */ /* 0x000fe20000000810 */
[----:B------:R-:W-:-:S03]  /*3950*/  FFMA R20, R21, 1.4426950216293334961, -R20 ;  /* 0x3fb8aa3b15147823 */ /* 0x000fc60000000814 */
[----:B------:R-:W-:Y:S01]  /*3960*/  FFMA R16, R17, 1.925963033500011079e-08, R16 ;  /* 0x32a5706011107823 */ /* 0x000fe20000000010 */
[----:B------:R-:W-:Y:S01]  /*3970*/  FFMA R20, R21, 1.925963033500011079e-08, R20 ;  /* 0x32a5706015147823 */ /* 0x000fe20000000014 */
[----:B------:R-:W-:Y:S01]  /*3980*/  SHF.L.U32 R17, R12, 0x17, RZ ;  /* 0x000000170c117819 */ /* 0x000fe200000006ff */
[----:B------:R-:W-:Y:S02]  /*3990*/  FADD R12, RZ, R10 ;  /* 0x0000000aff0c7221 */ /* 0x000fe40000000000 */
[----:B------:R-:W-:Y:S01]  /*39a0*/  MUFU.EX2 R13, R20 ;  /* 0x00000014000d7308 */ /* 0x000fe20000000800 */
[----:B0-----:R-:W-:Y:S01]  /*39b0*/  FMUL R18, R11, R18 ;  /* 0x000000120b127220 */ /* 0x001fe20000400000 */
[----:B------:R-:W-:-:S06]  /*39c0*/  FADD R11, R12, R9 ;  /* 0x000000090c0b7221 */ /* 0x000fcc0000000000 */
[----:B------:R-:W0:Y:S01]  /*39d0*/  MUFU.EX2 R16, R16 ;  /* 0x0000001000107308 */ /* 0x000e220000000800 */
[----:B------:R-:W-:Y:S01]  /*39e0*/  FADD R12, R11, R18 ;  /* 0x000000120b0c7221 */ /* 0x000fe20000000000 */
[----:B------:R-:W-:Y:S01]  /*39f0*/  MOV R11, 0x1f ;  /* 0x0000001f000b7802 */ /* 0x000fe20000000f00 */
[----:B0-----:R-:W-:Y:S01]  /*3a00*/  FMUL R17, R17, R16 ;  /* 0x0000001011117220 */ /* 0x001fe20000400000 */
[----:B------:R-:W-:-:S03]  /*3a10*/  FMUL R16, R14, R13 ;  /* 0x0000000d0e107220 */ /* 0x000fc60000400000 */
[----:B------:R-:W-:Y:S01]  /*3a20*/  FADD R13, R12, R17 ;  /* 0x000000110c0d7221 */ /* 0x000fe20000000000 */
[----:B------:R-:W-:-:S03]  /*3a30*/  IMAD.MOV.U32 R12, RZ, RZ, 0x10 ;  /* 0x00000010ff0c7424 */ /* 0x000fc600078e00ff */
[----:B------:R-:W-:-:S07]  /*3a40*/  FADD R13, R13, R16 ;  /* 0x000000100d0d7221 */ /* 0x000fce0000000000 */
[----:B------:R-:W-:Y:S05]  /*3a50*/  WARPSYNC.COLLECTIVE R15, `(.L_x_5162) ;  /* 0x000000000f087348 */ /* 0x000fea0003c00000 */
[----:B------:R0:W1:Y:S02]  /*3a60*/  SHFL.BFLY P6, R14, R13, R12, R11 ;  /* 0x0c00000c0d0e7389 */ /* 0x00006400000c000b */
[----:B01----:R-:W-:Y:S05]  /*3a70*/  ENDCOLLECTIVE ;  /* 0x000000000000791b */ /* 0x003fea0003800000 */
.L_x_5162:
[----:B------:R-:W-:Y:S02]  /*3a80*/  HFMA2 R12, -RZ, RZ, 0, 4.76837158203125e-07 ;  /* 0x00000008ff0c7431 */ /* 0x000fe400000001ff */
[----:B------:R-:W-:-:S04]  /*3a90*/  FADD R19, R13, R14 ;  /* 0x0000000e0d137221 */ /* 0x000fc80000000000 */
[----:B------:R-:W-:-:S07]  /*3aa0*/  IMAD.MOV.U32 R13, RZ, RZ, R19 ;  /* 0x000000ffff0d7224 */ /* 0x000fce00078e0013 */
[----:B------:R-:W-:Y:S05]  /*3ab0*/  WARPSYNC.COLLECTIVE R15, `(.L_x_5163) ;  /* 0x000000000f087348 */ /* 0x000fea0003c00000 */
[----:B------:R0:W1:Y:S02]  /*3ac0*/  SHFL.BFLY P6, R14, R13, R12, R11 ;  /* 0x0c00000c0d0e7389 */ /* 0x00006400000c000b */
[----:B01----:R-:W-:Y:S05]  /*3ad0*/  ENDCOLLECTIVE ;  /* 0x000000000000791b */ /* 0x003fea0003800000 */
.L_x_5163:
[----:B------:R-:W-:Y:S02]  /*3ae0*/  IMAD.MOV.U32 R12, RZ, RZ, 0x4 ;  /* 0x00000004ff0c7424 */ /* 0x000fe400078e00ff */
[----:B------:R-:W-:-:S04]  /*3af0*/  FADD R20, R19, R14 ;  /* 0x0000000e13147221 */ /* 0x000fc80000000000 */
[----:B------:R-:W-:-:S07]  /*3b00*/  IMAD.MOV.U32 R13, RZ, RZ, R20 ;  /* 0x000000ffff0d7224 */ /* 0x000fce00078e0014 */
[----:B------:R-:W-:Y:S05]  /*3b10*/  WARPSYNC.COLLECTIVE R15, `(.L_x_5164) ;  /* 0x000000000f087348 */ /* 0x000fea0003c00000 */
[----:B------:R0:W1:Y:S02]  /*3b20*/  SHFL.BFLY P6, R14, R13, R12, R11 ;  /* 0x0c00000c0d0e7389 */ /* 0x00006400000c000b */
[----:B01----:R-:W-:Y:S05]  /*3b30*/  ENDCOLLECTIVE ;  /* 0x000000000000791b */ /* 0x003fea0003800000 */
.L_x_5164:
[----:B------:R-:W-:Y:S02]  /*3b40*/  IMAD.MOV.U32 R12, RZ, RZ, 0x2 ;  /* 0x00000002ff0c7424 */ /* 0x000fe400078e00ff */
[----:B------:R-:W-:-:S05]  /*3b50*/  FADD R21, R20, R14 ;  /* 0x0000000e14157221 */ /* 0x000fca0000000000 */
[----:B------:R-:W-:-:S07]  /*3b60*/  MOV R13, R21 ;  /* 0x00000015000d7202 */ /* 0x000fce0000000f00 */
[----:B------:R-:W-:Y:S05]  /*3b70*/  WARPSYNC.COLLECTIVE R15, `(.L_x_5165) ;  /* 0x000000000f087348 */ /* 0x000fea0003c00000 */
[----:B------:R0:W1:Y:S02]  /*3b80*/  SHFL.BFLY P6, R14, R13, R12, R11 ;  /* 0x0c00000c0d0e7389 */ /* 0x00006400000c000b */
[----:B01----:R-:W-:Y:S05]  /*3b90*/  ENDCOLLECTIVE ;  /* 0x000000000000791b */ /* 0x003fea0003800000 */
.L_x_5165:
[----:B------:R-:W-:Y:S02]  /*3ba0*/  HFMA2 R12, -RZ, RZ, 0, 5.9604644775390625e-08 ;  /* 0x00000001ff0c7431 */ /* 0x000fe400000001ff */
[----:B------:R-:W-:-:S04]  /*3bb0*/  FADD R22, R21, R14 ;  /* 0x0000000e15167221 */ /* 0x000fc80000000000 */
[----:B------:R-:W-:-:S07]  /*3bc0*/  IMAD.MOV.U32 R13, RZ, RZ, R22 ;  /* 0x000000ffff0d7224 */ /* 0x000fce00078e0016 */
[----:B------:R-:W-:Y:S05]  /*3bd0*/  WARPSYNC.COLLECTIVE R15, `(.L_x_5166) ;  /* 0x000000000f087348 */ /* 0x000fea0003c00000 */
[----:B------:R0:W1:Y:S02]  /*3be0*/  SHFL.BFLY P6, R14, R13, R12, R11 ;  /* 0x0c00000c0d0e7389 */ /* 0x00006400000c000b */
[----:B01----:R-:W-:Y:S05]  /*3bf0*/  ENDCOLLECTIVE ;  /* 0x000000000000791b */ /* 0x003fea0003800000 */
.L_x_5166:
[----:B------:R-:W-:Y:S05]  /*3c00*/  BRA `(.L_x_5167) ;  /* 0xfffffff0006c7947 */ /* 0x000fea000383ffff */
        .weak           $__internal_64_$__cuda_sm3x_div_rn_noftz_f32_slowpath
        .type           $__internal_64_$__cuda_sm3x_div_rn_noftz_f32_slowpath,@function
        .size           $__internal_64_$__cuda_sm3x_div_rn_noftz_f32_slowpath,(.L_x_37441 - $__internal_64_$__cuda_sm3x_div_rn_noftz_f32_slowpath)
$__internal_64_$__cuda_sm3x_div_rn_noftz_f32_slowpath:
        /* <DEDUP_REMOVED lines=31> */
[----:B------:R-:W-:Y:S01]  /*3e00*/  @P1 IMAD.MOV.U32 R21, RZ, RZ, RZ ;  /* 0x000000ffff151224 */ /* 0x000fe200078e00ff */
[----:B------:R-:W-:Y:S01]  /*3e10*/  @!P1 MOV R21, 0xffffffc0 ;  /* 0xffffffc000159802 */ /* 0x000fe20000000f00 */
[----:B------:R-:W-:-:S04]  /*3e20*/  @!P1 FFMA R10, R10, 1.84467440737095516160e+19, RZ ;  /* 0x5f8000000a0a9823 */ /* 0x000fc800000000ff */
[----:B------:R-:W-:-:S07]  /*3e30*/  @!P2 VIADD R21, R21, 0x40 ;  /* 0x000000401515a836 */ /* 0x000fce0000000000 */
.L_x_5169:
        /* <DEDUP_REMOVED lines=51> */
.L_x_5176:
[----:B------:R-:W-:-:S04]  /*4170*/  LOP3.LUT R11, R11, 0x80000000, RZ, 0xc0, !PT ;  /* 0x800000000b0b7812 */ /* 0x000fc800078ec0ff */
[----:B------:R-:W-:Y:S01]  /*4180*/  LOP3.LUT R11, R11, 0x7f800000, RZ, 0xfc, !PT ;  /* 0x7f8000000b0b7812 */ /* 0x000fe200078efcff */
[----:B------:R-:W-:Y:S06]  /*4190*/  BRA `(.L_x_5177) ;  /* 0x0000000000047947 */ /* 0x000fec0003800000 */
.L_x_5175:
[----:B------:R-:W-:-:S07]  /*41a0*/  IMAD R11, R22, 0x800000, R11 ;  /* 0x00800000160b7824 */ /* 0x000fce00078e020b */
.L_x_5177:
[----:B------:R-:W-:Y:S05]  /*41b0*/  BSYNC.RECONVERGENT B3 ;  /* 0x0000000000037941 */ /* 0x000fea0003800200 */
.L_x_5174:
[----:B------:R-:W-:Y:S05]  /*41c0*/  BRA `(.L_x_5178) ;  /* 0x0000000000207947 */ /* 0x000fea0003800000 */
.L_x_5173:
[----:B------:R-:W-:-:S04]  /*41d0*/  LOP3.LUT R11, R11, 0x80000000, R10, 0x48, !PT ;  /* 0x800000000b0b7812 */ /* 0x000fc800078e480a */
[----:B------:R-:W-:Y:S01]  /*41e0*/  LOP3.LUT R11, R11, 0x7f800000, RZ, 0xfc, !PT ;  /* 0x7f8000000b0b7812 */ /* 0x000fe200078efcff */
[----:B------:R-:W-:Y:S06]  /*41f0*/  BRA `(.L_x_5178) ;  /* 0x0000000000147947 */ /* 0x000fec0003800000 */
.L_x_5172:
[----:B------:R-:W-:Y:S01]  /*4200*/  LOP3.LUT R11, R11, 0x80000000, R10, 0x48, !PT ;  /* 0x800000000b0b7812 */ /* 0x000fe200078e480a */
[----:B------:R-:W-:Y:S06]  /*4210*/  BRA `(.L_x_5178) ;  /* 0x00000000000c7947 */ /* 0x000fec0003800000 */
.L_x_5171:
[----:B------:R-:W0:Y:S01]  /*4220*/  MUFU.RSQ R11, -QNAN ;  /* 0xffc00000000b7908 */ /* 0x000e220000001400 */
[----:B------:R-:W-:Y:S05]  /*4230*/  BRA `(.L_x_5178) ;  /* 0x0000000000047947 */ /* 0x000fea0003800000 */
.L_x_5170:
[----:B------:R-:W-:-:S07]  /*4240*/  FADD.FTZ R11, R10, R11 ;  /* 0x0000000b0a0b7221 */ /* 0x000fce0000010000 */
.L_x_5178:
[----:B------:R-:W-:Y:S05]  /*4250*/  BSYNC.RECONVERGENT B2 ;  /* 0x0000000000027941 */ /* 0x000fea0003800200 */
.L_x_5168:
[----:B0-----:R-:W-:Y:S01]  /*4260*/  IMAD.MOV.U32 R19, RZ, RZ, R11 ;  /* 0x000000ffff137224 */ /* 0x001fe200078e000b */
[----:B------:R-:W-:Y:S01]  /*4270*/  MOV R10, R20 ;  /* 0x00000014000a7202 */ /* 0x000fe20000000f00 */
[----:B------:R-:W-:-:S04]  /*4280*/  IMAD.MOV.U32 R11, RZ, RZ, 0x0 ;  /* 0x00000000ff0b7424 */ /* 0x000fc800078e00ff */
[----:B------:R-:W-:Y:S05]  /*4290*/  RET.REL.NODEC R10 `(_Z15SoftmaxWarpImplI22BroadcastScaleMaskLoadIffbLm4EiE11DirectStoreIffEfLi1ELi5ELi32ELi1ELb1EL9Algorithm0EEvT_T0_ll) ;  /* 0xffffffbc0a587950 */ /* 0x000fea0003c3ffff */
.L_x_5179:
        /* <DEDUP_REMOVED lines=14> */
.L_x_37441:


//--------------------- .text._Z15SoftmaxWarpImplI22BroadcastScaleMaskLoadIffbLm4EiE11DirectStoreIffEfLi1ELi5ELi32ELi1ELb0EL9Algorithm0EEvT_T0_ll --------------------------
	.section	.text._Z15SoftmaxWarpImplI22BroadcastScaleMaskLoadIffbLm4EiE11DirectStoreIffEfLi1ELi5ELi32ELi1ELb0EL9Algorithm0EEvT_T0_ll,"ax",@progbits
	.align	128
        .global         _Z15SoftmaxWarpImplI22BroadcastScaleMaskLoadIffbLm4EiE11DirectStoreIffEfLi1ELi5ELi32ELi1ELb0EL9Algorithm0EEvT_T0_ll
        .type           _Z15SoftmaxWarpImplI22BroadcastScaleMaskLoadIffbLm4EiE11DirectStoreIffEfLi1ELi5ELi32ELi1ELb0EL9Algorithm0EEvT_T0_ll,@function
        .size           _Z15SoftmaxWarpImplI22BroadcastScaleMaskLoadIffbLm4EiE11DirectStoreIffEfLi1ELi5ELi32ELi1ELb0EL9Algorithm0EEvT_T0_ll,(.L_x_37442 - _Z15SoftmaxWarpImplI22BroadcastScaleMaskLoadIffbLm4EiE11DirectStoreIffEfLi1ELi5ELi32ELi1ELb0EL9Algorithm0EEvT_T0_ll)
        .other          _Z15SoftmaxWarpImplI22BroadcastScaleMaskLoadIffbLm4EiE11DirectStoreIffEfLi1ELi5ELi32ELi1ELb0EL9Algorithm0EEvT_T0_ll,@"STO_CUDA_ENTRY STV_DEFAULT"
_Z15SoftmaxWarpImplI22BroadcastScaleMaskLoadIffbLm4EiE11DirectStoreIffEfLi1ELi5ELi32ELi1ELb0EL9Algorithm0EEvT_T0_ll:
.text._Z15SoftmaxWarpImplI22BroadcastScaleMaskLoadIffbLm4EiE11DirectStoreIffEfLi1ELi5ELi32ELi1ELb0EL9Algorithm0EEvT_T0_ll:
        /* <DEDUP_REMOVED lines=31> */
.L_x_5180:
        /* <DEDUP_REMOVED lines=14> */
.L_x_5193:
[----:B--2---:R-:W-:Y:S01]  /*02d0*/  IABS R12, UR60 ;  /* 0x0000003c000c7c13 */ /* 0x004fe20008000000 */
[----:B0-----:R-:W-:Y:S01]  /*02e0*/  IMAD R11, R9, UR61, R10 ;  /* 0x0000003d090b7c24 */ /* 0x001fe2000f8e020a */
[----:B------:R-:W-:Y:S01]  /*02f0*/  IABS R13, UR59 ;  /* 0x0000003b000d7c13 */ /* 0x000fe20008000000 */
[----:B------:R-:W-:Y:S01]  /*0300*/  UISETP.NE.U32.AND UP0, UPT, UR40, 0x1, UPT ;  /* 0x000000012800788c */ /* 0x000fe2000bf05070 */
[----:B------:R-:W0:Y:S01]  /*0310*/  I2F.RP R0, R12 ;  /* 0x0000000c00007306 */ /* 0x000e220000209400 */
[----:B------:R-:W-:Y:S01]  /*0320*/  ISETP.NE.AND P2, PT, RZ, UR60, PT ;  /* 0x0000003cff007c0c */ /* 0x000fe2000bf45270 */
[----:B------:R-:W-:Y:S01]  /*0330*/  UISETP.NE.U32.AND UP2, UPT, UR42, 0x1, UPT ;  /* 0x000000012a00788c */ /* 0x000fe2000bf45070 */
[----:B------:R-:W-:Y:S01]  /*0340*/  IABS R4, R11 ;  /* 0x0000000b00047213 */ /* 0x000fe20000000000 */
[----:B------:R-:W-:Y:S01]  /*0350*/  UISETP.NE.AND.EX UP0, UPT, UR41, URZ, UPT, UP0 ;  /* 0x000000ff2900728c */ /* 0x000fe2000bf05300 */
[----:B------:R-:W-:Y:S01]  /*0360*/  R2UR UR4, R13 ;  /* 0x000000000d0472ca */ /* 0x000fe200000e0000 */
[----:B------:R-:W-:Y:S01]  /*0370*/  UISETP.NE.AND.EX UP2, UPT, UR43, URZ, UPT, UP2 ;  /* 0x000000ff2b00728c */ /* 0x000fe2000bf45320 */
[----:B-1----:R-:W-:Y:S01]  /*0380*/  R2UR UR6, R6 ;  /* 0x00000000060672ca */ /* 0x002fe200000e0000 */
[----:B------:R-:W-:Y:S01]  /*0390*/  UISETP.NE.U32.AND UP1, UPT, UR36, 0x1, UPT ;  /* 0x000000012400788c */ /* 0x000fe2000bf25070 */
[----:B------:R-:W-:Y:S01]  /*03a0*/  R2UR UR7, R7 ;  /* 0x00000000070772ca */ /* 0x000fe200000e0000 */
[----:B------:R-:W-:-:S02]  /*03b0*/  UISETP.NE.U32.AND UP3, UPT, UR38, 0x1, UPT ;  /* 0x000000012600788c */ /* 0x000fc4000bf65070 */
[----:B------:R-:W-:Y:S02]  /*03c0*/  UISETP.NE.AND.EX UP1, UPT, UR37, URZ, UPT, UP1 ;  /* 0x000000ff2500728c */ /* 0x000fe4000bf25310 */
[----:B------:R-:W-:Y:S01]  /*03d0*/  UISETP.NE.AND.EX UP3, UPT, UR39, URZ, UPT, UP3 ;  /* 0x000000ff2700728c */ /* 0x000fe2000bf65330 */
[----:B0-----:R-:W0:Y:S08]  /*03e0*/  MUFU.RCP R0, R0 ;  /* 0x0000000000007308 */ /* 0x001e300000001000 */
[----:B------:R-:W1:Y:S01]  /*03f0*/  I2F.RP R13, UR4 ;  /* 0x00000004000d7d06 */ /* 0x000e620008209400 */
[----:B0-----:R-:W-:-:S07]  /*0400*/  VIADD R2, R0, 0xffffffe ;  /* 0x0ffffffe00027836 */ /* 0x001fce0000000000 */
[----:B------:R0:W2:Y:S08]  /*0410*/  F2I.FTZ.U32.TRUNC.NTZ R3, R2 ;  /* 0x0000000200037305 */ /* 0x0000b0000021f000 */
[----:B-1----:R-:W1:Y:S01]  /*0420*/  MUFU.RCP R13, R13 ;  /* 0x0000000d000d7308 */ /* 0x002e620000001000 */
[----:B0-----:R-:W-:Y:S01]  /*0430*/  MOV R2, RZ ;  /* 0x000000ff00027202 */ /* 0x001fe20000000f00 */
[----:B--2---:R-:W-:-:S04]  /*0440*/  IMAD.MOV R5, RZ, RZ, -R3 ;  /* 0x000000ffff057224 */ /* 0x004fc800078e0a03 */
[----:B------:R-:W-:-:S04]  /*0450*/  IMAD R5, R5, R12, RZ ;  /* 0x0000000c05057224 */ /* 0x000fc800078e02ff */
[----:B------:R-:W-:-:S04]  /*0460*/  IMAD.HI.U32 R0, R3, R5, R2 ;  /* 0x0000000503007227 */ /* 0x000fc800078e0002 */
[----:B------:R-:W-:-:S04]  /*0470*/  IMAD.MOV.U32 R5, RZ, RZ, R4 ;  /* 0x000000ffff057224 */ /* 0x000fc800078e0004 */
[----:B------:R-:W-:-:S04]  /*0480*/  IMAD.HI.U32 R2, R0, R5, RZ ;  /* 0x0000000500027227 */ /* 0x000fc800078e00ff */
[----:B------:R-:W-:-:S04]  /*0490*/  IMAD.MOV R3, RZ, RZ, -R2 ;  /* 0x000000ffff037224 */ /* 0x000fc800078e0a02 */
[----:B------:R-:W-:Y:S01]  /*04a0*/  IMAD R5, R12, R3, R5 ;  /* 0x000000030c057224 */ /* 0x000fe200078e0205 */
[----:B------:R-:W-:-:S04]  /*04b0*/  IADD3 R3, PT, PT, R11, 0x20, RZ ;  /* 0x000000200b037810 */ /* 0x000fc80007ffe0ff */
[----:B------:R-:W-:Y:S02]  /*04c0*/  ISETP.GT.U32.AND P1, PT, R12, R5, PT ;  /* 0x000000050c00720c */ /* 0x000fe40003f24070 */
[----:B------:R-:W-:-:S05]  /*04d0*/  IABS R17, R3 ;  /* 0x0000000300117213 */ /* 0x000fca0000000000 */
[----:B------:R-:W-:-:S04]  /*04e0*/  IMAD.HI.U32 R4, R0, R17, RZ ;  /* 0x0000001100047227 */ /* 0x000fc800078e00ff */
[----:B------:R-:W-:Y:S02]  /*04f0*/  IMAD.MOV R14, RZ, RZ, -R4 ;  /* 0x000000ffff0e7224 */ /* 0x000fe400078e0a04 */
[----:B------:R-:W-:Y:S02]  /*0500*/  @!P1 IMAD.IADD R5, R5, 0x1, -R12 ;  /* 0x0000000105059824 */ /* 0x000fe400078e0a0c */
[----:B------:R-:W-:Y:S01]  /*0510*/  IMAD R17, R12, R14, R17 ;  /* 0x0000000e0c117224 */ /* 0x000fe200078e0211 */
[----:B-1----:R-:W-:Y:S01]  /*0520*/  IADD3 R14, PT, PT, R13, 0xffffffe, RZ ;  /* 0x0ffffffe0d0e7810 */ /* 0x002fe20007ffe0ff */
[----:B------:R-:W-:Y:S01]  /*0530*/  @!P1 VIADD R2, R2, 0x1 ;  /* 0x0000000102029836 */ /* 0x000fe20000000000 */
[----:B------:R-:W-:Y:S02]  /*0540*/  ISETP.GE.U32.AND P0, PT, R5, R12, PT ;  /* 0x0000000c0500720c */ /* 0x000fe40003f06070 */
[----:B------:R-:W-:Y:S01]  /*0550*/  LOP3.LUT R5, R11, UR60, RZ, 0x3c, !PT ;  /* 0x0000003c0b057c12 */ /* 0x000fe2000f8e3cff */
[----:B------:R0:W1:Y:S01]  /*0560*/  F2I.FTZ.U32.TRUNC.NTZ R15, R14 ;  /* 0x0000000e000f7305 */ /* 0x000062000021f000 */
[----:B------:R-:W-:-:S02]  /*0570*/  ISETP.GT.U32.AND P1, PT, R12, R17, PT ;  /* 0x000000110c00720c */ /* 0x000fc40003f24070 */
[----:B------:R-:W-:Y:S02]  /*0580*/  ISETP.GE.AND P3, PT, R5, RZ, PT ;  /* 0x000000ff0500720c */ /* 0x000fe40003f66270 */
[----:B------:R-:W-:Y:S02]  /*0590*/  LOP3.LUT R13, RZ, UR60, RZ, 0x33, !PT ;  /* 0x0000003cff0d7c12 */ /* 0x000fe4000f8e33ff */
[----:B0-----:R-:W-:-:S03]  /*05a0*/  IABS R14, UR58 ;  /* 0x0000003a000e7c13 */ /* 0x001fc60008000000 */
[----:B------:R-:W-:Y:S01]  /*05b0*/  @P0 VIADD R2, R2, 0x1 ;  /* 0x0000000102020836 */ /* 0x000fe20000000000 */
[----:B------:R-:W-:-:S03]  /*05c0*/  R2UR UR5, R14 ;  /* 0x000000000e0572ca */ /* 0x000fc600000e0000 */
[----:B------:R-:W-:Y:S02]  /*05d0*/  @!P1 IMAD.IADD R17, R17, 0x1, -R12 ;  /* 0x0000000111119824 */ /* 0x000fe400078e0a0c */
[----:B------:R-:W-:Y:S01]  /*05e0*/  @!P3 IADD3 R2, PT, PT, -R2, RZ, RZ ;  /* 0x000000ff0202b210 */ /* 0x000fe20007ffe1ff */
[----:B------:R-:W-:Y:S02]  /*05f0*/  @!P1 VIADD R4, R4, 0x1 ;  /* 0x0000000104049836 */ /* 0x000fe40000000000 */
[----:B------:R-:W-:Y:S01]  /*0600*/  ISETP.GE.U32.AND P0, PT, R17, R12, PT ;  /* 0x0000000c1100720c */ /* 0x000fe20003f06070 */
[----:B-1----:R-:W-:Y:S01]  /*0610*/  IMAD.MOV R5, RZ, RZ, -R15 ;  /* 0x000000ffff057224 */ /* 0x002fe200078e0a0f */
[----:B------:R-:W-:Y:S01]  /*0620*/  SEL R20, R13, R2, !P2 ;  /* 0x000000020d147207 */ /* 0x000fe20005000000 */
[----:B------:R-:W-:Y:S01]  /*0630*/  IMAD.MOV.U32 R14, RZ, RZ, RZ ;  /* 0x000000ffff0e7224 */ /* 0x000fe200078e00ff */
[----:B------:R-:W-:Y:S01]  /*0640*/  LOP3.LUT R17, R3, UR60, RZ, 0x3c, !PT ;  /* 0x0000003c03117c12 */ /* 0x000fe2000f8e3cff */
[----:B------:R-:W-:Y:S01]  /*0650*/  IMAD R5, R5, UR4, RZ ;  /* 0x0000000405057c24 */ /* 0x000fe2000f8e02ff */
[----:B------:R-:W-:-:S02]  /*0660*/  IADD3 R2, PT, PT, -R20, RZ, RZ ;  /* 0x000000ff14027210 */ /* 0x000fc40007ffe1ff */
[----:B------:R-:W-:Y:S01]  /*0670*/  ISETP.GE.AND P3, PT, R17, RZ, PT ;  /* 0x000000ff1100720c */ /* 0x000fe20003f66270 */
[----:B------:R-:W-:Y:S02]  /*0680*/  IMAD.HI.U32 R14, R15, R5, R14 ;  /* 0x000000050f0e7227 */ /* 0x000fe400078e000e */
[----:B------:R-:W0:Y:S02]  /*0690*/  I2F.RP R15, UR5 ;  /* 0x00000005000f7d06 */ /* 0x000e240008209400 */
[----:B------:R-:W-:Y:S01]  /*06a0*/  IMAD R2, R2, UR60, R11 ;  /* 0x0000003c02027c24 */ /* 0x000fe2000f8e020b */
[----:B------:R-:W-:-:S04]  /*06b0*/  @P0 IADD3 R4, PT, PT, R4, 0x1, RZ ;  /* 0x0000000104040810 */ /* 0x000fc80007ffe0ff */
[----:B------:R-:W-:Y:S01]  /*06c0*/  IABS R17, R2 ;  /* 0x0000000200117213 */ /* 0x000fe20000000000 */
[----:B------:R-:W-:-:S04]  /*06d0*/  IMAD.MOV.U32 R18, RZ, RZ, R4 ;  /* 0x000000ffff127224 */ /* 0x000fc800078e0004 */
[----:B------:R-:W-:Y:S01]  /*06e0*/  IMAD.MOV.U32 R5, RZ, RZ, R17 ;  /* 0x000000ffff057224 */ /* 0x000fe200078e0011 */
[----:B------:R-:W-:Y:S01]  /*06f0*/  @!P3 IADD3 R18, PT, PT, -R18, RZ, RZ ;  /* 0x000000ff1212b210 */ /* 0x000fe20007ffe1ff */
[----:B0-----:R-:W0:Y:S02]  /*0700*/  MUFU.RCP R15, R15 ;  /* 0x0000000f000f7308 */ /* 0x001e240000001000 */
[----:B------:R-:W-:Y:S01]  /*0710*/  IMAD.HI.U32 R4, R14, R5, RZ ;  /* 0x000000050e047227 */ /* 0x000fe200078e00ff */
[----:B------:R-:W-:-:S03]  /*0720*/  SEL R18, R13, R18, !P2 ;  /* 0x000000120d127207 */ /* 0x000fc60005000000 */
[----:B------:R-:W-:-:S04]  /*0730*/  IMAD.MOV R22, RZ, RZ, -R4 ;  /* 0x000000ffff167224 */ /* 0x000fc800078e0a04 */
[----:B------:R-:W-:Y:S02]  /*0740*/  IMAD R5, R22, UR4, R5 ;  /* 0x0000000416057c24 */ /* 0x000fe4000f8e0205 */
[----:B------:R-:W-:-:S03]  /*0750*/  IMAD.MOV R22, RZ, RZ, -R18 ;  /* 0x000000ffff167224 */ /* 0x000fc600078e0a12 */
[----:B------:R-:W-:Y:S01]  /*0760*/  ISETP.LT.U32.AND P1, PT, R5, UR4, PT ;  /* 0x0000000405007c0c */ /* 0x000fe2000bf21070 */
[----:B------:R-:W-:Y:S02]  /*0770*/  IMAD R19, R22, UR60, R3 ;  /* 0x0000003c16137c24 */ /* 0x000fe4000f8e0203 */
[----:B0-----:R-:W-:Y:S01]  /*0780*/  VIADD R17, R15, 0xffffffe ;  /* 0x0ffffffe0f117836 */ /* 0x001fe20000000000 */
[----:B------:R-:W-:Y:S02]  /*0790*/  LOP3.LUT R15, RZ, UR59, RZ, 0x33, !PT ;  /* 0x0000003bff0f7c12 */ /* 0x000fe4000f8e33ff */
[----:B------:R-:W-:-:S05]  /*07a0*/  IABS R23, R19 ;  /* 0x0000001300177213 */ /* 0x000fca0000000000 */
[----:B------:R-:W-:Y:S02]  /*07b0*/  IMAD.HI.U32 R21, R14, R23, RZ ;  /* 0x000000170e157227 */ /* 0x000fe400078e00ff */
[----:B------:R-:W-:Y:S02]  /*07c0*/  @!P1 IADD3 R5, PT, PT, R5, -UR4, RZ ;  /* 0x8000000405059c10 */ /* 0x000fe4000fffe0ff */
[----:B------:R-:W-:Y:S01]  /*07d0*/  IMAD.MOV R22, RZ, RZ, -R21 ;  /* 0x000000ffff167224 */ /* 0x000fe200078e0a15 */
[----:B------:R-:W-:Y:S02]  /*07e0*/  @!P1 IADD3 R4, PT, PT, R4, 0x1, RZ ;  /* 0x0000000104049810 */ /* 0x000fe40007ffe0ff */
[----:B------:R-:W-:Y:S01]  /*07f0*/  ISETP.GE.U32.AND P0, PT, R5, UR4, PT ;  /* 0x0000000405007c0c */ /* 0x000fe2000bf06070 */
[----:B------:R-:W-:Y:S01]  /*0800*/  IMAD R23, R22, UR4, R23 ;  /* 0x0000000416177c24 */ /* 0x000fe2000f8e0217 */
[----:B------:R-:W-:Y:S02]  /*0810*/  LOP3.LUT R5, R2, UR59, RZ, 0x3c, !PT ;  /* 0x0000003b02057c12 */ /* 0x000fe4000f8e3cff */
[----:B------:R-:W-:-:S02]  /*0820*/  ISETP.NE.AND P1, PT, RZ, UR59, PT ;  /* 0x0000003bff007c0c */ /* 0x000fc4000bf25270 */
[----:B------:R-:W-:Y:S02]  /*0830*/  ISETP.LT.U32.AND P4, PT, R23, UR4, PT ;  /* 0x0000000417007c0c */ /* 0x000fe4000bf81070 */
[----:B------:R-:W-:Y:S02]  /*0840*/  ISETP.GE.AND P3, PT, R5, RZ, PT ;  /* 0x000000ff0500720c */ /* 0x000fe40003f66270 */
[----:B------:R-:W0:Y:S03]  /*0850*/  F2I.FTZ.U32.TRUNC.NTZ R5, R17 ;  /* 0x0000001100057305 */ /* 0x000e26000021f000 */
[----:B------:R-:W-:-:S06]  /*0860*/  @P0 VIADD R4, R4, 0x1 ;  /* 0x0000000104040836 */ /* 0x000fcc0000000000 */
[----:B------:R-:W-:Y:S02]  /*0870*/  @!P4 VIADD R23, R23, -UR4 ;  /* 0x800000041717cc36 */ /* 0x000fe40008000000 */
[----:B------:R-:W-:Y:S02]  /*0880*/  @!P3 IMAD.MOV R4, RZ, RZ, -R4 ;  /* 0x000000ffff04b224 */ /* 0x000fe400078e0a04 */
[----:B------:R-:W-:Y:S01]  /*0890*/  @!P4 VIADD R21, R21, 0x1 ;  /* 0x000000011515c836 */ /* 0x000fe20000000000 */
[----:B------:R-:W-:Y:S02]  /*08a0*/  ISETP.GE.U32.AND P0, PT, R23, UR4, PT ;  /* 0x0000000417007c0c */ /* 0x000fe4000bf06070 */
[----:B------:R-:W-:Y:S02]  /*08b0*/  LOP3.LUT R23, R19, UR59, RZ, 0x3c, !PT ;  /* 0x0000003b13177c12 */ /* 0x000fe4000f8e3cff */
[----:B------:R-:W-:Y:S01]  /*08c0*/  SEL R22, R15, R4, !P1 ;  /* 0x000000040f167207 */ /* 0x000fe20004800000 */
[----:B------:R-:W-:Y:S01]  /*08d0*/  HFMA2 R4, -RZ, RZ, 0, 0 ;  /* 0x00000000ff047431 */ /* 0x000fe200000001ff */
[----:B------:R-:W-:-:S02]  /*08e0*/  ISETP.GE.AND P3, PT, R23, RZ, PT ;  /* 0x000000ff1700720c */ /* 0x000fc40003f66270 */
[----:B0-----:R-:W-:Y:S01]  /*08f0*/  IADD3 R25, PT, PT, RZ, -R5, RZ ;  /* 0x80000005ff197210 */ /* 0x001fe20007ffe0ff */
[----:B------:R-:W-:-:S04]  /*0900*/  IMAD.MOV R17, RZ, RZ, -R22 ;  /* 0x000000ffff117224 */ /* 0x000fc800078e0a16 */
[----:B------:R-:W-:Y:S01]  /*0910*/  @P0 VIADD R21, R21, 0x1 ;  /* 0x0000000115150836 */ /* 0x000fe20000000000 */
[----:B------:R-:W-:Y:S01]  /*0920*/  PLOP3.LUT P0, PT, PT, PT, UP0, 0x40, 0x4 ;  /* 0x000000000004781c */ /* 0x000fe20003f0e808 */
[----:B------:R-:W-:Y:S02]  /*0930*/  IMAD R25, R25, UR5, RZ ;  /* 0x0000000519197c24 */ /* 0x000fe4000f8e02ff */
[----:B------:R-:W-:Y:S01]  /*0940*/  IMAD R2, R17, UR59, R2 ;  /* 0x0000003b11027c24 */ /* 0x000fe2000f8e0202 */
[----:B------:R-:W-:Y:S01]  /*0950*/  SEL R20, R20, RZ, !P0 ;  /* 0x000000ff14147207 */ /* 0x000fe20004000000 */
[----:B------:R-:W-:Y:S01]  /*0960*/  @!P3 IMAD.MOV R21, RZ, RZ, -R21 ;  /* 0x000000ffff15b224 */ /* 0x000fe200078e0a15 */
[----:B------:R-:W-:Y:S01]  /*0970*/  PLOP3.LUT P3, PT, PT, PT, UP2, 0x40, 0x4 ;  /* 0x000000000004781c */ /* 0x000fe20003f6e828 */
[----:B------:R-:W-:Y:S01]  /*0980*/  IMAD.HI.U32 R17, R5, R25, R4 ;  /* 0x0000001905117227 */ /* 0x000fe200078e0004 */
[----:B------:R-:W-:Y:S02]  /*0990*/  IABS R24, R2 ;  /* 0x0000000200187213 */ /* 0x000fe40000000000 */
[----:B------:R-:W-:Y:S01]  /*09a0*/  SEL R21, R15, R21, !P1 ;  /* 0x000000150f157207 */ /* 0x000fe20004800000 */
[----:B------:R-:W-:Y:S01]  /*09b0*/  IMAD R20, R20, UR44, RZ ;  /* 0x0000002c14147c24 */ /* 0x000fe2000f8e02ff */
[----:B------:R-:W-:Y:S01]  /*09c0*/  SEL R23, R22, RZ, !P3 ;  /* 0x000000ff16177207 */ /* 0x000fe20005800000 */
[----:B------:R-:W-:Y:S01]  /*09d0*/  IMAD.HI.U32 R4, R17, R24, RZ ;  /* 0x0000001811047227 */ /* 0x000fe200078e00ff */
[----:B------:R-:W-:-:S03]  /*09e0*/  PLOP3.LUT P0, PT, PT, PT, UP0, 0x40, 0x4 ;  /* 0x000000000004781c */ /* 0x000fc60003f0e808 */
[----:B------:R-:W-:Y:S01]  /*09f0*/  IMAD.MOV R26, RZ, RZ, -R21 ;  /* 0x000000ffff1a7224 */ /* 0x000fe200078e0a15 */
[----:B------:R-:W-:Y:S01]  /*0a00*/  IADD3 R5, PT, PT, -R4, RZ, RZ ;  /* 0x000000ff04057210 */ /* 0x000fe20007ffe1ff */
[----:B------:R-:W-:Y:S01]  /*0a10*/  IMAD R23, R23, UR45, R20 ;  /* 0x0000002d17177c24 */ /* 0x000fe2000f8e0214 */
[----:B------:R-:W-:Y:S01]  /*0a20*/  LOP3.LUT R20, R2, UR58, RZ, 0x3c, !PT ;  /* 0x0000003a02147c12 */ /* 0x000fe2000f8e3cff */
[----:B------:R-:W-:Y:S01]  /*0a30*/  IMAD R19, R26, UR59, R19 ;  /* 0x0000003b1a137c24 */ /* 0x000fe2000f8e0213 */
[----:B------:R-:W-:Y:S01]  /*0a40*/  SEL R18, R18, RZ, !P0 ;  /* 0x000000ff12127207 */ /* 0x000fe20004000000 */
[----:B------:R-:W-:Y:S01]  /*0a50*/  IMAD R24, R5, UR5, R24 ;  /* 0x0000000505187c24 */ /* 0x000fe2000f8e0218 */
[----:B------:R-:W-:Y:S02]  /*0a60*/  IADD3 R5, PT, PT, R11, 0x40, RZ ;  /* 0x000000400b057810 */ /* 0x000fe40007ffe0ff */
[----:B------:R-:W-:Y:S01]  /*0a70*/  IABS R26, R19 ;  /* 0x00000013001a7213 */ /* 0x000fe20000000000 */
[----:B------:R-:W-:Y:S01]  /*0a80*/  IMAD R18, R18, UR44, RZ ;  /* 0x0000002c12127c24 */ /* 0x000fe2000f8e02ff */
[----:B------:R-:W-:-:S02]  /*0a90*/  IABS R27, R5 ;  /* 0x00000005001b7213 */ /* 0x000fc40000000000 */
[----:B------:R-:W-:Y:S01]  /*0aa0*/  ISETP.GE.AND P3, PT, R20, RZ, PT ;  /* 0x000000ff1400720c */ /* 0x000fe20003f66270 */
[----:B------:R-:W-:Y:S01]  /*0ab0*/  IMAD.HI.U32 R22, R17, R26, RZ ;  /* 0x0000001a11167227 */ /* 0x000fe200078e00ff */
[----:B------:R-:W-:Y:S02]  /*0ac0*/  ISETP.LT.U32.AND P6, PT, R24, UR5, PT ;  /* 0x0000000518007c0c */ /* 0x000fe4000bfc1070 */
[----:B------:R-:W-:Y:S01]  /*0ad0*/  PLOP3.LUT P0, PT, PT, PT, UP2, 0x40, 0x4 ;  /* 0x000000000004781c */ /* 0x000fe20003f0e828 */
[----:B------:R-:W-:Y:S02]  /*0ae0*/  IMAD.MOV R25, RZ, RZ, -R22 ;  /* 0x000000ffff197224 */ /* 0x000fe400078e0a16 */
[----:B------:R-:W-:Y:S01]  /*0af0*/  IMAD.HI.U32 R20, R0, R27, RZ ;  /* 0x0000001b00147227 */ /* 0x000fe200078e00ff */
[----:B------:R-:W-:-:S03]  /*0b00*/  SEL R21, R21, RZ, !P0 ;  /* 0x000000ff15157207 */ /* 0x000fc60004000000 */
[----:B------:R-:W-:Y:S01]  /*0b10*/  IMAD R26, R25, UR5, R26 ;  /* 0x00000005191a7c24 */ /* 0x000fe2000f8e021a */
[----:B------:R-:W-:-:S03]  /*0b20*/  IADD3 R25, PT, PT, -R20, RZ, RZ ;  /* 0x000000ff14197210 */ /* 0x000fc60007ffe1ff */
[----:B------:R-:W-:Y:S01]  /*0b30*/  @!P6 VIADD R24, R24, -UR5 ;  /* 0x800000051818ec36 */ /* 0x000fe20008000000 */
[----:B------:R-:W-:Y:S01]  /*0b40*/  ISETP.LT.U32.AND P0, PT, R26, UR5, PT ;  /* 0x000000051a007c0c */ /* 0x000fe2000bf01070 */
[----:B------:R-:W-:Y:S02]  /*0b50*/  IMAD R25, R12, R25, R27 ;  /* 0x000000190c197224 */ /* 0x000fe400078e021b */
[----:B------:R-:W-:Y:S01]  /*0b60*/  @!P6 VIADD R4, R4, 0x1 ;  /* 0x000000010404e836 */ /* 0x000fe20000000000 */
[----:B------:R-:W-:Y:S02]  /*0b70*/  ISETP.GE.U32.AND P5, PT, R24, UR5, PT ;  /* 0x0000000518007c0c */ /* 0x000fe4000bfa6070 */
[----:B------:R-:W-:Y:S02]  /*0b80*/  ISETP.GT.U32.AND P4, PT, R12, R25, PT ;  /* 0x000000190c00720c */ /* 0x000fe40003f84070 */
[----:B------:R-:W-:-:S05]  /*0b90*/  LOP3.LUT R24, R5, UR60, RZ, 0x3c, !PT ;  /* 0x0000003c05187c12 */ /* 0x000fca000f8e3cff */
[----:B------:R-:W-:Y:S02]  /*0ba0*/  @!P0 VIADD R26, R26, -UR5 ;  /* 0x800000051a1a8c36 */ /* 0x000fe40008000000 */
[----:B------:R-:W-:Y:S01]  /*0bb0*/  @!P0 VIADD R22, R22, 0x1 ;  /* 0x0000000116168836 */ /* 0x000fe20000000000 */
[----:B------:R-:W-:Y:S02]  /*0bc0*/  PLOP3.LUT P0, PT, PT, PT, UP1, 0x40, 0x4 ;  /* 0x000000000004781c */ /* 0x000fe40003f0e818 */
[----:B------:R-:W-:Y:S01]  /*0bd0*/  @P5 IADD3 R4, PT, PT, R4, 0x1, RZ ;  /* 0x0000000104045810 */ /* 0x000fe20007ffe0ff */
[----:B------:R-:W-:Y:S01]  /*0be0*/  @!P4 IMAD.IADD R25, R25, 0x1, -R12 ;  /* 0x000000011919c824 */ /* 0x000fe200078e0a0c */
[----:B------:R-:W-:Y:S02]  /*0bf0*/  @!P4 IADD3 R20, PT, PT, R20, 0x1, RZ ;  /* 0x000000011414c810 */ /* 0x000fe40007ffe0ff */
[----:B------:R-:W-:Y:S02]  /*0c00*/  ISETP.GE.AND P4, PT, R24, RZ, PT ;  /* 0x000000ff1800720c */ /* 0x000fe40003f86270 */
[----:B------:R-:W-:-:S02]  /*0c10*/  ISETP.GE.U32.AND P6, PT, R25, R12, PT ;  /* 0x0000000c1900720c */ /* 0x000fc40003fc6070 */
[----:B------:R-:W-:Y:S02]  /*0c20*/  LOP3.LUT R25, R19, UR58, RZ, 0x3c, !PT ;  /* 0x0000003a13197c12 */ /* 0x000fe4000f8e3cff */
[----:B------:R-:W-:Y:S02]  /*0c30*/  @!P3 IADD3 R4, PT, PT, -R4, RZ, RZ ;  /* 0x000000ff0404b210 */ /* 0x000fe40007ffe1ff */
[----:B------:R-:W-:Y:S02]  /*0c40*/  ISETP.GE.AND P5, PT, R25, RZ, PT ;  /* 0x000000ff1900720c */ /* 0x000fe40003fa6270 */
[----:B------:R-:W-:-:S05]  /*0c50*/  ISETP.NE.AND P3, PT, RZ, UR58, PT ;  /* 0x0000003aff007c0c */ /* 0x000fca000bf65270 */
[----:B------:R-:W-:Y:S01]  /*0c60*/  @P6 VIADD R20, R20, 0x1 ;  /* 0x0000000114146836 */ /* 0x000fe20000000000 */
[----:B------:R-:W-:-:S03]  /*0c70*/  ISETP.GE.U32.AND P6, PT, R26, UR5, PT ;  /* 0x000000051a007c0c */ /* 0x000fc6000bfc6070 */
[----:B------:R-:W-:Y:S02]  /*0c80*/  IMAD.MOV.U32 R24, RZ, RZ, R20 ;  /* 0x000000ffff187224 */ /* 0x000fe400078e0014 */
[----:B------:R-:W-:Y:S01]  /*0c90*/  IMAD R20, R21, UR45, R18 ;  /* 0x0000002d15147c24 */ /* 0x000fe2000f8e0212 */
[----:B------:R-:W-:Y:S01]  /*0ca0*/  LOP3.LUT R18, RZ, UR58, RZ, 0x33, !PT ;  /* 0x0000003aff127c12 */ /* 0x000fe2000f8e33ff */
[----:B------:R-:W-:-:S03]  /*0cb0*/  @!P4 IMAD.MOV R24, RZ, RZ, -R24 ;  /* 0x000000ffff18c224 */ /* 0x000fc600078e0a18 */
[----:B------:R-:W-:Y:S02]  /*0cc0*/  SEL R4, R18, R4, !P3 ;  /* 0x0000000412047207 */ /* 0x000fe40005800000 */
[----:B------:R-:W-:Y:S02]  /*0cd0*/  SEL R21, R13, R24, !P2 ;  /* 0x000000180d157207 */ /* 0x000fe40005000000 */
[----:B------:R-:W-:Y:S01]  /*0ce0*/  @P6 IADD3 R22, PT, PT, R22, 0x1, RZ ;  /* 0x0000000116166810 */ /* 0x000fe20007ffe0ff */
[----:B------:R-:W-:Y:S02]  /*0cf0*/  IMAD.MOV R25, RZ, RZ, -R4 ;  /* 0x000000ffff197224 */ /* 0x000fe400078e0a04 */
[----:B------:R-:W-:Y:S02]  /*0d00*/  IMAD.MOV R24, RZ, RZ, -R21 ;  /* 0x000000ffff187224 */ /* 0x000fe400078e0a15 */
[----:B------:R-:W-:Y:S01]  /*0d10*/  IMAD.MOV.U32 R27, RZ, RZ, R22 ;  /* 0x000000ffff1b7224 */ /* 0x000fe200078e0016 */
[----:B------:R-:W-:Y:S01]  /*0d20*/  SEL R22, R4, RZ, !P0 ;  /* 0x000000ff04167207 */ /* 0x000fe20004000000 */
[----:B------:R-:W-:-:S02]  /*0d30*/  IMAD R24, R24, UR60, R5 ;  /* 0x0000003c18187c24 */ /* 0x000fc4000f8e0205 */
[----:B------:R-:W-:Y:S01]  /*0d40*/  IMAD R2, R25, UR58, R2 ;  /* 0x0000003a19027c24 */ /* 0x000fe2000f8e0202 */
[----:B------:R-:W-:Y:S01]  /*0d50*/  @!P5 IADD3 R27, PT, PT, -R27, RZ, RZ ;  /* 0x000000ff1b1bd210 */ /* 0x000fe20007ffe1ff */
[----:B------:R-:W-:Y:S01]  /*0d60*/  IMAD R23, R22, UR46, R23 ;  /* 0x0000002e16177c24 */ /* 0x000fe2000f8e0217 */
[----:B------:R-:W-:Y:S02]  /*0d70*/  IABS R25, R24 ;  /* 0x0000001800197213 */ /* 0x000fe40000000000 */
[----:B------:R-:W-:-:S03]  /*0d80*/  SEL R4, R18, R27, !P3 ;  /* 0x0000001b12047207 */ /* 0x000fc60005800000 */
[----:B------:R-:W-:-:S04]  /*0d90*/  IMAD.HI.U32 R22, R14, R25, RZ ;  /* 0x000000190e167227 */ /* 0x000fc800078e00ff */
        /* <DEDUP_REMOVED lines=22> */
[----:B------:R-:W-:-:S04]  /*0f00*/  IMAD.HI.U32 R21, R17, R26, RZ ;  /* 0x0000001a11157227 */ /* 0x000fc800078e00ff */
[----:B------:R-:W-:-:S04]  /*0f10*/  IMAD.MOV R25, RZ, RZ, -R21 ;  /* 0x000000ffff197224 */ /* 0x000fc800078e0a15 */
[----:B------:R-:W-:Y:S01]  /*0f20*/  IMAD R26, R25, UR5, R26 ;  /* 0x00000005191a7c24 */ /* 0x000fe2000f8e021a */
[----:B------:R-:W-:-:S04]  /*0f30*/  LOP3.LUT R25, R24, UR58, RZ, 0x3c, !PT ;  /* 0x0000003a18197c12 */ /* 0x000fc8000f8e3cff */
[----:B------:R-:W-:Y:S02]  /*0f40*/  ISETP.LT.U32.AND P4, PT, R26, UR5, PT ;  /* 0x000000051a007c0c */ /* 0x000fe4000bf81070 */
[----:B------:R-:W-:Y:S01]  /*0f50*/  ISETP.GE.AND P5, PT, R25, RZ, PT ;  /* 0x000000ff1900720c */ /* 0x000fe20003fa6270 */
[----:B------:R-:W-:-:S10]  /*0f60*/  VIADD R25, R11, 0x60 ;  /* 0x000000600b197836 */ /* 0x000fd40000000000 */
[----:B------:R-:W-:Y:S01]  /*0f70*/  @!P4 IADD3 R26, PT, PT, R26, -UR5, RZ ;  /* 0x800000051a1acc10 */ /* 0x000fe2000fffe0ff */
[----:B------:R-:W-:-:S03]  /*0f80*/  @!P4 VIADD R21, R21, 0x1 ;  /* 0x000000011515c836 */ /* 0x000fc60000000000 */
[----:B------:R-:W-:-:S13]  /*0f90*/  ISETP.GE.U32.AND P0, PT, R26, UR5, PT ;  /* 0x000000051a007c0c */ /* 0x000fda000bf06070 */
[----:B------:R-:W-:Y:S01]  /*0fa0*/  @P0 VIADD R21, R21, 0x1 ;  /* 0x0000000115150836 */ /* 0x000fe20000000000 */
[----:B------:R-:W-:-:S04]  /*0fb0*/  PLOP3.LUT P0, PT, PT, PT, UP1, 0x40, 0x4 ;  /* 0x000000000004781c */ /* 0x000fc80003f0e818 */
[----:B------:R-:W-:Y:S02]  /*0fc0*/  MOV R27, R21 ;  /* 0x00000015001b7202 */ /* 0x000fe40000000f00 */
[----:B------:R-:W-:Y:S02]  /*0fd0*/  SEL R21, R4, RZ, !P0 ;  /* 0x000000ff04157207 */ /* 0x000fe40004000000 */
[----:B------:R-:W-:Y:S01]  /*0fe0*/  PLOP3.LUT P0, PT, PT, PT, UP1, 0x40, 0x4 ;  /* 0x000000000004781c */ /* 0x000fe20003f0e818 */
[----:B------:R-:W-:Y:S02]  /*0ff0*/  @!P5 IMAD.MOV R27, RZ, RZ, -R27 ;  /* 0x000000ffff1bd224 */ /* 0x000fe400078e0a1b */
[----:B------:R-:W-:-:S03]  /*1000*/  IMAD R20, R21, UR46, R20 ;  /* 0x0000002e15147c24 */ /* 0x000fc6000f8e0214 */
[----:B------:R-:W-:Y:S02]  /*1010*/  SEL R4, R18, R27, !P3 ;  /* 0x0000001b12047207 */ /* 0x000fe40005800000 */
[----:B------:R-:W-:Y:S02]  /*1020*/  IABS R27, R25 ;  /* 0x00000019001b7213 */ /* 0x000fe40000000000 */
[C---:B------:R-:W-:Y:S02]  /*1030*/  IADD3 R21, PT, PT, -R4.reuse, RZ, RZ ;  /* 0x000000ff04157210 */ /* 0x040fe40007ffe1ff */
[----:B------:R-:W-:Y:S01]  /*1040*/  SEL R29, R4, RZ, !P0 ;  /* 0x000000ff041d7207 */ /* 0x000fe20004000000 */
[----:B------:R-:W-:-:S04]  /*1050*/  IMAD.HI.U32 R4, R0, R27, RZ ;  /* 0x0000001b00047227 */ /* 0x000fc800078e00ff */
[----:B------:R-:W-:Y:S02]  /*1060*/  IMAD R21, R21, UR58, R24 ;  /* 0x0000003a15157c24 */ /* 0x000fe4000f8e0218 */
[----:B------:R-:W-:Y:S01]  /*1070*/  IMAD.MOV R24, RZ, RZ, -R4 ;  /* 0x000000ffff187224 */ /* 0x000fe200078e0a04 */
[----:B------:R-:W-:Y:S01]  /*1080*/  SHF.R.S64 R28, RZ, 0x1e, R5 ;  /* 0x0000001eff1c7819 */ /* 0x000fe20000001005 */
[----:B------:R-:W-:Y:S02]  /*1090*/  IMAD R22, R29, UR46, R22 ;  /* 0x0000002e1d167c24 */ /* 0x000fe4000f8e0216 */
[----:B------:R-:W-:Y:S01]  /*10a0*/  IMAD R27, R12, R24, R27 ;  /* 0x000000180c1b7224 */ /* 0x000fe200078e021b */
[----:B------:R-:W-:-:S04]  /*10b0*/  LOP3.LUT R24, R25, UR60, RZ, 0x3c, !PT ;  /* 0x0000003c19187c12 */ /* 0x000fc8000f8e3cff */
[----:B------:R-:W-:Y:S02]  /*10c0*/  ISETP.GT.U32.AND P4, PT, R12, R27, PT ;  /* 0x0000001b0c00720c */ /* 0x000fe40003f84070 */
[----:B------:R-:W-:-:S11]  /*10d0*/  ISETP.GE.AND P5, PT, R24, RZ, PT ;  /* 0x000000ff1800720c */ /* 0x000fd60003fa6270 */
[----:B------:R-:W-:Y:S01]  /*10e0*/  @!P4 IMAD.IADD R27, R27, 0x1, -R12 ;  /* 0x000000011b1bc824 */ /* 0x000fe200078e0a0c */
[----:B------:R-:W-:-:S04]  /*10f0*/  @!P4 IADD3 R4, PT, PT, R4, 0x1, RZ ;  /* 0x000000010404c810 */ /* 0x000fc80007ffe0ff */
[----:B------:R-:W-:-:S13]  /*1100*/  ISETP.GE.U32.AND P0, PT, R27, R12, PT ;  /* 0x0000000c1b00720c */ /* 0x000fda0003f06070 */
[----:B------:R-:W-:Y:S01]  /*1110*/  @P0 VIADD R4, R4, 0x1 ;  /* 0x0000000104040836 */ /* 0x000fe20000000000 */
[----:B------:R-:W-:-:S03]  /*1120*/  PLOP3.LUT P0, PT, PT, PT, UP3, 0x40, 0x4 ;  /* 0x000000000004781c */ /* 0x000fc60003f0e838 */
[----:B------:R-:W-:-:S05]  /*1130*/  @!P5 IMAD.MOV R4, RZ, RZ, -R4 ;  /* 0x000000ffff04d224 */ /* 0x000fca00078e0a04 */
[----:B------:R-:W-:-:S04]  /*1140*/  SEL R4, R13, R4, !P2 ;  /* 0x000000040d047207 */ /* 0x000fc80005000000 */
[----:B------:R-:W-:-:S05]  /*1150*/  IADD3 R24, PT, PT, -R4, RZ, RZ ;  /* 0x000000ff04187210 */ /* 0x000fca0007ffe1ff */
[----:B------:R-:W-:Y:S01]  /*1160*/  IMAD R25, R24, UR60, R25 ;  /* 0x0000003c18197c24 */ /* 0x000fe2000f8e0219 */
[----:B------:R-:W-:-:S04]  /*1170*/  SEL R24, R2, RZ, !P0 ;  /* 0x000000ff02187207 */ /* 0x000fc80004000000 */
[----:B------:R-:W-:Y:S01]  /*1180*/  IABS R27, R25 ;  /* 0x00000019001b7213 */ /* 0x000fe20000000000 */
[----:B------:R-:W-:-:S04]  /*1190*/  IMAD R23, R24, UR47, R23 ;  /* 0x0000002f18177c24 */ /* 0x000fc8000f8e0217 */
[----:B------:R-:W-:-:S04]  /*11a0*/  IMAD.HI.U32 R2, R14, R27, RZ ;  /* 0x0000001b0e027227 */ /* 0x000fc800078e00ff */
        /* <DEDUP_REMOVED lines=9> */
[----:B------:R-:W-:-:S04]  /*1240*/  PLOP3.LUT P0, PT, PT, PT, UP0, 0x40, 0x4 ;  /* 0x000000000004781c */ /* 0x000fc80003f0e808 */
[----:B------:R-:W-:Y:S01]  /*1250*/  SEL R4, R4, RZ, !P0 ;  /* 0x000000ff04047207 */ /* 0x000fe20004000000 */
[----:B------:R-:W-:Y:S01]  /*1260*/  @!P5 IMAD.MOV R2, RZ, RZ, -R2 ;  /* 0x000000ffff02d224 */ /* 0x000fe200078e0a02 */
[----:B------:R-:W-:-:S03]  /*1270*/  PLOP3.LUT P0, PT, PT, PT, UP2, 0x40, 0x4 ;  /* 0x000000000004781c */ /* 0x000fc60003f0e828 */
[----:B------:R-:W-:Y:S01]  /*1280*/  IMAD R27, R4, UR44, RZ ;  /* 0x0000002c041b7c24 */ /* 0x000fe2000f8e02ff */
[----:B------:R-:W-:-:S04]  /*1290*/  SEL R24, R15, R2, !P1 ;  /* 0x000000020f187207 */ /* 0x000fc80004800000 */
[C---:B------:R-:W-:Y:S02]  /*12a0*/  IADD3 R2, PT, PT, -R24.reuse, RZ, RZ ;  /* 0x000000ff18027210 */ /* 0x040fe40007ffe1ff */
[----:B------:R-:W-:-:S03]  /*12b0*/  SEL R24, R24, RZ, !P0 ;  /* 0x000000ff18187207 */ /* 0x000fc60004000000 */
[----:B------:R-:W-:Y:S02]  /*12c0*/  IMAD R25, R2, UR59, R25 ;  /* 0x0000003b02197c24 */ /* 0x000fe4000f8e0219 */
[----:B------:R-:W-:-:S03]  /*12d0*/  IMAD R24, R24, UR45, R27 ;  /* 0x0000002d18187c24 */ /* 0x000fc6000f8e021b */
[----:B------:R-:W-:Y:S02]  /*12e0*/  IABS R2, R25 ;  /* 0x0000001900027213 */ /* 0x000fe40000000000 */
[----:B------:R-:W-:-:S03]  /*12f0*/  LOP3.LUT R26, R25, UR58, RZ, 0x3c, !PT ;  /* 0x0000003a191a7c12 */ /* 0x000fc6000f8e3cff */
[----:B------:R-:W-:-:S04]  /*1300*/  IMAD.HI.U32 R4, R17, R2, RZ ;  /* 0x0000000211047227 */ /* 0x000fc800078e00ff */
[----:B------:R-:W-:-:S04]  /*1310*/  IMAD.MOV R27, RZ, RZ, -R4 ;  /* 0x000000ffff1b7224 */ /* 0x000fc800078e0a04 */
[----:B------:R-:W-:-:S05]  /*1320*/  IMAD R2, R27, UR5, R2 ;  /* 0x000000051b027c24 */ /* 0x000fca000f8e0202 */
[----:B------:R-:W-:-:S13]  /*1330*/  ISETP.LT.U32.AND P4, PT, R2, UR5, PT ;  /* 0x0000000502007c0c */ /* 0x000fda000bf81070 */
[----:B------:R-:W-:Y:S01]  /*1340*/  @!P4 VIADD R2, R2, -UR5 ;  /* 0x800000050202cc36 */ /* 0x000fe20008000000 */
[----:B------:R-:W-:-:S04]  /*1350*/  @!P4 IADD3 R4, PT, PT, R4, 0x1, RZ ;  /* 0x000000010404c810 */ /* 0x000fc80007ffe0ff */
[----:B------:R-:W-:Y:S02]  /*1360*/  ISETP.GE.U32.AND P0, PT, R2, UR5, PT ;  /* 0x0000000502007c0c */ /* 0x000fe4000bf06070 */
[----:B------:R-:W-:-:S04]  /*1370*/  SHF.R.S64 R2, RZ, 0x1e, R3 ;  /* 0x0000001eff027819 */ /* 0x000fc80000001003 */
[----:B------:R-:W-:-:S04]  /*1380*/  IADD3 R2, P5, PT, R2, UR48, RZ ;  /* 0x0000003002027c10 */ /* 0x000fc8000ffbe0ff */
[----:B------:R-:W-:Y:S02]  /*1390*/  LEA.HI.X.SX32 R3, R3, UR49, 0x2, P5 ;  /* 0x0000003103037c11 */ /* 0x000fe4000a8f16ff */
[----:B------:R-:W-:Y:S01]  /*13a0*/  ISETP.GE.AND P5, PT, R26, RZ, PT ;  /* 0x000000ff1a00720c */ /* 0x000fe20003fa6270 */
[----:B------:R-:W-:Y:S02]  /*13b0*/  @P0 VIADD R4, R4, 0x1 ;  /* 0x0000000104040836 */ /* 0x000fe40000000000 */
[----:B------:R0:W2:Y:S02]  /*13c0*/  LDG.E R26, desc[UR6][R2.64] ;  /* 0x00000006021a7981 */ /* 0x0000a4000c1e1900 */
[----:B------:R-:W-:Y:S01]  /*13d0*/  IMAD.MOV.U32 R27, RZ, RZ, R4 ;  /* 0x000000ffff1b7224 */ /* 0x000fe200078e0004 */
[----:B------:R-:W-:-:S04]  /*13e0*/  IADD3 R4, P0, PT, R28, UR48, RZ ;  /* 0x000000301c047c10 */ /* 0x000fc8000ff1e0ff */
[----:B------:R-:W-:Y:S02]  /*13f0*/  LEA.HI.X.SX32 R5, R5, UR49, 0x2, P0 ;  /* 0x0000003105057c11 */ /* 0x000fe400080f16ff */
[----:B0-----:R-:W-:-:S03]  /*1400*/  SHF.R.S64 R2, RZ, 0x1e, R11 ;  /* 0x0000001eff027819 */ /* 0x001fc6000000100b */
[----:B------:R0:W3:Y:S01]  /*1410*/  LDG.E R28, desc[UR6][R4.64] ;  /* 0x00000006041c7981 */ /* 0x0000e2000c1e1900 */
[----:B------:R-:W-:Y:S02]  /*1420*/  @!P5 IADD3 R27, PT, PT, -R27, RZ, RZ ;  /* 0x000000ff1b1bd210 */ /* 0x000fe40007ffe1ff */
[----:B------:R-:W-:Y:S02]  /*1430*/  IADD3 R2, P0, PT, R2, UR48, RZ ;  /* 0x0000003002027c10 */ /* 0x000fe4000ff1e0ff */
[----:B------:R-:W-:Y:S01]  /*1440*/  SEL R27, R18, R27, !P3 ;  /* 0x0000001b121b7207 */ /* 0x000fe20005800000 */
[C---:B0-----:R-:W-:Y:S01]  /*1450*/  VIADD R4, R11.reuse, 0x80 ;  /* 0x000000800b047836 */ /* 0x041fe20000000000 */
[----:B------:R-:W-:Y:S02]  /*1460*/  LEA.HI.X.SX32 R3, R11, UR49, 0x2, P0 ;  /* 0x000000310b037c11 */ /* 0x000fe400080f16ff */
[----:B------:R-:W-:Y:S02]  /*1470*/  PLOP3.LUT P0, PT, PT, PT, UP3, 0x40, 0x4 ;  /* 0x000000000004781c */ /* 0x000fe40003f0e838 */
[----:B------:R-:W-:-:S02]  /*1480*/  IABS R5, R4 ;  /* 0x0000000400057213 */ /* 0x000fc40000000000 */
[----:B------:R-:W-:Y:S01]  /*1490*/  PLOP3.LUT P4, PT, PT, PT, UP1, 0x40, 0x4 ;  /* 0x000000000004781c */ /* 0x000fe20003f8e818 */
[----:B------:R-:W-:Y:S01]  /*14a0*/  IMAD.MOV R29, RZ, RZ, -R27 ;  /* 0x000000ffff1d7224 */ /* 0x000fe200078e0a1b */
[----:B------:R-:W-:Y:S01]  /*14b0*/  SEL R19, R19, RZ, !P0 ;  /* 0x000000ff13137207 */ /* 0x000fe20004000000 */
[----:B------:R-:W-:Y:S01]  /*14c0*/  IMAD.HI.U32 R0, R0, R5, RZ ;  /* 0x0000000500007227 */ /* 0x000fe200078e00ff */
[----:B------:R0:W4:Y:S03]  /*14d0*/  LDG.E R2, desc[UR6][R2.64] ;  /* 0x0000000602027981 */ /* 0x000126000c1e1900 */
[----:B------:R-:W-:Y:S01]  /*14e0*/  IMAD R20, R19, UR47, R20 ;  /* 0x0000002f13147c24 */ /* 0x000fe2000f8e0214 */
[----:B------:R-:W-:-:S05]  /*14f0*/  IADD3 R19, PT, PT, -R0, RZ, RZ ;  /* 0x000000ff00137210 */ /* 0x000fca0007ffe1ff */
[----:B------:R-:W-:Y:S01]  /*1500*/  IMAD R5, R12, R19, R5 ;  /* 0x000000130c057224 */ /* 0x000fe200078e0205 */
[----:B------:R-:W-:-:S04]  /*1510*/  SEL R27, R27, RZ, !P4 ;  /* 0x000000ff1b1b7207 */ /* 0x000fc80006000000 */
[----:B------:R-:W-:Y:S02]  /*1520*/  ISETP.GT.U32.AND P4, PT, R12, R5, PT ;  /* 0x000000050c00720c */ /* 0x000fe40003f84070 */
[----:B0-----:R-:W-:-:S11]  /*1530*/  LOP3.LUT R3, R4, UR60, RZ, 0x3c, !PT ;  /* 0x0000003c04037c12 */ /* 0x001fd6000f8e3cff */
[----:B------:R-:W-:-:S05]  /*1540*/  @!P4 IMAD.IADD R5, R5, 0x1, -R12 ;  /* 0x000000010505c824 */ /* 0x000fca00078e0a0c */
[----:B------:R-:W-:Y:S02]  /*1550*/  ISETP.GE.U32.AND P0, PT, R5, R12, PT ;  /* 0x0000000c0500720c */ /* 0x000fe40003f06070 */
[----:B------:R-:W-:Y:S01]  /*1560*/  ISETP.GE.AND P5, PT, R3, RZ, PT ;  /* 0x000000ff0300720c */ /* 0x000fe20003fa6270 */
[----:B------:R-:W-:-:S10]  /*1570*/  @!P4 VIADD R0, R0, 0x1 ;  /* 0x000000010000c836 */ /* 0x000fd40000000000 */
[----:B------:R-:W-:-:S05]  /*1580*/  @P0 IADD3 R0, PT, PT, R0, 0x1, RZ ;  /* 0x0000000100000810 */ /* 0x000fca0007ffe0ff */
[----:B------:R-:W-:-:S05]  /*1590*/  @!P5 IMAD.MOV R0, RZ, RZ, -R0 ;  /* 0x000000ffff00d224 */ /* 0x000fca00078e0a00 */
[----:B------:R-:W-:-:S05]  /*15a0*/  SEL R13, R13, R0, !P2 ;  /* 0x000000000d0d7207 */ /* 0x000fca0005000000 */
[----:B------:R-:W-:-:S04]  /*15b0*/  IMAD.MOV R3, RZ, RZ, -R13 ;  /* 0x000000ffff037224 */ /* 0x000fc800078e0a0d */
[----:B------:R-:W-:-:S05]  /*15c0*/  IMAD R0, R3, UR60, R4 ;  /* 0x0000003c03007c24 */ /* 0x000fca000f8e0204 */
[----:B------:R-:W-:-:S05]  /*15d0*/  IABS R3, R0 ;  /* 0x0000000000037213 */ /* 0x000fca0000000000 */
[----:B------:R-:W-:-:S05]  /*15e0*/  IMAD.HI.U32 R14, R14, R3, RZ ;  /* 0x000000030e0e7227 */ /* 0x000fca00078e00ff */
        /* <DEDUP_REMOVED lines=23> */
[----:B------:R-:W-:-:S05]  /*1760*/  PLOP3.LUT P1, PT, PT, PT, UP0, 0x40, 0x4 ;  /* 0x000000000004781c */ /* 0x000fca0003f2e808 */
[----:B------:R-:W-:Y:S02]  /*1770*/  @P0 IADD3 R17, PT, PT, R17, 0x1, RZ ;  /* 0x0000000111110810 */ /* 0x000fe40007ffe0ff */
[----:B------:R-:W-:Y:S02]  /*1780*/  SEL R13, R13, RZ, !P1 ;  /* 0x000000ff0d0d7207 */ /* 0x000fe40004800000 */
[----:B------:R-:W-:Y:S02]  /*1790*/  PLOP3.LUT P1, PT, PT, PT, UP2, 0x40, 0x4 ;  /* 0x000000000004781c */ /* 0x000fe40003f2e828 */
[----:B------:R-:W-:Y:S01]  /*17a0*/  @!P2 IMAD.MOV R17, RZ, RZ, -R17 ;  /* 0x000000ffff11a224 */ /* 0x000fe200078e0a11 */
[----:B------:R-:W-:Y:S01]  /*17b0*/  PLOP3.LUT P0, PT, PT, PT, UP3, 0x40, 0x4 ;  /* 0x000000000004781c */ /* 0x000fe20003f0e838 */
[----:B------:R-:W-:Y:S01]  /*17c0*/  IMAD R12, R13, UR44, RZ ;  /* 0x0000002c0d0c7c24 */ /* 0x000fe2000f8e02ff */
[----:B------:R-:W-:Y:S02]  /*17d0*/  SEL R15, R15, RZ, !P1 ;  /* 0x000000ff0f0f7207 */ /* 0x000fe40004800000 */
[----:B------:R-:W-:-:S02]  /*17e0*/  SEL R17, R18, R17, !P3 ;  /* 0x0000001112117207 */ /* 0x000fc40005800000 */
[----:B------:R-:W-:Y:S02]  /*17f0*/  SEL R21, R21, RZ, !P0 ;  /* 0x000000ff15157207 */ /* 0x000fe40004000000 */
[----:B------:R-:W-:Y:S01]  /*1800*/  PLOP3.LUT P0, PT, PT, PT, UP1, 0x40, 0x4 ;  /* 0x000000000004781c */ /* 0x000fe20003f0e818 */
[----:B------:R-:W-:Y:S02]  /*1810*/  IMAD.MOV R3, RZ, RZ, -R17 ;  /* 0x000000ffff037224 */ /* 0x000fe400078e0a11 */
[----:B------:R-:W-:Y:S01]  /*1820*/  IMAD R14, R15, UR45, R12 ;  /* 0x0000002d0f0e7c24 */ /* 0x000fe2000f8e020c */
[----:B------:R-:W-:Y:S02]  /*1830*/  SEL R17, R17, RZ, !P0 ;  /* 0x000000ff11117207 */ /* 0x000fe40004000000 */
[----:B------:R-:W-:Y:S01]  /*1840*/  IADD3 R12, P0, PT, R20, UR50, RZ ;  /* 0x00000032140c7c10 */ /* 0x000fe2000ff1e0ff */
[----:B------:R-:W-:Y:S01]  /*1850*/  IMAD R3, R3, UR58, R0 ;  /* 0x0000003a03037c24 */ /* 0x000fe2000f8e0200 */
[----:B------:R-:W-:-:S02]  /*1860*/  R2UR UR4, R6 ;  /* 0x00000000060472ca */ /* 0x000fc400000e0000 */
[----:B------:R-:W-:Y:S02]  /*1870*/  LEA.HI.X.SX32 R13, R20, UR51, 0x1, P0 ;  /* 0x00000033140d7c11 */ /* 0x000fe400080f0eff */
[----:B------:R-:W-:Y:S02]  /*1880*/  PLOP3.LUT P0, PT, PT, PT, UP3, 0x40, 0x4 ;  /* 0x000000000004781c */ /* 0x000fe40003f0e838 */
[----:B------:R-:W-:Y:S01]  /*1890*/  R2UR UR5, R7 ;  /* 0x00000000070572ca */ /* 0x000fe200000e0000 */
[----:B------:R-:W-:Y:S01]  /*18a0*/  IMAD R25, R29, UR58, R25 ;  /* 0x0000003a1d197c24 */ /* 0x000fe2000f8e0219 */
[----:B------:R-:W-:Y:S01]  /*18b0*/  SEL R3, R3, RZ, !P0 ;  /* 0x000000ff03037207 */ /* 0x000fe20004000000 */
[----:B------:R-:W-:Y:S01]  /*18c0*/  IMAD R20, R17, UR46, R14 ;  /* 0x0000002e11147c24 */ /* 0x000fe2000f8e020e */
[----:B------:R-:W-:Y:S01]  /*18d0*/  PLOP3.LUT P1, PT, PT, PT, UP3, 0x40, 0x4 ;  /* 0x000000000004781c */ /* 0x000fe20003f2e838 */
[----:B------:R-:W-:Y:S01]  /*18e0*/  IMAD R22, R21, UR47, R22 ;  /* 0x0000002f15167c24 */ /* 0x000fe2000f8e0216 */
[----:B------:R-:W-:Y:S01]  /*18f0*/  IADD3 R14, P0, PT, R23, UR50, RZ ;  /* 0x00000032170e7c10 */ /* 0x000fe2000ff1e0ff */
[----:B------:R-:W-:Y:S01]  /*1900*/  IMAD R5, R3, UR47, R20 ;  /* 0x0000002f03057c24 */ /* 0x000fe2000f8e0214 */
[----:B------:R-:W-:Y:S01]  /*1910*/  SEL R25, R25, RZ, !P1 ;  /* 0x000000ff19197207 */ /* 0x000fe20004800000 */
[----:B------:R-:W-:Y:S01]  /*1920*/  IMAD R24, R27, UR46, R24 ;  /* 0x0000002e1b187c24 */ /* 0x000fe2000f8e0218 */
[----:B------:R-:W-:-:S02]  /*1930*/  R2UR UR8, R6 ;  /* 0x00000000060872ca */ /* 0x000fc400000e0000 */
[----:B------:R-:W-:Y:S01]  /*1940*/  R2UR UR9, R7 ;  /* 0x00000000070972ca */ /* 0x000fe200000e0000 */
[----:B------:R0:W5:Y:S01]  /*1950*/  LDG.E.U8 R0, desc[UR4][R12.64] ;  /* 0x000000040c007981 */ /* 0x000162000c1e1100 */
[----:B------:R-:W-:Y:S02]  /*1960*/  IADD3 R11, PT, PT, R11, 0x60, RZ ;  /* 0x000000600b0b7810 */ /* 0x000fe40007ffe0ff */
[----:B------:R-:W-:Y:S01]  /*1970*/  LEA.HI.X.SX32 R15, R23, UR51, 0x1, P0 ;  /* 0x00000033170f7c11 */ /* 0x000fe200080f0eff */
[----:B------:R-:W-:Y:S01]  /*1980*/  IMAD R24, R25, UR47, R24 ;  /* 0x0000002f19187c24 */ /* 0x000fe2000f8e0218 */
[----:B------:R-:W-:Y:S02]  /*1990*/  IADD3 R18, P1, PT, R22, UR50, RZ ;  /* 0x0000003216127c10 */ /* 0x000fe4000ff3e0ff */
[----:B------:R-:W-:Y:S01]  /*19a0*/  IADD3 R20, P0, PT, R5, UR50, RZ ;  /* 0x0000003205147c10 */ /* 0x000fe2000ff1e0ff */
[----:B------:R1:W2:Y:S01]  /*19b0*/  LDG.E.U8 R3, desc[UR4][R14.64] ;  /* 0x000000040e037981 */ /* 0x0002a2000c1e1100 */
[----:B0-----:R-:W-:-:S02]  /*19c0*/  SHF.R.S64 R12, RZ, 0x1e, R11 ;  /* 0x0000001eff0c7819 */ /* 0x001fc4000000100b */
[----:B------:R-:W-:Y:S02]  /*19d0*/  LEA.HI.X.SX32 R19, R22, UR51, 0x1, P1 ;  /* 0x0000003316137c11 */ /* 0x000fe400088f0eff */
[----:B------:R-:W-:Y:S02]  /*19e0*/  LEA.HI.X.SX32 R21, R5, UR51, 0x1, P0 ;  /* 0x0000003305157c11 */ /* 0x000fe400080f0eff */
[----:B------:R-:W-:Y:S01]  /*19f0*/  IADD3 R12, P0, PT, R12, UR48, RZ ;  /* 0x000000300c0c7c10 */ /* 0x000fe2000ff1e0ff */
[----:B------:R-:W2:Y:S01]  /*1a00*/  LDG.E.U8 R18, desc[UR6][R18.64] ;  /* 0x0000000612127981 */ /* 0x000ea2000c1e1100 */
[----:B------:R-:W-:Y:S02]  /*1a10*/  IADD3 R22, P1, PT, R24, UR50, RZ ;  /* 0x0000003218167c10 */ /* 0x000fe4000ff3e0ff */
[----:B------:R-:W-:Y:S01]  /*1a20*/  SHF.R.S64 R5, RZ, 0x1e, R4 ;  /* 0x0000001eff057819 */ /* 0x000fe20000001004 */
[----:B------:R0:W2:Y:S01]  /*1a30*/  LDG.E.U8 R20, desc[UR8][R20.64] ;  /* 0x0000000814147981 */ /* 0x0000a2000c1e1100 */
[----:B------:R-:W-:-:S02]  /*1a40*/  LEA.HI.X.SX32 R13, R11, UR49, 0x2, P0 ;  /* 0x000000310b0d7c11 */ /* 0x000fc400080f16ff */
[----:B------:R-:W-:Y:S02]  /*1a50*/  LEA.HI.X.SX32 R23, R24, UR51, 0x1, P1 ;  /* 0x0000003318177c11 */ /* 0x000fe400088f0eff */
[----:B-1----:R-:W-:Y:S01]  /*1a60*/  IADD3 R14, P0, PT, R5, UR48, RZ ;  /* 0x00000030050e7c10 */ /* 0x002fe2000ff1e0ff */
[----:B------:R-:W2:Y:S04]  /*1a70*/  LDG.E R12, desc[UR4][R12.64] ;  /* 0x000000040c0c7981 */ /* 0x000ea8000c1e1900 */
[----:B------:R-:W2:Y:S01]  /*1a80*/  LDG.E.U8 R22, desc[UR6][R22.64] ;  /* 0x0000000616167981 */ /* 0x000ea2000c1e1100 */
[----:B------:R-:W-:Y:S02]  /*1a90*/  LEA.HI.X.SX32 R15, R4, UR49, 0x2, P0 ;  /* 0x00000031040f7c11 */ /* 0x000fe400080f16ff */
[----:B------:R-:W4:Y:S03]  /*1aa0*/  LDC.64 R4, c[0x0][0x3f0] ;  /* 0x0000fc00ff047b82 */ /* 0x000f260000000a00 */
[----:B------:R-:W2:Y:S01]  /*1ab0*/  LDG.E R14, desc[UR8][R14.64] ;  /* 0x000000080e0e7981 */ /* 0x000ea2000c1e1900 */
[----:B------:R-:W-:Y:S01]  /*1ac0*/  UMOV UR4, 0xffffffff ;  /* 0xffffffff00047882 */ /* 0x000fe20000000000 */
[-C--:B----4-:R-:W-:Y:S01]  /*1ad0*/  FMUL R11, R2, R5.reuse ;  /* 0x00000005020b7220 */ /* 0x090fe20000400000 */
[----:B---3--:R-:W-:Y:S01]  /*1ae0*/  FMUL R17, R28, R5 ;  /* 0x000000051c117220 */ /* 0x008fe20000400000 */
[----:B-----5:R-:W-:-:S02]  /*1af0*/  ISETP.NE.AND P1, PT, R0, RZ, PT ;  /* 0x000000ff0000720c */ /* 0x020fc40003f25270 */
[----:B--2---:R-:W-:Y:S01]  /*1b00*/  ISETP.NE.AND P0, PT, R3, RZ, PT ;  /* 0x000000ff0300720c */ /* 0x004fe20003f05270 */
[----:B------:R-:W-:-:S03]  /*1b10*/  FMUL R3, R26, R5 ;  /* 0x000000051a037220 */ /* 0x000fc60000400000 */
[-C--:B0-----:R-:W-:Y:S02]  /*1b20*/  FSEL R21, R11, R4.reuse, P0 ;  /* 0x000000040b157208 */ /* 0x081fe40000000000 */
[----:B------:R-:W-:Y:S02]  /*1b30*/  ISETP.NE.AND P2, PT, R18, RZ, PT ;  /* 0x000000ff1200720c */ /* 0x000fe40003f45270 */
[-C--:B------:R-:W-:Y:S02]  /*1b40*/  FSEL R18, R3, R4.reuse, P1 ;  /* 0x0000000403127208 */ /* 0x080fe40000800000 */
[----:B------:R-:W-:Y:S02]  /*1b50*/  ISETP.NE.AND P3, PT, R20, RZ, PT ;  /* 0x000000ff1400720c */ /* 0x000fe40003f65270 */
[----:B------:R-:W-:Y:S02]  /*1b60*/  FMNMX R3, R21, -INF , !PT ;  /* 0xff80000015037809 */ /* 0x000fe40007800000 */
[----:B------:R-:W-:Y:S01]  /*1b70*/  FSEL R17, R17, R4, P2 ;  /* 0x0000000411117208 */ /* 0x000fe20001000000 */
[----:B------:R-:W-:Y:S01]  /*1b80*/  FMUL R19, R12, R5 ;  /* 0x000000050c137220 */ /* 0x000fe20000400000 */
[----:B------:R-:W-:-:S02]  /*1b90*/  FMNMX R0, R3, R18, !PT ;  /* 0x0000001203007209 */ /* 0x000fc40007800000 */
[----:B------:R-:W-:Y:S02]  /*1ba0*/  ISETP.NE.AND P0, PT, R22, RZ, PT ;  /* 0x000000ff1600720c */ /* 0x000fe40003f05270 */
[----:B------:R-:W-:Y:S02]  /*1bb0*/  FMNMX R0, R0, R17, !PT ;  /* 0x0000001100007209 */ /* 0x000fe40007800000 */
[----:B------:R-:W-:Y:S01]  /*1bc0*/  FSEL R19, R19, R4, P0 ;  /* 0x0000000413137208 */ /* 0x000fe20000000000 */
[----:B------:R-:W-:-:S03]  /*1bd0*/  @P3 FMUL R4, R14, R5 ;  /* 0x000000050e043220 */ /* 0x000fc60000400000 */
        /* <DEDUP_REMOVED lines=16> */
[----:B------:R-:W-:-:S03]  /*1ce0*/  FADD R20, R18, -R14 ;  /* 0x8000000e12147221 */ /* 0x000fc60000000000 */
[-C--:B------:R-:W-:Y:S01]  /*1cf0*/  FFMA.SAT R12, R22, R5.reuse, 0.5 ;  /* 0x3f000000160c7423 */ /* 0x080fe20000002005 */
[----:B------:R-:W-:-:S03]  /*1d00*/  FFMA.SAT R18, R20, R5, 0.5 ;  /* 0x3f00000014127423 */ /* 0x000fc60000002005 */
[-C--:B------:R-:W-:Y:S01]  /*1d10*/  FFMA.RM R0, R12, R11.reuse, 12582913 ;  /* 0x4b4000010c007423 */ /* 0x080fe2000000400b */
[----:B------:R-:W-:Y:S01]  /*1d20*/  FFMA.RM R2, R18, R11, 12582913 ;  /* 0x4b40000112027423 */ /* 0x000fe2000000400b */
[--C-:B------:R-:W-:Y:S01]  /*1d30*/  FADD R12, R17, -R14.reuse ;  /* 0x8000000e110c7221 */ /* 0x100fe20000000000 */
[----:B------:R-:W-:Y:S01]  /*1d40*/  FADD R18, R19, -R14 ;  /* 0x8000000e13127221 */ /* 0x000fe20000000000 */
[----:B------:R-:W-:Y:S01]  /*1d50*/  FADD R13, R0, -12583039 ;  /* 0xcb40007f000d7421 */ /* 0x000fe20000000000 */
[----:B------:R-:W-:Y:S01]  /*1d60*/  FADD R15, R2, -12583039 ;  /* 0xcb40007f020f7421 */ /* 0x000fe20000000000 */
[----:B------:R-:W-:Y:S01]  /*1d70*/  FFMA.SAT R24, R12, R5, 0.5 ;  /* 0x3f0000000c187423 */ /* 0x000fe20000002005 */
[----:B------:R-:W-:Y:S01]  /*1d80*/  SHF.L.U32 R0, R0, 0x17, RZ ;  /* 0x0000001700007819 */ /* 0x000fe200000006ff */
[----:B------:R-:W-:Y:S01]  /*1d90*/  FFMA R13, R22, 1.4426950216293334961, -R13 ;  /* 0x3fb8aa3b160d7823 */ /* 0x000fe2000000080d */
[----:B------:R-:W-:Y:S01]  /*1da0*/  FFMA R15, R20, 1.4426950216293334961, -R15 ;  /* 0x3fb8aa3b140f7823 */ /* 0x000fe2000000080f */
[----:B------:R-:W-:-:S02]  /*1db0*/  FFMA.RM R3, R24, R11, 12582913 ;  /* 0x4b40000118037423 */ /* 0x000fc4000000400b */
[----:B------:R-:W-:Y:S01]  /*1dc0*/  FFMA R13, R22, 1.925963033500011079e-08, R13 ;  /* 0x32a57060160d7823 */ /* 0x000fe2000000000d */
[----:B------:R-:W-:Y:S01]  /*1dd0*/  FFMA.SAT R22, R18, R5, 0.5 ;  /* 0x3f00000012167423 */ /* 0x000fe20000002005 */
[----:B------:R-:W-:Y:S01]  /*1de0*/  FFMA R15, R20, 1.925963033500011079e-08, R15 ;  /* 0x32a57060140f7823 */ /* 0x000fe2000000000f */
[----:B------:R-:W-:Y:S01]  /*1df0*/  FADD R20, R4, -R14 ;  /* 0x8000000e04147221 */ /* 0x000fe20000000000 */
[----:B------:R-:W-:Y:S01]  /*1e00*/  FADD R17, R3, -12583039 ;  /* 0xcb40007f03117421 */ /* 0x000fe20000000000 */
[----:B------:R-:W-:Y:S01]  /*1e10*/  FFMA.RM R4, R22, R11, 12582913 ;  /* 0x4b40000116047423 */ /* 0x000fe2000000400b */
[----:B------:R-:W0:Y:S01]  /*1e20*/  MUFU.EX2 R13, R13 ;  /* 0x0000000d000d7308 */ /* 0x000e220000000800 */
[----:B------:R-:W-:Y:S01]  /*1e30*/  FFMA.SAT R22, R20, R5, 0.5 ;  /* 0x3f00000014167423 */ /* 0x000fe20000002005 */
[----:B------:R-:W-:Y:S01]  /*1e40*/  FFMA R17, R12, 1.4426950216293334961, -R17 ;  /* 0x3fb8aa3b0c117823 */ /* 0x000fe20000000811 */
[C---:B------:R-:W-:Y:S01]  /*1e50*/  FADD R5, R4.reuse, -12583039 ;  /* 0xcb40007f04057421 */ /* 0x040fe20000000000 */
[----:B------:R-:W-:Y:S01]  /*1e60*/  SHF.L.U32 R4, R4, 0x17, RZ ;  /* 0x0000001704047819 */ /* 0x000fe200000006ff */
[----:B------:R-:W-:Y:S01]  /*1e70*/  FFMA.RM R11, R22, R11, 12582913 ;  /* 0x4b400001160b7423 */ /* 0x000fe2000000400b */
[----:B------:R-:W-:Y:S01]  /*1e80*/  FFMA R12, R12, 1.925963033500011079e-08, R17 ;  /* 0x32a570600c0c7823 */ /* 0x000fe20000000011 */
[----:B------:R-:W-:Y:S01]  /*1e90*/  FFMA R5, R18, 1.4426950216293334961, -R5 ;  /* 0x3fb8aa3b12057823 */ /* 0x000fe20000000805 */
[----:B------:R1:W2:Y:S01]  /*1ea0*/  MUFU.EX2 R14, R15 ;  /* 0x0000000f000e7308 */ /* 0x0002a20000000800 */
[C---:B------:R-:W-:Y:S01]  /*1eb0*/  FADD R17, R11.reuse, -12583039 ;  /* 0xcb40007f0b117421 */ /* 0x040fe20000000000 */
[----:B------:R-:W-:-:S02]  /*1ec0*/  IMAD.SHL.U32 R11, R11, 0x800000, RZ ;  /* 0x008000000b0b7824 */ /* 0x000fc400078e00ff */
[----:B------:R-:W-:Y:S01]  /*1ed0*/  FFMA R18, R18, 1.925963033500011079e-08, R5 ;  /* 0x32a5706012127823 */ /* 0x000fe20000000005 */
[----:B------:R-:W-:-:S03]  /*1ee0*/  FFMA R5, R20, 1.4426950216293334961, -R17 ;  /* 0x3fb8aa3b14057823 */ /* 0x000fc60000000811 */
[----:B------:R-:W3:Y:S01]  /*1ef0*/  MUFU.EX2 R12, R12 ;  /* 0x0000000c000c7308 */ /* 0x000ee20000000800 */
[----:B------:R-:W-:Y:S01]  /*1f00*/  FFMA R20, R20, 1.925963033500011079e-08, R5 ;  /* 0x32a5706014147823 */ /* 0x000fe20000000005 */
[----:B-1----:R-:W-:Y:S02]  /*1f10*/  IMAD.SHL.U32 R15, R2, 0x800000, RZ ;  /* 0x00800000020f7824 */ /* 0x002fe400078e00ff */
[----:B0-----:R-:W-:Y:S01]  /*1f20*/  FMUL R5, R0, R13 ;  /* 0x0000000d00057220 */ /* 0x001fe20000400000 */
[----:B------:R-:W-:-:S03]  /*1f30*/  IMAD.SHL.U32 R13, R3, 0x800000, RZ ;  /* 0x00800000030d7824 */ /* 0x000fc600078e00ff */
[----:B------:R-:W-:Y:S01]  /*1f40*/  FADD R3, RZ, R5 ;  /* 0x00000005ff037221 */ /* 0x000fe20000000000 */
[----:B------:R-:W0:Y:S01]  /*1f50*/  MUFU.EX2 R17, R18 ;  /* 0x0000001200117308 */ /* 0x000e220000000800 */
[----:B--2---:R-:W-:-:S07]  /*1f60*/  FMUL R0, R15, R14 ;  /* 0x0000000e0f007220 */ /* 0x004fce0000400000 */
[----:B------:R-:W1:Y:S01]  /*1f70*/  MUFU.EX2 R20, R20 ;  /* 0x0000001400147308 */ /* 0x000e620000000800 */
[----:B---3--:R-:W-:Y:S01]  /*1f80*/  FMUL R2, R13, R12 ;  /* 0x0000000c0d027220 */ /* 0x008fe20000400000 */
        /* <DEDUP_REMOVED lines=15> */
.L_x_5205:
        /* <DEDUP_REMOVED lines=12> */
[----:B0-----:R-:W-:Y:S05]  /*2140*/  CALL.REL.NOINC `($__internal_65_$__cuda_sm3x_div_rn_noftz_f32_slowpath) ;  /* 0x0000000c00447944 */ /* 0x001fea0003c00000 */
[----:B------:R-:W-:-:S07]  /*2150*/  MOV R11, R5 ;  /* 0x00000005000b7202 */ /* 0x000fce0000000f00 */
.L_x_5184:
[----:B------:R-:W-:Y:S05]  /*2160*/  BSYNC.RECONVERGENT B1 ;  /* 0x0000000000017941 */ /* 0x000fea0003800200 */
.L_x_5183:
        /* <DEDUP_REMOVED lines=12> */
[----:B0-----:R-:W-:Y:S05]  /*2230*/  CALL.REL.NOINC `($__internal_65_$__cuda_sm3x_div_rn_noftz_f32_slowpath) ;  /* 0x0000000c00087944 */ /* 0x001fea0003c00000 */
[----:B------:R-:W-:-:S07]  /*2240*/  MOV R14, R5 ;  /* 0x00000005000e7202 */ /* 0x000fce0000000f00 */
.L_x_5186:
[----:B------:R-:W-:Y:S05]  /*2250*/  BSYNC.RECONVERGENT B1 ;  /* 0x0000000000017941 */ /* 0x000fea0003800200 */
.L_x_5185:
        /* <DEDUP_REMOVED lines=14> */
.L_x_5188:
[----:B------:R-:W-:Y:S05]  /*2340*/  BSYNC.RECONVERGENT B1 ;  /* 0x0000000000017941 */ /* 0x000fea0003800200 */
.L_x_5187:
        /* <DEDUP_REMOVED lines=14> */
.L_x_5190:
[----:B------:R-:W-:Y:S05]  /*2430*/  BSYNC.RECONVERGENT B1 ;  /* 0x0000000000017941 */ /* 0x000fea0003800200 */
.L_x_5189:
        /* <DEDUP_REMOVED lines=14> */
.L_x_5192:
[----:B------:R-:W-:Y:S05]  /*2520*/  BSYNC.RECONVERGENT B1 ;  /* 0x0000000000017941 */ /* 0x000fea0003800200 */
.L_x_5191:
        /* <DEDUP_REMOVED lines=21> */
[----:B------:R-:W-:Y:S02]  /*2680*/  R2UR UR12, R6 ;  /* 0x00000000060c72ca */ /* 0x000fe400000e0000 */
[----:B------:R-:W-:Y:S01]  /*2690*/  R2UR UR13, R7 ;  /* 0x00000000070d72ca */ /* 0x000fe200000e0000 */
[----:B------:R2:W-:Y:S01]  /*26a0*/  STG.E desc[UR8][R12.64+0x100], R0 ;  /* 0x000100000c007986 */ /* 0x0005e2000c101908 */
[----:B------:R-:W-:-:S03]  /*26b0*/  ISETP.GE.AND.EX P0, PT, R8, UR55, PT, P0 ;  /* 0x0000003708007c0c */ /* 0x000fc6000bf06300 */
[----:B------:R2:W-:Y:S08]  /*26c0*/  STG.E desc[UR10][R12.64+0x180], R2 ;  /* 0x000180020c007986 */ /* 0x0005f0000c10190a */
[----:B------:R2:W-:Y:S02]  /*26d0*/  STG.E desc[UR12][R12.64+0x200], R3 ;  /* 0x000200030c007986 */ /* 0x0005e4000c10190c */
[----:B------:R-:W-:Y:S05]  /*26e0*/  @!P0 BRA `(.L_x_5193) ;  /* 0xffffffd800f88947 */ /* 0x000fea000383ffff */
[----:B------:R-:W-:Y:S05]  /*26f0*/  BSYNC B0 ;  /* 0x0000000000007941 */ /* 0x000fea0003800000 */
.L_x_5181:
[----:B------:R-:W-:Y:S05]  /*2700*/  EXIT ;  /* 0x000000000000794d */ /* 0x000fea0003800000 */
.L_x_5182:
[----:B------:R-:W-:Y:S01]  /*2710*/  BSSY B1, `(.L_x_5194) ;  /* 0x0000007000017945 */ /* 0x000fe20003800000 */
[----:B------:R-:W-:Y:S01]  /*2720*/  IMAD.MOV.U32 R12, RZ, RZ, 0x10 ;  /* 0x00000010ff0c7424 */ /* 0x000fe200078e00ff */
[----:B------:R-:W-:Y:S01]  /*2730*/  MOV R15, 0xffffffff ;  /* 0xffffffff000f7802 */ /* 0x000fe20000000f00 */
[----:B------:R-:W-:-:S07]  /*2740*/  IMAD.MOV.U32 R11, RZ, RZ, 0x1f ;  /* 0x0000001fff0b7424 */ /* 0x000fce00078e00ff */
[----:B------:R-:W-:Y:S05]  /*2750*/  WARPSYNC.COLLECTIVE R15, `(.L_x_5195) ;  /* 0x000000000f087348 */ /* 0x000fea0003c00000 */
[----:B------:R0:W1:Y:S02]  /*2760*/  SHFL.BFLY P6, R14, R13, R12, R11 ;  /* 0x0c00000c0d0e7389 */ /* 0x00006400000c000b */
[----:B01----:R-:W-:Y:S05]  /*2770*/  ENDCOLLECTIVE ;  /* 0x000000000000791b */ /* 0x003fea0003800000 */
.L_x_5195:
[----:B------:R-:W-:Y:S05]  /*2780*/  BSYNC B1 ;  /* 0x0000000000017941 */ /* 0x000fea0003800000 */
.L_x_5194:
[----:B------:R-:W-:Y:S01]  /*2790*/  FMNMX R13, R13, R14, !PT ;  /* 0x0000000e0d0d7209 */ /* 0x000fe20007800000 */
[----:B------:R-:W-:Y:S01]  /*27a0*/  IMAD.MOV.U32 R12, RZ, RZ, 0x8 ;  /* 0x00000008ff0c7424 */ /* 0x000fe200078e00ff */
[----:B------:R-:W-:Y:S01]  /*27b0*/  MOV R15, 0xffffffff ;  /* 0xffffffff000f7802 */ /* 0x000fe20000000f00 */
[----:B------:R-:W-:-:S07]  /*27c0*/  IMAD.MOV.U32 R11, RZ, RZ, 0x1f ;  /* 0x0000001fff0b7424 */ /* 0x000fce00078e00ff */
[----:B------:R-:W-:Y:S05]  /*27d0*/  WARPSYNC.COLLECTIVE R15, `(.L_x_5196) ;  /* 0x000000000f087348 */ /* 0x000fea0003c00000 */
[----:B------:R0:W1:Y:S02]  /*27e0*/  SHFL.BFLY P6, R14, R13, R12, R11 ;  /* 0x0c00000c0d0e7389 */ /* 0x00006400000c000b */
[----:B01----:R-:W-:Y:S05]  /*27f0*/  ENDCOLLECTIVE ;  /* 0x000000000000791b */ /* 0x003fea0003800000 */
.L_x_5196:
[----:B------:R-:W-:Y:S01]  /*2800*/  IMAD.MOV.U32 R12, RZ, RZ, 0x4 ;  /* 0x00000004ff0c7424 */ /* 0x000fe200078e00ff */
[----:B------:R-:W-:-:S05]  /*2810*/  FMNMX R0, R13, R14, !PT ;  /* 0x0000000e0d007209 */ /* 0x000fca0007800000 */
[----:B------:R-:W-:-:S07]  /*2820*/  IMAD.MOV.U32 R13, RZ, RZ, R0 ;  /* 0x000000ffff0d7224 */ /* 0x000fce00078e0000 */
[----:B------:R-:W-:Y:S05]  /*2830*/  WARPSYNC.COLLECTIVE R15, `(.L_x_5197) ;  /* 0x000000000f087348 */ /* 0x000fea0003c00000 */
[----:B------:R0:W1:Y:S02]  /*2840*/  SHFL.BFLY P6, R14, R13, R12, R11 ;  /* 0x0c00000c0d0e7389 */ /* 0x00006400000c000b */
[----:B01----:R-:W-:Y:S05]  /*2850*/  ENDCOLLECTIVE ;  /* 0x000000000000791b */ /* 0x003fea0003800000 */
.L_x_5197:
[----:B------:R-:W-:Y:S01]  /*2860*/  IMAD.MOV.U32 R12, RZ, RZ, 0x2 ;  /* 0x00000002ff0c7424 */ /* 0x000fe200078e00ff */
[----:B------:R-:W-:Y:S01]  /*2870*/  FMNMX R2, R0, R14, !PT ;  /* 0x0000000e00027209 */ /* 0x000fe20007800000 */
[----:B------:R-:W-:-:S03]  /*2880*/  IMAD.MOV.U32 R0, RZ, RZ, 0x3bbb989d ;  /* 0x3bbb989dff007424 */ /* 0x000fc600078e00ff */
[----:B------:R-:W-:-:S07]  /*2890*/  MOV R13, R2 ;  /* 0x00000002000d7202 */ /* 0x000fce0000000f00 */
[----:B------:R-:W-:Y:S05]  /*28a0*/  WARPSYNC.COLLECTIVE R15, `(.L_x_5198) ;  /* 0x000000000f087348 */ /* 0x000fea0003c00000 */
[----:B------:R0:W1:Y:S02]  /*28b0*/  SHFL.BFLY P6, R14, R13, R12, R11 ;  /* 0x0c00000c0d0e7389 */ /* 0x00006400000c000b */
[----:B01----:R-:W-:Y:S05]  /*28c0*/  ENDCOLLECTIVE ;  /* 0x000000000000791b */ /* 0x003fea0003800000 */
.L_x_5198:
[----:B------:R-:W-:Y:S01]  /*28d0*/  HFMA2 R12, -RZ, RZ, 0, 5.9604644775390625e-08 ;  /* 0x00000001ff0c7431 */ /* 0x000fe200000001ff */
[----:B------:R-:W-:-:S05]  /*28e0*/  FMNMX R3, R2, R14, !PT ;  /* 0x0000000e02037209 */ /* 0x000fca0007800000 */
[----:B------:R-:W-:-:S07]  /*28f0*/  IMAD.MOV.U32 R13, RZ, RZ, R3 ;  /* 0x000000ffff0d7224 */ /* 0x000fce00078e0003 */
[----:B------:R-:W-:Y:S05]  /*2900*/  WARPSYNC.COLLECTIVE R15, `(.L_x_5199) ;  /* 0x000000000f087348 */ /* 0x000fea0003c00000 */
[----:B------:R0:W1:Y:S02]  /*2910*/  SHFL.BFLY P6, R14, R13, R12, R11 ;  /* 0x0c00000c0d0e7389 */ /* 0x00006400000c000b */
[----:B01----:R-:W-:Y:S05]  /*2920*/  ENDCOLLECTIVE ;  /* 0x000000000000791b */ /* 0x003fea0003800000 */
.L_x_5199:
[----:B------:R-:W-:Y:S01]  /*2930*/  FMNMX R14, R3, R14, !PT ;  /* 0x0000000e030e7209 */ /* 0x000fe20007800000 */
[----:B------:R-:W-:-:S04]  /*2940*/  IMAD.MOV.U32 R3, RZ, RZ, 0x437c0000 ;  /* 0x437c0000ff037424 */ /* 0x000fc800078e00ff */
[--C-:B------:R-:W-:Y:S01]  /*2950*/  FADD R5, R21, -R14.reuse ;  /* 0x8000000e15057221 */ /* 0x100fe20000000000 */
[--C-:B------:R-:W-:Y:S01]  /*2960*/  FADD R21, R18, -R14.reuse ;  /* 0x8000000e12157221 */ /* 0x100fe20000000000 */
[--C-:B------:R-:W-:Y:S01]  /*2970*/  FADD R17, R17, -R14.reuse ;  /* 0x8000000e11117221 */ /* 0x100fe20000000000 */
[--C-:B------:R-:W-:Y:S01]  /*2980*/  FADD R19, R19, -R14.reuse ;  /* 0x8000000e13137221 */ /* 0x100fe20000000000 */
[-C--:B------:R-:W-:Y:S01]  /*2990*/  FFMA.SAT R2, R5, R0.reuse, 0.5 ;  /* 0x3f00000005027423 */ /* 0x080fe20000002000 */
[-C--:B------:R-:W-:Y:S01]  /*29a0*/  FFMA.SAT R20, R21, R0.reuse, 0.5 ;  /* 0x3f00000015147423 */ /* 0x080fe20000002000 */
[----:B------:R-:W-:Y:S01]  /*29b0*/  FADD R11, R4, -R14 ;  /* 0x8000000e040b7221 */ /* 0x000fe20000000000 */
[----:B------:R-:W-:Y:S01]  /*29c0*/  FFMA.SAT R4, R17, R0, 0.5 ;  /* 0x3f00000011047423 */ /* 0x000fe20000002000 */
[-C--:B------:R-:W-:Y:S01]  /*29d0*/  FFMA.RM R2, R2, R3.reuse, 12582913 ;  /* 0x4b40000102027423 */ /* 0x080fe20000004003 */
[-C--:B------:R-:W-:Y:S02]  /*29e0*/  FFMA.RM R20, R20, R3.reuse, 12582913 ;  /* 0x4b40000114147423 */ /* 0x080fe40000004003 */
[----:B------:R-:W-:Y:S01]  /*29f0*/  FFMA.RM R4, R4, R3, 12582913 ;  /* 0x4b40000104047423 */ /* 0x000fe20000004003 */
[----:B------:R-:W-:Y:S01]  /*2a00*/  FADD R18, R2, -12583039 ;  /* 0xcb40007f02127421 */ /* 0x000fe20000000000 */
[----:B------:R-:W-:Y:S01]  /*2a10*/  FADD R12, R20, -12583039 ;  /* 0xcb40007f140c7421 */ /* 0x000fe20000000000 */
[----:B------:R-:W-:Y:S01]  /*2a20*/  SHF.L.U32 R2, R2, 0x17, RZ ;  /* 0x0000001702027819 */ /* 0x000fe200000006ff */
[C---:B------:R-:W-:Y:S01]  /*2a30*/  FADD R14, R4.reuse, -12583039 ;  /* 0xcb40007f040e7421 */ /* 0x040fe20000000000 */
[----:B------:R-:W-:Y:S01]  /*2a40*/  FFMA R18, R5, 1.4426950216293334961, -R18 ;  /* 0x3fb8aa3b05127823 */ /* 0x000fe20000000812 */
[----:B------:R-:W-:Y:S01]  /*2a50*/  FFMA R12, R21, 1.4426950216293334961, -R12 ;  /* 0x3fb8aa3b150c7823 */ /* 0x000fe2000000080c */
[----:B------:R-:W-:-:S02]  /*2a60*/  IMAD.SHL.U32 R15, R4, 0x800000, RZ ;  /* 0x00800000040f7824 */ /* 0x000fc400078e00ff */
[----:B------:R-:W-:Y:S01]  /*2a70*/  FFMA R14, R17, 1.4426950216293334961, -R14 ;  /* 0x3fb8aa3b110e7823 */ /* 0x000fe2000000080e */
[----:B------:R-:W-:Y:S01]  /*2a80*/  FFMA R5, R5, 1.925963033500011079e-08, R18 ;  /* 0x32a5706005057823 */ /* 0x000fe20000000012 */
[----:B------:R-:W-:Y:S01]  /*2a90*/  FFMA R13, R21, 1.925963033500011079e-08, R12 ;  /* 0x32a57060150d7823 */ /* 0x000fe2000000000c */
[-C--:B------:R-:W-:Y:S01]  /*2aa0*/  FFMA.SAT R12, R19, R0.reuse, 0.5 ;  /* 0x3f000000130c7423 */ /* 0x080fe20000002000 */
[----:B------:R-:W-:Y:S01]  /*2ab0*/  FFMA.SAT R18, R11, R0, 0.5 ;  /* 0x3f0000000b127423 */ /* 0x000fe20000002000 */
[----:B------:R-:W-:Y:S02]  /*2ac0*/  FFMA R14, R17, 1.925963033500011079e-08, R14 ;  /* 0x32a57060110e7823 */ /* 0x000fe4000000000e */
[-C--:B------:R-:W-:Y:S01]  /*2ad0*/  FFMA.RM R12, R12, R3.reuse, 12582913 ;  /* 0x4b4000010c0c7423 */ /* 0x080fe20000004003 */
[----:B------:R-:W0:Y:S01]  /*2ae0*/  MUFU.EX2 R5, R5 ;  /* 0x0000000500057308 */ /* 0x000e220000000800 */
[----:B------:R-:W-:Y:S02]  /*2af0*/  FFMA.RM R3, R18, R3, 12582913 ;  /* 0x4b40000112037423 */ /* 0x000fe40000004003 */
[C---:B------:R-:W-:Y:S01]  /*2b00*/  FADD R0, R12.reuse, -12583039 ;  /* 0xcb40007f0c007421 */ /* 0x040fe20000000000 */
[----:B------:R-:W-:Y:S01]  /*2b10*/  SHF.L.U32 R12, R12, 0x17, RZ ;  /* 0x000000170c0c7819 */ /* 0x000fe200000006ff */
[C---:B------:R-:W-:Y:S01]  /*2b20*/  FADD R18, R3.reuse, -12583039 ;  /* 0xcb40007f03127421 */ /* 0x040fe20000000000 */
[----:B------:R-:W-:-:S02]  /*2b30*/  IMAD.SHL.U32 R4, R3, 0x800000, RZ ;  /* 0x0080000003047824 */ /* 0x000fc400078e00ff */
[----:B------:R-:W-:Y:S01]  /*2b40*/  FFMA R0, R19, 1.4426950216293334961, -R0 ;  /* 0x3fb8aa3b13007823 */ /* 0x000fe20000000800 */
[----:B------:R-:W1:Y:S01]  /*2b50*/  MUFU.EX2 R13, R13 ;  /* 0x0000000d000d7308 */ /* 0x000e620000000800 */
[----:B------:R-:W-:Y:S02]  /*2b60*/  FFMA R18, R11, 1.4426950216293334961, -R18 ;  /* 0x3fb8aa3b0b127823 */ /* 0x000fe40000000812 */
[----:B------:R-:W-:Y:S01]  /*2b70*/  FFMA R19, R19, 1.925963033500011079e-08, R0 ;  /* 0x32a5706013137823 */ /* 0x000fe20000000000 */
[----:B------:R-:W-:Y:S02]  /*2b80*/  IMAD.SHL.U32 R0, R20, 0x800000, RZ ;  /* 0x0080000014007824 */ /* 0x000fe400078e00ff */
[----:B------:R-:W-:Y:S02]  /*2b90*/  FFMA R18, R11, 1.925963033500011079e-08, R18 ;  /* 0x32a570600b127823 */ /* 0x000fe40000000012 */
[----:B------:R-:W2:Y:S01]  /*2ba0*/  MUFU.EX2 R14, R14 ;  /* 0x0000000e000e7308 */ /* 0x000ea20000000800 */
[----:B0-----:R-:W-:-:S04]  /*2bb0*/  FMUL R5, R2, R5 ;  /* 0x0000000502057220 */ /* 0x001fc80000400000 */
[----:B------:R-:W-:-:S03]  /*2bc0*/  FADD R11, RZ, R5 ;  /* 0x00000005ff0b7221 */ /* 0x000fc60000000000 */
[----:B------:R-:W0:Y:S01]  /*2bd0*/  MUFU.EX2 R19, R19 ;  /* 0x0000001300137308 */ /* 0x000e220000000800 */
[----:B-1----:R-:W-:-:S04]  /*2be0*/  FMUL R0, R0, R13 ;  /* 0x0000000d00007220 */ /* 0x002fc80000400000 */
[----:B------:R-:W-:-:S03]  /*2bf0*/  FADD R11, R11, R0 ;  /* 0x000000000b0b7221 */ /* 0x000fc60000000000 */
[----:B------:R-:W1:Y:S01]  /*2c00*/  MUFU.EX2 R17, R18 ;  /* 0x0000001200117308 */ /* 0x000e620000000800 */
[----:B--2---:R-:W-:Y:S01]  /*2c10*/  FMUL R2, R15, R14 ;  /* 0x0000000e0f027220 */ /* 0x004fe20000400000 */
[----:B------:R-:W-:Y:S02]  /*2c20*/  IMAD.MOV.U32 R15, RZ, RZ, -0x1 ;  /* 0xffffffffff0f7424 */ /* 0x000fe400078e00ff */
[----:B0-----:R-:W-:Y:S01]  /*2c30*/  FMUL R3, R12, R19 ;  /* 0x000000130c037220 */ /* 0x001fe20000400000 */
[----:B------:R-:W-:Y:S01]  /*2c40*/  FADD R12, R11, R2 ;  /* 0x000000020b0c7221 */ /* 0x000fe20000000000 */
[----:B------:R-:W-:-:S03]  /*2c50*/  MOV R11, 0x1f ;  /* 0x0000001f000b7802 */ /* 0x000fc60000000f00 */
[----:B------:R-:W-:Y:S01]  /*2c60*/  FADD R13, R12, R3 ;  /* 0x000000030c0d7221 */ /* 0x000fe20000000000 */
[----:B------:R-:W-:Y:S02]  /*2c70*/  IMAD.MOV.U32 R12, RZ, RZ, 0x10 ;  /* 0x00000010ff0c7424 */ /* 0x000fe400078e00ff */
[----:B-1----:R-:W-:-:S04]  /*2c80*/  FMUL R4, R4, R17 ;  /* 0x0000001104047220 */ /* 0x002fc80000400000 */
[----:B------:R-:W-:-:S07]  /*2c90*/  FADD R13, R13, R4 ;  /* 0x000000040d0d7221 */ /* 0x000fce0000000000 */
[----:B------:R-:W-:Y:S05]  /*2ca0*/  WARPSYNC.COLLECTIVE R15, `(.L_x_5200) ;  /* 0x000000000f087348 */ /* 0x000fea0003c00000 */
[----:B------:R0:W1:Y:S02]  /*2cb0*/  SHFL.BFLY P6, R14, R13, R12, R11 ;  /* 0x0c00000c0d0e7389 */ /* 0x00006400000c000b */
[----:B01----:R-:W-:Y:S05]  /*2cc0*/  ENDCOLLECTIVE ;  /* 0x000000000000791b */ /* 0x003fea0003800000 */
.L_x_5200:
[----:B------:R-:W-:Y:S02]  /*2cd0*/  HFMA2 R12, -RZ, RZ, 0, 4.76837158203125e-07 ;  /* 0x00000008ff0c7431 */ /* 0x000fe400000001ff */
[----:B------:R-:W-:-:S04]  /*2ce0*/  FADD R17, R13, R14 ;  /* 0x0000000e0d117221 */ /* 0x000fc80000000000 */
[----:B------:R-:W-:-:S07]  /*2cf0*/  IMAD.MOV.U32 R13, RZ, RZ, R17 ;  /* 0x000000ffff0d7224 */ /* 0x000fce00078e0011 */
[----:B------:R-:W-:Y:S05]  /*2d00*/  WARPSYNC.COLLECTIVE R15, `(.L_x_5201) ;  /* 0x000000000f087348 */ /* 0x000fea0003c00000 */
[----:B------:R0:W1:Y:S02]  /*2d10*/  SHFL.BFLY P6, R14, R13, R12, R11 ;  /* 0x0c00000c0d0e7389 */ /* 0x00006400000c000b */
[----:B01----:R-:W-:Y:S05]  /*2d20*/  ENDCOLLECTIVE ;  /* 0x000000000000791b */ /* 0x003fea0003800000 */
.L_x_5201:
[----:B------:R-:W-:Y:S02]  /*2d30*/  IMAD.MOV.U32 R12, RZ, RZ, 0x4 ;  /* 0x00000004ff0c7424 */ /* 0x000fe400078e00ff */
[----:B------:R-:W-:-:S04]  /*2d40*/  FADD R18, R17, R14 ;  /* 0x0000000e11127221 */ /* 0x000fc80000000000 */
[----:B------:R-:W-:-:S07]  /*2d50*/  IMAD.MOV.U32 R13, RZ, RZ, R18 ;  /* 0x000000ffff0d7224 */ /* 0x000fce00078e0012 */
[----:B------:R-:W-:Y:S05]  /*2d60*/  WARPSYNC.COLLECTIVE R15, `(.L_x_5202) ;  /* 0x000000000f087348 */ /* 0x000fea0003c00000 */
[----:B------:R0:W1:Y:S02]  /*2d70*/  SHFL.BFLY P6, R14, R13, R12, R11 ;  /* 0x0c00000c0d0e7389 */ /* 0x00006400000c000b */
[----:B01----:R-:W-:Y:S05]  /*2d80*/  ENDCOLLECTIVE ;  /* 0x000000000000791b */ /* 0x003fea0003800000 */
.L_x_5202:
[----:B------:R-:W-:Y:S02]  /*2d90*/  IMAD.MOV.U32 R12, RZ, RZ, 0x2 ;  /* 0x00000002ff0c7424 */ /* 0x000fe400078e00ff */
[----:B------:R-:W-:-:S05]  /*2da0*/  FADD R19, R18, R14 ;  /* 0x0000000e12137221 */ /* 0x000fca0000000000 */
[----:B------:R-:W-:-:S07]  /*2db0*/  MOV R13, R19 ;  /* 0x00000013000d7202 */ /* 0x000fce0000000f00 */
[----:B------:R-:W-:Y:S05]  /*2dc0*/  WARPSYNC.COLLECTIVE R15, `(.L_x_5203) ;  /* 0x000000000f087348 */ /* 0x000fea0003c00000 */
[----:B------:R0:W1:Y:S02]  /*2dd0*/  SHFL.BFLY P6, R14, R13, R12, R11 ;  /* 0x0c00000c0d0e7389 */ /* 0x00006400000c000b */
[----:B01----:R-:W-:Y:S05]  /*2de0*/  ENDCOLLECTIVE ;  /* 0x000000000000791b */ /* 0x003fea0003800000 */
.L_x_5203:
[----:B------:R-:W-:Y:S02]  /*2df0*/  IMAD.MOV.U32 R12, RZ, RZ, 0x1 ;  /* 0x00000001ff0c7424 */ /* 0x000fe400078e00ff */
[----:B------:R-:W-:-:S05]  /*2e00*/  FADD R20, R19, R14 ;  /* 0x0000000e13147221 */ /* 0x000fca0000000000 */
[----:B------:R-:W-:-:S07]  /*2e10*/  MOV R13, R20 ;  /* 0x00000014000d7202 */ /* 0x000fce0000000f00 */
[----:B------:R-:W-:Y:S05]  /*2e20*/  WARPSYNC.COLLECTIVE R15, `(.L_x_5204) ;  /* 0x000000000f087348 */ /* 0x000fea0003c00000 */
[----:B------:R0:W1:Y:S02]  /*2e30*/  SHFL.BFLY P6, R14, R13, R12, R11 ;  /* 0x0c00000c0d0e7389 */ /* 0x00006400000c000b */
[----:B01----:R-:W-:Y:S05]  /*2e40*/  ENDCOLLECTIVE ;  /* 0x000000000000791b */ /* 0x003fea0003800000 */
.L_x_5204:
[----:B------:R-:W-:Y:S05]  /*2e50*/  BRA `(.L_x_5205) ;  /* 0xfffffff000887947 */ /* 0x000fea000383ffff */
        .weak           $__internal_65_$__cuda_sm3x_div_rn_noftz_f32_slowpath
        .type           $__internal_65_$__cuda_sm3x_div_rn_noftz_f32_slowpath,@function
        .size           $__internal_65_$__cuda_sm3x_div_rn_noftz_f32_slowpath,(.L_x_37442 - $__internal_65_$__cuda_sm3x_div_rn_noftz_f32_slowpath)
$__internal_65_$__cuda_sm3x_div_rn_noftz_f32_slowpath:
        /* <DEDUP_REMOVED lines=34> */
.L_x_5207:
        /* <DEDUP_REMOVED lines=51> */
.L_x_5214:
[----:B------:R-:W-:-:S04]  /*33b0*/  LOP3.LUT R5, R5, 0x80000000, RZ, 0xc0, !PT ;  /* 0x8000000005057812 */ /* 0x000fc800078ec0ff */
[----:B------:R-:W-:Y:S01]  /*33c0*/  LOP3.LUT R5, R5, 0x7f800000, RZ, 0xfc, !PT ;  /* 0x7f80000005057812 */ /* 0x000fe200078efcff */
[----:B------:R-:W-:Y:S06]  /*33d0*/  BRA `(.L_x_5215) ;  /* 0x0000000000047947 */ /* 0x000fec0003800000 */
.L_x_5213:
[----:B------:R-:W-:-:S07]  /*33e0*/  LEA R5, R13, R5, 0x17 ;  /* 0x000000050d057211 */ /* 0x000fce00078eb8ff */
.L_x_5215:
[----:B------:R-:W-:Y:S05]  /*33f0*/  BSYNC.RECONVERGENT B3 ;  /* 0x0000000000037941 */ /* 0x000fea0003800200 */
.L_x_5212:
[----:B------:R-:W-:Y:S05]  /*3400*/  BRA `(.L_x_5216) ;  /* 0x0000000000207947 */ /* 0x000fea0003800000 */
.L_x_5211:
[----:B------:R-:W-:-:S04]  /*3410*/  LOP3.LUT R5, R12, 0x80000000, R5, 0x48, !PT ;  /* 0x800000000c057812 */ /* 0x000fc800078e4805 */
[----:B------:R-:W-:Y:S01]  /*3420*/  LOP3.LUT R5, R5, 0x7f800000, RZ, 0xfc, !PT ;  /* 0x7f80000005057812 */ /* 0x000fe200078efcff */
[----:B------:R-:W-:Y:S06]  /*3430*/  BRA `(.L_x_5216) ;  /* 0x0000000000147947 */ /* 0x000fec0003800000 */
.L_x_5210:
[----:B------:R-:W-:Y:S01]  /*3440*/  LOP3.LUT R5, R12, 0x80000000, R5, 0x48, !PT ;  /* 0x800000000c057812 */ /* 0x000fe200078e4805 */
[----:B------:R-:W-:Y:S06]  /*3450*/  BRA `(.L_x_5216) ;  /* 0x00000000000c7947 */ /* 0x000fec0003800000 */
.L_x_5209:
[----:B------:R-:W0:Y:S01]  /*3460*/  MUFU.RSQ R5, -QNAN ;  /* 0xffc0000000057908 */ /* 0x000e220000001400 */
[----:B------:R-:W-:Y:S05]  /*3470*/  BRA `(.L_x_5216) ;  /* 0x0000000000047947 */ /* 0x000fea0003800000 */
.L_x_5208:
[----:B------:R-:W-:-:S07]  /*3480*/  FADD.FTZ R5, R5, R12 ;  /* 0x0000000c05057221 */ /* 0x000fce0000010000 */
.L_x_5216:
[----:B------:R-:W-:Y:S05]  /*3490*/  BSYNC.RECONVERGENT B2 ;  /* 0x0000000000027941 */ /* 0x000fea0003800200 */
.L_x_5206:
[----:B------:R-:W-:Y:S02]  /*34a0*/  HFMA2 R13, -RZ, RZ, 0, 0 ;  /* 0x00000000ff0d7431 */ /* 0x000fe400000001ff */
[----:B------:R-:W-:-:S04]  /*34b0*/  IMAD.MOV.U32 R12, RZ, RZ, R17 ;  /* 0x000000ffff0c7224 */ /* 0x000fc800078e0011 */
[----:B0-----:R-:W-:Y:S05]  /*34c0*/  RET.REL.NODEC R12 `(_Z15SoftmaxWarpImplI22BroadcastScaleMaskLoadIffbLm4EiE11DirectStoreIffEfLi1ELi5ELi32ELi1ELb0EL9Algorithm0EEvT_T0_ll) ;  /* 0xffffffc80ccc7950 */ /* 0x001fea0003c3ffff */
.L_x_5217:
        /* <DEDUP_REMOVED lines=11> */
.L_x_37442:


//--------------------- .text._Z15SoftmaxWarpImplI22BroadcastScaleMaskLoadIffbLm4EiE11DirectStoreIffEfLi1ELi4ELi32ELi1ELb1EL9Algorithm0EEvT_T0_ll --------------------------
	.section	.text._Z15SoftmaxWarpImplI22BroadcastScaleMaskLoadIffbLm4EiE11DirectStoreIffEfLi1ELi4ELi32ELi1ELb1EL9Algorithm0EEvT_T0_ll,"ax",@progbits
	.align	128
        .global         _Z15SoftmaxWarpImplI22BroadcastScaleMaskLoadIffbLm4EiE11DirectStoreIffEfLi1ELi4ELi32ELi1ELb1EL9Algorithm0EEvT_T0_ll
        .type           _Z15SoftmaxWarpImplI22BroadcastScaleMaskLoadIffbLm4EiE11DirectStoreIffEfLi1ELi4ELi32ELi1ELb1EL9Algorithm0EEvT_T0_ll,@function
        .size           _Z15SoftmaxWarpImplI22BroadcastScaleMaskLoadIffbLm4EiE11DirectStoreIffEfLi1ELi4ELi32ELi1ELb1EL9Algorithm0EEvT_T0_ll,(.L_x_37443 - _Z15SoftmaxWarpImplI22BroadcastScaleMaskLoadIffbLm4EiE11DirectStoreIffEfLi1ELi4ELi32ELi1ELb1EL9Algorithm0EEvT_T0_ll)
        .other          _Z15SoftmaxWarpImplI22BroadcastScaleMaskLoadIffbLm4EiE11DirectStoreIffEfLi1ELi4ELi32ELi1ELb1EL9Algorithm0EEvT_T0_ll,@"STO_CUDA_ENTRY STV_DEFAULT"
_Z15SoftmaxWarpImplI22BroadcastScaleMaskLoadIffbLm4EiE11DirectStoreIffEfLi1ELi4ELi32ELi1ELb1EL9Algorithm0EEvT_T0_ll:
.text._Z15SoftmaxWarpImplI22BroadcastScaleMaskLoadIffbLm4EiE11DirectStoreIffEfLi1ELi4ELi32ELi1ELb1EL9Algorithm0EEvT_T0_ll:
        /* <DEDUP_REMOVED lines=29> */
.L_x_5218:
        /* <DEDUP_REMOVED lines=17> */
.L_x_5237:
[----:B0-----:R-:W0:Y:S01]  /*02e0*/  LDC.64 R8, c[0x0][0x410] ;  /* 0x00010400ff087b82 */ /* 0x001e220000000a00 */
[----:B------:R-:W-:Y:S01]  /*02f0*/  BSSY.RECONVERGENT B1, `(.L_x_5220) ;  /* 0x0000080000017945 */ /* 0x000fe20003800200 */
[----:B--2---:R-:W-:Y:S02]  /*0300*/  IMAD.MOV.U32 R13, RZ, RZ, -0x800000 ;  /* 0xff800000ff0d7424 */ /* 0x004fe400078e00ff */
[----:B------:R-:W-:-:S04]  /*0310*/  IMAD.MOV.U32 R10, RZ, RZ, -0x800000 ;  /* 0xff800000ff0a7424 */ /* 0x000fc800078e00ff */
[----:B------:R-:W2:Y:S08]  /*0320*/  LDC R11, c[0x0][0x3b8] ;  /* 0x0000ee00ff0b7b82 */ /* 0x000eb00000000800 */
[----:B------:R-:W3:Y:S01]  /*0330*/  LDC R20, c[0x0][0x3bc] ;  /* 0x0000ef00ff147b82 */ /* 0x000ee20000000800 */
[-C--:B0-----:R-:W-:Y:S02]  /*0340*/  ISETP.GE.U32.AND P0, PT, R2, R8.reuse, PT ;  /* 0x000000080200720c */ /* 0x081fe40003f06070 */
[----:B------:R-:W-:-:S02]  /*0350*/  ISETP.GE.U32.AND P3, PT, R4, R8, PT ;  /* 0x000000080400720c */ /* 0x000fc40003f66070 */
[-C--:B------:R-:W-:Y:S02]  /*0360*/  ISETP.GE.U32.AND P1, PT, R6, R8.reuse, PT ;  /* 0x000000080600720c */ /* 0x080fe40003f26070 */
[----:B------:R-:W-:Y:S01]  /*0370*/  ISETP.GE.U32.AND P2, PT, R7, R8, PT ;  /* 0x000000080700720c */ /* 0x000fe20003f46070 */
[----:B------:R-:W-:Y:S01]  /*0380*/  IMAD.MOV.U32 R8, RZ, RZ, -0x800000 ;  /* 0xff800000ff087424 */ /* 0x000fe200078e00ff */
[-C--:B------:R-:W-:Y:S02]  /*0390*/  ISETP.GE.AND.EX P0, PT, RZ, R9.reuse, PT, P0 ;  /* 0x00000009ff00720c */ /* 0x080fe40003f06300 */
[-C--:B------:R-:W-:Y:S02]  /*03a0*/  ISETP.GE.AND.EX P3, PT, RZ, R9.reuse, PT, P3 ;  /* 0x00000009ff00720c */ /* 0x080fe40003f66330 */
[-C--:B------:R-:W-:Y:S02]  /*03b0*/  ISETP.GE.AND.EX P1, PT, RZ, R9.reuse, PT, P1 ;  /* 0x00000009ff00720c */ /* 0x080fe40003f26310 */
[----:B------:R-:W-:-:S02]  /*03c0*/  ISETP.GE.AND.EX P2, PT, RZ, R9, PT, P2 ;  /* 0x00000009ff00720c */ /* 0x000fc40003f46320 */
[----:B------:R-:W0:Y:S05]  /*03d0*/  LDC R9, c[0x0][0x3c0] ;  /* 0x0000f000ff097b82 */ /* 0x000e2a0000000800 */
[----:B--23--:R-:W-:Y:S06]  /*03e0*/  @P0 BRA `(.L_x_5221) ;  /* 0x0000000400c00947 */ /* 0x00cfec0003800000 */
[----:B------:R-:W-:Y:S01]  /*03f0*/  IABS R15, R11 ;  /* 0x0000000b000f7213 */ /* 0x000fe20000000000 */
[----:B------:R-:W-:Y:S01]  /*0400*/  IMAD R8, R3, UR52, R2 ;  /* 0x0000003403087c24 */ /* 0x000fe2000f8e0202 */
[C---:B-1----:R-:W-:Y:S02]  /*0410*/  R2UR UR6, R22.reuse ;  /* 0x00000000160672ca */ /* 0x042fe400000e0000 */
[----:B------:R-:W1:Y:S01]  /*0420*/  I2F.RP R14, R15 ;  /* 0x0000000f000e7306 */ /* 0x000e620000209400 */
[C---:B------:R-:W-:Y:S02]  /*0430*/  R2UR UR7, R23.reuse ;  /* 0x00000000170772ca */ /* 0x040fe400000e0000 */
[----:B------:R-:W-:Y:S02]  /*0440*/  IABS R18, R8 ;  /* 0x0000000800127213 */ /* 0x000fe40000000000 */
[----:B------:R-:W-:Y:S02]  /*0450*/  R2UR UR4, R22 ;  /* 0x00000000160472ca */ /* 0x000fe400000e0000 */
[----:B------:R-:W-:Y:S01]  /*0460*/  R2UR UR5, R23 ;  /* 0x00000000170572ca */ /* 0x000fe200000e0000 */
[----:B-1----:R-:W1:Y:S02]  /*0470*/  MUFU.RCP R14, R14 ;  /* 0x0000000e000e7308 */ /* 0x002e640000001000 */
[----:B-1----:R-:W-:-:S02]  /*0480*/  IADD3 R12, PT, PT, R14, 0xffffffe, RZ ;  /* 0x0ffffffe0e0c7810 */ /* 0x002fc40007ffe0ff */
[----:B------:R-:W-:-:S04]  /*0490*/  IABS R14, R20 ;  /* 0x00000014000e7213 */ /* 0x000fc80000000000 */
[----:B------:R1:W2:Y:S02]  /*04a0*/  F2I.FTZ.U32.TRUNC.NTZ R13, R12 ;  /* 0x0000000c000d7305 */ /* 0x0002a4000021f000 */
[----:B-1----:R-:W-:Y:S02]  /*04b0*/  IMAD.MOV.U32 R12, RZ, RZ, RZ ;  /* 0x000000ffff0c7224 */ /* 0x002fe400078e00ff */
[----:B--2---:R-:W-:-:S04]  /*04c0*/  IMAD.MOV R16, RZ, RZ, -R13 ;  /* 0x000000ffff107224 */ /* 0x004fc800078e0a0d */
[----:B------:R-:W-:Y:S02]  /*04d0*/  IMAD R17, R16, R15, RZ ;  /* 0x0000000f10117224 */ /* 0x000fe400078e02ff */
[----:B------:R-:W1:Y:S02]  /*04e0*/  I2F.RP R16, R14 ;  /* 0x0000000e00107306 */ /* 0x000e640000209400 */
[----:B------:R-:W-:-:S06]  /*04f0*/  IMAD.HI.U32 R13, R13, R17, R12 ;  /* 0x000000110d0d7227 */ /* 0x000fcc00078e000c */
[----:B------:R-:W-:-:S04]  /*0500*/  IMAD.HI.U32 R21, R13, R18, RZ ;  /* 0x000000120d157227 */ /* 0x000fc800078e00ff */
[----:B------:R-:W-:Y:S01]  /*0510*/  IMAD.MOV R12, RZ, RZ, -R21 ;  /* 0x000000ffff0c7224 */ /* 0x000fe200078e0a15 */
[----:B-1----:R-:W1:Y:S03]  /*0520*/  MUFU.RCP R16, R16 ;  /* 0x0000001000107308 */ /* 0x002e660000001000 */
[----:B------:R-:W-:-:S05]  /*0530*/  IMAD R12, R15, R12, R18 ;  /* 0x0000000c0f0c7224 */ /* 0x000fca00078e0212 */
[----:B------:R-:W-:-:S13]  /*0540*/  ISETP.GT.U32.AND P6, PT, R15, R12, PT ;  /* 0x0000000c0f00720c */ /* 0x000fda0003fc4070 */
        /* <DEDUP_REMOVED lines=8> */
[----:B------:R-:W-:-:S06]  /*05d0*/  @P4 VIADD R21, R21, 0x1 ;  /* 0x0000000115154836 */ /* 0x000fcc0000000000 */
[----:B------:R-:W-:Y:S01]  /*05e0*/  @!P5 IADD3 R21, PT, PT, -R21, RZ, RZ ;  /* 0x000000ff1515d210 */ /* 0x000fe20007ffe1ff */
[----:B-1----:R-:W-:Y:S01]  /*05f0*/  IMAD.MOV.U32 R12, RZ, RZ, RZ ;  /* 0x000000ffff0c7224 */ /* 0x002fe200078e00ff */
[----:B------:R-:W-:-:S05]  /*0600*/  @!P6 LOP3.LUT R21, RZ, R11, RZ, 0x33, !PT ;  /* 0x0000000bff15e212 */ /* 0x000fca00078e33ff */
[----:B------:R-:W-:Y:S02]  /*0610*/  IMAD.MOV R15, RZ, RZ, -R21 ;  /* 0x000000ffff0f7224 */ /* 0x000fe400078e0a15 */
[----:B--2---:R-:W-:Y:S02]  /*0620*/  IMAD.MOV R17, RZ, RZ, -R13 ;  /* 0x000000ffff117224 */ /* 0x004fe400078e0a0d */
[----:B------:R-:W-:Y:S02]  /*0630*/  IMAD R15, R11, R15, R8 ;  /* 0x0000000f0b0f7224 */ /* 0x000fe400078e0208 */
[----:B------:R-:W-:-:S03]  /*0640*/  IMAD R17, R17, R14, RZ ;  /* 0x0000000e11117224 */ /* 0x000fc600078e02ff */
[----:B------:R-:W-:Y:S01]  /*0650*/  IABS R16, R15 ;  /* 0x0000000f00107213 */ /* 0x000fe20000000000 */
[----:B------:R-:W-:-:S03]  /*0660*/  IMAD.HI.U32 R12, R13, R17, R12 ;  /* 0x000000110d0c7227 */ /* 0x000fc600078e000c */
[----:B------:R-:W-:Y:S02]  /*0670*/  MOV R13, R16 ;  /* 0x00000010000d7202 */ /* 0x000fe40000000f00 */
[----:B0-----:R-:W-:-:S03]  /*0680*/  IABS R16, R9 ;  /* 0x0000000900107213 */ /* 0x001fc60000000000 */
        /* <DEDUP_REMOVED lines=21> */
[----:B------:R-:W-:-:S03]  /*07e0*/  IMAD R15, R17, R16, RZ ;  /* 0x00000010110f7224 */ /* 0x000fc600078e02ff */
[----:B------:R-:W-:Y:S01]  /*07f0*/  IABS R17, R26 ;  /* 0x0000001a00117213 */ /* 0x000fe20000000000 */
[----:B------:R-:W-:Y:S01]  /*0800*/  IMAD.HI.U32 R12, R13, R15, R12 ;  /* 0x0000000f0d0c7227 */ /* 0x000fe200078e000c */
[----:B------:R-:W-:Y:S01]  /*0810*/  LOP3.LUT R18, R26, R9, RZ, 0x3c, !PT ;  /* 0x000000091a127212 */ /* 0x000fe200078e3cff */
[----:B------:R-:W0:Y:S03]  /*0820*/  LDC.64 R14, c[0x0][0x398] ;  /* 0x0000e600ff0e7b82 */ /* 0x000e260000000a00 */
[----:B------:R-:W-:Y:S01]  /*0830*/  ISETP.GE.AND P5, PT, R18, RZ, PT ;  /* 0x000000ff1200720c */ /* 0x000fe20003fa6270 */
[----:B------:R-:W-:-:S04]  /*0840*/  IMAD.HI.U32 R25, R12, R17, RZ ;  /* 0x000000110c197227 */ /* 0x000fc800078e00ff */
[----:B------:R-:W-:Y:S01]  /*0850*/  IMAD.MOV R12, RZ, RZ, -R25 ;  /* 0x000000ffff0c7224 */ /* 0x000fe200078e0a19 */
[----:B------:R-:W1:Y:S03]  /*0860*/  LDC.64 R18, c[0x0][0x3a8] ;  /* 0x0000ea00ff127b82 */ /* 0x000e660000000a00 */
[----:B------:R-:W-:-:S05]  /*0870*/  IMAD R17, R16, R12, R17 ;  /* 0x0000000c10117224 */ /* 0x000fca00078e0211 */
[----:B------:R-:W-:Y:S01]  /*0880*/  ISETP.GT.U32.AND P6, PT, R16, R17, PT ;  /* 0x000000111000720c */ /* 0x000fe20003fc4070 */
[----:B------:R-:W2:-:S12]  /*0890*/  LDC.64 R12, c[0x0][0x390] ;  /* 0x0000e400ff0c7b82 */ /* 0x000e980000000a00 */
        /* <DEDUP_REMOVED lines=37> */
.L_x_5221:
[----:B------:R-:W-:Y:S05]  /*0af0*/  BSYNC.RECONVERGENT B1 ;  /* 0x0000000000017941 */ /* 0x000fea0003800200 */
.L_x_5220:
[----:B------:R-:W-:Y:S04]  /*0b00*/  BSSY.RECONVERGENT B1, `(.L_x_5222) ;  /* 0x0000073000017945 */ /* 0x000fe80003800200 */
[----:B------:R-:W-:Y:S05]  /*0b10*/  @P3 BRA `(.L_x_5223) ;  /* 0x0000000400c43947 */ /* 0x000fea0003800000 */
        /* <DEDUP_REMOVED lines=14> */
[----:B------:R-:W-:-:S04]  /*0c00*/  IMAD R17, R17, R16, RZ ;  /* 0x0000001011117224 */ /* 0x000fc800078e02ff */
[----:B------:R-:W-:Y:S02]  /*0c10*/  IMAD.HI.U32 R18, R15, R17, R14 ;  /* 0x000000110f127227 */ /* 0x000fe400078e000e */
[----:B------:R-:W1:Y:S02]  /*0c20*/  I2F.RP R17, R10 ;  /* 0x0000000a00117306 */ /* 0x000e640000209400 */
[----:B------:R-:W-:-:S04]  /*0c30*/  IMAD.MOV.U32 R15, RZ, RZ, R19 ;  /* 0x000000ffff0f7224 */ /* 0x000fc800078e0013 */
[----:B------:R-:W-:-:S05]  /*0c40*/  IMAD.HI.U32 R21, R18, R15, RZ ;  /* 0x0000000f12157227 */ /* 0x000fca00078e00ff */
[----:B------:R-:W-:Y:S01]  /*0c50*/  IADD3 R14, PT, PT, -R21, RZ, RZ ;  /* 0x000000ff150e7210 */ /* 0x000fe20007ffe1ff */
[----:B-1----:R-:W1:Y:S04]  /*0c60*/  MUFU.RCP R17, R17 ;  /* 0x0000001100117308 */ /* 0x002e680000001000 */
[----:B------:R-:W-:Y:S01]  /*0c70*/  IMAD R15, R16, R14, R15 ;  /* 0x0000000e100f7224 */ /* 0x000fe200078e020f */
[----:B------:R-:W-:-:S04]  /*0c80*/  LOP3.LUT R14, R12, R11, RZ, 0x3c, !PT ;  /* 0x0000000b0c0e7212 */ /* 0x000fc800078e3cff */
[----:B------:R-:W-:Y:S02]  /*0c90*/  ISETP.GT.U32.AND P4, PT, R16, R15, PT ;  /* 0x0000000f1000720c */ /* 0x000fe40003f84070 */
[----:B------:R-:W-:Y:S01]  /*0ca0*/  ISETP.GE.AND P5, PT, R14, RZ, PT ;  /* 0x000000ff0e00720c */ /* 0x000fe20003fa6270 */
[----:B-1----:R-:W-:-:S10]  /*0cb0*/  VIADD R14, R17, 0xffffffe ;  /* 0x0ffffffe110e7836 */ /* 0x002fd40000000000 */
[----:B------:R-:W-:Y:S02]  /*0cc0*/  @!P4 IMAD.IADD R15, R15, 0x1, -R16 ;  /* 0x000000010f0fc824 */ /* 0x000fe400078e0a10 */
[----:B------:R-:W-:Y:S01]  /*0cd0*/  @!P4 VIADD R21, R21, 0x1 ;  /* 0x000000011515c836 */ /* 0x000fe20000000000 */
[----:B------:R-:W-:Y:S02]  /*0ce0*/  ISETP.NE.AND P4, PT, R11, RZ, PT ;  /* 0x000000ff0b00720c */ /* 0x000fe40003f85270 */
[----:B------:R-:W-:Y:S02]  /*0cf0*/  ISETP.GE.U32.AND P3, PT, R15, R16, PT ;  /* 0x000000100f00720c */ /* 0x000fe40003f66070 */
[----:B------:R1:W2:Y:S02]  /*0d00*/  F2I.FTZ.U32.TRUNC.NTZ R15, R14 ;  /* 0x0000000e000f7305 */ /* 0x0002a4000021f000 */
[----:B-1----:R-:W-:-:S09]  /*0d10*/  HFMA2 R14, -RZ, RZ, 0, 0 ;  /* 0x00000000ff0e7431 */ /* 0x002fd200000001ff */
[----:B------:R-:W-:Y:S01]  /*0d20*/  @P3 IADD3 R21, PT, PT, R21, 0x1, RZ ;  /* 0x0000000115153810 */ /* 0x000fe20007ffe0ff */
[----:B--2---:R-:W-:-:S04]  /*0d30*/  IMAD.MOV R19, RZ, RZ, -R15 ;  /* 0x000000ffff137224 */ /* 0x004fc800078e0a0f */
[----:B------:R-:W-:Y:S01]  /*0d40*/  @!P5 IMAD.MOV R21, RZ, RZ, -R21 ;  /* 0x000000ffff15d224 */ /* 0x000fe200078e0a15 */
[----:B------:R-:W-:-:S05]  /*0d50*/  @!P4 LOP3.LUT R21, RZ, R11, RZ, 0x33, !PT ;  /* 0x0000000bff15c212 */ /* 0x000fca00078e33ff */
[----:B------:R-:W-:-:S04]  /*0d60*/  IMAD.MOV R17, RZ, RZ, -R21 ;  /* 0x000000ffff117224 */ /* 0x000fc800078e0a15 */
        /* <DEDUP_REMOVED lines=76> */
.L_x_5223:
[----:B------:R-:W-:Y:S05]  /*1230*/  BSYNC.RECONVERGENT B1 ;  /* 0x0000000000017941 */ /* 0x000fea0003800200 */
.L_x_5222:
[----:B------:R-:W-:Y:S01]  /*1240*/  BSSY.RECONVERGENT B1, `(.L_x_5224) ;  /* 0x000007a000017945 */ /* 0x000fe20003800200 */
[----:B------:R-:W-:Y:S02]  /*1250*/  IMAD.MOV.U32 R24, RZ, RZ, -0x800000 ;  /* 0xff800000ff187424 */ /* 0x000fe400078e00ff */
[----:B------:R-:W-:Y:S01]  /*1260*/  IMAD.MOV.U32 R26, RZ, RZ, -0x800000 ;  /* 0xff800000ff1a7424 */ /* 0x000fe200078e00ff */
[----:B------:R-:W-:Y:S06]  /*1270*/  @P1 BRA `(.L_x_5225) ;  /* 0x0000000400d81947 */ /* 0x000fec0003800000 */
[----:B------:R-:W2:Y:S01]  /*1280*/  LDC R18, c[0x0][0x3b8] ;  /* 0x0000ee00ff127b82 */ /* 0x000ea20000000800 */
[----:B0-----:R-:W-:Y:S01]  /*1290*/  IMAD R9, R3, UR52, R6 ;  /* 0x0000003403097c24 */ /* 0x001fe2000f8e0206 */
[C---:B-1----:R-:W-:Y:S02]  /*12a0*/  R2UR UR6, R22.reuse ;  /* 0x00000000160672ca */ /* 0x042fe400000e0000 */
[C---:B------:R-:W-:Y:S02]  /*12b0*/  R2UR UR7, R23.reuse ;  /* 0x00000000170772ca */ /* 0x040fe400000e0000 */
[----:B------:R-:W-:Y:S02]  /*12c0*/  IABS R16, R9 ;  /* 0x0000000900107213 */ /* 0x000fe40000000000 */
[----:B------:R-:W0:Y:S01]  /*12d0*/  LDC R27, c[0x0][0x3bc] ;  /* 0x0000ef00ff1b7b82 */ /* 0x000e220000000800 */
[----:B------:R-:W-:Y:S02]  /*12e0*/  R2UR UR4, R22 ;  /* 0x00000000160472ca */ /* 0x000fe400000e0000 */
[----:B------:R-:W-:-:S02]  /*12f0*/  R2UR UR5, R23 ;  /* 0x00000000170572ca */ /* 0x000fc400000e0000 */
[----:B--2---:R-:W-:-:S04]  /*1300*/  IABS R11, R18 ;  /* 0x00000012000b7213 */ /* 0x004fc80000000000 */
[----:B------:R-:W1:Y:S08]  /*1310*/  I2F.RP R12, R11 ;  /* 0x0000000b000c7306 */ /* 0x000e700000209400 */
[----:B-1----:R-:W1:Y:S02]  /*1320*/  MUFU.RCP R12, R12 ;  /* 0x0000000c000c7308 */ /* 0x002e640000001000 */
[----:B-1----:R-:W-:-:S06]  /*1330*/  VIADD R15, R12, 0xffffffe ;  /* 0x0ffffffe0c0f7836 */ /* 0x002fcc0000000000 */
[----:B------:R-:W1:Y:S02]  /*1340*/  F2I.FTZ.U32.TRUNC.NTZ R15, R15 ;  /* 0x0000000f000f7305 */ /* 0x000e64000021f000 */
[----:B-1----:R-:W-:-:S05]  /*1350*/  IADD3 R14, PT, PT, RZ, -R15, RZ ;  /* 0x8000000fff0e7210 */ /* 0x002fca0007ffe0ff */
[----:B------:R-:W-:Y:S02]  /*1360*/  IMAD R17, R14, R11, RZ ;  /* 0x0000000b0e117224 */ /* 0x000fe400078e02ff */
[----:B------:R-:W-:-:S04]  /*1370*/  IMAD.MOV.U32 R14, RZ, RZ, RZ ;  /* 0x000000ffff0e7224 */ /* 0x000fc800078e00ff */
        /* <DEDUP_REMOVED lines=16> */
[----:B------:R0:W1:Y:S06]  /*1480*/  F2I.FTZ.U32.TRUNC.NTZ R15, R14 ;  /* 0x0000000e000f7305 */ /* 0x00006c000021f000 */
[----:B------:R-:W-:Y:S02]  /*1490*/  @P1 VIADD R12, R12, 0x1 ;  /* 0x000000010c0c1836 */ /* 0x000fe40000000000 */
[----:B0-----:R-:W-:-:S03]  /*14a0*/  HFMA2 R14, -RZ, RZ, 0, 0 ;  /* 0x00000000ff0e7431 */ /* 0x001fc600000001ff */
[----:B------:R-:W-:Y:S02]  /*14b0*/  MOV R11, R12 ;  /* 0x0000000c000b7202 */ /* 0x000fe40000000f00 */
[----:B------:R-:W0:Y:S03]  /*14c0*/  LDC R12, c[0x0][0x3c0] ;  /* 0x0000f000ff0c7b82 */ /* 0x000e260000000800 */
[----:B------:R-:W-:Y:S01]  /*14d0*/  @!P4 IMAD.MOV R11, RZ, RZ, -R11 ;  /* 0x000000ffff0bc224 */ /* 0x000fe200078e0a0b */
[----:B------:R-:W-:Y:S01]  /*14e0*/  @!P3 LOP3.LUT R11, RZ, R18, RZ, 0x33, !PT ;  /* 0x00000012ff0bb212 */ /* 0x000fe200078e33ff */
[----:B-1----:R-:W-:-:S04]  /*14f0*/  IMAD.MOV R17, RZ, RZ, -R15 ;  /* 0x000000ffff117224 */ /* 0x002fc800078e0a0f */
[----:B------:R-:W-:Y:S02]  /*1500*/  IMAD.MOV R20, RZ, RZ, -R11 ;  /* 0x000000ffff147224 */ /* 0x000fe400078e0a0b */
[----:B------:R-:W-:Y:S02]  /*1510*/  IMAD R17, R17, R16, RZ ;  /* 0x0000001011117224 */ /* 0x000fe400078e02ff */
[----:B------:R-:W-:Y:S02]  /*1520*/  IMAD R20, R18, R20, R9 ;  /* 0x0000001412147224 */ /* 0x000fe400078e0209 */
[----:B------:R-:W-:-:S03]  /*1530*/  IMAD.HI.U32 R14, R15, R17, R14 ;  /* 0x000000110f0e7227 */ /* 0x000fc600078e000e */
[----:B------:R-:W-:-:S05]  /*1540*/  IABS R18, R20 ;  /* 0x0000001400127213 */ /* 0x000fca0000000000 */
[----:B------:R-:W-:Y:S01]  /*1550*/  IMAD.MOV.U32 R15, RZ, RZ, R18 ;  /* 0x000000ffff0f7224 */ /* 0x000fe200078e0012 */
        /* <DEDUP_REMOVED lines=37> */
[----:B------:R-:W-:Y:S02]  /*17b0*/  @!P4 IADD3 R26, PT, PT, R26, 0x1, RZ ;  /* 0x000000011a1ac810 */ /* 0x000fe40007ffe0ff */
[----:B------:R-:W-:-:S02]  /*17c0*/  ISETP.GE.AND P5, PT, R14, RZ, PT ;  /* 0x000000ff0e00720c */ /* 0x000fc40003fa6270 */
[----:B------:R-:W-:-:S06]  /*17d0*/  ISETP.NE.AND P4, PT, R12, RZ, PT ;  /* 0x000000ff0c00720c */ /* 0x000fcc0003f85270 */
[----:B------:R-:W-:Y:S01]  /*17e0*/  @P3 VIADD R26, R26, 0x1 ;  /* 0x000000011a1a3836 */ /* 0x000fe20000000000 */
[----:B--2---:R-:W-:-:S03]  /*17f0*/  ISETP.NE.U32.AND P3, PT, R16, 0x1, PT ;  /* 0x000000011000780c */ /* 0x004fc60003f65070 */
[----:B------:R-:W-:-:S05]  /*1800*/  IMAD.MOV.U32 R14, RZ, RZ, R26 ;  /* 0x000000ffff0e7224 */ /* 0x000fca00078e001a */
[----:B------:R-:W-:Y:S02]  /*1810*/  @!P5 IADD3 R14, PT, PT, -R14, RZ, RZ ;  /* 0x000000ff0e0ed210 */ /* 0x000fe40007ffe1ff */
        /* <DEDUP_REMOVED lines=28> */
.L_x_5225:
[----:B------:R-:W-:Y:S05]  /*19e0*/  BSYNC.RECONVERGENT B1 ;  /* 0x0000000000017941 */ /* 0x000fea0003800200 */
.L_x_5224:
[----:B------:R-:W-:Y:S04]  /*19f0*/  BSSY.RECONVERGENT B1, `(.L_x_5226) ;  /* 0x0000078000017945 */ /* 0x000fe80003800200 */
[----:B------:R-:W-:Y:S05]  /*1a00*/  @P2 BRA `(.L_x_5227) ;  /* 0x0000000400d82947 */ /* 0x000fea0003800000 */
        /* <DEDUP_REMOVED lines=34> */
[----:B0-----:R-:W-:Y:S02]  /*1c30*/  HFMA2 R14, -RZ, RZ, 0, 0 ;  /* 0x00000000ff0e7431 */ /* 0x001fe400000001ff */
[----:B------:R-:W-:Y:S02]  /*1c40*/  IMAD.MOV.U32 R11, RZ, RZ, R12 ;  /* 0x000000ffff0b7224 */ /* 0x000fe400078e000c */
[----:B------:R-:W0:Y:S01]  /*1c50*/  LDC R12, c[0x0][0x3c0] ;  /* 0x0000f000ff0c7b82 */ /* 0x000e220000000800 */
[----:B-1----:R-:W-:Y:S02]  /*1c60*/  IMAD.MOV R17, RZ, RZ, -R15 ;  /* 0x000000ffff117224 */ /* 0x002fe400078e0a0f */
[----:B------:R-:W-:Y:S02]  /*1c70*/  @!P3 IADD3 R11, PT, PT, -R11, RZ, RZ ;  /* 0x000000ff0b0bb210 */ /* 0x000fe40007ffe1ff */
        /* <DEDUP_REMOVED lines=43> */
[----:B------:R-:W1:Y:S01]  /*1f30*/  LDC.64 R18, c[0x0][0x3a0] ;  /* 0x0000e800ff127b82 */ /* 0x000e620000000a00 */
[----:B------:R-:W-:Y:S02]  /*1f40*/  LOP3.LUT R14, R25, R12, RZ, 0x3c, !PT ;  /* 0x0000000c190e7212 */ /* 0x000fe400078e3cff */
[----:B------:R-:W-:Y:S02]  /*1f50*/  ISETP.NE.AND P3, PT, R12, RZ, PT ;  /* 0x000000ff0c00720c */ /* 0x000fe40003f65270 */
[----:B------:R-:W-:-:S06]  /*1f60*/  ISETP.GE.AND P4, PT, R14, RZ, PT ;  /* 0x000000ff0e00720c */ /* 0x000fcc0003f86270 */
[----:B------:R-:W-:Y:S01]  /*1f70*/  @P2 VIADD R27, R27, 0x1 ;  /* 0x000000011b1b2836 */ /* 0x000fe20000000000 */
[----:B--2---:R-:W-:Y:S02]  /*1f80*/  ISETP.NE.U32.AND P2, PT, R16, 0x1, PT ;  /* 0x000000011000780c */ /* 0x004fe40003f45070 */
[----:B------:R-:W-:Y:S02]  /*1f90*/  SHF.R.S64 R16, RZ, 0x1e, R9 ;  /* 0x0000001eff107819 */ /* 0x000fe40000001009 */
[----:B------:R-:W-:-:S05]  /*1fa0*/  MOV R14, R27 ;  /* 0x0000001b000e7202 */ /* 0x000fca0000000f00 */
        /* <DEDUP_REMOVED lines=28> */
.L_x_5227:
[----:B------:R-:W-:Y:S05]  /*2170*/  BSYNC.RECONVERGENT B1 ;  /* 0x0000000000017941 */ /* 0x000fea0003800200 */
.L_x_5226:
[----:B------:R-:W-:-:S03]  /*2180*/  UMOV UR4, 0xffffffff ;  /* 0xffffffff00047882 */ /* 0x000fc60000000000 */
[----:B------:R-:W-:Y:S05]  /*2190*/  BRA.DIV UR4, `(.L_x_5228) ;  /* 0x0000000a04647947 */ /* 0x000fea000b800000 */
[----:B------:R-:W2:Y:S01]  /*21a0*/  SHFL.BFLY PT, R14, R13, 0x10, 0x1f ;  /* 0x0e001f000d0e7f89 */ /* 0x000ea200000e0000 */
[----:B------:R-:W-:Y:S01]  /*21b0*/  HFMA2 R11, -RZ, RZ, 0.96630859375, -0.0022525787353515625 ;  /* 0x3bbb989dff0b7431 */ /* 0x000fe200000001ff */
[----:B--2---:R-:W-:-:S05]  /*21c0*/  FMNMX R13, R14, R13, !PT ;  /* 0x0000000d0e0d7209 */ /* 0x004fca0007800000 */
        /* <DEDUP_REMOVED lines=12> */
[-C--:B------:R-:W-:Y:S01]  /*2290*/  FFMA.SAT R13, R14, R11.reuse, 0.5 ;  /* 0x3f0000000e0d7423 */ /* 0x080fe2000000200b */
[----:B------:R-:W-:Y:S01]  /*22a0*/  FADD R24, -R15, R24 ;  /* 0x000000180f187221 */ /* 0x000fe20000000100 */
[-C--:B------:R-:W-:Y:S02]  /*22b0*/  FFMA.SAT R19, R12, R11.reuse, 0.5 ;  /* 0x3f0000000c137423 */ /* 0x080fe4000000200b */
[-C--:B------:R-:W-:Y:S01]  /*22c0*/  FFMA.RM R9, R13, R8.reuse, 12582913 ;  /* 0x4b4000010d097423 */ /* 0x080fe20000004008 */
[-C--:B------:R-:W-:Y:S01]  /*22d0*/  FFMA.SAT R15, R24, R11.reuse, 0.5 ;  /* 0x3f000000180f7423 */ /* 0x080fe2000000200b */
[----:B------:R-:W-:Y:S01]  /*22e0*/  FFMA.RM R10, R19, R8, 12582913 ;  /* 0x4b400001130a7423 */ /* 0x000fe20000004008 */
[----:B------:R-:W-:Y:S01]  /*22f0*/  FFMA.SAT R19, R26, R11, 0.5 ;  /* 0x3f0000001a137423 */ /* 0x000fe2000000200b */
[C---:B------:R-:W-:Y:S01]  /*2300*/  FADD R13, R9.reuse, -12583039 ;  /* 0xcb40007f090d7421 */ /* 0x040fe20000000000 */
[----:B------:R-:W-:-:S02]  /*2310*/  IMAD.SHL.U32 R9, R9, 0x800000, RZ ;  /* 0x0080000009097824 */ /* 0x000fc400078e00ff */
[C---:B------:R-:W-:Y:S01]  /*2320*/  FADD R17, R10.reuse, -12583039 ;  /* 0xcb40007f0a117421 */ /* 0x040fe20000000000 */
[----:B------:R-:W-:Y:S01]  /*2330*/  SHF.L.U32 R10, R10, 0x17, RZ ;  /* 0x000000170a0a7819 */ /* 0x000fe200000006ff */
[----:B------:R-:W-:Y:S02]  /*2340*/  FFMA R13, R14, 1.4426950216293334961, -R13 ;  /* 0x3fb8aa3b0e0d7823 */ /* 0x000fe4000000080d */
[----:B------:R-:W-:Y:S02]  /*2350*/  FFMA R17, R12, 1.4426950216293334961, -R17 ;  /* 0x3fb8aa3b0c117823 */ /* 0x000fe40000000811 */
[----:B------:R-:W-:Y:S01]  /*2360*/  FFMA R16, R14, 1.925963033500011079e-08, R13 ;  /* 0x32a570600e107823 */ /* 0x000fe2000000000d */
[-C--:B------:R-:W-:Y:S01]  /*2370*/  FFMA.RM R13, R19, R8.reuse, 12582913 ;  /* 0x4b400001130d7423 */ /* 0x080fe20000004008 */
[----:B------:R-:W-:Y:S01]  /*2380*/  FFMA.RM R8, R15, R8, 12582913 ;  /* 0x4b4000010f087423 */ /* 0x000fe20000004008 */
[----:B------:R-:W-:Y:S02]  /*2390*/  FFMA R17, R12, 1.925963033500011079e-08, R17 ;  /* 0x32a570600c117823 */ /* 0x000fe40000000011 */
[----:B------:R-:W-:Y:S01]  /*23a0*/  FADD R11, R13, -12583039 ;  /* 0xcb40007f0d0b7421 */ /* 0x000fe20000000000 */
[C---:B------:R-:W-:Y:S01]  /*23b0*/  FADD R15, R8.reuse, -12583039 ;  /* 0xcb40007f080f7421 */ /* 0x040fe20000000000 */
[----:B------:R-:W0:Y:S01]  /*23c0*/  MUFU.EX2 R16, R16 ;  /* 0x0000001000107308 */ /* 0x000e220000000800 */
[----:B------:R-:W-:-:S02]  /*23d0*/  IMAD.SHL.U32 R8, R8, 0x800000, RZ ;  /* 0x0080000008087824 */ /* 0x000fc400078e00ff */
[----:B------:R-:W-:Y:S01]  /*23e0*/  FFMA R11, R26, 1.4426950216293334961, -R11 ;  /* 0x3fb8aa3b1a0b7823 */ /* 0x000fe2000000080b */
[----:B------:R-:W-:-:S03]  /*23f0*/  FFMA R15, R24, 1.4426950216293334961, -R15 ;  /* 0x3fb8aa3b180f7823 */ /* 0x000fc6000000080f */
[----:B------:R-:W-:Y:S01]  /*2400*/  FFMA R26, R26, 1.925963033500011079e-08, R11 ;  /* 0x32a570601a1a7823 */ /* 0x000fe2000000000b */
[----:B------:R-:W-:Y:S01]  /*2410*/  FFMA R15, R24, 1.925963033500011079e-08, R15 ;  /* 0x32a57060180f7823 */ /* 0x000fe2000000000f */
[----:B------:R-:W2:Y:S08]  /*2420*/  MUFU.EX2 R17, R17 ;  /* 0x0000001100117308 */ /* 0x000eb00000000800 */
[----:B------:R-:W3:Y:S01]  /*2430*/  MUFU.EX2 R26, R26 ;  /* 0x0000001a001a7308 */ /* 0x000ee20000000800 */
[----:B0-----:R-:W-:Y:S01]  /*2440*/  FMUL R16, R9, R16 ;  /* 0x0000001009107220 */ /* 0x001fe20000400000 */
[----:B------:R-:W-:-:S03]  /*2450*/  IMAD.SHL.U32 R9, R13, 0x800000, RZ ;  /* 0x008000000d097824 */ /* 0x000fc600078e00ff */
[----:B------:R-:W-:-:S03]  /*2460*/  FADD R11, RZ, R16 ;  /* 0x00000010ff0b7221 */ /* 0x000fc60000000000 */
[----:B------:R-:W0:Y:S01]  /*2470*/  MUFU.EX2 R15, R15 ;  /* 0x0000000f000f7308 */ /* 0x000e220000000800 */
[----:B--2---:R-:W-:-:S04]  /*2480*/  FMUL R10, R10, R17 ;  /* 0x000000110a0a7220 */ /* 0x004fc80000400000 */
        /* <DEDUP_REMOVED lines=14> */
.L_x_5249:
        /* <DEDUP_REMOVED lines=12> */
[----:B01----:R-:W-:Y:S05]  /*2630*/  CALL.REL.NOINC `($__internal_66_$__cuda_sm3x_div_rn_noftz_f32_slowpath) ;  /* 0x0000000800e87944 */ /* 0x003fea0003c00000 */
[----:B------:R-:W-:-:S07]  /*2640*/  IMAD.MOV.U32 R14, RZ, RZ, R11 ;  /* 0x000000ffff0e7224 */ /* 0x000fce00078e000b */
.L_x_5230:
[----:B------:R-:W-:Y:S05]  /*2650*/  BSYNC.RECONVERGENT B1 ;  /* 0x0000000000017941 */ /* 0x000fea0003800200 */
.L_x_5229:
        /* <DEDUP_REMOVED lines=12> */
[----:B01----:R-:W-:Y:S05]  /*2720*/  CALL.REL.NOINC `($__internal_66_$__cuda_sm3x_div_rn_noftz_f32_slowpath) ;  /* 0x0000000800ac7944 */ /* 0x003fea0003c00000 */
[----:B------:R-:W-:-:S07]  /*2730*/  IMAD.MOV.U32 R15, RZ, RZ, R11 ;  /* 0x000000ffff0f7224 */ /* 0x000fce00078e000b */
.L_x_5232:
[----:B------:R-:W-:Y:S05]  /*2740*/  BSYNC.RECONVERGENT B1 ;  /* 0x0000000000017941 */ /* 0x000fea0003800200 */
.L_x_5231:
        /* <DEDUP_REMOVED lines=14> */
.L_x_5234:
[----:B------:R-:W-:Y:S05]  /*2830*/  BSYNC.RECONVERGENT B1 ;  /* 0x0000000000017941 */ /* 0x000fea0003800200 */
.L_x_5233:
        /* <DEDUP_REMOVED lines=13> */
.L_x_5236:
[----:B------:R-:W-:Y:S05]  /*2910*/  BSYNC.RECONVERGENT B1 ;  /* 0x0000000000017941 */ /* 0x000fea0003800200 */
.L_x_5235:
        /* <DEDUP_REMOVED lines=10> */
[----:B------:R-:W-:-:S02]  /*29c0*/  ISETP.GE.AND.EX P1, PT, RZ, UR45, PT, P1 ;  /* 0x0000002dff007c0c */ /* 0x000fc4000bf26310 */
[----:B------:R-:W-:Y:S02]  /*29d0*/  IADD3 R9, PT, PT, R9, R13, RZ ;  /* 0x0000000d09097210 */ /* 0x000fe40007ffe0ff */
[C---:B------:R-:W-:Y:S02]  /*29e0*/  LEA R12, P4, R8.reuse, UR50, 0x2 ;  /* 0x00000032080c7c11 */ /* 0x040fe4000f8810ff */
[----:B------:R-:W-:Y:S02]  /*29f0*/  ISETP.GE.AND.EX P2, PT, RZ, UR45, PT, P2 ;  /* 0x0000002dff007c0c */ /* 0x000fe4000bf46320 */
[----:B------:R-:W-:Y:S02]  /*2a00*/  LEA.HI.X R13, R8, UR51, R9, 0x2, P4 ;  /* 0x00000033080d7c11 */ /* 0x000fe4000a0f1409 */
[----:B------:R-:W-:-:S03]  /*2a10*/  ISETP.GE.AND.EX P3, PT, RZ, UR45, PT, P3 ;  /* 0x0000002dff007c0c */ /* 0x000fc6000bf66330 */
[----:B------:R2:W-:Y:S01]  /*2a20*/  @!P0 STG.E desc[UR4][R12.64], R14 ;  /* 0x0000000e0c008986 */ /* 0x0005e2000c101904 */
[----:B------:R-:W-:Y:S02]  /*2a30*/  IADD3 R3, P0, PT, R0, R3, RZ ;  /* 0x0000000300037210 */ /* 0x000fe40007f1e0ff */
[----:B------:R-:W-:Y:S02]  /*2a40*/  @!P1 R2UR UR6, R22 ;  /* 0x00000000160692ca */ /* 0x000fe400000e0000 */
[----:B------:R-:W-:Y:S02]  /*2a50*/  LEA.HI.X.SX32 R5, R0, R5, 0x1, P0 ;  /* 0x0000000500057211 */ /* 0x000fe400000f0eff */
[----:B------:R-:W-:Y:S02]  /*2a60*/  ISETP.GE.U32.AND P0, PT, R3, UR46, PT ;  /* 0x0000002e03007c0c */ /* 0x000fe4000bf06070 */
[----:B------:R-:W-:Y:S02]  /*2a70*/  @!P1 R2UR UR7, R23 ;  /* 0x00000000170792ca */ /* 0x000fe400000e0000 */
[----:B------:R-:W-:-:S02]  /*2a80*/  @!P2 R2UR UR8, R22 ;  /* 0x000000001608a2ca */ /* 0x000fc400000e0000 */
[C---:B------:R-:W-:Y:S02]  /*2a90*/  @!P2 R2UR UR9, R23.reuse ;  /* 0x000000001709a2ca */ /* 0x040fe400000e0000 */
[----:B------:R-:W-:Y:S02]  /*2aa0*/  @!P3 R2UR UR10, R22 ;  /* 0x00000000160ab2ca */ /* 0x000fe400000e0000 */
[----:B------:R-:W-:Y:S02]  /*2ab0*/  @!P3 R2UR UR11, R23 ;  /* 0x00000000170bb2ca */ /* 0x000fe400000e0000 */
[----:B------:R-:W-:-:S03]  /*2ac0*/  ISETP.GE.AND.EX P0, PT, R5, UR47, PT, P0 ;  /* 0x0000002f05007c0c */ /* 0x000fc6000bf06300 */
[----:B------:R2:W-:Y:S04]  /*2ad0*/  @!P1 STG.E desc[UR6][R12.64+0x80], R15 ;  /* 0x0000800f0c009986 */ /* 0x0005e8000c101906 */
[----:B------:R2:W-:Y:S04]  /*2ae0*/  @!P2 STG.E desc[UR8][R12.64+0x100], R10 ;  /* 0x0001000a0c00a986 */ /* 0x0005e8000c101908 */
[----:B------:R2:W-:Y:S02]  /*2af0*/  @!P3 STG.E desc[UR10][R12.64+0x180], R11 ;  /* 0x0001800b0c00b986 */ /* 0x0005e4000c10190a */
[----:B------:R-:W-:Y:S05]  /*2b00*/  @!P0 BRA `(.L_x_5237) ;  /* 0xffffffd400f48947 */ /* 0x000fea000383ffff */
[----:B------:R-:W-:Y:S05]  /*2b10*/  BSYNC B0 ;  /* 0x0000000000007941 */ /* 0x000fea0003800000 */
.L_x_5219:
[----:B------:R-:W-:Y:S05]  /*2b20*/  EXIT ;  /* 0x000000000000794d */ /* 0x000fea0003800000 */
.L_x_5228:
[----:B------:R-:W-:Y:S01]  /*2b30*/  BSSY B1, `(.L_x_5238) ;  /* 0x0000007000017945 */ /* 0x000fe20003800000 */
[----:B------:R-:W-:Y:S01]  /*2b40*/  IMAD.MOV.U32 R12, RZ, RZ, 0x10 ;  /* 0x00000010ff0c7424 */ /* 0x000fe200078e00ff */
[----:B------:R-:W-:Y:S01]  /*2b50*/  MOV R15, 0xffffffff ;  /* 0xffffffff000f7802 */ /* 0x000fe20000000f00 */
[----:B------:R-:W-:-:S07]  /*2b60*/  IMAD.MOV.U32 R11, RZ, RZ, 0x1f ;  /* 0x0000001fff0b7424 */ /* 0x000fce00078e00ff */
[----:B01----:R-:W-:Y:S05]  /*2b70*/  WARPSYNC.COLLECTIVE R15, `(.L_x_5239) ;  /* 0x000000000f087348 */ /* 0x003fea0003c00000 */
[----:B------:R2:W3:Y:S02]  /*2b80*/  SHFL.BFLY P6, R14, R13, R12, R11 ;  /* 0x0c00000c0d0e7389 */ /* 0x0004e400000c000b */
[----:B0123--:R-:W-:Y:S05]  /*2b90*/  ENDCOLLECTIVE ;  /* 0x000000000000791b */ /* 0x00ffea0003800000 */
.L_x_5239:
[----:B------:R-:W-:Y:S05]  /*2ba0*/  BSYNC B1 ;  /* 0x0000000000017941 */ /* 0x000fea0003800000 */
.L_x_5238:
        /* <DEDUP_REMOVED lines=8> */
.L_x_5240:
[----:B------:R-:W-:Y:S01]  /*2c30*/  IMAD.MOV.U32 R12, RZ, RZ, 0x4 ;  /* 0x00000004ff0c7424 */ /* 0x000fe200078e00ff */
[----:B------:R-:W-:-:S05]  /*2c40*/  FMNMX R9, R13, R14, !PT ;  /* 0x0000000e0d097209 */ /* 0x000fca0007800000 */
[----:B------:R-:W-:-:S07]  /*2c50*/  IMAD.MOV.U32 R13, RZ, RZ, R9 ;  /* 0x000000ffff0d7224 */ /* 0x000fce00078e0009 */
[----:B------:R-:W-:Y:S05]  /*2c60*/  WARPSYNC.COLLECTIVE R15, `(.L_x_5241) ;  /* 0x000000000f087348 */ /* 0x000fea0003c00000 */
[----:B------:R0:W1:Y:S02]  /*2c70*/  SHFL.BFLY P6, R14, R13, R12, R11 ;  /* 0x0c00000c0d0e7389 */ /* 0x00006400000c000b */
[----:B01----:R-:W-:Y:S05]  /*2c80*/  ENDCOLLECTIVE ;  /* 0x000000000000791b */ /* 0x003fea0003800000 */
.L_x_5241:
[----:B------:R-:W-:Y:S01]  /*2c90*/  IMAD.MOV.U32 R12, RZ, RZ, 0x2 ;  /* 0x00000002ff0c7424 */ /* 0x000fe200078e00ff */
[----:B------:R-:W-:Y:S01]  /*2ca0*/  FMNMX R16, R9, R14, !PT ;  /* 0x0000000e09107209 */ /* 0x000fe20007800000 */
[----:B------:R-:W-:-:S03]  /*2cb0*/  IMAD.MOV.U32 R9, RZ, RZ, 0x437c0000 ;  /* 0x437c0000ff097424 */ /* 0x000fc600078e00ff */
[----:B------:R-:W-:-:S07]  /*2cc0*/  MOV R13, R16 ;  /* 0x00000010000d7202 */ /* 0x000fce0000000f00 */
[----:B------:R-:W-:Y:S05]  /*2cd0*/  WARPSYNC.COLLECTIVE R15, `(.L_x_5242) ;  /* 0x000000000f087348 */ /* 0x000fea0003c00000 */
[----:B------:R0:W1:Y:S02]  /*2ce0*/  SHFL.BFLY P6, R14, R13, R12, R11 ;  /* 0x0c00000c0d0e7389 */ /* 0x00006400000c000b */
[----:B01----:R-:W-:Y:S05]  /*2cf0*/  ENDCOLLECTIVE ;  /* 0x000000000000791b */ /* 0x003fea0003800000 */
.L_x_5242:
[----:B------:R-:W-:Y:S01]  /*2d00*/  HFMA2 R12, -RZ, RZ, 0, 5.9604644775390625e-08 ;  /* 0x00000001ff0c7431 */ /* 0x000fe200000001ff */
[----:B------:R-:W-:-:S05]  /*2d10*/  FMNMX R17, R16, R14, !PT ;  /* 0x0000000e10117209 */ /* 0x000fca0007800000 */
[----:B------:R-:W-:-:S07]  /*2d20*/  IMAD.MOV.U32 R13, RZ, RZ, R17 ;  /* 0x000000ffff0d7224 */ /* 0x000fce00078e0011 */
[----:B------:R-:W-:Y:S05]  /*2d30*/  WARPSYNC.COLLECTIVE R15, `(.L_x_5243) ;  /* 0x000000000f087348 */ /* 0x000fea0003c00000 */
[----:B------:R0:W1:Y:S02]  /*2d40*/  SHFL.BFLY P6, R14, R13, R12, R11 ;  /* 0x0c00000c0d0e7389 */ /* 0x00006400000c000b */
[----:B01----:R-:W-:Y:S05]  /*2d50*/  ENDCOLLECTIVE ;  /* 0x000000000000791b */ /* 0x003fea0003800000 */
.L_x_5243:
[----:B------:R-:W-:-:S05]  /*2d60*/  FMNMX R17, R17, R14, !PT ;  /* 0x0000000e11117209 */ /* 0x000fca0007800000 */
[C---:B------:R-:W-:Y:S01]  /*2d70*/  FADD R18, -R17.reuse, R8 ;  /* 0x0000000811127221 */ /* 0x040fe20000000100 */
[C---:B------:R-:W-:Y:S01]  /*2d80*/  FADD R16, -R17.reuse, R10 ;  /* 0x0000000a11107221 */ /* 0x040fe20000000100 */
[C---:B------:R-:W-:Y:S01]  /*2d90*/  FADD R10, -R17.reuse, R26 ;  /* 0x0000001a110a7221 */ /* 0x040fe20000000100 */
[----:B------:R-:W-:Y:S01]  /*2da0*/  FADD R14, -R17, R24 ;  /* 0x00000018110e7221 */ /* 0x000fe20000000100 */
[-C--:B------:R-:W-:Y:S01]  /*2db0*/  FFMA.SAT R8, R18, R19.reuse, 0.5 ;  /* 0x3f00000012087423 */ /* 0x080fe20000002013 */
[----:B------:R-:W-:-:S03]  /*2dc0*/  FFMA.SAT R12, R16, R19, 0.5 ;  /* 0x3f000000100c7423 */ /* 0x000fc60000002013 */
[----:B------:R-:W-:-:S04]  /*2dd0*/  FFMA.RM R8, R8, R9, 12582913 ;  /* 0x4b40000108087423 */ /* 0x000fc80000004009 */
[C---:B------:R-:W-:Y:S01]  /*2de0*/  FADD R11, R8.reuse, -12583039 ;  /* 0xcb40007f080b7421 */ /* 0x040fe20000000000 */
[----:B------:R-:W-:-:S03]  /*2df0*/  SHF.L.U32 R8, R8, 0x17, RZ ;  /* 0x0000001708087819 */ /* 0x000fc600000006ff */
[----:B------:R-:W-:Y:S01]  /*2e00*/  FFMA R13, R18, 1.4426950216293334961, -R11 ;  /* 0x3fb8aa3b120d7823 */ /* 0x000fe2000000080b */
[----:B------:R-:W-:Y:S01]  /*2e10*/  FFMA.RM R11, R12, R9, 12582913 ;  /* 0x4b4000010c0b7423 */ /* 0x000fe20000004009 */
[----:B------:R-:W-:Y:S02]  /*2e20*/  FFMA.SAT R12, R10, R19, 0.5 ;  /* 0x3f0000000a0c7423 */ /* 0x000fe40000002013 */
[----:B------:R-:W-:Y:S01]  /*2e30*/  FFMA R13, R18, 1.925963033500011079e-08, R13 ;  /* 0x32a57060120d7823 */ /* 0x000fe2000000000d */
[----:B------:R-:W-:Y:S01]  /*2e40*/  FADD R15, R11, -12583039 ;  /* 0xcb40007f0b0f7421 */ /* 0x000fe20000000000 */
[----:B------:R-:W-:Y:S01]  /*2e50*/  FFMA.RM R12, R12, R9, 12582913 ;  /* 0x4b4000010c0c7423 */ /* 0x000fe20000004009 */
[----:B------:R-:W-:Y:S02]  /*2e60*/  FFMA.SAT R18, R14, R19, 0.5 ;  /* 0x3f0000000e127423 */ /* 0x000fe40000002013 */
[----:B------:R-:W-:Y:S01]  /*2e70*/  FFMA R15, R16, 1.4426950216293334961, -R15 ;  /* 0x3fb8aa3b100f7823 */ /* 0x000fe2000000080f */
[----:B------:R-:W-:Y:S01]  /*2e80*/  FADD R17, R12, -12583039 ;  /* 0xcb40007f0c117421 */ /* 0x000fe20000000000 */
[----:B------:R-:W-:Y:S01]  /*2e90*/  FFMA.RM R9, R18, R9, 12582913 ;  /* 0x4b40000112097423 */ /* 0x000fe20000004009 */
[----:B------:R-:W0:Y:S01]  /*2ea0*/  MUFU.EX2 R13, R13 ;  /* 0x0000000d000d7308 */ /* 0x000e220000000800 */
[----:B------:R-:W-:Y:S01]  /*2eb0*/  FFMA R15, R16, 1.925963033500011079e-08, R15 ;  /* 0x32a57060100f7823 */ /* 0x000fe2000000000f */
[----:B------:R-:W-:Y:S01]  /*2ec0*/  FFMA R17, R10, 1.4426950216293334961, -R17 ;  /* 0x3fb8aa3b0a117823 */ /* 0x000fe20000000811 */
[----:B------:R-:W-:Y:S01]  /*2ed0*/  FADD R19, R9, -12583039 ;  /* 0xcb40007f09137421 */ /* 0x000fe20000000000 */
[----:B------:R-:W-:-:S02]  /*2ee0*/  IMAD.SHL.U32 R12, R12, 0x800000, RZ ;  /* 0x008000000c0c7824 */ /* 0x000fc400078e00ff */
[----:B------:R-:W-:Y:S01]  /*2ef0*/  FFMA R17, R10, 1.925963033500011079e-08, R17 ;  /* 0x32a570600a117823 */ /* 0x000fe20000000011 */
[C---:B------:R-:W-:Y:S01]  /*2f00*/  FFMA R19, R14.reuse, 1.4426950216293334961, -R19 ;  /* 0x3fb8aa3b0e137823 */ /* 0x040fe20000000813 */
[----:B------:R-:W1:Y:S01]  /*2f10*/  MUFU.EX2 R15, R15 ;  /* 0x0000000f000f7308 */ /* 0x000e620000000800 */
[----:B------:R-:W-:Y:S02]  /*2f20*/  IMAD.SHL.U32 R10, R11, 0x800000, RZ ;  /* 0x008000000b0a7824 */ /* 0x000fe400078e00ff */
[----:B------:R-:W-:-:S05]  /*2f30*/  FFMA R19, R14, 1.925963033500011079e-08, R19 ;  /* 0x32a570600e137823 */ /* 0x000fca0000000013 */
[----:B------:R-:W2:Y:S01]  /*2f40*/  MUFU.EX2 R17, R17 ;  /* 0x0000001100117308 */ /* 0x000ea20000000800 */
[----:B0-----:R-:W-:Y:S01]  /*2f50*/  FMUL R16, R8, R13 ;  /* 0x0000000d08107220 */ /* 0x001fe20000400000 */
[----:B------:R-:W-:-:S03]  /*2f60*/  SHF.L.U32 R8, R9, 0x17, RZ ;  /* 0x0000001709087819 */ /* 0x000fc600000006ff */
[----:B------:R-:W-:-:S03]  /*2f70*/  FADD R11, RZ, R16 ;  /* 0x00000010ff0b7221 */ /* 0x000fc60000000000 */
[----:B------:R-:W0:Y:S01]  /*2f80*/  MUFU.EX2 R19, R19 ;  /* 0x0000001300137308 */ /* 0x000e220000000800 */
[----:B-1----:R-:W-:Y:S01]  /*2f90*/  FMUL R10, R10, R15 ;  /* 0x0000000f0a0a7220 */ /* 0x002fe20000400000 */
[----:B------:R-:W-:Y:S01]  /*2fa0*/  MOV R15, 0xffffffff ;  /* 0xffffffff000f7802 */ /* 0x000fe20000000f00 */
[----:B--2---:R-:W-:Y:S02]  /*2fb0*/  FMUL R9, R12, R17 ;  /* 0x000000110c097220 */ /* 0x004fe40000400000 */
[----:B------:R-:W-:Y:S01]  /*2fc0*/  FADD R12, R11, R10 ;  /* 0x0000000a0b0c7221 */ /* 0x000fe20000000000 */
[----:B------:R-:W-:-:S03]  /*2fd0*/  IMAD.MOV.U32 R11, RZ, RZ, 0x1f ;  /* 0x0000001fff0b7424 */ /* 0x000fc600078e00ff */
[----:B------:R-:W-:Y:S01]  /*2fe0*/  FADD R13, R12, R9 ;  /* 0x000000090c0d7221 */ /* 0x000fe20000000000 */
[----:B------:R-:W-:Y:S02]  /*2ff0*/  IMAD.MOV.U32 R12, RZ, RZ, 0x10 ;  /* 0x00000010ff0c7424 */ /* 0x000fe400078e00ff */
[----:B0-----:R-:W-:-:S04]  /*3000*/  FMUL R8, R8, R19 ;  /* 0x0000001308087220 */ /* 0x001fc80000400000 */
[----:B------:R-:W-:-:S07]  /*3010*/  FADD R13, R13, R8 ;  /* 0x000000080d0d7221 */ /* 0x000fce0000000000 */
[----:B------:R-:W-:Y:S05]  /*3020*/  WARPSYNC.COLLECTIVE R15, `(.L_x_5244) ;  /* 0x000000000f087348 */ /* 0x000fea0003c00000 */
[----:B------:R0:W1:Y:S02]  /*3030*/  SHFL.BFLY P6, R14, R13, R12, R11 ;  /* 0x0c00000c0d0e7389 */ /* 0x00006400000c000b */
[----:B01----:R-:W-:Y:S05]  /*3040*/  ENDCOLLECTIVE ;  /* 0x000000000000791b */ /* 0x003fea0003800000 */
.L_x_5244:
[----:B------:R-:W-:Y:S02]  /*3050*/  IMAD.MOV.U32 R12, RZ, RZ, 0x8 ;  /* 0x00000008ff0c7424 */ /* 0x000fe400078e00ff */
[----:B------:R-:W-:-:S04]  /*3060*/  FADD R17, R13, R14 ;  /* 0x0000000e0d117221 */ /* 0x000fc80000000000 */
[----:B------:R-:W-:-:S07]  /*3070*/  IMAD.MOV.U32 R13, RZ, RZ, R17 ;  /* 0x000000ffff0d7224 */ /* 0x000fce00078e0011 */
[----:B------:R-:W-:Y:S05]  /*3080*/  WARPSYNC.COLLECTIVE R15, `(.L_x_5245) ;  /* 0x000000000f087348 */ /* 0x000fea0003c00000 */
[----:B------:R0:W1:Y:S02]  /*3090*/  SHFL.BFLY P6, R14, R13, R12, R11 ;  /* 0x0c00000c0d0e7389 */ /* 0x00006400000c000b */
[----:B01----:R-:W-:Y:S05]  /*30a0*/  ENDCOLLECTIVE ;  /* 0x000000000000791b */ /* 0x003fea0003800000 */
.L_x_5245:
[----:B------:R-:W-:Y:S02]  /*30b0*/  IMAD.MOV.U32 R12, RZ, RZ, 0x4 ;  /* 0x00000004ff0c7424 */ /* 0x000fe400078e00ff */
[----:B------:R-:W-:-:S05]  /*30c0*/  FADD R18, R17, R14 ;  /* 0x0000000e11127221 */ /* 0x000fca0000000000 */
[----:B------:R-:W-:-:S07]  /*30d0*/  MOV R13, R18 ;  /* 0x00000012000d7202 */ /* 0x000fce0000000f00 */
[----:B------:R-:W-:Y:S05]  /*30e0*/  WARPSYNC.COLLECTIVE R15, `(.L_x_5246) ;  /* 0x000000000f087348 */ /* 0x000fea0003c00000 */
[----:B------:R0:W1:Y:S02]  /*30f0*/  SHFL.BFLY P6, R14, R13, R12, R11 ;  /* 0x0c00000c0d0e7389 */ /* 0x00006400000c000b */
[----:B01----:R-:W-:Y:S05]  /*3100*/  ENDCOLLECTIVE ;  /* 0x000000000000791b */ /* 0x003fea0003800000 */
.L_x_5246:
[----:B------:R-:W-:Y:S02]  /*3110*/  HFMA2 R12, -RZ, RZ, 0, 1.1920928955078125e-07 ;  /* 0x00000002ff0c7431 */ /* 0x000fe400000001ff */
[----:B------:R-:W-:-:S04]  /*3120*/  FADD R19, R18, R14 ;  /* 0x0000000e12137221 */ /* 0x000fc80000000000 */
[----:B------:R-:W-:-:S07]  /*3130*/  IMAD.MOV.U32 R13, RZ, RZ, R19 ;  /* 0x000000ffff0d7224 */ /* 0x000fce00078e0013 */
[----:B------:R-:W-:Y:S05]  /*3140*/  WARPSYNC.COLLECTIVE R15, `(.L_x_5247) ;  /* 0x000000000f087348 */ /* 0x000fea0003c00000 */
[----:B------:R0:W1:Y:S02]  /*3150*/  SHFL.BFLY P6, R14, R13, R12, R11 ;  /* 0x0c00000c0d0e7389 */ /* 0x00006400000c000b */
[----:B01----:R-:W-:Y:S05]  /*3160*/  ENDCOLLECTIVE ;  /* 0x000000000000791b */ /* 0x003fea0003800000 */
.L_x_5247:
[----:B------:R-:W-:Y:S02]  /*3170*/  IMAD.MOV.U32 R12, RZ, RZ, 0x1 ;  /* 0x00000001ff0c7424 */ /* 0x000fe400078e00ff */
[----:B------:R-:W-:-:S04]  /*3180*/  FADD R20, R19, R14 ;  /* 0x0000000e13147221 */ /* 0x000fc80000000000 */
[----:B------:R-:W-:-:S07]  /*3190*/  IMAD.MOV.U32 R13, RZ, RZ, R20 ;  /* 0x000000ffff0d7224 */ /* 0x000fce00078e0014 */
[----:B------:R-:W-:Y:S05]  /*31a0*/  WARPSYNC.COLLECTIVE R15, `(.L_x_5248) ;  /* 0x000000000f087348 */ /* 0x000fea0003c00000 */
[----:B------:R0:W1:Y:S02]  /*31b0*/  SHFL.BFLY P6, R14, R13, R12, R11 ;  /* 0x0c00000c0d0e7389 */ /* 0x00006400000c000b */
[----:B01----:R-:W-:Y:S05]  /*31c0*/  ENDCOLLECTIVE ;  /* 0x000000000000791b */ /* 0x003fea0003800000 */
.L_x_5248:
[----:B------:R-:W-:Y:S05]  /*31d0*/  BRA `(.L_x_5249) ;  /* 0xfffffff000e47947 */ /* 0x000fea000383ffff */
        .weak           $__internal_66_$__cuda_sm3x_div_rn_noftz_f32_slowpath
        .type           $__internal_66_$__cuda_sm3x_div_rn_noftz_f32_slowpath,@function
        .size           $__internal_66_$__cuda_sm3x_div_rn_noftz_f32_slowpath,(.L_x_37443 - $__internal_66_$__cuda_sm3x_div_rn_noftz_f32_slowpath)
$__internal_66_$__cuda_sm3x_div_rn_noftz_f32_slowpath:
        /* <DEDUP_REMOVED lines=35> */
.L_x_5251:
[----:B------:R-:W-:Y:S01]  /*3410*/  LEA R16, R13, 0xc0800000, 0x17 ;  /* 0xc08000000d107811 */ /* 0x000fe200078eb8ff */
[----:B------:R-:W-:Y:S04]  /*3420*/  BSSY.RECONVERGENT B3, `(.L_x_5256) ;  /* 0x0000036000037945 */ /* 0x000fe80003800200 */
[----:B------:R-:W-:Y:S02]  /*3430*/  IMAD.IADD R25, R11, 0x1, -R16 ;  /* 0x000000010b197824 */ /* 0x000fe400078e0a10 */
[----:B------:R-:W-:Y:S02]  /*3440*/  VIADD R16, R21, 0xffffff81 ;  /* 0xffffff8115107836 */ /* 0x000fe40000000000 */
        /* <DEDUP_REMOVED lines=30> */
[----:B------:R-:W-:Y:S01]  /*3630*/  ISETP.NE.AND P2, PT, R13, RZ, PT ;  /* 0x000000ff0d00720c */ /* 0x000fe20003f45270 */
[----:B------:R-:W-:Y:S01]  /*3640*/  FFMA.RM R19, R24, R20, R19 ;  /* 0x0000001418137223 */ /* 0x000fe20000004013 */
[----:B------:R-:W-:Y:S01]  /*3650*/  LOP3.LUT R18, R18, 0x800000, RZ, 0xfc, !PT ;  /* 0x0080000012127812 */ /* 0x000fe200078efcff */
[----:B------:R-:W-:-:S03]  /*3660*/  IMAD.MOV R13, RZ, RZ, -R13 ;  /* 0x000000ffff0d7224 */ /* 0x000fc600078e0a0d */
        /* <DEDUP_REMOVED lines=13> */
.L_x_5258:
[----:B------:R-:W-:-:S04]  /*3740*/  LOP3.LUT R11, R11, 0x80000000, RZ, 0xc0, !PT ;  /* 0x800000000b0b7812 */ /* 0x000fc800078ec0ff */
[----:B------:R-:W-:Y:S01]  /*3750*/  LOP3.LUT R11, R11, 0x7f800000, RZ, 0xfc, !PT ;  /* 0x7f8000000b0b7812 */ /* 0x000fe200078efcff */
[----:B------:R-:W-:Y:S06]  /*3760*/  BRA `(.L_x_5259) ;  /* 0x0000000000047947 */ /* 0x000fec0003800000 */
.L_x_5257:
[----:B------:R-:W-:-:S07]  /*3770*/  LEA R11, R18, R11, 0x17 ;  /* 0x0000000b120b7211 */ /* 0x000fce00078eb8ff */
.L_x_5259:
[----:B------:R-:W-:Y:S05]  /*3780*/  BSYNC.RECONVERGENT B3 ;  /* 0x0000000000037941 */ /* 0x000fea0003800200 */
.L_x_5256:
[----:B------:R-:W-:Y:S05]  /*3790*/  BRA `(.L_x_5260) ;  /* 0x0000000000207947 */ /* 0x000fea0003800000 */
.L_x_5255:
[----:B------:R-:W-:-:S04]  /*37a0*/  LOP3.LUT R11, R11, 0x80000000, R19, 0x48, !PT ;  /* 0x800000000b0b7812 */ /* 0x000fc800078e4813 */
[----:B------:R-:W-:Y:S01]  /*37b0*/  LOP3.LUT R11, R11, 0x7f800000, RZ, 0xfc, !PT ;  /* 0x7f8000000b0b7812 */ /* 0x000fe200078efcff */
[----:B------:R-:W-:Y:S06]  /*37c0*/  BRA `(.L_x_5260) ;  /* 0x0000000000147947 */ /* 0x000fec0003800000 */
.L_x_5254:
[----:B------:R-:W-:Y:S01]  /*37d0*/  LOP3.LUT R11, R11, 0x80000000, R19, 0x48, !PT ;  /* 0x800000000b0b7812 */ /* 0x000fe200078e4813 */
[----:B------:R-:W-:Y:S06]  /*37e0*/  BRA `(.L_x_5260) ;  /* 0x00000000000c7947 */ /* 0x000fec0003800000 */
.L_x_5253:
[----:B------:R-:W0:Y:S01]  /*37f0*/  MUFU.RSQ R11, -QNAN ;  /* 0xffc00000000b7908 */ /* 0x000e220000001400 */
[----:B------:R-:W-:Y:S05]  /*3800*/  BRA `(.L_x_5260) ;  /* 0x0000000000047947 */ /* 0x000fea0003800000 */
.L_x_5252:
[----:B------:R-:W-:-:S07]  /*3810*/  FADD.FTZ R11, R16, R11 ;  /* 0x0000000b100b7221 */ /* 0x000fce0000010000 */
.L_x_5260:
[----:B------:R-:W-:Y:S05]  /*3820*/  BSYNC.RECONVERGENT B2 ;  /* 0x0000000000027941 */ /* 0x000fea0003800200 */
.L_x_5250:
[----:B------:R-:W-:-:S04]  /*3830*/  IMAD.MOV.U32 R13, RZ, RZ, 0x0 ;  /* 0x00000000ff0d7424 */ /* 0x000fc800078e00ff */
[----:B0-----:R-:W-:Y:S05]  /*3840*/  RET.REL.NODEC R12 `(_Z15SoftmaxWarpImplI22BroadcastScaleMaskLoadIffbLm4EiE11DirectStoreIffEfLi1ELi4ELi32ELi1ELb1EL9Algorithm0EEvT_T0_ll) ;  /* 0xffffffc40cec7950 */ /* 0x001fea0003c3ffff */
.L_x_5261:
        /* <DEDUP_REMOVED lines=11> */
.L_x_37443:


//--------------------- .text._Z15SoftmaxWarpImplI22BroadcastScaleMaskLoadIffbLm4EiE11DirectStoreIffEfLi1ELi4ELi32ELi1ELb0EL9Algorithm0EEvT_T0_ll --------------------------
	.section	.text._Z15SoftmaxWarpImplI22BroadcastScaleMaskLoadIffbLm4EiE11DirectStoreIffEfLi1ELi4ELi32ELi1ELb0EL9Algorithm0EEvT_T0_ll,"ax",@progbits
	.align	128
        .global         _Z15SoftmaxWarpImplI22BroadcastScaleMaskLoadIffbLm4EiE11DirectStoreIffEfLi1ELi4ELi32ELi1ELb0EL9Algorithm0EEvT_T0_ll
        .type           _Z15SoftmaxWarpImplI22BroadcastScaleMaskLoadIffbLm4EiE11DirectStoreIffEfLi1ELi4ELi32ELi1ELb0EL9Algorithm0EEvT_T0_ll,@function
        .size           _Z15SoftmaxWarpImplI22BroadcastScaleMaskLoadIffbLm4EiE11DirectStoreIffEfLi1ELi4ELi32ELi1ELb0EL9Algorithm0EEvT_T0_ll,(.L_x_37444 - _Z15SoftmaxWarpImplI22BroadcastScaleMaskLoadIffbLm4EiE11DirectStoreIffEfLi1ELi4ELi32ELi1ELb0EL9Algorithm0EEvT_T0_ll)
        .other          _Z15SoftmaxWarpImplI22BroadcastScaleMaskLoadIffbLm4EiE11DirectStoreIffEfLi1ELi4ELi32ELi1ELb0EL9Algorithm0EEvT_T0_ll,@"STO_CUDA_ENTRY STV_DEFAULT"
_Z15SoftmaxWarpImplI22BroadcastScaleMaskLoadIffbLm4EiE11DirectStoreIffEfLi1ELi4ELi32ELi1ELb0EL9Algorithm0EEvT_T0_ll:
.text._Z15SoftmaxWarpImplI22BroadcastScaleMaskLoadIffbLm4EiE11DirectStoreIffEfLi1ELi4ELi32ELi1ELb0EL9Algorithm0EEvT_T0_ll:
[----:B------:R-:W0:Y:S01]  /*0000*/  LDC R1, c[0x0][0x37c] ;  /* 0x0000df00ff017b82 */ /* 0x000e220000000800 */
[----:B------:R-:W1:Y:S01]  /*0010*/  LDCU.64 UR4, c[0x0][0x410] ;  /* 0x00008200ff0477ac */ /* 0x000e620008000a00 */
[----:B------:R-:W2:Y:S01]  /*0020*/  LDCU UR60, c[0x0][0x3e8] ;  /* 0x00007d00ff3c77ac */ /* 0x000ea20008000800 */
[----:B------:R-:W3:Y:S01]  /*0030*/  LDCU UR59, c[0x0][0x3bc] ;  /* 0x00007780ff3b77ac */ /* 0x000ee20008000800 */
[----:B------:R-:W4:Y:S01]  /*0040*/  LDCU UR58, c[0x0][0x3c0] ;  /* 0x00007800ff3a77ac */ /* 0x000f220008000800 */
[----:B------:R-:W0:Y:S01]  /*0050*/  LDCU.64 UR56, c[0x0][0x3f8] ;  /* 0x00007f00ff3877ac */ /* 0x000e220008000a00 */
[----:B-1----:R-:W-:Y:S01]  /*0060*/  UISETP.GE.U32.AND UP0, UPT, UR4, 0x81, UPT ;  /* 0x000000810400788c */ /* 0x002fe2000bf06070 */
[----:B------:R-:W1:Y:S03]  /*0070*/  LDCU.128 UR36, c[0x0][0x3a0] ;  /* 0x00007400ff2477ac */ /* 0x000e660008000c00 */
        /* <DEDUP_REMOVED lines=22> */
.L_x_5262:
        /* <DEDUP_REMOVED lines=14> */
.L_x_5273:
[----:B--2---:R-:W2:Y:S01]  /*02c0*/  LDC R11, c[0x0][0x3b8] ;  /* 0x0000ee00ff0b7b82 */ /* 0x004ea20000000800 */
[----:B0-----:R-:W-:Y:S01]  /*02d0*/  IMAD R14, R9, UR60, R10 ;  /* 0x0000003c090e7c24 */ /* 0x001fe2000f8e020a */
[----:B------:R-:W-:Y:S01]  /*02e0*/  IABS R12, UR59 ;  /* 0x0000003b000c7c13 */ /* 0x000fe20008000000 */
[----:B------:R-:W-:Y:S01]  /*02f0*/  UISETP.NE.U32.AND UP0, UPT, UR42, 0x1, UPT ;  /* 0x000000012a00788c */ /* 0x000fe2000bf05070 */
[----:B-1----:R-:W-:Y:S01]  /*0300*/  R2UR UR6, R6 ;  /* 0x00000000060672ca */ /* 0x002fe200000e0000 */
[----:B------:R-:W-:Y:S01]  /*0310*/  UISETP.NE.U32.AND UP2, UPT, UR40, 0x1, UPT ;  /* 0x000000012800788c */ /* 0x000fe2000bf45070 */
[----:B------:R-:W-:Y:S01]  /*0320*/  IABS R18, R14 ;  /* 0x0000000e00127213 */ /* 0x000fe20000000000 */
[----:B------:R-:W-:Y:S01]  /*0330*/  UISETP.NE.AND.EX UP0, UPT, UR43, URZ, UPT, UP0 ;  /* 0x000000ff2b00728c */ /* 0x000fe2000bf05300 */
[----:B------:R-:W-:Y:S01]  /*0340*/  R2UR UR4, R12 ;  /* 0x000000000c0472ca */ /* 0x000fe200000e0000 */
[----:B------:R-:W-:Y:S01]  /*0350*/  UISETP.NE.AND.EX UP2, UPT, UR41, URZ, UPT, UP2 ;  /* 0x000000ff2900728c */ /* 0x000fe2000bf45320 */
[----:B------:R-:W-:Y:S01]  /*0360*/  R2UR UR7, R7 ;  /* 0x00000000070772ca */ /* 0x000fe200000e0000 */
[----:B------:R-:W-:-:S04]  /*0370*/  UISETP.NE.U32.AND UP1, UPT, UR36, 0x1, UPT ;  /* 0x000000012400788c */ /* 0x000fc8000bf25070 */
[----:B------:R-:W-:Y:S01]  /*0380*/  PLOP3.LUT P6, PT, PT, PT, UP2, 0x40, 0x4 ;  /* 0x000000000004781c */ /* 0x000fe20003fce828 */
[----:B------:R-:W-:Y:S01]  /*0390*/  UISETP.NE.AND.EX UP1, UPT, UR37, URZ, UPT, UP1 ;  /* 0x000000ff2500728c */ /* 0x000fe2000bf25310 */
[----:B--2---:R-:W-:-:S04]  /*03a0*/  IABS R5, R11 ;  /* 0x0000000b00057213 */ /* 0x004fc80000000000 */
[----:B------:R-:W0:Y:S08]  /*03b0*/  I2F.RP R0, R5 ;  /* 0x0000000500007306 */ /* 0x000e300000209400 */
[----:B0-----:R-:W0:Y:S02]  /*03c0*/  MUFU.RCP R0, R0 ;  /* 0x0000000000007308 */ /* 0x001e240000001000 */
[----:B0-----:R-:W-:-:S06]  /*03d0*/  VIADD R2, R0, 0xffffffe ;  /* 0x0ffffffe00027836 */ /* 0x001fcc0000000000 */
[----:B------:R0:W1:Y:S02]  /*03e0*/  F2I.FTZ.U32.TRUNC.NTZ R3, R2 ;  /* 0x0000000200037305 */ /* 0x000064000021f000 */
[----:B0-----:R-:W-:Y:S01]  /*03f0*/  MOV R2, RZ ;  /* 0x000000ff00027202 */ /* 0x001fe20000000f00 */
[----:B-1----:R-:W-:-:S04]  /*0400*/  IMAD.MOV R4, RZ, RZ, -R3 ;  /* 0x000000ffff047224 */ /* 0x002fc800078e0a03 */
[----:B------:R-:W-:Y:S02]  /*0410*/  IMAD R13, R4, R5, RZ ;  /* 0x00000005040d7224 */ /* 0x000fe400078e02ff */
[----:B------:R-:W-:Y:S02]  /*0420*/  VIADD R4, R14, 0x20 ;  /* 0x000000200e047836 */ /* 0x000fe40000000000 */
[----:B------:R-:W-:Y:S02]  /*0430*/  IMAD.HI.U32 R0, R3, R13, R2 ;  /* 0x0000000d03007227 */ /* 0x000fe400078e0002 */
[----:B------:R-:W0:Y:S01]  /*0440*/  I2F.RP R13, UR4 ;  /* 0x00000004000d7d06 */ /* 0x000e220008209400 */
[----:B------:R-:W-:Y:S02]  /*0450*/  IABS R20, R4 ;  /* 0x0000000400147213 */ /* 0x000fe40000000000 */
[----:B------:R-:W-:Y:S01]  /*0460*/  LOP3.LUT R15, R4, R11, RZ, 0x3c, !PT ;  /* 0x0000000b040f7212 */ /* 0x000fe200078e3cff */
[----:B------:R-:W-:-:S04]  /*0470*/  IMAD.HI.U32 R12, R0, R18, RZ ;  /* 0x00000012000c7227 */ /* 0x000fc800078e00ff */
[----:B------:R-:W-:-:S04]  /*0480*/  IMAD.MOV R2, RZ, RZ, -R12 ;  /* 0x000000ffff027224 */ /* 0x000fc800078e0a0c */
[C---:B------:R-:W-:Y:S02]  /*0490*/  IMAD R18, R5.reuse, R2, R18 ;  /* 0x0000000205127224 */ /* 0x040fe400078e0212 */
[----:B------:R-:W-:Y:S01]  /*04a0*/  IMAD.HI.U32 R2, R0, R20, RZ ;  /* 0x0000001400027227 */ /* 0x000fe200078e00ff */
[----:B0-----:R-:W0:Y:S02]  /*04b0*/  MUFU.RCP R13, R13 ;  /* 0x0000000d000d7308 */ /* 0x001e240000001000 */
[----:B------:R-:W-:Y:S01]  /*04c0*/  ISETP.GT.U32.AND P1, PT, R5, R18, PT ;  /* 0x000000120500720c */ /* 0x000fe20003f24070 */
[----:B------:R-:W-:-:S04]  /*04d0*/  IMAD.MOV R3, RZ, RZ, -R2 ;  /* 0x000000ffff037224 */ /* 0x000fc800078e0a02 */
[----:B------:R-:W-:Y:S01]  /*04e0*/  IMAD R20, R5, R3, R20 ;  /* 0x0000000305147224 */ /* 0x000fe200078e0214 */
[----:B------:R-:W-:-:S04]  /*04f0*/  LOP3.LUT R3, R14, R11, RZ, 0x3c, !PT ;  /* 0x0000000b0e037212 */ /* 0x000fc800078e3cff */
[----:B------:R-:W-:Y:S02]  /*0500*/  ISETP.GT.U32.AND P3, PT, R5, R20, PT ;  /* 0x000000140500720c */ /* 0x000fe40003f64070 */
[----:B------:R-:W-:Y:S01]  /*0510*/  ISETP.GE.AND P2, PT, R3, RZ, PT ;  /* 0x000000ff0300720c */ /* 0x000fe20003f46270 */
[----:B------:R-:W-:Y:S01]  /*0520*/  @!P1 VIADD R12, R12, 0x1 ;  /* 0x000000010c0c9836 */ /* 0x000fe20000000000 */
[-C--:B------:R-:W-:Y:S01]  /*0530*/  @!P1 IADD3 R18, PT, PT, R18, -R5.reuse, RZ ;  /* 0x8000000512129210 */ /* 0x080fe20007ffe0ff */
[----:B0-----:R-:W-:Y:S01]  /*0540*/  VIADD R3, R13, 0xffffffe ;  /* 0x0ffffffe0d037836 */ /* 0x001fe20000000000 */
[----:B------:R-:W-:Y:S02]  /*0550*/  ISETP.NE.AND P1, PT, R11, RZ, PT ;  /* 0x000000ff0b00720c */ /* 0x000fe40003f25270 */
[----:B------:R-:W-:-:S03]  /*0560*/  ISETP.GE.U32.AND P0, PT, R18, R5, PT ;  /* 0x000000051200720c */ /* 0x000fc60003f06070 */
[----:B------:R-:W0:Y:S02]  /*0570*/  F2I.FTZ.U32.TRUNC.NTZ R3, R3 ;  /* 0x0000000300037305 */ /* 0x000e24000021f000 */
[----:B------:R-:W-:Y:S01]  /*0580*/  @!P3 IMAD.IADD R20, R20, 0x1, -R5 ;  /* 0x000000011414b824 */ /* 0x000fe200078e0a05 */
[----:B------:R-:W-:-:S07]  /*0590*/  @!P3 IADD3 R2, PT, PT, R2, 0x1, RZ ;  /* 0x000000010202b810 */ /* 0x000fce0007ffe0ff */
[----:B------:R-:W-:Y:S02]  /*05a0*/  @P0 IADD3 R12, PT, PT, R12, 0x1, RZ ;  /* 0x000000010c0c0810 */ /* 0x000fe40007ffe0ff */
[----:B------:R-:W-:-:S03]  /*05b0*/  ISETP.GE.U32.AND P0, PT, R20, R5, PT ;  /* 0x000000051400720c */ /* 0x000fc60003f06070 */
[----:B------:R-:W-:Y:S01]  /*05c0*/  IMAD.MOV.U32 R13, RZ, RZ, R12 ;  /* 0x000000ffff0d7224 */ /* 0x000fe200078e000c */
[----:B------:R-:W-:-:S03]  /*05d0*/  LOP3.LUT R12, RZ, R11, RZ, 0x33, !PT ;  /* 0x0000000bff0c7212 */ /* 0x000fc600078e33ff */
[----:B------:R-:W-:Y:S01]  /*05e0*/  @!P2 IMAD.MOV R13, RZ, RZ, -R13 ;  /* 0x000000ffff0da224 */ /* 0x000fe200078e0a0d */
[----:B------:R-:W-:Y:S02]  /*05f0*/  ISETP.GE.AND P2, PT, R15, RZ, PT ;  /* 0x000000ff0f00720c */ /* 0x000fe40003f46270 */
[----:B------:R-:W-:Y:S02]  /*0600*/  IABS R15, UR58 ;  /* 0x0000003a000f7c13 */ /* 0x000fe40008000000 */
[----:B------:R-:W-:Y:S01]  /*0610*/  SEL R18, R12, R13, !P1 ;  /* 0x0000000d0c127207 */ /* 0x000fe20004800000 */
[----:B------:R-:W-:Y:S01]  /*0620*/  @P0 VIADD R2, R2, 0x1 ;  /* 0x0000000102020836 */ /* 0x000fe20000000000 */
[----:B------:R-:W-:Y:S01]  /*0630*/  R2UR UR5, R15 ;  /* 0x000000000f0572ca */ /* 0x000fe200000e0000 */
[----:B0-----:R-:W-:Y:S01]  /*0640*/  IMAD.MOV R13, RZ, RZ, -R3 ;  /* 0x000000ffff0d7224 */ /* 0x001fe200078e0a03 */
[----:B------:R-:W-:Y:S01]  /*0650*/  IADD3 R24, PT, PT, -R18, RZ, RZ ;  /* 0x000000ff12187210 */ /* 0x000fe20007ffe1ff */
[----:B------:R-:W-:-:S02]  /*0660*/  IMAD.MOV.U32 R17, RZ, RZ, R2 ;  /* 0x000000ffff117224 */ /* 0x000fc400078e0002 */
[----:B------:R-:W-:Y:S02]  /*0670*/  HFMA2 R2, -RZ, RZ, 0, 0 ;  /* 0x00000000ff027431 */ /* 0x000fe400000001ff */
[----:B------:R-:W-:Y:S01]  /*0680*/  IMAD R13, R13, UR4, RZ ;  /* 0x000000040d0d7c24 */ /* 0x000fe2000f8e02ff */
[----:B------:R-:W-:Y:S01]  /*0690*/  SEL R18, R18, RZ, !P6 ;  /* 0x000000ff12127207 */ /* 0x000fe20007000000 */
[----:B------:R-:W-:Y:S01]  /*06a0*/  IMAD R24, R11, R24, R14 ;  /* 0x000000180b187224 */ /* 0x000fe200078e020e */
[----:B------:R-:W-:Y:S01]  /*06b0*/  PLOP3.LUT P6, PT, PT, PT, UP0, 0x40, 0x4 ;  /* 0x000000000004781c */ /* 0x000fe20003fce808 */
[----:B------:R-:W-:-:S03]  /*06c0*/  @!P2 IMAD.MOV R17, RZ, RZ, -R17 ;  /* 0x000000ffff11a224 */ /* 0x000fc600078e0a11 */
[----:B------:R-:W-:Y:S01]  /*06d0*/  IABS R15, R24 ;  /* 0x00000018000f7213 */ /* 0x000fe20000000000 */
[----:B------:R-:W0:Y:S01]  /*06e0*/  I2F.RP R19, UR5 ;  /* 0x0000000500137d06 */ /* 0x000e220008209400 */
[----:B------:R-:W-:Y:S01]  /*06f0*/  IMAD.HI.U32 R13, R3, R13, R2 ;  /* 0x0000000d030d7227 */ /* 0x000fe200078e0002 */
[----:B------:R-:W-:-:S03]  /*0700*/  SEL R17, R12, R17, !P1 ;  /* 0x000000110c117207 */ /* 0x000fc60004800000 */
[----:B------:R-:W-:Y:S02]  /*0710*/  IMAD.MOV.U32 R2, RZ, RZ, R15 ;  /* 0x000000ffff027224 */ /* 0x000fe400078e000f */
[----:B------:R-:W-:Y:S02]  /*0720*/  IMAD.MOV R23, RZ, RZ, -R17 ;  /* 0x000000ffff177224 */ /* 0x000fe400078e0a11 */
[----:B------:R-:W-:-:S04]  /*0730*/  IMAD.HI.U32 R15, R13, R2, RZ ;  /* 0x000000020d0f7227 */ /* 0x000fc800078e00ff */
[----:B------:R-:W-:Y:S01]  /*0740*/  IMAD R23, R11, R23, R4 ;  /* 0x000000170b177224 */ /* 0x000fe200078e0204 */
[----:B------:R-:W-:Y:S01]  /*0750*/  IADD3 R3, PT, PT, -R15, RZ, RZ ;  /* 0x000000ff0f037210 */ /* 0x000fe20007ffe1ff */
[----:B0-----:R-:W0:Y:S03]  /*0760*/  MUFU.RCP R19, R19 ;  /* 0x0000001300137308 */ /* 0x001e260000001000 */
[----:B------:R-:W-:Y:S01]  /*0770*/  IABS R20, R23 ;  /* 0x0000001700147213 */ /* 0x000fe20000000000 */
[----:B------:R-:W-:-:S04]  /*0780*/  IMAD R3, R3, UR4, R2 ;  /* 0x0000000403037c24 */ /* 0x000fc8000f8e0202 */
[----:B------:R-:W-:Y:S01]  /*0790*/  IMAD.HI.U32 R2, R13, R20, RZ ;  /* 0x000000140d027227 */ /* 0x000fe200078e00ff */
[----:B------:R-:W-:-:S03]  /*07a0*/  ISETP.LT.U32.AND P3, PT, R3, UR4, PT ;  /* 0x0000000403007c0c */ /* 0x000fc6000bf61070 */
[----:B------:R-:W-:-:S04]  /*07b0*/  IMAD.MOV R21, RZ, RZ, -R2 ;  /* 0x000000ffff157224 */ /* 0x000fc800078e0a02 */
[----:B------:R-:W-:Y:S01]  /*07c0*/  IMAD R20, R21, UR4, R20 ;  /* 0x0000000415147c24 */ /* 0x000fe2000f8e0214 */
[----:B0-----:R-:W-:Y:S02]  /*07d0*/  IADD3 R21, PT, PT, R19, 0xffffffe, RZ ;  /* 0x0ffffffe13157810 */ /* 0x001fe40007ffe0ff */
[----:B------:R-:W-:Y:S02]  /*07e0*/  LOP3.LUT R19, R23, UR59, RZ, 0x3c, !PT ;  /* 0x0000003b17137c12 */ /* 0x000fe4000f8e3cff */
[----:B------:R-:W-:Y:S01]  /*07f0*/  ISETP.LT.U32.AND P2, PT, R20, UR4, PT ;  /* 0x0000000414007c0c */ /* 0x000fe2000bf41070 */
[----:B------:R-:W-:Y:S02]  /*0800*/  @!P3 VIADD R3, R3, -UR4 ;  /* 0x800000040303bc36 */ /* 0x000fe40008000000 */
[----:B------:R-:W-:-:S03]  /*0810*/  @!P3 VIADD R15, R15, 0x1 ;  /* 0x000000010f0fb836 */ /* 0x000fc60000000000 */
[----:B------:R-:W-:Y:S02]  /*0820*/  ISETP.GE.U32.AND P0, PT, R3, UR4, PT ;  /* 0x0000000403007c0c */ /* 0x000fe4000bf06070 */
[----:B------:R-:W-:-:S04]  /*0830*/  LOP3.LUT R3, R24, UR59, RZ, 0x3c, !PT ;  /* 0x0000003b18037c12 */ /* 0x000fc8000f8e3cff */
[----:B------:R-:W-:Y:S01]  /*0840*/  ISETP.GE.AND P4, PT, R3, RZ, PT ;  /* 0x000000ff0300720c */ /* 0x000fe20003f86270 */
[----:B------:R-:W-:Y:S01]  /*0850*/  @!P2 VIADD R20, R20, -UR4 ;  /* 0x800000041414ac36 */ /* 0x000fe20008000000 */
[----:B------:R-:W0:Y:S01]  /*0860*/  F2I.FTZ.U32.TRUNC.NTZ R3, R21 ;  /* 0x0000001500037305 */ /* 0x000e22000021f000 */
[----:B------:R-:W-:Y:S01]  /*0870*/  @!P2 VIADD R2, R2, 0x1 ;  /* 0x000000010202a836 */ /* 0x000fe20000000000 */
[----:B------:R-:W-:Y:S02]  /*0880*/  PLOP3.LUT P2, PT, PT, PT, UP0, 0x40, 0x4 ;  /* 0x000000000004781c */ /* 0x000fe40003f4e808 */
[----:B------:R-:W-:Y:S02]  /*0890*/  ISETP.GE.U32.AND P3, PT, R20, UR4, PT ;  /* 0x0000000414007c0c */ /* 0x000fe4000bf66070 */
[----:B------:R-:W-:Y:S02]  /*08a0*/  @P0 IADD3 R15, PT, PT, R15, 0x1, RZ ;  /* 0x000000010f0f0810 */ /* 0x000fe40007ffe0ff */
[----:B------:R-:W-:-:S03]  /*08b0*/  ISETP.NE.AND P0, PT, RZ, UR59, PT ;  /* 0x0000003bff007c0c */ /* 0x000fc6000bf05270 */
[----:B------:R-:W-:Y:S01]  /*08c0*/  IMAD.MOV.U32 R20, RZ, RZ, R15 ;  /* 0x000000ffff147224 */ /* 0x000fe200078e000f */
[----:B------:R-:W-:-:S03]  /*08d0*/  LOP3.LUT R15, RZ, UR59, RZ, 0x33, !PT ;  /* 0x0000003bff0f7c12 */ /* 0x000fc6000f8e33ff */
[----:B------:R-:W-:Y:S01]  /*08e0*/  @!P4 IMAD.MOV R20, RZ, RZ, -R20 ;  /* 0x000000ffff14c224 */ /* 0x000fe200078e0a14 */
[----:B------:R-:W-:Y:S02]  /*08f0*/  ISETP.GE.AND P4, PT, R19, RZ, PT ;  /* 0x000000ff1300720c */ /* 0x000fe40003f86270 */
[----:B------:R-:W-:Y:S02]  /*0900*/  @P3 IADD3 R2, PT, PT, R2, 0x1, RZ ;  /* 0x0000000102023810 */ /* 0x000fe40007ffe0ff */
[----:B------:R-:W-:Y:S02]  /*0910*/  SEL R19, R15, R20, !P0 ;  /* 0x000000140f137207 */ /* 0x000fe40004000000 */
[----:B0-----:R-:W-:Y:S01]  /*0920*/  IADD3 R22, PT, PT, RZ, -R3, RZ ;  /* 0x80000003ff167210 */ /* 0x001fe20007ffe0ff */
[----:B------:R-:W-:Y:S01]  /*0930*/  IMAD.MOV.U32 R20, RZ, RZ, R2 ;  /* 0x000000ffff147224 */ /* 0x000fe200078e0002 */
[----:B------:R-:W-:Y:S01]  /*0940*/  PLOP3.LUT P3, PT, PT, PT, UP2, 0x40, 0x4 ;  /* 0x000000000004781c */ /* 0x000fe20003f6e828 */
[----:B------:R-:W-:-:S02]  /*0950*/  IMAD.MOV R21, RZ, RZ, -R19 ;  /* 0x000000ffff157224 */ /* 0x000fc400078e0a13 */
[----:B------:R-:W-:Y:S02]  /*0960*/  IMAD.MOV.U32 R2, RZ, RZ, RZ ;  /* 0x000000ffff027224 */ /* 0x000fe400078e00ff */
[----:B------:R-:W-:Y:S01]  /*0970*/  IMAD R24, R21, UR59, R24 ;  /* 0x0000003b15187c24 */ /* 0x000fe2000f8e0218 */
[----:B------:R-:W-:Y:S01]  /*0980*/  @!P4 IADD3 R20, PT, PT, -R20, RZ, RZ ;  /* 0x000000ff1414c210 */ /* 0x000fe20007ffe1ff */
[----:B------:R-:W-:-:S03]  /*0990*/  IMAD R21, R22, UR5, RZ ;  /* 0x0000000516157c24 */ /* 0x000fc6000f8e02ff */
[----:B------:R-:W-:Y:S01]  /*09a0*/  IABS R22, R24 ;  /* 0x0000001800167213 */ /* 0x000fe20000000000 */
[----:B------:R-:W-:Y:S01]  /*09b0*/  IMAD.HI.U32 R21, R3, R21, R2 ;  /* 0x0000001503157227 */ /* 0x000fe200078e0002 */
[----:B------:R-:W-:-:S05]  /*09c0*/  SEL R20, R15, R20, !P0 ;  /* 0x000000140f147207 */ /* 0x000fca0004000000 */
[----:B------:R-:W-:-:S04]  /*09d0*/  IMAD.HI.U32 R3, R21, R22, RZ ;  /* 0x0000001615037227 */ /* 0x000fc800078e00ff */
[----:B------:R-:W-:Y:S02]  /*09e0*/  IMAD.MOV R25, RZ, RZ, -R3 ;  /* 0x000000ffff197224 */ /* 0x000fe400078e0a03 */
[----:B------:R-:W-:Y:S01]  /*09f0*/  IMAD.MOV R2, RZ, RZ, -R20 ;  /* 0x000000ffff027224 */ /* 0x000fe200078e0a14 */
[----:B------:R-:W-:Y:S01]  /*0a00*/  SEL R20, R20, RZ, !P6 ;  /* 0x000000ff14147207 */ /* 0x000fe20007000000 */
[----:B------:R-:W-:Y:S02]  /*0a10*/  IMAD R22, R25, UR5, R22 ;  /* 0x0000000519167c24 */ /* 0x000fe4000f8e0216 */
[----:B------:R-:W-:-:S03]  /*0a20*/  IMAD R23, R2, UR59, R23 ;  /* 0x0000003b02177c24 */ /* 0x000fc6000f8e0217 */
[----:B------:R-:W-:Y:S02]  /*0a30*/  ISETP.LT.U32.AND P5, PT, R22, UR5, PT ;  /* 0x0000000516007c0c */ /* 0x000fe4000bfa1070 */
[----:B------:R-:W-:-:S05]  /*0a40*/  IABS R26, R23 ;  /* 0x00000017001a7213 */ /* 0x000fca0000000000 */
[----:B------:R-:W-:-:S05]  /*0a50*/  IMAD.HI.U32 R2, R21, R26, RZ ;  /* 0x0000001a15027227 */ /* 0x000fca00078e00ff */
[----:B------:R-:W-:Y:S01]  /*0a60*/  IADD3 R25, PT, PT, -R2, RZ, RZ ;  /* 0x000000ff02197210 */ /* 0x000fe20007ffe1ff */
[----:B------:R-:W-:Y:S02]  /*0a70*/  @!P5 VIADD R22, R22, -UR5 ;  /* 0x800000051616dc36 */ /* 0x000fe40008000000 */
[----:B------:R-:W-:Y:S02]  /*0a80*/  @!P5 VIADD R3, R3, 0x1 ;  /* 0x000000010303d836 */ /* 0x000fe40000000000 */
[----:B------:R-:W-:Y:S01]  /*0a90*/  IMAD R25, R25, UR5, R26 ;  /* 0x0000000519197c24 */ /* 0x000fe2000f8e021a */
[----:B------:R-:W-:Y:S02]  /*0aa0*/  ISETP.GE.U32.AND P4, PT, R22, UR5, PT ;  /* 0x0000000516007c0c */ /* 0x000fe4000bf86070 */
[----:B------:R-:W-:Y:S02]  /*0ab0*/  SEL R22, R19, RZ, !P2 ;  /* 0x000000ff13167207 */ /* 0x000fe40005000000 */
[----:B------:R-:W-:-:S02]  /*0ac0*/  LOP3.LUT R26, R24, UR58, RZ, 0x3c, !PT ;  /* 0x0000003a181a7c12 */ /* 0x000fc4000f8e3cff */
[----:B------:R-:W-:Y:S02]  /*0ad0*/  ISETP.LT.U32.AND P2, PT, R25, UR5, PT ;  /* 0x0000000519007c0c */ /* 0x000fe4000bf41070 */
[----:B------:R-:W-:Y:S01]  /*0ae0*/  SEL R19, R17, RZ, !P3 ;  /* 0x000000ff11137207 */ /* 0x000fe20005800000 */
[----:B------:R-:W-:Y:S01]  /*0af0*/  IMAD R17, R18, UR44, RZ ;  /* 0x0000002c12117c24 */ /* 0x000fe2000f8e02ff */
[----:B------:R-:W-:Y:S01]  /*0b00*/  ISETP.GE.AND P3, PT, R26, RZ, PT ;  /* 0x000000ff1a00720c */ /* 0x000fe20003f66270 */
[----:B------:R-:W-:Y:S02]  /*0b10*/  VIADD R18, R14, 0x40 ;  /* 0x000000400e127836 */ /* 0x000fe40000000000 */
[----:B------:R-:W-:Y:S01]  /*0b20*/  @P4 VIADD R3, R3, 0x1 ;  /* 0x0000000103034836 */ /* 0x000fe20000000000 */
[----:B------:R-:W-:Y:S01]  /*0b30*/  ISETP.NE.AND P4, PT, RZ, UR58, PT ;  /* 0x0000003aff007c0c */ /* 0x000fe2000bf85270 */
[----:B------:R-:W-:Y:S02]  /*0b40*/  IMAD R19, R19, UR44, RZ ;  /* 0x0000002c13137c24 */ /* 0x000fe4000f8e02ff */
[----:B------:R-:W-:Y:S01]  /*0b50*/  IMAD R22, R22, UR45, R17 ;  /* 0x0000002d16167c24 */ /* 0x000fe2000f8e0211 */
[----:B------:R-:W-:Y:S01]  /*0b60*/  MOV R26, R3 ;  /* 0x00000003001a7202 */ /* 0x000fe20000000f00 */
[----:B------:R-:W-:Y:S01]  /*0b70*/  IMAD R20, R20, UR45, R19 ;  /* 0x0000002d14147c24 */ /* 0x000fe2000f8e0213 */
[----:B------:R-:W-:Y:S01]  /*0b80*/  @!P2 IADD3 R25, PT, PT, R25, -UR5, RZ ;  /* 0x800000051919ac10 */ /* 0x000fe2000fffe0ff */
[----:B------:R-:W-:Y:S01]  /*0b90*/  @!P2 VIADD R2, R2, 0x1 ;  /* 0x000000010202a836 */ /* 0x000fe20000000000 */
[----:B------:R-:W-:Y:S01]  /*0ba0*/  IABS R3, R18 ;  /* 0x0000001200037213 */ /* 0x000fe20000000000 */
[----:B------:R-:W-:Y:S01]  /*0bb0*/  @!P3 IMAD.MOV R26, RZ, RZ, -R26 ;  /* 0x000000ffff1ab224 */ /* 0x000fe200078e0a1a */
[----:B------:R-:W-:-:S02]  /*0bc0*/  LOP3.LUT R19, R23, UR58, RZ, 0x3c, !PT ;  /* 0x0000003a17137c12 */ /* 0x000fc4000f8e3cff */
[----:B------:R-:W-:Y:S02]  /*0bd0*/  ISETP.GE.U32.AND P5, PT, R25, UR5, PT ;  /* 0x0000000519007c0c */ /* 0x000fe4000bfa6070 */
[----:B------:R-:W-:Y:S01]  /*0be0*/  ISETP.GE.AND P3, PT, R19, RZ, PT ;  /* 0x000000ff1300720c */ /* 0x000fe20003f66270 */
[----:B------:R-:W-:Y:S01]  /*0bf0*/  IMAD.HI.U32 R19, R0, R3, RZ ;  /* 0x0000000300137227 */ /* 0x000fe200078e00ff */
[----:B------:R-:W-:Y:S02]  /*0c00*/  LOP3.LUT R25, RZ, UR58, RZ, 0x33, !PT ;  /* 0x0000003aff197c12 */ /* 0x000fe4000f8e33ff */
[----:B------:R-:W-:Y:S02]  /*0c10*/  PLOP3.LUT P2, PT, PT, PT, UP1, 0x40, 0x4 ;  /* 0x000000000004781c */ /* 0x000fe40003f4e818 */
[----:B------:R-:W-:Y:S02]  /*0c20*/  SEL R17, R25, R26, !P4 ;  /* 0x0000001a19117207 */ /* 0x000fe40006000000 */
[----:B------:R-:W-:-:S03]  /*0c30*/  IADD3 R26, PT, PT, -R19, RZ, RZ ;  /* 0x000000ff131a7210 */ /* 0x000fc60007ffe1ff */
[----:B------:R-:W-:Y:S02]  /*0c40*/  @P5 VIADD R2, R2, 0x1 ;  /* 0x0000000102025836 */ /* 0x000fe40000000000 */
[C---:B------:R-:W-:Y:S01]  /*0c50*/  IMAD R26, R5.reuse, R26, R3 ;  /* 0x0000001a051a7224 */ /* 0x040fe200078e0203 */
[----:B------:R-:W-:Y:S01]  /*0c60*/  LOP3.LUT R3, R18, R11, RZ, 0x3c, !PT ;  /* 0x0000000b12037212 */ /* 0x000fe200078e3cff */
[----:B------:R-:W-:Y:S02]  /*0c70*/  IMAD.MOV.U32 R28, RZ, RZ, R2 ;  /* 0x000000ffff1c7224 */ /* 0x000fe400078e0002 */
[----:B------:R-:W-:Y:S01]  /*0c80*/  IMAD.MOV R27, RZ, RZ, -R17 ;  /* 0x000000ffff1b7224 */ /* 0x000fe200078e0a11 */
[----:B------:R-:W-:Y:S02]  /*0c90*/  ISETP.GT.U32.AND P6, PT, R5, R26, PT ;  /* 0x0000001a0500720c */ /* 0x000fe40003fc4070 */
[----:B------:R-:W-:Y:S01]  /*0ca0*/  SEL R17, R17, RZ, !P2 ;  /* 0x000000ff11117207 */ /* 0x000fe20005000000 */
[----:B------:R-:W-:Y:S01]  /*0cb0*/  IMAD R24, R27, UR58, R24 ;  /* 0x0000003a1b187c24 */ /* 0x000fe2000f8e0218 */
[----:B------:R-:W-:-:S03]  /*0cc0*/  @!P3 IADD3 R28, PT, PT, -R28, RZ, RZ ;  /* 0x000000ff1c1cb210 */ /* 0x000fc60007ffe1ff */
[----:B------:R-:W-:Y:S01]  /*0cd0*/  IMAD R22, R17, UR46, R22 ;  /* 0x0000002e11167c24 */ /* 0x000fe2000f8e0216 */
[----:B------:R-:W-:-:S05]  /*0ce0*/  SEL R27, R25, R28, !P4 ;  /* 0x0000001c191b7207 */ /* 0x000fca0006000000 */
[----:B------:R-:W-:Y:S02]  /*0cf0*/  @!P6 IMAD.IADD R26, R26, 0x1, -R5 ;  /* 0x000000011a1ae824 */ /* 0x000fe400078e0a05 */
[----:B------:R-:W-:Y:S02]  /*0d00*/  @!P6 VIADD R19, R19, 0x1 ;  /* 0x000000011313e836 */ /* 0x000fe40000000000 */
[----:B------:R-:W-:Y:S01]  /*0d10*/  IMAD.MOV R28, RZ, RZ, -R27 ;  /* 0x000000ffff1c7224 */ /* 0x000fe200078e0a1b */
[----:B------:R-:W-:-:S03]  /*0d20*/  ISETP.GE.U32.AND P6, PT, R26, R5, PT ;  /* 0x000000051a00720c */ /* 0x000fc60003fc6070 */
[----:B------:R-:W-:-:S10]  /*0d30*/  IMAD R23, R28, UR58, R23 ;  /* 0x0000003a1c177c24 */ /* 0x000fd4000f8e0217 */
[----:B------:R-:W-:Y:S02]  /*0d40*/  @P6 IADD3 R19, PT, PT, R19, 0x1, RZ ;  /* 0x0000000113136810 */ /* 0x000fe40007ffe0ff */
[----:B------:R-:W-:-:S13]  /*0d50*/  ISETP.GE.AND P6, PT, R3, RZ, PT ;  /* 0x000000ff0300720c */ /* 0x000fda0003fc6270 */
[----:B------:R-:W-:-:S05]  /*0d60*/  @!P6 IMAD.MOV R19, RZ, RZ, -R19 ;  /* 0x000000ffff13e224 */ /* 0x000fca00078e0a13 */
[----:B------:R-:W-:-:S04]  /*0d70*/  SEL R3, R12, R19, !P1 ;  /* 0x000000130c037207 */ /* 0x000fc80004800000 */
[----:B------:R-:W-:-:S05]  /*0d80*/  IADD3 R26, PT, PT, -R3, RZ, RZ ;  /* 0x000000ff031a7210 */ /* 0x000fca0007ffe1ff */
[----:B------:R-:W-:-:S05]  /*0d90*/  IMAD R26, R11, R26, R18 ;  /* 0x0000001a0b1a7224 */ /* 0x000fca00078e0212 */
[----:B------:R-:W-:-:S05]  /*0da0*/  IABS R2, R26 ;  /* 0x0000001a00027213 */ /* 0x000fca0000000000 */
[----:B------:R-:W-:-:S04]  /*0db0*/  IMAD.HI.U32 R5, R13, R2, RZ ;  /* 0x000000020d057227 */ /* 0x000fc800078e00ff */
        /* <DEDUP_REMOVED lines=13> */
[----:B------:R-:W-:Y:S01]  /*0e90*/  IMAD R28, R3, UR44, RZ ;  /* 0x0000002c031c7c24 */ /* 0x000fe2000f8e02ff */
[----:B------:R-:W-:-:S04]  /*0ea0*/  SEL R5, R15, R5, !P0 ;  /* 0x000000050f057207 */ /* 0x000fc80004000000 */
[----:B------:R-:W-:Y:S01]  /*0eb0*/  SEL R19, R5, RZ, !P2 ;  /* 0x000000ff05137207 */ /* 0x000fe20005000000 */
[----:B------:R-:W-:-:S04]  /*0ec0*/  IMAD.MOV R17, RZ, RZ, -R5 ;  /* 0x000000ffff117224 */ /* 0x000fc800078e0a05 */
[----:B------:R-:W-:Y:S02]  /*0ed0*/  IMAD R26, R17, UR59, R26 ;  /* 0x0000003b111a7c24 */ /* 0x000fe4000f8e021a */
[----:B------:R-:W-:-:S03]  /*0ee0*/  IMAD R19, R19, UR45, R28 ;  /* 0x0000002d13137c24 */ /* 0x000fc6000f8e021c */
[----:B------:R-:W-:-:S05]  /*0ef0*/  IABS R2, R26 ;  /* 0x0000001a00027213 */ /* 0x000fca0000000000 */
[----:B------:R-:W-:-:S04]  /*0f00*/  IMAD.HI.U32 R17, R21, R2, RZ ;  /* 0x0000000215117227 */ /* 0x000fc800078e00ff */
[----:B------:R-:W-:-:S04]  /*0f10*/  IMAD.MOV R5, RZ, RZ, -R17 ;  /* 0x000000ffff057224 */ /* 0x000fc800078e0a11 */
[----:B------:R-:W-:Y:S01]  /*0f20*/  IMAD R5, R5, UR5, R2 ;  /* 0x0000000505057c24 */ /* 0x000fe2000f8e0202 */
[----:B------:R-:W-:-:S04]  /*0f30*/  SHF.R.S64 R2, RZ, 0x1e, R4 ;  /* 0x0000001eff027819 */ /* 0x000fc80000001004 */
[----:B------:R-:W-:Y:S02]  /*0f40*/  ISETP.LT.U32.AND P2, PT, R5, UR5, PT ;  /* 0x0000000505007c0c */ /* 0x000fe4000bf41070 */
[----:B------:R-:W-:-:S04]  /*0f50*/  IADD3 R2, P3, PT, R2, UR48, RZ ;  /* 0x0000003002027c10 */ /* 0x000fc8000ff7e0ff */
[----:B------:R-:W-:-:S07]  /*0f60*/  LEA.HI.X.SX32 R3, R4, UR49, 0x2, P3 ;  /* 0x0000003104037c11 */ /* 0x000fce00098f16ff */
[----:B------:R-:W-:Y:S01]  /*0f70*/  @!P2 IADD3 R5, PT, PT, R5, -UR5, RZ ;  /* 0x800000050505ac10 */ /* 0x000fe2000fffe0ff */
[----:B------:R-:W-:Y:S01]  /*0f80*/  @!P2 VIADD R17, R17, 0x1 ;  /* 0x000000011111a836 */ /* 0x000fe20000000000 */
[----:B------:R-:W-:Y:S01]  /*0f90*/  SHF.R.S64 R4, RZ, 0x1e, R14 ;  /* 0x0000001eff047819 */ /* 0x000fe2000000100e */
[----:B------:R0:W2:Y:S01]  /*0fa0*/  LDG.E R2, desc[UR6][R2.64] ;  /* 0x0000000602027981 */ /* 0x0000a2000c1e1900 */
[----:B------:R-:W-:Y:S02]  /*0fb0*/  ISETP.GE.U32.AND P5, PT, R5, UR5, PT ;  /* 0x0000000505007c0c */ /* 0x000fe4000bfa6070 */
[----:B------:R-:W-:Y:S02]  /*0fc0*/  LOP3.LUT R5, R26, UR58, RZ, 0x3c, !PT ;  /* 0x0000003a1a057c12 */ /* 0x000fe4000f8e3cff */
[----:B------:R-:W-:Y:S02]  /*0fd0*/  IADD3 R4, P6, PT, R4, UR48, RZ ;  /* 0x0000003004047c10 */ /* 0x000fe4000ffde0ff */
[----:B------:R-:W-:-:S02]  /*0fe0*/  ISETP.GE.AND P3, PT, R5, RZ, PT ;  /* 0x000000ff0500720c */ /* 0x000fc40003f66270 */
[C---:B------:R-:W-:Y:S01]  /*0ff0*/  LEA.HI.X.SX32 R5, R14.reuse, UR49, 0x2, P6 ;  /* 0x000000310e057c11 */ /* 0x040fe2000b0f16ff */
[----:B------:R-:W-:-:S04]  /*1000*/  VIADD R14, R14, 0x60 ;  /* 0x000000600e0e7836 */ /* 0x000fc80000000000 */
[----:B------:R-:W-:Y:S01]  /*1010*/  @P5 VIADD R17, R17, 0x1 ;  /* 0x0000000111115836 */ /* 0x000fe20000000000 */
[----:B------:R-:W-:Y:S01]  /*1020*/  PLOP3.LUT P2, PT, PT, PT, UP1, 0x40, 0x4 ;  /* 0x000000000004781c */ /* 0x000fe20003f4e818 */
[----:B------:R1:W3:Y:S01]  /*1030*/  LDG.E R28, desc[UR6][R4.64] ;  /* 0x00000006041c7981 */ /* 0x0002e2000c1e1900 */
[----:B0-----:R-:W-:Y:S01]  /*1040*/  IABS R3, R14 ;  /* 0x0000000e00037213 */ /* 0x001fe20000000000 */
[----:B------:R-:W-:Y:S01]  /*1050*/  UISETP.NE.U32.AND UP3, UPT, UR38, 0x1, UPT ;  /* 0x000000012600788c */ /* 0x000fe2000bf65070 */
[----:B------:R-:W-:Y:S02]  /*1060*/  SEL R27, R27, RZ, !P2 ;  /* 0x000000ff1b1b7207 */ /* 0x000fe40005000000 */
[----:B------:R-:W-:Y:S01]  /*1070*/  @!P3 IADD3 R17, PT, PT, -R17, RZ, RZ ;  /* 0x000000ff1111b210 */ /* 0x000fe20007ffe1ff */
[----:B------:R-:W-:Y:S01]  /*1080*/  IMAD.HI.U32 R0, R0, R3, RZ ;  /* 0x0000000300007227 */ /* 0x000fe200078e00ff */
[----:B------:R-:W-:Y:S02]  /*1090*/  PLOP3.LUT P2, PT, PT, PT, UP1, 0x40, 0x4 ;  /* 0x000000000004781c */ /* 0x000fe40003f4e818 */
[----:B------:R-:W-:Y:S01]  /*10a0*/  SEL R17, R25, R17, !P4 ;  /* 0x0000001119117207 */ /* 0x000fe20006000000 */
[----:B------:R-:W-:-:S03]  /*10b0*/  IMAD R20, R27, UR46, R20 ;  /* 0x0000002e1b147c24 */ /* 0x000fc6000f8e0214 */
[----:B-1----:R-:W-:Y:S01]  /*10c0*/  SEL R4, R17, RZ, !P2 ;  /* 0x000000ff11047207 */ /* 0x002fe20005000000 */
[----:B------:R-:W-:-:S04]  /*10d0*/  IMAD.MOV R5, RZ, RZ, -R17 ;  /* 0x000000ffff057224 */ /* 0x000fc800078e0a11 */
[----:B------:R-:W-:Y:S01]  /*10e0*/  IMAD R26, R5, UR58, R26 ;  /* 0x0000003a051a7c24 */ /* 0x000fe2000f8e021a */
[----:B------:R-:W-:Y:S01]  /*10f0*/  IABS R5, R11 ;  /* 0x0000000b00057213 */ /* 0x000fe20000000000 */
[----:B------:R-:W-:Y:S01]  /*1100*/  IMAD R19, R4, UR46, R19 ;  /* 0x0000002e04137c24 */ /* 0x000fe2000f8e0213 */
[----:B------:R-:W-:-:S05]  /*1110*/  IADD3 R4, PT, PT, -R0, RZ, RZ ;  /* 0x000000ff00047210 */ /* 0x000fca0007ffe1ff */
[----:B------:R-:W-:-:S05]  /*1120*/  IMAD R3, R5, R4, R3 ;  /* 0x0000000405037224 */ /* 0x000fca00078e0203 */
[----:B------:R-:W-:-:S13]  /*1130*/  ISETP.GT.U32.AND P3, PT, R5, R3, PT ;  /* 0x000000030500720c */ /* 0x000fda0003f64070 */
[----:B------:R-:W-:Y:S02]  /*1140*/  @!P3 IMAD.IADD R3, R3, 0x1, -R5 ;  /* 0x000000010303b824 */ /* 0x000fe400078e0a05 */
[----:B------:R-:W-:-:S03]  /*1150*/  @!P3 VIADD R0, R0, 0x1 ;  /* 0x000000010000b836 */ /* 0x000fc60000000000 */
[----:B------:R-:W-:Y:S02]  /*1160*/  ISETP.GE.U32.AND P2, PT, R3, R5, PT ;  /* 0x000000050300720c */ /* 0x000fe40003f46070 */
[----:B------:R-:W-:-:S04]  /*1170*/  LOP3.LUT R3, R14, R11, RZ, 0x3c, !PT ;  /* 0x0000000b0e037212 */ /* 0x000fc800078e3cff */
[----:B------:R-:W-:-:S07]  /*1180*/  ISETP.GE.AND P5, PT, R3, RZ, PT ;  /* 0x000000ff0300720c */ /* 0x000fce0003fa6270 */
[----:B------:R-:W-:-:S06]  /*1190*/  @P2 IADD3 R0, PT, PT, R0, 0x1, RZ ;  /* 0x0000000100002810 */ /* 0x000fcc0007ffe0ff */
[----:B------:R-:W-:-:S05]  /*11a0*/  @!P5 IMAD.MOV R0, RZ, RZ, -R0 ;  /* 0x000000ffff00d224 */ /* 0x000fca00078e0a00 */
[----:B------:R-:W-:-:S05]  /*11b0*/  SEL R12, R12, R0, !P1 ;  /* 0x000000000c0c7207 */ /* 0x000fca0004800000 */
[----:B------:R-:W-:-:S04]  /*11c0*/  IMAD.MOV R0, RZ, RZ, -R12 ;  /* 0x000000ffff007224 */ /* 0x000fc800078e0a0c */
[----:B------:R-:W-:-:S05]  /*11d0*/  IMAD R0, R11, R0, R14 ;  /* 0x000000000b007224 */ /* 0x000fca00078e020e */
[----:B------:R-:W-:-:S05]  /*11e0*/  IABS R4, R0 ;  /* 0x0000000000047213 */ /* 0x000fca0000000000 */
[----:B------:R-:W-:-:S05]  /*11f0*/  IMAD.HI.U32 R13, R13, R4, RZ ;  /* 0x000000040d0d7227 */ /* 0x000fca00078e00ff */
[----:B------:R-:W-:-:S05]  /*1200*/  IADD3 R3, PT, PT, -R13, RZ, RZ ;  /* 0x000000ff0d037210 */ /* 0x000fca0007ffe1ff */
[----:B------:R-:W-:-:S05]  /*1210*/  IMAD R3, R3, UR4, R4 ;  /* 0x0000000403037c24 */ /* 0x000fca000f8e0204 */
[----:B------:R-:W-:-:S13]  /*1220*/  ISETP.LT.U32.AND P2, PT, R3, UR4, PT ;  /* 0x0000000403007c0c */ /* 0x000fda000bf41070 */
[----:B------:R-:W-:Y:S02]  /*1230*/  @!P2 VIADD R3, R3, -UR4 ;  /* 0x800000040303ac36 */ /* 0x000fe40008000000 */
[----:B------:R-:W-:-:S03]  /*1240*/  @!P2 VIADD R13, R13, 0x1 ;  /* 0x000000010d0da836 */ /* 0x000fc60000000000 */
[----:B------:R-:W-:Y:S02]  /*1250*/  ISETP.GE.U32.AND P1, PT, R3, UR4, PT ;  /* 0x0000000403007c0c */ /* 0x000fe4000bf26070 */
[----:B------:R-:W-:Y:S02]  /*1260*/  LOP3.LUT R3, R0, UR59, RZ, 0x3c, !PT ;  /* 0x0000003b00037c12 */ /* 0x000fe4000f8e3cff */
[----:B------:R-:W-:Y:S02]  /*1270*/  R2UR UR4, R6 ;  /* 0x00000000060472ca */ /* 0x000fe400000e0000 */
        /* <DEDUP_REMOVED lines=11> */
[----:B------:R-:W-:Y:S02]  /*1330*/  @!P1 VIADD R3, R3, -UR5 ;  /* 0x8000000503039c36 */ /* 0x000fe40008000000 */
[----:B------:R-:W-:Y:S01]  /*1340*/  @!P1 VIADD R21, R21, 0x1 ;  /* 0x0000000115159836 */ /* 0x000fe20000000000 */
[----:B------:R-:W-:Y:S02]  /*1350*/  PLOP3.LUT P1, PT, PT, PT, UP0, 0x40, 0x4 ;  /* 0x000000000004781c */ /* 0x000fe40003f2e808 */
[----:B------:R-:W-:Y:S02]  /*1360*/  ISETP.GE.U32.AND P0, PT, R3, UR5, PT ;  /* 0x0000000503007c0c */ /* 0x000fe4000bf06070 */
[----:B------:R-:W-:Y:S02]  /*1370*/  LOP3.LUT R3, R0, UR58, RZ, 0x3c, !PT ;  /* 0x0000003a00037c12 */ /* 0x000fe4000f8e3cff */
[----:B------:R-:W-:Y:S02]  /*1380*/  SEL R15, R15, RZ, !P1 ;  /* 0x000000ff0f0f7207 */ /* 0x000fe40004800000 */
[----:B------:R-:W-:-:S02]  /*1390*/  ISETP.GE.AND P2, PT, R3, RZ, PT ;  /* 0x000000ff0300720c */ /* 0x000fc40003f46270 */
[----:B------:R-:W-:-:S05]  /*13a0*/  R2UR UR5, R7 ;  /* 0x00000000070572ca */ /* 0x000fca00000e0000 */
[----:B------:R-:W-:Y:S02]  /*13b0*/  @P0 IADD3 R21, PT, PT, R21, 0x1, RZ ;  /* 0x0000000115150810 */ /* 0x000fe40007ffe0ff */
[----:B------:R-:W-:Y:S01]  /*13c0*/  PLOP3.LUT P0, PT, PT, PT, UP2, 0x40, 0x4 ;  /* 0x000000000004781c */ /* 0x000fe20003f0e828 */
[----:B------:R-:W-:-:S03]  /*13d0*/  UISETP.NE.AND.EX UP2, UPT, UR39, URZ, UPT, UP3 ;  /* 0x000000ff2700728c */ /* 0x000fc6000bf45330 */
[----:B------:R-:W-:Y:S01]  /*13e0*/  @!P2 IMAD.MOV R21, RZ, RZ, -R21 ;  /* 0x000000ffff15a224 */ /* 0x000fe200078e0a15 */
[----:B------:R-:W-:Y:S02]  /*13f0*/  SEL R12, R12, RZ, !P0 ;  /* 0x000000ff0c0c7207 */ /* 0x000fe40004000000 */
[----:B------:R-:W-:Y:S02]  /*1400*/  PLOP3.LUT P0, PT, PT, PT, UP2, 0x40, 0x4 ;  /* 0x000000000004781c */ /* 0x000fe40003f0e828 */
[----:B------:R-:W-:Y:S01]  /*1410*/  SEL R21, R25, R21, !P4 ;  /* 0x0000001519157207 */ /* 0x000fe20006000000 */
[----:B------:R-:W-:Y:S01]  /*1420*/  IMAD R12, R12, UR44, RZ ;  /* 0x0000002c0c0c7c24 */ /* 0x000fe2000f8e02ff */
[----:B------:R-:W-:Y:S02]  /*1430*/  PLOP3.LUT P2, PT, PT, PT, UP1, 0x40, 0x4 ;  /* 0x000000000004781c */ /* 0x000fe40003f4e818 */
[----:B------:R-:W-:Y:S01]  /*1440*/  SEL R3, R24, RZ, !P0 ;  /* 0x000000ff18037207 */ /* 0x000fe20004000000 */
[----:B------:R-:W-:Y:S01]  /*1450*/  IMAD.MOV R5, RZ, RZ, -R21 ;  /* 0x000000ffff057224 */ /* 0x000fe200078e0a15 */
[----:B------:R-:W-:Y:S01]  /*1460*/  PLOP3.LUT P0, PT, PT, PT, UP2, 0x40, 0x4 ;  /* 0x000000000004781c */ /* 0x000fe20003f0e828 */
[----:B------:R-:W-:Y:S01]  /*1470*/  IMAD R12, R15, UR45, R12 ;  /* 0x0000002d0f0c7c24 */ /* 0x000fe2000f8e020c */
[----:B------:R-:W-:Y:S01]  /*1480*/  PLOP3.LUT P3, PT, PT, PT, UP2, 0x40, 0x4 ;  /* 0x000000000004781c */ /* 0x000fe20003f6e828 */
[----:B------:R-:W-:Y:S01]  /*1490*/  IMAD R0, R5, UR58, R0 ;  /* 0x0000003a05007c24 */ /* 0x000fe2000f8e0200 */
[----:B------:R-:W-:Y:S01]  /*14a0*/  SEL R21, R21, RZ, !P2 ;  /* 0x000000ff15157207 */ /* 0x000fe20005000000 */
[----:B------:R-:W-:Y:S01]  /*14b0*/  IMAD R3, R3, UR47, R22 ;  /* 0x0000002f03037c24 */ /* 0x000fe2000f8e0216 */
[----:B------:R-:W-:-:S02]  /*14c0*/  PLOP3.LUT P1, PT, PT, PT, UP2, 0x40, 0x4 ;  /* 0x000000000004781c */ /* 0x000fc40003f2e828 */
[----:B------:R-:W-:Y:S01]  /*14d0*/  SEL R23, R23, RZ, !P0 ;  /* 0x000000ff17177207 */ /* 0x000fe20004000000 */
[----:B------:R-:W-:Y:S01]  /*14e0*/  IMAD R21, R21, UR46, R12 ;  /* 0x0000002e15157c24 */ /* 0x000fe2000f8e020c */
[----:B------:R-:W-:Y:S02]  /*14f0*/  SEL R0, R0, RZ, !P3 ;  /* 0x000000ff00007207 */ /* 0x000fe40005800000 */
[----:B------:R-:W-:Y:S01]  /*1500*/  SEL R26, R26, RZ, !P1 ;  /* 0x000000ff1a1a7207 */ /* 0x000fe20004800000 */
[----:B------:R-:W-:Y:S01]  /*1510*/  IMAD R23, R23, UR47, R20 ;  /* 0x0000002f17177c24 */ /* 0x000fe2000f8e0214 */
[----:B------:R-:W-:Y:S01]  /*1520*/  IADD3 R4, P0, PT, R3, UR50, RZ ;  /* 0x0000003203047c10 */ /* 0x000fe2000ff1e0ff */
[----:B------:R-:W-:Y:S01]  /*1530*/  IMAD R21, R0, UR47, R21 ;  /* 0x0000002f00157c24 */ /* 0x000fe2000f8e0215 */
[----:B------:R-:W-:Y:S01]  /*1540*/  R2UR UR10, R6 ;  /* 0x00000000060a72ca */ /* 0x000fe200000e0000 */
[----:B------:R-:W-:Y:S01]  /*1550*/  IMAD R19, R26, UR47, R19 ;  /* 0x0000002f1a137c24 */ /* 0x000fe2000f8e0213 */
[----:B------:R-:W-:-:S02]  /*1560*/  R2UR UR11, R7 ;  /* 0x00000000070b72ca */ /* 0x000fc400000e0000 */
[----:B------:R-:W-:Y:S02]  /*1570*/  LEA.HI.X.SX32 R5, R3, UR51, 0x1, P0 ;  /* 0x0000003303057c11 */ /* 0x000fe400080f0eff */
[----:B------:R-:W-:Y:S02]  /*1580*/  IADD3 R24, P0, PT, R23, UR50, RZ ;  /* 0x0000003217187c10 */ /* 0x000fe4000ff1e0ff */
[----:B------:R-:W-:Y:S01]  /*1590*/  IADD3 R20, P2, PT, R21, UR50, RZ ;  /* 0x0000003215147c10 */ /* 0x000fe2000ff5e0ff */
[----:B------:R0:W4:Y:S01]  /*15a0*/  LDG.E.U8 R0, desc[UR4][R4.64] ;  /* 0x0000000404007981 */ /* 0x000122000c1e1100 */
[----:B------:R-:W-:Y:S02]  /*15b0*/  SHF.R.S64 R22, RZ, 0x1e, R18 ;  /* 0x0000001eff167819 */ /* 0x000fe40000001012 */
[----:B------:R-:W-:Y:S02]  /*15c0*/  R2UR UR8, R6 ;  /* 0x00000000060872ca */ /* 0x000fe400000e0000 */
[----:B------:R-:W-:-:S02]  /*15d0*/  R2UR UR9, R7 ;  /* 0x00000000070972ca */ /* 0x000fc400000e0000 */
[----:B------:R-:W-:Y:S02]  /*15e0*/  LEA.HI.X.SX32 R25, R23, UR51, 0x1, P0 ;  /* 0x0000003317197c11 */ /* 0x000fe400080f0eff */
[----:B------:R-:W-:Y:S01]  /*15f0*/  IADD3 R12, P1, PT, R19, UR50, RZ ;  /* 0x00000032130c7c10 */ /* 0x000fe2000ff3e0ff */
[----:B0-----:R-:W2:Y:S01]  /*1600*/  LDC.64 R4, c[0x0][0x3f0] ;  /* 0x0000fc00ff047b82 */ /* 0x001ea20000000a00 */
[----:B------:R-:W-:Y:S01]  /*1610*/  LEA.HI.X.SX32 R21, R21, UR51, 0x1, P2 ;  /* 0x0000003315157c11 */ /* 0x000fe200090f0eff */
[----:B------:R-:W5:Y:S01]  /*1620*/  LDG.E.U8 R24, desc[UR6][R24.64] ;  /* 0x0000000618187981 */ /* 0x000f62000c1e1100 */
[----:B------:R-:W-:Y:S02]  /*1630*/  IADD3 R22, P0, PT, R22, UR48, RZ ;  /* 0x0000003016167c10 */ /* 0x000fe4000ff1e0ff */
[----:B------:R-:W-:Y:S01]  /*1640*/  LEA.HI.X.SX32 R13, R19, UR51, 0x1, P1 ;  /* 0x00000033130d7c11 */ /* 0x000fe200088f0eff */
[----:B------:R-:W5:Y:S01]  /*1650*/  LDG.E.U8 R20, desc[UR10][R20.64] ;  /* 0x0000000a14147981 */ /* 0x000f62000c1e1100 */
[----:B------:R-:W-:-:S02]  /*1660*/  SHF.R.S64 R19, RZ, 0x1e, R14 ;  /* 0x0000001eff137819 */ /* 0x000fc4000000100e */
[----:B------:R-:W-:Y:S01]  /*1670*/  LEA.HI.X.SX32 R23, R18, UR49, 0x2, P0 ;  /* 0x0000003112177c11 */ /* 0x000fe200080f16ff */
[----:B------:R-:W5:Y:S01]  /*1680*/  LDG.E.U8 R12, desc[UR8][R12.64] ;  /* 0x000000080c0c7981 */ /* 0x000f62000c1e1100 */
[----:B------:R-:W-:-:S03]  /*1690*/  IADD3 R18, P0, PT, R19, UR48, RZ ;  /* 0x0000003013127c10 */ /* 0x000fc6000ff1e0ff */
[----:B------:R-:W5:Y:S01]  /*16a0*/  LDG.E R22, desc[UR4][R22.64] ;  /* 0x0000000416167981 */ /* 0x000f62000c1e1900 */
[----:B------:R-:W-:-:S05]  /*16b0*/  LEA.HI.X.SX32 R19, R14, UR49, 0x2, P0 ;  /* 0x000000310e137c11 */ /* 0x000fca00080f16ff */
[----:B------:R0:W5:Y:S01]  /*16c0*/  LDG.E R14, desc[UR6][R18.64] ;  /* 0x00000006120e7981 */ /* 0x000162000c1e1900 */
[----:B------:R-:W-:Y:S01]  /*16d0*/  UMOV UR4, 0xffffffff ;  /* 0xffffffff00047882 */ /* 0x000fe20000000000 */
[-C--:B--2---:R-:W-:Y:S01]  /*16e0*/  FMUL R11, R2, R5.reuse ;  /* 0x00000005020b7220 */ /* 0x084fe20000400000 */
[----:B---3--:R-:W-:Y:S01]  /*16f0*/  FMUL R3, R28, R5 ;  /* 0x000000051c037220 */ /* 0x008fe20000400000 */
[----:B----4-:R-:W-:Y:S02]  /*1700*/  ISETP.NE.AND P0, PT, R0, RZ, PT ;  /* 0x000000ff0000720c */ /* 0x010fe40003f05270 */
[----:B-----5:R-:W-:Y:S02]  /*1710*/  ISETP.NE.AND P1, PT, R24, RZ, PT ;  /* 0x000000ff1800720c */ /* 0x020fe40003f25270 */
[----:B------:R-:W-:Y:S02]  /*1720*/  FSEL R24, R3, R4, P0 ;  /* 0x0000000403187208 */ /* 0x000fe40000000000 */
[----:B------:R-:W-:-:S02]  /*1730*/  ISETP.NE.AND P2, PT, R20, RZ, PT ;  /* 0x000000ff1400720c */ /* 0x000fc40003f45270 */
[----:B------:R-:W-:Y:S02]  /*1740*/  FSEL R20, R11, R4, P1 ;  /* 0x000000040b147208 */ /* 0x000fe40000800000 */
[----:B------:R-:W-:Y:S02]  /*1750*/  ISETP.NE.AND P0, PT, R12, RZ, PT ;  /* 0x000000ff0c00720c */ /* 0x000fe40003f05270 */
[----:B------:R-:W-:Y:S01]  /*1760*/  FMNMX R11, R24, -INF , !PT ;  /* 0xff800000180b7809 */ /* 0x000fe20007800000 */
[----:B------:R-:W-:-:S03]  /*1770*/  FMUL R3, R22, R5 ;  /* 0x0000000516037220 */ /* 0x000fc60000400000 */
[----:B------:R-:W-:Y:S02]  /*1780*/  FMNMX R11, R11, R20, !PT ;  /* 0x000000140b0b7209 */ /* 0x000fe40007800000 */
[----:B0-----:R-:W-:Y:S01]  /*1790*/  FSEL R18, R3, R4, P0 ;  /* 0x0000000403127208 */ /* 0x001fe20000000000 */
[----:B------:R-:W-:-:S03]  /*17a0*/  @P2 FMUL R4, R14, R5 ;  /* 0x000000050e042220 */ /* 0x000fc60000400000 */
[----:B------:R-:W-:-:S04]  /*17b0*/  FMNMX R11, R11, R18, !PT ;  /* 0x000000120b0b7209 */ /* 0x000fc80007800000 */
[----:B------:R-:W-:Y:S01]  /*17c0*/  FMNMX R13, R11, R4, !PT ;  /* 0x000000040b0d7209 */ /* 0x000fe20007800000 */
[----:B------:R-:W-:Y:S06]  /*17d0*/  BRA.DIV UR4, `(.L_x_5264) ;  /* 0x0000000a04407947 */ /* 0x000fec000b800000 */
[----:B------:R-:W0:Y:S01]  /*17e0*/  SHFL.BFLY PT, R14, R13, 0x10, 0x1f ;  /* 0x0e001f000d0e7f89 */ /* 0x000e2200000e0000 */
[----:B------:R-:W-:Y:S01]  /*17f0*/  MOV R17, 0x3bbb989d ;  /* 0x3bbb989d00117802 */ /* 0x000fe20000000f00 */
        /* <DEDUP_REMOVED lines=14> */
[----:B------:R-:W-:-:S04]  /*18e0*/  FFMA.SAT R12, R24, R17, 0.5 ;  /* 0x3f000000180c7423 */ /* 0x000fc80000002011 */
[----:B------:R-:W-:Y:S01]  /*18f0*/  FFMA.RM R0, R12, R5, 12582913 ;  /* 0x4b4000010c007423 */ /* 0x000fe20000004005 */
[----:B------:R-:W-:-:S03]  /*1900*/  FFMA.SAT R12, R20, R17, 0.5 ;  /* 0x3f000000140c7423 */ /* 0x000fc60000002011 */
[----:B------:R-:W-:Y:S01]  /*1910*/  FADD R13, R0, -12583039 ;  /* 0xcb40007f000d7421 */ /* 0x000fe20000000000 */
[----:B------:R-:W-:Y:S01]  /*1920*/  FFMA.RM R2, R12, R5, 12582913 ;  /* 0x4b4000010c027423 */ /* 0x000fe20000004005 */
[----:B------:R-:W-:Y:S02]  /*1930*/  FFMA.SAT R12, R18, R17, 0.5 ;  /* 0x3f000000120c7423 */ /* 0x000fe40000002011 */
[----:B------:R-:W-:Y:S01]  /*1940*/  FFMA R13, R24, 1.4426950216293334961, -R13 ;  /* 0x3fb8aa3b180d7823 */ /* 0x000fe2000000080d */
[----:B------:R-:W-:Y:S01]  /*1950*/  FADD R15, R2, -12583039 ;  /* 0xcb40007f020f7421 */ /* 0x000fe20000000000 */
[----:B------:R-:W-:Y:S01]  /*1960*/  FFMA.RM R3, R12, R5, 12582913 ;  /* 0x4b4000010c037423 */ /* 0x000fe20000004005 */
[----:B------:R-:W-:Y:S01]  /*1970*/  FFMA.SAT R12, R14, R17, 0.5 ;  /* 0x3f0000000e0c7423 */ /* 0x000fe20000002011 */
[----:B------:R-:W-:Y:S01]  /*1980*/  FFMA R13, R24, 1.925963033500011079e-08, R13 ;  /* 0x32a57060180d7823 */ /* 0x000fe2000000000d */
[----:B------:R-:W-:Y:S01]  /*1990*/  FFMA R15, R20, 1.4426950216293334961, -R15 ;  /* 0x3fb8aa3b140f7823 */ /* 0x000fe2000000080f */
[----:B------:R-:W-:Y:S01]  /*19a0*/  FADD R11, R3, -12583039 ;  /* 0xcb40007f030b7421 */ /* 0x000fe20000000000 */
[----:B------:R-:W-:Y:S01]  /*19b0*/  FFMA.RM R17, R12, R5, 12582913 ;  /* 0x4b4000010c117423 */ /* 0x000fe20000004005 */
[----:B------:R-:W0:Y:S01]  /*19c0*/  MUFU.EX2 R4, R13 ;  /* 0x0000000d00047308 */ /* 0x000e220000000800 */
[----:B------:R-:W-:Y:S01]  /*19d0*/  FFMA R15, R20, 1.925963033500011079e-08, R15 ;  /* 0x32a57060140f7823 */ /* 0x000fe2000000000f */
[----:B------:R-:W-:Y:S01]  /*19e0*/  FFMA R11, R18, 1.4426950216293334961, -R11 ;  /* 0x3fb8aa3b120b7823 */ /* 0x000fe2000000080b */
[C---:B------:R-:W-:Y:S01]  /*19f0*/  FADD R5, R17.reuse, -12583039 ;  /* 0xcb40007f11057421 */ /* 0x040fe20000000000 */
[----:B------:R-:W-:Y:S01]  /*1a00*/  SHF.L.U32 R2, R2, 0x17, RZ ;  /* 0x0000001702027819 */ /* 0x000fe200000006ff */
[----:B------:R-:W-:-:S02]  /*1a10*/  IMAD.SHL.U32 R17, R17, 0x800000, RZ ;  /* 0x0080000011117824 */ /* 0x000fc400078e00ff */
[----:B------:R-:W-:Y:S01]  /*1a20*/  FFMA R11, R18, 1.925963033500011079e-08, R11 ;  /* 0x32a57060120b7823 */ /* 0x000fe2000000000b */
[C---:B------:R-:W-:Y:S01]  /*1a30*/  FFMA R5, R14.reuse, 1.4426950216293334961, -R5 ;  /* 0x3fb8aa3b0e057823 */ /* 0x040fe20000000805 */
[----:B------:R-:W1:Y:S03]  /*1a40*/  MUFU.EX2 R15, R15 ;  /* 0x0000000f000f7308 */ /* 0x000e660000000800 */
[----:B------:R-:W-:Y:S01]  /*1a50*/  FFMA R14, R14, 1.925963033500011079e-08, R5 ;  /* 0x32a570600e0e7823 */ /* 0x000fe20000000005 */
[----:B------:R-:W-:-:S04]  /*1a60*/  IMAD.SHL.U32 R5, R0, 0x800000, RZ ;  /* 0x0080000000057824 */ /* 0x000fc800078e00ff */
[----:B------:R-:W2:Y:S01]  /*1a70*/  MUFU.EX2 R12, R11 ;  /* 0x0000000b000c7308 */ /* 0x000ea20000000800 */
[----:B0-----:R-:W-:Y:S01]  /*1a80*/  FMUL R4, R5, R4 ;  /* 0x0000000405047220 */ /* 0x001fe20000400000 */
[----:B------:R-:W-:-:S03]  /*1a90*/  IMAD.SHL.U32 R5, R3, 0x800000, RZ ;  /* 0x0080000003057824 */ /* 0x000fc600078e00ff */
[----:B------:R-:W-:-:S03]  /*1aa0*/  FADD R0, RZ, R4 ;  /* 0x00000004ff007221 */ /* 0x000fc60000000000 */
[----:B------:R-:W0:Y:S01]  /*1ab0*/  MUFU.EX2 R14, R14 ;  /* 0x0000000e000e7308 */ /* 0x000e220000000800 */
[----:B-1----:R-:W-:Y:S01]  /*1ac0*/  FMUL R3, R2, R15 ;  /* 0x0000000f02037220 */ /* 0x002fe20000400000 */
[----:B--2---:R-:W-:-:S03]  /*1ad0*/  FMUL R2, R5, R12 ;  /* 0x0000000c05027220 */ /* 0x004fc60000400000 */
        /* <DEDUP_REMOVED lines=13> */
.L_x_5285:
        /* <DEDUP_REMOVED lines=11> */
[----:B0-----:R-:W-:Y:S05]  /*1c60*/  CALL.REL.NOINC `($__internal_67_$__cuda_sm3x_div_rn_noftz_f32_slowpath) ;  /* 0x0000000800c87944 */ /* 0x001fea0003c00000 */
[----:B------:R-:W-:-:S07]  /*1c70*/  MOV R11, R4 ;  /* 0x00000004000b7202 */ /* 0x000fce0000000f00 */
.L_x_5266:
[----:B------:R-:W-:Y:S05]  /*1c80*/  BSYNC.RECONVERGENT B1 ;  /* 0x0000000000017941 */ /* 0x000fea0003800200 */
.L_x_5265:
        /* <DEDUP_REMOVED lines=11> */
[----:B0-----:R-:W-:Y:S05]  /*1d40*/  CALL.REL.NOINC `($__internal_67_$__cuda_sm3x_div_rn_noftz_f32_slowpath) ;  /* 0x0000000800907944 */ /* 0x001fea0003c00000 */
[----:B------:R-:W-:-:S07]  /*1d50*/  IMAD.MOV.U32 R12, RZ, RZ, R4 ;  /* 0x000000ffff0c7224 */ /* 0x000fce00078e0004 */
.L_x_5268:
[----:B------:R-:W-:Y:S05]  /*1d60*/  BSYNC.RECONVERGENT B1 ;  /* 0x0000000000017941 */ /* 0x000fea0003800200 */
.L_x_5267:
        /* <DEDUP_REMOVED lines=11> */
[----:B0-----:R-:W-:Y:S05]  /*1e20*/  CALL.REL.NOINC `($__internal_67_$__cuda_sm3x_div_rn_noftz_f32_slowpath) ;  /* 0x0000000800587944 */ /* 0x001fea0003c00000 */
[----:B------:R-:W-:-:S07]  /*1e30*/  IMAD.MOV.U32 R3, RZ, RZ, R4 ;  /* 0x000000ffff037224 */ /* 0x000fce00078e0004 */
.L_x_5270:
[----:B------:R-:W-:Y:S05]  /*1e40*/  BSYNC.RECONVERGENT B1 ;  /* 0x0000000000017941 */ /* 0x000fea0003800200 */
.L_x_5269:
        /* <DEDUP_REMOVED lines=12> */
[----:B------:R-:W-:-:S07]  /*1f10*/  MOV R13, R4 ;  /* 0x00000004000d7202 */ /* 0x000fce0000000f00 */
.L_x_5272:
[----:B------:R-:W-:Y:S05]  /*1f20*/  BSYNC.RECONVERGENT B1 ;  /* 0x0000000000017941 */ /* 0x000fea0003800200 */
.L_x_5271:
[----:B------:R-:W-:Y:S01]  /*1f30*/  IMAD.MOV.U32 R4, RZ, RZ, R10 ;  /* 0x000000ffff047224 */ /* 0x000fe200078e000a */
[----:B------:R-:W-:Y:S01]  /*1f40*/  R2UR UR4, R6 ;  /* 0x00000000060472ca */ /* 0x000fe200000e0000 */
        /* <DEDUP_REMOVED lines=13> */
[C---:B------:R-:W-:Y:S02]  /*2020*/  IADD3 R9, P0, PT, R16.reuse, R9, RZ ;  /* 0x0000000910097210 */ /* 0x040fe40007f1e0ff */
[----:B------:R-:W-:Y:S01]  /*2030*/  R2UR UR11, R7 ;  /* 0x00000000070b72ca */ /* 0x000fe200000e0000 */
[----:B------:R2:W-:Y:S01]  /*2040*/  STG.E desc[UR4][R4.64], R11 ;  /* 0x0000000b04007986 */ /* 0x0005e2000c101904 */
[----:B------:R-:W-:-:S02]  /*2050*/  LEA.HI.X.SX32 R8, R16, R8, 0x1, P0 ;  /* 0x0000000810087211 */ /* 0x000fc400000f0eff */
[----:B------:R-:W-:Y:S01]  /*2060*/  ISETP.GE.U32.AND P0, PT, R9, UR54, PT ;  /* 0x0000003609007c0c */ /* 0x000fe2000bf06070 */
[----:B------:R2:W-:Y:S03]  /*2070*/  STG.E desc[UR6][R4.64+0x80], R12 ;  /* 0x0000800c04007986 */ /* 0x0005e6000c101906 */
[----:B------:R-:W-:Y:S01]  /*2080*/  ISETP.GE.AND.EX P0, PT, R8, UR55, PT, P0 ;  /* 0x0000003708007c0c */ /* 0x000fe2000bf06300 */
[----:B------:R2:W-:Y:S04]  /*2090*/  STG.E desc[UR8][R4.64+0x100], R3 ;  /* 0x0001000304007986 */ /* 0x0005e8000c101908 */
[----:B------:R2:W-:Y:S08]  /*20a0*/  STG.E desc[UR10][R4.64+0x180], R13 ;  /* 0x0001800d04007986 */ /* 0x0005f0000c10190a */
[----:B------:R-:W-:Y:S05]  /*20b0*/  @!P0 BRA `(.L_x_5273) ;  /* 0xffffffe000808947 */ /* 0x000fea000383ffff */
[----:B------:R-:W-:Y:S05]  /*20c0*/  BSYNC B0 ;  /* 0x0000000000007941 */ /* 0x000fea0003800000 */
.L_x_5263:
[----:B------:R-:W-:Y:S05]  /*20d0*/  EXIT ;  /* 0x000000000000794d */ /* 0x000fea0003800000 */
.L_x_5264:
[----:B------:R-:W-:Y:S01]  /*20e0*/  BSSY B1, `(.L_x_5274) ;  /* 0x0000007000017945 */ /* 0x000fe20003800000 */
[----:B------:R-:W-:Y:S01]  /*20f0*/  IMAD.MOV.U32 R12, RZ, RZ, 0x10 ;  /* 0x00000010ff0c7424 */ /* 0x000fe200078e00ff */
[----:B------:R-:W-:Y:S01]  /*2100*/  MOV R15, 0xffffffff ;  /* 0xffffffff000f7802 */ /* 0x000fe20000000f00 */
[----:B------:R-:W-:-:S07]  /*2110*/  IMAD.MOV.U32 R11, RZ, RZ, 0x1f ;  /* 0x0000001fff0b7424 */ /* 0x000fce00078e00ff */
[----:B------:R-:W-:Y:S05]  /*2120*/  WARPSYNC.COLLECTIVE R15, `(.L_x_5275) ;  /* 0x000000000f087348 */ /* 0x000fea0003c00000 */
[----:B------:R0:W1:Y:S02]  /*2130*/  SHFL.BFLY P6, R14, R13, R12, R11 ;  /* 0x0c00000c0d0e7389 */ /* 0x00006400000c000b */
[----:B01----:R-:W-:Y:S05]  /*2140*/  ENDCOLLECTIVE ;  /* 0x000000000000791b */ /* 0x003fea0003800000 */
.L_x_5275:
[----:B------:R-:W-:Y:S05]  /*2150*/  BSYNC B1 ;  /* 0x0000000000017941 */ /* 0x000fea0003800000 */
.L_x_5274:
[----:B------:R-:W-:Y:S01]  /*2160*/  FMNMX R13, R13, R14, !PT ;  /* 0x0000000e0d0d7209 */ /* 0x000fe20007800000 */
[----:B------:R-:W-:Y:S01]  /*2170*/  IMAD.MOV.U32 R12, RZ, RZ, 0x8 ;  /* 0x00000008ff0c7424 */ /* 0x000fe200078e00ff */
[----:B------:R-:W-:Y:S01]  /*2180*/  MOV R15, 0xffffffff ;  /* 0xffffffff000f7802 */ /* 0x000fe20000000f00 */
[----:B------:R-:W-:-:S07]  /*2190*/  IMAD.MOV.U32 R11, RZ, RZ, 0x1f ;  /* 0x0000001fff0b7424 */ /* 0x000fce00078e00ff */
[----:B------:R-:W-:Y:S05]  /*21a0*/  WARPSYNC.COLLECTIVE R15, `(.L_x_5276) ;  /* 0x000000000f087348 */ /* 0x000fea0003c00000 */
[----:B------:R0:W1:Y:S02]  /*21b0*/  SHFL.BFLY P6, R14, R13, R12, R11 ;  /* 0x0c00000c0d0e7389 */ /* 0x00006400000c000b */
[----:B01----:R-:W-:Y:S05]  /*21c0*/  ENDCOLLECTIVE ;  /* 0x000000000000791b */ /* 0x003fea0003800000 */
.L_x_5276:
[----:B------:R-:W-:Y:S01]  /*21d0*/  IMAD.MOV.U32 R12, RZ, RZ, 0x4 ;  /* 0x00000004ff0c7424 */ /* 0x000fe200078e00ff */
[----:B------:R-:W-:-:S05]  /*21e0*/  FMNMX R0, R13, R14, !PT ;  /* 0x0000000e0d007209 */ /* 0x000fca0007800000 */
[----:B------:R-:W-:-:S07]  /*21f0*/  IMAD.MOV.U32 R13, RZ, RZ, R0 ;  /* 0x000000ffff0d7224 */ /* 0x000fce00078e0000 */
[----:B------:R-:W-:Y:S05]  /*2200*/  WARPSYNC.COLLECTIVE R15, `(.L_x_5277) ;  /* 0x000000000f087348 */ /* 0x000fea0003c00000 */
[----:B------:R0:W1:Y:S02]  /*2210*/  SHFL.BFLY P6, R14, R13, R12, R11 ;  /* 0x0c00000c0d0e7389 */ /* 0x00006400000c000b */
[----:B01----:R-:W-:Y:S05]  /*2220*/  ENDCOLLECTIVE ;  /* 0x000000000000791b */ /* 0x003fea0003800000 */
.L_x_5277:
[----:B------:R-:W-:Y:S01]  /*2230*/  IMAD.MOV.U32 R12, RZ, RZ, 0x2 ;  /* 0x00000002ff0c7424 */ /* 0x000fe200078e00ff */
[----:B------:R-:W-:-:S04]  /*2240*/  FMNMX R2, R0, R14, !PT ;  /* 0x0000000e00027209 */ /* 0x000fc80007800000 */
[----:B------:R-:W-:-:S07]  /*2250*/  MOV R13, R2 ;  /* 0x00000002000d7202 */ /* 0x000fce0000000f00 */
[----:B------:R-:W-:Y:S05]  /*2260*/  WARPSYNC.COLLECTIVE R15, `(.L_x_5278) ;  /* 0x000000000f087348 */ /* 0x000fea0003c00000 */
[----:B------:R0:W1:Y:S02]  /*2270*/  SHFL.BFLY P6, R14, R13, R12, R11 ;  /* 0x0c00000c0d0e7389 */ /* 0x00006400000c000b */
[----:B01----:R-:W-:Y:S05]  /*2280*/  ENDCOLLECTIVE ;  /* 0x000000000000791b */ /* 0x003fea0003800000 */
.L_x_5278:
[----:B------:R-:W-:Y:S01]  /*2290*/  HFMA2 R12, -RZ, RZ, 0, 5.9604644775390625e-08 ;  /* 0x00000001ff0c7431 */ /* 0x000fe200000001ff */
[----:B------:R-:W-:Y:S01]  /*22a0*/  FMNMX R3, R2, R14, !PT ;  /* 0x0000000e02037209 */ /* 0x000fe20007800000 */
[----:B------:R-:W-:-:S04]  /*22b0*/  IMAD.MOV.U32 R2, RZ, RZ, 0x437c0000 ;  /* 0x437c0000ff027424 */ /* 0x000fc800078e00ff */
[----:B------:R-:W-:-:S07]  /*22c0*/  IMAD.MOV.U32 R13, RZ, RZ, R3 ;  /* 0x000000ffff0d7224 */ /* 0x000fce00078e0003 */
[----:B------:R-:W-:Y:S05]  /*22d0*/  WARPSYNC.COLLECTIVE R15, `(.L_x_5279) ;  /* 0x000000000f087348 */ /* 0x000fea0003c00000 */
[----:B------:R0:W1:Y:S02]  /*22e0*/  SHFL.BFLY P6, R14, R13, R12, R11 ;  /* 0x0c00000c0d0e7389 */ /* 0x00006400000c000b */
[----:B01----:R-:W-:Y:S05]  /*22f0*/  ENDCOLLECTIVE ;  /* 0x000000000000791b */ /* 0x003fea0003800000 */
.L_x_5279:
[----:B------:R-:W-:Y:S01]  /*2300*/  FMNMX R3, R3, R14, !PT ;  /* 0x0000000e03037209 */ /* 0x000fe20007800000 */
[----:B------:R-:W-:-:S04]  /*2310*/  IMAD.MOV.U32 R14, RZ, RZ, 0x3bbb989d ;  /* 0x3bbb989dff0e7424 */ /* 0x000fc800078e00ff */
[--C-:B------:R-:W-:Y:S01]  /*2320*/  FADD R5, R24, -R3.reuse ;  /* 0x8000000318057221 */ /* 0x100fe20000000000 */
[----:B------:R-:W-:-:S03]  /*2330*/  FADD R11, R18, -R3 ;  /* 0x80000003120b7221 */ /* 0x000fc60000000000 */
[-C--:B------:R-:W-:Y:S01]  /*2340*/  FFMA.SAT R17, R5, R14.reuse, 0.5 ;  /* 0x3f00000005117423 */ /* 0x080fe2000000200e */
[----:B------:R-:W-:-:S03]  /*2350*/  FFMA.SAT R13, R11, R14, 0.5 ;  /* 0x3f0000000b0d7423 */ /* 0x000fc6000000200e */
[----:B------:R-:W-:Y:S01]  /*2360*/  FFMA.RM R0, R17, R2, 12582913 ;  /* 0x4b40000111007423 */ /* 0x000fe20000004002 */
[----:B------:R-:W-:-:S03]  /*2370*/  FADD R17, R20, -R3 ;  /* 0x8000000314117221 */ /* 0x000fc60000000000 */
[----:B------:R-:W-:Y:S01]  /*2380*/  FADD R20, R0, -12583039 ;  /* 0xcb40007f00147421 */ /* 0x000fe20000000000 */
[----:B------:R-:W-:-:S03]  /*2390*/  FFMA.SAT R19, R17, R14, 0.5 ;  /* 0x3f00000011137423 */ /* 0x000fc6000000200e */
[----:B------:R-:W-:Y:S01]  /*23a0*/  FFMA R20, R5, 1.4426950216293334961, -R20 ;  /* 0x3fb8aa3b05147823 */ /* 0x000fe20000000814 */
[----:B------:R-:W-:-:S03]  /*23b0*/  FFMA.RM R19, R19, R2, 12582913 ;  /* 0x4b40000113137423 */ /* 0x000fc60000004002 */
[----:B------:R-:W-:Y:S01]  /*23c0*/  FFMA R20, R5, 1.925963033500011079e-08, R20 ;  /* 0x32a5706005147823 */ /* 0x000fe20000000014 */
[----:B------:R-:W-:Y:S01]  /*23d0*/  FADD R5, R4, -R3 ;  /* 0x8000000304057221 */ /* 0x000fe20000000000 */
[----:B------:R-:W-:Y:S01]  /*23e0*/  FADD R12, R19, -12583039 ;  /* 0xcb40007f130c7421 */ /* 0x000fe20000000000 */
[----:B------:R-:W-:Y:S01]  /*23f0*/  FFMA.RM R3, R13, R2, 12582913 ;  /* 0x4b4000010d037423 */ /* 0x000fe20000004002 */
[----:B------:R-:W0:Y:S01]  /*2400*/  MUFU.EX2 R4, R20 ;  /* 0x0000001400047308 */ /* 0x000e220000000800 */
[----:B------:R-:W-:Y:S01]  /*2410*/  FFMA.SAT R13, R5, R14, 0.5 ;  /* 0x3f000000050d7423 */ /* 0x000fe2000000200e */
[----:B------:R-:W-:Y:S01]  /*2420*/  FFMA R12, R17, 1.4426950216293334961, -R12 ;  /* 0x3fb8aa3b110c7823 */ /* 0x000fe2000000080c */
[----:B------:R-:W-:Y:S01]  /*2430*/  FADD R14, R3, -12583039 ;  /* 0xcb40007f030e7421 */ /* 0x000fe20000000000 */
[----:B------:R-:W-:Y:S02]  /*2440*/  IMAD.SHL.U32 R19, R19, 0x800000, RZ ;  /* 0x0080000013137824 */ /* 0x000fe400078e00ff */
[----:B------:R-:W-:Y:S01]  /*2450*/  FFMA.RM R13, R13, R2, 12582913 ;  /* 0x4b4000010d0d7423 */ /* 0x000fe20000004002 */
[----:B------:R-:W-:Y:S01]  /*2460*/  FFMA R12, R17, 1.925963033500011079e-08, R12 ;  /* 0x32a57060110c7823 */ /* 0x000fe2000000000c */
[----:B------:R-:W-:-:S02]  /*2470*/  FFMA R14, R11, 1.4426950216293334961, -R14 ;  /* 0x3fb8aa3b0b0e7823 */ /* 0x000fc4000000080e */
[C---:B------:R-:W-:Y:S01]  /*2480*/  FADD R2, R13.reuse, -12583039 ;  /* 0xcb40007f0d027421 */ /* 0x040fe20000000000 */
[----:B------:R-:W-:Y:S01]  /*2490*/  SHF.L.U32 R13, R13, 0x17, RZ ;  /* 0x000000170d0d7819 */ /* 0x000fe200000006ff */
[----:B------:R-:W-:Y:S01]  /*24a0*/  FFMA R14, R11, 1.925963033500011079e-08, R14 ;  /* 0x32a570600b0e7823 */ /* 0x000fe2000000000e */
[----:B------:R-:W1:Y:S01]  /*24b0*/  MUFU.EX2 R12, R12 ;  /* 0x0000000c000c7308 */ /* 0x000e620000000800 */
[----:B------:R-:W-:-:S04]  /*24c0*/  FFMA R2, R5, 1.4426950216293334961, -R2 ;  /* 0x3fb8aa3b05027823 */ /* 0x000fc80000000802 */
[----:B------:R-:W-:Y:S01]  /*24d0*/  FFMA R15, R5, 1.925963033500011079e-08, R2 ;  /* 0x32a57060050f7823 */ /* 0x000fe20000000002 */
[----:B------:R-:W-:Y:S01]  /*24e0*/  SHF.L.U32 R5, R0, 0x17, RZ ;  /* 0x0000001700057819 */ /* 0x000fe200000006ff */
[----:B------:R-:W-:Y:S01]  /*24f0*/  IMAD.SHL.U32 R2, R3, 0x800000, RZ ;  /* 0x0080000003027824 */ /* 0x000fe200078e00ff */
[----:B------:R-:W2:Y:S03]  /*2500*/  MUFU.EX2 R11, R14 ;  /* 0x0000000e000b7308 */ /* 0x000ea60000000800 */
[----:B0-----:R-:W-:-:S04]  /*2510*/  FMUL R4, R5, R4 ;  /* 0x0000000405047220 */ /* 0x001fc80000400000 */
[----:B------:R-:W-:Y:S01]  /*2520*/  FADD R0, RZ, R4 ;  /* 0x00000004ff007221 */ /* 0x000fe20000000000 */
[----:B------:R0:W3:Y:S01]  /*2530*/  MUFU.EX2 R18, R15 ;  /* 0x0000000f00127308 */ /* 0x0000e20000000800 */
[----:B-1----:R-:W-:Y:S01]  /*2540*/  FMUL R3, R19, R12 ;  /* 0x0000000c13037220 */ /* 0x002fe20000400000 */
[----:B------:R-:W-:-:S03]  /*2550*/  IMAD.MOV.U32 R12, RZ, RZ, 0x10 ;  /* 0x00000010ff0c7424 */ /* 0x000fc600078e00ff */
[----:B------:R-:W-:Y:S01]  /*2560*/  FADD R5, R0, R3 ;  /* 0x0000000300057221 */ /* 0x000fe20000000000 */
[----:B--2---:R-:W-:Y:S01]  /*2570*/  FMUL R2, R2, R11 ;  /* 0x0000000b02027220 */ /* 0x004fe20000400000 */
[----:B------:R-:W-:Y:S01]  /*2580*/  IMAD.MOV.U32 R11, RZ, RZ, 0x1f ;  /* 0x0000001fff0b7424 */ /* 0x000fe200078e00ff */
[----:B0-----:R-:W-:Y:S02]  /*2590*/  MOV R15, 0xffffffff ;  /* 0xffffffff000f7802 */ /* 0x001fe40000000f00 */
[----:B------:R-:W-:Y:S01]  /*25a0*/  FADD R5, R5, R2 ;  /* 0x0000000205057221 */ /* 0x000fe20000000000 */
[----:B---3--:R-:W-:-:S04]  /*25b0*/  FMUL R0, R13, R18 ;  /* 0x000000120d007220 */ /* 0x008fc80000400000 */
[----:B------:R-:W-:-:S07]  /*25c0*/  FADD R13, R5, R0 ;  /* 0x00000000050d7221 */ /* 0x000fce0000000000 */
[----:B------:R-:W-:Y:S05]  /*25d0*/  WARPSYNC.COLLECTIVE R15, `(.L_x_5280) ;  /* 0x000000000f087348 */ /* 0x000fea0003c00000 */
[----:B------:R0:W1:Y:S02]  /*25e0*/  SHFL.BFLY P6, R14, R13, R12, R11 ;  /* 0x0c00000c0d0e7389 */ /* 0x00006400000c000b */
[----:B01----:R-:W-:Y:S05]  /*25f0*/  ENDCOLLECTIVE ;  /* 0x000000000000791b */ /* 0x003fea0003800000 */
.L_x_5280:
[----:B------:R-:W-:Y:S02]  /*2600*/  IMAD.MOV.U32 R12, RZ, RZ, 0x8 ;  /* 0x00000008ff0c7424 */ /* 0x000fe400078e00ff */
[----:B------:R-:W-:-:S04]  /*2610*/  FADD R5, R13, R14 ;  /* 0x0000000e0d057221 */ /* 0x000fc80000000000 */
[----:B------:R-:W-:-:S07]  /*2620*/  IMAD.MOV.U32 R13, RZ, RZ, R5 ;  /* 0x000000ffff0d7224 */ /* 0x000fce00078e0005 */
[----:B------:R-:W-:Y:S05]  /*2630*/  WARPSYNC.COLLECTIVE R15, `(.L_x_5281) ;  /* 0x000000000f087348 */ /* 0x000fea0003c00000 */
[----:B------:R0:W1:Y:S02]  /*2640*/  SHFL.BFLY P6, R14, R13, R12, R11 ;  /* 0x0c00000c0d0e7389 */ /* 0x00006400000c000b */
[----:B01----:R-:W-:Y:S05]  /*2650*/  ENDCOLLECTIVE ;  /* 0x000000000000791b */ /* 0x003fea0003800000 */
.L_x_5281:
[----:B------:R-:W-:Y:S02]  /*2660*/  IMAD.MOV.U32 R12, RZ, RZ, 0x4 ;  /* 0x00000004ff0c7424 */ /* 0x000fe400078e00ff */
[----:B------:R-:W-:-:S05]  /*2670*/  FADD R17, R5, R14 ;  /* 0x0000000e05117221 */ /* 0x000fca0000000000 */
[----:B------:R-:W-:-:S07]  /*2680*/  MOV R13, R17 ;  /* 0x00000011000d7202 */ /* 0x000fce0000000f00 */
[----:B------:R-:W-:Y:S05]  /*2690*/  WARPSYNC.COLLECTIVE R15, `(.L_x_5282) ;  /* 0x000000000f087348 */ /* 0x000fea0003c00000 */
[----:B------:R0:W1:Y:S02]  /*26a0*/  SHFL.BFLY P6, R14, R13, R12, R11 ;  /* 0x0c00000c0d0e7389 */ /* 0x00006400000c000b */
[----:B01----:R-:W-:Y:S05]  /*26b0*/  ENDCOLLECTIVE ;  /* 0x000000000000791b */ /* 0x003fea0003800000 */
.L_x_5282:
[----:B------:R-:W-:Y:S02]  /*26c0*/  HFMA2 R12, -RZ, RZ, 0, 1.1920928955078125e-07 ;  /* 0x00000002ff0c7431 */ /* 0x000fe400000001ff */
[----:B------:R-:W-:-:S04]  /*26d0*/  FADD R18, R17, R14 ;  /* 0x0000000e11127221 */ /* 0x000fc80000000000 */
[----:B------:R-:W-:-:S07]  /*26e0*/  IMAD.MOV.U32 R13, RZ, RZ, R18 ;  /* 0x000000ffff0d7224 */ /* 0x000fce00078e0012 */
[----:B------:R-:W-:Y:S05]  /*26f0*/  WARPSYNC.COLLECTIVE R15, `(.L_x_5283) ;  /* 0x000000000f087348 */ /* 0x000fea0003c00000 */
[----:B------:R0:W1:Y:S02]  /*2700*/  SHFL.BFLY P6, R14, R13, R12, R11 ;  /* 0x0c00000c0d0e7389 */ /* 0x00006400000c000b */
[----:B01----:R-:W-:Y:S05]  /*2710*/  ENDCOLLECTIVE ;  /* 0x000000000000791b */ /* 0x003fea0003800000 */
.L_x_5283:
[----:B------:R-:W-:Y:S02]  /*2720*/  IMAD.MOV.U32 R12, RZ, RZ, 0x1 ;  /* 0x00000001ff0c7424 */ /* 0x000fe400078e00ff */
[----:B------:R-:W-:-:S04]  /*2730*/  FADD R19, R18, R14 ;  /* 0x0000000e12137221 */ /* 0x000fc80000000000 */
[----:B------:R-:W-:-:S07]  /*2740*/  IMAD.MOV.U32 R13, RZ, RZ, R19 ;  /* 0x000000ffff0d7224 */ /* 0x000fce00078e0013 */
[----:B------:R-:W-:Y:S05]  /*2750*/  WARPSYNC.COLLECTIVE R15, `(.L_x_5284) ;  /* 0x000000000f087348 */ /* 0x000fea0003c00000 */
[----:B------:R0:W1:Y:S02]  /*2760*/  SHFL.BFLY P6, R14, R13, R12, R11 ;  /* 0x0c00000c0d0e7389 */ /* 0x00006400000c000b */
[----:B01----:R-:W-:Y:S05]  /*2770*/  ENDCOLLECTIVE ;  /* 0x000000000000791b */ /* 0x003fea0003800000 */
.L_x_5284:
[----:B------:R-:W-:Y:S05]  /*2780*/  BRA `(.L_x_5285) ;  /* 0xfffffff400087947 */ /* 0x000fea000383ffff */
        .weak           $__internal_67_$__cuda_sm3x_div_rn_noftz_f32_slowpath
        .type           $__internal_67_$__cuda_sm3x_div_rn_noftz_f32_slowpath,@function
        .size           $__internal_67_$__cuda_sm3x_div_rn_noftz_f32_slowpath,(.L_x_37444 - $__internal_67_$__cuda_sm3x_div_rn_noftz_f32_slowpath)
$__internal_67_$__cuda_sm3x_div_rn_noftz_f32_slowpath:
        /* <DEDUP_REMOVED lines=35> */
.L_x_5287:
        /* <DEDUP_REMOVED lines=51> */
.L_x_5294:
[----:B------:R-:W-:-:S04]  /*2cf0*/  LOP3.LUT R4, R4, 0x80000000, RZ, 0xc0, !PT ;  /* 0x8000000004047812 */ /* 0x000fc800078ec0ff */
[----:B------:R-:W-:Y:S01]  /*2d00*/  LOP3.LUT R4, R4, 0x7f800000, RZ, 0xfc, !PT ;  /* 0x7f80000004047812 */ /* 0x000fe200078efcff */
[----:B------:R-:W-:Y:S06]  /*2d10*/  BRA `(.L_x_5295) ;  /* 0x0000000000047947 */ /* 0x000fec0003800000 */
.L_x_5293:
[----:B------:R-:W-:-:S07]  /*2d20*/  LEA R4, R20, R4, 0x17 ;  /* 0x0000000414047211 */ /* 0x000fce00078eb8ff */
.L_x_5295:
[----:B------:R-:W-:Y:S05]  /*2d30*/  BSYNC.RECONVERGENT B3 ;  /* 0x0000000000037941 */ /* 0x000fea0003800200 */
.L_x_5292:
[----:B------:R-:W-:Y:S05]  /*2d40*/  BRA `(.L_x_5296) ;  /* 0x0000000000207947 */ /* 0x000fea0003800000 */
.L_x_5291:
[----:B------:R-:W-:-:S04]  /*2d50*/  LOP3.LUT R4, R17, 0x80000000, R4, 0x48, !PT ;  /* 0x8000000011047812 */ /* 0x000fc800078e4804 */
[----:B------:R-:W-:Y:S01]  /*2d60*/  LOP3.LUT R4, R4, 0x7f800000, RZ, 0xfc, !PT ;  /* 0x7f80000004047812 */ /* 0x000fe200078efcff */
[----:B------:R-:W-:Y:S06]  /*2d70*/  BRA `(.L_x_5296) ;  /* 0x0000000000147947 */ /* 0x000fec0003800000 */
.L_x_5290:
[----:B------:R-:W-:Y:S01]  /*2d80*/  LOP3.LUT R4, R17, 0x80000000, R4, 0x48, !PT ;  /* 0x8000000011047812 */ /* 0x000fe200078e4804 */
[----:B------:R-:W-:Y:S06]  /*2d90*/  BRA `(.L_x_5296) ;  /* 0x00000000000c7947 */ /* 0x000fec0003800000 */
.L_x_5289:
[----:B------:R-:W0:Y:S01]  /*2da0*/  MUFU.RSQ R4, -QNAN ;  /* 0xffc0000000047908 */ /* 0x000e220000001400 */
[----:B------:R-:W-:Y:S05]  /*2db0*/  BRA `(.L_x_5296) ;  /* 0x0000000000047947 */ /* 0x000fea0003800000 */
.L_x_5288:
[----:B------:R-:W-:-:S07]  /*2dc0*/  FADD.FTZ R4, R4, R5 ;  /* 0x0000000504047221 */ /* 0x000fce0000010000 */
.L_x_5296:
[----:B------:R-:W-:Y:S05]  /*2dd0*/  BSYNC.RECONVERGENT B2 ;  /* 0x0000000000027941 */ /* 0x000fea0003800200 */
.L_x_5286:
[----:B------:R-:W-:-:S04]  /*2de0*/  IMAD.MOV.U32 R15, RZ, RZ, 0x0 ;  /* 0x00000000ff0f7424 */ /* 0x000fc800078e00ff */
[----:B0-----:R-:W-:Y:S05]  /*2df0*/  RET.REL.NODEC R14 `(_Z15SoftmaxWarpImplI22BroadcastScaleMaskLoadIffbLm4EiE11DirectStoreIffEfLi1ELi4ELi32ELi1ELb0EL9Algorithm0EEvT_T0_ll) ;  /* 0xffffffd00e807950 */ /* 0x001fea0003c3ffff */
.L_x_5297:
        /* <DEDUP_REMOVED lines=16> */
.L_x_37444:


//--------------------- .text._Z15SoftmaxWarpImplI22BroadcastScaleMaskLoadIffbLm4EiE11DirectStoreIffEfLi1ELi3ELi32ELi1ELb1EL9Algorithm0EEvT_T0_ll --------------------------
	.section	.text._Z15SoftmaxWarpImplI22BroadcastScaleMaskLoadIffbLm4EiE11DirectStoreIffEfLi1ELi3ELi32ELi1ELb1EL9Algorithm0EEvT_T0_ll,"ax",@progbits
	.align	128
        .global         _Z15SoftmaxWarpImplI22BroadcastScaleMaskLoadIffbLm4EiE11DirectStoreIffEfLi1ELi3ELi32ELi1ELb1EL9Algorithm0EEvT_T0_ll
        .type           _Z15SoftmaxWarpImplI22BroadcastScaleMaskLoadIffbLm4EiE11DirectStoreIffEfLi1ELi3ELi32ELi1ELb1EL9Algorithm0EEvT_T0_ll,@function
        .size           _Z15SoftmaxWarpImplI22BroadcastScaleMaskLoadIffbLm4EiE11DirectStoreIffEfLi1ELi3ELi32ELi1ELb1EL9Algorithm0EEvT_T0_ll,(.L_x_37445 - _Z15SoftmaxWarpImplI22BroadcastScaleMaskLoadIffbLm4EiE11DirectStoreIffEfLi1ELi3ELi32ELi1ELb1EL9Algorithm0EEvT_T0_ll)
        .other          _Z15SoftmaxWarpImplI22BroadcastScaleMaskLoadIffbLm4EiE11DirectStoreIffEfLi1ELi3ELi32ELi1ELb1EL9Algorithm0EEvT_T0_ll,@"STO_CUDA_ENTRY STV_DEFAULT"
_Z15SoftmaxWarpImplI22BroadcastScaleMaskLoadIffbLm4EiE11DirectStoreIffEfLi1ELi3ELi32ELi1ELb1EL9Algorithm0EEvT_T0_ll:
.text._Z15SoftmaxWarpImplI22BroadcastScaleMaskLoadIffbLm4EiE11DirectStoreIffEfLi1ELi3ELi32ELi1ELb1EL9Algorithm0EEvT_T0_ll:
        /* <DEDUP_REMOVED lines=29> */
.L_x_5298:
        /* <DEDUP_REMOVED lines=12> */
[----:B------:R-:W1:Y:S01]  /*0290*/  LDC R3, c[0x0][0x3b8] ;  /* 0x0000ee00ff037b82 */ /* 0x000e620000000800 */
[----:B------:R-:W-:Y:S07]  /*02a0*/  BSSY B0, `(.L_x_5299) ;  /* 0x00001e6000007945 */ /* 0x000fee0003800000 */
[----:B------:R-:W2:Y:S01]  /*02b0*/  LDC.64 R22, c[0x0][0x358] ;  /* 0x0000d600ff167b82 */ /* 0x000ea20000000a00 */
[----:B0-----:R-:W-:-:S02]  /*02c0*/  VIADD R4, R2, 0x20 ;  /* 0x0000002002047836 */ /* 0x001fc40000000000 */
[----:B------:R-:W-:-:S07]  /*02d0*/  VIADD R6, R2, 0x40 ;  /* 0x0000004002067836 */ /* 0x000fce0000000000 */
.L_x_5313:
[----:B0-----:R-:W0:Y:S01]  /*02e0*/  LDC.64 R8, c[0x0][0x410] ;  /* 0x00010400ff087b82 */ /* 0x001e220000000a00 */
[----:B------:R-:W-:Y:S01]  /*02f0*/  BSSY.RECONVERGENT B1, `(.L_x_5300) ;  /* 0x000007e000017945 */ /* 0x000fe20003800200 */
[----:B---3--:R-:W-:Y:S02]  /*0300*/  IMAD.MOV.U32 R13, RZ, RZ, -0x800000 ;  /* 0xff800000ff0d7424 */ /* 0x008fe400078e00ff */
[----:B------:R-:W-:Y:S02]  /*0310*/  IMAD.MOV.U32 R20, RZ, RZ, -0x800000 ;  /* 0xff800000ff147424 */ /* 0x000fe400078e00ff */
[----:B------:R-:W-:Y:S02]  /*0320*/  IMAD.MOV.U32 R10, RZ, RZ, -0x800000 ;  /* 0xff800000ff0a7424 */ /* 0x000fe400078e00ff */
[----:B------:R-:W3:Y:S01]  /*0330*/  LDC R11, c[0x0][0x3bc] ;  /* 0x0000ef00ff0b7b82 */ /* 0x000ee20000000800 */
[-C--:B0-----:R-:W-:Y:S02]  /*0340*/  ISETP.GE.U32.AND P0, PT, R2, R8.reuse, PT ;  /* 0x000000080200720c */ /* 0x081fe40003f06070 */
[----:B------:R-:W-:-:S02]  /*0350*/  ISETP.GE.U32.AND P1, PT, R4, R8, PT ;  /* 0x000000080400720c */ /* 0x000fc40003f26070 */
[----:B------:R-:W-:Y:S02]  /*0360*/  ISETP.GE.U32.AND P2, PT, R6, R8, PT ;  /* 0x000000080600720c */ /* 0x000fe40003f46070 */
[-C--:B------:R-:W-:Y:S02]  /*0370*/  ISETP.GE.AND.EX P0, PT, RZ, R9.reuse, PT, P0 ;  /* 0x00000009ff00720c */ /* 0x080fe40003f06300 */
[-C--:B------:R-:W-:Y:S02]  /*0380*/  ISETP.GE.AND.EX P1, PT, RZ, R9.reuse, PT, P1 ;  /* 0x00000009ff00720c */ /* 0x080fe40003f26310 */
[----:B------:R-:W-:Y:S02]  /*0390*/  ISETP.GE.AND.EX P2, PT, RZ, R9, PT, P2 ;  /* 0x00000009ff00720c */ /* 0x000fe40003f46320 */
[----:B------:R-:W0:Y:S01]  /*03a0*/  LDC R9, c[0x0][0x3c0] ;  /* 0x0000f000ff097b82 */ /* 0x000e220000000800 */
[----:B------:R-:W-:-:S06]  /*03b0*/  MOV R8, 0xff800000 ;  /* 0xff80000000087802 */ /* 0x000fcc0000000f00 */
[----:B---3--:R-:W-:Y:S05]  /*03c0*/  @P0 BRA `(.L_x_5301) ;  /* 0x0000000400c00947 */ /* 0x008fea0003800000 */
[----:B-1----:R-:W-:Y:S01]  /*03d0*/  IABS R15, R3 ;  /* 0x00000003000f7213 */ /* 0x002fe20000000000 */
[----:B------:R-:W-:Y:S01]  /*03e0*/  IMAD R8, R5, UR52, R2 ;  /* 0x0000003405087c24 */ /* 0x000fe2000f8e0202 */
[C---:B--2---:R-:W-:Y:S02]  /*03f0*/  R2UR UR6, R22.reuse ;  /* 0x00000000160672ca */ /* 0x044fe400000e0000 */
        /* <DEDUP_REMOVED lines=109> */
.L_x_5301:
[----:B------:R-:W-:Y:S05]  /*0ad0*/  BSYNC.RECONVERGENT B1 ;  /* 0x0000000000017941 */ /* 0x000fea0003800200 */
.L_x_5300:
[----:B------:R-:W-:Y:S04]  /*0ae0*/  BSSY.RECONVERGENT B1, `(.L_x_5302) ;  /* 0x0000073000017945 */ /* 0x000fe80003800200 */
[----:B------:R-:W-:Y:S05]  /*0af0*/  @P1 BRA `(.L_x_5303) ;  /* 0x0000000400c41947 */ /* 0x000fea0003800000 */
        /* <DEDUP_REMOVED lines=11> */
[----:B------:R-:W1:Y:S02]  /*0bb0*/  F2I.FTZ.U32.TRUNC.NTZ R15, R15 ;  /* 0x0000000f000f7305 */ /* 0x000e64000021f000 */
[----:B-1----:R-:W-:-:S04]  /*0bc0*/  IMAD.MOV R14, RZ, RZ, -R15 ;  /* 0x000000ffff0e7224 */ /* 0x002fc800078e0a0f */
[----:B------:R-:W-:Y:S02]  /*0bd0*/  IMAD R19, R14, R17, RZ ;  /* 0x000000110e137224 */ /* 0x000fe400078e02ff */
[----:B------:R-:W-:-:S04]  /*0be0*/  IMAD.MOV.U32 R14, RZ, RZ, RZ ;  /* 0x000000ffff0e7224 */ /* 0x000fc800078e00ff */
[----:B------:R-:W-:-:S04]  /*0bf0*/  IMAD.HI.U32 R19, R15, R19, R14 ;  /* 0x000000130f137227 */ /* 0x000fc800078e000e */
[----:B------:R-:W-:Y:S02]  /*0c00*/  IMAD.MOV.U32 R14, RZ, RZ, R18 ;  /* 0x000000ffff0e7224 */ /* 0x000fe400078e0012 */
[----:B------:R-:W1:Y:S02]  /*0c10*/  I2F.RP R18, R16 ;  /* 0x0000001000127306 */ /* 0x000e640000209400 */
[----:B------:R-:W-:-:S05]  /*0c20*/  IMAD.HI.U32 R24, R19, R14, RZ ;  /* 0x0000000e13187227 */ /* 0x000fca00078e00ff */
[----:B------:R-:W-:-:S05]  /*0c30*/  IADD3 R15, PT, PT, -R24, RZ, RZ ;  /* 0x000000ff180f7210 */ /* 0x000fca0007ffe1ff */
[C---:B------:R-:W-:Y:S01]  /*0c40*/  IMAD R14, R17.reuse, R15, R14 ;  /* 0x0000000f110e7224 */ /* 0x040fe200078e020e */
[----:B-1----:R-:W1:Y:S04]  /*0c50*/  MUFU.RCP R18, R18 ;  /* 0x0000001200127308 */ /* 0x002e680000001000 */
[----:B------:R-:W-:-:S13]  /*0c60*/  ISETP.GT.U32.AND P3, PT, R17, R14, PT ;  /* 0x0000000e1100720c */ /* 0x000fda0003f64070 */
[----:B------:R-:W-:Y:S02]  /*0c70*/  @!P3 IMAD.IADD R14, R14, 0x1, -R17 ;  /* 0x000000010e0eb824 */ /* 0x000fe400078e0a11 */
[----:B------:R-:W-:Y:S01]  /*0c80*/  @!P3 VIADD R24, R24, 0x1 ;  /* 0x000000011818b836 */ /* 0x000fe20000000000 */
[----:B------:R-:W-:Y:S02]  /*0c90*/  ISETP.NE.AND P3, PT, R3, RZ, PT ;  /* 0x000000ff0300720c */ /* 0x000fe40003f65270 */
[----:B------:R-:W-:Y:S02]  /*0ca0*/  ISETP.GE.U32.AND P1, PT, R14, R17, PT ;  /* 0x000000110e00720c */ /* 0x000fe40003f26070 */
[----:B------:R-:W-:-:S04]  /*0cb0*/  LOP3.LUT R14, R12, R3, RZ, 0x3c, !PT ;  /* 0x000000030c0e7212 */ /* 0x000fc800078e3cff */
[----:B------:R-:W-:Y:S01]  /*0cc0*/  ISETP.GE.AND P4, PT, R14, RZ, PT ;  /* 0x000000ff0e00720c */ /* 0x000fe20003f86270 */
[----:B-1----:R-:W-:-:S04]  /*0cd0*/  VIADD R14, R18, 0xffffffe ;  /* 0x0ffffffe120e7836 */ /* 0x002fc80000000000 */
[----:B------:R1:W2:Y:S02]  /*0ce0*/  F2I.FTZ.U32.TRUNC.NTZ R15, R14 ;  /* 0x0000000e000f7305 */ /* 0x0002a4000021f000 */
[----:B------:R-:W-:-:S06]  /*0cf0*/  @P1 IADD3 R24, PT, PT, R24, 0x1, RZ ;  /* 0x0000000118181810 */ /* 0x000fcc0007ffe0ff */
[----:B------:R-:W-:Y:S01]  /*0d00*/  @!P4 IMAD.MOV R24, RZ, RZ, -R24 ;  /* 0x000000ffff18c224 */ /* 0x000fe200078e0a18 */
        /* <DEDUP_REMOVED lines=32> */
[----:B------:R-:W-:Y:S01]  /*0f10*/  IABS R19, R26 ;  /* 0x0000001a00137213 */ /* 0x000fe20000000000 */
[----:B------:R-:W0:Y:S01]  /*0f20*/  LDC.64 R16, c[0x0][0x398] ;  /* 0x0000e600ff107b82 */ /* 0x000e220000000a00 */
[----:B------:R-:W-:Y:S01]  /*0f30*/  LOP3.LUT R20, R26, R9, RZ, 0x3c, !PT ;  /* 0x000000091a147212 */ /* 0x000fe200078e3cff */
[----:B------:R-:W-:-:S03]  /*0f40*/  IMAD.HI.U32 R14, R15, R11, R14 ;  /* 0x0000000b0f0e7227 */ /* 0x000fc600078e000e */
[----:B------:R-:W-:-:S03]  /*0f50*/  ISETP.GE.AND P1, PT, R20, RZ, PT ;  /* 0x000000ff1400720c */ /* 0x000fc60003f26270 */
[----:B------:R-:W-:Y:S01]  /*0f60*/  IMAD.HI.U32 R11, R14, R19, RZ ;  /* 0x000000130e0b7227 */ /* 0x000fe200078e00ff */
[----:B------:R-:W1:Y:S03]  /*0f70*/  LDC.64 R20, c[0x0][0x3a8] ;  /* 0x0000ea00ff147b82 */ /* 0x000e660000000a00 */
        /* <DEDUP_REMOVED lines=41> */
.L_x_5303:
[----:B------:R-:W-:Y:S05]  /*1210*/  BSYNC.RECONVERGENT B1 ;  /* 0x0000000000017941 */ /* 0x000fea0003800200 */
.L_x_5302:
[----:B------:R-:W-:Y:S04]  /*1220*/  BSSY.RECONVERGENT B1, `(.L_x_5304) ;  /* 0x0000074000017945 */ /* 0x000fe80003800200 */
[----:B------:R-:W-:Y:S05]  /*1230*/  @P2 BRA `(.L_x_5305) ;  /* 0x0000000400c82947 */ /* 0x000fea0003800000 */
[----:B-1----:R-:W-:Y:S01]  /*1240*/  IABS R15, R3 ;  /* 0x00000003000f7213 */ /* 0x002fe20000000000 */
[----:B------:R-:W1:Y:S01]  /*1250*/  LDC R26, c[0x0][0x3bc] ;  /* 0x0000ef00ff1a7b82 */ /* 0x000e620000000800 */
[----:B------:R-:W-:Y:S01]  /*1260*/  IMAD R12, R5, UR52, R6 ;  /* 0x00000034050c7c24 */ /* 0x000fe2000f8e0206 */
[C---:B--2---:R-:W-:Y:S01]  /*1270*/  R2UR UR6, R22.reuse ;  /* 0x00000000160672ca */ /* 0x044fe200000e0000 */
[----:B------:R-:W2:Y:S01]  /*1280*/  I2F.RP R14, R15 ;  /* 0x0000000f000e7306 */ /* 0x000ea20000209400 */
[C---:B------:R-:W-:Y:S02]  /*1290*/  R2UR UR7, R23.reuse ;  /* 0x00000000170772ca */ /* 0x040fe400000e0000 */
[----:B------:R-:W-:Y:S02]  /*12a0*/  IABS R16, R12 ;  /* 0x0000000c00107213 */ /* 0x000fe40000000000 */
[----:B------:R-:W-:Y:S02]  /*12b0*/  R2UR UR4, R22 ;  /* 0x00000000160472ca */ /* 0x000fe400000e0000 */
[----:B------:R-:W-:Y:S01]  /*12c0*/  R2UR UR5, R23 ;  /* 0x00000000170572ca */ /* 0x000fe200000e0000 */
[----:B--2---:R-:W2:Y:S02]  /*12d0*/  MUFU.RCP R14, R14 ;  /* 0x0000000e000e7308 */ /* 0x004ea40000001000 */
[----:B--2---:R-:W-:Y:S01]  /*12e0*/  VIADD R11, R14, 0xffffffe ;  /* 0x0ffffffe0e0b7836 */ /* 0x004fe20000000000 */
[----:B-1----:R-:W-:-:S05]  /*12f0*/  IABS R14, R26 ;  /* 0x0000001a000e7213 */ /* 0x002fca0000000000 */
        /* <DEDUP_REMOVED lines=13> */
[----:B------:R-:W-:Y:S02]  /*13d0*/  @!P2 IADD3 R21, PT, PT, R21, 0x1, RZ ;  /* 0x000000011515a810 */ /* 0x000fe40007ffe0ff */
[----:B------:R-:W-:Y:S02]  /*13e0*/  ISETP.NE.AND P2, PT, R3, RZ, PT ;  /* 0x000000ff0300720c */ /* 0x000fe40003f45270 */
[----:B------:R-:W-:Y:S02]  /*13f0*/  ISETP.GE.U32.AND P1, PT, R10, R15, PT ;  /* 0x0000000f0a00720c */ /* 0x000fe40003f26070 */
[----:B------:R-:W-:-:S04]  /*1400*/  LOP3.LUT R10, R12, R3, RZ, 0x3c, !PT ;  /* 0x000000030c0a7212 */ /* 0x000fc800078e3cff */
[----:B------:R-:W-:Y:S01]  /*1410*/  ISETP.GE.AND P3, PT, R10, RZ, PT ;  /* 0x000000ff0a00720c */ /* 0x000fe20003f66270 */
[----:B-1----:R-:W-:-:S04]  /*1420*/  VIADD R10, R16, 0xffffffe ;  /* 0x0ffffffe100a7836 */ /* 0x002fc80000000000 */
[----:B------:R1:W2:Y:S02]  /*1430*/  F2I.FTZ.U32.TRUNC.NTZ R11, R10 ;  /* 0x0000000a000b7305 */ /* 0x0002a4000021f000 */
[----:B------:R-:W-:-:S06]  /*1440*/  @P1 VIADD R21, R21, 0x1 ;  /* 0x0000000115151836 */ /* 0x000fcc0000000000 */
        /* <DEDUP_REMOVED lines=25> */
[----:B------:R-:W-:-:S05]  /*15e0*/  @P1 VIADD R24, R24, 0x1 ;  /* 0x0000000118181836 */ /* 0x000fca0000000000 */
[----:B------:R-:W-:Y:S02]  /*15f0*/  @!P3 IADD3 R24, PT, PT, -R24, RZ, RZ ;  /* 0x000000ff1818b210 */ /* 0x000fe40007ffe1ff */
[----:B------:R-:W-:Y:S02]  /*1600*/  @!P2 LOP3.LUT R24, RZ, R26, RZ, 0x33, !PT ;  /* 0x0000001aff18a212 */ /* 0x000fe400078e33ff */
[----:B------:R-:W-:Y:S01]  /*1610*/  ISETP.NE.AND P3, PT, R9, RZ, PT ;  /* 0x000000ff0900720c */ /* 0x000fe20003f65270 */
[----:B0-----:R-:W-:Y:S02]  /*1620*/  IMAD.MOV R17, RZ, RZ, -R11 ;  /* 0x000000ffff117224 */ /* 0x001fe400078e0a0b */
        /* <DEDUP_REMOVED lines=19> */
[----:B------:R-:W0:Y:S11]  /*1760*/  LDC.64 R16, c[0x0][0x3a0] ;  /* 0x0000e800ff107b82 */ /* 0x000e360000000a00 */
[----:B------:R-:W-:Y:S01]  /*1770*/  @P1 VIADD R25, R25, 0x1 ;  /* 0x0000000119191836 */ /* 0x000fe20000000000 */
[----:B--2---:R-:W-:-:S04]  /*1780*/  ISETP.NE.U32.AND P1, PT, R10, 0x1, PT ;  /* 0x000000010a00780c */ /* 0x004fc80003f25070 */
[----:B------:R-:W-:Y:S02]  /*1790*/  @!P4 IADD3 R25, PT, PT, -R25, RZ, RZ ;  /* 0x000000ff1919c210 */ /* 0x000fe40007ffe1ff */
[----:B------:R-:W-:Y:S02]  /*17a0*/  ISETP.NE.AND.EX P4, PT, R11, RZ, PT, P1 ;  /* 0x000000ff0b00720c */ /* 0x000fe40003f85310 */
[----:B------:R-:W-:Y:S02]  /*17b0*/  @!P3 LOP3.LUT R25, RZ, R9, RZ, 0x33, !PT ;  /* 0x00000009ff19b212 */ /* 0x000fe400078e33ff */
[----:B------:R-:W-:Y:S02]  /*17c0*/  ISETP.NE.AND.EX P3, PT, R15, RZ, PT, P2 ;  /* 0x000000ff0f00720c */ /* 0x000fe40003f65320 */
[----:B0-----:R-:W-:Y:S01]  /*17d0*/  ISETP.NE.U32.AND P1, PT, R16, 0x1, PT ;  /* 0x000000011000780c */ /* 0x001fe20003f25070 */
        /* <DEDUP_REMOVED lines=24> */
.L_x_5305:
[----:B------:R-:W-:Y:S05]  /*1960*/  BSYNC.RECONVERGENT B1 ;  /* 0x0000000000017941 */ /* 0x000fea0003800200 */
.L_x_5304:
[----:B------:R-:W-:-:S03]  /*1970*/  UMOV UR4, 0xffffffff ;  /* 0xffffffff00047882 */ /* 0x000fc60000000000 */
[----:B------:R-:W-:Y:S05]  /*1980*/  BRA.DIV UR4, `(.L_x_5306) ;  /* 0x0000000604e47947 */ /* 0x000fea000b800000 */
[----:B------:R-:W3:Y:S01]  /*1990*/  SHFL.BFLY PT, R14, R13, 0x10, 0x1f ;  /* 0x0e001f000d0e7f89 */ /* 0x000ee200000e0000 */
[----:B------:R-:W-:Y:S02]  /*19a0*/  IMAD.MOV.U32 R15, RZ, RZ, 0x3bbb989d ;  /* 0x3bbb989dff0f7424 */ /* 0x000fe400078e00ff */
[----:B------:R-:W-:Y:S01]  /*19b0*/  IMAD.MOV.U32 R19, RZ, RZ, 0x437c0000 ;  /* 0x437c0000ff137424 */ /* 0x000fe200078e00ff */
[----:B---3--:R-:W-:-:S05]  /*19c0*/  FMNMX R13, R14, R13, !PT ;  /* 0x0000000d0e0d7209 */ /* 0x008fca0007800000 */
        /* <DEDUP_REMOVED lines=10> */
[----:B------:R-:W-:Y:S02]  /*1a70*/  FADD R10, -R11, R10 ;  /* 0x0000000a0b0a7221 */ /* 0x000fe40000000100 */
        /* <DEDUP_REMOVED lines=8> */
[----:B------:R-:W-:Y:S01]  /*1b00*/  FADD R15, R14, -12583039 ;  /* 0xcb40007f0e0f7421 */ /* 0x000fe20000000000 */
[----:B------:R-:W-:Y:S01]  /*1b10*/  SHF.L.U32 R8, R8, 0x17, RZ ;  /* 0x0000001708087819 */ /* 0x000fe200000006ff */
[----:B------:R-:W-:Y:S01]  /*1b20*/  FFMA R13, R12, 1.4426950216293334961, -R13 ;  /* 0x3fb8aa3b0c0d7823 */ /* 0x000fe2000000080d */
[----:B------:R-:W-:Y:S01]  /*1b30*/  FFMA R11, R20, 1.4426950216293334961, -R11 ;  /* 0x3fb8aa3b140b7823 */ /* 0x000fe2000000080b */
[----:B------:R-:W-:Y:S01]  /*1b40*/  FFMA R15, R10, 1.4426950216293334961, -R15 ;  /* 0x3fb8aa3b0a0f7823 */ /* 0x000fe2000000080f */
[----:B------:R-:W-:Y:S02]  /*1b50*/  IMAD.SHL.U32 R9, R9, 0x800000, RZ ;  /* 0x0080000009097824 */ /* 0x000fe400078e00ff */
[----:B------:R-:W-:Y:S01]  /*1b60*/  FFMA R13, R12, 1.925963033500011079e-08, R13 ;  /* 0x32a570600c0d7823 */ /* 0x000fe2000000000d */
[----:B------:R-:W-:Y:S01]  /*1b70*/  FFMA R11, R20, 1.925963033500011079e-08, R11 ;  /* 0x32a57060140b7823 */ /* 0x000fe2000000000b */
[----:B------:R-:W-:-:S03]  /*1b80*/  FFMA R15, R10, 1.925963033500011079e-08, R15 ;  /* 0x32a570600a0f7823 */ /* 0x000fc6000000000f */
[----:B------:R-:W0:Y:S08]  /*1b90*/  MUFU.EX2 R12, R11 ;  /* 0x0000000b000c7308 */ /* 0x000e300000000800 */
[----:B------:R-:W3:Y:S08]  /*1ba0*/  MUFU.EX2 R13, R13 ;  /* 0x0000000d000d7308 */ /* 0x000ef00000000800 */
[----:B------:R-:W4:Y:S01]  /*1bb0*/  MUFU.EX2 R15, R15 ;  /* 0x0000000f000f7308 */ /* 0x000f220000000800 */
[----:B0-----:R-:W-:Y:S01]  /*1bc0*/  FMUL R9, R9, R12 ;  /* 0x0000000c09097220 */ /* 0x001fe20000400000 */
[----:B---3--:R-:W-:Y:S01]  /*1bd0*/  FMUL R10, R8, R13 ;  /* 0x0000000d080a7220 */ /* 0x008fe20000400000 */
[----:B------:R-:W-:-:S03]  /*1be0*/  IMAD.SHL.U32 R8, R14, 0x800000, RZ ;  /* 0x008000000e087824 */ /* 0x000fc600078e00ff */
[----:B------:R-:W-:Y:S01]  /*1bf0*/  FADD R12, RZ, R10 ;  /* 0x0000000aff0c7221 */ /* 0x000fe20000000000 */
        /* <DEDUP_REMOVED lines=11> */
[----:B------:R0:W3:Y:S02]  /*1cb0*/  SHFL.BFLY PT, R14, R19, 0x1, 0x1f ;  /* 0x0c201f00130e7f89 */ /* 0x0000e400000e0000 */
.L_x_5325:
        /* <DEDUP_REMOVED lines=10> */
[----:B------:R-:W-:-:S07]  /*1d60*/  MOV R14, 0x1d80 ;  /* 0x00001d80000e7802 */ /* 0x000fce0000000f00 */
[----:B012---:R-:W-:Y:S05]  /*1d70*/  CALL.REL.NOINC `($__internal_68_$__cuda_sm3x_div_rn_noftz_f32_slowpath) ;  /* 0x0000000800687944 */ /* 0x007fea0003c00000 */
[----:B------:R-:W-:-:S07]  /*1d80*/  IMAD.MOV.U32 R13, RZ, RZ, R10 ;  /* 0x000000ffff0d7224 */ /* 0x000fce00078e000a */
.L_x_5308:
[----:B------:R-:W-:Y:S05]  /*1d90*/  BSYNC.RECONVERGENT B1 ;  /* 0x0000000000017941 */ /* 0x000fea0003800200 */
.L_x_5307:
        /* <DEDUP_REMOVED lines=11> */
[----:B012---:R-:W-:Y:S05]  /*1e50*/  CALL.REL.NOINC `($__internal_68_$__cuda_sm3x_div_rn_noftz_f32_slowpath) ;  /* 0x0000000800307944 */ /* 0x007fea0003c00000 */
[----:B------:R-:W-:-:S07]  /*1e60*/  IMAD.MOV.U32 R12, RZ, RZ, R10 ;  /* 0x000000ffff0c7224 */ /* 0x000fce00078e000a */
.L_x_5310:
[----:B------:R-:W-:Y:S05]  /*1e70*/  BSYNC.RECONVERGENT B1 ;  /* 0x0000000000017941 */ /* 0x000fea0003800200 */
.L_x_5309:
        /* <DEDUP_REMOVED lines=11> */
[----:B012---:R-:W-:Y:S05]  /*1f30*/  CALL.REL.NOINC `($__internal_68_$__cuda_sm3x_div_rn_noftz_f32_slowpath) ;  /* 0x0000000400f87944 */ /* 0x007fea0003c00000 */
[----:B------:R-:W-:-:S07]  /*1f40*/  IMAD.MOV.U32 R15, RZ, RZ, R10 ;  /* 0x000000ffff0f7224 */ /* 0x000fce00078e000a */
.L_x_5312:
[----:B------:R-:W-:Y:S05]  /*1f50*/  BSYNC.RECONVERGENT B1 ;  /* 0x0000000000017941 */ /* 0x000fea0003800200 */
.L_x_5311:
[----:B------:R-:W-:Y:S01]  /*1f60*/  MOV R8, R2 ;  /* 0x0000000200087202 */ /* 0x000fe20000000f00 */
[----:B------:R-:W-:Y:S01]  /*1f70*/  IMAD R10, R7, UR48, RZ ;  /* 0x00000030070a7c24 */ /* 0x000fe2000f8e02ff */
[----:B--2---:R-:W-:Y:S01]  /*1f80*/  @!P0 R2UR UR4, R22 ;  /* 0x00000000160482ca */ /* 0x004fe200000e0000 */
[----:B------:R-:W-:Y:S01]  /*1f90*/  IMAD.MOV.U32 R9, RZ, RZ, RZ ;  /* 0x000000ffff097224 */ /* 0x000fe200078e00ff */
[----:B------:R-:W-:Y:S01]  /*1fa0*/  @!P0 R2UR UR5, R23 ;  /* 0x00000000170582ca */ /* 0x000fe200000e0000 */
[C---:B------:R-:W-:Y:S01]  /*1fb0*/  IMAD R11, R5.reuse, UR49, R10 ;  /* 0x00000031050b7c24 */ /* 0x040fe2000f8e020a */
[----:B------:R-:W-:Y:S01]  /*1fc0*/  ISETP.GE.U32.AND P1, PT, R4, UR44, PT ;  /* 0x0000002c04007c0c */ /* 0x000fe2000bf26070 */
[----:B------:R-:W-:Y:S01]  /*1fd0*/  IMAD.WIDE.U32 R8, R5, UR48, R8 ;  /* 0x0000003005087c25 */ /* 0x000fe2000f8e0008 */
[----:B------:R-:W-:Y:S02]  /*1fe0*/  ISETP.GE.U32.AND P2, PT, R6, UR44, PT ;  /* 0x0000002c06007c0c */ /* 0x000fe4000bf46070 */
[----:B------:R-:W-:Y:S01]  /*1ff0*/  ISETP.GE.AND.EX P1, PT, RZ, UR45, PT, P1 ;  /* 0x0000002dff007c0c */ /* 0x000fe2000bf26310 */
[----:B------:R-:W-:Y:S01]  /*2000*/  IMAD.IADD R9, R9, 0x1, R11 ;  /* 0x0000000109097824 */ /* 0x000fe200078e020b */
[----:B------:R-:W-:-:S02]  /*2010*/  LEA R10, P3, R8, UR50, 0x2 ;  /* 0x00000032080a7c11 */ /* 0x000fc4000f8610ff */
[----:B------:R-:W-:Y:S02]  /*2020*/  ISETP.GE.AND.EX P2, PT, RZ, UR45, PT, P2 ;  /* 0x0000002dff007c0c */ /* 0x000fe4000bf46320 */
[----:B------:R-:W-:-:S05]  /*2030*/  LEA.HI.X R11, R8, UR51, R9, 0x2, P3 ;  /* 0x00000033080b7c11 */ /* 0x000fca00098f1409 */
[----:B------:R3:W-:Y:S01]  /*2040*/  @!P0 STG.E desc[UR4][R10.64], R13 ;  /* 0x0000000d0a008986 */ /* 0x0007e2000c101904 */
[----:B------:R-:W-:Y:S02]  /*2050*/  IADD3 R5, P0, PT, R0, R5, RZ ;  /* 0x0000000500057210 */ /* 0x000fe40007f1e0ff */
[----:B------:R-:W-:Y:S02]  /*2060*/  @!P1 R2UR UR6, R22 ;  /* 0x00000000160692ca */ /* 0x000fe400000e0000 */
[----:B------:R-:W-:Y:S02]  /*2070*/  LEA.HI.X.SX32 R7, R0, R7, 0x1, P0 ;  /* 0x0000000700077211 */ /* 0x000fe400000f0eff */
[----:B------:R-:W-:Y:S02]  /*2080*/  ISETP.GE.U32.AND P0, PT, R5, UR46, PT ;  /* 0x0000002e05007c0c */ /* 0x000fe4000bf06070 */
[----:B------:R-:W-:Y:S02]  /*2090*/  @!P1 R2UR UR7, R23 ;  /* 0x00000000170792ca */ /* 0x000fe400000e0000 */
[----:B------:R-:W-:-:S02]  /*20a0*/  @!P2 R2UR UR8, R22 ;  /* 0x000000001608a2ca */ /* 0x000fc400000e0000 */
[----:B------:R-:W-:Y:S02]  /*20b0*/  @!P2 R2UR UR9, R23 ;  /* 0x000000001709a2ca */ /* 0x000fe400000e0000 */
[----:B------:R-:W-:-:S07]  /*20c0*/  ISETP.GE.AND.EX P0, PT, R7, UR47, PT, P0 ;  /* 0x0000002f07007c0c */ /* 0x000fce000bf06300 */
[----:B------:R3:W-:Y:S04]  /*20d0*/  @!P1 STG.E desc[UR6][R10.64+0x80], R12 ;  /* 0x0000800c0a009986 */ /* 0x0007e8000c101906 */
[----:B------:R3:W-:Y:S02]  /*20e0*/  @!P2 STG.E desc[UR8][R10.64+0x100], R15 ;  /* 0x0001000f0a00a986 */ /* 0x0007e4000c101908 */
[----:B------:R-:W-:Y:S05]  /*20f0*/  @!P0 BRA `(.L_x_5313) ;  /* 0xffffffe000788947 */ /* 0x000fea000383ffff */
[----:B------:R-:W-:Y:S05]  /*2100*/  BSYNC B0 ;  /* 0x0000000000007941 */ /* 0x000fea0003800000 */
.L_x_5299:
[----:B------:R-:W-:Y:S05]  /*2110*/  EXIT ;  /* 0x000000000000794d */ /* 0x000fea0003800000 */
.L_x_5306:
[----:B------:R-:W-:Y:S01]  /*2120*/  HFMA2 R12, -RZ, RZ, 0, 9.5367431640625e-07 ;  /* 0x00000010ff0c7431 */ /* 0x000fe200000001ff */
[----:B------:R-:W-:Y:S01]  /*2130*/  BSSY B1, `(.L_x_5314) ;  /* 0x0000006000017945 */ /* 0x000fe20003800000 */
[----:B------:R-:W-:Y:S02]  /*2140*/  IMAD.MOV.U32 R11, RZ, RZ, 0x1f ;  /* 0x0000001fff0b7424 */ /* 0x000fe400078e00ff */
[----:B------:R-:W-:-:S07]  /*2150*/  IMAD.MOV.U32 R15, RZ, RZ, -0x1 ;  /* 0xffffffffff0f7424 */ /* 0x000fce00078e00ff */
[----:B012---:R-:W-:Y:S05]  /*2160*/  WARPSYNC.COLLECTIVE R15, `(.L_x_5315) ;  /* 0x000000000f087348 */ /* 0x007fea0003c00000 */
[----:B------:R3:W4:Y:S02]  /*2170*/  SHFL.BFLY P6, R14, R13, R12, R11 ;  /* 0x0c00000c0d0e7389 */ /* 0x00072400000c000b */
[----:B01234-:R-:W-:Y:S05]  /*2180*/  ENDCOLLECTIVE ;  /* 0x000000000000791b */ /* 0x01ffea0003800000 */
.L_x_5315:
[----:B------:R-:W-:Y:S05]  /*2190*/  BSYNC B1 ;  /* 0x0000000000017941 */ /* 0x000fea0003800000 */
.L_x_5314:
[----:B------:R-:W-:Y:S01]  /*21a0*/  FMNMX R13, R14, R13, !PT ;  /* 0x0000000d0e0d7209 */ /* 0x000fe20007800000 */
[----:B------:R-:W-:Y:S01]  /*21b0*/  IMAD.MOV.U32 R11, RZ, RZ, 0x1f ;  /* 0x0000001fff0b7424 */ /* 0x000fe200078e00ff */
[----:B------:R-:W-:Y:S01]  /*21c0*/  MOV R12, 0x8 ;  /* 0x00000008000c7802 */ /* 0x000fe20000000f00 */
[----:B------:R-:W-:Y:S02]  /*21d0*/  IMAD.MOV.U32 R15, RZ, RZ, -0x1 ;  /* 0xffffffffff0f7424 */ /* 0x000fe400078e00ff */
[----:B------:R-:W-:-:S07]  /*21e0*/  IMAD.MOV.U32 R19, RZ, RZ, 0x437c0000 ;  /* 0x437c0000ff137424 */ /* 0x000fce00078e00ff */
[----:B------:R-:W-:Y:S05]  /*21f0*/  WARPSYNC.COLLECTIVE R15, `(.L_x_5316) ;  /* 0x000000000f087348 */ /* 0x000fea0003c00000 */
[----:B------:R0:W1:Y:S02]  /*2200*/  SHFL.BFLY P6, R14, R13, R12, R11 ;  /* 0x0c00000c0d0e7389 */ /* 0x00006400000c000b */
[----:B01----:R-:W-:Y:S05]  /*2210*/  ENDCOLLECTIVE ;  /* 0x000000000000791b */ /* 0x003fea0003800000 */
.L_x_5316:
[----:B------:R-:W-:Y:S01]  /*2220*/  IMAD.MOV.U32 R12, RZ, RZ, 0x4 ;  /* 0x00000004ff0c7424 */ /* 0x000fe200078e00ff */
[----:B------:R-:W-:-:S04]  /*2230*/  FMNMX R9, R13, R14, !PT ;  /* 0x0000000e0d097209 */ /* 0x000fc80007800000 */
[----:B------:R-:W-:-:S07]  /*2240*/  MOV R13, R9 ;  /* 0x00000009000d7202 */ /* 0x000fce0000000f00 */
[----:B------:R-:W-:Y:S05]  /*2250*/  WARPSYNC.COLLECTIVE R15, `(.L_x_5317) ;  /* 0x000000000f087348 */ /* 0x000fea0003c00000 */
[----:B------:R0:W1:Y:S02]  /*2260*/  SHFL.BFLY P6, R14, R13, R12, R11 ;  /* 0x0c00000c0d0e7389 */ /* 0x00006400000c000b */
[----:B01----:R-:W-:Y:S05]  /*2270*/  ENDCOLLECTIVE ;  /* 0x000000000000791b */ /* 0x003fea0003800000 */
.L_x_5317:
[----:B------:R-:W-:Y:S01]  /*2280*/  HFMA2 R12, -RZ, RZ, 0, 1.1920928955078125e-07 ;  /* 0x00000002ff0c7431 */ /* 0x000fe200000001ff */
[----:B------:R-:W-:-:S05]  /*2290*/  FMNMX R16, R9, R14, !PT ;  /* 0x0000000e09107209 */ /* 0x000fca0007800000 */
[----:B------:R-:W-:-:S07]  /*22a0*/  IMAD.MOV.U32 R13, RZ, RZ, R16 ;  /* 0x000000ffff0d7224 */ /* 0x000fce00078e0010 */
[----:B------:R-:W-:Y:S05]  /*22b0*/  WARPSYNC.COLLECTIVE R15, `(.L_x_5318) ;  /* 0x000000000f087348 */ /* 0x000fea0003c00000 */
[----:B------:R0:W1:Y:S02]  /*22c0*/  SHFL.BFLY P6, R14, R13, R12, R11 ;  /* 0x0c00000c0d0e7389 */ /* 0x00006400000c000b */
[----:B01----:R-:W-:Y:S05]  /*22d0*/  ENDCOLLECTIVE ;  /* 0x000000000000791b */ /* 0x003fea0003800000 */
.L_x_5318:
[----:B------:R-:W-:Y:S01]  /*22e0*/  IMAD.MOV.U32 R12, RZ, RZ, 0x1 ;  /* 0x00000001ff0c7424 */ /* 0x000fe200078e00ff */
[----:B------:R-:W-:-:S05]  /*22f0*/  FMNMX R17, R16, R14, !PT ;  /* 0x0000000e10117209 */ /* 0x000fca0007800000 */
[----:B------:R-:W-:-:S07]  /*2300*/  IMAD.MOV.U32 R13, RZ, RZ, R17 ;  /* 0x000000ffff0d7224 */ /* 0x000fce00078e0011 */
[----:B------:R-:W-:Y:S05]  /*2310*/  WARPSYNC.COLLECTIVE R15, `(.L_x_5319) ;  /* 0x000000000f087348 */ /* 0x000fea0003c00000 */
[----:B------:R0:W1:Y:S02]  /*2320*/  SHFL.BFLY P6, R14, R13, R12, R11 ;  /* 0x0c00000c0d0e7389 */ /* 0x00006400000c000b */
[----:B01----:R-:W-:Y:S05]  /*2330*/  ENDCOLLECTIVE ;  /* 0x000000000000791b */ /* 0x003fea0003800000 */
.L_x_5319:
[----:B------:R-:W-:Y:S02]  /*2340*/  FMNMX R17, R17, R14, !PT ;  /* 0x0000000e11117209 */ /* 0x000fe40007800000 */
[----:B------:R-:W-:-:S03]  /*2350*/  MOV R14, 0x3bbb989d ;  /* 0x3bbb989d000e7802 */ /* 0x000fc60000000f00 */
        /* <DEDUP_REMOVED lines=10> */
[----:B------:R-:W-:Y:S01]  /*2400*/  FADD R10, R18, -12583039 ;  /* 0xcb40007f120a7421 */ /* 0x000fe20000000000 */
[----:B------:R-:W-:Y:S01]  /*2410*/  FADD R12, R14, -12583039 ;  /* 0xcb40007f0e0c7421 */ /* 0x000fe20000000000 */
[----:B------:R-:W-:Y:S02]  /*2420*/  IMAD.SHL.U32 R8, R8, 0x800000, RZ ;  /* 0x0080000008087824 */ /* 0x000fe400078e00ff */
[----:B------:R-:W-:Y:S01]  /*2430*/  FFMA R16, R9, 1.4426950216293334961, -R16 ;  /* 0x3fb8aa3b09107823 */ /* 0x000fe20000000810 */
[----:B------:R-:W-:Y:S01]  /*2440*/  FFMA R10, R21, 1.4426950216293334961, -R10 ;  /* 0x3fb8aa3b150a7823 */ /* 0x000fe2000000080a */
[----:B------:R-:W-:Y:S01]  /*2450*/  FFMA R12, R11, 1.4426950216293334961, -R12 ;  /* 0x3fb8aa3b0b0c7823 */ /* 0x000fe2000000080c */
[----:B------:R-:W-:Y:S01]  /*2460*/  SHF.L.U32 R18, R18, 0x17, RZ ;  /* 0x0000001712127819 */ /* 0x000fe200000006ff */
[----:B------:R-:W-:Y:S01]  /*2470*/  FFMA R16, R9, 1.925963033500011079e-08, R16 ;  /* 0x32a5706009107823 */ /* 0x000fe20000000010 */
[----:B------:R-:W-:Y:S01]  /*2480*/  FFMA R21, R21, 1.925963033500011079e-08, R10 ;  /* 0x32a5706015157823 */ /* 0x000fe2000000000a */
[----:B------:R-:W-:-:S02]  /*2490*/  FFMA R11, R11, 1.925963033500011079e-08, R12 ;  /* 0x32a570600b0b7823 */ /* 0x000fc4000000000c */
[----:B------:R-:W0:Y:S08]  /*24a0*/  MUFU.EX2 R9, R16 ;  /* 0x0000001000097308 */ /* 0x000e300000000800 */
[----:B------:R-:W1:Y:S08]  /*24b0*/  MUFU.EX2 R21, R21 ;  /* 0x0000001500157308 */ /* 0x000e700000000800 */
[----:B------:R-:W2:Y:S01]  /*24c0*/  MUFU.EX2 R11, R11 ;  /* 0x0000000b000b7308 */ /* 0x000ea20000000800 */
[----:B0-----:R-:W-:Y:S01]  /*24d0*/  FMUL R10, R8, R9 ;  /* 0x00000009080a7220 */ /* 0x001fe20000400000 */
[----:B------:R-:W-:-:S03]  /*24e0*/  IMAD.SHL.U32 R8, R14, 0x800000, RZ ;  /* 0x008000000e087824 */ /* 0x000fc600078e00ff */
[----:B------:R-:W-:Y:S01]  /*24f0*/  FADD R12, RZ, R10 ;  /* 0x0000000aff0c7221 */ /* 0x000fe20000000000 */
[----:B-1----:R-:W-:-:S04]  /*2500*/  FMUL R9, R18, R21 ;  /* 0x0000001512097220 */ /* 0x002fc80000400000 */
[----:B------:R-:W-:Y:S01]  /*2510*/  FADD R13, R12, R9 ;  /* 0x000000090c0d7221 */ /* 0x000fe20000000000 */
[----:B------:R-:W-:Y:S02]  /*2520*/  IMAD.MOV.U32 R12, RZ, RZ, 0x10 ;  /* 0x00000010ff0c7424 */ /* 0x000fe400078e00ff */
[----:B--2---:R-:W-:Y:S01]  /*2530*/  FMUL R8, R8, R11 ;  /* 0x0000000b08087220 */ /* 0x004fe20000400000 */
[----:B------:R-:W-:-:S03]  /*2540*/  HFMA2 R11, -RZ, RZ, 0, 1.847743988037109375e-06 ;  /* 0x0000001fff0b7431 */ /* 0x000fc600000001ff */
[----:B------:R-:W-:-:S07]  /*2550*/  FADD R13, R13, R8 ;  /* 0x000000080d0d7221 */ /* 0x000fce0000000000 */
[----:B------:R-:W-:Y:S05]  /*2560*/  WARPSYNC.COLLECTIVE R15, `(.L_x_5320) ;  /* 0x000000000f087348 */ /* 0x000fea0003c00000 */
[----:B------:R0:W1:Y:S02]  /*2570*/  SHFL.BFLY P6, R14, R13, R12, R11 ;  /* 0x0c00000c0d0e7389 */ /* 0x00006400000c000b */
[----:B01----:R-:W-:Y:S05]  /*2580*/  ENDCOLLECTIVE ;  /* 0x000000000000791b */ /* 0x003fea0003800000 */
.L_x_5320:
[----:B------:R-:W-:Y:S02]  /*2590*/  IMAD.MOV.U32 R12, RZ, RZ, 0x8 ;  /* 0x00000008ff0c7424 */ /* 0x000fe400078e00ff */
[----:B------:R-:W-:-:S04]  /*25a0*/  FADD R16, R13, R14 ;  /* 0x0000000e0d107221 */ /* 0x000fc80000000000 */
[----:B------:R-:W-:-:S07]  /*25b0*/  IMAD.MOV.U32 R13, RZ, RZ, R16 ;  /* 0x000000ffff0d7224 */ /* 0x000fce00078e0010 */
[----:B------:R-:W-:Y:S05]  /*25c0*/  WARPSYNC.COLLECTIVE R15, `(.L_x_5321) ;  /* 0x000000000f087348 */ /* 0x000fea0003c00000 */
[----:B------:R0:W1:Y:S02]  /*25d0*/  SHFL.BFLY P6, R14, R13, R12, R11 ;  /* 0x0c00000c0d0e7389 */ /* 0x00006400000c000b */
[----:B01----:R-:W-:Y:S05]  /*25e0*/  ENDCOLLECTIVE ;  /* 0x000000000000791b */ /* 0x003fea0003800000 */
.L_x_5321:
[----:B------:R-:W-:Y:S02]  /*25f0*/  IMAD.MOV.U32 R12, RZ, RZ, 0x4 ;  /* 0x00000004ff0c7424 */ /* 0x000fe400078e00ff */
[----:B------:R-:W-:-:S05]  /*2600*/  FADD R17, R16, R14 ;  /* 0x0000000e10117221 */ /* 0x000fca0000000000 */
[----:B------:R-:W-:-:S07]  /*2610*/  MOV R13, R17 ;  /* 0x00000011000d7202 */ /* 0x000fce0000000f00 */
[----:B------:R-:W-:Y:S05]  /*2620*/  WARPSYNC.COLLECTIVE R15, `(.L_x_5322) ;  /* 0x000000000f087348 */ /* 0x000fea0003c00000 */
[----:B------:R0:W1:Y:S02]  /*2630*/  SHFL.BFLY P6, R14, R13, R12, R11 ;  /* 0x0c00000c0d0e7389 */ /* 0x00006400000c000b */
[----:B01----:R-:W-:Y:S05]  /*2640*/  ENDCOLLECTIVE ;  /* 0x000000000000791b */ /* 0x003fea0003800000 */
.L_x_5322:
[----:B------:R-:W-:Y:S02]  /*2650*/  HFMA2 R12, -RZ, RZ, 0, 1.1920928955078125e-07 ;  /* 0x00000002ff0c7431 */ /* 0x000fe400000001ff */
[----:B------:R-:W-:-:S04]  /*2660*/  FADD R18, R17, R14 ;  /* 0x0000000e11127221 */ /* 0x000fc80000000000 */
[----:B------:R-:W-:-:S07]  /*2670*/  IMAD.MOV.U32 R13, RZ, RZ, R18 ;  /* 0x000000ffff0d7224 */ /* 0x000fce00078e0012 */
[----:B------:R-:W-:Y:S05]  /*2680*/  WARPSYNC.COLLECTIVE R15, `(.L_x_5323) ;  /* 0x000000000f087348 */ /* 0x000fea0003c00000 */
[----:B------:R0:W1:Y:S02]  /*2690*/  SHFL.BFLY P6, R14, R13, R12, R11 ;  /* 0x0c00000c0d0e7389 */ /* 0x00006400000c000b */
[----:B01----:R-:W-:Y:S05]  /*26a0*/  ENDCOLLECTIVE ;  /* 0x000000000000791b */ /* 0x003fea0003800000 */
.L_x_5323:
[----:B------:R-:W-:Y:S02]  /*26b0*/  IMAD.MOV.U32 R12, RZ, RZ, 0x1 ;  /* 0x00000001ff0c7424 */ /* 0x000fe400078e00ff */
[----:B------:R-:W-:-:S04]  /*26c0*/  FADD R19, R18, R14 ;  /* 0x0000000e12137221 */ /* 0x000fc80000000000 */
[----:B------:R-:W-:-:S07]  /*26d0*/  IMAD.MOV.U32 R13, RZ, RZ, R19 ;  /* 0x000000ffff0d7224 */ /* 0x000fce00078e0013 */
[----:B------:R-:W-:Y:S05]  /*26e0*/  WARPSYNC.COLLECTIVE R15, `(.L_x_5324) ;  /* 0x000000000f087348 */ /* 0x000fea0003c00000 */
[----:B------:R0:W1:Y:S02]  /*26f0*/  SHFL.BFLY P6, R14, R13, R12, R11 ;  /* 0x0c00000c0d0e7389 */ /* 0x00006400000c000b */
[----:B01----:R-:W-:Y:S05]  /*2700*/  ENDCOLLECTIVE ;  /* 0x000000000000791b */ /* 0x003fea0003800000 */
.L_x_5324:
[----:B------:R-:W-:Y:S05]  /*2710*/  BRA `(.L_x_5325) ;  /* 0xfffffff400687947 */ /* 0x000fea000383ffff */
        .weak           $__internal_68_$__cuda_sm3x_div_rn_noftz_f32_slowpath
        .type           $__internal_68_$__cuda_sm3x_div_rn_noftz_f32_slowpath,@function
        .size           $__internal_68_$__cuda_sm3x_div_rn_noftz_f32_slowpath,(.L_x_37445 - $__internal_68_$__cuda_sm3x_div_rn_noftz_f32_slowpath)
$__internal_68_$__cuda_sm3x_div_rn_noftz_f32_slowpath:
        /* <DEDUP_REMOVED lines=35> */
.L_x_5327:
[----:B------:R-:W-:Y:S01]  /*2950*/  LEA R18, R15, 0xc0800000, 0x17 ;  /* 0xc08000000f127811 */ /* 0x000fe200078eb8ff */
[----:B------:R-:W-:Y:S01]  /*2960*/  VIADD R20, R20, 0xffffff81 ;  /* 0xffffff8114147836 */ /* 0x000fe20000000000 */
[----:B------:R-:W-:Y:S03]  /*2970*/  BSSY.RECONVERGENT B3, `(.L_x_5332) ;  /* 0x0000035000037945 */ /* 0x000fe60003800200 */
[----:B------:R-:W-:Y:S02]  /*2980*/  IMAD.IADD R21, R17, 0x1, -R18 ;  /* 0x0000000111157824 */ /* 0x000fe400078e0a12 */
[C---:B------:R-:W-:Y:S02]  /*2990*/  IMAD R10, R20.reuse, -0x800000, R10 ;  /* 0xff800000140a7824 */ /* 0x040fe400078e020a */
        /* <DEDUP_REMOVED lines=46> */
.L_x_5334:
[----:B------:R-:W-:-:S04]  /*2c80*/  LOP3.LUT R10, R10, 0x80000000, RZ, 0xc0, !PT ;  /* 0x800000000a0a7812 */ /* 0x000fc800078ec0ff */
[----:B------:R-:W-:Y:S01]  /*2c90*/  LOP3.LUT R10, R10, 0x7f800000, RZ, 0xfc, !PT ;  /* 0x7f8000000a0a7812 */ /* 0x000fe200078efcff */
[----:B------:R-:W-:Y:S06]  /*2ca0*/  BRA `(.L_x_5335) ;  /* 0x0000000000047947 */ /* 0x000fec0003800000 */
.L_x_5333:
[----:B------:R-:W-:-:S07]  /*2cb0*/  LEA R10, R21, R10, 0x17 ;  /* 0x0000000a150a7211 */ /* 0x000fce00078eb8ff */
.L_x_5335:
[----:B------:R-:W-:Y:S05]  /*2cc0*/  BSYNC.RECONVERGENT B3 ;  /* 0x0000000000037941 */ /* 0x000fea0003800200 */
.L_x_5332:
[----:B------:R-:W-:Y:S05]  /*2cd0*/  BRA `(.L_x_5336) ;  /* 0x0000000000207947 */ /* 0x000fea0003800000 */
.L_x_5331:
[----:B------:R-:W-:-:S04]  /*2ce0*/  LOP3.LUT R10, R17, 0x80000000, R10, 0x48, !PT ;  /* 0x80000000110a7812 */ /* 0x000fc800078e480a */
[----:B------:R-:W-:Y:S01]  /*2cf0*/  LOP3.LUT R10, R10, 0x7f800000, RZ, 0xfc, !PT ;  /* 0x7f8000000a0a7812 */ /* 0x000fe200078efcff */
[----:B------:R-:W-:Y:S06]  /*2d00*/  BRA `(.L_x_5336) ;  /* 0x0000000000147947 */ /* 0x000fec0003800000 */
.L_x_5330:
[----:B------:R-:W-:Y:S01]  /*2d10*/  LOP3.LUT R10, R17, 0x80000000, R10, 0x48, !PT ;  /* 0x80000000110a7812 */ /* 0x000fe200078e480a */
[----:B------:R-:W-:Y:S06]  /*2d20*/  BRA `(.L_x_5336) ;  /* 0x00000000000c7947 */ /* 0x000fec0003800000 */
.L_x_5329:
[----:B------:R-:W0:Y:S01]  /*2d30*/  MUFU.RSQ R10, -QNAN ;  /* 0xffc00000000a7908 */ /* 0x000e220000001400 */
[----:B------:R-:W-:Y:S05]  /*2d40*/  BRA `(.L_x_5336) ;  /* 0x0000000000047947 */ /* 0x000fea0003800000 */
.L_x_5328:
[----:B------:R-:W-:-:S07]  /*2d50*/  FADD.FTZ R10, R10, R11 ;  /* 0x0000000b0a0a7221 */ /* 0x000fce0000010000 */
.L_x_5336:
[----:B------:R-:W-:Y:S05]  /*2d60*/  BSYNC.RECONVERGENT B2 ;  /* 0x0000000000027941 */ /* 0x000fea0003800200 */
.L_x_5326:
[----:B------:R-:W-:-:S04]  /*2d70*/  IMAD.MOV.U32 R15, RZ, RZ, 0x0 ;  /* 0x00000000ff0f7424 */ /* 0x000fc800078e00ff */
[----:B0-----:R-:W-:Y:S05]  /*2d80*/  RET.REL.NODEC R14 `(_Z15SoftmaxWarpImplI22BroadcastScaleMaskLoadIffbLm4EiE11DirectStoreIffEfLi1ELi3ELi32ELi1ELb1EL9Algorithm0EEvT_T0_ll) ;  /* 0xffffffd00e9c7950 */ /* 0x001fea0003c3ffff */
.L_x_5337:
        /* <DEDUP_REMOVED lines=15> */
.L_x_37445:


//--------------------- .text._Z15SoftmaxWarpImplI22BroadcastScaleMaskLoadIffbLm4EiE11DirectStoreIffEfLi1ELi3ELi32ELi1ELb0EL9Algorithm0EEvT_T0_ll --------------------------
	.section	.text._Z15SoftmaxWarpImplI22BroadcastScaleMaskLoadIffbLm4EiE11DirectStoreIffEfLi1ELi3ELi32ELi1ELb0EL9Algorithm0EEvT_T0_ll,"ax",@progbits
	.align	128
        .global         _Z15SoftmaxWarpImplI22BroadcastScaleMaskLoadIffbLm4EiE11DirectStoreIffEfLi1ELi3ELi32ELi1ELb0EL9Algorithm0EEvT_T0_ll
        .type           _Z15SoftmaxWarpImplI22BroadcastScaleMaskLoadIffbLm4EiE11DirectStoreIffEfLi1ELi3ELi32ELi1ELb0EL9Algorithm0EEvT_T0_ll,@function
        .size           _Z15SoftmaxWarpImplI22BroadcastScaleMaskLoadIffbLm4EiE11DirectStoreIffEfLi1ELi3ELi32ELi1ELb0EL9Algorithm0EEvT_T0_ll,(.L_x_37446 - _Z15SoftmaxWarpImplI22BroadcastScaleMaskLoadIffbLm4EiE11DirectStoreIffEfLi1ELi3ELi32ELi1ELb0EL9Algorithm0EEvT_T0_ll)
        .other          _Z15SoftmaxWarpImplI22BroadcastScaleMaskLoadIffbLm4EiE11DirectStoreIffEfLi1ELi3ELi32ELi1ELb0EL9Algorithm0EEvT_T0_ll,@"STO_CUDA_ENTRY STV_DEFAULT"
_Z15SoftmaxWarpImplI22BroadcastScaleMaskLoadIffbLm4EiE11DirectStoreIffEfLi1ELi3ELi32ELi1ELb0EL9Algorithm0EEvT_T0_ll:
.text._Z15SoftmaxWarpImplI22BroadcastScaleMaskLoadIffbLm4EiE11DirectStoreIffEfLi1ELi3ELi32ELi1ELb0EL9Algorithm0EEvT_T0_ll:
        /* <DEDUP_REMOVED lines=30> */
.L_x_5338:
        /* <DEDUP_REMOVED lines=14> */
.L_x_5347:
[----:B------:R-:W2:Y:S01]  /*02c0*/  LDC R7, c[0x0][0x3b8] ;  /* 0x0000ee00ff077b82 */ /* 0x000ea20000000800 */
[----:B0-----:R-:W-:Y:S01]  /*02d0*/  IMAD R18, R9, UR58, R10 ;  /* 0x0000003a09127c24 */ /* 0x001fe2000f8e020a */
[----:B------:R-:W-:Y:S01]  /*02e0*/  UISETP.NE.U32.AND UP1, UPT, UR40, 0x1, UPT ;  /* 0x000000012800788c */ /* 0x000fe2000bf25070 */
[----:B-1----:R-:W-:Y:S01]  /*02f0*/  R2UR UR8, R4 ;  /* 0x00000000040872ca */ /* 0x002fe200000e0000 */
[----:B------:R-:W-:Y:S01]  /*0300*/  UISETP.NE.U32.AND UP0, UPT, UR42, 0x1, UPT ;  /* 0x000000012a00788c */ /* 0x000fe2000bf05070 */
[----:B------:R-:W-:Y:S01]  /*0310*/  R2UR UR9, R5 ;  /* 0x00000000050972ca */ /* 0x000fe200000e0000 */
[----:B------:R-:W-:Y:S01]  /*0320*/  UISETP.NE.AND.EX UP1, UPT, UR41, URZ, UPT, UP1 ;  /* 0x000000ff2900728c */ /* 0x000fe2000bf25310 */
[----:B------:R-:W-:Y:S01]  /*0330*/  IADD3 R0, PT, PT, R18, 0x20, RZ ;  /* 0x0000002012007810 */ /* 0x000fe20007ffe0ff */
[----:B------:R-:W-:Y:S01]  /*0340*/  UISETP.NE.AND.EX UP0, UPT, UR43, URZ, UPT, UP0 ;  /* 0x000000ff2b00728c */ /* 0x000fe2000bf05300 */
[----:B------:R-:W-:Y:S02]  /*0350*/  IABS R11, R18 ;  /* 0x00000012000b7213 */ /* 0x000fe40000000000 */
[----:B------:R-:W-:-:S02]  /*0360*/  IABS R17, R0 ;  /* 0x0000000000117213 */ /* 0x000fc40000000000 */
[----:B--2---:R-:W-:-:S04]  /*0370*/  IABS R12, R7 ;  /* 0x00000007000c7213 */ /* 0x004fc80000000000 */
[----:B------:R-:W0:Y:S08]  /*0380*/  I2F.RP R6, R12 ;  /* 0x0000000c00067306 */ /* 0x000e300000209400 */
[----:B0-----:R-:W0:Y:S02]  /*0390*/  MUFU.RCP R6, R6 ;  /* 0x0000000600067308 */ /* 0x001e240000001000 */
[----:B0-----:R-:W-:Y:S01]  /*03a0*/  VIADD R2, R6, 0xffffffe ;  /* 0x0ffffffe06027836 */ /* 0x001fe20000000000 */
[----:B------:R-:W-:-:S05]  /*03b0*/  IABS R6, UR59 ;  /* 0x0000003b00067c13 */ /* 0x000fca0008000000 */
[----:B------:R0:W1:Y:S08]  /*03c0*/  F2I.FTZ.U32.TRUNC.NTZ R3, R2 ;  /* 0x0000000200037305 */ /* 0x000070000021f000 */
[----:B------:R-:W2:Y:S01]  /*03d0*/  I2F.RP R14, R6 ;  /* 0x00000006000e7306 */ /* 0x000ea20000209400 */
[----:B0-----:R-:W-:Y:S02]  /*03e0*/  IMAD.MOV.U32 R2, RZ, RZ, RZ ;  /* 0x000000ffff027224 */ /* 0x001fe400078e00ff */
[----:B-1----:R-:W-:-:S04]  /*03f0*/  IMAD.MOV R13, RZ, RZ, -R3 ;  /* 0x000000ffff0d7224 */ /* 0x002fc800078e0a03 */
[----:B------:R-:W-:-:S04]  /*0400*/  IMAD R13, R13, R12, RZ ;  /* 0x0000000c0d0d7224 */ /* 0x000fc800078e02ff */
[----:B------:R-:W-:Y:S01]  /*0410*/  IMAD.HI.U32 R13, R3, R13, R2 ;  /* 0x0000000d030d7227 */ /* 0x000fe200078e0002 */
[----:B--2---:R-:W0:Y:S03]  /*0420*/  MUFU.RCP R14, R14 ;  /* 0x0000000e000e7308 */ /* 0x004e260000001000 */
[----:B------:R-:W-:Y:S02]  /*0430*/  IMAD.MOV.U32 R3, RZ, RZ, R11 ;  /* 0x000000ffff037224 */ /* 0x000fe400078e000b */
[----:B------:R-:W-:-:S04]  /*0440*/  IMAD.HI.U32 R2, R13, R17, RZ ;  /* 0x000000110d027227 */ /* 0x000fc800078e00ff */
[----:B------:R-:W-:Y:S01]  /*0450*/  IMAD.HI.U32 R11, R13, R3, RZ ;  /* 0x000000030d0b7227 */ /* 0x000fe200078e00ff */
[----:B------:R-:W-:-:S03]  /*0460*/  IADD3 R19, PT, PT, -R2, RZ, RZ ;  /* 0x000000ff02137210 */ /* 0x000fc60007ffe1ff */
[----:B------:R-:W-:-:S04]  /*0470*/  IMAD.MOV R15, RZ, RZ, -R11 ;  /* 0x000000ffff0f7224 */ /* 0x000fc800078e0a0b */
[C---:B------:R-:W-:Y:S02]  /*0480*/  IMAD R3, R12.reuse, R15, R3 ;  /* 0x0000000f0c037224 */ /* 0x040fe400078e0203 */
[C---:B------:R-:W-:Y:S01]  /*0490*/  IMAD R15, R12.reuse, R19, R17 ;  /* 0x000000130c0f7224 */ /* 0x040fe200078e0211 */
[----:B------:R-:W-:Y:S02]  /*04a0*/  IABS R17, UR60 ;  /* 0x0000003c00117c13 */ /* 0x000fe40008000000 */
[C---:B------:R-:W-:Y:S02]  /*04b0*/  ISETP.GT.U32.AND P2, PT, R12.reuse, R3, PT ;  /* 0x000000030c00720c */ /* 0x040fe40003f44070 */
[----:B------:R-:W-:Y:S02]  /*04c0*/  ISETP.GT.U32.AND P4, PT, R12, R15, PT ;  /* 0x0000000f0c00720c */ /* 0x000fe40003f84070 */
[----:B------:R-:W-:Y:S02]  /*04d0*/  R2UR UR7, R17 ;  /* 0x00000000110772ca */ /* 0x000fe400000e0000 */
[----:B------:R-:W-:-:S07]  /*04e0*/  LOP3.LUT R17, R0, R7, RZ, 0x3c, !PT ;  /* 0x0000000700117212 */ /* 0x000fce00078e3cff */
[--C-:B------:R-:W-:Y:S01]  /*04f0*/  @!P2 IMAD.IADD R3, R3, 0x1, -R12.reuse ;  /* 0x000000010303a824 */ /* 0x100fe200078e0a0c */
[----:B------:R-:W-:Y:S01]  /*0500*/  @!P2 IADD3 R11, PT, PT, R11, 0x1, RZ ;  /* 0x000000010b0ba810 */ /* 0x000fe20007ffe0ff */
[----:B------:R-:W-:Y:S01]  /*0510*/  @!P4 IMAD.IADD R15, R15, 0x1, -R12 ;  /* 0x000000010f0fc824 */ /* 0x000fe200078e0a0c */
[----:B------:R-:W-:Y:S01]  /*0520*/  ISETP.GE.AND P2, PT, R17, RZ, PT ;  /* 0x000000ff1100720c */ /* 0x000fe20003f46270 */
[----:B------:R-:W-:Y:S01]  /*0530*/  @!P4 VIADD R2, R2, 0x1 ;  /* 0x000000010202c836 */ /* 0x000fe20000000000 */
[-C--:B------:R-:W-:Y:S02]  /*0540*/  ISETP.GE.U32.AND P0, PT, R3, R12.reuse, PT ;  /* 0x0000000c0300720c */ /* 0x080fe40003f06070 */
[----:B------:R-:W-:Y:S01]  /*0550*/  ISETP.GE.U32.AND P1, PT, R15, R12, PT ;  /* 0x0000000c0f00720c */ /* 0x000fe20003f26070 */
[----:B0-----:R-:W-:Y:S01]  /*0560*/  VIADD R15, R14, 0xffffffe ;  /* 0x0ffffffe0e0f7836 */ /* 0x001fe20000000000 */
[----:B------:R-:W-:-:S04]  /*0570*/  LOP3.LUT R3, R18, R7, RZ, 0x3c, !PT ;  /* 0x0000000712037212 */ /* 0x000fc800078e3cff */
[----:B------:R-:W-:Y:S02]  /*0580*/  ISETP.GE.AND P3, PT, R3, RZ, PT ;  /* 0x000000ff0300720c */ /* 0x000fe40003f66270 */
[----:B------:R-:W0:Y:S03]  /*0590*/  F2I.FTZ.U32.TRUNC.NTZ R3, R15 ;  /* 0x0000000f00037305 */ /* 0x000e26000021f000 */
[----:B------:R-:W-:Y:S02]  /*05a0*/  @P0 VIADD R11, R11, 0x1 ;  /* 0x000000010b0b0836 */ /* 0x000fe40000000000 */
[----:B------:R-:W-:Y:S01]  /*05b0*/  @P1 VIADD R2, R2, 0x1 ;  /* 0x0000000102021836 */ /* 0x000fe20000000000 */
[----:B------:R-:W-:Y:S02]  /*05c0*/  ISETP.NE.AND P1, PT, R7, RZ, PT ;  /* 0x000000ff0700720c */ /* 0x000fe40003f25270 */
[----:B------:R-:W-:Y:S01]  /*05d0*/  MOV R20, R11 ;  /* 0x0000000b00147202 */ /* 0x000fe20000000f00 */
[----:B------:R-:W-:Y:S01]  /*05e0*/  IMAD.MOV.U32 R14, RZ, RZ, R2 ;  /* 0x000000ffff0e7224 */ /* 0x000fe200078e0002 */
[----:B------:R-:W-:Y:S01]  /*05f0*/  LOP3.LUT R11, RZ, R7, RZ, 0x33, !PT ;  /* 0x00000007ff0b7212 */ /* 0x000fe200078e33ff */
[----:B------:R-:W1:Y:S02]  /*0600*/  I2F.RP R2, UR7 ;  /* 0x0000000700027d06 */ /* 0x000e640008209400 */
[----:B------:R-:W-:Y:S01]  /*0610*/  @!P3 IMAD.MOV R20, RZ, RZ, -R20 ;  /* 0x000000ffff14b224 */ /* 0x000fe200078e0a14 */
[----:B0-----:R-:W-:Y:S01]  /*0620*/  IADD3 R23, PT, PT, RZ, -R3, RZ ;  /* 0x80000003ff177210 */ /* 0x001fe20007ffe0ff */
[----:B------:R-:W-:-:S03]  /*0630*/  @!P2 IMAD.MOV R14, RZ, RZ, -R14 ;  /* 0x000000ffff0ea224 */ /* 0x000fc600078e0a0e */
[----:B------:R-:W-:Y:S01]  /*0640*/  SEL R20, R11, R20, !P1 ;  /* 0x000000140b147207 */ /* 0x000fe20004800000 */
[----:B------:R-:W-:Y:S01]  /*0650*/  IMAD R23, R23, R6, RZ ;  /* 0x0000000617177224 */ /* 0x000fe200078e02ff */
[----:B------:R-:W-:-:S03]  /*0660*/  SEL R17, R11, R14, !P1 ;  /* 0x0000000e0b117207 */ /* 0x000fc60004800000 */
[----:B------:R-:W-:Y:S01]  /*0670*/  IMAD.MOV R19, RZ, RZ, -R20 ;  /* 0x000000ffff137224 */ /* 0x000fe200078e0a14 */
[----:B-1----:R0:W1:Y:S03]  /*0680*/  MUFU.RCP R15, R2 ;  /* 0x00000002000f7308 */ /* 0x0020660000001000 */
[----:B------:R-:W-:Y:S02]  /*0690*/  IMAD R19, R7, R19, R18 ;  /* 0x0000001307137224 */ /* 0x000fe400078e0212 */
[----:B------:R-:W-:-:S03]  /*06a0*/  IMAD.MOV R21, RZ, RZ, -R17 ;  /* 0x000000ffff157224 */ /* 0x000fc600078e0a11 */
[----:B------:R-:W-:Y:S01]  /*06b0*/  IABS R25, R19 ;  /* 0x0000001300197213 */ /* 0x000fe20000000000 */
[----:B------:R-:W-:Y:S02]  /*06c0*/  IMAD R21, R7, R21, R0 ;  /* 0x0000001507157224 */ /* 0x000fe400078e0200 */
[----:B0-----:R-:W-:-:S03]  /*06d0*/  IMAD.MOV.U32 R2, RZ, RZ, RZ ;  /* 0x000000ffff027224 */ /* 0x001fc600078e00ff */
[----:B------:R-:W-:Y:S01]  /*06e0*/  IABS R27, R21 ;  /* 0x00000015001b7213 */ /* 0x000fe20000000000 */
[----:B------:R-:W-:-:S04]  /*06f0*/  IMAD.HI.U32 R14, R3, R23, R2 ;  /* 0x00000017030e7227 */ /* 0x000fc800078e0002 */
[----:B-1----:R-:W-:Y:S02]  /*0700*/  VIADD R23, R15, 0xffffffe ;  /* 0x0ffffffe0f177836 */ /* 0x002fe40000000000 */
[----:B------:R-:W-:-:S04]  /*0710*/  IMAD.HI.U32 R3, R14, R25, RZ ;  /* 0x000000190e037227 */ /* 0x000fc800078e00ff */
[----:B------:R-:W-:Y:S01]  /*0720*/  IMAD.HI.U32 R22, R14, R27, RZ ;  /* 0x0000001b0e167227 */ /* 0x000fe200078e00ff */
[----:B------:R-:W-:Y:S01]  /*0730*/  IADD3 R24, PT, PT, -R3, RZ, RZ ;  /* 0x000000ff03187210 */ /* 0x000fe20007ffe1ff */
[----:B------:R-:W0:Y:S02]  /*0740*/  F2I.FTZ.U32.TRUNC.NTZ R23, R23 ;  /* 0x0000001700177305 */ /* 0x000e24000021f000 */
[----:B------:R-:W-:Y:S02]  /*0750*/  IMAD.MOV R2, RZ, RZ, -R22 ;  /* 0x000000ffff027224 */ /* 0x000fe400078e0a16 */
[C---:B------:R-:W-:Y:S01]  /*0760*/  IMAD R15, R6.reuse, R24, R25 ;  /* 0x00000018060f7224 */ /* 0x040fe200078e0219 */
[----:B------:R-:W-:Y:S01]  /*0770*/  LOP3.LUT R24, R21, UR59, RZ, 0x3c, !PT ;  /* 0x0000003b15187c12 */ /* 0x000fe2000f8e3cff */
[C---:B------:R-:W-:Y:S01]  /*0780*/  IMAD R25, R6.reuse, R2, R27 ;  /* 0x0000000206197224 */ /* 0x040fe200078e021b */
[----:B------:R-:W-:Y:S02]  /*0790*/  LOP3.LUT R2, R19, UR59, RZ, 0x3c, !PT ;  /* 0x0000003b13027c12 */ /* 0x000fe4000f8e3cff */
[----:B------:R-:W-:-:S02]  /*07a0*/  ISETP.GT.U32.AND P0, PT, R6, R15, PT ;  /* 0x0000000f0600720c */ /* 0x000fc40003f04070 */
[----:B------:R-:W-:Y:S02]  /*07b0*/  ISETP.GT.U32.AND P2, PT, R6, R25, PT ;  /* 0x000000190600720c */ /* 0x000fe40003f44070 */
[----:B------:R-:W-:Y:S02]  /*07c0*/  ISETP.GE.AND P4, PT, R2, RZ, PT ;  /* 0x000000ff0200720c */ /* 0x000fe40003f86270 */
[----:B------:R-:W-:Y:S02]  /*07d0*/  ISETP.GE.AND P5, PT, R24, RZ, PT ;  /* 0x000000ff1800720c */ /* 0x000fe40003fa6270 */
[----:B------:R-:W-:Y:S02]  /*07e0*/  SHF.R.S64 R2, RZ, 0x1e, R18 ;  /* 0x0000001eff027819 */ /* 0x000fe40000001012 */
[----:B0-----:R-:W-:-:S03]  /*07f0*/  R2UR UR5, R23 ;  /* 0x00000000170572ca */ /* 0x001fc600000e0000 */
[----:B------:R-:W-:Y:S02]  /*0800*/  @!P0 IMAD.IADD R15, R15, 0x1, -R6 ;  /* 0x000000010f0f8824 */ /* 0x000fe400078e0a06 */
[-C--:B------:R-:W-:Y:S01]  /*0810*/  @!P2 IADD3 R25, PT, PT, R25, -R6.reuse, RZ ;  /* 0x800000061919a210 */ /* 0x080fe20007ffe0ff */
[----:B------:R-:W-:Y:S01]  /*0820*/  @!P0 VIADD R3, R3, 0x1 ;  /* 0x0000000103038836 */ /* 0x000fe20000000000 */
[----:B------:R-:W-:Y:S01]  /*0830*/  ISETP.NE.AND P0, PT, RZ, UR59, PT ;  /* 0x0000003bff007c0c */ /* 0x000fe2000bf05270 */
[----:B------:R-:W-:Y:S01]  /*0840*/  @!P2 VIADD R22, R22, 0x1 ;  /* 0x000000011616a836 */ /* 0x000fe20000000000 */
[-C--:B------:R-:W-:Y:S02]  /*0850*/  ISETP.GE.U32.AND P3, PT, R15, R6.reuse, PT ;  /* 0x000000060f00720c */ /* 0x080fe40003f66070 */
[----:B------:R-:W-:Y:S02]  /*0860*/  ISETP.GE.U32.AND P6, PT, R25, R6, PT ;  /* 0x000000061900720c */ /* 0x000fe40003fc6070 */
[----:B------:R-:W-:Y:S01]  /*0870*/  IADD3 R2, P2, PT, R2, UR48, RZ ;  /* 0x0000003002027c10 */ /* 0x000fe2000ff5e0ff */
[----:B------:R-:W-:Y:S01]  /*0880*/  UIADD3 UR6, UPT, UPT, URZ, -UR5, URZ ;  /* 0x80000005ff067290 */ /* 0x000fe2000fffe0ff */
[----:B------:R-:W-:-:S07]  /*0890*/  LOP3.LUT R15, RZ, UR59, RZ, 0x33, !PT ;  /* 0x0000003bff0f7c12 */ /* 0x000fce000f8e33ff */
[----:B------:R-:W-:Y:S01]  /*08a0*/  @P3 VIADD R3, R3, 0x1 ;  /* 0x0000000103033836 */ /* 0x000fe20000000000 */
[----:B------:R-:W-:Y:S02]  /*08b0*/  PLOP3.LUT P3, PT, PT, PT, UP0, 0x40, 0x4 ;  /* 0x000000000004781c */ /* 0x000fe40003f6e808 */
[----:B------:R-:W-:Y:S01]  /*08c0*/  @P6 IADD3 R22, PT, PT, R22, 0x1, RZ ;  /* 0x0000000116166810 */ /* 0x000fe20007ffe0ff */
[----:B------:R-:W-:Y:S01]  /*08d0*/  IMAD.MOV.U32 R24, RZ, RZ, R3 ;  /* 0x000000ffff187224 */ /* 0x000fe200078e0003 */
[----:B------:R-:W-:Y:S02]  /*08e0*/  LEA.HI.X.SX32 R3, R18, UR49, 0x2, P2 ;  /* 0x0000003112037c11 */ /* 0x000fe400090f16ff */
[----:B------:R-:W-:Y:S01]  /*08f0*/  PLOP3.LUT P2, PT, PT, PT, UP1, 0x40, 0x4 ;  /* 0x000000000004781c */ /* 0x000fe20003f4e818 */
[----:B------:R-:W-:Y:S02]  /*0900*/  @!P4 IMAD.MOV R24, RZ, RZ, -R24 ;  /* 0x000000ffff18c224 */ /* 0x000fe400078e0a18 */
[----:B------:R-:W-:Y:S01]  /*0910*/  @!P5 IMAD.MOV R22, RZ, RZ, -R22 ;  /* 0x000000ffff16d224 */ /* 0x000fe200078e0a16 */
[----:B------:R-:W-:Y:S01]  /*0920*/  SEL R20, R20, RZ, !P2 ;  /* 0x000000ff14147207 */ /* 0x000fe20005000000 */
[----:B------:R-:W-:Y:S01]  /*0930*/  UIMAD UR6, UR6, UR7, URZ ;  /* 0x00000007060672a4 */ /* 0x000fe2000f8e02ff */
[C---:B------:R-:W-:Y:S01]  /*0940*/  SEL R23, R15.reuse, R24, !P0 ;  /* 0x000000180f177207 */ /* 0x040fe20004000000 */
[----:B------:R-:W-:Y:S01]  /*0950*/  UMOV UR4, URZ ;  /* 0x000000ff00047c82 */ /* 0x000fe20008000000 */
[----:B------:R-:W-:Y:S01]  /*0960*/  SEL R22, R15, R22, !P0 ;  /* 0x000000160f167207 */ /* 0x000fe20004000000 */
[----:B------:R-:W-:Y:S01]  /*0970*/  VIADD R18, R18, 0x40 ;  /* 0x0000004012127836 */ /* 0x000fe20000000000 */
[C---:B------:R-:W-:Y:S01]  /*0980*/  IADD3 R24, PT, PT, -R23.reuse, RZ, RZ ;  /* 0x000000ff17187210 */ /* 0x040fe20007ffe1ff */
[----:B------:R0:W2:Y:S01]  /*0990*/  LDG.E R2, desc[UR8][R2.64] ;  /* 0x0000000802027981 */ /* 0x0000a2000c1e1900 */
[----:B------:R-:W-:Y:S01]  /*09a0*/  PLOP3.LUT P2, PT, PT, PT, UP1, 0x40, 0x4 ;  /* 0x000000000004781c */ /* 0x000fe20003f4e818 */
[----:B------:R-:W-:Y:S01]  /*09b0*/  IMAD R20, R20, UR44, RZ ;  /* 0x0000002c14147c24 */ /* 0x000fe2000f8e02ff */
[----:B------:R-:W-:Y:S01]  /*09c0*/  SEL R23, R23, RZ, !P3 ;  /* 0x000000ff17177207 */ /* 0x000fe20005800000 */
[----:B------:R-:W-:Y:S01]  /*09d0*/  IMAD R19, R24, UR59, R19 ;  /* 0x0000003b18137c24 */ /* 0x000fe2000f8e0213 */
[----:B------:R-:W-:Y:S01]  /*09e0*/  SEL R17, R17, RZ, !P2 ;  /* 0x000000ff11117207 */ /* 0x000fe20005000000 */
[----:B------:R-:W-:Y:S01]  /*09f0*/  IMAD.MOV R26, RZ, RZ, -R22 ;  /* 0x000000ffff1a7224 */ /* 0x000fe200078e0a16 */
[----:B------:R-:W-:Y:S01]  /*0a00*/  UIMAD.WIDE.U32 UR4, UR5, UR6, UR4 ;  /* 0x00000006050472a5 */ /* 0x000fe2000f8e0004 */
[----:B------:R-:W-:Y:S01]  /*0a10*/  IMAD R20, R23, UR45, R20 ;  /* 0x0000002d17147c24 */ /* 0x000fe2000f8e0214 */
[----:B------:R-:W-:Y:S01]  /*0a20*/  PLOP3.LUT P2, PT, PT, PT, UP0, 0x40, 0x4 ;  /* 0x000000000004781c */ /* 0x000fe20003f4e808 */
[----:B------:R-:W-:Y:S01]  /*0a30*/  IMAD R21, R26, UR59, R21 ;  /* 0x0000003b1a157c24 */ /* 0x000fe2000f8e0215 */
[----:B------:R-:W-:Y:S01]  /*0a40*/  IABS R23, R19 ;  /* 0x0000001300177213 */ /* 0x000fe20000000000 */
[----:B------:R-:W-:Y:S01]  /*0a50*/  IMAD R26, R17, UR44, RZ ;  /* 0x0000002c111a7c24 */ /* 0x000fe2000f8e02ff */
[----:B------:R-:W-:-:S02]  /*0a60*/  SEL R17, R22, RZ, !P2 ;  /* 0x000000ff16117207 */ /* 0x000fc40005000000 */
[----:B------:R-:W-:Y:S01]  /*0a70*/  IABS R24, R21 ;  /* 0x0000001500187213 */ /* 0x000fe20000000000 */
[----:B------:R-:W-:Y:S01]  /*0a80*/  IMAD.HI.U32 R22, R23, UR5, RZ ;  /* 0x0000000517167c27 */ /* 0x000fe2000f8e00ff */
[----:B------:R-:W-:Y:S02]  /*0a90*/  IABS R25, R18 ;  /* 0x0000001200197213 */ /* 0x000fe40000000000 */
[C---:B------:R-:W-:Y:S01]  /*0aa0*/  R2UR UR10, R4.reuse ;  /* 0x00000000040a72ca */ /* 0x040fe200000e0000 */
[----:B------:R-:W-:Y:S01]  /*0ab0*/  IMAD R17, R17, UR45, R26 ;  /* 0x0000002d11117c24 */ /* 0x000fe2000f8e021a */
[----:B------:R-:W-:Y:S01]  /*0ac0*/  R2UR UR11, R5 ;  /* 0x00000000050b72ca */ /* 0x000fe200000e0000 */
[----:B------:R-:W-:Y:S01]  /*0ad0*/  IMAD.MOV R26, RZ, RZ, -R22 ;  /* 0x000000ffff1a7224 */ /* 0x000fe200078e0a16 */
[----:B------:R-:W-:Y:S01]  /*0ae0*/  R2UR UR4, R4 ;  /* 0x00000000040472ca */ /* 0x000fe200000e0000 */
[----:B0-----:R-:W-:Y:S01]  /*0af0*/  IMAD.HI.U32 R3, R24, UR5, RZ ;  /* 0x0000000518037c27 */ /* 0x001fe2000f8e00ff */
[----:B------:R-:W-:-:S03]  /*0b00*/  R2UR UR6, R4 ;  /* 0x00000000040672ca */ /* 0x000fc600000e0000 */
[----:B------:R-:W-:Y:S02]  /*0b10*/  IMAD R23, R26, UR7, R23 ;  /* 0x000000071a177c24 */ /* 0x000fe4000f8e0217 */
[----:B------:R-:W-:Y:S01]  /*0b20*/  IMAD.HI.U32 R26, R13, R25, RZ ;  /* 0x000000190d1a7227 */ /* 0x000fe200078e00ff */
[----:B------:R-:W-:-:S05]  /*0b30*/  IADD3 R13, PT, PT, -R3, RZ, RZ ;  /* 0x000000ff030d7210 */ /* 0x000fca0007ffe1ff */
[----:B------:R-:W-:Y:S02]  /*0b40*/  IMAD R13, R13, UR7, R24 ;  /* 0x000000070d0d7c24 */ /* 0x000fe4000f8e0218 */
[----:B------:R-:W-:-:S03]  /*0b50*/  IMAD.MOV R24, RZ, RZ, -R26 ;  /* 0x000000ffff187224 */ /* 0x000fc600078e0a1a */
[----:B------:R-:W-:Y:S01]  /*0b60*/  ISETP.LT.U32.AND P5, PT, R13, UR7, PT ;  /* 0x000000070d007c0c */ /* 0x000fe2000bfa1070 */
[----:B------:R-:W-:-:S05]  /*0b70*/  IMAD R25, R12, R24, R25 ;  /* 0x000000180c197224 */ /* 0x000fca00078e0219 */
[----:B------:R-:W-:-:S07]  /*0b80*/  ISETP.GT.U32.AND P3, PT, R12, R25, PT ;  /* 0x000000190c00720c */ /* 0x000fce0003f64070 */
[----:B------:R-:W-:Y:S01]  /*0b90*/  @!P5 VIADD R13, R13, -UR7 ;  /* 0x800000070d0ddc36 */ /* 0x000fe20008000000 */
[----:B------:R-:W-:Y:S02]  /*0ba0*/  @!P5 IADD3 R3, PT, PT, R3, 0x1, RZ ;  /* 0x000000010303d810 */ /* 0x000fe40007ffe0ff */
[----:B------:R-:W-:-:S03]  /*0bb0*/  ISETP.NE.AND P5, PT, RZ, UR60, PT ;  /* 0x0000003cff007c0c */ /* 0x000fc6000bfa5270 */
[----:B------:R-:W-:Y:S02]  /*0bc0*/  @!P3 IMAD.IADD R25, R25, 0x1, -R12 ;  /* 0x000000011919b824 */ /* 0x000fe400078e0a0c */
[----:B------:R-:W-:-:S03]  /*0bd0*/  @!P3 VIADD R26, R26, 0x1 ;  /* 0x000000011a1ab836 */ /* 0x000fc60000000000 */
[----:B------:R-:W-:Y:S02]  /*0be0*/  ISETP.GE.U32.AND P2, PT, R25, R12, PT ;  /* 0x0000000c1900720c */ /* 0x000fe40003f46070 */
[----:B------:R-:W-:-:S04]  /*0bf0*/  LOP3.LUT R12, R18, R7, RZ, 0x3c, !PT ;  /* 0x00000007120c7212 */ /* 0x000fc800078e3cff */
[----:B------:R-:W-:-:S07]  /*0c00*/  ISETP.GE.AND P4, PT, R12, RZ, PT ;  /* 0x000000ff0c00720c */ /* 0x000fce0003f86270 */
[----:B------:R-:W-:-:S06]  /*0c10*/  @P2 IADD3 R26, PT, PT, R26, 0x1, RZ ;  /* 0x000000011a1a2810 */ /* 0x000fcc0007ffe0ff */
[----:B------:R-:W-:Y:S01]  /*0c20*/  @!P4 IMAD.MOV R26, RZ, RZ, -R26 ;  /* 0x000000ffff1ac224 */ /* 0x000fe200078e0a1a */
[----:B------:R-:W-:Y:S02]  /*0c30*/  ISETP.GE.U32.AND P4, PT, R13, UR7, PT ;  /* 0x000000070d007c0c */ /* 0x000fe4000bf86070 */
[----:B------:R-:W-:Y:S02]  /*0c40*/  LOP3.LUT R13, R21, UR60, RZ, 0x3c, !PT ;  /* 0x0000003c150d7c12 */ /* 0x000fe4000f8e3cff */
[----:B------:R-:W-:-:S05]  /*0c50*/  SEL R11, R11, R26, !P1 ;  /* 0x0000001a0b0b7207 */ /* 0x000fca0004800000 */
[----:B------:R-:W-:-:S04]  /*0c60*/  IMAD.MOV R12, RZ, RZ, -R11 ;  /* 0x000000ffff0c7224 */ /* 0x000fc800078e0a0b */
[----:B------:R-:W-:Y:S02]  /*0c70*/  IMAD R7, R7, R12, R18 ;  /* 0x0000000c07077224 */ /* 0x000fe400078e0212 */
[----:B------:R-:W-:-:S03]  /*0c80*/  @P4 VIADD R3, R3, 0x1 ;  /* 0x0000000103034836 */ /* 0x000fc60000000000 */
[----:B------:R-:W-:-:S05]  /*0c90*/  IABS R25, R7 ;  /* 0x0000000700197213 */ /* 0x000fca0000000000 */
[----:B------:R-:W-:-:S04]  /*0ca0*/  IMAD.HI.U32 R14, R14, R25, RZ ;  /* 0x000000190e0e7227 */ /* 0x000fc800078e00ff */
[----:B------:R-:W-:-:S04]  /*0cb0*/  IMAD.MOV R12, RZ, RZ, -R14 ;  /* 0x000000ffff0c7224 */ /* 0x000fc800078e0a0e */
[----:B------:R-:W-:-:S05]  /*0cc0*/  IMAD R25, R6, R12, R25 ;  /* 0x0000000c06197224 */ /* 0x000fca00078e0219 */
[----:B------:R-:W-:-:S13]  /*0cd0*/  ISETP.GT.U32.AND P2, PT, R6, R25, PT ;  /* 0x000000190600720c */ /* 0x000fda0003f44070 */
[-C--:B------:R-:W-:Y:S01]  /*0ce0*/  @!P2 IADD3 R25, PT, PT, R25, -R6.reuse, RZ ;  /* 0x800000061919a210 */ /* 0x080fe20007ffe0ff */
[----:B------:R-:W-:Y:S01]  /*0cf0*/  @!P2 VIADD R14, R14, 0x1 ;  /* 0x000000010e0ea836 */ /* 0x000fe20000000000 */
[----:B------:R-:W-:Y:S01]  /*0d00*/  PLOP3.LUT P2, PT, PT, PT, UP1, 0x40, 0x4 ;  /* 0x000000000004781c */ /* 0x000fe20003f4e818 */
[----:B------:R-:W-:Y:S01]  /*0d10*/  UISETP.NE.U32.AND UP1, UPT, UR38, 0x1, UPT ;  /* 0x000000012600788c */ /* 0x000fe2000bf25070 */
[----:B------:R-:W-:Y:S02]  /*0d20*/  ISETP.GE.U32.AND P1, PT, R25, R6, PT ;  /* 0x000000061900720c */ /* 0x000fe40003f26070 */
[----:B------:R-:W-:Y:S01]  /*0d30*/  LOP3.LUT R6, R7, UR59, RZ, 0x3c, !PT ;  /* 0x0000003b07067c12 */ /* 0x000fe2000f8e3cff */
[----:B------:R-:W-:Y:S01]  /*0d40*/  UISETP.NE.AND.EX UP1, UPT, UR39, URZ, UPT, UP1 ;  /* 0x000000ff2700728c */ /* 0x000fe2000bf25310 */
[----:B------:R-:W-:Y:S02]  /*0d50*/  SEL R11, R11, RZ, !P2 ;  /* 0x000000ff0b0b7207 */ /* 0x000fe40005000000 */
[----:B------:R-:W-:-:S02]  /*0d60*/  ISETP.GE.AND P3, PT, R6, RZ, PT ;  /* 0x000000ff0600720c */ /* 0x000fc40003f66270 */
[----:B------:R-:W-:Y:S01]  /*0d70*/  PLOP3.LUT P2, PT, PT, PT, UP0, 0x40, 0x4 ;  /* 0x000000000004781c */ /* 0x000fe20003f4e808 */
[----:B------:R-:W-:-:S04]  /*0d80*/  UISETP.NE.U32.AND UP0, UPT, UR36, 0x1, UPT ;  /* 0x000000012400788c */ /* 0x000fc8000bf05070 */
[----:B------:R-:W-:Y:S01]  /*0d90*/  @P1 VIADD R14, R14, 0x1 ;  /* 0x000000010e0e1836 */ /* 0x000fe20000000000 */
[----:B------:R-:W-:Y:S01]  /*0da0*/  ISETP.LT.U32.AND P1, PT, R23, UR7, PT ;  /* 0x0000000717007c0c */ /* 0x000fe2000bf21070 */
[----:B------:R-:W-:-:S04]  /*0db0*/  UISETP.NE.AND.EX UP0, UPT, UR37, URZ, UPT, UP0 ;  /* 0x000000ff2500728c */ /* 0x000fc8000bf05300 */
[----:B------:R-:W-:-:S05]  /*0dc0*/  @!P3 IMAD.MOV R14, RZ, RZ, -R14 ;  /* 0x000000ffff0eb224 */ /* 0x000fca00078e0a0e */
[----:B------:R-:W-:-:S03]  /*0dd0*/  SEL R15, R15, R14, !P0 ;  /* 0x0000000e0f0f7207 */ /* 0x000fc60004000000 */
[----:B------:R-:W-:Y:S01]  /*0de0*/  @!P1 VIADD R23, R23, -UR7 ;  /* 0x8000000717179c36 */ /* 0x000fe20008000000 */
[----:B------:R-:W-:Y:S01]  /*0df0*/  IADD3 R6, PT, PT, -R15, RZ, RZ ;  /* 0x000000ff0f067210 */ /* 0x000fe20007ffe1ff */
[----:B------:R-:W-:Y:S01]  /*0e00*/  @!P1 VIADD R22, R22, 0x1 ;  /* 0x0000000116169836 */ /* 0x000fe20000000000 */
[----:B------:R-:W-:Y:S02]  /*0e10*/  ISETP.GE.AND P1, PT, R13, RZ, PT ;  /* 0x000000ff0d00720c */ /* 0x000fe40003f26270 */
[----:B------:R-:W-:Y:S01]  /*0e20*/  ISETP.GE.U32.AND P6, PT, R23, UR7, PT ;  /* 0x0000000717007c0c */ /* 0x000fe2000bfc6070 */
[----:B------:R-:W-:-:S05]  /*0e30*/  IMAD R6, R6, UR59, R7 ;  /* 0x0000003b06067c24 */ /* 0x000fca000f8e0207 */
[----:B------:R-:W-:-:S05]  /*0e40*/  IABS R7, R6 ;  /* 0x0000000600077213 */ /* 0x000fca0000000000 */
[----:B------:R-:W-:Y:S01]  /*0e50*/  IMAD.HI.U32 R12, R7, UR5, RZ ;  /* 0x00000005070c7c27 */ /* 0x000fe2000f8e00ff */
[----:B------:R-:W-:Y:S02]  /*0e60*/  @!P1 IADD3 R3, PT, PT, -R3, RZ, RZ ;  /* 0x000000ff03039210 */ /* 0x000fe40007ffe1ff */
[----:B------:R-:W-:Y:S01]  /*0e70*/  PLOP3.LUT P1, PT, PT, PT, UP0, 0x40, 0x4 ;  /* 0x000000000004781c */ /* 0x000fe20003f2e808 */
[----:B------:R-:W-:Y:S01]  /*0e80*/  IMAD.MOV R14, RZ, RZ, -R12 ;  /* 0x000000ffff0e7224 */ /* 0x000fe200078e0a0c */
[----:B------:R-:W-:Y:S01]  /*0e90*/  R2UR UR5, R5 ;  /* 0x00000000050572ca */ /* 0x000fe200000e0000 */
[----:B------:R-:W-:Y:S02]  /*0ea0*/  @P6 VIADD R22, R22, 0x1 ;  /* 0x0000000116166836 */ /* 0x000fe40000000000 */
[----:B------:R-:W-:Y:S02]  /*0eb0*/  IMAD R7, R14, UR7, R7 ;  /* 0x000000070e077c24 */ /* 0x000fe4000f8e0207 */
[----:B------:R-:W-:Y:S01]  /*0ec0*/  IMAD R14, R11, UR44, RZ ;  /* 0x0000002c0b0e7c24 */ /* 0x000fe2000f8e02ff */
[----:B------:R-:W-:-:S02]  /*0ed0*/  LOP3.LUT R11, R19, UR60, RZ, 0x3c, !PT ;  /* 0x0000003c130b7c12 */ /* 0x000fc4000f8e3cff */
[----:B------:R-:W-:-:S13]  /*0ee0*/  ISETP.LT.U32.AND P0, PT, R7, UR7, PT ;  /* 0x0000000707007c0c */ /* 0x000fda000bf01070 */
[----:B------:R-:W-:Y:S01]  /*0ef0*/  @!P0 IADD3 R7, PT, PT, R7, -UR7, RZ ;  /* 0x8000000707078c10 */ /* 0x000fe2000fffe0ff */
[----:B------:R-:W-:Y:S01]  /*0f00*/  @!P0 VIADD R12, R12, 0x1 ;  /* 0x000000010c0c8836 */ /* 0x000fe20000000000 */
[----:B------:R-:W-:Y:S02]  /*0f10*/  PLOP3.LUT P0, PT, PT, PT, UP0, 0x40, 0x4 ;  /* 0x000000000004781c */ /* 0x000fe40003f0e808 */
[----:B------:R-:W-:Y:S02]  /*0f20*/  ISETP.GE.U32.AND P3, PT, R7, UR7, PT ;  /* 0x0000000707007c0c */ /* 0x000fe4000bf66070 */
[----:B------:R-:W-:Y:S02]  /*0f30*/  SEL R7, R15, RZ, !P2 ;  /* 0x000000ff0f077207 */ /* 0x000fe40005000000 */
[----:B------:R-:W-:Y:S02]  /*0f40*/  ISETP.GE.AND P2, PT, R11, RZ, PT ;  /* 0x000000ff0b00720c */ /* 0x000fe40003f46270 */
[----:B------:R-:W-:Y:S01]  /*0f50*/  LOP3.LUT R11, R6, UR60, RZ, 0x3c, !PT ;  /* 0x0000003c060b7c12 */ /* 0x000fe2000f8e3cff */
[----:B------:R-:W-:Y:S01]  /*0f60*/  IMAD R7, R7, UR45, R14 ;  /* 0x0000002d07077c24 */ /* 0x000fe2000f8e020e */
[----:B------:R-:W-:-:S02]  /*0f70*/  R2UR UR7, R5 ;  /* 0x00000000050772ca */ /* 0x000fc400000e0000 */
[----:B------:R-:W-:Y:S02]  /*0f80*/  ISETP.GE.AND P6, PT, R11, RZ, PT ;  /* 0x000000ff0b00720c */ /* 0x000fe40003fc6270 */
[----:B------:R-:W-:Y:S02]  /*0f90*/  LOP3.LUT R11, RZ, UR60, RZ, 0x33, !PT ;  /* 0x0000003cff0b7c12 */ /* 0x000fe4000f8e33ff */
[----:B------:R-:W-:-:S03]  /*0fa0*/  @P3 IADD3 R12, PT, PT, R12, 0x1, RZ ;  /* 0x000000010c0c3810 */ /* 0x000fc60007ffe0ff */
[----:B------:R-:W-:Y:S01]  /*0fb0*/  @!P2 IMAD.MOV R22, RZ, RZ, -R22 ;  /* 0x000000ffff16a224 */ /* 0x000fe200078e0a16 */
[----:B------:R-:W-:Y:S01]  /*0fc0*/  PLOP3.LUT P2, PT, PT, PT, UP1, 0x40, 0x4 ;  /* 0x000000000004781c */ /* 0x000fe20003f4e818 */
[----:B------:R-:W-:Y:S01]  /*0fd0*/  IMAD.MOV.U32 R14, RZ, RZ, R12 ;  /* 0x000000ffff0e7224 */ /* 0x000fe200078e000c */
[C---:B------:R-:W-:Y:S02]  /*0fe0*/  SEL R12, R11.reuse, R3, !P5 ;  /* 0x000000030b0c7207 */ /* 0x040fe40006800000 */
[----:B------:R-:W-:Y:S01]  /*0ff0*/  SEL R22, R11, R22, !P5 ;  /* 0x000000160b167207 */ /* 0x000fe20006800000 */
[----:B------:R-:W-:-:S03]  /*1000*/  @!P6 IMAD.MOV R14, RZ, RZ, -R14 ;  /* 0x000000ffff0ee224 */ /* 0x000fc600078e0a0e */
[----:B------:R-:W-:Y:S01]  /*1010*/  SEL R3, R22, RZ, !P0 ;  /* 0x000000ff16037207 */ /* 0x000fe20004000000 */
[----:B------:R-:W-:Y:S01]  /*1020*/  IMAD.MOV R24, RZ, RZ, -R22 ;  /* 0x000000ffff187224 */ /* 0x000fe200078e0a16 */
[----:B------:R-:W-:Y:S02]  /*1030*/  SEL R11, R11, R14, !P5 ;  /* 0x0000000e0b0b7207 */ /* 0x000fe40006800000 */
[----:B------:R-:W-:Y:S01]  /*1040*/  PLOP3.LUT P0, PT, PT, PT, UP0, 0x40, 0x4 ;  /* 0x000000000004781c */ /* 0x000fe20003f0e808 */
[----:B------:R-:W-:Y:S01]  /*1050*/  IMAD R19, R24, UR60, R19 ;  /* 0x0000003c18137c24 */ /* 0x000fe2000f8e0213 */
[C---:B------:R-:W-:Y:S01]  /*1060*/  IADD3 R22, PT, PT, -R12.reuse, RZ, RZ ;  /* 0x000000ff0c167210 */ /* 0x040fe20007ffe1ff */
[----:B------:R-:W-:Y:S01]  /*1070*/  IMAD.MOV R13, RZ, RZ, -R11 ;  /* 0x000000ffff0d7224 */ /* 0x000fe200078e0a0b */
[----:B------:R-:W-:Y:S01]  /*1080*/  SEL R14, R11, RZ, !P0 ;  /* 0x000000ff0b0e7207 */ /* 0x000fe20004000000 */
[----:B------:R-:W-:Y:S01]  /*1090*/  IMAD R20, R3, UR46, R20 ;  /* 0x0000002e03147c24 */ /* 0x000fe2000f8e0214 */
[----:B------:R-:W-:Y:S01]  /*10a0*/  PLOP3.LUT P0, PT, PT, PT, UP1, 0x40, 0x4 ;  /* 0x000000000004781c */ /* 0x000fe20003f0e818 */
[----:B------:R-:W-:Y:S01]  /*10b0*/  IMAD R6, R13, UR60, R6 ;  /* 0x0000003c0d067c24 */ /* 0x000fe2000f8e0206 */
[----:B------:R-:W-:Y:S01]  /*10c0*/  SEL R12, R12, RZ, !P1 ;  /* 0x000000ff0c0c7207 */ /* 0x000fe20004800000 */
[----:B------:R-:W-:Y:S01]  /*10d0*/  IMAD R21, R22, UR60, R21 ;  /* 0x0000003c16157c24 */ /* 0x000fe2000f8e0215 */
[----:B------:R-:W-:Y:S01]  /*10e0*/  PLOP3.LUT P1, PT, PT, PT, UP1, 0x40, 0x4 ;  /* 0x000000000004781c */ /* 0x000fe20003f2e818 */
[----:B------:R-:W-:Y:S01]  /*10f0*/  IMAD R7, R14, UR46, R7 ;  /* 0x0000002e0e077c24 */ /* 0x000fe2000f8e0207 */
[----:B------:R-:W-:Y:S01]  /*1100*/  SEL R6, R6, RZ, !P2 ;  /* 0x000000ff06067207 */ /* 0x000fe20005000000 */
[----:B------:R-:W-:Y:S01]  /*1110*/  IMAD R12, R12, UR46, R17 ;  /* 0x0000002e0c0c7c24 */ /* 0x000fe2000f8e0211 */
[----:B------:R-:W-:-:S02]  /*1120*/  SEL R19, R19, RZ, !P0 ;  /* 0x000000ff13137207 */ /* 0x000fc40004000000 */
[----:B------:R-:W-:Y:S01]  /*1130*/  SHF.R.S64 R3, RZ, 0x1e, R0 ;  /* 0x0000001eff037819 */ /* 0x000fe20000001000 */
[----:B------:R-:W-:Y:S01]  /*1140*/  IMAD R11, R6, UR47, R7 ;  /* 0x0000002f060b7c24 */ /* 0x000fe2000f8e0207 */
[----:B------:R-:W-:Y:S01]  /*1150*/  SEL R21, R21, RZ, !P1 ;  /* 0x000000ff15157207 */ /* 0x000fe20004800000 */
[----:B------:R-:W-:Y:S01]  /*1160*/  IMAD R19, R19, UR47, R20 ;  /* 0x0000002f13137c24 */ /* 0x000fe2000f8e0214 */
[----:B------:R-:W-:Y:S02]  /*1170*/  IADD3 R6, P0, PT, R3, UR48, RZ ;  /* 0x0000003003067c10 */ /* 0x000fe4000ff1e0ff */
[----:B------:R-:W-:Y:S01]  /*1180*/  IADD3 R14, P1, PT, R11, UR50, RZ ;  /* 0x000000320b0e7c10 */ /* 0x000fe2000ff3e0ff */
[----:B------:R-:W-:Y:S01]  /*1190*/  IMAD R3, R21, UR47, R12 ;  /* 0x0000002f15037c24 */ /* 0x000fe2000f8e020c */
[----:B------:R-:W-:Y:S02]  /*11a0*/  LEA.HI.X.SX32 R7, R0, UR49, 0x2, P0 ;  /* 0x0000003100077c11 */ /* 0x000fe400080f16ff */
[----:B------:R-:W-:-:S02]  /*11b0*/  IADD3 R20, P0, PT, R19, UR50, RZ ;  /* 0x0000003213147c10 */ /* 0x000fc4000ff1e0ff */
[----:B------:R-:W-:Y:S01]  /*11c0*/  LEA.HI.X.SX32 R15, R11, UR51, 0x1, P1 ;  /* 0x000000330b0f7c11 */ /* 0x000fe200088f0eff */
[----:B------:R0:W3:Y:S01]  /*11d0*/  LDG.E R0, desc[UR6][R6.64] ;  /* 0x0000000606007981 */ /* 0x0000e2000c1e1900 */
[----:B------:R-:W-:Y:S02]  /*11e0*/  IADD3 R12, P1, PT, R3, UR50, RZ ;  /* 0x00000032030c7c10 */ /* 0x000fe4000ff3e0ff */
[----:B------:R-:W-:Y:S01]  /*11f0*/  LEA.HI.X.SX32 R21, R19, UR51, 0x1, P0 ;  /* 0x0000003313157c11 */ /* 0x000fe200080f0eff */
[----:B------:R-:W4:Y:S01]  /*1200*/  LDG.E.U8 R14, desc[UR10][R14.64] ;  /* 0x0000000a0e0e7981 */ /* 0x000f22000c1e1100 */
[----:B------:R-:W-:Y:S02]  /*1210*/  SHF.R.S64 R22, RZ, 0x1e, R18 ;  /* 0x0000001eff167819 */ /* 0x000fe40000001012 */
[----:B------:R-:W-:Y:S01]  /*1220*/  LEA.HI.X.SX32 R13, R3, UR51, 0x1, P1 ;  /* 0x00000033030d7c11 */ /* 0x000fe200088f0eff */
[----:B------:R-:W5:Y:S01]  /*1230*/  LDG.E.U8 R20, desc[UR4][R20.64] ;  /* 0x0000000414147981 */ /* 0x000f62000c1e1100 */
[----:B------:R-:W-:Y:S01]  /*1240*/  IADD3 R22, P0, PT, R22, UR48, RZ ;  /* 0x0000003016167c10 */ /* 0x000fe2000ff1e0ff */
[----:B0-----:R-:W2:Y:S02]  /*1250*/  LDC.64 R6, c[0x0][0x3f0] ;  /* 0x0000fc00ff067b82 */ /* 0x001ea40000000a00 */
[----:B------:R-:W5:Y:S01]  /*1260*/  LDG.E.U8 R12, desc[UR8][R12.64] ;  /* 0x000000080c0c7981 */ /* 0x000f62000c1e1100 */
[----:B------:R-:W-:-:S05]  /*1270*/  LEA.HI.X.SX32 R23, R18, UR49, 0x2, P0 ;  /* 0x0000003112177c11 */ /* 0x000fca00080f16ff */
[----:B------:R-:W5:Y:S01]  /*1280*/  LDG.E R22, desc[UR6][R22.64] ;  /* 0x0000000616167981 */ /* 0x000f62000c1e1900 */
[----:B------:R-:W-:Y:S01]  /*1290*/  UMOV UR4, 0xffffffff ;  /* 0xffffffff00047882 */ /* 0x000fe20000000000 */
[-C--:B--2---:R-:W-:Y:S01]  /*12a0*/  FMUL R3, R2, R7.reuse ;  /* 0x0000000702037220 */ /* 0x084fe20000400000 */
[----:B---3--:R-:W-:Y:S01]  /*12b0*/  FMUL R11, R0, R7 ;  /* 0x00000007000b7220 */ /* 0x008fe20000400000 */
[----:B----4-:R-:W-:Y:S02]  /*12c0*/  ISETP.NE.AND P2, PT, R14, RZ, PT ;  /* 0x000000ff0e00720c */ /* 0x010fe40003f45270 */
[----:B-----5:R-:W-:Y:S02]  /*12d0*/  ISETP.NE.AND P0, PT, R20, RZ, PT ;  /* 0x000000ff1400720c */ /* 0x020fe40003f05270 */
[----:B------:R-:W-:Y:S02]  /*12e0*/  ISETP.NE.AND P1, PT, R12, RZ, PT ;  /* 0x000000ff0c00720c */ /* 0x000fe40003f25270 */
[----:B------:R-:W-:-:S02]  /*12f0*/  FSEL R20, R3, R6, P0 ;  /* 0x0000000603147208 */ /* 0x000fc40000000000 */
[----:B------:R-:W-:Y:S02]  /*1300*/  FSEL R18, R11, R6, P1 ;  /* 0x000000060b127208 */ /* 0x000fe40000800000 */
[----:B------:R-:W-:-:S03]  /*1310*/  FMNMX R3, R20, -INF , !PT ;  /* 0xff80000014037809 */ /* 0x000fc60007800000 */
[----:B------:R-:W-:Y:S01]  /*1320*/  @P2 FMUL R6, R22, R7 ;  /* 0x0000000716062220 */ /* 0x000fe20000400000 */
        /* <DEDUP_REMOVED lines=17> */
[----:B------:R-:W-:Y:S02]  /*1440*/  FADD R6, R6, -R7 ;  /* 0x8000000706067221 */ /* 0x000fe40000000000 */
        /* <DEDUP_REMOVED lines=12> */
[----:B------:R-:W-:Y:S02]  /*1510*/  IMAD.SHL.U32 R2, R12, 0x800000, RZ ;  /* 0x008000000c027824 */ /* 0x000fe400078e00ff */
[----:B------:R-:W-:Y:S01]  /*1520*/  FFMA R11, R20, 1.925963033500011079e-08, R11 ;  /* 0x32a57060140b7823 */ /* 0x000fe2000000000b */
[----:B------:R-:W-:Y:S01]  /*1530*/  FFMA R18, R18, 1.925963033500011079e-08, R3 ;  /* 0x32a5706012127823 */ /* 0x000fe20000000003 */
[----:B------:R-:W-:-:S03]  /*1540*/  FFMA R3, R6, 1.4426950216293334961, -R7 ;  /* 0x3fb8aa3b06037823 */ /* 0x000fc60000000807 */
[----:B------:R-:W0:Y:S01]  /*1550*/  MUFU.EX2 R7, R18 ;  /* 0x0000001200077308 */ /* 0x000e220000000800 */
[----:B------:R-:W-:-:S07]  /*1560*/  FFMA R6, R6, 1.925963033500011079e-08, R3 ;  /* 0x32a5706006067823 */ /* 0x000fce0000000003 */
[----:B------:R-:W1:Y:S08]  /*1570*/  MUFU.EX2 R11, R11 ;  /* 0x0000000b000b7308 */ /* 0x000e700000000800 */
[----:B------:R-:W2:Y:S01]  /*1580*/  MUFU.EX2 R15, R6 ;  /* 0x00000006000f7308 */ /* 0x000ea20000000800 */
[----:B0-----:R-:W-:Y:S01]  /*1590*/  FMUL R2, R2, R7 ;  /* 0x0000000702027220 */ /* 0x001fe20000400000 */
[----:B-1----:R-:W-:Y:S01]  /*15a0*/  FMUL R3, R0, R11 ;  /* 0x0000000b00037220 */ /* 0x002fe20000400000 */
[----:B------:R-:W-:-:S03]  /*15b0*/  SHF.L.U32 R0, R13, 0x17, RZ ;  /* 0x000000170d007819 */ /* 0x000fc600000006ff */
[----:B------:R-:W-:Y:S02]  /*15c0*/  FADD R7, RZ, R3 ;  /* 0x00000003ff077221 */ /* 0x000fe40000000000 */
[----:B--2---:R-:W-:Y:S02]  /*15d0*/  FMUL R0, R0, R15 ;  /* 0x0000000f00007220 */ /* 0x004fe40000400000 */
        /* <DEDUP_REMOVED lines=11> */
.L_x_5359:
        /* <DEDUP_REMOVED lines=11> */
[----:B0-----:R-:W-:Y:S05]  /*1740*/  CALL.REL.NOINC `($__internal_69_$__cuda_sm3x_div_rn_noftz_f32_slowpath) ;  /* 0x0000000800587944 */ /* 0x001fea0003c00000 */
[----:B------:R-:W-:-:S07]  /*1750*/  IMAD.MOV.U32 R7, RZ, RZ, R3 ;  /* 0x000000ffff077224 */ /* 0x000fce00078e0003 */
.L_x_5342:
[----:B------:R-:W-:Y:S05]  /*1760*/  BSYNC.RECONVERGENT B1 ;  /* 0x0000000000017941 */ /* 0x000fea0003800200 */
.L_x_5341:
        /* <DEDUP_REMOVED lines=11> */
[----:B0-----:R-:W-:Y:S05]  /*1820*/  CALL.REL.NOINC `($__internal_69_$__cuda_sm3x_div_rn_noftz_f32_slowpath) ;  /* 0x0000000800207944 */ /* 0x001fea0003c00000 */
[----:B------:R-:W-:-:S07]  /*1830*/  MOV R11, R3 ;  /* 0x00000003000b7202 */ /* 0x000fce0000000f00 */
.L_x_5344:
[----:B------:R-:W-:Y:S05]  /*1840*/  BSYNC.RECONVERGENT B1 ;  /* 0x0000000000017941 */ /* 0x000fea0003800200 */
.L_x_5343:
        /* <DEDUP_REMOVED lines=12> */
[----:B------:R-:W-:-:S07]  /*1910*/  IMAD.MOV.U32 R15, RZ, RZ, R3 ;  /* 0x000000ffff0f7224 */ /* 0x000fce00078e0003 */
.L_x_5346:
[----:B------:R-:W-:Y:S05]  /*1920*/  BSYNC.RECONVERGENT B1 ;  /* 0x0000000000017941 */ /* 0x000fea0003800200 */
.L_x_5345:
[----:B------:R-:W-:Y:S01]  /*1930*/  MOV R2, R10 ;  /* 0x0000000a00027202 */ /* 0x000fe20000000f00 */
[----:B------:R-:W-:Y:S01]  /*1940*/  IMAD.MOV.U32 R3, RZ, RZ, RZ ;  /* 0x000000ffff037224 */ /* 0x000fe200078e00ff */
[----:B------:R-:W-:Y:S01]  /*1950*/  R2UR UR4, R4 ;  /* 0x00000000040472ca */ /* 0x000fe200000e0000 */
[----:B------:R-:W-:Y:S01]  /*1960*/  IMAD R0, R8, UR52, RZ ;  /* 0x0000003408007c24 */ /* 0x000fe2000f8e02ff */
[----:B------:R-:W-:Y:S01]  /*1970*/  R2UR UR5, R5 ;  /* 0x00000000050572ca */ /* 0x000fe200000e0000 */
[----:B------:R-:W-:Y:S01]  /*1980*/  IMAD.WIDE.U32 R12, R9, UR52, R2 ;  /* 0x00000034090c7c25 */ /* 0x000fe2000f8e0002 */
[----:B------:R-:W-:Y:S02]  /*1990*/  R2UR UR6, R4 ;  /* 0x00000000040672ca */ /* 0x000fe400000e0000 */
[----:B------:R-:W-:Y:S01]  /*19a0*/  R2UR UR7, R5 ;  /* 0x00000000050772ca */ /* 0x000fe200000e0000 */
[----:B------:R-:W-:Y:S01]  /*19b0*/  IMAD R3, R9, UR53, R0 ;  /* 0x0000003509037c24 */ /* 0x000fe2000f8e0200 */
[----:B------:R-:W-:-:S02]  /*19c0*/  LEA R2, P0, R12, UR56, 0x2 ;  /* 0x000000380c027c11 */ /* 0x000fc4000f8010ff */
[----:B------:R-:W-:Y:S01]  /*19d0*/  R2UR UR8, R4 ;  /* 0x00000000040872ca */ /* 0x000fe200000e0000 */
[----:B------:R-:W-:Y:S01]  /*19e0*/  IMAD.IADD R3, R13, 0x1, R3 ;  /* 0x000000010d037824 */ /* 0x000fe200078e0203 */
[----:B------:R-:W-:-:S04]  /*19f0*/  R2UR UR9, R5 ;  /* 0x00000000050972ca */ /* 0x000fc800000e0000 */
[----:B------:R-:W-:Y:S02]  /*1a00*/  LEA.HI.X R3, R12, UR57, R3, 0x2, P0 ;  /* 0x000000390c037c11 */ /* 0x000fe400080f1403 */
[----:B------:R-:W-:-:S03]  /*1a10*/  IADD3 R9, P0, PT, R16, R9, RZ ;  /* 0x0000000910097210 */ /* 0x000fc60007f1e0ff */
[----:B------:R2:W-:Y:S01]  /*1a20*/  STG.E desc[UR4][R2.64], R7 ;  /* 0x0000000702007986 */ /* 0x0005e2000c101904 */
[----:B------:R-:W-:Y:S02]  /*1a30*/  LEA.HI.X.SX32 R8, R16, R8, 0x1, P0 ;  /* 0x0000000810087211 */ /* 0x000fe400000f0eff */
[----:B------:R-:W-:Y:S01]  /*1a40*/  ISETP.GE.U32.AND P0, PT, R9, UR54, PT ;  /* 0x0000003609007c0c */ /* 0x000fe2000bf06070 */
[----:B------:R2:W-:Y:S03]  /*1a50*/  STG.E desc[UR6][R2.64+0x80], R11 ;  /* 0x0000800b02007986 */ /* 0x0005e6000c101906 */
[----:B------:R-:W-:Y:S01]  /*1a60*/  ISETP.GE.AND.EX P0, PT, R8, UR55, PT, P0 ;  /* 0x0000003708007c0c */ /* 0x000fe2000bf06300 */
[----:B------:R2:W-:-:S12]  /*1a70*/  STG.E desc[UR8][R2.64+0x100], R15 ;  /* 0x0001000f02007986 */ /* 0x0005d8000c101908 */
[----:B--2---:R-:W-:Y:S05]  /*1a80*/  @!P0 BRA `(.L_x_5347) ;  /* 0xffffffe8000c8947 */ /* 0x004fea000383ffff */
[----:B------:R-:W-:Y:S05]  /*1a90*/  BSYNC B0 ;  /* 0x0000000000007941 */ /* 0x000fea0003800000 */
.L_x_5339:
[----:B------:R-:W-:Y:S05]  /*1aa0*/  EXIT ;  /* 0x000000000000794d */ /* 0x000fea0003800000 */
.L_x_5340:
[----:B------:R-:W-:Y:S01]  /*1ab0*/  HFMA2 R12, -RZ, RZ, 0, 9.5367431640625e-07 ;  /* 0x00000010ff0c7431 */ /* 0x000fe200000001ff */
[----:B------:R-:W-:Y:S01]  /*1ac0*/  BSSY B1, `(.L_x_5348) ;  /* 0x0000006000017945 */ /* 0x000fe20003800000 */
[----:B------:R-:W-:Y:S02]  /*1ad0*/  IMAD.MOV.U32 R11, RZ, RZ, 0x1f ;  /* 0x0000001fff0b7424 */ /* 0x000fe400078e00ff */
[----:B------:R-:W-:-:S07]  /*1ae0*/  IMAD.MOV.U32 R15, RZ, RZ, -0x1 ;  /* 0xffffffffff0f7424 */ /* 0x000fce00078e00ff */
[----:B------:R-:W-:Y:S05]  /*1af0*/  WARPSYNC.COLLECTIVE R15, `(.L_x_5349) ;  /* 0x000000000f087348 */ /* 0x000fea0003c00000 */
[----:B------:R0:W1:Y:S02]  /*1b00*/  SHFL.BFLY P6, R14, R13, R12, R11 ;  /* 0x0c00000c0d0e7389 */ /* 0x00006400000c000b */
[----:B01----:R-:W-:Y:S05]  /*1b10*/  ENDCOLLECTIVE ;  /* 0x000000000000791b */ /* 0x003fea0003800000 */
.L_x_5349:
[----:B------:R-:W-:Y:S05]  /*1b20*/  BSYNC B1 ;  /* 0x0000000000017941 */ /* 0x000fea0003800000 */
.L_x_5348:
        /* <DEDUP_REMOVED lines=9> */
.L_x_5350:
[----:B------:R-:W-:Y:S01]  /*1bc0*/  IMAD.MOV.U32 R12, RZ, RZ, 0x4 ;  /* 0x00000004ff0c7424 */ /* 0x000fe200078e00ff */
[----:B------:R-:W-:-:S04]  /*1bd0*/  FMNMX R0, R13, R14, !PT ;  /* 0x0000000e0d007209 */ /* 0x000fc80007800000 */
[----:B------:R-:W-:-:S07]  /*1be0*/  MOV R13, R0 ;  /* 0x00000000000d7202 */ /* 0x000fce0000000f00 */
[----:B------:R-:W-:Y:S05]  /*1bf0*/  WARPSYNC.COLLECTIVE R15, `(.L_x_5351) ;  /* 0x000000000f087348 */ /* 0x000fea0003c00000 */
[----:B------:R0:W1:Y:S02]  /*1c00*/  SHFL.BFLY P6, R14, R13, R12, R11 ;  /* 0x0c00000c0d0e7389 */ /* 0x00006400000c000b */
[----:B01----:R-:W-:Y:S05]  /*1c10*/  ENDCOLLECTIVE ;  /* 0x000000000000791b */ /* 0x003fea0003800000 */
.L_x_5351:
[----:B------:R-:W-:Y:S01]  /*1c20*/  HFMA2 R12, -RZ, RZ, 0, 1.1920928955078125e-07 ;  /* 0x00000002ff0c7431 */ /* 0x000fe200000001ff */
[----:B------:R-:W-:-:S05]  /*1c30*/  FMNMX R2, R0, R14, !PT ;  /* 0x0000000e00027209 */ /* 0x000fca0007800000 */
[----:B------:R-:W-:-:S07]  /*1c40*/  IMAD.MOV.U32 R13, RZ, RZ, R2 ;  /* 0x000000ffff0d7224 */ /* 0x000fce00078e0002 */
[----:B------:R-:W-:Y:S05]  /*1c50*/  WARPSYNC.COLLECTIVE R15, `(.L_x_5352) ;  /* 0x000000000f087348 */ /* 0x000fea0003c00000 */
[----:B------:R0:W1:Y:S02]  /*1c60*/  SHFL.BFLY P6, R14, R13, R12, R11 ;  /* 0x0c00000c0d0e7389 */ /* 0x00006400000c000b */
[----:B01----:R-:W-:Y:S05]  /*1c70*/  ENDCOLLECTIVE ;  /* 0x000000000000791b */ /* 0x003fea0003800000 */
.L_x_5352:
[----:B------:R-:W-:Y:S01]  /*1c80*/  IMAD.MOV.U32 R12, RZ, RZ, 0x1 ;  /* 0x00000001ff0c7424 */ /* 0x000fe200078e00ff */
[----:B------:R-:W-:-:S05]  /*1c90*/  FMNMX R3, R2, R14, !PT ;  /* 0x0000000e02037209 */ /* 0x000fca0007800000 */
[----:B------:R-:W-:-:S07]  /*1ca0*/  IMAD.MOV.U32 R13, RZ, RZ, R3 ;  /* 0x000000ffff0d7224 */ /* 0x000fce00078e0003 */
[----:B------:R-:W-:Y:S05]  /*1cb0*/  WARPSYNC.COLLECTIVE R15, `(.L_x_5353) ;  /* 0x000000000f087348 */ /* 0x000fea0003c00000 */
[----:B------:R0:W1:Y:S02]  /*1cc0*/  SHFL.BFLY P6, R14, R13, R12, R11 ;  /* 0x0c00000c0d0e7389 */ /* 0x00006400000c000b */
[----:B01----:R-:W-:Y:S05]  /*1cd0*/  ENDCOLLECTIVE ;  /* 0x000000000000791b */ /* 0x003fea0003800000 */
.L_x_5353:
[----:B------:R-:W-:-:S05]  /*1ce0*/  FMNMX R3, R3, R14, !PT ;  /* 0x0000000e03037209 */ /* 0x000fca0007800000 */
        /* <DEDUP_REMOVED lines=14> */
[----:B------:R-:W-:-:S03]  /*1dd0*/  FFMA R3, R14, 1.4426950216293334961, -R3 ;  /* 0x3fb8aa3b0e037823 */ /* 0x000fc60000000803 */
[----:B------:R-:W-:Y:S01]  /*1de0*/  FFMA R19, R2, 1.925963033500011079e-08, R19 ;  /* 0x32a5706002137823 */ /* 0x000fe20000000013 */
[----:B------:R-:W-:Y:S01]  /*1df0*/  FFMA R14, R14, 1.925963033500011079e-08, R3 ;  /* 0x32a570600e0e7823 */ /* 0x000fe20000000003 */
[----:B------:R-:W-:Y:S01]  /*1e00*/  FFMA R3, R6, 1.4426950216293334961, -R7 ;  /* 0x3fb8aa3b06037823 */ /* 0x000fe20000000807 */
[----:B------:R-:W-:Y:S02]  /*1e10*/  SHF.L.U32 R2, R18, 0x17, RZ ;  /* 0x0000001712027819 */ /* 0x000fe400000006ff */
[----:B------:R-:W0:Y:S01]  /*1e20*/  MUFU.EX2 R7, R14 ;  /* 0x0000000e00077308 */ /* 0x000e220000000800 */
[----:B------:R-:W-:-:S07]  /*1e30*/  FFMA R6, R6, 1.925963033500011079e-08, R3 ;  /* 0x32a5706006067823 */ /* 0x000fce0000000003 */
[----:B------:R-:W1:Y:S08]  /*1e40*/  MUFU.EX2 R19, R19 ;  /* 0x0000001300137308 */ /* 0x000e700000000800 */
[----:B------:R-:W2:Y:S01]  /*1e50*/  MUFU.EX2 R11, R6 ;  /* 0x00000006000b7308 */ /* 0x000ea20000000800 */
[----:B0-----:R-:W-:Y:S01]  /*1e60*/  FMUL R2, R2, R7 ;  /* 0x0000000702027220 */ /* 0x001fe20000400000 */
[----:B-1----:R-:W-:Y:S01]  /*1e70*/  FMUL R3, R0, R19 ;  /* 0x0000001300037220 */ /* 0x002fe20000400000 */
[----:B------:R-:W-:-:S02]  /*1e80*/  IMAD.SHL.U32 R0, R12, 0x800000, RZ ;  /* 0x008000000c007824 */ /* 0x000fc400078e00ff */
[----:B------:R-:W-:Y:S02]  /*1e90*/  IMAD.MOV.U32 R12, RZ, RZ, 0x10 ;  /* 0x00000010ff0c7424 */ /* 0x000fe400078e00ff */
[----:B------:R-:W-:Y:S01]  /*1ea0*/  FADD R7, RZ, R3 ;  /* 0x00000003ff077221 */ /* 0x000fe20000000000 */
[----:B--2---:R-:W-:-:S03]  /*1eb0*/  FMUL R0, R0, R11 ;  /* 0x0000000b00007220 */ /* 0x004fc60000400000 */
[----:B------:R-:W-:Y:S01]  /*1ec0*/  FADD R7, R7, R2 ;  /* 0x0000000207077221 */ /* 0x000fe20000000000 */
[----:B------:R-:W-:-:S03]  /*1ed0*/  HFMA2 R11, -RZ, RZ, 0, 1.847743988037109375e-06 ;  /* 0x0000001fff0b7431 */ /* 0x000fc600000001ff */
[----:B------:R-:W-:-:S07]  /*1ee0*/  FADD R13, R7, R0 ;  /* 0x00000000070d7221 */ /* 0x000fce0000000000 */
[----:B------:R-:W-:Y:S05]  /*1ef0*/  WARPSYNC.COLLECTIVE R15, `(.L_x_5354) ;  /* 0x000000000f087348 */ /* 0x000fea0003c00000 */
[----:B------:R0:W1:Y:S02]  /*1f00*/  SHFL.BFLY P6, R14, R13, R12, R11 ;  /* 0x0c00000c0d0e7389 */ /* 0x00006400000c000b */
[----:B01----:R-:W-:Y:S05]  /*1f10*/  ENDCOLLECTIVE ;  /* 0x000000000000791b */ /* 0x003fea0003800000 */
.L_x_5354:
[----:B------:R-:W-:Y:S02]  /*1f20*/  IMAD.MOV.U32 R12, RZ, RZ, 0x8 ;  /* 0x00000008ff0c7424 */ /* 0x000fe400078e00ff */
[----:B------:R-:W-:-:S04]  /*1f30*/  FADD R6, R13, R14 ;  /* 0x0000000e0d067221 */ /* 0x000fc80000000000 */
[----:B------:R-:W-:-:S07]  /*1f40*/  IMAD.MOV.U32 R13, RZ, RZ, R6 ;  /* 0x000000ffff0d7224 */ /* 0x000fce00078e0006 */
[----:B------:R-:W-:Y:S05]  /*1f50*/  WARPSYNC.COLLECTIVE R15, `(.L_x_5355) ;  /* 0x000000000f087348 */ /* 0x000fea0003c00000 */
[----:B------:R0:W1:Y:S02]  /*1f60*/  SHFL.BFLY P6, R14, R13, R12, R11 ;  /* 0x0c00000c0d0e7389 */ /* 0x00006400000c000b */
[----:B01----:R-:W-:Y:S05]  /*1f70*/  ENDCOLLECTIVE ;  /* 0x000000000000791b */ /* 0x003fea0003800000 */
.L_x_5355:
[----:B------:R-:W-:Y:S02]  /*1f80*/  IMAD.MOV.U32 R12, RZ, RZ, 0x4 ;  /* 0x00000004ff0c7424 */ /* 0x000fe400078e00ff */
[----:B------:R-:W-:-:S05]  /*1f90*/  FADD R7, R6, R14 ;  /* 0x0000000e06077221 */ /* 0x000fca0000000000 */
[----:B------:R-:W-:-:S07]  /*1fa0*/  MOV R13, R7 ;  /* 0x00000007000d7202 */ /* 0x000fce0000000f00 */
[----:B------:R-:W-:Y:S05]  /*1fb0*/  WARPSYNC.COLLECTIVE R15, `(.L_x_5356) ;  /* 0x000000000f087348 */ /* 0x000fea0003c00000 */
[----:B------:R0:W1:Y:S02]  /*1fc0*/  SHFL.BFLY P6, R14, R13, R12, R11 ;  /* 0x0c00000c0d0e7389 */ /* 0x00006400000c000b */
[----:B01----:R-:W-:Y:S05]  /*1fd0*/  ENDCOLLECTIVE ;  /* 0x000000000000791b */ /* 0x003fea0003800000 */
.L_x_5356:
[----:B------:R-:W-:Y:S02]  /*1fe0*/  HFMA2 R12, -RZ, RZ, 0, 1.1920928955078125e-07 ;  /* 0x00000002ff0c7431 */ /* 0x000fe400000001ff */
[----:B------:R-:W-:-:S04]  /*1ff0*/  FADD R17, R7, R14 ;  /* 0x0000000e07117221 */ /* 0x000fc80000000000 */
[----:B------:R-:W-:-:S07]  /*2000*/  IMAD.MOV.U32 R13, RZ, RZ, R17 ;  /* 0x000000ffff0d7224 */ /* 0x000fce00078e0011 */
[----:B------:R-:W-:Y:S05]  /*2010*/  WARPSYNC.COLLECTIVE R15, `(.L_x_5357) ;  /* 0x000000000f087348 */ /* 0x000fea0003c00000 */
[----:B------:R0:W1:Y:S02]  /*2020*/  SHFL.BFLY P6, R14, R13, R12, R11 ;  /* 0x0c00000c0d0e7389 */ /* 0x00006400000c000b */
[----:B01----:R-:W-:Y:S05]  /*2030*/  ENDCOLLECTIVE ;  /* 0x000000000000791b */ /* 0x003fea0003800000 */
.L_x_5357:
[----:B------:R-:W-:Y:S02]  /*2040*/  IMAD.MOV.U32 R12, RZ, RZ, 0x1 ;  /* 0x00000001ff0c7424 */ /* 0x000fe400078e00ff */
[----:B------:R-:W-:-:S04]  /*2050*/  FADD R18, R17, R14 ;  /* 0x0000000e11127221 */ /* 0x000fc80000000000 */
[----:B------:R-:W-:-:S07]  /*2060*/  IMAD.MOV.U32 R13, RZ, RZ, R18 ;  /* 0x000000ffff0d7224 */ /* 0x000fce00078e0012 */
[----:B------:R-:W-:Y:S05]  /*2070*/  WARPSYNC.COLLECTIVE R15, `(.L_x_5358) ;  /* 0x000000000f087348 */ /* 0x000fea0003c00000 */
[----:B------:R0:W1:Y:S02]  /*2080*/  SHFL.BFLY P6, R14, R13, R12, R11 ;  /* 0x0c00000c0d0e7389 */ /* 0x00006400000c000b */
[----:B01----:R-:W-:Y:S05]  /*2090*/  ENDCOLLECTIVE ;  /* 0x000000000000791b */ /* 0x003fea0003800000 */
.L_x_5358:
[----:B------:R-:W-:Y:S05]  /*20a0*/  BRA `(.L_x_5359) ;  /* 0xfffffff400787947 */ /* 0x000fea000383ffff */
        .weak           $__internal_69_$__cuda_sm3x_div_rn_noftz_f32_slowpath
        .type           $__internal_69_$__cuda_sm3x_div_rn_noftz_f32_slowpath,@function
        .size           $__internal_69_$__cuda_sm3x_div_rn_noftz_f32_slowpath,(.L_x_37446 - $__internal_69_$__cuda_sm3x_div_rn_noftz_f32_slowpath)
$__internal_69_$__cuda_sm3x_div_rn_noftz_f32_slowpath:
        /* <DEDUP_REMOVED lines=35> */
.L_x_5361:
        /* <DEDUP_REMOVED lines=51> */
.L_x_5368:
[----:B------:R-:W-:-:S04]  /*2610*/  LOP3.LUT R3, R3, 0x80000000, RZ, 0xc0, !PT ;  /* 0x8000000003037812 */ /* 0x000fc800078ec0ff */
[----:B------:R-:W-:Y:S01]  /*2620*/  LOP3.LUT R3, R3, 0x7f800000, RZ, 0xfc, !PT ;  /* 0x7f80000003037812 */ /* 0x000fe200078efcff */
[----:B------:R-:W-:Y:S06]  /*2630*/  BRA `(.L_x_5369) ;  /* 0x0000000000047947 */ /* 0x000fec0003800000 */
.L_x_5367:
[----:B------:R-:W-:-:S07]  /*2640*/  LEA R3, R14, R3, 0x17 ;  /* 0x000000030e037211 */ /* 0x000fce00078eb8ff */
.L_x_5369:
[----:B------:R-:W-:Y:S05]  /*2650*/  BSYNC.RECONVERGENT B3 ;  /* 0x0000000000037941 */ /* 0x000fea0003800200 */
.L_x_5366:
[----:B------:R-:W-:Y:S05]  /*2660*/  BRA `(.L_x_5370) ;  /* 0x0000000000207947 */ /* 0x000fea0003800000 */
.L_x_5365:
[----:B------:R-:W-:-:S04]  /*2670*/  LOP3.LUT R3, R18, 0x80000000, R3, 0x48, !PT ;  /* 0x8000000012037812 */ /* 0x000fc800078e4803 */
[----:B------:R-:W-:Y:S01]  /*2680*/  LOP3.LUT R3, R3, 0x7f800000, RZ, 0xfc, !PT ;  /* 0x7f80000003037812 */ /* 0x000fe200078efcff */
[----:B------:R-:W-:Y:S06]  /*2690*/  BRA `(.L_x_5370) ;  /* 0x0000000000147947 */ /* 0x000fec0003800000 */
.L_x_5364:
[----:B------:R-:W-:Y:S01]  /*26a0*/  LOP3.LUT R3, R18, 0x80000000, R3, 0x48, !PT ;  /* 0x8000000012037812 */ /* 0x000fe200078e4803 */
[----:B------:R-:W-:Y:S06]  /*26b0*/  BRA `(.L_x_5370) ;  /* 0x00000000000c7947 */ /* 0x000fec0003800000 */
.L_x_5363:
[----:B------:R-:W0:Y:S01]  /*26c0*/  MUFU.RSQ R3, -QNAN ;  /* 0xffc0000000037908 */ /* 0x000e220000001400 */
[----:B------:R-:W-:Y:S05]  /*26d0*/  BRA `(.L_x_5370) ;  /* 0x0000000000047947 */ /* 0x000fea0003800000 */
.L_x_5362:
[----:B------:R-:W-:-:S07]  /*26e0*/  FADD.FTZ R3, R3, R6 ;  /* 0x0000000603037221 */ /* 0x000fce0000010000 */
.L_x_5370:
[----:B------:R-:W-:Y:S05]  /*26f0*/  BSYNC.RECONVERGENT B2 ;  /* 0x0000000000027941 */ /* 0x000fea0003800200 */
.L_x_5360:
[----:B------:R-:W-:-:S04]  /*2700*/  IMAD.MOV.U32 R13, RZ, RZ, 0x0 ;  /* 0x00000000ff0d7424 */ /* 0x000fc800078e00ff */
[----:B0-----:R-:W-:Y:S05]  /*2710*/  RET.REL.NODEC R12 `(_Z15SoftmaxWarpImplI22BroadcastScaleMaskLoadIffbLm4EiE11DirectStoreIffEfLi1ELi3ELi32ELi1ELb0EL9Algorithm0EEvT_T0_ll) ;  /* 0xffffffd80c387950 */ /* 0x001fea0003c3ffff */
.L_x_5371:
        /* <DEDUP_REMOVED lines=14> */
.L_x_37446:


//--------------------- .text._Z15SoftmaxWarpImplI22BroadcastScaleMaskLoadIffbLm4EiE11DirectStoreIffEfLi1ELi2ELi32ELi1ELb1EL9Algorithm0EEvT_T0_ll --------------------------
	.section	.text._Z15SoftmaxWarpImplI22BroadcastScaleMaskLoadIffbLm4EiE11DirectStoreIffEfLi1ELi2ELi32ELi1ELb1EL9Algorithm0EEvT_T0_ll,"ax",@progbits
	.align	128
        .global         _Z15SoftmaxWarpImplI22BroadcastScaleMaskLoadIffbLm4EiE11DirectStoreIffEfLi1ELi2ELi32ELi1ELb1EL9Algorithm0EEvT_T0_ll
        .type           _Z15SoftmaxWarpImplI22BroadcastScaleMaskLoadIffbLm4EiE11DirectStoreIffEfLi1ELi2ELi32ELi1ELb1EL9Algorithm0EEvT_T0_ll,@function
        .size           _Z15SoftmaxWarpImplI22BroadcastScaleMaskLoadIffbLm4EiE11DirectStoreIffEfLi1ELi2ELi32ELi1ELb1EL9Algorithm0EEvT_T0_ll,(.L_x_37447 - _Z15SoftmaxWarpImplI22BroadcastScaleMaskLoadIffbLm4EiE11DirectStoreIffEfLi1ELi2ELi32ELi1ELb1EL9Algorithm0EEvT_T0_ll)
        .other          _Z15SoftmaxWarpImplI22BroadcastScaleMaskLoadIffbLm4EiE11DirectStoreIffEfLi1ELi2ELi32ELi1ELb1EL9Algorithm0EEvT_T0_ll,@"STO_CUDA_ENTRY STV_DEFAULT"
_Z15SoftmaxWarpImplI22BroadcastScaleMaskLoadIffbLm4EiE11DirectStoreIffEfLi1ELi2ELi32ELi1ELb1EL9Algorithm0EEvT_T0_ll:
.text._Z15SoftmaxWarpImplI22BroadcastScaleMaskLoadIffbLm4EiE11DirectStoreIffEfLi1ELi2ELi32ELi1ELb1EL9Algorithm0EEvT_T0_ll:
        /* <DEDUP_REMOVED lines=29> */
.L_x_5372:
        /* <DEDUP_REMOVED lines=14> */
[----:B------:R-:W2:Y:S08]  /*02b0*/  LDC R10, c[0x0][0x3bc] ;  /* 0x0000ef00ff0a7b82 */ /* 0x000eb00000000800 */
[----:B------:R-:W3:Y:S08]  /*02c0*/  LDC.64 R6, c[0x0][0x358] ;  /* 0x0000d600ff067b82 */ /* 0x000ef00000000a00 */
[----:B------:R-:W4:Y:S01]  /*02d0*/  LDC.64 R4, c[0x0][0x410] ;  /* 0x00010400ff047b82 */ /* 0x000f220000000a00 */
[----:B0-----:R-:W-:-:S07]  /*02e0*/  VIADD R17, R8, 0x20 ;  /* 0x0000002008117836 */ /* 0x001fce0000000000 */
.L_x_5383:
[----:B0-----:R-:W0:Y:S01]  /*02f0*/  LDC R2, c[0x0][0x3c0] ;  /* 0x0000f000ff027b82 */ /* 0x001e220000000800 */
[-C--:B----4-:R-:W-:Y:S01]  /*0300*/  ISETP.GE.U32.AND P0, PT, R8, R4.reuse, PT ;  /* 0x000000040800720c */ /* 0x090fe20003f06070 */
[----:B------:R-:W-:Y:S01]  /*0310*/  BSSY.RECONVERGENT B1, `(.L_x_5374) ;  /* 0x0000078000017945 */ /* 0x000fe20003800200 */
[----:B------:R-:W-:Y:S01]  /*0320*/  ISETP.GE.U32.AND P1, PT, R17, R4, PT ;  /* 0x000000041100720c */ /* 0x000fe20003f26070 */
[----:B------:R-:W-:Y:S01]  /*0330*/  IMAD.MOV.U32 R0, RZ, RZ, -0x800000 ;  /* 0xff800000ff007424 */ /* 0x000fe200078e00ff */
[-C--:B------:R-:W-:Y:S02]  /*0340*/  ISETP.GE.AND.EX P0, PT, RZ, R5.reuse, PT, P0 ;  /* 0x00000005ff00720c */ /* 0x080fe40003f06300 */
[----:B------:R-:W-:Y:S02]  /*0350*/  ISETP.GE.AND.EX P1, PT, RZ, R5, PT, P1 ;  /* 0x00000005ff00720c */ /* 0x000fe40003f26310 */
[----:B---3--:R-:W-:-:S09]  /*0360*/  MOV R13, 0xff800000 ;  /* 0xff800000000d7802 */ /* 0x008fd20000000f00 */
[----:B------:R-:W-:Y:S05]  /*0370*/  @P0 BRA `(.L_x_5375) ;  /* 0x0000000400c40947 */ /* 0x000fea0003800000 */
[----:B-1----:R-:W-:Y:S01]  /*0380*/  IABS R11, R9 ;  /* 0x00000009000b7213 */ /* 0x002fe20000000000 */
[----:B------:R-:W-:Y:S01]  /*0390*/  IMAD R0, R16, UR52, R8 ;  /* 0x0000003410007c24 */ /* 0x000fe2000f8e0208 */
[C---:B---3--:R-:W-:Y:S02]  /*03a0*/  R2UR UR6, R6.reuse ;  /* 0x00000000060672ca */ /* 0x048fe400000e0000 */
[----:B------:R-:W1:Y:S01]  /*03b0*/  I2F.RP R14, R11 ;  /* 0x0000000b000e7306 */ /* 0x000e620000209400 */
[C---:B------:R-:W-:Y:S02]  /*03c0*/  R2UR UR7, R7.reuse ;  /* 0x00000000070772ca */ /* 0x040fe400000e0000 */
[----:B------:R-:W-:Y:S02]  /*03d0*/  R2UR UR4, R6 ;  /* 0x00000000060472ca */ /* 0x000fe400000e0000 */
[----:B------:R-:W-:-:S03]  /*03e0*/  R2UR UR5, R7 ;  /* 0x00000000070572ca */ /* 0x000fc600000e0000 */
[----:B-1----:R-:W1:Y:S02]  /*03f0*/  MUFU.RCP R14, R14 ;  /* 0x0000000e000e7308 */ /* 0x002e640000001000 */
[----:B-1----:R-:W-:Y:S01]  /*0400*/  VIADD R12, R14, 0xffffffe ;  /* 0x0ffffffe0e0c7836 */ /* 0x002fe20000000000 */
[----:B--2---:R-:W-:-:S05]  /*0410*/  IABS R14, R10 ;  /* 0x0000000a000e7213 */ /* 0x004fca0000000000 */
[----:B------:R1:W2:Y:S08]  /*0420*/  F2I.FTZ.U32.TRUNC.NTZ R13, R12 ;  /* 0x0000000c000d7305 */ /* 0x0002b0000021f000 */
[----:B------:R-:W3:Y:S01]  /*0430*/  I2F.RP R19, R14 ;  /* 0x0000000e00137306 */ /* 0x000ee20000209400 */
[----:B-1----:R-:W-:Y:S02]  /*0440*/  IMAD.MOV.U32 R12, RZ, RZ, RZ ;  /* 0x000000ffff0c7224 */ /* 0x002fe400078e00ff */
[----:B--2---:R-:W-:-:S04]  /*0450*/  IMAD.MOV R20, RZ, RZ, -R13 ;  /* 0x000000ffff147224 */ /* 0x004fc800078e0a0d */
[----:B------:R-:W-:Y:S01]  /*0460*/  IMAD R15, R20, R11, RZ ;  /* 0x0000000b140f7224 */ /* 0x000fe200078e02ff */
[----:B------:R-:W-:-:S03]  /*0470*/  IABS R20, R0 ;  /* 0x0000000000147213 */ /* 0x000fc60000000000 */
[----:B------:R-:W-:Y:S01]  /*0480*/  IMAD.HI.U32 R13, R13, R15, R12 ;  /* 0x0000000f0d0d7227 */ /* 0x000fe200078e000c */
[----:B---3--:R-:W1:Y:S05]  /*0490*/  MUFU.RCP R19, R19 ;  /* 0x0000001300137308 */ /* 0x008e6a0000001000 */
[----:B------:R-:W-:-:S05]  /*04a0*/  IMAD.HI.U32 R15, R13, R20, RZ ;  /* 0x000000140d0f7227 */ /* 0x000fca00078e00ff */
[----:B------:R-:W-:-:S05]  /*04b0*/  IADD3 R12, PT, PT, -R15, RZ, RZ ;  /* 0x000000ff0f0c7210 */ /* 0x000fca0007ffe1ff */
[----:B------:R-:W-:Y:S01]  /*04c0*/  IMAD R12, R11, R12, R20 ;  /* 0x0000000c0b0c7224 */ /* 0x000fe200078e0214 */
[----:B0-----:R-:W-:-:S04]  /*04d0*/  IABS R20, R2 ;  /* 0x0000000200147213 */ /* 0x001fc80000000000 */
[----:B------:R-:W-:-:S13]  /*04e0*/  ISETP.GT.U32.AND P4, PT, R11, R12, PT ;  /* 0x0000000c0b00720c */ /* 0x000fda0003f84070 */
[----:B------:R-:W-:Y:S02]  /*04f0*/  @!P4 IMAD.IADD R12, R12, 0x1, -R11 ;  /* 0x000000010c0cc824 */ /* 0x000fe400078e0a0b */
[----:B------:R-:W-:Y:S01]  /*0500*/  @!P4 VIADD R15, R15, 0x1 ;  /* 0x000000010f0fc836 */ /* 0x000fe20000000000 */
[----:B------:R-:W-:Y:S02]  /*0510*/  ISETP.NE.AND P4, PT, R9, RZ, PT ;  /* 0x000000ff0900720c */ /* 0x000fe40003f85270 */
[----:B------:R-:W-:Y:S01]  /*0520*/  ISETP.GE.U32.AND P2, PT, R12, R11, PT ;  /* 0x0000000b0c00720c */ /* 0x000fe20003f46070 */
[----:B-1----:R-:W-:Y:S01]  /*0530*/  VIADD R12, R19, 0xffffffe ;  /* 0x0ffffffe130c7836 */ /* 0x002fe20000000000 */
[----:B------:R-:W-:-:S03]  /*0540*/  LOP3.LUT R11, R0, R9, RZ, 0x3c, !PT ;  /* 0x00000009000b7212 */ /* 0x000fc600078e3cff */
[----:B------:R0:W1:Y:S01]  /*0550*/  F2I.FTZ.U32.TRUNC.NTZ R13, R12 ;  /* 0x0000000c000d7305 */ /* 0x000062000021f000 */
[----:B------:R-:W-:-:S07]  /*0560*/  ISETP.GE.AND P3, PT, R11, RZ, PT ;  /* 0x000000ff0b00720c */ /* 0x000fce0003f66270 */
[----:B------:R-:W-:Y:S01]  /*0570*/  @P2 IADD3 R15, PT, PT, R15, 0x1, RZ ;  /* 0x000000010f0f2810 */ /* 0x000fe20007ffe0ff */
[----:B0-----:R-:W-:-:S04]  /*0580*/  IMAD.MOV.U32 R12, RZ, RZ, RZ ;  /* 0x000000ffff0c7224 */ /* 0x001fc800078e00ff */
[----:B------:R-:W-:Y:S02]  /*0590*/  IMAD.MOV.U32 R11, RZ, RZ, R15 ;  /* 0x000000ffff0b7224 */ /* 0x000fe400078e000f */
[----:B-1----:R-:W-:Y:S02]  /*05a0*/  IMAD.MOV R15, RZ, RZ, -R13 ;  /* 0x000000ffff0f7224 */ /* 0x002fe400078e0a0d */
[----:B------:R-:W-:Y:S01]  /*05b0*/  @!P3 IMAD.MOV R11, RZ, RZ, -R11 ;  /* 0x000000ffff0bb224 */ /* 0x000fe200078e0a0b */
[----:B------:R-:W-:Y:S01]  /*05c0*/  @!P4 LOP3.LUT R11, RZ, R9, RZ, 0x33, !PT ;  /* 0x00000009ff0bc212 */ /* 0x000fe200078e33ff */
[----:B------:R-:W-:-:S03]  /*05d0*/  IMAD R15, R15, R14, RZ ;  /* 0x0000000e0f0f7224 */ /* 0x000fc600078e02ff */
[----:B------:R-:W-:Y:S01]  /*05e0*/  IADD3 R25, PT, PT, -R11, RZ, RZ ;  /* 0x000000ff0b197210 */ /* 0x000fe20007ffe1ff */
[----:B------:R-:W-:Y:S02]  /*05f0*/  IMAD.HI.U32 R12, R13, R15, R12 ;  /* 0x0000000f0d0c7227 */ /* 0x000fe400078e000c */
[----:B------:R-:W0:Y:S02]  /*0600*/  I2F.RP R15, R20 ;  /* 0x00000014000f7306 */ /* 0x000e240000209400 */
[----:B------:R-:W-:-:S05]  /*0610*/  IMAD R25, R9, R25, R0 ;  /* 0x0000001909197224 */ /* 0x000fca00078e0200 */
[----:B------:R-:W-:-:S05]  /*0620*/  IABS R19, R25 ;  /* 0x0000001900137213 */ /* 0x000fca0000000000 */
[----:B------:R-:W-:Y:S01]  /*0630*/  IMAD.MOV.U32 R13, RZ, RZ, R19 ;  /* 0x000000ffff0d7224 */ /* 0x000fe200078e0013 */
[----:B0-----:R-:W0:Y:S03]  /*0640*/  MUFU.RCP R15, R15 ;  /* 0x0000000f000f7308 */ /* 0x001e260000001000 */
        /* <DEDUP_REMOVED lines=18> */
[----:B------:R-:W-:Y:S02]  /*0770*/  IMAD R25, R10, R12, R25 ;  /* 0x0000000c0a197224 */ /* 0x000fe400078e0219 */
[----:B------:R-:W-:-:S03]  /*0780*/  IMAD.MOV.U32 R12, RZ, RZ, RZ ;  /* 0x000000ffff0c7224 */ /* 0x000fc600078e00ff */
[----:B------:R-:W-:Y:S01]  /*0790*/  IABS R21, R25 ;  /* 0x0000001900157213 */ /* 0x000fe20000000000 */
[----:B------:R-:W-:Y:S01]  /*07a0*/  IMAD.HI.U32 R12, R13, R15, R12 ;  /* 0x0000000f0d0c7227 */ /* 0x000fe200078e000c */
[----:B------:R-:W-:Y:S01]  /*07b0*/  LOP3.LUT R22, R25, R2, RZ, 0x3c, !PT ;  /* 0x0000000219167212 */ /* 0x000fe200078e3cff */
[----:B------:R-:W0:Y:S03]  /*07c0*/  LDC.64 R14, c[0x0][0x398] ;  /* 0x0000e600ff0e7b82 */ /* 0x000e260000000a00 */
[----:B------:R-:W-:Y:S01]  /*07d0*/  ISETP.GE.AND P4, PT, R22, RZ, PT ;  /* 0x000000ff1600720c */ /* 0x000fe20003f86270 */
        /* <DEDUP_REMOVED lines=43> */
.L_x_5375:
[----:B------:R-:W-:Y:S05]  /*0a90*/  BSYNC.RECONVERGENT B1 ;  /* 0x0000000000017941 */ /* 0x000fea0003800200 */
.L_x_5374:
[----:B------:R-:W-:Y:S01]  /*0aa0*/  BSSY.RECONVERGENT B1, `(.L_x_5376) ;  /* 0x0000076000017945 */ /* 0x000fe20003800200 */
[----:B------:R-:W-:-:S03]  /*0ab0*/  IMAD.MOV.U32 R22, RZ, RZ, -0x800000 ;  /* 0xff800000ff167424 */ /* 0x000fc600078e00ff */
[----:B------:R-:W-:Y:S05]  /*0ac0*/  @P1 BRA `(.L_x_5377) ;  /* 0x0000000400cc1947 */ /* 0x000fea0003800000 */
[----:B-1----:R-:W-:Y:S01]  /*0ad0*/  IABS R11, R9 ;  /* 0x00000009000b7213 */ /* 0x002fe20000000000 */
[----:B------:R-:W-:Y:S01]  /*0ae0*/  IMAD R12, R16, UR52, R17 ;  /* 0x00000034100c7c24 */ /* 0x000fe2000f8e0211 */
[----:B------:R-:W1:Y:S01]  /*0af0*/  LDC.64 R24, c[0x0][0x3a8] ;  /* 0x0000ea00ff187b82 */ /* 0x000e620000000a00 */
[C---:B---3--:R-:W-:Y:S01]  /*0b00*/  R2UR UR6, R6.reuse ;  /* 0x00000000060672ca */ /* 0x048fe200000e0000 */
[----:B------:R-:W3:Y:S01]  /*0b10*/  I2F.RP R19, R11 ;  /* 0x0000000b00137306 */ /* 0x000ee20000209400 */
[C---:B------:R-:W-:Y:S02]  /*0b20*/  R2UR UR7, R7.reuse ;  /* 0x00000000070772ca */ /* 0x040fe400000e0000 */
[----:B------:R-:W-:Y:S02]  /*0b30*/  IABS R20, R12 ;  /* 0x0000000c00147213 */ /* 0x000fe40000000000 */
[----:B------:R-:W-:Y:S02]  /*0b40*/  R2UR UR4, R6 ;  /* 0x00000000060472ca */ /* 0x000fe400000e0000 */
[----:B------:R-:W-:Y:S01]  /*0b50*/  R2UR UR5, R7 ;  /* 0x00000000070572ca */ /* 0x000fe200000e0000 */
[----:B---3--:R-:W3:Y:S02]  /*0b60*/  MUFU.RCP R19, R19 ;  /* 0x0000001300137308 */ /* 0x008ee40000001000 */
[----:B---3--:R-:W-:Y:S01]  /*0b70*/  VIADD R15, R19, 0xffffffe ;  /* 0x0ffffffe130f7836 */ /* 0x008fe20000000000 */
[----:B--2---:R-:W-:-:S05]  /*0b80*/  IABS R19, R10 ;  /* 0x0000000a00137213 */ /* 0x004fca0000000000 */
[----:B------:R-:W2:Y:S02]  /*0b90*/  F2I.FTZ.U32.TRUNC.NTZ R15, R15 ;  /* 0x0000000f000f7305 */ /* 0x000ea4000021f000 */
[----:B--2---:R-:W-:-:S05]  /*0ba0*/  IADD3 R14, PT, PT, RZ, -R15, RZ ;  /* 0x8000000fff0e7210 */ /* 0x004fca0007ffe0ff */
[----:B------:R-:W-:Y:S02]  /*0bb0*/  IMAD R21, R14, R11, RZ ;  /* 0x0000000b0e157224 */ /* 0x000fe400078e02ff */
[----:B------:R-:W-:-:S04]  /*0bc0*/  IMAD.MOV.U32 R14, RZ, RZ, RZ ;  /* 0x000000ffff0e7224 */ /* 0x000fc800078e00ff */
[----:B------:R-:W-:-:S06]  /*0bd0*/  IMAD.HI.U32 R21, R15, R21, R14 ;  /* 0x000000150f157227 */ /* 0x000fcc00078e000e */
[----:B------:R-:W-:Y:S02]  /*0be0*/  IMAD.HI.U32 R14, R21, R20, RZ ;  /* 0x00000014150e7227 */ /* 0x000fe400078e00ff */
[----:B------:R-:W2:Y:S02]  /*0bf0*/  I2F.RP R21, R19 ;  /* 0x0000001300157306 */ /* 0x000ea40000209400 */
[----:B------:R-:W-:-:S04]  /*0c00*/  IMAD.MOV R15, RZ, RZ, -R14 ;  /* 0x000000ffff0f7224 */ /* 0x000fc800078e0a0e */
        /* <DEDUP_REMOVED lines=10> */
[----:B0-----:R-:W-:Y:S02]  /*0cb0*/  IABS R20, R2 ;  /* 0x0000000200147213 */ /* 0x001fe40000000000 */
[----:B------:R-:W0:Y:S03]  /*0cc0*/  F2I.FTZ.U32.TRUNC.NTZ R15, R15 ;  /* 0x0000000f000f7305 */ /* 0x000e26000021f000 */
[----:B------:R-:W-:-:S04]  /*0cd0*/  @P1 VIADD R14, R14, 0x1 ;  /* 0x000000010e0e1836 */ /* 0x000fc80000000000 */
[----:B------:R-:W-:-:S05]  /*0ce0*/  IMAD.MOV.U32 R11, RZ, RZ, R14 ;  /* 0x000000ffff0b7224 */ /* 0x000fca00078e000e */
        /* <DEDUP_REMOVED lines=17> */
[----:B------:R-:W-:Y:S02]  /*0e00*/  @!P2 IMAD.IADD R22, R22, 0x1, -R19 ;  /* 0x000000011616a824 */ /* 0x000fe400078e0a13 */
[----:B------:R-:W-:Y:S01]  /*0e10*/  @!P2 VIADD R14, R14, 0x1 ;  /* 0x000000010e0ea836 */ /* 0x000fe20000000000 */
[----:B------:R-:W-:Y:S02]  /*0e20*/  ISETP.NE.AND P2, PT, R10, RZ, PT ;  /* 0x000000ff0a00720c */ /* 0x000fe40003f45270 */
[----:B------:R-:W-:Y:S01]  /*0e30*/  ISETP.GE.U32.AND P1, PT, R22, R19, PT ;  /* 0x000000131600720c */ /* 0x000fe20003f26070 */
[----:B0-----:R-:W-:-:S04]  /*0e40*/  VIADD R22, R21, 0xffffffe ;  /* 0x0ffffffe15167836 */ /* 0x001fc80000000000 */
[----:B------:R-:W0:Y:S08]  /*0e50*/  F2I.FTZ.U32.TRUNC.NTZ R15, R22 ;  /* 0x00000016000f7305 */ /* 0x000e30000021f000 */
[----:B------:R-:W-:-:S05]  /*0e60*/  @P1 IADD3 R14, PT, PT, R14, 0x1, RZ ;  /* 0x000000010e0e1810 */ /* 0x000fca0007ffe0ff */
[----:B------:R-:W-:Y:S02]  /*0e70*/  IMAD.MOV.U32 R19, RZ, RZ, R14 ;  /* 0x000000ffff137224 */ /* 0x000fe400078e000e */
[----:B0-----:R-:W-:Y:S02]  /*0e80*/  IMAD.MOV R21, RZ, RZ, -R15 ;  /* 0x000000ffff157224 */ /* 0x001fe400078e0a0f */
        /* <DEDUP_REMOVED lines=8> */
[----:B------:R-:W-:-:S03]  /*0f10*/  LOP3.LUT R22, R27, R2, RZ, 0x3c, !PT ;  /* 0x000000021b167212 */ /* 0x000fc600078e3cff */
[----:B------:R-:W-:Y:S01]  /*0f20*/  IMAD.MOV.U32 R21, RZ, RZ, R23 ;  /* 0x000000ffff157224 */ /* 0x000fe200078e0017 */
[----:B------:R-:W-:Y:S02]  /*0f30*/  ISETP.GE.AND P4, PT, R22, RZ, PT ;  /* 0x000000ff1600720c */ /* 0x000fe40003f86270 */
[----:B------:R-:W0:Y:S01]  /*0f40*/  LDC.64 R22, c[0x0][0x3a0] ;  /* 0x0000e800ff167b82 */ /* 0x000e220000000a00 */
        /* <DEDUP_REMOVED lines=10> */
[----:B--2---:R-:W-:-:S04]  /*0ff0*/  ISETP.NE.U32.AND P2, PT, R14, 0x1, PT ;  /* 0x000000010e00780c */ /* 0x004fc80003f45070 */
[----:B------:R-:W-:-:S04]  /*1000*/  ISETP.NE.AND.EX P2, PT, R15, RZ, PT, P2 ;  /* 0x000000ff0f00720c */ /* 0x000fc80003f45320 */
[----:B------:R-:W-:Y:S02]  /*1010*/  SEL R11, R11, RZ, P2 ;  /* 0x000000ff0b0b7207 */ /* 0x000fe40001000000 */
[----:B------:R-:W-:Y:S01]  /*1020*/  @P1 VIADD R26, R26, 0x1 ;  /* 0x000000011a1a1836 */ /* 0x000fe20000000000 */
[----:B-1----:R-:W-:-:S03]  /*1030*/  ISETP.NE.U32.AND P2, PT, R24, 0x1, PT ;  /* 0x000000011800780c */ /* 0x002fc60003f45070 */
[----:B------:R-:W-:Y:S01]  /*1040*/  IMAD.MOV.U32 R14, RZ, RZ, R26 ;  /* 0x000000ffff0e7224 */ /* 0x000fe200078e001a */
[----:B------:R-:W-:-:S04]  /*1050*/  ISETP.NE.AND.EX P2, PT, R25, RZ, PT, P2 ;  /* 0x000000ff1900720c */ /* 0x000fc80003f45320 */
[----:B------:R-:W-:Y:S02]  /*1060*/  @!P4 IADD3 R14, PT, PT, -R14, RZ, RZ ;  /* 0x000000ff0e0ec210 */ /* 0x000fe40007ffe1ff */
[----:B------:R-:W-:Y:S02]  /*1070*/  @!P3 LOP3.LUT R14, RZ, R2, RZ, 0x33, !PT ;  /* 0x00000002ff0eb212 */ /* 0x000fe400078e33ff */
[----:B---3--:R-:W-:Y:S01]  /*1080*/  ISETP.NE.U32.AND P1, PT, R20, 0x1, PT ;  /* 0x000000011400780c */ /* 0x008fe20003f25070 */
[----:B------:R-:W-:Y:S01]  /*1090*/  IMAD R20, R11, UR36, RZ ;  /* 0x000000240b147c24 */ /* 0x000fe2000f8e02ff */
[----:B0-----:R-:W-:Y:S01]  /*10a0*/  ISETP.NE.U32.AND P3, PT, R22, 0x1, PT ;  /* 0x000000011600780c */ /* 0x001fe20003f65070 */
[----:B------:R-:W-:Y:S01]  /*10b0*/  IMAD.MOV R15, RZ, RZ, -R14 ;  /* 0x000000ffff0f7224 */ /* 0x000fe200078e0a0e */
[----:B------:R-:W-:Y:S02]  /*10c0*/  ISETP.NE.AND.EX P1, PT, R21, RZ, PT, P1 ;  /* 0x000000ff1500720c */ /* 0x000fe40003f25310 */
[----:B------:R-:W-:Y:S01]  /*10d0*/  ISETP.NE.AND.EX P3, PT, R23, RZ, PT, P3 ;  /* 0x000000ff1700720c */ /* 0x000fe20003f65330 */
[----:B------:R-:W-:Y:S01]  /*10e0*/  IMAD R2, R2, R15, R27 ;  /* 0x0000000f02027224 */ /* 0x000fe200078e021b */
[----:B------:R-:W-:-:S02]  /*10f0*/  SEL R19, R19, RZ, P1 ;  /* 0x000000ff13137207 */ /* 0x000fc40000800000 */
[----:B------:R-:W-:Y:S02]  /*1100*/  SEL R14, R14, RZ, P3 ;  /* 0x000000ff0e0e7207 */ /* 0x000fe40001800000 */
[----:B------:R-:W-:Y:S01]  /*1110*/  SEL R2, R2, RZ, P2 ;  /* 0x000000ff02027207 */ /* 0x000fe20001000000 */
[----:B------:R-:W-:Y:S01]  /*1120*/  IMAD R19, R19, UR37, R20 ;  /* 0x0000002513137c24 */ /* 0x000fe2000f8e0214 */
        /* <DEDUP_REMOVED lines=13> */
.L_x_5377:
[----:B------:R-:W-:Y:S05]  /*1200*/  BSYNC.RECONVERGENT B1 ;  /* 0x0000000000017941 */ /* 0x000fea0003800200 */
.L_x_5376:
[----:B------:R-:W-:-:S03]  /*1210*/  UMOV UR4, 0xffffffff ;  /* 0xffffffff00047882 */ /* 0x000fc60000000000 */
[----:B------:R-:W-:Y:S05]  /*1220*/  BRA.DIV UR4, `(.L_x_5378) ;  /* 0x0000000604707947 */ /* 0x000fea000b800000 */
[----:B------:R-:W4:Y:S01]  /*1230*/  SHFL.BFLY PT, R14, R13, 0x10, 0x1f ;  /* 0x0e001f000d0e7f89 */ /* 0x000f2200000e0000 */
[----:B------:R-:W-:Y:S02]  /*1240*/  IMAD.MOV.U32 R15, RZ, RZ, 0x3bbb989d ;  /* 0x3bbb989dff0f7424 */ /* 0x000fe400078e00ff */
[----:B------:R-:W-:Y:S01]  /*1250*/  IMAD.MOV.U32 R21, RZ, RZ, 0x437c0000 ;  /* 0x437c0000ff157424 */ /* 0x000fe200078e00ff */
[----:B----4-:R-:W-:-:S05]  /*1260*/  FMNMX R13, R14, R13, !PT ;  /* 0x0000000d0e0d7209 */ /* 0x010fca0007800000 */
        /* <DEDUP_REMOVED lines=9> */
[----:B------:R-:W-:-:S03]  /*1300*/  FADD R22, -R11, R22 ;  /* 0x000000160b167221 */ /* 0x000fc60000000100 */
[-C--:B------:R-:W-:Y:S01]  /*1310*/  FFMA.SAT R12, R0, R15.reuse, 0.5 ;  /* 0x3f000000000c7423 */ /* 0x080fe2000000200f */
[----:B------:R-:W-:-:S03]  /*1320*/  FFMA.SAT R2, R22, R15, 0.5 ;  /* 0x3f00000016027423 */ /* 0x000fc6000000200f */
[-C--:B------:R-:W-:Y:S01]  /*1330*/  FFMA.RM R12, R12, R21.reuse, 12582913 ;  /* 0x4b4000010c0c7423 */ /* 0x080fe20000004015 */
[----:B------:R-:W-:-:S03]  /*1340*/  FFMA.RM R13, R2, R21, 12582913 ;  /* 0x4b400001020d7423 */ /* 0x000fc60000004015 */
[C---:B------:R-:W-:Y:S01]  /*1350*/  FADD R11, R12.reuse, -12583039 ;  /* 0xcb40007f0c0b7421 */ /* 0x040fe20000000000 */
[----:B------:R-:W-:Y:S01]  /*1360*/  FADD R15, R13, -12583039 ;  /* 0xcb40007f0d0f7421 */ /* 0x000fe20000000000 */
[----:B------:R-:W-:Y:S02]  /*1370*/  SHF.L.U32 R2, R12, 0x17, RZ ;  /* 0x000000170c027819 */ /* 0x000fe400000006ff */
[----:B------:R-:W-:Y:S01]  /*1380*/  FFMA R11, R0, 1.4426950216293334961, -R11 ;  /* 0x3fb8aa3b000b7823 */ /* 0x000fe2000000080b */
[----:B------:R-:W-:-:S03]  /*1390*/  FFMA R15, R22, 1.4426950216293334961, -R15 ;  /* 0x3fb8aa3b160f7823 */ /* 0x000fc6000000080f */
[----:B------:R-:W-:Y:S01]  /*13a0*/  FFMA R11, R0, 1.925963033500011079e-08, R11 ;  /* 0x32a57060000b7823 */ /* 0x000fe2000000000b */
[----:B------:R-:W-:Y:S01]  /*13b0*/  FFMA R15, R22, 1.925963033500011079e-08, R15 ;  /* 0x32a57060160f7823 */ /* 0x000fe2000000000f */
[----:B------:R-:W-:-:S04]  /*13c0*/  IMAD.SHL.U32 R0, R13, 0x800000, RZ ;  /* 0x008000000d007824 */ /* 0x000fc800078e00ff */
[----:B------:R-:W0:Y:S08]  /*13d0*/  MUFU.EX2 R11, R11 ;  /* 0x0000000b000b7308 */ /* 0x000e300000000800 */
[----:B------:R-:W4:Y:S01]  /*13e0*/  MUFU.EX2 R15, R15 ;  /* 0x0000000f000f7308 */ /* 0x000f220000000800 */
[----:B0-----:R-:W-:-:S04]  /*13f0*/  FMUL R2, R2, R11 ;  /* 0x0000000b02027220 */ /* 0x001fc80000400000 */
[----:B------:R-:W-:Y:S01]  /*1400*/  FADD R13, RZ, R2 ;  /* 0x00000002ff0d7221 */ /* 0x000fe20000000000 */
        /* <DEDUP_REMOVED lines=10> */
[----:B------:R0:W4:Y:S02]  /*14b0*/  SHFL.BFLY PT, R14, R22, 0x1, 0x1f ;  /* 0x0c201f00160e7f89 */ /* 0x00012400000e0000 */
.L_x_5395:
[----:B----4-:R-:W-:Y:S01]  /*14c0*/  FADD R11, R22, R14 ;  /* 0x0000000e160b7221 */ /* 0x010fe20000000000 */
[----:B------:R-:W-:Y:S03]  /*14d0*/  BSSY.RECONVERGENT B1, `(.L_x_5379) ;  /* 0x000000c000017945 */ /* 0x000fe60003800200 */
[----:B------:R-:W4:Y:S08]  /*14e0*/  MUFU.RCP R12, R11 ;  /* 0x0000000b000c7308 */ /* 0x000f300000001000 */
[----:B------:R-:W5:Y:S01]  /*14f0*/  FCHK P1, R2, R11 ;  /* 0x0000000b02007302 */ /* 0x000f620000020000 */
[----:B----4-:R-:W-:-:S04]  /*1500*/  FFMA R13, -R11, R12, 1 ;  /* 0x3f8000000b0d7423 */ /* 0x010fc8000000010c */
[----:B------:R-:W-:-:S04]  /*1510*/  FFMA R13, R12, R13, R12 ;  /* 0x0000000d0c0d7223 */ /* 0x000fc8000000000c */
[----:B------:R-:W-:-:S04]  /*1520*/  FFMA R12, R2, R13, RZ ;  /* 0x0000000d020c7223 */ /* 0x000fc800000000ff */
[----:B------:R-:W-:-:S04]  /*1530*/  FFMA R14, -R11, R12, R2 ;  /* 0x0000000c0b0e7223 */ /* 0x000fc80000000102 */
[----:B------:R-:W-:Y:S01]  /*1540*/  FFMA R12, R13, R14, R12 ;  /* 0x0000000e0d0c7223 */ /* 0x000fe2000000000c */
[----:B-----5:R-:W-:Y:S06]  /*1550*/  @!P1 BRA `(.L_x_5380) ;  /* 0x00000000000c9947 */ /* 0x020fec0003800000 */
[----:B------:R-:W-:-:S07]  /*1560*/  MOV R14, 0x1580 ;  /* 0x00001580000e7802 */ /* 0x000fce0000000f00 */
[----:B0123--:R-:W-:Y:S05]  /*1570*/  CALL.REL.NOINC `($__internal_70_$__cuda_sm3x_div_rn_noftz_f32_slowpath) ;  /* 0x0000000400f47944 */ /* 0x00ffea0003c00000 */
[----:B------:R-:W-:-:S07]  /*1580*/  IMAD.MOV.U32 R12, RZ, RZ, R2 ;  /* 0x000000ffff0c7224 */ /* 0x000fce00078e0002 */
.L_x_5380:
[----:B------:R-:W-:Y:S05]  /*1590*/  BSYNC.RECONVERGENT B1 ;  /* 0x0000000000017941 */ /* 0x000fea0003800200 */
.L_x_5379:
[----:B------:R-:W4:Y:S01]  /*15a0*/  MUFU.RCP R2, R11 ;  /* 0x0000000b00027308 */ /* 0x000f220000001000 */
[----:B------:R-:W-:Y:S07]  /*15b0*/  BSSY.RECONVERGENT B1, `(.L_x_5381) ;  /* 0x000000c000017945 */ /* 0x000fee0003800200 */
[----:B------:R-:W5:Y:S01]  /*15c0*/  FCHK P1, R0, R11 ;  /* 0x0000000b00007302 */ /* 0x000f620000020000 */
[----:B----4-:R-:W-:-:S04]  /*15d0*/  FFMA R13, -R11, R2, 1 ;  /* 0x3f8000000b0d7423 */ /* 0x010fc80000000102 */
[----:B------:R-:W-:-:S04]  /*15e0*/  FFMA R15, R2, R13, R2 ;  /* 0x0000000d020f7223 */ /* 0x000fc80000000002 */
[----:B------:R-:W-:-:S04]  /*15f0*/  FFMA R2, R0, R15, RZ ;  /* 0x0000000f00027223 */ /* 0x000fc800000000ff */
[----:B------:R-:W-:-:S04]  /*1600*/  FFMA R13, -R11, R2, R0 ;  /* 0x000000020b0d7223 */ /* 0x000fc80000000100 */
[----:B------:R-:W-:Y:S01]  /*1610*/  FFMA R13, R15, R13, R2 ;  /* 0x0000000d0f0d7223 */ /* 0x000fe20000000002 */
[----:B-----5:R-:W-:Y:S06]  /*1620*/  @!P1 BRA `(.L_x_5382) ;  /* 0x0000000000109947 */ /* 0x020fec0003800000 */
[----:B------:R-:W-:Y:S01]  /*1630*/  IMAD.MOV.U32 R2, RZ, RZ, R0 ;  /* 0x000000ffff027224 */ /* 0x000fe200078e0000 */
[----:B------:R-:W-:-:S07]  /*1640*/  MOV R14, 0x1660 ;  /* 0x00001660000e7802 */ /* 0x000fce0000000f00 */
[----:B0123--:R-:W-:Y:S05]  /*1650*/  CALL.REL.NOINC `($__internal_70_$__cuda_sm3x_div_rn_noftz_f32_slowpath) ;  /* 0x0000000400bc7944 */ /* 0x00ffea0003c00000 */
[----:B------:R-:W-:-:S07]  /*1660*/  MOV R13, R2 ;  /* 0x00000002000d7202 */ /* 0x000fce0000000f00 */
.L_x_5382:
[----:B------:R-:W-:Y:S05]  /*1670*/  BSYNC.RECONVERGENT B1 ;  /* 0x0000000000017941 */ /* 0x000fea0003800200 */
.L_x_5381:
[----:B------:R-:W-:Y:S01]  /*1680*/  IMAD R11, R18, UR48, RZ ;  /* 0x00000030120b7c24 */ /* 0x000fe2000f8e02ff */
[----:B---3--:R-:W-:Y:S01]  /*1690*/  @!P0 R2UR UR4, R6 ;  /* 0x00000000060482ca */ /* 0x008fe200000e0000 */
[----:B------:R-:W-:Y:S01]  /*16a0*/  IMAD.MOV.U32 R14, RZ, RZ, R8 ;  /* 0x000000ffff0e7224 */ /* 0x000fe200078e0008 */
[----:B------:R-:W-:Y:S01]  /*16b0*/  @!P0 R2UR UR5, R7 ;  /* 0x00000000070582ca */ /* 0x000fe200000e0000 */
[----:B------:R-:W-:Y:S01]  /*16c0*/  IMAD.MOV.U32 R15, RZ, RZ, RZ ;  /* 0x000000ffff0f7224 */ /* 0x000fe200078e00ff */
[----:B------:R-:W-:Y:S01]  /*16d0*/  ISETP.GE.U32.AND P1, PT, R17, UR44, PT ;  /* 0x0000002c11007c0c */ /* 0x000fe2000bf26070 */
[C---:B------:R-:W-:Y:S02]  /*16e0*/  IMAD R11, R16.reuse, UR49, R11 ;  /* 0x00000031100b7c24 */ /* 0x040fe4000f8e020b */
[----:B------:R-:W-:Y:S01]  /*16f0*/  IMAD.WIDE.U32 R14, R16, UR48, R14 ;  /* 0x00000030100e7c25 */ /* 0x000fe2000f8e000e */
[----:B------:R-:W-:-:S03]  /*1700*/  ISETP.GE.AND.EX P1, PT, RZ, UR45, PT, P1 ;  /* 0x0000002dff007c0c */ /* 0x000fc6000bf26310 */
[----:B------:R-:W-:Y:S01]  /*1710*/  IMAD.IADD R11, R15, 0x1, R11 ;  /* 0x000000010f0b7824 */ /* 0x000fe200078e020b */
[----:B------:R-:W-:-:S04]  /*1720*/  LEA R20, P2, R14, UR50, 0x2 ;  /* 0x000000320e147c11 */ /* 0x000fc8000f8410ff */
[----:B------:R-:W-:-:S05]  /*1730*/  LEA.HI.X R21, R14, UR51, R11, 0x2, P2 ;  /* 0x000000330e157c11 */ /* 0x000fca00090f140b */
[----:B------:R3:W-:Y:S01]  /*1740*/  @!P0 STG.E desc[UR4][R20.64], R12 ;  /* 0x0000000c14008986 */ /* 0x0007e2000c101904 */
[C---:B------:R-:W-:Y:S02]  /*1750*/  IADD3 R16, P0, PT, R3.reuse, R16, RZ ;  /* 0x0000001003107210 */ /* 0x040fe40007f1e0ff */
[----:B------:R-:W-:Y:S02]  /*1760*/  @!P1 R2UR UR6, R6 ;  /* 0x00000000060692ca */ /* 0x000fe400000e0000 */
[----:B------:R-:W-:Y:S02]  /*1770*/  LEA.HI.X.SX32 R18, R3, R18, 0x1, P0 ;  /* 0x0000001203127211 */ /* 0x000fe400000f0eff */
[----:B------:R-:W-:Y:S02]  /*1780*/  ISETP.GE.U32.AND P0, PT, R16, UR46, PT ;  /* 0x0000002e10007c0c */ /* 0x000fe4000bf06070 */
[----:B------:R-:W-:Y:S02]  /*1790*/  @!P1 R2UR UR7, R7 ;  /* 0x00000000070792ca */ /* 0x000fe400000e0000 */
[----:B------:R-:W-:-:S11]  /*17a0*/  ISETP.GE.AND.EX P0, PT, R18, UR47, PT, P0 ;  /* 0x0000002f12007c0c */ /* 0x000fd6000bf06300 */
[----:B------:R3:W-:Y:S02]  /*17b0*/  @!P1 STG.E desc[UR6][R20.64+0x80], R13 ;  /* 0x0000800d14009986 */ /* 0x0007e4000c101906 */
[----:B------:R-:W-:Y:S05]  /*17c0*/  @!P0 BRA `(.L_x_5383) ;  /* 0xffffffe800c88947 */ /* 0x000fea000383ffff */
[----:B------:R-:W-:Y:S05]  /*17d0*/  BSYNC B0 ;  /* 0x0000000000007941 */ /* 0x000fea0003800000 */
.L_x_5373:
[----:B------:R-:W-:Y:S05]  /*17e0*/  EXIT ;  /* 0x000000000000794d */ /* 0x000fea0003800000 */
.L_x_5378:
[----:B------:R-:W-:Y:S01]  /*17f0*/  HFMA2 R12, -RZ, RZ, 0, 9.5367431640625e-07 ;  /* 0x00000010ff0c7431 */ /* 0x000fe200000001ff */
[----:B------:R-:W-:Y:S01]  /*1800*/  BSSY B1, `(.L_x_5384) ;  /* 0x0000006000017945 */ /* 0x000fe20003800000 */
[----:B------:R-:W-:Y:S02]  /*1810*/  IMAD.MOV.U32 R11, RZ, RZ, 0x1f ;  /* 0x0000001fff0b7424 */ /* 0x000fe400078e00ff */
[----:B------:R-:W-:-:S07]  /*1820*/  IMAD.MOV.U32 R15, RZ, RZ, -0x1 ;  /* 0xffffffffff0f7424 */ /* 0x000fce00078e00ff */
[----:B0123--:R-:W-:Y:S05]  /*1830*/  WARPSYNC.COLLECTIVE R15, `(.L_x_5385) ;  /* 0x000000000f087348 */ /* 0x00ffea0003c00000 */
[----:B------:R4:W0:Y:S02]  /*1840*/  SHFL.BFLY P6, R14, R13, R12, R11 ;  /* 0x0c00000c0d0e7389 */ /* 0x00082400000c000b */
[----:B01234-:R-:W-:Y:S05]  /*1850*/  ENDCOLLECTIVE ;  /* 0x000000000000791b */ /* 0x01ffea0003800000 */
.L_x_5385:
[----:B------:R-:W-:Y:S05]  /*1860*/  BSYNC B1 ;  /* 0x0000000000017941 */ /* 0x000fea0003800000 */
.L_x_5384:
[----:B------:R-:W-:Y:S01]  /*1870*/  FMNMX R13, R14, R13, !PT ;  /* 0x0000000d0e0d7209 */ /* 0x000fe20007800000 */
[----:B------:R-:W-:Y:S01]  /*1880*/  IMAD.MOV.U32 R12, RZ, RZ, 0x8 ;  /* 0x00000008ff0c7424 */ /* 0x000fe200078e00ff */
[----:B------:R-:W-:Y:S01]  /*1890*/  MOV R11, 0x1f ;  /* 0x0000001f000b7802 */ /* 0x000fe20000000f00 */
[----:B------:R-:W-:Y:S02]  /*18a0*/  IMAD.MOV.U32 R15, RZ, RZ, -0x1 ;  /* 0xffffffffff0f7424 */ /* 0x000fe400078e00ff */
[----:B------:R-:W-:Y:S02]  /*18b0*/  HFMA2 R21, -RZ, RZ, 0.96630859375, -0.0022525787353515625 ;  /* 0x3bbb989dff157431 */ /* 0x000fe400000001ff */
[----:B------:R-:W-:-:S07]  /*18c0*/  IMAD.MOV.U32 R23, RZ, RZ, 0x437c0000 ;  /* 0x437c0000ff177424 */ /* 0x000fce00078e00ff */
[----:B------:R-:W-:Y:S05]  /*18d0*/  WARPSYNC.COLLECTIVE R15, `(.L_x_5386) ;  /* 0x000000000f087348 */ /* 0x000fea0003c00000 */
[----:B------:R0:W1:Y:S02]  /*18e0*/  SHFL.BFLY P6, R14, R13, R12, R11 ;  /* 0x0c00000c0d0e7389 */ /* 0x00006400000c000b */
[----:B01----:R-:W-:Y:S05]  /*18f0*/  ENDCOLLECTIVE ;  /* 0x000000000000791b */ /* 0x003fea0003800000 */
.L_x_5386:
[----:B------:R-:W-:Y:S01]  /*1900*/  IMAD.MOV.U32 R12, RZ, RZ, 0x4 ;  /* 0x00000004ff0c7424 */ /* 0x000fe200078e00ff */
[----:B------:R-:W-:-:S05]  /*1910*/  FMNMX R2, R13, R14, !PT ;  /* 0x0000000e0d027209 */ /* 0x000fca0007800000 */
[----:B------:R-:W-:-:S07]  /*1920*/  IMAD.MOV.U32 R13, RZ, RZ, R2 ;  /* 0x000000ffff0d7224 */ /* 0x000fce00078e0002 */
[----:B------:R-:W-:Y:S05]  /*1930*/  WARPSYNC.COLLECTIVE R15, `(.L_x_5387) ;  /* 0x000000000f087348 */ /* 0x000fea0003c00000 */
[----:B------:R0:W1:Y:S02]  /*1940*/  SHFL.BFLY P6, R14, R13, R12, R11 ;  /* 0x0c00000c0d0e7389 */ /* 0x00006400000c000b */
[----:B01----:R-:W-:Y:S05]  /*1950*/  ENDCOLLECTIVE ;  /* 0x000000000000791b */ /* 0x003fea0003800000 */
.L_x_5387:
[----:B------:R-:W-:Y:S01]  /*1960*/  IMAD.MOV.U32 R12, RZ, RZ, 0x2 ;  /* 0x00000002ff0c7424 */ /* 0x000fe200078e00ff */
[----:B------:R-:W-:-:S04]  /*1970*/  FMNMX R19, R2, R14, !PT ;  /* 0x0000000e02137209 */ /* 0x000fc80007800000 */
[----:B------:R-:W-:-:S07]  /*1980*/  MOV R13, R19 ;  /* 0x00000013000d7202 */ /* 0x000fce0000000f00 */
[----:B------:R-:W-:Y:S05]  /*1990*/  WARPSYNC.COLLECTIVE R15, `(.L_x_5388) ;  /* 0x000000000f087348 */ /* 0x000fea0003c00000 */
[----:B------:R0:W1:Y:S02]  /*19a0*/  SHFL.BFLY P6, R14, R13, R12, R11 ;  /* 0x0c00000c0d0e7389 */ /* 0x00006400000c000b */
[----:B01----:R-:W-:Y:S05]  /*19b0*/  ENDCOLLECTIVE ;  /* 0x000000000000791b */ /* 0x003fea0003800000 */
.L_x_5388:
[----:B------:R-:W-:Y:S01]  /*19c0*/  IMAD.MOV.U32 R12, RZ, RZ, 0x1 ;  /* 0x00000001ff0c7424 */ /* 0x000fe200078e00ff */
[----:B------:R-:W-:-:S05]  /*19d0*/  FMNMX R20, R19, R14, !PT ;  /* 0x0000000e13147209 */ /* 0x000fca0007800000 */
[----:B------:R-:W-:-:S07]  /*19e0*/  IMAD.MOV.U32 R13, RZ, RZ, R20 ;  /* 0x000000ffff0d7224 */ /* 0x000fce00078e0014 */
[----:B------:R-:W-:Y:S05]  /*19f0*/  WARPSYNC.COLLECTIVE R15, `(.L_x_5389) ;  /* 0x000000000f087348 */ /* 0x000fea0003c00000 */
[----:B------:R0:W1:Y:S02]  /*1a00*/  SHFL.BFLY P6, R14, R13, R12, R11 ;  /* 0x0c00000c0d0e7389 */ /* 0x00006400000c000b */
[----:B01----:R-:W-:Y:S05]  /*1a10*/  ENDCOLLECTIVE ;  /* 0x000000000000791b */ /* 0x003fea0003800000 */
.L_x_5389:
[----:B------:R-:W-:Y:S02]  /*1a20*/  MOV R12, 0x10 ;  /* 0x00000010000c7802 */ /* 0x000fe40000000f00 */
[----:B------:R-:W-:-:S05]  /*1a30*/  FMNMX R19, R20, R14, !PT ;  /* 0x0000000e14137209 */ /* 0x000fca0007800000 */
[C---:B------:R-:W-:Y:S01]  /*1a40*/  FADD R0, -R19.reuse, R0 ;  /* 0x0000000013007221 */ /* 0x040fe20000000100 */
[----:B------:R-:W-:-:S03]  /*1a50*/  FADD R22, -R19, R22 ;  /* 0x0000001613167221 */ /* 0x000fc60000000100 */
        /* <DEDUP_REMOVED lines=11> */
[----:B------:R-:W-:-:S03]  /*1b10*/  IMAD.SHL.U32 R0, R14, 0x800000, RZ ;  /* 0x008000000e007824 */ /* 0x000fc600078e00ff */
[----:B------:R-:W0:Y:S08]  /*1b20*/  MUFU.EX2 R13, R22 ;  /* 0x00000016000d7308 */ /* 0x000e300000000800 */
[----:B------:R-:W1:Y:S01]  /*1b30*/  MUFU.EX2 R11, R11 ;  /* 0x0000000b000b7308 */ /* 0x000e620000000800 */
[----:B0-----:R-:W-:Y:S01]  /*1b40*/  FMUL R0, R0, R13 ;  /* 0x0000000d00007220 */ /* 0x001fe20000400000 */
[----:B-1----:R-:W-:Y:S01]  /*1b50*/  FMUL R2, R2, R11 ;  /* 0x0000000b02027220 */ /* 0x002fe20000400000 */
[----:B------:R-:W-:-:S03]  /*1b60*/  IMAD.MOV.U32 R11, RZ, RZ, 0x1f ;  /* 0x0000001fff0b7424 */ /* 0x000fc600078e00ff */
[----:B------:R-:W-:-:S04]  /*1b70*/  FADD R13, RZ, R2 ;  /* 0x00000002ff0d7221 */ /* 0x000fc80000000000 */
[----:B------:R-:W-:-:S07]  /*1b80*/  FADD R13, R13, R0 ;  /* 0x000000000d0d7221 */ /* 0x000fce0000000000 */
[----:B------:R-:W-:Y:S05]  /*1b90*/  WARPSYNC.COLLECTIVE R15, `(.L_x_5390) ;  /* 0x000000000f087348 */ /* 0x000fea0003c00000 */
[----:B------:R0:W1:Y:S02]  /*1ba0*/  SHFL.BFLY P6, R14, R13, R12, R11 ;  /* 0x0c00000c0d0e7389 */ /* 0x00006400000c000b */
[----:B01----:R-:W-:Y:S05]  /*1bb0*/  ENDCOLLECTIVE ;  /* 0x000000000000791b */ /* 0x003fea0003800000 */
.L_x_5390:
[----:B------:R-:W-:Y:S02]  /*1bc0*/  IMAD.MOV.U32 R12, RZ, RZ, 0x8 ;  /* 0x00000008ff0c7424 */ /* 0x000fe400078e00ff */
[----:B------:R-:W-:-:S04]  /*1bd0*/  FADD R19, R13, R14 ;  /* 0x0000000e0d137221 */ /* 0x000fc80000000000 */
[----:B------:R-:W-:-:S07]  /*1be0*/  IMAD.MOV.U32 R13, RZ, RZ, R19 ;  /* 0x000000ffff0d7224 */ /* 0x000fce00078e0013 */
[----:B------:R-:W-:Y:S05]  /*1bf0*/  WARPSYNC.COLLECTIVE R15, `(.L_x_5391) ;  /* 0x000000000f087348 */ /* 0x000fea0003c00000 */
[----:B------:R0:W1:Y:S02]  /*1c00*/  SHFL.BFLY P6, R14, R13, R12, R11 ;  /* 0x0c00000c0d0e7389 */ /* 0x00006400000c000b */
[----:B01----:R-:W-:Y:S05]  /*1c10*/  ENDCOLLECTIVE ;  /* 0x000000000000791b */ /* 0x003fea0003800000 */
.L_x_5391:
[----:B------:R-:W-:Y:S02]  /*1c20*/  IMAD.MOV.U32 R12, RZ, RZ, 0x4 ;  /* 0x00000004ff0c7424 */ /* 0x000fe400078e00ff */
[----:B------:R-:W-:-:S05]  /*1c30*/  FADD R20, R19, R14 ;  /* 0x0000000e13147221 */ /* 0x000fca0000000000 */
[----:B------:R-:W-:-:S07]  /*1c40*/  MOV R13, R20 ;  /* 0x00000014000d7202 */ /* 0x000fce0000000f00 */
[----:B------:R-:W-:Y:S05]  /*1c50*/  WARPSYNC.COLLECTIVE R15, `(.L_x_5392) ;  /* 0x000000000f087348 */ /* 0x000fea0003c00000 */
[----:B------:R0:W1:Y:S02]  /*1c60*/  SHFL.BFLY P6, R14, R13, R12, R11 ;  /* 0x0c00000c0d0e7389 */ /* 0x00006400000c000b */
[----:B01----:R-:W-:Y:S05]  /*1c70*/  ENDCOLLECTIVE ;  /* 0x000000000000791b */ /* 0x003fea0003800000 */
.L_x_5392:
[----:B------:R-:W-:Y:S02]  /*1c80*/  HFMA2 R12, -RZ, RZ, 0, 1.1920928955078125e-07 ;  /* 0x00000002ff0c7431 */ /* 0x000fe400000001ff */
[----:B------:R-:W-:-:S04]  /*1c90*/  FADD R21, R20, R14 ;  /* 0x0000000e14157221 */ /* 0x000fc80000000000 */
[----:B------:R-:W-:-:S07]  /*1ca0*/  IMAD.MOV.U32 R13, RZ, RZ, R21 ;  /* 0x000000ffff0d7224 */ /* 0x000fce00078e0015 */
[----:B------:R-:W-:Y:S05]  /*1cb0*/  WARPSYNC.COLLECTIVE R15, `(.L_x_5393) ;  /* 0x000000000f087348 */ /* 0x000fea0003c00000 */
[----:B------:R0:W1:Y:S02]  /*1cc0*/  SHFL.BFLY P6, R14, R13, R12, R11 ;  /* 0x0c00000c0d0e7389 */ /* 0x00006400000c000b */
[----:B01----:R-:W-:Y:S05]  /*1cd0*/  ENDCOLLECTIVE ;  /* 0x000000000000791b */ /* 0x003fea0003800000 */
.L_x_5393:
[----:B------:R-:W-:Y:S02]  /*1ce0*/  IMAD.MOV.U32 R12, RZ, RZ, 0x1 ;  /* 0x00000001ff0c7424 */ /* 0x000fe400078e00ff */
[----:B------:R-:W-:-:S04]  /*1cf0*/  FADD R22, R21, R14 ;  /* 0x0000000e15167221 */ /* 0x000fc80000000000 */
[----:B------:R-:W-:-:S07]  /*1d00*/  IMAD.MOV.U32 R13, RZ, RZ, R22 ;  /* 0x000000ffff0d7224 */ /* 0x000fce00078e0016 */
[----:B------:R-:W-:Y:S05]  /*1d10*/  WARPSYNC.COLLECTIVE R15, `(.L_x_5394) ;  /* 0x000000000f087348 */ /* 0x000fea0003c00000 */
[----:B------:R0:W1:Y:S02]  /*1d20*/  SHFL.BFLY P6, R14, R13, R12, R11 ;  /* 0x0c00000c0d0e7389 */ /* 0x00006400000c000b */
[----:B01----:R-:W-:Y:S05]  /*1d30*/  ENDCOLLECTIVE ;  /* 0x000000000000791b */ /* 0x003fea0003800000 */
.L_x_5394:
[----:B------:R-:W-:Y:S05]  /*1d40*/  BRA `(.L_x_5395) ;  /* 0xfffffff400dc7947 */ /* 0x000fea000383ffff */
        .weak           $__internal_70_$__cuda_sm3x_div_rn_noftz_f32_slowpath
        .type           $__internal_70_$__cuda_sm3x_div_rn_noftz_f32_slowpath,@function
        .size           $__internal_70_$__cuda_sm3x_div_rn_noftz_f32_slowpath,(.L_x_37447 - $__internal_70_$__cuda_sm3x_div_rn_noftz_f32_slowpath)
$__internal_70_$__cuda_sm3x_div_rn_noftz_f32_slowpath:
        /* <DEDUP_REMOVED lines=35> */
.L_x_5397:
        /* <DEDUP_REMOVED lines=51> */
.L_x_5404:
[----:B------:R-:W-:-:S04]  /*22b0*/  LOP3.LUT R2, R2, 0x80000000, RZ, 0xc0, !PT ;  /* 0x8000000002027812 */ /* 0x000fc800078ec0ff */
[----:B------:R-:W-:Y:S01]  /*22c0*/  LOP3.LUT R2, R2, 0x7f800000, RZ, 0xfc, !PT ;  /* 0x7f80000002027812 */ /* 0x000fe200078efcff */
[----:B------:R-:W-:Y:S06]  /*22d0*/  BRA `(.L_x_5405) ;  /* 0x0000000000047947 */ /* 0x000fec0003800000 */
.L_x_5403:
[----:B------:R-:W-:-:S07]  /*22e0*/  LEA R2, R22, R2, 0x17 ;  /* 0x0000000216027211 */ /* 0x000fce00078eb8ff */
.L_x_5405:
[----:B------:R-:W-:Y:S05]  /*22f0*/  BSYNC.RECONVERGENT B3 ;  /* 0x0000000000037941 */ /* 0x000fea0003800200 */
.L_x_5402:
[----:B------:R-:W-:Y:S05]  /*2300*/  BRA `(.L_x_5406) ;  /* 0x0000000000207947 */ /* 0x000fea0003800000 */
.L_x_5401:
[----:B------:R-:W-:-:S04]  /*2310*/  LOP3.LUT R2, R19, 0x80000000, R2, 0x48, !PT ;  /* 0x8000000013027812 */ /* 0x000fc800078e4802 */
[----:B------:R-:W-:Y:S01]  /*2320*/  LOP3.LUT R2, R2, 0x7f800000, RZ, 0xfc, !PT ;  /* 0x7f80000002027812 */ /* 0x000fe200078efcff */
[----:B------:R-:W-:Y:S06]  /*2330*/  BRA `(.L_x_5406) ;  /* 0x0000000000147947 */ /* 0x000fec0003800000 */
.L_x_5400:
[----:B------:R-:W-:Y:S01]  /*2340*/  LOP3.LUT R2, R19, 0x80000000, R2, 0x48, !PT ;  /* 0x8000000013027812 */ /* 0x000fe200078e4802 */
[----:B------:R-:W-:Y:S06]  /*2350*/  BRA `(.L_x_5406) ;  /* 0x00000000000c7947 */ /* 0x000fec0003800000 */
.L_x_5399:
[----:B------:R-:W0:Y:S01]  /*2360*/  MUFU.RSQ R2, -QNAN ;  /* 0xffc0000000027908 */ /* 0x000e220000001400 */
[----:B------:R-:W-:Y:S05]  /*2370*/  BRA `(.L_x_5406) ;  /* 0x0000000000047947 */ /* 0x000fea0003800000 */
.L_x_5398:
[----:B------:R-:W-:-:S07]  /*2380*/  FADD.FTZ R2, R2, R11 ;  /* 0x0000000b02027221 */ /* 0x000fce0000010000 */
.L_x_5406:
[----:B------:R-:W-:Y:S05]  /*2390*/  BSYNC.RECONVERGENT B2 ;  /* 0x0000000000027941 */ /* 0x000fea0003800200 */
.L_x_5396:
[----:B------:R-:W-:-:S04]  /*23a0*/  IMAD.MOV.U32 R15, RZ, RZ, 0x0 ;  /* 0x00000000ff0f7424 */ /* 0x000fc800078e00ff */
[----:B0-----:R-:W-:Y:S05]  /*23b0*/  RET.REL.NODEC R14 `(_Z15SoftmaxWarpImplI22BroadcastScaleMaskLoadIffbLm4EiE11DirectStoreIffEfLi1ELi2ELi32ELi1ELb1EL9Algorithm0EEvT_T0_ll) ;  /* 0xffffffdc0e107950 */ /* 0x001fea0003c3ffff */
.L_x_5407:
        /* <DEDUP_REMOVED lines=12> */
.L_x_37447:


//--------------------- .text._Z15SoftmaxWarpImplI22BroadcastScaleMaskLoadIffbLm4EiE11DirectStoreIffEfLi1ELi2ELi32ELi1ELb0EL9Algorithm0EEvT_T0_ll --------------------------
	.section	.text._Z15SoftmaxWarpImplI22BroadcastScaleMaskLoadIffbLm4EiE11DirectStoreIffEfLi1ELi2ELi32ELi1ELb0EL9Algorithm0EEvT_T0_ll,"ax",@progbits
	.align	128
        .global         _Z15SoftmaxWarpImplI22BroadcastScaleMaskLoadIffbLm4EiE11DirectStoreIffEfLi1ELi2ELi32ELi1ELb0EL9Algorithm0EEvT_T0_ll
        .type           _Z15SoftmaxWarpImplI22BroadcastScaleMaskLoadIffbLm4EiE11DirectStoreIffEfLi1ELi2ELi32ELi1ELb0EL9Algorithm0EEvT_T0_ll,@function
        .size           _Z15SoftmaxWarpImplI22BroadcastScaleMaskLoadIffbLm4EiE11DirectStoreIffEfLi1ELi2ELi32ELi1ELb0EL9Algorithm0EEvT_T0_ll,(.L_x_37448 - _Z15SoftmaxWarpImplI22BroadcastScaleMaskLoadIffbLm4EiE11DirectStoreIffEfLi1ELi2ELi32ELi1ELb0EL9Algorithm0EEvT_T0_ll)
        .other          _Z15SoftmaxWarpImplI22BroadcastScaleMaskLoadIffbLm4EiE11DirectStoreIffEfLi1ELi2ELi32ELi1ELb0EL9Algorithm0EEvT_T0_ll,@"STO_CUDA_ENTRY STV_DEFAULT"
_Z15SoftmaxWarpImplI22BroadcastScaleMaskLoadIffbLm4EiE11DirectStoreIffEfLi1ELi2ELi32ELi1ELb0EL9Algorithm0EEvT_T0_ll:
.text._Z15SoftmaxWarpImplI22BroadcastScaleMaskLoadIffbLm4EiE11DirectStoreIffEfLi1ELi2ELi32ELi1ELb0EL9Algorithm0EEvT_T0_ll:
[----:B------:R-:W0:Y:S01]  /*0000*/  LDC R1, c[0x0][0x37c] ;  /* 0x0000df00ff017b82 */ /* 0x000e220000000800 */
[----:B------:R-:W1:Y:S01]  /*0010*/  LDCU.64 UR4, c[0x0][0x410] ;  /* 0x00008200ff0477ac */ /* 0x000e620008000a00 */
[----:B------:R-:W2:Y:S01]  /*0020*/  LDCU UR50, c[0x0][0x3e8] ;  /* 0x00007d00ff3277ac */ /* 0x000ea20008000800 */
[----:B------:R-:W3:Y:S01]  /*0030*/  LDCU.64 UR48, c[0x0][0x3f8] ;  /* 0x00007f00ff3077ac */ /* 0x000ee20008000a00 */
[----:B------:R-:W4:Y:S01]  /*0040*/  LDCU.128 UR36, c[0x0][0x3d0] ;  /* 0x00007a00ff2477ac */ /* 0x000f220008000c00 */
[----:B------:R-:W0:Y:S01]  /*0050*/  LDCU.128 UR40, c[0x0][0x380] ;  /* 0x00007000ff2877ac */ /* 0x000e220008000c00 */
[----:B-1----:R-:W-:Y:S01]  /*0060*/  UISETP.GE.U32.AND UP0, UPT, UR4, 0x41, UPT ;  /* 0x000000410400788c */ /* 0x002fe2000bf06070 */
[----:B------:R-:W1:Y:S03]  /*0070*/  LDCU.128 UR44, c[0x0][0x400] ;  /* 0x00008000ff2c77ac */ /* 0x000e660008000c00 */
[----:B------:R-:W-:-:S09]  /*0080*/  UISETP.GE.AND.EX UP0, UPT, UR5, URZ, UPT, UP0 ;  /* 0x000000ff0500728c */ /* 0x000fd2000bf06300 */
        /* <DEDUP_REMOVED lines=17> */
.L_x_5408:
        /* <DEDUP_REMOVED lines=14> */
.L_x_5415:
[----:B------:R-:W2:Y:S01]  /*0280*/  LDC R13, c[0x0][0x3b8] ;  /* 0x0000ee00ff0d7b82 */ /* 0x000ea20000000800 */
[----:B0-----:R-:W-:Y:S01]  /*0290*/  IMAD R0, R9, UR50, R10 ;  /* 0x0000003209007c24 */ /* 0x001fe2000f8e020a */
[----:B-1----:R-:W-:Y:S02]  /*02a0*/  R2UR UR8, R4 ;  /* 0x00000000040872ca */ /* 0x002fe400000e0000 */
[----:B------:R-:W-:Y:S02]  /*02b0*/  R2UR UR9, R5 ;  /* 0x00000000050972ca */ /* 0x000fe400000e0000 */
[----:B------:R-:W-:Y:S02]  /*02c0*/  IADD3 R6, PT, PT, R0, 0x20, RZ ;  /* 0x0000002000067810 */ /* 0x000fe40007ffe0ff */
[----:B------:R-:W0:Y:S01]  /*02d0*/  LDC R14, c[0x0][0x3bc] ;  /* 0x0000ef00ff0e7b82 */ /* 0x000e220000000800 */
[----:B------:R-:W-:Y:S02]  /*02e0*/  R2UR UR4, R4 ;  /* 0x00000000040472ca */ /* 0x000fe400000e0000 */
[----:B------:R-:W-:-:S02]  /*02f0*/  IABS R17, R6 ;  /* 0x0000000600117213 */ /* 0x000fc40000000000 */
[C---:B------:R-:W-:Y:S02]  /*0300*/  R2UR UR5, R5.reuse ;  /* 0x00000000050572ca */ /* 0x040fe400000e0000 */
[----:B------:R-:W-:Y:S02]  /*0310*/  R2UR UR6, R4 ;  /* 0x00000000040672ca */ /* 0x000fe400000e0000 */
[----:B------:R-:W-:Y:S02]  /*0320*/  R2UR UR7, R5 ;  /* 0x00000000050772ca */ /* 0x000fe400000e0000 */
[-C--:B--2---:R-:W-:Y:S02]  /*0330*/  IABS R3, R13.reuse ;  /* 0x0000000d00037213 */ /* 0x084fe40000000000 */
[----:B------:R-:W-:Y:S02]  /*0340*/  IABS R22, R13 ;  /* 0x0000000d00167213 */ /* 0x000fe40000000000 */
[----:B------:R-:W1:Y:S01]  /*0350*/  I2F.RP R2, R3 ;  /* 0x0000000300027306 */ /* 0x000e620000209400 */
[----:B0-----:R-:W-:-:S02]  /*0360*/  IABS R15, R14 ;  /* 0x0000000e000f7213 */ /* 0x001fc40000000000 */
[----:B------:R-:W-:-:S05]  /*0370*/  IABS R26, R14 ;  /* 0x0000000e001a7213 */ /* 0x000fca0000000000 */
[----:B-1----:R-:W0:Y:S02]  /*0380*/  MUFU.RCP R2, R2 ;  /* 0x0000000200027308 */ /* 0x002e240000001000 */
[----:B0-----:R-:W-:-:S06]  /*0390*/  VIADD R18, R2, 0xffffffe ;  /* 0x0ffffffe02127836 */ /* 0x001fcc0000000000 */
[----:B------:R0:W1:Y:S02]  /*03a0*/  F2I.FTZ.U32.TRUNC.NTZ R19, R18 ;  /* 0x0000001200137305 */ /* 0x000064000021f000 */
[----:B0-----:R-:W-:Y:S02]  /*03b0*/  IMAD.MOV.U32 R18, RZ, RZ, RZ ;  /* 0x000000ffff127224 */ /* 0x001fe400078e00ff */
[----:B-1----:R-:W-:-:S04]  /*03c0*/  IMAD.MOV R12, RZ, RZ, -R19 ;  /* 0x000000ffff0c7224 */ /* 0x002fc800078e0a13 */
[----:B------:R-:W-:Y:S01]  /*03d0*/  IMAD R7, R12, R3, RZ ;  /* 0x000000030c077224 */ /* 0x000fe200078e02ff */
[----:B------:R-:W-:-:S03]  /*03e0*/  IABS R12, R0 ;  /* 0x00000000000c7213 */ /* 0x000fc60000000000 */
[----:B------:R-:W-:Y:S02]  /*03f0*/  IMAD.HI.U32 R2, R19, R7, R18 ;  /* 0x0000000713027227 */ /* 0x000fe400078e0012 */
[----:B------:R-:W0:Y:S04]  /*0400*/  I2F.RP R7, R15 ;  /* 0x0000000f00077306 */ /* 0x000e280000209400 */
[----:B------:R-:W-:-:S04]  /*0410*/  IMAD.HI.U32 R11, R2, R17, RZ ;  /* 0x00000011020b7227 */ /* 0x000fc800078e00ff */
[----:B------:R-:W-:-:S04]  /*0420*/  IMAD.HI.U32 R2, R2, R12, RZ ;  /* 0x0000000c02027227 */ /* 0x000fc800078e00ff */
[----:B------:R-:W-:Y:S02]  /*0430*/  IMAD.MOV R18, RZ, RZ, -R2 ;  /* 0x000000ffff127224 */ /* 0x000fe400078e0a02 */
[----:B------:R-:W-:Y:S01]  /*0440*/  IMAD.MOV R20, RZ, RZ, -R11 ;  /* 0x000000ffff147224 */ /* 0x000fe200078e0a0b */
[----:B0-----:R-:W0:Y:S01]  /*0450*/  MUFU.RCP R7, R7 ;  /* 0x0000000700077308 */ /* 0x001e220000001000 */
[----:B------:R-:W-:Y:S01]  /*0460*/  IMAD R12, R3, R18, R12 ;  /* 0x00000012030c7224 */ /* 0x000fe200078e020c */
[----:B------:R-:W-:Y:S01]  /*0470*/  LOP3.LUT R18, RZ, R13, RZ, 0x33, !PT ;  /* 0x0000000dff127212 */ /* 0x000fe200078e33ff */
[----:B------:R-:W-:-:S03]  /*0480*/  IMAD R17, R22, R20, R17 ;  /* 0x0000001416117224 */ /* 0x000fc600078e0211 */
[----:B------:R-:W-:Y:S02]  /*0490*/  ISETP.GT.U32.AND P2, PT, R3, R12, PT ;  /* 0x0000000c0300720c */ /* 0x000fe40003f44070 */
[----:B------:R-:W-:-:S11]  /*04a0*/  ISETP.GT.U32.AND P3, PT, R22, R17, PT ;  /* 0x000000111600720c */ /* 0x000fd60003f64070 */
[----:B------:R-:W-:Y:S01]  /*04b0*/  @!P2 IMAD.IADD R12, R12, 0x1, -R3 ;  /* 0x000000010c0ca824 */ /* 0x000fe200078e0a03 */
[----:B------:R-:W-:Y:S01]  /*04c0*/  @!P2 IADD3 R2, PT, PT, R2, 0x1, RZ ;  /* 0x000000010202a810 */ /* 0x000fe20007ffe0ff */
[----:B------:R-:W-:Y:S01]  /*04d0*/  @!P3 VIADD R11, R11, 0x1 ;  /* 0x000000010b0bb836 */ /* 0x000fe20000000000 */
[-C--:B------:R-:W-:Y:S02]  /*04e0*/  @!P3 IADD3 R17, PT, PT, R17, -R22.reuse, RZ ;  /* 0x800000161111b210 */ /* 0x080fe40007ffe0ff */
[----:B------:R-:W-:Y:S02]  /*04f0*/  ISETP.GE.U32.AND P0, PT, R12, R3, PT ;  /* 0x000000030c00720c */ /* 0x000fe40003f06070 */
[----:B------:R-:W-:Y:S02]  /*0500*/  ISETP.GE.U32.AND P1, PT, R17, R22, PT ;  /* 0x000000161100720c */ /* 0x000fe40003f26070 */
[-C--:B------:R-:W-:Y:S02]  /*0510*/  LOP3.LUT R12, R6, R13.reuse, RZ, 0x3c, !PT ;  /* 0x0000000d060c7212 */ /* 0x080fe400078e3cff */
[----:B------:R-:W-:-:S02]  /*0520*/  LOP3.LUT R3, R0, R13, RZ, 0x3c, !PT ;  /* 0x0000000d00037212 */ /* 0x000fc400078e3cff */
[----:B------:R-:W-:Y:S01]  /*0530*/  ISETP.GE.AND P4, PT, R12, RZ, PT ;  /* 0x000000ff0c00720c */ /* 0x000fe20003f86270 */
[----:B0-----:R-:W-:Y:S01]  /*0540*/  VIADD R12, R7, 0xffffffe ;  /* 0x0ffffffe070c7836 */ /* 0x001fe20000000000 */
[----:B------:R-:W-:Y:S01]  /*0550*/  ISETP.GE.AND P3, PT, R3, RZ, PT ;  /* 0x000000ff0300720c */ /* 0x000fe20003f66270 */
[----:B------:R-:W0:Y:S01]  /*0560*/  LDC R7, c[0x0][0x3c0] ;  /* 0x0000f000ff077b82 */ /* 0x000e220000000800 */
[----:B------:R-:W-:Y:S01]  /*0570*/  LOP3.LUT R17, RZ, R13, RZ, 0x33, !PT ;  /* 0x0000000dff117212 */ /* 0x000fe200078e33ff */
[----:B------:R1:W2:Y:S01]  /*0580*/  F2I.FTZ.U32.TRUNC.NTZ R3, R12 ;  /* 0x0000000c00037305 */ /* 0x0002a2000021f000 */
[----:B------:R-:W-:Y:S01]  /*0590*/  @P0 VIADD R2, R2, 0x1 ;  /* 0x0000000102020836 */ /* 0x000fe20000000000 */
[----:B------:R-:W-:Y:S01]  /*05a0*/  ISETP.NE.AND P0, PT, R13, RZ, PT ;  /* 0x000000ff0d00720c */ /* 0x000fe20003f05270 */
[----:B------:R-:W-:-:S05]  /*05b0*/  @P1 VIADD R11, R11, 0x1 ;  /* 0x000000010b0b1836 */ /* 0x000fca0000000000 */
[----:B------:R-:W-:Y:S02]  /*05c0*/  @!P4 IMAD.MOV R11, RZ, RZ, -R11 ;  /* 0x000000ffff0bc224 */ /* 0x000fe400078e0a0b */
[----:B------:R-:W-:-:S03]  /*05d0*/  @!P3 IADD3 R2, PT, PT, -R2, RZ, RZ ;  /* 0x000000ff0202b210 */ /* 0x000fc60007ffe1ff */
[----:B------:R-:W-:Y:S02]  /*05e0*/  SEL R11, R18, R11, !P0 ;  /* 0x0000000b120b7207 */ /* 0x000fe40004000000 */
[----:B-1----:R-:W-:Y:S01]  /*05f0*/  SEL R12, R17, R2, !P0 ;  /* 0x00000002110c7207 */ /* 0x002fe20004000000 */
[----:B--2---:R-:W-:Y:S02]  /*0600*/  IMAD.MOV R2, RZ, RZ, -R3 ;  /* 0x000000ffff027224 */ /* 0x004fe400078e0a03 */
[----:B------:R-:W-:Y:S02]  /*0610*/  IMAD.MOV R21, RZ, RZ, -R11 ;  /* 0x000000ffff157224 */ /* 0x000fe400078e0a0b */
[----:B------:R-:W-:Y:S02]  /*0620*/  IMAD.MOV R19, RZ, RZ, -R12 ;  /* 0x000000ffff137224 */ /* 0x000fe400078e0a0c */
[C---:B------:R-:W-:Y:S01]  /*0630*/  IMAD R21, R13.reuse, R21, R6 ;  /* 0x000000150d157224 */ /* 0x040fe200078e0206 */
[----:B0-----:R-:W-:Y:S01]  /*0640*/  IABS R20, R7 ;  /* 0x0000000700147213 */ /* 0x001fe20000000000 */
[----:B------:R-:W-:-:S02]  /*0650*/  IMAD R19, R13, R19, R0 ;  /* 0x000000130d137224 */ /* 0x000fc400078e0200 */
[----:B------:R-:W-:Y:S01]  /*0660*/  IMAD R13, R2, R15, RZ ;  /* 0x0000000f020d7224 */ /* 0x000fe200078e02ff */
[----:B------:R-:W-:Y:S02]  /*0670*/  MOV R2, RZ ;  /* 0x000000ff00027202 */ /* 0x000fe40000000f00 */
[----:B------:R-:W-:Y:S02]  /*0680*/  IABS R17, R21 ;  /* 0x0000001500117213 */ /* 0x000fe40000000000 */
[----:B------:R-:W-:Y:S01]  /*0690*/  IABS R18, R19 ;  /* 0x0000001300127213 */ /* 0x000fe20000000000 */
[----:B------:R-:W-:-:S04]  /*06a0*/  IMAD.HI.U32 R2, R3, R13, R2 ;  /* 0x0000000d03027227 */ /* 0x000fc800078e0002 */
[----:B------:R-:W-:Y:S02]  /*06b0*/  IMAD.MOV.U32 R3, RZ, RZ, R17 ;  /* 0x000000ffff037224 */ /* 0x000fe400078e0011 */
[----:B------:R-:W0:Y:S02]  /*06c0*/  I2F.RP R17, R20 ;  /* 0x0000001400117306 */ /* 0x000e240000209400 */
[----:B------:R-:W-:-:S04]  /*06d0*/  IMAD.HI.U32 R13, R2, R3, RZ ;  /* 0x00000003020d7227 */ /* 0x000fc800078e00ff */
[----:B------:R-:W-:-:S04]  /*06e0*/  IMAD.HI.U32 R2, R2, R18, RZ ;  /* 0x0000001202027227 */ /* 0x000fc800078e00ff */
[----:B------:R-:W-:Y:S02]  /*06f0*/  IMAD.MOV R22, RZ, RZ, -R2 ;  /* 0x000000ffff167224 */ /* 0x000fe400078e0a02 */
[----:B------:R-:W-:Y:S02]  /*0700*/  IMAD.MOV R24, RZ, RZ, -R13 ;  /* 0x000000ffff187224 */ /* 0x000fe400078e0a0d */
[----:B------:R-:W-:Y:S01]  /*0710*/  IMAD R18, R15, R22, R18 ;  /* 0x000000160f127224 */ /* 0x000fe200078e0212 */
[----:B0-----:R-:W0:Y:S01]  /*0720*/  MUFU.RCP R17, R17 ;  /* 0x0000001100117308 */ /* 0x001e220000001000 */
[----:B------:R-:W-:-:S03]  /*0730*/  IMAD R3, R26, R24, R3 ;  /* 0x000000181a037224 */ /* 0x000fc600078e0203 */
[----:B------:R-:W-:Y:S02]  /*0740*/  ISETP.GT.U32.AND P2, PT, R15, R18, PT ;  /* 0x000000120f00720c */ /* 0x000fe40003f44070 */
[----:B------:R-:W-:-:S11]  /*0750*/  ISETP.GT.U32.AND P3, PT, R26, R3, PT ;  /* 0x000000031a00720c */ /* 0x000fd60003f64070 */
[----:B------:R-:W-:Y:S01]  /*0760*/  @!P2 IMAD.IADD R18, R18, 0x1, -R15 ;  /* 0x000000011212a824 */ /* 0x000fe200078e0a0f */
[----:B------:R-:W-:Y:S01]  /*0770*/  @!P2 IADD3 R2, PT, PT, R2, 0x1, RZ ;  /* 0x000000010202a810 */ /* 0x000fe20007ffe0ff */
[----:B------:R-:W-:Y:S01]  /*0780*/  @!P3 VIADD R13, R13, 0x1 ;  /* 0x000000010d0db836 */ /* 0x000fe20000000000 */
[-C--:B------:R-:W-:Y:S02]  /*0790*/  @!P3 IADD3 R3, PT, PT, R3, -R26.reuse, RZ ;  /* 0x8000001a0303b210 */ /* 0x080fe40007ffe0ff */
[----:B------:R-:W-:Y:S01]  /*07a0*/  ISETP.GE.U32.AND P0, PT, R18, R15, PT ;  /* 0x0000000f1200720c */ /* 0x000fe20003f06070 */
[----:B0-----:R-:W-:Y:S01]  /*07b0*/  VIADD R15, R17, 0xffffffe ;  /* 0x0ffffffe110f7836 */ /* 0x001fe20000000000 */
[----:B------:R-:W-:Y:S02]  /*07c0*/  ISETP.GE.U32.AND P1, PT, R3, R26, PT ;  /* 0x0000001a0300720c */ /* 0x000fe40003f26070 */
[-C--:B------:R-:W-:Y:S02]  /*07d0*/  LOP3.LUT R18, R21, R14.reuse, RZ, 0x3c, !PT ;  /* 0x0000000e15127212 */ /* 0x080fe400078e3cff */
[----:B------:R-:W-:-:S02]  /*07e0*/  LOP3.LUT R3, R19, R14, RZ, 0x3c, !PT ;  /* 0x0000000e13037212 */ /* 0x000fc400078e3cff */
[----:B------:R-:W-:Y:S02]  /*07f0*/  ISETP.GE.AND P4, PT, R18, RZ, PT ;  /* 0x000000ff1200720c */ /* 0x000fe40003f86270 */
[----:B------:R-:W-:Y:S02]  /*0800*/  ISETP.GE.AND P3, PT, R3, RZ, PT ;  /* 0x000000ff0300720c */ /* 0x000fe40003f66270 */
[----:B------:R-:W0:Y:S01]  /*0810*/  F2I.FTZ.U32.TRUNC.NTZ R3, R15 ;  /* 0x0000000f00037305 */ /* 0x000e22000021f000 */
[----:B------:R-:W-:Y:S01]  /*0820*/  @P0 VIADD R2, R2, 0x1 ;  /* 0x0000000102020836 */ /* 0x000fe20000000000 */
[----:B------:R-:W-:Y:S01]  /*0830*/  ISETP.NE.AND P0, PT, R14, RZ, PT ;  /* 0x000000ff0e00720c */ /* 0x000fe20003f05270 */
[----:B------:R-:W-:Y:S01]  /*0840*/  @P1 VIADD R13, R13, 0x1 ;  /* 0x000000010d0d1836 */ /* 0x000fe20000000000 */
[-C--:B------:R-:W-:Y:S02]  /*0850*/  LOP3.LUT R18, RZ, R14.reuse, RZ, 0x33, !PT ;  /* 0x0000000eff127212 */ /* 0x080fe400078e33ff */
[----:B------:R-:W-:-:S03]  /*0860*/  LOP3.LUT R17, RZ, R14, RZ, 0x33, !PT ;  /* 0x0000000eff117212 */ /* 0x000fc600078e33ff */
[----:B------:R-:W-:Y:S02]  /*0870*/  @!P4 IMAD.MOV R13, RZ, RZ, -R13 ;  /* 0x000000ffff0dc224 */ /* 0x000fe400078e0a0d */
[----:B------:R-:W-:-:S03]  /*0880*/  @!P3 IADD3 R2, PT, PT, -R2, RZ, RZ ;  /* 0x000000ff0202b210 */ /* 0x000fc60007ffe1ff */
[----:B------:R-:W-:Y:S01]  /*0890*/  SEL R13, R18, R13, !P0 ;  /* 0x0000000d120d7207 */ /* 0x000fe20004000000 */
[----:B0-----:R-:W-:Y:S01]  /*08a0*/  IMAD.MOV R15, RZ, RZ, -R3 ;  /* 0x000000ffff0f7224 */ /* 0x001fe200078e0a03 */
[----:B------:R-:W-:Y:S01]  /*08b0*/  SEL R17, R17, R2, !P0 ;  /* 0x0000000211117207 */ /* 0x000fe20004000000 */
[----:B------:R-:W-:Y:S02]  /*08c0*/  HFMA2 R2, -RZ, RZ, 0, 0 ;  /* 0x00000000ff027431 */ /* 0x000fe400000001ff */
[----:B------:R-:W-:Y:S02]  /*08d0*/  IMAD.MOV R22, RZ, RZ, -R13 ;  /* 0x000000ffff167224 */ /* 0x000fe400078e0a0d */
[----:B------:R-:W-:Y:S02]  /*08e0*/  IMAD.MOV R24, RZ, RZ, -R17 ;  /* 0x000000ffff187224 */ /* 0x000fe400078e0a11 */
[----:B------:R-:W-:Y:S02]  /*08f0*/  IMAD R22, R14, R22, R21 ;  /* 0x000000160e167224 */ /* 0x000fe400078e0215 */
[----:B------:R-:W-:-:S02]  /*0900*/  IMAD R15, R15, R20, RZ ;  /* 0x000000140f0f7224 */ /* 0x000fc400078e02ff */
[----:B------:R-:W-:Y:S01]  /*0910*/  IMAD R24, R14, R24, R19 ;  /* 0x000000180e187224 */ /* 0x000fe200078e0213 */
[----:B------:R-:W-:Y:S01]  /*0920*/  IABS R19, R22 ;  /* 0x0000001600137213 */ /* 0x000fe20000000000 */
[----:B------:R-:W-:Y:S02]  /*0930*/  IMAD.HI.U32 R2, R3, R15, R2 ;  /* 0x0000000f03027227 */ /* 0x000fe400078e0002 */
[----:B------:R-:W0:Y:S01]  /*0940*/  LDC.64 R14, c[0x0][0x398] ;  /* 0x0000e600ff0e7b82 */ /* 0x000e220000000a00 */
[----:B------:R-:W-:-:S03]  /*0950*/  IABS R21, R24 ;  /* 0x0000001800157213 */ /* 0x000fc60000000000 */
[----:B------:R-:W-:-:S04]  /*0960*/  IMAD.HI.U32 R25, R2, R19, RZ ;  /* 0x0000001302197227 */ /* 0x000fc800078e00ff */
[----:B------:R-:W-:-:S04]  /*0970*/  IMAD.HI.U32 R23, R2, R21, RZ ;  /* 0x0000001502177227 */ /* 0x000fc800078e00ff */
[----:B------:R-:W-:Y:S02]  /*0980*/  IMAD.MOV R2, RZ, RZ, -R25 ;  /* 0x000000ffff027224 */ /* 0x000fe400078e0a19 */
[----:B------:R-:W-:Y:S02]  /*0990*/  IMAD.MOV R18, RZ, RZ, -R23 ;  /* 0x000000ffff127224 */ /* 0x000fe400078e0a17 */
[C---:B------:R-:W-:Y:S02]  /*09a0*/  IMAD R19, R20.reuse, R2, R19 ;  /* 0x0000000214137224 */ /* 0x040fe400078e0213 */
[----:B------:R-:W1:Y:S01]  /*09b0*/  LDC.64 R2, c[0x0][0x390] ;  /* 0x0000e400ff027b82 */ /* 0x000e620000000a00 */
[C---:B------:R-:W-:Y:S02]  /*09c0*/  IMAD R21, R20.reuse, R18, R21 ;  /* 0x0000001214157224 */ /* 0x040fe400078e0215 */
[----:B------:R-:W-:-:S03]  /*09d0*/  ISETP.GT.U32.AND P6, PT, R20, R19, PT ;  /* 0x000000131400720c */ /* 0x000fc60003fc4070 */
[----:B------:R-:W-:Y:S02]  /*09e0*/  ISETP.GT.U32.AND P4, PT, R20, R21, PT ;  /* 0x000000151400720c */ /* 0x000fe40003f84070 */
[----:B0-----:R-:W-:-:S04]  /*09f0*/  ISETP.NE.U32.AND P1, PT, R14, 0x1, PT ;  /* 0x000000010e00780c */ /* 0x001fc80003f25070 */
[----:B------:R-:W-:-:S04]  /*0a00*/  ISETP.NE.AND.EX P1, PT, R15, RZ, PT, P1 ;  /* 0x000000ff0f00720c */ /* 0x000fc80003f25310 */
[----:B------:R-:W-:Y:S01]  /*0a10*/  @!P6 IMAD.IADD R19, R19, 0x1, -R20 ;  /* 0x000000011313e824 */ /* 0x000fe200078e0a14 */
[----:B------:R-:W-:Y:S01]  /*0a20*/  SEL R13, R13, RZ, P1 ;  /* 0x000000ff0d0d7207 */ /* 0x000fe20000800000 */
[----:B------:R-:W-:Y:S01]  /*0a30*/  @!P6 VIADD R25, R25, 0x1 ;  /* 0x000000011919e836 */ /* 0x000fe20000000000 */
[-C--:B------:R-:W-:Y:S01]  /*0a40*/  @!P4 IADD3 R21, PT, PT, R21, -R20.reuse, RZ ;  /* 0x800000141515c210 */ /* 0x080fe20007ffe0ff */
[----:B------:R-:W-:Y:S01]  /*0a50*/  @!P4 VIADD R23, R23, 0x1 ;  /* 0x000000011717c836 */ /* 0x000fe20000000000 */
[----:B------:R-:W-:Y:S02]  /*0a60*/  ISETP.GE.U32.AND P5, PT, R19, R20, PT ;  /* 0x000000141300720c */ /* 0x000fe40003fa6070 */
[----:B------:R-:W0:Y:S01]  /*0a70*/  LDC.64 R18, c[0x0][0x3a0] ;  /* 0x0000e800ff127b82 */ /* 0x000e220000000a00 */
[----:B-1----:R-:W-:Y:S02]  /*0a80*/  ISETP.NE.U32.AND P0, PT, R2, 0x1, PT ;  /* 0x000000010200780c */ /* 0x002fe40003f05070 */
[----:B------:R-:W-:-:S02]  /*0a90*/  LOP3.LUT R2, R22, R7, RZ, 0x3c, !PT ;  /* 0x0000000716027212 */ /* 0x000fc400078e3cff */
[----:B------:R-:W-:Y:S02]  /*0aa0*/  ISETP.GE.U32.AND P2, PT, R21, R20, PT ;  /* 0x000000141500720c */ /* 0x000fe40003f46070 */
[----:B------:R-:W-:Y:S01]  /*0ab0*/  ISETP.GE.AND P3, PT, R2, RZ, PT ;  /* 0x000000ff0200720c */ /* 0x000fe20003f66270 */
[----:B------:R-:W1:Y:S01]  /*0ac0*/  LDC.64 R20, c[0x0][0x3a8] ;  /* 0x0000ea00ff147b82 */ /* 0x000e620000000a00 */
[-C--:B------:R-:W-:Y:S02]  /*0ad0*/  LOP3.LUT R2, R24, R7.reuse, RZ, 0x3c, !PT ;  /* 0x0000000718027212 */ /* 0x080fe400078e3cff */
[----:B------:R-:W-:Y:S01]  /*0ae0*/  @P5 VIADD R25, R25, 0x1 ;  /* 0x0000000119195836 */ /* 0x000fe20000000000 */
[----:B------:R-:W-:Y:S02]  /*0af0*/  ISETP.NE.AND P4, PT, R7, RZ, PT ;  /* 0x000000ff0700720c */ /* 0x000fe40003f85270 */
[----:B------:R-:W-:Y:S02]  /*0b00*/  ISETP.GE.AND P5, PT, R2, RZ, PT ;  /* 0x000000ff0200720c */ /* 0x000fe40003fa6270 */
[----:B------:R-:W-:-:S02]  /*0b10*/  LOP3.LUT R2, RZ, R7, RZ, 0x33, !PT ;  /* 0x00000007ff027212 */ /* 0x000fc400078e33ff */
[----:B------:R-:W-:Y:S02]  /*0b20*/  @P2 IADD3 R23, PT, PT, R23, 0x1, RZ ;  /* 0x0000000117172810 */ /* 0x000fe40007ffe0ff */
[----:B------:R-:W-:Y:S01]  /*0b30*/  @!P3 IMAD.MOV R25, RZ, RZ, -R25 ;  /* 0x000000ffff19b224 */ /* 0x000fe200078e0a19 */
[----:B------:R-:W-:Y:S02]  /*0b40*/  ISETP.NE.AND.EX P0, PT, R3, RZ, PT, P0 ;  /* 0x000000ff0300720c */ /* 0x000fe40003f05300 */
[----:B------:R-:W-:Y:S02]  /*0b50*/  SEL R17, R17, RZ, P1 ;  /* 0x000000ff11117207 */ /* 0x000fe40000800000 */
[----:B------:R-:W-:Y:S02]  /*0b60*/  SEL R25, R2, R25, !P4 ;  /* 0x0000001902197207 */ /* 0x000fe40006000000 */
[----:B------:R-:W-:Y:S01]  /*0b70*/  @!P5 IMAD.MOV R23, RZ, RZ, -R23 ;  /* 0x000000ffff17d224 */ /* 0x000fe200078e0a17 */
[----:B------:R-:W-:-:S02]  /*0b80*/  SEL R11, R11, RZ, P0 ;  /* 0x000000ff0b0b7207 */ /* 0x000fc40000000000 */
[----:B0-----:R-:W-:Y:S01]  /*0b90*/  ISETP.NE.U32.AND P2, PT, R18, 0x1, PT ;  /* 0x000000011200780c */ /* 0x001fe20003f45070 */
[----:B------:R-:W-:Y:S01]  /*0ba0*/  IMAD.MOV R3, RZ, RZ, -R25 ;  /* 0x000000ffff037224 */ /* 0x000fe200078e0a19 */
[----:B-1----:R-:W-:Y:S01]  /*0bb0*/  ISETP.NE.U32.AND P3, PT, R20, 0x1, PT ;  /* 0x000000011400780c */ /* 0x002fe20003f65070 */
[----:B------:R-:W-:Y:S01]  /*0bc0*/  IMAD R14, R11, UR36, RZ ;  /* 0x000000240b0e7c24 */ /* 0x000fe2000f8e02ff */
[----:B------:R-:W-:Y:S01]  /*0bd0*/  ISETP.NE.AND.EX P2, PT, R19, RZ, PT, P2 ;  /* 0x000000ff1300720c */ /* 0x000fe20003f45320 */
[----:B------:R-:W-:Y:S01]  /*0be0*/  IMAD R22, R7, R3, R22 ;  /* 0x0000000307167224 */ /* 0x000fe200078e0216 */
[----:B------:R-:W-:Y:S01]  /*0bf0*/  SEL R2, R2, R23, !P4 ;  /* 0x0000001702027207 */ /* 0x000fe20006000000 */
[----:B------:R-:W-:Y:S01]  /*0c00*/  IMAD R14, R13, UR37, R14 ;  /* 0x000000250d0e7c24 */ /* 0x000fe2000f8e020e */
[----:B------:R-:W-:Y:S02]  /*0c10*/  SEL R12, R12, RZ, P0 ;  /* 0x000000ff0c0c7207 */ /* 0x000fe40000000000 */
[----:B------:R-:W-:-:S02]  /*0c20*/  ISETP.NE.AND.EX P0, PT, R21, RZ, PT, P3 ;  /* 0x000000ff1500720c */ /* 0x000fc40003f05330 */
[----:B------:R-:W-:Y:S01]  /*0c30*/  SEL R25, R25, RZ, P2 ;  /* 0x000000ff19197207 */ /* 0x000fe20001000000 */
[----:B------:R-:W-:Y:S01]  /*0c40*/  IMAD R12, R12, UR36, RZ ;  /* 0x000000240c0c7c24 */ /* 0x000fe2000f8e02ff */
[----:B------:R-:W-:Y:S02]  /*0c50*/  IADD3 R3, PT, PT, -R2, RZ, RZ ;  /* 0x000000ff02037210 */ /* 0x000fe40007ffe1ff */
[----:B------:R-:W-:Y:S01]  /*0c60*/  SEL R22, R22, RZ, P0 ;  /* 0x000000ff16167207 */ /* 0x000fe20000000000 */
[----:B------:R-:W-:Y:S01]  /*0c70*/  IMAD R25, R25, UR38, R14 ;  /* 0x0000002619197c24 */ /* 0x000fe2000f8e020e */
[----:B------:R-:W-:Y:S01]  /*0c80*/  SHF.R.S64 R13, RZ, 0x1e, R0 ;  /* 0x0000001eff0d7819 */ /* 0x000fe20000001000 */
[----:B------:R-:W-:Y:S01]  /*0c90*/  IMAD R7, R7, R3, R24 ;  /* 0x0000000307077224 */ /* 0x000fe200078e0218 */
[----:B------:R-:W-:Y:S01]  /*0ca0*/  SEL R3, R2, RZ, P2 ;  /* 0x000000ff02037207 */ /* 0x000fe20001000000 */
[----:B------:R-:W-:Y:S02]  /*0cb0*/  IMAD R12, R17, UR37, R12 ;  /* 0x00000025110c7c24 */ /* 0x000fe4000f8e020c */
[----:B------:R-:W-:Y:S01]  /*0cc0*/  IMAD R22, R22, UR39, R25 ;  /* 0x0000002716167c24 */ /* 0x000fe2000f8e0219 */
[----:B------:R-:W-:Y:S01]  /*0cd0*/  SEL R7, R7, RZ, P0 ;  /* 0x000000ff07077207 */ /* 0x000fe20000000000 */
[----:B------:R-:W-:-:S03]  /*0ce0*/  IMAD R12, R3, UR38, R12 ;  /* 0x00000026030c7c24 */ /* 0x000fc6000f8e020c */
[----:B------:R-:W-:Y:S01]  /*0cf0*/  IADD3 R2, P0, PT, R22, UR42, RZ ;  /* 0x0000002a16027c10 */ /* 0x000fe2000ff1e0ff */
[----:B------:R-:W-:-:S03]  /*0d00*/  IMAD R7, R7, UR39, R12 ;  /* 0x0000002707077c24 */ /* 0x000fc6000f8e020c */
[----:B------:R-:W-:Y:S02]  /*0d10*/  LEA.HI.X.SX32 R3, R22, UR43, 0x1, P0 ;  /* 0x0000002b16037c11 */ /* 0x000fe400080f0eff */
[----:B------:R-:W-:Y:S02]  /*0d20*/  IADD3 R12, P0, PT, R13, UR40, RZ ;  /* 0x000000280d0c7c10 */ /* 0x000fe4000ff1e0ff */
[C---:B------:R-:W-:Y:S01]  /*0d30*/  IADD3 R14, P1, PT, R7.reuse, UR42, RZ ;  /* 0x0000002a070e7c10 */ /* 0x040fe2000ff3e0ff */
[----:B------:R-:W2:Y:S01]  /*0d40*/  LDG.E.U8 R2, desc[UR8][R2.64] ;  /* 0x0000000802027981 */ /* 0x000ea2000c1e1100 */
[----:B------:R-:W-:Y:S02]  /*0d50*/  SHF.R.S64 R20, RZ, 0x1e, R6 ;  /* 0x0000001eff147819 */ /* 0x000fe40000001006 */
[----:B------:R-:W-:Y:S02]  /*0d60*/  LEA.HI.X.SX32 R13, R0, UR41, 0x2, P0 ;  /* 0x00000029000d7c11 */ /* 0x000fe400080f16ff */
[----:B------:R-:W-:-:S02]  /*0d70*/  LEA.HI.X.SX32 R15, R7, UR43, 0x1, P1 ;  /* 0x0000002b070f7c11 */ /* 0x000fc400088f0eff */
[----:B------:R-:W-:Y:S01]  /*0d80*/  IADD3 R20, P0, PT, R20, UR40, RZ ;  /* 0x0000002814147c10 */ /* 0x000fe2000ff1e0ff */
[----:B------:R-:W3:Y:S04]  /*0d90*/  LDG.E R12, desc[UR4][R12.64] ;  /* 0x000000040c0c7981 */ /* 0x000ee8000c1e1900 */
[----:B------:R-:W4:Y:S01]  /*0da0*/  LDG.E.U8 R14, desc[UR6][R14.64] ;  /* 0x000000060e0e7981 */ /* 0x000f22000c1e1100 */
[----:B------:R-:W-:Y:S02]  /*0db0*/  LEA.HI.X.SX32 R21, R6, UR41, 0x2, P0 ;  /* 0x0000002906157c11 */ /* 0x000fe400080f16ff */
[----:B------:R-:W3:Y:S03]  /*0dc0*/  LDC.64 R6, c[0x0][0x3f0] ;  /* 0x0000fc00ff067b82 */ /* 0x000ee60000000a00 */
[----:B------:R-:W5:Y:S01]  /*0dd0*/  LDG.E R20, desc[UR8][R20.64] ;  /* 0x0000000814147981 */ /* 0x000f62000c1e1900 */
[----:B------:R-:W-:Y:S01]  /*0de0*/  UMOV UR4, 0xffffffff ;  /* 0xffffffff00047882 */ /* 0x000fe20000000000 */
[----:B--2---:R-:W-:Y:S01]  /*0df0*/  ISETP.NE.AND P1, PT, R2, RZ, PT ;  /* 0x000000ff0200720c */ /* 0x004fe20003f25270 */
[----:B---3--:R-:W-:Y:S01]  /*0e00*/  FMUL R3, R12, R7 ;  /* 0x000000070c037220 */ /* 0x008fe20000400000 */
[----:B----4-:R-:W-:-:S04]  /*0e10*/  ISETP.NE.AND P0, PT, R14, RZ, PT ;  /* 0x000000ff0e00720c */ /* 0x010fc80003f05270 */
[----:B------:R-:W-:-:S07]  /*0e20*/  FSEL R18, R3, R6, P0 ;  /* 0x0000000603127208 */ /* 0x000fce0000000000 */
[----:B-----5:R-:W-:Y:S01]  /*0e30*/  @P1 FMUL R6, R20, R7 ;  /* 0x0000000714061220 */ /* 0x020fe20000400000 */
[----:B------:R-:W-:-:S04]  /*0e40*/  FMNMX R3, R18, -INF , !PT ;  /* 0xff80000012037809 */ /* 0x000fc80007800000 */
        /* <DEDUP_REMOVED lines=27> */
[----:B------:R-:W-:-:S04]  /*1000*/  FFMA R12, R6, 1.925963033500011079e-08, R3 ;  /* 0x32a57060060c7823 */ /* 0x000fc80000000003 */
[----:B------:R-:W0:Y:S08]  /*1010*/  MUFU.EX2 R3, R12 ;  /* 0x0000000c00037308 */ /* 0x000e300000000800 */
[----:B------:R-:W1:Y:S01]  /*1020*/  MUFU.EX2 R7, R7 ;  /* 0x0000000700077308 */ /* 0x000e620000000800 */
[----:B0-----:R-:W-:Y:S01]  /*1030*/  FMUL R0, R0, R3 ;  /* 0x0000000300007220 */ /* 0x001fe20000400000 */
[----:B-1----:R-:W-:-:S04]  /*1040*/  FMUL R2, R2, R7 ;  /* 0x0000000702027220 */ /* 0x002fc80000400000 */
[----:B------:R-:W-:-:S04]  /*1050*/  FADD R13, RZ, R2 ;  /* 0x00000002ff0d7221 */ /* 0x000fc80000000000 */
        /* <DEDUP_REMOVED lines=10> */
.L_x_5427:
        /* <DEDUP_REMOVED lines=11> */
[----:B0-----:R-:W-:Y:S05]  /*11b0*/  CALL.REL.NOINC `($__internal_71_$__cuda_sm3x_div_rn_noftz_f32_slowpath) ;  /* 0x0000000400e47944 */ /* 0x001fea0003c00000 */
[----:B------:R-:W-:-:S07]  /*11c0*/  IMAD.MOV.U32 R6, RZ, RZ, R2 ;  /* 0x000000ffff067224 */ /* 0x000fce00078e0002 */
.L_x_5412:
[----:B------:R-:W-:Y:S05]  /*11d0*/  BSYNC.RECONVERGENT B1 ;  /* 0x0000000000017941 */ /* 0x000fea0003800200 */
.L_x_5411:
        /* <DEDUP_REMOVED lines=11> */
[----:B0-----:R-:W-:Y:S05]  /*1290*/  CALL.REL.NOINC `($__internal_71_$__cuda_sm3x_div_rn_noftz_f32_slowpath) ;  /* 0x0000000400ac7944 */ /* 0x001fea0003c00000 */
[----:B------:R-:W-:-:S07]  /*12a0*/  IMAD.MOV.U32 R7, RZ, RZ, R2 ;  /* 0x000000ffff077224 */ /* 0x000fce00078e0002 */
.L_x_5414:
[----:B------:R-:W-:Y:S05]  /*12b0*/  BSYNC.RECONVERGENT B1 ;  /* 0x0000000000017941 */ /* 0x000fea0003800200 */
.L_x_5413:
[----:B------:R-:W-:Y:S02]  /*12c0*/  HFMA2 R11, -RZ, RZ, 0, 0 ;  /* 0x00000000ff0b7431 */ /* 0x000fe400000001ff */
[----:B------:R-:W-:Y:S01]  /*12d0*/  IMAD R0, R8, UR44, RZ ;  /* 0x0000002c08007c24 */ /* 0x000fe2000f8e02ff */
[C---:B------:R-:W-:Y:S02]  /*12e0*/  R2UR UR4, R4.reuse ;  /* 0x00000000040472ca */ /* 0x040fe400000e0000 */
[----:B------:R-:W-:Y:S01]  /*12f0*/  R2UR UR5, R5 ;  /* 0x00000000050572ca */ /* 0x000fe200000e0000 */
[----:B------:R-:W-:Y:S01]  /*1300*/  IMAD R3, R9, UR45, R0 ;  /* 0x0000002d09037c24 */ /* 0x000fe2000f8e0200 */
[----:B------:R-:W-:Y:S02]  /*1310*/  R2UR UR6, R4 ;  /* 0x00000000040672ca */ /* 0x000fe400000e0000 */
[----:B------:R-:W-:Y:S01]  /*1320*/  R2UR UR7, R5 ;  /* 0x00000000050772ca */ /* 0x000fe200000e0000 */
[----:B------:R-:W-:-:S04]  /*1330*/  IMAD.WIDE.U32 R12, R9, UR44, R10 ;  /* 0x0000002c090c7c25 */ /* 0x000fc8000f8e000a */
[----:B------:R-:W-:Y:S01]  /*1340*/  IMAD.IADD R3, R13, 0x1, R3 ;  /* 0x000000010d037824 */ /* 0x000fe200078e0203 */
[----:B------:R-:W-:-:S04]  /*1350*/  LEA R2, P0, R12, UR48, 0x2 ;  /* 0x000000300c027c11 */ /* 0x000fc8000f8010ff */
[----:B------:R-:W-:Y:S02]  /*1360*/  LEA.HI.X R3, R12, UR49, R3, 0x2, P0 ;  /* 0x000000310c037c11 */ /* 0x000fe400080f1403 */
[----:B------:R-:W-:-:S03]  /*1370*/  IADD3 R9, P0, PT, R16, R9, RZ ;  /* 0x0000000910097210 */ /* 0x000fc60007f1e0ff */
[----:B------:R2:W-:Y:S01]  /*1380*/  STG.E desc[UR4][R2.64], R6 ;  /* 0x0000000602007986 */ /* 0x0005e2000c101904 */
[----:B------:R-:W-:Y:S02]  /*1390*/  LEA.HI.X.SX32 R8, R16, R8, 0x1, P0 ;  /* 0x0000000810087211 */ /* 0x000fe400000f0eff */
[----:B------:R-:W-:Y:S01]  /*13a0*/  ISETP.GE.U32.AND P0, PT, R9, UR46, PT ;  /* 0x0000002e09007c0c */ /* 0x000fe2000bf06070 */
[----:B------:R2:W-:Y:S03]  /*13b0*/  STG.E desc[UR6][R2.64+0x80], R7 ;  /* 0x0000800702007986 */ /* 0x0005e6000c101906 */
[----:B------:R-:W-:-:S13]  /*13c0*/  ISETP.GE.AND.EX P0, PT, R8, UR47, PT, P0 ;  /* 0x0000002f08007c0c */ /* 0x000fda000bf06300 */
[----:B--2---:R-:W-:Y:S05]  /*13d0*/  @!P0 BRA `(.L_x_5415) ;  /* 0xffffffec00a88947 */ /* 0x004fea000383ffff */
[----:B------:R-:W-:Y:S05]  /*13e0*/  BSYNC B0 ;  /* 0x0000000000007941 */ /* 0x000fea0003800000 */
.L_x_5409:
[----:B------:R-:W-:Y:S05]  /*13f0*/  EXIT ;  /* 0x000000000000794d */ /* 0x000fea0003800000 */
.L_x_5410:
[----:B------:R-:W-:Y:S01]  /*1400*/  BSSY B1, `(.L_x_5416) ;  /* 0x0000007000017945 */ /* 0x000fe20003800000 */
[----:B------:R-:W-:Y:S01]  /*1410*/  IMAD.MOV.U32 R12, RZ, RZ, 0x10 ;  /* 0x00000010ff0c7424 */ /* 0x000fe200078e00ff */
[----:B------:R-:W-:Y:S01]  /*1420*/  MOV R15, 0xffffffff ;  /* 0xffffffff000f7802 */ /* 0x000fe20000000f00 */
[----:B------:R-:W-:-:S07]  /*1430*/  IMAD.MOV.U32 R11, RZ, RZ, 0x1f ;  /* 0x0000001fff0b7424 */ /* 0x000fce00078e00ff */
[----:B------:R-:W-:Y:S05]  /*1440*/  WARPSYNC.COLLECTIVE R15, `(.L_x_5417) ;  /* 0x000000000f087348 */ /* 0x000fea0003c00000 */
[----:B------:R0:W1:Y:S02]  /*1450*/  SHFL.BFLY P6, R14, R13, R12, R11 ;  /* 0x0c00000c0d0e7389 */ /* 0x00006400000c000b */
[----:B01----:R-:W-:Y:S05]  /*1460*/  ENDCOLLECTIVE ;  /* 0x000000000000791b */ /* 0x003fea0003800000 */
.L_x_5417:
[----:B------:R-:W-:Y:S05]  /*1470*/  BSYNC B1 ;  /* 0x0000000000017941 */ /* 0x000fea0003800000 */
.L_x_5416:
[----:B------:R-:W-:Y:S01]  /*1480*/  FMNMX R13, R13, R14, !PT ;  /* 0x0000000e0d0d7209 */ /* 0x000fe20007800000 */
[----:B------:R-:W-:Y:S02]  /*1490*/  IMAD.MOV.U32 R12, RZ, RZ, 0x8 ;  /* 0x00000008ff0c7424 */ /* 0x000fe400078e00ff */
[----:B------:R-:W-:Y:S02]  /*14a0*/  IMAD.MOV.U32 R11, RZ, RZ, 0x1f ;  /* 0x0000001fff0b7424 */ /* 0x000fe400078e00ff */
[----:B------:R-:W-:Y:S02]  /*14b0*/  IMAD.MOV.U32 R15, RZ, RZ, -0x1 ;  /* 0xffffffffff0f7424 */ /* 0x000fe400078e00ff */
[----:B------:R-:W-:Y:S02]  /*14c0*/  IMAD.MOV.U32 R7, RZ, RZ, 0x3bbb989d ;  /* 0x3bbb989dff077424 */ /* 0x000fe400078e00ff */
[----:B------:R-:W-:-:S07]  /*14d0*/  IMAD.MOV.U32 R17, RZ, RZ, 0x437c0000 ;  /* 0x437c0000ff117424 */ /* 0x000fce00078e00ff */
[----:B------:R-:W-:Y:S05]  /*14e0*/  WARPSYNC.COLLECTIVE R15, `(.L_x_5418) ;  /* 0x000000000f087348 */ /* 0x000fea0003c00000 */
[----:B------:R0:W1:Y:S02]  /*14f0*/  SHFL.BFLY P6, R14, R13, R12, R11 ;  /* 0x0c00000c0d0e7389 */ /* 0x00006400000c000b */
[----:B01----:R-:W-:Y:S05]  /*1500*/  ENDCOLLECTIVE ;  /* 0x000000000000791b */ /* 0x003fea0003800000 */
.L_x_5418:
[----:B------:R-:W-:Y:S01]  /*1510*/  IMAD.MOV.U32 R12, RZ, RZ, 0x4 ;  /* 0x00000004ff0c7424 */ /* 0x000fe200078e00ff */
[----:B------:R-:W-:-:S04]  /*1520*/  FMNMX R0, R13, R14, !PT ;  /* 0x0000000e0d007209 */ /* 0x000fc80007800000 */
[----:B------:R-:W-:-:S07]  /*1530*/  MOV R13, R0 ;  /* 0x00000000000d7202 */ /* 0x000fce0000000f00 */
[----:B------:R-:W-:Y:S05]  /*1540*/  WARPSYNC.COLLECTIVE R15, `(.L_x_5419) ;  /* 0x000000000f087348 */ /* 0x000fea0003c00000 */
[----:B------:R0:W1:Y:S02]  /*1550*/  SHFL.BFLY P6, R14, R13, R12, R11 ;  /* 0x0c00000c0d0e7389 */ /* 0x00006400000c000b */
[----:B01----:R-:W-:Y:S05]  /*1560*/  ENDCOLLECTIVE ;  /* 0x000000000000791b */ /* 0x003fea0003800000 */
.L_x_5419:
[----:B------:R-:W-:Y:S01]  /*1570*/  IMAD.MOV.U32 R12, RZ, RZ, 0x2 ;  /* 0x00000002ff0c7424 */ /* 0x000fe200078e00ff */
[----:B------:R-:W-:-:S05]  /*1580*/  FMNMX R2, R0, R14, !PT ;  /* 0x0000000e00027209 */ /* 0x000fca0007800000 */
[----:B------:R-:W-:-:S07]  /*1590*/  IMAD.MOV.U32 R13, RZ, RZ, R2 ;  /* 0x000000ffff0d7224 */ /* 0x000fce00078e0002 */
[----:B------:R-:W-:Y:S05]  /*15a0*/  WARPSYNC.COLLECTIVE R15, `(.L_x_5420) ;  /* 0x000000000f087348 */ /* 0x000fea0003c00000 */
[----:B------:R0:W1:Y:S02]  /*15b0*/  SHFL.BFLY P6, R14, R13, R12, R11 ;  /* 0x0c00000c0d0e7389 */ /* 0x00006400000c000b */
[----:B01----:R-:W-:Y:S05]  /*15c0*/  ENDCOLLECTIVE ;  /* 0x000000000000791b */ /* 0x003fea0003800000 */
.L_x_5420:
[----:B------:R-:W-:Y:S01]  /*15d0*/  IMAD.MOV.U32 R12, RZ, RZ, 0x1 ;  /* 0x00000001ff0c7424 */ /* 0x000fe200078e00ff */
[----:B------:R-:W-:-:S04]  /*15e0*/  FMNMX R3, R2, R14, !PT ;  /* 0x0000000e02037209 */ /* 0x000fc80007800000 */
[----:B------:R-:W-:-:S07]  /*15f0*/  MOV R13, R3 ;  /* 0x00000003000d7202 */ /* 0x000fce0000000f00 */
[----:B------:R-:W-:Y:S05]  /*1600*/  WARPSYNC.COLLECTIVE R15, `(.L_x_5421) ;  /* 0x000000000f087348 */ /* 0x000fea0003c00000 */
[----:B------:R0:W1:Y:S02]  /*1610*/  SHFL.BFLY P6, R14, R13, R12, R11 ;  /* 0x0c00000c0d0e7389 */ /* 0x00006400000c000b */
[----:B01----:R-:W-:Y:S05]  /*1620*/  ENDCOLLECTIVE ;  /* 0x000000000000791b */ /* 0x003fea0003800000 */
.L_x_5421:
[----:B------:R-:W-:Y:S01]  /*1630*/  IMAD.MOV.U32 R12, RZ, RZ, 0x10 ;  /* 0x00000010ff0c7424 */ /* 0x000fe200078e00ff */
[----:B------:R-:W-:-:S05]  /*1640*/  FMNMX R3, R3, R14, !PT ;  /* 0x0000000e03037209 */ /* 0x000fca0007800000 */
[--C-:B------:R-:W-:Y:S01]  /*1650*/  FADD R0, R18, -R3.reuse ;  /* 0x8000000312007221 */ /* 0x100fe20000000000 */
[----:B------:R-:W-:-:S03]  /*1660*/  FADD R6, R6, -R3 ;  /* 0x8000000306067221 */ /* 0x000fc60000000000 */
[-C--:B------:R-:W-:Y:S01]  /*1670*/  FFMA.SAT R2, R0, R7.reuse, 0.5 ;  /* 0x3f00000000027423 */ /* 0x080fe20000002007 */
[----:B------:R-:W-:-:S03]  /*1680*/  FFMA.SAT R14, R6, R7, 0.5 ;  /* 0x3f000000060e7423 */ /* 0x000fc60000002007 */
[-C--:B------:R-:W-:Y:S01]  /*1690*/  FFMA.RM R2, R2, R17.reuse, 12582913 ;  /* 0x4b40000102027423 */ /* 0x080fe20000004011 */
[----:B------:R-:W-:-:S03]  /*16a0*/  FFMA.RM R14, R14, R17, 12582913 ;  /* 0x4b4000010e0e7423 */ /* 0x000fc60000004011 */
[----:B------:R-:W-:Y:S01]  /*16b0*/  FADD R3, R2, -12583039 ;  /* 0xcb40007f02037421 */ /* 0x000fe20000000000 */
[----:B------:R-:W-:Y:S01]  /*16c0*/  FADD R7, R14, -12583039 ;  /* 0xcb40007f0e077421 */ /* 0x000fe20000000000 */
[----:B------:R-:W-:Y:S02]  /*16d0*/  SHF.L.U32 R2, R2, 0x17, RZ ;  /* 0x0000001702027819 */ /* 0x000fe400000006ff */
        /* <DEDUP_REMOVED lines=8> */
[----:B-1----:R-:W-:-:S04]  /*1760*/  FMUL R2, R2, R3 ;  /* 0x0000000302027220 */ /* 0x002fc80000400000 */
[----:B------:R-:W-:-:S04]  /*1770*/  FADD R13, RZ, R2 ;  /* 0x00000002ff0d7221 */ /* 0x000fc80000000000 */
[----:B------:R-:W-:-:S07]  /*1780*/  FADD R13, R13, R0 ;  /* 0x000000000d0d7221 */ /* 0x000fce0000000000 */
[----:B------:R-:W-:Y:S05]  /*1790*/  WARPSYNC.COLLECTIVE R15, `(.L_x_5422) ;  /* 0x000000000f087348 */ /* 0x000fea0003c00000 */
[----:B------:R0:W1:Y:S02]  /*17a0*/  SHFL.BFLY P6, R14, R13, R12, R11 ;  /* 0x0c00000c0d0e7389 */ /* 0x00006400000c000b */
[----:B01----:R-:W-:Y:S05]  /*17b0*/  ENDCOLLECTIVE ;  /* 0x000000000000791b */ /* 0x003fea0003800000 */
.L_x_5422:
[----:B------:R-:W-:Y:S02]  /*17c0*/  HFMA2 R12, -RZ, RZ, 0, 4.76837158203125e-07 ;  /* 0x00000008ff0c7431 */ /* 0x000fe400000001ff */
[----:B------:R-:W-:-:S04]  /*17d0*/  FADD R3, R13, R14 ;  /* 0x0000000e0d037221 */ /* 0x000fc80000000000 */
[----:B------:R-:W-:-:S07]  /*17e0*/  IMAD.MOV.U32 R13, RZ, RZ, R3 ;  /* 0x000000ffff0d7224 */ /* 0x000fce00078e0003 */
[----:B------:R-:W-:Y:S05]  /*17f0*/  WARPSYNC.COLLECTIVE R15, `(.L_x_5423) ;  /* 0x000000000f087348 */ /* 0x000fea0003c00000 */
[----:B------:R0:W1:Y:S02]  /*1800*/  SHFL.BFLY P6, R14, R13, R12, R11 ;  /* 0x0c00000c0d0e7389 */ /* 0x00006400000c000b */
[----:B01----:R-:W-:Y:S05]  /*1810*/  ENDCOLLECTIVE ;  /* 0x000000000000791b */ /* 0x003fea0003800000 */
.L_x_5423:
[----:B------:R-:W-:Y:S02]  /*1820*/  IMAD.MOV.U32 R12, RZ, RZ, 0x4 ;  /* 0x00000004ff0c7424 */ /* 0x000fe400078e00ff */
[----:B------:R-:W-:-:S04]  /*1830*/  FADD R6, R3, R14 ;  /* 0x0000000e03067221 */ /* 0x000fc80000000000 */
[----:B------:R-:W-:-:S07]  /*1840*/  IMAD.MOV.U32 R13, RZ, RZ, R6 ;  /* 0x000000ffff0d7224 */ /* 0x000fce00078e0006 */
[----:B------:R-:W-:Y:S05]  /*1850*/  WARPSYNC.COLLECTIVE R15, `(.L_x_5424) ;  /* 0x000000000f087348 */ /* 0x000fea0003c00000 */
[----:B------:R0:W1:Y:S02]  /*1860*/  SHFL.BFLY P6, R14, R13, R12, R11 ;  /* 0x0c00000c0d0e7389 */ /* 0x00006400000c000b */
[----:B01----:R-:W-:Y:S05]  /*1870*/  ENDCOLLECTIVE ;  /* 0x000000000000791b */ /* 0x003fea0003800000 */
.L_x_5424:
[----:B------:R-:W-:Y:S01]  /*1880*/  MOV R12, 0x2 ;  /* 0x00000002000c7802 */ /* 0x000fe20000000f00 */
[----:B------:R-:W-:-:S04]  /*1890*/  FADD R7, R6, R14 ;  /* 0x0000000e06077221 */ /* 0x000fc80000000000 */
[----:B------:R-:W-:-:S07]  /*18a0*/  IMAD.MOV.U32 R13, RZ, RZ, R7 ;  /* 0x000000ffff0d7224 */ /* 0x000fce00078e0007 */
[----:B------:R-:W-:Y:S05]  /*18b0*/  WARPSYNC.COLLECTIVE R15, `(.L_x_5425) ;  /* 0x000000000f087348 */ /* 0x000fea0003c00000 */
[----:B------:R0:W1:Y:S02]  /*18c0*/  SHFL.BFLY P6, R14, R13, R12, R11 ;  /* 0x0c00000c0d0e7389 */ /* 0x00006400000c000b */
[----:B01----:R-:W-:Y:S05]  /*18d0*/  ENDCOLLECTIVE ;  /* 0x000000000000791b */ /* 0x003fea0003800000 */
.L_x_5425:
[----:B------:R-:W-:Y:S02]  /*18e0*/  IMAD.MOV.U32 R12, RZ, RZ, 0x1 ;  /* 0x00000001ff0c7424 */ /* 0x000fe400078e00ff */
[----:B------:R-:W-:-:S04]  /*18f0*/  FADD R17, R7, R14 ;  /* 0x0000000e07117221 */ /* 0x000fc80000000000 */
[----:B------:R-:W-:-:S07]  /*1900*/  IMAD.MOV.U32 R13, RZ, RZ, R17 ;  /* 0x000000ffff0d7224 */ /* 0x000fce00078e0011 */
[----:B------:R-:W-:Y:S05]  /*1910*/  WARPSYNC.COLLECTIVE R15, `(.L_x_5426) ;  /* 0x000000000f087348 */ /* 0x000fea0003c00000 */
[----:B------:R0:W1:Y:S02]  /*1920*/  SHFL.BFLY P6, R14, R13, R12, R11 ;  /* 0x0c00000c0d0e7389 */ /* 0x00006400000c000b */
[----:B01----:R-:W-:Y:S05]  /*1930*/  ENDCOLLECTIVE ;  /* 0x000000000000791b */ /* 0x003fea0003800000 */
.L_x_5426:
[----:B------:R-:W-:Y:S05]  /*1940*/  BRA `(.L_x_5427) ;  /* 0xfffffff400ec7947 */ /* 0x000fea000383ffff */
        .weak           $__internal_71_$__cuda_sm3x_div_rn_noftz_f32_slowpath
        .type           $__internal_71_$__cuda_sm3x_div_rn_noftz_f32_slowpath,@function
        .size           $__internal_71_$__cuda_sm3x_div_rn_noftz_f32_slowpath,(.L_x_37448 - $__internal_71_$__cuda_sm3x_div_rn_noftz_f32_slowpath)
$__internal_71_$__cuda_sm3x_div_rn_noftz_f32_slowpath:
        /* <DEDUP_REMOVED lines=35> */
.L_x_5429:
        /* <DEDUP_REMOVED lines=30> */
[-CC-:B------:R-:W-:Y:S01]  /*1d60*/  FFMA.RM R14, R13, R17.reuse, R18.reuse ;  /* 0x000000110d0e7223 */ /* 0x180fe20000004012 */
[C---:B------:R-:W-:Y:S02]  /*1d70*/  ISETP.NE.AND P2, PT, R15.reuse, RZ, PT ;  /* 0x000000ff0f00720c */ /* 0x040fe40003f45270 */
[----:B------:R-:W-:Y:S02]  /*1d80*/  ISETP.NE.AND P1, PT, R15, RZ, PT ;  /* 0x000000ff0f00720c */ /* 0x000fe40003f25270 */
[----:B------:R-:W-:Y:S01]  /*1d90*/  LOP3.LUT R11, R7, 0x7fffff, RZ, 0xc0, !PT ;  /* 0x007fffff070b7812 */ /* 0x000fe200078ec0ff */
[----:B------:R-:W-:Y:S01]  /*1da0*/  FFMA.RP R7, R13, R17, R18 ;  /* 0x000000110d077223 */ /* 0x000fe20000008012 */
        /* <DEDUP_REMOVED lines=16> */
.L_x_5436:
[----:B------:R-:W-:-:S04]  /*1eb0*/  LOP3.LUT R2, R2, 0x80000000, RZ, 0xc0, !PT ;  /* 0x8000000002027812 */ /* 0x000fc800078ec0ff */
[----:B------:R-:W-:Y:S01]  /*1ec0*/  LOP3.LUT R2, R2, 0x7f800000, RZ, 0xfc, !PT ;  /* 0x7f80000002027812 */ /* 0x000fe200078efcff */
[----:B------:R-:W-:Y:S06]  /*1ed0*/  BRA `(.L_x_5437) ;  /* 0x0000000000047947 */ /* 0x000fec0003800000 */
.L_x_5435:
[----:B------:R-:W-:-:S07]  /*1ee0*/  LEA R2, R14, R2, 0x17 ;  /* 0x000000020e027211 */ /* 0x000fce00078eb8ff */
.L_x_5437:
[----:B------:R-:W-:Y:S05]  /*1ef0*/  BSYNC.RECONVERGENT B3 ;  /* 0x0000000000037941 */ /* 0x000fea0003800200 */
.L_x_5434:
[----:B------:R-:W-:Y:S05]  /*1f00*/  BRA `(.L_x_5438) ;  /* 0x0000000000207947 */ /* 0x000fea0003800000 */
.L_x_5433:
[----:B------:R-:W-:-:S04]  /*1f10*/  LOP3.LUT R2, R13, 0x80000000, R2, 0x48, !PT ;  /* 0x800000000d027812 */ /* 0x000fc800078e4802 */
[----:B------:R-:W-:Y:S01]  /*1f20*/  LOP3.LUT R2, R2, 0x7f800000, RZ, 0xfc, !PT ;  /* 0x7f80000002027812 */ /* 0x000fe200078efcff */
[----:B------:R-:W-:Y:S06]  /*1f30*/  BRA `(.L_x_5438) ;  /* 0x0000000000147947 */ /* 0x000fec0003800000 */
.L_x_5432:
[----:B------:R-:W-:Y:S01]  /*1f40*/  LOP3.LUT R2, R13, 0x80000000, R2, 0x48, !PT ;  /* 0x800000000d027812 */ /* 0x000fe200078e4802 */
[----:B------:R-:W-:Y:S06]  /*1f50*/  BRA `(.L_x_5438) ;  /* 0x00000000000c7947 */ /* 0x000fec0003800000 */
.L_x_5431:
[----:B------:R-:W0:Y:S01]  /*1f60*/  MUFU.RSQ R2, -QNAN ;  /* 0xffc0000000027908 */ /* 0x000e220000001400 */
[----:B------:R-:W-:Y:S05]  /*1f70*/  BRA `(.L_x_5438) ;  /* 0x0000000000047947 */ /* 0x000fea0003800000 */
.L_x_5430:
[----:B------:R-:W-:-:S07]  /*1f80*/  FADD.FTZ R2, R2, R3 ;  /* 0x0000000302027221 */ /* 0x000fce0000010000 */
.L_x_5438:
[----:B------:R-:W-:Y:S05]  /*1f90*/  BSYNC.RECONVERGENT B2 ;  /* 0x0000000000027941 */ /* 0x000fea0003800200 */
.L_x_5428:
[----:B------:R-:W-:-:S04]  /*1fa0*/  IMAD.MOV.U32 R13, RZ, RZ, 0x0 ;  /* 0x00000000ff0d7424 */ /* 0x000fc800078e00ff */
[----:B0-----:R-:W-:Y:S05]  /*1fb0*/  RET.REL.NODEC R12 `(_Z15SoftmaxWarpImplI22BroadcastScaleMaskLoadIffbLm4EiE11DirectStoreIffEfLi1ELi2ELi32ELi1ELb0EL9Algorithm0EEvT_T0_ll) ;  /* 0xffffffe00c107950 */ /* 0x001fea0003c3ffff */
.L_x_5439:
        /* <DEDUP_REMOVED lines=12> */
.L_x_37448:


//--------------------- .text._Z15SoftmaxWarpImplI22BroadcastScaleMaskLoadIffbLm4EiE11DirectStoreIffEfLi1ELi1ELi32ELi1ELb1EL9Algorithm0EEvT_T0_ll --------------------------
	.section	.text._Z15SoftmaxWarpImplI22BroadcastScaleMaskLoadIffbLm4EiE11DirectStoreIffEfLi1ELi1ELi32ELi1ELb1EL9Algorithm0EEvT_T0_ll,"ax",@progbits
	.align	128
        .global         _Z15SoftmaxWarpImplI22BroadcastScaleMaskLoadIffbLm4EiE11DirectStoreIffEfLi1ELi1ELi32ELi1ELb1EL9Algorithm0EEvT_T0_ll
        .type           _Z15SoftmaxWarpImplI22BroadcastScaleMaskLoadIffbLm4EiE11DirectStoreIffEfLi1ELi1ELi32ELi1ELb1EL9Algorithm0EEvT_T0_ll,@function
        .size           _Z15SoftmaxWarpImplI22BroadcastScaleMaskLoadIffbLm4EiE11DirectStoreIffEfLi1ELi1ELi32ELi1ELb1EL9Algorithm0EEvT_T0_ll,(.L_x_37449 - _Z15SoftmaxWarpImplI22BroadcastScaleMaskLoadIffbLm4EiE11DirectStoreIffEfLi1ELi1ELi32ELi1ELb1EL9Algorithm0EEvT_T0_ll)
        .other          _Z15SoftmaxWarpImplI22BroadcastScaleMaskLoadIffbLm4EiE11DirectStoreIffEfLi1ELi1ELi32ELi1ELb1EL9Algorithm0EEvT_T0_ll,@"STO_CUDA_ENTRY STV_DEFAULT"
_Z15SoftmaxWarpImplI22BroadcastScaleMaskLoadIffbLm4EiE11DirectStoreIffEfLi1ELi1ELi32ELi1ELb1EL9Algorithm0EEvT_T0_ll:
.text._Z15SoftmaxWarpImplI22BroadcastScaleMaskLoadIffbLm4EiE11DirectStoreIffEfLi1ELi1ELi32ELi1ELb1EL9Algorithm0EEvT_T0_ll:
        /* <DEDUP_REMOVED lines=15> */
[----:B------:R-:W-:Y:S02]  /*00f0*/  IMAD.MOV.U32 R8, RZ, RZ, 0xfe ;  /* 0x000000feff087424 */ /* 0x000fe400078e00ff */
[----:B------:R3:W4:Y:S01]  /*0100*/  LDC.64 R2, c[0x4][R0] ;  /* 0x0100000000027b82 */ /* 0x0007220000000a00 */
[----:B------:R-:W5:Y:S01]  /*0110*/  LDCU.64 UR6, c[0x4][0x1368] ;  /* 0x01026d00ff0677ac */ /* 0x000f620008000a00 */
[----:B------:R-:W-:Y:S02]  /*0120*/  IMAD.MOV.U32 R12, RZ, RZ, 0x1 ;  /* 0x00000001ff0c7424 */ /* 0x000fe400078e00ff */
[----:B------:R-:W-:Y:S01]  /*0130*/  IMAD.MOV.U32 R13, RZ, RZ, RZ ;  /* 0x000000ffff0d7224 */ /* 0x000fe200078e00ff */
[----:B------:R-:W1:Y:S01]  /*0140*/  LDCU.64 UR8, c[0x4][0x1000] ;  /* 0x01020000ff0877ac */ /* 0x000e620008000a00 */
[----:B--2---:R-:W-:-:S02]  /*0150*/  IMAD.U32 R4, RZ, RZ, UR4 ;  /* 0x00000004ff047e24 */ /* 0x004fc4000f8e00ff */
[----:B------:R-:W-:Y:S02]  /*0160*/  IMAD.U32 R5, RZ, RZ, UR5 ;  /* 0x00000005ff057e24 */ /* 0x000fe4000f8e00ff */
[----:B-----5:R-:W-:Y:S02]  /*0170*/  IMAD.U32 R6, RZ, RZ, UR6 ;  /* 0x00000006ff067e24 */ /* 0x020fe4000f8e00ff */
[----:B------:R-:W-:Y:S01]  /*0180*/  IMAD.U32 R7, RZ, RZ, UR7 ;  /* 0x00000007ff077e24 */ /* 0x000fe2000f8e00ff */
[----:B-1----:R-:W-:Y:S01]  /*0190*/  MOV R10, UR8 ;  /* 0x00000008000a7c02 */ /* 0x002fe20008000f00 */
[----:B---3--:R-:W-:-:S07]  /*01a0*/  IMAD.U32 R11, RZ, RZ, UR9 ;  /* 0x00000009ff0b7e24 */ /* 0x008fce000f8e00ff */
[----:B------:R-:W-:-:S07]  /*01b0*/  LEPC R20, `(.L_x_5440) ;  /* 0x000000001014794e */ /* 0x000fce0000000000 */
[----:B0---4-:R-:W-:Y:S05]  /*01c0*/  CALL.ABS.NOINC R2 ;  /* 0x0000000002007343 */ /* 0x011fea0003c00000 */
.L_x_5440:
        /* <DEDUP_REMOVED lines=15> */
[----:B------:R-:W3:Y:S08]  /*02c0*/  LDC R17, c[0x0][0x3c0] ;  /* 0x0000f000ff117b82 */ /* 0x000ef00000000800 */
[----:B------:R-:W4:Y:S08]  /*02d0*/  LDC.64 R4, c[0x0][0x358] ;  /* 0x0000d600ff047b82 */ /* 0x000f300000000a00 */
[----:B------:R-:W0:Y:S08]  /*02e0*/  LDC.64 R8, c[0x0][0x3a0] ;  /* 0x0000e800ff087b82 */ /* 0x000e300000000a00 */
[----:B------:R-:W0:Y:S02]  /*02f0*/  LDC.64 R6, c[0x0][0x3a8] ;  /* 0x0000ea00ff067b82 */ /* 0x000e240000000a00 */
.L_x_5449:
[----:B0-----:R-:W-:Y:S01]  /*0300*/  ISETP.GE.U32.AND P0, PT, R20, UR44, PT ;  /* 0x0000002c14007c0c */ /* 0x001fe2000bf06070 */
[----:B------:R-:W-:Y:S01]  /*0310*/  BSSY.RECONVERGENT B1, `(.L_x_5442) ;  /* 0x0000074000017945 */ /* 0x000fe20003800200 */
[----:B------:R-:W-:Y:S01]  /*0320*/  MOV R22, 0xff800000 ;  /* 0xff80000000167802 */ /* 0x000fe20000000f00 */
[----:B------:R-:W-:Y:S01]  /*0330*/  IMAD.MOV.U32 R13, RZ, RZ, -0x800000 ;  /* 0xff800000ff0d7424 */ /* 0x000fe200078e00ff */
[----:B------:R-:W-:-:S13]  /*0340*/  ISETP.GE.AND.EX P0, PT, RZ, UR45, PT, P0 ;  /* 0x0000002dff007c0c */ /* 0x000fda000bf06300 */
[----:B------:R-:W-:Y:S05]  /*0350*/  @P0 BRA `(.L_x_5443) ;  /* 0x0000000400bc0947 */ /* 0x000fea0003800000 */
[----:B-1----:R-:W-:Y:S01]  /*0360*/  IABS R11, R19 ;  /* 0x00000013000b7213 */ /* 0x002fe20000000000 */
[----:B------:R-:W-:Y:S01]  /*0370*/  IMAD R0, R16, UR52, R20 ;  /* 0x0000003410007c24 */ /* 0x000fe2000f8e0214 */
[C---:B----4-:R-:W-:Y:S02]  /*0380*/  R2UR UR6, R4.reuse ;  /* 0x00000000040672ca */ /* 0x050fe400000e0000 */
[----:B------:R-:W0:Y:S01]  /*0390*/  I2F.RP R12, R11 ;  /* 0x0000000b000c7306 */ /* 0x000e220000209400 */
[C---:B------:R-:W-:Y:S02]  /*03a0*/  R2UR UR7, R5.reuse ;  /* 0x00000000050772ca */ /* 0x040fe400000e0000 */
[----:B------:R-:W-:Y:S02]  /*03b0*/  IABS R22, R0 ;  /* 0x0000000000167213 */ /* 0x000fe40000000000 */
[----:B------:R-:W-:Y:S02]  /*03c0*/  R2UR UR4, R4 ;  /* 0x00000000040472ca */ /* 0x000fe400000e0000 */
[----:B------:R-:W-:Y:S01]  /*03d0*/  R2UR UR5, R5 ;  /* 0x00000000050572ca */ /* 0x000fe200000e0000 */
[----:B0-----:R-:W0:Y:S02]  /*03e0*/  MUFU.RCP R12, R12 ;  /* 0x0000000c000c7308 */ /* 0x001e240000001000 */
[----:B0-----:R-:W-:Y:S01]  /*03f0*/  VIADD R2, R12, 0xffffffe ;  /* 0x0ffffffe0c027836 */ /* 0x001fe20000000000 */
[----:B--2---:R-:W-:-:S05]  /*0400*/  IABS R12, R18 ;  /* 0x00000012000c7213 */ /* 0x004fca0000000000 */
        /* <DEDUP_REMOVED lines=31> */
[----:B---3--:R-:W-:-:S03]  /*0600*/  IABS R14, R17 ;  /* 0x00000011000e7213 */ /* 0x008fc60000000000 */
        /* <DEDUP_REMOVED lines=35> */
[----:B------:R-:W-:Y:S02]  /*0840*/  ISETP.GE.AND P1, PT, R14, RZ, PT ;  /* 0x000000ff0e00720c */ /* 0x000fe40003f26270 */
[----:B------:R-:W-:-:S05]  /*0850*/  SHF.R.S64 R14, RZ, 0x1e, R0 ;  /* 0x0000001eff0e7819 */ /* 0x000fca0000001000 */
[----:B------:R-:W-:Y:S01]  /*0860*/  @P3 VIADD R23, R23, 0x1 ;  /* 0x0000000117173836 */ /* 0x000fe20000000000 */
[----:B-1----:R-:W-:-:S04]  /*0870*/  ISETP.NE.U32.AND P3, PT, R2, 0x1, PT ;  /* 0x000000010200780c */ /* 0x002fc80003f65070 */
[----:B------:R-:W-:Y:S02]  /*0880*/  ISETP.NE.AND.EX P3, PT, R3, RZ, PT, P3 ;  /* 0x000000ff0300720c */ /* 0x000fe40003f65330 */
[----:B------:R-:W-:Y:S02]  /*0890*/  @!P1 IADD3 R23, PT, PT, -R23, RZ, RZ ;  /* 0x000000ff17179210 */ /* 0x000fe40007ffe1ff */
[----:B0-----:R-:W-:Y:S02]  /*08a0*/  ISETP.NE.U32.AND P1, PT, R12, 0x1, PT ;  /* 0x000000010c00780c */ /* 0x001fe40003f25070 */
[----:B------:R-:W-:Y:S02]  /*08b0*/  @!P2 LOP3.LUT R23, RZ, R17, RZ, 0x33, !PT ;  /* 0x00000011ff17a212 */ /* 0x000fe400078e33ff */
[----:B------:R-:W-:Y:S02]  /*08c0*/  ISETP.NE.AND.EX P1, PT, R13, RZ, PT, P1 ;  /* 0x000000ff0d00720c */ /* 0x000fe40003f25310 */
[----:B------:R-:W-:Y:S01]  /*08d0*/  ISETP.NE.U32.AND P2, PT, R8, 0x1, PT ;  /* 0x000000010800780c */ /* 0x000fe20003f45070 */
[----:B------:R-:W-:Y:S01]  /*08e0*/  IMAD.MOV R3, RZ, RZ, -R23 ;  /* 0x000000ffff037224 */ /* 0x000fe200078e0a17 */
[----:B------:R-:W-:-:S02]  /*08f0*/  SEL R11, R11, RZ, P3 ;  /* 0x000000ff0b0b7207 */ /* 0x000fc40001800000 */
[----:B------:R-:W-:Y:S01]  /*0900*/  ISETP.NE.U32.AND P3, PT, R6, 0x1, PT ;  /* 0x000000010600780c */ /* 0x000fe20003f65070 */
[----:B------:R-:W-:Y:S01]  /*0910*/  IMAD R22, R17, R3, R22 ;  /* 0x0000000311167224 */ /* 0x000fe200078e0216 */
[----:B------:R-:W-:Y:S01]  /*0920*/  ISETP.NE.AND.EX P2, PT, R9, RZ, PT, P2 ;  /* 0x000000ff0900720c */ /* 0x000fe20003f45320 */
        /* <DEDUP_REMOVED lines=18> */
.L_x_5443:
[----:B------:R-:W-:Y:S05]  /*0a50*/  BSYNC.RECONVERGENT B1 ;  /* 0x0000000000017941 */ /* 0x000fea0003800200 */
.L_x_5442:
        /* <DEDUP_REMOVED lines=14> */
[----:B------:R-:W-:-:S04]  /*0b40*/  FADD R11, -R11, R22 ;  /* 0x000000160b0b7221 */ /* 0x000fc80000000100 */
[----:B------:R-:W-:-:S04]  /*0b50*/  FFMA.SAT R12, R11, R12, 0.5 ;  /* 0x3f0000000b0c7423 */ /* 0x000fc8000000200c */
[----:B------:R-:W-:-:S04]  /*0b60*/  FFMA.RM R12, R12, R15, 12582913 ;  /* 0x4b4000010c0c7423 */ /* 0x000fc8000000400f */
[----:B------:R-:W-:-:S04]  /*0b70*/  FADD R0, R12, -12583039 ;  /* 0xcb40007f0c007421 */ /* 0x000fc80000000000 */
[----:B------:R-:W-:-:S04]  /*0b80*/  FFMA R0, R11, 1.4426950216293334961, -R0 ;  /* 0x3fb8aa3b0b007823 */ /* 0x000fc80000000800 */
[----:B------:R-:W-:Y:S01]  /*0b90*/  FFMA R11, R11, 1.925963033500011079e-08, R0 ;  /* 0x32a570600b0b7823 */ /* 0x000fe20000000000 */
[----:B------:R-:W-:-:S05]  /*0ba0*/  SHF.L.U32 R0, R12, 0x17, RZ ;  /* 0x000000170c007819 */ /* 0x000fca00000006ff */
[----:B------:R-:W0:Y:S02]  /*0bb0*/  MUFU.EX2 R11, R11 ;  /* 0x0000000b000b7308 */ /* 0x000e240000000800 */
[----:B0-----:R-:W-:-:S04]  /*0bc0*/  FMUL R0, R0, R11 ;  /* 0x0000000b00007220 */ /* 0x001fc80000400000 */
[----:B------:R-:W-:-:S05]  /*0bd0*/  FADD R13, RZ, R0 ;  /* 0x00000000ff0d7221 */ /* 0x000fca0000000000 */
        /* <DEDUP_REMOVED lines=8> */
[----:B------:R0:W0:Y:S02]  /*0c60*/  SHFL.BFLY PT, R14, R23, 0x1, 0x1f ;  /* 0x0c201f00170e7f89 */ /* 0x00002400000e0000 */
.L_x_5461:
[----:B0-----:R-:W-:Y:S01]  /*0c70*/  FADD R3, R23, R14 ;  /* 0x0000000e17037221 */ /* 0x001fe20000000000 */
[----:B------:R-:W-:Y:S03]  /*0c80*/  BSSY.RECONVERGENT B1, `(.L_x_5445) ;  /* 0x000000c000017945 */ /* 0x000fe60003800200 */
[----:B------:R-:W0:Y:S08]  /*0c90*/  MUFU.RCP R2, R3 ;  /* 0x0000000300027308 */ /* 0x000e300000001000 */
[----:B------:R-:W5:Y:S01]  /*0ca0*/  FCHK P1, R0, R3 ;  /* 0x0000000300007302 */ /* 0x000f620000020000 */
[----:B0-----:R-:W-:-:S04]  /*0cb0*/  FFMA R11, -R3, R2, 1 ;  /* 0x3f800000030b7423 */ /* 0x001fc80000000102 */
[----:B------:R-:W-:-:S04]  /*0cc0*/  FFMA R11, R2, R11, R2 ;  /* 0x0000000b020b7223 */ /* 0x000fc80000000002 */
[----:B------:R-:W-:-:S04]  /*0cd0*/  FFMA R2, R0, R11, RZ ;  /* 0x0000000b00027223 */ /* 0x000fc800000000ff */
[----:B------:R-:W-:-:S04]  /*0ce0*/  FFMA R12, -R3, R2, R0 ;  /* 0x00000002030c7223 */ /* 0x000fc80000000100 */
[----:B------:R-:W-:Y:S01]  /*0cf0*/  FFMA R11, R11, R12, R2 ;  /* 0x0000000c0b0b7223 */ /* 0x000fe20000000002 */
[----:B-----5:R-:W-:Y:S06]  /*0d00*/  @!P1 BRA `(.L_x_5446) ;  /* 0x00000000000c9947 */ /* 0x020fec0003800000 */
[----:B------:R-:W-:-:S07]  /*0d10*/  MOV R2, 0xd30 ;  /* 0x00000d3000027802 */ /* 0x000fce0000000f00 */
[----:B-1234-:R-:W-:Y:S05]  /*0d20*/  CALL.REL.NOINC `($__internal_72_$__cuda_sm3x_div_rn_noftz_f32_slowpath) ;  /* 0x0000000400887944 */ /* 0x01efea0003c00000 */
[----:B------:R-:W-:-:S07]  /*0d30*/  IMAD.MOV.U32 R11, RZ, RZ, R0 ;  /* 0x000000ffff0b7224 */ /* 0x000fce00078e0000 */
.L_x_5446:
[----:B------:R-:W-:Y:S05]  /*0d40*/  BSYNC.RECONVERGENT B1 ;  /* 0x0000000000017941 */ /* 0x000fea0003800200 */
.L_x_5445:
[----:B------:R-:W-:Y:S04]  /*0d50*/  BSSY.RECONVERGENT B1, `(.L_x_5447) ;  /* 0x000000d000017945 */ /* 0x000fe80003800200 */
[----:B------:R-:W-:Y:S05]  /*0d60*/  @P0 BRA `(.L_x_5448) ;  /* 0x00000000002c0947 */ /* 0x000fea0003800000 */
[----:B------:R-:W-:Y:S01]  /*0d70*/  IMAD R13, R10, UR48, RZ ;  /* 0x000000300a0d7c24 */ /* 0x000fe2000f8e02ff */
[----:B----4-:R-:W-:Y:S01]  /*0d80*/  R2UR UR4, R4 ;  /* 0x00000000040472ca */ /* 0x010fe200000e0000 */
[----:B------:R-:W-:Y:S01]  /*0d90*/  IMAD.MOV.U32 R2, RZ, RZ, R20 ;  /* 0x000000ffff027224 */ /* 0x000fe200078e0014 */
[----:B------:R-:W-:Y:S01]  /*0da0*/  R2UR UR5, R5 ;  /* 0x00000000050572ca */ /* 0x000fe200000e0000 */
[----:B------:R-:W-:Y:S02]  /*0db0*/  IMAD.MOV.U32 R3, RZ, RZ, RZ ;  /* 0x000000ffff037224 */ /* 0x000fe400078e00ff */
[C---:B------:R-:W-:Y:S02]  /*0dc0*/  IMAD R13, R16.reuse, UR49, R13 ;  /* 0x00000031100d7c24 */ /* 0x040fe4000f8e020d */
[----:B------:R-:W-:-:S05]  /*0dd0*/  IMAD.WIDE.U32 R2, R16, UR48, R2 ;  /* 0x0000003010027c25 */ /* 0x000fca000f8e0002 */
[----:B------:R-:W-:Y:S02]  /*0de0*/  IADD3 R3, PT, PT, R3, R13, RZ ;  /* 0x0000000d03037210 */ /* 0x000fe40007ffe0ff */
[----:B------:R-:W-:-:S04]  /*0df0*/  LEA R12, P0, R2, UR50, 0x2 ;  /* 0x00000032020c7c11 */ /* 0x000fc8000f8010ff */
[----:B------:R-:W-:-:S05]  /*0e00*/  LEA.HI.X R13, R2, UR51, R3, 0x2, P0 ;  /* 0x00000033020d7c11 */ /* 0x000fca00080f1403 */
[----:B------:R0:W-:Y:S04]  /*0e10*/  STG.E desc[UR4][R12.64], R11 ;  /* 0x0000000b0c007986 */ /* 0x0001e8000c101904 */
.L_x_5448:
[----:B------:R-:W-:Y:S05]  /*0e20*/  BSYNC.RECONVERGENT B1 ;  /* 0x0000000000017941 */ /* 0x000fea0003800200 */
.L_x_5447:
[----:B------:R-:W-:-:S04]  /*0e30*/  IADD3 R16, P0, PT, R21, R16, RZ ;  /* 0x0000001015107210 */ /* 0x000fc80007f1e0ff */
[----:B------:R-:W-:Y:S02]  /*0e40*/  LEA.HI.X.SX32 R10, R21, R10, 0x1, P0 ;  /* 0x0000000a150a7211 */ /* 0x000fe400000f0eff */
[----:B------:R-:W-:-:S04]  /*0e50*/  ISETP.GE.U32.AND P0, PT, R16, UR46, PT ;  /* 0x0000002e10007c0c */ /* 0x000fc8000bf06070 */
[----:B------:R-:W-:-:S13]  /*0e60*/  ISETP.GE.AND.EX P0, PT, R10, UR47, PT, P0 ;  /* 0x0000002f0a007c0c */ /* 0x000fda000bf06300 */
[----:B------:R-:W-:Y:S05]  /*0e70*/  @!P0 BRA `(.L_x_5449) ;  /* 0xfffffff400208947 */ /* 0x000fea000383ffff */
[----:B------:R-:W-:Y:S05]  /*0e80*/  BSYNC B0 ;  /* 0x0000000000007941 */ /* 0x000fea0003800000 */
.L_x_5441:
[----:B------:R-:W-:Y:S05]  /*0e90*/  EXIT ;  /* 0x000000000000794d */ /* 0x000fea0003800000 */
.L_x_5444:
[----:B------:R-:W-:Y:S01]  /*0ea0*/  BSSY B1, `(.L_x_5450) ;  /* 0x0000007000017945 */ /* 0x000fe20003800000 */
[----:B------:R-:W-:Y:S02]  /*0eb0*/  IMAD.MOV.U32 R12, RZ, RZ, 0x10 ;  /* 0x00000010ff0c7424 */ /* 0x000fe400078e00ff */
[----:B------:R-:W-:Y:S02]  /*0ec0*/  IMAD.MOV.U32 R11, RZ, RZ, 0x1f ;  /* 0x0000001fff0b7424 */ /* 0x000fe400078e00ff */
[----:B------:R-:W-:-:S07]  /*0ed0*/  IMAD.MOV.U32 R15, RZ, RZ, -0x1 ;  /* 0xffffffffff0f7424 */ /* 0x000fce00078e00ff */
[----:B-1234-:R-:W-:Y:S05]  /*0ee0*/  WARPSYNC.COLLECTIVE R15, `(.L_x_5451) ;  /* 0x000000000f087348 */ /* 0x01efea0003c00000 */
[----:B------:R0:W0:Y:S02]  /*0ef0*/  SHFL.BFLY P6, R14, R13, R12, R11 ;  /* 0x0c00000c0d0e7389 */ /* 0x00002400000c000b */
[----:B01234-:R-:W-:Y:S05]  /*0f00*/  ENDCOLLECTIVE ;  /* 0x000000000000791b */ /* 0x01ffea0003800000 */
.L_x_5451:
[----:B------:R-:W-:Y:S05]  /*0f10*/  BSYNC B1 ;  /* 0x0000000000017941 */ /* 0x000fea0003800000 */
.L_x_5450:
[----:B------:R-:W-:Y:S01]  /*0f20*/  HFMA2 R12, -RZ, RZ, 0, 4.76837158203125e-07 ;  /* 0x00000008ff0c7431 */ /* 0x000fe200000001ff */
[----:B------:R-:W-:Y:S01]  /*0f30*/  FMNMX R13, R14, R13, !PT ;  /* 0x0000000d0e0d7209 */ /* 0x000fe20007800000 */
[----:B------:R-:W-:Y:S02]  /*0f40*/  IMAD.MOV.U32 R11, RZ, RZ, 0x1f ;  /* 0x0000001fff0b7424 */ /* 0x000fe400078e00ff */
[----:B------:R-:W-:Y:S02]  /*0f50*/  IMAD.MOV.U32 R15, RZ, RZ, -0x1 ;  /* 0xffffffffff0f7424 */ /* 0x000fe400078e00ff */
[----:B------:R-:W-:-:S07]  /*0f60*/  IMAD.MOV.U32 R23, RZ, RZ, 0x437c0000 ;  /* 0x437c0000ff177424 */ /* 0x000fce00078e00ff */
[----:B------:R-:W-:Y:S05]  /*0f70*/  WARPSYNC.COLLECTIVE R15, `(.L_x_5452) ;  /* 0x000000000f087348 */ /* 0x000fea0003c00000 */
[----:B------:R0:W1:Y:S02]  /*0f80*/  SHFL.BFLY P6, R14, R13, R12, R11 ;  /* 0x0c00000c0d0e7389 */ /* 0x00006400000c000b */
[----:B01----:R-:W-:Y:S05]  /*0f90*/  ENDCOLLECTIVE ;  /* 0x000000000000791b */ /* 0x003fea0003800000 */
.L_x_5452:
[----:B------:R-:W-:Y:S02]  /*0fa0*/  MOV R12, 0x4 ;  /* 0x00000004000c7802 */ /* 0x000fe40000000f00 */
[----:B------:R-:W-:-:S05]  /*0fb0*/  FMNMX R0, R13, R14, !PT ;  /* 0x0000000e0d007209 */ /* 0x000fca0007800000 */
[----:B------:R-:W-:-:S07]  /*0fc0*/  IMAD.MOV.U32 R13, RZ, RZ, R0 ;  /* 0x000000ffff0d7224 */ /* 0x000fce00078e0000 */
[----:B------:R-:W-:Y:S05]  /*0fd0*/  WARPSYNC.COLLECTIVE R15, `(.L_x_5453) ;  /* 0x000000000f087348 */ /* 0x000fea0003c00000 */
[----:B------:R0:W1:Y:S02]  /*0fe0*/  SHFL.BFLY P6, R14, R13, R12, R11 ;  /* 0x0c00000c0d0e7389 */ /* 0x00006400000c000b */
[----:B01----:R-:W-:Y:S05]  /*0ff0*/  ENDCOLLECTIVE ;  /* 0x000000000000791b */ /* 0x003fea0003800000 */
.L_x_5453:
[----:B------:R-:W-:Y:S01]  /*1000*/  IMAD.MOV.U32 R12, RZ, RZ, 0x2 ;  /* 0x00000002ff0c7424 */ /* 0x000fe200078e00ff */
[----:B------:R-:W-:Y:S01]  /*1010*/  FMNMX R2, R0, R14, !PT ;  /* 0x0000000e00027209 */ /* 0x000fe20007800000 */
[----:B------:R-:W-:-:S04]  /*1020*/  IMAD.MOV.U32 R0, RZ, RZ, 0x3bbb989d ;  /* 0x3bbb989dff007424 */ /* 0x000fc800078e00ff */
[----:B------:R-:W-:-:S07]  /*1030*/  IMAD.MOV.U32 R13, RZ, RZ, R2 ;  /* 0x000000ffff0d7224 */ /* 0x000fce00078e0002 */
[----:B------:R-:W-:Y:S05]  /*1040*/  WARPSYNC.COLLECTIVE R15, `(.L_x_5454) ;  /* 0x000000000f087348 */ /* 0x000fea0003c00000 */
[----:B------:R0:W1:Y:S02]  /*1050*/  SHFL.BFLY P6, R14, R13, R12, R11 ;  /* 0x0c00000c0d0e7389 */ /* 0x00006400000c000b */
[----:B01----:R-:W-:Y:S05]  /*1060*/  ENDCOLLECTIVE ;  /* 0x000000000000791b */ /* 0x003fea0003800000 */
.L_x_5454:
[----:B------:R-:W-:Y:S01]  /*1070*/  HFMA2 R12, -RZ, RZ, 0, 5.9604644775390625e-08 ;  /* 0x00000001ff0c7431 */ /* 0x000fe200000001ff */
[----:B------:R-:W-:-:S05]  /*1080*/  FMNMX R3, R2, R14, !PT ;  /* 0x0000000e02037209 */ /* 0x000fca0007800000 */
[----:B------:R-:W-:-:S07]  /*1090*/  IMAD.MOV.U32 R13, RZ, RZ, R3 ;  /* 0x000000ffff0d7224 */ /* 0x000fce00078e0003 */
[----:B------:R-:W-:Y:S05]  /*10a0*/  WARPSYNC.COLLECTIVE R15, `(.L_x_5455) ;  /* 0x000000000f087348 */ /* 0x000fea0003c00000 */
[----:B------:R0:W1:Y:S02]  /*10b0*/  SHFL.BFLY P6, R14, R13, R12, R11 ;  /* 0x0c00000c0d0e7389 */ /* 0x00006400000c000b */
[----:B01----:R-:W-:Y:S05]  /*10c0*/  ENDCOLLECTIVE ;  /* 0x000000000000791b */ /* 0x003fea0003800000 */
.L_x_5455:
[----:B------:R-:W-:Y:S02]  /*10d0*/  MOV R12, 0x10 ;  /* 0x00000010000c7802 */ /* 0x000fe40000000f00 */
[----:B------:R-:W-:-:S05]  /*10e0*/  FMNMX R3, R3, R14, !PT ;  /* 0x0000000e03037209 */ /* 0x000fca0007800000 */
[----:B------:R-:W-:-:S04]  /*10f0*/  FADD R3, -R3, R22 ;  /* 0x0000001603037221 */ /* 0x000fc80000000100 */
[----:B------:R-:W-:-:S04]  /*1100*/  FFMA.SAT R0, R3, R0, 0.5 ;  /* 0x3f00000003007423 */ /* 0x000fc80000002000 */
[----:B------:R-:W-:-:S04]  /*1110*/  FFMA.RM R0, R0, R23, 12582913 ;  /* 0x4b40000100007423 */ /* 0x000fc80000004017 */
[C---:B------:R-:W-:Y:S01]  /*1120*/  FADD R2, R0.reuse, -12583039 ;  /* 0xcb40007f00027421 */ /* 0x040fe20000000000 */
[----:B------:R-:W-:-:S03]  /*1130*/  IMAD.SHL.U32 R0, R0, 0x800000, RZ ;  /* 0x0080000000007824 */ /* 0x000fc600078e00ff */
[----:B------:R-:W-:-:S04]  /*1140*/  FFMA R2, R3, 1.4426950216293334961, -R2 ;  /* 0x3fb8aa3b03027823 */ /* 0x000fc80000000802 */
[----:B------:R-:W-:-:S06]  /*1150*/  FFMA R3, R3, 1.925963033500011079e-08, R2 ;  /* 0x32a5706003037823 */ /* 0x000fcc0000000002 */
[----:B------:R-:W0:Y:S02]  /*1160*/  MUFU.EX2 R3, R3 ;  /* 0x0000000300037308 */ /* 0x000e240000000800 */
[----:B0-----:R-:W-:-:S04]  /*1170*/  FMUL R0, R0, R3 ;  /* 0x0000000300007220 */ /* 0x001fc80000400000 */
[----:B------:R-:W-:-:S07]  /*1180*/  FADD R13, RZ, R0 ;  /* 0x00000000ff0d7221 */ /* 0x000fce0000000000 */
[----:B------:R-:W-:Y:S05]  /*1190*/  WARPSYNC.COLLECTIVE R15, `(.L_x_5456) ;  /* 0x000000000f087348 */ /* 0x000fea0003c00000 */
[----:B------:R0:W1:Y:S02]  /*11a0*/  SHFL.BFLY P6, R14, R13, R12, R11 ;  /* 0x0c00000c0d0e7389 */ /* 0x00006400000c000b */
[----:B01----:R-:W-:Y:S05]  /*11b0*/  ENDCOLLECTIVE ;  /* 0x000000000000791b */ /* 0x003fea0003800000 */
.L_x_5456:
[----:B------:R-:W-:Y:S02]  /*11c0*/  IMAD.MOV.U32 R12, RZ, RZ, 0x8 ;  /* 0x00000008ff0c7424 */ /* 0x000fe400078e00ff */
[----:B------:R-:W-:-:S04]  /*11d0*/  FADD R2, R13, R14 ;  /* 0x0000000e0d027221 */ /* 0x000fc80000000000 */
[----:B------:R-:W-:-:S07]  /*11e0*/  IMAD.MOV.U32 R13, RZ, RZ, R2 ;  /* 0x000000ffff0d7224 */ /* 0x000fce00078e0002 */
[----:B------:R-:W-:Y:S05]  /*11f0*/  WARPSYNC.COLLECTIVE R15, `(.L_x_5457) ;  /* 0x000000000f087348 */ /* 0x000fea0003c00000 */
[----:B------:R0:W1:Y:S02]  /*1200*/  SHFL.BFLY P6, R14, R13, R12, R11 ;  /* 0x0c00000c0d0e7389 */ /* 0x00006400000c000b */
[----:B01----:R-:W-:Y:S05]  /*1210*/  ENDCOLLECTIVE ;  /* 0x000000000000791b */ /* 0x003fea0003800000 */
.L_x_5457:
[----:B------:R-:W-:Y:S02]  /*1220*/  HFMA2 R12, -RZ, RZ, 0, 2.384185791015625e-07 ;  /* 0x00000004ff0c7431 */ /* 0x000fe400000001ff */
[----:B------:R-:W-:-:S04]  /*1230*/  FADD R3, R2, R14 ;  /* 0x0000000e02037221 */ /* 0x000fc80000000000 */
[----:B------:R-:W-:-:S07]  /*1240*/  IMAD.MOV.U32 R13, RZ, RZ, R3 ;  /* 0x000000ffff0d7224 */ /* 0x000fce00078e0003 */
[----:B------:R-:W-:Y:S05]  /*1250*/  WARPSYNC.COLLECTIVE R15, `(.L_x_5458) ;  /* 0x000000000f087348 */ /* 0x000fea0003c00000 */
[----:B------:R0:W1:Y:S02]  /*1260*/  SHFL.BFLY P6, R14, R13, R12, R11 ;  /* 0x0c00000c0d0e7389 */ /* 0x00006400000c000b */
[----:B01----:R-:W-:Y:S05]  /*1270*/  ENDCOLLECTIVE ;  /* 0x000000000000791b */ /* 0x003fea0003800000 */
.L_x_5458:
[----:B------:R-:W-:Y:S02]  /*1280*/  IMAD.MOV.U32 R12, RZ, RZ, 0x2 ;  /* 0x00000002ff0c7424 */ /* 0x000fe400078e00ff */
[----:B------:R-:W-:-:S04]  /*1290*/  FADD R22, R3, R14 ;  /* 0x0000000e03167221 */ /* 0x000fc80000000000 */
[----:B------:R-:W-:-:S07]  /*12a0*/  IMAD.MOV.U32 R13, RZ, RZ, R22 ;  /* 0x000000ffff0d7224 */ /* 0x000fce00078e0016 */
[----:B------:R-:W-:Y:S05]  /*12b0*/  WARPSYNC.COLLECTIVE R15, `(.L_x_5459) ;  /* 0x000000000f087348 */ /* 0x000fea0003c00000 */
[----:B------:R0:W1:Y:S02]  /*12c0*/  SHFL.BFLY P6, R14, R13, R12, R11 ;  /* 0x0c00000c0d0e7389 */ /* 0x00006400000c000b */
[----:B01----:R-:W-:Y:S05]  /*12d0*/  ENDCOLLECTIVE ;  /* 0x000000000000791b */ /* 0x003fea0003800000 */
.L_x_5459:
[----:B------:R-:W-:Y:S01]  /*12e0*/  MOV R12, 0x1 ;  /* 0x00000001000c7802 */ /* 0x000fe20000000f00 */
[----:B------:R-:W-:-:S04]  /*12f0*/  FADD R23, R22, R14 ;  /* 0x0000000e16177221 */ /* 0x000fc80000000000 */
[----:B------:R-:W-:-:S07]  /*1300*/  IMAD.MOV.U32 R13, RZ, RZ, R23 ;  /* 0x000000ffff0d7224 */ /* 0x000fce00078e0017 */
[----:B------:R-:W-:Y:S05]  /*1310*/  WARPSYNC.COLLECTIVE R15, `(.L_x_5460) ;  /* 0x000000000f087348 */ /* 0x000fea0003c00000 */
[----:B------:R0:W1:Y:S02]  /*1320*/  SHFL.BFLY P6, R14, R13, R12, R11 ;  /* 0x0c00000c0d0e7389 */ /* 0x00006400000c000b */
[----:B01----:R-:W-:Y:S05]  /*1330*/  ENDCOLLECTIVE ;  /* 0x000000000000791b */ /* 0x003fea0003800000 */
.L_x_5460:
[----:B------:R-:W-:Y:S05]  /*1340*/  BRA `(.L_x_5461) ;  /* 0xfffffff800487947 */ /* 0x000fea000383ffff */
        .weak           $__internal_72_$__cuda_sm3x_div_rn_noftz_f32_slowpath
        .type           $__internal_72_$__cuda_sm3x_div_rn_noftz_f32_slowpath,@function
        .size           $__internal_72_$__cuda_sm3x_div_rn_noftz_f32_slowpath,(.L_x_37449 - $__internal_72_$__cuda_sm3x_div_rn_noftz_f32_slowpath)
$__internal_72_$__cuda_sm3x_div_rn_noftz_f32_slowpath:
[----:B------:R-:W-:Y:S01]  /*1350*/  SHF.R.U32.HI R11, RZ, 0x17, R3 ;  /* 0x00000017ff0b7819 */ /* 0x000fe20000011603 */
[----:B------:R-:W-:Y:S01]  /*1360*/  BSSY.RECONVERGENT B2, `(.L_x_5462) ;  /* 0x0000064000027945 */ /* 0x000fe20003800200 */
[--C-:B------:R-:W-:Y:S01]  /*1370*/  SHF.R.U32.HI R12, RZ, 0x17, R0.reuse ;  /* 0x00000017ff0c7819 */ /* 0x100fe20000011600 */
[----:B------:R-:W-:Y:S01]  /*1380*/  IMAD.MOV.U32 R13, RZ, RZ, R0 ;  /* 0x000000ffff0d7224 */ /* 0x000fe200078e0000 */
        /* <DEDUP_REMOVED lines=32> */
.L_x_5463:
        /* <DEDUP_REMOVED lines=51> */
.L_x_5470:
[----:B------:R-:W-:-:S04]  /*18c0*/  LOP3.LUT R0, R0, 0x80000000, RZ, 0xc0, !PT ;  /* 0x8000000000007812 */ /* 0x000fc800078ec0ff */
[----:B------:R-:W-:Y:S01]  /*18d0*/  LOP3.LUT R0, R0, 0x7f800000, RZ, 0xfc, !PT ;  /* 0x7f80000000007812 */ /* 0x000fe200078efcff */
[----:B------:R-:W-:Y:S06]  /*18e0*/  BRA `(.L_x_5471) ;  /* 0x0000000000047947 */ /* 0x000fec0003800000 */
.L_x_5469:
[----:B------:R-:W-:-:S07]  /*18f0*/  IMAD R0, R15, 0x800000, R0 ;  /* 0x008000000f007824 */ /* 0x000fce00078e0200 */
.L_x_5471:
[----:B------:R-:W-:Y:S05]  /*1900*/  BSYNC.RECONVERGENT B3 ;  /* 0x0000000000037941 */ /* 0x000fea0003800200 */
.L_x_5468:
[----:B------:R-:W-:Y:S05]  /*1910*/  BRA `(.L_x_5472) ;  /* 0x0000000000207947 */ /* 0x000fea0003800000 */
.L_x_5467:
[----:B------:R-:W-:-:S04]  /*1920*/  LOP3.LUT R0, R14, 0x80000000, R13, 0x48, !PT ;  /* 0x800000000e007812 */ /* 0x000fc800078e480d */
[----:B------:R-:W-:Y:S01]  /*1930*/  LOP3.LUT R0, R0, 0x7f800000, RZ, 0xfc, !PT ;  /* 0x7f80000000007812 */ /* 0x000fe200078efcff */
[----:B------:R-:W-:Y:S06]  /*1940*/  BRA `(.L_x_5472) ;  /* 0x0000000000147947 */ /* 0x000fec0003800000 */
.L_x_5466:
[----:B------:R-:W-:Y:S01]  /*1950*/  LOP3.LUT R0, R14, 0x80000000, R13, 0x48, !PT ;  /* 0x800000000e007812 */ /* 0x000fe200078e480d */
[----:B------:R-:W-:Y:S06]  /*1960*/  BRA `(.L_x_5472) ;  /* 0x00000000000c7947 */ /* 0x000fec0003800000 */
.L_x_5465:
[----:B------:R-:W0:Y:S01]  /*1970*/  MUFU.RSQ R0, -QNAN ;  /* 0xffc0000000007908 */ /* 0x000e220000001400 */
[----:B------:R-:W-:Y:S05]  /*1980*/  BRA `(.L_x_5472) ;  /* 0x0000000000047947 */ /* 0x000fea0003800000 */
.L_x_5464:
[----:B------:R-:W-:-:S07]  /*1990*/  FADD.FTZ R0, R0, R3 ;  /* 0x0000000300007221 */ /* 0x000fce0000010000 */
.L_x_5472:
[----:B------:R-:W-:Y:S05]  /*19a0*/  BSYNC.RECONVERGENT B2 ;  /* 0x0000000000027941 */ /* 0x000fea0003800200 */
.L_x_5462:
[----:B------:R-:W-:-:S04]  /*19b0*/  IMAD.MOV.U32 R3, RZ, RZ, 0x0 ;  /* 0x00000000ff037424 */ /* 0x000fc800078e00ff */
[----:B0-----:R-:W-:Y:S05]  /*19c0*/  RET.REL.NODEC R2 `(_Z15SoftmaxWarpImplI22BroadcastScaleMaskLoadIffbLm4EiE11DirectStoreIffEfLi1ELi1ELi32ELi1ELb1EL9Algorithm0EEvT_T0_ll) ;  /* 0xffffffe4028c7950 */ /* 0x001fea0003c3ffff */
.L_x_5473:
        /* <DEDUP_REMOVED lines=11> */
.L_x_37449:


//--------------------- .text._Z15SoftmaxWarpImplI22BroadcastScaleMaskLoadIffbLm4EiE11DirectStoreIffEfLi1ELi1ELi32ELi1ELb0EL9Algorithm0EEvT_T0_ll --------------------------
	.section	.text._Z15SoftmaxWarpImplI22BroadcastScaleMaskLoadIffbLm4EiE11DirectStoreIffEfLi1ELi1ELi32ELi1ELb0EL9Algorithm0EEvT_T0_ll,"ax",@progbits
	.align	128
        .global         _Z15SoftmaxWarpImplI22BroadcastScaleMaskLoadIffbLm4EiE11DirectStoreIffEfLi1ELi1ELi32ELi1ELb0EL9Algorithm0EEvT_T0_ll
        .type           _Z15SoftmaxWarpImplI22BroadcastScaleMaskLoadIffbLm4EiE11DirectStoreIffEfLi1ELi1ELi32ELi1ELb0EL9Algorithm0EEvT_T0_ll,@function
        .size           _Z15SoftmaxWarpImplI22BroadcastScaleMaskLoadIffbLm4EiE11DirectStoreIffEfLi1ELi1ELi32ELi1ELb0EL9Algorithm0EEvT_T0_ll,(.L_x_37450 - _Z15SoftmaxWarpImplI22BroadcastScaleMaskLoadIffbLm4EiE11DirectStoreIffEfLi1ELi1ELi32ELi1ELb0EL9Algorithm0EEvT_T0_ll)
        .other          _Z15SoftmaxWarpImplI22BroadcastScaleMaskLoadIffbLm4EiE11DirectStoreIffEfLi1ELi1ELi32ELi1ELb0EL9Algorithm0EEvT_T0_ll,@"STO_CUDA_ENTRY STV_DEFAULT"
_Z15SoftmaxWarpImplI22BroadcastScaleMaskLoadIffbLm4EiE11DirectStoreIffEfLi1ELi1ELi32ELi1ELb0EL9Algorithm0EEvT_T0_ll:
.text._Z15SoftmaxWarpImplI22BroadcastScaleMaskLoadIffbLm4EiE11DirectStoreIffEfLi1ELi1ELi32ELi1ELb0EL9Algorithm0EEvT_T0_ll:
[----:B------:R-:W0:Y:S01]  /*0000*/  LDC R1, c[0x0][0x37c] ;  /* 0x0000df00ff017b82 */ /* 0x000e220000000800 */
[----:B------:R-:W1:Y:S01]  /*0010*/  LDCU.64 UR4, c[0x0][0x410] ;  /* 0x00008200ff0477ac */ /* 0x000e620008000a00 */
[----:B------:R-:W2:Y:S01]  /*0020*/  LDCU UR50, c[0x0][0x3e8] ;  /* 0x00007d00ff3277ac */ /* 0x000ea20008000800 */
[----:B------:R-:W3:Y:S01]  /*0030*/  LDCU UR51, c[0x0][0x3f4] ;  /* 0x00007e80ff3377ac */ /* 0x000ee20008000800 */
[----:B------:R-:W4:Y:S01]  /*0040*/  LDCU.64 UR48, c[0x0][0x3f8] ;  /* 0x00007f00ff3077ac */ /* 0x000f220008000a00 */
[----:B------:R-:W0:Y:S01]  /*0050*/  LDCU.128 UR36, c[0x0][0x3d0] ;  /* 0x00007a00ff2477ac */ /* 0x000e220008000c00 */
[----:B-1----:R-:W-:Y:S01]  /*0060*/  UISETP.GE.U32.AND UP0, UPT, UR4, 0x21, UPT ;  /* 0x000000210400788c */ /* 0x002fe2000bf06070 */
[----:B------:R-:W1:Y:S03]  /*0070*/  LDCU.128 UR40, c[0x0][0x380] ;  /* 0x00007000ff2877ac */ /* 0x000e660008000c00 */
[----:B------:R-:W-:Y:S01]  /*0080*/  UISETP.GE.AND.EX UP0, UPT, UR5, URZ, UPT, UP0 ;  /* 0x000000ff0500728c */ /* 0x000fe2000bf06300 */
[----:B------:R-:W0:Y:S08]  /*0090*/  LDCU.128 UR44, c[0x0][0x400] ;  /* 0x00008000ff2c77ac */ /* 0x000e300008000c00 */
        /* <DEDUP_REMOVED lines=10> */
[----:B------:R-:W-:-:S02]  /*0140*/  IMAD.U32 R5, RZ, RZ, UR5 ;  /* 0x00000005ff057e24 */ /* 0x000fc4000f8e00ff */
[----:B-----5:R-:W-:Y:S02]  /*0150*/  IMAD.U32 R6, RZ, RZ, UR6 ;  /* 0x00000006ff067e24 */ /* 0x020fe4000f8e00ff */
[----:B------:R-:W-:Y:S01]  /*0160*/  IMAD.U32 R7, RZ, RZ, UR7 ;  /* 0x00000007ff077e24 */ /* 0x000fe2000f8e00ff */
[----:B-1----:R-:W-:Y:S01]  /*0170*/  MOV R10, UR8 ;  /* 0x00000008000a7c02 */ /* 0x002fe20008000f00 */
[----:B---3--:R-:W-:-:S07]  /*0180*/  IMAD.U32 R11, RZ, RZ, UR9 ;  /* 0x00000009ff0b7e24 */ /* 0x008fce000f8e00ff */
[----:B------:R-:W-:-:S07]  /*0190*/  LEPC R20, `(.L_x_5474) ;  /* 0x000000001014794e */ /* 0x000fce0000000000 */
[----:B0---4-:R-:W-:Y:S05]  /*01a0*/  CALL.ABS.NOINC R2 ;  /* 0x0000000002007343 */ /* 0x011fea0003c00000 */
.L_x_5474:
        /* <DEDUP_REMOVED lines=19> */
.L_x_5479:
[----:B-1----:R-:W-:Y:S01]  /*02e0*/  IABS R11, R19 ;  /* 0x00000013000b7213 */ /* 0x002fe20000000000 */
[----:B0-----:R-:W-:Y:S01]  /*02f0*/  IMAD R0, R16, UR50, R20 ;  /* 0x0000003210007c24 */ /* 0x001fe2000f8e0214 */
        /* <DEDUP_REMOVED lines=105> */
[----:B------:R-:W-:Y:S01]  /*0990*/  UMOV UR4, 0xffffffff ;  /* 0xffffffff00047882 */ /* 0x000fe20000000000 */
[----:B--2---:R-:W-:Y:S01]  /*09a0*/  ISETP.NE.AND P0, PT, R2, RZ, PT ;  /* 0x000000ff0200720c */ /* 0x004fe20003f05270 */
[----:B---3--:R-:W-:-:S12]  /*09b0*/  FMUL R22, R14, UR51 ;  /* 0x000000330e167c20 */ /* 0x008fd80008400000 */
[----:B------:R-:W0:Y:S02]  /*09c0*/  @!P0 LDC R22, c[0x0][0x3f0] ;  /* 0x0000fc00ff168b82 */ /* 0x000e240000000800 */
[----:B0-----:R-:W-:Y:S01]  /*09d0*/  FMNMX R13, R22, -INF , !PT ;  /* 0xff800000160d7809 */ /* 0x001fe20007800000 */
        /* <DEDUP_REMOVED lines=13> */
[----:B------:R-:W-:-:S04]  /*0ab0*/  FADD R11, R22, -R11 ;  /* 0x8000000b160b7221 */ /* 0x000fc80000000000 */
        /* <DEDUP_REMOVED lines=18> */
.L_x_5491:
        /* <DEDUP_REMOVED lines=11> */
[----:B0-----:R-:W-:Y:S05]  /*0c90*/  CALL.REL.NOINC `($__internal_73_$__cuda_sm3x_div_rn_noftz_f32_slowpath) ;  /* 0x00000004007c7944 */ /* 0x001fea0003c00000 */
[----:B------:R-:W-:-:S07]  /*0ca0*/  IMAD.MOV.U32 R11, RZ, RZ, R0 ;  /* 0x000000ffff0b7224 */ /* 0x000fce00078e0000 */
.L_x_5478:
[----:B------:R-:W-:Y:S05]  /*0cb0*/  BSYNC.RECONVERGENT B1 ;  /* 0x0000000000017941 */ /* 0x000fea0003800200 */
.L_x_5477:
[----:B------:R-:W-:Y:S01]  /*0cc0*/  IMAD R13, R10, UR44, RZ ;  /* 0x0000002c0a0d7c24 */ /* 0x000fe2000f8e02ff */
[----:B------:R-:W-:Y:S01]  /*0cd0*/  R2UR UR4, R4 ;  /* 0x00000000040472ca */ /* 0x000fe200000e0000 */
[----:B------:R-:W-:Y:S01]  /*0ce0*/  IMAD.MOV.U32 R2, RZ, RZ, R20 ;  /* 0x000000ffff027224 */ /* 0x000fe200078e0014 */
[----:B------:R-:W-:Y:S01]  /*0cf0*/  R2UR UR5, R5 ;  /* 0x00000000050572ca */ /* 0x000fe200000e0000 */
[----:B------:R-:W-:Y:S02]  /*0d00*/  IMAD.MOV.U32 R3, RZ, RZ, RZ ;  /* 0x000000ffff037224 */ /* 0x000fe400078e00ff */
[C---:B------:R-:W-:Y:S02]  /*0d10*/  IMAD R13, R16.reuse, UR45, R13 ;  /* 0x0000002d100d7c24 */ /* 0x040fe4000f8e020d */
[----:B------:R-:W-:-:S05]  /*0d20*/  IMAD.WIDE.U32 R2, R16, UR44, R2 ;  /* 0x0000002c10027c25 */ /* 0x000fca000f8e0002 */
[----:B------:R-:W-:Y:S02]  /*0d30*/  IADD3 R3, PT, PT, R3, R13, RZ ;  /* 0x0000000d03037210 */ /* 0x000fe40007ffe0ff */
[----:B------:R-:W-:-:S04]  /*0d40*/  LEA R12, P0, R2, UR48, 0x2 ;  /* 0x00000030020c7c11 */ /* 0x000fc8000f8010ff */
[----:B------:R-:W-:Y:S02]  /*0d50*/  LEA.HI.X R13, R2, UR49, R3, 0x2, P0 ;  /* 0x00000031020d7c11 */ /* 0x000fe400080f1403 */
[----:B------:R-:W-:-:S03]  /*0d60*/  IADD3 R16, P0, PT, R21, R16, RZ ;  /* 0x0000001015107210 */ /* 0x000fc60007f1e0ff */
[----:B------:R1:W-:Y:S01]  /*0d70*/  STG.E desc[UR4][R12.64], R11 ;  /* 0x0000000b0c007986 */ /* 0x0003e2000c101904 */
[----:B------:R-:W-:Y:S02]  /*0d80*/  LEA.HI.X.SX32 R10, R21, R10, 0x1, P0 ;  /* 0x0000000a150a7211 */ /* 0x000fe400000f0eff */
[----:B------:R-:W-:-:S04]  /*0d90*/  ISETP.GE.U32.AND P0, PT, R16, UR46, PT ;  /* 0x0000002e10007c0c */ /* 0x000fc8000bf06070 */
[----:B------:R-:W-:-:S13]  /*0da0*/  ISETP.GE.AND.EX P0, PT, R10, UR47, PT, P0 ;  /* 0x0000002f0a007c0c */ /* 0x000fda000bf06300 */
[----:B-1----:R-:W-:Y:S05]  /*0db0*/  @!P0 BRA `(.L_x_5479) ;  /* 0xfffffff400488947 */ /* 0x002fea000383ffff */
[----:B------:R-:W-:Y:S05]  /*0dc0*/  BSYNC B0 ;  /* 0x0000000000007941 */ /* 0x000fea0003800000 */
.L_x_5475:
[----:B------:R-:W-:Y:S05]  /*0dd0*/  EXIT ;  /* 0x000000000000794d */ /* 0x000fea0003800000 */
.L_x_5476:
[----:B------:R-:W-:Y:S01]  /*0de0*/  BSSY B1, `(.L_x_5480) ;  /* 0x0000007000017945 */ /* 0x000fe20003800000 */
[----:B------:R-:W-:Y:S02]  /*0df0*/  IMAD.MOV.U32 R12, RZ, RZ, 0x10 ;  /* 0x00000010ff0c7424 */ /* 0x000fe400078e00ff */
[----:B------:R-:W-:Y:S02]  /*0e00*/  IMAD.MOV.U32 R11, RZ, RZ, 0x1f ;  /* 0x0000001fff0b7424 */ /* 0x000fe400078e00ff */
[----:B------:R-:W-:-:S07]  /*0e10*/  IMAD.MOV.U32 R15, RZ, RZ, -0x1 ;  /* 0xffffffffff0f7424 */ /* 0x000fce00078e00ff */
[----:B------:R-:W-:Y:S05]  /*0e20*/  WARPSYNC.COLLECTIVE R15, `(.L_x_5481) ;  /* 0x000000000f087348 */ /* 0x000fea0003c00000 */
[----:B------:R0:W1:Y:S02]  /*0e30*/  SHFL.BFLY P6, R14, R13, R12, R11 ;  /* 0x0c00000c0d0e7389 */ /* 0x00006400000c000b */
[----:B01----:R-:W-:Y:S05]  /*0e40*/  ENDCOLLECTIVE ;  /* 0x000000000000791b */ /* 0x003fea0003800000 */
.L_x_5481:
[----:B------:R-:W-:Y:S05]  /*0e50*/  BSYNC B1 ;  /* 0x0000000000017941 */ /* 0x000fea0003800000 */
.L_x_5480:
        /* <DEDUP_REMOVED lines=8> */
.L_x_5482:
[----:B------:R-:W-:Y:S02]  /*0ee0*/  MOV R12, 0x4 ;  /* 0x00000004000c7802 */ /* 0x000fe40000000f00 */
[----:B------:R-:W-:-:S05]  /*0ef0*/  FMNMX R0, R13, R14, !PT ;  /* 0x0000000e0d007209 */ /* 0x000fca0007800000 */
[----:B------:R-:W-:-:S07]  /*0f00*/  IMAD.MOV.U32 R13, RZ, RZ, R0 ;  /* 0x000000ffff0d7224 */ /* 0x000fce00078e0000 */
[----:B------:R-:W-:Y:S05]  /*0f10*/  WARPSYNC.COLLECTIVE R15, `(.L_x_5483) ;  /* 0x000000000f087348 */ /* 0x000fea0003c00000 */
[----:B------:R0:W1:Y:S02]  /*0f20*/  SHFL.BFLY P6, R14, R13, R12, R11 ;  /* 0x0c00000c0d0e7389 */ /* 0x00006400000c000b */
[----:B01----:R-:W-:Y:S05]  /*0f30*/  ENDCOLLECTIVE ;  /* 0x000000000000791b */ /* 0x003fea0003800000 */
.L_x_5483:
[----:B------:R-:W-:Y:S01]  /*0f40*/  IMAD.MOV.U32 R12, RZ, RZ, 0x2 ;  /* 0x00000002ff0c7424 */ /* 0x000fe200078e00ff */
[----:B------:R-:W-:Y:S01]  /*0f50*/  FMNMX R2, R0, R14, !PT ;  /* 0x0000000e00027209 */ /* 0x000fe20007800000 */
[----:B------:R-:W-:-:S04]  /*0f60*/  IMAD.MOV.U32 R0, RZ, RZ, 0x3bbb989d ;  /* 0x3bbb989dff007424 */ /* 0x000fc800078e00ff */
[----:B------:R-:W-:-:S07]  /*0f70*/  IMAD.MOV.U32 R13, RZ, RZ, R2 ;  /* 0x000000ffff0d7224 */ /* 0x000fce00078e0002 */
[----:B------:R-:W-:Y:S05]  /*0f80*/  WARPSYNC.COLLECTIVE R15, `(.L_x_5484) ;  /* 0x000000000f087348 */ /* 0x000fea0003c00000 */
[----:B------:R0:W1:Y:S02]  /*0f90*/  SHFL.BFLY P6, R14, R13, R12, R11 ;  /* 0x0c00000c0d0e7389 */ /* 0x00006400000c000b */
[----:B01----:R-:W-:Y:S05]  /*0fa0*/  ENDCOLLECTIVE ;  /* 0x000000000000791b */ /* 0x003fea0003800000 */
.L_x_5484:
[----:B------:R-:W-:Y:S01]  /*0fb0*/  HFMA2 R12, -RZ, RZ, 0, 5.9604644775390625e-08 ;  /* 0x00000001ff0c7431 */ /* 0x000fe200000001ff */
[----:B------:R-:W-:-:S05]  /*0fc0*/  FMNMX R3, R2, R14, !PT ;  /* 0x0000000e02037209 */ /* 0x000fca0007800000 */
[----:B------:R-:W-:-:S07]  /*0fd0*/  IMAD.MOV.U32 R13, RZ, RZ, R3 ;  /* 0x000000ffff0d7224 */ /* 0x000fce00078e0003 */
[----:B------:R-:W-:Y:S05]  /*0fe0*/  WARPSYNC.COLLECTIVE R15, `(.L_x_5485) ;  /* 0x000000000f087348 */ /* 0x000fea0003c00000 */
[----:B------:R0:W1:Y:S02]  /*0ff0*/  SHFL.BFLY P6, R14, R13, R12, R11 ;  /* 0x0c00000c0d0e7389 */ /* 0x00006400000c000b */
[----:B01----:R-:W-:Y:S05]  /*1000*/  ENDCOLLECTIVE ;  /* 0x000000000000791b */ /* 0x003fea0003800000 */
.L_x_5485:
[----:B------:R-:W-:Y:S02]  /*1010*/  MOV R12, 0x10 ;  /* 0x00000010000c7802 */ /* 0x000fe40000000f00 */
[----:B------:R-:W-:-:S05]  /*1020*/  FMNMX R3, R3, R14, !PT ;  /* 0x0000000e03037209 */ /* 0x000fca0007800000 */
[----:B------:R-:W-:-:S04]  /*1030*/  FADD R3, R22, -R3 ;  /* 0x8000000316037221 */ /* 0x000fc80000000000 */
        /* <DEDUP_REMOVED lines=12> */
.L_x_5486:
[----:B------:R-:W-:Y:S02]  /*1100*/  IMAD.MOV.U32 R12, RZ, RZ, 0x8 ;  /* 0x00000008ff0c7424 */ /* 0x000fe400078e00ff */
[----:B------:R-:W-:-:S04]  /*1110*/  FADD R2, R13, R14 ;  /* 0x0000000e0d027221 */ /* 0x000fc80000000000 */
[----:B------:R-:W-:-:S07]  /*1120*/  IMAD.MOV.U32 R13, RZ, RZ, R2 ;  /* 0x000000ffff0d7224 */ /* 0x000fce00078e0002 */
[----:B------:R-:W-:Y:S05]  /*1130*/  WARPSYNC.COLLECTIVE R15, `(.L_x_5487) ;  /* 0x000000000f087348 */ /* 0x000fea0003c00000 */
[----:B------:R0:W1:Y:S02]  /*1140*/  SHFL.BFLY P6, R14, R13, R12, R11 ;  /* 0x0c00000c0d0e7389 */ /* 0x00006400000c000b */
[----:B01----:R-:W-:Y:S05]  /*1150*/  ENDCOLLECTIVE ;  /* 0x000000000000791b */ /* 0x003fea0003800000 */
.L_x_5487:
[----:B------:R-:W-:Y:S02]  /*1160*/  HFMA2 R12, -RZ, RZ, 0, 2.384185791015625e-07 ;  /* 0x00000004ff0c7431 */ /* 0x000fe400000001ff */
[----:B------:R-:W-:-:S04]  /*1170*/  FADD R3, R2, R14 ;  /* 0x0000000e02037221 */ /* 0x000fc80000000000 */
[----:B------:R-:W-:-:S07]  /*1180*/  IMAD.MOV.U32 R13, RZ, RZ, R3 ;  /* 0x000000ffff0d7224 */ /* 0x000fce00078e0003 */
[----:B------:R-:W-:Y:S05]  /*1190*/  WARPSYNC.COLLECTIVE R15, `(.L_x_5488) ;  /* 0x000000000f087348 */ /* 0x000fea0003c00000 */
[----:B------:R0:W1:Y:S02]  /*11a0*/  SHFL.BFLY P6, R14, R13, R12, R11 ;  /* 0x0c00000c0d0e7389 */ /* 0x00006400000c000b */
[----:B01----:R-:W-:Y:S05]  /*11b0*/  ENDCOLLECTIVE ;  /* 0x000000000000791b */ /* 0x003fea0003800000 */
.L_x_5488:
[----:B------:R-:W-:Y:S02]  /*11c0*/  IMAD.MOV.U32 R12, RZ, RZ, 0x2 ;  /* 0x00000002ff0c7424 */ /* 0x000fe400078e00ff */
[----:B------:R-:W-:-:S04]  /*11d0*/  FADD R22, R3, R14 ;  /* 0x0000000e03167221 */ /* 0x000fc80000000000 */
[----:B------:R-:W-:-:S07]  /*11e0*/  IMAD.MOV.U32 R13, RZ, RZ, R22 ;  /* 0x000000ffff0d7224 */ /* 0x000fce00078e0016 */
[----:B------:R-:W-:Y:S05]  /*11f0*/  WARPSYNC.COLLECTIVE R15, `(.L_x_5489) ;  /* 0x000000000f087348 */ /* 0x000fea0003c00000 */
[----:B------:R0:W1:Y:S02]  /*1200*/  SHFL.BFLY P6, R14, R13, R12, R11 ;  /* 0x0c00000c0d0e7389 */ /* 0x00006400000c000b */
[----:B01----:R-:W-:Y:S05]  /*1210*/  ENDCOLLECTIVE ;  /* 0x000000000000791b */ /* 0x003fea0003800000 */
.L_x_5489:
[----:B------:R-:W-:Y:S01]  /*1220*/  MOV R12, 0x1 ;  /* 0x00000001000c7802 */ /* 0x000fe20000000f00 */
[----:B------:R-:W-:-:S04]  /*1230*/  FADD R23, R22, R14 ;  /* 0x0000000e16177221 */ /* 0x000fc80000000000 */
[----:B------:R-:W-:-:S07]  /*1240*/  IMAD.MOV.U32 R13, RZ, RZ, R23 ;  /* 0x000000ffff0d7224 */ /* 0x000fce00078e0017 */
[----:B------:R-:W-:Y:S05]  /*1250*/  WARPSYNC.COLLECTIVE R15, `(.L_x_5490) ;  /* 0x000000000f087348 */ /* 0x000fea0003c00000 */
[----:B------:R0:W1:Y:S02]  /*1260*/  SHFL.BFLY P6, R14, R13, R12, R11 ;  /* 0x0c00000c0d0e7389 */ /* 0x00006400000c000b */
[----:B01----:R-:W-:Y:S05]  /*1270*/  ENDCOLLECTIVE ;  /* 0x000000000000791b */ /* 0x003fea0003800000 */
.L_x_5490:
[----:B------:R-:W-:Y:S05]  /*1280*/  BRA `(.L_x_5491) ;  /* 0xfffffff800547947 */ /* 0x000fea000383ffff */
        .weak           $__internal_73_$__cuda_sm3x_div_rn_noftz_f32_slowpath
        .type           $__internal_73_$__cuda_sm3x_div_rn_noftz_f32_slowpath,@function
        .size           $__internal_73_$__cuda_sm3x_div_rn_noftz_f32_slowpath,(.L_x_37450 - $__internal_73_$__cuda_sm3x_div_rn_noftz_f32_slowpath)
$__internal_73_$__cuda_sm3x_div_rn_noftz_f32_slowpath:
        /* <DEDUP_REMOVED lines=36> */
.L_x_5493:
        /* <DEDUP_REMOVED lines=51> */
.L_x_5500:
[----:B------:R-:W-:-:S04]  /*1800*/  LOP3.LUT R0, R0, 0x80000000, RZ, 0xc0, !PT ;  /* 0x8000000000007812 */ /* 0x000fc800078ec0ff */
[----:B------:R-:W-:Y:S01]  /*1810*/  LOP3.LUT R0, R0, 0x7f800000, RZ, 0xfc, !PT ;  /* 0x7f80000000007812 */ /* 0x000fe200078efcff */
[----:B------:R-:W-:Y:S06]  /*1820*/  BRA `(.L_x_5501) ;  /* 0x0000000000047947 */ /* 0x000fec0003800000 */
.L_x_5499:
[----:B------:R-:W-:-:S07]  /*1830*/  IMAD R0, R15, 0x800000, R0 ;  /* 0x008000000f007824 */ /* 0x000fce00078e0200 */
.L_x_5501:
[----:B------:R-:W-:Y:S05]  /*1840*/  BSYNC.RECONVERGENT B3 ;  /* 0x0000000000037941 */ /* 0x000fea0003800200 */
.L_x_5498:
[----:B------:R-:W-:Y:S05]  /*1850*/  BRA `(.L_x_5502) ;  /* 0x0000000000207947 */ /* 0x000fea0003800000 */
.L_x_5497:
[----:B------:R-:W-:-:S04]  /*1860*/  LOP3.LUT R0, R14, 0x80000000, R13, 0x48, !PT ;  /* 0x800000000e007812 */ /* 0x000fc800078e480d */
[----:B------:R-:W-:Y:S01]  /*1870*/  LOP3.LUT R0, R0, 0x7f800000, RZ, 0xfc, !PT ;  /* 0x7f80000000007812 */ /* 0x000fe200078efcff */
[----:B------:R-:W-:Y:S06]  /*1880*/  BRA `(.L_x_5502) ;  /* 0x0000000000147947 */ /* 0x000fec0003800000 */
.L_x_5496:
[----:B------:R-:W-:Y:S01]  /*1890*/  LOP3.LUT R0, R14, 0x80000000, R13, 0x48, !PT ;  /* 0x800000000e007812 */ /* 0x000fe200078e480d */
[----:B------:R-:W-:Y:S06]  /*18a0*/  BRA `(.L_x_5502) ;  /* 0x00000000000c7947 */ /* 0x000fec0003800000 */
.L_x_5495:
[----:B------:R-:W0:Y:S01]  /*18b0*/  MUFU.RSQ R0, -QNAN ;  /* 0xffc0000000007908 */ /* 0x000e220000001400 */
[----:B------:R-:W-:Y:S05]  /*18c0*/  BRA `(.L_x_5502) ;  /* 0x0000000000047947 */ /* 0x000fea0003800000 */
.L_x_5494:
[----:B------:R-:W-:-:S07]  /*18d0*/  FADD.FTZ R0, R0, R3 ;  /* 0x0000000300007221 */ /* 0x000fce0000010000 */
.L_x_5502:
[----:B------:R-:W-:Y:S05]  /*18e0*/  BSYNC.RECONVERGENT B2 ;  /* 0x0000000000027941 */ /* 0x000fea0003800200 */
.L_x_5492:
[----:B------:R-:W-:-:S04]  /*18f0*/  IMAD.MOV.U32 R3, RZ, RZ, 0x0 ;  /* 0x00000000ff037424 */ /* 0x000fc800078e00ff */
[----:B0-----:R-:W-:Y:S05]  /*1900*/  RET.REL.NODEC R2 `(_Z15SoftmaxWarpImplI22BroadcastScaleMaskLoadIffbLm4EiE11DirectStoreIffEfLi1ELi1ELi32ELi1ELb0EL9Algorithm0EEvT_T0_ll) ;  /* 0xffffffe402bc7950 */ /* 0x001fea0003c3ffff */
.L_x_5503:
        /* <DEDUP_REMOVED lines=15> */
.L_x_37450:


//--------------------- .text._Z15SoftmaxWarpImplI22BroadcastScaleMaskLoadIffbLm4EiE11DirectStoreIffEfLi1ELi1ELi32ELi2ELb1EL9Algorithm0EEvT_T0_ll --------------------------
	.section	.text._Z15SoftmaxWarpImplI22BroadcastScaleMaskLoadIffbLm4EiE11DirectStoreIffEfLi1ELi1ELi32ELi2ELb1EL9Algorithm0EEvT_T0_ll,"ax",@progbits
	.align	128
        .global         _Z15SoftmaxWarpImplI22BroadcastScaleMaskLoadIffbLm4EiE11DirectStoreIffEfLi1ELi1ELi32ELi2ELb1EL9Algorithm0EEvT_T0_ll
        .type           _Z15SoftmaxWarpImplI22BroadcastScaleMaskLoadIffbLm4EiE11DirectStoreIffEfLi1ELi1ELi32ELi2ELb1EL9Algorithm0EEvT_T0_ll,@function
        .size           _Z15SoftmaxWarpImplI22BroadcastScaleMaskLoadIffbLm4EiE11DirectStoreIffEfLi1ELi1ELi32ELi2ELb1EL9Algorithm0EEvT_T0_ll,(.L_x_37451 - _Z15SoftmaxWarpImplI22BroadcastScaleMaskLoadIffbLm4EiE11DirectStoreIffEfLi1ELi1ELi32ELi2ELb1EL9Algorithm0EEvT_T0_ll)
        .other          _Z15SoftmaxWarpImplI22BroadcastScaleMaskLoadIffbLm4EiE11DirectStoreIffEfLi1ELi1ELi32ELi2ELb1EL9Algorithm0EEvT_T0_ll,@"STO_CUDA_ENTRY STV_DEFAULT"
_Z15SoftmaxWarpImplI22BroadcastScaleMaskLoadIffbLm4EiE11DirectStoreIffEfLi1ELi1ELi32ELi2ELb1EL9Algorithm0EEvT_T0_ll:
.text._Z15SoftmaxWarpImplI22BroadcastScaleMaskLoadIffbLm4EiE11DirectStoreIffEfLi1ELi1ELi32ELi2ELb1EL9Algorithm0EEvT_T0_ll:
        /* <DEDUP_REMOVED lines=29> */
.L_x_5504:
[----:B------:R-:W2:Y:S01]  /*01d0*/  S2R R3, SR_TID.Y ;  /* 0x0000000000037919 */ /* 0x000ea20000002200 */
[----:B------:R-:W2:Y:S01]  /*01e0*/  S2UR UR4, SR_CTAID.X ;  /* 0x00000000000479c3 */ /* 0x000ea20000002500 */
[----:B------:R-:W3:Y:S07]  /*01f0*/  LDCU.64 UR6, c[0x0][0x408] ;  /* 0x00008100ff0677ac */ /* 0x000eee0008000a00 */
[----:B------:R-:W2:Y:S01]  /*0200*/  LDC R16, c[0x0][0x364] ;  /* 0x0000d900ff107b82 */ /* 0x000ea20000000800 */
[----:B------:R-:W4:Y:S01]  /*0210*/  LDCU UR5, c[0x0][0x370] ;  /* 0x00006e00ff0577ac */ /* 0x000f220008000800 */
[----:B--2---:R-:W-:-:S02]  /*0220*/  IMAD R0, R16, UR4, R3 ;  /* 0x0000000410007c24 */ /* 0x004fc4000f8e0203 */
[----:B----4-:R-:W-:-:S03]  /*0230*/  IMAD R16, R16, UR5, RZ ;  /* 0x0000000510107c24 */ /* 0x010fc6000f8e02ff */
[----:B------:R-:W-:-:S04]  /*0240*/  SHF.L.U32 R10, R0, 0x1, RZ ;  /* 0x00000001000a7819 */ /* 0x000fc800000006ff */
[----:B---3--:R-:W-:Y:S02]  /*0250*/  ISETP.GE.U32.AND P0, PT, R10, UR6, PT ;  /* 0x000000060a007c0c */ /* 0x008fe4000bf06070 */
[----:B------:R-:W-:-:S04]  /*0260*/  SHF.R.S32.HI R9, RZ, 0x1f, R10 ;  /* 0x0000001fff097819 */ /* 0x000fc8000001140a */
[----:B------:R-:W-:-:S13]  /*0270*/  ISETP.GE.AND.EX P0, PT, R9, UR7, PT, P0 ;  /* 0x0000000709007c0c */ /* 0x000fda000bf06300 */
[----:B01----:R-:W-:Y:S05]  /*0280*/  @P0 EXIT ;  /* 0x000000000000094d */ /* 0x003fea0003800000 */
[----:B------:R-:W0:Y:S01]  /*0290*/  S2R R21, SR_TID.X ;  /* 0x0000000000157919 */ /* 0x000e220000002100 */
[----:B------:R-:W1:Y:S01]  /*02a0*/  LDC R20, c[0x0][0x3b8] ;  /* 0x0000ee00ff147b82 */ /* 0x000e620000000800 */
[----:B------:R-:W-:Y:S01]  /*02b0*/  BSSY B0, `(.L_x_5505) ;  /* 0x0000175000007945 */ /* 0x000fe20003800000 */
[----:B------:R-:W-:-:S06]  /*02c0*/  IMAD.SHL.U32 R16, R16, 0x2, RZ ;  /* 0x0000000210107824 */ /* 0x000fcc00078e00ff */
[----:B------:R-:W2:Y:S08]  /*02d0*/  LDC R19, c[0x0][0x3bc] ;  /* 0x0000ef00ff137b82 */ /* 0x000eb00000000800 */
[----:B------:R-:W3:Y:S08]  /*02e0*/  LDC R18, c[0x0][0x3c0] ;  /* 0x0000f000ff127b82 */ /* 0x000ef00000000800 */
[----:B------:R-:W4:Y:S08]  /*02f0*/  LDC R17, c[0x0][0x3e8] ;  /* 0x0000fa00ff117b82 */ /* 0x000f300000000800 */
[----:B------:R-:W0:Y:S02]  /*0300*/  LDC.64 R6, c[0x0][0x358] ;  /* 0x0000d600ff067b82 */ /* 0x000e240000000a00 */
.L_x_5519:
[----:B-1----:R-:W1:Y:S01]  /*0310*/  LDC.64 R14, c[0x0][0x3a0] ;  /* 0x0000e800ff0e7b82 */ /* 0x002e620000000a00 */
[----:B0-----:R-:W-:Y:S01]  /*0320*/  ISETP.GE.U32.AND P0, PT, R21, UR44, PT ;  /* 0x0000002c15007c0c */ /* 0x001fe2000bf06070 */
[----:B------:R-:W-:Y:S01]  /*0330*/  BSSY.RECONVERGENT B1, `(.L_x_5506) ;  /* 0x0000076000017945 */ /* 0x000fe20003800200 */
[----:B------:R-:W-:Y:S01]  /*0340*/  IMAD.MOV.U32 R5, RZ, RZ, -0x800000 ;  /* 0xff800000ff057424 */ /* 0x000fe200078e00ff */
[----:B------:R-:W-:Y:S02]  /*0350*/  MOV R13, 0xff800000 ;  /* 0xff800000000d7802 */ /* 0x000fe40000000f00 */
[----:B------:R-:W-:Y:S02]  /*0360*/  ISETP.GE.AND.EX P0, PT, RZ, UR45, PT, P0 ;  /* 0x0000002dff007c0c */ /* 0x000fe4000bf06300 */
[----:B------:R-:W0:Y:S11]  /*0370*/  LDC.64 R2, c[0x0][0x3a8] ;  /* 0x0000ea00ff027b82 */ /* 0x000e360000000a00 */
[----:B------:R-:W-:Y:S05]  /*0380*/  @P0 BRA `(.L_x_5507) ;  /* 0x0000000400c00947 */ /* 0x000fea0003800000 */
[----:B-1----:R-:W-:Y:S01]  /*0390*/  IABS R0, R20 ;  /* 0x0000001400007213 */ /* 0x002fe20000000000 */
[----:B------:R-:W-:Y:S01]  /*03a0*/  IMAD R11, R10, UR52, R21 ;  /* 0x000000340a0b7c24 */ /* 0x000fe2000f8e0215 */
[C---:B------:R-:W-:Y:S02]  /*03b0*/  R2UR UR6, R6.reuse ;  /* 0x00000000060672ca */ /* 0x040fe400000e0000 */
[----:B------:R-:W1:Y:S01]  /*03c0*/  I2F.RP R8, R0 ;  /* 0x0000000000087306 */ /* 0x000e620000209400 */
[C---:B------:R-:W-:Y:S02]  /*03d0*/  R2UR UR7, R7.reuse ;  /* 0x00000000070772ca */ /* 0x040fe400000e0000 */
[----:B------:R-:W-:Y:S02]  /*03e0*/  IABS R22, R11 ;  /* 0x0000000b00167213 */ /* 0x000fe40000000000 */
[----:B------:R-:W-:Y:S02]  /*03f0*/  R2UR UR4, R6 ;  /* 0x00000000060472ca */ /* 0x000fe400000e0000 */
[----:B------:R-:W-:Y:S01]  /*0400*/  R2UR UR5, R7 ;  /* 0x00000000070572ca */ /* 0x000fe200000e0000 */
[----:B-1----:R-:W1:Y:S02]  /*0410*/  MUFU.RCP R8, R8 ;  /* 0x0000000800087308 */ /* 0x002e640000001000 */
[----:B-1----:R-:W-:Y:S01]  /*0420*/  VIADD R4, R8, 0xffffffe ;  /* 0x0ffffffe08047836 */ /* 0x002fe20000000000 */
[----:B--2---:R-:W-:-:S05]  /*0430*/  IABS R8, R19 ;  /* 0x0000001300087213 */ /* 0x004fca0000000000 */
[----:B------:R1:W2:Y:S02]  /*0440*/  F2I.FTZ.U32.TRUNC.NTZ R5, R4 ;  /* 0x0000000400057305 */ /* 0x0002a4000021f000 */
[----:B-1----:R-:W-:Y:S02]  /*0450*/  HFMA2 R4, -RZ, RZ, 0, 0 ;  /* 0x00000000ff047431 */ /* 0x002fe400000001ff */
[----:B--2---:R-:W-:-:S04]  /*0460*/  IMAD.MOV R13, RZ, RZ, -R5 ;  /* 0x000000ffff0d7224 */ /* 0x004fc800078e0a05 */
[----:B------:R-:W-:-:S04]  /*0470*/  IMAD R13, R13, R0, RZ ;  /* 0x000000000d0d7224 */ /* 0x000fc800078e02ff */
[----:B------:R-:W-:Y:S02]  /*0480*/  IMAD.HI.U32 R5, R5, R13, R4 ;  /* 0x0000000d05057227 */ /* 0x000fe400078e0004 */
        /* <DEDUP_REMOVED lines=28> */
[----:B------:R-:W1:Y:S04]  /*0650*/  I2F.RP R13, R22 ;  /* 0x00000016000d7306 */ /* 0x000e680000209400 */
[----:B------:R-:W-:-:S05]  /*0660*/  IADD3 R23, PT, PT, -R4, RZ, RZ ;  /* 0x000000ff04177210 */ /* 0x000fca0007ffe1ff */
[----:B------:R-:W-:-:S05]  /*0670*/  IMAD R5, R8, R23, R5 ;  /* 0x0000001708057224 */ /* 0x000fca00078e0205 */
[----:B------:R-:W-:Y:S01]  /*0680*/  ISETP.GT.U32.AND P2, PT, R8, R5, PT ;  /* 0x000000050800720c */ /* 0x000fe20003f44070 */
[----:B-1----:R-:W1:-:S12]  /*0690*/  MUFU.RCP R13, R13 ;  /* 0x0000000d000d7308 */ /* 0x002e580000001000 */
[----:B------:R-:W-:Y:S01]  /*06a0*/  @!P2 IMAD.IADD R5, R5, 0x1, -R8 ;  /* 0x000000010505a824 */ /* 0x000fe200078e0a08 */
[----:B------:R-:W-:Y:S02]  /*06b0*/  @!P2 IADD3 R4, PT, PT, R4, 0x1, RZ ;  /* 0x000000010404a810 */ /* 0x000fe40007ffe0ff */
[----:B------:R-:W-:Y:S02]  /*06c0*/  ISETP.NE.AND P2, PT, R19, RZ, PT ;  /* 0x000000ff1300720c */ /* 0x000fe40003f45270 */
[----:B------:R-:W-:Y:S01]  /*06d0*/  ISETP.GE.U32.AND P1, PT, R5, R8, PT ;  /* 0x000000080500720c */ /* 0x000fe20003f26070 */
[----:B-1----:R-:W-:Y:S01]  /*06e0*/  VIADD R24, R13, 0xffffffe ;  /* 0x0ffffffe0d187836 */ /* 0x002fe20000000000 */
[----:B------:R-:W-:-:S04]  /*06f0*/  LOP3.LUT R5, R12, R19, RZ, 0x3c, !PT ;  /* 0x000000130c057212 */ /* 0x000fc800078e3cff */
[----:B------:R-:W-:Y:S02]  /*0700*/  ISETP.GE.AND P3, PT, R5, RZ, PT ;  /* 0x000000ff0500720c */ /* 0x000fe40003f66270 */
[----:B------:R-:W1:Y:S05]  /*0710*/  F2I.FTZ.U32.TRUNC.NTZ R5, R24 ;  /* 0x0000001800057305 */ /* 0x000e6a000021f000 */
[----:B------:R-:W-:-:S04]  /*0720*/  @P1 VIADD R4, R4, 0x1 ;  /* 0x0000000104041836 */ /* 0x000fc80000000000 */
[----:B------:R-:W-:Y:S02]  /*0730*/  IMAD.MOV.U32 R8, RZ, RZ, R4 ;  /* 0x000000ffff087224 */ /* 0x000fe400078e0004 */
[----:B------:R-:W-:-:S03]  /*0740*/  HFMA2 R4, -RZ, RZ, 0, 0 ;  /* 0x00000000ff047431 */ /* 0x000fc600000001ff */
[----:B------:R-:W-:Y:S01]  /*0750*/  @!P3 IADD3 R8, PT, PT, -R8, RZ, RZ ;  /* 0x000000ff0808b210 */ /* 0x000fe20007ffe1ff */
[----:B-1----:R-:W-:Y:S01]  /*0760*/  IMAD.MOV R13, RZ, RZ, -R5 ;  /* 0x000000ffff0d7224 */ /* 0x002fe200078e0a05 */
[----:B------:R-:W-:-:S03]  /*0770*/  @!P2 LOP3.LUT R8, RZ, R19, RZ, 0x33, !PT ;  /* 0x00000013ff08a212 */ /* 0x000fc600078e33ff */
[----:B------:R-:W-:Y:S02]  /*0780*/  IMAD R13, R13, R22, RZ ;  /* 0x000000160d0d7224 */ /* 0x000fe400078e02ff */
[----:B------:R-:W-:Y:S02]  /*0790*/  IMAD.MOV R23, RZ, RZ, -R8 ;  /* 0x000000ffff177224 */ /* 0x000fe400078e0a08 */
[----:B------:R-:W-:-:S04]  /*07a0*/  IMAD.HI.U32 R4, R5, R13, R4 ;  /* 0x0000000d05047227 */ /* 0x000fc800078e0004 */
[----:B------:R-:W-:-:S05]  /*07b0*/  IMAD R23, R19, R23, R12 ;  /* 0x0000001713177224 */ /* 0x000fca00078e020c */
[----:B------:R-:W-:-:S05]  /*07c0*/  IABS R25, R23 ;  /* 0x0000001700197213 */ /* 0x000fca0000000000 */
        /* <DEDUP_REMOVED lines=10> */
[----:B------:R-:W-:Y:S02]  /*0870*/  ISETP.GE.AND P4, PT, R4, RZ, PT ;  /* 0x000000ff0400720c */ /* 0x000fe40003f86270 */
[----:B------:R-:W-:Y:S02]  /*0880*/  @!P3 IADD3 R24, PT, PT, R24, 0x1, RZ ;  /* 0x000000011818b810 */ /* 0x000fe40007ffe0ff */
[----:B------:R-:W-:-:S02]  /*0890*/  ISETP.NE.AND P3, PT, R18, RZ, PT ;  /* 0x000000ff1200720c */ /* 0x000fc40003f65270 */
[----:B------:R-:W-:-:S04]  /*08a0*/  ISETP.NE.AND.EX P2, PT, R5, RZ, PT, P2 ;  /* 0x000000ff0500720c */ /* 0x000fc80003f45320 */
[----:B------:R-:W-:Y:S01]  /*08b0*/  SEL R0, R0, RZ, P2 ;  /* 0x000000ff00007207 */ /* 0x000fe20001000000 */
[----:B------:R-:W-:Y:S01]  /*08c0*/  @P1 VIADD R24, R24, 0x1 ;  /* 0x0000000118181836 */ /* 0x000fe20000000000 */
[----:B--2---:R-:W-:-:S03]  /*08d0*/  ISETP.NE.U32.AND P1, PT, R12, 0x1, PT ;  /* 0x000000010c00780c */ /* 0x004fc60003f25070 */
[----:B------:R-:W-:Y:S01]  /*08e0*/  @!P4 IMAD.MOV R24, RZ, RZ, -R24 ;  /* 0x000000ffff18c224 */ /* 0x000fe200078e0a18 */
[----:B------:R-:W-:Y:S01]  /*08f0*/  ISETP.NE.AND.EX P1, PT, R13, RZ, PT, P1 ;  /* 0x000000ff0d00720c */ /* 0x000fe20003f25310 */
[----:B------:R-:W-:Y:S01]  /*0900*/  IMAD R5, R0, UR36, RZ ;  /* 0x0000002400057c24 */ /* 0x000fe2000f8e02ff */
[----:B------:R-:W-:Y:S02]  /*0910*/  @!P3 LOP3.LUT R24, RZ, R18, RZ, 0x33, !PT ;  /* 0x00000012ff18b212 */ /* 0x000fe400078e33ff */
[----:B------:R-:W-:Y:S02]  /*0920*/  ISETP.NE.U32.AND P4, PT, R14, 0x1, PT ;  /* 0x000000010e00780c */ /* 0x000fe40003f85070 */
[----:B------:R-:W-:Y:S02]  /*0930*/  IADD3 R4, PT, PT, -R24, RZ, RZ ;  /* 0x000000ff18047210 */ /* 0x000fe40007ffe1ff */
[----:B0-----:R-:W-:Y:S02]  /*0940*/  ISETP.NE.U32.AND P3, PT, R2, 0x1, PT ;  /* 0x000000010200780c */ /* 0x001fe40003f65070 */
[----:B------:R-:W-:Y:S01]  /*0950*/  ISETP.NE.AND.EX P2, PT, R15, RZ, PT, P4 ;  /* 0x000000ff0f00720c */ /* 0x000fe20003f45340 */
[----:B------:R-:W-:Y:S01]  /*0960*/  IMAD R23, R18, R4, R23 ;  /* 0x0000000412177224 */ /* 0x000fe200078e0217 */
[----:B------:R-:W-:-:S02]  /*0970*/  SEL R8, R8, RZ, P1 ;  /* 0x000000ff08087207 */ /* 0x000fc40000800000 */
        /* <DEDUP_REMOVED lines=17> */
.L_x_5507:
[----:B------:R-:W-:Y:S05]  /*0a90*/  BSYNC.RECONVERGENT B1 ;  /* 0x0000000000017941 */ /* 0x000fea0003800200 */
.L_x_5506:
[----:B------:R-:W-:Y:S01]  /*0aa0*/  BSSY.RECONVERGENT B1, `(.L_x_5508) ;  /* 0x0000079000017945 */ /* 0x000fe20003800200 */
[----:B------:R-:W-:Y:S02]  /*0ab0*/  IMAD.MOV.U32 R22, RZ, RZ, -0x800000 ;  /* 0xff800000ff167424 */ /* 0x000fe400078e00ff */
[----:B------:R-:W-:Y:S01]  /*0ac0*/  IMAD.MOV.U32 R0, RZ, RZ, -0x800000 ;  /* 0xff800000ff007424 */ /* 0x000fe200078e00ff */
[----:B------:R-:W-:Y:S06]  /*0ad0*/  @P0 BRA `(.L_x_5509) ;  /* 0x0000000400d40947 */ /* 0x000fec0003800000 */
[----:B-1----:R-:W-:Y:S01]  /*0ae0*/  IABS R0, R20 ;  /* 0x0000001400007213 */ /* 0x002fe20000000000 */
[----:B----4-:R-:W-:Y:S01]  /*0af0*/  IMAD R4, R10, UR52, R17 ;  /* 0x000000340a047c24 */ /* 0x010fe2000f8e0211 */
[----:B---3--:R-:W-:Y:S02]  /*0b00*/  ISETP.NE.AND P4, PT, R18, RZ, PT ;  /* 0x000000ff1200720c */ /* 0x008fe40003f85270 */
[----:B------:R-:W1:Y:S01]  /*0b10*/  I2F.RP R8, R0 ;  /* 0x0000000000087306 */ /* 0x000e620000209400 */
[----:B------:R-:W-:Y:S01]  /*0b20*/  IMAD.IADD R11, R21, 0x1, R4 ;  /* 0x00000001150b7824 */ /* 0x000fe200078e0204 */
[----:B------:R-:W-:Y:S02]  /*0b30*/  R2UR UR6, R6 ;  /* 0x00000000060672ca */ /* 0x000fe400000e0000 */
[----:B------:R-:W-:Y:S02]  /*0b40*/  R2UR UR7, R7 ;  /* 0x00000000070772ca */ /* 0x000fe400000e0000 */
[----:B------:R-:W-:-:S02]  /*0b50*/  IABS R12, R11 ;  /* 0x0000000b000c7213 */ /* 0x000fc40000000000 */
[----:B------:R-:W-:Y:S02]  /*0b60*/  R2UR UR4, R6 ;  /* 0x00000000060472ca */ /* 0x000fe400000e0000 */
[----:B------:R-:W-:Y:S01]  /*0b70*/  R2UR UR5, R7 ;  /* 0x00000000070572ca */ /* 0x000fe200000e0000 */
[----:B-1----:R-:W1:Y:S02]  /*0b80*/  MUFU.RCP R8, R8 ;  /* 0x0000000800087308 */ /* 0x002e640000001000 */
[----:B-1----:R-:W-:-:S06]  /*0b90*/  IADD3 R22, PT, PT, R8, 0xffffffe, RZ ;  /* 0x0ffffffe08167810 */ /* 0x002fcc0007ffe0ff */
[----:B------:R1:W3:Y:S02]  /*0ba0*/  F2I.FTZ.U32.TRUNC.NTZ R23, R22 ;  /* 0x0000001600177305 */ /* 0x0002e4000021f000 */
[----:B-1----:R-:W-:Y:S01]  /*0bb0*/  MOV R22, RZ ;  /* 0x000000ff00167202 */ /* 0x002fe20000000f00 */
[----:B---3--:R-:W-:-:S04]  /*0bc0*/  IMAD.MOV R25, RZ, RZ, -R23 ;  /* 0x000000ffff197224 */ /* 0x008fc800078e0a17 */
[----:B------:R-:W-:-:S04]  /*0bd0*/  IMAD R25, R25, R0, RZ ;  /* 0x0000000019197224 */ /* 0x000fc800078e02ff */
[----:B------:R-:W-:-:S04]  /*0be0*/  IMAD.HI.U32 R4, R23, R25, R22 ;  /* 0x0000001917047227 */ /* 0x000fc800078e0016 */
[----:B------:R-:W-:Y:S01]  /*0bf0*/  IMAD.MOV.U32 R23, RZ, RZ, R12 ;  /* 0x000000ffff177224 */ /* 0x000fe200078e000c */
[----:B--2---:R-:W-:-:S03]  /*0c00*/  IABS R12, R19 ;  /* 0x00000013000c7213 */ /* 0x004fc60000000000 */
        /* <DEDUP_REMOVED lines=13> */
[----:B-1----:R-:W-:Y:S01]  /*0ce0*/  VIADD R22, R24, 0xffffffe ;  /* 0x0ffffffe18167836 */ /* 0x002fe20000000000 */
[----:B------:R-:W-:-:S03]  /*0cf0*/  IABS R24, R18 ;  /* 0x0000001200187213 */ /* 0x000fc60000000000 */
[----:B------:R1:W2:Y:S02]  /*0d00*/  F2I.FTZ.U32.TRUNC.NTZ R23, R22 ;  /* 0x0000001600177305 */ /* 0x0002a4000021f000 */
[----:B------:R-:W-:-:S04]  /*0d10*/  @P1 VIADD R8, R8, 0x1 ;  /* 0x0000000108081836 */ /* 0x000fc80000000000 */
[----:B------:R-:W-:Y:S02]  /*0d20*/  IMAD.MOV.U32 R0, RZ, RZ, R8 ;  /* 0x000000ffff007224 */ /* 0x000fe400078e0008 */
[----:B-1----:R-:W-:-:S03]  /*0d30*/  HFMA2 R22, -RZ, RZ, 0, 0 ;  /* 0x00000000ff167431 */ /* 0x002fc600000001ff */
[----:B------:R-:W-:Y:S02]  /*0d40*/  @!P3 IADD3 R0, PT, PT, -R0, RZ, RZ ;  /* 0x000000ff0000b210 */ /* 0x000fe40007ffe1ff */
[----:B------:R-:W-:Y:S01]  /*0d50*/  @!P2 LOP3.LUT R0, RZ, R20, RZ, 0x33, !PT ;  /* 0x00000014ff00a212 */ /* 0x000fe200078e33ff */
[----:B--2---:R-:W-:-:S04]  /*0d60*/  IMAD.MOV R25, RZ, RZ, -R23 ;  /* 0x000000ffff197224 */ /* 0x004fc800078e0a17 */
[----:B------:R-:W-:Y:S02]  /*0d70*/  IMAD.MOV R12, RZ, RZ, -R0 ;  /* 0x000000ffff0c7224 */ /* 0x000fe400078e0a00 */
[----:B------:R-:W-:Y:S02]  /*0d80*/  IMAD R25, R25, R4, RZ ;  /* 0x0000000419197224 */ /* 0x000fe400078e02ff */
[----:B------:R-:W-:Y:S02]  /*0d90*/  IMAD R12, R20, R12, R11 ;  /* 0x0000000c140c7224 */ /* 0x000fe400078e020b */
[----:B------:R-:W-:-:S03]  /*0da0*/  IMAD.HI.U32 R22, R23, R25, R22 ;  /* 0x0000001917167227 */ /* 0x000fc600078e0016 */
[----:B------:R-:W-:-:S05]  /*0db0*/  IABS R8, R12 ;  /* 0x0000000c00087213 */ /* 0x000fca0000000000 */
[----:B------:R-:W-:Y:S02]  /*0dc0*/  IMAD.MOV.U32 R23, RZ, RZ, R8 ;  /* 0x000000ffff177224 */ /* 0x000fe400078e0008 */
[----:B------:R-:W-:Y:S02]  /*0dd0*/  IMAD.MOV.U32 R8, RZ, RZ, R24 ;  /* 0x000000ffff087224 */ /* 0x000fe400078e0018 */
[----:B------:R-:W-:Y:S02]  /*0de0*/  IMAD.HI.U32 R22, R22, R23, RZ ;  /* 0x0000001716167227 */ /* 0x000fe400078e00ff */
[----:B------:R-:W1:Y:S03]  /*0df0*/  I2F.RP R25, R8 ;  /* 0x0000000800197306 */ /* 0x000e660000209400 */
        /* <DEDUP_REMOVED lines=10> */
[----:B------:R-:W-:Y:S01]  /*0ea0*/  ISETP.GE.AND P3, PT, R4, RZ, PT ;  /* 0x000000ff0400720c */ /* 0x000fe20003f66270 */
[----:B------:R-:W1:Y:S06]  /*0eb0*/  F2I.FTZ.U32.TRUNC.NTZ R23, R23 ;  /* 0x0000001700177305 */ /* 0x000e6c000021f000 */
[----:B------:R-:W-:-:S04]  /*0ec0*/  @P1 VIADD R22, R22, 0x1 ;  /* 0x0000000116161836 */ /* 0x000fc80000000000 */
[----:B------:R-:W-:Y:S01]  /*0ed0*/  IMAD.MOV.U32 R4, RZ, RZ, R22 ;  /* 0x000000ffff047224 */ /* 0x000fe200078e0016 */
[----:B------:R-:W-:-:S04]  /*0ee0*/  MOV R22, RZ ;  /* 0x000000ff00167202 */ /* 0x000fc80000000f00 */
[----:B------:R-:W-:Y:S01]  /*0ef0*/  @!P3 IADD3 R4, PT, PT, -R4, RZ, RZ ;  /* 0x000000ff0404b210 */ /* 0x000fe20007ffe1ff */
[----:B-1----:R-:W-:Y:S01]  /*0f00*/  IMAD.MOV R25, RZ, RZ, -R23 ;  /* 0x000000ffff197224 */ /* 0x002fe200078e0a17 */
[----:B------:R-:W-:-:S03]  /*0f10*/  @!P2 LOP3.LUT R4, RZ, R19, RZ, 0x33, !PT ;  /* 0x00000013ff04a212 */ /* 0x000fc600078e33ff */
[----:B------:R-:W-:Y:S02]  /*0f20*/  IMAD R25, R25, R8, RZ ;  /* 0x0000000819197224 */ /* 0x000fe400078e02ff */
[----:B------:R-:W-:-:S04]  /*0f30*/  IMAD.MOV R27, RZ, RZ, -R4 ;  /* 0x000000ffff1b7224 */ /* 0x000fc800078e0a04 */
[----:B------:R-:W-:Y:S02]  /*0f40*/  IMAD R27, R19, R27, R12 ;  /* 0x0000001b131b7224 */ /* 0x000fe400078e020c */
[----:B------:R-:W-:-:S03]  /*0f50*/  IMAD.HI.U32 R12, R23, R25, R22 ;  /* 0x00000019170c7227 */ /* 0x000fc600078e0016 */
[----:B------:R-:W-:-:S05]  /*0f60*/  IABS R25, R27 ;  /* 0x0000001b00197213 */ /* 0x000fca0000000000 */
        /* <DEDUP_REMOVED lines=9> */
[----:B------:R-:W-:Y:S02]  /*1000*/  LOP3.LUT R8, R27, R18, RZ, 0x3c, !PT ;  /* 0x000000121b087212 */ /* 0x000fe400078e3cff */
[----:B-1----:R-:W-:Y:S02]  /*1010*/  ISETP.NE.U32.AND P3, PT, R22, 0x1, PT ;  /* 0x000000011600780c */ /* 0x002fe40003f65070 */
[----:B------:R-:W-:Y:S02]  /*1020*/  ISETP.GE.AND P1, PT, R8, RZ, PT ;  /* 0x000000ff0800720c */ /* 0x000fe40003f26270 */
[----:B------:R-:W-:-:S04]  /*1030*/  ISETP.NE.AND.EX P3, PT, R23, RZ, PT, P3 ;  /* 0x000000ff1700720c */ /* 0x000fc80003f65330 */
[----:B------:R-:W-:Y:S01]  /*1040*/  @P2 VIADD R12, R12, 0x1 ;  /* 0x000000010c0c2836 */ /* 0x000fe20000000000 */
[----:B------:R-:W-:Y:S02]  /*1050*/  SEL R0, R0, RZ, P3 ;  /* 0x000000ff00007207 */ /* 0x000fe40001800000 */
[----:B0-----:R-:W-:Y:S01]  /*1060*/  ISETP.NE.U32.AND P3, PT, R2, 0x1, PT ;  /* 0x000000010200780c */ /* 0x001fe20003f65070 */
[----:B------:R-:W-:-:S03]  /*1070*/  IMAD.MOV.U32 R8, RZ, RZ, R12 ;  /* 0x000000ffff087224 */ /* 0x000fc600078e000c */
[----:B------:R-:W-:Y:S02]  /*1080*/  ISETP.NE.AND.EX P3, PT, R3, RZ, PT, P3 ;  /* 0x000000ff0300720c */ /* 0x000fe40003f65330 */
[----:B------:R-:W-:Y:S02]  /*1090*/  @!P1 IADD3 R8, PT, PT, -R8, RZ, RZ ;  /* 0x000000ff08089210 */ /* 0x000fe40007ffe1ff */
[----:B------:R-:W-:Y:S02]  /*10a0*/  @!P4 LOP3.LUT R8, RZ, R18, RZ, 0x33, !PT ;  /* 0x00000012ff08c212 */ /* 0x000fe400078e33ff */
[----:B--2---:R-:W-:Y:S02]  /*10b0*/  ISETP.NE.U32.AND P2, PT, R24, 0x1, PT ;  /* 0x000000011800780c */ /* 0x004fe40003f45070 */
[----:B------:R-:W-:Y:S01]  /*10c0*/  ISETP.NE.U32.AND P1, PT, R14, 0x1, PT ;  /* 0x000000010e00780c */ /* 0x000fe20003f25070 */
[----:B------:R-:W-:Y:S01]  /*10d0*/  IMAD.MOV R2, RZ, RZ, -R8 ;  /* 0x000000ffff027224 */ /* 0x000fe200078e0a08 */
[----:B------:R-:W-:-:S02]  /*10e0*/  ISETP.NE.AND.EX P2, PT, R25, RZ, PT, P2 ;  /* 0x000000ff1900720c */ /* 0x000fc40003f45320 */
[----:B------:R-:W-:Y:S01]  /*10f0*/  ISETP.NE.AND.EX P1, PT, R15, RZ, PT, P1 ;  /* 0x000000ff0f00720c */ /* 0x000fe20003f25310 */
[----:B------:R-:W-:Y:S01]  /*1100*/  IMAD R15, R0, UR36, RZ ;  /* 0x00000024000f7c24 */ /* 0x000fe2000f8e02ff */
        /* <DEDUP_REMOVED lines=18> */
.L_x_5509:
[----:B------:R-:W-:Y:S05]  /*1230*/  BSYNC.RECONVERGENT B1 ;  /* 0x0000000000017941 */ /* 0x000fea0003800200 */
.L_x_5508:
[----:B------:R-:W-:-:S03]  /*1240*/  UMOV UR4, 0xffffffff ;  /* 0xffffffff00047882 */ /* 0x000fc60000000000 */
[----:B------:R-:W-:Y:S05]  /*1250*/  BRA.DIV UR4, `(.L_x_5510) ;  /* 0x0000000604f07947 */ /* 0x000fea000b800000 */
[----:B-1----:R-:W1:Y:S01]  /*1260*/  SHFL.BFLY PT, R14, R13, 0x10, 0x1f ;  /* 0x0e001f000d0e7f89 */ /* 0x002e6200000e0000 */
[----:B------:R-:W-:-:S03]  /*1270*/  IMAD.MOV.U32 R11, RZ, RZ, 0x3bbb989d ;  /* 0x3bbb989dff0b7424 */ /* 0x000fc600078e00ff */
[----:B0-----:R-:W0:Y:S01]  /*1280*/  SHFL.BFLY PT, R3, R0, 0x10, 0x1f ;  /* 0x0e001f0000037f89 */ /* 0x001e2200000e0000 */
[----:B-1----:R-:W-:Y:S02]  /*1290*/  FMNMX R13, R14, R13, !PT ;  /* 0x0000000d0e0d7209 */ /* 0x002fe40007800000 */
[----:B0-----:R-:W-:-:S03]  /*12a0*/  FMNMX R3, R3, R0, !PT ;  /* 0x0000000003037209 */ /* 0x001fc60007800000 */
[----:B------:R-:W0:Y:S04]  /*12b0*/  SHFL.BFLY PT, R14, R13, 0x8, 0x1f ;  /* 0x0d001f000d0e7f89 */ /* 0x000e2800000e0000 */
[----:B------:R-:W1:Y:S01]  /*12c0*/  SHFL.BFLY PT, R4, R3, 0x8, 0x1f ;  /* 0x0d001f0003047f89 */ /* 0x000e6200000e0000 */
[----:B0-----:R-:W-:Y:S01]  /*12d0*/  FMNMX R23, R13, R14, !PT ;  /* 0x0000000e0d177209 */ /* 0x001fe20007800000 */
[----:B------:R-:W-:Y:S01]  /*12e0*/  HFMA2 R13, -RZ, RZ, 3.7421875, 0 ;  /* 0x437c0000ff0d7431 */ /* 0x000fe200000001ff */
[----:B-1----:R-:W-:-:S03]  /*12f0*/  FMNMX R4, R3, R4, !PT ;  /* 0x0000000403047209 */ /* 0x002fc60007800000 */
[----:B------:R-:W0:Y:S04]  /*1300*/  SHFL.BFLY PT, R14, R23, 0x4, 0x1f ;  /* 0x0c801f00170e7f89 */ /* 0x000e2800000e0000 */
[----:B------:R-:W1:Y:S01]  /*1310*/  SHFL.BFLY PT, R27, R4, 0x4, 0x1f ;  /* 0x0c801f00041b7f89 */ /* 0x000e6200000e0000 */
[----:B0-----:R-:W-:Y:S02]  /*1320*/  FMNMX R24, R23, R14, !PT ;  /* 0x0000000e17187209 */ /* 0x001fe40007800000 */
[----:B-1----:R-:W-:-:S03]  /*1330*/  FMNMX R8, R4, R27, !PT ;  /* 0x0000001b04087209 */ /* 0x002fc60007800000 */
[----:B------:R-:W0:Y:S04]  /*1340*/  SHFL.BFLY PT, R14, R24, 0x2, 0x1f ;  /* 0x0c401f00180e7f89 */ /* 0x000e2800000e0000 */
[----:B------:R-:W1:Y:S01]  /*1350*/  SHFL.BFLY PT, R27, R8, 0x2, 0x1f ;  /* 0x0c401f00081b7f89 */ /* 0x000e6200000e0000 */
[----:B0-----:R-:W-:Y:S02]  /*1360*/  FMNMX R25, R24, R14, !PT ;  /* 0x0000000e18197209 */ /* 0x001fe40007800000 */
[----:B-1----:R-:W-:-:S03]  /*1370*/  FMNMX R3, R8, R27, !PT ;  /* 0x0000001b08037209 */ /* 0x002fc60007800000 */
[----:B------:R-:W0:Y:S04]  /*1380*/  SHFL.BFLY PT, R26, R25, 0x1, 0x1f ;  /* 0x0c201f00191a7f89 */ /* 0x000e2800000e0000 */
[----:B------:R-:W1:Y:S01]  /*1390*/  SHFL.BFLY PT, R2, R3, 0x1, 0x1f ;  /* 0x0c201f0003027f89 */ /* 0x000e6200000e0000 */
[----:B0-----:R-:W-:-:S05]  /*13a0*/  FMNMX R26, R25, R26, !PT ;  /* 0x0000001a191a7209 */ /* 0x001fca0007800000 */
[----:B------:R-:W-:Y:S01]  /*13b0*/  FADD R26, -R26, R5 ;  /* 0x000000051a1a7221 */ /* 0x000fe20000000100 */
[----:B-1----:R-:W-:-:S03]  /*13c0*/  FMNMX R5, R3, R2, !PT ;  /* 0x0000000203057209 */ /* 0x002fc60007800000 */
[----:B------:R-:W-:Y:S02]  /*13d0*/  FFMA.SAT R0, R26, R11, 0.5 ;  /* 0x3f0000001a007423 */ /* 0x000fe4000000200b */
[----:B------:R-:W-:Y:S02]  /*13e0*/  FADD R22, -R5, R22 ;  /* 0x0000001605167221 */ /* 0x000fe40000000100 */
[----:B------:R-:W-:Y:S02]  /*13f0*/  FFMA.RM R0, R0, R13, 12582913 ;  /* 0x4b40000100007423 */ /* 0x000fe4000000400d */
[----:B------:R-:W-:Y:S02]  /*1400*/  FFMA.SAT R2, R22, R11, 0.5 ;  /* 0x3f00000016027423 */ /* 0x000fe4000000200b */
[C---:B------:R-:W-:Y:S01]  /*1410*/  FADD R5, R0.reuse, -12583039 ;  /* 0xcb40007f00057421 */ /* 0x040fe20000000000 */
[----:B------:R-:W-:Y:S02]  /*1420*/  IMAD.SHL.U32 R0, R0, 0x800000, RZ ;  /* 0x0080000000007824 */ /* 0x000fe400078e00ff */
[----:B------:R-:W-:Y:S01]  /*1430*/  FFMA.RM R2, R2, R13, 12582913 ;  /* 0x4b40000102027423 */ /* 0x000fe2000000400d */
[----:B------:R-:W-:-:S03]  /*1440*/  FFMA R5, R26, 1.4426950216293334961, -R5 ;  /* 0x3fb8aa3b1a057823 */ /* 0x000fc60000000805 */
[----:B------:R-:W-:Y:S01]  /*1450*/  FADD R3, R2, -12583039 ;  /* 0xcb40007f02037421 */ /* 0x000fe20000000000 */
[----:B------:R-:W-:-:S03]  /*1460*/  FFMA R5, R26, 1.925963033500011079e-08, R5 ;  /* 0x32a570601a057823 */ /* 0x000fc60000000005 */
[----:B------:R-:W-:-:S03]  /*1470*/  FFMA R3, R22, 1.4426950216293334961, -R3 ;  /* 0x3fb8aa3b16037823 */ /* 0x000fc60000000803 */
[----:B------:R-:W0:Y:S01]  /*1480*/  MUFU.EX2 R5, R5 ;  /* 0x0000000500057308 */ /* 0x000e220000000800 */
[----:B------:R-:W-:-:S07]  /*1490*/  FFMA R22, R22, 1.925963033500011079e-08, R3 ;  /* 0x32a5706016167823 */ /* 0x000fce0000000003 */
[----:B------:R-:W1:Y:S01]  /*14a0*/  MUFU.EX2 R3, R22 ;  /* 0x0000001600037308 */ /* 0x000e620000000800 */
[----:B0-----:R-:W-:Y:S01]  /*14b0*/  FMUL R4, R0, R5 ;  /* 0x0000000500047220 */ /* 0x001fe20000400000 */
[----:B------:R-:W-:-:S03]  /*14c0*/  IMAD.SHL.U32 R0, R2, 0x800000, RZ ;  /* 0x0080000002007824 */ /* 0x000fc600078e00ff */
[----:B------:R-:W-:Y:S01]  /*14d0*/  FADD R23, RZ, R4 ;  /* 0x00000004ff177221 */ /* 0x000fe20000000000 */
[----:B-1----:R-:W-:-:S04]  /*14e0*/  FMUL R0, R0, R3 ;  /* 0x0000000300007220 */ /* 0x002fc80000400000 */
[----:B------:R-:W0:Y:S01]  /*14f0*/  SHFL.BFLY PT, R14, R23, 0x10, 0x1f ;  /* 0x0e001f00170e7f89 */ /* 0x000e2200000e0000 */
[----:B------:R-:W-:-:S05]  /*1500*/  FADD R2, RZ, R0 ;  /* 0x00000000ff027221 */ /* 0x000fca0000000000 */
[----:B------:R-:W1:Y:S01]  /*1510*/  SHFL.BFLY PT, R3, R2, 0x10, 0x1f ;  /* 0x0e001f0002037f89 */ /* 0x000e6200000e0000 */
[----:B0-----:R-:W-:-:S05]  /*1520*/  FADD R24, R23, R14 ;  /* 0x0000000e17187221 */ /* 0x001fca0000000000 */
[----:B------:R-:W0:Y:S01]  /*1530*/  SHFL.BFLY PT, R14, R24, 0x8, 0x1f ;  /* 0x0d001f00180e7f89 */ /* 0x000e2200000e0000 */
[----:B-1----:R-:W-:-:S05]  /*1540*/  FADD R25, R2, R3 ;  /* 0x0000000302197221 */ /* 0x002fca0000000000 */
        /* <DEDUP_REMOVED lines=12> */
[----:B------:R1:W1:Y:S01]  /*1610*/  SHFL.BFLY PT, R14, R2, 0x1, 0x1f ;  /* 0x0c201f00020e7f89 */ /* 0x00026200000e0000 */
[----:B0-----:R-:W-:-:S07]  /*1620*/  FADD R3, R5, R22 ;  /* 0x0000001605037221 */ /* 0x001fce0000000000 */
.L_x_5541:
[----:B------:R-:W0:Y:S01]  /*1630*/  MUFU.RCP R8, R3 ;  /* 0x0000000300087308 */ /* 0x000e220000001000 */
[----:B------:R-:W-:Y:S07]  /*1640*/  BSSY.RECONVERGENT B1, `(.L_x_5511) ;  /* 0x000000b000017945 */ /* 0x000fee0003800200 */
[----:B------:R-:W5:Y:S01]  /*1650*/  FCHK P1, R4, R3 ;  /* 0x0000000304007302 */ /* 0x000f620000020000 */
[----:B0-----:R-:W-:-:S04]  /*1660*/  FFMA R5, -R3, R8, 1 ;  /* 0x3f80000003057423 */ /* 0x001fc80000000108 */
[----:B------:R-:W-:Y:S01]  /*1670*/  FFMA R11, R8, R5, R8 ;  /* 0x00000005080b7223 */ /* 0x000fe20000000008 */
[----:B-1----:R-:W-:-:S03]  /*1680*/  FADD R5, R2, R14 ;  /* 0x0000000e02057221 */ /* 0x002fc60000000000 */
[----:B------:R-:W-:-:S04]  /*1690*/  FFMA R8, R4, R11, RZ ;  /* 0x0000000b04087223 */ /* 0x000fc800000000ff */
[----:B------:R-:W-:-:S04]  /*16a0*/  FFMA R12, -R3, R8, R4 ;  /* 0x00000008030c7223 */ /* 0x000fc80000000104 */
[----:B------:R-:W-:Y:S01]  /*16b0*/  FFMA R11, R11, R12, R8 ;  /* 0x0000000c0b0b7223 */ /* 0x000fe20000000008 */
[----:B-----5:R-:W-:Y:S06]  /*16c0*/  @!P1 BRA `(.L_x_5512) ;  /* 0x0000000000089947 */ /* 0x020fec0003800000 */
[----:B------:R-:W-:-:S07]  /*16d0*/  MOV R8, 0x16f0 ;  /* 0x000016f000087802 */ /* 0x000fce0000000f00 */
[----:B--234-:R-:W-:Y:S05]  /*16e0*/  CALL.REL.NOINC `($__internal_74_$__cuda_sm3x_div_rn_noftz_f32_slowpath) ;  /* 0x0000000c00407944 */ /* 0x01cfea0003c00000 */
.L_x_5512:
[----:B------:R-:W-:Y:S05]  /*16f0*/  BSYNC.RECONVERGENT B1 ;  /* 0x0000000000017941 */ /* 0x000fea0003800200 */
.L_x_5511:
[----:B------:R-:W0:Y:S01]  /*1700*/  MUFU.RCP R2, R5 ;  /* 0x0000000500027308 */ /* 0x000e220000001000 */
[----:B------:R-:W-:Y:S07]  /*1710*/  BSSY.RECONVERGENT B1, `(.L_x_5513) ;  /* 0x0000012000017945 */ /* 0x000fee0003800200 */
[----:B------:R1:W1:Y:S01]  /*1720*/  FCHK P1, R0, R5 ;  /* 0x0000000500007302 */ /* 0x0002620000020000 */
[----:B0-----:R-:W-:-:S04]  /*1730*/  FFMA R3, -R5, R2, 1 ;  /* 0x3f80000005037423 */ /* 0x001fc80000000102 */
[----:B------:R-:W-:-:S04]  /*1740*/  FFMA R15, R2, R3, R2 ;  /* 0x00000003020f7223 */ /* 0x000fc80000000002 */
[----:B------:R-:W-:-:S04]  /*1750*/  FFMA R4, R0, R15, RZ ;  /* 0x0000000f00047223 */ /* 0x000fc800000000ff */
[----:B------:R-:W-:Y:S01]  /*1760*/  FFMA R8, -R5, R4, R0 ;  /* 0x0000000405087223 */ /* 0x000fe20000000100 */
[----:B-1----:R-:W-:Y:S06]  /*1770*/  @P0 BRA `(.L_x_5514) ;  /* 0x00000000002c0947 */ /* 0x002fec0003800000 */
[----:B------:R-:W-:Y:S01]  /*1780*/  MOV R2, R21 ;  /* 0x0000001500027202 */ /* 0x000fe20000000f00 */
[----:B------:R-:W-:Y:S01]  /*1790*/  IMAD R13, R9, UR46, RZ ;  /* 0x0000002e090d7c24 */ /* 0x000fe2000f8e02ff */
[----:B------:R-:W-:Y:S01]  /*17a0*/  R2UR UR4, R6 ;  /* 0x00000000060472ca */ /* 0x000fe200000e0000 */
[----:B------:R-:W-:Y:S01]  /*17b0*/  IMAD.MOV.U32 R3, RZ, RZ, RZ ;  /* 0x000000ffff037224 */ /* 0x000fe200078e00ff */
[----:B------:R-:W-:Y:S01]  /*17c0*/  R2UR UR5, R7 ;  /* 0x00000000070572ca */ /* 0x000fe200000e0000 */
[C---:B------:R-:W-:Y:S02]  /*17d0*/  IMAD R13, R10.reuse, UR47, R13 ;  /* 0x0000002f0a0d7c24 */ /* 0x040fe4000f8e020d */
[----:B------:R-:W-:-:S04]  /*17e0*/  IMAD.WIDE.U32 R2, R10, UR46, R2 ;  /* 0x0000002e0a027c25 */ /* 0x000fc8000f8e0002 */
[----:B------:R-:W-:Y:S01]  /*17f0*/  IMAD.IADD R3, R3, 0x1, R13 ;  /* 0x0000000103037824 */ /* 0x000fe200078e020d */
[----:B------:R-:W-:-:S04]  /*1800*/  LEA R12, P2, R2, UR48, 0x2 ;  /* 0x00000030020c7c11 */ /* 0x000fc8000f8410ff */
[----:B------:R-:W-:-:S05]  /*1810*/  LEA.HI.X R13, R2, UR49, R3, 0x2, P2 ;  /* 0x00000031020d7c11 */ /* 0x000fca00090f1403 */
[----:B------:R0:W-:Y:S04]  /*1820*/  STG.E desc[UR4][R12.64], R11 ;  /* 0x0000000b0c007986 */ /* 0x0001e8000c101904 */
.L_x_5514:
[----:B------:R-:W-:Y:S05]  /*1830*/  BSYNC.RECONVERGENT B1 ;  /* 0x0000000000017941 */ /* 0x000fea0003800200 */
.L_x_5513:
[----:B------:R-:W-:Y:S01]  /*1840*/  BSSY.RECONVERGENT B1, `(.L_x_5515) ;  /* 0x0000008000017945 */ /* 0x000fe20003800200 */
[----:B------:R-:W-:-:S03]  /*1850*/  FFMA R15, R15, R8, R4 ;  /* 0x000000080f0f7223 */ /* 0x000fc60000000004 */
[----:B------:R-:W-:Y:S05]  /*1860*/  @!P1 BRA `(.L_x_5516) ;  /* 0x0000000000149947 */ /* 0x000fea0003800000 */
[----:B------:R-:W-:Y:S01]  /*1870*/  MOV R4, R0 ;  /* 0x0000000000047202 */ /* 0x000fe20000000f00 */
[----:B------:R-:W-:Y:S01]  /*1880*/  IMAD.MOV.U32 R3, RZ, RZ, R5 ;  /* 0x000000ffff037224 */ /* 0x000fe200078e0005 */
[----:B------:R-:W-:-:S07]  /*1890*/  MOV R8, 0x18b0 ;  /* 0x000018b000087802 */ /* 0x000fce0000000f00 */
[----:B0-234-:R-:W-:Y:S05]  /*18a0*/  CALL.REL.NOINC `($__internal_74_$__cuda_sm3x_div_rn_noftz_f32_slowpath) ;  /* 0x0000000800d07944 */ /* 0x01dfea0003c00000 */
[----:B------:R-:W-:-:S07]  /*18b0*/  IMAD.MOV.U32 R15, RZ, RZ, R11 ;  /* 0x000000ffff0f7224 */ /* 0x000fce00078e000b */
.L_x_5516:
[----:B------:R-:W-:Y:S05]  /*18c0*/  BSYNC.RECONVERGENT B1 ;  /* 0x0000000000017941 */ /* 0x000fea0003800200 */
.L_x_5515:
[----:B------:R-:W-:Y:S04]  /*18d0*/  BSSY.RECONVERGENT B1, `(.L_x_5517) ;  /* 0x000000d000017945 */ /* 0x000fe80003800200 */
[----:B------:R-:W-:Y:S05]  /*18e0*/  @P0 BRA `(.L_x_5518) ;  /* 0x00000000002c0947 */ /* 0x000fea0003800000 */
[----:B------:R-:W1:Y:S01]  /*18f0*/  LDC.64 R2, c[0x0][0x400] ;  /* 0x00010000ff027b82 */ /* 0x000e620000000a00 */
[----:B------:R-:W-:Y:S01]  /*1900*/  IMAD R5, R9, UR46, RZ ;  /* 0x0000002e09057c24 */ /* 0x000fe2000f8e02ff */
[----:B------:R-:W-:Y:S02]  /*1910*/  R2UR UR4, R6 ;  /* 0x00000000060472ca */ /* 0x000fe400000e0000 */
[----:B------:R-:W-:Y:S01]  /*1920*/  R2UR UR5, R7 ;  /* 0x00000000070572ca */ /* 0x000fe200000e0000 */
[C---:B------:R-:W-:Y:S02]  /*1930*/  IMAD R5, R10.reuse, UR47, R5 ;  /* 0x0000002f0a057c24 */ /* 0x040fe4000f8e0205 */
[----:B-1----:R-:W-:-:S03]  /*1940*/  IMAD.WIDE.U32 R2, R10, UR46, R2 ;  /* 0x0000002e0a027c25 */ /* 0x002fc6000f8e0002 */
[----:B------:R-:W-:-:S04]  /*1950*/  IADD3 R0, P0, PT, R21, R2, RZ ;  /* 0x0000000215007210 */ /* 0x000fc80007f1e0ff */
[----:B------:R-:W-:Y:S02]  /*1960*/  IADD3.X R3, PT, PT, R5, R3, RZ, P0, !PT ;  /* 0x0000000305037210 */ /* 0x000fe400007fe4ff */
[----:B------:R-:W-:-:S04]  /*1970*/  LEA R2, P0, R0, UR48, 0x2 ;  /* 0x0000003000027c11 */ /* 0x000fc8000f8010ff */
[----:B------:R-:W-:-:S05]  /*1980*/  LEA.HI.X R3, R0, UR49, R3, 0x2, P0 ;  /* 0x0000003100037c11 */ /* 0x000fca00080f1403 */
[----:B------:R1:W-:Y:S04]  /*1990*/  STG.E desc[UR4][R2.64], R15 ;  /* 0x0000000f02007986 */ /* 0x0003e8000c101904 */
.L_x_5518:
[----:B------:R-:W-:Y:S05]  /*19a0*/  BSYNC.RECONVERGENT B1 ;  /* 0x0000000000017941 */ /* 0x000fea0003800200 */
.L_x_5517:
[----:B------:R-:W-:-:S04]  /*19b0*/  IADD3 R10, P0, PT, R16, R10, RZ ;  /* 0x0000000a100a7210 */ /* 0x000fc80007f1e0ff */
[----:B------:R-:W-:Y:S02]  /*19c0*/  LEA.HI.X.SX32 R9, R16, R9, 0x1, P0 ;  /* 0x0000000910097211 */ /* 0x000fe400000f0eff */
[----:B------:R-:W-:-:S04]  /*19d0*/  ISETP.GE.U32.AND P0, PT, R10, UR50, PT ;  /* 0x000000320a007c0c */ /* 0x000fc8000bf06070 */
[----:B------:R-:W-:-:S13]  /*19e0*/  ISETP.GE.AND.EX P0, PT, R9, UR51, PT, P0 ;  /* 0x0000003309007c0c */ /* 0x000fda000bf06300 */
[----:B------:R-:W-:Y:S05]  /*19f0*/  @!P0 BRA `(.L_x_5519) ;  /* 0xffffffe800448947 */ /* 0x000fea000383ffff */
[----:B------:R-:W-:Y:S05]  /*1a00*/  BSYNC B0 ;  /* 0x0000000000007941 */ /* 0x000fea0003800000 */
.L_x_5505:
[----:B------:R-:W-:Y:S05]  /*1a10*/  EXIT ;  /* 0x000000000000794d */ /* 0x000fea0003800000 */
.L_x_5510:
[----:B------:R-:W-:Y:S01]  /*1a20*/  BSSY B1, `(.L_x_5520) ;  /* 0x0000007000017945 */ /* 0x000fe20003800000 */
[----:B------:R-:W-:Y:S01]  /*1a30*/  IMAD.MOV.U32 R12, RZ, RZ, 0x10 ;  /* 0x00000010ff0c7424 */ /* 0x000fe200078e00ff */
[----:B-1----:R-:W-:Y:S01]  /*1a40*/  MOV R15, 0xffffffff ;  /* 0xffffffff000f7802 */ /* 0x002fe20000000f00 */
[----:B------:R-:W-:-:S07]  /*1a50*/  IMAD.MOV.U32 R11, RZ, RZ, 0x1f ;  /* 0x0000001fff0b7424 */ /* 0x000fce00078e00ff */
[----:B0-234-:R-:W-:Y:S05]  /*1a60*/  WARPSYNC.COLLECTIVE R15, `(.L_x_5521) ;  /* 0x000000000f087348 */ /* 0x01dfea0003c00000 */
[----:B------:R1:W0:Y:S02]  /*1a70*/  SHFL.BFLY P6, R14, R13, R12, R11 ;  /* 0x0c00000c0d0e7389 */ /* 0x00022400000c000b */
[----:B01234-:R-:W-:Y:S05]  /*1a80*/  ENDCOLLECTIVE ;  /* 0x000000000000791b */ /* 0x01ffea0003800000 */
.L_x_5521:
[----:B------:R-:W-:Y:S05]  /*1a90*/  BSYNC B1 ;  /* 0x0000000000017941 */ /* 0x000fea0003800000 */
.L_x_5520:
[----:B------:R-:W-:Y:S01]  /*1aa0*/  FMNMX R13, R14, R13, !PT ;  /* 0x0000000d0e0d7209 */ /* 0x000fe20007800000 */
[----:B------:R-:W-:Y:S01]  /*1ab0*/  IMAD.MOV.U32 R12, RZ, RZ, 0x8 ;  /* 0x00000008ff0c7424 */ /* 0x000fe200078e00ff */
[----:B------:R-:W-:Y:S01]  /*1ac0*/  MOV R15, 0xffffffff ;  /* 0xffffffff000f7802 */ /* 0x000fe20000000f00 */
[----:B------:R-:W-:-:S07]  /*1ad0*/  IMAD.MOV.U32 R11, RZ, RZ, 0x1f ;  /* 0x0000001fff0b7424 */ /* 0x000fce00078e00ff */
[----:B------:R-:W-:Y:S05]  /*1ae0*/  WARPSYNC.COLLECTIVE R15, `(.L_x_5522) ;  /* 0x000000000f087348 */ /* 0x000fea0003c00000 */
[----:B------:R0:W1:Y:S02]  /*1af0*/  SHFL.BFLY P6, R14, R13, R12, R11 ;  /* 0x0c00000c0d0e7389 */ /* 0x00006400000c000b */
[----:B01----:R-:W-:Y:S05]  /*1b00*/  ENDCOLLECTIVE ;  /* 0x000000000000791b */ /* 0x003fea0003800000 */
.L_x_5522:
[----:B------:R-:W-:Y:S01]  /*1b10*/  IMAD.MOV.U32 R12, RZ, RZ, 0x4 ;  /* 0x00000004ff0c7424 */ /* 0x000fe200078e00ff */
[----:B------:R-:W-:-:S05]  /*1b20*/  FMNMX R23, R13, R14, !PT ;  /* 0x0000000e0d177209 */ /* 0x000fca0007800000 */
[----:B------:R-:W-:-:S07]  /*1b30*/  IMAD.MOV.U32 R13, RZ, RZ, R23 ;  /* 0x000000ffff0d7224 */ /* 0x000fce00078e0017 */
[----:B------:R-:W-:Y:S05]  /*1b40*/  WARPSYNC.COLLECTIVE R15, `(.L_x_5523) ;  /* 0x000000000f087348 */ /* 0x000fea0003c00000 */
[----:B------:R0:W1:Y:S02]  /*1b50*/  SHFL.BFLY P6, R14, R13, R12, R11 ;  /* 0x0c00000c0d0e7389 */ /* 0x00006400000c000b */
[----:B01----:R-:W-:Y:S05]  /*1b60*/  ENDCOLLECTIVE ;  /* 0x000000000000791b */ /* 0x003fea0003800000 */
.L_x_5523:
[----:B------:R-:W-:Y:S01]  /*1b70*/  IMAD.MOV.U32 R12, RZ, RZ, 0x2 ;  /* 0x00000002ff0c7424 */ /* 0x000fe200078e00ff */
[----:B------:R-:W-:-:S04]  /*1b80*/  FMNMX R24, R23, R14, !PT ;  /* 0x0000000e17187209 */ /* 0x000fc80007800000 */
[----:B------:R-:W-:-:S07]  /*1b90*/  MOV R13, R24 ;  /* 0x00000018000d7202 */ /* 0x000fce0000000f00 */
[----:B------:R-:W-:Y:S05]  /*1ba0*/  WARPSYNC.COLLECTIVE R15, `(.L_x_5524) ;  /* 0x000000000f087348 */ /* 0x000fea0003c00000 */
[----:B------:R0:W1:Y:S02]  /*1bb0*/  SHFL.BFLY P6, R14, R13, R12, R11 ;  /* 0x0c00000c0d0e7389 */ /* 0x00006400000c000b */
[----:B01----:R-:W-:Y:S05]  /*1bc0*/  ENDCOLLECTIVE ;  /* 0x000000000000791b */ /* 0x003fea0003800000 */
.L_x_5524:
[----:B------:R-:W-:Y:S01]  /*1bd0*/  HFMA2 R12, -RZ, RZ, 0, 5.9604644775390625e-08 ;  /* 0x00000001ff0c7431 */ /* 0x000fe200000001ff */
[----:B------:R-:W-:-:S05]  /*1be0*/  FMNMX R25, R24, R14, !PT ;  /* 0x0000000e18197209 */ /* 0x000fca0007800000 */
[----:B------:R-:W-:-:S07]  /*1bf0*/  IMAD.MOV.U32 R13, RZ, RZ, R25 ;  /* 0x000000ffff0d7224 */ /* 0x000fce00078e0019 */
[----:B------:R-:W-:Y:S05]  /*1c00*/  WARPSYNC.COLLECTIVE R15, `(.L_x_5525) ;  /* 0x000000000f087348 */ /* 0x000fea0003c00000 */
[----:B------:R0:W1:Y:S02]  /*1c10*/  SHFL.BFLY P6, R14, R13, R12, R11 ;  /* 0x0c00000c0d0e7389 */ /* 0x00006400000c000b */
[----:B01----:R-:W-:Y:S05]  /*1c20*/  ENDCOLLECTIVE ;  /* 0x000000000000791b */ /* 0x003fea0003800000 */
.L_x_5525:
[----:B------:R-:W-:Y:S01]  /*1c30*/  IMAD.MOV.U32 R13, RZ, RZ, R0 ;  /* 0x000000ffff0d7224 */ /* 0x000fe200078e0000 */
[----:B------:R-:W-:Y:S01]  /*1c40*/  MOV R12, 0x10 ;  /* 0x00000010000c7802 */ /* 0x000fe20000000f00 */
[----:B------:R-:W-:-:S07]  /*1c50*/  IMAD.MOV.U32 R26, RZ, RZ, R14 ;  /* 0x000000ffff1a7224 */ /* 0x000fce00078e000e */
[----:B------:R-:W-:Y:S05]  /*1c60*/  WARPSYNC.COLLECTIVE R15, `(.L_x_5526) ;  /* 0x000000000f087348 */ /* 0x000fea0003c00000 */
[----:B------:R0:W1:Y:S02]  /*1c70*/  SHFL.BFLY P6, R14, R13, R12, R11 ;  /* 0x0c00000c0d0e7389 */ /* 0x00006400000c000b */
[----:B01----:R-:W-:Y:S05]  /*1c80*/  ENDCOLLECTIVE ;  /* 0x000000000000791b */ /* 0x003fea0003800000 */
.L_x_5526:
[----:B------:R-:W-:Y:S01]  /*1c90*/  FMNMX R26, R25, R26, !PT ;  /* 0x0000001a191a7209 */ /* 0x000fe20007800000 */
[----:B------:R-:W-:Y:S02]  /*1ca0*/  HFMA2 R12, -RZ, RZ, 0, 4.76837158203125e-07 ;  /* 0x00000008ff0c7431 */ /* 0x000fe400000001ff */
[----:B------:R-:W-:-:S05]  /*1cb0*/  IMAD.MOV.U32 R3, RZ, RZ, R14 ;  /* 0x000000ffff037224 */ /* 0x000fca00078e000e */
[----:B------:R-:W-:Y:S01]  /*1cc0*/  FMNMX R3, R3, R0, !PT ;  /* 0x0000000003037209 */ /* 0x000fe20007800000 */
[----:B------:R-:W-:-:S04]  /*1cd0*/  IMAD.MOV.U32 R0, RZ, RZ, 0x3bbb989d ;  /* 0x3bbb989dff007424 */ /* 0x000fc800078e00ff */
[----:B------:R-:W-:-:S07]  /*1ce0*/  IMAD.MOV.U32 R13, RZ, RZ, R3 ;  /* 0x000000ffff0d7224 */ /* 0x000fce00078e0003 */
[----:B------:R-:W-:Y:S05]  /*1cf0*/  WARPSYNC.COLLECTIVE R15, `(.L_x_5527) ;  /* 0x000000000f087348 */ /* 0x000fea0003c00000 */
[----:B------:R0:W1:Y:S02]  /*1d00*/  SHFL.BFLY P6, R14, R13, R12, R11 ;  /* 0x0c00000c0d0e7389 */ /* 0x00006400000c000b */
[----:B01----:R-:W-:Y:S05]  /*1d10*/  ENDCOLLECTIVE ;  /* 0x000000000000791b */ /* 0x003fea0003800000 */
.L_x_5527:
[----:B------:R-:W-:Y:S01]  /*1d20*/  MOV R12, 0x4 ;  /* 0x00000004000c7802 */ /* 0x000fe20000000f00 */
[----:B------:R-:W-:-:S05]  /*1d30*/  IMAD.MOV.U32 R4, RZ, RZ, R14 ;  /* 0x000000ffff047224 */ /* 0x000fca00078e000e */
[----:B------:R-:W-:Y:S01]  /*1d40*/  FMNMX R4, R3, R4, !PT ;  /* 0x0000000403047209 */ /* 0x000fe20007800000 */
[----:B------:R-:W-:Y:S01]  /*1d50*/  FADD R3, -R26, R5 ;  /* 0x000000051a037221 */ /* 0x000fe20000000100 */
[----:B------:R-:W-:-:S03]  /*1d60*/  HFMA2 R5, -RZ, RZ, 3.7421875, 0 ;  /* 0x437c0000ff057431 */ /* 0x000fc600000001ff */
[----:B------:R-:W-:Y:S02]  /*1d70*/  IMAD.MOV.U32 R13, RZ, RZ, R4 ;  /* 0x000000ffff0d7224 */ /* 0x000fe400078e0004 */
[----:B------:R-:W-:-:S07]  /*1d80*/  FFMA.SAT R2, R3, R0, 0.5 ;  /* 0x3f00000003027423 */ /* 0x000fce0000002000 */
[----:B------:R-:W-:Y:S05]  /*1d90*/  WARPSYNC.COLLECTIVE R15, `(.L_x_5528) ;  /* 0x000000000f087348 */ /* 0x000fea0003c00000 */
[----:B------:R0:W1:Y:S02]  /*1da0*/  SHFL.BFLY P6, R14, R13, R12, R11 ;  /* 0x0c00000c0d0e7389 */ /* 0x00006400000c000b */
[----:B01----:R-:W-:Y:S05]  /*1db0*/  ENDCOLLECTIVE ;  /* 0x000000000000791b */ /* 0x003fea0003800000 */
.L_x_5528:
[----:B------:R-:W-:Y:S01]  /*1dc0*/  FFMA.RM R2, R2, R5, 12582913 ;  /* 0x4b40000102027423 */ /* 0x000fe20000004005 */
[----:B------:R-:W-:Y:S02]  /*1dd0*/  IMAD.MOV.U32 R12, RZ, RZ, 0x2 ;  /* 0x00000002ff0c7424 */ /* 0x000fe400078e00ff */
[----:B------:R-:W-:Y:S02]  /*1de0*/  IMAD.MOV.U32 R27, RZ, RZ, R14 ;  /* 0x000000ffff1b7224 */ /* 0x000fe400078e000e */
[C---:B------:R-:W-:Y:S01]  /*1df0*/  FADD R14, R2.reuse, -12583039 ;  /* 0xcb40007f020e7421 */ /* 0x040fe20000000000 */
[----:B------:R-:W-:Y:S02]  /*1e00*/  IMAD.SHL.U32 R2, R2, 0x800000, RZ ;  /* 0x0080000002027824 */ /* 0x000fe400078e00ff */
[----:B------:R-:W-:Y:S01]  /*1e10*/  FMNMX R8, R4, R27, !PT ;  /* 0x0000001b04087209 */ /* 0x000fe20007800000 */
[----:B------:R-:W-:-:S04]  /*1e20*/  FFMA R14, R3, 1.4426950216293334961, -R14 ;  /* 0x3fb8aa3b030e7823 */ /* 0x000fc8000000080e */
[----:B------:R-:W-:Y:S02]  /*1e30*/  IMAD.MOV.U32 R13, RZ, RZ, R8 ;  /* 0x000000ffff0d7224 */ /* 0x000fe400078e0008 */
[----:B------:R-:W-:-:S07]  /*1e40*/  FFMA R24, R3, 1.925963033500011079e-08, R14 ;  /* 0x32a5706003187823 */ /* 0x000fce000000000e */
[----:B------:R-:W-:Y:S05]  /*1e50*/  WARPSYNC.COLLECTIVE R15, `(.L_x_5529) ;  /* 0x000000000f087348 */ /* 0x000fea0003c00000 */
[----:B------:R0:W1:Y:S02]  /*1e60*/  SHFL.BFLY P6, R14, R13, R12, R11 ;  /* 0x0c00000c0d0e7389 */ /* 0x00006400000c000b */
[----:B01----:R-:W-:Y:S05]  /*1e70*/  ENDCOLLECTIVE ;  /* 0x000000000000791b */ /* 0x003fea0003800000 */
.L_x_5529:
[----:B------:R-:W0:Y:S01]  /*1e80*/  MUFU.EX2 R3, R24 ;  /* 0x0000001800037308 */ /* 0x000e220000000800 */
[----:B------:R-:W-:Y:S02]  /*1e90*/  HFMA2 R12, -RZ, RZ, 0, 5.9604644775390625e-08 ;  /* 0x00000001ff0c7431 */ /* 0x000fe400000001ff */
[----:B0-----:R-:W-:-:S04]  /*1ea0*/  FMUL R4, R2, R3 ;  /* 0x0000000302047220 */ /* 0x001fc80000400000 */
[----:B------:R-:W-:Y:S01]  /*1eb0*/  FADD R23, RZ, R4 ;  /* 0x00000004ff177221 */ /* 0x000fe20000000000 */
[----:B------:R-:W-:-:S04]  /*1ec0*/  MOV R27, R14 ;  /* 0x0000000e001b7202 */ /* 0x000fc80000000f00 */
[----:B------:R-:W-:-:S05]  /*1ed0*/  FMNMX R3, R8, R27, !PT ;  /* 0x0000001b08037209 */ /* 0x000fca0007800000 */
[----:B------:R-:W-:-:S07]  /*1ee0*/  IMAD.MOV.U32 R13, RZ, RZ, R3 ;  /* 0x000000ffff0d7224 */ /* 0x000fce00078e0003 */
[----:B------:R-:W-:Y:S05]  /*1ef0*/  WARPSYNC.COLLECTIVE R15, `(.L_x_5530) ;  /* 0x000000000f087348 */ /* 0x000fea0003c00000 */
[----:B------:R0:W1:Y:S02]  /*1f00*/  SHFL.BFLY P6, R14, R13, R12, R11 ;  /* 0x0c00000c0d0e7389 */ /* 0x00006400000c000b */
[----:B01----:R-:W-:Y:S05]  /*1f10*/  ENDCOLLECTIVE ;  /* 0x000000000000791b */ /* 0x003fea0003800000 */
.L_x_5530:
[----:B------:R-:W-:Y:S01]  /*1f20*/  IMAD.MOV.U32 R13, RZ, RZ, R23 ;  /* 0x000000ffff0d7224 */ /* 0x000fe200078e0017 */
[----:B------:R-:W-:Y:S01]  /*1f30*/  MOV R12, 0x10 ;  /* 0x00000010000c7802 */ /* 0x000fe20000000f00 */
[----:B------:R-:W-:-:S07]  /*1f40*/  IMAD.MOV.U32 R2, RZ, RZ, R14 ;  /* 0x000000ffff027224 */ /* 0x000fce00078e000e */
[----:B------:R-:W-:Y:S05]  /*1f50*/  WARPSYNC.COLLECTIVE R15, `(.L_x_5531) ;  /* 0x000000000f087348 */ /* 0x000fea0003c00000 */
[----:B------:R0:W1:Y:S02]  /*1f60*/  SHFL.BFLY P6, R14, R13, R12, R11 ;  /* 0x0c00000c0d0e7389 */ /* 0x00006400000c000b */
[----:B01----:R-:W-:Y:S05]  /*1f70*/  ENDCOLLECTIVE ;  /* 0x000000000000791b */ /* 0x003fea0003800000 */
.L_x_5531:
[----:B------:R-:W-:Y:S01]  /*1f80*/  FMNMX R3, R3, R2, !PT ;  /* 0x0000000203037209 */ /* 0x000fe20007800000 */
[----:B------:R-:W-:Y:S02]  /*1f90*/  IMAD.MOV.U32 R12, RZ, RZ, 0x8 ;  /* 0x00000008ff0c7424 */ /* 0x000fe400078e00ff */
[----:B------:R-:W-:Y:S02]  /*1fa0*/  FADD R24, R23, R14 ;  /* 0x0000000e17187221 */ /* 0x000fe40000000000 */
[----:B------:R-:W-:Y:S02]  /*1fb0*/  FADD R23, -R3, R22 ;  /* 0x0000001603177221 */ /* 0x000fe40000000100 */
[----:B------:R-:W-:Y:S02]  /*1fc0*/  IMAD.MOV.U32 R13, RZ, RZ, R24 ;  /* 0x000000ffff0d7224 */ /* 0x000fe400078e0018 */
[----:B------:R-:W-:-:S07]  /*1fd0*/  FFMA.SAT R0, R23, R0, 0.5 ;  /* 0x3f00000017007423 */ /* 0x000fce0000002000 */
[----:B------:R-:W-:Y:S05]  /*1fe0*/  WARPSYNC.COLLECTIVE R15, `(.L_x_5532) ;  /* 0x000000000f087348 */ /* 0x000fea0003c00000 */
[----:B------:R0:W1:Y:S02]  /*1ff0*/  SHFL.BFLY P6, R14, R13, R12, R11 ;  /* 0x0c00000c0d0e7389 */ /* 0x00006400000c000b */
[----:B01----:R-:W-:Y:S05]  /*2000*/  ENDCOLLECTIVE ;  /* 0x000000000000791b */ /* 0x003fea0003800000 */
.L_x_5532:
[----:B------:R-:W-:-:S04]  /*2010*/  FFMA.RM R0, R0, R5, 12582913 ;  /* 0x4b40000100007423 */ /* 0x000fc80000004005 */
[C---:B------:R-:W-:Y:S01]  /*2020*/  FADD R2, R0.reuse, -12583039 ;  /* 0xcb40007f00027421 */ /* 0x040fe20000000000 */
[----:B------:R-:W-:-:S03]  /*2030*/  IMAD.SHL.U32 R0, R0, 0x800000, RZ ;  /* 0x0080000000007824 */ /* 0x000fc600078e00ff */
[----:B------:R-:W-:-:S04]  /*2040*/  FFMA R2, R23, 1.4426950216293334961, -R2 ;  /* 0x3fb8aa3b17027823 */ /* 0x000fc80000000802 */
[----:B------:R-:W-:Y:S01]  /*2050*/  FFMA R23, R23, 1.925963033500011079e-08, R2 ;  /* 0x32a5706017177823 */ /* 0x000fe20000000002 */
[----:B------:R-:W-:-:S05]  /*2060*/  IMAD.MOV.U32 R12, RZ, RZ, 0x4 ;  /* 0x00000004ff0c7424 */ /* 0x000fca00078e00ff */
[----:B------:R-:W0:Y:S01]  /*2070*/  MUFU.EX2 R23, R23 ;  /* 0x0000001700177308 */ /* 0x000e220000000800 */
[----:B------:R-:W-:-:S05]  /*2080*/  FADD R8, R24, R14 ;  /* 0x0000000e18087221 */ /* 0x000fca0000000000 */
[----:B------:R-:W-:-:S07]  /*2090*/  MOV R13, R8 ;  /* 0x00000008000d7202 */ /* 0x000fce0000000f00 */
[----:B0-----:R-:W-:Y:S05]  /*20a0*/  WARPSYNC.COLLECTIVE R15, `(.L_x_5533) ;  /* 0x000000000f087348 */ /* 0x001fea0003c00000 */
[----:B------:R1:W2:Y:S02]  /*20b0*/  SHFL.BFLY P6, R14, R13, R12, R11 ;  /* 0x0c00000c0d0e7389 */ /* 0x0002a400000c000b */
[----:B012---:R-:W-:Y:S05]  /*20c0*/  ENDCOLLECTIVE ;  /* 0x000000000000791b */ /* 0x007fea0003800000 */
.L_x_5533:
[----:B------:R-:W-:-:S04]  /*20d0*/  FMUL R0, R0, R23 ;  /* 0x0000001700007220 */ /* 0x000fc80000400000 */
[----:B------:R-:W-:Y:S01]  /*20e0*/  FADD R2, RZ, R0 ;  /* 0x00000000ff027221 */ /* 0x000fe20000000000 */
[----:B------:R-:W-:Y:S02]  /*20f0*/  HFMA2 R12, -RZ, RZ, 0, 1.1920928955078125e-07 ;  /* 0x00000002ff0c7431 */ /* 0x000fe400000001ff */
[----:B------:R-:W-:-:S04]  /*2100*/  FADD R3, R8, R14 ;  /* 0x0000000e08037221 */ /* 0x000fc80000000000 */
[----:B------:R-:W-:-:S07]  /*2110*/  IMAD.MOV.U32 R13, RZ, RZ, R3 ;  /* 0x000000ffff0d7224 */ /* 0x000fce00078e0003 */
[----:B------:R-:W-:Y:S05]  /*2120*/  WARPSYNC.COLLECTIVE R15, `(.L_x_5534) ;  /* 0x000000000f087348 */ /* 0x000fea0003c00000 */
[----:B------:R0:W1:Y:S02]  /*2130*/  SHFL.BFLY P6, R14, R13, R12, R11 ;  /* 0x0c00000c0d0e7389 */ /* 0x00006400000c000b */
[----:B01----:R-:W-:Y:S05]  /*2140*/  ENDCOLLECTIVE ;  /* 0x000000000000791b */ /* 0x003fea0003800000 */
.L_x_5534:
[----:B------:R-:W-:Y:S01]  /*2150*/  MOV R12, 0x1 ;  /* 0x00000001000c7802 */ /* 0x000fe20000000f00 */
[----:B------:R-:W-:-:S04]  /*2160*/  FADD R5, R3, R14 ;  /* 0x0000000e03057221 */ /* 0x000fc80000000000 */
[----:B------:R-:W-:-:S07]  /*2170*/  IMAD.MOV.U32 R13, RZ, RZ, R5 ;  /* 0x000000ffff0d7224 */ /* 0x000fce00078e0005 */
[----:B------:R-:W-:Y:S05]  /*2180*/  WARPSYNC.COLLECTIVE R15, `(.L_x_5535) ;  /* 0x000000000f087348 */ /* 0x000fea0003c00000 */
[----:B------:R0:W1:Y:S02]  /*2190*/  SHFL.BFLY P6, R14, R13, R12, R11 ;  /* 0x0c00000c0d0e7389 */ /* 0x00006400000c000b */
[----:B01----:R-:W-:Y:S05]  /*21a0*/  ENDCOLLECTIVE ;  /* 0x000000000000791b */ /* 0x003fea0003800000 */
.L_x_5535:
[----:B------:R-:W-:Y:S02]  /*21b0*/  HFMA2 R12, -RZ, RZ, 0, 9.5367431640625e-07 ;  /* 0x00000010ff0c7431 */ /* 0x000fe400000001ff */
[----:B------:R-:W-:Y:S02]  /*21c0*/  IMAD.MOV.U32 R13, RZ, RZ, R2 ;  /* 0x000000ffff0d7224 */ /* 0x000fe400078e0002 */
[----:B------:R-:W-:-:S07]  /*21d0*/  IMAD.MOV.U32 R22, RZ, RZ, R14 ;  /* 0x000000ffff167224 */ /* 0x000fce00078e000e */
[----:B------:R-:W-:Y:S05]  /*21e0*/  WARPSYNC.COLLECTIVE R15, `(.L_x_5536) ;  /* 0x000000000f087348 */ /* 0x000fea0003c00000 */
[----:B------:R0:W1:Y:S02]  /*21f0*/  SHFL.BFLY P6, R14, R13, R12, R11 ;  /* 0x0c00000c0d0e7389 */ /* 0x00006400000c000b */
[----:B01----:R-:W-:Y:S05]  /*2200*/  ENDCOLLECTIVE ;  /* 0x000000000000791b */ /* 0x003fea0003800000 */
.L_x_5536:
[----:B------:R-:W-:Y:S01]  /*2210*/  MOV R12, 0x8 ;  /* 0x00000008000c7802 */ /* 0x000fe20000000f00 */
[----:B------:R-:W-:-:S04]  /*2220*/  IMAD.MOV.U32 R3, RZ, RZ, R14 ;  /* 0x000000ffff037224 */ /* 0x000fc800078e000e */
[----:B------:R-:W-:Y:S01]  /*2230*/  FADD R25, R2, R3 ;  /* 0x0000000302197221 */ /* 0x000fe20000000000 */
[----:B------:R-:W-:-:S03]  /*2240*/  FADD R3, R5, R22 ;  /* 0x0000001605037221 */ /* 0x000fc60000000000 */
[----:B------:R-:W-:-:S07]  /*2250*/  IMAD.MOV.U32 R13, RZ, RZ, R25 ;  /* 0x000000ffff0d7224 */ /* 0x000fce00078e0019 */
[----:B------:R-:W-:Y:S05]  /*2260*/  WARPSYNC.COLLECTIVE R15, `(.L_x_5537) ;  /* 0x000000000f087348 */ /* 0x000fea0003c00000 */
[----:B------:R0:W1:Y:S02]  /*2270*/  SHFL.BFLY P6, R14, R13, R12, R11 ;  /* 0x0c00000c0d0e7389 */ /* 0x00006400000c000b */
[----:B01----:R-:W-:Y:S05]  /*2280*/  ENDCOLLECTIVE ;  /* 0x000000000000791b */ /* 0x003fea0003800000 */
.L_x_5537:
[----:B------:R-:W-:Y:S02]  /*2290*/  HFMA2 R12, -RZ, RZ, 0, 2.384185791015625e-07 ;  /* 0x00000004ff0c7431 */ /* 0x000fe400000001ff */
[----:B------:R-:W-:-:S04]  /*22a0*/  IMAD.MOV.U32 R26, RZ, RZ, R14 ;  /* 0x000000ffff1a7224 */ /* 0x000fc800078e000e */
[----:B------:R-:W-:-:S04]  /*22b0*/  FADD R26, R25, R26 ;  /* 0x0000001a191a7221 */ /* 0x000fc80000000000 */
[----:B------:R-:W-:-:S07]  /*22c0*/  IMAD.MOV.U32 R13, RZ, RZ, R26 ;  /* 0x000000ffff0d7224 */ /* 0x000fce00078e001a */
[----:B------:R-:W-:Y:S05]  /*22d0*/  WARPSYNC.COLLECTIVE R15, `(.L_x_5538) ;  /* 0x000000000f087348 */ /* 0x000fea0003c00000 */
[----:B------:R0:W1:Y:S02]  /*22e0*/  SHFL.BFLY P6, R14, R13, R12, R11 ;  /* 0x0c00000c0d0e7389 */ /* 0x00006400000c000b */
[----:B01----:R-:W-:Y:S05]  /*22f0*/  ENDCOLLECTIVE ;  /* 0x000000000000791b */ /* 0x003fea0003800000 */
.L_x_5538:
[----:B------:R-:W-:Y:S01]  /*2300*/  MOV R12, 0x2 ;  /* 0x00000002000c7802 */ /* 0x000fe20000000f00 */
[----:B------:R-:W-:-:S04]  /*2310*/  IMAD.MOV.U32 R27, RZ, RZ, R14 ;  /* 0x000000ffff1b7224 */ /* 0x000fc800078e000e */
[----:B------:R-:W-:-:S04]  /*2320*/  FADD R27, R26, R27 ;  /* 0x0000001b1a1b7221 */ /* 0x000fc80000000000 */
[----:B------:R-:W-:-:S07]  /*2330*/  IMAD.MOV.U32 R13, RZ, RZ, R27 ;  /* 0x000000ffff0d7224 */ /* 0x000fce00078e001b */
[----:B------:R-:W-:Y:S05]  /*2340*/  WARPSYNC.COLLECTIVE R15, `(.L_x_5539) ;  /* 0x000000000f087348 */ /* 0x000fea0003c00000 */
[----:B------:R0:W1:Y:S02]  /*2350*/  SHFL.BFLY P6, R14, R13, R12, R11 ;  /* 0x0c00000c0d0e7389 */ /* 0x00006400000c000b */
[----:B01----:R-:W-:Y:S05]  /*2360*/  ENDCOLLECTIVE ;  /* 0x000000000000791b */ /* 0x003fea0003800000 */
.L_x_5539:
[----:B------:R-:W-:Y:S02]  /*2370*/  HFMA2 R12, -RZ, RZ, 0, 5.9604644775390625e-08 ;  /* 0x00000001ff0c7431 */ /* 0x000fe400000001ff */
[----:B------:R-:W-:-:S04]  /*2380*/  IMAD.MOV.U32 R2, RZ, RZ, R14 ;  /* 0x000000ffff027224 */ /* 0x000fc800078e000e */
[----:B------:R-:W-:-:S04]  /*2390*/  FADD R2, R27, R2 ;  /* 0x000000021b027221 */ /* 0x000fc80000000000 */
[----:B------:R-:W-:-:S07]  /*23a0*/  IMAD.MOV.U32 R13, RZ, RZ, R2 ;  /* 0x000000ffff0d7224 */ /* 0x000fce00078e0002 */
[----:B------:R-:W-:Y:S05]  /*23b0*/  WARPSYNC.COLLECTIVE R15, `(.L_x_5540) ;  /* 0x000000000f087348 */ /* 0x000fea0003c00000 */
[----:B------:R0:W1:Y:S02]  /*23c0*/  SHFL.BFLY P6, R14, R13, R12, R11 ;  /* 0x0c00000c0d0e7389 */ /* 0x00006400000c000b */
[----:B01----:R-:W-:Y:S05]  /*23d0*/  ENDCOLLECTIVE ;  /* 0x000000000000791b */ /* 0x003fea0003800000 */
.L_x_5540:
[----:B------:R-:W-:Y:S05]  /*23e0*/  BRA `(.L_x_5541) ;  /* 0xfffffff000907947 */ /* 0x000fea000383ffff */
        .weak           $__internal_74_$__cuda_sm3x_div_rn_noftz_f32_slowpath
        .type           $__internal_74_$__cuda_sm3x_div_rn_noftz_f32_slowpath,@function
        .size           $__internal_74_$__cuda_sm3x_div_rn_noftz_f32_slowpath,(.L_x_37451 - $__internal_74_$__cuda_sm3x_div_rn_noftz_f32_slowpath)
$__internal_74_$__cuda_sm3x_div_rn_noftz_f32_slowpath:
        /* <DEDUP_REMOVED lines=34> */
.L_x_5543:
        /* <DEDUP_REMOVED lines=51> */
.L_x_5550:
[----:B------:R-:W-:-:S04]  /*2940*/  LOP3.LUT R2, R2, 0x80000000, RZ, 0xc0, !PT ;  /* 0x8000000002027812 */ /* 0x000fc800078ec0ff */
[----:B------:R-:W-:Y:S01]  /*2950*/  LOP3.LUT R2, R2, 0x7f800000, RZ, 0xfc, !PT ;  /* 0x7f80000002027812 */ /* 0x000fe200078efcff */
[----:B------:R-:W-:Y:S06]  /*2960*/  BRA `(.L_x_5551) ;  /* 0x0000000000047947 */ /* 0x000fec0003800000 */
.L_x_5549:
[----:B------:R-:W-:-:S07]  /*2970*/  LEA R2, R13, R2, 0x17 ;  /* 0x000000020d027211 */ /* 0x000fce00078eb8ff */
.L_x_5551:
[----:B------:R-:W-:Y:S05]  /*2980*/  BSYNC.RECONVERGENT B3 ;  /* 0x0000000000037941 */ /* 0x000fea0003800200 */
.L_x_5548:
[----:B------:R-:W-:Y:S05]  /*2990*/  BRA `(.L_x_5552) ;  /* 0x0000000000207947 */ /* 0x000fea0003800000 */
.L_x_5547:
[----:B------:R-:W-:-:S04]  /*29a0*/  LOP3.LUT R2, R3, 0x80000000, R4, 0x48, !PT ;  /* 0x8000000003027812 */ /* 0x000fc800078e4804 */
[----:B------:R-:W-:Y:S01]  /*29b0*/  LOP3.LUT R2, R2, 0x7f800000, RZ, 0xfc, !PT ;  /* 0x7f80000002027812 */ /* 0x000fe200078efcff */
[----:B------:R-:W-:Y:S06]  /*29c0*/  BRA `(.L_x_5552) ;  /* 0x0000000000147947 */ /* 0x000fec0003800000 */
.L_x_5546:
[----:B------:R-:W-:Y:S01]  /*29d0*/  LOP3.LUT R2, R3, 0x80000000, R4, 0x48, !PT ;  /* 0x8000000003027812 */ /* 0x000fe200078e4804 */
[----:B------:R-:W-:Y:S06]  /*29e0*/  BRA `(.L_x_5552) ;  /* 0x00000000000c7947 */ /* 0x000fec0003800000 */
.L_x_5545:
[----:B------:R-:W0:Y:S01]  /*29f0*/  MUFU.RSQ R2, -QNAN ;  /* 0xffc0000000027908 */ /* 0x000e220000001400 */
[----:B------:R-:W-:Y:S05]  /*2a00*/  BRA `(.L_x_5552) ;  /* 0x0000000000047947 */ /* 0x000fea0003800000 */
.L_x_5544:
[----:B------:R-:W-:-:S07]  /*2a10*/  FADD.FTZ R2, R4, R3 ;  /* 0x0000000304027221 */ /* 0x000fce0000010000 */
.L_x_5552:
[----:B------:R-:W-:Y:S05]  /*2a20*/  BSYNC.RECONVERGENT B2 ;  /* 0x0000000000027941 */ /* 0x000fea0003800200 */
.L_x_5542:
[----:B------:R-:W-:Y:S02]  /*2a30*/  HFMA2 R3, -RZ, RZ, 0, 0 ;  /* 0x00000000ff037431 */ /* 0x000fe400000001ff */
[----:B0-----:R-:W-:Y:S02]  /*2a40*/  IMAD.MOV.U32 R11, RZ, RZ, R2 ;  /* 0x000000ffff0b7224 */ /* 0x001fe400078e0002 */
[----:B------:R-:W-:-:S04]  /*2a50*/  IMAD.MOV.U32 R2, RZ, RZ, R8 ;  /* 0x000000ffff027224 */ /* 0x000fc800078e0008 */
[----:B------:R-:W-:Y:S05]  /*2a60*/  RET.REL.NODEC R2 `(_Z15SoftmaxWarpImplI22BroadcastScaleMaskLoadIffbLm4EiE11DirectStoreIffEfLi1ELi1ELi32ELi2ELb1EL9Algorithm0EEvT_T0_ll) ;  /* 0xffffffd402647950 */ /* 0x000fea0003c3ffff */
.L_x_5553:
        /* <DEDUP_REMOVED lines=9> */
.L_x_37451:


//--------------------- .text._Z15SoftmaxWarpImplI22BroadcastScaleMaskLoadIffbLm4EiE11DirectStoreIffEfLi1ELi1ELi32ELi2ELb0EL9Algorithm0EEvT_T0_ll --------------------------
	.section	.text._Z15SoftmaxWarpImplI22BroadcastScaleMaskLoadIffbLm4EiE11DirectStoreIffEfLi1ELi1ELi32ELi2ELb0EL9Algorithm0EEvT_T0_ll,"ax",@progbits
	.align	128
        .global         _Z15SoftmaxWarpImplI22BroadcastScaleMaskLoadIffbLm4EiE11DirectStoreIffEfLi1ELi1ELi32ELi2ELb0EL9Algorithm0EEvT_T0_ll
        .type           _Z15SoftmaxWarpImplI22BroadcastScaleMaskLoadIffbLm4EiE11DirectStoreIffEfLi1ELi1ELi32ELi2ELb0EL9Algorithm0EEvT_T0_ll,@function
        .size           _Z15SoftmaxWarpImplI22BroadcastScaleMaskLoadIffbLm4EiE11DirectStoreIffEfLi1ELi1ELi32ELi2ELb0EL9Algorithm0EEvT_T0_ll,(.L_x_37452 - _Z15SoftmaxWarpImplI22BroadcastScaleMaskLoadIffbLm4EiE11DirectStoreIffEfLi1ELi1ELi32ELi2ELb0EL9Algorithm0EEvT_T0_ll)
        .other          _Z15SoftmaxWarpImplI22BroadcastScaleMaskLoadIffbLm4EiE11DirectStoreIffEfLi1ELi1ELi32ELi2ELb0EL9Algorithm0EEvT_T0_ll,@"STO_CUDA_ENTRY STV_DEFAULT"
_Z15SoftmaxWarpImplI22BroadcastScaleMaskLoadIffbLm4EiE11DirectStoreIffEfLi1ELi1ELi32ELi2ELb0EL9Algorithm0EEvT_T0_ll:
.text._Z15SoftmaxWarpImplI22BroadcastScaleMaskLoadIffbLm4EiE11DirectStoreIffEfLi1ELi1ELi32ELi2ELb0EL9Algorithm0EEvT_T0_ll:
[----:B------:R-:W0:Y:S01]  /*0000*/  LDC R1, c[0x0][0x37c] ;  /* 0x0000df00ff017b82 */ /* 0x000e220000000800 */
[----:B------:R-:W1:Y:S01]  /*0010*/  LDCU.64 UR4, c[0x0][0x410] ;  /* 0x00008200ff0477ac */ /* 0x000e620008000a00 */
[----:B------:R-:W2:Y:S01]  /*0020*/  LDCU UR48, c[0x0][0x3e8] ;  /* 0x00007d00ff3077ac */ /* 0x000ea20008000800 */
[----:B------:R-:W3:Y:S01]  /*0030*/  LDCU.64 UR44, c[0x0][0x400] ;  /* 0x00008000ff2c77ac */ /* 0x000ee20008000a00 */
[----:B------:R-:W4:Y:S01]  /*0040*/  LDCU.64 UR46, c[0x0][0x3f8] ;  /* 0x00007f00ff2e77ac */ /* 0x000f220008000a00 */
        /* <DEDUP_REMOVED lines=21> */
.L_x_5554:
[----:B------:R-:W2:Y:S01]  /*01a0*/  S2R R3, SR_TID.Y ;  /* 0x0000000000037919 */ /* 0x000ea20000002200 */
[----:B------:R-:W2:Y:S01]  /*01b0*/  S2UR UR4, SR_CTAID.X ;  /* 0x00000000000479c3 */ /* 0x000ea20000002500 */
[----:B------:R-:W3:Y:S07]  /*01c0*/  LDCU.64 UR6, c[0x0][0x408] ;  /* 0x00008100ff0677ac */ /* 0x000eee0008000a00 */
[----:B------:R-:W2:Y:S01]  /*01d0*/  LDC R16, c[0x0][0x364] ;  /* 0x0000d900ff107b82 */ /* 0x000ea20000000800 */
[----:B------:R-:W4:Y:S01]  /*01e0*/  LDCU UR5, c[0x0][0x370] ;  /* 0x00006e00ff0577ac */ /* 0x000f220008000800 */
[----:B--2---:R-:W-:-:S02]  /*01f0*/  IMAD R0, R16, UR4, R3 ;  /* 0x0000000410007c24 */ /* 0x004fc4000f8e0203 */
[----:B----4-:R-:W-:Y:S02]  /*0200*/  IMAD R16, R16, UR5, RZ ;  /* 0x0000000510107c24 */ /* 0x010fe4000f8e02ff */
[----:B------:R-:W-:-:S05]  /*0210*/  IMAD.SHL.U32 R9, R0, 0x2, RZ ;  /* 0x0000000200097824 */ /* 0x000fca00078e00ff */
[----:B---3--:R-:W-:Y:S02]  /*0220*/  ISETP.GE.U32.AND P0, PT, R9, UR6, PT ;  /* 0x0000000609007c0c */ /* 0x008fe4000bf06070 */
[----:B------:R-:W-:-:S04]  /*0230*/  SHF.R.S32.HI R10, RZ, 0x1f, R9 ;  /* 0x0000001fff0a7819 */ /* 0x000fc80000011409 */
[----:B------:R-:W-:-:S13]  /*0240*/  ISETP.GE.AND.EX P0, PT, R10, UR7, PT, P0 ;  /* 0x000000070a007c0c */ /* 0x000fda000bf06300 */
[----:B01----:R-:W-:Y:S05]  /*0250*/  @P0 EXIT ;  /* 0x000000000000094d */ /* 0x003fea0003800000 */
[----:B------:R-:W0:Y:S01]  /*0260*/  S2R R18, SR_TID.X ;  /* 0x0000000000127919 */ /* 0x000e220000002100 */
[----:B------:R-:W1:Y:S01]  /*0270*/  LDC.64 R4, c[0x0][0x358] ;  /* 0x0000d600ff047b82 */ /* 0x000e620000000a00 */
[----:B------:R-:W-:Y:S01]  /*0280*/  BSSY B0, `(.L_x_5555) ;  /* 0x0000132000007945 */ /* 0x000fe20003800000 */
[----:B------:R-:W-:-:S07]  /*0290*/  IMAD.SHL.U32 R16, R16, 0x2, RZ ;  /* 0x0000000210107824 */ /* 0x000fce00078e00ff */
.L_x_5561:
[----:B------:R-:W2:Y:S01]  /*02a0*/  LDC R13, c[0x0][0x3b8] ;  /* 0x0000ee00ff0d7b82 */ /* 0x000ea20000000800 */
[C-C-:B0-----:R-:W-:Y:S01]  /*02b0*/  IMAD R6, R9.reuse, UR48, R18.reuse ;  /* 0x0000003009067c24 */ /* 0x141fe2000f8e0212 */
[----:B-1----:R-:W-:Y:S01]  /*02c0*/  R2UR UR8, R4 ;  /* 0x00000000040872ca */ /* 0x002fe200000e0000 */
[----:B------:R-:W-:Y:S01]  /*02d0*/  IMAD R2, R9, UR48, R18 ;  /* 0x0000003009027c24 */ /* 0x000fe2000f8e0212 */
[----:B------:R-:W-:Y:S01]  /*02e0*/  R2UR UR9, R5 ;  /* 0x00000000050972ca */ /* 0x000fe200000e0000 */
[----:B------:R-:W-:Y:S01]  /*02f0*/  VIADD R0, R6, UR48 ;  /* 0x0000003006007c36 */ /* 0x000fe20008000000 */
[----:B------:R-:W-:Y:S02]  /*0300*/  R2UR UR4, R4 ;  /* 0x00000000040472ca */ /* 0x000fe400000e0000 */
[----:B------:R-:W0:Y:S01]  /*0310*/  LDC R12, c[0x0][0x3bc] ;  /* 0x0000ef00ff0c7b82 */ /* 0x000e220000000800 */
[----:B------:R-:W-:Y:S02]  /*0320*/  IABS R20, R2 ;  /* 0x0000000200147213 */ /* 0x000fe40000000000 */
[----:B------:R-:W-:-:S02]  /*0330*/  IABS R22, R0 ;  /* 0x0000000000167213 */ /* 0x000fc40000000000 */
[C---:B------:R-:W-:Y:S02]  /*0340*/  R2UR UR5, R5.reuse ;  /* 0x00000000050572ca */ /* 0x040fe400000e0000 */
[----:B------:R-:W-:Y:S02]  /*0350*/  R2UR UR6, R4 ;  /* 0x00000000040672ca */ /* 0x000fe400000e0000 */
[----:B------:R-:W-:Y:S02]  /*0360*/  R2UR UR7, R5 ;  /* 0x00000000050772ca */ /* 0x000fe400000e0000 */
[-C--:B--2---:R-:W-:Y:S02]  /*0370*/  IABS R3, R13.reuse ;  /* 0x0000000d00037213 */ /* 0x084fe40000000000 */
[----:B------:R-:W-:Y:S02]  /*0380*/  IABS R24, R13 ;  /* 0x0000000d00187213 */ /* 0x000fe40000000000 */
[----:B------:R-:W1:Y:S01]  /*0390*/  I2F.RP R7, R3 ;  /* 0x0000000300077306 */ /* 0x000e620000209400 */
[----:B0-----:R-:W-:-:S07]  /*03a0*/  IABS R26, R12 ;  /* 0x0000000c001a7213 */ /* 0x001fce0000000000 */
[----:B-1----:R-:W0:Y:S02]  /*03b0*/  MUFU.RCP R7, R7 ;  /* 0x0000000700077308 */ /* 0x002e240000001000 */
[----:B0-----:R-:W-:-:S06]  /*03c0*/  IADD3 R14, PT, PT, R7, 0xffffffe, RZ ;  /* 0x0ffffffe070e7810 */ /* 0x001fcc0007ffe0ff */
[----:B------:R0:W1:Y:S02]  /*03d0*/  F2I.FTZ.U32.TRUNC.NTZ R15, R14 ;  /* 0x0000000e000f7305 */ /* 0x000064000021f000 */
[----:B0-----:R-:W-:Y:S02]  /*03e0*/  IMAD.MOV.U32 R14, RZ, RZ, RZ ;  /* 0x000000ffff0e7224 */ /* 0x001fe400078e00ff */
[----:B-1----:R-:W-:-:S04]  /*03f0*/  IMAD.MOV R8, RZ, RZ, -R15 ;  /* 0x000000ffff087224 */ /* 0x002fc800078e0a0f */
[----:B------:R-:W-:-:S04]  /*0400*/  IMAD R11, R8, R3, RZ ;  /* 0x00000003080b7224 */ /* 0x000fc800078e02ff */
[----:B------:R-:W-:Y:S01]  /*0410*/  IMAD.HI.U32 R11, R15, R11, R14 ;  /* 0x0000000b0f0b7227 */ /* 0x000fe200078e000e */
[----:B------:R-:W-:-:S04]  /*0420*/  IABS R14, R12 ;  /* 0x0000000c000e7213 */ /* 0x000fc80000000000 */
[----:B------:R-:W0:Y:S01]  /*0430*/  I2F.RP R7, R14 ;  /* 0x0000000e00077306 */ /* 0x000e220000209400 */
[----:B------:R-:W-:-:S04]  /*0440*/  IMAD.HI.U32 R8, R11, R22, RZ ;  /* 0x000000160b087227 */ /* 0x000fc800078e00ff */
[----:B------:R-:W-:Y:S01]  /*0450*/  IMAD.HI.U32 R11, R11, R20, RZ ;  /* 0x000000140b0b7227 */ /* 0x000fe200078e00ff */
[----:B------:R-:W-:-:S03]  /*0460*/  IADD3 R15, PT, PT, -R8, RZ, RZ ;  /* 0x000000ff080f7210 */ /* 0x000fc60007ffe1ff */
[----:B------:R-:W-:Y:S02]  /*0470*/  IMAD.MOV R17, RZ, RZ, -R11 ;  /* 0x000000ffff117224 */ /* 0x000fe400078e0a0b */
[C---:B------:R-:W-:Y:S02]  /*0480*/  IMAD R15, R24.reuse, R15, R22 ;  /* 0x0000000f180f7224 */ /* 0x040fe400078e0216 */
[C---:B------:R-:W-:Y:S01]  /*0490*/  IMAD R20, R3.reuse, R17, R20 ;  /* 0x0000001103147224 */ /* 0x040fe200078e0214 */
[----:B------:R-:W-:Y:S01]  /*04a0*/  LOP3.LUT R17, RZ, R13, RZ, 0x33, !PT ;  /* 0x0000000dff117212 */ /* 0x000fe200078e33ff */
[----:B0-----:R-:W0:Y:S01]  /*04b0*/  MUFU.RCP R7, R7 ;  /* 0x0000000700077308 */ /* 0x001e220000001000 */
[----:B------:R-:W-:Y:S02]  /*04c0*/  ISETP.GT.U32.AND P3, PT, R24, R15, PT ;  /* 0x0000000f1800720c */ /* 0x000fe40003f64070 */
[----:B------:R-:W-:-:S11]  /*04d0*/  ISETP.GT.U32.AND P2, PT, R3, R20, PT ;  /* 0x000000140300720c */ /* 0x000fd60003f44070 */
[----:B------:R-:W-:Y:S02]  /*04e0*/  @!P3 IMAD.IADD R15, R15, 0x1, -R24 ;  /* 0x000000010f0fb824 */ /* 0x000fe400078e0a18 */
[----:B------:R-:W-:Y:S02]  /*04f0*/  @!P2 IMAD.IADD R20, R20, 0x1, -R3 ;  /* 0x000000011414a824 */ /* 0x000fe400078e0a03 */
[----:B------:R-:W-:Y:S01]  /*0500*/  @!P3 VIADD R8, R8, 0x1 ;  /* 0x000000010808b836 */ /* 0x000fe20000000000 */
[----:B------:R-:W-:Y:S01]  /*0510*/  ISETP.GE.U32.AND P1, PT, R15, R24, PT ;  /* 0x000000180f00720c */ /* 0x000fe20003f26070 */
[----:B------:R-:W-:Y:S01]  /*0520*/  @!P2 VIADD R11, R11, 0x1 ;  /* 0x000000010b0ba836 */ /* 0x000fe20000000000 */
[----:B------:R-:W-:Y:S02]  /*0530*/  ISETP.GE.U32.AND P0, PT, R20, R3, PT ;  /* 0x000000031400720c */ /* 0x000fe40003f06070 */
[-C--:B------:R-:W-:Y:S02]  /*0540*/  LOP3.LUT R15, R0, R13.reuse, RZ, 0x3c, !PT ;  /* 0x0000000d000f7212 */ /* 0x080fe400078e3cff */
[----:B------:R-:W-:-:S02]  /*0550*/  LOP3.LUT R3, R2, R13, RZ, 0x3c, !PT ;  /* 0x0000000d02037212 */ /* 0x000fc400078e3cff */
[----:B------:R-:W-:Y:S02]  /*0560*/  ISETP.GE.AND P4, PT, R15, RZ, PT ;  /* 0x000000ff0f00720c */ /* 0x000fe40003f86270 */
[----:B------:R-:W-:Y:S02]  /*0570*/  ISETP.GE.AND P3, PT, R3, RZ, PT ;  /* 0x000000ff0300720c */ /* 0x000fe40003f66270 */
[----:B0-----:R-:W-:Y:S01]  /*0580*/  IADD3 R15, PT, PT, R7, 0xffffffe, RZ ;  /* 0x0ffffffe070f7810 */ /* 0x001fe20007ffe0ff */
[----:B------:R-:W-:Y:S01]  /*0590*/  @P1 VIADD R8, R8, 0x1 ;  /* 0x0000000108081836 */ /* 0x000fe20000000000 */
[----:B------:R-:W-:Y:S01]  /*05a0*/  LOP3.LUT R20, RZ, R13, RZ, 0x33, !PT ;  /* 0x0000000dff147212 */ /* 0x000fe200078e33ff */
[----:B------:R-:W0:Y:S01]  /*05b0*/  LDC R7, c[0x0][0x3c0] ;  /* 0x0000f000ff077b82 */ /* 0x000e220000000800 */
[----:B------:R-:W-:Y:S01]  /*05c0*/  @P0 IADD3 R11, PT, PT, R11, 0x1, RZ ;  /* 0x000000010b0b0810 */ /* 0x000fe20007ffe0ff */
[----:B------:R1:W2:Y:S01]  /*05d0*/  F2I.FTZ.U32.TRUNC.NTZ R3, R15 ;  /* 0x0000000f00037305 */ /* 0x0002a2000021f000 */
[----:B------:R-:W-:-:S03]  /*05e0*/  ISETP.NE.AND P0, PT, R13, RZ, PT ;  /* 0x000000ff0d00720c */ /* 0x000fc60003f05270 */
[----:B------:R-:W-:Y:S02]  /*05f0*/  @!P4 IMAD.MOV R8, RZ, RZ, -R8 ;  /* 0x000000ffff08c224 */ /* 0x000fe400078e0a08 */
[----:B------:R-:W-:-:S03]  /*0600*/  @!P3 IMAD.MOV R11, RZ, RZ, -R11 ;  /* 0x000000ffff0bb224 */ /* 0x000fc600078e0a0b */
[----:B------:R-:W-:Y:S02]  /*0610*/  SEL R8, R17, R8, !P0 ;  /* 0x0000000811087207 */ /* 0x000fe40004000000 */
[----:B------:R-:W-:Y:S02]  /*0620*/  SEL R11, R20, R11, !P0 ;  /* 0x0000000b140b7207 */ /* 0x000fe40004000000 */
[----:B-1----:R-:W-:Y:S01]  /*0630*/  IADD3 R15, PT, PT, -R8, RZ, RZ ;  /* 0x000000ff080f7210 */ /* 0x002fe20007ffe1ff */
[----:B--2---:R-:W-:Y:S02]  /*0640*/  IMAD.MOV R19, RZ, RZ, -R3 ;  /* 0x000000ffff137224 */ /* 0x004fe400078e0a03 */
[----:B------:R-:W-:Y:S02]  /*0650*/  IMAD.MOV R17, RZ, RZ, -R11 ;  /* 0x000000ffff117224 */ /* 0x000fe400078e0a0b */
[C---:B------:R-:W-:Y:S02]  /*0660*/  IMAD R15, R13.reuse, R15, R0 ;  /* 0x0000000f0d0f7224 */ /* 0x040fe400078e0200 */
[----:B------:R-:W-:Y:S01]  /*0670*/  IMAD R13, R13, R17, R2 ;  /* 0x000000110d0d7224 */ /* 0x000fe200078e0202 */
[----:B0-----:R-:W-:Y:S01]  /*0680*/  IABS R20, R7 ;  /* 0x0000000700147213 */ /* 0x001fe20000000000 */
[----:B------:R-:W-:Y:S01]  /*0690*/  IMAD R17, R19, R14, RZ ;  /* 0x0000000e13117224 */ /* 0x000fe200078e02ff */
[----:B------:R-:W-:Y:S01]  /*06a0*/  IABS R21, R15 ;  /* 0x0000000f00157213 */ /* 0x000fe20000000000 */
[----:B------:R-:W-:Y:S01]  /*06b0*/  IMAD.MOV.U32 R2, RZ, RZ, RZ ;  /* 0x000000ffff027224 */ /* 0x000fe200078e00ff */
[----:B------:R-:W0:Y:S03]  /*06c0*/  I2F.RP R19, R20 ;  /* 0x0000001400137306 */ /* 0x000e260000209400 */
[----:B------:R-:W-:Y:S01]  /*06d0*/  IMAD.HI.U32 R2, R3, R17, R2 ;  /* 0x0000001103027227 */ /* 0x000fe200078e0002 */
[----:B------:R-:W-:-:S05]  /*06e0*/  IABS R3, R13 ;  /* 0x0000000d00037213 */ /* 0x000fca0000000000 */
[----:B------:R-:W-:-:S04]  /*06f0*/  IMAD.HI.U32 R17, R2, R21, RZ ;  /* 0x0000001502117227 */ /* 0x000fc800078e00ff */
[----:B------:R-:W-:Y:S01]  /*0700*/  IMAD.HI.U32 R2, R2, R3, RZ ;  /* 0x0000000302027227 */ /* 0x000fe200078e00ff */
[----:B0-----:R-:W0:Y:S03]  /*0710*/  MUFU.RCP R19, R19 ;  /* 0x0000001300137308 */ /* 0x001e260000001000 */
[----:B------:R-:W-:Y:S01]  /*0720*/  IMAD.MOV R24, RZ, RZ, -R17 ;  /* 0x000000ffff187224 */ /* 0x000fe200078e0a11 */
[----:B------:R-:W-:-:S03]  /*0730*/  IADD3 R22, PT, PT, -R2, RZ, RZ ;  /* 0x000000ff02167210 */ /* 0x000fc60007ffe1ff */
[----:B------:R-:W-:Y:S02]  /*0740*/  IMAD R21, R26, R24, R21 ;  /* 0x000000181a157224 */ /* 0x000fe400078e0215 */
[----:B------:R-:W-:Y:S01]  /*0750*/  IMAD R3, R14, R22, R3 ;  /* 0x000000160e037224 */ /* 0x000fe200078e0203 */
[----:B------:R-:W-:Y:S02]  /*0760*/  LOP3.LUT R22, RZ, R12, RZ, 0x33, !PT ;  /* 0x0000000cff167212 */ /* 0x000fe400078e33ff */
[----:B------:R-:W-:Y:S02]  /*0770*/  ISETP.GT.U32.AND P3, PT, R26, R21, PT ;  /* 0x000000151a00720c */ /* 0x000fe40003f64070 */
[----:B------:R-:W-:-:S11]  /*0780*/  ISETP.GT.U32.AND P2, PT, R14, R3, PT ;  /* 0x000000030e00720c */ /* 0x000fd60003f44070 */
[----:B------:R-:W-:Y:S01]  /*0790*/  @!P3 IMAD.IADD R21, R21, 0x1, -R26 ;  /* 0x000000011515b824 */ /* 0x000fe200078e0a1a */
[----:B------:R-:W-:Y:S01]  /*07a0*/  @!P3 IADD3 R17, PT, PT, R17, 0x1, RZ ;  /* 0x000000011111b810 */ /* 0x000fe20007ffe0ff */
[----:B------:R-:W-:Y:S02]  /*07b0*/  @!P2 IMAD.IADD R3, R3, 0x1, -R14 ;  /* 0x000000010303a824 */ /* 0x000fe400078e0a0e */
[----:B------:R-:W-:Y:S01]  /*07c0*/  @!P2 VIADD R2, R2, 0x1 ;  /* 0x000000010202a836 */ /* 0x000fe20000000000 */
[----:B------:R-:W-:Y:S02]  /*07d0*/  ISETP.GE.U32.AND P1, PT, R21, R26, PT ;  /* 0x0000001a1500720c */ /* 0x000fe40003f26070 */
[----:B------:R-:W-:Y:S02]  /*07e0*/  LOP3.LUT R21, R15, R12, RZ, 0x3c, !PT ;  /* 0x0000000c0f157212 */ /* 0x000fe400078e3cff */
[----:B------:R-:W-:Y:S01]  /*07f0*/  ISETP.GE.U32.AND P0, PT, R3, R14, PT ;  /* 0x0000000e0300720c */ /* 0x000fe20003f06070 */
[----:B0-----:R-:W-:Y:S01]  /*0800*/  VIADD R14, R19, 0xffffffe ;  /* 0x0ffffffe130e7836 */ /* 0x001fe20000000000 */
[----:B------:R-:W-:-:S02]  /*0810*/  LOP3.LUT R3, R13, R12, RZ, 0x3c, !PT ;  /* 0x0000000c0d037212 */ /* 0x000fc400078e3cff */
[----:B------:R-:W-:Y:S02]  /*0820*/  ISETP.GE.AND P4, PT, R21, RZ, PT ;  /* 0x000000ff1500720c */ /* 0x000fe40003f86270 */
[----:B------:R-:W-:Y:S02]  /*0830*/  ISETP.GE.AND P3, PT, R3, RZ, PT ;  /* 0x000000ff0300720c */ /* 0x000fe40003f66270 */
[----:B------:R-:W0:Y:S01]  /*0840*/  F2I.FTZ.U32.TRUNC.NTZ R3, R14 ;  /* 0x0000000e00037305 */ /* 0x000e22000021f000 */
[----:B------:R-:W-:Y:S01]  /*0850*/  @P1 VIADD R17, R17, 0x1 ;  /* 0x0000000111111836 */ /* 0x000fe20000000000 */
[----:B------:R-:W-:-:S03]  /*0860*/  LOP3.LUT R19, RZ, R12, RZ, 0x33, !PT ;  /* 0x0000000cff137212 */ /* 0x000fc600078e33ff */
[----:B------:R-:W-:Y:S02]  /*0870*/  @P0 IADD3 R2, PT, PT, R2, 0x1, RZ ;  /* 0x0000000102020810 */ /* 0x000fe40007ffe0ff */
[----:B------:R-:W-:Y:S02]  /*0880*/  ISETP.NE.AND P0, PT, R12, RZ, PT ;  /* 0x000000ff0c00720c */ /* 0x000fe40003f05270 */
[----:B------:R-:W-:Y:S02]  /*0890*/  @!P4 IMAD.MOV R17, RZ, RZ, -R17 ;  /* 0x000000ffff11c224 */ /* 0x000fe400078e0a11 */
[----:B------:R-:W-:-:S03]  /*08a0*/  @!P3 IMAD.MOV R2, RZ, RZ, -R2 ;  /* 0x000000ffff02b224 */ /* 0x000fc600078e0a02 */
[----:B------:R-:W-:Y:S02]  /*08b0*/  SEL R17, R22, R17, !P0 ;  /* 0x0000001116117207 */ /* 0x000fe40004000000 */
[----:B------:R-:W-:Y:S02]  /*08c0*/  SEL R19, R19, R2, !P0 ;  /* 0x0000000213137207 */ /* 0x000fe40004000000 */
[----:B0-----:R-:W-:Y:S01]  /*08d0*/  IADD3 R21, PT, PT, RZ, -R3, RZ ;  /* 0x80000003ff157210 */ /* 0x001fe20007ffe0ff */
[----:B------:R-:W-:Y:S01]  /*08e0*/  IMAD.MOV R22, RZ, RZ, -R17 ;  /* 0x000000ffff167224 */ /* 0x000fe200078e0a11 */
[----:B------:R-:W-:Y:S01]  /*08f0*/  MOV R2, RZ ;  /* 0x000000ff00027202 */ /* 0x000fe20000000f00 */
[----:B------:R-:W-:Y:S02]  /*0900*/  IMAD.MOV R24, RZ, RZ, -R19 ;  /* 0x000000ffff187224 */ /* 0x000fe400078e0a13 */
[----:B------:R-:W-:Y:S02]  /*0910*/  IMAD R22, R12, R22, R15 ;  /* 0x000000160c167224 */ /* 0x000fe400078e020f */
[----:B------:R-:W-:-:S02]  /*0920*/  IMAD R15, R21, R20, RZ ;  /* 0x00000014150f7224 */ /* 0x000fc400078e02ff */
[----:B------:R-:W-:Y:S01]  /*0930*/  IMAD R24, R12, R24, R13 ;  /* 0x000000180c187224 */ /* 0x000fe200078e020d */
[----:B------:R-:W-:Y:S01]  /*0940*/  IABS R12, R22 ;  /* 0x00000016000c7213 */ /* 0x000fe20000000000 */
[----:B------:R-:W-:-:S03]  /*0950*/  IMAD.HI.U32 R2, R3, R15, R2 ;  /* 0x0000000f03027227 */ /* 0x000fc600078e0002 */
[----:B------:R-:W-:Y:S01]  /*0960*/  IABS R21, R24 ;  /* 0x0000001800157213 */ /* 0x000fe20000000000 */
[----:B------:R-:W-:Y:S02]  /*0970*/  IMAD.MOV.U32 R15, RZ, RZ, R12 ;  /* 0x000000ffff0f7224 */ /* 0x000fe400078e000c */
[----:B------:R-:W0:Y:S02]  /*0980*/  LDC.64 R12, c[0x0][0x398] ;  /* 0x0000e600ff0c7b82 */ /* 0x000e240000000a00 */
[----:B------:R-:W-:-:S04]  /*0990*/  IMAD.HI.U32 R25, R2, R15, RZ ;  /* 0x0000000f02197227 */ /* 0x000fc800078e00ff */
[----:B------:R-:W-:-:S04]  /*09a0*/  IMAD.HI.U32 R23, R2, R21, RZ ;  /* 0x0000001502177227 */ /* 0x000fc800078e00ff */
[----:B------:R-:W-:Y:S01]  /*09b0*/  IMAD.MOV R2, RZ, RZ, -R25 ;  /* 0x000000ffff027224 */ /* 0x000fe200078e0a19 */
[----:B------:R-:W-:-:S03]  /*09c0*/  IADD3 R14, PT, PT, -R23, RZ, RZ ;  /* 0x000000ff170e7210 */ /* 0x000fc60007ffe1ff */
[C---:B------:R-:W-:Y:S02]  /*09d0*/  IMAD R15, R20.reuse, R2, R15 ;  /* 0x00000002140f7224 */ /* 0x040fe400078e020f */
[----:B------:R-:W1:Y:S01]  /*09e0*/  LDC.64 R2, c[0x0][0x390] ;  /* 0x0000e400ff027b82 */ /* 0x000e620000000a00 */
[C---:B------:R-:W-:Y:S02]  /*09f0*/  IMAD R21, R20.reuse, R14, R21 ;  /* 0x0000000e14157224 */ /* 0x040fe400078e0215 */
[----:B------:R-:W-:-:S03]  /*0a00*/  ISETP.GT.U32.AND P6, PT, R20, R15, PT ;  /* 0x0000000f1400720c */ /* 0x000fc60003fc4070 */
[----:B------:R-:W-:Y:S02]  /*0a10*/  ISETP.GT.U32.AND P4, PT, R20, R21, PT ;  /* 0x000000151400720c */ /* 0x000fe40003f84070 */
[----:B0-----:R-:W-:-:S04]  /*0a20*/  ISETP.NE.U32.AND P1, PT, R12, 0x1, PT ;  /* 0x000000010c00780c */ /* 0x001fc80003f25070 */
[----:B------:R-:W-:-:S04]  /*0a30*/  ISETP.NE.AND.EX P1, PT, R13, RZ, PT, P1 ;  /* 0x000000ff0d00720c */ /* 0x000fc80003f25310 */
[--C-:B------:R-:W-:Y:S01]  /*0a40*/  @!P6 IMAD.IADD R15, R15, 0x1, -R20.reuse ;  /* 0x000000010f0fe824 */ /* 0x100fe200078e0a14 */
[----:B------:R-:W-:Y:S02]  /*0a50*/  @!P6 IADD3 R25, PT, PT, R25, 0x1, RZ ;  /* 0x000000011919e810 */ /* 0x000fe40007ffe0ff */
[----:B------:R-:W-:Y:S01]  /*0a60*/  @!P4 IMAD.IADD R21, R21, 0x1, -R20 ;  /* 0x000000011515c824 */ /* 0x000fe200078e0a14 */
[----:B------:R-:W-:Y:S01]  /*0a70*/  SEL R17, R17, RZ, P1 ;  /* 0x000000ff11117207 */ /* 0x000fe20000800000 */
[----:B------:R-:W-:Y:S01]  /*0a80*/  @!P4 VIADD R23, R23, 0x1 ;  /* 0x000000011717c836 */ /* 0x000fe20000000000 */
[----:B------:R-:W-:Y:S02]  /*0a90*/  ISETP.GE.U32.AND P5, PT, R15, R20, PT ;  /* 0x000000140f00720c */ /* 0x000fe40003fa6070 */
[----:B-1----:R-:W-:Y:S01]  /*0aa0*/  ISETP.NE.U32.AND P0, PT, R2, 0x1, PT ;  /* 0x000000010200780c */ /* 0x002fe20003f05070 */
[----:B------:R-:W0:Y:S01]  /*0ab0*/  LDC.64 R14, c[0x0][0x3a0] ;  /* 0x0000e800ff0e7b82 */ /* 0x000e220000000a00 */
[----:B------:R-:W-:-:S02]  /*0ac0*/  LOP3.LUT R2, R22, R7, RZ, 0x3c, !PT ;  /* 0x0000000716027212 */ /* 0x000fc400078e3cff */
[----:B------:R-:W-:Y:S02]  /*0ad0*/  ISETP.GE.U32.AND P2, PT, R21, R20, PT ;  /* 0x000000141500720c */ /* 0x000fe40003f46070 */
[----:B------:R-:W-:Y:S02]  /*0ae0*/  ISETP.GE.AND P3, PT, R2, RZ, PT ;  /* 0x000000ff0200720c */ /* 0x000fe40003f66270 */
[-C--:B------:R-:W-:Y:S01]  /*0af0*/  LOP3.LUT R2, R24, R7.reuse, RZ, 0x3c, !PT ;  /* 0x0000000718027212 */ /* 0x080fe200078e3cff */
[----:B------:R-:W1:Y:S01]  /*0b00*/  LDC.64 R20, c[0x0][0x3a8] ;  /* 0x0000ea00ff147b82 */ /* 0x000e620000000a00 */
[----:B------:R-:W-:Y:S01]  /*0b10*/  ISETP.NE.AND P4, PT, R7, RZ, PT ;  /* 0x000000ff0700720c */ /* 0x000fe20003f85270 */
[----:B------:R-:W-:Y:S01]  /*0b20*/  @P5 VIADD R25, R25, 0x1 ;  /* 0x0000000119195836 */ /* 0x000fe20000000000 */
[----:B------:R-:W-:Y:S02]  /*0b30*/  ISETP.GE.AND P5, PT, R2, RZ, PT ;  /* 0x000000ff0200720c */ /* 0x000fe40003fa6270 */
[----:B------:R-:W-:-:S02]  /*0b40*/  LOP3.LUT R2, RZ, R7, RZ, 0x33, !PT ;  /* 0x00000007ff027212 */ /* 0x000fc400078e33ff */
[----:B------:R-:W-:Y:S02]  /*0b50*/  ISETP.NE.AND.EX P0, PT, R3, RZ, PT, P0 ;  /* 0x000000ff0300720c */ /* 0x000fe40003f05300 */
[----:B------:R-:W-:Y:S01]  /*0b60*/  @P2 IADD3 R23, PT, PT, R23, 0x1, RZ ;  /* 0x0000000117172810 */ /* 0x000fe20007ffe0ff */
[----:B------:R-:W-:Y:S01]  /*0b70*/  @!P3 IMAD.MOV R25, RZ, RZ, -R25 ;  /* 0x000000ffff19b224 */ /* 0x000fe200078e0a19 */
[----:B------:R-:W-:Y:S02]  /*0b80*/  SEL R8, R8, RZ, P0 ;  /* 0x000000ff08087207 */ /* 0x000fe40000000000 */
[----:B------:R-:W-:Y:S02]  /*0b90*/  SEL R11, R11, RZ, P0 ;  /* 0x000000ff0b0b7207 */ /* 0x000fe40000000000 */
[----:B------:R-:W-:Y:S01]  /*0ba0*/  SEL R25, R2, R25, !P4 ;  /* 0x0000001902197207 */ /* 0x000fe20006000000 */
[----:B------:R-:W-:Y:S01]  /*0bb0*/  @!P5 IMAD.MOV R23, RZ, RZ, -R23 ;  /* 0x000000ffff17d224 */ /* 0x000fe200078e0a17 */
[----:B0-----:R-:W-:Y:S01]  /*0bc0*/  ISETP.NE.U32.AND P2, PT, R14, 0x1, PT ;  /* 0x000000010e00780c */ /* 0x001fe20003f45070 */
[----:B------:R-:W-:Y:S01]  /*0bd0*/  IMAD R8, R8, UR36, RZ ;  /* 0x0000002408087c24 */ /* 0x000fe2000f8e02ff */
[----:B------:R-:W-:-:S02]  /*0be0*/  IADD3 R3, PT, PT, -R25, RZ, RZ ;  /* 0x000000ff19037210 */ /* 0x000fc40007ffe1ff */
[----:B------:R-:W-:Y:S01]  /*0bf0*/  ISETP.NE.AND.EX P2, PT, R15, RZ, PT, P2 ;  /* 0x000000ff0f00720c */ /* 0x000fe20003f45320 */
[----:B------:R-:W-:Y:S01]  /*0c00*/  IMAD R12, R17, UR37, R8 ;  /* 0x00000025110c7c24 */ /* 0x000fe2000f8e0208 */
[----:B------:R-:W-:Y:S01]  /*0c10*/  SEL R2, R2, R23, !P4 ;  /* 0x0000001702027207 */ /* 0x000fe20006000000 */
[----:B------:R-:W-:Y:S01]  /*0c20*/  IMAD R22, R7, R3, R22 ;  /* 0x0000000307167224 */ /* 0x000fe200078e0216 */
[----:B-1----:R-:W-:Y:S01]  /*0c30*/  ISETP.NE.U32.AND P3, PT, R20, 0x1, PT ;  /* 0x000000011400780c */ /* 0x002fe20003f65070 */
[----:B------:R-:W-:Y:S01]  /*0c40*/  IMAD R8, R11, UR36, RZ ;  /* 0x000000240b087c24 */ /* 0x000fe2000f8e02ff */
[----:B------:R-:W-:Y:S01]  /*0c50*/  SEL R25, R25, RZ, P2 ;  /* 0x000000ff19197207 */ /* 0x000fe20001000000 */
[----:B------:R-:W-:Y:S01]  /*0c60*/  IMAD.MOV R3, RZ, RZ, -R2 ;  /* 0x000000ffff037224 */ /* 0x000fe200078e0a02 */
[----:B------:R-:W-:Y:S02]  /*0c70*/  ISETP.NE.AND.EX P0, PT, R21, RZ, PT, P3 ;  /* 0x000000ff1500720c */ /* 0x000fe40003f05330 */
[----:B------:R-:W-:Y:S01]  /*0c80*/  SEL R19, R19, RZ, P1 ;  /* 0x000000ff13137207 */ /* 0x000fe20000800000 */
[----:B------:R-:W-:Y:S01]  /*0c90*/  IMAD R25, R25, UR38, R12 ;  /* 0x0000002619197c24 */ /* 0x000fe2000f8e020c */
[----:B------:R-:W-:Y:S01]  /*0ca0*/  SEL R22, R22, RZ, P0 ;  /* 0x000000ff16167207 */ /* 0x000fe20000000000 */
[----:B------:R-:W-:Y:S01]  /*0cb0*/  IMAD R7, R7, R3, R24 ;  /* 0x0000000307077224 */ /* 0x000fe200078e0218 */
[----:B------:R-:W-:Y:S01]  /*0cc0*/  SEL R3, R2, RZ, P2 ;  /* 0x000000ff02037207 */ /* 0x000fe20001000000 */
[----:B------:R-:W-:Y:S01]  /*0cd0*/  IMAD R8, R19, UR37, R8 ;  /* 0x0000002513087c24 */ /* 0x000fe2000f8e0208 */
[----:B------:R-:W-:Y:S01]  /*0ce0*/  SHF.R.S64 R14, RZ, 0x1e, R6 ;  /* 0x0000001eff0e7819 */ /* 0x000fe20000001006 */
        /* <DEDUP_REMOVED lines=13> */
[----:B------:R-:W3:Y:S01]  /*0dc0*/  LDG.E R14, desc[UR4][R14.64] ;  /* 0x000000040e0e7981 */ /* 0x000ee2000c1e1900 */
[----:B------:R-:W3:Y:S02]  /*0dd0*/  LDC.64 R6, c[0x0][0x3f0] ;  /* 0x0000fc00ff067b82 */ /* 0x000ee40000000a00 */
[----:B------:R-:W-:Y:S01]  /*0de0*/  LEA.HI.X.SX32 R23, R0, UR41, 0x2, P0 ;  /* 0x0000002900177c11 */ /* 0x000fe200080f16ff */
[----:B------:R-:W4:Y:S04]  /*0df0*/  LDG.E.U8 R20, desc[UR6][R20.64] ;  /* 0x0000000614147981 */ /* 0x000f28000c1e1100 */
        /* <DEDUP_REMOVED lines=8> */
[----:B------:R-:W-:Y:S01]  /*0e80*/  FMNMX R0, R6, -INF , !PT ;  /* 0xff80000006007809 */ /* 0x000fe20007800000 */
[----:B------:R-:W-:Y:S06]  /*0e90*/  BRA.DIV UR4, `(.L_x_5556) ;  /* 0x0000000604c87947 */ /* 0x000fec000b800000 */
[----:B------:R-:W0:Y:S01]  /*0ea0*/  SHFL.BFLY PT, R14, R13, 0x10, 0x1f ;  /* 0x0e001f000d0e7f89 */ /* 0x000e2200000e0000 */
[----:B------:R-:W-:-:S03]  /*0eb0*/  HFMA2 R11, -RZ, RZ, 3.7421875, 0 ;  /* 0x437c0000ff0b7431 */ /* 0x000fc600000001ff */
        /* <DEDUP_REMOVED lines=9> */
[----:B0-----:R-:W-:Y:S01]  /*0f50*/  FMNMX R3, R2, R14, !PT ;  /* 0x0000000e02037209 */ /* 0x001fe20007800000 */
[----:B------:R-:W-:Y:S01]  /*0f60*/  IMAD.MOV.U32 R2, RZ, RZ, 0x3bbb989d ;  /* 0x3bbb989dff027424 */ /* 0x000fe200078e00ff */
        /* <DEDUP_REMOVED lines=9> */
[----:B------:R-:W-:Y:S02]  /*1000*/  FADD R8, R19, -R8 ;  /* 0x8000000813087221 */ /* 0x000fe40000000000 */
[----:B------:R-:W-:Y:S02]  /*1010*/  FADD R17, R6, -R17 ;  /* 0x8000001106117221 */ /* 0x000fe40000000000 */
[-C--:B------:R-:W-:Y:S02]  /*1020*/  FFMA.SAT R0, R8, R2.reuse, 0.5 ;  /* 0x3f00000008007423 */ /* 0x080fe40000002002 */
[----:B------:R-:W-:Y:S02]  /*1030*/  FFMA.SAT R2, R17, R2, 0.5 ;  /* 0x3f00000011027423 */ /* 0x000fe40000002002 */
[-C--:B------:R-:W-:Y:S02]  /*1040*/  FFMA.RM R0, R0, R11.reuse, 12582913 ;  /* 0x4b40000100007423 */ /* 0x080fe4000000400b */
[----:B------:R-:W-:-:S02]  /*1050*/  FFMA.RM R2, R2, R11, 12582913 ;  /* 0x4b40000102027423 */ /* 0x000fc4000000400b */
[C---:B------:R-:W-:Y:S01]  /*1060*/  FADD R3, R0.reuse, -12583039 ;  /* 0xcb40007f00037421 */ /* 0x040fe20000000000 */
[----:B------:R-:W-:Y:S02]  /*1070*/  IMAD.SHL.U32 R0, R0, 0x800000, RZ ;  /* 0x0080000000007824 */ /* 0x000fe400078e00ff */
[----:B------:R-:W-:Y:S01]  /*1080*/  FADD R6, R2, -12583039 ;  /* 0xcb40007f02067421 */ /* 0x000fe20000000000 */
[----:B------:R-:W-:Y:S01]  /*1090*/  FFMA R3, R8, 1.4426950216293334961, -R3 ;  /* 0x3fb8aa3b08037823 */ /* 0x000fe20000000803 */
[----:B------:R-:W-:Y:S02]  /*10a0*/  IMAD.SHL.U32 R2, R2, 0x800000, RZ ;  /* 0x0080000002027824 */ /* 0x000fe400078e00ff */
[----:B------:R-:W-:Y:S01]  /*10b0*/  FFMA R6, R17, 1.4426950216293334961, -R6 ;  /* 0x3fb8aa3b11067823 */ /* 0x000fe20000000806 */
[----:B------:R-:W-:-:S03]  /*10c0*/  FFMA R8, R8, 1.925963033500011079e-08, R3 ;  /* 0x32a5706008087823 */ /* 0x000fc60000000003 */
[----:B------:R-:W-:Y:S01]  /*10d0*/  FFMA R17, R17, 1.925963033500011079e-08, R6 ;  /* 0x32a5706011117823 */ /* 0x000fe20000000006 */
[----:B------:R-:W0:Y:S08]  /*10e0*/  MUFU.EX2 R3, R8 ;  /* 0x0000000800037308 */ /* 0x000e300000000800 */
[----:B------:R-:W1:Y:S01]  /*10f0*/  MUFU.EX2 R17, R17 ;  /* 0x0000001100117308 */ /* 0x000e620000000800 */
[----:B0-----:R-:W-:-:S04]  /*1100*/  FMUL R0, R0, R3 ;  /* 0x0000000300007220 */ /* 0x001fc80000400000 */
        /* <DEDUP_REMOVED lines=20> */
[----:B------:R1:W2:Y:S02]  /*1250*/  SHFL.BFLY PT, R14, R22, 0x1, 0x1f ;  /* 0x0c201f00160e7f89 */ /* 0x0002a400000e0000 */
[----:B01----:R-:W-:-:S07]  /*1260*/  FADD R3, R7, R8 ;  /* 0x0000000807037221 */ /* 0x003fce0000000000 */
.L_x_5583:
[----:B------:R-:W0:Y:S01]  /*1270*/  MUFU.RCP R6, R3 ;  /* 0x0000000300067308 */ /* 0x000e220000001000 */
[----:B------:R-:W-:Y:S01]  /*1280*/  BSSY.RECONVERGENT B1, `(.L_x_5557) ;  /* 0x000000c000017945 */ /* 0x000fe20003800200 */
[----:B--2---:R-:W-:-:S06]  /*1290*/  FADD R11, R22, R14 ;  /* 0x0000000e160b7221 */ /* 0x004fcc0000000000 */
[----:B------:R-:W1:Y:S01]  /*12a0*/  FCHK P0, R0, R3 ;  /* 0x0000000300007302 */ /* 0x000e620000000000 */
[----:B0-----:R-:W-:-:S04]  /*12b0*/  FFMA R7, -R3, R6, 1 ;  /* 0x3f80000003077423 */ /* 0x001fc80000000106 */
[----:B------:R-:W-:-:S04]  /*12c0*/  FFMA R7, R6, R7, R6 ;  /* 0x0000000706077223 */ /* 0x000fc80000000006 */
[----:B------:R-:W-:-:S04]  /*12d0*/  FFMA R6, R0, R7, RZ ;  /* 0x0000000700067223 */ /* 0x000fc800000000ff */
[----:B------:R-:W-:-:S04]  /*12e0*/  FFMA R8, -R3, R6, R0 ;  /* 0x0000000603087223 */ /* 0x000fc80000000100 */
[----:B------:R-:W-:Y:S01]  /*12f0*/  FFMA R15, R7, R8, R6 ;  /* 0x00000008070f7223 */ /* 0x000fe20000000006 */
[----:B-1----:R-:W-:Y:S06]  /*1300*/  @!P0 BRA `(.L_x_5558) ;  /* 0x00000000000c8947 */ /* 0x002fec0003800000 */
[----:B------:R-:W-:-:S07]  /*1310*/  MOV R8, 0x1330 ;  /* 0x0000133000087802 */ /* 0x000fce0000000f00 */
[----:B------:R-:W-:Y:S05]  /*1320*/  CALL.REL.NOINC `($__internal_75_$__cuda_sm3x_div_rn_noftz_f32_slowpath) ;  /* 0x0000000c00187944 */ /* 0x000fea0003c00000 */
[----:B------:R-:W-:-:S07]  /*1330*/  MOV R15, R0 ;  /* 0x00000000000f7202 */ /* 0x000fce0000000f00 */
.L_x_5558:
[----:B------:R-:W-:Y:S05]  /*1340*/  BSYNC.RECONVERGENT B1 ;  /* 0x0000000000017941 */ /* 0x000fea0003800200 */
.L_x_5557:
[----:B------:R-:W-:Y:S01]  /*1350*/  IMAD.MOV.U32 R19, RZ, RZ, RZ ;  /* 0x000000ffff137224 */ /* 0x000fe200078e00ff */
[----:B------:R-:W0:Y:S01]  /*1360*/  MUFU.RCP R0, R11 ;  /* 0x0000000b00007308 */ /* 0x000e220000001000 */
[----:B------:R-:W-:Y:S01]  /*1370*/  IMAD R6, R10, UR44, RZ ;  /* 0x0000002c0a067c24 */ /* 0x000fe2000f8e02ff */
[----:B------:R-:W-:Y:S01]  /*1380*/  R2UR UR4, R4 ;  /* 0x00000000040472ca */ /* 0x000fe200000e0000 */
[----:B------:R-:W-:Y:S01]  /*1390*/  IMAD.WIDE.U32 R12, R9, UR44, R18 ;  /* 0x0000002c090c7c25 */ /* 0x000fe2000f8e0012 */
[----:B------:R-:W-:Y:S01]  /*13a0*/  R2UR UR5, R5 ;  /* 0x00000000050572ca */ /* 0x000fe200000e0000 */
[----:B------:R-:W-:Y:S02]  /*13b0*/  BSSY.RECONVERGENT B1, `(.L_x_5559) ;  /* 0x0000012000017945 */ /* 0x000fe40003800200 */
[----:B------:R-:W-:Y:S01]  /*13c0*/  IMAD R3, R9, UR45, R6 ;  /* 0x0000002d09037c24 */ /* 0x000fe2000f8e0206 */
[----:B------:R-:W-:-:S03]  /*13d0*/  LEA R6, P0, R12, UR46, 0x2 ;  /* 0x0000002e0c067c11 */ /* 0x000fc6000f8010ff */
[----:B------:R-:W-:-:S05]  /*13e0*/  IMAD.IADD R3, R13, 0x1, R3 ;  /* 0x000000010d037824 */ /* 0x000fca00078e0203 */
[----:B------:R-:W-:Y:S01]  /*13f0*/  LEA.HI.X R7, R12, UR47, R3, 0x2, P0 ;  /* 0x0000002f0c077c11 */ /* 0x000fe200080f1403 */
[----:B0-----:R-:W-:-:S03]  /*1400*/  FFMA R3, -R11, R0, 1 ;  /* 0x3f8000000b037423 */ /* 0x001fc60000000100 */
[----:B------:R-:W0:Y:S01]  /*1410*/  FCHK P0, R2, R11 ;  /* 0x0000000b02007302 */ /* 0x000e220000000000 */
[----:B------:R-:W-:Y:S01]  /*1420*/  FFMA R3, R0, R3, R0 ;  /* 0x0000000300037223 */ /* 0x000fe20000000000 */
[----:B------:R1:W-:Y:S03]  /*1430*/  STG.E desc[UR4][R6.64], R15 ;  /* 0x0000000f06007986 */ /* 0x0003e6000c101904 */
[----:B------:R-:W-:-:S04]  /*1440*/  FFMA R0, R2, R3, RZ ;  /* 0x0000000302007223 */ /* 0x000fc800000000ff */
[----:B------:R-:W-:-:S04]  /*1450*/  FFMA R8, -R11, R0, R2 ;  /* 0x000000000b087223 */ /* 0x000fc80000000102 */
[----:B------:R-:W-:Y:S01]  /*1460*/  FFMA R13, R3, R8, R0 ;  /* 0x00000008030d7223 */ /* 0x000fe20000000000 */
[----:B01----:R-:W-:Y:S06]  /*1470*/  @!P0 BRA `(.L_x_5560) ;  /* 0x0000000000148947 */ /* 0x003fec0003800000 */
[----:B------:R-:W-:Y:S01]  /*1480*/  MOV R0, R2 ;  /* 0x0000000200007202 */ /* 0x000fe20000000f00 */
[----:B------:R-:W-:Y:S01]  /*1490*/  IMAD.MOV.U32 R3, RZ, RZ, R11 ;  /* 0x000000ffff037224 */ /* 0x000fe200078e000b */
[----:B------:R-:W-:-:S07]  /*14a0*/  MOV R8, 0x14c0 ;  /* 0x000014c000087802 */ /* 0x000fce0000000f00 */
[----:B------:R-:W-:Y:S05]  /*14b0*/  CALL.REL.NOINC `($__internal_75_$__cuda_sm3x_div_rn_noftz_f32_slowpath) ;  /* 0x0000000800b47944 */ /* 0x000fea0003c00000 */
[----:B------:R-:W-:-:S07]  /*14c0*/  IMAD.MOV.U32 R13, RZ, RZ, R0 ;  /* 0x000000ffff0d7224 */ /* 0x000fce00078e0000 */
.L_x_5560:
[----:B------:R-:W-:Y:S05]  /*14d0*/  BSYNC.RECONVERGENT B1 ;  /* 0x0000000000017941 */ /* 0x000fea0003800200 */
.L_x_5559:
[----:B------:R-:W0:Y:S01]  /*14e0*/  LDC.64 R14, c[0x0][0x400] ;  /* 0x00010000ff0e7b82 */ /* 0x000e220000000a00 */
[----:B------:R-:W-:Y:S02]  /*14f0*/  IADD3 R9, P1, PT, R16, R9, RZ ;  /* 0x0000000910097210 */ /* 0x000fe40007f3e0ff */
[----:B------:R-:W-:Y:S02]  /*1500*/  R2UR UR4, R4 ;  /* 0x00000000040472ca */ /* 0x000fe400000e0000 */
[----:B------:R-:W-:Y:S02]  /*1510*/  LEA.HI.X.SX32 R10, R16, R10, 0x1, P1 ;  /* 0x0000000a100a7211 */ /* 0x000fe400008f0eff */
[----:B------:R-:W-:Y:S01]  /*1520*/  R2UR UR5, R5 ;  /* 0x00000000050572ca */ /* 0x000fe200000e0000 */
[----:B------:R-:W1:Y:S01]  /*1530*/  LDC.64 R20, c[0x0][0x408] ;  /* 0x00010200ff147b82 */ /* 0x000e620000000a00 */
[----:B0-----:R-:W-:-:S04]  /*1540*/  LEA R2, P0, R14, R6, 0x2 ;  /* 0x000000060e027211 */ /* 0x001fc800078010ff */
[----:B------:R-:W-:Y:S02]  /*1550*/  LEA.HI.X R3, R14, R7, R15, 0x2, P0 ;  /* 0x000000070e037211 */ /* 0x000fe400000f140f */
[----:B-1----:R-:W-:-:S05]  /*1560*/  ISETP.GE.U32.AND P0, PT, R9, R20, PT ;  /* 0x000000140900720c */ /* 0x002fca0003f06070 */
[----:B------:R2:W-:Y:S01]  /*1570*/  STG.E desc[UR4][R2.64], R13 ;  /* 0x0000000d02007986 */ /* 0x0005e2000c101904 */
[----:B------:R-:W-:-:S13]  /*1580*/  ISETP.GE.AND.EX P0, PT, R10, R21, PT, P0 ;  /* 0x000000150a00720c */ /* 0x000fda0003f06300 */
[----:B--2---:R-:W-:Y:S05]  /*1590*/  @!P0 BRA `(.L_x_5561) ;  /* 0xffffffec00408947 */ /* 0x004fea000383ffff */
[----:B------:R-:W-:Y:S05]  /*15a0*/  BSYNC B0 ;  /* 0x0000000000007941 */ /* 0x000fea0003800000 */
.L_x_5555:
[----:B------:R-:W-:Y:S05]  /*15b0*/  EXIT ;  /* 0x000000000000794d */ /* 0x000fea0003800000 */
.L_x_5556:
[----:B------:R-:W-:Y:S01]  /*15c0*/  HFMA2 R12, -RZ, RZ, 0, 9.5367431640625e-07 ;  /* 0x00000010ff0c7431 */ /* 0x000fe200000001ff */
[----:B------:R-:W-:Y:S01]  /*15d0*/  BSSY B1, `(.L_x_5562) ;  /* 0x0000006000017945 */ /* 0x000fe20003800000 */
[----:B------:R-:W-:Y:S02]  /*15e0*/  IMAD.MOV.U32 R11, RZ, RZ, 0x1f ;  /* 0x0000001fff0b7424 */ /* 0x000fe400078e00ff */
[----:B------:R-:W-:-:S07]  /*15f0*/  IMAD.MOV.U32 R15, RZ, RZ, -0x1 ;  /* 0xffffffffff0f7424 */ /* 0x000fce00078e00ff */
[----:B------:R-:W-:Y:S05]  /*1600*/  WARPSYNC.COLLECTIVE R15, `(.L_x_5563) ;  /* 0x000000000f087348 */ /* 0x000fea0003c00000 */
[----:B------:R0:W1:Y:S02]  /*1610*/  SHFL.BFLY P6, R14, R13, R12, R11 ;  /* 0x0c00000c0d0e7389 */ /* 0x00006400000c000b */
[----:B01----:R-:W-:Y:S05]  /*1620*/  ENDCOLLECTIVE ;  /* 0x000000000000791b */ /* 0x003fea0003800000 */
.L_x_5563:
[----:B------:R-:W-:Y:S05]  /*1630*/  BSYNC B1 ;  /* 0x0000000000017941 */ /* 0x000fea0003800000 */
.L_x_5562:
[----:B------:R-:W-:Y:S01]  /*1640*/  FMNMX R13, R13, R14, !PT ;  /* 0x0000000e0d0d7209 */ /* 0x000fe20007800000 */
[----:B------:R-:W-:Y:S01]  /*1650*/  IMAD.MOV.U32 R11, RZ, RZ, 0x1f ;  /* 0x0000001fff0b7424 */ /* 0x000fe200078e00ff */
[----:B------:R-:W-:Y:S01]  /*1660*/  MOV R12, 0x8 ;  /* 0x00000008000c7802 */ /* 0x000fe20000000f00 */
[----:B------:R-:W-:-:S07]  /*1670*/  IMAD.MOV.U32 R15, RZ, RZ, -0x1 ;  /* 0xffffffffff0f7424 */ /* 0x000fce00078e00ff */
[----:B------:R-:W-:Y:S05]  /*1680*/  WARPSYNC.COLLECTIVE R15, `(.L_x_5564) ;  /* 0x000000000f087348 */ /* 0x000fea0003c00000 */
[----:B------:R0:W1:Y:S02]  /*1690*/  SHFL.BFLY P6, R14, R13, R12, R11 ;  /* 0x0c00000c0d0e7389 */ /* 0x00006400000c000b */
[----:B01----:R-:W-:Y:S05]  /*16a0*/  ENDCOLLECTIVE ;  /* 0x000000000000791b */ /* 0x003fea0003800000 */
.L_x_5564:
[----:B------:R-:W-:Y:S01]  /*16b0*/  IMAD.MOV.U32 R12, RZ, RZ, 0x4 ;  /* 0x00000004ff0c7424 */ /* 0x000fe200078e00ff */
[----:B------:R-:W-:-:S04]  /*16c0*/  FMNMX R2, R13, R14, !PT ;  /* 0x0000000e0d027209 */ /* 0x000fc80007800000 */
[----:B------:R-:W-:-:S07]  /*16d0*/  MOV R13, R2 ;  /* 0x00000002000d7202 */ /* 0x000fce0000000f00 */
[----:B------:R-:W-:Y:S05]  /*16e0*/  WARPSYNC.COLLECTIVE R15, `(.L_x_5565) ;  /* 0x000000000f087348 */ /* 0x000fea0003c00000 */
[----:B------:R0:W1:Y:S02]  /*16f0*/  SHFL.BFLY P6, R14, R13, R12, R11 ;  /* 0x0c00000c0d0e7389 */ /* 0x00006400000c000b */
[----:B01----:R-:W-:Y:S05]  /*1700*/  ENDCOLLECTIVE ;  /* 0x000000000000791b */ /* 0x003fea0003800000 */
.L_x_5565:
[----:B------:R-:W-:Y:S01]  /*1710*/  HFMA2 R12, -RZ, RZ, 0, 1.1920928955078125e-07 ;  /* 0x00000002ff0c7431 */ /* 0x000fe200000001ff */
[----:B------:R-:W-:Y:S01]  /*1720*/  FMNMX R3, R2, R14, !PT ;  /* 0x0000000e02037209 */ /* 0x000fe20007800000 */
[----:B------:R-:W-:-:S04]  /*1730*/  IMAD.MOV.U32 R2, RZ, RZ, 0x3bbb989d ;  /* 0x3bbb989dff027424 */ /* 0x000fc800078e00ff */
[----:B------:R-:W-:-:S07]  /*1740*/  IMAD.MOV.U32 R13, RZ, RZ, R3 ;  /* 0x000000ffff0d7224 */ /* 0x000fce00078e0003 */
[----:B------:R-:W-:Y:S05]  /*1750*/  WARPSYNC.COLLECTIVE R15, `(.L_x_5566) ;  /* 0x000000000f087348 */ /* 0x000fea0003c00000 */
[----:B------:R0:W1:Y:S02]  /*1760*/  SHFL.BFLY P6, R14, R13, R12, R11 ;  /* 0x0c00000c0d0e7389 */ /* 0x00006400000c000b */
[----:B01----:R-:W-:Y:S05]  /*1770*/  ENDCOLLECTIVE ;  /* 0x000000000000791b */ /* 0x003fea0003800000 */
.L_x_5566:
[----:B------:R-:W-:Y:S01]  /*1780*/  IMAD.MOV.U32 R12, RZ, RZ, 0x1 ;  /* 0x00000001ff0c7424 */ /* 0x000fe200078e00ff */
[----:B------:R-:W-:-:S05]  /*1790*/  FMNMX R7, R3, R14, !PT ;  /* 0x0000000e03077209 */ /* 0x000fca0007800000 */
[----:B------:R-:W-:-:S07]  /*17a0*/  IMAD.MOV.U32 R13, RZ, RZ, R7 ;  /* 0x000000ffff0d7224 */ /* 0x000fce00078e0007 */
[----:B------:R-:W-:Y:S05]  /*17b0*/  WARPSYNC.COLLECTIVE R15, `(.L_x_5567) ;  /* 0x000000000f087348 */ /* 0x000fea0003c00000 */
[----:B------:R0:W1:Y:S02]  /*17c0*/  SHFL.BFLY P6, R14, R13, R12, R11 ;  /* 0x0c00000c0d0e7389 */ /* 0x00006400000c000b */
[----:B01----:R-:W-:Y:S05]  /*17d0*/  ENDCOLLECTIVE ;  /* 0x000000000000791b */ /* 0x003fea0003800000 */
.L_x_5567:
[----:B------:R-:W-:Y:S02]  /*17e0*/  IMAD.MOV.U32 R13, RZ, RZ, R0 ;  /* 0x000000ffff0d7224 */ /* 0x000fe400078e0000 */
[----:B------:R-:W-:Y:S01]  /*17f0*/  IMAD.MOV.U32 R12, RZ, RZ, 0x10 ;  /* 0x00000010ff0c7424 */ /* 0x000fe200078e00ff */
[----:B------:R-:W-:-:S07]  /*1800*/  MOV R8, R14 ;  /* 0x0000000e00087202 */ /* 0x000fce0000000f00 */
[----:B------:R-:W-:Y:S05]  /*1810*/  WARPSYNC.COLLECTIVE R15, `(.L_x_5568) ;  /* 0x000000000f087348 */ /* 0x000fea0003c00000 */
[----:B------:R0:W1:Y:S02]  /*1820*/  SHFL.BFLY P6, R14, R13, R12, R11 ;  /* 0x0c00000c0d0e7389 */ /* 0x00006400000c000b */
[----:B01----:R-:W-:Y:S05]  /*1830*/  ENDCOLLECTIVE ;  /* 0x000000000000791b */ /* 0x003fea0003800000 */
.L_x_5568:
[----:B------:R-:W-:-:S05]  /*1840*/  FMNMX R8, R7, R8, !PT ;  /* 0x0000000807087209 */ /* 0x000fca0007800000 */
[----:B------:R-:W-:Y:S01]  /*1850*/  FADD R19, R19, -R8 ;  /* 0x8000000813137221 */ /* 0x000fe20000000000 */
[----:B------:R-:W-:Y:S01]  /*1860*/  IMAD.MOV.U32 R12, RZ, RZ, 0x8 ;  /* 0x00000008ff0c7424 */ /* 0x000fe200078e00ff */
[----:B------:R-:W-:-:S04]  /*1870*/  MOV R3, R14 ;  /* 0x0000000e00037202 */ /* 0x000fc80000000f00 */
[----:B------:R-:W-:Y:S01]  /*1880*/  FMNMX R17, R0, R3, !PT ;  /* 0x0000000300117209 */ /* 0x000fe20007800000 */
[----:B------:R-:W-:Y:S02]  /*1890*/  IMAD.MOV.U32 R3, RZ, RZ, 0x437c0000 ;  /* 0x437c0000ff037424 */ /* 0x000fe400078e00ff */
[----:B------:R-:W-:Y:S02]  /*18a0*/  FFMA.SAT R0, R19, R2, 0.5 ;  /* 0x3f00000013007423 */ /* 0x000fe40000002002 */
[----:B------:R-:W-:Y:S02]  /*18b0*/  IMAD.MOV.U32 R13, RZ, RZ, R17 ;  /* 0x000000ffff0d7224 */ /* 0x000fe400078e0011 */
[----:B------:R-:W-:-:S07]  /*18c0*/  FFMA.RM R0, R0, R3, 12582913 ;  /* 0x4b40000100007423 */ /* 0x000fce0000004003 */
[----:B------:R-:W-:Y:S05]  /*18d0*/  WARPSYNC.COLLECTIVE R15, `(.L_x_5569) ;  /* 0x000000000f087348 */ /* 0x000fea0003c00000 */
[----:B------:R0:W1:Y:S02]  /*18e0*/  SHFL.BFLY P6, R14, R13, R12, R11 ;  /* 0x0c00000c0d0e7389 */ /* 0x00006400000c000b */
[----:B01----:R-:W-:Y:S05]  /*18f0*/  ENDCOLLECTIVE ;  /* 0x000000000000791b */ /* 0x003fea0003800000 */
.L_x_5569:
[C---:B------:R-:W-:Y:S01]  /*1900*/  FADD R8, R0.reuse, -12583039 ;  /* 0xcb40007f00087421 */ /* 0x040fe20000000000 */
[----:B------:R-:W-:-:S03]  /*1910*/  SHF.L.U32 R0, R0, 0x17, RZ ;  /* 0x0000001700007819 */ /* 0x000fc600000006ff */
[----:B------:R-:W-:-:S04]  /*1920*/  FFMA R8, R19, 1.4426950216293334961, -R8 ;  /* 0x3fb8aa3b13087823 */ /* 0x000fc80000000808 */
[----:B------:R-:W-:-:S04]  /*1930*/  FFMA R8, R19, 1.925963033500011079e-08, R8 ;  /* 0x32a5706013087823 */ /* 0x000fc80000000008 */
[----:B------:R-:W0:Y:S01]  /*1940*/  MUFU.EX2 R7, R8 ;  /* 0x0000000800077308 */ /* 0x000e220000000800 */
[----:B------:R-:W-:Y:S01]  /*1950*/  IMAD.MOV.U32 R12, RZ, RZ, 0x4 ;  /* 0x00000004ff0c7424 */ /* 0x000fe200078e00ff */
[----:B------:R-:W-:-:S04]  /*1960*/  MOV R20, R14 ;  /* 0x0000000e00147202 */ /* 0x000fc80000000f00 */
[----:B------:R-:W-:Y:S01]  /*1970*/  FMNMX R20, R17, R20, !PT ;  /* 0x0000001411147209 */ /* 0x000fe20007800000 */
[----:B0-----:R-:W-:-:S04]  /*1980*/  FMUL R0, R0, R7 ;  /* 0x0000000700007220 */ /* 0x001fc80000400000 */
[----:B------:R-:W-:Y:S02]  /*1990*/  IMAD.MOV.U32 R13, RZ, RZ, R20 ;  /* 0x000000ffff0d7224 */ /* 0x000fe400078e0014 */
[----:B------:R-:W-:-:S07]  /*19a0*/  FADD R7, RZ, R0 ;  /* 0x00000000ff077221 */ /* 0x000fce0000000000 */
[----:B------:R-:W-:Y:S05]  /*19b0*/  WARPSYNC.COLLECTIVE R15, `(.L_x_5570) ;  /* 0x000000000f087348 */ /* 0x000fea0003c00000 */
[----:B------:R0:W1:Y:S02]  /*19c0*/  SHFL.BFLY P6, R14, R13, R12, R11 ;  /* 0x0c00000c0d0e7389 */ /* 0x00006400000c000b */
[----:B01----:R-:W-:Y:S05]  /*19d0*/  ENDCOLLECTIVE ;  /* 0x000000000000791b */ /* 0x003fea0003800000 */
.L_x_5570:
[----:B------:R-:W-:Y:S01]  /*19e0*/  IMAD.MOV.U32 R12, RZ, RZ, 0x2 ;  /* 0x00000002ff0c7424 */ /* 0x000fe200078e00ff */
[----:B------:R-:W-:-:S04]  /*19f0*/  MOV R21, R14 ;  /* 0x0000000e00157202 */ /* 0x000fc80000000f00 */
[----:B------:R-:W-:-:S04]  /*1a00*/  FMNMX R21, R20, R21, !PT ;  /* 0x0000001514157209 */ /* 0x000fc80007800000 */
[----:B------:R-:W-:-:S07]  /*1a10*/  MOV R13, R21 ;  /* 0x00000015000d7202 */ /* 0x000fce0000000f00 */
[----:B------:R-:W-:Y:S05]  /*1a20*/  WARPSYNC.COLLECTIVE R15, `(.L_x_5571) ;  /* 0x000000000f087348 */ /* 0x000fea0003c00000 */
[----:B------:R0:W1:Y:S02]  /*1a30*/  SHFL.BFLY P6, R14, R13, R12, R11 ;  /* 0x0c00000c0d0e7389 */ /* 0x00006400000c000b */
[----:B01----:R-:W-:Y:S05]  /*1a40*/  ENDCOLLECTIVE ;  /* 0x000000000000791b */ /* 0x003fea0003800000 */
.L_x_5571:
[----:B------:R-:W-:Y:S02]  /*1a50*/  IMAD.MOV.U32 R12, RZ, RZ, 0x1 ;  /* 0x00000001ff0c7424 */ /* 0x000fe400078e00ff */
[----:B------:R-:W-:-:S05]  /*1a60*/  IMAD.MOV.U32 R22, RZ, RZ, R14 ;  /* 0x000000ffff167224 */ /* 0x000fca00078e000e */
[----:B------:R-:W-:-:S05]  /*1a70*/  FMNMX R22, R21, R22, !PT ;  /* 0x0000001615167209 */ /* 0x000fca0007800000 */
[----:B------:R-:W-:-:S07]  /*1a80*/  IMAD.MOV.U32 R13, RZ, RZ, R22 ;  /* 0x000000ffff0d7224 */ /* 0x000fce00078e0016 */
[----:B------:R-:W-:Y:S05]  /*1a90*/  WARPSYNC.COLLECTIVE R15, `(.L_x_5572) ;  /* 0x000000000f087348 */ /* 0x000fea0003c00000 */
[----:B------:R0:W1:Y:S02]  /*1aa0*/  SHFL.BFLY P6, R14, R13, R12, R11 ;  /* 0x0c00000c0d0e7389 */ /* 0x00006400000c000b */
[----:B01----:R-:W-:Y:S05]  /*1ab0*/  ENDCOLLECTIVE ;  /* 0x000000000000791b */ /* 0x003fea0003800000 */
.L_x_5572:
[----:B------:R-:W-:Y:S02]  /*1ac0*/  IMAD.MOV.U32 R13, RZ, RZ, R7 ;  /* 0x000000ffff0d7224 */ /* 0x000fe400078e0007 */
[----:B------:R-:W-:Y:S01]  /*1ad0*/  IMAD.MOV.U32 R12, RZ, RZ, 0x10 ;  /* 0x00000010ff0c7424 */ /* 0x000fe200078e00ff */
[----:B------:R-:W-:-:S07]  /*1ae0*/  MOV R17, R14 ;  /* 0x0000000e00117202 */ /* 0x000fce0000000f00 */
[----:B------:R-:W-:Y:S05]  /*1af0*/  WARPSYNC.COLLECTIVE R15, `(.L_x_5573) ;  /* 0x000000000f087348 */ /* 0x000fea0003c00000 */
[----:B------:R0:W1:Y:S02]  /*1b00*/  SHFL.BFLY P6, R14, R13, R12, R11 ;  /* 0x0c00000c0d0e7389 */ /* 0x00006400000c000b */
[----:B01----:R-:W-:Y:S05]  /*1b10*/  ENDCOLLECTIVE ;  /* 0x000000000000791b */ /* 0x003fea0003800000 */
.L_x_5573:
[----:B------:R-:W-:-:S05]  /*1b20*/  FMNMX R17, R22, R17, !PT ;  /* 0x0000001116117209 */ /* 0x000fca0007800000 */
[----:B------:R-:W-:-:S04]  /*1b30*/  FADD R17, R6, -R17 ;  /* 0x8000001106117221 */ /* 0x000fc80000000000 */
[----:B------:R-:W-:Y:S01]  /*1b40*/  FFMA.SAT R2, R17, R2, 0.5 ;  /* 0x3f00000011027423 */ /* 0x000fe20000002002 */
[----:B------:R-:W-:-:S03]  /*1b50*/  IMAD.MOV.U32 R12, RZ, RZ, 0x8 ;  /* 0x00000008ff0c7424 */ /* 0x000fc600078e00ff */
[----:B------:R-:W-:-:S04]  /*1b60*/  FFMA.RM R2, R2, R3, 12582913 ;  /* 0x4b40000102027423 */ /* 0x000fc80000004003 */
[C---:B------:R-:W-:Y:S01]  /*1b70*/  FADD R6, R2.reuse, -12583039 ;  /* 0xcb40007f02067421 */ /* 0x040fe20000000000 */
[----:B------:R-:W-:Y:S01]  /*1b80*/  SHF.L.U32 R2, R2, 0x17, RZ ;  /* 0x0000001702027819 */ /* 0x000fe200000006ff */
[----:B------:R-:W-:-:S05]  /*1b90*/  FADD R8, R7, R14 ;  /* 0x0000000e07087221 */ /* 0x000fca0000000000 */
[----:B------:R-:W-:-:S07]  /*1ba0*/  MOV R13, R8 ;  /* 0x00000008000d7202 */ /* 0x000fce0000000f00 */
[----:B------:R-:W-:Y:S05]  /*1bb0*/  WARPSYNC.COLLECTIVE R15, `(.L_x_5574) ;  /* 0x000000000f087348 */ /* 0x000fea0003c00000 */
[----:B------:R0:W1:Y:S02]  /*1bc0*/  SHFL.BFLY P6, R14, R13, R12, R11 ;  /* 0x0c00000c0d0e7389 */ /* 0x00006400000c000b */
[----:B01----:R-:W-:Y:S05]  /*1bd0*/  ENDCOLLECTIVE ;  /* 0x000000000000791b */ /* 0x003fea0003800000 */
.L_x_5574:
[----:B------:R-:W-:Y:S02]  /*1be0*/  HFMA2 R12, -RZ, RZ, 0, 2.384185791015625e-07 ;  /* 0x00000004ff0c7431 */ /* 0x000fe400000001ff */
[----:B------:R-:W-:Y:S01]  /*1bf0*/  FADD R19, R8, R14 ;  /* 0x0000000e08137221 */ /* 0x000fe20000000000 */
[----:B------:R-:W-:-:S03]  /*1c00*/  FFMA R8, R17, 1.4426950216293334961, -R6 ;  /* 0x3fb8aa3b11087823 */ /* 0x000fc60000000806 */
[----:B------:R-:W-:Y:S02]  /*1c10*/  IMAD.MOV.U32 R13, RZ, RZ, R19 ;  /* 0x000000ffff0d7224 */ /* 0x000fe400078e0013 */
[----:B------:R-:W-:-:S07]  /*1c20*/  FFMA R17, R17, 1.925963033500011079e-08, R8 ;  /* 0x32a5706011117823 */ /* 0x000fce0000000008 */
[----:B------:R-:W-:Y:S05]  /*1c30*/  WARPSYNC.COLLECTIVE R15, `(.L_x_5575) ;  /* 0x000000000f087348 */ /* 0x000fea0003c00000 */
[----:B------:R0:W1:Y:S02]  /*1c40*/  SHFL.BFLY P6, R14, R13, R12, R11 ;  /* 0x0c00000c0d0e7389 */ /* 0x00006400000c000b */
[----:B01----:R-:W-:Y:S05]  /*1c50*/  ENDCOLLECTIVE ;  /* 0x000000000000791b */ /* 0x003fea0003800000 */
.L_x_5575:
[----:B------:R-:W0:Y:S01]  /*1c60*/  MUFU.EX2 R17, R17 ;  /* 0x0000001100117308 */ /* 0x000e220000000800 */
[----:B------:R-:W-:Y:S02]  /*1c70*/  IMAD.MOV.U32 R12, RZ, RZ, 0x2 ;  /* 0x00000002ff0c7424 */ /* 0x000fe400078e00ff */
[----:B0-----:R-:W-:-:S04]  /*1c80*/  FMUL R2, R2, R17 ;  /* 0x0000001102027220 */ /* 0x001fc80000400000 */
[----:B------:R-:W-:Y:S01]  /*1c90*/  FADD R3, RZ, R2 ;  /* 0x00000002ff037221 */ /* 0x000fe20000000000 */
[----:B------:R-:W-:-:S04]  /*1ca0*/  FADD R6, R19, R14 ;  /* 0x0000000e13067221 */ /* 0x000fc80000000000 */
[----:B------:R-:W-:-:S07]  /*1cb0*/  IMAD.MOV.U32 R13, RZ, RZ, R6 ;  /* 0x000000ffff0d7224 */ /* 0x000fce00078e0006 */
[----:B------:R-:W-:Y:S05]  /*1cc0*/  WARPSYNC.COLLECTIVE R15, `(.L_x_5576) ;  /* 0x000000000f087348 */ /* 0x000fea0003c00000 */
[----:B------:R0:W1:Y:S02]  /*1cd0*/  SHFL.BFLY P6, R14, R13, R12, R11 ;  /* 0x0c00000c0d0e7389 */ /* 0x00006400000c000b */
[----:B01----:R-:W-:Y:S05]  /*1ce0*/  ENDCOLLECTIVE ;  /* 0x000000000000791b */ /* 0x003fea0003800000 */
.L_x_5576:
[----:B------:R-:W-:Y:S02]  /*1cf0*/  IMAD.MOV.U32 R12, RZ, RZ, 0x1 ;  /* 0x00000001ff0c7424 */ /* 0x000fe400078e00ff */
[----:B------:R-:W-:-:S04]  /*1d00*/  FADD R7, R6, R14 ;  /* 0x0000000e06077221 */ /* 0x000fc80000000000 */
[----:B------:R-:W-:-:S07]  /*1d10*/  IMAD.MOV.U32 R13, RZ, RZ, R7 ;  /* 0x000000ffff0d7224 */ /* 0x000fce00078e0007 */
[----:B------:R-:W-:Y:S05]  /*1d20*/  WARPSYNC.COLLECTIVE R15, `(.L_x_5577) ;  /* 0x000000000f087348 */ /* 0x000fea0003c00000 */
[----:B------:R0:W1:Y:S02]  /*1d30*/  SHFL.BFLY P6, R14, R13, R12, R11 ;  /* 0x0c00000c0d0e7389 */ /* 0x00006400000c000b */
[----:B01----:R-:W-:Y:S05]  /*1d40*/  ENDCOLLECTIVE ;  /* 0x000000000000791b */ /* 0x003fea0003800000 */
.L_x_5577:
[----:B------:R-:W-:Y:S02]  /*1d50*/  IMAD.MOV.U32 R13, RZ, RZ, R3 ;  /* 0x000000ffff0d7224 */ /* 0x000fe400078e0003 */
[----:B------:R-:W-:Y:S01]  /*1d60*/  IMAD.MOV.U32 R12, RZ, RZ, 0x10 ;  /* 0x00000010ff0c7424 */ /* 0x000fe200078e00ff */
[----:B------:R-:W-:-:S07]  /*1d70*/  MOV R8, R14 ;  /* 0x0000000e00087202 */ /* 0x000fce0000000f00 */
[----:B------:R-:W-:Y:S05]  /*1d80*/  WARPSYNC.COLLECTIVE R15, `(.L_x_5578) ;  /* 0x000000000f087348 */ /* 0x000fea0003c00000 */
[----:B------:R0:W1:Y:S02]  /*1d90*/  SHFL.BFLY P6, R14, R13, R12, R11 ;  /* 0x0c00000c0d0e7389 */ /* 0x00006400000c000b */
[----:B01----:R-:W-:Y:S05]  /*1da0*/  ENDCOLLECTIVE ;  /* 0x000000000000791b */ /* 0x003fea0003800000 */
.L_x_5578:
[----:B------:R-:W-:Y:S01]  /*1db0*/  IMAD.MOV.U32 R12, RZ, RZ, 0x8 ;  /* 0x00000008ff0c7424 */ /* 0x000fe200078e00ff */
[----:B------:R-:W-:-:S05]  /*1dc0*/  MOV R6, R14 ;  /* 0x0000000e00067202 */ /* 0x000fca0000000f00 */
[----:B------:R-:W-:Y:S01]  /*1dd0*/  FADD R17, R3, R6 ;  /* 0x0000000603117221 */ /* 0x000fe20000000000 */
[----:B------:R-:W-:-:S03]  /*1de0*/  FADD R3, R7, R8 ;  /* 0x0000000807037221 */ /* 0x000fc60000000000 */
[----:B------:R-:W-:-:S07]  /*1df0*/  IMAD.MOV.U32 R13, RZ, RZ, R17 ;  /* 0x000000ffff0d7224 */ /* 0x000fce00078e0011 */
[----:B------:R-:W-:Y:S05]  /*1e00*/  WARPSYNC.COLLECTIVE R15, `(.L_x_5579) ;  /* 0x000000000f087348 */ /* 0x000fea0003c00000 */
[----:B------:R0:W1:Y:S02]  /*1e10*/  SHFL.BFLY P6, R14, R13, R12, R11 ;  /* 0x0c00000c0d0e7389 */ /* 0x00006400000c000b */
[----:B01----:R-:W-:Y:S05]  /*1e20*/  ENDCOLLECTIVE ;  /* 0x000000000000791b */ /* 0x003fea0003800000 */
.L_x_5579:
[----:B------:R-:W-:Y:S01]  /*1e30*/  IMAD.MOV.U32 R12, RZ, RZ, 0x4 ;  /* 0x00000004ff0c7424 */ /* 0x000fe200078e00ff */
[----:B------:R-:W-:-:S05]  /*1e40*/  MOV R6, R14 ;  /* 0x0000000e00067202 */ /* 0x000fca0000000f00 */
[----:B------:R-:W-:-:S04]  /*1e50*/  FADD R20, R17, R6 ;  /* 0x0000000611147221 */ /* 0x000fc80000000000 */
[----:B------:R-:W-:-:S07]  /*1e60*/  IMAD.MOV.U32 R13, RZ, RZ, R20 ;  /* 0x000000ffff0d7224 */ /* 0x000fce00078e0014 */
[----:B------:R-:W-:Y:S05]  /*1e70*/  WARPSYNC.COLLECTIVE R15, `(.L_x_5580) ;  /* 0x000000000f087348 */ /* 0x000fea0003c00000 */
[----:B------:R0:W1:Y:S02]  /*1e80*/  SHFL.BFLY P6, R14, R13, R12, R11 ;  /* 0x0c00000c0d0e7389 */ /* 0x00006400000c000b */
[----:B01----:R-:W-:Y:S05]  /*1e90*/  ENDCOLLECTIVE ;  /* 0x000000000000791b */ /* 0x003fea0003800000 */
.L_x_5580:
[----:B------:R-:W-:Y:S01]  /*1ea0*/  IMAD.MOV.U32 R12, RZ, RZ, 0x2 ;  /* 0x00000002ff0c7424 */ /* 0x000fe200078e00ff */
[----:B------:R-:W-:-:S05]  /*1eb0*/  MOV R21, R14 ;  /* 0x0000000e00157202 */ /* 0x000fca0000000f00 */
[----:B------:R-:W-:-:S04]  /*1ec0*/  FADD R21, R20, R21 ;  /* 0x0000001514157221 */ /* 0x000fc80000000000 */
[----:B------:R-:W-:-:S07]  /*1ed0*/  IMAD.MOV.U32 R13, RZ, RZ, R21 ;  /* 0x000000ffff0d7224 */ /* 0x000fce00078e0015 */
[----:B------:R-:W-:Y:S05]  /*1ee0*/  WARPSYNC.COLLECTIVE R15, `(.L_x_5581) ;  /* 0x000000000f087348 */ /* 0x000fea0003c00000 */
[----:B------:R0:W1:Y:S02]  /*1ef0*/  SHFL.BFLY P6, R14, R13, R12, R11 ;  /* 0x0c00000c0d0e7389 */ /* 0x00006400000c000b */
[----:B01----:R-:W-:Y:S05]  /*1f00*/  ENDCOLLECTIVE ;  /* 0x000000000000791b */ /* 0x003fea0003800000 */
.L_x_5581:
[----:B------:R-:W-:Y:S01]  /*1f10*/  IMAD.MOV.U32 R12, RZ, RZ, 0x1 ;  /* 0x00000001ff0c7424 */ /* 0x000fe200078e00ff */
[----:B------:R-:W-:-:S05]  /*1f20*/  MOV R22, R14 ;  /* 0x0000000e00167202 */ /* 0x000fca0000000f00 */
[----:B------:R-:W-:-:S04]  /*1f30*/  FADD R22, R21, R22 ;  /* 0x0000001615167221 */ /* 0x000fc80000000000 */
[----:B------:R-:W-:-:S07]  /*1f40*/  IMAD.MOV.U32 R13, RZ, RZ, R22 ;  /* 0x000000ffff0d7224 */ /* 0x000fce00078e0016 */
[----:B------:R-:W-:Y:S05]  /*1f50*/  WARPSYNC.COLLECTIVE R15, `(.L_x_5582) ;  /* 0x000000000f087348 */ /* 0x000fea0003c00000 */
[----:B------:R0:W1:Y:S02]  /*1f60*/  SHFL.BFLY P6, R14, R13, R12, R11 ;  /* 0x0c00000c0d0e7389 */ /* 0x00006400000c000b */
[----:B01----:R-:W-:Y:S05]  /*1f70*/  ENDCOLLECTIVE ;  /* 0x000000000000791b */ /* 0x003fea0003800000 */
.L_x_5582:
[----:B------:R-:W-:Y:S05]  /*1f80*/  BRA `(.L_x_5583) ;  /* 0xfffffff000b87947 */ /* 0x000fea000383ffff */
        .weak           $__internal_75_$__cuda_sm3x_div_rn_noftz_f32_slowpath
        .type           $__internal_75_$__cuda_sm3x_div_rn_noftz_f32_slowpath,@function
        .size           $__internal_75_$__cuda_sm3x_div_rn_noftz_f32_slowpath,(.L_x_37452 - $__internal_75_$__cuda_sm3x_div_rn_noftz_f32_slowpath)
$__internal_75_$__cuda_sm3x_div_rn_noftz_f32_slowpath:
        /* <DEDUP_REMOVED lines=34> */
.L_x_5585:
[----:B------:R-:W-:Y:S01]  /*21b0*/  LEA R14, R13, 0xc0800000, 0x17 ;  /* 0xc08000000d0e7811 */ /* 0x000fe200078eb8ff */
[----:B------:R-:W-:Y:S03]  /*21c0*/  BSSY.RECONVERGENT B3, `(.L_x_5590) ;  /* 0x0000036000037945 */ /* 0x000fe60003800200 */
[----:B------:R-:W-:Y:S01]  /*21d0*/  IADD3 R15, PT, PT, -R14, R3, RZ ;  /* 0x000000030e0f7210 */ /* 0x000fe20007ffe1ff */
[----:B------:R-:W-:-:S03]  /*21e0*/  VIADD R14, R19, 0xffffff81 ;  /* 0xffffff81130e7836 */ /* 0x000fc60000000000 */
        /* <DEDUP_REMOVED lines=47> */
.L_x_5592:
[----:B------:R-:W-:-:S04]  /*24e0*/  LOP3.LUT R0, R0, 0x80000000, RZ, 0xc0, !PT ;  /* 0x8000000000007812 */ /* 0x000fc800078ec0ff */
[----:B------:R-:W-:Y:S01]  /*24f0*/  LOP3.LUT R0, R0, 0x7f800000, RZ, 0xfc, !PT ;  /* 0x7f80000000007812 */ /* 0x000fe200078efcff */
[----:B------:R-:W-:Y:S06]  /*2500*/  BRA `(.L_x_5593) ;  /* 0x0000000000047947 */ /* 0x000fec0003800000 */
.L_x_5591:
[----:B------:R-:W-:-:S07]  /*2510*/  IMAD R0, R15, 0x800000, R0 ;  /* 0x008000000f007824 */ /* 0x000fce00078e0200 */
.L_x_5593:
[----:B------:R-:W-:Y:S05]  /*2520*/  BSYNC.RECONVERGENT B3 ;  /* 0x0000000000037941 */ /* 0x000fea0003800200 */
.L_x_5590:
[----:B------:R-:W-:Y:S05]  /*2530*/  BRA `(.L_x_5594) ;  /* 0x0000000000207947 */ /* 0x000fea0003800000 */
.L_x_5589:
[----:B------:R-:W-:-:S04]  /*2540*/  LOP3.LUT R0, R3, 0x80000000, R0, 0x48, !PT ;  /* 0x8000000003007812 */ /* 0x000fc800078e4800 */
[----:B------:R-:W-:Y:S01]  /*2550*/  LOP3.LUT R0, R0, 0x7f800000, RZ, 0xfc, !PT ;  /* 0x7f80000000007812 */ /* 0x000fe200078efcff */
[----:B------:R-:W-:Y:S06]  /*2560*/  BRA `(.L_x_5594) ;  /* 0x0000000000147947 */ /* 0x000fec0003800000 */
.L_x_5588:
[----:B------:R-:W-:Y:S01]  /*2570*/  LOP3.LUT R0, R3, 0x80000000, R0, 0x48, !PT ;  /* 0x8000000003007812 */ /* 0x000fe200078e4800 */
[----:B------:R-:W-:Y:S06]  /*2580*/  BRA `(.L_x_5594) ;  /* 0x00000000000c7947 */ /* 0x000fec0003800000 */
.L_x_5587:
[----:B------:R-:W0:Y:S01]  /*2590*/  MUFU.RSQ R0, -QNAN ;  /* 0xffc0000000007908 */ /* 0x000e220000001400 */
[----:B------:R-:W-:Y:S05]  /*25a0*/  BRA `(.L_x_5594) ;  /* 0x0000000000047947 */ /* 0x000fea0003800000 */
.L_x_5586:
[----:B------:R-:W-:-:S07]  /*25b0*/  FADD.FTZ R0, R0, R3 ;  /* 0x0000000300007221 */ /* 0x000fce0000010000 */
.L_x_5594:
[----:B------:R-:W-:Y:S05]  /*25c0*/  BSYNC.RECONVERGENT B2 ;  /* 0x0000000000027941 */ /* 0x000fea0003800200 */
.L_x_5584:
[----:B------:R-:W-:Y:S01]  /*25d0*/  MOV R12, R8 ;  /* 0x00000008000c7202 */ /* 0x000fe20000000f00 */
[----:B------:R-:W-:-:S04]  /*25e0*/  IMAD.MOV.U32 R13, RZ, RZ, 0x0 ;  /* 0x00000000ff0d7424 */ /* 0x000fc800078e00ff */
[----:B0-----:R-:W-:Y:S05]  /*25f0*/  RET.REL.NODEC R12 `(_Z15SoftmaxWarpImplI22BroadcastScaleMaskLoadIffbLm4EiE11DirectStoreIffEfLi1ELi1ELi32ELi2ELb0EL9Algorithm0EEvT_T0_ll) ;  /* 0xffffffd80c807950 */ /* 0x001fea0003c3ffff */
.L_x_5595:
        /* <DEDUP_REMOVED lines=16> */
.L_x_37452:


//--------------------- .text._Z15SoftmaxWarpImplI22BroadcastScaleMaskLoadIffbLm4EiE11DirectStoreIffEfLi1ELi1ELi16ELi1ELb1EL9Algorithm0EEvT_T0_ll --------------------------
	.section	.text._Z15SoftmaxWarpImplI22BroadcastScaleMaskLoadIffbLm4EiE11DirectStoreIffEfLi1ELi1ELi16ELi1ELb1EL9Algorithm0EEvT_T0_ll,"ax",@progbits
	.align	128
        .global         _Z15SoftmaxWarpImplI22BroadcastScaleMaskLoadIffbLm4EiE11DirectStoreIffEfLi1ELi1ELi16ELi1ELb1EL9Algorithm0EEvT_T0_ll
        .type           _Z15SoftmaxWarpImplI22BroadcastScaleMaskLoadIffbLm4EiE11DirectStoreIffEfLi1ELi1ELi16ELi1ELb1EL9Algorithm0EEvT_T0_ll,@function
        .size           _Z15SoftmaxWarpImplI22BroadcastScaleMaskLoadIffbLm4EiE11DirectStoreIffEfLi1ELi1ELi16ELi1ELb1EL9Algorithm0EEvT_T0_ll,(.L_x_37453 - _Z15SoftmaxWarpImplI22BroadcastScaleMaskLoadIffbLm4EiE11DirectStoreIffEfLi1ELi1ELi16ELi1ELb1EL9Algorithm0EEvT_T0_ll)
        .other          _Z15SoftmaxWarpImplI22BroadcastScaleMaskLoadIffbLm4EiE11DirectStoreIffEfLi1ELi1ELi16ELi1ELb1EL9Algorithm0EEvT_T0_ll,@"STO_CUDA_ENTRY STV_DEFAULT"
_Z15SoftmaxWarpImplI22BroadcastScaleMaskLoadIffbLm4EiE11DirectStoreIffEfLi1ELi1ELi16ELi1ELb1EL9Algorithm0EEvT_T0_ll:
.text._Z15SoftmaxWarpImplI22BroadcastScaleMaskLoadIffbLm4EiE11DirectStoreIffEfLi1ELi1ELi16ELi1ELb1EL9Algorithm0EEvT_T0_ll:
        /* <DEDUP_REMOVED lines=29> */
.L_x_5596:
        /* <DEDUP_REMOVED lines=19> */
.L_x_5605:
        /* <DEDUP_REMOVED lines=33> */
[----:B------:R-:W-:Y:S01]  /*0510*/  LOP3.LUT R0, R11, R18, RZ, 0x3c, !PT ;  /* 0x000000120b007212 */ /* 0x000fe200078e3cff */
[----:B------:R0:W1:Y:S03]  /*0520*/  F2I.FTZ.U32.TRUNC.NTZ R13, R12 ;  /* 0x0000000c000d7305 */ /* 0x000066000021f000 */
[----:B------:R-:W-:Y:S01]  /*0530*/  ISETP.GE.AND P2, PT, R0, RZ, PT ;  /* 0x000000ff0000720c */ /* 0x000fe20003f46270 */
[----:B0-----:R-:W-:-:S06]  /*0540*/  IMAD.MOV.U32 R12, RZ, RZ, RZ ;  /* 0x000000ffff0c7224 */ /* 0x001fcc00078e00ff */
[----:B------:R-:W-:Y:S02]  /*0550*/  @P1 VIADD R14, R14, 0x1 ;  /* 0x000000010e0e1836 */ /* 0x000fe40000000000 */
[----:B-1----:R-:W-:-:S03]  /*0560*/  IMAD.MOV R15, RZ, RZ, -R13 ;  /* 0x000000ffff0f7224 */ /* 0x002fc600078e0a0d */
[----:B------:R-:W-:Y:S01]  /*0570*/  MOV R0, R14 ;  /* 0x0000000e00007202 */ /* 0x000fe20000000f00 */
[----:B------:R-:W-:-:S04]  /*0580*/  IMAD R15, R15, R2, RZ ;  /* 0x000000020f0f7224 */ /* 0x000fc800078e02ff */
[----:B------:R-:W-:Y:S01]  /*0590*/  @!P2 IMAD.MOV R0, RZ, RZ, -R0 ;  /* 0x000000ffff00a224 */ /* 0x000fe200078e0a00 */
[----:B------:R-:W-:Y:S01]  /*05a0*/  @!P3 LOP3.LUT R0, RZ, R18, RZ, 0x33, !PT ;  /* 0x00000012ff00b212 */ /* 0x000fe200078e33ff */
[----:B------:R-:W-:-:S04]  /*05b0*/  IMAD.HI.U32 R12, R13, R15, R12 ;  /* 0x0000000f0d0c7227 */ /* 0x000fc800078e000c */
[----:B------:R-:W-:-:S04]  /*05c0*/  IMAD.MOV R14, RZ, RZ, -R0 ;  /* 0x000000ffff0e7224 */ /* 0x000fc800078e0a00 */
[----:B------:R-:W-:-:S05]  /*05d0*/  IMAD R14, R18, R14, R11 ;  /* 0x0000000e120e7224 */ /* 0x000fca00078e020b */
[----:B------:R-:W-:-:S04]  /*05e0*/  IABS R21, R14 ;  /* 0x0000000e00157213 */ /* 0x000fc80000000000 */
[----:B------:R-:W-:Y:S02]  /*05f0*/  MOV R13, R21 ;  /* 0x00000015000d7202 */ /* 0x000fe40000000f00 */
[----:B---3--:R-:W-:-:S03]  /*0600*/  IABS R21, R16 ;  /* 0x0000001000157213 */ /* 0x008fc60000000000 */
[----:B------:R-:W-:Y:S01]  /*0610*/  IMAD.HI.U32 R12, R12, R13, RZ ;  /* 0x0000000d0c0c7227 */ /* 0x000fe200078e00ff */
[----:B------:R-:W0:Y:S03]  /*0620*/  I2F.RP R15, R21 ;  /* 0x00000015000f7306 */ /* 0x000e260000209400 */
        /* <DEDUP_REMOVED lines=12> */
[----:B------:R-:W-:-:S04]  /*06f0*/  @P1 VIADD R12, R12, 0x1 ;  /* 0x000000010c0c1836 */ /* 0x000fc80000000000 */
        /* <DEDUP_REMOVED lines=9> */
[----:B------:R-:W-:Y:S02]  /*0790*/  IMAD.HI.U32 R12, R13, R15, R12 ;  /* 0x0000000f0d0c7227 */ /* 0x000fe400078e000c */
[----:B------:R-:W0:Y:S04]  /*07a0*/  LDC.64 R14, c[0x0][0x398] ;  /* 0x0000e600ff0e7b82 */ /* 0x000e280000000a00 */
        /* <DEDUP_REMOVED lines=9> */
[----:B------:R-:W-:Y:S02]  /*0840*/  LOP3.LUT R21, R23, R16, RZ, 0x3c, !PT ;  /* 0x0000001017157212 */ /* 0x000fe400078e3cff */
[----:B------:R-:W-:Y:S02]  /*0850*/  SHF.R.S64 R24, RZ, 0x1e, R11 ;  /* 0x0000001eff187819 */ /* 0x000fe4000000100b */
[----:B------:R-:W-:-:S07]  /*0860*/  ISETP.GE.AND P1, PT, R21, RZ, PT ;  /* 0x000000ff1500720c */ /* 0x000fce0003f26270 */
[----:B------:R-:W-:Y:S01]  /*0870*/  @P3 VIADD R22, R22, 0x1 ;  /* 0x0000000116163836 */ /* 0x000fe20000000000 */
[----:B-1----:R-:W-:-:S04]  /*0880*/  ISETP.NE.U32.AND P3, PT, R12, 0x1, PT ;  /* 0x000000010c00780c */ /* 0x002fc80003f65070 */
[----:B------:R-:W-:Y:S01]  /*0890*/  ISETP.NE.AND.EX P3, PT, R13, RZ, PT, P3 ;  /* 0x000000ff0d00720c */ /* 0x000fe20003f65330 */
[----:B------:R-:W-:Y:S01]  /*08a0*/  @!P1 IMAD.MOV R22, RZ, RZ, -R22 ;  /* 0x000000ffff169224 */ /* 0x000fe200078e0a16 */
[----:B0-----:R-:W-:Y:S02]  /*08b0*/  ISETP.NE.U32.AND P1, PT, R14, 0x1, PT ;  /* 0x000000010e00780c */ /* 0x001fe40003f25070 */
[----:B------:R-:W-:Y:S02]  /*08c0*/  @!P2 LOP3.LUT R22, RZ, R16, RZ, 0x33, !PT ;  /* 0x00000010ff16a212 */ /* 0x000fe400078e33ff */
[----:B------:R-:W-:Y:S02]  /*08d0*/  ISETP.NE.AND.EX P1, PT, R15, RZ, PT, P1 ;  /* 0x000000ff0f00720c */ /* 0x000fe40003f25310 */
[----:B------:R-:W-:Y:S02]  /*08e0*/  ISETP.NE.U32.AND P2, PT, R8, 0x1, PT ;  /* 0x000000010800780c */ /* 0x000fe40003f45070 */
[----:B------:R-:W-:-:S02]  /*08f0*/  SEL R0, R0, RZ, P3 ;  /* 0x000000ff00007207 */ /* 0x000fc40001800000 */
[----:B------:R-:W-:Y:S02]  /*0900*/  IADD3 R12, PT, PT, -R22, RZ, RZ ;  /* 0x000000ff160c7210 */ /* 0x000fe40007ffe1ff */
[----:B------:R-:W-:Y:S01]  /*0910*/  ISETP.NE.U32.AND P3, PT, R6, 0x1, PT ;  /* 0x000000010600780c */ /* 0x000fe20003f65070 */
[----:B------:R-:W-:Y:S01]  /*0920*/  IMAD R13, R0, UR36, RZ ;  /* 0x00000024000d7c24 */ /* 0x000fe2000f8e02ff */
[----:B------:R-:W-:Y:S01]  /*0930*/  ISETP.NE.AND.EX P2, PT, R9, RZ, PT, P2 ;  /* 0x000000ff0900720c */ /* 0x000fe20003f45320 */
        /* <DEDUP_REMOVED lines=18> */
.L_x_5599:
[----:B------:R-:W-:Y:S05]  /*0a60*/  BSYNC.RECONVERGENT B1 ;  /* 0x0000000000017941 */ /* 0x000fea0003800200 */
.L_x_5598:
        /* <DEDUP_REMOVED lines=15> */
[C---:B------:R-:W-:Y:S01]  /*0b60*/  FADD R13, R11.reuse, -12583039 ;  /* 0xcb40007f0b0d7421 */ /* 0x040fe20000000000 */
[----:B------:R-:W-:-:S03]  /*0b70*/  IMAD.SHL.U32 R0, R11, 0x800000, RZ ;  /* 0x008000000b007824 */ /* 0x000fc600078e00ff */
[----:B------:R-:W-:-:S04]  /*0b80*/  FFMA R13, R14, 1.4426950216293334961, -R13 ;  /* 0x3fb8aa3b0e0d7823 */ /* 0x000fc8000000080d */
[----:B------:R-:W-:-:S04]  /*0b90*/  FFMA R12, R14, 1.925963033500011079e-08, R13 ;  /* 0x32a570600e0c7823 */ /* 0x000fc8000000000d */
        /* <DEDUP_REMOVED lines=9> */
[----:B------:R0:W0:Y:S02]  /*0c30*/  SHFL.BFLY PT, R14, R22, 0x1, 0x1f ;  /* 0x0c201f00160e7f89 */ /* 0x00002400000e0000 */
.L_x_5615:
        /* <DEDUP_REMOVED lines=11> */
[----:B-1234-:R-:W-:Y:S05]  /*0cf0*/  CALL.REL.NOINC `($__internal_76_$__cuda_sm3x_div_rn_noftz_f32_slowpath) ;  /* 0x0000000400587944 */ /* 0x01efea0003c00000 */
[----:B------:R-:W-:-:S07]  /*0d00*/  MOV R21, R0 ;  /* 0x0000000000157202 */ /* 0x000fce0000000f00 */
.L_x_5602:
[----:B------:R-:W-:Y:S05]  /*0d10*/  BSYNC.RECONVERGENT B1 ;  /* 0x0000000000017941 */ /* 0x000fea0003800200 */
.L_x_5601:
        /* <DEDUP_REMOVED lines=8> */
[----:B------:R-:W-:-:S04]  /*0da0*/  IMAD.WIDE.U32 R12, R10, UR48, R12 ;  /* 0x000000300a0c7c25 */ /* 0x000fc8000f8e000c */
[----:B------:R-:W-:Y:S01]  /*0db0*/  IMAD.IADD R11, R13, 0x1, R11 ;  /* 0x000000010d0b7824 */ /* 0x000fe200078e020b */
[----:B------:R-:W-:-:S04]  /*0dc0*/  LEA R14, P0, R12, UR50, 0x2 ;  /* 0x000000320c0e7c11 */ /* 0x000fc8000f8010ff */
[----:B------:R-:W-:-:S05]  /*0dd0*/  LEA.HI.X R15, R12, UR51, R11, 0x2, P0 ;  /* 0x000000330c0f7c11 */ /* 0x000fca00080f140b */
[----:B------:R0:W-:Y:S04]  /*0de0*/  STG.E desc[UR4][R14.64], R21 ;  /* 0x000000150e007986 */ /* 0x0001e8000c101904 */
.L_x_5604:
[----:B------:R-:W-:Y:S05]  /*0df0*/  BSYNC.RECONVERGENT B1 ;  /* 0x0000000000017941 */ /* 0x000fea0003800200 */
.L_x_5603:
[----:B------:R-:W-:-:S04]  /*0e00*/  IADD3 R10, P0, PT, R20, R10, RZ ;  /* 0x0000000a140a7210 */ /* 0x000fc80007f1e0ff */
[----:B------:R-:W-:Y:S02]  /*0e10*/  LEA.HI.X.SX32 R3, R20, R3, 0x1, P0 ;  /* 0x0000000314037211 */ /* 0x000fe400000f0eff */
[----:B------:R-:W-:-:S04]  /*0e20*/  ISETP.GE.U32.AND P0, PT, R10, UR46, PT ;  /* 0x0000002e0a007c0c */ /* 0x000fc8000bf06070 */
[----:B------:R-:W-:-:S13]  /*0e30*/  ISETP.GE.AND.EX P0, PT, R3, UR47, PT, P0 ;  /* 0x0000002f03007c0c */ /* 0x000fda000bf06300 */
[----:B------:R-:W-:Y:S05]  /*0e40*/  @!P0 BRA `(.L_x_5605) ;  /* 0xfffffff4002c8947 */ /* 0x000fea000383ffff */
[----:B------:R-:W-:Y:S05]  /*0e50*/  BSYNC B0 ;  /* 0x0000000000007941 */ /* 0x000fea0003800000 */
.L_x_5597:
[----:B------:R-:W-:Y:S05]  /*0e60*/  EXIT ;  /* 0x000000000000794d */ /* 0x000fea0003800000 */
.L_x_5600:
[----:B------:R-:W-:Y:S01]  /*0e70*/  HFMA2 R12, -RZ, RZ, 0, 4.76837158203125e-07 ;  /* 0x00000008ff0c7431 */ /* 0x000fe200000001ff */
[----:B------:R-:W-:Y:S01]  /*0e80*/  BSSY B1, `(.L_x_5606) ;  /* 0x0000006000017945 */ /* 0x000fe20003800000 */
[----:B------:R-:W-:Y:S02]  /*0e90*/  IMAD.MOV.U32 R11, RZ, RZ, 0x1f ;  /* 0x0000001fff0b7424 */ /* 0x000fe400078e00ff */
[----:B------:R-:W-:-:S07]  /*0ea0*/  IMAD.MOV.U32 R15, RZ, RZ, -0x1 ;  /* 0xffffffffff0f7424 */ /* 0x000fce00078e00ff */
[----:B-1234-:R-:W-:Y:S05]  /*0eb0*/  WARPSYNC.COLLECTIVE R15, `(.L_x_5607) ;  /* 0x000000000f087348 */ /* 0x01efea0003c00000 */
[----:B------:R0:W0:Y:S02]  /*0ec0*/  SHFL.BFLY P6, R14, R13, R12, R11 ;  /* 0x0c00000c0d0e7389 */ /* 0x00002400000c000b */
[----:B01234-:R-:W-:Y:S05]  /*0ed0*/  ENDCOLLECTIVE ;  /* 0x000000000000791b */ /* 0x01ffea0003800000 */
.L_x_5607:
[----:B------:R-:W-:Y:S05]  /*0ee0*/  BSYNC B1 ;  /* 0x0000000000017941 */ /* 0x000fea0003800000 */
.L_x_5606:
        /* <DEDUP_REMOVED lines=8> */
.L_x_5608:
[----:B------:R-:W-:Y:S01]  /*0f70*/  IMAD.MOV.U32 R12, RZ, RZ, 0x2 ;  /* 0x00000002ff0c7424 */ /* 0x000fe200078e00ff */
[----:B------:R-:W-:-:S05]  /*0f80*/  FMNMX R0, R13, R14, !PT ;  /* 0x0000000e0d007209 */ /* 0x000fca0007800000 */
[----:B------:R-:W-:-:S07]  /*0f90*/  IMAD.MOV.U32 R13, RZ, RZ, R0 ;  /* 0x000000ffff0d7224 */ /* 0x000fce00078e0000 */
[----:B------:R-:W-:Y:S05]  /*0fa0*/  WARPSYNC.COLLECTIVE R15, `(.L_x_5609) ;  /* 0x000000000f087348 */ /* 0x000fea0003c00000 */
[----:B------:R0:W1:Y:S02]  /*0fb0*/  SHFL.BFLY P6, R14, R13, R12, R11 ;  /* 0x0c00000c0d0e7389 */ /* 0x00006400000c000b */
[----:B01----:R-:W-:Y:S05]  /*0fc0*/  ENDCOLLECTIVE ;  /* 0x000000000000791b */ /* 0x003fea0003800000 */
.L_x_5609:
[----:B------:R-:W-:Y:S01]  /*0fd0*/  IMAD.MOV.U32 R12, RZ, RZ, 0x1 ;  /* 0x00000001ff0c7424 */ /* 0x000fe200078e00ff */
[----:B------:R-:W-:Y:S01]  /*0fe0*/  FMNMX R2, R0, R14, !PT ;  /* 0x0000000e00027209 */ /* 0x000fe20007800000 */
[----:B------:R-:W-:-:S03]  /*0ff0*/  IMAD.MOV.U32 R0, RZ, RZ, 0x437c0000 ;  /* 0x437c0000ff007424 */ /* 0x000fc600078e00ff */
[----:B------:R-:W-:-:S07]  /*1000*/  MOV R13, R2 ;  /* 0x00000002000d7202 */ /* 0x000fce0000000f00 */
[----:B------:R-:W-:Y:S05]  /*1010*/  WARPSYNC.COLLECTIVE R15, `(.L_x_5610) ;  /* 0x000000000f087348 */ /* 0x000fea0003c00000 */
[----:B------:R0:W1:Y:S02]  /*1020*/  SHFL.BFLY P6, R14, R13, R12, R11 ;  /* 0x0c00000c0d0e7389 */ /* 0x00006400000c000b */
[----:B01----:R-:W-:Y:S05]  /*1030*/  ENDCOLLECTIVE ;  /* 0x000000000000791b */ /* 0x003fea0003800000 */
.L_x_5610:
[----:B------:R-:W-:Y:S01]  /*1040*/  IMAD.MOV.U32 R12, RZ, RZ, 0x8 ;  /* 0x00000008ff0c7424 */ /* 0x000fe200078e00ff */
[----:B------:R-:W-:-:S05]  /*1050*/  FMNMX R2, R2, R14, !PT ;  /* 0x0000000e02027209 */ /* 0x000fca0007800000 */
[----:B------:R-:W-:-:S04]  /*1060*/  FADD R2, -R2, R23 ;  /* 0x0000001702027221 */ /* 0x000fc80000000100 */
[----:B------:R-:W-:-:S04]  /*1070*/  FFMA.SAT R21, R2, R21, 0.5 ;  /* 0x3f00000002157423 */ /* 0x000fc80000002015 */
[----:B------:R-:W-:-:S04]  /*1080*/  FFMA.RM R0, R21, R0, 12582913 ;  /* 0x4b40000115007423 */ /* 0x000fc80000004000 */
[C---:B------:R-:W-:Y:S01]  /*1090*/  FADD R21, R0.reuse, -12583039 ;  /* 0xcb40007f00157421 */ /* 0x040fe20000000000 */
[----:B------:R-:W-:-:S03]  /*10a0*/  SHF.L.U32 R0, R0, 0x17, RZ ;  /* 0x0000001700007819 */ /* 0x000fc600000006ff */
        /* <DEDUP_REMOVED lines=8> */
.L_x_5611:
[----:B------:R-:W-:Y:S02]  /*1130*/  IMAD.MOV.U32 R12, RZ, RZ, 0x4 ;  /* 0x00000004ff0c7424 */ /* 0x000fe400078e00ff */
[----:B------:R-:W-:-:S04]  /*1140*/  FADD R2, R13, R14 ;  /* 0x0000000e0d027221 */ /* 0x000fc80000000000 */
[----:B------:R-:W-:-:S07]  /*1150*/  IMAD.MOV.U32 R13, RZ, RZ, R2 ;  /* 0x000000ffff0d7224 */ /* 0x000fce00078e0002 */
[----:B------:R-:W-:Y:S05]  /*1160*/  WARPSYNC.COLLECTIVE R15, `(.L_x_5612) ;  /* 0x000000000f087348 */ /* 0x000fea0003c00000 */
[----:B------:R0:W1:Y:S02]  /*1170*/  SHFL.BFLY P6, R14, R13, R12, R11 ;  /* 0x0c00000c0d0e7389 */ /* 0x00006400000c000b */
[----:B01----:R-:W-:Y:S05]  /*1180*/  ENDCOLLECTIVE ;  /* 0x000000000000791b */ /* 0x003fea0003800000 */
.L_x_5612:
[----:B------:R-:W-:Y:S02]  /*1190*/  IMAD.MOV.U32 R12, RZ, RZ, 0x2 ;  /* 0x00000002ff0c7424 */ /* 0x000fe400078e00ff */
[----:B------:R-:W-:-:S05]  /*11a0*/  FADD R21, R2, R14 ;  /* 0x0000000e02157221 */ /* 0x000fca0000000000 */
[----:B------:R-:W-:-:S07]  /*11b0*/  MOV R13, R21 ;  /* 0x00000015000d7202 */ /* 0x000fce0000000f00 */
[----:B------:R-:W-:Y:S05]  /*11c0*/  WARPSYNC.COLLECTIVE R15, `(.L_x_5613) ;  /* 0x000000000f087348 */ /* 0x000fea0003c00000 */
[----:B------:R0:W1:Y:S02]  /*11d0*/  SHFL.BFLY P6, R14, R13, R12, R11 ;  /* 0x0c00000c0d0e7389 */ /* 0x00006400000c000b */
[----:B01----:R-:W-:Y:S05]  /*11e0*/  ENDCOLLECTIVE ;  /* 0x000000000000791b */ /* 0x003fea0003800000 */
.L_x_5613:
[----:B------:R-:W-:Y:S02]  /*11f0*/  IMAD.MOV.U32 R12, RZ, RZ, 0x1 ;  /* 0x00000001ff0c7424 */ /* 0x000fe400078e00ff */
[----:B------:R-:W-:-:S04]  /*1200*/  FADD R22, R21, R14 ;  /* 0x0000000e15167221 */ /* 0x000fc80000000000 */
[----:B------:R-:W-:-:S07]  /*1210*/  IMAD.MOV.U32 R13, RZ, RZ, R22 ;  /* 0x000000ffff0d7224 */ /* 0x000fce00078e0016 */
[----:B------:R-:W-:Y:S05]  /*1220*/  WARPSYNC.COLLECTIVE R15, `(.L_x_5614) ;  /* 0x000000000f087348 */ /* 0x000fea0003c00000 */
[----:B------:R0:W1:Y:S02]  /*1230*/  SHFL.BFLY P6, R14, R13, R12, R11 ;  /* 0x0c00000c0d0e7389 */ /* 0x00006400000c000b */
[----:B01----:R-:W-:Y:S05]  /*1240*/  ENDCOLLECTIVE ;  /* 0x000000000000791b */ /* 0x003fea0003800000 */
.L_x_5614:
[----:B------:R-:W-:Y:S05]  /*1250*/  BRA `(.L_x_5615) ;  /* 0xfffffff800787947 */ /* 0x000fea000383ffff */
        .weak           $__internal_76_$__cuda_sm3x_div_rn_noftz_f32_slowpath
        .type           $__internal_76_$__cuda_sm3x_div_rn_noftz_f32_slowpath,@function
        .size           $__internal_76_$__cuda_sm3x_div_rn_noftz_f32_slowpath,(.L_x_37453 - $__internal_76_$__cuda_sm3x_div_rn_noftz_f32_slowpath)
$__internal_76_$__cuda_sm3x_div_rn_noftz_f32_slowpath:
[--C-:B------:R-:W-:Y:S01]  /*1260*/  SHF.R.U32.HI R12, RZ, 0x17, R11.reuse ;  /* 0x00000017ff0c7819 */ /* 0x100fe2000001160b */
[----:B------:R-:W-:Y:S01]  /*1270*/  BSSY.RECONVERGENT B2, `(.L_x_5616) ;  /* 0x0000064000027945 */ /* 0x000fe20003800200 */
[--C-:B------:R-:W-:Y:S01]  /*1280*/  SHF.R.U32.HI R13, RZ, 0x17, R0.reuse ;  /* 0x00000017ff0d7819 */ /* 0x100fe20000011600 */
[----:B------:R-:W-:Y:S01]  /*1290*/  IMAD.MOV.U32 R14, RZ, RZ, R0 ;  /* 0x000000ffff0e7224 */ /* 0x000fe200078e0000 */
[----:B------:R-:W-:Y:S01]  /*12a0*/  LOP3.LUT R12, R12, 0xff, RZ, 0xc0, !PT ;  /* 0x000000ff0c0c7812 */ /* 0x000fe200078ec0ff */
[----:B------:R-:W-:Y:S01]  /*12b0*/  IMAD.MOV.U32 R15, RZ, RZ, R11 ;  /* 0x000000ffff0f7224 */ /* 0x000fe200078e000b */
        /* <DEDUP_REMOVED lines=28> */
[----:B------:R-:W-:Y:S02]  /*1480*/  @!P2 FFMA R15, R11, 1.84467440737095516160e+19, RZ ;  /* 0x5f8000000b0fa823 */ /* 0x000fe400000000ff */
[----:B------:R-:W-:-:S07]  /*1490*/  @!P2 VIADD R13, R13, 0x40 ;  /* 0x000000400d0da836 */ /* 0x000fce0000000000 */
.L_x_5617:
        /* <DEDUP_REMOVED lines=51> */
.L_x_5624:
[----:B------:R-:W-:-:S04]  /*17d0*/  LOP3.LUT R0, R0, 0x80000000, RZ, 0xc0, !PT ;  /* 0x8000000000007812 */ /* 0x000fc800078ec0ff */
[----:B------:R-:W-:Y:S01]  /*17e0*/  LOP3.LUT R0, R0, 0x7f800000, RZ, 0xfc, !PT ;  /* 0x7f80000000007812 */ /* 0x000fe200078efcff */
[----:B------:R-:W-:Y:S06]  /*17f0*/  BRA `(.L_x_5625) ;  /* 0x0000000000047947 */ /* 0x000fec0003800000 */
.L_x_5623:
[----:B------:R-:W-:-:S07]  /*1800*/  LEA R0, R13, R0, 0x17 ;  /* 0x000000000d007211 */ /* 0x000fce00078eb8ff */
.L_x_5625:
[----:B------:R-:W-:Y:S05]  /*1810*/  BSYNC.RECONVERGENT B3 ;  /* 0x0000000000037941 */ /* 0x000fea0003800200 */
.L_x_5622:
[----:B------:R-:W-:Y:S05]  /*1820*/  BRA `(.L_x_5626) ;  /* 0x0000000000207947 */ /* 0x000fea0003800000 */
.L_x_5621:
[----:B------:R-:W-:-:S04]  /*1830*/  LOP3.LUT R0, R15, 0x80000000, R14, 0x48, !PT ;  /* 0x800000000f007812 */ /* 0x000fc800078e480e */
[----:B------:R-:W-:Y:S01]  /*1840*/  LOP3.LUT R0, R0, 0x7f800000, RZ, 0xfc, !PT ;  /* 0x7f80000000007812 */ /* 0x000fe200078efcff */
[----:B------:R-:W-:Y:S06]  /*1850*/  BRA `(.L_x_5626) ;  /* 0x0000000000147947 */ /* 0x000fec0003800000 */
.L_x_5620:
[----:B------:R-:W-:Y:S01]  /*1860*/  LOP3.LUT R0, R15, 0x80000000, R14, 0x48, !PT ;  /* 0x800000000f007812 */ /* 0x000fe200078e480e */
[----:B------:R-:W-:Y:S06]  /*1870*/  BRA `(.L_x_5626) ;  /* 0x00000000000c7947 */ /* 0x000fec0003800000 */
.L_x_5619:
[----:B------:R-:W0:Y:S01]  /*1880*/  MUFU.RSQ R0, -QNAN ;  /* 0xffc0000000007908 */ /* 0x000e220000001400 */
[----:B------:R-:W-:Y:S05]  /*1890*/  BRA `(.L_x_5626) ;  /* 0x0000000000047947 */ /* 0x000fea0003800000 */
.L_x_5618:
[----:B------:R-:W-:-:S07]  /*18a0*/  FADD.FTZ R0, R0, R11 ;  /* 0x0000000b00007221 */ /* 0x000fce0000010000 */
.L_x_5626:
[----:B------:R-:W-:Y:S05]  /*18b0*/  BSYNC.RECONVERGENT B2 ;  /* 0x0000000000027941 */ /* 0x000fea0003800200 */
.L_x_5616:
[----:B------:R-:W-:Y:S02]  /*18c0*/  IMAD.MOV.U32 R12, RZ, RZ, R2 ;  /* 0x000000ffff0c7224 */ /* 0x000fe400078e0002 */
[----:B------:R-:W-:-:S04]  /*18d0*/  IMAD.MOV.U32 R13, RZ, RZ, 0x0 ;  /* 0x00000000ff0d7424 */ /* 0x000fc800078e00ff */
[----:B0-----:R-:W-:Y:S05]  /*18e0*/  RET.REL.NODEC R12 `(_Z15SoftmaxWarpImplI22BroadcastScaleMaskLoadIffbLm4EiE11DirectStoreIffEfLi1ELi1ELi16ELi1ELb1EL9Algorithm0EEvT_T0_ll) ;  /* 0xffffffe40cc47950 */ /* 0x001fea0003c3ffff */
.L_x_5627:
        /* <DEDUP_REMOVED lines=9> */
.L_x_37453:


//--------------------- .text._Z15SoftmaxWarpImplI22BroadcastScaleMaskLoadIffbLm4EiE11DirectStoreIffEfLi1ELi1ELi16ELi1ELb0EL9Algorithm0EEvT_T0_ll --------------------------
	.section	.text._Z15SoftmaxWarpImplI22BroadcastScaleMaskLoadIffbLm4EiE11DirectStoreIffEfLi1ELi1ELi16ELi1ELb0EL9Algorithm0EEvT_T0_ll,"ax",@progbits
	.align	128
        .global         _Z15SoftmaxWarpImplI22BroadcastScaleMaskLoadIffbLm4EiE11DirectStoreIffEfLi1ELi1ELi16ELi1ELb0EL9Algorithm0EEvT_T0_ll
        .type           _Z15SoftmaxWarpImplI22BroadcastScaleMaskLoadIffbLm4EiE11DirectStoreIffEfLi1ELi1ELi16ELi1ELb0EL9Algorithm0EEvT_T0_ll,@function
        .size           _Z15SoftmaxWarpImplI22BroadcastScaleMaskLoadIffbLm4EiE11DirectStoreIffEfLi1ELi1ELi16ELi1ELb0EL9Algorithm0EEvT_T0_ll,(.L_x_37454 - _Z15SoftmaxWarpImplI22BroadcastScaleMaskLoadIffbLm4EiE11DirectStoreIffEfLi1ELi1ELi16ELi1ELb0EL9Algorithm0EEvT_T0_ll)
        .other          _Z15SoftmaxWarpImplI22BroadcastScaleMaskLoadIffbLm4EiE11DirectStoreIffEfLi1ELi1ELi16ELi1ELb0EL9Algorithm0EEvT_T0_ll,@"STO_CUDA_ENTRY STV_DEFAULT"
_Z15SoftmaxWarpImplI22BroadcastScaleMaskLoadIffbLm4EiE11DirectStoreIffEfLi1ELi1ELi16ELi1ELb0EL9Algorithm0EEvT_T0_ll:
.text._Z15SoftmaxWarpImplI22BroadcastScaleMaskLoadIffbLm4EiE11DirectStoreIffEfLi1ELi1ELi16ELi1ELb0EL9Algorithm0EEvT_T0_ll:
        /* <DEDUP_REMOVED lines=27> */
.L_x_5628:
        /* <DEDUP_REMOVED lines=19> */
.L_x_5633:
        /* <DEDUP_REMOVED lines=9> */
[----:B0-----:R-:W-:-:S02]  /*0370*/  IADD3 R12, PT, PT, R2, 0xffffffe, RZ ;  /* 0x0ffffffe020c7810 */ /* 0x001fc40007ffe0ff */
[----:B--2---:R-:W-:-:S04]  /*0380*/  IABS R2, R17 ;  /* 0x0000001100027213 */ /* 0x004fc80000000000 */
[----:B------:R0:W1:Y:S02]  /*0390*/  F2I.FTZ.U32.TRUNC.NTZ R13, R12 ;  /* 0x0000000c000d7305 */ /* 0x000064000021f000 */
[----:B0-----:R-:W-:Y:S02]  /*03a0*/  IMAD.MOV.U32 R12, RZ, RZ, RZ ;  /* 0x000000ffff0c7224 */ /* 0x001fe400078e00ff */
        /* <DEDUP_REMOVED lines=17> */
[----:B------:R-:W-:-:S04]  /*04c0*/  @P0 VIADD R14, R14, 0x1 ;  /* 0x000000010e0e0836 */ /* 0x000fc80000000000 */
[----:B------:R-:W-:Y:S02]  /*04d0*/  IMAD.MOV.U32 R0, RZ, RZ, R14 ;  /* 0x000000ffff007224 */ /* 0x000fe400078e000e */
[----:B0-----:R-:W-:-:S03]  /*04e0*/  IMAD.MOV.U32 R12, RZ, RZ, RZ ;  /* 0x000000ffff0c7224 */ /* 0x001fc600078e00ff */
[----:B------:R-:W-:Y:S01]  /*04f0*/  @!P1 IADD3 R0, PT, PT, -R0, RZ, RZ ;  /* 0x000000ff00009210 */ /* 0x000fe20007ffe1ff */
[----:B-1----:R-:W-:Y:S01]  /*0500*/  IMAD.MOV R15, RZ, RZ, -R13 ;  /* 0x000000ffff0f7224 */ /* 0x002fe200078e0a0d */
[----:B------:R-:W-:-:S03]  /*0510*/  @!P2 LOP3.LUT R0, RZ, R18, RZ, 0x33, !PT ;  /* 0x00000012ff00a212 */ /* 0x000fc600078e33ff */
[----:B------:R-:W-:Y:S02]  /*0520*/  IMAD R15, R15, R2, RZ ;  /* 0x000000020f0f7224 */ /* 0x000fe400078e02ff */
[----:B------:R-:W-:Y:S02]  /*0530*/  IMAD.MOV R14, RZ, RZ, -R0 ;  /* 0x000000ffff0e7224 */ /* 0x000fe400078e0a00 */
[----:B------:R-:W-:-:S04]  /*0540*/  IMAD.HI.U32 R12, R13, R15, R12 ;  /* 0x0000000f0d0c7227 */ /* 0x000fc800078e000c */
        /* <DEDUP_REMOVED lines=101> */
[----:B------:R0:W1:Y:S02]  /*0ba0*/  SHFL.BFLY PT, R14, R22, 0x1, 0x1f ;  /* 0x0c201f00160e7f89 */ /* 0x00006400000e0000 */
.L_x_5643:
        /* <DEDUP_REMOVED lines=11> */
[----:B0-----:R-:W-:Y:S05]  /*0c60*/  CALL.REL.NOINC `($__internal_77_$__cuda_sm3x_div_rn_noftz_f32_slowpath) ;  /* 0x00000004004c7944 */ /* 0x001fea0003c00000 */
[----:B------:R-:W-:-:S07]  /*0c70*/  MOV R21, R0 ;  /* 0x0000000000157202 */ /* 0x000fce0000000f00 */
.L_x_5632:
[----:B------:R-:W-:Y:S05]  /*0c80*/  BSYNC.RECONVERGENT B1 ;  /* 0x0000000000017941 */ /* 0x000fea0003800200 */
.L_x_5631:
[----:B------:R-:W-:Y:S01]  /*0c90*/  IMAD R11, R3, UR44, RZ ;  /* 0x0000002c030b7c24 */ /* 0x000fe2000f8e02ff */
[----:B------:R-:W-:Y:S01]  /*0ca0*/  R2UR UR4, R4 ;  /* 0x00000000040472ca */ /* 0x000fe200000e0000 */
[----:B------:R-:W-:Y:S01]  /*0cb0*/  IMAD.MOV.U32 R12, RZ, RZ, R19 ;  /* 0x000000ffff0c7224 */ /* 0x000fe200078e0013 */
[----:B------:R-:W-:Y:S01]  /*0cc0*/  R2UR UR5, R5 ;  /* 0x00000000050572ca */ /* 0x000fe200000e0000 */
[----:B------:R-:W-:Y:S02]  /*0cd0*/  IMAD.MOV.U32 R13, RZ, RZ, RZ ;  /* 0x000000ffff0d7224 */ /* 0x000fe400078e00ff */
[C---:B------:R-:W-:Y:S02]  /*0ce0*/  IMAD R11, R10.reuse, UR45, R11 ;  /* 0x0000002d0a0b7c24 */ /* 0x040fe4000f8e020b */
[----:B------:R-:W-:-:S04]  /*0cf0*/  IMAD.WIDE.U32 R12, R10, UR44, R12 ;  /* 0x0000002c0a0c7c25 */ /* 0x000fc8000f8e000c */
[----:B------:R-:W-:Y:S01]  /*0d00*/  IMAD.IADD R11, R13, 0x1, R11 ;  /* 0x000000010d0b7824 */ /* 0x000fe200078e020b */
        /* <DEDUP_REMOVED lines=9> */
.L_x_5629:
[----:B------:R-:W-:Y:S05]  /*0da0*/  EXIT ;  /* 0x000000000000794d */ /* 0x000fea0003800000 */
.L_x_5630:
[----:B------:R-:W-:Y:S01]  /*0db0*/  HFMA2 R12, -RZ, RZ, 0, 4.76837158203125e-07 ;  /* 0x00000008ff0c7431 */ /* 0x000fe200000001ff */
[----:B------:R-:W-:Y:S01]  /*0dc0*/  BSSY B1, `(.L_x_5634) ;  /* 0x0000006000017945 */ /* 0x000fe20003800000 */
[----:B------:R-:W-:Y:S02]  /*0dd0*/  IMAD.MOV.U32 R11, RZ, RZ, 0x1f ;  /* 0x0000001fff0b7424 */ /* 0x000fe400078e00ff */
[----:B------:R-:W-:-:S07]  /*0de0*/  IMAD.MOV.U32 R15, RZ, RZ, -0x1 ;  /* 0xffffffffff0f7424 */ /* 0x000fce00078e00ff */
[----:B------:R-:W-:Y:S05]  /*0df0*/  WARPSYNC.COLLECTIVE R15, `(.L_x_5635) ;  /* 0x000000000f087348 */ /* 0x000fea0003c00000 */
[----:B------:R0:W1:Y:S02]  /*0e00*/  SHFL.BFLY P6, R14, R13, R12, R11 ;  /* 0x0c00000c0d0e7389 */ /* 0x00006400000c000b */
[----:B01----:R-:W-:Y:S05]  /*0e10*/  ENDCOLLECTIVE ;  /* 0x000000000000791b */ /* 0x003fea0003800000 */
.L_x_5635:
[----:B------:R-:W-:Y:S05]  /*0e20*/  BSYNC B1 ;  /* 0x0000000000017941 */ /* 0x000fea0003800000 */
.L_x_5634:
        /* <DEDUP_REMOVED lines=8> */
.L_x_5636:
[----:B------:R-:W-:Y:S01]  /*0eb0*/  IMAD.MOV.U32 R12, RZ, RZ, 0x2 ;  /* 0x00000002ff0c7424 */ /* 0x000fe200078e00ff */
[----:B------:R-:W-:-:S05]  /*0ec0*/  FMNMX R0, R13, R14, !PT ;  /* 0x0000000e0d007209 */ /* 0x000fca0007800000 */
[----:B------:R-:W-:-:S07]  /*0ed0*/  IMAD.MOV.U32 R13, RZ, RZ, R0 ;  /* 0x000000ffff0d7224 */ /* 0x000fce00078e0000 */
[----:B------:R-:W-:Y:S05]  /*0ee0*/  WARPSYNC.COLLECTIVE R15, `(.L_x_5637) ;  /* 0x000000000f087348 */ /* 0x000fea0003c00000 */
[----:B------:R0:W1:Y:S02]  /*0ef0*/  SHFL.BFLY P6, R14, R13, R12, R11 ;  /* 0x0c00000c0d0e7389 */ /* 0x00006400000c000b */
[----:B01----:R-:W-:Y:S05]  /*0f00*/  ENDCOLLECTIVE ;  /* 0x000000000000791b */ /* 0x003fea0003800000 */
.L_x_5637:
[----:B------:R-:W-:Y:S01]  /*0f10*/  IMAD.MOV.U32 R12, RZ, RZ, 0x1 ;  /* 0x00000001ff0c7424 */ /* 0x000fe200078e00ff */
[----:B------:R-:W-:Y:S01]  /*0f20*/  FMNMX R2, R0, R14, !PT ;  /* 0x0000000e00027209 */ /* 0x000fe20007800000 */
[----:B------:R-:W-:-:S03]  /*0f30*/  IMAD.MOV.U32 R0, RZ, RZ, 0x437c0000 ;  /* 0x437c0000ff007424 */ /* 0x000fc600078e00ff */
[----:B------:R-:W-:-:S07]  /*0f40*/  MOV R13, R2 ;  /* 0x00000002000d7202 */ /* 0x000fce0000000f00 */
[----:B------:R-:W-:Y:S05]  /*0f50*/  WARPSYNC.COLLECTIVE R15, `(.L_x_5638) ;  /* 0x000000000f087348 */ /* 0x000fea0003c00000 */
[----:B------:R0:W1:Y:S02]  /*0f60*/  SHFL.BFLY P6, R14, R13, R12, R11 ;  /* 0x0c00000c0d0e7389 */ /* 0x00006400000c000b */
[----:B01----:R-:W-:Y:S05]  /*0f70*/  ENDCOLLECTIVE ;  /* 0x000000000000791b */ /* 0x003fea0003800000 */
.L_x_5638:
[----:B------:R-:W-:Y:S01]  /*0f80*/  IMAD.MOV.U32 R12, RZ, RZ, 0x8 ;  /* 0x00000008ff0c7424 */ /* 0x000fe200078e00ff */
[----:B------:R-:W-:-:S05]  /*0f90*/  FMNMX R2, R2, R14, !PT ;  /* 0x0000000e02027209 */ /* 0x000fca0007800000 */
[----:B------:R-:W-:-:S04]  /*0fa0*/  FADD R2, R23, -R2 ;  /* 0x8000000217027221 */ /* 0x000fc80000000000 */
        /* <DEDUP_REMOVED lines=12> */
.L_x_5639:
[----:B------:R-:W-:Y:S02]  /*1070*/  IMAD.MOV.U32 R12, RZ, RZ, 0x4 ;  /* 0x00000004ff0c7424 */ /* 0x000fe400078e00ff */
[----:B------:R-:W-:-:S04]  /*1080*/  FADD R2, R13, R14 ;  /* 0x0000000e0d027221 */ /* 0x000fc80000000000 */
[----:B------:R-:W-:-:S07]  /*1090*/  IMAD.MOV.U32 R13, RZ, RZ, R2 ;  /* 0x000000ffff0d7224 */ /* 0x000fce00078e0002 */
[----:B------:R-:W-:Y:S05]  /*10a0*/  WARPSYNC.COLLECTIVE R15, `(.L_x_5640) ;  /* 0x000000000f087348 */ /* 0x000fea0003c00000 */
[----:B------:R0:W1:Y:S02]  /*10b0*/  SHFL.BFLY P6, R14, R13, R12, R11 ;  /* 0x0c00000c0d0e7389 */ /* 0x00006400000c000b */
[----:B01----:R-:W-:Y:S05]  /*10c0*/  ENDCOLLECTIVE ;  /* 0x000000000000791b */ /* 0x003fea0003800000 */
.L_x_5640:
[----:B------:R-:W-:Y:S02]  /*10d0*/  IMAD.MOV.U32 R12, RZ, RZ, 0x2 ;  /* 0x00000002ff0c7424 */ /* 0x000fe400078e00ff */
[----:B------:R-:W-:-:S05]  /*10e0*/  FADD R21, R2, R14 ;  /* 0x0000000e02157221 */ /* 0x000fca0000000000 */
[----:B------:R-:W-:-:S07]  /*10f0*/  MOV R13, R21 ;  /* 0x00000015000d7202 */ /* 0x000fce0000000f00 */
[----:B------:R-:W-:Y:S05]  /*1100*/  WARPSYNC.COLLECTIVE R15, `(.L_x_5641) ;  /* 0x000000000f087348 */ /* 0x000fea0003c00000 */
[----:B------:R0:W1:Y:S02]  /*1110*/  SHFL.BFLY P6, R14, R13, R12, R11 ;  /* 0x0c00000c0d0e7389 */ /* 0x00006400000c000b */
[----:B01----:R-:W-:Y:S05]  /*1120*/  ENDCOLLECTIVE ;  /* 0x000000000000791b */ /* 0x003fea0003800000 */
.L_x_5641:
[----:B------:R-:W-:Y:S02]  /*1130*/  IMAD.MOV.U32 R12, RZ, RZ, 0x1 ;  /* 0x00000001ff0c7424 */ /* 0x000fe400078e00ff */
[----:B------:R-:W-:-:S04]  /*1140*/  FADD R22, R21, R14 ;  /* 0x0000000e15167221 */ /* 0x000fc80000000000 */
[----:B------:R-:W-:-:S07]  /*1150*/  IMAD.MOV.U32 R13, RZ, RZ, R22 ;  /* 0x000000ffff0d7224 */ /* 0x000fce00078e0016 */
[----:B------:R-:W-:Y:S05]  /*1160*/  WARPSYNC.COLLECTIVE R15, `(.L_x_5642) ;  /* 0x000000000f087348 */ /* 0x000fea0003c00000 */
[----:B------:R0:W1:Y:S02]  /*1170*/  SHFL.BFLY P6, R14, R13, R12, R11 ;  /* 0x0c00000c0d0e7389 */ /* 0x00006400000c000b */
[----:B01----:R-:W-:Y:S05]  /*1180*/  ENDCOLLECTIVE ;  /* 0x000000000000791b */ /* 0x003fea0003800000 */
.L_x_5642:
[----:B------:R-:W-:Y:S05]  /*1190*/  BRA `(.L_x_5643) ;  /* 0xfffffff800847947 */ /* 0x000fea000383ffff */
        .weak           $__internal_77_$__cuda_sm3x_div_rn_noftz_f32_slowpath
        .type           $__internal_77_$__cuda_sm3x_div_rn_noftz_f32_slowpath,@function
        .size           $__internal_77_$__cuda_sm3x_div_rn_noftz_f32_slowpath,(.L_x_37454 - $__internal_77_$__cuda_sm3x_div_rn_noftz_f32_slowpath)
$__internal_77_$__cuda_sm3x_div_rn_noftz_f32_slowpath:
        /* <DEDUP_REMOVED lines=36> */
.L_x_5645:
        /* <DEDUP_REMOVED lines=51> */
.L_x_5652:
[----:B------:R-:W-:-:S04]  /*1710*/  LOP3.LUT R0, R0, 0x80000000, RZ, 0xc0, !PT ;  /* 0x8000000000007812 */ /* 0x000fc800078ec0ff */
[----:B------:R-:W-:Y:S01]  /*1720*/  LOP3.LUT R0, R0, 0x7f800000, RZ, 0xfc, !PT ;  /* 0x7f80000000007812 */ /* 0x000fe200078efcff */
[----:B------:R-:W-:Y:S06]  /*1730*/  BRA `(.L_x_5653) ;  /* 0x0000000000047947 */ /* 0x000fec0003800000 */
.L_x_5651:
[----:B------:R-:W-:-:S07]  /*1740*/  LEA R0, R13, R0, 0x17 ;  /* 0x000000000d007211 */ /* 0x000fce00078eb8ff */
.L_x_5653:
[----:B------:R-:W-:Y:S05]  /*1750*/  BSYNC.RECONVERGENT B3 ;  /* 0x0000000000037941 */ /* 0x000fea0003800200 */
.L_x_5650:
[----:B------:R-:W-:Y:S05]  /*1760*/  BRA `(.L_x_5654) ;  /* 0x0000000000207947 */ /* 0x000fea0003800000 */
.L_x_5649:
[----:B------:R-:W-:-:S04]  /*1770*/  LOP3.LUT R0, R15, 0x80000000, R14, 0x48, !PT ;  /* 0x800000000f007812 */ /* 0x000fc800078e480e */
[----:B------:R-:W-:Y:S01]  /*1780*/  LOP3.LUT R0, R0, 0x7f800000, RZ, 0xfc, !PT ;  /* 0x7f80000000007812 */ /* 0x000fe200078efcff */
[----:B------:R-:W-:Y:S06]  /*1790*/  BRA `(.L_x_5654) ;  /* 0x0000000000147947 */ /* 0x000fec0003800000 */
.L_x_5648:
[----:B------:R-:W-:Y:S01]  /*17a0*/  LOP3.LUT R0, R15, 0x80000000, R14, 0x48, !PT ;  /* 0x800000000f007812 */ /* 0x000fe200078e480e */
[----:B------:R-:W-:Y:S06]  /*17b0*/  BRA `(.L_x_5654) ;  /* 0x00000000000c7947 */ /* 0x000fec0003800000 */
.L_x_5647:
[----:B------:R-:W0:Y:S01]  /*17c0*/  MUFU.RSQ R0, -QNAN ;  /* 0xffc0000000007908 */ /* 0x000e220000001400 */
[----:B------:R-:W-:Y:S05]  /*17d0*/  BRA `(.L_x_5654) ;  /* 0x0000000000047947 */ /* 0x000fea0003800000 */
.L_x_5646:
[----:B------:R-:W-:-:S07]  /*17e0*/  FADD.FTZ R0, R0, R11 ;  /* 0x0000000b00007221 */ /* 0x000fce0000010000 */
.L_x_5654:
[----:B------:R-:W-:Y:S05]  /*17f0*/  BSYNC.RECONVERGENT B2 ;  /* 0x0000000000027941 */ /* 0x000fea0003800200 */
.L_x_5644:
[----:B------:R-:W-:Y:S02]  /*1800*/  IMAD.MOV.U32 R12, RZ, RZ, R2 ;  /* 0x000000ffff0c7224 */ /* 0x000fe400078e0002 */
[----:B------:R-:W-:-:S04]  /*1810*/  IMAD.MOV.U32 R13, RZ, RZ, 0x0 ;  /* 0x00000000ff0d7424 */ /* 0x000fc800078e00ff */
[----:B0-----:R-:W-:Y:S05]  /*1820*/  RET.REL.NODEC R12 `(_Z15SoftmaxWarpImplI22BroadcastScaleMaskLoadIffbLm4EiE11DirectStoreIffEfLi1ELi1ELi16ELi1ELb0EL9Algorithm0EEvT_T0_ll) ;  /* 0xffffffe40cf47950 */ /* 0x001fea0003c3ffff */
.L_x_5655:
        /* <DEDUP_REMOVED lines=13> */
.L_x_37454:


//--------------------- .text._Z15SoftmaxWarpImplI22BroadcastScaleMaskLoadIffbLm4EiE11DirectStoreIffEfLi1ELi1ELi16ELi2ELb1EL9Algorithm0EEvT_T0_ll --------------------------
	.section	.text._Z15SoftmaxWarpImplI22BroadcastScaleMaskLoadIffbLm4EiE11DirectStoreIffEfLi1ELi1ELi16ELi2ELb1EL9Algorithm0EEvT_T0_ll,"ax",@progbits
	.align	128
        .global         _Z15SoftmaxWarpImplI22BroadcastScaleMaskLoadIffbLm4EiE11DirectStoreIffEfLi1ELi1ELi16ELi2ELb1EL9Algorithm0EEvT_T0_ll
        .type           _Z15SoftmaxWarpImplI22BroadcastScaleMaskLoadIffbLm4EiE11DirectStoreIffEfLi1ELi1ELi16ELi2ELb1EL9Algorithm0EEvT_T0_ll,@function
        .size           _Z15SoftmaxWarpImplI22BroadcastScaleMaskLoadIffbLm4EiE11DirectStoreIffEfLi1ELi1ELi16ELi2ELb1EL9Algorithm0EEvT_T0_ll,(.L_x_37455 - _Z15SoftmaxWarpImplI22BroadcastScaleMaskLoadIffbLm4EiE11DirectStoreIffEfLi1ELi1ELi16ELi2ELb1EL9Algorithm0EEvT_T0_ll)
        .other          _Z15SoftmaxWarpImplI22BroadcastScaleMaskLoadIffbLm4EiE11DirectStoreIffEfLi1ELi1ELi16ELi2ELb1EL9Algorithm0EEvT_T0_ll,@"STO_CUDA_ENTRY STV_DEFAULT"
_Z15SoftmaxWarpImplI22BroadcastScaleMaskLoadIffbLm4EiE11DirectStoreIffEfLi1ELi1ELi16ELi2ELb1EL9Algorithm0EEvT_T0_ll:
.text._Z15SoftmaxWarpImplI22BroadcastScaleMaskLoadIffbLm4EiE11DirectStoreIffEfLi1ELi1ELi16ELi2ELb1EL9Algorithm0EEvT_T0_ll:
        /* <DEDUP_REMOVED lines=29> */
.L_x_5656:
        /* <DEDUP_REMOVED lines=20> */
.L_x_5671:
[----:B01----:R-:W1:Y:S01]  /*0310*/  LDC.64 R14, c[0x0][0x3a0] ;  /* 0x0000e800ff0e7b82 */ /* 0x003e620000000a00 */
[----:B0-----:R-:W-:Y:S01]  /*0320*/  ISETP.GE.U32.AND P0, PT, R8, UR44, PT ;  /* 0x0000002c08007c0c */ /* 0x001fe2000bf06070 */
[----:B------:R-:W-:Y:S01]  /*0330*/  BSSY.RECONVERGENT B1, `(.L_x_5658) ;  /* 0x0000075000017945 */ /* 0x000fe20003800200 */
[----:B------:R-:W-:Y:S01]  /*0340*/  MOV R24, 0xff800000 ;  /* 0xff80000000187802 */ /* 0x000fe20000000f00 */
[----:B------:R-:W-:Y:S01]  /*0350*/  IMAD.MOV.U32 R13, RZ, RZ, -0x800000 ;  /* 0xff800000ff0d7424 */ /* 0x000fe200078e00ff */
[----:B------:R-:W-:-:S03]  /*0360*/  ISETP.GE.AND.EX P0, PT, RZ, UR45, PT, P0 ;  /* 0x0000002dff007c0c */ /* 0x000fc6000bf06300 */
[----:B------:R-:W0:Y:S10]  /*0370*/  LDC.64 R2, c[0x0][0x3a8] ;  /* 0x0000ea00ff027b82 */ /* 0x000e340000000a00 */
        /* <DEDUP_REMOVED lines=29> */
[----:B------:R1:W2:Y:S03]  /*0550*/  F2I.FTZ.U32.TRUNC.NTZ R13, R12 ;  /* 0x0000000c000d7305 */ /* 0x0002a6000021f000 */
[----:B------:R-:W-:Y:S01]  /*0560*/  ISETP.GE.AND P3, PT, R4, RZ, PT ;  /* 0x000000ff0400720c */ /* 0x000fe20003f66270 */
[----:B-1----:R-:W-:-:S06]  /*0570*/  IMAD.MOV.U32 R12, RZ, RZ, RZ ;  /* 0x000000ffff0c7224 */ /* 0x002fcc00078e00ff */
[----:B------:R-:W-:-:S04]  /*0580*/  @P1 VIADD R20, R20, 0x1 ;  /* 0x0000000114141836 */ /* 0x000fc80000000000 */
[----:B------:R-:W-:Y:S01]  /*0590*/  IMAD.MOV.U32 R4, RZ, RZ, R20 ;  /* 0x000000ffff047224 */ /* 0x000fe200078e0014 */
[----:B--2---:R-:W-:-:S03]  /*05a0*/  IADD3 R22, PT, PT, RZ, -R13, RZ ;  /* 0x8000000dff167210 */ /* 0x004fc60007ffe0ff */
[----:B------:R-:W-:Y:S01]  /*05b0*/  @!P3 IMAD.MOV R4, RZ, RZ, -R4 ;  /* 0x000000ffff04b224 */ /* 0x000fe200078e0a04 */
[----:B------:R-:W-:Y:S01]  /*05c0*/  @!P2 LOP3.LUT R4, RZ, R5, RZ, 0x33, !PT ;  /* 0x00000005ff04a212 */ /* 0x000fe200078e33ff */
[----:B------:R-:W-:Y:S01]  /*05d0*/  IMAD R21, R22, R11, RZ ;  /* 0x0000000b16157224 */ /* 0x000fe200078e02ff */
[----:B---3--:R-:W-:-:S03]  /*05e0*/  IABS R22, R10 ;  /* 0x0000000a00167213 */ /* 0x008fc60000000000 */
[----:B------:R-:W-:Y:S02]  /*05f0*/  IMAD.MOV R20, RZ, RZ, -R4 ;  /* 0x000000ffff147224 */ /* 0x000fe400078e0a04 */
[----:B------:R-:W-:Y:S02]  /*0600*/  IMAD.HI.U32 R12, R13, R21, R12 ;  /* 0x000000150d0c7227 */ /* 0x000fe400078e000c */
[----:B------:R-:W1:Y:S02]  /*0610*/  I2F.RP R21, R22 ;  /* 0x0000001600157306 */ /* 0x000e640000209400 */
[----:B------:R-:W-:-:S05]  /*0620*/  IMAD R20, R5, R20, R0 ;  /* 0x0000001405147224 */ /* 0x000fca00078e0200 */
[----:B------:R-:W-:-:S05]  /*0630*/  IABS R24, R20 ;  /* 0x0000001400187213 */ /* 0x000fca0000000000 */
[----:B------:R-:W-:Y:S01]  /*0640*/  IMAD.HI.U32 R12, R12, R24, RZ ;  /* 0x000000180c0c7227 */ /* 0x000fe200078e00ff */
[----:B-1----:R-:W1:Y:S03]  /*0650*/  MUFU.RCP R21, R21 ;  /* 0x0000001500157308 */ /* 0x002e660000001000 */
[----:B------:R-:W-:-:S04]  /*0660*/  IMAD.MOV R13, RZ, RZ, -R12 ;  /* 0x000000ffff0d7224 */ /* 0x000fc800078e0a0c */
[----:B------:R-:W-:-:S05]  /*0670*/  IMAD R24, R11, R13, R24 ;  /* 0x0000000d0b187224 */ /* 0x000fca00078e0218 */
[----:B------:R-:W-:Y:S01]  /*0680*/  ISETP.GT.U32.AND P2, PT, R11, R24, PT ;  /* 0x000000180b00720c */ /* 0x000fe20003f44070 */
[----:B-1----:R-:W-:-:S12]  /*0690*/  VIADD R13, R21, 0xffffffe ;  /* 0x0ffffffe150d7836 */ /* 0x002fd80000000000 */
[-C--:B------:R-:W-:Y:S01]  /*06a0*/  @!P2 IADD3 R24, PT, PT, R24, -R11.reuse, RZ ;  /* 0x8000000b1818a210 */ /* 0x080fe20007ffe0ff */
[----:B------:R-:W-:Y:S01]  /*06b0*/  @!P2 VIADD R12, R12, 0x1 ;  /* 0x000000010c0ca836 */ /* 0x000fe20000000000 */
[----:B------:R-:W-:Y:S01]  /*06c0*/  ISETP.NE.AND P2, PT, R9, RZ, PT ;  /* 0x000000ff0900720c */ /* 0x000fe20003f45270 */
[----:B------:R-:W1:Y:S01]  /*06d0*/  F2I.FTZ.U32.TRUNC.NTZ R13, R13 ;  /* 0x0000000d000d7305 */ /* 0x000e62000021f000 */
[----:B------:R-:W-:Y:S02]  /*06e0*/  ISETP.GE.U32.AND P1, PT, R24, R11, PT ;  /* 0x0000000b1800720c */ /* 0x000fe40003f26070 */
[----:B------:R-:W-:-:S04]  /*06f0*/  LOP3.LUT R11, R20, R9, RZ, 0x3c, !PT ;  /* 0x00000009140b7212 */ /* 0x000fc800078e3cff */
[----:B------:R-:W-:-:S07]  /*0700*/  ISETP.GE.AND P3, PT, R11, RZ, PT ;  /* 0x000000ff0b00720c */ /* 0x000fce0003f66270 */
[----:B------:R-:W-:Y:S02]  /*0710*/  @P1 IADD3 R12, PT, PT, R12, 0x1, RZ ;  /* 0x000000010c0c1810 */ /* 0x000fe40007ffe0ff */
[----:B-1----:R-:W-:-:S03]  /*0720*/  IADD3 R21, PT, PT, RZ, -R13, RZ ;  /* 0x8000000dff157210 */ /* 0x002fc60007ffe0ff */
[----:B------:R-:W-:Y:S02]  /*0730*/  IMAD.MOV.U32 R11, RZ, RZ, R12 ;  /* 0x000000ffff0b7224 */ /* 0x000fe400078e000c */
[----:B------:R-:W-:Y:S02]  /*0740*/  IMAD R21, R21, R22, RZ ;  /* 0x0000001615157224 */ /* 0x000fe400078e02ff */
[----:B------:R-:W-:Y:S01]  /*0750*/  @!P3 IMAD.MOV R11, RZ, RZ, -R11 ;  /* 0x000000ffff0bb224 */ /* 0x000fe200078e0a0b */
[----:B------:R-:W-:Y:S01]  /*0760*/  @!P2 LOP3.LUT R11, RZ, R9, RZ, 0x33, !PT ;  /* 0x00000009ff0ba212 */ /* 0x000fe200078e33ff */
[----:B------:R-:W-:-:S04]  /*0770*/  IMAD.MOV.U32 R12, RZ, RZ, RZ ;  /* 0x000000ffff0c7224 */ /* 0x000fc800078e00ff */
[----:B------:R-:W-:Y:S02]  /*0780*/  IMAD.MOV R23, RZ, RZ, -R11 ;  /* 0x000000ffff177224 */ /* 0x000fe400078e0a0b */
[----:B------:R-:W-:-:S04]  /*0790*/  IMAD.HI.U32 R12, R13, R21, R12 ;  /* 0x000000150d0c7227 */ /* 0x000fc800078e000c */
[----:B------:R-:W-:-:S05]  /*07a0*/  IMAD R23, R9, R23, R20 ;  /* 0x0000001709177224 */ /* 0x000fca00078e0214 */
[----:B------:R-:W-:-:S05]  /*07b0*/  IABS R25, R23 ;  /* 0x0000001700197213 */ /* 0x000fca0000000000 */
        /* <DEDUP_REMOVED lines=12> */
[----:B------:R-:W-:Y:S02]  /*0880*/  ISETP.GE.AND P4, PT, R12, RZ, PT ;  /* 0x000000ff0c00720c */ /* 0x000fe40003f86270 */
[----:B------:R-:W-:Y:S02]  /*0890*/  ISETP.NE.AND.EX P2, PT, R13, RZ, PT, P2 ;  /* 0x000000ff0d00720c */ /* 0x000fe40003f45320 */
[----:B------:R-:W-:-:S02]  /*08a0*/  SHF.R.S64 R22, RZ, 0x1e, R0 ;  /* 0x0000001eff167819 */ /* 0x000fc40000001000 */
[----:B------:R-:W-:-:S05]  /*08b0*/  SEL R4, R4, RZ, P2 ;  /* 0x000000ff04047207 */ /* 0x000fca0001000000 */
[----:B------:R-:W-:Y:S01]  /*08c0*/  @P1 IADD3 R24, PT, PT, R24, 0x1, RZ ;  /* 0x0000000118181810 */ /* 0x000fe20007ffe0ff */
[----:B------:R-:W-:Y:S01]  /*08d0*/  IMAD R4, R4, UR36, RZ ;  /* 0x0000002404047c24 */ /* 0x000fe2000f8e02ff */
[----:B--2---:R-:W-:-:S03]  /*08e0*/  ISETP.NE.U32.AND P1, PT, R20, 0x1, PT ;  /* 0x000000011400780c */ /* 0x004fc60003f25070 */
[----:B------:R-:W-:Y:S01]  /*08f0*/  @!P4 IMAD.MOV R24, RZ, RZ, -R24 ;  /* 0x000000ffff18c224 */ /* 0x000fe200078e0a18 */
[----:B------:R-:W-:Y:S02]  /*0900*/  @!P3 LOP3.LUT R24, RZ, R10, RZ, 0x33, !PT ;  /* 0x0000000aff18b212 */ /* 0x000fe400078e33ff */
[----:B------:R-:W-:Y:S02]  /*0910*/  ISETP.NE.AND.EX P1, PT, R21, RZ, PT, P1 ;  /* 0x000000ff1500720c */ /* 0x000fe40003f25310 */
[----:B------:R-:W-:Y:S01]  /*0920*/  ISETP.NE.U32.AND P4, PT, R14, 0x1, PT ;  /* 0x000000010e00780c */ /* 0x000fe20003f85070 */
[----:B------:R-:W-:Y:S01]  /*0930*/  IMAD.MOV R12, RZ, RZ, -R24 ;  /* 0x000000ffff0c7224 */ /* 0x000fe200078e0a18 */
        /* <DEDUP_REMOVED lines=20> */
.L_x_5659:
[----:B------:R-:W-:Y:S05]  /*0a80*/  BSYNC.RECONVERGENT B1 ;  /* 0x0000000000017941 */ /* 0x000fea0003800200 */
.L_x_5658:
[----:B------:R-:W-:Y:S01]  /*0a90*/  BSSY.RECONVERGENT B1, `(.L_x_5660) ;  /* 0x0000076000017945 */ /* 0x000fe20003800200 */
[----:B------:R-:W-:Y:S01]  /*0aa0*/  MOV R20, 0xff800000 ;  /* 0xff80000000147802 */ /* 0x000fe20000000f00 */
[----:B------:R-:W-:Y:S02]  /*0ab0*/  IMAD.MOV.U32 R0, RZ, RZ, -0x800000 ;  /* 0xff800000ff007424 */ /* 0x000fe400078e00ff */
[----:B------:R-:W-:Y:S05]  /*0ac0*/  @P0 BRA `(.L_x_5661) ;  /* 0x0000000400c80947 */ /* 0x000fea0003800000 */
[----:B-1----:R-:W-:Y:S01]  /*0ad0*/  IABS R4, R5 ;  /* 0x0000000500047213 */ /* 0x002fe20000000000 */
[----:B----4-:R-:W-:Y:S01]  /*0ae0*/  IMAD R11, R19, UR52, R16 ;  /* 0x00000034130b7c24 */ /* 0x010fe2000f8e0210 */
[----:B---3--:R-:W-:Y:S02]  /*0af0*/  ISETP.NE.AND P4, PT, R10, RZ, PT ;  /* 0x000000ff0a00720c */ /* 0x008fe40003f85270 */
[----:B------:R-:W1:Y:S01]  /*0b00*/  I2F.RP R12, R4 ;  /* 0x00000004000c7306 */ /* 0x000e620000209400 */
[----:B------:R-:W-:Y:S01]  /*0b10*/  IMAD.IADD R0, R8, 0x1, R11 ;  /* 0x0000000108007824 */ /* 0x000fe200078e020b */
[C---:B------:R-:W-:Y:S02]  /*0b20*/  R2UR UR6, R6.reuse ;  /* 0x00000000060672ca */ /* 0x040fe400000e0000 */
[----:B------:R-:W-:Y:S02]  /*0b30*/  R2UR UR7, R7 ;  /* 0x00000000070772ca */ /* 0x000fe400000e0000 */
[----:B------:R-:W-:-:S02]  /*0b40*/  R2UR UR4, R6 ;  /* 0x00000000060472ca */ /* 0x000fc400000e0000 */
[----:B------:R-:W-:Y:S01]  /*0b50*/  R2UR UR5, R7 ;  /* 0x00000000070572ca */ /* 0x000fe200000e0000 */
[----:B-1----:R-:W1:Y:S02]  /*0b60*/  MUFU.RCP R12, R12 ;  /* 0x0000000c000c7308 */ /* 0x002e640000001000 */
[----:B-1----:R-:W-:-:S06]  /*0b70*/  VIADD R20, R12, 0xffffffe ;  /* 0x0ffffffe0c147836 */ /* 0x002fcc0000000000 */
[----:B------:R1:W3:Y:S02]  /*0b80*/  F2I.FTZ.U32.TRUNC.NTZ R21, R20 ;  /* 0x0000001400157305 */ /* 0x0002e4000021f000 */
[----:B-1----:R-:W-:Y:S01]  /*0b90*/  IMAD.MOV.U32 R20, RZ, RZ, RZ ;  /* 0x000000ffff147224 */ /* 0x002fe200078e00ff */
[----:B---3--:R-:W-:-:S05]  /*0ba0*/  IADD3 R23, PT, PT, RZ, -R21, RZ ;  /* 0x80000015ff177210 */ /* 0x008fca0007ffe0ff */
[----:B------:R-:W-:Y:S01]  /*0bb0*/  IMAD R11, R23, R4, RZ ;  /* 0x00000004170b7224 */ /* 0x000fe200078e02ff */
[----:B------:R-:W-:-:S03]  /*0bc0*/  IABS R23, R0 ;  /* 0x0000000000177213 */ /* 0x000fc60000000000 */
[----:B------:R-:W-:Y:S01]  /*0bd0*/  IMAD.HI.U32 R22, R21, R11, R20 ;  /* 0x0000000b15167227 */ /* 0x000fe200078e0014 */
[----:B------:R-:W-:Y:S02]  /*0be0*/  MOV R21, R23 ;  /* 0x0000001700157202 */ /* 0x000fe40000000f00 */
[----:B--2---:R-:W-:-:S03]  /*0bf0*/  IABS R11, R9 ;  /* 0x00000009000b7213 */ /* 0x004fc60000000000 */
        /* <DEDUP_REMOVED lines=21> */
[----:B------:R-:W-:Y:S01]  /*0d50*/  IMAD R23, R12, R11, RZ ;  /* 0x0000000b0c177224 */ /* 0x000fe200078e02ff */
[----:B------:R-:W-:-:S03]  /*0d60*/  IABS R12, R10 ;  /* 0x0000000a000c7213 */ /* 0x000fc60000000000 */
[----:B------:R-:W-:Y:S02]  /*0d70*/  IMAD R22, R5, R22, R0 ;  /* 0x0000001605167224 */ /* 0x000fe400078e0200 */
[----:B------:R-:W-:-:S03]  /*0d80*/  IMAD.HI.U32 R23, R21, R23, R20 ;  /* 0x0000001715177227 */ /* 0x000fc600078e0014 */
[----:B------:R-:W-:-:S05]  /*0d90*/  IABS R26, R22 ;  /* 0x00000016001a7213 */ /* 0x000fca0000000000 */
[----:B------:R-:W-:Y:S02]  /*0da0*/  IMAD.HI.U32 R20, R23, R26, RZ ;  /* 0x0000001a17147227 */ /* 0x000fe400078e00ff */
[----:B------:R-:W1:Y:S02]  /*0db0*/  I2F.RP R23, R12 ;  /* 0x0000000c00177306 */ /* 0x000e640000209400 */
[----:B------:R-:W-:-:S04]  /*0dc0*/  IMAD.MOV R21, RZ, RZ, -R20 ;  /* 0x000000ffff157224 */ /* 0x000fc800078e0a14 */
        /* <DEDUP_REMOVED lines=8> */
[----:B-1----:R-:W-:-:S03]  /*0e50*/  VIADD R21, R23, 0xffffffe ;  /* 0x0ffffffe17157836 */ /* 0x002fc60000000000 */
[----:B------:R-:W-:-:S03]  /*0e60*/  ISETP.GE.AND P3, PT, R11, RZ, PT ;  /* 0x000000ff0b00720c */ /* 0x000fc60003f66270 */
[----:B------:R-:W1:Y:S04]  /*0e70*/  F2I.FTZ.U32.TRUNC.NTZ R21, R21 ;  /* 0x0000001500157305 */ /* 0x000e68000021f000 */
[----:B------:R-:W-:-:S05]  /*0e80*/  @P1 IADD3 R20, PT, PT, R20, 0x1, RZ ;  /* 0x0000000114141810 */ /* 0x000fca0007ffe0ff */
[----:B------:R-:W-:Y:S02]  /*0e90*/  IMAD.MOV.U32 R11, RZ, RZ, R20 ;  /* 0x000000ffff0b7224 */ /* 0x000fe400078e0014 */
[----:B------:R-:W-:Y:S02]  /*0ea0*/  IMAD.MOV.U32 R20, RZ, RZ, RZ ;  /* 0x000000ffff147224 */ /* 0x000fe400078e00ff */
        /* <DEDUP_REMOVED lines=16> */
[----:B------:R-:W2:Y:S01]  /*0fb0*/  LDC.64 R22, c[0x0][0x398] ;  /* 0x0000e600ff167b82 */ /* 0x000ea20000000a00 */
[----:B------:R-:W-:Y:S02]  /*0fc0*/  LOP3.LUT R12, R25, R10, RZ, 0x3c, !PT ;  /* 0x0000000a190c7212 */ /* 0x000fe400078e3cff */
[----:B-1----:R-:W-:Y:S02]  /*0fd0*/  ISETP.NE.U32.AND P3, PT, R20, 0x1, PT ;  /* 0x000000011400780c */ /* 0x002fe40003f65070 */
[----:B------:R-:W-:Y:S02]  /*0fe0*/  ISETP.GE.AND P1, PT, R12, RZ, PT ;  /* 0x000000ff0c00720c */ /* 0x000fe40003f26270 */
[----:B------:R-:W-:-:S04]  /*0ff0*/  ISETP.NE.AND.EX P3, PT, R21, RZ, PT, P3 ;  /* 0x000000ff1500720c */ /* 0x000fc80003f65330 */
[----:B------:R-:W-:Y:S02]  /*1000*/  @P2 IADD3 R26, PT, PT, R26, 0x1, RZ ;  /* 0x000000011a1a2810 */ /* 0x000fe40007ffe0ff */
[----:B------:R-:W-:Y:S02]  /*1010*/  SEL R4, R4, RZ, P3 ;  /* 0x000000ff04047207 */ /* 0x000fe40001800000 */
[----:B0-----:R-:W-:Y:S01]  /*1020*/  ISETP.NE.U32.AND P3, PT, R2, 0x1, PT ;  /* 0x000000010200780c */ /* 0x001fe20003f65070 */
[----:B------:R-:W-:Y:S02]  /*1030*/  IMAD.MOV.U32 R12, RZ, RZ, R26 ;  /* 0x000000ffff0c7224 */ /* 0x000fe400078e001a */
[----:B------:R-:W-:Y:S01]  /*1040*/  IMAD R4, R4, UR36, RZ ;  /* 0x0000002404047c24 */ /* 0x000fe2000f8e02ff */
[----:B------:R-:W-:Y:S01]  /*1050*/  ISETP.NE.AND.EX P3, PT, R3, RZ, PT, P3 ;  /* 0x000000ff0300720c */ /* 0x000fe20003f65330 */
[----:B------:R-:W-:Y:S01]  /*1060*/  @!P1 IMAD.MOV R12, RZ, RZ, -R12 ;  /* 0x000000ffff0c9224 */ /* 0x000fe200078e0a0c */
[----:B------:R-:W-:-:S02]  /*1070*/  @!P4 LOP3.LUT R12, RZ, R10, RZ, 0x33, !PT ;  /* 0x0000000aff0cc212 */ /* 0x000fc400078e33ff */
[----:B------:R-:W-:Y:S02]  /*1080*/  ISETP.NE.U32.AND P1, PT, R14, 0x1, PT ;  /* 0x000000010e00780c */ /* 0x000fe40003f25070 */
[----:B--2---:R-:W-:Y:S02]  /*1090*/  ISETP.NE.U32.AND P2, PT, R22, 0x1, PT ;  /* 0x000000011600780c */ /* 0x004fe40003f45070 */
[----:B------:R-:W-:Y:S02]  /*10a0*/  IADD3 R2, PT, PT, -R12, RZ, RZ ;  /* 0x000000ff0c027210 */ /* 0x000fe40007ffe1ff */
        /* <DEDUP_REMOVED lines=20> */
.L_x_5661:
[----:B------:R-:W-:Y:S05]  /*11f0*/  BSYNC.RECONVERGENT B1 ;  /* 0x0000000000017941 */ /* 0x000fea0003800200 */
.L_x_5660:
        /* <DEDUP_REMOVED lines=20> */
[----:B------:R-:W-:Y:S02]  /*1340*/  FADD R24, -R25, R24 ;  /* 0x0000001819187221 */ /* 0x000fe40000000100 */
[----:B------:R-:W-:Y:S02]  /*1350*/  FADD R11, -R11, R20 ;  /* 0x000000140b0b7221 */ /* 0x000fe40000000100 */
[-C--:B------:R-:W-:Y:S02]  /*1360*/  FFMA.SAT R0, R24, R12.reuse, 0.5 ;  /* 0x3f00000018007423 */ /* 0x080fe4000000200c */
[----:B------:R-:W-:Y:S02]  /*1370*/  FFMA.SAT R2, R11, R12, 0.5 ;  /* 0x3f0000000b027423 */ /* 0x000fe4000000200c */
[-C--:B------:R-:W-:Y:S02]  /*1380*/  FFMA.RM R0, R0, R13.reuse, 12582913 ;  /* 0x4b40000100007423 */ /* 0x080fe4000000400d */
[----:B------:R-:W-:-:S02]  /*1390*/  FFMA.RM R4, R2, R13, 12582913 ;  /* 0x4b40000102047423 */ /* 0x000fc4000000400d */
[C---:B------:R-:W-:Y:S01]  /*13a0*/  FADD R3, R0.reuse, -12583039 ;  /* 0xcb40007f00037421 */ /* 0x040fe20000000000 */
[----:B------:R-:W-:Y:S01]  /*13b0*/  SHF.L.U32 R0, R0, 0x17, RZ ;  /* 0x0000001700007819 */ /* 0x000fe200000006ff */
[----:B------:R-:W-:Y:S02]  /*13c0*/  FADD R2, R4, -12583039 ;  /* 0xcb40007f04027421 */ /* 0x000fe40000000000 */
[C---:B------:R-:W-:Y:S02]  /*13d0*/  FFMA R3, R24.reuse, 1.4426950216293334961, -R3 ;  /* 0x3fb8aa3b18037823 */ /* 0x040fe40000000803 */
[C---:B------:R-:W-:Y:S02]  /*13e0*/  FFMA R2, R11.reuse, 1.4426950216293334961, -R2 ;  /* 0x3fb8aa3b0b027823 */ /* 0x040fe40000000802 */
[----:B------:R-:W-:Y:S02]  /*13f0*/  FFMA R24, R24, 1.925963033500011079e-08, R3 ;  /* 0x32a5706018187823 */ /* 0x000fe40000000003 */
[----:B------:R-:W-:-:S02]  /*1400*/  FFMA R11, R11, 1.925963033500011079e-08, R2 ;  /* 0x32a570600b0b7823 */ /* 0x000fc40000000002 */
[----:B------:R-:W0:Y:S08]  /*1410*/  MUFU.EX2 R3, R24 ;  /* 0x0000001800037308 */ /* 0x000e300000000800 */
        /* <DEDUP_REMOVED lines=21> */
.L_x_5689:
        /* <DEDUP_REMOVED lines=11> */
[----:B--234-:R-:W-:Y:S05]  /*1620*/  CALL.REL.NOINC `($__internal_78_$__cuda_sm3x_div_rn_noftz_f32_slowpath) ;  /* 0x0000000800d87944 */ /* 0x01cfea0003c00000 */
.L_x_5664:
[----:B------:R-:W-:Y:S05]  /*1630*/  BSYNC.RECONVERGENT B1 ;  /* 0x0000000000017941 */ /* 0x000fea0003800200 */
.L_x_5663:
        /* <DEDUP_REMOVED lines=8> */
[----:B------:R-:W-:Y:S02]  /*16c0*/  HFMA2 R3, -RZ, RZ, 0, 0 ;  /* 0x00000000ff037431 */ /* 0x000fe400000001ff */
[----:B------:R-:W-:Y:S01]  /*16d0*/  IMAD R12, R18, UR46, RZ ;  /* 0x0000002e120c7c24 */ /* 0x000fe2000f8e02ff */
[----:B------:R-:W-:Y:S01]  /*16e0*/  R2UR UR4, R6 ;  /* 0x00000000060472ca */ /* 0x000fe200000e0000 */
[----:B------:R-:W-:Y:S01]  /*16f0*/  IMAD.MOV.U32 R2, RZ, RZ, R8 ;  /* 0x000000ffff027224 */ /* 0x000fe200078e0008 */
[----:B------:R-:W-:Y:S01]  /*1700*/  R2UR UR5, R7 ;  /* 0x00000000070572ca */ /* 0x000fe200000e0000 */
[C---:B------:R-:W-:Y:S02]  /*1710*/  IMAD R13, R19.reuse, UR47, R12 ;  /* 0x0000002f130d7c24 */ /* 0x040fe4000f8e020c */
[----:B------:R-:W-:-:S04]  /*1720*/  IMAD.WIDE.U32 R2, R19, UR46, R2 ;  /* 0x0000002e13027c25 */ /* 0x000fc8000f8e0002 */
[----:B------:R-:W-:Y:S01]  /*1730*/  IMAD.IADD R3, R3, 0x1, R13 ;  /* 0x0000000103037824 */ /* 0x000fe200078e020d */
[----:B------:R-:W-:-:S04]  /*1740*/  LEA R12, P2, R2, UR48, 0x2 ;  /* 0x00000030020c7c11 */ /* 0x000fc8000f8410ff */
[----:B------:R-:W-:-:S05]  /*1750*/  LEA.HI.X R13, R2, UR49, R3, 0x2, P2 ;  /* 0x00000031020d7c11 */ /* 0x000fca00090f1403 */
[----:B------:R0:W-:Y:S04]  /*1760*/  STG.E desc[UR4][R12.64], R15 ;  /* 0x0000000f0c007986 */ /* 0x0001e8000c101904 */
.L_x_5666:
[----:B------:R-:W-:Y:S05]  /*1770*/  BSYNC.RECONVERGENT B1 ;  /* 0x0000000000017941 */ /* 0x000fea0003800200 */
.L_x_5665:
[----:B------:R-:W-:Y:S01]  /*1780*/  BSSY.RECONVERGENT B1, `(.L_x_5667) ;  /* 0x0000008000017945 */ /* 0x000fe20003800200 */
[----:B------:R-:W-:-:S03]  /*1790*/  FFMA R21, R21, R14, R4 ;  /* 0x0000000e15157223 */ /* 0x000fc60000000004 */
[----:B------:R-:W-:Y:S05]  /*17a0*/  @!P1 BRA `(.L_x_5668) ;  /* 0x0000000000149947 */ /* 0x000fea0003800000 */
[----:B------:R-:W-:Y:S01]  /*17b0*/  IMAD.MOV.U32 R2, RZ, RZ, R0 ;  /* 0x000000ffff027224 */ /* 0x000fe200078e0000 */
[----:B------:R-:W-:Y:S02]  /*17c0*/  MOV R3, R11 ;  /* 0x0000000b00037202 */ /* 0x000fe40000000f00 */
[----:B------:R-:W-:-:S07]  /*17d0*/  MOV R4, 0x17f0 ;  /* 0x000017f000047802 */ /* 0x000fce0000000f00 */
[----:B0-234-:R-:W-:Y:S05]  /*17e0*/  CALL.REL.NOINC `($__internal_78_$__cuda_sm3x_div_rn_noftz_f32_slowpath) ;  /* 0x0000000800687944 */ /* 0x01dfea0003c00000 */
[----:B------:R-:W-:-:S07]  /*17f0*/  IMAD.MOV.U32 R21, RZ, RZ, R15 ;  /* 0x000000ffff157224 */ /* 0x000fce00078e000f */
.L_x_5668:
[----:B------:R-:W-:Y:S05]  /*1800*/  BSYNC.RECONVERGENT B1 ;  /* 0x0000000000017941 */ /* 0x000fea0003800200 */
.L_x_5667:
        /* <DEDUP_REMOVED lines=8> */
[----:B------:R-:W-:-:S05]  /*1890*/  IADD3 R0, P0, PT, R8, R2, RZ ;  /* 0x0000000208007210 */ /* 0x000fca0007f1e0ff */
[----:B------:R-:W-:Y:S01]  /*18a0*/  IMAD.X R3, R11, 0x1, R3, P0 ;  /* 0x000000010b037824 */ /* 0x000fe200000e0603 */
[----:B------:R-:W-:-:S04]  /*18b0*/  LEA R2, P0, R0, UR48, 0x2 ;  /* 0x0000003000027c11 */ /* 0x000fc8000f8010ff */
[----:B------:R-:W-:-:S05]  /*18c0*/  LEA.HI.X R3, R0, UR49, R3, 0x2, P0 ;  /* 0x0000003100037c11 */ /* 0x000fca00080f1403 */
[----:B------:R1:W-:Y:S04]  /*18d0*/  STG.E desc[UR4][R2.64], R21 ;  /* 0x0000001502007986 */ /* 0x0003e8000c101904 */
.L_x_5670:
[----:B------:R-:W-:Y:S05]  /*18e0*/  BSYNC.RECONVERGENT B1 ;  /* 0x0000000000017941 */ /* 0x000fea0003800200 */
.L_x_5669:
[----:B------:R-:W-:-:S04]  /*18f0*/  IADD3 R19, P0, PT, R17, R19, RZ ;  /* 0x0000001311137210 */ /* 0x000fc80007f1e0ff */
[----:B------:R-:W-:Y:S02]  /*1900*/  LEA.HI.X.SX32 R18, R17, R18, 0x1, P0 ;  /* 0x0000001211127211 */ /* 0x000fe400000f0eff */
[----:B------:R-:W-:-:S04]  /*1910*/  ISETP.GE.U32.AND P0, PT, R19, UR50, PT ;  /* 0x0000003213007c0c */ /* 0x000fc8000bf06070 */
[----:B------:R-:W-:-:S13]  /*1920*/  ISETP.GE.AND.EX P0, PT, R18, UR51, PT, P0 ;  /* 0x0000003312007c0c */ /* 0x000fda000bf06300 */
[----:B------:R-:W-:Y:S05]  /*1930*/  @!P0 BRA `(.L_x_5671) ;  /* 0xffffffe800748947 */ /* 0x000fea000383ffff */
[----:B------:R-:W-:Y:S05]  /*1940*/  BSYNC B0 ;  /* 0x0000000000007941 */ /* 0x000fea0003800000 */
.L_x_5657:
[----:B------:R-:W-:Y:S05]  /*1950*/  EXIT ;  /* 0x000000000000794d */ /* 0x000fea0003800000 */
.L_x_5662:
[----:B------:R-:W-:Y:S01]  /*1960*/  HFMA2 R12, -RZ, RZ, 0, 4.76837158203125e-07 ;  /* 0x00000008ff0c7431 */ /* 0x000fe200000001ff */
[----:B------:R-:W-:Y:S01]  /*1970*/  BSSY B1, `(.L_x_5672) ;  /* 0x0000006000017945 */ /* 0x000fe20003800000 */
[----:B------:R-:W-:Y:S02]  /*1980*/  IMAD.MOV.U32 R11, RZ, RZ, 0x1f ;  /* 0x0000001fff0b7424 */ /* 0x000fe400078e00ff */
[----:B-1----:R-:W-:-:S07]  /*1990*/  IMAD.MOV.U32 R15, RZ, RZ, -0x1 ;  /* 0xffffffffff0f7424 */ /* 0x002fce00078e00ff */
[----:B0-234-:R-:W-:Y:S05]  /*19a0*/  WARPSYNC.COLLECTIVE R15, `(.L_x_5673) ;  /* 0x000000000f087348 */ /* 0x01dfea0003c00000 */
[----:B------:R1:W0:Y:S02]  /*19b0*/  SHFL.BFLY P6, R14, R13, R12, R11 ;  /* 0x0c00000c0d0e7389 */ /* 0x00022400000c000b */
[----:B01234-:R-:W-:Y:S05]  /*19c0*/  ENDCOLLECTIVE ;  /* 0x000000000000791b */ /* 0x01ffea0003800000 */
.L_x_5673:
[----:B------:R-:W-:Y:S05]  /*19d0*/  BSYNC B1 ;  /* 0x0000000000017941 */ /* 0x000fea0003800000 */
.L_x_5672:
[----:B------:R-:W-:Y:S01]  /*19e0*/  FMNMX R13, R14, R13, !PT ;  /* 0x0000000d0e0d7209 */ /* 0x000fe20007800000 */
[----:B------:R-:W-:Y:S01]  /*19f0*/  IMAD.MOV.U32 R11, RZ, RZ, 0x1f ;  /* 0x0000001fff0b7424 */ /* 0x000fe200078e00ff */
[----:B------:R-:W-:Y:S01]  /*1a00*/  MOV R12, 0x4 ;  /* 0x00000004000c7802 */ /* 0x000fe20000000f00 */
[----:B------:R-:W-:-:S07]  /*1a10*/  IMAD.MOV.U32 R15, RZ, RZ, -0x1 ;  /* 0xffffffffff0f7424 */ /* 0x000fce00078e00ff */
[----:B------:R-:W-:Y:S05]  /*1a20*/  WARPSYNC.COLLECTIVE R15, `(.L_x_5674) ;  /* 0x000000000f087348 */ /* 0x000fea0003c00000 */
[----:B------:R0:W1:Y:S02]  /*1a30*/  SHFL.BFLY P6, R14, R13, R12, R11 ;  /* 0x0c00000c0d0e7389 */ /* 0x00006400000c000b */
[----:B01----:R-:W-:Y:S05]  /*1a40*/  ENDCOLLECTIVE ;  /* 0x000000000000791b */ /* 0x003fea0003800000 */
.L_x_5674:
[----:B------:R-:W-:Y:S01]  /*1a50*/  IMAD.MOV.U32 R12, RZ, RZ, 0x2 ;  /* 0x00000002ff0c7424 */ /* 0x000fe200078e00ff */
[----:B------:R-:W-:-:S04]  /*1a60*/  FMNMX R3, R13, R14, !PT ;  /* 0x0000000e0d037209 */ /* 0x000fc80007800000 */
[----:B------:R-:W-:-:S07]  /*1a70*/  MOV R13, R3 ;  /* 0x00000003000d7202 */ /* 0x000fce0000000f00 */
[----:B------:R-:W-:Y:S05]  /*1a80*/  WARPSYNC.COLLECTIVE R15, `(.L_x_5675) ;  /* 0x000000000f087348 */ /* 0x000fea0003c00000 */
[----:B------:R0:W1:Y:S02]  /*1a90*/  SHFL.BFLY P6, R14, R13, R12, R11 ;  /* 0x0c00000c0d0e7389 */ /* 0x00006400000c000b */
[----:B01----:R-:W-:Y:S05]  /*1aa0*/  ENDCOLLECTIVE ;  /* 0x000000000000791b */ /* 0x003fea0003800000 */
.L_x_5675:
[----:B------:R-:W-:Y:S01]  /*1ab0*/  HFMA2 R12, -RZ, RZ, 0, 5.9604644775390625e-08 ;  /* 0x00000001ff0c7431 */ /* 0x000fe200000001ff */
[----:B------:R-:W-:-:S05]  /*1ac0*/  FMNMX R23, R3, R14, !PT ;  /* 0x0000000e03177209 */ /* 0x000fca0007800000 */
[----:B------:R-:W-:-:S07]  /*1ad0*/  IMAD.MOV.U32 R13, RZ, RZ, R23 ;  /* 0x000000ffff0d7224 */ /* 0x000fce00078e0017 */
[----:B------:R-:W-:Y:S05]  /*1ae0*/  WARPSYNC.COLLECTIVE R15, `(.L_x_5676) ;  /* 0x000000000f087348 */ /* 0x000fea0003c00000 */
[----:B------:R0:W1:Y:S02]  /*1af0*/  SHFL.BFLY P6, R14, R13, R12, R11 ;  /* 0x0c00000c0d0e7389 */ /* 0x00006400000c000b */
[----:B01----:R-:W-:Y:S05]  /*1b00*/  ENDCOLLECTIVE ;  /* 0x000000000000791b */ /* 0x003fea0003800000 */
.L_x_5676:
[----:B------:R-:W-:Y:S01]  /*1b10*/  IMAD.MOV.U32 R13, RZ, RZ, R0 ;  /* 0x000000ffff0d7224 */ /* 0x000fe200078e0000 */
[----:B------:R-:W-:Y:S01]  /*1b20*/  MOV R12, 0x8 ;  /* 0x00000008000c7802 */ /* 0x000fe20000000f00 */
[----:B------:R-:W-:-:S07]  /*1b30*/  IMAD.MOV.U32 R26, RZ, RZ, R14 ;  /* 0x000000ffff1a7224 */ /* 0x000fce00078e000e */
[----:B------:R-:W-:Y:S05]  /*1b40*/  WARPSYNC.COLLECTIVE R15, `(.L_x_5677) ;  /* 0x000000000f087348 */ /* 0x000fea0003c00000 */
[----:B------:R0:W1:Y:S02]  /*1b50*/  SHFL.BFLY P6, R14, R13, R12, R11 ;  /* 0x0c00000c0d0e7389 */ /* 0x00006400000c000b */
[----:B01----:R-:W-:Y:S05]  /*1b60*/  ENDCOLLECTIVE ;  /* 0x000000000000791b */ /* 0x003fea0003800000 */
.L_x_5677:
[----:B------:R-:W-:-:S05]  /*1b70*/  FMNMX R25, R23, R26, !PT ;  /* 0x0000001a17197209 */ /* 0x000fca0007800000 */
[----:B------:R-:W-:Y:S01]  /*1b80*/  FADD R25, -R25, R24 ;  /* 0x0000001819197221 */ /* 0x000fe20000000100 */
[----:B------:R-:W-:Y:S02]  /*1b90*/  HFMA2 R12, -RZ, RZ, 0, 2.384185791015625e-07 ;  /* 0x00000004ff0c7431 */ /* 0x000fe400000001ff */
[----:B------:R-:W-:-:S05]  /*1ba0*/  IMAD.MOV.U32 R3, RZ, RZ, R14 ;  /* 0x000000ffff037224 */ /* 0x000fca00078e000e */
[----:B------:R-:W-:Y:S01]  /*1bb0*/  FMNMX R2, R3, R0, !PT ;  /* 0x0000000003027209 */ /* 0x000fe20007800000 */
[----:B------:R-:W-:Y:S01]  /*1bc0*/  IMAD.MOV.U32 R0, RZ, RZ, 0x3bbb989d ;  /* 0x3bbb989dff007424 */ /* 0x000fe200078e00ff */
[----:B------:R-:W-:-:S03]  /*1bd0*/  MOV R3, 0x437c0000 ;  /* 0x437c000000037802 */ /* 0x000fc60000000f00 */
[----:B------:R-:W-:Y:S02]  /*1be0*/  IMAD.MOV.U32 R13, RZ, RZ, R2 ;  /* 0x000000ffff0d7224 */ /* 0x000fe400078e0002 */
[----:B------:R-:W-:-:S07]  /*1bf0*/  FFMA.SAT R4, R25, R0, 0.5 ;  /* 0x3f00000019047423 */ /* 0x000fce0000002000 */
[----:B------:R-:W-:Y:S05]  /*1c00*/  WARPSYNC.COLLECTIVE R15, `(.L_x_5678) ;  /* 0x000000000f087348 */ /* 0x000fea0003c00000 */
[----:B------:R0:W1:Y:S02]  /*1c10*/  SHFL.BFLY P6, R14, R13, R12, R11 ;  /* 0x0c00000c0d0e7389 */ /* 0x00006400000c000b */
[----:B01----:R-:W-:Y:S05]  /*1c20*/  ENDCOLLECTIVE ;  /* 0x000000000000791b */ /* 0x003fea0003800000 */
.L_x_5678:
[----:B------:R-:W-:Y:S01]  /*1c30*/  FFMA.RM R22, R4, R3, 12582913 ;  /* 0x4b40000104167423 */ /* 0x000fe20000004003 */
[----:B------:R-:W-:Y:S02]  /*1c40*/  IMAD.MOV.U32 R12, RZ, RZ, 0x2 ;  /* 0x00000002ff0c7424 */ /* 0x000fe400078e00ff */
[----:B------:R-:W-:Y:S02]  /*1c50*/  IMAD.MOV.U32 R21, RZ, RZ, R14 ;  /* 0x000000ffff157224 */ /* 0x000fe400078e000e */
[----:B------:R-:W-:-:S03]  /*1c60*/  FADD R14, R22, -12583039 ;  /* 0xcb40007f160e7421 */ /* 0x000fc60000000000 */
[----:B------:R-:W-:Y:S01]  /*1c70*/  FMNMX R4, R2, R21, !PT ;  /* 0x0000001502047209 */ /* 0x000fe20007800000 */
[----:B------:R-:W-:Y:S01]  /*1c80*/  FFMA R14, R25, 1.4426950216293334961, -R14 ;  /* 0x3fb8aa3b190e7823 */ /* 0x000fe2000000080e */
[----:B------:R-:W-:-:S03]  /*1c90*/  IMAD.SHL.U32 R2, R22, 0x800000, RZ ;  /* 0x0080000016027824 */ /* 0x000fc600078e00ff */
[----:B------:R-:W-:Y:S02]  /*1ca0*/  IMAD.MOV.U32 R13, RZ, RZ, R4 ;  /* 0x000000ffff0d7224 */ /* 0x000fe400078e0004 */
[----:B------:R-:W-:-:S07]  /*1cb0*/  FFMA R25, R25, 1.925963033500011079e-08, R14 ;  /* 0x32a5706019197823 */ /* 0x000fce000000000e */
[----:B------:R-:W-:Y:S05]  /*1cc0*/  WARPSYNC.COLLECTIVE R15, `(.L_x_5679) ;  /* 0x000000000f087348 */ /* 0x000fea0003c00000 */
[----:B------:R0:W1:Y:S02]  /*1cd0*/  SHFL.BFLY P6, R14, R13, R12, R11 ;  /* 0x0c00000c0d0e7389 */ /* 0x00006400000c000b */
[----:B01----:R-:W-:Y:S05]  /*1ce0*/  ENDCOLLECTIVE ;  /* 0x000000000000791b */ /* 0x003fea0003800000 */
.L_x_5679:
        /* <DEDUP_REMOVED lines=10> */
.L_x_5680:
[----:B------:R-:W-:Y:S01]  /*1d90*/  IMAD.MOV.U32 R13, RZ, RZ, R23 ;  /* 0x000000ffff0d7224 */ /* 0x000fe200078e0017 */
[----:B------:R-:W-:Y:S01]  /*1da0*/  MOV R12, 0x8 ;  /* 0x00000008000c7802 */ /* 0x000fe20000000f00 */
[----:B------:R-:W-:-:S07]  /*1db0*/  IMAD.MOV.U32 R22, RZ, RZ, R14 ;  /* 0x000000ffff167224 */ /* 0x000fce00078e000e */
[----:B------:R-:W-:Y:S05]  /*1dc0*/  WARPSYNC.COLLECTIVE R15, `(.L_x_5681) ;  /* 0x000000000f087348 */ /* 0x000fea0003c00000 */
[----:B------:R0:W1:Y:S02]  /*1dd0*/  SHFL.BFLY P6, R14, R13, R12, R11 ;  /* 0x0c00000c0d0e7389 */ /* 0x00006400000c000b */
[----:B01----:R-:W-:Y:S05]  /*1de0*/  ENDCOLLECTIVE ;  /* 0x000000000000791b */ /* 0x003fea0003800000 */
.L_x_5681:
[----:B------:R-:W-:-:S05]  /*1df0*/  FMNMX R21, R21, R22, !PT ;  /* 0x0000001615157209 */ /* 0x000fca0007800000 */
[----:B------:R-:W-:-:S04]  /*1e00*/  FADD R21, -R21, R20 ;  /* 0x0000001415157221 */ /* 0x000fc80000000100 */
[----:B------:R-:W-:Y:S01]  /*1e10*/  FFMA.SAT R0, R21, R0, 0.5 ;  /* 0x3f00000015007423 */ /* 0x000fe20000002000 */
[----:B------:R-:W-:-:S03]  /*1e20*/  IMAD.MOV.U32 R12, RZ, RZ, 0x4 ;  /* 0x00000004ff0c7424 */ /* 0x000fc600078e00ff */
[----:B------:R-:W-:-:S04]  /*1e30*/  FFMA.RM R0, R0, R3, 12582913 ;  /* 0x4b40000100007423 */ /* 0x000fc80000004003 */
[C---:B------:R-:W-:Y:S01]  /*1e40*/  FADD R20, R0.reuse, -12583039 ;  /* 0xcb40007f00147421 */ /* 0x040fe20000000000 */
[----:B------:R-:W-:Y:S02]  /*1e50*/  IMAD.SHL.U32 R0, R0, 0x800000, RZ ;  /* 0x0080000000007824 */ /* 0x000fe400078e00ff */
[----:B------:R-:W-:Y:S01]  /*1e60*/  FADD R4, R23, R14 ;  /* 0x0000000e17047221 */ /* 0x000fe20000000000 */
[----:B------:R-:W-:-:S03]  /*1e70*/  FFMA R22, R21, 1.4426950216293334961, -R20 ;  /* 0x3fb8aa3b15167823 */ /* 0x000fc60000000814 */
[----:B------:R-:W-:-:S07]  /*1e80*/  IMAD.MOV.U32 R13, RZ, RZ, R4 ;  /* 0x000000ffff0d7224 */ /* 0x000fce00078e0004 */
[----:B------:R-:W-:Y:S05]  /*1e90*/  WARPSYNC.COLLECTIVE R15, `(.L_x_5682) ;  /* 0x000000000f087348 */ /* 0x000fea0003c00000 */
[----:B------:R0:W1:Y:S02]  /*1ea0*/  SHFL.BFLY P6, R14, R13, R12, R11 ;  /* 0x0c00000c0d0e7389 */ /* 0x00006400000c000b */
[----:B01----:R-:W-:Y:S05]  /*1eb0*/  ENDCOLLECTIVE ;  /* 0x000000000000791b */ /* 0x003fea0003800000 */
.L_x_5682:
[----:B------:R-:W-:Y:S02]  /*1ec0*/  IMAD.MOV.U32 R12, RZ, RZ, 0x2 ;  /* 0x00000002ff0c7424 */ /* 0x000fe400078e00ff */
[----:B------:R-:W-:Y:S01]  /*1ed0*/  FADD R20, R4, R14 ;  /* 0x0000000e04147221 */ /* 0x000fe20000000000 */
[----:B------:R-:W-:-:S04]  /*1ee0*/  FFMA R4, R21, 1.925963033500011079e-08, R22 ;  /* 0x32a5706015047823 */ /* 0x000fc80000000016 */
[----:B------:R-:W-:Y:S01]  /*1ef0*/  MOV R13, R20 ;  /* 0x00000014000d7202 */ /* 0x000fe20000000f00 */
[----:B------:R0:W1:Y:S06]  /*1f00*/  MUFU.EX2 R3, R4 ;  /* 0x0000000400037308 */ /* 0x00006c0000000800 */
[----:B01----:R-:W-:Y:S05]  /*1f10*/  WARPSYNC.COLLECTIVE R15, `(.L_x_5683) ;  /* 0x000000000f087348 */ /* 0x003fea0003c00000 */
[----:B------:R2:W3:Y:S02]  /*1f20*/  SHFL.BFLY P6, R14, R13, R12, R11 ;  /* 0x0c00000c0d0e7389 */ /* 0x0004e400000c000b */
[----:B0123--:R-:W-:Y:S05]  /*1f30*/  ENDCOLLECTIVE ;  /* 0x000000000000791b */ /* 0x00ffea0003800000 */
.L_x_5683:
[----:B------:R-:W-:Y:S01]  /*1f40*/  FMUL R0, R0, R3 ;  /* 0x0000000300007220 */ /* 0x000fe20000400000 */
[----:B------:R-:W-:-:S03]  /*1f50*/  IMAD.MOV.U32 R12, RZ, RZ, 0x1 ;  /* 0x00000001ff0c7424 */ /* 0x000fc600078e00ff */
[----:B------:R-:W-:Y:S01]  /*1f60*/  FADD R3, RZ, R0 ;  /* 0x00000000ff037221 */ /* 0x000fe20000000000 */
[----:B------:R-:W-:-:S05]  /*1f70*/  FADD R21, R20, R14 ;  /* 0x0000000e14157221 */ /* 0x000fca0000000000 */
[----:B------:R-:W-:-:S07]  /*1f80*/  MOV R13, R21 ;  /* 0x00000015000d7202 */ /* 0x000fce0000000f00 */
[----:B------:R-:W-:Y:S05]  /*1f90*/  WARPSYNC.COLLECTIVE R15, `(.L_x_5684) ;  /* 0x000000000f087348 */ /* 0x000fea0003c00000 */
[----:B------:R0:W1:Y:S02]  /*1fa0*/  SHFL.BFLY P6, R14, R13, R12, R11 ;  /* 0x0c00000c0d0e7389 */ /* 0x00006400000c000b */
[----:B01----:R-:W-:Y:S05]  /*1fb0*/  ENDCOLLECTIVE ;  /* 0x000000000000791b */ /* 0x003fea0003800000 */
.L_x_5684:
[----:B------:R-:W-:Y:S01]  /*1fc0*/  MOV R13, R3 ;  /* 0x00000003000d7202 */ /* 0x000fe20000000f00 */
[----:B------:R-:W-:Y:S02]  /*1fd0*/  IMAD.MOV.U32 R12, RZ, RZ, 0x8 ;  /* 0x00000008ff0c7424 */ /* 0x000fe400078e00ff */
[----:B------:R-:W-:-:S07]  /*1fe0*/  IMAD.MOV.U32 R22, RZ, RZ, R14 ;  /* 0x000000ffff167224 */ /* 0x000fce00078e000e */
[----:B------:R-:W-:Y:S05]  /*1ff0*/  WARPSYNC.COLLECTIVE R15, `(.L_x_5685) ;  /* 0x000000000f087348 */ /* 0x000fea0003c00000 */
[----:B------:R0:W1:Y:S02]  /*2000*/  SHFL.BFLY P6, R14, R13, R12, R11 ;  /* 0x0c00000c0d0e7389 */ /* 0x00006400000c000b */
[----:B01----:R-:W-:Y:S05]  /*2010*/  ENDCOLLECTIVE ;  /* 0x000000000000791b */ /* 0x003fea0003800000 */
.L_x_5685:
[----:B------:R-:W-:Y:S02]  /*2020*/  IMAD.MOV.U32 R12, RZ, RZ, 0x4 ;  /* 0x00000004ff0c7424 */ /* 0x000fe400078e00ff */
[----:B------:R-:W-:-:S04]  /*2030*/  IMAD.MOV.U32 R20, RZ, RZ, R14 ;  /* 0x000000ffff147224 */ /* 0x000fc800078e000e */
[----:B------:R-:W-:Y:S01]  /*2040*/  FADD R24, R3, R20 ;  /* 0x0000001403187221 */ /* 0x000fe20000000000 */
[----:B------:R-:W-:-:S04]  /*2050*/  FADD R3, R21, R22 ;  /* 0x0000001615037221 */ /* 0x000fc80000000000 */
[----:B------:R-:W-:-:S07]  /*2060*/  MOV R13, R24 ;  /* 0x00000018000d7202 */ /* 0x000fce0000000f00 */
[----:B------:R-:W-:Y:S05]  /*2070*/  WARPSYNC.COLLECTIVE R15, `(.L_x_5686) ;  /* 0x000000000f087348 */ /* 0x000fea0003c00000 */
[----:B------:R0:W1:Y:S02]  /*2080*/  SHFL.BFLY P6, R14, R13, R12, R11 ;  /* 0x0c00000c0d0e7389 */ /* 0x00006400000c000b */
[----:B01----:R-:W-:Y:S05]  /*2090*/  ENDCOLLECTIVE ;  /* 0x000000000000791b */ /* 0x003fea0003800000 */
.L_x_5686:
[----:B------:R-:W-:Y:S02]  /*20a0*/  IMAD.MOV.U32 R12, RZ, RZ, 0x2 ;  /* 0x00000002ff0c7424 */ /* 0x000fe400078e00ff */
[----:B------:R-:W-:-:S04]  /*20b0*/  IMAD.MOV.U32 R25, RZ, RZ, R14 ;  /* 0x000000ffff197224 */ /* 0x000fc800078e000e */
[----:B------:R-:W-:-:S05]  /*20c0*/  FADD R25, R24, R25 ;  /* 0x0000001918197221 */ /* 0x000fca0000000000 */
[----:B------:R-:W-:-:S07]  /*20d0*/  MOV R13, R25 ;  /* 0x00000019000d7202 */ /* 0x000fce0000000f00 */
[----:B------:R-:W-:Y:S05]  /*20e0*/  WARPSYNC.COLLECTIVE R15, `(.L_x_5687) ;  /* 0x000000000f087348 */ /* 0x000fea0003c00000 */
[----:B------:R0:W1:Y:S02]  /*20f0*/  SHFL.BFLY P6, R14, R13, R12, R11 ;  /* 0x0c00000c0d0e7389 */ /* 0x00006400000c000b */
[----:B01----:R-:W-:Y:S05]  /*2100*/  ENDCOLLECTIVE ;  /* 0x000000000000791b */ /* 0x003fea0003800000 */
.L_x_5687:
[----:B------:R-:W-:Y:S02]  /*2110*/  IMAD.MOV.U32 R12, RZ, RZ, 0x1 ;  /* 0x00000001ff0c7424 */ /* 0x000fe400078e00ff */
[----:B------:R-:W-:-:S04]  /*2120*/  IMAD.MOV.U32 R26, RZ, RZ, R14 ;  /* 0x000000ffff1a7224 */ /* 0x000fc800078e000e */
[----:B------:R-:W-:-:S05]  /*2130*/  FADD R26, R25, R26 ;  /* 0x0000001a191a7221 */ /* 0x000fca0000000000 */
[----:B------:R-:W-:-:S07]  /*2140*/  MOV R13, R26 ;  /* 0x0000001a000d7202 */ /* 0x000fce0000000f00 */
[----:B------:R-:W-:Y:S05]  /*2150*/  WARPSYNC.COLLECTIVE R15, `(.L_x_5688) ;  /* 0x000000000f087348 */ /* 0x000fea0003c00000 */
[----:B------:R0:W1:Y:S02]  /*2160*/  SHFL.BFLY P6, R14, R13, R12, R11 ;  /* 0x0c00000c0d0e7389 */ /* 0x00006400000c000b */
[----:B01----:R-:W-:Y:S05]  /*2170*/  ENDCOLLECTIVE ;  /* 0x000000000000791b */ /* 0x003fea0003800000 */
.L_x_5688:
[----:B------:R-:W-:Y:S05]  /*2180*/  BRA `(.L_x_5689) ;  /* 0xfffffff000f87947 */ /* 0x000fea000383ffff */
        .weak           $__internal_78_$__cuda_sm3x_div_rn_noftz_f32_slowpath
        .type           $__internal_78_$__cuda_sm3x_div_rn_noftz_f32_slowpath,@function
        .size           $__internal_78_$__cuda_sm3x_div_rn_noftz_f32_slowpath,(.L_x_37455 - $__internal_78_$__cuda_sm3x_div_rn_noftz_f32_slowpath)
$__internal_78_$__cuda_sm3x_div_rn_noftz_f32_slowpath:
        /* <DEDUP_REMOVED lines=34> */
.L_x_5691:
        /* <DEDUP_REMOVED lines=51> */
.L_x_5698:
[----:B------:R-:W-:-:S04]  /*26e0*/  LOP3.LUT R2, R2, 0x80000000, RZ, 0xc0, !PT ;  /* 0x8000000002027812 */ /* 0x000fc800078ec0ff */
[----:B------:R-:W-:Y:S01]  /*26f0*/  LOP3.LUT R2, R2, 0x7f800000, RZ, 0xfc, !PT ;  /* 0x7f80000002027812 */ /* 0x000fe200078efcff */
[----:B------:R-:W-:Y:S06]  /*2700*/  BRA `(.L_x_5699) ;  /* 0x0000000000047947 */ /* 0x000fec0003800000 */
.L_x_5697:
[----:B------:R-:W-:-:S07]  /*2710*/  IMAD R2, R13, 0x800000, R2 ;  /* 0x008000000d027824 */ /* 0x000fce00078e0202 */
.L_x_5699:
[----:B------:R-:W-:Y:S05]  /*2720*/  BSYNC.RECONVERGENT B3 ;  /* 0x0000000000037941 */ /* 0x000fea0003800200 */
.L_x_5696:
[----:B------:R-:W-:Y:S05]  /*2730*/  BRA `(.L_x_5700) ;  /* 0x0000000000207947 */ /* 0x000fea0003800000 */
.L_x_5695:
[----:B------:R-:W-:-:S04]  /*2740*/  LOP3.LUT R2, R3, 0x80000000, R2, 0x48, !PT ;  /* 0x8000000003027812 */ /* 0x000fc800078e4802 */
[----:B------:R-:W-:Y:S01]  /*2750*/  LOP3.LUT R2, R2, 0x7f800000, RZ, 0xfc, !PT ;  /* 0x7f80000002027812 */ /* 0x000fe200078efcff */
[----:B------:R-:W-:Y:S06]  /*2760*/  BRA `(.L_x_5700) ;  /* 0x0000000000147947 */ /* 0x000fec0003800000 */
.L_x_5694:
[----:B------:R-:W-:Y:S01]  /*2770*/  LOP3.LUT R2, R3, 0x80000000, R2, 0x48, !PT ;  /* 0x8000000003027812 */ /* 0x000fe200078e4802 */
[----:B------:R-:W-:Y:S06]  /*2780*/  BRA `(.L_x_5700) ;  /* 0x00000000000c7947 */ /* 0x000fec0003800000 */
.L_x_5693:
[----:B------:R-:W0:Y:S01]  /*2790*/  MUFU.RSQ R2, -QNAN ;  /* 0xffc0000000027908 */ /* 0x000e220000001400 */
[----:B------:R-:W-:Y:S05]  /*27a0*/  BRA `(.L_x_5700) ;  /* 0x0000000000047947 */ /* 0x000fea0003800000 */
.L_x_5692:
[----:B------:R-:W-:-:S07]  /*27b0*/  FADD.FTZ R2, R2, R3 ;  /* 0x0000000302027221 */ /* 0x000fce0000010000 */
.L_x_5700:
[----:B------:R-:W-:Y:S05]  /*27c0*/  BSYNC.RECONVERGENT B2 ;  /* 0x0000000000027941 */ /* 0x000fea0003800200 */
.L_x_5690:
[----:B0-----:R-:W-:Y:S01]  /*27d0*/  IMAD.MOV.U32 R15, RZ, RZ, R2 ;  /* 0x000000ffff0f7224 */ /* 0x001fe200078e0002 */
[----:B------:R-:W-:Y:S01]  /*27e0*/  MOV R2, R4 ;  /* 0x0000000400027202 */ /* 0x000fe20000000f00 */
[----:B------:R-:W-:-:S04]  /*27f0*/  IMAD.MOV.U32 R3, RZ, RZ, 0x0 ;  /* 0x00000000ff037424 */ /* 0x000fc800078e00ff */
[----:B------:R-:W-:Y:S05]  /*2800*/  RET.REL.NODEC R2 `(_Z15SoftmaxWarpImplI22BroadcastScaleMaskLoadIffbLm4EiE11DirectStoreIffEfLi1ELi1ELi16ELi2ELb1EL9Algorithm0EEvT_T0_ll) ;  /* 0xffffffd402fc7950 */ /* 0x000fea0003c3ffff */
.L_x_5701:
        /* <DEDUP_REMOVED lines=15> */
.L_x_37455:


//--------------------- .text._Z15SoftmaxWarpImplI22BroadcastScaleMaskLoadIffbLm4EiE11DirectStoreIffEfLi1ELi1ELi16ELi2ELb0EL9Algorithm0EEvT_T0_ll --------------------------
	.section	.text._Z15SoftmaxWarpImplI22BroadcastScaleMaskLoadIffbLm4EiE11DirectStoreIffEfLi1ELi1ELi16ELi2ELb0EL9Algorithm0EEvT_T0_ll,"ax",@progbits
	.align	128
        .global         _Z15SoftmaxWarpImplI22BroadcastScaleMaskLoadIffbLm4EiE11DirectStoreIffEfLi1ELi1ELi16ELi2ELb0EL9Algorithm0EEvT_T0_ll
        .type           _Z15SoftmaxWarpImplI22BroadcastScaleMaskLoadIffbLm4EiE11DirectStoreIffEfLi1ELi1ELi16ELi2ELb0EL9Algorithm0EEvT_T0_ll,@function
        .size           _Z15SoftmaxWarpImplI22BroadcastScaleMaskLoadIffbLm4EiE11DirectStoreIffEfLi1ELi1ELi16ELi2ELb0EL9Algorithm0EEvT_T0_ll,(.L_x_37456 - _Z15SoftmaxWarpImplI22BroadcastScaleMaskLoadIffbLm4EiE11DirectStoreIffEfLi1ELi1ELi16ELi2ELb0EL9Algorithm0EEvT_T0_ll)
        .other          _Z15SoftmaxWarpImplI22BroadcastScaleMaskLoadIffbLm4EiE11DirectStoreIffEfLi1ELi1ELi16ELi2ELb0EL9Algorithm0EEvT_T0_ll,@"STO_CUDA_ENTRY STV_DEFAULT"
_Z15SoftmaxWarpImplI22BroadcastScaleMaskLoadIffbLm4EiE11DirectStoreIffEfLi1ELi1ELi16ELi2ELb0EL9Algorithm0EEvT_T0_ll:
.text._Z15SoftmaxWarpImplI22BroadcastScaleMaskLoadIffbLm4EiE11DirectStoreIffEfLi1ELi1ELi16ELi2ELb0EL9Algorithm0EEvT_T0_ll:
        /* <DEDUP_REMOVED lines=26> */
.L_x_5702:
        /* <DEDUP_REMOVED lines=16> */
.L_x_5709:
[----:B------:R-:W2:Y:S01]  /*02a0*/  LDC R11, c[0x0][0x3b8] ;  /* 0x0000ee00ff0b7b82 */ /* 0x000ea20000000800 */
[C-C-:B0-----:R-:W-:Y:S01]  /*02b0*/  IMAD R6, R9.reuse, UR48, R18.reuse ;  /* 0x0000003009067c24 */ /* 0x141fe2000f8e0212 */
[----:B-1----:R-:W-:Y:S01]  /*02c0*/  R2UR UR8, R4 ;  /* 0x00000000040872ca */ /* 0x002fe200000e0000 */
[----:B------:R-:W-:Y:S01]  /*02d0*/  IMAD R2, R9, UR48, R18 ;  /* 0x0000003009027c24 */ /* 0x000fe2000f8e0212 */
[C---:B------:R-:W-:Y:S01]  /*02e0*/  R2UR UR9, R5.reuse ;  /* 0x00000000050972ca */ /* 0x040fe200000e0000 */
[----:B------:R-:W-:Y:S01]  /*02f0*/  VIADD R0, R6, UR48 ;  /* 0x0000003006007c36 */ /* 0x000fe20008000000 */
[C---:B------:R-:W-:Y:S02]  /*0300*/  R2UR UR4, R4.reuse ;  /* 0x00000000040472ca */ /* 0x040fe400000e0000 */
[----:B------:R-:W0:Y:S01]  /*0310*/  LDC R12, c[0x0][0x3bc] ;  /* 0x0000ef00ff0c7b82 */ /* 0x000e220000000800 */
[----:B------:R-:W-:Y:S02]  /*0320*/  R2UR UR5, R5 ;  /* 0x00000000050572ca */ /* 0x000fe400000e0000 */
[----:B------:R-:W-:-:S02]  /*0330*/  R2UR UR6, R4 ;  /* 0x00000000040672ca */ /* 0x000fc400000e0000 */
[----:B------:R-:W-:Y:S02]  /*0340*/  R2UR UR7, R5 ;  /* 0x00000000050772ca */ /* 0x000fe400000e0000 */
[-C--:B--2---:R-:W-:Y:S02]  /*0350*/  IABS R3, R11.reuse ;  /* 0x0000000b00037213 */ /* 0x084fe40000000000 */
[----:B------:R-:W-:Y:S02]  /*0360*/  IABS R22, R11 ;  /* 0x0000000b00167213 */ /* 0x000fe40000000000 */
[----:B------:R-:W1:Y:S01]  /*0370*/  I2F.RP R7, R3 ;  /* 0x0000000300077306 */ /* 0x000e620000209400 */
[----:B0-----:R-:W-:-:S07]  /*0380*/  IABS R26, R12 ;  /* 0x0000000c001a7213 */ /* 0x001fce0000000000 */
[----:B-1----:R-:W0:Y:S02]  /*0390*/  MUFU.RCP R7, R7 ;  /* 0x0000000700077308 */ /* 0x002e240000001000 */
[----:B0-----:R-:W-:Y:S02]  /*03a0*/  IADD3 R14, PT, PT, R7, 0xffffffe, RZ ;  /* 0x0ffffffe070e7810 */ /* 0x001fe40007ffe0ff */
[----:B------:R-:W-:-:S04]  /*03b0*/  IABS R7, R2 ;  /* 0x0000000200077213 */ /* 0x000fc80000000000 */
[----:B------:R0:W1:Y:S02]  /*03c0*/  F2I.FTZ.U32.TRUNC.NTZ R15, R14 ;  /* 0x0000000e000f7305 */ /* 0x000064000021f000 */
[----:B0-----:R-:W-:Y:S02]  /*03d0*/  IMAD.MOV.U32 R14, RZ, RZ, RZ ;  /* 0x000000ffff0e7224 */ /* 0x001fe400078e00ff */
[----:B-1----:R-:W-:-:S04]  /*03e0*/  IMAD.MOV R8, RZ, RZ, -R15 ;  /* 0x000000ffff087224 */ /* 0x002fc800078e0a0f */
[----:B------:R-:W-:Y:S01]  /*03f0*/  IMAD R13, R8, R3, RZ ;  /* 0x00000003080d7224 */ /* 0x000fe200078e02ff */
[----:B------:R-:W-:-:S03]  /*0400*/  IABS R8, R0 ;  /* 0x0000000000087213 */ /* 0x000fc60000000000 */
[----:B------:R-:W-:Y:S01]  /*0410*/  IMAD.HI.U32 R10, R15, R13, R14 ;  /* 0x0000000d0f0a7227 */ /* 0x000fe200078e000e */
[----:B------:R-:W-:Y:S02]  /*0420*/  MOV R15, R8 ;  /* 0x00000008000f7202 */ /* 0x000fe40000000f00 */
[----:B------:R-:W-:Y:S01]  /*0430*/  IABS R13, R12 ;  /* 0x0000000c000d7213 */ /* 0x000fe20000000000 */
[----:B------:R-:W-:Y:S02]  /*0440*/  IMAD.MOV.U32 R14, RZ, RZ, R7 ;  /* 0x000000ffff0e7224 */ /* 0x000fe400078e0007 */
[C---:B------:R-:W-:Y:S01]  /*0450*/  IMAD.HI.U32 R8, R10.reuse, R15, RZ ;  /* 0x0000000f0a087227 */ /* 0x040fe200078e00ff */
[----:B------:R-:W0:Y:S03]  /*0460*/  I2F.RP R7, R13 ;  /* 0x0000000d00077306 */ /* 0x000e260000209400 */
[----:B------:R-:W-:-:S04]  /*0470*/  IMAD.HI.U32 R10, R10, R14, RZ ;  /* 0x0000000e0a0a7227 */ /* 0x000fc800078e00ff */
[----:B------:R-:W-:Y:S02]  /*0480*/  IMAD.MOV R19, RZ, RZ, -R10 ;  /* 0x000000ffff137224 */ /* 0x000fe400078e0a0a */
[----:B------:R-:W-:Y:S02]  /*0490*/  IMAD.MOV R20, RZ, RZ, -R8 ;  /* 0x000000ffff147224 */ /* 0x000fe400078e0a08 */
[C---:B------:R-:W-:Y:S01]  /*04a0*/  IMAD R14, R3.reuse, R19, R14 ;  /* 0x00000013030e7224 */ /* 0x040fe200078e020e */
[----:B------:R-:W-:Y:S01]  /*04b0*/  LOP3.LUT R19, RZ, R11, RZ, 0x33, !PT ;  /* 0x0000000bff137212 */ /* 0x000fe200078e33ff */
[C---:B------:R-:W-:Y:S01]  /*04c0*/  IMAD R15, R22.reuse, R20, R15 ;  /* 0x00000014160f7224 */ /* 0x040fe200078e020f */
[----:B0-----:R-:W0:Y:S02]  /*04d0*/  MUFU.RCP R7, R7 ;  /* 0x0000000700077308 */ /* 0x001e240000001000 */
[----:B------:R-:W-:Y:S02]  /*04e0*/  ISETP.GT.U32.AND P2, PT, R3, R14, PT ;  /* 0x0000000e0300720c */ /* 0x000fe40003f44070 */
[----:B------:R-:W-:-:S11]  /*04f0*/  ISETP.GT.U32.AND P3, PT, R22, R15, PT ;  /* 0x0000000f1600720c */ /* 0x000fd60003f64070 */
[----:B------:R-:W-:Y:S01]  /*0500*/  @!P2 IMAD.IADD R14, R14, 0x1, -R3 ;  /* 0x000000010e0ea824 */ /* 0x000fe200078e0a03 */
[----:B------:R-:W-:Y:S01]  /*0510*/  @!P2 IADD3 R10, PT, PT, R10, 0x1, RZ ;  /* 0x000000010a0aa810 */ /* 0x000fe20007ffe0ff */
[----:B------:R-:W-:Y:S01]  /*0520*/  @!P3 VIADD R8, R8, 0x1 ;  /* 0x000000010808b836 */ /* 0x000fe20000000000 */
[-C--:B------:R-:W-:Y:S02]  /*0530*/  @!P3 IADD3 R15, PT, PT, R15, -R22.reuse, RZ ;  /* 0x800000160f0fb210 */ /* 0x080fe40007ffe0ff */
[----:B------:R-:W-:Y:S02]  /*0540*/  ISETP.GE.U32.AND P0, PT, R14, R3, PT ;  /* 0x000000030e00720c */ /* 0x000fe40003f06070 */
[-C--:B------:R-:W-:Y:S02]  /*0550*/  LOP3.LUT R3, R2, R11.reuse, RZ, 0x3c, !PT ;  /* 0x0000000b02037212 */ /* 0x080fe400078e3cff */
[----:B------:R-:W-:Y:S02]  /*0560*/  ISETP.GE.U32.AND P1, PT, R15, R22, PT ;  /* 0x000000160f00720c */ /* 0x000fe40003f26070 */
[----:B------:R-:W-:-:S02]  /*0570*/  LOP3.LUT R14, R0, R11, RZ, 0x3c, !PT ;  /* 0x0000000b000e7212 */ /* 0x000fc400078e3cff */
[----:B------:R-:W-:Y:S02]  /*0580*/  ISETP.GE.AND P3, PT, R3, RZ, PT ;  /* 0x000000ff0300720c */ /* 0x000fe40003f66270 */
[----:B------:R-:W-:Y:S01]  /*0590*/  ISETP.GE.AND P4, PT, R14, RZ, PT ;  /* 0x000000ff0e00720c */ /* 0x000fe20003f86270 */
[----:B0-----:R-:W-:Y:S01]  /*05a0*/  VIADD R14, R7, 0xffffffe ;  /* 0x0ffffffe070e7836 */ /* 0x001fe20000000000 */
[----:B------:R-:W-:Y:S01]  /*05b0*/  LOP3.LUT R15, RZ, R11, RZ, 0x33, !PT ;  /* 0x0000000bff0f7212 */ /* 0x000fe200078e33ff */
[----:B------:R-:W-:Y:S01]  /*05c0*/  @P0 VIADD R10, R10, 0x1 ;  /* 0x000000010a0a0836 */ /* 0x000fe20000000000 */
[----:B------:R-:W-:Y:S01]  /*05d0*/  ISETP.NE.AND P0, PT, R11, RZ, PT ;  /* 0x000000ff0b00720c */ /* 0x000fe20003f05270 */
[----:B------:R-:W0:Y:S01]  /*05e0*/  F2I.FTZ.U32.TRUNC.NTZ R3, R14 ;  /* 0x0000000e00037305 */ /* 0x000e22000021f000 */
[----:B------:R-:W1:Y:S01]  /*05f0*/  LDC R7, c[0x0][0x3c0] ;  /* 0x0000f000ff077b82 */ /* 0x000e620000000800 */
[----:B------:R-:W-:-:S04]  /*0600*/  @P1 VIADD R8, R8, 0x1 ;  /* 0x0000000108081836 */ /* 0x000fc80000000000 */
[----:B------:R-:W-:Y:S02]  /*0610*/  @!P3 IADD3 R10, PT, PT, -R10, RZ, RZ ;  /* 0x000000ff0a0ab210 */ /* 0x000fe40007ffe1ff */
[----:B------:R-:W-:Y:S02]  /*0620*/  @!P4 IMAD.MOV R8, RZ, RZ, -R8 ;  /* 0x000000ffff08c224 */ /* 0x000fe400078e0a08 */
[----:B------:R-:W-:-:S03]  /*0630*/  SEL R10, R15, R10, !P0 ;  /* 0x0000000a0f0a7207 */ /* 0x000fc60004000000 */
[----:B------:R-:W-:Y:S02]  /*0640*/  SEL R8, R19, R8, !P0 ;  /* 0x0000000813087207 */ /* 0x000fe40004000000 */
[----:B------:R-:W-:Y:S02]  /*0650*/  IMAD.MOV R21, RZ, RZ, -R10 ;  /* 0x000000ffff157224 */ /* 0x000fe400078e0a0a */
[----:B0-----:R-:W-:Y:S02]  /*0660*/  IMAD.MOV R14, RZ, RZ, -R3 ;  /* 0x000000ffff0e7224 */ /* 0x001fe400078e0a03 */
[----:B------:R-:W-:Y:S02]  /*0670*/  IMAD.MOV R15, RZ, RZ, -R8 ;  /* 0x000000ffff0f7224 */ /* 0x000fe400078e0a08 */
[----:B------:R-:W-:Y:S02]  /*0680*/  IMAD R21, R11, R21, R2 ;  /* 0x000000150b157224 */ /* 0x000fe400078e0202 */
[----:B------:R-:W-:-:S02]  /*0690*/  HFMA2 R2, -RZ, RZ, 0, 0 ;  /* 0x00000000ff027431 */ /* 0x000fc400000001ff */
[----:B------:R-:W-:Y:S02]  /*06a0*/  IMAD R15, R11, R15, R0 ;  /* 0x0000000f0b0f7224 */ /* 0x000fe400078e0200 */
[----:B------:R-:W-:Y:S01]  /*06b0*/  IMAD R11, R14, R13, RZ ;  /* 0x0000000d0e0b7224 */ /* 0x000fe200078e02ff */
[----:B------:R-:W-:Y:S02]  /*06c0*/  IABS R14, R21 ;  /* 0x00000015000e7213 */ /* 0x000fe40000000000 */
[----:B------:R-:W-:Y:S02]  /*06d0*/  IABS R19, R15 ;  /* 0x0000000f00137213 */ /* 0x000fe40000000000 */
[----:B-1----:R-:W-:Y:S01]  /*06e0*/  IABS R20, R7 ;  /* 0x0000000700147213 */ /* 0x002fe20000000000 */
        /* <DEDUP_REMOVED lines=33> */
[----:B------:R-:W-:Y:S02]  /*0900*/  SEL R19, R19, R2, !P0 ;  /* 0x0000000213137207 */ /* 0x000fe40004000000 */
[----:B------:R-:W-:Y:S01]  /*0910*/  MOV R2, RZ ;  /* 0x000000ff00027202 */ /* 0x000fe20000000f00 */
        /* <DEDUP_REMOVED lines=23> */
[-C--:B------:R-:W-:Y:S02]  /*0a90*/  @!P4 IADD3 R21, PT, PT, R21, -R20.reuse, RZ ;  /* 0x800000141515c210 */ /* 0x080fe40007ffe0ff */
[----:B------:R-:W-:Y:S02]  /*0aa0*/  ISETP.GE.U32.AND P5, PT, R15, R20, PT ;  /* 0x000000140f00720c */ /* 0x000fe40003fa6070 */
[----:B------:R-:W0:Y:S01]  /*0ab0*/  LDC.64 R14, c[0x0][0x3a0] ;  /* 0x0000e800ff0e7b82 */ /* 0x000e220000000a00 */
[----:B-1----:R-:W-:Y:S02]  /*0ac0*/  ISETP.NE.U32.AND P0, PT, R2, 0x1, PT ;  /* 0x000000010200780c */ /* 0x002fe40003f05070 */
[----:B------:R-:W-:-:S02]  /*0ad0*/  LOP3.LUT R2, R22, R7, RZ, 0x3c, !PT ;  /* 0x0000000716027212 */ /* 0x000fc400078e3cff */
[----:B------:R-:W-:Y:S02]  /*0ae0*/  ISETP.GE.U32.AND P2, PT, R21, R20, PT ;  /* 0x000000141500720c */ /* 0x000fe40003f46070 */
[----:B------:R-:W-:Y:S01]  /*0af0*/  ISETP.GE.AND P3, PT, R2, RZ, PT ;  /* 0x000000ff0200720c */ /* 0x000fe20003f66270 */
[----:B------:R-:W1:Y:S01]  /*0b00*/  LDC.64 R20, c[0x0][0x3a8] ;  /* 0x0000ea00ff147b82 */ /* 0x000e620000000a00 */
[----:B------:R-:W-:Y:S02]  /*0b10*/  LOP3.LUT R2, R24, R7, RZ, 0x3c, !PT ;  /* 0x0000000718027212 */ /* 0x000fe400078e3cff */
[----:B------:R-:W-:Y:S01]  /*0b20*/  @P5 VIADD R25, R25, 0x1 ;  /* 0x0000000119195836 */ /* 0x000fe20000000000 */
[----:B------:R-:W-:Y:S02]  /*0b30*/  @!P4 IADD3 R23, PT, PT, R23, 0x1, RZ ;  /* 0x000000011717c810 */ /* 0x000fe40007ffe0ff */
[----:B------:R-:W-:Y:S02]  /*0b40*/  ISETP.GE.AND P5, PT, R2, RZ, PT ;  /* 0x000000ff0200720c */ /* 0x000fe40003fa6270 */
[----:B------:R-:W-:-:S02]  /*0b50*/  ISETP.NE.AND P4, PT, R7, RZ, PT ;  /* 0x000000ff0700720c */ /* 0x000fc40003f85270 */
[----:B------:R-:W-:Y:S01]  /*0b60*/  LOP3.LUT R2, RZ, R7, RZ, 0x33, !PT ;  /* 0x00000007ff027212 */ /* 0x000fe200078e33ff */
[----:B------:R-:W-:Y:S01]  /*0b70*/  @P2 VIADD R23, R23, 0x1 ;  /* 0x0000000117172836 */ /* 0x000fe20000000000 */
[----:B------:R-:W-:Y:S01]  /*0b80*/  ISETP.NE.AND.EX P0, PT, R3, RZ, PT, P0 ;  /* 0x000000ff0300720c */ /* 0x000fe20003f05300 */
[----:B------:R-:W-:Y:S01]  /*0b90*/  @!P3 IMAD.MOV R25, RZ, RZ, -R25 ;  /* 0x000000ffff19b224 */ /* 0x000fe200078e0a19 */
[----:B------:R-:W-:Y:S02]  /*0ba0*/  SEL R19, R19, RZ, P1 ;  /* 0x000000ff13137207 */ /* 0x000fe40000800000 */
[----:B------:R-:W-:Y:S02]  /*0bb0*/  SEL R8, R8, RZ, P0 ;  /* 0x000000ff08087207 */ /* 0x000fe40000000000 */
[----:B------:R-:W-:Y:S02]  /*0bc0*/  SEL R25, R2, R25, !P4 ;  /* 0x0000001902197207 */ /* 0x000fe40006000000 */
[----:B0-----:R-:W-:Y:S01]  /*0bd0*/  ISETP.NE.U32.AND P2, PT, R14, 0x1, PT ;  /* 0x000000010e00780c */ /* 0x001fe20003f45070 */
[----:B------:R-:W-:Y:S01]  /*0be0*/  IMAD R8, R8, UR36, RZ ;  /* 0x0000002408087c24 */ /* 0x000fe2000f8e02ff */
[----:B------:R-:W-:Y:S01]  /*0bf0*/  @!P5 IADD3 R23, PT, PT, -R23, RZ, RZ ;  /* 0x000000ff1717d210 */ /* 0x000fe20007ffe1ff */
[----:B------:R-:W-:Y:S01]  /*0c00*/  IMAD.MOV R3, RZ, RZ, -R25 ;  /* 0x000000ffff037224 */ /* 0x000fe200078e0a19 */
[----:B------:R-:W-:Y:S01]  /*0c10*/  ISETP.NE.AND.EX P2, PT, R15, RZ, PT, P2 ;  /* 0x000000ff0f00720c */ /* 0x000fe20003f45320 */
[----:B------:R-:W-:Y:S01]  /*0c20*/  IMAD R8, R11, UR37, R8 ;  /* 0x000000250b087c24 */ /* 0x000fe2000f8e0208 */
[----:B-1----:R-:W-:Y:S01]  /*0c30*/  ISETP.NE.U32.AND P3, PT, R20, 0x1, PT ;  /* 0x000000011400780c */ /* 0x002fe20003f65070 */
[----:B------:R-:W-:Y:S01]  /*0c40*/  IMAD R22, R7, R3, R22 ;  /* 0x0000000307167224 */ /* 0x000fe200078e0216 */
[----:B------:R-:W-:-:S02]  /*0c50*/  SEL R2, R2, R23, !P4 ;  /* 0x0000001702027207 */ /* 0x000fc40006000000 */
[----:B------:R-:W-:Y:S02]  /*0c60*/  SEL R10, R10, RZ, P0 ;  /* 0x000000ff0a0a7207 */ /* 0x000fe40000000000 */
[----:B------:R-:W-:Y:S01]  /*0c70*/  ISETP.NE.AND.EX P0, PT, R21, RZ, PT, P3 ;  /* 0x000000ff1500720c */ /* 0x000fe20003f05330 */
[----:B------:R-:W-:Y:S01]  /*0c80*/  IMAD.MOV R3, RZ, RZ, -R2 ;  /* 0x000000ffff037224 */ /* 0x000fe200078e0a02 */
[----:B------:R-:W-:Y:S01]  /*0c90*/  SEL R25, R25, RZ, P2 ;  /* 0x000000ff19197207 */ /* 0x000fe20001000000 */
[----:B------:R-:W-:Y:S01]  /*0ca0*/  IMAD R10, R10, UR36, RZ ;  /* 0x000000240a0a7c24 */ /* 0x000fe2000f8e02ff */
[----:B------:R-:W-:Y:S01]  /*0cb0*/  SEL R22, R22, RZ, P0 ;  /* 0x000000ff16167207 */ /* 0x000fe20000000000 */
[----:B------:R-:W-:Y:S01]  /*0cc0*/  IMAD R7, R7, R3, R24 ;  /* 0x0000000307077224 */ /* 0x000fe200078e0218 */
[----:B------:R-:W-:Y:S01]  /*0cd0*/  SEL R3, R2, RZ, P2 ;  /* 0x000000ff02037207 */ /* 0x000fe20001000000 */
[----:B------:R-:W-:Y:S01]  /*0ce0*/  IMAD R25, R25, UR38, R8 ;  /* 0x0000002619197c24 */ /* 0x000fe2000f8e0208 */
[----:B------:R-:W-:Y:S01]  /*0cf0*/  SHF.R.S64 R11, RZ, 0x1e, R6 ;  /* 0x0000001eff0b7819 */ /* 0x000fe20000001006 */
[----:B------:R-:W-:Y:S01]  /*0d00*/  IMAD R10, R19, UR37, R10 ;  /* 0x00000025130a7c24 */ /* 0x000fe2000f8e020a */
[----:B------:R-:W-:Y:S01]  /*0d10*/  SEL R7, R7, RZ, P0 ;  /* 0x000000ff07077207 */ /* 0x000fe20000000000 */
[----:B------:R-:W-:-:S02]  /*0d20*/  IMAD R22, R22, UR39, R25 ;  /* 0x0000002716167c24 */ /* 0x000fc4000f8e0219 */
        /* <DEDUP_REMOVED lines=26> */
[----:B------:R-:W-:-:S03]  /*0ed0*/  MOV R11, 0x3bbb989d ;  /* 0x3bbb989d000b7802 */ /* 0x000fc60000000f00 */
        /* <DEDUP_REMOVED lines=16> */
[----:B------:R-:W-:-:S04]  /*0fe0*/  FADD R8, R21, -R8 ;  /* 0x8000000815087221 */ /* 0x000fc80000000000 */
[----:B------:R-:W-:Y:S01]  /*0ff0*/  FFMA.SAT R0, R8, R11, 0.5 ;  /* 0x3f00000008007423 */ /* 0x000fe2000000200b */
[----:B------:R-:W-:-:S03]  /*1000*/  FADD R7, R6, -R7 ;  /* 0x8000000706077221 */ /* 0x000fc60000000000 */
[----:B------:R-:W-:Y:S01]  /*1010*/  FFMA.RM R0, R0, R13, 12582913 ;  /* 0x4b40000100007423 */ /* 0x000fe2000000400d */
[----:B------:R-:W-:-:S03]  /*1020*/  FFMA.SAT R2, R7, R11, 0.5 ;  /* 0x3f00000007027423 */ /* 0x000fc6000000200b */
[----:B------:R-:W-:Y:S01]  /*1030*/  FADD R3, R0, -12583039 ;  /* 0xcb40007f00037421 */ /* 0x000fe20000000000 */
[----:B------:R-:W-:Y:S01]  /*1040*/  FFMA.RM R2, R2, R13, 12582913 ;  /* 0x4b40000102027423 */ /* 0x000fe2000000400d */
[----:B------:R-:W-:Y:S02]  /*1050*/  IMAD.SHL.U32 R0, R0, 0x800000, RZ ;  /* 0x0080000000007824 */ /* 0x000fe400078e00ff */
[----:B------:R-:W-:Y:S01]  /*1060*/  FFMA R3, R8, 1.4426950216293334961, -R3 ;  /* 0x3fb8aa3b08037823 */ /* 0x000fe20000000803 */
[C---:B------:R-:W-:Y:S01]  /*1070*/  FADD R6, R2.reuse, -12583039 ;  /* 0xcb40007f02067421 */ /* 0x040fe20000000000 */
[----:B------:R-:W-:Y:S02]  /*1080*/  SHF.L.U32 R2, R2, 0x17, RZ ;  /* 0x0000001702027819 */ /* 0x000fe400000006ff */
[----:B------:R-:W-:Y:S01]  /*1090*/  FFMA R8, R8, 1.925963033500011079e-08, R3 ;  /* 0x32a5706008087823 */ /* 0x000fe20000000003 */
[----:B------:R-:W-:-:S03]  /*10a0*/  FFMA R6, R7, 1.4426950216293334961, -R6 ;  /* 0x3fb8aa3b07067823 */ /* 0x000fc60000000806 */
[----:B------:R-:W0:Y:S01]  /*10b0*/  MUFU.EX2 R3, R8 ;  /* 0x0000000800037308 */ /* 0x000e220000000800 */
[----:B------:R-:W-:-:S07]  /*10c0*/  FFMA R10, R7, 1.925963033500011079e-08, R6 ;  /* 0x32a57060070a7823 */ /* 0x000fce0000000006 */
        /* <DEDUP_REMOVED lines=20> */
.L_x_5727:
        /* <DEDUP_REMOVED lines=11> */
[----:B------:R-:W-:Y:S05]  /*12c0*/  CALL.REL.NOINC `($__internal_79_$__cuda_sm3x_div_rn_noftz_f32_slowpath) ;  /* 0x0000000800b07944 */ /* 0x000fea0003c00000 */
[----:B------:R-:W-:-:S07]  /*12d0*/  IMAD.MOV.U32 R13, RZ, RZ, R0 ;  /* 0x000000ffff0d7224 */ /* 0x000fce00078e0000 */
.L_x_5706:
[----:B------:R-:W-:Y:S05]  /*12e0*/  BSYNC.RECONVERGENT B1 ;  /* 0x0000000000017941 */ /* 0x000fea0003800200 */
.L_x_5705:
        /* <DEDUP_REMOVED lines=8> */
[----:B------:R-:W-:-:S04]  /*1370*/  LEA R6, P0, R10, UR46, 0x2 ;  /* 0x0000002e0a067c11 */ /* 0x000fc8000f8010ff */
[----:B------:R-:W-:-:S04]  /*1380*/  IADD3 R3, PT, PT, R11, R3, RZ ;  /* 0x000000030b037210 */ /* 0x000fc80007ffe0ff */
        /* <DEDUP_REMOVED lines=9> */
[----:B------:R-:W-:Y:S01]  /*1420*/  IMAD.MOV.U32 R0, RZ, RZ, R2 ;  /* 0x000000ffff007224 */ /* 0x000fe200078e0002 */
[----:B------:R-:W-:Y:S01]  /*1430*/  MOV R8, 0x1460 ;  /* 0x0000146000087802 */ /* 0x000fe20000000f00 */
[----:B------:R-:W-:-:S07]  /*1440*/  IMAD.MOV.U32 R3, RZ, RZ, R21 ;  /* 0x000000ffff037224 */ /* 0x000fce00078e0015 */
[----:B------:R-:W-:Y:S05]  /*1450*/  CALL.REL.NOINC `($__internal_79_$__cuda_sm3x_div_rn_noftz_f32_slowpath) ;  /* 0x00000008004c7944 */ /* 0x000fea0003c00000 */
[----:B------:R-:W-:-:S07]  /*1460*/  MOV R11, R0 ;  /* 0x00000000000b7202 */ /* 0x000fce0000000f00 */
.L_x_5708:
[----:B------:R-:W-:Y:S05]  /*1470*/  BSYNC.RECONVERGENT B1 ;  /* 0x0000000000017941 */ /* 0x000fea0003800200 */
.L_x_5707:
[----:B------:R-:W0:Y:S01]  /*1480*/  LDC.64 R12, c[0x0][0x400] ;  /* 0x00010000ff0c7b82 */ /* 0x000e220000000a00 */
[C---:B------:R-:W-:Y:S02]  /*1490*/  IADD3 R9, P1, PT, R17.reuse, R9, RZ ;  /* 0x0000000911097210 */ /* 0x040fe40007f3e0ff */
        /* <DEDUP_REMOVED lines=11> */
.L_x_5703:
[----:B------:R-:W-:Y:S05]  /*1550*/  EXIT ;  /* 0x000000000000794d */ /* 0x000fea0003800000 */
.L_x_5704:
[----:B------:R-:W-:Y:S01]  /*1560*/  BSSY B1, `(.L_x_5710) ;  /* 0x0000007000017945 */ /* 0x000fe20003800000 */
[----:B------:R-:W-:Y:S01]  /*1570*/  IMAD.MOV.U32 R12, RZ, RZ, 0x8 ;  /* 0x00000008ff0c7424 */ /* 0x000fe200078e00ff */
[----:B------:R-:W-:Y:S01]  /*1580*/  MOV R15, 0xffffffff ;  /* 0xffffffff000f7802 */ /* 0x000fe20000000f00 */
[----:B------:R-:W-:-:S07]  /*1590*/  IMAD.MOV.U32 R11, RZ, RZ, 0x1f ;  /* 0x0000001fff0b7424 */ /* 0x000fce00078e00ff */
[----:B------:R-:W-:Y:S05]  /*15a0*/  WARPSYNC.COLLECTIVE R15, `(.L_x_5711) ;  /* 0x000000000f087348 */ /* 0x000fea0003c00000 */
[----:B------:R0:W1:Y:S02]  /*15b0*/  SHFL.BFLY P6, R14, R13, R12, R11 ;  /* 0x0c00000c0d0e7389 */ /* 0x00006400000c000b */
[----:B01----:R-:W-:Y:S05]  /*15c0*/  ENDCOLLECTIVE ;  /* 0x000000000000791b */ /* 0x003fea0003800000 */
.L_x_5711:
[----:B------:R-:W-:Y:S05]  /*15d0*/  BSYNC B1 ;  /* 0x0000000000017941 */ /* 0x000fea0003800000 */
.L_x_5710:
[----:B------:R-:W-:Y:S01]  /*15e0*/  FMNMX R13, R13, R14, !PT ;  /* 0x0000000e0d0d7209 */ /* 0x000fe20007800000 */
[----:B------:R-:W-:Y:S01]  /*15f0*/  IMAD.MOV.U32 R12, RZ, RZ, 0x4 ;  /* 0x00000004ff0c7424 */ /* 0x000fe200078e00ff */
[----:B------:R-:W-:Y:S01]  /*1600*/  MOV R15, 0xffffffff ;  /* 0xffffffff000f7802 */ /* 0x000fe20000000f00 */
[----:B------:R-:W-:-:S07]  /*1610*/  IMAD.MOV.U32 R11, RZ, RZ, 0x1f ;  /* 0x0000001fff0b7424 */ /* 0x000fce00078e00ff */
[----:B------:R-:W-:Y:S05]  /*1620*/  WARPSYNC.COLLECTIVE R15, `(.L_x_5712) ;  /* 0x000000000f087348 */ /* 0x000fea0003c00000 */
[----:B------:R0:W1:Y:S02]  /*1630*/  SHFL.BFLY P6, R14, R13, R12, R11 ;  /* 0x0c00000c0d0e7389 */ /* 0x00006400000c000b */
[----:B01----:R-:W-:Y:S05]  /*1640*/  ENDCOLLECTIVE ;  /* 0x000000000000791b */ /* 0x003fea0003800000 */
.L_x_5712:
[----:B------:R-:W-:Y:S01]  /*1650*/  IMAD.MOV.U32 R12, RZ, RZ, 0x2 ;  /* 0x00000002ff0c7424 */ /* 0x000fe200078e00ff */
[----:B------:R-:W-:-:S05]  /*1660*/  FMNMX R2, R13, R14, !PT ;  /* 0x0000000e0d027209 */ /* 0x000fca0007800000 */
[----:B------:R-:W-:-:S07]  /*1670*/  IMAD.MOV.U32 R13, RZ, RZ, R2 ;  /* 0x000000ffff0d7224 */ /* 0x000fce00078e0002 */
[----:B------:R-:W-:Y:S05]  /*1680*/  WARPSYNC.COLLECTIVE R15, `(.L_x_5713) ;  /* 0x000000000f087348 */ /* 0x000fea0003c00000 */
[----:B------:R0:W1:Y:S02]  /*1690*/  SHFL.BFLY P6, R14, R13, R12, R11 ;  /* 0x0c00000c0d0e7389 */ /* 0x00006400000c000b */
[----:B01----:R-:W-:Y:S05]  /*16a0*/  ENDCOLLECTIVE ;  /* 0x000000000000791b */ /* 0x003fea0003800000 */
.L_x_5713:
[----:B------:R-:W-:Y:S01]  /*16b0*/  IMAD.MOV.U32 R12, RZ, RZ, 0x1 ;  /* 0x00000001ff0c7424 */ /* 0x000fe200078e00ff */
[----:B------:R-:W-:Y:S01]  /*16c0*/  FMNMX R3, R2, R14, !PT ;  /* 0x0000000e02037209 */ /* 0x000fe20007800000 */
[----:B------:R-:W-:-:S03]  /*16d0*/  HFMA2 R2, -RZ, RZ, 0.96630859375, -0.0022525787353515625 ;  /* 0x3bbb989dff027431 */ /* 0x000fc600000001ff */
[----:B------:R-:W-:-:S07]  /*16e0*/  MOV R13, R3 ;  /* 0x00000003000d7202 */ /* 0x000fce0000000f00 */
[----:B------:R-:W-:Y:S05]  /*16f0*/  WARPSYNC.COLLECTIVE R15, `(.L_x_5714) ;  /* 0x000000000f087348 */ /* 0x000fea0003c00000 */
[----:B------:R0:W1:Y:S02]  /*1700*/  SHFL.BFLY P6, R14, R13, R12, R11 ;  /* 0x0c00000c0d0e7389 */ /* 0x00006400000c000b */
[----:B01----:R-:W-:Y:S05]  /*1710*/  ENDCOLLECTIVE ;  /* 0x000000000000791b */ /* 0x003fea0003800000 */
.L_x_5714:
[----:B------:R-:W-:Y:S01]  /*1720*/  MOV R13, R0 ;  /* 0x00000000000d7202 */ /* 0x000fe20000000f00 */
[----:B------:R-:W-:Y:S02]  /*1730*/  IMAD.MOV.U32 R12, RZ, RZ, 0x8 ;  /* 0x00000008ff0c7424 */ /* 0x000fe400078e00ff */
[----:B------:R-:W-:-:S07]  /*1740*/  IMAD.MOV.U32 R8, RZ, RZ, R14 ;  /* 0x000000ffff087224 */ /* 0x000fce00078e000e */
[----:B------:R-:W-:Y:S05]  /*1750*/  WARPSYNC.COLLECTIVE R15, `(.L_x_5715) ;  /* 0x000000000f087348 */ /* 0x000fea0003c00000 */
[----:B------:R0:W1:Y:S02]  /*1760*/  SHFL.BFLY P6, R14, R13, R12, R11 ;  /* 0x0c00000c0d0e7389 */ /* 0x00006400000c000b */
[----:B01----:R-:W-:Y:S05]  /*1770*/  ENDCOLLECTIVE ;  /* 0x000000000000791b */ /* 0x003fea0003800000 */
.L_x_5715:
[----:B------:R-:W-:Y:S01]  /*1780*/  FMNMX R8, R3, R8, !PT ;  /* 0x0000000803087209 */ /* 0x000fe20007800000 */
[----:B------:R-:W-:-:S04]  /*1790*/  IMAD.MOV.U32 R3, RZ, RZ, 0x437c0000 ;  /* 0x437c0000ff037424 */ /* 0x000fc800078e00ff */
[----:B------:R-:W-:Y:S01]  /*17a0*/  FADD R21, R21, -R8 ;  /* 0x8000000815157221 */ /* 0x000fe20000000000 */
[----:B------:R-:W-:Y:S02]  /*17b0*/  IMAD.MOV.U32 R12, RZ, RZ, 0x4 ;  /* 0x00000004ff0c7424 */ /* 0x000fe400078e00ff */
[----:B------:R-:W-:-:S05]  /*17c0*/  IMAD.MOV.U32 R7, RZ, RZ, R14 ;  /* 0x000000ffff077224 */ /* 0x000fca00078e000e */
[----:B------:R-:W-:Y:S01]  /*17d0*/  FMNMX R7, R0, R7, !PT ;  /* 0x0000000700077209 */ /* 0x000fe20007800000 */
[----:B------:R-:W-:-:S03]  /*17e0*/  FFMA.SAT R0, R21, R2, 0.5 ;  /* 0x3f00000015007423 */ /* 0x000fc60000002002 */
[----:B------:R-:W-:Y:S01]  /*17f0*/  MOV R13, R7 ;  /* 0x00000007000d7202 */ /* 0x000fe20000000f00 */
[----:B------:R-:W-:-:S07]  /*1800*/  FFMA.RM R0, R0, R3, 12582913 ;  /* 0x4b40000100007423 */ /* 0x000fce0000004003 */
[----:B------:R-:W-:Y:S05]  /*1810*/  WARPSYNC.COLLECTIVE R15, `(.L_x_5716) ;  /* 0x000000000f087348 */ /* 0x000fea0003c00000 */
[----:B------:R0:W1:Y:S02]  /*1820*/  SHFL.BFLY P6, R14, R13, R12, R11 ;  /* 0x0c00000c0d0e7389 */ /* 0x00006400000c000b */
[----:B01----:R-:W-:Y:S05]  /*1830*/  ENDCOLLECTIVE ;  /* 0x000000000000791b */ /* 0x003fea0003800000 */
.L_x_5716:
[C---:B------:R-:W-:Y:S01]  /*1840*/  FADD R8, R0.reuse, -12583039 ;  /* 0xcb40007f00087421 */ /* 0x040fe20000000000 */
[----:B------:R-:W-:-:S03]  /*1850*/  IMAD.SHL.U32 R0, R0, 0x800000, RZ ;  /* 0x0080000000007824 */ /* 0x000fc600078e00ff */
[----:B------:R-:W-:-:S04]  /*1860*/  FFMA R8, R21, 1.4426950216293334961, -R8 ;  /* 0x3fb8aa3b15087823 */ /* 0x000fc80000000808 */
[----:B------:R-:W-:Y:S01]  /*1870*/  FFMA R8, R21, 1.925963033500011079e-08, R8 ;  /* 0x32a5706015087823 */ /* 0x000fe20000000008 */
[----:B------:R-:W-:Y:S01]  /*1880*/  MOV R12, 0x2 ;  /* 0x00000002000c7802 */ /* 0x000fe20000000f00 */
[----:B------:R-:W-:-:S05]  /*1890*/  IMAD.MOV.U32 R10, RZ, RZ, R14 ;  /* 0x000000ffff0a7224 */ /* 0x000fca00078e000e */
[----:B------:R-:W-:Y:S02]  /*18a0*/  FMNMX R10, R7, R10, !PT ;  /* 0x0000000a070a7209 */ /* 0x000fe40007800000 */
[----:B------:R0:W1:Y:S03]  /*18b0*/  MUFU.EX2 R7, R8 ;  /* 0x0000000800077308 */ /* 0x0000660000000800 */
[----:B------:R-:W-:-:S07]  /*18c0*/  IMAD.MOV.U32 R13, RZ, RZ, R10 ;  /* 0x000000ffff0d7224 */ /* 0x000fce00078e000a */
[----:B01----:R-:W-:Y:S05]  /*18d0*/  WARPSYNC.COLLECTIVE R15, `(.L_x_5717) ;  /* 0x000000000f087348 */ /* 0x003fea0003c00000 */
[----:B------:R2:W3:Y:S02]  /*18e0*/  SHFL.BFLY P6, R14, R13, R12, R11 ;  /* 0x0c00000c0d0e7389 */ /* 0x0004e400000c000b */
[----:B0123--:R-:W-:Y:S05]  /*18f0*/  ENDCOLLECTIVE ;  /* 0x000000000000791b */ /* 0x00ffea0003800000 */
.L_x_5717:
[----:B------:R-:W-:-:S04]  /*1900*/  FMUL R0, R0, R7 ;  /* 0x0000000700007220 */ /* 0x000fc80000400000 */
[----:B------:R-:W-:Y:S01]  /*1910*/  FADD R7, RZ, R0 ;  /* 0x00000000ff077221 */ /* 0x000fe20000000000 */
[----:B------:R-:W-:Y:S02]  /*1920*/  IMAD.MOV.U32 R12, RZ, RZ, 0x1 ;  /* 0x00000001ff0c7424 */ /* 0x000fe400078e00ff */
[----:B------:R-:W-:-:S05]  /*1930*/  IMAD.MOV.U32 R19, RZ, RZ, R14 ;  /* 0x000000ffff137224 */ /* 0x000fca00078e000e */
[----:B------:R-:W-:-:S04]  /*1940*/  FMNMX R19, R10, R19, !PT ;  /* 0x000000130a137209 */ /* 0x000fc80007800000 */
[----:B------:R-:W-:-:S07]  /*1950*/  MOV R13, R19 ;  /* 0x00000013000d7202 */ /* 0x000fce0000000f00 */
[----:B------:R-:W-:Y:S05]  /*1960*/  WARPSYNC.COLLECTIVE R15, `(.L_x_5718) ;  /* 0x000000000f087348 */ /* 0x000fea0003c00000 */
[----:B------:R0:W1:Y:S02]  /*1970*/  SHFL.BFLY P6, R14, R13, R12, R11 ;  /* 0x0c00000c0d0e7389 */ /* 0x00006400000c000b */
[----:B01----:R-:W-:Y:S05]  /*1980*/  ENDCOLLECTIVE ;  /* 0x000000000000791b */ /* 0x003fea0003800000 */
.L_x_5718:
[----:B------:R-:W-:Y:S01]  /*1990*/  MOV R13, R7 ;  /* 0x00000007000d7202 */ /* 0x000fe20000000f00 */
[----:B------:R-:W-:Y:S02]  /*19a0*/  IMAD.MOV.U32 R12, RZ, RZ, 0x8 ;  /* 0x00000008ff0c7424 */ /* 0x000fe400078e00ff */
[----:B------:R-:W-:-:S07]  /*19b0*/  IMAD.MOV.U32 R20, RZ, RZ, R14 ;  /* 0x000000ffff147224 */ /* 0x000fce00078e000e */
[----:B------:R-:W-:Y:S05]  /*19c0*/  WARPSYNC.COLLECTIVE R15, `(.L_x_5719) ;  /* 0x000000000f087348 */ /* 0x000fea0003c00000 */
[----:B------:R0:W1:Y:S02]  /*19d0*/  SHFL.BFLY P6, R14, R13, R12, R11 ;  /* 0x0c00000c0d0e7389 */ /* 0x00006400000c000b */
[----:B01----:R-:W-:Y:S05]  /*19e0*/  ENDCOLLECTIVE ;  /* 0x000000000000791b */ /* 0x003fea0003800000 */
.L_x_5719:
[----:B------:R-:W-:-:S05]  /*19f0*/  FMNMX R19, R19, R20, !PT ;  /* 0x0000001413137209 */ /* 0x000fca0007800000 */
[----:B------:R-:W-:-:S04]  /*1a00*/  FADD R19, R6, -R19 ;  /* 0x8000001306137221 */ /* 0x000fc80000000000 */
[----:B------:R-:W-:Y:S01]  /*1a10*/  FFMA.SAT R2, R19, R2, 0.5 ;  /* 0x3f00000013027423 */ /* 0x000fe20000002002 */
[----:B------:R-:W-:-:S03]  /*1a20*/  HFMA2 R12, -RZ, RZ, 0, 2.384185791015625e-07 ;  /* 0x00000004ff0c7431 */ /* 0x000fc600000001ff */
[----:B------:R-:W-:-:S04]  /*1a30*/  FFMA.RM R2, R2, R3, 12582913 ;  /* 0x4b40000102027423 */ /* 0x000fc80000004003 */
[C---:B------:R-:W-:Y:S01]  /*1a40*/  FADD R6, R2.reuse, -12583039 ;  /* 0xcb40007f02067421 */ /* 0x040fe20000000000 */
[----:B------:R-:W-:Y:S01]  /*1a50*/  SHF.L.U32 R2, R2, 0x17, RZ ;  /* 0x0000001702027819 */ /* 0x000fe200000006ff */
[----:B------:R-:W-:Y:S02]  /*1a60*/  FADD R8, R7, R14 ;  /* 0x0000000e07087221 */ /* 0x000fe40000000000 */
[C---:B------:R-:W-:Y:S02]  /*1a70*/  FFMA R10, R19.reuse, 1.4426950216293334961, -R6 ;  /* 0x3fb8aa3b130a7823 */ /* 0x040fe40000000806 */
[----:B------:R-:W-:Y:S02]  /*1a80*/  IMAD.MOV.U32 R13, RZ, RZ, R8 ;  /* 0x000000ffff0d7224 */ /* 0x000fe400078e0008 */
[----:B------:R-:W-:-:S07]  /*1a90*/  FFMA R19, R19, 1.925963033500011079e-08, R10 ;  /* 0x32a5706013137823 */ /* 0x000fce000000000a */
[----:B------:R-:W-:Y:S05]  /*1aa0*/  WARPSYNC.COLLECTIVE R15, `(.L_x_5720) ;  /* 0x000000000f087348 */ /* 0x000fea0003c00000 */
[----:B------:R0:W1:Y:S02]  /*1ab0*/  SHFL.BFLY P6, R14, R13, R12, R11 ;  /* 0x0c00000c0d0e7389 */ /* 0x00006400000c000b */
[----:B01----:R-:W-:Y:S05]  /*1ac0*/  ENDCOLLECTIVE ;  /* 0x000000000000791b */ /* 0x003fea0003800000 */
.L_x_5720:
        /* <DEDUP_REMOVED lines=9> */
.L_x_5721:
[----:B------:R-:W-:Y:S02]  /*1b60*/  IMAD.MOV.U32 R12, RZ, RZ, 0x1 ;  /* 0x00000001ff0c7424 */ /* 0x000fe400078e00ff */
[----:B------:R-:W-:-:S04]  /*1b70*/  FADD R7, R6, R14 ;  /* 0x0000000e06077221 */ /* 0x000fc80000000000 */
[----:B------:R-:W-:-:S07]  /*1b80*/  IMAD.MOV.U32 R13, RZ, RZ, R7 ;  /* 0x000000ffff0d7224 */ /* 0x000fce00078e0007 */
[----:B------:R-:W-:Y:S05]  /*1b90*/  WARPSYNC.COLLECTIVE R15, `(.L_x_5722) ;  /* 0x000000000f087348 */ /* 0x000fea0003c00000 */
[----:B------:R0:W1:Y:S02]  /*1ba0*/  SHFL.BFLY P6, R14, R13, R12, R11 ;  /* 0x0c00000c0d0e7389 */ /* 0x00006400000c000b */
[----:B01----:R-:W-:Y:S05]  /*1bb0*/  ENDCOLLECTIVE ;  /* 0x000000000000791b */ /* 0x003fea0003800000 */
.L_x_5722:
[----:B------:R-:W-:Y:S02]  /*1bc0*/  IMAD.MOV.U32 R13, RZ, RZ, R3 ;  /* 0x000000ffff0d7224 */ /* 0x000fe400078e0003 */
[----:B------:R-:W-:Y:S01]  /*1bd0*/  IMAD.MOV.U32 R12, RZ, RZ, 0x8 ;  /* 0x00000008ff0c7424 */ /* 0x000fe200078e00ff */
[----:B------:R-:W-:-:S07]  /*1be0*/  MOV R10, R14 ;  /* 0x0000000e000a7202 */ /* 0x000fce0000000f00 */
[----:B------:R-:W-:Y:S05]  /*1bf0*/  WARPSYNC.COLLECTIVE R15, `(.L_x_5723) ;  /* 0x000000000f087348 */ /* 0x000fea0003c00000 */
[----:B------:R0:W1:Y:S02]  /*1c00*/  SHFL.BFLY P6, R14, R13, R12, R11 ;  /* 0x0c00000c0d0e7389 */ /* 0x00006400000c000b */
[----:B01----:R-:W-:Y:S05]  /*1c10*/  ENDCOLLECTIVE ;  /* 0x000000000000791b */ /* 0x003fea0003800000 */
.L_x_5723:
        /* <DEDUP_REMOVED lines=8> */
.L_x_5724:
[----:B------:R-:W-:Y:S01]  /*1ca0*/  IMAD.MOV.U32 R12, RZ, RZ, 0x2 ;  /* 0x00000002ff0c7424 */ /* 0x000fe200078e00ff */
[----:B------:R-:W-:-:S05]  /*1cb0*/  MOV R20, R14 ;  /* 0x0000000e00147202 */ /* 0x000fca0000000f00 */
[----:B------:R-:W-:-:S04]  /*1cc0*/  FADD R20, R19, R20 ;  /* 0x0000001413147221 */ /* 0x000fc80000000000 */
[----:B------:R-:W-:-:S07]  /*1cd0*/  IMAD.MOV.U32 R13, RZ, RZ, R20 ;  /* 0x000000ffff0d7224 */ /* 0x000fce00078e0014 */
[----:B------:R-:W-:Y:S05]  /*1ce0*/  WARPSYNC.COLLECTIVE R15, `(.L_x_5725) ;  /* 0x000000000f087348 */ /* 0x000fea0003c00000 */
[----:B------:R0:W1:Y:S02]  /*1cf0*/  SHFL.BFLY P6, R14, R13, R12, R11 ;  /* 0x0c00000c0d0e7389 */ /* 0x00006400000c000b */
[----:B01----:R-:W-:Y:S05]  /*1d00*/  ENDCOLLECTIVE ;  /* 0x000000000000791b */ /* 0x003fea0003800000 */
.L_x_5725:
[----:B------:R-:W-:Y:S01]  /*1d10*/  IMAD.MOV.U32 R12, RZ, RZ, 0x1 ;  /* 0x00000001ff0c7424 */ /* 0x000fe200078e00ff */
[----:B------:R-:W-:-:S05]  /*1d20*/  MOV R21, R14 ;  /* 0x0000000e00157202 */ /* 0x000fca0000000f00 */
[----:B------:R-:W-:-:S04]  /*1d30*/  FADD R21, R20, R21 ;  /* 0x0000001514157221 */ /* 0x000fc80000000000 */
[----:B------:R-:W-:-:S07]  /*1d40*/  IMAD.MOV.U32 R13, RZ, RZ, R21 ;  /* 0x000000ffff0d7224 */ /* 0x000fce00078e0015 */
[----:B------:R-:W-:Y:S05]  /*1d50*/  WARPSYNC.COLLECTIVE R15, `(.L_x_5726) ;  /* 0x000000000f087348 */ /* 0x000fea0003c00000 */
[----:B------:R0:W1:Y:S02]  /*1d60*/  SHFL.BFLY P6, R14, R13, R12, R11 ;  /* 0x0c00000c0d0e7389 */ /* 0x00006400000c000b */
[----:B01----:R-:W-:Y:S05]  /*1d70*/  ENDCOLLECTIVE ;  /* 0x000000000000791b */ /* 0x003fea0003800000 */
.L_x_5726:
[----:B------:R-:W-:Y:S05]  /*1d80*/  BRA `(.L_x_5727) ;  /* 0xfffffff400207947 */ /* 0x000fea000383ffff */
        .weak           $__internal_79_$__cuda_sm3x_div_rn_noftz_f32_slowpath
        .type           $__internal_79_$__cuda_sm3x_div_rn_noftz_f32_slowpath,@function
        .size           $__internal_79_$__cuda_sm3x_div_rn_noftz_f32_slowpath,(.L_x_37456 - $__internal_79_$__cuda_sm3x_div_rn_noftz_f32_slowpath)
$__internal_79_$__cuda_sm3x_div_rn_noftz_f32_slowpath:
        /* <DEDUP_REMOVED lines=34> */
.L_x_5729:
        /* <DEDUP_REMOVED lines=51> */
.L_x_5736:
[----:B------:R-:W-:-:S04]  /*22e0*/  LOP3.LUT R0, R0, 0x80000000, RZ, 0xc0, !PT ;  /* 0x8000000000007812 */ /* 0x000fc800078ec0ff */
[----:B------:R-:W-:Y:S01]  /*22f0*/  LOP3.LUT R0, R0, 0x7f800000, RZ, 0xfc, !PT ;  /* 0x7f80000000007812 */ /* 0x000fe200078efcff */
[----:B------:R-:W-:Y:S06]  /*2300*/  BRA `(.L_x_5737) ;  /* 0x0000000000047947 */ /* 0x000fec0003800000 */
.L_x_5735:
[----:B------:R-:W-:-:S07]  /*2310*/  IMAD R0, R13, 0x800000, R0 ;  /* 0x008000000d007824 */ /* 0x000fce00078e0200 */
.L_x_5737:
[----:B------:R-:W-:Y:S05]  /*2320*/  BSYNC.RECONVERGENT B3 ;  /* 0x0000000000037941 */ /* 0x000fea0003800200 */
.L_x_5734:
[----:B------:R-:W-:Y:S05]  /*2330*/  BRA `(.L_x_5738) ;  /* 0x0000000000207947 */ /* 0x000fea0003800000 */
.L_x_5733:
[----:B------:R-:W-:-:S04]  /*2340*/  LOP3.LUT R0, R3, 0x80000000, R0, 0x48, !PT ;  /* 0x8000000003007812 */ /* 0x000fc800078e4800 */
[----:B------:R-:W-:Y:S01]  /*2350*/  LOP3.LUT R0, R0, 0x7f800000, RZ, 0xfc, !PT ;  /* 0x7f80000000007812 */ /* 0x000fe200078efcff */
[----:B------:R-:W-:Y:S06]  /*2360*/  BRA `(.L_x_5738) ;  /* 0x0000000000147947 */ /* 0x000fec0003800000 */
.L_x_5732:
[----:B------:R-:W-:Y:S01]  /*2370*/  LOP3.LUT R0, R3, 0x80000000, R0, 0x48, !PT ;  /* 0x8000000003007812 */ /* 0x000fe200078e4800 */
[----:B------:R-:W-:Y:S06]  /*2380*/  BRA `(.L_x_5738) ;  /* 0x00000000000c7947 */ /* 0x000fec0003800000 */
.L_x_5731:
[----:B------:R-:W0:Y:S01]  /*2390*/  MUFU.RSQ R0, -QNAN ;  /* 0xffc0000000007908 */ /* 0x000e220000001400 */
[----:B------:R-:W-:Y:S05]  /*23a0*/  BRA `(.L_x_5738) ;  /* 0x0000000000047947 */ /* 0x000fea0003800000 */
.L_x_5730:
[----:B------:R-:W-:-:S07]  /*23b0*/  FADD.FTZ R0, R0, R3 ;  /* 0x0000000300007221 */ /* 0x000fce0000010000 */
.L_x_5738:
[----:B------:R-:W-:Y:S05]  /*23c0*/  BSYNC.RECONVERGENT B2 ;  /* 0x0000000000027941 */ /* 0x000fea0003800200 */
.L_x_5728:
[----:B------:R-:W-:Y:S01]  /*23d0*/  MOV R10, R8 ;  /* 0x00000008000a7202 */ /* 0x000fe20000000f00 */
[----:B------:R-:W-:-:S04]  /*23e0*/  IMAD.MOV.U32 R11, RZ, RZ, 0x0 ;  /* 0x00000000ff0b7424 */ /* 0x000fc800078e00ff */
[----:B0-----:R-:W-:Y:S05]  /*23f0*/  RET.REL.NODEC R10 `(_Z15SoftmaxWarpImplI22BroadcastScaleMaskLoadIffbLm4EiE11DirectStoreIffEfLi1ELi1ELi16ELi2ELb0EL9Algorithm0EEvT_T0_ll) ;  /* 0xffffffdc0a007950 */ /* 0x001fea0003c3ffff */
.L_x_5739:
        /* <DEDUP_REMOVED lines=16> */
.L_x_37456:


//--------------------- .text._Z15SoftmaxWarpImplI22BroadcastScaleMaskLoadIffbLm4EiE11DirectStoreIffEfLi1ELi1ELi8ELi1ELb1EL9Algorithm0EEvT_T0_ll --------------------------
	.section	.text._Z15SoftmaxWarpImplI22BroadcastScaleMaskLoadIffbLm4EiE11DirectStoreIffEfLi1ELi1ELi8ELi1ELb1EL9Algorithm0EEvT_T0_ll,"ax",@progbits
	.align	128
        .global         _Z15SoftmaxWarpImplI22BroadcastScaleMaskLoadIffbLm4EiE11DirectStoreIffEfLi1ELi1ELi8ELi1ELb1EL9Algorithm0EEvT_T0_ll
        .type           _Z15SoftmaxWarpImplI22BroadcastScaleMaskLoadIffbLm4EiE11DirectStoreIffEfLi1ELi1ELi8ELi1ELb1EL9Algorithm0EEvT_T0_ll,@function
        .size           _Z15SoftmaxWarpImplI22BroadcastScaleMaskLoadIffbLm4EiE11DirectStoreIffEfLi1ELi1ELi8ELi1ELb1EL9Algorithm0EEvT_T0_ll,(.L_x_37457 - _Z15SoftmaxWarpImplI22BroadcastScaleMaskLoadIffbLm4EiE11DirectStoreIffEfLi1ELi1ELi8ELi1ELb1EL9Algorithm0EEvT_T0_ll)
        .other          _Z15SoftmaxWarpImplI22BroadcastScaleMaskLoadIffbLm4EiE11DirectStoreIffEfLi1ELi1ELi8ELi1ELb1EL9Algorithm0EEvT_T0_ll,@"STO_CUDA_ENTRY STV_DEFAULT"
_Z15SoftmaxWarpImplI22BroadcastScaleMaskLoadIffbLm4EiE11DirectStoreIffEfLi1ELi1ELi8ELi1ELb1EL9Algorithm0EEvT_T0_ll:
.text._Z15SoftmaxWarpImplI22BroadcastScaleMaskLoadIffbLm4EiE11DirectStoreIffEfLi1ELi1ELi8ELi1ELb1EL9Algorithm0EEvT_T0_ll:
        /* <DEDUP_REMOVED lines=29> */
.L_x_5740:
        /* <DEDUP_REMOVED lines=19> */
.L_x_5749:
        /* <DEDUP_REMOVED lines=63> */
[----:B------:R-:W-:-:S05]  /*06f0*/  @P1 IADD3 R12, PT, PT, R12, 0x1, RZ ;  /* 0x000000010c0c1810 */ /* 0x000fca0007ffe0ff */
[----:B------:R-:W-:-:S04]  /*0700*/  IMAD.MOV.U32 R8, RZ, RZ, R12 ;  /* 0x000000ffff087224 */ /* 0x000fc800078e000c */
[----:B------:R-:W-:Y:S01]  /*0710*/  @!P2 IMAD.MOV R8, RZ, RZ, -R8 ;  /* 0x000000ffff08a224 */ /* 0x000fe200078e0a08 */
[----:B------:R-:W-:Y:S01]  /*0720*/  @!P3 LOP3.LUT R8, RZ, R17, RZ, 0x33, !PT ;  /* 0x00000011ff08b212 */ /* 0x000fe200078e33ff */
[----:B0-----:R-:W-:-:S04]  /*0730*/  IMAD.MOV R12, RZ, RZ, -R13 ;  /* 0x000000ffff0c7224 */ /* 0x001fc800078e0a0d */
[----:B------:R-:W-:Y:S02]  /*0740*/  IMAD R15, R12, R21, RZ ;  /* 0x000000150c0f7224 */ /* 0x000fe400078e02ff */
[----:B------:R-:W-:Y:S02]  /*0750*/  HFMA2 R12, -RZ, RZ, 0, 0 ;  /* 0x00000000ff0c7431 */ /* 0x000fe400000001ff */
[----:B------:R-:W-:-:S04]  /*0760*/  IMAD.MOV R23, RZ, RZ, -R8 ;  /* 0x000000ffff177224 */ /* 0x000fc800078e0a08 */
[----:B------:R-:W-:Y:S02]  /*0770*/  IMAD R23, R17, R23, R14 ;  /* 0x0000001711177224 */ /* 0x000fe400078e020e */
[----:B------:R-:W-:-:S03]  /*0780*/  IMAD.HI.U32 R12, R13, R15, R12 ;  /* 0x0000000f0d0c7227 */ /* 0x000fc600078e000c */
[----:B------:R-:W-:Y:S01]  /*0790*/  IABS R24, R23 ;  /* 0x0000001700187213 */ /* 0x000fe20000000000 */
[----:B------:R-:W0:Y:S04]  /*07a0*/  LDC.64 R14, c[0x0][0x398] ;  /* 0x0000e600ff0e7b82 */ /* 0x000e280000000a00 */
        /* <DEDUP_REMOVED lines=43> */
.L_x_5743:
[----:B------:R-:W-:Y:S05]  /*0a60*/  BSYNC.RECONVERGENT B1 ;  /* 0x0000000000017941 */ /* 0x000fea0003800200 */
.L_x_5742:
        /* <DEDUP_REMOVED lines=19> */
[----:B------:R-:W-:-:S05]  /*0ba0*/  FADD R13, RZ, R0 ;  /* 0x00000000ff0d7221 */ /* 0x000fca0000000000 */
[----:B------:R-:W0:Y:S02]  /*0bb0*/  SHFL.BFLY PT, R14, R13, 0x4, 0x1f ;  /* 0x0c801f000d0e7f89 */ /* 0x000e2400000e0000 */
[----:B0-----:R-:W-:-:S05]  /*0bc0*/  FADD R8, R13, R14 ;  /* 0x0000000e0d087221 */ /* 0x001fca0000000000 */
[----:B------:R-:W0:Y:S02]  /*0bd0*/  SHFL.BFLY PT, R14, R8, 0x2, 0x1f ;  /* 0x0c401f00080e7f89 */ /* 0x000e2400000e0000 */
[----:B0-----:R-:W-:-:S05]  /*0be0*/  FADD R21, R8, R14 ;  /* 0x0000000e08157221 */ /* 0x001fca0000000000 */
[----:B------:R0:W0:Y:S02]  /*0bf0*/  SHFL.BFLY PT, R14, R21, 0x1, 0x1f ;  /* 0x0c201f00150e7f89 */ /* 0x00002400000e0000 */
.L_x_5757:
        /* <DEDUP_REMOVED lines=11> */
[----:B-1234-:R-:W-:Y:S05]  /*0cb0*/  CALL.REL.NOINC `($__internal_80_$__cuda_sm3x_div_rn_noftz_f32_slowpath) ;  /* 0x0000000400287944 */ /* 0x01efea0003c00000 */
[----:B------:R-:W-:-:S07]  /*0cc0*/  MOV R21, R0 ;  /* 0x0000000000157202 */ /* 0x000fce0000000f00 */
.L_x_5746:
[----:B------:R-:W-:Y:S05]  /*0cd0*/  BSYNC.RECONVERGENT B1 ;  /* 0x0000000000017941 */ /* 0x000fea0003800200 */
.L_x_5745:
        /* <DEDUP_REMOVED lines=13> */
.L_x_5748:
[----:B------:R-:W-:Y:S05]  /*0db0*/  BSYNC.RECONVERGENT B1 ;  /* 0x0000000000017941 */ /* 0x000fea0003800200 */
.L_x_5747:
[----:B------:R-:W-:-:S04]  /*0dc0*/  IADD3 R10, P0, PT, R20, R10, RZ ;  /* 0x0000000a140a7210 */ /* 0x000fc80007f1e0ff */
[----:B------:R-:W-:Y:S02]  /*0dd0*/  LEA.HI.X.SX32 R9, R20, R9, 0x1, P0 ;  /* 0x0000000914097211 */ /* 0x000fe400000f0eff */
[----:B------:R-:W-:-:S04]  /*0de0*/  ISETP.GE.U32.AND P0, PT, R10, UR46, PT ;  /* 0x0000002e0a007c0c */ /* 0x000fc8000bf06070 */
[----:B------:R-:W-:-:S13]  /*0df0*/  ISETP.GE.AND.EX P0, PT, R9, UR47, PT, P0 ;  /* 0x0000002f09007c0c */ /* 0x000fda000bf06300 */
[----:B------:R-:W-:Y:S05]  /*0e00*/  @!P0 BRA `(.L_x_5749) ;  /* 0xfffffff4003c8947 */ /* 0x000fea000383ffff */
[----:B------:R-:W-:Y:S05]  /*0e10*/  BSYNC B0 ;  /* 0x0000000000007941 */ /* 0x000fea0003800000 */
.L_x_5741:
[----:B------:R-:W-:Y:S05]  /*0e20*/  EXIT ;  /* 0x000000000000794d */ /* 0x000fea0003800000 */
.L_x_5744:
[----:B------:R-:W-:Y:S01]  /*0e30*/  HFMA2 R12, -RZ, RZ, 0, 2.384185791015625e-07 ;  /* 0x00000004ff0c7431 */ /* 0x000fe200000001ff */
[----:B------:R-:W-:Y:S01]  /*0e40*/  BSSY B1, `(.L_x_5750) ;  /* 0x0000006000017945 */ /* 0x000fe20003800000 */
[----:B------:R-:W-:Y:S02]  /*0e50*/  IMAD.MOV.U32 R11, RZ, RZ, 0x1f ;  /* 0x0000001fff0b7424 */ /* 0x000fe400078e00ff */
[----:B------:R-:W-:-:S07]  /*0e60*/  IMAD.MOV.U32 R15, RZ, RZ, -0x1 ;  /* 0xffffffffff0f7424 */ /* 0x000fce00078e00ff */
[----:B-1234-:R-:W-:Y:S05]  /*0e70*/  WARPSYNC.COLLECTIVE R15, `(.L_x_5751) ;  /* 0x000000000f087348 */ /* 0x01efea0003c00000 */
[----:B------:R0:W0:Y:S02]  /*0e80*/  SHFL.BFLY P6, R14, R13, R12, R11 ;  /* 0x0c00000c0d0e7389 */ /* 0x00002400000c000b */
[----:B01234-:R-:W-:Y:S05]  /*0e90*/  ENDCOLLECTIVE ;  /* 0x000000000000791b */ /* 0x01ffea0003800000 */
.L_x_5751:
[----:B------:R-:W-:Y:S05]  /*0ea0*/  BSYNC B1 ;  /* 0x0000000000017941 */ /* 0x000fea0003800000 */
.L_x_5750:
        /* <DEDUP_REMOVED lines=9> */
.L_x_5752:
[----:B------:R-:W-:Y:S01]  /*0f40*/  IMAD.MOV.U32 R12, RZ, RZ, 0x1 ;  /* 0x00000001ff0c7424 */ /* 0x000fe200078e00ff */
[----:B------:R-:W-:-:S05]  /*0f50*/  FMNMX R0, R13, R14, !PT ;  /* 0x0000000e0d007209 */ /* 0x000fca0007800000 */
[----:B------:R-:W-:-:S07]  /*0f60*/  IMAD.MOV.U32 R13, RZ, RZ, R0 ;  /* 0x000000ffff0d7224 */ /* 0x000fce00078e0000 */
[----:B------:R-:W-:Y:S05]  /*0f70*/  WARPSYNC.COLLECTIVE R15, `(.L_x_5753) ;  /* 0x000000000f087348 */ /* 0x000fea0003c00000 */
[----:B------:R0:W1:Y:S02]  /*0f80*/  SHFL.BFLY P6, R14, R13, R12, R11 ;  /* 0x0c00000c0d0e7389 */ /* 0x00006400000c000b */
[----:B01----:R-:W-:Y:S05]  /*0f90*/  ENDCOLLECTIVE ;  /* 0x000000000000791b */ /* 0x003fea0003800000 */
.L_x_5753:
[----:B------:R-:W-:Y:S01]  /*0fa0*/  IMAD.MOV.U32 R12, RZ, RZ, 0x4 ;  /* 0x00000004ff0c7424 */ /* 0x000fe200078e00ff */
[----:B------:R-:W-:-:S05]  /*0fb0*/  FMNMX R0, R0, R14, !PT ;  /* 0x0000000e00007209 */ /* 0x000fca0007800000 */
[----:B------:R-:W-:-:S04]  /*0fc0*/  FADD R0, -R0, R25 ;  /* 0x0000001900007221 */ /* 0x000fc80000000100 */
[----:B------:R-:W-:-:S04]  /*0fd0*/  FFMA.SAT R21, R0, R21, 0.5 ;  /* 0x3f00000000157423 */ /* 0x000fc80000002015 */
[----:B------:R-:W-:-:S04]  /*0fe0*/  FFMA.RM R8, R21, R8, 12582913 ;  /* 0x4b40000115087423 */ /* 0x000fc80000004008 */
[----:B------:R-:W-:-:S04]  /*0ff0*/  FADD R21, R8, -12583039 ;  /* 0xcb40007f08157421 */ /* 0x000fc80000000000 */
[----:B------:R-:W-:-:S04]  /*1000*/  FFMA R21, R0, 1.4426950216293334961, -R21 ;  /* 0x3fb8aa3b00157823 */ /* 0x000fc80000000815 */
[----:B------:R-:W-:Y:S01]  /*1010*/  FFMA R21, R0, 1.925963033500011079e-08, R21 ;  /* 0x32a5706000157823 */ /* 0x000fe20000000015 */
[----:B------:R-:W-:-:S05]  /*1020*/  IMAD.SHL.U32 R0, R8, 0x800000, RZ ;  /* 0x0080000008007824 */ /* 0x000fca00078e00ff */
[----:B------:R-:W0:Y:S02]  /*1030*/  MUFU.EX2 R21, R21 ;  /* 0x0000001500157308 */ /* 0x000e240000000800 */
[----:B0-----:R-:W-:-:S04]  /*1040*/  FMUL R0, R0, R21 ;  /* 0x0000001500007220 */ /* 0x001fc80000400000 */
[----:B------:R-:W-:-:S07]  /*1050*/  FADD R13, RZ, R0 ;  /* 0x00000000ff0d7221 */ /* 0x000fce0000000000 */
[----:B------:R-:W-:Y:S05]  /*1060*/  WARPSYNC.COLLECTIVE R15, `(.L_x_5754) ;  /* 0x000000000f087348 */ /* 0x000fea0003c00000 */
[----:B------:R0:W1:Y:S02]  /*1070*/  SHFL.BFLY P6, R14, R13, R12, R11 ;  /* 0x0c00000c0d0e7389 */ /* 0x00006400000c000b */
[----:B01----:R-:W-:Y:S05]  /*1080*/  ENDCOLLECTIVE ;  /* 0x000000000000791b */ /* 0x003fea0003800000 */
.L_x_5754:
[----:B------:R-:W-:Y:S02]  /*1090*/  IMAD.MOV.U32 R12, RZ, RZ, 0x2 ;  /* 0x00000002ff0c7424 */ /* 0x000fe400078e00ff */
[----:B------:R-:W-:-:S05]  /*10a0*/  FADD R8, R13, R14 ;  /* 0x0000000e0d087221 */ /* 0x000fca0000000000 */
[----:B------:R-:W-:-:S07]  /*10b0*/  MOV R13, R8 ;  /* 0x00000008000d7202 */ /* 0x000fce0000000f00 */
[----:B------:R-:W-:Y:S05]  /*10c0*/  WARPSYNC.COLLECTIVE R15, `(.L_x_5755) ;  /* 0x000000000f087348 */ /* 0x000fea0003c00000 */
[----:B------:R0:W1:Y:S02]  /*10d0*/  SHFL.BFLY P6, R14, R13, R12, R11 ;  /* 0x0c00000c0d0e7389 */ /* 0x00006400000c000b */
[----:B01----:R-:W-:Y:S05]  /*10e0*/  ENDCOLLECTIVE ;  /* 0x000000000000791b */ /* 0x003fea0003800000 */
.L_x_5755:
[----:B------:R-:W-:Y:S02]  /*10f0*/  IMAD.MOV.U32 R12, RZ, RZ, 0x1 ;  /* 0x00000001ff0c7424 */ /* 0x000fe400078e00ff */
[----:B------:R-:W-:-:S04]  /*1100*/  FADD R21, R8, R14 ;  /* 0x0000000e08157221 */ /* 0x000fc80000000000 */
[----:B------:R-:W-:-:S07]  /*1110*/  IMAD.MOV.U32 R13, RZ, RZ, R21 ;  /* 0x000000ffff0d7224 */ /* 0x000fce00078e0015 */
[----:B------:R-:W-:Y:S05]  /*1120*/  WARPSYNC.COLLECTIVE R15, `(.L_x_5756) ;  /* 0x000000000f087348 */ /* 0x000fea0003c00000 */
[----:B------:R0:W1:Y:S02]  /*1130*/  SHFL.BFLY P6, R14, R13, R12, R11 ;  /* 0x0c00000c0d0e7389 */ /* 0x00006400000c000b */
[----:B01----:R-:W-:Y:S05]  /*1140*/  ENDCOLLECTIVE ;  /* 0x000000000000791b */ /* 0x003fea0003800000 */
.L_x_5756:
[----:B------:R-:W-:Y:S05]  /*1150*/  BRA `(.L_x_5757) ;  /* 0xfffffff800a87947 */ /* 0x000fea000383ffff */
        .weak           $__internal_80_$__cuda_sm3x_div_rn_noftz_f32_slowpath
        .type           $__internal_80_$__cuda_sm3x_div_rn_noftz_f32_slowpath,@function
        .size           $__internal_80_$__cuda_sm3x_div_rn_noftz_f32_slowpath,(.L_x_37457 - $__internal_80_$__cuda_sm3x_div_rn_noftz_f32_slowpath)
$__internal_80_$__cuda_sm3x_div_rn_noftz_f32_slowpath:
        /* <DEDUP_REMOVED lines=36> */
.L_x_5759:
        /* <DEDUP_REMOVED lines=51> */
.L_x_5766:
[----:B------:R-:W-:-:S04]  /*16d0*/  LOP3.LUT R0, R0, 0x80000000, RZ, 0xc0, !PT ;  /* 0x8000000000007812 */ /* 0x000fc800078ec0ff */
[----:B------:R-:W-:Y:S01]  /*16e0*/  LOP3.LUT R0, R0, 0x7f800000, RZ, 0xfc, !PT ;  /* 0x7f80000000007812 */ /* 0x000fe200078efcff */
[----:B------:R-:W-:Y:S06]  /*16f0*/  BRA `(.L_x_5767) ;  /* 0x0000000000047947 */ /* 0x000fec0003800000 */
.L_x_5765:
[----:B------:R-:W-:-:S07]  /*1700*/  LEA R0, R13, R0, 0x17 ;  /* 0x000000000d007211 */ /* 0x000fce00078eb8ff */
.L_x_5767:
[----:B------:R-:W-:Y:S05]  /*1710*/  BSYNC.RECONVERGENT B3 ;  /* 0x0000000000037941 */ /* 0x000fea0003800200 */
.L_x_5764:
[----:B------:R-:W-:Y:S05]  /*1720*/  BRA `(.L_x_5768) ;  /* 0x0000000000207947 */ /* 0x000fea0003800000 */
.L_x_5763:
[----:B------:R-:W-:-:S04]  /*1730*/  LOP3.LUT R0, R15, 0x80000000, R14, 0x48, !PT ;  /* 0x800000000f007812 */ /* 0x000fc800078e480e */
[----:B------:R-:W-:Y:S01]  /*1740*/  LOP3.LUT R0, R0, 0x7f800000, RZ, 0xfc, !PT ;  /* 0x7f80000000007812 */ /* 0x000fe200078efcff */
[----:B------:R-:W-:Y:S06]  /*1750*/  BRA `(.L_x_5768) ;  /* 0x0000000000147947 */ /* 0x000fec0003800000 */
.L_x_5762:
[----:B------:R-:W-:Y:S01]  /*1760*/  LOP3.LUT R0, R15, 0x80000000, R14, 0x48, !PT ;  /* 0x800000000f007812 */ /* 0x000fe200078e480e */
[----:B------:R-:W-:Y:S06]  /*1770*/  BRA `(.L_x_5768) ;  /* 0x00000000000c7947 */ /* 0x000fec0003800000 */
.L_x_5761:
[----:B------:R-:W0:Y:S01]  /*1780*/  MUFU.RSQ R0, -QNAN ;  /* 0xffc0000000007908 */ /* 0x000e220000001400 */
[----:B------:R-:W-:Y:S05]  /*1790*/  BRA `(.L_x_5768) ;  /* 0x0000000000047947 */ /* 0x000fea0003800000 */
.L_x_5760:
[----:B------:R-:W-:-:S07]  /*17a0*/  FADD.FTZ R0, R0, R11 ;  /* 0x0000000b00007221 */ /* 0x000fce0000010000 */
.L_x_5768:
[----:B------:R-:W-:Y:S05]  /*17b0*/  BSYNC.RECONVERGENT B2 ;  /* 0x0000000000027941 */ /* 0x000fea0003800200 */
.L_x_5758:
[----:B------:R-:W-:Y:S02]  /*17c0*/  IMAD.MOV.U32 R12, RZ, RZ, R8 ;  /* 0x000000ffff0c7224 */ /* 0x000fe400078e0008 */
[----:B------:R-:W-:-:S04]  /*17d0*/  IMAD.MOV.U32 R13, RZ, RZ, 0x0 ;  /* 0x00000000ff0d7424 */ /* 0x000fc800078e00ff */
[----:B0-----:R-:W-:Y:S05]  /*17e0*/  RET.REL.NODEC R12 `(_Z15SoftmaxWarpImplI22BroadcastScaleMaskLoadIffbLm4EiE11DirectStoreIffEfLi1ELi1ELi8ELi1ELb1EL9Algorithm0EEvT_T0_ll) ;  /* 0xffffffe80c047950 */ /* 0x001fea0003c3ffff */
.L_x_5769:
        /* <DEDUP_REMOVED lines=9> */
.L_x_37457:


//--------------------- .text._Z15SoftmaxWarpImplI22BroadcastScaleMaskLoadIffbLm4EiE11DirectStoreIffEfLi1ELi1ELi8ELi1ELb0EL9Algorithm0EEvT_T0_ll --------------------------
	.section	.text._Z15SoftmaxWarpImplI22BroadcastScaleMaskLoadIffbLm4EiE11DirectStoreIffEfLi1ELi1ELi8ELi1ELb0EL9Algorithm0EEvT_T0_ll,"ax",@progbits
	.align	128
        .global         _Z15SoftmaxWarpImplI22BroadcastScaleMaskLoadIffbLm4EiE11DirectStoreIffEfLi1ELi1ELi8ELi1ELb0EL9Algorithm0EEvT_T0_ll
        .type           _Z15SoftmaxWarpImplI22BroadcastScaleMaskLoadIffbLm4EiE11DirectStoreIffEfLi1ELi1ELi8ELi1ELb0EL9Algorithm0EEvT_T0_ll,@function
        .size           _Z15SoftmaxWarpImplI22BroadcastScaleMaskLoadIffbLm4EiE11DirectStoreIffEfLi1ELi1ELi8ELi1ELb0EL9Algorithm0EEvT_T0_ll,(.L_x_37458 - _Z15SoftmaxWarpImplI22BroadcastScaleMaskLoadIffbLm4EiE11DirectStoreIffEfLi1ELi1ELi8ELi1ELb0EL9Algorithm0EEvT_T0_ll)
        .other          _Z15SoftmaxWarpImplI22BroadcastScaleMaskLoadIffbLm4EiE11DirectStoreIffEfLi1ELi1ELi8ELi1ELb0EL9Algorithm0EEvT_T0_ll,@"STO_CUDA_ENTRY STV_DEFAULT"
_Z15SoftmaxWarpImplI22BroadcastScaleMaskLoadIffbLm4EiE11DirectStoreIffEfLi1ELi1ELi8ELi1ELb0EL9Algorithm0EEvT_T0_ll:
.text._Z15SoftmaxWarpImplI22BroadcastScaleMaskLoadIffbLm4EiE11DirectStoreIffEfLi1ELi1ELi8ELi1ELb0EL9Algorithm0EEvT_T0_ll:
        /* <DEDUP_REMOVED lines=27> */
.L_x_5770:
        /* <DEDUP_REMOVED lines=19> */
.L_x_5775:
        /* <DEDUP_REMOVED lines=136> */
[----:B------:R0:W1:Y:S02]  /*0b60*/  SHFL.BFLY PT, R14, R21, 0x1, 0x1f ;  /* 0x0c201f00150e7f89 */ /* 0x00006400000e0000 */
.L_x_5783:
        /* <DEDUP_REMOVED lines=8> */
[----:B0-----:R-:W-:Y:S01]  /*0bf0*/  FFMA R21, R13, R12, R8 ;  /* 0x0000000c0d157223 */ /* 0x001fe20000000008 */
[----:B--2---:R-:W-:Y:S06]  /*0c00*/  @!P0 BRA `(.L_x_5774) ;  /* 0x00000000000c8947 */ /* 0x004fec0003800000 */
[----:B------:R-:W-:-:S07]  /*0c10*/  MOV R8, 0xc30 ;  /* 0x00000c3000087802 */ /* 0x000fce0000000f00 */
[----:B------:R-:W-:Y:S05]  /*0c20*/  CALL.REL.NOINC `($__internal_81_$__cuda_sm3x_div_rn_noftz_f32_slowpath) ;  /* 0x00000004001c7944 */ /* 0x000fea0003c00000 */
[----:B------:R-:W-:-:S07]  /*0c30*/  MOV R21, R0 ;  /* 0x0000000000157202 */ /* 0x000fce0000000f00 */
.L_x_5774:
[----:B------:R-:W-:Y:S05]  /*0c40*/  BSYNC.RECONVERGENT B1 ;  /* 0x0000000000017941 */ /* 0x000fea0003800200 */
.L_x_5773:
        /* <DEDUP_REMOVED lines=15> */
[----:B0-----:R-:W-:Y:S05]  /*0d40*/  @!P0 BRA `(.L_x_5775) ;  /* 0xfffffff400648947 */ /* 0x001fea000383ffff */
[----:B------:R-:W-:Y:S05]  /*0d50*/  BSYNC B0 ;  /* 0x0000000000007941 */ /* 0x000fea0003800000 */
.L_x_5771:
[----:B------:R-:W-:Y:S05]  /*0d60*/  EXIT ;  /* 0x000000000000794d */ /* 0x000fea0003800000 */
.L_x_5772:
[----:B------:R-:W-:Y:S01]  /*0d70*/  HFMA2 R12, -RZ, RZ, 0, 2.384185791015625e-07 ;  /* 0x00000004ff0c7431 */ /* 0x000fe200000001ff */
[----:B------:R-:W-:Y:S01]  /*0d80*/  BSSY B1, `(.L_x_5776) ;  /* 0x0000006000017945 */ /* 0x000fe20003800000 */
[----:B------:R-:W-:Y:S02]  /*0d90*/  IMAD.MOV.U32 R11, RZ, RZ, 0x1f ;  /* 0x0000001fff0b7424 */ /* 0x000fe400078e00ff */
[----:B------:R-:W-:-:S07]  /*0da0*/  IMAD.MOV.U32 R15, RZ, RZ, -0x1 ;  /* 0xffffffffff0f7424 */ /* 0x000fce00078e00ff */
[----:B------:R-:W-:Y:S05]  /*0db0*/  WARPSYNC.COLLECTIVE R15, `(.L_x_5777) ;  /* 0x000000000f087348 */ /* 0x000fea0003c00000 */
[----:B------:R0:W1:Y:S02]  /*0dc0*/  SHFL.BFLY P6, R14, R13, R12, R11 ;  /* 0x0c00000c0d0e7389 */ /* 0x00006400000c000b */
[----:B01----:R-:W-:Y:S05]  /*0dd0*/  ENDCOLLECTIVE ;  /* 0x000000000000791b */ /* 0x003fea0003800000 */
.L_x_5777:
[----:B------:R-:W-:Y:S05]  /*0de0*/  BSYNC B1 ;  /* 0x0000000000017941 */ /* 0x000fea0003800000 */
.L_x_5776:
        /* <DEDUP_REMOVED lines=9> */
.L_x_5778:
[----:B------:R-:W-:Y:S01]  /*0e80*/  IMAD.MOV.U32 R12, RZ, RZ, 0x1 ;  /* 0x00000001ff0c7424 */ /* 0x000fe200078e00ff */
[----:B------:R-:W-:-:S05]  /*0e90*/  FMNMX R0, R13, R14, !PT ;  /* 0x0000000e0d007209 */ /* 0x000fca0007800000 */
[----:B------:R-:W-:-:S07]  /*0ea0*/  IMAD.MOV.U32 R13, RZ, RZ, R0 ;  /* 0x000000ffff0d7224 */ /* 0x000fce00078e0000 */
[----:B------:R-:W-:Y:S05]  /*0eb0*/  WARPSYNC.COLLECTIVE R15, `(.L_x_5779) ;  /* 0x000000000f087348 */ /* 0x000fea0003c00000 */
[----:B------:R0:W1:Y:S02]  /*0ec0*/  SHFL.BFLY P6, R14, R13, R12, R11 ;  /* 0x0c00000c0d0e7389 */ /* 0x00006400000c000b */
[----:B01----:R-:W-:Y:S05]  /*0ed0*/  ENDCOLLECTIVE ;  /* 0x000000000000791b */ /* 0x003fea0003800000 */
.L_x_5779:
[----:B------:R-:W-:Y:S01]  /*0ee0*/  IMAD.MOV.U32 R12, RZ, RZ, 0x4 ;  /* 0x00000004ff0c7424 */ /* 0x000fe200078e00ff */
[----:B------:R-:W-:-:S05]  /*0ef0*/  FMNMX R0, R0, R14, !PT ;  /* 0x0000000e00007209 */ /* 0x000fca0007800000 */
[----:B------:R-:W-:-:S04]  /*0f00*/  FADD R0, R25, -R0 ;  /* 0x8000000019007221 */ /* 0x000fc80000000000 */
        /* <DEDUP_REMOVED lines=12> */
.L_x_5780:
[----:B------:R-:W-:Y:S02]  /*0fd0*/  IMAD.MOV.U32 R12, RZ, RZ, 0x2 ;  /* 0x00000002ff0c7424 */ /* 0x000fe400078e00ff */
[----:B------:R-:W-:-:S05]  /*0fe0*/  FADD R8, R13, R14 ;  /* 0x0000000e0d087221 */ /* 0x000fca0000000000 */
[----:B------:R-:W-:-:S07]  /*0ff0*/  MOV R13, R8 ;  /* 0x00000008000d7202 */ /* 0x000fce0000000f00 */
[----:B------:R-:W-:Y:S05]  /*1000*/  WARPSYNC.COLLECTIVE R15, `(.L_x_5781) ;  /* 0x000000000f087348 */ /* 0x000fea0003c00000 */
[----:B------:R0:W1:Y:S02]  /*1010*/  SHFL.BFLY P6, R14, R13, R12, R11 ;  /* 0x0c00000c0d0e7389 */ /* 0x00006400000c000b */
[----:B01----:R-:W-:Y:S05]  /*1020*/  ENDCOLLECTIVE ;  /* 0x000000000000791b */ /* 0x003fea0003800000 */
.L_x_5781:
[----:B------:R-:W-:Y:S02]  /*1030*/  IMAD.MOV.U32 R12, RZ, RZ, 0x1 ;  /* 0x00000001ff0c7424 */ /* 0x000fe400078e00ff */
[----:B------:R-:W-:-:S04]  /*1040*/  FADD R21, R8, R14 ;  /* 0x0000000e08157221 */ /* 0x000fc80000000000 */
[----:B------:R-:W-:-:S07]  /*1050*/  IMAD.MOV.U32 R13, RZ, RZ, R21 ;  /* 0x000000ffff0d7224 */ /* 0x000fce00078e0015 */
[----:B------:R-:W-:Y:S05]  /*1060*/  WARPSYNC.COLLECTIVE R15, `(.L_x_5782) ;  /* 0x000000000f087348 */ /* 0x000fea0003c00000 */
[----:B------:R0:W1:Y:S02]  /*1070*/  SHFL.BFLY P6, R14, R13, R12, R11 ;  /* 0x0c00000c0d0e7389 */ /* 0x00006400000c000b */
[----:B01----:R-:W-:Y:S05]  /*1080*/  ENDCOLLECTIVE ;  /* 0x000000000000791b */ /* 0x003fea0003800000 */
.L_x_5782:
[----:B------:R-:W-:Y:S05]  /*1090*/  BRA `(.L_x_5783) ;  /* 0xfffffff800b47947 */ /* 0x000fea000383ffff */
        .weak           $__internal_81_$__cuda_sm3x_div_rn_noftz_f32_slowpath
        .type           $__internal_81_$__cuda_sm3x_div_rn_noftz_f32_slowpath,@function
        .size           $__internal_81_$__cuda_sm3x_div_rn_noftz_f32_slowpath,(.L_x_37458 - $__internal_81_$__cuda_sm3x_div_rn_noftz_f32_slowpath)
$__internal_81_$__cuda_sm3x_div_rn_noftz_f32_slowpath:
        /* <DEDUP_REMOVED lines=36> */
.L_x_5785:
        /* <DEDUP_REMOVED lines=51> */
.L_x_5792:
[----:B------:R-:W-:-:S04]  /*1610*/  LOP3.LUT R0, R0, 0x80000000, RZ, 0xc0, !PT ;  /* 0x8000000000007812 */ /* 0x000fc800078ec0ff */
[----:B------:R-:W-:Y:S01]  /*1620*/  LOP3.LUT R0, R0, 0x7f800000, RZ, 0xfc, !PT ;  /* 0x7f80000000007812 */ /* 0x000fe200078efcff */
[----:B------:R-:W-:Y:S06]  /*1630*/  BRA `(.L_x_5793) ;  /* 0x0000000000047947 */ /* 0x000fec0003800000 */
.L_x_5791:
[----:B------:R-:W-:-:S07]  /*1640*/  LEA R0, R13, R0, 0x17 ;  /* 0x000000000d007211 */ /* 0x000fce00078eb8ff */
.L_x_5793:
[----:B------:R-:W-:Y:S05]  /*1650*/  BSYNC.RECONVERGENT B3 ;  /* 0x0000000000037941 */ /* 0x000fea0003800200 */
.L_x_5790:
[----:B------:R-:W-:Y:S05]  /*1660*/  BRA `(.L_x_5794) ;  /* 0x0000000000207947 */ /* 0x000fea0003800000 */
.L_x_5789:
[----:B------:R-:W-:-:S04]  /*1670*/  LOP3.LUT R0, R15, 0x80000000, R14, 0x48, !PT ;  /* 0x800000000f007812 */ /* 0x000fc800078e480e */
[----:B------:R-:W-:Y:S01]  /*1680*/  LOP3.LUT R0, R0, 0x7f800000, RZ, 0xfc, !PT ;  /* 0x7f80000000007812 */ /* 0x000fe200078efcff */
[----:B------:R-:W-:Y:S06]  /*1690*/  BRA `(.L_x_5794) ;  /* 0x0000000000147947 */ /* 0x000fec0003800000 */
.L_x_5788:
[----:B------:R-:W-:Y:S01]  /*16a0*/  LOP3.LUT R0, R15, 0x80000000, R14, 0x48, !PT ;  /* 0x800000000f007812 */ /* 0x000fe200078e480e */
[----:B------:R-:W-:Y:S06]  /*16b0*/  BRA `(.L_x_5794) ;  /* 0x00000000000c7947 */ /* 0x000fec0003800000 */
.L_x_5787:
[----:B------:R-:W0:Y:S01]  /*16c0*/  MUFU.RSQ R0, -QNAN ;  /* 0xffc0000000007908 */ /* 0x000e220000001400 */
[----:B------:R-:W-:Y:S05]  /*16d0*/  BRA `(.L_x_5794) ;  /* 0x0000000000047947 */ /* 0x000fea0003800000 */
.L_x_5786:
[----:B------:R-:W-:-:S07]  /*16e0*/  FADD.FTZ R0, R0, R11 ;  /* 0x0000000b00007221 */ /* 0x000fce0000010000 */
.L_x_5794:
[----:B------:R-:W-:Y:S05]  /*16f0*/  BSYNC.RECONVERGENT B2 ;  /* 0x0000000000027941 */ /* 0x000fea0003800200 */
.L_x_5784:
[----:B------:R-:W-:Y:S02]  /*1700*/  IMAD.MOV.U32 R12, RZ, RZ, R8 ;  /* 0x000000ffff0c7224 */ /* 0x000fe400078e0008 */
[----:B------:R-:W-:-:S04]  /*1710*/  IMAD.MOV.U32 R13, RZ, RZ, 0x0 ;  /* 0x00000000ff0d7424 */ /* 0x000fc800078e00ff */
[----:B0-----:R-:W-:Y:S05]  /*1720*/  RET.REL.NODEC R12 `(_Z15SoftmaxWarpImplI22BroadcastScaleMaskLoadIffbLm4EiE11DirectStoreIffEfLi1ELi1ELi8ELi1ELb0EL9Algorithm0EEvT_T0_ll) ;  /* 0xffffffe80c347950 */ /* 0x001fea0003c3ffff */
.L_x_5795:
        /* <DEDUP_REMOVED lines=13> */
.L_x_37458:


//--------------------- .text._Z15SoftmaxWarpImplI22BroadcastScaleMaskLoadIffbLm4EiE11DirectStoreIffEfLi1ELi1ELi8ELi2ELb1EL9Algorithm0EEvT_T0_ll --------------------------
	.section	.text._Z15SoftmaxWarpImplI22BroadcastScaleMaskLoadIffbLm4EiE11DirectStoreIffEfLi1ELi1ELi8ELi2ELb1EL9Algorithm0EEvT_T0_ll,"ax",@progbits
	.align	128
        .global         _Z15SoftmaxWarpImplI22BroadcastScaleMaskLoadIffbLm4EiE11DirectStoreIffEfLi1ELi1ELi8ELi2ELb1EL9Algorithm0EEvT_T0_ll
        .type           _Z15SoftmaxWarpImplI22BroadcastScaleMaskLoadIffbLm4EiE11DirectStoreIffEfLi1ELi1ELi8ELi2ELb1EL9Algorithm0EEvT_T0_ll,@function
        .size           _Z15SoftmaxWarpImplI22BroadcastScaleMaskLoadIffbLm4EiE11DirectStoreIffEfLi1ELi1ELi8ELi2ELb1EL9Algorithm0EEvT_T0_ll,(.L_x_37459 - _Z15SoftmaxWarpImplI22BroadcastScaleMaskLoadIffbLm4EiE11DirectStoreIffEfLi1ELi1ELi8ELi2ELb1EL9Algorithm0EEvT_T0_ll)
        .other          _Z15SoftmaxWarpImplI22BroadcastScaleMaskLoadIffbLm4EiE11DirectStoreIffEfLi1ELi1ELi8ELi2ELb1EL9Algorithm0EEvT_T0_ll,@"STO_CUDA_ENTRY STV_DEFAULT"
_Z15SoftmaxWarpImplI22BroadcastScaleMaskLoadIffbLm4EiE11DirectStoreIffEfLi1ELi1ELi8ELi2ELb1EL9Algorithm0EEvT_T0_ll:
.text._Z15SoftmaxWarpImplI22BroadcastScaleMaskLoadIffbLm4EiE11DirectStoreIffEfLi1ELi1ELi8ELi2ELb1EL9Algorithm0EEvT_T0_ll:
        /* <DEDUP_REMOVED lines=29> */
.L_x_5796:
        /* <DEDUP_REMOVED lines=20> */
.L_x_5811:
[----:B-1----:R-:W1:Y:S01]  /*0310*/  LDC.64 R2, c[0x0][0x3a0] ;  /* 0x0000e800ff027b82 */ /* 0x002e620000000a00 */
        /* <DEDUP_REMOVED lines=27> */
[----:B---3--:R-:W-:Y:S01]  /*04d0*/  IABS R22, R17 ;  /* 0x0000001100167213 */ /* 0x008fe20000000000 */
[----:B-1----:R-:W1:Y:S03]  /*04e0*/  MUFU.RCP R15, R15 ;  /* 0x0000000f000f7308 */ /* 0x002e660000001000 */
        /* <DEDUP_REMOVED lines=15> */
[----:B------:R-:W-:-:S04]  /*05e0*/  IMAD R23, R14, R11, RZ ;  /* 0x0000000b0e177224 */ /* 0x000fc800078e02ff */
        /* <DEDUP_REMOVED lines=18> */
[----:B------:R-:W-:Y:S02]  /*0710*/  @P1 VIADD R12, R12, 0x1 ;  /* 0x000000010c0c1836 */ /* 0x000fe40000000000 */
[----:B-1----:R-:W-:-:S03]  /*0720*/  IMAD.MOV R23, RZ, RZ, -R13 ;  /* 0x000000ffff177224 */ /* 0x002fc600078e0a0d */
[----:B------:R-:W-:Y:S01]  /*0730*/  MOV R11, R12 ;  /* 0x0000000c000b7202 */ /* 0x000fe20000000f00 */
[----:B------:R-:W-:-:S04]  /*0740*/  HFMA2 R12, -RZ, RZ, 0, 0 ;  /* 0x00000000ff0c7431 */ /* 0x000fc800000001ff */
[----:B------:R-:W-:Y:S01]  /*0750*/  @!P3 IMAD.MOV R11, RZ, RZ, -R11 ;  /* 0x000000ffff0bb224 */ /* 0x000fe200078e0a0b */
[----:B------:R-:W-:-:S05]  /*0760*/  @!P2 LOP3.LUT R11, RZ, R16, RZ, 0x33, !PT ;  /* 0x00000010ff0ba212 */ /* 0x000fca00078e33ff */
[----:B------:R-:W-:-:S04]  /*0770*/  IMAD.MOV R24, RZ, RZ, -R11 ;  /* 0x000000ffff187224 */ /* 0x000fc800078e0a0b */
[----:B------:R-:W-:Y:S02]  /*0780*/  IMAD R24, R16, R24, R15 ;  /* 0x0000001810187224 */ /* 0x000fe400078e020f */
[----:B------:R-:W-:-:S03]  /*0790*/  IMAD R15, R23, R22, RZ ;  /* 0x00000016170f7224 */ /* 0x000fc600078e02ff */
        /* <DEDUP_REMOVED lines=9> */
[----:B-1----:R-:W-:Y:S01]  /*0830*/  ISETP.NE.U32.AND P2, PT, R12, 0x1, PT ;  /* 0x000000010c00780c */ /* 0x002fe20003f45070 */
[----:B------:R-:W-:Y:S01]  /*0840*/  @!P3 VIADD R23, R23, 0x1 ;  /* 0x000000011717b836 */ /* 0x000fe20000000000 */
[----:B------:R-:W-:Y:S02]  /*0850*/  LOP3.LUT R12, R24, R17, RZ, 0x3c, !PT ;  /* 0x00000011180c7212 */ /* 0x000fe400078e3cff */
[----:B------:R-:W-:Y:S02]  /*0860*/  ISETP.GE.U32.AND P1, PT, R25, R22, PT ;  /* 0x000000161900720c */ /* 0x000fe40003f26070 */
[----:B------:R-:W-:Y:S02]  /*0870*/  ISETP.GE.AND P4, PT, R12, RZ, PT ;  /* 0x000000ff0c00720c */ /* 0x000fe40003f86270 */
[----:B------:R-:W-:Y:S02]  /*0880*/  ISETP.NE.AND P3, PT, R17, RZ, PT ;  /* 0x000000ff1100720c */ /* 0x000fe40003f65270 */
[----:B------:R-:W-:-:S02]  /*0890*/  ISETP.NE.AND.EX P2, PT, R13, RZ, PT, P2 ;  /* 0x000000ff0d00720c */ /* 0x000fc40003f45320 */
[----:B------:R-:W-:Y:S02]  /*08a0*/  SHF.R.S64 R22, RZ, 0x1e, R0 ;  /* 0x0000001eff167819 */ /* 0x000fe40000001000 */
[----:B------:R-:W-:-:S03]  /*08b0*/  SEL R6, R6, RZ, P2 ;  /* 0x000000ff06067207 */ /* 0x000fc60001000000 */
[----:B------:R-:W-:Y:S02]  /*08c0*/  @P1 IADD3 R23, PT, PT, R23, 0x1, RZ ;  /* 0x0000000117171810 */ /* 0x000fe40007ffe0ff */
[----:B--2---:R-:W-:Y:S01]  /*08d0*/  ISETP.NE.U32.AND P1, PT, R14, 0x1, PT ;  /* 0x000000010e00780c */ /* 0x004fe20003f25070 */
[----:B------:R-:W-:Y:S02]  /*08e0*/  IMAD R6, R6, UR36, RZ ;  /* 0x0000002406067c24 */ /* 0x000fe4000f8e02ff */
[----:B------:R-:W-:Y:S01]  /*08f0*/  @!P4 IMAD.MOV R23, RZ, RZ, -R23 ;  /* 0x000000ffff17c224 */ /* 0x000fe200078e0a17 */
[----:B------:R-:W-:Y:S02]  /*0900*/  @!P3 LOP3.LUT R23, RZ, R17, RZ, 0x33, !PT ;  /* 0x00000011ff17b212 */ /* 0x000fe400078e33ff */
[----:B------:R-:W-:Y:S02]  /*0910*/  ISETP.NE.AND.EX P1, PT, R15, RZ, PT, P1 ;  /* 0x000000ff0f00720c */ /* 0x000fe40003f25310 */
[----:B------:R-:W-:Y:S01]  /*0920*/  ISETP.NE.U32.AND P4, PT, R2, 0x1, PT ;  /* 0x000000010200780c */ /* 0x000fe20003f85070 */
[----:B------:R-:W-:Y:S01]  /*0930*/  IMAD.MOV R12, RZ, RZ, -R23 ;  /* 0x000000ffff0c7224 */ /* 0x000fe200078e0a17 */
[----:B0-----:R-:W-:-:S02]  /*0940*/  ISETP.NE.U32.AND P3, PT, R4, 0x1, PT ;  /* 0x000000010400780c */ /* 0x001fc40003f65070 */
        /* <DEDUP_REMOVED lines=19> */
.L_x_5799:
[----:B------:R-:W-:Y:S05]  /*0a80*/  BSYNC.RECONVERGENT B1 ;  /* 0x0000000000017941 */ /* 0x000fea0003800200 */
.L_x_5798:
[----:B------:R-:W-:Y:S01]  /*0a90*/  BSSY.RECONVERGENT B1, `(.L_x_5800) ;  /* 0x0000076000017945 */ /* 0x000fe20003800200 */
[----:B------:R-:W-:Y:S01]  /*0aa0*/  IMAD.MOV.U32 R22, RZ, RZ, -0x800000 ;  /* 0xff800000ff167424 */ /* 0x000fe200078e00ff */
[----:B------:R-:W-:Y:S02]  /*0ab0*/  MOV R23, 0xff800000 ;  /* 0xff80000000177802 */ /* 0x000fe40000000f00 */
[----:B------:R-:W-:Y:S05]  /*0ac0*/  @P0 BRA `(.L_x_5801) ;  /* 0x0000000400c80947 */ /* 0x000fea0003800000 */
[----:B-1----:R-:W-:Y:S01]  /*0ad0*/  IABS R11, R7 ;  /* 0x00000007000b7213 */ /* 0x002fe20000000000 */
[----:B----4-:R-:W-:Y:S01]  /*0ae0*/  IMAD R23, R21, UR52, R18 ;  /* 0x0000003415177c24 */ /* 0x010fe2000f8e0212 */
[----:B---3--:R-:W-:Y:S02]  /*0af0*/  IABS R24, R17 ;  /* 0x0000001100187213 */ /* 0x008fe40000000000 */
[----:B------:R-:W1:Y:S01]  /*0b00*/  I2F.RP R12, R11 ;  /* 0x0000000b000c7306 */ /* 0x000e620000209400 */
[----:B------:R-:W-:Y:S01]  /*0b10*/  IMAD.IADD R0, R10, 0x1, R23 ;  /* 0x000000010a007824 */ /* 0x000fe200078e0217 */
[----:B------:R-:W-:Y:S02]  /*0b20*/  ISETP.NE.AND P4, PT, R17, RZ, PT ;  /* 0x000000ff1100720c */ /* 0x000fe40003f85270 */
[----:B------:R-:W-:Y:S02]  /*0b30*/  R2UR UR6, R8 ;  /* 0x00000000080672ca */ /* 0x000fe400000e0000 */
[----:B------:R-:W-:-:S02]  /*0b40*/  R2UR UR7, R9 ;  /* 0x00000000090772ca */ /* 0x000fc400000e0000 */
        /* <DEDUP_REMOVED lines=8> */
[----:B------:R-:W-:Y:S01]  /*0bd0*/  IMAD R23, R22, R11, RZ ;  /* 0x0000000b16177224 */ /* 0x000fe200078e02ff */
[----:B------:R-:W-:-:S03]  /*0be0*/  IABS R22, R0 ;  /* 0x0000000000167213 */ /* 0x000fc60000000000 */
[----:B------:R-:W-:-:S06]  /*0bf0*/  IMAD.HI.U32 R23, R15, R23, R14 ;  /* 0x000000170f177227 */ /* 0x000fcc00078e000e */
[----:B------:R-:W-:Y:S02]  /*0c00*/  IMAD.HI.U32 R14, R23, R22, RZ ;  /* 0x00000016170e7227 */ /* 0x000fe400078e00ff */
[----:B------:R-:W1:Y:S02]  /*0c10*/  I2F.RP R23, R12 ;  /* 0x0000000c00177306 */ /* 0x000e640000209400 */
[----:B------:R-:W-:-:S04]  /*0c20*/  IMAD.MOV R15, RZ, RZ, -R14 ;  /* 0x000000ffff0f7224 */ /* 0x000fc800078e0a0e */
        /* <DEDUP_REMOVED lines=8> */
[----:B-1----:R-:W-:-:S03]  /*0cb0*/  VIADD R15, R23, 0xffffffe ;  /* 0x0ffffffe170f7836 */ /* 0x002fc60000000000 */
[----:B------:R-:W-:-:S03]  /*0cc0*/  ISETP.GE.AND P3, PT, R11, RZ, PT ;  /* 0x000000ff0b00720c */ /* 0x000fc60003f66270 */
[----:B------:R-:W1:Y:S04]  /*0cd0*/  F2I.FTZ.U32.TRUNC.NTZ R15, R15 ;  /* 0x0000000f000f7305 */ /* 0x000e68000021f000 */
[----:B------:R-:W-:-:S04]  /*0ce0*/  @P1 VIADD R14, R14, 0x1 ;  /* 0x000000010e0e1836 */ /* 0x000fc80000000000 */
[----:B------:R-:W-:Y:S01]  /*0cf0*/  IMAD.MOV.U32 R11, RZ, RZ, R14 ;  /* 0x000000ffff0b7224 */ /* 0x000fe200078e000e */
[----:B------:R-:W-:-:S04]  /*0d00*/  MOV R14, RZ ;  /* 0x000000ff000e7202 */ /* 0x000fc80000000f00 */
        /* <DEDUP_REMOVED lines=34> */
[----:B------:R-:W-:Y:S02]  /*0f30*/  IABS R23, R24 ;  /* 0x0000001800177213 */ /* 0x000fe40000000000 */
[----:B------:R-:W-:-:S03]  /*0f40*/  LOP3.LUT R26, R24, R17, RZ, 0x3c, !PT ;  /* 0x00000011181a7212 */ /* 0x000fc600078e3cff */
[----:B------:R-:W-:Y:S01]  /*0f50*/  IMAD.HI.U32 R25, R14, R23, RZ ;  /* 0x000000170e197227 */ /* 0x000fe200078e00ff */
[----:B------:R-:W-:-:S03]  /*0f60*/  ISETP.GE.AND P1, PT, R26, RZ, PT ;  /* 0x000000ff1a00720c */ /* 0x000fc60003f26270 */
        /* <DEDUP_REMOVED lines=8> */
[----:B-1----:R-:W-:-:S04]  /*0ff0*/  ISETP.NE.U32.AND P3, PT, R14, 0x1, PT ;  /* 0x000000010e00780c */ /* 0x002fc80003f65070 */
[----:B------:R-:W-:-:S04]  /*1000*/  ISETP.NE.AND.EX P3, PT, R15, RZ, PT, P3 ;  /* 0x000000ff0f00720c */ /* 0x000fc80003f65330 */
[----:B------:R-:W-:Y:S02]  /*1010*/  SEL R11, R11, RZ, P3 ;  /* 0x000000ff0b0b7207 */ /* 0x000fe40001800000 */
[----:B------:R-:W-:Y:S01]  /*1020*/  @P2 VIADD R25, R25, 0x1 ;  /* 0x0000000119192836 */ /* 0x000fe20000000000 */
[----:B0-----:R-:W-:Y:S02]  /*1030*/  ISETP.NE.U32.AND P3, PT, R4, 0x1, PT ;  /* 0x000000010400780c */ /* 0x001fe40003f65070 */
[----:B------:R-:W-:Y:S01]  /*1040*/  IMAD R11, R11, UR36, RZ ;  /* 0x000000240b0b7c24 */ /* 0x000fe2000f8e02ff */
[----:B------:R-:W-:Y:S01]  /*1050*/  SHF.R.S64 R4, RZ, 0x1e, R0 ;  /* 0x0000001eff047819 */ /* 0x000fe20000001000 */
[----:B------:R-:W-:Y:S01]  /*1060*/  @!P1 IMAD.MOV R25, RZ, RZ, -R25 ;  /* 0x000000ffff199224 */ /* 0x000fe200078e0a19 */
[----:B------:R-:W-:Y:S02]  /*1070*/  @!P4 LOP3.LUT R25, RZ, R17, RZ, 0x33, !PT ;  /* 0x00000011ff19c212 */ /* 0x000fe400078e33ff */
[----:B------:R-:W-:-:S02]  /*1080*/  ISETP.NE.U32.AND P1, PT, R2, 0x1, PT ;  /* 0x000000010200780c */ /* 0x000fc40003f25070 */
[----:B------:R-:W-:Y:S02]  /*1090*/  IADD3 R2, PT, PT, -R25, RZ, RZ ;  /* 0x000000ff19027210 */ /* 0x000fe40007ffe1ff */
[----:B------:R-:W-:Y:S02]  /*10a0*/  ISETP.NE.AND.EX P1, PT, R3, RZ, PT, P1 ;  /* 0x000000ff0300720c */ /* 0x000fe40003f25310 */
[----:B--2---:R-:W-:Y:S01]  /*10b0*/  ISETP.NE.U32.AND P2, PT, R22, 0x1, PT ;  /* 0x000000011600780c */ /* 0x004fe20003f45070 */
[----:B------:R-:W-:Y:S01]  /*10c0*/  IMAD R24, R17, R2, R24 ;  /* 0x0000000211187224 */ /* 0x000fe200078e0218 */
[----:B------:R-:W-:Y:S02]  /*10d0*/  ISETP.NE.AND.EX P3, PT, R5, RZ, PT, P3 ;  /* 0x000000ff0500720c */ /* 0x000fe40003f65330 */
[----:B------:R-:W-:Y:S02]  /*10e0*/  ISETP.NE.AND.EX P2, PT, R23, RZ, PT, P2 ;  /* 0x000000ff1700720c */ /* 0x000fe40003f45320 */
[----:B------:R-:W-:-:S02]  /*10f0*/  SEL R25, R25, RZ, P1 ;  /* 0x000000ff19197207 */ /* 0x000fc40000800000 */
[----:B------:R-:W-:Y:S02]  /*1100*/  SEL R12, R12, RZ, P2 ;  /* 0x000000ff0c0c7207 */ /* 0x000fe40001000000 */
[----:B------:R-:W-:-:S03]  /*1110*/  SEL R24, R24, RZ, P3 ;  /* 0x000000ff18187207 */ /* 0x000fc60001800000 */
        /* <DEDUP_REMOVED lines=13> */
.L_x_5801:
[----:B------:R-:W-:Y:S05]  /*11f0*/  BSYNC.RECONVERGENT B1 ;  /* 0x0000000000017941 */ /* 0x000fea0003800200 */
.L_x_5800:
[----:B------:R-:W-:-:S03]  /*1200*/  UMOV UR4, 0xffffffff ;  /* 0xffffffff00047882 */ /* 0x000fc60000000000 */
[----:B------:R-:W-:Y:S05]  /*1210*/  BRA.DIV UR4, `(.L_x_5802) ;  /* 0x0000000604b07947 */ /* 0x000fea000b800000 */
[----:B------:R-:W5:Y:S01]  /*1220*/  SHFL.BFLY PT, R14, R13, 0x4, 0x1f ;  /* 0x0c801f000d0e7f89 */ /* 0x000f6200000e0000 */
[----:B------:R-:W-:Y:S02]  /*1230*/  IMAD.MOV.U32 R12, RZ, RZ, 0x3bbb989d ;  /* 0x3bbb989dff0c7424 */ /* 0x000fe400078e00ff */
[----:B------:R-:W-:Y:S01]  /*1240*/  IMAD.MOV.U32 R11, RZ, RZ, 0x437c0000 ;  /* 0x437c0000ff0b7424 */ /* 0x000fe200078e00ff */
[----:B------:R-:W1:Y:S01]  /*1250*/  SHFL.BFLY PT, R0, R23, 0x4, 0x1f ;  /* 0x0c801f0017007f89 */ /* 0x000e6200000e0000 */
[----:B-----5:R-:W-:Y:S02]  /*1260*/  FMNMX R13, R14, R13, !PT ;  /* 0x0000000d0e0d7209 */ /* 0x020fe40007800000 */
[----:B-1----:R-:W-:-:S03]  /*1270*/  FMNMX R0, R0, R23, !PT ;  /* 0x0000001700007209 */ /* 0x002fc60007800000 */
[----:B------:R-:W1:Y:S04]  /*1280*/  SHFL.BFLY PT, R14, R13, 0x2, 0x1f ;  /* 0x0c401f000d0e7f89 */ /* 0x000e6800000e0000 */
[----:B0-----:R-:W0:Y:S01]  /*1290*/  SHFL.BFLY PT, R5, R0, 0x2, 0x1f ;  /* 0x0c401f0000057f89 */ /* 0x001e2200000e0000 */
[----:B-1----:R-:W-:Y:S02]  /*12a0*/  FMNMX R2, R13, R14, !PT ;  /* 0x0000000e0d027209 */ /* 0x002fe40007800000 */
[----:B0-----:R-:W-:-:S03]  /*12b0*/  FMNMX R4, R0, R5, !PT ;  /* 0x0000000500047209 */ /* 0x001fc60007800000 */
[----:B------:R-:W0:Y:S04]  /*12c0*/  SHFL.BFLY PT, R3, R2, 0x1, 0x1f ;  /* 0x0c201f0002037f89 */ /* 0x000e2800000e0000 */
[----:B------:R-:W1:Y:S01]  /*12d0*/  SHFL.BFLY PT, R5, R4, 0x1, 0x1f ;  /* 0x0c201f0004057f89 */ /* 0x000e6200000e0000 */
[----:B0-----:R-:W-:Y:S02]  /*12e0*/  FMNMX R3, R2, R3, !PT ;  /* 0x0000000302037209 */ /* 0x001fe40007800000 */
[----:B-1----:R-:W-:-:S03]  /*12f0*/  FMNMX R5, R4, R5, !PT ;  /* 0x0000000504057209 */ /* 0x002fc60007800000 */
[----:B------:R-:W-:-:S04]  /*1300*/  FADD R3, -R3, R6 ;  /* 0x0000000603037221 */ /* 0x000fc80000000100 */
[----:B------:R-:W-:Y:S01]  /*1310*/  FFMA.SAT R6, R3, R12, 0.5 ;  /* 0x3f00000003067423 */ /* 0x000fe2000000200c */
[----:B------:R-:W-:-:S03]  /*1320*/  FADD R5, -R5, R22 ;  /* 0x0000001605057221 */ /* 0x000fc60000000100 */
[----:B------:R-:W-:Y:S01]  /*1330*/  FFMA.RM R6, R6, R11, 12582913 ;  /* 0x4b40000106067423 */ /* 0x000fe2000000400b */
[----:B------:R-:W-:-:S03]  /*1340*/  FFMA.SAT R2, R5, R12, 0.5 ;  /* 0x3f00000005027423 */ /* 0x000fc6000000200c */
[----:B------:R-:W-:Y:S01]  /*1350*/  FADD R0, R6, -12583039 ;  /* 0xcb40007f06007421 */ /* 0x000fe20000000000 */
[----:B------:R-:W-:-:S03]  /*1360*/  FFMA.RM R2, R2, R11, 12582913 ;  /* 0x4b40000102027423 */ /* 0x000fc6000000400b */
[C---:B------:R-:W-:Y:S01]  /*1370*/  FFMA R0, R3.reuse, 1.4426950216293334961, -R0 ;  /* 0x3fb8aa3b03007823 */ /* 0x040fe20000000800 */
[C---:B------:R-:W-:Y:S01]  /*1380*/  FADD R12, R2.reuse, -12583039 ;  /* 0xcb40007f020c7421 */ /* 0x040fe20000000000 */
[----:B------:R-:W-:Y:S02]  /*1390*/  IMAD.SHL.U32 R2, R2, 0x800000, RZ ;  /* 0x0080000002027824 */ /* 0x000fe400078e00ff */
[----:B------:R-:W-:Y:S01]  /*13a0*/  FFMA R4, R3, 1.925963033500011079e-08, R0 ;  /* 0x32a5706003047823 */ /* 0x000fe20000000000 */
[C---:B------:R-:W-:Y:S01]  /*13b0*/  FFMA R12, R5.reuse, 1.4426950216293334961, -R12 ;  /* 0x3fb8aa3b050c7823 */ /* 0x040fe2000000080c */
[----:B------:R-:W-:Y:S02]  /*13c0*/  SHF.L.U32 R0, R6, 0x17, RZ ;  /* 0x0000001706007819 */ /* 0x000fe400000006ff */
        /* <DEDUP_REMOVED lines=18> */
.L_x_5825:
[----:B------:R-:W0:Y:S01]  /*14f0*/  MUFU.RCP R4, R3 ;  /* 0x0000000300047308 */ /* 0x000e220000001000 */
[----:B------:R-:W-:Y:S01]  /*1500*/  BSSY.RECONVERGENT B1, `(.L_x_5803) ;  /* 0x000000c000017945 */ /* 0x000fe20003800200 */
[----:B-1----:R-:W-:-:S06]  /*1510*/  FADD R23, R23, R14 ;  /* 0x0000000e17177221 */ /* 0x002fcc0000000000 */
        /* <DEDUP_REMOVED lines=8> */
[----:B--234-:R-:W-:Y:S05]  /*15a0*/  CALL.REL.NOINC `($__internal_82_$__cuda_sm3x_div_rn_noftz_f32_slowpath) ;  /* 0x0000000800707944 */ /* 0x01cfea0003c00000 */
[----:B------:R-:W-:-:S07]  /*15b0*/  IMAD.MOV.U32 R15, RZ, RZ, R0 ;  /* 0x000000ffff0f7224 */ /* 0x000fce00078e0000 */
.L_x_5804:
[----:B------:R-:W-:Y:S05]  /*15c0*/  BSYNC.RECONVERGENT B1 ;  /* 0x0000000000017941 */ /* 0x000fea0003800200 */
.L_x_5803:
        /* <DEDUP_REMOVED lines=10> */
[----:B------:R-:W-:Y:S02]  /*1670*/  R2UR UR4, R8 ;  /* 0x00000000080472ca */ /* 0x000fe400000e0000 */
[----:B------:R-:W-:Y:S01]  /*1680*/  R2UR UR5, R9 ;  /* 0x00000000090572ca */ /* 0x000fe200000e0000 */
[----:B------:R-:W-:-:S04]  /*1690*/  IMAD.WIDE.U32 R4, R21, UR46, R10 ;  /* 0x0000002e15047c25 */ /* 0x000fc8000f8e000a */
[----:B------:R-:W-:Y:S01]  /*16a0*/  IMAD R11, R21, UR47, R12 ;  /* 0x0000002f150b7c24 */ /* 0x000fe2000f8e020c */
[----:B------:R-:W-:-:S03]  /*16b0*/  LEA R12, P2, R4, UR48, 0x2 ;  /* 0x00000030040c7c11 */ /* 0x000fc6000f8410ff */
[----:B------:R-:W-:-:S05]  /*16c0*/  IMAD.IADD R5, R5, 0x1, R11 ;  /* 0x0000000105057824 */ /* 0x000fca00078e020b */
[----:B------:R-:W-:-:S05]  /*16d0*/  LEA.HI.X R13, R4, UR49, R5, 0x2, P2 ;  /* 0x00000031040d7c11 */ /* 0x000fca00090f1405 */
[----:B------:R0:W-:Y:S02]  /*16e0*/  STG.E desc[UR4][R12.64], R15 ;  /* 0x0000000f0c007986 */ /* 0x0001e4000c101904 */
.L_x_5806:
[----:B------:R-:W-:Y:S05]  /*16f0*/  BSYNC.RECONVERGENT B1 ;  /* 0x0000000000017941 */ /* 0x000fea0003800200 */
.L_x_5805:
[----:B------:R-:W-:Y:S01]  /*1700*/  BSSY.RECONVERGENT B1, `(.L_x_5807) ;  /* 0x0000008000017945 */ /* 0x000fe20003800200 */
[----:B------:R-:W-:-:S03]  /*1710*/  FFMA R5, R3, R6, R0 ;  /* 0x0000000603057223 */ /* 0x000fc60000000000 */
[----:B------:R-:W-:Y:S05]  /*1720*/  @!P1 BRA `(.L_x_5808) ;  /* 0x0000000000149947 */ /* 0x000fea0003800000 */
[----:B------:R-:W-:Y:S01]  /*1730*/  IMAD.MOV.U32 R0, RZ, RZ, R2 ;  /* 0x000000ffff007224 */ /* 0x000fe200078e0002 */
[----:B------:R-:W-:Y:S02]  /*1740*/  MOV R3, R23 ;  /* 0x0000001700037202 */ /* 0x000fe40000000f00 */
[----:B------:R-:W-:-:S07]  /*1750*/  MOV R4, 0x1770 ;  /* 0x0000177000047802 */ /* 0x000fce0000000f00 */
[----:B0-234-:R-:W-:Y:S05]  /*1760*/  CALL.REL.NOINC `($__internal_82_$__cuda_sm3x_div_rn_noftz_f32_slowpath) ;  /* 0x0000000800007944 */ /* 0x01dfea0003c00000 */
[----:B------:R-:W-:-:S07]  /*1770*/  IMAD.MOV.U32 R5, RZ, RZ, R0 ;  /* 0x000000ffff057224 */ /* 0x000fce00078e0000 */
.L_x_5808:
[----:B------:R-:W-:Y:S05]  /*1780*/  BSYNC.RECONVERGENT B1 ;  /* 0x0000000000017941 */ /* 0x000fea0003800200 */
.L_x_5807:
        /* <DEDUP_REMOVED lines=13> */
.L_x_5810:
[----:B------:R-:W-:Y:S05]  /*1860*/  BSYNC.RECONVERGENT B1 ;  /* 0x0000000000017941 */ /* 0x000fea0003800200 */
.L_x_5809:
[----:B------:R-:W-:-:S04]  /*1870*/  IADD3 R21, P0, PT, R19, R21, RZ ;  /* 0x0000001513157210 */ /* 0x000fc80007f1e0ff */
[----:B------:R-:W-:Y:S02]  /*1880*/  LEA.HI.X.SX32 R20, R19, R20, 0x1, P0 ;  /* 0x0000001413147211 */ /* 0x000fe400000f0eff */
[----:B------:R-:W-:-:S04]  /*1890*/  ISETP.GE.U32.AND P0, PT, R21, UR50, PT ;  /* 0x0000003215007c0c */ /* 0x000fc8000bf06070 */
[----:B------:R-:W-:-:S13]  /*18a0*/  ISETP.GE.AND.EX P0, PT, R20, UR51, PT, P0 ;  /* 0x0000003314007c0c */ /* 0x000fda000bf06300 */
[----:B------:R-:W-:Y:S05]  /*18b0*/  @!P0 BRA `(.L_x_5811) ;  /* 0xffffffe800948947 */ /* 0x000fea000383ffff */
[----:B------:R-:W-:Y:S05]  /*18c0*/  BSYNC B0 ;  /* 0x0000000000007941 */ /* 0x000fea0003800000 */
.L_x_5797:
[----:B------:R-:W-:Y:S05]  /*18d0*/  EXIT ;  /* 0x000000000000794d */ /* 0x000fea0003800000 */
.L_x_5802:
[----:B------:R-:W-:Y:S01]  /*18e0*/  HFMA2 R12, -RZ, RZ, 0, 2.384185791015625e-07 ;  /* 0x00000004ff0c7431 */ /* 0x000fe200000001ff */
[----:B------:R-:W-:Y:S01]  /*18f0*/  BSSY B1, `(.L_x_5812) ;  /* 0x0000006000017945 */ /* 0x000fe20003800000 */
[----:B------:R-:W-:Y:S02]  /*1900*/  IMAD.MOV.U32 R11, RZ, RZ, 0x1f ;  /* 0x0000001fff0b7424 */ /* 0x000fe400078e00ff */
[----:B------:R-:W-:-:S07]  /*1910*/  IMAD.MOV.U32 R15, RZ, RZ, -0x1 ;  /* 0xffffffffff0f7424 */ /* 0x000fce00078e00ff */
[----:B01234-:R-:W-:Y:S05]  /*1920*/  WARPSYNC.COLLECTIVE R15, `(.L_x_5813) ;  /* 0x000000000f087348 */ /* 0x01ffea0003c00000 */
[----:B------:R0:W0:Y:S02]  /*1930*/  SHFL.BFLY P6, R14, R13, R12, R11 ;  /* 0x0c00000c0d0e7389 */ /* 0x00002400000c000b */
[----:B01234-:R-:W-:Y:S05]  /*1940*/  ENDCOLLECTIVE ;  /* 0x000000000000791b */ /* 0x01ffea0003800000 */
.L_x_5813:
[----:B------:R-:W-:Y:S05]  /*1950*/  BSYNC B1 ;  /* 0x0000000000017941 */ /* 0x000fea0003800000 */
.L_x_5812:
[----:B------:R-:W-:Y:S01]  /*1960*/  FMNMX R13, R14, R13, !PT ;  /* 0x0000000d0e0d7209 */ /* 0x000fe20007800000 */
[----:B------:R-:W-:Y:S01]  /*1970*/  IMAD.MOV.U32 R11, RZ, RZ, 0x1f ;  /* 0x0000001fff0b7424 */ /* 0x000fe200078e00ff */
[----:B------:R-:W-:Y:S01]  /*1980*/  MOV R12, 0x2 ;  /* 0x00000002000c7802 */ /* 0x000fe20000000f00 */
[----:B------:R-:W-:-:S07]  /*1990*/  IMAD.MOV.U32 R15, RZ, RZ, -0x1 ;  /* 0xffffffffff0f7424 */ /* 0x000fce00078e00ff */
[----:B------:R-:W-:Y:S05]  /*19a0*/  WARPSYNC.COLLECTIVE R15, `(.L_x_5814) ;  /* 0x000000000f087348 */ /* 0x000fea0003c00000 */
[----:B------:R0:W1:Y:S02]  /*19b0*/  SHFL.BFLY P6, R14, R13, R12, R11 ;  /* 0x0c00000c0d0e7389 */ /* 0x00006400000c000b */
[----:B01----:R-:W-:Y:S05]  /*19c0*/  ENDCOLLECTIVE ;  /* 0x000000000000791b */ /* 0x003fea0003800000 */
.L_x_5814:
[----:B------:R-:W-:Y:S01]  /*19d0*/  IMAD.MOV.U32 R12, RZ, RZ, 0x1 ;  /* 0x00000001ff0c7424 */ /* 0x000fe200078e00ff */
[----:B------:R-:W-:-:S04]  /*19e0*/  FMNMX R2, R13, R14, !PT ;  /* 0x0000000e0d027209 */ /* 0x000fc80007800000 */
[----:B------:R-:W-:-:S07]  /*19f0*/  MOV R13, R2 ;  /* 0x00000002000d7202 */ /* 0x000fce0000000f00 */
[----:B------:R-:W-:Y:S05]  /*1a00*/  WARPSYNC.COLLECTIVE R15, `(.L_x_5815) ;  /* 0x000000000f087348 */ /* 0x000fea0003c00000 */
[----:B------:R0:W1:Y:S02]  /*1a10*/  SHFL.BFLY P6, R14, R13, R12, R11 ;  /* 0x0c00000c0d0e7389 */ /* 0x00006400000c000b */
[----:B01----:R-:W-:Y:S05]  /*1a20*/  ENDCOLLECTIVE ;  /* 0x000000000000791b */ /* 0x003fea0003800000 */
.L_x_5815:
[----:B------:R-:W-:Y:S01]  /*1a30*/  MOV R13, R23 ;  /* 0x00000017000d7202 */ /* 0x000fe20000000f00 */
[----:B------:R-:W-:Y:S02]  /*1a40*/  IMAD.MOV.U32 R12, RZ, RZ, 0x4 ;  /* 0x00000004ff0c7424 */ /* 0x000fe400078e00ff */
[----:B------:R-:W-:-:S07]  /*1a50*/  IMAD.MOV.U32 R3, RZ, RZ, R14 ;  /* 0x000000ffff037224 */ /* 0x000fce00078e000e */
[----:B------:R-:W-:Y:S05]  /*1a60*/  WARPSYNC.COLLECTIVE R15, `(.L_x_5816) ;  /* 0x000000000f087348 */ /* 0x000fea0003c00000 */
[----:B------:R0:W1:Y:S02]  /*1a70*/  SHFL.BFLY P6, R14, R13, R12, R11 ;  /* 0x0c00000c0d0e7389 */ /* 0x00006400000c000b */
[----:B01----:R-:W-:Y:S05]  /*1a80*/  ENDCOLLECTIVE ;  /* 0x000000000000791b */ /* 0x003fea0003800000 */
.L_x_5816:
[----:B------:R-:W-:Y:S01]  /*1a90*/  FMNMX R3, R2, R3, !PT ;  /* 0x0000000302037209 */ /* 0x000fe20007800000 */
[----:B------:R-:W-:Y:S02]  /*1aa0*/  HFMA2 R2, -RZ, RZ, 0.96630859375, -0.0022525787353515625 ;  /* 0x3bbb989dff027431 */ /* 0x000fe400000001ff */
[----:B------:R-:W-:Y:S02]  /*1ab0*/  IMAD.MOV.U32 R12, RZ, RZ, 0x2 ;  /* 0x00000002ff0c7424 */ /* 0x000fe400078e00ff */
[----:B------:R-:W-:-:S05]  /*1ac0*/  IMAD.MOV.U32 R0, RZ, RZ, R14 ;  /* 0x000000ffff007224 */ /* 0x000fca00078e000e */
[----:B------:R-:W-:Y:S01]  /*1ad0*/  FMNMX R0, R0, R23, !PT ;  /* 0x0000001700007209 */ /* 0x000fe20007800000 */
[----:B------:R-:W-:Y:S01]  /*1ae0*/  FADD R23, -R3, R6 ;  /* 0x0000000603177221 */ /* 0x000fe20000000100 */
[----:B------:R-:W-:-:S03]  /*1af0*/  IMAD.MOV.U32 R3, RZ, RZ, 0x437c0000 ;  /* 0x437c0000ff037424 */ /* 0x000fc600078e00ff */
[----:B------:R-:W-:Y:S02]  /*1b00*/  IMAD.MOV.U32 R13, RZ, RZ, R0 ;  /* 0x000000ffff0d7224 */ /* 0x000fe400078e0000 */
[----:B------:R-:W-:-:S07]  /*1b10*/  FFMA.SAT R4, R23, R2, 0.5 ;  /* 0x3f00000017047423 */ /* 0x000fce0000002002 */
[----:B------:R-:W-:Y:S05]  /*1b20*/  WARPSYNC.COLLECTIVE R15, `(.L_x_5817) ;  /* 0x000000000f087348 */ /* 0x000fea0003c00000 */
[----:B------:R0:W1:Y:S02]  /*1b30*/  SHFL.BFLY P6, R14, R13, R12, R11 ;  /* 0x0c00000c0d0e7389 */ /* 0x00006400000c000b */
[----:B01----:R-:W-:Y:S05]  /*1b40*/  ENDCOLLECTIVE ;  /* 0x000000000000791b */ /* 0x003fea0003800000 */
.L_x_5817:
[----:B------:R-:W-:-:S04]  /*1b50*/  FFMA.RM R6, R4, R3, 12582913 ;  /* 0x4b40000104067423 */ /* 0x000fc80000004003 */
[----:B------:R-:W-:-:S04]  /*1b60*/  FADD R4, R6, -12583039 ;  /* 0xcb40007f06047421 */ /* 0x000fc80000000000 */
[----:B------:R-:W-:-:S04]  /*1b70*/  FFMA R4, R23, 1.4426950216293334961, -R4 ;  /* 0x3fb8aa3b17047823 */ /* 0x000fc80000000804 */
[----:B------:R-:W-:Y:S01]  /*1b80*/  FFMA R23, R23, 1.925963033500011079e-08, R4 ;  /* 0x32a5706017177823 */ /* 0x000fe20000000004 */
[----:B------:R-:W-:-:S05]  /*1b90*/  HFMA2 R12, -RZ, RZ, 0, 5.9604644775390625e-08 ;  /* 0x00000001ff0c7431 */ /* 0x000fca00000001ff */
[----:B------:R-:W0:Y:S01]  /*1ba0*/  MUFU.EX2 R23, R23 ;  /* 0x0000001700177308 */ /* 0x000e220000000800 */
[----:B------:R-:W-:-:S04]  /*1bb0*/  MOV R5, R14 ;  /* 0x0000000e00057202 */ /* 0x000fc80000000f00 */
[----:B------:R-:W-:Y:S01]  /*1bc0*/  FMNMX R4, R0, R5, !PT ;  /* 0x0000000500047209 */ /* 0x000fe20007800000 */
[----:B------:R-:W-:-:S04]  /*1bd0*/  IMAD.SHL.U32 R0, R6, 0x800000, RZ ;  /* 0x0080000006007824 */ /* 0x000fc800078e00ff */
[----:B------:R-:W-:Y:S02]  /*1be0*/  IMAD.MOV.U32 R13, RZ, RZ, R4 ;  /* 0x000000ffff0d7224 */ /* 0x000fe400078e0004 */
[----:B0-----:R-:W-:-:S07]  /*1bf0*/  FMUL R0, R0, R23 ;  /* 0x0000001700007220 */ /* 0x001fce0000400000 */
[----:B------:R-:W-:Y:S05]  /*1c00*/  WARPSYNC.COLLECTIVE R15, `(.L_x_5818) ;  /* 0x000000000f087348 */ /* 0x000fea0003c00000 */
[----:B------:R0:W1:Y:S02]  /*1c10*/  SHFL.BFLY P6, R14, R13, R12, R11 ;  /* 0x0c00000c0d0e7389 */ /* 0x00006400000c000b */
[----:B01----:R-:W-:Y:S05]  /*1c20*/  ENDCOLLECTIVE ;  /* 0x000000000000791b */ /* 0x003fea0003800000 */
.L_x_5818:
[----:B------:R-:W-:-:S05]  /*1c30*/  FADD R6, RZ, R0 ;  /* 0x00000000ff067221 */ /* 0x000fca0000000000 */
[----:B------:R-:W-:Y:S01]  /*1c40*/  MOV R13, R6 ;  /* 0x00000006000d7202 */ /* 0x000fe20000000f00 */
[----:B------:R-:W-:Y:S02]  /*1c50*/  IMAD.MOV.U32 R12, RZ, RZ, 0x4 ;  /* 0x00000004ff0c7424 */ /* 0x000fe400078e00ff */
[----:B------:R-:W-:-:S07]  /*1c60*/  IMAD.MOV.U32 R5, RZ, RZ, R14 ;  /* 0x000000ffff057224 */ /* 0x000fce00078e000e */
[----:B------:R-:W-:Y:S05]  /*1c70*/  WARPSYNC.COLLECTIVE R15, `(.L_x_5819) ;  /* 0x000000000f087348 */ /* 0x000fea0003c00000 */
[----:B------:R0:W1:Y:S02]  /*1c80*/  SHFL.BFLY P6, R14, R13, R12, R11 ;  /* 0x0c00000c0d0e7389 */ /* 0x00006400000c000b */
[----:B01----:R-:W-:Y:S05]  /*1c90*/  ENDCOLLECTIVE ;  /* 0x000000000000791b */ /* 0x003fea0003800000 */
.L_x_5819:
[----:B------:R-:W-:-:S05]  /*1ca0*/  FMNMX R5, R4, R5, !PT ;  /* 0x0000000504057209 */ /* 0x000fca0007800000 */
[----:B------:R-:W-:-:S04]  /*1cb0*/  FADD R5, -R5, R22 ;  /* 0x0000001605057221 */ /* 0x000fc80000000100 */
[----:B------:R-:W-:Y:S01]  /*1cc0*/  FFMA.SAT R2, R5, R2, 0.5 ;  /* 0x3f00000005027423 */ /* 0x000fe20000002002 */
[----:B------:R-:W-:-:S03]  /*1cd0*/  HFMA2 R12, -RZ, RZ, 0, 1.1920928955078125e-07 ;  /* 0x00000002ff0c7431 */ /* 0x000fc600000001ff */
[----:B------:R-:W-:-:S04]  /*1ce0*/  FFMA.RM R2, R2, R3, 12582913 ;  /* 0x4b40000102027423 */ /* 0x000fc80000004003 */
[C---:B------:R-:W-:Y:S01]  /*1cf0*/  FADD R4, R2.reuse, -12583039 ;  /* 0xcb40007f02047421 */ /* 0x040fe20000000000 */
[----:B------:R-:W-:-:S03]  /*1d00*/  IMAD.SHL.U32 R2, R2, 0x800000, RZ ;  /* 0x0080000002027824 */ /* 0x000fc600078e00ff */
[----:B------:R-:W-:Y:S01]  /*1d10*/  FFMA R22, R5, 1.4426950216293334961, -R4 ;  /* 0x3fb8aa3b05167823 */ /* 0x000fe20000000804 */
[----:B------:R-:W-:-:S03]  /*1d20*/  FADD R4, R6, R14 ;  /* 0x0000000e06047221 */ /* 0x000fc60000000000 */
[----:B------:R-:W-:Y:S01]  /*1d30*/  FFMA R6, R5, 1.925963033500011079e-08, R22 ;  /* 0x32a5706005067823 */ /* 0x000fe20000000016 */
[----:B------:R-:W-:-:S03]  /*1d40*/  IMAD.MOV.U32 R13, RZ, RZ, R4 ;  /* 0x000000ffff0d7224 */ /* 0x000fc600078e0004 */
[----:B------:R0:W1:Y:S04]  /*1d50*/  MUFU.EX2 R3, R6 ;  /* 0x0000000600037308 */ /* 0x0000680000000800 */
[----:B01----:R-:W-:Y:S05]  /*1d60*/  WARPSYNC.COLLECTIVE R15, `(.L_x_5820) ;  /* 0x000000000f087348 */ /* 0x003fea0003c00000 */
[----:B------:R2:W3:Y:S02]  /*1d70*/  SHFL.BFLY P6, R14, R13, R12, R11 ;  /* 0x0c00000c0d0e7389 */ /* 0x0004e400000c000b */
[----:B0123--:R-:W-:Y:S05]  /*1d80*/  ENDCOLLECTIVE ;  /* 0x000000000000791b */ /* 0x00ffea0003800000 */
.L_x_5820:
[----:B------:R-:W-:Y:S01]  /*1d90*/  MOV R12, 0x1 ;  /* 0x00000001000c7802 */ /* 0x000fe20000000f00 */
[----:B------:R-:W-:-:S04]  /*1da0*/  FMUL R2, R2, R3 ;  /* 0x0000000302027220 */ /* 0x000fc80000400000 */
[----:B------:R-:W-:Y:S01]  /*1db0*/  FADD R3, RZ, R2 ;  /* 0x00000002ff037221 */ /* 0x000fe20000000000 */
[----:B------:R-:W-:-:S04]  /*1dc0*/  FADD R5, R4, R14 ;  /* 0x0000000e04057221 */ /* 0x000fc80000000000 */
[----:B------:R-:W-:-:S07]  /*1dd0*/  IMAD.MOV.U32 R13, RZ, RZ, R5 ;  /* 0x000000ffff0d7224 */ /* 0x000fce00078e0005 */
[----:B------:R-:W-:Y:S05]  /*1de0*/  WARPSYNC.COLLECTIVE R15, `(.L_x_5821) ;  /* 0x000000000f087348 */ /* 0x000fea0003c00000 */
[----:B------:R0:W1:Y:S02]  /*1df0*/  SHFL.BFLY P6, R14, R13, R12, R11 ;  /* 0x0c00000c0d0e7389 */ /* 0x00006400000c000b */
[----:B01----:R-:W-:Y:S05]  /*1e00*/  ENDCOLLECTIVE ;  /* 0x000000000000791b */ /* 0x003fea0003800000 */
.L_x_5821:
[----:B------:R-:W-:Y:S02]  /*1e10*/  HFMA2 R12, -RZ, RZ, 0, 2.384185791015625e-07 ;  /* 0x00000004ff0c7431 */ /* 0x000fe400000001ff */
[----:B------:R-:W-:Y:S02]  /*1e20*/  IMAD.MOV.U32 R13, RZ, RZ, R3 ;  /* 0x000000ffff0d7224 */ /* 0x000fe400078e0003 */
[----:B------:R-:W-:-:S07]  /*1e30*/  IMAD.MOV.U32 R22, RZ, RZ, R14 ;  /* 0x000000ffff167224 */ /* 0x000fce00078e000e */
[----:B------:R-:W-:Y:S05]  /*1e40*/  WARPSYNC.COLLECTIVE R15, `(.L_x_5822) ;  /* 0x000000000f087348 */ /* 0x000fea0003c00000 */
[----:B------:R0:W1:Y:S02]  /*1e50*/  SHFL.BFLY P6, R14, R13, R12, R11 ;  /* 0x0c00000c0d0e7389 */ /* 0x00006400000c000b */
[----:B01----:R-:W-:Y:S05]  /*1e60*/  ENDCOLLECTIVE ;  /* 0x000000000000791b */ /* 0x003fea0003800000 */
.L_x_5822:
        /* <DEDUP_REMOVED lines=8> */
.L_x_5823:
[----:B------:R-:W-:Y:S02]  /*1ef0*/  HFMA2 R12, -RZ, RZ, 0, 5.9604644775390625e-08 ;  /* 0x00000001ff0c7431 */ /* 0x000fe400000001ff */
[----:B------:R-:W-:-:S04]  /*1f00*/  IMAD.MOV.U32 R23, RZ, RZ, R14 ;  /* 0x000000ffff177224 */ /* 0x000fc800078e000e */
[----:B------:R-:W-:-:S04]  /*1f10*/  FADD R23, R24, R23 ;  /* 0x0000001718177221 */ /* 0x000fc80000000000 */
[----:B------:R-:W-:-:S07]  /*1f20*/  IMAD.MOV.U32 R13, RZ, RZ, R23 ;  /* 0x000000ffff0d7224 */ /* 0x000fce00078e0017 */
[----:B------:R-:W-:Y:S05]  /*1f30*/  WARPSYNC.COLLECTIVE R15, `(.L_x_5824) ;  /* 0x000000000f087348 */ /* 0x000fea0003c00000 */
[----:B------:R0:W1:Y:S02]  /*1f40*/  SHFL.BFLY P6, R14, R13, R12, R11 ;  /* 0x0c00000c0d0e7389 */ /* 0x00006400000c000b */
[----:B01----:R-:W-:Y:S05]  /*1f50*/  ENDCOLLECTIVE ;  /* 0x000000000000791b */ /* 0x003fea0003800000 */
.L_x_5824:
[----:B------:R-:W-:Y:S05]  /*1f60*/  BRA `(.L_x_5825) ;  /* 0xfffffff400607947 */ /* 0x000fea000383ffff */
        .weak           $__internal_82_$__cuda_sm3x_div_rn_noftz_f32_slowpath
        .type           $__internal_82_$__cuda_sm3x_div_rn_noftz_f32_slowpath,@function
        .size           $__internal_82_$__cuda_sm3x_div_rn_noftz_f32_slowpath,(.L_x_37459 - $__internal_82_$__cuda_sm3x_div_rn_noftz_f32_slowpath)
$__internal_82_$__cuda_sm3x_div_rn_noftz_f32_slowpath:
        /* <DEDUP_REMOVED lines=34> */
.L_x_5827:
        /* <DEDUP_REMOVED lines=51> */
.L_x_5834:
[----:B------:R-:W-:-:S04]  /*24c0*/  LOP3.LUT R0, R0, 0x80000000, RZ, 0xc0, !PT ;  /* 0x8000000000007812 */ /* 0x000fc800078ec0ff */
[----:B------:R-:W-:Y:S01]  /*24d0*/  LOP3.LUT R0, R0, 0x7f800000, RZ, 0xfc, !PT ;  /* 0x7f80000000007812 */ /* 0x000fe200078efcff */
[----:B------:R-:W-:Y:S06]  /*24e0*/  BRA `(.L_x_5835) ;  /* 0x0000000000047947 */ /* 0x000fec0003800000 */
.L_x_5833:
[----:B------:R-:W-:-:S07]  /*24f0*/  LEA R0, R11, R0, 0x17 ;  /* 0x000000000b007211 */ /* 0x000fce00078eb8ff */
.L_x_5835:
[----:B------:R-:W-:Y:S05]  /*2500*/  BSYNC.RECONVERGENT B3 ;  /* 0x0000000000037941 */ /* 0x000fea0003800200 */
.L_x_5832:
[----:B------:R-:W-:Y:S05]  /*2510*/  BRA `(.L_x_5836) ;  /* 0x0000000000207947 */ /* 0x000fea0003800000 */
.L_x_5831:
[----:B------:R-:W-:-:S04]  /*2520*/  LOP3.LUT R0, R3, 0x80000000, R0, 0x48, !PT ;  /* 0x8000000003007812 */ /* 0x000fc800078e4800 */
[----:B------:R-:W-:Y:S01]  /*2530*/  LOP3.LUT R0, R0, 0x7f800000, RZ, 0xfc, !PT ;  /* 0x7f80000000007812 */ /* 0x000fe200078efcff */
[----:B------:R-:W-:Y:S06]  /*2540*/  BRA `(.L_x_5836) ;  /* 0x0000000000147947 */ /* 0x000fec0003800000 */
.L_x_5830:
[----:B------:R-:W-:Y:S01]  /*2550*/  LOP3.LUT R0, R3, 0x80000000, R0, 0x48, !PT ;  /* 0x8000000003007812 */ /* 0x000fe200078e4800 */
[----:B------:R-:W-:Y:S06]  /*2560*/  BRA `(.L_x_5836) ;  /* 0x00000000000c7947 */ /* 0x000fec0003800000 */
.L_x_5829:
[----:B------:R-:W0:Y:S01]  /*2570*/  MUFU.RSQ R0, -QNAN ;  /* 0xffc0000000007908 */ /* 0x000e220000001400 */
[----:B------:R-:W-:Y:S05]  /*2580*/  BRA `(.L_x_5836) ;  /* 0x0000000000047947 */ /* 0x000fea0003800000 */
.L_x_5828:
[----:B------:R-:W-:-:S07]  /*2590*/  FADD.FTZ R0, R0, R3 ;  /* 0x0000000300007221 */ /* 0x000fce0000010000 */
.L_x_5836:
[----:B------:R-:W-:Y:S05]  /*25a0*/  BSYNC.RECONVERGENT B2 ;  /* 0x0000000000027941 */ /* 0x000fea0003800200 */
.L_x_5826:
[----:B------:R-:W-:-:S04]  /*25b0*/  IMAD.MOV.U32 R5, RZ, RZ, 0x0 ;  /* 0x00000000ff057424 */ /* 0x000fc800078e00ff */
[----:B0-----:R-:W-:Y:S05]  /*25c0*/  RET.REL.NODEC R4 `(_Z15SoftmaxWarpImplI22BroadcastScaleMaskLoadIffbLm4EiE11DirectStoreIffEfLi1ELi1ELi8ELi2ELb1EL9Algorithm0EEvT_T0_ll) ;  /* 0xffffffd8048c7950 */ /* 0x001fea0003c3ffff */
.L_x_5837:
        /* <DEDUP_REMOVED lines=11> */
.L_x_37459:


//--------------------- .text._Z15SoftmaxWarpImplI22BroadcastScaleMaskLoadIffbLm4EiE11DirectStoreIffEfLi1ELi1ELi8ELi2ELb0EL9Algorithm0EEvT_T0_ll --------------------------
	.section	.text._Z15SoftmaxWarpImplI22BroadcastScaleMaskLoadIffbLm4EiE11DirectStoreIffEfLi1ELi1ELi8ELi2ELb0EL9Algorithm0EEvT_T0_ll,"ax",@progbits
	.align	128
        .global         _Z15SoftmaxWarpImplI22BroadcastScaleMaskLoadIffbLm4EiE11DirectStoreIffEfLi1ELi1ELi8ELi2ELb0EL9Algorithm0EEvT_T0_ll
        .type           _Z15SoftmaxWarpImplI22BroadcastScaleMaskLoadIffbLm4EiE11DirectStoreIffEfLi1ELi1ELi8ELi2ELb0EL9Algorithm0EEvT_T0_ll,@function
        .size           _Z15SoftmaxWarpImplI22BroadcastScaleMaskLoadIffbLm4EiE11DirectStoreIffEfLi1ELi1ELi8ELi2ELb0EL9Algorithm0EEvT_T0_ll,(.L_x_37460 - _Z15SoftmaxWarpImplI22BroadcastScaleMaskLoadIffbLm4EiE11DirectStoreIffEfLi1ELi1ELi8ELi2ELb0EL9Algorithm0EEvT_T0_ll)
        .other          _Z15SoftmaxWarpImplI22BroadcastScaleMaskLoadIffbLm4EiE11DirectStoreIffEfLi1ELi1ELi8ELi2ELb0EL9Algorithm0EEvT_T0_ll,@"STO_CUDA_ENTRY STV_DEFAULT"
_Z15SoftmaxWarpImplI22BroadcastScaleMaskLoadIffbLm4EiE11DirectStoreIffEfLi1ELi1ELi8ELi2ELb0EL9Algorithm0EEvT_T0_ll:
.text._Z15SoftmaxWarpImplI22BroadcastScaleMaskLoadIffbLm4EiE11DirectStoreIffEfLi1ELi1ELi8ELi2ELb0EL9Algorithm0EEvT_T0_ll:
        /* <DEDUP_REMOVED lines=26> */
.L_x_5838:
        /* <DEDUP_REMOVED lines=16> */
.L_x_5845:
[----:B------:R-:W2:Y:S01]  /*02a0*/  LDC R11, c[0x0][0x3b8] ;  /* 0x0000ee00ff0b7b82 */ /* 0x000ea20000000800 */
[C-C-:B0-----:R-:W-:Y:S01]  /*02b0*/  IMAD R6, R17.reuse, UR48, R18.reuse ;  /* 0x0000003011067c24 */ /* 0x141fe2000f8e0212 */
[----:B-1----:R-:W-:Y:S01]  /*02c0*/  R2UR UR8, R4 ;  /* 0x00000000040872ca */ /* 0x002fe200000e0000 */
[----:B------:R-:W-:Y:S01]  /*02d0*/  IMAD R2, R17, UR48, R18 ;  /* 0x0000003011027c24 */ /* 0x000fe2000f8e0212 */
[C---:B------:R-:W-:Y:S01]  /*02e0*/  R2UR UR9, R5.reuse ;  /* 0x00000000050972ca */ /* 0x040fe200000e0000 */
[----:B------:R-:W-:Y:S01]  /*02f0*/  VIADD R0, R6, UR48 ;  /* 0x0000003006007c36 */ /* 0x000fe20008000000 */
[----:B------:R-:W-:Y:S02]  /*0300*/  R2UR UR4, R4 ;  /* 0x00000000040472ca */ /* 0x000fe400000e0000 */
[----:B------:R-:W0:Y:S01]  /*0310*/  LDC R12, c[0x0][0x3bc] ;  /* 0x0000ef00ff0c7b82 */ /* 0x000e220000000800 */
[----:B------:R-:W-:Y:S02]  /*0320*/  R2UR UR5, R5 ;  /* 0x00000000050572ca */ /* 0x000fe400000e0000 */
[----:B------:R-:W-:-:S02]  /*0330*/  IABS R20, R0 ;  /* 0x0000000000147213 */ /* 0x000fc40000000000 */
        /* <DEDUP_REMOVED lines=11> */
[----:B------:R-:W-:Y:S01]  /*03f0*/  IMAD R13, R14, R3, RZ ;  /* 0x000000030e0d7224 */ /* 0x000fe200078e02ff */
[----:B------:R-:W-:-:S03]  /*0400*/  IABS R14, R2 ;  /* 0x00000002000e7213 */ /* 0x000fc60000000000 */
        /* <DEDUP_REMOVED lines=43> */
[----:B------:R-:W-:-:S03]  /*06c0*/  IABS R14, R21 ;  /* 0x00000015000e7213 */ /* 0x000fc60000000000 */
[----:B------:R-:W-:-:S04]  /*06d0*/  IMAD.HI.U32 R2, R3, R11, R2 ;  /* 0x0000000b03027227 */ /* 0x000fc800078e0002 */
[----:B------:R-:W-:Y:S02]  /*06e0*/  IMAD.MOV.U32 R3, RZ, RZ, R19 ;  /* 0x000000ffff037224 */ /* 0x000fe400078e0013 */
[----:B------:R-:W0:Y:S02]  /*06f0*/  I2F.RP R19, R20 ;  /* 0x0000001400137306 */ /* 0x000e240000209400 */
[----:B------:R-:W-:-:S04]  /*0700*/  IMAD.HI.U32 R11, R2, R3, RZ ;  /* 0x00000003020b7227 */ /* 0x000fc800078e00ff */
[----:B------:R-:W-:Y:S01]  /*0710*/  IMAD.HI.U32 R2, R2, R14, RZ ;  /* 0x0000000e02027227 */ /* 0x000fe200078e00ff */
[----:B------:R-:W-:-:S03]  /*0720*/  IADD3 R24, PT, PT, -R11, RZ, RZ ;  /* 0x000000ff0b187210 */ /* 0x000fc60007ffe1ff */
[----:B------:R-:W-:Y:S02]  /*0730*/  IMAD.MOV R22, RZ, RZ, -R2 ;  /* 0x000000ffff167224 */ /* 0x000fe400078e0a02 */
[C---:B------:R-:W-:Y:S02]  /*0740*/  IMAD R3, R26.reuse, R24, R3 ;  /* 0x000000181a037224 */ /* 0x040fe400078e0203 */
[C---:B------:R-:W-:Y:S01]  /*0750*/  IMAD R14, R13.reuse, R22, R14 ;  /* 0x000000160d0e7224 */ /* 0x040fe200078e020e */
[----:B0-----:R-:W0:Y:S02]  /*0760*/  MUFU.RCP R19, R19 ;  /* 0x0000001300137308 */ /* 0x001e240000001000 */
        /* <DEDUP_REMOVED lines=14> */
[----:B------:R-:W-:Y:S02]  /*0850*/  LOP3.LUT R14, RZ, R12, RZ, 0x33, !PT ;  /* 0x0000000cff0e7212 */ /* 0x000fe400078e33ff */
[----:B------:R-:W0:Y:S01]  /*0860*/  F2I.FTZ.U32.TRUNC.NTZ R3, R13 ;  /* 0x0000000d00037305 */ /* 0x000e22000021f000 */
[----:B------:R-:W-:Y:S02]  /*0870*/  @P0 IADD3 R2, PT, PT, R2, 0x1, RZ ;  /* 0x0000000102020810 */ /* 0x000fe40007ffe0ff */
[----:B------:R-:W-:-:S02]  /*0880*/  ISETP.NE.AND P0, PT, R12, RZ, PT ;  /* 0x000000ff0c00720c */ /* 0x000fc40003f05270 */
[----:B------:R-:W-:Y:S01]  /*0890*/  @!P4 IMAD.MOV R11, RZ, RZ, -R11 ;  /* 0x000000ffff0bc224 */ /* 0x000fe200078e0a0b */
[----:B------:R-:W-:Y:S01]  /*08a0*/  LOP3.LUT R19, RZ, R12, RZ, 0x33, !PT ;  /* 0x0000000cff137212 */ /* 0x000fe200078e33ff */
[----:B------:R-:W-:-:S03]  /*08b0*/  @!P3 IMAD.MOV R2, RZ, RZ, -R2 ;  /* 0x000000ffff02b224 */ /* 0x000fc600078e0a02 */
[----:B------:R-:W-:Y:S02]  /*08c0*/  SEL R11, R14, R11, !P0 ;  /* 0x0000000b0e0b7207 */ /* 0x000fe40004000000 */
[----:B------:R-:W-:Y:S01]  /*08d0*/  SEL R19, R19, R2, !P0 ;  /* 0x0000000213137207 */ /* 0x000fe20004000000 */
[----:B------:R-:W-:Y:S01]  /*08e0*/  IMAD.MOV.U32 R2, RZ, RZ, RZ ;  /* 0x000000ffff027224 */ /* 0x000fe200078e00ff */
[----:B------:R-:W-:Y:S01]  /*08f0*/  IADD3 R22, PT, PT, -R11, RZ, RZ ;  /* 0x000000ff0b167210 */ /* 0x000fe20007ffe1ff */
[----:B0-----:R-:W-:Y:S02]  /*0900*/  IMAD.MOV R13, RZ, RZ, -R3 ;  /* 0x000000ffff0d7224 */ /* 0x001fe400078e0a03 */
        /* <DEDUP_REMOVED lines=20> */
[----:B------:R-:W-:Y:S01]  /*0a50*/  SEL R11, R11, RZ, P1 ;  /* 0x000000ff0b0b7207 */ /* 0x000fe20000800000 */
[----:B------:R-:W-:Y:S01]  /*0a60*/  @!P6 VIADD R25, R25, 0x1 ;  /* 0x000000011919e836 */ /* 0x000fe20000000000 */
[----:B------:R-:W-:Y:S01]  /*0a70*/  SEL R19, R19, RZ, P1 ;  /* 0x000000ff13137207 */ /* 0x000fe20000800000 */
[----:B------:R-:W-:Y:S01]  /*0a80*/  @!P4 IMAD.IADD R21, R21, 0x1, -R20 ;  /* 0x000000011515c824 */ /* 0x000fe200078e0a14 */
[----:B------:R-:W-:Y:S01]  /*0a90*/  ISETP.GE.U32.AND P5, PT, R15, R20, PT ;  /* 0x000000140f00720c */ /* 0x000fe20003fa6070 */
[----:B------:R-:W-:Y:S01]  /*0aa0*/  @!P4 VIADD R23, R23, 0x1 ;  /* 0x000000011717c836 */ /* 0x000fe20000000000 */
[----:B------:R-:W0:Y:S01]  /*0ab0*/  LDC.64 R14, c[0x0][0x3a0] ;  /* 0x0000e800ff0e7b82 */ /* 0x000e220000000a00 */
[----:B-1----:R-:W-:Y:S02]  /*0ac0*/  ISETP.NE.U32.AND P0, PT, R2, 0x1, PT ;  /* 0x000000010200780c */ /* 0x002fe40003f05070 */
[----:B------:R-:W-:-:S02]  /*0ad0*/  LOP3.LUT R2, R22, R7, RZ, 0x3c, !PT ;  /* 0x0000000716027212 */ /* 0x000fc400078e3cff */
[----:B------:R-:W-:Y:S02]  /*0ae0*/  ISETP.GE.U32.AND P2, PT, R21, R20, PT ;  /* 0x000000141500720c */ /* 0x000fe40003f46070 */
[----:B------:R-:W-:Y:S01]  /*0af0*/  ISETP.GE.AND P3, PT, R2, RZ, PT ;  /* 0x000000ff0200720c */ /* 0x000fe20003f66270 */
[----:B------:R-:W1:Y:S01]  /*0b00*/  LDC.64 R20, c[0x0][0x3a8] ;  /* 0x0000ea00ff147b82 */ /* 0x000e620000000a00 */
[----:B------:R-:W-:Y:S02]  /*0b10*/  LOP3.LUT R2, R24, R7, RZ, 0x3c, !PT ;  /* 0x0000000718027212 */ /* 0x000fe400078e3cff */
[----:B------:R-:W-:Y:S02]  /*0b20*/  @P5 IADD3 R25, PT, PT, R25, 0x1, RZ ;  /* 0x0000000119195810 */ /* 0x000fe40007ffe0ff */
[----:B------:R-:W-:Y:S02]  /*0b30*/  ISETP.GE.AND P5, PT, R2, RZ, PT ;  /* 0x000000ff0200720c */ /* 0x000fe40003fa6270 */
[----:B------:R-:W-:-:S02]  /*0b40*/  ISETP.NE.AND P4, PT, R7, RZ, PT ;  /* 0x000000ff0700720c */ /* 0x000fc40003f85270 */
[----:B------:R-:W-:Y:S01]  /*0b50*/  LOP3.LUT R2, RZ, R7, RZ, 0x33, !PT ;  /* 0x00000007ff027212 */ /* 0x000fe200078e33ff */
[----:B------:R-:W-:Y:S01]  /*0b60*/  @P2 VIADD R23, R23, 0x1 ;  /* 0x0000000117172836 */ /* 0x000fe20000000000 */
[----:B------:R-:W-:Y:S01]  /*0b70*/  ISETP.NE.AND.EX P0, PT, R3, RZ, PT, P0 ;  /* 0x000000ff0300720c */ /* 0x000fe20003f05300 */
[----:B------:R-:W-:-:S03]  /*0b80*/  @!P3 IMAD.MOV R25, RZ, RZ, -R25 ;  /* 0x000000ffff19b224 */ /* 0x000fc600078e0a19 */
        /* <DEDUP_REMOVED lines=50> */
[----:B------:R-:W-:Y:S02]  /*0eb0*/  HFMA2 R11, -RZ, RZ, 3.7421875, 0 ;  /* 0x437c0000ff0b7431 */ /* 0x000fe400000001ff */
[----:B------:R-:W-:Y:S01]  /*0ec0*/  IMAD.MOV.U32 R12, RZ, RZ, 0x3bbb989d ;  /* 0x3bbb989dff0c7424 */ /* 0x000fe200078e00ff */
        /* <DEDUP_REMOVED lines=20> */
[----:B------:R-:W-:-:S03]  /*1010*/  FADD R8, R7, -12583039 ;  /* 0xcb40007f07087421 */ /* 0x000fc60000000000 */
[----:B------:R-:W-:Y:S01]  /*1020*/  FFMA R6, R3, 1.925963033500011079e-08, R2 ;  /* 0x32a5706003067823 */ /* 0x000fe20000000002 */
[----:B------:R-:W-:Y:S01]  /*1030*/  FFMA R8, R9, 1.4426950216293334961, -R8 ;  /* 0x3fb8aa3b09087823 */ /* 0x000fe20000000808 */
[----:B------:R-:W-:Y:S02]  /*1040*/  IMAD.SHL.U32 R2, R7, 0x800000, RZ ;  /* 0x0080000007027824 */ /* 0x000fe400078e00ff */
        /* <DEDUP_REMOVED lines=18> */
.L_x_5859:
        /* <DEDUP_REMOVED lines=12> */
[----:B------:R-:W-:Y:S05]  /*1230*/  CALL.REL.NOINC `($__internal_83_$__cuda_sm3x_div_rn_noftz_f32_slowpath) ;  /* 0x00000008004c7944 */ /* 0x000fea0003c00000 */
[----:B------:R-:W-:-:S07]  /*1240*/  MOV R3, R0 ;  /* 0x0000000000037202 */ /* 0x000fce0000000f00 */
.L_x_5842:
[----:B------:R-:W-:Y:S05]  /*1250*/  BSYNC.RECONVERGENT B1 ;  /* 0x0000000000017941 */ /* 0x000fea0003800200 */
.L_x_5841:
[----:B------:R-:W-:Y:S01]  /*1260*/  IMAD.MOV.U32 R6, RZ, RZ, R18 ;  /* 0x000000ffff067224 */ /* 0x000fe200078e0012 */
[----:B------:R-:W0:Y:S01]  /*1270*/  MUFU.RCP R0, R19 ;  /* 0x0000001300007308 */ /* 0x000e220000001000 */
[----:B------:R-:W-:Y:S01]  /*1280*/  IMAD.MOV.U32 R7, RZ, RZ, RZ ;  /* 0x000000ffff077224 */ /* 0x000fe200078e00ff */
[----:B------:R-:W-:Y:S01]  /*1290*/  R2UR UR4, R4 ;  /* 0x00000000040472ca */ /* 0x000fe200000e0000 */
[----:B------:R-:W-:Y:S01]  /*12a0*/  IMAD R12, R10, UR44, RZ ;  /* 0x0000002c0a0c7c24 */ /* 0x000fe2000f8e02ff */
[----:B------:R-:W-:Y:S01]  /*12b0*/  R2UR UR5, R5 ;  /* 0x00000000050572ca */ /* 0x000fe200000e0000 */
[C---:B------:R-:W-:Y:S01]  /*12c0*/  IMAD.WIDE.U32 R8, R17.reuse, UR44, R6 ;  /* 0x0000002c11087c25 */ /* 0x040fe2000f8e0006 */
[----:B------:R-:W-:Y:S03]  /*12d0*/  BSSY.RECONVERGENT B1, `(.L_x_5843) ;  /* 0x0000012000017945 */ /* 0x000fe60003800200 */
[----:B------:R-:W-:Y:S01]  /*12e0*/  IMAD R7, R17, UR45, R12 ;  /* 0x0000002d11077c24 */ /* 0x000fe2000f8e020c */
[----:B------:R-:W-:-:S03]  /*12f0*/  LEA R6, P0, R8, UR46, 0x2 ;  /* 0x0000002e08067c11 */ /* 0x000fc6000f8010ff */
[----:B------:R-:W-:Y:S02]  /*1300*/  IMAD.IADD R7, R9, 0x1, R7 ;  /* 0x0000000109077824 */ /* 0x000fe400078e0207 */
[----:B0-----:R-:W-:-:S03]  /*1310*/  FFMA R9, -R19, R0, 1 ;  /* 0x3f80000013097423 */ /* 0x001fc60000000100 */
[----:B------:R-:W-:Y:S01]  /*1320*/  LEA.HI.X R7, R8, UR47, R7, 0x2, P0 ;  /* 0x0000002f08077c11 */ /* 0x000fe200080f1407 */
[----:B------:R-:W-:-:S03]  /*1330*/  FFMA R9, R0, R9, R0 ;  /* 0x0000000900097223 */ /* 0x000fc60000000000 */
[----:B------:R-:W0:Y:S01]  /*1340*/  FCHK P0, R2, R19 ;  /* 0x0000001302007302 */ /* 0x000e220000000000 */
[----:B------:R1:W-:Y:S01]  /*1350*/  STG.E desc[UR4][R6.64], R3 ;  /* 0x0000000306007986 */ /* 0x0003e2000c101904 */
[----:B------:R-:W-:-:S04]  /*1360*/  FFMA R0, R2, R9, RZ ;  /* 0x0000000902007223 */ /* 0x000fc800000000ff */
[----:B------:R-:W-:-:S04]  /*1370*/  FFMA R8, -R19, R0, R2 ;  /* 0x0000000013087223 */ /* 0x000fc80000000102 */
[----:B------:R-:W-:Y:S01]  /*1380*/  FFMA R9, R9, R8, R0 ;  /* 0x0000000809097223 */ /* 0x000fe20000000000 */
[----:B01----:R-:W-:Y:S06]  /*1390*/  @!P0 BRA `(.L_x_5844) ;  /* 0x0000000000148947 */ /* 0x003fec0003800000 */
[----:B------:R-:W-:Y:S01]  /*13a0*/  MOV R0, R2 ;  /* 0x0000000200007202 */ /* 0x000fe20000000f00 */
[----:B------:R-:W-:Y:S01]  /*13b0*/  IMAD.MOV.U32 R3, RZ, RZ, R19 ;  /* 0x000000ffff037224 */ /* 0x000fe200078e0013 */
[----:B------:R-:W-:-:S07]  /*13c0*/  MOV R8, 0x13e0 ;  /* 0x000013e000087802 */ /* 0x000fce0000000f00 */
[----:B------:R-:W-:Y:S05]  /*13d0*/  CALL.REL.NOINC `($__internal_83_$__cuda_sm3x_div_rn_noftz_f32_slowpath) ;  /* 0x0000000400e47944 */ /* 0x000fea0003c00000 */
[----:B------:R-:W-:-:S07]  /*13e0*/  IMAD.MOV.U32 R9, RZ, RZ, R0 ;  /* 0x000000ffff097224 */ /* 0x000fce00078e0000 */
.L_x_5844:
[----:B------:R-:W-:Y:S05]  /*13f0*/  BSYNC.RECONVERGENT B1 ;  /* 0x0000000000017941 */ /* 0x000fea0003800200 */
.L_x_5843:
        /* <DEDUP_REMOVED lines=13> */
.L_x_5839:
[----:B------:R-:W-:Y:S05]  /*14d0*/  EXIT ;  /* 0x000000000000794d */ /* 0x000fea0003800000 */
.L_x_5840:
[----:B------:R-:W-:Y:S01]  /*14e0*/  HFMA2 R12, -RZ, RZ, 0, 2.384185791015625e-07 ;  /* 0x00000004ff0c7431 */ /* 0x000fe200000001ff */
[----:B------:R-:W-:Y:S01]  /*14f0*/  BSSY B1, `(.L_x_5846) ;  /* 0x0000006000017945 */ /* 0x000fe20003800000 */
[----:B------:R-:W-:Y:S02]  /*1500*/  IMAD.MOV.U32 R11, RZ, RZ, 0x1f ;  /* 0x0000001fff0b7424 */ /* 0x000fe400078e00ff */
[----:B------:R-:W-:-:S07]  /*1510*/  IMAD.MOV.U32 R15, RZ, RZ, -0x1 ;  /* 0xffffffffff0f7424 */ /* 0x000fce00078e00ff */
[----:B------:R-:W-:Y:S05]  /*1520*/  WARPSYNC.COLLECTIVE R15, `(.L_x_5847) ;  /* 0x000000000f087348 */ /* 0x000fea0003c00000 */
[----:B------:R0:W1:Y:S02]  /*1530*/  SHFL.BFLY P6, R14, R13, R12, R11 ;  /* 0x0c00000c0d0e7389 */ /* 0x00006400000c000b */
[----:B01----:R-:W-:Y:S05]  /*1540*/  ENDCOLLECTIVE ;  /* 0x000000000000791b */ /* 0x003fea0003800000 */
.L_x_5847:
[----:B------:R-:W-:Y:S05]  /*1550*/  BSYNC B1 ;  /* 0x0000000000017941 */ /* 0x000fea0003800000 */
.L_x_5846:
[----:B------:R-:W-:Y:S01]  /*1560*/  FMNMX R13, R13, R14, !PT ;  /* 0x0000000e0d0d7209 */ /* 0x000fe20007800000 */
[----:B------:R-:W-:Y:S01]  /*1570*/  IMAD.MOV.U32 R11, RZ, RZ, 0x1f ;  /* 0x0000001fff0b7424 */ /* 0x000fe200078e00ff */
[----:B------:R-:W-:Y:S01]  /*1580*/  MOV R12, 0x2 ;  /* 0x00000002000c7802 */ /* 0x000fe20000000f00 */
[----:B------:R-:W-:-:S07]  /*1590*/  IMAD.MOV.U32 R15, RZ, RZ, -0x1 ;  /* 0xffffffffff0f7424 */ /* 0x000fce00078e00ff */
[----:B------:R-:W-:Y:S05]  /*15a0*/  WARPSYNC.COLLECTIVE R15, `(.L_x_5848) ;  /* 0x000000000f087348 */ /* 0x000fea0003c00000 */
[----:B------:R0:W1:Y:S02]  /*15b0*/  SHFL.BFLY P6, R14, R13, R12, R11 ;  /* 0x0c00000c0d0e7389 */ /* 0x00006400000c000b */
[----:B01----:R-:W-:Y:S05]  /*15c0*/  ENDCOLLECTIVE ;  /* 0x000000000000791b */ /* 0x003fea0003800000 */
.L_x_5848:
[----:B------:R-:W-:Y:S01]  /*15d0*/  IMAD.MOV.U32 R12, RZ, RZ, 0x1 ;  /* 0x00000001ff0c7424 */ /* 0x000fe200078e00ff */
[----:B------:R-:W-:-:S04]  /*15e0*/  FMNMX R2, R13, R14, !PT ;  /* 0x0000000e0d027209 */ /* 0x000fc80007800000 */
[----:B------:R-:W-:-:S07]  /*15f0*/  MOV R13, R2 ;  /* 0x00000002000d7202 */ /* 0x000fce0000000f00 */
[----:B------:R-:W-:Y:S05]  /*1600*/  WARPSYNC.COLLECTIVE R15, `(.L_x_5849) ;  /* 0x000000000f087348 */ /* 0x000fea0003c00000 */
[----:B------:R0:W1:Y:S02]  /*1610*/  SHFL.BFLY P6, R14, R13, R12, R11 ;  /* 0x0c00000c0d0e7389 */ /* 0x00006400000c000b */
[----:B01----:R-:W-:Y:S05]  /*1620*/  ENDCOLLECTIVE ;  /* 0x000000000000791b */ /* 0x003fea0003800000 */
.L_x_5849:
[----:B------:R-:W-:Y:S01]  /*1630*/  MOV R13, R0 ;  /* 0x00000000000d7202 */ /* 0x000fe20000000f00 */
[----:B------:R-:W-:Y:S02]  /*1640*/  IMAD.MOV.U32 R12, RZ, RZ, 0x4 ;  /* 0x00000004ff0c7424 */ /* 0x000fe400078e00ff */
[----:B------:R-:W-:-:S07]  /*1650*/  IMAD.MOV.U32 R3, RZ, RZ, R14 ;  /* 0x000000ffff037224 */ /* 0x000fce00078e000e */
[----:B------:R-:W-:Y:S05]  /*1660*/  WARPSYNC.COLLECTIVE R15, `(.L_x_5850) ;  /* 0x000000000f087348 */ /* 0x000fea0003c00000 */
[----:B------:R0:W1:Y:S02]  /*1670*/  SHFL.BFLY P6, R14, R13, R12, R11 ;  /* 0x0c00000c0d0e7389 */ /* 0x00006400000c000b */
[----:B01----:R-:W-:Y:S05]  /*1680*/  ENDCOLLECTIVE ;  /* 0x000000000000791b */ /* 0x003fea0003800000 */
.L_x_5850:
[----:B------:R-:W-:Y:S01]  /*1690*/  FMNMX R3, R2, R3, !PT ;  /* 0x0000000302037209 */ /* 0x000fe20007800000 */
[----:B------:R-:W-:-:S04]  /*16a0*/  HFMA2 R2, -RZ, RZ, 0.96630859375, -0.0022525787353515625 ;  /* 0x3bbb989dff027431 */ /* 0x000fc800000001ff */
[----:B------:R-:W-:Y:S01]  /*16b0*/  FADD R9, R20, -R3 ;  /* 0x8000000314097221 */ /* 0x000fe20000000000 */
[----:B------:R-:W-:Y:S02]  /*16c0*/  IMAD.MOV.U32 R3, RZ, RZ, 0x437c0000 ;  /* 0x437c0000ff037424 */ /* 0x000fe400078e00ff */
[----:B------:R-:W-:Y:S02]  /*16d0*/  IMAD.MOV.U32 R12, RZ, RZ, 0x2 ;  /* 0x00000002ff0c7424 */ /* 0x000fe400078e00ff */
[----:B------:R-:W-:-:S05]  /*16e0*/  IMAD.MOV.U32 R7, RZ, RZ, R14 ;  /* 0x000000ffff077224 */ /* 0x000fca00078e000e */
[----:B------:R-:W-:Y:S01]  /*16f0*/  FMNMX R7, R0, R7, !PT ;  /* 0x0000000700077209 */ /* 0x000fe20007800000 */
[----:B------:R-:W-:-:S04]  /*1700*/  FFMA.SAT R0, R9, R2, 0.5 ;  /* 0x3f00000009007423 */ /* 0x000fc80000002002 */
[----:B------:R-:W-:Y:S02]  /*1710*/  IMAD.MOV.U32 R13, RZ, RZ, R7 ;  /* 0x000000ffff0d7224 */ /* 0x000fe400078e0007 */
[----:B------:R-:W-:-:S07]  /*1720*/  FFMA.RM R0, R0, R3, 12582913 ;  /* 0x4b40000100007423 */ /* 0x000fce0000004003 */
[----:B------:R-:W-:Y:S05]  /*1730*/  WARPSYNC.COLLECTIVE R15, `(.L_x_5851) ;  /* 0x000000000f087348 */ /* 0x000fea0003c00000 */
[----:B------:R0:W1:Y:S02]  /*1740*/  SHFL.BFLY P6, R14, R13, R12, R11 ;  /* 0x0c00000c0d0e7389 */ /* 0x00006400000c000b */
[----:B01----:R-:W-:Y:S05]  /*1750*/  ENDCOLLECTIVE ;  /* 0x000000000000791b */ /* 0x003fea0003800000 */
.L_x_5851:
[----:B------:R-:W-:Y:S01]  /*1760*/  HFMA2 R12, -RZ, RZ, 0, 5.9604644775390625e-08 ;  /* 0x00000001ff0c7431 */ /* 0x000fe200000001ff */
[----:B------:R-:W-:Y:S01]  /*1770*/  MOV R8, R14 ;  /* 0x0000000e00087202 */ /* 0x000fe20000000f00 */
[C---:B------:R-:W-:Y:S01]  /*1780*/  FADD R14, R0.reuse, -12583039 ;  /* 0xcb40007f000e7421 */ /* 0x040fe20000000000 */
[----:B------:R-:W-:Y:S02]  /*1790*/  IMAD.SHL.U32 R0, R0, 0x800000, RZ ;  /* 0x0080000000007824 */ /* 0x000fe400078e00ff */
[----:B------:R-:W-:Y:S01]  /*17a0*/  FMNMX R8, R7, R8, !PT ;  /* 0x0000000807087209 */ /* 0x000fe20007800000 */
[----:B------:R-:W-:-:S04]  /*17b0*/  FFMA R14, R9, 1.4426950216293334961, -R14 ;  /* 0x3fb8aa3b090e7823 */ /* 0x000fc8000000080e */
[----:B------:R-:W-:Y:S01]  /*17c0*/  FFMA R19, R9, 1.925963033500011079e-08, R14 ;  /* 0x32a5706009137823 */ /* 0x000fe2000000000e */
[----:B------:R-:W-:-:S05]  /*17d0*/  IMAD.MOV.U32 R13, RZ, RZ, R8 ;  /* 0x000000ffff0d7224 */ /* 0x000fca00078e0008 */
[----:B------:R-:W0:Y:S02]  /*17e0*/  MUFU.EX2 R19, R19 ;  /* 0x0000001300137308 */ /* 0x000e240000000800 */
[----:B0-----:R-:W-:Y:S05]  /*17f0*/  WARPSYNC.COLLECTIVE R15, `(.L_x_5852) ;  /* 0x000000000f087348 */ /* 0x001fea0003c00000 */
[----:B------:R1:W2:Y:S02]  /*1800*/  SHFL.BFLY P6, R14, R13, R12, R11 ;  /* 0x0c00000c0d0e7389 */ /* 0x0002a400000c000b */
[----:B012---:R-:W-:Y:S05]  /*1810*/  ENDCOLLECTIVE ;  /* 0x000000000000791b */ /* 0x007fea0003800000 */
.L_x_5852:
[----:B------:R-:W-:Y:S02]  /*1820*/  IMAD.MOV.U32 R12, RZ, RZ, 0x4 ;  /* 0x00000004ff0c7424 */ /* 0x000fe400078e00ff */
[----:B------:R-:W-:-:S04]  /*1830*/  FMUL R0, R0, R19 ;  /* 0x0000001300007220 */ /* 0x000fc80000400000 */
[----:B------:R-:W-:Y:S01]  /*1840*/  FADD R7, RZ, R0 ;  /* 0x00000000ff077221 */ /* 0x000fe20000000000 */
[----:B------:R-:W-:-:S04]  /*1850*/  IMAD.MOV.U32 R9, RZ, RZ, R14 ;  /* 0x000000ffff097224 */ /* 0x000fc800078e000e */
[----:B------:R-:W-:Y:S02]  /*1860*/  MOV R13, R7 ;  /* 0x00000007000d7202 */ /* 0x000fe40000000f00 */
[----:B------:R-:W-:-:S07]  /*1870*/  FMNMX R9, R8, R9, !PT ;  /* 0x0000000908097209 */ /* 0x000fce0007800000 */
[----:B------:R-:W-:Y:S05]  /*1880*/  WARPSYNC.COLLECTIVE R15, `(.L_x_5853) ;  /* 0x000000000f087348 */ /* 0x000fea0003c00000 */
[----:B------:R0:W1:Y:S02]  /*1890*/  SHFL.BFLY P6, R14, R13, R12, R11 ;  /* 0x0c00000c0d0e7389 */ /* 0x00006400000c000b */
[----:B01----:R-:W-:Y:S05]  /*18a0*/  ENDCOLLECTIVE ;  /* 0x000000000000791b */ /* 0x003fea0003800000 */
.L_x_5853:
[----:B------:R-:W-:-:S04]  /*18b0*/  FADD R9, R6, -R9 ;  /* 0x8000000906097221 */ /* 0x000fc80000000000 */
[----:B------:R-:W-:-:S04]  /*18c0*/  FFMA.SAT R2, R9, R2, 0.5 ;  /* 0x3f00000009027423 */ /* 0x000fc80000002002 */
[----:B------:R-:W-:Y:S01]  /*18d0*/  FFMA.RM R2, R2, R3, 12582913 ;  /* 0x4b40000102027423 */ /* 0x000fe20000004003 */
[----:B------:R-:W-:-:S03]  /*18e0*/  HFMA2 R12, -RZ, RZ, 0, 1.1920928955078125e-07 ;  /* 0x00000002ff0c7431 */ /* 0x000fc600000001ff */
[C---:B------:R-:W-:Y:S01]  /*18f0*/  FADD R6, R2.reuse, -12583039 ;  /* 0xcb40007f02067421 */ /* 0x040fe20000000000 */
[----:B------:R-:W-:-:S03]  /*1900*/  IMAD.SHL.U32 R2, R2, 0x800000, RZ ;  /* 0x0080000002027824 */ /* 0x000fc600078e00ff */
[----:B------:R-:W-:Y:S01]  /*1910*/  FFMA R8, R9, 1.4426950216293334961, -R6 ;  /* 0x3fb8aa3b09087823 */ /* 0x000fe20000000806 */
[----:B------:R-:W-:-:S03]  /*1920*/  FADD R6, R7, R14 ;  /* 0x0000000e07067221 */ /* 0x000fc60000000000 */
[----:B------:R-:W-:Y:S01]  /*1930*/  FFMA R7, R9, 1.925963033500011079e-08, R8 ;  /* 0x32a5706009077823 */ /* 0x000fe20000000008 */
[----:B------:R-:W-:-:S05]  /*1940*/  IMAD.MOV.U32 R13, RZ, RZ, R6 ;  /* 0x000000ffff0d7224 */ /* 0x000fca00078e0006 */
[----:B------:R-:W0:Y:S02]  /*1950*/  MUFU.EX2 R7, R7 ;  /* 0x0000000700077308 */ /* 0x000e240000000800 */
[----:B0-----:R-:W-:Y:S05]  /*1960*/  WARPSYNC.COLLECTIVE R15, `(.L_x_5854) ;  /* 0x000000000f087348 */ /* 0x001fea0003c00000 */
[----:B------:R1:W2:Y:S02]  /*1970*/  SHFL.BFLY P6, R14, R13, R12, R11 ;  /* 0x0c00000c0d0e7389 */ /* 0x0002a400000c000b */
[----:B012---:R-:W-:Y:S05]  /*1980*/  ENDCOLLECTIVE ;  /* 0x000000000000791b */ /* 0x007fea0003800000 */
.L_x_5854:
        /* <DEDUP_REMOVED lines=8> */
.L_x_5855:
[----:B------:R-:W-:Y:S02]  /*1a10*/  HFMA2 R12, -RZ, RZ, 0, 2.384185791015625e-07 ;  /* 0x00000004ff0c7431 */ /* 0x000fe400000001ff */
[----:B------:R-:W-:Y:S02]  /*1a20*/  IMAD.MOV.U32 R13, RZ, RZ, R3 ;  /* 0x000000ffff0d7224 */ /* 0x000fe400078e0003 */
[----:B------:R-:W-:-:S07]  /*1a30*/  IMAD.MOV.U32 R9, RZ, RZ, R14 ;  /* 0x000000ffff097224 */ /* 0x000fce00078e000e */
[----:B------:R-:W-:Y:S05]  /*1a40*/  WARPSYNC.COLLECTIVE R15, `(.L_x_5856) ;  /* 0x000000000f087348 */ /* 0x000fea0003c00000 */
[----:B------:R0:W1:Y:S02]  /*1a50*/  SHFL.BFLY P6, R14, R13, R12, R11 ;  /* 0x0c00000c0d0e7389 */ /* 0x00006400000c000b */
[----:B01----:R-:W-:Y:S05]  /*1a60*/  ENDCOLLECTIVE ;  /* 0x000000000000791b */ /* 0x003fea0003800000 */
.L_x_5856:
[----:B------:R-:W-:Y:S01]  /*1a70*/  FADD R9, R8, R9 ;  /* 0x0000000908097221 */ /* 0x000fe20000000000 */
[----:B------:R-:W-:Y:S01]  /*1a80*/  MOV R12, 0x2 ;  /* 0x00000002000c7802 */ /* 0x000fe20000000f00 */
[----:B------:R-:W-:-:S04]  /*1a90*/  IMAD.MOV.U32 R20, RZ, RZ, R14 ;  /* 0x000000ffff147224 */ /* 0x000fc800078e000e */
[----:B------:R-:W-:-:S04]  /*1aa0*/  FADD R20, R3, R20 ;  /* 0x0000001403147221 */ /* 0x000fc80000000000 */
[----:B------:R-:W-:-:S07]  /*1ab0*/  IMAD.MOV.U32 R13, RZ, RZ, R20 ;  /* 0x000000ffff0d7224 */ /* 0x000fce00078e0014 */
[----:B------:R-:W-:Y:S05]  /*1ac0*/  WARPSYNC.COLLECTIVE R15, `(.L_x_5857) ;  /* 0x000000000f087348 */ /* 0x000fea0003c00000 */
[----:B------:R0:W1:Y:S02]  /*1ad0*/  SHFL.BFLY P6, R14, R13, R12, R11 ;  /* 0x0c00000c0d0e7389 */ /* 0x00006400000c000b */
[----:B01----:R-:W-:Y:S05]  /*1ae0*/  ENDCOLLECTIVE ;  /* 0x000000000000791b */ /* 0x003fea0003800000 */
.L_x_5857:
[----:B------:R-:W-:Y:S02]  /*1af0*/  HFMA2 R12, -RZ, RZ, 0, 5.9604644775390625e-08 ;  /* 0x00000001ff0c7431 */ /* 0x000fe400000001ff */
[----:B------:R-:W-:-:S04]  /*1b00*/  IMAD.MOV.U32 R19, RZ, RZ, R14 ;  /* 0x000000ffff137224 */ /* 0x000fc800078e000e */
[----:B------:R-:W-:-:S04]  /*1b10*/  FADD R19, R20, R19 ;  /* 0x0000001314137221 */ /* 0x000fc80000000000 */
[----:B------:R-:W-:-:S07]  /*1b20*/  IMAD.MOV.U32 R13, RZ, RZ, R19 ;  /* 0x000000ffff0d7224 */ /* 0x000fce00078e0013 */
[----:B------:R-:W-:Y:S05]  /*1b30*/  WARPSYNC.COLLECTIVE R15, `(.L_x_5858) ;  /* 0x000000000f087348 */ /* 0x000fea0003c00000 */
[----:B------:R0:W1:Y:S02]  /*1b40*/  SHFL.BFLY P6, R14, R13, R12, R11 ;  /* 0x0c00000c0d0e7389 */ /* 0x00006400000c000b */
[----:B01----:R-:W-:Y:S05]  /*1b50*/  ENDCOLLECTIVE ;  /* 0x000000000000791b */ /* 0x003fea0003800000 */
.L_x_5858:
[----:B------:R-:W-:Y:S05]  /*1b60*/  BRA `(.L_x_5859) ;  /* 0xfffffff400807947 */ /* 0x000fea000383ffff */
        .weak           $__internal_83_$__cuda_sm3x_div_rn_noftz_f32_slowpath
        .type           $__internal_83_$__cuda_sm3x_div_rn_noftz_f32_slowpath,@function
        .size           $__internal_83_$__cuda_sm3x_div_rn_noftz_f32_slowpath,(.L_x_37460 - $__internal_83_$__cuda_sm3x_div_rn_noftz_f32_slowpath)
$__internal_83_$__cuda_sm3x_div_rn_noftz_f32_slowpath:
        /* <DEDUP_REMOVED lines=34> */
.L_x_5861:
        /* <DEDUP_REMOVED lines=30> */
[----:B------:R-:W-:Y:S01]  /*1f70*/  IADD3 R14, PT, PT, R13, 0x20, RZ ;  /* 0x000000200d0e7810 */ /* 0x000fe20007ffe0ff */
[-CC-:B------:R-:W-:Y:S01]  /*1f80*/  FFMA.RM R12, R3, R15.reuse, R20.reuse ;  /* 0x0000000f030c7223 */ /* 0x180fe20000004014 */
        /* <DEDUP_REMOVED lines=19> */
.L_x_5868:
[----:B------:R-:W-:-:S04]  /*20c0*/  LOP3.LUT R0, R0, 0x80000000, RZ, 0xc0, !PT ;  /* 0x8000000000007812 */ /* 0x000fc800078ec0ff */
[----:B------:R-:W-:Y:S01]  /*20d0*/  LOP3.LUT R0, R0, 0x7f800000, RZ, 0xfc, !PT ;  /* 0x7f80000000007812 */ /* 0x000fe200078efcff */
[----:B------:R-:W-:Y:S06]  /*20e0*/  BRA `(.L_x_5869) ;  /* 0x0000000000047947 */ /* 0x000fec0003800000 */
.L_x_5867:
[----:B------:R-:W-:-:S07]  /*20f0*/  LEA R0, R12, R0, 0x17 ;  /* 0x000000000c007211 */ /* 0x000fce00078eb8ff */
.L_x_5869:
[----:B------:R-:W-:Y:S05]  /*2100*/  BSYNC.RECONVERGENT B3 ;  /* 0x0000000000037941 */ /* 0x000fea0003800200 */
.L_x_5866:
[----:B------:R-:W-:Y:S05]  /*2110*/  BRA `(.L_x_5870) ;  /* 0x0000000000207947 */ /* 0x000fea0003800000 */
.L_x_5865:
[----:B------:R-:W-:-:S04]  /*2120*/  LOP3.LUT R0, R3, 0x80000000, R0, 0x48, !PT ;  /* 0x8000000003007812 */ /* 0x000fc800078e4800 */
[----:B------:R-:W-:Y:S01]  /*2130*/  LOP3.LUT R0, R0, 0x7f800000, RZ, 0xfc, !PT ;  /* 0x7f80000000007812 */ /* 0x000fe200078efcff */
[----:B------:R-:W-:Y:S06]  /*2140*/  BRA `(.L_x_5870) ;  /* 0x0000000000147947 */ /* 0x000fec0003800000 */
.L_x_5864:
[----:B------:R-:W-:Y:S01]  /*2150*/  LOP3.LUT R0, R3, 0x80000000, R0, 0x48, !PT ;  /* 0x8000000003007812 */ /* 0x000fe200078e4800 */
[----:B------:R-:W-:Y:S06]  /*2160*/  BRA `(.L_x_5870) ;  /* 0x00000000000c7947 */ /* 0x000fec0003800000 */
.L_x_5863:
[----:B------:R-:W0:Y:S01]  /*2170*/  MUFU.RSQ R0, -QNAN ;  /* 0xffc0000000007908 */ /* 0x000e220000001400 */
[----:B------:R-:W-:Y:S05]  /*2180*/  BRA `(.L_x_5870) ;  /* 0x0000000000047947 */ /* 0x000fea0003800000 */
.L_x_5862:
[----:B------:R-:W-:-:S07]  /*2190*/  FADD.FTZ R0, R0, R3 ;  /* 0x0000000300007221 */ /* 0x000fce0000010000 */
.L_x_5870:
[----:B------:R-:W-:Y:S05]  /*21a0*/  BSYNC.RECONVERGENT B2 ;  /* 0x0000000000027941 */ /* 0x000fea0003800200 */
.L_x_5860:
[----:B------:R-:W-:-:S04]  /*21b0*/  IMAD.MOV.U32 R9, RZ, RZ, 0x0 ;  /* 0x00000000ff097424 */ /* 0x000fc800078e00ff */
[----:B0-----:R-:W-:Y:S05]  /*21c0*/  RET.REL.NODEC R8 `(_Z15SoftmaxWarpImplI22BroadcastScaleMaskLoadIffbLm4EiE11DirectStoreIffEfLi1ELi1ELi8ELi2ELb0EL9Algorithm0EEvT_T0_ll) ;  /* 0xffffffdc088c7950 */ /* 0x001fea0003c3ffff */
.L_x_5871:
        /* <DEDUP_REMOVED lines=11> */
.L_x_37460:


//--------------------- .text._Z15SoftmaxWarpImplI22BroadcastScaleMaskLoadIffbLm4EiE11DirectStoreIffEfLi1ELi1ELi4ELi1ELb1EL9Algorithm0EEvT_T0_ll --------------------------
	.section	.text._Z15SoftmaxWarpImplI22BroadcastScaleMaskLoadIffbLm4EiE11DirectStoreIffEfLi1ELi1ELi4ELi1ELb1EL9Algorithm0EEvT_T0_ll,"ax",@progbits
	.align	128
        .global         _Z15SoftmaxWarpImplI22BroadcastScaleMaskLoadIffbLm4EiE11DirectStoreIffEfLi1ELi1ELi4ELi1ELb1EL9Algorithm0EEvT_T0_ll
        .type           _Z15SoftmaxWarpImplI22BroadcastScaleMaskLoadIffbLm4EiE11DirectStoreIffEfLi1ELi1ELi4ELi1ELb1EL9Algorithm0EEvT_T0_ll,@function
        .size           _Z15SoftmaxWarpImplI22BroadcastScaleMaskLoadIffbLm4EiE11DirectStoreIffEfLi1ELi1ELi4ELi1ELb1EL9Algorithm0EEvT_T0_ll,(.L_x_37461 - _Z15SoftmaxWarpImplI22BroadcastScaleMaskLoadIffbLm4EiE11DirectStoreIffEfLi1ELi1ELi4ELi1ELb1EL9Algorithm0EEvT_T0_ll)
        .other          _Z15SoftmaxWarpImplI22BroadcastScaleMaskLoadIffbLm4EiE11DirectStoreIffEfLi1ELi1ELi4ELi1ELb1EL9Algorithm0EEvT_T0_ll,@"STO_CUDA_ENTRY STV_DEFAULT"
_Z15SoftmaxWarpImplI22BroadcastScaleMaskLoadIffbLm4EiE11DirectStoreIffEfLi1ELi1ELi4ELi1ELb1EL9Algorithm0EEvT_T0_ll:
.text._Z15SoftmaxWarpImplI22BroadcastScaleMaskLoadIffbLm4EiE11DirectStoreIffEfLi1ELi1ELi4ELi1ELb1EL9Algorithm0EEvT_T0_ll:
        /* <DEDUP_REMOVED lines=24> */
[----:B------:R-:W-:Y:S02]  /*0180*/  IMAD.U32 R7, RZ, RZ, UR7 ;  /* 0x00000007ff077e24 */ /* 0x000fe4000f8e00ff */
[----:B-1----:R-:W-:Y:S01]  /*0190*/  IMAD.U32 R10, RZ, RZ, UR8 ;  /* 0x00000008ff0a7e24 */ /* 0x002fe2000f8e00ff */
[----:B---3--:R-:W-:-:S07]  /*01a0*/  MOV R11, UR9 ;  /* 0x00000009000b7c02 */ /* 0x008fce0008000f00 */
[----:B------:R-:W-:-:S07]  /*01b0*/  LEPC R20, `(.L_x_5872) ;  /* 0x000000001014794e */ /* 0x000fce0000000000 */
[----:B0---4-:R-:W-:Y:S05]  /*01c0*/  CALL.ABS.NOINC R2 ;  /* 0x0000000002007343 */ /* 0x011fea0003c00000 */
.L_x_5872:
        /* <DEDUP_REMOVED lines=19> */
.L_x_5881:
[----:B0-----:R-:W-:Y:S01]  /*0300*/  ISETP.GE.U32.AND P0, PT, R16, UR44, PT ;  /* 0x0000002c10007c0c */ /* 0x001fe2000bf06070 */
[----:B------:R-:W-:Y:S01]  /*0310*/  BSSY.RECONVERGENT B1, `(.L_x_5874) ;  /* 0x0000074000017945 */ /* 0x000fe20003800200 */
[----:B------:R-:W-:Y:S01]  /*0320*/  IMAD.MOV.U32 R25, RZ, RZ, -0x800000 ;  /* 0xff800000ff197424 */ /* 0x000fe200078e00ff */
[----:B------:R-:W-:Y:S02]  /*0330*/  MOV R13, 0xff800000 ;  /* 0xff800000000d7802 */ /* 0x000fe40000000f00 */
        /* <DEDUP_REMOVED lines=34> */
[----:B0-----:R-:W-:-:S03]  /*0560*/  IMAD.MOV.U32 R2, RZ, RZ, RZ ;  /* 0x000000ffff027224 */ /* 0x001fc600078e00ff */
        /* <DEDUP_REMOVED lines=11> */
[----:B------:R-:W0:Y:S04]  /*0620*/  I2F.RP R20, R14 ;  /* 0x0000000e00147306 */ /* 0x000e280000209400 */
[----:B------:R-:W-:-:S05]  /*0630*/  IADD3 R2, PT, PT, -R15, RZ, RZ ;  /* 0x000000ff0f027210 */ /* 0x000fca0007ffe1ff */
[----:B------:R-:W-:Y:S01]  /*0640*/  IMAD R3, R12, R2, R3 ;  /* 0x000000020c037224 */ /* 0x000fe200078e0203 */
[----:B------:R-:W-:-:S04]  /*0650*/  LOP3.LUT R2, R13, R18, RZ, 0x3c, !PT ;  /* 0x000000120d027212 */ /* 0x000fc800078e3cff */
[----:B------:R-:W-:Y:S01]  /*0660*/  ISETP.GT.U32.AND P3, PT, R12, R3, PT ;  /* 0x000000030c00720c */ /* 0x000fe20003f64070 */
[----:B0-----:R-:W0:Y:S01]  /*0670*/  MUFU.RCP R20, R20 ;  /* 0x0000001400147308 */ /* 0x001e220000001000 */
[----:B------:R-:W-:Y:S01]  /*0680*/  ISETP.GE.AND P2, PT, R2, RZ, PT ;  /* 0x000000ff0200720c */ /* 0x000fe20003f46270 */
[----:B------:R-:W-:-:S10]  /*0690*/  IMAD.MOV.U32 R2, RZ, RZ, RZ ;  /* 0x000000ffff027224 */ /* 0x000fd400078e00ff */
[----:B------:R-:W-:Y:S02]  /*06a0*/  @!P3 IMAD.IADD R3, R3, 0x1, -R12 ;  /* 0x000000010303b824 */ /* 0x000fe400078e0a0c */
        /* <DEDUP_REMOVED lines=29> */
[----:B------:R-:W-:Y:S01]  /*0880*/  ISETP.NE.AND.EX P3, PT, R3, RZ, PT, P3 ;  /* 0x000000ff0300720c */ /* 0x000fe20003f65330 */
[----:B------:R-:W-:Y:S01]  /*0890*/  @!P1 IMAD.MOV R22, RZ, RZ, -R22 ;  /* 0x000000ffff169224 */ /* 0x000fe200078e0a16 */
        /* <DEDUP_REMOVED lines=27> */
.L_x_5875:
[----:B------:R-:W-:Y:S05]  /*0a50*/  BSYNC.RECONVERGENT B1 ;  /* 0x0000000000017941 */ /* 0x000fea0003800200 */
.L_x_5874:
        /* <DEDUP_REMOVED lines=20> */
[----:B------:R0:W0:Y:S02]  /*0ba0*/  SHFL.BFLY PT, R14, R2, 0x1, 0x1f ;  /* 0x0c201f00020e7f89 */ /* 0x00002400000e0000 */
.L_x_5887:
        /* <DEDUP_REMOVED lines=11> */
[----:B-1234-:R-:W-:Y:S05]  /*0c60*/  CALL.REL.NOINC `($__internal_84_$__cuda_sm3x_div_rn_noftz_f32_slowpath) ;  /* 0x0000000000f87944 */ /* 0x01efea0003c00000 */
[----:B------:R-:W-:-:S07]  /*0c70*/  IMAD.MOV.U32 R11, RZ, RZ, R0 ;  /* 0x000000ffff0b7224 */ /* 0x000fce00078e0000 */
.L_x_5878:
[----:B------:R-:W-:Y:S05]  /*0c80*/  BSYNC.RECONVERGENT B1 ;  /* 0x0000000000017941 */ /* 0x000fea0003800200 */
.L_x_5877:
[----:B------:R-:W-:Y:S04]  /*0c90*/  BSSY.RECONVERGENT B1, `(.L_x_5879) ;  /* 0x000000d000017945 */ /* 0x000fe80003800200 */
[----:B------:R-:W-:Y:S05]  /*0ca0*/  @P0 BRA `(.L_x_5880) ;  /* 0x00000000002c0947 */ /* 0x000fea0003800000 */
[----:B------:R-:W-:Y:S01]  /*0cb0*/  MOV R3, RZ ;  /* 0x000000ff00037202 */ /* 0x000fe20000000f00 */
[----:B------:R-:W-:Y:S01]  /*0cc0*/  IMAD R0, R23, UR48, RZ ;  /* 0x0000003017007c24 */ /* 0x000fe2000f8e02ff */
[----:B----4-:R-:W-:Y:S01]  /*0cd0*/  R2UR UR4, R4 ;  /* 0x00000000040472ca */ /* 0x010fe200000e0000 */
        /* <DEDUP_REMOVED lines=8> */
.L_x_5880:
[----:B------:R-:W-:Y:S05]  /*0d60*/  BSYNC.RECONVERGENT B1 ;  /* 0x0000000000017941 */ /* 0x000fea0003800200 */
.L_x_5879:
[----:B------:R-:W-:-:S04]  /*0d70*/  IADD3 R21, P0, PT, R10, R21, RZ ;  /* 0x000000150a157210 */ /* 0x000fc80007f1e0ff */
[----:B------:R-:W-:Y:S02]  /*0d80*/  LEA.HI.X.SX32 R23, R10, R23, 0x1, P0 ;  /* 0x000000170a177211 */ /* 0x000fe400000f0eff */
[----:B------:R-:W-:-:S04]  /*0d90*/  ISETP.GE.U32.AND P0, PT, R21, UR46, PT ;  /* 0x0000002e15007c0c */ /* 0x000fc8000bf06070 */
[----:B------:R-:W-:-:S13]  /*0da0*/  ISETP.GE.AND.EX P0, PT, R23, UR47, PT, P0 ;  /* 0x0000002f17007c0c */ /* 0x000fda000bf06300 */
[----:B------:R-:W-:Y:S05]  /*0db0*/  @!P0 BRA `(.L_x_5881) ;  /* 0xfffffff400508947 */ /* 0x000fea000383ffff */
[----:B------:R-:W-:Y:S05]  /*0dc0*/  BSYNC B0 ;  /* 0x0000000000007941 */ /* 0x000fea0003800000 */
.L_x_5873:
[----:B------:R-:W-:Y:S05]  /*0dd0*/  EXIT ;  /* 0x000000000000794d */ /* 0x000fea0003800000 */
.L_x_5876:
[----:B------:R-:W-:Y:S01]  /*0de0*/  BSSY B1, `(.L_x_5882) ;  /* 0x0000007000017945 */ /* 0x000fe20003800000 */
[----:B------:R-:W-:Y:S02]  /*0df0*/  IMAD.MOV.U32 R12, RZ, RZ, 0x2 ;  /* 0x00000002ff0c7424 */ /* 0x000fe400078e00ff */
[----:B------:R-:W-:Y:S02]  /*0e00*/  IMAD.MOV.U32 R11, RZ, RZ, 0x1f ;  /* 0x0000001fff0b7424 */ /* 0x000fe400078e00ff */
[----:B------:R-:W-:-:S07]  /*0e10*/  IMAD.MOV.U32 R15, RZ, RZ, -0x1 ;  /* 0xffffffffff0f7424 */ /* 0x000fce00078e00ff */
[----:B-1234-:R-:W-:Y:S05]  /*0e20*/  WARPSYNC.COLLECTIVE R15, `(.L_x_5883) ;  /* 0x000000000f087348 */ /* 0x01efea0003c00000 */
[----:B------:R0:W0:Y:S02]  /*0e30*/  SHFL.BFLY P6, R14, R13, R12, R11 ;  /* 0x0c00000c0d0e7389 */ /* 0x00002400000c000b */
[----:B01234-:R-:W-:Y:S05]  /*0e40*/  ENDCOLLECTIVE ;  /* 0x000000000000791b */ /* 0x01ffea0003800000 */
.L_x_5883:
[----:B------:R-:W-:Y:S05]  /*0e50*/  BSYNC B1 ;  /* 0x0000000000017941 */ /* 0x000fea0003800000 */
.L_x_5882:
[----:B------:R-:W-:Y:S01]  /*0e60*/  HFMA2 R12, -RZ, RZ, 0, 5.9604644775390625e-08 ;  /* 0x00000001ff0c7431 */ /* 0x000fe200000001ff */
[----:B------:R-:W-:Y:S01]  /*0e70*/  FMNMX R13, R14, R13, !PT ;  /* 0x0000000d0e0d7209 */ /* 0x000fe20007800000 */
[----:B------:R-:W-:Y:S02]  /*0e80*/  IMAD.MOV.U32 R11, RZ, RZ, 0x1f ;  /* 0x0000001fff0b7424 */ /* 0x000fe400078e00ff */
[----:B------:R-:W-:Y:S02]  /*0e90*/  IMAD.MOV.U32 R15, RZ, RZ, -0x1 ;  /* 0xffffffffff0f7424 */ /* 0x000fe400078e00ff */
[----:B------:R-:W-:Y:S02]  /*0ea0*/  IMAD.MOV.U32 R3, RZ, RZ, 0x3bbb989d ;  /* 0x3bbb989dff037424 */ /* 0x000fe400078e00ff */
[----:B------:R-:W-:-:S07]  /*0eb0*/  IMAD.MOV.U32 R0, RZ, RZ, 0x437c0000 ;  /* 0x437c0000ff007424 */ /* 0x000fce00078e00ff */
[----:B------:R-:W-:Y:S05]  /*0ec0*/  WARPSYNC.COLLECTIVE R15, `(.L_x_5884) ;  /* 0x000000000f087348 */ /* 0x000fea0003c00000 */
[----:B------:R0:W1:Y:S02]  /*0ed0*/  SHFL.BFLY P6, R14, R13, R12, R11 ;  /* 0x0c00000c0d0e7389 */ /* 0x00006400000c000b */
[----:B01----:R-:W-:Y:S05]  /*0ee0*/  ENDCOLLECTIVE ;  /* 0x000000000000791b */ /* 0x003fea0003800000 */
.L_x_5884:
        /* <DEDUP_REMOVED lines=15> */
.L_x_5885:
[----:B------:R-:W-:Y:S02]  /*0fe0*/  IMAD.MOV.U32 R12, RZ, RZ, 0x1 ;  /* 0x00000001ff0c7424 */ /* 0x000fe400078e00ff */
[----:B------:R-:W-:-:S04]  /*0ff0*/  FADD R2, R13, R14 ;  /* 0x0000000e0d027221 */ /* 0x000fc80000000000 */
[----:B------:R-:W-:-:S07]  /*1000*/  IMAD.MOV.U32 R13, RZ, RZ, R2 ;  /* 0x000000ffff0d7224 */ /* 0x000fce00078e0002 */
[----:B------:R-:W-:Y:S05]  /*1010*/  WARPSYNC.COLLECTIVE R15, `(.L_x_5886) ;  /* 0x000000000f087348 */ /* 0x000fea0003c00000 */
[----:B------:R0:W1:Y:S02]  /*1020*/  SHFL.BFLY P6, R14, R13, R12, R11 ;  /* 0x0c00000c0d0e7389 */ /* 0x00006400000c000b */
[----:B01----:R-:W-:Y:S05]  /*1030*/  ENDCOLLECTIVE ;  /* 0x000000000000791b */ /* 0x003fea0003800000 */
.L_x_5886:
[----:B------:R-:W-:Y:S05]  /*1040*/  BRA `(.L_x_5887) ;  /* 0xfffffff800d87947 */ /* 0x000fea000383ffff */
        .weak           $__internal_84_$__cuda_sm3x_div_rn_noftz_f32_slowpath
        .type           $__internal_84_$__cuda_sm3x_div_rn_noftz_f32_slowpath,@function
        .size           $__internal_84_$__cuda_sm3x_div_rn_noftz_f32_slowpath,(.L_x_37461 - $__internal_84_$__cuda_sm3x_div_rn_noftz_f32_slowpath)
$__internal_84_$__cuda_sm3x_div_rn_noftz_f32_slowpath:
[--C-:B------:R-:W-:Y:S01]  /*1050*/  SHF.R.U32.HI R11, RZ, 0x17, R3.reuse ;  /* 0x00000017ff0b7819 */ /* 0x100fe20000011603 */
[----:B------:R-:W-:Y:S01]  /*1060*/  BSSY.RECONVERGENT B2, `(.L_x_5888) ;  /* 0x0000064000027945 */ /* 0x000fe20003800200 */
[--C-:B------:R-:W-:Y:S01]  /*1070*/  SHF.R.U32.HI R12, RZ, 0x17, R0.reuse ;  /* 0x00000017ff0c7819 */ /* 0x100fe20000011600 */
[----:B------:R-:W-:Y:S01]  /*1080*/  IMAD.MOV.U32 R13, RZ, RZ, R0 ;  /* 0x000000ffff0d7224 */ /* 0x000fe200078e0000 */
[----:B------:R-:W-:Y:S01]  /*1090*/  LOP3.LUT R11, R11, 0xff, RZ, 0xc0, !PT ;  /* 0x000000ff0b0b7812 */ /* 0x000fe200078ec0ff */
[----:B------:R-:W-:Y:S01]  /*10a0*/  IMAD.MOV.U32 R14, RZ, RZ, R3 ;  /* 0x000000ffff0e7224 */ /* 0x000fe200078e0003 */
        /* <DEDUP_REMOVED lines=30> */
.L_x_5889:
        /* <DEDUP_REMOVED lines=51> */
.L_x_5896:
[----:B------:R-:W-:-:S04]  /*15c0*/  LOP3.LUT R0, R0, 0x80000000, RZ, 0xc0, !PT ;  /* 0x8000000000007812 */ /* 0x000fc800078ec0ff */
[----:B------:R-:W-:Y:S01]  /*15d0*/  LOP3.LUT R0, R0, 0x7f800000, RZ, 0xfc, !PT ;  /* 0x7f80000000007812 */ /* 0x000fe200078efcff */
[----:B------:R-:W-:Y:S06]  /*15e0*/  BRA `(.L_x_5897) ;  /* 0x0000000000047947 */ /* 0x000fec0003800000 */
.L_x_5895:
[----:B------:R-:W-:-:S07]  /*15f0*/  IMAD R0, R15, 0x800000, R0 ;  /* 0x008000000f007824 */ /* 0x000fce00078e0200 */
.L_x_5897:
[----:B------:R-:W-:Y:S05]  /*1600*/  BSYNC.RECONVERGENT B3 ;  /* 0x0000000000037941 */ /* 0x000fea0003800200 */
.L_x_5894:
[----:B------:R-:W-:Y:S05]  /*1610*/  BRA `(.L_x_5898) ;  /* 0x0000000000207947 */ /* 0x000fea0003800000 */
.L_x_5893:
[----:B------:R-:W-:-:S04]  /*1620*/  LOP3.LUT R0, R14, 0x80000000, R13, 0x48, !PT ;  /* 0x800000000e007812 */ /* 0x000fc800078e480d */
[----:B------:R-:W-:Y:S01]  /*1630*/  LOP3.LUT R0, R0, 0x7f800000, RZ, 0xfc, !PT ;  /* 0x7f80000000007812 */ /* 0x000fe200078efcff */
[----:B------:R-:W-:Y:S06]  /*1640*/  BRA `(.L_x_5898) ;  /* 0x0000000000147947 */ /* 0x000fec0003800000 */
.L_x_5892:
[----:B------:R-:W-:Y:S01]  /*1650*/  LOP3.LUT R0, R14, 0x80000000, R13, 0x48, !PT ;  /* 0x800000000e007812 */ /* 0x000fe200078e480d */
[----:B------:R-:W-:Y:S06]  /*1660*/  BRA `(.L_x_5898) ;  /* 0x00000000000c7947 */ /* 0x000fec0003800000 */
.L_x_5891:
[----:B------:R-:W0:Y:S01]  /*1670*/  MUFU.RSQ R0, -QNAN ;  /* 0xffc0000000007908 */ /* 0x000e220000001400 */
[----:B------:R-:W-:Y:S05]  /*1680*/  BRA `(.L_x_5898) ;  /* 0x0000000000047947 */ /* 0x000fea0003800000 */
.L_x_5890:
[----:B------:R-:W-:-:S07]  /*1690*/  FADD.FTZ R0, R0, R3 ;  /* 0x0000000300007221 */ /* 0x000fce0000010000 */
.L_x_5898:
[----:B------:R-:W-:Y:S05]  /*16a0*/  BSYNC.RECONVERGENT B2 ;  /* 0x0000000000027941 */ /* 0x000fea0003800200 */
.L_x_5888:
[----:B------:R-:W-:-:S04]  /*16b0*/  IMAD.MOV.U32 R3, RZ, RZ, 0x0 ;  /* 0x00000000ff037424 */ /* 0x000fc800078e00ff */
[----:B0-----:R-:W-:Y:S05]  /*16c0*/  RET.REL.NODEC R2 `(_Z15SoftmaxWarpImplI22BroadcastScaleMaskLoadIffbLm4EiE11DirectStoreIffEfLi1ELi1ELi4ELi1ELb1EL9Algorithm0EEvT_T0_ll) ;  /* 0xffffffe8024c7950 */ /* 0x001fea0003c3ffff */
.L_x_5899:
        /* <DEDUP_REMOVED lines=11> */
.L_x_37461:


//--------------------- .text._Z15SoftmaxWarpImplI22BroadcastScaleMaskLoadIffbLm4EiE11DirectStoreIffEfLi1ELi1ELi4ELi1ELb0EL9Algorithm0EEvT_T0_ll --------------------------
	.section	.text._Z15SoftmaxWarpImplI22BroadcastScaleMaskLoadIffbLm4EiE11DirectStoreIffEfLi1ELi1ELi4ELi1ELb0EL9Algorithm0EEvT_T0_ll,"ax",@progbits
	.align	128
        .global         _Z15SoftmaxWarpImplI22BroadcastScaleMaskLoadIffbLm4EiE11DirectStoreIffEfLi1ELi1ELi4ELi1ELb0EL9Algorithm0EEvT_T0_ll
        .type           _Z15SoftmaxWarpImplI22BroadcastScaleMaskLoadIffbLm4EiE11DirectStoreIffEfLi1ELi1ELi4ELi1ELb0EL9Algorithm0EEvT_T0_ll,@function
        .size           _Z15SoftmaxWarpImplI22BroadcastScaleMaskLoadIffbLm4EiE11DirectStoreIffEfLi1ELi1ELi4ELi1ELb0EL9Algorithm0EEvT_T0_ll,(.L_x_37462 - _Z15SoftmaxWarpImplI22BroadcastScaleMaskLoadIffbLm4EiE11DirectStoreIffEfLi1ELi1ELi4ELi1ELb0EL9Algorithm0EEvT_T0_ll)
        .other          _Z15SoftmaxWarpImplI22BroadcastScaleMaskLoadIffbLm4EiE11DirectStoreIffEfLi1ELi1ELi4ELi1ELb0EL9Algorithm0EEvT_T0_ll,@"STO_CUDA_ENTRY STV_DEFAULT"
_Z15SoftmaxWarpImplI22BroadcastScaleMaskLoadIffbLm4EiE11DirectStoreIffEfLi1ELi1ELi4ELi1ELb0EL9Algorithm0EEvT_T0_ll:
.text._Z15SoftmaxWarpImplI22BroadcastScaleMaskLoadIffbLm4EiE11DirectStoreIffEfLi1ELi1ELi4ELi1ELb0EL9Algorithm0EEvT_T0_ll:
        /* <DEDUP_REMOVED lines=27> */
.L_x_5900:
        /* <DEDUP_REMOVED lines=19> */
.L_x_5905:
        /* <DEDUP_REMOVED lines=55> */
[----:B------:R-:W-:Y:S02]  /*0650*/  ISETP.GE.U32.AND P0, PT, R3, R12, PT ;  /* 0x0000000c0300720c */ /* 0x000fe40003f06070 */
[----:B0-----:R-:W-:-:S06]  /*0660*/  IADD3 R3, PT, PT, R20, 0xffffffe, RZ ;  /* 0x0ffffffe14037810 */ /* 0x001fcc0007ffe0ff */
[----:B------:R-:W0:Y:S05]  /*0670*/  F2I.FTZ.U32.TRUNC.NTZ R3, R3 ;  /* 0x0000000300037305 */ /* 0x000e2a000021f000 */
        /* <DEDUP_REMOVED lines=22> */
[----:B------:R-:W-:Y:S02]  /*07e0*/  @P2 IADD3 R22, PT, PT, R22, 0x1, RZ ;  /* 0x0000000116162810 */ /* 0x000fe40007ffe0ff */
[----:B-1----:R-:W-:-:S04]  /*07f0*/  ISETP.NE.U32.AND P2, PT, R2, 0x1, PT ;  /* 0x000000010200780c */ /* 0x002fc80003f45070 */
[----:B------:R-:W-:Y:S01]  /*0800*/  @!P0 IMAD.MOV R22, RZ, RZ, -R22 ;  /* 0x000000ffff168224 */ /* 0x000fe200078e0a16 */
[----:B0-----:R-:W-:Y:S02]  /*0810*/  ISETP.NE.U32.AND P0, PT, R12, 0x1, PT ;  /* 0x000000010c00780c */ /* 0x001fe40003f05070 */
[----:B------:R-:W-:Y:S02]  /*0820*/  ISETP.NE.AND.EX P2, PT, R3, RZ, PT, P2 ;  /* 0x000000ff0300720c */ /* 0x000fe40003f45320 */
        /* <DEDUP_REMOVED lines=43> */
[----:B------:R-:W-:-:S05]  /*0ae0*/  FADD R13, RZ, R0 ;  /* 0x00000000ff0d7221 */ /* 0x000fca0000000000 */
[----:B------:R-:W0:Y:S02]  /*0af0*/  SHFL.BFLY PT, R14, R13, 0x2, 0x1f ;  /* 0x0c401f000d0e7f89 */ /* 0x000e2400000e0000 */
[----:B0-----:R-:W-:-:S05]  /*0b00*/  FADD R2, R13, R14 ;  /* 0x0000000e0d027221 */ /* 0x001fca0000000000 */
[----:B------:R0:W1:Y:S02]  /*0b10*/  SHFL.BFLY PT, R14, R2, 0x1, 0x1f ;  /* 0x0c201f00020e7f89 */ /* 0x00006400000e0000 */
.L_x_5911:
[----:B-1----:R-:W-:Y:S01]  /*0b20*/  FADD R3, R2, R14 ;  /* 0x0000000e02037221 */ /* 0x002fe20000000000 */
[----:B------:R-:W-:Y:S03]  /*0b30*/  BSSY.RECONVERGENT B1, `(.L_x_5903) ;  /* 0x000000c000017945 */ /* 0x000fe60003800200 */
[----:B0-----:R-:W0:Y:S08]  /*0b40*/  MUFU.RCP R2, R3 ;  /* 0x0000000300027308 */ /* 0x001e300000001000 */
        /* <DEDUP_REMOVED lines=8> */
[----:B------:R-:W-:Y:S05]  /*0bd0*/  CALL.REL.NOINC `($__internal_85_$__cuda_sm3x_div_rn_noftz_f32_slowpath) ;  /* 0x0000000000ec7944 */ /* 0x000fea0003c00000 */
[----:B------:R-:W-:-:S07]  /*0be0*/  IMAD.MOV.U32 R11, RZ, RZ, R0 ;  /* 0x000000ffff0b7224 */ /* 0x000fce00078e0000 */
.L_x_5904:
[----:B------:R-:W-:Y:S05]  /*0bf0*/  BSYNC.RECONVERGENT B1 ;  /* 0x0000000000017941 */ /* 0x000fea0003800200 */
.L_x_5903:
        /* <DEDUP_REMOVED lines=17> */
.L_x_5901:
[----:B------:R-:W-:Y:S05]  /*0d10*/  EXIT ;  /* 0x000000000000794d */ /* 0x000fea0003800000 */
.L_x_5902:
[----:B------:R-:W-:Y:S01]  /*0d20*/  HFMA2 R12, -RZ, RZ, 0, 1.1920928955078125e-07 ;  /* 0x00000002ff0c7431 */ /* 0x000fe200000001ff */
[----:B------:R-:W-:Y:S01]  /*0d30*/  BSSY B1, `(.L_x_5906) ;  /* 0x0000006000017945 */ /* 0x000fe20003800000 */
[----:B------:R-:W-:Y:S02]  /*0d40*/  IMAD.MOV.U32 R11, RZ, RZ, 0x1f ;  /* 0x0000001fff0b7424 */ /* 0x000fe400078e00ff */
[----:B------:R-:W-:-:S07]  /*0d50*/  IMAD.MOV.U32 R15, RZ, RZ, -0x1 ;  /* 0xffffffffff0f7424 */ /* 0x000fce00078e00ff */
[----:B------:R-:W-:Y:S05]  /*0d60*/  WARPSYNC.COLLECTIVE R15, `(.L_x_5907) ;  /* 0x000000000f087348 */ /* 0x000fea0003c00000 */
[----:B------:R0:W1:Y:S02]  /*0d70*/  SHFL.BFLY P6, R14, R13, R12, R11 ;  /* 0x0c00000c0d0e7389 */ /* 0x00006400000c000b */
[----:B01----:R-:W-:Y:S05]  /*0d80*/  ENDCOLLECTIVE ;  /* 0x000000000000791b */ /* 0x003fea0003800000 */
.L_x_5907:
[----:B------:R-:W-:Y:S05]  /*0d90*/  BSYNC B1 ;  /* 0x0000000000017941 */ /* 0x000fea0003800000 */
.L_x_5906:
[----:B------:R-:W-:Y:S01]  /*0da0*/  FMNMX R13, R13, R14, !PT ;  /* 0x0000000e0d0d7209 */ /* 0x000fe20007800000 */
[----:B------:R-:W-:Y:S01]  /*0db0*/  IMAD.MOV.U32 R12, RZ, RZ, 0x1 ;  /* 0x00000001ff0c7424 */ /* 0x000fe200078e00ff */
[----:B------:R-:W-:Y:S01]  /*0dc0*/  MOV R15, 0xffffffff ;  /* 0xffffffff000f7802 */ /* 0x000fe20000000f00 */
[----:B------:R-:W-:Y:S02]  /*0dd0*/  IMAD.MOV.U32 R11, RZ, RZ, 0x1f ;  /* 0x0000001fff0b7424 */ /* 0x000fe400078e00ff */
[----:B------:R-:W-:Y:S02]  /*0de0*/  IMAD.MOV.U32 R3, RZ, RZ, 0x3bbb989d ;  /* 0x3bbb989dff037424 */ /* 0x000fe400078e00ff */
[----:B------:R-:W-:-:S07]  /*0df0*/  IMAD.MOV.U32 R0, RZ, RZ, 0x437c0000 ;  /* 0x437c0000ff007424 */ /* 0x000fce00078e00ff */
[----:B------:R-:W-:Y:S05]  /*0e00*/  WARPSYNC.COLLECTIVE R15, `(.L_x_5908) ;  /* 0x000000000f087348 */ /* 0x000fea0003c00000 */
[----:B------:R0:W1:Y:S02]  /*0e10*/  SHFL.BFLY P6, R14, R13, R12, R11 ;  /* 0x0c00000c0d0e7389 */ /* 0x00006400000c000b */
[----:B01----:R-:W-:Y:S05]  /*0e20*/  ENDCOLLECTIVE ;  /* 0x000000000000791b */ /* 0x003fea0003800000 */
.L_x_5908:
[----:B------:R-:W-:Y:S01]  /*0e30*/  IMAD.MOV.U32 R12, RZ, RZ, 0x2 ;  /* 0x00000002ff0c7424 */ /* 0x000fe200078e00ff */
        /* <DEDUP_REMOVED lines=14> */
.L_x_5909:
[----:B------:R-:W-:Y:S02]  /*0f20*/  IMAD.MOV.U32 R12, RZ, RZ, 0x1 ;  /* 0x00000001ff0c7424 */ /* 0x000fe400078e00ff */
[----:B------:R-:W-:-:S05]  /*0f30*/  FADD R2, R13, R14 ;  /* 0x0000000e0d027221 */ /* 0x000fca0000000000 */
[----:B------:R-:W-:-:S07]  /*0f40*/  MOV R13, R2 ;  /* 0x00000002000d7202 */ /* 0x000fce0000000f00 */
[----:B------:R-:W-:Y:S05]  /*0f50*/  WARPSYNC.COLLECTIVE R15, `(.L_x_5910) ;  /* 0x000000000f087348 */ /* 0x000fea0003c00000 */
[----:B------:R0:W1:Y:S02]  /*0f60*/  SHFL.BFLY P6, R14, R13, R12, R11 ;  /* 0x0c00000c0d0e7389 */ /* 0x00006400000c000b */
[----:B01----:R-:W-:Y:S05]  /*0f70*/  ENDCOLLECTIVE ;  /* 0x000000000000791b */ /* 0x003fea0003800000 */
.L_x_5910:
[----:B------:R-:W-:Y:S05]  /*0f80*/  BRA `(.L_x_5911) ;  /* 0xfffffff800e47947 */ /* 0x000fea000383ffff */
        .weak           $__internal_85_$__cuda_sm3x_div_rn_noftz_f32_slowpath
        .type           $__internal_85_$__cuda_sm3x_div_rn_noftz_f32_slowpath,@function
        .size           $__internal_85_$__cuda_sm3x_div_rn_noftz_f32_slowpath,(.L_x_37462 - $__internal_85_$__cuda_sm3x_div_rn_noftz_f32_slowpath)
$__internal_85_$__cuda_sm3x_div_rn_noftz_f32_slowpath:
        /* <DEDUP_REMOVED lines=36> */
.L_x_5913:
        /* <DEDUP_REMOVED lines=51> */
.L_x_5920:
[----:B------:R-:W-:-:S04]  /*1500*/  LOP3.LUT R0, R0, 0x80000000, RZ, 0xc0, !PT ;  /* 0x8000000000007812 */ /* 0x000fc800078ec0ff */
[----:B------:R-:W-:Y:S01]  /*1510*/  LOP3.LUT R0, R0, 0x7f800000, RZ, 0xfc, !PT ;  /* 0x7f80000000007812 */ /* 0x000fe200078efcff */
[----:B------:R-:W-:Y:S06]  /*1520*/  BRA `(.L_x_5921) ;  /* 0x0000000000047947 */ /* 0x000fec0003800000 */
.L_x_5919:
[----:B------:R-:W-:-:S07]  /*1530*/  IMAD R0, R15, 0x800000, R0 ;  /* 0x008000000f007824 */ /* 0x000fce00078e0200 */
.L_x_5921:
[----:B------:R-:W-:Y:S05]  /*1540*/  BSYNC.RECONVERGENT B3 ;  /* 0x0000000000037941 */ /* 0x000fea0003800200 */
.L_x_5918:
[----:B------:R-:W-:Y:S05]  /*1550*/  BRA `(.L_x_5922) ;  /* 0x0000000000207947 */ /* 0x000fea0003800000 */
.L_x_5917:
[----:B------:R-:W-:-:S04]  /*1560*/  LOP3.LUT R0, R14, 0x80000000, R13, 0x48, !PT ;  /* 0x800000000e007812 */ /* 0x000fc800078e480d */
[----:B------:R-:W-:Y:S01]  /*1570*/  LOP3.LUT R0, R0, 0x7f800000, RZ, 0xfc, !PT ;  /* 0x7f80000000007812 */ /* 0x000fe200078efcff */
[----:B------:R-:W-:Y:S06]  /*1580*/  BRA `(.L_x_5922) ;  /* 0x0000000000147947 */ /* 0x000fec0003800000 */
.L_x_5916:
[----:B------:R-:W-:Y:S01]  /*1590*/  LOP3.LUT R0, R14, 0x80000000, R13, 0x48, !PT ;  /* 0x800000000e007812 */ /* 0x000fe200078e480d */
[----:B------:R-:W-:Y:S06]  /*15a0*/  BRA `(.L_x_5922) ;  /* 0x00000000000c7947 */ /* 0x000fec0003800000 */
.L_x_5915:
[----:B------:R-:W0:Y:S01]  /*15b0*/  MUFU.RSQ R0, -QNAN ;  /* 0xffc0000000007908 */ /* 0x000e220000001400 */
[----:B------:R-:W-:Y:S05]  /*15c0*/  BRA `(.L_x_5922) ;  /* 0x0000000000047947 */ /* 0x000fea0003800000 */
.L_x_5914:
[----:B------:R-:W-:-:S07]  /*15d0*/  FADD.FTZ R0, R0, R3 ;  /* 0x0000000300007221 */ /* 0x000fce0000010000 */
.L_x_5922:
[----:B------:R-:W-:Y:S05]  /*15e0*/  BSYNC.RECONVERGENT B2 ;  /* 0x0000000000027941 */ /* 0x000fea0003800200 */
.L_x_5912:
[----:B------:R-:W-:-:S04]  /*15f0*/  IMAD.MOV.U32 R3, RZ, RZ, 0x0 ;  /* 0x00000000ff037424 */ /* 0x000fc800078e00ff */
[----:B0-----:R-:W-:Y:S05]  /*1600*/  RET.REL.NODEC R2 `(_Z15SoftmaxWarpImplI22BroadcastScaleMaskLoadIffbLm4EiE11DirectStoreIffEfLi1ELi1ELi4ELi1ELb0EL9Algorithm0EEvT_T0_ll) ;  /* 0xffffffe8027c7950 */ /* 0x001fea0003c3ffff */
.L_x_5923:
        /* <DEDUP_REMOVED lines=15> */
.L_x_37462:


//--------------------- .text._Z15SoftmaxWarpImplI22BroadcastScaleMaskLoadIffbLm4EiE11DirectStoreIffEfLi1ELi1ELi4ELi2ELb1EL9Algorithm0EEvT_T0_ll --------------------------
	.section	.text._Z15SoftmaxWarpImplI22BroadcastScaleMaskLoadIffbLm4EiE11DirectStoreIffEfLi1ELi1ELi4ELi2ELb1EL9Algorithm0EEvT_T0_ll,"ax",@progbits
	.align	128
        .global         _Z15SoftmaxWarpImplI22BroadcastScaleMaskLoadIffbLm4EiE11DirectStoreIffEfLi1ELi1ELi4ELi2ELb1EL9Algorithm0EEvT_T0_ll
        .type           _Z15SoftmaxWarpImplI22BroadcastScaleMaskLoadIffbLm4EiE11DirectStoreIffEfLi1ELi1ELi4ELi2ELb1EL9Algorithm0EEvT_T0_ll,@function
        .size           _Z15SoftmaxWarpImplI22BroadcastScaleMaskLoadIffbLm4EiE11DirectStoreIffEfLi1ELi1ELi4ELi2ELb1EL9Algorithm0EEvT_T0_ll,(.L_x_37463 - _Z15SoftmaxWarpImplI22BroadcastScaleMaskLoadIffbLm4EiE11DirectStoreIffEfLi1ELi1ELi4ELi2ELb1EL9Algorithm0EEvT_T0_ll)
        .other          _Z15SoftmaxWarpImplI22BroadcastScaleMaskLoadIffbLm4EiE11DirectStoreIffEfLi1ELi1ELi4ELi2ELb1EL9Algorithm0EEvT_T0_ll,@"STO_CUDA_ENTRY STV_DEFAULT"
_Z15SoftmaxWarpImplI22BroadcastScaleMaskLoadIffbLm4EiE11DirectStoreIffEfLi1ELi1ELi4ELi2ELb1EL9Algorithm0EEvT_T0_ll:
.text._Z15SoftmaxWarpImplI22BroadcastScaleMaskLoadIffbLm4EiE11DirectStoreIffEfLi1ELi1ELi4ELi2ELb1EL9Algorithm0EEvT_T0_ll:
        /* <DEDUP_REMOVED lines=29> */
.L_x_5924:
        /* <DEDUP_REMOVED lines=20> */
.L_x_5939:
        /* <DEDUP_REMOVED lines=12> */
[----:B------:R-:W-:Y:S02]  /*03d0*/  R2UR UR7, R7 ;  /* 0x00000000070772ca */ /* 0x000fe400000e0000 */
[----:B------:R-:W-:Y:S02]  /*03e0*/  IABS R22, R0 ;  /* 0x0000000000167213 */ /* 0x000fe40000000000 */
[----:B------:R-:W-:Y:S02]  /*03f0*/  SHF.R.S64 R24, RZ, 0x1e, R0 ;  /* 0x0000001eff187819 */ /* 0x000fe40000001000 */
[----:B------:R-:W-:-:S02]  /*0400*/  R2UR UR4, R6 ;  /* 0x00000000060472ca */ /* 0x000fc400000e0000 */
[----:B------:R-:W-:Y:S01]  /*0410*/  R2UR UR5, R7 ;  /* 0x00000000070572ca */ /* 0x000fe200000e0000 */
[----:B-1----:R-:W1:Y:S02]  /*0420*/  MUFU.RCP R11, R11 ;  /* 0x0000000b000b7308 */ /* 0x002e640000001000 */
[----:B-1----:R-:W-:Y:S01]  /*0430*/  VIADD R12, R11, 0xffffffe ;  /* 0x0ffffffe0b0c7836 */ /* 0x002fe20000000000 */
[----:B--2---:R-:W-:-:S05]  /*0440*/  IABS R11, R5 ;  /* 0x00000005000b7213 */ /* 0x004fca0000000000 */
[----:B------:R1:W2:Y:S08]  /*0450*/  F2I.FTZ.U32.TRUNC.NTZ R13, R12 ;  /* 0x0000000c000d7305 */ /* 0x0002b0000021f000 */
[----:B------:R-:W5:Y:S01]  /*0460*/  I2F.RP R18, R11 ;  /* 0x0000000b00127306 */ /* 0x000f620000209400 */
[----:B-1----:R-:W-:Y:S02]  /*0470*/  HFMA2 R12, -RZ, RZ, 0, 0 ;  /* 0x00000000ff0c7431 */ /* 0x002fe400000001ff */
[----:B--2---:R-:W-:-:S04]  /*0480*/  IMAD.MOV R23, RZ, RZ, -R13 ;  /* 0x000000ffff177224 */ /* 0x004fc800078e0a0d */
[----:B------:R-:W-:-:S04]  /*0490*/  IMAD R23, R23, R2, RZ ;  /* 0x0000000217177224 */ /* 0x000fc800078e02ff */
[----:B------:R-:W-:Y:S01]  /*04a0*/  IMAD.HI.U32 R13, R13, R23, R12 ;  /* 0x000000170d0d7227 */ /* 0x000fe200078e000c */
[----:B-----5:R-:W1:Y:S05]  /*04b0*/  MUFU.RCP R18, R18 ;  /* 0x0000001200127308 */ /* 0x020e6a0000001000 */
[----:B------:R-:W-:-:S04]  /*04c0*/  IMAD.HI.U32 R16, R13, R22, RZ ;  /* 0x000000160d107227 */ /* 0x000fc800078e00ff */
[----:B------:R-:W-:-:S04]  /*04d0*/  IMAD.MOV R13, RZ, RZ, -R16 ;  /* 0x000000ffff0d7224 */ /* 0x000fc800078e0a10 */
[----:B------:R-:W-:Y:S02]  /*04e0*/  IMAD R13, R2, R13, R22 ;  /* 0x0000000d020d7224 */ /* 0x000fe400078e0216 */
[----:B-1----:R-:W-:-:S03]  /*04f0*/  VIADD R12, R18, 0xffffffe ;  /* 0x0ffffffe120c7836 */ /* 0x002fc60000000000 */
[----:B------:R-:W-:-:S13]  /*0500*/  ISETP.GT.U32.AND P2, PT, R2, R13, PT ;  /* 0x0000000d0200720c */ /* 0x000fda0003f44070 */
[----:B------:R-:W-:Y:S01]  /*0510*/  @!P2 IMAD.IADD R13, R13, 0x1, -R2 ;  /* 0x000000010d0da824 */ /* 0x000fe200078e0a02 */
[----:B------:R-:W-:Y:S02]  /*0520*/  @!P2 IADD3 R16, PT, PT, R16, 0x1, RZ ;  /* 0x000000011010a810 */ /* 0x000fe40007ffe0ff */
        /* <DEDUP_REMOVED lines=34> */
[----:B------:R-:W-:Y:S02]  /*0750*/  HFMA2 R12, -RZ, RZ, 0, 0 ;  /* 0x00000000ff0c7431 */ /* 0x000fe400000001ff */
[----:B------:R-:W-:Y:S02]  /*0760*/  IMAD R23, R23, R16, RZ ;  /* 0x0000001017177224 */ /* 0x000fe400078e02ff */
[----:B------:R-:W-:Y:S01]  /*0770*/  @!P3 IMAD.MOV R11, RZ, RZ, -R11 ;  /* 0x000000ffff0bb224 */ /* 0x000fe200078e0a0b */
[----:B------:R-:W-:-:S05]  /*0780*/  @!P2 LOP3.LUT R11, RZ, R5, RZ, 0x33, !PT ;  /* 0x00000005ff0ba212 */ /* 0x000fca00078e33ff */
        /* <DEDUP_REMOVED lines=17> */
[----:B------:R-:W-:-:S04]  /*08a0*/  ISETP.NE.AND.EX P2, PT, R13, RZ, PT, P2 ;  /* 0x000000ff0d00720c */ /* 0x000fc80003f45320 */
        /* <DEDUP_REMOVED lines=29> */
.L_x_5927:
[----:B------:R-:W-:Y:S05]  /*0a80*/  BSYNC.RECONVERGENT B1 ;  /* 0x0000000000017941 */ /* 0x000fea0003800200 */
.L_x_5926:
[----:B------:R-:W-:Y:S01]  /*0a90*/  BSSY.RECONVERGENT B1, `(.L_x_5928) ;  /* 0x0000076000017945 */ /* 0x000fe20003800200 */
[----:B------:R-:W-:Y:S01]  /*0aa0*/  IMAD.MOV.U32 R22, RZ, RZ, -0x800000 ;  /* 0xff800000ff167424 */ /* 0x000fe200078e00ff */
[----:B------:R-:W-:Y:S02]  /*0ab0*/  MOV R0, 0xff800000 ;  /* 0xff80000000007802 */ /* 0x000fe40000000f00 */
[----:B------:R-:W-:Y:S05]  /*0ac0*/  @P0 BRA `(.L_x_5929) ;  /* 0x0000000400c80947 */ /* 0x000fea0003800000 */
        /* <DEDUP_REMOVED lines=11> */
[----:B-1----:R-:W-:-:S06]  /*0b80*/  VIADD R22, R12, 0xffffffe ;  /* 0x0ffffffe0c167836 */ /* 0x002fcc0000000000 */
[----:B------:R1:W3:Y:S02]  /*0b90*/  F2I.FTZ.U32.TRUNC.NTZ R23, R22 ;  /* 0x0000001600177305 */ /* 0x0002e4000021f000 */
[----:B-1----:R-:W-:Y:S02]  /*0ba0*/  HFMA2 R22, -RZ, RZ, 0, 0 ;  /* 0x00000000ff167431 */ /* 0x002fe400000001ff */
[----:B---3--:R-:W-:-:S04]  /*0bb0*/  IMAD.MOV R25, RZ, RZ, -R23 ;  /* 0x000000ffff197224 */ /* 0x008fc800078e0a17 */
[----:B------:R-:W-:-:S04]  /*0bc0*/  IMAD R11, R25, R2, RZ ;  /* 0x00000002190b7224 */ /* 0x000fc800078e02ff */
[----:B------:R-:W-:Y:S01]  /*0bd0*/  IMAD.HI.U32 R18, R23, R11, R22 ;  /* 0x0000000b17127227 */ /* 0x000fe200078e0016 */
[----:B--2---:R-:W-:-:S03]  /*0be0*/  IABS R11, R5 ;  /* 0x00000005000b7213 */ /* 0x004fc60000000000 */
        /* <DEDUP_REMOVED lines=15> */
[----:B------:R-:W-:-:S04]  /*0ce0*/  @P1 VIADD R12, R12, 0x1 ;  /* 0x000000010c0c1836 */ /* 0x000fc80000000000 */
[----:B------:R-:W-:Y:S02]  /*0cf0*/  IMAD.MOV.U32 R2, RZ, RZ, R12 ;  /* 0x000000ffff027224 */ /* 0x000fe400078e000c */
[----:B-1----:R-:W-:-:S03]  /*0d00*/  IMAD.MOV.U32 R22, RZ, RZ, RZ ;  /* 0x000000ffff167224 */ /* 0x002fc600078e00ff */
[----:B------:R-:W-:Y:S01]  /*0d10*/  @!P3 IADD3 R2, PT, PT, -R2, RZ, RZ ;  /* 0x000000ff0202b210 */ /* 0x000fe20007ffe1ff */
[----:B--2---:R-:W-:Y:S01]  /*0d20*/  IMAD.MOV R12, RZ, RZ, -R23 ;  /* 0x000000ffff0c7224 */ /* 0x004fe200078e0a17 */
[----:B------:R-:W-:-:S03]  /*0d30*/  @!P2 LOP3.LUT R2, RZ, R3, RZ, 0x33, !PT ;  /* 0x00000003ff02a212 */ /* 0x000fc600078e33ff */
[----:B------:R-:W-:Y:S01]  /*0d40*/  IMAD R25, R12, R11, RZ ;  /* 0x0000000b0c197224 */ /* 0x000fe200078e02ff */
[----:B------:R-:W-:Y:S01]  /*0d50*/  IABS R12, R8 ;  /* 0x00000008000c7213 */ /* 0x000fe20000000000 */
[----:B------:R-:W-:Y:S02]  /*0d60*/  IMAD.MOV R18, RZ, RZ, -R2 ;  /* 0x000000ffff127224 */ /* 0x000fe400078e0a02 */
[----:B------:R-:W-:-:S04]  /*0d70*/  IMAD.HI.U32 R25, R23, R25, R22 ;  /* 0x0000001917197227 */ /* 0x000fc800078e0016 */
[----:B------:R-:W-:-:S05]  /*0d80*/  IMAD R18, R3, R18, R0 ;  /* 0x0000001203127224 */ /* 0x000fca00078e0200 */
[----:B------:R-:W-:-:S05]  /*0d90*/  IABS R24, R18 ;  /* 0x0000001200187213 */ /* 0x000fca0000000000 */
[----:B------:R-:W-:Y:S02]  /*0da0*/  IMAD.HI.U32 R22, R25, R24, RZ ;  /* 0x0000001819167227 */ /* 0x000fe400078e00ff */
[----:B------:R-:W1:Y:S03]  /*0db0*/  I2F.RP R25, R12 ;  /* 0x0000000c00197306 */ /* 0x000e660000209400 */
[----:B------:R-:W-:-:S05]  /*0dc0*/  IADD3 R23, PT, PT, -R22, RZ, RZ ;  /* 0x000000ff16177210 */ /* 0x000fca0007ffe1ff */
        /* <DEDUP_REMOVED lines=11> */
[----:B------:R-:W-:-:S05]  /*0e80*/  @P1 IADD3 R22, PT, PT, R22, 0x1, RZ ;  /* 0x0000000116161810 */ /* 0x000fca0007ffe0ff */
[----:B------:R-:W-:Y:S02]  /*0e90*/  IMAD.MOV.U32 R11, RZ, RZ, R22 ;  /* 0x000000ffff0b7224 */ /* 0x000fe400078e0016 */
[----:B------:R-:W-:Y:S02]  /*0ea0*/  IMAD.MOV.U32 R22, RZ, RZ, RZ ;  /* 0x000000ffff167224 */ /* 0x000fe400078e00ff */
        /* <DEDUP_REMOVED lines=23> */
[----:B0-----:R-:W-:Y:S02]  /*1020*/  ISETP.NE.U32.AND P3, PT, R14, 0x1, PT ;  /* 0x000000010e00780c */ /* 0x001fe40003f65070 */
[----:B------:R-:W-:Y:S01]  /*1030*/  MOV R12, R18 ;  /* 0x00000012000c7202 */ /* 0x000fe20000000f00 */
[----:B------:R-:W-:Y:S01]  /*1040*/  IMAD R2, R2, UR36, RZ ;  /* 0x0000002402027c24 */ /* 0x000fe2000f8e02ff */
[----:B------:R-:W-:-:S03]  /*1050*/  ISETP.NE.AND.EX P3, PT, R15, RZ, PT, P3 ;  /* 0x000000ff0f00720c */ /* 0x000fc60003f65330 */
[----:B------:R-:W-:Y:S01]  /*1060*/  @!P1 IMAD.MOV R12, RZ, RZ, -R12 ;  /* 0x000000ffff0c9224 */ /* 0x000fe200078e0a0c */
[----:B------:R-:W-:Y:S02]  /*1070*/  @!P4 LOP3.LUT R12, RZ, R8, RZ, 0x33, !PT ;  /* 0x00000008ff0cc212 */ /* 0x000fe400078e33ff */
[----:B--2---:R-:W-:Y:S02]  /*1080*/  ISETP.NE.U32.AND P2, PT, R24, 0x1, PT ;  /* 0x000000011800780c */ /* 0x004fe40003f45070 */
[----:B------:R-:W-:Y:S01]  /*1090*/  ISETP.NE.U32.AND P1, PT, R20, 0x1, PT ;  /* 0x000000011400780c */ /* 0x000fe20003f25070 */
        /* <DEDUP_REMOVED lines=21> */
.L_x_5929:
[----:B------:R-:W-:Y:S05]  /*11f0*/  BSYNC.RECONVERGENT B1 ;  /* 0x0000000000017941 */ /* 0x000fea0003800200 */
.L_x_5928:
[----:B------:R-:W-:-:S03]  /*1200*/  UMOV UR4, 0xffffffff ;  /* 0xffffffff00047882 */ /* 0x000fc60000000000 */
[----:B------:R-:W-:Y:S05]  /*1210*/  BRA.DIV UR4, `(.L_x_5930) ;  /* 0x0000000604987947 */ /* 0x000fea000b800000 */
[----:B0-----:R-:W0:Y:S01]  /*1220*/  SHFL.BFLY PT, R14, R13, 0x2, 0x1f ;  /* 0x0c401f000d0e7f89 */ /* 0x001e2200000e0000 */
[----:B------:R-:W-:-:S03]  /*1230*/  HFMA2 R15, -RZ, RZ, 0.96630859375, -0.0022525787353515625 ;  /* 0x3bbb989dff0f7431 */ /* 0x000fc600000001ff */
[----:B------:R-:W5:Y:S01]  /*1240*/  SHFL.BFLY PT, R23, R0, 0x2, 0x1f ;  /* 0x0c401f0000177f89 */ /* 0x000f6200000e0000 */
[----:B0-----:R-:W-:Y:S02]  /*1250*/  FMNMX R18, R14, R13, !PT ;  /* 0x0000000d0e127209 */ /* 0x001fe40007800000 */
[----:B-----5:R-:W-:-:S03]  /*1260*/  FMNMX R2, R23, R0, !PT ;  /* 0x0000000017027209 */ /* 0x020fc60007800000 */
[----:B-1----:R-:W0:Y:S04]  /*1270*/  SHFL.BFLY PT, R21, R18, 0x1, 0x1f ;  /* 0x0c201f0012157f89 */ /* 0x002e2800000e0000 */
[----:B------:R-:W1:Y:S01]  /*1280*/  SHFL.BFLY PT, R14, R2, 0x1, 0x1f ;  /* 0x0c201f00020e7f89 */ /* 0x000e6200000e0000 */
[----:B0-----:R-:W-:Y:S02]  /*1290*/  FMNMX R21, R18, R21, !PT ;  /* 0x0000001512157209 */ /* 0x001fe40007800000 */
[----:B-1----:R-:W-:-:S03]  /*12a0*/  FMNMX R11, R2, R14, !PT ;  /* 0x0000000e020b7209 */ /* 0x002fc60007800000 */
[----:B------:R-:W-:Y:S01]  /*12b0*/  FADD R16, -R21, R16 ;  /* 0x0000001015107221 */ /* 0x000fe20000000100 */
[----:B------:R-:W-:-:S03]  /*12c0*/  IMAD.MOV.U32 R21, RZ, RZ, 0x437c0000 ;  /* 0x437c0000ff157424 */ /* 0x000fc600078e00ff */
[----:B------:R-:W-:Y:S01]  /*12d0*/  FFMA.SAT R12, R16, R15, 0.5 ;  /* 0x3f000000100c7423 */ /* 0x000fe2000000200f */
[----:B------:R-:W-:-:S03]  /*12e0*/  FADD R22, -R11, R22 ;  /* 0x000000160b167221 */ /* 0x000fc60000000100 */
        /* <DEDUP_REMOVED lines=9> */
[----:B------:R-:W-:-:S04]  /*1380*/  FFMA R13, R22, 1.4426950216293334961, -R13 ;  /* 0x3fb8aa3b160d7823 */ /* 0x000fc8000000080d */
        /* <DEDUP_REMOVED lines=12> */
[----:B------:R1:W1:Y:S01]  /*1450*/  SHFL.BFLY PT, R14, R23, 0x1, 0x1f ;  /* 0x0c201f00170e7f89 */ /* 0x00026200000e0000 */
[----:B0-----:R-:W-:-:S07]  /*1460*/  FADD R21, R18, R21 ;  /* 0x0000001512157221 */ /* 0x001fce0000000000 */
.L_x_5949:
        /* <DEDUP_REMOVED lines=12> */
[----:B--234-:R-:W-:Y:S05]  /*1530*/  CALL.REL.NOINC `($__internal_86_$__cuda_sm3x_div_rn_noftz_f32_slowpath) ;  /* 0x00000008000c7944 */ /* 0x01cfea0003c00000 */
[----:B------:R-:W-:-:S07]  /*1540*/  IMAD.MOV.U32 R11, RZ, RZ, R2 ;  /* 0x000000ffff0b7224 */ /* 0x000fce00078e0002 */
.L_x_5932:
[----:B------:R-:W-:Y:S05]  /*1550*/  BSYNC.RECONVERGENT B1 ;  /* 0x0000000000017941 */ /* 0x000fea0003800200 */
.L_x_5931:
        /* <DEDUP_REMOVED lines=19> */
.L_x_5934:
[----:B------:R-:W-:Y:S05]  /*1690*/  BSYNC.RECONVERGENT B1 ;  /* 0x0000000000017941 */ /* 0x000fea0003800200 */
.L_x_5933:
[----:B------:R-:W-:Y:S01]  /*16a0*/  BSSY.RECONVERGENT B1, `(.L_x_5935) ;  /* 0x0000008000017945 */ /* 0x000fe20003800200 */
[----:B------:R-:W-:-:S03]  /*16b0*/  FFMA R21, R21, R16, R2 ;  /* 0x0000001015157223 */ /* 0x000fc60000000002 */
[----:B------:R-:W-:Y:S05]  /*16c0*/  @!P1 BRA `(.L_x_5936) ;  /* 0x0000000000149947 */ /* 0x000fea0003800000 */
[----:B------:R-:W-:Y:S01]  /*16d0*/  MOV R2, R0 ;  /* 0x0000000000027202 */ /* 0x000fe20000000f00 */
[----:B0-----:R-:W-:Y:S01]  /*16e0*/  IMAD.MOV.U32 R11, RZ, RZ, R23 ;  /* 0x000000ffff0b7224 */ /* 0x001fe200078e0017 */
[----:B------:R-:W-:-:S07]  /*16f0*/  MOV R12, 0x1710 ;  /* 0x00001710000c7802 */ /* 0x000fce0000000f00 */
[----:B--234-:R-:W-:Y:S05]  /*1700*/  CALL.REL.NOINC `($__internal_86_$__cuda_sm3x_div_rn_noftz_f32_slowpath) ;  /* 0x0000000400987944 */ /* 0x01cfea0003c00000 */
[----:B------:R-:W-:-:S07]  /*1710*/  IMAD.MOV.U32 R21, RZ, RZ, R2 ;  /* 0x000000ffff157224 */ /* 0x000fce00078e0002 */
.L_x_5936:
[----:B------:R-:W-:Y:S05]  /*1720*/  BSYNC.RECONVERGENT B1 ;  /* 0x0000000000017941 */ /* 0x000fea0003800200 */
.L_x_5935:
[----:B------:R-:W-:Y:S04]  /*1730*/  BSSY.RECONVERGENT B1, `(.L_x_5937) ;  /* 0x000000d000017945 */ /* 0x000fe80003800200 */
[----:B------:R-:W-:Y:S05]  /*1740*/  @P0 BRA `(.L_x_5938) ;  /* 0x00000000002c0947 */ /* 0x000fea0003800000 */
[----:B------:R-:W1:Y:S01]  /*1750*/  LDC.64 R12, c[0x0][0x400] ;  /* 0x00010000ff0c7b82 */ /* 0x000e620000000a00 */
[----:B------:R-:W-:Y:S01]  /*1760*/  IMAD R0, R19, UR46, RZ ;  /* 0x0000002e13007c24 */ /* 0x000fe2000f8e02ff */
[----:B------:R-:W-:Y:S02]  /*1770*/  R2UR UR4, R6 ;  /* 0x00000000060472ca */ /* 0x000fe400000e0000 */
[----:B------:R-:W-:Y:S01]  /*1780*/  R2UR UR5, R7 ;  /* 0x00000000070572ca */ /* 0x000fe200000e0000 */
[C---:B0-----:R-:W-:Y:S02]  /*1790*/  IMAD R11, R17.reuse, UR47, R0 ;  /* 0x0000002f110b7c24 */ /* 0x041fe4000f8e0200 */
[----:B-1----:R-:W-:-:S03]  /*17a0*/  IMAD.WIDE.U32 R12, R17, UR46, R12 ;  /* 0x0000002e110c7c25 */ /* 0x002fc6000f8e000c */
[----:B------:R-:W-:-:S04]  /*17b0*/  IADD3 R0, P0, PT, R4, R12, RZ ;  /* 0x0000000c04007210 */ /* 0x000fc80007f1e0ff */
[----:B------:R-:W-:Y:S02]  /*17c0*/  IADD3.X R13, PT, PT, R11, R13, RZ, P0, !PT ;  /* 0x0000000d0b0d7210 */ /* 0x000fe400007fe4ff */
[----:B------:R-:W-:-:S04]  /*17d0*/  LEA R12, P0, R0, UR48, 0x2 ;  /* 0x00000030000c7c11 */ /* 0x000fc8000f8010ff */
[----:B------:R-:W-:-:S05]  /*17e0*/  LEA.HI.X R13, R0, UR49, R13, 0x2, P0 ;  /* 0x00000031000d7c11 */ /* 0x000fca00080f140d */
[----:B------:R1:W-:Y:S04]  /*17f0*/  STG.E desc[UR4][R12.64], R21 ;  /* 0x000000150c007986 */ /* 0x0003e8000c101904 */
.L_x_5938:
[----:B------:R-:W-:Y:S05]  /*1800*/  BSYNC.RECONVERGENT B1 ;  /* 0x0000000000017941 */ /* 0x000fea0003800200 */
.L_x_5937:
[----:B------:R-:W-:-:S04]  /*1810*/  IADD3 R17, P0, PT, R10, R17, RZ ;  /* 0x000000110a117210 */ /* 0x000fc80007f1e0ff */
[----:B------:R-:W-:Y:S02]  /*1820*/  LEA.HI.X.SX32 R19, R10, R19, 0x1, P0 ;  /* 0x000000130a137211 */ /* 0x000fe400000f0eff */
[----:B------:R-:W-:-:S04]  /*1830*/  ISETP.GE.U32.AND P0, PT, R17, UR50, PT ;  /* 0x0000003211007c0c */ /* 0x000fc8000bf06070 */
[----:B------:R-:W-:-:S13]  /*1840*/  ISETP.GE.AND.EX P0, PT, R19, UR51, PT, P0 ;  /* 0x0000003313007c0c */ /* 0x000fda000bf06300 */
[----:B------:R-:W-:Y:S05]  /*1850*/  @!P0 BRA `(.L_x_5939) ;  /* 0xffffffe800ac8947 */ /* 0x000fea000383ffff */
[----:B------:R-:W-:Y:S05]  /*1860*/  BSYNC B0 ;  /* 0x0000000000007941 */ /* 0x000fea0003800000 */
.L_x_5925:
[----:B------:R-:W-:Y:S05]  /*1870*/  EXIT ;  /* 0x000000000000794d */ /* 0x000fea0003800000 */
.L_x_5930:
[----:B------:R-:W-:Y:S01]  /*1880*/  BSSY B1, `(.L_x_5940) ;  /* 0x0000007000017945 */ /* 0x000fe20003800000 */
[----:B------:R-:W-:Y:S01]  /*1890*/  IMAD.MOV.U32 R12, RZ, RZ, 0x2 ;  /* 0x00000002ff0c7424 */ /* 0x000fe200078e00ff */
[----:B0-----:R-:W-:Y:S01]  /*18a0*/  MOV R15, 0xffffffff ;  /* 0xffffffff000f7802 */ /* 0x001fe20000000f00 */
[----:B------:R-:W-:-:S07]  /*18b0*/  IMAD.MOV.U32 R11, RZ, RZ, 0x1f ;  /* 0x0000001fff0b7424 */ /* 0x000fce00078e00ff */
[----:B-1234-:R-:W-:Y:S05]  /*18c0*/  WARPSYNC.COLLECTIVE R15, `(.L_x_5941) ;  /* 0x000000000f087348 */ /* 0x01efea0003c00000 */
[----:B------:R0:W0:Y:S02]  /*18d0*/  SHFL.BFLY P6, R14, R13, R12, R11 ;  /* 0x0c00000c0d0e7389 */ /* 0x00002400000c000b */
[----:B01234-:R-:W-:Y:S05]  /*18e0*/  ENDCOLLECTIVE ;  /* 0x000000000000791b */ /* 0x01ffea0003800000 */
.L_x_5941:
[----:B------:R-:W-:Y:S05]  /*18f0*/  BSYNC B1 ;  /* 0x0000000000017941 */ /* 0x000fea0003800000 */
.L_x_5940:
[----:B------:R-:W-:Y:S01]  /*1900*/  FMNMX R18, R14, R13, !PT ;  /* 0x0000000d0e127209 */ /* 0x000fe20007800000 */
[----:B------:R-:W-:Y:S02]  /*1910*/  HFMA2 R11, -RZ, RZ, 0, 1.847743988037109375e-06 ;  /* 0x0000001fff0b7431 */ /* 0x000fe400000001ff */
[----:B------:R-:W-:Y:S02]  /*1920*/  IMAD.MOV.U32 R12, RZ, RZ, 0x1 ;  /* 0x00000001ff0c7424 */ /* 0x000fe400078e00ff */
[----:B------:R-:W-:Y:S02]  /*1930*/  IMAD.MOV.U32 R15, RZ, RZ, -0x1 ;  /* 0xffffffffff0f7424 */ /* 0x000fe400078e00ff */
[----:B------:R-:W-:-:S07]  /*1940*/  IMAD.MOV.U32 R13, RZ, RZ, R18 ;  /* 0x000000ffff0d7224 */ /* 0x000fce00078e0012 */
[----:B------:R-:W-:Y:S05]  /*1950*/  WARPSYNC.COLLECTIVE R15, `(.L_x_5942) ;  /* 0x000000000f087348 */ /* 0x000fea0003c00000 */
[----:B------:R0:W1:Y:S02]  /*1960*/  SHFL.BFLY P6, R14, R13, R12, R11 ;  /* 0x0c00000c0d0e7389 */ /* 0x00006400000c000b */
[----:B01----:R-:W-:Y:S05]  /*1970*/  ENDCOLLECTIVE ;  /* 0x000000000000791b */ /* 0x003fea0003800000 */
.L_x_5942:
[----:B------:R-:W-:Y:S01]  /*1980*/  MOV R13, R0 ;  /* 0x00000000000d7202 */ /* 0x000fe20000000f00 */
[----:B------:R-:W-:Y:S02]  /*1990*/  IMAD.MOV.U32 R12, RZ, RZ, 0x2 ;  /* 0x00000002ff0c7424 */ /* 0x000fe400078e00ff */
[----:B------:R-:W-:-:S07]  /*19a0*/  IMAD.MOV.U32 R21, RZ, RZ, R14 ;  /* 0x000000ffff157224 */ /* 0x000fce00078e000e */
[----:B------:R-:W-:Y:S05]  /*19b0*/  WARPSYNC.COLLECTIVE R15, `(.L_x_5943) ;  /* 0x000000000f087348 */ /* 0x000fea0003c00000 */
[----:B------:R0:W1:Y:S02]  /*19c0*/  SHFL.BFLY P6, R14, R13, R12, R11 ;  /* 0x0c00000c0d0e7389 */ /* 0x00006400000c000b */
[----:B01----:R-:W-:Y:S05]  /*19d0*/  ENDCOLLECTIVE ;  /* 0x000000000000791b */ /* 0x003fea0003800000 */
.L_x_5943:
[----:B------:R-:W-:-:S05]  /*19e0*/  FMNMX R21, R18, R21, !PT ;  /* 0x0000001512157209 */ /* 0x000fca0007800000 */
[----:B------:R-:W-:Y:S01]  /*19f0*/  FADD R21, -R21, R16 ;  /* 0x0000001015157221 */ /* 0x000fe20000000100 */
[----:B------:R-:W-:Y:S02]  /*1a00*/  IMAD.MOV.U32 R12, RZ, RZ, 0x1 ;  /* 0x00000001ff0c7424 */ /* 0x000fe400078e00ff */
[----:B------:R-:W-:-:S05]  /*1a10*/  IMAD.MOV.U32 R23, RZ, RZ, R14 ;  /* 0x000000ffff177224 */ /* 0x000fca00078e000e */
[----:B------:R-:W-:Y:S01]  /*1a20*/  FMNMX R2, R23, R0, !PT ;  /* 0x0000000017027209 */ /* 0x000fe20007800000 */
[----:B------:R-:W-:Y:S01]  /*1a30*/  HFMA2 R0, -RZ, RZ, 0.96630859375, -0.0022525787353515625 ;  /* 0x3bbb989dff007431 */ /* 0x000fe200000001ff */
[----:B------:R-:W-:-:S03]  /*1a40*/  MOV R23, 0x437c0000 ;  /* 0x437c000000177802 */ /* 0x000fc60000000f00 */
[----:B------:R-:W-:-:S07]  /*1a50*/  IMAD.MOV.U32 R13, RZ, RZ, R2 ;  /* 0x000000ffff0d7224 */ /* 0x000fce00078e0002 */
[----:B------:R-:W-:Y:S05]  /*1a60*/  WARPSYNC.COLLECTIVE R15, `(.L_x_5944) ;  /* 0x000000000f087348 */ /* 0x000fea0003c00000 */
[----:B------:R0:W1:Y:S02]  /*1a70*/  SHFL.BFLY P6, R14, R13, R12, R11 ;  /* 0x0c00000c0d0e7389 */ /* 0x00006400000c000b */
[----:B01----:R-:W-:Y:S05]  /*1a80*/  ENDCOLLECTIVE ;  /* 0x000000000000791b */ /* 0x003fea0003800000 */
.L_x_5944:
[----:B------:R-:W-:-:S04]  /*1a90*/  FFMA.SAT R16, R21, R0, 0.5 ;  /* 0x3f00000015107423 */ /* 0x000fc80000002000 */
[----:B------:R-:W-:-:S04]  /*1aa0*/  FFMA.RM R16, R16, R23, 12582913 ;  /* 0x4b40000110107423 */ /* 0x000fc80000004017 */
[----:B------:R-:W-:-:S04]  /*1ab0*/  FADD R18, R16, -12583039 ;  /* 0xcb40007f10127421 */ /* 0x000fc80000000000 */
[----:B------:R-:W-:Y:S01]  /*1ac0*/  FFMA R18, R21, 1.4426950216293334961, -R18 ;  /* 0x3fb8aa3b15127823 */ /* 0x000fe20000000812 */
[----:B------:R-:W-:-:S03]  /*1ad0*/  IMAD.SHL.U32 R11, R16, 0x800000, RZ ;  /* 0x00800000100b7824 */ /* 0x000fc600078e00ff */
[----:B------:R-:W-:-:S06]  /*1ae0*/  FFMA R18, R21, 1.925963033500011079e-08, R18 ;  /* 0x32a5706015127823 */ /* 0x000fcc0000000012 */
[----:B------:R-:W0:Y:S01]  /*1af0*/  MUFU.EX2 R18, R18 ;  /* 0x0000001200127308 */ /* 0x000e220000000800 */
[----:B------:R-:W-:-:S05]  /*1b00*/  FMNMX R21, R2, R14, !PT ;  /* 0x0000000e02157209 */ /* 0x000fca0007800000 */
[----:B------:R-:W-:-:S04]  /*1b10*/  FADD R21, -R21, R22 ;  /* 0x0000001615157221 */ /* 0x000fc80000000100 */
[----:B------:R-:W-:-:S04]  /*1b20*/  FFMA.SAT R0, R21, R0, 0.5 ;  /* 0x3f00000015007423 */ /* 0x000fc80000002000 */
[----:B------:R-:W-:Y:S01]  /*1b30*/  FFMA.RM R0, R0, R23, 12582913 ;  /* 0x4b40000100007423 */ /* 0x000fe20000004017 */
[----:B0-----:R-:W-:-:S03]  /*1b40*/  FMUL R2, R11, R18 ;  /* 0x000000120b027220 */ /* 0x001fc60000400000 */
[C---:B------:R-:W-:Y:S01]  /*1b50*/  FADD R12, R0.reuse, -12583039 ;  /* 0xcb40007f000c7421 */ /* 0x040fe20000000000 */
[----:B------:R-:W-:Y:S02]  /*1b60*/  HFMA2 R11, -RZ, RZ, 0, 1.847743988037109375e-06 ;  /* 0x0000001fff0b7431 */ /* 0x000fe400000001ff */
[----:B------:R-:W-:Y:S02]  /*1b70*/  IMAD.SHL.U32 R0, R0, 0x800000, RZ ;  /* 0x0080000000007824 */ /* 0x000fe400078e00ff */
[----:B------:R-:W-:Y:S01]  /*1b80*/  FADD R13, RZ, R2 ;  /* 0x00000002ff0d7221 */ /* 0x000fe20000000000 */
[----:B------:R-:W-:-:S04]  /*1b90*/  FFMA R12, R21, 1.4426950216293334961, -R12 ;  /* 0x3fb8aa3b150c7823 */ /* 0x000fc8000000080c */
[----:B------:R-:W-:Y:S01]  /*1ba0*/  FFMA R20, R21, 1.925963033500011079e-08, R12 ;  /* 0x32a5706015147823 */ /* 0x000fe2000000000c */
[----:B------:R-:W-:-:S03]  /*1bb0*/  IMAD.MOV.U32 R12, RZ, RZ, 0x2 ;  /* 0x00000002ff0c7424 */ /* 0x000fc600078e00ff */
[----:B------:R0:W1:Y:S04]  /*1bc0*/  MUFU.EX2 R21, R20 ;  /* 0x0000001400157308 */ /* 0x0000680000000800 */
[----:B01----:R-:W-:Y:S05]  /*1bd0*/  WARPSYNC.COLLECTIVE R15, `(.L_x_5945) ;  /* 0x000000000f087348 */ /* 0x003fea0003c00000 */
[----:B------:R2:W3:Y:S02]  /*1be0*/  SHFL.BFLY P6, R14, R13, R12, R11 ;  /* 0x0c00000c0d0e7389 */ /* 0x0004e400000c000b */
[----:B0123--:R-:W-:Y:S05]  /*1bf0*/  ENDCOLLECTIVE ;  /* 0x000000000000791b */ /* 0x00ffea0003800000 */
.L_x_5945:
        /* <DEDUP_REMOVED lines=8> */
.L_x_5946:
[----:B------:R-:W-:Y:S02]  /*1c80*/  HFMA2 R12, -RZ, RZ, 0, 1.1920928955078125e-07 ;  /* 0x00000002ff0c7431 */ /* 0x000fe400000001ff */
[----:B------:R-:W-:Y:S02]  /*1c90*/  IMAD.MOV.U32 R13, RZ, RZ, R16 ;  /* 0x000000ffff0d7224 */ /* 0x000fe400078e0010 */
[----:B------:R-:W-:-:S07]  /*1ca0*/  IMAD.MOV.U32 R21, RZ, RZ, R14 ;  /* 0x000000ffff157224 */ /* 0x000fce00078e000e */
[----:B------:R-:W-:Y:S05]  /*1cb0*/  WARPSYNC.COLLECTIVE R15, `(.L_x_5947) ;  /* 0x000000000f087348 */ /* 0x000fea0003c00000 */
[----:B------:R0:W1:Y:S02]  /*1cc0*/  SHFL.BFLY P6, R14, R13, R12, R11 ;  /* 0x0c00000c0d0e7389 */ /* 0x00006400000c000b */
[----:B01----:R-:W-:Y:S05]  /*1cd0*/  ENDCOLLECTIVE ;  /* 0x000000000000791b */ /* 0x003fea0003800000 */
.L_x_5947:
        /* <DEDUP_REMOVED lines=8> */
.L_x_5948:
[----:B------:R-:W-:Y:S05]  /*1d60*/  BRA `(.L_x_5949) ;  /* 0xfffffff400c07947 */ /* 0x000fea000383ffff */
        .weak           $__internal_86_$__cuda_sm3x_div_rn_noftz_f32_slowpath
        .type           $__internal_86_$__cuda_sm3x_div_rn_noftz_f32_slowpath,@function
        .size           $__internal_86_$__cuda_sm3x_div_rn_noftz_f32_slowpath,(.L_x_37463 - $__internal_86_$__cuda_sm3x_div_rn_noftz_f32_slowpath)
$__internal_86_$__cuda_sm3x_div_rn_noftz_f32_slowpath:
        /* <DEDUP_REMOVED lines=34> */
.L_x_5951:
        /* <DEDUP_REMOVED lines=51> */
.L_x_5958:
[----:B------:R-:W-:-:S04]  /*22c0*/  LOP3.LUT R2, R2, 0x80000000, RZ, 0xc0, !PT ;  /* 0x8000000002027812 */ /* 0x000fc800078ec0ff */
[----:B------:R-:W-:Y:S01]  /*22d0*/  LOP3.LUT R2, R2, 0x7f800000, RZ, 0xfc, !PT ;  /* 0x7f80000002027812 */ /* 0x000fe200078efcff */
[----:B------:R-:W-:Y:S06]  /*22e0*/  BRA `(.L_x_5959) ;  /* 0x0000000000047947 */ /* 0x000fec0003800000 */
.L_x_5957:
[----:B------:R-:W-:-:S07]  /*22f0*/  LEA R2, R15, R2, 0x17 ;  /* 0x000000020f027211 */ /* 0x000fce00078eb8ff */
.L_x_5959:
[----:B------:R-:W-:Y:S05]  /*2300*/  BSYNC.RECONVERGENT B3 ;  /* 0x0000000000037941 */ /* 0x000fea0003800200 */
.L_x_5956:
[----:B------:R-:W-:Y:S05]  /*2310*/  BRA `(.L_x_5960) ;  /* 0x0000000000207947 */ /* 0x000fea0003800000 */
.L_x_5955:
[----:B------:R-:W-:-:S04]  /*2320*/  LOP3.LUT R2, R11, 0x80000000, R2, 0x48, !PT ;  /* 0x800000000b027812 */ /* 0x000fc800078e4802 */
[----:B------:R-:W-:Y:S01]  /*2330*/  LOP3.LUT R2, R2, 0x7f800000, RZ, 0xfc, !PT ;  /* 0x7f80000002027812 */ /* 0x000fe200078efcff */
[----:B------:R-:W-:Y:S06]  /*2340*/  BRA `(.L_x_5960) ;  /* 0x0000000000147947 */ /* 0x000fec0003800000 */
.L_x_5954:
[----:B------:R-:W-:Y:S01]  /*2350*/  LOP3.LUT R2, R11, 0x80000000, R2, 0x48, !PT ;  /* 0x800000000b027812 */ /* 0x000fe200078e4802 */
[----:B------:R-:W-:Y:S06]  /*2360*/  BRA `(.L_x_5960) ;  /* 0x00000000000c7947 */ /* 0x000fec0003800000 */
.L_x_5953:
[----:B------:R-:W0:Y:S01]  /*2370*/  MUFU.RSQ R2, -QNAN ;  /* 0xffc0000000027908 */ /* 0x000e220000001400 */
[----:B------:R-:W-:Y:S05]  /*2380*/  BRA `(.L_x_5960) ;  /* 0x0000000000047947 */ /* 0x000fea0003800000 */
.L_x_5952:
[----:B------:R-:W-:-:S07]  /*2390*/  FADD.FTZ R2, R2, R11 ;  /* 0x0000000b02027221 */ /* 0x000fce0000010000 */
.L_x_5960:
[----:B------:R-:W-:Y:S05]  /*23a0*/  BSYNC.RECONVERGENT B2 ;  /* 0x0000000000027941 */ /* 0x000fea0003800200 */
.L_x_5950:
[----:B------:R-:W-:-:S04]  /*23b0*/  IMAD.MOV.U32 R13, RZ, RZ, 0x0 ;  /* 0x00000000ff0d7424 */ /* 0x000fc800078e00ff */
[----:B0-----:R-:W-:Y:S05]  /*23c0*/  RET.REL.NODEC R12 `(_Z15SoftmaxWarpImplI22BroadcastScaleMaskLoadIffbLm4EiE11DirectStoreIffEfLi1ELi1ELi4ELi2ELb1EL9Algorithm0EEvT_T0_ll) ;  /* 0xffffffdc0c0c7950 */ /* 0x001fea0003c3ffff */
.L_x_5961:
        /* <DEDUP_REMOVED lines=11> */
.L_x_37463:


//--------------------- .text._Z15SoftmaxWarpImplI22BroadcastScaleMaskLoadIffbLm4EiE11DirectStoreIffEfLi1ELi1ELi4ELi2ELb0EL9Algorithm0EEvT_T0_ll --------------------------
	.section	.text._Z15SoftmaxWarpImplI22BroadcastScaleMaskLoadIffbLm4EiE11DirectStoreIffEfLi1ELi1ELi4ELi2ELb0EL9Algorithm0EEvT_T0_ll,"ax",@progbits
	.align	128
        .global         _Z15SoftmaxWarpImplI22BroadcastScaleMaskLoadIffbLm4EiE11DirectStoreIffEfLi1ELi1ELi4ELi2ELb0EL9Algorithm0EEvT_T0_ll
        .type           _Z15SoftmaxWarpImplI22BroadcastScaleMaskLoadIffbLm4EiE11DirectStoreIffEfLi1ELi1ELi4ELi2ELb0EL9Algorithm0EEvT_T0_ll,@function
        .size           _Z15SoftmaxWarpImplI22BroadcastScaleMaskLoadIffbLm4EiE11DirectStoreIffEfLi1ELi1ELi4ELi2ELb0EL9Algorithm0EEvT_T0_ll,(.L_x_37464 - _Z15SoftmaxWarpImplI22BroadcastScaleMaskLoadIffbLm4EiE11DirectStoreIffEfLi1ELi1ELi4ELi2ELb0EL9Algorithm0EEvT_T0_ll)
        .other          _Z15SoftmaxWarpImplI22BroadcastScaleMaskLoadIffbLm4EiE11DirectStoreIffEfLi1ELi1ELi4ELi2ELb0EL9Algorithm0EEvT_T0_ll,@"STO_CUDA_ENTRY STV_DEFAULT"
_Z15SoftmaxWarpImplI22BroadcastScaleMaskLoadIffbLm4EiE11DirectStoreIffEfLi1ELi1ELi4ELi2ELb0EL9Algorithm0EEvT_T0_ll:
.text._Z15SoftmaxWarpImplI22BroadcastScaleMaskLoadIffbLm4EiE11DirectStoreIffEfLi1ELi1ELi4ELi2ELb0EL9Algorithm0EEvT_T0_ll:
        /* <DEDUP_REMOVED lines=26> */
.L_x_5962:
        /* <DEDUP_REMOVED lines=16> */
.L_x_5969:
        /* <DEDUP_REMOVED lines=93> */
[----:B------:R-:W-:Y:S01]  /*0870*/  @P0 VIADD R2, R2, 0x1 ;  /* 0x0000000102020836 */ /* 0x000fe20000000000 */
[----:B------:R-:W-:-:S03]  /*0880*/  ISETP.NE.AND P0, PT, R12, RZ, PT ;  /* 0x000000ff0c00720c */ /* 0x000fc60003f05270 */
[----:B------:R-:W-:Y:S02]  /*0890*/  @!P4 IADD3 R17, PT, PT, -R17, RZ, RZ ;  /* 0x000000ff1111c210 */ /* 0x000fe40007ffe1ff */
[----:B------:R-:W-:Y:S02]  /*08a0*/  @!P3 IMAD.MOV R2, RZ, RZ, -R2 ;  /* 0x000000ffff02b224 */ /* 0x000fe400078e0a02 */
[----:B------:R-:W-:Y:S01]  /*08b0*/  SEL R17, R22, R17, !P0 ;  /* 0x0000001116117207 */ /* 0x000fe20004000000 */
[----:B0-----:R-:W-:Y:S02]  /*08c0*/  IMAD.MOV R21, RZ, RZ, -R3 ;  /* 0x000000ffff157224 */ /* 0x001fe400078e0a03 */
[----:B------:R-:W-:Y:S01]  /*08d0*/  SEL R19, R19, R2, !P0 ;  /* 0x0000000213137207 */ /* 0x000fe20004000000 */
[----:B------:R-:W-:Y:S02]  /*08e0*/  IMAD.MOV.U32 R2, RZ, RZ, RZ ;  /* 0x000000ffff027224 */ /* 0x000fe400078e00ff */
[----:B------:R-:W-:Y:S01]  /*08f0*/  IMAD.MOV R22, RZ, RZ, -R17 ;  /* 0x000000ffff167224 */ /* 0x000fe200078e0a11 */
[----:B------:R-:W-:-:S03]  /*0900*/  IADD3 R24, PT, PT, -R19, RZ, RZ ;  /* 0x000000ff13187210 */ /* 0x000fc60007ffe1ff */
[C---:B------:R-:W-:Y:S02]  /*0910*/  IMAD R22, R12.reuse, R22, R15 ;  /* 0x000000160c167224 */ /* 0x040fe400078e020f */
[----:B------:R-:W-:Y:S02]  /*0920*/  IMAD R15, R21, R20, RZ ;  /* 0x00000014150f7224 */ /* 0x000fe400078e02ff */
        /* <DEDUP_REMOVED lines=95> */
[----:B0-----:R-:W-:-:S05]  /*0f20*/  FMNMX R3, R2, R3, !PT ;  /* 0x0000000302037209 */ /* 0x001fca0007800000 */
[----:B------:R-:W-:Y:S01]  /*0f30*/  FADD R8, R8, -R3 ;  /* 0x8000000308087221 */ /* 0x000fe20000000000 */
[----:B-1----:R-:W-:-:S03]  /*0f40*/  FMNMX R3, R5, R14, !PT ;  /* 0x0000000e05037209 */ /* 0x002fc60007800000 */
[-C--:B------:R-:W-:Y:S02]  /*0f50*/  FFMA.SAT R11, R8, R15.reuse, 0.5 ;  /* 0x3f000000080b7423 */ /* 0x080fe4000000200f */
[----:B------:R-:W-:Y:S02]  /*0f60*/  FADD R0, R4, -R3 ;  /* 0x8000000304007221 */ /* 0x000fe40000000000 */
[-C--:B------:R-:W-:Y:S02]  /*0f70*/  FFMA.RM R11, R11, R12.reuse, 12582913 ;  /* 0x4b4000010b0b7423 */ /* 0x080fe4000000400c */
[----:B------:R-:W-:Y:S02]  /*0f80*/  FFMA.SAT R2, R0, R15, 0.5 ;  /* 0x3f00000000027423 */ /* 0x000fe4000000200f */
[C---:B------:R-:W-:Y:S02]  /*0f90*/  FADD R3, R11.reuse, -12583039 ;  /* 0xcb40007f0b037421 */ /* 0x040fe40000000000 */
[----:B------:R-:W-:Y:S01]  /*0fa0*/  FFMA.RM R5, R2, R12, 12582913 ;  /* 0x4b40000102057423 */ /* 0x000fe2000000400c */
[----:B------:R-:W-:-:S02]  /*0fb0*/  IMAD.SHL.U32 R2, R11, 0x800000, RZ ;  /* 0x008000000b027824 */ /* 0x000fc400078e00ff */
[----:B------:R-:W-:Y:S01]  /*0fc0*/  FFMA R3, R8, 1.4426950216293334961, -R3 ;  /* 0x3fb8aa3b08037823 */ /* 0x000fe20000000803 */
[----:B------:R-:W-:-:S03]  /*0fd0*/  FADD R13, R5, -12583039 ;  /* 0xcb40007f050d7421 */ /* 0x000fc60000000000 */
[----:B------:R-:W-:Y:S01]  /*0fe0*/  FFMA R4, R8, 1.925963033500011079e-08, R3 ;  /* 0x32a5706008047823 */ /* 0x000fe20000000003 */
[----:B------:R-:W-:-:S03]  /*0ff0*/  FFMA R13, R0, 1.4426950216293334961, -R13 ;  /* 0x3fb8aa3b000d7823 */ /* 0x000fc6000000080d */
[----:B------:R-:W0:Y:S01]  /*1000*/  MUFU.EX2 R3, R4 ;  /* 0x0000000400037308 */ /* 0x000e220000000800 */
[----:B------:R-:W-:Y:S01]  /*1010*/  FFMA R12, R0, 1.925963033500011079e-08, R13 ;  /* 0x32a57060000c7823 */ /* 0x000fe2000000000d */
[----:B------:R-:W-:-:S06]  /*1020*/  IMAD.SHL.U32 R0, R5, 0x800000, RZ ;  /* 0x0080000005007824 */ /* 0x000fcc00078e00ff */
        /* <DEDUP_REMOVED lines=10> */
[----:B------:R1:W2:Y:S02]  /*10d0*/  SHFL.BFLY PT, R14, R8, 0x1, 0x1f ;  /* 0x0c201f00080e7f89 */ /* 0x0002a400000e0000 */
[----:B01----:R-:W-:-:S07]  /*10e0*/  FADD R5, R4, R5 ;  /* 0x0000000504057221 */ /* 0x003fce0000000000 */
.L_x_5979:
        /* <DEDUP_REMOVED lines=12> */
[----:B------:R-:W-:Y:S05]  /*11b0*/  CALL.REL.NOINC `($__internal_87_$__cuda_sm3x_div_rn_noftz_f32_slowpath) ;  /* 0x0000000400d87944 */ /* 0x000fea0003c00000 */
.L_x_5966:
[----:B------:R-:W-:Y:S05]  /*11c0*/  BSYNC.RECONVERGENT B1 ;  /* 0x0000000000017941 */ /* 0x000fea0003800200 */
.L_x_5965:
[----:B------:R-:W-:Y:S01]  /*11d0*/  MOV R19, RZ ;  /* 0x000000ff00137202 */ /* 0x000fe20000000f00 */
[----:B------:R-:W-:Y:S01]  /*11e0*/  IMAD R4, R10, UR44, RZ ;  /* 0x0000002c0a047c24 */ /* 0x000fe2000f8e02ff */
[----:B------:R-:W0:Y:S01]  /*11f0*/  MUFU.RCP R8, R11 ;  /* 0x0000000b00087308 */ /* 0x000e220000001000 */
[----:B------:R-:W-:Y:S01]  /*1200*/  R2UR UR4, R6 ;  /* 0x00000000060472ca */ /* 0x000fe200000e0000 */
[----:B------:R-:W-:Y:S01]  /*1210*/  BSSY.RECONVERGENT B1, `(.L_x_5967) ;  /* 0x0000014000017945 */ /* 0x000fe20003800200 */
[----:B------:R-:W-:Y:S01]  /*1220*/  IMAD.WIDE.U32 R2, R9, UR44, R18 ;  /* 0x0000002c09027c25 */ /* 0x000fe2000f8e0012 */
[----:B------:R-:W-:-:S03]  /*1230*/  R2UR UR5, R7 ;  /* 0x00000000070572ca */ /* 0x000fc600000e0000 */
        /* <DEDUP_REMOVED lines=15> */
[----:B------:R-:W-:Y:S05]  /*1330*/  CALL.REL.NOINC `($__internal_87_$__cuda_sm3x_div_rn_noftz_f32_slowpath) ;  /* 0x0000000400787944 */ /* 0x000fea0003c00000 */
[----:B------:R-:W-:-:S07]  /*1340*/  MOV R15, R13 ;  /* 0x0000000d000f7202 */ /* 0x000fce0000000f00 */
.L_x_5968:
[----:B------:R-:W-:Y:S05]  /*1350*/  BSYNC.RECONVERGENT B1 ;  /* 0x0000000000017941 */ /* 0x000fea0003800200 */
.L_x_5967:
        /* <DEDUP_REMOVED lines=13> */
.L_x_5963:
[----:B------:R-:W-:Y:S05]  /*1430*/  EXIT ;  /* 0x000000000000794d */ /* 0x000fea0003800000 */
.L_x_5964:
[----:B------:R-:W-:Y:S01]  /*1440*/  BSSY B1, `(.L_x_5970) ;  /* 0x0000007000017945 */ /* 0x000fe20003800000 */
[----:B------:R-:W-:Y:S02]  /*1450*/  IMAD.MOV.U32 R12, RZ, RZ, 0x2 ;  /* 0x00000002ff0c7424 */ /* 0x000fe400078e00ff */
[----:B------:R-:W-:Y:S02]  /*1460*/  IMAD.MOV.U32 R11, RZ, RZ, 0x1f ;  /* 0x0000001fff0b7424 */ /* 0x000fe400078e00ff */
[----:B------:R-:W-:-:S07]  /*1470*/  IMAD.MOV.U32 R15, RZ, RZ, -0x1 ;  /* 0xffffffffff0f7424 */ /* 0x000fce00078e00ff */
[----:B------:R-:W-:Y:S05]  /*1480*/  WARPSYNC.COLLECTIVE R15, `(.L_x_5971) ;  /* 0x000000000f087348 */ /* 0x000fea0003c00000 */
[----:B------:R0:W1:Y:S02]  /*1490*/  SHFL.BFLY P6, R14, R13, R12, R11 ;  /* 0x0c00000c0d0e7389 */ /* 0x00006400000c000b */
[----:B01----:R-:W-:Y:S05]  /*14a0*/  ENDCOLLECTIVE ;  /* 0x000000000000791b */ /* 0x003fea0003800000 */
.L_x_5971:
[----:B------:R-:W-:Y:S05]  /*14b0*/  BSYNC B1 ;  /* 0x0000000000017941 */ /* 0x000fea0003800000 */
.L_x_5970:
[----:B------:R-:W-:Y:S01]  /*14c0*/  FMNMX R2, R13, R14, !PT ;  /* 0x0000000e0d027209 */ /* 0x000fe20007800000 */
[----:B------:R-:W-:Y:S02]  /*14d0*/  IMAD.MOV.U32 R12, RZ, RZ, 0x1 ;  /* 0x00000001ff0c7424 */ /* 0x000fe400078e00ff */
[----:B------:R-:W-:Y:S01]  /*14e0*/  IMAD.MOV.U32 R11, RZ, RZ, 0x1f ;  /* 0x0000001fff0b7424 */ /* 0x000fe200078e00ff */
[----:B------:R-:W-:Y:S01]  /*14f0*/  MOV R13, R2 ;  /* 0x00000002000d7202 */ /* 0x000fe20000000f00 */
[----:B------:R-:W-:Y:S02]  /*1500*/  IMAD.MOV.U32 R15, RZ, RZ, -0x1 ;  /* 0xffffffffff0f7424 */ /* 0x000fe400078e00ff */
[----:B------:R-:W-:-:S07]  /*1510*/  IMAD.MOV.U32 R17, RZ, RZ, 0x437c0000 ;  /* 0x437c0000ff117424 */ /* 0x000fce00078e00ff */
[----:B------:R-:W-:Y:S05]  /*1520*/  WARPSYNC.COLLECTIVE R15, `(.L_x_5972) ;  /* 0x000000000f087348 */ /* 0x000fea0003c00000 */
[----:B------:R0:W1:Y:S02]  /*1530*/  SHFL.BFLY P6, R14, R13, R12, R11 ;  /* 0x0c00000c0d0e7389 */ /* 0x00006400000c000b */
[----:B01----:R-:W-:Y:S05]  /*1540*/  ENDCOLLECTIVE ;  /* 0x000000000000791b */ /* 0x003fea0003800000 */
.L_x_5972:
[----:B------:R-:W-:Y:S02]  /*1550*/  IMAD.MOV.U32 R13, RZ, RZ, R0 ;  /* 0x000000ffff0d7224 */ /* 0x000fe400078e0000 */
[----:B------:R-:W-:Y:S01]  /*1560*/  IMAD.MOV.U32 R12, RZ, RZ, 0x2 ;  /* 0x00000002ff0c7424 */ /* 0x000fe200078e00ff */
[----:B------:R-:W-:-:S07]  /*1570*/  MOV R3, R14 ;  /* 0x0000000e00037202 */ /* 0x000fce0000000f00 */
[----:B------:R-:W-:Y:S05]  /*1580*/  WARPSYNC.COLLECTIVE R15, `(.L_x_5973) ;  /* 0x000000000f087348 */ /* 0x000fea0003c00000 */
[----:B------:R0:W1:Y:S02]  /*1590*/  SHFL.BFLY P6, R14, R13, R12, R11 ;  /* 0x0c00000c0d0e7389 */ /* 0x00006400000c000b */
[----:B01----:R-:W-:Y:S05]  /*15a0*/  ENDCOLLECTIVE ;  /* 0x000000000000791b */ /* 0x003fea0003800000 */
.L_x_5973:
[----:B------:R-:W-:-:S05]  /*15b0*/  FMNMX R3, R2, R3, !PT ;  /* 0x0000000302037209 */ /* 0x000fca0007800000 */
[----:B------:R-:W-:Y:S01]  /*15c0*/  FADD R3, R8, -R3 ;  /* 0x8000000308037221 */ /* 0x000fe20000000000 */
[----:B------:R-:W-:Y:S02]  /*15d0*/  IMAD.MOV.U32 R12, RZ, RZ, 0x1 ;  /* 0x00000001ff0c7424 */ /* 0x000fe400078e00ff */
[----:B------:R-:W-:-:S05]  /*15e0*/  IMAD.MOV.U32 R5, RZ, RZ, R14 ;  /* 0x000000ffff057224 */ /* 0x000fca00078e000e */
[----:B------:R-:W-:Y:S01]  /*15f0*/  FMNMX R5, R0, R5, !PT ;  /* 0x0000000500057209 */ /* 0x000fe20007800000 */
[----:B------:R-:W-:-:S04]  /*1600*/  HFMA2 R0, -RZ, RZ, 0.96630859375, -0.0022525787353515625 ;  /* 0x3bbb989dff007431 */ /* 0x000fc800000001ff */
[----:B------:R-:W-:-:S07]  /*1610*/  IMAD.MOV.U32 R13, RZ, RZ, R5 ;  /* 0x000000ffff0d7224 */ /* 0x000fce00078e0005 */
[----:B------:R-:W-:Y:S05]  /*1620*/  WARPSYNC.COLLECTIVE R15, `(.L_x_5974) ;  /* 0x000000000f087348 */ /* 0x000fea0003c00000 */
[----:B------:R0:W1:Y:S02]  /*1630*/  SHFL.BFLY P6, R14, R13, R12, R11 ;  /* 0x0c00000c0d0e7389 */ /* 0x00006400000c000b */
[----:B01----:R-:W-:Y:S05]  /*1640*/  ENDCOLLECTIVE ;  /* 0x000000000000791b */ /* 0x003fea0003800000 */
.L_x_5974:
[----:B------:R-:W-:-:S04]  /*1650*/  FFMA.SAT R2, R3, R0, 0.5 ;  /* 0x3f00000003027423 */ /* 0x000fc80000002000 */
[----:B------:R-:W-:-:S04]  /*1660*/  FFMA.RM R2, R2, R17, 12582913 ;  /* 0x4b40000102027423 */ /* 0x000fc80000004011 */
[----:B------:R-:W-:-:S04]  /*1670*/  FADD R8, R2, -12583039 ;  /* 0xcb40007f02087421 */ /* 0x000fc80000000000 */
[----:B------:R-:W-:Y:S01]  /*1680*/  FFMA R8, R3, 1.4426950216293334961, -R8 ;  /* 0x3fb8aa3b03087823 */ /* 0x000fe20000000808 */
[----:B------:R-:W-:-:S03]  /*1690*/  IMAD.MOV.U32 R12, RZ, RZ, 0x2 ;  /* 0x00000002ff0c7424 */ /* 0x000fc600078e00ff */
[----:B------:R-:W-:Y:S01]  /*16a0*/  FFMA R8, R3, 1.925963033500011079e-08, R8 ;  /* 0x32a5706003087823 */ /* 0x000fe20000000008 */
[----:B------:R-:W-:-:S05]  /*16b0*/  SHF.L.U32 R3, R2, 0x17, RZ ;  /* 0x0000001702037819 */ /* 0x000fca00000006ff */
[----:B------:R-:W0:Y:S01]  /*16c0*/  MUFU.EX2 R8, R8 ;  /* 0x0000000800087308 */ /* 0x000e220000000800 */
[----:B------:R-:W-:-:S05]  /*16d0*/  FMNMX R5, R5, R14, !PT ;  /* 0x0000000e05057209 */ /* 0x000fca0007800000 */
[----:B------:R-:W-:-:S04]  /*16e0*/  FADD R5, R4, -R5 ;  /* 0x8000000504057221 */ /* 0x000fc80000000000 */
[----:B------:R-:W-:-:S04]  /*16f0*/  FFMA.SAT R0, R5, R0, 0.5 ;  /* 0x3f00000005007423 */ /* 0x000fc80000002000 */
[----:B------:R-:W-:Y:S01]  /*1700*/  FFMA.RM R0, R0, R17, 12582913 ;  /* 0x4b40000100007423 */ /* 0x000fe20000004011 */
[----:B0-----:R-:W-:-:S03]  /*1710*/  FMUL R2, R3, R8 ;  /* 0x0000000803027220 */ /* 0x001fc60000400000 */
[C---:B------:R-:W-:Y:S01]  /*1720*/  FADD R4, R0.reuse, -12583039 ;  /* 0xcb40007f00047421 */ /* 0x040fe20000000000 */
[----:B------:R-:W-:Y:S02]  /*1730*/  IMAD.SHL.U32 R0, R0, 0x800000, RZ ;  /* 0x0080000000007824 */ /* 0x000fe400078e00ff */
[----:B------:R-:W-:Y:S01]  /*1740*/  FADD R13, RZ, R2 ;  /* 0x00000002ff0d7221 */ /* 0x000fe20000000000 */
[----:B------:R-:W-:-:S07]  /*1750*/  FFMA R4, R5, 1.4426950216293334961, -R4 ;  /* 0x3fb8aa3b05047823 */ /* 0x000fce0000000804 */
[----:B------:R-:W-:Y:S05]  /*1760*/  WARPSYNC.COLLECTIVE R15, `(.L_x_5975) ;  /* 0x000000000f087348 */ /* 0x000fea0003c00000 */
[----:B------:R0:W1:Y:S02]  /*1770*/  SHFL.BFLY P6, R14, R13, R12, R11 ;  /* 0x0c00000c0d0e7389 */ /* 0x00006400000c000b */
[----:B01----:R-:W-:Y:S05]  /*1780*/  ENDCOLLECTIVE ;  /* 0x000000000000791b */ /* 0x003fea0003800000 */
.L_x_5975:
[----:B------:R-:W-:-:S06]  /*1790*/  FFMA R17, R5, 1.925963033500011079e-08, R4 ;  /* 0x32a5706005117823 */ /* 0x000fcc0000000004 */
[----:B------:R-:W0:Y:S01]  /*17a0*/  MUFU.EX2 R17, R17 ;  /* 0x0000001100117308 */ /* 0x000e220000000800 */
[----:B------:R-:W-:Y:S01]  /*17b0*/  MOV R12, 0x1 ;  /* 0x00000001000c7802 */ /* 0x000fe20000000f00 */
[----:B------:R-:W-:Y:S01]  /*17c0*/  FADD R4, R13, R14 ;  /* 0x0000000e0d047221 */ /* 0x000fe20000000000 */
[----:B0-----:R-:W-:-:S03]  /*17d0*/  FMUL R0, R0, R17 ;  /* 0x0000001100007220 */ /* 0x001fc60000400000 */
[----:B------:R-:W-:Y:S02]  /*17e0*/  IMAD.MOV.U32 R13, RZ, RZ, R4 ;  /* 0x000000ffff0d7224 */ /* 0x000fe400078e0004 */
[----:B------:R-:W-:-:S07]  /*17f0*/  FADD R3, RZ, R0 ;  /* 0x00000000ff037221 */ /* 0x000fce0000000000 */
[----:B------:R-:W-:Y:S05]  /*1800*/  WARPSYNC.COLLECTIVE R15, `(.L_x_5976) ;  /* 0x000000000f087348 */ /* 0x000fea0003c00000 */
[----:B------:R0:W1:Y:S02]  /*1810*/  SHFL.BFLY P6, R14, R13, R12, R11 ;  /* 0x0c00000c0d0e7389 */ /* 0x00006400000c000b */
[----:B01----:R-:W-:Y:S05]  /*1820*/  ENDCOLLECTIVE ;  /* 0x000000000000791b */ /* 0x003fea0003800000 */
.L_x_5976:
[----:B------:R-:W-:Y:S02]  /*1830*/  IMAD.MOV.U32 R13, RZ, RZ, R3 ;  /* 0x000000ffff0d7224 */ /* 0x000fe400078e0003 */
[----:B------:R-:W-:Y:S02]  /*1840*/  IMAD.MOV.U32 R12, RZ, RZ, 0x2 ;  /* 0x00000002ff0c7424 */ /* 0x000fe400078e00ff */
[----:B------:R-:W-:-:S07]  /*1850*/  IMAD.MOV.U32 R5, RZ, RZ, R14 ;  /* 0x000000ffff057224 */ /* 0x000fce00078e000e */
[----:B------:R-:W-:Y:S05]  /*1860*/  WARPSYNC.COLLECTIVE R15, `(.L_x_5977) ;  /* 0x000000000f087348 */ /* 0x000fea0003c00000 */
[----:B------:R0:W1:Y:S02]  /*1870*/  SHFL.BFLY P6, R14, R13, R12, R11 ;  /* 0x0c00000c0d0e7389 */ /* 0x00006400000c000b */
[----:B01----:R-:W-:Y:S05]  /*1880*/  ENDCOLLECTIVE ;  /* 0x000000000000791b */ /* 0x003fea0003800000 */
.L_x_5977:
[----:B------:R-:W-:Y:S01]  /*1890*/  FADD R5, R4, R5 ;  /* 0x0000000504057221 */ /* 0x000fe20000000000 */
[----:B------:R-:W-:Y:S01]  /*18a0*/  IMAD.MOV.U32 R12, RZ, RZ, 0x1 ;  /* 0x00000001ff0c7424 */ /* 0x000fe200078e00ff */
[----:B------:R-:W-:-:S05]  /*18b0*/  MOV R8, R14 ;  /* 0x0000000e00087202 */ /* 0x000fca0000000f00 */
[----:B------:R-:W-:-:S04]  /*18c0*/  FADD R8, R3, R8 ;  /* 0x0000000803087221 */ /* 0x000fc80000000000 */
[----:B------:R-:W-:-:S07]  /*18d0*/  IMAD.MOV.U32 R13, RZ, RZ, R8 ;  /* 0x000000ffff0d7224 */ /* 0x000fce00078e0008 */
[----:B------:R-:W-:Y:S05]  /*18e0*/  WARPSYNC.COLLECTIVE R15, `(.L_x_5978) ;  /* 0x000000000f087348 */ /* 0x000fea0003c00000 */
[----:B------:R0:W1:Y:S02]  /*18f0*/  SHFL.BFLY P6, R14, R13, R12, R11 ;  /* 0x0c00000c0d0e7389 */ /* 0x00006400000c000b */
[----:B01----:R-:W-:Y:S05]  /*1900*/  ENDCOLLECTIVE ;  /* 0x000000000000791b */ /* 0x003fea0003800000 */
.L_x_5978:
[----:B------:R-:W-:Y:S05]  /*1910*/  BRA `(.L_x_5979) ;  /* 0xfffffff400f47947 */ /* 0x000fea000383ffff */
        .weak           $__internal_87_$__cuda_sm3x_div_rn_noftz_f32_slowpath
        .type           $__internal_87_$__cuda_sm3x_div_rn_noftz_f32_slowpath,@function
        .size           $__internal_87_$__cuda_sm3x_div_rn_noftz_f32_slowpath,(.L_x_37464 - $__internal_87_$__cuda_sm3x_div_rn_noftz_f32_slowpath)
$__internal_87_$__cuda_sm3x_div_rn_noftz_f32_slowpath:
        /* <DEDUP_REMOVED lines=34> */
.L_x_5981:
        /* <DEDUP_REMOVED lines=31> */
[C---:B------:R-:W-:Y:S01]  /*1d30*/  ISETP.NE.AND P2, PT, R19.reuse, RZ, PT ;  /* 0x000000ff1300720c */ /* 0x040fe20003f45270 */
[----:B------:R-:W-:Y:S01]  /*1d40*/  IMAD.MOV R15, RZ, RZ, -R19 ;  /* 0x000000ffff0f7224 */ /* 0x000fe200078e0a13 */
[----:B------:R-:W-:Y:S02]  /*1d50*/  ISETP.NE.AND P1, PT, R19, RZ, PT ;  /* 0x000000ff1300720c */ /* 0x000fe40003f25270 */
[----:B------:R-:W-:Y:S01]  /*1d60*/  LOP3.LUT R13, R12, 0x7fffff, RZ, 0xc0, !PT ;  /* 0x007fffff0c0d7812 */ /* 0x000fe200078ec0ff */
[CCC-:B------:R-:W-:Y:S01]  /*1d70*/  FFMA.RP R12, R3.reuse, R17.reuse, R20.reuse ;  /* 0x00000011030c7223 */ /* 0x1c0fe20000008014 */
[----:B------:R-:W-:Y:S02]  /*1d80*/  FFMA.RM R3, R3, R17, R20 ;  /* 0x0000001103037223 */ /* 0x000fe40000004014 */
        /* <DEDUP_REMOVED lines=14> */
.L_x_5988:
[----:B------:R-:W-:-:S04]  /*1e70*/  LOP3.LUT R2, R2, 0x80000000, RZ, 0xc0, !PT ;  /* 0x8000000002027812 */ /* 0x000fc800078ec0ff */
[----:B------:R-:W-:Y:S01]  /*1e80*/  LOP3.LUT R2, R2, 0x7f800000, RZ, 0xfc, !PT ;  /* 0x7f80000002027812 */ /* 0x000fe200078efcff */
[----:B------:R-:W-:Y:S06]  /*1e90*/  BRA `(.L_x_5989) ;  /* 0x0000000000047947 */ /* 0x000fec0003800000 */
.L_x_5987:
[----:B------:R-:W-:-:S07]  /*1ea0*/  IMAD R2, R15, 0x800000, R2 ;  /* 0x008000000f027824 */ /* 0x000fce00078e0202 */
.L_x_5989:
[----:B------:R-:W-:Y:S05]  /*1eb0*/  BSYNC.RECONVERGENT B3 ;  /* 0x0000000000037941 */ /* 0x000fea0003800200 */
.L_x_5986:
[----:B------:R-:W-:Y:S05]  /*1ec0*/  BRA `(.L_x_5990) ;  /* 0x0000000000207947 */ /* 0x000fea0003800000 */
.L_x_5985:
[----:B------:R-:W-:-:S04]  /*1ed0*/  LOP3.LUT R2, R3, 0x80000000, R2, 0x48, !PT ;  /* 0x8000000003027812 */ /* 0x000fc800078e4802 */
[----:B------:R-:W-:Y:S01]  /*1ee0*/  LOP3.LUT R2, R2, 0x7f800000, RZ, 0xfc, !PT ;  /* 0x7f80000002027812 */ /* 0x000fe200078efcff */
[----:B------:R-:W-:Y:S06]  /*1ef0*/  BRA `(.L_x_5990) ;  /* 0x0000000000147947 */ /* 0x000fec0003800000 */
.L_x_5984:
[----:B------:R-:W-:Y:S01]  /*1f00*/  LOP3.LUT R2, R3, 0x80000000, R2, 0x48, !PT ;  /* 0x8000000003027812 */ /* 0x000fe200078e4802 */
[----:B------:R-:W-:Y:S06]  /*1f10*/  BRA `(.L_x_5990) ;  /* 0x00000000000c7947 */ /* 0x000fec0003800000 */
.L_x_5983:
[----:B------:R-:W0:Y:S01]  /*1f20*/  MUFU.RSQ R2, -QNAN ;  /* 0xffc0000000027908 */ /* 0x000e220000001400 */
[----:B------:R-:W-:Y:S05]  /*1f30*/  BRA `(.L_x_5990) ;  /* 0x0000000000047947 */ /* 0x000fea0003800000 */
.L_x_5982:
[----:B------:R-:W-:-:S07]  /*1f40*/  FADD.FTZ R2, R2, R3 ;  /* 0x0000000302027221 */ /* 0x000fce0000010000 */
.L_x_5990:
[----:B------:R-:W-:Y:S05]  /*1f50*/  BSYNC.RECONVERGENT B2 ;  /* 0x0000000000027941 */ /* 0x000fea0003800200 */
.L_x_5980:
[----:B0-----:R-:W-:Y:S01]  /*1f60*/  IMAD.MOV.U32 R13, RZ, RZ, R2 ;  /* 0x000000ffff0d7224 */ /* 0x001fe200078e0002 */
[----:B------:R-:W-:Y:S01]  /*1f70*/  MOV R2, R8 ;  /* 0x0000000800027202 */ /* 0x000fe20000000f00 */
[----:B------:R-:W-:-:S04]  /*1f80*/  IMAD.MOV.U32 R3, RZ, RZ, 0x0 ;  /* 0x00000000ff037424 */ /* 0x000fc800078e00ff */
[----:B------:R-:W-:Y:S05]  /*1f90*/  RET.REL.NODEC R2 `(_Z15SoftmaxWarpImplI22BroadcastScaleMaskLoadIffbLm4EiE11DirectStoreIffEfLi1ELi1ELi4ELi2ELb0EL9Algorithm0EEvT_T0_ll) ;  /* 0xffffffe002187950 */ /* 0x000fea0003c3ffff */
.L_x_5991:
        /* <DEDUP_REMOVED lines=14> */
.L_x_37464:


//--------------------- .text._Z15SoftmaxWarpImplI22BroadcastScaleMaskLoadIffbLm4EiE11DirectStoreIffEfLi1ELi1ELi2ELi1ELb1EL9Algorithm0EEvT_T0_ll --------------------------
	.section	.text._Z15SoftmaxWarpImplI22BroadcastScaleMaskLoadIffbLm4EiE11DirectStoreIffEfLi1ELi1ELi2ELi1ELb1EL9Algorithm0EEvT_T0_ll,"ax",@progbits
	.align	128
        .global         _Z15SoftmaxWarpImplI22BroadcastScaleMaskLoadIffbLm4EiE11DirectStoreIffEfLi1ELi1ELi2ELi1ELb1EL9Algorithm0EEvT_T0_ll
        .type           _Z15SoftmaxWarpImplI22BroadcastScaleMaskLoadIffbLm4EiE11DirectStoreIffEfLi1ELi1ELi2ELi1ELb1EL9Algorithm0EEvT_T0_ll,@function
        .size           _Z15SoftmaxWarpImplI22BroadcastScaleMaskLoadIffbLm4EiE11DirectStoreIffEfLi1ELi1ELi2ELi1ELb1EL9Algorithm0EEvT_T0_ll,(.L_x_37465 - _Z15SoftmaxWarpImplI22BroadcastScaleMaskLoadIffbLm4EiE11DirectStoreIffEfLi1ELi1ELi2ELi1ELb1EL9Algorithm0EEvT_T0_ll)
        .other          _Z15SoftmaxWarpImplI22BroadcastScaleMaskLoadIffbLm4EiE11DirectStoreIffEfLi1ELi1ELi2ELi1ELb1EL9Algorithm0EEvT_T0_ll,@"STO_CUDA_ENTRY STV_DEFAULT"
_Z15SoftmaxWarpImplI22BroadcastScaleMaskLoadIffbLm4EiE11DirectStoreIffEfLi1ELi1ELi2ELi1ELb1EL9Algorithm0EEvT_T0_ll:
.text._Z15SoftmaxWarpImplI22BroadcastScaleMaskLoadIffbLm4EiE11DirectStoreIffEfLi1ELi1ELi2ELi1ELb1EL9Algorithm0EEvT_T0_ll:
        /* <DEDUP_REMOVED lines=29> */
.L_x_5992:
        /* <DEDUP_REMOVED lines=19> */
.L_x_6001:
[----:B0-----:R-:W-:Y:S01]  /*0300*/  ISETP.GE.U32.AND P0, PT, R16, UR44, PT ;  /* 0x0000002c10007c0c */ /* 0x001fe2000bf06070 */
[----:B------:R-:W-:Y:S01]  /*0310*/  BSSY.RECONVERGENT B1, `(.L_x_5994) ;  /* 0x0000074000017945 */ /* 0x000fe20003800200 */
[----:B------:R-:W-:Y:S02]  /*0320*/  IMAD.MOV.U32 R0, RZ, RZ, -0x800000 ;  /* 0xff800000ff007424 */ /* 0x000fe400078e00ff */
[----:B------:R-:W-:Y:S01]  /*0330*/  ISETP.GE.AND.EX P0, PT, RZ, UR45, PT, P0 ;  /* 0x0000002dff007c0c */ /* 0x000fe2000bf06300 */
[----:B------:R-:W-:-:S12]  /*0340*/  IMAD.MOV.U32 R13, RZ, RZ, -0x800000 ;  /* 0xff800000ff0d7424 */ /* 0x000fd800078e00ff */
        /* <DEDUP_REMOVED lines=33> */
[----:B0-----:R-:W-:Y:S02]  /*0560*/  HFMA2 R2, -RZ, RZ, 0, 0 ;  /* 0x00000000ff027431 */ /* 0x001fe400000001ff */
        /* <DEDUP_REMOVED lines=78> */
.L_x_5995:
[----:B------:R-:W-:Y:S05]  /*0a50*/  BSYNC.RECONVERGENT B1 ;  /* 0x0000000000017941 */ /* 0x000fea0003800200 */
.L_x_5994:
[----:B------:R-:W-:-:S03]  /*0a60*/  UMOV UR4, 0xffffffff ;  /* 0xffffffff00047882 */ /* 0x000fc60000000000 */
[----:B------:R-:W-:Y:S05]  /*0a70*/  BRA.DIV UR4, `(.L_x_5996) ;  /* 0x0000000204c87947 */ /* 0x000fea000b800000 */
[----:B------:R-:W0:Y:S01]  /*0a80*/  SHFL.BFLY PT, R14, R13, 0x1, 0x1f ;  /* 0x0c201f000d0e7f89 */ /* 0x000e2200000e0000 */
[----:B------:R-:W-:Y:S02]  /*0a90*/  HFMA2 R2, -RZ, RZ, 0.96630859375, -0.0022525787353515625 ;  /* 0x3bbb989dff027431 */ /* 0x000fe400000001ff */
[----:B------:R-:W-:Y:S01]  /*0aa0*/  IMAD.MOV.U32 R11, RZ, RZ, 0x437c0000 ;  /* 0x437c0000ff0b7424 */ /* 0x000fe200078e00ff */
        /* <DEDUP_REMOVED lines=11> */
[----:B------:R0:W0:Y:S02]  /*0b60*/  SHFL.BFLY PT, R14, R13, 0x1, 0x1f ;  /* 0x0c201f000d0e7f89 */ /* 0x00002400000e0000 */
.L_x_6005:
        /* <DEDUP_REMOVED lines=11> */
[----:B-1234-:R-:W-:Y:S05]  /*0c20*/  CALL.REL.NOINC `($__internal_88_$__cuda_sm3x_div_rn_noftz_f32_slowpath) ;  /* 0x0000000000cc7944 */ /* 0x01efea0003c00000 */
[----:B------:R-:W-:-:S07]  /*0c30*/  IMAD.MOV.U32 R11, RZ, RZ, R0 ;  /* 0x000000ffff0b7224 */ /* 0x000fce00078e0000 */
.L_x_5998:
[----:B------:R-:W-:Y:S05]  /*0c40*/  BSYNC.RECONVERGENT B1 ;  /* 0x0000000000017941 */ /* 0x000fea0003800200 */
.L_x_5997:
        /* <DEDUP_REMOVED lines=13> */
.L_x_6000:
[----:B------:R-:W-:Y:S05]  /*0d20*/  BSYNC.RECONVERGENT B1 ;  /* 0x0000000000017941 */ /* 0x000fea0003800200 */
.L_x_5999:
[----:B------:R-:W-:-:S04]  /*0d30*/  IADD3 R21, P0, PT, R10, R21, RZ ;  /* 0x000000150a157210 */ /* 0x000fc80007f1e0ff */
[----:B------:R-:W-:Y:S02]  /*0d40*/  LEA.HI.X.SX32 R23, R10, R23, 0x1, P0 ;  /* 0x000000170a177211 */ /* 0x000fe400000f0eff */
[----:B------:R-:W-:-:S04]  /*0d50*/  ISETP.GE.U32.AND P0, PT, R21, UR46, PT ;  /* 0x0000002e15007c0c */ /* 0x000fc8000bf06070 */
[----:B------:R-:W-:-:S13]  /*0d60*/  ISETP.GE.AND.EX P0, PT, R23, UR47, PT, P0 ;  /* 0x0000002f17007c0c */ /* 0x000fda000bf06300 */
[----:B------:R-:W-:Y:S05]  /*0d70*/  @!P0 BRA `(.L_x_6001) ;  /* 0xfffffff400608947 */ /* 0x000fea000383ffff */
[----:B------:R-:W-:Y:S05]  /*0d80*/  BSYNC B0 ;  /* 0x0000000000007941 */ /* 0x000fea0003800000 */
.L_x_5993:
[----:B------:R-:W-:Y:S05]  /*0d90*/  EXIT ;  /* 0x000000000000794d */ /* 0x000fea0003800000 */
.L_x_5996:
[----:B------:R-:W-:Y:S01]  /*0da0*/  BSSY B1, `(.L_x_6002) ;  /* 0x0000007000017945 */ /* 0x000fe20003800000 */
[----:B------:R-:W-:Y:S02]  /*0db0*/  IMAD.MOV.U32 R12, RZ, RZ, 0x1 ;  /* 0x00000001ff0c7424 */ /* 0x000fe400078e00ff */
[----:B------:R-:W-:Y:S02]  /*0dc0*/  IMAD.MOV.U32 R11, RZ, RZ, 0x1f ;  /* 0x0000001fff0b7424 */ /* 0x000fe400078e00ff */
[----:B------:R-:W-:-:S07]  /*0dd0*/  IMAD.MOV.U32 R15, RZ, RZ, -0x1 ;  /* 0xffffffffff0f7424 */ /* 0x000fce00078e00ff */
[----:B-1234-:R-:W-:Y:S05]  /*0de0*/  WARPSYNC.COLLECTIVE R15, `(.L_x_6003) ;  /* 0x000000000f087348 */ /* 0x01efea0003c00000 */
[----:B------:R0:W0:Y:S02]  /*0df0*/  SHFL.BFLY P6, R14, R13, R12, R11 ;  /* 0x0c00000c0d0e7389 */ /* 0x00002400000c000b */
[----:B01234-:R-:W-:Y:S05]  /*0e00*/  ENDCOLLECTIVE ;  /* 0x000000000000791b */ /* 0x01ffea0003800000 */
.L_x_6003:
[----:B------:R-:W-:Y:S05]  /*0e10*/  BSYNC B1 ;  /* 0x0000000000017941 */ /* 0x000fea0003800000 */
.L_x_6002:
[----:B------:R-:W-:Y:S01]  /*0e20*/  HFMA2 R2, -RZ, RZ, 0.96630859375, -0.0022525787353515625 ;  /* 0x3bbb989dff027431 */ /* 0x000fe200000001ff */
[----:B------:R-:W-:Y:S01]  /*0e30*/  FMNMX R13, R14, R13, !PT ;  /* 0x0000000d0e0d7209 */ /* 0x000fe20007800000 */
[----:B------:R-:W-:Y:S01]  /*0e40*/  IMAD.MOV.U32 R3, RZ, RZ, 0x437c0000 ;  /* 0x437c0000ff037424 */ /* 0x000fe200078e00ff */
[----:B------:R-:W-:Y:S01]  /*0e50*/  MOV R15, 0xffffffff ;  /* 0xffffffff000f7802 */ /* 0x000fe20000000f00 */
[----:B------:R-:W-:Y:S02]  /*0e60*/  IMAD.MOV.U32 R12, RZ, RZ, 0x1 ;  /* 0x00000001ff0c7424 */ /* 0x000fe400078e00ff */
[----:B------:R-:W-:-:S04]  /*0e70*/  FADD R13, -R13, R0 ;  /* 0x000000000d0d7221 */ /* 0x000fc80000000100 */
[----:B------:R-:W-:-:S04]  /*0e80*/  FFMA.SAT R2, R13, R2, 0.5 ;  /* 0x3f0000000d027423 */ /* 0x000fc80000002002 */
[----:B------:R-:W-:-:S04]  /*0e90*/  FFMA.RM R3, R2, R3, 12582913 ;  /* 0x4b40000102037423 */ /* 0x000fc80000004003 */
[----:B------:R-:W-:-:S04]  /*0ea0*/  FADD R0, R3, -12583039 ;  /* 0xcb40007f03007421 */ /* 0x000fc80000000000 */
[----:B------:R-:W-:-:S04]  /*0eb0*/  FFMA R0, R13, 1.4426950216293334961, -R0 ;  /* 0x3fb8aa3b0d007823 */ /* 0x000fc80000000800 */
[----:B------:R-:W-:Y:S01]  /*0ec0*/  FFMA R2, R13, 1.925963033500011079e-08, R0 ;  /* 0x32a570600d027823 */ /* 0x000fe20000000000 */
[----:B------:R-:W-:-:S03]  /*0ed0*/  IMAD.SHL.U32 R0, R3, 0x800000, RZ ;  /* 0x0080000003007824 */ /* 0x000fc600078e00ff */
[----:B------:R-:W0:Y:S02]  /*0ee0*/  MUFU.EX2 R11, R2 ;  /* 0x00000002000b7308 */ /* 0x000e240000000800 */
[----:B0-----:R-:W-:Y:S01]  /*0ef0*/  FMUL R0, R0, R11 ;  /* 0x0000000b00007220 */ /* 0x001fe20000400000 */
[----:B------:R-:W-:-:S03]  /*0f00*/  IMAD.MOV.U32 R11, RZ, RZ, 0x1f ;  /* 0x0000001fff0b7424 */ /* 0x000fc600078e00ff */
[----:B------:R-:W-:-:S07]  /*0f10*/  FADD R13, RZ, R0 ;  /* 0x00000000ff0d7221 */ /* 0x000fce0000000000 */
[----:B------:R-:W-:Y:S05]  /*0f20*/  WARPSYNC.COLLECTIVE R15, `(.L_x_6004) ;  /* 0x000000000f087348 */ /* 0x000fea0003c00000 */
[----:B------:R0:W1:Y:S02]  /*0f30*/  SHFL.BFLY P6, R14, R13, R12, R11 ;  /* 0x0c00000c0d0e7389 */ /* 0x00006400000c000b */
[----:B01----:R-:W-:Y:S05]  /*0f40*/  ENDCOLLECTIVE ;  /* 0x000000000000791b */ /* 0x003fea0003800000 */
.L_x_6004:
[----:B------:R-:W-:Y:S05]  /*0f50*/  BRA `(.L_x_6005) ;  /* 0xfffffffc00047947 */ /* 0x000fea000383ffff */
        .weak           $__internal_88_$__cuda_sm3x_div_rn_noftz_f32_slowpath
        .type           $__internal_88_$__cuda_sm3x_div_rn_noftz_f32_slowpath,@function
        .size           $__internal_88_$__cuda_sm3x_div_rn_noftz_f32_slowpath,(.L_x_37465 - $__internal_88_$__cuda_sm3x_div_rn_noftz_f32_slowpath)
$__internal_88_$__cuda_sm3x_div_rn_noftz_f32_slowpath:
[--C-:B------:R-:W-:Y:S01]  /*0f60*/  SHF.R.U32.HI R11, RZ, 0x17, R3.reuse ;  /* 0x00000017ff0b7819 */ /* 0x100fe20000011603 */
[----:B------:R-:W-:Y:S01]  /*0f70*/  BSSY.RECONVERGENT B2, `(.L_x_6006) ;  /* 0x0000064000027945 */ /* 0x000fe20003800200 */
[--C-:B------:R-:W-:Y:S01]  /*0f80*/  SHF.R.U32.HI R12, RZ, 0x17, R0.reuse ;  /* 0x00000017ff0c7819 */ /* 0x100fe20000011600 */
[----:B------:R-:W-:Y:S01]  /*0f90*/  IMAD.MOV.U32 R13, RZ, RZ, R0 ;  /* 0x000000ffff0d7224 */ /* 0x000fe200078e0000 */
[----:B------:R-:W-:Y:S01]  /*0fa0*/  LOP3.LUT R11, R11, 0xff, RZ, 0xc0, !PT ;  /* 0x000000ff0b0b7812 */ /* 0x000fe200078ec0ff */
[----:B------:R-:W-:Y:S01]  /*0fb0*/  IMAD.MOV.U32 R14, RZ, RZ, R3 ;  /* 0x000000ffff0e7224 */ /* 0x000fe200078e0003 */
        /* <DEDUP_REMOVED lines=30> */
.L_x_6007:
        /* <DEDUP_REMOVED lines=51> */
.L_x_6014:
[----:B------:R-:W-:-:S04]  /*14d0*/  LOP3.LUT R0, R0, 0x80000000, RZ, 0xc0, !PT ;  /* 0x8000000000007812 */ /* 0x000fc800078ec0ff */
[----:B------:R-:W-:Y:S01]  /*14e0*/  LOP3.LUT R0, R0, 0x7f800000, RZ, 0xfc, !PT ;  /* 0x7f80000000007812 */ /* 0x000fe200078efcff */
[----:B------:R-:W-:Y:S06]  /*14f0*/  BRA `(.L_x_6015) ;  /* 0x0000000000047947 */ /* 0x000fec0003800000 */
.L_x_6013:
[----:B------:R-:W-:-:S07]  /*1500*/  IMAD R0, R15, 0x800000, R0 ;  /* 0x008000000f007824 */ /* 0x000fce00078e0200 */
.L_x_6015:
[----:B------:R-:W-:Y:S05]  /*1510*/  BSYNC.RECONVERGENT B3 ;  /* 0x0000000000037941 */ /* 0x000fea0003800200 */
.L_x_6012:
[----:B------:R-:W-:Y:S05]  /*1520*/  BRA `(.L_x_6016) ;  /* 0x0000000000207947 */ /* 0x000fea0003800000 */
.L_x_6011:
[----:B------:R-:W-:-:S04]  /*1530*/  LOP3.LUT R0, R14, 0x80000000, R13, 0x48, !PT ;  /* 0x800000000e007812 */ /* 0x000fc800078e480d */
[----:B------:R-:W-:Y:S01]  /*1540*/  LOP3.LUT R0, R0, 0x7f800000, RZ, 0xfc, !PT ;  /* 0x7f80000000007812 */ /* 0x000fe200078efcff */
[----:B------:R-:W-:Y:S06]  /*1550*/  BRA `(.L_x_6016) ;  /* 0x0000000000147947 */ /* 0x000fec0003800000 */
.L_x_6010:
[----:B------:R-:W-:Y:S01]  /*1560*/  LOP3.LUT R0, R14, 0x80000000, R13, 0x48, !PT ;  /* 0x800000000e007812 */ /* 0x000fe200078e480d */
[----:B------:R-:W-:Y:S06]  /*1570*/  BRA `(.L_x_6016) ;  /* 0x00000000000c7947 */ /* 0x000fec0003800000 */
.L_x_6009:
[----:B------:R-:W0:Y:S01]  /*1580*/  MUFU.RSQ R0, -QNAN ;  /* 0xffc0000000007908 */ /* 0x000e220000001400 */
[----:B------:R-:W-:Y:S05]  /*1590*/  BRA `(.L_x_6016) ;  /* 0x0000000000047947 */ /* 0x000fea0003800000 */
.L_x_6008:
[----:B------:R-:W-:-:S07]  /*15a0*/  FADD.FTZ R0, R0, R3 ;  /* 0x0000000300007221 */ /* 0x000fce0000010000 */
.L_x_6016:
[----:B------:R-:W-:Y:S05]  /*15b0*/  BSYNC.RECONVERGENT B2 ;  /* 0x0000000000027941 */ /* 0x000fea0003800200 */
.L_x_6006:
[----:B------:R-:W-:-:S04]  /*15c0*/  IMAD.MOV.U32 R3, RZ, RZ, 0x0 ;  /* 0x00000000ff037424 */ /* 0x000fc800078e00ff */
[----:B0-----:R-:W-:Y:S05]  /*15d0*/  RET.REL.NODEC R2 `(_Z15SoftmaxWarpImplI22BroadcastScaleMaskLoadIffbLm4EiE11DirectStoreIffEfLi1ELi1ELi2ELi1ELb1EL9Algorithm0EEvT_T0_ll) ;  /* 0xffffffe802887950 */ /* 0x001fea0003c3ffff */
.L_x_6017:
        /* <DEDUP_REMOVED lines=10> */
.L_x_37465:


//--------------------- .text._Z15SoftmaxWarpImplI22BroadcastScaleMaskLoadIffbLm4EiE11DirectStoreIffEfLi1ELi1ELi2ELi1ELb0EL9Algorithm0EEvT_T0_ll --------------------------
	.section	.text._Z15SoftmaxWarpImplI22BroadcastScaleMaskLoadIffbLm4EiE11DirectStoreIffEfLi1ELi1ELi2ELi1ELb0EL9Algorithm0EEvT_T0_ll,"ax",@progbits
	.align	128
        .global         _Z15SoftmaxWarpImplI22BroadcastScaleMaskLoadIffbLm4EiE11DirectStoreIffEfLi1ELi1ELi2ELi1ELb0EL9Algorithm0EEvT_T0_ll
        .type           _Z15SoftmaxWarpImplI22BroadcastScaleMaskLoadIffbLm4EiE11DirectStoreIffEfLi1ELi1ELi2ELi1ELb0EL9Algorithm0EEvT_T0_ll,@function
        .size           _Z15SoftmaxWarpImplI22BroadcastScaleMaskLoadIffbLm4EiE11DirectStoreIffEfLi1ELi1ELi2ELi1ELb0EL9Algorithm0EEvT_T0_ll,(.L_x_37467 - _Z15SoftmaxWarpImplI22BroadcastScaleMaskLoadIffbLm4EiE11DirectStoreIffEfLi1ELi1ELi2ELi1ELb0EL9Algorithm0EEvT_T0_ll)
        .other          _Z15SoftmaxWarpImplI22BroadcastScaleMaskLoadIffbLm4EiE11DirectStoreIffEfLi1ELi1ELi2ELi1ELb0EL9Algorithm0EEvT_T0_ll,@"STO_CUDA_ENTRY STV_DEFAULT"
_Z15SoftmaxWarpImplI22BroadcastScaleMaskLoadIffbLm4EiE11DirectStoreIffEfLi1ELi1ELi2ELi1ELb0EL9Algorithm0EEvT_T0_ll:
.text._Z15SoftmaxWarpImplI22BroadcastScaleMaskLoadIffbLm4EiE11DirectStoreIffEfLi1ELi1ELi2ELi1ELb0EL9Algorithm0EEvT_T0_ll:
[----:B------:R-:W0:Y:S01]  /*0000*/  LDC R1, c[0x0][0x37c] ;  /* 0x0000df00ff017b82 */ /* 0x000e220000000800 */
[----:B------:R-:W1:Y:S01]  /*0010*/  LDCU.64 UR4, c[0x0][0x410] ;  /* 0x00008200ff0477ac */ /* 0x000e620008000a00 */
[----:B------:R-:W2:Y:S01]  /*0020*/  LDCU UR52, c[0x0][0x3e8] ;  /* 0x00007d00ff3477ac */ /* 0x000ea20008000800 */
[----:B------:R-:W3:Y:S01]  /*0030*/  LDCU UR53, c[0x0][0x3f4] ;  /* 0x00007e80ff3577ac */ /* 0x000ee20008000800 */
[----:B------:R-:W4:Y:S01]  /*0040*/  LDCU.64 UR48, c[0x0][0x3f8] ;  /* 0x00007f00ff3077ac */ /* 0x000f220008000a00 */
[----:B------:R-:W0:Y:S01]  /*0050*/  LDCU.64 UR50, c[0x0][0x400] ;  /* 0x00008000ff3277ac */ /* 0x000e220008000a00 */
[----:B-1----:R-:W-:Y:S01]  /*0060*/  UISETP.GE.U32.AND UP0, UPT, UR4, 0x3, UPT ;  /* 0x000000030400788c */ /* 0x002fe2000bf06070 */
[----:B------:R-:W1:Y:S03]  /*0070*/  LDCU.128 UR36, c[0x0][0x3d0] ;  /* 0x00007a00ff2477ac */ /* 0x000e660008000c00 */
[----:B------:R-:W-:Y:S01]  /*0080*/  UISETP.GE.AND.EX UP0, UPT, UR5, URZ, UPT, UP0 ;  /* 0x000000ff0500728c */ /* 0x000fe2000bf06300 */
[----:B------:R-:W0:Y:S01]  /*0090*/  LDCU.128 UR40, c[0x0][0x380] ;  /* 0x00007000ff2877ac */ /* 0x000e220008000c00 */
[----:B------:R-:W0:Y:S07]  /*00a0*/  LDCU.128 UR44, c[0x0][0x400] ;  /* 0x00008000ff2c77ac */ /* 0x000e2e0008000c00 */
        /* <DEDUP_REMOVED lines=17> */
.L_x_6018:
[----:B------:R-:W2:Y:S01]  /*01c0*/  S2R R21, SR_TID.Y ;  /* 0x0000000000157919 */ /* 0x000ea20000002200 */
[----:B------:R-:W2:Y:S08]  /*01d0*/  S2UR UR4, SR_CTAID.X ;  /* 0x00000000000479c3 */ /* 0x000eb00000002500 */
[----:B------:R-:W2:Y:S01]  /*01e0*/  LDC R6, c[0x0][0x364] ;  /* 0x0000d900ff067b82 */ /* 0x000ea20000000800 */
[----:B------:R-:W3:Y:S07]  /*01f0*/  LDCU UR5, c[0x0][0x370] ;  /* 0x00006e00ff0577ac */ /* 0x000eee0008000800 */
[----:B------:R-:W4:Y:S01]  /*0200*/  LDC.64 R4, c[0x0][0x408] ;  /* 0x00010200ff047b82 */ /* 0x000f220000000a00 */
[----:B--2---:R-:W-:-:S02]  /*0210*/  IMAD R21, R6, UR4, R21 ;  /* 0x0000000406157c24 */ /* 0x004fc4000f8e0215 */
[----:B---3--:R-:W-:-:S03]  /*0220*/  IMAD R6, R6, UR5, RZ ;  /* 0x0000000506067c24 */ /* 0x008fc6000f8e02ff */
[----:B------:R-:W-:Y:S02]  /*0230*/  SHF.R.S32.HI R10, RZ, 0x1f, R21 ;  /* 0x0000001fff0a7819 */ /* 0x000fe40000011415 */
[----:B----4-:R-:W-:-:S04]  /*0240*/  ISETP.GE.U32.AND P0, PT, R21, R4, PT ;  /* 0x000000041500720c */ /* 0x010fc80003f06070 */
[----:B------:R-:W-:-:S13]  /*0250*/  ISETP.GE.AND.EX P0, PT, R10, R5, PT, P0 ;  /* 0x000000050a00720c */ /* 0x000fda0003f06300 */
[----:B01----:R-:W-:Y:S05]  /*0260*/  @P0 EXIT ;  /* 0x000000000000094d */ /* 0x003fea0003800000 */
[----:B------:R-:W-:Y:S01]  /*0270*/  IADD3 R9, P0, PT, R6, R21, RZ ;  /* 0x0000001506097210 */ /* 0x000fe20007f1e0ff */
[----:B------:R-:W-:Y:S01]  /*0280*/  BSSY.RECONVERGENT B0, `(.L_x_6019) ;  /* 0x0000025000007945 */ /* 0x000fe20003800200 */
[----:B------:R-:W-:Y:S02]  /*0290*/  SHF.R.S32.HI R19, RZ, 0x1f, R6 ;  /* 0x0000001fff137819 */ /* 0x000fe40000011406 */
[----:B------:R-:W-:-:S03]  /*02a0*/  ISETP.GT.U32.AND P1, PT, R9, R4, PT ;  /* 0x000000040900720c */ /* 0x000fc60003f24070 */
[----:B------:R-:W-:Y:S01]  /*02b0*/  IMAD.X R8, R19, 0x1, R10, P0 ;  /* 0x0000000113087824 */ /* 0x000fe200000e060a */
[----:B------:R-:W-:-:S04]  /*02c0*/  ISETP.GE.U32.AND P0, PT, R9, R4, PT ;  /* 0x000000040900720c */ /* 0x000fc80003f06070 */
[CC--:B------:R-:W-:Y:S02]  /*02d0*/  ISETP.GT.AND.EX P1, PT, R8.reuse, R5.reuse, PT, P1 ;  /* 0x000000050800720c */ /* 0x0c0fe40003f24310 */
[CC--:B------:R-:W-:Y:S02]  /*02e0*/  ISETP.GE.AND.EX P0, PT, R8.reuse, R5.reuse, PT, P0 ;  /* 0x000000050800720c */ /* 0x0c0fe40003f06300 */
[----:B------:R-:W-:Y:S02]  /*02f0*/  SEL R3, R9, R4, P1 ;  /* 0x0000000409037207 */ /* 0x000fe40000800000 */
[----:B------:R-:W-:Y:S02]  /*0300*/  SEL R16, RZ, 0x1, P0 ;  /* 0x00000001ff107807 */ /* 0x000fe40000000000 */
[----:B------:R-:W-:Y:S02]  /*0310*/  SEL R5, R8, R5, P1 ;  /* 0x0000000508057207 */ /* 0x000fe40000800000 */
[----:B------:R-:W-:-:S04]  /*0320*/  IADD3 R3, P0, P1, R3, -R9, -R16 ;  /* 0x8000000903037210 */ /* 0x000fc8000791e810 */
[----:B------:R-:W-:-:S04]  /*0330*/  IADD3.X R2, PT, PT, R5, -0x1, ~R8, P0, P1 ;  /* 0xffffffff05027810 */ /* 0x000fc800007e2c08 */
[----:B------:R-:W-:-:S04]  /*0340*/  LOP3.LUT R0, R2, R19, RZ, 0xfc, !PT ;  /* 0x0000001302007212 */ /* 0x000fc800078efcff */
[----:B------:R-:W-:-:S13]  /*0350*/  ISETP.NE.U32.AND P0, PT, R0, RZ, PT ;  /* 0x000000ff0000720c */ /* 0x000fda0003f05070 */
[----:B------:R-:W-:Y:S05]  /*0360*/  @P0 BRA `(.L_x_6020) ;  /* 0x0000000000500947 */ /* 0x000fea0003800000 */
[----:B------:R-:W0:Y:S01]  /*0370*/  I2F.U32.RP R0, R6 ;  /* 0x0000000600007306 */ /* 0x000e220000209000 */
[----:B------:R-:W-:Y:S01]  /*0380*/  IADD3 R7, PT, PT, RZ, -R6, RZ ;  /* 0x80000006ff077210 */ /* 0x000fe20007ffe0ff */
[----:B------:R-:W-:Y:S01]  /*0390*/  IMAD.MOV.U32 R13, RZ, RZ, RZ ;  /* 0x000000ffff0d7224 */ /* 0x000fe200078e00ff */
[----:B------:R-:W-:-:S05]  /*03a0*/  ISETP.NE.U32.AND P2, PT, R6, RZ, PT ;  /* 0x000000ff0600720c */ /* 0x000fca0003f45070 */
[----:B0-----:R-:W0:Y:S02]  /*03b0*/  MUFU.RCP R0, R0 ;  /* 0x0000000000007308 */ /* 0x001e240000001000 */
[----:B0-----:R-:W-:-:S06]  /*03c0*/  VIADD R4, R0, 0xffffffe ;  /* 0x0ffffffe00047836 */ /* 0x001fcc0000000000 */
[----:B------:R0:W1:Y:S02]  /*03d0*/  F2I.FTZ.U32.TRUNC.NTZ R5, R4 ;  /* 0x0000000400057305 */ /* 0x000064000021f000 */
[----:B0-----:R-:W-:Y:S02]  /*03e0*/  IMAD.MOV.U32 R4, RZ, RZ, RZ ;  /* 0x000000ffff047224 */ /* 0x001fe400078e00ff */
[----:B-1----:R-:W-:-:S04]  /*03f0*/  IMAD R7, R7, R5, RZ ;  /* 0x0000000507077224 */ /* 0x002fc800078e02ff */
[----:B------:R-:W-:-:S06]  /*0400*/  IMAD.HI.U32 R2, R5, R7, R4 ;  /* 0x0000000705027227 */ /* 0x000fcc00078e0004 */
[----:B------:R-:W-:-:S04]  /*0410*/  IMAD.HI.U32 R12, R2, R3, RZ ;  /* 0x00000003020c7227 */ /* 0x000fc800078e00ff */
[----:B------:R-:W-:-:S04]  /*0420*/  IMAD.MOV R2, RZ, RZ, -R12 ;  /* 0x000000ffff027224 */ /* 0x000fc800078e0a0c */
[----:B------:R-:W-:-:S05]  /*0430*/  IMAD R3, R6, R2, R3 ;  /* 0x0000000206037224 */ /* 0x000fca00078e0203 */
[----:B------:R-:W-:-:S13]  /*0440*/  ISETP.GE.U32.AND P0, PT, R3, R6, PT ;  /* 0x000000060300720c */ /* 0x000fda0003f06070 */
[----:B------:R-:W-:Y:S01]  /*0450*/  @P0 IMAD.IADD R3, R3, 0x1, -R6 ;  /* 0x0000000103030824 */ /* 0x000fe200078e0a06 */
[----:B------:R-:W-:-:S04]  /*0460*/  @P0 IADD3 R12, PT, PT, R12, 0x1, RZ ;  /* 0x000000010c0c0810 */ /* 0x000fc80007ffe0ff */
[----:B------:R-:W-:-:S13]  /*0470*/  ISETP.GE.U32.AND P1, PT, R3, R6, PT ;  /* 0x000000060300720c */ /* 0x000fda0003f26070 */
[----:B------:R-:W-:Y:S01]  /*0480*/  @P1 VIADD R12, R12, 0x1 ;  /* 0x000000010c0c1836 */ /* 0x000fe20000000000 */
[----:B------:R-:W-:Y:S01]  /*0490*/  @!P2 LOP3.LUT R12, RZ, R6, RZ, 0x33, !PT ;  /* 0x00000006ff0ca212 */ /* 0x000fe200078e33ff */
[----:B------:R-:W-:Y:S06]  /*04a0*/  BRA `(.L_x_6021) ;  /* 0x0000000000087947 */ /* 0x000fec0003800000 */
.L_x_6020:
[----:B------:R-:W-:-:S07]  /*04b0*/  MOV R0, 0x4d0 ;  /* 0x000004d000007802 */ /* 0x000fce0000000f00 */
[----:B------:R-:W-:Y:S05]  /*04c0*/  CALL.REL.NOINC `($__internal_89_$__cuda_sm20_div_u64) ;  /* 0x0000002000f07944 */ /* 0x000fea0003c00000 */
.L_x_6021:
[----:B------:R-:W-:Y:S05]  /*04d0*/  BSYNC.RECONVERGENT B0 ;  /* 0x0000000000007941 */ /* 0x000fea0003800200 */
.L_x_6019:
[----:B------:R-:W-:Y:S01]  /*04e0*/  IADD3 R16, P1, PT, R12, R16, RZ ;  /* 0x000000100c107210 */ /* 0x000fe20007f3e0ff */
[----:B------:R-:W0:Y:S01]  /*04f0*/  S2R R2, SR_TID.X ;  /* 0x0000000000027919 */ /* 0x000e220000002100 */
[----:B------:R-:W1:Y:S01]  /*0500*/  LDC.64 R4, c[0x0][0x358] ;  /* 0x0000d600ff047b82 */ /* 0x000e620000000a00 */
[----:B------:R-:W-:Y:S01]  /*0510*/  BSSY B0, `(.L_x_6022) ;  /* 0x00000aa000007945 */ /* 0x000fe20003800000 */
[----:B------:R-:W-:Y:S01]  /*0520*/  LOP3.LUT R0, R16, 0x1, RZ, 0xc0, !PT ;  /* 0x0000000110007812 */ /* 0x000fe200078ec0ff */
[----:B------:R-:W-:-:S03]  /*0530*/  IMAD.X R18, RZ, RZ, R13, P1 ;  /* 0x000000ffff127224 */ /* 0x000fc600008e060d */
[----:B------:R-:W-:-:S04]  /*0540*/  ISETP.NE.U32.AND P0, PT, R0, 0x1, PT ;  /* 0x000000010000780c */ /* 0x000fc80003f05070 */
[----:B------:R-:W-:-:S13]  /*0550*/  ISETP.NE.U32.AND.EX P0, PT, RZ, RZ, PT, P0 ;  /* 0x000000ffff00720c */ /* 0x000fda0003f05100 */
[----:B------:R-:W-:Y:S05]  /*0560*/  @!P0 BRA `(.L_x_6023) ;  /* 0x0000000800908947 */ /* 0x000fea0003800000 */
[----:B------:R-:W2:Y:S01]  /*0570*/  LDC R17, c[0x0][0x3b8] ;  /* 0x0000ee00ff117b82 */ /* 0x000ea20000000800 */
[----:B------:R-:W0:Y:S01]  /*0580*/  LDCU UR4, c[0x0][0x3e8] ;  /* 0x00007d00ff0477ac */ /* 0x000e220008000800 */
[----:B------:R-:W3:Y:S06]  /*0590*/  LDCU.128 UR8, c[0x0][0x380] ;  /* 0x00007000ff0877ac */ /* 0x000eec0008000c00 */
[----:B------:R-:W4:Y:S08]  /*05a0*/  LDC R7, c[0x0][0x3bc] ;  /* 0x0000ef00ff077b82 */ /* 0x000f300000000800 */
[----:B------:R-:W5:Y:S01]  /*05b0*/  LDC.64 R26, c[0x0][0x3a8] ;  /* 0x0000ea00ff1a7b82 */ /* 0x000f620000000a00 */
[----:B0-----:R-:W-:Y:S01]  /*05c0*/  IMAD R0, R21, UR4, R2 ;  /* 0x0000000415007c24 */ /* 0x001fe2000f8e0202 */
[----:B------:R-:W0:Y:S01]  /*05d0*/  LDCU.128 UR4, c[0x0][0x3d0] ;  /* 0x00007a00ff0477ac */ /* 0x000e220008000c00 */
[----:B--2---:R-:W-:-:S03]  /*05e0*/  IABS R23, R17 ;  /* 0x0000001100177213 */ /* 0x004fc60000000000 */
[----:B------:R-:W-:Y:S01]  /*05f0*/  IABS R20, R0 ;  /* 0x0000000000147213 */ /* 0x000fe20000000000 */
[----:B------:R-:W2:Y:S08]  /*0600*/  I2F.RP R11, R23 ;  /* 0x00000017000b7306 */ /* 0x000eb00000209400 */
[----:B--2---:R-:W2:Y:S02]  /*0610*/  MUFU.RCP R11, R11 ;  /* 0x0000000b000b7308 */ /* 0x004ea40000001000 */
[----:B--2---:R-:W-:-:S06]  /*0620*/  IADD3 R12, PT, PT, R11, 0xffffffe, RZ ;  /* 0x0ffffffe0b0c7810 */ /* 0x004fcc0007ffe0ff */
[----:B------:R2:W1:Y:S02]  /*0630*/  F2I.FTZ.U32.TRUNC.NTZ R13, R12 ;  /* 0x0000000c000d7305 */ /* 0x000464000021f000 */
[----:B--2---:R-:W-:Y:S02]  /*0640*/  IMAD.MOV.U32 R12, RZ, RZ, RZ ;  /* 0x000000ffff0c7224 */ /* 0x004fe400078e00ff */
[----:B-1----:R-:W-:-:S04]  /*0650*/  IMAD.MOV R14, RZ, RZ, -R13 ;  /* 0x000000ffff0e7224 */ /* 0x002fc800078e0a0d */
[----:B------:R-:W-:-:S04]  /*0660*/  IMAD R15, R14, R23, RZ ;  /* 0x000000170e0f7224 */ /* 0x000fc800078e02ff */
[----:B------:R-:W-:Y:S01]  /*0670*/  IMAD.HI.U32 R13, R13, R15, R12 ;  /* 0x0000000f0d0d7227 */ /* 0x000fe200078e000c */
[----:B----4-:R-:W-:-:S04]  /*0680*/  IABS R15, R7 ;  /* 0x00000007000f7213 */ /* 0x010fc80000000000 */
        /* <DEDUP_REMOVED lines=15> */
[----:B------:R-:W-:-:S06]  /*0780*/  @P0 VIADD R11, R11, 0x1 ;  /* 0x000000010b0b0836 */ /* 0x000fcc0000000000 */
[----:B------:R-:W-:Y:S01]  /*0790*/  @!P2 IADD3 R11, PT, PT, -R11, RZ, RZ ;  /* 0x000000ff0b0ba210 */ /* 0x000fe20007ffe1ff */
[----:B--2---:R-:W-:Y:S01]  /*07a0*/  IMAD.MOV.U32 R12, RZ, RZ, RZ ;  /* 0x000000ffff0c7224 */ /* 0x004fe200078e00ff */
[----:B------:R-:W-:-:S05]  /*07b0*/  @!P1 LOP3.LUT R11, RZ, R17, RZ, 0x33, !PT ;  /* 0x00000011ff0b9212 */ /* 0x000fca00078e33ff */
[----:B------:R-:W-:Y:S02]  /*07c0*/  IMAD.MOV R20, RZ, RZ, -R11 ;  /* 0x000000ffff147224 */ /* 0x000fe400078e0a0b */
[--C-:B----4-:R-:W-:Y:S02]  /*07d0*/  IMAD.MOV R22, RZ, RZ, -R13.reuse ;  /* 0x000000ffff167224 */ /* 0x110fe400078e0a0d */
[----:B------:R-:W-:Y:S02]  /*07e0*/  IMAD R20, R17, R20, R0 ;  /* 0x0000001411147224 */ /* 0x000fe400078e0200 */
[----:B------:R-:W-:Y:S01]  /*07f0*/  IMAD R17, R22, R15, RZ ;  /* 0x0000000f16117224 */ /* 0x000fe200078e02ff */
[----:B-1----:R-:W-:Y:S02]  /*0800*/  ISETP.NE.AND P3, PT, R14, RZ, PT ;  /* 0x000000ff0e00720c */ /* 0x002fe40003f65270 */
[----:B------:R-:W-:Y:S01]  /*0810*/  IABS R22, R20 ;  /* 0x0000001400167213 */ /* 0x000fe20000000000 */
[----:B------:R-:W-:Y:S01]  /*0820*/  IMAD.HI.U32 R12, R13, R17, R12 ;  /* 0x000000110d0c7227 */ /* 0x000fe200078e000c */
[----:B------:R-:W-:-:S04]  /*0830*/  IABS R17, R14 ;  /* 0x0000000e00117213 */ /* 0x000fc80000000000 */
[----:B------:R-:W1:Y:S01]  /*0840*/  I2F.RP R23, R17 ;  /* 0x0000001100177306 */ /* 0x000e620000209400 */
[----:B------:R-:W-:-:S05]  /*0850*/  IMAD.HI.U32 R12, R12, R22, RZ ;  /* 0x000000160c0c7227 */ /* 0x000fca00078e00ff */
[----:B------:R-:W-:-:S05]  /*0860*/  IADD3 R13, PT, PT, -R12, RZ, RZ ;  /* 0x000000ff0c0d7210 */ /* 0x000fca0007ffe1ff */
[C---:B------:R-:W-:Y:S01]  /*0870*/  IMAD R22, R15.reuse, R13, R22 ;  /* 0x0000000d0f167224 */ /* 0x040fe200078e0216 */
[----:B------:R-:W-:Y:S01]  /*0880*/  LOP3.LUT R13, R20, R7, RZ, 0x3c, !PT ;  /* 0x00000007140d7212 */ /* 0x000fe200078e3cff */
[----:B-1----:R-:W1:Y:S03]  /*0890*/  MUFU.RCP R23, R23 ;  /* 0x0000001700177308 */ /* 0x002e660000001000 */
[----:B------:R-:W-:Y:S02]  /*08a0*/  ISETP.GT.U32.AND P1, PT, R15, R22, PT ;  /* 0x000000160f00720c */ /* 0x000fe40003f24070 */
[----:B------:R-:W-:-:S11]  /*08b0*/  ISETP.GE.AND P2, PT, R13, RZ, PT ;  /* 0x000000ff0d00720c */ /* 0x000fd60003f46270 */
[----:B------:R-:W-:Y:S02]  /*08c0*/  @!P1 IMAD.IADD R22, R22, 0x1, -R15 ;  /* 0x0000000116169824 */ /* 0x000fe400078e0a0f */
[----:B------:R-:W-:Y:S01]  /*08d0*/  @!P1 VIADD R12, R12, 0x1 ;  /* 0x000000010c0c9836 */ /* 0x000fe20000000000 */
[----:B------:R-:W-:Y:S02]  /*08e0*/  ISETP.NE.AND P1, PT, R7, RZ, PT ;  /* 0x000000ff0700720c */ /* 0x000fe40003f25270 */
[----:B------:R-:W-:Y:S01]  /*08f0*/  ISETP.GE.U32.AND P0, PT, R22, R15, PT ;  /* 0x0000000f1600720c */ /* 0x000fe20003f06070 */
[----:B-1----:R-:W-:-:S04]  /*0900*/  VIADD R22, R23, 0xffffffe ;  /* 0x0ffffffe17167836 */ /* 0x002fc80000000000 */
[----:B------:R-:W1:Y:S08]  /*0910*/  F2I.FTZ.U32.TRUNC.NTZ R13, R22 ;  /* 0x00000016000d7305 */ /* 0x000e70000021f000 */
[----:B------:R-:W-:-:S05]  /*0920*/  @P0 IADD3 R12, PT, PT, R12, 0x1, RZ ;  /* 0x000000010c0c0810 */ /* 0x000fca0007ffe0ff */
[----:B------:R-:W-:Y:S02]  /*0930*/  IMAD.MOV.U32 R15, RZ, RZ, R12 ;  /* 0x000000ffff0f7224 */ /* 0x000fe400078e000c */
[----:B-1----:R-:W-:Y:S02]  /*0940*/  IMAD.MOV R24, RZ, RZ, -R13 ;  /* 0x000000ffff187224 */ /* 0x002fe400078e0a0d */
[----:B------:R-:W-:Y:S01]  /*0950*/  @!P2 IMAD.MOV R15, RZ, RZ, -R15 ;  /* 0x000000ffff0fa224 */ /* 0x000fe200078e0a0f */
[----:B------:R-:W-:Y:S01]  /*0960*/  @!P1 LOP3.LUT R15, RZ, R7, RZ, 0x33, !PT ;  /* 0x00000007ff0f9212 */ /* 0x000fe200078e33ff */
[----:B------:R-:W-:-:S03]  /*0970*/  IMAD R23, R24, R17, RZ ;  /* 0x0000001118177224 */ /* 0x000fc600078e02ff */
[----:B------:R-:W-:-:S05]  /*0980*/  IADD3 R12, PT, PT, -R15, RZ, RZ ;  /* 0x000000ff0f0c7210 */ /* 0x000fca0007ffe1ff */
[----:B------:R-:W-:Y:S02]  /*0990*/  IMAD R7, R7, R12, R20 ;  /* 0x0000000c07077224 */ /* 0x000fe400078e0214 */
[----:B------:R-:W-:-:S03]  /*09a0*/  IMAD.MOV.U32 R12, RZ, RZ, RZ ;  /* 0x000000ffff0c7224 */ /* 0x000fc600078e00ff */
[----:B------:R-:W-:Y:S01]  /*09b0*/  IABS R24, R7 ;  /* 0x0000000700187213 */ /* 0x000fe20000000000 */
[----:B------:R-:W-:Y:S02]  /*09c0*/  IMAD.HI.U32 R12, R13, R23, R12 ;  /* 0x000000170d0c7227 */ /* 0x000fe400078e000c */
[----:B------:R-:W1:Y:S04]  /*09d0*/  LDC.64 R22, c[0x0][0x398] ;  /* 0x0000e600ff167b82 */ /* 0x000e680000000a00 */
[----:B------:R-:W-:-:S04]  /*09e0*/  IMAD.HI.U32 R20, R12, R24, RZ ;  /* 0x000000180c147227 */ /* 0x000fc800078e00ff */
[----:B------:R-:W-:-:S04]  /*09f0*/  IMAD.MOV R12, RZ, RZ, -R20 ;  /* 0x000000ffff0c7224 */ /* 0x000fc800078e0a14 */
[C---:B------:R-:W-:Y:S02]  /*0a00*/  IMAD R24, R17.reuse, R12, R24 ;  /* 0x0000000c11187224 */ /* 0x040fe400078e0218 */
[----:B------:R-:W2:Y:S03]  /*0a10*/  LDC.64 R12, c[0x0][0x390] ;  /* 0x0000e400ff0c7b82 */ /* 0x000ea60000000a00 */
        /* <DEDUP_REMOVED lines=11> */
[----:B--2---:R-:W-:-:S04]  /*0ad0*/  ISETP.NE.U32.AND P0, PT, R12, 0x1, PT ;  /* 0x000000010c00780c */ /* 0x004fc80003f05070 */
[----:B------:R-:W-:Y:S02]  /*0ae0*/  ISETP.NE.AND.EX P0, PT, R13, RZ, PT, P0 ;  /* 0x000000ff0d00720c */ /* 0x000fe40003f05300 */
[----:B------:R-:W-:Y:S01]  /*0af0*/  @!P2 IMAD.MOV R20, RZ, RZ, -R20 ;  /* 0x000000ffff14a224 */ /* 0x000fe200078e0a14 */
[----:B------:R-:W-:Y:S02]  /*0b00*/  @!P3 LOP3.LUT R20, RZ, R14, RZ, 0x33, !PT ;  /* 0x0000000eff14b212 */ /* 0x000fe400078e33ff */
[----:B------:R-:W-:Y:S02]  /*0b10*/  SEL R11, R11, RZ, P0 ;  /* 0x000000ff0b0b7207 */ /* 0x000fe40000000000 */
[----:B-----5:R-:W-:Y:S01]  /*0b20*/  ISETP.NE.U32.AND P0, PT, R26, 0x1, PT ;  /* 0x000000011a00780c */ /* 0x020fe20003f05070 */
[----:B------:R-:W-:Y:S01]  /*0b30*/  IMAD.MOV R13, RZ, RZ, -R20 ;  /* 0x000000ffff0d7224 */ /* 0x000fe200078e0a14 */
[----:B-1----:R-:W-:Y:S01]  /*0b40*/  ISETP.NE.U32.AND P2, PT, R24, 0x1, PT ;  /* 0x000000011800780c */ /* 0x002fe20003f45070 */
[----:B0-----:R-:W-:Y:S01]  /*0b50*/  IMAD R12, R11, UR4, RZ ;  /* 0x000000040b0c7c24 */ /* 0x001fe2000f8e02ff */
[----:B------:R-:W-:Y:S01]  /*0b60*/  ISETP.NE.AND.EX P0, PT, R27, RZ, PT, P0 ;  /* 0x000000ff1b00720c */ /* 0x000fe20003f05300 */
[----:B------:R-:W-:Y:S01]  /*0b70*/  IMAD R7, R14, R13, R7 ;  /* 0x0000000d0e077224 */ /* 0x000fe200078e0207 */
[----:B------:R-:W-:Y:S01]  /*0b80*/  ISETP.NE.AND.EX P2, PT, R25, RZ, PT, P2 ;  /* 0x000000ff1900720c */ /* 0x000fe20003f45320 */
[----:B------:R-:W-:Y:S01]  /*0b90*/  IMAD R15, R15, UR5, R12 ;  /* 0x000000050f0f7c24 */ /* 0x000fe2000f8e020c */
[----:B------:R-:W-:-:S02]  /*0ba0*/  SHF.R.S64 R14, RZ, 0x1e, R0 ;  /* 0x0000001eff0e7819 */ /* 0x000fc40000001000 */
[----:B------:R-:W-:Y:S02]  /*0bb0*/  SEL R20, R20, RZ, P2 ;  /* 0x000000ff14147207 */ /* 0x000fe40001000000 */
[----:B------:R-:W-:Y:S02]  /*0bc0*/  SEL R7, R7, RZ, P0 ;  /* 0x000000ff07077207 */ /* 0x000fe40000000000 */
[----:B------:R-:W-:Y:S01]  /*0bd0*/  R2UR UR4, R4 ;  /* 0x00000000040472ca */ /* 0x000fe200000e0000 */
[----:B------:R-:W-:Y:S01]  /*0be0*/  IMAD R20, R20, UR6, R15 ;  /* 0x0000000614147c24 */ /* 0x000fe2000f8e020f */
[----:B------:R-:W-:Y:S02]  /*0bf0*/  R2UR UR6, R4 ;  /* 0x00000000040672ca */ /* 0x000fe400000e0000 */
[----:B------:R-:W-:Y:S01]  /*0c00*/  R2UR UR5, R5 ;  /* 0x00000000050572ca */ /* 0x000fe200000e0000 */
[----:B------:R-:W-:Y:S01]  /*0c10*/  IMAD R7, R7, UR7, R20 ;  /* 0x0000000707077c24 */ /* 0x000fe2000f8e0214 */
[----:B------:R-:W-:-:S04]  /*0c20*/  R2UR UR7, R5 ;  /* 0x00000000050772ca */ /* 0x000fc800000e0000 */
[----:B---3--:R-:W-:-:S04]  /*0c30*/  IADD3 R22, P0, PT, R7, UR10, RZ ;  /* 0x0000000a07167c10 */ /* 0x008fc8000ff1e0ff */
[----:B------:R-:W-:Y:S02]  /*0c40*/  LEA.HI.X.SX32 R23, R7, UR11, 0x1, P0 ;  /* 0x0000000b07177c11 */ /* 0x000fe400080f0eff */
[----:B------:R-:W-:-:S03]  /*0c50*/  IADD3 R14, P0, PT, R14, UR8, RZ ;  /* 0x000000080e0e7c10 */ /* 0x000fc6000ff1e0ff */
[----:B------:R-:W2:Y:S01]  /*0c60*/  LDG.E.U8 R22, desc[UR6][R22.64] ;  /* 0x0000000616167981 */ /* 0x000ea2000c1e1100 */
[----:B------:R-:W-:-:S05]  /*0c70*/  LEA.HI.X.SX32 R15, R0, UR9, 0x2, P0 ;  /* 0x00000009000f7c11 */ /* 0x000fca00080f16ff */
[----:B------:R-:W3:Y:S01]  /*0c80*/  LDG.E R14, desc[UR4][R14.64] ;  /* 0x000000040e0e7981 */ /* 0x000ee2000c1e1900 */
[----:B------:R-:W3:Y:S01]  /*0c90*/  LDCU UR4, c[0x0][0x3f4] ;  /* 0x00007e80ff0477ac */ /* 0x000ee20008000800 */
[----:B--2---:R-:W-:Y:S01]  /*0ca0*/  ISETP.NE.AND P0, PT, R22, RZ, PT ;  /* 0x000000ff1600720c */ /* 0x004fe20003f05270 */
[----:B---3--:R-:W-:Y:S01]  /*0cb0*/  FMUL R17, R14, UR4 ;  /* 0x000000040e117c20 */ /* 0x008fe20008400000 */
[----:B------:R-:W-:-:S11]  /*0cc0*/  UMOV UR4, 0xffffffff ;  /* 0xffffffff00047882 */ /* 0x000fd60000000000 */
[----:B------:R-:W0:Y:S02]  /*0cd0*/  @!P0 LDC R17, c[0x0][0x3f0] ;  /* 0x0000fc00ff118b82 */ /* 0x000e240000000800 */
[----:B0-----:R-:W-:Y:S01]  /*0ce0*/  FMNMX R13, R17, -INF , !PT ;  /* 0xff800000110d7809 */ /* 0x001fe20007800000 */
[----:B------:R-:W-:Y:S06]  /*0cf0*/  BRA.DIV UR4, `(.L_x_6024) ;  /* 0x0000001604a87947 */ /* 0x000fec000b800000 */
[----:B------:R-:W0:Y:S01]  /*0d00*/  SHFL.BFLY PT, R14, R13, 0x1, 0x1f ;  /* 0x0c201f000d0e7f89 */ /* 0x000e2200000e0000 */
[----:B------:R-:W-:Y:S02]  /*0d10*/  HFMA2 R7, -RZ, RZ, 0.96630859375, -0.0022525787353515625 ;  /* 0x3bbb989dff077431 */ /* 0x000fe400000001ff */
[----:B------:R-:W-:Y:S01]  /*0d20*/  IMAD.MOV.U32 R11, RZ, RZ, 0x437c0000 ;  /* 0x437c0000ff0b7424 */ /* 0x000fe200078e00ff */
        /* <DEDUP_REMOVED lines=11> */
[----:B------:R0:W1:Y:S02]  /*0de0*/  SHFL.BFLY PT, R14, R13, 0x1, 0x1f ;  /* 0x0c201f000d0e7f89 */ /* 0x00006400000e0000 */
.L_x_6037:
        /* <DEDUP_REMOVED lines=12> */
[----:B------:R-:W-:Y:S05]  /*0eb0*/  CALL.REL.NOINC `($__internal_90_$__cuda_sm3x_div_rn_noftz_f32_slowpath) ;  /* 0x0000001c00887944 */ /* 0x000fea0003c00000 */
.L_x_6026:
[----:B------:R-:W-:Y:S05]  /*0ec0*/  BSYNC.RECONVERGENT B1 ;  /* 0x0000000000017941 */ /* 0x000fea0003800200 */
.L_x_6025:
[----:B------:R-:W0:Y:S01]  /*0ed0*/  LDCU.64 UR4, c[0x0][0x400] ;  /* 0x00008000ff0477ac */ /* 0x000e220008000a00 */
[----:B------:R-:W-:Y:S01]  /*0ee0*/  MOV R3, RZ ;  /* 0x000000ff00037202 */ /* 0x000fe20000000f00 */
[----:B------:R-:W1:Y:S01]  /*0ef0*/  LDCU.64 UR6, c[0x0][0x3f8] ;  /* 0x00007f00ff0677ac */ /* 0x000e620008000a00 */
[----:B0-----:R-:W-:Y:S02]  /*0f00*/  IMAD R0, R10, UR4, RZ ;  /* 0x000000040a007c24 */ /* 0x001fe4000f8e02ff */
[----:B------:R-:W-:Y:S01]  /*0f10*/  IMAD.WIDE.U32 R10, R21, UR4, R2 ;  /* 0x00000004150a7c25 */ /* 0x000fe2000f8e0002 */
[----:B------:R-:W-:-:S03]  /*0f20*/  R2UR UR4, R4 ;  /* 0x00000000040472ca */ /* 0x000fc600000e0000 */
[----:B------:R-:W-:Y:S01]  /*0f30*/  IMAD R13, R21, UR5, R0 ;  /* 0x00000005150d7c24 */ /* 0x000fe2000f8e0200 */
[----:B------:R-:W-:Y:S01]  /*0f40*/  R2UR UR5, R5 ;  /* 0x00000000050572ca */ /* 0x000fe200000e0000 */
[----:B------:R-:W-:Y:S01]  /*0f50*/  IMAD.MOV.U32 R21, RZ, RZ, R9 ;  /* 0x000000ffff157224 */ /* 0x000fe200078e0009 */
[----:B-1----:R-:W-:Y:S01]  /*0f60*/  LEA R12, P0, R10, UR6, 0x2 ;  /* 0x000000060a0c7c11 */ /* 0x002fe2000f8010ff */
[----:B------:R-:W-:-:S05]  /*0f70*/  IMAD.IADD R11, R11, 0x1, R13 ;  /* 0x000000010b0b7824 */ /* 0x000fca00078e020d */
[----:B------:R-:W-:Y:S01]  /*0f80*/  LEA.HI.X R13, R10, UR7, R11, 0x2, P0 ;  /* 0x000000070a0d7c11 */ /* 0x000fe200080f140b */
[----:B------:R-:W-:-:S04]  /*0f90*/  IMAD.MOV.U32 R10, RZ, RZ, R8 ;  /* 0x000000ffff0a7224 */ /* 0x000fc800078e0008 */
[----:B------:R2:W-:Y:S03]  /*0fa0*/  STG.E desc[UR4][R12.64], R7 ;  /* 0x000000070c007986 */ /* 0x0005e6000c101904 */
.L_x_6023:
[----:B------:R-:W-:Y:S05]  /*0fb0*/  BSYNC B0 ;  /* 0x0000000000007941 */ /* 0x000fea0003800000 */
.L_x_6022:
[----:B------:R-:W-:Y:S01]  /*0fc0*/  ISETP.NE.U32.AND P0, PT, R16, RZ, PT ;  /* 0x000000ff1000720c */ /* 0x000fe20003f05070 */
[----:B------:R-:W3:Y:S03]  /*0fd0*/  LDC R20, c[0x0][0x3b8] ;  /* 0x0000ee00ff147b82 */ /* 0x000ee60000000800 */
[----:B------:R-:W-:-:S05]  /*0fe0*/  ISETP.NE.AND.EX P0, PT, R18, RZ, PT, P0 ;  /* 0x000000ff1200720c */ /* 0x000fca0003f05300 */
[----:B------:R-:W4:Y:S08]  /*0ff0*/  LDC R22, c[0x0][0x3bc] ;  /* 0x0000ef00ff167b82 */ /* 0x000f300000000800 */
[----:B------:R-:W0:Y:S08]  /*1000*/  LDC R23, c[0x0][0x3c0] ;  /* 0x0000f000ff177b82 */ /* 0x000e300000000800 */
[----:B------:R-:W0:Y:S08]  /*1010*/  LDC.64 R16, c[0x0][0x3a0] ;  /* 0x0000e800ff107b82 */ /* 0x000e300000000a00 */
[----:B------:R-:W0:Y:S01]  /*1020*/  LDC.64 R8, c[0x0][0x3a8] ;  /* 0x0000ea00ff087b82 */ /* 0x000e220000000a00 */
[----:B------:R-:W-:Y:S05]  /*1030*/  @!P0 EXIT ;  /* 0x000000000000894d */ /* 0x000fea0003800000 */
[----:B------:R-:W-:Y:S01]  /*1040*/  BSSY B0, `(.L_x_6027) ;  /* 0x0000134000007945 */ /* 0x000fe20003800000 */
.L_x_6034:
[----:B---3--:R-:W-:Y:S01]  /*1050*/  IABS R18, R20 ;  /* 0x0000001400127213 */ /* 0x008fe20000000000 */
[----:B0-2---:R-:W-:Y:S01]  /*1060*/  IMAD R7, R21, UR52, R2 ;  /* 0x0000003415077c24 */ /* 0x005fe2000f8e0202 */
[C---:B-1----:R-:W-:Y:S02]  /*1070*/  R2UR UR6, R4.reuse ;  /* 0x00000000040672ca */ /* 0x042fe400000e0000 */
[----:B------:R-:W0:Y:S01]  /*1080*/  I2F.RP R0, R18 ;  /* 0x0000001200007306 */ /* 0x000e220000209400 */
[C---:B------:R-:W-:Y:S02]  /*1090*/  R2UR UR7, R5.reuse ;  /* 0x00000000050772ca */ /* 0x040fe400000e0000 */
[----:B------:R-:W-:Y:S02]  /*10a0*/  IABS R15, R7 ;  /* 0x00000007000f7213 */ /* 0x000fe40000000000 */
[----:B------:R-:W-:Y:S02]  /*10b0*/  R2UR UR4, R4 ;  /* 0x00000000040472ca */ /* 0x000fe400000e0000 */
[----:B------:R-:W-:Y:S01]  /*10c0*/  R2UR UR5, R5 ;  /* 0x00000000050572ca */ /* 0x000fe200000e0000 */
[----:B0-----:R-:W0:Y:S02]  /*10d0*/  MUFU.RCP R0, R0 ;  /* 0x0000000000007308 */ /* 0x001e240000001000 */
[----:B0-----:R-:W-:-:S06]  /*10e0*/  IADD3 R12, PT, PT, R0, 0xffffffe, RZ ;  /* 0x0ffffffe000c7810 */ /* 0x001fcc0007ffe0ff */
[----:B------:R0:W1:Y:S02]  /*10f0*/  F2I.FTZ.U32.TRUNC.NTZ R13, R12 ;  /* 0x0000000c000d7305 */ /* 0x000064000021f000 */
[----:B0-----:R-:W-:Y:S02]  /*1100*/  IMAD.MOV.U32 R12, RZ, RZ, RZ ;  /* 0x000000ffff0c7224 */ /* 0x001fe400078e00ff */
[----:B-1----:R-:W-:-:S04]  /*1110*/  IMAD.MOV R11, RZ, RZ, -R13 ;  /* 0x000000ffff0b7224 */ /* 0x002fc800078e0a0d */
[----:B------:R-:W-:-:S04]  /*1120*/  IMAD R11, R11, R18, RZ ;  /* 0x000000120b0b7224 */ /* 0x000fc800078e02ff */
[----:B------:R-:W-:Y:S01]  /*1130*/  IMAD.HI.U32 R14, R13, R11, R12 ;  /* 0x0000000b0d0e7227 */ /* 0x000fe200078e000c */
[----:B----4-:R-:W-:-:S03]  /*1140*/  IABS R13, R22 ;  /* 0x00000016000d7213 */ /* 0x010fc60000000000 */
        /* <DEDUP_REMOVED lines=41> */
[----:B------:R0:W1:Y:S05]  /*13e0*/  F2I.FTZ.U32.TRUNC.NTZ R13, R25 ;  /* 0x00000019000d7305 */ /* 0x00006a000021f000 */
[----:B------:R-:W-:Y:S01]  /*13f0*/  @P0 VIADD R12, R12, 0x1 ;  /* 0x000000010c0c0836 */ /* 0x000fe20000000000 */
[----:B0-----:R-:W0:Y:S04]  /*1400*/  LDC.64 R24, c[0x0][0x398] ;  /* 0x0000e600ff187b82 */ /* 0x001e280000000a00 */
[----:B------:R-:W-:-:S05]  /*1410*/  MOV R14, R12 ;  /* 0x0000000c000e7202 */ /* 0x000fca0000000f00 */
[----:B------:R-:W-:Y:S01]  /*1420*/  @!P2 IMAD.MOV R14, RZ, RZ, -R14 ;  /* 0x000000ffff0ea224 */ /* 0x000fe200078e0a0e */
[----:B------:R-:W-:Y:S01]  /*1430*/  @!P1 LOP3.LUT R14, RZ, R22, RZ, 0x33, !PT ;  /* 0x00000016ff0e9212 */ /* 0x000fe200078e33ff */
[----:B-1----:R-:W-:-:S03]  /*1440*/  IMAD.MOV R12, RZ, RZ, -R13 ;  /* 0x000000ffff0c7224 */ /* 0x002fc600078e0a0d */
[----:B------:R-:W-:-:S05]  /*1450*/  IADD3 R18, PT, PT, -R14, RZ, RZ ;  /* 0x000000ff0e127210 */ /* 0x000fca0007ffe1ff */
[----:B------:R-:W-:Y:S02]  /*1460*/  IMAD R18, R22, R18, R15 ;  /* 0x0000001216127224 */ /* 0x000fe400078e020f */
[----:B------:R-:W-:Y:S02]  /*1470*/  IMAD R15, R12, R11, RZ ;  /* 0x0000000b0c0f7224 */ /* 0x000fe400078e02ff */
        /* <DEDUP_REMOVED lines=28> */
[----:B------:R-:W-:Y:S01]  /*1640*/  ISETP.NE.AND.EX P1, PT, R17, RZ, PT, P1 ;  /* 0x000000ff1100720c */ /* 0x000fe20003f25310 */
[----:B------:R-:W-:Y:S02]  /*1650*/  IMAD R18, R23, R12, R18 ;  /* 0x0000000c17127224 */ /* 0x000fe400078e0212 */
[----:B------:R-:W-:Y:S01]  /*1660*/  IMAD R14, R14, UR37, R11 ;  /* 0x000000250e0e7c24 */ /* 0x000fe2000f8e020b */
        /* <DEDUP_REMOVED lines=18> */
[----:B------:R-:W-:Y:S02]  /*1790*/  HFMA2 R11, -RZ, RZ, 3.7421875, 0 ;  /* 0x437c0000ff0b7431 */ /* 0x000fe400000001ff */
        /* <DEDUP_REMOVED lines=12> */
[----:B------:R0:W1:Y:S02]  /*1860*/  SHFL.BFLY PT, R14, R13, 0x1, 0x1f ;  /* 0x0c201f000d0e7f89 */ /* 0x00006400000e0000 */
.L_x_6041:
        /* <DEDUP_REMOVED lines=13> */
.L_x_6030:
[----:B------:R-:W-:Y:S05]  /*1940*/  BSYNC.RECONVERGENT B1 ;  /* 0x0000000000017941 */ /* 0x000fea0003800200 */
.L_x_6029:
[----:B------:R-:W-:Y:S02]  /*1950*/  IABS R0, R20 ;  /* 0x0000001400007213 */ /* 0x000fe40000000000 */
[----:B------:R-:W-:Y:S02]  /*1960*/  IADD3 R25, P4, PT, R6, R21, RZ ;  /* 0x0000001506197210 */ /* 0x000fe40007f9e0ff */
[----:B------:R-:W0:Y:S01]  /*1970*/  I2F.RP R12, R0 ;  /* 0x00000000000c7306 */ /* 0x000e220000209400 */
[----:B------:R-:W-:Y:S02]  /*1980*/  IABS R26, R22 ;  /* 0x00000016001a7213 */ /* 0x000fe40000000000 */
[----:B------:R-:W-:Y:S02]  /*1990*/  MOV R13, RZ ;  /* 0x000000ff000d7202 */ /* 0x000fe40000000f00 */
[----:B------:R-:W-:Y:S02]  /*19a0*/  R2UR UR4, R4 ;  /* 0x00000000040472ca */ /* 0x000fe400000e0000 */
[----:B------:R-:W-:-:S02]  /*19b0*/  R2UR UR5, R5 ;  /* 0x00000000050572ca */ /* 0x000fc400000e0000 */
[C---:B------:R-:W-:Y:S02]  /*19c0*/  R2UR UR8, R4.reuse ;  /* 0x00000000040872ca */ /* 0x040fe400000e0000 */
[C---:B------:R-:W-:Y:S02]  /*19d0*/  R2UR UR9, R5.reuse ;  /* 0x00000000050972ca */ /* 0x040fe400000e0000 */
[----:B------:R-:W-:Y:S01]  /*19e0*/  R2UR UR6, R4 ;  /* 0x00000000040672ca */ /* 0x000fe200000e0000 */
[----:B0-----:R-:W0:Y:S01]  /*19f0*/  MUFU.RCP R12, R12 ;  /* 0x0000000c000c7308 */ /* 0x001e220000001000 */
[----:B------:R-:W-:Y:S02]  /*1a00*/  R2UR UR7, R5 ;  /* 0x00000000050772ca */ /* 0x000fe400000e0000 */
[----:B0-----:R-:W-:Y:S01]  /*1a10*/  IADD3 R14, PT, PT, R12, 0xffffffe, RZ ;  /* 0x0ffffffe0c0e7810 */ /* 0x001fe20007ffe0ff */
[----:B------:R-:W-:-:S04]  /*1a20*/  IMAD.MOV.U32 R12, RZ, RZ, R2 ;  /* 0x000000ffff0c7224 */ /* 0x000fc800078e0002 */
[----:B------:R0:W1:Y:S01]  /*1a30*/  F2I.FTZ.U32.TRUNC.NTZ R15, R14 ;  /* 0x0000000e000f7305 */ /* 0x000062000021f000 */
[--C-:B------:R-:W-:Y:S02]  /*1a40*/  IMAD R11, R25, UR52, R12.reuse ;  /* 0x00000034190b7c24 */ /* 0x100fe4000f8e020c */
[----:B------:R-:W-:-:S03]  /*1a50*/  IMAD.WIDE.U32 R12, R21, UR50, R12 ;  /* 0x00000032150c7c25 */ /* 0x000fc6000f8e000c */
[----:B------:R-:W-:Y:S01]  /*1a60*/  IABS R18, R11 ;  /* 0x0000000b00127213 */ /* 0x000fe20000000000 */
[----:B0-----:R-:W-:Y:S02]  /*1a70*/  IMAD.MOV.U32 R14, RZ, RZ, RZ ;  /* 0x000000ffff0e7224 */ /* 0x001fe400078e00ff */
[----:B-1----:R-:W-:-:S04]  /*1a80*/  IMAD.MOV R27, RZ, RZ, -R15 ;  /* 0x000000ffff1b7224 */ /* 0x002fc800078e0a0f */
[----:B------:R-:W-:-:S04]  /*1a90*/  IMAD R27, R27, R0, RZ ;  /* 0x000000001b1b7224 */ /* 0x000fc800078e02ff */
[----:B------:R-:W-:-:S04]  /*1aa0*/  IMAD.HI.U32 R24, R15, R27, R14 ;  /* 0x0000001b0f187227 */ /* 0x000fc800078e000e */
[----:B------:R-:W-:Y:S01]  /*1ab0*/  IMAD.MOV.U32 R15, RZ, RZ, R18 ;  /* 0x000000ffff0f7224 */ /* 0x000fe200078e0012 */
[----:B------:R-:W-:-:S03]  /*1ac0*/  MOV R18, R26 ;  /* 0x0000001a00127202 */ /* 0x000fc60000000f00 */
[----:B------:R-:W-:Y:S01]  /*1ad0*/  IMAD.HI.U32 R14, R24, R15, RZ ;  /* 0x0000000f180e7227 */ /* 0x000fe200078e00ff */
[----:B------:R-:W0:Y:S03]  /*1ae0*/  I2F.RP R26, R18 ;  /* 0x00000012001a7306 */ /* 0x000e260000209400 */
[----:B------:R-:W-:-:S04]  /*1af0*/  IMAD.MOV R24, RZ, RZ, -R14 ;  /* 0x000000ffff187224 */ /* 0x000fc800078e0a0e */
[----:B------:R-:W-:-:S05]  /*1b00*/  IMAD R15, R0, R24, R15 ;  /* 0x00000018000f7224 */ /* 0x000fca00078e020f */
[----:B------:R-:W-:Y:S01]  /*1b10*/  ISETP.GT.U32.AND P6, PT, R0, R15, PT ;  /* 0x0000000f0000720c */ /* 0x000fe20003fc4070 */
[----:B0-----:R-:W0:-:S12]  /*1b20*/  MUFU.RCP R26, R26 ;  /* 0x0000001a001a7308 */ /* 0x001e180000001000 */
[----:B------:R-:W-:Y:S02]  /*1b30*/  @!P6 IMAD.IADD R15, R15, 0x1, -R0 ;  /* 0x000000010f0fe824 */ /* 0x000fe400078e0a00 */
[----:B------:R-:W-:-:S03]  /*1b40*/  @!P6 VIADD R14, R14, 0x1 ;  /* 0x000000010e0ee836 */ /* 0x000fc60000000000 */
[----:B------:R-:W-:Y:S02]  /*1b50*/  ISETP.GE.U32.AND P5, PT, R15, R0, PT ;  /* 0x000000000f00720c */ /* 0x000fe40003fa6070 */
[----:B0-----:R-:W-:Y:S02]  /*1b60*/  IADD3 R15, PT, PT, R26, 0xffffffe, RZ ;  /* 0x0ffffffe1a0f7810 */ /* 0x001fe40007ffe0ff */
[----:B------:R-:W-:-:S04]  /*1b70*/  LOP3.LUT R0, R11, R20, RZ, 0x3c, !PT ;  /* 0x000000140b007212 */ /* 0x000fc800078e3cff */
[----:B------:R-:W0:Y:S01]  /*1b80*/  F2I.FTZ.U32.TRUNC.NTZ R15, R15 ;  /* 0x0000000f000f7305 */ /* 0x000e22000021f000 */
[----:B------:R-:W-:-:S04]  /*1b90*/  ISETP.GE.AND P6, PT, R0, RZ, PT ;  /* 0x000000ff0000720c */ /* 0x000fc80003fc6270 */
[----:B------:R-:W-:Y:S01]  /*1ba0*/  @P5 VIADD R14, R14, 0x1 ;  /* 0x000000010e0e5836 */ /* 0x000fe20000000000 */
[----:B------:R-:W-:-:S04]  /*1bb0*/  ISETP.NE.AND P5, PT, R20, RZ, PT ;  /* 0x000000ff1400720c */ /* 0x000fc80003fa5270 */
[----:B------:R-:W-:Y:S01]  /*1bc0*/  MOV R0, R14 ;  /* 0x0000000e00007202 */ /* 0x000fe20000000f00 */
[----:B------:R-:W-:-:S04]  /*1bd0*/  IMAD.MOV.U32 R14, RZ, RZ, RZ ;  /* 0x000000ffff0e7224 */ /* 0x000fc800078e00ff */
[----:B------:R-:W-:Y:S02]  /*1be0*/  @!P6 IMAD.MOV R0, RZ, RZ, -R0 ;  /* 0x000000ffff00e224 */ /* 0x000fe400078e0a00 */
[--C-:B0-----:R-:W-:Y:S02]  /*1bf0*/  IMAD.MOV R29, RZ, RZ, -R15.reuse ;  /* 0x000000ffff1d7224 */ /* 0x101fe400078e0a0f */
[----:B------:R-:W-:Y:S02]  /*1c00*/  @!P5 LOP3.LUT R0, RZ, R20, RZ, 0x33, !PT ;  /* 0x00000014ff00d212 */ /* 0x000fe400078e33ff */
[----:B------:R-:W-:Y:S02]  /*1c10*/  IMAD R29, R29, R18, RZ ;  /* 0x000000121d1d7224 */ /* 0x000fe400078e02ff */
[C---:B------:R-:W-:Y:S02]  /*1c20*/  IADD3 R27, PT, PT, -R0.reuse, RZ, RZ ;  /* 0x000000ff001b7210 */ /* 0x040fe40007ffe1ff */
[----:B------:R-:W-:Y:S01]  /*1c30*/  IMAD.HI.U32 R24, R15, R29, R14 ;  /* 0x0000001d0f187227 */ /* 0x000fe200078e000e */
[----:B------:R-:W-:-:S03]  /*1c40*/  SEL R0, R0, RZ, P3 ;  /* 0x000000ff00007207 */ /* 0x000fc60001800000 */
[----:B------:R-:W-:Y:S02]  /*1c50*/  IMAD R27, R20, R27, R11 ;  /* 0x0000001b141b7224 */ /* 0x000fe400078e020b */
[----:B------:R-:W-:-:S03]  /*1c60*/  IMAD R14, R10, UR50, RZ ;  /* 0x000000320a0e7c24 */ /* 0x000fc6000f8e02ff */
[----:B------:R-:W-:Y:S01]  /*1c70*/  IABS R29, R27 ;  /* 0x0000001b001d7213 */ /* 0x000fe20000000000 */
[----:B------:R-:W-:Y:S01]  /*1c80*/  IMAD R21, R21, UR51, R14 ;  /* 0x0000003315157c24 */ /* 0x000fe2000f8e020e */
[----:B------:R-:W-:-:S03]  /*1c90*/  LEA R14, P5, R12, UR48, 0x2 ;  /* 0x000000300c0e7c11 */ /* 0x000fc6000f8a10ff */
[----:B------:R-:W-:Y:S01]  /*1ca0*/  IMAD.IADD R13, R13, 0x1, R21 ;  /* 0x000000010d0d7824 */ /* 0x000fe200078e0215 */
[----:B------:R-:W-:Y:S01]  /*1cb0*/  IABS R21, R23 ;  /* 0x0000001700157213 */ /* 0x000fe20000000000 */
[----:B------:R-:W-:-:S03]  /*1cc0*/  IMAD.HI.U32 R24, R24, R29, RZ ;  /* 0x0000001d18187227 */ /* 0x000fc600078e00ff */
[----:B------:R-:W-:Y:S01]  /*1cd0*/  LEA.HI.X R15, R12, UR49, R13, 0x2, P5 ;  /* 0x000000310c0f7c11 */ /* 0x000fe2000a8f140d */
[----:B------:R-:W0:Y:S01]  /*1ce0*/  I2F.RP R26, R21 ;  /* 0x00000015001a7306 */ /* 0x000e220000209400 */
[----:B------:R-:W-:Y:S02]  /*1cf0*/  IADD3 R13, PT, PT, -R24, RZ, RZ ;  /* 0x000000ff180d7210 */ /* 0x000fe40007ffe1ff */
[----:B------:R-:W-:Y:S01]  /*1d00*/  LOP3.LUT R12, R27, R22, RZ, 0x3c, !PT ;  /* 0x000000161b0c7212 */ /* 0x000fe200078e3cff */
[----:B------:R1:W-:Y:S02]  /*1d10*/  STG.E desc[UR4][R14.64], R7 ;  /* 0x000000070e007986 */ /* 0x0003e4000c101904 */
[----:B------:R-:W-:-:S05]  /*1d20*/  IMAD R13, R18, R13, R29 ;  /* 0x0000000d120d7224 */ /* 0x000fca00078e021d */
        /* <DEDUP_REMOVED lines=10> */
[----:B------:R-:W-:-:S05]  /*1dd0*/  IMAD.MOV.U32 R18, RZ, RZ, R24 ;  /* 0x000000ffff127224 */ /* 0x000fca00078e0018 */
[----:B------:R-:W-:Y:S01]  /*1de0*/  @!P6 IADD3 R18, PT, PT, -R18, RZ, RZ ;  /* 0x000000ff1212e210 */ /* 0x000fe20007ffe1ff */
[----:B0-----:R-:W-:-:S04]  /*1df0*/  IMAD.MOV R12, RZ, RZ, -R13 ;  /* 0x000000ffff0c7224 */ /* 0x001fc800078e0a0d */
[----:B------:R-:W-:-:S05]  /*1e00*/  @!P5 LOP3.LUT R18, RZ, R22, RZ, 0x33, !PT ;  /* 0x00000016ff12d212 */ /* 0x000fca00078e33ff */
[----:B------:R-:W-:Y:S01]  /*1e10*/  IMAD.MOV R24, RZ, RZ, -R18 ;  /* 0x000000ffff187224 */ /* 0x000fe200078e0a12 */
[----:B------:R-:W-:-:S03]  /*1e20*/  SEL R18, R18, RZ, P2 ;  /* 0x000000ff12127207 */ /* 0x000fc60001000000 */
[----:B------:R-:W-:Y:S02]  /*1e30*/  IMAD R24, R22, R24, R27 ;  /* 0x0000001816187224 */ /* 0x000fe400078e021b */
[----:B------:R-:W-:Y:S02]  /*1e40*/  IMAD R27, R12, R21, RZ ;  /* 0x000000150c1b7224 */ /* 0x000fe400078e02ff */
[----:B------:R-:W-:Y:S01]  /*1e50*/  HFMA2 R12, -RZ, RZ, 0, 0 ;  /* 0x00000000ff0c7431 */ /* 0x000fe200000001ff */
[----:B------:R-:W-:-:S04]  /*1e60*/  IABS R26, R24 ;  /* 0x00000018001a7213 */ /* 0x000fc80000000000 */
[----:B------:R-:W-:-:S06]  /*1e70*/  IMAD.HI.U32 R27, R13, R27, R12 ;  /* 0x0000001b0d1b7227 */ /* 0x000fcc00078e000c */
[----:B------:R-:W-:-:S04]  /*1e80*/  IMAD.HI.U32 R12, R27, R26, RZ ;  /* 0x0000001a1b0c7227 */ /* 0x000fc800078e00ff */
[----:B------:R-:W-:-:S04]  /*1e90*/  IMAD.MOV R13, RZ, RZ, -R12 ;  /* 0x000000ffff0d7224 */ /* 0x000fc800078e0a0c */
[----:B------:R-:W-:Y:S01]  /*1ea0*/  IMAD R26, R21, R13, R26 ;  /* 0x0000000d151a7224 */ /* 0x000fe200078e021a */
[----:B------:R-:W-:-:S04]  /*1eb0*/  LOP3.LUT R13, R24, R23, RZ, 0x3c, !PT ;  /* 0x00000017180d7212 */ /* 0x000fc800078e3cff */
[----:B------:R-:W-:-:S13]  /*1ec0*/  ISETP.GT.U32.AND P6, PT, R21, R26, PT ;  /* 0x0000001a1500720c */ /* 0x000fda0003fc4070 */
[----:B------:R-:W-:Y:S01]  /*1ed0*/  @!P6 IMAD.IADD R26, R26, 0x1, -R21 ;  /* 0x000000011a1ae824 */ /* 0x000fe200078e0a15 */
[----:B------:R-:W-:Y:S02]  /*1ee0*/  @!P6 IADD3 R12, PT, PT, R12, 0x1, RZ ;  /* 0x000000010c0ce810 */ /* 0x000fe40007ffe0ff */
[----:B------:R-:W-:Y:S01]  /*1ef0*/  ISETP.GE.AND P6, PT, R13, RZ, PT ;  /* 0x000000ff0d00720c */ /* 0x000fe20003fc6270 */
[----:B------:R-:W-:Y:S01]  /*1f00*/  IMAD R13, R0, UR36, RZ ;  /* 0x00000024000d7c24 */ /* 0x000fe2000f8e02ff */
[----:B------:R-:W-:Y:S02]  /*1f10*/  ISETP.GE.U32.AND P5, PT, R26, R21, PT ;  /* 0x000000151a00720c */ /* 0x000fe40003fa6070 */
[----:B------:R-:W-:Y:S01]  /*1f20*/  SHF.R.S64 R26, RZ, 0x1e, R11 ;  /* 0x0000001eff1a7819 */ /* 0x000fe2000000100b */
[----:B------:R-:W-:-:S10]  /*1f30*/  IMAD R13, R18, UR37, R13 ;  /* 0x00000025120d7c24 */ /* 0x000fd4000f8e020d */
[----:B------:R-:W-:Y:S01]  /*1f40*/  @P5 VIADD R12, R12, 0x1 ;  /* 0x000000010c0c5836 */ /* 0x000fe20000000000 */
[----:B------:R-:W-:-:S03]  /*1f50*/  ISETP.NE.AND P5, PT, R23, RZ, PT ;  /* 0x000000ff1700720c */ /* 0x000fc60003fa5270 */
[----:B------:R-:W-:-:S10]  /*1f60*/  @!P6 IMAD.MOV R12, RZ, RZ, -R12 ;  /* 0x000000ffff0ce224 */ /* 0x000fd400078e0a0c */
        /* <DEDUP_REMOVED lines=14> */
[----:B------:R-:W-:Y:S01]  /*2050*/  IMAD.X R10, R19, 0x1, R10, P4 ;  /* 0x00000001130a7824 */ /* 0x000fe200020e060a */
[----:B--2---:R-:W-:Y:S01]  /*2060*/  ISETP.NE.AND P0, PT, R28, RZ, PT ;  /* 0x000000ff1c00720c */ /* 0x004fe20003f05270 */
[----:B---3--:R-:W-:-:S12]  /*2070*/  FMUL R0, R26, UR53 ;  /* 0x000000351a007c20 */ /* 0x008fd80008400000 */
[----:B------:R-:W0:Y:S02]  /*2080*/  @!P0 LDC R0, c[0x0][0x3f0] ;  /* 0x0000fc00ff008b82 */ /* 0x000e240000000800 */
[----:B0-----:R-:W-:Y:S01]  /*2090*/  FMNMX R13, R0, -INF , !PT ;  /* 0xff800000000d7809 */ /* 0x001fe20007800000 */
[----:B-1----:R-:W-:Y:S06]  /*20a0*/  BRA.DIV UR4, `(.L_x_6031) ;  /* 0x0000000604887947 */ /* 0x002fec000b800000 */
[----:B------:R-:W0:Y:S01]  /*20b0*/  SHFL.BFLY PT, R14, R13, 0x1, 0x1f ;  /* 0x0c201f000d0e7f89 */ /* 0x000e2200000e0000 */
[----:B------:R-:W-:Y:S01]  /*20c0*/  IMAD.MOV.U32 R12, RZ, RZ, 0x3bbb989d ;  /* 0x3bbb989dff0c7424 */ /* 0x000fe200078e00ff */
[----:B------:R-:W-:Y:S02]  /*20d0*/  MOV R11, 0x437c0000 ;  /* 0x437c0000000b7802 */ /* 0x000fe40000000f00 */
        /* <DEDUP_REMOVED lines=12> */
.L_x_6045:
        /* <DEDUP_REMOVED lines=13> */
.L_x_6033:
[----:B------:R-:W-:Y:S05]  /*2270*/  BSYNC.RECONVERGENT B1 ;  /* 0x0000000000017941 */ /* 0x000fea0003800200 */
.L_x_6032:
        /* <DEDUP_REMOVED lines=9> */
[----:B------:R-:W-:Y:S02]  /*2310*/  LEA.HI.X R15, R12, UR49, R11, 0x2, P0 ;  /* 0x000000310c0f7c11 */ /* 0x000fe400080f140b */
[----:B------:R-:W-:-:S03]  /*2320*/  IADD3 R21, P0, PT, R6, R25, RZ ;  /* 0x0000001906157210 */ /* 0x000fc60007f1e0ff */
[----:B------:R0:W-:Y:S01]  /*2330*/  STG.E desc[UR4][R14.64], R7 ;  /* 0x000000070e007986 */ /* 0x0001e2000c101904 */
[----:B------:R-:W-:Y:S02]  /*2340*/  IADD3.X R10, PT, PT, R19, R10, RZ, P0, !PT ;  /* 0x0000000a130a7210 */ /* 0x000fe400007fe4ff */
[----:B------:R-:W-:-:S04]  /*2350*/  ISETP.GE.U32.AND P0, PT, R21, UR46, PT ;  /* 0x0000002e15007c0c */ /* 0x000fc8000bf06070 */
[----:B------:R-:W-:-:S13]  /*2360*/  ISETP.GE.AND.EX P0, PT, R10, UR47, PT, P0 ;  /* 0x0000002f0a007c0c */ /* 0x000fda000bf06300 */
[----:B0-----:R-:W-:Y:S05]  /*2370*/  @!P0 BRA `(.L_x_6034) ;  /* 0xffffffec00348947 */ /* 0x001fea000383ffff */
[----:B------:R-:W-:Y:S05]  /*2380*/  BSYNC B0 ;  /* 0x0000000000007941 */ /* 0x000fea0003800000 */
.L_x_6027:
[----:B------:R-:W-:Y:S05]  /*2390*/  EXIT ;  /* 0x000000000000794d */ /* 0x000fea0003800000 */
.L_x_6024:
        /* <DEDUP_REMOVED lines=8> */
.L_x_6035:
        /* <DEDUP_REMOVED lines=14> */
.L_x_6036:
[----:B------:R-:W-:Y:S05]  /*2500*/  BRA `(.L_x_6037) ;  /* 0xffffffe800387947 */ /* 0x000fea000383ffff */
.L_x_6028:
[----:B------:R-:W-:Y:S01]  /*2510*/  BSSY B1, `(.L_x_6038) ;  /* 0x0000007000017945 */ /* 0x000fe20003800000 */
[----:B------:R-:W-:Y:S01]  /*2520*/  IMAD.MOV.U32 R12, RZ, RZ, 0x1 ;  /* 0x00000001ff0c7424 */ /* 0x000fe200078e00ff */
[----:B------:R-:W-:Y:S01]  /*2530*/  MOV R15, 0xffffffff ;  /* 0xffffffff000f7802 */ /* 0x000fe20000000f00 */
[----:B------:R-:W-:-:S07]  /*2540*/  IMAD.MOV.U32 R11, RZ, RZ, 0x1f ;  /* 0x0000001fff0b7424 */ /* 0x000fce00078e00ff */
[----:B------:R-:W-:Y:S05]  /*2550*/  WARPSYNC.COLLECTIVE R15, `(.L_x_6039) ;  /* 0x000000000f087348 */ /* 0x000fea0003c00000 */
[----:B------:R0:W1:Y:S02]  /*2560*/  SHFL.BFLY P6, R14, R13, R12, R11 ;  /* 0x0c00000c0d0e7389 */ /* 0x00006400000c000b */
[----:B01----:R-:W-:Y:S05]  /*2570*/  ENDCOLLECTIVE ;  /* 0x000000000000791b */ /* 0x003fea0003800000 */
.L_x_6039:
[----:B------:R-:W-:Y:S05]  /*2580*/  BSYNC B1 ;  /* 0x0000000000017941 */ /* 0x000fea0003800000 */
.L_x_6038:
[----:B------:R-:W-:Y:S01]  /*2590*/  FMNMX R13, R13, R14, !PT ;  /* 0x0000000e0d0d7209 */ /* 0x000fe20007800000 */
[----:B------:R-:W-:Y:S01]  /*25a0*/  IMAD.MOV.U32 R12, RZ, RZ, 0x3bbb989d ;  /* 0x3bbb989dff0c7424 */ /* 0x000fe200078e00ff */
[----:B------:R-:W-:Y:S01]  /*25b0*/  MOV R15, 0xffffffff ;  /* 0xffffffff000f7802 */ /* 0x000fe20000000f00 */
[----:B------:R-:W-:Y:S02]  /*25c0*/  IMAD.MOV.U32 R7, RZ, RZ, 0x437c0000 ;  /* 0x437c0000ff077424 */ /* 0x000fe400078e00ff */
[----:B------:R-:W-:Y:S01]  /*25d0*/  FADD R13, R0, -R13 ;  /* 0x8000000d000d7221 */ /* 0x000fe20000000000 */
[----:B------:R-:W-:-:S03]  /*25e0*/  IMAD.MOV.U32 R11, RZ, RZ, 0x1f ;  /* 0x0000001fff0b7424 */ /* 0x000fc600078e00ff */
[----:B------:R-:W-:-:S04]  /*25f0*/  FFMA.SAT R12, R13, R12, 0.5 ;  /* 0x3f0000000d0c7423 */ /* 0x000fc8000000200c */
[----:B------:R-:W-:-:S04]  /*2600*/  FFMA.RM R12, R12, R7, 12582913 ;  /* 0x4b4000010c0c7423 */ /* 0x000fc80000004007 */
[----:B------:R-:W-:-:S04]  /*2610*/  FADD R0, R12, -12583039 ;  /* 0xcb40007f0c007421 */ /* 0x000fc80000000000 */
[----:B------:R-:W-:-:S04]  /*2620*/  FFMA R0, R13, 1.4426950216293334961, -R0 ;  /* 0x3fb8aa3b0d007823 */ /* 0x000fc80000000800 */
[----:B------:R-:W-:Y:S01]  /*2630*/  FFMA R7, R13, 1.925963033500011079e-08, R0 ;  /* 0x32a570600d077823 */ /* 0x000fe20000000000 */
[----:B------:R-:W-:Y:S01]  /*2640*/  SHF.L.U32 R0, R12, 0x17, RZ ;  /* 0x000000170c007819 */ /* 0x000fe200000006ff */
[----:B------:R-:W-:-:S04]  /*2650*/  IMAD.MOV.U32 R12, RZ, RZ, 0x1 ;  /* 0x00000001ff0c7424 */ /* 0x000fc800078e00ff */
[----:B------:R-:W0:Y:S02]  /*2660*/  MUFU.EX2 R7, R7 ;  /* 0x0000000700077308 */ /* 0x000e240000000800 */
[----:B0-----:R-:W-:-:S04]  /*2670*/  FMUL R0, R0, R7 ;  /* 0x0000000700007220 */ /* 0x001fc80000400000 */
[----:B------:R-:W-:-:S07]  /*2680*/  FADD R13, RZ, R0 ;  /* 0x00000000ff0d7221 */ /* 0x000fce0000000000 */
[----:B------:R-:W-:Y:S05]  /*2690*/  WARPSYNC.COLLECTIVE R15, `(.L_x_6040) ;  /* 0x000000000f087348 */ /* 0x000fea0003c00000 */
[----:B------:R0:W1:Y:S02]  /*26a0*/  SHFL.BFLY P6, R14, R13, R12, R11 ;  /* 0x0c00000c0d0e7389 */ /* 0x00006400000c000b */
[----:B01----:R-:W-:Y:S05]  /*26b0*/  ENDCOLLECTIVE ;  /* 0x000000000000791b */ /* 0x003fea0003800000 */
.L_x_6040:
[----:B------:R-:W-:Y:S05]  /*26c0*/  BRA `(.L_x_6041) ;  /* 0xfffffff000687947 */ /* 0x000fea000383ffff */
.L_x_6031:
[----:B------:R-:W-:Y:S01]  /*26d0*/  BSSY B1, `(.L_x_6042) ;  /* 0x0000007000017945 */ /* 0x000fe20003800000 */
[----:B------:R-:W-:Y:S01]  /*26e0*/  IMAD.MOV.U32 R12, RZ, RZ, 0x1 ;  /* 0x00000001ff0c7424 */ /* 0x000fe200078e00ff */
[----:B------:R-:W-:Y:S01]  /*26f0*/  MOV R15, 0xffffffff ;  /* 0xffffffff000f7802 */ /* 0x000fe20000000f00 */
[----:B------:R-:W-:-:S07]  /*2700*/  IMAD.MOV.U32 R11, RZ, RZ, 0x1f ;  /* 0x0000001fff0b7424 */ /* 0x000fce00078e00ff */
[----:B------:R-:W-:Y:S05]  /*2710*/  WARPSYNC.COLLECTIVE R15, `(.L_x_6043) ;  /* 0x000000000f087348 */ /* 0x000fea0003c00000 */
[----:B------:R0:W1:Y:S02]  /*2720*/  SHFL.BFLY P6, R14, R13, R12, R11 ;  /* 0x0c00000c0d0e7389 */ /* 0x00006400000c000b */
[----:B01----:R-:W-:Y:S05]  /*2730*/  ENDCOLLECTIVE ;  /* 0x000000000000791b */ /* 0x003fea0003800000 */
.L_x_6043:
[----:B------:R-:W-:Y:S05]  /*2740*/  BSYNC B1 ;  /* 0x0000000000017941 */ /* 0x000fea0003800000 */
.L_x_6042:
        /* <DEDUP_REMOVED lines=19> */
.L_x_6044:
[----:B------:R-:W-:Y:S05]  /*2880*/  BRA `(.L_x_6045) ;  /* 0xfffffff800447947 */ /* 0x000fea000383ffff */
        .weak           $__internal_89_$__cuda_sm20_div_u64
        .type           $__internal_89_$__cuda_sm20_div_u64,@function
        .size           $__internal_89_$__cuda_sm20_div_u64,($__internal_90_$__cuda_sm3x_div_rn_noftz_f32_slowpath - $__internal_89_$__cuda_sm20_div_u64)
$__internal_89_$__cuda_sm20_div_u64:
[----:B------:R-:W-:-:S06]  /*2890*/  IMAD.MOV.U32 R7, RZ, RZ, R19 ;  /* 0x000000ffff077224 */ /* 0x000fcc00078e0013 */
[----:B------:R-:W0:Y:S08]  /*28a0*/  I2F.U64.RP R7, R6 ;  /* 0x0000000600077312 */ /* 0x000e300000309000 */
[----:B0-----:R-:W0:Y:S02]  /*28b0*/  MUFU.RCP R4, R7 ;  /* 0x0000000700047308 */ /* 0x001e240000001000 */
[----:B0-----:R-:W-:-:S06]  /*28c0*/  VIADD R4, R4, 0x1ffffffe ;  /* 0x1ffffffe04047836 */ /* 0x001fcc0000000000 */
[----:B------:R-:W0:Y:S02]  /*28d0*/  F2I.U64.TRUNC R4, R4 ;  /* 0x0000000400047311 */ /* 0x000e24000020d800 */
[----:B0-----:R-:W-:-:S04]  /*28e0*/  IMAD.WIDE.U32 R12, R4, R6, RZ ;  /* 0x00000006040c7225 */ /* 0x001fc800078e00ff */
[C---:B------:R-:W-:Y:S01]  /*28f0*/  IMAD R11, R4.reuse, R19, R13 ;  /* 0x00000013040b7224 */ /* 0x040fe200078e020d */
[----:B------:R-:W-:Y:S01]  /*2900*/  IADD3 R15, P0, PT, RZ, -R12, RZ ;  /* 0x8000000cff0f7210 */ /* 0x000fe20007f1e0ff */
[----:B------:R-:W-:Y:S02]  /*2910*/  IMAD.MOV.U32 R13, RZ, RZ, R4 ;  /* 0x000000ffff0d7224 */ /* 0x000fe400078e0004 */
[----:B------:R-:W-:Y:S02]  /*2920*/  IMAD R11, R5, R6, R11 ;  /* 0x00000006050b7224 */ /* 0x000fe400078e020b */
[----:B------:R-:W-:-:S03]  /*2930*/  IMAD.HI.U32 R12, R4, R15, RZ ;  /* 0x0000000f040c7227 */ /* 0x000fc600078e00ff */
[----:B------:R-:W-:-:S05]  /*2940*/  IADD3.X R11, PT, PT, RZ, ~R11, RZ, P0, !PT ;  /* 0x8000000bff0b7210 */ /* 0x000fca00007fe4ff */
[----:B------:R-:W-:-:S04]  /*2950*/  IMAD.WIDE.U32 R12, P0, R4, R11, R12 ;  /* 0x0000000b040c7225 */ /* 0x000fc8000780000c */
[C---:B------:R-:W-:Y:S02]  /*2960*/  IMAD R17, R5.reuse, R11, RZ ;  /* 0x0000000b05117224 */ /* 0x040fe400078e02ff */
[----:B------:R-:W-:-:S04]  /*2970*/  IMAD.HI.U32 R12, P1, R5, R15, R12 ;  /* 0x0000000f050c7227 */ /* 0x000fc8000782000c */
[----:B------:R-:W-:Y:S01]  /*2980*/  IMAD.HI.U32 R7, R5, R11, RZ ;  /* 0x0000000b05077227 */ /* 0x000fe200078e00ff */
[----:B------:R-:W-:-:S03]  /*2990*/  IADD3 R13, P2, PT, R17, R12, RZ ;  /* 0x0000000c110d7210 */ /* 0x000fc60007f5e0ff */
[----:B------:R-:W-:Y:S02]  /*29a0*/  IMAD.X R7, R7, 0x1, R5, P0 ;  /* 0x0000000107077824 */ /* 0x000fe400000e0605 */
[----:B------:R-:W-:-:S03]  /*29b0*/  IMAD.WIDE.U32 R4, R13, R6, RZ ;  /* 0x000000060d047225 */ /* 0x000fc600078e00ff */
[----:B------:R-:W-:Y:S01]  /*29c0*/  IADD3.X R7, PT, PT, RZ, RZ, R7, P2, P1 ;  /* 0x000000ffff077210 */ /* 0x000fe200017e2407 */
[----:B------:R-:W-:Y:S01]  /*29d0*/  IMAD R5, R13, R19, R5 ;  /* 0x000000130d057224 */ /* 0x000fe200078e0205 */
[----:B------:R-:W-:-:S03]  /*29e0*/  IADD3 R11, P0, PT, RZ, -R4, RZ ;  /* 0x80000004ff0b7210 */ /* 0x000fc60007f1e0ff */
[----:B------:R-:W-:Y:S02]  /*29f0*/  IMAD R5, R7, R6, R5 ;  /* 0x0000000607057224 */ /* 0x000fe400078e0205 */
[----:B------:R-:W-:-:S03]  /*2a00*/  IMAD.HI.U32 R12, R13, R11, RZ ;  /* 0x0000000b0d0c7227 */ /* 0x000fc600078e00ff */
[----:B------:R-:W-:Y:S01]  /*2a10*/  IADD3.X R4, PT, PT, RZ, ~R5, RZ, P0, !PT ;  /* 0x80000005ff047210 */ /* 0x000fe200007fe4ff */
[----:B------:R-:W-:-:S04]  /*2a20*/  IMAD.MOV.U32 R5, RZ, RZ, RZ ;  /* 0x000000ffff057224 */ /* 0x000fc800078e00ff */
[----:B------:R-:W-:-:S04]  /*2a30*/  IMAD.WIDE.U32 R12, P0, R13, R4, R12 ;  /* 0x000000040d0c7225 */ /* 0x000fc8000780000c */
[C---:B------:R-:W-:Y:S02]  /*2a40*/  IMAD R14, R7.reuse, R4, RZ ;  /* 0x00000004070e7224 */ /* 0x040fe400078e02ff */
[----:B------:R-:W-:-:S04]  /*2a50*/  IMAD.HI.U32 R11, P1, R7, R11, R12 ;  /* 0x0000000b070b7227 */ /* 0x000fc8000782000c */
[----:B------:R-:W-:Y:S01]  /*2a60*/  IMAD.HI.U32 R4, R7, R4, RZ ;  /* 0x0000000407047227 */ /* 0x000fe200078e00ff */
[----:B------:R-:W-:-:S03]  /*2a70*/  IADD3 R11, P2, PT, R14, R11, RZ ;  /* 0x0000000b0e0b7210 */ /* 0x000fc60007f5e0ff */
[----:B------:R-:W-:Y:S02]  /*2a80*/  IMAD.X R7, R4, 0x1, R7, P0 ;  /* 0x0000000104077824 */ /* 0x000fe400000e0607 */
[----:B------:R-:W-:-:S03]  /*2a90*/  IMAD.HI.U32 R4, R11, R3, RZ ;  /* 0x000000030b047227 */ /* 0x000fc600078e00ff */
[----:B------:R-:W-:Y:S01]  /*2aa0*/  IADD3.X R7, PT, PT, RZ, RZ, R7, P2, P1 ;  /* 0x000000ffff077210 */ /* 0x000fe200017e2407 */
[----:B------:R-:W-:-:S04]  /*2ab0*/  IMAD.WIDE.U32 R4, R11, R2, R4 ;  /* 0x000000020b047225 */ /* 0x000fc800078e0004 */
[C---:B------:R-:W-:Y:S02]  /*2ac0*/  IMAD R11, R7.reuse, R2, RZ ;  /* 0x00000002070b7224 */ /* 0x040fe400078e02ff */
[----:B------:R-:W-:-:S04]  /*2ad0*/  IMAD.HI.U32 R4, P0, R7, R3, R4 ;  /* 0x0000000307047227 */ /* 0x000fc80007800004 */
[----:B------:R-:W-:Y:S01]  /*2ae0*/  IMAD.HI.U32 R7, R7, R2, RZ ;  /* 0x0000000207077227 */ /* 0x000fe200078e00ff */
[----:B------:R-:W-:-:S04]  /*2af0*/  IADD3 R11, P1, PT, R11, R4, RZ ;  /* 0x000000040b0b7210 */ /* 0x000fc80007f3e0ff */
[----:B------:R-:W-:Y:S01]  /*2b00*/  IADD3.X R7, PT, PT, R7, RZ, RZ, P0, !PT ;  /* 0x000000ff07077210 */ /* 0x000fe200007fe4ff */
[----:B------:R-:W-:-:S04]  /*2b10*/  IMAD.WIDE.U32 R4, R11, R6, RZ ;  /* 0x000000060b047225 */ /* 0x000fc800078e00ff */
[----:B------:R-:W-:Y:S01]  /*2b20*/  IMAD.X R7, RZ, RZ, R7, P1 ;  /* 0x000000ffff077224 */ /* 0x000fe200008e0607 */
[----:B------:R-:W-:Y:S01]  /*2b30*/  IADD3 R13, P1, PT, -R4, R3, RZ ;  /* 0x00000003040d7210 */ /* 0x000fe20007f3e1ff */
[----:B------:R-:W-:-:S03]  /*2b40*/  IMAD R5, R11, R19, R5 ;  /* 0x000000130b057224 */ /* 0x000fc600078e0205 */
[-C--:B------:R-:W-:Y:S01]  /*2b50*/  ISETP.GE.U32.AND P0, PT, R13, R6.reuse, PT ;  /* 0x000000060d00720c */ /* 0x080fe20003f06070 */
[----:B------:R-:W-:-:S04]  /*2b60*/  IMAD R5, R7, R6, R5 ;  /* 0x0000000607057224 */ /* 0x000fc800078e0205 */
[----:B------:R-:W-:Y:S01]  /*2b70*/  IMAD.X R12, R2, 0x1, ~R5, P1 ;  /* 0x00000001020c7824 */ /* 0x000fe200008e0e05 */
[----:B------:R-:W-:Y:S02]  /*2b80*/  IADD3 R2, P2, PT, R11, 0x1, RZ ;  /* 0x000000010b027810 */ /* 0x000fe40007f5e0ff */
[----:B------:R-:W-:Y:S02]  /*2b90*/  IADD3 R3, P1, PT, -R6, R13, RZ ;  /* 0x0000000d06037210 */ /* 0x000fe40007f3e1ff */
[----:B------:R-:W-:Y:S01]  /*2ba0*/  ISETP.GE.U32.AND.EX P0, PT, R12, R19, PT, P0 ;  /* 0x000000130c00720c */ /* 0x000fe20003f06100 */
[----:B------:R-:W-:Y:S01]  /*2bb0*/  IMAD.X R4, RZ, RZ, R7, P2 ;  /* 0x000000ffff047224 */ /* 0x000fe200010e0607 */
[----:B------:R-:W-:Y:S02]  /*2bc0*/  IADD3.X R14, PT, PT, ~R19, R12, RZ, P1, !PT ;  /* 0x0000000c130e7210 */ /* 0x000fe40000ffe5ff */
[----:B------:R-:W-:Y:S02]  /*2bd0*/  SEL R11, R2, R11, P0 ;  /* 0x0000000b020b7207 */ /* 0x000fe40000000000 */
[----:B------:R-:W-:-:S02]  /*2be0*/  SEL R3, R3, R13, P0 ;  /* 0x0000000d03037207 */ /* 0x000fc40000000000 */
[----:B------:R-:W-:Y:S02]  /*2bf0*/  SEL R14, R14, R12, P0 ;  /* 0x0000000c0e0e7207 */ /* 0x000fe40000000000 */
[----:B------:R-:W-:Y:S02]  /*2c00*/  SEL R2, R4, R7, P0 ;  /* 0x0000000704027207 */ /* 0x000fe40000000000 */
[----:B------:R-:W-:Y:S02]  /*2c10*/  IADD3 R12, P2, PT, R11, 0x1, RZ ;  /* 0x000000010b0c7810 */ /* 0x000fe40007f5e0ff */
[----:B------:R-:W-:Y:S01]  /*2c20*/  ISETP.GE.U32.AND P0, PT, R3, R6, PT ;  /* 0x000000060300720c */ /* 0x000fe20003f06070 */
[----:B------:R-:W-:Y:S01]  /*2c30*/  IMAD.MOV.U32 R3, RZ, RZ, 0x0 ;  /* 0x00000000ff037424 */ /* 0x000fe200078e00ff */
[----:B------:R-:W-:Y:S01]  /*2c40*/  ISETP.NE.U32.AND P1, PT, R6, RZ, PT ;  /* 0x000000ff0600720c */ /* 0x000fe20003f25070 */
[----:B------:R-:W-:Y:S01]  /*2c50*/  IMAD.X R13, RZ, RZ, R2, P2 ;  /* 0x000000ffff0d7224 */ /* 0x000fe200010e0602 */
[----:B------:R-:W-:-:S02]  /*2c60*/  ISETP.GE.U32.AND.EX P0, PT, R14, R19, PT, P0 ;  /* 0x000000130e00720c */ /* 0x000fc40003f06100 */
[----:B------:R-:W-:Y:S02]  /*2c70*/  ISETP.NE.AND.EX P1, PT, R19, RZ, PT, P1 ;  /* 0x000000ff1300720c */ /* 0x000fe40003f25310 */
[----:B------:R-:W-:Y:S02]  /*2c80*/  SEL R13, R13, R2, P0 ;  /* 0x000000020d0d7207 */ /* 0x000fe40000000000 */
[----:B------:R-:W-:Y:S02]  /*2c90*/  MOV R2, R0 ;  /* 0x0000000000027202 */ /* 0x000fe40000000f00 */
[----:B------:R-:W-:Y:S02]  /*2ca0*/  SEL R12, R12, R11, P0 ;  /* 0x0000000b0c0c7207 */ /* 0x000fe40000000000 */
[----:B------:R-:W-:Y:S02]  /*2cb0*/  SEL R13, R13, 0xffffffff, P1 ;  /* 0xffffffff0d0d7807 */ /* 0x000fe40000800000 */
[----:B------:R-:W-:Y:S01]  /*2cc0*/  SEL R12, R12, 0xffffffff, P1 ;  /* 0xffffffff0c0c7807 */ /* 0x000fe20000800000 */
[----:B------:R-:W-:Y:S06]  /*2cd0*/  RET.REL.NODEC R2 `(_Z15SoftmaxWarpImplI22BroadcastScaleMaskLoadIffbLm4EiE11DirectStoreIffEfLi1ELi1ELi2ELi1ELb0EL9Algorithm0EEvT_T0_ll) ;  /* 0xffffffd002c87950 */ /* 0x000fec0003c3ffff */
        .weak           $__internal_90_$__cuda_sm3x_div_rn_noftz_f32_slowpath
        .type           $__internal_90_$__cuda_sm3x_div_rn_noftz_f32_slowpath,@function
        .size           $__internal_90_$__cuda_sm3x_div_rn_noftz_f32_slowpath,(.L_x_37467 - $__internal_90_$__cuda_sm3x_div_rn_noftz_f32_slowpath)
$__internal_90_$__cuda_sm3x_div_rn_noftz_f32_slowpath:
        /* <DEDUP_REMOVED lines=33> */
[----:B------:R-:W-:Y:S02]  /*2ef0*/  @!P4 FFMA R0, R0, 1.84467440737095516160e+19, RZ ;  /* 0x5f8000000000c823 */ /* 0x000fe400000000ff */
[----:B------:R-:W-:-:S07]  /*2f00*/  @!P5 VIADD R13, R13, 0x40 ;  /* 0x000000400d0dd836 */ /* 0x000fce0000000000 */
.L_x_6047:
        /* <DEDUP_REMOVED lines=51> */
.L_x_6054:
[----:B------:R-:W-:-:S04]  /*3240*/  LOP3.LUT R0, R0, 0x80000000, RZ, 0xc0, !PT ;  /* 0x8000000000007812 */ /* 0x000fc800078ec0ff */
[----:B------:R-:W-:Y:S01]  /*3250*/  LOP3.LUT R0, R0, 0x7f800000, RZ, 0xfc, !PT ;  /* 0x7f80000000007812 */ /* 0x000fe200078efcff */
[----:B------:R-:W-:Y:S06]  /*3260*/  BRA `(.L_x_6055) ;  /* 0x0000000000047947 */ /* 0x000fec0003800000 */
.L_x_6053:
[----:B------:R-:W-:-:S07]  /*3270*/  IMAD R0, R24, 0x800000, R0 ;  /* 0x0080000018007824 */ /* 0x000fce00078e0200 */
.L_x_6055:
[----:B------:R-:W-:Y:S05]  /*3280*/  BSYNC.RECONVERGENT B3 ;  /* 0x0000000000037941 */ /* 0x000fea0003800200 */
.L_x_6052:
[----:B------:R-:W-:Y:S05]  /*3290*/  BRA `(.L_x_6056) ;  /* 0x0000000000207947 */ /* 0x000fea0003800000 */
.L_x_6051:
[----:B------:R-:W-:-:S04]  /*32a0*/  LOP3.LUT R0, R7, 0x80000000, R0, 0x48, !PT ;  /* 0x8000000007007812 */ /* 0x000fc800078e4800 */
[----:B------:R-:W-:Y:S01]  /*32b0*/  LOP3.LUT R0, R0, 0x7f800000, RZ, 0xfc, !PT ;  /* 0x7f80000000007812 */ /* 0x000fe200078efcff */
[----:B------:R-:W-:Y:S06]  /*32c0*/  BRA `(.L_x_6056) ;  /* 0x0000000000147947 */ /* 0x000fec0003800000 */
.L_x_6050:
[----:B------:R-:W-:Y:S01]  /*32d0*/  LOP3.LUT R0, R7, 0x80000000, R0, 0x48, !PT ;  /* 0x8000000007007812 */ /* 0x000fe200078e4800 */
[----:B------:R-:W-:Y:S06]  /*32e0*/  BRA `(.L_x_6056) ;  /* 0x00000000000c7947 */ /* 0x000fec0003800000 */
.L_x_6049:
[----:B------:R-:W0:Y:S01]  /*32f0*/  MUFU.RSQ R0, -QNAN ;  /* 0xffc0000000007908 */ /* 0x000e220000001400 */
[----:B------:R-:W-:Y:S05]  /*3300*/  BRA `(.L_x_6056) ;  /* 0x0000000000047947 */ /* 0x000fea0003800000 */
.L_x_6048:
[----:B------:R-:W-:-:S07]  /*3310*/  FADD.FTZ R0, R0, R7 ;  /* 0x0000000700007221 */ /* 0x000fce0000010000 */
.L_x_6056:
[----:B------:R-:W-:Y:S05]  /*3320*/  BSYNC.RECONVERGENT B2 ;  /* 0x0000000000027941 */ /* 0x000fea0003800200 */
.L_x_6046:
[----:B------:R-:W-:Y:S01]  /*3330*/  IMAD.MOV.U32 R13, RZ, RZ, 0x0 ;  /* 0x00000000ff0d7424 */ /* 0x000fe200078e00ff */
[----:B0-----:R-:W-:-:S03]  /*3340*/  MOV R7, R0 ;  /* 0x0000000000077202 */ /* 0x001fc60000000f00 */
[----:B------:R-:W-:Y:S05]  /*3350*/  RET.REL.NODEC R12 `(_Z15SoftmaxWarpImplI22BroadcastScaleMaskLoadIffbLm4EiE11DirectStoreIffEfLi1ELi1ELi2ELi1ELb0EL9Algorithm0EEvT_T0_ll) ;  /* 0xffffffcc0c287950 */ /* 0x000fea0003c3ffff */
.L_x_6057:
        /* <DEDUP_REMOVED lines=10> */
.L_x_37467:


//--------------------- .text._Z15SoftmaxWarpImplI22BroadcastScaleMaskLoadIffbLm4EiE11DirectStoreIffEfLi1ELi1ELi2ELi2ELb1EL9Algorithm0EEvT_T0_ll --------------------------
	.section	.text._Z15SoftmaxWarpImplI22BroadcastScaleMaskLoadIffbLm4EiE11DirectStoreIffEfLi1ELi1ELi2ELi2ELb1EL9Algorithm0EEvT_T0_ll,"ax",@progbits
	.align	128
        .global         _Z15SoftmaxWarpImplI22BroadcastScaleMaskLoadIffbLm4EiE11DirectStoreIffEfLi1ELi1ELi2ELi2ELb1EL9Algorithm0EEvT_T0_ll
        .type           _Z15SoftmaxWarpImplI22BroadcastScaleMaskLoadIffbLm4EiE11DirectStoreIffEfLi1ELi1ELi2ELi2ELb1EL9Algorithm0EEvT_T0_ll,@function
        .size           _Z15SoftmaxWarpImplI22BroadcastScaleMaskLoadIffbLm4EiE11DirectStoreIffEfLi1ELi1ELi2ELi2ELb1EL9Algorithm0EEvT_T0_ll,(.L_x_37468 - _Z15SoftmaxWarpImplI22BroadcastScaleMaskLoadIffbLm4EiE11DirectStoreIffEfLi1ELi1ELi2ELi2ELb1EL9Algorithm0EEvT_T0_ll)
        .other          _Z15SoftmaxWarpImplI22BroadcastScaleMaskLoadIffbLm4EiE11DirectStoreIffEfLi1ELi1ELi2ELi2ELb1EL9Algorithm0EEvT_T0_ll,@"STO_CUDA_ENTRY STV_DEFAULT"
_Z15SoftmaxWarpImplI22BroadcastScaleMaskLoadIffbLm4EiE11DirectStoreIffEfLi1ELi1ELi2ELi2ELb1EL9Algorithm0EEvT_T0_ll:
.text._Z15SoftmaxWarpImplI22BroadcastScaleMaskLoadIffbLm4EiE11DirectStoreIffEfLi1ELi1ELi2ELi2ELb1EL9Algorithm0EEvT_T0_ll:
        /* <DEDUP_REMOVED lines=29> */
.L_x_6058:
        /* <DEDUP_REMOVED lines=20> */
.L_x_6073:
        /* <DEDUP_REMOVED lines=25> */
[----:B-----5:R-:W1:Y:S01]  /*04a0*/  MUFU.RCP R21, R21 ;  /* 0x0000001500157308 */ /* 0x020e620000001000 */
[----:B------:R-:W-:-:S04]  /*04b0*/  LOP3.LUT R2, R0, R19, RZ, 0x3c, !PT ;  /* 0x0000001300027212 */ /* 0x000fc800078e3cff */
[----:B------:R-:W-:Y:S01]  /*04c0*/  IMAD.HI.U32 R11, R3, R22, RZ ;  /* 0x00000016030b7227 */ /* 0x000fe200078e00ff */
[----:B------:R-:W-:-:S03]  /*04d0*/  ISETP.GE.AND P3, PT, R2, RZ, PT ;  /* 0x000000ff0200720c */ /* 0x000fc60003f66270 */
        /* <DEDUP_REMOVED lines=8> */
[----:B------:R1:W2:Y:S02]  /*0560*/  F2I.FTZ.U32.TRUNC.NTZ R3, R2 ;  /* 0x0000000200037305 */ /* 0x0002a4000021f000 */
[----:B-1----:R-:W-:-:S09]  /*0570*/  IMAD.MOV.U32 R2, RZ, RZ, RZ ;  /* 0x000000ffff027224 */ /* 0x002fd200078e00ff */
[----:B------:R-:W-:-:S04]  /*0580*/  @P1 VIADD R11, R11, 0x1 ;  /* 0x000000010b0b1836 */ /* 0x000fc80000000000 */
[----:B------:R-:W-:Y:S01]  /*0590*/  IMAD.MOV.U32 R6, RZ, RZ, R11 ;  /* 0x000000ffff067224 */ /* 0x000fe200078e000b */
[----:B--2---:R-:W-:-:S03]  /*05a0*/  IADD3 R11, PT, PT, RZ, -R3, RZ ;  /* 0x80000003ff0b7210 */ /* 0x004fc60007ffe0ff */
[----:B------:R-:W-:Y:S01]  /*05b0*/  @!P3 IMAD.MOV R6, RZ, RZ, -R6 ;  /* 0x000000ffff06b224 */ /* 0x000fe200078e0a06 */
[----:B------:R-:W-:Y:S01]  /*05c0*/  @!P2 LOP3.LUT R6, RZ, R19, RZ, 0x33, !PT ;  /* 0x00000013ff06a212 */ /* 0x000fe200078e33ff */
[----:B------:R-:W-:-:S04]  /*05d0*/  IMAD R11, R11, R8, RZ ;  /* 0x000000080b0b7224 */ /* 0x000fc800078e02ff */
[----:B------:R-:W-:Y:S02]  /*05e0*/  IMAD.MOV R21, RZ, RZ, -R6 ;  /* 0x000000ffff157224 */ /* 0x000fe400078e0a06 */
[----:B------:R-:W-:Y:S01]  /*05f0*/  IMAD.HI.U32 R2, R3, R11, R2 ;  /* 0x0000000b03027227 */ /* 0x000fe200078e0002 */
[----:B---3--:R-:W-:-:S03]  /*0600*/  IABS R11, R17 ;  /* 0x00000011000b7213 */ /* 0x008fc60000000000 */
[----:B------:R-:W-:-:S05]  /*0610*/  IMAD R21, R19, R21, R0 ;  /* 0x0000001513157224 */ /* 0x000fca00078e0200 */
[----:B------:R-:W-:-:S05]  /*0620*/  IABS R22, R21 ;  /* 0x0000001500167213 */ /* 0x000fca0000000000 */
        /* <DEDUP_REMOVED lines=42> */
[----:B--2---:R-:W-:Y:S02]  /*08d0*/  ISETP.NE.U32.AND P1, PT, R22, 0x1, PT ;  /* 0x000000011600780c */ /* 0x004fe40003f25070 */
[----:B------:R-:W-:Y:S01]  /*08e0*/  SHF.R.S64 R22, RZ, 0x1e, R0 ;  /* 0x0000001eff167819 */ /* 0x000fe20000001000 */
[----:B------:R-:W-:Y:S01]  /*08f0*/  @!P4 IMAD.MOV R21, RZ, RZ, -R21 ;  /* 0x000000ffff15c224 */ /* 0x000fe200078e0a15 */
[----:B------:R-:W-:Y:S01]  /*0900*/  ISETP.NE.AND.EX P1, PT, R23, RZ, PT, P1 ;  /* 0x000000ff1700720c */ /* 0x000fe20003f25310 */
[----:B------:R-:W-:Y:S01]  /*0910*/  IMAD R3, R6, UR36, RZ ;  /* 0x0000002406037c24 */ /* 0x000fe2000f8e02ff */
[----:B------:R-:W-:Y:S02]  /*0920*/  @!P3 LOP3.LUT R21, RZ, R17, RZ, 0x33, !PT ;  /* 0x00000011ff15b212 */ /* 0x000fe400078e33ff */
[----:B------:R-:W-:-:S02]  /*0930*/  ISETP.NE.U32.AND P4, PT, R14, 0x1, PT ;  /* 0x000000010e00780c */ /* 0x000fc40003f85070 */
[----:B0-----:R-:W-:Y:S01]  /*0940*/  ISETP.NE.U32.AND P3, PT, R12, 0x1, PT ;  /* 0x000000010c00780c */ /* 0x001fe20003f65070 */
[----:B------:R-:W-:Y:S01]  /*0950*/  IMAD.MOV R2, RZ, RZ, -R21 ;  /* 0x000000ffff027224 */ /* 0x000fe200078e0a15 */
[----:B------:R-:W-:Y:S02]  /*0960*/  ISETP.NE.AND.EX P2, PT, R15, RZ, PT, P4 ;  /* 0x000000ff0f00720c */ /* 0x000fe40003f45340 */
        /* <DEDUP_REMOVED lines=18> */
.L_x_6061:
[----:B------:R-:W-:Y:S05]  /*0a90*/  BSYNC.RECONVERGENT B1 ;  /* 0x0000000000017941 */ /* 0x000fea0003800200 */
.L_x_6060:
        /* <DEDUP_REMOVED lines=8> */
[----:B------:R-:W-:Y:S02]  /*0b20*/  R2UR UR6, R4 ;  /* 0x00000000040672ca */ /* 0x000fe400000e0000 */
[----:B------:R-:W-:Y:S02]  /*0b30*/  IADD3 R8, PT, PT, R20, R21, RZ ;  /* 0x0000001514087210 */ /* 0x000fe40007ffe0ff */
[----:B------:R-:W-:Y:S02]  /*0b40*/  R2UR UR7, R5 ;  /* 0x00000000050772ca */ /* 0x000fe400000e0000 */
[----:B------:R-:W-:-:S02]  /*0b50*/  R2UR UR4, R4 ;  /* 0x00000000040472ca */ /* 0x000fc400000e0000 */
[----:B------:R-:W-:Y:S01]  /*0b60*/  R2UR UR5, R5 ;  /* 0x00000000050572ca */ /* 0x000fe200000e0000 */
[----:B-1----:R-:W1:Y:S02]  /*0b70*/  MUFU.RCP R22, R22 ;  /* 0x0000001600167308 */ /* 0x002e640000001000 */
[----:B-1----:R-:W-:Y:S01]  /*0b80*/  VIADD R2, R22, 0xffffffe ;  /* 0x0ffffffe16027836 */ /* 0x002fe20000000000 */
[----:B------:R-:W-:-:S05]  /*0b90*/  IABS R22, R8 ;  /* 0x0000000800167213 */ /* 0x000fca0000000000 */
[----:B------:R1:W3:Y:S02]  /*0ba0*/  F2I.FTZ.U32.TRUNC.NTZ R3, R2 ;  /* 0x0000000200037305 */ /* 0x0002e4000021f000 */
[----:B-1----:R-:W-:Y:S02]  /*0bb0*/  IMAD.MOV.U32 R2, RZ, RZ, RZ ;  /* 0x000000ffff027224 */ /* 0x002fe400078e00ff */
[----:B---3--:R-:W-:-:S04]  /*0bc0*/  IMAD.MOV R24, RZ, RZ, -R3 ;  /* 0x000000ffff187224 */ /* 0x008fc800078e0a03 */
[----:B------:R-:W-:-:S04]  /*0bd0*/  IMAD R21, R24, R11, RZ ;  /* 0x0000000b18157224 */ /* 0x000fc800078e02ff */
[----:B------:R-:W-:Y:S01]  /*0be0*/  IMAD.HI.U32 R21, R3, R21, R2 ;  /* 0x0000001503157227 */ /* 0x000fe200078e0002 */
[----:B--2---:R-:W-:-:S05]  /*0bf0*/  IABS R3, R18 ;  /* 0x0000001200037213 */ /* 0x004fca0000000000 */
[----:B------:R-:W-:-:S04]  /*0c00*/  IMAD.HI.U32 R2, R21, R22, RZ ;  /* 0x0000001615027227 */ /* 0x000fc800078e00ff */
[----:B------:R-:W-:Y:S02]  /*0c10*/  IMAD.MOV.U32 R21, RZ, RZ, R3 ;  /* 0x000000ffff157224 */ /* 0x000fe400078e0003 */
[----:B------:R-:W-:Y:S02]  /*0c20*/  IMAD.MOV R3, RZ, RZ, -R2 ;  /* 0x000000ffff037224 */ /* 0x000fe400078e0a02 */
[----:B------:R-:W1:Y:S02]  /*0c30*/  I2F.RP R23, R21 ;  /* 0x0000001500177306 */ /* 0x000e640000209400 */
[----:B------:R-:W-:Y:S01]  /*0c40*/  IMAD R22, R11, R3, R22 ;  /* 0x000000030b167224 */ /* 0x000fe200078e0216 */
[----:B------:R-:W-:-:S04]  /*0c50*/  LOP3.LUT R3, R8, R19, RZ, 0x3c, !PT ;  /* 0x0000001308037212 */ /* 0x000fc800078e3cff */
[----:B------:R-:W-:Y:S02]  /*0c60*/  ISETP.GT.U32.AND P2, PT, R11, R22, PT ;  /* 0x000000160b00720c */ /* 0x000fe40003f44070 */
[----:B------:R-:W-:Y:S01]  /*0c70*/  ISETP.GE.AND P3, PT, R3, RZ, PT ;  /* 0x000000ff0300720c */ /* 0x000fe20003f66270 */
[----:B-1----:R-:W1:Y:S10]  /*0c80*/  MUFU.RCP R23, R23 ;  /* 0x0000001700177308 */ /* 0x002e740000001000 */
[----:B------:R-:W-:Y:S01]  /*0c90*/  @!P2 IADD3 R22, PT, PT, R22, -R11, RZ ;  /* 0x8000000b1616a210 */ /* 0x000fe20007ffe0ff */
[----:B------:R-:W-:Y:S01]  /*0ca0*/  @!P2 VIADD R2, R2, 0x1 ;  /* 0x000000010202a836 */ /* 0x000fe20000000000 */
[----:B------:R-:W-:-:S02]  /*0cb0*/  ISETP.NE.AND P2, PT, R19, RZ, PT ;  /* 0x000000ff1300720c */ /* 0x000fc40003f45270 */
[----:B------:R-:W-:Y:S02]  /*0cc0*/  ISETP.GE.U32.AND P1, PT, R22, R11, PT ;  /* 0x0000000b1600720c */ /* 0x000fe40003f26070 */
[----:B------:R-:W-:Y:S01]  /*0cd0*/  IABS R22, R17 ;  /* 0x0000001100167213 */ /* 0x000fe20000000000 */
[----:B-1----:R-:W-:-:S10]  /*0ce0*/  VIADD R3, R23, 0xffffffe ;  /* 0x0ffffffe17037836 */ /* 0x002fd40000000000 */
[----:B------:R-:W-:Y:S01]  /*0cf0*/  @P1 VIADD R2, R2, 0x1 ;  /* 0x0000000102021836 */ /* 0x000fe20000000000 */
[----:B------:R-:W1:Y:S04]  /*0d00*/  F2I.FTZ.U32.TRUNC.NTZ R3, R3 ;  /* 0x0000000300037305 */ /* 0x000e68000021f000 */
[----:B------:R-:W-:-:S05]  /*0d10*/  MOV R11, R2 ;  /* 0x00000002000b7202 */ /* 0x000fca0000000f00 */
[----:B------:R-:W-:Y:S01]  /*0d20*/  @!P3 IMAD.MOV R11, RZ, RZ, -R11 ;  /* 0x000000ffff0bb224 */ /* 0x000fe200078e0a0b */
[----:B------:R-:W-:Y:S01]  /*0d30*/  @!P2 LOP3.LUT R11, RZ, R19, RZ, 0x33, !PT ;  /* 0x00000013ff0ba212 */ /* 0x000fe200078e33ff */
[----:B-1----:R-:W-:-:S04]  /*0d40*/  IMAD.MOV R2, RZ, RZ, -R3 ;  /* 0x000000ffff027224 */ /* 0x002fc800078e0a03 */
[----:B------:R-:W-:Y:S02]  /*0d50*/  IMAD.MOV R23, RZ, RZ, -R11 ;  /* 0x000000ffff177224 */ /* 0x000fe400078e0a0b */
[----:B------:R-:W-:Y:S02]  /*0d60*/  IMAD R25, R2, R21, RZ ;  /* 0x0000001502197224 */ /* 0x000fe400078e02ff */
[----:B------:R-:W-:Y:S02]  /*0d70*/  HFMA2 R2, -RZ, RZ, 0, 0 ;  /* 0x00000000ff027431 */ /* 0x000fe400000001ff */
[----:B------:R-:W-:-:S05]  /*0d80*/  IMAD R23, R19, R23, R8 ;  /* 0x0000001713177224 */ /* 0x000fca00078e0208 */
[----:B------:R-:W-:Y:S01]  /*0d90*/  IABS R24, R23 ;  /* 0x0000001700187213 */ /* 0x000fe20000000000 */
        /* <DEDUP_REMOVED lines=37> */
[----:B-1----:R-:W-:-:S04]  /*0ff0*/  ISETP.NE.U32.AND P3, PT, R2, 0x1, PT ;  /* 0x000000010200780c */ /* 0x002fc80003f65070 */
[----:B------:R-:W-:-:S04]  /*1000*/  ISETP.NE.AND.EX P3, PT, R3, RZ, PT, P3 ;  /* 0x000000ff0300720c */ /* 0x000fc80003f65330 */
[----:B------:R-:W-:Y:S02]  /*1010*/  SEL R11, R11, RZ, P3 ;  /* 0x000000ff0b0b7207 */ /* 0x000fe40001800000 */
[----:B------:R-:W-:Y:S01]  /*1020*/  @P2 VIADD R25, R25, 0x1 ;  /* 0x0000000119192836 */ /* 0x000fe20000000000 */
[----:B0-----:R-:W-:-:S03]  /*1030*/  ISETP.NE.U32.AND P3, PT, R12, 0x1, PT ;  /* 0x000000010c00780c */ /* 0x001fc60003f65070 */
[----:B------:R-:W-:Y:S01]  /*1040*/  @!P1 IMAD.MOV R25, RZ, RZ, -R25 ;  /* 0x000000ffff199224 */ /* 0x000fe200078e0a19 */
[----:B------:R-:W-:Y:S01]  /*1050*/  @!P4 LOP3.LUT R25, RZ, R17, RZ, 0x33, !PT ;  /* 0x00000011ff19c212 */ /* 0x000fe200078e33ff */
[----:B------:R-:W-:Y:S01]  /*1060*/  IMAD R2, R11, UR36, RZ ;  /* 0x000000240b027c24 */ /* 0x000fe2000f8e02ff */
[----:B------:R-:W-:Y:S02]  /*1070*/  ISETP.NE.U32.AND P1, PT, R14, 0x1, PT ;  /* 0x000000010e00780c */ /* 0x000fe40003f25070 */
[----:B------:R-:W-:Y:S02]  /*1080*/  IADD3 R3, PT, PT, -R25, RZ, RZ ;  /* 0x000000ff19037210 */ /* 0x000fe40007ffe1ff */
[----:B------:R-:W-:Y:S02]  /*1090*/  ISETP.NE.AND.EX P1, PT, R15, RZ, PT, P1 ;  /* 0x000000ff0f00720c */ /* 0x000fe40003f25310 */
[----:B--2---:R-:W-:Y:S01]  /*10a0*/  ISETP.NE.U32.AND P2, PT, R22, 0x1, PT ;  /* 0x000000011600780c */ /* 0x004fe20003f45070 */
[----:B------:R-:W-:Y:S01]  /*10b0*/  IMAD R24, R17, R3, R24 ;  /* 0x0000000311187224 */ /* 0x000fe200078e0218 */
[----:B------:R-:W-:-:S02]  /*10c0*/  ISETP.NE.AND.EX P3, PT, R13, RZ, PT, P3 ;  /* 0x000000ff0d00720c */ /* 0x000fc40003f65330 */
[----:B------:R-:W-:Y:S02]  /*10d0*/  ISETP.NE.AND.EX P2, PT, R23, RZ, PT, P2 ;  /* 0x000000ff1700720c */ /* 0x000fe40003f45320 */
[----:B------:R-:W-:Y:S02]  /*10e0*/  SEL R25, R25, RZ, P1 ;  /* 0x000000ff19197207 */ /* 0x000fe40000800000 */
[----:B------:R-:W-:Y:S02]  /*10f0*/  SEL R21, R21, RZ, P2 ;  /* 0x000000ff15157207 */ /* 0x000fe40001000000 */
[----:B------:R-:W-:Y:S02]  /*1100*/  SEL R24, R24, RZ, P3 ;  /* 0x000000ff18187207 */ /* 0x000fe40001800000 */
[----:B------:R-:W-:Y:S01]  /*1110*/  SHF.R.S64 R14, RZ, 0x1e, R8 ;  /* 0x0000001eff0e7819 */ /* 0x000fe20000001008 */
        /* <DEDUP_REMOVED lines=13> */
.L_x_6063:
[----:B------:R-:W-:Y:S05]  /*11f0*/  BSYNC.RECONVERGENT B1 ;  /* 0x0000000000017941 */ /* 0x000fea0003800200 */
.L_x_6062:
[----:B------:R-:W-:-:S03]  /*1200*/  UMOV UR4, 0xffffffff ;  /* 0xffffffff00047882 */ /* 0x000fc60000000000 */
[----:B------:R-:W-:Y:S05]  /*1210*/  BRA.DIV UR4, `(.L_x_6064) ;  /* 0x00000006046c7947 */ /* 0x000fea000b800000 */
[----:B------:R-:W5:Y:S01]  /*1220*/  SHFL.BFLY PT, R3, R0, 0x1, 0x1f ;  /* 0x0c201f0000037f89 */ /* 0x000f6200000e0000 */
[----:B------:R-:W-:Y:S02]  /*1230*/  IMAD.MOV.U32 R8, RZ, RZ, 0x3bbb989d ;  /* 0x3bbb989dff087424 */ /* 0x000fe400078e00ff */
[----:B------:R-:W-:Y:S01]  /*1240*/  IMAD.MOV.U32 R11, RZ, RZ, 0x437c0000 ;  /* 0x437c0000ff0b7424 */ /* 0x000fe200078e00ff */
[----:B-1----:R-:W1:Y:S01]  /*1250*/  SHFL.BFLY PT, R14, R2, 0x1, 0x1f ;  /* 0x0c201f00020e7f89 */ /* 0x002e6200000e0000 */
[----:B-----5:R-:W-:Y:S02]  /*1260*/  FMNMX R3, R3, R0, !PT ;  /* 0x0000000003037209 */ /* 0x020fe40007800000 */
[----:B-1----:R-:W-:-:S03]  /*1270*/  FMNMX R14, R14, R2, !PT ;  /* 0x000000020e0e7209 */ /* 0x002fc60007800000 */
[----:B------:R-:W-:-:S04]  /*1280*/  FADD R3, -R3, R6 ;  /* 0x0000000603037221 */ /* 0x000fc80000000100 */
        /* <DEDUP_REMOVED lines=8> */
[----:B0-----:R-:W-:-:S03]  /*1310*/  FADD R13, R8, -12583039 ;  /* 0xcb40007f080d7421 */ /* 0x001fc60000000000 */
[----:B------:R-:W-:Y:S01]  /*1320*/  FFMA R11, R3, 1.925963033500011079e-08, R0 ;  /* 0x32a57060030b7823 */ /* 0x000fe20000000000 */
[----:B------:R-:W-:Y:S01]  /*1330*/  FFMA R13, R14, 1.4426950216293334961, -R13 ;  /* 0x3fb8aa3b0e0d7823 */ /* 0x000fe2000000080d */
[----:B------:R-:W-:-:S03]  /*1340*/  SHF.L.U32 R0, R8, 0x17, RZ ;  /* 0x0000001708007819 */ /* 0x000fc600000006ff */
        /* <DEDUP_REMOVED lines=8> */
[----:B------:R1:W1:Y:S01]  /*13d0*/  SHFL.BFLY PT, R14, R6, 0x1, 0x1f ;  /* 0x0c201f00060e7f89 */ /* 0x00026200000e0000 */
[----:B0-----:R-:W-:-:S07]  /*13e0*/  FADD R3, R3, R8 ;  /* 0x0000000803037221 */ /* 0x001fce0000000000 */
.L_x_6079:
        /* <DEDUP_REMOVED lines=11> */
[----:B--234-:R-:W-:Y:S05]  /*14a0*/  CALL.REL.NOINC `($__internal_91_$__cuda_sm3x_div_rn_noftz_f32_slowpath) ;  /* 0x00000004009c7944 */ /* 0x01cfea0003c00000 */
.L_x_6066:
[----:B------:R-:W-:Y:S05]  /*14b0*/  BSYNC.RECONVERGENT B1 ;  /* 0x0000000000017941 */ /* 0x000fea0003800200 */
.L_x_6065:
        /* <DEDUP_REMOVED lines=18> */
.L_x_6068:
[----:B------:R-:W-:Y:S05]  /*15e0*/  BSYNC.RECONVERGENT B1 ;  /* 0x0000000000017941 */ /* 0x000fea0003800200 */
.L_x_6067:
[----:B------:R-:W-:Y:S01]  /*15f0*/  BSSY.RECONVERGENT B1, `(.L_x_6069) ;  /* 0x0000008000017945 */ /* 0x000fe20003800200 */
[----:B------:R-:W-:-:S03]  /*1600*/  FFMA R23, R23, R8, R6 ;  /* 0x0000000817177223 */ /* 0x000fc60000000006 */
[----:B------:R-:W-:Y:S05]  /*1610*/  @!P1 BRA `(.L_x_6070) ;  /* 0x0000000000149947 */ /* 0x000fea0003800000 */
[----:B------:R-:W-:Y:S01]  /*1620*/  IMAD.MOV.U32 R2, RZ, RZ, R0 ;  /* 0x000000ffff027224 */ /* 0x000fe200078e0000 */
[----:B------:R-:W-:Y:S02]  /*1630*/  MOV R3, R11 ;  /* 0x0000000b00037202 */ /* 0x000fe40000000f00 */
[----:B------:R-:W-:-:S07]  /*1640*/  MOV R6, 0x1660 ;  /* 0x0000166000067802 */ /* 0x000fce0000000f00 */
[----:B0-234-:R-:W-:Y:S05]  /*1650*/  CALL.REL.NOINC `($__internal_91_$__cuda_sm3x_div_rn_noftz_f32_slowpath) ;  /* 0x0000000400307944 */ /* 0x01dfea0003c00000 */
[----:B------:R-:W-:-:S07]  /*1660*/  IMAD.MOV.U32 R23, RZ, RZ, R15 ;  /* 0x000000ffff177224 */ /* 0x000fce00078e000f */
.L_x_6070:
[----:B------:R-:W-:Y:S05]  /*1670*/  BSYNC.RECONVERGENT B1 ;  /* 0x0000000000017941 */ /* 0x000fea0003800200 */
.L_x_6069:
        /* <DEDUP_REMOVED lines=13> */
.L_x_6072:
[----:B------:R-:W-:Y:S05]  /*1750*/  BSYNC.RECONVERGENT B1 ;  /* 0x0000000000017941 */ /* 0x000fea0003800200 */
.L_x_6071:
[----:B------:R-:W-:-:S04]  /*1760*/  IADD3 R9, P0, PT, R10, R9, RZ ;  /* 0x000000090a097210 */ /* 0x000fc80007f1e0ff */
[----:B------:R-:W-:Y:S02]  /*1770*/  LEA.HI.X.SX32 R7, R10, R7, 0x1, P0 ;  /* 0x000000070a077211 */ /* 0x000fe400000f0eff */
[----:B------:R-:W-:-:S04]  /*1780*/  ISETP.GE.U32.AND P0, PT, R9, UR50, PT ;  /* 0x0000003209007c0c */ /* 0x000fc8000bf06070 */
[----:B------:R-:W-:-:S13]  /*1790*/  ISETP.GE.AND.EX P0, PT, R7, UR51, PT, P0 ;  /* 0x0000003307007c0c */ /* 0x000fda000bf06300 */
[----:B------:R-:W-:Y:S05]  /*17a0*/  @!P0 BRA `(.L_x_6073) ;  /* 0xffffffe800d88947 */ /* 0x000fea000383ffff */
[----:B------:R-:W-:Y:S05]  /*17b0*/  BSYNC B0 ;  /* 0x0000000000007941 */ /* 0x000fea0003800000 */
.L_x_6059:
[----:B------:R-:W-:Y:S05]  /*17c0*/  EXIT ;  /* 0x000000000000794d */ /* 0x000fea0003800000 */
.L_x_6064:
[----:B------:R-:W-:Y:S01]  /*17d0*/  BSSY B1, `(.L_x_6074) ;  /* 0x0000008000017945 */ /* 0x000fe20003800000 */
[----:B0-----:R-:W-:Y:S01]  /*17e0*/  MOV R13, R0 ;  /* 0x00000000000d7202 */ /* 0x001fe20000000f00 */
[----:B------:R-:W-:Y:S01]  /*17f0*/  IMAD.MOV.U32 R12, RZ, RZ, 0x1 ;  /* 0x00000001ff0c7424 */ /* 0x000fe200078e00ff */
[----:B-1----:R-:W-:Y:S01]  /*1800*/  MOV R15, 0xffffffff ;  /* 0xffffffff000f7802 */ /* 0x002fe20000000f00 */
[----:B------:R-:W-:-:S07]  /*1810*/  IMAD.MOV.U32 R11, RZ, RZ, 0x1f ;  /* 0x0000001fff0b7424 */ /* 0x000fce00078e00ff */
[----:B--234-:R-:W-:Y:S05]  /*1820*/  WARPSYNC.COLLECTIVE R15, `(.L_x_6075) ;  /* 0x000000000f087348 */ /* 0x01cfea0003c00000 */
[----:B------:R0:W1:Y:S02]  /*1830*/  SHFL.BFLY P6, R14, R13, R12, R11 ;  /* 0x0c00000c0d0e7389 */ /* 0x00006400000c000b */
[----:B01234-:R-:W-:Y:S05]  /*1840*/  ENDCOLLECTIVE ;  /* 0x000000000000791b */ /* 0x01ffea0003800000 */
.L_x_6075:
[----:B------:R-:W-:Y:S05]  /*1850*/  BSYNC B1 ;  /* 0x0000000000017941 */ /* 0x000fea0003800000 */
.L_x_6074:
[----:B------:R-:W-:Y:S02]  /*1860*/  HFMA2 R12, -RZ, RZ, 0, 5.9604644775390625e-08 ;  /* 0x00000001ff0c7431 */ /* 0x000fe400000001ff */
[----:B------:R-:W-:Y:S02]  /*1870*/  IMAD.MOV.U32 R13, RZ, RZ, R2 ;  /* 0x000000ffff0d7224 */ /* 0x000fe400078e0002 */
[----:B------:R-:W-:Y:S02]  /*1880*/  IMAD.MOV.U32 R11, RZ, RZ, 0x1f ;  /* 0x0000001fff0b7424 */ /* 0x000fe400078e00ff */
[----:B------:R-:W-:Y:S02]  /*1890*/  IMAD.MOV.U32 R15, RZ, RZ, -0x1 ;  /* 0xffffffffff0f7424 */ /* 0x000fe400078e00ff */
[----:B------:R-:W-:Y:S02]  /*18a0*/  IMAD.MOV.U32 R3, RZ, RZ, R14 ;  /* 0x000000ffff037224 */ /* 0x000fe400078e000e */
[----:B------:R-:W-:-:S07]  /*18b0*/  IMAD.MOV.U32 R23, RZ, RZ, 0x437c0000 ;  /* 0x437c0000ff177424 */ /* 0x000fce00078e00ff */
[----:B------:R-:W-:Y:S05]  /*18c0*/  WARPSYNC.COLLECTIVE R15, `(.L_x_6076) ;  /* 0x000000000f087348 */ /* 0x000fea0003c00000 */
[----:B------:R0:W1:Y:S02]  /*18d0*/  SHFL.BFLY P6, R14, R13, R12, R11 ;  /* 0x0c00000c0d0e7389 */ /* 0x00006400000c000b */
[----:B01----:R-:W-:Y:S05]  /*18e0*/  ENDCOLLECTIVE ;  /* 0x000000000000791b */ /* 0x003fea0003800000 */
.L_x_6076:
[----:B------:R-:W-:Y:S02]  /*18f0*/  FMNMX R3, R3, R0, !PT ;  /* 0x0000000003037209 */ /* 0x000fe40007800000 */
[----:B------:R-:W-:-:S03]  /*1900*/  MOV R0, 0x3bbb989d ;  /* 0x3bbb989d00007802 */ /* 0x000fc60000000f00 */
[----:B------:R-:W-:-:S04]  /*1910*/  FADD R3, -R3, R6 ;  /* 0x0000000603037221 */ /* 0x000fc80000000100 */
[----:B------:R-:W-:-:S04]  /*1920*/  FFMA.SAT R6, R3, R0, 0.5 ;  /* 0x3f00000003067423 */ /* 0x000fc80000002000 */
[----:B------:R-:W-:Y:S01]  /*1930*/  FFMA.RM R6, R6, R23, 12582913 ;  /* 0x4b40000106067423 */ /* 0x000fe20000004017 */
[----:B------:R-:W-:-:S05]  /*1940*/  FMNMX R2, R14, R2, !PT ;  /* 0x000000020e027209 */ /* 0x000fca0007800000 */
[----:B------:R-:W-:Y:S01]  /*1950*/  FADD R21, -R2, R21 ;  /* 0x0000001502157221 */ /* 0x000fe20000000100 */
[----:B------:R-:W-:-:S03]  /*1960*/  FADD R2, R6, -12583039 ;  /* 0xcb40007f06027421 */ /* 0x000fc60000000000 */
[----:B------:R-:W-:Y:S01]  /*1970*/  FFMA.SAT R0, R21, R0, 0.5 ;  /* 0x3f00000015007423 */ /* 0x000fe20000002000 */
[----:B------:R-:W-:-:S03]  /*1980*/  FFMA R2, R3, 1.4426950216293334961, -R2 ;  /* 0x3fb8aa3b03027823 */ /* 0x000fc60000000802 */
[----:B------:R-:W-:Y:S01]  /*1990*/  FFMA.RM R0, R0, R23, 12582913 ;  /* 0x4b40000100007423 */ /* 0x000fe20000004017 */
[----:B------:R-:W-:Y:S01]  /*19a0*/  FFMA R8, R3, 1.925963033500011079e-08, R2 ;  /* 0x32a5706003087823 */ /* 0x000fe20000000002 */
[----:B------:R-:W-:Y:S02]  /*19b0*/  IMAD.SHL.U32 R2, R6, 0x800000, RZ ;  /* 0x0080000006027824 */ /* 0x000fe400078e00ff */
[C---:B------:R-:W-:Y:S01]  /*19c0*/  FADD R12, R0.reuse, -12583039 ;  /* 0xcb40007f000c7421 */ /* 0x040fe20000000000 */
[----:B------:R-:W0:Y:S01]  /*19d0*/  MUFU.EX2 R3, R8 ;  /* 0x0000000800037308 */ /* 0x000e220000000800 */
[----:B------:R-:W-:Y:S02]  /*19e0*/  SHF.L.U32 R0, R0, 0x17, RZ ;  /* 0x0000001700007819 */ /* 0x000fe400000006ff */
[----:B------:R-:W-:-:S04]  /*19f0*/  FFMA R12, R21, 1.4426950216293334961, -R12 ;  /* 0x3fb8aa3b150c7823 */ /* 0x000fc8000000080c */
[----:B------:R-:W-:Y:S01]  /*1a00*/  FFMA R21, R21, 1.925963033500011079e-08, R12 ;  /* 0x32a5706015157823 */ /* 0x000fe2000000000c */
[----:B------:R-:W-:-:S05]  /*1a10*/  IMAD.MOV.U32 R12, RZ, RZ, 0x1 ;  /* 0x00000001ff0c7424 */ /* 0x000fca00078e00ff */
[----:B------:R-:W1:Y:S01]  /*1a20*/  MUFU.EX2 R21, R21 ;  /* 0x0000001500157308 */ /* 0x000e620000000800 */
[----:B0-----:R-:W-:-:S04]  /*1a30*/  FMUL R2, R2, R3 ;  /* 0x0000000302027220 */ /* 0x001fc80000400000 */
[----:B------:R-:W-:-:S04]  /*1a40*/  FADD R3, RZ, R2 ;  /* 0x00000002ff037221 */ /* 0x000fc80000000000 */
[----:B------:R-:W-:-:S07]  /*1a50*/  IMAD.MOV.U32 R13, RZ, RZ, R3 ;  /* 0x000000ffff0d7224 */ /* 0x000fce00078e0003 */
[----:B-1----:R-:W-:Y:S05]  /*1a60*/  WARPSYNC.COLLECTIVE R15, `(.L_x_6077) ;  /* 0x000000000f087348 */ /* 0x002fea0003c00000 */
[----:B------:R0:W2:Y:S02]  /*1a70*/  SHFL.BFLY P6, R14, R13, R12, R11 ;  /* 0x0c00000c0d0e7389 */ /* 0x0000a400000c000b */
[----:B012---:R-:W-:Y:S05]  /*1a80*/  ENDCOLLECTIVE ;  /* 0x000000000000791b */ /* 0x007fea0003800000 */
.L_x_6077:
[----:B------:R-:W-:-:S04]  /*1a90*/  FMUL R0, R0, R21 ;  /* 0x0000001500007220 */ /* 0x000fc80000400000 */
[----:B------:R-:W-:-:S04]  /*1aa0*/  FADD R6, RZ, R0 ;  /* 0x00000000ff067221 */ /* 0x000fc80000000000 */
[----:B------:R-:W-:Y:S01]  /*1ab0*/  IMAD.MOV.U32 R13, RZ, RZ, R6 ;  /* 0x000000ffff0d7224 */ /* 0x000fe200078e0006 */
[----:B------:R-:W-:-:S07]  /*1ac0*/  MOV R8, R14 ;  /* 0x0000000e00087202 */ /* 0x000fce0000000f00 */
[----:B------:R-:W-:Y:S05]  /*1ad0*/  WARPSYNC.COLLECTIVE R15, `(.L_x_6078) ;  /* 0x000000000f087348 */ /* 0x000fea0003c00000 */
[----:B------:R0:W1:Y:S02]  /*1ae0*/  SHFL.BFLY P6, R14, R13, R12, R11 ;  /* 0x0c00000c0d0e7389 */ /* 0x00006400000c000b */
[----:B01----:R-:W-:Y:S05]  /*1af0*/  ENDCOLLECTIVE ;  /* 0x000000000000791b */ /* 0x003fea0003800000 */
.L_x_6078:
[----:B------:R-:W-:Y:S01]  /*1b00*/  FADD R3, R3, R8 ;  /* 0x0000000803037221 */ /* 0x000fe20000000000 */
[----:B------:R-:W-:Y:S06]  /*1b10*/  BRA `(.L_x_6079) ;  /* 0xfffffff800347947 */ /* 0x000fec000383ffff */
        .weak           $__internal_91_$__cuda_sm3x_div_rn_noftz_f32_slowpath
        .type           $__internal_91_$__cuda_sm3x_div_rn_noftz_f32_slowpath,@function
        .size           $__internal_91_$__cuda_sm3x_div_rn_noftz_f32_slowpath,(.L_x_37468 - $__internal_91_$__cuda_sm3x_div_rn_noftz_f32_slowpath)
$__internal_91_$__cuda_sm3x_div_rn_noftz_f32_slowpath:
        /* <DEDUP_REMOVED lines=34> */
.L_x_6081:
        /* <DEDUP_REMOVED lines=51> */
.L_x_6088:
[----:B------:R-:W-:-:S04]  /*2070*/  LOP3.LUT R2, R2, 0x80000000, RZ, 0xc0, !PT ;  /* 0x8000000002027812 */ /* 0x000fc800078ec0ff */
[----:B------:R-:W-:Y:S01]  /*2080*/  LOP3.LUT R2, R2, 0x7f800000, RZ, 0xfc, !PT ;  /* 0x7f80000002027812 */ /* 0x000fe200078efcff */
[----:B------:R-:W-:Y:S06]  /*2090*/  BRA `(.L_x_6089) ;  /* 0x0000000000047947 */ /* 0x000fec0003800000 */
.L_x_6087:
[----:B------:R-:W-:-:S07]  /*20a0*/  IMAD R2, R13, 0x800000, R2 ;  /* 0x008000000d027824 */ /* 0x000fce00078e0202 */
.L_x_6089:
[----:B------:R-:W-:Y:S05]  /*20b0*/  BSYNC.RECONVERGENT B3 ;  /* 0x0000000000037941 */ /* 0x000fea0003800200 */
.L_x_6086:
[----:B------:R-:W-:Y:S05]  /*20c0*/  BRA `(.L_x_6090) ;  /* 0x0000000000207947 */ /* 0x000fea0003800000 */
.L_x_6085:
[----:B------:R-:W-:-:S04]  /*20d0*/  LOP3.LUT R2, R3, 0x80000000, R2, 0x48, !PT ;  /* 0x8000000003027812 */ /* 0x000fc800078e4802 */
[----:B------:R-:W-:Y:S01]  /*20e0*/  LOP3.LUT R2, R2, 0x7f800000, RZ, 0xfc, !PT ;  /* 0x7f80000002027812 */ /* 0x000fe200078efcff */
[----:B------:R-:W-:Y:S06]  /*20f0*/  BRA `(.L_x_6090) ;  /* 0x0000000000147947 */ /* 0x000fec0003800000 */
.L_x_6084:
[----:B------:R-:W-:Y:S01]  /*2100*/  LOP3.LUT R2, R3, 0x80000000, R2, 0x48, !PT ;  /* 0x8000000003027812 */ /* 0x000fe200078e4802 */
[----:B------:R-:W-:Y:S06]  /*2110*/  BRA `(.L_x_6090) ;  /* 0x00000000000c7947 */ /* 0x000fec0003800000 */
.L_x_6083:
[----:B------:R-:W0:Y:S01]  /*2120*/  MUFU.RSQ R2, -QNAN ;  /* 0xffc0000000027908 */ /* 0x000e220000001400 */
[----:B------:R-:W-:Y:S05]  /*2130*/  BRA `(.L_x_6090) ;  /* 0x0000000000047947 */ /* 0x000fea0003800000 */
.L_x_6082:
[----:B------:R-:W-:-:S07]  /*2140*/  FADD.FTZ R2, R2, R3 ;  /* 0x0000000302027221 */ /* 0x000fce0000010000 */
.L_x_6090:
[----:B------:R-:W-:Y:S05]  /*2150*/  BSYNC.RECONVERGENT B2 ;  /* 0x0000000000027941 */ /* 0x000fea0003800200 */
.L_x_6080:
[----:B0-----:R-:W-:Y:S01]  /*2160*/  IMAD.MOV.U32 R15, RZ, RZ, R2 ;  /* 0x000000ffff0f7224 */ /* 0x001fe200078e0002 */
[----:B------:R-:W-:Y:S01]  /*2170*/  MOV R2, R6 ;  /* 0x0000000600027202 */ /* 0x000fe20000000f00 */
[----:B------:R-:W-:-:S04]  /*2180*/  IMAD.MOV.U32 R3, RZ, RZ, 0x0 ;  /* 0x00000000ff037424 */ /* 0x000fc800078e00ff */
[----:B------:R-:W-:Y:S05]  /*2190*/  RET.REL.NODEC R2 `(_Z15SoftmaxWarpImplI22BroadcastScaleMaskLoadIffbLm4EiE11DirectStoreIffEfLi1ELi1ELi2ELi2ELb1EL9Algorithm0EEvT_T0_ll) ;  /* 0xffffffdc02987950 */ /* 0x000fea0003c3ffff */
.L_x_6091:
        /* <DEDUP_REMOVED lines=14> */
.L_x_37468:


//--------------------- .text._Z15SoftmaxWarpImplI22BroadcastScaleMaskLoadIffbLm4EiE11DirectStoreIffEfLi1ELi1ELi2ELi2ELb0EL9Algorithm0EEvT_T0_ll --------------------------
	.section	.text._Z15SoftmaxWarpImplI22BroadcastScaleMaskLoadIffbLm4EiE11DirectStoreIffEfLi1ELi1ELi2ELi2ELb0EL9Algorithm0EEvT_T0_ll,"ax",@progbits
	.align	128
        .global         _Z15SoftmaxWarpImplI22BroadcastScaleMaskLoadIffbLm4EiE11DirectStoreIffEfLi1ELi1ELi2ELi2ELb0EL9Algorithm0EEvT_T0_ll
        .type           _Z15SoftmaxWarpImplI22BroadcastScaleMaskLoadIffbLm4EiE11DirectStoreIffEfLi1ELi1ELi2ELi2ELb0EL9Algorithm0EEvT_T0_ll,@function
        .size           _Z15SoftmaxWarpImplI22BroadcastScaleMaskLoadIffbLm4EiE11DirectStoreIffEfLi1ELi1ELi2ELi2ELb0EL9Algorithm0EEvT_T0_ll,(.L_x_37469 - _Z15SoftmaxWarpImplI22BroadcastScaleMaskLoadIffbLm4EiE11DirectStoreIffEfLi1ELi1ELi2ELi2ELb0EL9Algorithm0EEvT_T0_ll)
        .other          _Z15SoftmaxWarpImplI22BroadcastScaleMaskLoadIffbLm4EiE11DirectStoreIffEfLi1ELi1ELi2ELi2ELb0EL9Algorithm0EEvT_T0_ll,@"STO_CUDA_ENTRY STV_DEFAULT"
_Z15SoftmaxWarpImplI22BroadcastScaleMaskLoadIffbLm4EiE11DirectStoreIffEfLi1ELi1ELi2ELi2ELb0EL9Algorithm0EEvT_T0_ll:
.text._Z15SoftmaxWarpImplI22BroadcastScaleMaskLoadIffbLm4EiE11DirectStoreIffEfLi1ELi1ELi2ELi2ELb0EL9Algorithm0EEvT_T0_ll:
        /* <DEDUP_REMOVED lines=26> */
.L_x_6092:
        /* <DEDUP_REMOVED lines=16> */
.L_x_6099:
        /* <DEDUP_REMOVED lines=18> */
[----:B0-----:R-:W-:-:S06]  /*03c0*/  VIADD R14, R5, 0xffffffe ;  /* 0x0ffffffe050e7836 */ /* 0x001fcc0000000000 */
[----:B------:R0:W1:Y:S02]  /*03d0*/  F2I.FTZ.U32.TRUNC.NTZ R15, R14 ;  /* 0x0000000e000f7305 */ /* 0x000064000021f000 */
[----:B0-----:R-:W-:Y:S02]  /*03e0*/  HFMA2 R14, -RZ, RZ, 0, 0 ;  /* 0x00000000ff0e7431 */ /* 0x001fe400000001ff */
[----:B-1----:R-:W-:-:S04]  /*03f0*/  IMAD.MOV R8, RZ, RZ, -R15 ;  /* 0x000000ffff087224 */ /* 0x002fc800078e0a0f */
[----:B------:R-:W-:-:S04]  /*0400*/  IMAD R11, R8, R3, RZ ;  /* 0x00000003080b7224 */ /* 0x000fc800078e02ff */
[----:B------:R-:W-:Y:S01]  /*0410*/  IMAD.HI.U32 R11, R15, R11, R14 ;  /* 0x0000000b0f0b7227 */ /* 0x000fe200078e000e */
[----:B------:R-:W-:-:S04]  /*0420*/  IABS R14, R12 ;  /* 0x0000000c000e7213 */ /* 0x000fc80000000000 */
[----:B------:R-:W0:Y:S01]  /*0430*/  I2F.RP R5, R14 ;  /* 0x0000000e00057306 */ /* 0x000e220000209400 */
[----:B------:R-:W-:-:S04]  /*0440*/  IMAD.HI.U32 R8, R11, R20, RZ ;  /* 0x000000140b087227 */ /* 0x000fc800078e00ff */
[----:B------:R-:W-:-:S04]  /*0450*/  IMAD.HI.U32 R11, R11, R18, RZ ;  /* 0x000000120b0b7227 */ /* 0x000fc800078e00ff */
[----:B------:R-:W-:Y:S02]  /*0460*/  IMAD.MOV R15, RZ, RZ, -R8 ;  /* 0x000000ffff0f7224 */ /* 0x000fe400078e0a08 */
[----:B------:R-:W-:Y:S02]  /*0470*/  IMAD.MOV R19, RZ, RZ, -R11 ;  /* 0x000000ffff137224 */ /* 0x000fe400078e0a0b */
[C---:B------:R-:W-:Y:S02]  /*0480*/  IMAD R15, R22.reuse, R15, R20 ;  /* 0x0000000f160f7224 */ /* 0x040fe400078e0214 */
[----:B------:R-:W-:Y:S01]  /*0490*/  IMAD R18, R3, R19, R18 ;  /* 0x0000001303127224 */ /* 0x000fe200078e0212 */
[----:B0-----:R-:W0:Y:S01]  /*04a0*/  MUFU.RCP R5, R5 ;  /* 0x0000000500057308 */ /* 0x001e220000001000 */
[----:B------:R-:W-:Y:S02]  /*04b0*/  LOP3.LUT R19, RZ, R13, RZ, 0x33, !PT ;  /* 0x0000000dff137212 */ /* 0x000fe400078e33ff */
[----:B------:R-:W-:-:S02]  /*04c0*/  ISETP.GT.U32.AND P3, PT, R22, R15, PT ;  /* 0x0000000f1600720c */ /* 0x000fc40003f64070 */
        /* <DEDUP_REMOVED lines=40> */
[----:B------:R-:W-:-:S03]  /*0750*/  IMAD R3, R14, R22, R3 ;  /* 0x000000160e037224 */ /* 0x000fc600078e0203 */
        /* <DEDUP_REMOVED lines=15> */
[-C--:B------:R-:W-:Y:S02]  /*0850*/  LOP3.LUT R20, RZ, R12.reuse, RZ, 0x33, !PT ;  /* 0x0000000cff147212 */ /* 0x080fe400078e33ff */
[----:B------:R-:W-:Y:S01]  /*0860*/  LOP3.LUT R21, RZ, R12, RZ, 0x33, !PT ;  /* 0x0000000cff157212 */ /* 0x000fe200078e33ff */
        /* <DEDUP_REMOVED lines=27> */
[----:B0-----:R-:W-:Y:S02]  /*0a20*/  ISETP.NE.U32.AND P1, PT, R12, 0x1, PT ;  /* 0x000000010c00780c */ /* 0x001fe40003f25070 */
[----:B------:R-:W-:Y:S02]  /*0a30*/  SHF.R.S64 R12, RZ, 0x1e, R4 ;  /* 0x0000001eff0c7819 */ /* 0x000fe40000001004 */
        /* <DEDUP_REMOVED lines=16> */
[----:B------:R-:W-:Y:S02]  /*0b40*/  ISETP.NE.AND.EX P0, PT, R3, RZ, PT, P0 ;  /* 0x000000ff0300720c */ /* 0x000fe40003f05300 */
[----:B------:R-:W-:-:S02]  /*0b50*/  ISETP.GE.AND P5, PT, R2, RZ, PT ;  /* 0x000000ff0200720c */ /* 0x000fc40003fa6270 */
[----:B------:R-:W-:Y:S01]  /*0b60*/  SEL R8, R8, RZ, P0 ;  /* 0x000000ff08087207 */ /* 0x000fe20000000000 */
[----:B------:R-:W-:Y:S01]  /*0b70*/  @P2 VIADD R23, R23, 0x1 ;  /* 0x0000000117172836 */ /* 0x000fe20000000000 */
[----:B------:R-:W-:Y:S01]  /*0b80*/  ISETP.NE.AND P4, PT, R5, RZ, PT ;  /* 0x000000ff0500720c */ /* 0x000fe20003f85270 */
[----:B------:R-:W-:Y:S01]  /*0b90*/  @!P3 IMAD.MOV R25, RZ, RZ, -R25 ;  /* 0x000000ffff19b224 */ /* 0x000fe200078e0a19 */
[----:B------:R-:W-:Y:S01]  /*0ba0*/  LOP3.LUT R2, RZ, R5, RZ, 0x33, !PT ;  /* 0x00000005ff027212 */ /* 0x000fe200078e33ff */
[----:B------:R-:W-:Y:S01]  /*0bb0*/  IMAD R3, R8, UR36, RZ ;  /* 0x0000002408037c24 */ /* 0x000fe2000f8e02ff */
[----:B------:R-:W-:Y:S02]  /*0bc0*/  SEL R11, R11, RZ, P0 ;  /* 0x000000ff0b0b7207 */ /* 0x000fe40000000000 */
[----:B------:R-:W-:Y:S01]  /*0bd0*/  SEL R25, R2, R25, !P4 ;  /* 0x0000001902197207 */ /* 0x000fe20006000000 */
[----:B------:R-:W-:Y:S01]  /*0be0*/  IMAD R20, R20, UR37, R3 ;  /* 0x0000002514147c24 */ /* 0x000fe2000f8e0203 */
        /* <DEDUP_REMOVED lines=9> */
[----:B------:R-:W-:Y:S02]  /*0c80*/  ISETP.NE.AND.EX P0, PT, R19, RZ, PT, P3 ;  /* 0x000000ff1300720c */ /* 0x000fe40003f05330 */
[----:B------:R-:W-:Y:S01]  /*0c90*/  SEL R25, R25, RZ, P2 ;  /* 0x000000ff19197207 */ /* 0x000fe20001000000 */
[----:B------:R-:W-:Y:S01]  /*0ca0*/  IMAD.MOV R3, RZ, RZ, -R2 ;  /* 0x000000ffff037224 */ /* 0x000fe200078e0a02 */
[----:B------:R-:W-:-:S03]  /*0cb0*/  SEL R22, R22, RZ, P0 ;  /* 0x000000ff16167207 */ /* 0x000fc60000000000 */
[----:B------:R-:W-:Y:S02]  /*0cc0*/  IMAD R25, R25, UR38, R20 ;  /* 0x0000002619197c24 */ /* 0x000fe4000f8e0214 */
[----:B------:R-:W-:Y:S01]  /*0cd0*/  IMAD R5, R5, R3, R24 ;  /* 0x0000000305057224 */ /* 0x000fe200078e0218 */
[----:B------:R-:W-:Y:S01]  /*0ce0*/  SEL R3, R2, RZ, P2 ;  /* 0x000000ff02037207 */ /* 0x000fe20001000000 */
[----:B------:R-:W-:-:S03]  /*0cf0*/  IMAD R22, R22, UR39, R25 ;  /* 0x0000002716167c24 */ /* 0x000fc6000f8e0219 */
[----:B------:R-:W-:Y:S01]  /*0d00*/  SEL R5, R5, RZ, P0 ;  /* 0x000000ff05057207 */ /* 0x000fe20000000000 */
[----:B------:R-:W-:Y:S01]  /*0d10*/  IMAD R8, R3, UR38, R8 ;  /* 0x0000002603087c24 */ /* 0x000fe2000f8e0208 */
[----:B------:R-:W-:-:S03]  /*0d20*/  IADD3 R2, P0, PT, R22, UR42, RZ ;  /* 0x0000002a16027c10 */ /* 0x000fc6000ff1e0ff */
[----:B------:R-:W-:Y:S01]  /*0d30*/  IMAD R5, R5, UR39, R8 ;  /* 0x0000002705057c24 */ /* 0x000fe2000f8e0208 */
        /* <DEDUP_REMOVED lines=23> */
[----:B------:R-:W-:Y:S01]  /*0eb0*/  IMAD.MOV.U32 R11, RZ, RZ, 0x3bbb989d ;  /* 0x3bbb989dff0b7424 */ /* 0x000fe200078e00ff */
[----:B------:R-:W-:Y:S02]  /*0ec0*/  MOV R12, 0x437c0000 ;  /* 0x437c0000000c7802 */ /* 0x000fe40000000f00 */
        /* <DEDUP_REMOVED lines=9> */
[----:B------:R-:W-:-:S03]  /*0f60*/  FFMA.RM R0, R5, R12, 12582913 ;  /* 0x4b40000105007423 */ /* 0x000fc6000000400c */
[----:B------:R-:W-:Y:S01]  /*0f70*/  FFMA R3, R2, 1.4426950216293334961, -R3 ;  /* 0x3fb8aa3b02037823 */ /* 0x000fe20000000803 */
[C---:B------:R-:W-:Y:S01]  /*0f80*/  FADD R11, R0.reuse, -12583039 ;  /* 0xcb40007f000b7421 */ /* 0x040fe20000000000 */
[----:B------:R-:W-:Y:S02]  /*0f90*/  IMAD.SHL.U32 R0, R0, 0x800000, RZ ;  /* 0x0080000000007824 */ /* 0x000fe400078e00ff */
[----:B------:R-:W-:Y:S01]  /*0fa0*/  FFMA R5, R2, 1.925963033500011079e-08, R3 ;  /* 0x32a5706002057823 */ /* 0x000fe20000000003 */
[----:B------:R-:W-:Y:S01]  /*0fb0*/  FFMA R11, R4, 1.4426950216293334961, -R11 ;  /* 0x3fb8aa3b040b7823 */ /* 0x000fe2000000080b */
[----:B------:R-:W-:-:S03]  /*0fc0*/  IMAD.SHL.U32 R2, R8, 0x800000, RZ ;  /* 0x0080000008027824 */ /* 0x000fc600078e00ff */
        /* <DEDUP_REMOVED lines=8> */
[----:B------:R1:W2:Y:S02]  /*1050*/  SHFL.BFLY PT, R14, R4, 0x1, 0x1f ;  /* 0x0c201f00040e7f89 */ /* 0x0002a400000e0000 */
[----:B01----:R-:W-:-:S07]  /*1060*/  FADD R3, R3, R8 ;  /* 0x0000000803037221 */ /* 0x003fce0000000000 */
.L_x_6105:
        /* <DEDUP_REMOVED lines=11> */
[----:B------:R-:W-:Y:S05]  /*1120*/  CALL.REL.NOINC `($__internal_92_$__cuda_sm3x_div_rn_noftz_f32_slowpath) ;  /* 0x0000000400747944 */ /* 0x000fea0003c00000 */
.L_x_6096:
[----:B------:R-:W-:Y:S05]  /*1130*/  BSYNC.RECONVERGENT B1 ;  /* 0x0000000000017941 */ /* 0x000fea0003800200 */
.L_x_6095:
[----:B------:R-:W-:Y:S02]  /*1140*/  HFMA2 R3, -RZ, RZ, 0, 0 ;  /* 0x00000000ff037431 */ /* 0x000fe400000001ff */
[----:B------:R-:W-:Y:S01]  /*1150*/  IMAD.MOV.U32 R2, RZ, RZ, R10 ;  /* 0x000000ffff027224 */ /* 0x000fe200078e000a */
[----:B------:R-:W0:Y:S01]  /*1160*/  MUFU.RCP R8, R11 ;  /* 0x0000000b00087308 */ /* 0x000e220000001000 */
[----:B------:R-:W-:Y:S01]  /*1170*/  IMAD R4, R16, UR44, RZ ;  /* 0x0000002c10047c24 */ /* 0x000fe2000f8e02ff */
[----:B------:R-:W-:Y:S01]  /*1180*/  R2UR UR4, R6 ;  /* 0x00000000060472ca */ /* 0x000fe200000e0000 */
[----:B------:R-:W-:Y:S01]  /*1190*/  BSSY.RECONVERGENT B1, `(.L_x_6097) ;  /* 0x0000014000017945 */ /* 0x000fe20003800200 */
[----:B------:R-:W-:Y:S01]  /*11a0*/  R2UR UR5, R7 ;  /* 0x00000000070572ca */ /* 0x000fe200000e0000 */
[C---:B------:R-:W-:Y:S02]  /*11b0*/  IMAD R5, R17.reuse, UR45, R4 ;  /* 0x0000002d11057c24 */ /* 0x040fe4000f8e0204 */
[----:B------:R-:W-:-:S04]  /*11c0*/  IMAD.WIDE.U32 R2, R17, UR44, R2 ;  /* 0x0000002c11027c25 */ /* 0x000fc8000f8e0002 */
[----:B------:R-:W-:Y:S01]  /*11d0*/  IMAD.IADD R3, R3, 0x1, R5 ;  /* 0x0000000103037824 */ /* 0x000fe200078e0205 */
[----:B------:R-:W-:-:S04]  /*11e0*/  LEA R4, P0, R2, UR46, 0x2 ;  /* 0x0000002e02047c11 */ /* 0x000fc8000f8010ff */
[----:B------:R-:W-:Y:S01]  /*11f0*/  LEA.HI.X R5, R2, UR47, R3, 0x2, P0 ;  /* 0x0000002f02057c11 */ /* 0x000fe200080f1403 */
[----:B0-----:R-:W-:-:S04]  /*1200*/  FFMA R3, -R11, R8, 1 ;  /* 0x3f8000000b037423 */ /* 0x001fc80000000108 */
[----:B------:R-:W-:Y:S01]  /*1210*/  FFMA R3, R8, R3, R8 ;  /* 0x0000000308037223 */ /* 0x000fe20000000008 */
[----:B------:R0:W-:Y:S02]  /*1220*/  STG.E desc[UR4][R4.64], R13 ;  /* 0x0000000d04007986 */ /* 0x0001e4000c101904 */
[----:B------:R-:W1:Y:S01]  /*1230*/  FCHK P0, R0, R11 ;  /* 0x0000000b00007302 */ /* 0x000e620000000000 */
[----:B------:R-:W-:-:S04]  /*1240*/  FFMA R2, R0, R3, RZ ;  /* 0x0000000300027223 */ /* 0x000fc800000000ff */
[----:B------:R-:W-:-:S04]  /*1250*/  FFMA R8, -R11, R2, R0 ;  /* 0x000000020b087223 */ /* 0x000fc80000000100 */
[----:B------:R-:W-:Y:S01]  /*1260*/  FFMA R15, R3, R8, R2 ;  /* 0x00000008030f7223 */ /* 0x000fe20000000002 */
[----:B01----:R-:W-:Y:S06]  /*1270*/  @!P0 BRA `(.L_x_6098) ;  /* 0x0000000000148947 */ /* 0x003fec0003800000 */
[----:B------:R-:W-:Y:S01]  /*1280*/  IMAD.MOV.U32 R2, RZ, RZ, R0 ;  /* 0x000000ffff027224 */ /* 0x000fe200078e0000 */
[----:B------:R-:W-:Y:S01]  /*1290*/  MOV R8, 0x12c0 ;  /* 0x000012c000087802 */ /* 0x000fe20000000f00 */
[----:B------:R-:W-:-:S07]  /*12a0*/  IMAD.MOV.U32 R3, RZ, RZ, R11 ;  /* 0x000000ffff037224 */ /* 0x000fce00078e000b */
[----:B------:R-:W-:Y:S05]  /*12b0*/  CALL.REL.NOINC `($__internal_92_$__cuda_sm3x_div_rn_noftz_f32_slowpath) ;  /* 0x0000000400107944 */ /* 0x000fea0003c00000 */
[----:B------:R-:W-:-:S07]  /*12c0*/  MOV R15, R13 ;  /* 0x0000000d000f7202 */ /* 0x000fce0000000f00 */
.L_x_6098:
[----:B------:R-:W-:Y:S05]  /*12d0*/  BSYNC.RECONVERGENT B1 ;  /* 0x0000000000017941 */ /* 0x000fea0003800200 */
.L_x_6097:
        /* <DEDUP_REMOVED lines=13> */
.L_x_6093:
[----:B------:R-:W-:Y:S05]  /*13b0*/  EXIT ;  /* 0x000000000000794d */ /* 0x000fea0003800000 */
.L_x_6094:
[----:B------:R-:W-:Y:S01]  /*13c0*/  BSSY B1, `(.L_x_6100) ;  /* 0x0000008000017945 */ /* 0x000fe20003800000 */
[----:B------:R-:W-:Y:S01]  /*13d0*/  IMAD.MOV.U32 R13, RZ, RZ, R3 ;  /* 0x000000ffff0d7224 */ /* 0x000fe200078e0003 */
[----:B------:R-:W-:Y:S01]  /*13e0*/  MOV R15, 0xffffffff ;  /* 0xffffffff000f7802 */ /* 0x000fe20000000f00 */
[----:B------:R-:W-:Y:S02]  /*13f0*/  IMAD.MOV.U32 R12, RZ, RZ, 0x1 ;  /* 0x00000001ff0c7424 */ /* 0x000fe400078e00ff */
[----:B------:R-:W-:-:S07]  /*1400*/  IMAD.MOV.U32 R11, RZ, RZ, 0x1f ;  /* 0x0000001fff0b7424 */ /* 0x000fce00078e00ff */
[----:B------:R-:W-:Y:S05]  /*1410*/  WARPSYNC.COLLECTIVE R15, `(.L_x_6101) ;  /* 0x000000000f087348 */ /* 0x000fea0003c00000 */
[----:B------:R0:W1:Y:S02]  /*1420*/  SHFL.BFLY P6, R14, R13, R12, R11 ;  /* 0x0c00000c0d0e7389 */ /* 0x00006400000c000b */
[----:B01----:R-:W-:Y:S05]  /*1430*/  ENDCOLLECTIVE ;  /* 0x000000000000791b */ /* 0x003fea0003800000 */
.L_x_6101:
[----:B------:R-:W-:Y:S05]  /*1440*/  BSYNC B1 ;  /* 0x0000000000017941 */ /* 0x000fea0003800000 */
.L_x_6100:
[----:B------:R-:W-:Y:S02]  /*1450*/  HFMA2 R11, -RZ, RZ, 0, 1.847743988037109375e-06 ;  /* 0x0000001fff0b7431 */ /* 0x000fe400000001ff */
        /* <DEDUP_REMOVED lines=8> */
.L_x_6102:
[----:B------:R-:W-:Y:S01]  /*14e0*/  IMAD.MOV.U32 R19, RZ, RZ, 0x437c0000 ;  /* 0x437c0000ff137424 */ /* 0x000fe200078e00ff */
[----:B------:R-:W-:-:S05]  /*14f0*/  FMNMX R2, R3, R2, !PT ;  /* 0x0000000203027209 */ /* 0x000fca0007800000 */
[----:B------:R-:W-:Y:S01]  /*1500*/  FADD R2, R21, -R2 ;  /* 0x8000000215027221 */ /* 0x000fe20000000000 */
[----:B------:R-:W-:-:S03]  /*1510*/  FMNMX R3, R0, R14, !PT ;  /* 0x0000000e00037209 */ /* 0x000fc60007800000 */
[----:B------:R-:W-:-:S04]  /*1520*/  FFMA.SAT R0, R2, R5, 0.5 ;  /* 0x3f00000002007423 */ /* 0x000fc80000002005 */
[----:B------:R-:W-:Y:S01]  /*1530*/  FFMA.RM R0, R0, R19, 12582913 ;  /* 0x4b40000100007423 */ /* 0x000fe20000004013 */
[----:B------:R-:W-:-:S03]  /*1540*/  FADD R8, R4, -R3 ;  /* 0x8000000304087221 */ /* 0x000fc60000000000 */
[----:B------:R-:W-:Y:S01]  /*1550*/  FADD R3, R0, -12583039 ;  /* 0xcb40007f00037421 */ /* 0x000fe20000000000 */
[----:B------:R-:W-:Y:S01]  /*1560*/  FFMA.SAT R4, R8, R5, 0.5 ;  /* 0x3f00000008047423 */ /* 0x000fe20000002005 */
[----:B------:R-:W-:Y:S02]  /*1570*/  SHF.L.U32 R0, R0, 0x17, RZ ;  /* 0x0000001700007819 */ /* 0x000fe400000006ff */
[----:B------:R-:W-:Y:S01]  /*1580*/  FFMA R3, R2, 1.4426950216293334961, -R3 ;  /* 0x3fb8aa3b02037823 */ /* 0x000fe20000000803 */
[----:B------:R-:W-:-:S03]  /*1590*/  FFMA.RM R19, R4, R19, 12582913 ;  /* 0x4b40000104137423 */ /* 0x000fc60000004013 */
[----:B------:R-:W-:Y:S01]  /*15a0*/  FFMA R4, R2, 1.925963033500011079e-08, R3 ;  /* 0x32a5706002047823 */ /* 0x000fe20000000003 */
[----:B------:R-:W-:-:S03]  /*15b0*/  FADD R5, R19, -12583039 ;  /* 0xcb40007f13057421 */ /* 0x000fc60000000000 */
[----:B------:R-:W0:Y:S01]  /*15c0*/  MUFU.EX2 R3, R4 ;  /* 0x0000000400037308 */ /* 0x000e220000000800 */
[----:B------:R-:W-:-:S04]  /*15d0*/  FFMA R5, R8, 1.4426950216293334961, -R5 ;  /* 0x3fb8aa3b08057823 */ /* 0x000fc80000000805 */
[----:B------:R-:W-:-:S04]  /*15e0*/  FFMA R8, R8, 1.925963033500011079e-08, R5 ;  /* 0x32a5706008087823 */ /* 0x000fc80000000005 */
[----:B------:R-:W1:Y:S01]  /*15f0*/  MUFU.EX2 R5, R8 ;  /* 0x0000000800057308 */ /* 0x000e620000000800 */
[----:B0-----:R-:W-:Y:S01]  /*1600*/  FMUL R2, R0, R3 ;  /* 0x0000000300027220 */ /* 0x001fe20000400000 */
[----:B------:R-:W-:-:S03]  /*1610*/  IMAD.SHL.U32 R0, R19, 0x800000, RZ ;  /* 0x0080000013007824 */ /* 0x000fc600078e00ff */
[----:B------:R-:W-:-:S04]  /*1620*/  FADD R3, RZ, R2 ;  /* 0x00000002ff037221 */ /* 0x000fc80000000000 */
[----:B------:R-:W-:Y:S02]  /*1630*/  IMAD.MOV.U32 R13, RZ, RZ, R3 ;  /* 0x000000ffff0d7224 */ /* 0x000fe400078e0003 */
[----:B-1----:R-:W-:-:S07]  /*1640*/  FMUL R0, R0, R5 ;  /* 0x0000000500007220 */ /* 0x002fce0000400000 */
[----:B------:R-:W-:Y:S05]  /*1650*/  WARPSYNC.COLLECTIVE R15, `(.L_x_6103) ;  /* 0x000000000f087348 */ /* 0x000fea0003c00000 */
[----:B------:R0:W1:Y:S02]  /*1660*/  SHFL.BFLY P6, R14, R13, R12, R11 ;  /* 0x0c00000c0d0e7389 */ /* 0x00006400000c000b */
[----:B01----:R-:W-:Y:S05]  /*1670*/  ENDCOLLECTIVE ;  /* 0x000000000000791b */ /* 0x003fea0003800000 */
.L_x_6103:
[----:B------:R-:W-:-:S05]  /*1680*/  FADD R4, RZ, R0 ;  /* 0x00000000ff047221 */ /* 0x000fca0000000000 */
[----:B------:R-:W-:Y:S01]  /*1690*/  MOV R13, R4 ;  /* 0x00000004000d7202 */ /* 0x000fe20000000f00 */
[----:B------:R-:W-:-:S07]  /*16a0*/  IMAD.MOV.U32 R8, RZ, RZ, R14 ;  /* 0x000000ffff087224 */ /* 0x000fce00078e000e */
[----:B------:R-:W-:Y:S05]  /*16b0*/  WARPSYNC.COLLECTIVE R15, `(.L_x_6104) ;  /* 0x000000000f087348 */ /* 0x000fea0003c00000 */
[----:B------:R0:W1:Y:S02]  /*16c0*/  SHFL.BFLY P6, R14, R13, R12, R11 ;  /* 0x0c00000c0d0e7389 */ /* 0x00006400000c000b */
[----:B01----:R-:W-:Y:S05]  /*16d0*/  ENDCOLLECTIVE ;  /* 0x000000000000791b */ /* 0x003fea0003800000 */
.L_x_6104:
[----:B------:R-:W-:Y:S01]  /*16e0*/  FADD R3, R3, R8 ;  /* 0x0000000803037221 */ /* 0x000fe20000000000 */
[----:B------:R-:W-:Y:S06]  /*16f0*/  BRA `(.L_x_6105) ;  /* 0xfffffff8005c7947 */ /* 0x000fec000383ffff */
        .weak           $__internal_92_$__cuda_sm3x_div_rn_noftz_f32_slowpath
        .type           $__internal_92_$__cuda_sm3x_div_rn_noftz_f32_slowpath,@function
        .size           $__internal_92_$__cuda_sm3x_div_rn_noftz_f32_slowpath,(.L_x_37469 - $__internal_92_$__cuda_sm3x_div_rn_noftz_f32_slowpath)
$__internal_92_$__cuda_sm3x_div_rn_noftz_f32_slowpath:
        /* <DEDUP_REMOVED lines=34> */
.L_x_6107:
        /* <DEDUP_REMOVED lines=30> */
[C---:B------:R-:W-:Y:S01]  /*1b00*/  IADD3 R14, PT, PT, R18.reuse, 0x20, RZ ;  /* 0x00000020120e7810 */ /* 0x040fe20007ffe0ff */
[----:B------:R-:W-:Y:S01]  /*1b10*/  IMAD.MOV R15, RZ, RZ, -R18 ;  /* 0x000000ffff0f7224 */ /* 0x000fe200078e0a12 */
[----:B------:R-:W-:Y:S02]  /*1b20*/  ISETP.NE.AND P2, PT, R18, RZ, PT ;  /* 0x000000ff1200720c */ /* 0x000fe40003f45270 */
[----:B------:R-:W-:Y:S01]  /*1b30*/  LOP3.LUT R13, R12, 0x7fffff, RZ, 0xc0, !PT ;  /* 0x007fffff0c0d7812 */ /* 0x000fe200078ec0ff */
[CCC-:B------:R-:W-:Y:S01]  /*1b40*/  FFMA.RP R12, R3.reuse, R19.reuse, R20.reuse ;  /* 0x00000013030c7223 */ /* 0x1c0fe20000008014 */
[----:B------:R-:W-:Y:S01]  /*1b50*/  FFMA.RM R3, R3, R19, R20 ;  /* 0x0000001303037223 */ /* 0x000fe20000004014 */
        /* <DEDUP_REMOVED lines=15> */
.L_x_6114:
[----:B------:R-:W-:-:S04]  /*1c50*/  LOP3.LUT R2, R2, 0x80000000, RZ, 0xc0, !PT ;  /* 0x8000000002027812 */ /* 0x000fc800078ec0ff */
[----:B------:R-:W-:Y:S01]  /*1c60*/  LOP3.LUT R2, R2, 0x7f800000, RZ, 0xfc, !PT ;  /* 0x7f80000002027812 */ /* 0x000fe200078efcff */
[----:B------:R-:W-:Y:S06]  /*1c70*/  BRA `(.L_x_6115) ;  /* 0x0000000000047947 */ /* 0x000fec0003800000 */
.L_x_6113:
[----:B------:R-:W-:-:S07]  /*1c80*/  IMAD R2, R15, 0x800000, R2 ;  /* 0x008000000f027824 */ /* 0x000fce00078e0202 */
.L_x_6115:
[----:B------:R-:W-:Y:S05]  /*1c90*/  BSYNC.RECONVERGENT B3 ;  /* 0x0000000000037941 */ /* 0x000fea0003800200 */
.L_x_6112:
[----:B------:R-:W-:Y:S05]  /*1ca0*/  BRA `(.L_x_6116) ;  /* 0x0000000000207947 */ /* 0x000fea0003800000 */
.L_x_6111:
[----:B------:R-:W-:-:S04]  /*1cb0*/  LOP3.LUT R2, R3, 0x80000000, R2, 0x48, !PT ;  /* 0x8000000003027812 */ /* 0x000fc800078e4802 */
[----:B------:R-:W-:Y:S01]  /*1cc0*/  LOP3.LUT R2, R2, 0x7f800000, RZ, 0xfc, !PT ;  /* 0x7f80000002027812 */ /* 0x000fe200078efcff */
[----:B------:R-:W-:Y:S06]  /*1cd0*/  BRA `(.L_x_6116) ;  /* 0x0000000000147947 */ /* 0x000fec0003800000 */
.L_x_6110:
[----:B------:R-:W-:Y:S01]  /*1ce0*/  LOP3.LUT R2, R3, 0x80000000, R2, 0x48, !PT ;  /* 0x8000000003027812 */ /* 0x000fe200078e4802 */
[----:B------:R-:W-:Y:S06]  /*1cf0*/  BRA `(.L_x_6116) ;  /* 0x00000000000c7947 */ /* 0x000fec0003800000 */
.L_x_6109:
[----:B------:R-:W0:Y:S01]  /*1d00*/  MUFU.RSQ R2, -QNAN ;  /* 0xffc0000000027908 */ /* 0x000e220000001400 */
[----:B------:R-:W-:Y:S05]  /*1d10*/  BRA `(.L_x_6116) ;  /* 0x0000000000047947 */ /* 0x000fea0003800000 */
.L_x_6108:
[----:B------:R-:W-:-:S07]  /*1d20*/  FADD.FTZ R2, R2, R3 ;  /* 0x0000000302027221 */ /* 0x000fce0000010000 */
.L_x_6116:
[----:B------:R-:W-:Y:S05]  /*1d30*/  BSYNC.RECONVERGENT B2 ;  /* 0x0000000000027941 */ /* 0x000fea0003800200 */
.L_x_6106:
[----:B0-----:R-:W-:Y:S01]  /*1d40*/  MOV R13, R2 ;  /* 0x00000002000d7202 */ /* 0x001fe20000000f00 */
[----:B------:R-:W-:Y:S02]  /*1d50*/  IMAD.MOV.U32 R2, RZ, RZ, R8 ;  /* 0x000000ffff027224 */ /* 0x000fe400078e0008 */
[----:B------:R-:W-:-:S04]  /*1d60*/  IMAD.MOV.U32 R3, RZ, RZ, 0x0 ;  /* 0x00000000ff037424 */ /* 0x000fc800078e00ff */
[----:B------:R-:W-:Y:S05]  /*1d70*/  RET.REL.NODEC R2 `(_Z15SoftmaxWarpImplI22BroadcastScaleMaskLoadIffbLm4EiE11DirectStoreIffEfLi1ELi1ELi2ELi2ELb0EL9Algorithm0EEvT_T0_ll) ;  /* 0xffffffe002a07950 */ /* 0x000fea0003c3ffff */
.L_x_6117:
        /* <DEDUP_REMOVED lines=16> */
.L_x_37469:


//--------------------- .text._Z15SoftmaxWarpImplI22BroadcastScaleMaskLoadIffbLm4EiE11DirectStoreIffEfLi1ELi1ELi1ELi1ELb1EL9Algorithm0EEvT_T0_ll --------------------------
	.section	.text._Z15SoftmaxWarpImplI22BroadcastScaleMaskLoadIffbLm4EiE11DirectStoreIffEfLi1ELi1ELi1ELi1ELb1EL9Algorithm0EEvT_T0_ll,"ax",@progbits
	.align	128
        .global         _Z15SoftmaxWarpImplI22BroadcastScaleMaskLoadIffbLm4EiE11DirectStoreIffEfLi1ELi1ELi1ELi1ELb1EL9Algorithm0EEvT_T0_ll
        .type           _Z15SoftmaxWarpImplI22BroadcastScaleMaskLoadIffbLm4EiE11DirectStoreIffEfLi1ELi1ELi1ELi1ELb1EL9Algorithm0EEvT_T0_ll,@function
        .size           _Z15SoftmaxWarpImplI22BroadcastScaleMaskLoadIffbLm4EiE11DirectStoreIffEfLi1ELi1ELi1ELi1ELb1EL9Algorithm0EEvT_T0_ll,(.L_x_37471 - _Z15SoftmaxWarpImplI22BroadcastScaleMaskLoadIffbLm4EiE11DirectStoreIffEfLi1ELi1ELi1ELi1ELb1EL9Algorithm0EEvT_T0_ll)
        .other          _Z15SoftmaxWarpImplI22BroadcastScaleMaskLoadIffbLm4EiE11DirectStoreIffEfLi1ELi1ELi1ELi1ELb1EL9Algorithm0EEvT_T0_ll,@"STO_CUDA_ENTRY STV_DEFAULT"
_Z15SoftmaxWarpImplI22BroadcastScaleMaskLoadIffbLm4EiE11DirectStoreIffEfLi1ELi1ELi1ELi1ELb1EL9Algorithm0EEvT_T0_ll:
.text._Z15SoftmaxWarpImplI22BroadcastScaleMaskLoadIffbLm4EiE11DirectStoreIffEfLi1ELi1ELi1ELi1ELb1EL9Algorithm0EEvT_T0_ll:
        /* <DEDUP_REMOVED lines=29> */
.L_x_6118:
        /* <DEDUP_REMOVED lines=28> */
[----:B------:R-:W-:Y:S02]  /*0390*/  IADD3 R11, PT, PT, RZ, -R6, RZ ;  /* 0x80000006ff0b7210 */ /* 0x000fe40007ffe0ff */
        /* <DEDUP_REMOVED lines=11> */
[----:B------:R-:W-:Y:S02]  /*0450*/  @P0 IMAD.IADD R3, R3, 0x1, -R6 ;  /* 0x0000000103030824 */ /* 0x000fe400078e0a06 */
[----:B------:R-:W-:-:S03]  /*0460*/  @P0 VIADD R2, R2, 0x1 ;  /* 0x0000000102020836 */ /* 0x000fc60000000000 */
[----:B------:R-:W-:Y:S01]  /*0470*/  ISETP.GE.U32.AND P1, PT, R3, R6, PT ;  /* 0x000000060300720c */ /* 0x000fe20003f26070 */
[----:B------:R-:W-:-:S12]  /*0480*/  HFMA2 R3, -RZ, RZ, 0, 0 ;  /* 0x00000000ff037431 */ /* 0x000fd800000001ff */
[----:B------:R-:W-:Y:S01]  /*0490*/  @P1 VIADD R2, R2, 0x1 ;  /* 0x0000000102021836 */ /* 0x000fe20000000000 */
[----:B------:R-:W-:Y:S01]  /*04a0*/  @!P2 LOP3.LUT R2, RZ, R6, RZ, 0x33, !PT ;  /* 0x00000006ff02a212 */ /* 0x000fe200078e33ff */
[----:B------:R-:W-:Y:S06]  /*04b0*/  BRA `(.L_x_6121) ;  /* 0x0000000000107947 */ /* 0x000fec0003800000 */
.L_x_6120:
[----:B------:R-:W-:-:S07]  /*04c0*/  MOV R0, 0x4e0 ;  /* 0x000004e000007802 */ /* 0x000fce0000000f00 */
[----:B------:R-:W-:Y:S05]  /*04d0*/  CALL.REL.NOINC `($__internal_93_$__cuda_sm20_div_u64) ;  /* 0x0000002000187944 */ /* 0x000fea0003c00000 */
[----:B------:R-:W-:Y:S02]  /*04e0*/  IMAD.MOV.U32 R2, RZ, RZ, R4 ;  /* 0x000000ffff027224 */ /* 0x000fe400078e0004 */
[----:B------:R-:W-:-:S07]  /*04f0*/  IMAD.MOV.U32 R3, RZ, RZ, R9 ;  /* 0x000000ffff037224 */ /* 0x000fce00078e0009 */
.L_x_6121:
[----:B------:R-:W-:Y:S05]  /*0500*/  BSYNC.RECONVERGENT B0 ;  /* 0x0000000000007941 */ /* 0x000fea0003800200 */
.L_x_6119:
[----:B------:R-:W-:Y:S01]  /*0510*/  IADD3 R16, P1, PT, R2, R16, RZ ;  /* 0x0000001002107210 */ /* 0x000fe20007f3e0ff */
[----:B------:R-:W0:Y:S01]  /*0520*/  S2R R4, SR_TID.X ;  /* 0x0000000000047919 */ /* 0x000e220000002100 */
[----:B------:R-:W1:Y:S01]  /*0530*/  LDC.64 R14, c[0x0][0x358] ;  /* 0x0000d600ff0e7b82 */ /* 0x000e620000000a00 */
[----:B------:R-:W-:Y:S01]  /*0540*/  BSSY.RECONVERGENT B0, `(.L_x_6122) ;  /* 0x00000b1000007945 */ /* 0x000fe20003800200 */
[----:B------:R-:W-:Y:S01]  /*0550*/  LOP3.LUT R0, R16, 0x1, RZ, 0xc0, !PT ;  /* 0x0000000110007812 */ /* 0x000fe200078ec0ff */
[----:B------:R-:W-:Y:S01]  /*0560*/  IMAD.X R9, RZ, RZ, R3, P1 ;  /* 0x000000ffff097224 */ /* 0x000fe200008e0603 */
[----:B------:R-:W-:Y:S01]  /*0570*/  MOV R8, R12 ;  /* 0x0000000c00087202 */ /* 0x000fe20000000f00 */
[----:B------:R-:W-:Y:S01]  /*0580*/  IMAD.MOV.U32 R11, RZ, RZ, R13 ;  /* 0x000000ffff0b7224 */ /* 0x000fe200078e000d */
[----:B------:R-:W-:-:S04]  /*0590*/  ISETP.NE.U32.AND P0, PT, R0, 0x1, PT ;  /* 0x000000010000780c */ /* 0x000fc80003f05070 */
[----:B------:R-:W-:-:S13]  /*05a0*/  ISETP.NE.U32.AND.EX P0, PT, RZ, RZ, PT, P0 ;  /* 0x000000ffff00720c */ /* 0x000fda0003f05100 */
[----:B------:R-:W-:Y:S05]  /*05b0*/  @!P0 BRA `(.L_x_6123) ;  /* 0x0000000800a48947 */ /* 0x000fea0003800000 */
[----:B------:R-:W0:Y:S01]  /*05c0*/  LDCU.64 UR4, c[0x0][0x410] ;  /* 0x00008200ff0477ac */ /* 0x000e220008000a00 */
[----:B------:R-:W-:Y:S01]  /*05d0*/  BSSY.RECONVERGENT B1, `(.L_x_6124) ;  /* 0x000007e000017945 */ /* 0x000fe20003800200 */
[----:B------:R-:W-:Y:S02]  /*05e0*/  IMAD.MOV.U32 R0, RZ, RZ, -0x800000 ;  /* 0xff800000ff007424 */ /* 0x000fe400078e00ff */
[----:B------:R-:W-:Y:S01]  /*05f0*/  IMAD.MOV.U32 R11, RZ, RZ, -0x800000 ;  /* 0xff800000ff0b7424 */ /* 0x000fe200078e00ff */
[----:B0-----:R-:W-:-:S04]  /*0600*/  ISETP.GE.U32.AND P0, PT, R4, UR4, PT ;  /* 0x0000000404007c0c */ /* 0x001fc8000bf06070 */
[----:B------:R-:W-:-:S13]  /*0610*/  ISETP.GE.AND.EX P0, PT, RZ, UR5, PT, P0 ;  /* 0x00000005ff007c0c */ /* 0x000fda000bf06300 */
[----:B------:R-:W-:Y:S05]  /*0620*/  @P0 BRA `(.L_x_6125) ;  /* 0x0000000400e00947 */ /* 0x000fea0003800000 */
[----:B------:R-:W0:Y:S01]  /*0630*/  LDC R19, c[0x0][0x3b8] ;  /* 0x0000ee00ff137b82 */ /* 0x000e220000000800 */
[----:B------:R-:W2:Y:S01]  /*0640*/  LDCU UR4, c[0x0][0x3e8] ;  /* 0x00007d00ff0477ac */ /* 0x000ea20008000800 */
[----:B------:R-:W3:Y:S06]  /*0650*/  LDCU.128 UR8, c[0x0][0x380] ;  /* 0x00007000ff0877ac */ /* 0x000eec0008000c00 */
[----:B------:R-:W4:Y:S08]  /*0660*/  LDC R8, c[0x0][0x3bc] ;  /* 0x0000ef00ff087b82 */ /* 0x000f300000000800 */
[----:B------:R-:W5:Y:S01]  /*0670*/  LDC.64 R24, c[0x0][0x3a8] ;  /* 0x0000ea00ff187b82 */ /* 0x000f620000000a00 */
[----:B--2---:R-:W-:Y:S01]  /*0680*/  IMAD R0, R13, UR4, R4 ;  /* 0x000000040d007c24 */ /* 0x004fe2000f8e0204 */
[----:B------:R-:W2:Y:S01]  /*0690*/  LDCU.128 UR4, c[0x0][0x3d0] ;  /* 0x00007a00ff0477ac */ /* 0x000ea20008000c00 */
[----:B0-----:R-:W-:-:S03]  /*06a0*/  IABS R21, R19 ;  /* 0x0000001300157213 */ /* 0x001fc60000000000 */
[----:B------:R-:W-:Y:S01]  /*06b0*/  IABS R20, R0 ;  /* 0x0000000000147213 */ /* 0x000fe20000000000 */
[----:B------:R-:W0:Y:S08]  /*06c0*/  I2F.RP R11, R21 ;  /* 0x00000015000b7306 */ /* 0x000e300000209400 */
[----:B0-----:R-:W0:Y:S02]  /*06d0*/  MUFU.RCP R11, R11 ;  /* 0x0000000b000b7308 */ /* 0x001e240000001000 */
[----:B0-----:R-:W-:-:S06]  /*06e0*/  VIADD R2, R11, 0xffffffe ;  /* 0x0ffffffe0b027836 */ /* 0x001fcc0000000000 */
[----:B------:R0:W1:Y:S02]  /*06f0*/  F2I.FTZ.U32.TRUNC.NTZ R3, R2 ;  /* 0x0000000200037305 */ /* 0x000064000021f000 */
[----:B0-----:R-:W-:Y:S02]  /*0700*/  HFMA2 R2, -RZ, RZ, 0, 0 ;  /* 0x00000000ff027431 */ /* 0x001fe400000001ff */
[----:B-1----:R-:W-:-:S04]  /*0710*/  IMAD.MOV R18, RZ, RZ, -R3 ;  /* 0x000000ffff127224 */ /* 0x002fc800078e0a03 */
[----:B------:R-:W-:Y:S01]  /*0720*/  IMAD R17, R18, R21, RZ ;  /* 0x0000001512117224 */ /* 0x000fe200078e02ff */
[----:B----4-:R-:W-:-:S03]  /*0730*/  IABS R18, R8 ;  /* 0x0000000800127213 */ /* 0x010fc60000000000 */
        /* <DEDUP_REMOVED lines=13> */
[----:B0-----:R-:W-:Y:S02]  /*0810*/  VIADD R2, R17, 0xffffffe ;  /* 0x0ffffffe11027836 */ /* 0x001fe40000000000 */
[----:B------:R-:W0:Y:S02]  /*0820*/  LDC R17, c[0x0][0x3c0] ;  /* 0x0000f000ff117b82 */ /* 0x000e240000000800 */
[----:B------:R1:W4:Y:S02]  /*0830*/  F2I.FTZ.U32.TRUNC.NTZ R3, R2 ;  /* 0x0000000200037305 */ /* 0x000324000021f000 */
[----:B------:R-:W-:-:S06]  /*0840*/  @P1 IADD3 R11, PT, PT, R11, 0x1, RZ ;  /* 0x000000010b0b1810 */ /* 0x000fcc0007ffe0ff */
[----:B------:R-:W-:Y:S01]  /*0850*/  @!P3 IMAD.MOV R11, RZ, RZ, -R11 ;  /* 0x000000ffff0bb224 */ /* 0x000fe200078e0a0b */
[----:B------:R-:W-:Y:S01]  /*0860*/  @!P2 LOP3.LUT R11, RZ, R19, RZ, 0x33, !PT ;  /* 0x00000013ff0ba212 */ /* 0x000fe200078e33ff */
[----:B-1----:R-:W-:-:S04]  /*0870*/  IMAD.MOV.U32 R2, RZ, RZ, RZ ;  /* 0x000000ffff027224 */ /* 0x002fc800078e00ff */
[----:B------:R-:W-:Y:S02]  /*0880*/  IMAD.MOV R21, RZ, RZ, -R11 ;  /* 0x000000ffff157224 */ /* 0x000fe400078e0a0b */
[--C-:B----4-:R-:W-:Y:S02]  /*0890*/  IMAD.MOV R23, RZ, RZ, -R3.reuse ;  /* 0x000000ffff177224 */ /* 0x110fe400078e0a03 */
[----:B------:R-:W-:Y:S02]  /*08a0*/  IMAD R21, R19, R21, R0 ;  /* 0x0000001513157224 */ /* 0x000fe400078e0200 */
[----:B------:R-:W-:Y:S01]  /*08b0*/  IMAD R19, R23, R18, RZ ;  /* 0x0000001217137224 */ /* 0x000fe200078e02ff */
[----:B0-----:R-:W-:Y:S02]  /*08c0*/  ISETP.NE.AND P4, PT, R17, RZ, PT ;  /* 0x000000ff1100720c */ /* 0x001fe40003f85270 */
[----:B------:R-:W-:Y:S01]  /*08d0*/  IABS R20, R21 ;  /* 0x0000001500147213 */ /* 0x000fe20000000000 */
[----:B------:R-:W-:Y:S01]  /*08e0*/  IMAD.HI.U32 R2, R3, R19, R2 ;  /* 0x0000001303027227 */ /* 0x000fe200078e0002 */
[----:B------:R-:W-:-:S02]  /*08f0*/  IABS R19, R17 ;  /* 0x0000001100137213 */ /* 0x000fc40000000000 */
        /* <DEDUP_REMOVED lines=33> */
[----:B------:R-:W-:-:S03]  /*0b10*/  @!P2 VIADD R26, R26, 0x1 ;  /* 0x000000011a1aa836 */ /* 0x000fc60000000000 */
[----:B------:R-:W-:Y:S02]  /*0b20*/  ISETP.GE.U32.AND P1, PT, R22, R19, PT ;  /* 0x000000131600720c */ /* 0x000fe40003f26070 */
[----:B------:R-:W4:Y:S01]  /*0b30*/  LDC.64 R22, c[0x0][0x3a0] ;  /* 0x0000e800ff167b82 */ /* 0x000f220000000a00 */
[----:B------:R-:W-:Y:S02]  /*0b40*/  LOP3.LUT R19, R8, R17, RZ, 0x3c, !PT ;  /* 0x0000001108137212 */ /* 0x000fe400078e3cff */
[----:B-1----:R-:W-:Y:S02]  /*0b50*/  ISETP.NE.U32.AND P2, PT, R2, 0x1, PT ;  /* 0x000000010200780c */ /* 0x002fe40003f45070 */
[----:B------:R-:W-:Y:S02]  /*0b60*/  ISETP.GE.AND P3, PT, R19, RZ, PT ;  /* 0x000000ff1300720c */ /* 0x000fe40003f66270 */
[----:B------:R-:W-:-:S04]  /*0b70*/  ISETP.NE.AND.EX P2, PT, R3, RZ, PT, P2 ;  /* 0x000000ff0300720c */ /* 0x000fc80003f45320 */
[----:B------:R-:W-:Y:S01]  /*0b80*/  @P1 VIADD R26, R26, 0x1 ;  /* 0x000000011a1a1836 */ /* 0x000fe20000000000 */
[----:B------:R-:W-:Y:S02]  /*0b90*/  SEL R11, R11, RZ, P2 ;  /* 0x000000ff0b0b7207 */ /* 0x000fe40001000000 */
[----:B-----5:R-:W-:-:S03]  /*0ba0*/  ISETP.NE.U32.AND P2, PT, R24, 0x1, PT ;  /* 0x000000011800780c */ /* 0x020fc60003f45070 */
[----:B--2---:R-:W-:Y:S01]  /*0bb0*/  IMAD R11, R11, UR4, RZ ;  /* 0x000000040b0b7c24 */ /* 0x004fe2000f8e02ff */
[----:B------:R-:W-:Y:S02]  /*0bc0*/  @!P3 IADD3 R26, PT, PT, -R26, RZ, RZ ;  /* 0x000000ff1a1ab210 */ /* 0x000fe40007ffe1ff */
[----:B0-----:R-:W-:Y:S02]  /*0bd0*/  ISETP.NE.U32.AND P3, PT, R20, 0x1, PT ;  /* 0x000000011400780c */ /* 0x001fe40003f65070 */
[----:B------:R-:W-:Y:S02]  /*0be0*/  @!P4 LOP3.LUT R26, RZ, R17, RZ, 0x33, !PT ;  /* 0x00000011ff1ac212 */ /* 0x000fe400078e33ff */
[----:B----4-:R-:W-:Y:S02]  /*0bf0*/  ISETP.NE.U32.AND P1, PT, R22, 0x1, PT ;  /* 0x000000011600780c */ /* 0x010fe40003f25070 */
[----:B------:R-:W-:Y:S01]  /*0c00*/  ISETP.NE.AND.EX P3, PT, R21, RZ, PT, P3 ;  /* 0x000000ff1500720c */ /* 0x000fe20003f65330 */
[----:B------:R-:W-:Y:S01]  /*0c10*/  IMAD.MOV R2, RZ, RZ, -R26 ;  /* 0x000000ffff027224 */ /* 0x000fe200078e0a1a */
[----:B------:R-:W-:-:S02]  /*0c20*/  ISETP.NE.AND.EX P1, PT, R23, RZ, PT, P1 ;  /* 0x000000ff1700720c */ /* 0x000fc40003f25310 */
[----:B------:R-:W-:Y:S01]  /*0c30*/  SEL R18, R18, RZ, P3 ;  /* 0x000000ff12127207 */ /* 0x000fe20001800000 */
[----:B------:R-:W-:Y:S01]  /*0c40*/  IMAD R8, R17, R2, R8 ;  /* 0x0000000211087224 */ /* 0x000fe200078e0208 */
[----:B------:R-:W-:Y:S02]  /*0c50*/  ISETP.NE.AND.EX P2, PT, R25, RZ, PT, P2 ;  /* 0x000000ff1900720c */ /* 0x000fe40003f45320 */
[----:B------:R-:W-:Y:S01]  /*0c60*/  SEL R26, R26, RZ, P1 ;  /* 0x000000ff1a1a7207 */ /* 0x000fe20000800000 */
[----:B------:R-:W-:Y:S01]  /*0c70*/  IMAD R11, R18, UR5, R11 ;  /* 0x00000005120b7c24 */ /* 0x000fe2000f8e020b */
[----:B------:R-:W-:Y:S02]  /*0c80*/  SEL R8, R8, RZ, P2 ;  /* 0x000000ff08087207 */ /* 0x000fe40001000000 */
[----:B------:R-:W-:Y:S01]  /*0c90*/  SHF.R.S64 R2, RZ, 0x1e, R0 ;  /* 0x0000001eff027819 */ /* 0x000fe20000001000 */
[----:B------:R-:W-:Y:S01]  /*0ca0*/  IMAD R11, R26, UR6, R11 ;  /* 0x000000061a0b7c24 */ /* 0x000fe2000f8e020b */
[----:B------:R-:W-:-:S02]  /*0cb0*/  R2UR UR6, R14 ;  /* 0x000000000e0672ca */ /* 0x000fc400000e0000 */
[----:B------:R-:W-:Y:S01]  /*0cc0*/  R2UR UR4, R14 ;  /* 0x000000000e0472ca */ /* 0x000fe200000e0000 */
[----:B------:R-:W-:Y:S01]  /*0cd0*/  IMAD R8, R8, UR7, R11 ;  /* 0x0000000708087c24 */ /* 0x000fe2000f8e020b */
[C---:B------:R-:W-:Y:S02]  /*0ce0*/  R2UR UR7, R15.reuse ;  /* 0x000000000f0772ca */ /* 0x040fe400000e0000 */
[----:B------:R-:W-:Y:S02]  /*0cf0*/  R2UR UR5, R15 ;  /* 0x000000000f0572ca */ /* 0x000fe400000e0000 */
        /* <DEDUP_REMOVED lines=8> */
[----:B---3--:R-:W-:-:S12]  /*0d80*/  FMUL R0, R2, UR4 ;  /* 0x0000000402007c20 */ /* 0x008fd80008400000 */
[----:B------:R-:W0:Y:S02]  /*0d90*/  @!P1 LDC R0, c[0x0][0x3f0] ;  /* 0x0000fc00ff009b82 */ /* 0x000e240000000800 */
[----:B0-----:R-:W-:-:S07]  /*0da0*/  FMNMX R11, R0, -INF , !PT ;  /* 0xff800000000b7809 */ /* 0x001fce0007800000 */
.L_x_6125:
[----:B------:R-:W-:Y:S05]  /*0db0*/  BSYNC.RECONVERGENT B1 ;  /* 0x0000000000017941 */ /* 0x000fea0003800200 */
.L_x_6124:
[----:B------:R-:W-:Y:S02]  /*0dc0*/  IMAD.MOV.U32 R2, RZ, RZ, 0x3bbb989d ;  /* 0x3bbb989dff027424 */ /* 0x000fe400078e00ff */
[----:B------:R-:W-:Y:S01]  /*0dd0*/  FADD R11, -R11, R0 ;  /* 0x000000000b0b7221 */ /* 0x000fe20000000100 */
[----:B------:R-:W-:Y:S01]  /*0de0*/  IMAD.MOV.U32 R3, RZ, RZ, 0x437c0000 ;  /* 0x437c0000ff037424 */ /* 0x000fe200078e00ff */
[----:B------:R-:W-:Y:S02]  /*0df0*/  BSSY.RECONVERGENT B1, `(.L_x_6126) ;  /* 0x0000016000017945 */ /* 0x000fe40003800200 */
        /* <DEDUP_REMOVED lines=8> */
[----:B------:R-:W-:-:S04]  /*0e80*/  FADD R19, RZ, R0 ;  /* 0x00000000ff137221 */ /* 0x000fc80000000000 */
        /* <DEDUP_REMOVED lines=10> */
[----:B-1----:R-:W-:Y:S05]  /*0f30*/  CALL.REL.NOINC `($__internal_94_$__cuda_sm3x_div_rn_noftz_f32_slowpath) ;  /* 0x0000001800907944 */ /* 0x002fea0003c00000 */
[----:B------:R-:W-:-:S07]  /*0f40*/  IMAD.MOV.U32 R17, RZ, RZ, R0 ;  /* 0x000000ffff117224 */ /* 0x000fce00078e0000 */
.L_x_6127:
[----:B------:R-:W-:Y:S05]  /*0f50*/  BSYNC.RECONVERGENT B1 ;  /* 0x0000000000017941 */ /* 0x000fea0003800200 */
.L_x_6126:
[----:B------:R-:W-:Y:S02]  /*0f60*/  IMAD.MOV.U32 R11, RZ, RZ, R5 ;  /* 0x000000ffff0b7224 */ /* 0x000fe400078e0005 */
[----:B------:R-:W-:Y:S01]  /*0f70*/  IMAD.MOV.U32 R8, RZ, RZ, R10 ;  /* 0x000000ffff087224 */ /* 0x000fe200078e000a */
[----:B------:R-:W-:Y:S06]  /*0f80*/  @P0 BRA `(.L_x_6123) ;  /* 0x0000000000300947 */ /* 0x000fec0003800000 */
[----:B------:R-:W0:Y:S01]  /*0f90*/  LDCU.64 UR4, c[0x0][0x400] ;  /* 0x00008000ff0477ac */ /* 0x000e220008000a00 */
[----:B------:R-:W-:Y:S01]  /*0fa0*/  IMAD.MOV.U32 R5, RZ, RZ, RZ ;  /* 0x000000ffff057224 */ /* 0x000fe200078e00ff */
[----:B------:R-:W2:Y:S01]  /*0fb0*/  LDCU.64 UR6, c[0x0][0x3f8] ;  /* 0x00007f00ff0677ac */ /* 0x000ea20008000a00 */
[----:B0-----:R-:W-:Y:S02]  /*0fc0*/  IMAD R0, R12, UR4, RZ ;  /* 0x000000040c007c24 */ /* 0x001fe4000f8e02ff */
[----:B------:R-:W-:Y:S01]  /*0fd0*/  IMAD.WIDE.U32 R2, R13, UR4, R4 ;  /* 0x000000040d027c25 */ /* 0x000fe2000f8e0004 */
[----:B-1----:R-:W-:-:S03]  /*0fe0*/  R2UR UR4, R14 ;  /* 0x000000000e0472ca */ /* 0x002fc600000e0000 */
[----:B------:R-:W-:Y:S01]  /*0ff0*/  IMAD R13, R13, UR5, R0 ;  /* 0x000000050d0d7c24 */ /* 0x000fe2000f8e0200 */
[----:B------:R-:W-:Y:S02]  /*1000*/  R2UR UR5, R15 ;  /* 0x000000000f0572ca */ /* 0x000fe400000e0000 */
[----:B--2---:R-:W-:Y:S02]  /*1010*/  LEA R12, P0, R2, UR6, 0x2 ;  /* 0x00000006020c7c11 */ /* 0x004fe4000f8010ff */
[----:B------:R-:W-:-:S04]  /*1020*/  IADD3 R3, PT, PT, R3, R13, RZ ;  /* 0x0000000d03037210 */ /* 0x000fc80007ffe0ff */
[----:B------:R-:W-:-:S05]  /*1030*/  LEA.HI.X R13, R2, UR7, R3, 0x2, P0 ;  /* 0x00000007020d7c11 */ /* 0x000fca00080f1403 */
[----:B------:R2:W-:Y:S02]  /*1040*/  STG.E desc[UR4][R12.64], R17 ;  /* 0x000000110c007986 */ /* 0x0005e4000c101904 */
.L_x_6123:
[----:B------:R-:W-:Y:S05]  /*1050*/  BSYNC.RECONVERGENT B0 ;  /* 0x0000000000007941 */ /* 0x000fea0003800200 */
.L_x_6122:
[----:B------:R-:W-:Y:S01]  /*1060*/  ISETP.NE.U32.AND P0, PT, R16, RZ, PT ;  /* 0x000000ff1000720c */ /* 0x000fe20003f05070 */
[----:B--2---:R-:W2:Y:S03]  /*1070*/  LDC R13, c[0x0][0x3b8] ;  /* 0x0000ee00ff0d7b82 */ /* 0x004ea60000000800 */
[----:B------:R-:W-:-:S05]  /*1080*/  ISETP.NE.AND.EX P0, PT, R9, RZ, PT, P0 ;  /* 0x000000ff0900720c */ /* 0x000fca0003f05300 */
[----:B------:R-:W3:Y:S08]  /*1090*/  LDC R12, c[0x0][0x3bc] ;  /* 0x0000ef00ff0c7b82 */ /* 0x000ef00000000800 */
[----:B------:R-:W4:Y:S08]  /*10a0*/  LDC R10, c[0x0][0x3c0] ;  /* 0x0000f000ff0a7b82 */ /* 0x000f300000000800 */
[----:B------:R-:W0:Y:S08]  /*10b0*/  LDC.64 R18, c[0x0][0x3a0] ;  /* 0x0000e800ff127b82 */ /* 0x000e300000000a00 */
[----:B------:R-:W0:Y:S01]  /*10c0*/  LDC.64 R16, c[0x0][0x3a8] ;  /* 0x0000ea00ff107b82 */ /* 0x000e220000000a00 */
[----:B------:R-:W-:Y:S05]  /*10d0*/  @!P0 EXIT ;  /* 0x000000000000894d */ /* 0x000fea0003800000 */
[----:B------:R-:W-:Y:S01]  /*10e0*/  BSSY.RECONVERGENT B0, `(.L_x_6128) ;  /* 0x0000144000007945 */ /* 0x000fe20003800200 */
.L_x_6141:
[----:B0-----:R-:W-:Y:S01]  /*10f0*/  ISETP.GE.U32.AND P0, PT, R4, UR44, PT ;  /* 0x0000002c04007c0c */ /* 0x001fe2000bf06070 */
[----:B------:R-:W-:Y:S01]  /*1100*/  BSSY.RECONVERGENT B1, `(.L_x_6129) ;  /* 0x0000075000017945 */ /* 0x000fe20003800200 */
[----:B------:R-:W-:Y:S02]  /*1110*/  IMAD.MOV.U32 R0, RZ, RZ, -0x800000 ;  /* 0xff800000ff007424 */ /* 0x000fe400078e00ff */
[----:B------:R-:W-:Y:S01]  /*1120*/  ISETP.GE.AND.EX P0, PT, RZ, UR45, PT, P0 ;  /* 0x0000002dff007c0c */ /* 0x000fe2000bf06300 */
[----:B------:R-:W-:-:S12]  /*1130*/  IMAD.MOV.U32 R9, RZ, RZ, -0x800000 ;  /* 0xff800000ff097424 */ /* 0x000fd800078e00ff */
[----:B------:R-:W-:Y:S05]  /*1140*/  @P0 BRA `(.L_x_6130) ;  /* 0x0000000400c00947 */ /* 0x000fea0003800000 */
[----:B--2---:R-:W-:Y:S01]  /*1150*/  IABS R23, R13 ;  /* 0x0000000d00177213 */ /* 0x004fe20000000000 */
        /* <DEDUP_REMOVED lines=32> */
[----:B------:R-:W-:Y:S01]  /*1360*/  @!P3 IMAD.MOV R9, RZ, RZ, -R9 ;  /* 0x000000ffff09b224 */ /* 0x000fe200078e0a09 */
[----:B------:R-:W-:Y:S01]  /*1370*/  @!P2 LOP3.LUT R9, RZ, R13, RZ, 0x33, !PT ;  /* 0x0000000dff09a212 */ /* 0x000fe200078e33ff */
[----:B0-----:R-:W-:-:S03]  /*1380*/  IMAD.MOV.U32 R2, RZ, RZ, RZ ;  /* 0x000000ffff027224 */ /* 0x001fc600078e00ff */
[----:B------:R-:W-:Y:S01]  /*1390*/  IADD3 R23, PT, PT, -R9, RZ, RZ ;  /* 0x000000ff09177210 */ /* 0x000fe20007ffe1ff */
[----:B-1----:R-:W-:-:S04]  /*13a0*/  IMAD.MOV R20, RZ, RZ, -R3 ;  /* 0x000000ffff147224 */ /* 0x002fc800078e0a03 */
[----:B------:R-:W-:Y:S02]  /*13b0*/  IMAD R23, R13, R23, R0 ;  /* 0x000000170d177224 */ /* 0x000fe400078e0200 */
[----:B------:R-:W-:Y:S01]  /*13c0*/  IMAD R25, R20, R21, RZ ;  /* 0x0000001514197224 */ /* 0x000fe200078e02ff */
[----:B----4-:R-:W-:Y:S02]  /*13d0*/  IABS R20, R10 ;  /* 0x0000000a00147213 */ /* 0x010fe40000000000 */
[----:B------:R-:W-:Y:S01]  /*13e0*/  IABS R22, R23 ;  /* 0x0000001700167213 */ /* 0x000fe20000000000 */
[----:B------:R-:W-:Y:S01]  /*13f0*/  IMAD.HI.U32 R25, R3, R25, R2 ;  /* 0x0000001903197227 */ /* 0x000fe200078e0002 */
[----:B------:R-:W0:Y:S05]  /*1400*/  I2F.RP R24, R20 ;  /* 0x0000001400187306 */ /* 0x000e2a0000209400 */
[----:B------:R-:W-:-:S04]  /*1410*/  IMAD.HI.U32 R2, R25, R22, RZ ;  /* 0x0000001619027227 */ /* 0x000fc800078e00ff */
[----:B------:R-:W-:-:S04]  /*1420*/  IMAD.MOV R3, RZ, RZ, -R2 ;  /* 0x000000ffff037224 */ /* 0x000fc800078e0a02 */
[----:B------:R-:W-:Y:S01]  /*1430*/  IMAD R22, R21, R3, R22 ;  /* 0x0000000315167224 */ /* 0x000fe200078e0216 */
        /* <DEDUP_REMOVED lines=28> */
[----:B0-----:R-:W-:Y:S01]  /*1600*/  ISETP.NE.U32.AND P1, PT, R2, 0x1, PT ;  /* 0x000000010200780c */ /* 0x001fe20003f25070 */
[----:B------:R-:W-:Y:S01]  /*1610*/  @!P3 VIADD R22, R22, 0x1 ;  /* 0x000000011616b836 */ /* 0x000fe20000000000 */
[----:B------:R-:W-:Y:S02]  /*1620*/  LOP3.LUT R2, R23, R10, RZ, 0x3c, !PT ;  /* 0x0000000a17027212 */ /* 0x000fe400078e3cff */
[----:B------:R-:W-:Y:S02]  /*1630*/  ISETP.GE.U32.AND P2, PT, R27, R20, PT ;  /* 0x000000141b00720c */ /* 0x000fe40003f46070 */
[----:B------:R-:W-:Y:S02]  /*1640*/  ISETP.GE.AND P4, PT, R2, RZ, PT ;  /* 0x000000ff0200720c */ /* 0x000fe40003f86270 */
[----:B------:R-:W-:Y:S02]  /*1650*/  ISETP.NE.AND P3, PT, R10, RZ, PT ;  /* 0x000000ff0a00720c */ /* 0x000fe40003f65270 */
[----:B------:R-:W-:-:S04]  /*1660*/  ISETP.NE.AND.EX P1, PT, R3, RZ, PT, P1 ;  /* 0x000000ff0300720c */ /* 0x000fc80003f25310 */
[----:B------:R-:W-:Y:S02]  /*1670*/  SEL R9, R9, RZ, P1 ;  /* 0x000000ff09097207 */ /* 0x000fe40000800000 */
[----:B------:R-:W-:Y:S02]  /*1680*/  ISETP.NE.U32.AND P1, PT, R16, 0x1, PT ;  /* 0x000000011000780c */ /* 0x000fe40003f25070 */
[----:B------:R-:W-:Y:S01]  /*1690*/  @P2 IADD3 R22, PT, PT, R22, 0x1, RZ ;  /* 0x0000000116162810 */ /* 0x000fe20007ffe0ff */
[----:B------:R-:W-:Y:S01]  /*16a0*/  IMAD R2, R9, UR36, RZ ;  /* 0x0000002409027c24 */ /* 0x000fe2000f8e02ff */
[----:B-1----:R-:W-:Y:S02]  /*16b0*/  ISETP.NE.U32.AND P2, PT, R24, 0x1, PT ;  /* 0x000000011800780c */ /* 0x002fe40003f45070 */
[----:B------:R-:W-:Y:S01]  /*16c0*/  ISETP.NE.AND.EX P1, PT, R17, RZ, PT, P1 ;  /* 0x000000ff1100720c */ /* 0x000fe20003f25310 */
[----:B------:R-:W-:Y:S01]  /*16d0*/  @!P4 IMAD.MOV R22, RZ, RZ, -R22 ;  /* 0x000000ffff16c224 */ /* 0x000fe200078e0a16 */
[----:B------:R-:W-:-:S02]  /*16e0*/  @!P3 LOP3.LUT R22, RZ, R10, RZ, 0x33, !PT ;  /* 0x0000000aff16b212 */ /* 0x000fc400078e33ff */
[----:B------:R-:W-:Y:S02]  /*16f0*/  ISETP.NE.AND.EX P3, PT, R25, RZ, PT, P2 ;  /* 0x000000ff1900720c */ /* 0x000fe40003f65320 */
[----:B------:R-:W-:Y:S01]  /*1700*/  ISETP.NE.U32.AND P2, PT, R18, 0x1, PT ;  /* 0x000000011200780c */ /* 0x000fe20003f45070 */
[----:B------:R-:W-:Y:S01]  /*1710*/  IMAD.MOV R3, RZ, RZ, -R22 ;  /* 0x000000ffff037224 */ /* 0x000fe200078e0a16 */
[----:B------:R-:W-:Y:S02]  /*1720*/  SEL R21, R21, RZ, P3 ;  /* 0x000000ff15157207 */ /* 0x000fe40001800000 */
[----:B------:R-:W-:Y:S01]  /*1730*/  ISETP.NE.AND.EX P2, PT, R19, RZ, PT, P2 ;  /* 0x000000ff1300720c */ /* 0x000fe20003f45320 */
[----:B------:R-:W-:Y:S02]  /*1740*/  IMAD R23, R10, R3, R23 ;  /* 0x000000030a177224 */ /* 0x000fe400078e0217 */
        /* <DEDUP_REMOVED lines=16> */
.L_x_6130:
[----:B------:R-:W-:Y:S05]  /*1850*/  BSYNC.RECONVERGENT B1 ;  /* 0x0000000000017941 */ /* 0x000fea0003800200 */
.L_x_6129:
[----:B------:R-:W-:Y:S02]  /*1860*/  IMAD.MOV.U32 R2, RZ, RZ, 0x3bbb989d ;  /* 0x3bbb989dff027424 */ /* 0x000fe400078e00ff */
[----:B------:R-:W-:Y:S01]  /*1870*/  FADD R9, -R9, R0 ;  /* 0x0000000009097221 */ /* 0x000fe20000000100 */
[----:B------:R-:W-:Y:S01]  /*1880*/  IMAD.MOV.U32 R3, RZ, RZ, 0x437c0000 ;  /* 0x437c0000ff037424 */ /* 0x000fe200078e00ff */
[----:B------:R-:W-:Y:S02]  /*1890*/  BSSY.RECONVERGENT B1, `(.L_x_6131) ;  /* 0x0000016000017945 */ /* 0x000fe40003800200 */
[----:B------:R-:W-:-:S04]  /*18a0*/  FFMA.SAT R0, R9, R2, 0.5 ;  /* 0x3f00000009007423 */ /* 0x000fc80000002002 */
[----:B------:R-:W-:-:S04]  /*18b0*/  FFMA.RM R0, R0, R3, 12582913 ;  /* 0x4b40000100007423 */ /* 0x000fc80000004003 */
[C---:B------:R-:W-:Y:S01]  /*18c0*/  FADD R2, R0.reuse, -12583039 ;  /* 0xcb40007f00027421 */ /* 0x040fe20000000000 */
[----:B------:R-:W-:-:S03]  /*18d0*/  SHF.L.U32 R0, R0, 0x17, RZ ;  /* 0x0000001700007819 */ /* 0x000fc600000006ff */
[----:B------:R-:W-:-:S04]  /*18e0*/  FFMA R2, R9, 1.4426950216293334961, -R2 ;  /* 0x3fb8aa3b09027823 */ /* 0x000fc80000000802 */
[----:B------:R-:W-:-:S04]  /*18f0*/  FFMA R2, R9, 1.925963033500011079e-08, R2 ;  /* 0x32a5706009027823 */ /* 0x000fc80000000002 */
[----:B------:R-:W0:Y:S02]  /*1900*/  MUFU.EX2 R3, R2 ;  /* 0x0000000200037308 */ /* 0x000e240000000800 */
[----:B0-----:R-:W-:-:S04]  /*1910*/  FMUL R0, R0, R3 ;  /* 0x0000000300007220 */ /* 0x001fc80000400000 */
[----:B------:R-:W-:-:S04]  /*1920*/  FADD R21, RZ, R0 ;  /* 0x00000000ff157221 */ /* 0x000fc80000000000 */
        /* <DEDUP_REMOVED lines=8> */
[----:B------:R-:W-:Y:S01]  /*19b0*/  IMAD.MOV.U32 R3, RZ, RZ, R21 ;  /* 0x000000ffff037224 */ /* 0x000fe200078e0015 */
[----:B------:R-:W-:-:S07]  /*19c0*/  MOV R2, 0x19e0 ;  /* 0x000019e000027802 */ /* 0x000fce0000000f00 */
[----:B-1234-:R-:W-:Y:S05]  /*19d0*/  CALL.REL.NOINC `($__internal_94_$__cuda_sm3x_div_rn_noftz_f32_slowpath) ;  /* 0x0000000c00e87944 */ /* 0x01efea0003c00000 */
[----:B------:R-:W-:-:S07]  /*19e0*/  IMAD.MOV.U32 R23, RZ, RZ, R0 ;  /* 0x000000ffff177224 */ /* 0x000fce00078e0000 */
.L_x_6132:
[----:B------:R-:W-:Y:S05]  /*19f0*/  BSYNC.RECONVERGENT B1 ;  /* 0x0000000000017941 */ /* 0x000fea0003800200 */
.L_x_6131:
[----:B------:R-:W-:Y:S01]  /*1a00*/  BSSY.RECONVERGENT B1, `(.L_x_6133) ;  /* 0x000000f000017945 */ /* 0x000fe20003800200 */
[----:B------:R-:W-:Y:S01]  /*1a10*/  IADD3 R9, P3, PT, R6, R11, RZ ;  /* 0x0000000b06097210 */ /* 0x000fe20007f7e0ff */
[----:B------:R-:W-:Y:S02]  /*1a20*/  IMAD.MOV.U32 R0, RZ, RZ, -0x800000 ;  /* 0xff800000ff007424 */ /* 0x000fe400078e00ff */
[----:B------:R-:W-:Y:S10]  /*1a30*/  @P0 BRA `(.L_x_6134) ;  /* 0x00000000002c0947 */ /* 0x000ff40003800000 */
[----:B------:R-:W-:Y:S01]  /*1a40*/  MOV R3, RZ ;  /* 0x000000ff00037202 */ /* 0x000fe20000000f00 */
[----:B------:R-:W-:Y:S01]  /*1a50*/  IMAD.MOV.U32 R2, RZ, RZ, R4 ;  /* 0x000000ffff027224 */ /* 0x000fe200078e0004 */
[----:B-1----:R-:W-:Y:S01]  /*1a60*/  R2UR UR4, R14 ;  /* 0x000000000e0472ca */ /* 0x002fe200000e0000 */
[----:B------:R-:W-:Y:S01]  /*1a70*/  IMAD R20, R8, UR46, RZ ;  /* 0x0000002e08147c24 */ /* 0x000fe2000f8e02ff */
[----:B------:R-:W-:Y:S01]  /*1a80*/  R2UR UR5, R15 ;  /* 0x000000000f0572ca */ /* 0x000fe200000e0000 */
[----:B------:R-:W-:-:S04]  /*1a90*/  IMAD.WIDE.U32 R2, R11, UR46, R2 ;  /* 0x0000002e0b027c25 */ /* 0x000fc8000f8e0002 */
[----:B------:R-:W-:Y:S01]  /*1aa0*/  IMAD R11, R11, UR47, R20 ;  /* 0x0000002f0b0b7c24 */ /* 0x000fe2000f8e0214 */
[----:B------:R-:W-:-:S03]  /*1ab0*/  LEA R20, P1, R2, UR48, 0x2 ;  /* 0x0000003002147c11 */ /* 0x000fc6000f8210ff */
[----:B------:R-:W-:-:S05]  /*1ac0*/  IMAD.IADD R3, R3, 0x1, R11 ;  /* 0x0000000103037824 */ /* 0x000fca00078e020b */
[----:B------:R-:W-:-:S05]  /*1ad0*/  LEA.HI.X R21, R2, UR49, R3, 0x2, P1 ;  /* 0x0000003102157c11 */ /* 0x000fca00088f1403 */
[----:B------:R0:W-:Y:S02]  /*1ae0*/  STG.E desc[UR4][R20.64], R23 ;  /* 0x0000001714007986 */ /* 0x0001e4000c101904 */
.L_x_6134:
[----:B------:R-:W-:Y:S05]  /*1af0*/  BSYNC.RECONVERGENT B1 ;  /* 0x0000000000017941 */ /* 0x000fea0003800200 */
.L_x_6133:
[----:B------:R-:W-:Y:S01]  /*1b00*/  BSSY.RECONVERGENT B1, `(.L_x_6135) ;  /* 0x0000073000017945 */ /* 0x000fe20003800200 */
[----:B------:R-:W-:-:S03]  /*1b10*/  IMAD.MOV.U32 R11, RZ, RZ, -0x800000 ;  /* 0xff800000ff0b7424 */ /* 0x000fc600078e00ff */
[----:B------:R-:W-:Y:S05]  /*1b20*/  @P0 BRA `(.L_x_6136) ;  /* 0x0000000400c00947 */ /* 0x000fea0003800000 */
[----:B0-2---:R-:W-:Y:S01]  /*1b30*/  IABS R23, R13 ;  /* 0x0000000d00177213 */ /* 0x005fe20000000000 */
        /* <DEDUP_REMOVED lines=111> */
.L_x_6136:
[----:B------:R-:W-:Y:S05]  /*2230*/  BSYNC.RECONVERGENT B1 ;  /* 0x0000000000017941 */ /* 0x000fea0003800200 */
.L_x_6135:
[----:B------:R-:W-:Y:S02]  /*2240*/  IMAD.MOV.U32 R2, RZ, RZ, 0x3bbb989d ;  /* 0x3bbb989dff027424 */ /* 0x000fe400078e00ff */
[----:B------:R-:W-:Y:S01]  /*2250*/  FADD R11, -R11, R0 ;  /* 0x000000000b0b7221 */ /* 0x000fe20000000100 */
[----:B------:R-:W-:Y:S01]  /*2260*/  IMAD.MOV.U32 R3, RZ, RZ, 0x437c0000 ;  /* 0x437c0000ff037424 */ /* 0x000fe200078e00ff */
[----:B------:R-:W-:Y:S01]  /*2270*/  BSSY.RECONVERGENT B1, `(.L_x_6137) ;  /* 0x0000017000017945 */ /* 0x000fe20003800200 */
[----:B------:R-:W-:Y:S02]  /*2280*/  IMAD.X R8, R7, 0x1, R8, P3 ;  /* 0x0000000107087824 */ /* 0x000fe400018e0608 */
[----:B------:R-:W-:-:S04]  /*2290*/  FFMA.SAT R0, R11, R2, 0.5 ;  /* 0x3f0000000b007423 */ /* 0x000fc80000002002 */
[----:B------:R-:W-:-:S04]  /*22a0*/  FFMA.RM R0, R0, R3, 12582913 ;  /* 0x4b40000100007423 */ /* 0x000fc80000004003 */
[C---:B------:R-:W-:Y:S01]  /*22b0*/  FADD R2, R0.reuse, -12583039 ;  /* 0xcb40007f00027421 */ /* 0x040fe20000000000 */
[----:B------:R-:W-:-:S03]  /*22c0*/  SHF.L.U32 R0, R0, 0x17, RZ ;  /* 0x0000001700007819 */ /* 0x000fc600000006ff */
[----:B------:R-:W-:-:S04]  /*22d0*/  FFMA R2, R11, 1.4426950216293334961, -R2 ;  /* 0x3fb8aa3b0b027823 */ /* 0x000fc80000000802 */
[----:B------:R-:W-:-:S04]  /*22e0*/  FFMA R2, R11, 1.925963033500011079e-08, R2 ;  /* 0x32a570600b027823 */ /* 0x000fc80000000002 */
[----:B------:R-:W5:Y:S02]  /*22f0*/  MUFU.EX2 R3, R2 ;  /* 0x0000000200037308 */ /* 0x000f640000000800 */
[----:B-----5:R-:W-:-:S04]  /*2300*/  FMUL R0, R0, R3 ;  /* 0x0000000300007220 */ /* 0x020fc80000400000 */
[----:B0-----:R-:W-:-:S04]  /*2310*/  FADD R21, RZ, R0 ;  /* 0x00000000ff157221 */ /* 0x001fc80000000000 */
        /* <DEDUP_REMOVED lines=12> */
.L_x_6138:
[----:B------:R-:W-:Y:S05]  /*23e0*/  BSYNC.RECONVERGENT B1 ;  /* 0x0000000000017941 */ /* 0x000fea0003800200 */
.L_x_6137:
[----:B------:R-:W-:Y:S04]  /*23f0*/  BSSY.RECONVERGENT B1, `(.L_x_6139) ;  /* 0x000000d000017945 */ /* 0x000fe80003800200 */
[----:B------:R-:W-:Y:S05]  /*2400*/  @P0 BRA `(.L_x_6140) ;  /* 0x00000000002c0947 */ /* 0x000fea0003800000 */
[----:B------:R-:W-:Y:S01]  /*2410*/  MOV R3, RZ ;  /* 0x000000ff00037202 */ /* 0x000fe20000000f00 */
[----:B------:R-:W-:Y:S01]  /*2420*/  IMAD R0, R8, UR46, RZ ;  /* 0x0000002e08007c24 */ /* 0x000fe2000f8e02ff */
[----:B-1----:R-:W-:Y:S01]  /*2430*/  R2UR UR4, R14 ;  /* 0x000000000e0472ca */ /* 0x002fe200000e0000 */
        /* <DEDUP_REMOVED lines=8> */
.L_x_6140:
[----:B------:R-:W-:Y:S05]  /*24c0*/  BSYNC.RECONVERGENT B1 ;  /* 0x0000000000017941 */ /* 0x000fea0003800200 */
.L_x_6139:
[----:B0-----:R-:W-:-:S05]  /*24d0*/  IADD3 R11, P0, PT, R6, R9, RZ ;  /* 0x00000009060b7210 */ /* 0x001fca0007f1e0ff */
[----:B------:R-:W-:Y:S01]  /*24e0*/  IMAD.X R8, R7, 0x1, R8, P0 ;  /* 0x0000000107087824 */ /* 0x000fe200000e0608 */
[----:B------:R-:W-:-:S04]  /*24f0*/  ISETP.GE.U32.AND P0, PT, R11, UR50, PT ;  /* 0x000000320b007c0c */ /* 0x000fc8000bf06070 */
[----:B------:R-:W-:-:S13]  /*2500*/  ISETP.GE.AND.EX P0, PT, R8, UR51, PT, P0 ;  /* 0x0000003308007c0c */ /* 0x000fda000bf06300 */
[----:B------:R-:W-:Y:S05]  /*2510*/  @!P0 BRA `(.L_x_6141) ;  /* 0xffffffe800f48947 */ /* 0x000fea000383ffff */
[----:B------:R-:W-:Y:S05]  /*2520*/  BSYNC.RECONVERGENT B0 ;  /* 0x0000000000007941 */ /* 0x000fea0003800200 */
.L_x_6128:
[----:B------:R-:W-:Y:S05]  /*2530*/  EXIT ;  /* 0x000000000000794d */ /* 0x000fea0003800000 */
        .weak           $__internal_93_$__cuda_sm20_div_u64
        .type           $__internal_93_$__cuda_sm20_div_u64,@function
        .size           $__internal_93_$__cuda_sm20_div_u64,($__internal_94_$__cuda_sm3x_div_rn_noftz_f32_slowpath - $__internal_93_$__cuda_sm20_div_u64)
$__internal_93_$__cuda_sm20_div_u64:
[----:B------:R-:W0:Y:S08]  /*2540*/  I2F.U64.RP R4, R6 ;  /* 0x0000000600047312 */ /* 0x000e300000309000 */
[----:B0-----:R-:W0:Y:S02]  /*2550*/  MUFU.RCP R4, R4 ;  /* 0x0000000400047308 */ /* 0x001e240000001000 */
[----:B0-----:R-:W-:-:S06]  /*2560*/  VIADD R8, R4, 0x1ffffffe ;  /* 0x1ffffffe04087836 */ /* 0x001fcc0000000000 */
[----:B------:R-:W0:Y:S02]  /*2570*/  F2I.U64.TRUNC R8, R8 ;  /* 0x0000000800087311 */ /* 0x000e24000020d800 */
[----:B0-----:R-:W-:-:S04]  /*2580*/  IMAD.WIDE.U32 R14, R8, R6, RZ ;  /* 0x00000006080e7225 */ /* 0x001fc800078e00ff */
[C---:B------:R-:W-:Y:S01]  /*2590*/  IMAD R11, R8.reuse, R7, R15 ;  /* 0x00000007080b7224 */ /* 0x040fe200078e020f */
[----:B------:R-:W-:Y:S02]  /*25a0*/  IADD3 R17, P0, PT, RZ, -R14, RZ ;  /* 0x8000000eff117210 */ /* 0x000fe40007f1e0ff */
[----:B------:R-:W-:Y:S01]  /*25b0*/  MOV R15, R8 ;  /* 0x00000008000f7202 */ /* 0x000fe20000000f00 */
[----:B------:R-:W-:Y:S02]  /*25c0*/  IMAD R11, R9, R6, R11 ;  /* 0x00000006090b7224 */ /* 0x000fe400078e020b */
[----:B------:R-:W-:-:S04]  /*25d0*/  IMAD.HI.U32 R14, R8, R17, RZ ;  /* 0x00000011080e7227 */ /* 0x000fc800078e00ff */
[----:B------:R-:W-:-:S04]  /*25e0*/  IMAD.X R11, RZ, RZ, ~R11, P0 ;  /* 0x000000ffff0b7224 */ /* 0x000fc800000e0e0b */
        /* <DEDUP_REMOVED lines=21> */
[----:B------:R-:W-:Y:S02]  /*2740*/  IMAD.MOV.U32 R9, RZ, RZ, RZ ;  /* 0x000000ffff097224 */ /* 0x000fe400078e00ff */
[----:B------:R-:W-:-:S04]  /*2750*/  IMAD.WIDE.U32 R8, R15, R2, R8 ;  /* 0x000000020f087225 */ /* 0x000fc800078e0008 */
[C---:B------:R-:W-:Y:S02]  /*2760*/  IMAD R15, R11.reuse, R2, RZ ;  /* 0x000000020b0f7224 */ /* 0x040fe400078e02ff */
[----:B------:R-:W-:-:S04]  /*2770*/  IMAD.HI.U32 R8, P0, R11, R3, R8 ;  /* 0x000000030b087227 */ /* 0x000fc80007800008 */
[----:B------:R-:W-:Y:S01]  /*2780*/  IMAD.HI.U32 R4, R11, R2, RZ ;  /* 0x000000020b047227 */ /* 0x000fe200078e00ff */
[----:B------:R-:W-:-:S04]  /*2790*/  IADD3 R11, P1, PT, R15, R8, RZ ;  /* 0x000000080f0b7210 */ /* 0x000fc80007f3e0ff */
[----:B------:R-:W-:Y:S01]  /*27a0*/  IADD3.X R4, PT, PT, R4, RZ, RZ, P0, !PT ;  /* 0x000000ff04047210 */ /* 0x000fe200007fe4ff */
[----:B------:R-:W-:-:S04]  /*27b0*/  IMAD.WIDE.U32 R8, R11, R6, RZ ;  /* 0x000000060b087225 */ /* 0x000fc800078e00ff */
[----:B------:R-:W-:Y:S02]  /*27c0*/  IMAD.X R15, RZ, RZ, R4, P1 ;  /* 0x000000ffff0f7224 */ /* 0x000fe400008e0604 */
[----:B------:R-:W-:Y:S01]  /*27d0*/  IMAD R4, R11, R7, R9 ;  /* 0x000000070b047224 */ /* 0x000fe200078e0209 */
[----:B------:R-:W-:-:S03]  /*27e0*/  IADD3 R9, P1, PT, -R8, R3, RZ ;  /* 0x0000000308097210 */ /* 0x000fc60007f3e1ff */
[-C--:B------:R-:W-:Y:S01]  /*27f0*/  IMAD R3, R15, R6.reuse, R4 ;  /* 0x000000060f037224 */ /* 0x080fe200078e0204 */
[----:B------:R-:W-:-:S03]  /*2800*/  ISETP.GE.U32.AND P0, PT, R9, R6, PT ;  /* 0x000000060900720c */ /* 0x000fc60003f06070 */
[----:B------:R-:W-:Y:S01]  /*2810*/  IMAD.X R14, R2, 0x1, ~R3, P1 ;  /* 0x00000001020e7824 */ /* 0x000fe200008e0e03 */
[----:B------:R-:W-:Y:S02]  /*2820*/  IADD3 R3, P1, PT, -R6, R9, RZ ;  /* 0x0000000906037210 */ /* 0x000fe40007f3e1ff */
[----:B------:R-:W-:Y:S02]  /*2830*/  IADD3 R2, P2, PT, R11, 0x1, RZ ;  /* 0x000000010b027810 */ /* 0x000fe40007f5e0ff */
[C---:B------:R-:W-:Y:S01]  /*2840*/  ISETP.GE.U32.AND.EX P0, PT, R14.reuse, R7, PT, P0 ;  /* 0x000000070e00720c */ /* 0x040fe20003f06100 */
[----:B------:R-:W-:Y:S01]  /*2850*/  IMAD.X R8, R14, 0x1, ~R7, P1 ;  /* 0x000000010e087824 */ /* 0x000fe200008e0e07 */
[----:B------:R-:W-:Y:S01]  /*2860*/  ISETP.NE.U32.AND P1, PT, R6, RZ, PT ;  /* 0x000000ff0600720c */ /* 0x000fe20003f25070 */
[----:B------:R-:W-:Y:S01]  /*2870*/  IMAD.X R4, RZ, RZ, R15, P2 ;  /* 0x000000ffff047224 */ /* 0x000fe200010e060f */
[----:B------:R-:W-:Y:S02]  /*2880*/  SEL R3, R3, R9, P0 ;  /* 0x0000000903037207 */ /* 0x000fe40000000000 */
[----:B------:R-:W-:-:S02]  /*2890*/  SEL R11, R2, R11, P0 ;  /* 0x0000000b020b7207 */ /* 0x000fc40000000000 */
[----:B------:R-:W-:Y:S02]  /*28a0*/  SEL R8, R8, R14, P0 ;  /* 0x0000000e08087207 */ /* 0x000fe40000000000 */
[----:B------:R-:W-:Y:S02]  /*28b0*/  SEL R2, R4, R15, P0 ;  /* 0x0000000f04027207 */ /* 0x000fe40000000000 */
[----:B------:R-:W-:Y:S01]  /*28c0*/  ISETP.GE.U32.AND P0, PT, R3, R6, PT ;  /* 0x000000060300720c */ /* 0x000fe20003f06070 */
[----:B------:R-:W-:Y:S01]  /*28d0*/  IMAD.MOV.U32 R3, RZ, RZ, 0x0 ;  /* 0x00000000ff037424 */ /* 0x000fe200078e00ff */
[----:B------:R-:W-:Y:S02]  /*28e0*/  IADD3 R4, P2, PT, R11, 0x1, RZ ;  /* 0x000000010b047810 */ /* 0x000fe40007f5e0ff */
[----:B------:R-:W-:Y:S02]  /*28f0*/  ISETP.GE.U32.AND.EX P0, PT, R8, R7, PT, P0 ;  /* 0x000000070800720c */ /* 0x000fe40003f06100 */
[----:B------:R-:W-:-:S02]  /*2900*/  IADD3.X R9, PT, PT, RZ, R2, RZ, P2, !PT ;  /* 0x00000002ff097210 */ /* 0x000fc400017fe4ff */
[----:B------:R-:W-:Y:S02]  /*2910*/  ISETP.NE.AND.EX P1, PT, R7, RZ, PT, P1 ;  /* 0x000000ff0700720c */ /* 0x000fe40003f25310 */
[----:B------:R-:W-:Y:S01]  /*2920*/  SEL R9, R9, R2, P0 ;  /* 0x0000000209097207 */ /* 0x000fe20000000000 */
[----:B------:R-:W-:Y:S01]  /*2930*/  IMAD.MOV.U32 R2, RZ, RZ, R0 ;  /* 0x000000ffff027224 */ /* 0x000fe200078e0000 */
[----:B------:R-:W-:Y:S02]  /*2940*/  SEL R4, R4, R11, P0 ;  /* 0x0000000b04047207 */ /* 0x000fe40000000000 */
[----:B------:R-:W-:Y:S02]  /*2950*/  SEL R9, R9, 0xffffffff, P1 ;  /* 0xffffffff09097807 */ /* 0x000fe40000800000 */
[----:B------:R-:W-:Y:S01]  /*2960*/  SEL R4, R4, 0xffffffff, P1 ;  /* 0xffffffff04047807 */ /* 0x000fe20000800000 */
[----:B------:R-:W-:Y:S06]  /*2970*/  RET.REL.NODEC R2 `(_Z15SoftmaxWarpImplI22BroadcastScaleMaskLoadIffbLm4EiE11DirectStoreIffEfLi1ELi1ELi1ELi1ELb1EL9Algorithm0EEvT_T0_ll) ;  /* 0xffffffd402a07950 */ /* 0x000fec0003c3ffff */
        .weak           $__internal_94_$__cuda_sm3x_div_rn_noftz_f32_slowpath
        .type           $__internal_94_$__cuda_sm3x_div_rn_noftz_f32_slowpath,@function
        .size           $__internal_94_$__cuda_sm3x_div_rn_noftz_f32_slowpath,(.L_x_37471 - $__internal_94_$__cuda_sm3x_div_rn_noftz_f32_slowpath)
$__internal_94_$__cuda_sm3x_div_rn_noftz_f32_slowpath:
        /* <DEDUP_REMOVED lines=34> */
.L_x_6143:
        /* <DEDUP_REMOVED lines=51> */
.L_x_6150:
[----:B------:R-:W-:-:S04]  /*2ed0*/  LOP3.LUT R0, R0, 0x80000000, RZ, 0xc0, !PT ;  /* 0x8000000000007812 */ /* 0x000fc800078ec0ff */
[----:B------:R-:W-:Y:S01]  /*2ee0*/  LOP3.LUT R0, R0, 0x7f800000, RZ, 0xfc, !PT ;  /* 0x7f80000000007812 */ /* 0x000fe200078efcff */
[----:B------:R-:W-:Y:S06]  /*2ef0*/  BRA `(.L_x_6151) ;  /* 0x0000000000047947 */ /* 0x000fec0003800000 */
.L_x_6149:
[----:B------:R-:W-:-:S07]  /*2f00*/  IMAD R0, R20, 0x800000, R0 ;  /* 0x0080000014007824 */ /* 0x000fce00078e0200 */
.L_x_6151:
[----:B------:R-:W-:Y:S05]  /*2f10*/  BSYNC.RECONVERGENT B3 ;  /* 0x0000000000037941 */ /* 0x000fea0003800200 */
.L_x_6148:
[----:B------:R-:W-:Y:S05]  /*2f20*/  BRA `(.L_x_6152) ;  /* 0x0000000000207947 */ /* 0x000fea0003800000 */
.L_x_6147:
[----:B------:R-:W-:-:S04]  /*2f30*/  LOP3.LUT R0, R3, 0x80000000, R0, 0x48, !PT ;  /* 0x8000000003007812 */ /* 0x000fc800078e4800 */
[----:B------:R-:W-:Y:S01]  /*2f40*/  LOP3.LUT R0, R0, 0x7f800000, RZ, 0xfc, !PT ;  /* 0x7f80000000007812 */ /* 0x000fe200078efcff */
[----:B------:R-:W-:Y:S06]  /*2f50*/  BRA `(.L_x_6152) ;  /* 0x0000000000147947 */ /* 0x000fec0003800000 */
.L_x_6146:
[----:B------:R-:W-:Y:S01]  /*2f60*/  LOP3.LUT R0, R3, 0x80000000, R0, 0x48, !PT ;  /* 0x8000000003007812 */ /* 0x000fe200078e4800 */
[----:B------:R-:W-:Y:S06]  /*2f70*/  BRA `(.L_x_6152) ;  /* 0x00000000000c7947 */ /* 0x000fec0003800000 */
.L_x_6145:
[----:B------:R-:W0:Y:S01]  /*2f80*/  MUFU.RSQ R0, -QNAN ;  /* 0xffc0000000007908 */ /* 0x000e220000001400 */
[----:B------:R-:W-:Y:S05]  /*2f90*/  BRA `(.L_x_6152) ;  /* 0x0000000000047947 */ /* 0x000fea0003800000 */
.L_x_6144:
[----:B------:R-:W-:-:S07]  /*2fa0*/  FADD.FTZ R0, R0, R3 ;  /* 0x0000000300007221 */ /* 0x000fce0000010000 */
.L_x_6152:
[----:B------:R-:W-:Y:S05]  /*2fb0*/  BSYNC.RECONVERGENT B2 ;  /* 0x0000000000027941 */ /* 0x000fea0003800200 */
.L_x_6142:
[----:B------:R-:W-:-:S04]  /*2fc0*/  IMAD.MOV.U32 R3, RZ, RZ, 0x0 ;  /* 0x00000000ff037424 */ /* 0x000fc800078e00ff */
[----:B0-----:R-:W-:Y:S05]  /*2fd0*/  RET.REL.NODEC R2 `(_Z15SoftmaxWarpImplI22BroadcastScaleMaskLoadIffbLm4EiE11DirectStoreIffEfLi1ELi1ELi1ELi1ELb1EL9Algorithm0EEvT_T0_ll) ;  /* 0xffffffd002087950 */ /* 0x001fea0003c3ffff */
.L_x_6153:
        /* <DEDUP_REMOVED lines=10> */
.L_x_37471:


//--------------------- .text._Z15SoftmaxWarpImplI22BroadcastScaleMaskLoadIffbLm4EiE11DirectStoreIffEfLi1ELi1ELi1ELi1ELb0EL9Algorithm0EEvT_T0_ll --------------------------
	.section	.text._Z15SoftmaxWarpImplI22BroadcastScaleMaskLoadIffbLm4EiE11DirectStoreIffEfLi1ELi1ELi1ELi1ELb0EL9Algorithm0EEvT_T0_ll,"ax",@progbits
	.align	128
        .global         _Z15SoftmaxWarpImplI22BroadcastScaleMaskLoadIffbLm4EiE11DirectStoreIffEfLi1ELi1ELi1ELi1ELb0EL9Algorithm0EEvT_T0_ll
        .type           _Z15SoftmaxWarpImplI22BroadcastScaleMaskLoadIffbLm4EiE11DirectStoreIffEfLi1ELi1ELi1ELi1ELb0EL9Algorithm0EEvT_T0_ll,@function
        .size           _Z15SoftmaxWarpImplI22BroadcastScaleMaskLoadIffbLm4EiE11DirectStoreIffEfLi1ELi1ELi1ELi1ELb0EL9Algorithm0EEvT_T0_ll,(.L_x_37473 - _Z15SoftmaxWarpImplI22BroadcastScaleMaskLoadIffbLm4EiE11DirectStoreIffEfLi1ELi1ELi1ELi1ELb0EL9Algorithm0EEvT_T0_ll)
        .other          _Z15SoftmaxWarpImplI22BroadcastScaleMaskLoadIffbLm4EiE11DirectStoreIffEfLi1ELi1ELi1ELi1ELb0EL9Algorithm0EEvT_T0_ll,@"STO_CUDA_ENTRY STV_DEFAULT"
_Z15SoftmaxWarpImplI22BroadcastScaleMaskLoadIffbLm4EiE11DirectStoreIffEfLi1ELi1ELi1ELi1ELb0EL9Algorithm0EEvT_T0_ll:
.text._Z15SoftmaxWarpImplI22BroadcastScaleMaskLoadIffbLm4EiE11DirectStoreIffEfLi1ELi1ELi1ELi1ELb0EL9Algorithm0EEvT_T0_ll:
        /* <DEDUP_REMOVED lines=28> */
.L_x_6154:
        /* <DEDUP_REMOVED lines=14> */
[----:B------:R-:W-:Y:S02]  /*02a0*/  ISETP.GT.U32.AND P1, PT, R11, R4, PT ;  /* 0x000000040b00720c */ /* 0x000fe40003f24070 */
[----:B------:R-:W-:Y:S02]  /*02b0*/  IADD3.X R8, PT, PT, R7, R6, RZ, P0, !PT ;  /* 0x0000000607087210 */ /* 0x000fe400007fe4ff */
[----:B------:R-:W-:Y:S02]  /*02c0*/  ISETP.GE.U32.AND P0, PT, R11, R4, PT ;  /* 0x000000040b00720c */ /* 0x000fe40003f06070 */
[----:B------:R-:W-:-:S02]  /*02d0*/  ISETP.GT.AND.EX P1, PT, R8, R5, PT, P1 ;  /* 0x000000050800720c */ /* 0x000fc40003f24310 */
        /* <DEDUP_REMOVED lines=10> */
[----:B------:R-:W-:Y:S01]  /*0380*/  IMAD.MOV R13, RZ, RZ, -R2 ;  /* 0x000000ffff0d7224 */ /* 0x000fe200078e0a02 */
[----:B------:R-:W-:-:S06]  /*0390*/  ISETP.NE.U32.AND P2, PT, R2, RZ, PT ;  /* 0x000000ff0200720c */ /* 0x000fcc0003f45070 */
[----:B0-----:R-:W0:Y:S02]  /*03a0*/  MUFU.RCP R0, R0 ;  /* 0x0000000000007308 */ /* 0x001e240000001000 */
[----:B0-----:R-:W-:-:S06]  /*03b0*/  VIADD R4, R0, 0xffffffe ;  /* 0x0ffffffe00047836 */ /* 0x001fcc0000000000 */
[----:B------:R0:W1:Y:S02]  /*03c0*/  F2I.FTZ.U32.TRUNC.NTZ R5, R4 ;  /* 0x0000000400057305 */ /* 0x000064000021f000 */
[----:B0-----:R-:W-:Y:S02]  /*03d0*/  IMAD.MOV.U32 R4, RZ, RZ, RZ ;  /* 0x000000ffff047224 */ /* 0x001fe400078e00ff */
[----:B-1----:R-:W-:-:S04]  /*03e0*/  IMAD R13, R13, R5, RZ ;  /* 0x000000050d0d7224 */ /* 0x002fc800078e02ff */
[----:B------:R-:W-:-:S04]  /*03f0*/  IMAD.HI.U32 R12, R5, R13, R4 ;  /* 0x0000000d050c7227 */ /* 0x000fc800078e0004 */
[----:B------:R-:W-:Y:S02]  /*0400*/  IMAD.MOV.U32 R13, RZ, RZ, RZ ;  /* 0x000000ffff0d7224 */ /* 0x000fe400078e00ff */
[----:B------:R-:W-:-:S04]  /*0410*/  IMAD.HI.U32 R12, R12, R3, RZ ;  /* 0x000000030c0c7227 */ /* 0x000fc800078e00ff */
[----:B------:R-:W-:-:S04]  /*0420*/  IMAD.MOV R5, RZ, RZ, -R12 ;  /* 0x000000ffff057224 */ /* 0x000fc800078e0a0c */
[----:B------:R-:W-:-:S05]  /*0430*/  IMAD R3, R2, R5, R3 ;  /* 0x0000000502037224 */ /* 0x000fca00078e0203 */
[----:B------:R-:W-:-:S13]  /*0440*/  ISETP.GE.U32.AND P0, PT, R3, R2, PT ;  /* 0x000000020300720c */ /* 0x000fda0003f06070 */
[----:B------:R-:W-:Y:S01]  /*0450*/  @P0 IADD3 R3, PT, PT, -R2, R3, RZ ;  /* 0x0000000302030210 */ /* 0x000fe20007ffe1ff */
[----:B------:R-:W-:-:S03]  /*0460*/  @P0 VIADD R12, R12, 0x1 ;  /* 0x000000010c0c0836 */ /* 0x000fc60000000000 */
[----:B------:R-:W-:-:S13]  /*0470*/  ISETP.GE.U32.AND P1, PT, R3, R2, PT ;  /* 0x000000020300720c */ /* 0x000fda0003f26070 */
[----:B------:R-:W-:Y:S01]  /*0480*/  @P1 VIADD R12, R12, 0x1 ;  /* 0x000000010c0c1836 */ /* 0x000fe20000000000 */
[----:B------:R-:W-:Y:S01]  /*0490*/  @!P2 LOP3.LUT R12, RZ, R2, RZ, 0x33, !PT ;  /* 0x00000002ff0ca212 */ /* 0x000fe200078e33ff */
[----:B------:R-:W-:Y:S06]  /*04a0*/  BRA `(.L_x_6157) ;  /* 0x0000000000087947 */ /* 0x000fec0003800000 */
.L_x_6156:
[----:B------:R-:W-:-:S07]  /*04b0*/  MOV R0, 0x4d0 ;  /* 0x000004d000007802 */ /* 0x000fce0000000f00 */
[----:B------:R-:W-:Y:S05]  /*04c0*/  CALL.REL.NOINC `($__internal_95_$__cuda_sm20_div_u64) ;  /* 0x0000001c006c7944 */ /* 0x000fea0003c00000 */
.L_x_6157:
[----:B------:R-:W-:Y:S05]  /*04d0*/  BSYNC.RECONVERGENT B0 ;  /* 0x0000000000007941 */ /* 0x000fea0003800200 */
.L_x_6155:
[----:B------:R-:W-:Y:S01]  /*04e0*/  IADD3 R10, P1, PT, R12, R10, RZ ;  /* 0x0000000a0c0a7210 */ /* 0x000fe20007f3e0ff */
[----:B------:R-:W0:Y:S01]  /*04f0*/  S2R R4, SR_TID.X ;  /* 0x0000000000047919 */ /* 0x000e220000002100 */
[----:B------:R-:W1:Y:S01]  /*0500*/  LDC.64 R14, c[0x0][0x358] ;  /* 0x0000d600ff0e7b82 */ /* 0x000e620000000a00 */
[----:B------:R-:W-:Y:S01]  /*0510*/  BSSY.RECONVERGENT B0, `(.L_x_6158) ;  /* 0x00000a5000007945 */ /* 0x000fe20003800200 */
        /* <DEDUP_REMOVED lines=8> */
[----:B------:R-:W4:Y:S01]  /*05a0*/  LDC R3, c[0x0][0x3bc] ;  /* 0x0000ef00ff037b82 */ /* 0x000f220000000800 */
[----:B0-----:R-:W-:Y:S01]  /*05b0*/  IMAD R0, R9, UR4, R4 ;  /* 0x0000000409007c24 */ /* 0x001fe2000f8e0204 */
[----:B------:R-:W0:Y:S01]  /*05c0*/  LDCU.128 UR4, c[0x0][0x3d0] ;  /* 0x00007a00ff0477ac */ /* 0x000e220008000c00 */
[----:B--2---:R-:W-:-:S03]  /*05d0*/  IABS R23, R21 ;  /* 0x0000001500177213 */ /* 0x004fc60000000000 */
[----:B------:R-:W-:Y:S01]  /*05e0*/  IABS R20, R0 ;  /* 0x0000000000147213 */ /* 0x000fe20000000000 */
[----:B------:R-:W2:Y:S08]  /*05f0*/  I2F.RP R13, R23 ;  /* 0x00000017000d7306 */ /* 0x000eb00000209400 */
[----:B--2---:R-:W2:Y:S02]  /*0600*/  MUFU.RCP R13, R13 ;  /* 0x0000000d000d7308 */ /* 0x004ea40000001000 */
[----:B--2---:R-:W-:-:S06]  /*0610*/  IADD3 R16, PT, PT, R13, 0xffffffe, RZ ;  /* 0x0ffffffe0d107810 */ /* 0x004fcc0007ffe0ff */
[----:B------:R2:W5:Y:S02]  /*0620*/  F2I.FTZ.U32.TRUNC.NTZ R17, R16 ;  /* 0x0000001000117305 */ /* 0x000564000021f000 */
[----:B--2---:R-:W-:Y:S02]  /*0630*/  IMAD.MOV.U32 R16, RZ, RZ, RZ ;  /* 0x000000ffff107224 */ /* 0x004fe400078e00ff */
[----:B-----5:R-:W-:-:S04]  /*0640*/  IMAD.MOV R18, RZ, RZ, -R17 ;  /* 0x000000ffff127224 */ /* 0x020fc800078e0a11 */
[----:B------:R-:W-:-:S04]  /*0650*/  IMAD R19, R18, R23, RZ ;  /* 0x0000001712137224 */ /* 0x000fc800078e02ff */
[----:B------:R-:W-:Y:S01]  /*0660*/  IMAD.HI.U32 R17, R17, R19, R16 ;  /* 0x0000001311117227 */ /* 0x000fe200078e0010 */
[----:B----4-:R-:W-:-:S04]  /*0670*/  IABS R19, R3 ;  /* 0x0000000300137213 */ /* 0x010fc80000000000 */
[----:B------:R-:W2:Y:S01]  /*0680*/  I2F.RP R18, R19 ;  /* 0x0000001300127306 */ /* 0x000ea20000209400 */
[----:B------:R-:W-:-:S04]  /*0690*/  IMAD.HI.U32 R13, R17, R20, RZ ;  /* 0x00000014110d7227 */ /* 0x000fc800078e00ff */
        /* <DEDUP_REMOVED lines=9> */
[----:B------:R-:W-:Y:S02]  /*0730*/  ISETP.GE.AND P2, PT, R16, RZ, PT ;  /* 0x000000ff1000720c */ /* 0x000fe40003f46270 */
[----:B--2---:R-:W-:Y:S02]  /*0740*/  IADD3 R16, PT, PT, R18, 0xffffffe, RZ ;  /* 0x0ffffffe12107810 */ /* 0x004fe40007ffe0ff */
[----:B------:R-:W2:Y:S02]  /*0750*/  LDC R18, c[0x0][0x3c0] ;  /* 0x0000f000ff127b82 */ /* 0x000ea40000000800 */
[----:B------:R4:W5:Y:S01]  /*0760*/  F2I.FTZ.U32.TRUNC.NTZ R17, R16 ;  /* 0x0000001000117305 */ /* 0x000962000021f000 */
[----:B------:R-:W-:-:S06]  /*0770*/  @P0 VIADD R13, R13, 0x1 ;  /* 0x000000010d0d0836 */ /* 0x000fcc0000000000 */
[----:B------:R-:W-:Y:S01]  /*0780*/  @!P2 IMAD.MOV R13, RZ, RZ, -R13 ;  /* 0x000000ffff0da224 */ /* 0x000fe200078e0a0d */
[----:B------:R-:W-:Y:S01]  /*0790*/  @!P1 LOP3.LUT R13, RZ, R21, RZ, 0x33, !PT ;  /* 0x00000015ff0d9212 */ /* 0x000fe200078e33ff */
[----:B----4-:R-:W-:-:S03]  /*07a0*/  IMAD.MOV.U32 R16, RZ, RZ, RZ ;  /* 0x000000ffff107224 */ /* 0x010fc600078e00ff */
[----:B------:R-:W-:Y:S01]  /*07b0*/  IADD3 R22, PT, PT, -R13, RZ, RZ ;  /* 0x000000ff0d167210 */ /* 0x000fe20007ffe1ff */
[----:B-----5:R-:W-:-:S04]  /*07c0*/  IMAD.MOV R20, RZ, RZ, -R17 ;  /* 0x000000ffff147224 */ /* 0x020fc800078e0a11 */
[----:B------:R-:W-:Y:S02]  /*07d0*/  IMAD R22, R21, R22, R0 ;  /* 0x0000001615167224 */ /* 0x000fe400078e0200 */
[----:B------:R-:W-:-:S03]  /*07e0*/  IMAD R21, R20, R19, RZ ;  /* 0x0000001314157224 */ /* 0x000fc600078e02ff */
[----:B------:R-:W-:Y:S01]  /*07f0*/  IABS R24, R22 ;  /* 0x0000001600187213 */ /* 0x000fe20000000000 */
[----:B------:R-:W-:Y:S01]  /*0800*/  IMAD.HI.U32 R16, R17, R21, R16 ;  /* 0x0000001511107227 */ /* 0x000fe200078e0010 */
[----:B--2---:R-:W-:Y:S02]  /*0810*/  IABS R20, R18 ;  /* 0x0000001200147213 */ /* 0x004fe40000000000 */
[----:B------:R-:W-:Y:S02]  /*0820*/  ISETP.NE.AND P3, PT, R18, RZ, PT ;  /* 0x000000ff1200720c */ /* 0x000fe40003f65270 */
[----:B------:R-:W2:Y:S01]  /*0830*/  I2F.RP R21, R20 ;  /* 0x0000001400157306 */ /* 0x000ea20000209400 */
[----:B------:R-:W-:-:S04]  /*0840*/  IMAD.HI.U32 R16, R16, R24, RZ ;  /* 0x0000001810107227 */ /* 0x000fc800078e00ff */
[----:B------:R-:W-:-:S04]  /*0850*/  IMAD.MOV R17, RZ, RZ, -R16 ;  /* 0x000000ffff117224 */ /* 0x000fc800078e0a10 */
[----:B------:R-:W-:Y:S01]  /*0860*/  IMAD R24, R19, R17, R24 ;  /* 0x0000001113187224 */ /* 0x000fe200078e0218 */
[----:B------:R-:W-:-:S04]  /*0870*/  LOP3.LUT R17, R22, R3, RZ, 0x3c, !PT ;  /* 0x0000000316117212 */ /* 0x000fc800078e3cff */
[----:B------:R-:W-:Y:S01]  /*0880*/  ISETP.GT.U32.AND P1, PT, R19, R24, PT ;  /* 0x000000181300720c */ /* 0x000fe20003f24070 */
[----:B--2---:R-:W2:Y:S01]  /*0890*/  MUFU.RCP R21, R21 ;  /* 0x0000001500157308 */ /* 0x004ea20000001000 */
[----:B------:R-:W-:-:S11]  /*08a0*/  ISETP.GE.AND P2, PT, R17, RZ, PT ;  /* 0x000000ff1100720c */ /* 0x000fd60003f46270 */
[----:B------:R-:W-:Y:S01]  /*08b0*/  @!P1 IMAD.IADD R24, R24, 0x1, -R19 ;  /* 0x0000000118189824 */ /* 0x000fe200078e0a13 */
[----:B------:R-:W-:Y:S02]  /*08c0*/  @!P1 IADD3 R16, PT, PT, R16, 0x1, RZ ;  /* 0x0000000110109810 */ /* 0x000fe40007ffe0ff */
[----:B------:R-:W-:Y:S02]  /*08d0*/  ISETP.NE.AND P1, PT, R3, RZ, PT ;  /* 0x000000ff0300720c */ /* 0x000fe40003f25270 */
[----:B------:R-:W-:Y:S01]  /*08e0*/  ISETP.GE.U32.AND P0, PT, R24, R19, PT ;  /* 0x000000131800720c */ /* 0x000fe20003f06070 */
[----:B--2---:R-:W-:-:S04]  /*08f0*/  VIADD R23, R21, 0xffffffe ;  /* 0x0ffffffe15177836 */ /* 0x004fc80000000000 */
[----:B------:R-:W2:Y:S08]  /*0900*/  F2I.FTZ.U32.TRUNC.NTZ R17, R23 ;  /* 0x0000001700117305 */ /* 0x000eb0000021f000 */
[----:B------:R-:W-:-:S04]  /*0910*/  @P0 VIADD R16, R16, 0x1 ;  /* 0x0000000110100836 */ /* 0x000fc80000000000 */
[----:B------:R-:W-:Y:S02]  /*0920*/  IMAD.MOV.U32 R19, RZ, RZ, R16 ;  /* 0x000000ffff137224 */ /* 0x000fe400078e0010 */
[----:B--2---:R-:W-:Y:S02]  /*0930*/  IMAD.MOV R21, RZ, RZ, -R17 ;  /* 0x000000ffff157224 */ /* 0x004fe400078e0a11 */
        /* <DEDUP_REMOVED lines=10> */
[----:B------:R-:W-:Y:S01]  /*09e0*/  ISETP.GE.AND P2, PT, R24, RZ, PT ;  /* 0x000000ff1800720c */ /* 0x000fe20003f46270 */
[----:B------:R-:W2:Y:S02]  /*09f0*/  LDC.64 R22, c[0x0][0x398] ;  /* 0x0000e600ff167b82 */ /* 0x000ea40000000a00 */
[----:B------:R-:W-:-:S04]  /*0a00*/  IMAD.HI.U32 R26, R16, R21, RZ ;  /* 0x00000015101a7227 */ /* 0x000fc800078e00ff */
[----:B------:R-:W-:Y:S02]  /*0a10*/  IMAD.MOV R16, RZ, RZ, -R26 ;  /* 0x000000ffff107224 */ /* 0x000fe400078e0a1a */
[----:B------:R-:W4:Y:S02]  /*0a20*/  LDC.64 R24, c[0x0][0x3a8] ;  /* 0x0000ea00ff187b82 */ /* 0x000f240000000a00 */
[----:B------:R-:W-:-:S05]  /*0a30*/  IMAD R21, R20, R16, R21 ;  /* 0x0000001014157224 */ /* 0x000fca00078e0215 */
[----:B------:R-:W-:Y:S01]  /*0a40*/  ISETP.GT.U32.AND P1, PT, R20, R21, PT ;  /* 0x000000151400720c */ /* 0x000fe20003f24070 */
[----:B------:R-:W5:-:S12]  /*0a50*/  LDC.64 R16, c[0x0][0x390] ;  /* 0x0000e400ff107b82 */ /* 0x000f580000000a00 */
[----:B------:R-:W-:Y:S01]  /*0a60*/  @!P1 IMAD.IADD R21, R21, 0x1, -R20 ;  /* 0x0000000115159824 */ /* 0x000fe200078e0a14 */
[----:B------:R-:W-:Y:S02]  /*0a70*/  @!P1 IADD3 R26, PT, PT, R26, 0x1, RZ ;  /* 0x000000011a1a9810 */ /* 0x000fe40007ffe0ff */
[----:B--2---:R-:W-:Y:S02]  /*0a80*/  ISETP.NE.U32.AND P1, PT, R22, 0x1, PT ;  /* 0x000000011600780c */ /* 0x004fe40003f25070 */
[----:B------:R-:W-:Y:S02]  /*0a90*/  ISETP.GE.U32.AND P0, PT, R21, R20, PT ;  /* 0x000000141500720c */ /* 0x000fe40003f06070 */
[----:B------:R-:W2:Y:S01]  /*0aa0*/  LDC.64 R20, c[0x0][0x3a0] ;  /* 0x0000e800ff147b82 */ /* 0x000ea20000000a00 */
[----:B------:R-:W-:-:S04]  /*0ab0*/  ISETP.NE.AND.EX P1, PT, R23, RZ, PT, P1 ;  /* 0x000000ff1700720c */ /* 0x000fc80003f25310 */
[----:B------:R-:W-:-:S06]  /*0ac0*/  SEL R19, R19, RZ, P1 ;  /* 0x000000ff13137207 */ /* 0x000fcc0000800000 */
[----:B------:R-:W-:Y:S01]  /*0ad0*/  @P0 VIADD R26, R26, 0x1 ;  /* 0x000000011a1a0836 */ /* 0x000fe20000000000 */
[----:B-----5:R-:W-:-:S03]  /*0ae0*/  ISETP.NE.U32.AND P0, PT, R16, 0x1, PT ;  /* 0x000000011000780c */ /* 0x020fc60003f05070 */
[----:B------:R-:W-:Y:S01]  /*0af0*/  @!P2 IMAD.MOV R26, RZ, RZ, -R26 ;  /* 0x000000ffff1aa224 */ /* 0x000fe200078e0a1a */
[----:B------:R-:W-:Y:S02]  /*0b00*/  ISETP.NE.AND.EX P0, PT, R17, RZ, PT, P0 ;  /* 0x000000ff1100720c */ /* 0x000fe40003f05300 */
[----:B------:R-:W-:Y:S02]  /*0b10*/  @!P3 LOP3.LUT R26, RZ, R18, RZ, 0x33, !PT ;  /* 0x00000012ff1ab212 */ /* 0x000fe400078e33ff */
[----:B------:R-:W-:Y:S02]  /*0b20*/  SEL R13, R13, RZ, P0 ;  /* 0x000000ff0d0d7207 */ /* 0x000fe40000000000 */
[----:B----4-:R-:W-:Y:S01]  /*0b30*/  ISETP.NE.U32.AND P0, PT, R24, 0x1, PT ;  /* 0x000000011800780c */ /* 0x010fe20003f05070 */
[----:B------:R-:W-:Y:S01]  /*0b40*/  IMAD.MOV R17, RZ, RZ, -R26 ;  /* 0x000000ffff117224 */ /* 0x000fe200078e0a1a */
[----:B--2---:R-:W-:Y:S01]  /*0b50*/  ISETP.NE.U32.AND P2, PT, R20, 0x1, PT ;  /* 0x000000011400780c */ /* 0x004fe20003f45070 */
        /* <DEDUP_REMOVED lines=8> */
[----:B-1----:R-:W-:Y:S01]  /*0be0*/  R2UR UR4, R14 ;  /* 0x000000000e0472ca */ /* 0x002fe200000e0000 */
        /* <DEDUP_REMOVED lines=12> */
[----:B------:R-:W-:Y:S02]  /*0cb0*/  HFMA2 R13, -RZ, RZ, 3.7421875, 0 ;  /* 0x437c0000ff0d7431 */ /* 0x000fe400000001ff */
[----:B------:R-:W-:Y:S01]  /*0cc0*/  IMAD.MOV.U32 R20, RZ, RZ, 0x3bbb989d ;  /* 0x3bbb989dff147424 */ /* 0x000fe200078e00ff */
[----:B------:R-:W-:Y:S01]  /*0cd0*/  BSSY.RECONVERGENT B1, `(.L_x_6160) ;  /* 0x000001a000017945 */ /* 0x000fe20003800200 */
[----:B--2---:R-:W-:Y:S01]  /*0ce0*/  ISETP.NE.AND P0, PT, R18, RZ, PT ;  /* 0x000000ff1200720c */ /* 0x004fe20003f05270 */
[----:B---3--:R-:W-:-:S12]  /*0cf0*/  FMUL R0, R16, UR4 ;  /* 0x0000000410007c20 */ /* 0x008fd80008400000 */
[----:B------:R-:W0:Y:S02]  /*0d00*/  @!P0 LDC R0, c[0x0][0x3f0] ;  /* 0x0000fc00ff008b82 */ /* 0x000e240000000800 */
[----:B0-----:R-:W-:-:S05]  /*0d10*/  FMNMX R3, R0, -INF , !PT ;  /* 0xff80000000037809 */ /* 0x001fca0007800000 */
        /* <DEDUP_REMOVED lines=20> */
[----:B------:R-:W-:Y:S05]  /*0e60*/  CALL.REL.NOINC `($__internal_96_$__cuda_sm3x_div_rn_noftz_f32_slowpath) ;  /* 0x00000018001c7944 */ /* 0x000fea0003c00000 */
.L_x_6161:
[----:B------:R-:W-:Y:S05]  /*0e70*/  BSYNC.RECONVERGENT B1 ;  /* 0x0000000000017941 */ /* 0x000fea0003800200 */
.L_x_6160:
[----:B------:R-:W0:Y:S01]  /*0e80*/  LDCU.64 UR4, c[0x0][0x400] ;  /* 0x00008000ff0477ac */ /* 0x000e220008000a00 */
[----:B------:R-:W-:Y:S01]  /*0e90*/  IMAD.MOV.U32 R5, RZ, RZ, RZ ;  /* 0x000000ffff057224 */ /* 0x000fe200078e00ff */
[----:B------:R-:W1:Y:S01]  /*0ea0*/  LDCU.64 UR6, c[0x0][0x3f8] ;  /* 0x00007f00ff0677ac */ /* 0x000e620008000a00 */
[----:B0-----:R-:W-:Y:S01]  /*0eb0*/  IMAD R0, R6, UR4, RZ ;  /* 0x0000000406007c24 */ /* 0x001fe2000f8e02ff */
[----:B------:R-:W-:Y:S01]  /*0ec0*/  MOV R6, R8 ;  /* 0x0000000800067202 */ /* 0x000fe20000000f00 */
[----:B------:R-:W-:Y:S01]  /*0ed0*/  IMAD.WIDE.U32 R16, R9, UR4, R4 ;  /* 0x0000000409107c25 */ /* 0x000fe2000f8e0004 */
[----:B------:R-:W-:-:S03]  /*0ee0*/  R2UR UR4, R14 ;  /* 0x000000000e0472ca */ /* 0x000fc600000e0000 */
[----:B------:R-:W-:Y:S01]  /*0ef0*/  IMAD R9, R9, UR5, R0 ;  /* 0x0000000509097c24 */ /* 0x000fe2000f8e0200 */
[----:B------:R-:W-:Y:S02]  /*0f00*/  R2UR UR5, R15 ;  /* 0x000000000f0572ca */ /* 0x000fe400000e0000 */
[----:B-1----:R-:W-:Y:S01]  /*0f10*/  LEA R18, P0, R16, UR6, 0x2 ;  /* 0x0000000610127c11 */ /* 0x002fe2000f8010ff */
[----:B------:R-:W-:-:S05]  /*0f20*/  IMAD.IADD R9, R17, 0x1, R9 ;  /* 0x0000000111097824 */ /* 0x000fca00078e0209 */
[----:B------:R-:W-:Y:S01]  /*0f30*/  LEA.HI.X R19, R16, UR7, R9, 0x2, P0 ;  /* 0x0000000710137c11 */ /* 0x000fe200080f1409 */
[----:B------:R-:W-:-:S04]  /*0f40*/  IMAD.MOV.U32 R9, RZ, RZ, R11 ;  /* 0x000000ffff097224 */ /* 0x000fc800078e000b */
[----:B------:R2:W-:Y:S03]  /*0f50*/  STG.E desc[UR4][R18.64], R3 ;  /* 0x0000000312007986 */ /* 0x0005e6000c101904 */
.L_x_6159:
[----:B------:R-:W-:Y:S05]  /*0f60*/  BSYNC.RECONVERGENT B0 ;  /* 0x0000000000007941 */ /* 0x000fea0003800200 */
.L_x_6158:
[----:B------:R-:W-:Y:S01]  /*0f70*/  ISETP.NE.U32.AND P0, PT, R10, RZ, PT ;  /* 0x000000ff0a00720c */ /* 0x000fe20003f05070 */
[----:B------:R-:W3:Y:S03]  /*0f80*/  LDC R11, c[0x0][0x3b8] ;  /* 0x0000ee00ff0b7b82 */ /* 0x000ee60000000800 */
[----:B------:R-:W-:-:S05]  /*0f90*/  ISETP.NE.AND.EX P0, PT, R12, RZ, PT, P0 ;  /* 0x000000ff0c00720c */ /* 0x000fca0003f05300 */
[----:B------:R-:W4:Y:S08]  /*0fa0*/  LDC R10, c[0x0][0x3bc] ;  /* 0x0000ef00ff0a7b82 */ /* 0x000f300000000800 */
[----:B------:R-:W0:Y:S08]  /*0fb0*/  LDC R8, c[0x0][0x3c0] ;  /* 0x0000f000ff087b82 */ /* 0x000e300000000800 */
[----:B------:R-:W0:Y:S08]  /*0fc0*/  LDC.64 R16, c[0x0][0x3a0] ;  /* 0x0000e800ff107b82 */ /* 0x000e300000000a00 */
[----:B--2---:R-:W2:Y:S01]  /*0fd0*/  LDC.64 R18, c[0x0][0x3a8] ;  /* 0x0000ea00ff127b82 */ /* 0x004ea20000000a00 */
[----:B------:R-:W-:Y:S05]  /*0fe0*/  @!P0 EXIT ;  /* 0x000000000000894d */ /* 0x000fea0003800000 */
[----:B------:R-:W-:Y:S01]  /*0ff0*/  BSSY.RECONVERGENT B0, `(.L_x_6162) ;  /* 0x0000127000007945 */ /* 0x000fe20003800200 */
.L_x_6167:
[----:B---3--:R-:W-:Y:S01]  /*1000*/  IABS R23, R11 ;  /* 0x0000000b00177213 */ /* 0x008fe20000000000 */
[----:B0-----:R-:W-:Y:S01]  /*1010*/  IMAD R0, R9, UR52, R4 ;  /* 0x0000003409007c24 */ /* 0x001fe2000f8e0204 */
[----:B------:R-:W-:Y:S02]  /*1020*/  ISETP.NE.AND P3, PT, R8, RZ, PT ;  /* 0x000000ff0800720c */ /* 0x000fe40003f65270 */
[----:B------:R-:W0:Y:S01]  /*1030*/  I2F.RP R3, R23 ;  /* 0x0000001700037306 */ /* 0x000e220000209400 */
[C---:B-1----:R-:W-:Y:S02]  /*1040*/  R2UR UR6, R14.reuse ;  /* 0x000000000e0672ca */ /* 0x042fe400000e0000 */
[----:B------:R-:W-:Y:S02]  /*1050*/  IABS R20, R0 ;  /* 0x0000000000147213 */ /* 0x000fe40000000000 */
[----:B------:R-:W-:Y:S02]  /*1060*/  R2UR UR7, R15 ;  /* 0x000000000f0772ca */ /* 0x000fe400000e0000 */
[----:B------:R-:W-:-:S02]  /*1070*/  R2UR UR4, R14 ;  /* 0x000000000e0472ca */ /* 0x000fc400000e0000 */
[----:B------:R-:W-:Y:S01]  /*1080*/  R2UR UR5, R15 ;  /* 0x000000000f0572ca */ /* 0x000fe200000e0000 */
[----:B0-----:R-:W0:Y:S02]  /*1090*/  MUFU.RCP R3, R3 ;  /* 0x0000000300037308 */ /* 0x001e240000001000 */
[----:B0-----:R-:W-:-:S06]  /*10a0*/  VIADD R13, R3, 0xffffffe ;  /* 0x0ffffffe030d7836 */ /* 0x001fcc0000000000 */
[----:B------:R-:W0:Y:S02]  /*10b0*/  F2I.FTZ.U32.TRUNC.NTZ R13, R13 ;  /* 0x0000000d000d7305 */ /* 0x000e24000021f000 */
[----:B0-----:R-:W-:-:S04]  /*10c0*/  IMAD.MOV R12, RZ, RZ, -R13 ;  /* 0x000000ffff0c7224 */ /* 0x001fc800078e0a0d */
[----:B------:R-:W-:Y:S02]  /*10d0*/  IMAD R21, R12, R23, RZ ;  /* 0x000000170c157224 */ /* 0x000fe400078e02ff */
[----:B------:R-:W-:-:S04]  /*10e0*/  IMAD.MOV.U32 R12, RZ, RZ, RZ ;  /* 0x000000ffff0c7224 */ /* 0x000fc800078e00ff */
[----:B------:R-:W-:Y:S01]  /*10f0*/  IMAD.HI.U32 R21, R13, R21, R12 ;  /* 0x000000150d157227 */ /* 0x000fe200078e000c */
[----:B------:R-:W-:Y:S02]  /*1100*/  MOV R12, R20 ;  /* 0x00000014000c7202 */ /* 0x000fe40000000f00 */
[----:B----4-:R-:W-:-:S03]  /*1110*/  IABS R20, R10 ;  /* 0x0000000a00147213 */ /* 0x010fc60000000000 */
[----:B------:R-:W-:-:S04]  /*1120*/  IMAD.HI.U32 R3, R21, R12, RZ ;  /* 0x0000000c15037227 */ /* 0x000fc800078e00ff */
[----:B------:R-:W-:Y:S02]  /*1130*/  IMAD.MOV.U32 R21, RZ, RZ, R20 ;  /* 0x000000ffff157224 */ /* 0x000fe400078e0014 */
[----:B------:R-:W-:Y:S02]  /*1140*/  IMAD.MOV R13, RZ, RZ, -R3 ;  /* 0x000000ffff0d7224 */ /* 0x000fe400078e0a03 */
        /* <DEDUP_REMOVED lines=15> */
[----:B0-----:R-:W-:-:S04]  /*1240*/  HFMA2 R12, -RZ, RZ, 0, 0 ;  /* 0x00000000ff0c7431 */ /* 0x001fc800000001ff */
[----:B------:R-:W-:Y:S02]  /*1250*/  IMAD.MOV R23, RZ, RZ, -R3 ;  /* 0x000000ffff177224 */ /* 0x000fe400078e0a03 */
[--C-:B-1----:R-:W-:Y:S02]  /*1260*/  IMAD.MOV R20, RZ, RZ, -R13.reuse ;  /* 0x000000ffff147224 */ /* 0x102fe400078e0a0d */
[----:B------:R-:W-:Y:S02]  /*1270*/  IMAD R23, R11, R23, R0 ;  /* 0x000000170b177224 */ /* 0x000fe400078e0200 */
[----:B------:R-:W-:Y:S01]  /*1280*/  IMAD R25, R20, R21, RZ ;  /* 0x0000001514197224 */ /* 0x000fe200078e02ff */
[----:B------:R-:W-:Y:S02]  /*1290*/  IABS R20, R8 ;  /* 0x0000000800147213 */ /* 0x000fe40000000000 */
        /* <DEDUP_REMOVED lines=21> */
[----:B------:R-:W-:-:S04]  /*13f0*/  IMAD R25, R25, R20, RZ ;  /* 0x0000001419197224 */ /* 0x000fc800078e02ff */
[----:B------:R-:W-:-:S04]  /*1400*/  IMAD.MOV R12, RZ, RZ, -R21 ;  /* 0x000000ffff0c7224 */ /* 0x000fc800078e0a15 */
[----:B------:R-:W-:Y:S01]  /*1410*/  IMAD R23, R10, R12, R23 ;  /* 0x0000000c0a177224 */ /* 0x000fe200078e0217 */
[----:B------:R-:W-:-:S04]  /*1420*/  MOV R12, RZ ;  /* 0x000000ff000c7202 */ /* 0x000fc80000000f00 */
        /* <DEDUP_REMOVED lines=10> */
[----:B0-----:R-:W-:Y:S02]  /*14d0*/  ISETP.NE.U32.AND P1, PT, R24, 0x1, PT ;  /* 0x000000011800780c */ /* 0x001fe40003f25070 */
[----:B------:R-:W-:Y:S02]  /*14e0*/  ISETP.GE.U32.AND P0, PT, R27, R20, PT ;  /* 0x000000141b00720c */ /* 0x000fe40003f06070 */
[----:B------:R-:W-:Y:S02]  /*14f0*/  LOP3.LUT R20, R23, R8, RZ, 0x3c, !PT ;  /* 0x0000000817147212 */ /* 0x000fe400078e3cff */
[----:B------:R-:W-:Y:S02]  /*1500*/  ISETP.NE.AND.EX P1, PT, R25, RZ, PT, P1 ;  /* 0x000000ff1900720c */ /* 0x000fe40003f25310 */
[----:B------:R-:W-:-:S02]  /*1510*/  ISETP.GE.AND P2, PT, R20, RZ, PT ;  /* 0x000000ff1400720c */ /* 0x000fc40003f46270 */
[----:B------:R-:W-:-:S05]  /*1520*/  SEL R21, R21, RZ, P1 ;  /* 0x000000ff15157207 */ /* 0x000fca0000800000 */
[----:B------:R-:W-:Y:S01]  /*1530*/  @P0 VIADD R22, R22, 0x1 ;  /* 0x0000000116160836 */ /* 0x000fe20000000000 */
[----:B-1----:R-:W-:-:S04]  /*1540*/  ISETP.NE.U32.AND P0, PT, R12, 0x1, PT ;  /* 0x000000010c00780c */ /* 0x002fc80003f05070 */
[----:B------:R-:W-:Y:S02]  /*1550*/  ISETP.NE.AND.EX P0, PT, R13, RZ, PT, P0 ;  /* 0x000000ff0d00720c */ /* 0x000fe40003f05300 */
[----:B------:R-:W-:Y:S02]  /*1560*/  @!P2 IADD3 R22, PT, PT, -R22, RZ, RZ ;  /* 0x000000ff1616a210 */ /* 0x000fe40007ffe1ff */
[----:B------:R-:W-:Y:S02]  /*1570*/  @!P3 LOP3.LUT R22, RZ, R8, RZ, 0x33, !PT ;  /* 0x00000008ff16b212 */ /* 0x000fe400078e33ff */
[----:B------:R-:W-:Y:S02]  /*1580*/  ISETP.NE.U32.AND P2, PT, R16, 0x1, PT ;  /* 0x000000011000780c */ /* 0x000fe40003f45070 */
[----:B------:R-:W-:Y:S01]  /*1590*/  SEL R3, R3, RZ, P0 ;  /* 0x000000ff03037207 */ /* 0x000fe20000000000 */
[----:B------:R-:W-:Y:S01]  /*15a0*/  IMAD.MOV R13, RZ, RZ, -R22 ;  /* 0x000000ffff0d7224 */ /* 0x000fe200078e0a16 */
[----:B--2---:R-:W-:-:S02]  /*15b0*/  ISETP.NE.U32.AND P3, PT, R18, 0x1, PT ;  /* 0x000000011200780c */ /* 0x004fc40003f65070 */
[----:B------:R-:W-:Y:S01]  /*15c0*/  ISETP.NE.AND.EX P2, PT, R17, RZ, PT, P2 ;  /* 0x000000ff1100720c */ /* 0x000fe20003f45320 */
[----:B------:R-:W-:Y:S01]  /*15d0*/  IMAD R12, R3, UR36, RZ ;  /* 0x00000024030c7c24 */ /* 0x000fe2000f8e02ff */
[----:B------:R-:W-:Y:S01]  /*15e0*/  ISETP.NE.AND.EX P3, PT, R19, RZ, PT, P3 ;  /* 0x000000ff1300720c */ /* 0x000fe20003f65330 */
[----:B------:R-:W-:Y:S01]  /*15f0*/  IMAD R23, R8, R13, R23 ;  /* 0x0000000d08177224 */ /* 0x000fe200078e0217 */
[----:B------:R-:W-:Y:S01]  /*1600*/  SEL R22, R22, RZ, P2 ;  /* 0x000000ff16167207 */ /* 0x000fe20001000000 */
        /* <DEDUP_REMOVED lines=38> */
[----:B------:R-:W-:Y:S05]  /*1870*/  CALL.REL.NOINC `($__internal_96_$__cuda_sm3x_div_rn_noftz_f32_slowpath) ;  /* 0x0000000c00987944 */ /* 0x000fea0003c00000 */
.L_x_6164:
[----:B------:R-:W-:Y:S05]  /*1880*/  BSYNC.RECONVERGENT B1 ;  /* 0x0000000000017941 */ /* 0x000fea0003800200 */
.L_x_6163:
[----:B------:R-:W-:Y:S01]  /*1890*/  IABS R12, R11 ;  /* 0x0000000b000c7213 */ /* 0x000fe20000000000 */
[----:B------:R-:W-:Y:S01]  /*18a0*/  IMAD.MOV.U32 R21, RZ, RZ, RZ ;  /* 0x000000ffff157224 */ /* 0x000fe200078e00ff */
[----:B------:R-:W-:Y:S02]  /*18b0*/  IADD3 R13, P4, PT, R2, R9, RZ ;  /* 0x00000009020d7210 */ /* 0x000fe40007f9e0ff */
[----:B------:R-:W0:Y:S01]  /*18c0*/  I2F.RP R20, R12 ;  /* 0x0000000c00147306 */ /* 0x000e220000209400 */
[C---:B------:R-:W-:Y:S02]  /*18d0*/  R2UR UR4, R14.reuse ;  /* 0x000000000e0472ca */ /* 0x040fe400000e0000 */
[C---:B------:R-:W-:Y:S02]  /*18e0*/  R2UR UR5, R15.reuse ;  /* 0x000000000f0572ca */ /* 0x040fe400000e0000 */
[----:B------:R-:W-:Y:S02]  /*18f0*/  R2UR UR8, R14 ;  /* 0x000000000e0872ca */ /* 0x000fe400000e0000 */
[----:B------:R-:W-:-:S02]  /*1900*/  R2UR UR9, R15 ;  /* 0x000000000f0972ca */ /* 0x000fc400000e0000 */
[----:B------:R-:W-:Y:S02]  /*1910*/  R2UR UR6, R14 ;  /* 0x000000000e0672ca */ /* 0x000fe400000e0000 */
[----:B------:R-:W-:Y:S01]  /*1920*/  R2UR UR7, R15 ;  /* 0x000000000f0772ca */ /* 0x000fe200000e0000 */
[----:B0-----:R-:W0:Y:S02]  /*1930*/  MUFU.RCP R20, R20 ;  /* 0x0000001400147308 */ /* 0x001e240000001000 */
[----:B0-----:R-:W-:Y:S02]  /*1940*/  VIADD R22, R20, 0xffffffe ;  /* 0x0ffffffe14167836 */ /* 0x001fe40000000000 */
[----:B------:R-:W-:-:S04]  /*1950*/  IMAD.MOV.U32 R20, RZ, RZ, R4 ;  /* 0x000000ffff147224 */ /* 0x000fc800078e0004 */
[----:B------:R0:W1:Y:S01]  /*1960*/  F2I.FTZ.U32.TRUNC.NTZ R23, R22 ;  /* 0x0000001600177305 */ /* 0x000062000021f000 */
[--C-:B------:R-:W-:Y:S02]  /*1970*/  IMAD R0, R13, UR52, R20.reuse ;  /* 0x000000340d007c24 */ /* 0x100fe4000f8e0214 */
[----:B------:R-:W-:-:S03]  /*1980*/  IMAD.WIDE.U32 R20, R9, UR50, R20 ;  /* 0x0000003209147c25 */ /* 0x000fc6000f8e0014 */
[----:B------:R-:W-:Y:S01]  /*1990*/  IABS R24, R0 ;  /* 0x0000000000187213 */ /* 0x000fe20000000000 */
[----:B0-----:R-:W-:Y:S02]  /*19a0*/  HFMA2 R22, -RZ, RZ, 0, 0 ;  /* 0x00000000ff167431 */ /* 0x001fe400000001ff */
[----:B-1----:R-:W-:-:S04]  /*19b0*/  IMAD.MOV R25, RZ, RZ, -R23 ;  /* 0x000000ffff197224 */ /* 0x002fc800078e0a17 */
[----:B------:R-:W-:-:S04]  /*19c0*/  IMAD R25, R25, R12, RZ ;  /* 0x0000000c19197224 */ /* 0x000fc800078e02ff */
[----:B------:R-:W-:Y:S01]  /*19d0*/  IMAD.HI.U32 R26, R23, R25, R22 ;  /* 0x00000019171a7227 */ /* 0x000fe200078e0016 */
[----:B------:R-:W-:-:S03]  /*19e0*/  IABS R25, R10 ;  /* 0x0000000a00197213 */ /* 0x000fc60000000000 */
[----:B------:R-:W-:Y:S02]  /*19f0*/  IMAD.MOV.U32 R23, RZ, RZ, R24 ;  /* 0x000000ffff177224 */ /* 0x000fe400078e0018 */
[----:B------:R-:W-:Y:S02]  /*1a00*/  IMAD.MOV.U32 R24, RZ, RZ, R25 ;  /* 0x000000ffff187224 */ /* 0x000fe400078e0019 */
        /* <DEDUP_REMOVED lines=11> */
[----:B------:R-:W-:-:S04]  /*1ac0*/  ISETP.GE.AND P6, PT, R12, RZ, PT ;  /* 0x000000ff0c00720c */ /* 0x000fc80003fc6270 */
[----:B------:R-:W0:Y:S03]  /*1ad0*/  F2I.FTZ.U32.TRUNC.NTZ R23, R23 ;  /* 0x0000001700177305 */ /* 0x000e26000021f000 */
[----:B------:R-:W-:Y:S01]  /*1ae0*/  @P5 VIADD R22, R22, 0x1 ;  /* 0x0000000116165836 */ /* 0x000fe20000000000 */
[----:B------:R-:W-:-:S03]  /*1af0*/  ISETP.NE.AND P5, PT, R11, RZ, PT ;  /* 0x000000ff0b00720c */ /* 0x000fc60003fa5270 */
[----:B------:R-:W-:Y:S02]  /*1b00*/  IMAD.MOV.U32 R12, RZ, RZ, R22 ;  /* 0x000000ffff0c7224 */ /* 0x000fe400078e0016 */
[----:B------:R-:W-:-:S03]  /*1b10*/  IMAD.MOV.U32 R22, RZ, RZ, RZ ;  /* 0x000000ffff167224 */ /* 0x000fc600078e00ff */
[----:B------:R-:W-:Y:S01]  /*1b20*/  @!P6 IADD3 R12, PT, PT, -R12, RZ, RZ ;  /* 0x000000ff0c0ce210 */ /* 0x000fe20007ffe1ff */
[----:B0-----:R-:W-:-:S04]  /*1b30*/  IMAD.MOV R27, RZ, RZ, -R23 ;  /* 0x000000ffff1b7224 */ /* 0x001fc800078e0a17 */
[----:B------:R-:W-:Y:S01]  /*1b40*/  @!P5 LOP3.LUT R12, RZ, R11, RZ, 0x33, !PT ;  /* 0x0000000bff0cd212 */ /* 0x000fe200078e33ff */
[----:B------:R-:W-:-:S04]  /*1b50*/  IMAD R27, R27, R24, RZ ;  /* 0x000000181b1b7224 */ /* 0x000fc800078e02ff */
[----:B------:R-:W-:Y:S01]  /*1b60*/  IMAD.MOV R25, RZ, RZ, -R12 ;  /* 0x000000ffff197224 */ /* 0x000fe200078e0a0c */
[----:B------:R-:W-:Y:S01]  /*1b70*/  SEL R12, R12, RZ, P0 ;  /* 0x000000ff0c0c7207 */ /* 0x000fe20000000000 */
[----:B------:R-:W-:-:S04]  /*1b80*/  IMAD.HI.U32 R26, R23, R27, R22 ;  /* 0x0000001b171a7227 */ /* 0x000fc800078e0016 */
[----:B------:R-:W-:Y:S02]  /*1b90*/  IMAD R25, R11, R25, R0 ;  /* 0x000000190b197224 */ /* 0x000fe400078e0200 */
[----:B------:R-:W-:-:S03]  /*1ba0*/  IMAD R22, R6, UR50, RZ ;  /* 0x0000003206167c24 */ /* 0x000fc6000f8e02ff */
[----:B------:R-:W-:Y:S01]  /*1bb0*/  IABS R27, R25 ;  /* 0x00000019001b7213 */ /* 0x000fe20000000000 */
[----:B------:R-:W-:Y:S01]  /*1bc0*/  IMAD R9, R9, UR51, R22 ;  /* 0x0000003309097c24 */ /* 0x000fe2000f8e0216 */
[----:B------:R-:W-:-:S03]  /*1bd0*/  LEA R22, P5, R20, UR48, 0x2 ;  /* 0x0000003014167c11 */ /* 0x000fc6000f8a10ff */
[----:B------:R-:W-:-:S04]  /*1be0*/  IMAD.HI.U32 R26, R26, R27, RZ ;  /* 0x0000001b1a1a7227 */ /* 0x000fc800078e00ff */
[----:B------:R-:W-:Y:S02]  /*1bf0*/  IMAD.IADD R9, R21, 0x1, R9 ;  /* 0x0000000115097824 */ /* 0x000fe400078e0209 */
[----:B------:R-:W-:-:S03]  /*1c00*/  IMAD.MOV R21, RZ, RZ, -R26 ;  /* 0x000000ffff157224 */ /* 0x000fc600078e0a1a */
[----:B------:R-:W-:Y:S01]  /*1c10*/  LEA.HI.X R23, R20, UR49, R9, 0x2, P5 ;  /* 0x0000003114177c11 */ /* 0x000fe2000a8f1409 */
[C---:B------:R-:W-:Y:S01]  /*1c20*/  IMAD R21, R24.reuse, R21, R27 ;  /* 0x0000001518157224 */ /* 0x040fe200078e021b */
[----:B------:R-:W-:Y:S02]  /*1c30*/  IABS R9, R8 ;  /* 0x0000000800097213 */ /* 0x000fe40000000000 */
[----:B------:R-:W-:Y:S01]  /*1c40*/  LOP3.LUT R20, R25, R10, RZ, 0x3c, !PT ;  /* 0x0000000a19147212 */ /* 0x000fe200078e3cff */
[----:B------:R0:W-:Y:S01]  /*1c50*/  STG.E desc[UR4][R22.64], R3 ;  /* 0x0000000316007986 */ /* 0x0001e2000c101904 */
[----:B------:R-:W-:Y:S01]  /*1c60*/  ISETP.GT.U32.AND P6, PT, R24, R21, PT ;  /* 0x000000151800720c */ /* 0x000fe20003fc4070 */
[----:B------:R-:W1:-:S12]  /*1c70*/  I2F.RP R27, R9 ;  /* 0x00000009001b7306 */ /* 0x000e580000209400 */
[-C--:B------:R-:W-:Y:S01]  /*1c80*/  @!P6 IADD3 R21, PT, PT, R21, -R24.reuse, RZ ;  /* 0x800000181515e210 */ /* 0x080fe20007ffe0ff */
[----:B------:R-:W-:Y:S01]  /*1c90*/  @!P6 VIADD R26, R26, 0x1 ;  /* 0x000000011a1ae836 */ /* 0x000fe20000000000 */
[----:B------:R-:W-:Y:S01]  /*1ca0*/  ISETP.GE.AND P6, PT, R20, RZ, PT ;  /* 0x000000ff1400720c */ /* 0x000fe20003fc6270 */
[----:B-1----:R-:W1:Y:S01]  /*1cb0*/  MUFU.RCP R27, R27 ;  /* 0x0000001b001b7308 */ /* 0x002e620000001000 */
[----:B------:R-:W-:-:S13]  /*1cc0*/  ISETP.GE.U32.AND P5, PT, R21, R24, PT ;  /* 0x000000181500720c */ /* 0x000fda0003fa6070 */
[----:B------:R-:W-:Y:S01]  /*1cd0*/  @P5 VIADD R26, R26, 0x1 ;  /* 0x000000011a1a5836 */ /* 0x000fe20000000000 */
[----:B------:R-:W-:Y:S01]  /*1ce0*/  ISETP.NE.AND P5, PT, R10, RZ, PT ;  /* 0x000000ff0a00720c */ /* 0x000fe20003fa5270 */
[----:B-1----:R-:W-:-:S03]  /*1cf0*/  VIADD R21, R27, 0xffffffe ;  /* 0x0ffffffe1b157836 */ /* 0x002fc60000000000 */
[----:B------:R-:W-:-:S03]  /*1d00*/  MOV R24, R26 ;  /* 0x0000001a00187202 */ /* 0x000fc60000000f00 */
[----:B------:R-:W1:Y:S02]  /*1d10*/  F2I.FTZ.U32.TRUNC.NTZ R21, R21 ;  /* 0x0000001500157305 */ /* 0x000e64000021f000 */
[----:B------:R-:W-:-:S04]  /*1d20*/  @!P6 IMAD.MOV R24, RZ, RZ, -R24 ;  /* 0x000000ffff18e224 */ /* 0x000fc800078e0a18 */
[----:B------:R-:W-:-:S05]  /*1d30*/  @!P5 LOP3.LUT R24, RZ, R10, RZ, 0x33, !PT ;  /* 0x0000000aff18d212 */ /* 0x000fca00078e33ff */
[----:B------:R-:W-:Y:S01]  /*1d40*/  IMAD.MOV R20, RZ, RZ, -R24 ;  /* 0x000000ffff147224 */ /* 0x000fe200078e0a18 */
[----:B------:R-:W-:-:S03]  /*1d50*/  SEL R24, R24, RZ, P1 ;  /* 0x000000ff18187207 */ /* 0x000fc60000800000 */
[----:B------:R-:W-:Y:S02]  /*1d60*/  IMAD R25, R10, R20, R25 ;  /* 0x000000140a197224 */ /* 0x000fe400078e0219 */
[----:B------:R-:W-:Y:S02]  /*1d70*/  HFMA2 R20, -RZ, RZ, 0, 0 ;  /* 0x00000000ff147431 */ /* 0x000fe400000001ff */
[----:B-1----:R-:W-:-:S04]  /*1d80*/  IMAD.MOV R26, RZ, RZ, -R21 ;  /* 0x000000ffff1a7224 */ /* 0x002fc800078e0a15 */
        /* <DEDUP_REMOVED lines=11> */
[----:B------:R-:W-:Y:S01]  /*1e40*/  ISETP.GE.AND P6, PT, R9, RZ, PT ;  /* 0x000000ff0900720c */ /* 0x000fe20003fc6270 */
[----:B------:R-:W-:-:S04]  /*1e50*/  IMAD R9, R12, UR36, RZ ;  /* 0x000000240c097c24 */ /* 0x000fc8000f8e02ff */
[----:B------:R-:W-:Y:S02]  /*1e60*/  IMAD R9, R24, UR37, R9 ;  /* 0x0000002518097c24 */ /* 0x000fe4000f8e0209 */
[----:B------:R-:W-:Y:S02]  /*1e70*/  @P5 IADD3 R20, PT, PT, R20, 0x1, RZ ;  /* 0x0000000114145810 */ /* 0x000fe40007ffe0ff */
[----:B------:R-:W-:-:S04]  /*1e80*/  ISETP.NE.AND P5, PT, R8, RZ, PT ;  /* 0x000000ff0800720c */ /* 0x000fc80003fa5270 */
[----:B------:R-:W-:-:S09]  /*1e90*/  @!P6 IMAD.MOV R20, RZ, RZ, -R20 ;  /* 0x000000ffff14e224 */ /* 0x000fd200078e0a14 */
[----:B------:R-:W-:-:S05]  /*1ea0*/  @!P5 LOP3.LUT R20, RZ, R8, RZ, 0x33, !PT ;  /* 0x00000008ff14d212 */ /* 0x000fca00078e33ff */
[----:B------:R-:W-:Y:S01]  /*1eb0*/  IMAD.MOV R21, RZ, RZ, -R20 ;  /* 0x000000ffff157224 */ /* 0x000fe200078e0a14 */
[----:B------:R-:W-:-:S03]  /*1ec0*/  SEL R20, R20, RZ, P2 ;  /* 0x000000ff14147207 */ /* 0x000fc60001000000 */
[----:B------:R-:W-:Y:S01]  /*1ed0*/  IMAD R25, R8, R21, R25 ;  /* 0x0000001508197224 */ /* 0x000fe200078e0219 */
[----:B------:R-:W-:Y:S01]  /*1ee0*/  SHF.R.S64 R21, RZ, 0x1e, R0 ;  /* 0x0000001eff157819 */ /* 0x000fe20000001000 */
        /* <DEDUP_REMOVED lines=10> */
[----:B0-----:R-:W-:Y:S01]  /*1f90*/  MOV R3, 0x437c0000 ;  /* 0x437c000000037802 */ /* 0x001fe20000000f00 */
[----:B------:R-:W-:Y:S01]  /*1fa0*/  BSSY.RECONVERGENT B1, `(.L_x_6165) ;  /* 0x000001b000017945 */ /* 0x000fe20003800200 */
[----:B------:R-:W-:Y:S01]  /*1fb0*/  IMAD.X R6, R7, 0x1, R6, P4 ;  /* 0x0000000107067824 */ /* 0x000fe200020e0606 */
        /* <DEDUP_REMOVED lines=25> */
.L_x_6166:
[----:B------:R-:W-:Y:S05]  /*2150*/  BSYNC.RECONVERGENT B1 ;  /* 0x0000000000017941 */ /* 0x000fea0003800200 */
.L_x_6165:
        /* <DEDUP_REMOVED lines=11> */
[----:B------:R0:W-:Y:S02]  /*2210*/  STG.E desc[UR4][R22.64], R3 ;  /* 0x0000000316007986 */ /* 0x0001e4000c101904 */
[----:B------:R-:W-:Y:S01]  /*2220*/  IMAD.X R6, R7, 0x1, R6, P0 ;  /* 0x0000000107067824 */ /* 0x000fe200000e0606 */
[----:B------:R-:W-:-:S04]  /*2230*/  ISETP.GE.U32.AND P0, PT, R9, UR46, PT ;  /* 0x0000002e09007c0c */ /* 0x000fc8000bf06070 */
[----:B------:R-:W-:-:S13]  /*2240*/  ISETP.GE.AND.EX P0, PT, R6, UR47, PT, P0 ;  /* 0x0000002f06007c0c */ /* 0x000fda000bf06300 */
[----:B0-----:R-:W-:Y:S05]  /*2250*/  @!P0 BRA `(.L_x_6167) ;  /* 0xffffffec00688947 */ /* 0x001fea000383ffff */
[----:B------:R-:W-:Y:S05]  /*2260*/  BSYNC.RECONVERGENT B0 ;  /* 0x0000000000007941 */ /* 0x000fea0003800200 */
.L_x_6162:
[----:B------:R-:W-:Y:S05]  /*2270*/  EXIT ;  /* 0x000000000000794d */ /* 0x000fea0003800000 */
        .weak           $__internal_95_$__cuda_sm20_div_u64
        .type           $__internal_95_$__cuda_sm20_div_u64,@function
        .size           $__internal_95_$__cuda_sm20_div_u64,($__internal_96_$__cuda_sm3x_div_rn_noftz_f32_slowpath - $__internal_95_$__cuda_sm20_div_u64)
$__internal_95_$__cuda_sm20_div_u64:
[----:B------:R-:W-:Y:S01]  /*2280*/  MOV R16, R2 ;  /* 0x0000000200107202 */ /* 0x000fe20000000f00 */
[----:B------:R-:W-:-:S04]  /*2290*/  IMAD.MOV.U32 R17, RZ, RZ, R7 ;  /* 0x000000ffff117224 */ /* 0x000fc800078e0007 */
[----:B------:R-:W0:Y:S08]  /*22a0*/  I2F.U64.RP R5, R16 ;  /* 0x0000001000057312 */ /* 0x000e300000309000 */
[----:B0-----:R-:W0:Y:S02]  /*22b0*/  MUFU.RCP R5, R5 ;  /* 0x0000000500057308 */ /* 0x001e240000001000 */
[----:B0-----:R-:W-:-:S06]  /*22c0*/  VIADD R12, R5, 0x1ffffffe ;  /* 0x1ffffffe050c7836 */ /* 0x001fcc0000000000 */
[----:B------:R-:W0:Y:S02]  /*22d0*/  F2I.U64.TRUNC R12, R12 ;  /* 0x0000000c000c7311 */ /* 0x000e24000020d800 */
[----:B0-----:R-:W-:-:S04]  /*22e0*/  IMAD.WIDE.U32 R14, R12, R2, RZ ;  /* 0x000000020c0e7225 */ /* 0x001fc800078e00ff */
[----:B------:R-:W-:Y:S01]  /*22f0*/  IMAD R15, R12, R7, R15 ;  /* 0x000000070c0f7224 */ /* 0x000fe200078e020f */
[----:B------:R-:W-:-:S03]  /*2300*/  IADD3 R19, P0, PT, RZ, -R14, RZ ;  /* 0x8000000eff137210 */ /* 0x000fc60007f1e0ff */
[----:B------:R-:W-:Y:S02]  /*2310*/  IMAD R15, R13, R2, R15 ;  /* 0x000000020d0f7224 */ /* 0x000fe400078e020f */
[----:B------:R-:W-:-:S04]  /*2320*/  IMAD.HI.U32 R14, R12, R19, RZ ;  /* 0x000000130c0e7227 */ /* 0x000fc800078e00ff */
[----:B------:R-:W-:Y:S01]  /*2330*/  IMAD.X R21, RZ, RZ, ~R15, P0 ;  /* 0x000000ffff157224 */ /* 0x000fe200000e0e0f */
[----:B------:R-:W-:-:S03]  /*2340*/  MOV R15, R12 ;  /* 0x0000000c000f7202 */ /* 0x000fc60000000f00 */
[-C--:B------:R-:W-:Y:S02]  /*2350*/  IMAD R17, R13, R21.reuse, RZ ;  /* 0x000000150d117224 */ /* 0x080fe400078e02ff */
[----:B------:R-:W-:-:S04]  /*2360*/  IMAD.WIDE.U32 R14, P0, R12, R21, R14 ;  /* 0x000000150c0e7225 */ /* 0x000fc8000780000e */
[----:B------:R-:W-:-:S04]  /*2370*/  IMAD.HI.U32 R5, R13, R21, RZ ;  /* 0x000000150d057227 */ /* 0x000fc800078e00ff */
[----:B------:R-:W-:-:S04]  /*2380*/  IMAD.HI.U32 R14, P1, R13, R19, R14 ;  /* 0x000000130d0e7227 */ /* 0x000fc8000782000e */
[----:B------:R-:W-:Y:S01]  /*2390*/  IMAD.X R5, R5, 0x1, R13, P0 ;  /* 0x0000000105057824 */ /* 0x000fe200000e060d */
[----:B------:R-:W-:-:S04]  /*23a0*/  IADD3 R15, P2, PT, R17, R14, RZ ;  /* 0x0000000e110f7210 */ /* 0x000fc80007f5e0ff */
[----:B------:R-:W-:Y:S01]  /*23b0*/  IADD3.X R5, PT, PT, RZ, RZ, R5, P2, P1 ;  /* 0x000000ffff057210 */ /* 0x000fe200017e2405 */
[----:B------:R-:W-:-:S04]  /*23c0*/  IMAD.WIDE.U32 R12, R15, R2, RZ ;  /* 0x000000020f0c7225 */ /* 0x000fc800078e00ff */
[----:B------:R-:W-:Y:S01]  /*23d0*/  IMAD R13, R15, R7, R13 ;  /* 0x000000070f0d7224 */ /* 0x000fe200078e020d */
[----:B------:R-:W-:-:S03]  /*23e0*/  IADD3 R17, P0, PT, RZ, -R12, RZ ;  /* 0x8000000cff117210 */ /* 0x000fc60007f1e0ff */
[----:B------:R-:W-:Y:S02]  /*23f0*/  IMAD R13, R5, R2, R13 ;  /* 0x00000002050d7224 */ /* 0x000fe400078e020d */
[----:B------:R-:W-:-:S04]  /*2400*/  IMAD.HI.U32 R14, R15, R17, RZ ;  /* 0x000000110f0e7227 */ /* 0x000fc800078e00ff */
[----:B------:R-:W-:Y:S02]  /*2410*/  IMAD.X R12, RZ, RZ, ~R13, P0 ;  /* 0x000000ffff0c7224 */ /* 0x000fe400000e0e0d */
[----:B------:R-:W-:Y:S02]  /*2420*/  HFMA2 R13, -RZ, RZ, 0, 0 ;  /* 0x00000000ff0d7431 */ /* 0x000fe400000001ff */
        /* <DEDUP_REMOVED lines=12> */
[----:B------:R-:W-:-:S03]  /*24f0*/  IADD3 R15, P1, PT, R15, R12, RZ ;  /* 0x0000000c0f0f7210 */ /* 0x000fc60007f3e0ff */
[----:B------:R-:W-:Y:S02]  /*2500*/  IMAD.X R5, RZ, RZ, R5, P0 ;  /* 0x000000ffff057224 */ /* 0x000fe400000e0605 */
        /* <DEDUP_REMOVED lines=15> */
[----:B------:R-:W-:Y:S02]  /*2600*/  IADD3 R12, P2, PT, R15, 0x1, RZ ;  /* 0x000000010f0c7810 */ /* 0x000fe40007f5e0ff */
[----:B------:R-:W-:Y:S02]  /*2610*/  SEL R14, R14, R16, P0 ;  /* 0x000000100e0e7207 */ /* 0x000fe40000000000 */
[----:B------:R-:W-:Y:S01]  /*2620*/  ISETP.GE.U32.AND P0, PT, R3, R2, PT ;  /* 0x000000020300720c */ /* 0x000fe20003f06070 */
[----:B------:R-:W-:Y:S01]  /*2630*/  IMAD.X R13, RZ, RZ, R4, P2 ;  /* 0x000000ffff0d7224 */ /* 0x000fe200010e0604 */
[----:B------:R-:W-:Y:S02]  /*2640*/  ISETP.NE.U32.AND P1, PT, R2, RZ, PT ;  /* 0x000000ff0200720c */ /* 0x000fe40003f25070 */
[----:B------:R-:W-:-:S02]  /*2650*/  ISETP.GE.U32.AND.EX P0, PT, R14, R7, PT, P0 ;  /* 0x000000070e00720c */ /* 0x000fc40003f06100 */
[----:B------:R-:W-:Y:S02]  /*2660*/  MOV R5, 0x0 ;  /* 0x0000000000057802 */ /* 0x000fe40000000f00 */
[----:B------:R-:W-:Y:S01]  /*2670*/  SEL R13, R13, R4, P0 ;  /* 0x000000040d0d7207 */ /* 0x000fe20000000000 */
[----:B------:R-:W-:Y:S01]  /*2680*/  IMAD.MOV.U32 R4, RZ, RZ, R0 ;  /* 0x000000ffff047224 */ /* 0x000fe200078e0000 */
[----:B------:R-:W-:Y:S02]  /*2690*/  ISETP.NE.AND.EX P1, PT, R7, RZ, PT, P1 ;  /* 0x000000ff0700720c */ /* 0x000fe40003f25310 */
[----:B------:R-:W-:Y:S02]  /*26a0*/  SEL R12, R12, R15, P0 ;  /* 0x0000000f0c0c7207 */ /* 0x000fe40000000000 */
[----:B------:R-:W-:Y:S02]  /*26b0*/  SEL R13, R13, 0xffffffff, P1 ;  /* 0xffffffff0d0d7807 */ /* 0x000fe40000800000 */
[----:B------:R-:W-:Y:S01]  /*26c0*/  SEL R12, R12, 0xffffffff, P1 ;  /* 0xffffffff0c0c7807 */ /* 0x000fe20000800000 */
[----:B------:R-:W-:Y:S06]  /*26d0*/  RET.REL.NODEC R4 `(_Z15SoftmaxWarpImplI22BroadcastScaleMaskLoadIffbLm4EiE11DirectStoreIffEfLi1ELi1ELi1ELi1ELb0EL9Algorithm0EEvT_T0_ll) ;  /* 0xffffffd804487950 */ /* 0x000fec0003c3ffff */
        .weak           $__internal_96_$__cuda_sm3x_div_rn_noftz_f32_slowpath
        .type           $__internal_96_$__cuda_sm3x_div_rn_noftz_f32_slowpath,@function
        .size           $__internal_96_$__cuda_sm3x_div_rn_noftz_f32_slowpath,(.L_x_37473 - $__internal_96_$__cuda_sm3x_div_rn_noftz_f32_slowpath)
$__internal_96_$__cuda_sm3x_div_rn_noftz_f32_slowpath:
        /* <DEDUP_REMOVED lines=33> */
[----:B------:R-:W-:-:S04]  /*28f0*/  @!P4 IMAD.MOV.U32 R22, RZ, RZ, -0x40 ;  /* 0xffffffc0ff16c424 */ /* 0x000fc800078e00ff */
[----:B------:R-:W-:-:S07]  /*2900*/  @!P5 VIADD R22, R22, 0x40 ;  /* 0x000000401616d836 */ /* 0x000fce0000000000 */
.L_x_6169:
        /* <DEDUP_REMOVED lines=51> */
.L_x_6176:
[----:B------:R-:W-:-:S04]  /*2c40*/  LOP3.LUT R0, R0, 0x80000000, RZ, 0xc0, !PT ;  /* 0x8000000000007812 */ /* 0x000fc800078ec0ff */
[----:B------:R-:W-:Y:S01]  /*2c50*/  LOP3.LUT R0, R0, 0x7f800000, RZ, 0xfc, !PT ;  /* 0x7f80000000007812 */ /* 0x000fe200078efcff */
[----:B------:R-:W-:Y:S06]  /*2c60*/  BRA `(.L_x_6177) ;  /* 0x0000000000047947 */ /* 0x000fec0003800000 */
.L_x_6175:
[----:B------:R-:W-:-:S07]  /*2c70*/  LEA R0, R25, R0, 0x17 ;  /* 0x0000000019007211 */ /* 0x000fce00078eb8ff */
.L_x_6177:
[----:B------:R-:W-:Y:S05]  /*2c80*/  BSYNC.RECONVERGENT B3 ;  /* 0x0000000000037941 */ /* 0x000fea0003800200 */
.L_x_6174:
[----:B------:R-:W-:Y:S05]  /*2c90*/  BRA `(.L_x_6178) ;  /* 0x0000000000207947 */ /* 0x000fea0003800000 */
.L_x_6173:
[----:B------:R-:W-:-:S04]  /*2ca0*/  LOP3.LUT R0, R3, 0x80000000, R0, 0x48, !PT ;  /* 0x8000000003007812 */ /* 0x000fc800078e4800 */
[----:B------:R-:W-:Y:S01]  /*2cb0*/  LOP3.LUT R0, R0, 0x7f800000, RZ, 0xfc, !PT ;  /* 0x7f80000000007812 */ /* 0x000fe200078efcff */
[----:B------:R-:W-:Y:S06]  /*2cc0*/  BRA `(.L_x_6178) ;  /* 0x0000000000147947 */ /* 0x000fec0003800000 */
.L_x_6172:
[----:B------:R-:W-:Y:S01]  /*2cd0*/  LOP3.LUT R0, R3, 0x80000000, R0, 0x48, !PT ;  /* 0x8000000003007812 */ /* 0x000fe200078e4800 */
[----:B------:R-:W-:Y:S06]  /*2ce0*/  BRA `(.L_x_6178) ;  /* 0x00000000000c7947 */ /* 0x000fec0003800000 */
.L_x_6171:
[----:B------:R-:W0:Y:S01]  /*2cf0*/  MUFU.RSQ R0, -QNAN ;  /* 0xffc0000000007908 */ /* 0x000e220000001400 */
[----:B------:R-:W-:Y:S05]  /*2d00*/  BRA `(.L_x_6178) ;  /* 0x0000000000047947 */ /* 0x000fea0003800000 */
.L_x_6170:
[----:B------:R-:W-:-:S07]  /*2d10*/  FADD.FTZ R0, R0, R3 ;  /* 0x0000000300007221 */ /* 0x000fce0000010000 */
.L_x_6178:
[----:B------:R-:W-:Y:S05]  /*2d20*/  BSYNC.RECONVERGENT B2 ;  /* 0x0000000000027941 */ /* 0x000fea0003800200 */
.L_x_6168:
[----:B------:R-:W-:Y:S02]  /*2d30*/  IMAD.MOV.U32 R21, RZ, RZ, 0x0 ;  /* 0x00000000ff157424 */ /* 0x000fe400078e00ff */
[----:B0-----:R-:W-:Y:S02]  /*2d40*/  IMAD.MOV.U32 R3, RZ, RZ, R0 ;  /* 0x000000ffff037224 */ /* 0x001fe400078e0000 */
[----:B------:R-:W-:Y:S05]  /*2d50*/  RET.REL.NODEC R20 `(_Z15SoftmaxWarpImplI22BroadcastScaleMaskLoadIffbLm4EiE11DirectStoreIffEfLi1ELi1ELi1ELi1ELb0EL9Algorithm0EEvT_T0_ll) ;  /* 0xffffffd014a87950 */ /* 0x000fea0003c3ffff */
.L_x_6179:
        /* <DEDUP_REMOVED lines=10> */
.L_x_37473:


//--------------------- .text._Z15SoftmaxWarpImplI22BroadcastScaleMaskLoadIffbLm4EiE11DirectStoreIffEfLi1ELi1ELi1ELi2ELb1EL9Algorithm0EEvT_T0_ll --------------------------
	.section	.text._Z15SoftmaxWarpImplI22BroadcastScaleMaskLoadIffbLm4EiE11DirectStoreIffEfLi1ELi1ELi1ELi2ELb1EL9Algorithm0EEvT_T0_ll,"ax",@progbits
	.align	128
        .global         _Z15SoftmaxWarpImplI22BroadcastScaleMaskLoadIffbLm4EiE11DirectStoreIffEfLi1ELi1ELi1ELi2ELb1EL9Algorithm0EEvT_T0_ll
        .type           _Z15SoftmaxWarpImplI22BroadcastScaleMaskLoadIffbLm4EiE11DirectStoreIffEfLi1ELi1ELi1ELi2ELb1EL9Algorithm0EEvT_T0_ll,@function
        .size           _Z15SoftmaxWarpImplI22BroadcastScaleMaskLoadIffbLm4EiE11DirectStoreIffEfLi1ELi1ELi1ELi2ELb1EL9Algorithm0EEvT_T0_ll,(.L_x_37474 - _Z15SoftmaxWarpImplI22BroadcastScaleMaskLoadIffbLm4EiE11DirectStoreIffEfLi1ELi1ELi1ELi2ELb1EL9Algorithm0EEvT_T0_ll)
        .other          _Z15SoftmaxWarpImplI22BroadcastScaleMaskLoadIffbLm4EiE11DirectStoreIffEfLi1ELi1ELi1ELi2ELb1EL9Algorithm0EEvT_T0_ll,@"STO_CUDA_ENTRY STV_DEFAULT"
_Z15SoftmaxWarpImplI22BroadcastScaleMaskLoadIffbLm4EiE11DirectStoreIffEfLi1ELi1ELi1ELi2ELb1EL9Algorithm0EEvT_T0_ll:
.text._Z15SoftmaxWarpImplI22BroadcastScaleMaskLoadIffbLm4EiE11DirectStoreIffEfLi1ELi1ELi1ELi2ELb1EL9Algorithm0EEvT_T0_ll:
        /* <DEDUP_REMOVED lines=23> */
[----:B-----5:R-:W-:Y:S02]  /*0170*/  IMAD.U32 R6, RZ, RZ, UR6 ;  /* 0x00000006ff067e24 */ /* 0x020fe4000f8e00ff */
[----:B------:R-:W-:Y:S02]  /*0180*/  IMAD.U32 R7, RZ, RZ, UR7 ;  /* 0x00000007ff077e24 */ /* 0x000fe4000f8e00ff */
[----:B-1----:R-:W-:Y:S02]  /*0190*/  IMAD.U32 R10, RZ, RZ, UR8 ;  /* 0x00000008ff0a7e24 */ /* 0x002fe4000f8e00ff */
[----:B---3--:R-:W-:-:S07]  /*01a0*/  IMAD.U32 R11, RZ, RZ, UR9 ;  /* 0x00000009ff0b7e24 */ /* 0x008fce000f8e00ff */
[----:B------:R-:W-:-:S07]  /*01b0*/  LEPC R20, `(.L_x_6180) ;  /* 0x000000001014794e */ /* 0x000fce0000000000 */
[----:B0---4-:R-:W-:Y:S05]  /*01c0*/  CALL.ABS.NOINC R2 ;  /* 0x0000000002007343 */ /* 0x011fea0003c00000 */
.L_x_6180:
        /* <DEDUP_REMOVED lines=14> */
[----:B------:R-:W-:Y:S01]  /*02b0*/  BSSY.RECONVERGENT B0, `(.L_x_6181) ;  /* 0x0000147000007945 */ /* 0x000fe20003800200 */
[----:B------:R-:W-:-:S06]  /*02c0*/  IMAD.SHL.U32 R9, R9, 0x2, RZ ;  /* 0x0000000209097824 */ /* 0x000fcc00078e00ff */
[----:B------:R-:W2:Y:S08]  /*02d0*/  LDC R6, c[0x0][0x3bc] ;  /* 0x0000ef00ff067b82 */ /* 0x000eb00000000800 */
[----:B------:R-:W3:Y:S08]  /*02e0*/  LDC R7, c[0x0][0x3c0] ;  /* 0x0000f000ff077b82 */ /* 0x000ef00000000800 */
[----:B------:R-:W4:Y:S08]  /*02f0*/  LDC R8, c[0x0][0x3e8] ;  /* 0x0000fa00ff087b82 */ /* 0x000f300000000800 */
[----:B------:R-:W0:Y:S02]  /*0300*/  LDC.64 R12, c[0x0][0x358] ;  /* 0x0000d600ff0c7b82 */ /* 0x000e240000000a00 */
.L_x_6194:
[----:B01----:R-:W1:Y:S01]  /*0310*/  LDC.64 R16, c[0x0][0x3a0] ;  /* 0x0000e800ff107b82 */ /* 0x003e620000000a00 */
[----:B0-----:R-:W-:Y:S01]  /*0320*/  ISETP.GE.U32.AND P0, PT, R4, UR44, PT ;  /* 0x0000002c04007c0c */ /* 0x001fe2000bf06070 */
[----:B------:R-:W-:Y:S01]  /*0330*/  BSSY.RECONVERGENT B1, `(.L_x_6182) ;  /* 0x0000074000017945 */ /* 0x000fe20003800200 */
[----:B------:R-:W-:Y:S02]  /*0340*/  IMAD.MOV.U32 R0, RZ, RZ, -0x800000 ;  /* 0xff800000ff007424 */ /* 0x000fe400078e00ff */
[----:B------:R-:W-:Y:S01]  /*0350*/  ISETP.GE.AND.EX P0, PT, RZ, UR45, PT, P0 ;  /* 0x0000002dff007c0c */ /* 0x000fe2000bf06300 */
[----:B------:R-:W-:Y:S02]  /*0360*/  IMAD.MOV.U32 R21, RZ, RZ, -0x800000 ;  /* 0xff800000ff157424 */ /* 0x000fe400078e00ff */
        /* <DEDUP_REMOVED lines=11> */
[----:B-1----:R-:W-:-:S02]  /*0420*/  IADD3 R2, PT, PT, R18, 0xffffffe, RZ ;  /* 0x0ffffffe12027810 */ /* 0x002fc40007ffe0ff */
[----:B--2---:R-:W-:-:S04]  /*0430*/  IABS R18, R6 ;  /* 0x0000000600127213 */ /* 0x004fc80000000000 */
[----:B------:R1:W2:Y:S02]  /*0440*/  F2I.FTZ.U32.TRUNC.NTZ R3, R2 ;  /* 0x0000000200037305 */ /* 0x0002a4000021f000 */
[----:B-1----:R-:W-:Y:S02]  /*0450*/  IMAD.MOV.U32 R2, RZ, RZ, RZ ;  /* 0x000000ffff027224 */ /* 0x002fe400078e00ff */
        /* <DEDUP_REMOVED lines=20> */
[----:B-1----:R-:W-:-:S04]  /*05a0*/  IMAD.MOV.U32 R2, RZ, RZ, RZ ;  /* 0x000000ffff027224 */ /* 0x002fc800078e00ff */
[----:B------:R-:W-:Y:S02]  /*05b0*/  IMAD.MOV R19, RZ, RZ, -R20 ;  /* 0x000000ffff137224 */ /* 0x000fe400078e0a14 */
[----:B--2---:R-:W-:Y:S02]  /*05c0*/  IMAD.MOV R21, RZ, RZ, -R3 ;  /* 0x000000ffff157224 */ /* 0x004fe400078e0a03 */
[----:B------:R-:W-:Y:S02]  /*05d0*/  IMAD R19, R5, R19, R0 ;  /* 0x0000001305137224 */ /* 0x000fe400078e0200 */
[----:B------:R-:W-:-:S03]  /*05e0*/  IMAD R21, R21, R18, RZ ;  /* 0x0000001215157224 */ /* 0x000fc600078e02ff */
[----:B------:R-:W-:Y:S01]  /*05f0*/  IABS R22, R19 ;  /* 0x0000001300167213 */ /* 0x000fe20000000000 */
[----:B------:R-:W-:Y:S01]  /*0600*/  IMAD.HI.U32 R2, R3, R21, R2 ;  /* 0x0000001503027227 */ /* 0x000fe200078e0002 */
[----:B---3--:R-:W-:-:S03]  /*0610*/  IABS R21, R7 ;  /* 0x0000000700157213 */ /* 0x008fc60000000000 */
[----:B------:R-:W-:Y:S01]  /*0620*/  IMAD.MOV.U32 R3, RZ, RZ, R22 ;  /* 0x000000ffff037224 */ /* 0x000fe200078e0016 */
[----:B------:R-:W1:Y:S03]  /*0630*/  I2F.RP R23, R21 ;  /* 0x0000001500177306 */ /* 0x000e660000209400 */
        /* <DEDUP_REMOVED lines=11> */
[----:B-1----:R-:W-:-:S06]  /*06f0*/  VIADD R3, R23, 0xffffffe ;  /* 0x0ffffffe17037836 */ /* 0x002fcc0000000000 */
        /* <DEDUP_REMOVED lines=28> */
[----:B------:R-:W-:Y:S01]  /*08c0*/  IMAD R3, R20, UR36, RZ ;  /* 0x0000002414037c24 */ /* 0x000fe2000f8e02ff */
[----:B------:R-:W-:Y:S01]  /*08d0*/  SHF.R.S64 R18, RZ, 0x1e, R0 ;  /* 0x0000001eff127819 */ /* 0x000fe20000001000 */
        /* <DEDUP_REMOVED lines=25> */
.L_x_6183:
[----:B------:R-:W-:Y:S05]  /*0a70*/  BSYNC.RECONVERGENT B1 ;  /* 0x0000000000017941 */ /* 0x000fea0003800200 */
.L_x_6182:
        /* <DEDUP_REMOVED lines=21> */
[----:B--2---:R-:W-:-:S03]  /*0bd0*/  IABS R19, R6 ;  /* 0x0000000600137213 */ /* 0x004fc60000000000 */
[----:B------:R-:W-:Y:S02]  /*0be0*/  IMAD.MOV.U32 R3, RZ, RZ, R23 ;  /* 0x000000ffff037224 */ /* 0x000fe400078e0017 */
[----:B------:R-:W1:Y:S02]  /*0bf0*/  I2F.RP R23, R19 ;  /* 0x0000001300177306 */ /* 0x000e640000209400 */
[----:B------:R-:W-:-:S04]  /*0c00*/  IMAD.HI.U32 R22, R24, R3, RZ ;  /* 0x0000000318167227 */ /* 0x000fc800078e00ff */
[----:B------:R-:W-:-:S04]  /*0c10*/  IMAD.MOV R2, RZ, RZ, -R22 ;  /* 0x000000ffff027224 */ /* 0x000fc800078e0a16 */
[----:B------:R-:W-:Y:S01]  /*0c20*/  IMAD R3, R18, R2, R3 ;  /* 0x0000000212037224 */ /* 0x000fe200078e0203 */
[----:B------:R-:W-:-:S04]  /*0c30*/  LOP3.LUT R2, R20, R5, RZ, 0x3c, !PT ;  /* 0x0000000514027212 */ /* 0x000fc800078e3cff */
[----:B------:R-:W-:Y:S01]  /*0c40*/  ISETP.GT.U32.AND P2, PT, R18, R3, PT ;  /* 0x000000031200720c */ /* 0x000fe20003f44070 */
[----:B-1----:R-:W1:Y:S01]  /*0c50*/  MUFU.RCP R23, R23 ;  /* 0x0000001700177308 */ /* 0x002e620000001000 */
[----:B------:R-:W-:-:S11]  /*0c60*/  ISETP.GE.AND P3, PT, R2, RZ, PT ;  /* 0x000000ff0200720c */ /* 0x000fd60003f66270 */
[----:B------:R-:W-:Y:S02]  /*0c70*/  @!P2 IMAD.IADD R3, R3, 0x1, -R18 ;  /* 0x000000010303a824 */ /* 0x000fe400078e0a12 */
[----:B------:R-:W-:Y:S01]  /*0c80*/  @!P2 VIADD R22, R22, 0x1 ;  /* 0x000000011616a836 */ /* 0x000fe20000000000 */
[----:B------:R-:W-:Y:S02]  /*0c90*/  ISETP.NE.AND P2, PT, R5, RZ, PT ;  /* 0x000000ff0500720c */ /* 0x000fe40003f45270 */
[----:B------:R-:W-:Y:S02]  /*0ca0*/  ISETP.GE.U32.AND P1, PT, R3, R18, PT ;  /* 0x000000120300720c */ /* 0x000fe40003f26070 */
[----:B-1----:R-:W-:-:S04]  /*0cb0*/  IADD3 R2, PT, PT, R23, 0xffffffe, RZ ;  /* 0x0ffffffe17027810 */ /* 0x002fc80007ffe0ff */
[----:B------:R1:W2:Y:S07]  /*0cc0*/  F2I.FTZ.U32.TRUNC.NTZ R3, R2 ;  /* 0x0000000200037305 */ /* 0x0002ae000021f000 */
[----:B------:R-:W-:Y:S01]  /*0cd0*/  @P1 VIADD R22, R22, 0x1 ;  /* 0x0000000116161836 */ /* 0x000fe20000000000 */
[----:B-1----:R-:W-:-:S03]  /*0ce0*/  MOV R2, RZ ;  /* 0x000000ff00027202 */ /* 0x002fc60000000f00 */
[----:B------:R-:W-:Y:S01]  /*0cf0*/  @!P3 IMAD.MOV R22, RZ, RZ, -R22 ;  /* 0x000000ffff16b224 */ /* 0x000fe200078e0a16 */
[----:B------:R-:W-:Y:S01]  /*0d00*/  @!P2 LOP3.LUT R22, RZ, R5, RZ, 0x33, !PT ;  /* 0x00000005ff16a212 */ /* 0x000fe200078e33ff */
[----:B--2---:R-:W-:-:S04]  /*0d10*/  IMAD.MOV R18, RZ, RZ, -R3 ;  /* 0x000000ffff127224 */ /* 0x004fc800078e0a03 */
[----:B------:R-:W-:Y:S02]  /*0d20*/  IMAD.MOV R25, RZ, RZ, -R22 ;  /* 0x000000ffff197224 */ /* 0x000fe400078e0a16 */
[----:B------:R-:W-:Y:S02]  /*0d30*/  IMAD R23, R18, R19, RZ ;  /* 0x0000001312177224 */ /* 0x000fe400078e02ff */
[----:B------:R-:W-:Y:S02]  /*0d40*/  IMAD R25, R5, R25, R20 ;  /* 0x0000001905197224 */ /* 0x000fe400078e0214 */
[----:B------:R-:W-:Y:S01]  /*0d50*/  IMAD.HI.U32 R23, R3, R23, R2 ;  /* 0x0000001703177227 */ /* 0x000fe200078e0002 */
[----:B------:R-:W-:Y:S02]  /*0d60*/  IABS R3, R7 ;  /* 0x0000000700037213 */ /* 0x000fe40000000000 */
[----:B------:R-:W-:-:S05]  /*0d70*/  IABS R18, R25 ;  /* 0x0000001900127213 */ /* 0x000fca0000000000 */
[----:B------:R-:W-:Y:S02]  /*0d80*/  IMAD.MOV.U32 R2, RZ, RZ, R18 ;  /* 0x000000ffff027224 */ /* 0x000fe400078e0012 */
[----:B------:R-:W-:Y:S02]  /*0d90*/  IMAD.MOV.U32 R18, RZ, RZ, R3 ;  /* 0x000000ffff127224 */ /* 0x000fe400078e0003 */
        /* <DEDUP_REMOVED lines=12> */
[----:B------:R-:W-:Y:S01]  /*0e60*/  ISETP.GE.AND P3, PT, R2, RZ, PT ;  /* 0x000000ff0200720c */ /* 0x000fe20003f66270 */
[----:B------:R-:W-:Y:S02]  /*0e70*/  IMAD.MOV.U32 R2, RZ, RZ, RZ ;  /* 0x000000ffff027224 */ /* 0x000fe400078e00ff */
[----:B------:R-:W1:Y:S04]  /*0e80*/  F2I.FTZ.U32.TRUNC.NTZ R3, R3 ;  /* 0x0000000300037305 */ /* 0x000e68000021f000 */
[----:B------:R-:W-:-:S06]  /*0e90*/  @P1 VIADD R23, R23, 0x1 ;  /* 0x0000000117171836 */ /* 0x000fcc0000000000 */
[----:B------:R-:W-:Y:S01]  /*0ea0*/  @!P3 IMAD.MOV R23, RZ, RZ, -R23 ;  /* 0x000000ffff17b224 */ /* 0x000fe200078e0a17 */
[----:B------:R-:W-:Y:S01]  /*0eb0*/  @!P2 LOP3.LUT R23, RZ, R6, RZ, 0x33, !PT ;  /* 0x00000006ff17a212 */ /* 0x000fe200078e33ff */
[----:B-1----:R-:W-:-:S04]  /*0ec0*/  IMAD.MOV R19, RZ, RZ, -R3 ;  /* 0x000000ffff137224 */ /* 0x002fc800078e0a03 */
[----:B------:R-:W-:Y:S02]  /*0ed0*/  IMAD.MOV R24, RZ, RZ, -R23 ;  /* 0x000000ffff187224 */ /* 0x000fe400078e0a17 */
[----:B------:R-:W-:Y:S02]  /*0ee0*/  IMAD R19, R19, R18, RZ ;  /* 0x0000001213137224 */ /* 0x000fe400078e02ff */
[----:B------:R-:W-:Y:S02]  /*0ef0*/  IMAD R24, R6, R24, R25 ;  /* 0x0000001806187224 */ /* 0x000fe400078e0219 */
[----:B------:R-:W-:-:S03]  /*0f00*/  IMAD.HI.U32 R2, R3, R19, R2 ;  /* 0x0000001303027227 */ /* 0x000fc600078e0002 */
[----:B------:R-:W-:Y:S02]  /*0f10*/  IABS R19, R24 ;  /* 0x0000001800137213 */ /* 0x000fe40000000000 */
[----:B------:R-:W-:-:S03]  /*0f20*/  LOP3.LUT R26, R24, R7, RZ, 0x3c, !PT ;  /* 0x00000007181a7212 */ /* 0x000fc600078e3cff */
[----:B------:R-:W-:Y:S01]  /*0f30*/  IMAD.HI.U32 R25, R2, R19, RZ ;  /* 0x0000001302197227 */ /* 0x000fe200078e00ff */
[----:B------:R-:W-:-:S04]  /*0f40*/  ISETP.GE.AND P1, PT, R26, RZ, PT ;  /* 0x000000ff1a00720c */ /* 0x000fc80003f26270 */
        /* <DEDUP_REMOVED lines=18> */
[----:B------:R-:W-:Y:S01]  /*1070*/  ISETP.NE.AND.EX P3, PT, R15, RZ, PT, P3 ;  /* 0x000000ff0f00720c */ /* 0x000fe20003f65330 */
[----:B------:R-:W-:Y:S01]  /*1080*/  IMAD.MOV R2, RZ, RZ, -R25 ;  /* 0x000000ffff027224 */ /* 0x000fe200078e0a19 */
[----:B------:R-:W-:Y:S02]  /*1090*/  ISETP.NE.AND.EX P1, PT, R17, RZ, PT, P1 ;  /* 0x000000ff1100720c */ /* 0x000fe40003f25310 */
[----:B--2---:R-:W-:Y:S01]  /*10a0*/  ISETP.NE.U32.AND P2, PT, R18, 0x1, PT ;  /* 0x000000011200780c */ /* 0x004fe20003f45070 */
[----:B------:R-:W-:Y:S01]  /*10b0*/  IMAD R24, R7, R2, R24 ;  /* 0x0000000207187224 */ /* 0x000fe200078e0218 */
[----:B------:R-:W-:Y:S02]  /*10c0*/  SEL R25, R25, RZ, P1 ;  /* 0x000000ff19197207 */ /* 0x000fe40000800000 */
[----:B------:R-:W-:Y:S02]  /*10d0*/  ISETP.NE.AND.EX P2, PT, R19, RZ, PT, P2 ;  /* 0x000000ff1300720c */ /* 0x000fe40003f45320 */
[----:B------:R-:W-:-:S02]  /*10e0*/  SEL R24, R24, RZ, P3 ;  /* 0x000000ff18187207 */ /* 0x000fc40001800000 */
[----:B------:R-:W-:-:S05]  /*10f0*/  SEL R23, R23, RZ, P2 ;  /* 0x000000ff17177207 */ /* 0x000fca0001000000 */
        /* <DEDUP_REMOVED lines=13> */
.L_x_6185:
[----:B------:R-:W-:Y:S05]  /*11d0*/  BSYNC.RECONVERGENT B1 ;  /* 0x0000000000017941 */ /* 0x000fea0003800200 */
.L_x_6184:
[----:B0-----:R-:W-:Y:S02]  /*11e0*/  HFMA2 R14, -RZ, RZ, 0.96630859375, -0.0022525787353515625 ;  /* 0x3bbb989dff0e7431 */ /* 0x001fe400000001ff */
[----:B------:R-:W-:Y:S01]  /*11f0*/  FADD R21, -R21, R0 ;  /* 0x0000000015157221 */ /* 0x000fe20000000100 */
[----:B------:R-:W-:Y:S02]  /*1200*/  IMAD.MOV.U32 R3, RZ, RZ, 0x437c0000 ;  /* 0x437c0000ff037424 */ /* 0x000fe400078e00ff */
[----:B------:R-:W-:Y:S01]  /*1210*/  FADD R19, -R19, R18 ;  /* 0x0000001213137221 */ /* 0x000fe20000000100 */
[----:B------:R-:W-:Y:S01]  /*1220*/  BSSY.RECONVERGENT B1, `(.L_x_6186) ;  /* 0x000001e000017945 */ /* 0x000fe20003800200 */
[----:B------:R-:W-:-:S04]  /*1230*/  FFMA.SAT R0, R21, R14, 0.5 ;  /* 0x3f00000015007423 */ /* 0x000fc8000000200e */
[----:B------:R-:W-:-:S04]  /*1240*/  FFMA.RM R0, R0, R3, 12582913 ;  /* 0x4b40000100007423 */ /* 0x000fc80000004003 */
        /* <DEDUP_REMOVED lines=8> */
[----:B------:R-:W-:-:S03]  /*12d0*/  IMAD.SHL.U32 R0, R0, 0x800000, RZ ;  /* 0x0080000000007824 */ /* 0x000fc600078e00ff */
[----:B------:R-:W-:-:S04]  /*12e0*/  FFMA R14, R19, 1.4426950216293334961, -R14 ;  /* 0x3fb8aa3b130e7823 */ /* 0x000fc8000000080e */
[----:B------:R-:W-:Y:S01]  /*12f0*/  FFMA R14, R19, 1.925963033500011079e-08, R14 ;  /* 0x32a57060130e7823 */ /* 0x000fe2000000000e */
[----:B0-----:R-:W-:-:S03]  /*1300*/  FMUL R2, R2, R21 ;  /* 0x0000001502027220 */ /* 0x001fc60000400000 */
[----:B------:R-:W0:Y:S01]  /*1310*/  MUFU.EX2 R3, R14 ;  /* 0x0000000e00037308 */ /* 0x000e220000000800 */
[----:B------:R-:W-:-:S07]  /*1320*/  FADD R23, RZ, R2 ;  /* 0x00000002ff177221 */ /* 0x000fce0000000000 */
[----:B------:R-:W1:Y:S08]  /*1330*/  MUFU.RCP R15, R23 ;  /* 0x00000017000f7308 */ /* 0x000e700000001000 */
[----:B------:R-:W5:Y:S01]  /*1340*/  FCHK P1, R2, R23 ;  /* 0x0000001702007302 */ /* 0x000f620000020000 */
[----:B0-----:R-:W-:Y:S01]  /*1350*/  FMUL R0, R0, R3 ;  /* 0x0000000300007220 */ /* 0x001fe20000400000 */
[----:B-1----:R-:W-:-:S04]  /*1360*/  FFMA R16, -R23, R15, 1 ;  /* 0x3f80000017107423 */ /* 0x002fc8000000010f */
[----:B------:R-:W-:-:S04]  /*1370*/  FFMA R15, R15, R16, R15 ;  /* 0x000000100f0f7223 */ /* 0x000fc8000000000f */
[----:B------:R-:W-:-:S04]  /*1380*/  FFMA R16, R2, R15, RZ ;  /* 0x0000000f02107223 */ /* 0x000fc800000000ff */
[----:B------:R-:W-:-:S04]  /*1390*/  FFMA R17, -R23, R16, R2 ;  /* 0x0000001017117223 */ /* 0x000fc80000000102 */
[----:B------:R-:W-:Y:S01]  /*13a0*/  FFMA R17, R15, R17, R16 ;  /* 0x000000110f117223 */ /* 0x000fe20000000010 */
[----:B-----5:R-:W-:Y:S06]  /*13b0*/  @!P1 BRA `(.L_x_6187) ;  /* 0x0000000000109947 */ /* 0x020fec0003800000 */
[----:B------:R-:W-:Y:S01]  /*13c0*/  IMAD.MOV.U32 R3, RZ, RZ, R23 ;  /* 0x000000ffff037224 */ /* 0x000fe200078e0017 */
[----:B------:R-:W-:-:S07]  /*13d0*/  MOV R14, 0x13f0 ;  /* 0x000013f0000e7802 */ /* 0x000fce0000000f00 */
[----:B--234-:R-:W-:Y:S05]  /*13e0*/  CALL.REL.NOINC `($__internal_97_$__cuda_sm3x_div_rn_noftz_f32_slowpath) ;  /* 0x0000000000d47944 */ /* 0x01cfea0003c00000 */
[----:B------:R-:W-:-:S07]  /*13f0*/  IMAD.MOV.U32 R17, RZ, RZ, R2 ;  /* 0x000000ffff117224 */ /* 0x000fce00078e0002 */
.L_x_6187:
[----:B------:R-:W-:Y:S05]  /*1400*/  BSYNC.RECONVERGENT B1 ;  /* 0x0000000000017941 */ /* 0x000fea0003800200 */
.L_x_6186:
[----:B------:R-:W-:Y:S01]  /*1410*/  FADD R21, RZ, R0 ;  /* 0x00000000ff157221 */ /* 0x000fe20000000000 */
[----:B------:R-:W-:Y:S03]  /*1420*/  BSSY.RECONVERGENT B1, `(.L_x_6188) ;  /* 0x0000013000017945 */ /* 0x000fe60003800200 */
[----:B------:R-:W0:Y:S08]  /*1430*/  MUFU.RCP R2, R21 ;  /* 0x0000001500027308 */ /* 0x000e300000001000 */
        /* <DEDUP_REMOVED lines=17> */
.L_x_6189:
[----:B------:R-:W-:Y:S05]  /*1550*/  BSYNC.RECONVERGENT B1 ;  /* 0x0000000000017941 */ /* 0x000fea0003800200 */
.L_x_6188:
[----:B------:R-:W-:Y:S01]  /*1560*/  BSSY.RECONVERGENT B1, `(.L_x_6190) ;  /* 0x0000008000017945 */ /* 0x000fe20003800200 */
[----:B------:R-:W-:-:S03]  /*1570*/  FFMA R19, R19, R18, R16 ;  /* 0x0000001213137223 */ /* 0x000fc60000000010 */
[----:B------:R-:W-:Y:S05]  /*1580*/  @!P1 BRA `(.L_x_6191) ;  /* 0x0000000000149947 */ /* 0x000fea0003800000 */
[----:B------:R-:W-:Y:S01]  /*1590*/  IMAD.MOV.U32 R2, RZ, RZ, R0 ;  /* 0x000000ffff027224 */ /* 0x000fe200078e0000 */
[----:B0-----:R-:W-:Y:S01]  /*15a0*/  MOV R14, 0x15d0 ;  /* 0x000015d0000e7802 */ /* 0x001fe20000000f00 */
[----:B------:R-:W-:-:S07]  /*15b0*/  IMAD.MOV.U32 R3, RZ, RZ, R21 ;  /* 0x000000ffff037224 */ /* 0x000fce00078e0015 */
[----:B--234-:R-:W-:Y:S05]  /*15c0*/  CALL.REL.NOINC `($__internal_97_$__cuda_sm3x_div_rn_noftz_f32_slowpath) ;  /* 0x00000000005c7944 */ /* 0x01cfea0003c00000 */
[----:B------:R-:W-:-:S07]  /*15d0*/  IMAD.MOV.U32 R19, RZ, RZ, R2 ;  /* 0x000000ffff137224 */ /* 0x000fce00078e0002 */
.L_x_6191:
[----:B------:R-:W-:Y:S05]  /*15e0*/  BSYNC.RECONVERGENT B1 ;  /* 0x0000000000017941 */ /* 0x000fea0003800200 */
.L_x_6190:
        /* <DEDUP_REMOVED lines=13> */
.L_x_6193:
[----:B------:R-:W-:Y:S05]  /*16c0*/  BSYNC.RECONVERGENT B1 ;  /* 0x0000000000017941 */ /* 0x000fea0003800200 */
.L_x_6192:
[----:B------:R-:W-:-:S04]  /*16d0*/  IADD3 R11, P0, PT, R9, R11, RZ ;  /* 0x0000000b090b7210 */ /* 0x000fc80007f1e0ff */
[----:B------:R-:W-:Y:S02]  /*16e0*/  LEA.HI.X.SX32 R10, R9, R10, 0x1, P0 ;  /* 0x0000000a090a7211 */ /* 0x000fe400000f0eff */
[----:B------:R-:W-:-:S04]  /*16f0*/  ISETP.GE.U32.AND P0, PT, R11, UR50, PT ;  /* 0x000000320b007c0c */ /* 0x000fc8000bf06070 */
[----:B------:R-:W-:-:S13]  /*1700*/  ISETP.GE.AND.EX P0, PT, R10, UR51, PT, P0 ;  /* 0x000000330a007c0c */ /* 0x000fda000bf06300 */
[----:B------:R-:W-:Y:S05]  /*1710*/  @!P0 BRA `(.L_x_6194) ;  /* 0xffffffe800fc8947 */ /* 0x000fea000383ffff */
[----:B------:R-:W-:Y:S05]  /*1720*/  BSYNC.RECONVERGENT B0 ;  /* 0x0000000000007941 */ /* 0x000fea0003800200 */
.L_x_6181:
[----:B------:R-:W-:Y:S05]  /*1730*/  EXIT ;  /* 0x000000000000794d */ /* 0x000fea0003800000 */
        .weak           $__internal_97_$__cuda_sm3x_div_rn_noftz_f32_slowpath
        .type           $__internal_97_$__cuda_sm3x_div_rn_noftz_f32_slowpath,@function
        .size           $__internal_97_$__cuda_sm3x_div_rn_noftz_f32_slowpath,(.L_x_37474 - $__internal_97_$__cuda_sm3x_div_rn_noftz_f32_slowpath)
$__internal_97_$__cuda_sm3x_div_rn_noftz_f32_slowpath:
        /* <DEDUP_REMOVED lines=34> */
.L_x_6196:
[----:B------:R-:W-:Y:S01]  /*1960*/  LEA R18, R15, 0xc0800000, 0x17 ;  /* 0xc08000000f127811 */ /* 0x000fe200078eb8ff */
[----:B------:R-:W-:Y:S01]  /*1970*/  VIADD R17, R17, 0xffffff81 ;  /* 0xffffff8111117836 */ /* 0x000fe20000000000 */
[----:B------:R-:W-:Y:S03]  /*1980*/  BSSY.RECONVERGENT B3, `(.L_x_6201) ;  /* 0x0000035000037945 */ /* 0x000fe60003800200 */
        /* <DEDUP_REMOVED lines=48> */
.L_x_6203:
[----:B------:R-:W-:-:S04]  /*1c90*/  LOP3.LUT R2, R2, 0x80000000, RZ, 0xc0, !PT ;  /* 0x8000000002027812 */ /* 0x000fc800078ec0ff */
[----:B------:R-:W-:Y:S01]  /*1ca0*/  LOP3.LUT R2, R2, 0x7f800000, RZ, 0xfc, !PT ;  /* 0x7f80000002027812 */ /* 0x000fe200078efcff */
[----:B------:R-:W-:Y:S06]  /*1cb0*/  BRA `(.L_x_6204) ;  /* 0x0000000000047947 */ /* 0x000fec0003800000 */
.L_x_6202:
[----:B------:R-:W-:-:S07]  /*1cc0*/  IMAD R2, R17, 0x800000, R2 ;  /* 0x0080000011027824 */ /* 0x000fce00078e0202 */
.L_x_6204:
[----:B------:R-:W-:Y:S05]  /*1cd0*/  BSYNC.RECONVERGENT B3 ;  /* 0x0000000000037941 */ /* 0x000fea0003800200 */
.L_x_6201:
[----:B------:R-:W-:Y:S05]  /*1ce0*/  BRA `(.L_x_6205) ;  /* 0x0000000000207947 */ /* 0x000fea0003800000 */
.L_x_6200:
[----:B------:R-:W-:-:S04]  /*1cf0*/  LOP3.LUT R2, R3, 0x80000000, R2, 0x48, !PT ;  /* 0x8000000003027812 */ /* 0x000fc800078e4802 */
[----:B------:R-:W-:Y:S01]  /*1d00*/  LOP3.LUT R2, R2, 0x7f800000, RZ, 0xfc, !PT ;  /* 0x7f80000002027812 */ /* 0x000fe200078efcff */
[----:B------:R-:W-:Y:S06]  /*1d10*/  BRA `(.L_x_6205) ;  /* 0x0000000000147947 */ /* 0x000fec0003800000 */
.L_x_6199:
[----:B------:R-:W-:Y:S01]  /*1d20*/  LOP3.LUT R2, R3, 0x80000000, R2, 0x48, !PT ;  /* 0x8000000003027812 */ /* 0x000fe200078e4802 */
[----:B------:R-:W-:Y:S06]  /*1d30*/  BRA `(.L_x_6205) ;  /* 0x00000000000c7947 */ /* 0x000fec0003800000 */
.L_x_6198:
[----:B------:R-:W0:Y:S01]  /*1d40*/  MUFU.RSQ R2, -QNAN ;  /* 0xffc0000000027908 */ /* 0x000e220000001400 */
[----:B------:R-:W-:Y:S05]  /*1d50*/  BRA `(.L_x_6205) ;  /* 0x0000000000047947 */ /* 0x000fea0003800000 */
.L_x_6197:
[----:B------:R-:W-:-:S07]  /*1d60*/  FADD.FTZ R2, R2, R3 ;  /* 0x0000000302027221 */ /* 0x000fce0000010000 */
.L_x_6205:
[----:B------:R-:W-:Y:S05]  /*1d70*/  BSYNC.RECONVERGENT B2 ;  /* 0x0000000000027941 */ /* 0x000fea0003800200 */
.L_x_6195:
[----:B------:R-:W-:-:S04]  /*1d80*/  IMAD.MOV.U32 R15, RZ, RZ, 0x0 ;  /* 0x00000000ff0f7424 */ /* 0x000fc800078e00ff */
[----:B0-----:R-:W-:Y:S05]  /*1d90*/  RET.REL.NODEC R14 `(_Z15SoftmaxWarpImplI22BroadcastScaleMaskLoadIffbLm4EiE11DirectStoreIffEfLi1ELi1ELi1ELi2ELb1EL9Algorithm0EEvT_T0_ll) ;  /* 0xffffffe00e987950 */ /* 0x001fea0003c3ffff */
.L_x_6206:
        /* <DEDUP_REMOVED lines=14> */
.L_x_37474:


//--------------------- .text._Z15SoftmaxWarpImplI22BroadcastScaleMaskLoadIffbLm4EiE11DirectStoreIffEfLi1ELi1ELi1ELi2ELb0EL9Algorithm0EEvT_T0_ll --------------------------
	.section	.text._Z15SoftmaxWarpImplI22BroadcastScaleMaskLoadIffbLm4EiE11DirectStoreIffEfLi1ELi1ELi1ELi2ELb0EL9Algorithm0EEvT_T0_ll,"ax",@progbits
	.align	128
        .global         _Z15SoftmaxWarpImplI22BroadcastScaleMaskLoadIffbLm4EiE11DirectStoreIffEfLi1ELi1ELi1ELi2ELb0EL9Algorithm0EEvT_T0_ll
        .type           _Z15SoftmaxWarpImplI22BroadcastScaleMaskLoadIffbLm4EiE11DirectStoreIffEfLi1ELi1ELi1ELi2ELb0EL9Algorithm0EEvT_T0_ll,@function
        .size           _Z15SoftmaxWarpImplI22BroadcastScaleMaskLoadIffbLm4EiE11DirectStoreIffEfLi1ELi1ELi1ELi2ELb0EL9Algorithm0EEvT_T0_ll,(.L_x_37475 - _Z15SoftmaxWarpImplI22BroadcastScaleMaskLoadIffbLm4EiE11DirectStoreIffEfLi1ELi1ELi1ELi2ELb0EL9Algorithm0EEvT_T0_ll)
        .other          _Z15SoftmaxWarpImplI22BroadcastScaleMaskLoadIffbLm4EiE11DirectStoreIffEfLi1ELi1ELi1ELi2ELb0EL9Algorithm0EEvT_T0_ll,@"STO_CUDA_ENTRY STV_DEFAULT"
_Z15SoftmaxWarpImplI22BroadcastScaleMaskLoadIffbLm4EiE11DirectStoreIffEfLi1ELi1ELi1ELi2ELb0EL9Algorithm0EEvT_T0_ll:
.text._Z15SoftmaxWarpImplI22BroadcastScaleMaskLoadIffbLm4EiE11DirectStoreIffEfLi1ELi1ELi1ELi2ELb0EL9Algorithm0EEvT_T0_ll:
        /* <DEDUP_REMOVED lines=26> */
.L_x_6207:
        /* <DEDUP_REMOVED lines=14> */
[----:B------:R-:W-:Y:S01]  /*0280*/  BSSY.RECONVERGENT B0, `(.L_x_6208) ;  /* 0x0000108000007945 */ /* 0x000fe20003800200 */
[----:B------:R-:W-:-:S07]  /*0290*/  IMAD.SHL.U32 R5, R5, 0x2, RZ ;  /* 0x0000000205057824 */ /* 0x000fce00078e00ff */
.L_x_6213:
        /* <DEDUP_REMOVED lines=8> */
[-C--:B--2---:R-:W-:Y:S02]  /*0320*/  IABS R3, R15.reuse ;  /* 0x0000000f00037213 */ /* 0x084fe40000000000 */
[----:B------:R-:W-:Y:S02]  /*0330*/  IABS R20, R15 ;  /* 0x0000000f00147213 */ /* 0x000fe40000000000 */
[----:B------:R-:W1:Y:S01]  /*0340*/  I2F.RP R12, R3 ;  /* 0x00000003000c7306 */ /* 0x000e620000209400 */
[----:B0-----:R-:W-:-:S07]  /*0350*/  IABS R16, R22 ;  /* 0x0000001600107213 */ /* 0x001fce0000000000 */
[----:B------:R-:W0:Y:S08]  /*0360*/  I2F.RP R17, R16 ;  /* 0x0000001000117306 */ /* 0x000e300000209400 */
[----:B-1----:R-:W1:Y:S08]  /*0370*/  MUFU.RCP R12, R12 ;  /* 0x0000000c000c7308 */ /* 0x002e700000001000 */
[----:B0-----:R-:W-:Y:S01]  /*0380*/  MUFU.RCP R17, R17 ;  /* 0x0000001100117308 */ /* 0x001fe20000001000 */
[----:B-1----:R-:W-:-:S07]  /*0390*/  VIADD R8, R12, 0xffffffe ;  /* 0x0ffffffe0c087836 */ /* 0x002fce0000000000 */
[----:B------:R0:W1:Y:S02]  /*03a0*/  F2I.FTZ.U32.TRUNC.NTZ R9, R8 ;  /* 0x0000000800097305 */ /* 0x000064000021f000 */
[----:B0-----:R-:W-:Y:S02]  /*03b0*/  IMAD.MOV.U32 R8, RZ, RZ, RZ ;  /* 0x000000ffff087224 */ /* 0x001fe400078e00ff */
[----:B-1----:R-:W-:-:S04]  /*03c0*/  IMAD.MOV R0, RZ, RZ, -R9 ;  /* 0x000000ffff007224 */ /* 0x002fc800078e0a09 */
[----:B------:R-:W-:Y:S02]  /*03d0*/  IMAD R13, R0, R3, RZ ;  /* 0x00000003000d7224 */ /* 0x000fe400078e02ff */
[----:B------:R-:W-:Y:S02]  /*03e0*/  IMAD R0, R7, UR48, R4 ;  /* 0x0000003007007c24 */ /* 0x000fe4000f8e0204 */
[----:B------:R-:W-:-:S04]  /*03f0*/  IMAD.HI.U32 R9, R9, R13, R8 ;  /* 0x0000000d09097227 */ /* 0x000fc800078e0008 */
[----:B------:R-:W-:Y:S02]  /*0400*/  VIADD R8, R0, UR48 ;  /* 0x0000003000087c36 */ /* 0x000fe40008000000 */
[----:B------:R-:W-:-:S03]  /*0410*/  IMAD.HI.U32 R12, R9, R14, RZ ;  /* 0x0000000e090c7227 */ /* 0x000fc600078e00ff */
[----:B------:R-:W-:Y:S01]  /*0420*/  IABS R18, R8 ;  /* 0x0000000800127213 */ /* 0x000fe20000000000 */
[----:B------:R-:W-:-:S04]  /*0430*/  IMAD.MOV R13, RZ, RZ, -R12 ;  /* 0x000000ffff0d7224 */ /* 0x000fc800078e0a0c */
[----:B------:R-:W-:Y:S02]  /*0440*/  IMAD R14, R3, R13, R14 ;  /* 0x0000000d030e7224 */ /* 0x000fe400078e020e */
[----:B------:R-:W-:-:S03]  /*0450*/  IMAD.HI.U32 R13, R9, R18, RZ ;  /* 0x00000012090d7227 */ /* 0x000fc600078e00ff */
[----:B------:R-:W-:Y:S02]  /*0460*/  ISETP.GT.U32.AND P1, PT, R3, R14, PT ;  /* 0x0000000e0300720c */ /* 0x000fe40003f24070 */
[----:B------:R-:W-:-:S05]  /*0470*/  IADD3 R9, PT, PT, -R13, RZ, RZ ;  /* 0x000000ff0d097210 */ /* 0x000fca0007ffe1ff */
[----:B------:R-:W-:-:S05]  /*0480*/  IMAD R9, R20, R9, R18 ;  /* 0x0000000914097224 */ /* 0x000fca00078e0212 */
[----:B------:R-:W-:Y:S01]  /*0490*/  ISETP.GT.U32.AND P3, PT, R20, R9, PT ;  /* 0x000000091400720c */ /* 0x000fe20003f64070 */
[----:B------:R-:W-:Y:S02]  /*04a0*/  @!P1 IMAD.IADD R14, R14, 0x1, -R3 ;  /* 0x000000010e0e9824 */ /* 0x000fe400078e0a03 */
[----:B------:R-:W-:-:S03]  /*04b0*/  @!P1 VIADD R12, R12, 0x1 ;  /* 0x000000010c0c9836 */ /* 0x000fc60000000000 */
[----:B------:R-:W-:Y:S02]  /*04c0*/  ISETP.GE.U32.AND P0, PT, R14, R3, PT ;  /* 0x000000030e00720c */ /* 0x000fe40003f06070 */
[-C--:B------:R-:W-:Y:S02]  /*04d0*/  LOP3.LUT R3, R2, R15.reuse, RZ, 0x3c, !PT ;  /* 0x0000000f02037212 */ /* 0x080fe400078e3cff */
[-C--:B------:R-:W-:Y:S02]  /*04e0*/  LOP3.LUT R14, R8, R15.reuse, RZ, 0x3c, !PT ;  /* 0x0000000f080e7212 */ /* 0x080fe400078e3cff */
[----:B------:R-:W-:Y:S01]  /*04f0*/  ISETP.GE.AND P2, PT, R3, RZ, PT ;  /* 0x000000ff0300720c */ /* 0x000fe20003f46270 */
[----:B------:R-:W-:Y:S02]  /*0500*/  @!P3 IMAD.IADD R9, R9, 0x1, -R20 ;  /* 0x000000010909b824 */ /* 0x000fe400078e0a14 */
[----:B------:R-:W-:Y:S01]  /*0510*/  VIADD R3, R17, 0xffffffe ;  /* 0x0ffffffe11037836 */ /* 0x000fe20000000000 */
[----:B------:R-:W-:Y:S01]  /*0520*/  LOP3.LUT R17, RZ, R15, RZ, 0x33, !PT ;  /* 0x0000000fff117212 */ /* 0x000fe200078e33ff */
[----:B------:R-:W-:Y:S01]  /*0530*/  @!P3 VIADD R13, R13, 0x1 ;  /* 0x000000010d0db836 */ /* 0x000fe20000000000 */
[----:B------:R-:W-:Y:S01]  /*0540*/  ISETP.GE.U32.AND P1, PT, R9, R20, PT ;  /* 0x000000140900720c */ /* 0x000fe20003f26070 */
[----:B------:R-:W-:Y:S01]  /*0550*/  @P0 VIADD R12, R12, 0x1 ;  /* 0x000000010c0c0836 */ /* 0x000fe20000000000 */
[----:B------:R-:W-:Y:S01]  /*0560*/  ISETP.NE.AND P0, PT, R15, RZ, PT ;  /* 0x000000ff0f00720c */ /* 0x000fe20003f05270 */
[----:B------:R-:W0:Y:S01]  /*0570*/  F2I.FTZ.U32.TRUNC.NTZ R3, R3 ;  /* 0x0000000300037305 */ /* 0x000e22000021f000 */
[----:B------:R-:W1:Y:S03]  /*0580*/  LDC R9, c[0x0][0x3c0] ;  /* 0x0000f000ff097b82 */ /* 0x000e660000000800 */
[----:B------:R-:W-:Y:S01]  /*0590*/  @!P2 IMAD.MOV R12, RZ, RZ, -R12 ;  /* 0x000000ffff0ca224 */ /* 0x000fe200078e0a0c */
[----:B------:R-:W-:-:S04]  /*05a0*/  ISETP.GE.AND P2, PT, R14, RZ, PT ;  /* 0x000000ff0e00720c */ /* 0x000fc80003f46270 */
[----:B------:R-:W-:Y:S01]  /*05b0*/  SEL R12, R17, R12, !P0 ;  /* 0x0000000c110c7207 */ /* 0x000fe20004000000 */
[----:B------:R-:W-:-:S04]  /*05c0*/  @P1 VIADD R13, R13, 0x1 ;  /* 0x000000010d0d1836 */ /* 0x000fc80000000000 */
[----:B------:R-:W-:Y:S01]  /*05d0*/  IMAD.MOV R19, RZ, RZ, -R12 ;  /* 0x000000ffff137224 */ /* 0x000fe200078e0a0c */
[----:B0-----:R-:W-:-:S03]  /*05e0*/  IADD3 R17, PT, PT, RZ, -R3, RZ ;  /* 0x80000003ff117210 */ /* 0x001fc60007ffe0ff */
[----:B------:R-:W-:Y:S01]  /*05f0*/  IMAD R19, R15, R19, R2 ;  /* 0x000000130f137224 */ /* 0x000fe200078e0202 */
[----:B------:R-:W-:Y:S01]  /*0600*/  LOP3.LUT R2, RZ, R15, RZ, 0x33, !PT ;  /* 0x0000000fff027212 */ /* 0x000fe200078e33ff */
[----:B------:R-:W-:Y:S02]  /*0610*/  @!P2 IMAD.MOV R13, RZ, RZ, -R13 ;  /* 0x000000ffff0da224 */ /* 0x000fe400078e0a0d */
[----:B------:R-:W-:Y:S01]  /*0620*/  IMAD R17, R17, R16, RZ ;  /* 0x0000001011117224 */ /* 0x000fe200078e02ff */
[----:B------:R-:W-:Y:S02]  /*0630*/  IABS R14, R19 ;  /* 0x00000013000e7213 */ /* 0x000fe40000000000 */
[----:B------:R-:W-:Y:S01]  /*0640*/  SEL R13, R2, R13, !P0 ;  /* 0x0000000d020d7207 */ /* 0x000fe20004000000 */
[----:B------:R-:W-:Y:S01]  /*0650*/  IMAD.MOV.U32 R2, RZ, RZ, RZ ;  /* 0x000000ffff027224 */ /* 0x000fe200078e00ff */
[----:B-1----:R-:W-:-:S03]  /*0660*/  ISETP.NE.AND P4, PT, R9, RZ, PT ;  /* 0x000000ff0900720c */ /* 0x002fc60003f85270 */
[----:B------:R-:W-:-:S04]  /*0670*/  IMAD.HI.U32 R2, R3, R17, R2 ;  /* 0x0000001103027227 */ /* 0x000fc800078e0002 */
[----:B------:R-:W-:Y:S01]  /*0680*/  IMAD.MOV.U32 R3, RZ, RZ, R14 ;  /* 0x000000ffff037224 */ /* 0x000fe200078e000e */
[----:B------:R-:W-:Y:S01]  /*0690*/  IABS R14, R9 ;  /* 0x00000009000e7213 */ /* 0x000fe20000000000 */
[----:B------:R-:W-:Y:S02]  /*06a0*/  IMAD.MOV R17, RZ, RZ, -R13 ;  /* 0x000000ffff117224 */ /* 0x000fe400078e0a0d */
[----:B------:R-:W-:Y:S01]  /*06b0*/  IMAD.HI.U32 R18, R2, R3, RZ ;  /* 0x0000000302127227 */ /* 0x000fe200078e00ff */
[----:B------:R-:W0:Y:S03]  /*06c0*/  I2F.RP R20, R14 ;  /* 0x0000000e00147306 */ /* 0x000e260000209400 */
[----:B------:R-:W-:Y:S02]  /*06d0*/  IMAD R17, R15, R17, R8 ;  /* 0x000000110f117224 */ /* 0x000fe400078e0208 */
[----:B------:R-:W-:-:S03]  /*06e0*/  IMAD.MOV R15, RZ, RZ, -R18 ;  /* 0x000000ffff0f7224 */ /* 0x000fc600078e0a12 */
[----:B------:R-:W-:Y:S01]  /*06f0*/  IABS R24, R17 ;  /* 0x0000001100187213 */ /* 0x000fe20000000000 */
[----:B------:R-:W-:Y:S01]  /*0700*/  IMAD R3, R16, R15, R3 ;  /* 0x0000000f10037224 */ /* 0x000fe200078e0203 */
[----:B------:R-:W-:-:S03]  /*0710*/  IABS R15, R22 ;  /* 0x00000016000f7213 */ /* 0x000fc60000000000 */
[----:B------:R-:W-:Y:S01]  /*0720*/  IMAD.HI.U32 R2, R2, R24, RZ ;  /* 0x0000001802027227 */ /* 0x000fe200078e00ff */
[----:B------:R-:W-:Y:S01]  /*0730*/  ISETP.GT.U32.AND P1, PT, R16, R3, PT ;  /* 0x000000031000720c */ /* 0x000fe20003f24070 */
[----:B0-----:R-:W0:Y:S03]  /*0740*/  MUFU.RCP R20, R20 ;  /* 0x0000001400147308 */ /* 0x001e260000001000 */
[----:B------:R-:W-:-:S05]  /*0750*/  IADD3 R21, PT, PT, -R2, RZ, RZ ;  /* 0x000000ff02157210 */ /* 0x000fca0007ffe1ff */
[----:B------:R-:W-:-:S04]  /*0760*/  IMAD R24, R15, R21, R24 ;  /* 0x000000150f187224 */ /* 0x000fc800078e0218 */
[----:B------:R-:W-:Y:S01]  /*0770*/  @!P1 IMAD.IADD R3, R3, 0x1, -R16 ;  /* 0x0000000103039824 */ /* 0x000fe200078e0a10 */
[----:B------:R-:W-:Y:S01]  /*0780*/  ISETP.GT.U32.AND P3, PT, R15, R24, PT ;  /* 0x000000180f00720c */ /* 0x000fe20003f64070 */
[----:B------:R-:W-:-:S03]  /*0790*/  @!P1 VIADD R18, R18, 0x1 ;  /* 0x0000000112129836 */ /* 0x000fc60000000000 */
[----:B------:R-:W-:Y:S02]  /*07a0*/  ISETP.GE.U32.AND P0, PT, R3, R16, PT ;  /* 0x000000100300720c */ /* 0x000fe40003f06070 */
[-C--:B------:R-:W-:Y:S02]  /*07b0*/  LOP3.LUT R3, R19, R22.reuse, RZ, 0x3c, !PT ;  /* 0x0000001613037212 */ /* 0x080fe400078e3cff */
[----:B------:R-:W-:Y:S02]  /*07c0*/  LOP3.LUT R16, R17, R22, RZ, 0x3c, !PT ;  /* 0x0000001611107212 */ /* 0x000fe400078e3cff */
[----:B------:R-:W-:Y:S01]  /*07d0*/  ISETP.GE.AND P2, PT, R3, RZ, PT ;  /* 0x000000ff0300720c */ /* 0x000fe20003f46270 */
[----:B0-----:R-:W-:Y:S02]  /*07e0*/  VIADD R3, R20, 0xffffffe ;  /* 0x0ffffffe14037836 */ /* 0x001fe40000000000 */
[----:B------:R-:W-:Y:S02]  /*07f0*/  @!P3 IMAD.IADD R24, R24, 0x1, -R15 ;  /* 0x000000011818b824 */ /* 0x000fe400078e0a0f */
[----:B------:R-:W-:-:S02]  /*0800*/  @!P3 VIADD R2, R2, 0x1 ;  /* 0x000000010202b836 */ /* 0x000fc40000000000 */
[----:B------:R-:W0:Y:S01]  /*0810*/  F2I.FTZ.U32.TRUNC.NTZ R3, R3 ;  /* 0x0000000300037305 */ /* 0x000e22000021f000 */
[----:B------:R-:W-:Y:S01]  /*0820*/  ISETP.GE.U32.AND P1, PT, R24, R15, PT ;  /* 0x0000000f1800720c */ /* 0x000fe20003f26070 */
[----:B------:R-:W-:Y:S01]  /*0830*/  @P0 VIADD R18, R18, 0x1 ;  /* 0x0000000112120836 */ /* 0x000fe20000000000 */
[----:B------:R-:W-:Y:S02]  /*0840*/  ISETP.NE.AND P0, PT, R22, RZ, PT ;  /* 0x000000ff1600720c */ /* 0x000fe40003f05270 */
[-C--:B------:R-:W-:Y:S01]  /*0850*/  LOP3.LUT R15, RZ, R22.reuse, RZ, 0x33, !PT ;  /* 0x00000016ff0f7212 */ /* 0x080fe200078e33ff */
[----:B------:R-:W-:Y:S01]  /*0860*/  @!P2 IMAD.MOV R18, RZ, RZ, -R18 ;  /* 0x000000ffff12a224 */ /* 0x000fe200078e0a12 */
[----:B------:R-:W-:Y:S02]  /*0870*/  ISETP.GE.AND P2, PT, R16, RZ, PT ;  /* 0x000000ff1000720c */ /* 0x000fe40003f46270 */
[----:B------:R-:W-:Y:S02]  /*0880*/  LOP3.LUT R16, RZ, R22, RZ, 0x33, !PT ;  /* 0x00000016ff107212 */ /* 0x000fe400078e33ff */
[----:B------:R-:W-:-:S03]  /*0890*/  SEL R15, R15, R18, !P0 ;  /* 0x000000120f0f7207 */ /* 0x000fc60004000000 */
[----:B------:R-:W-:Y:S01]  /*08a0*/  @P1 VIADD R2, R2, 0x1 ;  /* 0x0000000102021836 */ /* 0x000fe20000000000 */
[----:B0-----:R-:W-:Y:S01]  /*08b0*/  IADD3 R23, PT, PT, RZ, -R3, RZ ;  /* 0x80000003ff177210 */ /* 0x001fe20007ffe0ff */
[----:B------:R-:W-:Y:S02]  /*08c0*/  IMAD.MOV R20, RZ, RZ, -R15 ;  /* 0x000000ffff147224 */ /* 0x000fe400078e0a0f */
[----:B------:R-:W-:Y:S02]  /*08d0*/  IMAD.MOV.U32 R21, RZ, RZ, R2 ;  /* 0x000000ffff157224 */ /* 0x000fe400078e0002 */
[----:B------:R-:W-:Y:S02]  /*08e0*/  IMAD R20, R22, R20, R19 ;  /* 0x0000001416147224 */ /* 0x000fe400078e0213 */
[----:B------:R-:W-:Y:S02]  /*08f0*/  IMAD R19, R23, R14, RZ ;  /* 0x0000000e17137224 */ /* 0x000fe400078e02ff */
[----:B------:R-:W-:Y:S01]  /*0900*/  @!P2 IMAD.MOV R21, RZ, RZ, -R21 ;  /* 0x000000ffff15a224 */ /* 0x000fe200078e0a15 */
[----:B------:R-:W-:Y:S01]  /*0910*/  IABS R25, R20 ;  /* 0x0000001400197213 */ /* 0x000fe20000000000 */
[----:B------:R-:W-:-:S03]  /*0920*/  IMAD.MOV.U32 R2, RZ, RZ, RZ ;  /* 0x000000ffff027224 */ /* 0x000fc600078e00ff */
[----:B------:R-:W-:Y:S01]  /*0930*/  SEL R21, R16, R21, !P0 ;  /* 0x0000001510157207 */ /* 0x000fe20004000000 */
[----:B------:R-:W-:Y:S02]  /*0940*/  IMAD.HI.U32 R2, R3, R19, R2 ;  /* 0x0000001303027227 */ /* 0x000fe400078e0002 */
[----:B------:R-:W0:Y:S02]  /*0950*/  LDC.64 R18, c[0x0][0x390] ;  /* 0x0000e400ff127b82 */ /* 0x000e240000000a00 */
[----:B------:R-:W-:Y:S02]  /*0960*/  IMAD.MOV R3, RZ, RZ, -R21 ;  /* 0x000000ffff037224 */ /* 0x000fe400078e0a15 */
[----:B------:R-:W-:-:S04]  /*0970*/  IMAD.HI.U32 R23, R2, R25, RZ ;  /* 0x0000001902177227 */ /* 0x000fc800078e00ff */
[----:B------:R-:W-:Y:S01]  /*0980*/  IMAD R22, R22, R3, R17 ;  /* 0x0000000316167224 */ /* 0x000fe200078e0211 */
[----:B------:R-:W-:Y:S01]  /*0990*/  IADD3 R3, PT, PT, -R23, RZ, RZ ;  /* 0x000000ff17037210 */ /* 0x000fe20007ffe1ff */
[----:B------:R-:W1:Y:S03]  /*09a0*/  LDC.64 R16, c[0x0][0x398] ;  /* 0x0000e600ff107b82 */ /* 0x000e660000000a00 */
[----:B------:R-:W-:Y:S01]  /*09b0*/  IABS R27, R22 ;  /* 0x00000016001b7213 */ /* 0x000fe20000000000 */
[----:B------:R-:W-:-:S04]  /*09c0*/  IMAD R25, R14, R3, R25 ;  /* 0x000000030e197224 */ /* 0x000fc800078e0219 */
[----:B------:R-:W-:Y:S01]  /*09d0*/  IMAD.HI.U32 R24, R2, R27, RZ ;  /* 0x0000001b02187227 */ /* 0x000fe200078e00ff */
[----:B------:R-:W-:-:S03]  /*09e0*/  ISETP.GT.U32.AND P0, PT, R14, R25, PT ;  /* 0x000000190e00720c */ /* 0x000fc60003f04070 */
[----:B------:R-:W-:Y:S01]  /*09f0*/  IMAD.MOV R2, RZ, RZ, -R24 ;  /* 0x000000ffff027224 */ /* 0x000fe200078e0a18 */
[----:B0-----:R-:W-:-:S03]  /*0a00*/  ISETP.NE.U32.AND P1, PT, R18, 0x1, PT ;  /* 0x000000011200780c */ /* 0x001fc60003f25070 */
[----:B------:R-:W-:Y:S01]  /*0a10*/  IMAD R27, R14, R2, R27 ;  /* 0x000000020e1b7224 */ /* 0x000fe200078e021b */
[----:B------:R-:W-:Y:S01]  /*0a20*/  LOP3.LUT R18, R20, R9, RZ, 0x3c, !PT ;  /* 0x0000000914127212 */ /* 0x000fe200078e3cff */
[----:B------:R-:W0:Y:S01]  /*0a30*/  LDC.64 R2, c[0x0][0x3a0] ;  /* 0x0000e800ff027b82 */ /* 0x000e220000000a00 */
[----:B------:R-:W-:Y:S02]  /*0a40*/  ISETP.NE.AND.EX P1, PT, R19, RZ, PT, P1 ;  /* 0x000000ff1300720c */ /* 0x000fe40003f25310 */
[----:B------:R-:W-:Y:S01]  /*0a50*/  ISETP.GT.U32.AND P6, PT, R14, R27, PT ;  /* 0x0000001b0e00720c */ /* 0x000fe20003fc4070 */
[----:B------:R-:W-:Y:S01]  /*0a60*/  @!P0 IMAD.IADD R25, R25, 0x1, -R14 ;  /* 0x0000000119198824 */ /* 0x000fe200078e0a0e */
[----:B------:R-:W-:Y:S01]  /*0a70*/  ISETP.GE.AND P3, PT, R18, RZ, PT ;  /* 0x000000ff1200720c */ /* 0x000fe20003f66270 */
[----:B------:R-:W-:Y:S01]  /*0a80*/  @!P0 VIADD R23, R23, 0x1 ;  /* 0x0000000117178836 */ /* 0x000fe20000000000 */
[----:B-1----:R-:W-:Y:S01]  /*0a90*/  ISETP.NE.U32.AND P0, PT, R16, 0x1, PT ;  /* 0x000000011000780c */ /* 0x002fe20003f05070 */
[----:B------:R-:W1:Y:S01]  /*0aa0*/  LDC.64 R18, c[0x0][0x3a8] ;  /* 0x0000ea00ff127b82 */ /* 0x000e620000000a00 */
[----:B------:R-:W-:-:S02]  /*0ab0*/  ISETP.GE.U32.AND P2, PT, R25, R14, PT ;  /* 0x0000000e1900720c */ /* 0x000fc40003f46070 */
[----:B------:R-:W-:Y:S02]  /*0ac0*/  SEL R12, R12, RZ, P1 ;  /* 0x000000ff0c0c7207 */ /* 0x000fe40000800000 */
[----:B------:R-:W-:-:S03]  /*0ad0*/  ISETP.NE.AND.EX P0, PT, R17, RZ, PT, P0 ;  /* 0x000000ff1100720c */ /* 0x000fc60003f05300 */
[----:B------:R-:W-:Y:S01]  /*0ae0*/  @!P6 IMAD.IADD R27, R27, 0x1, -R14 ;  /* 0x000000011b1be824 */ /* 0x000fe200078e0a0e */
[----:B------:R-:W-:Y:S01]  /*0af0*/  @!P6 IADD3 R24, PT, PT, R24, 0x1, RZ ;  /* 0x000000011818e810 */ /* 0x000fe20007ffe0ff */
[----:B------:R-:W-:Y:S01]  /*0b00*/  IMAD R12, R12, UR36, RZ ;  /* 0x000000240c0c7c24 */ /* 0x000fe2000f8e02ff */
[----:B------:R-:W-:Y:S02]  /*0b10*/  SEL R15, R15, RZ, P0 ;  /* 0x000000ff0f0f7207 */ /* 0x000fe40000000000 */
[----:B------:R-:W-:Y:S01]  /*0b20*/  ISETP.GE.U32.AND P5, PT, R27, R14, PT ;  /* 0x0000000e1b00720c */ /* 0x000fe20003fa6070 */
[----:B------:R-:W-:Y:S01]  /*0b30*/  @P2 VIADD R23, R23, 0x1 ;  /* 0x0000000117172836 */ /* 0x000fe20000000000 */
[-C--:B------:R-:W-:Y:S01]  /*0b40*/  LOP3.LUT R14, R22, R9.reuse, RZ, 0x3c, !PT ;  /* 0x00000009160e7212 */ /* 0x080fe200078e3cff */
[----:B------:R-:W-:Y:S01]  /*0b50*/  IMAD R12, R15, UR37, R12 ;  /* 0x000000250f0c7c24 */ /* 0x000fe2000f8e020c */
[----:B0-----:R-:W-:Y:S01]  /*0b60*/  ISETP.NE.U32.AND P2, PT, R2, 0x1, PT ;  /* 0x000000010200780c */ /* 0x001fe20003f45070 */
[----:B------:R-:W-:Y:S01]  /*0b70*/  @!P3 IMAD.MOV R23, RZ, RZ, -R23 ;  /* 0x000000ffff17b224 */ /* 0x000fe200078e0a17 */
[----:B------:R-:W-:-:S02]  /*0b80*/  LOP3.LUT R2, RZ, R9, RZ, 0x33, !PT ;  /* 0x00000009ff027212 */ /* 0x000fc400078e33ff */
[----:B------:R-:W-:Y:S02]  /*0b90*/  ISETP.NE.AND.EX P2, PT, R3, RZ, PT, P2 ;  /* 0x000000ff0300720c */ /* 0x000fe40003f45320 */
[----:B------:R-:W-:Y:S02]  /*0ba0*/  SEL R23, R2, R23, !P4 ;  /* 0x0000001702177207 */ /* 0x000fe40006000000 */
[----:B------:R-:W-:Y:S01]  /*0bb0*/  ISETP.GE.AND P3, PT, R14, RZ, PT ;  /* 0x000000ff0e00720c */ /* 0x000fe20003f66270 */
[----:B------:R-:W-:Y:S01]  /*0bc0*/  @P5 VIADD R24, R24, 0x1 ;  /* 0x0000000118185836 */ /* 0x000fe20000000000 */
[----:B-1----:R-:W-:Y:S01]  /*0bd0*/  ISETP.NE.U32.AND P6, PT, R18, 0x1, PT ;  /* 0x000000011200780c */ /* 0x002fe20003fc5070 */
        /* <DEDUP_REMOVED lines=8> */
[----:B------:R-:W-:Y:S01]  /*0c60*/  @!P3 IMAD.MOV R24, RZ, RZ, -R24 ;  /* 0x000000ffff18b224 */ /* 0x000fe200078e0a18 */
[----:B------:R-:W-:Y:S02]  /*0c70*/  IADD3 R12, P3, PT, R12, UR40, RZ ;  /* 0x000000280c0c7c10 */ /* 0x000fe4000ff7e0ff */
[----:B------:R-:W-:Y:S01]  /*0c80*/  SEL R21, R21, RZ, P0 ;  /* 0x000000ff15157207 */ /* 0x000fe20000000000 */
[----:B------:R-:W-:Y:S01]  /*0c90*/  IMAD R20, R20, UR39, R23 ;  /* 0x0000002714147c24 */ /* 0x000fe2000f8e0217 */
[----:B------:R-:W-:Y:S02]  /*0ca0*/  SEL R24, R2, R24, !P4 ;  /* 0x0000001802187207 */ /* 0x000fe40006000000 */
[----:B------:R-:W-:Y:S01]  /*0cb0*/  LEA.HI.X.SX32 R13, R0, UR41, 0x2, P3 ;  /* 0x00000029000d7c11 */ /* 0x000fe200098f16ff */
[----:B------:R-:W-:Y:S01]  /*0cc0*/  IMAD R0, R3, UR36, RZ ;  /* 0x0000002403007c24 */ /* 0x000fe2000f8e02ff */
[----:B------:R-:W-:Y:S01]  /*0cd0*/  IADD3 R2, P1, PT, R20, UR42, RZ ;  /* 0x0000002a14027c10 */ /* 0x000fe2000ff3e0ff */
[----:B------:R-:W-:-:S02]  /*0ce0*/  IMAD.MOV R14, RZ, RZ, -R24 ;  /* 0x000000ffff0e7224 */ /* 0x000fc400078e0a18 */
[----:B------:R-:W2:Y:S01]  /*0cf0*/  LDG.E R12, desc[UR4][R12.64] ;  /* 0x000000040c0c7981 */ /* 0x000ea2000c1e1900 */
[----:B------:R-:W-:Y:S01]  /*0d00*/  LEA.HI.X.SX32 R3, R20, UR43, 0x1, P1 ;  /* 0x0000002b14037c11 */ /* 0x000fe200088f0eff */
[----:B------:R-:W-:-:S04]  /*0d10*/  IMAD R21, R21, UR37, R0 ;  /* 0x0000002515157c24 */ /* 0x000fc8000f8e0200 */
[----:B------:R0:W3:Y:S01]  /*0d20*/  LDG.E.U8 R0, desc[UR6][R2.64] ;  /* 0x0000000602007981 */ /* 0x0000e2000c1e1100 */
[----:B------:R-:W-:Y:S01]  /*0d30*/  IMAD R9, R9, R14, R22 ;  /* 0x0000000e09097224 */ /* 0x000fe200078e0216 */
[----:B------:R-:W-:-:S04]  /*0d40*/  SEL R24, R24, RZ, P2 ;  /* 0x000000ff18187207 */ /* 0x000fc80001000000 */
[----:B------:R-:W-:Y:S01]  /*0d50*/  SEL R9, R9, RZ, P5 ;  /* 0x000000ff09097207 */ /* 0x000fe20002800000 */
[----:B------:R-:W-:Y:S01]  /*0d60*/  IMAD R24, R24, UR38, R21 ;  /* 0x0000002618187c24 */ /* 0x000fe2000f8e0215 */
[----:B0-----:R-:W2:Y:S03]  /*0d70*/  LDC.64 R2, c[0x0][0x3f0] ;  /* 0x0000fc00ff027b82 */ /* 0x001ea60000000a00 */
[----:B------:R-:W-:-:S05]  /*0d80*/  IMAD R9, R9, UR39, R24 ;  /* 0x0000002709097c24 */ /* 0x000fca000f8e0218 */
[----:B------:R-:W-:-:S04]  /*0d90*/  IADD3 R16, P0, PT, R9, UR42, RZ ;  /* 0x0000002a09107c10 */ /* 0x000fc8000ff1e0ff */
[----:B------:R-:W-:Y:S02]  /*0da0*/  LEA.HI.X.SX32 R17, R9, UR43, 0x1, P0 ;  /* 0x0000002b09117c11 */ /* 0x000fe400080f0eff */
[----:B------:R-:W-:-:S03]  /*0db0*/  SHF.R.S64 R14, RZ, 0x1e, R8 ;  /* 0x0000001eff0e7819 */ /* 0x000fc60000001008 */
[----:B------:R-:W4:Y:S01]  /*0dc0*/  LDG.E.U8 R16, desc[UR4][R16.64] ;  /* 0x0000000410107981 */ /* 0x000f22000c1e1100 */
[----:B------:R-:W-:-:S04]  /*0dd0*/  IADD3 R14, P0, PT, R14, UR40, RZ ;  /* 0x000000280e0e7c10 */ /* 0x000fc8000ff1e0ff */
[----:B------:R-:W-:-:S05]  /*0de0*/  LEA.HI.X.SX32 R15, R8, UR41, 0x2, P0 ;  /* 0x00000029080f7c11 */ /* 0x000fca00080f16ff */
[----:B------:R-:W5:Y:S01]  /*0df0*/  LDG.E R14, desc[UR4][R14.64] ;  /* 0x000000040e0e7981 */ /* 0x000f62000c1e1900 */
[----:B------:R-:W-:Y:S01]  /*0e00*/  IMAD.MOV.U32 R13, RZ, RZ, 0x437c0000 ;  /* 0x437c0000ff0d7424 */ /* 0x000fe200078e00ff */
[----:B------:R-:W-:Y:S01]  /*0e10*/  BSSY.RECONVERGENT B1, `(.L_x_6209) ;  /* 0x0000028000017945 */ /* 0x000fe20003800200 */
[----:B--2---:R-:W-:Y:S01]  /*0e20*/  FMUL R9, R12, R3 ;  /* 0x000000030c097220 */ /* 0x004fe20000400000 */
[----:B---3--:R-:W-:-:S04]  /*0e30*/  ISETP.NE.AND P0, PT, R0, RZ, PT ;  /* 0x000000ff0000720c */ /* 0x008fc80003f05270 */
[----:B------:R-:W-:-:S04]  /*0e40*/  FSEL R9, R9, R2, P0 ;  /* 0x0000000209097208 */ /* 0x000fc80000000000 */
[----:B------:R-:W-:Y:S01]  /*0e50*/  FMNMX R0, R9, -INF , !PT ;  /* 0xff80000009007809 */ /* 0x000fe20007800000 */
[----:B------:R-:W-:-:S04]  /*0e60*/  IMAD.MOV.U32 R12, RZ, RZ, 0x3bbb989d ;  /* 0x3bbb989dff0c7424 */ /* 0x000fc800078e00ff */
[----:B------:R-:W-:-:S04]  /*0e70*/  FADD R0, R9, -R0 ;  /* 0x8000000009007221 */ /* 0x000fc80000000000 */
[----:B------:R-:W-:-:S04]  /*0e80*/  FFMA.SAT R8, R0, R12, 0.5 ;  /* 0x3f00000000087423 */ /* 0x000fc8000000200c */
[----:B------:R-:W-:-:S04]  /*0e90*/  FFMA.RM R8, R8, R13, 12582913 ;  /* 0x4b40000108087423 */ /* 0x000fc8000000400d */
[----:B------:R-:W-:Y:S01]  /*0ea0*/  FADD R9, R8, -12583039 ;  /* 0xcb40007f08097421 */ /* 0x000fe20000000000 */
[----:B----4-:R-:W-:-:S03]  /*0eb0*/  ISETP.NE.AND P0, PT, R16, RZ, PT ;  /* 0x000000ff1000720c */ /* 0x010fc60003f05270 */
[----:B------:R-:W-:-:S04]  /*0ec0*/  FFMA R9, R0, 1.4426950216293334961, -R9 ;  /* 0x3fb8aa3b00097823 */ /* 0x000fc80000000809 */
[----:B------:R-:W-:-:S06]  /*0ed0*/  FFMA R9, R0, 1.925963033500011079e-08, R9 ;  /* 0x32a5706000097823 */ /* 0x000fcc0000000009 */
[----:B------:R-:W0:Y:S01]  /*0ee0*/  MUFU.EX2 R9, R9 ;  /* 0x0000000900097308 */ /* 0x000e220000000800 */
[----:B-----5:R-:W-:-:S05]  /*0ef0*/  @P0 FMUL R2, R14, R3 ;  /* 0x000000030e020220 */ /* 0x020fca0000400000 */
[----:B------:R-:W-:-:S05]  /*0f00*/  FMNMX R3, R2, -INF , !PT ;  /* 0xff80000002037809 */ /* 0x000fca0007800000 */
[----:B------:R-:W-:Y:S01]  /*0f10*/  FADD R3, R2, -R3 ;  /* 0x8000000302037221 */ /* 0x000fe20000000000 */
[----:B------:R-:W-:-:S03]  /*0f20*/  SHF.L.U32 R2, R8, 0x17, RZ ;  /* 0x0000001708027819 */ /* 0x000fc600000006ff */
[C---:B------:R-:W-:Y:S02]  /*0f30*/  FFMA.SAT R0, R3.reuse, R12, 0.5 ;  /* 0x3f00000003007423 */ /* 0x040fe4000000200c */
[----:B0-----:R-:W-:Y:S02]  /*0f40*/  FMUL R2, R2, R9 ;  /* 0x0000000902027220 */ /* 0x001fe40000400000 */
[----:B------:R-:W-:Y:S02]  /*0f50*/  FFMA.RM R0, R0, R13, 12582913 ;  /* 0x4b40000100007423 */ /* 0x000fe4000000400d */
[----:B------:R-:W-:Y:S02]  /*0f60*/  FADD R17, RZ, R2 ;  /* 0x00000002ff117221 */ /* 0x000fe40000000000 */
[----:B------:R-:W-:Y:S02]  /*0f70*/  FADD R8, R0, -12583039 ;  /* 0xcb40007f00087421 */ /* 0x000fe40000000000 */
[----:B------:R-:W0:Y:S02]  /*0f80*/  MUFU.RCP R12, R17 ;  /* 0x00000011000c7308 */ /* 0x000e240000001000 */
[----:B------:R-:W-:-:S04]  /*0f90*/  FFMA R8, R3, 1.4426950216293334961, -R8 ;  /* 0x3fb8aa3b03087823 */ /* 0x000fc80000000808 */
[----:B------:R-:W-:-:S04]  /*0fa0*/  FFMA R8, R3, 1.925963033500011079e-08, R8 ;  /* 0x32a5706003087823 */ /* 0x000fc80000000008 */
[----:B------:R-:W1:Y:S01]  /*0fb0*/  MUFU.EX2 R3, R8 ;  /* 0x0000000800037308 */ /* 0x000e620000000800 */
[----:B0-----:R-:W-:-:S07]  /*0fc0*/  FFMA R9, -R17, R12, 1 ;  /* 0x3f80000011097423 */ /* 0x001fce000000010c */
[----:B------:R-:W0:Y:S01]  /*0fd0*/  FCHK P0, R2, R17 ;  /* 0x0000001102007302 */ /* 0x000e220000000000 */
[----:B------:R-:W-:Y:S01]  /*0fe0*/  FFMA R9, R12, R9, R12 ;  /* 0x000000090c097223 */ /* 0x000fe2000000000c */
[----:B------:R-:W-:-:S03]  /*0ff0*/  IMAD.SHL.U32 R0, R0, 0x800000, RZ ;  /* 0x0080000000007824 */ /* 0x000fc600078e00ff */
[----:B------:R-:W-:Y:S01]  /*1000*/  FFMA R12, R2, R9, RZ ;  /* 0x00000009020c7223 */ /* 0x000fe200000000ff */
[----:B-1----:R-:W-:-:S03]  /*1010*/  FMUL R0, R0, R3 ;  /* 0x0000000300007220 */ /* 0x002fc60000400000 */
[----:B------:R-:W-:Y:S01]  /*1020*/  FFMA R3, -R17, R12, R2 ;  /* 0x0000000c11037223 */ /* 0x000fe20000000102 */
[----:B------:R-:W-:-:S03]  /*1030*/  FADD R13, RZ, R0 ;  /* 0x00000000ff0d7221 */ /* 0x000fc60000000000 */
[----:B------:R-:W-:Y:S01]  /*1040*/  FFMA R15, R9, R3, R12 ;  /* 0x00000003090f7223 */ /* 0x000fe2000000000c */
[----:B0-----:R-:W-:Y:S06]  /*1050*/  @!P0 BRA `(.L_x_6210) ;  /* 0x00000000000c8947 */ /* 0x001fec0003800000 */
[----:B------:R-:W-:Y:S01]  /*1060*/  IMAD.MOV.U32 R3, RZ, RZ, R17 ;  /* 0x000000ffff037224 */ /* 0x000fe200078e0011 */
[----:B------:R-:W-:-:S07]  /*1070*/  MOV R12, 0x1090 ;  /* 0x00001090000c7802 */ /* 0x000fce0000000f00 */
[----:B------:R-:W-:Y:S05]  /*1080*/  CALL.REL.NOINC `($__internal_98_$__cuda_sm3x_div_rn_noftz_f32_slowpath) ;  /* 0x0000000000a47944 */ /* 0x000fea0003c00000 */
.L_x_6210:
[----:B------:R-:W-:Y:S05]  /*1090*/  BSYNC.RECONVERGENT B1 ;  /* 0x0000000000017941 */ /* 0x000fea0003800200 */
.L_x_6209:
        /* <DEDUP_REMOVED lines=21> */
[----:B------:R-:W-:Y:S02]  /*11f0*/  MOV R3, R13 ;  /* 0x0000000d00037202 */ /* 0x000fe40000000f00 */
[----:B------:R-:W-:-:S07]  /*1200*/  MOV R12, 0x1220 ;  /* 0x00001220000c7802 */ /* 0x000fce0000000f00 */
[----:B------:R-:W-:Y:S05]  /*1210*/  CALL.REL.NOINC `($__internal_98_$__cuda_sm3x_div_rn_noftz_f32_slowpath) ;  /* 0x0000000000407944 */ /* 0x000fea0003c00000 */
[----:B------:R-:W-:-:S07]  /*1220*/  IMAD.MOV.U32 R17, RZ, RZ, R15 ;  /* 0x000000ffff117224 */ /* 0x000fce00078e000f */
.L_x_6212:
[----:B------:R-:W-:Y:S05]  /*1230*/  BSYNC.RECONVERGENT B1 ;  /* 0x0000000000017941 */ /* 0x000fea0003800200 */
.L_x_6211:
        /* <DEDUP_REMOVED lines=12> */
[----:B------:R-:W-:Y:S05]  /*1300*/  BSYNC.RECONVERGENT B0 ;  /* 0x0000000000007941 */ /* 0x000fea0003800200 */
.L_x_6208:
[----:B------:R-:W-:Y:S05]  /*1310*/  EXIT ;  /* 0x000000000000794d */ /* 0x000fea0003800000 */
        .weak           $__internal_98_$__cuda_sm3x_div_rn_noftz_f32_slowpath
        .type           $__internal_98_$__cuda_sm3x_div_rn_noftz_f32_slowpath,@function
        .size           $__internal_98_$__cuda_sm3x_div_rn_noftz_f32_slowpath,(.L_x_37475 - $__internal_98_$__cuda_sm3x_div_rn_noftz_f32_slowpath)
$__internal_98_$__cuda_sm3x_div_rn_noftz_f32_slowpath:
        /* <DEDUP_REMOVED lines=34> */
.L_x_6215:
        /* <DEDUP_REMOVED lines=51> */
.L_x_6222:
[----:B------:R-:W-:-:S04]  /*1870*/  LOP3.LUT R2, R2, 0x80000000, RZ, 0xc0, !PT ;  /* 0x8000000002027812 */ /* 0x000fc800078ec0ff */
[----:B------:R-:W-:Y:S01]  /*1880*/  LOP3.LUT R2, R2, 0x7f800000, RZ, 0xfc, !PT ;  /* 0x7f80000002027812 */ /* 0x000fe200078efcff */
[----:B------:R-:W-:Y:S06]  /*1890*/  BRA `(.L_x_6223) ;  /* 0x0000000000047947 */ /* 0x000fec0003800000 */
.L_x_6221:
[----:B------:R-:W-:-:S07]  /*18a0*/  IMAD R2, R17, 0x800000, R2 ;  /* 0x0080000011027824 */ /* 0x000fce00078e0202 */
.L_x_6223:
[----:B------:R-:W-:Y:S05]  /*18b0*/  BSYNC.RECONVERGENT B3 ;  /* 0x0000000000037941 */ /* 0x000fea0003800200 */
.L_x_6220:
[----:B------:R-:W-:Y:S05]  /*18c0*/  BRA `(.L_x_6224) ;  /* 0x0000000000207947 */ /* 0x000fea0003800000 */
.L_x_6219:
[----:B------:R-:W-:-:S04]  /*18d0*/  LOP3.LUT R2, R3, 0x80000000, R2, 0x48, !PT ;  /* 0x8000000003027812 */ /* 0x000fc800078e4802 */
[----:B------:R-:W-:Y:S01]  /*18e0*/  LOP3.LUT R2, R2, 0x7f800000, RZ, 0xfc, !PT ;  /* 0x7f80000002027812 */ /* 0x000fe200078efcff */
[----:B------:R-:W-:Y:S06]  /*18f0*/  BRA `(.L_x_6224) ;  /* 0x0000000000147947 */ /* 0x000fec0003800000 */
.L_x_6218:
[----:B------:R-:W-:Y:S01]  /*1900*/  LOP3.LUT R2, R3, 0x80000000, R2, 0x48, !PT ;  /* 0x8000000003027812 */ /* 0x000fe200078e4802 */
[----:B------:R-:W-:Y:S06]  /*1910*/  BRA `(.L_x_6224) ;  /* 0x00000000000c7947 */ /* 0x000fec0003800000 */
.L_x_6217:
[----:B------:R-:W0:Y:S01]  /*1920*/  MUFU.RSQ R2, -QNAN ;  /* 0xffc0000000027908 */ /* 0x000e220000001400 */
[----:B------:R-:W-:Y:S05]  /*1930*/  BRA `(.L_x_6224) ;  /* 0x0000000000047947 */ /* 0x000fea0003800000 */
.L_x_6216:
[----:B------:R-:W-:-:S07]  /*1940*/  FADD.FTZ R2, R2, R3 ;  /* 0x0000000302027221 */ /* 0x000fce0000010000 */
.L_x_6224:
[----:B------:R-:W-:Y:S05]  /*1950*/  BSYNC.RECONVERGENT B2 ;  /* 0x0000000000027941 */ /* 0x000fea0003800200 */
.L_x_6214:
[----:B0-----:R-:W-:Y:S02]  /*1960*/  IMAD.MOV.U32 R15, RZ, RZ, R2 ;  /* 0x000000ffff0f7224 */ /* 0x001fe400078e0002 */
[----:B------:R-:W-:Y:S02]  /*1970*/  IMAD.MOV.U32 R2, RZ, RZ, R12 ;  /* 0x000000ffff027224 */ /* 0x000fe400078e000c */
[----:B------:R-:W-:-:S04]  /*1980*/  IMAD.MOV.U32 R3, RZ, RZ, 0x0 ;  /* 0x00000000ff037424 */ /* 0x000fc800078e00ff */
[----:B------:R-:W-:Y:S05]  /*1990*/  RET.REL.NODEC R2 `(_Z15SoftmaxWarpImplI22BroadcastScaleMaskLoadIffbLm4EiE11DirectStoreIffEfLi1ELi1ELi1ELi2ELb0EL9Algorithm0EEvT_T0_ll) ;  /* 0xffffffe402987950 */ /* 0x000fea0003c3ffff */
.L_x_6225:
        /* <DEDUP_REMOVED lines=14> */
.L_x_37475:


//--------------------- .text._Z15SoftmaxWarpImplI22BroadcastScaleMaskLoadIffbLm4EiE11DirectStoreIffEfLi2ELi32ELi32ELi1ELb1EL9Algorithm0EEvT_T0_ll --------------------------
	.section	.text._Z15SoftmaxWarpImplI22BroadcastScaleMaskLoadIffbLm4EiE11DirectStoreIffEfLi2ELi32ELi32ELi1ELb1EL9Algorithm0EEvT_T0_ll,"ax",@progbits
	.align	128
        .global         _Z15SoftmaxWarpImplI22BroadcastScaleMaskLoadIffbLm4EiE11DirectStoreIffEfLi2ELi32ELi32ELi1ELb1EL9Algorithm0EEvT_T0_ll
        .type           _Z15SoftmaxWarpImplI22BroadcastScaleMaskLoadIffbLm4EiE11DirectStoreIffEfLi2ELi32ELi32ELi1ELb1EL9Algorithm0EEvT_T0_ll,@function
        .size           _Z15SoftmaxWarpImplI22BroadcastScaleMaskLoadIffbLm4EiE11DirectStoreIffEfLi2ELi32ELi32ELi1ELb1EL9Algorithm0EEvT_T0_ll,(.L_x_37476 - _Z15SoftmaxWarpImplI22BroadcastScaleMaskLoadIffbLm4EiE11DirectStoreIffEfLi2ELi32ELi32ELi1ELb1EL9Algorithm0EEvT_T0_ll)
        .other          _Z15SoftmaxWarpImplI22BroadcastScaleMaskLoadIffbLm4EiE11DirectStoreIffEfLi2ELi32ELi32ELi1ELb1EL9Algorithm0EEvT_T0_ll,@"STO_CUDA_ENTRY STV_DEFAULT"
_Z15SoftmaxWarpImplI22BroadcastScaleMaskLoadIffbLm4EiE11DirectStoreIffEfLi2ELi32ELi32ELi1ELb1EL9Algorithm0EEvT_T0_ll:
.text._Z15SoftmaxWarpImplI22BroadcastScaleMaskLoadIffbLm4EiE11DirectStoreIffEfLi2ELi32ELi32ELi1ELb1EL9Algorithm0EEvT_T0_ll:
        /* <DEDUP_REMOVED lines=9> */
[----:B------:R-:W0:Y:S08]  /*0090*/  LDCU.128 UR36, c[0x0][0x3d0] ;  /* 0x00007a00ff2477ac */ /* 0x000e300008000c00 */
[----:B--234-:R-:W-:Y:S05]  /*00a0*/  BRA.U !UP0, `(.L_x_6226) ;  /* 0x0000000108407547 */ /* 0x01cfea000b800000 */
[----:B------:R-:W-:Y:S01]  /*00b0*/  MOV R0, 0x1378 ;  /* 0x0000137800007802 */ /* 0x000fe20000000f00 */
[----:B------:R-:W2:Y:S01]  /*00c0*/  LDCU.64 UR4, c[0x4][0x1360] ;  /* 0x01026c00ff0477ac */ /* 0x000ea20008000a00 */
[----:B------:R-:W-:Y:S02]  /*00d0*/  HFMA2 R8, -RZ, RZ, 0, 1.513957977294921875e-05 ;  /* 0x000000feff087431 */ /* 0x000fe400000001ff */
[----:B------:R-:W-:Y:S01]  /*00e0*/  IMAD.MOV.U32 R12, RZ, RZ, 0x1 ;  /* 0x00000001ff0c7424 */ /* 0x000fe200078e00ff */
[----:B------:R3:W4:Y:S01]  /*00f0*/  LDC.64 R2, c[0x4][R0] ;  /* 0x0100000000027b82 */ /* 0x0007220000000a00 */
[----:B------:R-:W5:Y:S01]  /*0100*/  LDCU.64 UR6, c[0x4][0x1368] ;  /* 0x01026d00ff0677ac */ /* 0x000f620008000a00 */
[----:B------:R-:W-:Y:S01]  /*0110*/  MOV R13, RZ ;  /* 0x000000ff000d7202 */ /* 0x000fe20000000f00 */
[----:B------:R-:W1:Y:S01]  /*0120*/  LDCU.64 UR8, c[0x4][0xf40] ;  /* 0x0101e800ff0877ac */ /* 0x000e620008000a00 */
[----:B--2---:R-:W-:Y:S01]  /*0130*/  MOV R4, UR4 ;  /* 0x0000000400047c02 */ /* 0x004fe20008000f00 */
[----:B------:R-:W-:Y:S01]  /*0140*/  IMAD.U32 R5, RZ, RZ, UR5 ;  /* 0x00000005ff057e24 */ /* 0x000fe2000f8e00ff */
[----:B-----5:R-:W-:Y:S01]  /*0150*/  MOV R6, UR6 ;  /* 0x0000000600067c02 */ /* 0x020fe20008000f00 */
[----:B------:R-:W-:Y:S01]  /*0160*/  IMAD.U32 R7, RZ, RZ, UR7 ;  /* 0x00000007ff077e24 */ /* 0x000fe2000f8e00ff */
[----:B-1----:R-:W-:Y:S01]  /*0170*/  MOV R10, UR8 ;  /* 0x00000008000a7c02 */ /* 0x002fe20008000f00 */
[----:B---3--:R-:W-:-:S07]  /*0180*/  IMAD.U32 R11, RZ, RZ, UR9 ;  /* 0x00000009ff0b7e24 */ /* 0x008fce000f8e00ff */
[----:B------:R-:W-:-:S07]  /*0190*/  LEPC R20, `(.L_x_6226) ;  /* 0x000000001014794e */ /* 0x000fce0000000000 */
[----:B0---4-:R-:W-:Y:S05]  /*01a0*/  CALL.ABS.NOINC R2 ;  /* 0x0000000002007343 */ /* 0x011fea0003c00000 */
.L_x_6226:
        /* <DEDUP_REMOVED lines=12> */
[----:B0-----:R-:W-:-:S04]  /*0270*/  IMAD.SHL.U32 R59, R59, 0x2, RZ ;  /* 0x000000023b3b7824 */ /* 0x001fc800078e00ff */
        /* <DEDUP_REMOVED lines=13> */
[----:B------:R-:W-:-:S02]  /*0350*/  IADD3 R33, PT, PT, R59, 0x340, RZ ;  /* 0x000003403b217810 */ /* 0x000fc40007ffe0ff */
[----:B-1----:R-:W-:-:S07]  /*0360*/  IADD3 R37, PT, PT, R59, 0x3c0, RZ ;  /* 0x000003c03b257810 */ /* 0x002fce0007ffe0ff */
.L_x_6357:
[----:B0---4-:R-:W0:Y:S01]  /*0370*/  LDC.64 R14, c[0x0][0x410] ;  /* 0x00010400ff0e7b82 */ /* 0x011e220000000a00 */
[----:B------:R-:W-:Y:S01]  /*0380*/  BSSY.RECONVERGENT B1, `(.L_x_6228) ;  /* 0x0000088000017945 */ /* 0x000fe20003800200 */
[----:B------:R-:W-:Y:S01]  /*0390*/  IMAD.MOV.U32 R4, RZ, RZ, -0x800000 ;  /* 0xff800000ff047424 */ /* 0x000fe200078e00ff */
[----:B------:R-:W-:Y:S01]  /*03a0*/  MOV R39, 0xff800000 ;  /* 0xff80000000277802 */ /* 0x000fe20000000f00 */
[----:B------:R-:W-:Y:S01]  /*03b0*/  IMAD.MOV.U32 R13, RZ, RZ, -0x800000 ;  /* 0xff800000ff0d7424 */ /* 0x000fe200078e00ff */
[-C--:B0-----:R-:W-:Y:S02]  /*03c0*/  ISETP.GE.U32.AND P0, PT, R59, R14.reuse, PT ;  /* 0x0000000e3b00720c */ /* 0x081fe40003f06070 */
[-C--:B------:R-:W-:Y:S02]  /*03d0*/  ISETP.GE.U32.AND P3, PT, R3, R14.reuse, PT ;  /* 0x0000000e0300720c */ /* 0x080fe40003f66070 */
[----:B------:R-:W-:Y:S02]  /*03e0*/  ISETP.GE.AND.EX P0, PT, RZ, R15, PT, P0 ;  /* 0x0000000fff00720c */ /* 0x000fe40003f06300 */
[----:B------:R-:W-:-:S11]  /*03f0*/  ISETP.GE.U32.AND P4, PT, R5, R14, PT ;  /* 0x0000000e0500720c */ /* 0x000fd60003f86070 */
[----:B-12---:R-:W-:Y:S05]  /*0400*/  @P0 BRA `(.L_x_6229) ;  /* 0x0000000400fc0947 */ /* 0x006fea0003800000 */
[----:B------:R-:W0:Y:S01]  /*0410*/  LDC R12, c[0x0][0x3b8] ;  /* 0x0000ee00ff0c7b82 */ /* 0x000e220000000800 */
[----:B------:R-:W-:Y:S01]  /*0420*/  IMAD R59, R0, UR46, R59 ;  /* 0x0000002e003b7c24 */ /* 0x000fe2000f8e023b */
[----:B------:R-:W-:Y:S02]  /*0430*/  R2UR UR4, R46 ;  /* 0x000000002e0472ca */ /* 0x000fe400000e0000 */
[----:B------:R-:W-:-:S04]  /*0440*/  R2UR UR5, R47 ;  /* 0x000000002f0572ca */ /* 0x000fc800000e0000 */
[----:B------:R-:W1:Y:S08]  /*0450*/  LDC R16, c[0x0][0x3bc] ;  /* 0x0000ef00ff107b82 */ /* 0x000e700000000800 */
[----:B------:R-:W2:Y:S01]  /*0460*/  LDC R18, c[0x0][0x3c0] ;  /* 0x0000f000ff127b82 */ /* 0x000ea20000000800 */
[----:B0-----:R-:W-:-:S07]  /*0470*/  IABS R13, R12 ;  /* 0x0000000c000d7213 */ /* 0x001fce0000000000 */
[----:B------:R-:W0:Y:S01]  /*0480*/  LDC.64 R48, c[0x0][0x390] ;  /* 0x0000e400ff307b82 */ /* 0x000e220000000a00 */
[----:B------:R-:W3:Y:S07]  /*0490*/  I2F.RP R4, R13 ;  /* 0x0000000d00047306 */ /* 0x000eee0000209400 */
[----:B------:R-:W4:Y:S01]  /*04a0*/  LDC.64 R44, c[0x0][0x398] ;  /* 0x0000e600ff2c7b82 */ /* 0x000f220000000a00 */
[----:B--2---:R-:W-:Y:S01]  /*04b0*/  IABS R41, R18 ;  /* 0x0000001200297213 */ /* 0x004fe20000000000 */
[----:B---3--:R-:W2:Y:S02]  /*04c0*/  MUFU.RCP R4, R4 ;  /* 0x0000000400047308 */ /* 0x008ea40000001000 */
[----:B--2---:R-:W-:-:S06]  /*04d0*/  IADD3 R10, PT, PT, R4, 0xffffffe, RZ ;  /* 0x0ffffffe040a7810 */ /* 0x004fcc0007ffe0ff */
[----:B------:R2:W3:Y:S02]  /*04e0*/  F2I.FTZ.U32.TRUNC.NTZ R11, R10 ;  /* 0x0000000a000b7305 */ /* 0x0004e4000021f000 */
[----:B--2---:R-:W-:Y:S02]  /*04f0*/  HFMA2 R10, -RZ, RZ, 0, 0 ;  /* 0x00000000ff0a7431 */ /* 0x004fe400000001ff */
[----:B---3--:R-:W-:-:S04]  /*0500*/  IMAD.MOV R6, RZ, RZ, -R11 ;  /* 0x000000ffff067224 */ /* 0x008fc800078e0a0b */
        /* <DEDUP_REMOVED lines=10> */
[-C--:B------:R-:W-:Y:S02]  /*05b0*/  @!P2 IADD3 R6, PT, PT, R6, -R13.reuse, RZ ;  /* 0x8000000d0606a210 */ /* 0x080fe40007ffe0ff */
[----:B------:R-:W-:Y:S02]  /*05c0*/  @!P2 IADD3 R4, PT, PT, R4, 0x1, RZ ;  /* 0x000000010404a810 */ /* 0x000fe40007ffe0ff */
[----:B------:R-:W-:Y:S01]  /*05d0*/  ISETP.GE.U32.AND P1, PT, R6, R13, PT ;  /* 0x0000000d0600720c */ /* 0x000fe20003f26070 */
[----:B-1----:R-:W-:Y:S01]  /*05e0*/  VIADD R10, R8, 0xffffffe ;  /* 0x0ffffffe080a7836 */ /* 0x002fe20000000000 */
[----:B------:R-:W-:Y:S02]  /*05f0*/  LOP3.LUT R6, R59, R12, RZ, 0x3c, !PT ;  /* 0x0000000c3b067212 */ /* 0x000fe400078e3cff */
[----:B------:R-:W-:Y:S01]  /*0600*/  ISETP.NE.AND P2, PT, R12, RZ, PT ;  /* 0x000000ff0c00720c */ /* 0x000fe20003f45270 */
[----:B------:R1:W2:Y:S01]  /*0610*/  F2I.FTZ.U32.TRUNC.NTZ R11, R10 ;  /* 0x0000000a000b7305 */ /* 0x0002a2000021f000 */
[----:B------:R-:W-:-:S07]  /*0620*/  ISETP.GE.AND P5, PT, R6, RZ, PT ;  /* 0x000000ff0600720c */ /* 0x000fce0003fa6270 */
[----:B------:R-:W-:Y:S02]  /*0630*/  @P1 VIADD R4, R4, 0x1 ;  /* 0x0000000104041836 */ /* 0x000fe40000000000 */
[----:B-1----:R-:W-:-:S03]  /*0640*/  HFMA2 R10, -RZ, RZ, 0, 0 ;  /* 0x00000000ff0a7431 */ /* 0x002fc600000001ff */
[----:B------:R-:W-:Y:S02]  /*0650*/  MOV R20, R4 ;  /* 0x0000000400147202 */ /* 0x000fe40000000f00 */
[----:B--2---:R-:W-:-:S03]  /*0660*/  IADD3 R6, PT, PT, RZ, -R11, RZ ;  /* 0x8000000bff067210 */ /* 0x004fc60007ffe0ff */
[----:B------:R-:W-:Y:S01]  /*0670*/  @!P5 IMAD.MOV R20, RZ, RZ, -R20 ;  /* 0x000000ffff14d224 */ /* 0x000fe200078e0a14 */
[----:B------:R-:W-:Y:S01]  /*0680*/  @!P2 LOP3.LUT R20, RZ, R12, RZ, 0x33, !PT ;  /* 0x0000000cff14a212 */ /* 0x000fe200078e33ff */
[----:B------:R-:W-:Y:S02]  /*0690*/  IMAD R13, R6, R39, RZ ;  /* 0x00000027060d7224 */ /* 0x000fe400078e02ff */
[----:B------:R-:W1:Y:S02]  /*06a0*/  I2F.RP R6, R41 ;  /* 0x0000002900067306 */ /* 0x000e640000209400 */
[----:B------:R-:W-:Y:S02]  /*06b0*/  IMAD.MOV R4, RZ, RZ, -R20 ;  /* 0x000000ffff047224 */ /* 0x000fe400078e0a14 */
[----:B------:R-:W-:-:S04]  /*06c0*/  IMAD.HI.U32 R10, R11, R13, R10 ;  /* 0x0000000d0b0a7227 */ /* 0x000fc800078e000a */
[----:B------:R-:W-:-:S05]  /*06d0*/  IMAD R43, R12, R4, R59 ;  /* 0x000000040c2b7224 */ /* 0x000fca00078e023b */
[----:B------:R-:W-:Y:S01]  /*06e0*/  IABS R4, R43 ;  /* 0x0000002b00047213 */ /* 0x000fe20000000000 */
[----:B-1----:R-:W1:Y:S04]  /*06f0*/  MUFU.RCP R6, R6 ;  /* 0x0000000600067308 */ /* 0x002e680000001000 */
[----:B------:R-:W-:-:S04]  /*0700*/  IMAD.HI.U32 R10, R10, R4, RZ ;  /* 0x000000040a0a7227 */ /* 0x000fc800078e00ff */
[----:B------:R-:W-:-:S04]  /*0710*/  IMAD.MOV R8, RZ, RZ, -R10 ;  /* 0x000000ffff087224 */ /* 0x000fc800078e0a0a */
[----:B------:R-:W-:-:S05]  /*0720*/  IMAD R4, R39, R8, R4 ;  /* 0x0000000827047224 */ /* 0x000fca00078e0204 */
[----:B------:R-:W-:Y:S01]  /*0730*/  ISETP.GT.U32.AND P2, PT, R39, R4, PT ;  /* 0x000000042700720c */ /* 0x000fe20003f44070 */
[----:B-1----:R-:W-:-:S06]  /*0740*/  VIADD R11, R6, 0xffffffe ;  /* 0x0ffffffe060b7836 */ /* 0x002fcc0000000000 */
[----:B------:R-:W1:Y:S06]  /*0750*/  F2I.FTZ.U32.TRUNC.NTZ R11, R11 ;  /* 0x0000000b000b7305 */ /* 0x000e6c000021f000 */
[-C--:B------:R-:W-:Y:S02]  /*0760*/  @!P2 IADD3 R4, PT, PT, R4, -R39.reuse, RZ ;  /* 0x800000270404a210 */ /* 0x080fe40007ffe0ff */
[----:B------:R-:W-:Y:S02]  /*0770*/  @!P2 IADD3 R10, PT, PT, R10, 0x1, RZ ;  /* 0x000000010a0aa810 */ /* 0x000fe40007ffe0ff */
[----:B------:R-:W-:-:S02]  /*0780*/  ISETP.GE.U32.AND P1, PT, R4, R39, PT ;  /* 0x000000270400720c */ /* 0x000fc40003f26070 */
[----:B------:R-:W-:Y:S01]  /*0790*/  LOP3.LUT R4, R43, R16, RZ, 0x3c, !PT ;  /* 0x000000102b047212 */ /* 0x000fe200078e3cff */
[----:B------:R-:W2:Y:S01]  /*07a0*/  LDC.64 R38, c[0x0][0x3a8] ;  /* 0x0000ea00ff267b82 */ /* 0x000ea20000000a00 */
[----:B------:R-:W-:Y:S02]  /*07b0*/  ISETP.NE.AND P2, PT, R16, RZ, PT ;  /* 0x000000ff1000720c */ /* 0x000fe40003f45270 */
[----:B------:R-:W-:Y:S02]  /*07c0*/  ISETP.GE.AND P5, PT, R4, RZ, PT ;  /* 0x000000ff0400720c */ /* 0x000fe40003fa6270 */
[----:B-1----:R-:W-:-:S05]  /*07d0*/  IADD3 R4, PT, PT, RZ, -R11, RZ ;  /* 0x8000000bff047210 */ /* 0x002fca0007ffe0ff */
[----:B------:R-:W-:-:S05]  /*07e0*/  @P1 VIADD R10, R10, 0x1 ;  /* 0x000000010a0a1836 */ /* 0x000fca0000000000 */
[----:B------:R-:W-:Y:S01]  /*07f0*/  MOV R12, R10 ;  /* 0x0000000a000c7202 */ /* 0x000fe20000000f00 */
[----:B------:R-:W-:-:S04]  /*0800*/  HFMA2 R10, -RZ, RZ, 0, 0 ;  /* 0x00000000ff0a7431 */ /* 0x000fc800000001ff */
[----:B------:R-:W-:Y:S01]  /*0810*/  @!P5 IMAD.MOV R12, RZ, RZ, -R12 ;  /* 0x000000ffff0cd224 */ /* 0x000fe200078e0a0c */
[----:B------:R-:W-:Y:S02]  /*0820*/  @!P2 LOP3.LUT R12, RZ, R16, RZ, 0x33, !PT ;  /* 0x00000010ff0ca212 */ /* 0x000fe400078e33ff */
[----:B------:R-:W-:-:S03]  /*0830*/  ISETP.NE.AND P5, PT, R18, RZ, PT ;  /* 0x000000ff1200720c */ /* 0x000fc60003fa5270 */
[----:B------:R-:W-:-:S04]  /*0840*/  IMAD.MOV R13, RZ, RZ, -R12 ;  /* 0x000000ffff0d7224 */ /* 0x000fc800078e0a0c */
[----:B------:R-:W-:Y:S02]  /*0850*/  IMAD R43, R16, R13, R43 ;  /* 0x0000000d102b7224 */ /* 0x000fe400078e022b */
[----:B------:R-:W-:-:S03]  /*0860*/  IMAD R13, R4, R41, RZ ;  /* 0x00000029040d7224 */ /* 0x000fc600078e02ff */
[----:B------:R-:W-:Y:S01]  /*0870*/  IABS R4, R43 ;  /* 0x0000002b00047213 */ /* 0x000fe20000000000 */
[----:B------:R-:W-:-:S06]  /*0880*/  IMAD.HI.U32 R10, R11, R13, R10 ;  /* 0x0000000d0b0a7227 */ /* 0x000fcc00078e000a */
[----:B------:R-:W-:-:S04]  /*0890*/  IMAD.HI.U32 R10, R10, R4, RZ ;  /* 0x000000040a0a7227 */ /* 0x000fc800078e00ff */
        /* <DEDUP_REMOVED lines=11> */
[----:B------:R-:W-:-:S04]  /*0950*/  SEL R8, R20, RZ, P2 ;  /* 0x000000ff14087207 */ /* 0x000fc80001000000 */
[----:B------:R-:W-:Y:S01]  /*0960*/  @P1 IADD3 R10, PT, PT, R10, 0x1, RZ ;  /* 0x000000010a0a1810 */ /* 0x000fe20007ffe0ff */
[----:B------:R-:W-:Y:S01]  /*0970*/  IMAD R13, R8, UR36, RZ ;  /* 0x00000024080d7c24 */ /* 0x000fe2000f8e02ff */
[----:B----4-:R-:W-:-:S03]  /*0980*/  ISETP.NE.U32.AND P1, PT, R44, 0x1, PT ;  /* 0x000000012c00780c */ /* 0x010fc60003f25070 */
[----:B------:R-:W-:Y:S01]  /*0990*/  IMAD.MOV.U32 R4, RZ, RZ, R10 ;  /* 0x000000ffff047224 */ /* 0x000fe200078e000a */
[----:B------:R-:W-:-:S04]  /*09a0*/  ISETP.NE.AND.EX P1, PT, R45, RZ, PT, P1 ;  /* 0x000000ff2d00720c */ /* 0x000fc80003f25310 */
[----:B------:R-:W-:Y:S02]  /*09b0*/  @!P6 IADD3 R4, PT, PT, -R4, RZ, RZ ;  /* 0x000000ff0404e210 */ /* 0x000fe40007ffe1ff */
[----:B------:R-:W-:Y:S02]  /*09c0*/  @!P5 LOP3.LUT R4, RZ, R18, RZ, 0x33, !PT ;  /* 0x00000012ff04d212 */ /* 0x000fe400078e33ff */
[----:B0-----:R-:W-:Y:S02]  /*09d0*/  ISETP.NE.U32.AND P6, PT, R40, 0x1, PT ;  /* 0x000000012800780c */ /* 0x001fe40003fc5070 */
[----:B--2---:R-:W-:Y:S01]  /*09e0*/  ISETP.NE.U32.AND P5, PT, R38, 0x1, PT ;  /* 0x000000012600780c */ /* 0x004fe20003fa5070 */
[----:B------:R-:W-:Y:S01]  /*09f0*/  IMAD.MOV R11, RZ, RZ, -R4 ;  /* 0x000000ffff0b7224 */ /* 0x000fe200078e0a04 */
[----:B------:R-:W-:Y:S02]  /*0a00*/  ISETP.NE.AND.EX P2, PT, R41, RZ, PT, P6 ;  /* 0x000000ff2900720c */ /* 0x000fe40003f45360 */
[----:B------:R-:W-:Y:S01]  /*0a10*/  SEL R12, R12, RZ, P1 ;  /* 0x000000ff0c0c7207 */ /* 0x000fe20000800000 */
[----:B------:R-:W-:Y:S01]  /*0a20*/  IMAD R6, R18, R11, R43 ;  /* 0x0000000b12067224 */ /* 0x000fe200078e022b */
[----:B------:R-:W-:Y:S01]  /*0a30*/  ISETP.NE.AND.EX P1, PT, R39, RZ, PT, P5 ;  /* 0x000000ff2700720c */ /* 0x000fe20003f25350 */
[----:B------:R-:W0:Y:S01]  /*0a40*/  LDC.64 R10, c[0x0][0x388] ;  /* 0x0000e200ff0a7b82 */ /* 0x000e220000000a00 */
[----:B------:R-:W-:Y:S01]  /*0a50*/  SEL R4, R4, RZ, P2 ;  /* 0x000000ff04047207 */ /* 0x000fe20001000000 */
[----:B------:R-:W-:Y:S01]  /*0a60*/  IMAD R13, R12, UR37, R13 ;  /* 0x000000250c0d7c24 */ /* 0x000fe2000f8e020d */
[----:B------:R-:W-:-:S03]  /*0a70*/  SEL R6, R6, RZ, P1 ;  /* 0x000000ff06067207 */ /* 0x000fc60000800000 */
[----:B------:R-:W-:-:S04]  /*0a80*/  IMAD R13, R4, UR38, R13 ;  /* 0x00000026040d7c24 */ /* 0x000fc8000f8e020d */
[----:B------:R-:W-:-:S05]  /*0a90*/  IMAD R6, R6, UR39, R13 ;  /* 0x0000002706067c24 */ /* 0x000fca000f8e020d */
[----:B------:R-:W-:-:S04]  /*0aa0*/  LEA.HI R6, R6, R6, RZ, 0x1 ;  /* 0x0000000606067211 */ /* 0x000fc800078f08ff */
[----:B------:R-:W-:-:S05]  /*0ab0*/  SHF.R.S32.HI R13, RZ, 0x1, R6 ;  /* 0x00000001ff0d7819 */ /* 0x000fca0000011406 */
[----:B0-----:R-:W-:Y:S02]  /*0ac0*/  IMAD.WIDE R10, R13, 0x2, R10 ;  /* 0x000000020d0a7825 */ /* 0x001fe400078e020a */
[----:B------:R-:W0:Y:S04]  /*0ad0*/  LDC.64 R12, c[0x0][0x380] ;  /* 0x0000e000ff0c7b82 */ /* 0x000e280000000a00 */
[----:B------:R-:W2:Y:S01]  /*0ae0*/  LDG.E.U16 R10, desc[UR4][R10.64] ;  /* 0x000000040a0a7981 */ /* 0x000ea2000c1e1500 */
[----:B------:R-:W-:-:S04]  /*0af0*/  LEA.HI R59, R59, R59, RZ, 0x1 ;  /* 0x0000003b3b3b7211 */ /* 0x000fc800078f08ff */
[----:B------:R-:W-:-:S05]  /*0b00*/  SHF.R.S32.HI R41, RZ, 0x1, R59 ;  /* 0x00000001ff297819 */ /* 0x000fca000001143b */
[----:B0-----:R-:W-:-:S05]  /*0b10*/  IMAD.WIDE R40, R41, 0x8, R12 ;  /* 0x0000000829287825 */ /* 0x001fca00078e020c */
[----:B------:R-:W3:Y:S01]  /*0b20*/  LDG.E R39, desc[UR4][R40.64] ;  /* 0x0000000428277981 */ /* 0x000ee2000c1e1900 */
[----:B--2---:R-:W-:-:S04]  /*0b30*/  PRMT R4, R10, 0x7771, RZ ;  /* 0x000077710a047816 */ /* 0x004fc800000000ff */
[----:B------:R-:W-:-:S13]  /*0b40*/  ISETP.NE.AND P2, PT, R4, RZ, PT ;  /* 0x000000ff0400720c */ /* 0x000fda0003f45270 */
[----:B------:R-:W-:Y:S02]  /*0b50*/  @P2 R2UR UR4, R46 ;  /* 0x000000002e0422ca */ /* 0x000fe400000e0000 */
[----:B------:R-:W-:-:S13]  /*0b60*/  @P2 R2UR UR5, R47 ;  /* 0x000000002f0522ca */ /* 0x000fda00000e0000 */
[----:B------:R-:W2:Y:S01]  /*0b70*/  @P2 LDG.E R6, desc[UR4][R40.64+0x4] ;  /* 0x0000040428062981 */ /* 0x000ea2000c1e1900 */
[----:B------:R-:W-:-:S04]  /*0b80*/  PRMT R4, R10, 0x7770, RZ ;  /* 0x000077700a047816 */ /* 0x000fc800000000ff */
[----:B------:R-:W-:Y:S01]  /*0b90*/  ISETP.NE.AND P1, PT, R4, RZ, PT ;  /* 0x000000ff0400720c */ /* 0x000fe20003f25270 */
[----:B---3--:R-:W-:Y:S01]  /*0ba0*/  FMUL R39, R39, UR47 ;  /* 0x0000002f27277c20 */ /* 0x008fe20008400000 */
[----:B------:R-:W0:Y:S11]  /*0bb0*/  LDCU UR4, c[0x0][0x3f0] ;  /* 0x00007e00ff0477ac */ /* 0x000e360008000800 */
[----:B------:R-:W1:Y:S01]  /*0bc0*/  @!P1 LDC R39, c[0x0][0x3f0] ;  /* 0x0000fc00ff279b82 */ /* 0x000e620000000800 */
[----:B0-----:R-:W-:Y:S01]  /*0bd0*/  MOV R4, UR4 ;  /* 0x0000000400047c02 */ /* 0x001fe20008000f00 */
[----:B--2---:R-:W-:-:S05]  /*0be0*/  @P2 FMUL R4, R6, UR47 ;  /* 0x0000002f06042c20 */ /* 0x004fca0008400000 */
[----:B-1----:R-:W-:-:S07]  /*0bf0*/  FMNMX3 R13, R39, -INF , R4, !PT ;  /* 0xff800000270d7876 */ /* 0x002fce0007800004 */
.L_x_6229:
[----:B------:R-:W-:Y:S05]  /*0c00*/  BSYNC.RECONVERGENT B1 ;  /* 0x0000000000017941 */ /* 0x000fea0003800200 */
.L_x_6228:
[-C--:B------:R-:W-:Y:S01]  /*0c10*/  ISETP.GE.AND.EX P3, PT, RZ, R15.reuse, PT, P3 ;  /* 0x0000000fff00720c */ /* 0x080fe20003f66330 */
[----:B------:R-:W-:Y:S01]  /*0c20*/  BSSY.RECONVERGENT B1, `(.L_x_6230) ;  /* 0x0000089000017945 */ /* 0x000fe20003800200 */
[-C--:B------:R-:W-:Y:S01]  /*0c30*/  ISETP.GE.U32.AND P1, PT, R7, R14.reuse, PT ;  /* 0x0000000e0700720c */ /* 0x080fe20003f26070 */
[----:B------:R-:W-:Y:S01]  /*0c40*/  IMAD.MOV.U32 R6, RZ, RZ, -0x800000 ;  /* 0xff800000ff067424 */ /* 0x000fe200078e00ff */
[-C--:B------:R-:W-:Y:S02]  /*0c50*/  ISETP.GE.U32.AND P5, PT, R9, R14.reuse, PT ;  /* 0x0000000e0900720c */ /* 0x080fe40003fa6070 */
[----:B------:R-:W-:Y:S02]  /*0c60*/  ISETP.GE.U32.AND P2, PT, R17, R14, PT ;  /* 0x0000000e1100720c */ /* 0x000fe40003f46070 */
[----:B------:R-:W-:Y:S02]  /*0c70*/  ISETP.GE.AND.EX P4, PT, RZ, R15, PT, P4 ;  /* 0x0000000fff00720c */ /* 0x000fe40003f86340 */
[----:B------:R-:W-:-:S03]  /*0c80*/  MOV R8, 0xff800000 ;  /* 0xff80000000087802 */ /* 0x000fc60000000f00 */
[----:B------:R-:W-:Y:S08]  /*0c90*/  @P3 BRA `(.L_x_6231) ;  /* 0x0000000800043947 */ /* 0x000ff00003800000 */
[----:B------:R-:W0:Y:S01]  /*0ca0*/  LDC R43, c[0x0][0x3b8] ;  /* 0x0000ee00ff2b7b82 */ /* 0x000e220000000800 */
[----:B------:R-:W-:Y:S01]  /*0cb0*/  IMAD R6, R0, UR46, R3 ;  /* 0x0000002e00067c24 */ /* 0x000fe2000f8e0203 */
[----:B------:R-:W-:Y:S02]  /*0cc0*/  R2UR UR4, R46 ;  /* 0x000000002e0472ca */ /* 0x000fe400000e0000 */
[----:B------:R-:W-:Y:S02]  /*0cd0*/  R2UR UR5, R47 ;  /* 0x000000002f0572ca */ /* 0x000fe400000e0000 */
[----:B------:R-:W-:Y:S02]  /*0ce0*/  IABS R16, R6 ;  /* 0x0000000600107213 */ /* 0x000fe40000000000 */
[----:B------:R-:W1:Y:S08]  /*0cf0*/  LDC R12, c[0x0][0x3bc] ;  /* 0x0000ef00ff0c7b82 */ /* 0x000e700000000800 */
        /* <DEDUP_REMOVED lines=8> */
[----:B---3--:R-:W-:-:S05]  /*0d80*/  IADD3 R10, PT, PT, RZ, -R11, RZ ;  /* 0x8000000bff0a7210 */ /* 0x008fca0007ffe0ff */
        /* <DEDUP_REMOVED lines=14> */
[----:B------:R-:W-:-:S04]  /*0e70*/  LOP3.LUT R10, R6, R43, RZ, 0x3c, !PT ;  /* 0x0000002b060a7212 */ /* 0x000fc800078e3cff */
[----:B------:R-:W-:Y:S02]  /*0e80*/  ISETP.GE.AND P6, PT, R10, RZ, PT ;  /* 0x000000ff0a00720c */ /* 0x000fe40003fc6270 */
[----:B-1----:R-:W-:-:S04]  /*0e90*/  IADD3 R10, PT, PT, R18, 0xffffffe, RZ ;  /* 0x0ffffffe120a7810 */ /* 0x002fc80007ffe0ff */
[----:B------:R1:W3:Y:S01]  /*0ea0*/  F2I.FTZ.U32.TRUNC.NTZ R11, R10 ;  /* 0x0000000a000b7305 */ /* 0x0002e2000021f000 */
[----:B------:R-:W-:Y:S01]  /*0eb0*/  @P3 VIADD R8, R8, 0x1 ;  /* 0x0000000108083836 */ /* 0x000fe20000000000 */
[----:B------:R-:W-:-:S04]  /*0ec0*/  ISETP.NE.AND P3, PT, R43, RZ, PT ;  /* 0x000000ff2b00720c */ /* 0x000fc80003f65270 */
[----:B------:R-:W-:Y:S01]  /*0ed0*/  MOV R16, R8 ;  /* 0x0000000800107202 */ /* 0x000fe20000000f00 */
[----:B-1----:R-:W-:-:S04]  /*0ee0*/  HFMA2 R10, -RZ, RZ, 0, 0 ;  /* 0x00000000ff0a7431 */ /* 0x002fc800000001ff */
[----:B------:R-:W-:-:S04]  /*0ef0*/  @!P6 IMAD.MOV R16, RZ, RZ, -R16 ;  /* 0x000000ffff10e224 */ /* 0x000fc800078e0a10 */
[----:B------:R-:W-:Y:S02]  /*0f00*/  @!P3 LOP3.LUT R16, RZ, R43, RZ, 0x33, !PT ;  /* 0x0000002bff10b212 */ /* 0x000fe400078e33ff */
[----:B---3--:R-:W-:-:S03]  /*0f10*/  IADD3 R8, PT, PT, RZ, -R11, RZ ;  /* 0x8000000bff087210 */ /* 0x008fc60007ffe0ff */
[----:B------:R-:W-:-:S04]  /*0f20*/  IMAD.MOV R41, RZ, RZ, -R16 ;  /* 0x000000ffff297224 */ /* 0x000fc800078e0a10 */
[----:B------:R-:W-:Y:S02]  /*0f30*/  IMAD R41, R43, R41, R6 ;  /* 0x000000292b297224 */ /* 0x000fe400078e0206 */
[----:B------:R-:W-:-:S03]  /*0f40*/  IMAD R43, R8, R45, RZ ;  /* 0x0000002d082b7224 */ /* 0x000fc600078e02ff */
[----:B------:R-:W-:Y:S01]  /*0f50*/  IABS R8, R41 ;  /* 0x0000002900087213 */ /* 0x000fe20000000000 */
[----:B------:R-:W-:-:S04]  /*0f60*/  IMAD.HI.U32 R43, R11, R43, R10 ;  /* 0x0000002b0b2b7227 */ /* 0x000fc800078e000a */
[----:B------:R-:W-:-:S04]  /*0f70*/  IMAD.MOV.U32 R10, RZ, RZ, R8 ;  /* 0x000000ffff0a7224 */ /* 0x000fc800078e0008 */
[----:B------:R-:W-:Y:S01]  /*0f80*/  IMAD.HI.U32 R8, R43, R10, RZ ;  /* 0x0000000a2b087227 */ /* 0x000fe200078e00ff */
[----:B--2---:R-:W-:-:S04]  /*0f90*/  IABS R43, R20 ;  /* 0x00000014002b7213 */ /* 0x004fc80000000000 */
[----:B------:R-:W-:Y:S01]  /*0fa0*/  IADD3 R11, PT, PT, -R8, RZ, RZ ;  /* 0x000000ff080b7210 */ /* 0x000fe20007ffe1ff */
[----:B------:R-:W1:Y:S04]  /*0fb0*/  I2F.RP R22, R43 ;  /* 0x0000002b00167306 */ /* 0x000e680000209400 */
        /* <DEDUP_REMOVED lines=10> */
[----:B------:R-:W-:Y:S02]  /*1060*/  @P3 IADD3 R8, PT, PT, R8, 0x1, RZ ;  /* 0x0000000108083810 */ /* 0x000fe40007ffe0ff */
[----:B------:R-:W-:-:S03]  /*1070*/  ISETP.NE.AND P3, PT, R12, RZ, PT ;  /* 0x000000ff0c00720c */ /* 0x000fc60003f65270 */
[----:B------:R-:W-:Y:S02]  /*1080*/  IMAD.MOV.U32 R18, RZ, RZ, R8 ;  /* 0x000000ffff127224 */ /* 0x000fe400078e0008 */
[----:B-1----:R-:W-:-:S03]  /*1090*/  IMAD.MOV.U32 R10, RZ, RZ, RZ ;  /* 0x000000ffff0a7224 */ /* 0x002fc600078e00ff */
[----:B------:R-:W-:Y:S01]  /*10a0*/  @!P6 IADD3 R18, PT, PT, -R18, RZ, RZ ;  /* 0x000000ff1212e210 */ /* 0x000fe20007ffe1ff */
[----:B--2---:R-:W-:-:S04]  /*10b0*/  IMAD.MOV R22, RZ, RZ, -R11 ;  /* 0x000000ffff167224 */ /* 0x004fc800078e0a0b */
[----:B------:R-:W-:Y:S01]  /*10c0*/  @!P3 LOP3.LUT R18, RZ, R12, RZ, 0x33, !PT ;  /* 0x0000000cff12b212 */ /* 0x000fe200078e33ff */
[----:B------:R-:W-:-:S03]  /*10d0*/  IMAD R45, R22, R43, RZ ;  /* 0x0000002b162d7224 */ /* 0x000fc600078e02ff */
[----:B------:R-:W-:Y:S01]  /*10e0*/  IADD3 R8, PT, PT, -R18, RZ, RZ ;  /* 0x000000ff12087210 */ /* 0x000fe20007ffe1ff */
[----:B------:R-:W-:-:S04]  /*10f0*/  IMAD.HI.U32 R45, R11, R45, R10 ;  /* 0x0000002d0b2d7227 */ /* 0x000fc800078e000a */
[----:B------:R-:W-:-:S05]  /*1100*/  IMAD R41, R12, R8, R41 ;  /* 0x000000080c297224 */ /* 0x000fca00078e0229 */
[----:B------:R-:W-:-:S04]  /*1110*/  IABS R8, R41 ;  /* 0x0000002900087213 */ /* 0x000fc80000000000 */
        /* <DEDUP_REMOVED lines=15> */
[----:B0-----:R-:W-:-:S04]  /*1210*/  ISETP.NE.U32.AND P6, PT, R50, 0x1, PT ;  /* 0x000000013200780c */ /* 0x001fc80003fc5070 */
[----:B------:R-:W-:-:S04]  /*1220*/  ISETP.NE.AND.EX P6, PT, R51, RZ, PT, P6 ;  /* 0x000000ff3300720c */ /* 0x000fc80003fc5360 */
[----:B------:R-:W-:Y:S02]  /*1230*/  @!P3 LOP3.LUT R8, RZ, R20, RZ, 0x33, !PT ;  /* 0x00000014ff08b212 */ /* 0x000fe400078e33ff */
[----:B----4-:R-:W-:Y:S02]  /*1240*/  ISETP.NE.U32.AND P3, PT, R48, 0x1, PT ;  /* 0x000000013000780c */ /* 0x010fe40003f65070 */
[----:B------:R-:W-:Y:S02]  /*1250*/  IADD3 R12, PT, PT, -R8, RZ, RZ ;  /* 0x000000ff080c7210 */ /* 0x000fe40007ffe1ff */
[----:B------:R-:W-:Y:S02]  /*1260*/  ISETP.NE.AND.EX P3, PT, R49, RZ, PT, P3 ;  /* 0x000000ff3100720c */ /* 0x000fe40003f65330 */
[----:B------:R-:W-:Y:S01]  /*1270*/  SEL R10, R16, RZ, P6 ;  /* 0x000000ff100a7207 */ /* 0x000fe20003000000 */
[----:B------:R-:W-:Y:S01]  /*1280*/  IMAD R12, R20, R12, R41 ;  /* 0x0000000c140c7224 */ /* 0x000fe200078e0229 */
[----:B-1----:R-:W-:-:S02]  /*1290*/  ISETP.NE.U32.AND P6, PT, R44, 0x1, PT ;  /* 0x000000012c00780c */ /* 0x002fc40003fc5070 */
[----:B------:R-:W-:Y:S01]  /*12a0*/  SEL R16, R18, RZ, P3 ;  /* 0x000000ff12107207 */ /* 0x000fe20001800000 */
[----:B------:R-:W-:Y:S01]  /*12b0*/  IMAD R41, R10, UR36, RZ ;  /* 0x000000240a297c24 */ /* 0x000fe2000f8e02ff */
[----:B--2---:R-:W-:Y:S01]  /*12c0*/  ISETP.NE.U32.AND P3, PT, R42, 0x1, PT ;  /* 0x000000012a00780c */ /* 0x004fe20003f65070 */
[----:B------:R-:W0:Y:S01]  /*12d0*/  LDC.64 R10, c[0x0][0x388] ;  /* 0x0000e200ff0a7b82 */ /* 0x000e220000000a00 */
[----:B------:R-:W-:Y:S01]  /*12e0*/  ISETP.NE.AND.EX P6, PT, R45, RZ, PT, P6 ;  /* 0x000000ff2d00720c */ /* 0x000fe20003fc5360 */
[----:B------:R-:W-:Y:S01]  /*12f0*/  IMAD R41, R16, UR37, R41 ;  /* 0x0000002510297c24 */ /* 0x000fe2000f8e0229 */
[----:B------:R-:W-:Y:S02]  /*1300*/  ISETP.NE.AND.EX P3, PT, R43, RZ, PT, P3 ;  /* 0x000000ff2b00720c */ /* 0x000fe40003f65330 */
[----:B------:R-:W-:Y:S02]  /*1310*/  SEL R8, R8, RZ, P6 ;  /* 0x000000ff08087207 */ /* 0x000fe40003000000 */
        /* <DEDUP_REMOVED lines=22> */
[----:B0-----:R-:W-:-:S02]  /*1480*/  IMAD.U32 R6, RZ, RZ, UR4 ;  /* 0x00000004ff067e24 */ /* 0x001fc4000f8e00ff */
[----:B--2---:R-:W-:-:S05]  /*1490*/  @P6 FMUL R6, R12, UR47 ;  /* 0x0000002f0c066c20 */ /* 0x004fca0008400000 */
[----:B-1----:R-:W-:-:S07]  /*14a0*/  FMNMX3 R13, R13, R8, R6, !PT ;  /* 0x000000080d0d7276 */ /* 0x002fce0007800006 */
.L_x_6231:
[----:B------:R-:W-:Y:S05]  /*14b0*/  BSYNC.RECONVERGENT B1 ;  /* 0x0000000000017941 */ /* 0x000fea0003800200 */
.L_x_6230:
[----:B------:R-:W-:Y:S01]  /*14c0*/  BSSY.RECONVERGENT B1, `(.L_x_6232) ;  /* 0x0000083000017945 */ /* 0x000fe20003800200 */
[----:B------:R-:W-:Y:S01]  /*14d0*/  ISETP.GE.U32.AND P3, PT, R19, R14, PT ;  /* 0x0000000e1300720c */ /* 0x000fe20003f66070 */
[----:B------:R-:W-:Y:S01]  /*14e0*/  IMAD.MOV.U32 R16, RZ, RZ, -0x800000 ;  /* 0xff800000ff107424 */ /* 0x000fe200078e00ff */
[----:B------:R-:W-:Y:S01]  /*14f0*/  MOV R10, 0xff800000 ;  /* 0xff800000000a7802 */ /* 0x000fe20000000f00 */
[----:B------:R-:W-:Y:S10]  /*1500*/  @P4 BRA `(.L_x_6233) ;  /* 0x0000000400f84947 */ /* 0x000ff40003800000 */
[----:B------:R-:W0:Y:S01]  /*1510*/  LDC R43, c[0x0][0x3b8] ;  /* 0x0000ee00ff2b7b82 */ /* 0x000e220000000800 */
[----:B------:R-:W-:Y:S01]  /*1520*/  IMAD R10, R0, UR46, R5 ;  /* 0x0000002e000a7c24 */ /* 0x000fe2000f8e0205 */
[----:B------:R-:W-:Y:S02]  /*1530*/  R2UR UR4, R46 ;  /* 0x000000002e0472ca */ /* 0x000fe400000e0000 */
[----:B------:R-:W-:-:S04]  /*1540*/  R2UR UR5, R47 ;  /* 0x000000002f0572ca */ /* 0x000fc800000e0000 */
[----:B------:R-:W1:Y:S08]  /*1550*/  LDC R51, c[0x0][0x3bc] ;  /* 0x0000ef00ff337b82 */ /* 0x000e700000000800 */
[----:B------:R-:W2:Y:S01]  /*1560*/  LDC R22, c[0x0][0x3c0] ;  /* 0x0000f000ff167b82 */ /* 0x000ea20000000800 */
[----:B0-----:R-:W-:-:S04]  /*1570*/  IABS R45, R43 ;  /* 0x0000002b002d7213 */ /* 0x001fc80000000000 */
[----:B------:R-:W0:Y:S08]  /*1580*/  I2F.RP R11, R45 ;  /* 0x0000002d000b7306 */ /* 0x000e300000209400 */
[----:B0-----:R-:W0:Y:S02]  /*1590*/  MUFU.RCP R11, R11 ;  /* 0x0000000b000b7308 */ /* 0x001e240000001000 */
[----:B0-----:R-:W-:-:S06]  /*15a0*/  IADD3 R40, PT, PT, R11, 0xffffffe, RZ ;  /* 0x0ffffffe0b287810 */ /* 0x001fcc0007ffe0ff */
        /* <DEDUP_REMOVED lines=17> */
[----:B--2---:R-:W-:Y:S02]  /*16c0*/  IABS R45, R22 ;  /* 0x00000016002d7213 */ /* 0x004fe40000000000 */
[----:B------:R-:W-:Y:S02]  /*16d0*/  ISETP.GE.AND P6, PT, R12, RZ, PT ;  /* 0x000000ff0c00720c */ /* 0x000fe40003fc6270 */
[----:B0-----:R-:W-:Y:S01]  /*16e0*/  IADD3 R40, PT, PT, R18, 0xffffffe, RZ ;  /* 0x0ffffffe12287810 */ /* 0x001fe20007ffe0ff */
[----:B------:R-:W0:Y:S04]  /*16f0*/  I2F.RP R24, R45 ;  /* 0x0000002d00187306 */ /* 0x000e280000209400 */
[----:B------:R-:W-:Y:S01]  /*1700*/  @P4 VIADD R11, R11, 0x1 ;  /* 0x000000010b0b4836 */ /* 0x000fe20000000000 */
[----:B------:R-:W-:-:S03]  /*1710*/  ISETP.NE.AND P4, PT, R43, RZ, PT ;  /* 0x000000ff2b00720c */ /* 0x000fc60003f85270 */
[----:B------:R1:W2:Y:S01]  /*1720*/  F2I.FTZ.U32.TRUNC.NTZ R41, R40 ;  /* 0x0000002800297305 */ /* 0x0002a2000021f000 */
[----:B------:R-:W-:-:S05]  /*1730*/  MOV R16, R11 ;  /* 0x0000000b00107202 */ /* 0x000fca0000000f00 */
[----:B------:R-:W-:Y:S02]  /*1740*/  @!P6 IMAD.MOV R16, RZ, RZ, -R16 ;  /* 0x000000ffff10e224 */ /* 0x000fe400078e0a10 */
[----:B0-----:R-:W0:Y:S01]  /*1750*/  MUFU.RCP R24, R24 ;  /* 0x0000001800187308 */ /* 0x001e220000001000 */
[----:B-1----:R-:W-:Y:S01]  /*1760*/  HFMA2 R40, -RZ, RZ, 0, 0 ;  /* 0x00000000ff287431 */ /* 0x002fe200000001ff */
[----:B------:R-:W-:Y:S02]  /*1770*/  @!P4 LOP3.LUT R16, RZ, R43, RZ, 0x33, !PT ;  /* 0x0000002bff10c212 */ /* 0x000fe400078e33ff */
[----:B--2---:R-:W-:-:S03]  /*1780*/  IADD3 R12, PT, PT, RZ, -R41, RZ ;  /* 0x80000029ff0c7210 */ /* 0x004fc60007ffe0ff */
[----:B------:R-:W-:-:S04]  /*1790*/  IMAD.MOV R11, RZ, RZ, -R16 ;  /* 0x000000ffff0b7224 */ /* 0x000fc800078e0a10 */
[----:B------:R-:W-:Y:S02]  /*17a0*/  IMAD R18, R43, R11, R10 ;  /* 0x0000000b2b127224 */ /* 0x000fe400078e020a */
[----:B------:R-:W-:-:S03]  /*17b0*/  IMAD R11, R12, R49, RZ ;  /* 0x000000310c0b7224 */ /* 0x000fc600078e02ff */
[----:B------:R-:W-:Y:S01]  /*17c0*/  IABS R12, R18 ;  /* 0x00000012000c7213 */ /* 0x000fe20000000000 */
[----:B------:R-:W-:Y:S01]  /*17d0*/  IMAD.HI.U32 R11, R41, R11, R40 ;  /* 0x0000000b290b7227 */ /* 0x000fe200078e0028 */
[----:B0-----:R-:W-:-:S05]  /*17e0*/  IADD3 R40, PT, PT, R24, 0xffffffe, RZ ;  /* 0x0ffffffe18287810 */ /* 0x001fca0007ffe0ff */
[----:B------:R-:W-:-:S04]  /*17f0*/  IMAD.HI.U32 R11, R11, R12, RZ ;  /* 0x0000000c0b0b7227 */ /* 0x000fc800078e00ff */
[----:B------:R-:W-:-:S04]  /*1800*/  IMAD.MOV R41, RZ, RZ, -R11 ;  /* 0x000000ffff297224 */ /* 0x000fc800078e0a0b */
[C---:B------:R-:W-:Y:S02]  /*1810*/  IMAD R12, R49.reuse, R41, R12 ;  /* 0x00000029310c7224 */ /* 0x040fe400078e020c */
[----:B------:R0:W1:Y:S03]  /*1820*/  F2I.FTZ.U32.TRUNC.NTZ R41, R40 ;  /* 0x0000002800297305 */ /* 0x000066000021f000 */
[----:B------:R-:W-:Y:S01]  /*1830*/  ISETP.GT.U32.AND P6, PT, R49, R12, PT ;  /* 0x0000000c3100720c */ /* 0x000fe20003fc4070 */
[----:B0-----:R-:W-:-:S12]  /*1840*/  HFMA2 R40, -RZ, RZ, 0, 0 ;  /* 0x00000000ff287431 */ /* 0x001fd800000001ff */
[----:B------:R-:W-:Y:S01]  /*1850*/  @!P6 IADD3 R12, PT, PT, R12, -R49, RZ ;  /* 0x800000310c0ce210 */ /* 0x000fe20007ffe0ff */
[----:B------:R-:W-:-:S03]  /*1860*/  @!P6 VIADD R11, R11, 0x1 ;  /* 0x000000010b0be836 */ /* 0x000fc60000000000 */
[----:B------:R-:W-:Y:S02]  /*1870*/  ISETP.GE.U32.AND P4, PT, R12, R49, PT ;  /* 0x000000310c00720c */ /* 0x000fe40003f86070 */
[----:B------:R-:W-:Y:S01]  /*1880*/  LOP3.LUT R12, R18, R51, RZ, 0x3c, !PT ;  /* 0x00000033120c7212 */ /* 0x000fe200078e3cff */
[----:B------:R-:W0:Y:S03]  /*1890*/  LDC.64 R48, c[0x0][0x398] ;  /* 0x0000e600ff307b82 */ /* 0x000e260000000a00 */
[----:B------:R-:W-:Y:S02]  /*18a0*/  ISETP.GE.AND P6, PT, R12, RZ, PT ;  /* 0x000000ff0c00720c */ /* 0x000fe40003fc6270 */
[----:B-1----:R-:W-:-:S05]  /*18b0*/  IADD3 R12, PT, PT, RZ, -R41, RZ ;  /* 0x80000029ff0c7210 */ /* 0x002fca0007ffe0ff */
[----:B------:R-:W-:Y:S01]  /*18c0*/  @P4 VIADD R11, R11, 0x1 ;  /* 0x000000010b0b4836 */ /* 0x000fe20000000000 */
[----:B------:R-:W-:-:S04]  /*18d0*/  ISETP.NE.AND P4, PT, R51, RZ, PT ;  /* 0x000000ff3300720c */ /* 0x000fc80003f85270 */
[----:B------:R-:W-:-:S05]  /*18e0*/  MOV R20, R11 ;  /* 0x0000000b00147202 */ /* 0x000fca0000000f00 */
[----:B------:R-:W-:-:S04]  /*18f0*/  @!P6 IMAD.MOV R20, RZ, RZ, -R20 ;  /* 0x000000ffff14e224 */ /* 0x000fc800078e0a14 */
[----:B------:R-:W-:-:S05]  /*1900*/  @!P4 LOP3.LUT R20, RZ, R51, RZ, 0x33, !PT ;  /* 0x00000033ff14c212 */ /* 0x000fca00078e33ff */
[----:B------:R-:W-:-:S04]  /*1910*/  IMAD.MOV R11, RZ, RZ, -R20 ;  /* 0x000000ffff0b7224 */ /* 0x000fc800078e0a14 */
[----:B------:R-:W-:Y:S02]  /*1920*/  IMAD R43, R51, R11, R18 ;  /* 0x0000000b332b7224 */ /* 0x000fe400078e0212 */
[----:B------:R-:W-:Y:S01]  /*1930*/  IMAD R11, R12, R45, RZ ;  /* 0x0000002d0c0b7224 */ /* 0x000fe200078e02ff */
[----:B------:R-:W1:Y:S02]  /*1940*/  LDC.64 R50, c[0x0][0x390] ;  /* 0x0000e400ff327b82 */ /* 0x000e640000000a00 */
[----:B------:R-:W-:Y:S01]  /*1950*/  IABS R12, R43 ;  /* 0x0000002b000c7213 */ /* 0x000fe20000000000 */
        /* <DEDUP_REMOVED lines=9> */
[----:B------:R-:W-:Y:S01]  /*19f0*/  LOP3.LUT R12, R43, R22, RZ, 0x3c, !PT ;  /* 0x000000162b0c7212 */ /* 0x000fe200078e3cff */
[----:B------:R-:W3:Y:S03]  /*1a00*/  LDC.64 R44, c[0x0][0x3a0] ;  /* 0x0000e800ff2c7b82 */ /* 0x000ee60000000a00 */
        /* <DEDUP_REMOVED lines=8> */
[----:B------:R-:W-:Y:S02]  /*1a90*/  IADD3 R12, PT, PT, -R11, RZ, RZ ;  /* 0x000000ff0b0c7210 */ /* 0x000fe40007ffe1ff */
[----:B------:R-:W-:Y:S02]  /*1aa0*/  ISETP.NE.AND.EX P4, PT, R49, RZ, PT, P4 ;  /* 0x000000ff3100720c */ /* 0x000fe40003f85340 */
[----:B------:R-:W-:Y:S01]  /*1ab0*/  SEL R16, R16, RZ, P6 ;  /* 0x000000ff10107207 */ /* 0x000fe20003000000 */
[----:B------:R-:W-:Y:S01]  /*1ac0*/  IMAD R12, R22, R12, R43 ;  /* 0x0000000c160c7224 */ /* 0x000fe200078e022b */
[----:B---3--:R-:W-:-:S02]  /*1ad0*/  ISETP.NE.U32.AND P6, PT, R44, 0x1, PT ;  /* 0x000000012c00780c */ /* 0x008fc40003fc5070 */
[----:B------:R-:W-:Y:S01]  /*1ae0*/  SEL R18, R20, RZ, P4 ;  /* 0x000000ff14127207 */ /* 0x000fe20002000000 */
[----:B------:R-:W-:Y:S01]  /*1af0*/  IMAD R43, R16, UR36, RZ ;  /* 0x00000024102b7c24 */ /* 0x000fe2000f8e02ff */
[----:B--2---:R-:W-:Y:S02]  /*1b00*/  ISETP.NE.U32.AND P4, PT, R40, 0x1, PT ;  /* 0x000000012800780c */ /* 0x004fe40003f85070 */
[----:B------:R-:W-:Y:S01]  /*1b10*/  ISETP.NE.AND.EX P6, PT, R45, RZ, PT, P6 ;  /* 0x000000ff2d00720c */ /* 0x000fe20003fc5360 */
[----:B------:R-:W-:Y:S01]  /*1b20*/  IMAD R18, R18, UR37, R43 ;  /* 0x0000002512127c24 */ /* 0x000fe2000f8e022b */
[----:B------:R-:W-:Y:S01]  /*1b30*/  ISETP.NE.AND.EX P4, PT, R41, RZ, PT, P4 ;  /* 0x000000ff2900720c */ /* 0x000fe20003f85340 */
[----:B------:R-:W0:Y:S01]  /*1b40*/  LDC.64 R42, c[0x0][0x380] ;  /* 0x0000e000ff2a7b82 */ /* 0x000e220000000a00 */
[----:B------:R-:W-:Y:S02]  /*1b50*/  SEL R11, R11, RZ, P6 ;  /* 0x000000ff0b0b7207 */ /* 0x000fe40003000000 */
[----:B------:R-:W-:-:S03]  /*1b60*/  SEL R12, R12, RZ, P4 ;  /* 0x000000ff0c0c7207 */ /* 0x000fc60002000000 */
[----:B------:R-:W-:Y:S02]  /*1b70*/  IMAD R11, R11, UR38, R18 ;  /* 0x000000260b0b7c24 */ /* 0x000fe4000f8e0212 */
[----:B------:R-:W1:Y:S02]  /*1b80*/  LDC.64 R40, c[0x0][0x388] ;  /* 0x0000e200ff287b82 */ /* 0x000e640000000a00 */
[----:B------:R-:W-:-:S05]  /*1b90*/  IMAD R11, R12, UR39, R11 ;  /* 0x000000270c0b7c24 */ /* 0x000fca000f8e020b */
[----:B------:R-:W-:-:S04]  /*1ba0*/  LEA.HI R11, R11, R11, RZ, 0x1 ;  /* 0x0000000b0b0b7211 */ /* 0x000fc800078f08ff */
[----:B------:R-:W-:-:S05]  /*1bb0*/  SHF.R.S32.HI R11, RZ, 0x1, R11 ;  /* 0x00000001ff0b7819 */ /* 0x000fca000001140b */
[----:B-1----:R-:W-:-:S06]  /*1bc0*/  IMAD.WIDE R40, R11, 0x2, R40 ;  /* 0x000000020b287825 */ /* 0x002fcc00078e0228 */
        /* <DEDUP_REMOVED lines=18> */
.L_x_6233:
[----:B------:R-:W-:Y:S05]  /*1cf0*/  BSYNC.RECONVERGENT B1 ;  /* 0x0000000000017941 */ /* 0x000fea0003800200 */
.L_x_6232:
[-C--:B------:R-:W-:Y:S01]  /*1d00*/  ISETP.GE.AND.EX P6, PT, RZ, R15.reuse, PT, P1 ;  /* 0x0000000fff00720c */ /* 0x080fe20003fc6310 */
[----:B------:R-:W-:Y:S01]  /*1d10*/  BSSY.RECONVERGENT B1, `(.L_x_6234) ;  /* 0x0000084000017945 */ /* 0x000fe20003800200 */
[----:B------:R-:W-:Y:S01]  /*1d20*/  ISETP.GE.U32.AND P4, PT, R21, R14, PT ;  /* 0x0000000e1500720c */ /* 0x000fe20003f86070 */
[----:B------:R-:W-:Y:S01]  /*1d30*/  IMAD.MOV.U32 R20, RZ, RZ, -0x800000 ;  /* 0xff800000ff147424 */ /* 0x000fe200078e00ff */
[----:B------:R-:W-:Y:S02]  /*1d40*/  ISETP.GE.AND.EX P1, PT, RZ, R15, PT, P5 ;  /* 0x0000000fff00720c */ /* 0x000fe40003f26350 */
[----:B------:R-:W-:-:S07]  /*1d50*/  MOV R18, 0xff800000 ;  /* 0xff80000000127802 */ /* 0x000fce0000000f00 */
[----:B------:R-:W-:Y:S05]  /*1d60*/  @P6 BRA `(.L_x_6235) ;  /* 0x0000000400f86947 */ /* 0x000fea0003800000 */
[----:B------:R-:W0:Y:S01]  /*1d70*/  LDC R22, c[0x0][0x3b8] ;  /* 0x0000ee00ff167b82 */ /* 0x000e220000000800 */
[----:B------:R-:W-:Y:S01]  /*1d80*/  IMAD R11, R0, UR46, R7 ;  /* 0x0000002e000b7c24 */ /* 0x000fe2000f8e0207 */
[----:B------:R-:W-:Y:S02]  /*1d90*/  R2UR UR4, R46 ;  /* 0x000000002e0472ca */ /* 0x000fe400000e0000 */
[----:B------:R-:W-:-:S04]  /*1da0*/  R2UR UR5, R47 ;  /* 0x000000002f0572ca */ /* 0x000fc800000e0000 */
[----:B------:R-:W1:Y:S08]  /*1db0*/  LDC R24, c[0x0][0x3bc] ;  /* 0x0000ef00ff187b82 */ /* 0x000e700000000800 */
[----:B------:R-:W2:Y:S01]  /*1dc0*/  LDC.64 R50, c[0x0][0x390] ;  /* 0x0000e400ff327b82 */ /* 0x000ea20000000a00 */
        /* <DEDUP_REMOVED lines=32> */
[----:B------:R-:W-:Y:S02]  /*1fd0*/  IMAD.MOV R12, RZ, RZ, -R20 ;  /* 0x000000ffff0c7224 */ /* 0x000fe400078e0a14 */
[----:B------:R-:W-:Y:S02]  /*1fe0*/  IMAD R49, R18, R45, RZ ;  /* 0x0000002d12317224 */ /* 0x000fe400078e02ff */
[----:B------:R-:W-:Y:S02]  /*1ff0*/  IMAD R43, R22, R12, R11 ;  /* 0x0000000c162b7224 */ /* 0x000fe400078e020b */
[----:B------:R-:W-:-:S03]  /*2000*/  IMAD.HI.U32 R49, R41, R49, R40 ;  /* 0x0000003129317227 */ /* 0x000fc600078e0028 */
        /* <DEDUP_REMOVED lines=13> */
[----:B0-----:R-:W-:-:S04]  /*20e0*/  IADD3 R40, PT, PT, R28, 0xffffffe, RZ ;  /* 0x0ffffffe1c287810 */ /* 0x001fc80007ffe0ff */
[----:B------:R0:W1:Y:S01]  /*20f0*/  F2I.FTZ.U32.TRUNC.NTZ R41, R40 ;  /* 0x0000002800297305 */ /* 0x000062000021f000 */
[----:B------:R-:W-:Y:S01]  /*2100*/  @P5 VIADD R12, R12, 0x1 ;  /* 0x000000010c0c5836 */ /* 0x000fe20000000000 */
[----:B------:R-:W-:-:S04]  /*2110*/  ISETP.NE.AND P5, PT, R24, RZ, PT ;  /* 0x000000ff1800720c */ /* 0x000fc80003fa5270 */
[----:B------:R-:W-:Y:S01]  /*2120*/  MOV R22, R12 ;  /* 0x0000000c00167202 */ /* 0x000fe20000000f00 */
[----:B0-----:R-:W-:-:S04]  /*2130*/  HFMA2 R40, -RZ, RZ, 0, 0 ;  /* 0x00000000ff287431 */ /* 0x001fc800000001ff */
[----:B------:R-:W-:-:S04]  /*2140*/  @!P6 IMAD.MOV R22, RZ, RZ, -R22 ;  /* 0x000000ffff16e224 */ /* 0x000fc800078e0a16 */
[----:B------:R-:W-:Y:S02]  /*2150*/  @!P5 LOP3.LUT R22, RZ, R24, RZ, 0x33, !PT ;  /* 0x00000018ff16d212 */ /* 0x000fe400078e33ff */
[----:B-1----:R-:W-:-:S03]  /*2160*/  IADD3 R18, PT, PT, RZ, -R41, RZ ;  /* 0x80000029ff127210 */ /* 0x002fc60007ffe0ff */
[----:B------:R-:W-:Y:S02]  /*2170*/  IMAD.MOV R12, RZ, RZ, -R22 ;  /* 0x000000ffff0c7224 */ /* 0x000fe400078e0a16 */
[----:B------:R-:W-:Y:S02]  /*2180*/  IMAD R45, R18, R49, RZ ;  /* 0x00000031122d7224 */ /* 0x000fe400078e02ff */
        /* <DEDUP_REMOVED lines=15> */
[----:B------:R-:W-:Y:S02]  /*2280*/  @P5 IADD3 R12, PT, PT, R12, 0x1, RZ ;  /* 0x000000010c0c5810 */ /* 0x000fe40007ffe0ff */
[----:B------:R-:W-:-:S05]  /*2290*/  ISETP.NE.AND P5, PT, R26, RZ, PT ;  /* 0x000000ff1a00720c */ /* 0x000fca0003fa5270 */
[----:B------:R-:W-:Y:S01]  /*22a0*/  @!P6 IMAD.MOV R12, RZ, RZ, -R12 ;  /* 0x000000ffff0ce224 */ /* 0x000fe200078e0a0c */
[----:B--2---:R-:W-:-:S04]  /*22b0*/  ISETP.NE.U32.AND P6, PT, R50, 0x1, PT ;  /* 0x000000013200780c */ /* 0x004fc80003fc5070 */
[----:B------:R-:W-:-:S03]  /*22c0*/  ISETP.NE.AND.EX P6, PT, R51, RZ, PT, P6 ;  /* 0x000000ff3300720c */ /* 0x000fc60003fc5360 */
[----:B------:R-:W-:Y:S02]  /*22d0*/  @!P5 LOP3.LUT R12, RZ, R26, RZ, 0x33, !PT ;  /* 0x0000001aff0cd212 */ /* 0x000fe400078e33ff */
[----:B---3--:R-:W-:Y:S02]  /*22e0*/  ISETP.NE.U32.AND P5, PT, R48, 0x1, PT ;  /* 0x000000013000780c */ /* 0x008fe40003fa5070 */
[----:B------:R-:W-:Y:S02]  /*22f0*/  IADD3 R18, PT, PT, -R12, RZ, RZ ;  /* 0x000000ff0c127210 */ /* 0x000fe40007ffe1ff */
[----:B------:R-:W-:Y:S02]  /*2300*/  ISETP.NE.AND.EX P5, PT, R49, RZ, PT, P5 ;  /* 0x000000ff3100720c */ /* 0x000fe40003fa5350 */
[----:B------:R-:W-:Y:S01]  /*2310*/  SEL R20, R20, RZ, P6 ;  /* 0x000000ff14147207 */ /* 0x000fe20003000000 */
[----:B------:R-:W-:Y:S01]  /*2320*/  IMAD R18, R26, R18, R43 ;  /* 0x000000121a127224 */ /* 0x000fe200078e022b */
[----:B0-----:R-:W-:-:S02]  /*2330*/  ISETP.NE.U32.AND P6, PT, R44, 0x1, PT ;  /* 0x000000012c00780c */ /* 0x001fc40003fc5070 */
[----:B------:R-:W-:Y:S01]  /*2340*/  SEL R22, R22, RZ, P5 ;  /* 0x000000ff16167207 */ /* 0x000fe20002800000 */
[----:B------:R-:W-:Y:S01]  /*2350*/  IMAD R43, R20, UR36, RZ ;  /* 0x00000024142b7c24 */ /* 0x000fe2000f8e02ff */
[----:B-1----:R-:W-:Y:S02]  /*2360*/  ISETP.NE.U32.AND P5, PT, R40, 0x1, PT ;  /* 0x000000012800780c */ /* 0x002fe40003fa5070 */
[----:B------:R-:W-:Y:S01]  /*2370*/  ISETP.NE.AND.EX P6, PT, R45, RZ, PT, P6 ;  /* 0x000000ff2d00720c */ /* 0x000fe20003fc5360 */
[----:B------:R-:W-:Y:S01]  /*2380*/  IMAD R43, R22, UR37, R43 ;  /* 0x00000025162b7c24 */ /* 0x000fe2000f8e022b */
[----:B------:R-:W-:Y:S02]  /*2390*/  ISETP.NE.AND.EX P5, PT, R41, RZ, PT, P5 ;  /* 0x000000ff2900720c */ /* 0x000fe40003fa5350 */
[----:B------:R-:W0:Y:S01]  /*23a0*/  LDC.64 R40, c[0x0][0x388] ;  /* 0x0000e200ff287b82 */ /* 0x000e220000000a00 */
        /* <DEDUP_REMOVED lines=26> */
.L_x_6235:
[----:B------:R-:W-:Y:S05]  /*2550*/  BSYNC.RECONVERGENT B1 ;  /* 0x0000000000017941 */ /* 0x000fea0003800200 */
.L_x_6234:
        /* <DEDUP_REMOVED lines=131> */
.L_x_6237:
[----:B------:R-:W-:Y:S05]  /*2d90*/  BSYNC.RECONVERGENT B1 ;  /* 0x0000000000017941 */ /* 0x000fea0003800200 */
.L_x_6236:
        /* <DEDUP_REMOVED lines=133> */
.L_x_6239:
[----:B------:R-:W-:Y:S05]  /*35f0*/  BSYNC.RECONVERGENT B1 ;  /* 0x0000000000017941 */ /* 0x000fea0003800200 */
.L_x_6238:
        /* <DEDUP_REMOVED lines=131> */
.L_x_6241:
[----:B------:R-:W-:Y:S05]  /*3e30*/  BSYNC.RECONVERGENT B1 ;  /* 0x0000000000017941 */ /* 0x000fea0003800200 */
.L_x_6240:
        /* <DEDUP_REMOVED lines=17> */
[----:B---3--:R-:W3:Y:S02]  /*3f50*/  MUFU.RCP R12, R12 ;  /* 0x0000000c000c7308 */ /* 0x008ee40000001000 */
[----:B---3--:R-:W-:-:S06]  /*3f60*/  IADD3 R40, PT, PT, R12, 0xffffffe, RZ ;  /* 0x0ffffffe0c287810 */ /* 0x008fcc0007ffe0ff */
[----:B------:R3:W5:Y:S02]  /*3f70*/  F2I.FTZ.U32.TRUNC.NTZ R41, R40 ;  /* 0x0000002800297305 */ /* 0x000764000021f000 */
[----:B---3--:R-:W-:Y:S02]  /*3f80*/  HFMA2 R40, -RZ, RZ, 0, 0 ;  /* 0x00000000ff287431 */ /* 0x008fe400000001ff */
[----:B-----5:R-:W-:-:S04]  /*3f90*/  IMAD.MOV R34, RZ, RZ, -R41 ;  /* 0x000000ffff227224 */ /* 0x020fc800078e0a29 */
[----:B------:R-:W-:Y:S01]  /*3fa0*/  IMAD R45, R34, R43, RZ ;  /* 0x0000002b222d7224 */ /* 0x000fe200078e02ff */
[----:B------:R-:W-:-:S03]  /*3fb0*/  IABS R34, R11 ;  /* 0x0000000b00227213 */ /* 0x000fc60000000000 */
[----:B------:R-:W-:-:S06]  /*3fc0*/  IMAD.HI.U32 R45, R41, R45, R40 ;  /* 0x0000002d292d7227 */ /* 0x000fcc00078e0028 */
        /* <DEDUP_REMOVED lines=27> */
[----:B--2---:R-:W-:-:S03]  /*4180*/  IABS R49, R48 ;  /* 0x0000003000317213 */ /* 0x004fc60000000000 */
        /* <DEDUP_REMOVED lines=11> */
[----:B------:R1:W2:Y:S01]  /*4240*/  F2I.FTZ.U32.TRUNC.NTZ R41, R40 ;  /* 0x0000002800297305 */ /* 0x0002a2000021f000 */
[----:B------:R-:W-:Y:S01]  /*4250*/  @P5 VIADD R12, R12, 0x1 ;  /* 0x000000010c0c5836 */ /* 0x000fe20000000000 */
[----:B------:R-:W-:-:S04]  /*4260*/  ISETP.NE.AND P5, PT, R42, RZ, PT ;  /* 0x000000ff2a00720c */ /* 0x000fc80003fa5270 */
[----:B------:R-:W-:Y:S01]  /*4270*/  MOV R38, R12 ;  /* 0x0000000c00267202 */ /* 0x000fe20000000f00 */
[----:B-1----:R-:W-:-:S04]  /*4280*/  HFMA2 R40, -RZ, RZ, 0, 0 ;  /* 0x00000000ff287431 */ /* 0x002fc800000001ff */
[----:B------:R-:W-:-:S04]  /*4290*/  @!P6 IMAD.MOV R38, RZ, RZ, -R38 ;  /* 0x000000ffff26e224 */ /* 0x000fc800078e0a26 */
        /* <DEDUP_REMOVED lines=8> */
[----:B------:R-:W1:Y:S02]  /*4320*/  LDC.64 R44, c[0x0][0x3a0] ;  /* 0x0000e800ff2c7b82 */ /* 0x000e640000000a00 */
[----:B------:R-:W-:-:S04]  /*4330*/  IMAD.MOV R41, RZ, RZ, -R12 ;  /* 0x000000ffff297224 */ /* 0x000fc800078e0a0c */
[C---:B------:R-:W-:Y:S02]  /*4340*/  IMAD R34, R49.reuse, R41, R34 ;  /* 0x0000002931227224 */ /* 0x040fe400078e0222 */
[----:B------:R-:W2:Y:S03]  /*4350*/  LDC.64 R40, c[0x0][0x3a8] ;  /* 0x0000ea00ff287b82 */ /* 0x000ea60000000a00 */
[----:B------:R-:W-:-:S13]  /*4360*/  ISETP.GT.U32.AND P6, PT, R49, R34, PT ;  /* 0x000000223100720c */ /* 0x000fda0003fc4070 */
[----:B------:R-:W-:Y:S01]  /*4370*/  @!P6 IADD3 R34, PT, PT, R34, -R49, RZ ;  /* 0x800000312222e210 */ /* 0x000fe20007ffe0ff */
        /* <DEDUP_REMOVED lines=18> */
[----:B--2---:R-:W-:Y:S02]  /*44a0*/  ISETP.NE.U32.AND P5, PT, R40, 0x1, PT ;  /* 0x000000012800780c */ /* 0x004fe40003fa5070 */
        /* <DEDUP_REMOVED lines=30> */
.L_x_6243:
[----:B------:R-:W-:Y:S05]  /*4690*/  BSYNC.RECONVERGENT B1 ;  /* 0x0000000000017941 */ /* 0x000fea0003800200 */
.L_x_6242:
        /* <DEDUP_REMOVED lines=13> */
[----:B------:R-:W3:Y:S08]  /*4770*/  I2F.RP R12, R43 ;  /* 0x0000002b000c7306 */ /* 0x000ef00000209400 */
[----:B---3--:R-:W3:Y:S02]  /*4780*/  MUFU.RCP R12, R12 ;  /* 0x0000000c000c7308 */ /* 0x008ee40000001000 */
[----:B---3--:R-:W-:-:S06]  /*4790*/  IADD3 R40, PT, PT, R12, 0xffffffe, RZ ;  /* 0x0ffffffe0c287810 */ /* 0x008fcc0007ffe0ff */
[----:B------:R3:W4:Y:S02]  /*47a0*/  F2I.FTZ.U32.TRUNC.NTZ R41, R40 ;  /* 0x0000002800297305 */ /* 0x000724000021f000 */
[----:B---3--:R-:W-:Y:S02]  /*47b0*/  HFMA2 R40, -RZ, RZ, 0, 0 ;  /* 0x00000000ff287431 */ /* 0x008fe400000001ff */
[----:B----4-:R-:W-:-:S04]  /*47c0*/  IMAD.MOV R38, RZ, RZ, -R41 ;  /* 0x000000ffff267224 */ /* 0x010fc800078e0a29 */
        /* <DEDUP_REMOVED lines=81> */
[----:B-1----:R-:W-:Y:S01]  /*4ce0*/  ISETP.NE.U32.AND P4, PT, R44, 0x1, PT ;  /* 0x000000012c00780c */ /* 0x002fe20003f85070 */
        /* <DEDUP_REMOVED lines=30> */
.L_x_6245:
[----:B------:R-:W-:Y:S05]  /*4ed0*/  BSYNC.RECONVERGENT B1 ;  /* 0x0000000000017941 */ /* 0x000fea0003800200 */
.L_x_6244:
        /* <DEDUP_REMOVED lines=10> */
[----:B------:R-:W-:Y:S02]  /*4f80*/  R2UR UR5, R47 ;  /* 0x000000002f0572ca */ /* 0x000fe400000e0000 */
[----:B------:R-:W-:Y:S02]  /*4f90*/  IABS R45, R11 ;  /* 0x0000000b002d7213 */ /* 0x000fe40000000000 */
[----:B------:R-:W1:Y:S08]  /*4fa0*/  LDC R54, c[0x0][0x3bc] ;  /* 0x0000ef00ff367b82 */ /* 0x000e700000000800 */
[----:B------:R-:W2:Y:S01]  /*4fb0*/  LDC R55, c[0x0][0x3c0] ;  /* 0x0000f000ff377b82 */ /* 0x000ea20000000800 */
[----:B0-----:R-:W-:-:S04]  /*4fc0*/  IABS R48, R44 ;  /* 0x0000002c00307213 */ /* 0x001fc80000000000 */
[----:B------:R-:W0:Y:S01]  /*4fd0*/  I2F.RP R12, R48 ;  /* 0x00000030000c7306 */ /* 0x000e220000209400 */
[----:B-1----:R-:W-:-:S07]  /*4fe0*/  IABS R52, R54 ;  /* 0x0000003600347213 */ /* 0x002fce0000000000 */
[----:B0-----:R-:W0:Y:S02]  /*4ff0*/  MUFU.RCP R12, R12 ;  /* 0x0000000c000c7308 */ /* 0x001e240000001000 */
[----:B0-----:R-:W-:-:S06]  /*5000*/  IADD3 R42, PT, PT, R12, 0xffffffe, RZ ;  /* 0x0ffffffe0c2a7810 */ /* 0x001fcc0007ffe0ff */
[----:B------:R0:W1:Y:S02]  /*5010*/  F2I.FTZ.U32.TRUNC.NTZ R43, R42 ;  /* 0x0000002a002b7305 */ /* 0x000064000021f000 */
[----:B0-----:R-:W-:Y:S02]  /*5020*/  HFMA2 R42, -RZ, RZ, 0, 0 ;  /* 0x00000000ff2a7431 */ /* 0x001fe400000001ff */
[----:B-1----:R-:W-:-:S04]  /*5030*/  IMAD.MOV R41, RZ, RZ, -R43 ;  /* 0x000000ffff297224 */ /* 0x002fc800078e0a2b */
[----:B------:R-:W-:-:S04]  /*5040*/  IMAD R41, R41, R48, RZ ;  /* 0x0000003029297224 */ /* 0x000fc800078e02ff */
        /* <DEDUP_REMOVED lines=14> */
[----:B------:R-:W-:Y:S01]  /*5130*/  ISETP.GE.AND P6, PT, R41, RZ, PT ;  /* 0x000000ff2900720c */ /* 0x000fe20003fc6270 */
[----:B0-----:R-:W-:-:S06]  /*5140*/  IMAD.MOV.U32 R42, RZ, RZ, RZ ;  /* 0x000000ffff2a7224 */ /* 0x001fcc00078e00ff */
[----:B------:R-:W-:Y:S02]  /*5150*/  @P1 IADD3 R12, PT, PT, R12, 0x1, RZ ;  /* 0x000000010c0c1810 */ /* 0x000fe40007ffe0ff */
[----:B------:R-:W-:Y:S01]  /*5160*/  ISETP.NE.AND P1, PT, R44, RZ, PT ;  /* 0x000000ff2c00720c */ /* 0x000fe20003f25270 */
[----:B-1----:R-:W-:Y:S02]  /*5170*/  IMAD.MOV R41, RZ, RZ, -R43 ;  /* 0x000000ffff297224 */ /* 0x002fe400078e0a2b */
[----:B------:R-:W-:Y:S02]  /*5180*/  IMAD.MOV.U32 R50, RZ, RZ, R12 ;  /* 0x000000ffff327224 */ /* 0x000fe400078e000c */
[----:B------:R-:W-:-:S03]  /*5190*/  IMAD R41, R41, R52, RZ ;  /* 0x0000003429297224 */ /* 0x000fc600078e02ff */
[----:B------:R-:W-:-:S05]  /*51a0*/  @!P6 IADD3 R50, PT, PT, -R50, RZ, RZ ;  /* 0x000000ff3232e210 */ /* 0x000fca0007ffe1ff */
[----:B------:R-:W-:-:S04]  /*51b0*/  @!P1 LOP3.LUT R50, RZ, R44, RZ, 0x33, !PT ;  /* 0x0000002cff329212 */ /* 0x000fc800078e33ff */
[----:B------:R-:W-:-:S05]  /*51c0*/  IADD3 R12, PT, PT, -R50, RZ, RZ ;  /* 0x000000ff320c7210 */ /* 0x000fca0007ffe1ff */
[----:B------:R-:W-:Y:S02]  /*51d0*/  IMAD R45, R44, R12, R11 ;  /* 0x0000000c2c2d7224 */ /* 0x000fe400078e020b */
[----:B------:R-:W-:-:S03]  /*51e0*/  IMAD.HI.U32 R12, R43, R41, R42 ;  /* 0x000000292b0c7227 */ /* 0x000fc600078e002a */
[----:B------:R-:W-:-:S04]  /*51f0*/  IABS R44, R45 ;  /* 0x0000002d002c7213 */ /* 0x000fc80000000000 */
        /* <DEDUP_REMOVED lines=12> */
[----:B------:R-:W1:Y:S01]  /*52c0*/  LDC.64 R52, c[0x0][0x398] ;  /* 0x0000e600ff347b82 */ /* 0x000e620000000a00 */
[----:B0-----:R-:W-:Y:S02]  /*52d0*/  IADD3 R42, PT, PT, R48, 0xffffffe, RZ ;  /* 0x0ffffffe302a7810 */ /* 0x001fe40007ffe0ff */
[----:B------:R-:W-:Y:S02]  /*52e0*/  ISETP.GE.AND P6, PT, R41, RZ, PT ;  /* 0x000000ff2900720c */ /* 0x000fe40003fc6270 */
[----:B------:R0:W2:Y:S03]  /*52f0*/  F2I.FTZ.U32.TRUNC.NTZ R43, R42 ;  /* 0x0000002a002b7305 */ /* 0x0000a6000021f000 */
[----:B------:R-:W3:Y:S02]  /*5300*/  LDC.64 R48, c[0x0][0x3a8] ;  /* 0x0000ea00ff307b82 */ /* 0x000ee40000000a00 */
[----:B------:R-:W-:Y:S01]  /*5310*/  @P1 VIADD R12, R12, 0x1 ;  /* 0x000000010c0c1836 */ /* 0x000fe20000000000 */
[----:B------:R-:W-:Y:S01]  /*5320*/  ISETP.NE.AND P1, PT, R54, RZ, PT ;  /* 0x000000ff3600720c */ /* 0x000fe20003f25270 */
[----:B0-----:R-:W-:-:S03]  /*5330*/  HFMA2 R42, -RZ, RZ, 0, 0 ;  /* 0x00000000ff2a7431 */ /* 0x001fc600000001ff */
[----:B------:R-:W-:-:S05]  /*5340*/  MOV R51, R12 ;  /* 0x0000000c00337202 */ /* 0x000fca0000000f00 */
[----:B------:R-:W-:Y:S01]  /*5350*/  @!P6 IMAD.MOV R51, RZ, RZ, -R51 ;  /* 0x000000ffff33e224 */ /* 0x000fe200078e0a33 */
[----:B--2---:R-:W-:-:S03]  /*5360*/  IADD3 R41, PT, PT, RZ, -R43, RZ ;  /* 0x8000002bff297210 */ /* 0x004fc60007ffe0ff */
[----:B------:R-:W-:Y:S02]  /*5370*/  @!P1 LOP3.LUT R51, RZ, R54, RZ, 0x33, !PT ;  /* 0x00000036ff339212 */ /* 0x000fe400078e33ff */
[----:B------:R-:W-:-:S03]  /*5380*/  IMAD R41, R41, R44, RZ ;  /* 0x0000002c29297224 */ /* 0x000fc600078e02ff */
[----:B------:R-:W-:-:S04]  /*5390*/  IMAD.MOV R12, RZ, RZ, -R51 ;  /* 0x000000ffff0c7224 */ /* 0x000fc800078e0a33 */
[----:B------:R-:W-:Y:S02]  /*53a0*/  IMAD R54, R54, R12, R45 ;  /* 0x0000000c36367224 */ /* 0x000fe400078e022d */
[----:B------:R-:W-:-:S03]  /*53b0*/  IMAD.HI.U32 R12, R43, R41, R42 ;  /* 0x000000292b0c7227 */ /* 0x000fc600078e002a */
[----:B------:R-:W-:-:S05]  /*53c0*/  IABS R45, R54 ;  /* 0x00000036002d7213 */ /* 0x000fca0000000000 */
[----:B------:R-:W-:-:S04]  /*53d0*/  IMAD.MOV.U32 R41, RZ, RZ, R45 ;  /* 0x000000ffff297224 */ /* 0x000fc800078e002d */
[----:B------:R-:W-:-:S05]  /*53e0*/  IMAD.HI.U32 R12, R12, R41, RZ ;  /* 0x000000290c0c7227 */ /* 0x000fca00078e00ff */
[----:B------:R-:W-:-:S05]  /*53f0*/  IADD3 R42, PT, PT, -R12, RZ, RZ ;  /* 0x000000ff0c2a7210 */ /* 0x000fca0007ffe1ff */
[C---:B------:R-:W-:Y:S02]  /*5400*/  IMAD R41, R44.reuse, R42, R41 ;  /* 0x0000002a2c297224 */ /* 0x040fe400078e0229 */
[----:B------:R-:W0:Y:S03]  /*5410*/  LDC.64 R42, c[0x0][0x390] ;  /* 0x0000e400ff2a7b82 */ /* 0x000e260000000a00 */
        /* <DEDUP_REMOVED lines=16> */
[----:B------:R-:W-:Y:S02]  /*5520*/  ISETP.NE.AND.EX P1, PT, R53, RZ, PT, P1 ;  /* 0x000000ff3500720c */ /* 0x000fe40003f25310 */
[----:B--2---:R-:W-:Y:S01]  /*5530*/  ISETP.NE.U32.AND P6, PT, R44, 0x1, PT ;  /* 0x000000012c00780c */ /* 0x004fe20003fc5070 */
[----:B------:R-:W-:Y:S01]  /*5540*/  IMAD R41, R55, R41, R54 ;  /* 0x0000002937297224 */ /* 0x000fe200078e0236 */
[----:B------:R-:W-:-:S02]  /*5550*/  SEL R44, R51, RZ, P1 ;  /* 0x000000ff332c7207 */ /* 0x000fc40000800000 */
[----:B---3--:R-:W-:Y:S02]  /*5560*/  ISETP.NE.U32.AND P1, PT, R48, 0x1, PT ;  /* 0x000000013000780c */ /* 0x008fe40003f25070 */
[----:B------:R-:W-:Y:S01]  /*5570*/  ISETP.NE.AND.EX P6, PT, R45, RZ, PT, P6 ;  /* 0x000000ff2d00720c */ /* 0x000fe20003fc5360 */
[----:B------:R-:W-:Y:S01]  /*5580*/  IMAD R45, R42, UR36, RZ ;  /* 0x000000242a2d7c24 */ /* 0x000fe2000f8e02ff */
[----:B------:R-:W-:Y:S01]  /*5590*/  ISETP.NE.AND.EX P1, PT, R49, RZ, PT, P1 ;  /* 0x000000ff3100720c */ /* 0x000fe20003f25310 */
[----:B------:R-:W0:Y:S01]  /*55a0*/  LDC.64 R42, c[0x0][0x388] ;  /* 0x0000e200ff2a7b82 */ /* 0x000e220000000a00 */
[----:B------:R-:W-:Y:S01]  /*55b0*/  SEL R12, R12, RZ, P6 ;  /* 0x000000ff0c0c7207 */ /* 0x000fe20003000000 */
[----:B------:R-:W-:Y:S01]  /*55c0*/  IMAD R45, R44, UR37, R45 ;  /* 0x000000252c2d7c24 */ /* 0x000fe2000f8e022d */
[----:B------:R-:W-:-:S03]  /*55d0*/  SEL R41, R41, RZ, P1 ;  /* 0x000000ff29297207 */ /* 0x000fc60000800000 */
[----:B------:R-:W-:Y:S02]  /*55e0*/  IMAD R12, R12, UR38, R45 ;  /* 0x000000260c0c7c24 */ /* 0x000fe4000f8e022d */
[----:B------:R-:W1:Y:S02]  /*55f0*/  LDC.64 R44, c[0x0][0x380] ;  /* 0x0000e000ff2c7b82 */ /* 0x000e640000000a00 */
[----:B------:R-:W-:-:S05]  /*5600*/  IMAD R12, R41, UR39, R12 ;  /* 0x00000027290c7c24 */ /* 0x000fca000f8e020c */
        /* <DEDUP_REMOVED lines=20> */
[----:B-1----:R-:W-:-:S07]  /*5750*/  FMNMX3 R13, R13, R41, R42, !PT ;  /* 0x000000290d0d7276 */ /* 0x002fce000780002a */
.L_x_6247:
[----:B------:R-:W-:Y:S05]  /*5760*/  BSYNC.RECONVERGENT B1 ;  /* 0x0000000000017941 */ /* 0x000fea0003800200 */
.L_x_6246:
        /* <DEDUP_REMOVED lines=8> */
[----:B------:R-:W-:Y:S02]  /*57f0*/  R2UR UR5, R47 ;  /* 0x000000002f0572ca */ /* 0x000fe400000e0000 */
[----:B------:R-:W-:Y:S02]  /*5800*/  IABS R49, R11 ;  /* 0x0000000b00317213 */ /* 0x000fe40000000000 */
[----:B------:R-:W1:Y:S01]  /*5810*/  LDC R57, c[0x0][0x3bc] ;  /* 0x0000ef00ff397b82 */ /* 0x000e620000000800 */
        /* <DEDUP_REMOVED lines=8> */
[----:B------:R-:W-:Y:S01]  /*58a0*/  IMAD.HI.U32 R52, R45, R43, R44 ;  /* 0x0000002b2d347227 */ /* 0x000fe200078e002c */
[----:B------:R-:W-:Y:S02]  /*58b0*/  MOV R43, R49 ;  /* 0x00000031002b7202 */ /* 0x000fe40000000f00 */
[----:B-1----:R-:W-:-:S03]  /*58c0*/  IABS R49, R57 ;  /* 0x0000003900317213 */ /* 0x002fc60000000000 */
[----:B------:R-:W-:Y:S01]  /*58d0*/  IMAD.HI.U32 R12, R52, R43, RZ ;  /* 0x0000002b340c7227 */ /* 0x000fe200078e00ff */
[----:B------:R-:W0:Y:S01]  /*58e0*/  I2F.RP R51, R49 ;  /* 0x0000003100337306 */ /* 0x000e220000209400 */
[----:B------:R-:W1:Y:S02]  /*58f0*/  LDC.64 R52, c[0x0][0x3a8] ;  /* 0x0000ea00ff347b82 */ /* 0x000e640000000a00 */
[----:B------:R-:W-:-:S04]  /*5900*/  IMAD.MOV R44, RZ, RZ, -R12 ;  /* 0x000000ffff2c7224 */ /* 0x000fc800078e0a0c */
        /* <DEDUP_REMOVED lines=8> */
[----:B------:R-:W-:-:S04]  /*5990*/  ISETP.GE.AND P6, PT, R43, RZ, PT ;  /* 0x000000ff2b00720c */ /* 0x000fc80003fc6270 */
[----:B------:R-:W0:Y:S03]  /*59a0*/  F2I.FTZ.U32.TRUNC.NTZ R45, R45 ;  /* 0x0000002d002d7305 */ /* 0x000e26000021f000 */
[----:B------:R-:W-:Y:S01]  /*59b0*/  @P2 VIADD R12, R12, 0x1 ;  /* 0x000000010c0c2836 */ /* 0x000fe20000000000 */
[----:B------:R-:W-:-:S04]  /*59c0*/  ISETP.NE.AND P2, PT, R48, RZ, PT ;  /* 0x000000ff3000720c */ /* 0x000fc80003f45270 */
[----:B------:R-:W-:Y:S02]  /*59d0*/  MOV R54, R12 ;  /* 0x0000000c00367202 */ /* 0x000fe40000000f00 */
[----:B------:R-:W2:Y:S03]  /*59e0*/  LDC R12, c[0x0][0x3c0] ;  /* 0x0000f000ff0c7b82 */ /* 0x000ea60000000800 */
[----:B------:R-:W-:Y:S01]  /*59f0*/  @!P6 IMAD.MOV R54, RZ, RZ, -R54 ;  /* 0x000000ffff36e224 */ /* 0x000fe200078e0a36 */
[----:B0-----:R-:W-:-:S03]  /*5a00*/  IADD3 R50, PT, PT, RZ, -R45, RZ ;  /* 0x8000002dff327210 */ /* 0x001fc60007ffe0ff */
[----:B------:R-:W-:Y:S02]  /*5a10*/  @!P2 LOP3.LUT R54, RZ, R48, RZ, 0x33, !PT ;  /* 0x00000030ff36a212 */ /* 0x000fe400078e33ff */
[----:B------:R-:W-:-:S03]  /*5a20*/  IMAD R43, R50, R49, RZ ;  /* 0x00000031322b7224 */ /* 0x000fc600078e02ff */
[----:B------:R-:W-:-:S04]  /*5a30*/  IMAD.MOV R44, RZ, RZ, -R54 ;  /* 0x000000ffff2c7224 */ /* 0x000fc800078e0a36 */
[----:B------:R-:W-:Y:S02]  /*5a40*/  IMAD R48, R48, R44, R11 ;  /* 0x0000002c30307224 */ /* 0x000fe400078e020b */
[----:B------:R-:W-:-:S03]  /*5a50*/  HFMA2 R44, -RZ, RZ, 0, 0 ;  /* 0x00000000ff2c7431 */ /* 0x000fc600000001ff */
[----:B------:R-:W-:Y:S02]  /*5a60*/  IABS R50, R48 ;  /* 0x0000003000327213 */ /* 0x000fe40000000000 */
[----:B--2---:R-:W-:Y:S01]  /*5a70*/  IABS R51, R12 ;  /* 0x0000000c00337213 */ /* 0x004fe20000000000 */
        /* <DEDUP_REMOVED lines=13> */
[----:B0-----:R-:W-:-:S04]  /*5b50*/  VIADD R44, R50, 0xffffffe ;  /* 0x0ffffffe322c7836 */ /* 0x001fc80000000000 */
[----:B------:R0:W2:Y:S02]  /*5b60*/  F2I.FTZ.U32.TRUNC.NTZ R45, R44 ;  /* 0x0000002c002d7305 */ /* 0x0000a4000021f000 */
[----:B------:R-:W-:Y:S02]  /*5b70*/  @P2 IADD3 R43, PT, PT, R43, 0x1, RZ ;  /* 0x000000012b2b2810 */ /* 0x000fe40007ffe0ff */
[----:B------:R-:W-:-:S03]  /*5b80*/  ISETP.NE.AND P2, PT, R57, RZ, PT ;  /* 0x000000ff3900720c */ /* 0x000fc60003f45270 */
[----:B------:R-:W-:Y:S02]  /*5b90*/  IMAD.MOV.U32 R55, RZ, RZ, R43 ;  /* 0x000000ffff377224 */ /* 0x000fe400078e002b */
[----:B0-----:R-:W-:-:S03]  /*5ba0*/  IMAD.MOV.U32 R44, RZ, RZ, RZ ;  /* 0x000000ffff2c7224 */ /* 0x001fc600078e00ff */
[----:B------:R-:W-:Y:S01]  /*5bb0*/  @!P6 IADD3 R55, PT, PT, -R55, RZ, RZ ;  /* 0x000000ff3737e210 */ /* 0x000fe20007ffe1ff */
[----:B--2---:R-:W-:-:S04]  /*5bc0*/  IMAD.MOV R50, RZ, RZ, -R45 ;  /* 0x000000ffff327224 */ /* 0x004fc800078e0a2d */
[----:B------:R-:W-:-:S04]  /*5bd0*/  @!P2 LOP3.LUT R55, RZ, R57, RZ, 0x33, !PT ;  /* 0x00000039ff37a212 */ /* 0x000fc800078e33ff */
[----:B------:R-:W-:-:S05]  /*5be0*/  IADD3 R43, PT, PT, -R55, RZ, RZ ;  /* 0x000000ff372b7210 */ /* 0x000fca0007ffe1ff */
[----:B------:R-:W-:Y:S02]  /*5bf0*/  IMAD R57, R57, R43, R48 ;  /* 0x0000002b39397224 */ /* 0x000fe400078e0230 */
[----:B------:R-:W-:-:S03]  /*5c00*/  IMAD R43, R50, R51, RZ ;  /* 0x00000033322b7224 */ /* 0x000fc600078e02ff */
[----:B------:R-:W-:Y:S01]  /*5c10*/  IABS R48, R57 ;  /* 0x0000003900307213 */ /* 0x000fe20000000000 */
[----:B------:R-:W-:Y:S01]  /*5c20*/  IMAD.HI.U32 R43, R45, R43, R44 ;  /* 0x0000002b2d2b7227 */ /* 0x000fe200078e002c */
[----:B------:R-:W-:Y:S02]  /*5c30*/  LOP3.LUT R50, R57, R12, RZ, 0x3c, !PT ;  /* 0x0000000c39327212 */ /* 0x000fe400078e3cff */
[----:B------:R-:W-:Y:S02]  /*5c40*/  MOV R44, R48 ;  /* 0x00000030002c7202 */ /* 0x000fe40000000f00 */
[----:B------:R-:W0:Y:S03]  /*5c50*/  LDC.64 R48, c[0x0][0x398] ;  /* 0x0000e600ff307b82 */ /* 0x000e260000000a00 */
        /* <DEDUP_REMOVED lines=8> */
[----:B------:R-:W2:Y:S08]  /*5ce0*/  LDC.64 R44, c[0x0][0x390] ;  /* 0x0000e400ff2c7b82 */ /* 0x000eb00000000a00 */
[----:B------:R-:W3:Y:S03]  /*5cf0*/  LDC.64 R50, c[0x0][0x3a0] ;  /* 0x0000e800ff327b82 */ /* 0x000ee60000000a00 */
[----:B------:R-:W-:-:S02]  /*5d00*/  @P2 IADD3 R43, PT, PT, R43, 0x1, RZ ;  /* 0x000000012b2b2810 */ /* 0x000fc40007ffe0ff */
[----:B------:R-:W-:-:S03]  /*5d10*/  ISETP.NE.AND P2, PT, R12, RZ, PT ;  /* 0x000000ff0c00720c */ /* 0x000fc60003f45270 */
[----:B------:R-:W-:Y:S01]  /*5d20*/  @!P6 IMAD.MOV R43, RZ, RZ, -R43 ;  /* 0x000000ffff2be224 */ /* 0x000fe200078e0a2b */
[----:B--2---:R-:W-:-:S09]  /*5d30*/  ISETP.NE.U32.AND P6, PT, R44, 0x1, PT ;  /* 0x000000012c00780c */ /* 0x004fd20003fc5070 */
[----:B------:R-:W-:Y:S02]  /*5d40*/  @!P2 LOP3.LUT R43, RZ, R12, RZ, 0x33, !PT ;  /* 0x0000000cff2ba212 */ /* 0x000fe400078e33ff */
[----:B0-----:R-:W-:Y:S02]  /*5d50*/  ISETP.NE.U32.AND P2, PT, R48, 0x1, PT ;  /* 0x000000013000780c */ /* 0x001fe40003f45070 */
[----:B------:R-:W-:Y:S02]  /*5d60*/  ISETP.NE.AND.EX P6, PT, R45, RZ, PT, P6 ;  /* 0x000000ff2d00720c */ /* 0x000fe40003fc5360 */
[----:B------:R-:W-:Y:S02]  /*5d70*/  ISETP.NE.AND.EX P2, PT, R49, RZ, PT, P2 ;  /* 0x000000ff3100720c */ /* 0x000fe40003f45320 */
[----:B------:R-:W-:Y:S02]  /*5d80*/  SEL R44, R54, RZ, P6 ;  /* 0x000000ff362c7207 */ /* 0x000fe40003000000 */
[----:B---3--:R-:W-:-:S02]  /*5d90*/  ISETP.NE.U32.AND P6, PT, R50, 0x1, PT ;  /* 0x000000013200780c */ /* 0x008fc40003fc5070 */
[----:B------:R-:W-:Y:S01]  /*5da0*/  IADD3 R45, PT, PT, -R43, RZ, RZ ;  /* 0x000000ff2b2d7210 */ /* 0x000fe20007ffe1ff */
[----:B------:R-:W-:Y:S01]  /*5db0*/  IMAD R49, R44, UR36, RZ ;  /* 0x000000242c317c24 */ /* 0x000fe2000f8e02ff */
[----:B------:R-:W-:Y:S02]  /*5dc0*/  SEL R48, R55, RZ, P2 ;  /* 0x000000ff37307207 */ /* 0x000fe40001000000 */
[----:B-1----:R-:W-:Y:S01]  /*5dd0*/  ISETP.NE.U32.AND P2, PT, R52, 0x1, PT ;  /* 0x000000013400780c */ /* 0x002fe20003f45070 */
[----:B------:R-:W-:Y:S01]  /*5de0*/  IMAD R12, R12, R45, R57 ;  /* 0x0000002d0c0c7224 */ /* 0x000fe200078e0239 */
[----:B------:R-:W-:Y:S01]  /*5df0*/  ISETP.NE.AND.EX P6, PT, R51, RZ, PT, P6 ;  /* 0x000000ff3300720c */ /* 0x000fe20003fc5360 */
[----:B------:R-:W0:Y:S01]  /*5e00*/  LDC.64 R44, c[0x0][0x388] ;  /* 0x0000e200ff2c7b82 */ /* 0x000e220000000a00 */
[----:B------:R-:W-:Y:S01]  /*5e10*/  ISETP.NE.AND.EX P2, PT, R53, RZ, PT, P2 ;  /* 0x000000ff3500720c */ /* 0x000fe20003f45320 */
[----:B------:R-:W-:Y:S01]  /*5e20*/  IMAD R48, R48, UR37, R49 ;  /* 0x0000002530307c24 */ /* 0x000fe2000f8e0231 */
[----:B------:R-:W-:-:S02]  /*5e30*/  SEL R43, R43, RZ, P6 ;  /* 0x000000ff2b2b7207 */ /* 0x000fc40003000000 */
        /* <DEDUP_REMOVED lines=25> */
.L_x_6249:
[----:B------:R-:W-:Y:S05]  /*5fd0*/  BSYNC.RECONVERGENT B1 ;  /* 0x0000000000017941 */ /* 0x000fea0003800200 */
.L_x_6248:
        /* <DEDUP_REMOVED lines=9> */
[----:B------:R-:W-:Y:S02]  /*6070*/  MOV R48, 0xff800000 ;  /* 0xff80000000307802 */ /* 0x000fe40000000f00 */
[----:B------:R-:W-:Y:S01]  /*6080*/  MOV R56, 0xff800000 ;  /* 0xff80000000387802 */ /* 0x000fe20000000f00 */
[----:B------:R-:W-:Y:S08]  /*6090*/  @P3 BRA `(.L_x_6251) ;  /* 0x0000000400fc3947 */ /* 0x000ff00003800000 */
[----:B------:R-:W0:Y:S01]  /*60a0*/  LDC R48, c[0x0][0x3b8] ;  /* 0x0000ee00ff307b82 */ /* 0x000e220000000800 */
[----:B------:R-:W-:Y:S01]  /*60b0*/  IMAD R11, R0, UR46, R29 ;  /* 0x0000002e000b7c24 */ /* 0x000fe2000f8e021d */
[----:B------:R-:W-:Y:S02]  /*60c0*/  R2UR UR4, R46 ;  /* 0x000000002e0472ca */ /* 0x000fe400000e0000 */
[----:B------:R-:W-:-:S04]  /*60d0*/  R2UR UR5, R47 ;  /* 0x000000002f0572ca */ /* 0x000fc800000e0000 */
[----:B------:R-:W1:Y:S01]  /*60e0*/  LDC R50, c[0x0][0x3bc] ;  /* 0x0000ef00ff327b82 */ /* 0x000e620000000800 */
[----:B0-----:R-:W-:-:S04]  /*60f0*/  IABS R49, R48 ;  /* 0x0000003000317213 */ /* 0x001fc80000000000 */
[----:B------:R-:W0:Y:S08]  /*6100*/  I2F.RP R12, R49 ;  /* 0x00000031000c7306 */ /* 0x000e300000209400 */
[----:B0-----:R-:W0:Y:S02]  /*6110*/  MUFU.RCP R12, R12 ;  /* 0x0000000c000c7308 */ /* 0x001e240000001000 */
[----:B0-----:R-:W-:-:S02]  /*6120*/  IADD3 R14, PT, PT, R12, 0xffffffe, RZ ;  /* 0x0ffffffe0c0e7810 */ /* 0x001fc40007ffe0ff */
[----:B------:R-:W-:-:S04]  /*6130*/  IABS R12, R11 ;  /* 0x0000000b000c7213 */ /* 0x000fc80000000000 */
        /* <DEDUP_REMOVED lines=16> */
[----:B------:R-:W-:Y:S02]  /*6240*/  LOP3.LUT R12, R11, R48, RZ, 0x3c, !PT ;  /* 0x000000300b0c7212 */ /* 0x000fe400078e3cff */
[----:B------:R-:W0:Y:S02]  /*6250*/  F2I.FTZ.U32.TRUNC.NTZ R15, R15 ;  /* 0x0000000f000f7305 */ /* 0x000e24000021f000 */
[----:B------:R-:W-:-:S02]  /*6260*/  ISETP.GE.AND P6, PT, R12, RZ, PT ;  /* 0x000000ff0c00720c */ /* 0x000fc40003fc6270 */
[----:B------:R-:W1:Y:S05]  /*6270*/  LDC R12, c[0x0][0x3c0] ;  /* 0x0000f000ff0c7b82 */ /* 0x000e6a0000000800 */
[----:B------:R-:W-:Y:S01]  /*6280*/  @P3 VIADD R45, R45, 0x1 ;  /* 0x000000012d2d3836 */ /* 0x000fe20000000000 */
[----:B------:R-:W-:-:S05]  /*6290*/  ISETP.NE.AND P3, PT, R48, RZ, PT ;  /* 0x000000ff3000720c */ /* 0x000fca0003f65270 */
[----:B------:R-:W-:Y:S01]  /*62a0*/  @!P6 IADD3 R45, PT, PT, -R45, RZ, RZ ;  /* 0x000000ff2d2de210 */ /* 0x000fe20007ffe1ff */
[----:B0-----:R-:W-:-:S04]  /*62b0*/  IMAD.MOV R51, RZ, RZ, -R15 ;  /* 0x000000ffff337224 */ /* 0x001fc800078e0a0f */
[----:B------:R-:W-:-:S03]  /*62c0*/  IMAD R51, R51, R52, RZ ;  /* 0x0000003433337224 */ /* 0x000fc600078e02ff */
[----:B------:R-:W-:-:S04]  /*62d0*/  @!P3 LOP3.LUT R45, RZ, R48, RZ, 0x33, !PT ;  /* 0x00000030ff2db212 */ /* 0x000fc800078e33ff */
[----:B------:R-:W-:-:S05]  /*62e0*/  IADD3 R14, PT, PT, -R45, RZ, RZ ;  /* 0x000000ff2d0e7210 */ /* 0x000fca0007ffe1ff */
[----:B------:R-:W-:Y:S02]  /*62f0*/  IMAD R49, R48, R14, R11 ;  /* 0x0000000e30317224 */ /* 0x000fe400078e020b */
[----:B------:R-:W-:-:S03]  /*6300*/  IMAD.MOV.U32 R14, RZ, RZ, RZ ;  /* 0x000000ffff0e7224 */ /* 0x000fc600078e00ff */
[----:B------:R-:W-:Y:S01]  /*6310*/  IABS R48, R49 ;  /* 0x0000003100307213 */ /* 0x000fe20000000000 */
[----:B------:R-:W-:Y:S01]  /*6320*/  IMAD.HI.U32 R14, R15, R51, R14 ;  /* 0x000000330f0e7227 */ /* 0x000fe200078e000e */
[----:B-1----:R-:W-:Y:S02]  /*6330*/  IABS R51, R12 ;  /* 0x0000000c00337213 */ /* 0x002fe40000000000 */
        /* <DEDUP_REMOVED lines=12> */
[----:B------:R-:W-:Y:S02]  /*6400*/  ISETP.GE.AND P6, PT, R15, RZ, PT ;  /* 0x000000ff0f00720c */ /* 0x000fe40003fc6270 */
[----:B0-----:R-:W-:-:S05]  /*6410*/  IADD3 R15, PT, PT, R48, 0xffffffe, RZ ;  /* 0x0ffffffe300f7810 */ /* 0x001fca0007ffe0ff */
[----:B------:R-:W-:Y:S01]  /*6420*/  @P3 VIADD R14, R14, 0x1 ;  /* 0x000000010e0e3836 */ /* 0x000fe20000000000 */
[----:B------:R-:W-:-:S04]  /*6430*/  ISETP.NE.AND P3, PT, R50, RZ, PT ;  /* 0x000000ff3200720c */ /* 0x000fc80003f65270 */
[----:B------:R-:W-:Y:S01]  /*6440*/  MOV R57, R14 ;  /* 0x0000000e00397202 */ /* 0x000fe20000000f00 */
[----:B------:R-:W0:Y:S04]  /*6450*/  F2I.FTZ.U32.TRUNC.NTZ R15, R15 ;  /* 0x0000000f000f7305 */ /* 0x000e28000021f000 */
[----:B------:R-:W-:-:S04]  /*6460*/  @!P6 IMAD.MOV R57, RZ, RZ, -R57 ;  /* 0x000000ffff39e224 */ /* 0x000fc800078e0a39 */
[----:B------:R-:W-:-:S05]  /*6470*/  @!P3 LOP3.LUT R57, RZ, R50, RZ, 0x33, !PT ;  /* 0x00000032ff39b212 */ /* 0x000fca00078e33ff */
[----:B------:R-:W-:Y:S01]  /*6480*/  IMAD.MOV R14, RZ, RZ, -R57 ;  /* 0x000000ffff0e7224 */ /* 0x000fe200078e0a39 */
[----:B0-----:R-:W-:-:S03]  /*6490*/  IADD3 R48, PT, PT, RZ, -R15, RZ ;  /* 0x8000000fff307210 */ /* 0x001fc60007ffe0ff */
[----:B------:R-:W-:Y:S02]  /*64a0*/  IMAD R59, R50, R14, R49 ;  /* 0x0000000e323b7224 */ /* 0x000fe400078e0231 */
[----:B------:R-:W-:Y:S02]  /*64b0*/  HFMA2 R14, -RZ, RZ, 0, 0 ;  /* 0x00000000ff0e7431 */ /* 0x000fe400000001ff */
[----:B------:R-:W-:Y:S01]  /*64c0*/  IMAD R49, R48, R51, RZ ;  /* 0x0000003330317224 */ /* 0x000fe200078e02ff */
[----:B------:R-:W-:Y:S02]  /*64d0*/  IABS R48, R59 ;  /* 0x0000003b00307213 */ /* 0x000fe40000000000 */
[----:B------:R-:W-:Y:S01]  /*64e0*/  LOP3.LUT R50, R59, R12, RZ, 0x3c, !PT ;  /* 0x0000000c3b327212 */ /* 0x000fe200078e3cff */
[----:B------:R-:W-:-:S04]  /*64f0*/  IMAD.HI.U32 R49, R15, R49, R14 ;  /* 0x000000310f317227 */ /* 0x000fc800078e000e */
[----:B------:R-:W-:-:S04]  /*6500*/  IMAD.MOV.U32 R14, RZ, RZ, R48 ;  /* 0x000000ffff0e7224 */ /* 0x000fc800078e0030 */
[----:B------:R-:W-:Y:S02]  /*6510*/  IMAD.HI.U32 R55, R49, R14, RZ ;  /* 0x0000000e31377227 */ /* 0x000fe400078e00ff */
[----:B------:R-:W0:Y:S03]  /*6520*/  LDC.64 R48, c[0x0][0x398] ;  /* 0x0000e600ff307b82 */ /* 0x000e260000000a00 */
[----:B------:R-:W-:-:S05]  /*6530*/  IADD3 R15, PT, PT, -R55, RZ, RZ ;  /* 0x000000ff370f7210 */ /* 0x000fca0007ffe1ff */
[----:B------:R-:W-:-:S05]  /*6540*/  IMAD R14, R51, R15, R14 ;  /* 0x0000000f330e7224 */ /* 0x000fca00078e020e */
[----:B------:R-:W-:-:S13]  /*6550*/  ISETP.GT.U32.AND P6, PT, R51, R14, PT ;  /* 0x0000000e3300720c */ /* 0x000fda0003fc4070 */
[----:B------:R-:W-:Y:S01]  /*6560*/  @!P6 IMAD.IADD R14, R14, 0x1, -R51 ;  /* 0x000000010e0ee824 */ /* 0x000fe200078e0a33 */
[----:B------:R-:W-:Y:S02]  /*6570*/  @!P6 IADD3 R55, PT, PT, R55, 0x1, RZ ;  /* 0x000000013737e810 */ /* 0x000fe40007ffe0ff */
[----:B------:R-:W-:Y:S02]  /*6580*/  ISETP.GE.AND P6, PT, R50, RZ, PT ;  /* 0x000000ff3200720c */ /* 0x000fe40003fc6270 */
[----:B------:R-:W-:Y:S02]  /*6590*/  ISETP.GE.U32.AND P3, PT, R14, R51, PT ;  /* 0x000000330e00720c */ /* 0x000fe40003f66070 */
[----:B------:R-:W2:Y:S08]  /*65a0*/  LDC.64 R14, c[0x0][0x390] ;  /* 0x0000e400ff0e7b82 */ /* 0x000eb00000000a00 */
[----:B------:R-:W3:Y:S03]  /*65b0*/  LDC.64 R50, c[0x0][0x3a0] ;  /* 0x0000e800ff327b82 */ /* 0x000ee60000000a00 */
[----:B------:R-:W-:Y:S01]  /*65c0*/  @P3 VIADD R55, R55, 0x1 ;  /* 0x0000000137373836 */ /* 0x000fe20000000000 */
[----:B------:R-:W-:-:S04]  /*65d0*/  ISETP.NE.AND P3, PT, R12, RZ, PT ;  /* 0x000000ff0c00720c */ /* 0x000fc80003f65270 */
[----:B------:R-:W-:Y:S02]  /*65e0*/  @!P6 IADD3 R55, PT, PT, -R55, RZ, RZ ;  /* 0x000000ff3737e210 */ /* 0x000fe40007ffe1ff */
[----:B--2---:R-:W-:-:S07]  /*65f0*/  ISETP.NE.U32.AND P6, PT, R14, 0x1, PT ;  /* 0x000000010e00780c */ /* 0x004fce0003fc5070 */
[----:B------:R-:W-:Y:S02]  /*6600*/  @!P3 LOP3.LUT R55, RZ, R12, RZ, 0x33, !PT ;  /* 0x0000000cff37b212 */ /* 0x000fe400078e33ff */
[----:B0-----:R-:W-:Y:S02]  /*6610*/  ISETP.NE.U32.AND P3, PT, R48, 0x1, PT ;  /* 0x000000013000780c */ /* 0x001fe40003f65070 */
[----:B------:R-:W-:Y:S01]  /*6620*/  ISETP.NE.AND.EX P6, PT, R15, RZ, PT, P6 ;  /* 0x000000ff0f00720c */ /* 0x000fe20003fc5360 */
[----:B------:R-:W-:Y:S01]  /*6630*/  IMAD.MOV R15, RZ, RZ, -R55 ;  /* 0x000000ffff0f7224 */ /* 0x000fe200078e0a37 */
[----:B------:R-:W-:Y:S02]  /*6640*/  ISETP.NE.AND.EX P3, PT, R49, RZ, PT, P3 ;  /* 0x000000ff3100720c */ /* 0x000fe40003f65330 */
[----:B------:R-:W-:Y:S01]  /*6650*/  SEL R45, R45, RZ, P6 ;  /* 0x000000ff2d2d7207 */ /* 0x000fe20003000000 */
[----:B------:R-:W-:Y:S01]  /*6660*/  IMAD R12, R12, R15, R59 ;  /* 0x0000000f0c0c7224 */ /* 0x000fe200078e023b */
[----:B---3--:R-:W-:Y:S01]  /*6670*/  ISETP.NE.U32.AND P6, PT, R50, 0x1, PT ;  /* 0x000000013200780c */ /* 0x008fe20003fc5070 */
[----:B------:R-:W0:Y:S01]  /*6680*/  LDC.64 R14, c[0x0][0x388] ;  /* 0x0000e200ff0e7b82 */ /* 0x000e220000000a00 */
[----:B------:R-:W-:Y:S01]  /*6690*/  SEL R48, R57, RZ, P3 ;  /* 0x000000ff39307207 */ /* 0x000fe20001800000 */
[----:B------:R-:W-:Y:S01]  /*66a0*/  IMAD R45, R45, UR36, RZ ;  /* 0x000000242d2d7c24 */ /* 0x000fe2000f8e02ff */
[----:B-1----:R-:W-:-:S02]  /*66b0*/  ISETP.NE.U32.AND P3, PT, R52, 0x1, PT ;  /* 0x000000013400780c */ /* 0x002fc40003f65070 */
        /* <DEDUP_REMOVED lines=29> */
.L_x_6251:
[----:B------:R-:W-:Y:S05]  /*6890*/  BSYNC.RECONVERGENT B1 ;  /* 0x0000000000017941 */ /* 0x000fea0003800200 */
.L_x_6250:
[----:B------:R-:W-:Y:S01]  /*68a0*/  BSSY.RECONVERGENT B1, `(.L_x_6252) ;  /* 0x0000083000017945 */ /* 0x000fe20003800200 */
[----:B------:R-:W-:Y:S01]  /*68b0*/  IMAD.MOV.U32 R58, RZ, RZ, -0x800000 ;  /* 0xff800000ff3a7424 */ /* 0x000fe200078e00ff */
[----:B------:R-:W-:Y:S02]  /*68c0*/  MOV R49, 0xff800000 ;  /* 0xff80000000317802 */ /* 0x000fe40000000f00 */
        /* <DEDUP_REMOVED lines=26> */
[-C--:B------:R-:W-:Y:S02]  /*6a70*/  @!P6 IADD3 R14, PT, PT, R14, -R49.reuse, RZ ;  /* 0x800000310e0ee210 */ /* 0x080fe40007ffe0ff */
[----:B------:R-:W-:Y:S02]  /*6a80*/  @!P6 IADD3 R12, PT, PT, R12, 0x1, RZ ;  /* 0x000000010c0ce810 */ /* 0x000fe40007ffe0ff */
[----:B------:R-:W-:Y:S02]  /*6a90*/  ISETP.GE.U32.AND P5, PT, R14, R49, PT ;  /* 0x000000310e00720c */ /* 0x000fe40003fa6070 */
[----:B------:R-:W-:Y:S01]  /*6aa0*/  LOP3.LUT R14, R11, R50, RZ, 0x3c, !PT ;  /* 0x000000320b0e7212 */ /* 0x000fe200078e3cff */
[----:B0-----:R-:W-:Y:S01]  /*6ab0*/  VIADD R15, R51, 0xffffffe ;  /* 0x0ffffffe330f7836 */ /* 0x001fe20000000000 */
[----:B------:R-:W-:Y:S02]  /*6ac0*/  ISETP.NE.AND P6, PT, R50, RZ, PT ;  /* 0x000000ff3200720c */ /* 0x000fe40003fc5270 */
[----:B------:R-:W-:-:S03]  /*6ad0*/  ISETP.GE.AND P3, PT, R14, RZ, PT ;  /* 0x000000ff0e00720c */ /* 0x000fc60003f66270 */
[----:B------:R-:W0:Y:S04]  /*6ae0*/  F2I.FTZ.U32.TRUNC.NTZ R15, R15 ;  /* 0x0000000f000f7305 */ /* 0x000e28000021f000 */
[----:B------:R-:W-:-:S06]  /*6af0*/  @P5 VIADD R12, R12, 0x1 ;  /* 0x000000010c0c5836 */ /* 0x000fcc0000000000 */
[----:B------:R-:W-:Y:S02]  /*6b00*/  @!P3 IADD3 R12, PT, PT, -R12, RZ, RZ ;  /* 0x000000ff0c0cb210 */ /* 0x000fe40007ffe1ff */
[----:B------:R-:W-:Y:S01]  /*6b10*/  @!P6 LOP3.LUT R12, RZ, R50, RZ, 0x33, !PT ;  /* 0x00000032ff0ce212 */ /* 0x000fe200078e33ff */
[----:B0-----:R-:W-:-:S03]  /*6b20*/  IMAD.MOV R51, RZ, RZ, -R15 ;  /* 0x000000ffff337224 */ /* 0x001fc600078e0a0f */
[----:B------:R-:W-:Y:S01]  /*6b30*/  IADD3 R14, PT, PT, -R12, RZ, RZ ;  /* 0x000000ff0c0e7210 */ /* 0x000fe20007ffe1ff */
[----:B------:R-:W-:-:S04]  /*6b40*/  IMAD R51, R51, R54, RZ ;  /* 0x0000003633337224 */ /* 0x000fc800078e02ff */
[----:B------:R-:W-:Y:S02]  /*6b50*/  IMAD R49, R50, R14, R11 ;  /* 0x0000000e32317224 */ /* 0x000fe400078e020b */
[----:B------:R-:W-:-:S04]  /*6b60*/  IMAD.MOV.U32 R14, RZ, RZ, RZ ;  /* 0x000000ffff0e7224 */ /* 0x000fc800078e00ff */
[----:B------:R-:W-:Y:S01]  /*6b70*/  IMAD.HI.U32 R14, R15, R51, R14 ;  /* 0x000000330f0e7227 */ /* 0x000fe200078e000e */
[----:B------:R-:W-:-:S05]  /*6b80*/  IABS R15, R49 ;  /* 0x00000031000f7213 */ /* 0x000fca0000000000 */
[----:B------:R-:W-:-:S05]  /*6b90*/  IMAD.HI.U32 R14, R14, R15, RZ ;  /* 0x0000000f0e0e7227 */ /* 0x000fca00078e00ff */
[----:B------:R-:W-:-:S05]  /*6ba0*/  IADD3 R50, PT, PT, -R14, RZ, RZ ;  /* 0x000000ff0e327210 */ /* 0x000fca0007ffe1ff */
[C---:B------:R-:W-:Y:S02]  /*6bb0*/  IMAD R15, R54.reuse, R50, R15 ;  /* 0x00000032360f7224 */ /* 0x040fe400078e020f */
[----:B------:R-:W0:Y:S03]  /*6bc0*/  LDC.64 R50, c[0x0][0x398] ;  /* 0x0000e600ff327b82 */ /* 0x000e260000000a00 */
[----:B------:R-:W-:-:S13]  /*6bd0*/  ISETP.GT.U32.AND P6, PT, R54, R15, PT ;  /* 0x0000000f3600720c */ /* 0x000fda0003fc4070 */
[----:B------:R-:W-:Y:S01]  /*6be0*/  @!P6 IMAD.IADD R15, R15, 0x1, -R54 ;  /* 0x000000010f0fe824 */ /* 0x000fe200078e0a36 */
[----:B------:R-:W-:Y:S02]  /*6bf0*/  @!P6 IADD3 R14, PT, PT, R14, 0x1, RZ ;  /* 0x000000010e0ee810 */ /* 0x000fe40007ffe0ff */
[----:B------:R-:W-:Y:S02]  /*6c00*/  ISETP.NE.AND P6, PT, R52, RZ, PT ;  /* 0x000000ff3400720c */ /* 0x000fe40003fc5270 */
[----:B------:R-:W-:Y:S02]  /*6c10*/  ISETP.GE.U32.AND P5, PT, R15, R54, PT ;  /* 0x000000360f00720c */ /* 0x000fe40003fa6070 */
[----:B------:R-:W1:Y:S01]  /*6c20*/  I2F.RP R54, R62 ;  /* 0x0000003e00367306 */ /* 0x000e620000209400 */
[----:B------:R-:W-:-:S04]  /*6c30*/  LOP3.LUT R15, R49, R52, RZ, 0x3c, !PT ;  /* 0x00000034310f7212 */ /* 0x000fc800078e3cff */
[----:B------:R-:W-:-:S06]  /*6c40*/  ISETP.GE.AND P3, PT, R15, RZ, PT ;  /* 0x000000ff0f00720c */ /* 0x000fcc0003f66270 */
[----:B------:R-:W-:Y:S01]  /*6c50*/  @P5 VIADD R14, R14, 0x1 ;  /* 0x000000010e0e5836 */ /* 0x000fe20000000000 */
[----:B-1----:R-:W1:Y:S04]  /*6c60*/  MUFU.RCP R54, R54 ;  /* 0x0000003600367308 */ /* 0x002e680000001000 */
[----:B------:R-:W-:-:S05]  /*6c70*/  MOV R57, R14 ;  /* 0x0000000e00397202 */ /* 0x000fca0000000f00 */
[----:B------:R-:W-:Y:S01]  /*6c80*/  @!P3 IMAD.MOV R57, RZ, RZ, -R57 ;  /* 0x000000ffff39b224 */ /* 0x000fe200078e0a39 */
[----:B------:R-:W-:Y:S02]  /*6c90*/  @!P6 LOP3.LUT R57, RZ, R52, RZ, 0x33, !PT ;  /* 0x00000034ff39e212 */ /* 0x000fe400078e33ff */
[----:B0-----:R-:W-:Y:S02]  /*6ca0*/  ISETP.NE.U32.AND P3, PT, R50, 0x1, PT ;  /* 0x000000013200780c */ /* 0x001fe40003f65070 */
[----:B------:R-:W-:Y:S02]  /*6cb0*/  IADD3 R14, PT, PT, -R57, RZ, RZ ;  /* 0x000000ff390e7210 */ /* 0x000fe40007ffe1ff */
[----:B------:R-:W-:-:S03]  /*6cc0*/  ISETP.NE.AND.EX P3, PT, R51, RZ, PT, P3 ;  /* 0x000000ff3300720c */ /* 0x000fc60003f65330 */
[----:B------:R-:W-:Y:S01]  /*6cd0*/  IMAD R55, R52, R14, R49 ;  /* 0x0000000e34377224 */ /* 0x000fe200078e0231 */
[----:B------:R-:W-:Y:S01]  /*6ce0*/  SEL R51, R57, RZ, P3 ;  /* 0x000000ff39337207 */ /* 0x000fe20001800000 */
[----:B-1----:R-:W-:Y:S01]  /*6cf0*/  VIADD R53, R54, 0xffffffe ;  /* 0x0ffffffe36357836 */ /* 0x002fe20000000000 */
[----:B------:R-:W0:Y:S01]  /*6d00*/  LDC.64 R14, c[0x0][0x390] ;  /* 0x0000e400ff0e7b82 */ /* 0x000e220000000a00 */
[----:B------:R-:W-:-:S04]  /*6d10*/  IMAD.MOV.U32 R52, RZ, RZ, RZ ;  /* 0x000000ffff347224 */ /* 0x000fc800078e00ff */
[----:B------:R-:W1:Y:S02]  /*6d20*/  F2I.FTZ.U32.TRUNC.NTZ R53, R53 ;  /* 0x0000003500357305 */ /* 0x000e64000021f000 */
[----:B-1----:R-:W-:Y:S02]  /*6d30*/  IADD3 R49, PT, PT, RZ, -R53, RZ ;  /* 0x80000035ff317210 */ /* 0x002fe40007ffe0ff */
[----:B0-----:R-:W-:-:S03]  /*6d40*/  ISETP.NE.U32.AND P6, PT, R14, 0x1, PT ;  /* 0x000000010e00780c */ /* 0x001fc60003fc5070 */
        /* <DEDUP_REMOVED lines=23> */
[----:B0-----:R-:W-:Y:S02]  /*6ec0*/  ISETP.NE.U32.AND P5, PT, R52, 0x1, PT ;  /* 0x000000013400780c */ /* 0x001fe40003fa5070 */
[----:B------:R-:W-:Y:S02]  /*6ed0*/  IADD3 R50, PT, PT, -R49, RZ, RZ ;  /* 0x000000ff31327210 */ /* 0x000fe40007ffe1ff */
[----:B------:R-:W-:-:S03]  /*6ee0*/  ISETP.NE.AND.EX P5, PT, R53, RZ, PT, P5 ;  /* 0x000000ff3500720c */ /* 0x000fc60003fa5350 */
[----:B------:R-:W-:Y:S01]  /*6ef0*/  IMAD R50, R60, R50, R55 ;  /* 0x000000323c327224 */ /* 0x000fe200078e0237 */
[----:B------:R-:W-:Y:S01]  /*6f00*/  SEL R49, R49, RZ, P5 ;  /* 0x000000ff31317207 */ /* 0x000fe20002800000 */
[----:B------:R-:W0:Y:S04]  /*6f10*/  LDC.64 R54, c[0x0][0x3a8] ;  /* 0x0000ea00ff367b82 */ /* 0x000e280000000a00 */
[----:B------:R-:W-:Y:S01]  /*6f20*/  IMAD R49, R49, UR38, R12 ;  /* 0x0000002631317c24 */ /* 0x000fe2000f8e020c */
[----:B0-----:R-:W-:-:S04]  /*6f30*/  ISETP.NE.U32.AND P6, PT, R54, 0x1, PT ;  /* 0x000000013600780c */ /* 0x001fc80003fc5070 */
[----:B------:R-:W-:-:S04]  /*6f40*/  ISETP.NE.AND.EX P6, PT, R55, RZ, PT, P6 ;  /* 0x000000ff3700720c */ /* 0x000fc80003fc5360 */
[----:B------:R-:W-:-:S05]  /*6f50*/  SEL R50, R50, RZ, P6 ;  /* 0x000000ff32327207 */ /* 0x000fca0003000000 */
        /* <DEDUP_REMOVED lines=23> */
.L_x_6253:
[----:B------:R-:W-:Y:S05]  /*70d0*/  BSYNC.RECONVERGENT B1 ;  /* 0x0000000000017941 */ /* 0x000fea0003800200 */
.L_x_6252:
[----:B------:R-:W-:Y:S01]  /*70e0*/  BSSY.RECONVERGENT B1, `(.L_x_6254) ;  /* 0x0000082000017945 */ /* 0x000fe20003800200 */
[----:B------:R-:W-:Y:S01]  /*70f0*/  MOV R60, 0xff800000 ;  /* 0xff800000003c7802 */ /* 0x000fe20000000f00 */
[----:B------:R-:W-:Y:S02]  /*7100*/  IMAD.MOV.U32 R52, RZ, RZ, -0x800000 ;  /* 0xff800000ff347424 */ /* 0x000fe400078e00ff */
[----:B------:R-:W-:Y:S05]  /*7110*/  @P4 BRA `(.L_x_6255) ;  /* 0x0000000400f84947 */ /* 0x000fea0003800000 */
[----:B------:R-:W0:Y:S01]  /*7120*/  LDC R50, c[0x0][0x3b8] ;  /* 0x0000ee00ff327b82 */ /* 0x000e220000000800 */
[----:B------:R-:W-:Y:S02]  /*7130*/  R2UR UR4, R46 ;  /* 0x000000002e0472ca */ /* 0x000fe400000e0000 */
[----:B------:R-:W-:-:S05]  /*7140*/  R2UR UR5, R47 ;  /* 0x000000002f0572ca */ /* 0x000fca00000e0000 */
        /* <DEDUP_REMOVED lines=22> */
[----:B------:R-:W-:Y:S01]  /*72b0*/  @!P4 IMAD.IADD R14, R14, 0x1, -R51 ;  /* 0x000000010e0ec824 */ /* 0x000fe200078e0a33 */
[----:B------:R-:W-:-:S02]  /*72c0*/  @!P4 IADD3 R12, PT, PT, R12, 0x1, RZ ;  /* 0x000000010c0cc810 */ /* 0x000fc40007ffe0ff */
[----:B------:R-:W-:Y:S02]  /*72d0*/  ISETP.NE.AND P4, PT, R50, RZ, PT ;  /* 0x000000ff3200720c */ /* 0x000fe40003f85270 */
[----:B------:R-:W-:Y:S01]  /*72e0*/  ISETP.GE.U32.AND P3, PT, R14, R51, PT ;  /* 0x000000330e00720c */ /* 0x000fe20003f66070 */
[----:B------:R-:W-:Y:S01]  /*72f0*/  IMAD.MOV.U32 R14, RZ, RZ, RZ ;  /* 0x000000ffff0e7224 */ /* 0x000fe200078e00ff */
[----:B0-----:R-:W-:-:S05]  /*7300*/  IADD3 R51, PT, PT, RZ, -R15, RZ ;  /* 0x8000000fff337210 */ /* 0x001fca0007ffe0ff */
        /* <DEDUP_REMOVED lines=10> */
[----:B------:R-:W-:Y:S01]  /*73b0*/  IMAD.HI.U32 R14, R62, R15, RZ ;  /* 0x0000000f3e0e7227 */ /* 0x000fe200078e00ff */
[----:B--2---:R-:W-:-:S04]  /*73c0*/  IABS R62, R57 ;  /* 0x00000039003e7213 */ /* 0x004fc80000000000 */
[----:B------:R-:W-:Y:S01]  /*73d0*/  IADD3 R50, PT, PT, -R14, RZ, RZ ;  /* 0x000000ff0e327210 */ /* 0x000fe20007ffe1ff */
[----:B------:R-:W0:Y:S04]  /*73e0*/  I2F.RP R59, R62 ;  /* 0x0000003e003b7306 */ /* 0x000e280000209400 */
        /* <DEDUP_REMOVED lines=10> */
[----:B------:R0:W1:Y:S06]  /*7490*/  F2I.FTZ.U32.TRUNC.NTZ R53, R52 ;  /* 0x0000003400357305 */ /* 0x00006c000021f000 */
[----:B------:R-:W-:-:S05]  /*74a0*/  @P3 VIADD R14, R14, 0x1 ;  /* 0x000000010e0e3836 */ /* 0x000fca0000000000 */
[----:B------:R-:W-:Y:S01]  /*74b0*/  MOV R55, R14 ;  /* 0x0000000e00377202 */ /* 0x000fe20000000f00 */
[----:B0-----:R-:W-:-:S04]  /*74c0*/  IMAD.MOV.U32 R52, RZ, RZ, RZ ;  /* 0x000000ffff347224 */ /* 0x001fc800078e00ff */
[----:B------:R-:W-:Y:S01]  /*74d0*/  @!P5 IMAD.MOV R55, RZ, RZ, -R55 ;  /* 0x000000ffff37d224 */ /* 0x000fe200078e0a37 */
[----:B------:R-:W-:Y:S02]  /*74e0*/  @!P4 LOP3.LUT R55, RZ, R56, RZ, 0x33, !PT ;  /* 0x00000038ff37c212 */ /* 0x000fe400078e33ff */
[----:B-1----:R-:W-:Y:S02]  /*74f0*/  IADD3 R61, PT, PT, RZ, -R53, RZ ;  /* 0x80000035ff3d7210 */ /* 0x002fe40007ffe0ff */
[----:B------:R-:W-:-:S05]  /*7500*/  IADD3 R14, PT, PT, -R55, RZ, RZ ;  /* 0x000000ff370e7210 */ /* 0x000fca0007ffe1ff */
[----:B------:R-:W-:Y:S02]  /*7510*/  IMAD R56, R56, R14, R51 ;  /* 0x0000000e38387224 */ /* 0x000fe400078e0233 */
[----:B------:R-:W0:Y:S08]  /*7520*/  LDC.64 R14, c[0x0][0x390] ;  /* 0x0000e400ff0e7b82 */ /* 0x000e300000000a00 */
[----:B------:R-:W1:Y:S01]  /*7530*/  LDC.64 R50, c[0x0][0x398] ;  /* 0x0000e600ff327b82 */ /* 0x000e620000000a00 */
[----:B0-----:R-:W-:-:S04]  /*7540*/  ISETP.NE.U32.AND P4, PT, R14, 0x1, PT ;  /* 0x000000010e00780c */ /* 0x001fc80003f85070 */
[----:B------:R-:W-:Y:S01]  /*7550*/  ISETP.NE.AND.EX P4, PT, R15, RZ, PT, P4 ;  /* 0x000000ff0f00720c */ /* 0x000fe20003f85340 */
[----:B------:R-:W-:Y:S01]  /*7560*/  IMAD R15, R61, R62, RZ ;  /* 0x0000003e3d0f7224 */ /* 0x000fe200078e02ff */
[----:B-1----:R-:W-:-:S03]  /*7570*/  ISETP.NE.U32.AND P3, PT, R50, 0x1, PT ;  /* 0x000000013200780c */ /* 0x002fc60003f65070 */
[----:B------:R-:W-:Y:S01]  /*7580*/  IMAD.HI.U32 R14, R53, R15, R52 ;  /* 0x0000000f350e7227 */ /* 0x000fe200078e0034 */
[----:B------:R-:W-:Y:S02]  /*7590*/  IABS R15, R56 ;  /* 0x00000038000f7213 */ /* 0x000fe40000000000 */
[----:B------:R-:W-:Y:S02]  /*75a0*/  ISETP.NE.AND.EX P3, PT, R51, RZ, PT, P3 ;  /* 0x000000ff3300720c */ /* 0x000fe40003f65330 */
[----:B------:R-:W-:Y:S01]  /*75b0*/  SEL R12, R12, RZ, P4 ;  /* 0x000000ff0c0c7207 */ /* 0x000fe20002000000 */
        /* <DEDUP_REMOVED lines=8> */
[----:B------:R-:W-:Y:S02]  /*7640*/  LOP3.LUT R15, R56, R57, RZ, 0x3c, !PT ;  /* 0x00000039380f7212 */ /* 0x000fe400078e3cff */
[----:B0-----:R-:W-:Y:S02]  /*7650*/  ISETP.NE.U32.AND P4, PT, R50, 0x1, PT ;  /* 0x000000013200780c */ /* 0x001fe40003f85070 */
[----:B------:R-:W-:Y:S02]  /*7660*/  ISETP.GE.AND P6, PT, R15, RZ, PT ;  /* 0x000000ff0f00720c */ /* 0x000fe40003fc6270 */
[----:B------:R-:W-:-:S05]  /*7670*/  ISETP.NE.AND.EX P4, PT, R51, RZ, PT, P4 ;  /* 0x000000ff3300720c */ /* 0x000fca0003f85340 */
[----:B------:R-:W-:Y:S01]  /*7680*/  @P5 VIADD R14, R14, 0x1 ;  /* 0x000000010e0e5836 */ /* 0x000fe20000000000 */
[----:B------:R-:W-:-:S04]  /*7690*/  ISETP.NE.AND P5, PT, R57, RZ, PT ;  /* 0x000000ff3900720c */ /* 0x000fc80003fa5270 */
[----:B------:R-:W-:Y:S02]  /*76a0*/  MOV R52, R14 ;  /* 0x0000000e00347202 */ /* 0x000fe40000000f00 */
[----:B------:R-:W0:Y:S03]  /*76b0*/  LDC.64 R14, c[0x0][0x3a0] ;  /* 0x0000e800ff0e7b82 */ /* 0x000e260000000a00 */
[----:B------:R-:W-:-:S04]  /*76c0*/  @!P6 IMAD.MOV R52, RZ, RZ, -R52 ;  /* 0x000000ffff34e224 */ /* 0x000fc800078e0a34 */
[----:B------:R-:W-:-:S04]  /*76d0*/  @!P5 LOP3.LUT R52, RZ, R57, RZ, 0x33, !PT ;  /* 0x00000039ff34d212 */ /* 0x000fc800078e33ff */
[----:B------:R-:W-:-:S05]  /*76e0*/  IADD3 R53, PT, PT, -R52, RZ, RZ ;  /* 0x000000ff34357210 */ /* 0x000fca0007ffe1ff */
[----:B------:R-:W-:-:S05]  /*76f0*/  IMAD R53, R57, R53, R56 ;  /* 0x0000003539357224 */ /* 0x000fca00078e0238 */
[----:B------:R-:W-:Y:S02]  /*7700*/  SEL R53, R53, RZ, P4 ;  /* 0x000000ff35357207 */ /* 0x000fe40002000000 */
[----:B0-----:R-:W-:Y:S02]  /*7710*/  ISETP.NE.U32.AND P5, PT, R14, 0x1, PT ;  /* 0x000000010e00780c */ /* 0x001fe40003fa5070 */
[----:B------:R-:W-:Y:S01]  /*7720*/  SEL R14, R55, RZ, P3 ;  /* 0x000000ff370e7207 */ /* 0x000fe20001800000 */
[----:B------:R-:W-:Y:S01]  /*7730*/  IMAD R55, R12, UR36, RZ ;  /* 0x000000240c377c24 */ /* 0x000fe2000f8e02ff */
[----:B------:R-:W-:-:S03]  /*7740*/  ISETP.NE.AND.EX P5, PT, R15, RZ, PT, P5 ;  /* 0x000000ff0f00720c */ /* 0x000fc60003fa5350 */
[----:B------:R-:W-:Y:S01]  /*7750*/  IMAD R55, R14, UR37, R55 ;  /* 0x000000250e377c24 */ /* 0x000fe2000f8e0237 */
[----:B------:R-:W-:Y:S01]  /*7760*/  SEL R52, R52, RZ, P5 ;  /* 0x000000ff34347207 */ /* 0x000fe20002800000 */
[----:B------:R-:W0:Y:S04]  /*7770*/  LDC.64 R14, c[0x0][0x388] ;  /* 0x0000e200ff0e7b82 */ /* 0x000e280000000a00 */
        /* <DEDUP_REMOVED lines=24> */
.L_x_6255:
[----:B------:R-:W-:Y:S05]  /*7900*/  BSYNC.RECONVERGENT B1 ;  /* 0x0000000000017941 */ /* 0x000fea0003800200 */
.L_x_6254:
[----:B------:R-:W-:Y:S01]  /*7910*/  BSSY.RECONVERGENT B1, `(.L_x_6256) ;  /* 0x0000082000017945 */ /* 0x000fe20003800200 */
[----:B------:R-:W-:Y:S01]  /*7920*/  MOV R55, 0xff800000 ;  /* 0xff80000000377802 */ /* 0x000fe20000000f00 */
[----:B------:R-:W-:Y:S02]  /*7930*/  IMAD.MOV.U32 R53, RZ, RZ, -0x800000 ;  /* 0xff800000ff357424 */ /* 0x000fe400078e00ff */
        /* <DEDUP_REMOVED lines=13> */
[----:B------:R-:W-:-:S05]  /*7a10*/  HFMA2 R14, -RZ, RZ, 0, 0 ;  /* 0x00000000ff0e7431 */ /* 0x000fca00000001ff */
[----:B------:R-:W-:-:S04]  /*7a20*/  IMAD.HI.U32 R53, R15, R11, R14 ;  /* 0x0000000b0f357227 */ /* 0x000fc800078e000e */
[----:B------:R-:W-:-:S05]  /*7a30*/  IMAD R11, R0, UR46, R35 ;  /* 0x0000002e000b7c24 */ /* 0x000fca000f8e0223 */
[----:B------:R-:W-:-:S05]  /*7a40*/  IABS R14, R11 ;  /* 0x0000000b000e7213 */ /* 0x000fca0000000000 */
        /* <DEDUP_REMOVED lines=10> */
[----:B0-----:R-:W-:-:S06]  /*7af0*/  IADD3 R15, PT, PT, R53, 0xffffffe, RZ ;  /* 0x0ffffffe350f7810 */ /* 0x001fcc0007ffe0ff */
[----:B------:R-:W0:Y:S05]  /*7b00*/  F2I.FTZ.U32.TRUNC.NTZ R15, R15 ;  /* 0x0000000f000f7305 */ /* 0x000e2a000021f000 */
[----:B------:R-:W-:-:S05]  /*7b10*/  @P1 VIADD R12, R12, 0x1 ;  /* 0x000000010c0c1836 */ /* 0x000fca0000000000 */
[----:B------:R-:W-:Y:S02]  /*7b20*/  MOV R53, R12 ;  /* 0x0000000c00357202 */ /* 0x000fe40000000f00 */
[----:B0-----:R-:W-:-:S05]  /*7b30*/  IADD3 R14, PT, PT, RZ, -R15, RZ ;  /* 0x8000000fff0e7210 */ /* 0x001fca0007ffe0ff */
        /* <DEDUP_REMOVED lines=22> */
[----:B------:R-:W-:Y:S02]  /*7ca0*/  @P1 IADD3 R12, PT, PT, R12, 0x1, RZ ;  /* 0x000000010c0c1810 */ /* 0x000fe40007ffe0ff */
[----:B0-----:R-:W-:-:S03]  /*7cb0*/  ISETP.NE.U32.AND P1, PT, R50, 0x1, PT ;  /* 0x000000013200780c */ /* 0x001fc60003f25070 */
[----:B------:R-:W-:-:S05]  /*7cc0*/  IMAD.MOV.U32 R58, RZ, RZ, R12 ;  /* 0x000000ffff3a7224 */ /* 0x000fca00078e000c */
[----:B------:R-:W-:Y:S02]  /*7cd0*/  @!P4 IADD3 R58, PT, PT, -R58, RZ, RZ ;  /* 0x000000ff3a3ac210 */ /* 0x000fe40007ffe1ff */
[----:B------:R-:W-:Y:S02]  /*7ce0*/  @!P3 LOP3.LUT R58, RZ, R62, RZ, 0x33, !PT ;  /* 0x0000003eff3ab212 */ /* 0x000fe400078e33ff */
[----:B------:R-:W-:-:S03]  /*7cf0*/  ISETP.NE.AND.EX P3, PT, R51, RZ, PT, P1 ;  /* 0x000000ff3300720c */ /* 0x000fc60003f65310 */
[----:B------:R-:W-:Y:S01]  /*7d00*/  IMAD.MOV R12, RZ, RZ, -R58 ;  /* 0x000000ffff0c7224 */ /* 0x000fe200078e0a3a */
[----:B-1----:R-:W-:-:S03]  /*7d10*/  ISETP.NE.U32.AND P1, PT, R14, 0x1, PT ;  /* 0x000000010e00780c */ /* 0x002fc60003f25070 */
        /* <DEDUP_REMOVED lines=11> */
[----:B0-----:R-:W-:-:S06]  /*7dd0*/  IADD3 R50, PT, PT, R61, 0xffffffe, RZ ;  /* 0x0ffffffe3d327810 */ /* 0x001fcc0007ffe0ff */
[----:B------:R0:W1:Y:S02]  /*7de0*/  F2I.FTZ.U32.TRUNC.NTZ R51, R50 ;  /* 0x0000003200337305 */ /* 0x000064000021f000 */
[----:B0-----:R-:W-:Y:S02]  /*7df0*/  HFMA2 R50, -RZ, RZ, 0, 0 ;  /* 0x00000000ff327431 */ /* 0x001fe400000001ff */
[----:B-1----:R-:W-:-:S04]  /*7e00*/  IMAD.MOV R64, RZ, RZ, -R51 ;  /* 0x000000ffff407224 */ /* 0x002fc800078e0a33 */
[----:B------:R-:W-:-:S04]  /*7e10*/  IMAD R15, R64, R59, RZ ;  /* 0x0000003b400f7224 */ /* 0x000fc800078e02ff */
[----:B------:R-:W-:Y:S01]  /*7e20*/  IMAD.HI.U32 R15, R51, R15, R50 ;  /* 0x0000000f330f7227 */ /* 0x000fe200078e0032 */
[----:B------:R-:W-:-:S04]  /*7e30*/  LOP3.LUT R50, R57, R62, RZ, 0x3c, !PT ;  /* 0x0000003e39327212 */ /* 0x000fc800078e3cff */
[----:B------:R-:W-:Y:S01]  /*7e40*/  ISETP.GE.AND P5, PT, R50, RZ, PT ;  /* 0x000000ff3200720c */ /* 0x000fe20003fa6270 */
[----:B------:R-:W-:Y:S01]  /*7e50*/  IMAD.HI.U32 R12, R15, R14, RZ ;  /* 0x0000000e0f0c7227 */ /* 0x000fe200078e00ff */
[----:B------:R-:W0:Y:S03]  /*7e60*/  LDC.64 R50, c[0x0][0x3a8] ;  /* 0x0000ea00ff327b82 */ /* 0x000e260000000a00 */
[----:B------:R-:W-:-:S04]  /*7e70*/  IMAD.MOV R15, RZ, RZ, -R12 ;  /* 0x000000ffff0f7224 */ /* 0x000fc800078e0a0c */
[----:B------:R-:W-:-:S05]  /*7e80*/  IMAD R14, R59, R15, R14 ;  /* 0x0000000f3b0e7224 */ /* 0x000fca00078e020e */
[----:B------:R-:W-:-:S13]  /*7e90*/  ISETP.GT.U32.AND P4, PT, R59, R14, PT ;  /* 0x0000000e3b00720c */ /* 0x000fda0003f84070 */
[-C--:B------:R-:W-:Y:S01]  /*7ea0*/  @!P4 IADD3 R14, PT, PT, R14, -R59.reuse, RZ ;  /* 0x8000003b0e0ec210 */ /* 0x080fe20007ffe0ff */
[----:B------:R-:W-:Y:S01]  /*7eb0*/  @!P4 VIADD R12, R12, 0x1 ;  /* 0x000000010c0cc836 */ /* 0x000fe20000000000 */
[----:B------:R-:W-:Y:S02]  /*7ec0*/  ISETP.NE.AND P4, PT, R62, RZ, PT ;  /* 0x000000ff3e00720c */ /* 0x000fe40003f85270 */
[----:B------:R-:W-:Y:S02]  /*7ed0*/  ISETP.GE.U32.AND P3, PT, R14, R59, PT ;  /* 0x0000003b0e00720c */ /* 0x000fe40003f66070 */
[----:B------:R-:W1:Y:S11]  /*7ee0*/  LDC.64 R14, c[0x0][0x3a0] ;  /* 0x0000e800ff0e7b82 */ /* 0x000e760000000a00 */
[----:B------:R-:W-:-:S05]  /*7ef0*/  @P3 IADD3 R12, PT, PT, R12, 0x1, RZ ;  /* 0x000000010c0c3810 */ /* 0x000fca0007ffe0ff */
[----:B------:R-:W-:Y:S01]  /*7f00*/  @!P5 IMAD.MOV R12, RZ, RZ, -R12 ;  /* 0x000000ffff0cd224 */ /* 0x000fe200078e0a0c */
[----:B------:R-:W-:Y:S02]  /*7f10*/  @!P4 LOP3.LUT R12, RZ, R62, RZ, 0x33, !PT ;  /* 0x0000003eff0cc212 */ /* 0x000fe400078e33ff */
[----:B-1----:R-:W-:-:S04]  /*7f20*/  ISETP.NE.U32.AND P1, PT, R14, 0x1, PT ;  /* 0x000000010e00780c */ /* 0x002fc80003f25070 */
[----:B------:R-:W-:Y:S02]  /*7f30*/  ISETP.NE.AND.EX P3, PT, R15, RZ, PT, P1 ;  /* 0x000000ff0f00720c */ /* 0x000fe40003f65310 */
[----:B0-----:R-:W-:Y:S01]  /*7f40*/  ISETP.NE.U32.AND P1, PT, R50, 0x1, PT ;  /* 0x000000013200780c */ /* 0x001fe20003f25070 */
[----:B------:R-:W0:Y:S01]  /*7f50*/  LDC.64 R14, c[0x0][0x388] ;  /* 0x0000e200ff0e7b82 */ /* 0x000e220000000a00 */
[C---:B------:R-:W-:Y:S02]  /*7f60*/  IADD3 R50, PT, PT, -R12.reuse, RZ, RZ ;  /* 0x000000ff0c327210 */ /* 0x040fe40007ffe1ff */
[----:B------:R-:W-:Y:S02]  /*7f70*/  ISETP.NE.AND.EX P1, PT, R51, RZ, PT, P1 ;  /* 0x000000ff3300720c */ /* 0x000fe40003f25310 */
[----:B------:R-:W-:Y:S01]  /*7f80*/  SEL R12, R12, RZ, P3 ;  /* 0x000000ff0c0c7207 */ /* 0x000fe20001800000 */
[----:B------:R-:W-:-:S04]  /*7f90*/  IMAD R50, R62, R50, R57 ;  /* 0x000000323e327224 */ /* 0x000fc800078e0239 */
[----:B------:R-:W-:Y:S01]  /*7fa0*/  IMAD R53, R12, UR38, R53 ;  /* 0x000000260c357c24 */ /* 0x000fe2000f8e0235 */
[----:B------:R-:W-:-:S05]  /*7fb0*/  SEL R50, R50, RZ, P1 ;  /* 0x000000ff32327207 */ /* 0x000fca0000800000 */
        /* <DEDUP_REMOVED lines=23> */
.L_x_6257:
[----:B------:R-:W-:Y:S05]  /*8130*/  BSYNC.RECONVERGENT B1 ;  /* 0x0000000000017941 */ /* 0x000fea0003800200 */
.L_x_6256:
        /* <DEDUP_REMOVED lines=128> */
.L_x_6259:
[----:B------:R-:W-:Y:S05]  /*8940*/  BSYNC.RECONVERGENT B1 ;  /* 0x0000000000017941 */ /* 0x000fea0003800200 */
.L_x_6258:
[----:B------:R-:W0:Y:S01]  /*8950*/  S2R R59, SR_TID.X ;  /* 0x00000000003b7919 */ /* 0x000e220000002100 */
[----:B------:R-:W-:Y:S01]  /*8960*/  UMOV UR4, 0xffffffff ;  /* 0xffffffff00047882 */ /* 0x000fe20000000000 */
[----:B0-----:R-:W-:Y:S02]  /*8970*/  SHF.L.U32 R59, R59, 0x1, RZ ;  /* 0x000000013b3b7819 */ /* 0x001fe400000006ff */
        /* <DEDUP_REMOVED lines=47> */
[-C--:B------:R-:W-:Y:S01]  /*8c70*/  FFMA.RM R13, R13, R12.reuse, 12582913 ;  /* 0x4b4000010d0d7423 */ /* 0x080fe2000000400c */
[-C--:B------:R-:W-:Y:S01]  /*8c80*/  FFMA.SAT R43, R80, R11.reuse, 0.5 ;  /* 0x3f000000502b7423 */ /* 0x080fe2000000200b */
[----:B------:R-:W-:Y:S01]  /*8c90*/  FFMA.SAT R49, R20, R11, 0.5 ;  /* 0x3f00000014317423 */ /* 0x000fe2000000200b */
[-C--:B------:R-:W-:Y:S01]  /*8ca0*/  FFMA.RM R39, R15, R12.reuse, 12582913 ;  /* 0x4b4000010f277423 */ /* 0x080fe2000000400c */
[----:B------:R-:W-:Y:S01]  /*8cb0*/  FADD R15, R13, -12583039 ;  /* 0xcb40007f0d0f7421 */ /* 0x000fe20000000000 */
[----:B------:R-:W-:Y:S01]  /*8cc0*/  FFMA.RM R43, R43, R12, 12582913 ;  /* 0x4b4000012b2b7423 */ /* 0x000fe2000000400c */
[----:B------:R-:W-:-:S02]  /*8cd0*/  IMAD.SHL.U32 R13, R13, 0x800000, RZ ;  /* 0x008000000d0d7824 */ /* 0x000fc400078e00ff */
[----:B------:R-:W-:Y:S01]  /*8ce0*/  FADD R41, R39, -12583039 ;  /* 0xcb40007f27297421 */ /* 0x000fe20000000000 */
[----:B------:R-:W-:Y:S01]  /*8cf0*/  FFMA R15, R84, 1.4426950216293334961, -R15 ;  /* 0x3fb8aa3b540f7823 */ /* 0x000fe2000000080f */
[----:B------:R-:W-:Y:S01]  /*8d00*/  FADD R45, R43, -12583039 ;  /* 0xcb40007f2b2d7421 */ /* 0x000fe20000000000 */
[----:B------:R-:W-:Y:S01]  /*8d10*/  SHF.L.U32 R39, R39, 0x17, RZ ;  /* 0x0000001727277819 */ /* 0x000fe200000006ff */
[----:B------:R-:W-:Y:S01]  /*8d20*/  FFMA R41, R82, 1.4426950216293334961, -R41 ;  /* 0x3fb8aa3b52297823 */ /* 0x000fe20000000829 */
[----:B------:R-:W-:Y:S01]  /*8d30*/  FFMA R15, R84, 1.925963033500011079e-08, R15 ;  /* 0x32a57060540f7823 */ /* 0x000fe2000000000f */
[----:B------:R-:W-:Y:S01]  /*8d40*/  FFMA R45, R80, 1.4426950216293334961, -R45 ;  /* 0x3fb8aa3b502d7823 */ /* 0x000fe2000000082d */
[----:B------:R-:W-:Y:S02]  /*8d50*/  IMAD.SHL.U32 R43, R43, 0x800000, RZ ;  /* 0x008000002b2b7824 */ /* 0x000fe400078e00ff */
[----:B------:R-:W-:Y:S01]  /*8d60*/  FFMA R41, R82, 1.925963033500011079e-08, R41 ;  /* 0x32a5706052297823 */ /* 0x000fe20000000029 */
[----:B------:R0:W1:Y:S01]  /*8d70*/  MUFU.EX2 R50, R15 ;  /* 0x0000000f00327308 */ /* 0x0000620000000800 */
[----:B------:R-:W-:Y:S01]  /*8d80*/  FFMA R80, R80, 1.925963033500011079e-08, R45 ;  /* 0x32a5706050507823 */ /* 0x000fe2000000002d */
[-C--:B------:R-:W-:Y:S01]  /*8d90*/  FFMA.SAT R45, R62, R11.reuse, 0.5 ;  /* 0x3f0000003e2d7423 */ /* 0x080fe2000000200b */
[-C--:B------:R-:W-:Y:S01]  /*8da0*/  FFMA.SAT R51, R28, R11.reuse, 0.5 ;  /* 0x3f0000001c337423 */ /* 0x080fe2000000200b */
[-C--:B------:R-:W-:Y:S01]  /*8db0*/  FFMA.SAT R53, R26, R11.reuse, 0.5 ;  /* 0x3f0000001a357423 */ /* 0x080fe2000000200b */
[-C--:B------:R-:W-:Y:S01]  /*8dc0*/  FFMA.SAT R55, R38, R11.reuse, 0.5 ;  /* 0x3f00000026377423 */ /* 0x080fe2000000200b */
[-C--:B------:R-:W-:Y:S01]  /*8dd0*/  FFMA.RM R42, R45, R12.reuse, 12582913 ;  /* 0x4b4000012d2a7423 */ /* 0x080fe2000000400c */
[-C--:B------:R-:W-:Y:S01]  /*8de0*/  FFMA.RM R51, R51, R12.reuse, 12582913 ;  /* 0x4b40000133337423 */ /* 0x080fe2000000400c */
[----:B------:R2:W3:Y:S01]  /*8df0*/  MUFU.EX2 R44, R41 ;  /* 0x00000029002c7308 */ /* 0x0004e20000000800 */
[-C--:B0-----:R-:W-:Y:S01]  /*8e00*/  FFMA.SAT R15, R64, R11.reuse, 0.5 ;  /* 0x3f000000400f7423 */ /* 0x081fe2000000200b */
[-C--:B------:R-:W-:Y:S01]  /*8e10*/  FFMA.RM R53, R53, R12.reuse, 12582913 ;  /* 0x4b40000135357423 */ /* 0x080fe2000000400c */
[-C--:B------:R-:W-:Y:S01]  /*8e20*/  FFMA.RM R55, R55, R12.reuse, 12582913 ;  /* 0x4b40000137377423 */ /* 0x080fe2000000400c */
[----:B------:R-:W-:Y:S01]  /*8e30*/  FFMA.SAT R65, R66, R11, 0.5 ;  /* 0x3f00000042417423 */ /* 0x000fe2000000200b */
[----:B------:R-:W-:-:S03]  /*8e40*/  FFMA.RM R15, R15, R12, 12582913 ;  /* 0x4b4000010f0f7423 */ /* 0x000fc6000000400c */
[----:B------:R-:W0:Y:S01]  /*8e50*/  MUFU.EX2 R80, R80 ;  /* 0x0000005000507308 */ /* 0x000e220000000800 */
[----:B-1----:R-:W-:Y:S01]  /*8e60*/  FMUL R50, R13, R50 ;  /* 0x000000320d327220 */ /* 0x002fe20000400000 */
[----:B------:R-:W-:Y:S01]  /*8e70*/  FADD R13, R42, -12583039 ;  /* 0xcb40007f2a0d7421 */ /* 0x000fe20000000000 */
[----:B--2---:R-:W-:Y:S01]  /*8e80*/  FFMA.SAT R41, R16, R11, 0.5 ;  /* 0x3f00000010297423 */ /* 0x004fe2000000200b */
[----:B------:R-:W-:Y:S01]  /*8e90*/  SHF.L.U32 R42, R42, 0x17, RZ ;  /* 0x000000172a2a7819 */ /* 0x000fe200000006ff */
[-C--:B------:R-:W-:Y:S01]  /*8ea0*/  FFMA.RM R65, R65, R12.reuse, 12582913 ;  /* 0x4b40000141417423 */ /* 0x080fe2000000400c */
[C---:B------:R-:W-:Y:S01]  /*8eb0*/  FFMA R13, R62.reuse, 1.4426950216293334961, -R13 ;  /* 0x3fb8aa3b3e0d7823 */ /* 0x040fe2000000080d */
[----:B------:R-:W-:Y:S01]  /*8ec0*/  FFMA.RM R41, R41, R12, 12582913 ;  /* 0x4b40000129297423 */ /* 0x000fe2000000400c */
[----:B---3--:R-:W-:Y:S02]  /*8ed0*/  FMUL R44, R39, R44 ;  /* 0x0000002c272c7220 */ /* 0x008fe40000400000 */
[----:B------:R-:W-:Y:S01]  /*8ee0*/  FFMA R13, R62, 1.925963033500011079e-08, R13 ;  /* 0x32a570603e0d7823 */ /* 0x000fe2000000000d */
[C---:B------:R-:W-:Y:S01]  /*8ef0*/  FADD R39, R15.reuse, -12583039 ;  /* 0xcb40007f0f277421 */ /* 0x040fe20000000000 */
[----:B------:R-:W-:-:S03]  /*8f00*/  IMAD.SHL.U32 R15, R15, 0x800000, RZ ;  /* 0x008000000f0f7824 */ /* 0x000fc600078e00ff */
[C---:B------:R-:W-:Y:S01]  /*8f10*/  FFMA R39, R64.reuse, 1.4426950216293334961, -R39 ;  /* 0x3fb8aa3b40277823 */ /* 0x040fe20000000827 */
[----:B------:R-:W1:Y:S01]  /*8f20*/  MUFU.EX2 R13, R13 ;  /* 0x0000000d000d7308 */ /* 0x000e620000000800 */
[----:B0-----:R-:W-:Y:S01]  /*8f30*/  FMUL R45, R43, R80 ;  /* 0x000000502b2d7220 */ /* 0x001fe20000400000 */
[C---:B------:R-:W-:Y:S01]  /*8f40*/  FADD R43, R41.reuse, -12583039 ;  /* 0xcb40007f292b7421 */ /* 0x040fe20000000000 */
[----:B------:R-:W-:Y:S01]  /*8f50*/  FFMA R39, R64, 1.925963033500011079e-08, R39 ;  /* 0x32a5706040277823 */ /* 0x000fe20000000027 */
[----:B------:R-:W-:Y:S02]  /*8f60*/  SHF.L.U32 R41, R41, 0x17, RZ ;  /* 0x0000001729297819 */ /* 0x000fe400000006ff */
[----:B------:R-:W-:-:S04]  /*8f70*/  FFMA R43, R16, 1.4426950216293334961, -R43 ;  /* 0x3fb8aa3b102b7823 */ /* 0x000fc8000000082b */
[----:B------:R-:W-:Y:S02]  /*8f80*/  FFMA R43, R16, 1.925963033500011079e-08, R43 ;  /* 0x32a57060102b7823 */ /* 0x000fe4000000002b */
[----:B------:R0:W2:Y:S01]  /*8f90*/  MUFU.EX2 R16, R39 ;  /* 0x0000002700107308 */ /* 0x0000a20000000800 */
[----:B-1----:R-:W-:Y:S01]  /*8fa0*/  FMUL R48, R42, R13 ;  /* 0x0000000d2a307220 */ /* 0x002fe20000400000 */
[----:B------:R-:W-:-:S06]  /*8fb0*/  FFMA.RM R13, R49, R12, 12582913 ;  /* 0x4b400001310d7423 */ /* 0x000fcc000000400c */
[----:B------:R1:W3:Y:S01]  /*8fc0*/  MUFU.EX2 R56, R43 ;  /* 0x0000002b00387308 */ /* 0x0002e20000000800 */
[-C--:B0-----:R-:W-:Y:S01]  /*8fd0*/  FFMA.SAT R39, R24, R11.reuse, 0.5 ;  /* 0x3f00000018277423 */ /* 0x081fe2000000200b */
[C---:B------:R-:W-:Y:S01]  /*8fe0*/  FADD R49, R13.reuse, -12583039 ;  /* 0xcb40007f0d317421 */ /* 0x040fe20000000000 */
[----:B------:R-:W-:Y:S02]  /*8ff0*/  IMAD.SHL.U32 R13, R13, 0x800000, RZ ;  /* 0x008000000d0d7824 */ /* 0x000fe400078e00ff */
[----:B------:R-:W-:Y:S01]  /*9000*/  FFMA.RM R39, R39, R12, 12582913 ;  /* 0x4b40000127277423 */ /* 0x000fe2000000400c */
[----:B------:R-:W-:Y:S01]  /*9010*/  FFMA R49, R20, 1.4426950216293334961, -R49 ;  /* 0x3fb8aa3b14317823 */ /* 0x000fe20000000831 */
[----:B-1----:R-:W-:-:S03]  /*9020*/  FFMA.SAT R43, R22, R11, 0.5 ;  /* 0x3f000000162b7423 */ /* 0x002fc6000000200b */
[----:B------:R-:W-:Y:S01]  /*9030*/  FFMA R20, R20, 1.925963033500011079e-08, R49 ;  /* 0x32a5706014147823 */ /* 0x000fe20000000031 */
[----:B------:R-:W-:Y:S01]  /*9040*/  FFMA.SAT R49, R18, R11, 0.5 ;  /* 0x3f00000012317423 */ /* 0x000fe2000000200b */
[----:B------:R-:W-:-:S03]  /*9050*/  FFMA.RM R43, R43, R12, 12582913 ;  /* 0x4b4000012b2b7423 */ /* 0x000fc6000000400c */
[----:B------:R-:W-:Y:S01]  /*9060*/  FFMA.RM R42, R49, R12, 12582913 ;  /* 0x4b400001312a7423 */ /* 0x000fe2000000400c */
[----:B--2---:R-:W-:Y:S01]  /*9070*/  FMUL R49, R15, R16 ;  /* 0x000000100f317220 */ /* 0x004fe20000400000 */
[----:B------:R-:W0:Y:S01]  /*9080*/  MUFU.EX2 R20, R20 ;  /* 0x0000001400147308 */ /* 0x000e220000000800 */
[----:B---3--:R-:W-:Y:S01]  /*9090*/  FMUL R56, R41, R56 ;  /* 0x0000003829387220 */ /* 0x008fe20000400000 */
[C---:B------:R-:W-:Y:S01]  /*90a0*/  FADD R15, R42.reuse, -12583039 ;  /* 0xcb40007f2a0f7421 */ /* 0x040fe20000000000 */
[C---:B------:R-:W-:Y:S01]  /*90b0*/  FADD R41, R39.reuse, -12583039 ;  /* 0xcb40007f27297421 */ /* 0x040fe20000000000 */
[----:B------:R-:W-:Y:S01]  /*90c0*/  SHF.L.U32 R42, R42, 0x17, RZ ;  /* 0x000000172a2a7819 */ /* 0x000fe200000006ff */
[----:B------:R-:W-:Y:S02]  /*90d0*/  IMAD.SHL.U32 R39, R39, 0x800000, RZ ;  /* 0x0080000027277824 */ /* 0x000fe400078e00ff */
[----:B------:R-:W-:Y:S01]  /*90e0*/  FFMA R15, R18, 1.4426950216293334961, -R15 ;  /* 0x3fb8aa3b120f7823 */ /* 0x000fe2000000080f */
[----:B------:R-:W-:-:S03]  /*90f0*/  FFMA R41, R24, 1.4426950216293334961, -R41 ;  /* 0x3fb8aa3b18297823 */ /* 0x000fc60000000829 */
[----:B------:R-:W-:Y:S01]  /*9100*/  FFMA R15, R18, 1.925963033500011079e-08, R15 ;  /* 0x32a57060120f7823 */ /* 0x000fe2000000000f */
[----:B------:R-:W-:-:S04]  /*9110*/  FFMA R41, R24, 1.925963033500011079e-08, R41 ;  /* 0x32a5706018297823 */ /* 0x000fc80000000029 */
[----:B------:R1:W2:Y:S01]  /*9120*/  MUFU.EX2 R16, R41 ;  /* 0x0000002900107308 */ /* 0x0002a20000000800 */
[----:B0-----:R-:W-:Y:S01]  /*9130*/  FMUL R58, R13, R20 ;  /* 0x000000140d3a7220 */ /* 0x001fe20000400000 */
[C---:B------:R-:W-:Y:S01]  /*9140*/  FADD R13, R43.reuse, -12583039 ;  /* 0xcb40007f2b0d7421 */ /* 0x040fe20000000000 */
[----:B------:R-:W-:-:S03]  /*9150*/  SHF.L.U32 R43, R43, 0x17, RZ ;  /* 0x000000172b2b7819 */ /* 0x000fc600000006ff */
[----:B------:R-:W-:Y:S02]  /*9160*/  FFMA R13, R22, 1.4426950216293334961, -R13 ;  /* 0x3fb8aa3b160d7823 */ /* 0x000fe4000000080d */
[----:B------:R-:W0:Y:S01]  /*9170*/  MUFU.EX2 R15, R15 ;  /* 0x0000000f000f7308 */ /* 0x000e220000000800 */
[----:B-1----:R-:W-:Y:S01]  /*9180*/  FFMA.SAT R41, R32, R11, 0.5 ;  /* 0x3f00000020297423 */ /* 0x002fe2000000200b */
[----:B------:R-:W-:-:S03]  /*9190*/  FFMA R13, R22, 1.925963033500011079e-08, R13 ;  /* 0x32a57060160d7823 */ /* 0x000fc6000000000d */
[----:B------:R-:W-:-:S03]  /*91a0*/  FFMA.RM R41, R41, R12, 12582913 ;  /* 0x4b40000129297423 */ /* 0x000fc6000000400c */
[----:B------:R1:W3:Y:S01]  /*91b0*/  MUFU.EX2 R60, R13 ;  /* 0x0000000d003c7308 */ /* 0x0002e20000000800 */
[----:B--2---:R-:W-:Y:S01]  /*91c0*/  FMUL R61, R39, R16 ;  /* 0x00000010273d7220 */ /* 0x004fe20000400000 */
[----:B------:R-:W-:-:S04]  /*91d0*/  FADD R39, R53, -12583039 ;  /* 0xcb40007f35277421 */ /* 0x000fc80000000000 */
[----:B------:R-:W-:Y:S01]  /*91e0*/  FFMA R39, R26, 1.4426950216293334961, -R39 ;  /* 0x3fb8aa3b1a277823 */ /* 0x000fe20000000827 */
[----:B0-----:R-:W-:Y:S01]  /*91f0*/  FMUL R62, R42, R15 ;  /* 0x0000000f2a3e7220 */ /* 0x001fe20000400000 */
[----:B------:R-:W-:Y:S01]  /*9200*/  FADD R15, R51, -12583039 ;  /* 0xcb40007f330f7421 */ /* 0x000fe20000000000 */
[----:B-1----:R-:W-:Y:S01]  /*9210*/  FADD R13, R41, -12583039 ;  /* 0xcb40007f290d7421 */ /* 0x002fe20000000000 */
[----:B------:R-:W-:Y:S02]  /*9220*/  IMAD.SHL.U32 R51, R51, 0x800000, RZ ;  /* 0x0080000033337824 */ /* 0x000fe400078e00ff */
[----:B------:R-:W-:Y:S01]  /*9230*/  FFMA R39, R26, 1.925963033500011079e-08, R39 ;  /* 0x32a570601a277823 */ /* 0x000fe20000000027 */
[----:B------:R-:W-:Y:S01]  /*9240*/  FFMA R15, R28, 1.4426950216293334961, -R15 ;  /* 0x3fb8aa3b1c0f7823 */ /* 0x000fe2000000080f */
[----:B------:R-:W-:Y:S01]  /*9250*/  FFMA R13, R32, 1.4426950216293334961, -R13 ;  /* 0x3fb8aa3b200d7823 */ /* 0x000fe2000000080d */
[----:B------:R-:W-:Y:S02]  /*9260*/  IMAD.SHL.U32 R41, R41, 0x800000, RZ ;  /* 0x0080000029297824 */ /* 0x000fe400078e00ff */
[----:B---3--:R-:W-:Y:S01]  /*9270*/  FMUL R60, R43, R60 ;  /* 0x0000003c2b3c7220 */ /* 0x008fe20000400000 */
[----:B------:R-:W-:Y:S01]  /*9280*/  FFMA R15, R28, 1.925963033500011079e-08, R15 ;  /* 0x32a570601c0f7823 */ /* 0x000fe2000000000f */
[-C--:B------:R-:W-:Y:S01]  /*9290*/  FFMA.SAT R43, R30, R11.reuse, 0.5 ;  /* 0x3f0000001e2b7423 */ /* 0x080fe2000000200b */
[----:B------:R-:W-:Y:S01]  /*92a0*/  FFMA R13, R32, 1.925963033500011079e-08, R13 ;  /* 0x32a57060200d7823 */ /* 0x000fe2000000000d */
[----:B------:R-:W0:Y:S01]  /*92b0*/  MUFU.EX2 R18, R39 ;  /* 0x0000002700127308 */ /* 0x000e220000000800 */
[----:B------:R-:W-:Y:S01]  /*92c0*/  SHF.L.U32 R32, R65, 0x17, RZ ;  /* 0x0000001741207819 */ /* 0x000fe200000006ff */
[----:B------:R-:W-:Y:S01]  /*92d0*/  FFMA.RM R20, R43, R12, 12582913 ;  /* 0x4b4000012b147423 */ /* 0x000fe2000000400c */
[----:B------:R-:W-:Y:S01]  /*92e0*/  SHF.L.U32 R43, R53, 0x17, RZ ;  /* 0x00000017352b7819 */ /* 0x000fe200000006ff */
[----:B------:R-:W-:-:S04]  /*92f0*/  FFMA.SAT R53, R34, R11, 0.5 ;  /* 0x3f00000022357423 */ /* 0x000fc8000000200b */
[----:B------:R1:W2:Y:S01]  /*9300*/  MUFU.EX2 R16, R15 ;  /* 0x0000000f00107308 */ /* 0x0002a20000000800 */
[----:B------:R-:W-:-:S07]  /*9310*/  FFMA.RM R53, R53, R12, 12582913 ;  /* 0x4b40000135357423 */ /* 0x000fce000000400c */
[----:B------:R3:W4:Y:S01]  /*9320*/  MUFU.EX2 R42, R13 ;  /* 0x0000000d002a7308 */ /* 0x0007220000000800 */
[----:B-1----:R-:W-:Y:S01]  /*9330*/  FFMA.SAT R15, R36, R11, 0.5 ;  /* 0x3f000000240f7423 */ /* 0x002fe2000000200b */
[----:B0-----:R-:W-:-:S03]  /*9340*/  FMUL R43, R43, R18 ;  /* 0x000000122b2b7220 */ /* 0x001fc60000400000 */
[----:B------:R-:W-:Y:S01]  /*9350*/  FFMA.RM R15, R15, R12, 12582913 ;  /* 0x4b4000010f0f7423 */ /* 0x000fe2000000400c */
[----:B--2---:R-:W-:Y:S01]  /*9360*/  FMUL R57, R51, R16 ;  /* 0x0000001033397220 */ /* 0x004fe20000400000 */
[----:B------:R-:W-:Y:S02]  /*9370*/  FADD R51, R20, -12583039 ;  /* 0xcb40007f14337421 */ /* 0x000fe40000000000 */
[----:B------:R-:W-:Y:S01]  /*9380*/  FADD R39, R15, -12583039 ;  /* 0xcb40007f0f277421 */ /* 0x000fe20000000000 */
[----:B---3--:R-:W-:Y:S01]  /*9390*/  FFMA.SAT R13, R40, R11, 0.5 ;  /* 0x3f000000280d7423 */ /* 0x008fe2000000200b */
[----:B------:R-:W-:Y:S01]  /*93a0*/  SHF.L.U32 R20, R20, 0x17, RZ ;  /* 0x0000001714147819 */ /* 0x000fe200000006ff */
[----:B------:R-:W-:Y:S01]  /*93b0*/  FFMA R51, R30, 1.4426950216293334961, -R51 ;  /* 0x3fb8aa3b1e337823 */ /* 0x000fe20000000833 */
[----:B------:R-:W-:Y:S01]  /*93c0*/  FFMA R39, R36, 1.4426950216293334961, -R39 ;  /* 0x3fb8aa3b24277823 */ /* 0x000fe20000000827 */
[----:B------:R-:W-:Y:S01]  /*93d0*/  FFMA.RM R13, R13, R12, 12582913 ;  /* 0x4b4000010d0d7423 */ /* 0x000fe2000000400c */
[----:B----4-:R-:W-:Y:S01]  /*93e0*/  FMUL R42, R41, R42 ;  /* 0x0000002a292a7220 */ /* 0x010fe20000400000 */
[----:B------:R-:W-:Y:S01]  /*93f0*/  FFMA R51, R30, 1.925963033500011079e-08, R51 ;  /* 0x32a570601e337823 */ /* 0x000fe20000000033 */
[----:B------:R-:W-:Y:S01]  /*9400*/  FFMA R39, R36, 1.925963033500011079e-08, R39 ;  /* 0x32a5706024277823 */ /* 0x000fe20000000027 */
[----:B------:R-:W-:Y:S01]  /*9410*/  FADD R41, R53, -12583039 ;  /* 0xcb40007f35297421 */ /* 0x000fe20000000000 */
[----:B------:R-:W-:Y:S01]  /*9420*/  IMAD.SHL.U32 R15, R15, 0x800000, RZ ;  /* 0x008000000f0f7824 */ /* 0x000fe200078e00ff */
[----:B------:R-:W-:Y:S01]  /*9430*/  SHF.L.U32 R53, R53, 0x17, RZ ;  /* 0x0000001735357819 */ /* 0x000fe200000006ff */
[----:B------:R-:W-:Y:S01]  /*9440*/  MUFU.EX2 R16, R39 ;  /* 0x0000002700107308 */ /* 0x000fe20000000800 */
[----:B------:R-:W-:Y:S01]  /*9450*/  FFMA R41, R34, 1.4426950216293334961, -R41 ;  /* 0x3fb8aa3b22297823 */ /* 0x000fe20000000829 */
[----:B------:R-:W-:-:S03]  /*9460*/  SHF.L.U32 R36, R55, 0x17, RZ ;  /* 0x0000001737247819 */ /* 0x000fc600000006ff */
[----:B------:R-:W-:-:S03]  /*9470*/  FFMA R34, R34, 1.925963033500011079e-08, R41 ;  /* 0x32a5706022227823 */ /* 0x000fc60000000029 */
[----:B------:R-:W0:Y:S08]  /*9480*/  MUFU.EX2 R51, R51 ;  /* 0x0000003300337308 */ /* 0x000e300000000800 */
[----:B------:R-:W1:Y:S01]  /*9490*/  MUFU.EX2 R34, R34 ;  /* 0x0000002200227308 */ /* 0x000e620000000800 */
[----:B0-----:R-:W-:Y:S01]  /*94a0*/  FMUL R41, R20, R51 ;  /* 0x0000003314297220 */ /* 0x001fe20000400000 */
[C---:B------:R-:W-:Y:S01]  /*94b0*/  FADD R51, R13.reuse, -12583039 ;  /* 0xcb40007f0d337421 */ /* 0x040fe20000000000 */
[----:B------:R-:W-:-:S03]  /*94c0*/  IMAD.SHL.U32 R13, R13, 0x800000, RZ ;  /* 0x008000000d0d7824 */ /* 0x000fc600078e00ff */
[----:B------:R-:W-:Y:S01]  /*94d0*/  FFMA R51, R40, 1.4426950216293334961, -R51 ;  /* 0x3fb8aa3b28337823 */ /* 0x000fe20000000833 */
[----:B-1----:R-:W-:-:S03]  /*94e0*/  FMUL R39, R53, R34 ;  /* 0x0000002235277220 */ /* 0x002fc60000400000 */
[----:B------:R-:W-:Y:S01]  /*94f0*/  FFMA R51, R40, 1.925963033500011079e-08, R51 ;  /* 0x32a5706028337823 */ /* 0x000fe20000000033 */
[----:B------:R-:W-:Y:S01]  /*9500*/  FMUL R40, R15, R16 ;  /* 0x000000100f287220 */ /* 0x000fe20000400000 */
[----:B------:R-:W-:Y:S01]  /*9510*/  FADD R15, R55, -12583039 ;  /* 0xcb40007f370f7421 */ /* 0x000fe20000000000 */
[-C--:B------:R-:W-:Y:S01]  /*9520*/  FFMA.SAT R53, R68, R11.reuse, 0.5 ;  /* 0x3f00000044357423 */ /* 0x080fe2000000200b */
[----:B------:R-:W-:Y:S02]  /*9530*/  FFMA.SAT R55, R70, R11, 0.5 ;  /* 0x3f00000046377423 */ /* 0x000fe4000000200b */
[C---:B------:R-:W-:Y:S01]  /*9540*/  FFMA R15, R38.reuse, 1.4426950216293334961, -R15 ;  /* 0x3fb8aa3b260f7823 */ /* 0x040fe2000000080f */
[-C--:B------:R-:W-:Y:S01]  /*9550*/  FFMA.RM R53, R53, R12.reuse, 12582913 ;  /* 0x4b40000135357423 */ /* 0x080fe2000000400c */
[----:B------:R-:W-:Y:S02]  /*9560*/  FFMA.RM R55, R55, R12, 12582913 ;  /* 0x4b40000137377423 */ /* 0x000fe4000000400c */
[----:B------:R-:W-:Y:S01]  /*9570*/  FFMA R15, R38, 1.925963033500011079e-08, R15 ;  /* 0x32a57060260f7823 */ /* 0x000fe2000000000f */
[C---:B------:R-:W-:Y:S01]  /*9580*/  FADD R63, R53.reuse, -12583039 ;  /* 0xcb40007f353f7421 */ /* 0x040fe20000000000 */
[----:B------:R0:W1:Y:S01]  /*9590*/  MUFU.EX2 R38, R51 ;  /* 0x0000003300267308 */ /* 0x0000620000000800 */
[----:B------:R-:W-:-:S02]  /*95a0*/  IMAD.SHL.U32 R34, R53, 0x800000, RZ ;  /* 0x0080000035227824 */ /* 0x000fc400078e00ff */
[C---:B------:R-:W-:Y:S01]  /*95b0*/  FADD R53, R55.reuse, -12583039 ;  /* 0xcb40007f37357421 */ /* 0x040fe20000000000 */
[----:B------:R-:W-:Y:S01]  /*95c0*/  FFMA R63, R68, 1.4426950216293334961, -R63 ;  /* 0x3fb8aa3b443f7823 */ /* 0x000fe2000000083f */
[----:B------:R-:W-:Y:S01]  /*95d0*/  SHF.L.U32 R28, R55, 0x17, RZ ;  /* 0x00000017371c7819 */ /* 0x000fe200000006ff */
[-C--:B------:R-:W-:Y:S01]  /*95e0*/  FFMA.SAT R55, R54, R11.reuse, 0.5 ;  /* 0x3f00000036377423 */ /* 0x080fe2000000200b */
[----:B------:R-:W-:Y:S01]  /*95f0*/  FFMA R53, R70, 1.4426950216293334961, -R53 ;  /* 0x3fb8aa3b46357823 */ /* 0x000fe20000000835 */
[----:B------:R-:W-:Y:S01]  /*9600*/  FFMA R63, R68, 1.925963033500011079e-08, R63 ;  /* 0x32a57060443f7823 */ /* 0x000fe2000000003f */
[----:B------:R-:W2:Y:S01]  /*9610*/  MUFU.EX2 R15, R15 ;  /* 0x0000000f000f7308 */ /* 0x000ea20000000800 */
[----:B0-----:R-:W-:Y:S01]  /*9620*/  FFMA.SAT R51, R72, R11, 0.5 ;  /* 0x3f00000048337423 */ /* 0x001fe2000000200b */
[----:B------:R-:W-:Y:S01]  /*9630*/  FFMA R53, R70, 1.925963033500011079e-08, R53 ;  /* 0x32a5706046357823 */ /* 0x000fe20000000035 */
[-C--:B------:R-:W-:Y:S02]  /*9640*/  FFMA.RM R55, R55, R12.reuse, 12582913 ;  /* 0x4b40000137377423 */ /* 0x080fe4000000400c */
[----:B------:R-:W-:-:S03]  /*9650*/  FFMA.RM R51, R51, R12, 12582913 ;  /* 0x4b40000133337423 */ /* 0x000fc6000000400c */
[----:B------:R-:W0:Y:S01]  /*9660*/  MUFU.EX2 R63, R63 ;  /* 0x0000003f003f7308 */ /* 0x000e220000000800 */
[----:B-1----:R-:W-:Y:S01]  /*9670*/  FMUL R38, R13, R38 ;  /* 0x000000260d267220 */ /* 0x002fe20000400000 */
[----:B------:R-:W-:Y:S01]  /*9680*/  FADD R13, R65, -12583039 ;  /* 0xcb40007f410d7421 */ /* 0x000fe20000000000 */
[----:B------:R-:W-:Y:S02]  /*9690*/  IMAD.SHL.U32 R30, R51, 0x800000, RZ ;  /* 0x00800000331e7824 */ /* 0x000fe400078e00ff */
[----:B------:R-:W-:Y:S01]  /*96a0*/  FFMA.SAT R65, R74, R11, 0.5 ;  /* 0x3f0000004a417423 */ /* 0x000fe2000000200b */
[----:B------:R-:W-:Y:S01]  /*96b0*/  SHF.L.U32 R20, R55, 0x17, RZ ;  /* 0x0000001737147819 */ /* 0x000fe200000006ff */
[----:B------:R-:W-:Y:S01]  /*96c0*/  FFMA R13, R66, 1.4426950216293334961, -R13 ;  /* 0x3fb8aa3b420d7823 */ /* 0x000fe2000000080d */
[----:B------:R-:W1:Y:S01]  /*96d0*/  MUFU.EX2 R53, R53 ;  /* 0x0000003500357308 */ /* 0x000e620000000800 */
[----:B--2---:R-:W-:Y:S02]  /*96e0*/  FMUL R36, R36, R15 ;  /* 0x0000000f24247220 */ /* 0x004fe40000400000 */
[----:B------:R-:W-:Y:S01]  /*96f0*/  FFMA R13, R66, 1.925963033500011079e-08, R13 ;  /* 0x32a57060420d7823 */ /* 0x000fe2000000000d */
[----:B------:R-:W-:Y:S01]  /*9700*/  FADD R15, R51, -12583039 ;  /* 0xcb40007f330f7421 */ /* 0x000fe20000000000 */
[----:B------:R-:W-:-:S03]  /*9710*/  FFMA.RM R65, R65, R12, 12582913 ;  /* 0x4b40000141417423 */ /* 0x000fc6000000400c */
[----:B------:R-:W-:Y:S01]  /*9720*/  FFMA R15, R72, 1.4426950216293334961, -R15 ;  /* 0x3fb8aa3b480f7823 */ /* 0x000fe2000000080f */
[----:B------:R-:W2:Y:S01]  /*9730*/  MUFU.EX2 R13, R13 ;  /* 0x0000000d000d7308 */ /* 0x000ea20000000800 */
[----:B0-----:R-:W-:Y:S01]  /*9740*/  FMUL R34, R34, R63 ;  /* 0x0000003f22227220 */ /* 0x001fe20000400000 */
[----:B------:R-:W-:Y:S01]  /*9750*/  FFMA.SAT R63, R76, R11, 0.5 ;  /* 0x3f0000004c3f7423 */ /* 0x000fe2000000200b */
[----:B------:R-:W-:Y:S01]  /*9760*/  FFMA R15, R72, 1.925963033500011079e-08, R15 ;  /* 0x32a57060480f7823 */ /* 0x000fe2000000000f */
[C---:B------:R-:W-:Y:S01]  /*9770*/  FADD R51, R65.reuse, -12583039 ;  /* 0xcb40007f41337421 */ /* 0x040fe20000000000 */
[----:B------:R-:W-:Y:S01]  /*9780*/  SHF.L.U32 R24, R65, 0x17, RZ ;  /* 0x0000001741187819 */ /* 0x000fe200000006ff */
[----:B------:R-:W-:Y:S02]  /*9790*/  FFMA.RM R63, R63, R12, 12582913 ;  /* 0x4b4000013f3f7423 */ /* 0x000fe4000000400c */
[----:B------:R-:W-:Y:S01]  /*97a0*/  FFMA R51, R74, 1.4426950216293334961, -R51 ;  /* 0x3fb8aa3b4a337823 */ /* 0x000fe20000000833 */
[----:B------:R-:W0:Y:S01]  /*97b0*/  MUFU.EX2 R15, R15 ;  /* 0x0000000f000f7308 */ /* 0x000e220000000800 */
[----:B-1----:R-:W-:Y:S01]  /*97c0*/  FMUL R28, R28, R53 ;  /* 0x000000351c1c7220 */ /* 0x002fe20000400000 */
[----:B------:R-:W-:-:S02]  /*97d0*/  IMAD.SHL.U32 R26, R63, 0x800000, RZ ;  /* 0x008000003f1a7824 */ /* 0x000fc400078e00ff */
[----:B------:R-:W-:Y:S01]  /*97e0*/  FFMA R51, R74, 1.925963033500011079e-08, R51 ;  /* 0x32a570604a337823 */ /* 0x000fe20000000033 */
[----:B--2---:R-:W-:Y:S01]  /*97f0*/  FMUL R32, R32, R13 ;  /* 0x0000000d20207220 */ /* 0x004fe20000400000 */
[----:B------:R-:W-:Y:S01]  /*9800*/  FADD R13, R63, -12583039 ;  /* 0xcb40007f3f0d7421 */ /* 0x000fe20000000000 */
[----:B------:R-:W-:-:S03]  /*9810*/  FADD R63, R55, -12583039 ;  /* 0xcb40007f373f7421 */ /* 0x000fc60000000000 */
[----:B------:R-:W1:Y:S01]  /*9820*/  MUFU.EX2 R51, R51 ;  /* 0x0000003300337308 */ /* 0x000e620000000800 */
[----:B------:R-:W-:Y:S01]  /*9830*/  FFMA R13, R76, 1.4426950216293334961, -R13 ;  /* 0x3fb8aa3b4c0d7823 */ /* 0x000fe2000000080d */
[----:B------:R-:W-:-:S03]  /*9840*/  FFMA R63, R54, 1.4426950216293334961, -R63 ;  /* 0x3fb8aa3b363f7823 */ /* 0x000fc6000000083f */
[----:B------:R-:W-:Y:S01]  /*9850*/  FFMA R13, R76, 1.925963033500011079e-08, R13 ;  /* 0x32a570604c0d7823 */ /* 0x000fe2000000000d */
[----:B0-----:R-:W-:Y:S01]  /*9860*/  FMUL R30, R30, R15 ;  /* 0x0000000f1e1e7220 */ /* 0x001fe20000400000 */
[----:B------:R-:W-:Y:S01]  /*9870*/  FFMA.SAT R15, R78, R11, 0.5 ;  /* 0x3f0000004e0f7423 */ /* 0x000fe2000000200b */
[----:B------:R-:W-:-:S03]  /*9880*/  FFMA R63, R54, 1.925963033500011079e-08, R63 ;  /* 0x32a57060363f7823 */ /* 0x000fc6000000003f */
[----:B------:R-:W0:Y:S01]  /*9890*/  MUFU.EX2 R13, R13 ;  /* 0x0000000d000d7308 */ /* 0x000e220000000800 */
[----:B------:R-:W-:-:S04]  /*98a0*/  FFMA.RM R15, R15, R12, 12582913 ;  /* 0x4b4000010f0f7423 */ /* 0x000fc8000000400c */
[C---:B------:R-:W-:Y:S01]  /*98b0*/  FADD R53, R15.reuse, -12583039 ;  /* 0xcb40007f0f357421 */ /* 0x040fe20000000000 */
[----:B------:R-:W-:Y:S02]  /*98c0*/  IMAD.SHL.U32 R15, R15, 0x800000, RZ ;  /* 0x008000000f0f7824 */ /* 0x000fe400078e00ff */
[----:B-1----:R-:W-:Y:S01]  /*98d0*/  FMUL R24, R24, R51 ;  /* 0x0000003318187220 */ /* 0x002fe20000400000 */
[----:B------:R-:W1:Y:S01]  /*98e0*/  MUFU.EX2 R63, R63 ;  /* 0x0000003f003f7308 */ /* 0x000e620000000800 */
[----:B------:R-:W-:-:S04]  /*98f0*/  FFMA R53, R78, 1.4426950216293334961, -R53 ;  /* 0x3fb8aa3b4e357823 */ /* 0x000fc80000000835 */
[----:B------:R-:W-:Y:S01]  /*9900*/  FFMA R53, R78, 1.925963033500011079e-08, R53 ;  /* 0x32a570604e357823 */ /* 0x000fe20000000035 */
[----:B0-----:R-:W-:Y:S01]  /*9910*/  FMUL R26, R26, R13 ;  /* 0x0000000d1a1a7220 */ /* 0x001fe20000400000 */
[----:B------:R-:W-:Y:S02]  /*9920*/  FFMA.SAT R13, R52, R11, 0.5 ;  /* 0x3f000000340d7423 */ /* 0x000fe4000000200b */
[----:B------:R-:W0:Y:S02]  /*9930*/  MUFU.EX2 R22, R53 ;  /* 0x0000003500167308 */ /* 0x000e240000000800 */
[----:B------:R-:W-:Y:S01]  /*9940*/  FFMA.RM R16, R13, R12, 12582913 ;  /* 0x4b4000010d107423 */ /* 0x000fe2000000400c */
[----:B-1----:R-:W-:-:S03]  /*9950*/  FMUL R20, R20, R63 ;  /* 0x0000003f14147220 */ /* 0x002fc60000400000 */
[C---:B------:R-:W-:Y:S01]  /*9960*/  FADD R13, R16.reuse, -12583039 ;  /* 0xcb40007f100d7421 */ /* 0x040fe20000000000 */
[----:B------:R-:W-:-:S03]  /*9970*/  IMAD.SHL.U32 R16, R16, 0x800000, RZ ;  /* 0x0080000010107824 */ /* 0x000fc600078e00ff */
[----:B------:R-:W-:-:S04]  /*9980*/  FFMA R13, R52, 1.4426950216293334961, -R13 ;  /* 0x3fb8aa3b340d7823 */ /* 0x000fc8000000080d */
[----:B------:R-:W-:Y:S01]  /*9990*/  FFMA R54, R52, 1.925963033500011079e-08, R13 ;  /* 0x32a5706034367823 */ /* 0x000fe2000000000d */
[----:B------:R-:W-:Y:S01]  /*99a0*/  FFMA.SAT R13, R14, R11, 0.5 ;  /* 0x3f0000000e0d7423 */ /* 0x000fe2000000200b */
[----:B0-----:R-:W-:Y:S02]  /*99b0*/  FMUL R22, R15, R22 ;  /* 0x000000160f167220 */ /* 0x001fe40000400000 */
        /* <DEDUP_REMOVED lines=14> */
[----:B------:R-:W-:-:S03]  /*9aa0*/  IMAD.SHL.U32 R10, R14, 0x800000, RZ ;  /* 0x008000000e0a7824 */ /* 0x000fc600078e00ff */
[----:B------:R-:W-:Y:S01]  /*9ab0*/  FFMA.RM R15, R15, R12, 12582913 ;  /* 0x4b4000010f0f7423 */ /* 0x000fe2000000400c */
[----:B0-----:R-:W-:-:S03]  /*9ac0*/  FMUL R16, R13, R16 ;  /* 0x000000100d107220 */ /* 0x001fc60000400000 */
[----:B------:R-:W-:-:S04]  /*9ad0*/  FADD R53, R15, -12583039 ;  /* 0xcb40007f0f357421 */ /* 0x000fc80000000000 */
[----:B------:R-:W-:-:S04]  /*9ae0*/  FFMA R53, R6, 1.4426950216293334961, -R53 ;  /* 0x3fb8aa3b06357823 */ /* 0x000fc80000000835 */
[----:B------:R-:W-:Y:S01]  /*9af0*/  FFMA R55, R6, 1.925963033500011079e-08, R53 ;  /* 0x32a5706006377823 */ /* 0x000fe20000000035 */
[-C--:B------:R-:W-:Y:S01]  /*9b00*/  FFMA.SAT R53, R4, R11.reuse, 0.5 ;  /* 0x3f00000004357423 */ /* 0x080fe2000000200b */
[----:B------:R-:W-:-:S03]  /*9b10*/  FFMA.SAT R11, R8, R11, 0.5 ;  /* 0x3f000000080b7423 */ /* 0x000fc6000000200b */
        /* <DEDUP_REMOVED lines=8> */
[----:B------:R-:W-:-:S04]  /*9ba0*/  FADD R11, R12, -12583039 ;  /* 0xcb40007f0c0b7421 */ /* 0x000fc80000000000 */
[----:B------:R-:W-:Y:S01]  /*9bb0*/  FFMA R11, R8, 1.4426950216293334961, -R11 ;  /* 0x3fb8aa3b080b7823 */ /* 0x000fe2000000080b */
[----:B------:R-:W2:Y:S01]  /*9bc0*/  MUFU.EX2 R13, R54 ;  /* 0x00000036000d7308 */ /* 0x000ea20000000800 */
[----:B0-----:R-:W-:Y:S02]  /*9bd0*/  FMUL R10, R10, R53 ;  /* 0x000000350a0a7220 */ /* 0x001fe40000400000 */
[----:B------:R-:W-:Y:S01]  /*9be0*/  FFMA R63, R8, 1.925963033500011079e-08, R11 ;  /* 0x32a57060083f7823 */ /* 0x000fe2000000000b */
[----:B------:R-:W-:Y:S01]  /*9bf0*/  FADD R11, RZ, R50 ;  /* 0x00000032ff0b7221 */ /* 0x000fe20000000000 */
[----:B------:R-:W-:-:S03]  /*9c00*/  SHF.L.U32 R8, R15, 0x17, RZ ;  /* 0x000000170f087819 */ /* 0x000fc600000006ff */
[----:B------:R-:W-:Y:S01]  /*9c10*/  FADD R4, R11, R44 ;  /* 0x0000002c0b047221 */ /* 0x000fe20000000000 */
[----:B------:R-:W0:Y:S01]  /*9c20*/  MUFU.EX2 R63, R63 ;  /* 0x0000003f003f7308 */ /* 0x000e220000000800 */
[----:B-1----:R-:W-:Y:S02]  /*9c30*/  FMUL R8, R8, R55 ;  /* 0x0000003708087220 */ /* 0x002fe40000400000 */
        /* <DEDUP_REMOVED lines=17> */
[----:B0-----:R-:W-:Y:S02]  /*9d50*/  FMUL R4, R4, R63 ;  /* 0x0000003f04047220 */ /* 0x001fe40000400000 */
        /* <DEDUP_REMOVED lines=24> */
.L_x_6369:
        /* <DEDUP_REMOVED lines=11> */
[----:B0-----:R-:W-:Y:S02]  /*9f90*/  MOV R54, R71 ;  /* 0x0000004700367202 */ /* 0x001fe40000000f00 */
[----:B------:R-:W-:-:S07]  /*9fa0*/  MOV R70, 0x9fc0 ;  /* 0x00009fc000467802 */ /* 0x000fce0000000f00 */
[----:B------:R-:W-:Y:S05]  /*9fb0*/  CALL.REL.NOINC `($__internal_99_$__cuda_sm3x_div_rn_noftz_f32_slowpath) ;  /* 0x0000004800c07944 */ /* 0x000fea0003c00000 */
[----:B------:R-:W-:-:S07]  /*9fc0*/  IMAD.MOV.U32 R52, RZ, RZ, R11 ;  /* 0x000000ffff347224 */ /* 0x000fce00078e000b */
.L_x_6262:
[----:B------:R-:W-:Y:S05]  /*9fd0*/  BSYNC.RECONVERGENT B3 ;  /* 0x0000000000037941 */ /* 0x000fea0003800200 */
.L_x_6261:
        /* <DEDUP_REMOVED lines=10> */
[----:B0-----:R-:W-:Y:S01]  /*a080*/  IMAD.MOV.U32 R54, RZ, RZ, R71 ;  /* 0x000000ffff367224 */ /* 0x001fe200078e0047 */
[----:B------:R-:W-:-:S07]  /*a090*/  MOV R70, 0xa0b0 ;  /* 0x0000a0b000467802 */ /* 0x000fce0000000f00 */
[----:B------:R-:W-:Y:S05]  /*a0a0*/  CALL.REL.NOINC `($__internal_99_$__cuda_sm3x_div_rn_noftz_f32_slowpath) ;  /* 0x0000004800847944 */ /* 0x000fea0003c00000 */
[----:B------:R-:W-:-:S07]  /*a0b0*/  MOV R53, R11 ;  /* 0x0000000b00357202 */ /* 0x000fce0000000f00 */
.L_x_6264:
[----:B------:R-:W-:Y:S05]  /*a0c0*/  BSYNC.RECONVERGENT B3 ;  /* 0x0000000000037941 */ /* 0x000fea0003800200 */
.L_x_6263:
        /* <DEDUP_REMOVED lines=14> */
.L_x_6266:
[----:B------:R-:W-:Y:S05]  /*a1b0*/  BSYNC.RECONVERGENT B3 ;  /* 0x0000000000037941 */ /* 0x000fea0003800200 */
.L_x_6265:
        /* <DEDUP_REMOVED lines=14> */
.L_x_6268:
[----:B------:R-:W-:Y:S05]  /*a2a0*/  BSYNC.RECONVERGENT B3 ;  /* 0x0000000000037941 */ /* 0x000fea0003800200 */
.L_x_6267:
        /* <DEDUP_REMOVED lines=14> */
.L_x_6270:
[----:B------:R-:W-:Y:S05]  /*a390*/  BSYNC.RECONVERGENT B3 ;  /* 0x0000000000037941 */ /* 0x000fea0003800200 */
.L_x_6269:
        /* <DEDUP_REMOVED lines=14> */
.L_x_6272:
[----:B------:R-:W-:Y:S05]  /*a480*/  BSYNC.RECONVERGENT B3 ;  /* 0x0000000000037941 */ /* 0x000fea0003800200 */
.L_x_6271:
        /* <DEDUP_REMOVED lines=14> */
.L_x_6274:
[----:B------:R-:W-:Y:S05]  /*a570*/  BSYNC.RECONVERGENT B3 ;  /* 0x0000000000037941 */ /* 0x000fea0003800200 */
.L_x_6273:
        /* <DEDUP_REMOVED lines=14> */
.L_x_6276:
[----:B------:R-:W-:Y:S05]  /*a660*/  BSYNC.RECONVERGENT B3 ;  /* 0x0000000000037941 */ /* 0x000fea0003800200 */
.L_x_6275:
        /* <DEDUP_REMOVED lines=14> */
.L_x_6278:
[----:B------:R-:W-:Y:S05]  /*a750*/  BSYNC.RECONVERGENT B3 ;  /* 0x0000000000037941 */ /* 0x000fea0003800200 */
.L_x_6277:
        /* <DEDUP_REMOVED lines=9> */
[----:B------:R-:W-:Y:S01]  /*a7f0*/  MOV R11, R60 ;  /* 0x0000003c000b7202 */ /* 0x000fe20000000f00 */
[----:B------:R-:W-:Y:S01]  /*a800*/  IMAD.MOV.U32 R54, RZ, RZ, R71 ;  /* 0x000000ffff367224 */ /* 0x000fe200078e0047 */
[----:B------:R-:W-:-:S07]  /*a810*/  MOV R70, 0xa830 ;  /* 0x0000a83000467802 */ /* 0x000fce0000000f00 */
[----:B------:R-:W-:Y:S05]  /*a820*/  CALL.REL.NOINC `($__internal_99_$__cuda_sm3x_div_rn_noftz_f32_slowpath) ;  /* 0x0000004000a47944 */ /* 0x000fea0003c00000 */
[----:B------:R-:W-:-:S07]  /*a830*/  MOV R15, R11 ;  /* 0x0000000b000f7202 */ /* 0x000fce0000000f00 */
.L_x_6280:
[----:B------:R-:W-:Y:S05]  /*a840*/  BSYNC.RECONVERGENT B3 ;  /* 0x0000000000037941 */ /* 0x000fea0003800200 */
.L_x_6279:
        /* <DEDUP_REMOVED lines=12> */
[----:B------:R-:W-:Y:S05]  /*a910*/  CALL.REL.NOINC `($__internal_99_$__cuda_sm3x_div_rn_noftz_f32_slowpath) ;  /* 0x0000004000687944 */ /* 0x000fea0003c00000 */
[----:B------:R-:W-:-:S07]  /*a920*/  IMAD.MOV.U32 R12, RZ, RZ, R11 ;  /* 0x000000ffff0c7224 */ /* 0x000fce00078e000b */
.L_x_6282:
[----:B------:R-:W-:Y:S05]  /*a930*/  BSYNC.RECONVERGENT B3 ;  /* 0x0000000000037941 */ /* 0x000fea0003800200 */
.L_x_6281:
        /* <DEDUP_REMOVED lines=12> */
[----:B------:R-:W-:Y:S05]  /*aa00*/  CALL.REL.NOINC `($__internal_99_$__cuda_sm3x_div_rn_noftz_f32_slowpath) ;  /* 0x00000040002c7944 */ /* 0x000fea0003c00000 */
[----:B------:R-:W-:-:S07]  /*aa10*/  MOV R13, R11 ;  /* 0x0000000b000d7202 */ /* 0x000fce0000000f00 */
.L_x_6284:
[----:B------:R-:W-:Y:S05]  /*aa20*/  BSYNC.RECONVERGENT B3 ;  /* 0x0000000000037941 */ /* 0x000fea0003800200 */
.L_x_6283:
        /* <DEDUP_REMOVED lines=14> */
.L_x_6286:
[----:B------:R-:W-:Y:S05]  /*ab10*/  BSYNC.RECONVERGENT B3 ;  /* 0x0000000000037941 */ /* 0x000fea0003800200 */
.L_x_6285:
        /* <DEDUP_REMOVED lines=14> */
.L_x_6288:
[----:B------:R-:W-:Y:S05]  /*ac00*/  BSYNC.RECONVERGENT B3 ;  /* 0x0000000000037941 */ /* 0x000fea0003800200 */
.L_x_6287:
        /* <DEDUP_REMOVED lines=14> */
.L_x_6290:
[----:B------:R-:W-:Y:S05]  /*acf0*/  BSYNC.RECONVERGENT B3 ;  /* 0x0000000000037941 */ /* 0x000fea0003800200 */
.L_x_6289:
        /* <DEDUP_REMOVED lines=14> */
.L_x_6292:
[----:B------:R-:W-:Y:S05]  /*ade0*/  BSYNC.RECONVERGENT B3 ;  /* 0x0000000000037941 */ /* 0x000fea0003800200 */
.L_x_6291:
        /* <DEDUP_REMOVED lines=14> */
.L_x_6294:
[----:B------:R-:W-:Y:S05]  /*aed0*/  BSYNC.RECONVERGENT B3 ;  /* 0x0000000000037941 */ /* 0x000fea0003800200 */
.L_x_6293:
        /* <DEDUP_REMOVED lines=14> */
.L_x_6296:
[----:B------:R-:W-:Y:S05]  /*afc0*/  BSYNC.RECONVERGENT B3 ;  /* 0x0000000000037941 */ /* 0x000fea0003800200 */
.L_x_6295:
        /* <DEDUP_REMOVED lines=14> */
.L_x_6298:
[----:B------:R-:W-:Y:S05]  /*b0b0*/  BSYNC.RECONVERGENT B3 ;  /* 0x0000000000037941 */ /* 0x000fea0003800200 */
.L_x_6297:
        /* <DEDUP_REMOVED lines=14> */
.L_x_6300:
[----:B------:R-:W-:Y:S05]  /*b1a0*/  BSYNC.RECONVERGENT B3 ;  /* 0x0000000000037941 */ /* 0x000fea0003800200 */
.L_x_6299:
        /* <DEDUP_REMOVED lines=14> */
.L_x_6302:
[----:B------:R-:W-:Y:S05]  /*b290*/  BSYNC.RECONVERGENT B3 ;  /* 0x0000000000037941 */ /* 0x000fea0003800200 */
.L_x_6301:
        /* <DEDUP_REMOVED lines=14> */
.L_x_6304:
[----:B------:R-:W-:Y:S05]  /*b380*/  BSYNC.RECONVERGENT B3 ;  /* 0x0000000000037941 */ /* 0x000fea0003800200 */
.L_x_6303:
        /* <DEDUP_REMOVED lines=14> */
.L_x_6306:
[----:B------:R-:W-:Y:S05]  /*b470*/  BSYNC.RECONVERGENT B3 ;  /* 0x0000000000037941 */ /* 0x000fea0003800200 */
.L_x_6305:
        /* <DEDUP_REMOVED lines=14> */
.L_x_6308:
[----:B------:R-:W-:Y:S05]  /*b560*/  BSYNC.RECONVERGENT B3 ;  /* 0x0000000000037941 */ /* 0x000fea0003800200 */
.L_x_6307:
        /* <DEDUP_REMOVED lines=14> */
.L_x_6310:
[----:B------:R-:W-:Y:S05]  /*b650*/  BSYNC.RECONVERGENT B3 ;  /* 0x0000000000037941 */ /* 0x000fea0003800200 */
.L_x_6309:
        /* <DEDUP_REMOVED lines=14> */
.L_x_6312:
[----:B------:R-:W-:Y:S05]  /*b740*/  BSYNC.RECONVERGENT B3 ;  /* 0x0000000000037941 */ /* 0x000fea0003800200 */
.L_x_6311:
        /* <DEDUP_REMOVED lines=14> */
.L_x_6314:
[----:B------:R-:W-:Y:S05]  /*b830*/  BSYNC.RECONVERGENT B3 ;  /* 0x0000000000037941 */ /* 0x000fea0003800200 */
.L_x_6313:
        /* <DEDUP_REMOVED lines=14> */
.L_x_6316:
[----:B------:R-:W-:Y:S05]  /*b920*/  BSYNC.RECONVERGENT B3 ;  /* 0x0000000000037941 */ /* 0x000fea0003800200 */
.L_x_6315:
        /* <DEDUP_REMOVED lines=14> */
.L_x_6318:
[----:B------:R-:W-:Y:S05]  /*ba10*/  BSYNC.RECONVERGENT B3 ;  /* 0x0000000000037941 */ /* 0x000fea0003800200 */
.L_x_6317:
        /* <DEDUP_REMOVED lines=14> */
.L_x_6320:
[----:B------:R-:W-:Y:S05]  /*bb00*/  BSYNC.RECONVERGENT B3 ;  /* 0x0000000000037941 */ /* 0x000fea0003800200 */
.L_x_6319:
        /* <DEDUP_REMOVED lines=14> */
.L_x_6322:
[----:B------:R-:W-:Y:S05]  /*bbf0*/  BSYNC.RECONVERGENT B3 ;  /* 0x0000000000037941 */ /* 0x000fea0003800200 */
.L_x_6321:
        /* <DEDUP_REMOVED lines=13> */
.L_x_6324:
[----:B------:R-:W-:Y:S05]  /*bcd0*/  BSYNC.RECONVERGENT B3 ;  /* 0x0000000000037941 */ /* 0x000fea0003800200 */
.L_x_6323:
[----:B------:R-:W0:Y:S01]  /*bce0*/  LDC.64 R54, c[0x0][0x410] ;  /* 0x00010400ff367b82 */ /* 0x000e220000000a00 */
[----:B------:R-:W-:Y:S01]  /*bcf0*/  BSSY.RECONVERGENT B1, `(.L_x_6325) ;  /* 0x000001c000017945 */ /* 0x000fe20003800200 */
[-C--:B0-----:R-:W-:Y:S02]  /*bd00*/  ISETP.GE.U32.AND P1, PT, R3, R54.reuse, PT ;  /* 0x000000360300720c */ /* 0x081fe40003f26070 */
        /* <DEDUP_REMOVED lines=8> */
[----:B------:R-:W0:Y:S01]  /*bd90*/  S2R R59, SR_TID.X ;  /* 0x00000000003b7919 */ /* 0x000e220000002100 */
[----:B------:R-:W-:Y:S01]  /*bda0*/  IMAD R71, R2, UR40, RZ ;  /* 0x0000002802477c24 */ /* 0x000fe2000f8e02ff */
[----:B------:R-:W-:Y:S02]  /*bdb0*/  R2UR UR4, R46 ;  /* 0x000000002e0472ca */ /* 0x000fe400000e0000 */
[----:B------:R-:W-:Y:S01]  /*bdc0*/  R2UR UR5, R47 ;  /* 0x000000002f0572ca */ /* 0x000fe200000e0000 */
[----:B------:R-:W-:Y:S02]  /*bdd0*/  IMAD R73, R0, UR41, R71 ;  /* 0x0000002900497c24 */ /* 0x000fe4000f8e0247 */
[----:B------:R-:W-:Y:S01]  /*bde0*/  IMAD.MOV.U32 R71, RZ, RZ, RZ ;  /* 0x000000ffff477224 */ /* 0x000fe200078e00ff */
[----:B0-----:R-:W-:-:S04]  /*bdf0*/  SHF.L.U32 R59, R59, 0x1, RZ ;  /* 0x000000013b3b7819 */ /* 0x001fc800000006ff */
[----:B------:R-:W-:-:S05]  /*be00*/  MOV R70, R59 ;  /* 0x0000003b00467202 */ /* 0x000fca0000000f00 */
[----:B------:R-:W-:-:S05]  /*be10*/  IMAD.WIDE.U32 R70, R0, UR40, R70 ;  /* 0x0000002800467c25 */ /* 0x000fca000f8e0046 */
[----:B------:R-:W-:-:S04]  /*be20*/  IADD3 R71, PT, PT, R71, R73, RZ ;  /* 0x0000004947477210 */ /* 0x000fc80007ffe0ff */
[----:B------:R-:W-:-:S04]  /*be30*/  LEA.HI R4, P0, R71, R70, RZ, 0x1 ;  /* 0x0000004647047211 */ /* 0x000fc800078108ff */
[----:B------:R-:W-:Y:S01]  /*be40*/  IADD3.X R71, PT, PT, RZ, R71, RZ, P0, !PT ;  /* 0x00000047ff477210 */ /* 0x000fe200007fe4ff */
[----:B------:R-:W-:-:S03]  /*be50*/  IMAD.SHL.U32 R70, R4, 0x4, RZ ;  /* 0x0000000404467824 */ /* 0x000fc600078e00ff */
[----:B------:R-:W-:Y:S02]  /*be60*/  SHF.L.U64.HI R4, R4, 0x2, R71 ;  /* 0x0000000204047819 */ /* 0x000fe40000010247 */
[----:B------:R-:W-:-:S04]  /*be70*/  LOP3.LUT R70, R70, 0xfffffff8, RZ, 0xc0, !PT ;  /* 0xfffffff846467812 */ /* 0x000fc800078ec0ff */
[----:B------:R-:W-:-:S04]  /*be80*/  IADD3 R70, P0, PT, R70, UR42, RZ ;  /* 0x0000002a46467c10 */ /* 0x000fc8000ff1e0ff */
[----:B------:R-:W-:-:S05]  /*be90*/  IADD3.X R71, PT, PT, R4, UR43, RZ, P0, !PT ;  /* 0x0000002b04477c10 */ /* 0x000fca00087fe4ff */
[----:B------:R0:W-:Y:S04]  /*bea0*/  STG.E.64 desc[UR4][R70.64], R52 ;  /* 0x0000003446007986 */ /* 0x0001e8000c101b04 */
.L_x_6326:
[----:B------:R-:W-:Y:S05]  /*beb0*/  BSYNC.RECONVERGENT B1 ;  /* 0x0000000000017941 */ /* 0x000fea0003800200 */
.L_x_6325:
[----:B------:R-:W-:Y:S04]  /*bec0*/  BSSY.RECONVERGENT B1, `(.L_x_6327) ;  /* 0x0000012000017945 */ /* 0x000fe80003800200 */
[----:B------:R-:W-:Y:S05]  /*bed0*/  @P1 BRA `(.L_x_6328) ;  /* 0x0000000000401947 */ /* 0x000fea0003800000 */
[----:B0-----:R-:W-:Y:S01]  /*bee0*/  HFMA2 R53, -RZ, RZ, 0, 0 ;  /* 0x00000000ff357431 */ /* 0x001fe200000001ff */
[----:B------:R-:W-:Y:S01]  /*bef0*/  MOV R52, R3 ;  /* 0x0000000300347202 */ /* 0x000fe20000000f00 */
[----:B------:R-:W-:Y:S01]  /*bf00*/  IMAD R71, R2, UR40, RZ ;  /* 0x0000002802477c24 */ /* 0x000fe2000f8e02ff */
[----:B------:R-:W-:Y:S02]  /*bf10*/  R2UR UR4, R46 ;  /* 0x000000002e0472ca */ /* 0x000fe400000e0000 */
[----:B------:R-:W-:Y:S01]  /*bf20*/  R2UR UR5, R47 ;  /* 0x000000002f0572ca */ /* 0x000fe200000e0000 */
[C---:B------:R-:W-:Y:S02]  /*bf30*/  IMAD R71, R0.reuse, UR41, R71 ;  /* 0x0000002900477c24 */ /* 0x040fe4000f8e0247 */
[----:B------:R-:W-:-:S04]  /*bf40*/  IMAD.WIDE.U32 R52, R0, UR40, R52 ;  /* 0x0000002800347c25 */ /* 0x000fc8000f8e0034 */
[----:B------:R-:W-:-:S05]  /*bf50*/  IMAD.IADD R53, R71, 0x1, R53 ;  /* 0x0000000147357824 */ /* 0x000fca00078e0235 */
[----:B------:R-:W-:-:S04]  /*bf60*/  LEA.HI R4, P0, R53, R52, RZ, 0x1 ;  /* 0x0000003435047211 */ /* 0x000fc800078108ff */
[----:B------:R-:W-:Y:S02]  /*bf70*/  SHF.L.U32 R52, R4, 0x2, RZ ;  /* 0x0000000204347819 */ /* 0x000fe400000006ff */
[----:B------:R-:W-:Y:S02]  /*bf80*/  IADD3.X R53, PT, PT, RZ, R53, RZ, P0, !PT ;  /* 0x00000035ff357210 */ /* 0x000fe400007fe4ff */
[----:B------:R-:W-:Y:S02]  /*bf90*/  LOP3.LUT R52, R52, 0xfffffff8, RZ, 0xc0, !PT ;  /* 0xfffffff834347812 */ /* 0x000fe400078ec0ff */
[----:B------:R-:W-:Y:S02]  /*bfa0*/  SHF.L.U64.HI R4, R4, 0x2, R53 ;  /* 0x0000000204047819 */ /* 0x000fe40000010235 */
[----:B------:R-:W-:-:S04]  /*bfb0*/  IADD3 R52, P0, PT, R52, UR42, RZ ;  /* 0x0000002a34347c10 */ /* 0x000fc8000ff1e0ff */
[----:B------:R-:W-:-:S05]  /*bfc0*/  IADD3.X R53, PT, PT, R4, UR43, RZ, P0, !PT ;  /* 0x0000002b04357c10 */ /* 0x000fca00087fe4ff */
[----:B------:R1:W-:Y:S04]  /*bfd0*/  STG.E.64 desc[UR4][R52.64], R50 ;  /* 0x0000003234007986 */ /* 0x0003e8000c101b04 */
.L_x_6328:
[----:B------:R-:W-:Y:S05]  /*bfe0*/  BSYNC.RECONVERGENT B1 ;  /* 0x0000000000017941 */ /* 0x000fea0003800200 */
.L_x_6327:
[----:B------:R-:W-:Y:S04]  /*bff0*/  BSSY.RECONVERGENT B1, `(.L_x_6329) ;  /* 0x0000012000017945 */ /* 0x000fe80003800200 */
[----:B------:R-:W-:Y:S05]  /*c000*/  @P5 BRA `(.L_x_6330) ;  /* 0x0000000000405947 */ /* 0x000fea0003800000 */
[----:B-1----:R-:W-:Y:S01]  /*c010*/  MOV R51, RZ ;  /* 0x000000ff00337202 */ /* 0x002fe20000000f00 */
[----:B0-----:R-:W-:Y:S01]  /*c020*/  IMAD R53, R2, UR40, RZ ;  /* 0x0000002802357c24 */ /* 0x001fe2000f8e02ff */
[----:B------:R-:W-:Y:S01]  /*c030*/  R2UR UR4, R46 ;  /* 0x000000002e0472ca */ /* 0x000fe200000e0000 */
[----:B------:R-:W-:Y:S01]  /*c040*/  IMAD.MOV.U32 R50, RZ, RZ, R5 ;  /* 0x000000ffff327224 */ /* 0x000fe200078e0005 */
[----:B------:R-:W-:Y:S01]  /*c050*/  R2UR UR5, R47 ;  /* 0x000000002f0572ca */ /* 0x000fe200000e0000 */
[C---:B------:R-:W-:Y:S02]  /*c060*/  IMAD R53, R0.reuse, UR41, R53 ;  /* 0x0000002900357c24 */ /* 0x040fe4000f8e0235 */
        /* <DEDUP_REMOVED lines=10> */
.L_x_6330:
[----:B------:R-:W-:Y:S05]  /*c110*/  BSYNC.RECONVERGENT B1 ;  /* 0x0000000000017941 */ /* 0x000fea0003800200 */
.L_x_6329:
[----:B------:R-:W-:Y:S04]  /*c120*/  BSSY.RECONVERGENT B1, `(.L_x_6331) ;  /* 0x0000012000017945 */ /* 0x000fe80003800200 */
[----:B------:R-:W-:Y:S05]  /*c130*/  @P4 BRA `(.L_x_6332) ;  /* 0x0000000000404947 */ /* 0x000fea0003800000 */
[----:B--2---:R-:W-:Y:S01]  /*c140*/  MOV R48, R7 ;  /* 0x0000000700307202 */ /* 0x004fe20000000f00 */
[----:B-1----:R-:W-:Y:S01]  /*c150*/  IMAD R51, R2, UR40, RZ ;  /* 0x0000002802337c24 */ /* 0x002fe2000f8e02ff */
[----:B------:R-:W-:Y:S01]  /*c160*/  R2UR UR4, R46 ;  /* 0x000000002e0472ca */ /* 0x000fe200000e0000 */
[----:B------:R-:W-:Y:S01]  /*c170*/  IMAD.MOV.U32 R49, RZ, RZ, RZ ;  /* 0x000000ffff317224 */ /* 0x000fe200078e00ff */
[----:B------:R-:W-:Y:S01]  /*c180*/  R2UR UR5, R47 ;  /* 0x000000002f0572ca */ /* 0x000fe200000e0000 */
[C---:B------:R-:W-:Y:S02]  /*c190*/  IMAD R51, R0.reuse, UR41, R51 ;  /* 0x0000002900337c24 */ /* 0x040fe4000f8e0233 */
[----:B------:R-:W-:-:S05]  /*c1a0*/  IMAD.WIDE.U32 R48, R0, UR40, R48 ;  /* 0x0000002800307c25 */ /* 0x000fca000f8e0030 */
[----:B------:R-:W-:-:S04]  /*c1b0*/  IADD3 R49, PT, PT, R51, R49, RZ ;  /* 0x0000003133317210 */ /* 0x000fc80007ffe0ff */
[----:B------:R-:W-:-:S04]  /*c1c0*/  LEA.HI R4, P0, R49, R48, RZ, 0x1 ;  /* 0x0000003031047211 */ /* 0x000fc800078108ff */
[----:B------:R-:W-:Y:S01]  /*c1d0*/  SHF.L.U32 R48, R4, 0x2, RZ ;  /* 0x0000000204307819 */ /* 0x000fe200000006ff */
[----:B------:R-:W-:-:S03]  /*c1e0*/  IMAD.X R49, RZ, RZ, R49, P0 ;  /* 0x000000ffff317224 */ /* 0x000fc600000e0631 */
[----:B------:R-:W-:Y:S02]  /*c1f0*/  LOP3.LUT R48, R48, 0xfffffff8, RZ, 0xc0, !PT ;  /* 0xfffffff830307812 */ /* 0x000fe400078ec0ff */
[----:B------:R-:W-:Y:S02]  /*c200*/  SHF.L.U64.HI R4, R4, 0x2, R49 ;  /* 0x0000000204047819 */ /* 0x000fe40000010231 */
[----:B------:R-:W-:-:S04]  /*c210*/  IADD3 R48, P0, PT, R48, UR42, RZ ;  /* 0x0000002a30307c10 */ /* 0x000fc8000ff1e0ff */
[----:B------:R-:W-:-:S05]  /*c220*/  IADD3.X R49, PT, PT, R4, UR43, RZ, P0, !PT ;  /* 0x0000002b04317c10 */ /* 0x000fca00087fe4ff */
[----:B------:R3:W-:Y:S04]  /*c230*/  STG.E.64 desc[UR4][R48.64], R44 ;  /* 0x0000002c30007986 */ /* 0x0007e8000c101b04 */
.L_x_6332:
[----:B------:R-:W-:Y:S05]  /*c240*/  BSYNC.RECONVERGENT B1 ;  /* 0x0000000000017941 */ /* 0x000fea0003800200 */
.L_x_6331:
[----:B------:R-:W-:Y:S01]  /*c250*/  ISETP.GE.AND.EX P3, PT, RZ, R55, PT, P3 ;  /* 0x00000037ff00720c */ /* 0x000fe20003f66330 */
[----:B------:R-:W-:Y:S01]  /*c260*/  BSSY.RECONVERGENT B1, `(.L_x_6333) ;  /* 0x000001b000017945 */ /* 0x000fe20003800200 */
[-C--:B------:R-:W-:Y:S02]  /*c270*/  ISETP.GE.U32.AND P4, PT, R19, R54.reuse, PT ;  /* 0x000000361300720c */ /* 0x080fe40003f86070 */
[-C--:B------:R-:W-:Y:S02]  /*c280*/  ISETP.GE.U32.AND P5, PT, R21, R54.reuse, PT ;  /* 0x000000361500720c */ /* 0x080fe40003fa6070 */
[-C--:B------:R-:W-:Y:S02]  /*c290*/  ISETP.GE.U32.AND P6, PT, R23, R54.reuse, PT ;  /* 0x000000361700720c */ /* 0x080fe40003fc6070 */
[-C--:B------:R-:W-:Y:S02]  /*c2a0*/  ISETP.GE.U32.AND P0, PT, R25, R54.reuse, PT ;  /* 0x000000361900720c */ /* 0x080fe40003f06070 */
[----:B------:R-:W-:-:S02]  /*c2b0*/  ISETP.GE.U32.AND P1, PT, R27, R54, PT ;  /* 0x000000361b00720c */ /* 0x000fc40003f26070 */
[-C--:B------:R-:W-:Y:S02]  /*c2c0*/  ISETP.GE.AND.EX P2, PT, RZ, R55.reuse, PT, P2 ;  /* 0x00000037ff00720c */ /* 0x080fe40003f46320 */
[-C--:B------:R-:W-:Y:S02]  /*c2d0*/  ISETP.GE.AND.EX P4, PT, RZ, R55.reuse, PT, P4 ;  /* 0x00000037ff00720c */ /* 0x080fe40003f86340 */
[-C--:B------:R-:W-:Y:S02]  /*c2e0*/  ISETP.GE.AND.EX P5, PT, RZ, R55.reuse, PT, P5 ;  /* 0x00000037ff00720c */ /* 0x080fe40003fa6350 */
[----:B------:R-:W-:Y:S01]  /*c2f0*/  ISETP.GE.AND.EX P6, PT, RZ, R55, PT, P6 ;  /* 0x00000037ff00720c */ /* 0x000fe20003fc6360 */
[----:B------:R-:W-:-:S12]  /*c300*/  @P3 BRA `(.L_x_6334) ;  /* 0x0000000000403947 */ /* 0x000fd80003800000 */
[----:B---3--:R-:W-:Y:S01]  /*c310*/  HFMA2 R45, -RZ, RZ, 0, 0 ;  /* 0x00000000ff2d7431 */ /* 0x008fe200000001ff */
[----:B------:R-:W-:Y:S01]  /*c320*/  MOV R44, R9 ;  /* 0x00000009002c7202 */ /* 0x000fe20000000f00 */
[----:B--2---:R-:W-:Y:S01]  /*c330*/  IMAD R49, R2, UR40, RZ ;  /* 0x0000002802317c24 */ /* 0x004fe2000f8e02ff */
        /* <DEDUP_REMOVED lines=13> */
.L_x_6334:
[----:B------:R-:W-:Y:S05]  /*c410*/  BSYNC.RECONVERGENT B1 ;  /* 0x0000000000017941 */ /* 0x000fea0003800200 */
.L_x_6333:
[----:B------:R-:W-:Y:S04]  /*c420*/  BSSY.RECONVERGENT B1, `(.L_x_6335) ;  /* 0x0000012000017945 */ /* 0x000fe80003800200 */
[----:B------:R-:W-:Y:S05]  /*c430*/  @P2 BRA `(.L_x_6336) ;  /* 0x0000000000402947 */ /* 0x000fea0003800000 */
[----:B----4-:R-:W-:Y:S01]  /*c440*/  MOV R15, RZ ;  /* 0x000000ff000f7202 */ /* 0x010fe20000000f00 */
[----:B---3--:R-:W-:Y:S01]  /*c450*/  IMAD R45, R2, UR40, RZ ;  /* 0x00000028022d7c24 */ /* 0x008fe2000f8e02ff */
        /* <DEDUP_REMOVED lines=14> */
.L_x_6336:
[----:B------:R-:W-:Y:S05]  /*c540*/  BSYNC.RECONVERGENT B1 ;  /* 0x0000000000017941 */ /* 0x000fea0003800200 */
.L_x_6335:
[----:B------:R-:W-:Y:S04]  /*c550*/  BSSY.RECONVERGENT B1, `(.L_x_6337) ;  /* 0x0000012000017945 */ /* 0x000fe80003800200 */
[----:B------:R-:W-:Y:S05]  /*c560*/  @P4 BRA `(.L_x_6338) ;  /* 0x0000000000404947 */ /* 0x000fea0003800000 */
[----:B---3--:R-:W-:Y:S01]  /*c570*/  MOV R12, R19 ;  /* 0x00000013000c7202 */ /* 0x008fe20000000f00 */
[----:B----4-:R-:W-:Y:S01]  /*c580*/  IMAD R15, R2, UR40, RZ ;  /* 0x00000028020f7c24 */ /* 0x010fe2000f8e02ff */
        /* <DEDUP_REMOVED lines=14> */
.L_x_6338:
[----:B------:R-:W-:Y:S05]  /*c670*/  BSYNC.RECONVERGENT B1 ;  /* 0x0000000000017941 */ /* 0x000fea0003800200 */
.L_x_6337:
[----:B------:R-:W-:Y:S04]  /*c680*/  BSSY.RECONVERGENT B1, `(.L_x_6339) ;  /* 0x0000012000017945 */ /* 0x000fe80003800200 */
[----:B------:R-:W-:Y:S05]  /*c690*/  @P5 BRA `(.L_x_6340) ;  /* 0x0000000000405947 */ /* 0x000fea0003800000 */
[----:B---3--:R-:W-:Y:S01]  /*c6a0*/  HFMA2 R13, -RZ, RZ, 0, 0 ;  /* 0x00000000ff0d7431 */ /* 0x008fe200000001ff */
[----:B------:R-:W-:Y:S01]  /*c6b0*/  MOV R12, R21 ;  /* 0x00000015000c7202 */ /* 0x000fe20000000f00 */
[----:B----4-:R-:W-:Y:S01]  /*c6c0*/  IMAD R15, R2, UR40, RZ ;  /* 0x00000028020f7c24 */ /* 0x010fe2000f8e02ff */
        /* <DEDUP_REMOVED lines=13> */
.L_x_6340:
[----:B------:R-:W-:Y:S05]  /*c7a0*/  BSYNC.RECONVERGENT B1 ;  /* 0x0000000000017941 */ /* 0x000fea0003800200 */
.L_x_6339:
[----:B------:R-:W-:Y:S04]  /*c7b0*/  BSSY.RECONVERGENT B1, `(.L_x_6341) ;  /* 0x0000012000017945 */ /* 0x000fe80003800200 */
[----:B------:R-:W-:Y:S05]  /*c7c0*/  @P6 BRA `(.L_x_6342) ;  /* 0x0000000000406947 */ /* 0x000fea0003800000 */
[----:B---3--:R-:W-:Y:S01]  /*c7d0*/  MOV R13, RZ ;  /* 0x000000ff000d7202 */ /* 0x008fe20000000f00 */
[----:B----4-:R-:W-:Y:S01]  /*c7e0*/  IMAD R15, R2, UR40, RZ ;  /* 0x00000028020f7c24 */ /* 0x010fe2000f8e02ff */
        /* <DEDUP_REMOVED lines=14> */
.L_x_6342:
[----:B------:R-:W-:Y:S05]  /*c8d0*/  BSYNC.RECONVERGENT B1 ;  /* 0x0000000000017941 */ /* 0x000fea0003800200 */
.L_x_6341:
        /* <DEDUP_REMOVED lines=10> */
[-C--:B------:R-:W-:Y:S02]  /*c980*/  ISETP.GE.AND.EX P4, PT, RZ, R55.reuse, PT, P4 ;  /* 0x00000037ff00720c */ /* 0x080fe40003f86340 */
[-C--:B------:R-:W-:Y:S02]  /*c990*/  ISETP.GE.AND.EX P5, PT, RZ, R55.reuse, PT, P5 ;  /* 0x00000037ff00720c */ /* 0x080fe40003fa6350 */
[----:B------:R-:W-:Y:S01]  /*c9a0*/  ISETP.GE.AND.EX P6, PT, RZ, R55, PT, P6 ;  /* 0x00000037ff00720c */ /* 0x000fe20003fc6360 */
[----:B------:R-:W-:-:S12]  /*c9b0*/  @P0 BRA `(.L_x_6344) ;  /* 0x0000000000400947 */ /* 0x000fd80003800000 */
        /* <DEDUP_REMOVED lines=16> */
.L_x_6344:
[----:B------:R-:W-:Y:S05]  /*cac0*/  BSYNC.RECONVERGENT B1 ;  /* 0x0000000000017941 */ /* 0x000fea0003800200 */
.L_x_6343:
        /* <DEDUP_REMOVED lines=18> */
.L_x_6346:
[----:B------:R-:W-:Y:S05]  /*cbf0*/  BSYNC.RECONVERGENT B1 ;  /* 0x0000000000017941 */ /* 0x000fea0003800200 */
.L_x_6345:
        /* <DEDUP_REMOVED lines=18> */
.L_x_6348:
[----:B------:R-:W-:Y:S05]  /*cd20*/  BSYNC.RECONVERGENT B1 ;  /* 0x0000000000017941 */ /* 0x000fea0003800200 */
.L_x_6347:
        /* <DEDUP_REMOVED lines=18> */
.L_x_6350:
[----:B------:R-:W-:Y:S05]  /*ce50*/  BSYNC.RECONVERGENT B1 ;  /* 0x0000000000017941 */ /* 0x000fea0003800200 */
.L_x_6349:
        /* <DEDUP_REMOVED lines=18> */
.L_x_6352:
[----:B------:R-:W-:Y:S05]  /*cf80*/  BSYNC.RECONVERGENT B1 ;  /* 0x0000000000017941 */ /* 0x000fea0003800200 */
.L_x_6351:
        /* <DEDUP_REMOVED lines=18> */
.L_x_6354:
[----:B------:R-:W-:Y:S05]  /*d0b0*/  BSYNC.RECONVERGENT B1 ;  /* 0x0000000000017941 */ /* 0x000fea0003800200 */
.L_x_6353:
        /* <DEDUP_REMOVED lines=18> */
.L_x_6356:
[----:B------:R-:W-:Y:S05]  /*d1e0*/  BSYNC.RECONVERGENT B1 ;  /* 0x0000000000017941 */ /* 0x000fea0003800200 */
.L_x_6355:
[----:B------:R-:W5:Y:S01]  /*d1f0*/  LDCU UR4, c[0x0][0x370] ;  /* 0x00006e00ff0477ac */ /* 0x000f620008000800 */
[----:B---3--:R-:W5:Y:S02]  /*d200*/  LDC R11, c[0x0][0x364] ;  /* 0x0000d900ff0b7b82 */ /* 0x008f640000000800 */
[----:B-----5:R-:W-:-:S05]  /*d210*/  IMAD R11, R11, UR4, RZ ;  /* 0x000000040b0b7c24 */ /* 0x020fca000f8e02ff */
[----:B------:R-:W-:-:S04]  /*d220*/  IADD3 R0, P0, PT, R11, R0, RZ ;  /* 0x000000000b007210 */ /* 0x000fc80007f1e0ff */
[----:B------:R-:W-:Y:S02]  /*d230*/  LEA.HI.X.SX32 R2, R11, R2, 0x1, P0 ;  /* 0x000000020b027211 */ /* 0x000fe400000f0eff */
[----:B------:R-:W-:-:S04]  /*d240*/  ISETP.GE.U32.AND P0, PT, R0, UR44, PT ;  /* 0x0000002c00007c0c */ /* 0x000fc8000bf06070 */
[----:B------:R-:W-:-:S13]  /*d250*/  ISETP.GE.AND.EX P0, PT, R2, UR45, PT, P0 ;  /* 0x0000002d02007c0c */ /* 0x000fda000bf06300 */
[----:B------:R-:W-:Y:S05]  /*d260*/  @!P0 BRA `(.L_x_6357) ;  /* 0xffffff3000408947 */ /* 0x000fea000383ffff */
[----:B------:R-:W-:Y:S05]  /*d270*/  BSYNC B0 ;  /* 0x0000000000007941 */ /* 0x000fea0003800000 */
.L_x_6227:
[----:B------:R-:W-:Y:S05]  /*d280*/  EXIT ;  /* 0x000000000000794d */ /* 0x000fea0003800000 */
.L_x_6260:
[----:B------:R-:W-:Y:S01]  /*d290*/  HFMA2 R12, -RZ, RZ, 0, 9.5367431640625e-07 ;  /* 0x00000010ff0c7431 */ /* 0x000fe200000001ff */
[----:B------:R-:W-:Y:S01]  /*d2a0*/  BSSY B1, `(.L_x_6358) ;  /* 0x0000006000017945 */ /* 0x000fe20003800000 */
[----:B------:R-:W-:Y:S01]  /*d2b0*/  MOV R11, 0x1f ;  /* 0x0000001f000b7802 */ /* 0x000fe20000000f00 */
[----:B------:R-:W-:-:S07]  /*d2c0*/  IMAD.MOV.U32 R15, RZ, RZ, -0x1 ;  /* 0xffffffffff0f7424 */ /* 0x000fce00078e00ff */
[----:B------:R-:W-:Y:S05]  /*d2d0*/  WARPSYNC.COLLECTIVE R15, `(.L_x_6359) ;  /* 0x000000000f087348 */ /* 0x000fea0003c00000 */
[----:B------:R0:W1:Y:S02]  /*d2e0*/  SHFL.BFLY P6, R14, R13, R12, R11 ;  /* 0x0c00000c0d0e7389 */ /* 0x00006400000c000b */
[----:B01----:R-:W-:Y:S05]  /*d2f0*/  ENDCOLLECTIVE ;  /* 0x000000000000791b */ /* 0x003fea0003800000 */
.L_x_6359:
[----:B------:R-:W-:Y:S05]  /*d300*/  BSYNC B1 ;  /* 0x0000000000017941 */ /* 0x000fea0003800000 */
.L_x_6358:
[----:B------:R-:W-:Y:S01]  /*d310*/  HFMA2 R12, -RZ, RZ, 0, 4.76837158203125e-07 ;  /* 0x00000008ff0c7431 */ /* 0x000fe200000001ff */
[----:B------:R-:W-:Y:S01]  /*d320*/  FMNMX R13, R14, R13, !PT ;  /* 0x0000000d0e0d7209 */ /* 0x000fe20007800000 */
[----:B------:R-:W-:Y:S01]  /*d330*/  IMAD.MOV.U32 R15, RZ, RZ, -0x1 ;  /* 0xffffffffff0f7424 */ /* 0x000fe200078e00ff */
[----:B------:R-:W-:Y:S01]  /*d340*/  MOV R11, 0x1f ;  /* 0x0000001f000b7802 */ /* 0x000fe20000000f00 */
[----:B------:R-:W-:Y:S01]  /*d350*/  HFMA2 R69, -RZ, RZ, 0.96630859375, -0.0022525787353515625 ;  /* 0x3bbb989dff457431 */ /* 0x000fe200000001ff */
[----:B------:R-:W-:-:S07]  /*d360*/  MOV R70, 0x437c0000 ;  /* 0x437c000000467802 */ /* 0x000fce0000000f00 */
[----:B------:R-:W-:Y:S05]  /*d370*/  WARPSYNC.COLLECTIVE R15, `(.L_x_6360) ;  /* 0x000000000f087348 */ /* 0x000fea0003c00000 */
[----:B------:R0:W1:Y:S02]  /*d380*/  SHFL.BFLY P6, R14, R13, R12, R11 ;  /* 0x0c00000c0d0e7389 */ /* 0x00006400000c000b */
[----:B01----:R-:W-:Y:S05]  /*d390*/  ENDCOLLECTIVE ;  /* 0x000000000000791b */ /* 0x003fea0003800000 */
.L_x_6360:
[----:B------:R-:W-:Y:S01]  /*d3a0*/  HFMA2 R12, -RZ, RZ, 0, 2.384185791015625e-07 ;  /* 0x00000004ff0c7431 */ /* 0x000fe200000001ff */
[----:B------:R-:W-:-:S04]  /*d3b0*/  FMNMX R50, R13, R14, !PT ;  /* 0x0000000e0d327209 */ /* 0x000fc80007800000 */
[----:B------:R-:W-:-:S07]  /*d3c0*/  MOV R13, R50 ;  /* 0x00000032000d7202 */ /* 0x000fce0000000f00 */
[----:B------:R-:W-:Y:S05]  /*d3d0*/  WARPSYNC.COLLECTIVE R15, `(.L_x_6361) ;  /* 0x000000000f087348 */ /* 0x000fea0003c00000 */
[----:B------:R0:W1:Y:S02]  /*d3e0*/  SHFL.BFLY P6, R14, R13, R12, R11 ;  /* 0x0c00000c0d0e7389 */ /* 0x00006400000c000b */
[----:B01----:R-:W-:Y:S05]  /*d3f0*/  ENDCOLLECTIVE ;  /* 0x000000000000791b */ /* 0x003fea0003800000 */
.L_x_6361:
[----:B------:R-:W-:Y:S02]  /*d400*/  MOV R12, 0x2 ;  /* 0x00000002000c7802 */ /* 0x000fe40000000f00 */
[----:B------:R-:W-:-:S05]  /*d410*/  FMNMX R51, R50, R14, !PT ;  /* 0x0000000e32337209 */ /* 0x000fca0007800000 */
[----:B------:R-:W-:-:S07]  /*d420*/  IMAD.MOV.U32 R13, RZ, RZ, R51 ;  /* 0x000000ffff0d7224 */ /* 0x000fce00078e0033 */
[----:B------:R-:W-:Y:S05]  /*d430*/  WARPSYNC.COLLECTIVE R15, `(.L_x_6362) ;  /* 0x000000000f087348 */ /* 0x000fea0003c00000 */
[----:B------:R0:W1:Y:S02]  /*d440*/  SHFL.BFLY P6, R14, R13, R12, R11 ;  /* 0x0c00000c0d0e7389 */ /* 0x00006400000c000b */
[----:B01----:R-:W-:Y:S05]  /*d450*/  ENDCOLLECTIVE ;  /* 0x000000000000791b */ /* 0x003fea0003800000 */
.L_x_6362:
[----:B------:R-:W-:Y:S01]  /*d460*/  IMAD.MOV.U32 R12, RZ, RZ, 0x1 ;  /* 0x00000001ff0c7424 */ /* 0x000fe200078e00ff */
[----:B------:R-:W-:-:S04]  /*d470*/  FMNMX R57, R51, R14, !PT ;  /* 0x0000000e33397209 */ /* 0x000fc80007800000 */
[----:B------:R-:W-:-:S07]  /*d480*/  MOV R13, R57 ;  /* 0x00000039000d7202 */ /* 0x000fce0000000f00 */
[----:B------:R-:W-:Y:S05]  /*d490*/  WARPSYNC.COLLECTIVE R15, `(.L_x_6363) ;  /* 0x000000000f087348 */ /* 0x000fea0003c00000 */
[----:B------:R0:W1:Y:S02]  /*d4a0*/  SHFL.BFLY P6, R14, R13, R12, R11 ;  /* 0x0c00000c0d0e7389 */ /* 0x00006400000c000b */
[----:B01----:R-:W-:Y:S05]  /*d4b0*/  ENDCOLLECTIVE ;  /* 0x000000000000791b */ /* 0x003fea0003800000 */
.L_x_6363:
        /* <DEDUP_REMOVED lines=22> */
[----:B------:R-:W-:Y:S01]  /*d620*/  FFMA.SAT R39, R4, R69, 0.5 ;  /* 0x3f00000004277423 */ /* 0x000fe20000002045 */
[C---:B------:R-:W-:Y:S01]  /*d630*/  FADD R67, -R57.reuse, R58 ;  /* 0x0000003a39437221 */ /* 0x040fe20000000100 */
[C---:B------:R-:W-:Y:S01]  /*d640*/  FADD R18, -R57.reuse, R18 ;  /* 0x0000001239127221 */ /* 0x040fe20000000100 */
[----:B------:R-:W-:Y:S01]  /*d650*/  FADD R24, -R57, R24 ;  /* 0x0000001839187221 */ /* 0x000fe20000000100 */
[----:B------:R-:W-:Y:S01]  /*d660*/  FFMA.RM R39, R39, R70, 12582913 ;  /* 0x4b40000127277423 */ /* 0x000fe20000004046 */
        /* <DEDUP_REMOVED lines=128> */
[----:B------:R-:W-:-:S03]  /*de70*/  FFMA.SAT R39, R34, R69, 0.5 ;  /* 0x3f00000022277423 */ /* 0x000fc60000002045 */
[----:B------:R-:W-:Y:S01]  /*de80*/  SHF.L.U32 R38, R71, 0x17, RZ ;  /* 0x0000001747267819 */ /* 0x000fe200000006ff */
[----:B------:R-:W-:-:S04]  /*de90*/  FFMA.RM R39, R39, R70, 12582913 ;  /* 0x4b40000127277423 */ /* 0x000fc80000004046 */
[C---:B------:R-:W-:Y:S01]  /*dea0*/  FADD R73, R39.reuse, -12583039 ;  /* 0xcb40007f27497421 */ /* 0x040fe20000000000 */
[----:B------:R-:W-:-:S03]  /*deb0*/  IMAD.SHL.U32 R39, R39, 0x800000, RZ ;  /* 0x0080000027277824 */ /* 0x000fc600078e00ff */
[----:B------:R-:W-:-:S04]  /*dec0*/  FFMA R73, R34, 1.4426950216293334961, -R73 ;  /* 0x3fb8aa3b22497823 */ /* 0x000fc80000000849 */
[----:B------:R-:W-:-:S04]  /*ded0*/  FFMA R73, R34, 1.925963033500011079e-08, R73 ;  /* 0x32a5706022497823 */ /* 0x000fc80000000049 */
[----:B------:R-:W0:Y:S02]  /*dee0*/  MUFU.EX2 R4, R73 ;  /* 0x0000004900047308 */ /* 0x000e240000000800 */
[----:B0-----:R-:W-:Y:S01]  /*def0*/  FMUL R39, R39, R4 ;  /* 0x0000000427277220 */ /* 0x001fe20000400000 */
[----:B------:R-:W-:-:S04]  /*df00*/  FADD R4, R71, -12583039 ;  /* 0xcb40007f47047421 */ /* 0x000fc80000000000 */
        /* <DEDUP_REMOVED lines=95> */
[----:B------:R-:W-:Y:S01]  /*e500*/  SHF.L.U32 R10, R11, 0x17, RZ ;  /* 0x000000170b0a7819 */ /* 0x000fe200000006ff */
[-C--:B------:R-:W-:Y:S02]  /*e510*/  FFMA.SAT R11, R67, R69.reuse, 0.5 ;  /* 0x3f000000430b7423 */ /* 0x080fe40000002045 */
[----:B------:R-:W-:Y:S02]  /*e520*/  FFMA R4, R53, 1.4426950216293334961, -R4 ;  /* 0x3fb8aa3b35047823 */ /* 0x000fe40000000804 */
[-C--:B------:R-:W-:Y:S02]  /*e530*/  FFMA.RM R11, R11, R70.reuse, 12582913 ;  /* 0x4b4000010b0b7423 */ /* 0x080fe40000004046 */
[----:B------:R-:W-:Y:S02]  /*e540*/  FFMA R4, R53, 1.925963033500011079e-08, R4 ;  /* 0x32a5706035047823 */ /* 0x000fe40000000004 */
[C---:B------:R-:W-:Y:S01]  /*e550*/  FADD R6, R11.reuse, -12583039 ;  /* 0xcb40007f0b067421 */ /* 0x040fe20000000000 */
[----:B------:R-:W-:Y:S01]  /*e560*/  SHF.L.U32 R8, R11, 0x17, RZ ;  /* 0x000000170b087819 */ /* 0x000fe200000006ff */
[-C--:B------:R-:W-:Y:S01]  /*e570*/  FFMA.SAT R11, R55, R69.reuse, 0.5 ;  /* 0x3f000000370b7423 */ /* 0x080fe20000002045 */
[----:B------:R-:W-:Y:S01]  /*e580*/  FFMA.SAT R69, R68, R69, 0.5 ;  /* 0x3f00000044457423 */ /* 0x000fe20000002045 */
[----:B------:R-:W-:Y:S01]  /*e590*/  FFMA R6, R67, 1.4426950216293334961, -R6 ;  /* 0x3fb8aa3b43067823 */ /* 0x000fe20000000806 */
[----:B------:R0:W1:Y:S01]  /*e5a0*/  MUFU.EX2 R15, R4 ;  /* 0x00000004000f7308 */ /* 0x0000620000000800 */
[-C--:B------:R-:W-:Y:S01]  /*e5b0*/  FFMA.RM R11, R11, R70.reuse, 12582913 ;  /* 0x4b4000010b0b7423 */ /* 0x080fe20000004046 */
[----:B------:R-:W-:Y:S01]  /*e5c0*/  FFMA.RM R69, R69, R70, 12582913 ;  /* 0x4b40000145457423 */ /* 0x000fe20000004046 */
[----:B------:R-:W-:-:S05]  /*e5d0*/  FFMA R6, R67, 1.925963033500011079e-08, R6 ;  /* 0x32a5706043067823 */ /* 0x000fca0000000006 */
[----:B------:R2:W3:Y:S01]  /*e5e0*/  MUFU.EX2 R13, R6 ;  /* 0x00000006000d7308 */ /* 0x0004e20000000800 */
[----:B0-----:R-:W-:-:S04]  /*e5f0*/  FADD R4, R11, -12583039 ;  /* 0xcb40007f0b047421 */ /* 0x001fc80000000000 */
[----:B------:R-:W-:Y:S01]  /*e600*/  FFMA R4, R55, 1.4426950216293334961, -R4 ;  /* 0x3fb8aa3b37047823 */ /* 0x000fe20000000804 */
[----:B--2---:R-:W-:Y:S02]  /*e610*/  IMAD.SHL.U32 R6, R11, 0x800000, RZ ;  /* 0x008000000b067824 */ /* 0x004fe400078e00ff */
[----:B------:R-:W-:Y:S01]  /*e620*/  FADD R11, R69, -12583039 ;  /* 0xcb40007f450b7421 */ /* 0x000fe20000000000 */
[----:B------:R-:W-:Y:S01]  /*e630*/  FFMA R55, R55, 1.925963033500011079e-08, R4 ;  /* 0x32a5706037377823 */ /* 0x000fe20000000004 */
[----:B------:R-:W-:Y:S01]  /*e640*/  SHF.L.U32 R4, R69, 0x17, RZ ;  /* 0x0000001745047819 */ /* 0x000fe200000006ff */
[----:B-1----:R-:W-:Y:S01]  /*e650*/  FMUL R10, R10, R15 ;  /* 0x0000000f0a0a7220 */ /* 0x002fe20000400000 */
[C---:B------:R-:W-:Y:S01]  /*e660*/  FFMA R11, R68.reuse, 1.4426950216293334961, -R11 ;  /* 0x3fb8aa3b440b7823 */ /* 0x040fe2000000080b */
[----:B------:R-:W-:Y:S02]  /*e670*/  MOV R15, 0xffffffff ;  /* 0xffffffff000f7802 */ /* 0x000fe40000000f00 */
[----:B------:R-:W0:Y:S01]  /*e680*/  MUFU.EX2 R55, R55 ;  /* 0x0000003700377308 */ /* 0x000e220000000800 */
[----:B------:R-:W-:Y:S01]  /*e690*/  FFMA R68, R68, 1.925963033500011079e-08, R11 ;  /* 0x32a5706044447823 */ /* 0x000fe2000000000b */
[----:B---3--:R-:W-:-:S06]  /*e6a0*/  FMUL R8, R8, R13 ;  /* 0x0000000d08087220 */ /* 0x008fcc0000400000 */
        /* <DEDUP_REMOVED lines=40> */
.L_x_6364:
[----:B------:R-:W-:Y:S02]  /*e930*/  IMAD.MOV.U32 R12, RZ, RZ, 0x8 ;  /* 0x00000008ff0c7424 */ /* 0x000fe400078e00ff */
[----:B------:R-:W-:-:S05]  /*e940*/  FADD R51, R13, R14 ;  /* 0x0000000e0d337221 */ /* 0x000fca0000000000 */
[----:B------:R-:W-:-:S07]  /*e950*/  MOV R13, R51 ;  /* 0x00000033000d7202 */ /* 0x000fce0000000f00 */
[----:B------:R-:W-:Y:S05]  /*e960*/  WARPSYNC.COLLECTIVE R15, `(.L_x_6365) ;  /* 0x000000000f087348 */ /* 0x000fea0003c00000 */
[----:B------:R0:W1:Y:S02]  /*e970*/  SHFL.BFLY P6, R14, R13, R12, R11 ;  /* 0x0c00000c0d0e7389 */ /* 0x00006400000c000b */
[----:B01----:R-:W-:Y:S05]  /*e980*/  ENDCOLLECTIVE ;  /* 0x000000000000791b */ /* 0x003fea0003800000 */
.L_x_6365:
[----:B------:R-:W-:Y:S02]  /*e990*/  HFMA2 R12, -RZ, RZ, 0, 2.384185791015625e-07 ;  /* 0x00000004ff0c7431 */ /* 0x000fe400000001ff */
[----:B------:R-:W-:-:S05]  /*e9a0*/  FADD R52, R51, R14 ;  /* 0x0000000e33347221 */ /* 0x000fca0000000000 */
[----:B------:R-:W-:-:S07]  /*e9b0*/  MOV R13, R52 ;  /* 0x00000034000d7202 */ /* 0x000fce0000000f00 */
[----:B------:R-:W-:Y:S05]  /*e9c0*/  WARPSYNC.COLLECTIVE R15, `(.L_x_6366) ;  /* 0x000000000f087348 */ /* 0x000fea0003c00000 */
[----:B------:R0:W1:Y:S02]  /*e9d0*/  SHFL.BFLY P6, R14, R13, R12, R11 ;  /* 0x0c00000c0d0e7389 */ /* 0x00006400000c000b */
[----:B01----:R-:W-:Y:S05]  /*e9e0*/  ENDCOLLECTIVE ;  /* 0x000000000000791b */ /* 0x003fea0003800000 */
.L_x_6366:
[----:B------:R-:W-:Y:S01]  /*e9f0*/  MOV R12, 0x2 ;  /* 0x00000002000c7802 */ /* 0x000fe20000000f00 */
[----:B------:R-:W-:-:S04]  /*ea00*/  FADD R53, R52, R14 ;  /* 0x0000000e34357221 */ /* 0x000fc80000000000 */
[----:B------:R-:W-:-:S07]  /*ea10*/  IMAD.MOV.U32 R13, RZ, RZ, R53 ;  /* 0x000000ffff0d7224 */ /* 0x000fce00078e0035 */
[----:B------:R-:W-:Y:S05]  /*ea20*/  WARPSYNC.COLLECTIVE R15, `(.L_x_6367) ;  /* 0x000000000f087348 */ /* 0x000fea0003c00000 */
[----:B------:R0:W1:Y:S02]  /*ea30*/  SHFL.BFLY P6, R14, R13, R12, R11 ;  /* 0x0c00000c0d0e7389 */ /* 0x00006400000c000b */
[----:B01----:R-:W-:Y:S05]  /*ea40*/  ENDCOLLECTIVE ;  /* 0x000000000000791b */ /* 0x003fea0003800000 */
.L_x_6367:
[----:B------:R-:W-:Y:S02]  /*ea50*/  IMAD.MOV.U32 R12, RZ, RZ, 0x1 ;  /* 0x00000001ff0c7424 */ /* 0x000fe400078e00ff */
[----:B------:R-:W-:-:S05]  /*ea60*/  FADD R54, R53, R14 ;  /* 0x0000000e35367221 */ /* 0x000fca0000000000 */
[----:B------:R-:W-:-:S07]  /*ea70*/  MOV R13, R54 ;  /* 0x00000036000d7202 */ /* 0x000fce0000000f00 */
[----:B------:R-:W-:Y:S05]  /*ea80*/  WARPSYNC.COLLECTIVE R15, `(.L_x_6368) ;  /* 0x000000000f087348 */ /* 0x000fea0003c00000 */
[----:B------:R0:W1:Y:S02]  /*ea90*/  SHFL.BFLY P6, R14, R13, R12, R11 ;  /* 0x0c00000c0d0e7389 */ /* 0x00006400000c000b */
[----:B01----:R-:W-:Y:S05]  /*eaa0*/  ENDCOLLECTIVE ;  /* 0x000000000000791b */ /* 0x003fea0003800000 */
.L_x_6368:
[----:B------:R-:W-:Y:S05]  /*eab0*/  BRA `(.L_x_6369) ;  /* 0xffffffb400087947 */ /* 0x000fea000383ffff */
        .weak           $__internal_99_$__cuda_sm3x_div_rn_noftz_f32_slowpath
        .type           $__internal_99_$__cuda_sm3x_div_rn_noftz_f32_slowpath,@function
        .size           $__internal_99_$__cuda_sm3x_div_rn_noftz_f32_slowpath,(.L_x_37476 - $__internal_99_$__cuda_sm3x_div_rn_noftz_f32_slowpath)
$__internal_99_$__cuda_sm3x_div_rn_noftz_f32_slowpath:
[----:B------:R-:W-:Y:S01]  /*eac0*/  SHF.R.U32.HI R72, RZ, 0x17, R54 ;  /* 0x00000017ff487819 */ /* 0x000fe20000011636 */
[----:B------:R-:W-:Y:S01]  /*ead0*/  BSSY.RECONVERGENT B1, `(.L_x_6370) ;  /* 0x0000064000017945 */ /* 0x000fe20003800200 */
[----:B------:R-:W-:Y:S02]  /*eae0*/  SHF.R.U32.HI R73, RZ, 0x17, R11 ;  /* 0x00000017ff497819 */ /* 0x000fe4000001160b */
[----:B------:R-:W-:Y:S02]  /*eaf0*/  LOP3.LUT R72, R72, 0xff, RZ, 0xc0, !PT ;  /* 0x000000ff48487812 */ /* 0x000fe400078ec0ff */
[----:B------:R-:W-:Y:S02]  /*eb00*/  LOP3.LUT R73, R73, 0xff, RZ, 0xc0, !PT ;  /* 0x000000ff49497812 */ /* 0x000fe400078ec0ff */
[----:B------:R-:W-:-:S04]  /*eb10*/  IADD3 R55, PT, PT, R72, -0x1, RZ ;  /* 0xffffffff48377810 */ /* 0x000fc80007ffe0ff */
[----:B------:R-:W-:Y:S02]  /*eb20*/  ISETP.GT.U32.AND P1, PT, R55, 0xfd, PT ;  /* 0x000000fd3700780c */ /* 0x000fe40003f24070 */
[----:B------:R-:W-:-:S04]  /*eb30*/  IADD3 R55, PT, PT, R73, -0x1, RZ ;  /* 0xffffffff49377810 */ /* 0x000fc80007ffe0ff */
        /* <DEDUP_REMOVED lines=20> */
[----:B------:R-:W-:Y:S02]  /*ec80*/  ISETP.GE.AND P1, PT, R55, RZ, PT ;  /* 0x000000ff3700720c */ /* 0x000fe40003f26270 */
[----:B------:R-:W-:-:S04]  /*ec90*/  IADD3 R55, PT, PT, R72, -0x1, RZ ;  /* 0xffffffff48377810 */ /* 0x000fc80007ffe0ff */
[----:B------:R-:W-:-:S07]  /*eca0*/  ISETP.GE.AND P2, PT, R55, RZ, PT ;  /* 0x000000ff3700720c */ /* 0x000fce0003f46270 */
[----:B------:R-:W-:Y:S01]  /*ecb0*/  @P1 IMAD.MOV.U32 R55, RZ, RZ, RZ ;  /* 0x000000ffff371224 */ /* 0x000fe200078e00ff */
[----:B------:R-:W-:Y:S01]  /*ecc0*/  @!P1 MOV R55, 0xffffffc0 ;  /* 0xffffffc000379802 */ /* 0x000fe20000000f00 */
[----:B------:R-:W-:-:S04]  /*ecd0*/  @!P1 FFMA R11, R11, 1.84467440737095516160e+19, RZ ;  /* 0x5f8000000b0b9823 */ /* 0x000fc800000000ff */
[----:B------:R-:W-:Y:S01]  /*ece0*/  @!P2 FFMA R54, R54, 1.84467440737095516160e+19, RZ ;  /* 0x5f8000003636a823 */ /* 0x000fe200000000ff */
[----:B------:R-:W-:-:S07]  /*ecf0*/  @!P2 IADD3 R55, PT, PT, R55, 0x40, RZ ;  /* 0x000000403737a810 */ /* 0x000fce0007ffe0ff */
.L_x_6371:
        /* <DEDUP_REMOVED lines=39> */
[----:B------:R-:W-:Y:S02]  /*ef70*/  SHF.L.U32 R55, R72, R55, RZ ;  /* 0x0000003748377219 */ /* 0x000fe400000006ff */
        /* <DEDUP_REMOVED lines=11> */
.L_x_6378:
[----:B------:R-:W-:-:S04]  /*f030*/  LOP3.LUT R54, R54, 0x80000000, RZ, 0xc0, !PT ;  /* 0x8000000036367812 */ /* 0x000fc800078ec0ff */
[----:B------:R-:W-:Y:S01]  /*f040*/  LOP3.LUT R54, R54, 0x7f800000, RZ, 0xfc, !PT ;  /* 0x7f80000036367812 */ /* 0x000fe200078efcff */
[----:B------:R-:W-:Y:S06]  /*f050*/  BRA `(.L_x_6379) ;  /* 0x0000000000047947 */ /* 0x000fec0003800000 */
.L_x_6377:
[----:B------:R-:W-:-:S07]  /*f060*/  LEA R54, R55, R54, 0x17 ;  /* 0x0000003637367211 */ /* 0x000fce00078eb8ff */
.L_x_6379:
[----:B------:R-:W-:Y:S05]  /*f070*/  BSYNC.RECONVERGENT B2 ;  /* 0x0000000000027941 */ /* 0x000fea0003800200 */
.L_x_6376:
[----:B------:R-:W-:Y:S05]  /*f080*/  BRA `(.L_x_6380) ;  /* 0x0000000000207947 */ /* 0x000fea0003800000 */
.L_x_6375:
[----:B------:R-:W-:-:S04]  /*f090*/  LOP3.LUT R54, R54, 0x80000000, R11, 0x48, !PT ;  /* 0x8000000036367812 */ /* 0x000fc800078e480b */
[----:B------:R-:W-:Y:S01]  /*f0a0*/  LOP3.LUT R54, R54, 0x7f800000, RZ, 0xfc, !PT ;  /* 0x7f80000036367812 */ /* 0x000fe200078efcff */
[----:B------:R-:W-:Y:S06]  /*f0b0*/  BRA `(.L_x_6380) ;  /* 0x0000000000147947 */ /* 0x000fec0003800000 */
.L_x_6374:
[----:B------:R-:W-:Y:S01]  /*f0c0*/  LOP3.LUT R54, R54, 0x80000000, R11, 0x48, !PT ;  /* 0x8000000036367812 */ /* 0x000fe200078e480b */
[----:B------:R-:W-:Y:S06]  /*f0d0*/  BRA `(.L_x_6380) ;  /* 0x00000000000c7947 */ /* 0x000fec0003800000 */
.L_x_6373:
[----:B------:R-:W0:Y:S01]  /*f0e0*/  MUFU.RSQ R54, -QNAN ;  /* 0xffc0000000367908 */ /* 0x000e220000001400 */
[----:B------:R-:W-:Y:S05]  /*f0f0*/  BRA `(.L_x_6380) ;  /* 0x0000000000047947 */ /* 0x000fea0003800000 */
.L_x_6372:
[----:B------:R-:W-:-:S07]  /*f100*/  FADD.FTZ R54, R11, R54 ;  /* 0x000000360b367221 */ /* 0x000fce0000010000 */
.L_x_6380:
[----:B------:R-:W-:Y:S05]  /*f110*/  BSYNC.RECONVERGENT B1 ;  /* 0x0000000000017941 */ /* 0x000fea0003800200 */
.L_x_6370:
[----:B------:R-:W-:Y:S02]  /*f120*/  HFMA2 R55, -RZ, RZ, 0, 0 ;  /* 0x00000000ff377431 */ /* 0x000fe400000001ff */
[----:B0-----:R-:W-:Y:S01]  /*f130*/  IMAD.MOV.U32 R11, RZ, RZ, R54 ;  /* 0x000000ffff0b7224 */ /* 0x001fe200078e0036 */
[----:B------:R-:W-:-:S04]  /*f140*/  MOV R54, R70 ;  /* 0x0000004600367202 */ /* 0x000fc80000000f00 */
[----:B------:R-:W-:Y:S05]  /*f150*/  RET.REL.NODEC R54 `(_Z15SoftmaxWarpImplI22BroadcastScaleMaskLoadIffbLm4EiE11DirectStoreIffEfLi2ELi32ELi32ELi1ELb1EL9Algorithm0EEvT_T0_ll) ;  /* 0xffffff0c36a87950 */ /* 0x000fea0003c3ffff */
.L_x_6381:
        /* <DEDUP_REMOVED lines=10> */
.L_x_37476:


//--------------------- .text._Z15SoftmaxWarpImplI22BroadcastScaleMaskLoadIffbLm4EiE11DirectStoreIffEfLi2ELi32ELi32ELi1ELb0EL9Algorithm0EEvT_T0_ll --------------------------
	.section	.text._Z15SoftmaxWarpImplI22BroadcastScaleMaskLoadIffbLm4EiE11DirectStoreIffEfLi2ELi32ELi32ELi1ELb0EL9Algorithm0EEvT_T0_ll,"ax",@progbits
	.align	128
        .global         _Z15SoftmaxWarpImplI22BroadcastScaleMaskLoadIffbLm4EiE11DirectStoreIffEfLi2ELi32ELi32ELi1ELb0EL9Algorithm0EEvT_T0_ll
        .type           _Z15SoftmaxWarpImplI22BroadcastScaleMaskLoadIffbLm4EiE11DirectStoreIffEfLi2ELi32ELi32ELi1ELb0EL9Algorithm0EEvT_T0_ll,@function
        .size           _Z15SoftmaxWarpImplI22BroadcastScaleMaskLoadIffbLm4EiE11DirectStoreIffEfLi2ELi32ELi32ELi1ELb0EL9Algorithm0EEvT_T0_ll,(.L_x_37477 - _Z15SoftmaxWarpImplI22BroadcastScaleMaskLoadIffbLm4EiE11DirectStoreIffEfLi2ELi32ELi32ELi1ELb0EL9Algorithm0EEvT_T0_ll)
        .other          _Z15SoftmaxWarpImplI22BroadcastScaleMaskLoadIffbLm4EiE11DirectStoreIffEfLi2ELi32ELi32ELi1ELb0EL9Algorithm0EEvT_T0_ll,@"STO_CUDA_ENTRY STV_DEFAULT"
_Z15SoftmaxWarpImplI22BroadcastScaleMaskLoadIffbLm4EiE11DirectStoreIffEfLi2ELi32ELi32ELi1ELb0EL9Algorithm0EEvT_T0_ll:
.text._Z15SoftmaxWarpImplI22BroadcastScaleMaskLoadIffbLm4EiE11DirectStoreIffEfLi2ELi32ELi32ELi1ELb0EL9Algorithm0EEvT_T0_ll:
        /* <DEDUP_REMOVED lines=29> */
.L_x_6382:
        /* <DEDUP_REMOVED lines=12> */
[----:B0-----:R-:W-:-:S07]  /*0290*/  IMAD.SHL.U32 R44, R44, 0x2, RZ ;  /* 0x000000022c2c7824 */ /* 0x001fce00078e00ff */
.L_x_6449:
[----:B------:R-:W-:Y:S01]  /*02a0*/  IABS R0, UR51 ;  /* 0x0000003300007c13 */ /* 0x000fe20008000000 */
[----:B--2---:R-:W-:Y:S01]  /*02b0*/  IMAD R17, R45, UR50, R44 ;  /* 0x000000322d117c24 */ /* 0x004fe2000f8e022c */
[----:B------:R-:W-:Y:S01]  /*02c0*/  IABS R3, UR52 ;  /* 0x0000003400037c13 */ /* 0x000fe20008000000 */
[----:B------:R-:W-:Y:S01]  /*02d0*/  UMOV UR4, URZ ;  /* 0x000000ff00047c82 */ /* 0x000fe20008000000 */
[----:B------:R-:W-:Y:S01]  /*02e0*/  R2UR UR11, R0 ;  /* 0x00000000000b72ca */ /* 0x000fe200000e0000 */
[----:B------:R-:W0:Y:S01]  /*02f0*/  LDC.64 R12, c[0x0][0x390] ;  /* 0x0000e400ff0c7b82 */ /* 0x000e220000000a00 */
[----:B------:R-:W-:Y:S01]  /*0300*/  R2UR UR10, R3 ;  /* 0x00000000030a72ca */ /* 0x000fe200000e0000 */
[----:B------:R-:W-:Y:S01]  /*0310*/  UISETP.NE.U32.AND UP0, UPT, UR36, 0x1, UPT ;  /* 0x000000012400788c */ /* 0x000fe2000bf05070 */
[----:B------:R-:W-:Y:S01]  /*0320*/  LOP3.LUT R19, RZ, UR51, RZ, 0x33, !PT ;  /* 0x00000033ff137c12 */ /* 0x000fe2000f8e33ff */
[----:B------:R-:W-:Y:S01]  /*0330*/  UISETP.NE.U32.AND UP1, UPT, UR38, 0x1, UPT ;  /* 0x000000012600788c */ /* 0x000fe2000bf25070 */
[----:B------:R-:W-:Y:S01]  /*0340*/  ISETP.NE.AND P5, PT, RZ, UR52, PT ;  /* 0x00000034ff007c0c */ /* 0x000fe2000bfa5270 */
[----:B------:R-:W-:Y:S01]  /*0350*/  UISETP.NE.AND.EX UP0, UPT, UR37, URZ, UPT, UP0 ;  /* 0x000000ff2500728c */ /* 0x000fe2000bf05300 */
[----:B------:R-:W-:Y:S01]  /*0360*/  LOP3.LUT R11, RZ, UR52, RZ, 0x33, !PT ;  /* 0x00000034ff0b7c12 */ /* 0x000fe2000f8e33ff */
[----:B------:R-:W2:Y:S01]  /*0370*/  LDC.64 R8, c[0x0][0x398] ;  /* 0x0000e600ff087b82 */ /* 0x000ea20000000a00 */
[----:B------:R-:W-:Y:S01]  /*0380*/  UISETP.NE.AND.EX UP1, UPT, UR39, URZ, UPT, UP1 ;  /* 0x000000ff2700728c */ /* 0x000fe2000bf25310 */
[----:B-1----:R-:W-:-:S02]  /*0390*/  R2UR UR14, R38 ;  /* 0x00000000260e72ca */ /* 0x002fc400000e0000 */
[----:B------:R-:W1:Y:S01]  /*03a0*/  I2F.RP R0, UR11 ;  /* 0x0000000b00007d06 */ /* 0x000e620008209400 */
[----:B------:R-:W-:Y:S02]  /*03b0*/  R2UR UR15, R39 ;  /* 0x00000000270f72ca */ /* 0x000fe400000e0000 */
[----:B------:R-:W-:-:S05]  /*03c0*/  PLOP3.LUT P6, PT, PT, PT, UP1, 0x40, 0x4 ;  /* 0x000000000004781c */ /* 0x000fca0003fce818 */
[----:B------:R-:W3:Y:S01]  /*03d0*/  I2F.RP R3, UR10 ;  /* 0x0000000a00037d06 */ /* 0x000ee20008209400 */
[----:B0-----:R-:W-:-:S07]  /*03e0*/  ISETP.NE.U32.AND P4, PT, R12, 0x1, PT ;  /* 0x000000010c00780c */ /* 0x001fce0003f85070 */
[----:B-1----:R-:W0:Y:S01]  /*03f0*/  MUFU.RCP R0, R0 ;  /* 0x0000000000007308 */ /* 0x002e220000001000 */
[----:B------:R-:W-:-:S07]  /*0400*/  ISETP.NE.AND.EX P4, PT, R13, RZ, PT, P4 ;  /* 0x000000ff0d00720c */ /* 0x000fce0003f85340 */
[----:B---3--:R-:W1:Y:S01]  /*0410*/  MUFU.RCP R3, R3 ;  /* 0x0000000300037308 */ /* 0x008e620000001000 */
[----:B0-----:R-:W-:-:S07]  /*0420*/  IADD3 R2, PT, PT, R0, 0xffffffe, RZ ;  /* 0x0ffffffe00027810 */ /* 0x001fce0007ffe0ff */
[----:B------:R-:W0:Y:S01]  /*0430*/  F2I.FTZ.U32.TRUNC.NTZ R2, R2 ;  /* 0x0000000200027305 */ /* 0x000e22000021f000 */
[----:B-1----:R-:W-:-:S07]  /*0440*/  IADD3 R4, PT, PT, R3, 0xffffffe, RZ ;  /* 0x0ffffffe03047810 */ /* 0x002fce0007ffe0ff */
        /* <DEDUP_REMOVED lines=8> */
[----:B------:R-:W-:-:S04]  /*04d0*/  IMAD.MOV R5, RZ, RZ, -R0 ;  /* 0x000000ffff057224 */ /* 0x000fc800078e0a00 */
[----:B------:R-:W-:Y:S01]  /*04e0*/  IMAD R2, R5, UR11, R2 ;  /* 0x0000000b05027c24 */ /* 0x000fe2000f8e0202 */
[----:B------:R-:W-:-:S04]  /*04f0*/  UIADD3 UR8, UPT, UPT, URZ, -UR5, URZ ;  /* 0x80000005ff087290 */ /* 0x000fc8000fffe0ff */
[----:B------:R-:W-:Y:S01]  /*0500*/  ISETP.LT.U32.AND P1, PT, R2, UR11, PT ;  /* 0x0000000b02007c0c */ /* 0x000fe2000bf21070 */
[----:B------:R-:W-:-:S04]  /*0510*/  UIMAD UR8, UR8, UR10, URZ ;  /* 0x0000000a080872a4 */ /* 0x000fc8000f8e02ff */
[----:B------:R-:W-:-:S08]  /*0520*/  UIMAD.WIDE.U32 UR8, UR5, UR8, UR4 ;  /* 0x00000008050872a5 */ /* 0x000fd0000f8e0004 */
[----:B------:R-:W-:Y:S01]  /*0530*/  @!P1 VIADD R2, R2, -UR11 ;  /* 0x8000000b02029c36 */ /* 0x000fe20008000000 */
[----:B------:R-:W-:Y:S02]  /*0540*/  @!P1 IADD3 R0, PT, PT, R0, 0x1, RZ ;  /* 0x0000000100009810 */ /* 0x000fe40007ffe0ff */
[----:B------:R-:W-:Y:S02]  /*0550*/  ISETP.NE.AND P1, PT, RZ, UR51, PT ;  /* 0x00000033ff007c0c */ /* 0x000fe4000bf25270 */
[----:B------:R-:W-:Y:S02]  /*0560*/  ISETP.GE.U32.AND P0, PT, R2, UR11, PT ;  /* 0x0000000b02007c0c */ /* 0x000fe4000bf06070 */
[----:B------:R-:W-:-:S04]  /*0570*/  LOP3.LUT R2, R17, UR51, RZ, 0x3c, !PT ;  /* 0x0000003311027c12 */ /* 0x000fc8000f8e3cff */
[----:B------:R-:W-:Y:S02]  /*0580*/  ISETP.GE.AND P2, PT, R2, RZ, PT ;  /* 0x000000ff0200720c */ /* 0x000fe40003f46270 */
[----:B------:R-:W-:-:S04]  /*0590*/  IABS R2, UR53 ;  /* 0x0000003500027c13 */ /* 0x000fc80008000000 */
[----:B------:R-:W-:Y:S01]  /*05a0*/  R2UR UR12, R2 ;  /* 0x00000000020c72ca */ /* 0x000fe200000e0000 */
[----:B------:R-:W-:-:S06]  /*05b0*/  @P0 VIADD R0, R0, 0x1 ;  /* 0x0000000100000836 */ /* 0x000fcc0000000000 */
[----:B------:R-:W-:-:S04]  /*05c0*/  @!P2 IADD3 R0, PT, PT, -R0, RZ, RZ ;  /* 0x000000ff0000a210 */ /* 0x000fc80007ffe1ff */
[----:B------:R-:W-:Y:S02]  /*05d0*/  SEL R6, R19, R0, !P1 ;  /* 0x0000000013067207 */ /* 0x000fe40004800000 */
[----:B------:R-:W0:Y:S03]  /*05e0*/  I2F.RP R3, UR12 ;  /* 0x0000000c00037d06 */ /* 0x000e260008209400 */
[----:B------:R-:W-:-:S04]  /*05f0*/  IMAD.MOV R0, RZ, RZ, -R6 ;  /* 0x000000ffff007224 */ /* 0x000fc800078e0a06 */
[----:B------:R-:W-:-:S05]  /*0600*/  IMAD R7, R0, UR51, R17 ;  /* 0x0000003300077c24 */ /* 0x000fca000f8e0211 */
[----:B------:R-:W-:Y:S01]  /*0610*/  IABS R2, R7 ;  /* 0x0000000700027213 */ /* 0x000fe20000000000 */
[----:B0-----:R-:W0:Y:S04]  /*0620*/  MUFU.RCP R3, R3 ;  /* 0x0000000300037308 */ /* 0x001e280000001000 */
[----:B------:R-:W-:-:S05]  /*0630*/  IMAD.HI.U32 R0, R2, UR9, RZ ;  /* 0x0000000902007c27 */ /* 0x000fca000f8e00ff */
[----:B------:R-:W-:-:S05]  /*0640*/  IADD3 R5, PT, PT, -R0, RZ, RZ ;  /* 0x000000ff00057210 */ /* 0x000fca0007ffe1ff */
[----:B------:R-:W-:-:S05]  /*0650*/  IMAD R2, R5, UR10, R2 ;  /* 0x0000000a05027c24 */ /* 0x000fca000f8e0202 */
[----:B------:R-:W-:Y:S01]  /*0660*/  ISETP.LT.U32.AND P2, PT, R2, UR10, PT ;  /* 0x0000000a02007c0c */ /* 0x000fe2000bf41070 */
[----:B0-----:R-:W-:-:S06]  /*0670*/  VIADD R4, R3, 0xffffffe ;  /* 0x0ffffffe03047836 */ /* 0x001fcc0000000000 */
[----:B------:R-:W0:Y:S06]  /*0680*/  F2I.FTZ.U32.TRUNC.NTZ R4, R4 ;  /* 0x0000000400047305 */ /* 0x000e2c000021f000 */
[----:B------:R-:W-:Y:S01]  /*0690*/  @!P2 IADD3 R2, PT, PT, R2, -UR10, RZ ;  /* 0x8000000a0202ac10 */ /* 0x000fe2000fffe0ff */
[----:B------:R-:W-:-:S03]  /*06a0*/  @!P2 VIADD R0, R0, 0x1 ;  /* 0x000000010000a836 */ /* 0x000fc60000000000 */
[----:B------:R-:W-:Y:S02]  /*06b0*/  ISETP.GE.U32.AND P0, PT, R2, UR10, PT ;  /* 0x0000000a02007c0c */ /* 0x000fe4000bf06070 */
[----:B------:R-:W-:Y:S02]  /*06c0*/  LOP3.LUT R2, R7, UR52, RZ, 0x3c, !PT ;  /* 0x0000003407027c12 */ /* 0x000fe4000f8e3cff */
[----:B0-----:R-:W-:Y:S02]  /*06d0*/  R2UR UR5, R4 ;  /* 0x00000000040572ca */ /* 0x001fe400000e0000 */
[----:B------:R-:W-:Y:S02]  /*06e0*/  ISETP.GE.AND P3, PT, R2, RZ, PT ;  /* 0x000000ff0200720c */ /* 0x000fe40003f66270 */
[----:B------:R-:W-:-:S05]  /*06f0*/  SEL R4, R6, RZ, P4 ;  /* 0x000000ff06047207 */ /* 0x000fca0002000000 */
[----:B------:R-:W-:Y:S01]  /*0700*/  @P0 IADD3 R0, PT, PT, R0, 0x1, RZ ;  /* 0x0000000100000810 */ /* 0x000fe20007ffe0ff */
[----:B------:R-:W-:-:S03]  /*0710*/  IMAD R4, R4, UR40, RZ ;  /* 0x0000002804047c24 */ /* 0x000fc6000f8e02ff */
[----:B------:R-:W-:Y:S02]  /*0720*/  UIADD3 UR6, UPT, UPT, URZ, -UR5, URZ ;  /* 0x80000005ff067290 */ /* 0x000fe4000fffe0ff */
[----:B------:R-:W-:Y:S02]  /*0730*/  @!P3 IMAD.MOV R0, RZ, RZ, -R0 ;  /* 0x000000ffff00b224 */ /* 0x000fe400078e0a00 */
[----:B------:R-:W-:-:S03]  /*0740*/  UIMAD UR6, UR6, UR12, URZ ;  /* 0x0000000c060672a4 */ /* 0x000fc6000f8e02ff */
[----:B------:R-:W-:Y:S01]  /*0750*/  SEL R5, R11, R0, !P5 ;  /* 0x000000000b057207 */ /* 0x000fe20006800000 */
[----:B------:R-:W-:-:S03]  /*0760*/  UIMAD.WIDE.U32 UR4, UR5, UR6, UR4 ;  /* 0x00000006050472a5 */ /* 0x000fc6000f8e0004 */
        /* <DEDUP_REMOVED lines=8> */
[----:B------:R-:W-:Y:S01]  /*07f0*/  @!P2 VIADD R0, R0, 0x1 ;  /* 0x000000010000a836 */ /* 0x000fe20000000000 */
[----:B--2---:R-:W-:Y:S02]  /*0800*/  ISETP.NE.U32.AND P2, PT, R8, 0x1, PT ;  /* 0x000000010800780c */ /* 0x004fe40003f45070 */
[----:B------:R-:W-:Y:S02]  /*0810*/  ISETP.GE.U32.AND P0, PT, R2, UR12, PT ;  /* 0x0000000c02007c0c */ /* 0x000fe4000bf06070 */
[----:B------:R-:W-:Y:S02]  /*0820*/  LOP3.LUT R2, R7, UR53, RZ, 0x3c, !PT ;  /* 0x0000003507027c12 */ /* 0x000fe4000f8e3cff */
[----:B------:R-:W-:Y:S02]  /*0830*/  ISETP.NE.AND.EX P2, PT, R9, RZ, PT, P2 ;  /* 0x000000ff0900720c */ /* 0x000fe40003f45320 */
[----:B------:R-:W-:-:S02]  /*0840*/  ISETP.GE.AND P3, PT, R2, RZ, PT ;  /* 0x000000ff0200720c */ /* 0x000fc40003f66270 */
[----:B------:R-:W-:-:S05]  /*0850*/  SEL R5, R5, RZ, P2 ;  /* 0x000000ff05057207 */ /* 0x000fca0001000000 */
[----:B------:R-:W-:Y:S01]  /*0860*/  @P0 IADD3 R0, PT, PT, R0, 0x1, RZ ;  /* 0x0000000100000810 */ /* 0x000fe20007ffe0ff */
[----:B------:R-:W-:Y:S01]  /*0870*/  IMAD R4, R5, UR41, R4 ;  /* 0x0000002905047c24 */ /* 0x000fe2000f8e0204 */
[----:B------:R-:W-:-:S03]  /*0880*/  ISETP.NE.AND P0, PT, RZ, UR53, PT ;  /* 0x00000035ff007c0c */ /* 0x000fc6000bf05270 */
[----:B------:R-:W-:Y:S01]  /*0890*/  IMAD.MOV.U32 R3, RZ, RZ, R0 ;  /* 0x000000ffff037224 */ /* 0x000fe200078e0000 */
[----:B------:R-:W-:-:S04]  /*08a0*/  LOP3.LUT R0, RZ, UR53, RZ, 0x33, !PT ;  /* 0x00000035ff007c12 */ /* 0x000fc8000f8e33ff */
[----:B------:R-:W-:Y:S02]  /*08b0*/  @!P3 IADD3 R3, PT, PT, -R3, RZ, RZ ;  /* 0x000000ff0303b210 */ /* 0x000fe40007ffe1ff */
[----:B------:R-:W-:Y:S02]  /*08c0*/  PLOP3.LUT P3, PT, PT, PT, UP0, 0x40, 0x4 ;  /* 0x000000000004781c */ /* 0x000fe40003f6e808 */
[----:B------:R-:W-:-:S05]  /*08d0*/  SEL R3, R0, R3, !P0 ;  /* 0x0000000300037207 */ /* 0x000fca0004000000 */
[----:B------:R-:W-:Y:S01]  /*08e0*/  IMAD.MOV R2, RZ, RZ, -R3 ;  /* 0x000000ffff027224 */ /* 0x000fe200078e0a03 */
[----:B------:R-:W-:-:S03]  /*08f0*/  SEL R3, R3, RZ, !P3 ;  /* 0x000000ff03037207 */ /* 0x000fc60005800000 */
[----:B------:R-:W-:Y:S02]  /*0900*/  IMAD R2, R2, UR53, R7 ;  /* 0x0000003502027c24 */ /* 0x000fe4000f8e0207 */
[----:B------:R-:W0:Y:S01]  /*0910*/  LDC.64 R6, c[0x0][0x388] ;  /* 0x0000e200ff067b82 */ /* 0x000e220000000a00 */
[----:B------:R-:W-:Y:S02]  /*0920*/  IMAD R3, R3, UR42, R4 ;  /* 0x0000002a03037c24 */ /* 0x000fe4000f8e0204 */
[----:B------:R-:W-:-:S05]  /*0930*/  SEL R2, R2, RZ, !P6 ;  /* 0x000000ff02027207 */ /* 0x000fca0007000000 */
[----:B------:R-:W-:-:S05]  /*0940*/  IMAD R2, R2, UR43, R3 ;  /* 0x0000002b02027c24 */ /* 0x000fca000f8e0203 */
[----:B------:R-:W-:-:S04]  /*0950*/  LEA.HI R2, R2, R2, RZ, 0x1 ;  /* 0x0000000202027211 */ /* 0x000fc800078f08ff */
[----:B------:R-:W-:-:S05]  /*0960*/  SHF.R.S32.HI R3, RZ, 0x1, R2 ;  /* 0x00000001ff037819 */ /* 0x000fca0000011402 */
[----:B0-----:R-:W-:-:S05]  /*0970*/  IMAD.WIDE R2, R3, 0x2, R6 ;  /* 0x0000000203027825 */ /* 0x001fca00078e0206 */
[----:B------:R0:W2:Y:S01]  /*0980*/  LDG.E.U16 R29, desc[UR14][R2.64] ;  /* 0x0000000e021d7981 */ /* 0x0000a2000c1e1500 */
[----:B------:R-:W-:-:S04]  /*0990*/  IADD3 R10, PT, PT, R17, 0x40, RZ ;  /* 0x00000040110a7810 */ /* 0x000fc80007ffe0ff */
        /* <DEDUP_REMOVED lines=10> */
[----:B------:R-:W-:-:S06]  /*0a40*/  @P3 IADD3 R4, PT, PT, R4, 0x1, RZ ;  /* 0x0000000104043810 */ /* 0x000fcc0007ffe0ff */
[----:B------:R-:W-:-:S05]  /*0a50*/  @!P6 IMAD.MOV R4, RZ, RZ, -R4 ;  /* 0x000000ffff04e224 */ /* 0x000fca00078e0a04 */
[----:B------:R-:W-:-:S04]  /*0a60*/  SEL R9, R19, R4, !P1 ;  /* 0x0000000413097207 */ /* 0x000fc80004800000 */
[----:B0-----:R-:W-:-:S05]  /*0a70*/  IADD3 R3, PT, PT, -R9, RZ, RZ ;  /* 0x000000ff09037210 */ /* 0x001fca0007ffe1ff */
        /* <DEDUP_REMOVED lines=14> */
[----:B------:R-:W-:-:S05]  /*0b60*/  IADD3 R2, PT, PT, -R15, RZ, RZ ;  /* 0x000000ff0f027210 */ /* 0x000fca0007ffe1ff */
[----:B------:R-:W-:-:S05]  /*0b70*/  IMAD R21, R2, UR52, R5 ;  /* 0x0000003402157c24 */ /* 0x000fca000f8e0205 */
[----:B------:R-:W-:-:S05]  /*0b80*/  IABS R8, R21 ;  /* 0x0000001500087213 */ /* 0x000fca0000000000 */
[----:B------:R-:W-:-:S04]  /*0b90*/  IMAD.HI.U32 R5, R8, UR5, RZ ;  /* 0x0000000508057c27 */ /* 0x000fc8000f8e00ff */
[----:B------:R-:W-:-:S04]  /*0ba0*/  IMAD.MOV R3, RZ, RZ, -R5 ;  /* 0x000000ffff037224 */ /* 0x000fc800078e0a05 */
[----:B------:R-:W-:Y:S02]  /*0bb0*/  IMAD R8, R3, UR12, R8 ;  /* 0x0000000c03087c24 */ /* 0x000fe4000f8e0208 */
[----:B------:R-:W0:Y:S03]  /*0bc0*/  LDC.64 R2, c[0x0][0x380] ;  /* 0x0000e000ff027b82 */ /* 0x000e260000000a00 */
[----:B------:R-:W-:-:S13]  /*0bd0*/  ISETP.LT.U32.AND P3, PT, R8, UR12, PT ;  /* 0x0000000c08007c0c */ /* 0x000fda000bf61070 */
[----:B------:R-:W-:Y:S01]  /*0be0*/  @!P3 VIADD R8, R8, -UR12 ;  /* 0x8000000c0808bc36 */ /* 0x000fe20008000000 */
[----:B------:R-:W-:-:S04]  /*0bf0*/  @!P3 IADD3 R5, PT, PT, R5, 0x1, RZ ;  /* 0x000000010505b810 */ /* 0x000fc80007ffe0ff */
[----:B------:R-:W-:-:S13]  /*0c00*/  ISETP.GE.U32.AND P3, PT, R8, UR12, PT ;  /* 0x0000000c08007c0c */ /* 0x000fda000bf66070 */
[----:B------:R-:W-:Y:S02]  /*0c10*/  @P3 IADD3 R5, PT, PT, R5, 0x1, RZ ;  /* 0x0000000105053810 */ /* 0x000fe40007ffe0ff */
[----:B------:R-:W-:Y:S02]  /*0c20*/  SEL R8, R15, RZ, P2 ;  /* 0x000000ff0f087207 */ /* 0x000fe40001000000 */
[----:B--2---:R-:W-:-:S04]  /*0c30*/  PRMT R4, R29, 0x7771, RZ ;  /* 0x000077711d047816 */ /* 0x004fc800000000ff */
[----:B------:R-:W-:Y:S02]  /*0c40*/  ISETP.NE.AND P6, PT, R4, RZ, PT ;  /* 0x000000ff0400720c */ /* 0x000fe40003fc5270 */
[----:B------:R-:W-:-:S04]  /*0c50*/  LEA.HI R4, R17, R17, RZ, 0x1 ;  /* 0x0000001111047211 */ /* 0x000fc800078f08ff */
[----:B------:R-:W-:Y:S02]  /*0c60*/  SHF.R.S32.HI R13, RZ, 0x1, R4 ;  /* 0x00000001ff0d7819 */ /* 0x000fe40000011404 */
[----:B------:R-:W-:-:S03]  /*0c70*/  LOP3.LUT R4, R21, UR53, RZ, 0x3c, !PT ;  /* 0x0000003515047c12 */ /* 0x000fc6000f8e3cff */
[----:B0-----:R-:W-:Y:S02]  /*0c80*/  IMAD.WIDE R12, R13, 0x8, R2 ;  /* 0x000000080d0c7825 */ /* 0x001fe400078e0202 */
[----:B------:R-:W-:Y:S02]  /*0c90*/  @P6 R2UR UR14, R38 ;  /* 0x00000000260e62ca */ /* 0x000fe400000e0000 */
[----:B------:R-:W-:Y:S02]  /*0ca0*/  @P6 R2UR UR15, R39 ;  /* 0x00000000270f62ca */ /* 0x000fe400000e0000 */
[----:B------:R-:W-:-:S11]  /*0cb0*/  ISETP.GE.AND P3, PT, R4, RZ, PT ;  /* 0x000000ff0400720c */ /* 0x000fd60003f66270 */
[----:B------:R-:W2:Y:S01]  /*0cc0*/  @P6 LDG.E R22, desc[UR14][R12.64+0x4] ;  /* 0x0000040e0c166981 */ /* 0x000ea2000c1e1900 */
[----:B------:R-:W-:Y:S01]  /*0cd0*/  SEL R4, R9, RZ, P4 ;  /* 0x000000ff09047207 */ /* 0x000fe20002000000 */
[----:B------:R-:W-:Y:S01]  /*0ce0*/  @!P3 IMAD.MOV R5, RZ, RZ, -R5 ;  /* 0x000000ffff05b224 */ /* 0x000fe200078e0a05 */
[----:B------:R-:W-:Y:S02]  /*0cf0*/  PLOP3.LUT P3, PT, PT, PT, UP0, 0x40, 0x4 ;  /* 0x000000000004781c */ /* 0x000fe40003f6e808 */
[----:B------:R-:W-:Y:S01]  /*0d00*/  R2UR UR14, R38 ;  /* 0x00000000260e72ca */ /* 0x000fe200000e0000 */
[----:B------:R-:W-:Y:S01]  /*0d10*/  IMAD R9, R4, UR40, RZ ;  /* 0x0000002804097c24 */ /* 0x000fe2000f8e02ff */
[----:B------:R-:W-:Y:S02]  /*0d20*/  SEL R5, R0, R5, !P0 ;  /* 0x0000000500057207 */ /* 0x000fe40004000000 */
[----:B------:R-:W-:Y:S01]  /*0d30*/  R2UR UR15, R39 ;  /* 0x00000000270f72ca */ /* 0x000fe200000e0000 */
[----:B------:R-:W-:Y:S01]  /*0d40*/  IMAD R8, R8, UR41, R9 ;  /* 0x0000002908087c24 */ /* 0x000fe2000f8e0209 */
[----:B------:R-:W-:Y:S01]  /*0d50*/  IADD3 R14, PT, PT, -R5, RZ, RZ ;  /* 0x000000ff050e7210 */ /* 0x000fe20007ffe1ff */
[----:B------:R-:W-:Y:S01]  /*0d60*/  VIADD R9, R17, 0x80 ;  /* 0x0000008011097836 */ /* 0x000fe20000000000 */
[----:B------:R-:W-:-:S02]  /*0d70*/  SEL R5, R5, RZ, !P3 ;  /* 0x000000ff05057207 */ /* 0x000fc40005800000 */
[----:B------:R-:W-:Y:S01]  /*0d80*/  PLOP3.LUT P3, PT, PT, PT, UP1, 0x40, 0x4 ;  /* 0x000000000004781c */ /* 0x000fe20003f6e818 */
[----:B------:R-:W-:Y:S02]  /*0d90*/  IMAD R4, R14, UR53, R21 ;  /* 0x000000350e047c24 */ /* 0x000fe4000f8e0215 */
[----:B------:R-:W-:-:S03]  /*0da0*/  IMAD R5, R5, UR42, R8 ;  /* 0x0000002a05057c24 */ /* 0x000fc6000f8e0208 */
[----:B------:R-:W-:-:S05]  /*0db0*/  SEL R4, R4, RZ, !P3 ;  /* 0x000000ff04047207 */ /* 0x000fca0005800000 */
[----:B------:R-:W-:-:S05]  /*0dc0*/  IMAD R4, R4, UR43, R5 ;  /* 0x0000002b04047c24 */ /* 0x000fca000f8e0205 */
[----:B------:R-:W-:-:S04]  /*0dd0*/  LEA.HI R4, R4, R4, RZ, 0x1 ;  /* 0x0000000404047211 */ /* 0x000fc800078f08ff */
[----:B------:R-:W-:-:S05]  /*0de0*/  SHF.R.S32.HI R37, RZ, 0x1, R4 ;  /* 0x00000001ff257819 */ /* 0x000fca0000011404 */
[----:B------:R-:W-:-:S06]  /*0df0*/  IMAD.WIDE R36, R37, 0x2, R6 ;  /* 0x0000000225247825 */ /* 0x000fcc00078e0206 */
[----:B------:R-:W3:Y:S01]  /*0e00*/  LDG.E.U16 R36, desc[UR14][R36.64] ;  /* 0x0000000e24247981 */ /* 0x000ee2000c1e1500 */
[----:B------:R-:W-:Y:S01]  /*0e10*/  IABS R5, R9 ;  /* 0x0000000900057213 */ /* 0x000fe20000000000 */
[----:B------:R-:W0:Y:S01]  /*0e20*/  LDCU UR6, c[0x0][0x3f0] ;  /* 0x00007e00ff0677ac */ /* 0x000e220008000800 */
[----:B------:R-:W-:-:S03]  /*0e30*/  LEA.HI R10, R10, R10, RZ, 0x1 ;  /* 0x0000000a0a0a7211 */ /* 0x000fc600078f08ff */
[----:B------:R-:W-:Y:S01]  /*0e40*/  IMAD.HI.U32 R4, R5, UR7, RZ ;  /* 0x0000000705047c27 */ /* 0x000fe2000f8e00ff */
[----:B------:R-:W-:-:S04]  /*0e50*/  SHF.R.S32.HI R53, RZ, 0x1, R10 ;  /* 0x00000001ff357819 */ /* 0x000fc8000001140a */
[----:B------:R-:W-:Y:S01]  /*0e60*/  IADD3 R8, PT, PT, -R4, RZ, RZ ;  /* 0x000000ff04087210 */ /* 0x000fe20007ffe1ff */
[----:B------:R-:W-:-:S04]  /*0e70*/  IMAD.WIDE R52, R53, 0x8, R2 ;  /* 0x0000000835347825 */ /* 0x000fc800078e0202 */
[----:B------:R-:W-:Y:S02]  /*0e80*/  IMAD R5, R8, UR11, R5 ;  /* 0x0000000b08057c24 */ /* 0x000fe4000f8e0205 */
[----:B0-----:R-:W-:-:S03]  /*0e90*/  IMAD.U32 R30, RZ, RZ, UR6 ;  /* 0x00000006ff1e7e24 */ /* 0x001fc6000f8e00ff */
        /* <DEDUP_REMOVED lines=11> */
[----:B------:R-:W-:Y:S02]  /*0f50*/  IABS R5, R15 ;  /* 0x0000000f00057213 */ /* 0x000fe40000000000 */
[----:B------:R-:W-:-:S03]  /*0f60*/  LOP3.LUT R16, R15, UR52, RZ, 0x3c, !PT ;  /* 0x000000340f107c12 */ /* 0x000fc6000f8e3cff */
[----:B------:R-:W-:-:S05]  /*0f70*/  IMAD.HI.U32 R4, R5, UR9, RZ ;  /* 0x0000000905047c27 */ /* 0x000fca000f8e00ff */
[----:B------:R-:W-:-:S05]  /*0f80*/  IADD3 R8, PT, PT, -R4, RZ, RZ ;  /* 0x000000ff04087210 */ /* 0x000fca0007ffe1ff */
[----:B------:R-:W-:Y:S02]  /*0f90*/  IMAD R5, R8, UR10, R5 ;  /* 0x0000000a08057c24 */ /* 0x000fe4000f8e0205 */
[----:B------:R-:W-:-:S03]  /*0fa0*/  VIADD R8, R17, 0xc0 ;  /* 0x000000c011087836 */ /* 0x000fc60000000000 */
[----:B------:R-:W-:-:S13]  /*0fb0*/  ISETP.LT.U32.AND P3, PT, R5, UR10, PT ;  /* 0x0000000a05007c0c */ /* 0x000fda000bf61070 */
[----:B------:R-:W-:Y:S01]  /*0fc0*/  @!P3 IADD3 R5, PT, PT, R5, -UR10, RZ ;  /* 0x8000000a0505bc10 */ /* 0x000fe2000fffe0ff */
[----:B------:R-:W-:-:S03]  /*0fd0*/  @!P3 VIADD R4, R4, 0x1 ;  /* 0x000000010404b836 */ /* 0x000fc60000000000 */
[----:B------:R-:W-:Y:S02]  /*0fe0*/  ISETP.GE.U32.AND P3, PT, R5, UR10, PT ;  /* 0x0000000a05007c0c */ /* 0x000fe4000bf66070 */
[----:B------:R-:W-:-:S05]  /*0ff0*/  IABS R5, R8 ;  /* 0x0000000800057213 */ /* 0x000fca0000000000 */
[----:B------:R-:W-:-:S06]  /*1000*/  IMAD.HI.U32 R14, R5, UR7, RZ ;  /* 0x00000007050e7c27 */ /* 0x000fcc000f8e00ff */
[----:B------:R-:W-:Y:S02]  /*1010*/  @P3 IADD3 R4, PT, PT, R4, 0x1, RZ ;  /* 0x0000000104043810 */ /* 0x000fe40007ffe0ff */
[----:B------:R-:W-:Y:S01]  /*1020*/  ISETP.GE.AND P3, PT, R16, RZ, PT ;  /* 0x000000ff1000720c */ /* 0x000fe20003f66270 */
[----:B------:R-:W-:-:S04]  /*1030*/  IMAD.MOV R16, RZ, RZ, -R14 ;  /* 0x000000ffff107224 */ /* 0x000fc800078e0a0e */
[----:B------:R-:W-:-:S08]  /*1040*/  IMAD R5, R16, UR11, R5 ;  /* 0x0000000b10057c24 */ /* 0x000fd0000f8e0205 */
[----:B------:R-:W-:Y:S02]  /*1050*/  @!P3 IADD3 R4, PT, PT, -R4, RZ, RZ ;  /* 0x000000ff0404b210 */ /* 0x000fe40007ffe1ff */
[----:B------:R-:W-:Y:S02]  /*1060*/  ISETP.LT.U32.AND P3, PT, R5, UR11, PT ;  /* 0x0000000b05007c0c */ /* 0x000fe4000bf61070 */
[----:B------:R-:W-:-:S05]  /*1070*/  SEL R21, R11, R4, !P5 ;  /* 0x000000040b157207 */ /* 0x000fca0006800000 */
[----:B------:R-:W-:-:S04]  /*1080*/  IMAD.MOV R4, RZ, RZ, -R21 ;  /* 0x000000ffff047224 */ /* 0x000fc800078e0a15 */
[----:B------:R-:W-:Y:S02]  /*1090*/  IMAD R27, R4, UR52, R15 ;  /* 0x00000034041b7c24 */ /* 0x000fe4000f8e020f */
[----:B------:R-:W-:Y:S01]  /*10a0*/  @!P3 IADD3 R5, PT, PT, R5, -UR11, RZ ;  /* 0x8000000b0505bc10 */ /* 0x000fe2000fffe0ff */
[----:B------:R-:W-:Y:S02]  /*10b0*/  @!P3 VIADD R14, R14, 0x1 ;  /* 0x000000010e0eb836 */ /* 0x000fe40000000000 */
[----:B------:R-:W-:Y:S02]  /*10c0*/  IABS R18, R27 ;  /* 0x0000001b00127213 */ /* 0x000fe40000000000 */
[----:B------:R-:W-:Y:S02]  /*10d0*/  ISETP.GE.U32.AND P3, PT, R5, UR11, PT ;  /* 0x0000000b05007c0c */ /* 0x000fe4000bf66070 */
[----:B------:R-:W-:-:S11]  /*10e0*/  LOP3.LUT R5, R8, UR51, RZ, 0x3c, !PT ;  /* 0x0000003308057c12 */ /* 0x000fd6000f8e3cff */
[----:B------:R-:W-:Y:S02]  /*10f0*/  @P3 IADD3 R14, PT, PT, R14, 0x1, RZ ;  /* 0x000000010e0e3810 */ /* 0x000fe40007ffe0ff */
[----:B------:R-:W-:Y:S02]  /*1100*/  ISETP.GE.AND P3, PT, R5, RZ, PT ;  /* 0x000000ff0500720c */ /* 0x000fe40003f66270 */
[----:B------:R-:W0:Y:S01]  /*1110*/  LDC.64 R4, c[0x0][0x3f0] ;  /* 0x0000fc00ff047b82 */ /* 0x000e220000000a00 */
[----:B------:R-:W-:Y:S02]  /*1120*/  IMAD.MOV.U32 R16, RZ, RZ, R14 ;  /* 0x000000ffff107224 */ /* 0x000fe400078e000e */
[----:B------:R-:W-:-:S04]  /*1130*/  IMAD.HI.U32 R14, R18, UR5, RZ ;  /* 0x00000005120e7c27 */ /* 0x000fc8000f8e00ff */
[----:B------:R-:W-:-:S04]  /*1140*/  IMAD.MOV R23, RZ, RZ, -R14 ;  /* 0x000000ffff177224 */ /* 0x000fc800078e0a0e */
[----:B------:R-:W-:-:S04]  /*1150*/  @!P3 IADD3 R16, PT, PT, -R16, RZ, RZ ;  /* 0x000000ff1010b210 */ /* 0x000fc80007ffe1ff */
[----:B------:R-:W-:Y:S01]  /*1160*/  SEL R15, R19, R16, !P1 ;  /* 0x00000010130f7207 */ /* 0x000fe20004800000 */
[----:B------:R-:W-:-:S03]  /*1170*/  IMAD R16, R23, UR12, R18 ;  /* 0x0000000c17107c24 */ /* 0x000fc6000f8e0212 */
[----:B------:R-:W-:Y:S02]  /*1180*/  IADD3 R25, PT, PT, -R15, RZ, RZ ;  /* 0x000000ff0f197210 */ /* 0x000fe40007ffe1ff */
[----:B------:R-:W-:Y:S02]  /*1190*/  ISETP.LT.U32.AND P3, PT, R16, UR12, PT ;  /* 0x0000000c10007c0c */ /* 0x000fe4000bf61070 */
[----:B0-----:R-:W-:Y:S01]  /*11a0*/  R2UR UR4, R5 ;  /* 0x00000000050472ca */ /* 0x001fe200000e0000 */
[----:B------:R-:W-:-:S05]  /*11b0*/  IMAD R31, R25, UR51, R8 ;  /* 0x00000033191f7c24 */ /* 0x000fca000f8e0208 */
[----:B------:R-:W-:-:S05]  /*11c0*/  IABS R5, R31 ;  /* 0x0000001f00057213 */ /* 0x000fca0000000000 */
[----:B------:R-:W-:Y:S01]  /*11d0*/  @!P3 IADD3 R16, PT, PT, R16, -UR12, RZ ;  /* 0x8000000c1010bc10 */ /* 0x000fe2000fffe0ff */
[----:B------:R-:W-:Y:S01]  /*11e0*/  IMAD.HI.U32 R18, R5, UR9, RZ ;  /* 0x0000000905127c27 */ /* 0x000fe2000f8e00ff */
[----:B------:R-:W-:-:S03]  /*11f0*/  @!P3 IADD3 R14, PT, PT, R14, 0x1, RZ ;  /* 0x000000010e0eb810 */ /* 0x000fc60007ffe0ff */
[----:B--2---:R-:W-:Y:S01]  /*1200*/  @P6 FMUL R30, R22, UR4 ;  /* 0x00000004161e6c20 */ /* 0x004fe20008400000 */
[----:B------:R-:W-:Y:S01]  /*1210*/  ISETP.GE.U32.AND P6, PT, R16, UR12, PT ;  /* 0x0000000c10007c0c */ /* 0x000fe2000bfc6070 */
[----:B------:R-:W-:-:S04]  /*1220*/  IMAD.MOV R16, RZ, RZ, -R18 ;  /* 0x000000ffff107224 */ /* 0x000fc800078e0a12 */
[----:B------:R-:W-:Y:S01]  /*1230*/  IMAD R16, R16, UR10, R5 ;  /* 0x0000000a10107c24 */ /* 0x000fe2000f8e0205 */
[----:B------:R-:W-:-:S04]  /*1240*/  LOP3.LUT R5, R27, UR53, RZ, 0x3c, !PT ;  /* 0x000000351b057c12 */ /* 0x000fc8000f8e3cff */
[----:B------:R-:W-:-:S03]  /*1250*/  ISETP.LT.U32.AND P3, PT, R16, UR10, PT ;  /* 0x0000000a10007c0c */ /* 0x000fc6000bf61070 */
[----:B------:R-:W-:Y:S01]  /*1260*/  @P6 VIADD R14, R14, 0x1 ;  /* 0x000000010e0e6836 */ /* 0x000fe20000000000 */
[----:B------:R-:W-:Y:S02]  /*1270*/  ISETP.GE.AND P6, PT, R5, RZ, PT ;  /* 0x000000ff0500720c */ /* 0x000fe40003fc6270 */
[----:B------:R-:W-:-:S04]  /*1280*/  IADD3 R5, PT, PT, R17, 0x100, RZ ;  /* 0x0000010011057810 */ /* 0x000fc80007ffe0ff */
[----:B------:R-:W-:Y:S02]  /*1290*/  IABS R24, R5 ;  /* 0x0000000500187213 */ /* 0x000fe40000000000 */
[----:B------:R-:W-:Y:S01]  /*12a0*/  LOP3.LUT R26, R5, UR51, RZ, 0x3c, !PT ;  /* 0x00000033051a7c12 */ /* 0x000fe2000f8e3cff */
[----:B------:R-:W-:Y:S01]  /*12b0*/  @!P3 VIADD R16, R16, -UR10 ;  /* 0x8000000a1010bc36 */ /* 0x000fe20008000000 */
[----:B------:R-:W-:Y:S01]  /*12c0*/  @!P3 IADD3 R18, PT, PT, R18, 0x1, RZ ;  /* 0x000000011212b810 */ /* 0x000fe20007ffe0ff */
[----:B------:R-:W-:Y:S02]  /*12d0*/  IMAD.HI.U32 R25, R24, UR7, RZ ;  /* 0x0000000718197c27 */ /* 0x000fe4000f8e00ff */
[----:B------:R-:W-:Y:S02]  /*12e0*/  @!P6 IADD3 R14, PT, PT, -R14, RZ, RZ ;  /* 0x000000ff0e0ee210 */ /* 0x000fe40007ffe1ff */
[----:B------:R-:W-:Y:S01]  /*12f0*/  ISETP.GE.U32.AND P6, PT, R16, UR10, PT ;  /* 0x0000000a10007c0c */ /* 0x000fe2000bfc6070 */
[----:B------:R-:W-:Y:S01]  /*1300*/  IMAD.MOV R23, RZ, RZ, -R25 ;  /* 0x000000ffff177224 */ /* 0x000fe200078e0a19 */
[----:B------:R-:W-:-:S02]  /*1310*/  LOP3.LUT R16, R31, UR52, RZ, 0x3c, !PT ;  /* 0x000000341f107c12 */ /* 0x000fc4000f8e3cff */
[----:B------:R-:W-:Y:S01]  /*1320*/  SEL R14, R0, R14, !P0 ;  /* 0x0000000e000e7207 */ /* 0x000fe20004000000 */
[----:B------:R-:W-:Y:S01]  /*1330*/  IMAD R24, R23, UR11, R24 ;  /* 0x0000000b17187c24 */ /* 0x000fe2000f8e0218 */
[----:B------:R-:W-:-:S03]  /*1340*/  ISETP.GE.AND P3, PT, R16, RZ, PT ;  /* 0x000000ff1000720c */ /* 0x000fc60003f66270 */
[----:B------:R-:W-:-:S04]  /*1350*/  IMAD.MOV R22, RZ, RZ, -R14 ;  /* 0x000000ffff167224 */ /* 0x000fc800078e0a0e */
[----:B------:R-:W-:Y:S01]  /*1360*/  @P6 VIADD R18, R18, 0x1 ;  /* 0x0000000112126836 */ /* 0x000fe20000000000 */
[----:B------:R-:W-:Y:S01]  /*1370*/  ISETP.LT.U32.AND P6, PT, R24, UR11, PT ;  /* 0x0000000b18007c0c */ /* 0x000fe2000bfc1070 */
[----:B------:R-:W-:-:S04]  /*1380*/  IMAD R22, R22, UR53, R27 ;  /* 0x0000003516167c24 */ /* 0x000fc8000f8e021b */
[----:B------:R-:W-:Y:S02]  /*1390*/  @!P3 IADD3 R18, PT, PT, -R18, RZ, RZ ;  /* 0x000000ff1212b210 */ /* 0x000fe40007ffe1ff */
[----:B------:R-:W-:Y:S02]  /*13a0*/  PLOP3.LUT P3, PT, PT, PT, UP0, 0x40, 0x4 ;  /* 0x000000000004781c */ /* 0x000fe40003f6e808 */
[----:B------:R-:W-:Y:S02]  /*13b0*/  SEL R16, R11, R18, !P5 ;  /* 0x000000120b107207 */ /* 0x000fe40006800000 */
[----:B------:R-:W-:Y:S02]  /*13c0*/  SEL R23, R14, RZ, !P3 ;  /* 0x000000ff0e177207 */ /* 0x000fe40005800000 */
[----:B---3--:R-:W-:Y:S01]  /*13d0*/  PRMT R14, R36, 0x7771, RZ ;  /* 0x00007771240e7816 */ /* 0x008fe200000000ff */
[----:B------:R-:W-:Y:S01]  /*13e0*/  @!P6 VIADD R25, R25, 0x1 ;  /* 0x000000011919e836 */ /* 0x000fe20000000000 */
[----:B------:R-:W-:-:S02]  /*13f0*/  @!P6 IADD3 R24, PT, PT, R24, -UR11, RZ ;  /* 0x8000000b1818ec10 */ /* 0x000fc4000fffe0ff */
[----:B------:R-:W-:Y:S02]  /*1400*/  ISETP.NE.AND P6, PT, R14, RZ, PT ;  /* 0x000000ff0e00720c */ /* 0x000fe40003fc5270 */
[----:B------:R-:W-:Y:S02]  /*1410*/  PLOP3.LUT P3, PT, PT, PT, UP1, 0x40, 0x4 ;  /* 0x000000000004781c */ /* 0x000fe40003f6e818 */
[----:B------:R-:W-:Y:S02]  /*1420*/  IADD3 R18, PT, PT, -R16, RZ, RZ ;  /* 0x000000ff10127210 */ /* 0x000fe40007ffe1ff */
[----:B------:R-:W-:Y:S02]  /*1430*/  SEL R22, R22, RZ, !P3 ;  /* 0x000000ff16167207 */ /* 0x000fe40005800000 */
[----:B------:R-:W-:Y:S01]  /*1440*/  ISETP.GE.U32.AND P3, PT, R24, UR11, PT ;  /* 0x0000000b18007c0c */ /* 0x000fe2000bf66070 */
[----:B------:R-:W-:-:S04]  /*1450*/  IMAD R18, R18, UR52, R31 ;  /* 0x0000003412127c24 */ /* 0x000fc8000f8e021f */
[----:B------:R-:W-:Y:S02]  /*1460*/  @P6 R2UR UR14, R38 ;  /* 0x00000000260e62ca */ /* 0x000fe400000e0000 */
[----:B------:R-:W-:Y:S02]  /*1470*/  @P6 R2UR UR15, R39 ;  /* 0x00000000270f62ca */ /* 0x000fe400000e0000 */
[----:B------:R-:W-:-:S04]  /*1480*/  IABS R14, R18 ;  /* 0x00000012000e7213 */ /* 0x000fc80000000000 */
[----:B------:R-:W-:Y:S01]  /*1490*/  @P3 VIADD R25, R25, 0x1 ;  /* 0x0000000119193836 */ /* 0x000fe20000000000 */
[----:B------:R-:W-:Y:S01]  /*14a0*/  ISETP.GE.AND P3, PT, R26, RZ, PT ;  /* 0x000000ff1a00720c */ /* 0x000fe20003f66270 */
[----:B------:R-:W-:-:S05]  /*14b0*/  IMAD.HI.U32 R24, R14, UR5, RZ ;  /* 0x000000050e187c27 */ /* 0x000fca000f8e00ff */
[----:B------:R-:W-:Y:S01]  /*14c0*/  IADD3 R27, PT, PT, -R24, RZ, RZ ;  /* 0x000000ff181b7210 */ /* 0x000fe20007ffe1ff */
[----:B------:R-:W2:Y:S04]  /*14d0*/  @P6 LDG.E R31, desc[UR14][R52.64+0x4] ;  /* 0x0000040e341f6981 */ /* 0x000ea8000c1e1900 */
[----:B------:R-:W-:Y:S02]  /*14e0*/  IMAD R10, R27, UR12, R14 ;  /* 0x0000000c1b0a7c24 */ /* 0x000fe4000f8e020e */
[----:B------:R-:W-:-:S03]  /*14f0*/  @!P3 IMAD.MOV R25, RZ, RZ, -R25 ;  /* 0x000000ffff19b224 */ /* 0x000fc600078e0a19 */
[----:B------:R-:W-:Y:S02]  /*1500*/  ISETP.LT.U32.AND P3, PT, R10, UR12, PT ;  /* 0x0000000c0a007c0c */ /* 0x000fe4000bf61070 */
[----:B------:R-:W-:-:S04]  /*1510*/  SEL R14, R19, R25, !P1 ;  /* 0x00000019130e7207 */ /* 0x000fc80004800000 */
[----:B------:R-:W-:-:S07]  /*1520*/  IADD3 R26, PT, PT, -R14, RZ, RZ ;  /* 0x000000ff0e1a7210 */ /* 0x000fce0007ffe1ff */
[----:B------:R-:W-:Y:S01]  /*1530*/  @!P3 IADD3 R10, PT, PT, R10, -UR12, RZ ;  /* 0x8000000c0a0abc10 */ /* 0x000fe2000fffe0ff */
[----:B------:R-:W-:Y:S02]  /*1540*/  @!P3 VIADD R24, R24, 0x1 ;  /* 0x000000011818b836 */ /* 0x000fe40000000000 */
[----:B------:R-:W-:Y:S01]  /*1550*/  IMAD R33, R26, UR51, R5 ;  /* 0x000000331a217c24 */ /* 0x000fe2000f8e0205 */
[----:B------:R-:W-:Y:S02]  /*1560*/  ISETP.GE.U32.AND P3, PT, R10, UR12, PT ;  /* 0x0000000c0a007c0c */ /* 0x000fe4000bf66070 */
[----:B------:R-:W-:Y:S02]  /*1570*/  SEL R20, R20, RZ, P4 ;  /* 0x000000ff14147207 */ /* 0x000fe40002000000 */
[----:B------:R-:W-:Y:S02]  /*1580*/  IABS R10, R33 ;  /* 0x00000021000a7213 */ /* 0x000fe40000000000 */
[----:B------:R-:W-:Y:S01]  /*1590*/  SEL R21, R21, RZ, P2 ;  /* 0x000000ff15157207 */ /* 0x000fe20001000000 */
[----:B------:R-:W-:Y:S01]  /*15a0*/  IMAD R20, R20, UR40, RZ ;  /* 0x0000002814147c24 */ /* 0x000fe2000f8e02ff */
[----:B------:R-:W-:Y:S01]  /*15b0*/  LOP3.LUT R26, R18, UR53, RZ, 0x3c, !PT ;  /* 0x00000035121a7c12 */ /* 0x000fe2000f8e3cff */
[----:B------:R-:W-:-:S04]  /*15c0*/  IMAD.HI.U32 R25, R10, UR9, RZ ;  /* 0x000000090a197c27 */ /* 0x000fc8000f8e00ff */
[----:B------:R-:W-:Y:S01]  /*15d0*/  @P3 VIADD R24, R24, 0x1 ;  /* 0x0000000118183836 */ /* 0x000fe20000000000 */
[----:B------:R-:W-:Y:S01]  /*15e0*/  ISETP.GE.AND P3, PT, R26, RZ, PT ;  /* 0x000000ff1a00720c */ /* 0x000fe20003f66270 */
[----:B------:R-:W-:Y:S01]  /*15f0*/  IMAD R20, R21, UR41, R20 ;  /* 0x0000002915147c24 */ /* 0x000fe2000f8e0214 */
[----:B------:R-:W-:-:S03]  /*1600*/  IADD3 R21, PT, PT, -R25, RZ, RZ ;  /* 0x000000ff19157210 */ /* 0x000fc60007ffe1ff */
[----:B------:R-:W-:Y:S02]  /*1610*/  IMAD R23, R23, UR42, R20 ;  /* 0x0000002a17177c24 */ /* 0x000fe4000f8e0214 */
[----:B------:R-:W-:Y:S02]  /*1620*/  IMAD R20, R21, UR10, R10 ;  /* 0x0000000a15147c24 */ /* 0x000fe4000f8e020a */
[----:B------:R-:W-:-:S05]  /*1630*/  IMAD.MOV.U32 R21, RZ, RZ, R24 ;  /* 0x000000ffff157224 */ /* 0x000fca00078e0018 */
[----:B------:R-:W-:Y:S02]  /*1640*/  @!P3 IADD3 R21, PT, PT, -R21, RZ, RZ ;  /* 0x000000ff1515b210 */ /* 0x000fe40007ffe1ff */
[----:B------:R-:W-:Y:S01]  /*1650*/  ISETP.LT.U32.AND P3, PT, R20, UR10, PT ;  /* 0x0000000a14007c0c */ /* 0x000fe2000bf61070 */
[----:B------:R-:W-:Y:S01]  /*1660*/  IMAD R22, R22, UR43, R23 ;  /* 0x0000002b16167c24 */ /* 0x000fe2000f8e0217 */
[----:B------:R-:W-:Y:S02]  /*1670*/  R2UR UR14, R38 ;  /* 0x00000000260e72ca */ /* 0x000fe400000e0000 */
[----:B------:R-:W-:Y:S02]  /*1680*/  R2UR UR15, R39 ;  /* 0x00000000270f72ca */ /* 0x000fe400000e0000 */
[----:B------:R-:W-:-:S04]  /*1690*/  LEA.HI R22, R22, R22, RZ, 0x1 ;  /* 0x0000001616167211 */ /* 0x000fc800078f08ff */
[----:B------:R-:W-:-:S03]  /*16a0*/  SHF.R.S32.HI R41, RZ, 0x1, R22 ;  /* 0x00000001ff297819 */ /* 0x000fc60000011416 */
[----:B------:R-:W-:Y:S01]  /*16b0*/  @!P3 IADD3 R20, PT, PT, R20, -UR10, RZ ;  /* 0x8000000a1414bc10 */ /* 0x000fe2000fffe0ff */
[----:B------:R-:W-:Y:S02]  /*16c0*/  @!P3 VIADD R25, R25, 0x1 ;  /* 0x000000011919b836 */ /* 0x000fe40000000000 */
[----:B------:R-:W-:Y:S01]  /*16d0*/  IMAD.WIDE R40, R41, 0x2, R6 ;  /* 0x0000000229287825 */ /* 0x000fe200078e0206 */
[----:B------:R-:W-:-:S03]  /*16e0*/  ISETP.GE.U32.AND P3, PT, R20, UR10, PT ;  /* 0x0000000a14007c0c */ /* 0x000fc6000bf66070 */
[----:B------:R-:W-:Y:S02]  /*16f0*/  VIADD R10, R17, 0x140 ;  /* 0x00000140110a7836 */ /* 0x000fe40000000000 */
[----:B------:R-:W3:Y:S01]  /*1700*/  LDG.E.U16 R40, desc[UR14][R40.64] ;  /* 0x0000000e28287981 */ /* 0x000ee2000c1e1500 */
[----:B------:R-:W-:Y:S02]  /*1710*/  LOP3.LUT R20, R33, UR52, RZ, 0x3c, !PT ;  /* 0x0000003421147c12 */ /* 0x000fe4000f8e3cff */
[----:B------:R-:W-:-:S05]  /*1720*/  IABS R22, R10 ;  /* 0x0000000a00167213 */ /* 0x000fca0000000000 */
[----:B------:R-:W-:Y:S01]  /*1730*/  @P3 IADD3 R25, PT, PT, R25, 0x1, RZ ;  /* 0x0000000119193810 */ /* 0x000fe20007ffe0ff */
[----:B------:R-:W-:Y:S01]  /*1740*/  IMAD.HI.U32 R23, R22, UR7, RZ ;  /* 0x0000000716177c27 */ /* 0x000fe2000f8e00ff */
[----:B------:R-:W-:-:S03]  /*1750*/  ISETP.GE.AND P3, PT, R20, RZ, PT ;  /* 0x000000ff1400720c */ /* 0x000fc60003f66270 */
[----:B------:R-:W-:-:S04]  /*1760*/  IMAD.MOV R27, RZ, RZ, -R23 ;  /* 0x000000ffff1b7224 */ /* 0x000fc800078e0a17 */
[----:B------:R-:W-:-:S06]  /*1770*/  IMAD R22, R27, UR11, R22 ;  /* 0x0000000b1b167c24 */ /* 0x000fcc000f8e0216 */
[----:B------:R-:W-:Y:S02]  /*1780*/  @!P3 IADD3 R25, PT, PT, -R25, RZ, RZ ;  /* 0x000000ff1919b210 */ /* 0x000fe40007ffe1ff */
[----:B------:R-:W-:Y:S02]  /*1790*/  ISETP.LT.U32.AND P3, PT, R22, UR11, PT ;  /* 0x0000000b16007c0c */ /* 0x000fe4000bf61070 */
[----:B------:R-:W-:-:S11]  /*17a0*/  SEL R20, R11, R25, !P5 ;  /* 0x000000190b147207 */ /* 0x000fd60006800000 */
[----:B------:R-:W-:Y:S01]  /*17b0*/  @!P3 IADD3 R22, PT, PT, R22, -UR11, RZ ;  /* 0x8000000b1616bc10 */ /* 0x000fe2000fffe0ff */
[----:B------:R-:W-:-:S03]  /*17c0*/  @!P3 VIADD R23, R23, 0x1 ;  /* 0x000000011717b836 */ /* 0x000fc60000000000 */
[----:B------:R-:W-:Y:S01]  /*17d0*/  ISETP.GE.U32.AND P3, PT, R22, UR11, PT ;  /* 0x0000000b16007c0c */ /* 0x000fe2000bf66070 */
[----:B------:R-:W-:Y:S01]  /*17e0*/  IMAD.MOV R22, RZ, RZ, -R20 ;  /* 0x000000ffff167224 */ /* 0x000fe200078e0a14 */
[----:B------:R-:W-:-:S03]  /*17f0*/  LOP3.LUT R24, R10, UR51, RZ, 0x3c, !PT ;  /* 0x000000330a187c12 */ /* 0x000fc6000f8e3cff */
[----:B------:R-:W-:-:S08]  /*1800*/  IMAD R22, R22, UR52, R33 ;  /* 0x0000003416167c24 */ /* 0x000fd0000f8e0221 */
[----:B------:R-:W-:Y:S02]  /*1810*/  @P3 IADD3 R23, PT, PT, R23, 0x1, RZ ;  /* 0x0000000117173810 */ /* 0x000fe40007ffe0ff */
[----:B------:R-:W-:Y:S02]  /*1820*/  ISETP.GE.AND P3, PT, R24, RZ, PT ;  /* 0x000000ff1800720c */ /* 0x000fe40003f66270 */
[----:B------:R-:W-:Y:S01]  /*1830*/  IABS R25, R22 ;  /* 0x0000001600197213 */ /* 0x000fe20000000000 */
[----:B------:R-:W-:Y:S01]  /*1840*/  IMAD.MOV.U32 R26, RZ, RZ, R23 ;  /* 0x000000ffff1a7224 */ /* 0x000fe200078e0017 */
[----:B------:R-:W-:-:S03]  /*1850*/  SEL R21, R0, R21, !P0 ;  /* 0x0000001500157207 */ /* 0x000fc60004000000 */
[----:B------:R-:W-:-:S04]  /*1860*/  IMAD.HI.U32 R24, R25, UR5, RZ ;  /* 0x0000000519187c27 */ /* 0x000fc8000f8e00ff */
[----:B------:R-:W-:Y:S01]  /*1870*/  IMAD.MOV R23, RZ, RZ, -R21 ;  /* 0x000000ffff177224 */ /* 0x000fe200078e0a15 */
[----:B------:R-:W-:Y:S02]  /*1880*/  IADD3 R28, PT, PT, -R24, RZ, RZ ;  /* 0x000000ff181c7210 */ /* 0x000fe40007ffe1ff */
[----:B------:R-:W-:Y:S02]  /*1890*/  @!P3 IADD3 R26, PT, PT, -R26, RZ, RZ ;  /* 0x000000ff1a1ab210 */ /* 0x000fe40007ffe1ff */
[----:B------:R-:W-:Y:S01]  /*18a0*/  PLOP3.LUT P3, PT, PT, PT, UP0, 0x40, 0x4 ;  /* 0x000000000004781c */ /* 0x000fe20003f6e808 */
[----:B------:R-:W-:Y:S02]  /*18b0*/  IMAD R23, R23, UR53, R18 ;  /* 0x0000003517177c24 */ /* 0x000fe4000f8e0212 */
[----:B------:R-:W-:Y:S01]  /*18c0*/  IMAD R25, R28, UR12, R25 ;  /* 0x0000000c1c197c24 */ /* 0x000fe2000f8e0219 */
[----:B------:R-:W-:Y:S02]  /*18d0*/  SEL R21, R21, RZ, !P3 ;  /* 0x000000ff15157207 */ /* 0x000fe40005800000 */
[----:B------:R-:W-:-:S02]  /*18e0*/  PLOP3.LUT P3, PT, PT, PT, UP1, 0x40, 0x4 ;  /* 0x000000000004781c */ /* 0x000fc40003f6e818 */
[----:B------:R-:W-:Y:S02]  /*18f0*/  SEL R18, R19, R26, !P1 ;  /* 0x0000001a13127207 */ /* 0x000fe40004800000 */
[----:B------:R-:W-:Y:S02]  /*1900*/  SEL R23, R23, RZ, !P3 ;  /* 0x000000ff17177207 */ /* 0x000fe40005800000 */
[----:B------:R-:W-:Y:S01]  /*1910*/  ISETP.LT.U32.AND P3, PT, R25, UR12, PT ;  /* 0x0000000c19007c0c */ /* 0x000fe2000bf61070 */
[----:B------:R-:W-:Y:S01]  /*1920*/  IMAD.MOV R27, RZ, RZ, -R18 ;  /* 0x000000ffff1b7224 */ /* 0x000fe200078e0a12 */
[----:B------:R-:W-:-:S03]  /*1930*/  SEL R15, R15, RZ, P4 ;  /* 0x000000ff0f0f7207 */ /* 0x000fc60002000000 */
[----:B------:R-:W-:Y:S01]  /*1940*/  IMAD R33, R27, UR51, R10 ;  /* 0x000000331b217c24 */ /* 0x000fe2000f8e020a */
[----:B------:R-:W-:Y:S01]  /*1950*/  SEL R16, R16, RZ, P2 ;  /* 0x000000ff10107207 */ /* 0x000fe20001000000 */
[----:B------:R-:W-:-:S03]  /*1960*/  IMAD R15, R15, UR40, RZ ;  /* 0x000000280f0f7c24 */ /* 0x000fc6000f8e02ff */
[----:B------:R-:W-:-:S03]  /*1970*/  IABS R26, R33 ;  /* 0x00000021001a7213 */ /* 0x000fc60000000000 */
[----:B------:R-:W-:Y:S01]  /*1980*/  @!P3 VIADD R25, R25, -UR12 ;  /* 0x8000000c1919bc36 */ /* 0x000fe20008000000 */
[----:B------:R-:W-:Y:S01]  /*1990*/  @!P3 IADD3 R24, PT, PT, R24, 0x1, RZ ;  /* 0x000000011818b810 */ /* 0x000fe20007ffe0ff */
[----:B------:R-:W-:Y:S02]  /*19a0*/  IMAD R16, R16, UR41, R15 ;  /* 0x0000002910107c24 */ /* 0x000fe4000f8e020f */
[----:B------:R-:W-:Y:S01]  /*19b0*/  IMAD.HI.U32 R28, R26, UR9, RZ ;  /* 0x000000091a1c7c27 */ /* 0x000fe2000f8e00ff */
[----:B------:R-:W-:-:S03]  /*19c0*/  ISETP.GE.U32.AND P3, PT, R25, UR12, PT ;  /* 0x0000000c19007c0c */ /* 0x000fc6000bf66070 */
[----:B------:R-:W-:Y:S01]  /*19d0*/  IMAD R16, R21, UR42, R16 ;  /* 0x0000002a15107c24 */ /* 0x000fe2000f8e0210 */
[----:B------:R-:W-:-:S03]  /*19e0*/  IADD3 R21, PT, PT, -R28, RZ, RZ ;  /* 0x000000ff1c157210 */ /* 0x000fc60007ffe1ff */
[----:B------:R-:W-:Y:S02]  /*19f0*/  IMAD R16, R23, UR43, R16 ;  /* 0x0000002b17107c24 */ /* 0x000fe4000f8e0210 */
[----:B------:R-:W-:-:S03]  /*1a00*/  IMAD R21, R21, UR10, R26 ;  /* 0x0000000a15157c24 */ /* 0x000fc6000f8e021a */
[----:B------:R-:W-:Y:S01]  /*1a10*/  LEA.HI R16, R16, R16, RZ, 0x1 ;  /* 0x0000001010107211 */ /* 0x000fe200078f08ff */
[----:B------:R-:W-:Y:S01]  /*1a20*/  @P3 VIADD R24, R24, 0x1 ;  /* 0x0000000118183836 */ /* 0x000fe20000000000 */
[----:B------:R-:W-:Y:S02]  /*1a30*/  ISETP.LT.U32.AND P3, PT, R21, UR10, PT ;  /* 0x0000000a15007c0c */ /* 0x000fe4000bf61070 */
[----:B------:R-:W-:-:S05]  /*1a40*/  SHF.R.S32.HI R27, RZ, 0x1, R16 ;  /* 0x00000001ff1b7819 */ /* 0x000fca0000011410 */
[----:B------:R-:W-:-:S05]  /*1a50*/  IMAD.WIDE R26, R27, 0x2, R6 ;  /* 0x000000021b1a7825 */ /* 0x000fca00078e0206 */
[----:B------:R0:W4:Y:S01]  /*1a60*/  LDG.E.U16 R42, desc[UR14][R26.64] ;  /* 0x0000000e1a2a7981 */ /* 0x000122000c1e1500 */
[----:B------:R-:W-:Y:S01]  /*1a70*/  @!P3 VIADD R21, R21, -UR10 ;  /* 0x8000000a1515bc36 */ /* 0x000fe20008000000 */
[----:B------:R-:W-:-:S04]  /*1a80*/  @!P3 IADD3 R28, PT, PT, R28, 0x1, RZ ;  /* 0x000000011c1cb810 */ /* 0x000fc80007ffe0ff */
[----:B------:R-:W-:Y:S02]  /*1a90*/  ISETP.GE.U32.AND P3, PT, R21, UR10, PT ;  /* 0x0000000a15007c0c */ /* 0x000fe4000bf66070 */
[----:B------:R-:W-:Y:S02]  /*1aa0*/  IADD3 R15, PT, PT, R17, 0x180, RZ ;  /* 0x00000180110f7810 */ /* 0x000fe40007ffe0ff */
[----:B------:R-:W-:Y:S02]  /*1ab0*/  LOP3.LUT R16, R33, UR52, RZ, 0x3c, !PT ;  /* 0x0000003421107c12 */ /* 0x000fe4000f8e3cff */
[----:B------:R-:W-:-:S05]  /*1ac0*/  IABS R23, R15 ;  /* 0x0000000f00177213 */ /* 0x000fca0000000000 */
[----:B------:R-:W-:-:S04]  /*1ad0*/  IMAD.HI.U32 R21, R23, UR7, RZ ;  /* 0x0000000717157c27 */ /* 0x000fc8000f8e00ff */
[----:B------:R-:W-:Y:S01]  /*1ae0*/  @P3 VIADD R28, R28, 0x1 ;  /* 0x000000011c1c3836 */ /* 0x000fe20000000000 */
[----:B------:R-:W-:Y:S02]  /*1af0*/  ISETP.GE.AND P3, PT, R16, RZ, PT ;  /* 0x000000ff1000720c */ /* 0x000fe40003f66270 */
[----:B------:R-:W-:-:S05]  /*1b00*/  IADD3 R16, PT, PT, -R21, RZ, RZ ;  /* 0x000000ff15107210 */ /* 0x000fca0007ffe1ff */
[----:B------:R-:W-:-:S06]  /*1b10*/  IMAD R16, R16, UR11, R23 ;  /* 0x0000000b10107c24 */ /* 0x000fcc000f8e0217 */
[----:B------:R-:W-:Y:S01]  /*1b20*/  @!P3 IMAD.MOV R28, RZ, RZ, -R28 ;  /* 0x000000ffff1cb224 */ /* 0x000fe200078e0a1c */
[----:B------:R-:W-:-:S13]  /*1b30*/  ISETP.LT.U32.AND P3, PT, R16, UR11, PT ;  /* 0x0000000b10007c0c */ /* 0x000fda000bf61070 */
[----:B------:R-:W-:Y:S01]  /*1b40*/  @!P3 VIADD R16, R16, -UR11 ;  /* 0x8000000b1010bc36 */ /* 0x000fe20008000000 */
[----:B------:R-:W-:-:S04]  /*1b50*/  @!P3 IADD3 R21, PT, PT, R21, 0x1, RZ ;  /* 0x000000011515b810 */ /* 0x000fc80007ffe0ff */
[----:B------:R-:W-:Y:S02]  /*1b60*/  ISETP.GE.U32.AND P3, PT, R16, UR11, PT ;  /* 0x0000000b10007c0c */ /* 0x000fe4000bf66070 */
[----:B------:R-:W-:Y:S02]  /*1b70*/  LOP3.LUT R25, R15, UR51, RZ, 0x3c, !PT ;  /* 0x000000330f197c12 */ /* 0x000fe4000f8e3cff */
[----:B------:R-:W-:-:S04]  /*1b80*/  SEL R23, R11, R28, !P5 ;  /* 0x0000001c0b177207 */ /* 0x000fc80006800000 */
[----:B------:R-:W-:-:S05]  /*1b90*/  IADD3 R16, PT, PT, -R23, RZ, RZ ;  /* 0x000000ff17107210 */ /* 0x000fca0007ffe1ff */
[----:B------:R-:W-:Y:S01]  /*1ba0*/  @P3 VIADD R21, R21, 0x1 ;  /* 0x0000000115153836 */ /* 0x000fe20000000000 */
[----:B------:R-:W-:Y:S01]  /*1bb0*/  ISETP.GE.AND P3, PT, R25, RZ, PT ;  /* 0x000000ff1900720c */ /* 0x000fe20003f66270 */
[----:B------:R-:W-:Y:S01]  /*1bc0*/  IMAD R34, R16, UR52, R33 ;  /* 0x0000003410227c24 */ /* 0x000fe2000f8e0221 */
[----:B------:R-:W-:-:S04]  /*1bd0*/  LOP3.LUT R16, R22, UR53, RZ, 0x3c, !PT ;  /* 0x0000003516107c12 */ /* 0x000fc8000f8e3cff */
[----:B------:R-:W-:-:S07]  /*1be0*/  IABS R25, R34 ;  /* 0x0000002200197213 */ /* 0x000fce0000000000 */
[----:B------:R-:W-:Y:S02]  /*1bf0*/  @!P3 IADD3 R21, PT, PT, -R21, RZ, RZ ;  /* 0x000000ff1515b210 */ /* 0x000fe40007ffe1ff */
[----:B------:R-:W-:Y:S01]  /*1c00*/  ISETP.GE.AND P3, PT, R16, RZ, PT ;  /* 0x000000ff1000720c */ /* 0x000fe20003f66270 */
[----:B------:R-:W-:Y:S01]  /*1c10*/  IMAD.HI.U32 R16, R25, UR5, RZ ;  /* 0x0000000519107c27 */ /* 0x000fe2000f8e00ff */
[----:B------:R-:W-:-:S03]  /*1c20*/  SEL R21, R19, R21, !P1 ;  /* 0x0000001513157207 */ /* 0x000fc60004800000 */
[----:B0-----:R-:W-:Y:S01]  /*1c30*/  IMAD.MOV R26, RZ, RZ, -R16 ;  /* 0x000000ffff1a7224 */ /* 0x001fe200078e0a10 */
[----:B------:R-:W-:-:S03]  /*1c40*/  IADD3 R32, PT, PT, -R21, RZ, RZ ;  /* 0x000000ff15207210 */ /* 0x000fc60007ffe1ff */
[----:B------:R-:W-:-:S04]  /*1c50*/  IMAD R25, R26, UR12, R25 ;  /* 0x0000000c1a197c24 */ /* 0x000fc8000f8e0219 */
[----:B------:R-:W-:Y:S01]  /*1c60*/  @!P3 IMAD.MOV R24, RZ, RZ, -R24 ;  /* 0x000000ffff18b224 */ /* 0x000fe200078e0a18 */
[----:B------:R-:W-:Y:S01]  /*1c70*/  ISETP.LT.U32.AND P3, PT, R25, UR12, PT ;  /* 0x0000000c19007c0c */ /* 0x000fe2000bf61070 */
[----:B------:R-:W-:-:S03]  /*1c80*/  IMAD R46, R32, UR51, R15 ;  /* 0x00000033202e7c24 */ /* 0x000fc6000f8e020f */
[----:B------:R-:W-:Y:S02]  /*1c90*/  SEL R24, R0, R24, !P0 ;  /* 0x0000001800187207 */ /* 0x000fe40004000000 */
[----:B------:R-:W-:Y:S01]  /*1ca0*/  MOV R28, UR6 ;  /* 0x00000006001c7c02 */ /* 0x000fe20008000f00 */
[----:B--2---:R-:W-:Y:S01]  /*1cb0*/  @P6 FMUL R28, R31, UR4 ;  /* 0x000000041f1c6c20 */ /* 0x004fe20008400000 */
[----:B------:R-:W-:Y:S01]  /*1cc0*/  IABS R26, R46 ;  /* 0x0000002e001a7213 */ /* 0x000fe20000000000 */
[----:B------:R-:W-:Y:S01]  /*1cd0*/  IMAD.MOV R27, RZ, RZ, -R24 ;  /* 0x000000ffff1b7224 */ /* 0x000fe200078e0a18 */
[----:B------:R-:W-:Y:S02]  /*1ce0*/  PLOP3.LUT P6, PT, PT, PT, UP0, 0x40, 0x4 ;  /* 0x000000000004781c */ /* 0x000fe40003fce808 */
[----:B------:R-:W-:Y:S01]  /*1cf0*/  MOV R31, R26 ;  /* 0x0000001a001f7202 */ /* 0x000fe20000000f00 */
[----:B------:R-:W-:Y:S01]  /*1d00*/  IMAD R26, R27, UR53, R22 ;  /* 0x000000351b1a7c24 */ /* 0x000fe2000f8e0216 */
[----:B------:R-:W-:Y:S01]  /*1d10*/  SEL R27, R24, RZ, !P6 ;  /* 0x000000ff181b7207 */ /* 0x000fe20007000000 */
[----:B------:R-:W-:Y:S01]  /*1d20*/  @!P3 VIADD R25, R25, -UR12 ;  /* 0x8000000c1919bc36 */ /* 0x000fe20008000000 */
[----:B------:R-:W-:Y:S01]  /*1d30*/  PLOP3.LUT P6, PT, PT, PT, UP1, 0x40, 0x4 ;  /* 0x000000000004781c */ /* 0x000fe20003fce818 */
[----:B------:R-:W-:-:S03]  /*1d40*/  IMAD.HI.U32 R22, R31, UR9, RZ ;  /* 0x000000091f167c27 */ /* 0x000fc6000f8e00ff */
[----:B------:R-:W-:Y:S02]  /*1d50*/  SEL R26, R26, RZ, !P6 ;  /* 0x000000ff1a1a7207 */ /* 0x000fe40007000000 */
[----:B------:R-:W-:Y:S02]  /*1d60*/  ISETP.GE.U32.AND P6, PT, R25, UR12, PT ;  /* 0x0000000c19007c0c */ /* 0x000fe4000bfc6070 */
[----:B------:R-:W-:Y:S02]  /*1d70*/  IADD3 R24, PT, PT, -R22, RZ, RZ ;  /* 0x000000ff16187210 */ /* 0x000fe40007ffe1ff */
[----:B------:R-:W-:Y:S02]  /*1d80*/  LOP3.LUT R25, R34, UR53, RZ, 0x3c, !PT ;  /* 0x0000003522197c12 */ /* 0x000fe4000f8e3cff */
[----:B------:R-:W-:Y:S01]  /*1d90*/  @!P3 IADD3 R16, PT, PT, R16, 0x1, RZ ;  /* 0x000000011010b810 */ /* 0x000fe20007ffe0ff */
[----:B------:R-:W-:Y:S01]  /*1da0*/  IMAD R31, R24, UR10, R31 ;  /* 0x0000000a181f7c24 */ /* 0x000fe2000f8e021f */
[----:B------:R-:W-:-:S05]  /*1db0*/  ISETP.GE.AND P3, PT, R25, RZ, PT ;  /* 0x000000ff1900720c */ /* 0x000fca0003f66270 */
[----:B------:R-:W-:Y:S01]  /*1dc0*/  @P6 VIADD R16, R16, 0x1 ;  /* 0x0000000110106836 */ /* 0x000fe20000000000 */
[----:B------:R-:W-:-:S04]  /*1dd0*/  ISETP.LT.U32.AND P6, PT, R31, UR10, PT ;  /* 0x0000000a1f007c0c */ /* 0x000fc8000bfc1070 */
[----:B------:R-:W-:-:S05]  /*1de0*/  MOV R25, R16 ;  /* 0x0000001000197202 */ /* 0x000fca0000000f00 */
[----:B------:R-:W-:Y:S01]  /*1df0*/  @!P3 IMAD.MOV R25, RZ, RZ, -R25 ;  /* 0x000000ffff19b224 */ /* 0x000fe200078e0a19 */
[----:B------:R-:W-:Y:S02]  /*1e00*/  IADD3 R16, PT, PT, R17, 0x1c0, RZ ;  /* 0x000001c011107810 */ /* 0x000fe40007ffe0ff */
[----:B------:R-:W-:Y:S02]  /*1e10*/  PLOP3.LUT P3, PT, PT, PT, UP0, 0x40, 0x4 ;  /* 0x000000000004781c */ /* 0x000fe40003f6e808 */
[----:B------:R-:W-:Y:S02]  /*1e20*/  SEL R25, R0, R25, !P0 ;  /* 0x0000001900197207 */ /* 0x000fe40004000000 */
[----:B------:R-:W-:Y:S02]  /*1e30*/  @!P6 IADD3 R31, PT, PT, R31, -UR10, RZ ;  /* 0x8000000a1f1fec10 */ /* 0x000fe4000fffe0ff */
[----:B------:R-:W-:Y:S02]  /*1e40*/  IABS R32, R16 ;  /* 0x0000001000207213 */ /* 0x000fe40000000000 */
[----:B------:R-:W-:-:S02]  /*1e50*/  SEL R24, R25, RZ, !P3 ;  /* 0x000000ff19187207 */ /* 0x000fc40005800000 */
[----:B------:R-:W-:Y:S01]  /*1e60*/  ISETP.GE.U32.AND P3, PT, R31, UR10, PT ;  /* 0x0000000a1f007c0c */ /* 0x000fe2000bf66070 */
[----:B------:R-:W-:Y:S01]  /*1e70*/  IMAD.HI.U32 R35, R32, UR7, RZ ;  /* 0x0000000720237c27 */ /* 0x000fe2000f8e00ff */
[----:B------:R-:W-:Y:S02]  /*1e80*/  LOP3.LUT R31, R46, UR52, RZ, 0x3c, !PT ;  /* 0x000000342e1f7c12 */ /* 0x000fe4000f8e3cff */
[----:B------:R-:W-:Y:S01]  /*1e90*/  IADD3 R25, PT, PT, -R25, RZ, RZ ;  /* 0x000000ff19197210 */ /* 0x000fe20007ffe1ff */
[----:B------:R-:W-:Y:S01]  /*1ea0*/  @!P6 VIADD R22, R22, 0x1 ;  /* 0x000000011616e836 */ /* 0x000fe20000000000 */
[----:B------:R-:W-:Y:S02]  /*1eb0*/  ISETP.GE.AND P6, PT, R31, RZ, PT ;  /* 0x000000ff1f00720c */ /* 0x000fe40003fc6270 */
[----:B------:R-:W-:Y:S01]  /*1ec0*/  IADD3 R31, PT, PT, -R35, RZ, RZ ;  /* 0x000000ff231f7210 */ /* 0x000fe20007ffe1ff */
[----:B------:R-:W-:-:S04]  /*1ed0*/  IMAD R25, R25, UR53, R34 ;  /* 0x0000003519197c24 */ /* 0x000fc8000f8e0222 */
[----:B------:R-:W-:Y:S01]  /*1ee0*/  @P3 IADD3 R22, PT, PT, R22, 0x1, RZ ;  /* 0x0000000116163810 */ /* 0x000fe20007ffe0ff */
[----:B------:R-:W-:Y:S01]  /*1ef0*/  IMAD R32, R31, UR11, R32 ;  /* 0x0000000b1f207c24 */ /* 0x000fe2000f8e0220 */
[----:B------:R-:W-:-:S04]  /*1f00*/  PLOP3.LUT P3, PT, PT, PT, UP1, 0x40, 0x4 ;  /* 0x000000000004781c */ /* 0x000fc80003f6e818 */
[----:B------:R-:W-:Y:S02]  /*1f10*/  SEL R25, R25, RZ, !P3 ;  /* 0x000000ff19197207 */ /* 0x000fe40005800000 */
[----:B------:R-:W-:Y:S01]  /*1f20*/  ISETP.LT.U32.AND P3, PT, R32, UR11, PT ;  /* 0x0000000b20007c0c */ /* 0x000fe2000bf61070 */
[----:B------:R-:W-:Y:S01]  /*1f30*/  @!P6 IMAD.MOV R22, RZ, RZ, -R22 ;  /* 0x000000ffff16e224 */ /* 0x000fe200078e0a16 */
[----:B---3--:R-:W-:-:S04]  /*1f40*/  PRMT R31, R40, 0x7771, RZ ;  /* 0x00007771281f7816 */ /* 0x008fc800000000ff */
[----:B------:R-:W-:Y:S02]  /*1f50*/  SEL R22, R11, R22, !P5 ;  /* 0x000000160b167207 */ /* 0x000fe40006800000 */
[----:B------:R-:W-:Y:S02]  /*1f60*/  ISETP.NE.AND P6, PT, R31, RZ, PT ;  /* 0x000000ff1f00720c */ /* 0x000fe40003fc5270 */
[----:B------:R-:W-:-:S03]  /*1f70*/  IADD3 R33, PT, PT, -R22, RZ, RZ ;  /* 0x000000ff16217210 */ /* 0x000fc60007ffe1ff */
[----:B------:R-:W-:Y:S01]  /*1f80*/  @!P3 VIADD R32, R32, -UR11 ;  /* 0x8000000b2020bc36 */ /* 0x000fe20008000000 */
[----:B------:R-:W-:Y:S02]  /*1f90*/  @!P3 IADD3 R35, PT, PT, R35, 0x1, RZ ;  /* 0x000000012323b810 */ /* 0x000fe40007ffe0ff */
[----:B------:R-:W-:Y:S02]  /*1fa0*/  LEA.HI R31, R9, R9, RZ, 0x1 ;  /* 0x00000009091f7211 */ /* 0x000fe400078f08ff */
[----:B------:R-:W-:Y:S01]  /*1fb0*/  ISETP.GE.U32.AND P3, PT, R32, UR11, PT ;  /* 0x0000000b20007c0c */ /* 0x000fe2000bf66070 */
[----:B------:R-:W-:Y:S01]  /*1fc0*/  IMAD R9, R33, UR52, R46 ;  /* 0x0000003421097c24 */ /* 0x000fe2000f8e022e */
[----:B------:R-:W-:-:S04]  /*1fd0*/  SHF.R.S32.HI R31, RZ, 0x1, R31 ;  /* 0x00000001ff1f7819 */ /* 0x000fc8000001141f */
[----:B------:R-:W-:Y:S01]  /*1fe0*/  IABS R33, R9 ;  /* 0x0000000900217213 */ /* 0x000fe20000000000 */
[----:B------:R-:W-:Y:S01]  /*1ff0*/  IMAD.WIDE R50, R31, 0x8, R2 ;  /* 0x000000081f327825 */ /* 0x000fe200078e0202 */
[----:B------:R-:W-:-:S03]  /*2000*/  LOP3.LUT R31, R16, UR51, RZ, 0x3c, !PT ;  /* 0x00000033101f7c12 */ /* 0x000fc6000f8e3cff */
[----:B------:R-:W-:Y:S02]  /*2010*/  IMAD.HI.U32 R32, R33, UR5, RZ ;  /* 0x0000000521207c27 */ /* 0x000fe4000f8e00ff */
[----:B------:R-:W-:Y:S02]  /*2020*/  @P3 IADD3 R35, PT, PT, R35, 0x1, RZ ;  /* 0x0000000123233810 */ /* 0x000fe40007ffe0ff */
[----:B------:R-:W-:Y:S02]  /*2030*/  ISETP.GE.AND P3, PT, R31, RZ, PT ;  /* 0x000000ff1f00720c */ /* 0x000fe40003f66270 */
[----:B------:R-:W-:Y:S02]  /*2040*/  @P6 R2UR UR14, R38 ;  /* 0x00000000260e62ca */ /* 0x000fe400000e0000 */
[----:B------:R-:W-:Y:S02]  /*2050*/  @P6 R2UR UR15, R39 ;  /* 0x00000000270f62ca */ /* 0x000fe400000e0000 */
[----:B------:R-:W-:-:S05]  /*2060*/  IADD3 R46, PT, PT, -R32, RZ, RZ ;  /* 0x000000ff202e7210 */ /* 0x000fca0007ffe1ff */
[----:B------:R-:W-:Y:S02]  /*2070*/  IMAD R33, R46, UR12, R33 ;  /* 0x0000000c2e217c24 */ /* 0x000fe4000f8e0221 */
[----:B------:R-:W-:-:S03]  /*2080*/  @!P3 IMAD.MOV R35, RZ, RZ, -R35 ;  /* 0x000000ffff23b224 */ /* 0x000fc600078e0a23 */
[----:B------:R-:W-:Y:S01]  /*2090*/  ISETP.LT.U32.AND P3, PT, R33, UR12, PT ;  /* 0x0000000c21007c0c */ /* 0x000fe2000bf61070 */
[----:B------:R-:W2:Y:S01]  /*20a0*/  @P6 LDG.E R34, desc[UR14][R50.64+0x4] ;  /* 0x0000040e32226981 */ /* 0x000ea2000c1e1900 */
[----:B------:R-:W-:Y:S02]  /*20b0*/  SEL R14, R14, RZ, P4 ;  /* 0x000000ff0e0e7207 */ /* 0x000fe40002000000 */
[----:B------:R-:W-:-:S03]  /*20c0*/  SEL R20, R20, RZ, P2 ;  /* 0x000000ff14147207 */ /* 0x000fc60001000000 */
[----:B------:R-:W-:Y:S01]  /*20d0*/  IMAD R31, R14, UR40, RZ ;  /* 0x000000280e1f7c24 */ /* 0x000fe2000f8e02ff */
[----:B------:R-:W-:-:S03]  /*20e0*/  SEL R14, R19, R35, !P1 ;  /* 0x00000023130e7207 */ /* 0x000fc60004800000 */
[----:B------:R-:W-:Y:S02]  /*20f0*/  IMAD R20, R20, UR41, R31 ;  /* 0x0000002914147c24 */ /* 0x000fe4000f8e021f */
[----:B------:R-:W-:Y:S01]  /*2100*/  @!P3 VIADD R33, R33, -UR12 ;  /* 0x8000000c2121bc36 */ /* 0x000fe20008000000 */
[----:B------:R-:W-:Y:S02]  /*2110*/  IADD3 R31, PT, PT, -R14, RZ, RZ ;  /* 0x000000ff0e1f7210 */ /* 0x000fe40007ffe1ff */
[----:B------:R-:W-:Y:S02]  /*2120*/  @!P3 IADD3 R32, PT, PT, R32, 0x1, RZ ;  /* 0x000000012020b810 */ /* 0x000fe40007ffe0ff */
[----:B------:R-:W-:Y:S01]  /*2130*/  ISETP.GE.U32.AND P3, PT, R33, UR12, PT ;  /* 0x0000000c21007c0c */ /* 0x000fe2000bf66070 */
[----:B------:R-:W-:Y:S02]  /*2140*/  IMAD R27, R27, UR42, R20 ;  /* 0x0000002a1b1b7c24 */ /* 0x000fe4000f8e0214 */
[----:B------:R-:W-:Y:S01]  /*2150*/  IMAD R20, R31, UR51, R16 ;  /* 0x000000331f147c24 */ /* 0x000fe2000f8e0210 */
[----:B------:R-:W-:-:S04]  /*2160*/  LOP3.LUT R35, R9, UR53, RZ, 0x3c, !PT ;  /* 0x0000003509237c12 */ /* 0x000fc8000f8e3cff */
[----:B------:R-:W-:Y:S01]  /*2170*/  IABS R33, R20 ;  /* 0x0000001400217213 */ /* 0x000fe20000000000 */
[----:B------:R-:W-:-:S04]  /*2180*/  IMAD R26, R26, UR43, R27 ;  /* 0x0000002b1a1a7c24 */ /* 0x000fc8000f8e021b */
[----:B------:R-:W-:Y:S01]  /*2190*/  IMAD.HI.U32 R31, R33, UR9, RZ ;  /* 0x00000009211f7c27 */ /* 0x000fe2000f8e00ff */
[----:B------:R-:W-:Y:S02]  /*21a0*/  @P3 IADD3 R32, PT, PT, R32, 0x1, RZ ;  /* 0x0000000120203810 */ /* 0x000fe40007ffe0ff */
[----:B------:R-:W-:Y:S02]  /*21b0*/  ISETP.GE.AND P3, PT, R35, RZ, PT ;  /* 0x000000ff2300720c */ /* 0x000fe40003f66270 */
[----:B------:R-:W-:Y:S02]  /*21c0*/  IADD3 R46, PT, PT, -R31, RZ, RZ ;  /* 0x000000ff1f2e7210 */ /* 0x000fe40007ffe1ff */
[----:B------:R-:W-:Y:S02]  /*21d0*/  LEA.HI R26, R26, R26, RZ, 0x1 ;  /* 0x0000001a1a1a7211 */ /* 0x000fe400078f08ff */
[----:B------:R-:W-:Y:S02]  /*21e0*/  R2UR UR14, R38 ;  /* 0x00000000260e72ca */ /* 0x000fe400000e0000 */
[----:B------:R-:W-:Y:S01]  /*21f0*/  R2UR UR15, R39 ;  /* 0x00000000270f72ca */ /* 0x000fe200000e0000 */
[----:B------:R-:W-:Y:S01]  /*2200*/  IMAD R33, R46, UR10, R33 ;  /* 0x0000000a2e217c24 */ /* 0x000fe2000f8e0221 */
[----:B------:R-:W-:-:S03]  /*2210*/  SHF.R.S32.HI R27, RZ, 0x1, R26 ;  /* 0x00000001ff1b7819 */ /* 0x000fc6000001141a */
[----:B------:R-:W-:Y:S01]  /*2220*/  @!P3 IMAD.MOV R32, RZ, RZ, -R32 ;  /* 0x000000ffff20b224 */ /* 0x000fe200078e0a20 */
[----:B------:R-:W-:Y:S01]  /*2230*/  ISETP.LT.U32.AND P3, PT, R33, UR10, PT ;  /* 0x0000000a21007c0c */ /* 0x000fe2000bf61070 */
[----:B------:R-:W-:-:S06]  /*2240*/  IMAD.WIDE R26, R27, 0x2, R6 ;  /* 0x000000021b1a7825 */ /* 0x000fcc00078e0206 */
[----:B------:R4:W3:Y:S06]  /*2250*/  LDG.E.U16 R47, desc[UR14][R26.64] ;  /* 0x0000000e1a2f7981 */ /* 0x0008ec000c1e1500 */
[----:B------:R-:W-:Y:S02]  /*2260*/  @!P3 IADD3 R33, PT, PT, R33, -UR10, RZ ;  /* 0x8000000a2121bc10 */ /* 0x000fe4000fffe0ff */
[----:B------:R-:W-:Y:S02]  /*2270*/  @!P3 IADD3 R31, PT, PT, R31, 0x1, RZ ;  /* 0x000000011f1fb810 */ /* 0x000fe40007ffe0ff */
[----:B------:R-:W-:-:S02]  /*2280*/  ISETP.GE.U32.AND P3, PT, R33, UR10, PT ;  /* 0x0000000a21007c0c */ /* 0x000fc4000bf66070 */
[----:B------:R-:W-:-:S11]  /*2290*/  LOP3.LUT R33, R20, UR52, RZ, 0x3c, !PT ;  /* 0x0000003414217c12 */ /* 0x000fd6000f8e3cff */
[----:B------:R-:W-:Y:S01]  /*22a0*/  @P3 VIADD R31, R31, 0x1 ;  /* 0x000000011f1f3836 */ /* 0x000fe20000000000 */
[----:B------:R-:W-:Y:S02]  /*22b0*/  ISETP.GE.AND P3, PT, R33, RZ, PT ;  /* 0x000000ff2100720c */ /* 0x000fe40003f66270 */
[----:B----4-:R-:W-:Y:S02]  /*22c0*/  PRMT R27, R42, 0x7771, RZ ;  /* 0x000077712a1b7816 */ /* 0x010fe400000000ff */
[----:B------:R-:W-:Y:S02]  /*22d0*/  MOV R26, R31 ;  /* 0x0000001f001a7202 */ /* 0x000fe40000000f00 */
[----:B------:R-:W-:Y:S02]  /*22e0*/  SEL R18, R18, RZ, P4 ;  /* 0x000000ff12127207 */ /* 0x000fe40002000000 */
[----:B------:R-:W-:-:S05]  /*22f0*/  SEL R23, R23, RZ, P2 ;  /* 0x000000ff17177207 */ /* 0x000fca0001000000 */
[----:B------:R-:W-:Y:S02]  /*2300*/  @!P3 IADD3 R26, PT, PT, -R26, RZ, RZ ;  /* 0x000000ff1a1ab210 */ /* 0x000fe40007ffe1ff */
[----:B------:R-:W-:Y:S01]  /*2310*/  ISETP.NE.AND P3, PT, R27, RZ, PT ;  /* 0x000000ff1b00720c */ /* 0x000fe20003f65270 */
[----:B------:R-:W-:-:S04]  /*2320*/  IMAD R18, R18, UR40, RZ ;  /* 0x0000002812127c24 */ /* 0x000fc8000f8e02ff */
[----:B------:R-:W-:Y:S01]  /*2330*/  IMAD R23, R23, UR41, R18 ;  /* 0x0000002917177c24 */ /* 0x000fe2000f8e0212 */
[----:B------:R-:W-:-:S03]  /*2340*/  LEA.HI R8, R8, R8, RZ, 0x1 ;  /* 0x0000000808087211 */ /* 0x000fc600078f08ff */
[----:B------:R-:W-:Y:S01]  /*2350*/  IMAD R24, R24, UR42, R23 ;  /* 0x0000002a18187c24 */ /* 0x000fe2000f8e0217 */
[----:B------:R-:W-:-:S03]  /*2360*/  SHF.R.S32.HI R49, RZ, 0x1, R8 ;  /* 0x00000001ff317819 */ /* 0x000fc60000011408 */
[C---:B------:R-:W-:Y:S01]  /*2370*/  @P3 R2UR UR14, R38.reuse ;  /* 0x00000000260e32ca */ /* 0x040fe200000e0000 */
[----:B------:R-:W-:Y:S01]  /*2380*/  IMAD R24, R25, UR43, R24 ;  /* 0x0000002b19187c24 */ /* 0x000fe2000f8e0218 */
[----:B------:R-:W-:Y:S01]  /*2390*/  @P3 R2UR UR15, R39 ;  /* 0x00000000270f32ca */ /* 0x000fe200000e0000 */
[----:B------:R-:W-:Y:S01]  /*23a0*/  IMAD.WIDE R48, R49, 0x8, R2 ;  /* 0x0000000831307825 */ /* 0x000fe200078e0202 */
[----:B------:R-:W-:Y:S02]  /*23b0*/  R2UR UR16, R38 ;  /* 0x00000000261072ca */ /* 0x000fe400000e0000 */
[----:B------:R-:W-:Y:S02]  /*23c0*/  LEA.HI R24, R24, R24, RZ, 0x1 ;  /* 0x0000001818187211 */ /* 0x000fe400078f08ff */
[----:B------:R-:W-:Y:S02]  /*23d0*/  R2UR UR17, R39 ;  /* 0x00000000271172ca */ /* 0x000fe400000e0000 */
[----:B------:R-:W-:-:S05]  /*23e0*/  SHF.R.S32.HI R25, RZ, 0x1, R24 ;  /* 0x00000001ff197819 */ /* 0x000fca0000011418 */
[----:B------:R-:W4:Y:S01]  /*23f0*/  @P3 LDG.E R33, desc[UR14][R48.64+0x4] ;  /* 0x0000040e30213981 */ /* 0x000f22000c1e1900 */
[----:B------:R-:W-:-:S05]  /*2400*/  IMAD.WIDE R24, R25, 0x2, R6 ;  /* 0x0000000219187825 */ /* 0x000fca00078e0206 */
[----:B------:R0:W5:Y:S01]  /*2410*/  LDG.E.U16 R31, desc[UR16][R24.64] ;  /* 0x00000010181f7981 */ /* 0x000162000c1e1500 */
[----:B------:R-:W-:-:S05]  /*2420*/  SEL R18, R11, R26, !P5 ;  /* 0x0000001a0b127207 */ /* 0x000fca0006800000 */
[----:B------:R-:W-:-:S04]  /*2430*/  IMAD.MOV R23, RZ, RZ, -R18 ;  /* 0x000000ffff177224 */ /* 0x000fc800078e0a12 */
[----:B------:R-:W-:-:S05]  /*2440*/  IMAD R20, R23, UR52, R20 ;  /* 0x0000003417147c24 */ /* 0x000fca000f8e0214 */
[----:B------:R-:W-:Y:S02]  /*2450*/  IABS R23, R20 ;  /* 0x0000001400177213 */ /* 0x000fe40000000000 */
[----:B------:R-:W-:-:S03]  /*2460*/  SEL R32, R0, R32, !P0 ;  /* 0x0000002000207207 */ /* 0x000fc60004000000 */
[----:B------:R-:W-:Y:S01]  /*2470*/  IMAD.HI.U32 R8, R23, UR5, RZ ;  /* 0x0000000517087c27 */ /* 0x000fe2000f8e00ff */
[----:B------:R-:W-:-:S03]  /*2480*/  MOV R26, UR6 ;  /* 0x00000006001a7c02 */ /* 0x000fc60008000f00 */
[----:B0-----:R-:W-:-:S04]  /*2490*/  IMAD.MOV R24, RZ, RZ, -R32 ;  /* 0x000000ffff187224 */ /* 0x001fc800078e0a20 */
[----:B------:R-:W-:Y:S01]  /*24a0*/  IMAD R9, R24, UR53, R9 ;  /* 0x0000003518097c24 */ /* 0x000fe2000f8e0209 */
[----:B------:R-:W-:Y:S02]  /*24b0*/  SEL R21, R21, RZ, P4 ;  /* 0x000000ff15157207 */ /* 0x000fe40002000000 */
[----:B------:R-:W-:-:S03]  /*24c0*/  SEL R22, R22, RZ, P2 ;  /* 0x000000ff16167207 */ /* 0x000fc60001000000 */
[----:B------:R-:W-:-:S04]  /*24d0*/  IMAD R21, R21, UR40, RZ ;  /* 0x0000002815157c24 */ /* 0x000fc8000f8e02ff */
[----:B------:R-:W-:Y:S01]  /*24e0*/  IMAD R21, R22, UR41, R21 ;  /* 0x0000002916157c24 */ /* 0x000fe2000f8e0215 */
[----:B------:R-:W-:-:S04]  /*24f0*/  LEA.HI R5, R5, R5, RZ, 0x1 ;  /* 0x0000000505057211 */ /* 0x000fc800078f08ff */
[----:B------:R-:W-:Y:S01]  /*2500*/  SHF.R.S32.HI R5, RZ, 0x1, R5 ;  /* 0x00000001ff057819 */ /* 0x000fe20000011405 */
[----:B------:R-:W-:Y:S01]  /*2510*/  IMAD.U32 R24, RZ, RZ, UR6 ;  /* 0x00000006ff187e24 */ /* 0x000fe2000f8e00ff */
[----:B------:R-:W-:Y:S02]  /*2520*/  SEL R14, R14, RZ, P4 ;  /* 0x000000ff0e0e7207 */ /* 0x000fe40002000000 */
[----:B------:R-:W-:Y:S01]  /*2530*/  SEL R18, R18, RZ, P2 ;  /* 0x000000ff12127207 */ /* 0x000fe20001000000 */
[----:B--2---:R-:W-:Y:S01]  /*2540*/  @P6 FMUL R26, R34, UR4 ;  /* 0x00000004221a6c20 */ /* 0x004fe20008400000 */
[----:B------:R-:W-:Y:S02]  /*2550*/  IADD3 R34, PT, PT, -R8, RZ, RZ ;  /* 0x000000ff08227210 */ /* 0x000fe40007ffe1ff */
[----:B------:R-:W-:-:S03]  /*2560*/  PLOP3.LUT P6, PT, PT, PT, UP0, 0x40, 0x4 ;  /* 0x000000000004781c */ /* 0x000fc60003fce808 */
[----:B------:R-:W-:Y:S01]  /*2570*/  IMAD R23, R34, UR12, R23 ;  /* 0x0000000c22177c24 */ /* 0x000fe2000f8e0217 */
[----:B------:R-:W-:Y:S02]  /*2580*/  SEL R32, R32, RZ, !P6 ;  /* 0x000000ff20207207 */ /* 0x000fe40007000000 */
[----:B------:R-:W-:-:S04]  /*2590*/  PLOP3.LUT P6, PT, PT, PT, UP1, 0x40, 0x4 ;  /* 0x000000000004781c */ /* 0x000fc80003fce818 */
[----:B------:R-:W-:Y:S02]  /*25a0*/  SEL R9, R9, RZ, !P6 ;  /* 0x000000ff09097207 */ /* 0x000fe40007000000 */
[----:B------:R-:W-:-:S13]  /*25b0*/  ISETP.LT.U32.AND P6, PT, R23, UR12, PT ;  /* 0x0000000c17007c0c */ /* 0x000fda000bfc1070 */
[----:B------:R-:W-:Y:S02]  /*25c0*/  @!P6 IADD3 R23, PT, PT, R23, -UR12, RZ ;  /* 0x8000000c1717ec10 */ /* 0x000fe4000fffe0ff */
[----:B------:R-:W-:Y:S02]  /*25d0*/  @!P6 IADD3 R8, PT, PT, R8, 0x1, RZ ;  /* 0x000000010808e810 */ /* 0x000fe40007ffe0ff */
[----:B------:R-:W-:Y:S02]  /*25e0*/  ISETP.GE.U32.AND P6, PT, R23, UR12, PT ;  /* 0x0000000c17007c0c */ /* 0x000fe4000bfc6070 */
[----:B------:R-:W-:-:S11]  /*25f0*/  LOP3.LUT R23, R20, UR53, RZ, 0x3c, !PT ;  /* 0x0000003514177c12 */ /* 0x000fd6000f8e3cff */
[----:B------:R-:W-:Y:S01]  /*2600*/  @P6 VIADD R8, R8, 0x1 ;  /* 0x0000000108086836 */ /* 0x000fe20000000000 */
[----:B------:R-:W-:-:S04]  /*2610*/  ISETP.GE.AND P6, PT, R23, RZ, PT ;  /* 0x000000ff1700720c */ /* 0x000fc80003fc6270 */
[----:B------:R-:W-:Y:S02]  /*2620*/  MOV R25, R8 ;  /* 0x0000000800197202 */ /* 0x000fe40000000f00 */
[----:B---3--:R-:W-:Y:S01]  /*2630*/  PRMT R8, R47, 0x7771, RZ ;  /* 0x000077712f087816 */ /* 0x008fe200000000ff */
[----:B------:R-:W-:-:S06]  /*2640*/  IMAD R32, R32, UR42, R21 ;  /* 0x0000002a20207c24 */ /* 0x000fcc000f8e0215 */
[----:B------:R-:W-:Y:S02]  /*2650*/  @!P6 IADD3 R25, PT, PT, -R25, RZ, RZ ;  /* 0x000000ff1919e210 */ /* 0x000fe40007ffe1ff */
[----:B------:R-:W-:Y:S01]  /*2660*/  ISETP.NE.AND P6, PT, R8, RZ, PT ;  /* 0x000000ff0800720c */ /* 0x000fe20003fc5270 */
[----:B------:R-:W-:-:S05]  /*2670*/  IMAD R9, R9, UR43, R32 ;  /* 0x0000002b09097c24 */ /* 0x000fca000f8e0220 */
[----:B------:R-:W-:-:S04]  /*2680*/  LEA.HI R9, R9, R9, RZ, 0x1 ;  /* 0x0000000909097211 */ /* 0x000fc800078f08ff */
[----:B------:R-:W-:-:S03]  /*2690*/  SHF.R.S32.HI R9, RZ, 0x1, R9 ;  /* 0x00000001ff097819 */ /* 0x000fc60000011409 */
[----:B------:R-:W-:Y:S02]  /*26a0*/  @P6 R2UR UR14, R38 ;  /* 0x00000000260e62ca */ /* 0x000fe400000e0000 */
[----:B------:R-:W-:Y:S01]  /*26b0*/  @P6 R2UR UR15, R39 ;  /* 0x00000000270f62ca */ /* 0x000fe200000e0000 */
[----:B------:R-:W-:-:S04]  /*26c0*/  IMAD.WIDE R22, R9, 0x2, R6 ;  /* 0x0000000209167825 */ /* 0x000fc800078e0206 */
[----:B------:R-:W-:Y:S01]  /*26d0*/  IMAD.WIDE R8, R5, 0x8, R2 ;  /* 0x0000000805087825 */ /* 0x000fe200078e0202 */
[----:B------:R0:W2:Y:S07]  /*26e0*/  LDG.E.U16 R27, desc[UR16][R22.64] ;  /* 0x00000010161b7981 */ /* 0x0000ae000c1e1500 */
[----:B------:R-:W3:Y:S01]  /*26f0*/  @P6 LDG.E R5, desc[UR14][R8.64+0x4] ;  /* 0x0000040e08056981 */ /* 0x000ee2000c1e1900 */
[----:B------:R-:W-:Y:S01]  /*2700*/  SEL R25, R0, R25, !P0 ;  /* 0x0000001900197207 */ /* 0x000fe20004000000 */
[----:B------:R-:W-:-:S03]  /*2710*/  IMAD R21, R14, UR40, RZ ;  /* 0x000000280e157c24 */ /* 0x000fc6000f8e02ff */
[----:B------:R-:W-:Y:S01]  /*2720*/  IADD3 R35, PT, PT, -R25, RZ, RZ ;  /* 0x000000ff19237210 */ /* 0x000fe20007ffe1ff */
[----:B------:R-:W-:-:S04]  /*2730*/  IMAD R18, R18, UR41, R21 ;  /* 0x0000002912127c24 */ /* 0x000fc8000f8e0215 */
[----:B------:R-:W-:Y:S02]  /*2740*/  IMAD R20, R35, UR53, R20 ;  /* 0x0000003523147c24 */ /* 0x000fe4000f8e0214 */
[----:B----4-:R-:W-:Y:S01]  /*2750*/  @P3 FMUL R24, R33, UR4 ;  /* 0x0000000421183c20 */ /* 0x010fe20008400000 */
[----:B------:R-:W-:-:S04]  /*2760*/  PLOP3.LUT P3, PT, PT, PT, UP0, 0x40, 0x4 ;  /* 0x000000000004781c */ /* 0x000fc80003f6e808 */
[----:B------:R-:W-:Y:S02]  /*2770*/  SEL R25, R25, RZ, !P3 ;  /* 0x000000ff19197207 */ /* 0x000fe40005800000 */
[----:B------:R-:W-:Y:S02]  /*2780*/  PLOP3.LUT P3, PT, PT, PT, UP1, 0x40, 0x4 ;  /* 0x000000000004781c */ /* 0x000fe40003f6e818 */
[----:B-----5:R-:W-:Y:S01]  /*2790*/  PRMT R14, R31, 0x7771, RZ ;  /* 0x000077711f0e7816 */ /* 0x020fe200000000ff */
[----:B------:R-:W-:Y:S01]  /*27a0*/  IMAD R25, R25, UR42, R18 ;  /* 0x0000002a19197c24 */ /* 0x000fe2000f8e0212 */
[----:B------:R-:W-:Y:S02]  /*27b0*/  SEL R20, R20, RZ, !P3 ;  /* 0x000000ff14147207 */ /* 0x000fe40005800000 */
[----:B------:R-:W-:-:S03]  /*27c0*/  ISETP.NE.AND P3, PT, R14, RZ, PT ;  /* 0x000000ff0e00720c */ /* 0x000fc60003f65270 */
[----:B------:R-:W-:Y:S01]  /*27d0*/  IMAD R20, R20, UR43, R25 ;  /* 0x0000002b14147c24 */ /* 0x000fe2000f8e0219 */
[----:B------:R-:W-:-:S04]  /*27e0*/  LEA.HI R10, R10, R10, RZ, 0x1 ;  /* 0x0000000a0a0a7211 */ /* 0x000fc800078f08ff */
[----:B------:R-:W-:-:S04]  /*27f0*/  LEA.HI R20, R20, R20, RZ, 0x1 ;  /* 0x0000001414147211 */ /* 0x000fc800078f08ff */
[----:B------:R-:W-:Y:S02]  /*2800*/  SHF.R.S32.HI R21, RZ, 0x1, R20 ;  /* 0x00000001ff157819 */ /* 0x000fe40000011414 */
[----:B------:R-:W-:Y:S02]  /*2810*/  @P3 R2UR UR14, R38 ;  /* 0x00000000260e32ca */ /* 0x000fe400000e0000 */
[----:B------:R-:W-:Y:S02]  /*2820*/  @P3 R2UR UR15, R39 ;  /* 0x00000000270f32ca */ /* 0x000fe400000e0000 */
[----:B------:R-:W-:Y:S01]  /*2830*/  SHF.R.S32.HI R33, RZ, 0x1, R10 ;  /* 0x00000001ff217819 */ /* 0x000fe2000001140a */
[----:B------:R-:W-:-:S04]  /*2840*/  IMAD.WIDE R20, R21, 0x2, R6 ;  /* 0x0000000215147825 */ /* 0x000fc800078e0206 */
[----:B------:R-:W-:Y:S01]  /*2850*/  IMAD.WIDE R32, R33, 0x8, R2 ;  /* 0x0000000821207825 */ /* 0x000fe200078e0202 */
[----:B------:R1:W4:Y:S05]  /*2860*/  LDG.E.U16 R23, desc[UR16][R20.64] ;  /* 0x0000001014177981 */ /* 0x00032a000c1e1500 */
[----:B------:R-:W5:Y:S01]  /*2870*/  @P3 LDG.E R10, desc[UR14][R32.64+0x4] ;  /* 0x0000040e200a3981 */ /* 0x000f62000c1e1900 */
[----:B0-----:R-:W-:Y:S02]  /*2880*/  MOV R22, UR6 ;  /* 0x0000000600167c02 */ /* 0x001fe40008000f00 */
[----:B------:R-:W-:-:S04]  /*2890*/  LEA.HI R15, R15, R15, RZ, 0x1 ;  /* 0x0000000f0f0f7211 */ /* 0x000fc800078f08ff */
[----:B------:R-:W-:Y:S01]  /*28a0*/  SHF.R.S32.HI R15, RZ, 0x1, R15 ;  /* 0x00000001ff0f7819 */ /* 0x000fe2000001140f */
[----:B-1----:R-:W-:Y:S01]  /*28b0*/  IMAD.U32 R20, RZ, RZ, UR6 ;  /* 0x00000006ff147e24 */ /* 0x002fe2000f8e00ff */
[----:B------:R-:W-:-:S04]  /*28c0*/  LEA.HI R16, R16, R16, RZ, 0x1 ;  /* 0x0000001010107211 */ /* 0x000fc800078f08ff */
[----:B------:R-:W-:-:S05]  /*28d0*/  SHF.R.S32.HI R35, RZ, 0x1, R16 ;  /* 0x00000001ff237819 */ /* 0x000fca0000011410 */
[----:B------:R-:W-:Y:S01]  /*28e0*/  IMAD.WIDE R34, R35, 0x8, R2 ;  /* 0x0000000823227825 */ /* 0x000fe200078e0202 */
[----:B--2---:R-:W-:-:S03]  /*28f0*/  PRMT R14, R27, 0x7771, RZ ;  /* 0x000077711b0e7816 */ /* 0x004fc600000000ff */
[----:B---3--:R-:W-:Y:S01]  /*2900*/  @P6 FMUL R22, R5, UR4 ;  /* 0x0000000405166c20 */ /* 0x008fe20008400000 */
[----:B------:R-:W-:Y:S01]  /*2910*/  ISETP.NE.AND P6, PT, R14, RZ, PT ;  /* 0x000000ff0e00720c */ /* 0x000fe20003fc5270 */
[----:B------:R-:W-:-:S12]  /*2920*/  IMAD.WIDE R14, R15, 0x8, R2 ;  /* 0x000000080f0e7825 */ /* 0x000fd800078e0202 */
[----:B------:R-:W-:Y:S02]  /*2930*/  @P6 R2UR UR14, R38 ;  /* 0x00000000260e62ca */ /* 0x000fe400000e0000 */
[----:B------:R-:W-:-:S13]  /*2940*/  @P6 R2UR UR15, R39 ;  /* 0x00000000270f62ca */ /* 0x000fda00000e0000 */
[----:B------:R-:W2:Y:S01]  /*2950*/  @P6 LDG.E R25, desc[UR14][R14.64+0x4] ;  /* 0x0000040e0e196981 */ /* 0x000ea2000c1e1900 */
[----:B----4-:R-:W-:Y:S01]  /*2960*/  PRMT R5, R23, 0x7771, RZ ;  /* 0x0000777117057816 */ /* 0x010fe200000000ff */
[----:B-----5:R-:W-:-:S03]  /*2970*/  @P3 FMUL R20, R10, UR4 ;  /* 0x000000040a143c20 */ /* 0x020fc60008400000 */
[----:B------:R-:W-:-:S13]  /*2980*/  ISETP.NE.AND P3, PT, R5, RZ, PT ;  /* 0x000000ff0500720c */ /* 0x000fda0003f65270 */
[----:B------:R-:W-:Y:S02]  /*2990*/  @P3 R2UR UR14, R38 ;  /* 0x00000000260e32ca */ /* 0x000fe400000e0000 */
[----:B------:R-:W-:-:S13]  /*29a0*/  @P3 R2UR UR15, R39 ;  /* 0x00000000270f32ca */ /* 0x000fda00000e0000 */
[----:B------:R-:W3:Y:S01]  /*29b0*/  @P3 LDG.E R10, desc[UR14][R34.64+0x4] ;  /* 0x0000040e220a3981 */ /* 0x000ee2000c1e1900 */
[----:B------:R-:W-:-:S04]  /*29c0*/  IADD3 R5, PT, PT, R17, 0x200, RZ ;  /* 0x0000020011057810 */ /* 0x000fc80007ffe0ff */
[----:B------:R-:W-:-:S05]  /*29d0*/  IABS R21, R5 ;  /* 0x0000000500157213 */ /* 0x000fca0000000000 */
[----:B------:R-:W-:-:S04]  /*29e0*/  IMAD.HI.U32 R16, R21, UR7, RZ ;  /* 0x0000000715107c27 */ /* 0x000fc8000f8e00ff */
[----:B------:R-:W-:Y:S01]  /*29f0*/  IMAD.MOV R46, RZ, RZ, -R16 ;  /* 0x000000ffff2e7224 */ /* 0x000fe200078e0a10 */
[----:B------:R-:W-:-:S03]  /*2a00*/  MOV R18, UR6 ;  /* 0x0000000600127c02 */ /* 0x000fc60008000f00 */
[----:B------:R-:W-:Y:S01]  /*2a10*/  IMAD R21, R46, UR11, R21 ;  /* 0x0000000b2e157c24 */ /* 0x000fe2000f8e0215 */
[----:B------:R-:W-:Y:S02]  /*2a20*/  R2UR UR14, R38 ;  /* 0x00000000260e72ca */ /* 0x000fe400000e0000 */
[----:B------:R-:W-:Y:S02]  /*2a30*/  R2UR UR15, R39 ;  /* 0x00000000270f72ca */ /* 0x000fe400000e0000 */
[----:B------:R-:W-:-:S11]  /*2a40*/  IADD3 R54, PT, PT, R17, 0x240, RZ ;  /* 0x0000024011367810 */ /* 0x000fd60007ffe0ff */
[----:B------:R-:W4:Y:S04]  /*2a50*/  LDG.E R33, desc[UR14][R32.64] ;  /* 0x0000000e20217981 */ /* 0x000f28000c1e1900 */
[----:B------:R-:W5:Y:S01]  /*2a60*/  LDG.E R35, desc[UR14][R34.64] ;  /* 0x0000000e22237981 */ /* 0x000f62000c1e1900 */
[----:B--2---:R-:W-:Y:S01]  /*2a70*/  @P6 FMUL R18, R25, UR4 ;  /* 0x0000000419126c20 */ /* 0x004fe20008400000 */
[C---:B------:R-:W-:Y:S02]  /*2a80*/  ISETP.LT.U32.AND P6, PT, R21.reuse, UR11, PT ;  /* 0x0000000b15007c0c */ /* 0x040fe4000bfc1070 */
[----:B------:R0:W2:Y:S11]  /*2a90*/  LDG.E R25, desc[UR14][R12.64] ;  /* 0x0000000e0c197981 */ /* 0x0000b6000c1e1900 */
[----:B------:R-:W-:-:S02]  /*2aa0*/  @!P6 IADD3 R21, PT, PT, R21, -UR11, RZ ;  /* 0x8000000b1515ec10 */ /* 0x000fc4000fffe0ff */
[----:B------:R-:W-:Y:S02]  /*2ab0*/  @!P6 IADD3 R16, PT, PT, R16, 0x1, RZ ;  /* 0x000000011010e810 */ /* 0x000fe40007ffe0ff */
[----:B------:R-:W-:Y:S02]  /*2ac0*/  ISETP.GE.U32.AND P6, PT, R21, UR11, PT ;  /* 0x0000000b15007c0c */ /* 0x000fe4000bfc6070 */
[----:B------:R-:W-:-:S11]  /*2ad0*/  LOP3.LUT R21, R5, UR51, RZ, 0x3c, !PT ;  /* 0x0000003305157c12 */ /* 0x000fd6000f8e3cff */
[----:B------:R-:W-:Y:S01]  /*2ae0*/  @P6 VIADD R16, R16, 0x1 ;  /* 0x0000000110106836 */ /* 0x000fe20000000000 */
[----:B------:R-:W-:-:S13]  /*2af0*/  ISETP.GE.AND P6, PT, R21, RZ, PT ;  /* 0x000000ff1500720c */ /* 0x000fda0003fc6270 */
[----:B------:R-:W-:-:S04]  /*2b00*/  @!P6 IADD3 R16, PT, PT, -R16, RZ, RZ ;  /* 0x000000ff1010e210 */ /* 0x000fc80007ffe1ff */
[----:B------:R-:W-:-:S04]  /*2b10*/  SEL R41, R19, R16, !P1 ;  /* 0x0000001013297207 */ /* 0x000fc80004800000 */
[----:B------:R-:W-:-:S05]  /*2b20*/  IADD3 R16, PT, PT, -R41, RZ, RZ ;  /* 0x000000ff29107210 */ /* 0x000fca0007ffe1ff */
[----:B------:R-:W-:-:S05]  /*2b30*/  IMAD R55, R16, UR51, R5 ;  /* 0x0000003310377c24 */ /* 0x000fca000f8e0205 */
[----:B------:R-:W-:Y:S01]  /*2b40*/  IABS R37, R55 ;  /* 0x0000003700257213 */ /* 0x000fe20000000000 */
[----:B------:R-:W-:-:S04]  /*2b50*/  IMAD.U32 R16, RZ, RZ, UR6 ;  /* 0x00000006ff107e24 */ /* 0x000fc8000f8e00ff */
[----:B------:R-:W-:-:S04]  /*2b60*/  IMAD.HI.U32 R21, R37, UR9, RZ ;  /* 0x0000000925157c27 */ /* 0x000fc8000f8e00ff */
[----:B---3--:R-:W-:Y:S01]  /*2b70*/  @P3 FMUL R16, R10, UR4 ;  /* 0x000000040a103c20 */ /* 0x008fe20008400000 */
[----:B------:R-:W-:-:S05]  /*2b80*/  IADD3 R10, PT, PT, -R21, RZ, RZ ;  /* 0x000000ff150a7210 */ /* 0x000fca0007ffe1ff */
[----:B------:R-:W-:-:S05]  /*2b90*/  IMAD R10, R10, UR10, R37 ;  /* 0x0000000a0a0a7c24 */ /* 0x000fca000f8e0225 */
[----:B------:R-:W-:-:S13]  /*2ba0*/  ISETP.LT.U32.AND P3, PT, R10, UR10, PT ;  /* 0x0000000a0a007c0c */ /* 0x000fda000bf61070 */
[----:B------:R-:W-:Y:S01]  /*2bb0*/  @!P3 VIADD R10, R10, -UR10 ;  /* 0x8000000a0a0abc36 */ /* 0x000fe20008000000 */
[----:B------:R-:W-:-:S04]  /*2bc0*/  @!P3 IADD3 R21, PT, PT, R21, 0x1, RZ ;  /* 0x000000011515b810 */ /* 0x000fc80007ffe0ff */
[----:B------:R-:W-:Y:S02]  /*2bd0*/  ISETP.GE.U32.AND P3, PT, R10, UR10, PT ;  /* 0x0000000a0a007c0c */ /* 0x000fe4000bf66070 */
[----:B------:R-:W-:-:S11]  /*2be0*/  LOP3.LUT R10, R55, UR52, RZ, 0x3c, !PT ;  /* 0x00000034370a7c12 */ /* 0x000fd6000f8e3cff */
[----:B------:R-:W-:Y:S02]  /*2bf0*/  @P3 IADD3 R21, PT, PT, R21, 0x1, RZ ;  /* 0x0000000115153810 */ /* 0x000fe40007ffe0ff */
[----:B------:R-:W-:-:S13]  /*2c00*/  ISETP.GE.AND P3, PT, R10, RZ, PT ;  /* 0x000000ff0a00720c */ /* 0x000fda0003f66270 */
[----:B------:R-:W-:-:S04]  /*2c10*/  @!P3 IADD3 R21, PT, PT, -R21, RZ, RZ ;  /* 0x000000ff1515b210 */ /* 0x000fc80007ffe1ff */
[----:B------:R-:W-:-:S05]  /*2c20*/  SEL R21, R11, R21, !P5 ;  /* 0x000000150b157207 */ /* 0x000fca0006800000 */
[----:B------:R-:W-:-:S04]  /*2c30*/  IMAD.MOV R10, RZ, RZ, -R21 ;  /* 0x000000ffff0a7224 */ /* 0x000fc800078e0a15 */
[----:B------:R-:W-:Y:S01]  /*2c40*/  IMAD R55, R10, UR52, R55 ;  /* 0x000000340a377c24 */ /* 0x000fe2000f8e0237 */
[----:B------:R-:W-:-:S05]  /*2c50*/  SEL R10, R41, RZ, P4 ;  /* 0x000000ff290a7207 */ /* 0x000fca0002000000 */
[----:B0-----:R-:W-:Y:S01]  /*2c60*/  IMAD R13, R10, UR40, RZ ;  /* 0x000000280a0d7c24 */ /* 0x001fe2000f8e02ff */
[----:B------:R-:W-:Y:S02]  /*2c70*/  SEL R10, R21, RZ, P2 ;  /* 0x000000ff150a7207 */ /* 0x000fe40001000000 */
        /* <DEDUP_REMOVED lines=21> */
[----:B------:R-:W-:-:S05]  /*2dd0*/  IMAD R12, R12, UR43, R13 ;  /* 0x0000002b0c0c7c24 */ /* 0x000fca000f8e020d */
[----:B------:R-:W-:-:S04]  /*2de0*/  LEA.HI R12, R12, R12, RZ, 0x1 ;  /* 0x0000000c0c0c7211 */ /* 0x000fc800078f08ff */
[----:B------:R-:W-:-:S05]  /*2df0*/  SHF.R.S32.HI R13, RZ, 0x1, R12 ;  /* 0x00000001ff0d7819 */ /* 0x000fca000001140c */
[----:B------:R-:W-:-:S05]  /*2e00*/  IMAD.WIDE R12, R13, 0x2, R6 ;  /* 0x000000020d0c7825 */ /* 0x000fca00078e0206 */
[----:B------:R0:W3:Y:S01]  /*2e10*/  LDG.E.U16 R37, desc[UR14][R12.64] ;  /* 0x0000000e0c257981 */ /* 0x0000e2000c1e1500 */
[----:B------:R-:W-:-:S05]  /*2e20*/  IABS R21, R54 ;  /* 0x0000003600157213 */ /* 0x000fca0000000000 */
[----:B------:R-:W-:-:S05]  /*2e30*/  IMAD.HI.U32 R10, R21, UR7, RZ ;  /* 0x00000007150a7c27 */ /* 0x000fca000f8e00ff */
[----:B------:R-:W-:-:S05]  /*2e40*/  IADD3 R46, PT, PT, -R10, RZ, RZ ;  /* 0x000000ff0a2e7210 */ /* 0x000fca0007ffe1ff */
[----:B------:R-:W-:Y:S01]  /*2e50*/  IMAD R21, R46, UR11, R21 ;  /* 0x0000000b2e157c24 */ /* 0x000fe2000f8e0215 */
[----:B0-----:R-:W-:Y:S01]  /*2e60*/  LOP3.LUT R12, R54, UR51, RZ, 0x3c, !PT ;  /* 0x00000033360c7c12 */ /* 0x001fe2000f8e3cff */
[----:B------:R-:W4:Y:S03]  /*2e70*/  LDG.E R46, desc[UR16][R8.64] ;  /* 0x00000010082e7981 */ /* 0x000f26000c1e1900 */
[----:B------:R-:W-:-:S13]  /*2e80*/  ISETP.LT.U32.AND P3, PT, R21, UR11, PT ;  /* 0x0000000b15007c0c */ /* 0x000fda000bf61070 */
[----:B------:R-:W-:Y:S01]  /*2e90*/  @!P3 IADD3 R21, PT, PT, R21, -UR11, RZ ;  /* 0x8000000b1515bc10 */ /* 0x000fe2000fffe0ff */
[----:B------:R-:W-:-:S03]  /*2ea0*/  @!P3 VIADD R10, R10, 0x1 ;  /* 0x000000010a0ab836 */ /* 0x000fc60000000000 */
[----:B------:R-:W-:Y:S02]  /*2eb0*/  ISETP.GE.U32.AND P3, PT, R21, UR11, PT ;  /* 0x0000000b15007c0c */ /* 0x000fe4000bf66070 */
[----:B------:R-:W-:Y:S01]  /*2ec0*/  LEA.HI R5, R5, R5, RZ, 0x1 ;  /* 0x0000000505057211 */ /* 0x000fe200078f08ff */
[----:B------:R-:W5:Y:S10]  /*2ed0*/  LDG.E R21, desc[UR16][R50.64] ;  /* 0x0000001032157981 */ /* 0x000f74000c1e1900 */
[----:B------:R-:W-:-:S02]  /*2ee0*/  @P3 IADD3 R10, PT, PT, R10, 0x1, RZ ;  /* 0x000000010a0a3810 */ /* 0x000fc40007ffe0ff */
[----:B------:R-:W-:-:S13]  /*2ef0*/  ISETP.GE.AND P3, PT, R12, RZ, PT ;  /* 0x000000ff0c00720c */ /* 0x000fda0003f66270 */
[----:B------:R-:W-:Y:S01]  /*2f00*/  @!P3 IMAD.MOV R10, RZ, RZ, -R10 ;  /* 0x000000ffff0ab224 */ /* 0x000fe200078e0a0a */
[----:B------:R-:W-:Y:S02]  /*2f10*/  SHF.R.S32.HI R13, RZ, 0x1, R5 ;  /* 0x00000001ff0d7819 */ /* 0x000fe40000011405 */
[----:B------:R0:W2:Y:S01]  /*2f20*/  LDG.E R5, desc[UR14][R52.64] ;  /* 0x0000000e34057981 */ /* 0x0000a2000c1e1900 */
[----:B---3--:R-:W-:-:S04]  /*2f30*/  PRMT R12, R37, 0x7771, RZ ;  /* 0x00007771250c7816 */ /* 0x008fc800000000ff */
[----:B------:R-:W-:Y:S01]  /*2f40*/  ISETP.NE.AND P3, PT, R12, RZ, PT ;  /* 0x000000ff0c00720c */ /* 0x000fe20003f65270 */
[----:B------:R-:W-:-:S12]  /*2f50*/  IMAD.WIDE R12, R13, 0x8, R2 ;  /* 0x000000080d0c7825 */ /* 0x000fd800078e0202 */
[----:B------:R-:W-:Y:S02]  /*2f60*/  @P3 R2UR UR18, R38 ;  /* 0x00000000261232ca */ /* 0x000fe400000e0000 */
[----:B------:R-:W-:-:S13]  /*2f70*/  @P3 R2UR UR19, R39 ;  /* 0x00000000271332ca */ /* 0x000fda00000e0000 */
[----:B------:R-:W3:Y:S01]  /*2f80*/  @P3 LDG.E R55, desc[UR18][R12.64+0x4] ;  /* 0x000004120c373981 */ /* 0x000ee2000c1e1900 */
[----:B------:R-:W-:-:S04]  /*2f90*/  SEL R56, R19, R10, !P1 ;  /* 0x0000000a13387207 */ /* 0x000fc80004800000 */
[----:B------:R-:W-:-:S05]  /*2fa0*/  IADD3 R41, PT, PT, -R56, RZ, RZ ;  /* 0x000000ff38297210 */ /* 0x000fca0007ffe1ff */
[----:B------:R-:W-:Y:S01]  /*2fb0*/  IMAD R57, R41, UR51, R54 ;  /* 0x0000003329397c24 */ /* 0x000fe2000f8e0236 */
[----:B------:R-:W-:Y:S01]  /*2fc0*/  MOV R10, UR6 ;  /* 0x00000006000a7c02 */ /* 0x000fe20008000f00 */
[----:B------:R1:W4:Y:S03]  /*2fd0*/  LDG.E R41, desc[UR14][R48.64] ;  /* 0x0000000e30297981 */ /* 0x000326000c1e1900 */
[----:B0-----:R-:W-:-:S05]  /*2fe0*/  IABS R52, R57 ;  /* 0x0000003900347213 */ /* 0x001fca0000000000 */
[----:B------:R-:W-:-:S04]  /*2ff0*/  IMAD.HI.U32 R50, R52, UR9, RZ ;  /* 0x0000000934327c27 */ /* 0x000fc8000f8e00ff */
[----:B------:R-:W-:-:S04]  /*3000*/  IMAD.MOV R51, RZ, RZ, -R50 ;  /* 0x000000ffff337224 */ /* 0x000fc800078e0a32 */
[----:B------:R-:W-:Y:S01]  /*3010*/  IMAD R51, R51, UR10, R52 ;  /* 0x0000000a33337c24 */ /* 0x000fe2000f8e0234 */
[----:B-1----:R-:W-:Y:S01]  /*3020*/  LOP3.LUT R48, R57, UR52, RZ, 0x3c, !PT ;  /* 0x0000003439307c12 */ /* 0x002fe2000f8e3cff */
[----:B---3--:R-:W-:-:S03]  /*3030*/  @P3 FMUL R10, R55, UR4 ;  /* 0x00000004370a3c20 */ /* 0x008fc60008400000 */
[----:B------:R-:W-:-:S13]  /*3040*/  ISETP.LT.U32.AND P3, PT, R51, UR10, PT ;  /* 0x0000000a33007c0c */ /* 0x000fda000bf61070 */
[----:B------:R-:W-:Y:S02]  /*3050*/  @!P3 IADD3 R51, PT, PT, R51, -UR10, RZ ;  /* 0x8000000a3333bc10 */ /* 0x000fe4000fffe0ff */
[----:B------:R-:W-:Y:S02]  /*3060*/  @!P3 IADD3 R50, PT, PT, R50, 0x1, RZ ;  /* 0x000000013232b810 */ /* 0x000fe40007ffe0ff */
[----:B------:R-:W-:-:S13]  /*3070*/  ISETP.GE.U32.AND P3, PT, R51, UR10, PT ;  /* 0x0000000a33007c0c */ /* 0x000fda000bf66070 */
[----:B------:R-:W-:Y:S01]  /*3080*/  @P3 VIADD R50, R50, 0x1 ;  /* 0x0000000132323836 */ /* 0x000fe20000000000 */
[----:B------:R-:W-:-:S13]  /*3090*/  ISETP.GE.AND P3, PT, R48, RZ, PT ;  /* 0x000000ff3000720c */ /* 0x000fda0003f66270 */
[----:B------:R-:W-:-:S04]  /*30a0*/  @!P3 IADD3 R50, PT, PT, -R50, RZ, RZ ;  /* 0x000000ff3232b210 */ /* 0x000fc80007ffe1ff */
        /* <DEDUP_REMOVED lines=12> */
[----:B------:R-:W-:Y:S02]  /*3170*/  @!P3 IADD3 R9, PT, PT, R9, -UR12, RZ ;  /* 0x8000000c0909bc10 */ /* 0x000fe4000fffe0ff */
[----:B------:R-:W-:Y:S02]  /*3180*/  @!P3 IADD3 R8, PT, PT, R8, 0x1, RZ ;  /* 0x000000010808b810 */ /* 0x000fe40007ffe0ff */
[----:B------:R-:W-:Y:S02]  /*3190*/  ISETP.GE.U32.AND P3, PT, R9, UR12, PT ;  /* 0x0000000c09007c0c */ /* 0x000fe4000bf66070 */
[----:B------:R-:W-:-:S11]  /*31a0*/  LOP3.LUT R9, R52, UR53, RZ, 0x3c, !PT ;  /* 0x0000003534097c12 */ /* 0x000fd6000f8e3cff */
[----:B------:R-:W-:Y:S01]  /*31b0*/  @P3 VIADD R8, R8, 0x1 ;  /* 0x0000000108083836 */ /* 0x000fe20000000000 */
[----:B------:R-:W-:-:S13]  /*31c0*/  ISETP.GE.AND P3, PT, R9, RZ, PT ;  /* 0x000000ff0900720c */ /* 0x000fda0003f66270 */
[----:B------:R-:W-:-:S04]  /*31d0*/  @!P3 IADD3 R8, PT, PT, -R8, RZ, RZ ;  /* 0x000000ff0808b210 */ /* 0x000fc80007ffe1ff */
        /* <DEDUP_REMOVED lines=13> */
[----:B------:R-:W-:-:S05]  /*32b0*/  VIADD R51, R17, 0x280 ;  /* 0x0000028011337836 */ /* 0x000fca0000000000 */
        /* <DEDUP_REMOVED lines=8> */
[----:B0-----:R-:W-:Y:S01]  /*3340*/  LOP3.LUT R8, R51, UR51, RZ, 0x3c, !PT ;  /* 0x0000003333087c12 */ /* 0x001fe2000f8e3cff */
[----:B------:R0:W5:Y:S10]  /*3350*/  LDG.E R49, desc[UR16][R14.64] ;  /* 0x000000100e317981 */ /* 0x000174000c1e1900 */
[----:B------:R-:W-:-:S02]  /*3360*/  @P3 IADD3 R48, PT, PT, R48, 0x1, RZ ;  /* 0x0000000130303810 */ /* 0x000fc40007ffe0ff */
[----:B------:R-:W-:-:S13]  /*3370*/  ISETP.GE.AND P3, PT, R8, RZ, PT ;  /* 0x000000ff0800720c */ /* 0x000fda0003f66270 */
[----:B------:R-:W-:Y:S02]  /*3380*/  @!P3 IADD3 R48, PT, PT, -R48, RZ, RZ ;  /* 0x000000ff3030b210 */ /* 0x000fe40007ffe1ff */
[----:B------:R-:W-:-:S04]  /*3390*/  LEA.HI R54, R54, R54, RZ, 0x1 ;  /* 0x0000003636367211 */ /* 0x000fc800078f08ff */
[----:B------:R-:W-:Y:S02]  /*33a0*/  SHF.R.S32.HI R9, RZ, 0x1, R54 ;  /* 0x00000001ff097819 */ /* 0x000fe40000011436 */
[----:B---3--:R-:W-:-:S04]  /*33b0*/  PRMT R8, R50, 0x7771, RZ ;  /* 0x0000777132087816 */ /* 0x008fc800000000ff */
[----:B------:R-:W-:Y:S01]  /*33c0*/  ISETP.NE.AND P3, PT, R8, RZ, PT ;  /* 0x000000ff0800720c */ /* 0x000fe20003f65270 */
[----:B------:R-:W-:-:S12]  /*33d0*/  IMAD.WIDE R8, R9, 0x8, R2 ;  /* 0x0000000809087825 */ /* 0x000fd800078e0202 */
[----:B------:R-:W-:Y:S02]  /*33e0*/  @P3 R2UR UR18, R38 ;  /* 0x00000000261232ca */ /* 0x000fe400000e0000 */
[----:B------:R-:W-:-:S13]  /*33f0*/  @P3 R2UR UR19, R39 ;  /* 0x00000000271332ca */ /* 0x000fda00000e0000 */
[----:B------:R-:W3:Y:S01]  /*3400*/  @P3 LDG.E R52, desc[UR18][R8.64+0x4] ;  /* 0x0000041208343981 */ /* 0x000ee2000c1e1900 */
[----:B------:R-:W-:-:S05]  /*3410*/  SEL R54, R19, R48, !P1 ;  /* 0x0000003013367207 */ /* 0x000fca0004800000 */
[----:B------:R-:W-:-:S04]  /*3420*/  IMAD.MOV R48, RZ, RZ, -R54 ;  /* 0x000000ffff307224 */ /* 0x000fc800078e0a36 */
[----:B------:R-:W-:Y:S01]  /*3430*/  IMAD R55, R48, UR51, R51 ;  /* 0x0000003330377c24 */ /* 0x000fe2000f8e0233 */
[----:B------:R-:W-:Y:S01]  /*3440*/  MOV R32, UR6 ;  /* 0x0000000600207c02 */ /* 0x000fe20008000f00 */
[----:B------:R1:W5:Y:S03]  /*3450*/  LDG.E R48, desc[UR16][R12.64] ;  /* 0x000000100c307981 */ /* 0x000366000c1e1900 */
[----:B------:R-:W-:-:S05]  /*3460*/  IABS R53, R55 ;  /* 0x0000003700357213 */ /* 0x000fca0000000000 */
[----:B0-----:R-:W-:-:S04]  /*3470*/  IMAD.HI.U32 R14, R53, UR9, RZ ;  /* 0x00000009350e7c27 */ /* 0x001fc8000f8e00ff */
[----:B---3--:R-:W-:Y:S01]  /*3480*/  @P3 FMUL R32, R52, UR4 ;  /* 0x0000000434203c20 */ /* 0x008fe20008400000 */
[----:B------:R-:W-:-:S05]  /*3490*/  IADD3 R52, PT, PT, -R14, RZ, RZ ;  /* 0x000000ff0e347210 */ /* 0x000fca0007ffe1ff */
        /* <DEDUP_REMOVED lines=41> */
[----:B------:R-:W3:Y:S01]  /*3730*/  LDG.E.U16 R55, desc[UR14][R14.64] ;  /* 0x0000000e0e377981 */ /* 0x000ee2000c1e1500 */
        /* <DEDUP_REMOVED lines=8> */
[----:B------:R-:W-:-:S05]  /*37c0*/  VIADD R52, R17, 0x2c0 ;  /* 0x000002c011347836 */ /* 0x000fca0000000000 */
[----:B------:R-:W-:-:S05]  /*37d0*/  IABS R15, R52 ;  /* 0x00000034000f7213 */ /* 0x000fca0000000000 */
[----:B------:R-:W-:-:S05]  /*37e0*/  IMAD.HI.U32 R14, R15, UR7, RZ ;  /* 0x000000070f0e7c27 */ /* 0x000fca000f8e00ff */
[----:B------:R-:W-:Y:S02]  /*37f0*/  IADD3 R54, PT, PT, -R14, RZ, RZ ;  /* 0x000000ff0e367210 */ /* 0x000fe40007ffe1ff */
[----:B------:R-:W-:-:S03]  /*3800*/  MOV R34, UR6 ;  /* 0x0000000600227c02 */ /* 0x000fc60008000f00 */
[----:B------:R-:W-:Y:S01]  /*3810*/  IMAD R15, R54, UR11, R15 ;  /* 0x0000000b360f7c24 */ /* 0x000fe2000f8e020f */
[----:B------:R-:W-:Y:S02]  /*3820*/  R2UR UR14, R38 ;  /* 0x00000000260e72ca */ /* 0x000fe400000e0000 */
[----:B------:R-:W-:-:S13]  /*3830*/  R2UR UR15, R39 ;  /* 0x00000000270f72ca */ /* 0x000fda00000e0000 */
[----:B------:R0:W5:Y:S02]  /*3840*/  LDG.E R51, desc[UR14][R8.64] ;  /* 0x0000000e08337981 */ /* 0x000164000c1e1900 */
[----:B0-----:R-:W-:Y:S01]  /*3850*/  LOP3.LUT R8, R52, UR51, RZ, 0x3c, !PT ;  /* 0x0000003334087c12 */ /* 0x001fe2000f8e3cff */
[----:B---3--:R-:W-:Y:S01]  /*3860*/  @P3 FMUL R34, R53, UR4 ;  /* 0x0000000435223c20 */ /* 0x008fe20008400000 */
[----:B------:R-:W-:-:S13]  /*3870*/  ISETP.LT.U32.AND P3, PT, R15, UR11, PT ;  /* 0x0000000b0f007c0c */ /* 0x000fda000bf61070 */
[----:B------:R-:W-:Y:S01]  /*3880*/  @!P3 IADD3 R15, PT, PT, R15, -UR11, RZ ;  /* 0x8000000b0f0fbc10 */ /* 0x000fe2000fffe0ff */
[----:B------:R-:W-:-:S03]  /*3890*/  @!P3 VIADD R14, R14, 0x1 ;  /* 0x000000010e0eb836 */ /* 0x000fc60000000000 */
[----:B------:R-:W-:-:S13]  /*38a0*/  ISETP.GE.U32.AND P3, PT, R15, UR11, PT ;  /* 0x0000000b0f007c0c */ /* 0x000fda000bf66070 */
[----:B------:R-:W-:Y:S02]  /*38b0*/  @P3 IADD3 R14, PT, PT, R14, 0x1, RZ ;  /* 0x000000010e0e3810 */ /* 0x000fe40007ffe0ff */
[----:B------:R-:W-:-:S13]  /*38c0*/  ISETP.GE.AND P3, PT, R8, RZ, PT ;  /* 0x000000ff0800720c */ /* 0x000fda0003f66270 */
[----:B------:R-:W-:-:S05]  /*38d0*/  @!P3 IMAD.MOV R14, RZ, RZ, -R14 ;  /* 0x000000ffff0eb224 */ /* 0x000fca00078e0a0e */
[----:B------:R-:W-:-:S04]  /*38e0*/  SEL R15, R19, R14, !P1 ;  /* 0x0000000e130f7207 */ /* 0x000fc80004800000 */
[----:B------:R-:W-:-:S05]  /*38f0*/  IADD3 R9, PT, PT, -R15, RZ, RZ ;  /* 0x000000ff0f097210 */ /* 0x000fca0007ffe1ff */
[----:B------:R-:W-:-:S05]  /*3900*/  IMAD R54, R9, UR51, R52 ;  /* 0x0000003309367c24 */ /* 0x000fca000f8e0234 */
[----:B------:R-:W-:-:S05]  /*3910*/  IABS R9, R54 ;  /* 0x0000003600097213 */ /* 0x000fca0000000000 */
[----:B------:R-:W-:-:S05]  /*3920*/  IMAD.HI.U32 R8, R9, UR9, RZ ;  /* 0x0000000909087c27 */ /* 0x000fca000f8e00ff */
        /* <DEDUP_REMOVED lines=54> */
[----:B------:R-:W-:-:S03]  /*3c90*/  PRMT R56, R36, 0x7770, RZ ;  /* 0x0000777024387816 */ /* 0x000fc600000000ff */
[----:B------:R-:W-:Y:S01]  /*3ca0*/  IMAD R57, R58, UR11, R57 ;  /* 0x0000000b3a397c24 */ /* 0x000fe2000f8e0239 */
[----:B------:R-:W-:Y:S02]  /*3cb0*/  MOV R36, UR6 ;  /* 0x0000000600247c02 */ /* 0x000fe40008000f00 */
[----:B------:R-:W-:Y:S02]  /*3cc0*/  R2UR UR14, R38 ;  /* 0x00000000260e72ca */ /* 0x000fe400000e0000 */
[----:B------:R-:W-:-:S13]  /*3cd0*/  R2UR UR15, R39 ;  /* 0x00000000270f72ca */ /* 0x000fda00000e0000 */
[----:B------:R-:W5:Y:S01]  /*3ce0*/  LDG.E R15, desc[UR14][R12.64] ;  /* 0x0000000e0c0f7981 */ /* 0x000f62000c1e1900 */
[----:B---3--:R-:W-:Y:S01]  /*3cf0*/  @P3 FMUL R36, R52, UR4 ;  /* 0x0000000434243c20 */ /* 0x008fe20008400000 */
[C---:B------:R-:W-:Y:S02]  /*3d00*/  ISETP.LT.U32.AND P3, PT, R57.reuse, UR11, PT ;  /* 0x0000000b39007c0c */ /* 0x040fe4000bf61070 */
[----:B------:R0:W3:Y:S11]  /*3d10*/  LDG.E R52, desc[UR14][R8.64] ;  /* 0x0000000e08347981 */ /* 0x0000f6000c1e1900 */
[----:B------:R-:W-:Y:S01]  /*3d20*/  @!P3 IADD3 R57, PT, PT, R57, -UR11, RZ ;  /* 0x8000000b3939bc10 */ /* 0x000fe2000fffe0ff */
[----:B------:R-:W-:-:S03]  /*3d30*/  @!P3 VIADD R54, R54, 0x1 ;  /* 0x000000013636b836 */ /* 0x000fc60000000000 */
[----:B------:R-:W-:Y:S02]  /*3d40*/  ISETP.GE.U32.AND P3, PT, R57, UR11, PT ;  /* 0x0000000b39007c0c */ /* 0x000fe4000bf66070 */
[----:B0-----:R-:W-:-:S11]  /*3d50*/  LOP3.LUT R8, R53, UR51, RZ, 0x3c, !PT ;  /* 0x0000003335087c12 */ /* 0x001fd6000f8e3cff */
[----:B------:R-:W-:Y:S02]  /*3d60*/  @P3 IADD3 R54, PT, PT, R54, 0x1, RZ ;  /* 0x0000000136363810 */ /* 0x000fe40007ffe0ff */
        /* <DEDUP_REMOVED lines=48> */
[----:B------:R-:W2:Y:S01]  /*4070*/  LDG.E.U16 R54, desc[UR14][R8.64] ;  /* 0x0000000e08367981 */ /* 0x000ea2000c1e1500 */
[----:B------:R-:W-:-:S04]  /*4080*/  LEA.HI R53, R53, R53, RZ, 0x1 ;  /* 0x0000003535357211 */ /* 0x000fc800078f08ff */
[----:B------:R-:W-:Y:S02]  /*4090*/  SHF.R.S32.HI R13, RZ, 0x1, R53 ;  /* 0x00000001ff0d7819 */ /* 0x000fe40000011435 */
[----:B--2---:R-:W-:-:S04]  /*40a0*/  PRMT R12, R54, 0x7771, RZ ;  /* 0x00007771360c7816 */ /* 0x004fc800000000ff */
[----:B------:R-:W-:Y:S01]  /*40b0*/  ISETP.NE.AND P3, PT, R12, RZ, PT ;  /* 0x000000ff0c00720c */ /* 0x000fe20003f65270 */
[----:B------:R-:W-:Y:S01]  /*40c0*/  IMAD.WIDE R12, R13, 0x8, R2 ;  /* 0x000000080d0c7825 */ /* 0x000fe200078e0202 */
[----:B------:R-:W-:-:S11]  /*40d0*/  PRMT R63, R42, 0x7770, RZ ;  /* 0x000077702a3f7816 */ /* 0x000fd600000000ff */
[----:B------:R-:W-:Y:S01]  /*40e0*/  @P3 R2UR UR16, R38 ;  /* 0x00000000261032ca */ /* 0x000fe200000e0000 */
[----:B------:R0:W2:Y:S01]  /*40f0*/  LDG.E R53, desc[UR14][R12.64] ;  /* 0x0000000e0c357981 */ /* 0x0000a2000c1e1900 */
[----:B------:R-:W-:-:S13]  /*4100*/  @P3 R2UR UR17, R39 ;  /* 0x00000000271132ca */ /* 0x000fda00000e0000 */
[----:B------:R-:W4:Y:S01]  /*4110*/  @P3 LDG.E R8, desc[UR16][R12.64+0x4] ;  /* 0x000004100c083981 */ /* 0x000f22000c1e1900 */
[----:B------:R-:W-:Y:S02]  /*4120*/  IADD3 R42, PT, PT, R17, 0x340, RZ ;  /* 0x00000340112a7810 */ /* 0x000fe40007ffe0ff */
[----:B------:R-:W-:Y:S02]  /*4130*/  PRMT R62, R40, 0x7770, RZ ;  /* 0x00007770283e7816 */ /* 0x000fe400000000ff */
[----:B------:R-:W-:Y:S02]  /*4140*/  IABS R9, R42 ;  /* 0x0000002a00097213 */ /* 0x000fe40000000000 */
[----:B------:R-:W-:Y:S02]  /*4150*/  MOV R40, UR6 ;  /* 0x0000000600287c02 */ /* 0x000fe40008000f00 */
[----:B------:R-:W-:Y:S01]  /*4160*/  PRMT R61, R47, 0x7770, RZ ;  /* 0x000077702f3d7816 */ /* 0x000fe200000000ff */
[----:B------:R-:W-:Y:S01]  /*4170*/  VIADD R47, R17, 0x380 ;  /* 0x00000380112f7836 */ /* 0x000fe20000000000 */
[----:B------:R-:W-:-:S04]  /*4180*/  PRMT R60, R27, 0x7770, RZ ;  /* 0x000077701b3c7816 */ /* 0x000fc800000000ff */
[----:B------:R-:W-:Y:S01]  /*4190*/  IABS R27, R47 ;  /* 0x0000002f001b7213 */ /* 0x000fe20000000000 */
[----:B----4-:R-:W-:Y:S01]  /*41a0*/  @P3 FMUL R40, R8, UR4 ;  /* 0x0000000408283c20 */ /* 0x010fe20008400000 */
[----:B------:R-:W-:-:S04]  /*41b0*/  IMAD.HI.U32 R8, R9, UR7, RZ ;  /* 0x0000000709087c27 */ /* 0x000fc8000f8e00ff */
[----:B0-----:R-:W-:-:S04]  /*41c0*/  IMAD.MOV R12, RZ, RZ, -R8 ;  /* 0x000000ffff0c7224 */ /* 0x001fc800078e0a08 */
        /* <DEDUP_REMOVED lines=41> */
[----:B------:R-:W-:Y:S01]  /*4460*/  ISETP.GE.AND P3, PT, R9, RZ, PT ;  /* 0x000000ff0900720c */ /* 0x000fe20003f66270 */
[----:B------:R-:W-:-:S12]  /*4470*/  IMAD.HI.U32 R12, R27, UR7, RZ ;  /* 0x000000071b0c7c27 */ /* 0x000fd8000f8e00ff */
[----:B------:R-:W-:-:S04]  /*4480*/  @!P3 IADD3 R8, PT, PT, -R8, RZ, RZ ;  /* 0x000000ff0808b210 */ /* 0x000fc80007ffe1ff */
[----:B------:R-:W-:-:S04]  /*4490*/  SEL R8, R0, R8, !P0 ;  /* 0x0000000800087207 */ /* 0x000fc80004000000 */
[----:B------:R-:W-:Y:S02]  /*44a0*/  IADD3 R9, PT, PT, -R8, RZ, RZ ;  /* 0x000000ff08097210 */ /* 0x000fe40007ffe1ff */
[----:B------:R-:W-:-:S03]  /*44b0*/  PLOP3.LUT P3, PT, PT, PT, UP0, 0x40, 0x4 ;  /* 0x000000000004781c */ /* 0x000fc60003f6e808 */
[----:B------:R-:W-:Y:S01]  /*44c0*/  IMAD R9, R9, UR53, R58 ;  /* 0x0000003509097c24 */ /* 0x000fe2000f8e023a */
[----:B------:R-:W-:Y:S02]  /*44d0*/  IADD3 R58, PT, PT, -R12, RZ, RZ ;  /* 0x000000ff0c3a7210 */ /* 0x000fe40007ffe1ff */
[----:B------:R-:W-:Y:S02]  /*44e0*/  SEL R8, R8, RZ, !P3 ;  /* 0x000000ff08087207 */ /* 0x000fe40005800000 */
[----:B------:R-:W-:Y:S01]  /*44f0*/  PLOP3.LUT P3, PT, PT, PT, UP1, 0x40, 0x4 ;  /* 0x000000000004781c */ /* 0x000fe20003f6e818 */
[----:B------:R-:W-:-:S03]  /*4500*/  IMAD R27, R58, UR11, R27 ;  /* 0x0000000b3a1b7c24 */ /* 0x000fc6000f8e021b */
[----:B------:R-:W-:Y:S02]  /*4510*/  SEL R9, R9, RZ, !P3 ;  /* 0x000000ff09097207 */ /* 0x000fe40005800000 */
[----:B------:R-:W-:Y:S01]  /*4520*/  ISETP.LT.U32.AND P3, PT, R27, UR11, PT ;  /* 0x0000000b1b007c0c */ /* 0x000fe2000bf61070 */
[----:B------:R-:W-:-:S04]  /*4530*/  IMAD R8, R8, UR42, R13 ;  /* 0x0000002a08087c24 */ /* 0x000fc8000f8e020d */
[----:B------:R-:W-:-:S05]  /*4540*/  IMAD R8, R9, UR43, R8 ;  /* 0x0000002b09087c24 */ /* 0x000fca000f8e0208 */
[----:B------:R-:W-:-:S03]  /*4550*/  LEA.HI R8, R8, R8, RZ, 0x1 ;  /* 0x0000000808087211 */ /* 0x000fc600078f08ff */
[----:B------:R-:W-:Y:S01]  /*4560*/  @!P3 IADD3 R27, PT, PT, R27, -UR11, RZ ;  /* 0x8000000b1b1bbc10 */ /* 0x000fe2000fffe0ff */
[----:B------:R-:W-:Y:S01]  /*4570*/  @!P3 VIADD R12, R12, 0x1 ;  /* 0x000000010c0cb836 */ /* 0x000fe20000000000 */
[----:B------:R-:W-:Y:S02]  /*4580*/  SHF.R.S32.HI R9, RZ, 0x1, R8 ;  /* 0x00000001ff097819 */ /* 0x000fe40000011408 */
[----:B------:R-:W-:-:S03]  /*4590*/  ISETP.GE.U32.AND P3, PT, R27, UR11, PT ;  /* 0x0000000b1b007c0c */ /* 0x000fc6000bf66070 */
[----:B------:R-:W-:Y:S01]  /*45a0*/  IMAD.WIDE R8, R9, 0x2, R6 ;  /* 0x0000000209087825 */ /* 0x000fe200078e0206 */
[----:B------:R-:W-:-:S04]  /*45b0*/  PRMT R13, R31, 0x7770, RZ ;  /* 0x000077701f0d7816 */ /* 0x000fc800000000ff */
[----:B------:R0:W4:Y:S05]  /*45c0*/  LDG.E.U16 R31, desc[UR14][R8.64] ;  /* 0x0000000e081f7981 */ /* 0x00012a000c1e1500 */
[----:B------:R-:W-:Y:S02]  /*45d0*/  @P3 IADD3 R12, PT, PT, R12, 0x1, RZ ;  /* 0x000000010c0c3810 */ /* 0x000fe40007ffe0ff */
[----:B0-----:R-:W-:-:S04]  /*45e0*/  LOP3.LUT R8, R47, UR51, RZ, 0x3c, !PT ;  /* 0x000000332f087c12 */ /* 0x001fc8000f8e3cff */
[----:B------:R-:W-:Y:S02]  /*45f0*/  ISETP.GE.AND P3, PT, R8, RZ, PT ;  /* 0x000000ff0800720c */ /* 0x000fe40003f66270 */
[----:B------:R-:W-:-:S11]  /*4600*/  PRMT R59, R23, 0x7770, RZ ;  /* 0x00007770173b7816 */ /* 0x000fd600000000ff */
        /* <DEDUP_REMOVED lines=18> */
[----:B------:R-:W-:Y:S01]  /*4730*/  IMAD.MOV R9, RZ, RZ, -R12 ;  /* 0x000000ffff097224 */ /* 0x000fe200078e0a0c */
[----:B------:R-:W-:-:S03]  /*4740*/  SEL R12, R12, RZ, P2 ;  /* 0x000000ff0c0c7207 */ /* 0x000fc60001000000 */
[----:B------:R-:W-:Y:S02]  /*4750*/  IMAD R64, R9, UR52, R58 ;  /* 0x0000003409407c24 */ /* 0x000fe4000f8e023a */
[----:B------:R-:W-:-:S04]  /*4760*/  IMAD R9, R8, UR40, RZ ;  /* 0x0000002808097c24 */ /* 0x000fc8000f8e02ff */
[----:B------:R-:W-:Y:S01]  /*4770*/  IMAD R12, R12, UR41, R9 ;  /* 0x000000290c0c7c24 */ /* 0x000fe2000f8e0209 */
[----:B------:R-:W-:-:S05]  /*4780*/  IABS R9, R64 ;  /* 0x0000004000097213 */ /* 0x000fca0000000000 */
[----:B------:R-:W-:-:S05]  /*4790*/  IMAD.HI.U32 R8, R9, UR5, RZ ;  /* 0x0000000509087c27 */ /* 0x000fca000f8e00ff */
[----:B------:R-:W-:-:S05]  /*47a0*/  IADD3 R58, PT, PT, -R8, RZ, RZ ;  /* 0x000000ff083a7210 */ /* 0x000fca0007ffe1ff */
[----:B------:R-:W-:-:S05]  /*47b0*/  IMAD R9, R58, UR12, R9 ;  /* 0x0000000c3a097c24 */ /* 0x000fca000f8e0209 */
[----:B------:R-:W-:Y:S02]  /*47c0*/  ISETP.LT.U32.AND P3, PT, R9, UR12, PT ;  /* 0x0000000c09007c0c */ /* 0x000fe4000bf61070 */
[----:B------:R-:W-:Y:S02]  /*47d0*/  PRMT R27, R37, 0x7770, RZ ;  /* 0x00007770251b7816 */ /* 0x000fe400000000ff */
[----:B------:R-:W-:-:S09]  /*47e0*/  IADD3 R37, PT, PT, R17, 0x3c0, RZ ;  /* 0x000003c011257810 */ /* 0x000fd20007ffe0ff */
[----:B------:R-:W-:Y:S01]  /*47f0*/  @!P3 IADD3 R9, PT, PT, R9, -UR12, RZ ;  /* 0x8000000c0909bc10 */ /* 0x000fe2000fffe0ff */
[----:B------:R-:W-:-:S03]  /*4800*/  @!P3 VIADD R8, R8, 0x1 ;  /* 0x000000010808b836 */ /* 0x000fc60000000000 */
[----:B------:R-:W-:Y:S02]  /*4810*/  ISETP.GE.U32.AND P3, PT, R9, UR12, PT ;  /* 0x0000000c09007c0c */ /* 0x000fe4000bf66070 */
[----:B------:R-:W-:Y:S02]  /*4820*/  IABS R23, R37 ;  /* 0x0000002500177213 */ /* 0x000fe40000000000 */
[----:B------:R-:W-:-:S03]  /*4830*/  LOP3.LUT R9, R64, UR53, RZ, 0x3c, !PT ;  /* 0x0000003540097c12 */ /* 0x000fc6000f8e3cff */
[----:B------:R-:W-:-:S06]  /*4840*/  IMAD.HI.U32 R17, R23, UR7, RZ ;  /* 0x0000000717117c27 */ /* 0x000fcc000f8e00ff */
[----:B------:R-:W-:Y:S02]  /*4850*/  @P3 IADD3 R8, PT, PT, R8, 0x1, RZ ;  /* 0x0000000108083810 */ /* 0x000fe40007ffe0ff */
[----:B------:R-:W-:Y:S02]  /*4860*/  ISETP.GE.AND P3, PT, R9, RZ, PT ;  /* 0x000000ff0900720c */ /* 0x000fe40003f66270 */
[----:B------:R-:W-:-:S05]  /*4870*/  IADD3 R58, PT, PT, -R17, RZ, RZ ;  /* 0x000000ff113a7210 */ /* 0x000fca0007ffe1ff */
[----:B------:R-:W-:-:S06]  /*4880*/  IMAD R23, R58, UR11, R23 ;  /* 0x0000000b3a177c24 */ /* 0x000fcc000f8e0217 */
[----:B------:R-:W-:Y:S02]  /*4890*/  @!P3 IADD3 R8, PT, PT, -R8, RZ, RZ ;  /* 0x000000ff0808b210 */ /* 0x000fe40007ffe1ff */
[----:B------:R-:W-:-:S13]  /*48a0*/  ISETP.LT.U32.AND P3, PT, R23, UR11, PT ;  /* 0x0000000b17007c0c */ /* 0x000fda000bf61070 */
[----:B------:R-:W-:Y:S01]  /*48b0*/  @!P3 VIADD R23, R23, -UR11 ;  /* 0x8000000b1717bc36 */ /* 0x000fe20008000000 */
[----:B------:R-:W-:-:S04]  /*48c0*/  @!P3 IADD3 R17, PT, PT, R17, 0x1, RZ ;  /* 0x000000011111b810 */ /* 0x000fc80007ffe0ff */
[----:B------:R-:W-:Y:S02]  /*48d0*/  ISETP.GE.U32.AND P3, PT, R23, UR11, PT ;  /* 0x0000000b17007c0c */ /* 0x000fe4000bf66070 */
[----:B------:R-:W-:-:S11]  /*48e0*/  LOP3.LUT R23, R37, UR51, RZ, 0x3c, !PT ;  /* 0x0000003325177c12 */ /* 0x000fd6000f8e3cff */
[----:B------:R-:W-:Y:S02]  /*48f0*/  @P3 IADD3 R17, PT, PT, R17, 0x1, RZ ;  /* 0x0000000111113810 */ /* 0x000fe40007ffe0ff */
[----:B------:R-:W-:Y:S02]  /*4900*/  ISETP.GE.AND P3, PT, R23, RZ, PT ;  /* 0x000000ff1700720c */ /* 0x000fe40003f66270 */
[----:B------:R-:W-:-:S11]  /*4910*/  PRMT R50, R50, 0x7770, RZ ;  /* 0x0000777032327816 */ /* 0x000fd600000000ff */
[----:B------:R-:W-:Y:S01]  /*4920*/  @!P3 IMAD.MOV R17, RZ, RZ, -R17 ;  /* 0x000000ffff11b224 */ /* 0x000fe200078e0a11 */
[----:B------:R-:W-:-:S04]  /*4930*/  ISETP.NE.AND P3, PT, R50, RZ, PT ;  /* 0x000000ff3200720c */ /* 0x000fc80003f65270 */
[----:B------:R-:W-:-:S04]  /*4940*/  SEL R57, R19, R17, !P1 ;  /* 0x0000001113397207 */ /* 0x000fc80004800000 */
[----:B------:R-:W-:-:S05]  /*4950*/  IADD3 R50, PT, PT, -R57, RZ, RZ ;  /* 0x000000ff39327210 */ /* 0x000fca0007ffe1ff */
[----:B------:R-:W-:Y:S01]  /*4960*/  IMAD R50, R50, UR51, R37 ;  /* 0x0000003332327c24 */ /* 0x000fe2000f8e0225 */
[----:B------:R-:W-:-:S04]  /*4970*/  SEL R8, R0, R8, !P0 ;  /* 0x0000000800087207 */ /* 0x000fc80004000000 */
[----:B------:R-:W-:Y:S01]  /*4980*/  IABS R17, R50 ;  /* 0x0000003200117213 */ /* 0x000fe20000000000 */
[----:B------:R-:W-:-:S04]  /*4990*/  IMAD.MOV R9, RZ, RZ, -R8 ;  /* 0x000000ffff097224 */ /* 0x000fc800078e0a08 */
        /* <DEDUP_REMOVED lines=10> */
[----:B------:R-:W-:Y:S02]  /*4a40*/  ISETP.GE.AND P6, PT, R17, RZ, PT ;  /* 0x000000ff1100720c */ /* 0x000fe40003fc6270 */
[----:B------:R-:W-:Y:S02]  /*4a50*/  PRMT R55, R55, 0x7770, RZ ;  /* 0x0000777037377816 */ /* 0x000fe400000000ff */
[----:B------:R-:W-:Y:S02]  /*4a60*/  PRMT R29, R29, 0x7770, RZ ;  /* 0x000077701d1d7816 */ /* 0x000fe400000000ff */
[----:B------:R-:W-:-:S07]  /*4a70*/  ISETP.NE.AND P1, PT, R55, RZ, PT ;  /* 0x000000ff3700720c */ /* 0x000fce0003f25270 */
[----:B------:R-:W-:Y:S01]  /*4a80*/  @!P6 IMAD.MOV R58, RZ, RZ, -R58 ;  /* 0x000000ffff3ae224 */ /* 0x000fe200078e0a3a */
[----:B------:R-:W-:-:S04]  /*4a90*/  PLOP3.LUT P6, PT, PT, PT, UP0, 0x40, 0x4 ;  /* 0x000000000004781c */ /* 0x000fc80003fce808 */
[----:B------:R-:W-:Y:S02]  /*4aa0*/  SEL R55, R8, RZ, !P6 ;  /* 0x000000ff08377207 */ /* 0x000fe40007000000 */
[----:B------:R-:W-:Y:S02]  /*4ab0*/  PLOP3.LUT P6, PT, PT, PT, UP1, 0x40, 0x4 ;  /* 0x000000000004781c */ /* 0x000fe40003fce818 */
[----:B------:R-:W-:Y:S01]  /*4ac0*/  ISETP.NE.AND P5, PT, R29, RZ, PT ;  /* 0x000000ff1d00720c */ /* 0x000fe20003fa5270 */
[----:B------:R-:W-:Y:S01]  /*4ad0*/  FMUL R5, R5, UR4 ;  /* 0x0000000405057c20 */ /* 0x000fe20008400000 */
[----:B------:R-:W-:Y:S01]  /*4ae0*/  SEL R29, R9, RZ, !P6 ;  /* 0x000000ff091d7207 */ /* 0x000fe20007000000 */
[----:B------:R-:W-:Y:S01]  /*4af0*/  IMAD R12, R55, UR42, R12 ;  /* 0x0000002a370c7c24 */ /* 0x000fe2000f8e020c */
[----:B------:R-:W-:-:S03]  /*4b00*/  ISETP.NE.AND P6, PT, R56, RZ, PT ;  /* 0x000000ff3800720c */ /* 0x000fc60003fc5270 */
[----:B------:R-:W-:Y:S01]  /*4b10*/  IMAD R12, R29, UR43, R12 ;  /* 0x0000002b1d0c7c24 */ /* 0x000fe2000f8e020c */
[----:B------:R-:W-:Y:S01]  /*4b20*/  FSEL R23, R5, R4, P6 ;  /* 0x0000000405177208 */ /* 0x000fe20003000000 */
[----:B------:R-:W-:Y:S01]  /*4b30*/  FMUL R5, R41, UR4 ;  /* 0x0000000429057c20 */ /* 0x000fe20008400000 */
[----:B------:R-:W-:Y:S02]  /*4b40*/  ISETP.NE.AND P6, PT, R63, RZ, PT ;  /* 0x000000ff3f00720c */ /* 0x000fe40003fc5270 */
[----:B------:R-:W-:Y:S02]  /*4b50*/  LEA.HI R12, R12, R12, RZ, 0x1 ;  /* 0x0000000c0c0c7211 */ /* 0x000fe400078f08ff */
[----:B------:R-:W-:Y:S02]  /*4b60*/  R2UR UR8, R38 ;  /* 0x00000000260872ca */ /* 0x000fe400000e0000 */
[----:B------:R-:W-:Y:S02]  /*4b70*/  R2UR UR9, R39 ;  /* 0x00000000270972ca */ /* 0x000fe400000e0000 */
[----:B------:R-:W-:-:S02]  /*4b80*/  FSEL R5, R5, R4, P6 ;  /* 0x0000000405057208 */ /* 0x000fc40003000000 */
[----:B------:R-:W-:Y:S02]  /*4b90*/  ISETP.NE.AND P6, PT, R13, RZ, PT ;  /* 0x000000ff0d00720c */ /* 0x000fe40003fc5270 */
[----:B------:R-:W-:-:S05]  /*4ba0*/  SHF.R.S32.HI R13, RZ, 0x1, R12 ;  /* 0x00000001ff0d7819 */ /* 0x000fca000001140c */
[----:B------:R-:W-:-:S05]  /*4bb0*/  IMAD.WIDE R12, R13, 0x2, R6 ;  /* 0x000000020d0c7825 */ /* 0x000fca00078e0206 */
[----:B------:R0:W3:Y:S01]  /*4bc0*/  LDG.E.U16 R29, desc[UR8][R12.64] ;  /* 0x000000080c1d7981 */ /* 0x0000e2000c1e1500 */
[----:B------:R-:W-:Y:S01]  /*4bd0*/  FMUL R25, R25, UR4 ;  /* 0x0000000419197c20 */ /* 0x000fe20008400000 */
[----:B-----5:R-:W-:-:S04]  /*4be0*/  FMUL R19, R21, UR4 ;  /* 0x0000000415137c20 */ /* 0x020fc80008400000 */
        /* <DEDUP_REMOVED lines=8> */
[----:B------:R-:W-:Y:S02]  /*4c70*/  FSEL R21, R21, R4, P5 ;  /* 0x0000000415157208 */ /* 0x000fe40002800000 */
[----:B------:R-:W-:-:S04]  /*4c80*/  ISETP.NE.AND P5, PT, RZ, UR52, PT ;  /* 0x00000034ff007c0c */ /* 0x000fc8000bfa5270 */
[----:B------:R-:W-:-:S04]  /*4c90*/  SEL R58, R11, R58, !P5 ;  /* 0x0000003a0b3a7207 */ /* 0x000fc80006800000 */
[----:B------:R-:W-:Y:S01]  /*4ca0*/  IADD3 R11, PT, PT, -R58, RZ, RZ ;  /* 0x000000ff3a0b7210 */ /* 0x000fe20007ffe1ff */
[----:B------:R-:W-:-:S04]  /*4cb0*/  FMUL R17, R33, UR4 ;  /* 0x0000000421117c20 */ /* 0x000fc80008400000 */
[----:B------:R-:W-:-:S05]  /*4cc0*/  IMAD R50, R11, UR52, R50 ;  /* 0x000000340b327c24 */ /* 0x000fca000f8e0232 */
[----:B------:R-:W-:-:S05]  /*4cd0*/  IABS R33, R50 ;  /* 0x0000003200217213 */ /* 0x000fca0000000000 */
[----:B------:R-:W-:-:S05]  /*4ce0*/  IMAD.HI.U32 R11, R33, UR5, RZ ;  /* 0x00000005210b7c27 */ /* 0x000fca000f8e00ff */
[----:B------:R-:W-:-:S05]  /*4cf0*/  IADD3 R46, PT, PT, -R11, RZ, RZ ;  /* 0x000000ff0b2e7210 */ /* 0x000fca0007ffe1ff */
[----:B------:R-:W-:-:S05]  /*4d00*/  IMAD R33, R46, UR12, R33 ;  /* 0x0000000c2e217c24 */ /* 0x000fca000f8e0221 */
[----:B------:R-:W-:Y:S01]  /*4d10*/  ISETP.LT.U32.AND P5, PT, R33, UR12, PT ;  /* 0x0000000c21007c0c */ /* 0x000fe2000bfa1070 */
[----:B------:R-:W-:Y:S01]  /*4d20*/  FMUL R25, R35, UR4 ;  /* 0x0000000423197c20 */ /* 0x000fe20008400000 */
[----:B------:R-:W-:Y:S02]  /*4d30*/  FSEL R17, R17, R4, P6 ;  /* 0x0000000411117208 */ /* 0x000fe40003000000 */
[----:B------:R-:W-:-:S04]  /*4d40*/  ISETP.NE.AND P6, PT, R59, RZ, PT ;  /* 0x000000ff3b00720c */ /* 0x000fc80003fc5270 */
[----:B------:R-:W-:Y:S02]  /*4d50*/  FSEL R25, R25, R4, P6 ;  /* 0x0000000419197208 */ /* 0x000fe40003000000 */
[----:B------:R-:W-:Y:S01]  /*4d60*/  ISETP.NE.AND P6, PT, R27, RZ, PT ;  /* 0x000000ff1b00720c */ /* 0x000fe20003fc5270 */
[----:B------:R-:W-:Y:S02]  /*4d70*/  FMUL R27, R48, UR4 ;  /* 0x00000004301b7c20 */ /* 0x000fe40008400000 */
[----:B------:R-:W-:-:S03]  /*4d80*/  @!P5 VIADD R33, R33, -UR12 ;  /* 0x8000000c2121dc36 */ /* 0x000fc60008000000 */
[----:B------:R-:W-:Y:S02]  /*4d90*/  FSEL R27, R27, R4, P6 ;  /* 0x000000041b1b7208 */ /* 0x000fe40003000000 */
[----:B------:R-:W-:Y:S02]  /*4da0*/  ISETP.GE.U32.AND P6, PT, R33, UR12, PT ;  /* 0x0000000c21007c0c */ /* 0x000fe4000bfc6070 */
[----:B0-----:R-:W-:Y:S02]  /*4db0*/  LOP3.LUT R12, R50, UR53, RZ, 0x3c, !PT ;  /* 0x00000035320c7c12 */ /* 0x001fe4000f8e3cff */
[----:B------:R-:W-:Y:S02]  /*4dc0*/  SEL R48, R58, RZ, P2 ;  /* 0x000000ff3a307207 */ /* 0x000fe40001000000 */
[----:B------:R-:W-:Y:S02]  /*4dd0*/  @!P5 IADD3 R11, PT, PT, R11, 0x1, RZ ;  /* 0x000000010b0bd810 */ /* 0x000fe40007ffe0ff */
[----:B------:R-:W-:-:S05]  /*4de0*/  ISETP.GE.AND P2, PT, R12, RZ, PT ;  /* 0x000000ff0c00720c */ /* 0x000fca0003f46270 */
[----:B------:R-:W-:Y:S02]  /*4df0*/  @P6 IADD3 R11, PT, PT, R11, 0x1, RZ ;  /* 0x000000010b0b6810 */ /* 0x000fe40007ffe0ff */
[----:B----4-:R-:W-:-:S03]  /*4e00*/  PRMT R12, R31, 0x7771, RZ ;  /* 0x000077711f0c7816 */ /* 0x010fc600000000ff */
[----:B------:R-:W-:Y:S01]  /*4e10*/  IMAD.MOV.U32 R35, RZ, RZ, R11 ;  /* 0x000000ffff237224 */ /* 0x000fe200078e000b */
[----:B------:R-:W-:-:S04]  /*4e20*/  ISETP.NE.AND P5, PT, R12, RZ, PT ;  /* 0x000000ff0c00720c */ /* 0x000fc80003fa5270 */
[----:B------:R-:W-:Y:S02]  /*4e30*/  @!P2 IADD3 R35, PT, PT, -R35, RZ, RZ ;  /* 0x000000ff2323a210 */ /* 0x000fe40007ffe1ff */
[----:B------:R-:W-:Y:S02]  /*4e40*/  SEL R57, R57, RZ, P4 ;  /* 0x000000ff39397207 */ /* 0x000fe40002000000 */
[----:B------:R-:W-:Y:S02]  /*4e50*/  SEL R0, R0, R35, !P0 ;  /* 0x0000002300007207 */ /* 0x000fe40004000000 */
[----:B------:R-:W-:Y:S02]  /*4e60*/  PLOP3.LUT P0, PT, PT, PT, UP0, 0x40, 0x4 ;  /* 0x000000000004781c */ /* 0x000fe40003f0e808 */
[C---:B------:R-:W-:Y:S01]  /*4e70*/  IADD3 R35, PT, PT, -R0.reuse, RZ, RZ ;  /* 0x000000ff00237210 */ /* 0x040fe20007ffe1ff */
[----:B------:R-:W-:Y:S01]  /*4e80*/  IMAD R57, R57, UR40, RZ ;  /* 0x0000002839397c24 */ /* 0x000fe2000f8e02ff */
[----:B------:R-:W-:-:S02]  /*4e90*/  SEL R0, R0, RZ, !P0 ;  /* 0x000000ff00007207 */ /* 0x000fc40004000000 */
[----:B------:R-:W-:Y:S01]  /*4ea0*/  PLOP3.LUT P0, PT, PT, PT, UP1, 0x40, 0x4 ;  /* 0x000000000004781c */ /* 0x000fe20003f0e818 */
[----:B------:R-:W-:Y:S02]  /*4eb0*/  IMAD R50, R35, UR53, R50 ;  /* 0x0000003523327c24 */ /* 0x000fe4000f8e0232 */
[----:B------:R-:W-:Y:S01]  /*4ec0*/  IMAD R57, R48, UR41, R57 ;  /* 0x0000002930397c24 */ /* 0x000fe2000f8e0239 */
[----:B------:R-:W-:Y:S02]  /*4ed0*/  R2UR UR12, R38 ;  /* 0x00000000260c72ca */ /* 0x000fe400000e0000 */
[----:B------:R-:W-:Y:S01]  /*4ee0*/  R2UR UR13, R39 ;  /* 0x00000000270d72ca */ /* 0x000fe200000e0000 */
[----:B------:R-:W-:Y:S01]  /*4ef0*/  IMAD R57, R0, UR42, R57 ;  /* 0x0000002a00397c24 */ /* 0x000fe2000f8e0239 */
[----:B------:R-:W-:Y:S02]  /*4f00*/  SEL R50, R50, RZ, !P0 ;  /* 0x000000ff32327207 */ /* 0x000fe40004000000 */
[----:B------:R-:W-:-:S03]  /*4f10*/  LEA.HI R42, R42, R42, RZ, 0x1 ;  /* 0x0000002a2a2a7211 */ /* 0x000fc600078f08ff */
[----:B------:R-:W-:Y:S01]  /*4f20*/  IMAD R50, R50, UR43, R57 ;  /* 0x0000002b32327c24 */ /* 0x000fe2000f8e0239 */
[----:B------:R-:W-:Y:S02]  /*4f30*/  PRMT R14, R14, 0x7770, RZ ;  /* 0x000077700e0e7816 */ /* 0x000fe400000000ff */
[----:B------:R-:W-:Y:S02]  /*4f40*/  SHF.R.S32.HI R11, RZ, 0x1, R42 ;  /* 0x00000001ff0b7819 */ /* 0x000fe4000001142a */
[----:B------:R-:W-:Y:S02]  /*4f50*/  LEA.HI R50, R50, R50, RZ, 0x1 ;  /* 0x0000003232327211 */ /* 0x000fe400078f08ff */
[----:B------:R-:W-:Y:S02]  /*4f60*/  ISETP.NE.AND P4, PT, R14, RZ, PT ;  /* 0x000000ff0e00720c */ /* 0x000fe40003f85270 */
[----:B---3--:R-:W-:-:S04]  /*4f70*/  PRMT R12, R29, 0x7771, RZ ;  /* 0x000077711d0c7816 */ /* 0x008fc800000000ff */
[----:B------:R-:W-:Y:S02]  /*4f80*/  ISETP.NE.AND P6, PT, R12, RZ, PT ;  /* 0x000000ff0c00720c */ /* 0x000fe40003fc5270 */
[----:B------:R-:W-:-:S04]  /*4f90*/  LEA.HI R12, R47, R47, RZ, 0x1 ;  /* 0x0000002f2f0c7211 */ /* 0x000fc800078f08ff */
[----:B------:R-:W-:-:S07]  /*4fa0*/  SHF.R.S32.HI R13, RZ, 0x1, R12 ;  /* 0x00000001ff0d7819 */ /* 0x000fce000001140c */
[----:B------:R-:W-:Y:S02]  /*4fb0*/  @P6 R2UR UR14, R38 ;  /* 0x00000000260e62ca */ /* 0x000fe400000e0000 */
[----:B------:R-:W-:Y:S01]  /*4fc0*/  @P6 R2UR UR15, R39 ;  /* 0x00000000270f62ca */ /* 0x000fe200000e0000 */
[----:B------:R-:W-:-:S04]  /*4fd0*/  IMAD.WIDE R12, R13, 0x8, R2 ;  /* 0x000000080d0c7825 */ /* 0x000fc800078e0202 */
[----:B------:R-:W-:Y:S01]  /*4fe0*/  IMAD.WIDE R46, R11, 0x8, R2 ;  /* 0x000000080b2e7825 */ /* 0x000fe200078e0202 */
[----:B------:R-:W3:Y:S01]  /*4ff0*/  LDG.E R14, desc[UR12][R12.64] ;  /* 0x0000000c0c0e7981 */ /* 0x000ee2000c1e1900 */
[----:B------:R-:W-:Y:S02]  /*5000*/  @P5 R2UR UR10, R38 ;  /* 0x00000000260a52ca */ /* 0x000fe400000e0000 */
[----:B------:R-:W-:Y:S01]  /*5010*/  @P5 R2UR UR11, R39 ;  /* 0x00000000270b52ca */ /* 0x000fe200000e0000 */
[----:B------:R-:W4:Y:S04]  /*5020*/  LDG.E R33, desc[UR8][R46.64] ;  /* 0x000000082e217981 */ /* 0x000f28000c1e1900 */
[----:B------:R0:W5:Y:S01]  /*5030*/  @P6 LDG.E R11, desc[UR14][R12.64+0x4] ;  /* 0x0000040e0c0b6981 */ /* 0x000162000c1e1900 */
[----:B------:R-:W-:-:S07]  /*5040*/  LEA.HI R37, R37, R37, RZ, 0x1 ;  /* 0x0000002525257211 */ /* 0x000fce00078f08ff */
[----:B------:R-:W2:Y:S01]  /*5050*/  @P5 LDG.E R41, desc[UR10][R46.64+0x4] ;  /* 0x0000040a2e295981 */ /* 0x000ea2000c1e1900 */
[----:B0-----:R-:W-:-:S05]  /*5060*/  SHF.R.S32.HI R13, RZ, 0x1, R50 ;  /* 0x00000001ff0d7819 */ /* 0x001fca0000011432 */
[----:B------:R-:W-:-:S06]  /*5070*/  IMAD.WIDE R6, R13, 0x2, R6 ;  /* 0x000000020d067825 */ /* 0x000fcc00078e0206 */
[----:B------:R0:W3:Y:S01]  /*5080*/  LDG.E.U16 R7, desc[UR8][R6.64] ;  /* 0x0000000806077981 */ /* 0x0000e2000c1e1500 */
[----:B------:R-:W-:-:S05]  /*5090*/  SHF.R.S32.HI R37, RZ, 0x1, R37 ;  /* 0x00000001ff257819 */ /* 0x000fca0000011425 */
[----:B------:R-:W-:Y:S01]  /*50a0*/  IMAD.WIDE R2, R37, 0x8, R2 ;  /* 0x0000000825027825 */ /* 0x000fe200078e0202 */
[----:B0-----:R-:W-:-:S04]  /*50b0*/  FMNMX3 R6, R8, -INF , R30, !PT ;  /* 0xff80000008067876 */ /* 0x001fc8000780001e */
[----:B------:R-:W-:Y:S02]  /*50c0*/  FMNMX3 R6, R6, R23, R28, !PT ;  /* 0x0000001706067276 */ /* 0x000fe4000780001c */
[----:B---3--:R-:W-:-:S04]  /*50d0*/  PRMT R0, R7, 0x7771, RZ ;  /* 0x0000777107007816 */ /* 0x008fc800000000ff */
[----:B------:R-:W-:Y:S02]  /*50e0*/  ISETP.NE.AND P0, PT, R0, RZ, PT ;  /* 0x000000ff0000720c */ /* 0x000fe40003f05270 */
[----:B------:R-:W3:Y:S11]  /*50f0*/  LDG.E R0, desc[UR8][R2.64] ;  /* 0x0000000802007981 */ /* 0x000ef6000c1e1900 */
[----:B------:R-:W-:-:S02]  /*5100*/  @P0 R2UR UR10, R38 ;  /* 0x00000000260a02ca */ /* 0x000fc400000e0000 */
[----:B------:R-:W-:-:S13]  /*5110*/  @P0 R2UR UR11, R39 ;  /* 0x00000000270b02ca */ /* 0x000fda00000e0000 */
[----:B------:R0:W3:Y:S01]  /*5120*/  @P0 LDG.E R12, desc[UR10][R2.64+0x4] ;  /* 0x0000040a020c0981 */ /* 0x0000e2000c1e1900 */
[----:B------:R-:W-:-:S04]  /*5130*/  FMNMX3 R6, R6, R19, R26, !PT ;  /* 0x0000001306067276 */ /* 0x000fc8000780001a */
[----:B------:R-:W-:-:S04]  /*5140*/  FMNMX3 R6, R6, R5, R24, !PT ;  /* 0x0000000506067276 */ /* 0x000fc80007800018 */
[----:B------:R-:W-:-:S04]  /*5150*/  FMNMX3 R6, R6, R9, R22, !PT ;  /* 0x0000000906067276 */ /* 0x000fc80007800016 */
[----:B------:R-:W-:Y:S01]  /*5160*/  FMNMX3 R6, R6, R17, R20, !PT ;  /* 0x0000001106067276 */ /* 0x000fe20007800014 */
[----:B------:R-:W-:-:S03]  /*5170*/  FMUL R35, R51, UR4 ;  /* 0x0000000433237c20 */ /* 0x000fc60008400000 */
[----:B------:R-:W-:Y:S01]  /*5180*/  FMNMX3 R6, R6, R21, R18, !PT ;  /* 0x0000001506067276 */ /* 0x000fe20007800012 */
[----:B------:R-:W-:-:S03]  /*5190*/  FMUL R15, R15, UR4 ;  /* 0x000000040f0f7c20 */ /* 0x000fc60008400000 */
[----:B------:R-:W-:Y:S01]  /*51a0*/  FMNMX3 R6, R6, R25, R16, !PT ;  /* 0x0000001906067276 */ /* 0x000fe20007800010 */
[----:B------:R-:W-:Y:S01]  /*51b0*/  IMAD.U32 R42, RZ, RZ, UR6 ;  /* 0x00000006ff2a7e24 */ /* 0x000fe2000f8e00ff */
[-C--:B------:R-:W-:Y:S02]  /*51c0*/  FSEL R35, R35, R4.reuse, P3 ;  /* 0x0000000423237208 */ /* 0x080fe40001800000 */
[----:B------:R-:W-:Y:S01]  /*51d0*/  FMNMX3 R6, R6, R27, R10, !PT ;  /* 0x0000001b06067276 */ /* 0x000fe2000780000a */
[----:B--2---:R-:W-:Y:S01]  /*51e0*/  @P5 FMUL R42, R41, UR4 ;  /* 0x00000004292a5c20 */ /* 0x004fe20008400000 */
[----:B------:R-:W-:Y:S01]  /*51f0*/  FMUL R41, R52, UR4 ;  /* 0x0000000434297c20 */ /* 0x000fe20008400000 */
[----:B------:R-:W-:Y:S02]  /*5200*/  PRMT R54, R54, 0x7770, RZ ;  /* 0x0000777036367816 */ /* 0x000fe400000000ff */
[----:B------:R-:W-:Y:S02]  /*5210*/  FSEL R47, R15, R4, P1 ;  /* 0x000000040f2f7208 */ /* 0x000fe40000800000 */
[----:B------:R-:W-:-:S02]  /*5220*/  FMNMX3 R6, R6, R35, R32, !PT ;  /* 0x0000002306067276 */ /* 0x000fc40007800020 */
[----:B0-----:R-:W-:Y:S01]  /*5230*/  PRMT R2, R7, 0x7770, RZ ;  /* 0x0000777007027816 */ /* 0x001fe200000000ff */
[----:B------:R-:W-:Y:S01]  /*5240*/  FMUL R37, R53, UR4 ;  /* 0x0000000435257c20 */ /* 0x000fe20008400000 */
[----:B------:R-:W-:Y:S02]  /*5250*/  ISETP.NE.AND P2, PT, R54, RZ, PT ;  /* 0x000000ff3600720c */ /* 0x000fe40003f45270 */
[----:B------:R-:W-:Y:S02]  /*5260*/  PRMT R31, R31, 0x7770, RZ ;  /* 0x000077701f1f7816 */ /* 0x000fe400000000ff */
[----:B------:R-:W-:Y:S02]  /*5270*/  FSEL R41, R41, R4, P4 ;  /* 0x0000000429297208 */ /* 0x000fe40002000000 */
[----:B------:R-:W-:Y:S02]  /*5280*/  FMNMX3 R6, R6, R47, R34, !PT ;  /* 0x0000002f06067276 */ /* 0x000fe40007800022 */
[----:B------:R-:W-:Y:S01]  /*5290*/  ISETP.NE.AND P4, PT, R2, RZ, PT ;  /* 0x000000ff0200720c */ /* 0x000fe20003f85270 */
[----:B----4-:R-:W-:Y:S01]  /*52a0*/  FMUL R33, R33, UR4 ;  /* 0x0000000421217c20 */ /* 0x010fe20008400000 */
[----:B------:R-:W-:-:S02]  /*52b0*/  ISETP.NE.AND P3, PT, R31, RZ, PT ;  /* 0x000000ff1f00720c */ /* 0x000fc40003f65270 */
[----:B------:R-:W-:Y:S02]  /*52c0*/  PRMT R29, R29, 0x7770, RZ ;  /* 0x000077701d1d7816 */ /* 0x000fe400000000ff */
[-C--:B------:R-:W-:Y:S02]  /*52d0*/  FSEL R37, R37, R4.reuse, P2 ;  /* 0x0000000425257208 */ /* 0x080fe40001000000 */
[----:B------:R-:W-:Y:S01]  /*52e0*/  FMNMX3 R6, R6, R41, R36, !PT ;  /* 0x0000002906067276 */ /* 0x000fe20007800024 */
[----:B------:R-:W-:Y:S01]  /*52f0*/  FMUL R31, R14, UR4 ;  /* 0x000000040e1f7c20 */ /* 0x000fe20008400000 */
[----:B------:R-:W-:Y:S02]  /*5300*/  ISETP.NE.AND P1, PT, R29, RZ, PT ;  /* 0x000000ff1d00720c */ /* 0x000fe40003f25270 */
[----:B------:R-:W-:Y:S02]  /*5310*/  FSEL R33, R33, R4, P3 ;  /* 0x0000000421217208 */ /* 0x000fe40001800000 */
[----:B------:R-:W-:-:S02]  /*5320*/  FMNMX3 R6, R6, R37, R40, !PT ;  /* 0x0000002506067276 */ /* 0x000fc40007800028 */
[----:B------:R-:W-:Y:S01]  /*5330*/  MOV R46, UR6 ;  /* 0x00000006002e7c02 */ /* 0x000fe20008000f00 */
[----:B-----5:R-:W-:Y:S01]  /*5340*/  @P6 FMUL R46, R11, UR4 ;  /* 0x000000040b2e6c20 */ /* 0x020fe20008400000 */
[----:B------:R-:W-:Y:S02]  /*5350*/  FSEL R31, R31, R4, P1 ;  /* 0x000000041f1f7208 */ /* 0x000fe40000800000 */
[----:B------:R-:W-:Y:S02]  /*5360*/  FMNMX3 R6, R6, R33, R42, !PT ;  /* 0x0000002106067276 */ /* 0x000fe4000780002a */
[----:B------:R-:W-:Y:S02]  /*5370*/  MOV R29, UR6 ;  /* 0x00000006001d7c02 */ /* 0x000fe40008000f00 */
[----:B------:R-:W-:Y:S01]  /*5380*/  FMNMX3 R6, R6, R31, R46, !PT ;  /* 0x0000001f06067276 */ /* 0x000fe2000780002e */
[----:B---3--:R-:W-:Y:S01]  /*5390*/  @P4 FMUL R4, R0, UR4 ;  /* 0x0000000400044c20 */ /* 0x008fe20008400000 */
[----:B------:R-:W-:Y:S01]  /*53a0*/  @P0 FMUL R29, R12, UR4 ;  /* 0x000000040c1d0c20 */ /* 0x000fe20008400000 */
[----:B------:R-:W-:-:S04]  /*53b0*/  UMOV UR4, 0xffffffff ;  /* 0xffffffff00047882 */ /* 0x000fc80000000000 */
[----:B------:R-:W-:Y:S01]  /*53c0*/  FMNMX3 R13, R6, R4, R29, !PT ;  /* 0x00000004060d7276 */ /* 0x000fe2000780001d */
        /* <DEDUP_REMOVED lines=15> */
[----:B------:R-:W-:Y:S01]  /*54c0*/  FADD R11, R4, -R14 ;  /* 0x8000000e040b7221 */ /* 0x000fe20000000000 */
[----:B------:R-:W-:Y:S01]  /*54d0*/  FADD R75, -R14, R28 ;  /* 0x0000001c0e4b7221 */ /* 0x000fe20000000100 */
[-C--:B------:R-:W-:Y:S01]  /*54e0*/  FFMA.SAT R12, R0, R6.reuse, 0.5 ;  /* 0x3f000000000c7423 */ /* 0x080fe20000002006 */
[-C--:B------:R-:W-:Y:S01]  /*54f0*/  FFMA.SAT R4, R8, R6.reuse, 0.5 ;  /* 0x3f00000008047423 */ /* 0x080fe20000002006 */
[----:B------:R-:W-:Y:S01]  /*5500*/  FADD R77, R19, -R14 ;  /* 0x8000000e134d7221 */ /* 0x000fe20000000000 */
[----:B------:R-:W-:Y:S01]  /*5510*/  FADD R73, -R14, R26 ;  /* 0x0000001a0e497221 */ /* 0x000fe20000000100 */
[-C--:B------:R-:W-:Y:S01]  /*5520*/  FFMA.RM R12, R12, R7.reuse, 12582913 ;  /* 0x4b4000010c0c7423 */ /* 0x080fe20000004007 */
        /* <DEDUP_REMOVED lines=8> */
[----:B------:R-:W-:Y:S01]  /*55b0*/  FADD R19, R33, -R14 ;  /* 0x8000000e21137221 */ /* 0x000fe20000000000 */
[C---:B------:R-:W-:Y:S01]  /*55c0*/  FADD R30, -R14.reuse, R30 ;  /* 0x0000001e0e1e7221 */ /* 0x040fe20000000100 */
[C---:B------:R-:W-:Y:S01]  /*55d0*/  FADD R69, -R14.reuse, R24 ;  /* 0x000000180e457221 */ /* 0x040fe20000000100 */
[C---:B------:R-:W-:Y:S01]  /*55e0*/  FADD R65, -R14.reuse, R22 ;  /* 0x000000160e417221 */ /* 0x040fe20000000100 */
[C---:B------:R-:W-:Y:S01]  /*55f0*/  FADD R61, -R14.reuse, R20 ;  /* 0x000000140e3d7221 */ /* 0x040fe20000000100 */
[C---:B------:R-:W-:Y:S01]  /*5600*/  FADD R49, -R14.reuse, R18 ;  /* 0x000000120e317221 */ /* 0x040fe20000000100 */
[C---:B------:R-:W-:Y:S01]  /*5610*/  FADD R25, -R14.reuse, R16 ;  /* 0x000000100e197221 */ /* 0x040fe20000000100 */
[C---:B------:R-:W-:Y:S01]  /*5620*/  FADD R27, -R14.reuse, R10 ;  /* 0x0000000a0e1b7221 */ /* 0x040fe20000000100 */
[----:B------:R-:W-:Y:S01]  /*5630*/  FADD R55, R35, -R14 ;  /* 0x8000000e23377221 */ /* 0x000fe20000000000 */
[C---:B------:R-:W-:Y:S01]  /*5640*/  FADD R51, -R14.reuse, R32 ;  /* 0x000000200e337221 */ /* 0x040fe20000000100 */
[----:B------:R-:W-:Y:S01]  /*5650*/  FADD R47, R47, -R14 ;  /* 0x8000000e2f2f7221 */ /* 0x000fe20000000000 */
[C---:B------:R-:W-:Y:S01]  /*5660*/  FADD R23, -R14.reuse, R34 ;  /* 0x000000220e177221 */ /* 0x040fe20000000100 */
[C---:B------:R-:W-:Y:S01]  /*5670*/  FADD R5, -R14.reuse, R36 ;  /* 0x000000240e057221 */ /* 0x040fe20000000100 */
[----:B------:R-:W-:Y:S01]  /*5680*/  FADD R17, R37, -R14 ;  /* 0x8000000e25117221 */ /* 0x000fe20000000000 */
[C---:B------:R-:W-:Y:S01]  /*5690*/  FADD R9, -R14.reuse, R40 ;  /* 0x000000280e097221 */ /* 0x040fe20000000100 */
[C---:B------:R-:W-:Y:S01]  /*56a0*/  FADD R13, -R14.reuse, R42 ;  /* 0x0000002a0e0d7221 */ /* 0x040fe20000000100 */
[----:B------:R-:W-:Y:S01]  /*56b0*/  FADD R41, R31, -R14 ;  /* 0x8000000e1f297221 */ /* 0x000fe20000000000 */
[C---:B------:R-:W-:Y:S01]  /*56c0*/  FADD R15, -R14.reuse, R46 ;  /* 0x0000002e0e0f7221 */ /* 0x040fe20000000100 */
[----:B------:R-:W-:Y:S01]  /*56d0*/  FADD R3, -R14, R29 ;  /* 0x0000001d0e037221 */ /* 0x000fe20000000100 */
[----:B------:R-:W-:Y:S01]  /*56e0*/  FADD R33, R12, -12583039 ;  /* 0xcb40007f0c217421 */ /* 0x000fe20000000000 */
[-C--:B------:R-:W-:Y:S01]  /*56f0*/  FFMA.SAT R14, R75, R6.reuse, 0.5 ;  /* 0x3f0000004b0e7423 */ /* 0x080fe20000002006 */
[----:B------:R-:W-:Y:S01]  /*5700*/  FADD R29, R4, -12583039 ;  /* 0xcb40007f041d7421 */ /* 0x000fe20000000000 */
[-C--:B------:R-:W-:Y:S01]  /*5710*/  FFMA.SAT R16, R73, R6.reuse, 0.5 ;  /* 0x3f00000049107423 */ /* 0x080fe20000002006 */
[----:B------:R-:W-:Y:S01]  /*5720*/  FFMA R33, R0, 1.4426950216293334961, -R33 ;  /* 0x3fb8aa3b00217823 */ /* 0x000fe20000000821 */
[-C--:B------:R-:W-:Y:S01]  /*5730*/  FFMA.RM R14, R14, R7.reuse, 12582913 ;  /* 0x4b4000010e0e7423 */ /* 0x080fe20000004007 */
[----:B------:R-:W-:Y:S01]  /*5740*/  FFMA R29, R8, 1.4426950216293334961, -R29 ;  /* 0x3fb8aa3b081d7823 */ /* 0x000fe2000000081d */
[-C--:B------:R-:W-:Y:S01]  /*5750*/  FFMA.RM R16, R16, R7.reuse, 12582913 ;  /* 0x4b40000110107423 */ /* 0x080fe20000004007 */
[----:B------:R-:W-:Y:S01]  /*5760*/  FFMA R22, R0, 1.925963033500011079e-08, R33 ;  /* 0x32a5706000167823 */ /* 0x000fe20000000021 */
[----:B------:R-:W-:Y:S01]  /*5770*/  FADD R0, R14, -12583039 ;  /* 0xcb40007f0e007421 */ /* 0x000fe20000000000 */
[----:B------:R-:W-:Y:S01]  /*5780*/  FFMA R29, R8, 1.925963033500011079e-08, R29 ;  /* 0x32a57060081d7823 */ /* 0x000fe2000000001d */
        /* <DEDUP_REMOVED lines=12> */
[----:B------:R-:W-:Y:S01]  /*5850*/  FFMA R0, R77, 1.4426950216293334961, -R0 ;  /* 0x3fb8aa3b4d007823 */ /* 0x000fe20000000800 */
[----:B------:R-:W0:Y:S01]  /*5860*/  MUFU.EX2 R29, R29 ;  /* 0x0000001d001d7308 */ /* 0x000e220000000800 */
[-C--:B------:R-:W-:Y:S01]  /*5870*/  FFMA.RM R18, R18, R7.reuse, 12582913 ;  /* 0x4b40000112127423 */ /* 0x080fe20000004007 */
[----:B------:R-:W-:Y:S01]  /*5880*/  FFMA R2, R69, 1.4426950216293334961, -R2 ;  /* 0x3fb8aa3b45027823 */ /* 0x000fe20000000802 */
[----:B------:R-:W-:Y:S01]  /*5890*/  FFMA R77, R77, 1.925963033500011079e-08, R0 ;  /* 0x32a570604d4d7823 */ /* 0x000fe20000000000 */
[-C--:B------:R-:W-:Y:S01]  /*58a0*/  FFMA.SAT R26, R65, R6.reuse, 0.5 ;  /* 0x3f000000411a7423 */ /* 0x080fe20000002006 */
[----:B------:R-:W-:Y:S01]  /*58b0*/  FADD R0, R18, -12583039 ;  /* 0xcb40007f12007421 */ /* 0x000fe20000000000 */
[----:B------:R-:W-:Y:S01]  /*58c0*/  FFMA R69, R69, 1.925963033500011079e-08, R2 ;  /* 0x32a5706045457823 */ /* 0x000fe20000000002 */
[-C--:B------:R-:W-:Y:S01]  /*58d0*/  FFMA.SAT R2, R67, R6.reuse, 0.5 ;  /* 0x3f00000043027423 */ /* 0x080fe20000002006 */
[----:B------:R-:W-:Y:S01]  /*58e0*/  SHF.L.U32 R4, R4, 0x17, RZ ;  /* 0x0000001704047819 */ /* 0x000fe200000006ff */
[C---:B------:R-:W-:Y:S01]  /*58f0*/  FFMA R0, R71.reuse, 1.4426950216293334961, -R0 ;  /* 0x3fb8aa3b47007823 */ /* 0x040fe20000000800 */
[-C--:B------:R-:W-:Y:S01]  /*5900*/  FFMA.SAT R10, R30, R6.reuse, 0.5 ;  /* 0x3f0000001e0a7423 */ /* 0x080fe20000002006 */
[-C--:B------:R-:W-:Y:S01]  /*5910*/  FFMA.RM R2, R2, R7.reuse, 12582913 ;  /* 0x4b40000102027423 */ /* 0x080fe20000004007 */
[----:B------:R-:W-:Y:S01]  /*5920*/  SHF.L.U32 R12, R12, 0x17, RZ ;  /* 0x000000170c0c7819 */ /* 0x000fe200000006ff */
[----:B------:R-:W-:Y:S01]  /*5930*/  FFMA R71, R71, 1.925963033500011079e-08, R0 ;  /* 0x32a5706047477823 */ /* 0x000fe20000000000 */
[----:B------:R-:W-:Y:S01]  /*5940*/  FFMA.RM R10, R10, R7, 12582913 ;  /* 0x4b4000010a0a7423 */ /* 0x000fe20000004007 */
[----:B------:R-:W-:Y:S01]  /*5950*/  FADD R0, R2, -12583039 ;  /* 0xcb40007f02007421 */ /* 0x000fe20000000000 */
[-C--:B------:R-:W-:Y:S01]  /*5960*/  FFMA.SAT R50, R51, R6.reuse, 0.5 ;  /* 0x3f00000033327423 */ /* 0x080fe20000002006 */
[----:B0-----:R-:W-:Y:S01]  /*5970*/  FMUL R37, R4, R29 ;  /* 0x0000001d04257220 */ /* 0x001fe20000400000 */
[-C--:B------:R-:W-:Y:S01]  /*5980*/  FFMA.SAT R4, R63, R6.reuse, 0.5 ;  /* 0x3f0000003f047423 */ /* 0x080fe20000002006 */
[C---:B------:R-:W-:Y:S01]  /*5990*/  FFMA R24, R67.reuse, 1.4426950216293334961, -R0 ;  /* 0x3fb8aa3b43187823 */ /* 0x040fe20000000800 */
[-C--:B------:R-:W-:Y:S01]  /*59a0*/  FFMA.RM R0, R26, R7.reuse, 12582913 ;  /* 0x4b4000011a007423 */ /* 0x080fe20000004007 */
[----:B------:R-:W0:Y:S01]  /*59b0*/  MUFU.EX2 R29, R22 ;  /* 0x00000016001d7308 */ /* 0x000e220000000800 */
[-C--:B------:R-:W-:Y:S01]  /*59c0*/  FFMA.RM R4, R4, R7.reuse, 12582913 ;  /* 0x4b40000104047423 */ /* 0x080fe20000004007 */
[----:B------:R-:W-:Y:S01]  /*59d0*/  FFMA R67, R67, 1.925963033500011079e-08, R24 ;  /* 0x32a5706043437823 */ /* 0x000fe20000000018 */
[----:B------:R-:W-:Y:S01]  /*59e0*/  FADD R24, R0, -12583039 ;  /* 0xcb40007f00187421 */ /* 0x000fe20000000000 */
[----:B------:R-:W-:Y:S01]  /*59f0*/  FADD R31, R10, -12583039 ;  /* 0xcb40007f0a1f7421 */ /* 0x000fe20000000000 */
[----:B------:R-:W-:Y:S01]  /*5a00*/  SHF.L.U32 R0, R0, 0x17, RZ ;  /* 0x0000001700007819 */ /* 0x000fe200000006ff */
[----:B------:R-:W-:Y:S01]  /*5a10*/  FFMA.RM R50, R50, R7, 12582913 ;  /* 0x4b40000132327423 */ /* 0x000fe20000004007 */
[----:B------:R-:W-:Y:S01]  /*5a20*/  FFMA R24, R65, 1.4426950216293334961, -R24 ;  /* 0x3fb8aa3b41187823 */ /* 0x000fe20000000818 */
[----:B------:R-:W-:Y:S01]  /*5a30*/  FFMA R31, R30, 1.4426950216293334961, -R31 ;  /* 0x3fb8aa3b1e1f7823 */ /* 0x000fe2000000081f */
[----:B------:R-:W1:Y:S01]  /*5a40*/  MUFU.EX2 R67, R67 ;  /* 0x0000004300437308 */ /* 0x000e620000000800 */
[-C--:B------:R-:W-:Y:S01]  /*5a50*/  FFMA.SAT R48, R55, R6.reuse, 0.5 ;  /* 0x3f00000037307423 */ /* 0x080fe20000002006 */
[----:B------:R-:W-:Y:S01]  /*5a60*/  FFMA R65, R65, 1.925963033500011079e-08, R24 ;  /* 0x32a5706041417823 */ /* 0x000fe20000000018 */
[----:B------:R-:W-:Y:S01]  /*5a70*/  FADD R24, R4, -12583039 ;  /* 0xcb40007f04187421 */ /* 0x000fe20000000000 */
[----:B------:R-:W-:Y:S01]  /*5a80*/  FFMA R30, R30, 1.925963033500011079e-08, R31 ;  /* 0x32a570601e1e7823 */ /* 0x000fe2000000001f */
[----:B------:R-:W-:Y:S01]  /*5a90*/  IMAD.SHL.U32 R31, R10, 0x800000, RZ ;  /* 0x008000000a1f7824 */ /* 0x000fe200078e00ff */
[----:B------:R-:W-:Y:S01]  /*5aa0*/  SHF.L.U32 R2, R2, 0x17, RZ ;  /* 0x0000001702027819 */ /* 0x000fe200000006ff */
[----:B------:R-:W-:Y:S01]  /*5ab0*/  FFMA R24, R63, 1.4426950216293334961, -R24 ;  /* 0x3fb8aa3b3f187823 */ /* 0x000fe20000000818 */
[----:B------:R-:W2:Y:S01]  /*5ac0*/  MUFU.EX2 R65, R65 ;  /* 0x0000004100417308 */ /* 0x000ea20000000800 */
[----:B0-----:R-:W-:Y:S01]  /*5ad0*/  FMUL R32, R12, R29 ;  /* 0x0000001d0c207220 */ /* 0x001fe20000400000 */
[-C--:B------:R-:W-:Y:S01]  /*5ae0*/  FFMA.SAT R12, R59, R6.reuse, 0.5 ;  /* 0x3f0000003b0c7423 */ /* 0x080fe20000002006 */
[----:B------:R-:W-:Y:S01]  /*5af0*/  FFMA R63, R63, 1.925963033500011079e-08, R24 ;  /* 0x32a570603f3f7823 */ /* 0x000fe20000000018 */
[----:B------:R-:W-:Y:S01]  /*5b00*/  FFMA.SAT R24, R61, R6, 0.5 ;  /* 0x3f0000003d187423 */ /* 0x000fe20000002006 */
[-C--:B------:R-:W-:Y:S01]  /*5b10*/  FFMA.RM R48, R48, R7.reuse, 12582913 ;  /* 0x4b40000130307423 */ /* 0x080fe20000004007 */
[-C--:B------:R-:W-:Y:S01]  /*5b20*/  FFMA.RM R12, R12, R7.reuse, 12582913 ;  /* 0x4b4000010c0c7423 */ /* 0x080fe20000004007 */
[----:B------:R-:W-:Y:S01]  /*5b30*/  SHF.L.U32 R33, R14, 0x17, RZ ;  /* 0x000000170e217819 */ /* 0x000fe200000006ff */
[----:B------:R-:W-:Y:S01]  /*5b40*/  FFMA.RM R10, R24, R7, 12582913 ;  /* 0x4b400001180a7423 */ /* 0x000fe20000004007 */
[----:B------:R-:W0:Y:S01]  /*5b50*/  MUFU.EX2 R22, R75 ;  /* 0x0000004b00167308 */ /* 0x000e220000000800 */
[----:B-1----:R-:W-:Y:S01]  /*5b60*/  FMUL R29, R2, R67 ;  /* 0x00000043021d7220 */ /* 0x002fe20000400000 */
[----:B------:R-:W-:Y:S01]  /*5b70*/  FADD R2, R48, -12583039 ;  /* 0xcb40007f30027421 */ /* 0x000fe20000000000 */
[----:B------:R-:W-:Y:S01]  /*5b80*/  FADD R24, R10, -12583039 ;  /* 0xcb40007f0a187421 */ /* 0x000fe20000000000 */
[----:B------:R-:W-:-:S02]  /*5b90*/  IMAD.SHL.U32 R20, R20, 0x800000, RZ ;  /* 0x0080000014147824 */ /* 0x000fc400078e00ff */
[----:B------:R-:W-:Y:S01]  /*5ba0*/  FFMA.SAT R42, R27, R6, 0.5 ;  /* 0x3f0000001b2a7423 */ /* 0x000fe20000002006 */
[----:B------:R-:W-:Y:S01]  /*5bb0*/  FFMA R2, R55, 1.4426950216293334961, -R2 ;  /* 0x3fb8aa3b37027823 */ /* 0x000fe20000000802 */
[C---:B------:R-:W-:Y:S01]  /*5bc0*/  FFMA R24, R61.reuse, 1.4426950216293334961, -R24 ;  /* 0x3fb8aa3b3d187823 */ /* 0x040fe20000000818 */
[----:B------:R-:W1:Y:S01]  /*5bd0*/  MUFU.EX2 R77, R77 ;  /* 0x0000004d004d7308 */ /* 0x000e620000000800 */
[----:B--2---:R-:W-:Y:S01]  /*5be0*/  FMUL R28, R0, R65 ;  /* 0x00000041001c7220 */ /* 0x004fe20000400000 */
[----:B------:R-:W-:Y:S01]  /*5bf0*/  FADD R0, R50, -12583039 ;  /* 0xcb40007f32007421 */ /* 0x000fe20000000000 */
[----:B------:R-:W-:Y:S01]  /*5c00*/  FFMA R61, R61, 1.925963033500011079e-08, R24 ;  /* 0x32a570603d3d7823 */ /* 0x000fe20000000018 */
[----:B------:R-:W-:Y:S01]  /*5c10*/  FADD R24, R12, -12583039 ;  /* 0xcb40007f0c187421 */ /* 0x000fe20000000000 */
[----:B------:R-:W-:Y:S01]  /*5c20*/  FFMA R55, R55, 1.925963033500011079e-08, R2 ;  /* 0x32a5706037377823 */ /* 0x000fe20000000002 */
[----:B------:R-:W-:Y:S01]  /*5c30*/  FFMA R0, R51, 1.4426950216293334961, -R0 ;  /* 0x3fb8aa3b33007823 */ /* 0x000fe20000000800 */
[----:B------:R-:W-:-:S02]  /*5c40*/  IMAD.SHL.U32 R8, R8, 0x800000, RZ ;  /* 0x0080000008087824 */ /* 0x000fc400078e00ff */
[----:B------:R-:W-:Y:S01]  /*5c50*/  FFMA R24, R59, 1.4426950216293334961, -R24 ;  /* 0x3fb8aa3b3b187823 */ /* 0x000fe20000000818 */
[----:B------:R-:W2:Y:S01]  /*5c60*/  MUFU.EX2 R30, R30 ;  /* 0x0000001e001e7308 */ /* 0x000ea20000000800 */
[----:B------:R-:W-:Y:S01]  /*5c70*/  FFMA R54, R51, 1.925963033500011079e-08, R0 ;  /* 0x32a5706033367823 */ /* 0x000fe20000000000 */
[-C--:B------:R-:W-:Y:S01]  /*5c80*/  FFMA.SAT R0, R47, R6.reuse, 0.5 ;  /* 0x3f0000002f007423 */ /* 0x080fe20000002006 */
[----:B------:R-:W-:Y:S01]  /*5c90*/  FFMA R59, R59, 1.925963033500011079e-08, R24 ;  /* 0x32a570603b3b7823 */ /* 0x000fe20000000018 */
[----:B------:R-:W-:Y:S01]  /*5ca0*/  FFMA.SAT R24, R49, R6, 0.5 ;  /* 0x3f00000031187423 */ /* 0x000fe20000002006 */
[----:B0-----:R-:W-:Y:S01]  /*5cb0*/  FMUL R33, R33, R22 ;  /* 0x0000001621217220 */ /* 0x001fe20000400000 */
[-C--:B------:R-:W-:Y:S01]  /*5cc0*/  FFMA.RM R0, R0, R7.reuse, 12582913 ;  /* 0x4b40000100007423 */ /* 0x080fe20000004007 */
[-C--:B------:R-:W-:Y:S01]  /*5cd0*/  FFMA.RM R42, R42, R7.reuse, 12582913 ;  /* 0x4b4000012a2a7423 */ /* 0x080fe20000004007 */
[----:B------:R-:W0:Y:S01]  /*5ce0*/  MUFU.EX2 R69, R69 ;  /* 0x0000004500457308 */ /* 0x000e220000000800 */
[----:B------:R-:W-:Y:S01]  /*5cf0*/  FFMA.RM R14, R24, R7, 12582913 ;  /* 0x4b400001180e7423 */ /* 0x000fe20000004007 */
[----:B-1----:R-:W-:Y:S01]  /*5d00*/  FMUL R34, R20, R77 ;  /* 0x0000004d14227220 */ /* 0x002fe20000400000 */
[----:B------:R-:W-:Y:S01]  /*5d10*/  FFMA.SAT R20, R53, R6, 0.5 ;  /* 0x3f00000035147423 */ /* 0x000fe20000002006 */
[----:B------:R-:W-:Y:S01]  /*5d20*/  FADD R2, R0, -12583039 ;  /* 0xcb40007f00027421 */ /* 0x000fe20000000000 */
[----:B------:R-:W-:Y:S01]  /*5d30*/  FADD R22, R14, -12583039 ;  /* 0xcb40007f0e167421 */ /* 0x000fe20000000000 */
[----:B------:R-:W-:-:S02]  /*5d40*/  IMAD.SHL.U32 R4, R4, 0x800000, RZ ;  /* 0x0080000004047824 */ /* 0x000fc400078e00ff */
[----:B------:R-:W-:Y:S01]  /*5d50*/  FFMA.RM R20, R20, R7, 12582913 ;  /* 0x4b40000114147423 */ /* 0x000fe20000004007 */
[----:B------:R-:W1:Y:S01]  /*5d60*/  MUFU.EX2 R63, R63 ;  /* 0x0000003f003f7308 */ /* 0x000e620000000800 */
[----:B------:R-:W-:Y:S01]  /*5d70*/  FFMA R22, R49, 1.4426950216293334961, -R22 ;  /* 0x3fb8aa3b31167823 */ /* 0x000fe20000000816 */
[----:B------:R-:W-:Y:S01]  /*5d80*/  FFMA R2, R47, 1.4426950216293334961, -R2 ;  /* 0x3fb8aa3b2f027823 */ /* 0x000fe20000000802 */
[----:B--2---:R-:W-:Y:S01]  /*5d90*/  FMUL R31, R31, R30 ;  /* 0x0000001e1f1f7220 */ /* 0x004fe20000400000 */
[----:B------:R-:W-:Y:S01]  /*5da0*/  FADD R24, R20, -12583039 ;  /* 0xcb40007f14187421 */ /* 0x000fe20000000000 */
[----:B------:R-:W-:Y:S01]  /*5db0*/  FFMA R49, R49, 1.925963033500011079e-08, R22 ;  /* 0x32a5706031317823 */ /* 0x000fe20000000016 */
[----:B------:R-:W-:Y:S01]  /*5dc0*/  FFMA R47, R47, 1.925963033500011079e-08, R2 ;  /* 0x32a570602f2f7823 */ /* 0x000fe20000000002 */
[-C--:B------:R-:W-:Y:S01]  /*5dd0*/  FFMA.SAT R2, R23, R6.reuse, 0.5 ;  /* 0x3f00000017027423 */ /* 0x080fe20000002006 */
[----:B------:R-:W2:Y:S01]  /*5de0*/  MUFU.EX2 R22, R73 ;  /* 0x0000004900167308 */ /* 0x000ea20000000800 */
[----:B0-----:R-:W-:Y:S01]  /*5df0*/  FMUL R30, R8, R69 ;  /* 0x00000045081e7220 */ /* 0x001fe20000400000 */
[----:B------:R-:W-:Y:S01]  /*5e00*/  FADD R8, R42, -12583039 ;  /* 0xcb40007f2a087421 */ /* 0x000fe20000000000 */
[----:B------:R-:W-:Y:S01]  /*5e10*/  FFMA R24, R53, 1.4426950216293334961, -R24 ;  /* 0x3fb8aa3b35187823 */ /* 0x000fe20000000818 */
[----:B------:R-:W-:Y:S01]  /*5e20*/  FFMA.RM R2, R2, R7, 12582913 ;  /* 0x4b40000102027423 */ /* 0x000fe20000004007 */
[----:B------:R-:W-:Y:S01]  /*5e30*/  SHF.L.U32 R35, R16, 0x17, RZ ;  /* 0x0000001710237819 */ /* 0x000fe200000006ff */
[----:B------:R-:W-:Y:S01]  /*5e40*/  FFMA R8, R27, 1.4426950216293334961, -R8 ;  /* 0x3fb8aa3b1b087823 */ /* 0x000fe20000000808 */
[----:B------:R-:W-:Y:S01]  /*5e50*/  FFMA R53, R53, 1.925963033500011079e-08, R24 ;  /* 0x32a5706035357823 */ /* 0x000fe20000000018 */
[----:B------:R-:W0:Y:S01]  /*5e60*/  MUFU.EX2 R71, R71 ;  /* 0x0000004700477308 */ /* 0x000e220000000800 */
[-C--:B------:R-:W-:Y:S01]  /*5e70*/  FFMA.SAT R24, R25, R6.reuse, 0.5 ;  /* 0x3f00000019187423 */ /* 0x080fe20000002006 */
[----:B------:R-:W-:Y:S01]  /*5e80*/  FFMA R52, R27, 1.925963033500011079e-08, R8 ;  /* 0x32a570601b347823 */ /* 0x000fe20000000008 */
[----:B-1----:R-:W-:Y:S01]  /*5e90*/  FMUL R27, R4, R63 ;  /* 0x0000003f041b7220 */ /* 0x002fe20000400000 */
[----:B------:R-:W-:Y:S01]  /*5ea0*/  FADD R4, R2, -12583039 ;  /* 0xcb40007f02047421 */ /* 0x000fe20000000000 */
[-C--:B------:R-:W-:Y:S01]  /*5eb0*/  FFMA.RM R16, R24, R7.reuse, 12582913 ;  /* 0x4b40000118107423 */ /* 0x080fe20000004007 */
[----:B------:R-:W-:Y:S01]  /*5ec0*/  FFMA.SAT R40, R57, R6, 0.5 ;  /* 0x3f00000039287423 */ /* 0x000fe20000002006 */
[----:B------:R-:W-:Y:S01]  /*5ed0*/  SHF.L.U32 R18, R18, 0x17, RZ ;  /* 0x0000001712127819 */ /* 0x000fe200000006ff */
[----:B------:R-:W1:Y:S01]  /*5ee0*/  MUFU.EX2 R61, R61 ;  /* 0x0000003d003d7308 */ /* 0x000e620000000800 */
[----:B------:R-:W-:Y:S01]  /*5ef0*/  FFMA R4, R23, 1.4426950216293334961, -R4 ;  /* 0x3fb8aa3b17047823 */ /* 0x000fe20000000804 */
[----:B--2---:R-:W-:Y:S01]  /*5f00*/  FMUL R35, R35, R22 ;  /* 0x0000001623237220 */ /* 0x004fe20000400000 */
[----:B------:R-:W-:Y:S01]  /*5f10*/  FADD R22, R16, -12583039 ;  /* 0xcb40007f10167421 */ /* 0x000fe20000000000 */
[----:B------:R-:W-:Y:S01]  /*5f20*/  SHF.L.U32 R10, R10, 0x17, RZ ;  /* 0x000000170a0a7819 */ /* 0x000fe200000006ff */
[----:B------:R-:W-:Y:S01]  /*5f30*/  FFMA R8, R23, 1.925963033500011079e-08, R4 ;  /* 0x32a5706017087823 */ /* 0x000fe20000000004 */
[----:B------:R-:W-:Y:S01]  /*5f40*/  FFMA.SAT R4, R21, R6, 0.5 ;  /* 0x3f00000015047423 */ /* 0x000fe20000002006 */
[C---:B------:R-:W-:Y:S01]  /*5f50*/  FFMA R22, R25.reuse, 1.4426950216293334961, -R22 ;  /* 0x3fb8aa3b19167823 */ /* 0x040fe20000000816 */
[----:B------:R-:W2:Y:S01]  /*5f60*/  MUFU.EX2 R59, R59 ;  /* 0x0000003b003b7308 */ /* 0x000ea20000000800 */
[-C--:B------:R-:W-:Y:S01]  /*5f70*/  FFMA.RM R40, R40, R7.reuse, 12582913 ;  /* 0x4b40000128287423 */ /* 0x080fe20000004007 */
[----:B------:R-:W-:Y:S01]  /*5f80*/  SHF.L.U32 R12, R12, 0x17, RZ ;  /* 0x000000170c0c7819 */ /* 0x000fe200000006ff */
[----:B------:R-:W-:Y:S01]  /*5f90*/  FFMA.RM R4, R4, R7, 12582913 ;  /* 0x4b40000104047423 */ /* 0x000fe20000004007 */
[----:B0-----:R-:W-:Y:S01]  /*5fa0*/  FMUL R36, R18, R71 ;  /* 0x0000004712247220 */ /* 0x001fe20000400000 */
[----:B------:R-:W-:Y:S01]  /*5fb0*/  FFMA R46, R25, 1.925963033500011079e-08, R22 ;  /* 0x32a57060192e7823 */ /* 0x000fe20000000016 */
[----:B------:R-:W-:Y:S01]  /*5fc0*/  FADD R18, R40, -12583039 ;  /* 0xcb40007f28127421 */ /* 0x000fe20000000000 */
[----:B------:R-:W-:Y:S01]  /*5fd0*/  IMAD.SHL.U32 R14, R14, 0x800000, RZ ;  /* 0x008000000e0e7824 */ /* 0x000fe200078e00ff */
[----:B------:R-:W0:Y:S01]  /*5fe0*/  MUFU.EX2 R49, R49 ;  /* 0x0000003100317308 */ /* 0x000e220000000800 */
[----:B-1----:R-:W-:Y:S01]  /*5ff0*/  FMUL R26, R10, R61 ;  /* 0x0000003d0a1a7220 */ /* 0x002fe20000400000 */
[----:B------:R-:W-:Y:S01]  /*6000*/  FADD R10, R4, -12583039 ;  /* 0xcb40007f040a7421 */ /* 0x000fe20000000000 */
[----:B------:R-:W-:Y:S01]  /*6010*/  FFMA R18, R57, 1.4426950216293334961, -R18 ;  /* 0x3fb8aa3b39127823 */ /* 0x000fe20000000812 */
[----:B------:R-:W-:Y:S01]  /*6020*/  SHF.L.U32 R16, R16, 0x17, RZ ;  /* 0x0000001710107819 */ /* 0x000fe200000006ff */
[----:B------:R-:W-:-:S02]  /*6030*/  IMAD.SHL.U32 R4, R4, 0x800000, RZ ;  /* 0x0080000004047824 */ /* 0x000fc400078e00ff */
[----:B------:R-:W-:Y:S01]  /*6040*/  FFMA R10, R21, 1.4426950216293334961, -R10 ;  /* 0x3fb8aa3b150a7823 */ /* 0x000fe2000000080a */
[----:B------:R-:W-:Y:S01]  /*6050*/  FFMA R57, R57, 1.925963033500011079e-08, R18 ;  /* 0x32a5706039397823 */ /* 0x000fe20000000012 */
[----:B------:R-:W1:Y:S01]  /*6060*/  MUFU.EX2 R53, R53 ;  /* 0x0000003500357308 */ /* 0x000e620000000800 */
[----:B--2---:R-:W-:Y:S01]  /*6070*/  FMUL R25, R12, R59 ;  /* 0x0000003b0c197220 */ /* 0x004fe20000400000 */
[-C--:B------:R-:W-:Y:S01]  /*6080*/  FFMA.SAT R12, R5, R6.reuse, 0.5 ;  /* 0x3f000000050c7423 */ /* 0x080fe20000002006 */
[----:B------:R-:W-:Y:S01]  /*6090*/  FFMA R18, R21, 1.925963033500011079e-08, R10 ;  /* 0x32a5706015127823 */ /* 0x000fe2000000000a */
[----:B------:R-:W-:Y:S02]  /*60a0*/  SHF.L.U32 R20, R20, 0x17, RZ ;  /* 0x0000001714147819 */ /* 0x000fe400000006ff */
[----:B------:R-:W-:Y:S01]  /*60b0*/  FFMA.RM R12, R12, R7, 12582913 ;  /* 0x4b4000010c0c7423 */ /* 0x000fe20000004007 */
[----:B------:R-:W-:Y:S01]  /*60c0*/  SHF.L.U32 R0, R0, 0x17, RZ ;  /* 0x0000001700007819 */ /* 0x000fe200000006ff */
[----:B------:R-:W2:Y:S01]  /*60d0*/  MUFU.EX2 R21, R46 ;  /* 0x0000002e00157308 */ /* 0x000ea20000000800 */
[----:B0-----:R-:W-:Y:S01]  /*60e0*/  FMUL R24, R14, R49 ;  /* 0x000000310e187220 */ /* 0x001fe20000400000 */
[----:B------:R-:W-:Y:S01]  /*60f0*/  FADD R10, R12, -12583039 ;  /* 0xcb40007f0c0a7421 */ /* 0x000fe20000000000 */
[----:B------:R-:W-:Y:S01]  /*6100*/  FFMA.SAT R14, R9, R6, 0.5 ;  /* 0x3f000000090e7423 */ /* 0x000fe20000002006 */
[----:B------:R-:W-:-:S02]  /*6110*/  SHF.L.U32 R2, R2, 0x17, RZ ;  /* 0x0000001702027819 */ /* 0x000fc400000006ff */
[C---:B------:R-:W-:Y:S01]  /*6120*/  FFMA R10, R5.reuse, 1.4426950216293334961, -R10 ;  /* 0x3fb8aa3b050a7823 */ /* 0x040fe2000000080a */
[----:B------:R-:W-:Y:S01]  /*6130*/  FFMA.RM R14, R14, R7, 12582913 ;  /* 0x4b4000010e0e7423 */ /* 0x000fe20000004007 */
[----:B------:R-:W-:Y:S01]  /*6140*/  MUFU.EX2 R47, R47 ;  /* 0x0000002f002f7308 */ /* 0x000fe20000000800 */
[----:B-1----:R-:W-:Y:S01]  /*6150*/  FMUL R23, R20, R53 ;  /* 0x0000003514177220 */ /* 0x002fe20000400000 */
[----:B------:R-:W-:Y:S01]  /*6160*/  FFMA R49, R5, 1.925963033500011079e-08, R10 ;  /* 0x32a5706005317823 */ /* 0x000fe2000000000a */
[-C--:B------:R-:W-:Y:S01]  /*6170*/  FFMA.SAT R10, R17, R6.reuse, 0.5 ;  /* 0x3f000000110a7423 */ /* 0x080fe20000002006 */
[----:B------:R-:W-:Y:S01]  /*6180*/  SHF.L.U32 R20, R42, 0x17, RZ ;  /* 0x000000172a147819 */ /* 0x000fe200000006ff */
[----:B------:R-:W-:Y:S01]  /*6190*/  FFMA.SAT R42, R3, R6, 0.5 ;  /* 0x3f000000032a7423 */ /* 0x000fe20000002006 */
[----:B------:R-:W-:Y:S01]  /*61a0*/  SHF.L.U32 R12, R12, 0x17, RZ ;  /* 0x000000170c0c7819 */ /* 0x000fe200000006ff */
[----:B------:R-:W-:Y:S01]  /*61b0*/  FFMA.RM R5, R10, R7, 12582913 ;  /* 0x4b4000010a057423 */ /* 0x000fe20000004007 */
[----:B------:R-:W-:Y:S01]  /*61c0*/  MUFU.EX2 R49, R49 ;  /* 0x0000003100317308 */ /* 0x000fe20000000800 */
[----:B--2---:R-:W-:Y:S01]  /*61d0*/  FMUL R22, R16, R21 ;  /* 0x0000001510167220 */ /* 0x004fe20000400000 */
[----:B------:R-:W-:-:S02]  /*61e0*/  IMAD.SHL.U32 R21, R40, 0x800000, RZ ;  /* 0x0080000028157824 */ /* 0x000fc400078e00ff */
[----:B------:R-:W-:Y:S01]  /*61f0*/  FADD R10, R5, -12583039 ;  /* 0xcb40007f050a7421 */ /* 0x000fe20000000000 */
[----:B------:R-:W-:Y:S01]  /*6200*/  FADD R16, R14, -12583039 ;  /* 0xcb40007f0e107421 */ /* 0x000fe20000000000 */
[----:B------:R-:W-:Y:S01]  /*6210*/  FFMA.SAT R40, R13, R6, 0.5 ;  /* 0x3f0000000d287423 */ /* 0x000fe20000002006 */
[-C--:B------:R-:W-:Y:S01]  /*6220*/  FFMA.RM R42, R42, R7.reuse, 12582913 ;  /* 0x4b4000012a2a7423 */ /* 0x080fe20000004007 */
[----:B------:R-:W-:Y:S01]  /*6230*/  FFMA R10, R17, 1.4426950216293334961, -R10 ;  /* 0x3fb8aa3b110a7823 */ /* 0x000fe2000000080a */
[----:B------:R-:W-:Y:S01]  /*6240*/  FFMA R16, R9, 1.4426950216293334961, -R16 ;  /* 0x3fb8aa3b09107823 */ /* 0x000fe20000000810 */
[----:B------:R-:W-:Y:S02]  /*6250*/  FFMA.RM R40, R40, R7, 12582913 ;  /* 0x4b40000128287423 */ /* 0x000fe40000004007 */
[----:B------:R-:W-:Y:S01]  /*6260*/  FFMA R51, R17, 1.925963033500011079e-08, R10 ;  /* 0x32a5706011337823 */ /* 0x000fe2000000000a */
[----:B------:R-:W-:Y:S01]  /*6270*/  FFMA R53, R9, 1.925963033500011079e-08, R16 ;  /* 0x32a5706009357823 */ /* 0x000fe20000000010 */
[----:B------:R-:W0:Y:S01]  /*6280*/  MUFU.EX2 R10, R57 ;  /* 0x00000039000a7308 */ /* 0x000e220000000800 */
[----:B------:R-:W-:-:S04]  /*6290*/  FADD R16, R40, -12583039 ;  /* 0xcb40007f28107421 */ /* 0x000fc80000000000 */
[----:B------:R-:W-:-:S03]  /*62a0*/  FFMA R16, R13, 1.4426950216293334961, -R16 ;  /* 0x3fb8aa3b0d107823 */ /* 0x000fc60000000810 */
[----:B------:R-:W1:Y:S08]  /*62b0*/  MUFU.EX2 R9, R52 ;  /* 0x0000003400097308 */ /* 0x000e700000000800 */
[----:B------:R-:W-:Y:S01]  /*62c0*/  MUFU.EX2 R51, R51 ;  /* 0x0000003300337308 */ /* 0x000fe20000000800 */
[----:B0-----:R-:W-:Y:S01]  /*62d0*/  FMUL R21, R21, R10 ;  /* 0x0000000a15157220 */ /* 0x001fe20000400000 */
[----:B------:R-:W-:-:S04]  /*62e0*/  FFMA.SAT R10, R19, R6, 0.5 ;  /* 0x3f000000130a7423 */ /* 0x000fc80000002006 */
[----:B------:R-:W-:Y:S01]  /*62f0*/  FFMA.RM R17, R10, R7, 12582913 ;  /* 0x4b4000010a117423 */ /* 0x000fe20000004007 */
[----:B-1----:R-:W-:-:S03]  /*6300*/  FMUL R20, R20, R9 ;  /* 0x0000000914147220 */ /* 0x002fc60000400000 */
[----:B------:R-:W-:Y:S01]  /*6310*/  FADD R10, R17, -12583039 ;  /* 0xcb40007f110a7421 */ /* 0x000fe20000000000 */
[----:B------:R-:W0:Y:S03]  /*6320*/  MUFU.EX2 R9, R54 ;  /* 0x0000003600097308 */ /* 0x000e260000000800 */
[----:B------:R-:W-:-:S04]  /*6330*/  FFMA R10, R19, 1.4426950216293334961, -R10 ;  /* 0x3fb8aa3b130a7823 */ /* 0x000fc8000000080a */
[----:B------:R-:W-:Y:S01]  /*6340*/  FFMA R46, R19, 1.925963033500011079e-08, R10 ;  /* 0x32a57060132e7823 */ /* 0x000fe2000000000a */
[----:B------:R-:W-:Y:S01]  /*6350*/  SHF.L.U32 R19, R48, 0x17, RZ ;  /* 0x0000001730137819 */ /* 0x000fe200000006ff */
[----:B------:R-:W1:Y:S01]  /*6360*/  MUFU.EX2 R10, R55 ;  /* 0x00000037000a7308 */ /* 0x000e620000000800 */
[----:B------:R-:W-:Y:S01]  /*6370*/  FFMA R48, R13, 1.925963033500011079e-08, R16 ;  /* 0x32a570600d307823 */ /* 0x000fe20000000010 */
[----:B------:R-:W-:-:S04]  /*6380*/  IMAD.SHL.U32 R16, R50, 0x800000, RZ ;  /* 0x0080000032107824 */ /* 0x000fc800078e00ff */
[----:B0-----:R-:W-:Y:S02]  /*6390*/  FMUL R16, R16, R9 ;  /* 0x0000000910107220 */ /* 0x001fe40000400000 */
[----:B------:R-:W0:Y:S01]  /*63a0*/  MUFU.EX2 R55, R18 ;  /* 0x0000001200377308 */ /* 0x000e220000000800 */
[----:B-1----:R-:W-:Y:S01]  /*63b0*/  FMUL R19, R19, R10 ;  /* 0x0000000a13137220 */ /* 0x002fe20000400000 */
[----:B------:R-:W-:-:S06]  /*63c0*/  FFMA.SAT R10, R41, R6, 0.5 ;  /* 0x3f000000290a7423 */ /* 0x000fcc0000002006 */
[----:B------:R0:W1:Y:S01]  /*63d0*/  MUFU.EX2 R9, R8 ;  /* 0x0000000800097308 */ /* 0x0000620000000800 */
[----:B------:R-:W-:-:S04]  /*63e0*/  FFMA.RM R13, R10, R7, 12582913 ;  /* 0x4b4000010a0d7423 */ /* 0x000fc80000004007 */
[----:B------:R-:W-:-:S03]  /*63f0*/  FADD R10, R13, -12583039 ;  /* 0xcb40007f0d0a7421 */ /* 0x000fc60000000000 */
[----:B------:R-:W-:Y:S01]  /*6400*/  MUFU.EX2 R18, R53 ;  /* 0x0000003500127308 */ /* 0x000fe20000000800 */
[----:B0-----:R-:W-:Y:S01]  /*6410*/  FMUL R8, R4, R55 ;  /* 0x0000003704087220 */ /* 0x001fe20000400000 */
[----:B------:R-:W-:Y:S01]  /*6420*/  SHF.L.U32 R4, R17, 0x17, RZ ;  /* 0x0000001711047819 */ /* 0x000fe200000006ff */
[----:B------:R-:W-:-:S04]  /*6430*/  FFMA R10, R41, 1.4426950216293334961, -R10 ;  /* 0x3fb8aa3b290a7823 */ /* 0x000fc8000000080a */
[----:B------:R-:W-:Y:S01]  /*6440*/  FFMA R52, R41, 1.925963033500011079e-08, R10 ;  /* 0x32a5706029347823 */ /* 0x000fe2000000000a */
[----:B------:R-:W-:Y:S01]  /*6450*/  FFMA.SAT R10, R15, R6, 0.5 ;  /* 0x3f0000000f0a7423 */ /* 0x000fe20000002006 */
[----:B-1----:R-:W-:Y:S01]  /*6460*/  FMUL R9, R2, R9 ;  /* 0x0000000902097220 */ /* 0x002fe20000400000 */
[----:B------:R-:W0:Y:S01]  /*6470*/  MUFU.EX2 R57, R46 ;  /* 0x0000002e00397308 */ /* 0x000e220000000800 */
[----:B------:R-:W-:Y:S01]  /*6480*/  FADD R2, R42, -12583039 ;  /* 0xcb40007f2a027421 */ /* 0x000fe20000000000 */
[----:B------:R-:W-:-:S03]  /*6490*/  FFMA.RM R41, R10, R7, 12582913 ;  /* 0x4b4000010a297423 */ /* 0x000fc60000004007 */
[----:B------:R-:W-:Y:S01]  /*64a0*/  FFMA R2, R3, 1.4426950216293334961, -R2 ;  /* 0x3fb8aa3b03027823 */ /* 0x000fe20000000802 */
[C---:B------:R-:W-:Y:S01]  /*64b0*/  FADD R10, R41.reuse, -12583039 ;  /* 0xcb40007f290a7421 */ /* 0x040fe20000000000 */
[----:B------:R-:W-:Y:S01]  /*64c0*/  SHF.L.U32 R41, R41, 0x17, RZ ;  /* 0x0000001729297819 */ /* 0x000fe200000006ff */
[----:B------:R-:W1:Y:S02]  /*64d0*/  MUFU.EX2 R48, R48 ;  /* 0x0000003000307308 */ /* 0x000e640000000800 */
[----:B------:R-:W-:-:S04]  /*64e0*/  FFMA R10, R15, 1.4426950216293334961, -R10 ;  /* 0x3fb8aa3b0f0a7823 */ /* 0x000fc8000000080a */
[----:B------:R-:W-:Y:S01]  /*64f0*/  FFMA R50, R15, 1.925963033500011079e-08, R10 ;  /* 0x32a570600f327823 */ /* 0x000fe2000000000a */
[----:B------:R-:W-:Y:S01]  /*6500*/  FFMA.SAT R10, R11, R6, 0.5 ;  /* 0x3f0000000b0a7423 */ /* 0x000fe20000002006 */
[----:B0-----:R-:W-:-:S03]  /*6510*/  FMUL R4, R4, R57 ;  /* 0x0000003904047220 */ /* 0x001fc60000400000 */
[----:B------:R-:W-:Y:S01]  /*6520*/  FFMA.RM R15, R10, R7, 12582913 ;  /* 0x4b4000010a0f7423 */ /* 0x000fe20000004007 */
[----:B------:R-:W-:Y:S01]  /*6530*/  FMUL R10, R0, R47 ;  /* 0x0000002f000a7220 */ /* 0x000fe20000400000 */
[----:B------:R-:W-:Y:S02]  /*6540*/  MUFU.EX2 R50, R50 ;  /* 0x0000003200327308 */ /* 0x000fe40000000800 */
[C---:B------:R-:W-:Y:S01]  /*6550*/  FADD R6, R15.reuse, -12583039 ;  /* 0xcb40007f0f067421 */ /* 0x040fe20000000000 */
[----:B------:R-:W-:-:S03]  /*6560*/  SHF.L.U32 R15, R15, 0x17, RZ ;  /* 0x000000170f0f7819 */ /* 0x000fc600000006ff */
        /* <DEDUP_REMOVED lines=23> */
[----:B------:R-:W-:Y:S01]  /*66e0*/  FADD R47, R7, R16 ;  /* 0x00000010072f7221 */ /* 0x000fe20000000000 */
[----:B------:R-:W-:Y:S02]  /*66f0*/  FMUL R7, R12, R49 ;  /* 0x000000310c077220 */ /* 0x000fe40000400000 */
[----:B------:R-:W0:Y:S01]  /*6700*/  MUFU.EX2 R49, R52 ;  /* 0x0000003400317308 */ /* 0x000e220000000800 */
[----:B------:R-:W-:-:S04]  /*6710*/  FADD R0, R47, R10 ;  /* 0x0000000a2f007221 */ /* 0x000fc80000000000 */
[----:B------:R-:W-:-:S03]  /*6720*/  FADD R5, R0, R9 ;  /* 0x0000000900057221 */ /* 0x000fc60000000000 */
[----:B------:R-:W2:Y:S01]  /*6730*/  MUFU.EX2 R12, R11 ;  /* 0x0000000b000c7308 */ /* 0x000ea20000000800 */
[----:B------:R-:W-:Y:S01]  /*6740*/  FADD R0, R5, R8 ;  /* 0x0000000805007221 */ /* 0x000fe20000000000 */
[----:B------:R-:W-:Y:S02]  /*6750*/  IMAD.SHL.U32 R5, R14, 0x800000, RZ ;  /* 0x008000000e057824 */ /* 0x000fe400078e00ff */
[----:B------:R-:W-:Y:S01]  /*6760*/  FFMA R14, R3, 1.925963033500011079e-08, R2 ;  /* 0x32a57060030e7823 */ /* 0x000fe20000000002 */
[----:B------:R-:W-:Y:S01]  /*6770*/  SHF.L.U32 R3, R40, 0x17, RZ ;  /* 0x0000001728037819 */ /* 0x000fe200000006ff */
[----:B------:R-:W-:Y:S01]  /*6780*/  FADD R17, R0, R7 ;  /* 0x0000000700117221 */ /* 0x000fe20000000000 */
[----:B------:R-:W-:Y:S01]  /*6790*/  FMUL R5, R5, R18 ;  /* 0x0000001205057220 */ /* 0x000fe20000400000 */
[----:B------:R-:W-:Y:S02]  /*67a0*/  IMAD.SHL.U32 R2, R13, 0x800000, RZ ;  /* 0x008000000d027824 */ /* 0x000fe400078e00ff */
[----:B------:R-:W-:Y:S01]  /*67b0*/  FADD R0, R17, R6 ;  /* 0x0000000611007221 */ /* 0x000fe20000000000 */
[----:B------:R-:W3:Y:S01]  /*67c0*/  MUFU.EX2 R14, R14 ;  /* 0x0000000e000e7308 */ /* 0x000ee20000000800 */
[----:B-1----:R-:W-:Y:S01]  /*67d0*/  FMUL R3, R3, R48 ;  /* 0x0000003003037220 */ /* 0x002fe20000400000 */
[----:B0-----:R-:W-:Y:S01]  /*67e0*/  FMUL R2, R2, R49 ;  /* 0x0000003102027220 */ /* 0x001fe20000400000 */
[----:B------:R-:W-:-:S04]  /*67f0*/  FADD R17, R0, R5 ;  /* 0x0000000500117221 */ /* 0x000fc80000000000 */
[----:B------:R-:W-:Y:S01]  /*6800*/  FADD R0, R17, R4 ;  /* 0x0000000411007221 */ /* 0x000fe20000000000 */
[----:B------:R-:W-:Y:S02]  /*6810*/  IMAD.SHL.U32 R17, R42, 0x800000, RZ ;  /* 0x008000002a117824 */ /* 0x000fe400078e00ff */
[----:B--2---:R-:W-:Y:S01]  /*6820*/  FMUL R18, R15, R12 ;  /* 0x0000000c0f127220 */ /* 0x004fe20000400000 */
[----:B------:R-:W-:Y:S01]  /*6830*/  FADD R11, R0, R3 ;  /* 0x00000003000b7221 */ /* 0x000fe20000000000 */
[----:B------:R-:W-:-:S03]  /*6840*/  FMUL R0, R41, R50 ;  /* 0x0000003229007220 */ /* 0x000fc60000400000 */
[----:B------:R-:W-:Y:S01]  /*6850*/  FADD R11, R11, R2 ;  /* 0x000000020b0b7221 */ /* 0x000fe20000000000 */
[----:B---3--:R-:W-:-:S03]  /*6860*/  FMUL R17, R17, R14 ;  /* 0x0000000e11117220 */ /* 0x008fc60000400000 */
        /* <DEDUP_REMOVED lines=12> */
.L_x_6461:
        /* <DEDUP_REMOVED lines=12> */
[----:B0-----:R-:W-:Y:S05]  /*69f0*/  CALL.REL.NOINC `($__internal_100_$__cuda_sm3x_div_rn_noftz_f32_slowpath) ;  /* 0x0000004000387944 */ /* 0x001fea0003c00000 */
[----:B------:R-:W-:-:S07]  /*6a00*/  MOV R14, R11 ;  /* 0x0000000b000e7202 */ /* 0x000fce0000000f00 */
.L_x_6386:
[----:B------:R-:W-:Y:S05]  /*6a10*/  BSYNC.RECONVERGENT B3 ;  /* 0x0000000000037941 */ /* 0x000fea0003800200 */
.L_x_6385:
        /* <DEDUP_REMOVED lines=12> */
[----:B0-----:R-:W-:Y:S05]  /*6ae0*/  CALL.REL.NOINC `($__internal_100_$__cuda_sm3x_div_rn_noftz_f32_slowpath) ;  /* 0x0000003c00fc7944 */ /* 0x001fea0003c00000 */
[----:B------:R-:W-:-:S07]  /*6af0*/  MOV R15, R11 ;  /* 0x0000000b000f7202 */ /* 0x000fce0000000f00 */
.L_x_6388:
[----:B------:R-:W-:Y:S05]  /*6b00*/  BSYNC.RECONVERGENT B3 ;  /* 0x0000000000037941 */ /* 0x000fea0003800200 */
.L_x_6387:
        /* <DEDUP_REMOVED lines=14> */
.L_x_6390:
[----:B------:R-:W-:Y:S05]  /*6bf0*/  BSYNC.RECONVERGENT B3 ;  /* 0x0000000000037941 */ /* 0x000fea0003800200 */
.L_x_6389:
        /* <DEDUP_REMOVED lines=14> */
.L_x_6392:
[----:B------:R-:W-:Y:S05]  /*6ce0*/  BSYNC.RECONVERGENT B3 ;  /* 0x0000000000037941 */ /* 0x000fea0003800200 */
.L_x_6391:
        /* <DEDUP_REMOVED lines=14> */
.L_x_6394:
[----:B------:R-:W-:Y:S05]  /*6dd0*/  BSYNC.RECONVERGENT B3 ;  /* 0x0000000000037941 */ /* 0x000fea0003800200 */
.L_x_6393:
        /* <DEDUP_REMOVED lines=14> */
.L_x_6396:
[----:B------:R-:W-:Y:S05]  /*6ec0*/  BSYNC.RECONVERGENT B3 ;  /* 0x0000000000037941 */ /* 0x000fea0003800200 */
.L_x_6395:
        /* <DEDUP_REMOVED lines=14> */
.L_x_6398:
[----:B------:R-:W-:Y:S05]  /*6fb0*/  BSYNC.RECONVERGENT B3 ;  /* 0x0000000000037941 */ /* 0x000fea0003800200 */
.L_x_6397:
        /* <DEDUP_REMOVED lines=14> */
.L_x_6400:
[----:B------:R-:W-:Y:S05]  /*70a0*/  BSYNC.RECONVERGENT B3 ;  /* 0x0000000000037941 */ /* 0x000fea0003800200 */
.L_x_6399:
        /* <DEDUP_REMOVED lines=14> */
.L_x_6402:
[----:B------:R-:W-:Y:S05]  /*7190*/  BSYNC.RECONVERGENT B3 ;  /* 0x0000000000037941 */ /* 0x000fea0003800200 */
.L_x_6401:
        /* <DEDUP_REMOVED lines=14> */
.L_x_6404:
[----:B------:R-:W-:Y:S05]  /*7280*/  BSYNC.RECONVERGENT B3 ;  /* 0x0000000000037941 */ /* 0x000fea0003800200 */
.L_x_6403:
        /* <DEDUP_REMOVED lines=14> */
.L_x_6406:
[----:B------:R-:W-:Y:S05]  /*7370*/  BSYNC.RECONVERGENT B3 ;  /* 0x0000000000037941 */ /* 0x000fea0003800200 */
.L_x_6405:
        /* <DEDUP_REMOVED lines=14> */
.L_x_6408:
[----:B------:R-:W-:Y:S05]  /*7460*/  BSYNC.RECONVERGENT B3 ;  /* 0x0000000000037941 */ /* 0x000fea0003800200 */
.L_x_6407:
        /* <DEDUP_REMOVED lines=14> */
.L_x_6410:
[----:B------:R-:W-:Y:S05]  /*7550*/  BSYNC.RECONVERGENT B3 ;  /* 0x0000000000037941 */ /* 0x000fea0003800200 */
.L_x_6409:
        /* <DEDUP_REMOVED lines=14> */
.L_x_6412:
[----:B------:R-:W-:Y:S05]  /*7640*/  BSYNC.RECONVERGENT B3 ;  /* 0x0000000000037941 */ /* 0x000fea0003800200 */
.L_x_6411:
        /* <DEDUP_REMOVED lines=14> */
.L_x_6414:
[----:B------:R-:W-:Y:S05]  /*7730*/  BSYNC.RECONVERGENT B3 ;  /* 0x0000000000037941 */ /* 0x000fea0003800200 */
.L_x_6413:
        /* <DEDUP_REMOVED lines=14> */
.L_x_6416:
[----:B------:R-:W-:Y:S05]  /*7820*/  BSYNC.RECONVERGENT B3 ;  /* 0x0000000000037941 */ /* 0x000fea0003800200 */
.L_x_6415:
        /* <DEDUP_REMOVED lines=14> */
.L_x_6418:
[----:B------:R-:W-:Y:S05]  /*7910*/  BSYNC.RECONVERGENT B3 ;  /* 0x0000000000037941 */ /* 0x000fea0003800200 */
.L_x_6417:
        /* <DEDUP_REMOVED lines=14> */
.L_x_6420:
[----:B------:R-:W-:Y:S05]  /*7a00*/  BSYNC.RECONVERGENT B3 ;  /* 0x0000000000037941 */ /* 0x000fea0003800200 */
.L_x_6419:
        /* <DEDUP_REMOVED lines=14> */
.L_x_6422:
[----:B------:R-:W-:Y:S05]  /*7af0*/  BSYNC.RECONVERGENT B3 ;  /* 0x0000000000037941 */ /* 0x000fea0003800200 */
.L_x_6421:
        /* <DEDUP_REMOVED lines=14> */
.L_x_6424:
[----:B------:R-:W-:Y:S05]  /*7be0*/  BSYNC.RECONVERGENT B3 ;  /* 0x0000000000037941 */ /* 0x000fea0003800200 */
.L_x_6423:
[----:B------:R-:W1:Y:S01]  /*7bf0*/  MUFU.RCP R12, R51 ;  /* 0x00000033000c7308 */ /* 0x000e620000001000 */
[----:B------:R-:W-:Y:S07]  /*7c00*/  BSSY.RECONVERGENT B3, `(.L_x_6425) ;  /* 0x000000d000037945 */ /* 0x000fee0003800200 */
[----:B------:R-:W2:Y:S01]  /*7c10*/  FCHK P0, R10, R51 ;  /* 0x000000330a007302 */ /* 0x000ea20000000000 */
[----:B-1----:R-:W-:-:S04]  /*7c20*/  FFMA R11, -R51, R12, 1 ;  /* 0x3f800000330b7423 */ /* 0x002fc8000000010c */
[----:B------:R-:W-:-:S04]  /*7c30*/  FFMA R13, R12, R11, R12 ;  /* 0x0000000b0c0d7223 */ /* 0x000fc8000000000c */
[----:B0-----:R-:W-:-:S04]  /*7c40*/  FFMA R46, R10, R13, RZ ;  /* 0x0000000d0a2e7223 */ /* 0x001fc800000000ff */
[----:B------:R-:W-:-:S04]  /*7c50*/  FFMA R11, -R51, R46, R10 ;  /* 0x0000002e330b7223 */ /* 0x000fc8000000010a */
[----:B------:R-:W-:Y:S01]  /*7c60*/  FFMA R46, R13, R11, R46 ;  /* 0x0000000b0d2e7223 */ /* 0x000fe2000000002e */
[----:B--2---:R-:W-:Y:S06]  /*7c70*/  @!P0 BRA `(.L_x_6426) ;  /* 0x0000000000148947 */ /* 0x004fec0003800000 */
[----:B------:R-:W-:Y:S01]  /*7c80*/  IMAD.MOV.U32 R37, RZ, RZ, R10 ;  /* 0x000000ffff257224 */ /* 0x000fe200078e000a */
[----:B------:R-:W-:Y:S02]  /*7c90*/  MOV R12, R51 ;  /* 0x00000033000c7202 */ /* 0x000fe40000000f00 */
[----:B------:R-:W-:-:S07]  /*7ca0*/  MOV R50, 0x7cc0 ;  /* 0x00007cc000327802 */ /* 0x000fce0000000f00 */
[----:B------:R-:W-:Y:S05]  /*7cb0*/  CALL.REL.NOINC `($__internal_100_$__cuda_sm3x_div_rn_noftz_f32_slowpath) ;  /* 0x0000002c00887944 */ /* 0x000fea0003c00000 */
[----:B------:R-:W-:-:S07]  /*7cc0*/  MOV R46, R11 ;  /* 0x0000000b002e7202 */ /* 0x000fce0000000f00 */
.L_x_6426:
[----:B------:R-:W-:Y:S05]  /*7cd0*/  BSYNC.RECONVERGENT B3 ;  /* 0x0000000000037941 */ /* 0x000fea0003800200 */
.L_x_6425:
        /* <DEDUP_REMOVED lines=12> */
[----:B------:R-:W-:Y:S05]  /*7da0*/  CALL.REL.NOINC `($__internal_100_$__cuda_sm3x_div_rn_noftz_f32_slowpath) ;  /* 0x0000002c004c7944 */ /* 0x000fea0003c00000 */
[----:B------:R-:W-:-:S07]  /*7db0*/  MOV R47, R11 ;  /* 0x0000000b002f7202 */ /* 0x000fce0000000f00 */
.L_x_6428:
[----:B------:R-:W-:Y:S05]  /*7dc0*/  BSYNC.RECONVERGENT B3 ;  /* 0x0000000000037941 */ /* 0x000fea0003800200 */
.L_x_6427:
        /* <DEDUP_REMOVED lines=14> */
.L_x_6430:
[----:B------:R-:W-:Y:S05]  /*7eb0*/  BSYNC.RECONVERGENT B3 ;  /* 0x0000000000037941 */ /* 0x000fea0003800200 */
.L_x_6429:
        /* <DEDUP_REMOVED lines=14> */
.L_x_6432:
[----:B------:R-:W-:Y:S05]  /*7fa0*/  BSYNC.RECONVERGENT B3 ;  /* 0x0000000000037941 */ /* 0x000fea0003800200 */
.L_x_6431:
        /* <DEDUP_REMOVED lines=14> */
.L_x_6434:
[----:B------:R-:W-:Y:S05]  /*8090*/  BSYNC.RECONVERGENT B3 ;  /* 0x0000000000037941 */ /* 0x000fea0003800200 */
.L_x_6433:
        /* <DEDUP_REMOVED lines=14> */
.L_x_6436:
[----:B------:R-:W-:Y:S05]  /*8180*/  BSYNC.RECONVERGENT B3 ;  /* 0x0000000000037941 */ /* 0x000fea0003800200 */
.L_x_6435:
        /* <DEDUP_REMOVED lines=14> */
.L_x_6438:
[----:B------:R-:W-:Y:S05]  /*8270*/  BSYNC.RECONVERGENT B3 ;  /* 0x0000000000037941 */ /* 0x000fea0003800200 */
.L_x_6437:
        /* <DEDUP_REMOVED lines=14> */
.L_x_6440:
[----:B------:R-:W-:Y:S05]  /*8360*/  BSYNC.RECONVERGENT B3 ;  /* 0x0000000000037941 */ /* 0x000fea0003800200 */
.L_x_6439:
        /* <DEDUP_REMOVED lines=14> */
.L_x_6442:
[----:B------:R-:W-:Y:S05]  /*8450*/  BSYNC.RECONVERGENT B3 ;  /* 0x0000000000037941 */ /* 0x000fea0003800200 */
.L_x_6441:
        /* <DEDUP_REMOVED lines=14> */
.L_x_6444:
[----:B------:R-:W-:Y:S05]  /*8540*/  BSYNC.RECONVERGENT B3 ;  /* 0x0000000000037941 */ /* 0x000fea0003800200 */
.L_x_6443:
        /* <DEDUP_REMOVED lines=14> */
.L_x_6446:
[----:B------:R-:W-:Y:S05]  /*8630*/  BSYNC.RECONVERGENT B3 ;  /* 0x0000000000037941 */ /* 0x000fea0003800200 */
.L_x_6445:
        /* <DEDUP_REMOVED lines=14> */
.L_x_6448:
[----:B------:R-:W-:Y:S05]  /*8720*/  BSYNC.RECONVERGENT B3 ;  /* 0x0000000000037941 */ /* 0x000fea0003800200 */
.L_x_6447:
        /* <DEDUP_REMOVED lines=11> */
[----:B------:R-:W-:Y:S02]  /*87e0*/  IADD3 R13, P1, PT, R16, 0x40, RZ ;  /* 0x00000040100d7810 */ /* 0x000fe40007f3e0ff */
[----:B------:R-:W-:Y:S02]  /*87f0*/  R2UR UR10, R38 ;  /* 0x00000000260a72ca */ /* 0x000fe400000e0000 */
[----:B------:R-:W-:Y:S02]  /*8800*/  IADD3 R0, PT, PT, R17, R11, RZ ;  /* 0x0000000b11007210 */ /* 0x000fe40007ffe0ff */
[----:B------:R-:W-:Y:S02]  /*8810*/  R2UR UR11, R39 ;  /* 0x00000000270b72ca */ /* 0x000fe400000e0000 */
[----:B------:R-:W-:Y:S01]  /*8820*/  LEA.HI R11, P0, R0, R16, RZ, 0x1 ;  /* 0x00000010000b7211 */ /* 0x000fe200078108ff */
[----:B------:R-:W-:Y:S01]  /*8830*/  IMAD.X R18, RZ, RZ, R0, P1 ;  /* 0x000000ffff127224 */ /* 0x000fe200008e0600 */
[----:B------:R-:W-:-:S02]  /*8840*/  IADD3 R37, P1, PT, R16, 0x80, RZ ;  /* 0x0000008010257810 */ /* 0x000fc40007f3e0ff */
[----:B------:R-:W-:Y:S02]  /*8850*/  IADD3.X R12, PT, PT, RZ, R0, RZ, P0, !PT ;  /* 0x00000000ff0c7210 */ /* 0x000fe400007fe4ff */
[----:B------:R-:W-:Y:S02]  /*8860*/  LEA.HI R13, P0, R18, R13, RZ, 0x1 ;  /* 0x0000000d120d7211 */ /* 0x000fe400078108ff */
[C---:B------:R-:W-:Y:S02]  /*8870*/  SHF.L.U32 R10, R11.reuse, 0x2, RZ ;  /* 0x000000020b0a7819 */ /* 0x040fe400000006ff */
[----:B------:R-:W-:Y:S01]  /*8880*/  SHF.L.U64.HI R11, R11, 0x2, R12 ;  /* 0x000000020b0b7819 */ /* 0x000fe2000001020c */
[----:B------:R-:W-:Y:S01]  /*8890*/  IMAD.SHL.U32 R12, R13, 0x4, RZ ;  /* 0x000000040d0c7824 */ /* 0x000fe200078e00ff */
[----:B------:R-:W-:Y:S02]  /*88a0*/  LOP3.LUT R10, R10, 0xfffffff8, RZ, 0xc0, !PT ;  /* 0xfffffff80a0a7812 */ /* 0x000fe400078ec0ff */
[----:B------:R-:W-:-:S02]  /*88b0*/  IADD3.X R18, PT, PT, RZ, R18, RZ, P0, !PT ;  /* 0x00000012ff127210 */ /* 0x000fc400007fe4ff */
[----:B------:R-:W-:Y:S02]  /*88c0*/  IADD3 R10, P0, PT, R10, UR48, RZ ;  /* 0x000000300a0a7c10 */ /* 0x000fe4000ff1e0ff */
[----:B------:R-:W-:Y:S02]  /*88d0*/  LOP3.LUT R12, R12, 0xfffffff8, RZ, 0xc0, !PT ;  /* 0xfffffff80c0c7812 */ /* 0x000fe400078ec0ff */
[----:B------:R-:W-:Y:S02]  /*88e0*/  IADD3.X R11, PT, PT, R11, UR49, RZ, P0, !PT ;  /* 0x000000310b0b7c10 */ /* 0x000fe400087fe4ff */
[----:B------:R-:W-:Y:S02]  /*88f0*/  SHF.L.U64.HI R13, R13, 0x2, R18 ;  /* 0x000000020d0d7819 */ /* 0x000fe40000010212 */
[----:B------:R-:W-:Y:S01]  /*8900*/  IADD3 R12, P0, PT, R12, UR48, RZ ;  /* 0x000000300c0c7c10 */ /* 0x000fe2000ff1e0ff */
[----:B------:R0:W-:Y:S01]  /*8910*/  STG.E.64 desc[UR4][R10.64], R14 ;  /* 0x0000000e0a007986 */ /* 0x0001e2000c101b04 */
[----:B------:R-:W-:-:S02]  /*8920*/  IADD3.X R42, PT, PT, RZ, R0, RZ, P1, !PT ;  /* 0x00000000ff2a7210 */ /* 0x000fc40000ffe4ff */
[----:B------:R-:W-:Y:S02]  /*8930*/  IADD3.X R13, PT, PT, R13, UR49, RZ, P0, !PT ;  /* 0x000000310d0d7c10 */ /* 0x000fe400087fe4ff */
[C---:B------:R-:W-:Y:S02]  /*8940*/  IADD3 R19, P0, PT, R16.reuse, 0xc0, RZ ;  /* 0x000000c010137810 */ /* 0x040fe40007f1e0ff */
[----:B------:R-:W-:Y:S01]  /*8950*/  IADD3 R17, P1, PT, R16, 0x100, RZ ;  /* 0x0000010010117810 */ /* 0x000fe20007f3e0ff */
[----:B------:R1:W-:Y:S01]  /*8960*/  STG.E.64 desc[UR6][R12.64], R40 ;  /* 0x000000280c007986 */ /* 0x0003e2000c101b06 */
[----:B------:R-:W-:Y:S01]  /*8970*/  R2UR UR12, R38 ;  /* 0x00000000260c72ca */ /* 0x000fe200000e0000 */
[----:B------:R-:W-:Y:S01]  /*8980*/  IMAD.X R36, RZ, RZ, R0, P0 ;  /* 0x000000ffff247224 */ /* 0x000fe200000e0600 */
[----:B------:R-:W-:Y:S02]  /*8990*/  LEA.HI R37, P0, R42, R37, RZ, 0x1 ;  /* 0x000000252a257211 */ /* 0x000fe400078108ff */
[----:B------:R-:W-:-:S02]  /*89a0*/  IADD3.X R18, PT, PT, RZ, R0, RZ, P1, !PT ;  /* 0x00000000ff127210 */ /* 0x000fc40000ffe4ff */
[----:B------:R-:W-:Y:S02]  /*89b0*/  LEA.HI R19, P1, R36, R19, RZ, 0x1 ;  /* 0x0000001324137211 */ /* 0x000fe400078308ff */
[----:B------:R-:W-:Y:S02]  /*89c0*/  IADD3.X R42, PT, PT, RZ, R42, RZ, P0, !PT ;  /* 0x0000002aff2a7210 */ /* 0x000fe400007fe4ff */
[----:B0-----:R-:W-:Y:S01]  /*89d0*/  LEA.HI R14, P0, R18, R17, RZ, 0x1 ;  /* 0x00000011120e7211 */ /* 0x001fe200078108ff */
[----:B------:R-:W-:Y:S01]  /*89e0*/  IMAD.X R10, RZ, RZ, R36, P1 ;  /* 0x000000ffff0a7224 */ /* 0x000fe200008e0624 */
[----:B------:R-:W-:Y:S01]  /*89f0*/  SHF.L.U32 R11, R37, 0x2, RZ ;  /* 0x00000002250b7819 */ /* 0x000fe200000006ff */
[C---:B-1----:R-:W-:Y:S01]  /*8a00*/  IMAD.SHL.U32 R12, R19.reuse, 0x4, RZ ;  /* 0x00000004130c7824 */ /* 0x042fe200078e00ff */
[----:B------:R-:W-:Y:S02]  /*8a10*/  IADD3.X R15, PT, PT, RZ, R18, RZ, P0, !PT ;  /* 0x00000012ff0f7210 */ /* 0x000fe400007fe4ff */
[----:B------:R-:W-:-:S02]  /*8a20*/  SHF.L.U64.HI R13, R19, 0x2, R10 ;  /* 0x00000002130d7819 */ /* 0x000fc4000001020a */
[----:B------:R-:W-:Y:S02]  /*8a30*/  LOP3.LUT R10, R11, 0xfffffff8, RZ, 0xc0, !PT ;  /* 0xfffffff80b0a7812 */ /* 0x000fe400078ec0ff */
[C---:B------:R-:W-:Y:S02]  /*8a40*/  SHF.L.U64.HI R15, R14.reuse, 0x2, R15 ;  /* 0x000000020e0f7819 */ /* 0x040fe4000001020f */
[----:B------:R-:W-:Y:S02]  /*8a50*/  SHF.L.U32 R14, R14, 0x2, RZ ;  /* 0x000000020e0e7819 */ /* 0x000fe400000006ff */
[----:B------:R-:W-:Y:S02]  /*8a60*/  SHF.L.U64.HI R17, R37, 0x2, R42 ;  /* 0x0000000225117819 */ /* 0x000fe4000001022a */
[----:B------:R-:W-:Y:S02]  /*8a70*/  IADD3 R10, P0, PT, R10, UR48, RZ ;  /* 0x000000300a0a7c10 */ /* 0x000fe4000ff1e0ff */
[----:B------:R-:W-:-:S02]  /*8a80*/  IADD3 R18, P3, PT, R16, 0x180, RZ ;  /* 0x0000018010127810 */ /* 0x000fc40007f7e0ff */
[----:B------:R-:W-:Y:S02]  /*8a90*/  LOP3.LUT R12, R12, 0xfffffff8, RZ, 0xc0, !PT ;  /* 0xfffffff80c0c7812 */ /* 0x000fe400078ec0ff */
[----:B------:R-:W-:Y:S02]  /*8aa0*/  LOP3.LUT R14, R14, 0xfffffff8, RZ, 0xc0, !PT ;  /* 0xfffffff80e0e7812 */ /* 0x000fe400078ec0ff */
[----:B------:R-:W-:Y:S02]  /*8ab0*/  IADD3 R36, P2, PT, R16, 0x140, RZ ;  /* 0x0000014010247810 */ /* 0x000fe40007f5e0ff */
[----:B------:R-:W-:Y:S01]  /*8ac0*/  IADD3.X R11, PT, PT, R17, UR49, RZ, P0, !PT ;  /* 0x00000031110b7c10 */ /* 0x000fe200087fe4ff */
[----:B------:R-:W-:Y:S01]  /*8ad0*/  IMAD.X R17, RZ, RZ, R0, P3 ;  /* 0x000000ffff117224 */ /* 0x000fe200018e0600 */
[----:B------:R-:W-:Y:S02]  /*8ae0*/  IADD3 R12, P1, PT, R12, UR48, RZ ;  /* 0x000000300c0c7c10 */ /* 0x000fe4000ff3e0ff */
[----:B------:R-:W-:Y:S01]  /*8af0*/  IADD3 R14, P0, PT, R14, UR48, RZ ;  /* 0x000000300e0e7c10 */ /* 0x000fe2000ff1e0ff */
[----:B------:R0:W-:Y:S01]  /*8b00*/  STG.E.64 desc[UR4][R10.64], R32 ;  /* 0x000000200a007986 */ /* 0x0001e2000c101b04 */
[----:B------:R-:W-:-:S02]  /*8b10*/  IADD3.X R19, PT, PT, RZ, R0, RZ, P2, !PT ;  /* 0x00000000ff137210 */ /* 0x000fc400017fe4ff */
[----:B------:R-:W-:Y:S02]  /*8b20*/  IADD3.X R13, PT, PT, R13, UR49, RZ, P1, !PT ;  /* 0x000000310d0d7c10 */ /* 0x000fe40008ffe4ff */
[----:B------:R-:W-:Y:S02]  /*8b30*/  IADD3.X R15, PT, PT, R15, UR49, RZ, P0, !PT ;  /* 0x000000310f0f7c10 */ /* 0x000fe400087fe4ff */
[----:B------:R-:W-:Y:S01]  /*8b40*/  LEA.HI R36, P1, R19, R36, RZ, 0x1 ;  /* 0x0000002413247211 */ /* 0x000fe200078308ff */
[----:B------:R1:W-:Y:S01]  /*8b50*/  STG.E.64 desc[UR6][R12.64], R34 ;  /* 0x000000220c007986 */ /* 0x0003e2000c101b06 */
[----:B------:R-:W-:Y:S02]  /*8b60*/  LEA.HI R18, P0, R17, R18, RZ, 0x1 ;  /* 0x0000001211127211 */ /* 0x000fe400078108ff */
[----:B------:R-:W-:Y:S01]  /*8b70*/  IADD3.X R19, PT, PT, RZ, R19, RZ, P1, !PT ;  /* 0x00000013ff137210 */ /* 0x000fe20000ffe4ff */
[----:B------:R2:W-:Y:S01]  /*8b80*/  STG.E.64 desc[UR8][R14.64], R30 ;  /* 0x0000001e0e007986 */ /* 0x0005e2000c101b08 */
[----:B------:R-:W-:Y:S01]  /*8b90*/  IADD3.X R17, PT, PT, RZ, R17, RZ, P0, !PT ;  /* 0x00000011ff117210 */ /* 0x000fe200007fe4ff */
[C---:B0-----:R-:W-:Y:S01]  /*8ba0*/  IMAD.SHL.U32 R11, R36.reuse, 0x4, RZ ;  /* 0x00000004240b7824 */ /* 0x041fe200078e00ff */
[----:B------:R-:W-:-:S02]  /*8bb0*/  SHF.L.U64.HI R19, R36, 0x2, R19 ;  /* 0x0000000224137819 */ /* 0x000fc40000010213 */
[C---:B------:R-:W-:Y:S02]  /*8bc0*/  SHF.L.U64.HI R10, R18.reuse, 0x2, R17 ;  /* 0x00000002120a7819 */ /* 0x040fe40000010211 */
[----:B------:R-:W-:Y:S02]  /*8bd0*/  SHF.L.U32 R18, R18, 0x2, RZ ;  /* 0x0000000212127819 */ /* 0x000fe400000006ff */
[----:B------:R-:W-:Y:S02]  /*8be0*/  LOP3.LUT R11, R11, 0xfffffff8, RZ, 0xc0, !PT ;  /* 0xfffffff80b0b7812 */ /* 0x000fe400078ec0ff */
[----:B-1----:R-:W-:Y:S02]  /*8bf0*/  IADD3 R34, P6, PT, R16, 0x200, RZ ;  /* 0x0000020010227810 */ /* 0x002fe40007fde0ff */
[----:B------:R-:W-:Y:S02]  /*8c00*/  LOP3.LUT R18, R18, 0xfffffff8, RZ, 0xc0, !PT ;  /* 0xfffffff812127812 */ /* 0x000fe400078ec0ff */
[----:B--2---:R-:W-:Y:S01]  /*8c10*/  IADD3 R14, P3, PT, R11, UR48, RZ ;  /* 0x000000300b0e7c10 */ /* 0x004fe2000ff7e0ff */
[----:B------:R-:W-:Y:S01]  /*8c20*/  IMAD.X R35, RZ, RZ, R0, P6 ;  /* 0x000000ffff237224 */ /* 0x000fe200030e0600 */
[----:B------:R-:W-:-:S02]  /*8c30*/  IADD3 R36, P5, PT, R16, 0x1c0, RZ ;  /* 0x000001c010247810 */ /* 0x000fc40007fbe0ff */
[----:B------:R-:W-:Y:S02]  /*8c40*/  IADD3 R18, P4, PT, R18, UR48, RZ ;  /* 0x0000003012127c10 */ /* 0x000fe4000ff9e0ff */
[C---:B------:R-:W-:Y:S02]  /*8c50*/  IADD3 R30, P1, PT, R16.reuse, 0x280, RZ ;  /* 0x00000280101e7810 */ /* 0x040fe40007f3e0ff */
[----:B------:R-:W-:Y:S02]  /*8c60*/  IADD3.X R15, PT, PT, R19, UR49, RZ, P3, !PT ;  /* 0x00000031130f7c10 */ /* 0x000fe40009ffe4ff */
[C---:B------:R-:W-:Y:S02]  /*8c70*/  IADD3 R32, P0, PT, R16.reuse, 0x240, RZ ;  /* 0x0000024010207810 */ /* 0x040fe40007f1e0ff */
[----:B------:R-:W-:Y:S01]  /*8c80*/  IADD3 R17, P2, PT, R16, 0x2c0, RZ ;  /* 0x000002c010117810 */ /* 0x000fe20007f5e0ff */
[----:B------:R0:W-:Y:S01]  /*8c90*/  STG.E.64 desc[UR4][R14.64], R28 ;  /* 0x0000001c0e007986 */ /* 0x0001e2000c101b04 */
[----:B------:R-:W-:-:S02]  /*8ca0*/  IADD3.X R37, PT, PT, RZ, R0, RZ, P5, !PT ;  /* 0x00000000ff257210 */ /* 0x000fc40002ffe4ff */
[----:B------:R-:W-:Y:S02]  /*8cb0*/  IADD3.X R19, PT, PT, R10, UR49, RZ, P4, !PT ;  /* 0x000000310a137c10 */ /* 0x000fe4000a7fe4ff */
[C---:B------:R-:W-:Y:S02]  /*8cc0*/  IADD3 R13, P3, PT, R16.reuse, 0x300, RZ ;  /* 0x00000300100d7810 */ /* 0x040fe40007f7e0ff */
[C---:B------:R-:W-:Y:S01]  /*8cd0*/  IADD3 R12, P4, PT, R16.reuse, 0x340, RZ ;  /* 0x00000340100c7810 */ /* 0x040fe20007f9e0ff */
[----:B------:R1:W-:Y:S01]  /*8ce0*/  STG.E.64 desc[UR6][R18.64], R26 ;  /* 0x0000001a12007986 */ /* 0x0003e2000c101b06 */
[C---:B------:R-:W-:Y:S02]  /*8cf0*/  IADD3 R10, P5, PT, R16.reuse, 0x380, RZ ;  /* 0x00000380100a7810 */ /* 0x040fe40007fbe0ff */
[----:B------:R-:W-:Y:S02]  /*8d00*/  IADD3 R11, P6, PT, R16, 0x3c0, RZ ;  /* 0x000003c0100b7810 */ /* 0x000fe40007fde0ff */
[-C--:B------:R-:W-:Y:S01]  /*8d10*/  IADD3.X R31, PT, PT, RZ, R0.reuse, RZ, P1, !PT ;  /* 0x00000000ff1f7210 */ /* 0x080fe20000ffe4ff */
[----:B0-----:R-:W-:Y:S01]  /*8d20*/  IMAD.X R14, RZ, RZ, R0, P2 ;  /* 0x000000ffff0e7224 */ /* 0x001fe200010e0600 */
[----:B------:R-:W-:-:S02]  /*8d30*/  IADD3.X R33, PT, PT, RZ, R0, RZ, P0, !PT ;  /* 0x00000000ff217210 */ /* 0x000fc400007fe4ff */
[----:B------:R-:W-:Y:S02]  /*8d40*/  LEA.HI R16, P1, R35, R34, RZ, 0x1 ;  /* 0x0000002223107211 */ /* 0x000fe400078308ff */
[----:B------:R-:W-:Y:S02]  /*8d50*/  LEA.HI R36, P0, R37, R36, RZ, 0x1 ;  /* 0x0000002425247211 */ /* 0x000fe400078108ff */
[----:B------:R-:W-:Y:S02]  /*8d60*/  IADD3.X R15, PT, PT, RZ, R35, RZ, P1, !PT ;  /* 0x00000023ff0f7210 */ /* 0x000fe40000ffe4ff */
[----:B-1----:R-:W-:Y:S01]  /*8d70*/  LEA.HI R26, P1, R31, R30, RZ, 0x1 ;  /* 0x0000001e1f1a7211 */ /* 0x002fe200078308ff */
[----:B------:R-:W-:Y:S01]  /*8d80*/  IMAD.SHL.U32 R30, R36, 0x4, RZ ;  /* 0x00000004241e7824 */ /* 0x000fe200078e00ff */
[----:B------:R-:W-:Y:S02]  /*8d90*/  IADD3.X R19, PT, PT, RZ, R37, RZ, P0, !PT ;  /* 0x00000025ff137210 */ /* 0x000fe400007fe4ff */
[----:B------:R-:W-:Y:S01]  /*8da0*/  LEA.HI R28, P2, R14, R17, RZ, 0x1 ;  /* 0x000000110e1c7211 */ /* 0x000fe200078508ff */
[----:B------:R-:W-:Y:S01]  /*8db0*/  IMAD.X R27, RZ, RZ, R31, P1 ;  /* 0x000000ffff1b7224 */ /* 0x000fe200008e061f */
[----:B------:R-:W-:-:S02]  /*8dc0*/  LEA.HI R18, P0, R33, R32, RZ, 0x1 ;  /* 0x0000002021127211 */ /* 0x000fc400078108ff */
[----:B------:R-:W-:Y:S02]  /*8dd0*/  SHF.L.U64.HI R32, R36, 0x2, R19 ;  /* 0x0000000224207819 */ /* 0x000fe40000010213 */
[C---:B------:R-:W-:Y:S02]  /*8de0*/  SHF.L.U64.HI R17, R16.reuse, 0x2, R15 ;  /* 0x0000000210117819 */ /* 0x040fe4000001020f */
[----:B------:R-:W-:Y:S02]  /*8df0*/  IADD3.X R29, PT, PT, RZ, R14, RZ, P2, !PT ;  /* 0x0000000eff1d7210 */ /* 0x000fe400017fe4ff */
[----:B------:R-:W-:Y:S02]  /*8e00*/  IADD3.X R19, PT, PT, RZ, R33, RZ, P0, !PT ;  /* 0x00000021ff137210 */ /* 0x000fe400007fe4ff */
[----:B------:R-:W-:Y:S02]  /*8e10*/  SHF.L.U32 R16, R16, 0x2, RZ ;  /* 0x0000000210107819 */ /* 0x000fe400000006ff */
[----:B------:R-:W-:-:S02]  /*8e20*/  LOP3.LUT R14, R30, 0xfffffff8, RZ, 0xc0, !PT ;  /* 0xfffffff81e0e7812 */ /* 0x000fc400078ec0ff */
[----:B------:R-:W-:Y:S02]  /*8e30*/  SHF.L.U64.HI R19, R18, 0x2, R19 ;  /* 0x0000000212137819 */ /* 0x000fe40000010213 */
[----:B------:R-:W-:Y:S02]  /*8e40*/  SHF.L.U64.HI R29, R28, 0x2, R29 ;  /* 0x000000021c1d7819 */ /* 0x000fe4000001021d */
[----:B------:R-:W-:Y:S02]  /*8e50*/  LOP3.LUT R16, R16, 0xfffffff8, RZ, 0xc0, !PT ;  /* 0xfffffff810107812 */ /* 0x000fe400078ec0ff */
[----:B------:R-:W-:Y:S02]  /*8e60*/  IADD3 R14, P1, PT, R14, UR48, RZ ;  /* 0x000000300e0e7c10 */ /* 0x000fe4000ff3e0ff */
[----:B------:R-:W-:Y:S02]  /*8e70*/  SHF.L.U32 R18, R18, 0x2, RZ ;  /* 0x0000000212127819 */ /* 0x000fe400000006ff */
[----:B------:R-:W-:-:S02]  /*8e80*/  SHF.L.U32 R28, R28, 0x2, RZ ;  /* 0x000000021c1c7819 */ /* 0x000fc400000006ff */
[----:B------:R-:W-:Y:S02]  /*8e90*/  IADD3 R16, P0, PT, R16, UR48, RZ ;  /* 0x0000003010107c10 */ /* 0x000fe4000ff1e0ff */
[----:B------:R-:W-:Y:S02]  /*8ea0*/  IADD3.X R15, PT, PT, R32, UR49, RZ, P1, !PT ;  /* 0x00000031200f7c10 */ /* 0x000fe40008ffe4ff */
[----:B------:R-:W-:Y:S02]  /*8eb0*/  LOP3.LUT R18, R18, 0xfffffff8, RZ, 0xc0, !PT ;  /* 0xfffffff812127812 */ /* 0x000fe400078ec0ff */
[----:B------:R-:W-:Y:S01]  /*8ec0*/  LOP3.LUT R28, R28, 0xfffffff8, RZ, 0xc0, !PT ;  /* 0xfffffff81c1c7812 */ /* 0x000fe200078ec0ff */
[----:B------:R0:W-:Y:S01]  /*8ed0*/  STG.E.64 desc[UR4][R14.64], R24 ;  /* 0x000000180e007986 */ /* 0x0001e2000c101b04 */
[C---:B------:R-:W-:Y:S01]  /*8ee0*/  SHF.L.U64.HI R27, R26.reuse, 0x2, R27 ;  /* 0x000000021a1b7819 */ /* 0x040fe2000001021b */
[----:B------:R-:W-:Y:S01]  /*8ef0*/  IMAD.SHL.U32 R26, R26, 0x4, RZ ;  /* 0x000000041a1a7824 */ /* 0x000fe200078e00ff */
[----:B------:R-:W-:Y:S01]  /*8f00*/  IADD3.X R17, PT, PT, R17, UR49, RZ, P0, !PT ;  /* 0x0000003111117c10 */ /* 0x000fe200087fe4ff */
[----:B------:R-:W1:Y:S01]  /*8f10*/  LDCU UR4, c[0x0][0x370] ;  /* 0x00006e00ff0477ac */ /* 0x000e620008000800 */
[----:B------:R-:W-:-:S02]  /*8f20*/  IADD3 R18, P2, PT, R18, UR48, RZ ;  /* 0x0000003012127c10 */ /* 0x000fc4000ff5e0ff */
[----:B------:R-:W-:Y:S01]  /*8f30*/  IADD3 R28, P0, PT, R28, UR48, RZ ;  /* 0x000000301c1c7c10 */ /* 0x000fe2000ff1e0ff */
[----:B------:R2:W-:Y:S01]  /*8f40*/  STG.E.64 desc[UR6][R16.64], R22 ;  /* 0x0000001610007986 */ /* 0x0005e2000c101b06 */
[----:B------:R-:W-:Y:S02]  /*8f50*/  LOP3.LUT R26, R26, 0xfffffff8, RZ, 0xc0, !PT ;  /* 0xfffffff81a1a7812 */ /* 0x000fe400078ec0ff */
[----:B------:R-:W-:Y:S02]  /*8f60*/  IADD3.X R19, PT, PT, R19, UR49, RZ, P2, !PT ;  /* 0x0000003113137c10 */ /* 0x000fe400097fe4ff */
[----:B------:R-:W-:Y:S01]  /*8f70*/  IADD3.X R29, PT, PT, R29, UR49, RZ, P0, !PT ;  /* 0x000000311d1d7c10 */ /* 0x000fe200087fe4ff */
[----:B0-----:R-:W1:Y:S01]  /*8f80*/  LDC R24, c[0x0][0x364] ;  /* 0x0000d900ff187b82 */ /* 0x001e620000000800 */
[----:B------:R-:W-:Y:S01]  /*8f90*/  IADD3.X R14, PT, PT, RZ, R0, RZ, P3, !PT ;  /* 0x00000000ff0e7210 */ /* 0x000fe20001ffe4ff */
[----:B------:R0:W-:Y:S01]  /*8fa0*/  STG.E.64 desc[UR8][R18.64], R20 ;  /* 0x0000001412007986 */ /* 0x0001e2000c101b08 */
[----:B------:R-:W-:-:S02]  /*8fb0*/  IADD3 R26, P1, PT, R26, UR48, RZ ;  /* 0x000000301a1a7c10 */ /* 0x000fc4000ff3e0ff */
[-C--:B------:R-:W-:Y:S02]  /*8fc0*/  IADD3.X R15, PT, PT, RZ, R0.reuse, RZ, P5, !PT ;  /* 0x00000000ff0f7210 */ /* 0x080fe40002ffe4ff */
[----:B------:R-:W-:Y:S01]  /*8fd0*/  IADD3.X R27, PT, PT, R27, UR49, RZ, P1, !PT ;  /* 0x000000311b1b7c10 */ /* 0x000fe20008ffe4ff */
[----:B--2---:R-:W-:Y:S01]  /*8fe0*/  IMAD.X R17, RZ, RZ, R0, P4 ;  /* 0x000000ffff117224 */ /* 0x004fe200020e0600 */
[----:B------:R-:W-:Y:S02]  /*8ff0*/  LEA.HI R16, P0, R14, R13, RZ, 0x1 ;  /* 0x0000000d0e107211 */ /* 0x000fe400078108ff */
[----:B------:R-:W-:Y:S01]  /*9000*/  IADD3.X R0, PT, PT, RZ, R0, RZ, P6, !PT ;  /* 0x00000000ff007210 */ /* 0x000fe200037fe4ff */
[----:B------:R2:W-:Y:S01]  /*9010*/  STG.E.64 desc[UR10][R26.64], R46 ;  /* 0x0000002e1a007986 */ /* 0x0005e2000c101b0a */
[----:B------:R-:W-:Y:S02]  /*9020*/  LEA.HI R12, P1, R17, R12, RZ, 0x1 ;  /* 0x0000000c110c7211 */ /* 0x000fe400078308ff */
[----:B------:R-:W-:Y:S01]  /*9030*/  LEA.HI R11, P2, R0, R11, RZ, 0x1 ;  /* 0x0000000b000b7211 */ /* 0x000fe200078508ff */
[----:B0-----:R-:W-:Y:S01]  /*9040*/  IMAD.X R19, RZ, RZ, R14, P0 ;  /* 0x000000ffff137224 */ /* 0x001fe200000e060e */
[----:B------:R-:W-:-:S02]  /*9050*/  LEA.HI R10, P0, R15, R10, RZ, 0x1 ;  /* 0x0000000a0f0a7211 */ /* 0x000fc400078108ff */
[----:B------:R-:W-:Y:S02]  /*9060*/  IADD3.X R13, PT, PT, RZ, R17, RZ, P1, !PT ;  /* 0x00000011ff0d7210 */ /* 0x000fe40000ffe4ff */
[C---:B------:R-:W-:Y:S01]  /*9070*/  SHF.L.U64.HI R17, R16.reuse, 0x2, R19 ;  /* 0x0000000210117819 */ /* 0x040fe20000010213 */
[----:B------:R-:W-:Y:S01]  /*9080*/  IMAD.X R15, RZ, RZ, R15, P0 ;  /* 0x000000ffff0f7224 */ /* 0x000fe200000e060f */
[----:B------:R-:W-:Y:S01]  /*9090*/  SHF.L.U32 R16, R16, 0x2, RZ ;  /* 0x0000000210107819 */ /* 0x000fe200000006ff */
[C---:B------:R-:W-:Y:S01]  /*90a0*/  IMAD.SHL.U32 R14, R10.reuse, 0x4, RZ ;  /* 0x000000040a0e7824 */ /* 0x040fe200078e00ff */
[----:B------:R-:W-:Y:S02]  /*90b0*/  IADD3.X R0, PT, PT, RZ, R0, RZ, P2, !PT ;  /* 0x00000000ff007210 */ /* 0x000fe400017fe4ff */
[----:B------:R-:W-:Y:S02]  /*90c0*/  SHF.L.U64.HI R15, R10, 0x2, R15 ;  /* 0x000000020a0f7819 */ /* 0x000fe4000001020f */
[----:B------:R-:W-:-:S02]  /*90d0*/  LOP3.LUT R10, R16, 0xfffffff8, RZ, 0xc0, !PT ;  /* 0xfffffff8100a7812 */ /* 0x000fc400078ec0ff */
[C---:B------:R-:W-:Y:S02]  /*90e0*/  SHF.L.U32 R16, R11.reuse, 0x2, RZ ;  /* 0x000000020b107819 */ /* 0x040fe400000006ff */
[----:B------:R-:W-:Y:S02]  /*90f0*/  IADD3 R10, P0, PT, R10, UR48, RZ ;  /* 0x000000300a0a7c10 */ /* 0x000fe4000ff1e0ff */
[----:B------:R-:W-:Y:S02]  /*9100*/  LOP3.LUT R16, R16, 0xfffffff8, RZ, 0xc0, !PT ;  /* 0xfffffff810107812 */ /* 0x000fe400078ec0ff */
[----:B------:R-:W-:Y:S02]  /*9110*/  SHF.L.U64.HI R0, R11, 0x2, R0 ;  /* 0x000000020b007819 */ /* 0x000fe40000010200 */
[----:B------:R-:W-:Y:S02]  /*9120*/  IADD3 R16, P2, PT, R16, UR48, RZ ;  /* 0x0000003010107c10 */ /* 0x000fe4000ff5e0ff */
[----:B------:R-:W-:-:S02]  /*9130*/  LOP3.LUT R14, R14, 0xfffffff8, RZ, 0xc0, !PT ;  /* 0xfffffff80e0e7812 */ /* 0x000fc400078ec0ff */
[----:B------:R-:W-:Y:S02]  /*9140*/  IADD3.X R11, PT, PT, R17, UR49, RZ, P0, !PT ;  /* 0x00000031110b7c10 */ /* 0x000fe400087fe4ff */
[----:B------:R-:W-:Y:S01]  /*9150*/  IADD3.X R17, PT, PT, R0, UR49, RZ, P2, !PT ;  /* 0x0000003100117c10 */ /* 0x000fe200097fe4ff */
[----:B-1----:R-:W-:Y:S01]  /*9160*/  IMAD R0, R24, UR4, RZ ;  /* 0x0000000418007c24 */ /* 0x002fe2000f8e02ff */
[----:B------:R-:W-:Y:S02]  /*9170*/  IADD3 R14, P0, PT, R14, UR48, RZ ;  /* 0x000000300e0e7c10 */ /* 0x000fe4000ff1e0ff */
[----:B------:R-:W-:Y:S02]  /*9180*/  SHF.L.U64.HI R13, R12, 0x2, R13 ;  /* 0x000000020c0d7819 */ /* 0x000fe4000001020d */
[----:B------:R-:W-:Y:S02]  /*9190*/  IADD3.X R15, PT, PT, R15, UR49, RZ, P0, !PT ;  /* 0x000000310f0f7c10 */ /* 0x000fe400087fe4ff */
[----:B------:R-:W-:-:S02]  /*91a0*/  IADD3 R45, P0, PT, R0, R45, RZ ;  /* 0x0000002d002d7210 */ /* 0x000fc40007f1e0ff */
[----:B------:R-:W-:Y:S02]  /*91b0*/  SHF.L.U32 R12, R12, 0x2, RZ ;  /* 0x000000020c0c7819 */ /* 0x000fe400000006ff */
[----:B------:R-:W-:Y:S02]  /*91c0*/  R2UR UR13, R39 ;  /* 0x00000000270d72ca */ /* 0x000fe400000e0000 */
[----:B------:R-:W-:Y:S02]  /*91d0*/  LEA.HI.X.SX32 R43, R0, R43, 0x1, P0 ;  /* 0x0000002b002b7211 */ /* 0x000fe400000f0eff */
[----:B------:R-:W-:Y:S02]  /*91e0*/  ISETP.GE.U32.AND P0, PT, R45, UR46, PT ;  /* 0x0000002e2d007c0c */ /* 0x000fe4000bf06070 */
[----:B------:R-:W-:Y:S02]  /*91f0*/  LOP3.LUT R12, R12, 0xfffffff8, RZ, 0xc0, !PT ;  /* 0xfffffff80c0c7812 */ /* 0x000fe400078ec0ff */
[----:B------:R-:W-:-:S02]  /*9200*/  ISETP.GE.AND.EX P0, PT, R43, UR47, PT, P0 ;  /* 0x0000002f2b007c0c */ /* 0x000fc4000bf06300 */
[----:B------:R-:W-:-:S03]  /*9210*/  IADD3 R12, P1, PT, R12, UR48, RZ ;  /* 0x000000300c0c7c10 */ /* 0x000fc6000ff3e0ff */
[----:B------:R2:W-:Y:S01]  /*9220*/  STG.E.64 desc[UR12][R28.64], R48 ;  /* 0x000000301c007986 */ /* 0x0005e2000c101b0c */
[----:B------:R-:W-:-:S03]  /*9230*/  IADD3.X R13, PT, PT, R13, UR49, RZ, P1, !PT ;  /* 0x000000310d0d7c10 */ /* 0x000fc60008ffe4ff */
[----:B------:R2:W-:Y:S04]  /*9240*/  STG.E.64 desc[UR6][R10.64], R8 ;  /* 0x000000080a007986 */ /* 0x0005e8000c101b06 */
[----:B------:R2:W-:Y:S04]  /*9250*/  STG.E.64 desc[UR8][R12.64], R6 ;  /* 0x000000060c007986 */ /* 0x0005e8000c101b08 */
[----:B------:R2:W-:Y:S04]  /*9260*/  STG.E.64 desc[UR10][R14.64], R4 ;  /* 0x000000040e007986 */ /* 0x0005e8000c101b0a */
[----:B------:R2:W-:Y:S01]  /*9270*/  STG.E.64 desc[UR12][R16.64], R2 ;  /* 0x0000000210007986 */ /* 0x0005e2000c101b0c */
[----:B------:R-:W-:Y:S05]  /*9280*/  @!P0 BRA `(.L_x_6449) ;  /* 0xffffff7000048947 */ /* 0x000fea000383ffff */
[----:B------:R-:W-:Y:S05]  /*9290*/  BSYNC B0 ;  /* 0x0000000000007941 */ /* 0x000fea0003800000 */
.L_x_6383:
[----:B------:R-:W-:Y:S05]  /*92a0*/  EXIT ;  /* 0x000000000000794d */ /* 0x000fea0003800000 */
.L_x_6384:
[----:B------:R-:W-:Y:S01]  /*92b0*/  BSSY B1, `(.L_x_6450) ;  /* 0x0000007000017945 */ /* 0x000fe20003800000 */
[----:B------:R-:W-:Y:S01]  /*92c0*/  MOV R12, 0x10 ;  /* 0x00000010000c7802 */ /* 0x000fe20000000f00 */
[----:B------:R-:W-:Y:S01]  /*92d0*/  IMAD.MOV.U32 R11, RZ, RZ, 0x1f ;  /* 0x0000001fff0b7424 */ /* 0x000fe200078e00ff */
[----:B------:R-:W-:-:S07]  /*92e0*/  MOV R15, 0xffffffff ;  /* 0xffffffff000f7802 */ /* 0x000fce0000000f00 */
[----:B------:R-:W-:Y:S05]  /*92f0*/  WARPSYNC.COLLECTIVE R15, `(.L_x_6451) ;  /* 0x000000000f087348 */ /* 0x000fea0003c00000 */
[----:B------:R0:W1:Y:S02]  /*9300*/  SHFL.BFLY P6, R14, R13, R12, R11 ;  /* 0x0c00000c0d0e7389 */ /* 0x00006400000c000b */
[----:B01----:R-:W-:Y:S05]  /*9310*/  ENDCOLLECTIVE ;  /* 0x000000000000791b */ /* 0x003fea0003800000 */
.L_x_6451:
[----:B------:R-:W-:Y:S05]  /*9320*/  BSYNC B1 ;  /* 0x0000000000017941 */ /* 0x000fea0003800000 */
.L_x_6450:
[----:B------:R-:W-:Y:S01]  /*9330*/  HFMA2 R12, -RZ, RZ, 0, 4.76837158203125e-07 ;  /* 0x00000008ff0c7431 */ /* 0x000fe200000001ff */
[----:B------:R-:W-:Y:S01]  /*9340*/  FMNMX R13, R13, R14, !PT ;  /* 0x0000000e0d0d7209 */ /* 0x000fe20007800000 */
[----:B------:R-:W-:Y:S01]  /*9350*/  IMAD.MOV.U32 R11, RZ, RZ, 0x1f ;  /* 0x0000001fff0b7424 */ /* 0x000fe200078e00ff */
[----:B------:R-:W-:Y:S01]  /*9360*/  MOV R15, 0xffffffff ;  /* 0xffffffff000f7802 */ /* 0x000fe20000000f00 */
[----:B------:R-:W-:Y:S02]  /*9370*/  HFMA2 R55, -RZ, RZ, 0.96630859375, -0.0022525787353515625 ;  /* 0x3bbb989dff377431 */ /* 0x000fe400000001ff */
[----:B------:R-:W-:-:S07]  /*9380*/  IMAD.MOV.U32 R54, RZ, RZ, 0x437c0000 ;  /* 0x437c0000ff367424 */ /* 0x000fce00078e00ff */
[----:B------:R-:W-:Y:S05]  /*9390*/  WARPSYNC.COLLECTIVE R15, `(.L_x_6452) ;  /* 0x000000000f087348 */ /* 0x000fea0003c00000 */
[----:B------:R0:W1:Y:S02]  /*93a0*/  SHFL.BFLY P6, R14, R13, R12, R11 ;  /* 0x0c00000c0d0e7389 */ /* 0x00006400000c000b */
[----:B01----:R-:W-:Y:S05]  /*93b0*/  ENDCOLLECTIVE ;  /* 0x000000000000791b */ /* 0x003fea0003800000 */
.L_x_6452:
[----:B------:R-:W-:Y:S01]  /*93c0*/  IMAD.MOV.U32 R12, RZ, RZ, 0x4 ;  /* 0x00000004ff0c7424 */ /* 0x000fe200078e00ff */
[----:B------:R-:W-:-:S04]  /*93d0*/  FMNMX R0, R13, R14, !PT ;  /* 0x0000000e0d007209 */ /* 0x000fc80007800000 */
[----:B------:R-:W-:-:S07]  /*93e0*/  MOV R13, R0 ;  /* 0x00000000000d7202 */ /* 0x000fce0000000f00 */
[----:B------:R-:W-:Y:S05]  /*93f0*/  WARPSYNC.COLLECTIVE R15, `(.L_x_6453) ;  /* 0x000000000f087348 */ /* 0x000fea0003c00000 */
[----:B------:R0:W1:Y:S02]  /*9400*/  SHFL.BFLY P6, R14, R13, R12, R11 ;  /* 0x0c00000c0d0e7389 */ /* 0x00006400000c000b */
[----:B01----:R-:W-:Y:S05]  /*9410*/  ENDCOLLECTIVE ;  /* 0x000000000000791b */ /* 0x003fea0003800000 */
.L_x_6453:
[----:B------:R-:W-:Y:S01]  /*9420*/  HFMA2 R12, -RZ, RZ, 0, 1.1920928955078125e-07 ;  /* 0x00000002ff0c7431 */ /* 0x000fe200000001ff */
[----:B------:R-:W-:-:S04]  /*9430*/  FMNMX R2, R0, R14, !PT ;  /* 0x0000000e00027209 */ /* 0x000fc80007800000 */
[----:B------:R-:W-:-:S07]  /*9440*/  MOV R13, R2 ;  /* 0x00000002000d7202 */ /* 0x000fce0000000f00 */
[----:B------:R-:W-:Y:S05]  /*9450*/  WARPSYNC.COLLECTIVE R15, `(.L_x_6454) ;  /* 0x000000000f087348 */ /* 0x000fea0003c00000 */
[----:B------:R0:W1:Y:S02]  /*9460*/  SHFL.BFLY P6, R14, R13, R12, R11 ;  /* 0x0c00000c0d0e7389 */ /* 0x00006400000c000b */
[----:B01----:R-:W-:Y:S05]  /*9470*/  ENDCOLLECTIVE ;  /* 0x000000000000791b */ /* 0x003fea0003800000 */
.L_x_6454:
[----:B------:R-:W-:Y:S02]  /*9480*/  MOV R12, 0x1 ;  /* 0x00000001000c7802 */ /* 0x000fe40000000f00 */
[----:B------:R-:W-:-:S05]  /*9490*/  FMNMX R3, R2, R14, !PT ;  /* 0x0000000e02037209 */ /* 0x000fca0007800000 */
[----:B------:R-:W-:-:S07]  /*94a0*/  IMAD.MOV.U32 R13, RZ, RZ, R3 ;  /* 0x000000ffff0d7224 */ /* 0x000fce00078e0003 */
[----:B------:R-:W-:Y:S05]  /*94b0*/  WARPSYNC.COLLECTIVE R15, `(.L_x_6455) ;  /* 0x000000000f087348 */ /* 0x000fea0003c00000 */
[----:B------:R0:W1:Y:S02]  /*94c0*/  SHFL.BFLY P6, R14, R13, R12, R11 ;  /* 0x0c00000c0d0e7389 */ /* 0x00006400000c000b */
[----:B01----:R-:W-:Y:S05]  /*94d0*/  ENDCOLLECTIVE ;  /* 0x000000000000791b */ /* 0x003fea0003800000 */
.L_x_6455:
[----:B------:R-:W-:-:S05]  /*94e0*/  FMNMX R7, R3, R14, !PT ;  /* 0x0000000e03077209 */ /* 0x000fca0007800000 */
[--C-:B------:R-:W-:Y:S01]  /*94f0*/  FADD R8, R8, -R7.reuse ;  /* 0x8000000708087221 */ /* 0x100fe20000000000 */
[--C-:B------:R-:W-:Y:S01]  /*9500*/  FADD R14, R4, -R7.reuse ;  /* 0x80000007040e7221 */ /* 0x100fe20000000000 */
[----:B------:R-:W-:Y:S01]  /*9510*/  FADD R6, -R7, R30 ;  /* 0x0000001e07067221 */ /* 0x000fe20000000100 */
        /* <DEDUP_REMOVED lines=26> */
[----:B------:R-:W-:Y:S01]  /*96c0*/  FADD R52, R31, -R7 ;  /* 0x800000071f347221 */ /* 0x000fe20000000000 */
[C---:B------:R-:W-:Y:S01]  /*96d0*/  FADD R46, -R7.reuse, R46 ;  /* 0x0000002e072e7221 */ /* 0x040fe20000000100 */
[----:B------:R-:W-:Y:S01]  /*96e0*/  FADD R53, -R7, R29 ;  /* 0x0000001d07357221 */ /* 0x000fe20000000100 */
        /* <DEDUP_REMOVED lines=160> */
[----:B------:R-:W-:-:S04]  /*a0f0*/  FADD R15, R13, -12583039 ;  /* 0xcb40007f0d0f7421 */ /* 0x000fc80000000000 */
[C---:B------:R-:W-:Y:S01]  /*a100*/  FFMA R15, R52.reuse, 1.4426950216293334961, -R15 ;  /* 0x3fb8aa3b340f7823 */ /* 0x040fe2000000080f */
[----:B------:R-:W0:Y:S03]  /*a110*/  MUFU.EX2 R2, R2 ;  /* 0x0000000200027308 */ /* 0x000e260000000800 */
[----:B------:R-:W-:-:S06]  /*a120*/  FFMA R15, R52, 1.925963033500011079e-08, R15 ;  /* 0x32a57060340f7823 */ /* 0x000fcc000000000f */
[----:B------:R-:W-:Y:S01]  /*a130*/  MUFU.EX2 R15, R15 ;  /* 0x0000000f000f7308 */ /* 0x000fe20000000800 */
        /* <DEDUP_REMOVED lines=67> */
[----:B------:R-:W-:Y:S02]  /*a570*/  SHF.L.U32 R2, R13, 0x17, RZ ;  /* 0x000000170d027819 */ /* 0x000fe400000006ff */
[C---:B------:R-:W-:Y:S01]  /*a580*/  FADD R13, R11.reuse, -12583039 ;  /* 0xcb40007f0b0d7421 */ /* 0x040fe20000000000 */
[----:B------:R-:W-:Y:S02]  /*a590*/  IMAD.SHL.U32 R0, R11, 0x800000, RZ ;  /* 0x008000000b007824 */ /* 0x000fe400078e00ff */
[-C--:B------:R-:W-:Y:S01]  /*a5a0*/  FFMA.SAT R11, R14, R55.reuse, 0.5 ;  /* 0x3f0000000e0b7423 */ /* 0x080fe20000002037 */
[----:B------:R-:W-:Y:S01]  /*a5b0*/  FFMA.SAT R55, R53, R55, 0.5 ;  /* 0x3f00000035377423 */ /* 0x000fe20000002037 */
[----:B------:R-:W-:Y:S01]  /*a5c0*/  FMUL R2, R2, R15 ;  /* 0x0000000f02027220 */ /* 0x000fe20000400000 */
[----:B------:R-:W-:Y:S01]  /*a5d0*/  FFMA R13, R46, 1.4426950216293334961, -R13 ;  /* 0x3fb8aa3b2e0d7823 */ /* 0x000fe2000000080d */
[-C--:B------:R-:W-:Y:S01]  /*a5e0*/  FFMA.RM R15, R11, R54.reuse, 12582913 ;  /* 0x4b4000010b0f7423 */ /* 0x080fe20000004036 */
[----:B------:R-:W-:-:S02]  /*a5f0*/  FFMA.RM R54, R55, R54, 12582913 ;  /* 0x4b40000137367423 */ /* 0x000fc40000004036 */
[----:B------:R-:W-:Y:S01]  /*a600*/  FFMA R13, R46, 1.925963033500011079e-08, R13 ;  /* 0x32a570602e0d7823 */ /* 0x000fe2000000000d */
[C---:B------:R-:W-:Y:S01]  /*a610*/  FADD R11, R15.reuse, -12583039 ;  /* 0xcb40007f0f0b7421 */ /* 0x040fe20000000000 */
[----:B------:R-:W-:Y:S01]  /*a620*/  FADD R12, R54, -12583039 ;  /* 0xcb40007f360c7421 */ /* 0x000fe20000000000 */
[----:B------:R-:W-:Y:S02]  /*a630*/  SHF.L.U32 R15, R15, 0x17, RZ ;  /* 0x000000170f0f7819 */ /* 0x000fe400000006ff */
[----:B------:R-:W-:Y:S01]  /*a640*/  FFMA R11, R14, 1.4426950216293334961, -R11 ;  /* 0x3fb8aa3b0e0b7823 */ /* 0x000fe2000000080b */
[C---:B------:R-:W-:Y:S01]  /*a650*/  FFMA R12, R53.reuse, 1.4426950216293334961, -R12 ;  /* 0x3fb8aa3b350c7823 */ /* 0x040fe2000000080c */
[----:B------:R-:W0:Y:S01]  /*a660*/  MUFU.EX2 R13, R13 ;  /* 0x0000000d000d7308 */ /* 0x000e220000000800 */
[----:B------:R-:W-:Y:S01]  /*a670*/  SHF.L.U32 R17, R54, 0x17, RZ ;  /* 0x0000001736117819 */ /* 0x000fe200000006ff */
[----:B------:R-:W-:Y:S01]  /*a680*/  FFMA R14, R14, 1.925963033500011079e-08, R11 ;  /* 0x32a570600e0e7823 */ /* 0x000fe2000000000b */
[----:B------:R-:W-:Y:S01]  /*a690*/  FFMA R53, R53, 1.925963033500011079e-08, R12 ;  /* 0x32a5706035357823 */ /* 0x000fe2000000000c */
[----:B------:R-:W-:-:S04]  /*a6a0*/  FADD R12, RZ, R37 ;  /* 0x00000025ff0c7221 */ /* 0x000fc80000000000 */
[----:B------:R-:W-:Y:S01]  /*a6b0*/  FADD R11, R12, R31 ;  /* 0x0000001f0c0b7221 */ /* 0x000fe20000000000 */
[----:B------:R-:W1:Y:S03]  /*a6c0*/  MUFU.EX2 R14, R14 ;  /* 0x0000000e000e7308 */ /* 0x000e660000000800 */
[----:B------:R-:W-:-:S04]  /*a6d0*/  FADD R12, R11, R32 ;  /* 0x000000200b0c7221 */ /* 0x000fc80000000000 */
[----:B------:R-:W-:Y:S01]  /*a6e0*/  FADD R11, R12, R33 ;  /* 0x000000210c0b7221 */ /* 0x000fe20000000000 */
[----:B------:R-:W2:Y:S01]  /*a6f0*/  MUFU.EX2 R40, R53 ;  /* 0x0000003500287308 */ /* 0x000ea20000000800 */
[----:B0-----:R-:W-:Y:S02]  /*a700*/  FMUL R0, R0, R13 ;  /* 0x0000000d00007220 */ /* 0x001fe40000400000 */
[----:B------:R-:W-:-:S04]  /*a710*/  FADD R12, R11, R34 ;  /* 0x000000220b0c7221 */ /* 0x000fc80000000000 */
[----:B------:R-:W-:Y:S01]  /*a720*/  FADD R11, R12, R35 ;  /* 0x000000230c0b7221 */ /* 0x000fe20000000000 */
[----:B-1----:R-:W-:Y:S01]  /*a730*/  FMUL R18, R15, R14 ;  /* 0x0000000e0f127220 */ /* 0x002fe20000400000 */
[----:B------:R-:W-:Y:S02]  /*a740*/  MOV R15, 0xffffffff ;  /* 0xffffffff000f7802 */ /* 0x000fe40000000f00 */
        /* <DEDUP_REMOVED lines=32> */
.L_x_6456:
[----:B------:R-:W-:Y:S02]  /*a950*/  HFMA2 R12, -RZ, RZ, 0, 4.76837158203125e-07 ;  /* 0x00000008ff0c7431 */ /* 0x000fe400000001ff */
[----:B------:R-:W-:-:S04]  /*a960*/  FADD R40, R13, R14 ;  /* 0x0000000e0d287221 */ /* 0x000fc80000000000 */
[----:B------:R-:W-:-:S07]  /*a970*/  IMAD.MOV.U32 R13, RZ, RZ, R40 ;  /* 0x000000ffff0d7224 */ /* 0x000fce00078e0028 */
[----:B------:R-:W-:Y:S05]  /*a980*/  WARPSYNC.COLLECTIVE R15, `(.L_x_6457) ;  /* 0x000000000f087348 */ /* 0x000fea0003c00000 */
[----:B------:R0:W1:Y:S02]  /*a990*/  SHFL.BFLY P6, R14, R13, R12, R11 ;  /* 0x0c00000c0d0e7389 */ /* 0x00006400000c000b */
[----:B01----:R-:W-:Y:S05]  /*a9a0*/  ENDCOLLECTIVE ;  /* 0x000000000000791b */ /* 0x003fea0003800000 */
.L_x_6457:
[----:B------:R-:W-:Y:S02]  /*a9b0*/  IMAD.MOV.U32 R12, RZ, RZ, 0x4 ;  /* 0x00000004ff0c7424 */ /* 0x000fe400078e00ff */
[----:B------:R-:W-:-:S05]  /*a9c0*/  FADD R41, R40, R14 ;  /* 0x0000000e28297221 */ /* 0x000fca0000000000 */
[----:B------:R-:W-:-:S07]  /*a9d0*/  MOV R13, R41 ;  /* 0x00000029000d7202 */ /* 0x000fce0000000f00 */
[----:B------:R-:W-:Y:S05]  /*a9e0*/  WARPSYNC.COLLECTIVE R15, `(.L_x_6458) ;  /* 0x000000000f087348 */ /* 0x000fea0003c00000 */
[----:B------:R0:W1:Y:S02]  /*a9f0*/  SHFL.BFLY P6, R14, R13, R12, R11 ;  /* 0x0c00000c0d0e7389 */ /* 0x00006400000c000b */
[----:B01----:R-:W-:Y:S05]  /*aa00*/  ENDCOLLECTIVE ;  /* 0x000000000000791b */ /* 0x003fea0003800000 */
.L_x_6458:
[----:B------:R-:W-:Y:S02]  /*aa10*/  HFMA2 R12, -RZ, RZ, 0, 1.1920928955078125e-07 ;  /* 0x00000002ff0c7431 */ /* 0x000fe400000001ff */
[----:B------:R-:W-:-:S05]  /*aa20*/  FADD R42, R41, R14 ;  /* 0x0000000e292a7221 */ /* 0x000fca0000000000 */
[----:B------:R-:W-:-:S07]  /*aa30*/  MOV R13, R42 ;  /* 0x0000002a000d7202 */ /* 0x000fce0000000f00 */
[----:B------:R-:W-:Y:S05]  /*aa40*/  WARPSYNC.COLLECTIVE R15, `(.L_x_6459) ;  /* 0x000000000f087348 */ /* 0x000fea0003c00000 */
[----:B------:R0:W1:Y:S02]  /*aa50*/  SHFL.BFLY P6, R14, R13, R12, R11 ;  /* 0x0c00000c0d0e7389 */ /* 0x00006400000c000b */
[----:B01----:R-:W-:Y:S05]  /*aa60*/  ENDCOLLECTIVE ;  /* 0x000000000000791b */ /* 0x003fea0003800000 */
.L_x_6459:
[----:B------:R-:W-:Y:S01]  /*aa70*/  MOV R12, 0x1 ;  /* 0x00000001000c7802 */ /* 0x000fe20000000f00 */
[----:B------:R-:W-:-:S04]  /*aa80*/  FADD R46, R42, R14 ;  /* 0x0000000e2a2e7221 */ /* 0x000fc80000000000 */
[----:B------:R-:W-:-:S07]  /*aa90*/  IMAD.MOV.U32 R13, RZ, RZ, R46 ;  /* 0x000000ffff0d7224 */ /* 0x000fce00078e002e */
[----:B------:R-:W-:Y:S05]  /*aaa0*/  WARPSYNC.COLLECTIVE R15, `(.L_x_6460) ;  /* 0x000000000f087348 */ /* 0x000fea0003c00000 */
[----:B------:R0:W1:Y:S02]  /*aab0*/  SHFL.BFLY P6, R14, R13, R12, R11 ;  /* 0x0c00000c0d0e7389 */ /* 0x00006400000c000b */
[----:B01----:R-:W-:Y:S05]  /*aac0*/  ENDCOLLECTIVE ;  /* 0x000000000000791b */ /* 0x003fea0003800000 */
.L_x_6460:
[----:B------:R-:W-:Y:S05]  /*aad0*/  BRA `(.L_x_6461) ;  /* 0xffffffbc00947947 */ /* 0x000fea000383ffff */
        .weak           $__internal_100_$__cuda_sm3x_div_rn_noftz_f32_slowpath
        .type           $__internal_100_$__cuda_sm3x_div_rn_noftz_f32_slowpath,@function
        .size           $__internal_100_$__cuda_sm3x_div_rn_noftz_f32_slowpath,(.L_x_37477 - $__internal_100_$__cuda_sm3x_div_rn_noftz_f32_slowpath)
$__internal_100_$__cuda_sm3x_div_rn_noftz_f32_slowpath:
        /* <DEDUP_REMOVED lines=31> */
[----:B------:R-:W-:Y:S01]  /*acd0*/  @P0 MOV R13, RZ ;  /* 0x000000ff000d0202 */ /* 0x000fe20000000f00 */
[----:B------:R-:W-:Y:S01]  /*ace0*/  @!P0 FFMA R37, R37, 1.84467440737095516160e+19, RZ ;  /* 0x5f80000025258823 */ /* 0x000fe200000000ff */
[----:B------:R-:W-:-:S04]  /*acf0*/  @!P0 MOV R13, 0xffffffc0 ;  /* 0xffffffc0000d8802 */ /* 0x000fc80000000f00 */
[----:B------:R-:W-:Y:S01]  /*ad00*/  @!P1 FFMA R12, R12, 1.84467440737095516160e+19, RZ ;  /* 0x5f8000000c0c9823 */ /* 0x000fe200000000ff */
[----:B------:R-:W-:-:S07]  /*ad10*/  @!P1 VIADD R13, R13, 0x40 ;  /* 0x000000400d0d9836 */ /* 0x000fce0000000000 */
.L_x_6463:
[----:B------:R-:W-:Y:S01]  /*ad20*/  LEA R11, R42, 0xc0800000, 0x17 ;  /* 0xc08000002a0b7811 */ /* 0x000fe200078eb8ff */
[----:B------:R-:W-:Y:S01]  /*ad30*/  BSSY.RECONVERGENT B2, `(.L_x_6468) ;  /* 0x0000036000027945 */ /* 0x000fe20003800200 */
[----:B------:R-:W-:Y:S02]  /*ad40*/  IADD3 R53, PT, PT, R53, -0x7f, RZ ;  /* 0xffffff8135357810 */ /* 0x000fe40007ffe0ff */
[----:B------:R-:W-:Y:S02]  /*ad50*/  IADD3 R54, PT, PT, -R11, R12, RZ ;  /* 0x0000000c0b367210 */ /* 0x000fe40007ffe1ff */
[C---:B------:R-:W-:Y:S01]  /*ad60*/  IADD3 R42, PT, PT, R53.reuse, 0x7f, -R42 ;  /* 0x0000007f352a7810 */ /* 0x040fe20007ffe82a */
[----:B------:R-:W-:Y:S01]  /*ad70*/  IMAD R11, R53, -0x800000, R37 ;  /* 0xff800000350b7824 */ /* 0x000fe200078e0225 */
        /* <DEDUP_REMOVED lines=12> */
[----:B------:R-:W-:-:S04]  /*ae40*/  IADD3 R13, PT, PT, R13, R42, RZ ;  /* 0x0000002a0d0d7210 */ /* 0x000fc80007ffe0ff */
        /* <DEDUP_REMOVED lines=32> */
.L_x_6470:
[----:B------:R-:W-:-:S04]  /*b050*/  LOP3.LUT R11, R11, 0x80000000, RZ, 0xc0, !PT ;  /* 0x800000000b0b7812 */ /* 0x000fc800078ec0ff */
[----:B------:R-:W-:Y:S01]  /*b060*/  LOP3.LUT R11, R11, 0x7f800000, RZ, 0xfc, !PT ;  /* 0x7f8000000b0b7812 */ /* 0x000fe200078efcff */
[----:B------:R-:W-:Y:S06]  /*b070*/  BRA `(.L_x_6471) ;  /* 0x0000000000047947 */ /* 0x000fec0003800000 */
.L_x_6469:
[----:B------:R-:W-:-:S07]  /*b080*/  IMAD R11, R42, 0x800000, R11 ;  /* 0x008000002a0b7824 */ /* 0x000fce00078e020b */
.L_x_6471:
[----:B------:R-:W-:Y:S05]  /*b090*/  BSYNC.RECONVERGENT B2 ;  /* 0x0000000000027941 */ /* 0x000fea0003800200 */
.L_x_6468:
[----:B------:R-:W-:Y:S05]  /*b0a0*/  BRA `(.L_x_6472) ;  /* 0x0000000000207947 */ /* 0x000fea0003800000 */
.L_x_6467:
[----:B------:R-:W-:-:S04]  /*b0b0*/  LOP3.LUT R11, R12, 0x80000000, R37, 0x48, !PT ;  /* 0x800000000c0b7812 */ /* 0x000fc800078e4825 */
[----:B------:R-:W-:Y:S01]  /*b0c0*/  LOP3.LUT R11, R11, 0x7f800000, RZ, 0xfc, !PT ;  /* 0x7f8000000b0b7812 */ /* 0x000fe200078efcff */
[----:B------:R-:W-:Y:S06]  /*b0d0*/  BRA `(.L_x_6472) ;  /* 0x0000000000147947 */ /* 0x000fec0003800000 */
.L_x_6466:
[----:B------:R-:W-:Y:S01]  /*b0e0*/  LOP3.LUT R11, R12, 0x80000000, R37, 0x48, !PT ;  /* 0x800000000c0b7812 */ /* 0x000fe200078e4825 */
[----:B------:R-:W-:Y:S06]  /*b0f0*/  BRA `(.L_x_6472) ;  /* 0x00000000000c7947 */ /* 0x000fec0003800000 */
.L_x_6465:
[----:B------:R-:W0:Y:S01]  /*b100*/  MUFU.RSQ R11, -QNAN ;  /* 0xffc00000000b7908 */ /* 0x000e220000001400 */
[----:B------:R-:W-:Y:S05]  /*b110*/  BRA `(.L_x_6472) ;  /* 0x0000000000047947 */ /* 0x000fea0003800000 */
.L_x_6464:
[----:B------:R-:W-:-:S07]  /*b120*/  FADD.FTZ R11, R37, R12 ;  /* 0x0000000c250b7221 */ /* 0x000fce0000010000 */
.L_x_6472:
[----:B------:R-:W-:Y:S05]  /*b130*/  BSYNC.RECONVERGENT B1 ;  /* 0x0000000000017941 */ /* 0x000fea0003800200 */
.L_x_6462:
[----:B------:R-:W-:Y:S01]  /*b140*/  HFMA2 R13, -RZ, RZ, 0, 0 ;  /* 0x00000000ff0d7431 */ /* 0x000fe200000001ff */
[----:B------:R-:W-:-:S04]  /*b150*/  MOV R12, R50 ;  /* 0x00000032000c7202 */ /* 0x000fc80000000f00 */
[----:B0-----:R-:W-:Y:S05]  /*b160*/  RET.REL.NODEC R12 `(_Z15SoftmaxWarpImplI22BroadcastScaleMaskLoadIffbLm4EiE11DirectStoreIffEfLi2ELi32ELi32ELi1ELb0EL9Algorithm0EEvT_T0_ll) ;  /* 0xffffff4c0ca47950 */ /* 0x001fea0003c3ffff */
.L_x_6473:
        /* <DEDUP_REMOVED lines=9> */
.L_x_37477:


//--------------------- .text._Z15SoftmaxWarpImplI22BroadcastScaleMaskLoadIffbLm4EiE11DirectStoreIffEfLi2ELi30ELi32ELi1ELb1EL9Algorithm0EEvT_T0_ll --------------------------
	.section	.text._Z15SoftmaxWarpImplI22BroadcastScaleMaskLoadIffbLm4EiE11DirectStoreIffEfLi2ELi30ELi32ELi1ELb1EL9Algorithm0EEvT_T0_ll,"ax",@progbits
	.align	128
        .global         _Z15SoftmaxWarpImplI22BroadcastScaleMaskLoadIffbLm4EiE11DirectStoreIffEfLi2ELi30ELi32ELi1ELb1EL9Algorithm0EEvT_T0_ll
        .type           _Z15SoftmaxWarpImplI22BroadcastScaleMaskLoadIffbLm4EiE11DirectStoreIffEfLi2ELi30ELi32ELi1ELb1EL9Algorithm0EEvT_T0_ll,@function
        .size           _Z15SoftmaxWarpImplI22BroadcastScaleMaskLoadIffbLm4EiE11DirectStoreIffEfLi2ELi30ELi32ELi1ELb1EL9Algorithm0EEvT_T0_ll,(.L_x_37478 - _Z15SoftmaxWarpImplI22BroadcastScaleMaskLoadIffbLm4EiE11DirectStoreIffEfLi2ELi30ELi32ELi1ELb1EL9Algorithm0EEvT_T0_ll)
        .other          _Z15SoftmaxWarpImplI22BroadcastScaleMaskLoadIffbLm4EiE11DirectStoreIffEfLi2ELi30ELi32ELi1ELb1EL9Algorithm0EEvT_T0_ll,@"STO_CUDA_ENTRY STV_DEFAULT"
_Z15SoftmaxWarpImplI22BroadcastScaleMaskLoadIffbLm4EiE11DirectStoreIffEfLi2ELi30ELi32ELi1ELb1EL9Algorithm0EEvT_T0_ll:
.text._Z15SoftmaxWarpImplI22BroadcastScaleMaskLoadIffbLm4EiE11DirectStoreIffEfLi2ELi30ELi32ELi1ELb1EL9Algorithm0EEvT_T0_ll:
        /* <DEDUP_REMOVED lines=27> */
.L_x_6474:
        /* <DEDUP_REMOVED lines=26> */
[----:B-1----:R-:W-:-:S07]  /*0350*/  IADD3 R41, PT, PT, R67, 0x340, RZ ;  /* 0x0000034043297810 */ /* 0x002fce0007ffe0ff */
.L_x_6597:
[----:B0-----:R-:W0:Y:S01]  /*0360*/  LDC.64 R2, c[0x0][0x410] ;  /* 0x00010400ff027b82 */ /* 0x001e220000000a00 */
[----:B------:R-:W-:Y:S01]  /*0370*/  BSSY.RECONVERGENT B1, `(.L_x_6476) ;  /* 0x000008d000017945 */ /* 0x000fe20003800200 */
[----:B------:R-:W-:Y:S01]  /*0380*/  MOV R0, 0xff800000 ;  /* 0xff80000000007802 */ /* 0x000fe20000000f00 */
[----:B--2---:R-:W-:Y:S01]  /*0390*/  IMAD.MOV.U32 R33, RZ, RZ, -0x800000 ;  /* 0xff800000ff217424 */ /* 0x004fe200078e00ff */
[----:B---34-:R-:W-:Y:S02]  /*03a0*/  MOV R13, 0xff800000 ;  /* 0xff800000000d7802 */ /* 0x018fe40000000f00 */
[-C--:B0-----:R-:W-:Y:S02]  /*03b0*/  ISETP.GE.U32.AND P0, PT, R67, R2.reuse, PT ;  /* 0x000000024300720c */ /* 0x081fe40003f06070 */
[----:B------:R-:W-:Y:S02]  /*03c0*/  ISETP.GE.U32.AND P4, PT, R65, R2, PT ;  /* 0x000000024100720c */ /* 0x000fe40003f86070 */
[----:B------:R-:W-:-:S02]  /*03d0*/  ISETP.GE.AND.EX P0, PT, RZ, R3, PT, P0 ;  /* 0x00000003ff00720c */ /* 0x000fc40003f06300 */
[-C--:B------:R-:W-:Y:S02]  /*03e0*/  ISETP.GE.U32.AND P1, PT, R63, R2.reuse, PT ;  /* 0x000000023f00720c */ /* 0x080fe40003f26070 */
[-C--:B------:R-:W-:Y:S02]  /*03f0*/  ISETP.GE.U32.AND P5, PT, R61, R2.reuse, PT ;  /* 0x000000023d00720c */ /* 0x080fe40003fa6070 */
[----:B------:R-:W-:Y:S02]  /*0400*/  ISETP.GE.U32.AND P2, PT, R59, R2, PT ;  /* 0x000000023b00720c */ /* 0x000fe40003f46070 */
[----:B------:R-:W-:-:S05]  /*0410*/  ISETP.GE.AND.EX P4, PT, RZ, R3, PT, P4 ;  /* 0x00000003ff00720c */ /* 0x000fca0003f86340 */
[----:B------:R-:W-:Y:S08]  /*0420*/  @P0 BRA `(.L_x_6477) ;  /* 0x0000000800040947 */ /* 0x000ff00003800000 */
[----:B------:R-:W0:Y:S01]  /*0430*/  LDC R11, c[0x0][0x3b8] ;  /* 0x0000ee00ff0b7b82 */ /* 0x000e220000000800 */
[----:B------:R-:W-:Y:S01]  /*0440*/  IMAD R0, R40, UR46, R67 ;  /* 0x0000002e28007c24 */ /* 0x000fe2000f8e0243 */
[----:B------:R-:W-:Y:S02]  /*0450*/  R2UR UR4, R36 ;  /* 0x00000000240472ca */ /* 0x000fe400000e0000 */
[----:B------:R-:W-:-:S04]  /*0460*/  R2UR UR5, R37 ;  /* 0x00000000250572ca */ /* 0x000fc800000e0000 */
[----:B------:R-:W1:Y:S08]  /*0470*/  LDC R12, c[0x0][0x3bc] ;  /* 0x0000ef00ff0c7b82 */ /* 0x000e700000000800 */
        /* <DEDUP_REMOVED lines=21> */
[----:B------:R-:W-:-:S04]  /*05d0*/  @!P3 IADD3 R6, PT, PT, R6, 0x1, RZ ;  /* 0x000000010606b810 */ /* 0x000fc80007ffe0ff */
[----:B------:R-:W-:Y:S02]  /*05e0*/  ISETP.GE.U32.AND P6, PT, R4, R9, PT ;  /* 0x000000090400720c */ /* 0x000fe40003fc6070 */
[----:B------:R-:W-:Y:S01]  /*05f0*/  LOP3.LUT R4, R0, R11, RZ, 0x3c, !PT ;  /* 0x0000000b00047212 */ /* 0x000fe200078e3cff */
[----:B------:R-:W4:Y:S03]  /*0600*/  LDC R9, c[0x0][0x3c0] ;  /* 0x0000f000ff097b82 */ /* 0x000f260000000800 */
[----:B------:R-:W-:Y:S01]  /*0610*/  ISETP.GE.AND P3, PT, R4, RZ, PT ;  /* 0x000000ff0400720c */ /* 0x000fe20003f66270 */
[----:B---3--:R-:W-:-:S04]  /*0620*/  VIADD R4, R7, 0xffffffe ;  /* 0x0ffffffe07047836 */ /* 0x008fc80000000000 */
[----:B------:R3:W5:Y:S02]  /*0630*/  F2I.FTZ.U32.TRUNC.NTZ R5, R4 ;  /* 0x0000000400057305 */ /* 0x000764000021f000 */
[----:B------:R-:W-:Y:S02]  /*0640*/  @P6 IADD3 R6, PT, PT, R6, 0x1, RZ ;  /* 0x0000000106066810 */ /* 0x000fe40007ffe0ff */
[----:B------:R-:W-:-:S03]  /*0650*/  ISETP.NE.AND P6, PT, R11, RZ, PT ;  /* 0x000000ff0b00720c */ /* 0x000fc60003fc5270 */
[----:B------:R-:W-:Y:S02]  /*0660*/  IMAD.MOV.U32 R13, RZ, RZ, R6 ;  /* 0x000000ffff0d7224 */ /* 0x000fe400078e0006 */
[----:B---3--:R-:W-:-:S03]  /*0670*/  IMAD.MOV.U32 R4, RZ, RZ, RZ ;  /* 0x000000ffff047224 */ /* 0x008fc600078e00ff */
[----:B------:R-:W-:Y:S01]  /*0680*/  @!P3 IADD3 R13, PT, PT, -R13, RZ, RZ ;  /* 0x000000ff0d0db210 */ /* 0x000fe20007ffe1ff */
[----:B-----5:R-:W-:Y:S01]  /*0690*/  IMAD.MOV R7, RZ, RZ, -R5 ;  /* 0x000000ffff077224 */ /* 0x020fe200078e0a05 */
[----:B----4-:R-:W-:-:S03]  /*06a0*/  IABS R8, R9 ;  /* 0x0000000900087213 */ /* 0x010fc60000000000 */
[----:B------:R-:W-:Y:S01]  /*06b0*/  @!P6 LOP3.LUT R13, RZ, R11, RZ, 0x33, !PT ;  /* 0x0000000bff0de212 */ /* 0x000fe200078e33ff */
[----:B------:R-:W-:-:S03]  /*06c0*/  IMAD R7, R7, R10, RZ ;  /* 0x0000000a07077224 */ /* 0x000fc600078e02ff */
[----:B------:R-:W-:Y:S01]  /*06d0*/  IADD3 R6, PT, PT, -R13, RZ, RZ ;  /* 0x000000ff0d067210 */ /* 0x000fe20007ffe1ff */
[----:B------:R-:W-:-:S04]  /*06e0*/  IMAD.HI.U32 R4, R5, R7, R4 ;  /* 0x0000000705047227 */ /* 0x000fc800078e0004 */
[----:B------:R-:W-:-:S05]  /*06f0*/  IMAD R11, R11, R6, R0 ;  /* 0x000000060b0b7224 */ /* 0x000fca00078e0200 */
[----:B------:R-:W-:-:S04]  /*0700*/  IABS R6, R11 ;  /* 0x0000000b00067213 */ /* 0x000fc80000000000 */
[----:B------:R-:W-:-:S05]  /*0710*/  MOV R5, R6 ;  /* 0x0000000600057202 */ /* 0x000fca0000000f00 */
[----:B------:R-:W-:-:S04]  /*0720*/  IMAD.HI.U32 R4, R4, R5, RZ ;  /* 0x0000000504047227 */ /* 0x000fc800078e00ff */
[----:B------:R-:W-:-:S04]  /*0730*/  IMAD.MOV R6, RZ, RZ, -R4 ;  /* 0x000000ffff067224 */ /* 0x000fc800078e0a04 */
[C---:B------:R-:W-:Y:S02]  /*0740*/  IMAD R5, R10.reuse, R6, R5 ;  /* 0x000000060a057224 */ /* 0x040fe400078e0205 */
[----:B------:R-:W3:Y:S03]  /*0750*/  I2F.RP R6, R8 ;  /* 0x0000000800067306 */ /* 0x000ee60000209400 */
[----:B------:R-:W-:-:S05]  /*0760*/  ISETP.GT.U32.AND P3, PT, R10, R5, PT ;  /* 0x000000050a00720c */ /* 0x000fca0003f64070 */
[----:B---3--:R-:W3:Y:S08]  /*0770*/  MUFU.RCP R6, R6 ;  /* 0x0000000600067308 */ /* 0x008ef00000001000 */
[----:B------:R-:W-:Y:S01]  /*0780*/  @!P3 IADD3 R5, PT, PT, R5, -R10, RZ ;  /* 0x8000000a0505b210 */ /* 0x000fe20007ffe0ff */
[----:B------:R-:W-:-:S03]  /*0790*/  @!P3 VIADD R4, R4, 0x1 ;  /* 0x000000010404b836 */ /* 0x000fc60000000000 */
[----:B------:R-:W-:Y:S02]  /*07a0*/  ISETP.GE.U32.AND P6, PT, R5, R10, PT ;  /* 0x0000000a0500720c */ /* 0x000fe40003fc6070 */
[----:B------:R-:W-:-:S04]  /*07b0*/  LOP3.LUT R5, R11, R12, RZ, 0x3c, !PT ;  /* 0x0000000c0b057212 */ /* 0x000fc800078e3cff */
[----:B------:R-:W-:Y:S02]  /*07c0*/  ISETP.GE.AND P3, PT, R5, RZ, PT ;  /* 0x000000ff0500720c */ /* 0x000fe40003f66270 */
[----:B---3--:R-:W-:-:S05]  /*07d0*/  IADD3 R5, PT, PT, R6, 0xffffffe, RZ ;  /* 0x0ffffffe06057810 */ /* 0x008fca0007ffe0ff */
[----:B------:R-:W-:Y:S01]  /*07e0*/  @P6 VIADD R4, R4, 0x1 ;  /* 0x0000000104046836 */ /* 0x000fe20000000000 */
[----:B------:R-:W-:Y:S01]  /*07f0*/  ISETP.NE.AND P6, PT, R12, RZ, PT ;  /* 0x000000ff0c00720c */ /* 0x000fe20003fc5270 */
[----:B------:R-:W3:Y:S03]  /*0800*/  F2I.FTZ.U32.TRUNC.NTZ R5, R5 ;  /* 0x0000000500057305 */ /* 0x000ee6000021f000 */
[----:B------:R-:W-:Y:S01]  /*0810*/  MOV R14, R4 ;  /* 0x00000004000e7202 */ /* 0x000fe20000000f00 */
[----:B------:R-:W-:-:S04]  /*0820*/  HFMA2 R4, -RZ, RZ, 0, 0 ;  /* 0x00000000ff047431 */ /* 0x000fc800000001ff */
[----:B------:R-:W-:-:S04]  /*0830*/  @!P3 IMAD.MOV R14, RZ, RZ, -R14 ;  /* 0x000000ffff0eb224 */ /* 0x000fc800078e0a0e */
[----:B------:R-:W-:-:S05]  /*0840*/  @!P6 LOP3.LUT R14, RZ, R12, RZ, 0x33, !PT ;  /* 0x0000000cff0ee212 */ /* 0x000fca00078e33ff */
[----:B------:R-:W-:Y:S01]  /*0850*/  IMAD.MOV R7, RZ, RZ, -R14 ;  /* 0x000000ffff077224 */ /* 0x000fe200078e0a0e */
[----:B---3--:R-:W-:-:S03]  /*0860*/  IADD3 R15, PT, PT, RZ, -R5, RZ ;  /* 0x80000005ff0f7210 */ /* 0x008fc60007ffe0ff */
[----:B------:R-:W-:Y:S02]  /*0870*/  IMAD R12, R12, R7, R11 ;  /* 0x000000070c0c7224 */ /* 0x000fe400078e020b */
[----:B------:R-:W-:Y:S01]  /*0880*/  IMAD R7, R15, R8, RZ ;  /* 0x000000080f077224 */ /* 0x000fe200078e02ff */
[----:B------:R-:W3:Y:S02]  /*0890*/  LDC.64 R10, c[0x0][0x398] ;  /* 0x0000e600ff0a7b82 */ /* 0x000ee40000000a00 */
[----:B------:R-:W-:Y:S01]  /*08a0*/  IABS R6, R12 ;  /* 0x0000000c00067213 */ /* 0x000fe20000000000 */
[----:B------:R-:W-:-:S04]  /*08b0*/  IMAD.HI.U32 R4, R5, R7, R4 ;  /* 0x0000000705047227 */ /* 0x000fc800078e0004 */
[----:B------:R-:W-:-:S04]  /*08c0*/  IMAD.MOV.U32 R5, RZ, RZ, R6 ;  /* 0x000000ffff057224 */ /* 0x000fc800078e0006 */
[----:B------:R-:W-:-:S05]  /*08d0*/  IMAD.HI.U32 R4, R4, R5, RZ ;  /* 0x0000000504047227 */ /* 0x000fca00078e00ff */
[----:B------:R-:W-:-:S05]  /*08e0*/  IADD3 R6, PT, PT, -R4, RZ, RZ ;  /* 0x000000ff04067210 */ /* 0x000fca0007ffe1ff */
[----:B------:R-:W-:-:S05]  /*08f0*/  IMAD R5, R8, R6, R5 ;  /* 0x0000000608057224 */ /* 0x000fca00078e0205 */
[----:B------:R-:W-:-:S13]  /*0900*/  ISETP.GT.U32.AND P6, PT, R8, R5, PT ;  /* 0x000000050800720c */ /* 0x000fda0003fc4070 */
[----:B------:R-:W-:Y:S01]  /*0910*/  @!P6 IMAD.IADD R5, R5, 0x1, -R8 ;  /* 0x000000010505e824 */ /* 0x000fe200078e0a08 */
[----:B------:R-:W-:-:S04]  /*0920*/  @!P6 IADD3 R4, PT, PT, R4, 0x1, RZ ;  /* 0x000000010404e810 */ /* 0x000fc80007ffe0ff */
[----:B------:R-:W-:Y:S02]  /*0930*/  ISETP.GE.U32.AND P3, PT, R5, R8, PT ;  /* 0x000000080500720c */ /* 0x000fe40003f66070 */
[----:B------:R-:W-:-:S04]  /*0940*/  LOP3.LUT R5, R12, R9, RZ, 0x3c, !PT ;  /* 0x000000090c057212 */ /* 0x000fc800078e3cff */
[----:B------:R-:W-:-:S07]  /*0950*/  ISETP.GE.AND P6, PT, R5, RZ, PT ;  /* 0x000000ff0500720c */ /* 0x000fce0003fc6270 */
[----:B------:R-:W-:Y:S01]  /*0960*/  @P3 VIADD R4, R4, 0x1 ;  /* 0x0000000104043836 */ /* 0x000fe20000000000 */
[----:B------:R-:W-:-:S04]  /*0970*/  ISETP.NE.AND P3, PT, R9, RZ, PT ;  /* 0x000000ff0900720c */ /* 0x000fc80003f65270 */
[----:B------:R-:W-:-:S05]  /*0980*/  MOV R6, R4 ;  /* 0x0000000400067202 */ /* 0x000fca0000000f00 */
[----:B------:R-:W-:Y:S01]  /*0990*/  @!P6 IMAD.MOV R6, RZ, RZ, -R6 ;  /* 0x000000ffff06e224 */ /* 0x000fe200078e0a06 */
[----:B--2---:R-:W-:-:S03]  /*09a0*/  ISETP.NE.U32.AND P6, PT, R20, 0x1, PT ;  /* 0x000000011400780c */ /* 0x004fc60003fc5070 */
[----:B------:R-:W-:Y:S02]  /*09b0*/  @!P3 LOP3.LUT R6, RZ, R9, RZ, 0x33, !PT ;  /* 0x00000009ff06b212 */ /* 0x000fe400078e33ff */
[----:B---3--:R-:W-:Y:S02]  /*09c0*/  ISETP.NE.U32.AND P3, PT, R10, 0x1, PT ;  /* 0x000000010a00780c */ /* 0x008fe40003f65070 */
[----:B------:R-:W-:Y:S02]  /*09d0*/  ISETP.NE.AND.EX P6, PT, R21, RZ, PT, P6 ;  /* 0x000000ff1500720c */ /* 0x000fe40003fc5360 */
[----:B------:R-:W-:Y:S02]  /*09e0*/  ISETP.NE.AND.EX P3, PT, R11, RZ, PT, P3 ;  /* 0x000000ff0b00720c */ /* 0x000fe40003f65330 */
[----:B------:R-:W-:Y:S02]  /*09f0*/  IADD3 R10, PT, PT, -R6, RZ, RZ ;  /* 0x000000ff060a7210 */ /* 0x000fe40007ffe1ff */
[----:B------:R-:W-:-:S02]  /*0a00*/  SEL R4, R13, RZ, P6 ;  /* 0x000000ff0d047207 */ /* 0x000fc40003000000 */
[----:B0-----:R-:W-:Y:S01]  /*0a10*/  ISETP.NE.U32.AND P6, PT, R18, 0x1, PT ;  /* 0x000000011200780c */ /* 0x001fe20003fc5070 */
[----:B------:R-:W-:Y:S01]  /*0a20*/  IMAD R7, R9, R10, R12 ;  /* 0x0000000a09077224 */ /* 0x000fe200078e020c */
[----:B------:R-:W-:Y:S01]  /*0a30*/  SEL R8, R14, RZ, P3 ;  /* 0x000000ff0e087207 */ /* 0x000fe20001800000 */
[----:B------:R-:W-:Y:S01]  /*0a40*/  IMAD R9, R4, UR36, RZ ;  /* 0x0000002404097c24 */ /* 0x000fe2000f8e02ff */
[----:B-1----:R-:W-:Y:S01]  /*0a50*/  ISETP.NE.U32.AND P3, PT, R16, 0x1, PT ;  /* 0x000000011000780c */ /* 0x002fe20003f65070 */
[----:B------:R-:W0:Y:S01]  /*0a60*/  LDC.64 R4, c[0x0][0x388] ;  /* 0x0000e200ff047b82 */ /* 0x000e220000000a00 */
[----:B------:R-:W-:Y:S01]  /*0a70*/  ISETP.NE.AND.EX P6, PT, R19, RZ, PT, P6 ;  /* 0x000000ff1300720c */ /* 0x000fe20003fc5360 */
[----:B------:R-:W-:Y:S01]  /*0a80*/  IMAD R9, R8, UR37, R9 ;  /* 0x0000002508097c24 */ /* 0x000fe2000f8e0209 */
[----:B------:R-:W-:Y:S02]  /*0a90*/  ISETP.NE.AND.EX P3, PT, R17, RZ, PT, P3 ;  /* 0x000000ff1100720c */ /* 0x000fe40003f65330 */
[----:B------:R-:W-:-:S02]  /*0aa0*/  SEL R6, R6, RZ, P6 ;  /* 0x000000ff06067207 */ /* 0x000fc40003000000 */
        /* <DEDUP_REMOVED lines=24> */
[----:B-1----:R-:W-:-:S07]  /*0c30*/  FMNMX3 R13, R33, -INF , R0, !PT ;  /* 0xff800000210d7876 */ /* 0x002fce0007800000 */
.L_x_6477:
[----:B------:R-:W-:Y:S05]  /*0c40*/  BSYNC.RECONVERGENT B1 ;  /* 0x0000000000017941 */ /* 0x000fea0003800200 */
.L_x_6476:
        /* <DEDUP_REMOVED lines=21> */
[----:B------:R-:W-:-:S05]  /*0da0*/  HFMA2 R6, -RZ, RZ, 0, 0 ;  /* 0x00000000ff067431 */ /* 0x000fca00000001ff */
[----:B------:R-:W-:-:S04]  /*0db0*/  IMAD.HI.U32 R15, R7, R15, R6 ;  /* 0x0000000f070f7227 */ /* 0x000fc800078e0006 */
[----:B------:R-:W-:-:S04]  /*0dc0*/  IMAD.MOV.U32 R6, RZ, RZ, R8 ;  /* 0x000000ffff067224 */ /* 0x000fc800078e0008 */
[----:B------:R-:W-:Y:S01]  /*0dd0*/  IMAD.HI.U32 R5, R15, R6, RZ ;  /* 0x000000060f057227 */ /* 0x000fe200078e00ff */
[----:B-1----:R-:W-:-:S04]  /*0de0*/  IABS R15, R17 ;  /* 0x00000011000f7213 */ /* 0x002fc80000000000 */
        /* <DEDUP_REMOVED lines=18> */
[----:B------:R-:W-:-:S04]  /*0f10*/  @!P4 LOP3.LUT R9, RZ, R11, RZ, 0x33, !PT ;  /* 0x0000000bff09c212 */ /* 0x000fc800078e33ff */
[----:B------:R-:W-:-:S05]  /*0f20*/  IADD3 R5, PT, PT, -R9, RZ, RZ ;  /* 0x000000ff09057210 */ /* 0x000fca0007ffe1ff */
[----:B------:R-:W-:Y:S02]  /*0f30*/  IMAD R8, R11, R5, R4 ;  /* 0x000000050b087224 */ /* 0x000fe400078e0204 */
[----:B------:R-:W-:Y:S01]  /*0f40*/  IMAD R5, R10, R15, RZ ;  /* 0x0000000f0a057224 */ /* 0x000fe200078e02ff */
[----:B------:R-:W1:Y:S02]  /*0f50*/  I2F.RP R11, R19 ;  /* 0x00000013000b7306 */ /* 0x000e640000209400 */
[----:B------:R-:W-:Y:S01]  /*0f60*/  IABS R10, R8 ;  /* 0x00000008000a7213 */ /* 0x000fe20000000000 */
[----:B------:R-:W-:-:S03]  /*0f70*/  IMAD.HI.U32 R5, R7, R5, R6 ;  /* 0x0000000507057227 */ /* 0x000fc600078e0006 */
[----:B------:R-:W-:-:S05]  /*0f80*/  MOV R6, R10 ;  /* 0x0000000a00067202 */ /* 0x000fca0000000f00 */
[----:B------:R-:W-:-:S04]  /*0f90*/  IMAD.HI.U32 R5, R5, R6, RZ ;  /* 0x0000000605057227 */ /* 0x000fc800078e00ff */
[----:B------:R-:W-:Y:S01]  /*0fa0*/  IMAD.MOV R7, RZ, RZ, -R5 ;  /* 0x000000ffff077224 */ /* 0x000fe200078e0a05 */
[----:B-1----:R-:W1:Y:S03]  /*0fb0*/  MUFU.RCP R11, R11 ;  /* 0x0000000b000b7308 */ /* 0x002e660000001000 */
[----:B------:R-:W-:-:S05]  /*0fc0*/  IMAD R6, R15, R7, R6 ;  /* 0x000000070f067224 */ /* 0x000fca00078e0206 */
[----:B------:R-:W-:-:S13]  /*0fd0*/  ISETP.GT.U32.AND P6, PT, R15, R6, PT ;  /* 0x000000060f00720c */ /* 0x000fda0003fc4070 */
        /* <DEDUP_REMOVED lines=14> */
[----:B------:R-:W-:-:S04]  /*10c0*/  IMAD.MOV R5, RZ, RZ, -R10 ;  /* 0x000000ffff057224 */ /* 0x000fc800078e0a0a */
[----:B------:R-:W-:Y:S02]  /*10d0*/  IMAD R11, R17, R5, R8 ;  /* 0x00000005110b7224 */ /* 0x000fe400078e0208 */
[----:B------:R-:W-:Y:S01]  /*10e0*/  IMAD R5, R14, R19, RZ ;  /* 0x000000130e057224 */ /* 0x000fe200078e02ff */
[----:B------:R-:W1:Y:S02]  /*10f0*/  LDC.64 R16, c[0x0][0x3a0] ;  /* 0x0000e800ff107b82 */ /* 0x000e640000000a00 */
[----:B------:R-:W-:Y:S01]  /*1100*/  IABS R8, R11 ;  /* 0x0000000b00087213 */ /* 0x000fe20000000000 */
[----:B------:R-:W-:-:S04]  /*1110*/  IMAD.HI.U32 R5, R7, R5, R6 ;  /* 0x0000000507057227 */ /* 0x000fc800078e0006 */
[----:B------:R-:W-:Y:S01]  /*1120*/  IMAD.MOV.U32 R6, RZ, RZ, R8 ;  /* 0x000000ffff067224 */ /* 0x000fe200078e0008 */
[----:B------:R-:W2:Y:S03]  /*1130*/  LDC.64 R14, c[0x0][0x3a8] ;  /* 0x0000ea00ff0e7b82 */ /* 0x000ea60000000a00 */
[----:B------:R-:W-:-:S05]  /*1140*/  IMAD.HI.U32 R5, R5, R6, RZ ;  /* 0x0000000605057227 */ /* 0x000fca00078e00ff */
[----:B------:R-:W-:-:S05]  /*1150*/  IADD3 R7, PT, PT, -R5, RZ, RZ ;  /* 0x000000ff05077210 */ /* 0x000fca0007ffe1ff */
[----:B------:R-:W-:-:S05]  /*1160*/  IMAD R6, R19, R7, R6 ;  /* 0x0000000713067224 */ /* 0x000fca00078e0206 */
[----:B------:R-:W-:-:S13]  /*1170*/  ISETP.GT.U32.AND P6, PT, R19, R6, PT ;  /* 0x000000061300720c */ /* 0x000fda0003fc4070 */
[----:B------:R-:W-:Y:S01]  /*1180*/  @!P6 IMAD.IADD R6, R6, 0x1, -R19 ;  /* 0x000000010606e824 */ /* 0x000fe200078e0a13 */
[----:B------:R-:W-:-:S04]  /*1190*/  @!P6 IADD3 R5, PT, PT, R5, 0x1, RZ ;  /* 0x000000010505e810 */ /* 0x000fc80007ffe0ff */
[----:B------:R-:W-:Y:S02]  /*11a0*/  ISETP.GE.U32.AND P4, PT, R6, R19, PT ;  /* 0x000000130600720c */ /* 0x000fe40003f86070 */
[----:B------:R-:W3:Y:S01]  /*11b0*/  LDC.64 R18, c[0x0][0x398] ;  /* 0x0000e600ff127b82 */ /* 0x000ee20000000a00 */
[----:B------:R-:W-:-:S04]  /*11c0*/  LOP3.LUT R6, R11, R12, RZ, 0x3c, !PT ;  /* 0x0000000c0b067212 */ /* 0x000fc800078e3cff */
[----:B------:R-:W-:-:S06]  /*11d0*/  ISETP.GE.AND P6, PT, R6, RZ, PT ;  /* 0x000000ff0600720c */ /* 0x000fcc0003fc6270 */
[----:B------:R-:W-:Y:S01]  /*11e0*/  @P4 VIADD R5, R5, 0x1 ;  /* 0x0000000105054836 */ /* 0x000fe20000000000 */
[----:B------:R-:W-:-:S06]  /*11f0*/  ISETP.NE.AND P4, PT, R12, RZ, PT ;  /* 0x000000ff0c00720c */ /* 0x000fcc0003f85270 */
[----:B------:R-:W-:Y:S02]  /*1200*/  @!P6 IADD3 R5, PT, PT, -R5, RZ, RZ ;  /* 0x000000ff0505e210 */ /* 0x000fe40007ffe1ff */
[----:B0-----:R-:W-:-:S04]  /*1210*/  ISETP.NE.U32.AND P6, PT, R20, 0x1, PT ;  /* 0x000000011400780c */ /* 0x001fc80003fc5070 */
[----:B------:R-:W-:Y:S02]  /*1220*/  ISETP.NE.AND.EX P6, PT, R21, RZ, PT, P6 ;  /* 0x000000ff1500720c */ /* 0x000fe40003fc5360 */
[----:B------:R-:W-:Y:S02]  /*1230*/  @!P4 LOP3.LUT R5, RZ, R12, RZ, 0x33, !PT ;  /* 0x0000000cff05c212 */ /* 0x000fe400078e33ff */
[----:B---3--:R-:W-:Y:S02]  /*1240*/  ISETP.NE.U32.AND P4, PT, R18, 0x1, PT ;  /* 0x000000011200780c */ /* 0x008fe40003f85070 */
[----:B------:R-:W-:Y:S01]  /*1250*/  SEL R6, R9, RZ, P6 ;  /* 0x000000ff09067207 */ /* 0x000fe20003000000 */
[----:B------:R-:W-:Y:S01]  /*1260*/  IMAD.MOV R8, RZ, RZ, -R5 ;  /* 0x000000ffff087224 */ /* 0x000fe200078e0a05 */
[----:B------:R-:W-:Y:S02]  /*1270*/  ISETP.NE.AND.EX P4, PT, R19, RZ, PT, P4 ;  /* 0x000000ff1300720c */ /* 0x000fe40003f85340 */
[----:B-1----:R-:W-:Y:S01]  /*1280*/  ISETP.NE.U32.AND P6, PT, R16, 0x1, PT ;  /* 0x000000011000780c */ /* 0x002fe20003fc5070 */
[----:B------:R-:W-:Y:S01]  /*1290*/  IMAD R8, R12, R8, R11 ;  /* 0x000000080c087224 */ /* 0x000fe200078e020b */
[----:B------:R-:W-:Y:S01]  /*12a0*/  SEL R9, R10, RZ, P4 ;  /* 0x000000ff0a097207 */ /* 0x000fe20002000000 */
[----:B------:R-:W-:Y:S01]  /*12b0*/  IMAD R10, R6, UR36, RZ ;  /* 0x00000024060a7c24 */ /* 0x000fe2000f8e02ff */
[----:B--2---:R-:W-:Y:S01]  /*12c0*/  ISETP.NE.U32.AND P4, PT, R14, 0x1, PT ;  /* 0x000000010e00780c */ /* 0x004fe20003f85070 */
[----:B------:R-:W0:Y:S01]  /*12d0*/  LDC.64 R6, c[0x0][0x388] ;  /* 0x0000e200ff067b82 */ /* 0x000e220000000a00 */
[----:B------:R-:W-:Y:S01]  /*12e0*/  ISETP.NE.AND.EX P6, PT, R17, RZ, PT, P6 ;  /* 0x000000ff1100720c */ /* 0x000fe20003fc5360 */
[----:B------:R-:W-:Y:S01]  /*12f0*/  IMAD R10, R9, UR37, R10 ;  /* 0x00000025090a7c24 */ /* 0x000fe2000f8e020a */
[----:B------:R-:W-:-:S02]  /*1300*/  ISETP.NE.AND.EX P4, PT, R15, RZ, PT, P4 ;  /* 0x000000ff0f00720c */ /* 0x000fc40003f85340 */
[----:B------:R-:W-:Y:S02]  /*1310*/  SEL R5, R5, RZ, P6 ;  /* 0x000000ff05057207 */ /* 0x000fe40003000000 */
[----:B------:R-:W-:-:S03]  /*1320*/  SEL R8, R8, RZ, P4 ;  /* 0x000000ff08087207 */ /* 0x000fc60002000000 */
        /* <DEDUP_REMOVED lines=24> */
.L_x_6479:
[----:B------:R-:W-:Y:S05]  /*14b0*/  BSYNC.RECONVERGENT B1 ;  /* 0x0000000000017941 */ /* 0x000fea0003800200 */
.L_x_6478:
        /* <DEDUP_REMOVED lines=21> */
[----:B--2---:R-:W-:-:S05]  /*1610*/  IADD3 R6, PT, PT, RZ, -R7, RZ ;  /* 0x80000007ff067210 */ /* 0x004fca0007ffe0ff */
        /* <DEDUP_REMOVED lines=28> */
[----:B------:R-:W1:Y:S02]  /*17e0*/  I2F.RP R11, R19 ;  /* 0x00000013000b7306 */ /* 0x000e640000209400 */
[----:B------:R-:W-:Y:S01]  /*17f0*/  IABS R10, R8 ;  /* 0x00000008000a7213 */ /* 0x000fe20000000000 */
[----:B------:R-:W-:-:S04]  /*1800*/  IMAD.HI.U32 R5, R7, R5, R6 ;  /* 0x0000000507057227 */ /* 0x000fc800078e0006 */
[----:B------:R-:W-:-:S04]  /*1810*/  IMAD.MOV.U32 R6, RZ, RZ, R10 ;  /* 0x000000ffff067224 */ /* 0x000fc800078e000a */
[----:B------:R-:W-:Y:S01]  /*1820*/  IMAD.HI.U32 R5, R5, R6, RZ ;  /* 0x0000000605057227 */ /* 0x000fe200078e00ff */
[----:B-1----:R-:W1:Y:S04]  /*1830*/  MUFU.RCP R11, R11 ;  /* 0x0000000b000b7308 */ /* 0x002e680000001000 */
[----:B------:R-:W-:-:S05]  /*1840*/  IADD3 R7, PT, PT, -R5, RZ, RZ ;  /* 0x000000ff05077210 */ /* 0x000fca0007ffe1ff */
[----:B------:R-:W-:-:S05]  /*1850*/  IMAD R6, R15, R7, R6 ;  /* 0x000000070f067224 */ /* 0x000fca00078e0206 */
[----:B------:R-:W-:-:S13]  /*1860*/  ISETP.GT.U32.AND P6, PT, R15, R6, PT ;  /* 0x000000060f00720c */ /* 0x000fda0003fc4070 */
        /* <DEDUP_REMOVED lines=17> */
[----:B------:R-:W1:Y:S02]  /*1980*/  LDC.64 R16, c[0x0][0x3a0] ;  /* 0x0000e800ff107b82 */ /* 0x000e640000000a00 */
[----:B------:R-:W-:Y:S01]  /*1990*/  IABS R8, R11 ;  /* 0x0000000b00087213 */ /* 0x000fe20000000000 */
[----:B------:R-:W-:-:S03]  /*19a0*/  IMAD.HI.U32 R5, R7, R5, R6 ;  /* 0x0000000507057227 */ /* 0x000fc600078e0006 */
[----:B------:R-:W-:Y:S02]  /*19b0*/  MOV R6, R8 ;  /* 0x0000000800067202 */ /* 0x000fe40000000f00 */
[----:B------:R-:W2:Y:S03]  /*19c0*/  LDC.64 R14, c[0x0][0x3a8] ;  /* 0x0000ea00ff0e7b82 */ /* 0x000ea60000000a00 */
[----:B------:R-:W-:-:S04]  /*19d0*/  IMAD.HI.U32 R5, R5, R6, RZ ;  /* 0x0000000605057227 */ /* 0x000fc800078e00ff */
        /* <DEDUP_REMOVED lines=15> */
[----:B---3--:R-:W-:Y:S02]  /*1ad0*/  ISETP.NE.U32.AND P5, PT, R18, 0x1, PT ;  /* 0x000000011200780c */ /* 0x008fe40003fa5070 */
[----:B------:R-:W-:Y:S02]  /*1ae0*/  SEL R6, R9, RZ, P6 ;  /* 0x000000ff09067207 */ /* 0x000fe40003000000 */
[----:B------:R-:W-:Y:S02]  /*1af0*/  ISETP.NE.AND.EX P5, PT, R19, RZ, PT, P5 ;  /* 0x000000ff1300720c */ /* 0x000fe40003fa5350 */
[----:B-1----:R-:W-:Y:S02]  /*1b00*/  ISETP.NE.U32.AND P6, PT, R16, 0x1, PT ;  /* 0x000000011000780c */ /* 0x002fe40003fc5070 */
[----:B------:R-:W-:-:S02]  /*1b10*/  IADD3 R8, PT, PT, -R5, RZ, RZ ;  /* 0x000000ff05087210 */ /* 0x000fc40007ffe1ff */
[----:B------:R-:W-:Y:S01]  /*1b20*/  SEL R9, R10, RZ, P5 ;  /* 0x000000ff0a097207 */ /* 0x000fe20002800000 */
[----:B------:R-:W-:Y:S01]  /*1b30*/  IMAD R10, R6, UR36, RZ ;  /* 0x00000024060a7c24 */ /* 0x000fe2000f8e02ff */
[----:B--2---:R-:W-:Y:S01]  /*1b40*/  ISETP.NE.U32.AND P5, PT, R14, 0x1, PT ;  /* 0x000000010e00780c */ /* 0x004fe20003fa5070 */
[----:B------:R-:W-:Y:S01]  /*1b50*/  IMAD R8, R12, R8, R11 ;  /* 0x000000080c087224 */ /* 0x000fe200078e020b */
[----:B------:R-:W-:Y:S01]  /*1b60*/  ISETP.NE.AND.EX P6, PT, R17, RZ, PT, P6 ;  /* 0x000000ff1100720c */ /* 0x000fe20003fc5360 */
[----:B------:R-:W0:Y:S01]  /*1b70*/  LDC.64 R6, c[0x0][0x388] ;  /* 0x0000e200ff067b82 */ /* 0x000e220000000a00 */
[----:B------:R-:W-:Y:S01]  /*1b80*/  ISETP.NE.AND.EX P5, PT, R15, RZ, PT, P5 ;  /* 0x000000ff0f00720c */ /* 0x000fe20003fa5350 */
[----:B------:R-:W-:Y:S01]  /*1b90*/  IMAD R10, R9, UR37, R10 ;  /* 0x00000025090a7c24 */ /* 0x000fe2000f8e020a */
        /* <DEDUP_REMOVED lines=26> */
.L_x_6481:
[----:B------:R-:W-:Y:S05]  /*1d40*/  BSYNC.RECONVERGENT B1 ;  /* 0x0000000000017941 */ /* 0x000fea0003800200 */
.L_x_6480:
        /* <DEDUP_REMOVED lines=134> */
.L_x_6483:
[----:B------:R-:W-:Y:S05]  /*25b0*/  BSYNC.RECONVERGENT B1 ;  /* 0x0000000000017941 */ /* 0x000fea0003800200 */
.L_x_6482:
        /* <DEDUP_REMOVED lines=55> */
[----:B------:R-:W1:Y:S04]  /*2930*/  I2F.RP R14, R9 ;  /* 0x00000009000e7306 */ /* 0x000e680000209400 */
[----:B------:R-:W-:-:S05]  /*2940*/  IADD3 R7, PT, PT, -R5, RZ, RZ ;  /* 0x000000ff05077210 */ /* 0x000fca0007ffe1ff */
        /* <DEDUP_REMOVED lines=71> */
[----:B------:R-:W-:Y:S01]  /*2dc0*/  PRMT R6, R6, 0x7770, RZ ;  /* 0x0000777006067816 */ /* 0x000fe200000000ff */
[----:B------:R-:W0:Y:S03]  /*2dd0*/  LDCU UR4, c[0x0][0x3f0] ;  /* 0x00007e00ff0477ac */ /* 0x000e260008000800 */
[----:B------:R-:W-:Y:S01]  /*2de0*/  ISETP.NE.AND P2, PT, R6, RZ, PT ;  /* 0x000000ff0600720c */ /* 0x000fe20003f45270 */
[----:B0-----:R-:W-:Y:S02]  /*2df0*/  IMAD.U32 R10, RZ, RZ, UR4 ;  /* 0x00000004ff0a7e24 */ /* 0x001fe4000f8e00ff */
[----:B--2---:R-:W-:-:S10]  /*2e00*/  FMUL R9, R9, UR47 ;  /* 0x0000002f09097c20 */ /* 0x004fd40008400000 */
[----:B------:R-:W0:Y:S01]  /*2e10*/  @!P2 LDC R9, c[0x0][0x3f0] ;  /* 0x0000fc00ff09ab82 */ /* 0x000e220000000800 */
[----:B---3--:R-:W-:-:S05]  /*2e20*/  @P6 FMUL R10, R11, UR47 ;  /* 0x0000002f0b0a6c20 */ /* 0x008fca0008400000 */
[----:B0-----:R-:W-:-:S07]  /*2e30*/  FMNMX3 R13, R13, R9, R10, !PT ;  /* 0x000000090d0d7276 */ /* 0x001fce000780000a */
.L_x_6485:
[----:B------:R-:W-:Y:S05]  /*2e40*/  BSYNC.RECONVERGENT B1 ;  /* 0x0000000000017941 */ /* 0x000fea0003800200 */
.L_x_6484:
        /* <DEDUP_REMOVED lines=37> */
[----:B------:R1:W3:Y:S02]  /*30a0*/  F2I.FTZ.U32.TRUNC.NTZ R7, R6 ;  /* 0x0000000600077305 */ /* 0x0002e4000021f000 */
[----:B------:R-:W-:Y:S02]  /*30b0*/  @P3 IADD3 R5, PT, PT, R5, 0x1, RZ ;  /* 0x0000000105053810 */ /* 0x000fe40007ffe0ff */
[----:B------:R-:W-:-:S03]  /*30c0*/  ISETP.NE.AND P3, PT, R11, RZ, PT ;  /* 0x000000ff0b00720c */ /* 0x000fc60003f65270 */
[----:B------:R-:W-:Y:S02]  /*30d0*/  IMAD.MOV.U32 R12, RZ, RZ, R5 ;  /* 0x000000ffff0c7224 */ /* 0x000fe400078e0005 */
[----:B-1----:R-:W-:-:S03]  /*30e0*/  IMAD.MOV.U32 R6, RZ, RZ, RZ ;  /* 0x000000ffff067224 */ /* 0x002fc600078e00ff */
[----:B------:R-:W-:Y:S01]  /*30f0*/  @!P6 IADD3 R12, PT, PT, -R12, RZ, RZ ;  /* 0x000000ff0c0ce210 */ /* 0x000fe20007ffe1ff */
[----:B---3--:R-:W-:-:S04]  /*3100*/  IMAD.MOV R16, RZ, RZ, -R7 ;  /* 0x000000ffff107224 */ /* 0x008fc800078e0a07 */
[----:B------:R-:W-:-:S04]  /*3110*/  @!P3 LOP3.LUT R12, RZ, R11, RZ, 0x33, !PT ;  /* 0x0000000bff0cb212 */ /* 0x000fc800078e33ff */
[----:B------:R-:W-:-:S05]  /*3120*/  IADD3 R5, PT, PT, -R12, RZ, RZ ;  /* 0x000000ff0c057210 */ /* 0x000fca0007ffe1ff */
[----:B------:R-:W-:Y:S02]  /*3130*/  IMAD R14, R11, R5, R4 ;  /* 0x000000050b0e7224 */ /* 0x000fe400078e0204 */
[----:B------:R-:W-:-:S03]  /*3140*/  IMAD R5, R16, R17, RZ ;  /* 0x0000001110057224 */ /* 0x000fc600078e02ff */
[----:B------:R-:W-:Y:S01]  /*3150*/  IABS R11, R14 ;  /* 0x0000000e000b7213 */ /* 0x000fe20000000000 */
[----:B------:R-:W-:-:S03]  /*3160*/  IMAD.HI.U32 R5, R7, R5, R6 ;  /* 0x0000000507057227 */ /* 0x000fc600078e0006 */
[----:B------:R-:W-:Y:S02]  /*3170*/  MOV R6, R11 ;  /* 0x0000000b00067202 */ /* 0x000fe40000000f00 */
[----:B--2---:R-:W-:-:S03]  /*3180*/  IABS R11, R21 ;  /* 0x00000015000b7213 */ /* 0x004fc60000000000 */
[----:B------:R-:W-:Y:S01]  /*3190*/  IMAD.HI.U32 R5, R5, R6, RZ ;  /* 0x0000000605057227 */ /* 0x000fe200078e00ff */
[----:B------:R-:W1:Y:S03]  /*31a0*/  I2F.RP R16, R11 ;  /* 0x0000000b00107306 */ /* 0x000e660000209400 */
[----:B------:R-:W-:-:S04]  /*31b0*/  IMAD.MOV R7, RZ, RZ, -R5 ;  /* 0x000000ffff077224 */ /* 0x000fc800078e0a05 */
        /* <DEDUP_REMOVED lines=23> */
[----:B------:R-:W-:Y:S02]  /*3330*/  IMAD.MOV.U32 R6, RZ, RZ, R16 ;  /* 0x000000ffff067224 */ /* 0x000fe400078e0010 */
[----:B------:R-:W2:Y:S02]  /*3340*/  LDC.64 R16, c[0x0][0x3a8] ;  /* 0x0000ea00ff107b82 */ /* 0x000ea40000000a00 */
        /* <DEDUP_REMOVED lines=15> */
[----:B----4-:R-:W-:Y:S02]  /*3440*/  ISETP.NE.U32.AND P3, PT, R22, 0x1, PT ;  /* 0x000000011600780c */ /* 0x010fe40003f65070 */
        /* <DEDUP_REMOVED lines=13> */
[----:B------:R-:W-:Y:S01]  /*3520*/  SEL R11, R11, RZ, P3 ;  /* 0x000000ff0b0b7207 */ /* 0x000fe20001800000 */
[----:B------:R-:W1:Y:S02]  /*3530*/  LDC.64 R14, c[0x0][0x380] ;  /* 0x0000e000ff0e7b82 */ /* 0x000e640000000a00 */
[----:B------:R-:W-:-:S04]  /*3540*/  IMAD R12, R5, UR38, R12 ;  /* 0x00000026050c7c24 */ /* 0x000fc8000f8e020c */
        /* <DEDUP_REMOVED lines=22> */
.L_x_6487:
[----:B------:R-:W-:Y:S05]  /*36b0*/  BSYNC.RECONVERGENT B1 ;  /* 0x0000000000017941 */ /* 0x000fea0003800200 */
.L_x_6486:
        /* <DEDUP_REMOVED lines=112> */
[----:B------:R-:W-:Y:S01]  /*3dc0*/  IMAD R12, R5, UR38, R12 ;  /* 0x00000026050c7c24 */ /* 0x000fe2000f8e020c */
[----:B------:R-:W1:Y:S03]  /*3dd0*/  LDC.64 R14, c[0x0][0x380] ;  /* 0x0000e000ff0e7b82 */ /* 0x000e660000000a00 */
        /* <DEDUP_REMOVED lines=22> */
.L_x_6489:
[----:B------:R-:W-:Y:S05]  /*3f40*/  BSYNC.RECONVERGENT B1 ;  /* 0x0000000000017941 */ /* 0x000fea0003800200 */
.L_x_6488:
[----:B------:R-:W-:Y:S01]  /*3f50*/  BSSY.RECONVERGENT B1, `(.L_x_6490) ;  /* 0x0000087000017945 */ /* 0x000fe20003800200 */
[----:B------:R-:W-:Y:S01]  /*3f60*/  ISETP.GE.U32.AND P5, PT, R45, R2, PT ;  /* 0x000000022d00720c */ /* 0x000fe20003fa6070 */
[----:B------:R-:W-:Y:S01]  /*3f70*/  IMAD.MOV.U32 R21, RZ, RZ, -0x800000 ;  /* 0xff800000ff157424 */ /* 0x000fe200078e00ff */
[----:B------:R-:W-:Y:S01]  /*3f80*/  MOV R20, 0xff800000 ;  /* 0xff80000000147802 */ /* 0x000fe20000000f00 */
[----:B------:R-:W-:Y:S10]  /*3f90*/  @P4 BRA `(.L_x_6491) ;  /* 0x0000000800084947 */ /* 0x000ff40003800000 */
[----:B------:R-:W0:Y:S01]  /*3fa0*/  LDC R11, c[0x0][0x3b8] ;  /* 0x0000ee00ff0b7b82 */ /* 0x000e220000000800 */
[----:B------:R-:W-:Y:S02]  /*3fb0*/  HFMA2 R4, -RZ, RZ, 0, 0 ;  /* 0x00000000ff047431 */ /* 0x000fe400000001ff */
[----:B------:R-:W-:Y:S01]  /*3fc0*/  IMAD R6, R40, UR46, R53 ;  /* 0x0000002e28067c24 */ /* 0x000fe2000f8e0235 */
[----:B------:R-:W-:Y:S02]  /*3fd0*/  R2UR UR4, R36 ;  /* 0x00000000240472ca */ /* 0x000fe400000e0000 */
[----:B------:R-:W-:Y:S02]  /*3fe0*/  R2UR UR5, R37 ;  /* 0x00000000250572ca */ /* 0x000fe400000e0000 */
[----:B------:R-:W-:Y:S01]  /*3ff0*/  IABS R21, R6 ;  /* 0x0000000600157213 */ /* 0x000fe20000000000 */
[----:B------:R-:W1:Y:S08]  /*4000*/  LDC R20, c[0x0][0x3bc] ;  /* 0x0000ef00ff147b82 */ /* 0x000e700000000800 */
[----:B------:R-:W2:Y:S01]  /*4010*/  LDC.64 R34, c[0x0][0x390] ;  /* 0x0000e400ff227b82 */ /* 0x000ea20000000a00 */
[----:B0-----:R-:W-:-:S07]  /*4020*/  IABS R14, R11 ;  /* 0x0000000b000e7213 */ /* 0x001fce0000000000 */
[----:B------:R-:W0:Y:S01]  /*4030*/  LDC.64 R26, c[0x0][0x398] ;  /* 0x0000e600ff1a7b82 */ /* 0x000e220000000a00 */
[----:B------:R-:W3:Y:S01]  /*4040*/  I2F.RP R7, R14 ;  /* 0x0000000e00077306 */ /* 0x000ee20000209400 */
[----:B-1----:R-:W-:-:S07]  /*4050*/  IABS R22, R20 ;  /* 0x0000001400167213 */ /* 0x002fce0000000000 */
[----:B---3--:R-:W1:Y:S02]  /*4060*/  MUFU.RCP R7, R7 ;  /* 0x0000000700077308 */ /* 0x008e640000001000 */
[----:B-1----:R-:W-:-:S06]  /*4070*/  IADD3 R12, PT, PT, R7, 0xffffffe, RZ ;  /* 0x0ffffffe070c7810 */ /* 0x002fcc0007ffe0ff */
[----:B------:R-:W1:Y:S08]  /*4080*/  I2F.RP R7, R22 ;  /* 0x0000001600077306 */ /* 0x000e700000209400 */
[----:B------:R-:W3:Y:S08]  /*4090*/  F2I.FTZ.U32.TRUNC.NTZ R5, R12 ;  /* 0x0000000c00057305 */ /* 0x000ef0000021f000 */
[----:B-1----:R-:W1:Y:S01]  /*40a0*/  MUFU.RCP R7, R7 ;  /* 0x0000000700077308 */ /* 0x002e620000001000 */
[----:B---3--:R-:W-:-:S04]  /*40b0*/  IMAD.MOV R15, RZ, RZ, -R5 ;  /* 0x000000ffff0f7224 */ /* 0x008fc800078e0a05 */
[----:B------:R-:W-:-:S04]  /*40c0*/  IMAD R15, R15, R14, RZ ;  /* 0x0000000e0f0f7224 */ /* 0x000fc800078e02ff */
[----:B------:R-:W-:-:S04]  /*40d0*/  IMAD.HI.U32 R4, R5, R15, R4 ;  /* 0x0000000f05047227 */ /* 0x000fc800078e0004 */
[----:B------:R-:W-:Y:S02]  /*40e0*/  IMAD.MOV.U32 R5, RZ, RZ, R21 ;  /* 0x000000ffff057224 */ /* 0x000fe400078e0015 */
[----:B------:R-:W3:Y:S02]  /*40f0*/  LDC R21, c[0x0][0x3c0] ;  /* 0x0000f000ff157b82 */ /* 0x000ee40000000800 */
[----:B------:R-:W-:-:S05]  /*4100*/  IMAD.HI.U32 R4, R4, R5, RZ ;  /* 0x0000000504047227 */ /* 0x000fca00078e00ff */
[----:B------:R-:W-:-:S05]  /*4110*/  IADD3 R12, PT, PT, -R4, RZ, RZ ;  /* 0x000000ff040c7210 */ /* 0x000fca0007ffe1ff */
[----:B------:R-:W-:-:S05]  /*4120*/  IMAD R5, R14, R12, R5 ;  /* 0x0000000c0e057224 */ /* 0x000fca00078e0205 */
[----:B------:R-:W-:Y:S02]  /*4130*/  ISETP.GT.U32.AND P6, PT, R14, R5, PT ;  /* 0x000000050e00720c */ /* 0x000fe40003fc4070 */
[----:B---3--:R-:W-:-:S11]  /*4140*/  IABS R24, R21 ;  /* 0x0000001500187213 */ /* 0x008fd60000000000 */
[----:B------:R-:W-:Y:S01]  /*4150*/  @!P6 IMAD.IADD R5, R5, 0x1, -R14 ;  /* 0x000000010505e824 */ /* 0x000fe200078e0a0e */
[----:B------:R-:W-:-:S04]  /*4160*/  @!P6 IADD3 R4, PT, PT, R4, 0x1, RZ ;  /* 0x000000010404e810 */ /* 0x000fc80007ffe0ff */
[----:B------:R-:W-:Y:S02]  /*4170*/  ISETP.GE.U32.AND P4, PT, R5, R14, PT ;  /* 0x0000000e0500720c */ /* 0x000fe40003f86070 */
[----:B------:R-:W-:-:S04]  /*4180*/  LOP3.LUT R5, R6, R11, RZ, 0x3c, !PT ;  /* 0x0000000b06057212 */ /* 0x000fc800078e3cff */
[----:B------:R-:W-:Y:S01]  /*4190*/  ISETP.GE.AND P6, PT, R5, RZ, PT ;  /* 0x000000ff0500720c */ /* 0x000fe20003fc6270 */
[----:B-1----:R-:W-:-:S06]  /*41a0*/  VIADD R5, R7, 0xffffffe ;  /* 0x0ffffffe07057836 */ /* 0x002fcc0000000000 */
[----:B------:R-:W-:Y:S01]  /*41b0*/  @P4 IADD3 R4, PT, PT, R4, 0x1, RZ ;  /* 0x0000000104044810 */ /* 0x000fe20007ffe0ff */
[----:B------:R-:W1:Y:S01]  /*41c0*/  F2I.FTZ.U32.TRUNC.NTZ R5, R5 ;  /* 0x0000000500057305 */ /* 0x000e62000021f000 */
[----:B------:R-:W-:-:S03]  /*41d0*/  ISETP.NE.AND P4, PT, R11, RZ, PT ;  /* 0x000000ff0b00720c */ /* 0x000fc60003f85270 */
[----:B------:R-:W-:Y:S02]  /*41e0*/  IMAD.MOV.U32 R14, RZ, RZ, R4 ;  /* 0x000000ffff0e7224 */ /* 0x000fe400078e0004 */
[----:B------:R-:W-:-:S03]  /*41f0*/  IMAD.MOV.U32 R4, RZ, RZ, RZ ;  /* 0x000000ffff047224 */ /* 0x000fc600078e00ff */
[----:B------:R-:W-:-:S05]  /*4200*/  @!P6 IADD3 R14, PT, PT, -R14, RZ, RZ ;  /* 0x000000ff0e0ee210 */ /* 0x000fca0007ffe1ff */
[----:B------:R-:W-:Y:S01]  /*4210*/  @!P4 LOP3.LUT R14, RZ, R11, RZ, 0x33, !PT ;  /* 0x0000000bff0ec212 */ /* 0x000fe200078e33ff */
[----:B-1----:R-:W-:-:S03]  /*4220*/  IMAD.MOV R15, RZ, RZ, -R5 ;  /* 0x000000ffff0f7224 */ /* 0x002fc600078e0a05 */
[----:B------:R-:W-:-:S05]  /*4230*/  IADD3 R7, PT, PT, -R14, RZ, RZ ;  /* 0x000000ff0e077210 */ /* 0x000fca0007ffe1ff */
[----:B------:R-:W-:Y:S02]  /*4240*/  IMAD R7, R11, R7, R6 ;  /* 0x000000070b077224 */ /* 0x000fe400078e0206 */
[----:B------:R-:W-:-:S03]  /*4250*/  IMAD R11, R15, R22, RZ ;  /* 0x000000160f0b7224 */ /* 0x000fc600078e02ff */
        /* <DEDUP_REMOVED lines=9> */
[----:B------:R-:W-:Y:S01]  /*42f0*/  @!P6 IADD3 R5, PT, PT, R5, -R22, RZ ;  /* 0x800000160505e210 */ /* 0x000fe20007ffe0ff */
[----:B------:R-:W-:-:S03]  /*4300*/  @!P6 VIADD R4, R4, 0x1 ;  /* 0x000000010404e836 */ /* 0x000fc60000000000 */
[----:B------:R-:W-:Y:S02]  /*4310*/  ISETP.GE.U32.AND P4, PT, R5, R22, PT ;  /* 0x000000160500720c */ /* 0x000fe40003f86070 */
[----:B------:R-:W-:Y:S01]  /*4320*/  LOP3.LUT R5, R7, R20, RZ, 0x3c, !PT ;  /* 0x0000001407057212 */ /* 0x000fe200078e3cff */
[----:B------:R-:W3:Y:S03]  /*4330*/  LDC.64 R22, c[0x0][0x3a8] ;  /* 0x0000ea00ff167b82 */ /* 0x000ee60000000a00 */
[----:B------:R-:W-:Y:S02]  /*4340*/  ISETP.GE.AND P6, PT, R5, RZ, PT ;  /* 0x000000ff0500720c */ /* 0x000fe40003fc6270 */
[----:B-1----:R-:W-:-:S05]  /*4350*/  IADD3 R5, PT, PT, R11, 0xffffffe, RZ ;  /* 0x0ffffffe0b057810 */ /* 0x002fca0007ffe0ff */
[----:B------:R-:W-:Y:S01]  /*4360*/  @P4 VIADD R4, R4, 0x1 ;  /* 0x0000000104044836 */ /* 0x000fe20000000000 */
[----:B------:R-:W-:Y:S01]  /*4370*/  ISETP.NE.AND P4, PT, R20, RZ, PT ;  /* 0x000000ff1400720c */ /* 0x000fe20003f85270 */
[----:B------:R-:W1:Y:S03]  /*4380*/  F2I.FTZ.U32.TRUNC.NTZ R5, R5 ;  /* 0x0000000500057305 */ /* 0x000e66000021f000 */
[----:B------:R-:W-:-:S05]  /*4390*/  MOV R15, R4 ;  /* 0x00000004000f7202 */ /* 0x000fca0000000f00 */
[----:B------:R-:W-:-:S04]  /*43a0*/  @!P6 IMAD.MOV R15, RZ, RZ, -R15 ;  /* 0x000000ffff0fe224 */ /* 0x000fc800078e0a0f */
[----:B------:R-:W-:Y:S02]  /*43b0*/  @!P4 LOP3.LUT R15, RZ, R20, RZ, 0x33, !PT ;  /* 0x00000014ff0fc212 */ /* 0x000fe400078e33ff */
[----:B-1----:R-:W-:-:S03]  /*43c0*/  IADD3 R11, PT, PT, RZ, -R5, RZ ;  /* 0x80000005ff0b7210 */ /* 0x002fc60007ffe0ff */
[----:B------:R-:W-:-:S04]  /*43d0*/  IMAD.MOV R4, RZ, RZ, -R15 ;  /* 0x000000ffff047224 */ /* 0x000fc800078e0a0f */
[----:B------:R-:W-:Y:S02]  /*43e0*/  IMAD R20, R20, R4, R7 ;  /* 0x0000000414147224 */ /* 0x000fe400078e0207 */
[----:B------:R-:W-:Y:S02]  /*43f0*/  HFMA2 R4, -RZ, RZ, 0, 0 ;  /* 0x00000000ff047431 */ /* 0x000fe400000001ff */
[----:B------:R-:W-:Y:S01]  /*4400*/  IMAD R7, R11, R24, RZ ;  /* 0x000000180b077224 */ /* 0x000fe200078e02ff */
[----:B------:R-:W-:-:S03]  /*4410*/  IABS R11, R20 ;  /* 0x00000014000b7213 */ /* 0x000fc60000000000 */
        /* <DEDUP_REMOVED lines=9> */
[----:B------:R-:W-:Y:S01]  /*44b0*/  LOP3.LUT R5, R20, R21, RZ, 0x3c, !PT ;  /* 0x0000001514057212 */ /* 0x000fe200078e3cff */
[----:B------:R-:W1:Y:S03]  /*44c0*/  LDC.64 R24, c[0x0][0x3a0] ;  /* 0x0000e800ff187b82 */ /* 0x000e660000000a00 */
[----:B------:R-:W-:-:S07]  /*44d0*/  ISETP.GE.AND P6, PT, R5, RZ, PT ;  /* 0x000000ff0500720c */ /* 0x000fce0003fc6270 */
[----:B------:R-:W-:Y:S01]  /*44e0*/  @P4 VIADD R4, R4, 0x1 ;  /* 0x0000000104044836 */ /* 0x000fe20000000000 */
[----:B------:R-:W-:-:S04]  /*44f0*/  ISETP.NE.AND P4, PT, R21, RZ, PT ;  /* 0x000000ff1500720c */ /* 0x000fc80003f85270 */
[----:B------:R-:W-:-:S05]  /*4500*/  MOV R7, R4 ;  /* 0x0000000400077202 */ /* 0x000fca0000000f00 */
[----:B------:R-:W-:Y:S01]  /*4510*/  @!P6 IMAD.MOV R7, RZ, RZ, -R7 ;  /* 0x000000ffff07e224 */ /* 0x000fe200078e0a07 */
[----:B--2---:R-:W-:-:S03]  /*4520*/  ISETP.NE.U32.AND P6, PT, R34, 0x1, PT ;  /* 0x000000012200780c */ /* 0x004fc60003fc5070 */
[----:B------:R-:W-:Y:S02]  /*4530*/  @!P4 LOP3.LUT R7, RZ, R21, RZ, 0x33, !PT ;  /* 0x00000015ff07c212 */ /* 0x000fe400078e33ff */
[----:B0-----:R-:W-:Y:S02]  /*4540*/  ISETP.NE.U32.AND P4, PT, R26, 0x1, PT ;  /* 0x000000011a00780c */ /* 0x001fe40003f85070 */
[----:B------:R-:W-:Y:S02]  /*4550*/  ISETP.NE.AND.EX P6, PT, R35, RZ, PT, P6 ;  /* 0x000000ff2300720c */ /* 0x000fe40003fc5360 */
[----:B------:R-:W-:Y:S02]  /*4560*/  ISETP.NE.AND.EX P4, PT, R27, RZ, PT, P4 ;  /* 0x000000ff1b00720c */ /* 0x000fe40003f85340 */
[----:B------:R-:W-:Y:S02]  /*4570*/  SEL R4, R14, RZ, P6 ;  /* 0x000000ff0e047207 */ /* 0x000fe40003000000 */
[----:B-1----:R-:W-:-:S02]  /*4580*/  ISETP.NE.U32.AND P6, PT, R24, 0x1, PT ;  /* 0x000000011800780c */ /* 0x002fc40003fc5070 */
[----:B------:R-:W-:Y:S02]  /*4590*/  IADD3 R11, PT, PT, -R7, RZ, RZ ;  /* 0x000000ff070b7210 */ /* 0x000fe40007ffe1ff */
[----:B------:R-:W-:Y:S01]  /*45a0*/  SEL R12, R15, RZ, P4 ;  /* 0x000000ff0f0c7207 */ /* 0x000fe20002000000 */
[----:B------:R-:W-:Y:S01]  /*45b0*/  IMAD R15, R4, UR36, RZ ;  /* 0x00000024040f7c24 */ /* 0x000fe2000f8e02ff */
[----:B---3--:R-:W-:Y:S01]  /*45c0*/  ISETP.NE.U32.AND P4, PT, R22, 0x1, PT ;  /* 0x000000011600780c */ /* 0x008fe20003f85070 */
[----:B------:R-:W-:Y:S01]  /*45d0*/  IMAD R11, R21, R11, R20 ;  /* 0x0000000b150b7224 */ /* 0x000fe200078e0214 */
[----:B------:R-:W-:Y:S01]  /*45e0*/  ISETP.NE.AND.EX P6, PT, R25, RZ, PT, P6 ;  /* 0x000000ff1900720c */ /* 0x000fe20003fc5360 */
[----:B------:R-:W0:Y:S01]  /*45f0*/  LDC.64 R4, c[0x0][0x388] ;  /* 0x0000e200ff047b82 */ /* 0x000e220000000a00 */
[----:B------:R-:W-:Y:S01]  /*4600*/  ISETP.NE.AND.EX P4, PT, R23, RZ, PT, P4 ;  /* 0x000000ff1700720c */ /* 0x000fe20003f85340 */
[----:B------:R-:W-:Y:S01]  /*4610*/  IMAD R12, R12, UR37, R15 ;  /* 0x000000250c0c7c24 */ /* 0x000fe2000f8e020f */
[----:B------:R-:W-:-:S02]  /*4620*/  SEL R7, R7, RZ, P6 ;  /* 0x000000ff07077207 */ /* 0x000fc40003000000 */
        /* <DEDUP_REMOVED lines=25> */
.L_x_6491:
[----:B------:R-:W-:Y:S05]  /*47c0*/  BSYNC.RECONVERGENT B1 ;  /* 0x0000000000017941 */ /* 0x000fea0003800200 */
.L_x_6490:
        /* <DEDUP_REMOVED lines=8> */
[----:B------:R-:W-:Y:S02]  /*4850*/  HFMA2 R4, -RZ, RZ, 0, 0 ;  /* 0x00000000ff047431 */ /* 0x000fe400000001ff */
[----:B------:R-:W-:Y:S01]  /*4860*/  IMAD R6, R40, UR46, R51 ;  /* 0x0000002e28067c24 */ /* 0x000fe2000f8e0233 */
[----:B------:R-:W-:Y:S02]  /*4870*/  R2UR UR4, R36 ;  /* 0x00000000240472ca */ /* 0x000fe400000e0000 */
[----:B------:R-:W-:Y:S02]  /*4880*/  R2UR UR5, R37 ;  /* 0x00000000250572ca */ /* 0x000fe400000e0000 */
[----:B------:R-:W-:Y:S01]  /*4890*/  IABS R22, R6 ;  /* 0x0000000600167213 */ /* 0x000fe20000000000 */
        /* <DEDUP_REMOVED lines=9> */
[----:B------:R-:W2:Y:S02]  /*4930*/  F2I.FTZ.U32.TRUNC.NTZ R5, R12 ;  /* 0x0000000c00057305 */ /* 0x000ea4000021f000 */
[----:B--2---:R-:W-:-:S04]  /*4940*/  IMAD.MOV R15, RZ, RZ, -R5 ;  /* 0x000000ffff0f7224 */ /* 0x004fc800078e0a05 */
[----:B------:R-:W-:-:S04]  /*4950*/  IMAD R15, R15, R14, RZ ;  /* 0x0000000e0f0f7224 */ /* 0x000fc800078e02ff */
[----:B------:R-:W-:-:S04]  /*4960*/  IMAD.HI.U32 R4, R5, R15, R4 ;  /* 0x0000000f05047227 */ /* 0x000fc800078e0004 */
[----:B------:R-:W-:Y:S01]  /*4970*/  IMAD.MOV.U32 R5, RZ, RZ, R22 ;  /* 0x000000ffff057224 */ /* 0x000fe200078e0016 */
[----:B-1----:R-:W-:-:S03]  /*4980*/  IABS R22, R26 ;  /* 0x0000001a00167213 */ /* 0x002fc60000000000 */
        /* <DEDUP_REMOVED lines=36> */
[----:B------:R-:W2:Y:S03]  /*4bd0*/  LDC.64 R22, c[0x0][0x3a8] ;  /* 0x0000ea00ff167b82 */ /* 0x000ea60000000a00 */
        /* <DEDUP_REMOVED lines=30> */
[----:B0-----:R-:W-:-:S03]  /*4dc0*/  ISETP.NE.U32.AND P6, PT, R34, 0x1, PT ;  /* 0x000000012200780c */ /* 0x001fc60003fc5070 */
[----:B------:R-:W-:Y:S02]  /*4dd0*/  @!P1 LOP3.LUT R7, RZ, R27, RZ, 0x33, !PT ;  /* 0x0000001bff079212 */ /* 0x000fe400078e33ff */
[----:B----4-:R-:W-:Y:S02]  /*4de0*/  ISETP.NE.U32.AND P1, PT, R68, 0x1, PT ;  /* 0x000000014400780c */ /* 0x010fe40003f25070 */
[----:B------:R-:W-:Y:S02]  /*4df0*/  ISETP.NE.AND.EX P6, PT, R35, RZ, PT, P6 ;  /* 0x000000ff2300720c */ /* 0x000fe40003fc5360 */
[----:B------:R-:W-:Y:S02]  /*4e00*/  ISETP.NE.AND.EX P1, PT, R69, RZ, PT, P1 ;  /* 0x000000ff4500720c */ /* 0x000fe40003f25310 */
[----:B------:R-:W-:Y:S02]  /*4e10*/  SEL R4, R14, RZ, P6 ;  /* 0x000000ff0e047207 */ /* 0x000fe40003000000 */
[----:B-1----:R-:W-:-:S02]  /*4e20*/  ISETP.NE.U32.AND P6, PT, R24, 0x1, PT ;  /* 0x000000011800780c */ /* 0x002fc40003fc5070 */
[----:B------:R-:W-:Y:S02]  /*4e30*/  IADD3 R11, PT, PT, -R7, RZ, RZ ;  /* 0x000000ff070b7210 */ /* 0x000fe40007ffe1ff */
        /* <DEDUP_REMOVED lines=34> */
.L_x_6493:
[----:B------:R-:W-:Y:S05]  /*5060*/  BSYNC.RECONVERGENT B1 ;  /* 0x0000000000017941 */ /* 0x000fea0003800200 */
.L_x_6492:
        /* <DEDUP_REMOVED lines=34> */
[----:B------:R-:W-:Y:S02]  /*5290*/  LOP3.LUT R5, R6, R11, RZ, 0x3c, !PT ;  /* 0x0000000b06057212 */ /* 0x000fe400078e3cff */
[----:B--2---:R-:W-:Y:S02]  /*52a0*/  IABS R14, R71 ;  /* 0x00000047000e7213 */ /* 0x004fe40000000000 */
        /* <DEDUP_REMOVED lines=65> */
[----:B------:R-:W-:Y:S02]  /*56c0*/  SEL R12, R27, RZ, P2 ;  /* 0x000000ff1b0c7207 */ /* 0x000fe40001000000 */
[----:B--2---:R-:W-:Y:S01]  /*56d0*/  ISETP.NE.U32.AND P2, PT, R24, 0x1, PT ;  /* 0x000000011800780c */ /* 0x004fe20003f45070 */
[----:B------:R-:W-:Y:S01]  /*56e0*/  IMAD R11, R71, R11, R42 ;  /* 0x0000000b470b7224 */ /* 0x000fe200078e022a */
        /* <DEDUP_REMOVED lines=31> */
.L_x_6495:
[----:B------:R-:W-:Y:S05]  /*58e0*/  BSYNC.RECONVERGENT B1 ;  /* 0x0000000000017941 */ /* 0x000fea0003800200 */
.L_x_6494:
        /* <DEDUP_REMOVED lines=20> */
[----:B0-----:R-:W-:-:S04]  /*5a30*/  IABS R12, R11 ;  /* 0x0000000b000c7213 */ /* 0x001fc80000000000 */
[----:B------:R-:W0:Y:S08]  /*5a40*/  I2F.RP R5, R12 ;  /* 0x0000000c00057306 */ /* 0x000e300000209400 */
[----:B0-----:R-:W0:Y:S02]  /*5a50*/  MUFU.RCP R5, R5 ;  /* 0x0000000500057308 */ /* 0x001e240000001000 */
[----:B0-----:R-:W-:-:S06]  /*5a60*/  IADD3 R6, PT, PT, R5, 0xffffffe, RZ ;  /* 0x0ffffffe05067810 */ /* 0x001fcc0007ffe0ff */
[----:B------:R-:W0:Y:S02]  /*5a70*/  F2I.FTZ.U32.TRUNC.NTZ R3, R6 ;  /* 0x0000000600037305 */ /* 0x000e24000021f000 */
[----:B0-----:R-:W-:-:S04]  /*5a80*/  IMAD.MOV R7, RZ, RZ, -R3 ;  /* 0x000000ffff077224 */ /* 0x001fc800078e0a03 */
[----:B------:R-:W-:-:S04]  /*5a90*/  IMAD R7, R7, R12, RZ ;  /* 0x0000000c07077224 */ /* 0x000fc800078e02ff */
        /* <DEDUP_REMOVED lines=15> */
[----:B------:R-:W0:Y:S04]  /*5b90*/  LDC R5, c[0x0][0x3c0] ;  /* 0x0000f000ff057b82 */ /* 0x000e280000000800 */
        /* <DEDUP_REMOVED lines=10> */
[----:B------:R-:W-:Y:S01]  /*5c40*/  IMAD R11, R15, R14, RZ ;  /* 0x0000000e0f0b7224 */ /* 0x000fe200078e02ff */
        /* <DEDUP_REMOVED lines=40> */
[----:B------:R-:W1:Y:S08]  /*5ed0*/  LDC.64 R2, c[0x0][0x390] ;  /* 0x0000e400ff027b82 */ /* 0x000e700000000a00 */
[----:B------:R-:W3:Y:S03]  /*5ee0*/  LDC.64 R14, c[0x0][0x3a0] ;  /* 0x0000e800ff0e7b82 */ /* 0x000ee60000000a00 */
[----:B------:R-:W-:Y:S01]  /*5ef0*/  @P3 VIADD R11, R11, 0x1 ;  /* 0x000000010b0b3836 */ /* 0x000fe20000000000 */
[----:B------:R-:W-:-:S04]  /*5f00*/  ISETP.NE.AND P3, PT, R5, RZ, PT ;  /* 0x000000ff0500720c */ /* 0x000fc80003f65270 */
[----:B------:R-:W-:Y:S02]  /*5f10*/  @!P6 IADD3 R11, PT, PT, -R11, RZ, RZ ;  /* 0x000000ff0b0be210 */ /* 0x000fe40007ffe1ff */
[----:B-1----:R-:W-:-:S07]  /*5f20*/  ISETP.NE.U32.AND P6, PT, R2, 0x1, PT ;  /* 0x000000010200780c */ /* 0x002fce0003fc5070 */
[----:B------:R-:W-:Y:S02]  /*5f30*/  @!P3 LOP3.LUT R11, RZ, R5, RZ, 0x33, !PT ;  /* 0x00000005ff0bb212 */ /* 0x000fe400078e33ff */
[----:B0-----:R-:W-:Y:S02]  /*5f40*/  ISETP.NE.U32.AND P3, PT, R6, 0x1, PT ;  /* 0x000000010600780c */ /* 0x001fe40003f65070 */
[----:B------:R-:W-:Y:S01]  /*5f50*/  ISETP.NE.AND.EX P6, PT, R3, RZ, PT, P6 ;  /* 0x000000ff0300720c */ /* 0x000fe20003fc5360 */
[----:B------:R-:W-:Y:S01]  /*5f60*/  IMAD.MOV R12, RZ, RZ, -R11 ;  /* 0x000000ffff0c7224 */ /* 0x000fe200078e0a0b */
[----:B------:R-:W-:Y:S02]  /*5f70*/  ISETP.NE.AND.EX P3, PT, R7, RZ, PT, P3 ;  /* 0x000000ff0700720c */ /* 0x000fe40003f65330 */
[----:B------:R-:W-:Y:S01]  /*5f80*/  SEL R2, R34, RZ, P6 ;  /* 0x000000ff22027207 */ /* 0x000fe20003000000 */
[----:B------:R-:W-:Y:S01]  /*5f90*/  IMAD R5, R5, R12, R46 ;  /* 0x0000000c05057224 */ /* 0x000fe200078e022e */
[----:B---3--:R-:W-:-:S02]  /*5fa0*/  ISETP.NE.U32.AND P6, PT, R14, 0x1, PT ;  /* 0x000000010e00780c */ /* 0x008fc40003fc5070 */
        /* <DEDUP_REMOVED lines=33> */
.L_x_6497:
[----:B------:R-:W-:Y:S05]  /*61c0*/  BSYNC.RECONVERGENT B1 ;  /* 0x0000000000017941 */ /* 0x000fea0003800200 */
.L_x_6496:
        /* <DEDUP_REMOVED lines=19> */
[----:B------:R-:W-:Y:S01]  /*6300*/  IMAD.HI.U32 R7, R3, R7, R2 ;  /* 0x0000000703077227 */ /* 0x000fe200078e0002 */
[----:B------:R-:W-:Y:S02]  /*6310*/  MOV R2, R12 ;  /* 0x0000000c00027202 */ /* 0x000fe40000000f00 */
[----:B------:R-:W0:Y:S03]  /*6320*/  LDC R12, c[0x0][0x3c0] ;  /* 0x0000f000ff0c7b82 */ /* 0x000e260000000800 */
[----:B------:R-:W-:Y:S02]  /*6330*/  IMAD.HI.U32 R35, R7, R2, RZ ;  /* 0x0000000207237227 */ /* 0x000fe400078e00ff */
[----:B------:R-:W1:Y:S02]  /*6340*/  I2F.RP R7, R6 ;  /* 0x0000000600077306 */ /* 0x000e640000209400 */
[----:B------:R-:W-:-:S04]  /*6350*/  IMAD.MOV R3, RZ, RZ, -R35 ;  /* 0x000000ffff037224 */ /* 0x000fc800078e0a23 */
[----:B------:R-:W-:-:S05]  /*6360*/  IMAD R2, R5, R3, R2 ;  /* 0x0000000305027224 */ /* 0x000fca00078e0202 */
[----:B------:R-:W-:Y:S01]  /*6370*/  ISETP.GT.U32.AND P6, PT, R5, R2, PT ;  /* 0x000000020500720c */ /* 0x000fe20003fc4070 */
[----:B-1----:R-:W1:-:S12]  /*6380*/  MUFU.RCP R7, R7 ;  /* 0x0000000700077308 */ /* 0x002e580000001000 */
[-C--:B------:R-:W-:Y:S02]  /*6390*/  @!P6 IADD3 R2, PT, PT, R2, -R5.reuse, RZ ;  /* 0x800000050202e210 */ /* 0x080fe40007ffe0ff */
[----:B------:R-:W-:Y:S02]  /*63a0*/  @!P6 IADD3 R35, PT, PT, R35, 0x1, RZ ;  /* 0x000000012323e810 */ /* 0x000fe40007ffe0ff */
[----:B------:R-:W-:Y:S02]  /*63b0*/  ISETP.GE.U32.AND P5, PT, R2, R5, PT ;  /* 0x000000050200720c */ /* 0x000fe40003fa6070 */
[----:B------:R-:W-:Y:S02]  /*63c0*/  LOP3.LUT R2, R11, R4, RZ, 0x3c, !PT ;  /* 0x000000040b027212 */ /* 0x000fe400078e3cff */
[----:B------:R-:W-:Y:S01]  /*63d0*/  ISETP.NE.AND P6, PT, R4, RZ, PT ;  /* 0x000000ff0400720c */ /* 0x000fe20003fc5270 */
[----:B-1----:R-:W-:Y:S01]  /*63e0*/  VIADD R3, R7, 0xffffffe ;  /* 0x0ffffffe07037836 */ /* 0x002fe20000000000 */
[----:B------:R-:W-:-:S05]  /*63f0*/  ISETP.GE.AND P3, PT, R2, RZ, PT ;  /* 0x000000ff0200720c */ /* 0x000fca0003f66270 */
[----:B------:R-:W1:Y:S02]  /*6400*/  F2I.FTZ.U32.TRUNC.NTZ R3, R3 ;  /* 0x0000000300037305 */ /* 0x000e64000021f000 */
[----:B------:R-:W-:-:S06]  /*6410*/  @P5 VIADD R35, R35, 0x1 ;  /* 0x0000000123235836 */ /* 0x000fcc0000000000 */
[----:B------:R-:W-:Y:S02]  /*6420*/  @!P3 IADD3 R35, PT, PT, -R35, RZ, RZ ;  /* 0x000000ff2323b210 */ /* 0x000fe40007ffe1ff */
[----:B------:R-:W-:-:S04]  /*6430*/  @!P6 LOP3.LUT R35, RZ, R4, RZ, 0x33, !PT ;  /* 0x00000004ff23e212 */ /* 0x000fc800078e33ff */
[----:B------:R-:W-:Y:S01]  /*6440*/  IADD3 R2, PT, PT, -R35, RZ, RZ ;  /* 0x000000ff23027210 */ /* 0x000fe20007ffe1ff */
[----:B-1----:R-:W-:-:S04]  /*6450*/  IMAD.MOV R7, RZ, RZ, -R3 ;  /* 0x000000ffff077224 */ /* 0x002fc800078e0a03 */
[----:B------:R-:W-:Y:S02]  /*6460*/  IMAD R5, R4, R2, R11 ;  /* 0x0000000204057224 */ /* 0x000fe400078e020b */
[----:B------:R-:W-:Y:S02]  /*6470*/  IMAD R7, R7, R6, RZ ;  /* 0x0000000607077224 */ /* 0x000fe400078e02ff */
[----:B------:R-:W-:Y:S01]  /*6480*/  IMAD.MOV.U32 R2, RZ, RZ, RZ ;  /* 0x000000ffff027224 */ /* 0x000fe200078e00ff */
[----:B------:R-:W-:-:S03]  /*6490*/  IABS R4, R5 ;  /* 0x0000000500047213 */ /* 0x000fc60000000000 */
[----:B------:R-:W-:Y:S01]  /*64a0*/  IMAD.HI.U32 R2, R3, R7, R2 ;  /* 0x0000000703027227 */ /* 0x000fe200078e0002 */
[----:B------:R-:W-:Y:S02]  /*64b0*/  MOV R3, R4 ;  /* 0x0000000400037202 */ /* 0x000fe40000000f00 */
[----:B0-----:R-:W-:-:S03]  /*64c0*/  IABS R7, R12 ;  /* 0x0000000c00077213 */ /* 0x001fc60000000000 */
[----:B------:R-:W-:Y:S01]  /*64d0*/  IMAD.HI.U32 R2, R2, R3, RZ ;  /* 0x0000000302027227 */ /* 0x000fe200078e00ff */
[----:B------:R-:W0:Y:S03]  /*64e0*/  I2F.RP R15, R7 ;  /* 0x00000007000f7306 */ /* 0x000e260000209400 */
        /* <DEDUP_REMOVED lines=10> */
[----:B------:R-:W-:-:S02]  /*6590*/  ISETP.GE.AND P3, PT, R3, RZ, PT ;  /* 0x000000ff0300720c */ /* 0x000fc40003f66270 */
[----:B------:R-:W0:Y:S05]  /*65a0*/  F2I.FTZ.U32.TRUNC.NTZ R3, R4 ;  /* 0x0000000400037305 */ /* 0x000e2a000021f000 */
[----:B------:R-:W-:-:S05]  /*65b0*/  @P5 VIADD R2, R2, 0x1 ;  /* 0x0000000102025836 */ /* 0x000fca0000000000 */
[----:B------:R-:W-:-:S05]  /*65c0*/  MOV R46, R2 ;  /* 0x00000002002e7202 */ /* 0x000fca0000000f00 */
[----:B------:R-:W-:Y:S01]  /*65d0*/  @!P3 IMAD.MOV R46, RZ, RZ, -R46 ;  /* 0x000000ffff2eb224 */ /* 0x000fe200078e0a2e */
[----:B------:R-:W-:Y:S02]  /*65e0*/  @!P6 LOP3.LUT R46, RZ, R14, RZ, 0x33, !PT ;  /* 0x0000000eff2ee212 */ /* 0x000fe400078e33ff */
[----:B0-----:R-:W-:-:S03]  /*65f0*/  IADD3 R6, PT, PT, RZ, -R3, RZ ;  /* 0x80000003ff067210 */ /* 0x001fc60007ffe0ff */
[----:B------:R-:W-:-:S04]  /*6600*/  IMAD.MOV R2, RZ, RZ, -R46 ;  /* 0x000000ffff027224 */ /* 0x000fc800078e0a2e */
[----:B------:R-:W-:Y:S02]  /*6610*/  IMAD R69, R14, R2, R5 ;  /* 0x000000020e457224 */ /* 0x000fe400078e0205 */
[----:B------:R-:W-:Y:S02]  /*6620*/  HFMA2 R2, -RZ, RZ, 0, 0 ;  /* 0x00000000ff027431 */ /* 0x000fe400000001ff */
[----:B------:R-:W-:Y:S01]  /*6630*/  IMAD R5, R6, R7, RZ ;  /* 0x0000000706057224 */ /* 0x000fe200078e02ff */
[----:B------:R-:W0:Y:S01]  /*6640*/  LDC.64 R14, c[0x0][0x3a8] ;  /* 0x0000ea00ff0e7b82 */ /* 0x000e220000000a00 */
[----:B------:R-:W-:Y:S02]  /*6650*/  IABS R4, R69 ;  /* 0x0000004500047213 */ /* 0x000fe40000000000 */
[----:B------:R-:W-:Y:S01]  /*6660*/  LOP3.LUT R6, R69, R12, RZ, 0x3c, !PT ;  /* 0x0000000c45067212 */ /* 0x000fe200078e3cff */
        /* <DEDUP_REMOVED lines=8> */
[----:B------:R-:W-:Y:S02]  /*66f0*/  ISETP.GE.AND P3, PT, R6, RZ, PT ;  /* 0x000000ff0600720c */ /* 0x000fe40003f66270 */
[----:B------:R-:W-:Y:S02]  /*6700*/  ISETP.GE.U32.AND P5, PT, R4, R7, PT ;  /* 0x000000070400720c */ /* 0x000fe40003fa6070 */
[----:B------:R-:W2:Y:S01]  /*6710*/  LDC.64 R4, c[0x0][0x398] ;  /* 0x0000e600ff047b82 */ /* 0x000ea20000000a00 */
[----:B-1----:R-:W-:-:S04]  /*6720*/  ISETP.NE.U32.AND P6, PT, R2, 0x1, PT ;  /* 0x000000010200780c */ /* 0x002fc80003fc5070 */
[----:B------:R-:W-:-:S03]  /*6730*/  ISETP.NE.AND.EX P6, PT, R3, RZ, PT, P6 ;  /* 0x000000ff0300720c */ /* 0x000fc60003fc5360 */
[----:B------:R-:W1:Y:S01]  /*6740*/  LDC.64 R6, c[0x0][0x3a0] ;  /* 0x0000e800ff067b82 */ /* 0x000e620000000a00 */
[----:B------:R-:W-:Y:S02]  /*6750*/  SEL R35, R35, RZ, P6 ;  /* 0x000000ff23237207 */ /* 0x000fe40003000000 */
[----:B------:R-:W-:Y:S02]  /*6760*/  @P5 IADD3 R42, PT, PT, R42, 0x1, RZ ;  /* 0x000000012a2a5810 */ /* 0x000fe40007ffe0ff */
[----:B------:R-:W-:Y:S01]  /*6770*/  ISETP.NE.AND P5, PT, R12, RZ, PT ;  /* 0x000000ff0c00720c */ /* 0x000fe20003fa5270 */
[----:B------:R-:W-:Y:S01]  /*6780*/  IMAD R35, R35, UR36, RZ ;  /* 0x0000002423237c24 */ /* 0x000fe2000f8e02ff */
[----:B0-----:R-:W-:Y:S01]  /*6790*/  ISETP.NE.U32.AND P6, PT, R14, 0x1, PT ;  /* 0x000000010e00780c */ /* 0x001fe20003fc5070 */
[----:B------:R-:W-:-:S03]  /*67a0*/  @!P3 IMAD.MOV R42, RZ, RZ, -R42 ;  /* 0x000000ffff2ab224 */ /* 0x000fc600078e0a2a */
[----:B------:R-:W-:Y:S02]  /*67b0*/  ISETP.NE.AND.EX P6, PT, R15, RZ, PT, P6 ;  /* 0x000000ff0f00720c */ /* 0x000fe40003fc5360 */
[----:B--2---:R-:W-:-:S05]  /*67c0*/  ISETP.NE.U32.AND P3, PT, R4, 0x1, PT ;  /* 0x000000010400780c */ /* 0x004fca0003f65070 */
[----:B------:R-:W-:Y:S02]  /*67d0*/  @!P5 LOP3.LUT R42, RZ, R12, RZ, 0x33, !PT ;  /* 0x0000000cff2ad212 */ /* 0x000fe400078e33ff */
[----:B------:R-:W-:Y:S02]  /*67e0*/  ISETP.NE.AND.EX P3, PT, R5, RZ, PT, P3 ;  /* 0x000000ff0500720c */ /* 0x000fe40003f65330 */
[----:B------:R-:W-:Y:S02]  /*67f0*/  IADD3 R3, PT, PT, -R42, RZ, RZ ;  /* 0x000000ff2a037210 */ /* 0x000fe40007ffe1ff */
[----:B-1----:R-:W-:Y:S02]  /*6800*/  ISETP.NE.U32.AND P5, PT, R6, 0x1, PT ;  /* 0x000000010600780c */ /* 0x002fe40003fa5070 */
[----:B------:R-:W-:Y:S01]  /*6810*/  SEL R4, R46, RZ, P3 ;  /* 0x000000ff2e047207 */ /* 0x000fe20001800000 */
[----:B------:R-:W-:Y:S01]  /*6820*/  IMAD R12, R12, R3, R69 ;  /* 0x000000030c0c7224 */ /* 0x000fe200078e0245 */
[----:B------:R-:W-:Y:S01]  /*6830*/  ISETP.NE.AND.EX P5, PT, R7, RZ, PT, P5 ;  /* 0x000000ff0700720c */ /* 0x000fe20003fa5350 */
[----:B------:R-:W0:Y:S02]  /*6840*/  LDC.64 R2, c[0x0][0x388] ;  /* 0x0000e200ff027b82 */ /* 0x000e240000000a00 */
[----:B------:R-:W-:Y:S01]  /*6850*/  IMAD R35, R4, UR37, R35 ;  /* 0x0000002504237c24 */ /* 0x000fe2000f8e0223 */
        /* <DEDUP_REMOVED lines=26> */
.L_x_6499:
[----:B------:R-:W-:Y:S05]  /*6a00*/  BSYNC.RECONVERGENT B1 ;  /* 0x0000000000017941 */ /* 0x000fea0003800200 */
.L_x_6498:
[----:B------:R-:W-:Y:S01]  /*6a10*/  BSSY.RECONVERGENT B1, `(.L_x_6500) ;  /* 0x0000083000017945 */ /* 0x000fe20003800200 */
[----:B------:R-:W-:Y:S01]  /*6a20*/  MOV R48, 0xff800000 ;  /* 0xff80000000307802 */ /* 0x000fe20000000f00 */
[----:B------:R-:W-:Y:S02]  /*6a30*/  IMAD.MOV.U32 R46, RZ, RZ, -0x800000 ;  /* 0xff800000ff2e7424 */ /* 0x000fe400078e00ff */
        /* <DEDUP_REMOVED lines=36> */
[----:B------:R-:W-:-:S06]  /*6c80*/  @P3 IADD3 R12, PT, PT, R12, 0x1, RZ ;  /* 0x000000010c0c3810 */ /* 0x000fcc0007ffe0ff */
[----:B------:R-:W-:Y:S01]  /*6c90*/  @!P5 IMAD.MOV R12, RZ, RZ, -R12 ;  /* 0x000000ffff0cd224 */ /* 0x000fe200078e0a0c */
[----:B------:R-:W-:-:S05]  /*6ca0*/  @!P4 LOP3.LUT R12, RZ, R4, RZ, 0x33, !PT ;  /* 0x00000004ff0cc212 */ /* 0x000fca00078e33ff */
[----:B------:R-:W-:Y:S01]  /*6cb0*/  IMAD.MOV R2, RZ, RZ, -R12 ;  /* 0x000000ffff027224 */ /* 0x000fe200078e0a0c */
[----:B0-----:R-:W-:-:S03]  /*6cc0*/  IADD3 R7, PT, PT, RZ, -R3, RZ ;  /* 0x80000003ff077210 */ /* 0x001fc60007ffe0ff */
[----:B------:R-:W-:Y:S01]  /*6cd0*/  IMAD R5, R4, R2, R11 ;  /* 0x0000000204057224 */ /* 0x000fe200078e020b */
[----:B------:R-:W-:Y:S01]  /*6ce0*/  MOV R2, RZ ;  /* 0x000000ff00027202 */ /* 0x000fe20000000f00 */
        /* <DEDUP_REMOVED lines=12> */
[----:B------:R-:W-:Y:S02]  /*6db0*/  IADD3 R6, PT, PT, R44, 0xffffffe, RZ ;  /* 0x0ffffffe2c067810 */ /* 0x000fe40007ffe0ff */
[----:B------:R-:W-:-:S02]  /*6dc0*/  ISETP.GE.AND P5, PT, R3, RZ, PT ;  /* 0x000000ff0300720c */ /* 0x000fc40003fa6270 */
[----:B------:R0:W1:Y:S05]  /*6dd0*/  F2I.FTZ.U32.TRUNC.NTZ R7, R6 ;  /* 0x0000000600077305 */ /* 0x00006a000021f000 */
[----:B------:R-:W-:Y:S01]  /*6de0*/  @P3 IADD3 R2, PT, PT, R2, 0x1, RZ ;  /* 0x0000000102023810 */ /* 0x000fe20007ffe0ff */
[----:B0-----:R-:W-:-:S04]  /*6df0*/  HFMA2 R6, -RZ, RZ, 0, 0 ;  /* 0x00000000ff067431 */ /* 0x001fc800000001ff */
[----:B------:R-:W-:-:S05]  /*6e00*/  IMAD.MOV.U32 R46, RZ, RZ, R2 ;  /* 0x000000ffff2e7224 */ /* 0x000fca00078e0002 */
[----:B------:R-:W-:Y:S02]  /*6e10*/  @!P5 IADD3 R46, PT, PT, -R46, RZ, RZ ;  /* 0x000000ff2e2ed210 */ /* 0x000fe40007ffe1ff */
[----:B------:R-:W-:-:S05]  /*6e20*/  @!P4 LOP3.LUT R46, RZ, R14, RZ, 0x33, !PT ;  /* 0x0000000eff2ec212 */ /* 0x000fca00078e33ff */
[----:B------:R-:W-:-:S04]  /*6e30*/  IMAD.MOV R2, RZ, RZ, -R46 ;  /* 0x000000ffff027224 */ /* 0x000fc800078e0a2e */
[----:B------:R-:W-:Y:S02]  /*6e40*/  IMAD R15, R14, R2, R5 ;  /* 0x000000020e0f7224 */ /* 0x000fe400078e0205 */
[----:B------:R-:W0:Y:S01]  /*6e50*/  LDC.64 R4, c[0x0][0x398] ;  /* 0x0000e600ff047b82 */ /* 0x000e220000000a00 */
[----:B-1----:R-:W-:-:S04]  /*6e60*/  IMAD.MOV R14, RZ, RZ, -R7 ;  /* 0x000000ffff0e7224 */ /* 0x002fc800078e0a07 */
[----:B------:R-:W-:-:S03]  /*6e70*/  IMAD R71, R14, R69, RZ ;  /* 0x000000450e477224 */ /* 0x000fc600078e02ff */
[----:B------:R-:W1:Y:S01]  /*6e80*/  LDC.64 R2, c[0x0][0x390] ;  /* 0x0000e400ff027b82 */ /* 0x000e620000000a00 */
[----:B------:R-:W-:Y:S01]  /*6e90*/  IMAD.HI.U32 R71, R7, R71, R6 ;  /* 0x0000004707477227 */ /* 0x000fe200078e0006 */
[----:B0-----:R-:W-:Y:S02]  /*6ea0*/  ISETP.NE.U32.AND P3, PT, R4, 0x1, PT ;  /* 0x000000010400780c */ /* 0x001fe40003f65070 */
[----:B------:R-:W-:Y:S02]  /*6eb0*/  IABS R4, R15 ;  /* 0x0000000f00047213 */ /* 0x000fe40000000000 */
[----:B------:R-:W-:Y:S02]  /*6ec0*/  ISETP.NE.AND.EX P3, PT, R5, RZ, PT, P3 ;  /* 0x000000ff0500720c */ /* 0x000fe40003f65330 */
[----:B-1----:R-:W-:Y:S01]  /*6ed0*/  ISETP.NE.U32.AND P4, PT, R2, 0x1, PT ;  /* 0x000000010200780c */ /* 0x002fe20003f85070 */
[----:B------:R-:W-:Y:S01]  /*6ee0*/  IMAD.HI.U32 R2, R71, R4, RZ ;  /* 0x0000000447027227 */ /* 0x000fe200078e00ff */
[----:B------:R-:W-:-:S02]  /*6ef0*/  SEL R5, R46, RZ, P3 ;  /* 0x000000ff2e057207 */ /* 0x000fc40001800000 */
[----:B------:R-:W-:Y:S01]  /*6f00*/  ISETP.NE.AND.EX P4, PT, R3, RZ, PT, P4 ;  /* 0x000000ff0300720c */ /* 0x000fe20003f85340 */
[----:B------:R-:W-:-:S03]  /*6f10*/  IMAD.MOV R7, RZ, RZ, -R2 ;  /* 0x000000ffff077224 */ /* 0x000fc600078e0a02 */
[----:B------:R-:W-:Y:S01]  /*6f20*/  SEL R12, R12, RZ, P4 ;  /* 0x000000ff0c0c7207 */ /* 0x000fe20002000000 */
[C---:B------:R-:W-:Y:S02]  /*6f30*/  IMAD R4, R69.reuse, R7, R4 ;  /* 0x0000000745047224 */ /* 0x040fe400078e0204 */
[----:B------:R-:W0:Y:S02]  /*6f40*/  LDC.64 R6, c[0x0][0x3a0] ;  /* 0x0000e800ff067b82 */ /* 0x000e240000000a00 */
[----:B------:R-:W-:Y:S01]  /*6f50*/  IMAD R12, R12, UR36, RZ ;  /* 0x000000240c0c7c24 */ /* 0x000fe2000f8e02ff */
[----:B------:R-:W-:-:S03]  /*6f60*/  ISETP.GT.U32.AND P6, PT, R69, R4, PT ;  /* 0x000000044500720c */ /* 0x000fc60003fc4070 */
[----:B------:R-:W-:-:S10]  /*6f70*/  IMAD R5, R5, UR37, R12 ;  /* 0x0000002505057c24 */ /* 0x000fd4000f8e020c */
[----:B------:R-:W-:Y:S01]  /*6f80*/  @!P6 IADD3 R4, PT, PT, R4, -R69, RZ ;  /* 0x800000450404e210 */ /* 0x000fe20007ffe0ff */
[----:B------:R-:W-:-:S03]  /*6f90*/  @!P6 VIADD R2, R2, 0x1 ;  /* 0x000000010202e836 */ /* 0x000fc60000000000 */
[----:B------:R-:W-:Y:S02]  /*6fa0*/  ISETP.GE.U32.AND P5, PT, R4, R69, PT ;  /* 0x000000450400720c */ /* 0x000fe40003fa6070 */
[----:B------:R-:W-:-:S04]  /*6fb0*/  LOP3.LUT R4, R15, R50, RZ, 0x3c, !PT ;  /* 0x000000320f047212 */ /* 0x000fc800078e3cff */
[----:B------:R-:W-:-:S07]  /*6fc0*/  ISETP.GE.AND P6, PT, R4, RZ, PT ;  /* 0x000000ff0400720c */ /* 0x000fce0003fc6270 */
[----:B------:R-:W-:Y:S02]  /*6fd0*/  @P5 IADD3 R2, PT, PT, R2, 0x1, RZ ;  /* 0x0000000102025810 */ /* 0x000fe40007ffe0ff */
[----:B------:R-:W-:-:S03]  /*6fe0*/  ISETP.NE.AND P5, PT, R50, RZ, PT ;  /* 0x000000ff3200720c */ /* 0x000fc60003fa5270 */
[----:B------:R-:W-:Y:S02]  /*6ff0*/  IMAD.MOV.U32 R4, RZ, RZ, R2 ;  /* 0x000000ffff047224 */ /* 0x000fe400078e0002 */
[----:B------:R-:W1:Y:S03]  /*7000*/  LDC.64 R2, c[0x0][0x388] ;  /* 0x0000e200ff027b82 */ /* 0x000e660000000a00 */
[----:B------:R-:W-:-:S05]  /*7010*/  @!P6 IADD3 R4, PT, PT, -R4, RZ, RZ ;  /* 0x000000ff0404e210 */ /* 0x000fca0007ffe1ff */
[----:B------:R-:W-:Y:S02]  /*7020*/  @!P5 LOP3.LUT R4, RZ, R50, RZ, 0x33, !PT ;  /* 0x00000032ff04d212 */ /* 0x000fe400078e33ff */
[----:B0-----:R-:W-:-:S03]  /*7030*/  ISETP.NE.U32.AND P5, PT, R6, 0x1, PT ;  /* 0x000000010600780c */ /* 0x001fc60003fa5070 */
[----:B------:R-:W-:Y:S01]  /*7040*/  IMAD.MOV R44, RZ, RZ, -R4 ;  /* 0x000000ffff2c7224 */ /* 0x000fe200078e0a04 */
        /* <DEDUP_REMOVED lines=8> */
[----:B------:R-:W-:-:S05]  /*70d0*/  IMAD R5, R44, UR39, R5 ;  /* 0x000000272c057c24 */ /* 0x000fca000f8e0205 */
[----:B------:R-:W-:-:S04]  /*70e0*/  LEA.HI R5, R5, R5, RZ, 0x1 ;  /* 0x0000000505057211 */ /* 0x000fc800078f08ff */
[----:B------:R-:W-:-:S05]  /*70f0*/  SHF.R.S32.HI R5, RZ, 0x1, R5 ;  /* 0x00000001ff057819 */ /* 0x000fca0000011405 */
[----:B-1----:R-:W-:Y:S02]  /*7100*/  IMAD.WIDE R2, R5, 0x2, R2 ;  /* 0x0000000205027825 */ /* 0x002fe400078e0202 */
        /* <DEDUP_REMOVED lines=19> */
.L_x_6501:
[----:B------:R-:W-:Y:S05]  /*7240*/  BSYNC.RECONVERGENT B1 ;  /* 0x0000000000017941 */ /* 0x000fea0003800200 */
.L_x_6500:
[----:B------:R-:W-:Y:S01]  /*7250*/  BSSY.RECONVERGENT B1, `(.L_x_6502) ;  /* 0x0000082000017945 */ /* 0x000fe20003800200 */
[----:B------:R-:W-:Y:S01]  /*7260*/  IMAD.MOV.U32 R52, RZ, RZ, -0x800000 ;  /* 0xff800000ff347424 */ /* 0x000fe200078e00ff */
[----:B------:R-:W-:Y:S02]  /*7270*/  MOV R50, 0xff800000 ;  /* 0xff80000000327802 */ /* 0x000fe40000000f00 */
[----:B------:R-:W-:Y:S05]  /*7280*/  @P1 BRA `(.L_x_6503) ;  /* 0x0000000400f81947 */ /* 0x000fea0003800000 */
[----:B------:R-:W0:Y:S01]  /*7290*/  LDC R4, c[0x0][0x3b8] ;  /* 0x0000ee00ff047b82 */ /* 0x000e220000000800 */
[----:B------:R-:W-:Y:S01]  /*72a0*/  IMAD R11, R40, UR46, R41 ;  /* 0x0000002e280b7c24 */ /* 0x000fe2000f8e0229 */
[----:B------:R-:W-:Y:S02]  /*72b0*/  R2UR UR4, R36 ;  /* 0x00000000240472ca */ /* 0x000fe400000e0000 */
[----:B------:R-:W-:-:S04]  /*72c0*/  R2UR UR5, R37 ;  /* 0x00000000250572ca */ /* 0x000fc800000e0000 */
[----:B------:R-:W1:Y:S08]  /*72d0*/  LDC R34, c[0x0][0x3bc] ;  /* 0x0000ef00ff227b82 */ /* 0x000e700000000800 */
[----:B------:R-:W2:Y:S01]  /*72e0*/  LDC R15, c[0x0][0x3c0] ;  /* 0x0000f000ff0f7b82 */ /* 0x000ea20000000800 */
[----:B0-----:R-:W-:-:S04]  /*72f0*/  IABS R5, R4 ;  /* 0x0000000400057213 */ /* 0x001fc80000000000 */
[----:B------:R-:W0:Y:S01]  /*7300*/  I2F.RP R6, R5 ;  /* 0x0000000500067306 */ /* 0x000e220000209400 */
[----:B-1----:R-:W-:Y:S02]  /*7310*/  IABS R14, R34 ;  /* 0x00000022000e7213 */ /* 0x002fe40000000000 */
[----:B--2---:R-:W-:-:S05]  /*7320*/  IABS R50, R15 ;  /* 0x0000000f00327213 */ /* 0x004fca0000000000 */
[----:B0-----:R-:W0:Y:S08]  /*7330*/  MUFU.RCP R6, R6 ;  /* 0x0000000600067308 */ /* 0x001e300000001000 */
[----:B------:R-:W-:Y:S01]  /*7340*/  I2F.RP R54, R50 ;  /* 0x0000003200367306 */ /* 0x000fe20000209400 */
[----:B0-----:R-:W-:-:S07]  /*7350*/  VIADD R2, R6, 0xffffffe ;  /* 0x0ffffffe06027836 */ /* 0x001fce0000000000 */
[----:B------:R-:W0:Y:S08]  /*7360*/  I2F.RP R6, R14 ;  /* 0x0000000e00067306 */ /* 0x000e300000209400 */
[----:B------:R1:W2:Y:S08]  /*7370*/  F2I.FTZ.U32.TRUNC.NTZ R3, R2 ;  /* 0x0000000200037305 */ /* 0x0002b0000021f000 */
[----:B0-----:R-:W0:Y:S01]  /*7380*/  MUFU.RCP R6, R6 ;  /* 0x0000000600067308 */ /* 0x001e220000001000 */
[----:B-1----:R-:W-:Y:S01]  /*7390*/  IMAD.MOV.U32 R2, RZ, RZ, RZ ;  /* 0x000000ffff027224 */ /* 0x002fe200078e00ff */
[----:B--2---:R-:W-:-:S06]  /*73a0*/  IADD3 R12, PT, PT, RZ, -R3, RZ ;  /* 0x80000003ff0c7210 */ /* 0x004fcc0007ffe0ff */
[----:B------:R-:W-:Y:S01]  /*73b0*/  MUFU.RCP R54, R54 ;  /* 0x0000003600367308 */ /* 0x000fe20000001000 */
[----:B------:R-:W-:-:S04]  /*73c0*/  IMAD R7, R12, R5, RZ ;  /* 0x000000050c077224 */ /* 0x000fc800078e02ff */
        /* <DEDUP_REMOVED lines=12> */
[----:B------:R-:W-:Y:S02]  /*7490*/  HFMA2 R2, -RZ, RZ, 0, 0 ;  /* 0x00000000ff027431 */ /* 0x000fe400000001ff */
[----:B0-----:R-:W-:-:S04]  /*74a0*/  IMAD.MOV R5, RZ, RZ, -R3 ;  /* 0x000000ffff057224 */ /* 0x001fc800078e0a03 */
[----:B------:R-:W-:-:S04]  /*74b0*/  IMAD R5, R5, R14, RZ ;  /* 0x0000000e05057224 */ /* 0x000fc800078e02ff */
[----:B------:R-:W-:Y:S01]  /*74c0*/  IMAD.HI.U32 R6, R3, R5, R2 ;  /* 0x0000000503067227 */ /* 0x000fe200078e0002 */
[----:B------:R-:W-:Y:S02]  /*74d0*/  LOP3.LUT R2, R11, R4, RZ, 0x3c, !PT ;  /* 0x000000040b027212 */ /* 0x000fe400078e3cff */
[----:B------:R-:W-:Y:S02]  /*74e0*/  @P1 IADD3 R12, PT, PT, R12, 0x1, RZ ;  /* 0x000000010c0c1810 */ /* 0x000fe40007ffe0ff */
[----:B------:R-:W-:-:S13]  /*74f0*/  ISETP.GE.AND P4, PT, R2, RZ, PT ;  /* 0x000000ff0200720c */ /* 0x000fda0003f86270 */
[----:B------:R-:W-:Y:S01]  /*7500*/  @!P4 IMAD.MOV R12, RZ, RZ, -R12 ;  /* 0x000000ffff0cc224 */ /* 0x000fe200078e0a0c */
[----:B------:R-:W-:-:S04]  /*7510*/  @!P3 LOP3.LUT R12, RZ, R4, RZ, 0x33, !PT ;  /* 0x00000004ff0cb212 */ /* 0x000fc800078e33ff */
[----:B------:R-:W-:-:S05]  /*7520*/  IADD3 R2, PT, PT, -R12, RZ, RZ ;  /* 0x000000ff0c027210 */ /* 0x000fca0007ffe1ff */
[----:B------:R-:W-:-:S05]  /*7530*/  IMAD R5, R4, R2, R11 ;  /* 0x0000000204057224 */ /* 0x000fca00078e020b */
[----:B------:R-:W-:-:S05]  /*7540*/  IABS R3, R5 ;  /* 0x0000000500037213 */ /* 0x000fca0000000000 */
[----:B------:R-:W-:Y:S01]  /*7550*/  IMAD.HI.U32 R2, R6, R3, RZ ;  /* 0x0000000306027227 */ /* 0x000fe200078e00ff */
[----:B------:R-:W-:-:S03]  /*7560*/  IADD3 R6, PT, PT, R54, 0xffffffe, RZ ;  /* 0x0ffffffe36067810 */ /* 0x000fc60007ffe0ff */
[----:B------:R-:W-:Y:S01]  /*7570*/  IMAD.MOV R4, RZ, RZ, -R2 ;  /* 0x000000ffff047224 */ /* 0x000fe200078e0a02 */
[----:B------:R0:W1:Y:S03]  /*7580*/  F2I.FTZ.U32.TRUNC.NTZ R7, R6 ;  /* 0x0000000600077305 */ /* 0x000066000021f000 */
[----:B------:R-:W-:-:S05]  /*7590*/  IMAD R3, R14, R4, R3 ;  /* 0x000000040e037224 */ /* 0x000fca00078e0203 */
[----:B------:R-:W-:Y:S02]  /*75a0*/  ISETP.GT.U32.AND P3, PT, R14, R3, PT ;  /* 0x000000030e00720c */ /* 0x000fe40003f64070 */
[----:B0-----:R-:W-:Y:S01]  /*75b0*/  MOV R6, RZ ;  /* 0x000000ff00067202 */ /* 0x001fe20000000f00 */
[----:B-1----:R-:W-:-:S10]  /*75c0*/  IMAD.MOV R69, RZ, RZ, -R7 ;  /* 0x000000ffff457224 */ /* 0x002fd400078e0a07 */
[-C--:B------:R-:W-:Y:S01]  /*75d0*/  @!P3 IADD3 R3, PT, PT, R3, -R14.reuse, RZ ;  /* 0x8000000e0303b210 */ /* 0x080fe20007ffe0ff */
[----:B------:R-:W-:Y:S01]  /*75e0*/  @!P3 VIADD R2, R2, 0x1 ;  /* 0x000000010202b836 */ /* 0x000fe20000000000 */
[----:B------:R-:W-:Y:S02]  /*75f0*/  ISETP.NE.AND P3, PT, R34, RZ, PT ;  /* 0x000000ff2200720c */ /* 0x000fe40003f65270 */
[----:B------:R-:W-:Y:S02]  /*7600*/  ISETP.GE.U32.AND P1, PT, R3, R14, PT ;  /* 0x0000000e0300720c */ /* 0x000fe40003f26070 */
[----:B------:R-:W-:-:S04]  /*7610*/  LOP3.LUT R3, R5, R34, RZ, 0x3c, !PT ;  /* 0x0000002205037212 */ /* 0x000fc800078e3cff */
[----:B------:R-:W-:-:S07]  /*7620*/  ISETP.GE.AND P4, PT, R3, RZ, PT ;  /* 0x000000ff0300720c */ /* 0x000fce0003f86270 */
[----:B------:R-:W-:-:S05]  /*7630*/  @P1 IADD3 R2, PT, PT, R2, 0x1, RZ ;  /* 0x0000000102021810 */ /* 0x000fca0007ffe0ff */
[----:B------:R-:W-:-:S05]  /*7640*/  IMAD.MOV.U32 R14, RZ, RZ, R2 ;  /* 0x000000ffff0e7224 */ /* 0x000fca00078e0002 */
[----:B------:R-:W-:Y:S02]  /*7650*/  @!P4 IADD3 R14, PT, PT, -R14, RZ, RZ ;  /* 0x000000ff0e0ec210 */ /* 0x000fe40007ffe1ff */
[----:B------:R-:W-:-:S05]  /*7660*/  @!P3 LOP3.LUT R14, RZ, R34, RZ, 0x33, !PT ;  /* 0x00000022ff0eb212 */ /* 0x000fca00078e33ff */
[----:B------:R-:W-:-:S04]  /*7670*/  IMAD.MOV R2, RZ, RZ, -R14 ;  /* 0x000000ffff027224 */ /* 0x000fc800078e0a0e */
        /* <DEDUP_REMOVED lines=20> */
[----:B------:R-:W-:Y:S02]  /*77c0*/  LOP3.LUT R3, R34, R15, RZ, 0x3c, !PT ;  /* 0x0000000f22037212 */ /* 0x000fe400078e3cff */
[----:B0-----:R-:W-:Y:S02]  /*77d0*/  ISETP.NE.U32.AND P3, PT, R4, 0x1, PT ;  /* 0x000000010400780c */ /* 0x001fe40003f65070 */
[----:B------:R-:W-:-:S02]  /*77e0*/  ISETP.GE.AND P4, PT, R3, RZ, PT ;  /* 0x000000ff0300720c */ /* 0x000fc40003f86270 */
[----:B------:R-:W-:-:S05]  /*77f0*/  ISETP.NE.AND.EX P3, PT, R5, RZ, PT, P3 ;  /* 0x000000ff0500720c */ /* 0x000fca0003f65330 */
[----:B------:R-:W-:-:S05]  /*7800*/  @P5 IADD3 R2, PT, PT, R2, 0x1, RZ ;  /* 0x0000000102025810 */ /* 0x000fca0007ffe0ff */
[----:B------:R-:W-:Y:S02]  /*7810*/  IMAD.MOV.U32 R6, RZ, RZ, R2 ;  /* 0x000000ffff067224 */ /* 0x000fe400078e0002 */
[----:B------:R-:W0:Y:S03]  /*7820*/  LDC.64 R2, c[0x0][0x3a0] ;  /* 0x0000e800ff027b82 */ /* 0x000e260000000a00 */
[----:B------:R-:W-:Y:S02]  /*7830*/  @!P4 IADD3 R6, PT, PT, -R6, RZ, RZ ;  /* 0x000000ff0606c210 */ /* 0x000fe40007ffe1ff */
[----:B------:R-:W-:-:S05]  /*7840*/  @!P6 LOP3.LUT R6, RZ, R15, RZ, 0x33, !PT ;  /* 0x0000000fff06e212 */ /* 0x000fca00078e33ff */
[----:B------:R-:W-:-:S04]  /*7850*/  IMAD.MOV R7, RZ, RZ, -R6 ;  /* 0x000000ffff077224 */ /* 0x000fc800078e0a06 */
[----:B------:R-:W-:Y:S02]  /*7860*/  IMAD R7, R15, R7, R34 ;  /* 0x000000070f077224 */ /* 0x000fe400078e0222 */
[----:B------:R-:W-:-:S03]  /*7870*/  IMAD R15, R12, UR36, RZ ;  /* 0x000000240c0f7c24 */ /* 0x000fc6000f8e02ff */
[----:B------:R-:W-:Y:S02]  /*7880*/  SEL R7, R7, RZ, P3 ;  /* 0x000000ff07077207 */ /* 0x000fe40001800000 */
[----:B0-----:R-:W-:Y:S02]  /*7890*/  ISETP.NE.U32.AND P4, PT, R2, 0x1, PT ;  /* 0x000000010200780c */ /* 0x001fe40003f85070 */
[----:B------:R-:W-:Y:S02]  /*78a0*/  SEL R2, R14, RZ, P1 ;  /* 0x000000ff0e027207 */ /* 0x000fe40000800000 */
        /* <DEDUP_REMOVED lines=28> */
.L_x_6503:
[----:B------:R-:W-:Y:S05]  /*7a70*/  BSYNC.RECONVERGENT B1 ;  /* 0x0000000000017941 */ /* 0x000fea0003800200 */
.L_x_6502:
[----:B------:R-:W-:Y:S04]  /*7a80*/  BSSY.RECONVERGENT B1, `(.L_x_6504) ;  /* 0x0000080000017945 */ /* 0x000fe80003800200 */
        /* <DEDUP_REMOVED lines=127> */
.L_x_6505:
[----:B------:R-:W-:Y:S05]  /*8280*/  BSYNC.RECONVERGENT B1 ;  /* 0x0000000000017941 */ /* 0x000fea0003800200 */
.L_x_6504:
        /* <DEDUP_REMOVED lines=50> */
[----:B------:R-:W-:Y:S01]  /*85b0*/  FFMA.SAT R19, R64, R11, 0.5 ;  /* 0x3f00000040137423 */ /* 0x000fe2000000200b */
[----:B------:R-:W-:-:S02]  /*85c0*/  IMAD.SHL.U32 R9, R9, 0x800000, RZ ;  /* 0x0080000009097824 */ /* 0x000fc400078e00ff */
[----:B------:R-:W-:Y:S01]  /*85d0*/  FFMA R3, R70, 1.4426950216293334961, -R3 ;  /* 0x3fb8aa3b46037823 */ /* 0x000fe20000000803 */
[----:B------:R-:W-:Y:S01]  /*85e0*/  FFMA R5, R72, 1.4426950216293334961, -R5 ;  /* 0x3fb8aa3b48057823 */ /* 0x000fe20000000805 */
[-C--:B------:R-:W-:Y:S01]  /*85f0*/  FFMA.SAT R21, R60, R11.reuse, 0.5 ;  /* 0x3f0000003c157423 */ /* 0x080fe2000000200b */
[-C--:B------:R-:W-:Y:S01]  /*8600*/  FFMA.SAT R23, R58, R11.reuse, 0.5 ;  /* 0x3f0000003a177423 */ /* 0x080fe2000000200b */
[----:B------:R-:W-:Y:S01]  /*8610*/  FFMA R70, R70, 1.925963033500011079e-08, R3 ;  /* 0x32a5706046467823 */ /* 0x000fe20000000003 */
[----:B------:R-:W-:Y:S01]  /*8620*/  FFMA R72, R72, 1.925963033500011079e-08, R5 ;  /* 0x32a5706048487823 */ /* 0x000fe20000000005 */
[-C--:B------:R-:W-:Y:S01]  /*8630*/  FFMA.SAT R3, R66, R11.reuse, 0.5 ;  /* 0x3f00000042037423 */ /* 0x080fe2000000200b */
[-C--:B------:R-:W-:Y:S01]  /*8640*/  FFMA.SAT R5, R68, R11.reuse, 0.5 ;  /* 0x3f00000044057423 */ /* 0x080fe2000000200b */
[----:B------:R-:W-:Y:S02]  /*8650*/  FFMA.SAT R69, R44, R11, 0.5 ;  /* 0x3f0000002c457423 */ /* 0x000fe4000000200b */
[-C--:B------:R-:W-:Y:S01]  /*8660*/  FFMA.RM R17, R3, R12.reuse, 12582913 ;  /* 0x4b40000103117423 */ /* 0x080fe2000000400c */
[----:B------:R-:W-:Y:S01]  /*8670*/  FFMA.RM R3, R5, R12, 12582913 ;  /* 0x4b40000105037423 */ /* 0x000fe2000000400c */
[----:B------:R-:W0:Y:S02]  /*8680*/  MUFU.EX2 R70, R70 ;  /* 0x0000004600467308 */ /* 0x000e240000000800 */
[----:B------:R-:W-:Y:S01]  /*8690*/  FADD R5, R17, -12583039 ;  /* 0xcb40007f11057421 */ /* 0x000fe20000000000 */
[----:B------:R-:W-:Y:S01]  /*86a0*/  FADD R7, R3, -12583039 ;  /* 0xcb40007f03077421 */ /* 0x000fe20000000000 */
[----:B------:R-:W-:-:S02]  /*86b0*/  IMAD.SHL.U32 R17, R17, 0x800000, RZ ;  /* 0x0080000011117824 */ /* 0x000fc400078e00ff */
[----:B------:R-:W-:Y:S01]  /*86c0*/  FFMA R5, R66, 1.4426950216293334961, -R5 ;  /* 0x3fb8aa3b42057823 */ /* 0x000fe20000000805 */
[----:B------:R-:W-:-:S03]  /*86d0*/  FFMA R7, R68, 1.4426950216293334961, -R7 ;  /* 0x3fb8aa3b44077823 */ /* 0x000fc60000000807 */
[----:B------:R-:W-:Y:S01]  /*86e0*/  FFMA R66, R66, 1.925963033500011079e-08, R5 ;  /* 0x32a5706042427823 */ /* 0x000fe20000000005 */
[----:B------:R-:W-:Y:S01]  /*86f0*/  FFMA R68, R68, 1.925963033500011079e-08, R7 ;  /* 0x32a5706044447823 */ /* 0x000fe20000000007 */
[----:B------:R-:W-:-:S04]  /*8700*/  FFMA.SAT R7, R62, R11, 0.5 ;  /* 0x3f0000003e077423 */ /* 0x000fc8000000200b */
[----:B------:R-:W-:Y:S01]  /*8710*/  FFMA.RM R7, R7, R12, 12582913 ;  /* 0x4b40000107077423 */ /* 0x000fe2000000400c */
[----:B0-----:R-:W-:Y:S01]  /*8720*/  FMUL R33, R9, R70 ;  /* 0x0000004609217220 */ /* 0x001fe20000400000 */
[----:B------:R-:W-:Y:S01]  /*8730*/  FFMA.SAT R9, R32, R11, 0.5 ;  /* 0x3f00000020097423 */ /* 0x000fe2000000200b */
[----:B------:R-:W0:Y:S01]  /*8740*/  MUFU.EX2 R66, R66 ;  /* 0x0000004200427308 */ /* 0x000e220000000800 */
[C---:B------:R-:W-:Y:S01]  /*8750*/  FADD R5, R7.reuse, -12583039 ;  /* 0xcb40007f07057421 */ /* 0x040fe20000000000 */
[----:B------:R-:W-:Y:S02]  /*8760*/  IMAD.SHL.U32 R7, R7, 0x800000, RZ ;  /* 0x0080000007077824 */ /* 0x000fe400078e00ff */
[-C--:B------:R-:W-:Y:S01]  /*8770*/  FFMA.RM R9, R9, R12.reuse, 12582913 ;  /* 0x4b40000109097423 */ /* 0x080fe2000000400c */
[----:B------:R-:W-:Y:S01]  /*8780*/  FFMA R15, R62, 1.4426950216293334961, -R5 ;  /* 0x3fb8aa3b3e0f7823 */ /* 0x000fe20000000805 */
[----:B------:R-:W-:Y:S02]  /*8790*/  FFMA.RM R5, R19, R12, 12582913 ;  /* 0x4b40000113057423 */ /* 0x000fe4000000400c */
[C---:B------:R-:W-:Y:S01]  /*87a0*/  FADD R19, R9.reuse, -12583039 ;  /* 0xcb40007f09137421 */ /* 0x040fe20000000000 */
[----:B------:R-:W-:-:S02]  /*87b0*/  IMAD.SHL.U32 R9, R9, 0x800000, RZ ;  /* 0x0080000009097824 */ /* 0x000fc400078e00ff */
[----:B------:R-:W-:Y:S01]  /*87c0*/  FFMA R62, R62, 1.925963033500011079e-08, R15 ;  /* 0x32a570603e3e7823 */ /* 0x000fe2000000000f */
[----:B------:R-:W-:Y:S01]  /*87d0*/  FADD R15, R5, -12583039 ;  /* 0xcb40007f050f7421 */ /* 0x000fe20000000000 */
[----:B------:R-:W-:-:S03]  /*87e0*/  FFMA R19, R32, 1.4426950216293334961, -R19 ;  /* 0x3fb8aa3b20137823 */ /* 0x000fc60000000813 */
[----:B------:R-:W-:Y:S01]  /*87f0*/  FFMA R15, R64, 1.4426950216293334961, -R15 ;  /* 0x3fb8aa3b400f7823 */ /* 0x000fe2000000080f */
[----:B------:R-:W-:Y:S01]  /*8800*/  FFMA R19, R32, 1.925963033500011079e-08, R19 ;  /* 0x32a5706020137823 */ /* 0x000fe20000000013 */
[----:B------:R-:W-:Y:S01]  /*8810*/  SHF.L.U32 R32, R13, 0x17, RZ ;  /* 0x000000170d207819 */ /* 0x000fe200000006ff */
[----:B------:R-:W-:Y:S01]  /*8820*/  FFMA.RM R13, R21, R12, 12582913 ;  /* 0x4b400001150d7423 */ /* 0x000fe2000000400c */
[----:B------:R-:W-:Y:S01]  /*8830*/  FFMA R64, R64, 1.925963033500011079e-08, R15 ;  /* 0x32a5706040407823 */ /* 0x000fe2000000000f */
[----:B0-----:R-:W-:Y:S01]  /*8840*/  FMUL R31, R17, R66 ;  /* 0x00000042111f7220 */ /* 0x001fe20000400000 */
[----:B------:R-:W0:Y:S02]  /*8850*/  MUFU.EX2 R15, R72 ;  /* 0x00000048000f7308 */ /* 0x000e240000000800 */
[----:B------:R-:W-:-:S06]  /*8860*/  SHF.L.U32 R26, R13, 0x17, RZ ;  /* 0x000000170d1a7819 */ /* 0x000fcc00000006ff */
[----:B------:R-:W-:Y:S08]  /*8870*/  MUFU.EX2 R17, R68 ;  /* 0x0000004400117308 */ /* 0x000ff00000000800 */
[----:B------:R-:W1:Y:S01]  /*8880*/  MUFU.EX2 R62, R62 ;  /* 0x0000003e003e7308 */ /* 0x000e620000000800 */
[----:B0-----:R-:W-:Y:S01]  /*8890*/  FMUL R32, R32, R15 ;  /* 0x0000000f20207220 */ /* 0x001fe20000400000 */
[----:B------:R-:W-:-:S04]  /*88a0*/  FADD R15, R13, -12583039 ;  /* 0xcb40007f0d0f7421 */ /* 0x000fc80000000000 */
[C---:B------:R-:W-:Y:S02]  /*88b0*/  FFMA R15, R60.reuse, 1.4426950216293334961, -R15 ;  /* 0x3fb8aa3b3c0f7823 */ /* 0x040fe4000000080f */
[----:B------:R-:W0:Y:S02]  /*88c0*/  MUFU.EX2 R22, R19 ;  /* 0x0000001300167308 */ /* 0x000e240000000800 */
[----:B------:R-:W-:Y:S01]  /*88d0*/  FFMA R60, R60, 1.925963033500011079e-08, R15 ;  /* 0x32a570603c3c7823 */ /* 0x000fe2000000000f */
[----:B------:R-:W-:-:S04]  /*88e0*/  FFMA.SAT R15, R30, R11, 0.5 ;  /* 0x3f0000001e0f7423 */ /* 0x000fc8000000200b */
[----:B------:R-:W-:Y:S01]  /*88f0*/  FFMA.RM R15, R15, R12, 12582913 ;  /* 0x4b4000010f0f7423 */ /* 0x000fe2000000400c */
[----:B-1----:R-:W-:Y:S01]  /*8900*/  FMUL R29, R7, R62 ;  /* 0x0000003e071d7220 */ /* 0x002fe20000400000 */
[-C--:B------:R-:W-:Y:S02]  /*8910*/  FFMA.SAT R7, R28, R11.reuse, 0.5 ;  /* 0x3f0000001c077423 */ /* 0x080fe4000000200b */
[C---:B------:R-:W-:Y:S01]  /*8920*/  FADD R21, R15.reuse, -12583039 ;  /* 0xcb40007f0f157421 */ /* 0x040fe20000000000 */
[----:B------:R-:W-:Y:S02]  /*8930*/  IMAD.SHL.U32 R15, R15, 0x800000, RZ ;  /* 0x008000000f0f7824 */ /* 0x000fe400078e00ff */
[----:B------:R-:W-:Y:S01]  /*8940*/  FFMA.RM R7, R7, R12, 12582913 ;  /* 0x4b40000107077423 */ /* 0x000fe2000000400c */
[----:B------:R-:W-:Y:S01]  /*8950*/  FFMA R21, R30, 1.4426950216293334961, -R21 ;  /* 0x3fb8aa3b1e157823 */ /* 0x000fe20000000815 */
[----:B0-----:R-:W-:Y:S01]  /*8960*/  FMUL R27, R9, R22 ;  /* 0x00000016091b7220 */ /* 0x001fe20000400000 */
[----:B------:R-:W-:-:S02]  /*8970*/  FFMA.SAT R9, R54, R11, 0.5 ;  /* 0x3f00000036097423 */ /* 0x000fc4000000200b */
[----:B------:R-:W-:Y:S01]  /*8980*/  FFMA R21, R30, 1.925963033500011079e-08, R21 ;  /* 0x32a570601e157823 */ /* 0x000fe20000000015 */
[----:B------:R-:W-:Y:S01]  /*8990*/  SHF.L.U32 R30, R3, 0x17, RZ ;  /* 0x00000017031e7819 */ /* 0x000fe200000006ff */
[-C--:B------:R-:W-:Y:S01]  /*89a0*/  FFMA.RM R3, R23, R12.reuse, 12582913 ;  /* 0x4b40000117037423 */ /* 0x080fe2000000400c */
[----:B------:R-:W-:Y:S01]  /*89b0*/  FADD R23, R7, -12583039 ;  /* 0xcb40007f07177421 */ /* 0x000fe20000000000 */
[----:B------:R-:W0:Y:S01]  /*89c0*/  MUFU.EX2 R22, R21 ;  /* 0x0000001500167308 */ /* 0x000e220000000800 */
[-C--:B------:R-:W-:Y:S01]  /*89d0*/  FFMA.RM R9, R9, R12.reuse, 12582913 ;  /* 0x4b40000109097423 */ /* 0x080fe2000000400c */
[----:B------:R-:W-:Y:S01]  /*89e0*/  FMUL R30, R30, R17 ;  /* 0x000000111e1e7220 */ /* 0x000fe20000400000 */
[----:B------:R-:W-:Y:S01]  /*89f0*/  FADD R17, R3, -12583039 ;  /* 0xcb40007f03117421 */ /* 0x000fe20000000000 */
[----:B------:R-:W-:Y:S01]  /*8a00*/  FFMA R23, R28, 1.4426950216293334961, -R23 ;  /* 0x3fb8aa3b1c177823 */ /* 0x000fe20000000817 */
[----:B------:R-:W-:Y:S01]  /*8a10*/  FADD R19, R9, -12583039 ;  /* 0xcb40007f09137421 */ /* 0x000fe20000000000 */
[----:B------:R-:W-:Y:S01]  /*8a20*/  SHF.L.U32 R24, R3, 0x17, RZ ;  /* 0x0000001703187819 */ /* 0x000fe200000006ff */
[----:B------:R-:W-:Y:S01]  /*8a30*/  FFMA R17, R58, 1.4426950216293334961, -R17 ;  /* 0x3fb8aa3b3a117823 */ /* 0x000fe20000000811 */
[----:B------:R-:W-:Y:S01]  /*8a40*/  FFMA R35, R28, 1.925963033500011079e-08, R23 ;  /* 0x32a570601c237823 */ /* 0x000fe20000000017 */
[-C--:B------:R-:W-:Y:S01]  /*8a50*/  FFMA.SAT R23, R56, R11.reuse, 0.5 ;  /* 0x3f00000038177423 */ /* 0x080fe2000000200b */
[----:B------:R-:W-:Y:S01]  /*8a60*/  SHF.L.U32 R28, R5, 0x17, RZ ;  /* 0x00000017051c7819 */ /* 0x000fe200000006ff */
[----:B------:R-:W-:Y:S01]  /*8a70*/  FFMA R58, R58, 1.925963033500011079e-08, R17 ;  /* 0x32a570603a3a7823 */ /* 0x000fe20000000011 */
[----:B------:R-:W-:Y:S01]  /*8a80*/  FFMA R19, R54, 1.4426950216293334961, -R19 ;  /* 0x3fb8aa3b36137823 */ /* 0x000fe20000000813 */
[----:B------:R-:W1:Y:S01]  /*8a90*/  MUFU.EX2 R17, R64 ;  /* 0x0000004000117308 */ /* 0x000e620000000800 */
[----:B------:R-:W-:Y:S01]  /*8aa0*/  FFMA.RM R5, R23, R12, 12582913 ;  /* 0x4b40000117057423 */ /* 0x000fe2000000400c */
[-C--:B------:R-:W-:Y:S01]  /*8ab0*/  FFMA.SAT R23, R18, R11.reuse, 0.5 ;  /* 0x3f00000012177423 */ /* 0x080fe2000000200b */
[----:B------:R-:W-:Y:S01]  /*8ac0*/  FFMA R19, R54, 1.925963033500011079e-08, R19 ;  /* 0x32a5706036137823 */ /* 0x000fe20000000013 */
[----:B0-----:R-:W-:Y:S01]  /*8ad0*/  FMUL R25, R15, R22 ;  /* 0x000000160f197220 */ /* 0x001fe20000400000 */
[----:B------:R-:W-:Y:S01]  /*8ae0*/  FFMA.SAT R15, R16, R11, 0.5 ;  /* 0x3f000000100f7423 */ /* 0x000fe2000000200b */
[-C--:B------:R-:W-:Y:S01]  /*8af0*/  FFMA.RM R13, R23, R12.reuse, 12582913 ;  /* 0x4b400001170d7423 */ /* 0x080fe2000000400c */
[----:B------:R-:W-:Y:S01]  /*8b00*/  IMAD.SHL.U32 R7, R7, 0x800000, RZ ;  /* 0x0080000007077824 */ /* 0x000fe200078e00ff */
[----:B------:R-:W-:Y:S01]  /*8b10*/  SHF.L.U32 R22, R5, 0x17, RZ ;  /* 0x0000001705167819 */ /* 0x000fe200000006ff */
[----:B------:R-:W-:Y:S01]  /*8b20*/  FFMA.RM R15, R15, R12, 12582913 ;  /* 0x4b4000010f0f7423 */ /* 0x000fe2000000400c */
[----:B------:R-:W-:-:S03]  /*8b30*/  IMAD.SHL.U32 R9, R9, 0x800000, RZ ;  /* 0x0080000009097824 */ /* 0x000fc600078e00ff */
[C---:B------:R-:W-:Y:S01]  /*8b40*/  FADD R21, R15.reuse, -12583039 ;  /* 0xcb40007f0f157421 */ /* 0x040fe20000000000 */
[----:B------:R-:W-:Y:S02]  /*8b50*/  IMAD.SHL.U32 R15, R15, 0x800000, RZ ;  /* 0x008000000f0f7824 */ /* 0x000fe400078e00ff */
[----:B-1----:R-:W-:Y:S01]  /*8b60*/  FMUL R28, R28, R17 ;  /* 0x000000111c1c7220 */ /* 0x002fe20000400000 */
[----:B------:R-:W-:Y:S01]  /*8b70*/  FADD R17, R5, -12583039 ;  /* 0xcb40007f05117421 */ /* 0x000fe20000000000 */
[----:B------:R-:W-:-:S03]  /*8b80*/  FFMA R21, R16, 1.4426950216293334961, -R21 ;  /* 0x3fb8aa3b10157823 */ /* 0x000fc60000000815 */
[----:B------:R-:W-:Y:S01]  /*8b90*/  FFMA R17, R56, 1.4426950216293334961, -R17 ;  /* 0x3fb8aa3b38117823 */ /* 0x000fe20000000811 */
[----:B------:R-:W-:Y:S01]  /*8ba0*/  FFMA R54, R16, 1.925963033500011079e-08, R21 ;  /* 0x32a5706010367823 */ /* 0x000fe20000000015 */
[----:B------:R-:W-:Y:S01]  /*8bb0*/  FFMA.SAT R21, R20, R11, 0.5 ;  /* 0x3f00000014157423 */ /* 0x000fe2000000200b */
[----:B------:R-:W0:Y:S01]  /*8bc0*/  MUFU.EX2 R16, R35 ;  /* 0x0000002300107308 */ /* 0x000e220000000800 */
[----:B------:R-:W-:Y:S02]  /*8bd0*/  FFMA R56, R56, 1.925963033500011079e-08, R17 ;  /* 0x32a5706038387823 */ /* 0x000fe40000000011 */
[----:B------:R-:W-:-:S05]  /*8be0*/  FFMA.RM R3, R21, R12, 12582913 ;  /* 0x4b40000115037423 */ /* 0x000fca000000400c */
[----:B------:R-:W1:Y:S08]  /*8bf0*/  MUFU.EX2 R17, R60 ;  /* 0x0000003c00117308 */ /* 0x000e700000000800 */
[----:B------:R-:W-:Y:S01]  /*8c00*/  MUFU.EX2 R54, R54 ;  /* 0x0000003600367308 */ /* 0x000fe20000000800 */
[----:B0-----:R-:W-:Y:S01]  /*8c10*/  FMUL R23, R7, R16 ;  /* 0x0000001007177220 */ /* 0x001fe20000400000 */
[----:B------:R-:W-:-:S04]  /*8c20*/  FFMA.SAT R7, R14, R11, 0.5 ;  /* 0x3f0000000e077423 */ /* 0x000fc8000000200b */
[----:B------:R-:W-:Y:S02]  /*8c30*/  FFMA.RM R16, R7, R12, 12582913 ;  /* 0x4b40000107107423 */ /* 0x000fe4000000400c */
[----:B------:R-:W0:Y:S01]  /*8c40*/  MUFU.EX2 R7, R56 ;  /* 0x0000003800077308 */ /* 0x000e220000000800 */
[----:B-1----:R-:W-:Y:S01]  /*8c50*/  FMUL R26, R26, R17 ;  /* 0x000000111a1a7220 */ /* 0x002fe20000400000 */
[----:B------:R-:W-:-:S04]  /*8c60*/  FADD R17, R13, -12583039 ;  /* 0xcb40007f0d117421 */ /* 0x000fc80000000000 */
[----:B------:R-:W-:-:S04]  /*8c70*/  FFMA R17, R18, 1.4426950216293334961, -R17 ;  /* 0x3fb8aa3b12117823 */ /* 0x000fc80000000811 */
[----:B------:R-:W-:Y:S02]  /*8c80*/  FFMA R18, R18, 1.925963033500011079e-08, R17 ;  /* 0x32a5706012127823 */ /* 0x000fe40000000011 */
[----:B------:R-:W1:Y:S01]  /*8c90*/  MUFU.EX2 R17, R58 ;  /* 0x0000003a00117308 */ /* 0x000e620000000800 */
[----:B0-----:R-:W-:Y:S01]  /*8ca0*/  FMUL R22, R22, R7 ;  /* 0x0000000716167220 */ /* 0x001fe20000400000 */
[----:B-1----:R-:W-:Y:S01]  /*8cb0*/  FMUL R24, R24, R17 ;  /* 0x0000001118187220 */ /* 0x002fe20000400000 */
[C---:B------:R-:W-:Y:S01]  /*8cc0*/  FADD R17, R3.reuse, -12583039 ;  /* 0xcb40007f03117421 */ /* 0x040fe20000000000 */
[----:B------:R-:W-:-:S03]  /*8cd0*/  SHF.L.U32 R3, R3, 0x17, RZ ;  /* 0x0000001703037819 */ /* 0x000fc600000006ff */
[----:B------:R-:W-:-:S04]  /*8ce0*/  FFMA R17, R20, 1.4426950216293334961, -R17 ;  /* 0x3fb8aa3b14117823 */ /* 0x000fc80000000811 */
[----:B------:R-:W-:Y:S01]  /*8cf0*/  FFMA R58, R20, 1.925963033500011079e-08, R17 ;  /* 0x32a57060143a7823 */ /* 0x000fe20000000011 */
[----:B------:R-:W-:Y:S01]  /*8d00*/  FADD R17, R16, -12583039 ;  /* 0xcb40007f10117421 */ /* 0x000fe20000000000 */
[----:B------:R-:W-:-:S03]  /*8d10*/  SHF.L.U32 R20, R13, 0x17, RZ ;  /* 0x000000170d147819 */ /* 0x000fc600000006ff */
[C---:B------:R-:W-:Y:S01]  /*8d20*/  FFMA R17, R14.reuse, 1.4426950216293334961, -R17 ;  /* 0x3fb8aa3b0e117823 */ /* 0x040fe20000000811 */
[----:B------:R-:W-:Y:S03]  /*8d30*/  MUFU.EX2 R58, R58 ;  /* 0x0000003a003a7308 */ /* 0x000fe60000000800 */
[----:B------:R-:W-:Y:S01]  /*8d40*/  FFMA R35, R14, 1.925963033500011079e-08, R17 ;  /* 0x32a570600e237823 */ /* 0x000fe20000000011 */
[----:B------:R-:W-:-:S04]  /*8d50*/  FFMA.SAT R17, R10, R11, 0.5 ;  /* 0x3f0000000a117423 */ /* 0x000fc8000000200b */
[-C--:B------:R-:W-:Y:S01]  /*8d60*/  FFMA.RM R5, R17, R12.reuse, 12582913 ;  /* 0x4b40000111057423 */ /* 0x080fe2000000400c */
[----:B------:R0:W1:Y:S01]  /*8d70*/  MUFU.EX2 R14, R19 ;  /* 0x00000013000e7308 */ /* 0x0000620000000800 */
[-C--:B------:R-:W-:Y:S02]  /*8d80*/  FFMA.SAT R17, R2, R11.reuse, 0.5 ;  /* 0x3f00000002117423 */ /* 0x080fe4000000200b */
[C---:B------:R-:W-:Y:S01]  /*8d90*/  FADD R7, R5.reuse, -12583039 ;  /* 0xcb40007f05077421 */ /* 0x040fe20000000000 */
[----:B------:R-:W-:Y:S01]  /*8da0*/  SHF.L.U32 R5, R5, 0x17, RZ ;  /* 0x0000001705057819 */ /* 0x000fe200000006ff */
[----:B------:R-:W-:Y:S02]  /*8db0*/  FFMA.RM R17, R17, R12, 12582913 ;  /* 0x4b40000111117423 */ /* 0x000fe4000000400c */
[----:B------:R-:W-:Y:S01]  /*8dc0*/  FFMA R7, R10, 1.4426950216293334961, -R7 ;  /* 0x3fb8aa3b0a077823 */ /* 0x000fe20000000807 */
[----:B------:R-:W-:Y:S01]  /*8dd0*/  MUFU.EX2 R35, R35 ;  /* 0x0000002300237308 */ /* 0x000fe20000000800 */
[----:B0-----:R-:W-:Y:S01]  /*8de0*/  FMUL R19, R15, R54 ;  /* 0x000000360f137220 */ /* 0x001fe20000400000 */
[-C--:B------:R-:W-:Y:S01]  /*8df0*/  FFMA.SAT R15, R4, R11.reuse, 0.5 ;  /* 0x3f000000040f7423 */ /* 0x080fe2000000200b */
[----:B------:R-:W-:Y:S01]  /*8e00*/  FFMA R56, R10, 1.925963033500011079e-08, R7 ;  /* 0x32a570600a387823 */ /* 0x000fe20000000007 */
[----:B------:R-:W-:-:S02]  /*8e10*/  FFMA.SAT R7, R8, R11, 0.5 ;  /* 0x3f00000008077423 */ /* 0x000fc4000000200b */
[-C--:B------:R-:W-:Y:S02]  /*8e20*/  FFMA.RM R15, R15, R12.reuse, 12582913 ;  /* 0x4b4000010f0f7423 */ /* 0x080fe4000000400c */
[----:B------:R-:W-:Y:S01]  /*8e30*/  FFMA.RM R10, R7, R12, 12582913 ;  /* 0x4b400001070a7423 */ /* 0x000fe2000000400c */
[----:B-1----:R-:W-:Y:S01]  /*8e40*/  FMUL R21, R9, R14 ;  /* 0x0000000e09157220 */ /* 0x002fe20000400000 */
[----:B------:R-:W0:Y:S02]  /*8e50*/  MUFU.EX2 R7, R18 ;  /* 0x0000001200077308 */ /* 0x000e240000000800 */
[----:B------:R-:W-:-:S04]  /*8e60*/  FADD R9, R10, -12583039 ;  /* 0xcb40007f0a097421 */ /* 0x000fc80000000000 */
[C---:B------:R-:W-:Y:S02]  /*8e70*/  FFMA R9, R8.reuse, 1.4426950216293334961, -R9 ;  /* 0x3fb8aa3b08097823 */ /* 0x040fe40000000809 */
[----:B------:R-:W1:Y:S02]  /*8e80*/  MUFU.EX2 R56, R56 ;  /* 0x0000003800387308 */ /* 0x000e640000000800 */
[----:B------:R-:W-:Y:S01]  /*8e90*/  FFMA R60, R8, 1.925963033500011079e-08, R9 ;  /* 0x32a57060083c7823 */ /* 0x000fe20000000009 */
[----:B------:R-:W-:-:S04]  /*8ea0*/  FFMA.SAT R9, R6, R11, 0.5 ;  /* 0x3f00000006097423 */ /* 0x000fc8000000200b */
[-C--:B------:R-:W-:Y:S01]  /*8eb0*/  FFMA.RM R13, R9, R12.reuse, 12582913 ;  /* 0x4b400001090d7423 */ /* 0x080fe2000000400c */
[----:B------:R-:W-:Y:S01]  /*8ec0*/  FFMA.SAT R9, R42, R11, 0.5 ;  /* 0x3f0000002a097423 */ /* 0x000fe2000000200b */
[----:B0-----:R-:W-:Y:S02]  /*8ed0*/  FMUL R20, R20, R7 ;  /* 0x0000000714147220 */ /* 0x001fe40000400000 */
[----:B------:R-:W-:Y:S01]  /*8ee0*/  FADD R7, R13, -12583039 ;  /* 0xcb40007f0d077421 */ /* 0x000fe20000000000 */
[----:B------:R-:W-:-:S03]  /*8ef0*/  FFMA.RM R9, R9, R12, 12582913 ;  /* 0x4b40000109097423 */ /* 0x000fc6000000400c */
[----:B------:R-:W-:Y:S01]  /*8f00*/  FFMA R7, R6, 1.4426950216293334961, -R7 ;  /* 0x3fb8aa3b06077823 */ /* 0x000fe20000000807 */
[----:B-1----:R-:W-:-:S03]  /*8f10*/  FMUL R5, R5, R56 ;  /* 0x0000003805057220 */ /* 0x002fc60000400000 */
[----:B------:R-:W-:Y:S01]  /*8f20*/  FFMA R18, R6, 1.925963033500011079e-08, R7 ;  /* 0x32a5706006127823 */ /* 0x000fe20000000007 */
[----:B------:R-:W-:Y:S01]  /*8f30*/  FADD R7, R15, -12583039 ;  /* 0xcb40007f0f077421 */ /* 0x000fe20000000000 */
[----:B------:R-:W-:-:S03]  /*8f40*/  IMAD.SHL.U32 R6, R16, 0x800000, RZ ;  /* 0x0080000010067824 */ /* 0x000fc600078e00ff */
[----:B------:R-:W-:Y:S01]  /*8f50*/  FFMA R7, R4, 1.4426950216293334961, -R7 ;  /* 0x3fb8aa3b04077823 */ /* 0x000fe20000000807 */
[----:B------:R-:W-:Y:S01]  /*8f60*/  FMUL R6, R6, R35 ;  /* 0x0000002306067220 */ /* 0x000fe20000400000 */
[----:B------:R-:W-:Y:S01]  /*8f70*/  FADD R35, R9, -12583039 ;  /* 0xcb40007f09237421 */ /* 0x000fe20000000000 */
[----:B------:R-:W-:Y:S01]  /*8f80*/  MUFU.EX2 R18, R18 ;  /* 0x0000001200127308 */ /* 0x000fe20000000800 */
[----:B------:R-:W-:Y:S01]  /*8f90*/  FFMA R54, R4, 1.925963033500011079e-08, R7 ;  /* 0x32a5706004367823 */ /* 0x000fe20000000007 */
[----:B------:R-:W-:Y:S01]  /*8fa0*/  FMUL R7, R3, R58 ;  /* 0x0000003a03077220 */ /* 0x000fe20000400000 */
[----:B------:R-:W-:Y:S01]  /*8fb0*/  FADD R3, R17, -12583039 ;  /* 0xcb40007f11037421 */ /* 0x000fe20000000000 */
[----:B------:R-:W-:Y:S02]  /*8fc0*/  IMAD.SHL.U32 R4, R10, 0x800000, RZ ;  /* 0x008000000a047824 */ /* 0x000fe400078e00ff */
[----:B------:R-:W-:Y:S01]  /*8fd0*/  FFMA R35, R42, 1.4426950216293334961, -R35 ;  /* 0x3fb8aa3b2a237823 */ /* 0x000fe20000000823 */
[----:B------:R-:W-:Y:S01]  /*8fe0*/  SHF.L.U32 R9, R9, 0x17, RZ ;  /* 0x0000001709097819 */ /* 0x000fe200000006ff */
[----:B------:R-:W-:-:S02]  /*8ff0*/  FFMA R3, R2, 1.4426950216293334961, -R3 ;  /* 0x3fb8aa3b02037823 */ /* 0x000fc40000000803 */
[----:B------:R-:W-:Y:S02]  /*9000*/  FFMA R42, R42, 1.925963033500011079e-08, R35 ;  /* 0x32a570602a2a7823 */ /* 0x000fe40000000023 */
[----:B------:R-:W-:Y:S01]  /*9010*/  FFMA R58, R2, 1.925963033500011079e-08, R3 ;  /* 0x32a57060023a7823 */ /* 0x000fe20000000003 */
[-C--:B------:R-:W-:Y:S01]  /*9020*/  FFMA.SAT R3, R0, R11.reuse, 0.5 ;  /* 0x3f00000000037423 */ /* 0x080fe2000000200b */
[----:B------:R-:W-:Y:S02]  /*9030*/  IMAD.SHL.U32 R2, R15, 0x800000, RZ ;  /* 0x008000000f027824 */ /* 0x000fe400078e00ff */
[----:B------:R-:W-:Y:S01]  /*9040*/  FFMA.SAT R15, R50, R11, 0.5 ;  /* 0x3f000000320f7423 */ /* 0x000fe2000000200b */
[----:B------:R-:W0:Y:S01]  /*9050*/  MUFU.EX2 R35, R54 ;  /* 0x0000003600237308 */ /* 0x000e220000000800 */
[-C--:B------:R-:W-:Y:S02]  /*9060*/  FFMA.RM R8, R3, R12.reuse, 12582913 ;  /* 0x4b40000103087423 */ /* 0x080fe4000000400c */
[----:B------:R-:W-:-:S02]  /*9070*/  FFMA.RM R15, R15, R12, 12582913 ;  /* 0x4b4000010f0f7423 */ /* 0x000fc4000000400c */
[----:B------:R-:W-:-:S03]  /*9080*/  FADD R3, R8, -12583039 ;  /* 0xcb40007f08037421 */ /* 0x000fc60000000000 */
[----:B------:R-:W-:Y:S01]  /*9090*/  MUFU.EX2 R42, R42 ;  /* 0x0000002a002a7308 */ /* 0x000fe20000000800 */
[----:B------:R-:W-:-:S04]  /*90a0*/  FFMA R3, R0, 1.4426950216293334961, -R3 ;  /* 0x3fb8aa3b00037823 */ /* 0x000fc80000000803 */
[----:B------:R-:W-:Y:S01]  /*90b0*/  FFMA R14, R0, 1.925963033500011079e-08, R3 ;  /* 0x32a57060000e7823 */ /* 0x000fe20000000003 */
[----:B------:R-:W-:Y:S02]  /*90c0*/  SHF.L.U32 R0, R17, 0x17, RZ ;  /* 0x0000001711007819 */ /* 0x000fe400000006ff */
[----:B------:R-:W1:Y:S01]  /*90d0*/  MUFU.EX2 R3, R60 ;  /* 0x0000003c00037308 */ /* 0x000e620000000800 */
[----:B0-----:R-:W-:-:S07]  /*90e0*/  FMUL R2, R2, R35 ;  /* 0x0000002302027220 */ /* 0x001fce0000400000 */
[----:B------:R-:W0:Y:S08]  /*90f0*/  MUFU.EX2 R35, R58 ;  /* 0x0000003a00237308 */ /* 0x000e300000000800 */
[----:B------:R-:W2:Y:S01]  /*9100*/  MUFU.EX2 R14, R14 ;  /* 0x0000000e000e7308 */ /* 0x000ea20000000800 */
[----:B-1----:R-:W-:Y:S01]  /*9110*/  FMUL R4, R4, R3 ;  /* 0x0000000304047220 */ /* 0x002fe20000400000 */
[----:B------:R-:W-:-:S04]  /*9120*/  FFMA.SAT R3, R46, R11, 0.5 ;  /* 0x3f0000002e037423 */ /* 0x000fc8000000200b */
[----:B------:R-:W-:Y:S01]  /*9130*/  FFMA.RM R10, R3, R12, 12582913 ;  /* 0x4b400001030a7423 */ /* 0x000fe2000000400c */
[----:B0-----:R-:W-:-:S03]  /*9140*/  FMUL R0, R0, R35 ;  /* 0x0000002300007220 */ /* 0x001fc60000400000 */
[----:B------:R-:W-:Y:S01]  /*9150*/  FADD R3, R10, -12583039 ;  /* 0xcb40007f0a037421 */ /* 0x000fe20000000000 */
[----:B------:R-:W-:Y:S01]  /*9160*/  FFMA.SAT R35, R48, R11, 0.5 ;  /* 0x3f00000030237423 */ /* 0x000fe2000000200b */
[----:B------:R-:W-:Y:S02]  /*9170*/  IMAD.SHL.U32 R10, R10, 0x800000, RZ ;  /* 0x008000000a0a7824 */ /* 0x000fe400078e00ff */
[----:B------:R-:W-:-:S04]  /*9180*/  FFMA R3, R46, 1.4426950216293334961, -R3 ;  /* 0x3fb8aa3b2e037823 */ /* 0x000fc80000000803 */
[----:B------:R-:W-:Y:S01]  /*9190*/  FFMA R46, R46, 1.925963033500011079e-08, R3 ;  /* 0x32a570602e2e7823 */ /* 0x000fe20000000003 */
[----:B------:R-:W-:Y:S01]  /*91a0*/  SHF.L.U32 R3, R13, 0x17, RZ ;  /* 0x000000170d037819 */ /* 0x000fe200000006ff */
[----:B------:R-:W-:-:S04]  /*91b0*/  FFMA.RM R13, R69, R12, 12582913 ;  /* 0x4b400001450d7423 */ /* 0x000fc8000000400c */
[----:B------:R-:W-:Y:S01]  /*91c0*/  FADD R69, R13, -12583039 ;  /* 0xcb40007f0d457421 */ /* 0x000fe20000000000 */
[----:B------:R-:W-:Y:S01]  /*91d0*/  FMUL R3, R3, R18 ;  /* 0x0000001203037220 */ /* 0x000fe20000400000 */
[----:B------:R-:W-:Y:S02]  /*91e0*/  SHF.L.U32 R13, R13, 0x17, RZ ;  /* 0x000000170d0d7819 */ /* 0x000fe400000006ff */
        /* <DEDUP_REMOVED lines=9> */
[----:B------:R-:W-:Y:S03]  /*9280*/  MUFU.EX2 R50, R50 ;  /* 0x0000003200327308 */ /* 0x000fe60000000800 */
[----:B------:R-:W-:-:S04]  /*9290*/  FADD R17, R16, -12583039 ;  /* 0xcb40007f10117421 */ /* 0x000fc80000000000 */
[C---:B------:R-:W-:Y:S01]  /*92a0*/  FFMA R17, R34.reuse, 1.4426950216293334961, -R17 ;  /* 0x3fb8aa3b22117823 */ /* 0x040fe20000000811 */
[----:B------:R-:W0:Y:S03]  /*92b0*/  MUFU.EX2 R69, R46 ;  /* 0x0000002e00457308 */ /* 0x000e260000000800 */
[----:B------:R-:W-:Y:S01]  /*92c0*/  FFMA R54, R34, 1.925963033500011079e-08, R17 ;  /* 0x32a5706022367823 */ /* 0x000fe20000000011 */
[----:B------:R-:W-:Y:S01]  /*92d0*/  FFMA.SAT R17, R52, R11, 0.5 ;  /* 0x3f00000034117423 */ /* 0x000fe2000000200b */
[----:B------:R-:W-:-:S03]  /*92e0*/  FMUL R34, R9, R42 ;  /* 0x0000002a09227220 */ /* 0x000fc60000400000 */
[-C--:B------:R-:W-:Y:S01]  /*92f0*/  FFMA.RM R11, R17, R12.reuse, 12582913 ;  /* 0x4b400001110b7423 */ /* 0x080fe2000000400c */
[----:B------:R-:W-:Y:S01]  /*9300*/  FFMA.RM R12, R35, R12, 12582913 ;  /* 0x4b400001230c7423 */ /* 0x000fe2000000400c */
[----:B------:R-:W-:Y:S01]  /*9310*/  IMAD.SHL.U32 R35, R8, 0x800000, RZ ;  /* 0x0080000008237824 */ /* 0x000fe200078e00ff */
[----:B------:R-:W1:Y:S01]  /*9320*/  MUFU.EX2 R71, R54 ;  /* 0x0000003600477308 */ /* 0x000e620000000800 */
[----:B------:R-:W-:Y:S02]  /*9330*/  FADD R17, R11, -12583039 ;  /* 0xcb40007f0b117421 */ /* 0x000fe40000000000 */
[----:B--2---:R-:W-:Y:S02]  /*9340*/  FMUL R35, R35, R14 ;  /* 0x0000000e23237220 */ /* 0x004fe40000400000 */
[----:B------:R-:W-:-:S04]  /*9350*/  FFMA R17, R52, 1.4426950216293334961, -R17 ;  /* 0x3fb8aa3b34117823 */ /* 0x000fc80000000811 */
[----:B------:R-:W-:Y:S01]  /*9360*/  FFMA R52, R52, 1.925963033500011079e-08, R17 ;  /* 0x32a5706034347823 */ /* 0x000fe20000000011 */
[----:B------:R-:W-:-:S04]  /*9370*/  FADD R17, R12, -12583039 ;  /* 0xcb40007f0c117421 */ /* 0x000fc80000000000 */
[----:B------:R-:W-:-:S04]  /*9380*/  FFMA R17, R48, 1.4426950216293334961, -R17 ;  /* 0x3fb8aa3b30117823 */ /* 0x000fc80000000811 */
        /* <DEDUP_REMOVED lines=18> */
[----:B0-----:R-:W-:Y:S01]  /*94b0*/  FMUL R18, R10, R69 ;  /* 0x000000450a127220 */ /* 0x001fe20000400000 */
[----:B------:R-:W-:Y:S01]  /*94c0*/  SHF.L.U32 R10, R16, 0x17, RZ ;  /* 0x00000017100a7819 */ /* 0x000fe200000006ff */
[----:B------:R-:W0:Y:S01]  /*94d0*/  MUFU.EX2 R69, R52 ;  /* 0x0000003400457308 */ /* 0x000e220000000800 */
[----:B------:R-:W-:Y:S01]  /*94e0*/  FADD R8, R17, R6 ;  /* 0x0000000611087221 */ /* 0x000fe20000000000 */
[----:B------:R-:W-:Y:S02]  /*94f0*/  FMUL R16, R15, R50 ;  /* 0x000000320f107220 */ /* 0x000fe40000400000 */
[----:B-1----:R-:W-:Y:S01]  /*9500*/  FMUL R10, R10, R71 ;  /* 0x000000470a0a7220 */ /* 0x002fe20000400000 */
[----:B------:R-:W-:-:S04]  /*9510*/  FADD R17, R8, R5 ;  /* 0x0000000508117221 */ /* 0x000fc80000000000 */
[----:B------:R-:W-:Y:S01]  /*9520*/  FADD R8, R17, R4 ;  /* 0x0000000411087221 */ /* 0x000fe20000000000 */
[----:B------:R-:W-:Y:S01]  /*9530*/  FMUL R17, R13, R44 ;  /* 0x0000002c0d117220 */ /* 0x000fe20000400000 */
[----:B------:R-:W-:Y:S02]  /*9540*/  SHF.L.U32 R13, R12, 0x17, RZ ;  /* 0x000000170c0d7819 */ /* 0x000fe400000006ff */
[----:B------:R-:W-:-:S04]  /*9550*/  FADD R9, R8, R3 ;  /* 0x0000000308097221 */ /* 0x000fc80000000000 */
[----:B------:R-:W-:-:S04]  /*9560*/  FADD R9, R9, R2 ;  /* 0x0000000209097221 */ /* 0x000fc80000000000 */
[----:B------:R-:W-:-:S04]  /*9570*/  FADD R8, R9, R0 ;  /* 0x0000000009087221 */ /* 0x000fc80000000000 */
[----:B------:R-:W-:-:S04]  /*9580*/  FADD R9, R8, R35 ;  /* 0x0000002308097221 */ /* 0x000fc80000000000 */
[----:B------:R-:W-:-:S04]  /*9590*/  FADD R9, R9, R34 ;  /* 0x0000002209097221 */ /* 0x000fc80000000000 */
[----:B------:R-:W-:-:S04]  /*95a0*/  FADD R8, R9, R18 ;  /* 0x0000001209087221 */ /* 0x000fc80000000000 */
[----:B------:R-:W-:Y:S01]  /*95b0*/  FADD R9, R8, R17 ;  /* 0x0000001108097221 */ /* 0x000fe20000000000 */
[----:B------:R-:W-:-:S03]  /*95c0*/  IMAD.SHL.U32 R8, R11, 0x800000, RZ ;  /* 0x008000000b087824 */ /* 0x000fc600078e00ff */
[----:B------:R-:W-:Y:S01]  /*95d0*/  FADD R11, R9, R16 ;  /* 0x00000010090b7221 */ /* 0x000fe20000000000 */
[----:B0-----:R-:W-:Y:S01]  /*95e0*/  FMUL R9, R8, R69 ;  /* 0x0000004508097220 */ /* 0x001fe20000400000 */
[----:B------:R-:W-:Y:S02]  /*95f0*/  FMUL R8, R13, R48 ;  /* 0x000000300d087220 */ /* 0x000fe40000400000 */
        /* <DEDUP_REMOVED lines=12> */
.L_x_6609:
        /* <DEDUP_REMOVED lines=13> */
[----:B0-----:R-:W-:Y:S05]  /*9790*/  CALL.REL.NOINC `($__internal_101_$__cuda_sm3x_div_rn_noftz_f32_slowpath) ;  /* 0x00000044009c7944 */ /* 0x001fea0003c00000 */
[----:B------:R-:W-:-:S07]  /*97a0*/  IMAD.MOV.U32 R12, RZ, RZ, R11 ;  /* 0x000000ffff0c7224 */ /* 0x000fce00078e000b */
.L_x_6508:
[----:B------:R-:W-:Y:S05]  /*97b0*/  BSYNC.RECONVERGENT B3 ;  /* 0x0000000000037941 */ /* 0x000fea0003800200 */
.L_x_6507:
        /* <DEDUP_REMOVED lines=12> */
[----:B0-----:R-:W-:Y:S05]  /*9880*/  CALL.REL.NOINC `($__internal_101_$__cuda_sm3x_div_rn_noftz_f32_slowpath) ;  /* 0x0000004400607944 */ /* 0x001fea0003c00000 */
[----:B------:R-:W-:-:S07]  /*9890*/  MOV R13, R11 ;  /* 0x0000000b000d7202 */ /* 0x000fce0000000f00 */
.L_x_6510:
[----:B------:R-:W-:Y:S05]  /*98a0*/  BSYNC.RECONVERGENT B3 ;  /* 0x0000000000037941 */ /* 0x000fea0003800200 */
.L_x_6509:
        /* <DEDUP_REMOVED lines=14> */
.L_x_6512:
[----:B------:R-:W-:Y:S05]  /*9990*/  BSYNC.RECONVERGENT B3 ;  /* 0x0000000000037941 */ /* 0x000fea0003800200 */
.L_x_6511:
        /* <DEDUP_REMOVED lines=14> */
.L_x_6514:
[----:B------:R-:W-:Y:S05]  /*9a80*/  BSYNC.RECONVERGENT B3 ;  /* 0x0000000000037941 */ /* 0x000fea0003800200 */
.L_x_6513:
        /* <DEDUP_REMOVED lines=14> */
.L_x_6516:
[----:B------:R-:W-:Y:S05]  /*9b70*/  BSYNC.RECONVERGENT B3 ;  /* 0x0000000000037941 */ /* 0x000fea0003800200 */
.L_x_6515:
        /* <DEDUP_REMOVED lines=14> */
.L_x_6518:
[----:B------:R-:W-:Y:S05]  /*9c60*/  BSYNC.RECONVERGENT B3 ;  /* 0x0000000000037941 */ /* 0x000fea0003800200 */
.L_x_6517:
        /* <DEDUP_REMOVED lines=14> */
.L_x_6520:
[----:B------:R-:W-:Y:S05]  /*9d50*/  BSYNC.RECONVERGENT B3 ;  /* 0x0000000000037941 */ /* 0x000fea0003800200 */
.L_x_6519:
        /* <DEDUP_REMOVED lines=14> */
.L_x_6522:
[----:B------:R-:W-:Y:S05]  /*9e40*/  BSYNC.RECONVERGENT B3 ;  /* 0x0000000000037941 */ /* 0x000fea0003800200 */
.L_x_6521:
        /* <DEDUP_REMOVED lines=14> */
.L_x_6524:
[----:B------:R-:W-:Y:S05]  /*9f30*/  BSYNC.RECONVERGENT B3 ;  /* 0x0000000000037941 */ /* 0x000fea0003800200 */
.L_x_6523:
        /* <DEDUP_REMOVED lines=14> */
.L_x_6526:
[----:B------:R-:W-:Y:S05]  /*a020*/  BSYNC.RECONVERGENT B3 ;  /* 0x0000000000037941 */ /* 0x000fea0003800200 */
.L_x_6525:
        /* <DEDUP_REMOVED lines=14> */
.L_x_6528:
[----:B------:R-:W-:Y:S05]  /*a110*/  BSYNC.RECONVERGENT B3 ;  /* 0x0000000000037941 */ /* 0x000fea0003800200 */
.L_x_6527:
        /* <DEDUP_REMOVED lines=14> */
.L_x_6530:
[----:B------:R-:W-:Y:S05]  /*a200*/  BSYNC.RECONVERGENT B3 ;  /* 0x0000000000037941 */ /* 0x000fea0003800200 */
.L_x_6529:
        /* <DEDUP_REMOVED lines=14> */
.L_x_6532:
[----:B------:R-:W-:Y:S05]  /*a2f0*/  BSYNC.RECONVERGENT B3 ;  /* 0x0000000000037941 */ /* 0x000fea0003800200 */
.L_x_6531:
        /* <DEDUP_REMOVED lines=10> */
[----:B------:R-:W-:Y:S02]  /*a3a0*/  MOV R14, R71 ;  /* 0x00000047000e7202 */ /* 0x000fe40000000f00 */
[----:B------:R-:W-:-:S07]  /*a3b0*/  MOV R42, 0xa3d0 ;  /* 0x0000a3d0002a7802 */ /* 0x000fce0000000f00 */
[----:B0-----:R-:W-:Y:S05]  /*a3c0*/  CALL.REL.NOINC `($__internal_101_$__cuda_sm3x_div_rn_noftz_f32_slowpath) ;  /* 0x0000003800907944 */ /* 0x001fea0003c00000 */
[----:B------:R-:W-:-:S07]  /*a3d0*/  IMAD.MOV.U32 R23, RZ, RZ, R11 ;  /* 0x000000ffff177224 */ /* 0x000fce00078e000b */
.L_x_6534:
[----:B------:R-:W-:Y:S05]  /*a3e0*/  BSYNC.RECONVERGENT B3 ;  /* 0x0000000000037941 */ /* 0x000fea0003800200 */
.L_x_6533:
        /* <DEDUP_REMOVED lines=14> */
.L_x_6536:
[----:B------:R-:W-:Y:S05]  /*a4d0*/  BSYNC.RECONVERGENT B3 ;  /* 0x0000000000037941 */ /* 0x000fea0003800200 */
.L_x_6535:
        /* <DEDUP_REMOVED lines=14> */
.L_x_6538:
[----:B------:R-:W-:Y:S05]  /*a5c0*/  BSYNC.RECONVERGENT B3 ;  /* 0x0000000000037941 */ /* 0x000fea0003800200 */
.L_x_6537:
        /* <DEDUP_REMOVED lines=14> */
.L_x_6540:
[----:B------:R-:W-:Y:S05]  /*a6b0*/  BSYNC.RECONVERGENT B3 ;  /* 0x0000000000037941 */ /* 0x000fea0003800200 */
.L_x_6539:
        /* <DEDUP_REMOVED lines=14> */
.L_x_6542:
[----:B------:R-:W-:Y:S05]  /*a7a0*/  BSYNC.RECONVERGENT B3 ;  /* 0x0000000000037941 */ /* 0x000fea0003800200 */
.L_x_6541:
        /* <DEDUP_REMOVED lines=14> */
.L_x_6544:
[----:B------:R-:W-:Y:S05]  /*a890*/  BSYNC.RECONVERGENT B3 ;  /* 0x0000000000037941 */ /* 0x000fea0003800200 */
.L_x_6543:
        /* <DEDUP_REMOVED lines=14> */
.L_x_6546:
[----:B------:R-:W-:Y:S05]  /*a980*/  BSYNC.RECONVERGENT B3 ;  /* 0x0000000000037941 */ /* 0x000fea0003800200 */
.L_x_6545:
        /* <DEDUP_REMOVED lines=14> */
.L_x_6548:
[----:B------:R-:W-:Y:S05]  /*aa70*/  BSYNC.RECONVERGENT B3 ;  /* 0x0000000000037941 */ /* 0x000fea0003800200 */
.L_x_6547:
        /* <DEDUP_REMOVED lines=14> */
.L_x_6550:
[----:B------:R-:W-:Y:S05]  /*ab60*/  BSYNC.RECONVERGENT B3 ;  /* 0x0000000000037941 */ /* 0x000fea0003800200 */
.L_x_6549:
        /* <DEDUP_REMOVED lines=14> */
.L_x_6552:
[----:B------:R-:W-:Y:S05]  /*ac50*/  BSYNC.RECONVERGENT B3 ;  /* 0x0000000000037941 */ /* 0x000fea0003800200 */
.L_x_6551:
        /* <DEDUP_REMOVED lines=14> */
.L_x_6554:
[----:B------:R-:W-:Y:S05]  /*ad40*/  BSYNC.RECONVERGENT B3 ;  /* 0x0000000000037941 */ /* 0x000fea0003800200 */
.L_x_6553:
        /* <DEDUP_REMOVED lines=14> */
.L_x_6556:
[----:B------:R-:W-:Y:S05]  /*ae30*/  BSYNC.RECONVERGENT B3 ;  /* 0x0000000000037941 */ /* 0x000fea0003800200 */
.L_x_6555:
        /* <DEDUP_REMOVED lines=14> */
.L_x_6558:
[----:B------:R-:W-:Y:S05]  /*af20*/  BSYNC.RECONVERGENT B3 ;  /* 0x0000000000037941 */ /* 0x000fea0003800200 */
.L_x_6557:
        /* <DEDUP_REMOVED lines=14> */
.L_x_6560:
[----:B------:R-:W-:Y:S05]  /*b010*/  BSYNC.RECONVERGENT B3 ;  /* 0x0000000000037941 */ /* 0x000fea0003800200 */
.L_x_6559:
        /* <DEDUP_REMOVED lines=14> */
.L_x_6562:
[----:B------:R-:W-:Y:S05]  /*b100*/  BSYNC.RECONVERGENT B3 ;  /* 0x0000000000037941 */ /* 0x000fea0003800200 */
.L_x_6561:
        /* <DEDUP_REMOVED lines=14> */
.L_x_6564:
[----:B------:R-:W-:Y:S05]  /*b1f0*/  BSYNC.RECONVERGENT B3 ;  /* 0x0000000000037941 */ /* 0x000fea0003800200 */
.L_x_6563:
        /* <DEDUP_REMOVED lines=13> */
.L_x_6566:
[----:B------:R-:W-:Y:S05]  /*b2d0*/  BSYNC.RECONVERGENT B3 ;  /* 0x0000000000037941 */ /* 0x000fea0003800200 */
.L_x_6565:
[----:B------:R-:W1:Y:S01]  /*b2e0*/  LDC.64 R8, c[0x0][0x410] ;  /* 0x00010400ff087b82 */ /* 0x000e620000000a00 */
[----:B------:R-:W-:Y:S01]  /*b2f0*/  BSSY.RECONVERGENT B1, `(.L_x_6567) ;  /* 0x0000018000017945 */ /* 0x000fe20003800200 */
[-C--:B-1----:R-:W-:Y:S02]  /*b300*/  ISETP.GE.U32.AND P1, PT, R65, R8.reuse, PT ;  /* 0x000000084100720c */ /* 0x082fe40003f26070 */
[-C--:B------:R-:W-:Y:S02]  /*b310*/  ISETP.GE.U32.AND P4, PT, R63, R8.reuse, PT ;  /* 0x000000083f00720c */ /* 0x080fe40003f86070 */
[-C--:B------:R-:W-:Y:S02]  /*b320*/  ISETP.GE.U32.AND P3, PT, R61, R8.reuse, PT ;  /* 0x000000083d00720c */ /* 0x080fe40003f66070 */
[----:B------:R-:W-:Y:S02]  /*b330*/  ISETP.GE.U32.AND P2, PT, R59, R8, PT ;  /* 0x000000083b00720c */ /* 0x000fe40003f46070 */
[----:B------:R-:W-:-:S02]  /*b340*/  ISETP.GE.AND.EX P1, PT, RZ, R9, PT, P1 ;  /* 0x00000009ff00720c */ /* 0x000fc40003f26310 */
[----:B------:R-:W-:Y:S01]  /*b350*/  ISETP.GE.AND.EX P4, PT, RZ, R9, PT, P4 ;  /* 0x00000009ff00720c */ /* 0x000fe20003f86340 */
[----:B------:R-:W-:-:S12]  /*b360*/  @P0 BRA `(.L_x_6568) ;  /* 0x0000000000400947 */ /* 0x000fd80003800000 */
[----:B------:R-:W-:Y:S02]  /*b370*/  HFMA2 R15, -RZ, RZ, 0, 0 ;  /* 0x00000000ff0f7431 */ /* 0x000fe400000001ff */
[----:B------:R-:W-:Y:S01]  /*b380*/  IMAD R17, R38, UR40, RZ ;  /* 0x0000002826117c24 */ /* 0x000fe2000f8e02ff */
        /* <DEDUP_REMOVED lines=14> */
.L_x_6568:
[----:B------:R-:W-:Y:S05]  /*b470*/  BSYNC.RECONVERGENT B1 ;  /* 0x0000000000017941 */ /* 0x000fea0003800200 */
.L_x_6567:
[----:B------:R-:W-:Y:S04]  /*b480*/  BSSY.RECONVERGENT B1, `(.L_x_6569) ;  /* 0x0000012000017945 */ /* 0x000fe80003800200 */
[----:B------:R-:W-:Y:S05]  /*b490*/  @P1 BRA `(.L_x_6570) ;  /* 0x0000000000401947 */ /* 0x000fea0003800000 */
[----:B-1----:R-:W-:Y:S01]  /*b4a0*/  MOV R12, R65 ;  /* 0x00000041000c7202 */ /* 0x002fe20000000f00 */
[----:B------:R-:W-:Y:S01]  /*b4b0*/  IMAD R15, R38, UR40, RZ ;  /* 0x00000028260f7c24 */ /* 0x000fe2000f8e02ff */
        /* <DEDUP_REMOVED lines=14> */
.L_x_6570:
[----:B------:R-:W-:Y:S05]  /*b5a0*/  BSYNC.RECONVERGENT B1 ;  /* 0x0000000000017941 */ /* 0x000fea0003800200 */
.L_x_6569:
[----:B------:R-:W-:Y:S04]  /*b5b0*/  BSSY.RECONVERGENT B1, `(.L_x_6571) ;  /* 0x0000012000017945 */ /* 0x000fe80003800200 */
[----:B------:R-:W-:Y:S05]  /*b5c0*/  @P4 BRA `(.L_x_6572) ;  /* 0x0000000000404947 */ /* 0x000fea0003800000 */
[----:B-12---:R-:W-:Y:S01]  /*b5d0*/  HFMA2 R13, -RZ, RZ, 0, 0 ;  /* 0x00000000ff0d7431 */ /* 0x006fe200000001ff */
        /* <DEDUP_REMOVED lines=15> */
.L_x_6572:
[----:B------:R-:W-:Y:S05]  /*b6d0*/  BSYNC.RECONVERGENT B1 ;  /* 0x0000000000017941 */ /* 0x000fea0003800200 */
.L_x_6571:
        /* <DEDUP_REMOVED lines=12> */
[----:B-123--:R-:W-:Y:S01]  /*b7a0*/  MOV R13, RZ ;  /* 0x000000ff000d7202 */ /* 0x00efe20000000f00 */
        /* <DEDUP_REMOVED lines=15> */
.L_x_6574:
[----:B------:R-:W-:Y:S05]  /*b8a0*/  BSYNC.RECONVERGENT B1 ;  /* 0x0000000000017941 */ /* 0x000fea0003800200 */
.L_x_6573:
[----:B------:R-:W-:Y:S04]  /*b8b0*/  BSSY.RECONVERGENT B1, `(.L_x_6575) ;  /* 0x0000012000017945 */ /* 0x000fe80003800200 */
[----:B------:R-:W-:Y:S05]  /*b8c0*/  @P2 BRA `(.L_x_6576) ;  /* 0x0000000000402947 */ /* 0x000fea0003800000 */
[----:B-1234-:R-:W-:Y:S01]  /*b8d0*/  MOV R12, R59 ;  /* 0x0000003b000c7202 */ /* 0x01efe20000000f00 */
        /* <DEDUP_REMOVED lines=15> */
.L_x_6576:
[----:B------:R-:W-:Y:S05]  /*b9d0*/  BSYNC.RECONVERGENT B1 ;  /* 0x0000000000017941 */ /* 0x000fea0003800200 */
.L_x_6575:
[----:B------:R-:W-:Y:S04]  /*b9e0*/  BSSY.RECONVERGENT B1, `(.L_x_6577) ;  /* 0x0000012000017945 */ /* 0x000fe80003800200 */
[----:B------:R-:W-:Y:S05]  /*b9f0*/  @P4 BRA `(.L_x_6578) ;  /* 0x0000000000404947 */ /* 0x000fea0003800000 */
[----:B-1234-:R-:W-:Y:S01]  /*ba00*/  HFMA2 R13, -RZ, RZ, 0, 0 ;  /* 0x00000000ff0d7431 */ /* 0x01efe200000001ff */
        /* <DEDUP_REMOVED lines=15> */
.L_x_6578:
[----:B------:R-:W-:Y:S05]  /*bb00*/  BSYNC.RECONVERGENT B1 ;  /* 0x0000000000017941 */ /* 0x000fea0003800200 */
.L_x_6577:
[----:B------:R-:W-:Y:S04]  /*bb10*/  BSSY.RECONVERGENT B1, `(.L_x_6579) ;  /* 0x0000012000017945 */ /* 0x000fe80003800200 */
[----:B------:R-:W-:Y:S05]  /*bb20*/  @P5 BRA `(.L_x_6580) ;  /* 0x0000000000405947 */ /* 0x000fea0003800000 */
[----:B-1234-:R-:W-:Y:S01]  /*bb30*/  MOV R13, RZ ;  /* 0x000000ff000d7202 */ /* 0x01efe20000000f00 */
        /* <DEDUP_REMOVED lines=15> */
.L_x_6580:
[----:B------:R-:W-:Y:S05]  /*bc30*/  BSYNC.RECONVERGENT B1 ;  /* 0x0000000000017941 */ /* 0x000fea0003800200 */
.L_x_6579:
        /* <DEDUP_REMOVED lines=18> */
.L_x_6582:
[----:B------:R-:W-:Y:S05]  /*bd60*/  BSYNC.RECONVERGENT B1 ;  /* 0x0000000000017941 */ /* 0x000fea0003800200 */
.L_x_6581:
        /* <DEDUP_REMOVED lines=14> */
[----:B------:R-:W-:Y:S01]  /*be50*/  HFMA2 R9, -RZ, RZ, 0, 0 ;  /* 0x00000000ff097431 */ /* 0x000fe200000001ff */
[----:B------:R-:W-:Y:S01]  /*be60*/  MOV R8, R51 ;  /* 0x0000003300087202 */ /* 0x000fe20000000f00 */
[----:B-1234-:R-:W-:Y:S01]  /*be70*/  IMAD R13, R38, UR40, RZ ;  /* 0x00000028260d7c24 */ /* 0x01efe2000f8e02ff */
        /* <DEDUP_REMOVED lines=13> */
.L_x_6584:
[----:B------:R-:W-:Y:S05]  /*bf50*/  BSYNC.RECONVERGENT B1 ;  /* 0x0000000000017941 */ /* 0x000fea0003800200 */
.L_x_6583:
[----:B------:R-:W-:Y:S04]  /*bf60*/  BSSY.RECONVERGENT B1, `(.L_x_6585) ;  /* 0x0000012000017945 */ /* 0x000fe80003800200 */
[----:B------:R-:W-:Y:S05]  /*bf70*/  @P1 BRA `(.L_x_6586) ;  /* 0x0000000000401947 */ /* 0x000fea0003800000 */
[----:B-1----:R-:W-:Y:S01]  /*bf80*/  MOV R9, RZ ;  /* 0x000000ff00097202 */ /* 0x002fe20000000f00 */
[----:B--234-:R-:W-:Y:S01]  /*bf90*/  IMAD R13, R38, UR40, RZ ;  /* 0x00000028260d7c24 */ /* 0x01cfe2000f8e02ff */
        /* <DEDUP_REMOVED lines=14> */
.L_x_6586:
[----:B------:R-:W-:Y:S05]  /*c080*/  BSYNC.RECONVERGENT B1 ;  /* 0x0000000000017941 */ /* 0x000fea0003800200 */
.L_x_6585:
        /* <DEDUP_REMOVED lines=18> */
.L_x_6588:
[----:B------:R-:W-:Y:S05]  /*c1b0*/  BSYNC.RECONVERGENT B1 ;  /* 0x0000000000017941 */ /* 0x000fea0003800200 */
.L_x_6587:
[----:B------:R-:W-:Y:S04]  /*c1c0*/  BSSY.RECONVERGENT B1, `(.L_x_6589) ;  /* 0x0000012000017945 */ /* 0x000fe80003800200 */
[----:B------:R-:W-:Y:S05]  /*c1d0*/  @P3 BRA `(.L_x_6590) ;  /* 0x0000000000403947 */ /* 0x000fea0003800000 */
[----:B-1----:R-:W-:Y:S01]  /*c1e0*/  HFMA2 R5, -RZ, RZ, 0, 0 ;  /* 0x00000000ff057431 */ /* 0x002fe200000001ff */
        /* <DEDUP_REMOVED lines=15> */
.L_x_6590:
[----:B------:R-:W-:Y:S05]  /*c2e0*/  BSYNC.RECONVERGENT B1 ;  /* 0x0000000000017941 */ /* 0x000fea0003800200 */
.L_x_6589:
[----:B------:R-:W-:Y:S04]  /*c2f0*/  BSSY.RECONVERGENT B1, `(.L_x_6591) ;  /* 0x0000012000017945 */ /* 0x000fe80003800200 */
[----:B------:R-:W-:Y:S05]  /*c300*/  @P4 BRA `(.L_x_6592) ;  /* 0x0000000000404947 */ /* 0x000fea0003800000 */
[----:B-1----:R-:W-:Y:S01]  /*c310*/  MOV R3, RZ ;  /* 0x000000ff00037202 */ /* 0x002fe20000000f00 */
        /* <DEDUP_REMOVED lines=15> */
.L_x_6592:
[----:B------:R-:W-:Y:S05]  /*c410*/  BSYNC.RECONVERGENT B1 ;  /* 0x0000000000017941 */ /* 0x000fea0003800200 */
.L_x_6591:
        /* <DEDUP_REMOVED lines=18> */
.L_x_6594:
[----:B------:R-:W-:Y:S05]  /*c540*/  BSYNC.RECONVERGENT B1 ;  /* 0x0000000000017941 */ /* 0x000fea0003800200 */
.L_x_6593:
        /* <DEDUP_REMOVED lines=18> */
.L_x_6596:
[----:B------:R-:W-:Y:S05]  /*c670*/  BSYNC.RECONVERGENT B1 ;  /* 0x0000000000017941 */ /* 0x000fea0003800200 */
.L_x_6595:
[----:B------:R-:W5:Y:S01]  /*c680*/  LDCU UR4, c[0x0][0x370] ;  /* 0x00006e00ff0477ac */ /* 0x000f620008000800 */
[----:B-1----:R-:W5:Y:S02]  /*c690*/  LDC R3, c[0x0][0x364] ;  /* 0x0000d900ff037b82 */ /* 0x002f640000000800 */
[----:B-----5:R-:W-:-:S05]  /*c6a0*/  IMAD R3, R3, UR4, RZ ;  /* 0x0000000403037c24 */ /* 0x020fca000f8e02ff */
[----:B------:R-:W-:-:S04]  /*c6b0*/  IADD3 R40, P0, PT, R3, R40, RZ ;  /* 0x0000002803287210 */ /* 0x000fc80007f1e0ff */
[----:B------:R-:W-:Y:S02]  /*c6c0*/  LEA.HI.X.SX32 R38, R3, R38, 0x1, P0 ;  /* 0x0000002603267211 */ /* 0x000fe400000f0eff */
[----:B------:R-:W-:-:S04]  /*c6d0*/  ISETP.GE.U32.AND P0, PT, R40, UR44, PT ;  /* 0x0000002c28007c0c */ /* 0x000fc8000bf06070 */
[----:B------:R-:W-:-:S13]  /*c6e0*/  ISETP.GE.AND.EX P0, PT, R38, UR45, PT, P0 ;  /* 0x0000002d26007c0c */ /* 0x000fda000bf06300 */
[----:B------:R-:W-:Y:S05]  /*c6f0*/  @!P0 BRA `(.L_x_6597) ;  /* 0xffffff3c00188947 */ /* 0x000fea000383ffff */
[----:B------:R-:W-:Y:S05]  /*c700*/  BSYNC B0 ;  /* 0x0000000000007941 */ /* 0x000fea0003800000 */
.L_x_6475:
[----:B------:R-:W-:Y:S05]  /*c710*/  EXIT ;  /* 0x000000000000794d */ /* 0x000fea0003800000 */
.L_x_6506:
[----:B------:R-:W-:Y:S01]  /*c720*/  BSSY B1, `(.L_x_6598) ;  /* 0x0000007000017945 */ /* 0x000fe20003800000 */
[----:B------:R-:W-:Y:S01]  /*c730*/  IMAD.MOV.U32 R12, RZ, RZ, 0x10 ;  /* 0x00000010ff0c7424 */ /* 0x000fe200078e00ff */
[----:B------:R-:W-:Y:S02]  /*c740*/  MOV R11, 0x1f ;  /* 0x0000001f000b7802 */ /* 0x000fe40000000f00 */
[----:B------:R-:W-:-:S07]  /*c750*/  MOV R15, 0xffffffff ;  /* 0xffffffff000f7802 */ /* 0x000fce0000000f00 */
[----:B------:R-:W-:Y:S05]  /*c760*/  WARPSYNC.COLLECTIVE R15, `(.L_x_6599) ;  /* 0x000000000f087348 */ /* 0x000fea0003c00000 */
[----:B------:R0:W1:Y:S02]  /*c770*/  SHFL.BFLY P6, R14, R13, R12, R11 ;  /* 0x0c00000c0d0e7389 */ /* 0x00006400000c000b */
[----:B01----:R-:W-:Y:S05]  /*c780*/  ENDCOLLECTIVE ;  /* 0x000000000000791b */ /* 0x003fea0003800000 */
.L_x_6599:
[----:B------:R-:W-:Y:S05]  /*c790*/  BSYNC B1 ;  /* 0x0000000000017941 */ /* 0x000fea0003800000 */
.L_x_6598:
[----:B------:R-:W-:Y:S01]  /*c7a0*/  HFMA2 R11, -RZ, RZ, 0, 1.847743988037109375e-06 ;  /* 0x0000001fff0b7431 */ /* 0x000fe200000001ff */
        /* <DEDUP_REMOVED lines=8> */
.L_x_6600:
[----:B------:R-:W-:Y:S01]  /*c830*/  HFMA2 R12, -RZ, RZ, 0, 2.384185791015625e-07 ;  /* 0x00000004ff0c7431 */ /* 0x000fe200000001ff */
[----:B------:R-:W-:-:S05]  /*c840*/  FMNMX R2, R13, R14, !PT ;  /* 0x0000000e0d027209 */ /* 0x000fca0007800000 */
[----:B------:R-:W-:-:S07]  /*c850*/  IMAD.MOV.U32 R13, RZ, RZ, R2 ;  /* 0x000000ffff0d7224 */ /* 0x000fce00078e0002 */
[----:B------:R-:W-:Y:S05]  /*c860*/  WARPSYNC.COLLECTIVE R15, `(.L_x_6601) ;  /* 0x000000000f087348 */ /* 0x000fea0003c00000 */
[----:B------:R0:W1:Y:S02]  /*c870*/  SHFL.BFLY P6, R14, R13, R12, R11 ;  /* 0x0c00000c0d0e7389 */ /* 0x00006400000c000b */
[----:B01----:R-:W-:Y:S05]  /*c880*/  ENDCOLLECTIVE ;  /* 0x000000000000791b */ /* 0x003fea0003800000 */
.L_x_6601:
[----:B------:R-:W-:Y:S01]  /*c890*/  IMAD.MOV.U32 R12, RZ, RZ, 0x2 ;  /* 0x00000002ff0c7424 */ /* 0x000fe200078e00ff */
[----:B------:R-:W-:-:S04]  /*c8a0*/  FMNMX R3, R2, R14, !PT ;  /* 0x0000000e02037209 */ /* 0x000fc80007800000 */
[----:B------:R-:W-:-:S07]  /*c8b0*/  MOV R13, R3 ;  /* 0x00000003000d7202 */ /* 0x000fce0000000f00 */
[----:B------:R-:W-:Y:S05]  /*c8c0*/  WARPSYNC.COLLECTIVE R15, `(.L_x_6602) ;  /* 0x000000000f087348 */ /* 0x000fea0003c00000 */
[----:B------:R0:W1:Y:S02]  /*c8d0*/  SHFL.BFLY P6, R14, R13, R12, R11 ;  /* 0x0c00000c0d0e7389 */ /* 0x00006400000c000b */
[----:B01----:R-:W-:Y:S05]  /*c8e0*/  ENDCOLLECTIVE ;  /* 0x000000000000791b */ /* 0x003fea0003800000 */
.L_x_6602:
[----:B------:R-:W-:Y:S01]  /*c8f0*/  HFMA2 R12, -RZ, RZ, 0, 5.9604644775390625e-08 ;  /* 0x00000001ff0c7431 */ /* 0x000fe200000001ff */
[----:B------:R-:W-:-:S04]  /*c900*/  FMNMX R4, R3, R14, !PT ;  /* 0x0000000e03047209 */ /* 0x000fc80007800000 */
[----:B------:R-:W-:-:S07]  /*c910*/  MOV R13, R4 ;  /* 0x00000004000d7202 */ /* 0x000fce0000000f00 */
[----:B------:R-:W-:Y:S05]  /*c920*/  WARPSYNC.COLLECTIVE R15, `(.L_x_6603) ;  /* 0x000000000f087348 */ /* 0x000fea0003c00000 */
[----:B------:R0:W1:Y:S02]  /*c930*/  SHFL.BFLY P6, R14, R13, R12, R11 ;  /* 0x0c00000c0d0e7389 */ /* 0x00006400000c000b */
[----:B01----:R-:W-:Y:S05]  /*c940*/  ENDCOLLECTIVE ;  /* 0x000000000000791b */ /* 0x003fea0003800000 */
.L_x_6603:
        /* <DEDUP_REMOVED lines=184> */
[----:B------:R-:W-:-:S03]  /*d4d0*/  SHF.L.U32 R3, R3, 0x17, RZ ;  /* 0x0000001703037819 */ /* 0x000fc600000006ff */
[----:B------:R-:W-:-:S04]  /*d4e0*/  FFMA R2, R15, 1.4426950216293334961, -R2 ;  /* 0x3fb8aa3b0f027823 */ /* 0x000fc80000000802 */
[----:B------:R-:W-:Y:S01]  /*d4f0*/  FFMA R2, R15, 1.925963033500011079e-08, R2 ;  /* 0x32a570600f027823 */ /* 0x000fe20000000002 */
[----:B------:R-:W-:-:S05]  /*d500*/  MOV R15, 0xffffffff ;  /* 0xffffffff000f7802 */ /* 0x000fca0000000f00 */
[----:B------:R-:W0:Y:S02]  /*d510*/  MUFU.EX2 R2, R2 ;  /* 0x0000000200027308 */ /* 0x000e240000000800 */
[----:B0-----:R-:W-:Y:S01]  /*d520*/  FMUL R4, R3, R2 ;  /* 0x0000000203047220 */ /* 0x001fe20000400000 */
[----:B------:R-:W-:Y:S01]  /*d530*/  FFMA.SAT R3, R54, R69, 0.5 ;  /* 0x3f00000036037423 */ /* 0x000fe20000002045 */
[----:B------:R-:W-:-:S03]  /*d540*/  SHF.L.U32 R2, R11, 0x17, RZ ;  /* 0x000000170b027819 */ /* 0x000fc600000006ff */
[----:B------:R-:W-:Y:S02]  /*d550*/  FFMA.RM R3, R3, R62, 12582913 ;  /* 0x4b40000103037423 */ /* 0x000fe4000000403e */
[----:B------:R-:W-:Y:S02]  /*d560*/  FMUL R2, R2, R13 ;  /* 0x0000000d02027220 */ /* 0x000fe40000400000 */
[C---:B------:R-:W-:Y:S01]  /*d570*/  FADD R9, R3.reuse, -12583039 ;  /* 0xcb40007f03097421 */ /* 0x040fe20000000000 */
[----:B------:R-:W-:-:S03]  /*d580*/  IMAD.SHL.U32 R3, R3, 0x800000, RZ ;  /* 0x0080000003037824 */ /* 0x000fc600078e00ff */
[----:B------:R-:W-:-:S04]  /*d590*/  FFMA R9, R54, 1.4426950216293334961, -R9 ;  /* 0x3fb8aa3b36097823 */ /* 0x000fc80000000809 */
[----:B------:R-:W-:-:S04]  /*d5a0*/  FFMA R9, R54, 1.925963033500011079e-08, R9 ;  /* 0x32a5706036097823 */ /* 0x000fc80000000009 */
[----:B------:R0:W1:Y:S02]  /*d5b0*/  MUFU.EX2 R0, R9 ;  /* 0x0000000900007308 */ /* 0x0000640000000800 */
[----:B0-----:R-:W-:-:S04]  /*d5c0*/  FFMA.SAT R9, R58, R69, 0.5 ;  /* 0x3f0000003a097423 */ /* 0x001fc80000002045 */
[----:B------:R-:W-:Y:S01]  /*d5d0*/  FFMA.RM R9, R9, R62, 12582913 ;  /* 0x4b40000109097423 */ /* 0x000fe2000000403e */
[----:B-1----:R-:W-:-:S03]  /*d5e0*/  FMUL R3, R3, R0 ;  /* 0x0000000003037220 */ /* 0x002fc60000400000 */
        /* <DEDUP_REMOVED lines=65> */
[----:B------:R-:W0:Y:S08]  /*da00*/  MUFU.EX2 R8, R13 ;  /* 0x0000000d00087308 */ /* 0x000e300000000800 */
[----:B------:R-:W1:Y:S01]  /*da10*/  MUFU.EX2 R11, R48 ;  /* 0x00000030000b7308 */ /* 0x000e620000000800 */
[----:B0-----:R-:W-:Y:S01]  /*da20*/  FMUL R9, R9, R8 ;  /* 0x0000000809097220 */ /* 0x001fe20000400000 */
[----:B------:R-:W-:-:S05]  /*da30*/  SHF.L.U32 R8, R69, 0x17, RZ ;  /* 0x0000001745087819 */ /* 0x000fca00000006ff */
        /* <DEDUP_REMOVED lines=36> */
.L_x_6604:
[----:B------:R-:W-:Y:S02]  /*dc80*/  IMAD.MOV.U32 R12, RZ, RZ, 0x8 ;  /* 0x00000008ff0c7424 */ /* 0x000fe400078e00ff */
[----:B------:R-:W-:-:S05]  /*dc90*/  FADD R42, R13, R14 ;  /* 0x0000000e0d2a7221 */ /* 0x000fca0000000000 */
[----:B------:R-:W-:-:S07]  /*dca0*/  MOV R13, R42 ;  /* 0x0000002a000d7202 */ /* 0x000fce0000000f00 */
[----:B------:R-:W-:Y:S05]  /*dcb0*/  WARPSYNC.COLLECTIVE R15, `(.L_x_6605) ;  /* 0x000000000f087348 */ /* 0x000fea0003c00000 */
[----:B------:R0:W1:Y:S02]  /*dcc0*/  SHFL.BFLY P6, R14, R13, R12, R11 ;  /* 0x0c00000c0d0e7389 */ /* 0x00006400000c000b */
[----:B01----:R-:W-:Y:S05]  /*dcd0*/  ENDCOLLECTIVE ;  /* 0x000000000000791b */ /* 0x003fea0003800000 */
.L_x_6605:
[----:B------:R-:W-:Y:S02]  /*dce0*/  HFMA2 R12, -RZ, RZ, 0, 2.384185791015625e-07 ;  /* 0x00000004ff0c7431 */ /* 0x000fe400000001ff */
[----:B------:R-:W-:-:S05]  /*dcf0*/  FADD R44, R42, R14 ;  /* 0x0000000e2a2c7221 */ /* 0x000fca0000000000 */
[----:B------:R-:W-:-:S07]  /*dd00*/  MOV R13, R44 ;  /* 0x0000002c000d7202 */ /* 0x000fce0000000f00 */
[----:B------:R-:W-:Y:S05]  /*dd10*/  WARPSYNC.COLLECTIVE R15, `(.L_x_6606) ;  /* 0x000000000f087348 */ /* 0x000fea0003c00000 */
[----:B------:R0:W1:Y:S02]  /*dd20*/  SHFL.BFLY P6, R14, R13, R12, R11 ;  /* 0x0c00000c0d0e7389 */ /* 0x00006400000c000b */
[----:B01----:R-:W-:Y:S05]  /*dd30*/  ENDCOLLECTIVE ;  /* 0x000000000000791b */ /* 0x003fea0003800000 */
.L_x_6606:
[----:B------:R-:W-:Y:S01]  /*dd40*/  MOV R12, 0x2 ;  /* 0x00000002000c7802 */ /* 0x000fe20000000f00 */
[----:B------:R-:W-:-:S04]  /*dd50*/  FADD R46, R44, R14 ;  /* 0x0000000e2c2e7221 */ /* 0x000fc80000000000 */
[----:B------:R-:W-:-:S07]  /*dd60*/  IMAD.MOV.U32 R13, RZ, RZ, R46 ;  /* 0x000000ffff0d7224 */ /* 0x000fce00078e002e */
[----:B------:R-:W-:Y:S05]  /*dd70*/  WARPSYNC.COLLECTIVE R15, `(.L_x_6607) ;  /* 0x000000000f087348 */ /* 0x000fea0003c00000 */
[----:B------:R0:W1:Y:S02]  /*dd80*/  SHFL.BFLY P6, R14, R13, R12, R11 ;  /* 0x0c00000c0d0e7389 */ /* 0x00006400000c000b */
[----:B01----:R-:W-:Y:S05]  /*dd90*/  ENDCOLLECTIVE ;  /* 0x000000000000791b */ /* 0x003fea0003800000 */
.L_x_6607:
[----:B------:R-:W-:Y:S02]  /*dda0*/  IMAD.MOV.U32 R12, RZ, RZ, 0x1 ;  /* 0x00000001ff0c7424 */ /* 0x000fe400078e00ff */
[----:B------:R-:W-:-:S05]  /*ddb0*/  FADD R48, R46, R14 ;  /* 0x0000000e2e307221 */ /* 0x000fca0000000000 */
[----:B------:R-:W-:-:S07]  /*ddc0*/  MOV R13, R48 ;  /* 0x00000030000d7202 */ /* 0x000fce0000000f00 */
[----:B------:R-:W-:Y:S05]  /*ddd0*/  WARPSYNC.COLLECTIVE R15, `(.L_x_6608) ;  /* 0x000000000f087348 */ /* 0x000fea0003c00000 */
[----:B------:R0:W1:Y:S02]  /*dde0*/  SHFL.BFLY P6, R14, R13, R12, R11 ;  /* 0x0c00000c0d0e7389 */ /* 0x00006400000c000b */
[----:B01----:R-:W-:Y:S05]  /*ddf0*/  ENDCOLLECTIVE ;  /* 0x000000000000791b */ /* 0x003fea0003800000 */
.L_x_6608:
[----:B------:R-:W-:Y:S05]  /*de00*/  BRA `(.L_x_6609) ;  /* 0xffffffb8002c7947 */ /* 0x000fea000383ffff */
        .weak           $__internal_101_$__cuda_sm3x_div_rn_noftz_f32_slowpath
        .type           $__internal_101_$__cuda_sm3x_div_rn_noftz_f32_slowpath,@function
        .size           $__internal_101_$__cuda_sm3x_div_rn_noftz_f32_slowpath,(.L_x_37478 - $__internal_101_$__cuda_sm3x_div_rn_noftz_f32_slowpath)
$__internal_101_$__cuda_sm3x_div_rn_noftz_f32_slowpath:
[----:B------:R-:W-:Y:S01]  /*de10*/  SHF.R.U32.HI R15, RZ, 0x17, R14 ;  /* 0x00000017ff0f7819 */ /* 0x000fe2000001160e */
[----:B------:R-:W-:Y:S01]  /*de20*/  BSSY.RECONVERGENT B1, `(.L_x_6610) ;  /* 0x0000062000017945 */ /* 0x000fe20003800200 */
[----:B------:R-:W-:Y:S02]  /*de30*/  SHF.R.U32.HI R44, RZ, 0x17, R11 ;  /* 0x00000017ff2c7819 */ /* 0x000fe4000001160b */
[----:B------:R-:W-:Y:S02]  /*de40*/  LOP3.LUT R15, R15, 0xff, RZ, 0xc0, !PT ;  /* 0x000000ff0f0f7812 */ /* 0x000fe400078ec0ff */
[----:B------:R-:W-:Y:S02]  /*de50*/  LOP3.LUT R48, R44, 0xff, RZ, 0xc0, !PT ;  /* 0x000000ff2c307812 */ /* 0x000fe400078ec0ff */
[----:B------:R-:W-:Y:S02]  /*de60*/  IADD3 R50, PT, PT, R15, -0x1, RZ ;  /* 0xffffffff0f327810 */ /* 0x000fe40007ffe0ff */
[----:B------:R-:W-:-:S02]  /*de70*/  IADD3 R46, PT, PT, R48, -0x1, RZ ;  /* 0xffffffff302e7810 */ /* 0x000fc40007ffe0ff */
        /* <DEDUP_REMOVED lines=23> */
[----:B------:R-:W-:Y:S01]  /*dff0*/  @!P1 FFMA R11, R11, 1.84467440737095516160e+19, RZ ;  /* 0x5f8000000b0b9823 */ /* 0x000fe200000000ff */
[----:B------:R-:W-:Y:S01]  /*e000*/  @!P1 MOV R44, 0xffffffc0 ;  /* 0xffffffc0002c9802 */ /* 0x000fe20000000f00 */
[----:B------:R-:W-:-:S04]  /*e010*/  @!P2 FFMA R14, R14, 1.84467440737095516160e+19, RZ ;  /* 0x5f8000000e0ea823 */ /* 0x000fc800000000ff */
[----:B------:R-:W-:-:S07]  /*e020*/  @!P2 VIADD R44, R44, 0x40 ;  /* 0x000000402c2ca836 */ /* 0x000fce0000000000 */
.L_x_6611:
        /* <DEDUP_REMOVED lines=33> */
[----:B------:R-:W-:Y:S02]  /*e240*/  ISETP.NE.AND P3, PT, R48, RZ, PT ;  /* 0x000000ff3000720c */ /* 0x000fe40003f65270 */
        /* <DEDUP_REMOVED lines=17> */
.L_x_6618:
[----:B------:R-:W-:-:S04]  /*e360*/  LOP3.LUT R11, R11, 0x80000000, RZ, 0xc0, !PT ;  /* 0x800000000b0b7812 */ /* 0x000fc800078ec0ff */
[----:B------:R-:W-:Y:S01]  /*e370*/  LOP3.LUT R11, R11, 0x7f800000, RZ, 0xfc, !PT ;  /* 0x7f8000000b0b7812 */ /* 0x000fe200078efcff */
[----:B------:R-:W-:Y:S06]  /*e380*/  BRA `(.L_x_6619) ;  /* 0x0000000000047947 */ /* 0x000fec0003800000 */
.L_x_6617:
[----:B------:R-:W-:-:S07]  /*e390*/  IMAD R11, R44, 0x800000, R11 ;  /* 0x008000002c0b7824 */ /* 0x000fce00078e020b */
.L_x_6619:
[----:B------:R-:W-:Y:S05]  /*e3a0*/  BSYNC.RECONVERGENT B2 ;  /* 0x0000000000027941 */ /* 0x000fea0003800200 */
.L_x_6616:
[----:B------:R-:W-:Y:S05]  /*e3b0*/  BRA `(.L_x_6620) ;  /* 0x0000000000207947 */ /* 0x000fea0003800000 */
.L_x_6615:
[----:B------:R-:W-:-:S04]  /*e3c0*/  LOP3.LUT R11, R14, 0x80000000, R11, 0x48, !PT ;  /* 0x800000000e0b7812 */ /* 0x000fc800078e480b */
[----:B------:R-:W-:Y:S01]  /*e3d0*/  LOP3.LUT R11, R11, 0x7f800000, RZ, 0xfc, !PT ;  /* 0x7f8000000b0b7812 */ /* 0x000fe200078efcff */
[----:B------:R-:W-:Y:S06]  /*e3e0*/  BRA `(.L_x_6620) ;  /* 0x0000000000147947 */ /* 0x000fec0003800000 */
.L_x_6614:
[----:B------:R-:W-:Y:S01]  /*e3f0*/  LOP3.LUT R11, R14, 0x80000000, R11, 0x48, !PT ;  /* 0x800000000e0b7812 */ /* 0x000fe200078e480b */
[----:B------:R-:W-:Y:S06]  /*e400*/  BRA `(.L_x_6620) ;  /* 0x00000000000c7947 */ /* 0x000fec0003800000 */
.L_x_6613:
[----:B------:R-:W0:Y:S01]  /*e410*/  MUFU.RSQ R11, -QNAN ;  /* 0xffc00000000b7908 */ /* 0x000e220000001400 */
[----:B------:R-:W-:Y:S05]  /*e420*/  BRA `(.L_x_6620) ;  /* 0x0000000000047947 */ /* 0x000fea0003800000 */
.L_x_6612:
[----:B------:R-:W-:-:S07]  /*e430*/  FADD.FTZ R11, R11, R14 ;  /* 0x0000000e0b0b7221 */ /* 0x000fce0000010000 */
.L_x_6620:
[----:B------:R-:W-:Y:S05]  /*e440*/  BSYNC.RECONVERGENT B1 ;  /* 0x0000000000017941 */ /* 0x000fea0003800200 */
.L_x_6610:
[----:B------:R-:W-:Y:S01]  /*e450*/  HFMA2 R15, -RZ, RZ, 0, 0 ;  /* 0x00000000ff0f7431 */ /* 0x000fe200000001ff */
[----:B------:R-:W-:-:S04]  /*e460*/  MOV R14, R42 ;  /* 0x0000002a000e7202 */ /* 0x000fc80000000f00 */
[----:B0-----:R-:W-:Y:S05]  /*e470*/  RET.REL.NODEC R14 `(_Z15SoftmaxWarpImplI22BroadcastScaleMaskLoadIffbLm4EiE11DirectStoreIffEfLi2ELi30ELi32ELi1ELb1EL9Algorithm0EEvT_T0_ll) ;  /* 0xffffff180ee07950 */ /* 0x001fea0003c3ffff */
.L_x_6621:
        /* <DEDUP_REMOVED lines=16> */
.L_x_37478:


//--------------------- .text._Z15SoftmaxWarpImplI22BroadcastScaleMaskLoadIffbLm4EiE11DirectStoreIffEfLi2ELi30ELi32ELi1ELb0EL9Algorithm0EEvT_T0_ll --------------------------
	.section	.text._Z15SoftmaxWarpImplI22BroadcastScaleMaskLoadIffbLm4EiE11DirectStoreIffEfLi2ELi30ELi32ELi1ELb0EL9Algorithm0EEvT_T0_ll,"ax",@progbits
	.align	128
        .global         _Z15SoftmaxWarpImplI22BroadcastScaleMaskLoadIffbLm4EiE11DirectStoreIffEfLi2ELi30ELi32ELi1ELb0EL9Algorithm0EEvT_T0_ll
        .type           _Z15SoftmaxWarpImplI22BroadcastScaleMaskLoadIffbLm4EiE11DirectStoreIffEfLi2ELi30ELi32ELi1ELb0EL9Algorithm0EEvT_T0_ll,@function
        .size           _Z15SoftmaxWarpImplI22BroadcastScaleMaskLoadIffbLm4EiE11DirectStoreIffEfLi2ELi30ELi32ELi1ELb0EL9Algorithm0EEvT_T0_ll,(.L_x_37479 - _Z15SoftmaxWarpImplI22BroadcastScaleMaskLoadIffbLm4EiE11DirectStoreIffEfLi2ELi30ELi32ELi1ELb0EL9Algorithm0EEvT_T0_ll)
        .other          _Z15SoftmaxWarpImplI22BroadcastScaleMaskLoadIffbLm4EiE11DirectStoreIffEfLi2ELi30ELi32ELi1ELb0EL9Algorithm0EEvT_T0_ll,@"STO_CUDA_ENTRY STV_DEFAULT"
_Z15SoftmaxWarpImplI22BroadcastScaleMaskLoadIffbLm4EiE11DirectStoreIffEfLi2ELi30ELi32ELi1ELb0EL9Algorithm0EEvT_T0_ll:
.text._Z15SoftmaxWarpImplI22BroadcastScaleMaskLoadIffbLm4EiE11DirectStoreIffEfLi2ELi30ELi32ELi1ELb0EL9Algorithm0EEvT_T0_ll:
        /* <DEDUP_REMOVED lines=29> */
.L_x_6622:
        /* <DEDUP_REMOVED lines=15> */
.L_x_6685:
[----:B------:R-:W-:Y:S01]  /*02c0*/  IABS R0, UR51 ;  /* 0x0000003300007c13 */ /* 0x000fe20008000000 */
[----:B------:R-:W-:Y:S01]  /*02d0*/  IMAD R19, R45, UR50, R42 ;  /* 0x000000322d137c24 */ /* 0x000fe2000f8e022a */
[----:B0-----:R-:W-:Y:S01]  /*02e0*/  IABS R3, UR52 ;  /* 0x0000003400037c13 */ /* 0x001fe20008000000 */
[----:B------:R-:W-:Y:S01]  /*02f0*/  UMOV UR4, URZ ;  /* 0x000000ff00047c82 */ /* 0x000fe20008000000 */
[----:B------:R-:W-:Y:S01]  /*0300*/  R2UR UR11, R0 ;  /* 0x00000000000b72ca */ /* 0x000fe200000e0000 */
[----:B------:R-:W0:Y:S01]  /*0310*/  LDC.64 R12, c[0x0][0x390] ;  /* 0x0000e400ff0c7b82 */ /* 0x000e220000000a00 */
[----:B------:R-:W-:Y:S01]  /*0320*/  R2UR UR10, R3 ;  /* 0x00000000030a72ca */ /* 0x000fe200000e0000 */
[----:B------:R-:W-:Y:S01]  /*0330*/  UISETP.NE.U32.AND UP0, UPT, UR36, 0x1, UPT ;  /* 0x000000012400788c */ /* 0x000fe2000bf05070 */
[----:B------:R-:W-:Y:S01]  /*0340*/  ISETP.NE.AND P3, PT, RZ, UR51, PT ;  /* 0x00000033ff007c0c */ /* 0x000fe2000bf65270 */
[----:B------:R-:W-:Y:S01]  /*0350*/  UISETP.NE.U32.AND UP1, UPT, UR38, 0x1, UPT ;  /* 0x000000012600788c */ /* 0x000fe2000bf25070 */
[----:B------:R-:W-:Y:S01]  /*0360*/  LOP3.LUT R17, RZ, UR51, RZ, 0x33, !PT ;  /* 0x00000033ff117c12 */ /* 0x000fe2000f8e33ff */
[----:B------:R-:W-:Y:S01]  /*0370*/  UISETP.NE.AND.EX UP0, UPT, UR37, URZ, UPT, UP0 ;  /* 0x000000ff2500728c */ /* 0x000fe2000bf05300 */
[----:B------:R-:W-:Y:S01]  /*0380*/  ISETP.NE.AND P5, PT, RZ, UR52, PT ;  /* 0x00000034ff007c0c */ /* 0x000fe2000bfa5270 */
[----:B------:R-:W2:Y:S01]  /*0390*/  LDC.64 R8, c[0x0][0x398] ;  /* 0x0000e600ff087b82 */ /* 0x000ea20000000a00 */
[----:B------:R-:W-:Y:S01]  /*03a0*/  LOP3.LUT R11, RZ, UR52, RZ, 0x33, !PT ;  /* 0x00000034ff0b7c12 */ /* 0x000fe2000f8e33ff */
[----:B------:R-:W-:Y:S01]  /*03b0*/  UISETP.NE.AND.EX UP1, UPT, UR39, URZ, UPT, UP1 ;  /* 0x000000ff2700728c */ /* 0x000fe2000bf25310 */
[----:B-1----:R-:W-:Y:S01]  /*03c0*/  R2UR UR14, R36 ;  /* 0x00000000240e72ca */ /* 0x002fe200000e0000 */
[----:B------:R-:W1:Y:S01]  /*03d0*/  I2F.RP R0, UR11 ;  /* 0x0000000b00007d06 */ /* 0x000e620008209400 */
[----:B------:R-:W-:-:S03]  /*03e0*/  R2UR UR15, R37 ;  /* 0x00000000250f72ca */ /* 0x000fc600000e0000 */
[----:B------:R-:W-:-:S04]  /*03f0*/  PLOP3.LUT P6, PT, PT, PT, UP1, 0x40, 0x4 ;  /* 0x000000000004781c */ /* 0x000fc80003fce818 */
[----:B------:R-:W3:Y:S08]  /*0400*/  I2F.RP R3, UR10 ;  /* 0x0000000a00037d06 */ /* 0x000ef00008209400 */
[----:B-1----:R-:W1:Y:S08]  /*0410*/  MUFU.RCP R0, R0 ;  /* 0x0000000000007308 */ /* 0x002e700000001000 */
[----:B---3--:R-:W3:Y:S01]  /*0420*/  MUFU.RCP R3, R3 ;  /* 0x0000000300037308 */ /* 0x008ee20000001000 */
[----:B-1----:R-:W-:-:S07]  /*0430*/  IADD3 R2, PT, PT, R0, 0xffffffe, RZ ;  /* 0x0ffffffe00027810 */ /* 0x002fce0007ffe0ff */
[----:B------:R-:W1:Y:S01]  /*0440*/  F2I.FTZ.U32.TRUNC.NTZ R2, R2 ;  /* 0x0000000200027305 */ /* 0x000e62000021f000 */
[----:B---3--:R-:W-:-:S07]  /*0450*/  IADD3 R4, PT, PT, R3, 0xffffffe, RZ ;  /* 0x0ffffffe03047810 */ /* 0x008fce0007ffe0ff */
[----:B------:R-:W3:Y:S01]  /*0460*/  F2I.FTZ.U32.TRUNC.NTZ R4, R4 ;  /* 0x0000000400047305 */ /* 0x000ee2000021f000 */
[----:B-1----:R-:W-:Y:S02]  /*0470*/  R2UR UR5, R2 ;  /* 0x00000000020572ca */ /* 0x002fe400000e0000 */
[----:B------:R-:W-:-:S11]  /*0480*/  IABS R2, R19 ;  /* 0x0000001300027213 */ /* 0x000fd60000000000 */
[----:B------:R-:W-:-:S04]  /*0490*/  UIADD3 UR6, UPT, UPT, URZ, -UR5, URZ ;  /* 0x80000005ff067290 */ /* 0x000fc8000fffe0ff */
[----:B------:R-:W-:-:S04]  /*04a0*/  UIMAD UR6, UR6, UR11, URZ ;  /* 0x0000000b060672a4 */ /* 0x000fc8000f8e02ff */
[----:B------:R-:W-:Y:S01]  /*04b0*/  UIMAD.WIDE.U32 UR6, UR5, UR6, UR4 ;  /* 0x00000006050672a5 */ /* 0x000fe2000f8e0004 */
[----:B---3--:R-:W-:-:S05]  /*04c0*/  R2UR UR5, R4 ;  /* 0x00000000040572ca */ /* 0x008fca00000e0000 */
        /* <DEDUP_REMOVED lines=8> */
[----:B------:R-:W-:-:S04]  /*0550*/  @!P1 IADD3 R0, PT, PT, R0, 0x1, RZ ;  /* 0x0000000100009810 */ /* 0x000fc80007ffe0ff */
        /* <DEDUP_REMOVED lines=8> */
[----:B------:R-:W1:Y:S03]  /*05e0*/  I2F.RP R3, UR12 ;  /* 0x0000000c00037d06 */ /* 0x000e660008209400 */
[----:B------:R-:W-:-:S04]  /*05f0*/  IMAD.MOV R0, RZ, RZ, -R6 ;  /* 0x000000ffff007224 */ /* 0x000fc800078e0a06 */
[----:B------:R-:W-:-:S05]  /*0600*/  IMAD R7, R0, UR51, R19 ;  /* 0x0000003300077c24 */ /* 0x000fca000f8e0213 */
[----:B------:R-:W-:Y:S01]  /*0610*/  IABS R2, R7 ;  /* 0x0000000700027213 */ /* 0x000fe20000000000 */
[----:B-1----:R-:W1:Y:S04]  /*0620*/  MUFU.RCP R3, R3 ;  /* 0x0000000300037308 */ /* 0x002e680000001000 */
[----:B------:R-:W-:-:S05]  /*0630*/  IMAD.HI.U32 R0, R2, UR9, RZ ;  /* 0x0000000902007c27 */ /* 0x000fca000f8e00ff */
[----:B------:R-:W-:-:S05]  /*0640*/  IADD3 R5, PT, PT, -R0, RZ, RZ ;  /* 0x000000ff00057210 */ /* 0x000fca0007ffe1ff */
[----:B------:R-:W-:-:S05]  /*0650*/  IMAD R2, R5, UR10, R2 ;  /* 0x0000000a05027c24 */ /* 0x000fca000f8e0202 */
[----:B------:R-:W-:Y:S01]  /*0660*/  ISETP.LT.U32.AND P1, PT, R2, UR10, PT ;  /* 0x0000000a02007c0c */ /* 0x000fe2000bf21070 */
[----:B-1----:R-:W-:-:S06]  /*0670*/  VIADD R4, R3, 0xffffffe ;  /* 0x0ffffffe03047836 */ /* 0x002fcc0000000000 */
[----:B------:R-:W1:Y:S06]  /*0680*/  F2I.FTZ.U32.TRUNC.NTZ R4, R4 ;  /* 0x0000000400047305 */ /* 0x000e6c000021f000 */
[----:B------:R-:W-:Y:S01]  /*0690*/  @!P1 IADD3 R2, PT, PT, R2, -UR10, RZ ;  /* 0x8000000a02029c10 */ /* 0x000fe2000fffe0ff */
[----:B------:R-:W-:-:S03]  /*06a0*/  @!P1 VIADD R0, R0, 0x1 ;  /* 0x0000000100009836 */ /* 0x000fc60000000000 */
[----:B------:R-:W-:Y:S02]  /*06b0*/  ISETP.GE.U32.AND P0, PT, R2, UR10, PT ;  /* 0x0000000a02007c0c */ /* 0x000fe4000bf06070 */
[----:B------:R-:W-:Y:S02]  /*06c0*/  LOP3.LUT R2, R7, UR52, RZ, 0x3c, !PT ;  /* 0x0000003407027c12 */ /* 0x000fe4000f8e3cff */
[----:B-1----:R-:W-:Y:S02]  /*06d0*/  R2UR UR5, R4 ;  /* 0x00000000040572ca */ /* 0x002fe400000e0000 */
[----:B------:R-:W-:-:S07]  /*06e0*/  ISETP.GE.AND P2, PT, R2, RZ, PT ;  /* 0x000000ff0200720c */ /* 0x000fce0003f46270 */
[----:B------:R-:W-:-:S04]  /*06f0*/  @P0 IADD3 R0, PT, PT, R0, 0x1, RZ ;  /* 0x0000000100000810 */ /* 0x000fc80007ffe0ff */
[----:B------:R-:W-:Y:S02]  /*0700*/  UIADD3 UR6, UPT, UPT, URZ, -UR5, URZ ;  /* 0x80000005ff067290 */ /* 0x000fe4000fffe0ff */
[----:B------:R-:W-:Y:S01]  /*0710*/  @!P2 IMAD.MOV R0, RZ, RZ, -R0 ;  /* 0x000000ffff00a224 */ /* 0x000fe200078e0a00 */
[----:B------:R-:W-:Y:S01]  /*0720*/  ISETP.NE.AND P2, PT, RZ, UR53, PT ;  /* 0x00000035ff007c0c */ /* 0x000fe2000bf45270 */
        /* <DEDUP_REMOVED lines=12> */
[----:B0-----:R-:W-:Y:S02]  /*07f0*/  ISETP.NE.U32.AND P1, PT, R12, 0x1, PT ;  /* 0x000000010c00780c */ /* 0x001fe40003f25070 */
[----:B------:R-:W-:Y:S02]  /*0800*/  ISETP.GE.U32.AND P0, PT, R2, UR12, PT ;  /* 0x0000000c02007c0c */ /* 0x000fe4000bf06070 */
[----:B------:R-:W-:Y:S02]  /*0810*/  LOP3.LUT R2, R7, UR53, RZ, 0x3c, !PT ;  /* 0x0000003507027c12 */ /* 0x000fe4000f8e3cff */
[----:B------:R-:W-:Y:S02]  /*0820*/  ISETP.NE.AND.EX P1, PT, R13, RZ, PT, P1 ;  /* 0x000000ff0d00720c */ /* 0x000fe40003f25310 */
[----:B------:R-:W-:-:S02]  /*0830*/  ISETP.GE.AND P4, PT, R2, RZ, PT ;  /* 0x000000ff0200720c */ /* 0x000fc40003f86270 */
[----:B------:R-:W-:-:S05]  /*0840*/  SEL R4, R6, RZ, P1 ;  /* 0x000000ff06047207 */ /* 0x000fca0000800000 */
[----:B------:R-:W-:Y:S01]  /*0850*/  @P0 IADD3 R0, PT, PT, R0, 0x1, RZ ;  /* 0x0000000100000810 */ /* 0x000fe20007ffe0ff */
[----:B------:R-:W-:Y:S01]  /*0860*/  IMAD R4, R4, UR40, RZ ;  /* 0x0000002804047c24 */ /* 0x000fe2000f8e02ff */
[----:B--2---:R-:W-:-:S03]  /*0870*/  ISETP.NE.U32.AND P0, PT, R8, 0x1, PT ;  /* 0x000000010800780c */ /* 0x004fc60003f05070 */
[----:B------:R-:W-:Y:S01]  /*0880*/  IMAD.MOV.U32 R3, RZ, RZ, R0 ;  /* 0x000000ffff037224 */ /* 0x000fe200078e0000 */
[----:B------:R-:W-:Y:S02]  /*0890*/  LOP3.LUT R0, RZ, UR53, RZ, 0x33, !PT ;  /* 0x00000035ff007c12 */ /* 0x000fe4000f8e33ff */
[----:B------:R-:W-:Y:S02]  /*08a0*/  ISETP.NE.AND.EX P0, PT, R9, RZ, PT, P0 ;  /* 0x000000ff0900720c */ /* 0x000fe40003f05300 */
[----:B------:R-:W-:Y:S02]  /*08b0*/  @!P4 IADD3 R3, PT, PT, -R3, RZ, RZ ;  /* 0x000000ff0303c210 */ /* 0x000fe40007ffe1ff */
[----:B------:R-:W-:Y:S02]  /*08c0*/  PLOP3.LUT P4, PT, PT, PT, UP0, 0x40, 0x4 ;  /* 0x000000000004781c */ /* 0x000fe40003f8e808 */
[----:B------:R-:W-:Y:S02]  /*08d0*/  SEL R3, R0, R3, !P2 ;  /* 0x0000000300037207 */ /* 0x000fe40005000000 */
[----:B------:R-:W-:-:S03]  /*08e0*/  SEL R5, R5, RZ, P0 ;  /* 0x000000ff05057207 */ /* 0x000fc60000000000 */
[----:B------:R-:W-:Y:S01]  /*08f0*/  IMAD.MOV R2, RZ, RZ, -R3 ;  /* 0x000000ffff027224 */ /* 0x000fe200078e0a03 */
[----:B------:R-:W-:Y:S01]  /*0900*/  SEL R3, R3, RZ, !P4 ;  /* 0x000000ff03037207 */ /* 0x000fe20006000000 */
[----:B------:R-:W-:Y:S02]  /*0910*/  IMAD R4, R5, UR41, R4 ;  /* 0x0000002905047c24 */ /* 0x000fe4000f8e0204 */
[----:B------:R-:W-:Y:S02]  /*0920*/  IMAD R2, R2, UR53, R7 ;  /* 0x0000003502027c24 */ /* 0x000fe4000f8e0207 */
[----:B------:R-:W0:Y:S01]  /*0930*/  LDC.64 R6, c[0x0][0x388] ;  /* 0x0000e200ff067b82 */ /* 0x000e220000000a00 */
[----:B------:R-:W-:Y:S02]  /*0940*/  IMAD R3, R3, UR42, R4 ;  /* 0x0000002a03037c24 */ /* 0x000fe4000f8e0204 */
[----:B------:R-:W-:-:S05]  /*0950*/  SEL R2, R2, RZ, !P6 ;  /* 0x000000ff02027207 */ /* 0x000fca0007000000 */
[----:B------:R-:W-:-:S05]  /*0960*/  IMAD R2, R2, UR43, R3 ;  /* 0x0000002b02027c24 */ /* 0x000fca000f8e0203 */
[----:B------:R-:W-:-:S04]  /*0970*/  LEA.HI R2, R2, R2, RZ, 0x1 ;  /* 0x0000000202027211 */ /* 0x000fc800078f08ff */
[----:B------:R-:W-:-:S05]  /*0980*/  SHF.R.S32.HI R41, RZ, 0x1, R2 ;  /* 0x00000001ff297819 */ /* 0x000fca0000011402 */
[----:B0-----:R-:W-:-:S06]  /*0990*/  IMAD.WIDE R40, R41, 0x2, R6 ;  /* 0x0000000229287825 */ /* 0x001fcc00078e0206 */
[----:B------:R-:W2:Y:S01]  /*09a0*/  LDG.E.U16 R40, desc[UR14][R40.64] ;  /* 0x0000000e28287981 */ /* 0x000ea2000c1e1500 */
[C---:B------:R-:W-:Y:S02]  /*09b0*/  IADD3 R9, PT, PT, R19.reuse, 0x40, RZ ;  /* 0x0000004013097810 */ /* 0x040fe40007ffe0ff */
[----:B------:R-:W-:Y:S02]  /*09c0*/  IADD3 R8, PT, PT, R19, 0x80, RZ ;  /* 0x0000008013087810 */ /* 0x000fe40007ffe0ff */
[----:B------:R-:W-:Y:S02]  /*09d0*/  IABS R3, R9 ;  /* 0x0000000900037213 */ /* 0x000fe40000000000 */
[----:B------:R-:W-:Y:S02]  /*09e0*/  IABS R5, R8 ;  /* 0x0000000800057213 */ /* 0x000fe40000000000 */
[----:B------:R-:W-:Y:S01]  /*09f0*/  R2UR UR16, R36 ;  /* 0x00000000241072ca */ /* 0x000fe200000e0000 */
[----:B------:R-:W-:Y:S01]  /*0a00*/  IMAD.HI.U32 R2, R3, UR7, RZ ;  /* 0x0000000703027c27 */ /* 0x000fe2000f8e00ff */
[----:B------:R-:W-:-:S03]  /*0a10*/  R2UR UR17, R37 ;  /* 0x00000000251172ca */ /* 0x000fc600000e0000 */
[----:B------:R-:W-:-:S04]  /*0a20*/  IMAD.MOV R4, RZ, RZ, -R2 ;  /* 0x000000ffff047224 */ /* 0x000fc800078e0a02 */
[----:B------:R-:W-:Y:S02]  /*0a30*/  IMAD R3, R4, UR11, R3 ;  /* 0x0000000b04037c24 */ /* 0x000fe4000f8e0203 */
[----:B------:R-:W-:-:S03]  /*0a40*/  IMAD.HI.U32 R4, R5, UR7, RZ ;  /* 0x0000000705047c27 */ /* 0x000fc6000f8e00ff */
[----:B------:R-:W-:Y:S02]  /*0a50*/  ISETP.LT.U32.AND P4, PT, R3, UR11, PT ;  /* 0x0000000b03007c0c */ /* 0x000fe4000bf81070 */
[----:B------:R-:W-:-:S11]  /*0a60*/  IADD3 R10, PT, PT, -R4, RZ, RZ ;  /* 0x000000ff040a7210 */ /* 0x000fd60007ffe1ff */
[----:B------:R-:W-:Y:S02]  /*0a70*/  @!P4 VIADD R3, R3, -UR11 ;  /* 0x8000000b0303cc36 */ /* 0x000fe40008000000 */
[----:B------:R-:W-:-:S03]  /*0a80*/  @!P4 VIADD R2, R2, 0x1 ;  /* 0x000000010202c836 */ /* 0x000fc60000000000 */
[----:B------:R-:W-:Y:S01]  /*0a90*/  ISETP.GE.U32.AND P6, PT, R3, UR11, PT ;  /* 0x0000000b03007c0c */ /* 0x000fe2000bfc6070 */
[----:B------:R-:W-:Y:S01]  /*0aa0*/  IMAD R3, R10, UR11, R5 ;  /* 0x0000000b0a037c24 */ /* 0x000fe2000f8e0205 */
[----:B------:R-:W-:-:S04]  /*0ab0*/  LOP3.LUT R5, R9, UR51, RZ, 0x3c, !PT ;  /* 0x0000003309057c12 */ /* 0x000fc8000f8e3cff */
[----:B------:R-:W-:-:S07]  /*0ac0*/  ISETP.LT.U32.AND P4, PT, R3, UR11, PT ;  /* 0x0000000b03007c0c */ /* 0x000fce000bf81070 */
[----:B------:R-:W-:Y:S02]  /*0ad0*/  @P6 IADD3 R2, PT, PT, R2, 0x1, RZ ;  /* 0x0000000102026810 */ /* 0x000fe40007ffe0ff */
[----:B------:R-:W-:-:S04]  /*0ae0*/  ISETP.GE.AND P6, PT, R5, RZ, PT ;  /* 0x000000ff0500720c */ /* 0x000fc80003fc6270 */
[----:B------:R-:W-:Y:S01]  /*0af0*/  @!P4 VIADD R3, R3, -UR11 ;  /* 0x8000000b0303cc36 */ /* 0x000fe20008000000 */
[----:B------:R-:W-:-:S08]  /*0b00*/  @!P4 IADD3 R4, PT, PT, R4, 0x1, RZ ;  /* 0x000000010404c810 */ /* 0x000fd00007ffe0ff */
[----:B------:R-:W-:Y:S02]  /*0b10*/  @!P6 IADD3 R2, PT, PT, -R2, RZ, RZ ;  /* 0x000000ff0202e210 */ /* 0x000fe40007ffe1ff */
[----:B------:R-:W-:Y:S02]  /*0b20*/  ISETP.GE.U32.AND P6, PT, R3, UR11, PT ;  /* 0x0000000b03007c0c */ /* 0x000fe4000bfc6070 */
[----:B------:R-:W-:Y:S02]  /*0b30*/  SEL R12, R17, R2, !P3 ;  /* 0x00000002110c7207 */ /* 0x000fe40005800000 */
[----:B------:R-:W-:-:S03]  /*0b40*/  LOP3.LUT R3, R8, UR51, RZ, 0x3c, !PT ;  /* 0x0000003308037c12 */ /* 0x000fc6000f8e3cff */
[----:B------:R-:W-:Y:S01]  /*0b50*/  IMAD.MOV R2, RZ, RZ, -R12 ;  /* 0x000000ffff027224 */ /* 0x000fe200078e0a0c */
[----:B------:R-:W-:-:S03]  /*0b60*/  ISETP.GE.AND P4, PT, R3, RZ, PT ;  /* 0x000000ff0300720c */ /* 0x000fc60003f86270 */
[----:B------:R-:W-:Y:S02]  /*0b70*/  IMAD R13, R2, UR51, R9 ;  /* 0x00000033020d7c24 */ /* 0x000fe4000f8e0209 */
[----:B------:R-:W-:-:S03]  /*0b80*/  @P6 VIADD R4, R4, 0x1 ;  /* 0x0000000104046836 */ /* 0x000fc60000000000 */
[----:B------:R-:W-:-:S05]  /*0b90*/  IABS R3, R13 ;  /* 0x0000000d00037213 */ /* 0x000fca0000000000 */
[----:B------:R-:W-:Y:S01]  /*0ba0*/  @!P4 IADD3 R4, PT, PT, -R4, RZ, RZ ;  /* 0x000000ff0404c210 */ /* 0x000fe20007ffe1ff */
[----:B------:R-:W-:-:S03]  /*0bb0*/  IMAD.HI.U32 R2, R3, UR9, RZ ;  /* 0x0000000903027c27 */ /* 0x000fc6000f8e00ff */
[----:B------:R-:W-:Y:S01]  /*0bc0*/  SEL R14, R17, R4, !P3 ;  /* 0x00000004110e7207 */ /* 0x000fe20005800000 */
[----:B------:R-:W-:-:S03]  /*0bd0*/  IMAD.MOV R4, RZ, RZ, -R2 ;  /* 0x000000ffff047224 */ /* 0x000fc600078e0a02 */
[----:B------:R-:W-:Y:S01]  /*0be0*/  IADD3 R5, PT, PT, -R14, RZ, RZ ;  /* 0x000000ff0e057210 */ /* 0x000fe20007ffe1ff */
[----:B------:R-:W-:-:S04]  /*0bf0*/  IMAD R3, R4, UR10, R3 ;  /* 0x0000000a04037c24 */ /* 0x000fc8000f8e0203 */
[----:B------:R-:W-:Y:S01]  /*0c00*/  IMAD R16, R5, UR51, R8 ;  /* 0x0000003305107c24 */ /* 0x000fe2000f8e0208 */
[----:B------:R-:W-:-:S04]  /*0c10*/  ISETP.LT.U32.AND P4, PT, R3, UR10, PT ;  /* 0x0000000a03007c0c */ /* 0x000fc8000bf81070 */
[----:B------:R-:W-:-:S05]  /*0c20*/  IABS R5, R16 ;  /* 0x0000001000057213 */ /* 0x000fca0000000000 */
[----:B------:R-:W-:-:S04]  /*0c30*/  IMAD.HI.U32 R4, R5, UR9, RZ ;  /* 0x0000000905047c27 */ /* 0x000fc8000f8e00ff */
[----:B------:R-:W-:Y:S01]  /*0c40*/  @!P4 VIADD R3, R3, -UR10 ;  /* 0x8000000a0303cc36 */ /* 0x000fe20008000000 */
[----:B------:R-:W-:Y:S01]  /*0c50*/  IADD3 R10, PT, PT, -R4, RZ, RZ ;  /* 0x000000ff040a7210 */ /* 0x000fe20007ffe1ff */
        /* <DEDUP_REMOVED lines=28> */
[----:B------:R-:W-:Y:S02]  /*0e20*/  @!P4 VIADD R3, R3, -UR12 ;  /* 0x8000000c0303cc36 */ /* 0x000fe40008000000 */
[----:B------:R-:W-:-:S03]  /*0e30*/  @!P4 VIADD R2, R2, 0x1 ;  /* 0x000000010202c836 */ /* 0x000fc60000000000 */
[----:B------:R-:W-:Y:S02]  /*0e40*/  ISETP.GE.U32.AND P6, PT, R3, UR12, PT ;  /* 0x0000000c03007c0c */ /* 0x000fe4000bfc6070 */
[----:B------:R-:W-:-:S05]  /*0e50*/  IADD3 R3, PT, PT, -R5, RZ, RZ ;  /* 0x000000ff05037210 */ /* 0x000fca0007ffe1ff */
[----:B------:R-:W-:Y:S01]  /*0e60*/  IMAD R3, R3, UR12, R4 ;  /* 0x0000000c03037c24 */ /* 0x000fe2000f8e0204 */
[----:B------:R-:W-:-:S04]  /*0e70*/  LOP3.LUT R4, R15, UR53, RZ, 0x3c, !PT ;  /* 0x000000350f047c12 */ /* 0x000fc8000f8e3cff */
[----:B------:R-:W-:Y:S02]  /*0e80*/  ISETP.LT.U32.AND P4, PT, R3, UR12, PT ;  /* 0x0000000c03007c0c */ /* 0x000fe4000bf81070 */
[----:B------:R-:W-:Y:S02]  /*0e90*/  @P6 IADD3 R2, PT, PT, R2, 0x1, RZ ;  /* 0x0000000102026810 */ /* 0x000fe40007ffe0ff */
[----:B------:R-:W-:Y:S02]  /*0ea0*/  ISETP.GE.AND P6, PT, R4, RZ, PT ;  /* 0x000000ff0400720c */ /* 0x000fe40003fc6270 */
[----:B------:R-:W-:-:S07]  /*0eb0*/  SEL R4, R10, RZ, P0 ;  /* 0x000000ff0a047207 */ /* 0x000fce0000000000 */
[----:B------:R-:W-:Y:S02]  /*0ec0*/  @!P4 VIADD R3, R3, -UR12 ;  /* 0x8000000c0303cc36 */ /* 0x000fe40008000000 */
[----:B------:R-:W-:Y:S02]  /*0ed0*/  @!P4 VIADD R5, R5, 0x1 ;  /* 0x000000010505c836 */ /* 0x000fe40000000000 */
[----:B------:R-:W-:Y:S02]  /*0ee0*/  @!P6 IADD3 R2, PT, PT, -R2, RZ, RZ ;  /* 0x000000ff0202e210 */ /* 0x000fe40007ffe1ff */
[----:B------:R-:W-:Y:S02]  /*0ef0*/  ISETP.GE.U32.AND P6, PT, R3, UR12, PT ;  /* 0x0000000c03007c0c */ /* 0x000fe4000bfc6070 */
[----:B------:R-:W-:Y:S02]  /*0f00*/  LOP3.LUT R3, R21, UR53, RZ, 0x3c, !PT ;  /* 0x0000003515037c12 */ /* 0x000fe4000f8e3cff */
[----:B------:R-:W-:-:S02]  /*0f10*/  SEL R2, R0, R2, !P2 ;  /* 0x0000000200027207 */ /* 0x000fc40005000000 */
[----:B------:R-:W-:Y:S02]  /*0f20*/  ISETP.GE.AND P4, PT, R3, RZ, PT ;  /* 0x000000ff0300720c */ /* 0x000fe40003f86270 */
[----:B------:R-:W-:Y:S01]  /*0f30*/  SEL R3, R12, RZ, P1 ;  /* 0x000000ff0c037207 */ /* 0x000fe20000800000 */
[----:B------:R-:W-:-:S04]  /*0f40*/  IMAD.MOV R10, RZ, RZ, -R2 ;  /* 0x000000ffff0a7224 */ /* 0x000fc800078e0a02 */
[----:B------:R-:W-:Y:S01]  /*0f50*/  @P6 IADD3 R5, PT, PT, R5, 0x1, RZ ;  /* 0x0000000105056810 */ /* 0x000fe20007ffe0ff */
[----:B------:R-:W-:Y:S01]  /*0f60*/  IMAD R3, R3, UR40, RZ ;  /* 0x0000002803037c24 */ /* 0x000fe2000f8e02ff */
[----:B------:R-:W-:Y:S02]  /*0f70*/  PLOP3.LUT P6, PT, PT, PT, UP0, 0x40, 0x4 ;  /* 0x000000000004781c */ /* 0x000fe40003fce808 */
[----:B------:R-:W-:Y:S01]  /*0f80*/  MOV R13, R5 ;  /* 0x00000005000d7202 */ /* 0x000fe20000000f00 */
[----:B------:R-:W-:Y:S01]  /*0f90*/  IMAD R3, R4, UR41, R3 ;  /* 0x0000002904037c24 */ /* 0x000fe2000f8e0203 */
[----:B------:R-:W-:Y:S01]  /*0fa0*/  SEL R2, R2, RZ, !P6 ;  /* 0x000000ff02027207 */ /* 0x000fe20007000000 */
[----:B------:R-:W-:Y:S01]  /*0fb0*/  IMAD R4, R10, UR53, R15 ;  /* 0x000000350a047c24 */ /* 0x000fe2000f8e020f */
[----:B------:R-:W-:Y:S01]  /*0fc0*/  PLOP3.LUT P6, PT, PT, PT, UP1, 0x40, 0x4 ;  /* 0x000000000004781c */ /* 0x000fe20003fce818 */
[----:B------:R-:W-:Y:S01]  /*0fd0*/  @!P4 IMAD.MOV R13, RZ, RZ, -R13 ;  /* 0x000000ffff0dc224 */ /* 0x000fe200078e0a0d */
[----:B------:R-:W-:Y:S01]  /*0fe0*/  SEL R10, R14, RZ, P1 ;  /* 0x000000ff0e0a7207 */ /* 0x000fe20000800000 */
[----:B------:R-:W-:Y:S01]  /*0ff0*/  IMAD R5, R2, UR42, R3 ;  /* 0x0000002a02057c24 */ /* 0x000fe2000f8e0203 */
[----:B------:R-:W-:Y:S01]  /*1000*/  SEL R4, R4, RZ, !P6 ;  /* 0x000000ff04047207 */ /* 0x000fe20007000000 */
[----:B------:R-:W0:Y:S01]  /*1010*/  LDC.64 R2, c[0x0][0x380] ;  /* 0x0000e000ff027b82 */ /* 0x000e220000000a00 */
[----:B------:R-:W-:Y:S01]  /*1020*/  SEL R13, R0, R13, !P2 ;  /* 0x0000000d000d7207 */ /* 0x000fe20005000000 */
[----:B------:R-:W-:Y:S01]  /*1030*/  IMAD R15, R10, UR40, RZ ;  /* 0x000000280a0f7c24 */ /* 0x000fe2000f8e02ff */
[----:B------:R-:W-:Y:S01]  /*1040*/  PLOP3.LUT P6, PT, PT, PT, UP0, 0x40, 0x4 ;  /* 0x000000000004781c */ /* 0x000fe20003fce808 */
[----:B------:R-:W-:Y:S01]  /*1050*/  IMAD R5, R4, UR43, R5 ;  /* 0x0000002b04057c24 */ /* 0x000fe2000f8e0205 */
[----:B------:R-:W-:-:S02]  /*1060*/  IADD3 R14, PT, PT, -R13, RZ, RZ ;  /* 0x000000ff0d0e7210 */ /* 0x000fc40007ffe1ff */
[----:B------:R-:W-:Y:S02]  /*1070*/  SEL R13, R13, RZ, !P6 ;  /* 0x000000ff0d0d7207 */ /* 0x000fe40007000000 */
[----:B------:R-:W-:Y:S01]  /*1080*/  LEA.HI R5, R5, R5, RZ, 0x1 ;  /* 0x0000000505057211 */ /* 0x000fe200078f08ff */
[----:B------:R-:W-:Y:S01]  /*1090*/  IMAD R10, R14, UR53, R21 ;  /* 0x000000350e0a7c24 */ /* 0x000fe2000f8e0215 */
[----:B------:R-:W-:Y:S02]  /*10a0*/  LEA.HI R4, R19, R19, RZ, 0x1 ;  /* 0x0000001313047211 */ /* 0x000fe400078f08ff */
[----:B------:R-:W-:Y:S02]  /*10b0*/  PLOP3.LUT P6, PT, PT, PT, UP1, 0x40, 0x4 ;  /* 0x000000000004781c */ /* 0x000fe40003fce818 */
[----:B------:R-:W-:Y:S02]  /*10c0*/  SHF.R.S32.HI R5, RZ, 0x1, R5 ;  /* 0x00000001ff057819 */ /* 0x000fe40000011405 */
[----:B------:R-:W-:-:S03]  /*10d0*/  SEL R10, R10, RZ, !P6 ;  /* 0x000000ff0a0a7207 */ /* 0x000fc60007000000 */
[----:B------:R-:W-:-:S06]  /*10e0*/  IMAD.WIDE R46, R5, 0x2, R6 ;  /* 0x00000002052e7825 */ /* 0x000fcc00078e0206 */
[----:B------:R-:W3:Y:S01]  /*10f0*/  LDG.E.U16 R46, desc[UR16][R46.64] ;  /* 0x000000102e2e7981 */ /* 0x000ee2000c1e1500 */
[----:B--2---:R-:W-:-:S04]  /*1100*/  PRMT R12, R40, 0x7771, RZ ;  /* 0x00007771280c7816 */ /* 0x004fc800000000ff */
[----:B------:R-:W-:Y:S02]  /*1110*/  ISETP.NE.AND P4, PT, R12, RZ, PT ;  /* 0x000000ff0c00720c */ /* 0x000fe40003f85270 */
[----:B------:R-:W-:-:S05]  /*1120*/  SEL R12, R18, RZ, P0 ;  /* 0x000000ff120c7207 */ /* 0x000fca0000000000 */
[----:B------:R-:W-:Y:S01]  /*1130*/  IMAD R12, R12, UR41, R15 ;  /* 0x000000290c0c7c24 */ /* 0x000fe2000f8e020f */
[----:B------:R-:W-:-:S03]  /*1140*/  SHF.R.S32.HI R15, RZ, 0x1, R4 ;  /* 0x00000001ff0f7819 */ /* 0x000fc60000011404 */
[----:B------:R-:W-:Y:S02]  /*1150*/  IMAD R13, R13, UR42, R12 ;  /* 0x0000002a0d0d7c24 */ /* 0x000fe4000f8e020c */
[----:B------:R-:W-:Y:S01]  /*1160*/  @P4 R2UR UR14, R36 ;  /* 0x00000000240e42ca */ /* 0x000fe200000e0000 */
[----:B0-----:R-:W-:Y:S01]  /*1170*/  IMAD.WIDE R14, R15, 0x8, R2 ;  /* 0x000000080f0e7825 */ /* 0x001fe200078e0202 */
[----:B------:R-:W-:-:S03]  /*1180*/  @P4 R2UR UR15, R37 ;  /* 0x00000000250f42ca */ /* 0x000fc600000e0000 */
[----:B------:R-:W-:Y:S02]  /*1190*/  IMAD R13, R10, UR43, R13 ;  /* 0x0000002b0a0d7c24 */ /* 0x000fe4000f8e020d */
[----:B------:R-:W-:-:S03]  /*11a0*/  VIADD R10, R19, 0xc0 ;  /* 0x000000c0130a7836 */ /* 0x000fc60000000000 */
[----:B------:R-:W-:Y:S02]  /*11b0*/  LEA.HI R13, R13, R13, RZ, 0x1 ;  /* 0x0000000d0d0d7211 */ /* 0x000fe400078f08ff */
[----:B------:R-:W-:-:S03]  /*11c0*/  IABS R16, R10 ;  /* 0x0000000a00107213 */ /* 0x000fc60000000000 */
[----:B------:R-:W2:Y:S01]  /*11d0*/  @P4 LDG.E R26, desc[UR14][R14.64+0x4] ;  /* 0x0000040e0e1a4981 */ /* 0x000ea2000c1e1900 */
[----:B------:R-:W-:Y:S02]  /*11e0*/  R2UR UR14, R36 ;  /* 0x00000000240e72ca */ /* 0x000fe400000e0000 */
[----:B------:R-:W-:Y:S02]  /*11f0*/  R2UR UR15, R37 ;  /* 0x00000000250f72ca */ /* 0x000fe400000e0000 */
[----:B------:R-:W-:Y:S01]  /*1200*/  SHF.R.S32.HI R5, RZ, 0x1, R13 ;  /* 0x00000001ff057819 */ /* 0x000fe2000001140d */
[----:B------:R-:W-:-:S04]  /*1210*/  IMAD.HI.U32 R13, R16, UR7, RZ ;  /* 0x00000007100d7c27 */ /* 0x000fc8000f8e00ff */
[----:B------:R-:W-:Y:S01]  /*1220*/  IMAD.WIDE R4, R5, 0x2, R6 ;  /* 0x0000000205047825 */ /* 0x000fe200078e0206 */
[----:B------:R-:W-:-:S05]  /*1230*/  IADD3 R23, PT, PT, -R13, RZ, RZ ;  /* 0x000000ff0d177210 */ /* 0x000fca0007ffe1ff */
[----:B------:R0:W4:Y:S01]  /*1240*/  LDG.E.U16 R21, desc[UR14][R4.64] ;  /* 0x0000000e04157981 */ /* 0x000122000c1e1500 */
[----:B------:R-:W-:-:S05]  /*1250*/  IMAD R16, R23, UR11, R16 ;  /* 0x0000000b17107c24 */ /* 0x000fca000f8e0210 */
[----:B------:R-:W-:Y:S01]  /*1260*/  ISETP.LT.U32.AND P6, PT, R16, UR11, PT ;  /* 0x0000000b10007c0c */ /* 0x000fe2000bfc1070 */
[----:B------:R-:W-:-:S12]  /*1270*/  VIADD R12, R19, 0x100 ;  /* 0x00000100130c7836 */ /* 0x000fd80000000000 */
[----:B------:R-:W-:Y:S01]  /*1280*/  @!P6 IADD3 R16, PT, PT, R16, -UR11, RZ ;  /* 0x8000000b1010ec10 */ /* 0x000fe2000fffe0ff */
[----:B------:R-:W-:-:S03]  /*1290*/  @!P6 VIADD R13, R13, 0x1 ;  /* 0x000000010d0de836 */ /* 0x000fc60000000000 */
[----:B------:R-:W-:Y:S02]  /*12a0*/  ISETP.GE.U32.AND P6, PT, R16, UR11, PT ;  /* 0x0000000b10007c0c */ /* 0x000fe4000bfc6070 */
[----:B------:R-:W-:Y:S02]  /*12b0*/  IABS R20, R12 ;  /* 0x0000000c00147213 */ /* 0x000fe40000000000 */
[----:B------:R-:W-:-:S03]  /*12c0*/  LOP3.LUT R16, R10, UR51, RZ, 0x3c, !PT ;  /* 0x000000330a107c12 */ /* 0x000fc6000f8e3cff */
[----:B------:R-:W-:-:S06]  /*12d0*/  IMAD.HI.U32 R18, R20, UR7, RZ ;  /* 0x0000000714127c27 */ /* 0x000fcc000f8e00ff */
[----:B------:R-:W-:Y:S02]  /*12e0*/  @P6 IADD3 R13, PT, PT, R13, 0x1, RZ ;  /* 0x000000010d0d6810 */ /* 0x000fe40007ffe0ff */
[----:B------:R-:W-:Y:S01]  /*12f0*/  ISETP.GE.AND P6, PT, R16, RZ, PT ;  /* 0x000000ff1000720c */ /* 0x000fe20003fc6270 */
[----:B0-----:R-:W-:-:S04]  /*1300*/  IMAD.MOV R5, RZ, RZ, -R18 ;  /* 0x000000ffff057224 */ /* 0x001fc800078e0a12 */
[----:B------:R-:W-:-:S08]  /*1310*/  IMAD R4, R5, UR11, R20 ;  /* 0x0000000b05047c24 */ /* 0x000fd0000f8e0214 */
[----:B------:R-:W-:Y:S02]  /*1320*/  @!P6 IADD3 R13, PT, PT, -R13, RZ, RZ ;  /* 0x000000ff0d0de210 */ /* 0x000fe40007ffe1ff */
[----:B------:R-:W-:Y:S02]  /*1330*/  ISETP.LT.U32.AND P6, PT, R4, UR11, PT ;  /* 0x0000000b04007c0c */ /* 0x000fe4000bfc1070 */
[----:B------:R-:W-:-:S05]  /*1340*/  SEL R13, R17, R13, !P3 ;  /* 0x0000000d110d7207 */ /* 0x000fca0005800000 */
[----:B------:R-:W-:-:S06]  /*1350*/  IMAD.MOV R5, RZ, RZ, -R13 ;  /* 0x000000ffff057224 */ /* 0x000fcc00078e0a0d */
[----:B------:R-:W-:Y:S01]  /*1360*/  @!P6 VIADD R4, R4, -UR11 ;  /* 0x8000000b0404ec36 */ /* 0x000fe20008000000 */
[----:B------:R-:W-:-:S04]  /*1370*/  @!P6 IADD3 R18, PT, PT, R18, 0x1, RZ ;  /* 0x000000011212e810 */ /* 0x000fc80007ffe0ff */
[----:B------:R-:W-:Y:S01]  /*1380*/  ISETP.GE.U32.AND P6, PT, R4, UR11, PT ;  /* 0x0000000b04007c0c */ /* 0x000fe2000bfc6070 */
[----:B------:R-:W-:Y:S01]  /*1390*/  IMAD R25, R5, UR51, R10 ;  /* 0x0000003305197c24 */ /* 0x000fe2000f8e020a */
[----:B------:R-:W-:-:S04]  /*13a0*/  LOP3.LUT R16, R12, UR51, RZ, 0x3c, !PT ;  /* 0x000000330c107c12 */ /* 0x000fc8000f8e3cff */
[----:B------:R-:W-:-:S05]  /*13b0*/  IABS R5, R25 ;  /* 0x0000001900057213 */ /* 0x000fca0000000000 */
[----:B------:R-:W-:Y:S02]  /*13c0*/  IMAD.HI.U32 R4, R5, UR9, RZ ;  /* 0x0000000905047c27 */ /* 0x000fe4000f8e00ff */
[----:B------:R-:W-:Y:S02]  /*13d0*/  @P6 IADD3 R18, PT, PT, R18, 0x1, RZ ;  /* 0x0000000112126810 */ /* 0x000fe40007ffe0ff */
[----:B------:R-:W-:Y:S01]  /*13e0*/  ISETP.GE.AND P6, PT, R16, RZ, PT ;  /* 0x000000ff1000720c */ /* 0x000fe20003fc6270 */
[----:B------:R-:W-:-:S04]  /*13f0*/  IMAD.MOV R16, RZ, RZ, -R4 ;  /* 0x000000ffff107224 */ /* 0x000fc800078e0a04 */
        /* <DEDUP_REMOVED lines=44> */
[----:B------:R-:W-:Y:S01]  /*16c0*/  IMAD.MOV R5, RZ, RZ, -R20 ;  /* 0x000000ffff057224 */ /* 0x000fe200078e0a14 */
[----:B------:R-:W-:-:S03]  /*16d0*/  MOV R23, R4 ;  /* 0x0000000400177202 */ /* 0x000fc60000000f00 */
[----:B------:R-:W-:Y:S02]  /*16e0*/  IMAD R22, R5, UR12, R22 ;  /* 0x0000000c05167c24 */ /* 0x000fe4000f8e0216 */
[----:B------:R-:W0:Y:S06]  /*16f0*/  LDC.64 R4, c[0x0][0x3f0] ;  /* 0x0000fc00ff047b82 */ /* 0x000e2c0000000a00 */
[----:B------:R-:W-:Y:S01]  /*1700*/  @!P6 IMAD.MOV R23, RZ, RZ, -R23 ;  /* 0x000000ffff17e224 */ /* 0x000fe200078e0a17 */
[----:B------:R-:W-:-:S13]  /*1710*/  ISETP.LT.U32.AND P6, PT, R22, UR12, PT ;  /* 0x0000000c16007c0c */ /* 0x000fda000bfc1070 */
[----:B------:R-:W-:Y:S01]  /*1720*/  @!P6 VIADD R22, R22, -UR12 ;  /* 0x8000000c1616ec36 */ /* 0x000fe20008000000 */
[----:B------:R-:W-:-:S04]  /*1730*/  @!P6 IADD3 R20, PT, PT, R20, 0x1, RZ ;  /* 0x000000011414e810 */ /* 0x000fc80007ffe0ff */
[----:B------:R-:W-:Y:S01]  /*1740*/  ISETP.GE.U32.AND P6, PT, R22, UR12, PT ;  /* 0x0000000c16007c0c */ /* 0x000fe2000bfc6070 */
[----:B------:R-:W1:Y:S01]  /*1750*/  LDCU UR6, c[0x0][0x3f0] ;  /* 0x00007e00ff0677ac */ /* 0x000e620008000800 */
[----:B------:R-:W-:Y:S02]  /*1760*/  LOP3.LUT R22, R27, UR53, RZ, 0x3c, !PT ;  /* 0x000000351b167c12 */ /* 0x000fe4000f8e3cff */
[----:B0-----:R-:W-:-:S09]  /*1770*/  R2UR UR4, R5 ;  /* 0x00000000050472ca */ /* 0x001fd200000e0000 */
[----:B------:R-:W-:Y:S02]  /*1780*/  @P6 IADD3 R20, PT, PT, R20, 0x1, RZ ;  /* 0x0000000114146810 */ /* 0x000fe40007ffe0ff */
[----:B------:R-:W-:Y:S02]  /*1790*/  ISETP.GE.AND P6, PT, R22, RZ, PT ;  /* 0x000000ff1600720c */ /* 0x000fe40003fc6270 */
[----:B------:R-:W-:Y:S02]  /*17a0*/  SEL R23, R0, R23, !P2 ;  /* 0x0000001700177207 */ /* 0x000fe40005000000 */
[----:B---3--:R-:W-:Y:S02]  /*17b0*/  PRMT R22, R46, 0x7771, RZ ;  /* 0x000077712e167816 */ /* 0x008fe400000000ff */
[----:B------:R-:W-:Y:S01]  /*17c0*/  IADD3 R5, PT, PT, -R23, RZ, RZ ;  /* 0x000000ff17057210 */ /* 0x000fe20007ffe1ff */
[----:B-1----:R-:W-:Y:S02]  /*17d0*/  IMAD.U32 R28, RZ, RZ, UR6 ;  /* 0x00000006ff1c7e24 */ /* 0x002fe4000f8e00ff */
[----:B--2---:R-:W-:Y:S01]  /*17e0*/  @P4 FMUL R28, R26, UR4 ;  /* 0x000000041a1c4c20 */ /* 0x004fe20008400000 */
[----:B------:R-:W-:-:S03]  /*17f0*/  ISETP.NE.AND P4, PT, R22, RZ, PT ;  /* 0x000000ff1600720c */ /* 0x000fc60003f85270 */
[----:B------:R-:W-:Y:S01]  /*1800*/  @!P6 IMAD.MOV R20, RZ, RZ, -R20 ;  /* 0x000000ffff14e224 */ /* 0x000fe200078e0a14 */
[----:B------:R-:W-:Y:S01]  /*1810*/  PLOP3.LUT P6, PT, PT, PT, UP0, 0x40, 0x4 ;  /* 0x000000000004781c */ /* 0x000fe20003fce808 */
[----:B------:R-:W-:-:S03]  /*1820*/  IMAD R5, R5, UR53, R24 ;  /* 0x0000003505057c24 */ /* 0x000fc6000f8e0218 */
[----:B------:R-:W-:Y:S02]  /*1830*/  SEL R23, R23, RZ, !P6 ;  /* 0x000000ff17177207 */ /* 0x000fe40007000000 */
[----:B------:R-:W-:Y:S02]  /*1840*/  SEL R20, R0, R20, !P2 ;  /* 0x0000001400147207 */ /* 0x000fe40005000000 */
[----:B------:R-:W-:Y:S02]  /*1850*/  PLOP3.LUT P6, PT, PT, PT, UP1, 0x40, 0x4 ;  /* 0x000000000004781c */ /* 0x000fe40003fce818 */
[----:B------:R-:W-:Y:S02]  /*1860*/  IADD3 R22, PT, PT, -R20, RZ, RZ ;  /* 0x000000ff14167210 */ /* 0x000fe40007ffe1ff */
[----:B------:R-:W-:Y:S02]  /*1870*/  SEL R5, R5, RZ, !P6 ;  /* 0x000000ff05057207 */ /* 0x000fe40007000000 */
[----:B------:R-:W-:Y:S01]  /*1880*/  PLOP3.LUT P6, PT, PT, PT, UP0, 0x40, 0x4 ;  /* 0x000000000004781c */ /* 0x000fe20003fce808 */
[----:B------:R-:W-:Y:S01]  /*1890*/  IMAD R22, R22, UR53, R27 ;  /* 0x0000003516167c24 */ /* 0x000fe2000f8e021b */
[----:B------:R-:W-:-:S02]  /*18a0*/  LEA.HI R9, R9, R9, RZ, 0x1 ;  /* 0x0000000909097211 */ /* 0x000fc400078f08ff */
[----:B------:R-:W-:Y:S02]  /*18b0*/  SEL R20, R20, RZ, !P6 ;  /* 0x000000ff14147207 */ /* 0x000fe40007000000 */
[----:B------:R-:W-:Y:S02]  /*18c0*/  PLOP3.LUT P6, PT, PT, PT, UP1, 0x40, 0x4 ;  /* 0x000000000004781c */ /* 0x000fe40003fce818 */
[----:B------:R-:W-:Y:S02]  /*18d0*/  @P4 R2UR UR14, R36 ;  /* 0x00000000240e42ca */ /* 0x000fe400000e0000 */
[----:B------:R-:W-:Y:S02]  /*18e0*/  @P4 R2UR UR15, R37 ;  /* 0x00000000250f42ca */ /* 0x000fe400000e0000 */
[----:B----4-:R-:W-:Y:S02]  /*18f0*/  PRMT R24, R21, 0x7771, RZ ;  /* 0x0000777115187816 */ /* 0x010fe400000000ff */
[----:B------:R-:W-:-:S02]  /*1900*/  SHF.R.S32.HI R9, RZ, 0x1, R9 ;  /* 0x00000001ff097819 */ /* 0x000fc40000011409 */
[----:B------:R-:W-:Y:S02]  /*1910*/  SEL R22, R22, RZ, !P6 ;  /* 0x000000ff16167207 */ /* 0x000fe40007000000 */
[----:B------:R-:W-:Y:S01]  /*1920*/  ISETP.NE.AND P6, PT, R24, RZ, PT ;  /* 0x000000ff1800720c */ /* 0x000fe20003fc5270 */
[----:B------:R-:W-:Y:S01]  /*1930*/  IMAD.WIDE R48, R9, 0x8, R2 ;  /* 0x0000000809307825 */ /* 0x000fe200078e0202 */
[----:B------:R-:W-:-:S04]  /*1940*/  LEA.HI R8, R8, R8, RZ, 0x1 ;  /* 0x0000000808087211 */ /* 0x000fc800078f08ff */
[----:B------:R-:W2:Y:S01]  /*1950*/  @P4 LDG.E R24, desc[UR14][R48.64+0x4] ;  /* 0x0000040e30184981 */ /* 0x000ea2000c1e1900 */
[----:B------:R-:W-:-:S06]  /*1960*/  SHF.R.S32.HI R39, RZ, 0x1, R8 ;  /* 0x00000001ff277819 */ /* 0x000fcc0000011408 */
[----:B------:R-:W-:Y:S02]  /*1970*/  @P6 R2UR UR14, R36 ;  /* 0x00000000240e62ca */ /* 0x000fe400000e0000 */
[----:B------:R-:W-:Y:S01]  /*1980*/  @P6 R2UR UR15, R37 ;  /* 0x00000000250f62ca */ /* 0x000fe200000e0000 */
[----:B------:R-:W-:-:S12]  /*1990*/  IMAD.WIDE R38, R39, 0x8, R2 ;  /* 0x0000000827267825 */ /* 0x000fd800078e0202 */
[----:B------:R-:W3:Y:S01]  /*19a0*/  @P6 LDG.E R8, desc[UR14][R38.64+0x4] ;  /* 0x0000040e26086981 */ /* 0x000ee2000c1e1900 */
[----:B------:R-:W-:Y:S02]  /*19b0*/  SEL R13, R13, RZ, P1 ;  /* 0x000000ff0d0d7207 */ /* 0x000fe40000800000 */
[----:B------:R-:W-:-:S03]  /*19c0*/  SEL R18, R18, RZ, P0 ;  /* 0x000000ff12127207 */ /* 0x000fc60000000000 */
[----:B------:R-:W-:Y:S01]  /*19d0*/  IMAD R13, R13, UR40, RZ ;  /* 0x000000280d0d7c24 */ /* 0x000fe2000f8e02ff */
[----:B------:R-:W-:-:S03]  /*19e0*/  SEL R16, R16, RZ, P1 ;  /* 0x000000ff10107207 */ /* 0x000fc60000800000 */
[----:B------:R-:W-:Y:S01]  /*19f0*/  IMAD R18, R18, UR41, R13 ;  /* 0x0000002912127c24 */ /* 0x000fe2000f8e020d */
[----:B------:R-:W-:Y:S01]  /*1a00*/  SEL R9, R25, RZ, P0 ;  /* 0x000000ff19097207 */ /* 0x000fe20000000000 */
[----:B------:R-:W-:Y:S02]  /*1a10*/  IMAD R16, R16, UR40, RZ ;  /* 0x0000002810107c24 */ /* 0x000fe4000f8e02ff */
[----:B------:R-:W-:Y:S02]  /*1a20*/  IMAD R18, R23, UR42, R18 ;  /* 0x0000002a17127c24 */ /* 0x000fe4000f8e0212 */
[----:B------:R-:W-:Y:S02]  /*1a30*/  IMAD R9, R9, UR41, R16 ;  /* 0x0000002909097c24 */ /* 0x000fe4000f8e0210 */
[----:B------:R-:W-:Y:S02]  /*1a40*/  IMAD R5, R5, UR43, R18 ;  /* 0x0000002b05057c24 */ /* 0x000fe4000f8e0212 */
[----:B------:R-:W-:Y:S01]  /*1a50*/  IMAD R13, R20, UR42, R9 ;  /* 0x0000002a140d7c24 */ /* 0x000fe2000f8e0209 */
[----:B------:R-:W-:-:S02]  /*1a60*/  R2UR UR14, R36 ;  /* 0x00000000240e72ca */ /* 0x000fc400000e0000 */
[----:B------:R-:W-:Y:S01]  /*1a70*/  LEA.HI R9, R5, R5, RZ, 0x1 ;  /* 0x0000000505097211 */ /* 0x000fe200078f08ff */
[----:B------:R-:W-:Y:S01]  /*1a80*/  IMAD R13, R22, UR43, R13 ;  /* 0x0000002b160d7c24 */ /* 0x000fe2000f8e020d */
[----:B------:R-:W-:Y:S02]  /*1a90*/  R2UR UR15, R37 ;  /* 0x00000000250f72ca */ /* 0x000fe400000e0000 */
[----:B------:R-:W-:Y:S02]  /*1aa0*/  SHF.R.S32.HI R9, RZ, 0x1, R9 ;  /* 0x00000001ff097819 */ /* 0x000fe40000011409 */
[----:B------:R-:W-:-:S03]  /*1ab0*/  LEA.HI R13, R13, R13, RZ, 0x1 ;  /* 0x0000000d0d0d7211 */ /* 0x000fc600078f08ff */
[----:B------:R-:W-:Y:S01]  /*1ac0*/  IMAD.WIDE R22, R9, 0x2, R6 ;  /* 0x0000000209167825 */ /* 0x000fe200078e0206 */
[----:B------:R-:W-:-:S03]  /*1ad0*/  SHF.R.S32.HI R13, RZ, 0x1, R13 ;  /* 0x00000001ff0d7819 */ /* 0x000fc6000001140d */
[----:B------:R-:W-:Y:S02]  /*1ae0*/  VIADD R5, R19, 0x140 ;  /* 0x0000014013057836 */ /* 0x000fe40000000000 */
[----:B------:R0:W4:Y:S01]  /*1af0*/  LDG.E.U16 R41, desc[UR14][R22.64] ;  /* 0x0000000e16297981 */ /* 0x000122000c1e1500 */
[----:B------:R-:W-:Y:S02]  /*1b00*/  IMAD.WIDE R30, R13, 0x2, R6 ;  /* 0x000000020d1e7825 */ /* 0x000fe400078e0206 */
[----:B------:R-:W-:-:S03]  /*1b10*/  IABS R16, R5 ;  /* 0x0000000500107213 */ /* 0x000fc60000000000 */
[----:B------:R1:W5:Y:S02]  /*1b20*/  LDG.E.U16 R27, desc[UR16][R30.64] ;  /* 0x000000101e1b7981 */ /* 0x000364000c1e1500 */
[----:B------:R-:W-:-:S05]  /*1b30*/  IMAD.HI.U32 R13, R16, UR7, RZ ;  /* 0x00000007100d7c27 */ /* 0x000fca000f8e00ff */
[----:B------:R-:W-:Y:S01]  /*1b40*/  IADD3 R9, PT, PT, -R13, RZ, RZ ;  /* 0x000000ff0d097210 */ /* 0x000fe20007ffe1ff */
[----:B------:R-:W-:-:S04]  /*1b50*/  IMAD.U32 R26, RZ, RZ, UR6 ;  /* 0x00000006ff1a7e24 */ /* 0x000fc8000f8e00ff */
[----:B------:R-:W-:Y:S01]  /*1b60*/  IMAD R16, R9, UR11, R16 ;  /* 0x0000000b09107c24 */ /* 0x000fe2000f8e0210 */
[----:B------:R-:W-:-:S04]  /*1b70*/  IADD3 R9, PT, PT, R19, 0x180, RZ ;  /* 0x0000018013097810 */ /* 0x000fc80007ffe0ff */
[----:B------:R-:W-:-:S05]  /*1b80*/  IABS R20, R9 ;  /* 0x0000000900147213 */ /* 0x000fca0000000000 */
[----:B------:R-:W-:-:S04]  /*1b90*/  IMAD.HI.U32 R18, R20, UR7, RZ ;  /* 0x0000000714127c27 */ /* 0x000fc8000f8e00ff */
[----:B0-----:R-:W-:Y:S02]  /*1ba0*/  IMAD.MOV R23, RZ, RZ, -R18 ;  /* 0x000000ffff177224 */ /* 0x001fe400078e0a12 */
[----:B--2---:R-:W-:Y:S01]  /*1bb0*/  @P4 FMUL R26, R24, UR4 ;  /* 0x00000004181a4c20 */ /* 0x004fe20008400000 */
[----:B------:R-:W-:Y:S01]  /*1bc0*/  ISETP.LT.U32.AND P4, PT, R16, UR11, PT ;  /* 0x0000000b10007c0c */ /* 0x000fe2000bf81070 */
[----:B------:R-:W-:-:S12]  /*1bd0*/  IMAD.U32 R24, RZ, RZ, UR6 ;  /* 0x00000006ff187e24 */ /* 0x000fd8000f8e00ff */
[----:B------:R-:W-:Y:S01]  /*1be0*/  @!P4 IADD3 R16, PT, PT, R16, -UR11, RZ ;  /* 0x8000000b1010cc10 */ /* 0x000fe2000fffe0ff */
[----:B---3--:R-:W-:-:S03]  /*1bf0*/  @P6 FMUL R24, R8, UR4 ;  /* 0x0000000408186c20 */ /* 0x008fc60008400000 */
[----:B------:R-:W-:Y:S01]  /*1c00*/  ISETP.GE.U32.AND P6, PT, R16, UR11, PT ;  /* 0x0000000b10007c0c */ /* 0x000fe2000bfc6070 */
[----:B------:R-:W-:Y:S01]  /*1c10*/  IMAD R16, R23, UR11, R20 ;  /* 0x0000000b17107c24 */ /* 0x000fe2000f8e0214 */
[----:B------:R-:W-:Y:S02]  /*1c20*/  @!P4 IADD3 R13, PT, PT, R13, 0x1, RZ ;  /* 0x000000010d0dc810 */ /* 0x000fe40007ffe0ff */
[----:B------:R-:W-:Y:S02]  /*1c30*/  LOP3.LUT R20, R5, UR51, RZ, 0x3c, !PT ;  /* 0x0000003305147c12 */ /* 0x000fe4000f8e3cff */
[----:B------:R-:W-:Y:S01]  /*1c40*/  ISETP.LT.U32.AND P4, PT, R16, UR11, PT ;  /* 0x0000000b10007c0c */ /* 0x000fe2000bf81070 */
[----:B------:R-:W-:-:S06]  /*1c50*/  VIADD R8, R19, 0x1c0 ;  /* 0x000001c013087836 */ /* 0x000fcc0000000000 */
[----:B------:R-:W-:Y:S02]  /*1c60*/  @P6 IADD3 R13, PT, PT, R13, 0x1, RZ ;  /* 0x000000010d0d6810 */ /* 0x000fe40007ffe0ff */
[----:B------:R-:W-:Y:S02]  /*1c70*/  ISETP.GE.AND P6, PT, R20, RZ, PT ;  /* 0x000000ff1400720c */ /* 0x000fe40003fc6270 */
[----:B------:R-:W-:Y:S02]  /*1c80*/  IABS R20, R8 ;  /* 0x0000000800147213 */ /* 0x000fe40000000000 */
[----:B------:R-:W-:-:S03]  /*1c90*/  @!P4 VIADD R16, R16, -UR11 ;  /* 0x8000000b1010cc36 */ /* 0x000fc60008000000 */
[----:B------:R-:W-:-:S06]  /*1ca0*/  IMAD.HI.U32 R23, R20, UR7, RZ ;  /* 0x0000000714177c27 */ /* 0x000fcc000f8e00ff */
[----:B------:R-:W-:Y:S02]  /*1cb0*/  @!P6 IADD3 R13, PT, PT, -R13, RZ, RZ ;  /* 0x000000ff0d0de210 */ /* 0x000fe40007ffe1ff */
[----:B------:R-:W-:Y:S01]  /*1cc0*/  ISETP.GE.U32.AND P6, PT, R16, UR11, PT ;  /* 0x0000000b10007c0c */ /* 0x000fe2000bfc6070 */
[----:B------:R-:W-:Y:S01]  /*1cd0*/  IMAD.MOV R25, RZ, RZ, -R23 ;  /* 0x000000ffff197224 */ /* 0x000fe200078e0a17 */
[----:B------:R-:W-:Y:S02]  /*1ce0*/  SEL R22, R17, R13, !P3 ;  /* 0x0000000d11167207 */ /* 0x000fe40005800000 */
[----:B------:R-:W-:Y:S01]  /*1cf0*/  @!P4 IADD3 R18, PT, PT, R18, 0x1, RZ ;  /* 0x000000011212c810 */ /* 0x000fe20007ffe0ff */
[----:B------:R-:W-:Y:S01]  /*1d00*/  IMAD R13, R25, UR11, R20 ;  /* 0x0000000b190d7c24 */ /* 0x000fe2000f8e0214 */
[----:B------:R-:W-:Y:S01]  /*1d10*/  LOP3.LUT R20, R9, UR51, RZ, 0x3c, !PT ;  /* 0x0000003309147c12 */ /* 0x000fe2000f8e3cff */
[----:B------:R-:W-:-:S06]  /*1d20*/  IMAD.MOV R16, RZ, RZ, -R22 ;  /* 0x000000ffff107224 */ /* 0x000fcc00078e0a16 */
[----:B------:R-:W-:Y:S02]  /*1d30*/  @P6 IADD3 R18, PT, PT, R18, 0x1, RZ ;  /* 0x0000000112126810 */ /* 0x000fe40007ffe0ff */
[----:B------:R-:W-:Y:S02]  /*1d40*/  ISETP.LT.U32.AND P6, PT, R13, UR11, PT ;  /* 0x0000000b0d007c0c */ /* 0x000fe4000bfc1070 */
[----:B------:R-:W-:Y:S01]  /*1d50*/  ISETP.GE.AND P4, PT, R20, RZ, PT ;  /* 0x000000ff1400720c */ /* 0x000fe20003f86270 */
[----:B-1----:R-:W-:-:S05]  /*1d60*/  IMAD R31, R16, UR51, R5 ;  /* 0x00000033101f7c24 */ /* 0x002fca000f8e0205 */
[----:B------:R-:W-:-:S05]  /*1d70*/  IABS R25, R31 ;  /* 0x0000001f00197213 */ /* 0x000fca0000000000 */
[----:B------:R-:W-:Y:S02]  /*1d80*/  @!P6 VIADD R13, R13, -UR11 ;  /* 0x8000000b0d0dec36 */ /* 0x000fe40008000000 */
[----:B------:R-:W-:Y:S01]  /*1d90*/  @!P4 IADD3 R18, PT, PT, -R18, RZ, RZ ;  /* 0x000000ff1212c210 */ /* 0x000fe20007ffe1ff */
[----:B------:R-:W-:Y:S02]  /*1da0*/  IMAD.HI.U32 R16, R25, UR9, RZ ;  /* 0x0000000919107c27 */ /* 0x000fe4000f8e00ff */
[----:B------:R-:W-:Y:S02]  /*1db0*/  ISETP.GE.U32.AND P4, PT, R13, UR11, PT ;  /* 0x0000000b0d007c0c */ /* 0x000fe4000bf86070 */
[----:B------:R-:W-:Y:S01]  /*1dc0*/  SEL R20, R17, R18, !P3 ;  /* 0x0000001211147207 */ /* 0x000fe20005800000 */
[----:B------:R-:W-:Y:S02]  /*1dd0*/  IMAD.MOV R18, RZ, RZ, -R16 ;  /* 0x000000ffff127224 */ /* 0x000fe400078e0a10 */
[----:B------:R-:W-:-:S02]  /*1de0*/  @!P6 VIADD R23, R23, 0x1 ;  /* 0x000000011717e836 */ /* 0x000fc40000000000 */
[----:B------:R-:W-:Y:S01]  /*1df0*/  IMAD R18, R18, UR10, R25 ;  /* 0x0000000a12127c24 */ /* 0x000fe2000f8e0219 */
[----:B------:R-:W-:Y:S02]  /*1e00*/  IADD3 R30, PT, PT, -R20, RZ, RZ ;  /* 0x000000ff141e7210 */ /* 0x000fe40007ffe1ff */
[----:B------:R-:W-:-:S03]  /*1e10*/  LOP3.LUT R13, R8, UR51, RZ, 0x3c, !PT ;  /* 0x00000033080d7c12 */ /* 0x000fc6000f8e3cff */
[----:B------:R-:W-:Y:S02]  /*1e20*/  @P4 IADD3 R23, PT, PT, R23, 0x1, RZ ;  /* 0x0000000117174810 */ /* 0x000fe40007ffe0ff */
[----:B------:R-:W-:Y:S01]  /*1e30*/  ISETP.LT.U32.AND P4, PT, R18, UR10, PT ;  /* 0x0000000a12007c0c */ /* 0x000fe2000bf81070 */
[----:B------:R-:W-:Y:S01]  /*1e40*/  IMAD R35, R30, UR51, R9 ;  /* 0x000000331e237c24 */ /* 0x000fe2000f8e0209 */
[----:B------:R-:W-:Y:S01]  /*1e50*/  ISETP.GE.AND P6, PT, R13, RZ, PT ;  /* 0x000000ff0d00720c */ /* 0x000fe20003fc6270 */
[----:B------:R-:W-:-:S03]  /*1e60*/  IMAD.MOV.U32 R30, RZ, RZ, R23 ;  /* 0x000000ffff1e7224 */ /* 0x000fc600078e0017 */
[----:B------:R-:W-:-:S05]  /*1e70*/  IABS R25, R35 ;  /* 0x0000002300197213 */ /* 0x000fca0000000000 */
[----:B------:R-:W-:-:S04]  /*1e80*/  IMAD.HI.U32 R23, R25, UR9, RZ ;  /* 0x0000000919177c27 */ /* 0x000fc8000f8e00ff */
[----:B------:R-:W-:Y:S01]  /*1e90*/  @!P4 VIADD R18, R18, -UR10 ;  /* 0x8000000a1212cc36 */ /* 0x000fe20008000000 */
[----:B------:R-:W-:-:S04]  /*1ea0*/  @!P6 IADD3 R30, PT, PT, -R30, RZ, RZ ;  /* 0x000000ff1e1ee210 */ /* 0x000fc80007ffe1ff */
[----:B------:R-:W-:Y:S02]  /*1eb0*/  ISETP.GE.U32.AND P6, PT, R18, UR10, PT ;  /* 0x0000000a12007c0c */ /* 0x000fe4000bfc6070 */
[----:B------:R-:W-:Y:S02]  /*1ec0*/  IADD3 R18, PT, PT, -R23, RZ, RZ ;  /* 0x000000ff17127210 */ /* 0x000fe40007ffe1ff */
[----:B------:R-:W-:-:S03]  /*1ed0*/  SEL R13, R17, R30, !P3 ;  /* 0x0000001e110d7207 */ /* 0x000fc60005800000 */
[----:B------:R-:W-:Y:S01]  /*1ee0*/  IMAD R18, R18, UR10, R25 ;  /* 0x0000000a12127c24 */ /* 0x000fe2000f8e0219 */
[----:B------:R-:W-:Y:S02]  /*1ef0*/  @!P4 IADD3 R16, PT, PT, R16, 0x1, RZ ;  /* 0x000000011010c810 */ /* 0x000fe40007ffe0ff */
[----:B------:R-:W-:Y:S02]  /*1f00*/  LOP3.LUT R25, R31, UR52, RZ, 0x3c, !PT ;  /* 0x000000341f197c12 */ /* 0x000fe4000f8e3cff */
[----:B------:R-:W-:Y:S01]  /*1f10*/  ISETP.LT.U32.AND P4, PT, R18, UR10, PT ;  /* 0x0000000a12007c0c */ /* 0x000fe2000bf81070 */
[----:B------:R-:W-:Y:S02]  /*1f20*/  IMAD.MOV R29, RZ, RZ, -R13 ;  /* 0x000000ffff1d7224 */ /* 0x000fe400078e0a0d */
[----:B------:R-:W-:Y:S01]  /*1f30*/  @P6 VIADD R16, R16, 0x1 ;  /* 0x0000000110106836 */ /* 0x000fe20000000000 */
[----:B------:R-:W-:Y:S01]  /*1f40*/  ISETP.GE.AND P6, PT, R25, RZ, PT ;  /* 0x000000ff1900720c */ /* 0x000fe20003fc6270 */
[----:B------:R-:W-:-:S05]  /*1f50*/  IMAD R47, R29, UR51, R8 ;  /* 0x000000331d2f7c24 */ /* 0x000fca000f8e0208 */
[----:B------:R-:W-:-:S03]  /*1f60*/  IABS R29, R47 ;  /* 0x0000002f001d7213 */ /* 0x000fc60000000000 */
[----:B------:R-:W-:Y:S02]  /*1f70*/  @!P4 IADD3 R18, PT, PT, R18, -UR10, RZ ;  /* 0x8000000a1212cc10 */ /* 0x000fe4000fffe0ff */
[----:B------:R-:W-:-:S04]  /*1f80*/  IMAD.HI.U32 R30, R29, UR9, RZ ;  /* 0x000000091d1e7c27 */ /* 0x000fc8000f8e00ff */
[----:B------:R-:W-:Y:S01]  /*1f90*/  @!P6 IMAD.MOV R16, RZ, RZ, -R16 ;  /* 0x000000ffff10e224 */ /* 0x000fe200078e0a10 */
[----:B------:R-:W-:Y:S02]  /*1fa0*/  ISETP.GE.U32.AND P6, PT, R18, UR10, PT ;  /* 0x0000000a12007c0c */ /* 0x000fe4000bfc6070 */
[----:B------:R-:W-:Y:S01]  /*1fb0*/  IADD3 R18, PT, PT, -R30, RZ, RZ ;  /* 0x000000ff1e127210 */ /* 0x000fe20007ffe1ff */
[----:B------:R-:W-:Y:S01]  /*1fc0*/  @!P4 VIADD R23, R23, 0x1 ;  /* 0x000000011717c836 */ /* 0x000fe20000000000 */
[----:B------:R-:W-:-:S03]  /*1fd0*/  SEL R25, R11, R16, !P5 ;  /* 0x000000100b197207 */ /* 0x000fc60006800000 */
[----:B------:R-:W-:Y:S01]  /*1fe0*/  IMAD R16, R18, UR10, R29 ;  /* 0x0000000a12107c24 */ /* 0x000fe2000f8e021d */
[----:B------:R-:W-:Y:S02]  /*1ff0*/  IADD3 R18, PT, PT, -R25, RZ, RZ ;  /* 0x000000ff19127210 */ /* 0x000fe40007ffe1ff */
[----:B------:R-:W-:-:S03]  /*2000*/  LOP3.LUT R29, R35, UR52, RZ, 0x3c, !PT ;  /* 0x00000034231d7c12 */ /* 0x000fc6000f8e3cff */
[----:B------:R-:W-:Y:S01]  /*2010*/  @P6 VIADD R23, R23, 0x1 ;  /* 0x0000000117176836 */ /* 0x000fe20000000000 */
[----:B------:R-:W-:Y:S01]  /*2020*/  ISETP.LT.U32.AND P6, PT, R16, UR10, PT ;  /* 0x0000000a10007c0c */ /* 0x000fe2000bfc1070 */
[----:B------:R-:W-:Y:S01]  /*2030*/  IMAD R33, R18, UR52, R31 ;  /* 0x0000003412217c24 */ /* 0x000fe2000f8e021f */
[----:B------:R-:W-:-:S04]  /*2040*/  ISETP.GE.AND P4, PT, R29, RZ, PT ;  /* 0x000000ff1d00720c */ /* 0x000fc80003f86270 */
[----:B------:R-:W-:-:S05]  /*2050*/  IABS R18, R33 ;  /* 0x0000002100127213 */ /* 0x000fca0000000000 */
[----:B------:R-:W-:Y:S02]  /*2060*/  IMAD.HI.U32 R29, R18, UR5, RZ ;  /* 0x00000005121d7c27 */ /* 0x000fe4000f8e00ff */
[----:B------:R-:W-:Y:S02]  /*2070*/  @!P6 IADD3 R16, PT, PT, R16, -UR10, RZ ;  /* 0x8000000a1010ec10 */ /* 0x000fe4000fffe0ff */
[----:B------:R-:W-:Y:S01]  /*2080*/  @!P4 IMAD.MOV R23, RZ, RZ, -R23 ;  /* 0x000000ffff17c224 */ /* 0x000fe200078e0a17 */
[----:B------:R-:W-:Y:S02]  /*2090*/  IADD3 R31, PT, PT, -R29, RZ, RZ ;  /* 0x000000ff1d1f7210 */ /* 0x000fe40007ffe1ff */
[----:B------:R-:W-:Y:S02]  /*20a0*/  ISETP.GE.U32.AND P4, PT, R16, UR10, PT ;  /* 0x0000000a10007c0c */ /* 0x000fe4000bf86070 */
[----:B------:R-:W-:Y:S01]  /*20b0*/  SEL R23, R11, R23, !P5 ;  /* 0x000000170b177207 */ /* 0x000fe20006800000 */
[----:B------:R-:W-:Y:S01]  /*20c0*/  IMAD R16, R31, UR12, R18 ;  /* 0x0000000c1f107c24 */ /* 0x000fe2000f8e0212 */
[----:B------:R-:W-:-:S02]  /*20d0*/  @!P6 IADD3 R30, PT, PT, R30, 0x1, RZ ;  /* 0x000000011e1ee810 */ /* 0x000fc40007ffe0ff */
[----:B------:R-:W-:Y:S01]  /*20e0*/  LOP3.LUT R18, R47, UR52, RZ, 0x3c, !PT ;  /* 0x000000342f127c12 */ /* 0x000fe2000f8e3cff */
[----:B------:R-:W-:Y:S01]  /*20f0*/  IMAD.MOV R32, RZ, RZ, -R23 ;  /* 0x000000ffff207224 */ /* 0x000fe200078e0a17 */
[----:B------:R-:W-:-:S05]  /*2100*/  ISETP.LT.U32.AND P6, PT, R16, UR12, PT ;  /* 0x0000000c10007c0c */ /* 0x000fca000bfc1070 */
[----:B------:R-:W-:Y:S02]  /*2110*/  @P4 IADD3 R30, PT, PT, R30, 0x1, RZ ;  /* 0x000000011e1e4810 */ /* 0x000fe40007ffe0ff */
[----:B------:R-:W-:Y:S01]  /*2120*/  ISETP.GE.AND P4, PT, R18, RZ, PT ;  /* 0x000000ff1200720c */ /* 0x000fe20003f86270 */
[----:B------:R-:W-:Y:S02]  /*2130*/  IMAD R51, R32, UR52, R35 ;  /* 0x0000003420337c24 */ /* 0x000fe4000f8e0223 */
[----:B------:R-:W-:-:S03]  /*2140*/  IMAD.MOV.U32 R18, RZ, RZ, R30 ;  /* 0x000000ffff127224 */ /* 0x000fc600078e001e */
[----:B------:R-:W-:Y:S02]  /*2150*/  IABS R31, R51 ;  /* 0x00000033001f7213 */ /* 0x000fe40000000000 */
[----:B------:R-:W-:-:S03]  /*2160*/  @!P6 IADD3 R16, PT, PT, R16, -UR12, RZ ;  /* 0x8000000c1010ec10 */ /* 0x000fc6000fffe0ff */
[----:B------:R-:W-:Y:S02]  /*2170*/  IMAD.HI.U32 R30, R31, UR5, RZ ;  /* 0x000000051f1e7c27 */ /* 0x000fe4000f8e00ff */
[----:B------:R-:W-:Y:S02]  /*2180*/  @!P4 IADD3 R18, PT, PT, -R18, RZ, RZ ;  /* 0x000000ff1212c210 */ /* 0x000fe40007ffe1ff */
[----:B------:R-:W-:Y:S01]  /*2190*/  ISETP.GE.U32.AND P4, PT, R16, UR12, PT ;  /* 0x0000000c10007c0c */ /* 0x000fe2000bf86070 */
[----:B------:R-:W-:Y:S01]  /*21a0*/  IMAD.MOV R16, RZ, RZ, -R30 ;  /* 0x000000ffff107224 */ /* 0x000fe200078e0a1e */
[----:B------:R-:W-:-:S03]  /*21b0*/  @!P6 IADD3 R29, PT, PT, R29, 0x1, RZ ;  /* 0x000000011d1de810 */ /* 0x000fc60007ffe0ff */
[----:B------:R-:W-:Y:S01]  /*21c0*/  IMAD R31, R16, UR12, R31 ;  /* 0x0000000c101f7c24 */ /* 0x000fe2000f8e021f */
[----:B------:R-:W-:-:S04]  /*21d0*/  LOP3.LUT R32, R33, UR53, RZ, 0x3c, !PT ;  /* 0x0000003521207c12 */ /* 0x000fc8000f8e3cff */
[----:B------:R-:W-:-:S03]  /*21e0*/  ISETP.LT.U32.AND P6, PT, R31, UR12, PT ;  /* 0x0000000c1f007c0c */ /* 0x000fc6000bfc1070 */
[----:B------:R-:W-:Y:S01]  /*21f0*/  @P4 VIADD R29, R29, 0x1 ;  /* 0x000000011d1d4836 */ /* 0x000fe20000000000 */
[----:B------:R-:W-:Y:S02]  /*2200*/  ISETP.GE.AND P4, PT, R32, RZ, PT ;  /* 0x000000ff2000720c */ /* 0x000fe40003f86270 */
[----:B------:R-:W-:-:S04]  /*2210*/  SEL R16, R11, R18, !P5 ;  /* 0x000000120b107207 */ /* 0x000fc80006800000 */
[----:B------:R-:W-:-:S03]  /*2220*/  IADD3 R18, PT, PT, -R16, RZ, RZ ;  /* 0x000000ff10127210 */ /* 0x000fc60007ffe1ff */
[----:B------:R-:W-:Y:S02]  /*2230*/  @!P6 IADD3 R31, PT, PT, R31, -UR12, RZ ;  /* 0x8000000c1f1fec10 */ /* 0x000fe4000fffe0ff */
[----:B------:R-:W-:Y:S02]  /*2240*/  IMAD R18, R18, UR52, R47 ;  /* 0x0000003412127c24 */ /* 0x000fe4000f8e022f */
[----:B------:R-:W-:Y:S02]  /*2250*/  @!P4 IADD3 R29, PT, PT, -R29, RZ, RZ ;  /* 0x000000ff1d1dc210 */ /* 0x000fe40007ffe1ff */
[----:B------:R-:W-:Y:S02]  /*2260*/  ISETP.GE.U32.AND P4, PT, R31, UR12, PT ;  /* 0x0000000c1f007c0c */ /* 0x000fe4000bf86070 */
[----:B------:R-:W-:Y:S02]  /*2270*/  IABS R47, R18 ;  /* 0x00000012002f7213 */ /* 0x000fe40000000000 */
[----:B------:R-:W-:Y:S01]  /*2280*/  LOP3.LUT R31, R51, UR53, RZ, 0x3c, !PT ;  /* 0x00000035331f7c12 */ /* 0x000fe2000f8e3cff */
[----:B------:R-:W-:-:S02]  /*2290*/  @!P6 VIADD R30, R30, 0x1 ;  /* 0x000000011e1ee836 */ /* 0x000fc40000000000 */
[----:B------:R-:W-:Y:S01]  /*22a0*/  IMAD.HI.U32 R35, R47, UR5, RZ ;  /* 0x000000052f237c27 */ /* 0x000fe2000f8e00ff */
[----:B------:R-:W-:Y:S02]  /*22b0*/  ISETP.GE.AND P6, PT, R31, RZ, PT ;  /* 0x000000ff1f00720c */ /* 0x000fe40003fc6270 */
[----:B------:R-:W-:Y:S02]  /*22c0*/  SEL R29, R0, R29, !P2 ;  /* 0x0000001d001d7207 */ /* 0x000fe40005000000 */
[----:B------:R-:W-:Y:S02]  /*22d0*/  IADD3 R32, PT, PT, -R35, RZ, RZ ;  /* 0x000000ff23207210 */ /* 0x000fe40007ffe1ff */
[----:B------:R-:W-:-:S03]  /*22e0*/  @P4 IADD3 R30, PT, PT, R30, 0x1, RZ ;  /* 0x000000011e1e4810 */ /* 0x000fc60007ffe0ff */
[----:B------:R-:W-:Y:S01]  /*22f0*/  IMAD R47, R32, UR12, R47 ;  /* 0x0000000c202f7c24 */ /* 0x000fe2000f8e022f */
[----:B------:R-:W-:Y:S01]  /*2300*/  MOV R31, R30 ;  /* 0x0000001e001f7202 */ /* 0x000fe20000000f00 */
[----:B------:R-:W-:Y:S01]  /*2310*/  IMAD.MOV R32, RZ, RZ, -R29 ;  /* 0x000000ffff207224 */ /* 0x000fe200078e0a1d */
[----:B------:R-:W-:Y:S02]  /*2320*/  PLOP3.LUT P4, PT, PT, PT, UP0, 0x40, 0x4 ;  /* 0x000000000004781c */ /* 0x000fe40003f8e808 */
[----:B------:R-:W-:Y:S01]  /*2330*/  @!P6 IADD3 R31, PT, PT, -R31, RZ, RZ ;  /* 0x000000ff1f1fe210 */ /* 0x000fe20007ffe1ff */
[----:B------:R-:W-:Y:S01]  /*2340*/  IMAD R30, R32, UR53, R33 ;  /* 0x00000035201e7c24 */ /* 0x000fe2000f8e0221 */
[----:B------:R-:W-:Y:S02]  /*2350*/  ISETP.LT.U32.AND P6, PT, R47, UR12, PT ;  /* 0x0000000c2f007c0c */ /* 0x000fe4000bfc1070 */
[----:B------:R-:W-:Y:S02]  /*2360*/  SEL R29, R29, RZ, !P4 ;  /* 0x000000ff1d1d7207 */ /* 0x000fe40006000000 */
[----:B------:R-:W-:-:S02]  /*2370*/  PLOP3.LUT P4, PT, PT, PT, UP1, 0x40, 0x4 ;  /* 0x000000000004781c */ /* 0x000fc40003f8e818 */
[----:B------:R-:W-:Y:S02]  /*2380*/  SEL R31, R0, R31, !P2 ;  /* 0x0000001f001f7207 */ /* 0x000fe40005000000 */
[----:B------:R-:W-:Y:S02]  /*2390*/  SEL R30, R30, RZ, !P4 ;  /* 0x000000ff1e1e7207 */ /* 0x000fe40006000000 */
[----:B------:R-:W-:Y:S01]  /*23a0*/  PLOP3.LUT P4, PT, PT, PT, UP0, 0x40, 0x4 ;  /* 0x000000000004781c */ /* 0x000fe20003f8e808 */
[----:B------:R-:W-:-:S03]  /*23b0*/  IMAD.MOV R32, RZ, RZ, -R31 ;  /* 0x000000ffff207224 */ /* 0x000fc600078e0a1f */
[----:B------:R-:W-:Y:S01]  /*23c0*/  SEL R33, R31, RZ, !P4 ;  /* 0x000000ff1f217207 */ /* 0x000fe20006000000 */
[----:B------:R-:W-:Y:S01]  /*23d0*/  IMAD R32, R32, UR53, R51 ;  /* 0x0000003520207c24 */ /* 0x000fe2000f8e0233 */
[----:B------:R-:W-:Y:S02]  /*23e0*/  PLOP3.LUT P4, PT, PT, PT, UP1, 0x40, 0x4 ;  /* 0x000000000004781c */ /* 0x000fe40003f8e818 */
[----:B------:R-:W-:Y:S02]  /*23f0*/  @!P6 IADD3 R47, PT, PT, R47, -UR12, RZ ;  /* 0x8000000c2f2fec10 */ /* 0x000fe4000fffe0ff */
[----:B------:R-:W-:Y:S02]  /*2400*/  SEL R34, R32, RZ, !P4 ;  /* 0x000000ff20227207 */ /* 0x000fe40006000000 */
[----:B------:R-:W-:Y:S02]  /*2410*/  ISETP.GE.U32.AND P4, PT, R47, UR12, PT ;  /* 0x0000000c2f007c0c */ /* 0x000fe4000bf86070 */
[----:B------:R-:W-:-:S02]  /*2420*/  SEL R22, R22, RZ, P1 ;  /* 0x000000ff16167207 */ /* 0x000fc40000800000 */
[----:B------:R-:W-:Y:S02]  /*2430*/  LOP3.LUT R31, R18, UR53, RZ, 0x3c, !PT ;  /* 0x00000035121f7c12 */ /* 0x000fe4000f8e3cff */
[----:B------:R-:W-:Y:S01]  /*2440*/  SEL R25, R25, RZ, P0 ;  /* 0x000000ff19197207 */ /* 0x000fe20000000000 */
[----:B------:R-:W-:Y:S01]  /*2450*/  IMAD R22, R22, UR40, RZ ;  /* 0x0000002816167c24 */ /* 0x000fe2000f8e02ff */
[----:B------:R-:W-:Y:S02]  /*2460*/  @!P6 IADD3 R35, PT, PT, R35, 0x1, RZ ;  /* 0x000000012323e810 */ /* 0x000fe40007ffe0ff */
[----:B------:R-:W-:Y:S01]  /*2470*/  ISETP.GE.AND P6, PT, R31, RZ, PT ;  /* 0x000000ff1f00720c */ /* 0x000fe20003fc6270 */
[----:B------:R-:W-:Y:S01]  /*2480*/  IMAD R22, R25, UR41, R22 ;  /* 0x0000002919167c24 */ /* 0x000fe2000f8e0216 */
[----:B----4-:R-:W-:Y:S01]  /*2490*/  PRMT R25, R41, 0x7771, RZ ;  /* 0x0000777129197816 */ /* 0x010fe200000000ff */
[----:B------:R-:W-:-:S03]  /*24a0*/  @P4 VIADD R35, R35, 0x1 ;  /* 0x0000000123234836 */ /* 0x000fc60000000000 */
[----:B------:R-:W-:Y:S01]  /*24b0*/  ISETP.NE.AND P4, PT, R25, RZ, PT ;  /* 0x000000ff1900720c */ /* 0x000fe20003f85270 */
[----:B------:R-:W-:Y:S01]  /*24c0*/  IMAD R29, R29, UR42, R22 ;  /* 0x0000002a1d1d7c24 */ /* 0x000fe2000f8e0216 */
[----:B------:R-:W-:Y:S02]  /*24d0*/  MOV R25, R35 ;  /* 0x0000002300197202 */ /* 0x000fe40000000f00 */
[----:B-----5:R-:W-:Y:S02]  /*24e0*/  PRMT R22, R27, 0x7771, RZ ;  /* 0x000077711b167816 */ /* 0x020fe400000000ff */
[----:B------:R-:W-:Y:S01]  /*24f0*/  SEL R20, R20, RZ, P1 ;  /* 0x000000ff14147207 */ /* 0x000fe20000800000 */
[----:B------:R-:W-:Y:S01]  /*2500*/  IMAD R29, R30, UR43, R29 ;  /* 0x0000002b1e1d7c24 */ /* 0x000fe2000f8e021d */
[----:B------:R-:W-:Y:S02]  /*2510*/  @!P6 IADD3 R25, PT, PT, -R25, RZ, RZ ;  /* 0x000000ff1919e210 */ /* 0x000fe40007ffe1ff */
[----:B------:R-:W-:Y:S01]  /*2520*/  ISETP.NE.AND P6, PT, R22, RZ, PT ;  /* 0x000000ff1600720c */ /* 0x000fe20003fc5270 */
[----:B------:R-:W-:Y:S01]  /*2530*/  IMAD R20, R20, UR40, RZ ;  /* 0x0000002814147c24 */ /* 0x000fe2000f8e02ff */
[----:B------:R-:W-:-:S02]  /*2540*/  SEL R23, R23, RZ, P0 ;  /* 0x000000ff17177207 */ /* 0x000fc40000000000 */
[----:B------:R-:W-:Y:S02]  /*2550*/  LEA.HI R29, R29, R29, RZ, 0x1 ;  /* 0x0000001d1d1d7211 */ /* 0x000fe400078f08ff */
[----:B------:R-:W-:Y:S01]  /*2560*/  LEA.HI R10, R10, R10, RZ, 0x1 ;  /* 0x0000000a0a0a7211 */ /* 0x000fe200078f08ff */
[----:B------:R-:W-:Y:S01]  /*2570*/  IMAD R20, R23, UR41, R20 ;  /* 0x0000002917147c24 */ /* 0x000fe2000f8e0214 */
[C---:B------:R-:W-:Y:S02]  /*2580*/  R2UR UR18, R36.reuse ;  /* 0x00000000241272ca */ /* 0x040fe400000e0000 */
[C---:B------:R-:W-:Y:S02]  /*2590*/  R2UR UR19, R37.reuse ;  /* 0x00000000251372ca */ /* 0x040fe400000e0000 */
[----:B------:R-:W-:Y:S02]  /*25a0*/  @P4 R2UR UR14, R36 ;  /* 0x00000000240e42ca */ /* 0x000fe400000e0000 */
[----:B------:R-:W-:Y:S01]  /*25b0*/  @P4 R2UR UR15, R37 ;  /* 0x00000000250f42ca */ /* 0x000fe200000e0000 */
[----:B------:R-:W-:Y:S01]  /*25c0*/  IMAD R23, R33, UR42, R20 ;  /* 0x0000002a21177c24 */ /* 0x000fe2000f8e0214 */
[----:B------:R-:W-:-:S02]  /*25d0*/  SHF.R.S32.HI R29, RZ, 0x1, R29 ;  /* 0x00000001ff1d7819 */ /* 0x000fc4000001141d */
[----:B------:R-:W-:Y:S02]  /*25e0*/  SHF.R.S32.HI R31, RZ, 0x1, R10 ;  /* 0x00000001ff1f7819 */ /* 0x000fe4000001140a */
[----:B------:R-:W-:Y:S01]  /*25f0*/  LEA.HI R12, R12, R12, RZ, 0x1 ;  /* 0x0000000c0c0c7211 */ /* 0x000fe200078f08ff */
[----:B------:R-:W-:Y:S01]  /*2600*/  IMAD.WIDE R32, R29, 0x2, R6 ;  /* 0x000000021d207825 */ /* 0x000fe200078e0206 */
[----:B------:R-:W-:Y:S02]  /*2610*/  @P6 R2UR UR16, R36 ;  /* 0x00000000241062ca */ /* 0x000fe400000e0000 */
[----:B------:R-:W-:Y:S01]  /*2620*/  @P6 R2UR UR17, R37 ;  /* 0x00000000251162ca */ /* 0x000fe200000e0000 */
[----:B------:R-:W-:Y:S01]  /*2630*/  IMAD.WIDE R30, R31, 0x8, R2 ;  /* 0x000000081f1e7825 */ /* 0x000fe200078e0202 */
[----:B------:R-:W-:-:S03]  /*2640*/  SHF.R.S32.HI R35, RZ, 0x1, R12 ;  /* 0x00000001ff237819 */ /* 0x000fc6000001140c */
[----:B------:R-:W-:Y:S01]  /*2650*/  IMAD R34, R34, UR43, R23 ;  /* 0x0000002b22227c24 */ /* 0x000fe2000f8e0217 */
[----:B------:R-:W2:Y:S01]  /*2660*/  @P4 LDG.E R10, desc[UR14][R30.64+0x4] ;  /* 0x0000040e1e0a4981 */ /* 0x000ea2000c1e1900 */
[----:B------:R-:W-:Y:S02]  /*2670*/  R2UR UR14, R36 ;  /* 0x00000000240e72ca */ /* 0x000fe400000e0000 */
[----:B------:R-:W-:Y:S01]  /*2680*/  R2UR UR15, R37 ;  /* 0x00000000250f72ca */ /* 0x000fe200000e0000 */
[----:B------:R0:W3:Y:S01]  /*2690*/  LDG.E.U16 R23, desc[UR18][R32.64] ;  /* 0x0000001220177981 */ /* 0x0000e2000c1e1500 */
[----:B------:R-:W-:Y:S01]  /*26a0*/  LEA.HI R12, R34, R34, RZ, 0x1 ;  /* 0x00000022220c7211 */ /* 0x000fe200078f08ff */
[----:B------:R-:W-:-:S03]  /*26b0*/  IMAD.WIDE R34, R35, 0x8, R2 ;  /* 0x0000000823227825 */ /* 0x000fc600078e0202 */
[----:B------:R-:W-:Y:S02]  /*26c0*/  SHF.R.S32.HI R51, RZ, 0x1, R12 ;  /* 0x00000001ff337819 */ /* 0x000fe4000001140c */
[----:B------:R-:W4:Y:S03]  /*26d0*/  @P6 LDG.E R12, desc[UR16][R34.64+0x4] ;  /* 0x00000410220c6981 */ /* 0x000f26000c1e1900 */
[----:B------:R-:W-:-:S05]  /*26e0*/  IMAD.WIDE R50, R51, 0x2, R6 ;  /* 0x0000000233327825 */ /* 0x000fca00078e0206 */
[----:B------:R1:W5:Y:S01]  /*26f0*/  LDG.E.U16 R29, desc[UR14][R50.64] ;  /* 0x0000000e321d7981 */ /* 0x000362000c1e1500 */
[----:B------:R-:W-:Y:S01]  /*2700*/  IMAD.U32 R22, RZ, RZ, UR6 ;  /* 0x00000006ff167e24 */ /* 0x000fe2000f8e00ff */
[----:B------:R-:W-:Y:S02]  /*2710*/  SEL R25, R0, R25, !P2 ;  /* 0x0000001900197207 */ /* 0x000fe40005000000 */
[----:B------:R-:W-:Y:S02]  /*2720*/  SEL R13, R13, RZ, P1 ;  /* 0x000000ff0d0d7207 */ /* 0x000fe40000800000 */
[----:B0-----:R-:W-:Y:S02]  /*2730*/  IADD3 R33, PT, PT, -R25, RZ, RZ ;  /* 0x000000ff19217210 */ /* 0x001fe40007ffe1ff */
[----:B------:R-:W-:Y:S01]  /*2740*/  SEL R16, R16, RZ, P0 ;  /* 0x000000ff10107207 */ /* 0x000fe20000000000 */
[----:B------:R-:W-:Y:S02]  /*2750*/  IMAD R13, R13, UR40, RZ ;  /* 0x000000280d0d7c24 */ /* 0x000fe4000f8e02ff */
[----:B------:R-:W-:Y:S01]  /*2760*/  IMAD R18, R33, UR53, R18 ;  /* 0x0000003521127c24 */ /* 0x000fe2000f8e0212 */
[----:B------:R-:W-:Y:S01]  /*2770*/  LEA.HI R5, R5, R5, RZ, 0x1 ;  /* 0x0000000505057211 */ /* 0x000fe200078f08ff */
[----:B------:R-:W-:-:S03]  /*2780*/  IMAD R16, R16, UR41, R13 ;  /* 0x0000002910107c24 */ /* 0x000fc6000f8e020d */
[----:B------:R-:W-:-:S05]  /*2790*/  SHF.R.S32.HI R5, RZ, 0x1, R5 ;  /* 0x00000001ff057819 */ /* 0x000fca0000011405 */
[----:B------:R-:W-:Y:S01]  /*27a0*/  IMAD.WIDE R32, R5, 0x8, R2 ;  /* 0x0000000805207825 */ /* 0x000fe200078e0202 */
[----:B------:R-:W-:Y:S02]  /*27b0*/  LEA.HI R9, R9, R9, RZ, 0x1 ;  /* 0x0000000909097211 */ /* 0x000fe400078f08ff */
[----:B------:R-:W-:Y:S02]  /*27c0*/  R2UR UR16, R36 ;  /* 0x00000000241072ca */ /* 0x000fe400000e0000 */
[----:B------:R-:W-:Y:S02]  /*27d0*/  R2UR UR17, R37 ;  /* 0x00000000251172ca */ /* 0x000fe400000e0000 */
[----:B------:R-:W-:Y:S02]  /*27e0*/  SHF.R.S32.HI R9, RZ, 0x1, R9 ;  /* 0x00000001ff097819 */ /* 0x000fe40000011409 */
[----:B---3--:R-:W-:Y:S01]  /*27f0*/  PRMT R20, R23, 0x7771, RZ ;  /* 0x0000777117147816 */ /* 0x008fe200000000ff */
[----:B--2---:R-:W-:Y:S01]  /*2800*/  @P4 FMUL R22, R10, UR4 ;  /* 0x000000040a164c20 */ /* 0x004fe20008400000 */
[----:B-1----:R-:W-:Y:S01]  /*2810*/  VIADD R50, R19, 0x200 ;  /* 0x0000020013327836 */ /* 0x002fe20000000000 */
[----:B------:R-:W-:-:S06]  /*2820*/  LEA.HI R8, R8, R8, RZ, 0x1 ;  /* 0x0000000808087211 */ /* 0x000fcc00078f08ff */
[----:B------:R-:W2:Y:S01]  /*2830*/  LDG.E R48, desc[UR16][R48.64] ;  /* 0x0000001030307981 */ /* 0x000ea2000c1e1900 */
[----:B------:R-:W-:Y:S02]  /*2840*/  ISETP.NE.AND P4, PT, R20, RZ, PT ;  /* 0x000000ff1400720c */ /* 0x000fe40003f85270 */
[----:B------:R-:W-:Y:S01]  /*2850*/  MOV R20, UR6 ;  /* 0x0000000600147c02 */ /* 0x000fe20008000f00 */
[----:B----4-:R-:W-:Y:S01]  /*2860*/  @P6 FMUL R20, R12, UR4 ;  /* 0x000000040c146c20 */ /* 0x010fe20008400000 */
[----:B------:R-:W-:Y:S01]  /*2870*/  PLOP3.LUT P6, PT, PT, PT, UP0, 0x40, 0x4 ;  /* 0x000000000004781c */ /* 0x000fe20003fce808 */
[----:B------:R-:W3:Y:S03]  /*2880*/  LDG.E R31, desc[UR16][R30.64] ;  /* 0x000000101e1f7981 */ /* 0x000ee6000c1e1900 */
[----:B------:R-:W-:Y:S02]  /*2890*/  SEL R25, R25, RZ, !P6 ;  /* 0x000000ff19197207 */ /* 0x000fe40007000000 */
[----:B------:R-:W-:-:S02]  /*28a0*/  PLOP3.LUT P6, PT, PT, PT, UP1, 0x40, 0x4 ;  /* 0x000000000004781c */ /* 0x000fc40003fce818 */
[----:B-----5:R-:W-:Y:S02]  /*28b0*/  PRMT R10, R29, 0x7771, RZ ;  /* 0x000077711d0a7816 */ /* 0x020fe400000000ff */
[----:B------:R-:W-:Y:S02]  /*28c0*/  @P4 R2UR UR14, R36 ;  /* 0x00000000240e42ca */ /* 0x000fe400000e0000 */
[----:B------:R-:W-:Y:S02]  /*28d0*/  @P4 R2UR UR15, R37 ;  /* 0x00000000250f42ca */ /* 0x000fe400000e0000 */
[----:B------:R-:W-:Y:S02]  /*28e0*/  SEL R18, R18, RZ, !P6 ;  /* 0x000000ff12127207 */ /* 0x000fe40007000000 */
[----:B------:R-:W-:Y:S01]  /*28f0*/  ISETP.NE.AND P6, PT, R10, RZ, PT ;  /* 0x000000ff0a00720c */ /* 0x000fe20003fc5270 */
[----:B------:R-:W-:-:S04]  /*2900*/  IMAD R25, R25, UR42, R16 ;  /* 0x0000002a19197c24 */ /* 0x000fc8000f8e0210 */
[----:B------:R-:W-:-:S04]  /*2910*/  IMAD R18, R18, UR43, R25 ;  /* 0x0000002b12127c24 */ /* 0x000fc8000f8e0219 */
[----:B------:R-:W4:Y:S01]  /*2920*/  @P4 LDG.E R47, desc[UR14][R32.64+0x4] ;  /* 0x0000040e202f4981 */ /* 0x000f22000c1e1900 */
[----:B------:R-:W-:-:S03]  /*2930*/  LEA.HI R18, R18, R18, RZ, 0x1 ;  /* 0x0000001212127211 */ /* 0x000fc600078f08ff */
[----:B------:R-:W-:Y:S02]  /*2940*/  @P6 R2UR UR14, R36 ;  /* 0x00000000240e62ca */ /* 0x000fe400000e0000 */
[----:B------:R-:W-:Y:S02]  /*2950*/  @P6 R2UR UR15, R37 ;  /* 0x00000000250f62ca */ /* 0x000fe400000e0000 */
[----:B------:R-:W-:Y:S01]  /*2960*/  SHF.R.S32.HI R53, RZ, 0x1, R18 ;  /* 0x00000001ff357819 */ /* 0x000fe20000011412 */
[----:B------:R-:W-:-:S04]  /*2970*/  IMAD.WIDE R12, R9, 0x8, R2 ;  /* 0x00000008090c7825 */ /* 0x000fc800078e0202 */
[----:B------:R-:W-:-:S05]  /*2980*/  IMAD.WIDE R52, R53, 0x2, R6 ;  /* 0x0000000235347825 */ /* 0x000fca00078e0206 */
[----:B------:R-:W5:Y:S04]  /*2990*/  LDG.E.U16 R25, desc[UR16][R52.64] ;  /* 0x0000001034197981 */ /* 0x000f68000c1e1500 */
[----:B------:R-:W2:Y:S01]  /*29a0*/  @P6 LDG.E R5, desc[UR14][R12.64+0x4] ;  /* 0x0000040e0c056981 */ /* 0x000ea2000c1e1900 */
[----:B------:R-:W-:-:S05]  /*29b0*/  IABS R9, R50 ;  /* 0x0000003200097213 */ /* 0x000fca0000000000 */
[----:B------:R-:W-:-:S05]  /*29c0*/  IMAD.HI.U32 R10, R9, UR7, RZ ;  /* 0x00000007090a7c27 */ /* 0x000fca000f8e00ff */
[----:B------:R-:W-:Y:S02]  /*29d0*/  IADD3 R16, PT, PT, -R10, RZ, RZ ;  /* 0x000000ff0a107210 */ /* 0x000fe40007ffe1ff */
[----:B------:R-:W-:-:S03]  /*29e0*/  MOV R18, UR6 ;  /* 0x0000000600127c02 */ /* 0x000fc60008000f00 */
[----:B------:R-:W-:Y:S02]  /*29f0*/  IMAD R9, R16, UR11, R9 ;  /* 0x0000000b10097c24 */ /* 0x000fe4000f8e0209 */
[----:B------:R-:W-:Y:S02]  /*2a00*/  IMAD.U32 R16, RZ, RZ, UR6 ;  /* 0x00000006ff107e24 */ /* 0x000fe4000f8e00ff */
[----:B----4-:R-:W-:Y:S01]  /*2a10*/  @P4 FMUL R18, R47, UR4 ;  /* 0x000000042f124c20 */ /* 0x010fe20008400000 */
[----:B------:R-:W-:-:S13]  /*2a20*/  ISETP.LT.U32.AND P4, PT, R9, UR11, PT ;  /* 0x0000000b09007c0c */ /* 0x000fda000bf81070 */
[----:B------:R-:W-:Y:S02]  /*2a30*/  @!P4 IADD3 R9, PT, PT, R9, -UR11, RZ ;  /* 0x8000000b0909cc10 */ /* 0x000fe4000fffe0ff */
[----:B------:R-:W-:Y:S01]  /*2a40*/  @!P4 IADD3 R10, PT, PT, R10, 0x1, RZ ;  /* 0x000000010a0ac810 */ /* 0x000fe20007ffe0ff */
[----:B--2---:R-:W-:Y:S01]  /*2a50*/  @P6 FMUL R16, R5, UR4 ;  /* 0x0000000405106c20 */ /* 0x004fe20008400000 */
[----:B-----5:R-:W-:-:S04]  /*2a60*/  PRMT R5, R25, 0x7771, RZ ;  /* 0x0000777119057816 */ /* 0x020fc800000000ff */
[----:B------:R-:W-:Y:S02]  /*2a70*/  ISETP.NE.AND P4, PT, R5, RZ, PT ;  /* 0x000000ff0500720c */ /* 0x000fe40003f85270 */
[----:B------:R-:W-:Y:S02]  /*2a80*/  ISETP.GE.U32.AND P6, PT, R9, UR11, PT ;  /* 0x0000000b09007c0c */ /* 0x000fe4000bfc6070 */
[----:B------:R-:W-:-:S09]  /*2a90*/  SHF.R.S32.HI R9, RZ, 0x1, R8 ;  /* 0x00000001ff097819 */ /* 0x000fd20000011408 */
[----:B------:R-:W-:Y:S02]  /*2aa0*/  @P4 R2UR UR14, R36 ;  /* 0x00000000240e42ca */ /* 0x000fe400000e0000 */
[----:B------:R-:W-:Y:S01]  /*2ab0*/  @P4 R2UR UR15, R37 ;  /* 0x00000000250f42ca */ /* 0x000fe200000e0000 */
[----:B------:R-:W-:-:S12]  /*2ac0*/  IMAD.WIDE R8, R9, 0x8, R2 ;  /* 0x0000000809087825 */ /* 0x000fd800078e0202 */
[----:B------:R-:W2:Y:S01]  /*2ad0*/  @P4 LDG.E R52, desc[UR14][R8.64+0x4] ;  /* 0x0000040e08344981 */ /* 0x000ea2000c1e1900 */
[----:B------:R-:W-:Y:S01]  /*2ae0*/  LOP3.LUT R5, R50, UR51, RZ, 0x3c, !PT ;  /* 0x0000003332057c12 */ /* 0x000fe2000f8e3cff */
[----:B------:R-:W-:-:S03]  /*2af0*/  @P6 VIADD R10, R10, 0x1 ;  /* 0x000000010a0a6836 */ /* 0x000fc60000000000 */
[----:B------:R-:W-:-:S13]  /*2b00*/  ISETP.GE.AND P6, PT, R5, RZ, PT ;  /* 0x000000ff0500720c */ /* 0x000fda0003fc6270 */
[----:B------:R-:W-:-:S04]  /*2b10*/  @!P6 IADD3 R10, PT, PT, -R10, RZ, RZ ;  /* 0x000000ff0a0ae210 */ /* 0x000fc80007ffe1ff */
[----:B------:R-:W-:-:S04]  /*2b20*/  SEL R53, R17, R10, !P3 ;  /* 0x0000000a11357207 */ /* 0x000fc80005800000 */
[----:B------:R-:W-:-:S05]  /*2b30*/  IADD3 R5, PT, PT, -R53, RZ, RZ ;  /* 0x000000ff35057210 */ /* 0x000fca0007ffe1ff */
[----:B------:R-:W-:-:S05]  /*2b40*/  IMAD R54, R5, UR51, R50 ;  /* 0x0000003305367c24 */ /* 0x000fca000f8e0232 */
[----:B------:R-:W-:Y:S01]  /*2b50*/  IABS R51, R54 ;  /* 0x0000003600337213 */ /* 0x000fe20000000000 */
[----:B------:R-:W-:-:S04]  /*2b60*/  IMAD.U32 R10, RZ, RZ, UR6 ;  /* 0x00000006ff0a7e24 */ /* 0x000fc8000f8e00ff */
[----:B------:R-:W-:Y:S01]  /*2b70*/  IMAD.HI.U32 R5, R51, UR9, RZ ;  /* 0x0000000933057c27 */ /* 0x000fe2000f8e00ff */
[----:B------:R-:W-:Y:S02]  /*2b80*/  R2UR UR14, R36 ;  /* 0x00000000240e72ca */ /* 0x000fe400000e0000 */
[----:B------:R-:W-:-:S13]  /*2b90*/  R2UR UR15, R37 ;  /* 0x00000000250f72ca */ /* 0x000fda00000e0000 */
[----:B------:R0:W4:Y:S01]  /*2ba0*/  LDG.E R47, desc[UR14][R14.64] ;  /* 0x0000000e0e2f7981 */ /* 0x000122000c1e1900 */
[----:B------:R-:W-:-:S03]  /*2bb0*/  LEA.HI R50, R50, R50, RZ, 0x1 ;  /* 0x0000003232327211 */ /* 0x000fc600078f08ff */
[----:B------:R-:W5:Y:S01]  /*2bc0*/  LDG.E R38, desc[UR14][R38.64] ;  /* 0x0000000e26267981 */ /* 0x000f62000c1e1900 */
[----:B0-----:R-:W-:Y:S01]  /*2bd0*/  LOP3.LUT R14, R54, UR52, RZ, 0x3c, !PT ;  /* 0x00000034360e7c12 */ /* 0x001fe2000f8e3cff */
[----:B--2---:R-:W-:Y:S01]  /*2be0*/  @P4 FMUL R10, R52, UR4 ;  /* 0x00000004340a4c20 */ /* 0x004fe20008400000 */
[----:B------:R-:W-:-:S05]  /*2bf0*/  IADD3 R52, PT, PT, -R5, RZ, RZ ;  /* 0x000000ff05347210 */ /* 0x000fca0007ffe1ff */
[----:B------:R-:W-:-:S05]  /*2c00*/  IMAD R51, R52, UR10, R51 ;  /* 0x0000000a34337c24 */ /* 0x000fca000f8e0233 */
[----:B------:R-:W-:-:S13]  /*2c10*/  ISETP.LT.U32.AND P4, PT, R51, UR10, PT ;  /* 0x0000000a33007c0c */ /* 0x000fda000bf81070 */
[----:B------:R-:W-:Y:S01]  /*2c20*/  @!P4 VIADD R51, R51, -UR10 ;  /* 0x8000000a3333cc36 */ /* 0x000fe20008000000 */
[----:B------:R-:W-:-:S04]  /*2c30*/  @!P4 IADD3 R5, PT, PT, R5, 0x1, RZ ;  /* 0x000000010505c810 */ /* 0x000fc80007ffe0ff */
[----:B------:R-:W-:-:S13]  /*2c40*/  ISETP.GE.U32.AND P4, PT, R51, UR10, PT ;  /* 0x0000000a33007c0c */ /* 0x000fda000bf86070 */
[----:B------:R-:W-:Y:S02]  /*2c50*/  @P4 IADD3 R5, PT, PT, R5, 0x1, RZ ;  /* 0x0000000105054810 */ /* 0x000fe40007ffe0ff */
[----:B------:R-:W-:-:S13]  /*2c60*/  ISETP.GE.AND P4, PT, R14, RZ, PT ;  /* 0x000000ff0e00720c */ /* 0x000fda0003f86270 */
[----:B------:R-:W-:-:S04]  /*2c70*/  @!P4 IADD3 R5, PT, PT, -R5, RZ, RZ ;  /* 0x000000ff0505c210 */ /* 0x000fc80007ffe1ff */
        /* <DEDUP_REMOVED lines=32> */
[----:B------:R0:W2:Y:S01]  /*2e80*/  LDG.E.U16 R5, desc[UR14][R14.64] ;  /* 0x0000000e0e057981 */ /* 0x0000a2000c1e1500 */
[----:B------:R-:W-:-:S04]  /*2e90*/  IADD3 R51, PT, PT, R19, 0x240, RZ ;  /* 0x0000024013337810 */ /* 0x000fc80007ffe0ff */
        /* <DEDUP_REMOVED lines=8> */
[----:B0-----:R-:W-:-:S11]  /*2f20*/  LOP3.LUT R14, R51, UR51, RZ, 0x3c, !PT ;  /* 0x00000033330e7c12 */ /* 0x001fd6000f8e3cff */
[----:B------:R-:W-:Y:S01]  /*2f30*/  @P4 VIADD R49, R49, 0x1 ;  /* 0x0000000131314836 */ /* 0x000fe20000000000 */
[----:B------:R-:W-:-:S13]  /*2f40*/  ISETP.GE.AND P4, PT, R14, RZ, PT ;  /* 0x000000ff0e00720c */ /* 0x000fda0003f86270 */
[----:B------:R-:W-:Y:S02]  /*2f50*/  @!P4 IADD3 R49, PT, PT, -R49, RZ, RZ ;  /* 0x000000ff3131c210 */ /* 0x000fe40007ffe1ff */
[----:B------:R-:W-:Y:S02]  /*2f60*/  SHF.R.S32.HI R15, RZ, 0x1, R50 ;  /* 0x00000001ff0f7819 */ /* 0x000fe40000011432 */
[----:B--2---:R-:W-:-:S04]  /*2f70*/  PRMT R14, R5, 0x7771, RZ ;  /* 0x00007771050e7816 */ /* 0x004fc800000000ff */
[----:B------:R-:W-:Y:S01]  /*2f80*/  ISETP.NE.AND P4, PT, R14, RZ, PT ;  /* 0x000000ff0e00720c */ /* 0x000fe20003f85270 */
[----:B------:R-:W-:-:S12]  /*2f90*/  IMAD.WIDE R14, R15, 0x8, R2 ;  /* 0x000000080f0e7825 */ /* 0x000fd800078e0202 */
[----:B------:R-:W-:Y:S02]  /*2fa0*/  @P4 R2UR UR18, R36 ;  /* 0x00000000241242ca */ /* 0x000fe400000e0000 */
[----:B------:R-:W-:-:S13]  /*2fb0*/  @P4 R2UR UR19, R37 ;  /* 0x00000000251342ca */ /* 0x000fda00000e0000 */
[----:B------:R-:W2:Y:S01]  /*2fc0*/  @P4 LDG.E R52, desc[UR18][R14.64+0x4] ;  /* 0x000004120e344981 */ /* 0x000ea2000c1e1900 */
[----:B------:R-:W-:Y:S01]  /*2fd0*/  SEL R54, R17, R49, !P3 ;  /* 0x0000003111367207 */ /* 0x000fe20005800000 */
[----:B------:R-:W-:Y:S02]  /*2fe0*/  IMAD.U32 R30, RZ, RZ, UR6 ;  /* 0x00000006ff1e7e24 */ /* 0x000fe4000f8e00ff */
[----:B------:R0:W5:Y:S01]  /*2ff0*/  LDG.E R49, desc[UR14][R34.64] ;  /* 0x0000000e22317981 */ /* 0x000162000c1e1900 */
[----:B------:R-:W-:-:S05]  /*3000*/  IADD3 R50, PT, PT, -R54, RZ, RZ ;  /* 0x000000ff36327210 */ /* 0x000fca0007ffe1ff */
[----:B------:R-:W-:Y:S01]  /*3010*/  IMAD R55, R50, UR51, R51 ;  /* 0x0000003332377c24 */ /* 0x000fe2000f8e0233 */
[----:B------:R-:W5:Y:S04]  /*3020*/  LDG.E R14, desc[UR14][R14.64] ;  /* 0x0000000e0e0e7981 */ /* 0x000f68000c1e1900 */
[----:B------:R-:W-:Y:S01]  /*3030*/  IABS R53, R55 ;  /* 0x0000003700357213 */ /* 0x000fe20000000000 */
[----:B------:R1:W5:Y:S04]  /*3040*/  LDG.E R50, desc[UR16][R32.64] ;  /* 0x0000001020327981 */ /* 0x000368000c1e1900 */
[----:B------:R-:W-:Y:S01]  /*3050*/  IMAD.HI.U32 R39, R53, UR9, RZ ;  /* 0x0000000935277c27 */ /* 0x000fe2000f8e00ff */
[----:B0-----:R-:W-:-:S03]  /*3060*/  LOP3.LUT R34, R55, UR52, RZ, 0x3c, !PT ;  /* 0x0000003437227c12 */ /* 0x001fc6000f8e3cff */
        /* <DEDUP_REMOVED lines=11> */
[----:B-1----:R-:W-:-:S04]  /*3120*/  IMAD.MOV R32, RZ, RZ, -R39 ;  /* 0x000000ffff207224 */ /* 0x002fc800078e0a27 */
[----:B------:R-:W-:Y:S01]  /*3130*/  IMAD R52, R32, UR52, R55 ;  /* 0x0000003420347c24 */ /* 0x000fe2000f8e0237 */
[----:B------:R-:W-:-:S05]  /*3140*/  SEL R32, R54, RZ, P1 ;  /* 0x000000ff36207207 */ /* 0x000fca0000800000 */
[----:B------:R-:W-:Y:S01]  /*3150*/  IMAD R33, R32, UR40, RZ ;  /* 0x0000002820217c24 */ /* 0x000fe2000f8e02ff */
        /* <DEDUP_REMOVED lines=26> */
[----:B------:R0:W2:Y:S01]  /*3300*/  LDG.E.U16 R33, desc[UR14][R32.64] ;  /* 0x0000000e20217981 */ /* 0x0000a2000c1e1500 */
[----:B------:R-:W-:-:S04]  /*3310*/  IADD3 R53, PT, PT, R19, 0x280, RZ ;  /* 0x0000028013357810 */ /* 0x000fc80007ffe0ff */
[----:B------:R-:W-:-:S05]  /*3320*/  IABS R35, R53 ;  /* 0x0000003500237213 */ /* 0x000fca0000000000 */
[----:B------:R-:W-:-:S05]  /*3330*/  IMAD.HI.U32 R34, R35, UR7, RZ ;  /* 0x0000000723227c27 */ /* 0x000fca000f8e00ff */
[----:B------:R-:W-:-:S05]  /*3340*/  IADD3 R52, PT, PT, -R34, RZ, RZ ;  /* 0x000000ff22347210 */ /* 0x000fca0007ffe1ff */
[----:B------:R-:W-:Y:S01]  /*3350*/  IMAD R35, R52, UR11, R35 ;  /* 0x0000000b34237c24 */ /* 0x000fe2000f8e0223 */
[----:B0-----:R-:W-:Y:S01]  /*3360*/  LOP3.LUT R32, R53, UR51, RZ, 0x3c, !PT ;  /* 0x0000003335207c12 */ /* 0x001fe2000f8e3cff */
[----:B------:R-:W5:Y:S03]  /*3370*/  LDG.E R52, desc[UR16][R8.64] ;  /* 0x0000001008347981 */ /* 0x000f66000c1e1900 */
[----:B------:R-:W-:-:S13]  /*3380*/  ISETP.LT.U32.AND P4, PT, R35, UR11, PT ;  /* 0x0000000b23007c0c */ /* 0x000fda000bf81070 */
[----:B------:R-:W-:Y:S01]  /*3390*/  @!P4 IADD3 R35, PT, PT, R35, -UR11, RZ ;  /* 0x8000000b2323cc10 */ /* 0x000fe2000fffe0ff */
[----:B------:R-:W-:-:S03]  /*33a0*/  @!P4 VIADD R34, R34, 0x1 ;  /* 0x000000012222c836 */ /* 0x000fc60000000000 */
[----:B------:R-:W-:-:S13]  /*33b0*/  ISETP.GE.U32.AND P4, PT, R35, UR11, PT ;  /* 0x0000000b23007c0c */ /* 0x000fda000bf86070 */
[----:B------:R-:W-:Y:S02]  /*33c0*/  @P4 IADD3 R34, PT, PT, R34, 0x1, RZ ;  /* 0x0000000122224810 */ /* 0x000fe40007ffe0ff */
[----:B------:R-:W-:-:S03]  /*33d0*/  ISETP.GE.AND P4, PT, R32, RZ, PT ;  /* 0x000000ff2000720c */ /* 0x000fc60003f86270 */
[----:B------:R-:W-:-:S10]  /*33e0*/  IMAD.MOV.U32 R32, RZ, RZ, R34 ;  /* 0x000000ffff207224 */ /* 0x000fd400078e0022 */
[----:B------:R-:W-:Y:S02]  /*33f0*/  @!P4 IADD3 R32, PT, PT, -R32, RZ, RZ ;  /* 0x000000ff2020c210 */ /* 0x000fe40007ffe1ff */
[----:B------:R-:W-:-:S04]  /*3400*/  LEA.HI R51, R51, R51, RZ, 0x1 ;  /* 0x0000003333337211 */ /* 0x000fc800078f08ff */
[----:B------:R-:W-:Y:S02]  /*3410*/  SHF.R.S32.HI R35, RZ, 0x1, R51 ;  /* 0x00000001ff237819 */ /* 0x000fe40000011433 */
[----:B--2---:R-:W-:Y:S01]  /*3420*/  PRMT R34, R33, 0x7771, RZ ;  /* 0x0000777121227816 */ /* 0x004fe200000000ff */
[----:B------:R0:W2:Y:S03]  /*3430*/  LDG.E R51, desc[UR14][R12.64] ;  /* 0x0000000e0c337981 */ /* 0x0000a6000c1e1900 */
[----:B------:R-:W-:Y:S01]  /*3440*/  ISETP.NE.AND P4, PT, R34, RZ, PT ;  /* 0x000000ff2200720c */ /* 0x000fe20003f85270 */
[----:B------:R-:W-:Y:S01]  /*3450*/  IMAD.WIDE R34, R35, 0x8, R2 ;  /* 0x0000000823227825 */ /* 0x000fe200078e0202 */
[----:B------:R-:W-:-:S11]  /*3460*/  SEL R55, R17, R32, !P3 ;  /* 0x0000002011377207 */ /* 0x000fd60005800000 */
[----:B------:R-:W-:Y:S01]  /*3470*/  @P4 R2UR UR18, R36 ;  /* 0x00000000241242ca */ /* 0x000fe200000e0000 */
[----:B------:R1:W2:Y:S01]  /*3480*/  LDG.E R39, desc[UR16][R34.64] ;  /* 0x0000001022277981 */ /* 0x0002a2000c1e1900 */
[----:B------:R-:W-:-:S13]  /*3490*/  @P4 R2UR UR19, R37 ;  /* 0x00000000251342ca */ /* 0x000fda00000e0000 */
[----:B------:R-:W3:Y:S01]  /*34a0*/  @P4 LDG.E R54, desc[UR18][R34.64+0x4] ;  /* 0x0000041222364981 */ /* 0x000ee2000c1e1900 */
[----:B------:R-:W-:-:S05]  /*34b0*/  IADD3 R32, PT, PT, -R55, RZ, RZ ;  /* 0x000000ff37207210 */ /* 0x000fca0007ffe1ff */
[----:B------:R-:W-:-:S05]  /*34c0*/  IMAD R57, R32, UR51, R53 ;  /* 0x0000003320397c24 */ /* 0x000fca000f8e0235 */
[----:B0-----:R-:W-:-:S05]  /*34d0*/  IABS R12, R57 ;  /* 0x00000039000c7213 */ /* 0x001fca0000000000 */
[----:B------:R-:W-:-:S05]  /*34e0*/  IMAD.HI.U32 R8, R12, UR9, RZ ;  /* 0x000000090c087c27 */ /* 0x000fca000f8e00ff */
[----:B------:R-:W-:Y:S01]  /*34f0*/  IADD3 R9, PT, PT, -R8, RZ, RZ ;  /* 0x000000ff08097210 */ /* 0x000fe20007ffe1ff */
[----:B------:R-:W-:-:S04]  /*3500*/  IMAD.U32 R32, RZ, RZ, UR6 ;  /* 0x00000006ff207e24 */ /* 0x000fc8000f8e00ff */
[----:B------:R-:W-:Y:S02]  /*3510*/  IMAD R9, R9, UR10, R12 ;  /* 0x0000000a09097c24 */ /* 0x000fe4000f8e020c */
[----:B---3--:R-:W-:-:S03]  /*3520*/  @P4 FMUL R32, R54, UR4 ;  /* 0x0000000436204c20 */ /* 0x008fc60008400000 */
        /* <DEDUP_REMOVED lines=10> */
[----:B-1----:R-:W-:Y:S01]  /*35d0*/  IMAD R34, R8, UR52, R57 ;  /* 0x0000003408227c24 */ /* 0x002fe2000f8e0239 */
        /* <DEDUP_REMOVED lines=50> */
[----:B------:R-:W-:Y:S02]  /*3900*/  ISETP.LT.U32.AND P6, PT, R13, UR10, PT ;  /* 0x0000000a0d007c0c */ /* 0x000fe4000bfc1070 */
[----:B------:R-:W-:-:S04]  /*3910*/  LEA.HI R53, R53, R53, RZ, 0x1 ;  /* 0x0000003535357211 */ /* 0x000fc800078f08ff */
[----:B------:R-:W-:-:S07]  /*3920*/  SHF.R.S32.HI R9, RZ, 0x1, R53 ;  /* 0x00000001ff097819 */ /* 0x000fce0000011435 */
[----:B------:R-:W-:Y:S02]  /*3930*/  @!P6 IADD3 R13, PT, PT, R13, -UR10, RZ ;  /* 0x8000000a0d0dec10 */ /* 0x000fe4000fffe0ff */
[----:B------:R-:W-:Y:S02]  /*3940*/  @!P6 IADD3 R12, PT, PT, R12, 0x1, RZ ;  /* 0x000000010c0ce810 */ /* 0x000fe40007ffe0ff */
[----:B------:R-:W-:-:S13]  /*3950*/  ISETP.GE.U32.AND P6, PT, R13, UR10, PT ;  /* 0x0000000a0d007c0c */ /* 0x000fda000bfc6070 */
[----:B------:R-:W-:Y:S01]  /*3960*/  @P6 VIADD R12, R12, 0x1 ;  /* 0x000000010c0c6836 */ /* 0x000fe20000000000 */
[----:B---3--:R-:W-:-:S04]  /*3970*/  PRMT R8, R54, 0x7771, RZ ;  /* 0x0000777136087816 */ /* 0x008fc800000000ff */
[----:B------:R-:W-:Y:S01]  /*3980*/  ISETP.NE.AND P4, PT, R8, RZ, PT ;  /* 0x000000ff0800720c */ /* 0x000fe20003f85270 */
[----:B------:R-:W-:-:S05]  /*3990*/  IMAD.WIDE R8, R9, 0x8, R2 ;  /* 0x0000000809087825 */ /* 0x000fca00078e0202 */
[----:B------:R-:W3:Y:S07]  /*39a0*/  LDG.E R15, desc[UR14][R8.64] ;  /* 0x0000000e080f7981 */ /* 0x000eee000c1e1900 */
[----:B------:R-:W-:Y:S02]  /*39b0*/  @P4 R2UR UR16, R36 ;  /* 0x00000000241042ca */ /* 0x000fe400000e0000 */
[----:B------:R-:W-:-:S13]  /*39c0*/  @P4 R2UR UR17, R37 ;  /* 0x00000000251142ca */ /* 0x000fda00000e0000 */
[----:B------:R0:W3:Y:S02]  /*39d0*/  @P4 LDG.E R56, desc[UR16][R8.64+0x4] ;  /* 0x0000041008384981 */ /* 0x0000e4000c1e1900 */
[----:B0-----:R-:W-:-:S04]  /*39e0*/  LOP3.LUT R8, R58, UR52, RZ, 0x3c, !PT ;  /* 0x000000343a087c12 */ /* 0x001fc8000f8e3cff */
[----:B------:R-:W-:Y:S02]  /*39f0*/  ISETP.GE.AND P6, PT, R8, RZ, PT ;  /* 0x000000ff0800720c */ /* 0x000fe40003fc6270 */
[----:B------:R-:W-:-:S11]  /*3a00*/  SEL R8, R35, RZ, P1 ;  /* 0x000000ff23087207 */ /* 0x000fd60000800000 */
[----:B------:R-:W-:-:S04]  /*3a10*/  @!P6 IADD3 R12, PT, PT, -R12, RZ, RZ ;  /* 0x000000ff0c0ce210 */ /* 0x000fc80007ffe1ff */
        /* <DEDUP_REMOVED lines=16> */
[----:B------:R-:W-:Y:S02]  /*3b20*/  ISETP.GE.AND P6, PT, R9, RZ, PT ;  /* 0x000000ff0900720c */ /* 0x000fe40003fc6270 */
[----:B------:R-:W-:Y:S01]  /*3b30*/  PRMT R12, R46, 0x7770, RZ ;  /* 0x000077702e0c7816 */ /* 0x000fe200000000ff */
[----:B------:R-:W-:-:S10]  /*3b40*/  VIADD R46, R19, 0x300 ;  /* 0x00000300132e7836 */ /* 0x000fd40000000000 */
[----:B------:R-:W-:Y:S02]  /*3b50*/  @!P6 IADD3 R8, PT, PT, -R8, RZ, RZ ;  /* 0x000000ff0808e210 */ /* 0x000fe40007ffe1ff */
[----:B------:R-:W-:Y:S02]  /*3b60*/  PLOP3.LUT P6, PT, PT, PT, UP0, 0x40, 0x4 ;  /* 0x000000000004781c */ /* 0x000fe40003fce808 */
[----:B------:R-:W-:Y:S02]  /*3b70*/  SEL R8, R0, R8, !P2 ;  /* 0x0000000800087207 */ /* 0x000fe40005000000 */
[----:B------:R-:W-:Y:S02]  /*3b80*/  IABS R34, R46 ;  /* 0x0000002e00227213 */ /* 0x000fe40000000000 */
[C---:B------:R-:W-:Y:S02]  /*3b90*/  IADD3 R9, PT, PT, -R8.reuse, RZ, RZ ;  /* 0x000000ff08097210 */ /* 0x040fe40007ffe1ff */
[----:B------:R-:W-:-:S05]  /*3ba0*/  SEL R8, R8, RZ, !P6 ;  /* 0x000000ff08087207 */ /* 0x000fca0007000000 */
[----:B------:R-:W-:Y:S02]  /*3bb0*/  IMAD R8, R8, UR42, R13 ;  /* 0x0000002a08087c24 */ /* 0x000fe4000f8e020d */
[----:B------:R-:W-:-:S05]  /*3bc0*/  IMAD.HI.U32 R13, R34, UR7, RZ ;  /* 0x00000007220d7c27 */ /* 0x000fca000f8e00ff */
[----:B------:R-:W-:Y:S01]  /*3bd0*/  IADD3 R53, PT, PT, -R13, RZ, RZ ;  /* 0x000000ff0d357210 */ /* 0x000fe20007ffe1ff */
[----:B------:R-:W-:Y:S01]  /*3be0*/  IMAD R9, R9, UR53, R58 ;  /* 0x0000003509097c24 */ /* 0x000fe2000f8e023a */
[----:B------:R-:W-:-:S03]  /*3bf0*/  PLOP3.LUT P6, PT, PT, PT, UP1, 0x40, 0x4 ;  /* 0x000000000004781c */ /* 0x000fc60003fce818 */
[----:B------:R-:W-:Y:S01]  /*3c00*/  IMAD R34, R53, UR11, R34 ;  /* 0x0000000b35227c24 */ /* 0x000fe2000f8e0222 */
[----:B------:R-:W-:-:S04]  /*3c10*/  SEL R9, R9, RZ, !P6 ;  /* 0x000000ff09097207 */ /* 0x000fc80007000000 */
[----:B------:R-:W-:Y:S01]  /*3c20*/  ISETP.LT.U32.AND P6, PT, R34, UR11, PT ;  /* 0x0000000b22007c0c */ /* 0x000fe2000bfc1070 */
[----:B------:R-:W-:-:S05]  /*3c30*/  IMAD R8, R9, UR43, R8 ;  /* 0x0000002b09087c24 */ /* 0x000fca000f8e0208 */
[----:B------:R-:W-:-:S04]  /*3c40*/  LEA.HI R8, R8, R8, RZ, 0x1 ;  /* 0x0000000808087211 */ /* 0x000fc800078f08ff */
[----:B------:R-:W-:-:S03]  /*3c50*/  SHF.R.S32.HI R9, RZ, 0x1, R8 ;  /* 0x00000001ff097819 */ /* 0x000fc60000011408 */
[----:B------:R-:W-:Y:S01]  /*3c60*/  @!P6 IADD3 R34, PT, PT, R34, -UR11, RZ ;  /* 0x8000000b2222ec10 */ /* 0x000fe2000fffe0ff */
[----:B------:R-:W-:-:S03]  /*3c70*/  @!P6 VIADD R13, R13, 0x1 ;  /* 0x000000010d0de836 */ /* 0x000fc60000000000 */
[----:B------:R-:W-:Y:S01]  /*3c80*/  ISETP.GE.U32.AND P6, PT, R34, UR11, PT ;  /* 0x0000000b22007c0c */ /* 0x000fe2000bfc6070 */
[----:B------:R-:W-:-:S05]  /*3c90*/  IMAD.WIDE R8, R9, 0x2, R6 ;  /* 0x0000000209087825 */ /* 0x000fca00078e0206 */
[----:B------:R0:W3:Y:S07]  /*3ca0*/  LDG.E.U16 R35, desc[UR14][R8.64] ;  /* 0x0000000e08237981 */ /* 0x0000ee000c1e1500 */
[----:B------:R-:W-:Y:S02]  /*3cb0*/  @P6 IADD3 R13, PT, PT, R13, 0x1, RZ ;  /* 0x000000010d0d6810 */ /* 0x000fe40007ffe0ff */
        /* <DEDUP_REMOVED lines=36> */
[----:B------:R-:W-:Y:S02]  /*3f00*/  @!P6 IADD3 R8, PT, PT, -R8, RZ, RZ ;  /* 0x000000ff0808e210 */ /* 0x000fe40007ffe1ff */
[----:B------:R-:W-:Y:S02]  /*3f10*/  PLOP3.LUT P6, PT, PT, PT, UP0, 0x40, 0x4 ;  /* 0x000000000004781c */ /* 0x000fe40003fce808 */
[----:B------:R-:W-:-:S05]  /*3f20*/  SEL R8, R0, R8, !P2 ;  /* 0x0000000800087207 */ /* 0x000fca0005000000 */
[----:B------:R-:W-:Y:S01]  /*3f30*/  IMAD.MOV R9, RZ, RZ, -R8 ;  /* 0x000000ffff097224 */ /* 0x000fe200078e0a08 */
[----:B------:R-:W-:Y:S02]  /*3f40*/  SEL R8, R8, RZ, !P6 ;  /* 0x000000ff08087207 */ /* 0x000fe40007000000 */
[----:B------:R-:W-:-:S03]  /*3f50*/  IADD3 R57, PT, PT, R19, 0x340, RZ ;  /* 0x0000034013397810 */ /* 0x000fc60007ffe0ff */
[----:B------:R-:W-:Y:S01]  /*3f60*/  IMAD R8, R8, UR42, R13 ;  /* 0x0000002a08087c24 */ /* 0x000fe2000f8e020d */
[----:B------:R-:W-:Y:S02]  /*3f70*/  PRMT R13, R41, 0x7770, RZ ;  /* 0x00007770290d7816 */ /* 0x000fe400000000ff */
[----:B------:R-:W-:Y:S01]  /*3f80*/  IABS R41, R57 ;  /* 0x0000003900297213 */ /* 0x000fe20000000000 */
[----:B------:R-:W-:-:S04]  /*3f90*/  IMAD R9, R9, UR53, R58 ;  /* 0x0000003509097c24 */ /* 0x000fc8000f8e023a */
[----:B------:R-:W-:-:S05]  /*3fa0*/  IMAD.HI.U32 R34, R41, UR7, RZ ;  /* 0x0000000729227c27 */ /* 0x000fca000f8e00ff */
[----:B------:R-:W-:Y:S02]  /*3fb0*/  IADD3 R58, PT, PT, -R34, RZ, RZ ;  /* 0x000000ff223a7210 */ /* 0x000fe40007ffe1ff */
[----:B------:R-:W-:-:S03]  /*3fc0*/  PLOP3.LUT P6, PT, PT, PT, UP1, 0x40, 0x4 ;  /* 0x000000000004781c */ /* 0x000fc60003fce818 */
[----:B------:R-:W-:Y:S01]  /*3fd0*/  IMAD R41, R58, UR11, R41 ;  /* 0x0000000b3a297c24 */ /* 0x000fe2000f8e0229 */
[----:B------:R-:W-:-:S04]  /*3fe0*/  SEL R9, R9, RZ, !P6 ;  /* 0x000000ff09097207 */ /* 0x000fc80007000000 */
[----:B------:R-:W-:Y:S01]  /*3ff0*/  ISETP.LT.U32.AND P6, PT, R41, UR11, PT ;  /* 0x0000000b29007c0c */ /* 0x000fe2000bfc1070 */
[----:B------:R-:W-:-:S05]  /*4000*/  IMAD R8, R9, UR43, R8 ;  /* 0x0000002b09087c24 */ /* 0x000fca000f8e0208 */
[----:B------:R-:W-:-:S07]  /*4010*/  LEA.HI R8, R8, R8, RZ, 0x1 ;  /* 0x0000000808087211 */ /* 0x000fce00078f08ff */
[----:B------:R-:W-:Y:S01]  /*4020*/  @!P6 VIADD R41, R41, -UR11 ;  /* 0x8000000b2929ec36 */ /* 0x000fe20008000000 */
[----:B------:R-:W-:Y:S02]  /*4030*/  SHF.R.S32.HI R9, RZ, 0x1, R8 ;  /* 0x00000001ff097819 */ /* 0x000fe40000011408 */
[----:B------:R-:W-:Y:S02]  /*4040*/  @!P6 IADD3 R34, PT, PT, R34, 0x1, RZ ;  /* 0x000000012222e810 */ /* 0x000fe40007ffe0ff */
[----:B------:R-:W-:Y:S01]  /*4050*/  ISETP.GE.U32.AND P6, PT, R41, UR11, PT ;  /* 0x0000000b29007c0c */ /* 0x000fe2000bfc6070 */
[----:B------:R-:W-:-:S05]  /*4060*/  IMAD.WIDE R8, R9, 0x2, R6 ;  /* 0x0000000209087825 */ /* 0x000fca00078e0206 */
[----:B------:R0:W3:Y:S07]  /*4070*/  LDG.E.U16 R53, desc[UR14][R8.64] ;  /* 0x0000000e08357981 */ /* 0x0000ee000c1e1500 */
[----:B------:R-:W-:Y:S02]  /*4080*/  @P6 IADD3 R34, PT, PT, R34, 0x1, RZ ;  /* 0x0000000122226810 */ /* 0x000fe40007ffe0ff */
[----:B0-----:R-:W-:-:S04]  /*4090*/  LOP3.LUT R8, R57, UR51, RZ, 0x3c, !PT ;  /* 0x0000003339087c12 */ /* 0x001fc8000f8e3cff */
        /* <DEDUP_REMOVED lines=16> */
[----:B------:R-:W-:-:S05]  /*41a0*/  @!P6 IMAD.MOV R8, RZ, RZ, -R8 ;  /* 0x000000ffff08e224 */ /* 0x000fca00078e0a08 */
[----:B------:R-:W-:-:S04]  /*41b0*/  SEL R34, R11, R8, !P5 ;  /* 0x000000080b227207 */ /* 0x000fc80006800000 */
[----:B------:R-:W-:-:S05]  /*41c0*/  IADD3 R9, PT, PT, -R34, RZ, RZ ;  /* 0x000000ff22097210 */ /* 0x000fca0007ffe1ff */
[----:B------:R-:W-:Y:S01]  /*41d0*/  IMAD R60, R9, UR52, R58 ;  /* 0x00000034093c7c24 */ /* 0x000fe2000f8e023a */
[----:B------:R-:W-:Y:S02]  /*41e0*/  SEL R8, R41, RZ, P1 ;  /* 0x000000ff29087207 */ /* 0x000fe40000800000 */
[----:B------:R-:W-:Y:S02]  /*41f0*/  PRMT R9, R23, 0x7770, RZ ;  /* 0x0000777017097816 */ /* 0x000fe400000000ff */
[----:B------:R-:W-:Y:S01]  /*4200*/  IABS R23, R60 ;  /* 0x0000003c00177213 */ /* 0x000fe20000000000 */
[----:B------:R-:W-:-:S04]  /*4210*/  IMAD R41, R8, UR40, RZ ;  /* 0x0000002808297c24 */ /* 0x000fc8000f8e02ff */
[----:B------:R-:W-:-:S05]  /*4220*/  IMAD.HI.U32 R8, R23, UR5, RZ ;  /* 0x0000000517087c27 */ /* 0x000fca000f8e00ff */
[----:B------:R-:W-:-:S05]  /*4230*/  IADD3 R58, PT, PT, -R8, RZ, RZ ;  /* 0x000000ff083a7210 */ /* 0x000fca0007ffe1ff */
[----:B------:R-:W-:-:S05]  /*4240*/  IMAD R23, R58, UR12, R23 ;  /* 0x0000000c3a177c24 */ /* 0x000fca000f8e0217 */
[----:B------:R-:W-:Y:S02]  /*4250*/  ISETP.LT.U32.AND P6, PT, R23, UR12, PT ;  /* 0x0000000c17007c0c */ /* 0x000fe4000bfc1070 */
[----:B------:R-:W-:-:S11]  /*4260*/  SEL R34, R34, RZ, P0 ;  /* 0x000000ff22227207 */ /* 0x000fd60000000000 */
[----:B------:R-:W-:Y:S01]  /*4270*/  @!P6 VIADD R23, R23, -UR12 ;  /* 0x8000000c1717ec36 */ /* 0x000fe20008000000 */
[----:B------:R-:W-:-:S04]  /*4280*/  @!P6 IADD3 R8, PT, PT, R8, 0x1, RZ ;  /* 0x000000010808e810 */ /* 0x000fc80007ffe0ff */
[----:B------:R-:W-:Y:S01]  /*4290*/  ISETP.GE.U32.AND P6, PT, R23, UR12, PT ;  /* 0x0000000c17007c0c */ /* 0x000fe2000bfc6070 */
[----:B------:R-:W-:Y:S01]  /*42a0*/  IMAD R34, R34, UR41, R41 ;  /* 0x0000002922227c24 */ /* 0x000fe2000f8e0229 */
[----:B------:R-:W-:Y:S02]  /*42b0*/  IADD3 R41, PT, PT, R19, 0x380, RZ ;  /* 0x0000038013297810 */ /* 0x000fe40007ffe0ff */
[----:B------:R-:W-:Y:S02]  /*42c0*/  LOP3.LUT R23, R60, UR53, RZ, 0x3c, !PT ;  /* 0x000000353c177c12 */ /* 0x000fe4000f8e3cff */
[----:B------:R-:W-:-:S05]  /*42d0*/  IABS R58, R41 ;  /* 0x00000029003a7213 */ /* 0x000fca0000000000 */
[----:B------:R-:W-:Y:S02]  /*42e0*/  IMAD.HI.U32 R19, R58, UR7, RZ ;  /* 0x000000073a137c27 */ /* 0x000fe4000f8e00ff */
[----:B------:R-:W-:Y:S02]  /*42f0*/  @P6 IADD3 R8, PT, PT, R8, 0x1, RZ ;  /* 0x0000000108086810 */ /* 0x000fe40007ffe0ff */
[----:B------:R-:W-:Y:S01]  /*4300*/  ISETP.GE.AND P6, PT, R23, RZ, PT ;  /* 0x000000ff1700720c */ /* 0x000fe20003fc6270 */
[----:B------:R-:W-:-:S04]  /*4310*/  IMAD.MOV R59, RZ, RZ, -R19 ;  /* 0x000000ffff3b7224 */ /* 0x000fc800078e0a13 */
[----:B------:R-:W-:-:S08]  /*4320*/  IMAD R58, R59, UR11, R58 ;  /* 0x0000000b3b3a7c24 */ /* 0x000fd0000f8e023a */
[----:B------:R-:W-:Y:S01]  /*4330*/  @!P6 IMAD.MOV R8, RZ, RZ, -R8 ;  /* 0x000000ffff08e224 */ /* 0x000fe200078e0a08 */
[----:B------:R-:W-:-:S13]  /*4340*/  ISETP.LT.U32.AND P6, PT, R58, UR11, PT ;  /* 0x0000000b3a007c0c */ /* 0x000fda000bfc1070 */
[----:B------:R-:W-:Y:S02]  /*4350*/  @!P6 IADD3 R58, PT, PT, R58, -UR11, RZ ;  /* 0x8000000b3a3aec10 */ /* 0x000fe4000fffe0ff */
[----:B------:R-:W-:Y:S02]  /*4360*/  @!P6 IADD3 R19, PT, PT, R19, 0x1, RZ ;  /* 0x000000011313e810 */ /* 0x000fe40007ffe0ff */
[----:B------:R-:W-:Y:S02]  /*4370*/  ISETP.GE.U32.AND P6, PT, R58, UR11, PT ;  /* 0x0000000b3a007c0c */ /* 0x000fe4000bfc6070 */
[----:B------:R-:W-:-:S11]  /*4380*/  LOP3.LUT R58, R41, UR51, RZ, 0x3c, !PT ;  /* 0x00000033293a7c12 */ /* 0x000fd6000f8e3cff */
[----:B------:R-:W-:Y:S01]  /*4390*/  @P6 VIADD R19, R19, 0x1 ;  /* 0x0000000113136836 */ /* 0x000fe20000000000 */
[----:B------:R-:W-:Y:S02]  /*43a0*/  ISETP.GE.AND P6, PT, R58, RZ, PT ;  /* 0x000000ff3a00720c */ /* 0x000fe40003fc6270 */
[----:B------:R-:W-:-:S04]  /*43b0*/  SEL R8, R0, R8, !P2 ;  /* 0x0000000800087207 */ /* 0x000fc80005000000 */
[----:B------:R-:W-:-:S07]  /*43c0*/  IADD3 R23, PT, PT, -R8, RZ, RZ ;  /* 0x000000ff08177210 */ /* 0x000fce0007ffe1ff */
[----:B------:R-:W-:Y:S01]  /*43d0*/  @!P6 IADD3 R19, PT, PT, -R19, RZ, RZ ;  /* 0x000000ff1313e210 */ /* 0x000fe20007ffe1ff */
[----:B------:R-:W-:-:S03]  /*43e0*/  IMAD R23, R23, UR53, R60 ;  /* 0x0000003517177c24 */ /* 0x000fc6000f8e023c */
        /* <DEDUP_REMOVED lines=14> */
[----:B------:R-:W-:-:S04]  /*44d0*/  PRMT R25, R25, 0x7770, RZ ;  /* 0x0000777019197816 */ /* 0x000fc800000000ff */
[----:B------:R-:W-:-:S07]  /*44e0*/  ISETP.NE.AND P3, PT, R25, RZ, PT ;  /* 0x000000ff1900720c */ /* 0x000fce0003f65270 */
[----:B------:R-:W-:Y:S02]  /*44f0*/  @!P6 IADD3 R62, PT, PT, -R62, RZ, RZ ;  /* 0x000000ff3e3ee210 */ /* 0x000fe40007ffe1ff */
[----:B------:R-:W-:-:S04]  /*4500*/  PLOP3.LUT P6, PT, PT, PT, UP0, 0x40, 0x4 ;  /* 0x000000000004781c */ /* 0x000fc80003fce808 */
[----:B------:R-:W-:Y:S02]  /*4510*/  SEL R25, R8, RZ, !P6 ;  /* 0x000000ff08197207 */ /* 0x000fe40007000000 */
[----:B------:R-:W-:Y:S02]  /*4520*/  PLOP3.LUT P6, PT, PT, PT, UP1, 0x40, 0x4 ;  /* 0x000000000004781c */ /* 0x000fe40003fce818 */
[----:B------:R-:W-:Y:S02]  /*4530*/  PRMT R40, R40, 0x7770, RZ ;  /* 0x0000777028287816 */ /* 0x000fe400000000ff */
[----:B------:R-:W-:Y:S01]  /*4540*/  PRMT R59, R29, 0x7770, RZ ;  /* 0x000077701d3b7816 */ /* 0x000fe200000000ff */
[----:B----4-:R-:W-:Y:S01]  /*4550*/  FMUL R47, R47, UR4 ;  /* 0x000000042f2f7c20 */ /* 0x010fe20008400000 */
[----:B------:R-:W-:Y:S01]  /*4560*/  SEL R29, R23, RZ, !P6 ;  /* 0x000000ff171d7207 */ /* 0x000fe20007000000 */
[----:B------:R-:W-:Y:S01]  /*4570*/  FMUL R23, R48, UR4 ;  /* 0x0000000430177c20 */ /* 0x000fe20008400000 */
[----:B------:R-:W-:-:S02]  /*4580*/  ISETP.NE.AND P5, PT, R40, RZ, PT ;  /* 0x000000ff2800720c */ /* 0x000fc40003fa5270 */
[----:B------:R-:W-:Y:S02]  /*4590*/  ISETP.NE.AND P6, PT, R12, RZ, PT ;  /* 0x000000ff0c00720c */ /* 0x000fe40003fc5270 */
[----:B------:R-:W-:Y:S01]  /*45a0*/  PRMT R21, R21, 0x7770, RZ ;  /* 0x0000777015157816 */ /* 0x000fe200000000ff */
[----:B------:R-:W-:Y:S01]  /*45b0*/  FMUL R17, R31, UR4 ;  /* 0x000000041f117c20 */ /* 0x000fe20008400000 */
[-C--:B------:R-:W-:Y:S02]  /*45c0*/  FSEL R8, R47, R4.reuse, P5 ;  /* 0x000000042f087208 */ /* 0x080fe40002800000 */
[----:B------:R-:W-:Y:S02]  /*45d0*/  FSEL R23, R23, R4, P6 ;  /* 0x0000000417177208 */ /* 0x000fe40003000000 */
[----:B------:R-:W-:Y:S01]  /*45e0*/  ISETP.NE.AND P5, PT, R21, RZ, PT ;  /* 0x000000ff1500720c */ /* 0x000fe20003fa5270 */
[----:B-----5:R-:W-:Y:S01]  /*45f0*/  FMUL R21, R38, UR4 ;  /* 0x0000000426157c20 */ /* 0x020fe20008400000 */
[----:B------:R-:W-:-:S02]  /*4600*/  ISETP.NE.AND P6, PT, R13, RZ, PT ;  /* 0x000000ff0d00720c */ /* 0x000fc40003fc5270 */
[----:B------:R-:W-:Y:S02]  /*4610*/  PRMT R27, R27, 0x7770, RZ ;  /* 0x000077701b1b7816 */ /* 0x000fe400000000ff */
[-C--:B------:R-:W-:Y:S02]  /*4620*/  FSEL R17, R17, R4.reuse, P6 ;  /* 0x0000000411117208 */ /* 0x080fe40003000000 */
[----:B------:R-:W-:Y:S01]  /*4630*/  ISETP.NE.AND P6, PT, R9, RZ, PT ;  /* 0x000000ff0900720c */ /* 0x000fe20003fc5270 */
[----:B------:R-:W-:Y:S01]  /*4640*/  FMUL R9, R49, UR4 ;  /* 0x0000000431097c20 */ /* 0x000fe20008400000 */
[----:B------:R-:W-:Y:S02]  /*4650*/  FSEL R21, R21, R4, P5 ;  /* 0x0000000415157208 */ /* 0x000fe40002800000 */
[----:B------:R-:W-:-:S04]  /*4660*/  ISETP.NE.AND P5, PT, R27, RZ, PT ;  /* 0x000000ff1b00720c */ /* 0x000fc80003fa5270 */
[----:B------:R-:W-:Y:S02]  /*4670*/  FSEL R9, R9, R4, P5 ;  /* 0x0000000409097208 */ /* 0x000fe40002800000 */
[----:B------:R-:W-:-:S04]  /*4680*/  ISETP.NE.AND P5, PT, RZ, UR52, PT ;  /* 0x00000034ff007c0c */ /* 0x000fc8000bfa5270 */
[----:B------:R-:W-:-:S04]  /*4690*/  SEL R49, R11, R62, !P5 ;  /* 0x0000003e0b317207 */ /* 0x000fc80006800000 */
[----:B------:R-:W-:-:S05]  /*46a0*/  IADD3 R11, PT, PT, -R49, RZ, RZ ;  /* 0x000000ff310b7210 */ /* 0x000fca0007ffe1ff */
[----:B------:R-:W-:-:S05]  /*46b0*/  IMAD R60, R11, UR52, R60 ;  /* 0x000000340b3c7c24 */ /* 0x000fca000f8e023c */
[----:B------:R-:W-:Y:S01]  /*46c0*/  IABS R31, R60 ;  /* 0x0000003c001f7213 */ /* 0x000fe20000000000 */
[----:B------:R-:W-:-:S04]  /*46d0*/  IMAD R34, R25, UR42, R34 ;  /* 0x0000002a19227c24 */ /* 0x000fc8000f8e0222 */
[----:B------:R-:W-:-:S04]  /*46e0*/  IMAD.HI.U32 R11, R31, UR5, RZ ;  /* 0x000000051f0b7c27 */ /* 0x000fc8000f8e00ff */
[----:B------:R-:W-:Y:S02]  /*46f0*/  IMAD R29, R29, UR43, R34 ;  /* 0x0000002b1d1d7c24 */ /* 0x000fe4000f8e0222 */
[----:B------:R-:W-:-:S04]  /*4700*/  IMAD.MOV R34, RZ, RZ, -R11 ;  /* 0x000000ffff227224 */ /* 0x000fc800078e0a0b */
[----:B------:R-:W-:-:S05]  /*4710*/  IMAD R31, R34, UR12, R31 ;  /* 0x0000000c221f7c24 */ /* 0x000fca000f8e021f */
[----:B------:R-:W-:Y:S01]  /*4720*/  ISETP.LT.U32.AND P5, PT, R31, UR12, PT ;  /* 0x0000000c1f007c0c */ /* 0x000fe2000bfa1070 */
[----:B------:R-:W-:Y:S01]  /*4730*/  FMUL R19, R50, UR4 ;  /* 0x0000000432137c20 */ /* 0x000fe20008400000 */
[----:B--2---:R-:W-:Y:S01]  /*4740*/  FMUL R25, R51, UR4 ;  /* 0x0000000433197c20 */ /* 0x004fe20008400000 */
[----:B------:R-:W-:Y:S01]  /*4750*/  FMUL R27, R52, UR4 ;  /* 0x00000004341b7c20 */ /* 0x000fe20008400000 */
[----:B------:R-:W-:Y:S02]  /*4760*/  PRMT R5, R5, 0x7770, RZ ;  /* 0x0000777005057816 */ /* 0x000fe400000000ff */
[-C--:B------:R-:W-:Y:S02]  /*4770*/  FSEL R19, R19, R4.reuse, P6 ;  /* 0x0000000413137208 */ /* 0x080fe40003000000 */
[----:B------:R-:W-:Y:S02]  /*4780*/  ISETP.NE.AND P6, PT, R59, RZ, PT ;  /* 0x000000ff3b00720c */ /* 0x000fe40003fc5270 */
[----:B------:R-:W-:-:S03]  /*4790*/  FSEL R27, R27, R4, P3 ;  /* 0x000000041b1b7208 */ /* 0x000fc60001800000 */
[----:B------:R-:W-:Y:S02]  /*47a0*/  @!P5 IADD3 R31, PT, PT, R31, -UR12, RZ ;  /* 0x8000000c1f1fdc10 */ /* 0x000fe4000fffe0ff */
[----:B------:R-:W-:Y:S02]  /*47b0*/  FSEL R25, R25, R4, P6 ;  /* 0x0000000419197208 */ /* 0x000fe40003000000 */
[----:B------:R-:W-:Y:S02]  /*47c0*/  ISETP.NE.AND P6, PT, R5, RZ, PT ;  /* 0x000000ff0500720c */ /* 0x000fe40003fc5270 */
[----:B------:R-:W-:Y:S02]  /*47d0*/  ISETP.GE.U32.AND P3, PT, R31, UR12, PT ;  /* 0x0000000c1f007c0c */ /* 0x000fe4000bf66070 */
[----:B---3--:R-:W-:Y:S02]  /*47e0*/  PRMT R5, R35, 0x7771, RZ ;  /* 0x0000777123057816 */ /* 0x008fe400000000ff */
[----:B------:R-:W-:-:S02]  /*47f0*/  SEL R58, R58, RZ, P1 ;  /* 0x000000ff3a3a7207 */ /* 0x000fc40000800000 */
[----:B------:R-:W-:Y:S02]  /*4800*/  ISETP.NE.AND P1, PT, R5, RZ, PT ;  /* 0x000000ff0500720c */ /* 0x000fe40003f25270 */
[----:B------:R-:W-:Y:S01]  /*4810*/  LOP3.LUT R5, R60, UR53, RZ, 0x3c, !PT ;  /* 0x000000353c057c12 */ /* 0x000fe2000f8e3cff */
[----:B------:R-:W-:Y:S01]  /*4820*/  @!P5 VIADD R11, R11, 0x1 ;  /* 0x000000010b0bd836 */ /* 0x000fe20000000000 */
[----:B------:R-:W-:Y:S02]  /*4830*/  SEL R49, R49, RZ, P0 ;  /* 0x000000ff31317207 */ /* 0x000fe40000000000 */
[----:B------:R-:W-:Y:S02]  /*4840*/  ISETP.GE.AND P0, PT, R5, RZ, PT ;  /* 0x000000ff0500720c */ /* 0x000fe40003f06270 */
[----:B------:R-:W-:Y:S02]  /*4850*/  PRMT R33, R33, 0x7770, RZ ;  /* 0x0000777021217816 */ /* 0x000fe400000000ff */
[----:B------:R-:W-:-:S02]  /*4860*/  @P3 IADD3 R11, PT, PT, R11, 0x1, RZ ;  /* 0x000000010b0b3810 */ /* 0x000fc40007ffe0ff */
[----:B------:R-:W-:Y:S01]  /*4870*/  MOV R34, UR6 ;  /* 0x0000000600227c02 */ /* 0x000fe20008000f00 */
[----:B------:R-:W-:Y:S01]  /*4880*/  @P4 FMUL R34, R56, UR4 ;  /* 0x0000000438224c20 */ /* 0x000fe20008400000 */
[----:B------:R-:W-:Y:S02]  /*4890*/  ISETP.NE.AND P4, PT, R33, RZ, PT ;  /* 0x000000ff2100720c */ /* 0x000fe40003f85270 */
[----:B------:R-:W-:-:S05]  /*48a0*/  MOV R33, R11 ;  /* 0x0000000b00217202 */ /* 0x000fca0000000f00 */
[----:B------:R-:W-:-:S05]  /*48b0*/  @!P0 IMAD.MOV R33, RZ, RZ, -R33 ;  /* 0x000000ffff218224 */ /* 0x000fca00078e0a21 */
[----:B------:R-:W-:Y:S02]  /*48c0*/  SEL R0, R0, R33, !P2 ;  /* 0x0000002100007207 */ /* 0x000fe40005000000 */
[----:B------:R-:W-:Y:S02]  /*48d0*/  PLOP3.LUT P2, PT, PT, PT, UP0, 0x40, 0x4 ;  /* 0x000000000004781c */ /* 0x000fe40003f4e808 */
[----:B------:R-:W-:Y:S01]  /*48e0*/  IADD3 R33, PT, PT, -R0, RZ, RZ ;  /* 0x000000ff00217210 */ /* 0x000fe20007ffe1ff */
[----:B------:R-:W-:Y:S01]  /*48f0*/  IMAD R58, R58, UR40, RZ ;  /* 0x000000283a3a7c24 */ /* 0x000fe2000f8e02ff */
[----:B------:R-:W-:Y:S02]  /*4900*/  SEL R0, R0, RZ, !P2 ;  /* 0x000000ff00007207 */ /* 0x000fe40005000000 */
[----:B------:R-:W-:Y:S01]  /*4910*/  PLOP3.LUT P2, PT, PT, PT, UP1, 0x40, 0x4 ;  /* 0x000000000004781c */ /* 0x000fe20003f4e818 */
[----:B------:R-:W-:Y:S02]  /*4920*/  IMAD R60, R33, UR53, R60 ;  /* 0x00000035213c7c24 */ /* 0x000fe4000f8e023c */
[----:B------:R-:W-:-:S03]  /*4930*/  IMAD R49, R49, UR41, R58 ;  /* 0x0000002931317c24 */ /* 0x000fc6000f8e023a */
[----:B------:R-:W-:Y:S01]  /*4940*/  SEL R60, R60, RZ, !P2 ;  /* 0x000000ff3c3c7207 */ /* 0x000fe20005000000 */
[----:B------:R-:W-:Y:S01]  /*4950*/  IMAD R49, R0, UR42, R49 ;  /* 0x0000002a00317c24 */ /* 0x000fe2000f8e0231 */
[----:B------:R-:W-:-:S03]  /*4960*/  LEA.HI R29, R29, R29, RZ, 0x1 ;  /* 0x0000001d1d1d7211 */ /* 0x000fc600078f08ff */
[----:B------:R-:W-:Y:S01]  /*4970*/  IMAD R49, R60, UR43, R49 ;  /* 0x0000002b3c317c24 */ /* 0x000fe2000f8e0231 */
[----:B------:R-:W-:Y:S02]  /*4980*/  R2UR UR8, R36 ;  /* 0x00000000240872ca */ /* 0x000fe400000e0000 */
[----:B------:R-:W-:Y:S02]  /*4990*/  R2UR UR9, R37 ;  /* 0x00000000250972ca */ /* 0x000fe400000e0000 */
[----:B------:R-:W-:Y:S02]  /*49a0*/  LEA.HI R49, R49, R49, RZ, 0x1 ;  /* 0x0000003131317211 */ /* 0x000fe400078f08ff */
[----:B------:R-:W-:Y:S02]  /*49b0*/  SHF.R.S32.HI R13, RZ, 0x1, R29 ;  /* 0x00000001ff0d7819 */ /* 0x000fe4000001141d */
[----:B------:R-:W-:-:S03]  /*49c0*/  SHF.R.S32.HI R49, RZ, 0x1, R49 ;  /* 0x00000001ff317819 */ /* 0x000fc60000011431 */
[----:B------:R-:W-:-:S04]  /*49d0*/  IMAD.WIDE R12, R13, 0x2, R6 ;  /* 0x000000020d0c7825 */ /* 0x000fc800078e0206 */
[----:B------:R-:W-:Y:S01]  /*49e0*/  IMAD.WIDE R6, R49, 0x2, R6 ;  /* 0x0000000231067825 */ /* 0x000fe200078e0206 */
[----:B------:R0:W2:Y:S05]  /*49f0*/  LDG.E.U16 R29, desc[UR8][R12.64] ;  /* 0x000000080c1d7981 */ /* 0x0000aa000c1e1500 */
[----:B------:R-:W3:Y:S01]  /*4a00*/  LDG.E.U16 R7, desc[UR8][R6.64] ;  /* 0x0000000806077981 */ /* 0x000ee2000c1e1500 */
[----:B------:R-:W-:Y:S02]  /*4a10*/  PRMT R5, R53, 0x7771, RZ ;  /* 0x0000777135057816 */ /* 0x000fe400000000ff */
[----:B------:R-:W-:Y:S02]  /*4a20*/  LEA.HI R55, R55, R55, RZ, 0x1 ;  /* 0x0000003737377211 */ /* 0x000fe400078f08ff */
[----:B------:R-:W-:-:S02]  /*4a30*/  @P1 R2UR UR10, R36 ;  /* 0x00000000240a12ca */ /* 0x000fc400000e0000 */
[----:B------:R-:W-:Y:S02]  /*4a40*/  @P1 R2UR UR11, R37 ;  /* 0x00000000250b12ca */ /* 0x000fe400000e0000 */
[----:B------:R-:W-:Y:S02]  /*4a50*/  ISETP.NE.AND P5, PT, R5, RZ, PT ;  /* 0x000000ff0500720c */ /* 0x000fe40003fa5270 */
[----:B0-----:R-:W-:Y:S01]  /*4a60*/  SHF.R.S32.HI R13, RZ, 0x1, R55 ;  /* 0x00000001ff0d7819 */ /* 0x001fe20000011437 */
[----:B------:R-:W-:-:S04]  /*4a70*/  FMUL R33, R14, UR4 ;  /* 0x000000040e217c20 */ /* 0x000fc80008400000 */
[----:B------:R-:W-:Y:S01]  /*4a80*/  IMAD.WIDE R12, R13, 0x8, R2 ;  /* 0x000000080d0c7825 */ /* 0x000fe200078e0202 */
[----:B------:R-:W-:Y:S02]  /*4a90*/  LEA.HI R46, R46, R46, RZ, 0x1 ;  /* 0x0000002e2e2e7211 */ /* 0x000fe400078f08ff */
[----:B------:R-:W-:Y:S02]  /*4aa0*/  FSEL R33, R33, R4, P6 ;  /* 0x0000000421217208 */ /* 0x000fe40003000000 */
[----:B------:R-:W4:Y:S01]  /*4ab0*/  @P1 LDG.E R40, desc[UR10][R12.64+0x4] ;  /* 0x0000040a0c281981 */ /* 0x000f22000c1e1900 */
[----:B------:R-:W-:Y:S02]  /*4ac0*/  @P5 R2UR UR10, R36 ;  /* 0x00000000240a52ca */ /* 0x000fe400000e0000 */
[----:B------:R-:W-:Y:S02]  /*4ad0*/  @P5 R2UR UR11, R37 ;  /* 0x00000000250b52ca */ /* 0x000fe400000e0000 */
[----:B------:R-:W-:-:S02]  /*4ae0*/  SHF.R.S32.HI R47, RZ, 0x1, R46 ;  /* 0x00000001ff2f7819 */ /* 0x000fc4000001142e */
[----:B------:R-:W-:Y:S02]  /*4af0*/  LEA.HI R57, R57, R57, RZ, 0x1 ;  /* 0x0000003939397211 */ /* 0x000fe400078f08ff */
[----:B------:R-:W-:Y:S01]  /*4b00*/  R2UR UR12, R36 ;  /* 0x00000000240c72ca */ /* 0x000fe200000e0000 */
[----:B------:R-:W-:Y:S01]  /*4b10*/  IMAD.WIDE R46, R47, 0x8, R2 ;  /* 0x000000082f2e7825 */ /* 0x000fe200078e0202 */
[----:B------:R-:W-:Y:S02]  /*4b20*/  R2UR UR13, R37 ;  /* 0x00000000250d72ca */ /* 0x000fe400000e0000 */
[----:B------:R-:W-:Y:S02]  /*4b30*/  SHF.R.S32.HI R57, RZ, 0x1, R57 ;  /* 0x00000001ff397819 */ /* 0x000fe40000011439 */
[----:B------:R-:W-:Y:S01]  /*4b40*/  LEA.HI R41, R41, R41, RZ, 0x1 ;  /* 0x0000002929297211 */ /* 0x000fe200078f08ff */
[----:B------:R-:W5:Y:S03]  /*4b50*/  @P5 LDG.E R48, desc[UR10][R46.64+0x4] ;  /* 0x0000040a2e305981 */ /* 0x000f66000c1e1900 */
[----:B------:R-:W-:Y:S01]  /*4b60*/  SHF.R.S32.HI R41, RZ, 0x1, R41 ;  /* 0x00000001ff297819 */ /* 0x000fe20000011429 */
[----:B------:R-:W4:Y:S01]  /*4b70*/  LDG.E R38, desc[UR8][R46.64] ;  /* 0x000000082e267981 */ /* 0x000f22000c1e1900 */
[----:B--2---:R-:W-:-:S04]  /*4b80*/  PRMT R5, R29, 0x7771, RZ ;  /* 0x000077711d057816 */ /* 0x004fc800000000ff */
[----:B------:R-:W-:Y:S02]  /*4b90*/  ISETP.NE.AND P3, PT, R5, RZ, PT ;  /* 0x000000ff0500720c */ /* 0x000fe40003f65270 */
[----:B---3--:R-:W-:Y:S01]  /*4ba0*/  PRMT R0, R7, 0x7771, RZ ;  /* 0x0000777107007816 */ /* 0x008fe200000000ff */
[----:B------:R0:W2:Y:S03]  /*4bb0*/  LDG.E R5, desc[UR8][R12.64] ;  /* 0x000000080c057981 */ /* 0x0000a6000c1e1900 */
[----:B------:R-:W-:-:S07]  /*4bc0*/  ISETP.NE.AND P6, PT, R0, RZ, PT ;  /* 0x000000ff0000720c */ /* 0x000fce0003fc5270 */
[----:B------:R-:W-:Y:S02]  /*4bd0*/  @P3 R2UR UR14, R36 ;  /* 0x00000000240e32ca */ /* 0x000fe400000e0000 */
[----:B------:R-:W-:Y:S01]  /*4be0*/  @P3 R2UR UR15, R37 ;  /* 0x00000000250f32ca */ /* 0x000fe200000e0000 */
[----:B0-----:R-:W-:-:S03]  /*4bf0*/  IMAD.WIDE R12, R57, 0x8, R2 ;  /* 0x00000008390c7825 */ /* 0x001fc600078e0202 */
[----:B------:R-:W-:Y:S02]  /*4c00*/  @P6 R2UR UR10, R36 ;  /* 0x00000000240a62ca */ /* 0x000fe400000e0000 */
[----:B------:R-:W-:Y:S01]  /*4c10*/  @P6 R2UR UR11, R37 ;  /* 0x00000000250b62ca */ /* 0x000fe200000e0000 */
[----:B------:R-:W3:Y:S01]  /*4c20*/  LDG.E R31, desc[UR12][R12.64] ;  /* 0x0000000c0c1f7981 */ /* 0x000ee2000c1e1900 */
[----:B------:R-:W-:-:S05]  /*4c30*/  IMAD.WIDE R2, R41, 0x8, R2 ;  /* 0x0000000829027825 */ /* 0x000fca00078e0202 */
[----:B------:R-:W3:Y:S04]  /*4c40*/  @P3 LDG.E R11, desc[UR14][R12.64+0x4] ;  /* 0x0000040e0c0b3981 */ /* 0x000ee8000c1e1900 */
[----:B------:R-:W3:Y:S04]  /*4c50*/  LDG.E R0, desc[UR8][R2.64] ;  /* 0x0000000802007981 */ /* 0x000ee8000c1e1900 */
[----:B------:R0:W3:Y:S01]  /*4c60*/  @P6 LDG.E R12, desc[UR10][R2.64+0x4] ;  /* 0x0000040a020c6981 */ /* 0x0000e2000c1e1900 */
[----:B------:R-:W-:-:S04]  /*4c70*/  FMNMX3 R6, R8, -INF , R28, !PT ;  /* 0xff80000008067876 */ /* 0x000fc8000780001c */
[----:B------:R-:W-:-:S04]  /*4c80*/  FMNMX3 R6, R6, R23, R26, !PT ;  /* 0x0000001706067276 */ /* 0x000fc8000780001a */
[----:B------:R-:W-:-:S04]  /*4c90*/  FMNMX3 R6, R6, R21, R24, !PT ;  /* 0x0000001506067276 */ /* 0x000fc80007800018 */
[----:B------:R-:W-:-:S04]  /*4ca0*/  FMNMX3 R6, R6, R17, R22, !PT ;  /* 0x0000001106067276 */ /* 0x000fc80007800016 */
[----:B------:R-:W-:-:S04]  /*4cb0*/  FMNMX3 R6, R6, R9, R20, !PT ;  /* 0x0000000906067276 */ /* 0x000fc80007800014 */
[----:B------:R-:W-:Y:S01]  /*4cc0*/  FMNMX3 R6, R6, R19, R18, !PT ;  /* 0x0000001306067276 */ /* 0x000fe20007800012 */
[----:B------:R-:W-:-:S03]  /*4cd0*/  FMUL R39, R39, UR4 ;  /* 0x0000000427277c20 */ /* 0x000fc60008400000 */
[----:B------:R-:W-:Y:S02]  /*4ce0*/  FMNMX3 R6, R6, R25, R16, !PT ;  /* 0x0000001906067276 */ /* 0x000fe40007800010 */
[----:B------:R-:W-:Y:S02]  /*4cf0*/  PRMT R54, R54, 0x7770, RZ ;  /* 0x0000777036367816 */ /* 0x000fe400000000ff */
[----:B------:R-:W-:Y:S01]  /*4d00*/  FMNMX3 R6, R6, R27, R10, !PT ;  /* 0x0000001b06067276 */ /* 0x000fe2000780000a */
[----:B------:R-:W-:Y:S01]  /*4d10*/  FMUL R15, R15, UR4 ;  /* 0x000000040f0f7c20 */ /* 0x000fe20008400000 */
[----:B------:R-:W-:Y:S02]  /*4d20*/  ISETP.NE.AND P0, PT, R54, RZ, PT ;  /* 0x000000ff3600720c */ /* 0x000fe40003f05270 */
[----:B------:R-:W-:Y:S02]  /*4d30*/  PRMT R35, R35, 0x7770, RZ ;  /* 0x0000777023237816 */ /* 0x000fe400000000ff */
[----:B------:R-:W-:-:S02]  /*4d40*/  FSEL R47, R39, R4, P4 ;  /* 0x00000004272f7208 */ /* 0x000fc40002000000 */
[----:B------:R-:W-:Y:S02]  /*4d50*/  FMNMX3 R6, R6, R33, R30, !PT ;  /* 0x0000002106067276 */ /* 0x000fe4000780001e */
[----:B0-----:R-:W-:Y:S02]  /*4d60*/  PRMT R2, R7, 0x7770, RZ ;  /* 0x0000777007027816 */ /* 0x001fe400000000ff */
[----:B------:R-:W-:Y:S02]  /*4d70*/  ISETP.NE.AND P2, PT, R35, RZ, PT ;  /* 0x000000ff2300720c */ /* 0x000fe40003f45270 */
[----:B------:R-:W-:Y:S02]  /*4d80*/  PRMT R53, R53, 0x7770, RZ ;  /* 0x0000777035357816 */ /* 0x000fe400000000ff */
[----:B------:R-:W-:Y:S02]  /*4d90*/  FSEL R41, R15, R4, P0 ;  /* 0x000000040f297208 */ /* 0x000fe40000000000 */
[----:B------:R-:W-:-:S02]  /*4da0*/  FMNMX3 R6, R6, R47, R32, !PT ;  /* 0x0000002f06067276 */ /* 0x000fc40007800020 */
[----:B------:R-:W-:Y:S01]  /*4db0*/  ISETP.NE.AND P0, PT, R2, RZ, PT ;  /* 0x000000ff0200720c */ /* 0x000fe20003f05270 */
[----:B----4-:R-:W-:Y:S01]  /*4dc0*/  FMUL R35, R38, UR4 ;  /* 0x0000000426237c20 */ /* 0x010fe20008400000 */
[----:B------:R-:W-:Y:S01]  /*4dd0*/  MOV R46, UR6 ;  /* 0x00000006002e7c02 */ /* 0x000fe20008000f00 */
[----:B------:R-:W-:Y:S01]  /*4de0*/  @P1 FMUL R46, R40, UR4 ;  /* 0x00000004282e1c20 */ /* 0x000fe20008400000 */
[----:B------:R-:W-:Y:S02]  /*4df0*/  ISETP.NE.AND P1, PT, R53, RZ, PT ;  /* 0x000000ff3500720c */ /* 0x000fe40003f25270 */
[----:B------:R-:W-:Y:S02]  /*4e00*/  PRMT R29, R29, 0x7770, RZ ;  /* 0x000077701d1d7816 */ /* 0x000fe400000000ff */
[----:B------:R-:W-:Y:S01]  /*4e10*/  FMNMX3 R6, R6, R41, R34, !PT ;  /* 0x0000002906067276 */ /* 0x000fe20007800022 */
[----:B------:R-:W-:Y:S02]  /*4e20*/  IMAD.U32 R40, RZ, RZ, UR6 ;  /* 0x00000006ff287e24 */ /* 0x000fe4000f8e00ff */
[----:B-----5:R-:W-:Y:S01]  /*4e30*/  @P5 FMUL R40, R48, UR4 ;  /* 0x0000000430285c20 */ /* 0x020fe20008400000 */
[----:B------:R-:W-:-:S02]  /*4e40*/  ISETP.NE.AND P4, PT, R29, RZ, PT ;  /* 0x000000ff1d00720c */ /* 0x000fc40003f85270 */
[----:B------:R-:W-:Y:S02]  /*4e50*/  FSEL R35, R35, R4, P1 ;  /* 0x0000000423237208 */ /* 0x000fe40000800000 */
[----:B------:R-:W-:Y:S02]  /*4e60*/  MOV R38, UR6 ;  /* 0x0000000600267c02 */ /* 0x000fe40008000f00 */
[----:B------:R-:W-:Y:S01]  /*4e70*/  MOV R29, UR6 ;  /* 0x00000006001d7c02 */ /* 0x000fe20008000f00 */
[----:B--2---:R-:W-:-:S05]  /*4e80*/  FMUL R5, R5, UR4 ;  /* 0x0000000405057c20 */ /* 0x004fca0008400000 */
[----:B------:R-:W-:-:S04]  /*4e90*/  FSEL R39, R5, R4, P2 ;  /* 0x0000000405277208 */ /* 0x000fc80001000000 */
[----:B------:R-:W-:-:S04]  /*4ea0*/  FMNMX3 R6, R6, R39, R46, !PT ;  /* 0x0000002706067276 */ /* 0x000fc8000780002e */
[----:B------:R-:W-:Y:S01]  /*4eb0*/  FMNMX3 R6, R6, R35, R40, !PT ;  /* 0x0000002306067276 */ /* 0x000fe20007800028 */
[----:B---3--:R-:W-:-:S05]  /*4ec0*/  FMUL R31, R31, UR4 ;  /* 0x000000041f1f7c20 */ /* 0x008fca0008400000 */
[----:B------:R-:W-:Y:S01]  /*4ed0*/  FSEL R31, R31, R4, P4 ;  /* 0x000000041f1f7208 */ /* 0x000fe20002000000 */
[----:B------:R-:W-:Y:S01]  /*4ee0*/  @P3 FMUL R38, R11, UR4 ;  /* 0x000000040b263c20 */ /* 0x000fe20008400000 */
[----:B------:R-:W-:-:S04]  /*4ef0*/  @P0 FMUL R4, R0, UR4 ;  /* 0x0000000400040c20 */ /* 0x000fc80008400000 */
[----:B------:R-:W-:Y:S01]  /*4f00*/  FMNMX3 R6, R6, R31, R38, !PT ;  /* 0x0000001f06067276 */ /* 0x000fe20007800026 */
        /* <DEDUP_REMOVED lines=17> */
[----:B------:R-:W-:Y:S01]  /*5020*/  FADD R62, -R49, R28 ;  /* 0x0000001c313e7221 */ /* 0x000fe20000000100 */
[--C-:B------:R-:W-:Y:S01]  /*5030*/  FADD R60, R23, -R49.reuse ;  /* 0x80000031173c7221 */ /* 0x100fe20000000000 */
[--C-:B------:R-:W-:Y:S01]  /*5040*/  FADD R48, R9, -R49.reuse ;  /* 0x8000003109307221 */ /* 0x100fe20000000000 */
[-C--:B------:R-:W-:Y:S01]  /*5050*/  FFMA.SAT R2, R64, R5.reuse, 0.5 ;  /* 0x3f00000040027423 */ /* 0x080fe20000002005 */
[-C--:B------:R-:W-:Y:S01]  /*5060*/  FFMA.SAT R12, R62, R5.reuse, 0.5 ;  /* 0x3f0000003e0c7423 */ /* 0x080fe20000002005 */
[----:B------:R-:W-:Y:S01]  /*5070*/  FFMA.SAT R66, R60, R5, 0.5 ;  /* 0x3f0000003c427423 */ /* 0x000fe20000002005 */
[C---:B------:R-:W-:Y:S01]  /*5080*/  FADD R56, -R49.reuse, R26 ;  /* 0x0000001a31387221 */ /* 0x040fe20000000100 */
[-C--:B------:R-:W-:Y:S01]  /*5090*/  FFMA.RM R7, R2, R11.reuse, 12582913 ;  /* 0x4b40000102077423 */ /* 0x080fe2000000400b */
[-C--:B------:R-:W-:Y:S01]  /*50a0*/  FFMA.RM R9, R12, R11.reuse, 12582913 ;  /* 0x4b4000010c097423 */ /* 0x080fe2000000400b */
[----:B------:R-:W-:Y:S01]  /*50b0*/  FADD R50, -R49, R22 ;  /* 0x0000001631327221 */ /* 0x000fe20000000100 */
[--C-:B------:R-:W-:Y:S01]  /*50c0*/  FADD R22, R25, -R49.reuse ;  /* 0x8000003119167221 */ /* 0x100fe20000000000 */
[----:B------:R-:W-:Y:S01]  /*50d0*/  FADD R3, R7, -12583039 ;  /* 0xcb40007f07037421 */ /* 0x000fe20000000000 */
[----:B------:R-:W-:Y:S01]  /*50e0*/  FFMA.RM R15, R66, R11, 12582913 ;  /* 0x4b400001420f7423 */ /* 0x000fe2000000400b */
[--C-:B------:R-:W-:Y:S01]  /*50f0*/  FADD R58, R21, -R49.reuse ;  /* 0x80000031153a7221 */ /* 0x100fe20000000000 */
[----:B------:R-:W-:Y:S01]  /*5100*/  FADD R2, R31, -R49 ;  /* 0x800000311f027221 */ /* 0x000fe20000000000 */
[----:B------:R-:W-:Y:S01]  /*5110*/  FFMA R3, R64, 1.4426950216293334961, -R3 ;  /* 0x3fb8aa3b40037823 */ /* 0x000fe20000000803 */
[----:B------:R-:W-:Y:S01]  /*5120*/  FADD R13, R15, -12583039 ;  /* 0xcb40007f0f0d7421 */ /* 0x000fe20000000000 */
[-C--:B------:R-:W-:Y:S01]  /*5130*/  FFMA.SAT R66, R58, R5.reuse, 0.5 ;  /* 0x3f0000003a427423 */ /* 0x080fe20000002005 */
[----:B------:R-:W-:Y:S01]  /*5140*/  FADD R52, -R49, R24 ;  /* 0x0000001831347221 */ /* 0x000fe20000000100 */
[----:B------:R-:W-:Y:S01]  /*5150*/  FFMA R25, R64, 1.925963033500011079e-08, R3 ;  /* 0x32a5706040197823 */ /* 0x000fe20000000003 */
[----:B------:R-:W-:Y:S01]  /*5160*/  FADD R3, R9, -12583039 ;  /* 0xcb40007f09037421 */ /* 0x000fe20000000000 */
[----:B------:R-:W-:Y:S01]  /*5170*/  FFMA.SAT R64, R56, R5, 0.5 ;  /* 0x3f00000038407423 */ /* 0x000fe20000002005 */
[----:B------:R-:W-:Y:S01]  /*5180*/  FFMA R13, R60, 1.4426950216293334961, -R13 ;  /* 0x3fb8aa3b3c0d7823 */ /* 0x000fe2000000080d */
[-C--:B------:R-:W-:Y:S01]  /*5190*/  FFMA.RM R23, R66, R11.reuse, 12582913 ;  /* 0x4b40000142177423 */ /* 0x080fe2000000400b */
[----:B------:R-:W-:Y:S01]  /*51a0*/  FFMA R3, R62, 1.4426950216293334961, -R3 ;  /* 0x3fb8aa3b3e037823 */ /* 0x000fe20000000803 */
[----:B------:R-:W-:Y:S01]  /*51b0*/  FFMA.RM R31, R64, R11, 12582913 ;  /* 0x4b400001401f7423 */ /* 0x000fe2000000400b */
[----:B------:R-:W-:Y:S01]  /*51c0*/  FFMA.SAT R64, R52, R5, 0.5 ;  /* 0x3f00000034407423 */ /* 0x000fe20000002005 */
[----:B------:R-:W-:Y:S01]  /*51d0*/  FFMA R60, R60, 1.925963033500011079e-08, R13 ;  /* 0x32a570603c3c7823 */ /* 0x000fe2000000000d */
[----:B------:R-:W-:Y:S01]  /*51e0*/  FFMA R62, R62, 1.925963033500011079e-08, R3 ;  /* 0x32a570603e3e7823 */ /* 0x000fe20000000003 */
[----:B------:R-:W-:Y:S01]  /*51f0*/  FADD R3, R31, -12583039 ;  /* 0xcb40007f1f037421 */ /* 0x000fe20000000000 */
[----:B------:R-:W-:Y:S01]  /*5200*/  FADD R12, -R49, R29 ;  /* 0x0000001d310c7221 */ /* 0x000fe20000000100 */
[----:B------:R-:W-:Y:S01]  /*5210*/  FADD R13, R23, -12583039 ;  /* 0xcb40007f170d7421 */ /* 0x000fe20000000000 */
[----:B------:R-:W-:Y:S01]  /*5220*/  FFMA.RM R29, R64, R11, 12582913 ;  /* 0x4b400001401d7423 */ /* 0x000fe2000000400b */
[----:B------:R-:W-:Y:S01]  /*5230*/  FFMA R3, R56, 1.4426950216293334961, -R3 ;  /* 0x3fb8aa3b38037823 */ /* 0x000fe20000000803 */
[----:B------:R-:W-:Y:S01]  /*5240*/  FFMA.SAT R66, R50, R5, 0.5 ;  /* 0x3f00000032427423 */ /* 0x000fe20000002005 */
[----:B------:R-:W-:Y:S01]  /*5250*/  FADD R26, R19, -R49 ;  /* 0x80000031131a7221 */ /* 0x000fe20000000000 */
[----:B------:R-:W-:Y:S01]  /*5260*/  FFMA R13, R58, 1.4426950216293334961, -R13 ;  /* 0x3fb8aa3b3a0d7823 */ /* 0x000fe2000000080d */
[----:B------:R-:W-:Y:S01]  /*5270*/  FFMA R56, R56, 1.925963033500011079e-08, R3 ;  /* 0x32a5706038387823 */ /* 0x000fe20000000003 */
[----:B------:R-:W-:Y:S01]  /*5280*/  FADD R54, R17, -R49 ;  /* 0x8000003111367221 */ /* 0x000fe20000000000 */
[----:B------:R-:W-:Y:S01]  /*5290*/  FADD R3, R29, -12583039 ;  /* 0xcb40007f1d037421 */ /* 0x000fe20000000000 */
[----:B------:R-:W-:Y:S01]  /*52a0*/  FFMA.RM R19, R66, R11, 12582913 ;  /* 0x4b40000142137423 */ /* 0x000fe2000000400b */
[----:B------:R-:W-:Y:S01]  /*52b0*/  FFMA R58, R58, 1.925963033500011079e-08, R13 ;  /* 0x32a570603a3a7823 */ /* 0x000fe2000000000d */
[----:B------:R-:W-:Y:S01]  /*52c0*/  FFMA.SAT R64, R54, R5, 0.5 ;  /* 0x3f00000036407423 */ /* 0x000fe20000002005 */
[----:B------:R-:W-:Y:S01]  /*52d0*/  FFMA R3, R52, 1.4426950216293334961, -R3 ;  /* 0x3fb8aa3b34037823 */ /* 0x000fe20000000803 */
[----:B------:R-:W-:Y:S01]  /*52e0*/  FADD R13, R19, -12583039 ;  /* 0xcb40007f130d7421 */ /* 0x000fe20000000000 */
[----:B------:R-:W-:Y:S01]  /*52f0*/  FADD R28, -R49, R20 ;  /* 0x00000014311c7221 */ /* 0x000fe20000000100 */
[----:B------:R-:W-:Y:S01]  /*5300*/  FADD R14, R33, -R49 ;  /* 0x80000031210e7221 */ /* 0x000fe20000000000 */
[----:B------:R-:W-:Y:S01]  /*5310*/  FFMA.RM R21, R64, R11, 12582913 ;  /* 0x4b40000140157423 */ /* 0x000fe2000000400b */
[----:B------:R-:W-:Y:S01]  /*5320*/  FFMA R33, R52, 1.925963033500011079e-08, R3 ;  /* 0x32a5706034217823 */ /* 0x000fe20000000003 */
[----:B------:R-:W-:Y:S01]  /*5330*/  FFMA R13, R50, 1.4426950216293334961, -R13 ;  /* 0x3fb8aa3b320d7823 */ /* 0x000fe2000000080d */
[-C--:B------:R-:W-:Y:S01]  /*5340*/  FFMA.SAT R52, R28, R5.reuse, 0.5 ;  /* 0x3f0000001c347423 */ /* 0x080fe20000002005 */
[----:B------:R-:W-:Y:S01]  /*5350*/  FADD R8, R35, -R49 ;  /* 0x8000003123087221 */ /* 0x000fe20000000000 */
[----:B------:R-:W-:Y:S01]  /*5360*/  FADD R3, R21, -12583039 ;  /* 0xcb40007f15037421 */ /* 0x000fe20000000000 */
[----:B------:R-:W-:Y:S01]  /*5370*/  FFMA R35, R50, 1.925963033500011079e-08, R13 ;  /* 0x32a5706032237823 */ /* 0x000fe2000000000d */
[----:B------:R-:W-:Y:S01]  /*5380*/  FFMA.SAT R50, R48, R5, 0.5 ;  /* 0x3f00000030327423 */ /* 0x000fe20000002005 */
[-C--:B------:R-:W-:Y:S01]  /*5390*/  FFMA.RM R13, R52, R11.reuse, 12582913 ;  /* 0x4b400001340d7423 */ /* 0x080fe2000000400b */
[----:B------:R-:W-:Y:S01]  /*53a0*/  FADD R24, -R49, R18 ;  /* 0x0000001231187221 */ /* 0x000fe20000000100 */
[----:B------:R-:W-:Y:S01]  /*53b0*/  FADD R18, R27, -R49 ;  /* 0x800000311b127221 */ /* 0x000fe20000000000 */
[----:B------:R-:W-:Y:S01]  /*53c0*/  FFMA R3, R54, 1.4426950216293334961, -R3 ;  /* 0x3fb8aa3b36037823 */ /* 0x000fe20000000803 */
[----:B------:R-:W-:Y:S01]  /*53d0*/  FFMA.RM R17, R50, R11, 12582913 ;  /* 0x4b40000132117423 */ /* 0x000fe2000000400b */
[----:B------:R-:W-:Y:S01]  /*53e0*/  FADD R27, R13, -12583039 ;  /* 0xcb40007f0d1b7421 */ /* 0x000fe20000000000 */
[----:B------:R-:W-:Y:S01]  /*53f0*/  FADD R20, -R49, R16 ;  /* 0x0000001031147221 */ /* 0x000fe20000000100 */
[----:B------:R-:W-:Y:S01]  /*5400*/  FFMA R54, R54, 1.925963033500011079e-08, R3 ;  /* 0x32a5706036367823 */ /* 0x000fe20000000003 */
[----:B------:R-:W-:Y:S01]  /*5410*/  FADD R3, R17, -12583039 ;  /* 0xcb40007f11037421 */ /* 0x000fe20000000000 */
[----:B------:R-:W-:Y:S01]  /*5420*/  FFMA R27, R28, 1.4426950216293334961, -R27 ;  /* 0x3fb8aa3b1c1b7823 */ /* 0x000fe2000000081b */
[----:B------:R-:W-:Y:S01]  /*5430*/  FADD R16, -R49, R10 ;  /* 0x0000000a31107221 */ /* 0x000fe20000000100 */
[----:B------:R-:W-:Y:S01]  /*5440*/  FADD R10, R47, -R49 ;  /* 0x800000312f0a7221 */ /* 0x000fe20000000000 */
[----:B------:R-:W-:Y:S01]  /*5450*/  FFMA R3, R48, 1.4426950216293334961, -R3 ;  /* 0x3fb8aa3b30037823 */ /* 0x000fe20000000803 */
[----:B------:R-:W-:Y:S01]  /*5460*/  FFMA R47, R28, 1.925963033500011079e-08, R27 ;  /* 0x32a570601c2f7823 */ /* 0x000fe2000000001b */
[----:B------:R-:W-:Y:S01]  /*5470*/  FFMA.SAT R28, R26, R5, 0.5 ;  /* 0x3f0000001a1c7423 */ /* 0x000fe20000002005 */
[----:B------:R-:W-:Y:S01]  /*5480*/  FADD R6, R41, -R49 ;  /* 0x8000003129067221 */ /* 0x000fe20000000000 */
[----:B------:R-:W-:Y:S01]  /*5490*/  FFMA R48, R48, 1.925963033500011079e-08, R3 ;  /* 0x32a5706030307823 */ /* 0x000fe20000000003 */
[----:B------:R-:W0:Y:S01]  /*54a0*/  MUFU.EX2 R62, R62 ;  /* 0x0000003e003e7308 */ /* 0x000e220000000800 */
[----:B------:R-:W-:Y:S01]  /*54b0*/  FFMA.RM R3, R28, R11, 12582913 ;  /* 0x4b4000011c037423 */ /* 0x000fe2000000400b */
[--C-:B------:R-:W-:Y:S01]  /*54c0*/  FADD R0, R39, -R49.reuse ;  /* 0x8000003127007221 */ /* 0x100fe20000000000 */
[----:B------:R-:W-:Y:S01]  /*54d0*/  IMAD.SHL.U32 R9, R9, 0x800000, RZ ;  /* 0x0080000009097824 */ /* 0x000fe200078e00ff */
[----:B------:R-:W-:Y:S01]  /*54e0*/  SHF.L.U32 R15, R15, 0x17, RZ ;  /* 0x000000170f0f7819 */ /* 0x000fe200000006ff */
[----:B------:R-:W-:Y:S01]  /*54f0*/  FADD R27, R3, -12583039 ;  /* 0xcb40007f031b7421 */ /* 0x000fe20000000000 */
[----:B------:R-:W-:Y:S01]  /*5500*/  FADD R4, R4, -R49 ;  /* 0x8000003104047221 */ /* 0x000fe20000000000 */
[C---:B------:R-:W-:Y:S01]  /*5510*/  FADD R30, -R49.reuse, R30 ;  /* 0x0000001e311e7221 */ /* 0x040fe20000000100 */
[----:B------:R-:W1:Y:S01]  /*5520*/  MUFU.EX2 R28, R25 ;  /* 0x00000019001c7308 */ /* 0x000e620000000800 */
[C---:B------:R-:W-:Y:S01]  /*5530*/  FFMA R27, R26.reuse, 1.4426950216293334961, -R27 ;  /* 0x3fb8aa3b1a1b7823 */ /* 0x040fe2000000081b */
[C---:B------:R-:W-:Y:S01]  /*5540*/  FADD R32, -R49.reuse, R32 ;  /* 0x0000002031207221 */ /* 0x040fe20000000100 */
[C---:B------:R-:W-:Y:S01]  /*5550*/  FADD R34, -R49.reuse, R34 ;  /* 0x0000002231227221 */ /* 0x040fe20000000100 */
[----:B------:R-:W-:Y:S01]  /*5560*/  FADD R46, -R49, R46 ;  /* 0x0000002e312e7221 */ /* 0x000fe20000000100 */
[----:B------:R-:W-:Y:S01]  /*5570*/  FFMA R41, R26, 1.925963033500011079e-08, R27 ;  /* 0x32a570601a297823 */ /* 0x000fe2000000001b */
[----:B------:R-:W-:Y:S01]  /*5580*/  FFMA.SAT R26, R24, R5, 0.5 ;  /* 0x3f000000181a7423 */ /* 0x000fe20000002005 */
[----:B------:R-:W-:Y:S01]  /*5590*/  SHF.L.U32 R27, R7, 0x17, RZ ;  /* 0x00000017071b7819 */ /* 0x000fe200000006ff */
[----:B------:R-:W2:Y:S01]  /*55a0*/  MUFU.EX2 R60, R60 ;  /* 0x0000003c003c7308 */ /* 0x000ea20000000800 */
[----:B------:R-:W-:Y:S01]  /*55b0*/  FADD R40, -R49, R40 ;  /* 0x0000002831287221 */ /* 0x000fe20000000100 */
[----:B------:R-:W-:Y:S01]  /*55c0*/  FFMA.RM R7, R26, R11, 12582913 ;  /* 0x4b4000011a077423 */ /* 0x000fe2000000400b */
[----:B0-----:R-:W-:Y:S01]  /*55d0*/  FMUL R26, R9, R62 ;  /* 0x0000003e091a7220 */ /* 0x001fe20000400000 */
[----:B------:R-:W-:Y:S01]  /*55e0*/  FADD R38, -R49, R38 ;  /* 0x0000002631267221 */ /* 0x000fe20000000100 */
[----:B------:R-:W-:-:S02]  /*55f0*/  IMAD.SHL.U32 R19, R19, 0x800000, RZ ;  /* 0x0080000013137824 */ /* 0x000fc400078e00ff */
[----:B------:R-:W-:Y:S01]  /*5600*/  FADD R39, R7, -12583039 ;  /* 0xcb40007f07277421 */ /* 0x000fe20000000000 */
[----:B------:R-:W-:Y:S01]  /*5610*/  SHF.L.U32 R17, R17, 0x17, RZ ;  /* 0x0000001711117819 */ /* 0x000fe200000006ff */
[----:B------:R-:W-:Y:S01]  /*5620*/  MUFU.EX2 R33, R33 ;  /* 0x0000002100217308 */ /* 0x000fe20000000800 */
[----:B-1----:R-:W-:Y:S01]  /*5630*/  FMUL R27, R27, R28 ;  /* 0x0000001c1b1b7220 */ /* 0x002fe20000400000 */
[----:B------:R-:W-:Y:S01]  /*5640*/  FFMA R39, R24, 1.4426950216293334961, -R39 ;  /* 0x3fb8aa3b18277823 */ /* 0x000fe20000000827 */
[-C--:B------:R-:W-:Y:S01]  /*5650*/  FFMA.SAT R28, R20, R5.reuse, 0.5 ;  /* 0x3f000000141c7423 */ /* 0x080fe20000002005 */
[----:B------:R-:W-:Y:S01]  /*5660*/  SHF.L.U32 R13, R13, 0x17, RZ ;  /* 0x000000170d0d7819 */ /* 0x000fe200000006ff */
[----:B------:R-:W-:Y:S02]  /*5670*/  IMAD.SHL.U32 R23, R23, 0x800000, RZ ;  /* 0x0080000017177824 */ /* 0x000fe400078e00ff */
[----:B------:R-:W-:Y:S01]  /*5680*/  FFMA R50, R24, 1.925963033500011079e-08, R39 ;  /* 0x32a5706018327823 */ /* 0x000fe20000000027 */
[----:B------:R-:W-:Y:S01]  /*5690*/  FFMA.SAT R24, R22, R5, 0.5 ;  /* 0x3f00000016187423 */ /* 0x000fe20000002005 */
[-C--:B------:R-:W-:Y:S01]  /*56a0*/  FFMA.RM R28, R28, R11.reuse, 12582913 ;  /* 0x4b4000011c1c7423 */ /* 0x080fe2000000400b */
[----:B------:R-:W0:Y:S01]  /*56b0*/  MUFU.EX2 R39, R56 ;  /* 0x0000003800277308 */ /* 0x000e220000000800 */
[----:B------:R-:W-:Y:S01]  /*56c0*/  SHF.L.U32 R7, R7, 0x17, RZ ;  /* 0x0000001707077819 */ /* 0x000fe200000006ff */
[----:B------:R-:W-:Y:S01]  /*56d0*/  FFMA.RM R9, R24, R11, 12582913 ;  /* 0x4b40000118097423 */ /* 0x000fe2000000400b */
[----:B------:R-:W-:-:S02]  /*56e0*/  SHF.L.U32 R24, R31, 0x17, RZ ;  /* 0x000000171f187819 */ /* 0x000fc400000006ff */
[----:B------:R-:W-:Y:S01]  /*56f0*/  SHF.L.U32 R21, R21, 0x17, RZ ;  /* 0x0000001715157819 */ /* 0x000fe200000006ff */
[C---:B------:R-:W-:Y:S01]  /*5700*/  FADD R25, R9.reuse, -12583039 ;  /* 0xcb40007f09197421 */ /* 0x040fe20000000000 */
[----:B------:R-:W-:Y:S01]  /*5710*/  SHF.L.U32 R9, R9, 0x17, RZ ;  /* 0x0000001709097819 */ /* 0x000fe200000006ff */
[----:B------:R-:W-:Y:S02]  /*5720*/  MUFU.EX2 R48, R48 ;  /* 0x0000003000307308 */ /* 0x000fe40000000800 */
[----:B------:R-:W-:-:S04]  /*5730*/  FFMA R25, R22, 1.4426950216293334961, -R25 ;  /* 0x3fb8aa3b16197823 */ /* 0x000fc80000000819 */
[----:B------:R-:W-:Y:S01]  /*5740*/  FFMA R49, R22, 1.925963033500011079e-08, R25 ;  /* 0x32a5706016317823 */ /* 0x000fe20000000019 */
[----:B--2---:R-:W-:Y:S01]  /*5750*/  FMUL R25, R15, R60 ;  /* 0x0000003c0f197220 */ /* 0x004fe20000400000 */
[----:B------:R-:W-:Y:S01]  /*5760*/  FADD R15, R28, -12583039 ;  /* 0xcb40007f1c0f7421 */ /* 0x000fe20000000000 */
[----:B0-----:R-:W-:Y:S01]  /*5770*/  FMUL R24, R24, R39 ;  /* 0x0000002718187220 */ /* 0x001fe20000400000 */
[----:B------:R-:W-:Y:S01]  /*5780*/  SHF.L.U32 R22, R29, 0x17, RZ ;  /* 0x000000171d167819 */ /* 0x000fe200000006ff */
[----:B------:R-:W-:Y:S01]  /*5790*/  MUFU.EX2 R50, R50 ;  /* 0x0000003200327308 */ /* 0x000fe20000000800 */
[----:B------:R-:W-:-:S03]  /*57a0*/  FFMA R15, R20, 1.4426950216293334961, -R15 ;  /* 0x3fb8aa3b140f7823 */ /* 0x000fc6000000080f */
[----:B------:R-:W-:Y:S01]  /*57b0*/  FMUL R22, R22, R33 ;  /* 0x0000002116167220 */ /* 0x000fe20000400000 */
[----:B------:R-:W-:Y:S01]  /*57c0*/  FFMA R52, R20, 1.925963033500011079e-08, R15 ;  /* 0x32a5706014347823 */ /* 0x000fe2000000000f */
[----:B------:R-:W-:Y:S02]  /*57d0*/  FFMA.SAT R20, R18, R5, 0.5 ;  /* 0x3f00000012147423 */ /* 0x000fe40000002005 */
[----:B------:R-:W0:Y:S02]  /*57e0*/  MUFU.EX2 R54, R54 ;  /* 0x0000003600367308 */ /* 0x000e240000000800 */
[----:B------:R-:W-:-:S04]  /*57f0*/  FFMA.RM R15, R20, R11, 12582913 ;  /* 0x4b400001140f7423 */ /* 0x000fc8000000400b */
[----:B------:R-:W-:Y:S02]  /*5800*/  FADD R31, R15, -12583039 ;  /* 0xcb40007f0f1f7421 */ /* 0x000fe40000000000 */
[----:B------:R-:W1:Y:S02]  /*5810*/  MUFU.EX2 R20, R35 ;  /* 0x0000002300147308 */ /* 0x000e640000000800 */
[----:B------:R-:W-:-:S04]  /*5820*/  FFMA R31, R18, 1.4426950216293334961, -R31 ;  /* 0x3fb8aa3b121f7823 */ /* 0x000fc8000000081f */
[----:B------:R-:W-:Y:S01]  /*5830*/  FFMA R51, R18, 1.925963033500011079e-08, R31 ;  /* 0x32a5706012337823 */ /* 0x000fe2000000001f */
[----:B------:R-:W-:Y:S01]  /*5840*/  FFMA.SAT R18, R16, R5, 0.5 ;  /* 0x3f00000010127423 */ /* 0x000fe20000002005 */
[----:B------:R-:W-:Y:S01]  /*5850*/  MUFU.EX2 R52, R52 ;  /* 0x0000003400347308 */ /* 0x000fe20000000800 */
[----:B0-----:R-:W-:Y:S02]  /*5860*/  FMUL R21, R21, R54 ;  /* 0x0000003615157220 */ /* 0x001fe40000400000 */
[----:B------:R-:W-:-:S04]  /*5870*/  FFMA.RM R31, R18, R11, 12582913 ;  /* 0x4b400001121f7423 */ /* 0x000fc8000000400b */
[----:B------:R-:W-:Y:S01]  /*5880*/  FADD R39, R31, -12583039 ;  /* 0xcb40007f1f277421 */ /* 0x000fe20000000000 */
[----:B------:R-:W0:Y:S01]  /*5890*/  MUFU.EX2 R18, R47 ;  /* 0x0000002f00127308 */ /* 0x000e220000000800 */
[----:B-1----:R-:W-:Y:S02]  /*58a0*/  FMUL R20, R19, R20 ;  /* 0x0000001413147220 */ /* 0x002fe40000400000 */
[----:B------:R-:W-:-:S04]  /*58b0*/  FFMA R39, R16, 1.4426950216293334961, -R39 ;  /* 0x3fb8aa3b10277823 */ /* 0x000fc80000000827 */
[----:B------:R-:W-:Y:S01]  /*58c0*/  FFMA R55, R16, 1.925963033500011079e-08, R39 ;  /* 0x32a5706010377823 */ /* 0x000fe20000000027 */
[----:B------:R-:W-:Y:S01]  /*58d0*/  FFMA.SAT R16, R14, R5, 0.5 ;  /* 0x3f0000000e107423 */ /* 0x000fe20000002005 */
[----:B------:R-:W-:Y:S03]  /*58e0*/  MUFU.EX2 R51, R51 ;  /* 0x0000003300337308 */ /* 0x000fe60000000800 */
[----:B------:R-:W-:Y:S01]  /*58f0*/  FFMA.RM R29, R16, R11, 12582913 ;  /* 0x4b400001101d7423 */ /* 0x000fe2000000400b */
[----:B------:R-:W-:-:S03]  /*5900*/  FMUL R16, R7, R50 ;  /* 0x0000003207107220 */ /* 0x000fc60000400000 */
[----:B------:R-:W-:Y:S01]  /*5910*/  FADD R33, R29, -12583039 ;  /* 0xcb40007f1d217421 */ /* 0x000fe20000000000 */
[----:B0-----:R-:W-:Y:S01]  /*5920*/  FMUL R18, R13, R18 ;  /* 0x000000120d127220 */ /* 0x001fe20000400000 */
[----:B------:R-:W0:Y:S02]  /*5930*/  MUFU.EX2 R58, R58 ;  /* 0x0000003a003a7308 */ /* 0x000e240000000800 */
[----:B------:R-:W-:-:S04]  /*5940*/  FFMA R33, R14, 1.4426950216293334961, -R33 ;  /* 0x3fb8aa3b0e217823 */ /* 0x000fc80000000821 */
[----:B------:R-:W-:Y:S01]  /*5950*/  FFMA R53, R14, 1.925963033500011079e-08, R33 ;  /* 0x32a570600e357823 */ /* 0x000fe20000000021 */
[----:B------:R-:W-:-:S04]  /*5960*/  FFMA.SAT R14, R30, R5, 0.5 ;  /* 0x3f0000001e0e7423 */ /* 0x000fc80000002005 */
[----:B------:R-:W-:Y:S01]  /*5970*/  FFMA.RM R14, R14, R11, 12582913 ;  /* 0x4b4000010e0e7423 */ /* 0x000fe2000000400b */
[----:B------:R-:W-:Y:S03]  /*5980*/  MUFU.EX2 R53, R53 ;  /* 0x0000003500357308 */ /* 0x000fe60000000800 */
[C---:B------:R-:W-:Y:S01]  /*5990*/  FADD R33, R14.reuse, -12583039 ;  /* 0xcb40007f0e217421 */ /* 0x040fe20000000000 */
[----:B------:R-:W-:Y:S01]  /*59a0*/  SHF.L.U32 R14, R14, 0x17, RZ ;  /* 0x000000170e0e7819 */ /* 0x000fe200000006ff */
[----:B0-----:R-:W-:Y:S02]  /*59b0*/  FMUL R23, R23, R58 ;  /* 0x0000003a17177220 */ /* 0x001fe40000400000 */
        /* <DEDUP_REMOVED lines=11> */
[----:B------:R-:W-:Y:S01]  /*5a70*/  FFMA.SAT R10, R6, R5, 0.5 ;  /* 0x3f000000060a7423 */ /* 0x000fe20000002005 */
[----:B------:R-:W-:Y:S02]  /*5a80*/  MUFU.EX2 R35, R35 ;  /* 0x0000002300237308 */ /* 0x000fe40000000800 */
[C---:B------:R-:W-:Y:S01]  /*5a90*/  FADD R17, R39.reuse, -12583039 ;  /* 0xcb40007f27117421 */ /* 0x040fe20000000000 */
[----:B------:R-:W-:Y:S01]  /*5aa0*/  FFMA.RM R13, R10, R11, 12582913 ;  /* 0x4b4000010a0d7423 */ /* 0x000fe2000000400b */
[----:B------:R-:W-:Y:S02]  /*5ab0*/  IMAD.SHL.U32 R39, R39, 0x800000, RZ ;  /* 0x0080000027277824 */ /* 0x000fe400078e00ff */
[C---:B------:R-:W-:Y:S02]  /*5ac0*/  FFMA R17, R32.reuse, 1.4426950216293334961, -R17 ;  /* 0x3fb8aa3b20117823 */ /* 0x040fe40000000811 */
[----:B------:R-:W0:Y:S02]  /*5ad0*/  MUFU.EX2 R10, R41 ;  /* 0x00000029000a7308 */ /* 0x000e240000000800 */
[----:B------:R-:W-:Y:S01]  /*5ae0*/  FFMA R32, R32, 1.925963033500011079e-08, R17 ;  /* 0x32a5706020207823 */ /* 0x000fe20000000011 */
[----:B------:R-:W-:-:S04]  /*5af0*/  FADD R17, R13, -12583039 ;  /* 0xcb40007f0d117421 */ /* 0x000fc80000000000 */
[C---:B------:R-:W-:Y:S01]  /*5b00*/  FFMA R17, R6.reuse, 1.4426950216293334961, -R17 ;  /* 0x3fb8aa3b06117823 */ /* 0x040fe20000000811 */
[----:B------:R-:W-:Y:S03]  /*5b10*/  MUFU.EX2 R32, R32 ;  /* 0x0000002000207308 */ /* 0x000fe60000000800 */
[----:B------:R-:W-:Y:S01]  /*5b20*/  FFMA R47, R6, 1.925963033500011079e-08, R17 ;  /* 0x32a57060062f7823 */ /* 0x000fe20000000011 */
[----:B------:R-:W-:Y:S01]  /*5b30*/  FFMA.SAT R6, R34, R5, 0.5 ;  /* 0x3f00000022067423 */ /* 0x000fe20000002005 */
[----:B------:R-:W-:-:S03]  /*5b40*/  IMAD.SHL.U32 R17, R3, 0x800000, RZ ;  /* 0x0080000003117824 */ /* 0x000fc600078e00ff */
[----:B------:R-:W-:Y:S01]  /*5b50*/  FFMA.RM R3, R6, R11, 12582913 ;  /* 0x4b40000106037423 */ /* 0x000fe2000000400b */
[----:B0-----:R-:W-:Y:S01]  /*5b60*/  FMUL R17, R17, R10 ;  /* 0x0000000a11117220 */ /* 0x001fe20000400000 */
[----:B------:R-:W-:Y:S01]  /*5b70*/  FFMA.SAT R6, R8, R5, 0.5 ;  /* 0x3f00000008067423 */ /* 0x000fe20000002005 */
[----:B------:R-:W0:Y:S01]  /*5b80*/  MUFU.EX2 R10, R49 ;  /* 0x00000031000a7308 */ /* 0x000e220000000800 */
[C---:B------:R-:W-:Y:S01]  /*5b90*/  FADD R57, R3.reuse, -12583039 ;  /* 0xcb40007f03397421 */ /* 0x040fe20000000000 */
[----:B------:R-:W-:Y:S01]  /*5ba0*/  SHF.L.U32 R3, R3, 0x17, RZ ;  /* 0x0000001703037819 */ /* 0x000fe200000006ff */
[----:B------:R-:W-:Y:S02]  /*5bb0*/  FFMA.RM R41, R6, R11, 12582913 ;  /* 0x4b40000106297423 */ /* 0x000fe4000000400b */
[----:B------:R-:W-:-:S03]  /*5bc0*/  FFMA R57, R34, 1.4426950216293334961, -R57 ;  /* 0x3fb8aa3b22397823 */ /* 0x000fc60000000839 */
[----:B------:R-:W-:Y:S01]  /*5bd0*/  MUFU.EX2 R6, R55 ;  /* 0x0000003700067308 */ /* 0x000fe20000000800 */
[----:B------:R-:W-:Y:S01]  /*5be0*/  FFMA R48, R34, 1.925963033500011079e-08, R57 ;  /* 0x32a5706022307823 */ /* 0x000fe20000000039 */
[----:B------:R-:W-:-:S04]  /*5bf0*/  FFMA.SAT R34, R0, R5, 0.5 ;  /* 0x3f00000000227423 */ /* 0x000fc80000002005 */
[----:B------:R-:W-:Y:S02]  /*5c00*/  FFMA.RM R34, R34, R11, 12582913 ;  /* 0x4b40000122227423 */ /* 0x000fe4000000400b */
[----:B------:R-:W-:Y:S01]  /*5c10*/  MUFU.EX2 R47, R47 ;  /* 0x0000002f002f7308 */ /* 0x000fe20000000800 */
[----:B0-----:R-:W-:Y:S01]  /*5c20*/  FMUL R10, R9, R10 ;  /* 0x0000000a090a7220 */ /* 0x001fe20000400000 */
[----:B------:R-:W-:Y:S01]  /*5c30*/  FADD R7, R34, -12583039 ;  /* 0xcb40007f22077421 */ /* 0x000fe20000000000 */
[----:B------:R-:W-:Y:S02]  /*5c40*/  IMAD.SHL.U32 R9, R28, 0x800000, RZ ;  /* 0x008000001c097824 */ /* 0x000fe400078e00ff */
[-C--:B------:R-:W-:Y:S01]  /*5c50*/  FFMA.SAT R28, R40, R5.reuse, 0.5 ;  /* 0x3f000000281c7423 */ /* 0x080fe20000002005 */
[----:B------:R-:W-:Y:S02]  /*5c60*/  IMAD.SHL.U32 R34, R34, 0x800000, RZ ;  /* 0x0080000022227824 */ /* 0x000fe400078e00ff */
[C---:B------:R-:W-:Y:S01]  /*5c70*/  FFMA R7, R0.reuse, 1.4426950216293334961, -R7 ;  /* 0x3fb8aa3b00077823 */ /* 0x040fe20000000807 */
[----:B------:R-:W-:Y:S01]  /*5c80*/  FMUL R9, R9, R52 ;  /* 0x0000003409097220 */ /* 0x000fe20000400000 */
[----:B------:R-:W0:Y:S02]  /*5c90*/  MUFU.EX2 R48, R48 ;  /* 0x0000003000307308 */ /* 0x000e240000000800 */
[----:B------:R-:W-:Y:S01]  /*5ca0*/  FFMA R50, R0, 1.925963033500011079e-08, R7 ;  /* 0x32a5706000327823 */ /* 0x000fe20000000007 */
[----:B------:R-:W-:-:S04]  /*5cb0*/  FFMA.SAT R0, R46, R5, 0.5 ;  /* 0x3f0000002e007423 */ /* 0x000fc80000002005 */
[----:B------:R-:W-:-:S04]  /*5cc0*/  FFMA.RM R0, R0, R11, 12582913 ;  /* 0x4b40000100007423 */ /* 0x000fc8000000400b */
[C---:B------:R-:W-:Y:S01]  /*5cd0*/  FADD R7, R0.reuse, -12583039 ;  /* 0xcb40007f00077421 */ /* 0x040fe20000000000 */
[----:B------:R-:W-:-:S03]  /*5ce0*/  SHF.L.U32 R0, R0, 0x17, RZ ;  /* 0x0000001700007819 */ /* 0x000fc600000006ff */
[----:B------:R-:W-:Y:S01]  /*5cf0*/  FFMA R7, R46, 1.4426950216293334961, -R7 ;  /* 0x3fb8aa3b2e077823 */ /* 0x000fe20000000807 */
[----:B0-----:R-:W-:-:S03]  /*5d00*/  FMUL R3, R3, R48 ;  /* 0x0000003003037220 */ /* 0x001fc60000400000 */
[----:B------:R-:W-:Y:S01]  /*5d10*/  FFMA R46, R46, 1.925963033500011079e-08, R7 ;  /* 0x32a570602e2e7823 */ /* 0x000fe20000000007 */
[----:B------:R-:W-:-:S04]  /*5d20*/  FADD R7, R41, -12583039 ;  /* 0xcb40007f29077421 */ /* 0x000fc80000000000 */
[----:B------:R-:W-:-:S04]  /*5d30*/  FFMA R7, R8, 1.4426950216293334961, -R7 ;  /* 0x3fb8aa3b08077823 */ /* 0x000fc80000000807 */
[----:B------:R-:W-:Y:S01]  /*5d40*/  FFMA R49, R8, 1.925963033500011079e-08, R7 ;  /* 0x32a5706008317823 */ /* 0x000fe20000000007 */
[----:B------:R-:W-:Y:S01]  /*5d50*/  SHF.L.U32 R8, R15, 0x17, RZ ;  /* 0x000000170f087819 */ /* 0x000fe200000006ff */
[----:B------:R-:W-:Y:S01]  /*5d60*/  FFMA.RM R15, R28, R11, 12582913 ;  /* 0x4b4000011c0f7423 */ /* 0x000fe2000000400b */
[----:B------:R-:W-:Y:S02]  /*5d70*/  SHF.L.U32 R7, R31, 0x17, RZ ;  /* 0x000000171f077819 */ /* 0x000fe400000006ff */
[----:B------:R-:W-:Y:S01]  /*5d80*/  SHF.L.U32 R28, R30, 0x17, RZ ;  /* 0x000000171e1c7819 */ /* 0x000fe200000006ff */
[----:B------:R-:W-:Y:S01]  /*5d90*/  FADD R57, R15, -12583039 ;  /* 0xcb40007f0f397421 */ /* 0x000fe20000000000 */
[----:B------:R-:W-:Y:S01]  /*5da0*/  FMUL R8, R8, R51 ;  /* 0x0000003308087220 */ /* 0x000fe20000400000 */
[----:B------:R-:W-:Y:S01]  /*5db0*/  FMUL R7, R7, R6 ;  /* 0x0000000607077220 */ /* 0x000fe20000400000 */
[----:B------:R-:W-:Y:S01]  /*5dc0*/  FFMA.SAT R6, R2, R5, 0.5 ;  /* 0x3f00000002067423 */ /* 0x000fe20000002005 */
[----:B------:R-:W-:Y:S01]  /*5dd0*/  FFMA R51, R40, 1.4426950216293334961, -R57 ;  /* 0x3fb8aa3b28337823 */ /* 0x000fe20000000839 */
[----:B------:R-:W-:Y:S01]  /*5de0*/  FMUL R28, R28, R35 ;  /* 0x000000231c1c7220 */ /* 0x000fe20000400000 */
[----:B------:R-:W0:Y:S01]  /*5df0*/  MUFU.EX2 R57, R46 ;  /* 0x0000002e00397308 */ /* 0x000e220000000800 */
[----:B------:R-:W-:Y:S01]  /*5e00*/  FFMA.RM R31, R6, R11, 12582913 ;  /* 0x4b400001061f7423 */ /* 0x000fe2000000400b */
[----:B------:R-:W-:Y:S01]  /*5e10*/  FFMA R51, R40, 1.925963033500011079e-08, R51 ;  /* 0x32a5706028337823 */ /* 0x000fe20000000033 */
[----:B------:R-:W-:Y:S01]  /*5e20*/  FFMA.SAT R40, R38, R5, 0.5 ;  /* 0x3f00000026287423 */ /* 0x000fe20000002005 */
[----:B------:R-:W-:-:S02]  /*5e30*/  IMAD.SHL.U32 R6, R29, 0x800000, RZ ;  /* 0x008000001d067824 */ /* 0x000fc400078e00ff */
[----:B------:R-:W-:Y:S01]  /*5e40*/  FADD R55, R31, -12583039 ;  /* 0xcb40007f1f377421 */ /* 0x000fe20000000000 */
[----:B------:R-:W-:Y:S02]  /*5e50*/  IMAD.SHL.U32 R15, R15, 0x800000, RZ ;  /* 0x008000000f0f7824 */ /* 0x000fe400078e00ff */
[----:B------:R-:W-:Y:S01]  /*5e60*/  FFMA.RM R40, R40, R11, 12582913 ;  /* 0x4b40000128287423 */ /* 0x000fe2000000400b */
[----:B------:R-:W-:Y:S01]  /*5e70*/  FMUL R6, R6, R53 ;  /* 0x0000003506067220 */ /* 0x000fe20000400000 */
[----:B------:R-:W-:Y:S01]  /*5e80*/  FFMA R55, R2, 1.4426950216293334961, -R55 ;  /* 0x3fb8aa3b02377823 */ /* 0x000fe20000000837 */
[----:B------:R-:W1:Y:S01]  /*5e90*/  MUFU.EX2 R49, R49 ;  /* 0x0000003100317308 */ /* 0x000e620000000800 */
[----:B------:R-:W-:Y:S02]  /*5ea0*/  FADD R29, R40, -12583039 ;  /* 0xcb40007f281d7421 */ /* 0x000fe40000000000 */
[----:B------:R-:W-:Y:S01]  /*5eb0*/  FFMA R52, R2, 1.925963033500011079e-08, R55 ;  /* 0x32a5706002347823 */ /* 0x000fe20000000037 */
[----:B------:R-:W-:Y:S01]  /*5ec0*/  FFMA.SAT R2, R12, R5, 0.5 ;  /* 0x3f0000000c027423 */ /* 0x000fe20000002005 */
[----:B------:R-:W-:Y:S01]  /*5ed0*/  FFMA R29, R38, 1.4426950216293334961, -R29 ;  /* 0x3fb8aa3b261d7823 */ /* 0x000fe2000000081d */
[----:B0-----:R-:W-:-:S02]  /*5ee0*/  FMUL R0, R0, R57 ;  /* 0x0000003900007220 */ /* 0x001fc40000400000 */
[----:B------:R-:W-:Y:S01]  /*5ef0*/  MUFU.EX2 R55, R50 ;  /* 0x0000003200377308 */ /* 0x000fe20000000800 */
[----:B------:R-:W-:Y:S01]  /*5f00*/  FFMA R54, R38, 1.925963033500011079e-08, R29 ;  /* 0x32a5706026367823 */ /* 0x000fe2000000001d */
[----:B------:R-:W-:Y:S01]  /*5f10*/  FFMA.SAT R38, R4, R5, 0.5 ;  /* 0x3f00000004267423 */ /* 0x000fe20000002005 */
[----:B------:R-:W-:-:S03]  /*5f20*/  FMUL R29, R14, R33 ;  /* 0x000000210e1d7220 */ /* 0x000fc60000400000 */
[-C--:B------:R-:W-:Y:S01]  /*5f30*/  FFMA.RM R38, R38, R11.reuse, 12582913 ;  /* 0x4b40000126267423 */ /* 0x080fe2000000400b */
[----:B------:R-:W-:Y:S01]  /*5f40*/  FFMA.RM R11, R2, R11, 12582913 ;  /* 0x4b400001020b7423 */ /* 0x000fe2000000400b */
[----:B------:R-:W-:Y:S02]  /*5f50*/  MUFU.EX2 R30, R51 ;  /* 0x00000033001e7308 */ /* 0x000fe40000000800 */
[----:B------:R-:W-:Y:S01]  /*5f60*/  FADD R5, R38, -12583039 ;  /* 0xcb40007f26057421 */ /* 0x000fe20000000000 */
[----:B------:R-:W-:-:S03]  /*5f70*/  FADD R35, R11, -12583039 ;  /* 0xcb40007f0b237421 */ /* 0x000fc60000000000 */
[----:B------:R-:W-:Y:S01]  /*5f80*/  FFMA R5, R4, 1.4426950216293334961, -R5 ;  /* 0x3fb8aa3b04057823 */ /* 0x000fe20000000805 */
[----:B------:R-:W-:Y:S01]  /*5f90*/  FFMA R35, R12, 1.4426950216293334961, -R35 ;  /* 0x3fb8aa3b0c237823 */ /* 0x000fe20000000823 */
[----:B------:R-:W0:Y:S02]  /*5fa0*/  MUFU.EX2 R54, R54 ;  /* 0x0000003600367308 */ /* 0x000e240000000800 */
[----:B------:R-:W-:Y:S01]  /*5fb0*/  FFMA R53, R4, 1.925963033500011079e-08, R5 ;  /* 0x32a5706004357823 */ /* 0x000fe20000000005 */
[----:B------:R-:W-:Y:S01]  /*5fc0*/  FADD R5, RZ, R27 ;  /* 0x0000001bff057221 */ /* 0x000fe20000000000 */
[----:B------:R-:W-:-:S03]  /*5fd0*/  SHF.L.U32 R4, R13, 0x17, RZ ;  /* 0x000000170d047819 */ /* 0x000fc600000006ff */
[----:B------:R-:W-:Y:S01]  /*5fe0*/  FADD R2, R5, R26 ;  /* 0x0000001a05027221 */ /* 0x000fe20000000000 */
[----:B------:R-:W2:Y:S01]  /*5ff0*/  MUFU.EX2 R53, R53 ;  /* 0x0000003500357308 */ /* 0x000ea20000000800 */
        /* <DEDUP_REMOVED lines=14> */
[----:B------:R-:W-:Y:S01]  /*60e0*/  FMUL R5, R39, R32 ;  /* 0x0000002027057220 */ /* 0x000fe20000400000 */
[----:B------:R-:W-:Y:S01]  /*60f0*/  SHF.L.U32 R32, R41, 0x17, RZ ;  /* 0x0000001729207819 */ /* 0x000fe200000006ff */
[----:B------:R-:W-:Y:S01]  /*6100*/  FFMA R39, R12, 1.925963033500011079e-08, R35 ;  /* 0x32a570600c277823 */ /* 0x000fe20000000023 */
[----:B------:R-:W-:Y:S01]  /*6110*/  FADD R33, R2, R7 ;  /* 0x0000000702217221 */ /* 0x000fe20000000000 */
[----:B------:R-:W-:Y:S02]  /*6120*/  SHF.L.U32 R35, R40, 0x17, RZ ;  /* 0x0000001728237819 */ /* 0x000fe400000006ff */
[----:B-1----:R-:W-:Y:S01]  /*6130*/  FMUL R32, R32, R49 ;  /* 0x0000003120207220 */ /* 0x002fe20000400000 */
[----:B------:R-:W-:Y:S01]  /*6140*/  FADD R2, R33, R6 ;  /* 0x0000000621027221 */ /* 0x000fe20000000000 */
[----:B------:R-:W-:Y:S01]  /*6150*/  MUFU.EX2 R46, R39 ;  /* 0x00000027002e7308 */ /* 0x000fe20000000800 */
[----:B0-----:R-:W-:-:S02]  /*6160*/  FMUL R35, R35, R54 ;  /* 0x0000003623237220 */ /* 0x001fc40000400000 */
[----:B------:R-:W-:-:S04]  /*6170*/  FADD R13, R2, R29 ;  /* 0x0000001d020d7221 */ /* 0x000fc80000000000 */
[----:B------:R-:W-:Y:S01]  /*6180*/  FADD R2, R13, R28 ;  /* 0x0000001c0d027221 */ /* 0x000fe20000000000 */
[----:B------:R-:W0:Y:S03]  /*6190*/  MUFU.EX2 R33, R52 ;  /* 0x0000003400217308 */ /* 0x000e260000000800 */
[----:B------:R-:W-:Y:S01]  /*61a0*/  FADD R13, R2, R5 ;  /* 0x00000005020d7221 */ /* 0x000fe20000000000 */
[----:B------:R-:W-:Y:S01]  /*61b0*/  FMUL R2, R34, R55 ;  /* 0x0000003722027220 */ /* 0x000fe20000400000 */
[----:B------:R-:W-:Y:S02]  /*61c0*/  IMAD.SHL.U32 R34, R38, 0x800000, RZ ;  /* 0x0080000026227824 */ /* 0x000fe400078e00ff */
[----:B------:R-:W-:Y:S02]  /*61d0*/  FADD R14, R13, R4 ;  /* 0x000000040d0e7221 */ /* 0x000fe40000000000 */
[----:B--2---:R-:W-:-:S02]  /*61e0*/  FMUL R34, R34, R53 ;  /* 0x0000003522227220 */ /* 0x004fc40000400000 */
[----:B------:R-:W-:Y:S01]  /*61f0*/  FADD R13, R14, R3 ;  /* 0x000000030e0d7221 */ /* 0x000fe20000000000 */
[----:B------:R-:W-:Y:S01]  /*6200*/  SHF.L.U32 R14, R31, 0x17, RZ ;  /* 0x000000171f0e7819 */ /* 0x000fe200000006ff */
[----:B------:R-:W-:Y:S02]  /*6210*/  FMUL R31, R15, R30 ;  /* 0x0000001e0f1f7220 */ /* 0x000fe40000400000 */
[----:B------:R-:W-:Y:S02]  /*6220*/  FADD R13, R13, R2 ;  /* 0x000000020d0d7221 */ /* 0x000fe40000000000 */
[----:B0-----:R-:W-:Y:S01]  /*6230*/  FMUL R30, R14, R33 ;  /* 0x000000210e1e7220 */ /* 0x001fe20000400000 */
[----:B------:R-:W-:Y:S01]  /*6240*/  SHF.L.U32 R33, R11, 0x17, RZ ;  /* 0x000000170b217819 */ /* 0x000fe200000006ff */
[----:B------:R-:W-:-:S04]  /*6250*/  FADD R13, R13, R0 ;  /* 0x000000000d0d7221 */ /* 0x000fc80000000000 */
        /* <DEDUP_REMOVED lines=16> */
.L_x_6697:
        /* <DEDUP_REMOVED lines=12> */
[----:B0-----:R-:W-:Y:S05]  /*6420*/  CALL.REL.NOINC `($__internal_102_$__cuda_sm3x_div_rn_noftz_f32_slowpath) ;  /* 0x0000003c00387944 */ /* 0x001fea0003c00000 */
[----:B------:R-:W-:-:S07]  /*6430*/  IMAD.MOV.U32 R14, RZ, RZ, R11 ;  /* 0x000000ffff0e7224 */ /* 0x000fce00078e000b */
.L_x_6626:
[----:B------:R-:W-:Y:S05]  /*6440*/  BSYNC.RECONVERGENT B3 ;  /* 0x0000000000037941 */ /* 0x000fea0003800200 */
.L_x_6625:
        /* <DEDUP_REMOVED lines=12> */
[----:B0-----:R-:W-:Y:S05]  /*6510*/  CALL.REL.NOINC `($__internal_102_$__cuda_sm3x_div_rn_noftz_f32_slowpath) ;  /* 0x0000003800fc7944 */ /* 0x001fea0003c00000 */
[----:B------:R-:W-:-:S07]  /*6520*/  IMAD.MOV.U32 R15, RZ, RZ, R11 ;  /* 0x000000ffff0f7224 */ /* 0x000fce00078e000b */
.L_x_6628:
[----:B------:R-:W-:Y:S05]  /*6530*/  BSYNC.RECONVERGENT B3 ;  /* 0x0000000000037941 */ /* 0x000fea0003800200 */
.L_x_6627:
        /* <DEDUP_REMOVED lines=14> */
.L_x_6630:
[----:B------:R-:W-:Y:S05]  /*6620*/  BSYNC.RECONVERGENT B3 ;  /* 0x0000000000037941 */ /* 0x000fea0003800200 */
.L_x_6629:
        /* <DEDUP_REMOVED lines=14> */
.L_x_6632:
[----:B------:R-:W-:Y:S05]  /*6710*/  BSYNC.RECONVERGENT B3 ;  /* 0x0000000000037941 */ /* 0x000fea0003800200 */
.L_x_6631:
        /* <DEDUP_REMOVED lines=14> */
.L_x_6634:
[----:B------:R-:W-:Y:S05]  /*6800*/  BSYNC.RECONVERGENT B3 ;  /* 0x0000000000037941 */ /* 0x000fea0003800200 */
.L_x_6633:
        /* <DEDUP_REMOVED lines=14> */
.L_x_6636:
[----:B------:R-:W-:Y:S05]  /*68f0*/  BSYNC.RECONVERGENT B3 ;  /* 0x0000000000037941 */ /* 0x000fea0003800200 */
.L_x_6635:
        /* <DEDUP_REMOVED lines=14> */
.L_x_6638:
[----:B------:R-:W-:Y:S05]  /*69e0*/  BSYNC.RECONVERGENT B3 ;  /* 0x0000000000037941 */ /* 0x000fea0003800200 */
.L_x_6637:
        /* <DEDUP_REMOVED lines=14> */
.L_x_6640:
[----:B------:R-:W-:Y:S05]  /*6ad0*/  BSYNC.RECONVERGENT B3 ;  /* 0x0000000000037941 */ /* 0x000fea0003800200 */
.L_x_6639:
        /* <DEDUP_REMOVED lines=14> */
.L_x_6642:
[----:B------:R-:W-:Y:S05]  /*6bc0*/  BSYNC.RECONVERGENT B3 ;  /* 0x0000000000037941 */ /* 0x000fea0003800200 */
.L_x_6641:
        /* <DEDUP_REMOVED lines=14> */
.L_x_6644:
[----:B------:R-:W-:Y:S05]  /*6cb0*/  BSYNC.RECONVERGENT B3 ;  /* 0x0000000000037941 */ /* 0x000fea0003800200 */
.L_x_6643:
        /* <DEDUP_REMOVED lines=14> */
.L_x_6646:
[----:B------:R-:W-:Y:S05]  /*6da0*/  BSYNC.RECONVERGENT B3 ;  /* 0x0000000000037941 */ /* 0x000fea0003800200 */
.L_x_6645:
        /* <DEDUP_REMOVED lines=14> */
.L_x_6648:
[----:B------:R-:W-:Y:S05]  /*6e90*/  BSYNC.RECONVERGENT B3 ;  /* 0x0000000000037941 */ /* 0x000fea0003800200 */
.L_x_6647:
        /* <DEDUP_REMOVED lines=14> */
.L_x_6650:
[----:B------:R-:W-:Y:S05]  /*6f80*/  BSYNC.RECONVERGENT B3 ;  /* 0x0000000000037941 */ /* 0x000fea0003800200 */
.L_x_6649:
        /* <DEDUP_REMOVED lines=14> */
.L_x_6652:
[----:B------:R-:W-:Y:S05]  /*7070*/  BSYNC.RECONVERGENT B3 ;  /* 0x0000000000037941 */ /* 0x000fea0003800200 */
.L_x_6651:
        /* <DEDUP_REMOVED lines=14> */
.L_x_6654:
[----:B------:R-:W-:Y:S05]  /*7160*/  BSYNC.RECONVERGENT B3 ;  /* 0x0000000000037941 */ /* 0x000fea0003800200 */
.L_x_6653:
[----:B------:R-:W1:Y:S01]  /*7170*/  MUFU.RCP R8, R47 ;  /* 0x0000002f00087308 */ /* 0x000e620000001000 */
[----:B------:R-:W-:Y:S07]  /*7180*/  BSSY.RECONVERGENT B3, `(.L_x_6655) ;  /* 0x000000d000037945 */ /* 0x000fee0003800200 */
[----:B------:R-:W2:Y:S01]  /*7190*/  FCHK P0, R7, R47 ;  /* 0x0000002f07007302 */ /* 0x000ea20000000000 */
[----:B-1----:R-:W-:-:S04]  /*71a0*/  FFMA R9, -R47, R8, 1 ;  /* 0x3f8000002f097423 */ /* 0x002fc80000000108 */
[----:B------:R-:W-:-:S04]  /*71b0*/  FFMA R9, R8, R9, R8 ;  /* 0x0000000908097223 */ /* 0x000fc80000000008 */
[----:B------:R-:W-:-:S04]  /*71c0*/  FFMA R8, R7, R9, RZ ;  /* 0x0000000907087223 */ /* 0x000fc800000000ff */
[----:B0-----:R-:W-:-:S04]  /*71d0*/  FFMA R41, -R47, R8, R7 ;  /* 0x000000082f297223 */ /* 0x001fc80000000107 */
[----:B------:R-:W-:Y:S01]  /*71e0*/  FFMA R41, R9, R41, R8 ;  /* 0x0000002909297223 */ /* 0x000fe20000000008 */
[----:B--2---:R-:W-:Y:S06]  /*71f0*/  @!P0 BRA `(.L_x_6656) ;  /* 0x0000000000148947 */ /* 0x004fec0003800000 */
[----:B------:R-:W-:Y:S02]  /*7200*/  MOV R27, R7 ;  /* 0x00000007001b7202 */ /* 0x000fe40000000f00 */
[----:B------:R-:W-:Y:S02]  /*7210*/  MOV R12, R47 ;  /* 0x0000002f000c7202 */ /* 0x000fe40000000f00 */
[----:B------:R-:W-:-:S07]  /*7220*/  MOV R50, 0x7240 ;  /* 0x0000724000327802 */ /* 0x000fce0000000f00 */
[----:B------:R-:W-:Y:S05]  /*7230*/  CALL.REL.NOINC `($__internal_102_$__cuda_sm3x_div_rn_noftz_f32_slowpath) ;  /* 0x0000002c00b47944 */ /* 0x000fea0003c00000 */
[----:B------:R-:W-:-:S07]  /*7240*/  IMAD.MOV.U32 R41, RZ, RZ, R11 ;  /* 0x000000ffff297224 */ /* 0x000fce00078e000b */
.L_x_6656:
[----:B------:R-:W-:Y:S05]  /*7250*/  BSYNC.RECONVERGENT B3 ;  /* 0x0000000000037941 */ /* 0x000fea0003800200 */
.L_x_6655:
        /* <DEDUP_REMOVED lines=10> */
[----:B------:R-:W-:Y:S02]  /*7300*/  MOV R12, R47 ;  /* 0x0000002f000c7202 */ /* 0x000fe40000000f00 */
[----:B------:R-:W-:-:S07]  /*7310*/  MOV R50, 0x7330 ;  /* 0x0000733000327802 */ /* 0x000fce0000000f00 */
[----:B------:R-:W-:Y:S05]  /*7320*/  CALL.REL.NOINC `($__internal_102_$__cuda_sm3x_div_rn_noftz_f32_slowpath) ;  /* 0x0000002c00787944 */ /* 0x000fea0003c00000 */
[----:B------:R-:W-:-:S07]  /*7330*/  IMAD.MOV.U32 R8, RZ, RZ, R11 ;  /* 0x000000ffff087224 */ /* 0x000fce00078e000b */
.L_x_6658:
[----:B------:R-:W-:Y:S05]  /*7340*/  BSYNC.RECONVERGENT B3 ;  /* 0x0000000000037941 */ /* 0x000fea0003800200 */
.L_x_6657:
        /* <DEDUP_REMOVED lines=14> */
.L_x_6660:
[----:B------:R-:W-:Y:S05]  /*7430*/  BSYNC.RECONVERGENT B3 ;  /* 0x0000000000037941 */ /* 0x000fea0003800200 */
.L_x_6659:
        /* <DEDUP_REMOVED lines=14> */
.L_x_6662:
[----:B------:R-:W-:Y:S05]  /*7520*/  BSYNC.RECONVERGENT B3 ;  /* 0x0000000000037941 */ /* 0x000fea0003800200 */
.L_x_6661:
        /* <DEDUP_REMOVED lines=14> */
.L_x_6664:
[----:B------:R-:W-:Y:S05]  /*7610*/  BSYNC.RECONVERGENT B3 ;  /* 0x0000000000037941 */ /* 0x000fea0003800200 */
.L_x_6663:
        /* <DEDUP_REMOVED lines=14> */
.L_x_6666:
[----:B------:R-:W-:Y:S05]  /*7700*/  BSYNC.RECONVERGENT B3 ;  /* 0x0000000000037941 */ /* 0x000fea0003800200 */
.L_x_6665:
        /* <DEDUP_REMOVED lines=14> */
.L_x_6668:
[----:B------:R-:W-:Y:S05]  /*77f0*/  BSYNC.RECONVERGENT B3 ;  /* 0x0000000000037941 */ /* 0x000fea0003800200 */
.L_x_6667:
        /* <DEDUP_REMOVED lines=14> */
.L_x_6670:
[----:B------:R-:W-:Y:S05]  /*78e0*/  BSYNC.RECONVERGENT B3 ;  /* 0x0000000000037941 */ /* 0x000fea0003800200 */
.L_x_6669:
        /* <DEDUP_REMOVED lines=14> */
.L_x_6672:
[----:B------:R-:W-:Y:S05]  /*79d0*/  BSYNC.RECONVERGENT B3 ;  /* 0x0000000000037941 */ /* 0x000fea0003800200 */
.L_x_6671:
        /* <DEDUP_REMOVED lines=14> */
.L_x_6674:
[----:B------:R-:W-:Y:S05]  /*7ac0*/  BSYNC.RECONVERGENT B3 ;  /* 0x0000000000037941 */ /* 0x000fea0003800200 */
.L_x_6673:
        /* <DEDUP_REMOVED lines=14> */
.L_x_6676:
[----:B------:R-:W-:Y:S05]  /*7bb0*/  BSYNC.RECONVERGENT B3 ;  /* 0x0000000000037941 */ /* 0x000fea0003800200 */
.L_x_6675:
        /* <DEDUP_REMOVED lines=14> */
.L_x_6678:
[----:B------:R-:W-:Y:S05]  /*7ca0*/  BSYNC.RECONVERGENT B3 ;  /* 0x0000000000037941 */ /* 0x000fea0003800200 */
.L_x_6677:
        /* <DEDUP_REMOVED lines=14> */
.L_x_6680:
[----:B------:R-:W-:Y:S05]  /*7d90*/  BSYNC.RECONVERGENT B3 ;  /* 0x0000000000037941 */ /* 0x000fea0003800200 */
.L_x_6679:
        /* <DEDUP_REMOVED lines=14> */
.L_x_6682:
[----:B------:R-:W-:Y:S05]  /*7e80*/  BSYNC.RECONVERGENT B3 ;  /* 0x0000000000037941 */ /* 0x000fea0003800200 */
.L_x_6681:
        /* <DEDUP_REMOVED lines=13> */
.L_x_6684:
[----:B------:R-:W-:Y:S05]  /*7f60*/  BSYNC.RECONVERGENT B3 ;  /* 0x0000000000037941 */ /* 0x000fea0003800200 */
.L_x_6683:
        /* <DEDUP_REMOVED lines=15> */
[----:B------:R-:W-:-:S02]  /*8060*/  LEA.HI R13, P0, R0, R26, RZ, 0x1 ;  /* 0x0000001a000d7211 */ /* 0x000fc400078108ff */
[-C--:B------:R-:W-:Y:S02]  /*8070*/  IADD3.X R34, PT, PT, RZ, R0.reuse, RZ, P1, !PT ;  /* 0x00000000ff227210 */ /* 0x080fe40000ffe4ff */
[----:B------:R-:W-:Y:S01]  /*8080*/  IADD3.X R30, PT, PT, RZ, R0, RZ, P0, !PT ;  /* 0x00000000ff1e7210 */ /* 0x000fe200007fe4ff */
[C---:B------:R-:W-:Y:S01]  /*8090*/  IMAD.SHL.U32 R12, R13.reuse, 0x4, RZ ;  /* 0x000000040d0c7824 */ /* 0x040fe200078e00ff */
[----:B------:R-:W-:Y:S02]  /*80a0*/  R2UR UR12, R36 ;  /* 0x00000000240c72ca */ /* 0x000fe400000e0000 */
[----:B------:R-:W-:Y:S02]  /*80b0*/  SHF.L.U64.HI R13, R13, 0x2, R30 ;  /* 0x000000020d0d7819 */ /* 0x000fe4000001021e */
[----:B------:R-:W-:Y:S02]  /*80c0*/  LOP3.LUT R12, R12, 0xfffffff8, RZ, 0xc0, !PT ;  /* 0xfffffff80c0c7812 */ /* 0x000fe400078ec0ff */
[----:B------:R-:W-:-:S02]  /*80d0*/  IADD3 R30, P1, PT, R26, 0xc0, RZ ;  /* 0x000000c01a1e7810 */ /* 0x000fc40007f3e0ff */
[----:B------:R-:W-:Y:S02]  /*80e0*/  IADD3 R12, P0, PT, R12, UR48, RZ ;  /* 0x000000300c0c7c10 */ /* 0x000fe4000ff1e0ff */
[----:B------:R-:W-:Y:S02]  /*80f0*/  IADD3.X R27, PT, PT, RZ, R0, RZ, P1, !PT ;  /* 0x00000000ff1b7210 */ /* 0x000fe40000ffe4ff */
[----:B------:R-:W-:Y:S02]  /*8100*/  IADD3.X R13, PT, PT, R13, UR49, RZ, P0, !PT ;  /* 0x000000310d0d7c10 */ /* 0x000fe400087fe4ff */
[----:B------:R-:W-:Y:S02]  /*8110*/  IADD3 R31, P0, PT, R26, 0x80, RZ ;  /* 0x000000801a1f7810 */ /* 0x000fe40007f1e0ff */
[----:B------:R-:W-:Y:S01]  /*8120*/  R2UR UR13, R37 ;  /* 0x00000000250d72ca */ /* 0x000fe200000e0000 */
[----:B------:R0:W-:Y:S02]  /*8130*/  STG.E.64 desc[UR4][R12.64], R14 ;  /* 0x0000000e0c007986 */ /* 0x0001e4000c101b04 */
[----:B------:R-:W-:Y:S01]  /*8140*/  IMAD.X R32, RZ, RZ, R0, P0 ;  /* 0x000000ffff207224 */ /* 0x000fe200000e0600 */
[----:B------:R-:W-:-:S04]  /*8150*/  LEA.HI R33, P0, R34, R33, RZ, 0x1 ;  /* 0x0000002122217211 */ /* 0x000fc800078108ff */
[----:B------:R-:W-:Y:S02]  /*8160*/  LEA.HI R31, P1, R32, R31, RZ, 0x1 ;  /* 0x0000001f201f7211 */ /* 0x000fe400078308ff */
[----:B------:R-:W-:Y:S02]  /*8170*/  IADD3.X R34, PT, PT, RZ, R34, RZ, P0, !PT ;  /* 0x00000022ff227210 */ /* 0x000fe400007fe4ff */
[----:B------:R-:W-:Y:S01]  /*8180*/  LEA.HI R30, P0, R27, R30, RZ, 0x1 ;  /* 0x0000001e1b1e7211 */ /* 0x000fe200078108ff */
[----:B------:R-:W-:Y:S02]  /*8190*/  IMAD.X R32, RZ, RZ, R32, P1 ;  /* 0x000000ffff207224 */ /* 0x000fe400008e0620 */
[----:B0-----:R-:W-:Y:S01]  /*81a0*/  IMAD.SHL.U32 R14, R31, 0x4, RZ ;  /* 0x000000041f0e7824 */ /* 0x001fe200078e00ff */
[----:B------:R-:W-:Y:S02]  /*81b0*/  SHF.L.U32 R12, R33, 0x2, RZ ;  /* 0x00000002210c7819 */ /* 0x000fe400000006ff */
[----:B------:R-:W-:-:S02]  /*81c0*/  SHF.L.U64.HI R15, R31, 0x2, R32 ;  /* 0x000000021f0f7819 */ /* 0x000fc40000010220 */
[----:B------:R-:W-:Y:S02]  /*81d0*/  LOP3.LUT R14, R14, 0xfffffff8, RZ, 0xc0, !PT ;  /* 0xfffffff80e0e7812 */ /* 0x000fe400078ec0ff */
[----:B------:R-:W-:Y:S02]  /*81e0*/  IADD3 R32, P2, PT, R26, 0x100, RZ ;  /* 0x000001001a207810 */ /* 0x000fe40007f5e0ff */
[----:B------:R-:W-:Y:S02]  /*81f0*/  IADD3.X R27, PT, PT, RZ, R27, RZ, P0, !PT ;  /* 0x0000001bff1b7210 */ /* 0x000fe400007fe4ff */
[----:B------:R-:W-:Y:S02]  /*8200*/  IADD3 R14, P1, PT, R14, UR48, RZ ;  /* 0x000000300e0e7c10 */ /* 0x000fe4000ff3e0ff */
[----:B------:R-:W-:Y:S02]  /*8210*/  IADD3.X R47, PT, PT, RZ, R0, RZ, P2, !PT ;  /* 0x00000000ff2f7210 */ /* 0x000fe400017fe4ff */
[----:B------:R-:W-:-:S02]  /*8220*/  LOP3.LUT R12, R12, 0xfffffff8, RZ, 0xc0, !PT ;  /* 0xfffffff80c0c7812 */ /* 0x000fc400078ec0ff */
[C---:B------:R-:W-:Y:S02]  /*8230*/  SHF.L.U64.HI R27, R30.reuse, 0x2, R27 ;  /* 0x000000021e1b7819 */ /* 0x040fe4000001021b */
[----:B------:R-:W-:Y:S02]  /*8240*/  SHF.L.U32 R30, R30, 0x2, RZ ;  /* 0x000000021e1e7819 */ /* 0x000fe400000006ff */
[----:B------:R-:W-:Y:S02]  /*8250*/  IADD3.X R15, PT, PT, R15, UR49, RZ, P1, !PT ;  /* 0x000000310f0f7c10 */ /* 0x000fe40008ffe4ff */
[----:B------:R-:W-:Y:S02]  /*8260*/  LEA.HI R32, P1, R47, R32, RZ, 0x1 ;  /* 0x000000202f207211 */ /* 0x000fe400078308ff */
[----:B------:R-:W-:Y:S02]  /*8270*/  SHF.L.U64.HI R13, R33, 0x2, R34 ;  /* 0x00000002210d7819 */ /* 0x000fe40000010222 */
[----:B------:R-:W-:Y:S01]  /*8280*/  IADD3 R12, P0, PT, R12, UR48, RZ ;  /* 0x000000300c0c7c10 */ /* 0x000fe2000ff1e0ff */
[----:B------:R-:W-:Y:S01]  /*8290*/  IMAD.X R47, RZ, RZ, R47, P1 ;  /* 0x000000ffff2f7224 */ /* 0x000fe200008e062f */
[----:B------:R-:W-:-:S02]  /*82a0*/  LOP3.LUT R30, R30, 0xfffffff8, RZ, 0xc0, !PT ;  /* 0xfffffff81e1e7812 */ /* 0x000fc400078ec0ff */
[----:B------:R-:W-:Y:S02]  /*82b0*/  IADD3.X R13, PT, PT, R13, UR49, RZ, P0, !PT ;  /* 0x000000310d0d7c10 */ /* 0x000fe400087fe4ff */
[----:B------:R-:W-:Y:S02]  /*82c0*/  IADD3 R30, P0, PT, R30, UR48, RZ ;  /* 0x000000301e1e7c10 */ /* 0x000fe4000ff1e0ff */
[----:B------:R-:W-:Y:S01]  /*82d0*/  IADD3 R34, P1, PT, R26, 0x180, RZ ;  /* 0x000001801a227810 */ /* 0x000fe20007f3e0ff */
[----:B------:R0:W-:Y:S01]  /*82e0*/  STG.E.64 desc[UR4][R12.64], R38 ;  /* 0x000000260c007986 */ /* 0x0001e2000c101b04 */
[----:B------:R-:W-:Y:S02]  /*82f0*/  IADD3.X R31, PT, PT, R27, UR49, RZ, P0, !PT ;  /* 0x000000311b1f7c10 */ /* 0x000fe400087fe4ff */
[----:B------:R-:W-:Y:S01]  /*8300*/  SHF.L.U64.HI R47, R32, 0x2, R47 ;  /* 0x00000002202f7819 */ /* 0x000fe2000001022f */
[----:B------:R1:W-:Y:S01]  /*8310*/  STG.E.64 desc[UR6][R14.64], R24 ;  /* 0x000000180e007986 */ /* 0x0003e2000c101b06 */
[----:B------:R-:W-:-:S02]  /*8320*/  IADD3 R35, P0, PT, R26, 0x140, RZ ;  /* 0x000001401a237810 */ /* 0x000fc40007f1e0ff */
[----:B------:R-:W-:Y:S01]  /*8330*/  SHF.L.U32 R32, R32, 0x2, RZ ;  /* 0x0000000220207819 */ /* 0x000fe200000006ff */
[----:B------:R2:W-:Y:S01]  /*8340*/  STG.E.64 desc[UR8][R30.64], R22 ;  /* 0x000000161e007986 */ /* 0x0005e2000c101b08 */
[----:B------:R-:W-:Y:S02]  /*8350*/  IADD3.X R46, PT, PT, RZ, R0, RZ, P0, !PT ;  /* 0x00000000ff2e7210 */ /* 0x000fe400007fe4ff */
[C---:B------:R-:W-:Y:S02]  /*8360*/  IADD3 R33, P6, PT, R26.reuse, 0x1c0, RZ ;  /* 0x000001c01a217810 */ /* 0x040fe40007fde0ff */
[----:B------:R-:W-:Y:S01]  /*8370*/  IADD3 R27, P5, PT, R26, 0x200, RZ ;  /* 0x000002001a1b7810 */ /* 0x000fe20007fbe0ff */
[----:B0-----:R-:W-:Y:S01]  /*8380*/  IMAD.X R13, RZ, RZ, R0, P1 ;  /* 0x000000ffff0d7224 */ /* 0x001fe200008e0600 */
[----:B------:R-:W-:Y:S02]  /*8390*/  LOP3.LUT R12, R32, 0xfffffff8, RZ, 0xc0, !PT ;  /* 0xfffffff8200c7812 */ /* 0x000fe400078ec0ff */
[----:B------:R-:W-:-:S02]  /*83a0*/  LEA.HI R35, P1, R46, R35, RZ, 0x1 ;  /* 0x000000232e237211 */ /* 0x000fc400078308ff */
[----:B-1----:R-:W-:Y:S02]  /*83b0*/  IADD3 R24, P2, PT, R12, UR48, RZ ;  /* 0x000000300c187c10 */ /* 0x002fe4000ff5e0ff */
[----:B------:R-:W-:Y:S02]  /*83c0*/  IADD3.X R46, PT, PT, RZ, R46, RZ, P1, !PT ;  /* 0x0000002eff2e7210 */ /* 0x000fe40000ffe4ff */
[----:B--2---:R-:W-:Y:S01]  /*83d0*/  LEA.HI R31, P0, R13, R34, RZ, 0x1 ;  /* 0x000000220d1f7211 */ /* 0x004fe200078108ff */
[----:B------:R-:W-:Y:S01]  /*83e0*/  IMAD.X R34, RZ, RZ, R0, P6 ;  /* 0x000000ffff227224 */ /* 0x000fe200030e0600 */
[----:B------:R-:W-:Y:S02]  /*83f0*/  IADD3.X R25, PT, PT, R47, UR49, RZ, P2, !PT ;  /* 0x000000312f197c10 */ /* 0x000fe400097fe4ff */
[----:B------:R-:W-:Y:S02]  /*8400*/  IADD3.X R38, PT, PT, RZ, R13, RZ, P0, !PT ;  /* 0x0000000dff267210 */ /* 0x000fe400007fe4ff */
[C---:B------:R-:W-:Y:S01]  /*8410*/  IADD3 R32, P4, PT, R26.reuse, 0x240, RZ ;  /* 0x000002401a207810 */ /* 0x040fe20007f9e0ff */
[----:B------:R0:W-:Y:S01]  /*8420*/  STG.E.64 desc[UR4][R24.64], R20 ;  /* 0x0000001418007986 */ /* 0x0001e2000c101b04 */
[----:B------:R-:W-:-:S02]  /*8430*/  IADD3 R22, P3, PT, R26, 0x280, RZ ;  /* 0x000002801a167810 */ /* 0x000fc40007f7e0ff */
[C---:B------:R-:W-:Y:S02]  /*8440*/  IADD3 R15, P2, PT, R26.reuse, 0x2c0, RZ ;  /* 0x000002c01a0f7810 */ /* 0x040fe40007f5e0ff */
[C---:B------:R-:W-:Y:S02]  /*8450*/  IADD3 R14, P1, PT, R26.reuse, 0x300, RZ ;  /* 0x000003001a0e7810 */ /* 0x040fe40007f3e0ff */
[C---:B------:R-:W-:Y:S02]  /*8460*/  IADD3 R12, P0, PT, R26.reuse, 0x340, RZ ;  /* 0x000003401a0c7810 */ /* 0x040fe40007f1e0ff */
[----:B------:R-:W-:Y:S02]  /*8470*/  IADD3 R13, P6, PT, R26, 0x380, RZ ;  /* 0x000003801a0d7810 */ /* 0x000fe40007fde0ff */
[----:B------:R-:W-:Y:S02]  /*8480*/  IADD3.X R26, PT, PT, RZ, R0, RZ, P5, !PT ;  /* 0x00000000ff1a7210 */ /* 0x000fe40002ffe4ff */
[----:B------:R-:W-:-:S02]  /*8490*/  LEA.HI R33, P5, R34, R33, RZ, 0x1 ;  /* 0x0000002122217211 */ /* 0x000fc400078b08ff */
[----:B------:R-:W-:Y:S02]  /*84a0*/  IADD3.X R23, PT, PT, RZ, R0, RZ, P4, !PT ;  /* 0x00000000ff177210 */ /* 0x000fe400027fe4ff */
[----:B------:R-:W-:Y:S01]  /*84b0*/  LEA.HI R30, P4, R26, R27, RZ, 0x1 ;  /* 0x0000001b1a1e7211 */ /* 0x000fe200078908ff */
[----:B------:R-:W-:Y:S01]  /*84c0*/  IMAD.X R34, RZ, RZ, R34, P5 ;  /* 0x000000ffff227224 */ /* 0x000fe200028e0622 */
[----:B0-----:R-:W-:Y:S02]  /*84d0*/  SHF.L.U32 R20, R35, 0x2, RZ ;  /* 0x0000000223147819 */ /* 0x001fe400000006ff */
[----:B------:R-:W-:Y:S02]  /*84e0*/  LEA.HI R32, P5, R23, R32, RZ, 0x1 ;  /* 0x0000002017207211 */ /* 0x000fe400078b08ff */
[C---:B------:R-:W-:Y:S02]  /*84f0*/  SHF.L.U64.HI R25, R31.reuse, 0x2, R38 ;  /* 0x000000021f197819 */ /* 0x040fe40000010226 */
[----:B------:R-:W-:Y:S01]  /*8500*/  SHF.L.U32 R24, R31, 0x2, RZ ;  /* 0x000000021f187819 */ /* 0x000fe200000006ff */
[----:B------:R-:W-:Y:S01]  /*8510*/  IMAD.X R31, RZ, RZ, R26, P4 ;  /* 0x000000ffff1f7224 */ /* 0x000fe200020e061a */
[----:B------:R-:W-:-:S02]  /*8520*/  LOP3.LUT R20, R20, 0xfffffff8, RZ, 0xc0, !PT ;  /* 0xfffffff814147812 */ /* 0x000fc400078ec0ff */
[----:B------:R-:W-:Y:S02]  /*8530*/  SHF.L.U32 R26, R33, 0x2, RZ ;  /* 0x00000002211a7819 */ /* 0x000fe400000006ff */
[----:B------:R-:W-:Y:S02]  /*8540*/  IADD3.X R23, PT, PT, RZ, R23, RZ, P5, !PT ;  /* 0x00000017ff177210 */ /* 0x000fe40002ffe4ff */
[C---:B------:R-:W-:Y:S01]  /*8550*/  SHF.L.U64.HI R31, R30.reuse, 0x2, R31 ;  /* 0x000000021e1f7819 */ /* 0x040fe2000001021f */
[----:B------:R-:W-:Y:S01]  /*8560*/  IMAD.SHL.U32 R30, R30, 0x4, RZ ;  /* 0x000000041e1e7824 */ /* 0x000fe200078e00ff */
[----:B------:R-:W-:Y:S02]  /*8570*/  LOP3.LUT R24, R24, 0xfffffff8, RZ, 0xc0, !PT ;  /* 0xfffffff818187812 */ /* 0x000fe400078ec0ff */
[----:B------:R-:W-:Y:S02]  /*8580*/  SHF.L.U64.HI R21, R35, 0x2, R46 ;  /* 0x0000000223157819 */ /* 0x000fe4000001022e */
[----:B------:R-:W-:-:S02]  /*8590*/  IADD3 R20, P4, PT, R20, UR48, RZ ;  /* 0x0000003014147c10 */ /* 0x000fc4000ff9e0ff */
[----:B------:R-:W-:Y:S02]  /*85a0*/  SHF.L.U64.HI R23, R32, 0x2, R23 ;  /* 0x0000000220177819 */ /* 0x000fe40000010217 */
[----:B------:R-:W-:Y:S02]  /*85b0*/  LOP3.LUT R26, R26, 0xfffffff8, RZ, 0xc0, !PT ;  /* 0xfffffff81a1a7812 */ /* 0x000fe400078ec0ff */
[----:B------:R-:W-:Y:S02]  /*85c0*/  SHF.L.U32 R32, R32, 0x2, RZ ;  /* 0x0000000220207819 */ /* 0x000fe400000006ff */
[----:B------:R-:W-:Y:S02]  /*85d0*/  IADD3 R24, P5, PT, R24, UR48, RZ ;  /* 0x0000003018187c10 */ /* 0x000fe4000ffbe0ff */
[----:B------:R-:W-:Y:S02]  /*85e0*/  IADD3.X R21, PT, PT, R21, UR49, RZ, P4, !PT ;  /* 0x0000003115157c10 */ /* 0x000fe4000a7fe4ff */
[----:B------:R-:W-:-:S02]  /*85f0*/  SHF.L.U64.HI R27, R33, 0x2, R34 ;  /* 0x00000002211b7819 */ /* 0x000fc40000010222 */
[----:B------:R-:W-:Y:S01]  /*8600*/  LOP3.LUT R30, R30, 0xfffffff8, RZ, 0xc0, !PT ;  /* 0xfffffff81e1e7812 */ /* 0x000fe200078ec0ff */
[----:B------:R0:W-:Y:S01]  /*8610*/  STG.E.64 desc[UR4][R20.64], R18 ;  /* 0x0000001214007986 */ /* 0x0001e2000c101b04 */
[----:B------:R-:W-:Y:S02]  /*8620*/  IADD3 R26, P4, PT, R26, UR48, RZ ;  /* 0x000000301a1a7c10 */ /* 0x000fe4000ff9e0ff */
[----:B------:R-:W-:Y:S02]  /*8630*/  LOP3.LUT R32, R32, 0xfffffff8, RZ, 0xc0, !PT ;  /* 0xfffffff820207812 */ /* 0x000fe400078ec0ff */
[----:B------:R-:W-:Y:S02]  /*8640*/  IADD3.X R25, PT, PT, R25, UR49, RZ, P5, !PT ;  /* 0x0000003119197c10 */ /* 0x000fe4000affe4ff */
[----:B------:R-:W-:Y:S02]  /*8650*/  IADD3 R30, P5, PT, R30, UR48, RZ ;  /* 0x000000301e1e7c10 */ /* 0x000fe4000ffbe0ff */
[----:B------:R-:W-:Y:S01]  /*8660*/  IADD3.X R27, PT, PT, R27, UR49, RZ, P4, !PT ;  /* 0x000000311b1b7c10 */ /* 0x000fe2000a7fe4ff */
[----:B------:R1:W-:Y:S01]  /*8670*/  STG.E.64 desc[UR6][R24.64], R16 ;  /* 0x0000001018007986 */ /* 0x0003e2000c101b06 */
[----:B------:R-:W-:-:S02]  /*8680*/  IADD3 R32, P4, PT, R32, UR48, RZ ;  /* 0x0000003020207c10 */ /* 0x000fc4000ff9e0ff */
[----:B------:R-:W-:Y:S01]  /*8690*/  IADD3.X R31, PT, PT, R31, UR49, RZ, P5, !PT ;  /* 0x000000311f1f7c10 */ /* 0x000fe2000affe4ff */
[----:B------:R-:W-:Y:S01]  /*86a0*/  STG.E.64 desc[UR8][R26.64], R40 ;  /* 0x000000281a007986 */ /* 0x000fe2000c101b08 */
[-C--:B0-----:R-:W-:Y:S02]  /*86b0*/  IADD3.X R21, PT, PT, RZ, R0.reuse, RZ, P3, !PT ;  /* 0x00000000ff157210 */ /* 0x081fe40001ffe4ff */
[----:B------:R-:W-:Y:S01]  /*86c0*/  IADD3.X R33, PT, PT, R23, UR49, RZ, P4, !PT ;  /* 0x0000003117217c10 */ /* 0x000fe2000a7fe4ff */
[----:B------:R0:W-:Y:S01]  /*86d0*/  STG.E.64 desc[UR10][R30.64], R8 ;  /* 0x000000081e007986 */ /* 0x0001e2000c101b0a */
[----:B------:R-:W-:-:S03]  /*86e0*/  IADD3.X R19, PT, PT, RZ, R0, RZ, P1, !PT ;  /* 0x00000000ff137210 */ /* 0x000fc60000ffe4ff */
[----:B------:R2:W-:Y:S01]  /*86f0*/  STG.E.64 desc[UR12][R32.64], R6 ;  /* 0x0000000620007986 */ /* 0x0005e2000c101b0c */
[--C-:B-1----:R-:W-:Y:S01]  /*8700*/  IMAD.X R16, RZ, RZ, R0.reuse, P2 ;  /* 0x000000ffff107224 */ /* 0x102fe200010e0600 */
[----:B------:R-:W-:Y:S01]  /*8710*/  IADD3.X R17, PT, PT, RZ, R0, RZ, P0, !PT ;  /* 0x00000000ff117210 */ /* 0x000fe200007fe4ff */
[----:B------:R-:W-:Y:S01]  /*8720*/  IMAD.X R0, RZ, RZ, R0, P6 ;  /* 0x000000ffff007224 */ /* 0x000fe200030e0600 */
[----:B------:R-:W-:Y:S02]  /*8730*/  LEA.HI R22, P0, R21, R22, RZ, 0x1 ;  /* 0x0000001615167211 */ /* 0x000fe400078108ff */
[----:B------:R-:W-:Y:S02]  /*8740*/  LEA.HI R15, P1, R16, R15, RZ, 0x1 ;  /* 0x0000000f100f7211 */ /* 0x000fe400078308ff */
[----:B------:R-:W-:Y:S02]  /*8750*/  LEA.HI R14, P2, R19, R14, RZ, 0x1 ;  /* 0x0000000e130e7211 */ /* 0x000fe400078508ff */
[----:B0-----:R-:W-:-:S02]  /*8760*/  SHF.L.U32 R8, R15, 0x2, RZ ;  /* 0x000000020f087819 */ /* 0x001fc400000006ff */
[----:B------:R-:W-:Y:S02]  /*8770*/  LEA.HI R13, P3, R0, R13, RZ, 0x1 ;  /* 0x0000000d000d7211 */ /* 0x000fe400078708ff */
[----:B--2---:R-:W-:Y:S02]  /*8780*/  IADD3.X R7, PT, PT, RZ, R21, RZ, P0, !PT ;  /* 0x00000015ff077210 */ /* 0x004fe400007fe4ff */
[----:B------:R-:W-:Y:S02]  /*8790*/  LEA.HI R12, P0, R17, R12, RZ, 0x1 ;  /* 0x0000000c110c7211 */ /* 0x000fe400078108ff */
[----:B------:R-:W-:Y:S01]  /*87a0*/  IADD3.X R6, PT, PT, RZ, R16, RZ, P1, !PT ;  /* 0x00000010ff067210 */ /* 0x000fe20000ffe4ff */
[C---:B------:R-:W-:Y:S01]  /*87b0*/  IMAD.SHL.U32 R16, R22.reuse, 0x4, RZ ;  /* 0x0000000416107824 */ /* 0x040fe200078e00ff */
[----:B------:R-:W-:Y:S02]  /*87c0*/  SHF.L.U64.HI R18, R22, 0x2, R7 ;  /* 0x0000000216127819 */ /* 0x000fe40000010207 */
[----:B------:R-:W-:-:S02]  /*87d0*/  IADD3.X R7, PT, PT, RZ, R19, RZ, P2, !PT ;  /* 0x00000013ff077210 */ /* 0x000fc400017fe4ff */
[----:B------:R-:W-:Y:S01]  /*87e0*/  SHF.L.U64.HI R9, R15, 0x2, R6 ;  /* 0x000000020f097819 */ /* 0x000fe20000010206 */
[----:B------:R-:W-:Y:S01]  /*87f0*/  IMAD.X R15, RZ, RZ, R17, P0 ;  /* 0x000000ffff0f7224 */ /* 0x000fe200000e0611 */
[C---:B------:R-:W-:Y:S02]  /*8800*/  SHF.L.U64.HI R17, R14.reuse, 0x2, R7 ;  /* 0x000000020e117819 */ /* 0x040fe40000010207 */
[----:B------:R-:W-:Y:S01]  /*8810*/  SHF.L.U32 R6, R14, 0x2, RZ ;  /* 0x000000020e067819 */ /* 0x000fe200000006ff */
[----:B------:R-:W-:Y:S01]  /*8820*/  IMAD.SHL.U32 R14, R12, 0x4, RZ ;  /* 0x000000040c0e7824 */ /* 0x000fe200078e00ff */
[----:B------:R-:W-:Y:S02]  /*8830*/  LOP3.LUT R7, R16, 0xfffffff8, RZ, 0xc0, !PT ;  /* 0xfffffff810077812 */ /* 0x000fe400078ec0ff */
[----:B------:R-:W-:Y:S02]  /*8840*/  SHF.L.U64.HI R15, R12, 0x2, R15 ;  /* 0x000000020c0f7819 */ /* 0x000fe4000001020f */
[----:B------:R-:W-:-:S02]  /*8850*/  LOP3.LUT R12, R6, 0xfffffff8, RZ, 0xc0, !PT ;  /* 0xfffffff8060c7812 */ /* 0x000fc400078ec0ff */
[----:B------:R-:W-:Y:S02]  /*8860*/  IADD3 R6, P0, PT, R7, UR48, RZ ;  /* 0x0000003007067c10 */ /* 0x000fe4000ff1e0ff */
[----:B------:R-:W-:Y:S02]  /*8870*/  IADD3.X R0, PT, PT, RZ, R0, RZ, P3, !PT ;  /* 0x00000000ff007210 */ /* 0x000fe40001ffe4ff */
[----:B------:R-:W-:Y:S02]  /*8880*/  IADD3.X R7, PT, PT, R18, UR49, RZ, P0, !PT ;  /* 0x0000003112077c10 */ /* 0x000fe400087fe4ff */
[----:B------:R-:W-:Y:S02]  /*8890*/  IADD3 R12, P0, PT, R12, UR48, RZ ;  /* 0x000000300c0c7c10 */ /* 0x000fe4000ff1e0ff */
[C---:B------:R-:W-:Y:S01]  /*88a0*/  SHF.L.U64.HI R0, R13.reuse, 0x2, R0 ;  /* 0x000000020d007819 */ /* 0x040fe20000010200 */
[----:B------:R0:W-:Y:S01]  /*88b0*/  STG.E.64 desc[UR4][R6.64], R28 ;  /* 0x0000001c06007986 */ /* 0x0001e2000c101b04 */
[----:B------:R-:W-:-:S02]  /*88c0*/  SHF.L.U32 R16, R13, 0x2, RZ ;  /* 0x000000020d107819 */ /* 0x000fc400000006ff */
[----:B------:R-:W-:Y:S02]  /*88d0*/  IADD3.X R13, PT, PT, R17, UR49, RZ, P0, !PT ;  /* 0x00000031110d7c10 */ /* 0x000fe400087fe4ff */
[----:B------:R-:W-:Y:S02]  /*88e0*/  IADD3 R45, P0, PT, R44, R45, RZ ;  /* 0x0000002d2c2d7210 */ /* 0x000fe40007f1e0ff */
[----:B------:R-:W-:Y:S02]  /*88f0*/  LOP3.LUT R8, R8, 0xfffffff8, RZ, 0xc0, !PT ;  /* 0xfffffff808087812 */ /* 0x000fe400078ec0ff */
[----:B------:R-:W-:Y:S02]  /*8900*/  LEA.HI.X.SX32 R43, R44, R43, 0x1, P0 ;  /* 0x0000002b2c2b7211 */ /* 0x000fe400000f0eff */
[----:B------:R-:W-:Y:S02]  /*8910*/  ISETP.GE.U32.AND P0, PT, R45, UR46, PT ;  /* 0x0000002e2d007c0c */ /* 0x000fe4000bf06070 */
[----:B------:R-:W-:-:S02]  /*8920*/  LOP3.LUT R14, R14, 0xfffffff8, RZ, 0xc0, !PT ;  /* 0xfffffff80e0e7812 */ /* 0x000fc400078ec0ff */
[----:B------:R-:W-:Y:S02]  /*8930*/  LOP3.LUT R16, R16, 0xfffffff8, RZ, 0xc0, !PT ;  /* 0xfffffff810107812 */ /* 0x000fe400078ec0ff */
[----:B------:R-:W-:Y:S02]  /*8940*/  IADD3 R8, P1, PT, R8, UR48, RZ ;  /* 0x0000003008087c10 */ /* 0x000fe4000ff3e0ff */
[----:B------:R-:W-:Y:S02]  /*8950*/  ISETP.GE.AND.EX P0, PT, R43, UR47, PT, P0 ;  /* 0x0000002f2b007c0c */ /* 0x000fe4000bf06300 */
[----:B------:R-:W-:Y:S02]  /*8960*/  IADD3 R14, P2, PT, R14, UR48, RZ ;  /* 0x000000300e0e7c10 */ /* 0x000fe4000ff5e0ff */
[----:B------:R-:W-:Y:S02]  /*8970*/  IADD3 R16, P3, PT, R16, UR48, RZ ;  /* 0x0000003010107c10 */ /* 0x000fe4000ff7e0ff */
[----:B------:R-:W-:-:S02]  /*8980*/  IADD3.X R9, PT, PT, R9, UR49, RZ, P1, !PT ;  /* 0x0000003109097c10 */ /* 0x000fc40008ffe4ff */
[----:B------:R-:W-:Y:S02]  /*8990*/  IADD3.X R15, PT, PT, R15, UR49, RZ, P2, !PT ;  /* 0x000000310f0f7c10 */ /* 0x000fe400097fe4ff */
[----:B------:R-:W-:Y:S01]  /*89a0*/  IADD3.X R17, PT, PT, R0, UR49, RZ, P3, !PT ;  /* 0x0000003100117c10 */ /* 0x000fe20009ffe4ff */
[----:B------:R0:W-:Y:S04]  /*89b0*/  STG.E.64 desc[UR6][R8.64], R4 ;  /* 0x0000000408007986 */ /* 0x0001e8000c101b06 */
[----:B------:R0:W-:Y:S04]  /*89c0*/  STG.E.64 desc[UR8][R12.64], R2 ;  /* 0x000000020c007986 */ /* 0x0001e8000c101b08 */
[----:B------:R0:W-:Y:S04]  /*89d0*/  STG.E.64 desc[UR10][R14.64], R48 ;  /* 0x000000300e007986 */ /* 0x0001e8000c101b0a */
[----:B------:R0:W-:Y:S01]  /*89e0*/  STG.E.64 desc[UR12][R16.64], R10 ;  /* 0x0000000a10007986 */ /* 0x0001e2000c101b0c */
[----:B------:R-:W-:Y:S05]  /*89f0*/  @!P0 BRA `(.L_x_6685) ;  /* 0xffffff7800308947 */ /* 0x000fea000383ffff */
[----:B------:R-:W-:Y:S05]  /*8a00*/  BSYNC B0 ;  /* 0x0000000000007941 */ /* 0x000fea0003800000 */
.L_x_6623:
[----:B------:R-:W-:Y:S05]  /*8a10*/  EXIT ;  /* 0x000000000000794d */ /* 0x000fea0003800000 */
.L_x_6624:
[----:B------:R-:W-:Y:S01]  /*8a20*/  BSSY B1, `(.L_x_6686) ;  /* 0x0000007000017945 */ /* 0x000fe20003800000 */
[----:B------:R-:W-:Y:S01]  /*8a30*/  MOV R12, 0x10 ;  /* 0x00000010000c7802 */ /* 0x000fe20000000f00 */
[----:B------:R-:W-:Y:S01]  /*8a40*/  IMAD.MOV.U32 R11, RZ, RZ, 0x1f ;  /* 0x0000001fff0b7424 */ /* 0x000fe200078e00ff */
[----:B------:R-:W-:-:S07]  /*8a50*/  MOV R15, 0xffffffff ;  /* 0xffffffff000f7802 */ /* 0x000fce0000000f00 */
[----:B------:R-:W-:Y:S05]  /*8a60*/  WARPSYNC.COLLECTIVE R15, `(.L_x_6687) ;  /* 0x000000000f087348 */ /* 0x000fea0003c00000 */
[----:B------:R0:W1:Y:S02]  /*8a70*/  SHFL.BFLY P6, R14, R13, R12, R11 ;  /* 0x0c00000c0d0e7389 */ /* 0x00006400000c000b */
[----:B01----:R-:W-:Y:S05]  /*8a80*/  ENDCOLLECTIVE ;  /* 0x000000000000791b */ /* 0x003fea0003800000 */
.L_x_6687:
[----:B------:R-:W-:Y:S05]  /*8a90*/  BSYNC B1 ;  /* 0x0000000000017941 */ /* 0x000fea0003800000 */
.L_x_6686:
[----:B------:R-:W-:Y:S01]  /*8aa0*/  HFMA2 R12, -RZ, RZ, 0, 4.76837158203125e-07 ;  /* 0x00000008ff0c7431 */ /* 0x000fe200000001ff */
[----:B------:R-:W-:Y:S01]  /*8ab0*/  FMNMX R13, R13, R14, !PT ;  /* 0x0000000e0d0d7209 */ /* 0x000fe20007800000 */
[----:B------:R-:W-:Y:S01]  /*8ac0*/  IMAD.MOV.U32 R11, RZ, RZ, 0x1f ;  /* 0x0000001fff0b7424 */ /* 0x000fe200078e00ff */
[----:B------:R-:W-:-:S07]  /*8ad0*/  MOV R15, 0xffffffff ;  /* 0xffffffff000f7802 */ /* 0x000fce0000000f00 */
[----:B------:R-:W-:Y:S05]  /*8ae0*/  WARPSYNC.COLLECTIVE R15, `(.L_x_6688) ;  /* 0x000000000f087348 */ /* 0x000fea0003c00000 */
[----:B------:R0:W1:Y:S02]  /*8af0*/  SHFL.BFLY P6, R14, R13, R12, R11 ;  /* 0x0c00000c0d0e7389 */ /* 0x00006400000c000b */
[----:B01----:R-:W-:Y:S05]  /*8b00*/  ENDCOLLECTIVE ;  /* 0x000000000000791b */ /* 0x003fea0003800000 */
.L_x_6688:
[----:B------:R-:W-:Y:S01]  /*8b10*/  IMAD.MOV.U32 R12, RZ, RZ, 0x4 ;  /* 0x00000004ff0c7424 */ /* 0x000fe200078e00ff */
[----:B------:R-:W-:-:S04]  /*8b20*/  FMNMX R0, R13, R14, !PT ;  /* 0x0000000e0d007209 */ /* 0x000fc80007800000 */
[----:B------:R-:W-:-:S07]  /*8b30*/  MOV R13, R0 ;  /* 0x00000000000d7202 */ /* 0x000fce0000000f00 */
[----:B------:R-:W-:Y:S05]  /*8b40*/  WARPSYNC.COLLECTIVE R15, `(.L_x_6689) ;  /* 0x000000000f087348 */ /* 0x000fea0003c00000 */
[----:B------:R0:W1:Y:S02]  /*8b50*/  SHFL.BFLY P6, R14, R13, R12, R11 ;  /* 0x0c00000c0d0e7389 */ /* 0x00006400000c000b */
[----:B01----:R-:W-:Y:S05]  /*8b60*/  ENDCOLLECTIVE ;  /* 0x000000000000791b */ /* 0x003fea0003800000 */
.L_x_6689:
[----:B------:R-:W-:Y:S01]  /*8b70*/  HFMA2 R12, -RZ, RZ, 0, 1.1920928955078125e-07 ;  /* 0x00000002ff0c7431 */ /* 0x000fe200000001ff */
[----:B------:R-:W-:-:S04]  /*8b80*/  FMNMX R2, R0, R14, !PT ;  /* 0x0000000e00027209 */ /* 0x000fc80007800000 */
[----:B------:R-:W-:-:S07]  /*8b90*/  MOV R13, R2 ;  /* 0x00000002000d7202 */ /* 0x000fce0000000f00 */
[----:B------:R-:W-:Y:S05]  /*8ba0*/  WARPSYNC.COLLECTIVE R15, `(.L_x_6690) ;  /* 0x000000000f087348 */ /* 0x000fea0003c00000 */
[----:B------:R0:W1:Y:S02]  /*8bb0*/  SHFL.BFLY P6, R14, R13, R12, R11 ;  /* 0x0c00000c0d0e7389 */ /* 0x00006400000c000b */
[----:B01----:R-:W-:Y:S05]  /*8bc0*/  ENDCOLLECTIVE ;  /* 0x000000000000791b */ /* 0x003fea0003800000 */
.L_x_6690:
[----:B------:R-:W-:Y:S02]  /*8bd0*/  MOV R12, 0x1 ;  /* 0x00000001000c7802 */ /* 0x000fe40000000f00 */
[----:B------:R-:W-:-:S05]  /*8be0*/  FMNMX R3, R2, R14, !PT ;  /* 0x0000000e02037209 */ /* 0x000fca0007800000 */
[----:B------:R-:W-:-:S07]  /*8bf0*/  IMAD.MOV.U32 R13, RZ, RZ, R3 ;  /* 0x000000ffff0d7224 */ /* 0x000fce00078e0003 */
[----:B------:R-:W-:Y:S05]  /*8c00*/  WARPSYNC.COLLECTIVE R15, `(.L_x_6691) ;  /* 0x000000000f087348 */ /* 0x000fea0003c00000 */
[----:B------:R0:W1:Y:S02]  /*8c10*/  SHFL.BFLY P6, R14, R13, R12, R11 ;  /* 0x0c00000c0d0e7389 */ /* 0x00006400000c000b */
[----:B01----:R-:W-:Y:S05]  /*8c20*/  ENDCOLLECTIVE ;  /* 0x000000000000791b */ /* 0x003fea0003800000 */
.L_x_6691:
[----:B------:R-:W-:Y:S02]  /*8c30*/  HFMA2 R11, -RZ, RZ, 0.96630859375, -0.0022525787353515625 ;  /* 0x3bbb989dff0b7431 */ /* 0x000fe400000001ff */
[----:B------:R-:W-:Y:S01]  /*8c40*/  IMAD.MOV.U32 R12, RZ, RZ, 0x437c0000 ;  /* 0x437c0000ff0c7424 */ /* 0x000fe200078e00ff */
[----:B------:R-:W-:-:S05]  /*8c50*/  FMNMX R7, R3, R14, !PT ;  /* 0x0000000e03077209 */ /* 0x000fca0007800000 */
[--C-:B------:R-:W-:Y:S01]  /*8c60*/  FADD R8, R8, -R7.reuse ;  /* 0x8000000708087221 */ /* 0x100fe20000000000 */
[--C-:B------:R-:W-:Y:S01]  /*8c70*/  FADD R48, R9, -R7.reuse ;  /* 0x8000000709307221 */ /* 0x100fe20000000000 */
[--C-:B------:R-:W-:Y:S01]  /*8c80*/  FADD R14, R4, -R7.reuse ;  /* 0x80000007040e7221 */ /* 0x100fe20000000000 */
[----:B------:R-:W-:Y:S01]  /*8c90*/  FADD R6, -R7, R28 ;  /* 0x0000001c07067221 */ /* 0x000fe20000000100 */
[-C--:B------:R-:W-:Y:S01]  /*8ca0*/  FFMA.SAT R9, R8, R11.reuse, 0.5 ;  /* 0x3f00000008097423 */ /* 0x080fe2000000200b */
[--C-:B------:R-:W-:Y:S01]  /*8cb0*/  FADD R0, R23, -R7.reuse ;  /* 0x8000000717007221 */ /* 0x100fe20000000000 */
[----:B------:R-:W-:Y:S01]  /*8cc0*/  FADD R2, -R7, R26 ;  /* 0x0000001a07027221 */ /* 0x000fe20000000100 */
[--C-:B------:R-:W-:Y:S01]  /*8cd0*/  FADD R3, R21, -R7.reuse ;  /* 0x8000000715037221 */ /* 0x100fe20000000000 */
[-C--:B------:R-:W-:Y:S01]  /*8ce0*/  FFMA.RM R9, R9, R12.reuse, 12582913 ;  /* 0x4b40000109097423 */ /* 0x080fe2000000400c */
[----:B------:R-:W-:Y:S01]  /*8cf0*/  FADD R4, -R7, R24 ;  /* 0x0000001807047221 */ /* 0x000fe20000000100 */
[--C-:B------:R-:W-:Y:S01]  /*8d00*/  FADD R5, R17, -R7.reuse ;  /* 0x8000000711057221 */ /* 0x100fe20000000000 */
[C---:B------:R-:W-:Y:S01]  /*8d10*/  FADD R28, -R7.reuse, R22 ;  /* 0x00000016071c7221 */ /* 0x040fe20000000100 */
        /* <DEDUP_REMOVED lines=20> */
[C---:B------:R-:W-:Y:S01]  /*8e60*/  FADD R7, R9.reuse, -12583039 ;  /* 0xcb40007f09077421 */ /* 0x040fe20000000000 */
[-C--:B------:R-:W-:Y:S01]  /*8e70*/  FFMA.SAT R15, R0, R11.reuse, 0.5 ;  /* 0x3f000000000f7423 */ /* 0x080fe2000000200b */
[-C--:B------:R-:W-:Y:S01]  /*8e80*/  FFMA.SAT R13, R6, R11.reuse, 0.5 ;  /* 0x3f000000060d7423 */ /* 0x080fe2000000200b */
[----:B------:R-:W-:Y:S01]  /*8e90*/  SHF.L.U32 R9, R9, 0x17, RZ ;  /* 0x0000001709097819 */ /* 0x000fe200000006ff */
[----:B------:R-:W-:Y:S01]  /*8ea0*/  FFMA R7, R8, 1.4426950216293334961, -R7 ;  /* 0x3fb8aa3b08077823 */ /* 0x000fe20000000807 */
[-C--:B------:R-:W-:Y:S01]  /*8eb0*/  FFMA.RM R15, R15, R12.reuse, 12582913 ;  /* 0x4b4000010f0f7423 */ /* 0x080fe2000000400c */
[-C--:B------:R-:W-:Y:S01]  /*8ec0*/  FFMA.RM R13, R13, R12.reuse, 12582913 ;  /* 0x4b4000010d0d7423 */ /* 0x080fe2000000400c */
        /* <DEDUP_REMOVED lines=8> */
[C---:B0-----:R-:W-:Y:S01]  /*8f50*/  FADD R7, R15.reuse, -12583039 ;  /* 0xcb40007f0f077421 */ /* 0x041fe20000000000 */
[----:B------:R-:W-:-:S03]  /*8f60*/  IMAD.SHL.U32 R15, R15, 0x800000, RZ ;  /* 0x008000000f0f7824 */ /* 0x000fc600078e00ff */
[----:B------:R-:W-:-:S04]  /*8f70*/  FFMA R7, R0, 1.4426950216293334961, -R7 ;  /* 0x3fb8aa3b00077823 */ /* 0x000fc80000000807 */
[----:B------:R-:W-:Y:S01]  /*8f80*/  FFMA R7, R0, 1.925963033500011079e-08, R7 ;  /* 0x32a5706000077823 */ /* 0x000fe20000000007 */
[----:B-1----:R-:W-:Y:S01]  /*8f90*/  FMUL R27, R9, R8 ;  /* 0x00000008091b7220 */ /* 0x002fe20000400000 */
[C---:B------:R-:W-:Y:S01]  /*8fa0*/  FADD R9, R13.reuse, -12583039 ;  /* 0xcb40007f0d097421 */ /* 0x040fe20000000000 */
[----:B------:R-:W-:Y:S01]  /*8fb0*/  SHF.L.U32 R13, R13, 0x17, RZ ;  /* 0x000000170d0d7819 */ /* 0x000fe200000006ff */
[----:B------:R-:W0:Y:S02]  /*8fc0*/  MUFU.EX2 R0, R7 ;  /* 0x0000000700007308 */ /* 0x000e240000000800 */
[----:B------:R-:W-:-:S04]  /*8fd0*/  FFMA R9, R6, 1.4426950216293334961, -R9 ;  /* 0x3fb8aa3b06097823 */ /* 0x000fc80000000809 */
[----:B------:R-:W-:-:S04]  /*8fe0*/  FFMA R9, R6, 1.925963033500011079e-08, R9 ;  /* 0x32a5706006097823 */ /* 0x000fc80000000009 */
[----:B------:R-:W1:Y:S01]  /*8ff0*/  MUFU.EX2 R26, R9 ;  /* 0x00000009001a7308 */ /* 0x000e620000000800 */
[----:B0-----:R-:W-:Y:S01]  /*9000*/  FMUL R25, R15, R0 ;  /* 0x000000000f197220 */ /* 0x001fe20000400000 */
[----:B------:R-:W-:-:S04]  /*9010*/  FFMA.SAT R15, R3, R11, 0.5 ;  /* 0x3f000000030f7423 */ /* 0x000fc8000000200b */
[----:B------:R-:W-:-:S04]  /*9020*/  FFMA.RM R15, R15, R12, 12582913 ;  /* 0x4b4000010f0f7423 */ /* 0x000fc8000000400c */
[----:B------:R-:W-:Y:S01]  /*9030*/  FADD R0, R15, -12583039 ;  /* 0xcb40007f0f007421 */ /* 0x000fe20000000000 */
[----:B-1----:R-:W-:Y:S01]  /*9040*/  FMUL R26, R13, R26 ;  /* 0x0000001a0d1a7220 */ /* 0x002fe20000400000 */
[-C--:B------:R-:W-:Y:S01]  /*9050*/  FFMA.SAT R13, R2, R11.reuse, 0.5 ;  /* 0x3f000000020d7423 */ /* 0x080fe2000000200b */
[----:B------:R-:W-:Y:S01]  /*9060*/  SHF.L.U32 R15, R15, 0x17, RZ ;  /* 0x000000170f0f7819 */ /* 0x000fe200000006ff */
[----:B------:R-:W-:Y:S02]  /*9070*/  FFMA R0, R3, 1.4426950216293334961, -R0 ;  /* 0x3fb8aa3b03007823 */ /* 0x000fe40000000800 */
[----:B------:R-:W-:Y:S02]  /*9080*/  FFMA.RM R13, R13, R12, 12582913 ;  /* 0x4b4000010d0d7423 */ /* 0x000fe4000000400c */
[----:B------:R-:W-:Y:S01]  /*9090*/  FFMA R0, R3, 1.925963033500011079e-08, R0 ;  /* 0x32a5706003007823 */ /* 0x000fe20000000000 */
[----:B------:R-:W-:Y:S01]  /*90a0*/  FFMA.SAT R3, R4, R11, 0.5 ;  /* 0x3f00000004037423 */ /* 0x000fe2000000200b */
[C---:B------:R-:W-:Y:S01]  /*90b0*/  FADD R9, R13.reuse, -12583039 ;  /* 0xcb40007f0d097421 */ /* 0x040fe20000000000 */
[----:B------:R-:W-:-:S02]  /*90c0*/  SHF.L.U32 R13, R13, 0x17, RZ ;  /* 0x000000170d0d7819 */ /* 0x000fc400000006ff */
[----:B------:R-:W-:Y:S01]  /*90d0*/  FFMA.RM R3, R3, R12, 12582913 ;  /* 0x4b40000103037423 */ /* 0x000fe2000000400c */
[----:B------:R-:W0:Y:S01]  /*90e0*/  MUFU.EX2 R0, R0 ;  /* 0x0000000000007308 */ /* 0x000e220000000800 */
[C---:B------:R-:W-:Y:S02]  /*90f0*/  FFMA R9, R2.reuse, 1.4426950216293334961, -R9 ;  /* 0x3fb8aa3b02097823 */ /* 0x040fe40000000809 */
[C---:B------:R-:W-:Y:S01]  /*9100*/  FADD R7, R3.reuse, -12583039 ;  /* 0xcb40007f03077421 */ /* 0x040fe20000000000 */
[----:B------:R-:W-:Y:S02]  /*9110*/  IMAD.SHL.U32 R3, R3, 0x800000, RZ ;  /* 0x0080000003037824 */ /* 0x000fe400078e00ff */
[----:B------:R-:W-:Y:S01]  /*9120*/  FFMA R9, R2, 1.925963033500011079e-08, R9 ;  /* 0x32a5706002097823 */ /* 0x000fe20000000009 */
[----:B------:R-:W-:Y:S01]  /*9130*/  SHF.L.U32 R2, R31, 0x17, RZ ;  /* 0x000000171f027819 */ /* 0x000fe200000006ff */
[C---:B------:R-:W-:Y:S02]  /*9140*/  FFMA R7, R4.reuse, 1.4426950216293334961, -R7 ;  /* 0x3fb8aa3b04077823 */ /* 0x040fe40000000807 */
[----:B------:R1:W2:Y:S02]  /*9150*/  MUFU.EX2 R24, R9 ;  /* 0x0000000900187308 */ /* 0x0002a40000000800 */
[----:B------:R-:W-:-:S06]  /*9160*/  FFMA R7, R4, 1.925963033500011079e-08, R7 ;  /* 0x32a5706004077823 */ /* 0x000fcc0000000007 */
[----:B------:R3:W4:Y:S01]  /*9170*/  MUFU.EX2 R22, R7 ;  /* 0x0000000700167308 */ /* 0x0007220000000800 */
[-C--:B-1----:R-:W-:Y:S01]  /*9180*/  FFMA.SAT R9, R5, R11.reuse, 0.5 ;  /* 0x3f00000005097423 */ /* 0x082fe2000000200b */
[----:B0-----:R-:W-:Y:S01]  /*9190*/  FMUL R23, R15, R0 ;  /* 0x000000000f177220 */ /* 0x001fe20000400000 */
[-C--:B------:R-:W-:Y:S02]  /*91a0*/  FFMA.SAT R15, R64, R11.reuse, 0.5 ;  /* 0x3f000000400f7423 */ /* 0x080fe4000000200b */
[-C--:B------:R-:W-:Y:S02]  /*91b0*/  FFMA.RM R9, R9, R12.reuse, 12582913 ;  /* 0x4b40000109097423 */ /* 0x080fe4000000400c */
[----:B------:R-:W-:Y:S02]  /*91c0*/  FFMA.RM R15, R15, R12, 12582913 ;  /* 0x4b4000010f0f7423 */ /* 0x000fe4000000400c */
[C---:B------:R-:W-:Y:S01]  /*91d0*/  FADD R0, R9.reuse, -12583039 ;  /* 0xcb40007f09007421 */ /* 0x040fe20000000000 */
[-C--:B---3--:R-:W-:Y:S01]  /*91e0*/  FFMA.SAT R7, R48, R11.reuse, 0.5 ;  /* 0x3f00000030077423 */ /* 0x088fe2000000200b */
[----:B------:R-:W-:Y:S01]  /*91f0*/  SHF.L.U32 R9, R9, 0x17, RZ ;  /* 0x0000001709097819 */ /* 0x000fe200000006ff */
[----:B--2---:R-:W-:Y:S01]  /*9200*/  FMUL R24, R13, R24 ;  /* 0x000000180d187220 */ /* 0x004fe20000400000 */
[----:B------:R-:W-:Y:S01]  /*9210*/  FFMA R0, R5, 1.4426950216293334961, -R0 ;  /* 0x3fb8aa3b05007823 */ /* 0x000fe20000000800 */
[----:B------:R-:W-:Y:S01]  /*9220*/  FFMA.RM R7, R7, R12, 12582913 ;  /* 0x4b40000107077423 */ /* 0x000fe2000000400c */
[-C--:B------:R-:W-:Y:S01]  /*9230*/  FFMA.SAT R13, R62, R11.reuse, 0.5 ;  /* 0x3f0000003e0d7423 */ /* 0x080fe2000000200b */
[----:B------:R-:W-:Y:S01]  /*9240*/  SHF.L.U32 R6, R15, 0x17, RZ ;  /* 0x000000170f067819 */ /* 0x000fe200000006ff */
[----:B----4-:R-:W-:Y:S01]  /*9250*/  FMUL R22, R3, R22 ;  /* 0x0000001603167220 */ /* 0x010fe20000400000 */
[----:B------:R-:W-:Y:S01]  /*9260*/  FFMA.SAT R3, R28, R11, 0.5 ;  /* 0x3f0000001c037423 */ /* 0x000fe2000000200b */
[----:B------:R-:W-:Y:S01]  /*9270*/  FFMA R0, R5, 1.925963033500011079e-08, R0 ;  /* 0x32a5706005007823 */ /* 0x000fe20000000000 */
[----:B------:R-:W-:-:S02]  /*9280*/  FFMA.RM R13, R13, R12, 12582913 ;  /* 0x4b4000010d0d7423 */ /* 0x000fc4000000400c */
[----:B------:R-:W-:-:S03]  /*9290*/  FFMA.RM R3, R3, R12, 12582913 ;  /* 0x4b40000103037423 */ /* 0x000fc6000000400c */
[----:B------:R-:W0:Y:S01]  /*92a0*/  MUFU.EX2 R0, R0 ;  /* 0x0000000000007308 */ /* 0x000e220000000800 */
[C---:B------:R-:W-:Y:S01]  /*92b0*/  FADD R5, R3.reuse, -12583039 ;  /* 0xcb40007f03057421 */ /* 0x040fe20000000000 */
[----:B------:R-:W-:-:S03]  /*92c0*/  SHF.L.U32 R3, R3, 0x17, RZ ;  /* 0x0000001703037819 */ /* 0x000fc600000006ff */
[----:B------:R-:W-:-:S04]  /*92d0*/  FFMA R5, R28, 1.4426950216293334961, -R5 ;  /* 0x3fb8aa3b1c057823 */ /* 0x000fc80000000805 */
[----:B------:R-:W-:-:S04]  /*92e0*/  FFMA R5, R28, 1.925963033500011079e-08, R5 ;  /* 0x32a570601c057823 */ /* 0x000fc80000000005 */
[----:B------:R1:W2:Y:S01]  /*92f0*/  MUFU.EX2 R20, R5 ;  /* 0x0000000500147308 */ /* 0x0002a20000000800 */
[----:B0-----:R-:W-:Y:S01]  /*9300*/  FMUL R21, R9, R0 ;  /* 0x0000000009157220 */ /* 0x001fe20000400000 */
[----:B------:R-:W-:-:S04]  /*9310*/  FFMA.SAT R9, R50, R11, 0.5 ;  /* 0x3f00000032097423 */ /* 0x000fc8000000200b */
[----:B------:R-:W-:-:S04]  /*9320*/  FFMA.RM R9, R9, R12, 12582913 ;  /* 0x4b40000109097423 */ /* 0x000fc8000000400c */
[C---:B-1----:R-:W-:Y:S01]  /*9330*/  FADD R5, R9.reuse, -12583039 ;  /* 0xcb40007f09057421 */ /* 0x042fe20000000000 */
[----:B------:R-:W-:Y:S01]  /*9340*/  SHF.L.U32 R9, R9, 0x17, RZ ;  /* 0x0000001709097819 */ /* 0x000fe200000006ff */
[----:B--2---:R-:W-:Y:S01]  /*9350*/  FMUL R20, R3, R20 ;  /* 0x0000001403147220 */ /* 0x004fe20000400000 */
[C---:B------:R-:W-:Y:S01]  /*9360*/  FADD R3, R7.reuse, -12583039 ;  /* 0xcb40007f07037421 */ /* 0x040fe20000000000 */
        /* <DEDUP_REMOVED lines=8> */
[----:B------:R-:W-:-:S04]  /*93f0*/  FFMA.SAT R9, R54, R11, 0.5 ;  /* 0x3f00000036097423 */ /* 0x000fc8000000200b */
        /* <DEDUP_REMOVED lines=10> */
[C---:B------:R-:W-:Y:S02]  /*94a0*/  FFMA R3, R52.reuse, 1.4426950216293334961, -R3 ;  /* 0x3fb8aa3b34037823 */ /* 0x040fe40000000803 */
[----:B------:R-:W0:Y:S02]  /*94b0*/  MUFU.EX2 R16, R5 ;  /* 0x0000000500107308 */ /* 0x000e240000000800 */
[----:B------:R-:W-:-:S06]  /*94c0*/  FFMA R3, R52, 1.925963033500011079e-08, R3 ;  /* 0x32a5706034037823 */ /* 0x000fcc0000000003 */
[----:B------:R-:W1:Y:S01]  /*94d0*/  MUFU.EX2 R0, R3 ;  /* 0x0000000300007308 */ /* 0x000e620000000800 */
[----:B0-----:R-:W-:Y:S01]  /*94e0*/  FMUL R16, R9, R16 ;  /* 0x0000001009107220 */ /* 0x001fe20000400000 */
[----:B------:R-:W-:-:S04]  /*94f0*/  FFMA.SAT R9, R58, R11, 0.5 ;  /* 0x3f0000003a097423 */ /* 0x000fc8000000200b */
[----:B------:R-:W-:Y:S01]  /*9500*/  FFMA.RM R9, R9, R12, 12582913 ;  /* 0x4b40000109097423 */ /* 0x000fe2000000400c */
[----:B-1----:R-:W-:Y:S01]  /*9510*/  FMUL R17, R7, R0 ;  /* 0x0000000007117220 */ /* 0x002fe20000400000 */
[----:B------:R-:W-:Y:S02]  /*9520*/  FFMA.SAT R7, R56, R11, 0.5 ;  /* 0x3f00000038077423 */ /* 0x000fe4000000200b */
[C---:B------:R-:W-:Y:S01]  /*9530*/  FADD R5, R9.reuse, -12583039 ;  /* 0xcb40007f09057421 */ /* 0x040fe20000000000 */
[----:B------:R-:W-:Y:S01]  /*9540*/  SHF.L.U32 R9, R9, 0x17, RZ ;  /* 0x0000001709097819 */ /* 0x000fe200000006ff */
[----:B------:R-:W-:Y:S02]  /*9550*/  FFMA.RM R7, R7, R12, 12582913 ;  /* 0x4b40000107077423 */ /* 0x000fe4000000400c */
[C---:B------:R-:W-:Y:S02]  /*9560*/  FFMA R5, R58.reuse, 1.4426950216293334961, -R5 ;  /* 0x3fb8aa3b3a057823 */ /* 0x040fe40000000805 */
[C---:B------:R-:W-:Y:S01]  /*9570*/  FADD R3, R7.reuse, -12583039 ;  /* 0xcb40007f07037421 */ /* 0x040fe20000000000 */
[----:B------:R-:W-:Y:S01]  /*9580*/  SHF.L.U32 R7, R7, 0x17, RZ ;  /* 0x0000001707077819 */ /* 0x000fe200000006ff */
[----:B------:R-:W-:-:S02]  /*9590*/  FFMA R5, R58, 1.925963033500011079e-08, R5 ;  /* 0x32a570603a057823 */ /* 0x000fc40000000005 */
[C---:B------:R-:W-:Y:S02]  /*95a0*/  FFMA R3, R56.reuse, 1.4426950216293334961, -R3 ;  /* 0x3fb8aa3b38037823 */ /* 0x040fe40000000803 */
[----:B------:R0:W1:Y:S02]  /*95b0*/  MUFU.EX2 R0, R5 ;  /* 0x0000000500007308 */ /* 0x0000640000000800 */
[----:B------:R-:W-:-:S06]  /*95c0*/  FFMA R3, R56, 1.925963033500011079e-08, R3 ;  /* 0x32a5706038037823 */ /* 0x000fcc0000000003 */
[----:B------:R-:W2:Y:S01]  /*95d0*/  MUFU.EX2 R10, R3 ;  /* 0x00000003000a7308 */ /* 0x000ea20000000800 */
[----:B0-----:R-:W-:-:S04]  /*95e0*/  FADD R5, R13, -12583039 ;  /* 0xcb40007f0d057421 */ /* 0x001fc80000000000 */
[----:B------:R-:W-:-:S04]  /*95f0*/  FFMA R5, R62, 1.4426950216293334961, -R5 ;  /* 0x3fb8aa3b3e057823 */ /* 0x000fc80000000805 */
[----:B------:R-:W-:Y:S01]  /*9600*/  FFMA R5, R62, 1.925963033500011079e-08, R5 ;  /* 0x32a570603e057823 */ /* 0x000fe20000000005 */
[----:B-1----:R-:W-:-:S03]  /*9610*/  FMUL R9, R9, R0 ;  /* 0x0000000009097220 */ /* 0x002fc60000400000 */
[----:B------:R-:W-:Y:S01]  /*9620*/  MUFU.EX2 R0, R5 ;  /* 0x0000000500007308 */ /* 0x000fe20000000800 */
[----:B--2---:R-:W-:Y:S01]  /*9630*/  FMUL R10, R7, R10 ;  /* 0x0000000a070a7220 */ /* 0x004fe20000400000 */
[----:B------:R-:W-:-:S04]  /*9640*/  FFMA.SAT R7, R60, R11, 0.5 ;  /* 0x3f0000003c077423 */ /* 0x000fc8000000200b */
[----:B------:R-:W-:-:S04]  /*9650*/  FFMA.RM R7, R7, R12, 12582913 ;  /* 0x4b40000107077423 */ /* 0x000fc8000000400c */
[C---:B------:R-:W-:Y:S01]  /*9660*/  FADD R3, R7.reuse, -12583039 ;  /* 0xcb40007f07037421 */ /* 0x040fe20000000000 */
[----:B------:R-:W-:-:S03]  /*9670*/  IMAD.SHL.U32 R7, R7, 0x800000, RZ ;  /* 0x0080000007077824 */ /* 0x000fc600078e00ff */
[----:B------:R-:W-:-:S04]  /*9680*/  FFMA R3, R60, 1.4426950216293334961, -R3 ;  /* 0x3fb8aa3b3c037823 */ /* 0x000fc80000000803 */
[----:B------:R-:W-:-:S04]  /*9690*/  FFMA R3, R60, 1.925963033500011079e-08, R3 ;  /* 0x32a570603c037823 */ /* 0x000fc80000000003 */
[----:B------:R0:W1:Y:S02]  /*96a0*/  MUFU.EX2 R8, R3 ;  /* 0x0000000300087308 */ /* 0x0000640000000800 */
[----:B0-----:R-:W-:Y:S01]  /*96b0*/  FADD R3, R15, -12583039 ;  /* 0xcb40007f0f037421 */ /* 0x001fe20000000000 */
[----:B------:R-:W-:-:S03]  /*96c0*/  FFMA.SAT R15, R66, R11, 0.5 ;  /* 0x3f000000420f7423 */ /* 0x000fc6000000200b */
[C---:B------:R-:W-:Y:S01]  /*96d0*/  FFMA R3, R64.reuse, 1.4426950216293334961, -R3 ;  /* 0x3fb8aa3b40037823 */ /* 0x040fe20000000803 */
[----:B------:R-:W-:Y:S01]  /*96e0*/  FFMA.RM R15, R15, R12, 12582913 ;  /* 0x4b4000010f0f7423 */ /* 0x000fe2000000400c */
[----:B-1----:R-:W-:Y:S01]  /*96f0*/  FMUL R8, R7, R8 ;  /* 0x0000000807087220 */ /* 0x002fe20000400000 */
[----:B------:R-:W-:Y:S01]  /*9700*/  SHF.L.U32 R7, R13, 0x17, RZ ;  /* 0x000000170d077819 */ /* 0x000fe200000006ff */
[----:B------:R-:W-:Y:S01]  /*9710*/  FFMA R3, R64, 1.925963033500011079e-08, R3 ;  /* 0x32a5706040037823 */ /* 0x000fe20000000003 */
[----:B------:R-:W-:-:S03]  /*9720*/  FFMA.SAT R13, R30, R11, 0.5 ;  /* 0x3f0000001e0d7423 */ /* 0x000fc6000000200b */
[----:B------:R-:W-:Y:S01]  /*9730*/  FMUL R7, R7, R0 ;  /* 0x0000000007077220 */ /* 0x000fe20000400000 */
        /* <DEDUP_REMOVED lines=19> */
[-C--:B------:R-:W-:Y:S02]  /*9870*/  FFMA.SAT R15, R68, R11.reuse, 0.5 ;  /* 0x3f000000440f7423 */ /* 0x080fe4000000200b */
[----:B------:R-:W-:Y:S01]  /*9880*/  FFMA R32, R32, 1.925963033500011079e-08, R5 ;  /* 0x32a5706020207823 */ /* 0x000fe20000000005 */
[----:B------:R-:W-:Y:S01]  /*9890*/  SHF.L.U32 R5, R13, 0x17, RZ ;  /* 0x000000170d057819 */ /* 0x000fe200000006ff */
[----:B------:R-:W-:Y:S01]  /*98a0*/  FFMA.SAT R13, R34, R11, 0.5 ;  /* 0x3f000000220d7423 */ /* 0x000fe2000000200b */
[----:B------:R-:W-:-:S03]  /*98b0*/  FFMA.RM R15, R15, R12, 12582913 ;  /* 0x4b4000010f0f7423 */ /* 0x000fc6000000400c */
[----:B------:R-:W-:Y:S01]  /*98c0*/  FFMA.RM R13, R13, R12, 12582913 ;  /* 0x4b4000010d0d7423 */ /* 0x000fe2000000400c */
[C---:B------:R-:W-:Y:S01]  /*98d0*/  FADD R3, R15.reuse, -12583039 ;  /* 0xcb40007f0f037421 */ /* 0x040fe20000000000 */
[----:B------:R-:W-:Y:S01]  /*98e0*/  IMAD.SHL.U32 R4, R15, 0x800000, RZ ;  /* 0x008000000f047824 */ /* 0x000fe200078e00ff */
[----:B------:R-:W0:Y:S01]  /*98f0*/  MUFU.EX2 R32, R32 ;  /* 0x0000002000207308 */ /* 0x000e220000000800 */
[C---:B------:R-:W-:Y:S01]  /*9900*/  FADD R15, R13.reuse, -12583039 ;  /* 0xcb40007f0d0f7421 */ /* 0x040fe20000000000 */
[----:B------:R-:W-:Y:S01]  /*9910*/  FFMA R3, R68, 1.4426950216293334961, -R3 ;  /* 0x3fb8aa3b44037823 */ /* 0x000fe20000000803 */
[----:B------:R-:W-:Y:S02]  /*9920*/  SHF.L.U32 R13, R13, 0x17, RZ ;  /* 0x000000170d0d7819 */ /* 0x000fe400000006ff */
[----:B------:R-:W-:Y:S01]  /*9930*/  FFMA R15, R34, 1.4426950216293334961, -R15 ;  /* 0x3fb8aa3b220f7823 */ /* 0x000fe2000000080f */
[----:B------:R-:W-:-:S03]  /*9940*/  FFMA R3, R68, 1.925963033500011079e-08, R3 ;  /* 0x32a5706044037823 */ /* 0x000fc60000000003 */
[----:B------:R-:W-:-:S03]  /*9950*/  FFMA R15, R34, 1.925963033500011079e-08, R15 ;  /* 0x32a57060220f7823 */ /* 0x000fc6000000000f */
[----:B------:R-:W1:Y:S01]  /*9960*/  MUFU.EX2 R3, R3 ;  /* 0x0000000300037308 */ /* 0x000e620000000800 */
[----:B0-----:R-:W-:-:S07]  /*9970*/  FMUL R5, R5, R32 ;  /* 0x0000002005057220 */ /* 0x001fce0000400000 */
[----:B------:R0:W2:Y:S01]  /*9980*/  MUFU.EX2 R0, R15 ;  /* 0x0000000f00007308 */ /* 0x0000a20000000800 */
[----:B-1----:R-:W-:Y:S01]  /*9990*/  FMUL R4, R4, R3 ;  /* 0x0000000304047220 */ /* 0x002fe20000400000 */
[----:B0-----:R-:W-:-:S04]  /*99a0*/  FADD R15, R33, -12583039 ;  /* 0xcb40007f210f7421 */ /* 0x001fc80000000000 */
[C---:B------:R-:W-:Y:S01]  /*99b0*/  FFMA R15, R46.reuse, 1.4426950216293334961, -R15 ;  /* 0x3fb8aa3b2e0f7823 */ /* 0x040fe2000000080f */
[----:B--2---:R-:W-:Y:S01]  /*99c0*/  FMUL R3, R13, R0 ;  /* 0x000000000d037220 */ /* 0x004fe20000400000 */
        /* <DEDUP_REMOVED lines=9> */
[----:B------:R-:W-:-:S06]  /*9a60*/  FFMA.RM R33, R33, R12, 12582913 ;  /* 0x4b40000121217423 */ /* 0x000fcc000000400c */
[----:B------:R-:W1:Y:S01]  /*9a70*/  MUFU.EX2 R13, R13 ;  /* 0x0000000d000d7308 */ /* 0x000e620000000800 */
[----:B0-----:R-:W-:Y:S01]  /*9a80*/  FMUL R0, R0, R15 ;  /* 0x0000000f00007220 */ /* 0x001fe20000400000 */
[----:B------:R-:W-:-:S04]  /*9a90*/  FADD R15, R33, -12583039 ;  /* 0xcb40007f210f7421 */ /* 0x000fc80000000000 */
[----:B------:R-:W-:Y:S01]  /*9aa0*/  FFMA R15, R40, 1.4426950216293334961, -R15 ;  /* 0x3fb8aa3b280f7823 */ /* 0x000fe2000000080f */
[----:B-1----:R-:W-:Y:S01]  /*9ab0*/  FMUL R2, R2, R13 ;  /* 0x0000000d02027220 */ /* 0x002fe20000400000 */
[C---:B------:R-:W-:Y:S02]  /*9ac0*/  FADD R13, R31.reuse, -12583039 ;  /* 0xcb40007f1f0d7421 */ /* 0x040fe40000000000 */
[----:B------:R-:W-:Y:S01]  /*9ad0*/  FFMA R15, R40, 1.925963033500011079e-08, R15 ;  /* 0x32a57060280f7823 */ /* 0x000fe2000000000f */
[----:B------:R-:W-:Y:S01]  /*9ae0*/  SHF.L.U32 R31, R31, 0x17, RZ ;  /* 0x000000171f1f7819 */ /* 0x000fe200000006ff */
[C---:B------:R-:W-:Y:S02]  /*9af0*/  FFMA R13, R72.reuse, 1.4426950216293334961, -R13 ;  /* 0x3fb8aa3b480d7823 */ /* 0x040fe4000000080d */
[----:B------:R-:W-:Y:S02]  /*9b00*/  MUFU.EX2 R30, R15 ;  /* 0x0000000f001e7308 */ /* 0x000fe40000000800 */
[----:B------:R-:W-:-:S06]  /*9b10*/  FFMA R13, R72, 1.925963033500011079e-08, R13 ;  /* 0x32a57060480d7823 */ /* 0x000fcc000000000d */
[----:B------:R0:W1:Y:S02]  /*9b20*/  MUFU.EX2 R32, R13 ;  /* 0x0000000d00207308 */ /* 0x0000640000000800 */
[----:B0-----:R-:W-:-:S04]  /*9b30*/  FADD R13, R35, -12583039 ;  /* 0xcb40007f230d7421 */ /* 0x001fc80000000000 */
[----:B------:R-:W-:Y:S01]  /*9b40*/  FFMA R13, R74, 1.4426950216293334961, -R13 ;  /* 0x3fb8aa3b4a0d7823 */ /* 0x000fe2000000080d */
[----:B-1----:R-:W-:Y:S01]  /*9b50*/  FMUL R32, R31, R32 ;  /* 0x000000201f207220 */ /* 0x002fe20000400000 */
[----:B------:R-:W-:Y:S01]  /*9b60*/  SHF.L.U32 R31, R33, 0x17, RZ ;  /* 0x00000017211f7819 */ /* 0x000fe200000006ff */
[----:B------:R-:W-:Y:S01]  /*9b70*/  FFMA.SAT R33, R38, R11, 0.5 ;  /* 0x3f00000026217423 */ /* 0x000fe2000000200b */
[----:B------:R-:W-:-:S03]  /*9b80*/  FFMA R13, R74, 1.925963033500011079e-08, R13 ;  /* 0x32a570604a0d7823 */ /* 0x000fc6000000000d */
[----:B------:R-:W-:Y:S01]  /*9b90*/  FFMA.RM R33, R33, R12, 12582913 ;  /* 0x4b40000121217423 */ /* 0x000fe2000000400c */
[----:B------:R-:W-:Y:S01]  /*9ba0*/  FMUL R31, R31, R30 ;  /* 0x0000001e1f1f7220 */ /* 0x000fe20000400000 */
[----:B------:R-:W-:Y:S01]  /*9bb0*/  IMAD.SHL.U32 R30, R35, 0x800000, RZ ;  /* 0x00800000231e7824 */ /* 0x000fe200078e00ff */
[----:B------:R-:W0:Y:S01]  /*9bc0*/  MUFU.EX2 R13, R13 ;  /* 0x0000000d000d7308 */ /* 0x000e220000000800 */
[C---:B------:R-:W-:Y:S01]  /*9bd0*/  FADD R15, R33.reuse, -12583039 ;  /* 0xcb40007f210f7421 */ /* 0x040fe20000000000 */
[-C--:B------:R-:W-:Y:S01]  /*9be0*/  FFMA.SAT R35, R14, R11.reuse, 0.5 ;  /* 0x3f0000000e237423 */ /* 0x080fe2000000200b */
[----:B------:R-:W-:Y:S01]  /*9bf0*/  FFMA.SAT R11, R76, R11, 0.5 ;  /* 0x3f0000004c0b7423 */ /* 0x000fe2000000200b */
[----:B------:R-:W-:Y:S01]  /*9c00*/  SHF.L.U32 R33, R33, 0x17, RZ ;  /* 0x0000001721217819 */ /* 0x000fe200000006ff */
[----:B------:R-:W-:-:S04]  /*9c10*/  FFMA R15, R38, 1.4426950216293334961, -R15 ;  /* 0x3fb8aa3b260f7823 */ /* 0x000fc8000000080f */
[----:B------:R-:W-:Y:S01]  /*9c20*/  FFMA R15, R38, 1.925963033500011079e-08, R15 ;  /* 0x32a57060260f7823 */ /* 0x000fe2000000000f */
[-C--:B------:R-:W-:Y:S01]  /*9c30*/  FFMA.RM R38, R35, R12.reuse, 12582913 ;  /* 0x4b40000123267423 */ /* 0x080fe2000000400c */
[----:B------:R-:W-:Y:S02]  /*9c40*/  FFMA.RM R12, R11, R12, 12582913 ;  /* 0x4b4000010b0c7423 */ /* 0x000fe4000000400c */
[----:B------:R1:W2:Y:S01]  /*9c50*/  MUFU.EX2 R34, R15 ;  /* 0x0000000f00227308 */ /* 0x0002a20000000800 */
[----:B------:R-:W-:Y:S01]  /*9c60*/  FADD R11, R38, -12583039 ;  /* 0xcb40007f260b7421 */ /* 0x000fe20000000000 */
[----:B0-----:R-:W-:-:S03]  /*9c70*/  FMUL R30, R30, R13 ;  /* 0x0000000d1e1e7220 */ /* 0x001fc60000400000 */
[----:B------:R-:W-:-:S04]  /*9c80*/  FFMA R11, R14, 1.4426950216293334961, -R11 ;  /* 0x3fb8aa3b0e0b7823 */ /* 0x000fc8000000080b */
[----:B------:R-:W-:Y:S01]  /*9c90*/  FFMA R13, R14, 1.925963033500011079e-08, R11 ;  /* 0x32a570600e0d7823 */ /* 0x000fe2000000000b */
[C---:B------:R-:W-:Y:S01]  /*9ca0*/  FADD R11, R12.reuse, -12583039 ;  /* 0xcb40007f0c0b7421 */ /* 0x040fe20000000000 */
[----:B------:R-:W-:Y:S02]  /*9cb0*/  IMAD.SHL.U32 R12, R12, 0x800000, RZ ;  /* 0x008000000c0c7824 */ /* 0x000fe400078e00ff */
[----:B-1----:R-:W-:Y:S02]  /*9cc0*/  IMAD.MOV.U32 R15, RZ, RZ, -0x1 ;  /* 0xffffffffff0f7424 */ /* 0x002fe400078e00ff */
[C---:B------:R-:W-:Y:S01]  /*9cd0*/  FFMA R11, R76.reuse, 1.4426950216293334961, -R11 ;  /* 0x3fb8aa3b4c0b7823 */ /* 0x040fe2000000080b */
[----:B------:R-:W0:Y:S01]  /*9ce0*/  MUFU.EX2 R13, R13 ;  /* 0x0000000d000d7308 */ /* 0x000e220000000800 */
[----:B--2---:R-:W-:Y:S02]  /*9cf0*/  FMUL R35, R33, R34 ;  /* 0x0000002221237220 */ /* 0x004fe40000400000 */
[----:B------:R-:W-:Y:S01]  /*9d00*/  FFMA R76, R76, 1.925963033500011079e-08, R11 ;  /* 0x32a570604c4c7823 */ /* 0x000fe2000000000b */
[----:B------:R-:W-:Y:S01]  /*9d10*/  FADD R11, RZ, R27 ;  /* 0x0000001bff0b7221 */ /* 0x000fe20000000000 */
[----:B------:R-:W-:-:S03]  /*9d20*/  SHF.L.U32 R34, R38, 0x17, RZ ;  /* 0x0000001726227819 */ /* 0x000fc600000006ff */
        /* <DEDUP_REMOVED lines=33> */
[----:B------:R-:W-:-:S07]  /*9f40*/  MOV R12, 0x10 ;  /* 0x00000010000c7802 */ /* 0x000fce0000000f00 */
[----:B------:R-:W-:Y:S05]  /*9f50*/  WARPSYNC.COLLECTIVE R15, `(.L_x_6692) ;  /* 0x000000000f087348 */ /* 0x000fea0003c00000 */
[----:B------:R0:W1:Y:S02]  /*9f60*/  SHFL.BFLY P6, R14, R13, R12, R11 ;  /* 0x0c00000c0d0e7389 */ /* 0x00006400000c000b */
[----:B01----:R-:W-:Y:S05]  /*9f70*/  ENDCOLLECTIVE ;  /* 0x000000000000791b */ /* 0x003fea0003800000 */
.L_x_6692:
[----:B------:R-:W-:Y:S02]  /*9f80*/  HFMA2 R12, -RZ, RZ, 0, 4.76837158203125e-07 ;  /* 0x00000008ff0c7431 */ /* 0x000fe400000001ff */
[----:B------:R-:W-:-:S05]  /*9f90*/  FADD R38, R13, R14 ;  /* 0x0000000e0d267221 */ /* 0x000fca0000000000 */
[----:B------:R-:W-:-:S07]  /*9fa0*/  MOV R13, R38 ;  /* 0x00000026000d7202 */ /* 0x000fce0000000f00 */
[----:B------:R-:W-:Y:S05]  /*9fb0*/  WARPSYNC.COLLECTIVE R15, `(.L_x_6693) ;  /* 0x000000000f087348 */ /* 0x000fea0003c00000 */
[----:B------:R0:W1:Y:S02]  /*9fc0*/  SHFL.BFLY P6, R14, R13, R12, R11 ;  /* 0x0c00000c0d0e7389 */ /* 0x00006400000c000b */
[----:B01----:R-:W-:Y:S05]  /*9fd0*/  ENDCOLLECTIVE ;  /* 0x000000000000791b */ /* 0x003fea0003800000 */
.L_x_6693:
[----:B------:R-:W-:Y:S01]  /*9fe0*/  MOV R12, 0x4 ;  /* 0x00000004000c7802 */ /* 0x000fe20000000f00 */
[----:B------:R-:W-:-:S04]  /*9ff0*/  FADD R39, R38, R14 ;  /* 0x0000000e26277221 */ /* 0x000fc80000000000 */
[----:B------:R-:W-:-:S07]  /*a000*/  IMAD.MOV.U32 R13, RZ, RZ, R39 ;  /* 0x000000ffff0d7224 */ /* 0x000fce00078e0027 */
[----:B------:R-:W-:Y:S05]  /*a010*/  WARPSYNC.COLLECTIVE R15, `(.L_x_6694) ;  /* 0x000000000f087348 */ /* 0x000fea0003c00000 */
[----:B------:R0:W1:Y:S02]  /*a020*/  SHFL.BFLY P6, R14, R13, R12, R11 ;  /* 0x0c00000c0d0e7389 */ /* 0x00006400000c000b */
[----:B01----:R-:W-:Y:S05]  /*a030*/  ENDCOLLECTIVE ;  /* 0x000000000000791b */ /* 0x003fea0003800000 */
.L_x_6694:
[----:B------:R-:W-:Y:S02]  /*a040*/  IMAD.MOV.U32 R12, RZ, RZ, 0x2 ;  /* 0x00000002ff0c7424 */ /* 0x000fe400078e00ff */
[----:B------:R-:W-:-:S05]  /*a050*/  FADD R40, R39, R14 ;  /* 0x0000000e27287221 */ /* 0x000fca0000000000 */
[----:B------:R-:W-:-:S07]  /*a060*/  MOV R13, R40 ;  /* 0x00000028000d7202 */ /* 0x000fce0000000f00 */
[----:B------:R-:W-:Y:S05]  /*a070*/  WARPSYNC.COLLECTIVE R15, `(.L_x_6695) ;  /* 0x000000000f087348 */ /* 0x000fea0003c00000 */
[----:B------:R0:W1:Y:S02]  /*a080*/  SHFL.BFLY P6, R14, R13, R12, R11 ;  /* 0x0c00000c0d0e7389 */ /* 0x00006400000c000b */
[----:B01----:R-:W-:Y:S05]  /*a090*/  ENDCOLLECTIVE ;  /* 0x000000000000791b */ /* 0x003fea0003800000 */
.L_x_6695:
[----:B------:R-:W-:Y:S02]  /*a0a0*/  HFMA2 R12, -RZ, RZ, 0, 5.9604644775390625e-08 ;  /* 0x00000001ff0c7431 */ /* 0x000fe400000001ff */
[----:B------:R-:W-:-:S05]  /*a0b0*/  FADD R41, R40, R14 ;  /* 0x0000000e28297221 */ /* 0x000fca0000000000 */
[----:B------:R-:W-:-:S07]  /*a0c0*/  MOV R13, R41 ;  /* 0x00000029000d7202 */ /* 0x000fce0000000f00 */
[----:B------:R-:W-:Y:S05]  /*a0d0*/  WARPSYNC.COLLECTIVE R15, `(.L_x_6696) ;  /* 0x000000000f087348 */ /* 0x000fea0003c00000 */
[----:B------:R0:W1:Y:S02]  /*a0e0*/  SHFL.BFLY P6, R14, R13, R12, R11 ;  /* 0x0c00000c0d0e7389 */ /* 0x00006400000c000b */
[----:B01----:R-:W-:Y:S05]  /*a0f0*/  ENDCOLLECTIVE ;  /* 0x000000000000791b */ /* 0x003fea0003800000 */
.L_x_6696:
[----:B------:R-:W-:Y:S05]  /*a100*/  BRA `(.L_x_6697) ;  /* 0xffffffc000947947 */ /* 0x000fea000383ffff */
        .weak           $__internal_102_$__cuda_sm3x_div_rn_noftz_f32_slowpath
        .type           $__internal_102_$__cuda_sm3x_div_rn_noftz_f32_slowpath,@function
        .size           $__internal_102_$__cuda_sm3x_div_rn_noftz_f32_slowpath,(.L_x_37479 - $__internal_102_$__cuda_sm3x_div_rn_noftz_f32_slowpath)
$__internal_102_$__cuda_sm3x_div_rn_noftz_f32_slowpath:
[----:B------:R-:W-:Y:S01]  /*a110*/  SHF.R.U32.HI R46, RZ, 0x17, R12 ;  /* 0x00000017ff2e7819 */ /* 0x000fe2000001160c */
[----:B------:R-:W-:Y:S01]  /*a120*/  BSSY.RECONVERGENT B1, `(.L_x_6698) ;  /* 0x0000063000017945 */ /* 0x000fe20003800200 */
[----:B------:R-:W-:Y:S02]  /*a130*/  SHF.R.U32.HI R11, RZ, 0x17, R27 ;  /* 0x00000017ff0b7819 */ /* 0x000fe4000001161b */
[----:B------:R-:W-:Y:S02]  /*a140*/  LOP3.LUT R46, R46, 0xff, RZ, 0xc0, !PT ;  /* 0x000000ff2e2e7812 */ /* 0x000fe400078ec0ff */
[----:B------:R-:W-:Y:S02]  /*a150*/  LOP3.LUT R11, R11, 0xff, RZ, 0xc0, !PT ;  /* 0x000000ff0b0b7812 */ /* 0x000fe400078ec0ff */
[----:B------:R-:W-:Y:S01]  /*a160*/  MOV R52, R27 ;  /* 0x0000001b00347202 */ /* 0x000fe20000000f00 */
        /* <DEDUP_REMOVED lines=29> */
.L_x_6699:
[----:B------:R-:W-:Y:S01]  /*a340*/  LEA R27, R46, 0xc0800000, 0x17 ;  /* 0xc08000002e1b7811 */ /* 0x000fe200078eb8ff */
[----:B------:R-:W-:Y:S03]  /*a350*/  BSSY.RECONVERGENT B2, `(.L_x_6704) ;  /* 0x0000036000027945 */ /* 0x000fe60003800200 */
[----:B------:R-:W-:Y:S02]  /*a360*/  IADD3 R53, PT, PT, -R27, R12, RZ ;  /* 0x0000000c1b357210 */ /* 0x000fe40007ffe1ff */
[----:B------:R-:W-:Y:S02]  /*a370*/  IADD3 R27, PT, PT, R11, -0x7f, RZ ;  /* 0xffffff810b1b7810 */ /* 0x000fe40007ffe0ff */
[----:B------:R-:W0:Y:S01]  /*a380*/  MUFU.RCP R51, R53 ;  /* 0x0000003500337308 */ /* 0x000e220000001000 */
[----:B------:R-:W-:Y:S01]  /*a390*/  FADD.FTZ R54, -R53, -RZ ;  /* 0x800000ff35367221 */ /* 0x000fe20000010100 */
[C---:B------:R-:W-:Y:S01]  /*a3a0*/  IADD3 R46, PT, PT, R27.reuse, 0x7f, -R46 ;  /* 0x0000007f1b2e7810 */ /* 0x040fe20007ffe82e */
[----:B------:R-:W-:-:S04]  /*a3b0*/  IMAD R11, R27, -0x800000, R52 ;  /* 0xff8000001b0b7824 */ /* 0x000fc800078e0234 */
        /* <DEDUP_REMOVED lines=43> */
.L_x_6706:
[----:B------:R-:W-:-:S04]  /*a670*/  LOP3.LUT R11, R11, 0x80000000, RZ, 0xc0, !PT ;  /* 0x800000000b0b7812 */ /* 0x000fc800078ec0ff */
[----:B------:R-:W-:Y:S01]  /*a680*/  LOP3.LUT R11, R11, 0x7f800000, RZ, 0xfc, !PT ;  /* 0x7f8000000b0b7812 */ /* 0x000fe200078efcff */
[----:B------:R-:W-:Y:S06]  /*a690*/  BRA `(.L_x_6707) ;  /* 0x0000000000047947 */ /* 0x000fec0003800000 */
.L_x_6705:
[----:B------:R-:W-:-:S07]  /*a6a0*/  IMAD R11, R46, 0x800000, R11 ;  /* 0x008000002e0b7824 */ /* 0x000fce00078e020b */
.L_x_6707:
[----:B------:R-:W-:Y:S05]  /*a6b0*/  BSYNC.RECONVERGENT B2 ;  /* 0x0000000000027941 */ /* 0x000fea0003800200 */
.L_x_6704:
[----:B------:R-:W-:Y:S05]  /*a6c0*/  BRA `(.L_x_6708) ;  /* 0x0000000000207947 */ /* 0x000fea0003800000 */
.L_x_6703:
[----:B------:R-:W-:-:S04]  /*a6d0*/  LOP3.LUT R11, R12, 0x80000000, R52, 0x48, !PT ;  /* 0x800000000c0b7812 */ /* 0x000fc800078e4834 */
[----:B------:R-:W-:Y:S01]  /*a6e0*/  LOP3.LUT R11, R11, 0x7f800000, RZ, 0xfc, !PT ;  /* 0x7f8000000b0b7812 */ /* 0x000fe200078efcff */
[----:B------:R-:W-:Y:S06]  /*a6f0*/  BRA `(.L_x_6708) ;  /* 0x0000000000147947 */ /* 0x000fec0003800000 */
.L_x_6702:
[----:B------:R-:W-:Y:S01]  /*a700*/  LOP3.LUT R11, R12, 0x80000000, R52, 0x48, !PT ;  /* 0x800000000c0b7812 */ /* 0x000fe200078e4834 */
[----:B------:R-:W-:Y:S06]  /*a710*/  BRA `(.L_x_6708) ;  /* 0x00000000000c7947 */ /* 0x000fec0003800000 */
.L_x_6701:
[----:B------:R-:W0:Y:S01]  /*a720*/  MUFU.RSQ R11, -QNAN ;  /* 0xffc00000000b7908 */ /* 0x000e220000001400 */
[----:B------:R-:W-:Y:S05]  /*a730*/  BRA `(.L_x_6708) ;  /* 0x0000000000047947 */ /* 0x000fea0003800000 */
.L_x_6700:
[----:B------:R-:W-:-:S07]  /*a740*/  FADD.FTZ R11, R27, R12 ;  /* 0x0000000c1b0b7221 */ /* 0x000fce0000010000 */
.L_x_6708:
[----:B------:R-:W-:Y:S05]  /*a750*/  BSYNC.RECONVERGENT B1 ;  /* 0x0000000000017941 */ /* 0x000fea0003800200 */
.L_x_6698:
[----:B------:R-:W-:Y:S01]  /*a760*/  HFMA2 R13, -RZ, RZ, 0, 0 ;  /* 0x00000000ff0d7431 */ /* 0x000fe200000001ff */
[----:B------:R-:W-:-:S04]  /*a770*/  MOV R12, R50 ;  /* 0x00000032000c7202 */ /* 0x000fc80000000f00 */
[----:B0-----:R-:W-:Y:S05]  /*a780*/  RET.REL.NODEC R12 `(_Z15SoftmaxWarpImplI22BroadcastScaleMaskLoadIffbLm4EiE11DirectStoreIffEfLi2ELi30ELi32ELi1ELb0EL9Algorithm0EEvT_T0_ll) ;  /* 0xffffff580c1c7950 */ /* 0x001fea0003c3ffff */
.L_x_6709:
        /* <DEDUP_REMOVED lines=15> */
.L_x_37479:


//--------------------- .text._Z15SoftmaxWarpImplI22BroadcastScaleMaskLoadIffbLm4EiE11DirectStoreIffEfLi2ELi28ELi32ELi1ELb1EL9Algorithm0EEvT_T0_ll --------------------------
	.section	.text._Z15SoftmaxWarpImplI22BroadcastScaleMaskLoadIffbLm4EiE11DirectStoreIffEfLi2ELi28ELi32ELi1ELb1EL9Algorithm0EEvT_T0_ll,"ax",@progbits
	.align	128
        .global         _Z15SoftmaxWarpImplI22BroadcastScaleMaskLoadIffbLm4EiE11DirectStoreIffEfLi2ELi28ELi32ELi1ELb1EL9Algorithm0EEvT_T0_ll
        .type           _Z15SoftmaxWarpImplI22BroadcastScaleMaskLoadIffbLm4EiE11DirectStoreIffEfLi2ELi28ELi32ELi1ELb1EL9Algorithm0EEvT_T0_ll,@function
        .size           _Z15SoftmaxWarpImplI22BroadcastScaleMaskLoadIffbLm4EiE11DirectStoreIffEfLi2ELi28ELi32ELi1ELb1EL9Algorithm0EEvT_T0_ll,(.L_x_37480 - _Z15SoftmaxWarpImplI22BroadcastScaleMaskLoadIffbLm4EiE11DirectStoreIffEfLi2ELi28ELi32ELi1ELb1EL9Algorithm0EEvT_T0_ll)
        .other          _Z15SoftmaxWarpImplI22BroadcastScaleMaskLoadIffbLm4EiE11DirectStoreIffEfLi2ELi28ELi32ELi1ELb1EL9Algorithm0EEvT_T0_ll,@"STO_CUDA_ENTRY STV_DEFAULT"
_Z15SoftmaxWarpImplI22BroadcastScaleMaskLoadIffbLm4EiE11DirectStoreIffEfLi2ELi28ELi32ELi1ELb1EL9Algorithm0EEvT_T0_ll:
.text._Z15SoftmaxWarpImplI22BroadcastScaleMaskLoadIffbLm4EiE11DirectStoreIffEfLi2ELi28ELi32ELi1ELb1EL9Algorithm0EEvT_T0_ll:
        /* <DEDUP_REMOVED lines=27> */
.L_x_6710:
        /* <DEDUP_REMOVED lines=26> */
.L_x_6825:
[----:B0-----:R-:W0:Y:S01]  /*0350*/  LDC.64 R2, c[0x0][0x410] ;  /* 0x00010400ff027b82 */ /* 0x001e220000000a00 */
[----:B------:R-:W-:Y:S01]  /*0360*/  BSSY.RECONVERGENT B1, `(.L_x_6712) ;  /* 0x000008c000017945 */ /* 0x000fe20003800200 */
[----:B------:R-:W-:Y:S01]  /*0370*/  IMAD.MOV.U32 R33, RZ, RZ, -0x800000 ;  /* 0xff800000ff217424 */ /* 0x000fe200078e00ff */
[----:B------:R-:W-:Y:S01]  /*0380*/  MOV R4, 0xff800000 ;  /* 0xff80000000047802 */ /* 0x000fe20000000f00 */
[----:B------:R-:W-:Y:S01]  /*0390*/  IMAD.MOV.U32 R13, RZ, RZ, -0x800000 ;  /* 0xff800000ff0d7424 */ /* 0x000fe200078e00ff */
[-C--:B0-----:R-:W-:Y:S02]  /*03a0*/  ISETP.GE.U32.AND P0, PT, R67, R2.reuse, PT ;  /* 0x000000024300720c */ /* 0x081fe40003f06070 */
[-C--:B------:R-:W-:Y:S02]  /*03b0*/  ISETP.GE.U32.AND P2, PT, R65, R2.reuse, PT ;  /* 0x000000024100720c */ /* 0x080fe40003f46070 */
[----:B------:R-:W-:Y:S02]  /*03c0*/  ISETP.GE.AND.EX P0, PT, RZ, R3, PT, P0 ;  /* 0x00000003ff00720c */ /* 0x000fe40003f06300 */
[----:B------:R-:W-:-:S02]  /*03d0*/  ISETP.GE.U32.AND P4, PT, R63, R2, PT ;  /* 0x000000023f00720c */ /* 0x000fc40003f86070 */
[-C--:B------:R-:W-:Y:S02]  /*03e0*/  ISETP.GE.U32.AND P3, PT, R61, R2.reuse, PT ;  /* 0x000000023d00720c */ /* 0x080fe40003f66070 */
[----:B------:R-:W-:-:S07]  /*03f0*/  ISETP.GE.U32.AND P5, PT, R59, R2, PT ;  /* 0x000000023b00720c */ /* 0x000fce0003fa6070 */
[----:B------:R-:W-:Y:S06]  /*0400*/  @P0 BRA `(.L_x_6713) ;  /* 0x0000000800040947 */ /* 0x000fec0003800000 */
        /* <DEDUP_REMOVED lines=14> */
[----:B---3--:R-:W-:Y:S02]  /*04f0*/  HFMA2 R4, -RZ, RZ, 0, 0 ;  /* 0x00000000ff047431 */ /* 0x008fe400000001ff */
[----:B----4-:R-:W-:-:S04]  /*0500*/  IMAD.MOV R8, RZ, RZ, -R5 ;  /* 0x000000ffff087224 */ /* 0x010fc800078e0a05 */
        /* <DEDUP_REMOVED lines=9> */
[----:B------:R-:W-:Y:S01]  /*05a0*/  @!P1 IADD3 R4, PT, PT, R4, -R9, RZ ;  /* 0x8000000904049210 */ /* 0x000fe20007ffe0ff */
[----:B------:R-:W-:-:S03]  /*05b0*/  @!P1 VIADD R6, R6, 0x1 ;  /* 0x0000000106069836 */ /* 0x000fc60000000000 */
[----:B------:R-:W-:Y:S02]  /*05c0*/  ISETP.GE.U32.AND P6, PT, R4, R9, PT ;  /* 0x000000090400720c */ /* 0x000fe40003fc6070 */
[----:B------:R-:W-:Y:S01]  /*05d0*/  LOP3.LUT R4, R0, R11, RZ, 0x3c, !PT ;  /* 0x0000000b00047212 */ /* 0x000fe200078e3cff */
[----:B------:R-:W4:Y:S03]  /*05e0*/  LDC R9, c[0x0][0x3c0] ;  /* 0x0000f000ff097b82 */ /* 0x000f260000000800 */
[----:B------:R-:W-:Y:S02]  /*05f0*/  ISETP.GE.AND P1, PT, R4, RZ, PT ;  /* 0x000000ff0400720c */ /* 0x000fe40003f26270 */
[----:B---3--:R-:W-:-:S04]  /*0600*/  IADD3 R4, PT, PT, R7, 0xffffffe, RZ ;  /* 0x0ffffffe07047810 */ /* 0x008fc80007ffe0ff */
[----:B------:R3:W5:Y:S01]  /*0610*/  F2I.FTZ.U32.TRUNC.NTZ R5, R4 ;  /* 0x0000000400057305 */ /* 0x000762000021f000 */
[----:B------:R-:W-:Y:S01]  /*0620*/  @P6 VIADD R6, R6, 0x1 ;  /* 0x0000000106066836 */ /* 0x000fe20000000000 */
[----:B------:R-:W-:-:S04]  /*0630*/  ISETP.NE.AND P6, PT, R11, RZ, PT ;  /* 0x000000ff0b00720c */ /* 0x000fc80003fc5270 */
[----:B------:R-:W-:Y:S01]  /*0640*/  MOV R13, R6 ;  /* 0x00000006000d7202 */ /* 0x000fe20000000f00 */
[----:B---3--:R-:W-:-:S04]  /*0650*/  HFMA2 R4, -RZ, RZ, 0, 0 ;  /* 0x00000000ff047431 */ /* 0x008fc800000001ff */
[----:B------:R-:W-:-:S04]  /*0660*/  @!P1 IMAD.MOV R13, RZ, RZ, -R13 ;  /* 0x000000ffff0d9224 */ /* 0x000fc800078e0a0d */
[----:B------:R-:W-:Y:S02]  /*0670*/  @!P6 LOP3.LUT R13, RZ, R11, RZ, 0x33, !PT ;  /* 0x0000000bff0de212 */ /* 0x000fe400078e33ff */
[----:B-----5:R-:W-:Y:S02]  /*0680*/  IADD3 R7, PT, PT, RZ, -R5, RZ ;  /* 0x80000005ff077210 */ /* 0x020fe40007ffe0ff */
[----:B----4-:R-:W-:Y:S01]  /*0690*/  IABS R8, R9 ;  /* 0x0000000900087213 */ /* 0x010fe20000000000 */
[----:B------:R-:W-:Y:S02]  /*06a0*/  IMAD.MOV R6, RZ, RZ, -R13 ;  /* 0x000000ffff067224 */ /* 0x000fe400078e0a0d */
[----:B------:R-:W-:Y:S02]  /*06b0*/  IMAD R7, R7, R10, RZ ;  /* 0x0000000a07077224 */ /* 0x000fe400078e02ff */
[----:B------:R-:W-:Y:S02]  /*06c0*/  IMAD R11, R11, R6, R0 ;  /* 0x000000060b0b7224 */ /* 0x000fe400078e0200 */
[----:B------:R-:W-:-:S03]  /*06d0*/  IMAD.HI.U32 R4, R5, R7, R4 ;  /* 0x0000000705047227 */ /* 0x000fc600078e0004 */
[----:B------:R-:W-:-:S05]  /*06e0*/  IABS R6, R11 ;  /* 0x0000000b00067213 */ /* 0x000fca0000000000 */
[----:B------:R-:W-:-:S04]  /*06f0*/  IMAD.MOV.U32 R5, RZ, RZ, R6 ;  /* 0x000000ffff057224 */ /* 0x000fc800078e0006 */
[----:B------:R-:W-:-:S05]  /*0700*/  IMAD.HI.U32 R4, R4, R5, RZ ;  /* 0x0000000504047227 */ /* 0x000fca00078e00ff */
[----:B------:R-:W-:-:S05]  /*0710*/  IADD3 R6, PT, PT, -R4, RZ, RZ ;  /* 0x000000ff04067210 */ /* 0x000fca0007ffe1ff */
        /* <DEDUP_REMOVED lines=10> */
[----:B------:R-:W-:Y:S02]  /*07c0*/  @P6 IADD3 R4, PT, PT, R4, 0x1, RZ ;  /* 0x0000000104046810 */ /* 0x000fe40007ffe0ff */
[----:B------:R-:W-:Y:S01]  /*07d0*/  ISETP.NE.AND P6, PT, R12, RZ, PT ;  /* 0x000000ff0c00720c */ /* 0x000fe20003fc5270 */
[----:B------:R-:W3:Y:S02]  /*07e0*/  F2I.FTZ.U32.TRUNC.NTZ R5, R5 ;  /* 0x0000000500057305 */ /* 0x000ee4000021f000 */
[----:B------:R-:W-:Y:S02]  /*07f0*/  IMAD.MOV.U32 R14, RZ, RZ, R4 ;  /* 0x000000ffff0e7224 */ /* 0x000fe400078e0004 */
[----:B------:R-:W-:-:S03]  /*0800*/  IMAD.MOV.U32 R4, RZ, RZ, RZ ;  /* 0x000000ffff047224 */ /* 0x000fc600078e00ff */
[----:B------:R-:W-:-:S05]  /*0810*/  @!P1 IADD3 R14, PT, PT, -R14, RZ, RZ ;  /* 0x000000ff0e0e9210 */ /* 0x000fca0007ffe1ff */
[----:B------:R-:W-:-:S04]  /*0820*/  @!P6 LOP3.LUT R14, RZ, R12, RZ, 0x33, !PT ;  /* 0x0000000cff0ee212 */ /* 0x000fc800078e33ff */
[----:B------:R-:W-:Y:S01]  /*0830*/  IADD3 R7, PT, PT, -R14, RZ, RZ ;  /* 0x000000ff0e077210 */ /* 0x000fe20007ffe1ff */
[----:B---3--:R-:W-:-:S04]  /*0840*/  IMAD.MOV R15, RZ, RZ, -R5 ;  /* 0x000000ffff0f7224 */ /* 0x008fc800078e0a05 */
[----:B------:R-:W-:Y:S02]  /*0850*/  IMAD R12, R12, R7, R11 ;  /* 0x000000070c0c7224 */ /* 0x000fe400078e020b */
[----:B------:R-:W-:Y:S01]  /*0860*/  IMAD R7, R15, R8, RZ ;  /* 0x000000080f077224 */ /* 0x000fe200078e02ff */
[----:B------:R-:W3:Y:S02]  /*0870*/  LDC.64 R10, c[0x0][0x398] ;  /* 0x0000e600ff0a7b82 */ /* 0x000ee40000000a00 */
[----:B------:R-:W-:Y:S01]  /*0880*/  IABS R6, R12 ;  /* 0x0000000c00067213 */ /* 0x000fe20000000000 */
[----:B------:R-:W-:-:S03]  /*0890*/  IMAD.HI.U32 R4, R5, R7, R4 ;  /* 0x0000000705047227 */ /* 0x000fc600078e0004 */
        /* <DEDUP_REMOVED lines=11> */
[----:B------:R-:W-:-:S03]  /*0950*/  ISETP.NE.AND P1, PT, R9, RZ, PT ;  /* 0x000000ff0900720c */ /* 0x000fc60003f25270 */
[----:B------:R-:W-:-:S05]  /*0960*/  IMAD.MOV.U32 R6, RZ, RZ, R4 ;  /* 0x000000ffff067224 */ /* 0x000fca00078e0004 */
[----:B------:R-:W-:Y:S02]  /*0970*/  @!P6 IADD3 R6, PT, PT, -R6, RZ, RZ ;  /* 0x000000ff0606e210 */ /* 0x000fe40007ffe1ff */
[----:B--2---:R-:W-:-:S03]  /*0980*/  ISETP.NE.U32.AND P6, PT, R20, 0x1, PT ;  /* 0x000000011400780c */ /* 0x004fc60003fc5070 */
[----:B------:R-:W-:Y:S02]  /*0990*/  @!P1 LOP3.LUT R6, RZ, R9, RZ, 0x33, !PT ;  /* 0x00000009ff069212 */ /* 0x000fe400078e33ff */
[----:B---3--:R-:W-:Y:S02]  /*09a0*/  ISETP.NE.U32.AND P1, PT, R10, 0x1, PT ;  /* 0x000000010a00780c */ /* 0x008fe40003f25070 */
[----:B------:R-:W-:Y:S01]  /*09b0*/  ISETP.NE.AND.EX P6, PT, R21, RZ, PT, P6 ;  /* 0x000000ff1500720c */ /* 0x000fe20003fc5360 */
[----:B------:R-:W-:Y:S01]  /*09c0*/  IMAD.MOV R10, RZ, RZ, -R6 ;  /* 0x000000ffff0a7224 */ /* 0x000fe200078e0a06 */
[----:B------:R-:W-:Y:S02]  /*09d0*/  ISETP.NE.AND.EX P1, PT, R11, RZ, PT, P1 ;  /* 0x000000ff0b00720c */ /* 0x000fe40003f25310 */
[----:B------:R-:W-:Y:S01]  /*09e0*/  SEL R4, R13, RZ, P6 ;  /* 0x000000ff0d047207 */ /* 0x000fe20003000000 */
[----:B------:R-:W-:Y:S01]  /*09f0*/  IMAD R7, R9, R10, R12 ;  /* 0x0000000a09077224 */ /* 0x000fe200078e020c */
[----:B0-----:R-:W-:-:S02]  /*0a00*/  ISETP.NE.U32.AND P6, PT, R18, 0x1, PT ;  /* 0x000000011200780c */ /* 0x001fc40003fc5070 */
        /* <DEDUP_REMOVED lines=27> */
[----:B------:R-:W-:Y:S02]  /*0bc0*/  ISETP.NE.AND P1, PT, R4, RZ, PT ;  /* 0x000000ff0400720c */ /* 0x000fe40003f25270 */
[----:B0-----:R-:W-:Y:S01]  /*0bd0*/  MOV R33, UR4 ;  /* 0x0000000400217c02 */ /* 0x001fe20008000f00 */
[----:B--2---:R-:W-:-:S10]  /*0be0*/  FMUL R4, R0, UR47 ;  /* 0x0000002f00047c20 */ /* 0x004fd40008400000 */
[----:B------:R-:W0:Y:S01]  /*0bf0*/  @!P1 LDC R4, c[0x0][0x3f0] ;  /* 0x0000fc00ff049b82 */ /* 0x000e220000000800 */
[----:B---3--:R-:W-:-:S05]  /*0c00*/  @P6 FMUL R33, R8, UR47 ;  /* 0x0000002f08216c20 */ /* 0x008fca0008400000 */
[----:B0-----:R-:W-:-:S07]  /*0c10*/  FMNMX3 R13, R4, -INF , R33, !PT ;  /* 0xff800000040d7876 */ /* 0x001fce0007800021 */
.L_x_6713:
[----:B------:R-:W-:Y:S05]  /*0c20*/  BSYNC.RECONVERGENT B1 ;  /* 0x0000000000017941 */ /* 0x000fea0003800200 */
.L_x_6712:
        /* <DEDUP_REMOVED lines=136> */
.L_x_6715:
[----:B------:R-:W-:Y:S05]  /*14b0*/  BSYNC.RECONVERGENT B1 ;  /* 0x0000000000017941 */ /* 0x000fea0003800200 */
.L_x_6714:
        /* <DEDUP_REMOVED lines=22> */
[----:B------:R-:W-:Y:S02]  /*1620*/  IMAD.HI.U32 R6, R7, R15, R6 ;  /* 0x0000000f07067227 */ /* 0x000fe400078e0006 */
[----:B------:R-:W3:Y:S02]  /*1630*/  LDC R15, c[0x0][0x3c0] ;  /* 0x0000f000ff0f7b82 */ /* 0x000ee40000000800 */
[----:B------:R-:W-:Y:S01]  /*1640*/  IMAD.MOV.U32 R7, RZ, RZ, R14 ;  /* 0x000000ffff077224 */ /* 0x000fe200078e000e */
[----:B-1----:R-:W-:-:S03]  /*1650*/  IABS R14, R12 ;  /* 0x0000000c000e7213 */ /* 0x002fc60000000000 */
[----:B------:R-:W-:-:S05]  /*1660*/  IMAD.HI.U32 R6, R6, R7, RZ ;  /* 0x0000000706067227 */ /* 0x000fca00078e00ff */
[----:B------:R-:W-:-:S05]  /*1670*/  IADD3 R8, PT, PT, -R6, RZ, RZ ;  /* 0x000000ff06087210 */ /* 0x000fca0007ffe1ff */
[C---:B------:R-:W-:Y:S02]  /*1680*/  IMAD R7, R10.reuse, R8, R7 ;  /* 0x000000080a077224 */ /* 0x040fe400078e0207 */
[----:B------:R-:W1:Y:S03]  /*1690*/  I2F.RP R8, R14 ;  /* 0x0000000e00087306 */ /* 0x000e660000209400 */
[----:B------:R-:W-:Y:S02]  /*16a0*/  ISETP.GT.U32.AND P6, PT, R10, R7, PT ;  /* 0x000000070a00720c */ /* 0x000fe40003fc4070 */
[----:B---3--:R-:W-:-:S03]  /*16b0*/  IABS R16, R15 ;  /* 0x0000000f00107213 */ /* 0x008fc60000000000 */
[----:B-1----:R-:W1:Y:S08]  /*16c0*/  MUFU.RCP R8, R8 ;  /* 0x0000000800087308 */ /* 0x002e700000001000 */
[----:B------:R-:W-:Y:S01]  /*16d0*/  @!P6 IMAD.IADD R7, R7, 0x1, -R10 ;  /* 0x000000010707e824 */ /* 0x000fe200078e0a0a */
[----:B------:R-:W-:-:S04]  /*16e0*/  @!P6 IADD3 R6, PT, PT, R6, 0x1, RZ ;  /* 0x000000010606e810 */ /* 0x000fc80007ffe0ff */
[----:B------:R-:W-:Y:S02]  /*16f0*/  ISETP.GE.U32.AND P4, PT, R7, R10, PT ;  /* 0x0000000a0700720c */ /* 0x000fe40003f86070 */
[----:B------:R-:W-:-:S04]  /*1700*/  LOP3.LUT R7, R0, R11, RZ, 0x3c, !PT ;  /* 0x0000000b00077212 */ /* 0x000fc800078e3cff */
[----:B------:R-:W-:Y:S01]  /*1710*/  ISETP.GE.AND P6, PT, R7, RZ, PT ;  /* 0x000000ff0700720c */ /* 0x000fe20003fc6270 */
[----:B-1----:R-:W-:-:S06]  /*1720*/  VIADD R7, R8, 0xffffffe ;  /* 0x0ffffffe08077836 */ /* 0x002fcc0000000000 */
[----:B------:R-:W-:Y:S02]  /*1730*/  @P4 IADD3 R6, PT, PT, R6, 0x1, RZ ;  /* 0x0000000106064810 */ /* 0x000fe40007ffe0ff */
[----:B------:R-:W-:Y:S01]  /*1740*/  ISETP.NE.AND P4, PT, R11, RZ, PT ;  /* 0x000000ff0b00720c */ /* 0x000fe20003f85270 */
[----:B------:R-:W1:Y:S02]  /*1750*/  F2I.FTZ.U32.TRUNC.NTZ R7, R7 ;  /* 0x0000000700077305 */ /* 0x000e64000021f000 */
[----:B------:R-:W-:Y:S02]  /*1760*/  IMAD.MOV.U32 R10, RZ, RZ, R6 ;  /* 0x000000ffff0a7224 */ /* 0x000fe400078e0006 */
[----:B------:R-:W-:-:S03]  /*1770*/  IMAD.MOV.U32 R6, RZ, RZ, RZ ;  /* 0x000000ffff067224 */ /* 0x000fc600078e00ff */
[----:B------:R-:W-:-:S05]  /*1780*/  @!P6 IADD3 R10, PT, PT, -R10, RZ, RZ ;  /* 0x000000ff0a0ae210 */ /* 0x000fca0007ffe1ff */
[----:B------:R-:W-:-:S04]  /*1790*/  @!P4 LOP3.LUT R10, RZ, R11, RZ, 0x33, !PT ;  /* 0x0000000bff0ac212 */ /* 0x000fc800078e33ff */
[----:B------:R-:W-:Y:S01]  /*17a0*/  IADD3 R9, PT, PT, -R10, RZ, RZ ;  /* 0x000000ff0a097210 */ /* 0x000fe20007ffe1ff */
[----:B-1----:R-:W-:-:S04]  /*17b0*/  IMAD.MOV R17, RZ, RZ, -R7 ;  /* 0x000000ffff117224 */ /* 0x002fc800078e0a07 */
        /* <DEDUP_REMOVED lines=14> */
[----:B------:R-:W-:-:S04]  /*18a0*/  LOP3.LUT R7, R9, R12, RZ, 0x3c, !PT ;  /* 0x0000000c09077212 */ /* 0x000fc800078e3cff */
[----:B------:R-:W-:Y:S02]  /*18b0*/  ISETP.GE.AND P6, PT, R7, RZ, PT ;  /* 0x000000ff0700720c */ /* 0x000fe40003fc6270 */
[----:B-1----:R-:W-:-:S05]  /*18c0*/  IADD3 R7, PT, PT, R8, 0xffffffe, RZ ;  /* 0x0ffffffe08077810 */ /* 0x002fca0007ffe0ff */
[----:B------:R-:W-:Y:S01]  /*18d0*/  @P4 VIADD R6, R6, 0x1 ;  /* 0x0000000106064836 */ /* 0x000fe20000000000 */
[----:B------:R-:W-:-:S04]  /*18e0*/  ISETP.NE.AND P4, PT, R12, RZ, PT ;  /* 0x000000ff0c00720c */ /* 0x000fc80003f85270 */
[----:B------:R-:W-:Y:S01]  /*18f0*/  MOV R11, R6 ;  /* 0x00000006000b7202 */ /* 0x000fe20000000f00 */
[----:B------:R-:W1:Y:S04]  /*1900*/  F2I.FTZ.U32.TRUNC.NTZ R7, R7 ;  /* 0x0000000700077305 */ /* 0x000e68000021f000 */
[----:B------:R-:W-:-:S04]  /*1910*/  @!P6 IMAD.MOV R11, RZ, RZ, -R11 ;  /* 0x000000ffff0be224 */ /* 0x000fc800078e0a0b */
[----:B------:R-:W-:-:S05]  /*1920*/  @!P4 LOP3.LUT R11, RZ, R12, RZ, 0x33, !PT ;  /* 0x0000000cff0bc212 */ /* 0x000fca00078e33ff */
[----:B------:R-:W-:Y:S01]  /*1930*/  IMAD.MOV R6, RZ, RZ, -R11 ;  /* 0x000000ffff067224 */ /* 0x000fe200078e0a0b */
[----:B-1----:R-:W-:-:S03]  /*1940*/  IADD3 R17, PT, PT, RZ, -R7, RZ ;  /* 0x80000007ff117210 */ /* 0x002fc60007ffe0ff */
        /* <DEDUP_REMOVED lines=26> */
[----:B----4-:R-:W-:-:S02]  /*1af0*/  ISETP.NE.U32.AND P6, PT, R18, 0x1, PT ;  /* 0x000000011200780c */ /* 0x010fc40003fc5070 */
[----:B------:R-:W-:Y:S02]  /*1b00*/  IADD3 R9, PT, PT, -R8, RZ, RZ ;  /* 0x000000ff08097210 */ /* 0x000fe40007ffe1ff */
[----:B------:R-:W-:Y:S01]  /*1b10*/  SEL R10, R11, RZ, P4 ;  /* 0x000000ff0b0a7207 */ /* 0x000fe20002000000 */
[----:B------:R-:W-:Y:S01]  /*1b20*/  IMAD R11, R6, UR36, RZ ;  /* 0x00000024060b7c24 */ /* 0x000fe2000f8e02ff */
        /* <DEDUP_REMOVED lines=32> */
.L_x_6717:
[----:B------:R-:W-:Y:S05]  /*1d30*/  BSYNC.RECONVERGENT B1 ;  /* 0x0000000000017941 */ /* 0x000fea0003800200 */
.L_x_6716:
        /* <DEDUP_REMOVED lines=50> */
[----:B------:R-:W-:-:S03]  /*2060*/  IMAD R15, R6, R17, RZ ;  /* 0x00000011060f7224 */ /* 0x000fc600078e02ff */
[----:B------:R-:W-:Y:S01]  /*2070*/  IABS R6, R11 ;  /* 0x0000000b00067213 */ /* 0x000fe20000000000 */
[----:B------:R-:W-:-:S03]  /*2080*/  IMAD.HI.U32 R15, R9, R15, R8 ;  /* 0x0000000f090f7227 */ /* 0x000fc600078e0008 */
        /* <DEDUP_REMOVED lines=23> */
[----:B------:R-:W-:-:S03]  /*2200*/  IMAD R11, R18, R19, RZ ;  /* 0x00000013120b7224 */ /* 0x000fc600078e02ff */
[----:B------:R-:W-:Y:S01]  /*2210*/  IABS R6, R15 ;  /* 0x0000000f00067213 */ /* 0x000fe20000000000 */
[----:B------:R-:W-:-:S04]  /*2220*/  IMAD.HI.U32 R11, R9, R11, R8 ;  /* 0x0000000b090b7227 */ /* 0x000fc800078e0008 */
[----:B------:R-:W-:-:S04]  /*2230*/  IMAD.MOV.U32 R8, RZ, RZ, R6 ;  /* 0x000000ffff087224 */ /* 0x000fc800078e0006 */
[----:B------:R-:W-:Y:S02]  /*2240*/  IMAD.HI.U32 R6, R11, R8, RZ ;  /* 0x000000080b067227 */ /* 0x000fe400078e00ff */
[----:B------:R-:W1:Y:S03]  /*2250*/  LDC.64 R10, c[0x0][0x398] ;  /* 0x0000e600ff0a7b82 */ /* 0x000e660000000a00 */
[----:B------:R-:W-:-:S05]  /*2260*/  IADD3 R9, PT, PT, -R6, RZ, RZ ;  /* 0x000000ff06097210 */ /* 0x000fca0007ffe1ff */
[----:B------:R-:W-:-:S05]  /*2270*/  IMAD R8, R19, R9, R8 ;  /* 0x0000000913087224 */ /* 0x000fca00078e0208 */
        /* <DEDUP_REMOVED lines=17> */
[----:B----4-:R-:W-:Y:S01]  /*2390*/  ISETP.NE.U32.AND P6, PT, R20, 0x1, PT ;  /* 0x000000011400780c */ /* 0x010fe20003fc5070 */
[----:B------:R-:W-:Y:S01]  /*23a0*/  IMAD R12, R8, UR36, RZ ;  /* 0x00000024080c7c24 */ /* 0x000fe2000f8e02ff */
[----:B------:R-:W-:Y:S01]  /*23b0*/  SEL R11, R14, RZ, P5 ;  /* 0x000000ff0e0b7207 */ /* 0x000fe20002800000 */
[----:B------:R-:W-:Y:S01]  /*23c0*/  IMAD R10, R16, R10, R15 ;  /* 0x0000000a100a7224 */ /* 0x000fe200078e020f */
        /* <DEDUP_REMOVED lines=30> */
[----:B0-----:R-:W-:-:S07]  /*25b0*/  FMNMX3 R13, R13, R8, R9, !PT ;  /* 0x000000080d0d7276 */ /* 0x001fce0007800009 */
.L_x_6719:
[----:B------:R-:W-:Y:S05]  /*25c0*/  BSYNC.RECONVERGENT B1 ;  /* 0x0000000000017941 */ /* 0x000fea0003800200 */
.L_x_6718:
        /* <DEDUP_REMOVED lines=15> */
[----:B------:R-:W4:Y:S08]  /*26c0*/  LDC.64 R24, c[0x0][0x398] ;  /* 0x0000e600ff187b82 */ /* 0x000f300000000a00 */
[----:B------:R-:W5:Y:S01]  /*26d0*/  LDC.64 R22, c[0x0][0x3a0] ;  /* 0x0000e800ff167b82 */ /* 0x000f620000000a00 */
        /* <DEDUP_REMOVED lines=58> */
[----:B------:R-:W1:Y:S01]  /*2a80*/  LDC.64 R20, c[0x0][0x3a8] ;  /* 0x0000ea00ff147b82 */ /* 0x000e620000000a00 */
[----:B------:R-:W-:-:S04]  /*2a90*/  IMAD.HI.U32 R19, R11, R19, R10 ;  /* 0x000000130b137227 */ /* 0x000fc800078e000a */
[----:B------:R-:W-:-:S05]  /*2aa0*/  IMAD R15, R12, R6, R15 ;  /* 0x000000060c0f7224 */ /* 0x000fca00078e020f */
[----:B------:R-:W-:-:S04]  /*2ab0*/  IABS R6, R15 ;  /* 0x0000000f00067213 */ /* 0x000fc80000000000 */
        /* <DEDUP_REMOVED lines=21> */
[----:B-----5:R-:W-:-:S02]  /*2c10*/  ISETP.NE.U32.AND P6, PT, R22, 0x1, PT ;  /* 0x000000011600780c */ /* 0x020fc40003fc5070 */
        /* <DEDUP_REMOVED lines=33> */
.L_x_6721:
[----:B------:R-:W-:Y:S05]  /*2e30*/  BSYNC.RECONVERGENT B1 ;  /* 0x0000000000017941 */ /* 0x000fea0003800200 */
.L_x_6720:
        /* <DEDUP_REMOVED lines=13> */
[----:B------:R-:W2:Y:S01]  /*2f10*/  LDC.64 R26, c[0x0][0x390] ;  /* 0x0000e400ff1a7b82 */ /* 0x000ea20000000a00 */
[----:B0-----:R-:W-:-:S07]  /*2f20*/  IABS R15, R17 ;  /* 0x00000011000f7213 */ /* 0x001fce0000000000 */
[----:B------:R-:W0:Y:S01]  /*2f30*/  LDC.64 R24, c[0x0][0x398] ;  /* 0x0000e600ff187b82 */ /* 0x000e220000000a00 */
[----:B------:R-:W3:Y:S08]  /*2f40*/  I2F.RP R6, R15 ;  /* 0x0000000f00067306 */ /* 0x000ef00000209400 */
        /* <DEDUP_REMOVED lines=20> */
[----:B-1----:R-:W-:Y:S02]  /*3090*/  VIADD R10, R18, 0xffffffe ;  /* 0x0ffffffe120a7836 */ /* 0x002fe40000000000 */
[----:B------:R-:W1:Y:S02]  /*30a0*/  LDC R18, c[0x0][0x3c0] ;  /* 0x0000f000ff127b82 */ /* 0x000e640000000800 */
[----:B------:R3:W4:Y:S02]  /*30b0*/  F2I.FTZ.U32.TRUNC.NTZ R11, R10 ;  /* 0x0000000a000b7305 */ /* 0x000724000021f000 */
[----:B------:R-:W-:Y:S02]  /*30c0*/  @P2 IADD3 R6, PT, PT, R6, 0x1, RZ ;  /* 0x0000000106062810 */ /* 0x000fe40007ffe0ff */
[----:B------:R-:W-:-:S03]  /*30d0*/  ISETP.NE.AND P2, PT, R17, RZ, PT ;  /* 0x000000ff1100720c */ /* 0x000fc60003f45270 */
[----:B------:R-:W-:Y:S02]  /*30e0*/  IMAD.MOV.U32 R14, RZ, RZ, R6 ;  /* 0x000000ffff0e7224 */ /* 0x000fe400078e0006 */
[----:B---3--:R-:W-:-:S03]  /*30f0*/  IMAD.MOV.U32 R10, RZ, RZ, RZ ;  /* 0x000000ffff0a7224 */ /* 0x008fc600078e00ff */
[----:B------:R-:W-:Y:S01]  /*3100*/  @!P6 IADD3 R14, PT, PT, -R14, RZ, RZ ;  /* 0x000000ff0e0ee210 */ /* 0x000fe20007ffe1ff */
[----:B----4-:R-:W-:-:S04]  /*3110*/  IMAD.MOV R6, RZ, RZ, -R11 ;  /* 0x000000ffff067224 */ /* 0x010fc800078e0a0b */
[----:B------:R-:W-:-:S04]  /*3120*/  @!P2 LOP3.LUT R14, RZ, R17, RZ, 0x33, !PT ;  /* 0x00000011ff0ea212 */ /* 0x000fc800078e33ff */
[----:B------:R-:W-:Y:S02]  /*3130*/  IADD3 R15, PT, PT, -R14, RZ, RZ ;  /* 0x000000ff0e0f7210 */ /* 0x000fe40007ffe1ff */
[----:B-1----:R-:W-:-:S03]  /*3140*/  IABS R23, R18 ;  /* 0x0000001200177213 */ /* 0x002fc60000000000 */
[----:B------:R-:W-:Y:S01]  /*3150*/  IMAD R15, R17, R15, R0 ;  /* 0x0000000f110f7224 */ /* 0x000fe200078e0200 */
[----:B------:R-:W1:Y:S01]  /*3160*/  I2F.RP R20, R23 ;  /* 0x0000001700147306 */ /* 0x000e620000209400 */
[----:B------:R-:W-:-:S03]  /*3170*/  IMAD R17, R6, R21, RZ ;  /* 0x0000001506117224 */ /* 0x000fc600078e02ff */
[----:B------:R-:W-:Y:S01]  /*3180*/  IABS R6, R15 ;  /* 0x0000000f00067213 */ /* 0x000fe20000000000 */
[----:B------:R-:W-:-:S03]  /*3190*/  IMAD.HI.U32 R17, R11, R17, R10 ;  /* 0x000000110b117227 */ /* 0x000fc600078e000a */
[----:B------:R-:W-:-:S05]  /*31a0*/  MOV R10, R6 ;  /* 0x00000006000a7202 */ /* 0x000fca0000000f00 */
[----:B------:R-:W-:Y:S01]  /*31b0*/  IMAD.HI.U32 R6, R17, R10, RZ ;  /* 0x0000000a11067227 */ /* 0x000fe200078e00ff */
[----:B-1----:R-:W1:Y:S03]  /*31c0*/  MUFU.RCP R20, R20 ;  /* 0x0000001400147308 */ /* 0x002e660000001000 */
        /* <DEDUP_REMOVED lines=32> */
[----:B------:R-:W3:Y:S03]  /*33d0*/  LDC.64 R22, c[0x0][0x3a0] ;  /* 0x0000e800ff167b82 */ /* 0x000ee60000000a00 */
        /* <DEDUP_REMOVED lines=10> */
[----:B------:R-:W-:Y:S02]  /*3480*/  ISETP.NE.AND.EX P2, PT, R25, RZ, PT, P2 ;  /* 0x000000ff1900720c */ /* 0x000fe40003f45320 */
[----:B---3--:R-:W-:Y:S01]  /*3490*/  ISETP.NE.U32.AND P6, PT, R22, 0x1, PT ;  /* 0x000000011600780c */ /* 0x008fe20003fc5070 */
[----:B------:R-:W-:Y:S01]  /*34a0*/  IMAD R12, R18, R12, R15 ;  /* 0x0000000c120c7224 */ /* 0x000fe200078e020f */
[----:B------:R-:W-:Y:S01]  /*34b0*/  SEL R14, R17, RZ, P2 ;  /* 0x000000ff110e7207 */ /* 0x000fe20001000000 */
[----:B------:R-:W-:Y:S01]  /*34c0*/  IMAD R15, R10, UR36, RZ ;  /* 0x000000240a0f7c24 */ /* 0x000fe2000f8e02ff */
[----:B-1----:R-:W-:Y:S01]  /*34d0*/  ISETP.NE.U32.AND P2, PT, R20, 0x1, PT ;  /* 0x000000011400780c */ /* 0x002fe20003f45070 */
        /* <DEDUP_REMOVED lines=30> */
.L_x_6723:
[----:B------:R-:W-:Y:S05]  /*36c0*/  BSYNC.RECONVERGENT B1 ;  /* 0x0000000000017941 */ /* 0x000fea0003800200 */
.L_x_6722:
        /* <DEDUP_REMOVED lines=35> */
[----:B-1----:R-:W-:Y:S02]  /*3900*/  IADD3 R10, PT, PT, R20, 0xffffffe, RZ ;  /* 0x0ffffffe140a7810 */ /* 0x002fe40007ffe0ff */
[----:B------:R-:W1:Y:S02]  /*3910*/  LDC R20, c[0x0][0x3c0] ;  /* 0x0000f000ff147b82 */ /* 0x000e640000000800 */
[----:B------:R3:W4:Y:S01]  /*3920*/  F2I.FTZ.U32.TRUNC.NTZ R11, R10 ;  /* 0x0000000a000b7305 */ /* 0x000722000021f000 */
[----:B------:R-:W-:Y:S01]  /*3930*/  @P1 VIADD R6, R6, 0x1 ;  /* 0x0000000106061836 */ /* 0x000fe20000000000 */
[----:B------:R-:W-:-:S04]  /*3940*/  ISETP.NE.AND P1, PT, R17, RZ, PT ;  /* 0x000000ff1100720c */ /* 0x000fc80003f25270 */
[----:B------:R-:W-:Y:S01]  /*3950*/  MOV R14, R6 ;  /* 0x00000006000e7202 */ /* 0x000fe20000000f00 */
[----:B---3--:R-:W-:-:S04]  /*3960*/  HFMA2 R10, -RZ, RZ, 0, 0 ;  /* 0x00000000ff0a7431 */ /* 0x008fc800000001ff */
[----:B------:R-:W-:-:S04]  /*3970*/  @!P6 IMAD.MOV R14, RZ, RZ, -R14 ;  /* 0x000000ffff0ee224 */ /* 0x000fc800078e0a0e */
[----:B------:R-:W-:Y:S02]  /*3980*/  @!P1 LOP3.LUT R14, RZ, R17, RZ, 0x33, !PT ;  /* 0x00000011ff0e9212 */ /* 0x000fe400078e33ff */
[----:B----4-:R-:W-:-:S03]  /*3990*/  IADD3 R6, PT, PT, RZ, -R11, RZ ;  /* 0x8000000bff067210 */ /* 0x010fc60007ffe0ff */
[----:B------:R-:W-:Y:S01]  /*39a0*/  IMAD.MOV R15, RZ, RZ, -R14 ;  /* 0x000000ffff0f7224 */ /* 0x000fe200078e0a0e */
[----:B-1----:R-:W-:-:S03]  /*39b0*/  IABS R25, R20 ;  /* 0x0000001400197213 */ /* 0x002fc60000000000 */
        /* <DEDUP_REMOVED lines=87> */
.L_x_6725:
[----:B------:R-:W-:Y:S05]  /*3f30*/  BSYNC.RECONVERGENT B1 ;  /* 0x0000000000017941 */ /* 0x000fea0003800200 */
.L_x_6724:
        /* <DEDUP_REMOVED lines=136> */
.L_x_6727:
[----:B------:R-:W-:Y:S05]  /*47c0*/  BSYNC.RECONVERGENT B1 ;  /* 0x0000000000017941 */ /* 0x000fea0003800200 */
.L_x_6726:
        /* <DEDUP_REMOVED lines=44> */
[----:B------:R-:W-:Y:S01]  /*4a90*/  IMAD.MOV R15, RZ, RZ, -R14 ;  /* 0x000000ffff0f7224 */ /* 0x000fe200078e0a0e */
[----:B0-----:R-:W-:-:S03]  /*4aa0*/  IABS R29, R24 ;  /* 0x00000018001d7213 */ /* 0x001fc60000000000 */
[----:B------:R-:W-:Y:S02]  /*4ab0*/  IMAD R15, R17, R15, R0 ;  /* 0x0000000f110f7224 */ /* 0x000fe400078e0200 */
[----:B------:R-:W-:Y:S01]  /*4ac0*/  IMAD R17, R6, R27, RZ ;  /* 0x0000001b06117224 */ /* 0x000fe200078e02ff */
[----:B------:R-:W0:Y:S02]  /*4ad0*/  I2F.RP R26, R29 ;  /* 0x0000001d001a7306 */ /* 0x000e240000209400 */
        /* <DEDUP_REMOVED lines=18> */
[----:B0-----:R-:W-:-:S03]  /*4c00*/  IMAD.MOV.U32 R10, RZ, RZ, RZ ;  /* 0x000000ffff0a7224 */ /* 0x001fc600078e00ff */
[----:B------:R-:W-:Y:S01]  /*4c10*/  @!P6 IADD3 R17, PT, PT, -R17, RZ, RZ ;  /* 0x000000ff1111e210 */ /* 0x000fe20007ffe1ff */
[----:B-1----:R-:W-:-:S04]  /*4c20*/  IMAD.MOV R26, RZ, RZ, -R11 ;  /* 0x000000ffff1a7224 */ /* 0x002fc800078e0a0b */
[----:B------:R-:W-:Y:S01]  /*4c30*/  @!P5 LOP3.LUT R17, RZ, R12, RZ, 0x33, !PT ;  /* 0x0000000cff11d212 */ /* 0x000fe200078e33ff */
[----:B------:R-:W-:-:S03]  /*4c40*/  IMAD R27, R26, R29, RZ ;  /* 0x0000001d1a1b7224 */ /* 0x000fc600078e02ff */
[----:B------:R-:W-:Y:S01]  /*4c50*/  IADD3 R6, PT, PT, -R17, RZ, RZ ;  /* 0x000000ff11067210 */ /* 0x000fe20007ffe1ff */
[----:B------:R-:W-:-:S04]  /*4c60*/  IMAD.HI.U32 R27, R11, R27, R10 ;  /* 0x0000001b0b1b7227 */ /* 0x000fc800078e000a */
[----:B------:R-:W-:-:S05]  /*4c70*/  IMAD R15, R12, R6, R15 ;  /* 0x000000060c0f7224 */ /* 0x000fca00078e020f */
[----:B------:R-:W-:Y:S02]  /*4c80*/  IABS R6, R15 ;  /* 0x0000000f00067213 */ /* 0x000fe40000000000 */
[----:B------:R-:W-:Y:S02]  /*4c90*/  LOP3.LUT R12, R15, R24, RZ, 0x3c, !PT ;  /* 0x000000180f0c7212 */ /* 0x000fe400078e3cff */
[----:B------:R-:W-:-:S05]  /*4ca0*/  MOV R10, R6 ;  /* 0x00000006000a7202 */ /* 0x000fca0000000f00 */
[----:B------:R-:W-:Y:S02]  /*4cb0*/  IMAD.HI.U32 R6, R27, R10, RZ ;  /* 0x0000000a1b067227 */ /* 0x000fe400078e00ff */
[----:B------:R-:W0:Y:S02]  /*4cc0*/  LDC.64 R26, c[0x0][0x3a8] ;  /* 0x0000ea00ff1a7b82 */ /* 0x000e240000000a00 */
[----:B------:R-:W-:-:S04]  /*4cd0*/  IMAD.MOV R11, RZ, RZ, -R6 ;  /* 0x000000ffff0b7224 */ /* 0x000fc800078e0a06 */
[----:B------:R-:W-:-:S05]  /*4ce0*/  IMAD R10, R29, R11, R10 ;  /* 0x0000000b1d0a7224 */ /* 0x000fca00078e020a */
[----:B------:R-:W-:-:S13]  /*4cf0*/  ISETP.GT.U32.AND P6, PT, R29, R10, PT ;  /* 0x0000000a1d00720c */ /* 0x000fda0003fc4070 */
[-C--:B------:R-:W-:Y:S01]  /*4d00*/  @!P6 IADD3 R10, PT, PT, R10, -R29.reuse, RZ ;  /* 0x8000001d0a0ae210 */ /* 0x080fe20007ffe0ff */
[----:B------:R-:W-:Y:S01]  /*4d10*/  @!P6 VIADD R6, R6, 0x1 ;  /* 0x000000010606e836 */ /* 0x000fe20000000000 */
[----:B------:R-:W-:Y:S02]  /*4d20*/  ISETP.GE.AND P6, PT, R12, RZ, PT ;  /* 0x000000ff0c00720c */ /* 0x000fe40003fc6270 */
[----:B------:R-:W-:Y:S02]  /*4d30*/  ISETP.GE.U32.AND P5, PT, R10, R29, PT ;  /* 0x0000001d0a00720c */ /* 0x000fe40003fa6070 */
[----:B------:R-:W1:Y:S08]  /*4d40*/  LDC.64 R10, c[0x0][0x398] ;  /* 0x0000e600ff0a7b82 */ /* 0x000e700000000a00 */
[----:B------:R-:W3:Y:S03]  /*4d50*/  LDC.64 R28, c[0x0][0x3a0] ;  /* 0x0000e800ff1c7b82 */ /* 0x000ee60000000a00 */
[----:B------:R-:W-:-:S02]  /*4d60*/  @P5 IADD3 R6, PT, PT, R6, 0x1, RZ ;  /* 0x0000000106065810 */ /* 0x000fc40007ffe0ff */
[----:B------:R-:W-:-:S03]  /*4d70*/  ISETP.NE.AND P5, PT, R24, RZ, PT ;  /* 0x000000ff1800720c */ /* 0x000fc60003fa5270 */
[----:B------:R-:W-:Y:S01]  /*4d80*/  @!P6 IMAD.MOV R6, RZ, RZ, -R6 ;  /* 0x000000ffff06e224 */ /* 0x000fe200078e0a06 */
[----:B--2---:R-:W-:-:S04]  /*4d90*/  ISETP.NE.U32.AND P6, PT, R36, 0x1, PT ;  /* 0x000000012400780c */ /* 0x004fc80003fc5070 */
[----:B------:R-:W-:-:S05]  /*4da0*/  ISETP.NE.AND.EX P6, PT, R37, RZ, PT, P6 ;  /* 0x000000ff2500720c */ /* 0x000fca0003fc5360 */
[----:B------:R-:W-:Y:S02]  /*4db0*/  @!P5 LOP3.LUT R6, RZ, R24, RZ, 0x33, !PT ;  /* 0x00000018ff06d212 */ /* 0x000fe400078e33ff */
[----:B-1----:R-:W-:Y:S02]  /*4dc0*/  ISETP.NE.U32.AND P5, PT, R10, 0x1, PT ;  /* 0x000000010a00780c */ /* 0x002fe40003fa5070 */
[----:B------:R-:W-:Y:S02]  /*4dd0*/  IADD3 R12, PT, PT, -R6, RZ, RZ ;  /* 0x000000ff060c7210 */ /* 0x000fe40007ffe1ff */
[----:B------:R-:W-:Y:S02]  /*4de0*/  ISETP.NE.AND.EX P5, PT, R11, RZ, PT, P5 ;  /* 0x000000ff0b00720c */ /* 0x000fe40003fa5350 */
[----:B------:R-:W-:Y:S01]  /*4df0*/  SEL R10, R14, RZ, P6 ;  /* 0x000000ff0e0a7207 */ /* 0x000fe20003000000 */
[----:B------:R-:W-:Y:S01]  /*4e00*/  IMAD R12, R24, R12, R15 ;  /* 0x0000000c180c7224 */ /* 0x000fe200078e020f */
[----:B---3--:R-:W-:-:S02]  /*4e10*/  ISETP.NE.U32.AND P6, PT, R28, 0x1, PT ;  /* 0x000000011c00780c */ /* 0x008fc40003fc5070 */
[----:B------:R-:W-:Y:S01]  /*4e20*/  SEL R14, R17, RZ, P5 ;  /* 0x000000ff110e7207 */ /* 0x000fe20002800000 */
[----:B------:R-:W-:Y:S01]  /*4e30*/  IMAD R15, R10, UR36, RZ ;  /* 0x000000240a0f7c24 */ /* 0x000fe2000f8e02ff */
[----:B0-----:R-:W-:Y:S01]  /*4e40*/  ISETP.NE.U32.AND P5, PT, R26, 0x1, PT ;  /* 0x000000011a00780c */ /* 0x001fe20003fa5070 */
        /* <DEDUP_REMOVED lines=30> */
.L_x_6729:
[----:B------:R-:W-:Y:S05]  /*5030*/  BSYNC.RECONVERGENT B1 ;  /* 0x0000000000017941 */ /* 0x000fea0003800200 */
.L_x_6728:
        /* <DEDUP_REMOVED lines=10> */
[----:B------:R-:W-:Y:S02]  /*50e0*/  MOV R26, 0xff800000 ;  /* 0xff800000001a7802 */ /* 0x000fe40000000f00 */
[----:B------:R-:W-:Y:S02]  /*50f0*/  MOV R29, 0xff800000 ;  /* 0xff800000001d7802 */ /* 0x000fe40000000f00 */
[----:B------:R-:W-:Y:S01]  /*5100*/  MOV R44, 0xff800000 ;  /* 0xff800000002c7802 */ /* 0x000fe20000000f00 */
[----:B------:R-:W-:Y:S06]  /*5110*/  @P3 BRA `(.L_x_6731) ;  /* 0x0000000800083947 */ /* 0x000fec0003800000 */
        /* <DEDUP_REMOVED lines=81> */
[----:B------:R-:W1:Y:S01]  /*5630*/  LDC.64 R14, c[0x0][0x390] ;  /* 0x0000e400ff0e7b82 */ /* 0x000e620000000a00 */
[----:B------:R-:W-:-:S04]  /*5640*/  LOP3.LUT R3, R31, R46, RZ, 0x3c, !PT ;  /* 0x0000002e1f037212 */ /* 0x000fc800078e3cff */
[----:B------:R-:W-:-:S06]  /*5650*/  ISETP.GE.AND P6, PT, R3, RZ, PT ;  /* 0x000000ff0300720c */ /* 0x000fcc0003fc6270 */
[----:B------:R-:W-:Y:S01]  /*5660*/  @P3 VIADD R2, R2, 0x1 ;  /* 0x0000000102023836 */ /* 0x000fe20000000000 */
[----:B------:R-:W-:-:S04]  /*5670*/  ISETP.NE.AND P3, PT, R46, RZ, PT ;  /* 0x000000ff2e00720c */ /* 0x000fc80003f65270 */
[----:B------:R-:W-:-:S05]  /*5680*/  MOV R11, R2 ;  /* 0x00000002000b7202 */ /* 0x000fca0000000f00 */
[----:B------:R-:W-:Y:S01]  /*5690*/  @!P6 IMAD.MOV R11, RZ, RZ, -R11 ;  /* 0x000000ffff0be224 */ /* 0x000fe200078e0a0b */
[----:B-1----:R-:W-:-:S03]  /*56a0*/  ISETP.NE.U32.AND P6, PT, R14, 0x1, PT ;  /* 0x000000010e00780c */ /* 0x002fc60003fc5070 */
[----:B------:R-:W-:Y:S02]  /*56b0*/  @!P3 LOP3.LUT R11, RZ, R46, RZ, 0x33, !PT ;  /* 0x0000002eff0bb212 */ /* 0x000fe400078e33ff */
[----:B0-----:R-:W-:Y:S02]  /*56c0*/  ISETP.NE.U32.AND P3, PT, R36, 0x1, PT ;  /* 0x000000012400780c */ /* 0x001fe40003f65070 */
[----:B------:R-:W-:Y:S02]  /*56d0*/  ISETP.NE.AND.EX P6, PT, R15, RZ, PT, P6 ;  /* 0x000000ff0f00720c */ /* 0x000fe40003fc5360 */
[----:B------:R-:W-:Y:S02]  /*56e0*/  ISETP.NE.AND.EX P3, PT, R37, RZ, PT, P3 ;  /* 0x000000ff2500720c */ /* 0x000fe40003f65330 */
[----:B------:R-:W-:Y:S02]  /*56f0*/  SEL R2, R17, RZ, P6 ;  /* 0x000000ff11027207 */ /* 0x000fe40003000000 */
[----:B----4-:R-:W-:-:S02]  /*5700*/  ISETP.NE.U32.AND P6, PT, R38, 0x1, PT ;  /* 0x000000012600780c */ /* 0x010fc40003fc5070 */
[----:B------:R-:W-:Y:S01]  /*5710*/  IADD3 R12, PT, PT, -R11, RZ, RZ ;  /* 0x000000ff0b0c7210 */ /* 0x000fe20007ffe1ff */
[----:B------:R-:W-:Y:S01]  /*5720*/  IMAD R15, R2, UR36, RZ ;  /* 0x00000024020f7c24 */ /* 0x000fe2000f8e02ff */
[----:B------:R-:W-:Y:S01]  /*5730*/  SEL R14, R26, RZ, P3 ;  /* 0x000000ff1a0e7207 */ /* 0x000fe20001800000 */
[----:B------:R-:W0:Y:S01]  /*5740*/  LDC.64 R2, c[0x0][0x388] ;  /* 0x0000e200ff027b82 */ /* 0x000e220000000a00 */
[----:B-----5:R-:W-:Y:S01]  /*5750*/  ISETP.NE.U32.AND P3, PT, R68, 0x1, PT ;  /* 0x000000014400780c */ /* 0x020fe20003f65070 */
[----:B------:R-:W-:Y:S01]  /*5760*/  IMAD R12, R46, R12, R31 ;  /* 0x0000000c2e0c7224 */ /* 0x000fe200078e021f */
[----:B------:R-:W-:Y:S01]  /*5770*/  ISETP.NE.AND.EX P6, PT, R39, RZ, PT, P6 ;  /* 0x000000ff2700720c */ /* 0x000fe20003fc5360 */
[----:B------:R-:W-:Y:S01]  /*5780*/  IMAD R14, R14, UR37, R15 ;  /* 0x000000250e0e7c24 */ /* 0x000fe2000f8e020f */
[----:B------:R-:W-:Y:S02]  /*5790*/  ISETP.NE.AND.EX P3, PT, R69, RZ, PT, P3 ;  /* 0x000000ff4500720c */ /* 0x000fe40003f65330 */
        /* <DEDUP_REMOVED lines=26> */
.L_x_6731:
[----:B------:R-:W-:Y:S05]  /*5940*/  BSYNC.RECONVERGENT B1 ;  /* 0x0000000000017941 */ /* 0x000fea0003800200 */
.L_x_6730:
[----:B------:R-:W-:Y:S04]  /*5950*/  BSSY.RECONVERGENT B1, `(.L_x_6732) ;  /* 0x0000085000017945 */ /* 0x000fe80003800200 */
        /* <DEDUP_REMOVED lines=10> */
[----:B------:R-:W3:Y:S08]  /*5a00*/  I2F.RP R10, R12 ;  /* 0x0000000c000a7306 */ /* 0x000ef00000209400 */
[----:B---3--:R-:W3:Y:S02]  /*5a10*/  MUFU.RCP R10, R10 ;  /* 0x0000000a000a7308 */ /* 0x008ee40000001000 */
[----:B---3--:R-:W-:-:S02]  /*5a20*/  IADD3 R2, PT, PT, R10, 0xffffffe, RZ ;  /* 0x0ffffffe0a027810 */ /* 0x008fc40007ffe0ff */
[----:B-1----:R-:W-:-:S04]  /*5a30*/  IABS R10, R28 ;  /* 0x0000001c000a7213 */ /* 0x002fc80000000000 */
[----:B------:R1:W3:Y:S02]  /*5a40*/  F2I.FTZ.U32.TRUNC.NTZ R3, R2 ;  /* 0x0000000200037305 */ /* 0x0002e4000021f000 */
[----:B-1----:R-:W-:Y:S02]  /*5a50*/  HFMA2 R2, -RZ, RZ, 0, 0 ;  /* 0x00000000ff027431 */ /* 0x002fe400000001ff */
[----:B---3--:R-:W-:-:S04]  /*5a60*/  IMAD.MOV R11, RZ, RZ, -R3 ;  /* 0x000000ffff0b7224 */ /* 0x008fc800078e0a03 */
        /* <DEDUP_REMOVED lines=10> */
[-C--:B------:R-:W-:Y:S02]  /*5b10*/  @!P6 IADD3 R3, PT, PT, R3, -R12.reuse, RZ ;  /* 0x8000000c0303e210 */ /* 0x080fe40007ffe0ff */
[----:B------:R-:W-:Y:S02]  /*5b20*/  @!P6 IADD3 R2, PT, PT, R2, 0x1, RZ ;  /* 0x000000010202e810 */ /* 0x000fe40007ffe0ff */
[----:B------:R-:W-:Y:S02]  /*5b30*/  ISETP.GE.U32.AND P3, PT, R3, R12, PT ;  /* 0x0000000c0300720c */ /* 0x000fe40003f66070 */
[----:B------:R-:W-:Y:S02]  /*5b40*/  LOP3.LUT R3, R0, R15, RZ, 0x3c, !PT ;  /* 0x0000000f00037212 */ /* 0x000fe400078e3cff */
[----:B------:R-:W-:Y:S02]  /*5b50*/  ISETP.NE.AND P6, PT, R15, RZ, PT ;  /* 0x000000ff0f00720c */ /* 0x000fe40003fc5270 */
[----:B------:R-:W-:Y:S01]  /*5b60*/  ISETP.GE.AND P2, PT, R3, RZ, PT ;  /* 0x000000ff0300720c */ /* 0x000fe20003f46270 */
[----:B-1----:R-:W-:Y:S01]  /*5b70*/  VIADD R3, R11, 0xffffffe ;  /* 0x0ffffffe0b037836 */ /* 0x002fe20000000000 */
[----:B--2---:R-:W-:-:S05]  /*5b80*/  IABS R12, R46 ;  /* 0x0000002e000c7213 */ /* 0x004fca0000000000 */
[----:B------:R-:W-:Y:S01]  /*5b90*/  @P3 VIADD R2, R2, 0x1 ;  /* 0x0000000102023836 */ /* 0x000fe20000000000 */
[----:B------:R-:W1:Y:S04]  /*5ba0*/  F2I.FTZ.U32.TRUNC.NTZ R3, R3 ;  /* 0x0000000300037305 */ /* 0x000e68000021f000 */
[----:B------:R-:W-:Y:S01]  /*5bb0*/  MOV R17, R2 ;  /* 0x0000000200117202 */ /* 0x000fe20000000f00 */
[----:B------:R-:W-:-:S04]  /*5bc0*/  HFMA2 R2, -RZ, RZ, 0, 0 ;  /* 0x00000000ff027431 */ /* 0x000fc800000001ff */
[----:B------:R-:W-:Y:S01]  /*5bd0*/  @!P2 IMAD.MOV R17, RZ, RZ, -R17 ;  /* 0x000000ffff11a224 */ /* 0x000fe200078e0a11 */
[----:B------:R-:W-:-:S05]  /*5be0*/  @!P6 LOP3.LUT R17, RZ, R15, RZ, 0x33, !PT ;  /* 0x0000000fff11e212 */ /* 0x000fca00078e33ff */
[----:B------:R-:W-:Y:S01]  /*5bf0*/  IMAD.MOV R11, RZ, RZ, -R17 ;  /* 0x000000ffff0b7224 */ /* 0x000fe200078e0a11 */
[----:B-1----:R-:W-:-:S03]  /*5c00*/  IADD3 R29, PT, PT, RZ, -R3, RZ ;  /* 0x80000003ff1d7210 */ /* 0x002fc60007ffe0ff */
[----:B------:R-:W-:Y:S02]  /*5c10*/  IMAD R11, R15, R11, R0 ;  /* 0x0000000b0f0b7224 */ /* 0x000fe400078e0200 */
[----:B------:R-:W-:-:S03]  /*5c20*/  IMAD R15, R29, R14, RZ ;  /* 0x0000000e1d0f7224 */ /* 0x000fc600078e02ff */
        /* <DEDUP_REMOVED lines=8> */
[----:B------:R-:W-:Y:S02]  /*5cb0*/  ISETP.GT.U32.AND P6, PT, R14, R3, PT ;  /* 0x000000030e00720c */ /* 0x000fe40003fc4070 */
[----:B-1----:R-:W-:-:S11]  /*5cc0*/  IADD3 R10, PT, PT, R15, 0xffffffe, RZ ;  /* 0x0ffffffe0f0a7810 */ /* 0x002fd60007ffe0ff */
[----:B------:R-:W-:Y:S02]  /*5cd0*/  @!P6 IMAD.IADD R3, R3, 0x1, -R14 ;  /* 0x000000010303e824 */ /* 0x000fe400078e0a0e */
[----:B------:R-:W-:Y:S01]  /*5ce0*/  @!P6 VIADD R2, R2, 0x1 ;  /* 0x000000010202e836 */ /* 0x000fe20000000000 */
[----:B------:R-:W-:Y:S02]  /*5cf0*/  ISETP.NE.AND P6, PT, R28, RZ, PT ;  /* 0x000000ff1c00720c */ /* 0x000fe40003fc5270 */
[----:B------:R-:W-:Y:S02]  /*5d00*/  ISETP.GE.U32.AND P3, PT, R3, R14, PT ;  /* 0x0000000e0300720c */ /* 0x000fe40003f66070 */
[----:B------:R-:W-:-:S04]  /*5d10*/  LOP3.LUT R3, R11, R28, RZ, 0x3c, !PT ;  /* 0x0000001c0b037212 */ /* 0x000fc800078e3cff */
[----:B------:R-:W-:Y:S02]  /*5d20*/  ISETP.GE.AND P2, PT, R3, RZ, PT ;  /* 0x000000ff0300720c */ /* 0x000fe40003f46270 */
[----:B------:R-:W1:Y:S05]  /*5d30*/  F2I.FTZ.U32.TRUNC.NTZ R3, R10 ;  /* 0x0000000a00037305 */ /* 0x000e6a000021f000 */
[----:B------:R-:W-:-:S05]  /*5d40*/  @P3 IADD3 R2, PT, PT, R2, 0x1, RZ ;  /* 0x0000000102023810 */ /* 0x000fca0007ffe0ff */
[----:B------:R-:W-:-:S05]  /*5d50*/  IMAD.MOV.U32 R38, RZ, RZ, R2 ;  /* 0x000000ffff267224 */ /* 0x000fca00078e0002 */
[----:B------:R-:W-:Y:S01]  /*5d60*/  @!P2 IADD3 R38, PT, PT, -R38, RZ, RZ ;  /* 0x000000ff2626a210 */ /* 0x000fe20007ffe1ff */
[----:B-1----:R-:W-:Y:S01]  /*5d70*/  IMAD.MOV R15, RZ, RZ, -R3 ;  /* 0x000000ffff0f7224 */ /* 0x002fe200078e0a03 */
[----:B------:R-:W-:-:S04]  /*5d80*/  @!P6 LOP3.LUT R38, RZ, R28, RZ, 0x33, !PT ;  /* 0x0000001cff26e212 */ /* 0x000fc800078e33ff */
[----:B------:R-:W-:-:S05]  /*5d90*/  IADD3 R2, PT, PT, -R38, RZ, RZ ;  /* 0x000000ff26027210 */ /* 0x000fca0007ffe1ff */
        /* <DEDUP_REMOVED lines=19> */
[----:B------:R-:W-:Y:S02]  /*5ed0*/  @P2 IADD3 R2, PT, PT, R2, 0x1, RZ ;  /* 0x0000000102022810 */ /* 0x000fe40007ffe0ff */
[----:B---3--:R-:W-:-:S03]  /*5ee0*/  ISETP.NE.U32.AND P2, PT, R10, 0x1, PT ;  /* 0x000000010a00780c */ /* 0x008fc60003f45070 */
[----:B------:R-:W-:Y:S01]  /*5ef0*/  IMAD.MOV.U32 R12, RZ, RZ, R2 ;  /* 0x000000ffff0c7224 */ /* 0x000fe200078e0002 */
[----:B------:R-:W-:-:S04]  /*5f00*/  ISETP.NE.AND.EX P2, PT, R11, RZ, PT, P2 ;  /* 0x000000ff0b00720c */ /* 0x000fc80003f45320 */
[----:B------:R-:W-:Y:S02]  /*5f10*/  @!P6 IADD3 R12, PT, PT, -R12, RZ, RZ ;  /* 0x000000ff0c0ce210 */ /* 0x000fe40007ffe1ff */
[----:B------:R-:W-:Y:S02]  /*5f20*/  @!P3 LOP3.LUT R12, RZ, R46, RZ, 0x33, !PT ;  /* 0x0000002eff0cb212 */ /* 0x000fe400078e33ff */
[----:B--2---:R-:W-:Y:S02]  /*5f30*/  ISETP.NE.U32.AND P3, PT, R14, 0x1, PT ;  /* 0x000000010e00780c */ /* 0x004fe40003f65070 */
[----:B-1----:R-:W-:Y:S01]  /*5f40*/  ISETP.NE.U32.AND P6, PT, R28, 0x1, PT ;  /* 0x000000011c00780c */ /* 0x002fe20003fc5070 */
[----:B------:R-:W-:Y:S01]  /*5f50*/  IMAD.MOV R10, RZ, RZ, -R12 ;  /* 0x000000ffff0a7224 */ /* 0x000fe200078e0a0c */
[----:B------:R-:W-:Y:S02]  /*5f60*/  ISETP.NE.AND.EX P3, PT, R15, RZ, PT, P3 ;  /* 0x000000ff0f00720c */ /* 0x000fe40003f65330 */
[----:B------:R-:W-:Y:S01]  /*5f70*/  SEL R2, R17, RZ, P2 ;  /* 0x000000ff11027207 */ /* 0x000fe20001000000 */
[----:B------:R-:W-:Y:S01]  /*5f80*/  IMAD R10, R46, R10, R39 ;  /* 0x0000000a2e0a7224 */ /* 0x000fe200078e0227 */
[----:B0-----:R-:W-:-:S02]  /*5f90*/  ISETP.NE.U32.AND P2, PT, R36, 0x1, PT ;  /* 0x000000012400780c */ /* 0x001fc40003f45070 */
[----:B------:R-:W-:Y:S01]  /*5fa0*/  ISETP.NE.AND.EX P6, PT, R29, RZ, PT, P6 ;  /* 0x000000ff1d00720c */ /* 0x000fe20003fc5360 */
[----:B------:R-:W-:Y:S01]  /*5fb0*/  IMAD R14, R2, UR36, RZ ;  /* 0x00000024020e7c24 */ /* 0x000fe2000f8e02ff */
[----:B------:R-:W-:Y:S01]  /*5fc0*/  SEL R11, R38, RZ, P3 ;  /* 0x000000ff260b7207 */ /* 0x000fe20001800000 */
[----:B------:R-:W0:Y:S01]  /*5fd0*/  LDC.64 R2, c[0x0][0x388] ;  /* 0x0000e200ff027b82 */ /* 0x000e220000000a00 */
[----:B------:R-:W-:Y:S02]  /*5fe0*/  ISETP.NE.AND.EX P2, PT, R37, RZ, PT, P2 ;  /* 0x000000ff2500720c */ /* 0x000fe40003f45320 */
[----:B------:R-:W-:Y:S01]  /*5ff0*/  SEL R12, R12, RZ, P6 ;  /* 0x000000ff0c0c7207 */ /* 0x000fe20003000000 */
[----:B------:R-:W-:Y:S01]  /*6000*/  IMAD R11, R11, UR37, R14 ;  /* 0x000000250b0b7c24 */ /* 0x000fe2000f8e020e */
        /* <DEDUP_REMOVED lines=25> */
.L_x_6733:
[----:B------:R-:W-:Y:S05]  /*61a0*/  BSYNC.RECONVERGENT B1 ;  /* 0x0000000000017941 */ /* 0x000fea0003800200 */
.L_x_6732:
        /* <DEDUP_REMOVED lines=20> */
[----:B------:R-:W-:-:S05]  /*62f0*/  MOV R3, R17 ;  /* 0x0000001100037202 */ /* 0x000fca0000000f00 */
[----:B------:R-:W-:-:S04]  /*6300*/  IMAD.HI.U32 R2, R14, R3, RZ ;  /* 0x000000030e027227 */ /* 0x000fc800078e00ff */
[----:B------:R-:W-:Y:S01]  /*6310*/  IMAD.MOV.U32 R14, RZ, RZ, R6 ;  /* 0x000000ffff0e7224 */ /* 0x000fe200078e0006 */
[----:B------:R-:W-:-:S03]  /*6320*/  IADD3 R6, PT, PT, -R2, RZ, RZ ;  /* 0x000000ff02067210 */ /* 0x000fc60007ffe1ff */
[----:B------:R-:W0:Y:S02]  /*6330*/  I2F.RP R11, R14 ;  /* 0x0000000e000b7306 */ /* 0x000e240000209400 */
[C---:B------:R-:W-:Y:S02]  /*6340*/  IMAD R3, R12.reuse, R6, R3 ;  /* 0x000000060c037224 */ /* 0x040fe400078e0203 */
[----:B------:R-:W1:Y:S03]  /*6350*/  LDC R6, c[0x0][0x3c0] ;  /* 0x0000f000ff067b82 */ /* 0x000e660000000800 */
        /* <DEDUP_REMOVED lines=8> */
[----:B0-----:R-:W-:-:S05]  /*63e0*/  IADD3 R3, PT, PT, R11, 0xffffffe, RZ ;  /* 0x0ffffffe0b037810 */ /* 0x001fca0007ffe0ff */
[----:B------:R-:W-:Y:S01]  /*63f0*/  @P1 IADD3 R2, PT, PT, R2, 0x1, RZ ;  /* 0x0000000102021810 */ /* 0x000fe20007ffe0ff */
[----:B------:R-:W0:Y:S04]  /*6400*/  F2I.FTZ.U32.TRUNC.NTZ R3, R3 ;  /* 0x0000000300037305 */ /* 0x000e28000021f000 */
[----:B------:R-:W-:Y:S02]  /*6410*/  IMAD.MOV.U32 R17, RZ, RZ, R2 ;  /* 0x000000ffff117224 */ /* 0x000fe400078e0002 */
[----:B------:R-:W-:-:S03]  /*6420*/  IMAD.MOV.U32 R2, RZ, RZ, RZ ;  /* 0x000000ffff027224 */ /* 0x000fc600078e00ff */
[----:B------:R-:W-:Y:S02]  /*6430*/  @!P3 IADD3 R17, PT, PT, -R17, RZ, RZ ;  /* 0x000000ff1111b210 */ /* 0x000fe40007ffe1ff */
[----:B------:R-:W-:-:S04]  /*6440*/  @!P2 LOP3.LUT R17, RZ, R15, RZ, 0x33, !PT ;  /* 0x0000000fff11a212 */ /* 0x000fc800078e33ff */
[----:B------:R-:W-:Y:S01]  /*6450*/  IADD3 R11, PT, PT, -R17, RZ, RZ ;  /* 0x000000ff110b7210 */ /* 0x000fe20007ffe1ff */
[----:B0-----:R-:W-:-:S04]  /*6460*/  IMAD.MOV R37, RZ, RZ, -R3 ;  /* 0x000000ffff257224 */ /* 0x001fc800078e0a03 */
[----:B------:R-:W-:Y:S02]  /*6470*/  IMAD R11, R15, R11, R0 ;  /* 0x0000000b0f0b7224 */ /* 0x000fe400078e0200 */
[----:B------:R-:W-:-:S03]  /*6480*/  IMAD R15, R37, R14, RZ ;  /* 0x0000000e250f7224 */ /* 0x000fc600078e02ff */
[----:B------:R-:W-:Y:S01]  /*6490*/  IABS R12, R11 ;  /* 0x0000000b000c7213 */ /* 0x000fe20000000000 */
[----:B------:R-:W-:Y:S01]  /*64a0*/  IMAD.HI.U32 R2, R3, R15, R2 ;  /* 0x0000000f03027227 */ /* 0x000fe200078e0002 */
[----:B-1----:R-:W-:Y:S02]  /*64b0*/  IABS R15, R6 ;  /* 0x00000006000f7213 */ /* 0x002fe40000000000 */
[----:B------:R-:W-:Y:S02]  /*64c0*/  MOV R3, R12 ;  /* 0x0000000c00037202 */ /* 0x000fe40000000f00 */
[----:B------:R-:W0:Y:S03]  /*64d0*/  I2F.RP R37, R15 ;  /* 0x0000000f00257306 */ /* 0x000e260000209400 */
[----:B------:R-:W-:-:S04]  /*64e0*/  IMAD.HI.U32 R2, R2, R3, RZ ;  /* 0x0000000302027227 */ /* 0x000fc800078e00ff */
[----:B------:R-:W-:-:S04]  /*64f0*/  IMAD.MOV R12, RZ, RZ, -R2 ;  /* 0x000000ffff0c7224 */ /* 0x000fc800078e0a02 */
[C---:B------:R-:W-:Y:S01]  /*6500*/  IMAD R3, R14.reuse, R12, R3 ;  /* 0x0000000c0e037224 */ /* 0x040fe200078e0203 */
[----:B0-----:R-:W0:Y:S04]  /*6510*/  MUFU.RCP R37, R37 ;  /* 0x0000002500257308 */ /* 0x001e280000001000 */
[----:B------:R-:W-:-:S13]  /*6520*/  ISETP.GT.U32.AND P2, PT, R14, R3, PT ;  /* 0x000000030e00720c */ /* 0x000fda0003f44070 */
[-C--:B------:R-:W-:Y:S02]  /*6530*/  @!P2 IADD3 R3, PT, PT, R3, -R14.reuse, RZ ;  /* 0x8000000e0303a210 */ /* 0x080fe40007ffe0ff */
[----:B------:R-:W-:Y:S02]  /*6540*/  @!P2 IADD3 R2, PT, PT, R2, 0x1, RZ ;  /* 0x000000010202a810 */ /* 0x000fe40007ffe0ff */
[----:B------:R-:W-:Y:S01]  /*6550*/  ISETP.GE.U32.AND P1, PT, R3, R14, PT ;  /* 0x0000000e0300720c */ /* 0x000fe20003f26070 */
[----:B0-----:R-:W-:Y:S01]  /*6560*/  VIADD R14, R37, 0xffffffe ;  /* 0x0ffffffe250e7836 */ /* 0x001fe20000000000 */
[----:B------:R-:W-:Y:S02]  /*6570*/  LOP3.LUT R3, R11, R36, RZ, 0x3c, !PT ;  /* 0x000000240b037212 */ /* 0x000fe400078e3cff */
[----:B------:R-:W-:Y:S02]  /*6580*/  ISETP.NE.AND P2, PT, R36, RZ, PT ;  /* 0x000000ff2400720c */ /* 0x000fe40003f45270 */
[----:B------:R-:W-:-:S02]  /*6590*/  ISETP.GE.AND P3, PT, R3, RZ, PT ;  /* 0x000000ff0300720c */ /* 0x000fc40003f66270 */
[----:B------:R-:W0:Y:S05]  /*65a0*/  F2I.FTZ.U32.TRUNC.NTZ R3, R14 ;  /* 0x0000000e00037305 */ /* 0x000e2a000021f000 */
[----:B------:R-:W-:-:S05]  /*65b0*/  @P1 VIADD R2, R2, 0x1 ;  /* 0x0000000102021836 */ /* 0x000fca0000000000 */
[----:B------:R-:W-:-:S05]  /*65c0*/  MOV R12, R2 ;  /* 0x00000002000c7202 */ /* 0x000fca0000000f00 */
[----:B------:R-:W-:Y:S01]  /*65d0*/  @!P3 IMAD.MOV R12, RZ, RZ, -R12 ;  /* 0x000000ffff0cb224 */ /* 0x000fe200078e0a0c */
[----:B------:R-:W-:Y:S02]  /*65e0*/  @!P2 LOP3.LUT R12, RZ, R36, RZ, 0x33, !PT ;  /* 0x00000024ff0ca212 */ /* 0x000fe400078e33ff */
[----:B0-----:R-:W-:Y:S02]  /*65f0*/  IADD3 R38, PT, PT, RZ, -R3, RZ ;  /* 0x80000003ff267210 */ /* 0x001fe40007ffe0ff */
[----:B------:R-:W-:Y:S01]  /*6600*/  ISETP.NE.AND P3, PT, R6, RZ, PT ;  /* 0x000000ff0600720c */ /* 0x000fe20003f65270 */
[----:B------:R-:W-:-:S04]  /*6610*/  IMAD.MOV R2, RZ, RZ, -R12 ;  /* 0x000000ffff027224 */ /* 0x000fc800078e0a0c */
[----:B------:R-:W-:Y:S02]  /*6620*/  IMAD R69, R36, R2, R11 ;  /* 0x0000000224457224 */ /* 0x000fe400078e020b */
[----:B------:R-:W-:Y:S02]  /*6630*/  HFMA2 R2, -RZ, RZ, 0, 0 ;  /* 0x00000000ff027431 */ /* 0x000fe400000001ff */
[----:B------:R-:W-:Y:S02]  /*6640*/  IMAD R11, R38, R15, RZ ;  /* 0x0000000f260b7224 */ /* 0x000fe400078e02ff */
[----:B------:R-:W0:Y:S01]  /*6650*/  LDC.64 R38, c[0x0][0x3a8] ;  /* 0x0000ea00ff267b82 */ /* 0x000e220000000a00 */
[----:B------:R-:W-:Y:S01]  /*6660*/  IABS R36, R69 ;  /* 0x0000004500247213 */ /* 0x000fe20000000000 */
[----:B------:R-:W-:-:S04]  /*6670*/  IMAD.HI.U32 R11, R3, R11, R2 ;  /* 0x0000000b030b7227 */ /* 0x000fc800078e0002 */
[----:B------:R-:W-:Y:S01]  /*6680*/  IMAD.MOV.U32 R2, RZ, RZ, R36 ;  /* 0x000000ffff027224 */ /* 0x000fe200078e0024 */
[----:B------:R-:W-:-:S03]  /*6690*/  LOP3.LUT R36, R69, R6, RZ, 0x3c, !PT ;  /* 0x0000000645247212 */ /* 0x000fc600078e3cff */
[----:B------:R-:W-:-:S05]  /*66a0*/  IMAD.HI.U32 R11, R11, R2, RZ ;  /* 0x000000020b0b7227 */ /* 0x000fca00078e00ff */
[----:B------:R-:W-:-:S05]  /*66b0*/  IADD3 R3, PT, PT, -R11, RZ, RZ ;  /* 0x000000ff0b037210 */ /* 0x000fca0007ffe1ff */
[----:B------:R-:W-:-:S05]  /*66c0*/  IMAD R2, R15, R3, R2 ;  /* 0x000000030f027224 */ /* 0x000fca00078e0202 */
[----:B------:R-:W-:-:S13]  /*66d0*/  ISETP.GT.U32.AND P2, PT, R15, R2, PT ;  /* 0x000000020f00720c */ /* 0x000fda0003f44070 */
[----:B------:R-:W-:Y:S01]  /*66e0*/  @!P2 IMAD.IADD R2, R2, 0x1, -R15 ;  /* 0x000000010202a824 */ /* 0x000fe200078e0a0f */
[----:B------:R-:W-:Y:S02]  /*66f0*/  @!P2 IADD3 R11, PT, PT, R11, 0x1, RZ ;  /* 0x000000010b0ba810 */ /* 0x000fe40007ffe0ff */
[----:B------:R-:W-:Y:S02]  /*6700*/  ISETP.GE.AND P2, PT, R36, RZ, PT ;  /* 0x000000ff2400720c */ /* 0x000fe40003f46270 */
[----:B------:R-:W-:Y:S01]  /*6710*/  ISETP.GE.U32.AND P1, PT, R2, R15, PT ;  /* 0x0000000f0200720c */ /* 0x000fe20003f26070 */
[----:B------:R-:W1:Y:S08]  /*6720*/  LDC.64 R36, c[0x0][0x3a0] ;  /* 0x0000e800ff247b82 */ /* 0x000e700000000a00 */
[----:B------:R-:W2:Y:S04]  /*6730*/  LDC.64 R2, c[0x0][0x390] ;  /* 0x0000e400ff027b82 */ /* 0x000ea80000000a00 */
[----:B------:R-:W-:-:S04]  /*6740*/  @P1 VIADD R11, R11, 0x1 ;  /* 0x000000010b0b1836 */ /* 0x000fc80000000000 */
[----:B------:R-:W3:Y:S01]  /*6750*/  LDC.64 R14, c[0x0][0x398] ;  /* 0x0000e600ff0e7b82 */ /* 0x000ee20000000a00 */
[----:B------:R-:W-:Y:S02]  /*6760*/  @!P2 IADD3 R11, PT, PT, -R11, RZ, RZ ;  /* 0x000000ff0b0ba210 */ /* 0x000fe40007ffe1ff */
[----:B------:R-:W-:Y:S02]  /*6770*/  @!P3 LOP3.LUT R11, RZ, R6, RZ, 0x33, !PT ;  /* 0x00000006ff0bb212 */ /* 0x000fe400078e33ff */
[----:B-1----:R-:W-:-:S04]  /*6780*/  ISETP.NE.U32.AND P3, PT, R36, 0x1, PT ;  /* 0x000000012400780c */ /* 0x002fc80003f65070 */
[----:B------:R-:W-:Y:S02]  /*6790*/  ISETP.NE.AND.EX P3, PT, R37, RZ, PT, P3 ;  /* 0x000000ff2500720c */ /* 0x000fe40003f65330 */
[----:B--2---:R-:W-:-:S04]  /*67a0*/  ISETP.NE.U32.AND P2, PT, R2, 0x1, PT ;  /* 0x000000010200780c */ /* 0x004fc80003f45070 */
[----:B------:R-:W-:Y:S01]  /*67b0*/  ISETP.NE.AND.EX P2, PT, R3, RZ, PT, P2 ;  /* 0x000000ff0300720c */ /* 0x000fe20003f45320 */
[----:B------:R-:W-:Y:S01]  /*67c0*/  IMAD.MOV R3, RZ, RZ, -R11 ;  /* 0x000000ffff037224 */ /* 0x000fe200078e0a0b */
[----:B------:R-:W-:Y:S02]  /*67d0*/  SEL R11, R11, RZ, P3 ;  /* 0x000000ff0b0b7207 */ /* 0x000fe40001800000 */
[----:B---3--:R-:W-:Y:S01]  /*67e0*/  ISETP.NE.U32.AND P1, PT, R14, 0x1, PT ;  /* 0x000000010e00780c */ /* 0x008fe20003f25070 */
[----:B------:R-:W-:Y:S01]  /*67f0*/  IMAD R6, R6, R3, R69 ;  /* 0x0000000306067224 */ /* 0x000fe200078e0245 */
[----:B------:R-:W-:Y:S02]  /*6800*/  SEL R2, R17, RZ, P2 ;  /* 0x000000ff11027207 */ /* 0x000fe40001000000 */
[----:B------:R-:W-:Y:S02]  /*6810*/  ISETP.NE.AND.EX P1, PT, R15, RZ, PT, P1 ;  /* 0x000000ff0f00720c */ /* 0x000fe40003f25310 */
[----:B0-----:R-:W-:Y:S01]  /*6820*/  ISETP.NE.U32.AND P2, PT, R38, 0x1, PT ;  /* 0x000000012600780c */ /* 0x001fe20003f45070 */
[----:B------:R-:W-:Y:S01]  /*6830*/  IMAD R15, R2, UR36, RZ ;  /* 0x00000024020f7c24 */ /* 0x000fe2000f8e02ff */
[----:B------:R-:W-:Y:S01]  /*6840*/  SEL R12, R12, RZ, P1 ;  /* 0x000000ff0c0c7207 */ /* 0x000fe20000800000 */
[----:B------:R-:W0:Y:S01]  /*6850*/  LDC.64 R2, c[0x0][0x388] ;  /* 0x0000e200ff027b82 */ /* 0x000e220000000a00 */
[----:B------:R-:W-:-:S03]  /*6860*/  ISETP.NE.AND.EX P2, PT, R39, RZ, PT, P2 ;  /* 0x000000ff2700720c */ /* 0x000fc60003f45320 */
        /* <DEDUP_REMOVED lines=26> */
.L_x_6735:
[----:B------:R-:W-:Y:S05]  /*6a10*/  BSYNC.RECONVERGENT B1 ;  /* 0x0000000000017941 */ /* 0x000fea0003800200 */
.L_x_6734:
        /* <DEDUP_REMOVED lines=32> */
[----:B------:R-:W-:Y:S02]  /*6c20*/  LOP3.LUT R2, R0, R37, RZ, 0x3c, !PT ;  /* 0x0000002500027212 */ /* 0x000fe400078e3cff */
[----:B------:R-:W-:Y:S01]  /*6c30*/  ISETP.NE.AND P2, PT, R37, RZ, PT ;  /* 0x000000ff2500720c */ /* 0x000fe20003f45270 */
[----:B------:R-:W0:Y:S01]  /*6c40*/  F2I.FTZ.U32.TRUNC.NTZ R3, R3 ;  /* 0x0000000300037305 */ /* 0x000e22000021f000 */
[----:B------:R-:W-:Y:S01]  /*6c50*/  ISETP.GE.AND P3, PT, R2, RZ, PT ;  /* 0x000000ff0200720c */ /* 0x000fe20003f66270 */
[----:B------:R-:W-:-:S06]  /*6c60*/  IMAD.MOV.U32 R2, RZ, RZ, RZ ;  /* 0x000000ffff027224 */ /* 0x000fcc00078e00ff */
[----:B------:R-:W-:-:S06]  /*6c70*/  @P1 VIADD R11, R11, 0x1 ;  /* 0x000000010b0b1836 */ /* 0x000fcc0000000000 */
[----:B------:R-:W-:Y:S01]  /*6c80*/  @!P3 IADD3 R11, PT, PT, -R11, RZ, RZ ;  /* 0x000000ff0b0bb210 */ /* 0x000fe20007ffe1ff */
[----:B0-----:R-:W-:Y:S01]  /*6c90*/  IMAD.MOV R39, RZ, RZ, -R3 ;  /* 0x000000ffff277224 */ /* 0x001fe200078e0a03 */
[----:B------:R-:W-:-:S03]  /*6ca0*/  @!P2 LOP3.LUT R11, RZ, R37, RZ, 0x33, !PT ;  /* 0x00000025ff0ba212 */ /* 0x000fc600078e33ff */
[----:B------:R-:W-:Y:S01]  /*6cb0*/  IMAD R39, R39, R36, RZ ;  /* 0x0000002427277224 */ /* 0x000fe200078e02ff */
[----:B------:R-:W-:-:S03]  /*6cc0*/  IADD3 R15, PT, PT, -R11, RZ, RZ ;  /* 0x000000ff0b0f7210 */ /* 0x000fc60007ffe1ff */
[----:B------:R-:W-:Y:S01]  /*6cd0*/  IMAD.HI.U32 R2, R3, R39, R2 ;  /* 0x0000002703027227 */ /* 0x000fe200078e0002 */
[----:B--2---:R-:W-:-:S03]  /*6ce0*/  IABS R39, R38 ;  /* 0x0000002600277213 */ /* 0x004fc60000000000 */
[----:B------:R-:W-:Y:S02]  /*6cf0*/  IMAD R15, R37, R15, R0 ;  /* 0x0000000f250f7224 */ /* 0x000fe400078e0200 */
[----:B------:R-:W0:Y:S03]  /*6d00*/  I2F.RP R37, R39 ;  /* 0x0000002700257306 */ /* 0x000e260000209400 */
[----:B------:R-:W-:-:S05]  /*6d10*/  IABS R3, R15 ;  /* 0x0000000f00037213 */ /* 0x000fca0000000000 */
        /* <DEDUP_REMOVED lines=8> */
[----:B------:R-:W-:Y:S02]  /*6da0*/  ISETP.NE.AND P2, PT, R14, RZ, PT ;  /* 0x000000ff0e00720c */ /* 0x000fe40003f45270 */
[----:B------:R-:W-:Y:S02]  /*6db0*/  ISETP.GE.U32.AND P1, PT, R3, R36, PT ;  /* 0x000000240300720c */ /* 0x000fe40003f26070 */
[----:B------:R-:W-:-:S04]  /*6dc0*/  LOP3.LUT R3, R15, R14, RZ, 0x3c, !PT ;  /* 0x0000000e0f037212 */ /* 0x000fc800078e3cff */
[----:B------:R-:W-:Y:S02]  /*6dd0*/  ISETP.GE.AND P3, PT, R3, RZ, PT ;  /* 0x000000ff0300720c */ /* 0x000fe40003f66270 */
[----:B------:R-:W0:Y:S05]  /*6de0*/  F2I.FTZ.U32.TRUNC.NTZ R3, R12 ;  /* 0x0000000c00037305 */ /* 0x000e2a000021f000 */
[----:B------:R-:W-:-:S05]  /*6df0*/  @P1 IADD3 R2, PT, PT, R2, 0x1, RZ ;  /* 0x0000000102021810 */ /* 0x000fca0007ffe0ff */
[----:B------:R-:W-:-:S05]  /*6e00*/  IMAD.MOV.U32 R46, RZ, RZ, R2 ;  /* 0x000000ffff2e7224 */ /* 0x000fca00078e0002 */
[----:B------:R-:W-:Y:S01]  /*6e10*/  @!P3 IADD3 R46, PT, PT, -R46, RZ, RZ ;  /* 0x000000ff2e2eb210 */ /* 0x000fe20007ffe1ff */
[----:B0-----:R-:W-:Y:S01]  /*6e20*/  IMAD.MOV R36, RZ, RZ, -R3 ;  /* 0x000000ffff247224 */ /* 0x001fe200078e0a03 */
[----:B------:R-:W-:-:S04]  /*6e30*/  @!P2 LOP3.LUT R46, RZ, R14, RZ, 0x33, !PT ;  /* 0x0000000eff2ea212 */ /* 0x000fc800078e33ff */
[----:B------:R-:W-:-:S05]  /*6e40*/  IADD3 R2, PT, PT, -R46, RZ, RZ ;  /* 0x000000ff2e027210 */ /* 0x000fca0007ffe1ff */
[----:B------:R-:W-:Y:S02]  /*6e50*/  IMAD R37, R14, R2, R15 ;  /* 0x000000020e257224 */ /* 0x000fe400078e020f */
[----:B------:R-:W-:Y:S02]  /*6e60*/  IMAD R15, R36, R39, RZ ;  /* 0x00000027240f7224 */ /* 0x000fe400078e02ff */
[----:B------:R-:W-:Y:S01]  /*6e70*/  IMAD.MOV.U32 R2, RZ, RZ, RZ ;  /* 0x000000ffff027224 */ /* 0x000fe200078e00ff */
[----:B------:R-:W-:-:S03]  /*6e80*/  LOP3.LUT R14, R37, R38, RZ, 0x3c, !PT ;  /* 0x00000026250e7212 */ /* 0x000fc600078e3cff */
[----:B------:R-:W-:Y:S01]  /*6e90*/  IMAD.HI.U32 R15, R3, R15, R2 ;  /* 0x0000000f030f7227 */ /* 0x000fe200078e0002 */
[----:B------:R-:W-:Y:S02]  /*6ea0*/  IABS R2, R37 ;  /* 0x0000002500027213 */ /* 0x000fe40000000000 */
[----:B------:R-:W-:-:S03]  /*6eb0*/  ISETP.GE.AND P3, PT, R14, RZ, PT ;  /* 0x000000ff0e00720c */ /* 0x000fc60003f66270 */
[----:B------:R-:W-:Y:S02]  /*6ec0*/  IMAD.HI.U32 R12, R15, R2, RZ ;  /* 0x000000020f0c7227 */ /* 0x000fe400078e00ff */
[----:B------:R-:W0:Y:S03]  /*6ed0*/  LDC.64 R14, c[0x0][0x398] ;  /* 0x0000e600ff0e7b82 */ /* 0x000e260000000a00 */
[----:B------:R-:W-:-:S05]  /*6ee0*/  IADD3 R3, PT, PT, -R12, RZ, RZ ;  /* 0x000000ff0c037210 */ /* 0x000fca0007ffe1ff */
[----:B------:R-:W-:-:S05]  /*6ef0*/  IMAD R2, R39, R3, R2 ;  /* 0x0000000327027224 */ /* 0x000fca00078e0202 */
[----:B------:R-:W-:-:S13]  /*6f00*/  ISETP.GT.U32.AND P2, PT, R39, R2, PT ;  /* 0x000000022700720c */ /* 0x000fda0003f44070 */
[----:B------:R-:W-:Y:S01]  /*6f10*/  @!P2 IMAD.IADD R2, R2, 0x1, -R39 ;  /* 0x000000010202a824 */ /* 0x000fe200078e0a27 */
[----:B------:R-:W-:Y:S02]  /*6f20*/  @!P2 IADD3 R12, PT, PT, R12, 0x1, RZ ;  /* 0x000000010c0ca810 */ /* 0x000fe40007ffe0ff */
[----:B------:R-:W-:Y:S02]  /*6f30*/  ISETP.NE.AND P2, PT, R38, RZ, PT ;  /* 0x000000ff2600720c */ /* 0x000fe40003f45270 */
[----:B------:R-:W-:Y:S02]  /*6f40*/  ISETP.GE.U32.AND P1, PT, R2, R39, PT ;  /* 0x000000270200720c */ /* 0x000fe40003f26070 */
[----:B------:R-:W1:Y:S11]  /*6f50*/  LDC.64 R2, c[0x0][0x390] ;  /* 0x0000e400ff027b82 */ /* 0x000e760000000a00 */
[----:B------:R-:W-:Y:S01]  /*6f60*/  @P1 VIADD R12, R12, 0x1 ;  /* 0x000000010c0c1836 */ /* 0x000fe20000000000 */
[----:B0-----:R-:W-:-:S04]  /*6f70*/  ISETP.NE.U32.AND P1, PT, R14, 0x1, PT ;  /* 0x000000010e00780c */ /* 0x001fc80003f25070 */
[----:B------:R-:W-:Y:S02]  /*6f80*/  @!P3 IADD3 R12, PT, PT, -R12, RZ, RZ ;  /* 0x000000ff0c0cb210 */ /* 0x000fe40007ffe1ff */
[----:B------:R-:W-:Y:S02]  /*6f90*/  @!P2 LOP3.LUT R12, RZ, R38, RZ, 0x33, !PT ;  /* 0x00000026ff0ca212 */ /* 0x000fe400078e33ff */
[----:B------:R-:W-:-:S03]  /*6fa0*/  ISETP.NE.AND.EX P3, PT, R15, RZ, PT, P1 ;  /* 0x000000ff0f00720c */ /* 0x000fc60003f65310 */
[----:B------:R-:W-:Y:S01]  /*6fb0*/  IMAD.MOV R44, RZ, RZ, -R12 ;  /* 0x000000ffff2c7224 */ /* 0x000fe200078e0a0c */
[----:B-1----:R-:W-:Y:S02]  /*6fc0*/  ISETP.NE.U32.AND P2, PT, R2, 0x1, PT ;  /* 0x000000010200780c */ /* 0x002fe40003f45070 */
[----:B------:R-:W-:Y:S01]  /*6fd0*/  SEL R14, R46, RZ, P3 ;  /* 0x000000ff2e0e7207 */ /* 0x000fe20001800000 */
[----:B------:R-:W-:Y:S01]  /*6fe0*/  IMAD R44, R38, R44, R37 ;  /* 0x0000002c262c7224 */ /* 0x000fe200078e0225 */
[----:B------:R-:W-:Y:S01]  /*6ff0*/  ISETP.NE.AND.EX P4, PT, R3, RZ, PT, P2 ;  /* 0x000000ff0300720c */ /* 0x000fe20003f85320 */
[----:B------:R-:W0:Y:S03]  /*7000*/  LDC.64 R36, c[0x0][0x3a0] ;  /* 0x0000e800ff247b82 */ /* 0x000e260000000a00 */
[----:B------:R-:W-:-:S05]  /*7010*/  SEL R11, R11, RZ, P4 ;  /* 0x000000ff0b0b7207 */ /* 0x000fca0002000000 */
[----:B------:R-:W1:Y:S01]  /*7020*/  LDC.64 R38, c[0x0][0x3a8] ;  /* 0x0000ea00ff267b82 */ /* 0x000e620000000a00 */
[----:B------:R-:W-:-:S04]  /*7030*/  IMAD R11, R11, UR36, RZ ;  /* 0x000000240b0b7c24 */ /* 0x000fc8000f8e02ff */
[----:B------:R-:W-:-:S03]  /*7040*/  IMAD R11, R14, UR37, R11 ;  /* 0x000000250e0b7c24 */ /* 0x000fc6000f8e020b */
[----:B------:R-:W2:Y:S01]  /*7050*/  LDC.64 R2, c[0x0][0x388] ;  /* 0x0000e200ff027b82 */ /* 0x000ea20000000a00 */
[----:B0-----:R-:W-:-:S04]  /*7060*/  ISETP.NE.U32.AND P2, PT, R36, 0x1, PT ;  /* 0x000000012400780c */ /* 0x001fc80003f45070 */
[----:B------:R-:W-:Y:S02]  /*7070*/  ISETP.NE.AND.EX P2, PT, R37, RZ, PT, P2 ;  /* 0x000000ff2500720c */ /* 0x000fe40003f45320 */
[----:B-1----:R-:W-:Y:S02]  /*7080*/  ISETP.NE.U32.AND P1, PT, R38, 0x1, PT ;  /* 0x000000012600780c */ /* 0x002fe40003f25070 */
[----:B------:R-:W-:Y:S02]  /*7090*/  SEL R12, R12, RZ, P2 ;  /* 0x000000ff0c0c7207 */ /* 0x000fe40001000000 */
[----:B------:R-:W-:-:S03]  /*70a0*/  ISETP.NE.AND.EX P1, PT, R39, RZ, PT, P1 ;  /* 0x000000ff2700720c */ /* 0x000fc60003f25310 */
[----:B------:R-:W-:Y:S01]  /*70b0*/  IMAD R11, R12, UR38, R11 ;  /* 0x000000260c0b7c24 */ /* 0x000fe2000f8e020b */
[----:B------:R-:W-:-:S05]  /*70c0*/  SEL R44, R44, RZ, P1 ;  /* 0x000000ff2c2c7207 */ /* 0x000fca0000800000 */
[----:B------:R-:W-:-:S05]  /*70d0*/  IMAD R11, R44, UR39, R11 ;  /* 0x000000272c0b7c24 */ /* 0x000fca000f8e020b */
[----:B------:R-:W-:-:S04]  /*70e0*/  LEA.HI R11, R11, R11, RZ, 0x1 ;  /* 0x0000000b0b0b7211 */ /* 0x000fc800078f08ff */
[----:B------:R-:W-:-:S05]  /*70f0*/  SHF.R.S32.HI R11, RZ, 0x1, R11 ;  /* 0x00000001ff0b7819 */ /* 0x000fca000001140b */
[----:B--2---:R-:W-:Y:S02]  /*7100*/  IMAD.WIDE R14, R11, 0x2, R2 ;  /* 0x000000020b0e7825 */ /* 0x004fe400078e0202 */
        /* <DEDUP_REMOVED lines=19> */
.L_x_6737:
[----:B------:R-:W-:Y:S05]  /*7240*/  BSYNC.RECONVERGENT B1 ;  /* 0x0000000000017941 */ /* 0x000fea0003800200 */
.L_x_6736:
        /* <DEDUP_REMOVED lines=81> */
[----:B------:R-:W1:Y:S08]  /*7760*/  LDC.64 R2, c[0x0][0x390] ;  /* 0x0000e400ff027b82 */ /* 0x000e700000000a00 */
[----:B------:R-:W2:Y:S03]  /*7770*/  LDC.64 R38, c[0x0][0x3a8] ;  /* 0x0000ea00ff267b82 */ /* 0x000ea60000000a00 */
        /* <DEDUP_REMOVED lines=11> */
[----:B------:R-:W-:Y:S02]  /*7830*/  SEL R11, R11, RZ, P4 ;  /* 0x000000ff0b0b7207 */ /* 0x000fe40002000000 */
[----:B--2---:R-:W-:-:S03]  /*7840*/  ISETP.NE.U32.AND P1, PT, R38, 0x1, PT ;  /* 0x000000012600780c */ /* 0x004fc60003f25070 */
[----:B------:R-:W-:Y:S01]  /*7850*/  IMAD R11, R11, UR36, RZ ;  /* 0x000000240b0b7c24 */ /* 0x000fe2000f8e02ff */
[----:B------:R-:W1:Y:S01]  /*7860*/  LDC.64 R2, c[0x0][0x388] ;  /* 0x0000e200ff027b82 */ /* 0x000e620000000a00 */
[----:B------:R-:W-:Y:S02]  /*7870*/  ISETP.NE.AND.EX P1, PT, R39, RZ, PT, P1 ;  /* 0x000000ff2700720c */ /* 0x000fe40003f25310 */
[----:B------:R-:W-:Y:S02]  /*7880*/  IMAD R11, R14, UR37, R11 ;  /* 0x000000250e0b7c24 */ /* 0x000fe4000f8e020b */
[----:B------:R-:W-:Y:S02]  /*7890*/  SEL R28, R28, RZ, P1 ;  /* 0x000000ff1c1c7207 */ /* 0x000fe40000800000 */
[----:B0-----:R-:W-:-:S04]  /*78a0*/  ISETP.NE.U32.AND P2, PT, R36, 0x1, PT ;  /* 0x000000012400780c */ /* 0x001fc80003f45070 */
[----:B------:R-:W-:-:S04]  /*78b0*/  ISETP.NE.AND.EX P2, PT, R37, RZ, PT, P2 ;  /* 0x000000ff2500720c */ /* 0x000fc80003f45320 */
[----:B------:R-:W-:-:S05]  /*78c0*/  SEL R12, R12, RZ, P2 ;  /* 0x000000ff0c0c7207 */ /* 0x000fca0001000000 */
[----:B------:R-:W-:-:S04]  /*78d0*/  IMAD R11, R12, UR38, R11 ;  /* 0x000000260c0b7c24 */ /* 0x000fc8000f8e020b */
        /* <DEDUP_REMOVED lines=23> */
.L_x_6739:
[----:B------:R-:W-:Y:S05]  /*7a50*/  BSYNC.RECONVERGENT B1 ;  /* 0x0000000000017941 */ /* 0x000fea0003800200 */
.L_x_6738:
        /* <DEDUP_REMOVED lines=25> */
[----:B------:R-:W-:Y:S01]  /*7bf0*/  FADD R2, -R15, R16 ;  /* 0x000000100f027221 */ /* 0x000fe20000000100 */
[----:B------:R-:W-:Y:S01]  /*7c00*/  FADD R3, R13, -12583039 ;  /* 0xcb40007f0d037421 */ /* 0x000fe20000000000 */
[C---:B------:R-:W-:Y:S01]  /*7c10*/  FADD R4, -R15.reuse, R18 ;  /* 0x000000120f047221 */ /* 0x040fe20000000100 */
[C---:B------:R-:W-:Y:S01]  /*7c20*/  FADD R60, -R15.reuse, R30 ;  /* 0x0000001e0f3c7221 */ /* 0x040fe20000000100 */
[----:B------:R-:W-:Y:S01]  /*7c30*/  FADD R56, -R15, R8 ;  /* 0x000000080f387221 */ /* 0x000fe20000000100 */
[C---:B------:R-:W-:Y:S01]  /*7c40*/  FFMA R5, R64.reuse, 1.4426950216293334961, -R3 ;  /* 0x3fb8aa3b40057823 */ /* 0x040fe20000000803 */
[-C--:B------:R-:W-:Y:S01]  /*7c50*/  FFMA.RM R3, R7, R12.reuse, 12582913 ;  /* 0x4b40000107037423 */ /* 0x080fe2000000400c */
[C---:B------:R-:W-:Y:S01]  /*7c60*/  FADD R46, -R15.reuse, R20 ;  /* 0x000000140f2e7221 */ /* 0x040fe20000000100 */
[C---:B------:R-:W-:Y:S01]  /*7c70*/  FADD R38, -R15.reuse, R22 ;  /* 0x000000160f267221 */ /* 0x040fe20000000100 */
[C---:B------:R-:W-:Y:S01]  /*7c80*/  FADD R16, -R15.reuse, R24 ;  /* 0x000000180f107221 */ /* 0x040fe20000000100 */
[C---:B------:R-:W-:Y:S01]  /*7c90*/  FADD R18, -R15.reuse, R26 ;  /* 0x0000001a0f127221 */ /* 0x040fe20000000100 */
[----:B------:R-:W-:Y:S01]  /*7ca0*/  FFMA R64, R64, 1.925963033500011079e-08, R5 ;  /* 0x32a5706040407823 */ /* 0x000fe20000000005 */
        /* <DEDUP_REMOVED lines=17> */
[----:B------:R-:W-:Y:S01]  /*7dc0*/  FFMA.SAT R17, R62, R11, 0.5 ;  /* 0x3f0000003e117423 */ /* 0x000fe2000000200b */
[----:B------:R-:W-:Y:S01]  /*7dd0*/  FFMA R5, R66, 1.4426950216293334961, -R5 ;  /* 0x3fb8aa3b42057823 */ /* 0x000fe20000000805 */
[----:B------:R-:W-:Y:S01]  /*7de0*/  FFMA R7, R68, 1.4426950216293334961, -R7 ;  /* 0x3fb8aa3b44077823 */ /* 0x000fe20000000807 */
[----:B------:R-:W-:Y:S01]  /*7df0*/  FFMA.RM R15, R15, R12, 12582913 ;  /* 0x4b4000010f0f7423 */ /* 0x000fe2000000400c */
[----:B------:R-:W-:-:S02]  /*7e00*/  IMAD.SHL.U32 R6, R13, 0x800000, RZ ;  /* 0x008000000d067824 */ /* 0x000fc400078e00ff */
[----:B------:R-:W-:Y:S01]  /*7e10*/  FFMA R66, R66, 1.925963033500011079e-08, R5 ;  /* 0x32a5706042427823 */ /* 0x000fe20000000005 */
[----:B------:R-:W-:Y:S01]  /*7e20*/  FFMA R68, R68, 1.925963033500011079e-08, R7 ;  /* 0x32a5706044447823 */ /* 0x000fe20000000007 */
[----:B------:R-:W-:Y:S01]  /*7e30*/  FADD R5, R15, -12583039 ;  /* 0xcb40007f0f057421 */ /* 0x000fe20000000000 */
[-C--:B------:R-:W-:Y:S01]  /*7e40*/  FFMA.SAT R7, R60, R11.reuse, 0.5 ;  /* 0x3f0000003c077423 */ /* 0x080fe2000000200b */
[----:B------:R-:W-:Y:S01]  /*7e50*/  SHF.L.U32 R19, R19, 0x17, RZ ;  /* 0x0000001713137819 */ /* 0x000fe200000006ff */
[-C--:B------:R-:W-:Y:S01]  /*7e60*/  FFMA.SAT R27, R46, R11.reuse, 0.5 ;  /* 0x3f0000002e1b7423 */ /* 0x080fe2000000200b */
[C---:B------:R-:W-:Y:S01]  /*7e70*/  FFMA R9, R58.reuse, 1.4426950216293334961, -R5 ;  /* 0x3fb8aa3b3a097823 */ /* 0x040fe20000000805 */
[-C--:B------:R-:W-:Y:S01]  /*7e80*/  FFMA.RM R5, R7, R12.reuse, 12582913 ;  /* 0x4b40000107057423 */ /* 0x080fe2000000400c */
[-C--:B------:R-:W-:Y:S01]  /*7e90*/  FFMA.RM R7, R17, R12.reuse, 12582913 ;  /* 0x4b40000111077423 */ /* 0x080fe2000000400c */
[----:B------:R-:W-:Y:S01]  /*7ea0*/  MUFU.EX2 R66, R66 ;  /* 0x0000004200427308 */ /* 0x000fe20000000800 */
[----:B------:R-:W-:Y:S01]  /*7eb0*/  FFMA R58, R58, 1.925963033500011079e-08, R9 ;  /* 0x32a570603a3a7823 */ /* 0x000fe20000000009 */
[----:B------:R-:W-:Y:S01]  /*7ec0*/  FADD R9, R5, -12583039 ;  /* 0xcb40007f05097421 */ /* 0x000fe20000000000 */
[----:B------:R-:W-:Y:S01]  /*7ed0*/  FADD R17, R7, -12583039 ;  /* 0xcb40007f07117421 */ /* 0x000fe20000000000 */
[----:B------:R-:W-:Y:S01]  /*7ee0*/  SHF.L.U32 R15, R15, 0x17, RZ ;  /* 0x000000170f0f7819 */ /* 0x000fe200000006ff */
[-C--:B------:R-:W-:Y:S01]  /*7ef0*/  FFMA.RM R27, R27, R12.reuse, 12582913 ;  /* 0x4b4000011b1b7423 */ /* 0x080fe2000000400c */
[----:B------:R-:W-:Y:S01]  /*7f00*/  FFMA R9, R60, 1.4426950216293334961, -R9 ;  /* 0x3fb8aa3b3c097823 */ /* 0x000fe20000000809 */
[----:B------:R-:W-:Y:S01]  /*7f10*/  FFMA R17, R62, 1.4426950216293334961, -R17 ;  /* 0x3fb8aa3b3e117823 */ /* 0x000fe20000000811 */
[----:B------:R-:W-:Y:S01]  /*7f20*/  MUFU.EX2 R58, R58 ;  /* 0x0000003a003a7308 */ /* 0x000fe20000000800 */
[-C--:B------:R-:W-:Y:S01]  /*7f30*/  FFMA.SAT R37, R36, R11.reuse, 0.5 ;  /* 0x3f00000024257423 */ /* 0x080fe2000000200b */
        /* <DEDUP_REMOVED lines=8> */
[----:B------:R-:W0:Y:S01]  /*7fc0*/  MUFU.EX2 R68, R68 ;  /* 0x0000004400447308 */ /* 0x000e220000000800 */
[----:B------:R-:W-:-:S02]  /*7fd0*/  IMAD.SHL.U32 R3, R3, 0x800000, RZ ;  /* 0x0080000003037824 */ /* 0x000fc400078e00ff */
[----:B------:R-:W-:Y:S01]  /*7fe0*/  FADD R21, R17, -12583039 ;  /* 0xcb40007f11157421 */ /* 0x000fe20000000000 */
[C---:B------:R-:W-:Y:S01]  /*7ff0*/  FADD R23, R9.reuse, -12583039 ;  /* 0xcb40007f09177421 */ /* 0x040fe20000000000 */
[----:B------:R-:W-:Y:S01]  /*8000*/  SHF.L.U32 R9, R9, 0x17, RZ ;  /* 0x0000001709097819 */ /* 0x000fe200000006ff */
[----:B------:R-:W-:Y:S02]  /*8010*/  IMAD.SHL.U32 R5, R5, 0x800000, RZ ;  /* 0x0080000005057824 */ /* 0x000fe400078e00ff */
[----:B------:R-:W-:Y:S01]  /*8020*/  FFMA R21, R56, 1.4426950216293334961, -R21 ;  /* 0x3fb8aa3b38157823 */ /* 0x000fe20000000815 */
[----:B------:R-:W-:Y:S01]  /*8030*/  FFMA R23, R54, 1.4426950216293334961, -R23 ;  /* 0x3fb8aa3b36177823 */ /* 0x000fe20000000817 */
[----:B------:R-:W1:Y:S01]  /*8040*/  MUFU.EX2 R60, R60 ;  /* 0x0000003c003c7308 */ /* 0x000e620000000800 */
[----:B------:R-:W-:Y:S01]  /*8050*/  SHF.L.U32 R7, R7, 0x17, RZ ;  /* 0x0000001707077819 */ /* 0x000fe200000006ff */
[----:B------:R-:W-:Y:S01]  /*8060*/  FFMA R56, R56, 1.925963033500011079e-08, R21 ;  /* 0x32a5706038387823 */ /* 0x000fe20000000015 */
[----:B------:R-:W-:Y:S01]  /*8070*/  FFMA.SAT R21, R52, R11, 0.5 ;  /* 0x3f00000034157423 */ /* 0x000fe2000000200b */
[----:B------:R-:W-:-:S03]  /*8080*/  FFMA R54, R54, 1.925963033500011079e-08, R23 ;  /* 0x32a5706036367823 */ /* 0x000fc60000000017 */
[----:B------:R-:W-:Y:S01]  /*8090*/  FFMA.RM R10, R21, R12, 12582913 ;  /* 0x4b400001150a7423 */ /* 0x000fe2000000400c */
[----:B------:R-:W2:Y:S01]  /*80a0*/  MUFU.EX2 R62, R62 ;  /* 0x0000003e003e7308 */ /* 0x000ea20000000800 */
[----:B0-----:R-:W-:Y:S02]  /*80b0*/  FMUL R3, R3, R68 ;  /* 0x0000004403037220 */ /* 0x001fe40000400000 */
[C---:B------:R-:W-:Y:S01]  /*80c0*/  FADD R23, R10.reuse, -12583039 ;  /* 0xcb40007f0a177421 */ /* 0x040fe20000000000 */
[----:B------:R-:W-:-:S03]  /*80d0*/  IMAD.SHL.U32 R10, R10, 0x800000, RZ ;  /* 0x008000000a0a7824 */ /* 0x000fc600078e00ff */
[C---:B------:R-:W-:Y:S01]  /*80e0*/  FFMA R23, R52.reuse, 1.4426950216293334961, -R23 ;  /* 0x3fb8aa3b34177823 */ /* 0x040fe20000000817 */
[----:B------:R-:W0:Y:S01]  /*80f0*/  MUFU.EX2 R21, R64 ;  /* 0x0000004000157308 */ /* 0x000e220000000800 */
[----:B-1----:R-:W-:Y:S02]  /*8100*/  FMUL R5, R5, R60 ;  /* 0x0000003c05057220 */ /* 0x002fe40000400000 */
[----:B------:R-:W-:Y:S01]  /*8110*/  FFMA R52, R52, 1.925963033500011079e-08, R23 ;  /* 0x32a5706034347823 */ /* 0x000fe20000000017 */
[----:B------:R-:W-:-:S04]  /*8120*/  FFMA.SAT R23, R2, R11, 0.5 ;  /* 0x3f00000002177423 */ /* 0x000fc8000000200b */
[----:B------:R-:W-:Y:S01]  /*8130*/  FFMA.RM R13, R23, R12, 12582913 ;  /* 0x4b400001170d7423 */ /* 0x000fe2000000400c */
[----:B------:R-:W1:Y:S01]  /*8140*/  MUFU.EX2 R54, R54 ;  /* 0x0000003600367308 */ /* 0x000e620000000800 */
[----:B--2---:R-:W-:Y:S01]  /*8150*/  FMUL R7, R7, R62 ;  /* 0x0000003e07077220 */ /* 0x004fe20000400000 */
[----:B0-----:R-:W-:Y:S01]  /*8160*/  FMUL R6, R6, R21 ;  /* 0x0000001506067220 */ /* 0x001fe20000400000 */
[C---:B------:R-:W-:Y:S01]  /*8170*/  FADD R21, R13.reuse, -12583039 ;  /* 0xcb40007f0d157421 */ /* 0x040fe20000000000 */
[----:B------:R-:W-:-:S03]  /*8180*/  SHF.L.U32 R13, R13, 0x17, RZ ;  /* 0x000000170d0d7819 */ /* 0x000fc600000006ff */
[----:B------:R-:W-:-:S04]  /*8190*/  FFMA R21, R2, 1.4426950216293334961, -R21 ;  /* 0x3fb8aa3b02157823 */ /* 0x000fc80000000815 */
[----:B------:R-:W-:Y:S01]  /*81a0*/  FFMA R25, R2, 1.925963033500011079e-08, R21 ;  /* 0x32a5706002197823 */ /* 0x000fe20000000015 */
[----:B------:R-:W-:Y:S01]  /*81b0*/  FMUL R2, R19, R66 ;  /* 0x0000004213027220 */ /* 0x000fe20000400000 */
[----:B------:R-:W-:Y:S01]  /*81c0*/  FFMA.SAT R19, R50, R11, 0.5 ;  /* 0x3f00000032137423 */ /* 0x000fe2000000200b */
[----:B-1----:R-:W-:-:S03]  /*81d0*/  FMUL R9, R9, R54 ;  /* 0x0000003609097220 */ /* 0x002fc60000400000 */
[----:B------:R-:W-:-:S04]  /*81e0*/  FFMA.RM R19, R19, R12, 12582913 ;  /* 0x4b40000113137423 */ /* 0x000fc8000000400c */
[----:B------:R-:W-:-:S04]  /*81f0*/  FADD R21, R19, -12583039 ;  /* 0xcb40007f13157421 */ /* 0x000fc80000000000 */
[----:B------:R-:W-:-:S04]  /*8200*/  FFMA R21, R50, 1.4426950216293334961, -R21 ;  /* 0x3fb8aa3b32157823 */ /* 0x000fc80000000815 */
        /* <DEDUP_REMOVED lines=8> */
[----:B------:R-:W-:Y:S01]  /*8290*/  FFMA.SAT R23, R48, R11, 0.5 ;  /* 0x3f00000030177423 */ /* 0x000fe2000000200b */
[----:B------:R-:W-:-:S03]  /*82a0*/  FMUL R4, R15, R58 ;  /* 0x0000003a0f047220 */ /* 0x000fc60000400000 */
[----:B------:R-:W-:-:S04]  /*82b0*/  FFMA.RM R23, R23, R12, 12582913 ;  /* 0x4b40000117177423 */ /* 0x000fc8000000400c */
[----:B------:R-:W-:-:S04]  /*82c0*/  FADD R15, R23, -12583039 ;  /* 0xcb40007f170f7421 */ /* 0x000fc80000000000 */
[----:B------:R-:W-:-:S04]  /*82d0*/  FFMA R15, R48, 1.4426950216293334961, -R15 ;  /* 0x3fb8aa3b300f7823 */ /* 0x000fc8000000080f */
[----:B------:R-:W-:Y:S01]  /*82e0*/  FFMA R48, R48, 1.925963033500011079e-08, R15 ;  /* 0x32a5706030307823 */ /* 0x000fe2000000000f */
[----:B------:R-:W-:-:S04]  /*82f0*/  FADD R15, R27, -12583039 ;  /* 0xcb40007f1b0f7421 */ /* 0x000fc80000000000 */
[C---:B------:R-:W-:Y:S01]  /*8300*/  FFMA R15, R46.reuse, 1.4426950216293334961, -R15 ;  /* 0x3fb8aa3b2e0f7823 */ /* 0x040fe2000000080f */
[----:B------:R-:W-:Y:S03]  /*8310*/  MUFU.EX2 R48, R48 ;  /* 0x0000003000307308 */ /* 0x000fe60000000800 */
[----:B------:R-:W-:Y:S01]  /*8320*/  FFMA R46, R46, 1.925963033500011079e-08, R15 ;  /* 0x32a570602e2e7823 */ /* 0x000fe2000000000f */
[----:B------:R-:W-:-:S04]  /*8330*/  FFMA.SAT R15, R8, R11, 0.5 ;  /* 0x3f000000080f7423 */ /* 0x000fc8000000200b */
[----:B------:R-:W-:Y:S02]  /*8340*/  FFMA.RM R28, R15, R12, 12582913 ;  /* 0x4b4000010f1c7423 */ /* 0x000fe4000000400c */
[----:B------:R-:W0:Y:S02]  /*8350*/  MUFU.EX2 R15, R56 ;  /* 0x00000038000f7308 */ /* 0x000e240000000800 */
[----:B------:R-:W-:-:S04]  /*8360*/  FADD R31, R28, -12583039 ;  /* 0xcb40007f1c1f7421 */ /* 0x000fc80000000000 */
[----:B------:R-:W-:-:S04]  /*8370*/  FFMA R31, R8, 1.4426950216293334961, -R31 ;  /* 0x3fb8aa3b081f7823 */ /* 0x000fc8000000081f */
[----:B------:R-:W-:Y:S01]  /*8380*/  FFMA R33, R8, 1.925963033500011079e-08, R31 ;  /* 0x32a5706008217823 */ /* 0x000fe2000000001f */
[----:B------:R-:W-:Y:S01]  /*8390*/  FFMA.SAT R31, R38, R11, 0.5 ;  /* 0x3f000000261f7423 */ /* 0x000fe2000000200b */
[----:B------:R-:W-:Y:S02]  /*83a0*/  IMAD.SHL.U32 R8, R17, 0x800000, RZ ;  /* 0x0080000011087824 */ /* 0x000fe400078e00ff */
[----:B------:R-:W1:Y:S01]  /*83b0*/  MUFU.EX2 R17, R52 ;  /* 0x0000003400117308 */ /* 0x000e620000000800 */
[----:B------:R-:W-:Y:S01]  /*83c0*/  FFMA.RM R31, R31, R12, 12582913 ;  /* 0x4b4000011f1f7423 */ /* 0x000fe2000000400c */
[----:B0-----:R-:W-:-:S03]  /*83d0*/  FMUL R8, R8, R15 ;  /* 0x0000000f08087220 */ /* 0x001fc60000400000 */
[C---:B------:R-:W-:Y:S01]  /*83e0*/  FADD R15, R31.reuse, -12583039 ;  /* 0xcb40007f1f0f7421 */ /* 0x040fe20000000000 */
[----:B------:R-:W-:Y:S02]  /*83f0*/  SHF.L.U32 R31, R31, 0x17, RZ ;  /* 0x000000171f1f7819 */ /* 0x000fe400000006ff */
[----:B------:R-:W-:Y:S01]  /*8400*/  MUFU.EX2 R58, R33 ;  /* 0x00000021003a7308 */ /* 0x000fe20000000800 */
[----:B------:R-:W-:-:S04]  /*8410*/  FFMA R15, R38, 1.4426950216293334961, -R15 ;  /* 0x3fb8aa3b260f7823 */ /* 0x000fc8000000080f */
[----:B------:R-:W-:Y:S01]  /*8420*/  FFMA R56, R38, 1.925963033500011079e-08, R15 ;  /* 0x32a5706026387823 */ /* 0x000fe2000000000f */
[----:B------:R-:W-:Y:S02]  /*8430*/  FADD R15, R37, -12583039 ;  /* 0xcb40007f250f7421 */ /* 0x000fe40000000000 */
[----:B------:R0:W2:Y:S01]  /*8440*/  MUFU.EX2 R38, R25 ;  /* 0x0000001900267308 */ /* 0x0000a20000000800 */
[----:B-1----:R-:W-:Y:S01]  /*8450*/  FMUL R10, R10, R17 ;  /* 0x000000110a0a7220 */ /* 0x002fe20000400000 */
[----:B------:R-:W-:-:S04]  /*8460*/  FFMA R15, R36, 1.4426950216293334961, -R15 ;  /* 0x3fb8aa3b240f7823 */ /* 0x000fc8000000080f */
[----:B------:R-:W-:Y:S01]  /*8470*/  FFMA R39, R36, 1.925963033500011079e-08, R15 ;  /* 0x32a5706024277823 */ /* 0x000fe2000000000f */
[-C--:B------:R-:W-:Y:S01]  /*8480*/  FFMA.SAT R15, R16, R11.reuse, 0.5 ;  /* 0x3f000000100f7423 */ /* 0x080fe2000000200b */
[----:B------:R-:W-:Y:S01]  /*8490*/  MUFU.EX2 R56, R56 ;  /* 0x0000003800387308 */ /* 0x000fe20000000800 */
[----:B0-----:R-:W-:Y:S02]  /*84a0*/  FFMA.SAT R25, R18, R11, 0.5 ;  /* 0x3f00000012197423 */ /* 0x001fe4000000200b */
[-C--:B------:R-:W-:Y:S02]  /*84b0*/  FFMA.RM R15, R15, R12.reuse, 12582913 ;  /* 0x4b4000010f0f7423 */ /* 0x080fe4000000400c */
[----:B------:R-:W-:Y:S02]  /*84c0*/  FFMA.RM R25, R25, R12, 12582913 ;  /* 0x4b40000119197423 */ /* 0x000fe4000000400c */
[----:B------:R-:W-:-:S04]  /*84d0*/  FADD R17, R15, -12583039 ;  /* 0xcb40007f0f117421 */ /* 0x000fc80000000000 */
[----:B------:R-:W-:-:S04]  /*84e0*/  FFMA R17, R16, 1.4426950216293334961, -R17 ;  /* 0x3fb8aa3b10117823 */ /* 0x000fc80000000811 */
[----:B------:R-:W-:Y:S01]  /*84f0*/  FFMA R36, R16, 1.925963033500011079e-08, R17 ;  /* 0x32a5706010247823 */ /* 0x000fe20000000011 */
[----:B--2---:R-:W-:Y:S01]  /*8500*/  FMUL R16, R13, R38 ;  /* 0x000000260d107220 */ /* 0x004fe20000400000 */
[----:B------:R-:W-:-:S04]  /*8510*/  FFMA.SAT R13, R32, R11, 0.5 ;  /* 0x3f000000200d7423 */ /* 0x000fc8000000200b */
[----:B------:R-:W-:-:S04]  /*8520*/  FFMA.RM R13, R13, R12, 12582913 ;  /* 0x4b4000010d0d7423 */ /* 0x000fc8000000400c */
[----:B------:R-:W-:-:S04]  /*8530*/  FADD R17, R13, -12583039 ;  /* 0xcb40007f0d117421 */ /* 0x000fc80000000000 */
[----:B------:R-:W-:-:S04]  /*8540*/  FFMA R17, R32, 1.4426950216293334961, -R17 ;  /* 0x3fb8aa3b20117823 */ /* 0x000fc80000000811 */
[----:B------:R-:W-:Y:S01]  /*8550*/  FFMA R38, R32, 1.925963033500011079e-08, R17 ;  /* 0x32a5706020267823 */ /* 0x000fe20000000011 */
[----:B------:R-:W-:Y:S01]  /*8560*/  IMAD.SHL.U32 R17, R19, 0x800000, RZ ;  /* 0x0080000013117824 */ /* 0x000fe200078e00ff */
[----:B------:R0:W1:Y:S01]  /*8570*/  MUFU.EX2 R32, R29 ;  /* 0x0000001d00207308 */ /* 0x0000620000000800 */
[C---:B------:R-:W-:Y:S01]  /*8580*/  FADD R19, R25.reuse, -12583039 ;  /* 0xcb40007f19137421 */ /* 0x040fe20000000000 */
[----:B------:R-:W-:Y:S01]  /*8590*/  SHF.L.U32 R25, R25, 0x17, RZ ;  /* 0x0000001719197819 */ /* 0x000fe200000006ff */
[----:B------:R-:W-:Y:S02]  /*85a0*/  FMUL R17, R17, R50 ;  /* 0x0000003211117220 */ /* 0x000fe40000400000 */
[----:B------:R-:W-:-:S03]  /*85b0*/  FFMA R19, R18, 1.4426950216293334961, -R19 ;  /* 0x3fb8aa3b12137823 */ /* 0x000fc60000000813 */
[----:B------:R-:W-:Y:S01]  /*85c0*/  MUFU.EX2 R38, R38 ;  /* 0x0000002600267308 */ /* 0x000fe20000000800 */
[----:B------:R-:W-:Y:S01]  /*85d0*/  FFMA R50, R18, 1.925963033500011079e-08, R19 ;  /* 0x32a5706012327823 */ /* 0x000fe20000000013 */
[----:B------:R-:W-:-:S04]  /*85e0*/  FFMA.SAT R19, R20, R11, 0.5 ;  /* 0x3f00000014137423 */ /* 0x000fc8000000200b */
[----:B0-----:R-:W-:Y:S02]  /*85f0*/  FFMA.RM R29, R19, R12, 12582913 ;  /* 0x4b400001131d7423 */ /* 0x001fe4000000400c */
[----:B------:R-:W-:Y:S01]  /*8600*/  MUFU.EX2 R50, R50 ;  /* 0x0000003200327308 */ /* 0x000fe20000000800 */
[----:B-1----:R-:W-:Y:S01]  /*8610*/  FMUL R18, R21, R32 ;  /* 0x0000002015127220 */ /* 0x002fe20000400000 */
[----:B------:R-:W-:Y:S01]  /*8620*/  FADD R19, R29, -12583039 ;  /* 0xcb40007f1d137421 */ /* 0x000fe20000000000 */
[----:B------:R-:W-:-:S03]  /*8630*/  FFMA.RM R32, R69, R12, 12582913 ;  /* 0x4b40000145207423 */ /* 0x000fc6000000400c */
[C---:B------:R-:W-:Y:S02]  /*8640*/  FFMA R19, R20.reuse, 1.4426950216293334961, -R19 ;  /* 0x3fb8aa3b14137823 */ /* 0x040fe40000000813 */
[----:B------:R-:W0:Y:S02]  /*8650*/  MUFU.EX2 R21, R46 ;  /* 0x0000002e00157308 */ /* 0x000e240000000800 */
[----:B------:R-:W-:Y:S01]  /*8660*/  FFMA R52, R20, 1.925963033500011079e-08, R19 ;  /* 0x32a5706014347823 */ /* 0x000fe20000000013 */
[----:B------:R-:W-:Y:S01]  /*8670*/  IMAD.SHL.U32 R19, R23, 0x800000, RZ ;  /* 0x0080000017137824 */ /* 0x000fe200078e00ff */
[----:B------:R-:W-:Y:S01]  /*8680*/  SHF.L.U32 R20, R27, 0x17, RZ ;  /* 0x000000171b147819 */ /* 0x000fe200000006ff */
[----:B------:R-:W-:Y:S01]  /*8690*/  FADD R23, R32, -12583039 ;  /* 0xcb40007f20177421 */ /* 0x000fe20000000000 */
[----:B------:R-:W-:Y:S01]  /*86a0*/  FFMA.SAT R27, R44, R11, 0.5 ;  /* 0x3f0000002c1b7423 */ /* 0x000fe2000000200b */
[----:B------:R-:W-:Y:S01]  /*86b0*/  FMUL R19, R19, R48 ;  /* 0x0000003013137220 */ /* 0x000fe20000400000 */
[----:B------:R-:W-:Y:S01]  /*86c0*/  MUFU.EX2 R52, R52 ;  /* 0x0000003400347308 */ /* 0x000fe20000000800 */
[----:B------:R-:W-:Y:S01]  /*86d0*/  FFMA R23, R14, 1.4426950216293334961, -R23 ;  /* 0x3fb8aa3b0e177823 */ /* 0x000fe20000000817 */
[----:B------:R-:W-:-:S03]  /*86e0*/  SHF.L.U32 R32, R32, 0x17, RZ ;  /* 0x0000001720207819 */ /* 0x000fc600000006ff */
[----:B------:R-:W-:Y:S01]  /*86f0*/  FFMA R54, R14, 1.925963033500011079e-08, R23 ;  /* 0x32a570600e367823 */ /* 0x000fe20000000017 */
[----:B------:R-:W-:Y:S01]  /*8700*/  FFMA.SAT R23, R22, R11, 0.5 ;  /* 0x3f00000016177423 */ /* 0x000fe2000000200b */
[----:B0-----:R-:W-:Y:S01]  /*8710*/  FMUL R20, R20, R21 ;  /* 0x0000001514147220 */ /* 0x001fe20000400000 */
[----:B------:R-:W-:Y:S02]  /*8720*/  FFMA.SAT R21, R26, R11, 0.5 ;  /* 0x3f0000001a157423 */ /* 0x000fe4000000200b */
[-C--:B------:R-:W-:Y:S01]  /*8730*/  FFMA.RM R46, R23, R12.reuse, 12582913 ;  /* 0x4b400001172e7423 */ /* 0x080fe2000000400c */
[----:B------:R-:W-:Y:S01]  /*8740*/  MUFU.EX2 R69, R54 ;  /* 0x0000003600457308 */ /* 0x000fe20000000800 */
[----:B------:R-:W-:Y:S02]  /*8750*/  FFMA.RM R14, R21, R12, 12582913 ;  /* 0x4b400001150e7423 */ /* 0x000fe4000000400c */
[----:B------:R-:W-:Y:S02]  /*8760*/  FADD R23, R46, -12583039 ;  /* 0xcb40007f2e177421 */ /* 0x000fe40000000000 */
[----:B------:R-:W-:-:S02]  /*8770*/  FADD R21, R14, -12583039 ;  /* 0xcb40007f0e157421 */ /* 0x000fc40000000000 */
[----:B------:R-:W-:Y:S01]  /*8780*/  FFMA R23, R22, 1.4426950216293334961, -R23 ;  /* 0x3fb8aa3b16177823 */ /* 0x000fe20000000817 */
[----:B------:R-:W-:Y:S02]  /*8790*/  IMAD.SHL.U32 R14, R14, 0x800000, RZ ;  /* 0x008000000e0e7824 */ /* 0x000fe400078e00ff */
[----:B------:R-:W-:-:S04]  /*87a0*/  FFMA R21, R26, 1.4426950216293334961, -R21 ;  /* 0x3fb8aa3b1a157823 */ /* 0x000fc80000000815 */
[----:B------:R-:W-:Y:S01]  /*87b0*/  FFMA R48, R26, 1.925963033500011079e-08, R21 ;  /* 0x32a570601a307823 */ /* 0x000fe20000000015 */
[----:B------:R-:W-:Y:S01]  /*87c0*/  IMAD.SHL.U32 R21, R28, 0x800000, RZ ;  /* 0x008000001c157824 */ /* 0x000fe200078e00ff */
[----:B------:R0:W1:Y:S01]  /*87d0*/  MUFU.EX2 R26, R39 ;  /* 0x00000027001a7308 */ /* 0x0000620000000800 */
[----:B------:R-:W-:Y:S02]  /*87e0*/  SHF.L.U32 R28, R15, 0x17, RZ ;  /* 0x000000170f1c7819 */ /* 0x000fe400000006ff */
[----:B------:R-:W-:Y:S01]  /*87f0*/  FMUL R21, R21, R58 ;  /* 0x0000003a15157220 */ /* 0x000fe20000400000 */
[----:B------:R-:W-:Y:S01]  /*8800*/  FFMA R58, R22, 1.925963033500011079e-08, R23 ;  /* 0x32a57060163a7823 */ /* 0x000fe20000000017 */
[----:B------:R-:W-:Y:S01]  /*8810*/  FMUL R22, R31, R56 ;  /* 0x000000381f167220 */ /* 0x000fe20000400000 */
[-C--:B------:R-:W-:Y:S01]  /*8820*/  FFMA.SAT R31, R24, R11.reuse, 0.5 ;  /* 0x3f000000181f7423 */ /* 0x080fe2000000200b */
[----:B0-----:R-:W-:-:S03]  /*8830*/  FFMA.SAT R39, R0, R11, 0.5 ;  /* 0x3f00000000277423 */ /* 0x001fc6000000200b */
[----:B------:R-:W-:-:S04]  /*8840*/  FFMA.RM R31, R31, R12, 12582913 ;  /* 0x4b4000011f1f7423 */ /* 0x000fc8000000400c */
[C---:B------:R-:W-:Y:S01]  /*8850*/  FADD R23, R31.reuse, -12583039 ;  /* 0xcb40007f1f177421 */ /* 0x040fe20000000000 */
[----:B------:R-:W-:-:S03]  /*8860*/  IMAD.SHL.U32 R31, R31, 0x800000, RZ ;  /* 0x008000001f1f7824 */ /* 0x000fc600078e00ff */
[----:B------:R-:W-:-:S04]  /*8870*/  FFMA R23, R24, 1.4426950216293334961, -R23 ;  /* 0x3fb8aa3b18177823 */ /* 0x000fc80000000817 */
[----:B------:R-:W-:Y:S01]  /*8880*/  FFMA R33, R24, 1.925963033500011079e-08, R23 ;  /* 0x32a5706018217823 */ /* 0x000fe20000000017 */
[----:B------:R-:W-:Y:S02]  /*8890*/  IMAD.SHL.U32 R23, R37, 0x800000, RZ ;  /* 0x0080000025177824 */ /* 0x000fe400078e00ff */
[----:B------:R-:W-:Y:S02]  /*88a0*/  FFMA.RM R37, R27, R12, 12582913 ;  /* 0x4b4000011b257423 */ /* 0x000fe4000000400c */
[----:B-1----:R-:W-:Y:S02]  /*88b0*/  FMUL R23, R23, R26 ;  /* 0x0000001a17177220 */ /* 0x002fe40000400000 */
[----:B------:R-:W-:Y:S01]  /*88c0*/  FADD R27, R37, -12583039 ;  /* 0xcb40007f251b7421 */ /* 0x000fe20000000000 */
[----:B------:R-:W-:Y:S01]  /*88d0*/  FMUL R26, R25, R50 ;  /* 0x00000032191a7220 */ /* 0x000fe20000400000 */
[----:B------:R-:W-:Y:S01]  /*88e0*/  IMAD.SHL.U32 R25, R29, 0x800000, RZ ;  /* 0x008000001d197824 */ /* 0x000fe200078e00ff */
[----:B------:R-:W-:Y:S01]  /*88f0*/  SHF.L.U32 R37, R37, 0x17, RZ ;  /* 0x0000001725257819 */ /* 0x000fe200000006ff */
[----:B------:R-:W-:-:S02]  /*8900*/  FFMA R27, R44, 1.4426950216293334961, -R27 ;  /* 0x3fb8aa3b2c1b7823 */ /* 0x000fc4000000081b */
[----:B------:R-:W-:Y:S02]  /*8910*/  FMUL R25, R25, R52 ;  /* 0x0000003419197220 */ /* 0x000fe40000400000 */
        /* <DEDUP_REMOVED lines=18> */
[----:B------:R-:W-:Y:S03]  /*8a40*/  MUFU.EX2 R39, R58 ;  /* 0x0000003a00277308 */ /* 0x000fe60000000800 */
[----:B------:R-:W-:Y:S01]  /*8a50*/  FADD R27, R24, R7 ;  /* 0x00000007181b7221 */ /* 0x000fe20000000000 */
[----:B-1----:R-:W-:-:S03]  /*8a60*/  FMUL R31, R31, R36 ;  /* 0x000000241f1f7220 */ /* 0x002fc60000400000 */
[----:B------:R-:W-:-:S04]  /*8a70*/  FADD R24, R27, R8 ;  /* 0x000000081b187221 */ /* 0x000fc80000000000 */
[----:B------:R-:W-:-:S04]  /*8a80*/  FADD R27, R24, R9 ;  /* 0x00000009181b7221 */ /* 0x000fc80000000000 */
[----:B------:R-:W-:-:S04]  /*8a90*/  FADD R27, R27, R10 ;  /* 0x0000000a1b1b7221 */ /* 0x000fc80000000000 */
[----:B------:R-:W-:Y:S01]  /*8aa0*/  FADD R24, R27, R16 ;  /* 0x000000101b187221 */ /* 0x000fe20000000000 */
[----:B------:R-:W-:-:S03]  /*8ab0*/  IMAD.SHL.U32 R27, R13, 0x800000, RZ ;  /* 0x008000000d1b7824 */ /* 0x000fc600078e00ff */
[----:B------:R-:W-:Y:S01]  /*8ac0*/  FADD R15, R24, R17 ;  /* 0x00000011180f7221 */ /* 0x000fe20000000000 */
[----:B------:R-:W-:Y:S02]  /*8ad0*/  FMUL R27, R27, R38 ;  /* 0x000000261b1b7220 */ /* 0x000fe40000400000 */
[----:B------:R0:W1:Y:S01]  /*8ae0*/  MUFU.EX2 R38, R30 ;  /* 0x0000001e00267308 */ /* 0x0000620000000800 */
[----:B------:R-:W-:-:S04]  /*8af0*/  FADD R24, R15, R18 ;  /* 0x000000120f187221 */ /* 0x000fc80000000000 */
[----:B------:R-:W-:-:S03]  /*8b00*/  FADD R13, R24, R19 ;  /* 0x00000013180d7221 */ /* 0x000fc60000000000 */
[----:B------:R2:W3:Y:S01]  /*8b10*/  MUFU.EX2 R15, R48 ;  /* 0x00000030000f7308 */ /* 0x0004e20000000800 */
[----:B------:R-:W-:Y:S01]  /*8b20*/  FADD R24, R13, R20 ;  /* 0x000000140d187221 */ /* 0x000fe20000000000 */
[----:B0-----:R-:W-:-:S03]  /*8b30*/  FMUL R30, R37, R44 ;  /* 0x0000002c251e7220 */ /* 0x001fc60000400000 */
[----:B------:R-:W-:-:S04]  /*8b40*/  FADD R13, R24, R21 ;  /* 0x00000015180d7221 */ /* 0x000fc80000000000 */
[----:B------:R-:W-:Y:S01]  /*8b50*/  FADD R24, R13, R22 ;  /* 0x000000160d187221 */ /* 0x000fe20000000000 */
[----:B--2---:R-:W-:Y:S01]  /*8b60*/  FFMA R48, R0, 1.925963033500011079e-08, R29 ;  /* 0x32a5706000307823 */ /* 0x004fe2000000001d */
[----:B------:R-:W-:Y:S02]  /*8b70*/  IMAD.SHL.U32 R29, R11, 0x800000, RZ ;  /* 0x008000000b1d7824 */ /* 0x000fe400078e00ff */
[----:B------:R-:W-:Y:S02]  /*8b80*/  FADD R13, R24, R23 ;  /* 0x00000017180d7221 */ /* 0x000fe40000000000 */
[----:B-1----:R-:W-:Y:S02]  /*8b90*/  FMUL R29, R29, R38 ;  /* 0x000000261d1d7220 */ /* 0x002fe40000400000 */
[----:B------:R-:W-:Y:S01]  /*8ba0*/  FADD R24, R13, R28 ;  /* 0x0000001c0d187221 */ /* 0x000fe20000000000 */
[----:B---3--:R-:W-:Y:S02]  /*8bb0*/  FMUL R33, R14, R15 ;  /* 0x0000000f0e217220 */ /* 0x008fe40000400000 */
[----:B------:R-:W0:Y:S01]  /*8bc0*/  MUFU.EX2 R15, R48 ;  /* 0x00000030000f7308 */ /* 0x000e220000000800 */
[----:B------:R-:W-:Y:S01]  /*8bd0*/  FADD R13, R24, R27 ;  /* 0x0000001b180d7221 */ /* 0x000fe20000000000 */
[----:B------:R-:W-:-:S03]  /*8be0*/  FMUL R24, R32, R69 ;  /* 0x0000004520187220 */ /* 0x000fc60000400000 */
[----:B------:R-:W-:-:S04]  /*8bf0*/  FADD R32, R13, R26 ;  /* 0x0000001a0d207221 */ /* 0x000fc80000000000 */
[----:B------:R-:W-:Y:S01]  /*8c00*/  FADD R13, R32, R25 ;  /* 0x00000019200d7221 */ /* 0x000fe20000000000 */
[----:B------:R-:W-:-:S03]  /*8c10*/  SHF.L.U32 R32, R46, 0x17, RZ ;  /* 0x000000172e207819 */ /* 0x000fc600000006ff */
[----:B------:R-:W-:Y:S02]  /*8c20*/  FADD R0, R13, R24 ;  /* 0x000000180d007221 */ /* 0x000fe40000000000 */
[----:B------:R-:W-:Y:S02]  /*8c30*/  FMUL R32, R32, R39 ;  /* 0x0000002720207220 */ /* 0x000fe40000400000 */
[----:B------:R-:W-:-:S04]  /*8c40*/  FADD R13, R0, R33 ;  /* 0x00000021000d7221 */ /* 0x000fc80000000000 */
[----:B------:R-:W-:-:S04]  /*8c50*/  FADD R0, R13, R32 ;  /* 0x000000200d007221 */ /* 0x000fc80000000000 */
[----:B------:R-:W-:Y:S01]  /*8c60*/  FADD R11, R0, R31 ;  /* 0x0000001f000b7221 */ /* 0x000fe20000000000 */
[----:B------:R-:W-:-:S03]  /*8c70*/  SHF.L.U32 R0, R12, 0x17, RZ ;  /* 0x000000170c007819 */ /* 0x000fc600000006ff */
[----:B------:R-:W-:Y:S02]  /*8c80*/  FADD R12, R11, R30 ;  /* 0x0000001e0b0c7221 */ /* 0x000fe40000000000 */
[----:B0-----:R-:W-:Y:S02]  /*8c90*/  FMUL R0, R0, R15 ;  /* 0x0000000f00007220 */ /* 0x001fe40000400000 */
        /* <DEDUP_REMOVED lines=11> */
.L_x_6837:
        /* <DEDUP_REMOVED lines=12> */
[----:B0-----:R-:W-:Y:S05]  /*8e10*/  CALL.REL.NOINC `($__internal_103_$__cuda_sm3x_div_rn_noftz_f32_slowpath) ;  /* 0x0000004000847944 */ /* 0x001fea0003c00000 */
[----:B------:R-:W-:-:S07]  /*8e20*/  MOV R12, R6 ;  /* 0x00000006000c7202 */ /* 0x000fce0000000f00 */
.L_x_6742:
[----:B------:R-:W-:Y:S05]  /*8e30*/  BSYNC.RECONVERGENT B3 ;  /* 0x0000000000037941 */ /* 0x000fea0003800200 */
.L_x_6741:
        /* <DEDUP_REMOVED lines=12> */
[----:B0-----:R-:W-:Y:S05]  /*8f00*/  CALL.REL.NOINC `($__internal_103_$__cuda_sm3x_div_rn_noftz_f32_slowpath) ;  /* 0x0000004000487944 */ /* 0x001fea0003c00000 */
[----:B------:R-:W-:-:S07]  /*8f10*/  IMAD.MOV.U32 R13, RZ, RZ, R6 ;  /* 0x000000ffff0d7224 */ /* 0x000fce00078e0006 */
.L_x_6744:
[----:B------:R-:W-:Y:S05]  /*8f20*/  BSYNC.RECONVERGENT B3 ;  /* 0x0000000000037941 */ /* 0x000fea0003800200 */
.L_x_6743:
        /* <DEDUP_REMOVED lines=12> */
[----:B0-----:R-:W-:Y:S05]  /*8ff0*/  CALL.REL.NOINC `($__internal_103_$__cuda_sm3x_div_rn_noftz_f32_slowpath) ;  /* 0x00000040000c7944 */ /* 0x001fea0003c00000 */
[----:B------:R-:W-:-:S07]  /*9000*/  MOV R2, R6 ;  /* 0x0000000600027202 */ /* 0x000fce0000000f00 */
.L_x_6746:
[----:B------:R-:W-:Y:S05]  /*9010*/  BSYNC.RECONVERGENT B3 ;  /* 0x0000000000037941 */ /* 0x000fea0003800200 */
.L_x_6745:
        /* <DEDUP_REMOVED lines=14> */
.L_x_6748:
[----:B------:R-:W-:Y:S05]  /*9100*/  BSYNC.RECONVERGENT B3 ;  /* 0x0000000000037941 */ /* 0x000fea0003800200 */
.L_x_6747:
        /* <DEDUP_REMOVED lines=14> */
.L_x_6750:
[----:B------:R-:W-:Y:S05]  /*91f0*/  BSYNC.RECONVERGENT B3 ;  /* 0x0000000000037941 */ /* 0x000fea0003800200 */
.L_x_6749:
        /* <DEDUP_REMOVED lines=14> */
.L_x_6752:
[----:B------:R-:W-:Y:S05]  /*92e0*/  BSYNC.RECONVERGENT B3 ;  /* 0x0000000000037941 */ /* 0x000fea0003800200 */
.L_x_6751:
        /* <DEDUP_REMOVED lines=14> */
.L_x_6754:
[----:B------:R-:W-:Y:S05]  /*93d0*/  BSYNC.RECONVERGENT B3 ;  /* 0x0000000000037941 */ /* 0x000fea0003800200 */
.L_x_6753:
        /* <DEDUP_REMOVED lines=14> */
.L_x_6756:
[----:B------:R-:W-:Y:S05]  /*94c0*/  BSYNC.RECONVERGENT B3 ;  /* 0x0000000000037941 */ /* 0x000fea0003800200 */
.L_x_6755:
        /* <DEDUP_REMOVED lines=14> */
.L_x_6758:
[----:B------:R-:W-:Y:S05]  /*95b0*/  BSYNC.RECONVERGENT B3 ;  /* 0x0000000000037941 */ /* 0x000fea0003800200 */
.L_x_6757:
        /* <DEDUP_REMOVED lines=14> */
.L_x_6760:
[----:B------:R-:W-:Y:S05]  /*96a0*/  BSYNC.RECONVERGENT B3 ;  /* 0x0000000000037941 */ /* 0x000fea0003800200 */
.L_x_6759:
        /* <DEDUP_REMOVED lines=14> */
.L_x_6762:
[----:B------:R-:W-:Y:S05]  /*9790*/  BSYNC.RECONVERGENT B3 ;  /* 0x0000000000037941 */ /* 0x000fea0003800200 */
.L_x_6761:
        /* <DEDUP_REMOVED lines=14> */
.L_x_6764:
[----:B------:R-:W-:Y:S05]  /*9880*/  BSYNC.RECONVERGENT B3 ;  /* 0x0000000000037941 */ /* 0x000fea0003800200 */
.L_x_6763:
        /* <DEDUP_REMOVED lines=14> */
.L_x_6766:
[----:B------:R-:W-:Y:S05]  /*9970*/  BSYNC.RECONVERGENT B3 ;  /* 0x0000000000037941 */ /* 0x000fea0003800200 */
.L_x_6765:
        /* <DEDUP_REMOVED lines=14> */
.L_x_6768:
[----:B------:R-:W-:Y:S05]  /*9a60*/  BSYNC.RECONVERGENT B3 ;  /* 0x0000000000037941 */ /* 0x000fea0003800200 */
.L_x_6767:
        /* <DEDUP_REMOVED lines=14> */
.L_x_6770:
[----:B------:R-:W-:Y:S05]  /*9b50*/  BSYNC.RECONVERGENT B3 ;  /* 0x0000000000037941 */ /* 0x000fea0003800200 */
.L_x_6769:
        /* <DEDUP_REMOVED lines=14> */
.L_x_6772:
[----:B------:R-:W-:Y:S05]  /*9c40*/  BSYNC.RECONVERGENT B3 ;  /* 0x0000000000037941 */ /* 0x000fea0003800200 */
.L_x_6771:
        /* <DEDUP_REMOVED lines=14> */
.L_x_6774:
[----:B------:R-:W-:Y:S05]  /*9d30*/  BSYNC.RECONVERGENT B3 ;  /* 0x0000000000037941 */ /* 0x000fea0003800200 */
.L_x_6773:
        /* <DEDUP_REMOVED lines=14> */
.L_x_6776:
[----:B------:R-:W-:Y:S05]  /*9e20*/  BSYNC.RECONVERGENT B3 ;  /* 0x0000000000037941 */ /* 0x000fea0003800200 */
.L_x_6775:
        /* <DEDUP_REMOVED lines=14> */
.L_x_6778:
[----:B------:R-:W-:Y:S05]  /*9f10*/  BSYNC.RECONVERGENT B3 ;  /* 0x0000000000037941 */ /* 0x000fea0003800200 */
.L_x_6777:
        /* <DEDUP_REMOVED lines=9> */
[----:B------:R-:W-:Y:S01]  /*9fb0*/  MOV R6, R26 ;  /* 0x0000001a00067202 */ /* 0x000fe20000000f00 */
[----:B------:R-:W-:Y:S01]  /*9fc0*/  IMAD.MOV.U32 R11, RZ, RZ, R69 ;  /* 0x000000ffff0b7224 */ /* 0x000fe200078e0045 */
[----:B------:R-:W-:-:S07]  /*9fd0*/  MOV R14, 0x9ff0 ;  /* 0x00009ff0000e7802 */ /* 0x000fce0000000f00 */
[----:B------:R-:W-:Y:S05]  /*9fe0*/  CALL.REL.NOINC `($__internal_103_$__cuda_sm3x_div_rn_noftz_f32_slowpath) ;  /* 0x0000003000107944 */ /* 0x000fea0003c00000 */
[----:B------:R-:W-:-:S07]  /*9ff0*/  MOV R39, R6 ;  /* 0x0000000600277202 */ /* 0x000fce0000000f00 */
.L_x_6780:
[----:B------:R-:W-:Y:S05]  /*a000*/  BSYNC.RECONVERGENT B3 ;  /* 0x0000000000037941 */ /* 0x000fea0003800200 */
.L_x_6779:
        /* <DEDUP_REMOVED lines=12> */
[----:B------:R-:W-:Y:S05]  /*a0d0*/  CALL.REL.NOINC `($__internal_103_$__cuda_sm3x_div_rn_noftz_f32_slowpath) ;  /* 0x0000002c00d47944 */ /* 0x000fea0003c00000 */
[----:B------:R-:W-:-:S07]  /*a0e0*/  MOV R26, R6 ;  /* 0x00000006001a7202 */ /* 0x000fce0000000f00 */
.L_x_6782:
[----:B------:R-:W-:Y:S05]  /*a0f0*/  BSYNC.RECONVERGENT B3 ;  /* 0x0000000000037941 */ /* 0x000fea0003800200 */
.L_x_6781:
        /* <DEDUP_REMOVED lines=14> */
.L_x_6784:
[----:B------:R-:W-:Y:S05]  /*a1e0*/  BSYNC.RECONVERGENT B3 ;  /* 0x0000000000037941 */ /* 0x000fea0003800200 */
.L_x_6783:
        /* <DEDUP_REMOVED lines=14> */
.L_x_6786:
[----:B------:R-:W-:Y:S05]  /*a2d0*/  BSYNC.RECONVERGENT B3 ;  /* 0x0000000000037941 */ /* 0x000fea0003800200 */
.L_x_6785:
        /* <DEDUP_REMOVED lines=14> */
.L_x_6788:
[----:B------:R-:W-:Y:S05]  /*a3c0*/  BSYNC.RECONVERGENT B3 ;  /* 0x0000000000037941 */ /* 0x000fea0003800200 */
.L_x_6787:
        /* <DEDUP_REMOVED lines=14> */
.L_x_6790:
[----:B------:R-:W-:Y:S05]  /*a4b0*/  BSYNC.RECONVERGENT B3 ;  /* 0x0000000000037941 */ /* 0x000fea0003800200 */
.L_x_6789:
        /* <DEDUP_REMOVED lines=14> */
.L_x_6792:
[----:B------:R-:W-:Y:S05]  /*a5a0*/  BSYNC.RECONVERGENT B3 ;  /* 0x0000000000037941 */ /* 0x000fea0003800200 */
.L_x_6791:
        /* <DEDUP_REMOVED lines=14> */
.L_x_6794:
[----:B------:R-:W-:Y:S05]  /*a690*/  BSYNC.RECONVERGENT B3 ;  /* 0x0000000000037941 */ /* 0x000fea0003800200 */
.L_x_6793:
        /* <DEDUP_REMOVED lines=14> */
.L_x_6796:
[----:B------:R-:W-:Y:S05]  /*a780*/  BSYNC.RECONVERGENT B3 ;  /* 0x0000000000037941 */ /* 0x000fea0003800200 */
.L_x_6795:
[----:B------:R-:W0:Y:S01]  /*a790*/  LDC.64 R6, c[0x0][0x410] ;  /* 0x00010400ff067b82 */ /* 0x000e220000000a00 */
[----:B------:R-:W-:Y:S01]  /*a7a0*/  BSSY.RECONVERGENT B1, `(.L_x_6797) ;  /* 0x0000016000017945 */ /* 0x000fe20003800200 */
[-C--:B0-----:R-:W-:Y:S02]  /*a7b0*/  ISETP.GE.U32.AND P1, PT, R65, R6.reuse, PT ;  /* 0x000000064100720c */ /* 0x081fe40003f26070 */
[-C--:B------:R-:W-:Y:S02]  /*a7c0*/  ISETP.GE.U32.AND P3, PT, R63, R6.reuse, PT ;  /* 0x000000063f00720c */ /* 0x080fe40003f66070 */
[----:B------:R-:W-:Y:S02]  /*a7d0*/  ISETP.GE.U32.AND P2, PT, R61, R6, PT ;  /* 0x000000063d00720c */ /* 0x000fe40003f46070 */
[----:B------:R-:W-:Y:S01]  /*a7e0*/  ISETP.GE.AND.EX P1, PT, RZ, R7, PT, P1 ;  /* 0x00000007ff00720c */ /* 0x000fe20003f26310 */
[----:B------:R-:W-:-:S12]  /*a7f0*/  @P0 BRA `(.L_x_6798) ;  /* 0x0000000000400947 */ /* 0x000fd80003800000 */
[----:B------:R-:W-:Y:S01]  /*a800*/  MOV R14, R67 ;  /* 0x00000043000e7202 */ /* 0x000fe20000000f00 */
        /* <DEDUP_REMOVED lines=15> */
.L_x_6798:
[----:B------:R-:W-:Y:S05]  /*a900*/  BSYNC.RECONVERGENT B1 ;  /* 0x0000000000017941 */ /* 0x000fea0003800200 */
.L_x_6797:
        /* <DEDUP_REMOVED lines=18> */
.L_x_6800:
[----:B------:R-:W-:Y:S05]  /*aa30*/  BSYNC.RECONVERGENT B1 ;  /* 0x0000000000017941 */ /* 0x000fea0003800200 */
.L_x_6799:
        /* <DEDUP_REMOVED lines=28> */
.L_x_6802:
[----:B------:R-:W-:Y:S05]  /*ac00*/  BSYNC.RECONVERGENT B1 ;  /* 0x0000000000017941 */ /* 0x000fea0003800200 */
.L_x_6801:
[----:B------:R-:W-:Y:S04]  /*ac10*/  BSSY.RECONVERGENT B1, `(.L_x_6803) ;  /* 0x0000012000017945 */ /* 0x000fe80003800200 */
[----:B------:R-:W-:Y:S05]  /*ac20*/  @P2 BRA `(.L_x_6804) ;  /* 0x0000000000402947 */ /* 0x000fea0003800000 */
[----:B-12---:R-:W-:Y:S01]  /*ac30*/  MOV R2, R61 ;  /* 0x0000003d00027202 */ /* 0x006fe20000000f00 */
        /* <DEDUP_REMOVED lines=15> */
.L_x_6804:
[----:B------:R-:W-:Y:S05]  /*ad30*/  BSYNC.RECONVERGENT B1 ;  /* 0x0000000000017941 */ /* 0x000fea0003800200 */
.L_x_6803:
[----:B------:R-:W-:Y:S04]  /*ad40*/  BSSY.RECONVERGENT B1, `(.L_x_6805) ;  /* 0x0000012000017945 */ /* 0x000fe80003800200 */
[----:B------:R-:W-:Y:S05]  /*ad50*/  @P4 BRA `(.L_x_6806) ;  /* 0x0000000000404947 */ /* 0x000fea0003800000 */
[----:B-123--:R-:W-:Y:S01]  /*ad60*/  HFMA2 R3, -RZ, RZ, 0, 0 ;  /* 0x00000000ff037431 */ /* 0x00efe200000001ff */
        /* <DEDUP_REMOVED lines=15> */
.L_x_6806:
[----:B------:R-:W-:Y:S05]  /*ae60*/  BSYNC.RECONVERGENT B1 ;  /* 0x0000000000017941 */ /* 0x000fea0003800200 */
.L_x_6805:
        /* <DEDUP_REMOVED lines=18> */
.L_x_6808:
[----:B------:R-:W-:Y:S05]  /*af90*/  BSYNC.RECONVERGENT B1 ;  /* 0x0000000000017941 */ /* 0x000fea0003800200 */
.L_x_6807:
        /* <DEDUP_REMOVED lines=18> */
.L_x_6810:
[----:B------:R-:W-:Y:S05]  /*b0c0*/  BSYNC.RECONVERGENT B1 ;  /* 0x0000000000017941 */ /* 0x000fea0003800200 */
.L_x_6809:
        /* <DEDUP_REMOVED lines=30> */
.L_x_6812:
[----:B------:R-:W-:Y:S05]  /*b2b0*/  BSYNC.RECONVERGENT B1 ;  /* 0x0000000000017941 */ /* 0x000fea0003800200 */
.L_x_6811:
        /* <DEDUP_REMOVED lines=18> */
.L_x_6814:
[----:B------:R-:W-:Y:S05]  /*b3e0*/  BSYNC.RECONVERGENT B1 ;  /* 0x0000000000017941 */ /* 0x000fea0003800200 */
.L_x_6813:
        /* <DEDUP_REMOVED lines=18> */
.L_x_6816:
[----:B------:R-:W-:Y:S05]  /*b510*/  BSYNC.RECONVERGENT B1 ;  /* 0x0000000000017941 */ /* 0x000fea0003800200 */
.L_x_6815:
        /* <DEDUP_REMOVED lines=18> */
.L_x_6818:
[----:B------:R-:W-:Y:S05]  /*b640*/  BSYNC.RECONVERGENT B1 ;  /* 0x0000000000017941 */ /* 0x000fea0003800200 */
.L_x_6817:
        /* <DEDUP_REMOVED lines=18> */
.L_x_6820:
[----:B------:R-:W-:Y:S05]  /*b770*/  BSYNC.RECONVERGENT B1 ;  /* 0x0000000000017941 */ /* 0x000fea0003800200 */
.L_x_6819:
        /* <DEDUP_REMOVED lines=18> */
.L_x_6822:
[----:B------:R-:W-:Y:S05]  /*b8a0*/  BSYNC.RECONVERGENT B1 ;  /* 0x0000000000017941 */ /* 0x000fea0003800200 */
.L_x_6821:
        /* <DEDUP_REMOVED lines=18> */
.L_x_6824:
[----:B------:R-:W-:Y:S05]  /*b9d0*/  BSYNC.RECONVERGENT B1 ;  /* 0x0000000000017941 */ /* 0x000fea0003800200 */
.L_x_6823:
[----:B------:R-:W5:Y:S01]  /*b9e0*/  LDCU UR4, c[0x0][0x370] ;  /* 0x00006e00ff0477ac */ /* 0x000f620008000800 */
[----:B-1234-:R-:W5:Y:S02]  /*b9f0*/  LDC R3, c[0x0][0x364] ;  /* 0x0000d900ff037b82 */ /* 0x01ef640000000800 */
[----:B-----5:R-:W-:-:S05]  /*ba00*/  IMAD R3, R3, UR4, RZ ;  /* 0x0000000403037c24 */ /* 0x020fca000f8e02ff */
[----:B------:R-:W-:-:S04]  /*ba10*/  IADD3 R42, P0, PT, R3, R42, RZ ;  /* 0x0000002a032a7210 */ /* 0x000fc80007f1e0ff */
[----:B------:R-:W-:Y:S02]  /*ba20*/  LEA.HI.X.SX32 R40, R3, R40, 0x1, P0 ;  /* 0x0000002803287211 */ /* 0x000fe400000f0eff */
[----:B------:R-:W-:-:S04]  /*ba30*/  ISETP.GE.U32.AND P0, PT, R42, UR44, PT ;  /* 0x0000002c2a007c0c */ /* 0x000fc8000bf06070 */
[----:B------:R-:W-:-:S13]  /*ba40*/  ISETP.GE.AND.EX P0, PT, R40, UR45, PT, P0 ;  /* 0x0000002d28007c0c */ /* 0x000fda000bf06300 */
[----:B------:R-:W-:Y:S05]  /*ba50*/  @!P0 BRA `(.L_x_6825) ;  /* 0xffffff48003c8947 */ /* 0x000fea000383ffff */
[----:B------:R-:W-:Y:S05]  /*ba60*/  BSYNC B0 ;  /* 0x0000000000007941 */ /* 0x000fea0003800000 */
.L_x_6711:
[----:B------:R-:W-:Y:S05]  /*ba70*/  EXIT ;  /* 0x000000000000794d */ /* 0x000fea0003800000 */
.L_x_6740:
[----:B------:R-:W-:Y:S01]  /*ba80*/  BSSY B1, `(.L_x_6826) ;  /* 0x0000007000017945 */ /* 0x000fe20003800000 */
[----:B------:R-:W-:Y:S01]  /*ba90*/  IMAD.MOV.U32 R12, RZ, RZ, 0x10 ;  /* 0x00000010ff0c7424 */ /* 0x000fe200078e00ff */
[----:B------:R-:W-:Y:S02]  /*baa0*/  MOV R11, 0x1f ;  /* 0x0000001f000b7802 */ /* 0x000fe40000000f00 */
[----:B------:R-:W-:-:S07]  /*bab0*/  MOV R15, 0xffffffff ;  /* 0xffffffff000f7802 */ /* 0x000fce0000000f00 */
[----:B------:R-:W-:Y:S05]  /*bac0*/  WARPSYNC.COLLECTIVE R15, `(.L_x_6827) ;  /* 0x000000000f087348 */ /* 0x000fea0003c00000 */
[----:B------:R0:W1:Y:S02]  /*bad0*/  SHFL.BFLY P6, R14, R13, R12, R11 ;  /* 0x0c00000c0d0e7389 */ /* 0x00006400000c000b */
[----:B01----:R-:W-:Y:S05]  /*bae0*/  ENDCOLLECTIVE ;  /* 0x000000000000791b */ /* 0x003fea0003800000 */
.L_x_6827:
[----:B------:R-:W-:Y:S05]  /*baf0*/  BSYNC B1 ;  /* 0x0000000000017941 */ /* 0x000fea0003800000 */
.L_x_6826:
[----:B------:R-:W-:Y:S01]  /*bb00*/  HFMA2 R11, -RZ, RZ, 0, 1.847743988037109375e-06 ;  /* 0x0000001fff0b7431 */ /* 0x000fe200000001ff */
[----:B------:R-:W-:Y:S01]  /*bb10*/  FMNMX R13, R14, R13, !PT ;  /* 0x0000000d0e0d7209 */ /* 0x000fe20007800000 */
[----:B------:R-:W-:Y:S01]  /*bb20*/  IMAD.MOV.U32 R12, RZ, RZ, 0x8 ;  /* 0x00000008ff0c7424 */ /* 0x000fe200078e00ff */
[----:B------:R-:W-:Y:S01]  /*bb30*/  MOV R15, 0xffffffff ;  /* 0xffffffff000f7802 */ /* 0x000fe20000000f00 */
[----:B------:R-:W-:-:S07]  /*bb40*/  IMAD.MOV.U32 R36, RZ, RZ, 0x3bbb989d ;  /* 0x3bbb989dff247424 */ /* 0x000fce00078e00ff */
[----:B------:R-:W-:Y:S05]  /*bb50*/  WARPSYNC.COLLECTIVE R15, `(.L_x_6828) ;  /* 0x000000000f087348 */ /* 0x000fea0003c00000 */
[----:B------:R0:W1:Y:S02]  /*bb60*/  SHFL.BFLY P6, R14, R13, R12, R11 ;  /* 0x0c00000c0d0e7389 */ /* 0x00006400000c000b */
[----:B01----:R-:W-:Y:S05]  /*bb70*/  ENDCOLLECTIVE ;  /* 0x000000000000791b */ /* 0x003fea0003800000 */
.L_x_6828:
[----:B------:R-:W-:Y:S01]  /*bb80*/  HFMA2 R12, -RZ, RZ, 0, 2.384185791015625e-07 ;  /* 0x00000004ff0c7431 */ /* 0x000fe200000001ff */
[----:B------:R-:W-:-:S05]  /*bb90*/  FMNMX R0, R13, R14, !PT ;  /* 0x0000000e0d007209 */ /* 0x000fca0007800000 */
[----:B------:R-:W-:-:S07]  /*bba0*/  IMAD.MOV.U32 R13, RZ, RZ, R0 ;  /* 0x000000ffff0d7224 */ /* 0x000fce00078e0000 */
[----:B------:R-:W-:Y:S05]  /*bbb0*/  WARPSYNC.COLLECTIVE R15, `(.L_x_6829) ;  /* 0x000000000f087348 */ /* 0x000fea0003c00000 */
[----:B------:R0:W1:Y:S02]  /*bbc0*/  SHFL.BFLY P6, R14, R13, R12, R11 ;  /* 0x0c00000c0d0e7389 */ /* 0x00006400000c000b */
[----:B01----:R-:W-:Y:S05]  /*bbd0*/  ENDCOLLECTIVE ;  /* 0x000000000000791b */ /* 0x003fea0003800000 */
.L_x_6829:
[----:B------:R-:W-:Y:S01]  /*bbe0*/  IMAD.MOV.U32 R12, RZ, RZ, 0x2 ;  /* 0x00000002ff0c7424 */ /* 0x000fe200078e00ff */
[----:B------:R-:W-:-:S04]  /*bbf0*/  FMNMX R2, R0, R14, !PT ;  /* 0x0000000e00027209 */ /* 0x000fc80007800000 */
[----:B------:R-:W-:-:S07]  /*bc00*/  MOV R13, R2 ;  /* 0x00000002000d7202 */ /* 0x000fce0000000f00 */
[----:B------:R-:W-:Y:S05]  /*bc10*/  WARPSYNC.COLLECTIVE R15, `(.L_x_6830) ;  /* 0x000000000f087348 */ /* 0x000fea0003c00000 */
[----:B------:R0:W1:Y:S02]  /*bc20*/  SHFL.BFLY P6, R14, R13, R12, R11 ;  /* 0x0c00000c0d0e7389 */ /* 0x00006400000c000b */
[----:B01----:R-:W-:Y:S05]  /*bc30*/  ENDCOLLECTIVE ;  /* 0x000000000000791b */ /* 0x003fea0003800000 */
.L_x_6830:
[----:B------:R-:W-:Y:S01]  /*bc40*/  HFMA2 R12, -RZ, RZ, 0, 5.9604644775390625e-08 ;  /* 0x00000001ff0c7431 */ /* 0x000fe200000001ff */
[----:B------:R-:W-:-:S04]  /*bc50*/  FMNMX R3, R2, R14, !PT ;  /* 0x0000000e02037209 */ /* 0x000fc80007800000 */
[----:B------:R-:W-:-:S07]  /*bc60*/  MOV R13, R3 ;  /* 0x00000003000d7202 */ /* 0x000fce0000000f00 */
[----:B------:R-:W-:Y:S05]  /*bc70*/  WARPSYNC.COLLECTIVE R15, `(.L_x_6831) ;  /* 0x000000000f087348 */ /* 0x000fea0003c00000 */
[----:B------:R0:W1:Y:S02]  /*bc80*/  SHFL.BFLY P6, R14, R13, R12, R11 ;  /* 0x0c00000c0d0e7389 */ /* 0x00006400000c000b */
[----:B01----:R-:W-:Y:S05]  /*bc90*/  ENDCOLLECTIVE ;  /* 0x000000000000791b */ /* 0x003fea0003800000 */
.L_x_6831:
[----:B------:R-:W-:Y:S02]  /*bca0*/  MOV R15, 0x437c0000 ;  /* 0x437c0000000f7802 */ /* 0x000fe40000000f00 */
[----:B------:R-:W-:-:S05]  /*bcb0*/  FMNMX R14, R3, R14, !PT ;  /* 0x0000000e030e7209 */ /* 0x000fca0007800000 */
        /* <DEDUP_REMOVED lines=15> */
[----:B------:R-:W-:Y:S01]  /*bdb0*/  FADD R19, -R14, R19 ;  /* 0x000000130e137221 */ /* 0x000fe20000000100 */
[----:B------:R-:W-:Y:S01]  /*bdc0*/  FFMA R17, R2, 1.4426950216293334961, -R17 ;  /* 0x3fb8aa3b02117823 */ /* 0x000fe20000000811 */
[C---:B------:R-:W-:Y:S01]  /*bdd0*/  FADD R16, -R14.reuse, R16 ;  /* 0x000000100e107221 */ /* 0x040fe20000000100 */
[C---:B------:R-:W-:Y:S01]  /*bde0*/  FADD R21, -R14.reuse, R21 ;  /* 0x000000150e157221 */ /* 0x040fe20000000100 */
[----:B------:R-:W-:Y:S01]  /*bdf0*/  FADD R18, -R14, R18 ;  /* 0x000000120e127221 */ /* 0x000fe20000000100 */
[----:B------:R-:W-:Y:S01]  /*be00*/  FFMA R17, R2, 1.925963033500011079e-08, R17 ;  /* 0x32a5706002117823 */ /* 0x000fe20000000011 */
[-C--:B------:R-:W-:Y:S01]  /*be10*/  FFMA.SAT R2, R4, R36.reuse, 0.5 ;  /* 0x3f00000004027423 */ /* 0x080fe20000002024 */
[C---:B------:R-:W-:Y:S01]  /*be20*/  FADD R23, -R14.reuse, R23 ;  /* 0x000000170e177221 */ /* 0x040fe20000000100 */
[C---:B------:R-:W-:Y:S01]  /*be30*/  FADD R20, -R14.reuse, R20 ;  /* 0x000000140e147221 */ /* 0x040fe20000000100 */
[----:B------:R-:W-:Y:S01]  /*be40*/  FADD R25, -R14, R25 ;  /* 0x000000190e197221 */ /* 0x000fe20000000100 */
[----:B------:R-:W-:Y:S01]  /*be50*/  FFMA.RM R2, R2, R15, 12582913 ;  /* 0x4b40000102027423 */ /* 0x000fe2000000400f */
[----:B------:R-:W0:Y:S01]  /*be60*/  MUFU.EX2 R17, R17 ;  /* 0x0000001100117308 */ /* 0x000e220000000800 */
[C---:B------:R-:W-:Y:S01]  /*be70*/  FADD R22, -R14.reuse, R22 ;  /* 0x000000160e167221 */ /* 0x040fe20000000100 */
[----:B------:R-:W-:Y:S01]  /*be80*/  FADD R27, -R14, R27 ;  /* 0x0000001b0e1b7221 */ /* 0x000fe20000000100 */
[----:B------:R-:W-:Y:S01]  /*be90*/  FADD R33, R2, -12583039 ;  /* 0xcb40007f02217421 */ /* 0x000fe20000000000 */
        /* <DEDUP_REMOVED lines=10> */
[----:B------:R-:W-:Y:S01]  /*bf40*/  FADD R14, -R14, R28 ;  /* 0x0000001c0e0e7221 */ /* 0x000fe20000000100 */
[----:B------:R-:W-:-:S02]  /*bf50*/  IMAD.SHL.U32 R2, R2, 0x800000, RZ ;  /* 0x0080000002027824 */ /* 0x000fc400078e00ff */
        /* <DEDUP_REMOVED lines=12> */
[----:B------:R-:W-:-:S03]  /*c020*/  SHF.L.U32 R4, R4, 0x17, RZ ;  /* 0x0000001704047819 */ /* 0x000fc600000006ff */
[----:B------:R-:W-:-:S04]  /*c030*/  FFMA R17, R0, 1.4426950216293334961, -R17 ;  /* 0x3fb8aa3b00117823 */ /* 0x000fc80000000811 */
[----:B------:R-:W-:Y:S01]  /*c040*/  FFMA R17, R0, 1.925963033500011079e-08, R17 ;  /* 0x32a5706000117823 */ /* 0x000fe20000000011 */
[----:B------:R-:W-:-:S04]  /*c050*/  FFMA.SAT R0, R5, R36, 0.5 ;  /* 0x3f00000005007423 */ /* 0x000fc80000002024 */
[----:B------:R-:W-:Y:S01]  /*c060*/  FFMA.RM R0, R0, R15, 12582913 ;  /* 0x4b40000100007423 */ /* 0x000fe2000000400f */
[----:B-1----:R-:W-:Y:S01]  /*c070*/  FMUL R3, R3, R10 ;  /* 0x0000000a03037220 */ /* 0x002fe20000400000 */
[----:B------:R-:W0:Y:S02]  /*c080*/  MUFU.EX2 R17, R17 ;  /* 0x0000001100117308 */ /* 0x000e240000000800 */
        /* <DEDUP_REMOVED lines=178> */
[----:B------:R-:W-:Y:S01]  /*cbb0*/  FFMA.RM R36, R36, R15, 12582913 ;  /* 0x4b40000124247423 */ /* 0x000fe2000000400f */
[----:B------:R-:W-:Y:S02]  /*cbc0*/  MOV R15, 0xffffffff ;  /* 0xffffffff000f7802 */ /* 0x000fe40000000f00 */
[----:B------:R-:W-:Y:S01]  /*cbd0*/  FADD R12, R0, -12583039 ;  /* 0xcb40007f000c7421 */ /* 0x000fe20000000000 */
[----:B------:R-:W-:Y:S01]  /*cbe0*/  FADD R11, R36, -12583039 ;  /* 0xcb40007f240b7421 */ /* 0x000fe20000000000 */
[----:B------:R-:W-:Y:S02]  /*cbf0*/  SHF.L.U32 R0, R0, 0x17, RZ ;  /* 0x0000001700007819 */ /* 0x000fe400000006ff */
[----:B------:R-:W-:Y:S01]  /*cc00*/  FFMA R12, R69, 1.4426950216293334961, -R12 ;  /* 0x3fb8aa3b450c7823 */ /* 0x000fe2000000080c */
[----:B------:R-:W-:-:S03]  /*cc10*/  FFMA R11, R14, 1.4426950216293334961, -R11 ;  /* 0x3fb8aa3b0e0b7823 */ /* 0x000fc6000000080b */
[----:B------:R-:W-:Y:S01]  /*cc20*/  FFMA R69, R69, 1.925963033500011079e-08, R12 ;  /* 0x32a5706045457823 */ /* 0x000fe2000000000c */
[----:B------:R-:W-:-:S04]  /*cc30*/  FFMA R14, R14, 1.925963033500011079e-08, R11 ;  /* 0x32a570600e0e7823 */ /* 0x000fc8000000000b */
[----:B------:R-:W-:Y:S08]  /*cc40*/  MUFU.EX2 R11, R14 ;  /* 0x0000000e000b7308 */ /* 0x000ff00000000800 */
[----:B------:R-:W0:Y:S02]  /*cc50*/  MUFU.EX2 R69, R69 ;  /* 0x0000004500457308 */ /* 0x000e240000000800 */
[----:B0-----:R-:W-:Y:S01]  /*cc60*/  FMUL R29, R0, R69 ;  /* 0x00000045001d7220 */ /* 0x001fe20000400000 */
[----:B------:R-:W-:-:S05]  /*cc70*/  SHF.L.U32 R0, R36, 0x17, RZ ;  /* 0x0000001724007819 */ /* 0x000fca00000006ff */
[----:B------:R-:W-:Y:S01]  /*cc80*/  FMUL R0, R0, R11 ;  /* 0x0000000b00007220 */ /* 0x000fe20000400000 */
        /* <DEDUP_REMOVED lines=33> */
.L_x_6832:
[----:B------:R-:W-:Y:S02]  /*cea0*/  HFMA2 R12, -RZ, RZ, 0, 4.76837158203125e-07 ;  /* 0x00000008ff0c7431 */ /* 0x000fe400000001ff */
[----:B------:R-:W-:-:S04]  /*ceb0*/  FADD R36, R13, R14 ;  /* 0x0000000e0d247221 */ /* 0x000fc80000000000 */
[----:B------:R-:W-:-:S07]  /*cec0*/  IMAD.MOV.U32 R13, RZ, RZ, R36 ;  /* 0x000000ffff0d7224 */ /* 0x000fce00078e0024 */
[----:B------:R-:W-:Y:S05]  /*ced0*/  WARPSYNC.COLLECTIVE R15, `(.L_x_6833) ;  /* 0x000000000f087348 */ /* 0x000fea0003c00000 */
[----:B------:R0:W1:Y:S02]  /*cee0*/  SHFL.BFLY P6, R14, R13, R12, R11 ;  /* 0x0c00000c0d0e7389 */ /* 0x00006400000c000b */
[----:B01----:R-:W-:Y:S05]  /*cef0*/  ENDCOLLECTIVE ;  /* 0x000000000000791b */ /* 0x003fea0003800000 */
.L_x_6833:
[----:B------:R-:W-:Y:S02]  /*cf00*/  IMAD.MOV.U32 R12, RZ, RZ, 0x4 ;  /* 0x00000004ff0c7424 */ /* 0x000fe400078e00ff */
[----:B------:R-:W-:-:S05]  /*cf10*/  FADD R37, R36, R14 ;  /* 0x0000000e24257221 */ /* 0x000fca0000000000 */
[----:B------:R-:W-:-:S07]  /*cf20*/  MOV R13, R37 ;  /* 0x00000025000d7202 */ /* 0x000fce0000000f00 */
[----:B------:R-:W-:Y:S05]  /*cf30*/  WARPSYNC.COLLECTIVE R15, `(.L_x_6834) ;  /* 0x000000000f087348 */ /* 0x000fea0003c00000 */
[----:B------:R0:W1:Y:S02]  /*cf40*/  SHFL.BFLY P6, R14, R13, R12, R11 ;  /* 0x0c00000c0d0e7389 */ /* 0x00006400000c000b */
[----:B01----:R-:W-:Y:S05]  /*cf50*/  ENDCOLLECTIVE ;  /* 0x000000000000791b */ /* 0x003fea0003800000 */
.L_x_6834:
[----:B------:R-:W-:Y:S02]  /*cf60*/  HFMA2 R12, -RZ, RZ, 0, 1.1920928955078125e-07 ;  /* 0x00000002ff0c7431 */ /* 0x000fe400000001ff */
[----:B------:R-:W-:-:S05]  /*cf70*/  FADD R38, R37, R14 ;  /* 0x0000000e25267221 */ /* 0x000fca0000000000 */
[----:B------:R-:W-:-:S07]  /*cf80*/  MOV R13, R38 ;  /* 0x00000026000d7202 */ /* 0x000fce0000000f00 */
[----:B------:R-:W-:Y:S05]  /*cf90*/  WARPSYNC.COLLECTIVE R15, `(.L_x_6835) ;  /* 0x000000000f087348 */ /* 0x000fea0003c00000 */
[----:B------:R0:W1:Y:S02]  /*cfa0*/  SHFL.BFLY P6, R14, R13, R12, R11 ;  /* 0x0c00000c0d0e7389 */ /* 0x00006400000c000b */
[----:B01----:R-:W-:Y:S05]  /*cfb0*/  ENDCOLLECTIVE ;  /* 0x000000000000791b */ /* 0x003fea0003800000 */
.L_x_6835:
[----:B------:R-:W-:Y:S01]  /*cfc0*/  MOV R12, 0x1 ;  /* 0x00000001000c7802 */ /* 0x000fe20000000f00 */
[----:B------:R-:W-:-:S04]  /*cfd0*/  FADD R39, R38, R14 ;  /* 0x0000000e26277221 */ /* 0x000fc80000000000 */
[----:B------:R-:W-:-:S07]  /*cfe0*/  IMAD.MOV.U32 R13, RZ, RZ, R39 ;  /* 0x000000ffff0d7224 */ /* 0x000fce00078e0027 */
[----:B------:R-:W-:Y:S05]  /*cff0*/  WARPSYNC.COLLECTIVE R15, `(.L_x_6836) ;  /* 0x000000000f087348 */ /* 0x000fea0003c00000 */
[----:B------:R0:W1:Y:S02]  /*d000*/  SHFL.BFLY P6, R14, R13, R12, R11 ;  /* 0x0c00000c0d0e7389 */ /* 0x00006400000c000b */
[----:B01----:R-:W-:Y:S05]  /*d010*/  ENDCOLLECTIVE ;  /* 0x000000000000791b */ /* 0x003fea0003800000 */
.L_x_6836:
[----:B------:R-:W-:Y:S05]  /*d020*/  BRA `(.L_x_6837) ;  /* 0xffffffbc00487947 */ /* 0x000fea000383ffff */
        .weak           $__internal_103_$__cuda_sm3x_div_rn_noftz_f32_slowpath
        .type           $__internal_103_$__cuda_sm3x_div_rn_noftz_f32_slowpath,@function
        .size           $__internal_103_$__cuda_sm3x_div_rn_noftz_f32_slowpath,(.L_x_37480 - $__internal_103_$__cuda_sm3x_div_rn_noftz_f32_slowpath)
$__internal_103_$__cuda_sm3x_div_rn_noftz_f32_slowpath:
        /* <DEDUP_REMOVED lines=34> */
.L_x_6839:
        /* <DEDUP_REMOVED lines=32> */
[C---:B------:R-:W-:Y:S02]  /*d450*/  ISETP.NE.AND P2, PT, R48.reuse, RZ, PT ;  /* 0x000000ff3000720c */ /* 0x040fe40003f45270 */
[----:B------:R-:W-:Y:S01]  /*d460*/  LOP3.LUT R46, R15, 0x7fffff, RZ, 0xc0, !PT ;  /* 0x007fffff0f2e7812 */ /* 0x000fe200078ec0ff */
[----:B------:R-:W-:Y:S01]  /*d470*/  FFMA.RP R15, R11, R73, R50 ;  /* 0x000000490b0f7223 */ /* 0x000fe20000008032 */
[----:B------:R-:W-:Y:S02]  /*d480*/  IADD3 R11, PT, PT, R48, 0x20, RZ ;  /* 0x00000020300b7810 */ /* 0x000fe40007ffe0ff */
        /* <DEDUP_REMOVED lines=15> */
.L_x_6846:
[----:B------:R-:W-:-:S04]  /*d580*/  LOP3.LUT R6, R6, 0x80000000, RZ, 0xc0, !PT ;  /* 0x8000000006067812 */ /* 0x000fc800078ec0ff */
[----:B------:R-:W-:Y:S01]  /*d590*/  LOP3.LUT R6, R6, 0x7f800000, RZ, 0xfc, !PT ;  /* 0x7f80000006067812 */ /* 0x000fe200078efcff */
[----:B------:R-:W-:Y:S06]  /*d5a0*/  BRA `(.L_x_6847) ;  /* 0x0000000000047947 */ /* 0x000fec0003800000 */
.L_x_6845:
[----:B------:R-:W-:-:S07]  /*d5b0*/  LEA R6, R15, R6, 0x17 ;  /* 0x000000060f067211 */ /* 0x000fce00078eb8ff */
.L_x_6847:
[----:B------:R-:W-:Y:S05]  /*d5c0*/  BSYNC.RECONVERGENT B2 ;  /* 0x0000000000027941 */ /* 0x000fea0003800200 */
.L_x_6844:
[----:B------:R-:W-:Y:S05]  /*d5d0*/  BRA `(.L_x_6848) ;  /* 0x0000000000207947 */ /* 0x000fea0003800000 */
.L_x_6843:
[----:B------:R-:W-:-:S04]  /*d5e0*/  LOP3.LUT R6, R11, 0x80000000, R6, 0x48, !PT ;  /* 0x800000000b067812 */ /* 0x000fc800078e4806 */
[----:B------:R-:W-:Y:S01]  /*d5f0*/  LOP3.LUT R6, R6, 0x7f800000, RZ, 0xfc, !PT ;  /* 0x7f80000006067812 */ /* 0x000fe200078efcff */
[----:B------:R-:W-:Y:S06]  /*d600*/  BRA `(.L_x_6848) ;  /* 0x0000000000147947 */ /* 0x000fec0003800000 */
.L_x_6842:
[----:B------:R-:W-:Y:S01]  /*d610*/  LOP3.LUT R6, R11, 0x80000000, R6, 0x48, !PT ;  /* 0x800000000b067812 */ /* 0x000fe200078e4806 */
[----:B------:R-:W-:Y:S06]  /*d620*/  BRA `(.L_x_6848) ;  /* 0x00000000000c7947 */ /* 0x000fec0003800000 */
.L_x_6841:
[----:B------:R-:W0:Y:S01]  /*d630*/  MUFU.RSQ R6, -QNAN ;  /* 0xffc0000000067908 */ /* 0x000e220000001400 */
[----:B------:R-:W-:Y:S05]  /*d640*/  BRA `(.L_x_6848) ;  /* 0x0000000000047947 */ /* 0x000fea0003800000 */
.L_x_6840:
[----:B------:R-:W-:-:S07]  /*d650*/  FADD.FTZ R6, R6, R11 ;  /* 0x0000000b06067221 */ /* 0x000fce0000010000 */
.L_x_6848:
[----:B------:R-:W-:Y:S05]  /*d660*/  BSYNC.RECONVERGENT B1 ;  /* 0x0000000000017941 */ /* 0x000fea0003800200 */
.L_x_6838:
[----:B------:R-:W-:-:S04]  /*d670*/  HFMA2 R15, -RZ, RZ, 0, 0 ;  /* 0x00000000ff0f7431 */ /* 0x000fc800000001ff */
[----:B0-----:R-:W-:Y:S05]  /*d680*/  RET.REL.NODEC R14 `(_Z15SoftmaxWarpImplI22BroadcastScaleMaskLoadIffbLm4EiE11DirectStoreIffEfLi2ELi28ELi32ELi1ELb1EL9Algorithm0EEvT_T0_ll) ;  /* 0xffffff280e5c7950 */ /* 0x001fea0003c3ffff */
.L_x_6849:
        /* <DEDUP_REMOVED lines=15> */
.L_x_37480:


//--------------------- .text._Z15SoftmaxWarpImplI22BroadcastScaleMaskLoadIffbLm4EiE11DirectStoreIffEfLi2ELi28ELi32ELi1ELb0EL9Algorithm0EEvT_T0_ll --------------------------
	.section	.text._Z15SoftmaxWarpImplI22BroadcastScaleMaskLoadIffbLm4EiE11DirectStoreIffEfLi2ELi28ELi32ELi1ELb0EL9Algorithm0EEvT_T0_ll,"ax",@progbits
	.align	128
        .global         _Z15SoftmaxWarpImplI22BroadcastScaleMaskLoadIffbLm4EiE11DirectStoreIffEfLi2ELi28ELi32ELi1ELb0EL9Algorithm0EEvT_T0_ll
        .type           _Z15SoftmaxWarpImplI22BroadcastScaleMaskLoadIffbLm4EiE11DirectStoreIffEfLi2ELi28ELi32ELi1ELb0EL9Algorithm0EEvT_T0_ll,@function
        .size           _Z15SoftmaxWarpImplI22BroadcastScaleMaskLoadIffbLm4EiE11DirectStoreIffEfLi2ELi28ELi32ELi1ELb0EL9Algorithm0EEvT_T0_ll,(.L_x_37481 - _Z15SoftmaxWarpImplI22BroadcastScaleMaskLoadIffbLm4EiE11DirectStoreIffEfLi2ELi28ELi32ELi1ELb0EL9Algorithm0EEvT_T0_ll)
        .other          _Z15SoftmaxWarpImplI22BroadcastScaleMaskLoadIffbLm4EiE11DirectStoreIffEfLi2ELi28ELi32ELi1ELb0EL9Algorithm0EEvT_T0_ll,@"STO_CUDA_ENTRY STV_DEFAULT"
_Z15SoftmaxWarpImplI22BroadcastScaleMaskLoadIffbLm4EiE11DirectStoreIffEfLi2ELi28ELi32ELi1ELb0EL9Algorithm0EEvT_T0_ll:
.text._Z15SoftmaxWarpImplI22BroadcastScaleMaskLoadIffbLm4EiE11DirectStoreIffEfLi2ELi28ELi32ELi1ELb0EL9Algorithm0EEvT_T0_ll:
        /* <DEDUP_REMOVED lines=29> */
.L_x_6850:
        /* <DEDUP_REMOVED lines=15> */
.L_x_6909:
[----:B------:R-:W-:Y:S01]  /*02c0*/  IABS R0, UR51 ;  /* 0x0000003300007c13 */ /* 0x000fe20008000000 */
[----:B0-----:R-:W-:Y:S01]  /*02d0*/  IMAD R9, R41, UR50, R42 ;  /* 0x0000003229097c24 */ /* 0x001fe2000f8e022a */
[----:B------:R-:W-:Y:S01]  /*02e0*/  IABS R3, UR52 ;  /* 0x0000003400037c13 */ /* 0x000fe20008000000 */
        /* <DEDUP_REMOVED lines=10> */
[----:B------:R-:W-:Y:S01]  /*0390*/  UISETP.NE.AND.EX UP1, UPT, UR39, URZ, UPT, UP1 ;  /* 0x000000ff2700728c */ /* 0x000fe2000bf25310 */
[----:B------:R-:W-:-:S02]  /*03a0*/  LOP3.LUT R8, RZ, UR52, RZ, 0x33, !PT ;  /* 0x00000034ff087c12 */ /* 0x000fc4000f8e33ff */
[----:B-1----:R-:W-:Y:S01]  /*03b0*/  R2UR UR14, R34 ;  /* 0x00000000220e72ca */ /* 0x002fe200000e0000 */
[----:B------:R-:W1:Y:S01]  /*03c0*/  I2F.RP R0, UR11 ;  /* 0x0000000b00007d06 */ /* 0x000e620008209400 */
[----:B------:R-:W-:Y:S02]  /*03d0*/  R2UR UR15, R35 ;  /* 0x00000000230f72ca */ /* 0x000fe400000e0000 */
[----:B------:R-:W-:-:S05]  /*03e0*/  PLOP3.LUT P6, PT, PT, PT, UP1, 0x40, 0x4 ;  /* 0x000000000004781c */ /* 0x000fca0003fce818 */
[----:B------:R-:W2:Y:S08]  /*03f0*/  I2F.RP R3, UR10 ;  /* 0x0000000a00037d06 */ /* 0x000eb00008209400 */
[----:B-1----:R-:W1:Y:S08]  /*0400*/  MUFU.RCP R0, R0 ;  /* 0x0000000000007308 */ /* 0x002e700000001000 */
[----:B--2---:R-:W2:Y:S01]  /*0410*/  MUFU.RCP R3, R3 ;  /* 0x0000000300037308 */ /* 0x004ea20000001000 */
[----:B-1----:R-:W-:-:S07]  /*0420*/  IADD3 R2, PT, PT, R0, 0xffffffe, RZ ;  /* 0x0ffffffe00027810 */ /* 0x002fce0007ffe0ff */
[----:B------:R-:W1:Y:S01]  /*0430*/  F2I.FTZ.U32.TRUNC.NTZ R2, R2 ;  /* 0x0000000200027305 */ /* 0x000e62000021f000 */
[----:B--2---:R-:W-:-:S07]  /*0440*/  IADD3 R4, PT, PT, R3, 0xffffffe, RZ ;  /* 0x0ffffffe03047810 */ /* 0x004fce0007ffe0ff */
[----:B------:R-:W2:Y:S01]  /*0450*/  F2I.FTZ.U32.TRUNC.NTZ R4, R4 ;  /* 0x0000000400047305 */ /* 0x000ea2000021f000 */
[----:B-1----:R-:W-:Y:S02]  /*0460*/  R2UR UR5, R2 ;  /* 0x00000000020572ca */ /* 0x002fe400000e0000 */
[----:B------:R-:W-:-:S11]  /*0470*/  IABS R2, R9 ;  /* 0x0000000900027213 */ /* 0x000fd60000000000 */
[----:B------:R-:W-:-:S04]  /*0480*/  UIADD3 UR6, UPT, UPT, URZ, -UR5, URZ ;  /* 0x80000005ff067290 */ /* 0x000fc8000fffe0ff */
[----:B------:R-:W-:-:S04]  /*0490*/  UIMAD UR6, UR6, UR11, URZ ;  /* 0x0000000b060672a4 */ /* 0x000fc8000f8e02ff */
[----:B------:R-:W-:Y:S01]  /*04a0*/  UIMAD.WIDE.U32 UR6, UR5, UR6, UR4 ;  /* 0x00000006050672a5 */ /* 0x000fe2000f8e0004 */
[----:B--2---:R-:W-:-:S05]  /*04b0*/  R2UR UR5, R4 ;  /* 0x00000000040572ca */ /* 0x004fca00000e0000 */
        /* <DEDUP_REMOVED lines=33> */
[----:B------:R-:W-:Y:S01]  /*06d0*/  ISETP.GE.AND P2, PT, R2, RZ, PT ;  /* 0x000000ff0200720c */ /* 0x000fe20003f46270 */
[----:B------:R-:W1:Y:S06]  /*06e0*/  LDC.64 R4, c[0x0][0x390] ;  /* 0x0000e400ff047b82 */ /* 0x000e6c0000000a00 */
[----:B------:R-:W-:-:S04]  /*06f0*/  @P0 IADD3 R0, PT, PT, R0, 0x1, RZ ;  /* 0x0000000100000810 */ /* 0x000fc80007ffe0ff */
[----:B------:R-:W-:Y:S02]  /*0700*/  UIADD3 UR6, UPT, UPT, URZ, -UR5, URZ ;  /* 0x80000005ff067290 */ /* 0x000fe4000fffe0ff */
[----:B------:R-:W-:Y:S02]  /*0710*/  @!P2 IMAD.MOV R0, RZ, RZ, -R0 ;  /* 0x000000ffff00a224 */ /* 0x000fe400078e0a00 */
[----:B------:R-:W-:-:S03]  /*0720*/  UIMAD UR6, UR6, UR12, URZ ;  /* 0x0000000c060672a4 */ /* 0x000fc6000f8e02ff */
[----:B------:R-:W-:Y:S01]  /*0730*/  SEL R10, R8, R0, !P4 ;  /* 0x00000000080a7207 */ /* 0x000fe20006000000 */
[----:B------:R-:W-:-:S03]  /*0740*/  UIMAD.WIDE.U32 UR4, UR5, UR6, UR4 ;  /* 0x00000006050472a5 */ /* 0x000fc6000f8e0004 */
[----:B------:R-:W-:Y:S02]  /*0750*/  IADD3 R0, PT, PT, -R10, RZ, RZ ;  /* 0x000000ff0a007210 */ /* 0x000fe40007ffe1ff */
[----:B-1----:R-:W-:-:S03]  /*0760*/  ISETP.NE.U32.AND P3, PT, R4, 0x1, PT ;  /* 0x000000010400780c */ /* 0x002fc60003f65070 */
[----:B------:R-:W-:Y:S01]  /*0770*/  IMAD R12, R0, UR52, R7 ;  /* 0x00000034000c7c24 */ /* 0x000fe2000f8e0207 */
[----:B------:R-:W-:-:S04]  /*0780*/  ISETP.NE.AND.EX P3, PT, R5, RZ, PT, P3 ;  /* 0x000000ff0500720c */ /* 0x000fc80003f65330 */
[----:B------:R-:W-:-:S05]  /*0790*/  IABS R2, R12 ;  /* 0x0000000c00027213 */ /* 0x000fca0000000000 */
[----:B------:R-:W-:-:S04]  /*07a0*/  IMAD.HI.U32 R0, R2, UR5, RZ ;  /* 0x0000000502007c27 */ /* 0x000fc8000f8e00ff */
[----:B------:R-:W-:-:S04]  /*07b0*/  IMAD.MOV R3, RZ, RZ, -R0 ;  /* 0x000000ffff037224 */ /* 0x000fc800078e0a00 */
[----:B------:R-:W-:-:S05]  /*07c0*/  IMAD R2, R3, UR12, R2 ;  /* 0x0000000c03027c24 */ /* 0x000fca000f8e0202 */
[----:B------:R-:W-:-:S13]  /*07d0*/  ISETP.LT.U32.AND P1, PT, R2, UR12, PT ;  /* 0x0000000c02007c0c */ /* 0x000fda000bf21070 */
[----:B------:R-:W-:Y:S01]  /*07e0*/  @!P1 IADD3 R2, PT, PT, R2, -UR12, RZ ;  /* 0x8000000c02029c10 */ /* 0x000fe2000fffe0ff */
[----:B------:R-:W-:Y:S01]  /*07f0*/  @!P1 VIADD R0, R0, 0x1 ;  /* 0x0000000100009836 */ /* 0x000fe20000000000 */
[----:B------:R-:W-:Y:S02]  /*0800*/  ISETP.NE.AND P1, PT, RZ, UR53, PT ;  /* 0x00000035ff007c0c */ /* 0x000fe4000bf25270 */
[----:B------:R-:W-:Y:S02]  /*0810*/  ISETP.GE.U32.AND P0, PT, R2, UR12, PT ;  /* 0x0000000c02007c0c */ /* 0x000fe4000bf06070 */
[----:B------:R-:W-:-:S04]  /*0820*/  LOP3.LUT R2, R12, UR53, RZ, 0x3c, !PT ;  /* 0x000000350c027c12 */ /* 0x000fc8000f8e3cff */
[----:B------:R-:W-:Y:S02]  /*0830*/  ISETP.GE.AND P2, PT, R2, RZ, PT ;  /* 0x000000ff0200720c */ /* 0x000fe40003f46270 */
[----:B------:R-:W-:-:S05]  /*0840*/  SEL R2, R6, RZ, P3 ;  /* 0x000000ff06027207 */ /* 0x000fca0001800000 */
[----:B------:R-:W-:Y:S01]  /*0850*/  @P0 IADD3 R0, PT, PT, R0, 0x1, RZ ;  /* 0x0000000100000810 */ /* 0x000fe20007ffe0ff */
[----:B------:R-:W-:Y:S01]  /*0860*/  IMAD R7, R2, UR40, RZ ;  /* 0x0000002802077c24 */ /* 0x000fe2000f8e02ff */
[----:B------:R-:W-:-:S03]  /*0870*/  PLOP3.LUT P0, PT, PT, PT, UP0, 0x40, 0x4 ;  /* 0x000000000004781c */ /* 0x000fc60003f0e808 */
[----:B------:R-:W-:Y:S01]  /*0880*/  IMAD.MOV.U32 R3, RZ, RZ, R0 ;  /* 0x000000ffff037224 */ /* 0x000fe200078e0000 */
[----:B------:R-:W-:-:S04]  /*0890*/  LOP3.LUT R0, RZ, UR53, RZ, 0x33, !PT ;  /* 0x00000035ff007c12 */ /* 0x000fc8000f8e33ff */
[----:B------:R-:W-:Y:S02]  /*08a0*/  @!P2 IADD3 R3, PT, PT, -R3, RZ, RZ ;  /* 0x000000ff0303a210 */ /* 0x000fe40007ffe1ff */
[----:B0-----:R-:W-:Y:S02]  /*08b0*/  ISETP.NE.U32.AND P2, PT, R14, 0x1, PT ;  /* 0x000000010e00780c */ /* 0x001fe40003f45070 */
[----:B------:R-:W-:Y:S02]  /*08c0*/  SEL R4, R0, R3, !P1 ;  /* 0x0000000300047207 */ /* 0x000fe40004800000 */
[----:B------:R-:W-:Y:S01]  /*08d0*/  ISETP.NE.AND.EX P2, PT, R15, RZ, PT, P2 ;  /* 0x000000ff0f00720c */ /* 0x000fe20003f45320 */
[----:B------:R-:W0:Y:S02]  /*08e0*/  LDC.64 R2, c[0x0][0x388] ;  /* 0x0000e200ff027b82 */ /* 0x000e240000000a00 */
[----:B------:R-:W-:Y:S01]  /*08f0*/  IMAD.MOV R5, RZ, RZ, -R4 ;  /* 0x000000ffff057224 */ /* 0x000fe200078e0a04 */
[----:B------:R-:W-:-:S02]  /*0900*/  SEL R6, R10, RZ, P2 ;  /* 0x000000ff0a067207 */ /* 0x000fc40001000000 */
[----:B------:R-:W-:Y:S01]  /*0910*/  SEL R4, R4, RZ, !P0 ;  /* 0x000000ff04047207 */ /* 0x000fe20004000000 */
[----:B------:R-:W-:Y:S02]  /*0920*/  IMAD R5, R5, UR53, R12 ;  /* 0x0000003505057c24 */ /* 0x000fe4000f8e020c */
[----:B------:R-:W-:-:S03]  /*0930*/  IMAD R7, R6, UR41, R7 ;  /* 0x0000002906077c24 */ /* 0x000fc6000f8e0207 */
[----:B------:R-:W-:Y:S01]  /*0940*/  SEL R5, R5, RZ, !P6 ;  /* 0x000000ff05057207 */ /* 0x000fe20007000000 */
[----:B------:R-:W-:-:S04]  /*0950*/  IMAD R4, R4, UR42, R7 ;  /* 0x0000002a04047c24 */ /* 0x000fc8000f8e0207 */
[----:B------:R-:W-:-:S05]  /*0960*/  IMAD R4, R5, UR43, R4 ;  /* 0x0000002b05047c24 */ /* 0x000fca000f8e0204 */
[----:B------:R-:W-:-:S04]  /*0970*/  LEA.HI R4, R4, R4, RZ, 0x1 ;  /* 0x0000000404047211 */ /* 0x000fc800078f08ff */
[----:B------:R-:W-:-:S05]  /*0980*/  SHF.R.S32.HI R5, RZ, 0x1, R4 ;  /* 0x00000001ff057819 */ /* 0x000fca0000011404 */
[----:B0-----:R-:W-:-:S05]  /*0990*/  IMAD.WIDE R4, R5, 0x2, R2 ;  /* 0x0000000205047825 */ /* 0x001fca00078e0202 */
[----:B------:R0:W2:Y:S01]  /*09a0*/  LDG.E.U16 R10, desc[UR14][R4.64] ;  /* 0x0000000e040a7981 */ /* 0x0000a2000c1e1500 */
[C---:B------:R-:W-:Y:S01]  /*09b0*/  IADD3 R13, PT, PT, R9.reuse, 0x40, RZ ;  /* 0x00000040090d7810 */ /* 0x040fe20007ffe0ff */
[----:B------:R-:W-:-:S03]  /*09c0*/  VIADD R12, R9, 0x80 ;  /* 0x00000080090c7836 */ /* 0x000fc60000000000 */
[----:B------:R-:W-:-:S05]  /*09d0*/  IABS R6, R13 ;  /* 0x0000000d00067213 */ /* 0x000fca0000000000 */
[----:B------:R-:W-:Y:S01]  /*09e0*/  IMAD.HI.U32 R7, R6, UR7, RZ ;  /* 0x0000000706077c27 */ /* 0x000fe2000f8e00ff */
[----:B0-----:R-:W0:Y:S03]  /*09f0*/  LDC.64 R4, c[0x0][0x380] ;  /* 0x0000e000ff047b82 */ /* 0x001e260000000a00 */
[----:B------:R-:W-:-:S04]  /*0a00*/  IMAD.MOV R15, RZ, RZ, -R7 ;  /* 0x000000ffff0f7224 */ /* 0x000fc800078e0a07 */
[----:B------:R-:W-:Y:S01]  /*0a10*/  IMAD R6, R15, UR11, R6 ;  /* 0x0000000b0f067c24 */ /* 0x000fe2000f8e0206 */
[----:B------:R-:W-:-:S04]  /*0a20*/  IABS R15, R12 ;  /* 0x0000000c000f7213 */ /* 0x000fc80000000000 */
[----:B------:R-:W-:Y:S01]  /*0a30*/  ISETP.LT.U32.AND P6, PT, R6, UR11, PT ;  /* 0x0000000b06007c0c */ /* 0x000fe2000bfc1070 */
[----:B------:R-:W-:-:S12]  /*0a40*/  IMAD.HI.U32 R14, R15, UR7, RZ ;  /* 0x000000070f0e7c27 */ /* 0x000fd8000f8e00ff */
[----:B------:R-:W-:Y:S02]  /*0a50*/  @!P6 IADD3 R6, PT, PT, R6, -UR11, RZ ;  /* 0x8000000b0606ec10 */ /* 0x000fe4000fffe0ff */
[----:B------:R-:W-:Y:S02]  /*0a60*/  @!P6 IADD3 R7, PT, PT, R7, 0x1, RZ ;  /* 0x000000010707e810 */ /* 0x000fe40007ffe0ff */
[----:B------:R-:W-:-:S13]  /*0a70*/  ISETP.GE.U32.AND P0, PT, R6, UR11, PT ;  /* 0x0000000b06007c0c */ /* 0x000fda000bf06070 */
[----:B------:R-:W-:Y:S01]  /*0a80*/  @P0 VIADD R7, R7, 0x1 ;  /* 0x0000000107070836 */ /* 0x000fe20000000000 */
[----:B--2---:R-:W-:-:S04]  /*0a90*/  PRMT R6, R10, 0x7771, RZ ;  /* 0x000077710a067816 */ /* 0x004fc800000000ff */
[----:B------:R-:W-:Y:S02]  /*0aa0*/  ISETP.NE.AND P6, PT, R6, RZ, PT ;  /* 0x000000ff0600720c */ /* 0x000fe40003fc5270 */
[----:B------:R-:W-:-:S04]  /*0ab0*/  LOP3.LUT R6, R13, UR51, RZ, 0x3c, !PT ;  /* 0x000000330d067c12 */ /* 0x000fc8000f8e3cff */
[----:B------:R-:W-:Y:S02]  /*0ac0*/  ISETP.GE.AND P0, PT, R6, RZ, PT ;  /* 0x000000ff0600720c */ /* 0x000fe40003f06270 */
[----:B------:R-:W-:-:S05]  /*0ad0*/  IADD3 R6, PT, PT, -R14, RZ, RZ ;  /* 0x000000ff0e067210 */ /* 0x000fca0007ffe1ff */
[----:B------:R-:W-:Y:S01]  /*0ae0*/  IMAD R15, R6, UR11, R15 ;  /* 0x0000000b060f7c24 */ /* 0x000fe2000f8e020f */
[----:B------:R-:W-:Y:S02]  /*0af0*/  LEA.HI R6, R9, R9, RZ, 0x1 ;  /* 0x0000000909067211 */ /* 0x000fe400078f08ff */
[----:B------:R-:W-:Y:S02]  /*0b00*/  @P6 R2UR UR14, R34 ;  /* 0x00000000220e62ca */ /* 0x000fe400000e0000 */
[----:B------:R-:W-:Y:S01]  /*0b10*/  @P6 R2UR UR15, R35 ;  /* 0x00000000230f62ca */ /* 0x000fe200000e0000 */
[----:B------:R-:W-:Y:S01]  /*0b20*/  @!P0 IMAD.MOV R7, RZ, RZ, -R7 ;  /* 0x000000ffff078224 */ /* 0x000fe200078e0a07 */
[----:B------:R-:W-:Y:S02]  /*0b30*/  SHF.R.S32.HI R17, RZ, 0x1, R6 ;  /* 0x00000001ff117819 */ /* 0x000fe40000011406 */
[----:B------:R-:W-:Y:S02]  /*0b40*/  ISETP.LT.U32.AND P0, PT, R15, UR11, PT ;  /* 0x0000000b0f007c0c */ /* 0x000fe4000bf01070 */
[----:B------:R-:W-:Y:S01]  /*0b50*/  SEL R19, R11, R7, !P5 ;  /* 0x000000070b137207 */ /* 0x000fe20006800000 */
[----:B0-----:R-:W-:-:S06]  /*0b60*/  IMAD.WIDE R16, R17, 0x8, R4 ;  /* 0x0000000811107825 */ /* 0x001fcc00078e0204 */
[----:B------:R-:W2:Y:S01]  /*0b70*/  @P6 LDG.E R22, desc[UR14][R16.64+0x4] ;  /* 0x0000040e10166981 */ /* 0x000ea2000c1e1900 */
[----:B------:R-:W-:Y:S02]  /*0b80*/  IADD3 R6, PT, PT, -R19, RZ, RZ ;  /* 0x000000ff13067210 */ /* 0x000fe40007ffe1ff */
[----:B------:R-:W-:Y:S01]  /*0b90*/  LOP3.LUT R7, R12, UR51, RZ, 0x3c, !PT ;  /* 0x000000330c077c12 */ /* 0x000fe2000f8e3cff */
[----:B------:R-:W-:Y:S01]  /*0ba0*/  @!P0 VIADD R14, R14, 0x1 ;  /* 0x000000010e0e8836 */ /* 0x000fe20000000000 */
[----:B------:R-:W-:Y:S01]  /*0bb0*/  @!P0 IADD3 R15, PT, PT, R15, -UR11, RZ ;  /* 0x8000000b0f0f8c10 */ /* 0x000fe2000fffe0ff */
[----:B------:R-:W-:Y:S01]  /*0bc0*/  IMAD R21, R6, UR51, R13 ;  /* 0x0000003306157c24 */ /* 0x000fe2000f8e020d */
[----:B------:R-:W-:Y:S02]  /*0bd0*/  R2UR UR14, R34 ;  /* 0x00000000220e72ca */ /* 0x000fe400000e0000 */
[----:B------:R-:W-:Y:S02]  /*0be0*/  ISETP.GE.U32.AND P0, PT, R15, UR11, PT ;  /* 0x0000000b0f007c0c */ /* 0x000fe4000bf06070 */
[----:B------:R-:W-:-:S02]  /*0bf0*/  IABS R15, R21 ;  /* 0x00000015000f7213 */ /* 0x000fc40000000000 */
[----:B------:R-:W-:Y:S02]  /*0c00*/  R2UR UR15, R35 ;  /* 0x00000000230f72ca */ /* 0x000fe400000e0000 */
[----:B------:R-:W-:Y:S01]  /*0c10*/  R2UR UR16, R34 ;  /* 0x00000000221072ca */ /* 0x000fe200000e0000 */
[----:B------:R-:W-:Y:S01]  /*0c20*/  IMAD.HI.U32 R6, R15, UR9, RZ ;  /* 0x000000090f067c27 */ /* 0x000fe2000f8e00ff */
[----:B------:R-:W-:-:S04]  /*0c30*/  R2UR UR17, R35 ;  /* 0x00000000231172ca */ /* 0x000fc800000e0000 */
[----:B------:R-:W-:Y:S01]  /*0c40*/  IADD3 R18, PT, PT, -R6, RZ, RZ ;  /* 0x000000ff06127210 */ /* 0x000fe20007ffe1ff */
[----:B------:R-:W-:Y:S01]  /*0c50*/  @P0 VIADD R14, R14, 0x1 ;  /* 0x000000010e0e0836 */ /* 0x000fe20000000000 */
[----:B------:R-:W-:-:S03]  /*0c60*/  ISETP.GE.AND P0, PT, R7, RZ, PT ;  /* 0x000000ff0700720c */ /* 0x000fc60003f06270 */
[----:B------:R-:W-:Y:S01]  /*0c70*/  IMAD R7, R18, UR10, R15 ;  /* 0x0000000a12077c24 */ /* 0x000fe2000f8e020f */
[----:B------:R-:W-:-:S09]  /*0c80*/  LOP3.LUT R18, R21, UR52, RZ, 0x3c, !PT ;  /* 0x0000003415127c12 */ /* 0x000fd2000f8e3cff */
[----:B------:R-:W-:Y:S01]  /*0c90*/  @!P0 IMAD.MOV R14, RZ, RZ, -R14 ;  /* 0x000000ffff0e8224 */ /* 0x000fe200078e0a0e */
[----:B------:R-:W-:-:S04]  /*0ca0*/  ISETP.LT.U32.AND P0, PT, R7, UR10, PT ;  /* 0x0000000a07007c0c */ /* 0x000fc8000bf01070 */
[----:B------:R-:W-:-:S04]  /*0cb0*/  SEL R23, R11, R14, !P5 ;  /* 0x0000000e0b177207 */ /* 0x000fc80006800000 */
[----:B------:R-:W-:-:S05]  /*0cc0*/  IADD3 R15, PT, PT, -R23, RZ, RZ ;  /* 0x000000ff170f7210 */ /* 0x000fca0007ffe1ff */
[----:B------:R-:W-:Y:S01]  /*0cd0*/  @!P0 IADD3 R7, PT, PT, R7, -UR10, RZ ;  /* 0x8000000a07078c10 */ /* 0x000fe2000fffe0ff */
[----:B------:R-:W-:Y:S02]  /*0ce0*/  @!P0 VIADD R6, R6, 0x1 ;  /* 0x0000000106068836 */ /* 0x000fe40000000000 */
[----:B------:R-:W-:Y:S01]  /*0cf0*/  IMAD R15, R15, UR51, R12 ;  /* 0x000000330f0f7c24 */ /* 0x000fe2000f8e020c */
[----:B------:R-:W-:-:S04]  /*0d00*/  ISETP.GE.U32.AND P0, PT, R7, UR10, PT ;  /* 0x0000000a07007c0c */ /* 0x000fc8000bf06070 */
[----:B------:R-:W-:-:S05]  /*0d10*/  IABS R7, R15 ;  /* 0x0000000f00077213 */ /* 0x000fca0000000000 */
[----:B------:R-:W-:-:S04]  /*0d20*/  IMAD.HI.U32 R14, R7, UR9, RZ ;  /* 0x00000009070e7c27 */ /* 0x000fc8000f8e00ff */
[----:B------:R-:W-:Y:S01]  /*0d30*/  @P0 VIADD R6, R6, 0x1 ;  /* 0x0000000106060836 */ /* 0x000fe20000000000 */
[----:B------:R-:W-:Y:S02]  /*0d40*/  ISETP.GE.AND P0, PT, R18, RZ, PT ;  /* 0x000000ff1200720c */ /* 0x000fe40003f06270 */
[----:B------:R-:W-:-:S05]  /*0d50*/  IADD3 R18, PT, PT, -R14, RZ, RZ ;  /* 0x000000ff0e127210 */ /* 0x000fca0007ffe1ff */
[----:B------:R-:W-:Y:S01]  /*0d60*/  IMAD R7, R18, UR10, R7 ;  /* 0x0000000a12077c24 */ /* 0x000fe2000f8e0207 */
[----:B------:R-:W-:-:S05]  /*0d70*/  LOP3.LUT R18, R15, UR52, RZ, 0x3c, !PT ;  /* 0x000000340f127c12 */ /* 0x000fca000f8e3cff */
        /* <DEDUP_REMOVED lines=14> */
[----:B------:R-:W-:-:S05]  /*0e60*/  SEL R18, R23, RZ, P3 ;  /* 0x000000ff17127207 */ /* 0x000fca0001800000 */
[----:B------:R-:W-:Y:S01]  /*0e70*/  @!P0 IMAD.MOV R14, RZ, RZ, -R14 ;  /* 0x000000ffff0e8224 */ /* 0x000fe200078e0a0e */
[----:B------:R-:W-:Y:S01]  /*0e80*/  ISETP.LT.U32.AND P0, PT, R7, UR12, PT ;  /* 0x0000000c07007c0c */ /* 0x000fe2000bf01070 */
[----:B------:R-:W-:-:S03]  /*0e90*/  IMAD R21, R18, UR40, RZ ;  /* 0x0000002812157c24 */ /* 0x000fc6000f8e02ff */
[----:B------:R-:W-:-:S04]  /*0ea0*/  SEL R25, R8, R14, !P4 ;  /* 0x0000000e08197207 */ /* 0x000fc80006000000 */
[C---:B------:R-:W-:Y:S02]  /*0eb0*/  IADD3 R14, PT, PT, -R25.reuse, RZ, RZ ;  /* 0x000000ff190e7210 */ /* 0x040fe40007ffe1ff */
[----:B------:R-:W-:-:S03]  /*0ec0*/  SEL R18, R25, RZ, P2 ;  /* 0x000000ff19127207 */ /* 0x000fc60001000000 */
[----:B------:R-:W-:Y:S01]  /*0ed0*/  @!P0 IADD3 R7, PT, PT, R7, -UR12, RZ ;  /* 0x8000000c07078c10 */ /* 0x000fe2000fffe0ff */
[----:B------:R-:W-:Y:S02]  /*0ee0*/  @!P0 VIADD R6, R6, 0x1 ;  /* 0x0000000106068836 */ /* 0x000fe40000000000 */
[----:B------:R-:W-:Y:S01]  /*0ef0*/  IMAD R27, R14, UR52, R15 ;  /* 0x000000340e1b7c24 */ /* 0x000fe2000f8e020f */
[----:B------:R-:W-:Y:S01]  /*0f00*/  ISETP.GE.U32.AND P0, PT, R7, UR12, PT ;  /* 0x0000000c07007c0c */ /* 0x000fe2000bf06070 */
[----:B------:R-:W-:Y:S01]  /*0f10*/  IMAD R18, R18, UR41, R21 ;  /* 0x0000002912127c24 */ /* 0x000fe2000f8e0215 */
        /* <DEDUP_REMOVED lines=8> */
[----:B------:R-:W-:-:S04]  /*0fa0*/  ISETP.LT.U32.AND P0, PT, R14, UR12, PT ;  /* 0x0000000c0e007c0c */ /* 0x000fc8000bf01070 */
[----:B------:R-:W-:-:S05]  /*0fb0*/  SEL R6, R0, R6, !P1 ;  /* 0x0000000600067207 */ /* 0x000fca0004800000 */
[----:B------:R-:W-:-:S04]  /*0fc0*/  IMAD.MOV R15, RZ, RZ, -R6 ;  /* 0x000000ffff0f7224 */ /* 0x000fc800078e0a06 */
[----:B------:R-:W-:Y:S01]  /*0fd0*/  @!P0 VIADD R14, R14, -UR12 ;  /* 0x8000000c0e0e8c36 */ /* 0x000fe20008000000 */
[----:B------:R-:W-:-:S04]  /*0fe0*/  @!P0 IADD3 R7, PT, PT, R7, 0x1, RZ ;  /* 0x0000000107078810 */ /* 0x000fc80007ffe0ff */
[----:B------:R-:W-:Y:S02]  /*0ff0*/  ISETP.GE.U32.AND P0, PT, R14, UR12, PT ;  /* 0x0000000c0e007c0c */ /* 0x000fe4000bf06070 */
[----:B------:R-:W-:-:S11]  /*1000*/  LOP3.LUT R14, R27, UR53, RZ, 0x3c, !PT ;  /* 0x000000351b0e7c12 */ /* 0x000fd6000f8e3cff */
[----:B------:R-:W-:Y:S02]  /*1010*/  @P0 IADD3 R7, PT, PT, R7, 0x1, RZ ;  /* 0x0000000107070810 */ /* 0x000fe40007ffe0ff */
[----:B------:R-:W-:Y:S02]  /*1020*/  ISETP.GE.AND P0, PT, R14, RZ, PT ;  /* 0x000000ff0e00720c */ /* 0x000fe40003f06270 */
[----:B------:R-:W-:Y:S02]  /*1030*/  SEL R14, R19, RZ, P3 ;  /* 0x000000ff130e7207 */ /* 0x000fe40001800000 */
[----:B------:R-:W-:Y:S01]  /*1040*/  MOV R19, R7 ;  /* 0x0000000700137202 */ /* 0x000fe20000000f00 */
[----:B------:R-:W-:Y:S01]  /*1050*/  IMAD R7, R15, UR53, R24 ;  /* 0x000000350f077c24 */ /* 0x000fe2000f8e0218 */
[----:B------:R-:W-:Y:S01]  /*1060*/  SEL R15, R20, RZ, P2 ;  /* 0x000000ff140f7207 */ /* 0x000fe20001000000 */
[----:B------:R-:W-:-:S04]  /*1070*/  IMAD R14, R14, UR40, RZ ;  /* 0x000000280e0e7c24 */ /* 0x000fc8000f8e02ff */
[----:B------:R-:W-:Y:S02]  /*1080*/  IMAD R15, R15, UR41, R14 ;  /* 0x000000290f0f7c24 */ /* 0x000fe4000f8e020e */
[----:B------:R-:W-:Y:S01]  /*1090*/  @!P0 IMAD.MOV R19, RZ, RZ, -R19 ;  /* 0x000000ffff138224 */ /* 0x000fe200078e0a13 */
[----:B------:R-:W-:-:S04]  /*10a0*/  PLOP3.LUT P0, PT, PT, PT, UP0, 0x40, 0x4 ;  /* 0x000000000004781c */ /* 0x000fc80003f0e808 */
[----:B------:R-:W-:Y:S02]  /*10b0*/  SEL R6, R6, RZ, !P0 ;  /* 0x000000ff06067207 */ /* 0x000fe40004000000 */
[----:B------:R-:W-:Y:S02]  /*10c0*/  SEL R19, R0, R19, !P1 ;  /* 0x0000001300137207 */ /* 0x000fe40004800000 */
[----:B------:R-:W-:Y:S01]  /*10d0*/  PLOP3.LUT P0, PT, PT, PT, UP1, 0x40, 0x4 ;  /* 0x000000000004781c */ /* 0x000fe20003f0e818 */
[----:B------:R-:W-:Y:S01]  /*10e0*/  IMAD R6, R6, UR42, R15 ;  /* 0x0000002a06067c24 */ /* 0x000fe2000f8e020f */
[----:B------:R-:W-:Y:S02]  /*10f0*/  IADD3 R14, PT, PT, -R19, RZ, RZ ;  /* 0x000000ff130e7210 */ /* 0x000fe40007ffe1ff */
[----:B------:R-:W-:Y:S02]  /*1100*/  SEL R7, R7, RZ, !P0 ;  /* 0x000000ff07077207 */ /* 0x000fe40004000000 */
[----:B------:R-:W-:Y:S01]  /*1110*/  PLOP3.LUT P0, PT, PT, PT, UP0, 0x40, 0x4 ;  /* 0x000000000004781c */ /* 0x000fe20003f0e808 */
[----:B------:R-:W-:-:S02]  /*1120*/  IMAD R14, R14, UR53, R27 ;  /* 0x000000350e0e7c24 */ /* 0x000fc4000f8e021b */
[----:B------:R-:W-:Y:S01]  /*1130*/  IMAD R6, R7, UR43, R6 ;  /* 0x0000002b07067c24 */ /* 0x000fe2000f8e0206 */
[----:B------:R-:W-:Y:S02]  /*1140*/  SEL R19, R19, RZ, !P0 ;  /* 0x000000ff13137207 */ /* 0x000fe40004000000 */
[----:B------:R-:W-:Y:S02]  /*1150*/  PLOP3.LUT P0, PT, PT, PT, UP1, 0x40, 0x4 ;  /* 0x000000000004781c */ /* 0x000fe40003f0e818 */
[----:B------:R-:W-:Y:S01]  /*1160*/  LEA.HI R6, R6, R6, RZ, 0x1 ;  /* 0x0000000606067211 */ /* 0x000fe200078f08ff */
[----:B------:R-:W-:Y:S01]  /*1170*/  IMAD R19, R19, UR42, R18 ;  /* 0x0000002a13137c24 */ /* 0x000fe2000f8e0212 */
[----:B------:R-:W-:Y:S01]  /*1180*/  SEL R14, R14, RZ, !P0 ;  /* 0x000000ff0e0e7207 */ /* 0x000fe20004000000 */
[----:B------:R-:W-:Y:S01]  /*1190*/  VIADD R18, R9, 0xc0 ;  /* 0x000000c009127836 */ /* 0x000fe20000000000 */
[----:B------:R-:W-:-:S03]  /*11a0*/  SHF.R.S32.HI R15, RZ, 0x1, R6 ;  /* 0x00000001ff0f7819 */ /* 0x000fc60000011406 */
[----:B------:R-:W-:-:S05]  /*11b0*/  IMAD R14, R14, UR43, R19 ;  /* 0x0000002b0e0e7c24 */ /* 0x000fca000f8e0213 */
[----:B------:R-:W-:Y:S01]  /*11c0*/  LEA.HI R6, R14, R14, RZ, 0x1 ;  /* 0x0000000e0e067211 */ /* 0x000fe200078f08ff */
[----:B------:R-:W-:-:S03]  /*11d0*/  IMAD.WIDE R14, R15, 0x2, R2 ;  /* 0x000000020f0e7825 */ /* 0x000fc600078e0202 */
[----:B------:R-:W-:Y:S02]  /*11e0*/  SHF.R.S32.HI R45, RZ, 0x1, R6 ;  /* 0x00000001ff2d7819 */ /* 0x000fe40000011406 */
[----:B------:R0:W3:Y:S01]  /*11f0*/  LDG.E.U16 R31, desc[UR14][R14.64] ;  /* 0x0000000e0e1f7981 */ /* 0x0000e2000c1e1500 */
[----:B------:R-:W-:Y:S01]  /*1200*/  IABS R21, R18 ;  /* 0x0000001200157213 */ /* 0x000fe20000000000 */
[----:B------:R-:W1:Y:S01]  /*1210*/  LDC.64 R6, c[0x0][0x3f0] ;  /* 0x0000fc00ff067b82 */ /* 0x000e620000000a00 */
[----:B------:R-:W-:-:S04]  /*1220*/  IMAD.WIDE R44, R45, 0x2, R2 ;  /* 0x000000022d2c7825 */ /* 0x000fc800078e0202 */
[----:B------:R-:W-:Y:S02]  /*1230*/  IMAD.HI.U32 R20, R21, UR7, RZ ;  /* 0x0000000715147c27 */ /* 0x000fe4000f8e00ff */
[----:B------:R-:W4:Y:S01]  /*1240*/  LDG.E.U16 R44, desc[UR16][R44.64] ;  /* 0x000000102c2c7981 */ /* 0x000f22000c1e1500 */
[----:B------:R-:W5:Y:S01]  /*1250*/  LDCU UR6, c[0x0][0x3f0] ;  /* 0x00007e00ff0677ac */ /* 0x000f620008000800 */
[----:B------:R-:W-:Y:S01]  /*1260*/  VIADD R19, R9, 0x100 ;  /* 0x0000010009137836 */ /* 0x000fe20000000000 */
[----:B------:R-:W-:Y:S02]  /*1270*/  IADD3 R24, PT, PT, -R20, RZ, RZ ;  /* 0x000000ff14187210 */ /* 0x000fe40007ffe1ff */
[----:B------:R-:W-:Y:S02]  /*1280*/  LEA.HI R13, R13, R13, RZ, 0x1 ;  /* 0x0000000d0d0d7211 */ /* 0x000fe400078f08ff */
[----:B0-----:R-:W-:Y:S01]  /*1290*/  IABS R15, R19 ;  /* 0x00000013000f7213 */ /* 0x001fe20000000000 */
[----:B------:R-:W-:Y:S01]  /*12a0*/  IMAD R21, R24, UR11, R21 ;  /* 0x0000000b18157c24 */ /* 0x000fe2000f8e0215 */
[----:B------:R-:W-:-:S02]  /*12b0*/  R2UR UR18, R34 ;  /* 0x00000000221272ca */ /* 0x000fc400000e0000 */
[----:B------:R-:W-:Y:S01]  /*12c0*/  R2UR UR19, R35 ;  /* 0x00000000231372ca */ /* 0x000fe200000e0000 */
[----:B------:R-:W-:Y:S01]  /*12d0*/  IMAD.HI.U32 R14, R15, UR7, RZ ;  /* 0x000000070f0e7c27 */ /* 0x000fe2000f8e00ff */
[----:B------:R-:W-:Y:S02]  /*12e0*/  ISETP.LT.U32.AND P0, PT, R21, UR11, PT ;  /* 0x0000000b15007c0c */ /* 0x000fe4000bf01070 */
[----:B------:R-:W-:Y:S02]  /*12f0*/  SHF.R.S32.HI R13, RZ, 0x1, R13 ;  /* 0x00000001ff0d7819 */ /* 0x000fe4000001140d */
[----:B-1----:R-:W-:Y:S02]  /*1300*/  R2UR UR4, R7 ;  /* 0x00000000070472ca */ /* 0x002fe400000e0000 */
[----:B-----5:R-:W-:Y:S02]  /*1310*/  MOV R32, UR6 ;  /* 0x0000000600207c02 */ /* 0x020fe40008000f00 */
[----:B------:R-:W-:-:S04]  /*1320*/  IADD3 R7, PT, PT, R9, 0x140, RZ ;  /* 0x0000014009077810 */ /* 0x000fc80007ffe0ff */
[----:B------:R-:W-:Y:S01]  /*1330*/  LOP3.LUT R24, R7, UR51, RZ, 0x3c, !PT ;  /* 0x0000003307187c12 */ /* 0x000fe2000f8e3cff */
[----:B------:R-:W-:Y:S02]  /*1340*/  @!P0 VIADD R21, R21, -UR11 ;  /* 0x8000000b15158c36 */ /* 0x000fe40008000000 */
[----:B------:R-:W-:Y:S02]  /*1350*/  @!P0 VIADD R20, R20, 0x1 ;  /* 0x0000000114148836 */ /* 0x000fe40000000000 */
[----:B--2---:R-:W-:Y:S01]  /*1360*/  @P6 FMUL R32, R22, UR4 ;  /* 0x0000000416206c20 */ /* 0x004fe20008400000 */
[----:B------:R-:W-:Y:S02]  /*1370*/  ISETP.GE.U32.AND P6, PT, R21, UR11, PT ;  /* 0x0000000b15007c0c */ /* 0x000fe4000bfc6070 */
[----:B------:R-:W-:Y:S02]  /*1380*/  IADD3 R22, PT, PT, -R14, RZ, RZ ;  /* 0x000000ff0e167210 */ /* 0x000fe40007ffe1ff */
[----:B------:R-:W-:-:S03]  /*1390*/  LOP3.LUT R21, R18, UR51, RZ, 0x3c, !PT ;  /* 0x0000003312157c12 */ /* 0x000fc6000f8e3cff */
[----:B------:R-:W-:-:S05]  /*13a0*/  IMAD R15, R22, UR11, R15 ;  /* 0x0000000b160f7c24 */ /* 0x000fca000f8e020f */
[----:B------:R-:W-:Y:S01]  /*13b0*/  ISETP.LT.U32.AND P0, PT, R15, UR11, PT ;  /* 0x0000000b0f007c0c */ /* 0x000fe2000bf01070 */
[----:B------:R-:W-:Y:S01]  /*13c0*/  @P6 VIADD R20, R20, 0x1 ;  /* 0x0000000114146836 */ /* 0x000fe20000000000 */
[----:B------:R-:W-:Y:S02]  /*13d0*/  ISETP.GE.AND P6, PT, R21, RZ, PT ;  /* 0x000000ff1500720c */ /* 0x000fe40003fc6270 */
[----:B------:R-:W-:-:S05]  /*13e0*/  IABS R21, R7 ;  /* 0x0000000700157213 */ /* 0x000fca0000000000 */
[----:B------:R-:W-:-:S04]  /*13f0*/  IMAD.HI.U32 R23, R21, UR7, RZ ;  /* 0x0000000715177c27 */ /* 0x000fc8000f8e00ff */
[----:B------:R-:W-:Y:S01]  /*1400*/  @!P0 IADD3 R15, PT, PT, R15, -UR11, RZ ;  /* 0x8000000b0f0f8c10 */ /* 0x000fe2000fffe0ff */
[----:B------:R-:W-:Y:S01]  /*1410*/  @!P0 VIADD R14, R14, 0x1 ;  /* 0x000000010e0e8836 */ /* 0x000fe20000000000 */
[----:B------:R-:W-:Y:S01]  /*1420*/  IADD3 R22, PT, PT, -R23, RZ, RZ ;  /* 0x000000ff17167210 */ /* 0x000fe20007ffe1ff */
[----:B------:R-:W-:Y:S01]  /*1430*/  @!P6 IMAD.MOV R20, RZ, RZ, -R20 ;  /* 0x000000ffff14e224 */ /* 0x000fe200078e0a14 */
[----:B------:R-:W-:-:S04]  /*1440*/  ISETP.GE.U32.AND P6, PT, R15, UR11, PT ;  /* 0x0000000b0f007c0c */ /* 0x000fc8000bfc6070 */
[----:B------:R-:W-:Y:S01]  /*1450*/  SEL R15, R11, R20, !P5 ;  /* 0x000000140b0f7207 */ /* 0x000fe20006800000 */
[----:B------:R-:W-:Y:S01]  /*1460*/  IMAD R20, R22, UR11, R21 ;  /* 0x0000000b16147c24 */ /* 0x000fe2000f8e0215 */
[----:B------:R-:W-:Y:S02]  /*1470*/  LOP3.LUT R22, R19, UR51, RZ, 0x3c, !PT ;  /* 0x0000003313167c12 */ /* 0x000fe4000f8e3cff */
[C---:B------:R-:W-:Y:S02]  /*1480*/  IADD3 R21, PT, PT, -R15.reuse, RZ, RZ ;  /* 0x000000ff0f157210 */ /* 0x040fe40007ffe1ff */
[----:B------:R-:W-:Y:S02]  /*1490*/  ISETP.GE.AND P0, PT, R22, RZ, PT ;  /* 0x000000ff1600720c */ /* 0x000fe40003f06270 */
[----:B------:R-:W-:Y:S01]  /*14a0*/  SEL R15, R15, RZ, P3 ;  /* 0x000000ff0f0f7207 */ /* 0x000fe20001800000 */
[----:B------:R-:W-:Y:S01]  /*14b0*/  @P6 VIADD R14, R14, 0x1 ;  /* 0x000000010e0e6836 */ /* 0x000fe20000000000 */
[----:B------:R-:W-:Y:S01]  /*14c0*/  ISETP.LT.U32.AND P6, PT, R20, UR11, PT ;  /* 0x0000000b14007c0c */ /* 0x000fe2000bfc1070 */
[----:B------:R-:W-:-:S02]  /*14d0*/  IMAD R27, R21, UR51, R18 ;  /* 0x00000033151b7c24 */ /* 0x000fc4000f8e0212 */
[----:B------:R-:W-:-:S03]  /*14e0*/  IMAD R15, R15, UR40, RZ ;  /* 0x000000280f0f7c24 */ /* 0x000fc6000f8e02ff */
[----:B------:R-:W-:-:S03]  /*14f0*/  IABS R22, R27 ;  /* 0x0000001b00167213 */ /* 0x000fc60000000000 */
[----:B------:R-:W-:Y:S02]  /*1500*/  @!P0 IMAD.MOV R14, RZ, RZ, -R14 ;  /* 0x000000ffff0e8224 */ /* 0x000fe400078e0a0e */
[----:B------:R-:W-:Y:S02]  /*1510*/  IMAD.HI.U32 R21, R22, UR9, RZ ;  /* 0x0000000916157c27 */ /* 0x000fe4000f8e00ff */
[----:B------:R-:W-:Y:S02]  /*1520*/  @!P6 IADD3 R20, PT, PT, R20, -UR11, RZ ;  /* 0x8000000b1414ec10 */ /* 0x000fe4000fffe0ff */
[----:B------:R-:W-:Y:S02]  /*1530*/  @!P6 IADD3 R23, PT, PT, R23, 0x1, RZ ;  /* 0x000000011717e810 */ /* 0x000fe40007ffe0ff */
[----:B------:R-:W-:Y:S02]  /*1540*/  ISETP.GE.U32.AND P0, PT, R20, UR11, PT ;  /* 0x0000000b14007c0c */ /* 0x000fe4000bf06070 */
[----:B------:R-:W-:-:S02]  /*1550*/  IADD3 R25, PT, PT, -R21, RZ, RZ ;  /* 0x000000ff15197210 */ /* 0x000fc40007ffe1ff */
[----:B------:R-:W-:Y:S02]  /*1560*/  SEL R14, R11, R14, !P5 ;  /* 0x0000000e0b0e7207 */ /* 0x000fe40006800000 */
[----:B------:R-:W-:Y:S01]  /*1570*/  ISETP.GE.AND P6, PT, R24, RZ, PT ;  /* 0x000000ff1800720c */ /* 0x000fe20003fc6270 */
[----:B------:R-:W-:Y:S02]  /*1580*/  IMAD R22, R25, UR10, R22 ;  /* 0x0000000a19167c24 */ /* 0x000fe4000f8e0216 */
[----:B------:R-:W-:Y:S01]  /*1590*/  IMAD.MOV R20, RZ, RZ, -R14 ;  /* 0x000000ffff147224 */ /* 0x000fe200078e0a0e */
[----:B------:R-:W-:-:S03]  /*15a0*/  SEL R14, R14, RZ, P3 ;  /* 0x000000ff0e0e7207 */ /* 0x000fc60001800000 */
[----:B------:R-:W-:Y:S01]  /*15b0*/  @P0 VIADD R23, R23, 0x1 ;  /* 0x0000000117170836 */ /* 0x000fe20000000000 */
[----:B------:R-:W-:Y:S01]  /*15c0*/  ISETP.LT.U32.AND P0, PT, R22, UR10, PT ;  /* 0x0000000a16007c0c */ /* 0x000fe2000bf01070 */
[----:B------:R-:W-:Y:S02]  /*15d0*/  IMAD R30, R20, UR51, R19 ;  /* 0x00000033141e7c24 */ /* 0x000fe4000f8e0213 */
[----:B------:R-:W-:Y:S01]  /*15e0*/  IMAD R14, R14, UR40, RZ ;  /* 0x000000280e0e7c24 */ /* 0x000fe2000f8e02ff */
[----:B------:R-:W-:Y:S02]  /*15f0*/  MOV R20, R23 ;  /* 0x0000001700147202 */ /* 0x000fe40000000f00 */
[----:B------:R-:W-:Y:S02]  /*1600*/  IABS R24, R30 ;  /* 0x0000001e00187213 */ /* 0x000fe40000000000 */
[----:B------:R-:W-:Y:S01]  /*1610*/  LOP3.LUT R29, R30, UR52, RZ, 0x3c, !PT ;  /* 0x000000341e1d7c12 */ /* 0x000fe2000f8e3cff */
[----:B------:R-:W-:-:S02]  /*1620*/  @!P6 IMAD.MOV R20, RZ, RZ, -R20 ;  /* 0x000000ffff14e224 */ /* 0x000fc400078e0a14 */
[----:B------:R-:W-:Y:S02]  /*1630*/  IMAD.HI.U32 R23, R24, UR9, RZ ;  /* 0x0000000918177c27 */ /* 0x000fe4000f8e00ff */
[----:B------:R-:W-:Y:S02]  /*1640*/  @!P0 IADD3 R22, PT, PT, R22, -UR10, RZ ;  /* 0x8000000a16168c10 */ /* 0x000fe4000fffe0ff */
[----:B------:R-:W-:Y:S01]  /*1650*/  IMAD.MOV R25, RZ, RZ, -R23 ;  /* 0x000000ffff197224 */ /* 0x000fe200078e0a17 */
[----:B------:R-:W-:Y:S01]  /*1660*/  SEL R20, R11, R20, !P5 ;  /* 0x000000140b147207 */ /* 0x000fe20006800000 */
[----:B------:R-:W-:Y:S01]  /*1670*/  @!P0 VIADD R21, R21, 0x1 ;  /* 0x0000000115158836 */ /* 0x000fe20000000000 */
[----:B------:R-:W-:Y:S01]  /*1680*/  ISETP.GE.U32.AND P6, PT, R22, UR10, PT ;  /* 0x0000000a16007c0c */ /* 0x000fe2000bfc6070 */
[----:B------:R-:W-:Y:S01]  /*1690*/  IMAD R22, R25, UR10, R24 ;  /* 0x0000000a19167c24 */ /* 0x000fe2000f8e0218 */
[----:B------:R-:W-:Y:S02]  /*16a0*/  LOP3.LUT R24, R27, UR52, RZ, 0x3c, !PT ;  /* 0x000000341b187c12 */ /* 0x000fe4000f8e3cff */
[----:B------:R-:W-:-:S02]  /*16b0*/  IADD3 R26, PT, PT, -R20, RZ, RZ ;  /* 0x000000ff141a7210 */ /* 0x000fc40007ffe1ff */
[----:B------:R-:W-:-:S03]  /*16c0*/  ISETP.LT.U32.AND P0, PT, R22, UR10, PT ;  /* 0x0000000a16007c0c */ /* 0x000fc6000bf01070 */
[----:B------:R-:W-:-:S04]  /*16d0*/  IMAD R39, R26, UR51, R7 ;  /* 0x000000331a277c24 */ /* 0x000fc8000f8e0207 */
[----:B------:R-:W-:Y:S02]  /*16e0*/  @P6 IADD3 R21, PT, PT, R21, 0x1, RZ ;  /* 0x0000000115156810 */ /* 0x000fe40007ffe0ff */
[----:B------:R-:W-:Y:S02]  /*16f0*/  ISETP.GE.AND P6, PT, R24, RZ, PT ;  /* 0x000000ff1800720c */ /* 0x000fe40003fc6270 */
[----:B------:R-:W-:Y:S02]  /*1700*/  IABS R25, R39 ;  /* 0x0000002700197213 */ /* 0x000fe40000000000 */
[----:B------:R-:W-:Y:S02]  /*1710*/  @!P0 VIADD R22, R22, -UR10 ;  /* 0x8000000a16168c36 */ /* 0x000fe40008000000 */
[----:B------:R-:W-:Y:S01]  /*1720*/  @!P0 VIADD R23, R23, 0x1 ;  /* 0x0000000117178836 */ /* 0x000fe20000000000 */
[----:B------:R-:W-:Y:S01]  /*1730*/  ISETP.GE.AND P0, PT, R29, RZ, PT ;  /* 0x000000ff1d00720c */ /* 0x000fe20003f06270 */
[----:B------:R-:W-:-:S04]  /*1740*/  IMAD.HI.U32 R26, R25, UR9, RZ ;  /* 0x00000009191a7c27 */ /* 0x000fc8000f8e00ff */
[----:B------:R-:W-:Y:S01]  /*1750*/  IMAD.MOV R28, RZ, RZ, -R26 ;  /* 0x000000ffff1c7224 */ /* 0x000fe200078e0a1a */
[----:B------:R-:W-:Y:S02]  /*1760*/  @!P6 IADD3 R21, PT, PT, -R21, RZ, RZ ;  /* 0x000000ff1515e210 */ /* 0x000fe40007ffe1ff */
[----:B------:R-:W-:Y:S02]  /*1770*/  ISETP.GE.U32.AND P6, PT, R22, UR10, PT ;  /* 0x0000000a16007c0c */ /* 0x000fe4000bfc6070 */
[----:B------:R-:W-:Y:S01]  /*1780*/  SEL R24, R8, R21, !P4 ;  /* 0x0000001508187207 */ /* 0x000fe20006000000 */
[----:B------:R-:W-:-:S03]  /*1790*/  IMAD R21, R28, UR10, R25 ;  /* 0x0000000a1c157c24 */ /* 0x000fc6000f8e0219 */
[C---:B------:R-:W-:Y:S02]  /*17a0*/  IADD3 R22, PT, PT, -R24.reuse, RZ, RZ ;  /* 0x000000ff18167210 */ /* 0x040fe40007ffe1ff */
[----:B------:R-:W-:-:S03]  /*17b0*/  SEL R24, R24, RZ, P2 ;  /* 0x000000ff18187207 */ /* 0x000fc60001000000 */
[----:B------:R-:W-:Y:S02]  /*17c0*/  IMAD R33, R22, UR52, R27 ;  /* 0x0000003416217c24 */ /* 0x000fe4000f8e021b */
[----:B------:R-:W-:Y:S01]  /*17d0*/  @P6 IADD3 R23, PT, PT, R23, 0x1, RZ ;  /* 0x0000000117176810 */ /* 0x000fe20007ffe0ff */
[----:B------:R-:W-:Y:S01]  /*17e0*/  IMAD R24, R24, UR41, R15 ;  /* 0x0000002918187c24 */ /* 0x000fe2000f8e020f */
[----:B------:R-:W-:Y:S02]  /*17f0*/  ISETP.LT.U32.AND P6, PT, R21, UR10, PT ;  /* 0x0000000a15007c0c */ /* 0x000fe4000bfc1070 */
[----:B------:R-:W-:Y:S01]  /*1800*/  IABS R22, R33 ;  /* 0x0000002100167213 */ /* 0x000fe20000000000 */
[----:B------:R-:W-:-:S04]  /*1810*/  @!P0 IMAD.MOV R23, RZ, RZ, -R23 ;  /* 0x000000ffff178224 */ /* 0x000fc800078e0a17 */
[----:B------:R-:W-:Y:S01]  /*1820*/  IMAD.HI.U32 R25, R22, UR5, RZ ;  /* 0x0000000516197c27 */ /* 0x000fe2000f8e00ff */
[----:B------:R-:W-:-:S04]  /*1830*/  SEL R23, R8, R23, !P4 ;  /* 0x0000001708177207 */ /* 0x000fc80006000000 */
[----:B------:R-:W-:Y:S01]  /*1840*/  IADD3 R27, PT, PT, -R23, RZ, RZ ;  /* 0x000000ff171b7210 */ /* 0x000fe20007ffe1ff */
[----:B------:R-:W-:Y:S01]  /*1850*/  @!P6 VIADD R26, R26, 0x1 ;  /* 0x000000011a1ae836 */ /* 0x000fe20000000000 */
[----:B------:R-:W-:Y:S02]  /*1860*/  @!P6 IADD3 R21, PT, PT, R21, -UR10, RZ ;  /* 0x8000000a1515ec10 */ /* 0x000fe4000fffe0ff */
[----:B------:R-:W-:Y:S01]  /*1870*/  SEL R23, R23, RZ, P2 ;  /* 0x000000ff17177207 */ /* 0x000fe20001000000 */
[----:B------:R-:W-:Y:S01]  /*1880*/  IMAD R37, R27, UR52, R30 ;  /* 0x000000341b257c24 */ /* 0x000fe2000f8e021e */
[----:B------:R-:W-:Y:S01]  /*1890*/  ISETP.GE.U32.AND P0, PT, R21, UR10, PT ;  /* 0x0000000a15007c0c */ /* 0x000fe2000bf06070 */
[----:B------:R-:W-:Y:S02]  /*18a0*/  IMAD.MOV R21, RZ, RZ, -R25 ;  /* 0x000000ffff157224 */ /* 0x000fe400078e0a19 */
[----:B------:R-:W-:Y:S01]  /*18b0*/  IMAD R14, R23, UR41, R14 ;  /* 0x00000029170e7c24 */ /* 0x000fe2000f8e020e */
[----:B------:R-:W-:Y:S01]  /*18c0*/  IABS R27, R37 ;  /* 0x00000025001b7213 */ /* 0x000fe20000000000 */
[----:B------:R-:W-:Y:S01]  /*18d0*/  IMAD R21, R21, UR12, R22 ;  /* 0x0000000c15157c24 */ /* 0x000fe2000f8e0216 */
[----:B------:R-:W-:-:S04]  /*18e0*/  LOP3.LUT R22, R39, UR52, RZ, 0x3c, !PT ;  /* 0x0000003427167c12 */ /* 0x000fc8000f8e3cff */
[----:B------:R-:W-:-:S03]  /*18f0*/  ISETP.LT.U32.AND P6, PT, R21, UR12, PT ;  /* 0x0000000c15007c0c */ /* 0x000fc6000bfc1070 */
[----:B------:R-:W-:Y:S02]  /*1900*/  @P0 IADD3 R26, PT, PT, R26, 0x1, RZ ;  /* 0x000000011a1a0810 */ /* 0x000fe40007ffe0ff */
[----:B------:R-:W-:-:S03]  /*1910*/  ISETP.GE.AND P0, PT, R22, RZ, PT ;  /* 0x000000ff1600720c */ /* 0x000fc60003f06270 */
[----:B------:R-:W-:Y:S02]  /*1920*/  IMAD.MOV.U32 R29, RZ, RZ, R26 ;  /* 0x000000ffff1d7224 */ /* 0x000fe400078e001a */
[----:B------:R-:W-:-:S03]  /*1930*/  IMAD.HI.U32 R26, R27, UR5, RZ ;  /* 0x000000051b1a7c27 */ /* 0x000fc6000f8e00ff */
[----:B------:R-:W-:Y:S01]  /*1940*/  @!P6 IADD3 R21, PT, PT, R21, -UR12, RZ ;  /* 0x8000000c1515ec10 */ /* 0x000fe2000fffe0ff */
[----:B------:R-:W-:Y:S01]  /*1950*/  @!P6 VIADD R25, R25, 0x1 ;  /* 0x000000011919e836 */ /* 0x000fe20000000000 */
[----:B------:R-:W-:-:S03]  /*1960*/  IADD3 R22, PT, PT, -R26, RZ, RZ ;  /* 0x000000ff1a167210 */ /* 0x000fc60007ffe1ff */
[----:B------:R-:W-:Y:S01]  /*1970*/  @!P0 IMAD.MOV R29, RZ, RZ, -R29 ;  /* 0x000000ffff1d8224 */ /* 0x000fe200078e0a1d */
[----:B------:R-:W-:Y:S01]  /*1980*/  ISETP.GE.U32.AND P0, PT, R21, UR12, PT ;  /* 0x0000000c15007c0c */ /* 0x000fe2000bf06070 */
[----:B------:R-:W-:Y:S01]  /*1990*/  IMAD R27, R22, UR12, R27 ;  /* 0x0000000c161b7c24 */ /* 0x000fe2000f8e021b */
[----:B------:R-:W-:Y:S02]  /*19a0*/  LOP3.LUT R22, R33, UR53, RZ, 0x3c, !PT ;  /* 0x0000003521167c12 */ /* 0x000fe4000f8e3cff */
[----:B------:R-:W-:Y:S02]  /*19b0*/  SEL R21, R8, R29, !P4 ;  /* 0x0000001d08157207 */ /* 0x000fe40006000000 */
[----:B------:R-:W-:-:S07]  /*19c0*/  ISETP.LT.U32.AND P6, PT, R27, UR12, PT ;  /* 0x0000000c1b007c0c */ /* 0x000fce000bfc1070 */
[----:B------:R-:W-:Y:S02]  /*19d0*/  @P0 IADD3 R25, PT, PT, R25, 0x1, RZ ;  /* 0x0000000119190810 */ /* 0x000fe40007ffe0ff */
[----:B------:R-:W-:Y:S01]  /*19e0*/  ISETP.GE.AND P0, PT, R22, RZ, PT ;  /* 0x000000ff1600720c */ /* 0x000fe20003f06270 */
[----:B------:R-:W-:-:S03]  /*19f0*/  IMAD.MOV R22, RZ, RZ, -R21 ;  /* 0x000000ffff167224 */ /* 0x000fc600078e0a15 */
[----:B------:R-:W-:Y:S01]  /*1a00*/  @!P6 IADD3 R27, PT, PT, R27, -UR12, RZ ;  /* 0x8000000c1b1bec10 */ /* 0x000fe2000fffe0ff */
[----:B------:R-:W-:Y:S01]  /*1a10*/  IMAD R22, R22, UR52, R39 ;  /* 0x0000003416167c24 */ /* 0x000fe2000f8e0227 */
[----:B------:R-:W-:-:S04]  /*1a20*/  @!P6 IADD3 R26, PT, PT, R26, 0x1, RZ ;  /* 0x000000011a1ae810 */ /* 0x000fc80007ffe0ff */
[----:B------:R-:W-:-:S03]  /*1a30*/  IABS R30, R22 ;  /* 0x00000016001e7213 */ /* 0x000fc60000000000 */
[----:B------:R-:W-:Y:S01]  /*1a40*/  @!P0 IMAD.MOV R25, RZ, RZ, -R25 ;  /* 0x000000ffff198224 */ /* 0x000fe200078e0a19 */
[----:B------:R-:W-:Y:S01]  /*1a50*/  ISETP.GE.U32.AND P0, PT, R27, UR12, PT ;  /* 0x0000000c1b007c0c */ /* 0x000fe2000bf06070 */
[----:B------:R-:W-:Y:S01]  /*1a60*/  IMAD.HI.U32 R29, R30, UR5, RZ ;  /* 0x000000051e1d7c27 */ /* 0x000fe2000f8e00ff */
[----:B------:R-:W-:Y:S02]  /*1a70*/  LOP3.LUT R27, R37, UR53, RZ, 0x3c, !PT ;  /* 0x00000035251b7c12 */ /* 0x000fe4000f8e3cff */
[----:B------:R-:W-:Y:S02]  /*1a80*/  SEL R25, R0, R25, !P1 ;  /* 0x0000001900197207 */ /* 0x000fe40004800000 */
[----:B------:R-:W-:Y:S01]  /*1a90*/  ISETP.GE.AND P6, PT, R27, RZ, PT ;  /* 0x000000ff1b00720c */ /* 0x000fe20003fc6270 */
[----:B------:R-:W-:-:S04]  /*1aa0*/  IMAD.MOV R27, RZ, RZ, -R29 ;  /* 0x000000ffff1b7224 */ /* 0x000fc800078e0a1d */
[----:B------:R-:W-:Y:S02]  /*1ab0*/  IMAD R30, R27, UR12, R30 ;  /* 0x0000000c1b1e7c24 */ /* 0x000fe4000f8e021e */
[----:B------:R-:W-:Y:S02]  /*1ac0*/  @P0 IADD3 R26, PT, PT, R26, 0x1, RZ ;  /* 0x000000011a1a0810 */ /* 0x000fe40007ffe0ff */
[----:B------:R-:W-:-:S03]  /*1ad0*/  PLOP3.LUT P0, PT, PT, PT, UP0, 0x40, 0x4 ;  /* 0x000000000004781c */ /* 0x000fc60003f0e808 */
[----:B------:R-:W-:Y:S01]  /*1ae0*/  IMAD.MOV.U32 R27, RZ, RZ, R26 ;  /* 0x000000ffff1b7224 */ /* 0x000fe200078e001a */
[C---:B------:R-:W-:Y:S02]  /*1af0*/  IADD3 R26, PT, PT, -R25.reuse, RZ, RZ ;  /* 0x000000ff191a7210 */ /* 0x040fe40007ffe1ff */
[----:B------:R-:W-:Y:S01]  /*1b00*/  SEL R25, R25, RZ, !P0 ;  /* 0x000000ff19197207 */ /* 0x000fe20004000000 */
[----:B------:R-:W-:Y:S01]  /*1b10*/  @!P6 IMAD.MOV R27, RZ, RZ, -R27 ;  /* 0x000000ffff1be224 */ /* 0x000fe200078e0a1b */
[----:B------:R-:W-:Y:S01]  /*1b20*/  ISETP.LT.U32.AND P6, PT, R30, UR12, PT ;  /* 0x0000000c1e007c0c */ /* 0x000fe2000bfc1070 */
[----:B------:R-:W-:Y:S01]  /*1b30*/  IMAD R26, R26, UR53, R33 ;  /* 0x000000351a1a7c24 */ /* 0x000fe2000f8e0221 */
[----:B------:R-:W-:Y:S01]  /*1b40*/  PLOP3.LUT P0, PT, PT, PT, UP1, 0x40, 0x4 ;  /* 0x000000000004781c */ /* 0x000fe20003f0e818 */
[----:B------:R-:W-:Y:S01]  /*1b50*/  IMAD R25, R25, UR42, R24 ;  /* 0x0000002a19197c24 */ /* 0x000fe2000f8e0218 */
[----:B------:R-:W-:Y:S02]  /*1b60*/  SEL R27, R0, R27, !P1 ;  /* 0x0000001b001b7207 */ /* 0x000fe40004800000 */
[----:B------:R-:W-:-:S02]  /*1b70*/  SEL R26, R26, RZ, !P0 ;  /* 0x000000ff1a1a7207 */ /* 0x000fc40004000000 */
[C---:B------:R-:W-:Y:S02]  /*1b80*/  IADD3 R28, PT, PT, -R27.reuse, RZ, RZ ;  /* 0x000000ff1b1c7210 */ /* 0x040fe40007ffe1ff */
[----:B------:R-:W-:Y:S01]  /*1b90*/  PLOP3.LUT P0, PT, PT, PT, UP0, 0x40, 0x4 ;  /* 0x000000000004781c */ /* 0x000fe20003f0e808 */
[----:B------:R-:W-:Y:S02]  /*1ba0*/  IMAD R25, R26, UR43, R25 ;  /* 0x0000002b1a197c24 */ /* 0x000fe4000f8e0219 */
[----:B------:R-:W-:Y:S01]  /*1bb0*/  IMAD R28, R28, UR53, R37 ;  /* 0x000000351c1c7c24 */ /* 0x000fe2000f8e0225 */
[----:B------:R-:W-:Y:S01]  /*1bc0*/  SEL R27, R27, RZ, !P0 ;  /* 0x000000ff1b1b7207 */ /* 0x000fe20004000000 */
[----:B------:R-:W-:Y:S01]  /*1bd0*/  @!P6 VIADD R30, R30, -UR12 ;  /* 0x8000000c1e1eec36 */ /* 0x000fe20008000000 */
[----:B------:R-:W-:Y:S02]  /*1be0*/  PLOP3.LUT P0, PT, PT, PT, UP1, 0x40, 0x4 ;  /* 0x000000000004781c */ /* 0x000fe40003f0e818 */
[----:B------:R-:W-:Y:S01]  /*1bf0*/  @!P6 IADD3 R29, PT, PT, R29, 0x1, RZ ;  /* 0x000000011d1de810 */ /* 0x000fe20007ffe0ff */
[----:B------:R-:W-:Y:S01]  /*1c00*/  IMAD R27, R27, UR42, R14 ;  /* 0x0000002a1b1b7c24 */ /* 0x000fe2000f8e020e */
[----:B------:R-:W-:-:S02]  /*1c10*/  SEL R28, R28, RZ, !P0 ;  /* 0x000000ff1c1c7207 */ /* 0x000fc40004000000 */
[----:B------:R-:W-:Y:S02]  /*1c20*/  ISETP.GE.U32.AND P0, PT, R30, UR12, PT ;  /* 0x0000000c1e007c0c */ /* 0x000fe4000bf06070 */
[----:B------:R-:W-:Y:S01]  /*1c30*/  LOP3.LUT R30, R22, UR53, RZ, 0x3c, !PT ;  /* 0x00000035161e7c12 */ /* 0x000fe2000f8e3cff */
[----:B------:R-:W-:Y:S01]  /*1c40*/  IMAD R27, R28, UR43, R27 ;  /* 0x0000002b1c1b7c24 */ /* 0x000fe2000f8e021b */
[----:B---3--:R-:W-:Y:S02]  /*1c50*/  PRMT R15, R31, 0x7771, RZ ;  /* 0x000077711f0f7816 */ /* 0x008fe400000000ff */
[----:B------:R-:W-:Y:S02]  /*1c60*/  ISETP.GE.AND P6, PT, R30, RZ, PT ;  /* 0x000000ff1e00720c */ /* 0x000fe40003fc6270 */
[----:B------:R-:W-:Y:S02]  /*1c70*/  LEA.HI R25, R25, R25, RZ, 0x1 ;  /* 0x0000001919197211 */ /* 0x000fe400078f08ff */
[----:B------:R-:W-:Y:S01]  /*1c80*/  LEA.HI R14, R12, R12, RZ, 0x1 ;  /* 0x0000000c0c0e7211 */ /* 0x000fe200078f08ff */
[----:B------:R-:W-:Y:S01]  /*1c90*/  IMAD.WIDE R12, R13, 0x8, R4 ;  /* 0x000000080d0c7825 */ /* 0x000fe200078e0204 */
[----:B------:R-:W-:-:S03]  /*1ca0*/  SHF.R.S32.HI R25, RZ, 0x1, R25 ;  /* 0x00000001ff197819 */ /* 0x000fc60000011419 */
[----:B------:R-:W-:Y:S01]  /*1cb0*/  @P0 VIADD R29, R29, 0x1 ;  /* 0x000000011d1d0836 */ /* 0x000fe20000000000 */
[----:B------:R-:W-:Y:S01]  /*1cc0*/  ISETP.NE.AND P0, PT, R15, RZ, PT ;  /* 0x000000ff0f00720c */ /* 0x000fe20003f05270 */
[----:B------:R-:W-:Y:S01]  /*1cd0*/  IMAD.WIDE R24, R25, 0x2, R2 ;  /* 0x0000000219187825 */ /* 0x000fe200078e0202 */
[----:B----4-:R-:W-:Y:S02]  /*1ce0*/  PRMT R15, R44, 0x7771, RZ ;  /* 0x000077712c0f7816 */ /* 0x010fe400000000ff */
[----:B------:R-:W-:Y:S02]  /*1cf0*/  MOV R37, R29 ;  /* 0x0000001d00257202 */ /* 0x000fe40000000f00 */
[----:B------:R-:W2:Y:S03]  /*1d00*/  LDG.E.U16 R45, desc[UR18][R24.64] ;  /* 0x00000012182d7981 */ /* 0x000ea6000c1e1500 */
[----:B------:R-:W-:Y:S01]  /*1d10*/  @!P6 IMAD.MOV R37, RZ, RZ, -R37 ;  /* 0x000000ffff25e224 */ /* 0x000fe200078e0a25 */
[----:B------:R-:W-:-:S03]  /*1d20*/  ISETP.NE.AND P6, PT, R15, RZ, PT ;  /* 0x000000ff0f00720c */ /* 0x000fc60003fc5270 */
[----:B------:R-:W-:Y:S02]  /*1d30*/  @P0 R2UR UR14, R34 ;  /* 0x00000000220e02ca */ /* 0x000fe400000e0000 */
[----:B------:R-:W-:Y:S02]  /*1d40*/  @P0 R2UR UR15, R35 ;  /* 0x00000000230f02ca */ /* 0x000fe400000e0000 */
[----:B------:R-:W-:-:S06]  /*1d50*/  SHF.R.S32.HI R15, RZ, 0x1, R14 ;  /* 0x00000001ff0f7819 */ /* 0x000fcc000001140e */
[C---:B------:R-:W-:Y:S02]  /*1d60*/  @P6 R2UR UR16, R34.reuse ;  /* 0x00000000221062ca */ /* 0x040fe400000e0000 */
[----:B------:R-:W-:Y:S02]  /*1d70*/  @P6 R2UR UR17, R35 ;  /* 0x00000000231162ca */ /* 0x000fe400000e0000 */
[----:B------:R-:W-:Y:S01]  /*1d80*/  LEA.HI R27, R27, R27, RZ, 0x1 ;  /* 0x0000001b1b1b7211 */ /* 0x000fe200078f08ff */
[----:B------:R-:W3:Y:S01]  /*1d90*/  @P0 LDG.E R23, desc[UR14][R12.64+0x4] ;  /* 0x0000040e0c170981 */ /* 0x000ee2000c1e1900 */
[----:B------:R-:W-:Y:S01]  /*1da0*/  R2UR UR14, R34 ;  /* 0x00000000220e72ca */ /* 0x000fe200000e0000 */
[----:B------:R-:W-:Y:S01]  /*1db0*/  IMAD.WIDE R14, R15, 0x8, R4 ;  /* 0x000000080f0e7825 */ /* 0x000fe200078e0204 */
[----:B------:R-:W-:Y:S02]  /*1dc0*/  R2UR UR15, R35 ;  /* 0x00000000230f72ca */ /* 0x000fe400000e0000 */
[----:B------:R-:W-:-:S05]  /*1dd0*/  SHF.R.S32.HI R29, RZ, 0x1, R27 ;  /* 0x00000001ff1d7819 */ /* 0x000fca000001141b */
[----:B------:R-:W4:Y:S01]  /*1de0*/  @P6 LDG.E R27, desc[UR16][R14.64+0x4] ;  /* 0x000004100e1b6981 */ /* 0x000f22000c1e1900 */
[----:B------:R-:W-:-:S05]  /*1df0*/  IMAD.WIDE R28, R29, 0x2, R2 ;  /* 0x000000021d1c7825 */ /* 0x000fca00078e0202 */
[----:B------:R0:W5:Y:S01]  /*1e00*/  LDG.E.U16 R33, desc[UR14][R28.64] ;  /* 0x0000000e1c217981 */ /* 0x000162000c1e1500 */
[----:B------:R-:W-:Y:S02]  /*1e10*/  MOV R30, UR6 ;  /* 0x00000006001e7c02 */ /* 0x000fe40008000f00 */
[----:B------:R-:W-:Y:S02]  /*1e20*/  SEL R37, R0, R37, !P1 ;  /* 0x0000002500257207 */ /* 0x000fe40004800000 */
[----:B------:R-:W-:Y:S02]  /*1e30*/  MOV R26, UR6 ;  /* 0x00000006001a7c02 */ /* 0x000fe40008000f00 */
[----:B------:R-:W-:Y:S02]  /*1e40*/  SEL R20, R20, RZ, P3 ;  /* 0x000000ff14147207 */ /* 0x000fe40001800000 */
[----:B------:R-:W-:-:S03]  /*1e50*/  SEL R21, R21, RZ, P2 ;  /* 0x000000ff15157207 */ /* 0x000fc60001000000 */
[----:B------:R-:W-:Y:S01]  /*1e60*/  IMAD R20, R20, UR40, RZ ;  /* 0x0000002814147c24 */ /* 0x000fe2000f8e02ff */
[----:B------:R-:W-:-:S03]  /*1e70*/  LEA.HI R18, R18, R18, RZ, 0x1 ;  /* 0x0000001212127211 */ /* 0x000fc600078f08ff */
[----:B------:R-:W-:Y:S01]  /*1e80*/  IMAD R20, R21, UR41, R20 ;  /* 0x0000002915147c24 */ /* 0x000fe2000f8e0214 */
[----:B0-----:R-:W-:-:S05]  /*1e90*/  SHF.R.S32.HI R29, RZ, 0x1, R18 ;  /* 0x00000001ff1d7819 */ /* 0x001fca0000011412 */
[----:B------:R-:W-:Y:S01]  /*1ea0*/  IMAD.WIDE R28, R29, 0x8, R4 ;  /* 0x000000081d1c7825 */ /* 0x000fe200078e0204 */
[----:B------:R-:W-:Y:S02]  /*1eb0*/  LEA.HI R19, R19, R19, RZ, 0x1 ;  /* 0x0000001313137211 */ /* 0x000fe400078f08ff */
[----:B------:R-:W-:Y:S02]  /*1ec0*/  R2UR UR16, R34 ;  /* 0x00000000221072ca */ /* 0x000fe400000e0000 */
[----:B------:R-:W-:Y:S02]  /*1ed0*/  R2UR UR17, R35 ;  /* 0x00000000231172ca */ /* 0x000fe400000e0000 */
[----:B------:R-:W-:Y:S02]  /*1ee0*/  SHF.R.S32.HI R19, RZ, 0x1, R19 ;  /* 0x00000001ff137819 */ /* 0x000fe40000011413 */
[----:B------:R-:W-:Y:S02]  /*1ef0*/  LEA.HI R7, R7, R7, RZ, 0x1 ;  /* 0x0000000707077211 */ /* 0x000fe400078f08ff */
[----:B--2---:R-:W-:-:S07]  /*1f00*/  PRMT R24, R45, 0x7771, RZ ;  /* 0x000077712d187816 */ /* 0x004fce00000000ff */
[----:B------:R-:W2:Y:S01]  /*1f10*/  LDG.E R12, desc[UR16][R12.64] ;  /* 0x000000100c0c7981 */ /* 0x000ea2000c1e1900 */
[----:B---3--:R-:W-:Y:S01]  /*1f20*/  @P0 FMUL R30, R23, UR4 ;  /* 0x00000004171e0c20 */ /* 0x008fe20008400000 */
[----:B------:R-:W-:Y:S01]  /*1f30*/  ISETP.NE.AND P0, PT, R24, RZ, PT ;  /* 0x000000ff1800720c */ /* 0x000fe20003f05270 */
[----:B------:R-:W-:Y:S02]  /*1f40*/  IMAD.MOV R23, RZ, RZ, -R37 ;  /* 0x000000ffff177224 */ /* 0x000fe400078e0a25 */
[----:B----4-:R-:W-:Y:S01]  /*1f50*/  @P6 FMUL R26, R27, UR4 ;  /* 0x000000041b1a6c20 */ /* 0x010fe20008400000 */
[----:B------:R-:W-:Y:S01]  /*1f60*/  PLOP3.LUT P6, PT, PT, PT, UP0, 0x40, 0x4 ;  /* 0x000000000004781c */ /* 0x000fe20003fce808 */
[----:B------:R-:W-:-:S03]  /*1f70*/  IMAD R22, R23, UR53, R22 ;  /* 0x0000003517167c24 */ /* 0x000fc6000f8e0216 */
[----:B------:R-:W-:Y:S02]  /*1f80*/  SEL R37, R37, RZ, !P6 ;  /* 0x000000ff25257207 */ /* 0x000fe40007000000 */
[----:B------:R-:W-:Y:S02]  /*1f90*/  PLOP3.LUT P6, PT, PT, PT, UP1, 0x40, 0x4 ;  /* 0x000000000004781c */ /* 0x000fe40003fce818 */
[----:B-----5:R-:W-:Y:S02]  /*1fa0*/  PRMT R23, R33, 0x7771, RZ ;  /* 0x0000777121177816 */ /* 0x020fe400000000ff */
[----:B------:R-:W-:Y:S02]  /*1fb0*/  @P0 R2UR UR14, R34 ;  /* 0x00000000220e02ca */ /* 0x000fe400000e0000 */
[----:B------:R-:W-:Y:S02]  /*1fc0*/  @P0 R2UR UR15, R35 ;  /* 0x00000000230f02ca */ /* 0x000fe400000e0000 */
[----:B------:R-:W-:-:S02]  /*1fd0*/  SEL R22, R22, RZ, !P6 ;  /* 0x000000ff16167207 */ /* 0x000fc40007000000 */
[----:B------:R-:W-:Y:S01]  /*1fe0*/  ISETP.NE.AND P6, PT, R23, RZ, PT ;  /* 0x000000ff1700720c */ /* 0x000fe20003fc5270 */
[----:B------:R-:W-:-:S04]  /*1ff0*/  IMAD R37, R37, UR42, R20 ;  /* 0x0000002a25257c24 */ /* 0x000fc8000f8e0214 */
[----:B------:R-:W-:-:S04]  /*2000*/  IMAD R22, R22, UR43, R37 ;  /* 0x0000002b16167c24 */ /* 0x000fc8000f8e0225 */
[----:B------:R-:W3:Y:S01]  /*2010*/  @P0 LDG.E R20, desc[UR14][R28.64+0x4] ;  /* 0x0000040e1c140981 */ /* 0x000ee2000c1e1900 */
[----:B------:R-:W-:-:S03]  /*2020*/  LEA.HI R22, R22, R22, RZ, 0x1 ;  /* 0x0000001616167211 */ /* 0x000fc600078f08ff */
[----:B------:R-:W-:Y:S02]  /*2030*/  @P6 R2UR UR14, R34 ;  /* 0x00000000220e62ca */ /* 0x000fe400000e0000 */
[----:B------:R-:W-:Y:S02]  /*2040*/  @P6 R2UR UR15, R35 ;  /* 0x00000000230f62ca */ /* 0x000fe400000e0000 */
[----:B------:R-:W-:Y:S01]  /*2050*/  SHF.R.S32.HI R47, RZ, 0x1, R22 ;  /* 0x00000001ff2f7819 */ /* 0x000fe20000011416 */
[----:B------:R-:W-:-:S04]  /*2060*/  IMAD.WIDE R36, R19, 0x8, R4 ;  /* 0x0000000813247825 */ /* 0x000fc800078e0204 */
[----:B------:R-:W-:-:S06]  /*2070*/  IMAD.WIDE R46, R47, 0x2, R2 ;  /* 0x000000022f2e7825 */ /* 0x000fcc00078e0202 */
[----:B------:R-:W4:Y:S04]  /*2080*/  @P6 LDG.E R21, desc[UR14][R36.64+0x4] ;  /* 0x0000040e24156981 */ /* 0x000f28000c1e1900 */
[----:B------:R-:W5:Y:S01]  /*2090*/  LDG.E.U16 R46, desc[UR16][R46.64] ;  /* 0x000000102e2e7981 */ /* 0x000f62000c1e1500 */
[----:B------:R-:W-:-:S05]  /*20a0*/  VIADD R19, R9, 0x180 ;  /* 0x0000018009137836 */ /* 0x000fca0000000000 */
[----:B------:R-:W-:-:S05]  /*20b0*/  IABS R23, R19 ;  /* 0x0000001300177213 */ /* 0x000fca0000000000 */
[----:B------:R-:W-:-:S05]  /*20c0*/  IMAD.HI.U32 R22, R23, UR7, RZ ;  /* 0x0000000717167c27 */ /* 0x000fca000f8e00ff */
[----:B------:R-:W-:-:S05]  /*20d0*/  IADD3 R18, PT, PT, -R22, RZ, RZ ;  /* 0x000000ff16127210 */ /* 0x000fca0007ffe1ff */
[----:B------:R-:W-:Y:S02]  /*20e0*/  IMAD R23, R18, UR11, R23 ;  /* 0x0000000b12177c24 */ /* 0x000fe4000f8e0217 */
[----:B------:R-:W-:Y:S01]  /*20f0*/  IMAD.U32 R18, RZ, RZ, UR6 ;  /* 0x00000006ff127e24 */ /* 0x000fe2000f8e00ff */
[----:B------:R-:W-:-:S05]  /*2100*/  SHF.R.S32.HI R39, RZ, 0x1, R7 ;  /* 0x00000001ff277819 */ /* 0x000fca0000011407 */
[----:B------:R-:W-:-:S04]  /*2110*/  IMAD.WIDE R38, R39, 0x8, R4 ;  /* 0x0000000827267825 */ /* 0x000fc800078e0204 */
[----:B---3--:R-:W-:Y:S01]  /*2120*/  @P0 FMUL R18, R20, UR4 ;  /* 0x0000000414120c20 */ /* 0x008fe20008400000 */
[----:B------:R-:W-:Y:S02]  /*2130*/  ISETP.LT.U32.AND P0, PT, R23, UR11, PT ;  /* 0x0000000b17007c0c */ /* 0x000fe4000bf01070 */
[----:B------:R-:W-:-:S11]  /*2140*/  MOV R20, UR6 ;  /* 0x0000000600147c02 */ /* 0x000fd60008000f00 */
[----:B------:R-:W-:Y:S01]  /*2150*/  @!P0 VIADD R23, R23, -UR11 ;  /* 0x8000000b17178c36 */ /* 0x000fe20008000000 */
[----:B------:R-:W-:Y:S01]  /*2160*/  @!P0 IADD3 R22, PT, PT, R22, 0x1, RZ ;  /* 0x0000000116168810 */ /* 0x000fe20007ffe0ff */
[----:B----4-:R-:W-:Y:S01]  /*2170*/  @P6 FMUL R20, R21, UR4 ;  /* 0x0000000415146c20 */ /* 0x010fe20008400000 */
[----:B-----5:R-:W-:-:S04]  /*2180*/  PRMT R21, R46, 0x7771, RZ ;  /* 0x000077712e157816 */ /* 0x020fc800000000ff */
[----:B------:R-:W-:-:S13]  /*2190*/  ISETP.NE.AND P0, PT, R21, RZ, PT ;  /* 0x000000ff1500720c */ /* 0x000fda0003f05270 */
[----:B------:R-:W-:Y:S02]  /*21a0*/  @P0 R2UR UR14, R34 ;  /* 0x00000000220e02ca */ /* 0x000fe400000e0000 */
[----:B------:R-:W-:-:S13]  /*21b0*/  @P0 R2UR UR15, R35 ;  /* 0x00000000230f02ca */ /* 0x000fda00000e0000 */
[----:B------:R-:W3:Y:S01]  /*21c0*/  @P0 LDG.E R24, desc[UR14][R38.64+0x4] ;  /* 0x0000040e26180981 */ /* 0x000ee2000c1e1900 */
[----:B------:R-:W-:Y:S02]  /*21d0*/  ISETP.GE.U32.AND P6, PT, R23, UR11, PT ;  /* 0x0000000b17007c0c */ /* 0x000fe4000bfc6070 */
[----:B------:R-:W-:-:S11]  /*21e0*/  LOP3.LUT R21, R19, UR51, RZ, 0x3c, !PT ;  /* 0x0000003313157c12 */ /* 0x000fd6000f8e3cff */
[----:B------:R-:W-:Y:S01]  /*21f0*/  @P6 VIADD R22, R22, 0x1 ;  /* 0x0000000116166836 */ /* 0x000fe20000000000 */
[----:B------:R-:W-:Y:S02]  /*2200*/  ISETP.GE.AND P6, PT, R21, RZ, PT ;  /* 0x000000ff1500720c */ /* 0x000fe40003fc6270 */
[----:B------:R-:W-:-:S11]  /*2210*/  PRMT R7, R10, 0x7770, RZ ;  /* 0x000077700a077816 */ /* 0x000fd600000000ff */
[----:B------:R-:W-:-:S04]  /*2220*/  @!P6 IADD3 R22, PT, PT, -R22, RZ, RZ ;  /* 0x000000ff1616e210 */ /* 0x000fc80007ffe1ff */
[----:B------:R-:W-:-:S05]  /*2230*/  SEL R23, R11, R22, !P5 ;  /* 0x000000160b177207 */ /* 0x000fca0006800000 */
[----:B------:R-:W-:-:S04]  /*2240*/  IMAD.MOV R10, RZ, RZ, -R23 ;  /* 0x000000ffff0a7224 */ /* 0x000fc800078e0a17 */
[----:B------:R-:W-:-:S05]  /*2250*/  IMAD R25, R10, UR51, R19 ;  /* 0x000000330a197c24 */ /* 0x000fca000f8e0213 */
[----:B------:R-:W-:Y:S02]  /*2260*/  IABS R21, R25 ;  /* 0x0000001900157213 */ /* 0x000fe40000000000 */
[----:B------:R-:W-:-:S03]  /*2270*/  MOV R22, UR6 ;  /* 0x0000000600167c02 */ /* 0x000fc60008000f00 */
[----:B------:R-:W-:Y:S01]  /*2280*/  IMAD.HI.U32 R10, R21, UR9, RZ ;  /* 0x00000009150a7c27 */ /* 0x000fe2000f8e00ff */
[----:B------:R-:W-:Y:S02]  /*2290*/  R2UR UR14, R34 ;  /* 0x00000000220e72ca */ /* 0x000fe400000e0000 */
[----:B------:R-:W-:-:S13]  /*22a0*/  R2UR UR15, R35 ;  /* 0x00000000230f72ca */ /* 0x000fda00000e0000 */
[----:B------:R0:W4:Y:S02]  /*22b0*/  LDG.E R17, desc[UR14][R16.64] ;  /* 0x0000000e10117981 */ /* 0x000124000c1e1900 */
[----:B0-----:R-:W-:Y:S01]  /*22c0*/  LOP3.LUT R16, R25, UR52, RZ, 0x3c, !PT ;  /* 0x0000003419107c12 */ /* 0x001fe2000f8e3cff */
[----:B---3--:R-:W-:Y:S01]  /*22d0*/  @P0 FMUL R22, R24, UR4 ;  /* 0x0000000418160c20 */ /* 0x008fe20008400000 */
[----:B------:R-:W-:-:S04]  /*22e0*/  IMAD.MOV R24, RZ, RZ, -R10 ;  /* 0x000000ffff187224 */ /* 0x000fc800078e0a0a */
[----:B------:R-:W-:-:S05]  /*22f0*/  IMAD R21, R24, UR10, R21 ;  /* 0x0000000a18157c24 */ /* 0x000fca000f8e0215 */
[----:B------:R-:W-:-:S13]  /*2300*/  ISETP.LT.U32.AND P0, PT, R21, UR10, PT ;  /* 0x0000000a15007c0c */ /* 0x000fda000bf01070 */
[----:B------:R-:W-:Y:S01]  /*2310*/  @!P0 VIADD R21, R21, -UR10 ;  /* 0x8000000a15158c36 */ /* 0x000fe20008000000 */
[----:B------:R-:W-:-:S04]  /*2320*/  @!P0 IADD3 R10, PT, PT, R10, 0x1, RZ ;  /* 0x000000010a0a8810 */ /* 0x000fc80007ffe0ff */
[----:B------:R-:W-:-:S13]  /*2330*/  ISETP.GE.U32.AND P0, PT, R21, UR10, PT ;  /* 0x0000000a15007c0c */ /* 0x000fda000bf06070 */
[----:B------:R-:W-:Y:S02]  /*2340*/  @P0 IADD3 R10, PT, PT, R10, 0x1, RZ ;  /* 0x000000010a0a0810 */ /* 0x000fe40007ffe0ff */
[----:B------:R-:W-:-:S13]  /*2350*/  ISETP.GE.AND P0, PT, R16, RZ, PT ;  /* 0x000000ff1000720c */ /* 0x000fda0003f06270 */
        /* <DEDUP_REMOVED lines=36> */
[----:B------:R-:W-:Y:S01]  /*25a0*/  IMAD.HI.U32 R13, R16, UR7, RZ ;  /* 0x00000007100d7c27 */ /* 0x000fe2000f8e00ff */
[----:B------:R-:W-:Y:S01]  /*25b0*/  LEA.HI R19, R19, R19, RZ, 0x1 ;  /* 0x0000001313137211 */ /* 0x000fe200078f08ff */
[----:B------:R-:W5:Y:S03]  /*25c0*/  LDG.E R25, desc[UR16][R38.64] ;  /* 0x0000001026197981 */ /* 0x000f66000c1e1900 */
        /* <DEDUP_REMOVED lines=9> */
[----:B0-----:R-:W-:-:S10]  /*2660*/  IMAD.MOV.U32 R24, RZ, RZ, R13 ;  /* 0x000000ffff187224 */ /* 0x001fd400078e000d */
[----:B------:R-:W-:Y:S02]  /*2670*/  @!P0 IADD3 R24, PT, PT, -R24, RZ, RZ ;  /* 0x000000ff18188210 */ /* 0x000fe40007ffe1ff */
[----:B------:R-:W-:-:S05]  /*2680*/  SHF.R.S32.HI R19, RZ, 0x1, R19 ;  /* 0x00000001ff137819 */ /* 0x000fca0000011413 */
[----:B------:R-:W-:Y:S01]  /*2690*/  IMAD.WIDE R48, R19, 0x8, R4 ;  /* 0x0000000813307825 */ /* 0x000fe200078e0204 */
[----:B---3--:R-:W-:Y:S01]  /*26a0*/  PRMT R13, R47, 0x7771, RZ ;  /* 0x000077712f0d7816 */ /* 0x008fe200000000ff */
[----:B------:R-:W3:Y:S03]  /*26b0*/  LDG.E R19, desc[UR16][R28.64] ;  /* 0x000000101c137981 */ /* 0x000ee6000c1e1900 */
[----:B------:R-:W-:Y:S02]  /*26c0*/  ISETP.NE.AND P0, PT, R13, RZ, PT ;  /* 0x000000ff0d00720c */ /* 0x000fe40003f05270 */
[----:B------:R-:W-:Y:S01]  /*26d0*/  SEL R23, R11, R24, !P5 ;  /* 0x000000180b177207 */ /* 0x000fe20006800000 */
[----:B------:R0:W5:Y:S10]  /*26e0*/  LDG.E R13, desc[UR14][R14.64] ;  /* 0x0000000e0e0d7981 */ /* 0x000174000c1e1900 */
[----:B------:R-:W-:-:S02]  /*26f0*/  @P0 R2UR UR18, R34 ;  /* 0x00000000221202ca */ /* 0x000fc400000e0000 */
[----:B------:R-:W-:-:S13]  /*2700*/  @P0 R2UR UR19, R35 ;  /* 0x00000000231302ca */ /* 0x000fda00000e0000 */
[----:B------:R-:W2:Y:S01]  /*2710*/  @P0 LDG.E R16, desc[UR18][R48.64+0x4] ;  /* 0x0000041230100981 */ /* 0x000ea2000c1e1900 */
[----:B------:R-:W-:-:S05]  /*2720*/  IADD3 R21, PT, PT, -R23, RZ, RZ ;  /* 0x000000ff17157210 */ /* 0x000fca0007ffe1ff */
[----:B------:R-:W-:Y:S02]  /*2730*/  IMAD R27, R21, UR51, R10 ;  /* 0x00000033151b7c24 */ /* 0x000fe4000f8e020a */
[----:B------:R-:W-:Y:S01]  /*2740*/  IMAD.U32 R24, RZ, RZ, UR6 ;  /* 0x00000006ff187e24 */ /* 0x000fe2000f8e00ff */
[----:B------:R1:W3:Y:S02]  /*2750*/  LDG.E R21, desc[UR14][R36.64] ;  /* 0x0000000e24157981 */ /* 0x0002e4000c1e1900 */
[----:B0-----:R-:W-:-:S05]  /*2760*/  IABS R15, R27 ;  /* 0x0000001b000f7213 */ /* 0x001fca0000000000 */
[----:B------:R-:W-:-:S04]  /*2770*/  IMAD.HI.U32 R14, R15, UR9, RZ ;  /* 0x000000090f0e7c27 */ /* 0x000fc8000f8e00ff */
[----:B--2---:R-:W-:Y:S01]  /*2780*/  @P0 FMUL R24, R16, UR4 ;  /* 0x0000000410180c20 */ /* 0x004fe20008400000 */
        /* <DEDUP_REMOVED lines=42> */
[----:B------:R-:W2:Y:S01]  /*2a30*/  LDG.E.U16 R52, desc[UR14][R52.64] ;  /* 0x0000000e34347981 */ /* 0x000ea2000c1e1500 */
[----:B------:R-:W-:-:S04]  /*2a40*/  LEA.HI R10, R10, R10, RZ, 0x1 ;  /* 0x0000000a0a0a7211 */ /* 0x000fc800078f08ff */
[----:B------:R-:W-:Y:S02]  /*2a50*/  SHF.R.S32.HI R15, RZ, 0x1, R10 ;  /* 0x00000001ff0f7819 */ /* 0x000fe4000001140a */
[----:B--2---:R-:W-:-:S04]  /*2a60*/  PRMT R14, R52, 0x7771, RZ ;  /* 0x00007771340e7816 */ /* 0x004fc800000000ff */
[----:B------:R-:W-:Y:S01]  /*2a70*/  ISETP.NE.AND P0, PT, R14, RZ, PT ;  /* 0x000000ff0e00720c */ /* 0x000fe20003f05270 */
[----:B------:R-:W-:-:S12]  /*2a80*/  IMAD.WIDE R14, R15, 0x8, R4 ;  /* 0x000000080f0e7825 */ /* 0x000fd800078e0204 */
[----:B------:R-:W-:Y:S02]  /*2a90*/  @P0 R2UR UR14, R34 ;  /* 0x00000000220e02ca */ /* 0x000fe400000e0000 */
[----:B------:R-:W-:-:S13]  /*2aa0*/  @P0 R2UR UR15, R35 ;  /* 0x00000000230f02ca */ /* 0x000fda00000e0000 */
[----:B------:R-:W2:Y:S01]  /*2ab0*/  @P0 LDG.E R23, desc[UR14][R14.64+0x4] ;  /* 0x0000040e0e170981 */ /* 0x000ea2000c1e1900 */
[----:B------:R-:W-:Y:S01]  /*2ac0*/  IADD3 R10, PT, PT, R9, 0x200, RZ ;  /* 0x00000200090a7810 */ /* 0x000fe20007ffe0ff */
[----:B------:R-:W-:-:S03]  /*2ad0*/  IMAD.U32 R16, RZ, RZ, UR6 ;  /* 0x00000006ff107e24 */ /* 0x000fc6000f8e00ff */
[----:B------:R-:W-:Y:S02]  /*2ae0*/  IABS R28, R10 ;  /* 0x0000000a001c7213 */ /* 0x000fe40000000000 */
[----:B------:R-:W-:Y:S02]  /*2af0*/  R2UR UR14, R34 ;  /* 0x00000000220e72ca */ /* 0x000fe400000e0000 */
[----:B------:R-:W-:-:S13]  /*2b00*/  R2UR UR15, R35 ;  /* 0x00000000230f72ca */ /* 0x000fda00000e0000 */
[----:B------:R0:W3:Y:S01]  /*2b10*/  LDG.E R27, desc[UR14][R48.64] ;  /* 0x0000000e301b7981 */ /* 0x0000e2000c1e1900 */
[----:B--2---:R-:W-:Y:S01]  /*2b20*/  @P0 FMUL R16, R23, UR4 ;  /* 0x0000000417100c20 */ /* 0x004fe20008400000 */
        /* <DEDUP_REMOVED lines=11> */
[----:B-1----:R-:W-:-:S05]  /*2be0*/  SEL R36, R11, R23, !P5 ;  /* 0x000000170b247207 */ /* 0x002fca0006800000 */
        /* <DEDUP_REMOVED lines=47> */
[----:B------:R-:W-:-:S05]  /*2ee0*/  SHF.R.S32.HI R37, RZ, 0x1, R10 ;  /* 0x00000001ff257819 */ /* 0x000fca000001140a */
[----:B------:R-:W-:Y:S01]  /*2ef0*/  IMAD.WIDE R36, R37, 0x8, R4 ;  /* 0x0000000825247825 */ /* 0x000fe200078e0204 */
[----:B--2---:R-:W-:-:S04]  /*2f00*/  PRMT R23, R53, 0x7771, RZ ;  /* 0x0000777135177816 */ /* 0x004fc800000000ff */
[----:B------:R-:W-:-:S13]  /*2f10*/  ISETP.NE.AND P0, PT, R23, RZ, PT ;  /* 0x000000ff1700720c */ /* 0x000fda0003f05270 */
[----:B------:R-:W-:Y:S02]  /*2f20*/  @P0 R2UR UR14, R34 ;  /* 0x00000000220e02ca */ /* 0x000fe400000e0000 */
[----:B------:R-:W-:-:S13]  /*2f30*/  @P0 R2UR UR15, R35 ;  /* 0x00000000230f02ca */ /* 0x000fda00000e0000 */
[----:B------:R-:W2:Y:S01]  /*2f40*/  @P0 LDG.E R23, desc[UR14][R36.64+0x4] ;  /* 0x0000040e24170981 */ /* 0x000ea2000c1e1900 */
[----:B------:R-:W-:-:S04]  /*2f50*/  IADD3 R28, PT, PT, R9, 0x240, RZ ;  /* 0x00000240091c7810 */ /* 0x000fc80007ffe0ff */
[----:B------:R-:W-:-:S05]  /*2f60*/  IABS R39, R28 ;  /* 0x0000001c00277213 */ /* 0x000fca0000000000 */
[----:B------:R-:W-:-:S04]  /*2f70*/  IMAD.HI.U32 R38, R39, UR7, RZ ;  /* 0x0000000727267c27 */ /* 0x000fc8000f8e00ff */
[----:B0-----:R-:W-:Y:S01]  /*2f80*/  IMAD.MOV R48, RZ, RZ, -R38 ;  /* 0x000000ffff307224 */ /* 0x001fe200078e0a26 */
[----:B------:R-:W-:-:S03]  /*2f90*/  MOV R10, UR6 ;  /* 0x00000006000a7c02 */ /* 0x000fc60008000f00 */
[----:B------:R-:W-:Y:S01]  /*2fa0*/  IMAD R39, R48, UR11, R39 ;  /* 0x0000000b30277c24 */ /* 0x000fe2000f8e0227 */
[----:B------:R-:W-:Y:S02]  /*2fb0*/  R2UR UR14, R34 ;  /* 0x00000000220e72ca */ /* 0x000fe400000e0000 */
[----:B------:R-:W-:-:S13]  /*2fc0*/  R2UR UR15, R35 ;  /* 0x00000000230f72ca */ /* 0x000fda00000e0000 */
[----:B------:R-:W3:Y:S01]  /*2fd0*/  LDG.E R29, desc[UR14][R36.64] ;  /* 0x0000000e241d7981 */ /* 0x000ee2000c1e1900 */
[----:B--2---:R-:W-:Y:S01]  /*2fe0*/  @P0 FMUL R10, R23, UR4 ;  /* 0x00000004170a0c20 */ /* 0x004fe20008400000 */
[C---:B------:R-:W-:Y:S02]  /*2ff0*/  ISETP.LT.U32.AND P0, PT, R39.reuse, UR11, PT ;  /* 0x0000000b27007c0c */ /* 0x040fe4000bf01070 */
[----:B------:R0:W2:Y:S11]  /*3000*/  LDG.E R23, desc[UR14][R14.64] ;  /* 0x0000000e0e177981 */ /* 0x0000b6000c1e1900 */
[----:B------:R-:W-:-:S02]  /*3010*/  @!P0 IADD3 R39, PT, PT, R39, -UR11, RZ ;  /* 0x8000000b27278c10 */ /* 0x000fc4000fffe0ff */
        /* <DEDUP_REMOVED lines=52> */
[----:B------:R-:W4:Y:S01]  /*3360*/  LDG.E.U16 R56, desc[UR14][R38.64] ;  /* 0x0000000e26387981 */ /* 0x000f22000c1e1500 */
[----:B------:R-:W-:-:S04]  /*3370*/  LEA.HI R28, R28, R28, RZ, 0x1 ;  /* 0x0000001c1c1c7211 */ /* 0x000fc800078f08ff */
[----:B------:R-:W-:Y:S02]  /*3380*/  SHF.R.S32.HI R15, RZ, 0x1, R28 ;  /* 0x00000001ff0f7819 */ /* 0x000fe4000001141c */
[----:B----4-:R-:W-:-:S04]  /*3390*/  PRMT R14, R56, 0x7771, RZ ;  /* 0x00007771380e7816 */ /* 0x010fc800000000ff */
[----:B------:R-:W-:Y:S01]  /*33a0*/  ISETP.NE.AND P0, PT, R14, RZ, PT ;  /* 0x000000ff0e00720c */ /* 0x000fe20003f05270 */
[----:B------:R-:W-:Y:S01]  /*33b0*/  IMAD.WIDE R14, R15, 0x8, R4 ;  /* 0x000000080f0e7825 */ /* 0x000fe200078e0204 */
[----:B------:R-:W-:-:S11]  /*33c0*/  PRMT R50, R33, 0x7770, RZ ;  /* 0x0000777021327816 */ /* 0x000fd600000000ff */
[----:B------:R-:W-:Y:S01]  /*33d0*/  @P0 R2UR UR16, R34 ;  /* 0x00000000221002ca */ /* 0x000fe200000e0000 */
[----:B------:R-:W-:Y:S01]  /*33e0*/  IMAD.U32 R28, RZ, RZ, UR6 ;  /* 0x00000006ff1c7e24 */ /* 0x000fe2000f8e00ff */
[----:B------:R-:W-:Y:S01]  /*33f0*/  @P0 R2UR UR17, R35 ;  /* 0x00000000231102ca */ /* 0x000fe200000e0000 */
[----:B------:R0:W4:-:S12]  /*3400*/  LDG.E R37, desc[UR14][R14.64] ;  /* 0x0000000e0e257981 */ /* 0x000118000c1e1900 */
[----:B------:R-:W5:Y:S01]  /*3410*/  @P0 LDG.E R36, desc[UR16][R14.64+0x4] ;  /* 0x000004100e240981 */ /* 0x000f62000c1e1900 */
[----:B------:R-:W-:-:S04]  /*3420*/  IADD3 R33, PT, PT, R9, 0x280, RZ ;  /* 0x0000028009217810 */ /* 0x000fc80007ffe0ff */
[----:B------:R-:W-:Y:S02]  /*3430*/  IABS R38, R33 ;  /* 0x0000002100267213 */ /* 0x000fe40000000000 */
[----:B------:R-:W-:Y:S01]  /*3440*/  PRMT R49, R44, 0x7770, RZ ;  /* 0x000077702c317816 */ /* 0x000fe200000000ff */
[----:B-----5:R-:W-:Y:S02]  /*3450*/  @P0 FMUL R28, R36, UR4 ;  /* 0x00000004241c0c20 */ /* 0x020fe40008400000 */
        /* <DEDUP_REMOVED lines=57> */
[----:B------:R-:W5:Y:S01]  /*37f0*/  LDG.E.U16 R57, desc[UR14][R14.64] ;  /* 0x0000000e0e397981 */ /* 0x000f62000c1e1500 */
[----:B------:R-:W-:-:S04]  /*3800*/  LEA.HI R33, R33, R33, RZ, 0x1 ;  /* 0x0000002121217211 */ /* 0x000fc800078f08ff */
[----:B------:R-:W-:-:S05]  /*3810*/  SHF.R.S32.HI R33, RZ, 0x1, R33 ;  /* 0x00000001ff217819 */ /* 0x000fca0000011421 */
[----:B------:R-:W-:-:S04]  /*3820*/  IMAD.WIDE R38, R33, 0x8, R4 ;  /* 0x0000000821267825 */ /* 0x000fc800078e0204 */
[----:B------:R-:W-:Y:S01]  /*3830*/  VIADD R44, R9, 0x2c0 ;  /* 0x000002c0092c7836 */ /* 0x000fe20000000000 */
[----:B------:R0:W4:Y:S01]  /*3840*/  LDG.E R48, desc[UR14][R38.64] ;  /* 0x0000000e26307981 */ /* 0x000122000c1e1900 */
[----:B-----5:R-:W-:-:S04]  /*3850*/  PRMT R36, R57, 0x7771, RZ ;  /* 0x0000777139247816 */ /* 0x020fc800000000ff */
[----:B------:R-:W-:-:S13]  /*3860*/  ISETP.NE.AND P0, PT, R36, RZ, PT ;  /* 0x000000ff2400720c */ /* 0x000fda0003f05270 */
[----:B------:R-:W-:Y:S02]  /*3870*/  @P0 R2UR UR16, R34 ;  /* 0x00000000221002ca */ /* 0x000fe400000e0000 */
[----:B------:R-:W-:-:S13]  /*3880*/  @P0 R2UR UR17, R35 ;  /* 0x00000000231102ca */ /* 0x000fda00000e0000 */
[----:B------:R-:W5:Y:S01]  /*3890*/  @P0 LDG.E R14, desc[UR16][R38.64+0x4] ;  /* 0x00000410260e0981 */ /* 0x000f62000c1e1900 */
[----:B------:R-:W-:Y:S02]  /*38a0*/  IABS R15, R44 ;  /* 0x0000002c000f7213 */ /* 0x000fe40000000000 */
[----:B------:R-:W-:Y:S02]  /*38b0*/  MOV R36, UR6 ;  /* 0x0000000600247c02 */ /* 0x000fe40008000f00 */
[----:B------:R-:W-:Y:S01]  /*38c0*/  PRMT R54, R46, 0x7770, RZ ;  /* 0x000077702e367816 */ /* 0x000fe200000000ff */
[----:B-----5:R-:W-:Y:S01]  /*38d0*/  @P0 FMUL R36, R14, UR4 ;  /* 0x000000040e240c20 */ /* 0x020fe20008400000 */
[----:B------:R-:W-:-:S05]  /*38e0*/  IMAD.HI.U32 R14, R15, UR7, RZ ;  /* 0x000000070f0e7c27 */ /* 0x000fca000f8e00ff */
[----:B0-----:R-:W-:-:S05]  /*38f0*/  IADD3 R38, PT, PT, -R14, RZ, RZ ;  /* 0x000000ff0e267210 */ /* 0x001fca0007ffe1ff */
        /* <DEDUP_REMOVED lines=56> */
[----:B------:R-:W-:Y:S02]  /*3c80*/  LEA.HI R44, R44, R44, RZ, 0x1 ;  /* 0x0000002c2c2c7211 */ /* 0x000fe400078f08ff */
[----:B------:R-:W-:Y:S02]  /*3c90*/  PRMT R51, R45, 0x7770, RZ ;  /* 0x000077702d337816 */ /* 0x000fe400000000ff */
[----:B------:R-:W-:-:S05]  /*3ca0*/  SHF.R.S32.HI R45, RZ, 0x1, R44 ;  /* 0x00000001ff2d7819 */ /* 0x000fca000001142c */
[----:B------:R-:W-:Y:S01]  /*3cb0*/  IMAD.WIDE R44, R45, 0x8, R4 ;  /* 0x000000082d2c7825 */ /* 0x000fe200078e0204 */
[----:B-----5:R-:W-:-:S04]  /*3cc0*/  PRMT R38, R33, 0x7771, RZ ;  /* 0x0000777121267816 */ /* 0x020fc800000000ff */
[----:B------:R-:W-:-:S13]  /*3cd0*/  ISETP.NE.AND P0, PT, R38, RZ, PT ;  /* 0x000000ff2600720c */ /* 0x000fda0003f05270 */
[----:B------:R-:W-:Y:S02]  /*3ce0*/  @P0 R2UR UR16, R34 ;  /* 0x00000000221002ca */ /* 0x000fe400000e0000 */
[----:B------:R-:W-:-:S13]  /*3cf0*/  @P0 R2UR UR17, R35 ;  /* 0x00000000231102ca */ /* 0x000fda00000e0000 */
[----:B------:R-:W5:Y:S01]  /*3d00*/  @P0 LDG.E R14, desc[UR16][R44.64+0x4] ;  /* 0x000004102c0e0981 */ /* 0x000f62000c1e1900 */
[----:B------:R-:W-:-:S04]  /*3d10*/  IADD3 R46, PT, PT, R9, 0x300, RZ ;  /* 0x00000300092e7810 */ /* 0x000fc80007ffe0ff */
[----:B------:R-:W-:Y:S02]  /*3d20*/  IABS R15, R46 ;  /* 0x0000002e000f7213 */ /* 0x000fe40000000000 */
[----:B------:R-:W-:Y:S02]  /*3d30*/  MOV R38, UR6 ;  /* 0x0000000600267c02 */ /* 0x000fe40008000f00 */
[----:B------:R-:W-:Y:S02]  /*3d40*/  PRMT R39, R53, 0x7770, RZ ;  /* 0x0000777035277816 */ /* 0x000fe400000000ff */
[----:B------:R0:W4:Y:S01]  /*3d50*/  LDG.E R53, desc[UR14][R44.64] ;  /* 0x0000000e2c357981 */ /* 0x000122000c1e1900 */
[----:B-----5:R-:W-:Y:S01]  /*3d60*/  @P0 FMUL R38, R14, UR4 ;  /* 0x000000040e260c20 */ /* 0x020fe20008400000 */
        /* <DEDUP_REMOVED lines=57> */
[----:B------:R-:W5:Y:S01]  /*4100*/  LDG.E.U16 R14, desc[UR14][R14.64] ;  /* 0x0000000e0e0e7981 */ /* 0x000f62000c1e1500 */
[----:B------:R-:W-:Y:S02]  /*4110*/  LEA.HI R46, R46, R46, RZ, 0x1 ;  /* 0x0000002e2e2e7211 */ /* 0x000fe400078f08ff */
[----:B------:R-:W-:Y:S02]  /*4120*/  PRMT R55, R47, 0x7770, RZ ;  /* 0x000077702f377816 */ /* 0x000fe400000000ff */
[----:B------:R-:W-:-:S05]  /*4130*/  SHF.R.S32.HI R47, RZ, 0x1, R46 ;  /* 0x00000001ff2f7819 */ /* 0x000fca000001142e */
[----:B------:R-:W-:Y:S01]  /*4140*/  IMAD.WIDE R46, R47, 0x8, R4 ;  /* 0x000000082f2e7825 */ /* 0x000fe200078e0204 */
[----:B------:R-:W-:Y:S02]  /*4150*/  PRMT R33, R33, 0x7770, RZ ;  /* 0x0000777021217816 */ /* 0x000fe400000000ff */
[----:B-----5:R-:W-:Y:S02]  /*4160*/  PRMT R44, R14, 0x7771, RZ ;  /* 0x000077710e2c7816 */ /* 0x020fe400000000ff */
[----:B------:R0:W5:Y:S02]  /*4170*/  LDG.E R58, desc[UR14][R46.64] ;  /* 0x0000000e2e3a7981 */ /* 0x000164000c1e1900 */
[----:B------:R-:W-:-:S13]  /*4180*/  ISETP.NE.AND P6, PT, R44, RZ, PT ;  /* 0x000000ff2c00720c */ /* 0x000fda0003fc5270 */
[----:B------:R-:W-:Y:S02]  /*4190*/  @P6 R2UR UR16, R34 ;  /* 0x00000000221062ca */ /* 0x000fe400000e0000 */
[----:B------:R-:W-:-:S13]  /*41a0*/  @P6 R2UR UR17, R35 ;  /* 0x00000000231162ca */ /* 0x000fda00000e0000 */
[----:B------:R-:W3:Y:S01]  /*41b0*/  @P6 LDG.E R15, desc[UR16][R46.64+0x4] ;  /* 0x000004102e0f6981 */ /* 0x000ee2000c1e1900 */
[----:B------:R-:W-:Y:S02]  /*41c0*/  IADD3 R9, PT, PT, R9, 0x340, RZ ;  /* 0x0000034009097810 */ /* 0x000fe40007ffe0ff */
[----:B------:R-:W-:Y:S02]  /*41d0*/  ISETP.NE.AND P0, PT, R33, RZ, PT ;  /* 0x000000ff2100720c */ /* 0x000fe40003f05270 */
[----:B------:R-:W-:Y:S01]  /*41e0*/  IABS R33, R9 ;  /* 0x0000000900217213 */ /* 0x000fe20000000000 */
[----:B------:R-:W-:Y:S01]  /*41f0*/  IMAD.U32 R44, RZ, RZ, UR6 ;  /* 0x00000006ff2c7e24 */ /* 0x000fe2000f8e00ff */
[----:B------:R-:W-:Y:S01]  /*4200*/  R2UR UR8, R34 ;  /* 0x00000000220872ca */ /* 0x000fe200000e0000 */
[----:B---3--:R-:W-:Y:S02]  /*4210*/  @P6 FMUL R44, R15, UR4 ;  /* 0x000000040f2c6c20 */ /* 0x008fe40008400000 */
        /* <DEDUP_REMOVED lines=12> */
[----:B0-----:R-:W-:-:S05]  /*42e0*/  IADD3 R46, PT, PT, -R33, RZ, RZ ;  /* 0x000000ff212e7210 */ /* 0x001fca0007ffe1ff */
        /* <DEDUP_REMOVED lines=15> */
[C---:B------:R-:W-:Y:S02]  /*43e0*/  IADD3 R11, PT, PT, -R15.reuse, RZ, RZ ;  /* 0x000000ff0f0b7210 */ /* 0x040fe40007ffe1ff */
[----:B------:R-:W-:Y:S01]  /*43f0*/  SEL R15, R15, RZ, P2 ;  /* 0x000000ff0f0f7207 */ /* 0x000fe20001000000 */
[----:B------:R-:W-:Y:S02]  /*4400*/  IMAD R46, R8, UR40, RZ ;  /* 0x00000028082e7c24 */ /* 0x000fe4000f8e02ff */
[----:B------:R-:W-:Y:S01]  /*4410*/  IMAD R11, R11, UR52, R60 ;  /* 0x000000340b0b7c24 */ /* 0x000fe2000f8e023c */
[----:B------:R-:W-:Y:S01]  /*4420*/  PRMT R8, R14, 0x7770, RZ ;  /* 0x000077700e087816 */ /* 0x000fe200000000ff */
[----:B------:R-:W-:-:S03]  /*4430*/  IMAD R14, R15, UR41, R46 ;  /* 0x000000290f0e7c24 */ /* 0x000fc6000f8e022e */
[----:B------:R-:W-:Y:S02]  /*4440*/  IABS R15, R11 ;  /* 0x0000000b000f7213 */ /* 0x000fe40000000000 */
[----:B------:R-:W-:-:S03]  /*4450*/  ISETP.NE.AND P2, PT, R8, RZ, PT ;  /* 0x000000ff0800720c */ /* 0x000fc60003f45270 */
        /* <DEDUP_REMOVED lines=9> */
[----:B------:R-:W-:-:S03]  /*44f0*/  ISETP.GE.AND P3, PT, R33, RZ, PT ;  /* 0x000000ff2100720c */ /* 0x000fc60003f66270 */
[----:B------:R-:W-:Y:S02]  /*4500*/  IMAD.MOV.U32 R15, RZ, RZ, R8 ;  /* 0x000000ffff0f7224 */ /* 0x000fe400078e0008 */
[----:B------:R-:W-:-:S08]  /*4510*/  FMUL R33, R12, UR4 ;  /* 0x000000040c217c20 */ /* 0x000fd00008400000 */
[----:B------:R-:W-:-:S04]  /*4520*/  @!P3 IADD3 R15, PT, PT, -R15, RZ, RZ ;  /* 0x000000ff0f0fb210 */ /* 0x000fc80007ffe1ff */
[----:B------:R-:W-:Y:S02]  /*4530*/  SEL R0, R0, R15, !P1 ;  /* 0x0000000f00007207 */ /* 0x000fe40004800000 */
[----:B------:R-:W-:Y:S02]  /*4540*/  PLOP3.LUT P1, PT, PT, PT, UP0, 0x40, 0x4 ;  /* 0x000000000004781c */ /* 0x000fe40003f2e808 */
[C---:B------:R-:W-:Y:S02]  /*4550*/  IADD3 R12, PT, PT, -R0.reuse, RZ, RZ ;  /* 0x000000ff000c7210 */ /* 0x040fe40007ffe1ff */
[----:B------:R-:W-:Y:S02]  /*4560*/  ISETP.NE.AND P6, PT, R7, RZ, PT ;  /* 0x000000ff0700720c */ /* 0x000fe40003fc5270 */
[----:B------:R-:W-:Y:S01]  /*4570*/  SEL R7, R0, RZ, !P1 ;  /* 0x000000ff00077207 */ /* 0x000fe20004800000 */
[----:B------:R-:W-:Y:S01]  /*4580*/  IMAD R11, R12, UR53, R11 ;  /* 0x000000350c0b7c24 */ /* 0x000fe2000f8e020b */
[----:B------:R-:W-:-:S03]  /*4590*/  PLOP3.LUT P1, PT, PT, PT, UP1, 0x40, 0x4 ;  /* 0x000000000004781c */ /* 0x000fc60003f2e818 */
[----:B------:R-:W-:Y:S01]  /*45a0*/  IMAD R14, R7, UR42, R14 ;  /* 0x0000002a070e7c24 */ /* 0x000fe2000f8e020e */
[----:B------:R-:W-:-:S05]  /*45b0*/  SEL R11, R11, RZ, !P1 ;  /* 0x000000ff0b0b7207 */ /* 0x000fca0004800000 */
[----:B------:R-:W-:Y:S01]  /*45c0*/  IMAD R11, R11, UR43, R14 ;  /* 0x0000002b0b0b7c24 */ /* 0x000fe2000f8e020e */
[----:B------:R-:W-:-:S04]  /*45d0*/  R2UR UR9, R35 ;  /* 0x00000000230972ca */ /* 0x000fc800000e0000 */
[----:B------:R-:W-:-:S04]  /*45e0*/  LEA.HI R11, R11, R11, RZ, 0x1 ;  /* 0x0000000b0b0b7211 */ /* 0x000fc800078f08ff */
[----:B------:R-:W-:-:S05]  /*45f0*/  SHF.R.S32.HI R11, RZ, 0x1, R11 ;  /* 0x00000001ff0b7819 */ /* 0x000fca000001140b */
[----:B------:R-:W-:-:S06]  /*4600*/  IMAD.WIDE R2, R11, 0x2, R2 ;  /* 0x000000020b027825 */ /* 0x000fcc00078e0202 */
[----:B------:R-:W3:Y:S01]  /*4610*/  LDG.E.U16 R3, desc[UR8][R2.64] ;  /* 0x0000000802037981 */ /* 0x000ee2000c1e1500 */
[----:B------:R-:W-:-:S04]  /*4620*/  LEA.HI R9, R9, R9, RZ, 0x1 ;  /* 0x0000000909097211 */ /* 0x000fc800078f08ff */
[----:B------:R-:W-:-:S05]  /*4630*/  SHF.R.S32.HI R9, RZ, 0x1, R9 ;  /* 0x00000001ff097819 */ /* 0x000fca0000011409 */
[----:B------:R-:W-:-:S04]  /*4640*/  IMAD.WIDE R4, R9, 0x8, R4 ;  /* 0x0000000809047825 */ /* 0x000fc800078e0204 */
[----:B------:R-:W-:Y:S01]  /*4650*/  FMUL R17, R17, UR4 ;  /* 0x0000000411117c20 */ /* 0x000fe20008400000 */
[----:B------:R-:W-:Y:S01]  /*4660*/  PRMT R31, R31, 0x7770, RZ ;  /* 0x000077701f1f7816 */ /* 0x000fe200000000ff */
[----:B------:R-:W-:-:S03]  /*4670*/  FMUL R13, R13, UR4 ;  /* 0x000000040d0d7c20 */ /* 0x000fc60008400000 */
[----:B------:R-:W-:Y:S02]  /*4680*/  ISETP.NE.AND P5, PT, R31, RZ, PT ;  /* 0x000000ff1f00720c */ /* 0x000fe40003fa5270 */
[----:B------:R-:W-:Y:S02]  /*4690*/  FSEL R8, R17, R6, P6 ;  /* 0x0000000611087208 */ /* 0x000fe40003000000 */
[----:B---3--:R-:W-:-:S04]  /*46a0*/  PRMT R0, R3, 0x7771, RZ ;  /* 0x0000777103007816 */ /* 0x008fc800000000ff */
[----:B------:R-:W-:Y:S02]  /*46b0*/  ISETP.NE.AND P3, PT, R0, RZ, PT ;  /* 0x000000ff0000720c */ /* 0x000fe40003f65270 */
[----:B------:R-:W3:Y:S11]  /*46c0*/  LDG.E R0, desc[UR8][R4.64] ;  /* 0x0000000804007981 */ /* 0x000ef6000c1e1900 */
[----:B------:R-:W-:-:S02]  /*46d0*/  @P3 R2UR UR10, R34 ;  /* 0x00000000220a32ca */ /* 0x000fc400000e0000 */
[----:B------:R-:W-:-:S13]  /*46e0*/  @P3 R2UR UR11, R35 ;  /* 0x00000000230b32ca */ /* 0x000fda00000e0000 */
[----:B------:R0:W3:Y:S01]  /*46f0*/  @P3 LDG.E R7, desc[UR10][R4.64+0x4] ;  /* 0x0000040a04073981 */ /* 0x0000e2000c1e1900 */
[----:B------:R-:W-:Y:S02]  /*4700*/  ISETP.NE.AND P6, PT, R49, RZ, PT ;  /* 0x000000ff3100720c */ /* 0x000fe40003fc5270 */
[-C--:B------:R-:W-:Y:S02]  /*4710*/  FSEL R33, R33, R6.reuse, P5 ;  /* 0x0000000621217208 */ /* 0x080fe40002800000 */
[----:B------:R-:W-:Y:S01]  /*4720*/  FMNMX3 R2, R8, -INF , R32, !PT ;  /* 0xff80000008027876 */ /* 0x000fe20007800020 */
[----:B------:R-:W-:Y:S01]  /*4730*/  FMUL R17, R19, UR4 ;  /* 0x0000000413117c20 */ /* 0x000fe20008400000 */
[----:B------:R-:W-:Y:S01]  /*4740*/  ISETP.NE.AND P5, PT, R51, RZ, PT ;  /* 0x000000ff3300720c */ /* 0x000fe20003fa5270 */
[----:B------:R-:W-:Y:S01]  /*4750*/  FMUL R19, R21, UR4 ;  /* 0x0000000415137c20 */ /* 0x000fe20008400000 */
[----:B------:R-:W-:Y:S02]  /*4760*/  FSEL R31, R13, R6, P6 ;  /* 0x000000060d1f7208 */ /* 0x000fe40003000000 */
[----:B------:R-:W-:-:S02]  /*4770*/  FMNMX3 R2, R2, R33, R30, !PT ;  /* 0x0000002102027276 */ /* 0x000fc4000780001e */
[----:B------:R-:W-:Y:S01]  /*4780*/  ISETP.NE.AND P6, PT, R50, RZ, PT ;  /* 0x000000ff3200720c */ /* 0x000fe20003fc5270 */
[----:B------:R-:W-:Y:S01]  /*4790*/  FMUL R21, R25, UR4 ;  /* 0x0000000419157c20 */ /* 0x000fe20008400000 */
[-C--:B------:R-:W-:Y:S02]  /*47a0*/  FSEL R17, R17, R6.reuse, P5 ;  /* 0x0000000611117208 */ /* 0x080fe40002800000 */
[----:B------:R-:W-:Y:S01]  /*47b0*/  FMNMX3 R2, R2, R31, R26, !PT ;  /* 0x0000001f02027276 */ /* 0x000fe2000780001a */
[----:B------:R-:W-:Y:S01]  /*47c0*/  FMUL R25, R27, UR4 ;  /* 0x000000041b197c20 */ /* 0x000fe20008400000 */
[----:B------:R-:W-:Y:S02]  /*47d0*/  FSEL R19, R19, R6, P6 ;  /* 0x0000000613137208 */ /* 0x000fe40003000000 */
[----:B------:R-:W-:Y:S02]  /*47e0*/  ISETP.NE.AND P6, PT, R55, RZ, PT ;  /* 0x000000ff3700720c */ /* 0x000fe40003fc5270 */
[----:B------:R-:W-:-:S02]  /*47f0*/  PRMT R52, R52, 0x7770, RZ ;  /* 0x0000777034347816 */ /* 0x000fc400000000ff */
[----:B------:R-:W-:Y:S02]  /*4800*/  ISETP.NE.AND P5, PT, R54, RZ, PT ;  /* 0x000000ff3600720c */ /* 0x000fe40003fa5270 */
[----:B------:R-:W-:Y:S01]  /*4810*/  FMNMX3 R2, R2, R17, R18, !PT ;  /* 0x0000001102027276 */ /* 0x000fe20007800012 */
[----:B--2---:R-:W-:Y:S01]  /*4820*/  FMUL R23, R23, UR4 ;  /* 0x0000000417177c20 */ /* 0x004fe20008400000 */
[-C--:B------:R-:W-:Y:S02]  /*4830*/  FSEL R25, R25, R6.reuse, P6 ;  /* 0x0000000619197208 */ /* 0x080fe40003000000 */
[-C--:B------:R-:W-:Y:S02]  /*4840*/  FSEL R21, R21, R6.reuse, P5 ;  /* 0x0000000615157208 */ /* 0x080fe40002800000 */
[----:B------:R-:W-:Y:S02]  /*4850*/  ISETP.NE.AND P6, PT, R52, RZ, PT ;  /* 0x000000ff3400720c */ /* 0x000fe40003fc5270 */
[----:B------:R-:W-:Y:S01]  /*4860*/  FMNMX3 R2, R2, R19, R20, !PT ;  /* 0x0000001302027276 */ /* 0x000fe20007800014 */
[----:B------:R-:W-:Y:S01]  /*4870*/  FMUL R29, R29, UR4 ;  /* 0x000000041d1d7c20 */ /* 0x000fe20008400000 */
[----:B------:R-:W-:-:S02]  /*4880*/  FSEL R27, R23, R6, P6 ;  /* 0x00000006171b7208 */ /* 0x000fc40003000000 */
[----:B------:R-:W-:Y:S02]  /*4890*/  FMNMX3 R2, R2, R21, R22, !PT ;  /* 0x0000001502027276 */ /* 0x000fe40007800016 */
[----:B------:R-:W-:Y:S02]  /*48a0*/  ISETP.NE.AND P6, PT, R39, RZ, PT ;  /* 0x000000ff2700720c */ /* 0x000fe40003fc5270 */
[----:B------:R-:W-:Y:S01]  /*48b0*/  PRMT R56, R56, 0x7770, RZ ;  /* 0x0000777038387816 */ /* 0x000fe200000000ff */
[----:B----4-:R-:W-:Y:S01]  /*48c0*/  FMUL R37, R37, UR4 ;  /* 0x0000000425257c20 */ /* 0x010fe20008400000 */
[----:B------:R-:W-:Y:S02]  /*48d0*/  FMNMX3 R2, R2, R25, R24, !PT ;  /* 0x0000001902027276 */ /* 0x000fe40007800018 */
[----:B------:R-:W-:Y:S02]  /*48e0*/  FSEL R39, R29, R6, P6 ;  /* 0x000000061d277208 */ /* 0x000fe40003000000 */
[----:B------:R-:W-:-:S02]  /*48f0*/  ISETP.NE.AND P6, PT, R56, RZ, PT ;  /* 0x000000ff3800720c */ /* 0x000fc40003fc5270 */
[----:B------:R-:W-:Y:S02]  /*4900*/  PRMT R57, R57, 0x7770, RZ ;  /* 0x0000777039397816 */ /* 0x000fe400000000ff */
[----:B0-----:R-:W-:Y:S02]  /*4910*/  FMNMX3 R4, R2, R27, R16, !PT ;  /* 0x0000001b02047276 */ /* 0x001fe40007800010 */
[----:B------:R-:W-:Y:S01]  /*4920*/  PRMT R2, R3, 0x7770, RZ ;  /* 0x0000777003027816 */ /* 0x000fe200000000ff */
[----:B------:R-:W-:Y:S01]  /*4930*/  FMUL R3, R48, UR4 ;  /* 0x0000000430037c20 */ /* 0x000fe20008400000 */
[----:B------:R-:W-:Y:S02]  /*4940*/  FSEL R45, R37, R6, P6 ;  /* 0x00000006252d7208 */ /* 0x000fe40003000000 */
[----:B------:R-:W-:Y:S02]  /*4950*/  ISETP.NE.AND P6, PT, R57, RZ, PT ;  /* 0x000000ff3900720c */ /* 0x000fe40003fc5270 */
[----:B------:R-:W-:-:S02]  /*4960*/  FMNMX3 R4, R4, R39, R10, !PT ;  /* 0x0000002704047276 */ /* 0x000fc4000780000a */
[----:B------:R-:W-:Y:S01]  /*4970*/  ISETP.NE.AND P1, PT, R2, RZ, PT ;  /* 0x000000ff0200720c */ /* 0x000fe20003f25270 */
[----:B------:R-:W-:Y:S01]  /*4980*/  FMUL R37, R53, UR4 ;  /* 0x0000000435257c20 */ /* 0x000fe20008400000 */
[-C--:B------:R-:W-:Y:S02]  /*4990*/  FSEL R46, R3, R6.reuse, P6 ;  /* 0x00000006032e7208 */ /* 0x080fe40003000000 */
[----:B------:R-:W-:Y:S01]  /*49a0*/  FMNMX3 R3, R4, R45, R28, !PT ;  /* 0x0000002d04037276 */ /* 0x000fe2000780001c */
[----:B-----5:R-:W-:Y:S01]  /*49b0*/  FMUL R29, R58, UR4 ;  /* 0x000000043a1d7c20 */ /* 0x020fe20008400000 */
[----:B------:R-:W-:Y:S02]  /*49c0*/  FSEL R37, R37, R6, P0 ;  /* 0x0000000625257208 */ /* 0x000fe40000000000 */
[----:B------:R-:W-:Y:S01]  /*49d0*/  FMNMX3 R3, R3, R46, R36, !PT ;  /* 0x0000002e03037276 */ /* 0x000fe20007800024 */
[----:B------:R-:W-:Y:S01]  /*49e0*/  IMAD.U32 R23, RZ, RZ, UR6 ;  /* 0x00000006ff177e24 */ /* 0x000fe2000f8e00ff */
[----:B------:R-:W-:-:S02]  /*49f0*/  FSEL R29, R29, R6, P2 ;  /* 0x000000061d1d7208 */ /* 0x000fc40001000000 */
[----:B------:R-:W-:-:S04]  /*4a00*/  FMNMX3 R3, R3, R37, R38, !PT ;  /* 0x0000002503037276 */ /* 0x000fc80007800026 */
[----:B------:R-:W-:Y:S01]  /*4a10*/  FMNMX3 R3, R3, R29, R44, !PT ;  /* 0x0000001d03037276 */ /* 0x000fe2000780002c */
[----:B---3--:R-:W-:Y:S01]  /*4a20*/  @P1 FMUL R6, R0, UR4 ;  /* 0x0000000400061c20 */ /* 0x008fe20008400000 */
[----:B------:R-:W-:Y:S01]  /*4a30*/  @P3 FMUL R23, R7, UR4 ;  /* 0x0000000407173c20 */ /* 0x000fe20008400000 */
[----:B------:R-:W-:-:S04]  /*4a40*/  UMOV UR4, 0xffffffff ;  /* 0xffffffff00047882 */ /* 0x000fc80000000000 */
[----:B------:R-:W-:Y:S01]  /*4a50*/  FMNMX3 R13, R3, R6, R23, !PT ;  /* 0x00000006030d7276 */ /* 0x000fe20007800017 */
[----:B------:R-:W-:Y:S06]  /*4a60*/  BRA.DIV UR4, `(.L_x_6852) ;  /* 0x0000003604c87947 */ /* 0x000fec000b800000 */
[----:B------:R-:W0:Y:S01]  /*4a70*/  SHFL.BFLY PT, R14, R13, 0x10, 0x1f ;  /* 0x0e001f000d0e7f89 */ /* 0x000e2200000e0000 */
[----:B------:R-:W-:Y:S01]  /*4a80*/  HFMA2 R4, -RZ, RZ, 0.96630859375, -0.0022525787353515625 ;  /* 0x3bbb989dff047431 */ /* 0x000fe200000001ff */
[----:B------:R-:W-:Y:S02]  /*4a90*/  MOV R5, 0x437c0000 ;  /* 0x437c000000057802 */ /* 0x000fe40000000f00 */
        /* <DEDUP_REMOVED lines=15> */
[C---:B------:R-:W-:Y:S01]  /*4b90*/  FADD R31, -R11.reuse, R26 ;  /* 0x0000001a0b1f7221 */ /* 0x040fe20000000100 */
[----:B------:R-:W-:Y:S01]  /*4ba0*/  FADD R61, -R11, R18 ;  /* 0x000000120b3d7221 */ /* 0x000fe20000000100 */
[-C--:B------:R-:W-:Y:S01]  /*4bb0*/  FFMA.RM R2, R0, R5.reuse, 12582913 ;  /* 0x4b40000100027423 */ /* 0x080fe20000004005 */
[----:B------:R-:W-:Y:S01]  /*4bc0*/  FFMA.RM R6, R6, R5, 12582913 ;  /* 0x4b40000106067423 */ /* 0x000fe20000004005 */
[----:B------:R-:W-:Y:S01]  /*4bd0*/  FFMA.SAT R18, R31, R4, 0.5 ;  /* 0x3f0000001f127423 */ /* 0x000fe20000002004 */
[----:B------:R-:W-:Y:S01]  /*4be0*/  FADD R69, R33, -R11 ;  /* 0x8000000b21457221 */ /* 0x000fe20000000000 */
[----:B------:R-:W-:Y:S01]  /*4bf0*/  FADD R0, R2, -12583039 ;  /* 0xcb40007f02007421 */ /* 0x000fe20000000000 */
[----:B------:R-:W-:Y:S01]  /*4c00*/  FADD R8, R6, -12583039 ;  /* 0xcb40007f06087421 */ /* 0x000fe20000000000 */
[----:B------:R-:W-:-:S02]  /*4c10*/  IMAD.SHL.U32 R2, R2, 0x800000, RZ ;  /* 0x0080000002027824 */ /* 0x000fc400078e00ff */
[--C-:B------:R-:W-:Y:S01]  /*4c20*/  FADD R63, R17, -R11.reuse ;  /* 0x8000000b113f7221 */ /* 0x100fe20000000000 */
[----:B------:R-:W-:Y:S01]  /*4c30*/  FFMA R0, R71, 1.4426950216293334961, -R0 ;  /* 0x3fb8aa3b47007823 */ /* 0x000fe20000000800 */
[----:B------:R-:W-:Y:S01]  /*4c40*/  FFMA R8, R73, 1.4426950216293334961, -R8 ;  /* 0x3fb8aa3b49087823 */ /* 0x000fe20000000808 */
[--C-:B------:R-:W-:Y:S01]  /*4c50*/  FADD R59, R19, -R11.reuse ;  /* 0x8000000b133b7221 */ /* 0x100fe20000000000 */
[--C-:B------:R-:W-:Y:S01]  /*4c60*/  FADD R55, R21, -R11.reuse ;  /* 0x8000000b15377221 */ /* 0x100fe20000000000 */
[----:B------:R-:W-:Y:S01]  /*4c70*/  FFMA R71, R71, 1.925963033500011079e-08, R0 ;  /* 0x32a5706047477823 */ /* 0x000fe20000000000 */
[----:B------:R-:W-:Y:S01]  /*4c80*/  FFMA R8, R73, 1.925963033500011079e-08, R8 ;  /* 0x32a5706049087823 */ /* 0x000fe20000000008 */
[----:B------:R-:W-:Y:S01]  /*4c90*/  FFMA.RM R18, R18, R5, 12582913 ;  /* 0x4b40000112127423 */ /* 0x000fe20000004005 */
[C---:B------:R-:W-:Y:S01]  /*4ca0*/  FADD R67, -R11.reuse, R30 ;  /* 0x0000001e0b437221 */ /* 0x040fe20000000100 */
[C---:B------:R-:W-:Y:S01]  /*4cb0*/  FADD R57, -R11.reuse, R20 ;  /* 0x000000140b397221 */ /* 0x040fe20000000100 */
[----:B------:R-:W-:Y:S01]  /*4cc0*/  FADD R53, -R11, R22 ;  /* 0x000000160b357221 */ /* 0x000fe20000000100 */
[----:B------:R-:W0:Y:S01]  /*4cd0*/  MUFU.EX2 R71, R71 ;  /* 0x0000004700477308 */ /* 0x000e220000000800 */
[--C-:B------:R-:W-:Y:S01]  /*4ce0*/  FADD R51, R25, -R11.reuse ;  /* 0x8000000b19337221 */ /* 0x100fe20000000000 */
[----:B------:R-:W-:Y:S01]  /*4cf0*/  FADD R49, -R11, R24 ;  /* 0x000000180b317221 */ /* 0x000fe20000000100 */
[--C-:B------:R-:W-:Y:S01]  /*4d00*/  FADD R47, R27, -R11.reuse ;  /* 0x8000000b1b2f7221 */ /* 0x100fe20000000000 */
[----:B------:R-:W-:Y:S01]  /*4d10*/  FADD R21, -R11, R16 ;  /* 0x000000100b157221 */ /* 0x000fe20000000100 */
[--C-:B------:R-:W-:Y:S01]  /*4d20*/  FADD R39, R39, -R11.reuse ;  /* 0x8000000b27277221 */ /* 0x100fe20000000000 */
[----:B------:R-:W-:Y:S01]  /*4d30*/  FADD R19, -R11, R10 ;  /* 0x0000000a0b137221 */ /* 0x000fe20000000100 */
[--C-:B------:R-:W-:Y:S01]  /*4d40*/  FADD R45, R45, -R11.reuse ;  /* 0x8000000b2d2d7221 */ /* 0x100fe20000000000 */
[C---:B------:R-:W-:Y:S01]  /*4d50*/  FADD R17, -R11.reuse, R28 ;  /* 0x0000001c0b117221 */ /* 0x040fe20000000100 */
[--C-:B------:R-:W-:Y:S01]  /*4d60*/  FADD R33, R46, -R11.reuse ;  /* 0x8000000b2e217221 */ /* 0x100fe20000000000 */
[----:B------:R-:W-:Y:S01]  /*4d70*/  FADD R9, -R11, R36 ;  /* 0x000000240b097221 */ /* 0x000fe20000000100 */
[--C-:B------:R-:W-:Y:S01]  /*4d80*/  FADD R37, R37, -R11.reuse ;  /* 0x8000000b25257221 */ /* 0x100fe20000000000 */
[----:B------:R-:W-:Y:S01]  /*4d90*/  FADD R15, -R11, R38 ;  /* 0x000000260b0f7221 */ /* 0x000fe20000000100 */
[----:B------:R-:W-:Y:S01]  /*4da0*/  FADD R13, R29, -R11 ;  /* 0x8000000b1d0d7221 */ /* 0x000fe20000000000 */
[C---:B------:R-:W-:Y:S01]  /*4db0*/  FADD R3, -R11.reuse, R44 ;  /* 0x0000002c0b037221 */ /* 0x040fe20000000100 */
[----:B------:R-:W-:Y:S01]  /*4dc0*/  FADD R11, -R11, R23 ;  /* 0x000000170b0b7221 */ /* 0x000fe20000000100 */
[-C--:B------:R-:W-:Y:S01]  /*4dd0*/  FFMA.SAT R0, R69, R4.reuse, 0.5 ;  /* 0x3f00000045007423 */ /* 0x080fe20000002004 */
[----:B------:R-:W1:Y:S01]  /*4de0*/  MUFU.EX2 R23, R8 ;  /* 0x0000000800177308 */ /* 0x000e620000000800 */
[----:B0-----:R-:W-:Y:S01]  /*4df0*/  FMUL R32, R2, R71 ;  /* 0x0000004702207220 */ /* 0x001fe20000400000 */
[----:B------:R-:W-:Y:S01]  /*4e00*/  FADD R2, R18, -12583039 ;  /* 0xcb40007f12027421 */ /* 0x000fe20000000000 */
[-C--:B------:R-:W-:Y:S01]  /*4e10*/  FFMA.RM R10, R0, R5.reuse, 12582913 ;  /* 0x4b400001000a7423 */ /* 0x080fe20000004005 */
[----:B------:R-:W-:Y:S01]  /*4e20*/  SHF.L.U32 R6, R6, 0x17, RZ ;  /* 0x0000001706067819 */ /* 0x000fe200000006ff */
[-C--:B------:R-:W-:Y:S01]  /*4e30*/  FFMA.SAT R12, R67, R4.reuse, 0.5 ;  /* 0x3f000000430c7423 */ /* 0x080fe20000002004 */
[C---:B------:R-:W-:Y:S01]  /*4e40*/  FFMA R2, R31.reuse, 1.4426950216293334961, -R2 ;  /* 0x3fb8aa3b1f027823 */ /* 0x040fe20000000802 */
[C---:B------:R-:W-:Y:S01]  /*4e50*/  FADD R0, R10.reuse, -12583039 ;  /* 0xcb40007f0a007421 */ /* 0x040fe20000000000 */
[----:B------:R-:W-:Y:S01]  /*4e60*/  SHF.L.U32 R10, R10, 0x17, RZ ;  /* 0x000000170a0a7819 */ /* 0x000fe200000006ff */
[----:B------:R-:W-:Y:S01]  /*4e70*/  FFMA.RM R12, R12, R5, 12582913 ;  /* 0x4b4000010c0c7423 */ /* 0x000fe20000004005 */
[----:B------:R-:W-:Y:S01]  /*4e80*/  FFMA R20, R31, 1.925963033500011079e-08, R2 ;  /* 0x32a570601f147823 */ /* 0x000fe20000000002 */
[----:B------:R-:W-:Y:S01]  /*4e90*/  FFMA.SAT R2, R63, R4, 0.5 ;  /* 0x3f0000003f027423 */ /* 0x000fe20000002004 */
[----:B------:R-:W-:Y:S01]  /*4ea0*/  FFMA R0, R69, 1.4426950216293334961, -R0 ;  /* 0x3fb8aa3b45007823 */ /* 0x000fe20000000800 */
[C---:B------:R-:W-:Y:S01]  /*4eb0*/  FADD R14, R12.reuse, -12583039 ;  /* 0xcb40007f0c0e7421 */ /* 0x040fe20000000000 */
[----:B------:R-:W-:-:S02]  /*4ec0*/  IMAD.SHL.U32 R12, R12, 0x800000, RZ ;  /* 0x008000000c0c7824 */ /* 0x000fc400078e00ff */
[----:B------:R-:W-:Y:S01]  /*4ed0*/  FFMA.RM R2, R2, R5, 12582913 ;  /* 0x4b40000102027423 */ /* 0x000fe20000004005 */
[----:B------:R-:W-:Y:S01]  /*4ee0*/  FFMA R69, R69, 1.925963033500011079e-08, R0 ;  /* 0x32a5706045457823 */ /* 0x000fe20000000000 */
[----:B-1----:R-:W-:Y:S01]  /*4ef0*/  FMUL R31, R6, R23 ;  /* 0x00000017061f7220 */ /* 0x002fe20000400000 */
[-C--:B------:R-:W-:Y:S01]  /*4f00*/  FFMA.SAT R0, R65, R4.reuse, 0.5 ;  /* 0x3f00000041007423 */ /* 0x080fe20000002004 */
[----:B------:R-:W-:Y:S01]  /*4f10*/  FADD R6, R2, -12583039 ;  /* 0xcb40007f02067421 */ /* 0x000fe20000000000 */
[----:B------:R-:W-:Y:S01]  /*4f20*/  FFMA R14, R67, 1.4426950216293334961, -R14 ;  /* 0x3fb8aa3b430e7823 */ /* 0x000fe2000000080e */
[----:B------:R0:W1:Y:S01]  /*4f30*/  MUFU.EX2 R27, R20 ;  /* 0x00000014001b7308 */ /* 0x0000620000000800 */
[-C--:B------:R-:W-:Y:S01]  /*4f40*/  FFMA.RM R0, R0, R5.reuse, 12582913 ;  /* 0x4b40000100007423 */ /* 0x080fe20000004005 */
[----:B------:R-:W-:Y:S01]  /*4f50*/  FFMA R6, R63, 1.4426950216293334961, -R6 ;  /* 0x3fb8aa3b3f067823 */ /* 0x000fe20000000806 */
[----:B------:R-:W-:Y:S01]  /*4f60*/  FFMA R14, R67, 1.925963033500011079e-08, R14 ;  /* 0x32a57060430e7823 */ /* 0x000fe2000000000e */
[----:B------:R-:W-:Y:S01]  /*4f70*/  SHF.L.U32 R18, R18, 0x17, RZ ;  /* 0x0000001712127819 */ /* 0x000fe200000006ff */
[C---:B------:R-:W-:Y:S01]  /*4f80*/  FADD R16, R0.reuse, -12583039 ;  /* 0xcb40007f00107421 */ /* 0x040fe20000000000 */
[----:B------:R-:W-:Y:S01]  /*4f90*/  FFMA R63, R63, 1.925963033500011079e-08, R6 ;  /* 0x32a570603f3f7823 */ /* 0x000fe20000000006 */
[----:B------:R-:W-:Y:S01]  /*4fa0*/  FFMA.SAT R6, R61, R4, 0.5 ;  /* 0x3f0000003d067423 */ /* 0x000fe20000002004 */
[----:B------:R-:W2:Y:S01]  /*4fb0*/  MUFU.EX2 R69, R69 ;  /* 0x0000004500457308 */ /* 0x000ea20000000800 */
[----:B------:R-:W-:Y:S01]  /*4fc0*/  FFMA R16, R65, 1.4426950216293334961, -R16 ;  /* 0x3fb8aa3b41107823 */ /* 0x000fe20000000810 */
[----:B------:R-:W-:Y:S01]  /*4fd0*/  SHF.L.U32 R0, R0, 0x17, RZ ;  /* 0x0000001700007819 */ /* 0x000fe200000006ff */
[----:B------:R-:W-:Y:S01]  /*4fe0*/  FFMA.RM R8, R6, R5, 12582913 ;  /* 0x4b40000106087423 */ /* 0x000fe20000004005 */
[----:B------:R-:W-:-:S02]  /*4ff0*/  IMAD.SHL.U32 R2, R2, 0x800000, RZ ;  /* 0x0080000002027824 */ /* 0x000fc400078e00ff */
[----:B------:R-:W-:Y:S01]  /*5000*/  FFMA R16, R65, 1.925963033500011079e-08, R16 ;  /* 0x32a5706041107823 */ /* 0x000fe20000000010 */
[-C--:B0-----:R-:W-:Y:S01]  /*5010*/  FFMA.SAT R20, R21, R4.reuse, 0.5 ;  /* 0x3f00000015147423 */ /* 0x081fe20000002004 */
[----:B------:R-:W-:Y:S01]  /*5020*/  FADD R6, R8, -12583039 ;  /* 0xcb40007f08067421 */ /* 0x000fe20000000000 */
[----:B------:R-:W0:Y:S01]  /*5030*/  MUFU.EX2 R29, R14 ;  /* 0x0000000e001d7308 */ /* 0x000e220000000800 */
[----:B-1----:R-:W-:Y:S01]  /*5040*/  FMUL R27, R18, R27 ;  /* 0x0000001b121b7220 */ /* 0x002fe20000400000 */
[-C--:B------:R-:W-:Y:S01]  /*5050*/  FFMA.SAT R18, R49, R4.reuse, 0.5 ;  /* 0x3f00000031127423 */ /* 0x080fe20000002004 */
[C---:B------:R-:W-:Y:S01]  /*5060*/  FFMA R6, R61.reuse, 1.4426950216293334961, -R6 ;  /* 0x3fb8aa3b3d067823 */ /* 0x040fe20000000806 */
[-C--:B------:R-:W-:Y:S01]  /*5070*/  FFMA.RM R36, R20, R5.reuse, 12582913 ;  /* 0x4b40000114247423 */ /* 0x080fe20000004005 */
[----:B------:R-:W-:Y:S01]  /*5080*/  SHF.L.U32 R8, R8, 0x17, RZ ;  /* 0x0000001708087819 */ /* 0x000fe200000006ff */
[----:B------:R-:W-:Y:S01]  /*5090*/  FFMA.RM R18, R18, R5, 12582913 ;  /* 0x4b40000112127423 */ /* 0x000fe20000004005 */
[----:B------:R-:W-:Y:S01]  /*50a0*/  FFMA R61, R61, 1.925963033500011079e-08, R6 ;  /* 0x32a570603d3d7823 */ /* 0x000fe20000000006 */
[----:B------:R-:W-:Y:S01]  /*50b0*/  FFMA.SAT R6, R59, R4, 0.5 ;  /* 0x3f0000003b067423 */ /* 0x000fe20000002004 */
[----:B------:R1:W3:Y:S01]  /*50c0*/  MUFU.EX2 R23, R16 ;  /* 0x0000001000177308 */ /* 0x0002e20000000800 */
[----:B--2---:R-:W-:-:S02]  /*50d0*/  FMUL R30, R10, R69 ;  /* 0x000000450a1e7220 */ /* 0x004fc40000400000 */
[----:B------:R-:W-:-:S04]  /*50e0*/  FFMA.RM R6, R6, R5, 12582913 ;  /* 0x4b40000106067423 */ /* 0x000fc80000004005 */
[----:B------:R-:W-:Y:S01]  /*50f0*/  FADD R10, R6, -12583039 ;  /* 0xcb40007f060a7421 */ /* 0x000fe20000000000 */
[----:B0-----:R-:W-:Y:S01]  /*5100*/  FMUL R29, R12, R29 ;  /* 0x0000001d0c1d7220 */ /* 0x001fe20000400000 */
[-C--:B------:R-:W-:Y:S01]  /*5110*/  FFMA.SAT R12, R57, R4.reuse, 0.5 ;  /* 0x3f000000390c7423 */ /* 0x080fe20000002004 */
[----:B------:R-:W0:Y:S01]  /*5120*/  MUFU.EX2 R63, R63 ;  /* 0x0000003f003f7308 */ /* 0x000e220000000800 */
[----:B------:R-:W-:Y:S01]  /*5130*/  FFMA R10, R59, 1.4426950216293334961, -R10 ;  /* 0x3fb8aa3b3b0a7823 */ /* 0x000fe2000000080a */
[----:B------:R-:W-:Y:S01]  /*5140*/  SHF.L.U32 R6, R6, 0x17, RZ ;  /* 0x0000001706067819 */ /* 0x000fe200000006ff */
[----:B------:R-:W-:Y:S01]  /*5150*/  FFMA.RM R12, R12, R5, 12582913 ;  /* 0x4b4000010c0c7423 */ /* 0x000fe20000004005 */
[----:B-1----:R-:W-:Y:S01]  /*5160*/  FFMA.SAT R16, R53, R4, 0.5 ;  /* 0x3f00000035107423 */ /* 0x002fe20000002004 */
[----:B------:R-:W-:Y:S01]  /*5170*/  FFMA R10, R59, 1.925963033500011079e-08, R10 ;  /* 0x32a570603b0a7823 */ /* 0x000fe2000000000a */
[----:B---3--:R-:W-:Y:S01]  /*5180*/  FMUL R28, R0, R23 ;  /* 0x00000017001c7220 */ /* 0x008fe20000400000 */
[----:B------:R-:W-:-:S02]  /*5190*/  FADD R0, R12, -12583039 ;  /* 0xcb40007f0c007421 */ /* 0x000fc40000000000 */
[----:B------:R-:W1:Y:S01]  /*51a0*/  MUFU.EX2 R23, R10 ;  /* 0x0000000a00177308 */ /* 0x000e620000000800 */
[----:B------:R-:W-:Y:S01]  /*51b0*/  FFMA.RM R16, R16, R5, 12582913 ;  /* 0x4b40000110107423 */ /* 0x000fe20000004005 */
[----:B------:R-:W-:Y:S02]  /*51c0*/  IMAD.SHL.U32 R12, R12, 0x800000, RZ ;  /* 0x008000000c0c7824 */ /* 0x000fe400078e00ff */
[----:B------:R-:W-:-:S04]  /*51d0*/  FFMA R0, R57, 1.4426950216293334961, -R0 ;  /* 0x3fb8aa3b39007823 */ /* 0x000fc80000000800 */
[----:B------:R-:W-:Y:S01]  /*51e0*/  FFMA R57, R57, 1.925963033500011079e-08, R0 ;  /* 0x32a5706039397823 */ /* 0x000fe20000000000 */
[-C--:B------:R-:W-:Y:S01]  /*51f0*/  FFMA.SAT R0, R55, R4.reuse, 0.5 ;  /* 0x3f00000037007423 */ /* 0x080fe20000002004 */
[----:B0-----:R-:W-:Y:S01]  /*5200*/  FMUL R26, R2, R63 ;  /* 0x0000003f021a7220 */ /* 0x001fe20000400000 */
[----:B------:R-:W-:Y:S01]  /*5210*/  FADD R2, R16, -12583039 ;  /* 0xcb40007f10027421 */ /* 0x000fe20000000000 */
[----:B------:R-:W0:Y:S01]  /*5220*/  MUFU.EX2 R61, R61 ;  /* 0x0000003d003d7308 */ /* 0x000e220000000800 */
[----:B------:R-:W-:Y:S01]  /*5230*/  FFMA.RM R0, R0, R5, 12582913 ;  /* 0x4b40000100007423 */ /* 0x000fe20000004005 */
[----:B------:R-:W-:Y:S01]  /*5240*/  SHF.L.U32 R16, R16, 0x17, RZ ;  /* 0x0000001710107819 */ /* 0x000fe200000006ff */
[----:B------:R-:W-:Y:S02]  /*5250*/  FFMA R2, R53, 1.4426950216293334961, -R2 ;  /* 0x3fb8aa3b35027823 */ /* 0x000fe40000000802 */
[----:B------:R-:W-:Y:S01]  /*5260*/  FADD R14, R0, -12583039 ;  /* 0xcb40007f000e7421 */ /* 0x000fe20000000000 */
[----:B-1----:R-:W-:Y:S01]  /*5270*/  FMUL R24, R6, R23 ;  /* 0x0000001706187220 */ /* 0x002fe20000400000 */
[----:B------:R-:W-:Y:S01]  /*5280*/  FADD R6, R18, -12583039 ;  /* 0xcb40007f12067421 */ /* 0x000fe20000000000 */
[----:B------:R-:W1:Y:S01]  /*5290*/  MUFU.EX2 R57, R57 ;  /* 0x0000003900397308 */ /* 0x000e620000000800 */
[----:B------:R-:W-:Y:S01]  /*52a0*/  FFMA R14, R55, 1.4426950216293334961, -R14 ;  /* 0x3fb8aa3b370e7823 */ /* 0x000fe2000000080e */
[----:B------:R-:W-:Y:S01]  /*52b0*/  FFMA R53, R53, 1.925963033500011079e-08, R2 ;  /* 0x32a5706035357823 */ /* 0x000fe20000000002 */
[----:B------:R-:W-:Y:S01]  /*52c0*/  FFMA R6, R49, 1.4426950216293334961, -R6 ;  /* 0x3fb8aa3b31067823 */ /* 0x000fe20000000806 */
[----:B------:R-:W-:Y:S01]  /*52d0*/  SHF.L.U32 R0, R0, 0x17, RZ ;  /* 0x0000001700007819 */ /* 0x000fe200000006ff */
[----:B------:R-:W-:Y:S01]  /*52e0*/  FFMA R14, R55, 1.925963033500011079e-08, R14 ;  /* 0x32a57060370e7823 */ /* 0x000fe2000000000e */
[-C--:B------:R-:W-:Y:S01]  /*52f0*/  FFMA.SAT R2, R51, R4.reuse, 0.5 ;  /* 0x3f00000033027423 */ /* 0x080fe20000002004 */
[----:B------:R-:W-:Y:S01]  /*5300*/  FFMA R10, R49, 1.925963033500011079e-08, R6 ;  /* 0x32a57060310a7823 */ /* 0x000fe20000000006 */
[----:B------:R-:W-:Y:S01]  /*5310*/  FFMA.SAT R6, R47, R4, 0.5 ;  /* 0x3f0000002f067423 */ /* 0x000fe20000002004 */
[----:B------:R-:W2:Y:S01]  /*5320*/  MUFU.EX2 R49, R14 ;  /* 0x0000000e00317308 */ /* 0x000ea20000000800 */
[----:B------:R-:W-:Y:S01]  /*5330*/  FFMA.RM R2, R2, R5, 12582913 ;  /* 0x4b40000102027423 */ /* 0x000fe20000004005 */
[----:B0-----:R-:W-:Y:S01]  /*5340*/  FMUL R25, R8, R61 ;  /* 0x0000003d08197220 */ /* 0x001fe20000400000 */
[----:B------:R-:W-:Y:S01]  /*5350*/  FFMA.RM R6, R6, R5, 12582913 ;  /* 0x4b40000106067423 */ /* 0x000fe20000004005 */
[----:B------:R-:W-:Y:S01]  /*5360*/  SHF.L.U32 R18, R18, 0x17, RZ ;  /* 0x0000001712127819 */ /* 0x000fe200000006ff */
[C---:B------:R-:W-:Y:S01]  /*5370*/  FADD R8, R2.reuse, -12583039 ;  /* 0xcb40007f02087421 */ /* 0x040fe20000000000 */
[----:B------:R-:W-:-:S02]  /*5380*/  IMAD.SHL.U32 R2, R2, 0x800000, RZ ;  /* 0x0080000002027824 */ /* 0x000fc400078e00ff */
[----:B------:R-:W0:Y:S01]  /*5390*/  MUFU.EX2 R53, R53 ;  /* 0x0000003500357308 */ /* 0x000e220000000800 */
[----:B-1----:R-:W-:Y:S01]  /*53a0*/  FMUL R23, R12, R57 ;  /* 0x000000390c177220 */ /* 0x002fe20000400000 */
[C---:B------:R-:W-:Y:S01]  /*53b0*/  FADD R12, R6.reuse, -12583039 ;  /* 0xcb40007f060c7421 */ /* 0x040fe20000000000 */
[----:B------:R-:W-:Y:S01]  /*53c0*/  FFMA R8, R51, 1.4426950216293334961, -R8 ;  /* 0x3fb8aa3b33087823 */ /* 0x000fe20000000808 */
[----:B------:R-:W-:Y:S02]  /*53d0*/  SHF.L.U32 R6, R6, 0x17, RZ ;  /* 0x0000001706067819 */ /* 0x000fe400000006ff */
[----:B------:R-:W-:Y:S01]  /*53e0*/  FFMA R12, R47, 1.4426950216293334961, -R12 ;  /* 0x3fb8aa3b2f0c7823 */ /* 0x000fe2000000080c */
[----:B------:R-:W-:Y:S01]  /*53f0*/  FFMA R8, R51, 1.925963033500011079e-08, R8 ;  /* 0x32a5706033087823 */ /* 0x000fe20000000008 */
[----:B--2---:R-:W-:Y:S01]  /*5400*/  FMUL R22, R0, R49 ;  /* 0x0000003100167220 */ /* 0x004fe20000400000 */
[C---:B------:R-:W-:Y:S01]  /*5410*/  FADD R0, R36.reuse, -12583039 ;  /* 0xcb40007f24007421 */ /* 0x040fe20000000000 */
[----:B------:R-:W-:Y:S01]  /*5420*/  FFMA R12, R47, 1.925963033500011079e-08, R12 ;  /* 0x32a570602f0c7823 */ /* 0x000fe2000000000c */
[----:B------:R-:W-:Y:S01]  /*5430*/  IMAD.SHL.U32 R36, R36, 0x800000, RZ ;  /* 0x0080000024247824 */ /* 0x000fe200078e00ff */
[----:B------:R-:W1:Y:S01]  /*5440*/  MUFU.EX2 R47, R8 ;  /* 0x00000008002f7308 */ /* 0x000e620000000800 */
[----:B------:R-:W-:-:S04]  /*5450*/  FFMA R0, R21, 1.4426950216293334961, -R0 ;  /* 0x3fb8aa3b15007823 */ /* 0x000fc80000000800 */
[----:B------:R-:W-:Y:S01]  /*5460*/  FFMA R14, R21, 1.925963033500011079e-08, R0 ;  /* 0x32a57060150e7823 */ /* 0x000fe20000000000 */
[----:B------:R-:W-:Y:S01]  /*5470*/  FFMA.SAT R0, R39, R4, 0.5 ;  /* 0x3f00000027007423 */ /* 0x000fe20000002004 */
[----:B0-----:R-:W-:-:S03]  /*5480*/  FMUL R21, R16, R53 ;  /* 0x0000003510157220 */ /* 0x001fc60000400000 */
[----:B------:R-:W-:-:S04]  /*5490*/  FFMA.RM R0, R0, R5, 12582913 ;  /* 0x4b40000100007423 */ /* 0x000fc80000004005 */
[C---:B------:R-:W-:Y:S01]  /*54a0*/  FADD R16, R0.reuse, -12583039 ;  /* 0xcb40007f00107421 */ /* 0x040fe20000000000 */
[----:B------:R-:W-:Y:S01]  /*54b0*/  SHF.L.U32 R0, R0, 0x17, RZ ;  /* 0x0000001700007819 */ /* 0x000fe200000006ff */
[----:B-1----:R-:W-:Y:S02]  /*54c0*/  FMUL R20, R2, R47 ;  /* 0x0000002f02147220 */ /* 0x002fe40000400000 */
[----:B------:R-:W-:-:S04]  /*54d0*/  FFMA R16, R39, 1.4426950216293334961, -R16 ;  /* 0x3fb8aa3b27107823 */ /* 0x000fc80000000810 */
[----:B------:R-:W-:Y:S01]  /*54e0*/  FFMA R38, R39, 1.925963033500011079e-08, R16 ;  /* 0x32a5706027267823 */ /* 0x000fe20000000010 */
[----:B------:R-:W-:Y:S01]  /*54f0*/  FFMA.SAT R16, R19, R4, 0.5 ;  /* 0x3f00000013107423 */ /* 0x000fe20000002004 */
[----:B------:R-:W0:Y:S03]  /*5500*/  MUFU.EX2 R39, R10 ;  /* 0x0000000a00277308 */ /* 0x000e260000000800 */
[----:B------:R-:W-:-:S04]  /*5510*/  FFMA.RM R44, R16, R5, 12582913 ;  /* 0x4b400001102c7423 */ /* 0x000fc80000004005 */
[----:B------:R-:W-:-:S04]  /*5520*/  FADD R2, R44, -12583039 ;  /* 0xcb40007f2c027421 */ /* 0x000fc80000000000 */
[----:B------:R-:W-:-:S04]  /*5530*/  FFMA R2, R19, 1.4426950216293334961, -R2 ;  /* 0x3fb8aa3b13027823 */ /* 0x000fc80000000802 */
[----:B------:R-:W-:Y:S01]  /*5540*/  FFMA R8, R19, 1.925963033500011079e-08, R2 ;  /* 0x32a5706013087823 */ /* 0x000fe20000000002 */
[----:B------:R-:W-:Y:S01]  /*5550*/  FFMA.SAT R2, R45, R4, 0.5 ;  /* 0x3f0000002d027423 */ /* 0x000fe20000002004 */
[----:B0-----:R-:W-:Y:S02]  /*5560*/  FMUL R19, R18, R39 ;  /* 0x0000002712137220 */ /* 0x001fe40000400000 */
[----:B------:R0:W1:Y:S01]  /*5570*/  MUFU.EX2 R39, R12 ;  /* 0x0000000c00277308 */ /* 0x0000620000000800 */
[----:B------:R-:W-:-:S04]  /*5580*/  FFMA.RM R2, R2, R5, 12582913 ;  /* 0x4b40000102027423 */ /* 0x000fc80000004005 */
[C---:B------:R-:W-:Y:S01]  /*5590*/  FADD R10, R2.reuse, -12583039 ;  /* 0xcb40007f020a7421 */ /* 0x040fe20000000000 */
[----:B------:R-:W-:-:S03]  /*55a0*/  IMAD.SHL.U32 R2, R2, 0x800000, RZ ;  /* 0x0080000002027824 */ /* 0x000fc600078e00ff */
[----:B------:R-:W-:Y:S01]  /*55b0*/  FFMA R10, R45, 1.4426950216293334961, -R10 ;  /* 0x3fb8aa3b2d0a7823 */ /* 0x000fe2000000080a */
[----:B0-----:R-:W-:-:S03]  /*55c0*/  FFMA.SAT R12, R15, R4, 0.5 ;  /* 0x3f0000000f0c7423 */ /* 0x001fc60000002004 */
[----:B------:R-:W-:Y:S01]  /*55d0*/  FFMA R46, R45, 1.925963033500011079e-08, R10 ;  /* 0x32a570602d2e7823 */ /* 0x000fe2000000000a */
[-C--:B------:R-:W-:Y:S01]  /*55e0*/  FFMA.SAT R10, R17, R4.reuse, 0.5 ;  /* 0x3f000000110a7423 */ /* 0x080fe20000002004 */
[----:B------:R0:W2:Y:S01]  /*55f0*/  MUFU.EX2 R45, R14 ;  /* 0x0000000e002d7308 */ /* 0x0000a20000000800 */
[----:B------:R-:W-:Y:S01]  /*5600*/  FFMA.RM R12, R12, R5, 12582913 ;  /* 0x4b4000010c0c7423 */ /* 0x000fe20000004005 */
[----:B-1----:R-:W-:Y:S01]  /*5610*/  FMUL R18, R6, R39 ;  /* 0x0000002706127220 */ /* 0x002fe20000400000 */
[----:B------:R-:W-:Y:S01]  /*5620*/  FFMA.RM R47, R10, R5, 12582913 ;  /* 0x4b4000010a2f7423 */ /* 0x000fe20000004005 */
[----:B------:R-:W-:Y:S01]  /*5630*/  SHF.L.U32 R10, R44, 0x17, RZ ;  /* 0x000000172c0a7819 */ /* 0x000fe200000006ff */
[-C--:B------:R-:W-:Y:S02]  /*5640*/  FFMA.SAT R44, R3, R4.reuse, 0.5 ;  /* 0x3f000000032c7423 */ /* 0x080fe40000002004 */
[----:B------:R-:W-:Y:S01]  /*5650*/  FADD R6, R47, -12583039 ;  /* 0xcb40007f2f067421 */ /* 0x000fe20000000000 */
[----:B------:R-:W1:Y:S01]  /*5660*/  MUFU.EX2 R39, R38 ;  /* 0x0000002600277308 */ /* 0x000e620000000800 */
[----:B0-----:R-:W-:-:S02]  /*5670*/  FFMA.SAT R14, R13, R4, 0.5 ;  /* 0x3f0000000d0e7423 */ /* 0x001fc40000002004 */
[C---:B------:R-:W-:Y:S02]  /*5680*/  FFMA R6, R17.reuse, 1.4426950216293334961, -R6 ;  /* 0x3fb8aa3b11067823 */ /* 0x040fe40000000806 */
[----:B------:R-:W-:Y:S02]  /*5690*/  FFMA.RM R14, R14, R5, 12582913 ;  /* 0x4b4000010e0e7423 */ /* 0x000fe40000004005 */
[----:B------:R-:W-:Y:S01]  /*56a0*/  FFMA R48, R17, 1.925963033500011079e-08, R6 ;  /* 0x32a5706011307823 */ /* 0x000fe20000000006 */
[----:B--2---:R-:W-:Y:S01]  /*56b0*/  FMUL R17, R36, R45 ;  /* 0x0000002d24117220 */ /* 0x004fe20000400000 */
[----:B------:R-:W-:Y:S01]  /*56c0*/  FFMA.SAT R36, R33, R4, 0.5 ;  /* 0x3f00000021247423 */ /* 0x000fe20000002004 */
[----:B------:R-:W0:Y:S03]  /*56d0*/  MUFU.EX2 R45, R8 ;  /* 0x00000008002d7308 */ /* 0x000e260000000800 */
[----:B------:R-:W-:Y:S01]  /*56e0*/  FFMA.RM R36, R36, R5, 12582913 ;  /* 0x4b40000124247423 */ /* 0x000fe20000004005 */
[----:B-1----:R-:W-:-:S03]  /*56f0*/  FMUL R16, R0, R39 ;  /* 0x0000002700107220 */ /* 0x002fc60000400000 */
[----:B------:R-:W-:Y:S01]  /*5700*/  FADD R6, R36, -12583039 ;  /* 0xcb40007f24067421 */ /* 0x000fe20000000000 */
[----:B------:R-:W-:Y:S03]  /*5710*/  MUFU.EX2 R39, R48 ;  /* 0x0000003000277308 */ /* 0x000fe60000000800 */
[----:B------:R-:W-:-:S04]  /*5720*/  FFMA R6, R33, 1.4426950216293334961, -R6 ;  /* 0x3fb8aa3b21067823 */ /* 0x000fc80000000806 */
[----:B------:R-:W-:Y:S01]  /*5730*/  FFMA R49, R33, 1.925963033500011079e-08, R6 ;  /* 0x32a5706021317823 */ /* 0x000fe20000000006 */
[----:B------:R-:W-:Y:S01]  /*5740*/  FFMA.SAT R6, R9, R4, 0.5 ;  /* 0x3f00000009067423 */ /* 0x000fe20000002004 */
[----:B0-----:R-:W-:-:S03]  /*5750*/  FMUL R10, R10, R45 ;  /* 0x0000002d0a0a7220 */ /* 0x001fc60000400000 */
[----:B------:R-:W-:Y:S01]  /*5760*/  FFMA.RM R6, R6, R5, 12582913 ;  /* 0x4b40000106067423 */ /* 0x000fe20000004005 */
[----:B------:R-:W-:Y:S03]  /*5770*/  MUFU.EX2 R49, R49 ;  /* 0x0000003100317308 */ /* 0x000fe60000000800 */
[C---:B------:R-:W-:Y:S01]  /*5780*/  FADD R0, R6.reuse, -12583039 ;  /* 0xcb40007f06007421 */ /* 0x040fe20000000000 */
[----:B------:R-:W-:-:S03]  /*5790*/  IMAD.SHL.U32 R6, R6, 0x800000, RZ ;  /* 0x0080000006067824 */ /* 0x000fc600078e00ff */
[----:B------:R-:W-:-:S04]  /*57a0*/  FFMA R0, R9, 1.4426950216293334961, -R0 ;  /* 0x3fb8aa3b09007823 */ /* 0x000fc80000000800 */
[----:B------:R-:W-:Y:S01]  /*57b0*/  FFMA R33, R9, 1.925963033500011079e-08, R0 ;  /* 0x32a5706009217823 */ /* 0x000fe20000000000 */
[----:B------:R-:W-:Y:S01]  /*57c0*/  FFMA.SAT R0, R37, R4, 0.5 ;  /* 0x3f00000025007423 */ /* 0x000fe20000002004 */
[----:B------:R-:W0:Y:S03]  /*57d0*/  MUFU.EX2 R9, R46 ;  /* 0x0000002e00097308 */ /* 0x000e260000000800 */
[----:B------:R-:W-:-:S04]  /*57e0*/  FFMA.RM R8, R0, R5, 12582913 ;  /* 0x4b40000100087423 */ /* 0x000fc80000004005 */
[C---:B------:R-:W-:Y:S01]  /*57f0*/  FADD R0, R8.reuse, -12583039 ;  /* 0xcb40007f08007421 */ /* 0x040fe20000000000 */
[----:B------:R-:W1:Y:S01]  /*5800*/  MUFU.EX2 R33, R33 ;  /* 0x0000002100217308 */ /* 0x000e620000000800 */
[----:B------:R-:W-:Y:S02]  /*5810*/  SHF.L.U32 R8, R8, 0x17, RZ ;  /* 0x0000001708087819 */ /* 0x000fe400000006ff */
[----:B------:R-:W-:-:S04]  /*5820*/  FFMA R0, R37, 1.4426950216293334961, -R0 ;  /* 0x3fb8aa3b25007823 */ /* 0x000fc80000000800 */
[----:B------:R-:W-:Y:S01]  /*5830*/  FFMA R37, R37, 1.925963033500011079e-08, R0 ;  /* 0x32a5706025257823 */ /* 0x000fe20000000000 */
[----:B------:R-:W-:Y:S01]  /*5840*/  FADD R0, R12, -12583039 ;  /* 0xcb40007f0c007421 */ /* 0x000fe20000000000 */
[----:B0-----:R-:W-:Y:S01]  /*5850*/  FMUL R9, R2, R9 ;  /* 0x0000000902097220 */ /* 0x001fe20000400000 */
[----:B------:R-:W-:Y:S02]  /*5860*/  SHF.L.U32 R2, R47, 0x17, RZ ;  /* 0x000000172f027819 */ /* 0x000fe400000006ff */
[C---:B------:R-:W-:Y:S01]  /*5870*/  FFMA R0, R15.reuse, 1.4426950216293334961, -R0 ;  /* 0x3fb8aa3b0f007823 */ /* 0x040fe20000000800 */
[----:B------:R-:W0:Y:S01]  /*5880*/  MUFU.EX2 R37, R37 ;  /* 0x0000002500257308 */ /* 0x000e220000000800 */
[----:B------:R-:W-:Y:S01]  /*5890*/  SHF.L.U32 R12, R12, 0x17, RZ ;  /* 0x000000170c0c7819 */ /* 0x000fe200000006ff */
[----:B------:R-:W-:Y:S01]  /*58a0*/  FMUL R2, R2, R39 ;  /* 0x0000002702027220 */ /* 0x000fe20000400000 */
[----:B------:R-:W-:Y:S01]  /*58b0*/  FFMA R38, R15, 1.925963033500011079e-08, R0 ;  /* 0x32a570600f267823 */ /* 0x000fe20000000000 */
[----:B------:R-:W-:Y:S01]  /*58c0*/  FADD R0, R14, -12583039 ;  /* 0xcb40007f0e007421 */ /* 0x000fe20000000000 */
[----:B-1----:R-:W-:-:S03]  /*58d0*/  FMUL R33, R6, R33 ;  /* 0x0000002106217220 */ /* 0x002fc60000400000 */
[----:B------:R-:W-:-:S04]  /*58e0*/  FFMA R0, R13, 1.4426950216293334961, -R0 ;  /* 0x3fb8aa3b0d007823 */ /* 0x000fc80000000800 */
[----:B------:R-:W-:Y:S01]  /*58f0*/  FFMA R39, R13, 1.925963033500011079e-08, R0 ;  /* 0x32a570600d277823 */ /* 0x000fe20000000000 */
[----:B------:R-:W-:Y:S01]  /*5900*/  FFMA.RM R13, R44, R5, 12582913 ;  /* 0x4b4000012c0d7423 */ /* 0x000fe20000004005 */
[----:B------:R-:W-:Y:S01]  /*5910*/  SHF.L.U32 R0, R36, 0x17, RZ ;  /* 0x0000001724007819 */ /* 0x000fe200000006ff */
[-C--:B------:R-:W-:Y:S01]  /*5920*/  FFMA.SAT R44, R7, R4.reuse, 0.5 ;  /* 0x3f000000072c7423 */ /* 0x080fe20000002004 */
[----:B------:R-:W-:Y:S01]  /*5930*/  FFMA.SAT R4, R11, R4, 0.5 ;  /* 0x3f0000000b047423 */ /* 0x000fe20000002004 */
[----:B------:R-:W-:Y:S01]  /*5940*/  FADD R36, R13, -12583039 ;  /* 0xcb40007f0d247421 */ /* 0x000fe20000000000 */
[----:B------:R-:W-:Y:S01]  /*5950*/  MUFU.EX2 R39, R39 ;  /* 0x0000002700277308 */ /* 0x000fe20000000800 */
[----:B------:R-:W-:Y:S01]  /*5960*/  FMUL R0, R0, R49 ;  /* 0x0000003100007220 */ /* 0x000fe20000400000 */
[----:B------:R-:W-:Y:S01]  /*5970*/  FFMA.RM R15, R4, R5, 12582913 ;  /* 0x4b400001040f7423 */ /* 0x000fe20000004005 */
[----:B------:R-:W-:Y:S01]  /*5980*/  FFMA R36, R3, 1.4426950216293334961, -R36 ;  /* 0x3fb8aa3b03247823 */ /* 0x000fe20000000824 */
[----:B0-----:R-:W-:Y:S01]  /*5990*/  FMUL R8, R8, R37 ;  /* 0x0000002508087220 */ /* 0x001fe20000400000 */
[----:B------:R-:W-:-:S02]  /*59a0*/  SHF.L.U32 R13, R13, 0x17, RZ ;  /* 0x000000170d0d7819 */ /* 0x000fc400000006ff */
[----:B------:R-:W-:Y:S01]  /*59b0*/  FFMA R36, R3, 1.925963033500011079e-08, R36 ;  /* 0x32a5706003247823 */ /* 0x000fe20000000024 */
[----:B------:R-:W-:-:S04]  /*59c0*/  FFMA.RM R3, R44, R5, 12582913 ;  /* 0x4b4000012c037423 */ /* 0x000fc80000004005 */
[----:B------:R-:W-:Y:S01]  /*59d0*/  FADD R4, R3, -12583039 ;  /* 0xcb40007f03047421 */ /* 0x000fe20000000000 */
[----:B------:R-:W0:Y:S03]  /*59e0*/  MUFU.EX2 R36, R36 ;  /* 0x0000002400247308 */ /* 0x000e260000000800 */
        /* <DEDUP_REMOVED lines=8> */
[----:B------:R-:W2:Y:S01]  /*5a70*/  MUFU.EX2 R44, R44 ;  /* 0x0000002c002c7308 */ /* 0x000ea20000000800 */
[----:B------:R-:W-:Y:S01]  /*5a80*/  SHF.L.U32 R11, R3, 0x17, RZ ;  /* 0x00000017030b7819 */ /* 0x000fe200000006ff */
        /* <DEDUP_REMOVED lines=22> */
[----:B------:R-:W-:Y:S01]  /*5bf0*/  FADD R7, R4, R33 ;  /* 0x0000002104077221 */ /* 0x000fe20000000000 */
[----:B------:R-:W-:Y:S02]  /*5c00*/  IMAD.SHL.U32 R4, R14, 0x800000, RZ ;  /* 0x008000000e047824 */ /* 0x000fe400078e00ff */
[----:B------:R-:W0:Y:S01]  /*5c10*/  MUFU.EX2 R14, R45 ;  /* 0x0000002d000e7308 */ /* 0x000e220000000800 */
[----:B------:R-:W-:Y:S01]  /*5c20*/  FADD R6, R7, R8 ;  /* 0x0000000807067221 */ /* 0x000fe20000000000 */
[----:B------:R-:W-:-:S03]  /*5c30*/  FMUL R4, R4, R39 ;  /* 0x0000002704047220 */ /* 0x000fc60000400000 */
[----:B------:R-:W-:-:S04]  /*5c40*/  FADD R7, R6, R5 ;  /* 0x0000000506077221 */ /* 0x000fc80000000000 */
[----:B------:R-:W-:Y:S01]  /*5c50*/  FADD R6, R7, R4 ;  /* 0x0000000407067221 */ /* 0x000fe20000000000 */
[----:B--2---:R-:W-:-:S03]  /*5c60*/  FMUL R7, R11, R44 ;  /* 0x0000002c0b077220 */ /* 0x004fc60000400000 */
        /* <DEDUP_REMOVED lines=13> */
.L_x_6921:
        /* <DEDUP_REMOVED lines=12> */
[----:B0-----:R-:W-:Y:S05]  /*5e00*/  CALL.REL.NOINC `($__internal_104_$__cuda_sm3x_div_rn_noftz_f32_slowpath) ;  /* 0x00000038004c7944 */ /* 0x001fea0003c00000 */
[----:B------:R-:W-:-:S07]  /*5e10*/  MOV R12, R11 ;  /* 0x0000000b000c7202 */ /* 0x000fce0000000f00 */
.L_x_6854:
[----:B------:R-:W-:Y:S05]  /*5e20*/  BSYNC.RECONVERGENT B3 ;  /* 0x0000000000037941 */ /* 0x000fea0003800200 */
.L_x_6853:
        /* <DEDUP_REMOVED lines=12> */
[----:B0-----:R-:W-:Y:S05]  /*5ef0*/  CALL.REL.NOINC `($__internal_104_$__cuda_sm3x_div_rn_noftz_f32_slowpath) ;  /* 0x0000003800107944 */ /* 0x001fea0003c00000 */
[----:B------:R-:W-:-:S07]  /*5f00*/  MOV R13, R11 ;  /* 0x0000000b000d7202 */ /* 0x000fce0000000f00 */
.L_x_6856:
[----:B------:R-:W-:Y:S05]  /*5f10*/  BSYNC.RECONVERGENT B3 ;  /* 0x0000000000037941 */ /* 0x000fea0003800200 */
.L_x_6855:
        /* <DEDUP_REMOVED lines=14> */
.L_x_6858:
[----:B------:R-:W-:Y:S05]  /*6000*/  BSYNC.RECONVERGENT B3 ;  /* 0x0000000000037941 */ /* 0x000fea0003800200 */
.L_x_6857:
        /* <DEDUP_REMOVED lines=14> */
.L_x_6860:
[----:B------:R-:W-:Y:S05]  /*60f0*/  BSYNC.RECONVERGENT B3 ;  /* 0x0000000000037941 */ /* 0x000fea0003800200 */
.L_x_6859:
        /* <DEDUP_REMOVED lines=14> */
.L_x_6862:
[----:B------:R-:W-:Y:S05]  /*61e0*/  BSYNC.RECONVERGENT B3 ;  /* 0x0000000000037941 */ /* 0x000fea0003800200 */
.L_x_6861:
        /* <DEDUP_REMOVED lines=14> */
.L_x_6864:
[----:B------:R-:W-:Y:S05]  /*62d0*/  BSYNC.RECONVERGENT B3 ;  /* 0x0000000000037941 */ /* 0x000fea0003800200 */
.L_x_6863:
        /* <DEDUP_REMOVED lines=14> */
.L_x_6866:
[----:B------:R-:W-:Y:S05]  /*63c0*/  BSYNC.RECONVERGENT B3 ;  /* 0x0000000000037941 */ /* 0x000fea0003800200 */
.L_x_6865:
        /* <DEDUP_REMOVED lines=14> */
.L_x_6868:
[----:B------:R-:W-:Y:S05]  /*64b0*/  BSYNC.RECONVERGENT B3 ;  /* 0x0000000000037941 */ /* 0x000fea0003800200 */
.L_x_6867:
        /* <DEDUP_REMOVED lines=14> */
.L_x_6870:
[----:B------:R-:W-:Y:S05]  /*65a0*/  BSYNC.RECONVERGENT B3 ;  /* 0x0000000000037941 */ /* 0x000fea0003800200 */
.L_x_6869:
        /* <DEDUP_REMOVED lines=14> */
.L_x_6872:
[----:B------:R-:W-:Y:S05]  /*6690*/  BSYNC.RECONVERGENT B3 ;  /* 0x0000000000037941 */ /* 0x000fea0003800200 */
.L_x_6871:
        /* <DEDUP_REMOVED lines=14> */
.L_x_6874:
[----:B------:R-:W-:Y:S05]  /*6780*/  BSYNC.RECONVERGENT B3 ;  /* 0x0000000000037941 */ /* 0x000fea0003800200 */
.L_x_6873:
        /* <DEDUP_REMOVED lines=14> */
.L_x_6876:
[----:B------:R-:W-:Y:S05]  /*6870*/  BSYNC.RECONVERGENT B3 ;  /* 0x0000000000037941 */ /* 0x000fea0003800200 */
.L_x_6875:
        /* <DEDUP_REMOVED lines=14> */
.L_x_6878:
[----:B------:R-:W-:Y:S05]  /*6960*/  BSYNC.RECONVERGENT B3 ;  /* 0x0000000000037941 */ /* 0x000fea0003800200 */
.L_x_6877:
        /* <DEDUP_REMOVED lines=14> */
.L_x_6880:
[----:B------:R-:W-:Y:S05]  /*6a50*/  BSYNC.RECONVERGENT B3 ;  /* 0x0000000000037941 */ /* 0x000fea0003800200 */
.L_x_6879:
        /* <DEDUP_REMOVED lines=14> */
.L_x_6882:
[----:B------:R-:W-:Y:S05]  /*6b40*/  BSYNC.RECONVERGENT B3 ;  /* 0x0000000000037941 */ /* 0x000fea0003800200 */
.L_x_6881:
        /* <DEDUP_REMOVED lines=14> */
.L_x_6884:
[----:B------:R-:W-:Y:S05]  /*6c30*/  BSYNC.RECONVERGENT B3 ;  /* 0x0000000000037941 */ /* 0x000fea0003800200 */
.L_x_6883:
        /* <DEDUP_REMOVED lines=14> */
.L_x_6886:
[----:B------:R-:W-:Y:S05]  /*6d20*/  BSYNC.RECONVERGENT B3 ;  /* 0x0000000000037941 */ /* 0x000fea0003800200 */
.L_x_6885:
        /* <DEDUP_REMOVED lines=14> */
.L_x_6888:
[----:B------:R-:W-:Y:S05]  /*6e10*/  BSYNC.RECONVERGENT B3 ;  /* 0x0000000000037941 */ /* 0x000fea0003800200 */
.L_x_6887:
        /* <DEDUP_REMOVED lines=14> */
.L_x_6890:
[----:B------:R-:W-:Y:S05]  /*6f00*/  BSYNC.RECONVERGENT B3 ;  /* 0x0000000000037941 */ /* 0x000fea0003800200 */
.L_x_6889:
        /* <DEDUP_REMOVED lines=14> */
.L_x_6892:
[----:B------:R-:W-:Y:S05]  /*6ff0*/  BSYNC.RECONVERGENT B3 ;  /* 0x0000000000037941 */ /* 0x000fea0003800200 */
.L_x_6891:
        /* <DEDUP_REMOVED lines=14> */
.L_x_6894:
[----:B------:R-:W-:Y:S05]  /*70e0*/  BSYNC.RECONVERGENT B3 ;  /* 0x0000000000037941 */ /* 0x000fea0003800200 */
.L_x_6893:
        /* <DEDUP_REMOVED lines=9> */
[----:B------:R-:W-:Y:S01]  /*7180*/  IMAD.MOV.U32 R32, RZ, RZ, R33 ;  /* 0x000000ffff207224 */ /* 0x000fe200078e0021 */
[----:B------:R-:W-:Y:S02]  /*7190*/  MOV R11, R47 ;  /* 0x0000002f000b7202 */ /* 0x000fe40000000f00 */
[----:B------:R-:W-:-:S07]  /*71a0*/  MOV R36, 0x71c0 ;  /* 0x000071c000247802 */ /* 0x000fce0000000f00 */
[----:B------:R-:W-:Y:S05]  /*71b0*/  CALL.REL.NOINC `($__internal_104_$__cuda_sm3x_div_rn_noftz_f32_slowpath) ;  /* 0x0000002400607944 */ /* 0x000fea0003c00000 */
[----:B------:R-:W-:-:S07]  /*71c0*/  MOV R39, R11 ;  /* 0x0000000b00277202 */ /* 0x000fce0000000f00 */
.L_x_6896:
[----:B------:R-:W-:Y:S05]  /*71d0*/  BSYNC.RECONVERGENT B3 ;  /* 0x0000000000037941 */ /* 0x000fea0003800200 */
.L_x_6895:
        /* <DEDUP_REMOVED lines=12> */
[----:B------:R-:W-:Y:S05]  /*72a0*/  CALL.REL.NOINC `($__internal_104_$__cuda_sm3x_div_rn_noftz_f32_slowpath) ;  /* 0x0000002400247944 */ /* 0x000fea0003c00000 */
[----:B------:R-:W-:-:S07]  /*72b0*/  MOV R44, R11 ;  /* 0x0000000b002c7202 */ /* 0x000fce0000000f00 */
.L_x_6898:
[----:B------:R-:W-:Y:S05]  /*72c0*/  BSYNC.RECONVERGENT B3 ;  /* 0x0000000000037941 */ /* 0x000fea0003800200 */
.L_x_6897:
        /* <DEDUP_REMOVED lines=14> */
.L_x_6900:
[----:B------:R-:W-:Y:S05]  /*73b0*/  BSYNC.RECONVERGENT B3 ;  /* 0x0000000000037941 */ /* 0x000fea0003800200 */
.L_x_6899:
        /* <DEDUP_REMOVED lines=14> */
.L_x_6902:
[----:B------:R-:W-:Y:S05]  /*74a0*/  BSYNC.RECONVERGENT B3 ;  /* 0x0000000000037941 */ /* 0x000fea0003800200 */
.L_x_6901:
        /* <DEDUP_REMOVED lines=14> */
.L_x_6904:
[----:B------:R-:W-:Y:S05]  /*7590*/  BSYNC.RECONVERGENT B3 ;  /* 0x0000000000037941 */ /* 0x000fea0003800200 */
.L_x_6903:
        /* <DEDUP_REMOVED lines=14> */
.L_x_6906:
[----:B------:R-:W-:Y:S05]  /*7680*/  BSYNC.RECONVERGENT B3 ;  /* 0x0000000000037941 */ /* 0x000fea0003800200 */
.L_x_6905:
        /* <DEDUP_REMOVED lines=14> */
.L_x_6908:
[----:B------:R-:W-:Y:S05]  /*7770*/  BSYNC.RECONVERGENT B3 ;  /* 0x0000000000037941 */ /* 0x000fea0003800200 */
.L_x_6907:
        /* <DEDUP_REMOVED lines=10> */
[----:B------:R-:W-:Y:S02]  /*7820*/  R2UR UR9, R35 ;  /* 0x00000000230972ca */ /* 0x000fe400000e0000 */
[----:B------:R-:W-:Y:S02]  /*7830*/  IADD3 R0, PT, PT, R5, R7, RZ ;  /* 0x0000000705007210 */ /* 0x000fe40007ffe0ff */
[----:B------:R-:W-:Y:S02]  /*7840*/  IADD3 R36, P6, PT, R4, 0x180, RZ ;  /* 0x0000018004247810 */ /* 0x000fe40007fde0ff */
[----:B------:R-:W-:Y:S02]  /*7850*/  LEA.HI R5, P0, R0, R4, RZ, 0x1 ;  /* 0x0000000400057211 */ /* 0x000fe400078108ff */
[----:B------:R-:W-:Y:S02]  /*7860*/  R2UR UR10, R34 ;  /* 0x00000000220a72ca */ /* 0x000fe400000e0000 */
[----:B------:R-:W-:Y:S01]  /*7870*/  IADD3.X R10, PT, PT, RZ, R0, RZ, P0, !PT ;  /* 0x00000000ff0a7210 */ /* 0x000fe200007fe4ff */
[----:B------:R-:W-:Y:S01]  /*7880*/  IMAD.SHL.U32 R6, R5, 0x4, RZ ;  /* 0x0000000405067824 */ /* 0x000fe200078e00ff */
[----:B------:R-:W-:-:S02]  /*7890*/  R2UR UR11, R35 ;  /* 0x00000000230b72ca */ /* 0x000fc400000e0000 */
[----:B------:R-:W-:Y:S02]  /*78a0*/  SHF.L.U64.HI R5, R5, 0x2, R10 ;  /* 0x0000000205057819 */ /* 0x000fe4000001020a */
[----:B------:R-:W-:Y:S02]  /*78b0*/  LOP3.LUT R6, R6, 0xfffffff8, RZ, 0xc0, !PT ;  /* 0xfffffff806067812 */ /* 0x000fe400078ec0ff */
[----:B------:R-:W-:Y:S02]  /*78c0*/  R2UR UR12, R34 ;  /* 0x00000000220c72ca */ /* 0x000fe400000e0000 */
[----:B------:R-:W-:Y:S02]  /*78d0*/  IADD3 R6, P0, PT, R6, UR48, RZ ;  /* 0x0000003006067c10 */ /* 0x000fe4000ff1e0ff */
[----:B------:R-:W-:Y:S02]  /*78e0*/  R2UR UR13, R35 ;  /* 0x00000000230d72ca */ /* 0x000fe400000e0000 */
[----:B------:R-:W-:-:S02]  /*78f0*/  IADD3.X R7, PT, PT, R5, UR49, RZ, P0, !PT ;  /* 0x0000003105077c10 */ /* 0x000fc400087fe4ff */
[----:B------:R-:W-:-:S03]  /*7900*/  IADD3 R5, P0, PT, R4, 0x40, RZ ;  /* 0x0000004004057810 */ /* 0x000fc60007f1e0ff */
[----:B------:R0:W-:Y:S01]  /*7910*/  STG.E.64 desc[UR4][R6.64], R12 ;  /* 0x0000000c06007986 */ /* 0x0001e2000c101b04 */
[----:B------:R-:W-:-:S04]  /*7920*/  IADD3.X R32, PT, PT, RZ, R0, RZ, P0, !PT ;  /* 0x00000000ff207210 */ /* 0x000fc800007fe4ff */
[----:B------:R-:W-:-:S04]  /*7930*/  LEA.HI R5, P0, R32, R5, RZ, 0x1 ;  /* 0x0000000520057211 */ /* 0x000fc800078108ff */
[----:B------:R-:W-:Y:S01]  /*7940*/  IADD3.X R32, PT, PT, RZ, R32, RZ, P0, !PT ;  /* 0x00000020ff207210 */ /* 0x000fe200007fe4ff */
[----:B------:R-:W-:-:S03]  /*7950*/  IMAD.SHL.U32 R10, R5, 0x4, RZ ;  /* 0x00000004050a7824 */ /* 0x000fc600078e00ff */
[----:B------:R-:W-:Y:S02]  /*7960*/  SHF.L.U64.HI R5, R5, 0x2, R32 ;  /* 0x0000000205057819 */ /* 0x000fe40000010220 */
[----:B------:R-:W-:Y:S02]  /*7970*/  LOP3.LUT R10, R10, 0xfffffff8, RZ, 0xc0, !PT ;  /* 0xfffffff80a0a7812 */ /* 0x000fe400078ec0ff */
[----:B0-----:R-:W-:Y:S02]  /*7980*/  IADD3 R6, P1, PT, R4, 0xc0, RZ ;  /* 0x000000c004067810 */ /* 0x001fe40007f3e0ff */
[----:B------:R-:W-:Y:S02]  /*7990*/  IADD3 R10, P0, PT, R10, UR48, RZ ;  /* 0x000000300a0a7c10 */ /* 0x000fe4000ff1e0ff */
[----:B------:R-:W-:Y:S01]  /*79a0*/  IADD3 R12, P2, PT, R4, 0x100, RZ ;  /* 0x00000100040c7810 */ /* 0x000fe20007f5e0ff */
[----:B------:R-:W-:Y:S01]  /*79b0*/  IMAD.X R7, RZ, RZ, R0, P1 ;  /* 0x000000ffff077224 */ /* 0x000fe200008e0600 */
[----:B------:R-:W-:-:S02]  /*79c0*/  IADD3.X R11, PT, PT, R5, UR49, RZ, P0, !PT ;  /* 0x00000031050b7c10 */ /* 0x000fc400087fe4ff */
[----:B------:R-:W-:Y:S02]  /*79d0*/  IADD3 R5, P0, PT, R4, 0x80, RZ ;  /* 0x0000008004057810 */ /* 0x000fe40007f1e0ff */
[----:B------:R-:W-:Y:S01]  /*79e0*/  LEA.HI R6, P1, R7, R6, RZ, 0x1 ;  /* 0x0000000607067211 */ /* 0x000fe200078308ff */
[----:B------:R0:W-:Y:S01]  /*79f0*/  STG.E.64 desc[UR4][R10.64], R14 ;  /* 0x0000000e0a007986 */ /* 0x0001e2000c101b04 */
[----:B------:R-:W-:-:S03]  /*7a00*/  IADD3.X R32, PT, PT, RZ, R0, RZ, P0, !PT ;  /* 0x00000000ff207210 */ /* 0x000fc600007fe4ff */
[----:B------:R-:W-:Y:S01]  /*7a10*/  IMAD.X R7, RZ, RZ, R7, P1 ;  /* 0x000000ffff077224 */ /* 0x000fe200008e0607 */
[----:B------:R-:W-:Y:S02]  /*7a20*/  LEA.HI R13, P0, R32, R5, RZ, 0x1 ;  /* 0x00000005200d7211 */ /* 0x000fe400078108ff */
[----:B------:R-:W-:Y:S02]  /*7a30*/  IADD3.X R5, PT, PT, RZ, R0, RZ, P2, !PT ;  /* 0x00000000ff057210 */ /* 0x000fe400017fe4ff */
[----:B------:R-:W-:Y:S02]  /*7a40*/  IADD3.X R32, PT, PT, RZ, R32, RZ, P0, !PT ;  /* 0x00000020ff207210 */ /* 0x000fe400007fe4ff */
[----:B------:R-:W-:Y:S01]  /*7a50*/  LEA.HI R12, P0, R5, R12, RZ, 0x1 ;  /* 0x0000000c050c7211 */ /* 0x000fe200078108ff */
[----:B0-----:R-:W-:Y:S01]  /*7a60*/  IMAD.SHL.U32 R10, R6, 0x4, RZ ;  /* 0x00000004060a7824 */ /* 0x001fe200078e00ff */
[C---:B------:R-:W-:Y:S02]  /*7a70*/  SHF.L.U64.HI R14, R13.reuse, 0x2, R32 ;  /* 0x000000020d0e7819 */ /* 0x040fe40000010220 */
[----:B------:R-:W-:-:S02]  /*7a80*/  SHF.L.U32 R13, R13, 0x2, RZ ;  /* 0x000000020d0d7819 */ /* 0x000fc400000006ff */
[----:B------:R-:W-:Y:S02]  /*7a90*/  LOP3.LUT R10, R10, 0xfffffff8, RZ, 0xc0, !PT ;  /* 0xfffffff80a0a7812 */ /* 0x000fe400078ec0ff */
[----:B------:R-:W-:Y:S02]  /*7aa0*/  IADD3.X R5, PT, PT, RZ, R5, RZ, P0, !PT ;  /* 0x00000005ff057210 */ /* 0x000fe400007fe4ff */
[----:B------:R-:W-:Y:S02]  /*7ab0*/  SHF.L.U64.HI R11, R6, 0x2, R7 ;  /* 0x00000002060b7819 */ /* 0x000fe40000010207 */
[----:B------:R-:W-:Y:S02]  /*7ac0*/  IADD3 R10, P1, PT, R10, UR48, RZ ;  /* 0x000000300a0a7c10 */ /* 0x000fe4000ff3e0ff */
[----:B------:R-:W-:Y:S02]  /*7ad0*/  LOP3.LUT R6, R13, 0xfffffff8, RZ, 0xc0, !PT ;  /* 0xfffffff80d067812 */ /* 0x000fe400078ec0ff */
[----:B------:R-:W-:-:S02]  /*7ae0*/  SHF.L.U64.HI R5, R12, 0x2, R5 ;  /* 0x000000020c057819 */ /* 0x000fc40000010205 */
[----:B------:R-:W-:Y:S02]  /*7af0*/  SHF.L.U32 R12, R12, 0x2, RZ ;  /* 0x000000020c0c7819 */ /* 0x000fe400000006ff */
[----:B------:R-:W-:Y:S02]  /*7b00*/  IADD3.X R11, PT, PT, R11, UR49, RZ, P1, !PT ;  /* 0x000000310b0b7c10 */ /* 0x000fe40008ffe4ff */
[----:B------:R-:W-:Y:S02]  /*7b10*/  IADD3 R37, P1, PT, R4, 0x140, RZ ;  /* 0x0000014004257810 */ /* 0x000fe40007f3e0ff */
[----:B------:R-:W-:Y:S02]  /*7b20*/  IADD3 R6, P0, PT, R6, UR48, RZ ;  /* 0x0000003006067c10 */ /* 0x000fe4000ff1e0ff */
[----:B------:R-:W-:Y:S02]  /*7b30*/  LOP3.LUT R12, R12, 0xfffffff8, RZ, 0xc0, !PT ;  /* 0xfffffff80c0c7812 */ /* 0x000fe400078ec0ff */
[----:B------:R-:W-:-:S02]  /*7b40*/  IADD3.X R46, PT, PT, RZ, R0, RZ, P1, !PT ;  /* 0x00000000ff2e7210 */ /* 0x000fc40000ffe4ff */
[----:B------:R-:W-:Y:S02]  /*7b50*/  IADD3.X R7, PT, PT, R14, UR49, RZ, P0, !PT ;  /* 0x000000310e077c10 */ /* 0x000fe400087fe4ff */
[----:B------:R-:W-:Y:S02]  /*7b60*/  IADD3 R12, P0, PT, R12, UR48, RZ ;  /* 0x000000300c0c7c10 */ /* 0x000fe4000ff1e0ff */
[----:B------:R-:W-:Y:S01]  /*7b70*/  LEA.HI R37, P5, R46, R37, RZ, 0x1 ;  /* 0x000000252e257211 */ /* 0x000fe200078b08ff */
[----:B------:R0:W-:Y:S01]  /*7b80*/  STG.E.64 desc[UR4][R6.64], R30 ;  /* 0x0000001e06007986 */ /* 0x0001e2000c101b04 */
[----:B------:R-:W-:Y:S02]  /*7b90*/  IADD3.X R13, PT, PT, R5, UR49, RZ, P0, !PT ;  /* 0x00000031050d7c10 */ /* 0x000fe400087fe4ff */
[C---:B------:R-:W-:Y:S01]  /*7ba0*/  IADD3 R33, P0, PT, R4.reuse, 0x1c0, RZ ;  /* 0x000001c004217810 */ /* 0x040fe20007f1e0ff */
[----:B------:R-:W-:Y:S01]  /*7bb0*/  IMAD.X R46, RZ, RZ, R46, P5 ;  /* 0x000000ffff2e7224 */ /* 0x000fe200028e062e */
[C---:B------:R-:W-:Y:S01]  /*7bc0*/  IADD3 R5, P1, PT, R4.reuse, 0x200, RZ ;  /* 0x0000020004057810 */ /* 0x040fe20007f3e0ff */
[----:B------:R-:W-:Y:S01]  /*7bd0*/  STG.E.64 desc[UR6][R10.64], R28 ;  /* 0x0000001c0a007986 */ /* 0x000fe2000c101b06 */
[----:B------:R-:W-:-:S02]  /*7be0*/  IADD3 R32, P2, PT, R4, 0x240, RZ ;  /* 0x0000024004207810 */ /* 0x000fc40007f5e0ff */
[C---:B------:R-:W-:Y:S01]  /*7bf0*/  IADD3 R15, P5, PT, R4.reuse, 0x300, RZ ;  /* 0x00000300040f7810 */ /* 0x040fe20007fbe0ff */
[----:B------:R1:W-:Y:S01]  /*7c00*/  STG.E.64 desc[UR8][R12.64], R26 ;  /* 0x0000001a0c007986 */ /* 0x0003e2000c101b08 */
[-C--:B0-----:R-:W-:Y:S02]  /*7c10*/  IADD3.X R7, PT, PT, RZ, R0.reuse, RZ, P6, !PT ;  /* 0x00000000ff077210 */ /* 0x081fe400037fe4ff */
[C---:B------:R-:W-:Y:S02]  /*7c20*/  IADD3 R31, P3, PT, R4.reuse, 0x280, RZ ;  /* 0x00000280041f7810 */ /* 0x040fe40007f7e0ff */
[C---:B------:R-:W-:Y:S02]  /*7c30*/  IADD3 R30, P4, PT, R4.reuse, 0x2c0, RZ ;  /* 0x000002c0041e7810 */ /* 0x040fe40007f9e0ff */
[----:B------:R-:W-:Y:S02]  /*7c40*/  IADD3 R14, P6, PT, R4, 0x340, RZ ;  /* 0x00000340040e7810 */ /* 0x000fe40007fde0ff */
[----:B------:R-:W-:-:S02]  /*7c50*/  IADD3.X R4, PT, PT, RZ, R0, RZ, P0, !PT ;  /* 0x00000000ff047210 */ /* 0x000fc400007fe4ff */
[----:B------:R-:W-:Y:S01]  /*7c60*/  LEA.HI R6, P0, R7, R36, RZ, 0x1 ;  /* 0x0000002407067211 */ /* 0x000fe200078108ff */
[----:B-1----:R-:W-:Y:S01]  /*7c70*/  IMAD.X R26, RZ, RZ, R0, P1 ;  /* 0x000000ffff1a7224 */ /* 0x002fe200008e0600 */
[C---:B------:R-:W-:Y:S02]  /*7c80*/  SHF.L.U64.HI R27, R37.reuse, 0x2, R46 ;  /* 0x00000002251b7819 */ /* 0x040fe4000001022e */
[----:B------:R-:W-:Y:S02]  /*7c90*/  IADD3.X R7, PT, PT, RZ, R7, RZ, P0, !PT ;  /* 0x00000007ff077210 */ /* 0x000fe400007fe4ff */
[----:B------:R-:W-:Y:S02]  /*7ca0*/  LEA.HI R10, P0, R4, R33, RZ, 0x1 ;  /* 0x00000021040a7211 */ /* 0x000fe400078108ff */
[----:B------:R-:W-:Y:S02]  /*7cb0*/  LEA.HI R13, P1, R26, R5, RZ, 0x1 ;  /* 0x000000051a0d7211 */ /* 0x000fe400078308ff */
[----:B------:R-:W-:Y:S01]  /*7cc0*/  SHF.L.U32 R5, R37, 0x2, RZ ;  /* 0x0000000225057819 */ /* 0x000fe200000006ff */
[----:B------:R-:W-:Y:S01]  /*7cd0*/  IMAD.X R11, RZ, RZ, R4, P0 ;  /* 0x000000ffff0b7224 */ /* 0x000fe200000e0604 */
[C---:B------:R-:W-:Y:S01]  /*7ce0*/  SHF.L.U64.HI R7, R6.reuse, 0x2, R7 ;  /* 0x0000000206077819 */ /* 0x040fe20000010207 */
[----:B------:R-:W-:Y:S01]  /*7cf0*/  IMAD.X R26, RZ, RZ, R26, P1 ;  /* 0x000000ffff1a7224 */ /* 0x000fe200008e061a */
[----:B------:R-:W-:-:S02]  /*7d00*/  SHF.L.U32 R6, R6, 0x2, RZ ;  /* 0x0000000206067819 */ /* 0x000fc400000006ff */
[----:B------:R-:W-:Y:S02]  /*7d10*/  LOP3.LUT R4, R5, 0xfffffff8, RZ, 0xc0, !PT ;  /* 0xfffffff805047812 */ /* 0x000fe400078ec0ff */
[C---:B------:R-:W-:Y:S02]  /*7d20*/  SHF.L.U64.HI R11, R10.reuse, 0x2, R11 ;  /* 0x000000020a0b7819 */ /* 0x040fe4000001020b */
[----:B------:R-:W-:Y:S02]  /*7d30*/  SHF.L.U32 R10, R10, 0x2, RZ ;  /* 0x000000020a0a7819 */ /* 0x000fe400000006ff */
[----:B------:R-:W-:Y:S02]  /*7d40*/  IADD3 R4, P0, PT, R4, UR48, RZ ;  /* 0x0000003004047c10 */ /* 0x000fe4000ff1e0ff */
[----:B------:R-:W-:Y:S02]  /*7d50*/  LOP3.LUT R6, R6, 0xfffffff8, RZ, 0xc0, !PT ;  /* 0xfffffff806067812 */ /* 0x000fe400078ec0ff */
[----:B------:R-:W-:-:S02]  /*7d60*/  LOP3.LUT R10, R10, 0xfffffff8, RZ, 0xc0, !PT ;  /* 0xfffffff80a0a7812 */ /* 0x000fc400078ec0ff */
[----:B------:R-:W-:Y:S02]  /*7d70*/  SHF.L.U32 R12, R13, 0x2, RZ ;  /* 0x000000020d0c7819 */ /* 0x000fe400000006ff */
[----:B------:R-:W-:Y:S02]  /*7d80*/  IADD3.X R5, PT, PT, R27, UR49, RZ, P0, !PT ;  /* 0x000000311b057c10 */ /* 0x000fe400087fe4ff */
[----:B------:R-:W-:Y:S02]  /*7d90*/  IADD3 R6, P1, PT, R6, UR48, RZ ;  /* 0x0000003006067c10 */ /* 0x000fe4000ff3e0ff */
[----:B------:R-:W-:Y:S01]  /*7da0*/  IADD3 R10, P0, PT, R10, UR48, RZ ;  /* 0x000000300a0a7c10 */ /* 0x000fe2000ff1e0ff */
[----:B------:R0:W-:Y:S01]  /*7db0*/  STG.E.64 desc[UR4][R4.64], R24 ;  /* 0x0000001804007986 */ /* 0x0001e2000c101b04 */
[----:B------:R-:W-:Y:S02]  /*7dc0*/  LOP3.LUT R12, R12, 0xfffffff8, RZ, 0xc0, !PT ;  /* 0xfffffff80c0c7812 */ /* 0x000fe400078ec0ff */
[----:B------:R-:W-:-:S02]  /*7dd0*/  IADD3.X R7, PT, PT, R7, UR49, RZ, P1, !PT ;  /* 0x0000003107077c10 */ /* 0x000fc40008ffe4ff */
[----:B------:R-:W-:Y:S02]  /*7de0*/  IADD3.X R11, PT, PT, R11, UR49, RZ, P0, !PT ;  /* 0x000000310b0b7c10 */ /* 0x000fe400087fe4ff */
[-C--:B------:R-:W-:Y:S01]  /*7df0*/  IADD3.X R27, PT, PT, RZ, R0.reuse, RZ, P2, !PT ;  /* 0x00000000ff1b7210 */ /* 0x080fe200017fe4ff */
[----:B------:R1:W-:Y:S01]  /*7e00*/  STG.E.64 desc[UR6][R6.64], R22 ;  /* 0x0000001606007986 */ /* 0x0003e2000c101b06 */
[----:B------:R-:W-:Y:S02]  /*7e10*/  SHF.L.U64.HI R13, R13, 0x2, R26 ;  /* 0x000000020d0d7819 */ /* 0x000fe4000001021a */
[----:B------:R-:W-:Y:S01]  /*7e20*/  IADD3 R12, P1, PT, R12, UR48, RZ ;  /* 0x000000300c0c7c10 */ /* 0x000fe2000ff3e0ff */
[----:B------:R2:W-:Y:S01]  /*7e30*/  STG.E.64 desc[UR8][R10.64], R20 ;  /* 0x000000140a007986 */ /* 0x0005e2000c101b08 */
[-C--:B0-----:R-:W-:Y:S01]  /*7e40*/  IADD3.X R25, PT, PT, RZ, R0.reuse, RZ, P4, !PT ;  /* 0x00000000ff197210 */ /* 0x081fe200027fe4ff */
[--C-:B------:R-:W-:Y:S01]  /*7e50*/  IMAD.X R24, RZ, RZ, R0.reuse, P3 ;  /* 0x000000ffff187224 */ /* 0x100fe200018e0600 */
[----:B------:R-:W-:Y:S01]  /*7e60*/  IADD3.X R13, PT, PT, R13, UR49, RZ, P1, !PT ;  /* 0x000000310d0d7c10 */ /* 0x000fe20008ffe4ff */
[----:B------:R-:W-:Y:S01]  /*7e70*/  IMAD.X R5, RZ, RZ, R0, P6 ;  /* 0x000000ffff057224 */ /* 0x000fe200030e0600 */
[----:B------:R-:W-:-:S03]  /*7e80*/  IADD3.X R4, PT, PT, RZ, R0, RZ, P5, !PT ;  /* 0x00000000ff047210 */ /* 0x000fc60002ffe4ff */
[----:B------:R0:W-:Y:S01]  /*7e90*/  STG.E.64 desc[UR10][R12.64], R18 ;  /* 0x000000120c007986 */ /* 0x0001e2000c101b0a */
[----:B------:R-:W-:Y:S02]  /*7ea0*/  LEA.HI R14, P3, R5, R14, RZ, 0x1 ;  /* 0x0000000e050e7211 */ /* 0x000fe400078708ff */
[----:B-1----:R-:W-:Y:S02]  /*7eb0*/  LEA.HI R6, P1, R24, R31, RZ, 0x1 ;  /* 0x0000001f18067211 */ /* 0x002fe400078308ff */
[----:B--2---:R-:W-:Y:S02]  /*7ec0*/  LEA.HI R11, P0, R27, R32, RZ, 0x1 ;  /* 0x000000201b0b7211 */ /* 0x004fe400078108ff */
[----:B------:R-:W-:Y:S02]  /*7ed0*/  LEA.HI R10, P2, R25, R30, RZ, 0x1 ;  /* 0x0000001e190a7211 */ /* 0x000fe400078508ff */
[----:B------:R-:W-:Y:S02]  /*7ee0*/  IADD3.X R0, PT, PT, RZ, R27, RZ, P0, !PT ;  /* 0x0000001bff007210 */ /* 0x000fe400007fe4ff */
[----:B------:R-:W-:-:S02]  /*7ef0*/  IADD3.X R5, PT, PT, RZ, R5, RZ, P3, !PT ;  /* 0x00000005ff057210 */ /* 0x000fc40001ffe4ff */
[----:B------:R-:W-:Y:S02]  /*7f00*/  IADD3.X R7, PT, PT, RZ, R24, RZ, P1, !PT ;  /* 0x00000018ff077210 */ /* 0x000fe40000ffe4ff */
[----:B0-----:R-:W-:Y:S02]  /*7f10*/  LEA.HI R12, P0, R4, R15, RZ, 0x1 ;  /* 0x0000000f040c7211 */ /* 0x001fe400078108ff */
[C---:B------:R-:W-:Y:S01]  /*7f20*/  SHF.L.U64.HI R15, R11.reuse, 0x2, R0 ;  /* 0x000000020b0f7819 */ /* 0x040fe20000010200 */
[----:B------:R-:W-:Y:S01]  /*7f30*/  IMAD.SHL.U32 R0, R11, 0x4, RZ ;  /* 0x000000040b007824 */ /* 0x000fe200078e00ff */
[----:B------:R-:W-:Y:S01]  /*7f40*/  IADD3.X R11, PT, PT, RZ, R25, RZ, P2, !PT ;  /* 0x00000019ff0b7210 */ /* 0x000fe200017fe4ff */
[----:B------:R-:W-:Y:S01]  /*7f50*/  IMAD.X R13, RZ, RZ, R4, P0 ;  /* 0x000000ffff0d7224 */ /* 0x000fe200000e0604 */
[----:B------:R-:W-:Y:S02]  /*7f60*/  SHF.L.U64.HI R7, R6, 0x2, R7 ;  /* 0x0000000206077819 */ /* 0x000fe40000010207 */
[----:B------:R-:W-:-:S02]  /*7f70*/  SHF.L.U64.HI R11, R10, 0x2, R11 ;  /* 0x000000020a0b7819 */ /* 0x000fc4000001020b */
[----:B------:R-:W-:Y:S02]  /*7f80*/  LOP3.LUT R4, R0, 0xfffffff8, RZ, 0xc0, !PT ;  /* 0xfffffff800047812 */ /* 0x000fe400078ec0ff */
[----:B------:R-:W-:Y:S02]  /*7f90*/  SHF.L.U32 R10, R10, 0x2, RZ ;  /* 0x000000020a0a7819 */ /* 0x000fe400000006ff */
[----:B------:R-:W-:Y:S02]  /*7fa0*/  IADD3 R4, P0, PT, R4, UR48, RZ ;  /* 0x0000003004047c10 */ /* 0x000fe4000ff1e0ff */
[----:B------:R-:W-:Y:S02]  /*7fb0*/  LOP3.LUT R10, R10, 0xfffffff8, RZ, 0xc0, !PT ;  /* 0xfffffff80a0a7812 */ /* 0x000fe400078ec0ff */
[----:B------:R-:W-:Y:S02]  /*7fc0*/  SHF.L.U64.HI R0, R14, 0x2, R5 ;  /* 0x000000020e007819 */ /* 0x000fe40000010205 */
[----:B------:R-:W-:-:S02]  /*7fd0*/  IADD3.X R5, PT, PT, R15, UR49, RZ, P0, !PT ;  /* 0x000000310f057c10 */ /* 0x000fc400087fe4ff */
[----:B------:R-:W-:Y:S02]  /*7fe0*/  IADD3 R10, P0, PT, R10, UR48, RZ ;  /* 0x000000300a0a7c10 */ /* 0x000fe4000ff1e0ff */
[----:B------:R-:W-:Y:S01]  /*7ff0*/  SHF.L.U32 R6, R6, 0x2, RZ ;  /* 0x0000000206067819 */ /* 0x000fe200000006ff */
[----:B------:R0:W-:Y:S01]  /*8000*/  STG.E.64 desc[UR4][R4.64], R16 ;  /* 0x0000001004007986 */ /* 0x0001e2000c101b04 */
[----:B------:R-:W-:Y:S02]  /*8010*/  IADD3.X R11, PT, PT, R11, UR49, RZ, P0, !PT ;  /* 0x000000310b0b7c10 */ /* 0x000fe400087fe4ff */
[----:B------:R-:W-:Y:S02]  /*8020*/  IADD3 R41, P0, PT, R40, R41, RZ ;  /* 0x0000002928297210 */ /* 0x000fe40007f1e0ff */
[C---:B------:R-:W-:Y:S01]  /*8030*/  SHF.L.U64.HI R13, R12.reuse, 0x2, R13 ;  /* 0x000000020c0d7819 */ /* 0x040fe2000001020d */
[----:B------:R-:W-:Y:S01]  /*8040*/  IMAD.SHL.U32 R12, R12, 0x4, RZ ;  /* 0x000000040c0c7824 */ /* 0x000fe200078e00ff */
[----:B------:R-:W-:-:S02]  /*8050*/  SHF.L.U32 R14, R14, 0x2, RZ ;  /* 0x000000020e0e7819 */ /* 0x000fc400000006ff */
[----:B------:R-:W-:Y:S02]  /*8060*/  LEA.HI.X.SX32 R43, R40, R43, 0x1, P0 ;  /* 0x0000002b282b7211 */ /* 0x000fe400000f0eff */
[----:B------:R-:W-:Y:S02]  /*8070*/  LOP3.LUT R6, R6, 0xfffffff8, RZ, 0xc0, !PT ;  /* 0xfffffff806067812 */ /* 0x000fe400078ec0ff */
[----:B------:R-:W-:Y:S02]  /*8080*/  ISETP.GE.U32.AND P0, PT, R41, UR46, PT ;  /* 0x0000002e29007c0c */ /* 0x000fe4000bf06070 */
[----:B------:R-:W-:Y:S02]  /*8090*/  LOP3.LUT R12, R12, 0xfffffff8, RZ, 0xc0, !PT ;  /* 0xfffffff80c0c7812 */ /* 0x000fe400078ec0ff */
[----:B------:R-:W-:Y:S02]  /*80a0*/  LOP3.LUT R14, R14, 0xfffffff8, RZ, 0xc0, !PT ;  /* 0xfffffff80e0e7812 */ /* 0x000fe400078ec0ff */
[----:B------:R-:W-:-:S02]  /*80b0*/  IADD3 R6, P1, PT, R6, UR48, RZ ;  /* 0x0000003006067c10 */ /* 0x000fc4000ff3e0ff */
[----:B------:R-:W-:Y:S02]  /*80c0*/  ISETP.GE.AND.EX P0, PT, R43, UR47, PT, P0 ;  /* 0x0000002f2b007c0c */ /* 0x000fe4000bf06300 */
[----:B------:R-:W-:Y:S02]  /*80d0*/  IADD3 R12, P2, PT, R12, UR48, RZ ;  /* 0x000000300c0c7c10 */ /* 0x000fe4000ff5e0ff */
[----:B------:R-:W-:Y:S02]  /*80e0*/  IADD3 R14, P3, PT, R14, UR48, RZ ;  /* 0x000000300e0e7c10 */ /* 0x000fe4000ff7e0ff */
[----:B------:R-:W-:Y:S02]  /*80f0*/  IADD3.X R7, PT, PT, R7, UR49, RZ, P1, !PT ;  /* 0x0000003107077c10 */ /* 0x000fe40008ffe4ff */
        /* <DEDUP_REMOVED lines=8> */
.L_x_6851:
[----:B------:R-:W-:Y:S05]  /*8180*/  EXIT ;  /* 0x000000000000794d */ /* 0x000fea0003800000 */
.L_x_6852:
[----:B------:R-:W-:Y:S01]  /*8190*/  BSSY B1, `(.L_x_6910) ;  /* 0x0000007000017945 */ /* 0x000fe20003800000 */
[----:B------:R-:W-:Y:S01]  /*81a0*/  MOV R12, 0x10 ;  /* 0x00000010000c7802 */ /* 0x000fe20000000f00 */
[----:B------:R-:W-:Y:S01]  /*81b0*/  IMAD.MOV.U32 R11, RZ, RZ, 0x1f ;  /* 0x0000001fff0b7424 */ /* 0x000fe200078e00ff */
[----:B------:R-:W-:-:S07]  /*81c0*/  MOV R15, 0xffffffff ;  /* 0xffffffff000f7802 */ /* 0x000fce0000000f00 */
[----:B------:R-:W-:Y:S05]  /*81d0*/  WARPSYNC.COLLECTIVE R15, `(.L_x_6911) ;  /* 0x000000000f087348 */ /* 0x000fea0003c00000 */
[----:B------:R0:W1:Y:S02]  /*81e0*/  SHFL.BFLY P6, R14, R13, R12, R11 ;  /* 0x0c00000c0d0e7389 */ /* 0x00006400000c000b */
[----:B01----:R-:W-:Y:S05]  /*81f0*/  ENDCOLLECTIVE ;  /* 0x000000000000791b */ /* 0x003fea0003800000 */
.L_x_6911:
[----:B------:R-:W-:Y:S05]  /*8200*/  BSYNC B1 ;  /* 0x0000000000017941 */ /* 0x000fea0003800000 */
.L_x_6910:
[----:B------:R-:W-:Y:S01]  /*8210*/  HFMA2 R12, -RZ, RZ, 0, 4.76837158203125e-07 ;  /* 0x00000008ff0c7431 */ /* 0x000fe200000001ff */
[----:B------:R-:W-:Y:S01]  /*8220*/  FMNMX R13, R13, R14, !PT ;  /* 0x0000000e0d0d7209 */ /* 0x000fe20007800000 */
[----:B------:R-:W-:Y:S01]  /*8230*/  IMAD.MOV.U32 R11, RZ, RZ, 0x1f ;  /* 0x0000001fff0b7424 */ /* 0x000fe200078e00ff */
[----:B------:R-:W-:Y:S01]  /*8240*/  MOV R15, 0xffffffff ;  /* 0xffffffff000f7802 */ /* 0x000fe20000000f00 */
[----:B------:R-:W-:-:S07]  /*8250*/  IMAD.MOV.U32 R49, RZ, RZ, 0x437c0000 ;  /* 0x437c0000ff317424 */ /* 0x000fce00078e00ff */
[----:B------:R-:W-:Y:S05]  /*8260*/  WARPSYNC.COLLECTIVE R15, `(.L_x_6912) ;  /* 0x000000000f087348 */ /* 0x000fea0003c00000 */
[----:B------:R0:W1:Y:S02]  /*8270*/  SHFL.BFLY P6, R14, R13, R12, R11 ;  /* 0x0c00000c0d0e7389 */ /* 0x00006400000c000b */
[----:B01----:R-:W-:Y:S05]  /*8280*/  ENDCOLLECTIVE ;  /* 0x000000000000791b */ /* 0x003fea0003800000 */
.L_x_6912:
[----:B------:R-:W-:Y:S01]  /*8290*/  IMAD.MOV.U32 R12, RZ, RZ, 0x4 ;  /* 0x00000004ff0c7424 */ /* 0x000fe200078e00ff */
[----:B------:R-:W-:-:S04]  /*82a0*/  FMNMX R0, R13, R14, !PT ;  /* 0x0000000e0d007209 */ /* 0x000fc80007800000 */
[----:B------:R-:W-:-:S07]  /*82b0*/  MOV R13, R0 ;  /* 0x00000000000d7202 */ /* 0x000fce0000000f00 */
[----:B------:R-:W-:Y:S05]  /*82c0*/  WARPSYNC.COLLECTIVE R15, `(.L_x_6913) ;  /* 0x000000000f087348 */ /* 0x000fea0003c00000 */
[----:B------:R0:W1:Y:S02]  /*82d0*/  SHFL.BFLY P6, R14, R13, R12, R11 ;  /* 0x0c00000c0d0e7389 */ /* 0x00006400000c000b */
[----:B01----:R-:W-:Y:S05]  /*82e0*/  ENDCOLLECTIVE ;  /* 0x000000000000791b */ /* 0x003fea0003800000 */
.L_x_6913:
[----:B------:R-:W-:Y:S01]  /*82f0*/  HFMA2 R12, -RZ, RZ, 0, 1.1920928955078125e-07 ;  /* 0x00000002ff0c7431 */ /* 0x000fe200000001ff */
[----:B------:R-:W-:-:S04]  /*8300*/  FMNMX R2, R0, R14, !PT ;  /* 0x0000000e00027209 */ /* 0x000fc80007800000 */
[----:B------:R-:W-:-:S07]  /*8310*/  MOV R13, R2 ;  /* 0x00000002000d7202 */ /* 0x000fce0000000f00 */
[----:B------:R-:W-:Y:S05]  /*8320*/  WARPSYNC.COLLECTIVE R15, `(.L_x_6914) ;  /* 0x000000000f087348 */ /* 0x000fea0003c00000 */
[----:B------:R0:W1:Y:S02]  /*8330*/  SHFL.BFLY P6, R14, R13, R12, R11 ;  /* 0x0c00000c0d0e7389 */ /* 0x00006400000c000b */
[----:B01----:R-:W-:Y:S05]  /*8340*/  ENDCOLLECTIVE ;  /* 0x000000000000791b */ /* 0x003fea0003800000 */
.L_x_6914:
[----:B------:R-:W-:Y:S02]  /*8350*/  MOV R12, 0x1 ;  /* 0x00000001000c7802 */ /* 0x000fe40000000f00 */
[----:B------:R-:W-:-:S05]  /*8360*/  FMNMX R3, R2, R14, !PT ;  /* 0x0000000e02037209 */ /* 0x000fca0007800000 */
[----:B------:R-:W-:-:S07]  /*8370*/  IMAD.MOV.U32 R13, RZ, RZ, R3 ;  /* 0x000000ffff0d7224 */ /* 0x000fce00078e0003 */
[----:B------:R-:W-:Y:S05]  /*8380*/  WARPSYNC.COLLECTIVE R15, `(.L_x_6915) ;  /* 0x000000000f087348 */ /* 0x000fea0003c00000 */
[----:B------:R0:W1:Y:S02]  /*8390*/  SHFL.BFLY P6, R14, R13, R12, R11 ;  /* 0x0c00000c0d0e7389 */ /* 0x00006400000c000b */
[----:B01----:R-:W-:Y:S05]  /*83a0*/  ENDCOLLECTIVE ;  /* 0x000000000000791b */ /* 0x003fea0003800000 */
.L_x_6915:
        /* <DEDUP_REMOVED lines=29> */
[----:B------:R-:W-:-:S05]  /*8580*/  HFMA2 R7, -RZ, RZ, 0.96630859375, -0.0022525787353515625 ;  /* 0x3bbb989dff077431 */ /* 0x000fca00000001ff */
        /* <DEDUP_REMOVED lines=134> */
[----:B------:R-:W-:Y:S02]  /*8df0*/  SHF.L.U32 R4, R4, 0x17, RZ ;  /* 0x0000001704047819 */ /* 0x000fe400000006ff */
[----:B------:R-:W-:Y:S01]  /*8e00*/  FFMA.RM R0, R0, R49, 12582913 ;  /* 0x4b40000100007423 */ /* 0x000fe20000004031 */
[----:B------:R-:W-:-:S03]  /*8e10*/  FFMA R5, R36, 1.4426950216293334961, -R5 ;  /* 0x3fb8aa3b24057823 */ /* 0x000fc60000000805 */
[C---:B------:R-:W-:Y:S01]  /*8e20*/  FADD R2, R0.reuse, -12583039 ;  /* 0xcb40007f00027421 */ /* 0x040fe20000000000 */
[----:B------:R-:W-:Y:S01]  /*8e30*/  SHF.L.U32 R0, R0, 0x17, RZ ;  /* 0x0000001700007819 */ /* 0x000fe200000006ff */
[----:B------:R-:W-:Y:S02]  /*8e40*/  FFMA R5, R36, 1.925963033500011079e-08, R5 ;  /* 0x32a5706024057823 */ /* 0x000fe40000000005 */
[----:B------:R-:W-:-:S04]  /*8e50*/  FFMA R2, R39, 1.4426950216293334961, -R2 ;  /* 0x3fb8aa3b27027823 */ /* 0x000fc80000000802 */
[----:B------:R-:W-:Y:S01]  /*8e60*/  FFMA R2, R39, 1.925963033500011079e-08, R2 ;  /* 0x32a5706027027823 */ /* 0x000fe20000000002 */
        /* <DEDUP_REMOVED lines=10> */
[----:B------:R-:W-:Y:S02]  /*8f10*/  FFMA R8, R37, 1.4426950216293334961, -R8 ;  /* 0x3fb8aa3b25087823 */ /* 0x000fe40000000808 */
[C---:B------:R-:W-:Y:S01]  /*8f20*/  FADD R3, R0.reuse, -12583039 ;  /* 0xcb40007f00037421 */ /* 0x040fe20000000000 */
[----:B------:R-:W-:-:S02]  /*8f30*/  IMAD.SHL.U32 R0, R0, 0x800000, RZ ;  /* 0x0080000000007824 */ /* 0x000fc400078e00ff */
[----:B------:R-:W-:Y:S01]  /*8f40*/  FFMA R37, R37, 1.925963033500011079e-08, R8 ;  /* 0x32a5706025257823 */ /* 0x000fe20000000008 */
        /* <DEDUP_REMOVED lines=25> */
[----:B------:R-:W-:-:S03]  /*90e0*/  MOV R15, 0xffffffff ;  /* 0xffffffff000f7802 */ /* 0x000fc60000000f00 */
[----:B------:R-:W-:-:S04]  /*90f0*/  FFMA.RM R0, R0, R49, 12582913 ;  /* 0x4b40000100007423 */ /* 0x000fc80000004031 */
[C---:B------:R-:W-:Y:S01]  /*9100*/  FADD R3, R0.reuse, -12583039 ;  /* 0xcb40007f00037421 */ /* 0x040fe20000000000 */
[----:B------:R-:W-:-:S03]  /*9110*/  IMAD.SHL.U32 R0, R0, 0x800000, RZ ;  /* 0x0080000000007824 */ /* 0x000fc600078e00ff */
[----:B------:R-:W-:-:S04]  /*9120*/  FFMA R3, R46, 1.4426950216293334961, -R3 ;  /* 0x3fb8aa3b2e037823 */ /* 0x000fc80000000803 */
[----:B------:R-:W-:-:S06]  /*9130*/  FFMA R3, R46, 1.925963033500011079e-08, R3 ;  /* 0x32a570602e037823 */ /* 0x000fcc0000000003 */
[----:B------:R-:W0:Y:S02]  /*9140*/  MUFU.EX2 R3, R3 ;  /* 0x0000000300037308 */ /* 0x000e240000000800 */
[----:B0-----:R-:W-:Y:S01]  /*9150*/  FMUL R0, R0, R3 ;  /* 0x0000000300007220 */ /* 0x001fe20000400000 */
[C---:B------:R-:W-:Y:S01]  /*9160*/  FADD R3, R4.reuse, -12583039 ;  /* 0xcb40007f04037421 */ /* 0x040fe20000000000 */
[----:B------:R-:W-:-:S03]  /*9170*/  IMAD.SHL.U32 R4, R4, 0x800000, RZ ;  /* 0x0080000004047824 */ /* 0x000fc600078e00ff */
[----:B------:R-:W-:-:S04]  /*9180*/  FFMA R3, R38, 1.4426950216293334961, -R3 ;  /* 0x3fb8aa3b26037823 */ /* 0x000fc80000000803 */
[----:B------:R-:W-:-:S06]  /*9190*/  FFMA R3, R38, 1.925963033500011079e-08, R3 ;  /* 0x32a5706026037823 */ /* 0x000fcc0000000003 */
[----:B------:R-:W0:Y:S02]  /*91a0*/  MUFU.EX2 R3, R3 ;  /* 0x0000000300037308 */ /* 0x000e240000000800 */
[----:B0-----:R-:W-:Y:S01]  /*91b0*/  FMUL R5, R4, R3 ;  /* 0x0000000304057220 */ /* 0x001fe20000400000 */
[----:B------:R-:W-:Y:S01]  /*91c0*/  FFMA.SAT R4, R47, R7, 0.5 ;  /* 0x3f0000002f047423 */ /* 0x000fe20000002007 */
[----:B------:R-:W-:-:S03]  /*91d0*/  FADD R3, R14, -12583039 ;  /* 0xcb40007f0e037421 */ /* 0x000fc60000000000 */
[----:B------:R-:W-:Y:S01]  /*91e0*/  FFMA.RM R4, R4, R49, 12582913 ;  /* 0x4b40000104047423 */ /* 0x000fe20000004031 */
[----:B------:R-:W-:-:S03]  /*91f0*/  FFMA R3, R44, 1.4426950216293334961, -R3 ;  /* 0x3fb8aa3b2c037823 */ /* 0x000fc60000000803 */
[----:B------:R-:W-:Y:S01]  /*9200*/  FADD R12, R4, -12583039 ;  /* 0xcb40007f040c7421 */ /* 0x000fe20000000000 */
[----:B------:R-:W-:Y:S01]  /*9210*/  FFMA R44, R44, 1.925963033500011079e-08, R3 ;  /* 0x32a570602c2c7823 */ /* 0x000fe20000000003 */
[----:B------:R-:W-:Y:S01]  /*9220*/  SHF.L.U32 R3, R14, 0x17, RZ ;  /* 0x000000170e037819 */ /* 0x000fe200000006ff */
[----:B------:R-:W-:Y:S01]  /*9230*/  FFMA.SAT R14, R48, R7, 0.5 ;  /* 0x3f000000300e7423 */ /* 0x000fe20000002007 */
[C---:B------:R-:W-:Y:S01]  /*9240*/  FFMA R12, R47.reuse, 1.4426950216293334961, -R12 ;  /* 0x3fb8aa3b2f0c7823 */ /* 0x040fe2000000080c */
[----:B------:R-:W-:Y:S02]  /*9250*/  SHF.L.U32 R4, R4, 0x17, RZ ;  /* 0x0000001704047819 */ /* 0x000fe400000006ff */
[----:B------:R-:W-:Y:S01]  /*9260*/  FFMA.RM R14, R14, R49, 12582913 ;  /* 0x4b4000010e0e7423 */ /* 0x000fe20000004031 */
[----:B------:R-:W-:Y:S01]  /*9270*/  FFMA R12, R47, 1.925963033500011079e-08, R12 ;  /* 0x32a570602f0c7823 */ /* 0x000fe2000000000c */
[----:B------:R-:W0:Y:S08]  /*9280*/  MUFU.EX2 R44, R44 ;  /* 0x0000002c002c7308 */ /* 0x000e300000000800 */
[----:B------:R1:W2:Y:S02]  /*9290*/  MUFU.EX2 R11, R12 ;  /* 0x0000000c000b7308 */ /* 0x0002a40000000800 */
[----:B-1----:R-:W-:Y:S01]  /*92a0*/  FFMA.SAT R12, R6, R7, 0.5 ;  /* 0x3f000000060c7423 */ /* 0x002fe20000002007 */
[----:B0-----:R-:W-:-:S03]  /*92b0*/  FMUL R3, R3, R44 ;  /* 0x0000002c03037220 */ /* 0x001fc60000400000 */
[----:B------:R-:W-:-:S04]  /*92c0*/  FFMA.RM R12, R12, R49, 12582913 ;  /* 0x4b4000010c0c7423 */ /* 0x000fc80000004031 */
[----:B------:R-:W-:Y:S01]  /*92d0*/  FADD R7, R12, -12583039 ;  /* 0xcb40007f0c077421 */ /* 0x000fe20000000000 */
[----:B--2---:R-:W-:Y:S01]  /*92e0*/  FMUL R4, R4, R11 ;  /* 0x0000000b04047220 */ /* 0x004fe20000400000 */
[----:B------:R-:W-:Y:S02]  /*92f0*/  FADD R11, R14, -12583039 ;  /* 0xcb40007f0e0b7421 */ /* 0x000fe40000000000 */
[----:B------:R-:W-:Y:S02]  /*9300*/  FFMA R7, R6, 1.4426950216293334961, -R7 ;  /* 0x3fb8aa3b06077823 */ /* 0x000fe40000000807 */
[----:B------:R-:W-:Y:S02]  /*9310*/  FFMA R11, R48, 1.4426950216293334961, -R11 ;  /* 0x3fb8aa3b300b7823 */ /* 0x000fe4000000080b */
[----:B------:R-:W-:Y:S01]  /*9320*/  FFMA R13, R6, 1.925963033500011079e-08, R7 ;  /* 0x32a57060060d7823 */ /* 0x000fe20000000007 */
[----:B------:R-:W-:Y:S02]  /*9330*/  IMAD.SHL.U32 R7, R12, 0x800000, RZ ;  /* 0x008000000c077824 */ /* 0x000fe400078e00ff */
[----:B------:R-:W-:Y:S01]  /*9340*/  FFMA R48, R48, 1.925963033500011079e-08, R11 ;  /* 0x32a5706030307823 */ /* 0x000fe2000000000b */
[----:B------:R-:W-:Y:S01]  /*9350*/  FADD R12, RZ, R32 ;  /* 0x00000020ff0c7221 */ /* 0x000fe20000000000 */
[----:B------:R-:W0:Y:S08]  /*9360*/  MUFU.EX2 R6, R13 ;  /* 0x0000000d00067308 */ /* 0x000e300000000800 */
[----:B------:R-:W1:Y:S01]  /*9370*/  MUFU.EX2 R11, R48 ;  /* 0x00000030000b7308 */ /* 0x000e620000000800 */
[----:B0-----:R-:W-:Y:S01]  /*9380*/  FMUL R7, R7, R6 ;  /* 0x0000000607077220 */ /* 0x001fe20000400000 */
[----:B------:R-:W-:-:S05]  /*9390*/  SHF.L.U32 R6, R14, 0x17, RZ ;  /* 0x000000170e067819 */ /* 0x000fca00000006ff */
[----:B-1----:R-:W-:Y:S01]  /*93a0*/  FMUL R6, R6, R11 ;  /* 0x0000000b06067220 */ /* 0x002fe20000400000 */
        /* <DEDUP_REMOVED lines=32> */
.L_x_6916:
[----:B------:R-:W-:Y:S02]  /*95b0*/  IMAD.MOV.U32 R12, RZ, RZ, 0x8 ;  /* 0x00000008ff0c7424 */ /* 0x000fe400078e00ff */
[----:B------:R-:W-:-:S05]  /*95c0*/  FADD R36, R13, R14 ;  /* 0x0000000e0d247221 */ /* 0x000fca0000000000 */
[----:B------:R-:W-:-:S07]  /*95d0*/  MOV R13, R36 ;  /* 0x00000024000d7202 */ /* 0x000fce0000000f00 */
[----:B------:R-:W-:Y:S05]  /*95e0*/  WARPSYNC.COLLECTIVE R15, `(.L_x_6917) ;  /* 0x000000000f087348 */ /* 0x000fea0003c00000 */
[----:B------:R0:W1:Y:S02]  /*95f0*/  SHFL.BFLY P6, R14, R13, R12, R11 ;  /* 0x0c00000c0d0e7389 */ /* 0x00006400000c000b */
[----:B01----:R-:W-:Y:S05]  /*9600*/  ENDCOLLECTIVE ;  /* 0x000000000000791b */ /* 0x003fea0003800000 */
.L_x_6917:
[----:B------:R-:W-:Y:S02]  /*9610*/  HFMA2 R12, -RZ, RZ, 0, 2.384185791015625e-07 ;  /* 0x00000004ff0c7431 */ /* 0x000fe400000001ff */
[----:B------:R-:W-:-:S05]  /*9620*/  FADD R37, R36, R14 ;  /* 0x0000000e24257221 */ /* 0x000fca0000000000 */
[----:B------:R-:W-:-:S07]  /*9630*/  MOV R13, R37 ;  /* 0x00000025000d7202 */ /* 0x000fce0000000f00 */
[----:B------:R-:W-:Y:S05]  /*9640*/  WARPSYNC.COLLECTIVE R15, `(.L_x_6918) ;  /* 0x000000000f087348 */ /* 0x000fea0003c00000 */
[----:B------:R0:W1:Y:S02]  /*9650*/  SHFL.BFLY P6, R14, R13, R12, R11 ;  /* 0x0c00000c0d0e7389 */ /* 0x00006400000c000b */
[----:B01----:R-:W-:Y:S05]  /*9660*/  ENDCOLLECTIVE ;  /* 0x000000000000791b */ /* 0x003fea0003800000 */
.L_x_6918:
[----:B------:R-:W-:Y:S01]  /*9670*/  MOV R12, 0x2 ;  /* 0x00000002000c7802 */ /* 0x000fe20000000f00 */
[----:B------:R-:W-:-:S04]  /*9680*/  FADD R38, R37, R14 ;  /* 0x0000000e25267221 */ /* 0x000fc80000000000 */
[----:B------:R-:W-:-:S07]  /*9690*/  IMAD.MOV.U32 R13, RZ, RZ, R38 ;  /* 0x000000ffff0d7224 */ /* 0x000fce00078e0026 */
[----:B------:R-:W-:Y:S05]  /*96a0*/  WARPSYNC.COLLECTIVE R15, `(.L_x_6919) ;  /* 0x000000000f087348 */ /* 0x000fea0003c00000 */
[----:B------:R0:W1:Y:S02]  /*96b0*/  SHFL.BFLY P6, R14, R13, R12, R11 ;  /* 0x0c00000c0d0e7389 */ /* 0x00006400000c000b */
[----:B01----:R-:W-:Y:S05]  /*96c0*/  ENDCOLLECTIVE ;  /* 0x000000000000791b */ /* 0x003fea0003800000 */
.L_x_6919:
[----:B------:R-:W-:Y:S02]  /*96d0*/  IMAD.MOV.U32 R12, RZ, RZ, 0x1 ;  /* 0x00000001ff0c7424 */ /* 0x000fe400078e00ff */
[----:B------:R-:W-:-:S05]  /*96e0*/  FADD R39, R38, R14 ;  /* 0x0000000e26277221 */ /* 0x000fca0000000000 */
[----:B------:R-:W-:-:S07]  /*96f0*/  MOV R13, R39 ;  /* 0x00000027000d7202 */ /* 0x000fce0000000f00 */
[----:B------:R-:W-:Y:S05]  /*9700*/  WARPSYNC.COLLECTIVE R15, `(.L_x_6920) ;  /* 0x000000000f087348 */ /* 0x000fea0003c00000 */
[----:B------:R0:W1:Y:S02]  /*9710*/  SHFL.BFLY P6, R14, R13, R12, R11 ;  /* 0x0c00000c0d0e7389 */ /* 0x00006400000c000b */
[----:B01----:R-:W-:Y:S05]  /*9720*/  ENDCOLLECTIVE ;  /* 0x000000000000791b */ /* 0x003fea0003800000 */
.L_x_6920:
[----:B------:R-:W-:Y:S05]  /*9730*/  BRA `(.L_x_6921) ;  /* 0xffffffc400807947 */ /* 0x000fea000383ffff */
        .weak           $__internal_104_$__cuda_sm3x_div_rn_noftz_f32_slowpath
        .type           $__internal_104_$__cuda_sm3x_div_rn_noftz_f32_slowpath,@function
        .size           $__internal_104_$__cuda_sm3x_div_rn_noftz_f32_slowpath,(.L_x_37481 - $__internal_104_$__cuda_sm3x_div_rn_noftz_f32_slowpath)
$__internal_104_$__cuda_sm3x_div_rn_noftz_f32_slowpath:
[----:B------:R-:W-:Y:S01]  /*9740*/  SHF.R.U32.HI R37, RZ, 0x17, R11 ;  /* 0x00000017ff257819 */ /* 0x000fe2000001160b */
[----:B------:R-:W-:Y:S01]  /*9750*/  BSSY.RECONVERGENT B1, `(.L_x_6922) ;  /* 0x0000063000017945 */ /* 0x000fe20003800200 */
[--C-:B------:R-:W-:Y:S01]  /*9760*/  SHF.R.U32.HI R46, RZ, 0x17, R32.reuse ;  /* 0x00000017ff2e7819 */ /* 0x100fe20000011620 */
[----:B------:R-:W-:Y:S01]  /*9770*/  IMAD.MOV.U32 R48, RZ, RZ, R32 ;  /* 0x000000ffff307224 */ /* 0x000fe200078e0020 */
[----:B------:R-:W-:Y:S02]  /*9780*/  LOP3.LUT R37, R37, 0xff, RZ, 0xc0, !PT ;  /* 0x000000ff25257812 */ /* 0x000fe400078ec0ff */
[----:B------:R-:W-:Y:S02]  /*9790*/  LOP3.LUT R50, R46, 0xff, RZ, 0xc0, !PT ;  /* 0x000000ff2e327812 */ /* 0x000fe400078ec0ff */
[----:B------:R-:W-:Y:S02]  /*97a0*/  IADD3 R51, PT, PT, R37, -0x1, RZ ;  /* 0xffffffff25337810 */ /* 0x000fe40007ffe0ff */
[----:B------:R-:W-:-:S02]  /*97b0*/  IADD3 R49, PT, PT, R50, -0x1, RZ ;  /* 0xffffffff32317810 */ /* 0x000fc40007ffe0ff */
        /* <DEDUP_REMOVED lines=27> */
.L_x_6923:
[----:B------:R-:W-:Y:S01]  /*9970*/  LEA R32, R37, 0xc0800000, 0x17 ;  /* 0xc080000025207811 */ /* 0x000fe200078eb8ff */
[----:B------:R-:W-:Y:S01]  /*9980*/  VIADD R50, R50, 0xffffff81 ;  /* 0xffffff8132327836 */ /* 0x000fe20000000000 */
[----:B------:R-:W-:Y:S02]  /*9990*/  BSSY.RECONVERGENT B2, `(.L_x_6928) ;  /* 0x0000035000027945 */ /* 0x000fe40003800200 */
[----:B------:R-:W-:Y:S02]  /*99a0*/  IADD3 R51, PT, PT, -R32, R11, RZ ;  /* 0x0000000b20337210 */ /* 0x000fe40007ffe1ff */
[----:B------:R-:W-:Y:S02]  /*99b0*/  IADD3 R37, PT, PT, R50, 0x7f, -R37 ;  /* 0x0000007f32257810 */ /* 0x000fe40007ffe825 */
        /* <DEDUP_REMOVED lines=31> */
[----:B------:R-:W-:-:S02]  /*9bb0*/  ISETP.NE.AND P1, PT, R48, RZ, PT ;  /* 0x000000ff3000720c */ /* 0x000fc40003f25270 */
        /* <DEDUP_REMOVED lines=14> */
.L_x_6930:
[----:B------:R-:W-:-:S04]  /*9ca0*/  LOP3.LUT R11, R11, 0x80000000, RZ, 0xc0, !PT ;  /* 0x800000000b0b7812 */ /* 0x000fc800078ec0ff */
[----:B------:R-:W-:Y:S01]  /*9cb0*/  LOP3.LUT R11, R11, 0x7f800000, RZ, 0xfc, !PT ;  /* 0x7f8000000b0b7812 */ /* 0x000fe200078efcff */
[----:B------:R-:W-:Y:S06]  /*9cc0*/  BRA `(.L_x_6931) ;  /* 0x0000000000047947 */ /* 0x000fec0003800000 */
.L_x_6929:
[----:B------:R-:W-:-:S07]  /*9cd0*/  LEA R11, R46, R11, 0x17 ;  /* 0x0000000b2e0b7211 */ /* 0x000fce00078eb8ff */
.L_x_6931:
[----:B------:R-:W-:Y:S05]  /*9ce0*/  BSYNC.RECONVERGENT B2 ;  /* 0x0000000000027941 */ /* 0x000fea0003800200 */
.L_x_6928:
[----:B------:R-:W-:Y:S05]  /*9cf0*/  BRA `(.L_x_6932) ;  /* 0x0000000000207947 */ /* 0x000fea0003800000 */
.L_x_6927:
[----:B------:R-:W-:-:S04]  /*9d00*/  LOP3.LUT R11, R11, 0x80000000, R48, 0x48, !PT ;  /* 0x800000000b0b7812 */ /* 0x000fc800078e4830 */
[----:B------:R-:W-:Y:S01]  /*9d10*/  LOP3.LUT R11, R11, 0x7f800000, RZ, 0xfc, !PT ;  /* 0x7f8000000b0b7812 */ /* 0x000fe200078efcff */
[----:B------:R-:W-:Y:S06]  /*9d20*/  BRA `(.L_x_6932) ;  /* 0x0000000000147947 */ /* 0x000fec0003800000 */
.L_x_6926:
[----:B------:R-:W-:Y:S01]  /*9d30*/  LOP3.LUT R11, R11, 0x80000000, R48, 0x48, !PT ;  /* 0x800000000b0b7812 */ /* 0x000fe200078e4830 */
[----:B------:R-:W-:Y:S06]  /*9d40*/  BRA `(.L_x_6932) ;  /* 0x00000000000c7947 */ /* 0x000fec0003800000 */
.L_x_6925:
[----:B------:R-:W0:Y:S01]  /*9d50*/  MUFU.RSQ R11, -QNAN ;  /* 0xffc00000000b7908 */ /* 0x000e220000001400 */
[----:B------:R-:W-:Y:S05]  /*9d60*/  BRA `(.L_x_6932) ;  /* 0x0000000000047947 */ /* 0x000fea0003800000 */
.L_x_6924:
[----:B------:R-:W-:-:S07]  /*9d70*/  FADD.FTZ R11, R32, R11 ;  /* 0x0000000b200b7221 */ /* 0x000fce0000010000 */
.L_x_6932:
[----:B------:R-:W-:Y:S05]  /*9d80*/  BSYNC.RECONVERGENT B1 ;  /* 0x0000000000017941 */ /* 0x000fea0003800200 */
.L_x_6922:
[----:B------:R-:W-:-:S04]  /*9d90*/  HFMA2 R37, -RZ, RZ, 0, 0 ;  /* 0x00000000ff257431 */ /* 0x000fc800000001ff */
[----:B0-----:R-:W-:Y:S05]  /*9da0*/  RET.REL.NODEC R36 `(_Z15SoftmaxWarpImplI22BroadcastScaleMaskLoadIffbLm4EiE11DirectStoreIffEfLi2ELi28ELi32ELi1ELb0EL9Algorithm0EEvT_T0_ll) ;  /* 0xffffff6024947950 */ /* 0x001fea0003c3ffff */
.L_x_6933:
        /* <DEDUP_REMOVED lines=13> */
.L_x_37481:


//--------------------- .text._Z15SoftmaxWarpImplI22BroadcastScaleMaskLoadIffbLm4EiE11DirectStoreIffEfLi2ELi26ELi32ELi1ELb1EL9Algorithm0EEvT_T0_ll --------------------------
	.section	.text._Z15SoftmaxWarpImplI22BroadcastScaleMaskLoadIffbLm4EiE11DirectStoreIffEfLi2ELi26ELi32ELi1ELb1EL9Algorithm0EEvT_T0_ll,"ax",@progbits
	.align	128
        .global         _Z15SoftmaxWarpImplI22BroadcastScaleMaskLoadIffbLm4EiE11DirectStoreIffEfLi2ELi26ELi32ELi1ELb1EL9Algorithm0EEvT_T0_ll
        .type           _Z15SoftmaxWarpImplI22BroadcastScaleMaskLoadIffbLm4EiE11DirectStoreIffEfLi2ELi26ELi32ELi1ELb1EL9Algorithm0EEvT_T0_ll,@function
        .size           _Z15SoftmaxWarpImplI22BroadcastScaleMaskLoadIffbLm4EiE11DirectStoreIffEfLi2ELi26ELi32ELi1ELb1EL9Algorithm0EEvT_T0_ll,(.L_x_37482 - _Z15SoftmaxWarpImplI22BroadcastScaleMaskLoadIffbLm4EiE11DirectStoreIffEfLi2ELi26ELi32ELi1ELb1EL9Algorithm0EEvT_T0_ll)
        .other          _Z15SoftmaxWarpImplI22BroadcastScaleMaskLoadIffbLm4EiE11DirectStoreIffEfLi2ELi26ELi32ELi1ELb1EL9Algorithm0EEvT_T0_ll,@"STO_CUDA_ENTRY STV_DEFAULT"
_Z15SoftmaxWarpImplI22BroadcastScaleMaskLoadIffbLm4EiE11DirectStoreIffEfLi2ELi26ELi32ELi1ELb1EL9Algorithm0EEvT_T0_ll:
.text._Z15SoftmaxWarpImplI22BroadcastScaleMaskLoadIffbLm4EiE11DirectStoreIffEfLi2ELi26ELi32ELi1ELb1EL9Algorithm0EEvT_T0_ll:
        /* <DEDUP_REMOVED lines=27> */
.L_x_6934:
        /* <DEDUP_REMOVED lines=24> */
[----:B------:R-:W-:-:S07]  /*0330*/  IADD3 R41, PT, PT, R63, 0x2c0, RZ ;  /* 0x000002c03f297810 */ /* 0x000fce0007ffe0ff */
.L_x_7041:
[----:B0-----:R-:W0:Y:S01]  /*0340*/  LDC.64 R2, c[0x0][0x410] ;  /* 0x00010400ff027b82 */ /* 0x001e220000000a00 */
[----:B------:R-:W-:Y:S01]  /*0350*/  BSSY.RECONVERGENT B1, `(.L_x_6936) ;  /* 0x000008d000017945 */ /* 0x000fe20003800200 */
[----:B------:R-:W-:Y:S01]  /*0360*/  MOV R37, 0xff800000 ;  /* 0xff80000000257802 */ /* 0x000fe20000000f00 */
[----:B------:R-:W-:Y:S01]  /*0370*/  IMAD.MOV.U32 R30, RZ, RZ, -0x800000 ;  /* 0xff800000ff1e7424 */ /* 0x000fe200078e00ff */
[----:B------:R-:W-:Y:S02]  /*0380*/  MOV R13, 0xff800000 ;  /* 0xff800000000d7802 */ /* 0x000fe40000000f00 */
[-C--:B0-----:R-:W-:Y:S02]  /*0390*/  ISETP.GE.U32.AND P0, PT, R63, R2.reuse, PT ;  /* 0x000000023f00720c */ /* 0x081fe40003f06070 */
[----:B------:R-:W-:Y:S02]  /*03a0*/  ISETP.GE.U32.AND P4, PT, R61, R2, PT ;  /* 0x000000023d00720c */ /* 0x000fe40003f86070 */
[----:B------:R-:W-:-:S02]  /*03b0*/  ISETP.GE.AND.EX P0, PT, RZ, R3, PT, P0 ;  /* 0x00000003ff00720c */ /* 0x000fc40003f06300 */
[-C--:B------:R-:W-:Y:S02]  /*03c0*/  ISETP.GE.U32.AND P3, PT, R59, R2.reuse, PT ;  /* 0x000000023b00720c */ /* 0x080fe40003f66070 */
[-C--:B------:R-:W-:Y:S02]  /*03d0*/  ISETP.GE.U32.AND P5, PT, R57, R2.reuse, PT ;  /* 0x000000023900720c */ /* 0x080fe40003fa6070 */
[----:B------:R-:W-:Y:S02]  /*03e0*/  ISETP.GE.U32.AND P1, PT, R55, R2, PT ;  /* 0x000000023700720c */ /* 0x000fe40003f26070 */
[----:B------:R-:W-:-:S05]  /*03f0*/  ISETP.GE.AND.EX P4, PT, RZ, R3, PT, P4 ;  /* 0x00000003ff00720c */ /* 0x000fca0003f86340 */
[----:B--2---:R-:W-:Y:S08]  /*0400*/  @P0 BRA `(.L_x_6937) ;  /* 0x0000000800040947 */ /* 0x004ff00003800000 */
[----:B------:R-:W0:Y:S01]  /*0410*/  LDC R11, c[0x0][0x3b8] ;  /* 0x0000ee00ff0b7b82 */ /* 0x000e220000000800 */
[----:B------:R-:W-:Y:S01]  /*0420*/  IMAD R0, R40, UR46, R63 ;  /* 0x0000002e28007c24 */ /* 0x000fe2000f8e023f */
[----:B-1----:R-:W-:Y:S02]  /*0430*/  R2UR UR4, R32 ;  /* 0x00000000200472ca */ /* 0x002fe400000e0000 */
        /* <DEDUP_REMOVED lines=126> */
.L_x_6937:
[----:B------:R-:W-:Y:S05]  /*0c20*/  BSYNC.RECONVERGENT B1 ;  /* 0x0000000000017941 */ /* 0x000fea0003800200 */
.L_x_6936:
        /* <DEDUP_REMOVED lines=8> */
[----:B-1----:R-:W-:Y:S02]  /*0cb0*/  R2UR UR4, R32 ;  /* 0x00000000200472ca */ /* 0x002fe400000e0000 */
        /* <DEDUP_REMOVED lines=126> */
.L_x_6939:
[----:B------:R-:W-:Y:S05]  /*14a0*/  BSYNC.RECONVERGENT B1 ;  /* 0x0000000000017941 */ /* 0x000fea0003800200 */
.L_x_6938:
        /* <DEDUP_REMOVED lines=9> */
[----:B-1----:R-:W-:Y:S02]  /*1540*/  R2UR UR4, R32 ;  /* 0x00000000200472ca */ /* 0x002fe400000e0000 */
        /* <DEDUP_REMOVED lines=39> */
[----:B------:R-:W-:Y:S02]  /*17c0*/  IMAD R5, R14, R17, RZ ;  /* 0x000000110e057224 */ /* 0x000fe400078e02ff */
[----:B------:R-:W1:Y:S01]  /*17d0*/  I2F.RP R14, R21 ;  /* 0x00000015000e7306 */ /* 0x000e620000209400 */
        /* <DEDUP_REMOVED lines=11> */
[----:B------:R-:W-:Y:S01]  /*1890*/  LOP3.LUT R6, R8, R19, RZ, 0x3c, !PT ;  /* 0x0000001308067212 */ /* 0x000fe200078e3cff */
[----:B------:R-:W2:Y:S03]  /*18a0*/  LDC.64 R16, c[0x0][0x3a8] ;  /* 0x0000ea00ff107b82 */ /* 0x000ea60000000a00 */
        /* <DEDUP_REMOVED lines=12> */
[----:B------:R-:W-:Y:S01]  /*1970*/  IMAD R5, R14, R21, RZ ;  /* 0x000000150e057224 */ /* 0x000fe200078e02ff */
[----:B------:R-:W1:Y:S02]  /*1980*/  LDC.64 R18, c[0x0][0x3a0] ;  /* 0x0000e800ff127b82 */ /* 0x000e640000000a00 */
        /* <DEDUP_REMOVED lines=58> */
.L_x_6941:
[----:B------:R-:W-:Y:S05]  /*1d30*/  BSYNC.RECONVERGENT B1 ;  /* 0x0000000000017941 */ /* 0x000fea0003800200 */
.L_x_6940:
[----:B------:R-:W-:Y:S01]  /*1d40*/  BSSY.RECONVERGENT B1, `(.L_x_6942) ;  /* 0x0000084000017945 */ /* 0x000fe20003800200 */
[----:B------:R-:W-:Y:S01]  /*1d50*/  ISETP.GE.U32.AND P5, PT, R49, R2, PT ;  /* 0x000000023100720c */ /* 0x000fe20003fa6070 */
[----:B------:R-:W-:Y:S01]  /*1d60*/  IMAD.MOV.U32 R8, RZ, RZ, -0x800000 ;  /* 0xff800000ff087424 */ /* 0x000fe200078e00ff */
[----:B------:R-:W-:Y:S01]  /*1d70*/  MOV R7, 0xff800000 ;  /* 0xff80000000077802 */ /* 0x000fe20000000f00 */
[----:B------:R-:W-:Y:S10]  /*1d80*/  @P3 BRA `(.L_x_6943) ;  /* 0x0000000400fc3947 */ /* 0x000ff40003800000 */
        /* <DEDUP_REMOVED lines=10> */
[----:B-1----:R-:W-:-:S06]  /*1e30*/  IABS R16, R17 ;  /* 0x0000001100107213 */ /* 0x002fcc0000000000 */
[----:B------:R-:W1:Y:S01]  /*1e40*/  LDC.64 R20, c[0x0][0x398] ;  /* 0x0000e600ff147b82 */ /* 0x000e620000000a00 */
[----:B--2---:R-:W-:Y:S01]  /*1e50*/  IABS R18, R19 ;  /* 0x0000001300127213 */ /* 0x004fe20000000000 */
[----:B---3--:R-:W2:Y:S02]  /*1e60*/  MUFU.RCP R5, R5 ;  /* 0x0000000500057308 */ /* 0x008ea40000001000 */
[----:B--2---:R-:W-:-:S06]  /*1e70*/  VIADD R10, R5, 0xffffffe ;  /* 0x0ffffffe050a7836 */ /* 0x004fcc0000000000 */
[----:B------:R2:W3:Y:S02]  /*1e80*/  F2I.FTZ.U32.TRUNC.NTZ R11, R10 ;  /* 0x0000000a000b7305 */ /* 0x0004e4000021f000 */
[----:B--2---:R-:W-:Y:S01]  /*1e90*/  IMAD.MOV.U32 R10, RZ, RZ, RZ ;  /* 0x000000ffff0a7224 */ /* 0x004fe200078e00ff */
[----:B---3--:R-:W-:-:S05]  /*1ea0*/  IADD3 R7, PT, PT, RZ, -R11, RZ ;  /* 0x8000000bff077210 */ /* 0x008fca0007ffe0ff */
[----:B------:R-:W-:-:S04]  /*1eb0*/  IMAD R7, R7, R12, RZ ;  /* 0x0000000c07077224 */ /* 0x000fc800078e02ff */
[----:B------:R-:W-:Y:S01]  /*1ec0*/  IMAD.HI.U32 R8, R11, R7, R10 ;  /* 0x000000070b087227 */ /* 0x000fe200078e000a */
[----:B------:R-:W-:-:S05]  /*1ed0*/  MOV R7, R14 ;  /* 0x0000000e00077202 */ /* 0x000fca0000000f00 */
[----:B------:R-:W-:-:S04]  /*1ee0*/  IMAD.HI.U32 R5, R8, R7, RZ ;  /* 0x0000000708057227 */ /* 0x000fc800078e00ff */
[----:B------:R-:W-:-:S04]  /*1ef0*/  IMAD.MOV R8, RZ, RZ, -R5 ;  /* 0x000000ffff087224 */ /* 0x000fc800078e0a05 */
[C---:B------:R-:W-:Y:S02]  /*1f00*/  IMAD R7, R12.reuse, R8, R7 ;  /* 0x000000080c077224 */ /* 0x040fe400078e0207 */
[----:B------:R-:W2:Y:S03]  /*1f10*/  I2F.RP R8, R16 ;  /* 0x0000001000087306 */ /* 0x000ea60000209400 */
[----:B------:R-:W-:-:S05]  /*1f20*/  ISETP.GT.U32.AND P6, PT, R12, R7, PT ;  /* 0x000000070c00720c */ /* 0x000fca0003fc4070 */
[----:B--2---:R-:W2:Y:S08]  /*1f30*/  MUFU.RCP R8, R8 ;  /* 0x0000000800087308 */ /* 0x004eb00000001000 */
[----:B------:R-:W-:Y:S01]  /*1f40*/  @!P6 IADD3 R7, PT, PT, R7, -R12, RZ ;  /* 0x8000000c0707e210 */ /* 0x000fe20007ffe0ff */
[----:B------:R-:W-:-:S03]  /*1f50*/  @!P6 VIADD R5, R5, 0x1 ;  /* 0x000000010505e836 */ /* 0x000fc60000000000 */
[----:B------:R-:W-:Y:S02]  /*1f60*/  ISETP.GE.U32.AND P3, PT, R7, R12, PT ;  /* 0x0000000c0700720c */ /* 0x000fe40003f66070 */
[----:B------:R-:W-:-:S04]  /*1f70*/  LOP3.LUT R7, R0, R15, RZ, 0x3c, !PT ;  /* 0x0000000f00077212 */ /* 0x000fc800078e3cff */
[----:B------:R-:W-:Y:S02]  /*1f80*/  ISETP.GE.AND P6, PT, R7, RZ, PT ;  /* 0x000000ff0700720c */ /* 0x000fe40003fc6270 */
[----:B--2---:R-:W-:-:S05]  /*1f90*/  IADD3 R10, PT, PT, R8, 0xffffffe, RZ ;  /* 0x0ffffffe080a7810 */ /* 0x004fca0007ffe0ff */
[----:B------:R-:W-:Y:S01]  /*1fa0*/  @P3 VIADD R5, R5, 0x1 ;  /* 0x0000000105053836 */ /* 0x000fe20000000000 */
[----:B------:R-:W-:Y:S01]  /*1fb0*/  ISETP.NE.AND P3, PT, R15, RZ, PT ;  /* 0x000000ff0f00720c */ /* 0x000fe20003f65270 */
[----:B------:R2:W3:Y:S03]  /*1fc0*/  F2I.FTZ.U32.TRUNC.NTZ R11, R10 ;  /* 0x0000000a000b7305 */ /* 0x0004e6000021f000 */
[----:B------:R-:W-:-:S05]  /*1fd0*/  MOV R12, R5 ;  /* 0x00000005000c7202 */ /* 0x000fca0000000f00 */
[----:B------:R-:W-:Y:S02]  /*1fe0*/  @!P6 IMAD.MOV R12, RZ, RZ, -R12 ;  /* 0x000000ffff0ce224 */ /* 0x000fe400078e0a0c */
[----:B--2---:R-:W-:Y:S02]  /*1ff0*/  HFMA2 R10, -RZ, RZ, 0, 0 ;  /* 0x00000000ff0a7431 */ /* 0x004fe400000001ff */
[----:B------:R-:W-:Y:S02]  /*2000*/  @!P3 LOP3.LUT R12, RZ, R15, RZ, 0x33, !PT ;  /* 0x0000000fff0cb212 */ /* 0x000fe400078e33ff */
[----:B---3--:R-:W-:-:S03]  /*2010*/  IADD3 R7, PT, PT, RZ, -R11, RZ ;  /* 0x8000000bff077210 */ /* 0x008fc60007ffe0ff */
[----:B------:R-:W-:-:S04]  /*2020*/  IMAD.MOV R5, RZ, RZ, -R12 ;  /* 0x000000ffff057224 */ /* 0x000fc800078e0a0c */
[----:B------:R-:W-:Y:S02]  /*2030*/  IMAD R14, R15, R5, R0 ;  /* 0x000000050f0e7224 */ /* 0x000fe400078e0200 */
[----:B------:R-:W-:-:S03]  /*2040*/  IMAD R5, R7, R16, RZ ;  /* 0x0000001007057224 */ /* 0x000fc600078e02ff */
[----:B------:R-:W-:Y:S01]  /*2050*/  IABS R7, R14 ;  /* 0x0000000e00077213 */ /* 0x000fe20000000000 */
[----:B------:R-:W-:-:S06]  /*2060*/  IMAD.HI.U32 R10, R11, R5, R10 ;  /* 0x000000050b0a7227 */ /* 0x000fcc00078e000a */
        /* <DEDUP_REMOVED lines=22> */
[----:B------:R-:W-:Y:S01]  /*21d0*/  IMAD R5, R7, R18, RZ ;  /* 0x0000001207057224 */ /* 0x000fe200078e02ff */
[----:B------:R-:W2:Y:S02]  /*21e0*/  LDC.64 R16, c[0x0][0x3a0] ;  /* 0x0000e800ff107b82 */ /* 0x000ea40000000a00 */
[----:B------:R-:W-:Y:S01]  /*21f0*/  IABS R7, R14 ;  /* 0x0000000e00077213 */ /* 0x000fe20000000000 */
[----:B------:R-:W-:-:S06]  /*2200*/  IMAD.HI.U32 R10, R11, R5, R10 ;  /* 0x000000050b0a7227 */ /* 0x000fcc00078e000a */
[----:B------:R-:W-:Y:S02]  /*2210*/  IMAD.HI.U32 R5, R10, R7, RZ ;  /* 0x000000070a057227 */ /* 0x000fe400078e00ff */
[----:B------:R-:W3:Y:S02]  /*2220*/  LDC.64 R10, c[0x0][0x3a8] ;  /* 0x0000ea00ff0a7b82 */ /* 0x000ee40000000a00 */
        /* <DEDUP_REMOVED lines=15> */
[----:B------:R-:W-:Y:S02]  /*2320*/  SEL R8, R12, RZ, P6 ;  /* 0x000000ff0c087207 */ /* 0x000fe40003000000 */
[----:B------:R-:W-:Y:S02]  /*2330*/  ISETP.NE.AND.EX P3, PT, R21, RZ, PT, P3 ;  /* 0x000000ff1500720c */ /* 0x000fe40003f65330 */
[----:B--2---:R-:W-:Y:S02]  /*2340*/  ISETP.NE.U32.AND P6, PT, R16, 0x1, PT ;  /* 0x000000011000780c */ /* 0x004fe40003fc5070 */
[----:B------:R-:W-:Y:S01]  /*2350*/  SEL R12, R15, RZ, P3 ;  /* 0x000000ff0f0c7207 */ /* 0x000fe20001800000 */
[----:B------:R-:W-:Y:S01]  /*2360*/  IMAD R15, R8, UR36, RZ ;  /* 0x00000024080f7c24 */ /* 0x000fe2000f8e02ff */
[----:B------:R-:W-:-:S02]  /*2370*/  IADD3 R7, PT, PT, -R5, RZ, RZ ;  /* 0x000000ff05077210 */ /* 0x000fc40007ffe1ff */
[----:B---3--:R-:W-:Y:S01]  /*2380*/  ISETP.NE.U32.AND P3, PT, R10, 0x1, PT ;  /* 0x000000010a00780c */ /* 0x008fe20003f65070 */
[----:B------:R-:W-:Y:S01]  /*2390*/  IMAD R12, R12, UR37, R15 ;  /* 0x000000250c0c7c24 */ /* 0x000fe2000f8e020f */
[----:B------:R-:W-:Y:S01]  /*23a0*/  ISETP.NE.AND.EX P6, PT, R17, RZ, PT, P6 ;  /* 0x000000ff1100720c */ /* 0x000fe20003fc5360 */
[----:B------:R-:W-:Y:S01]  /*23b0*/  IMAD R7, R19, R7, R14 ;  /* 0x0000000713077224 */ /* 0x000fe200078e020e */
        /* <DEDUP_REMOVED lines=28> */
.L_x_6943:
[----:B------:R-:W-:Y:S05]  /*2580*/  BSYNC.RECONVERGENT B1 ;  /* 0x0000000000017941 */ /* 0x000fea0003800200 */
.L_x_6942:
        /* <DEDUP_REMOVED lines=36> */
[----:B------:R-:W-:Y:S01]  /*27d0*/  LOP3.LUT R10, R0, R15, RZ, 0x3c, !PT ;  /* 0x0000000f000a7212 */ /* 0x000fe200078e3cff */
[----:B------:R-:W2:Y:S03]  /*27e0*/  I2F.RP R17, R23 ;  /* 0x0000001700117306 */ /* 0x000ea60000209400 */
[----:B------:R-:W-:Y:S01]  /*27f0*/  ISETP.GE.AND P6, PT, R10, RZ, PT ;  /* 0x000000ff0a00720c */ /* 0x000fe20003fc6270 */
[----:B-1----:R-:W-:-:S04]  /*2800*/  VIADD R10, R12, 0xffffffe ;  /* 0x0ffffffe0c0a7836 */ /* 0x002fc80000000000 */
[----:B------:R1:W3:Y:S02]  /*2810*/  F2I.FTZ.U32.TRUNC.NTZ R11, R10 ;  /* 0x0000000a000b7305 */ /* 0x0002e4000021f000 */
[----:B------:R-:W-:Y:S02]  /*2820*/  @P2 IADD3 R5, PT, PT, R5, 0x1, RZ ;  /* 0x0000000105052810 */ /* 0x000fe40007ffe0ff */
[----:B------:R-:W-:-:S03]  /*2830*/  ISETP.NE.AND P2, PT, R15, RZ, PT ;  /* 0x000000ff0f00720c */ /* 0x000fc60003f45270 */
[----:B------:R-:W-:Y:S01]  /*2840*/  IMAD.MOV.U32 R14, RZ, RZ, R5 ;  /* 0x000000ffff0e7224 */ /* 0x000fe200078e0005 */
[----:B--2---:R-:W2:Y:S01]  /*2850*/  MUFU.RCP R17, R17 ;  /* 0x0000001100117308 */ /* 0x004ea20000001000 */
        /* <DEDUP_REMOVED lines=19> */
[----:B--2---:R-:W-:-:S04]  /*2990*/  IADD3 R10, PT, PT, R17, 0xffffffe, RZ ;  /* 0x0ffffffe110a7810 */ /* 0x004fc80007ffe0ff */
        /* <DEDUP_REMOVED lines=71> */
.L_x_6945:
[----:B------:R-:W-:Y:S05]  /*2e10*/  BSYNC.RECONVERGENT B1 ;  /* 0x0000000000017941 */ /* 0x000fea0003800200 */
.L_x_6944:
        /* <DEDUP_REMOVED lines=34> */
[----:B------:R-:W-:Y:S01]  /*3040*/  LOP3.LUT R10, R0, R15, RZ, 0x3c, !PT ;  /* 0x0000000f000a7212 */ /* 0x000fe200078e3cff */
[----:B------:R-:W2:Y:S03]  /*3050*/  I2F.RP R17, R23 ;  /* 0x0000001700117306 */ /* 0x000ea60000209400 */
[----:B------:R-:W-:Y:S02]  /*3060*/  ISETP.GE.AND P6, PT, R10, RZ, PT ;  /* 0x000000ff0a00720c */ /* 0x000fe40003fc6270 */
[----:B-1----:R-:W-:-:S04]  /*3070*/  IADD3 R10, PT, PT, R12, 0xffffffe, RZ ;  /* 0x0ffffffe0c0a7810 */ /* 0x002fc80007ffe0ff */
[----:B------:R1:W3:Y:S01]  /*3080*/  F2I.FTZ.U32.TRUNC.NTZ R11, R10 ;  /* 0x0000000a000b7305 */ /* 0x0002e2000021f000 */
[----:B------:R-:W-:Y:S01]  /*3090*/  @P1 VIADD R5, R5, 0x1 ;  /* 0x0000000105051836 */ /* 0x000fe20000000000 */
[----:B------:R-:W-:-:S04]  /*30a0*/  ISETP.NE.AND P1, PT, R15, RZ, PT ;  /* 0x000000ff0f00720c */ /* 0x000fc80003f25270 */
[----:B------:R-:W-:Y:S02]  /*30b0*/  MOV R14, R5 ;  /* 0x00000005000e7202 */ /* 0x000fe40000000f00 */
[----:B--2---:R-:W2:Y:S01]  /*30c0*/  MUFU.RCP R17, R17 ;  /* 0x0000001100117308 */ /* 0x004ea20000001000 */
[----:B-1----:R-:W-:Y:S02]  /*30d0*/  HFMA2 R10, -RZ, RZ, 0, 0 ;  /* 0x00000000ff0a7431 */ /* 0x002fe400000001ff */
        /* <DEDUP_REMOVED lines=18> */
[----:B--2---:R-:W-:-:S04]  /*3200*/  VIADD R10, R17, 0xffffffe ;  /* 0x0ffffffe110a7836 */ /* 0x004fc80000000000 */
        /* <DEDUP_REMOVED lines=71> */
.L_x_6947:
[----:B------:R-:W-:Y:S05]  /*3680*/  BSYNC.RECONVERGENT B1 ;  /* 0x0000000000017941 */ /* 0x000fea0003800200 */
.L_x_6946:
        /* <DEDUP_REMOVED lines=136> */
.L_x_6949:
[----:B------:R-:W-:Y:S05]  /*3f10*/  BSYNC.RECONVERGENT B1 ;  /* 0x0000000000017941 */ /* 0x000fea0003800200 */
.L_x_6948:
        /* <DEDUP_REMOVED lines=134> */
.L_x_6951:
[----:B------:R-:W-:Y:S05]  /*4780*/  BSYNC.RECONVERGENT B1 ;  /* 0x0000000000017941 */ /* 0x000fea0003800200 */
.L_x_6950:
        /* <DEDUP_REMOVED lines=15> */
[----:B-1----:R-:W-:Y:S02]  /*4880*/  R2UR UR4, R32 ;  /* 0x00000000200472ca */ /* 0x002fe400000e0000 */
        /* <DEDUP_REMOVED lines=67> */
[----:B------:R-:W-:Y:S01]  /*4cc0*/  IABS R12, R25 ;  /* 0x00000019000c7213 */ /* 0x000fe20000000000 */
[----:B------:R-:W1:Y:S02]  /*4cd0*/  LDC.64 R16, c[0x0][0x3a8] ;  /* 0x0000ea00ff107b82 */ /* 0x000e640000000a00 */
        /* <DEDUP_REMOVED lines=21> */
[----:B--2---:R-:W-:-:S02]  /*4e30*/  ISETP.NE.U32.AND P6, PT, R22, 0x1, PT ;  /* 0x000000011600780c */ /* 0x004fc40003fc5070 */
        /* <DEDUP_REMOVED lines=35> */
.L_x_6953:
[----:B------:R-:W-:Y:S05]  /*5070*/  BSYNC.RECONVERGENT B1 ;  /* 0x0000000000017941 */ /* 0x000fea0003800200 */
.L_x_6952:
[----:B------:R-:W-:Y:S01]  /*5080*/  BSSY.RECONVERGENT B1, `(.L_x_6954) ;  /* 0x0000084000017945 */ /* 0x000fe20003800200 */
[----:B------:R-:W-:Y:S01]  /*5090*/  MOV R17, 0xff800000 ;  /* 0xff80000000117802 */ /* 0x000fe20000000f00 */
[----:B------:R-:W-:Y:S02]  /*50a0*/  IMAD.MOV.U32 R25, RZ, RZ, -0x800000 ;  /* 0xff800000ff197424 */ /* 0x000fe400078e00ff */
        /* <DEDUP_REMOVED lines=15> */
[----:B------:R-:W1:Y:S08]  /*51a0*/  I2F.RP R11, R18 ;  /* 0x00000012000b7306 */ /* 0x000e700000209400 */
[----:B------:R2:W3:Y:S08]  /*51b0*/  F2I.FTZ.U32.TRUNC.NTZ R3, R2 ;  /* 0x0000000200037305 */ /* 0x0004f0000021f000 */
[----:B-1----:R-:W1:Y:S01]  /*51c0*/  MUFU.RCP R11, R11 ;  /* 0x0000000b000b7308 */ /* 0x002e620000001000 */
[----:B--2---:R-:W-:-:S02]  /*51d0*/  HFMA2 R2, -RZ, RZ, 0, 0 ;  /* 0x00000000ff027431 */ /* 0x004fc400000001ff */
[----:B---3--:R-:W-:-:S04]  /*51e0*/  IMAD.MOV R25, RZ, RZ, -R3 ;  /* 0x000000ffff197224 */ /* 0x008fc800078e0a03 */
[----:B------:R-:W-:-:S04]  /*51f0*/  IMAD R25, R25, R14, RZ ;  /* 0x0000000e19197224 */ /* 0x000fc800078e02ff */
[----:B------:R-:W-:-:S04]  /*5200*/  IMAD.HI.U32 R12, R3, R25, R2 ;  /* 0x00000019030c7227 */ /* 0x000fc800078e0002 */
[----:B------:R-:W-:-:S04]  /*5210*/  IMAD.MOV.U32 R3, RZ, RZ, R16 ;  /* 0x000000ffff037224 */ /* 0x000fc800078e0010 */
[----:B------:R-:W-:-:S05]  /*5220*/  IMAD.HI.U32 R2, R12, R3, RZ ;  /* 0x000000030c027227 */ /* 0x000fca00078e00ff */
[----:B------:R-:W-:-:S05]  /*5230*/  IADD3 R12, PT, PT, -R2, RZ, RZ ;  /* 0x000000ff020c7210 */ /* 0x000fca0007ffe1ff */
[----:B------:R-:W-:Y:S01]  /*5240*/  IMAD R3, R14, R12, R3 ;  /* 0x0000000c0e037224 */ /* 0x000fe200078e0203 */
[----:B-1----:R-:W-:-:S04]  /*5250*/  IADD3 R12, PT, PT, R11, 0xffffffe, RZ ;  /* 0x0ffffffe0b0c7810 */ /* 0x002fc80007ffe0ff */
[----:B------:R-:W-:-:S13]  /*5260*/  ISETP.GT.U32.AND P6, PT, R14, R3, PT ;  /* 0x000000030e00720c */ /* 0x000fda0003fc4070 */
        /* <DEDUP_REMOVED lines=8> */
[----:B------:R-:W-:Y:S02]  /*52f0*/  IMAD.MOV.U32 R16, RZ, RZ, R2 ;  /* 0x000000ffff107224 */ /* 0x000fe400078e0002 */
[----:B------:R-:W-:-:S03]  /*5300*/  IMAD.MOV.U32 R2, RZ, RZ, RZ ;  /* 0x000000ffff027224 */ /* 0x000fc600078e00ff */
[----:B------:R-:W-:Y:S01]  /*5310*/  @!P2 IADD3 R16, PT, PT, -R16, RZ, RZ ;  /* 0x000000ff1010a210 */ /* 0x000fe20007ffe1ff */
[----:B-1----:R-:W-:Y:S01]  /*5320*/  IMAD.MOV R25, RZ, RZ, -R3 ;  /* 0x000000ffff197224 */ /* 0x002fe200078e0a03 */
[----:B------:R-:W-:-:S03]  /*5330*/  @!P6 LOP3.LUT R16, RZ, R15, RZ, 0x33, !PT ;  /* 0x0000000fff10e212 */ /* 0x000fc600078e33ff */
[----:B------:R-:W-:Y:S01]  /*5340*/  IMAD R25, R25, R18, RZ ;  /* 0x0000001219197224 */ /* 0x000fe200078e02ff */
[----:B------:R-:W-:-:S03]  /*5350*/  IADD3 R11, PT, PT, -R16, RZ, RZ ;  /* 0x000000ff100b7210 */ /* 0x000fc60007ffe1ff */
[----:B------:R-:W-:-:S04]  /*5360*/  IMAD.HI.U32 R2, R3, R25, R2 ;  /* 0x0000001903027227 */ /* 0x000fc800078e0002 */
[----:B------:R-:W-:Y:S02]  /*5370*/  IMAD R11, R15, R11, R0 ;  /* 0x0000000b0f0b7224 */ /* 0x000fe400078e0200 */
[----:B------:R-:W1:Y:S03]  /*5380*/  LDC.64 R14, c[0x0][0x390] ;  /* 0x0000e400ff0e7b82 */ /* 0x000e660000000a00 */
[----:B------:R-:W-:-:S05]  /*5390*/  IABS R3, R11 ;  /* 0x0000000b00037213 */ /* 0x000fca0000000000 */
[----:B------:R-:W-:-:S05]  /*53a0*/  IMAD.HI.U32 R2, R2, R3, RZ ;  /* 0x0000000302027227 */ /* 0x000fca00078e00ff */
[----:B------:R-:W-:-:S05]  /*53b0*/  IADD3 R12, PT, PT, -R2, RZ, RZ ;  /* 0x000000ff020c7210 */ /* 0x000fca0007ffe1ff */
[C---:B------:R-:W-:Y:S02]  /*53c0*/  IMAD R3, R18.reuse, R12, R3 ;  /* 0x0000000c12037224 */ /* 0x040fe400078e0203 */
[----:B------:R-:W2:Y:S03]  /*53d0*/  I2F.RP R12, R36 ;  /* 0x00000024000c7306 */ /* 0x000ea60000209400 */
[----:B------:R-:W-:-:S05]  /*53e0*/  ISETP.GT.U32.AND P6, PT, R18, R3, PT ;  /* 0x000000031200720c */ /* 0x000fca0003fc4070 */
[----:B--2---:R-:W2:Y:S08]  /*53f0*/  MUFU.RCP R12, R12 ;  /* 0x0000000c000c7308 */ /* 0x004eb00000001000 */
[----:B------:R-:W-:Y:S01]  /*5400*/  @!P6 IMAD.IADD R3, R3, 0x1, -R18 ;  /* 0x000000010303e824 */ /* 0x000fe200078e0a12 */
[----:B------:R-:W-:Y:S02]  /*5410*/  @!P6 IADD3 R2, PT, PT, R2, 0x1, RZ ;  /* 0x000000010202e810 */ /* 0x000fe40007ffe0ff */
[----:B------:R-:W-:-:S02]  /*5420*/  ISETP.NE.AND P6, PT, R24, RZ, PT ;  /* 0x000000ff1800720c */ /* 0x000fc40003fc5270 */
[----:B------:R-:W-:Y:S02]  /*5430*/  ISETP.GE.U32.AND P3, PT, R3, R18, PT ;  /* 0x000000120300720c */ /* 0x000fe40003f66070 */
[----:B------:R-:W-:-:S04]  /*5440*/  LOP3.LUT R3, R11, R24, RZ, 0x3c, !PT ;  /* 0x000000180b037212 */ /* 0x000fc800078e3cff */
[----:B------:R-:W-:Y:S01]  /*5450*/  ISETP.GE.AND P2, PT, R3, RZ, PT ;  /* 0x000000ff0300720c */ /* 0x000fe20003f46270 */
[----:B--2---:R-:W-:-:S06]  /*5460*/  VIADD R25, R12, 0xffffffe ;  /* 0x0ffffffe0c197836 */ /* 0x004fcc0000000000 */
[----:B------:R-:W-:Y:S01]  /*5470*/  @P3 VIADD R2, R2, 0x1 ;  /* 0x0000000102023836 */ /* 0x000fe20000000000 */
[----:B------:R-:W2:Y:S04]  /*5480*/  F2I.FTZ.U32.TRUNC.NTZ R25, R25 ;  /* 0x0000001900197305 */ /* 0x000ea8000021f000 */
[----:B------:R-:W-:-:S05]  /*5490*/  MOV R18, R2 ;  /* 0x0000000200127202 */ /* 0x000fca0000000f00 */
[----:B------:R-:W-:Y:S01]  /*54a0*/  @!P2 IMAD.MOV R18, RZ, RZ, -R18 ;  /* 0x000000ffff12a224 */ /* 0x000fe200078e0a12 */
[----:B------:R-:W-:Y:S02]  /*54b0*/  @!P6 LOP3.LUT R18, RZ, R24, RZ, 0x33, !PT ;  /* 0x00000018ff12e212 */ /* 0x000fe400078e33ff */
[----:B-1----:R-:W-:Y:S02]  /*54c0*/  ISETP.NE.U32.AND P6, PT, R14, 0x1, PT ;  /* 0x000000010e00780c */ /* 0x002fe40003fc5070 */
[----:B------:R-:W-:Y:S02]  /*54d0*/  IADD3 R2, PT, PT, -R18, RZ, RZ ;  /* 0x000000ff12027210 */ /* 0x000fe40007ffe1ff */
[----:B------:R-:W-:-:S03]  /*54e0*/  ISETP.NE.AND.EX P6, PT, R15, RZ, PT, P6 ;  /* 0x000000ff0f00720c */ /* 0x000fc60003fc5360 */
[----:B------:R-:W-:Y:S01]  /*54f0*/  IMAD R27, R24, R2, R11 ;  /* 0x00000002181b7224 */ /* 0x000fe200078e020b */
[----:B--2---:R-:W-:Y:S01]  /*5500*/  IADD3 R11, PT, PT, RZ, -R25, RZ ;  /* 0x80000019ff0b7210 */ /* 0x004fe20007ffe0ff */
[----:B------:R-:W1:Y:S01]  /*5510*/  LDC.64 R2, c[0x0][0x398] ;  /* 0x0000e600ff027b82 */ /* 0x000e620000000a00 */
[----:B------:R-:W-:-:S03]  /*5520*/  IMAD.MOV.U32 R24, RZ, RZ, RZ ;  /* 0x000000ffff187224 */ /* 0x000fc600078e00ff */
[----:B------:R-:W-:Y:S01]  /*5530*/  IMAD R11, R11, R36, RZ ;  /* 0x000000240b0b7224 */ /* 0x000fe200078e02ff */
[----:B-1----:R-:W-:-:S03]  /*5540*/  ISETP.NE.U32.AND P2, PT, R2, 0x1, PT ;  /* 0x000000010200780c */ /* 0x002fc60003f45070 */
[----:B------:R-:W-:Y:S01]  /*5550*/  IMAD.HI.U32 R2, R25, R11, R24 ;  /* 0x0000000b19027227 */ /* 0x000fe200078e0018 */
[----:B------:R-:W-:Y:S01]  /*5560*/  IABS R11, R27 ;  /* 0x0000001b000b7213 */ /* 0x000fe20000000000 */
[----:B------:R-:W1:Y:S01]  /*5570*/  LDC.64 R24, c[0x0][0x3a8] ;  /* 0x0000ea00ff187b82 */ /* 0x000e620000000a00 */
[----:B------:R-:W-:-:S03]  /*5580*/  ISETP.NE.AND.EX P2, PT, R3, RZ, PT, P2 ;  /* 0x000000ff0300720c */ /* 0x000fc60003f45320 */
[----:B------:R-:W-:Y:S01]  /*5590*/  IMAD.HI.U32 R2, R2, R11, RZ ;  /* 0x0000000b02027227 */ /* 0x000fe200078e00ff */
[----:B------:R-:W-:-:S04]  /*55a0*/  SEL R14, R18, RZ, P2 ;  /* 0x000000ff120e7207 */ /* 0x000fc80001000000 */
[----:B------:R-:W-:-:S05]  /*55b0*/  IADD3 R12, PT, PT, -R2, RZ, RZ ;  /* 0x000000ff020c7210 */ /* 0x000fca0007ffe1ff */
        /* <DEDUP_REMOVED lines=9> */
[----:B------:R-:W-:Y:S02]  /*5650*/  SEL R2, R16, RZ, P6 ;  /* 0x000000ff10027207 */ /* 0x000fe40003000000 */
[----:B-1----:R-:W-:-:S03]  /*5660*/  ISETP.NE.U32.AND P6, PT, R24, 0x1, PT ;  /* 0x000000011800780c */ /* 0x002fc60003fc5070 */
[----:B------:R-:W-:Y:S01]  /*5670*/  IMAD R15, R2, UR36, RZ ;  /* 0x00000024020f7c24 */ /* 0x000fe2000f8e02ff */
[----:B------:R-:W-:Y:S01]  /*5680*/  ISETP.NE.AND.EX P6, PT, R25, RZ, PT, P6 ;  /* 0x000000ff1900720c */ /* 0x000fe20003fc5360 */
[----:B------:R-:W-:Y:S01]  /*5690*/  @!P3 IMAD.MOV R11, RZ, RZ, -R11 ;  /* 0x000000ffff0bb224 */ /* 0x000fe200078e0a0b */
[----:B------:R-:W-:Y:S01]  /*56a0*/  ISETP.NE.AND P3, PT, R34, RZ, PT ;  /* 0x000000ff2200720c */ /* 0x000fe20003f65270 */
[----:B------:R-:W1:Y:S01]  /*56b0*/  LDC.64 R2, c[0x0][0x388] ;  /* 0x0000e200ff027b82 */ /* 0x000e620000000a00 */
[----:B------:R-:W-:-:S11]  /*56c0*/  IMAD R14, R14, UR37, R15 ;  /* 0x000000250e0e7c24 */ /* 0x000fd6000f8e020f */
[----:B------:R-:W-:Y:S02]  /*56d0*/  @!P3 LOP3.LUT R11, RZ, R34, RZ, 0x33, !PT ;  /* 0x00000022ff0bb212 */ /* 0x000fe400078e33ff */
[----:B0-----:R-:W-:Y:S02]  /*56e0*/  ISETP.NE.U32.AND P3, PT, R64, 0x1, PT ;  /* 0x000000014000780c */ /* 0x001fe40003f65070 */
[----:B------:R-:W-:Y:S02]  /*56f0*/  IADD3 R12, PT, PT, -R11, RZ, RZ ;  /* 0x000000ff0b0c7210 */ /* 0x000fe40007ffe1ff */
[----:B------:R-:W-:-:S03]  /*5700*/  ISETP.NE.AND.EX P3, PT, R65, RZ, PT, P3 ;  /* 0x000000ff4100720c */ /* 0x000fc60003f65330 */
[----:B------:R-:W-:Y:S01]  /*5710*/  IMAD R12, R34, R12, R27 ;  /* 0x0000000c220c7224 */ /* 0x000fe200078e021b */
[----:B------:R-:W-:-:S04]  /*5720*/  SEL R11, R11, RZ, P3 ;  /* 0x000000ff0b0b7207 */ /* 0x000fc80001800000 */
[----:B------:R-:W-:Y:S01]  /*5730*/  SEL R12, R12, RZ, P6 ;  /* 0x000000ff0c0c7207 */ /* 0x000fe20003000000 */
[----:B------:R-:W-:Y:S02]  /*5740*/  IMAD R11, R11, UR38, R14 ;  /* 0x000000260b0b7c24 */ /* 0x000fe4000f8e020e */
[----:B------:R-:W0:Y:S02]  /*5750*/  LDC.64 R14, c[0x0][0x380] ;  /* 0x0000e000ff0e7b82 */ /* 0x000e240000000a00 */
        /* <DEDUP_REMOVED lines=22> */
.L_x_6955:
[----:B------:R-:W-:Y:S05]  /*58c0*/  BSYNC.RECONVERGENT B1 ;  /* 0x0000000000017941 */ /* 0x000fea0003800200 */
.L_x_6954:
[----:B------:R-:W-:Y:S01]  /*58d0*/  BSSY.RECONVERGENT B1, `(.L_x_6956) ;  /* 0x0000083000017945 */ /* 0x000fe20003800200 */
[----:B------:R-:W-:Y:S01]  /*58e0*/  MOV R16, 0xff800000 ;  /* 0xff80000000107802 */ /* 0x000fe20000000f00 */
[----:B------:R-:W-:Y:S02]  /*58f0*/  IMAD.MOV.U32 R24, RZ, RZ, -0x800000 ;  /* 0xff800000ff187424 */ /* 0x000fe400078e00ff */
[----:B------:R-:W-:Y:S05]  /*5900*/  @P1 BRA `(.L_x_6957) ;  /* 0x0000000400fc1947 */ /* 0x000fea0003800000 */
[----:B------:R-:W0:Y:S01]  /*5910*/  LDC R11, c[0x0][0x3b8] ;  /* 0x0000ee00ff0b7b82 */ /* 0x000e220000000800 */
[----:B-1----:R-:W-:Y:S02]  /*5920*/  R2UR UR4, R32 ;  /* 0x00000000200472ca */ /* 0x002fe400000e0000 */
[----:B------:R-:W-:-:S05]  /*5930*/  R2UR UR5, R33 ;  /* 0x00000000210572ca */ /* 0x000fca00000e0000 */
[----:B------:R-:W1:Y:S08]  /*5940*/  LDC R34, c[0x0][0x3bc] ;  /* 0x0000ef00ff227b82 */ /* 0x000e700000000800 */
[----:B------:R-:W2:Y:S01]  /*5950*/  LDC R67, c[0x0][0x3c0] ;  /* 0x0000f000ff437b82 */ /* 0x000ea20000000800 */
[----:B0-----:R-:W-:-:S04]  /*5960*/  IABS R15, R11 ;  /* 0x0000000b000f7213 */ /* 0x001fc80000000000 */
[----:B------:R-:W0:Y:S01]  /*5970*/  I2F.RP R0, R15 ;  /* 0x0000000f00007306 */ /* 0x000e220000209400 */
[----:B-1----:R-:W-:Y:S02]  /*5980*/  IABS R14, R34 ;  /* 0x00000022000e7213 */ /* 0x002fe40000000000 */
[----:B--2---:R-:W-:-:S05]  /*5990*/  IABS R36, R67 ;  /* 0x0000004300247213 */ /* 0x004fca0000000000 */
[----:B0-----:R-:W0:Y:S02]  /*59a0*/  MUFU.RCP R0, R0 ;  /* 0x0000000000007308 */ /* 0x001e240000001000 */
[----:B0-----:R-:W-:Y:S01]  /*59b0*/  IADD3 R2, PT, PT, R0, 0xffffffe, RZ ;  /* 0x0ffffffe00027810 */ /* 0x001fe20007ffe0ff */
[----:B------:R-:W-:-:S05]  /*59c0*/  IMAD R0, R40, UR46, R43 ;  /* 0x0000002e28007c24 */ /* 0x000fca000f8e022b */
[----:B------:R0:W1:Y:S02]  /*59d0*/  F2I.FTZ.U32.TRUNC.NTZ R3, R2 ;  /* 0x0000000200037305 */ /* 0x000064000021f000 */
[----:B0-----:R-:W-:Y:S02]  /*59e0*/  HFMA2 R2, -RZ, RZ, 0, 0 ;  /* 0x00000000ff027431 */ /* 0x001fe400000001ff */
[----:B-1----:R-:W-:-:S04]  /*59f0*/  IMAD.MOV R12, RZ, RZ, -R3 ;  /* 0x000000ffff0c7224 */ /* 0x002fc800078e0a03 */
[----:B------:R-:W-:Y:S02]  /*5a00*/  IMAD R5, R12, R15, RZ ;  /* 0x0000000f0c057224 */ /* 0x000fe400078e02ff */
[----:B------:R-:W0:Y:S02]  /*5a10*/  I2F.RP R12, R14 ;  /* 0x0000000e000c7306 */ /* 0x000e240000209400 */
        /* <DEDUP_REMOVED lines=9> */
[----:B------:R-:W-:Y:S02]  /*5ab0*/  @!P2 IADD3 R5, PT, PT, R5, 0x1, RZ ;  /* 0x000000010505a810 */ /* 0x000fe40007ffe0ff */
[----:B------:R-:W-:Y:S01]  /*5ac0*/  ISETP.NE.AND P2, PT, R11, RZ, PT ;  /* 0x000000ff0b00720c */ /* 0x000fe20003f45270 */
[----:B------:R-:W0:Y:S01]  /*5ad0*/  F2I.FTZ.U32.TRUNC.NTZ R3, R3 ;  /* 0x0000000300037305 */ /* 0x000e22000021f000 */
[----:B------:R-:W-:Y:S01]  /*5ae0*/  ISETP.GE.U32.AND P1, PT, R2, R15, PT ;  /* 0x0000000f0200720c */ /* 0x000fe20003f26070 */
[----:B------:R-:W-:-:S12]  /*5af0*/  IMAD.MOV.U32 R2, RZ, RZ, RZ ;  /* 0x000000ffff027224 */ /* 0x000fd800078e00ff */
[----:B------:R-:W-:Y:S01]  /*5b00*/  @P1 VIADD R5, R5, 0x1 ;  /* 0x0000000105051836 */ /* 0x000fe20000000000 */
[----:B0-----:R-:W-:-:S04]  /*5b10*/  IADD3 R15, PT, PT, RZ, -R3, RZ ;  /* 0x80000003ff0f7210 */ /* 0x001fc80007ffe0ff */
[----:B------:R-:W-:Y:S01]  /*5b20*/  MOV R24, R5 ;  /* 0x0000000500187202 */ /* 0x000fe20000000f00 */
[----:B------:R-:W-:-:S04]  /*5b30*/  IMAD R15, R15, R14, RZ ;  /* 0x0000000e0f0f7224 */ /* 0x000fc800078e02ff */
        /* <DEDUP_REMOVED lines=19> */
[----:B------:R-:W-:-:S05]  /*5c70*/  @P1 IADD3 R2, PT, PT, R2, 0x1, RZ ;  /* 0x0000000102021810 */ /* 0x000fca0007ffe0ff */
[----:B------:R-:W-:-:S05]  /*5c80*/  IMAD.MOV.U32 R27, RZ, RZ, R2 ;  /* 0x000000ffff1b7224 */ /* 0x000fca00078e0002 */
[----:B------:R-:W-:Y:S02]  /*5c90*/  @!P3 IADD3 R27, PT, PT, -R27, RZ, RZ ;  /* 0x000000ff1b1bb210 */ /* 0x000fe40007ffe1ff */
[----:B------:R-:W-:Y:S02]  /*5ca0*/  @!P2 LOP3.LUT R27, RZ, R34, RZ, 0x33, !PT ;  /* 0x00000022ff1ba212 */ /* 0x000fe400078e33ff */
[----:B0-----:R-:W-:-:S03]  /*5cb0*/  ISETP.NE.U32.AND P1, PT, R14, 0x1, PT ;  /* 0x000000010e00780c */ /* 0x001fc60003f25070 */
[----:B------:R-:W-:Y:S01]  /*5cc0*/  IMAD.MOV R2, RZ, RZ, -R27 ;  /* 0x000000ffff027224 */ /* 0x000fe200078e0a1b */
[----:B------:R-:W-:Y:S02]  /*5cd0*/  ISETP.NE.AND.EX P1, PT, R15, RZ, PT, P1 ;  /* 0x000000ff0f00720c */ /* 0x000fe40003f25310 */
[----:B------:R-:W0:Y:S01]  /*5ce0*/  LDC.64 R14, c[0x0][0x3a8] ;  /* 0x0000ea00ff0e7b82 */ /* 0x000e220000000a00 */
[----:B------:R-:W-:Y:S02]  /*5cf0*/  IMAD R34, R34, R2, R5 ;  /* 0x0000000222227224 */ /* 0x000fe400078e0205 */
[----:B------:R-:W1:Y:S05]  /*5d00*/  I2F.RP R5, R36 ;  /* 0x0000002400057306 */ /* 0x000e6a0000209400 */
[----:B------:R-:W2:Y:S03]  /*5d10*/  LDC.64 R2, c[0x0][0x390] ;  /* 0x0000e400ff027b82 */ /* 0x000ea60000000a00 */
[----:B-1----:R-:W1:Y:S01]  /*5d20*/  MUFU.RCP R5, R5 ;  /* 0x0000000500057308 */ /* 0x002e620000001000 */
[----:B--2---:R-:W-:-:S02]  /*5d30*/  ISETP.NE.U32.AND P2, PT, R2, 0x1, PT ;  /* 0x000000010200780c */ /* 0x004fc40003f45070 */
[----:B-1----:R-:W-:Y:S02]  /*5d40*/  IADD3 R64, PT, PT, R5, 0xffffffe, RZ ;  /* 0x0ffffffe05407810 */ /* 0x002fe40007ffe0ff */
[----:B------:R-:W-:-:S03]  /*5d50*/  ISETP.NE.AND.EX P2, PT, R3, RZ, PT, P2 ;  /* 0x000000ff0300720c */ /* 0x000fc60003f45320 */
[----:B------:R1:W2:Y:S02]  /*5d60*/  F2I.FTZ.U32.TRUNC.NTZ R65, R64 ;  /* 0x0000004000417305 */ /* 0x0002a4000021f000 */
[----:B-1----:R-:W-:Y:S02]  /*5d70*/  HFMA2 R64, -RZ, RZ, 0, 0 ;  /* 0x00000000ff407431 */ /* 0x002fe400000001ff */
[----:B--2---:R-:W-:-:S04]  /*5d80*/  IMAD.MOV R11, RZ, RZ, -R65 ;  /* 0x000000ffff0b7224 */ /* 0x004fc800078e0a41 */
[----:B------:R-:W-:-:S04]  /*5d90*/  IMAD R3, R11, R36, RZ ;  /* 0x000000240b037224 */ /* 0x000fc800078e02ff */
[----:B------:R-:W-:Y:S01]  /*5da0*/  IMAD.HI.U32 R2, R65, R3, R64 ;  /* 0x0000000341027227 */ /* 0x000fe200078e0040 */
[----:B------:R-:W-:Y:S01]  /*5db0*/  IABS R3, R34 ;  /* 0x0000002200037213 */ /* 0x000fe20000000000 */
[----:B------:R-:W1:Y:S04]  /*5dc0*/  LDC.64 R64, c[0x0][0x3a0] ;  /* 0x0000e800ff407b82 */ /* 0x000e680000000a00 */
        /* <DEDUP_REMOVED lines=9> */
[----:B------:R-:W-:-:S05]  /*5e60*/  SEL R3, R27, RZ, P1 ;  /* 0x000000ff1b037207 */ /* 0x000fca0000800000 */
[----:B------:R-:W-:Y:S02]  /*5e70*/  @P3 IADD3 R2, PT, PT, R2, 0x1, RZ ;  /* 0x0000000102023810 */ /* 0x000fe40007ffe0ff */
[----:B------:R-:W-:-:S03]  /*5e80*/  ISETP.NE.AND P3, PT, R67, RZ, PT ;  /* 0x000000ff4300720c */ /* 0x000fc60003f65270 */
[----:B------:R-:W-:Y:S01]  /*5e90*/  IMAD.MOV.U32 R5, RZ, RZ, R2 ;  /* 0x000000ffff057224 */ /* 0x000fe200078e0002 */
[----:B------:R-:W-:Y:S02]  /*5ea0*/  SEL R2, R24, RZ, P2 ;  /* 0x000000ff18027207 */ /* 0x000fe40001000000 */
[----:B0-----:R-:W-:Y:S02]  /*5eb0*/  ISETP.NE.U32.AND P2, PT, R14, 0x1, PT ;  /* 0x000000010e00780c */ /* 0x001fe40003f45070 */
[----:B------:R-:W-:Y:S01]  /*5ec0*/  @!P6 IADD3 R5, PT, PT, -R5, RZ, RZ ;  /* 0x000000ff0505e210 */ /* 0x000fe20007ffe1ff */
[----:B------:R-:W-:Y:S01]  /*5ed0*/  IMAD R2, R2, UR36, RZ ;  /* 0x0000002402027c24 */ /* 0x000fe2000f8e02ff */
[----:B------:R-:W-:Y:S02]  /*5ee0*/  ISETP.NE.AND.EX P2, PT, R15, RZ, PT, P2 ;  /* 0x000000ff0f00720c */ /* 0x000fe40003f45320 */
[----:B------:R-:W0:Y:S01]  /*5ef0*/  LDC.64 R14, c[0x0][0x380] ;  /* 0x0000e000ff0e7b82 */ /* 0x000e220000000a00 */
[----:B------:R-:W-:Y:S01]  /*5f00*/  @!P3 LOP3.LUT R5, RZ, R67, RZ, 0x33, !PT ;  /* 0x00000043ff05b212 */ /* 0x000fe200078e33ff */
[----:B------:R-:W-:Y:S01]  /*5f10*/  IMAD R12, R3, UR37, R2 ;  /* 0x00000025030c7c24 */ /* 0x000fe2000f8e0202 */
[----:B-1----:R-:W-:-:S03]  /*5f20*/  ISETP.NE.U32.AND P3, PT, R64, 0x1, PT ;  /* 0x000000014000780c */ /* 0x002fc60003f65070 */
[----:B------:R-:W-:Y:S01]  /*5f30*/  IMAD.MOV R11, RZ, RZ, -R5 ;  /* 0x000000ffff0b7224 */ /* 0x000fe200078e0a05 */
[----:B------:R-:W-:Y:S01]  /*5f40*/  ISETP.NE.AND.EX P3, PT, R65, RZ, PT, P3 ;  /* 0x000000ff4100720c */ /* 0x000fe20003f65330 */
[----:B------:R-:W1:Y:S02]  /*5f50*/  LDC.64 R2, c[0x0][0x388] ;  /* 0x0000e200ff027b82 */ /* 0x000e640000000a00 */
[----:B------:R-:W-:Y:S01]  /*5f60*/  IMAD R11, R67, R11, R34 ;  /* 0x0000000b430b7224 */ /* 0x000fe200078e0222 */
[----:B------:R-:W-:-:S04]  /*5f70*/  SEL R5, R5, RZ, P3 ;  /* 0x000000ff05057207 */ /* 0x000fc80001800000 */
[----:B------:R-:W-:Y:S01]  /*5f80*/  SEL R11, R11, RZ, P2 ;  /* 0x000000ff0b0b7207 */ /* 0x000fe20001000000 */
[----:B------:R-:W-:-:S04]  /*5f90*/  IMAD R12, R5, UR38, R12 ;  /* 0x00000026050c7c24 */ /* 0x000fc8000f8e020c */
        /* <DEDUP_REMOVED lines=22> */
.L_x_6957:
[----:B------:R-:W-:Y:S05]  /*6100*/  BSYNC.RECONVERGENT B1 ;  /* 0x0000000000017941 */ /* 0x000fea0003800200 */
.L_x_6956:
[----:B------:R-:W-:Y:S01]  /*6110*/  BSSY.RECONVERGENT B1, `(.L_x_6958) ;  /* 0x0000081000017945 */ /* 0x000fe20003800200 */
[----:B------:R-:W-:Y:S01]  /*6120*/  IMAD.MOV.U32 R27, RZ, RZ, -0x800000 ;  /* 0xff800000ff1b7424 */ /* 0x000fe200078e00ff */
[----:B------:R-:W-:Y:S02]  /*6130*/  MOV R34, 0xff800000 ;  /* 0xff80000000227802 */ /* 0x000fe40000000f00 */
[----:B------:R-:W-:Y:S05]  /*6140*/  @P4 BRA `(.L_x_6959) ;  /* 0x0000000400f44947 */ /* 0x000fea0003800000 */
[----:B------:R-:W0:Y:S01]  /*6150*/  LDC R15, c[0x0][0x3b8] ;  /* 0x0000ee00ff0f7b82 */ /* 0x000e220000000800 */
[----:B------:R-:W-:Y:S01]  /*6160*/  IMAD.MOV.U32 R2, RZ, RZ, RZ ;  /* 0x000000ffff027224 */ /* 0x000fe200078e00ff */
[----:B-1----:R-:W-:Y:S02]  /*6170*/  R2UR UR4, R32 ;  /* 0x00000000200472ca */ /* 0x002fe400000e0000 */
[----:B------:R-:W-:-:S04]  /*6180*/  R2UR UR5, R33 ;  /* 0x00000000210572ca */ /* 0x000fc800000e0000 */
        /* <DEDUP_REMOVED lines=8> */
[----:B0-----:R-:W-:-:S07]  /*6210*/  VIADD R3, R11, 0xffffffe ;  /* 0x0ffffffe0b037836 */ /* 0x001fce0000000000 */
[----:B------:R-:W0:Y:S02]  /*6220*/  F2I.FTZ.U32.TRUNC.NTZ R3, R3 ;  /* 0x0000000300037305 */ /* 0x000e24000021f000 */
[----:B0-----:R-:W-:-:S05]  /*6230*/  IADD3 R0, PT, PT, RZ, -R3, RZ ;  /* 0x80000003ff007210 */ /* 0x001fca0007ffe0ff */
[----:B------:R-:W-:Y:S02]  /*6240*/  IMAD R65, R0, R17, RZ ;  /* 0x0000001100417224 */ /* 0x000fe400078e02ff */
[----:B------:R-:W-:Y:S02]  /*6250*/  IMAD R0, R40, UR46, R41 ;  /* 0x0000002e28007c24 */ /* 0x000fe4000f8e0229 */
[----:B------:R-:W-:-:S03]  /*6260*/  IMAD.HI.U32 R65, R3, R65, R2 ;  /* 0x0000004103417227 */ /* 0x000fc600078e0002 */
[----:B------:R-:W-:-:S05]  /*6270*/  IABS R2, R0 ;  /* 0x0000000000027213 */ /* 0x000fca0000000000 */
[----:B------:R-:W-:Y:S02]  /*6280*/  IMAD.HI.U32 R11, R65, R2, RZ ;  /* 0x00000002410b7227 */ /* 0x000fe400078e00ff */
[----:B------:R-:W0:Y:S03]  /*6290*/  LDC.64 R64, c[0x0][0x390] ;  /* 0x0000e400ff407b82 */ /* 0x000e260000000a00 */
[----:B------:R-:W-:-:S05]  /*62a0*/  IADD3 R3, PT, PT, -R11, RZ, RZ ;  /* 0x000000ff0b037210 */ /* 0x000fca0007ffe1ff */
[----:B------:R-:W-:Y:S02]  /*62b0*/  IMAD R2, R17, R3, R2 ;  /* 0x0000000311027224 */ /* 0x000fe400078e0202 */
[----:B------:R-:W-:-:S03]  /*62c0*/  VIADD R3, R12, 0xffffffe ;  /* 0x0ffffffe0c037836 */ /* 0x000fc60000000000 */
[----:B------:R-:W-:-:S03]  /*62d0*/  ISETP.GT.U32.AND P2, PT, R17, R2, PT ;  /* 0x000000021100720c */ /* 0x000fc60003f44070 */
[----:B------:R-:W1:Y:S10]  /*62e0*/  F2I.FTZ.U32.TRUNC.NTZ R3, R3 ;  /* 0x0000000300037305 */ /* 0x000e74000021f000 */
[----:B------:R-:W-:Y:S01]  /*62f0*/  @!P2 IADD3 R2, PT, PT, R2, -R17, RZ ;  /* 0x800000110202a210 */ /* 0x000fe20007ffe0ff */
[----:B------:R-:W-:Y:S01]  /*6300*/  @!P2 VIADD R11, R11, 0x1 ;  /* 0x000000010b0ba836 */ /* 0x000fe20000000000 */
[----:B------:R-:W-:-:S02]  /*6310*/  ISETP.NE.AND P2, PT, R15, RZ, PT ;  /* 0x000000ff0f00720c */ /* 0x000fc40003f45270 */
[----:B------:R-:W-:Y:S01]  /*6320*/  ISETP.GE.U32.AND P1, PT, R2, R17, PT ;  /* 0x000000110200720c */ /* 0x000fe20003f26070 */
[----:B------:R-:W-:Y:S02]  /*6330*/  HFMA2 R2, -RZ, RZ, 0, 0 ;  /* 0x00000000ff027431 */ /* 0x000fe400000001ff */
[----:B-1----:R-:W-:-:S04]  /*6340*/  IMAD.MOV R17, RZ, RZ, -R3 ;  /* 0x000000ffff117224 */ /* 0x002fc800078e0a03 */
        /* <DEDUP_REMOVED lines=11> */
[----:B--2---:R-:W-:-:S03]  /*6400*/  IABS R36, R67 ;  /* 0x0000004300247213 */ /* 0x004fc60000000000 */
        /* <DEDUP_REMOVED lines=10> */
[----:B0-----:R-:W-:-:S03]  /*64b0*/  ISETP.NE.U32.AND P1, PT, R64, 0x1, PT ;  /* 0x000000014000780c */ /* 0x001fc60003f25070 */
[----:B------:R-:W-:-:S05]  /*64c0*/  IMAD.MOV.U32 R12, RZ, RZ, R2 ;  /* 0x000000ffff0c7224 */ /* 0x000fca00078e0002 */
[----:B------:R-:W-:Y:S02]  /*64d0*/  @!P3 IADD3 R12, PT, PT, -R12, RZ, RZ ;  /* 0x000000ff0c0cb210 */ /* 0x000fe40007ffe1ff */
[----:B------:R-:W-:Y:S02]  /*64e0*/  @!P2 LOP3.LUT R12, RZ, R34, RZ, 0x33, !PT ;  /* 0x00000022ff0ca212 */ /* 0x000fe400078e33ff */
[----:B------:R-:W-:Y:S02]  /*64f0*/  ISETP.NE.AND.EX P2, PT, R65, RZ, PT, P1 ;  /* 0x000000ff4100720c */ /* 0x000fe40003f45310 */
[----:B------:R-:W0:Y:S01]  /*6500*/  LDC.64 R64, c[0x0][0x3a0] ;  /* 0x0000e800ff407b82 */ /* 0x000e220000000a00 */
[----:B------:R-:W-:-:S04]  /*6510*/  IMAD.MOV R2, RZ, RZ, -R12 ;  /* 0x000000ffff027224 */ /* 0x000fc800078e0a0c */
[----:B------:R-:W-:Y:S01]  /*6520*/  IMAD R34, R34, R2, R15 ;  /* 0x0000000222227224 */ /* 0x000fe200078e020f */
[----:B------:R-:W-:Y:S02]  /*6530*/  SEL R2, R11, RZ, P2 ;  /* 0x000000ff0b027207 */ /* 0x000fe40001000000 */
[----:B------:R-:W1:Y:S03]  /*6540*/  LDC.64 R14, c[0x0][0x398] ;  /* 0x0000e600ff0e7b82 */ /* 0x000e660000000a00 */
[----:B------:R-:W-:Y:S01]  /*6550*/  IMAD R2, R2, UR36, RZ ;  /* 0x0000002402027c24 */ /* 0x000fe2000f8e02ff */
[----:B-1----:R-:W-:Y:S02]  /*6560*/  ISETP.NE.U32.AND P1, PT, R14, 0x1, PT ;  /* 0x000000010e00780c */ /* 0x002fe40003f25070 */
[----:B------:R-:W1:Y:S02]  /*6570*/  I2F.RP R14, R36 ;  /* 0x00000024000e7306 */ /* 0x000e640000209400 */
[----:B------:R-:W-:-:S04]  /*6580*/  ISETP.NE.AND.EX P1, PT, R15, RZ, PT, P1 ;  /* 0x000000ff0f00720c */ /* 0x000fc80003f25310 */
[----:B------:R-:W-:Y:S02]  /*6590*/  SEL R11, R12, RZ, P1 ;  /* 0x000000ff0c0b7207 */ /* 0x000fe40000800000 */
[----:B0-----:R-:W-:-:S03]  /*65a0*/  ISETP.NE.U32.AND P1, PT, R64, 0x1, PT ;  /* 0x000000014000780c */ /* 0x001fc60003f25070 */
[----:B------:R-:W-:Y:S01]  /*65b0*/  IMAD R17, R11, UR37, R2 ;  /* 0x000000250b117c24 */ /* 0x000fe2000f8e0202 */
[----:B------:R-:W-:Y:S01]  /*65c0*/  MOV R2, RZ ;  /* 0x000000ff00027202 */ /* 0x000fe20000000f00 */
[----:B-1----:R-:W0:Y:S02]  /*65d0*/  MUFU.RCP R14, R14 ;  /* 0x0000000e000e7308 */ /* 0x002e240000001000 */
[----:B0-----:R-:W-:-:S06]  /*65e0*/  IADD3 R3, PT, PT, R14, 0xffffffe, RZ ;  /* 0x0ffffffe0e037810 */ /* 0x001fcc0007ffe0ff */
[----:B------:R-:W0:Y:S02]  /*65f0*/  F2I.FTZ.U32.TRUNC.NTZ R3, R3 ;  /* 0x0000000300037305 */ /* 0x000e24000021f000 */
[----:B0-----:R-:W-:-:S04]  /*6600*/  IMAD.MOV R15, RZ, RZ, -R3 ;  /* 0x000000ffff0f7224 */ /* 0x001fc800078e0a03 */
[----:B------:R-:W-:Y:S02]  /*6610*/  IMAD R11, R15, R36, RZ ;  /* 0x000000240f0b7224 */ /* 0x000fe400078e02ff */
[----:B------:R-:W0:Y:S02]  /*6620*/  LDC.64 R14, c[0x0][0x3a8] ;  /* 0x0000ea00ff0e7b82 */ /* 0x000e240000000a00 */
        /* <DEDUP_REMOVED lines=13> */
[----:B------:R-:W-:Y:S02]  /*6700*/  ISETP.NE.AND.EX P2, PT, R65, RZ, PT, P1 ;  /* 0x000000ff4100720c */ /* 0x000fe40003f45310 */
[----:B0-----:R-:W-:Y:S02]  /*6710*/  ISETP.NE.U32.AND P1, PT, R14, 0x1, PT ;  /* 0x000000010e00780c */ /* 0x001fe40003f25070 */
[----:B------:R-:W-:Y:S01]  /*6720*/  @!P4 IMAD.MOV R2, RZ, RZ, -R2 ;  /* 0x000000ffff02c224 */ /* 0x000fe200078e0a02 */
[----:B------:R-:W-:Y:S02]  /*6730*/  @!P3 LOP3.LUT R2, RZ, R67, RZ, 0x33, !PT ;  /* 0x00000043ff02b212 */ /* 0x000fe400078e33ff */
[----:B------:R-:W-:Y:S02]  /*6740*/  ISETP.NE.AND.EX P1, PT, R15, RZ, PT, P1 ;  /* 0x000000ff0f00720c */ /* 0x000fe40003f25310 */
[----:B------:R-:W-:-:S02]  /*6750*/  IADD3 R11, PT, PT, -R2, RZ, RZ ;  /* 0x000000ff020b7210 */ /* 0x000fc40007ffe1ff */
[----:B------:R-:W-:Y:S02]  /*6760*/  SEL R12, R2, RZ, P2 ;  /* 0x000000ff020c7207 */ /* 0x000fe40001000000 */
[----:B------:R-:W0:Y:S01]  /*6770*/  LDC.64 R2, c[0x0][0x388] ;  /* 0x0000e200ff027b82 */ /* 0x000e220000000a00 */
[----:B------:R-:W-:Y:S02]  /*6780*/  IMAD R11, R67, R11, R34 ;  /* 0x0000000b430b7224 */ /* 0x000fe400078e0222 */
[----:B------:R-:W-:-:S03]  /*6790*/  IMAD R12, R12, UR38, R17 ;  /* 0x000000260c0c7c24 */ /* 0x000fc6000f8e0211 */
        /* <DEDUP_REMOVED lines=24> */
.L_x_6959:
[----:B------:R-:W-:Y:S05]  /*6920*/  BSYNC.RECONVERGENT B1 ;  /* 0x0000000000017941 */ /* 0x000fea0003800200 */
.L_x_6958:
[----:B------:R-:W-:Y:S04]  /*6930*/  BSSY.RECONVERGENT B1, `(.L_x_6960) ;  /* 0x000007f000017945 */ /* 0x000fe80003800200 */
[----:B------:R-:W-:Y:S05]  /*6940*/  @P5 BRA `(.L_x_6961) ;  /* 0x0000000400f45947 */ /* 0x000fea0003800000 */
[----:B------:R-:W0:Y:S01]  /*6950*/  LDC R15, c[0x0][0x3b8] ;  /* 0x0000ee00ff0f7b82 */ /* 0x000e220000000800 */
[----:B------:R-:W-:Y:S01]  /*6960*/  HFMA2 R2, -RZ, RZ, 0, 0 ;  /* 0x00000000ff027431 */ /* 0x000fe200000001ff */
        /* <DEDUP_REMOVED lines=14> */
[----:B------:R-:W-:Y:S02]  /*6a50*/  IMAD R0, R40, UR46, R39 ;  /* 0x0000002e28007c24 */ /* 0x000fe4000f8e0227 */
[----:B------:R-:W-:-:S03]  /*6a60*/  IMAD.HI.U32 R65, R3, R65, R2 ;  /* 0x0000004103417227 */ /* 0x000fc600078e0002 */
[----:B------:R-:W-:-:S05]  /*6a70*/  IABS R2, R0 ;  /* 0x0000000000027213 */ /* 0x000fca0000000000 */
[----:B------:R-:W-:Y:S02]  /*6a80*/  IMAD.HI.U32 R11, R65, R2, RZ ;  /* 0x00000002410b7227 */ /* 0x000fe400078e00ff */
[----:B------:R-:W0:Y:S02]  /*6a90*/  LDC.64 R64, c[0x0][0x390] ;  /* 0x0000e400ff407b82 */ /* 0x000e240000000a00 */
[----:B------:R-:W-:-:S04]  /*6aa0*/  IMAD.MOV R3, RZ, RZ, -R11 ;  /* 0x000000ffff037224 */ /* 0x000fc800078e0a0b */
[----:B------:R-:W-:Y:S01]  /*6ab0*/  IMAD R2, R27, R3, R2 ;  /* 0x000000031b027224 */ /* 0x000fe200078e0202 */
[----:B------:R-:W-:-:S04]  /*6ac0*/  IADD3 R3, PT, PT, R12, 0xffffffe, RZ ;  /* 0x0ffffffe0c037810 */ /* 0x000fc80007ffe0ff */
[----:B------:R-:W-:Y:S02]  /*6ad0*/  ISETP.GT.U32.AND P2, PT, R27, R2, PT ;  /* 0x000000021b00720c */ /* 0x000fe40003f44070 */
[----:B------:R-:W1:Y:S11]  /*6ae0*/  F2I.FTZ.U32.TRUNC.NTZ R3, R3 ;  /* 0x0000000300037305 */ /* 0x000e76000021f000 */
[----:B------:R-:W-:Y:S01]  /*6af0*/  @!P2 IMAD.IADD R2, R2, 0x1, -R27 ;  /* 0x000000010202a824 */ /* 0x000fe200078e0a1b */
[----:B------:R-:W-:-:S02]  /*6b00*/  @!P2 IADD3 R11, PT, PT, R11, 0x1, RZ ;  /* 0x000000010b0ba810 */ /* 0x000fc40007ffe0ff */
[----:B------:R-:W-:Y:S02]  /*6b10*/  ISETP.NE.AND P2, PT, R15, RZ, PT ;  /* 0x000000ff0f00720c */ /* 0x000fe40003f45270 */
[----:B------:R-:W-:Y:S01]  /*6b20*/  ISETP.GE.U32.AND P1, PT, R2, R27, PT ;  /* 0x0000001b0200720c */ /* 0x000fe20003f26070 */
[----:B------:R-:W-:Y:S01]  /*6b30*/  IMAD.MOV.U32 R2, RZ, RZ, RZ ;  /* 0x000000ffff027224 */ /* 0x000fe200078e00ff */
[----:B-1----:R-:W-:-:S05]  /*6b40*/  IADD3 R27, PT, PT, RZ, -R3, RZ ;  /* 0x80000003ff1b7210 */ /* 0x002fca0007ffe0ff */
        /* <DEDUP_REMOVED lines=23> */
[----:B------:R-:W-:-:S05]  /*6cc0*/  MOV R12, R2 ;  /* 0x00000002000c7202 */ /* 0x000fca0000000f00 */
[----:B------:R-:W-:Y:S01]  /*6cd0*/  @!P3 IMAD.MOV R12, RZ, RZ, -R12 ;  /* 0x000000ffff0cb224 */ /* 0x000fe200078e0a0c */
[----:B------:R-:W-:Y:S02]  /*6ce0*/  @!P2 LOP3.LUT R12, RZ, R16, RZ, 0x33, !PT ;  /* 0x00000010ff0ca212 */ /* 0x000fe400078e33ff */
[----:B------:R-:W-:Y:S02]  /*6cf0*/  ISETP.NE.AND.EX P2, PT, R65, RZ, PT, P1 ;  /* 0x000000ff4100720c */ /* 0x000fe40003f45310 */
[----:B------:R-:W-:Y:S01]  /*6d00*/  IADD3 R2, PT, PT, -R12, RZ, RZ ;  /* 0x000000ff0c027210 */ /* 0x000fe20007ffe1ff */
[----:B------:R-:W0:Y:S04]  /*6d10*/  LDC.64 R64, c[0x0][0x3a0] ;  /* 0x0000e800ff407b82 */ /* 0x000e280000000a00 */
[----:B------:R-:W-:Y:S01]  /*6d20*/  IMAD R16, R16, R2, R15 ;  /* 0x0000000210107224 */ /* 0x000fe200078e020f */
[----:B------:R-:W-:-:S03]  /*6d30*/  SEL R2, R11, RZ, P2 ;  /* 0x000000ff0b027207 */ /* 0x000fc60001000000 */
[----:B------:R-:W1:Y:S02]  /*6d40*/  LDC.64 R14, c[0x0][0x398] ;  /* 0x0000e600ff0e7b82 */ /* 0x000e640000000a00 */
[----:B------:R-:W-:Y:S01]  /*6d50*/  IMAD R2, R2, UR36, RZ ;  /* 0x0000002402027c24 */ /* 0x000fe2000f8e02ff */
[----:B-1----:R-:W-:Y:S02]  /*6d60*/  ISETP.NE.U32.AND P1, PT, R14, 0x1, PT ;  /* 0x000000010e00780c */ /* 0x002fe40003f25070 */
[----:B------:R-:W1:Y:S02]  /*6d70*/  I2F.RP R14, R36 ;  /* 0x00000024000e7306 */ /* 0x000e640000209400 */
[----:B------:R-:W-:-:S04]  /*6d80*/  ISETP.NE.AND.EX P1, PT, R15, RZ, PT, P1 ;  /* 0x000000ff0f00720c */ /* 0x000fc80003f25310 */
[----:B------:R-:W-:Y:S02]  /*6d90*/  SEL R11, R12, RZ, P1 ;  /* 0x000000ff0c0b7207 */ /* 0x000fe40000800000 */
[----:B0-----:R-:W-:-:S03]  /*6da0*/  ISETP.NE.U32.AND P1, PT, R64, 0x1, PT ;  /* 0x000000014000780c */ /* 0x001fc60003f25070 */
[----:B------:R-:W-:Y:S02]  /*6db0*/  IMAD R27, R11, UR37, R2 ;  /* 0x000000250b1b7c24 */ /* 0x000fe4000f8e0202 */
[----:B------:R-:W-:Y:S01]  /*6dc0*/  IMAD.MOV.U32 R2, RZ, RZ, RZ ;  /* 0x000000ffff027224 */ /* 0x000fe200078e00ff */
[----:B-1----:R-:W0:Y:S02]  /*6dd0*/  MUFU.RCP R14, R14 ;  /* 0x0000000e000e7308 */ /* 0x002e240000001000 */
[----:B0-----:R-:W-:-:S06]  /*6de0*/  VIADD R3, R14, 0xffffffe ;  /* 0x0ffffffe0e037836 */ /* 0x001fcc0000000000 */
[----:B------:R-:W0:Y:S02]  /*6df0*/  F2I.FTZ.U32.TRUNC.NTZ R3, R3 ;  /* 0x0000000300037305 */ /* 0x000e24000021f000 */
[----:B0-----:R-:W-:-:S05]  /*6e00*/  IADD3 R15, PT, PT, RZ, -R3, RZ ;  /* 0x80000003ff0f7210 */ /* 0x001fca0007ffe0ff */
        /* <DEDUP_REMOVED lines=15> */
[----:B------:R-:W-:Y:S02]  /*6f00*/  ISETP.NE.AND.EX P2, PT, R65, RZ, PT, P1 ;  /* 0x000000ff4100720c */ /* 0x000fe40003f45310 */
[----:B0-----:R-:W-:-:S03]  /*6f10*/  ISETP.NE.U32.AND P1, PT, R14, 0x1, PT ;  /* 0x000000010e00780c */ /* 0x001fc60003f25070 */
[----:B------:R-:W-:Y:S02]  /*6f20*/  @!P4 IADD3 R2, PT, PT, -R2, RZ, RZ ;  /* 0x000000ff0202c210 */ /* 0x000fe40007ffe1ff */
[----:B------:R-:W-:Y:S02]  /*6f30*/  @!P3 LOP3.LUT R2, RZ, R67, RZ, 0x33, !PT ;  /* 0x00000043ff02b212 */ /* 0x000fe400078e33ff */
[----:B------:R-:W-:Y:S02]  /*6f40*/  ISETP.NE.AND.EX P1, PT, R15, RZ, PT, P1 ;  /* 0x000000ff0f00720c */ /* 0x000fe40003f25310 */
[----:B------:R-:W-:Y:S01]  /*6f50*/  SEL R12, R2, RZ, P2 ;  /* 0x000000ff020c7207 */ /* 0x000fe20001000000 */
[----:B------:R-:W-:Y:S02]  /*6f60*/  IMAD.MOV R11, RZ, RZ, -R2 ;  /* 0x000000ffff0b7224 */ /* 0x000fe400078e0a02 */
[----:B------:R-:W0:Y:S02]  /*6f70*/  LDC.64 R2, c[0x0][0x388] ;  /* 0x0000e200ff027b82 */ /* 0x000e240000000a00 */
[----:B------:R-:W-:-:S02]  /*6f80*/  IMAD R11, R67, R11, R16 ;  /* 0x0000000b430b7224 */ /* 0x000fc400078e0210 */
        /* <DEDUP_REMOVED lines=25> */
.L_x_6961:
[----:B------:R-:W-:Y:S05]  /*7120*/  BSYNC.RECONVERGENT B1 ;  /* 0x0000000000017941 */ /* 0x000fea0003800200 */
.L_x_6960:
[----:B------:R-:W-:-:S03]  /*7130*/  UMOV UR4, 0xffffffff ;  /* 0xffffffff00047882 */ /* 0x000fc60000000000 */
[----:B------:R-:W-:Y:S05]  /*7140*/  BRA.DIV UR4, `(.L_x_6962) ;  /* 0x0000003a04e07947 */ /* 0x000fea000b800000 */
[----:B------:R-:W0:Y:S01]  /*7150*/  SHFL.BFLY PT, R14, R13, 0x10, 0x1f ;  /* 0x0e001f000d0e7f89 */ /* 0x000e2200000e0000 */
[----:B------:R-:W-:Y:S01]  /*7160*/  IMAD.MOV.U32 R11, RZ, RZ, 0x3bbb989d ;  /* 0x3bbb989dff0b7424 */ /* 0x000fe200078e00ff */
[----:B0-----:R-:W-:-:S05]  /*7170*/  FMNMX R13, R14, R13, !PT ;  /* 0x0000000d0e0d7209 */ /* 0x001fca0007800000 */
[----:B------:R-:W0:Y:S02]  /*7180*/  SHFL.BFLY PT, R14, R13, 0x8, 0x1f ;  /* 0x0d001f000d0e7f89 */ /* 0x000e2400000e0000 */
[----:B0-----:R-:W-:Y:S01]  /*7190*/  FMNMX R0, R13, R14, !PT ;  /* 0x0000000e0d007209 */ /* 0x001fe20007800000 */
[----:B------:R-:W-:-:S04]  /*71a0*/  HFMA2 R13, -RZ, RZ, 3.7421875, 0 ;  /* 0x437c0000ff0d7431 */ /* 0x000fc800000001ff */
        /* <DEDUP_REMOVED lines=11> */
[----:B------:R-:W-:Y:S01]  /*7260*/  FFMA.SAT R10, R60, R11, 0.5 ;  /* 0x3f0000003c0a7423 */ /* 0x000fe2000000200b */
[C---:B------:R-:W-:Y:S01]  /*7270*/  FADD R36, -R15.reuse, R26 ;  /* 0x0000001a0f247221 */ /* 0x040fe20000000100 */
[C---:B------:R-:W-:Y:S01]  /*7280*/  FADD R26, -R15.reuse, R24 ;  /* 0x000000180f1a7221 */ /* 0x040fe20000000100 */
[-C--:B------:R-:W-:Y:S01]  /*7290*/  FFMA.RM R2, R2, R13.reuse, 12582913 ;  /* 0x4b40000102027423 */ /* 0x080fe2000000400d */
[----:B------:R-:W-:Y:S01]  /*72a0*/  FFMA.RM R10, R10, R13, 12582913 ;  /* 0x4b4000010a0a7423 */ /* 0x000fe2000000400d */
[C---:B------:R-:W-:Y:S01]  /*72b0*/  FADD R30, -R15.reuse, R28 ;  /* 0x0000001c0f1e7221 */ /* 0x040fe20000000100 */
[C---:B------:R-:W-:Y:S01]  /*72c0*/  FADD R24, -R15.reuse, R5 ;  /* 0x000000050f187221 */ /* 0x040fe20000000100 */
[----:B------:R-:W-:Y:S01]  /*72d0*/  FADD R3, R2, -12583039 ;  /* 0xcb40007f02037421 */ /* 0x000fe20000000000 */
[C---:B------:R-:W-:Y:S01]  /*72e0*/  FADD R28, -R15.reuse, R16 ;  /* 0x000000100f1c7221 */ /* 0x040fe20000000100 */
[----:B------:R-:W-:Y:S01]  /*72f0*/  FADD R5, R10, -12583039 ;  /* 0xcb40007f0a057421 */ /* 0x000fe20000000000 */
[----:B------:R-:W-:Y:S01]  /*7300*/  FFMA.SAT R16, R62, R11, 0.5 ;  /* 0x3f0000003e107423 */ /* 0x000fe2000000200b */
[----:B------:R-:W-:Y:S01]  /*7310*/  FFMA R3, R58, 1.4426950216293334961, -R3 ;  /* 0x3fb8aa3b3a037823 */ /* 0x000fe20000000803 */
[C---:B------:R-:W-:Y:S01]  /*7320*/  FADD R64, -R15.reuse, R4 ;  /* 0x000000040f407221 */ /* 0x040fe20000000100 */
[----:B------:R-:W-:Y:S01]  /*7330*/  FFMA R5, R60, 1.4426950216293334961, -R5 ;  /* 0x3fb8aa3b3c057823 */ /* 0x000fe20000000805 */
[----:B------:R-:W-:Y:S01]  /*7340*/  FFMA.RM R16, R16, R13, 12582913 ;  /* 0x4b40000110107423 */ /* 0x000fe2000000400d */
[----:B------:R-:W-:Y:S01]  /*7350*/  FFMA R3, R58, 1.925963033500011079e-08, R3 ;  /* 0x32a570603a037823 */ /* 0x000fe20000000003 */
[C---:B------:R-:W-:Y:S01]  /*7360*/  FADD R46, -R15.reuse, R18 ;  /* 0x000000120f2e7221 */ /* 0x040fe20000000100 */
[----:B------:R-:W-:Y:S01]  /*7370*/  FFMA R60, R60, 1.925963033500011079e-08, R5 ;  /* 0x32a570603c3c7823 */ /* 0x000fe20000000005 */
[----:B------:R-:W-:Y:S01]  /*7380*/  FADD R5, R16, -12583039 ;  /* 0xcb40007f10057421 */ /* 0x000fe20000000000 */
[----:B------:R-:W-:Y:S01]  /*7390*/  FFMA.SAT R18, R64, R11, 0.5 ;  /* 0x3f00000040127423 */ /* 0x000fe2000000200b */
[----:B------:R-:W-:Y:S01]  /*73a0*/  IMAD.SHL.U32 R2, R2, 0x800000, RZ ;  /* 0x0080000002027824 */ /* 0x000fe200078e00ff */
[----:B------:R-:W0:Y:S01]  /*73b0*/  MUFU.EX2 R3, R3 ;  /* 0x0000000300037308 */ /* 0x000e220000000800 */
[----:B------:R-:W-:Y:S01]  /*73c0*/  FFMA R5, R62, 1.4426950216293334961, -R5 ;  /* 0x3fb8aa3b3e057823 */ /* 0x000fe20000000805 */
[----:B------:R-:W-:Y:S01]  /*73d0*/  FFMA.RM R18, R18, R13, 12582913 ;  /* 0x4b40000112127423 */ /* 0x000fe2000000400d */
[C---:B------:R-:W-:Y:S01]  /*73e0*/  FADD R0, -R15.reuse, R35 ;  /* 0x000000230f007221 */ /* 0x040fe20000000100 */
[C---:B------:R-:W-:Y:S01]  /*73f0*/  FADD R4, -R15.reuse, R7 ;  /* 0x000000070f047221 */ /* 0x040fe20000000100 */
[----:B------:R-:W-:Y:S01]  /*7400*/  FFMA R62, R62, 1.925963033500011079e-08, R5 ;  /* 0x32a570603e3e7823 */ /* 0x000fe20000000005 */
        /* <DEDUP_REMOVED lines=11> */
[----:B0-----:R-:W-:Y:S01]  /*74c0*/  FMUL R5, R2, R3 ;  /* 0x0000000302057220 */ /* 0x001fe20000400000 */
[----:B------:R-:W-:Y:S01]  /*74d0*/  FFMA.SAT R2, R0, R11, 0.5 ;  /* 0x3f00000000027423 */ /* 0x000fe2000000200b */
[----:B------:R-:W0:Y:S01]  /*74e0*/  MUFU.EX2 R3, R60 ;  /* 0x0000003c00037308 */ /* 0x000e220000000800 */
[C---:B------:R-:W-:Y:S01]  /*74f0*/  FADD R22, -R15.reuse, R22 ;  /* 0x000000160f167221 */ /* 0x040fe20000000100 */
[C---:B------:R-:W-:Y:S01]  /*7500*/  FADD R56, -R15.reuse, R25 ;  /* 0x000000190f387221 */ /* 0x040fe20000000100 */
[----:B------:R-:W-:Y:S01]  /*7510*/  FFMA.RM R9, R2, R13, 12582913 ;  /* 0x4b40000102097423 */ /* 0x000fe2000000400d */
[C---:B------:R-:W-:Y:S01]  /*7520*/  FADD R34, -R15.reuse, R34 ;  /* 0x000000220f227221 */ /* 0x040fe20000000100 */
[C---:B------:R-:W-:Y:S01]  /*7530*/  FADD R12, -R15.reuse, R17 ;  /* 0x000000110f0c7221 */ /* 0x040fe20000000100 */
[----:B------:R-:W-:Y:S01]  /*7540*/  FADD R14, -R15, R27 ;  /* 0x0000001b0f0e7221 */ /* 0x000fe20000000100 */
[----:B------:R-:W-:Y:S01]  /*7550*/  FADD R7, R9, -12583039 ;  /* 0xcb40007f09077421 */ /* 0x000fe20000000000 */
[----:B------:R-:W-:Y:S01]  /*7560*/  FFMA.SAT R2, R6, R11, 0.5 ;  /* 0x3f00000006027423 */ /* 0x000fe2000000200b */
[----:B------:R-:W-:Y:S02]  /*7570*/  MUFU.EX2 R64, R64 ;  /* 0x0000004000407308 */ /* 0x000fe40000000800 */
[----:B------:R-:W-:-:S04]  /*7580*/  FFMA R7, R0, 1.4426950216293334961, -R7 ;  /* 0x3fb8aa3b00077823 */ /* 0x000fc80000000807 */
[----:B------:R-:W-:Y:S01]  /*7590*/  FFMA R15, R0, 1.925963033500011079e-08, R7 ;  /* 0x32a57060000f7823 */ /* 0x000fe20000000007 */
[----:B------:R-:W-:Y:S01]  /*75a0*/  SHF.L.U32 R0, R10, 0x17, RZ ;  /* 0x000000170a007819 */ /* 0x000fe200000006ff */
[----:B------:R-:W-:Y:S01]  /*75b0*/  FFMA.RM R10, R2, R13, 12582913 ;  /* 0x4b400001020a7423 */ /* 0x000fe2000000400d */
[----:B------:R-:W-:Y:S01]  /*75c0*/  IMAD.SHL.U32 R2, R16, 0x800000, RZ ;  /* 0x0080000010027824 */ /* 0x000fe200078e00ff */
[----:B------:R-:W2:Y:S02]  /*75d0*/  MUFU.EX2 R7, R62 ;  /* 0x0000003e00077308 */ /* 0x000ea40000000800 */
[----:B0-----:R-:W-:Y:S01]  /*75e0*/  FMUL R0, R0, R3 ;  /* 0x0000000300007220 */ /* 0x001fe20000400000 */
[----:B------:R-:W-:-:S04]  /*75f0*/  FADD R3, R10, -12583039 ;  /* 0xcb40007f0a037421 */ /* 0x000fc80000000000 */
[C---:B------:R-:W-:Y:S01]  /*7600*/  FFMA R3, R6.reuse, 1.4426950216293334961, -R3 ;  /* 0x3fb8aa3b06037823 */ /* 0x040fe20000000803 */
[----:B------:R-:W0:Y:S03]  /*7610*/  MUFU.EX2 R15, R15 ;  /* 0x0000000f000f7308 */ /* 0x000e260000000800 */
[----:B------:R-:W-:Y:S01]  /*7620*/  FFMA R16, R6, 1.925963033500011079e-08, R3 ;  /* 0x32a5706006107823 */ /* 0x000fe20000000003 */
[----:B------:R-:W-:-:S04]  /*7630*/  FFMA.SAT R6, R4, R11, 0.5 ;  /* 0x3f00000004067423 */ /* 0x000fc8000000200b */
[----:B------:R-:W-:Y:S01]  /*7640*/  FFMA.RM R17, R6, R13, 12582913 ;  /* 0x4b40000106117423 */ /* 0x000fe2000000400d */
[----:B--2---:R-:W-:Y:S01]  /*7650*/  FMUL R2, R2, R7 ;  /* 0x0000000702027220 */ /* 0x004fe20000400000 */
[----:B------:R-:W-:Y:S02]  /*7660*/  FFMA.SAT R6, R44, R11, 0.5 ;  /* 0x3f0000002c067423 */ /* 0x000fe4000000200b */
[----:B------:R-:W-:-:S04]  /*7670*/  FADD R3, R17, -12583039 ;  /* 0xcb40007f11037421 */ /* 0x000fc80000000000 */
[----:B------:R-:W-:-:S04]  /*7680*/  FFMA R3, R4, 1.4426950216293334961, -R3 ;  /* 0x3fb8aa3b04037823 */ /* 0x000fc80000000803 */
[----:B------:R-:W-:Y:S01]  /*7690*/  FFMA R19, R4, 1.925963033500011079e-08, R3 ;  /* 0x32a5706004137823 */ /* 0x000fe20000000003 */
[----:B------:R-:W-:Y:S01]  /*76a0*/  FFMA.SAT R4, R8, R11, 0.5 ;  /* 0x3f00000008047423 */ /* 0x000fe2000000200b */
[----:B------:R-:W-:-:S03]  /*76b0*/  SHF.L.U32 R3, R18, 0x17, RZ ;  /* 0x0000001712037819 */ /* 0x000fc600000006ff */
[----:B------:R-:W-:Y:S01]  /*76c0*/  FFMA.RM R18, R4, R13, 12582913 ;  /* 0x4b40000104127423 */ /* 0x000fe2000000400d */
[----:B------:R-:W-:Y:S02]  /*76d0*/  IMAD.SHL.U32 R4, R9, 0x800000, RZ ;  /* 0x0080000009047824 */ /* 0x000fe400078e00ff */
[----:B------:R-:W-:Y:S01]  /*76e0*/  FMUL R3, R3, R64 ;  /* 0x0000004003037220 */ /* 0x000fe20000400000 */
[----:B------:R-:W-:Y:S01]  /*76f0*/  FADD R7, R18, -12583039 ;  /* 0xcb40007f12077421 */ /* 0x000fe20000000000 */
[----:B0-----:R-:W-:Y:S01]  /*7700*/  FMUL R4, R4, R15 ;  /* 0x0000000f04047220 */ /* 0x001fe20000400000 */
[----:B------:R-:W-:Y:S01]  /*7710*/  FFMA.RM R15, R6, R13, 12582913 ;  /* 0x4b400001060f7423 */ /* 0x000fe2000000400d */
[----:B------:R-:W-:Y:S01]  /*7720*/  SHF.L.U32 R6, R10, 0x17, RZ ;  /* 0x000000170a067819 */ /* 0x000fe200000006ff */
[----:B------:R-:W-:Y:S02]  /*7730*/  FFMA R7, R8, 1.4426950216293334961, -R7 ;  /* 0x3fb8aa3b08077823 */ /* 0x000fe40000000807 */
[C---:B------:R-:W-:Y:S01]  /*7740*/  FADD R21, R15.reuse, -12583039 ;  /* 0xcb40007f0f157421 */ /* 0x040fe20000000000 */
[----:B------:R-:W-:-:S02]  /*7750*/  IMAD.SHL.U32 R15, R15, 0x800000, RZ ;  /* 0x008000000f0f7824 */ /* 0x000fc400078e00ff */
[----:B------:R-:W-:Y:S02]  /*7760*/  FFMA R9, R8, 1.925963033500011079e-08, R7 ;  /* 0x32a5706008097823 */ /* 0x000fe40000000007 */
[----:B------:R-:W0:Y:S01]  /*7770*/  MUFU.EX2 R7, R16 ;  /* 0x0000001000077308 */ /* 0x000e220000000800 */
[----:B------:R-:W-:-:S04]  /*7780*/  FFMA R21, R44, 1.4426950216293334961, -R21 ;  /* 0x3fb8aa3b2c157823 */ /* 0x000fc80000000815 */
[----:B------:R-:W-:Y:S01]  /*7790*/  FFMA R21, R44, 1.925963033500011079e-08, R21 ;  /* 0x32a570602c157823 */ /* 0x000fe20000000015 */
[----:B------:R-:W-:Y:S02]  /*77a0*/  FFMA.SAT R44, R30, R11, 0.5 ;  /* 0x3f0000001e2c7423 */ /* 0x000fe4000000200b */
[----:B------:R-:W2:Y:S02]  /*77b0*/  MUFU.EX2 R8, R19 ;  /* 0x0000001300087308 */ /* 0x000ea40000000800 */
[----:B------:R-:W-:-:S04]  /*77c0*/  FFMA.RM R44, R44, R13, 12582913 ;  /* 0x4b4000012c2c7423 */ /* 0x000fc8000000400d */
[----:B------:R-:W-:Y:S02]  /*77d0*/  FADD R23, R44, -12583039 ;  /* 0xcb40007f2c177421 */ /* 0x000fe40000000000 */
[----:B------:R-:W3:Y:S01]  /*77e0*/  MUFU.EX2 R9, R9 ;  /* 0x0000000900097308 */ /* 0x000ee20000000800 */
[----:B0-----:R-:W-:Y:S01]  /*77f0*/  FMUL R6, R6, R7 ;  /* 0x0000000706067220 */ /* 0x001fe20000400000 */
[----:B------:R-:W-:Y:S02]  /*7800*/  IMAD.SHL.U32 R7, R17, 0x800000, RZ ;  /* 0x0080000011077824 */ /* 0x000fe400078e00ff */
[----:B------:R-:W-:-:S04]  /*7810*/  FFMA R23, R30, 1.4426950216293334961, -R23 ;  /* 0x3fb8aa3b1e177823 */ /* 0x000fc80000000817 */
[----:B------:R-:W-:Y:S01]  /*7820*/  FFMA R23, R30, 1.925963033500011079e-08, R23 ;  /* 0x32a570601e177823 */ /* 0x000fe20000000017 */
[----:B------:R-:W0:Y:S01]  /*7830*/  MUFU.EX2 R10, R21 ;  /* 0x00000015000a7308 */ /* 0x000e220000000800 */
[----:B--2---:R-:W-:Y:S01]  /*7840*/  FMUL R7, R7, R8 ;  /* 0x0000000807077220 */ /* 0x004fe20000400000 */
[-C--:B------:R-:W-:Y:S01]  /*7850*/  FFMA.SAT R8, R48, R11.reuse, 0.5 ;  /* 0x3f00000030087423 */ /* 0x080fe2000000200b */
[----:B------:R-:W-:-:S03]  /*7860*/  FFMA.SAT R30, R36, R11, 0.5 ;  /* 0x3f000000241e7423 */ /* 0x000fc6000000200b */
[-C--:B------:R-:W-:Y:S01]  /*7870*/  FFMA.RM R16, R8, R13.reuse, 12582913 ;  /* 0x4b40000108107423 */ /* 0x080fe2000000400d */
[----:B------:R-:W-:Y:S01]  /*7880*/  SHF.L.U32 R8, R18, 0x17, RZ ;  /* 0x0000001712087819 */ /* 0x000fe200000006ff */
[----:B------:R-:W2:Y:S01]  /*7890*/  MUFU.EX2 R23, R23 ;  /* 0x0000001700177308 */ /* 0x000ea20000000800 */
[----:B------:R-:W-:Y:S01]  /*78a0*/  FFMA.RM R30, R30, R13, 12582913 ;  /* 0x4b4000011e1e7423 */ /* 0x000fe2000000400d */
[----:B------:R-:W-:Y:S01]  /*78b0*/  FADD R17, R16, -12583039 ;  /* 0xcb40007f10117421 */ /* 0x000fe20000000000 */
[----:B------:R-:W-:Y:S01]  /*78c0*/  FFMA.SAT R18, R20, R11, 0.5 ;  /* 0x3f00000014127423 */ /* 0x000fe2000000200b */
[----:B---3--:R-:W-:Y:S01]  /*78d0*/  FMUL R8, R8, R9 ;  /* 0x0000000908087220 */ /* 0x008fe20000400000 */
[----:B------:R-:W-:Y:S01]  /*78e0*/  FADD R19, R30, -12583039 ;  /* 0xcb40007f1e137421 */ /* 0x000fe20000000000 */
[----:B------:R-:W-:Y:S01]  /*78f0*/  FFMA R17, R48, 1.4426950216293334961, -R17 ;  /* 0x3fb8aa3b30117823 */ /* 0x000fe20000000811 */
[----:B------:R-:W-:Y:S01]  /*7900*/  FFMA.RM R25, R18, R13, 12582913 ;  /* 0x4b40000112197423 */ /* 0x000fe2000000400d */
[-C--:B------:R-:W-:Y:S01]  /*7910*/  FFMA.SAT R18, R54, R11.reuse, 0.5 ;  /* 0x3f00000036127423 */ /* 0x080fe2000000200b */
[----:B0-----:R-:W-:Y:S01]  /*7920*/  FMUL R9, R15, R10 ;  /* 0x0000000a0f097220 */ /* 0x001fe20000400000 */
[----:B------:R-:W-:Y:S01]  /*7930*/  FFMA R17, R48, 1.925963033500011079e-08, R17 ;  /* 0x32a5706030117823 */ /* 0x000fe20000000011 */
[----:B------:R-:W-:Y:S01]  /*7940*/  FFMA.SAT R10, R52, R11, 0.5 ;  /* 0x3f000000340a7423 */ /* 0x000fe2000000200b */
[----:B------:R-:W-:Y:S01]  /*7950*/  FFMA R19, R36, 1.4426950216293334961, -R19 ;  /* 0x3fb8aa3b24137823 */ /* 0x000fe20000000813 */
[----:B------:R-:W-:Y:S01]  /*7960*/  FADD R27, R25, -12583039 ;  /* 0xcb40007f191b7421 */ /* 0x000fe20000000000 */
[----:B------:R-:W-:-:S02]  /*7970*/  IMAD.SHL.U32 R16, R16, 0x800000, RZ ;  /* 0x0080000010107824 */ /* 0x000fc400078e00ff */
[----:B------:R-:W-:Y:S01]  /*7980*/  FFMA.RM R15, R10, R13, 12582913 ;  /* 0x4b4000010a0f7423 */ /* 0x000fe2000000400d */
[----:B------:R-:W0:Y:S01]  /*7990*/  MUFU.EX2 R17, R17 ;  /* 0x0000001100117308 */ /* 0x000e220000000800 */
[----:B------:R-:W-:Y:S01]  /*79a0*/  SHF.L.U32 R10, R44, 0x17, RZ ;  /* 0x000000172c0a7819 */ /* 0x000fe200000006ff */
[----:B------:R-:W-:Y:S01]  /*79b0*/  FFMA R19, R36, 1.925963033500011079e-08, R19 ;  /* 0x32a5706024137823 */ /* 0x000fe20000000013 */
[C---:B------:R-:W-:Y:S01]  /*79c0*/  FADD R21, R15.reuse, -12583039 ;  /* 0xcb40007f0f157421 */ /* 0x040fe20000000000 */
[----:B------:R-:W-:Y:S01]  /*79d0*/  FFMA R27, R20, 1.4426950216293334961, -R27 ;  /* 0x3fb8aa3b141b7823 */ /* 0x000fe2000000081b */
[----:B------:R-:W-:Y:S01]  /*79e0*/  FFMA.SAT R36, R42, R11, 0.5 ;  /* 0x3f0000002a247423 */ /* 0x000fe2000000200b */
[----:B--2---:R-:W-:Y:S01]  /*79f0*/  FMUL R10, R10, R23 ;  /* 0x000000170a0a7220 */ /* 0x004fe20000400000 */
[----:B------:R-:W-:Y:S01]  /*7a00*/  FFMA R21, R52, 1.4426950216293334961, -R21 ;  /* 0x3fb8aa3b34157823 */ /* 0x000fe20000000815 */
[----:B------:R-:W-:Y:S01]  /*7a10*/  FFMA.RM R23, R18, R13, 12582913 ;  /* 0x4b40000112177423 */ /* 0x000fe2000000400d */
[----:B------:R-:W-:Y:S01]  /*7a20*/  FFMA R27, R20, 1.925963033500011079e-08, R27 ;  /* 0x32a57060141b7823 */ /* 0x000fe2000000001b */
[----:B------:R2:W3:Y:S01]  /*7a30*/  MUFU.EX2 R18, R19 ;  /* 0x0000001300127308 */ /* 0x0004e20000000800 */
[----:B------:R-:W-:Y:S01]  /*7a40*/  FFMA R21, R52, 1.925963033500011079e-08, R21 ;  /* 0x32a5706034157823 */ /* 0x000fe20000000015 */
[----:B------:R-:W-:-:S02]  /*7a50*/  IMAD.SHL.U32 R15, R15, 0x800000, RZ ;  /* 0x008000000f0f7824 */ /* 0x000fc400078e00ff */
[----:B------:R-:W-:Y:S01]  /*7a60*/  FFMA.RM R36, R36, R13, 12582913 ;  /* 0x4b40000124247423 */ /* 0x000fe2000000400d */
[----:B------:R-:W-:Y:S01]  /*7a70*/  FFMA.SAT R44, R46, R11, 0.5 ;  /* 0x3f0000002e2c7423 */ /* 0x000fe2000000200b */
[----:B0-----:R-:W-:Y:S02]  /*7a80*/  FMUL R16, R16, R17 ;  /* 0x0000001110107220 */ /* 0x001fe40000400000 */
[----:B------:R-:W0:Y:S01]  /*7a90*/  MUFU.EX2 R20, R21 ;  /* 0x0000001500147308 */ /* 0x000e220000000800 */
[----:B------:R-:W-:Y:S01]  /*7aa0*/  FADD R17, R23, -12583039 ;  /* 0xcb40007f17117421 */ /* 0x000fe20000000000 */
[----:B------:R-:W-:Y:S01]  /*7ab0*/  FADD R29, R36, -12583039 ;  /* 0xcb40007f241d7421 */ /* 0x000fe20000000000 */
[----:B--2---:R-:W-:Y:S01]  /*7ac0*/  SHF.L.U32 R19, R25, 0x17, RZ ;  /* 0x0000001719137819 */ /* 0x004fe200000006ff */
[----:B------:R-:W-:Y:S01]  /*7ad0*/  FFMA.RM R44, R44, R13, 12582913 ;  /* 0x4b4000012c2c7423 */ /* 0x000fe2000000400d */
[----:B------:R-:W-:Y:S01]  /*7ae0*/  FFMA R17, R54, 1.4426950216293334961, -R17 ;  /* 0x3fb8aa3b36117823 */ /* 0x000fe20000000811 */
[----:B------:R-:W-:-:S03]  /*7af0*/  FFMA R29, R42, 1.4426950216293334961, -R29 ;  /* 0x3fb8aa3b2a1d7823 */ /* 0x000fc6000000081d */
[----:B------:R-:W-:Y:S01]  /*7b00*/  FFMA R54, R54, 1.925963033500011079e-08, R17 ;  /* 0x32a5706036367823 */ /* 0x000fe20000000011 */
[----:B------:R-:W-:Y:S01]  /*7b10*/  SHF.L.U32 R17, R30, 0x17, RZ ;  /* 0x000000171e117819 */ /* 0x000fe200000006ff */
[----:B------:R-:W-:Y:S01]  /*7b20*/  FFMA R29, R42, 1.925963033500011079e-08, R29 ;  /* 0x32a570602a1d7823 */ /* 0x000fe2000000001d */
[----:B------:R-:W-:-:S03]  /*7b30*/  FFMA.SAT R42, R22, R11, 0.5 ;  /* 0x3f000000162a7423 */ /* 0x000fc6000000200b */
[----:B---3--:R-:W-:Y:S01]  /*7b40*/  FMUL R17, R17, R18 ;  /* 0x0000001211117220 */ /* 0x008fe20000400000 */
[----:B------:R-:W-:Y:S01]  /*7b50*/  FFMA.RM R42, R42, R13, 12582913 ;  /* 0x4b4000012a2a7423 */ /* 0x000fe2000000400d */
[----:B0-----:R-:W-:Y:S01]  /*7b60*/  FMUL R18, R15, R20 ;  /* 0x000000140f127220 */ /* 0x001fe20000400000 */
[----:B------:R-:W-:Y:S02]  /*7b70*/  FFMA.SAT R20, R50, R11, 0.5 ;  /* 0x3f00000032147423 */ /* 0x000fe4000000200b */
[----:B------:R-:W-:Y:S02]  /*7b80*/  FADD R21, R42, -12583039 ;  /* 0xcb40007f2a157421 */ /* 0x000fe40000000000 */
[----:B------:R-:W-:Y:S02]  /*7b90*/  FFMA.RM R30, R20, R13, 12582913 ;  /* 0x4b400001141e7423 */ /* 0x000fe4000000400d */
[----:B------:R-:W0:Y:S01]  /*7ba0*/  MUFU.EX2 R20, R27 ;  /* 0x0000001b00147308 */ /* 0x000e220000000800 */
[----:B------:R-:W-:Y:S01]  /*7bb0*/  FFMA R21, R22, 1.4426950216293334961, -R21 ;  /* 0x3fb8aa3b16157823 */ /* 0x000fe20000000815 */
[----:B------:R-:W-:-:S03]  /*7bc0*/  FADD R15, R30, -12583039 ;  /* 0xcb40007f1e0f7421 */ /* 0x000fc60000000000 */
[----:B------:R-:W-:Y:S01]  /*7bd0*/  FFMA R25, R22, 1.925963033500011079e-08, R21 ;  /* 0x32a5706016197823 */ /* 0x000fe20000000015 */
[----:B------:R-:W-:Y:S01]  /*7be0*/  FFMA R15, R50, 1.4426950216293334961, -R15 ;  /* 0x3fb8aa3b320f7823 */ /* 0x000fe2000000080f */
[----:B------:R-:W-:Y:S01]  /*7bf0*/  FFMA.SAT R22, R56, R11, 0.5 ;  /* 0x3f00000038167423 */ /* 0x000fe2000000200b */
[----:B------:R-:W-:Y:S02]  /*7c00*/  SHF.L.U32 R21, R36, 0x17, RZ ;  /* 0x0000001724157819 */ /* 0x000fe400000006ff */
[----:B------:R-:W-:Y:S01]  /*7c10*/  FFMA R50, R50, 1.925963033500011079e-08, R15 ;  /* 0x32a5706032327823 */ /* 0x000fe2000000000f */
[----:B------:R-:W-:Y:S01]  /*7c20*/  FFMA.RM R31, R22, R13, 12582913 ;  /* 0x4b400001161f7423 */ /* 0x000fe2000000400d */
[----:B------:R-:W2:Y:S01]  /*7c30*/  MUFU.EX2 R15, R54 ;  /* 0x00000036000f7308 */ /* 0x000ea20000000800 */
[----:B0-----:R-:W-:Y:S01]  /*7c40*/  FMUL R19, R19, R20 ;  /* 0x0000001413137220 */ /* 0x001fe20000400000 */
[----:B------:R-:W-:Y:S02]  /*7c50*/  IMAD.SHL.U32 R20, R23, 0x800000, RZ ;  /* 0x0080000017147824 */ /* 0x000fe400078e00ff */
[----:B------:R-:W-:-:S04]  /*7c60*/  FADD R23, R44, -12583039 ;  /* 0xcb40007f2c177421 */ /* 0x000fc80000000000 */
[----:B------:R-:W0:Y:S01]  /*7c70*/  MUFU.EX2 R22, R29 ;  /* 0x0000001d00167308 */ /* 0x000e220000000800 */
[----:B------:R-:W-:-:S04]  /*7c80*/  FFMA R23, R46, 1.4426950216293334961, -R23 ;  /* 0x3fb8aa3b2e177823 */ /* 0x000fc80000000817 */
[----:B------:R-:W-:Y:S01]  /*7c90*/  FFMA R46, R46, 1.925963033500011079e-08, R23 ;  /* 0x32a570602e2e7823 */ /* 0x000fe20000000017 */
[----:B--2---:R-:W-:Y:S01]  /*7ca0*/  FMUL R20, R20, R15 ;  /* 0x0000000f14147220 */ /* 0x004fe20000400000 */
[C---:B------:R-:W-:Y:S01]  /*7cb0*/  FADD R15, R31.reuse, -12583039 ;  /* 0xcb40007f1f0f7421 */ /* 0x040fe20000000000 */
[----:B------:R-:W-:-:S03]  /*7cc0*/  IMAD.SHL.U32 R31, R31, 0x800000, RZ ;  /* 0x008000001f1f7824 */ /* 0x000fc600078e00ff */
[----:B------:R-:W-:Y:S01]  /*7cd0*/  MUFU.EX2 R46, R46 ;  /* 0x0000002e002e7308 */ /* 0x000fe20000000800 */
[----:B------:R-:W-:Y:S01]  /*7ce0*/  FFMA R15, R56, 1.4426950216293334961, -R15 ;  /* 0x3fb8aa3b380f7823 */ /* 0x000fe2000000080f */
[----:B0-----:R-:W-:-:S03]  /*7cf0*/  FMUL R21, R21, R22 ;  /* 0x0000001615157220 */ /* 0x001fc60000400000 */
[----:B------:R-:W-:Y:S01]  /*7d00*/  FFMA R56, R56, 1.925963033500011079e-08, R15 ;  /* 0x32a5706038387823 */ /* 0x000fe2000000000f */
[----:B------:R-:W-:Y:S02]  /*7d10*/  IMAD.SHL.U32 R22, R30, 0x800000, RZ ;  /* 0x008000001e167824 */ /* 0x000fe400078e00ff */
[----:B------:R-:W-:Y:S01]  /*7d20*/  FFMA.SAT R30, R26, R11, 0.5 ;  /* 0x3f0000001a1e7423 */ /* 0x000fe2000000200b */
[----:B------:R-:W0:Y:S08]  /*7d30*/  MUFU.EX2 R15, R50 ;  /* 0x00000032000f7308 */ /* 0x000e300000000800 */
[----:B------:R-:W-:Y:S01]  /*7d40*/  MUFU.EX2 R56, R56 ;  /* 0x0000003800387308 */ /* 0x000fe20000000800 */
[----:B0-----:R-:W-:Y:S01]  /*7d50*/  FMUL R22, R22, R15 ;  /* 0x0000000f16167220 */ /* 0x001fe20000400000 */
[----:B------:R-:W-:-:S06]  /*7d60*/  FFMA.RM R15, R30, R13, 12582913 ;  /* 0x4b4000011e0f7423 */ /* 0x000fcc000000400d */
[----:B------:R-:W0:Y:S01]  /*7d70*/  MUFU.EX2 R30, R25 ;  /* 0x00000019001e7308 */ /* 0x000e220000000800 */
[C---:B------:R-:W-:Y:S01]  /*7d80*/  FADD R23, R15.reuse, -12583039 ;  /* 0xcb40007f0f177421 */ /* 0x040fe20000000000 */
[----:B------:R-:W-:-:S03]  /*7d90*/  IMAD.SHL.U32 R15, R15, 0x800000, RZ ;  /* 0x008000000f0f7824 */ /* 0x000fc600078e00ff */
[----:B------:R-:W-:-:S04]  /*7da0*/  FFMA R23, R26, 1.4426950216293334961, -R23 ;  /* 0x3fb8aa3b1a177823 */ /* 0x000fc80000000817 */
[----:B------:R-:W-:Y:S01]  /*7db0*/  FFMA R35, R26, 1.925963033500011079e-08, R23 ;  /* 0x32a570601a237823 */ /* 0x000fe20000000017 */
[----:B------:R-:W-:Y:S01]  /*7dc0*/  FFMA.SAT R26, R24, R11, 0.5 ;  /* 0x3f000000181a7423 */ /* 0x000fe2000000200b */
[----:B------:R-:W-:-:S03]  /*7dd0*/  SHF.L.U32 R23, R42, 0x17, RZ ;  /* 0x000000172a177819 */ /* 0x000fc600000006ff */
[----:B------:R-:W-:Y:S01]  /*7de0*/  FFMA.RM R27, R26, R13, 12582913 ;  /* 0x4b4000011a1b7423 */ /* 0x000fe2000000400d */
[-C--:B------:R-:W-:Y:S01]  /*7df0*/  FFMA.SAT R26, R34, R11.reuse, 0.5 ;  /* 0x3f000000221a7423 */ /* 0x080fe2000000200b */
[----:B0-----:R-:W-:Y:S01]  /*7e00*/  FMUL R23, R23, R30 ;  /* 0x0000001e17177220 */ /* 0x001fe20000400000 */
[----:B------:R-:W-:Y:S01]  /*7e10*/  FFMA.SAT R30, R12, R11, 0.5 ;  /* 0x3f0000000c1e7423 */ /* 0x000fe2000000200b */
[C---:B------:R-:W-:Y:S01]  /*7e20*/  FADD R29, R27.reuse, -12583039 ;  /* 0xcb40007f1b1d7421 */ /* 0x040fe20000000000 */
[----:B------:R-:W-:Y:S02]  /*7e30*/  SHF.L.U32 R27, R27, 0x17, RZ ;  /* 0x000000171b1b7819 */ /* 0x000fe400000006ff */
[----:B------:R-:W-:Y:S01]  /*7e40*/  FFMA.RM R30, R30, R13, 12582913 ;  /* 0x4b4000011e1e7423 */ /* 0x000fe2000000400d */
[----:B------:R-:W-:-:S04]  /*7e50*/  FFMA R29, R24, 1.4426950216293334961, -R29 ;  /* 0x3fb8aa3b181d7823 */ /* 0x000fc8000000081d */
[----:B------:R-:W-:Y:S01]  /*7e60*/  FFMA R36, R24, 1.925963033500011079e-08, R29 ;  /* 0x32a5706018247823 */ /* 0x000fe2000000001d */
[----:B------:R-:W-:Y:S01]  /*7e70*/  FMUL R24, R31, R56 ;  /* 0x000000381f187220 */ /* 0x000fe20000400000 */
[----:B------:R-:W-:Y:S01]  /*7e80*/  FADD R31, R30, -12583039 ;  /* 0xcb40007f1e1f7421 */ /* 0x000fe20000000000 */
[----:B------:R-:W-:Y:S01]  /*7e90*/  FFMA.RM R29, R26, R13, 12582913 ;  /* 0x4b4000011a1d7423 */ /* 0x000fe2000000400d */
[-C--:B------:R-:W-:Y:S02]  /*7ea0*/  FFMA.SAT R26, R28, R11.reuse, 0.5 ;  /* 0x3f0000001c1a7423 */ /* 0x080fe4000000200b */
[C---:B------:R-:W-:Y:S01]  /*7eb0*/  FFMA R31, R12.reuse, 1.4426950216293334961, -R31 ;  /* 0x3fb8aa3b0c1f7823 */ /* 0x040fe2000000081f */
[----:B------:R-:W-:Y:S01]  /*7ec0*/  FADD R25, R29, -12583039 ;  /* 0xcb40007f1d197421 */ /* 0x000fe20000000000 */
[----:B------:R-:W0:Y:S02]  /*7ed0*/  MUFU.EX2 R36, R36 ;  /* 0x0000002400247308 */ /* 0x000e240000000800 */
[----:B------:R-:W-:Y:S01]  /*7ee0*/  FFMA R31, R12, 1.925963033500011079e-08, R31 ;  /* 0x32a570600c1f7823 */ /* 0x000fe2000000001f */
[----:B------:R-:W-:Y:S01]  /*7ef0*/  FFMA.SAT R12, R14, R11, 0.5 ;  /* 0x3f0000000e0c7423 */ /* 0x000fe2000000200b */
[----:B------:R-:W-:-:S03]  /*7f00*/  FFMA R25, R34, 1.4426950216293334961, -R25 ;  /* 0x3fb8aa3b22197823 */ /* 0x000fc60000000819 */
[-C--:B------:R-:W-:Y:S01]  /*7f10*/  FFMA.RM R37, R12, R13.reuse, 12582913 ;  /* 0x4b4000010c257423 */ /* 0x080fe2000000400d */
[----:B------:R-:W-:Y:S01]  /*7f20*/  FFMA R34, R34, 1.925963033500011079e-08, R25 ;  /* 0x32a5706022227823 */ /* 0x000fe20000000019 */
[----:B------:R-:W-:Y:S01]  /*7f30*/  SHF.L.U32 R25, R44, 0x17, RZ ;  /* 0x000000172c197819 */ /* 0x000fe200000006ff */
[----:B------:R-:W-:Y:S01]  /*7f40*/  FFMA.RM R44, R26, R13, 12582913 ;  /* 0x4b4000011a2c7423 */ /* 0x000fe2000000400d */
[----:B------:R-:W-:Y:S01]  /*7f50*/  FADD R11, R37, -12583039 ;  /* 0xcb40007f250b7421 */ /* 0x000fe20000000000 */
[----:B------:R-:W2:Y:S02]  /*7f60*/  MUFU.EX2 R26, R35 ;  /* 0x00000023001a7308 */ /* 0x000ea40000000800 */
[----:B------:R-:W-:Y:S01]  /*7f70*/  FMUL R25, R25, R46 ;  /* 0x0000002e19197220 */ /* 0x000fe20000400000 */
[----:B------:R-:W-:Y:S01]  /*7f80*/  FFMA R11, R14, 1.4426950216293334961, -R11 ;  /* 0x3fb8aa3b0e0b7823 */ /* 0x000fe2000000080b */
[----:B0-----:R-:W-:-:S03]  /*7f90*/  FMUL R27, R27, R36 ;  /* 0x000000241b1b7220 */ /* 0x001fc60000400000 */
[----:B------:R-:W-:Y:S01]  /*7fa0*/  FFMA R42, R14, 1.925963033500011079e-08, R11 ;  /* 0x32a570600e2a7823 */ /* 0x000fe2000000000b */
[----:B------:R-:W-:Y:S01]  /*7fb0*/  FADD R11, R44, -12583039 ;  /* 0xcb40007f2c0b7421 */ /* 0x000fe20000000000 */
[----:B------:R-:W0:Y:S03]  /*7fc0*/  MUFU.EX2 R13, R34 ;  /* 0x00000022000d7308 */ /* 0x000e260000000800 */
[----:B------:R-:W-:-:S04]  /*7fd0*/  FFMA R11, R28, 1.4426950216293334961, -R11 ;  /* 0x3fb8aa3b1c0b7823 */ /* 0x000fc8000000080b */
[----:B------:R-:W-:Y:S01]  /*7fe0*/  FFMA R46, R28, 1.925963033500011079e-08, R11 ;  /* 0x32a570601c2e7823 */ /* 0x000fe2000000000b */
[----:B------:R-:W-:Y:S01]  /*7ff0*/  FADD R11, RZ, R5 ;  /* 0x00000005ff0b7221 */ /* 0x000fe20000000000 */
[----:B------:R3:W4:Y:S01]  /*8000*/  MUFU.EX2 R14, R31 ;  /* 0x0000001f000e7308 */ /* 0x0007220000000800 */
[----:B--2---:R-:W-:Y:S01]  /*8010*/  FMUL R26, R15, R26 ;  /* 0x0000001a0f1a7220 */ /* 0x004fe20000400000 */
[----:B------:R-:W-:Y:S02]  /*8020*/  IMAD.SHL.U32 R28, R29, 0x800000, RZ ;  /* 0x008000001d1c7824 */ /* 0x000fe400078e00ff */
[----:B------:R-:W-:Y:S01]  /*8030*/  FADD R11, R11, R0 ;  /* 0x000000000b0b7221 */ /* 0x000fe20000000000 */
[----:B------:R-:W-:Y:S01]  /*8040*/  SHF.L.U32 R29, R30, 0x17, RZ ;  /* 0x000000171e1d7819 */ /* 0x000fe200000006ff */
[----:B------:R-:W-:Y:S02]  /*8050*/  IMAD.SHL.U32 R30, R37, 0x800000, RZ ;  /* 0x00800000251e7824 */ /* 0x000fe400078e00ff */
[----:B------:R-:W-:Y:S01]  /*8060*/  FADD R12, R11, R2 ;  /* 0x000000020b0c7221 */ /* 0x000fe20000000000 */
[----:B------:R-:W2:Y:S01]  /*8070*/  MUFU.EX2 R15, R42 ;  /* 0x0000002a000f7308 */ /* 0x000ea20000000800 */
[----:B0-----:R-:W-:Y:S01]  /*8080*/  FMUL R28, R28, R13 ;  /* 0x0000000d1c1c7220 */ /* 0x001fe20000400000 */
[----:B---3--:R-:W-:Y:S01]  /*8090*/  SHF.L.U32 R31, R44, 0x17, RZ ;  /* 0x000000172c1f7819 */ /* 0x008fe200000006ff */
[----:B------:R-:W-:-:S04]  /*80a0*/  FADD R11, R12, R3 ;  /* 0x000000030c0b7221 */ /* 0x000fc80000000000 */
[----:B------:R-:W-:Y:S01]  /*80b0*/  FADD R11, R11, R4 ;  /* 0x000000040b0b7221 */ /* 0x000fe20000000000 */
[----:B------:R-:W0:Y:S01]  /*80c0*/  MUFU.EX2 R46, R46 ;  /* 0x0000002e002e7308 */ /* 0x000e220000000800 */
[----:B----4-:R-:W-:Y:S02]  /*80d0*/  FMUL R29, R29, R14 ;  /* 0x0000000e1d1d7220 */ /* 0x010fe40000400000 */
[----:B------:R-:W-:-:S04]  /*80e0*/  FADD R12, R11, R6 ;  /* 0x000000060b0c7221 */ /* 0x000fc80000000000 */
[----:B------:R-:W-:Y:S01]  /*80f0*/  FADD R11, R12, R7 ;  /* 0x000000070c0b7221 */ /* 0x000fe20000000000 */
[----:B--2---:R-:W-:-:S03]  /*8100*/  FMUL R30, R30, R15 ;  /* 0x0000000f1e1e7220 */ /* 0x004fc60000400000 */
        /* <DEDUP_REMOVED lines=29> */
.L_x_7053:
        /* <DEDUP_REMOVED lines=12> */
[----:B-1----:R-:W-:Y:S05]  /*83a0*/  CALL.REL.NOINC `($__internal_105_$__cuda_sm3x_div_rn_noftz_f32_slowpath) ;  /* 0x0000003c00647944 */ /* 0x002fea0003c00000 */
[----:B------:R-:W-:-:S07]  /*83b0*/  MOV R14, R5 ;  /* 0x00000005000e7202 */ /* 0x000fce0000000f00 */
.L_x_6964:
[----:B------:R-:W-:Y:S05]  /*83c0*/  BSYNC.RECONVERGENT B3 ;  /* 0x0000000000037941 */ /* 0x000fea0003800200 */
.L_x_6963:
        /* <DEDUP_REMOVED lines=12> */
[----:B-1----:R-:W-:Y:S05]  /*8490*/  CALL.REL.NOINC `($__internal_105_$__cuda_sm3x_div_rn_noftz_f32_slowpath) ;  /* 0x0000003c00287944 */ /* 0x002fea0003c00000 */
[----:B------:R-:W-:-:S07]  /*84a0*/  IMAD.MOV.U32 R15, RZ, RZ, R5 ;  /* 0x000000ffff0f7224 */ /* 0x000fce00078e0005 */
.L_x_6966:
[----:B------:R-:W-:Y:S05]  /*84b0*/  BSYNC.RECONVERGENT B3 ;  /* 0x0000000000037941 */ /* 0x000fea0003800200 */
.L_x_6965:
        /* <DEDUP_REMOVED lines=12> */
[----:B-1----:R-:W-:Y:S05]  /*8580*/  CALL.REL.NOINC `($__internal_105_$__cuda_sm3x_div_rn_noftz_f32_slowpath) ;  /* 0x0000003800ec7944 */ /* 0x002fea0003c00000 */
[----:B------:R-:W-:-:S07]  /*8590*/  MOV R34, R5 ;  /* 0x0000000500227202 */ /* 0x000fce0000000f00 */
.L_x_6968:
[----:B------:R-:W-:Y:S05]  /*85a0*/  BSYNC.RECONVERGENT B3 ;  /* 0x0000000000037941 */ /* 0x000fea0003800200 */
.L_x_6967:
        /* <DEDUP_REMOVED lines=14> */
.L_x_6970:
[----:B------:R-:W-:Y:S05]  /*8690*/  BSYNC.RECONVERGENT B3 ;  /* 0x0000000000037941 */ /* 0x000fea0003800200 */
.L_x_6969:
        /* <DEDUP_REMOVED lines=14> */
.L_x_6972:
[----:B------:R-:W-:Y:S05]  /*8780*/  BSYNC.RECONVERGENT B3 ;  /* 0x0000000000037941 */ /* 0x000fea0003800200 */
.L_x_6971:
        /* <DEDUP_REMOVED lines=14> */
.L_x_6974:
[----:B------:R-:W-:Y:S05]  /*8870*/  BSYNC.RECONVERGENT B3 ;  /* 0x0000000000037941 */ /* 0x000fea0003800200 */
.L_x_6973:
        /* <DEDUP_REMOVED lines=14> */
.L_x_6976:
[----:B------:R-:W-:Y:S05]  /*8960*/  BSYNC.RECONVERGENT B3 ;  /* 0x0000000000037941 */ /* 0x000fea0003800200 */
.L_x_6975:
        /* <DEDUP_REMOVED lines=14> */
.L_x_6978:
[----:B------:R-:W-:Y:S05]  /*8a50*/  BSYNC.RECONVERGENT B3 ;  /* 0x0000000000037941 */ /* 0x000fea0003800200 */
.L_x_6977:
        /* <DEDUP_REMOVED lines=14> */
.L_x_6980:
[----:B------:R-:W-:Y:S05]  /*8b40*/  BSYNC.RECONVERGENT B3 ;  /* 0x0000000000037941 */ /* 0x000fea0003800200 */
.L_x_6979:
        /* <DEDUP_REMOVED lines=14> */
.L_x_6982:
[----:B------:R-:W-:Y:S05]  /*8c30*/  BSYNC.RECONVERGENT B3 ;  /* 0x0000000000037941 */ /* 0x000fea0003800200 */
.L_x_6981:
        /* <DEDUP_REMOVED lines=14> */
.L_x_6984:
[----:B------:R-:W-:Y:S05]  /*8d20*/  BSYNC.RECONVERGENT B3 ;  /* 0x0000000000037941 */ /* 0x000fea0003800200 */
.L_x_6983:
        /* <DEDUP_REMOVED lines=14> */
.L_x_6986:
[----:B------:R-:W-:Y:S05]  /*8e10*/  BSYNC.RECONVERGENT B3 ;  /* 0x0000000000037941 */ /* 0x000fea0003800200 */
.L_x_6985:
        /* <DEDUP_REMOVED lines=14> */
.L_x_6988:
[----:B------:R-:W-:Y:S05]  /*8f00*/  BSYNC.RECONVERGENT B3 ;  /* 0x0000000000037941 */ /* 0x000fea0003800200 */
.L_x_6987:
        /* <DEDUP_REMOVED lines=14> */
.L_x_6990:
[----:B------:R-:W-:Y:S05]  /*8ff0*/  BSYNC.RECONVERGENT B3 ;  /* 0x0000000000037941 */ /* 0x000fea0003800200 */
.L_x_6989:
        /* <DEDUP_REMOVED lines=14> */
.L_x_6992:
[----:B------:R-:W-:Y:S05]  /*90e0*/  BSYNC.RECONVERGENT B3 ;  /* 0x0000000000037941 */ /* 0x000fea0003800200 */
.L_x_6991:
        /* <DEDUP_REMOVED lines=14> */
.L_x_6994:
[----:B------:R-:W-:Y:S05]  /*91d0*/  BSYNC.RECONVERGENT B3 ;  /* 0x0000000000037941 */ /* 0x000fea0003800200 */
.L_x_6993:
        /* <DEDUP_REMOVED lines=14> */
.L_x_6996:
[----:B------:R-:W-:Y:S05]  /*92c0*/  BSYNC.RECONVERGENT B3 ;  /* 0x0000000000037941 */ /* 0x000fea0003800200 */
.L_x_6995:
        /* <DEDUP_REMOVED lines=14> */
.L_x_6998:
[----:B------:R-:W-:Y:S05]  /*93b0*/  BSYNC.RECONVERGENT B3 ;  /* 0x0000000000037941 */ /* 0x000fea0003800200 */
.L_x_6997:
        /* <DEDUP_REMOVED lines=14> */
.L_x_7000:
[----:B------:R-:W-:Y:S05]  /*94a0*/  BSYNC.RECONVERGENT B3 ;  /* 0x0000000000037941 */ /* 0x000fea0003800200 */
.L_x_6999:
        /* <DEDUP_REMOVED lines=14> */
.L_x_7002:
[----:B------:R-:W-:Y:S05]  /*9590*/  BSYNC.RECONVERGENT B3 ;  /* 0x0000000000037941 */ /* 0x000fea0003800200 */
.L_x_7001:
        /* <DEDUP_REMOVED lines=14> */
.L_x_7004:
[----:B------:R-:W-:Y:S05]  /*9680*/  BSYNC.RECONVERGENT B3 ;  /* 0x0000000000037941 */ /* 0x000fea0003800200 */
.L_x_7003:
        /* <DEDUP_REMOVED lines=14> */
.L_x_7006:
[----:B------:R-:W-:Y:S05]  /*9770*/  BSYNC.RECONVERGENT B3 ;  /* 0x0000000000037941 */ /* 0x000fea0003800200 */
.L_x_7005:
        /* <DEDUP_REMOVED lines=14> */
.L_x_7008:
[----:B------:R-:W-:Y:S05]  /*9860*/  BSYNC.RECONVERGENT B3 ;  /* 0x0000000000037941 */ /* 0x000fea0003800200 */
.L_x_7007:
        /* <DEDUP_REMOVED lines=14> */
.L_x_7010:
[----:B------:R-:W-:Y:S05]  /*9950*/  BSYNC.RECONVERGENT B3 ;  /* 0x0000000000037941 */ /* 0x000fea0003800200 */
.L_x_7009:
        /* <DEDUP_REMOVED lines=14> */
.L_x_7012:
[----:B------:R-:W-:Y:S05]  /*9a40*/  BSYNC.RECONVERGENT B3 ;  /* 0x0000000000037941 */ /* 0x000fea0003800200 */
.L_x_7011:
        /* <DEDUP_REMOVED lines=13> */
.L_x_7014:
[----:B------:R-:W-:Y:S05]  /*9b20*/  BSYNC.RECONVERGENT B3 ;  /* 0x0000000000037941 */ /* 0x000fea0003800200 */
.L_x_7013:
[----:B------:R-:W0:Y:S01]  /*9b30*/  LDC.64 R12, c[0x0][0x410] ;  /* 0x00010400ff0c7b82 */ /* 0x000e220000000a00 */
[----:B------:R-:W-:Y:S01]  /*9b40*/  BSSY.RECONVERGENT B1, `(.L_x_7015) ;  /* 0x0000014000017945 */ /* 0x000fe20003800200 */
[-C--:B0-----:R-:W-:Y:S02]  /*9b50*/  ISETP.GE.U32.AND P3, PT, R61, R12.reuse, PT ;  /* 0x0000000c3d00720c */ /* 0x081fe40003f66070 */
[----:B------:R-:W-:Y:S01]  /*9b60*/  ISETP.GE.U32.AND P2, PT, R59, R12, PT ;  /* 0x0000000c3b00720c */ /* 0x000fe20003f46070 */
[----:B------:R-:W-:-:S12]  /*9b70*/  @P0 BRA `(.L_x_7016) ;  /* 0x0000000000400947 */ /* 0x000fd80003800000 */
[----:B------:R-:W-:Y:S01]  /*9b80*/  HFMA2 R29, -RZ, RZ, 0, 0 ;  /* 0x00000000ff1d7431 */ /* 0x000fe200000001ff */
[----:B------:R-:W-:Y:S01]  /*9b90*/  MOV R28, R63 ;  /* 0x0000003f001c7202 */ /* 0x000fe20000000f00 */
[----:B------:R-:W-:Y:S01]  /*9ba0*/  IMAD R31, R38, UR40, RZ ;  /* 0x00000028261f7c24 */ /* 0x000fe2000f8e02ff */
[----:B-1----:R-:W-:Y:S02]  /*9bb0*/  R2UR UR4, R32 ;  /* 0x00000000200472ca */ /* 0x002fe400000e0000 */
        /* <DEDUP_REMOVED lines=12> */
.L_x_7016:
[----:B------:R-:W-:Y:S05]  /*9c80*/  BSYNC.RECONVERGENT B1 ;  /* 0x0000000000017941 */ /* 0x000fea0003800200 */
.L_x_7015:
        /* <DEDUP_REMOVED lines=12> */
[----:B0-----:R-:W-:Y:S01]  /*9d50*/  MOV R15, RZ ;  /* 0x000000ff000f7202 */ /* 0x001fe20000000f00 */
[----:B------:R-:W-:Y:S01]  /*9d60*/  IMAD R29, R38, UR40, RZ ;  /* 0x00000028261d7c24 */ /* 0x000fe2000f8e02ff */
[----:B-1----:R-:W-:Y:S01]  /*9d70*/  R2UR UR4, R32 ;  /* 0x00000000200472ca */ /* 0x002fe200000e0000 */
        /* <DEDUP_REMOVED lines=13> */
.L_x_7018:
[----:B------:R-:W-:Y:S05]  /*9e50*/  BSYNC.RECONVERGENT B1 ;  /* 0x0000000000017941 */ /* 0x000fea0003800200 */
.L_x_7017:
[----:B------:R-:W-:Y:S04]  /*9e60*/  BSSY.RECONVERGENT B1, `(.L_x_7019) ;  /* 0x0000012000017945 */ /* 0x000fe80003800200 */
[----:B------:R-:W-:Y:S05]  /*9e70*/  @P2 BRA `(.L_x_7020) ;  /* 0x0000000000402947 */ /* 0x000fea0003800000 */
[----:B0-2---:R-:W-:Y:S01]  /*9e80*/  MOV R14, R59 ;  /* 0x0000003b000e7202 */ /* 0x005fe20000000f00 */
[----:B------:R-:W-:Y:S01]  /*9e90*/  IMAD R29, R38, UR40, RZ ;  /* 0x00000028261d7c24 */ /* 0x000fe2000f8e02ff */
[----:B-1----:R-:W-:Y:S01]  /*9ea0*/  R2UR UR4, R32 ;  /* 0x00000000200472ca */ /* 0x002fe200000e0000 */
        /* <DEDUP_REMOVED lines=13> */
.L_x_7020:
[----:B------:R-:W-:Y:S05]  /*9f80*/  BSYNC.RECONVERGENT B1 ;  /* 0x0000000000017941 */ /* 0x000fea0003800200 */
.L_x_7019:
[----:B------:R-:W-:Y:S04]  /*9f90*/  BSSY.RECONVERGENT B1, `(.L_x_7021) ;  /* 0x0000012000017945 */ /* 0x000fe80003800200 */
[----:B------:R-:W-:Y:S05]  /*9fa0*/  @P4 BRA `(.L_x_7022) ;  /* 0x0000000000404947 */ /* 0x000fea0003800000 */
[----:B---3--:R-:W-:Y:S01]  /*9fb0*/  HFMA2 R3, -RZ, RZ, 0, 0 ;  /* 0x00000000ff037431 */ /* 0x008fe200000001ff */
[----:B------:R-:W-:Y:S01]  /*9fc0*/  MOV R2, R57 ;  /* 0x0000003900027202 */ /* 0x000fe20000000f00 */
[----:B0-2---:R-:W-:Y:S01]  /*9fd0*/  IMAD R15, R38, UR40, RZ ;  /* 0x00000028260f7c24 */ /* 0x005fe2000f8e02ff */
        /* <DEDUP_REMOVED lines=13> */
.L_x_7022:
[----:B------:R-:W-:Y:S05]  /*a0b0*/  BSYNC.RECONVERGENT B1 ;  /* 0x0000000000017941 */ /* 0x000fea0003800200 */
.L_x_7021:
[----:B------:R-:W-:Y:S04]  /*a0c0*/  BSSY.RECONVERGENT B1, `(.L_x_7023) ;  /* 0x0000012000017945 */ /* 0x000fe80003800200 */
[----:B------:R-:W-:Y:S05]  /*a0d0*/  @P5 BRA `(.L_x_7024) ;  /* 0x0000000000405947 */ /* 0x000fea0003800000 */
[----:B---34-:R-:W-:Y:S01]  /*a0e0*/  MOV R3, RZ ;  /* 0x000000ff00037202 */ /* 0x018fe20000000f00 */
        /* <DEDUP_REMOVED lines=15> */
.L_x_7024:
[----:B------:R-:W-:Y:S05]  /*a1e0*/  BSYNC.RECONVERGENT B1 ;  /* 0x0000000000017941 */ /* 0x000fea0003800200 */
.L_x_7023:
[----:B------:R-:W-:Y:S04]  /*a1f0*/  BSSY.RECONVERGENT B1, `(.L_x_7025) ;  /* 0x0000012000017945 */ /* 0x000fe80003800200 */
[----:B------:R-:W-:Y:S05]  /*a200*/  @P6 BRA `(.L_x_7026) ;  /* 0x0000000000406947 */ /* 0x000fea0003800000 */
[----:B-1-34-:R-:W-:Y:S01]  /*a210*/  MOV R2, R53 ;  /* 0x0000003500027202 */ /* 0x01afe20000000f00 */
        /* <DEDUP_REMOVED lines=15> */
.L_x_7026:
[----:B------:R-:W-:Y:S05]  /*a310*/  BSYNC.RECONVERGENT B1 ;  /* 0x0000000000017941 */ /* 0x000fea0003800200 */
.L_x_7025:
        /* <DEDUP_REMOVED lines=14> */
[----:B-1-34-:R-:W-:Y:S01]  /*a400*/  HFMA2 R3, -RZ, RZ, 0, 0 ;  /* 0x00000000ff037431 */ /* 0x01afe200000001ff */
        /* <DEDUP_REMOVED lines=15> */
.L_x_7028:
[----:B------:R-:W-:Y:S05]  /*a500*/  BSYNC.RECONVERGENT B1 ;  /* 0x0000000000017941 */ /* 0x000fea0003800200 */
.L_x_7027:
[----:B------:R-:W-:Y:S04]  /*a510*/  BSSY.RECONVERGENT B1, `(.L_x_7029) ;  /* 0x0000012000017945 */ /* 0x000fe80003800200 */
[----:B------:R-:W-:Y:S05]  /*a520*/  @P1 BRA `(.L_x_7030) ;  /* 0x0000000000401947 */ /* 0x000fea0003800000 */
[----:B-1-34-:R-:W-:Y:S01]  /*a530*/  MOV R3, RZ ;  /* 0x000000ff00037202 */ /* 0x01afe20000000f00 */
        /* <DEDUP_REMOVED lines=15> */
.L_x_7030:
[----:B------:R-:W-:Y:S05]  /*a630*/  BSYNC.RECONVERGENT B1 ;  /* 0x0000000000017941 */ /* 0x000fea0003800200 */
.L_x_7029:
        /* <DEDUP_REMOVED lines=18> */
.L_x_7032:
[----:B------:R-:W-:Y:S05]  /*a760*/  BSYNC.RECONVERGENT B1 ;  /* 0x0000000000017941 */ /* 0x000fea0003800200 */
.L_x_7031:
[----:B------:R-:W-:Y:S04]  /*a770*/  BSSY.RECONVERGENT B1, `(.L_x_7033) ;  /* 0x0000012000017945 */ /* 0x000fe80003800200 */
[----:B------:R-:W-:Y:S05]  /*a780*/  @P3 BRA `(.L_x_7034) ;  /* 0x0000000000403947 */ /* 0x000fea0003800000 */
        /* <DEDUP_REMOVED lines=16> */
.L_x_7034:
[----:B------:R-:W-:Y:S05]  /*a890*/  BSYNC.RECONVERGENT B1 ;  /* 0x0000000000017941 */ /* 0x000fea0003800200 */
.L_x_7033:
        /* <DEDUP_REMOVED lines=18> */
.L_x_7036:
[----:B------:R-:W-:Y:S05]  /*a9c0*/  BSYNC.RECONVERGENT B1 ;  /* 0x0000000000017941 */ /* 0x000fea0003800200 */
.L_x_7035:
        /* <DEDUP_REMOVED lines=18> */
.L_x_7038:
[----:B------:R-:W-:Y:S05]  /*aaf0*/  BSYNC.RECONVERGENT B1 ;  /* 0x0000000000017941 */ /* 0x000fea0003800200 */
.L_x_7037:
        /* <DEDUP_REMOVED lines=18> */
.L_x_7040:
[----:B------:R-:W-:Y:S05]  /*ac20*/  BSYNC.RECONVERGENT B1 ;  /* 0x0000000000017941 */ /* 0x000fea0003800200 */
.L_x_7039:
[----:B------:R-:W5:Y:S01]  /*ac30*/  LDCU UR4, c[0x0][0x370] ;  /* 0x00006e00ff0477ac */ /* 0x000f620008000800 */
[----:B-1-34-:R-:W5:Y:S02]  /*ac40*/  LDC R3, c[0x0][0x364] ;  /* 0x0000d900ff037b82 */ /* 0x01af640000000800 */
[----:B-----5:R-:W-:-:S05]  /*ac50*/  IMAD R3, R3, UR4, RZ ;  /* 0x0000000403037c24 */ /* 0x020fca000f8e02ff */
[----:B------:R-:W-:-:S04]  /*ac60*/  IADD3 R40, P0, PT, R3, R40, RZ ;  /* 0x0000002803287210 */ /* 0x000fc80007f1e0ff */
[----:B------:R-:W-:Y:S02]  /*ac70*/  LEA.HI.X.SX32 R38, R3, R38, 0x1, P0 ;  /* 0x0000002603267211 */ /* 0x000fe400000f0eff */
[----:B------:R-:W-:-:S04]  /*ac80*/  ISETP.GE.U32.AND P0, PT, R40, UR44, PT ;  /* 0x0000002c28007c0c */ /* 0x000fc8000bf06070 */
[----:B------:R-:W-:-:S13]  /*ac90*/  ISETP.GE.AND.EX P0, PT, R38, UR45, PT, P0 ;  /* 0x0000002d26007c0c */ /* 0x000fda000bf06300 */
[----:B------:R-:W-:Y:S05]  /*aca0*/  @!P0 BRA `(.L_x_7041) ;  /* 0xffffff5400a48947 */ /* 0x000fea000383ffff */
[----:B------:R-:W-:Y:S05]  /*acb0*/  BSYNC B0 ;  /* 0x0000000000007941 */ /* 0x000fea0003800000 */
.L_x_6935:
[----:B------:R-:W-:Y:S05]  /*acc0*/  EXIT ;  /* 0x000000000000794d */ /* 0x000fea0003800000 */
.L_x_6962:
[----:B------:R-:W-:Y:S01]  /*acd0*/  BSSY B1, `(.L_x_7042) ;  /* 0x0000007000017945 */ /* 0x000fe20003800000 */
[----:B------:R-:W-:Y:S01]  /*ace0*/  IMAD.MOV.U32 R12, RZ, RZ, 0x10 ;  /* 0x00000010ff0c7424 */ /* 0x000fe200078e00ff */
[----:B------:R-:W-:Y:S02]  /*acf0*/  MOV R11, 0x1f ;  /* 0x0000001f000b7802 */ /* 0x000fe40000000f00 */
[----:B------:R-:W-:-:S07]  /*ad00*/  MOV R15, 0xffffffff ;  /* 0xffffffff000f7802 */ /* 0x000fce0000000f00 */
[----:B-1----:R-:W-:Y:S05]  /*ad10*/  WARPSYNC.COLLECTIVE R15, `(.L_x_7043) ;  /* 0x000000000f087348 */ /* 0x002fea0003c00000 */
[----:B------:R0:W2:Y:S02]  /*ad20*/  SHFL.BFLY P6, R14, R13, R12, R11 ;  /* 0x0c00000c0d0e7389 */ /* 0x0000a400000c000b */
[----:B012---:R-:W-:Y:S05]  /*ad30*/  ENDCOLLECTIVE ;  /* 0x000000000000791b */ /* 0x007fea0003800000 */
.L_x_7043:
[----:B------:R-:W-:Y:S05]  /*ad40*/  BSYNC B1 ;  /* 0x0000000000017941 */ /* 0x000fea0003800000 */
.L_x_7042:
        /* <DEDUP_REMOVED lines=9> */
.L_x_7044:
[----:B------:R-:W-:Y:S01]  /*ade0*/  HFMA2 R12, -RZ, RZ, 0, 2.384185791015625e-07 ;  /* 0x00000004ff0c7431 */ /* 0x000fe200000001ff */
[----:B------:R-:W-:-:S05]  /*adf0*/  FMNMX R0, R13, R14, !PT ;  /* 0x0000000e0d007209 */ /* 0x000fca0007800000 */
[----:B------:R-:W-:-:S07]  /*ae00*/  IMAD.MOV.U32 R13, RZ, RZ, R0 ;  /* 0x000000ffff0d7224 */ /* 0x000fce00078e0000 */
[----:B------:R-:W-:Y:S05]  /*ae10*/  WARPSYNC.COLLECTIVE R15, `(.L_x_7045) ;  /* 0x000000000f087348 */ /* 0x000fea0003c00000 */
[----:B------:R0:W1:Y:S02]  /*ae20*/  SHFL.BFLY P6, R14, R13, R12, R11 ;  /* 0x0c00000c0d0e7389 */ /* 0x00006400000c000b */
[----:B01----:R-:W-:Y:S05]  /*ae30*/  ENDCOLLECTIVE ;  /* 0x000000000000791b */ /* 0x003fea0003800000 */
.L_x_7045:
[----:B------:R-:W-:Y:S01]  /*ae40*/  IMAD.MOV.U32 R12, RZ, RZ, 0x2 ;  /* 0x00000002ff0c7424 */ /* 0x000fe200078e00ff */
[----:B------:R-:W-:-:S04]  /*ae50*/  FMNMX R2, R0, R14, !PT ;  /* 0x0000000e00027209 */ /* 0x000fc80007800000 */
[----:B------:R-:W-:-:S07]  /*ae60*/  MOV R13, R2 ;  /* 0x00000002000d7202 */ /* 0x000fce0000000f00 */
[----:B------:R-:W-:Y:S05]  /*ae70*/  WARPSYNC.COLLECTIVE R15, `(.L_x_7046) ;  /* 0x000000000f087348 */ /* 0x000fea0003c00000 */
[----:B------:R0:W1:Y:S02]  /*ae80*/  SHFL.BFLY P6, R14, R13, R12, R11 ;  /* 0x0c00000c0d0e7389 */ /* 0x00006400000c000b */
[----:B01----:R-:W-:Y:S05]  /*ae90*/  ENDCOLLECTIVE ;  /* 0x000000000000791b */ /* 0x003fea0003800000 */
.L_x_7046:
[----:B------:R-:W-:Y:S01]  /*aea0*/  HFMA2 R12, -RZ, RZ, 0, 5.9604644775390625e-08 ;  /* 0x00000001ff0c7431 */ /* 0x000fe200000001ff */
[----:B------:R-:W-:-:S04]  /*aeb0*/  FMNMX R3, R2, R14, !PT ;  /* 0x0000000e02037209 */ /* 0x000fc80007800000 */
[----:B------:R-:W-:-:S07]  /*aec0*/  MOV R13, R3 ;  /* 0x00000003000d7202 */ /* 0x000fce0000000f00 */
[----:B------:R-:W-:Y:S05]  /*aed0*/  WARPSYNC.COLLECTIVE R15, `(.L_x_7047) ;  /* 0x000000000f087348 */ /* 0x000fea0003c00000 */
[----:B------:R0:W1:Y:S02]  /*aee0*/  SHFL.BFLY P6, R14, R13, R12, R11 ;  /* 0x0c00000c0d0e7389 */ /* 0x00006400000c000b */
[----:B01----:R-:W-:Y:S05]  /*aef0*/  ENDCOLLECTIVE ;  /* 0x000000000000791b */ /* 0x003fea0003800000 */
.L_x_7047:
        /* <DEDUP_REMOVED lines=10> */
[----:B------:R-:W-:Y:S01]  /*afa0*/  FADD R9, -R14, R9 ;  /* 0x000000090e097221 */ /* 0x000fe20000000100 */
[----:B------:R-:W-:Y:S01]  /*afb0*/  FFMA.SAT R19, R2, R42, 0.5 ;  /* 0x3f00000002137423 */ /* 0x000fe2000000202a */
[C---:B------:R-:W-:Y:S01]  /*afc0*/  FADD R37, -R14.reuse, R27 ;  /* 0x0000001b0e257221 */ /* 0x040fe20000000100 */
[----:B------:R-:W-:Y:S01]  /*afd0*/  FADD R17, R5, -12583039 ;  /* 0xcb40007f05117421 */ /* 0x000fe20000000000 */
[C---:B------:R-:W-:Y:S01]  /*afe0*/  FADD R12, -R14.reuse, R10 ;  /* 0x0000000a0e0c7221 */ /* 0x040fe20000000100 */
[----:B------:R-:W-:Y:S01]  /*aff0*/  FFMA.RM R19, R19, R44, 12582913 ;  /* 0x4b40000113137423 */ /* 0x000fe2000000402c */
[----:B------:R-:W-:Y:S01]  /*b000*/  FADD R6, -R14, R6 ;  /* 0x000000060e067221 */ /* 0x000fe20000000100 */
[----:B------:R-:W-:Y:S01]  /*b010*/  FFMA R17, R0, 1.4426950216293334961, -R17 ;  /* 0x3fb8aa3b00117823 */ /* 0x000fe20000000811 */
[----:B------:R-:W-:Y:S01]  /*b020*/  SHF.L.U32 R5, R5, 0x17, RZ ;  /* 0x0000001705057819 */ /* 0x000fe200000006ff */
[----:B------:R-:W-:Y:S01]  /*b030*/  FADD R27, R19, -12583039 ;  /* 0xcb40007f131b7421 */ /* 0x000fe20000000000 */
[----:B------:R-:W-:Y:S01]  /*b040*/  FADD R7, -R14, R7 ;  /* 0x000000070e077221 */ /* 0x000fe20000000100 */
[----:B------:R-:W-:Y:S01]  /*b050*/  FFMA R17, R0, 1.925963033500011079e-08, R17 ;  /* 0x32a5706000117823 */ /* 0x000fe20000000011 */
[----:B------:R-:W-:Y:S01]  /*b060*/  FADD R8, -R14, R8 ;  /* 0x000000080e087221 */ /* 0x000fe20000000100 */
[----:B------:R-:W-:Y:S01]  /*b070*/  FFMA R27, R2, 1.4426950216293334961, -R27 ;  /* 0x3fb8aa3b021b7823 */ /* 0x000fe2000000081b */
[C---:B------:R-:W-:Y:S01]  /*b080*/  FADD R31, -R14.reuse, R31 ;  /* 0x0000001f0e1f7221 */ /* 0x040fe20000000100 */
[----:B------:R0:W1:Y:S01]  /*b090*/  MUFU.EX2 R0, R17 ;  /* 0x0000001100007308 */ /* 0x0000620000000800 */
[----:B------:R-:W-:Y:S01]  /*b0a0*/  FADD R28, -R14, R28 ;  /* 0x0000001c0e1c7221 */ /* 0x000fe20000000100 */
[----:B------:R-:W-:Y:S01]  /*b0b0*/  FFMA R27, R2, 1.925963033500011079e-08, R27 ;  /* 0x32a57060021b7823 */ /* 0x000fe2000000001b */
[C---:B------:R-:W-:Y:S01]  /*b0c0*/  FADD R29, -R14.reuse, R29 ;  /* 0x0000001d0e1d7221 */ /* 0x040fe20000000100 */
[C---:B------:R-:W-:Y:S01]  /*b0d0*/  FADD R26, -R14.reuse, R26 ;  /* 0x0000001a0e1a7221 */ /* 0x040fe20000000100 */
[C---:B------:R-:W-:Y:S01]  /*b0e0*/  FADD R21, -R14.reuse, R21 ;  /* 0x000000150e157221 */ /* 0x040fe20000000100 */
[C---:B------:R-:W-:Y:S01]  /*b0f0*/  FADD R20, -R14.reuse, R20 ;  /* 0x000000140e147221 */ /* 0x040fe20000000100 */
[C---:B------:R-:W-:Y:S01]  /*b100*/  FADD R23, -R14.reuse, R23 ;  /* 0x000000170e177221 */ /* 0x040fe20000000100 */
[C---:B------:R-:W-:Y:S01]  /*b110*/  FADD R13, -R14.reuse, R22 ;  /* 0x000000160e0d7221 */ /* 0x040fe20000000100 */
[----:B0-----:R-:W-:Y:S01]  /*b120*/  FFMA.SAT R17, R9, R42, 0.5 ;  /* 0x3f00000009117423 */ /* 0x001fe2000000202a */
[C---:B------:R-:W-:Y:S01]  /*b130*/  FADD R25, -R14.reuse, R25 ;  /* 0x000000190e197221 */ /* 0x040fe20000000100 */
[C---:B------:R-:W-:Y:S01]  /*b140*/  FADD R15, -R14.reuse, R18 ;  /* 0x000000120e0f7221 */ /* 0x040fe20000000100 */
[C---:B------:R-:W-:Y:S01]  /*b150*/  FADD R30, -R14.reuse, R24 ;  /* 0x000000180e1e7221 */ /* 0x040fe20000000100 */
[----:B------:R-:W-:Y:S01]  /*b160*/  FFMA.RM R17, R17, R44, 12582913 ;  /* 0x4b40000111117423 */ /* 0x000fe2000000402c */
[C---:B------:R-:W-:Y:S01]  /*b170*/  FADD R34, -R14.reuse, R34 ;  /* 0x000000220e227221 */ /* 0x040fe20000000100 */
[----:B------:R-:W-:Y:S01]  /*b180*/  FADD R14, -R14, R16 ;  /* 0x000000100e0e7221 */ /* 0x000fe20000000100 */
[----:B------:R-:W0:Y:S01]  /*b190*/  MUFU.EX2 R27, R27 ;  /* 0x0000001b001b7308 */ /* 0x000e220000000800 */
[----:B------:R-:W-:Y:S01]  /*b1a0*/  FADD R2, R17, -12583039 ;  /* 0xcb40007f11027421 */ /* 0x000fe20000000000 */
[----:B-1----:R-:W-:Y:S01]  /*b1b0*/  FMUL R5, R5, R0 ;  /* 0x0000000005057220 */ /* 0x002fe20000400000 */
[----:B------:R-:W-:-:S02]  /*b1c0*/  IMAD.SHL.U32 R0, R19, 0x800000, RZ ;  /* 0x0080000013007824 */ /* 0x000fc400078e00ff */
[----:B------:R-:W-:-:S04]  /*b1d0*/  FFMA R2, R9, 1.4426950216293334961, -R2 ;  /* 0x3fb8aa3b09027823 */ /* 0x000fc80000000802 */
[----:B------:R-:W-:Y:S01]  /*b1e0*/  FFMA R9, R9, 1.925963033500011079e-08, R2 ;  /* 0x32a5706009097823 */ /* 0x000fe20000000002 */
[----:B------:R-:W-:Y:S01]  /*b1f0*/  SHF.L.U32 R2, R17, 0x17, RZ ;  /* 0x0000001711027819 */ /* 0x000fe200000006ff */
[----:B------:R-:W-:-:S04]  /*b200*/  FFMA.SAT R17, R3, R42, 0.5 ;  /* 0x3f00000003117423 */ /* 0x000fc8000000202a */
[----:B------:R-:W1:Y:S01]  /*b210*/  MUFU.EX2 R9, R9 ;  /* 0x0000000900097308 */ /* 0x000e620000000800 */
[----:B------:R-:W-:Y:S01]  /*b220*/  FFMA.RM R17, R17, R44, 12582913 ;  /* 0x4b40000111117423 */ /* 0x000fe2000000402c */
[----:B0-----:R-:W-:Y:S01]  /*b230*/  FMUL R0, R0, R27 ;  /* 0x0000001b00007220 */ /* 0x001fe20000400000 */
[----:B------:R-:W-:Y:S02]  /*b240*/  FFMA.SAT R27, R21, R42, 0.5 ;  /* 0x3f000000151b7423 */ /* 0x000fe4000000202a */
[----:B------:R-:W-:Y:S02]  /*b250*/  FADD R10, R17, -12583039 ;  /* 0xcb40007f110a7421 */ /* 0x000fe40000000000 */
[----:B------:R-:W-:Y:S02]  /*b260*/  FFMA.RM R27, R27, R44, 12582913 ;  /* 0x4b4000011b1b7423 */ /* 0x000fe4000000402c */
        /* <DEDUP_REMOVED lines=48> */
[C---:B------:R-:W-:Y:S01]  /*b570*/  FFMA R19, R28.reuse, 1.4426950216293334961, -R19 ;  /* 0x3fb8aa3b1c137823 */ /* 0x040fe20000000813 */
[----:B-1----:R-:W-:Y:S01]  /*b580*/  FMUL R9, R9, R10 ;  /* 0x0000000a09097220 */ /* 0x002fe20000400000 */
[----:B------:R-:W-:Y:S01]  /*b590*/  SHF.L.U32 R10, R17, 0x17, RZ ;  /* 0x00000017110a7819 */ /* 0x000fe200000006ff */
[----:B------:R-:W-:Y:S01]  /*b5a0*/  FFMA.SAT R17, R29, R42, 0.5 ;  /* 0x3f0000001d117423 */ /* 0x000fe2000000202a */
[----:B------:R-:W-:-:S03]  /*b5b0*/  FFMA R19, R28, 1.925963033500011079e-08, R19 ;  /* 0x32a570601c137823 */ /* 0x000fc60000000013 */
[----:B------:R-:W-:-:S03]  /*b5c0*/  FFMA.RM R17, R17, R44, 12582913 ;  /* 0x4b40000111117423 */ /* 0x000fc6000000402c */
[----:B------:R-:W0:Y:S01]  /*b5d0*/  MUFU.EX2 R19, R19 ;  /* 0x0000001300137308 */ /* 0x000e220000000800 */
        /* <DEDUP_REMOVED lines=21> */
[C---:B------:R-:W-:Y:S01]  /*b730*/  FADD R27, R19.reuse, -12583039 ;  /* 0xcb40007f131b7421 */ /* 0x040fe20000000000 */
[----:B------:R-:W-:-:S03]  /*b740*/  IMAD.SHL.U32 R19, R19, 0x800000, RZ ;  /* 0x0080000013137824 */ /* 0x000fc600078e00ff */
[----:B------:R-:W0:Y:S01]  /*b750*/  MUFU.EX2 R21, R21 ;  /* 0x0000001500157308 */ /* 0x000e220000000800 */
[----:B------:R-:W-:-:S04]  /*b760*/  FFMA R27, R20, 1.4426950216293334961, -R27 ;  /* 0x3fb8aa3b141b7823 */ /* 0x000fc8000000081b */
[----:B------:R-:W-:-:S04]  /*b770*/  FFMA R27, R20, 1.925963033500011079e-08, R27 ;  /* 0x32a57060141b7823 */ /* 0x000fc8000000001b */
[----:B------:R-:W1:Y:S01]  /*b780*/  MUFU.EX2 R20, R27 ;  /* 0x0000001b00147308 */ /* 0x000e620000000800 */
[----:B0-----:R-:W-:Y:S01]  /*b790*/  FMUL R18, R18, R21 ;  /* 0x0000001512127220 */ /* 0x001fe20000400000 */
[----:B------:R-:W-:-:S04]  /*b7a0*/  FFMA.SAT R21, R11, R42, 0.5 ;  /* 0x3f0000000b157423 */ /* 0x000fc8000000202a */
[----:B------:R-:W-:Y:S01]  /*b7b0*/  FFMA.RM R21, R21, R44, 12582913 ;  /* 0x4b40000115157423 */ /* 0x000fe2000000402c */
[----:B-1----:R-:W-:-:S03]  /*b7c0*/  FMUL R19, R19, R20 ;  /* 0x0000001413137220 */ /* 0x002fc60000400000 */
        /* <DEDUP_REMOVED lines=122> */
[----:B------:R-:W-:-:S07]  /*bf70*/  HFMA2 R12, -RZ, RZ, 0, 9.5367431640625e-07 ;  /* 0x00000010ff0c7431 */ /* 0x000fce00000001ff */
[----:B------:R-:W-:Y:S05]  /*bf80*/  WARPSYNC.COLLECTIVE R15, `(.L_x_7048) ;  /* 0x000000000f087348 */ /* 0x000fea0003c00000 */
[----:B------:R0:W1:Y:S02]  /*bf90*/  SHFL.BFLY P6, R14, R13, R12, R11 ;  /* 0x0c00000c0d0e7389 */ /* 0x00006400000c000b */
[----:B01----:R-:W-:Y:S05]  /*bfa0*/  ENDCOLLECTIVE ;  /* 0x000000000000791b */ /* 0x003fea0003800000 */
.L_x_7048:
[----:B------:R-:W-:Y:S02]  /*bfb0*/  HFMA2 R12, -RZ, RZ, 0, 4.76837158203125e-07 ;  /* 0x00000008ff0c7431 */ /* 0x000fe400000001ff */
[----:B------:R-:W-:-:S05]  /*bfc0*/  FADD R34, R13, R14 ;  /* 0x0000000e0d227221 */ /* 0x000fca0000000000 */
[----:B------:R-:W-:-:S07]  /*bfd0*/  MOV R13, R34 ;  /* 0x00000022000d7202 */ /* 0x000fce0000000f00 */
[----:B------:R-:W-:Y:S05]  /*bfe0*/  WARPSYNC.COLLECTIVE R15, `(.L_x_7049) ;  /* 0x000000000f087348 */ /* 0x000fea0003c00000 */
[----:B------:R0:W1:Y:S02]  /*bff0*/  SHFL.BFLY P6, R14, R13, R12, R11 ;  /* 0x0c00000c0d0e7389 */ /* 0x00006400000c000b */
[----:B01----:R-:W-:Y:S05]  /*c000*/  ENDCOLLECTIVE ;  /* 0x000000000000791b */ /* 0x003fea0003800000 */
.L_x_7049:
[----:B------:R-:W-:Y:S01]  /*c010*/  MOV R12, 0x4 ;  /* 0x00000004000c7802 */ /* 0x000fe20000000f00 */
[----:B------:R-:W-:-:S04]  /*c020*/  FADD R35, R34, R14 ;  /* 0x0000000e22237221 */ /* 0x000fc80000000000 */
[----:B------:R-:W-:-:S07]  /*c030*/  IMAD.MOV.U32 R13, RZ, RZ, R35 ;  /* 0x000000ffff0d7224 */ /* 0x000fce00078e0023 */
[----:B------:R-:W-:Y:S05]  /*c040*/  WARPSYNC.COLLECTIVE R15, `(.L_x_7050) ;  /* 0x000000000f087348 */ /* 0x000fea0003c00000 */
[----:B------:R0:W1:Y:S02]  /*c050*/  SHFL.BFLY P6, R14, R13, R12, R11 ;  /* 0x0c00000c0d0e7389 */ /* 0x00006400000c000b */
[----:B01----:R-:W-:Y:S05]  /*c060*/  ENDCOLLECTIVE ;  /* 0x000000000000791b */ /* 0x003fea0003800000 */
.L_x_7050:
[----:B------:R-:W-:Y:S02]  /*c070*/  IMAD.MOV.U32 R12, RZ, RZ, 0x2 ;  /* 0x00000002ff0c7424 */ /* 0x000fe400078e00ff */
[----:B------:R-:W-:-:S05]  /*c080*/  FADD R36, R35, R14 ;  /* 0x0000000e23247221 */ /* 0x000fca0000000000 */
[----:B------:R-:W-:-:S07]  /*c090*/  MOV R13, R36 ;  /* 0x00000024000d7202 */ /* 0x000fce0000000f00 */
[----:B------:R-:W-:Y:S05]  /*c0a0*/  WARPSYNC.COLLECTIVE R15, `(.L_x_7051) ;  /* 0x000000000f087348 */ /* 0x000fea0003c00000 */
[----:B------:R0:W1:Y:S02]  /*c0b0*/  SHFL.BFLY P6, R14, R13, R12, R11 ;  /* 0x0c00000c0d0e7389 */ /* 0x00006400000c000b */
[----:B01----:R-:W-:Y:S05]  /*c0c0*/  ENDCOLLECTIVE ;  /* 0x000000000000791b */ /* 0x003fea0003800000 */
.L_x_7051:
[----:B------:R-:W-:Y:S02]  /*c0d0*/  HFMA2 R12, -RZ, RZ, 0, 5.9604644775390625e-08 ;  /* 0x00000001ff0c7431 */ /* 0x000fe400000001ff */
[----:B------:R-:W-:-:S05]  /*c0e0*/  FADD R37, R36, R14 ;  /* 0x0000000e24257221 */ /* 0x000fca0000000000 */
[----:B------:R-:W-:-:S07]  /*c0f0*/  MOV R13, R37 ;  /* 0x00000025000d7202 */ /* 0x000fce0000000f00 */
[----:B------:R-:W-:Y:S05]  /*c100*/  WARPSYNC.COLLECTIVE R15, `(.L_x_7052) ;  /* 0x000000000f087348 */ /* 0x000fea0003c00000 */
[----:B------:R0:W1:Y:S02]  /*c110*/  SHFL.BFLY P6, R14, R13, R12, R11 ;  /* 0x0c00000c0d0e7389 */ /* 0x00006400000c000b */
[----:B01----:R-:W-:Y:S05]  /*c120*/  ENDCOLLECTIVE ;  /* 0x000000000000791b */ /* 0x003fea0003800000 */
.L_x_7052:
[----:B------:R-:W-:Y:S05]  /*c130*/  BRA `(.L_x_7053) ;  /* 0xffffffc000687947 */ /* 0x000fea000383ffff */
        .weak           $__internal_105_$__cuda_sm3x_div_rn_noftz_f32_slowpath
        .type           $__internal_105_$__cuda_sm3x_div_rn_noftz_f32_slowpath,@function
        .size           $__internal_105_$__cuda_sm3x_div_rn_noftz_f32_slowpath,(.L_x_37482 - $__internal_105_$__cuda_sm3x_div_rn_noftz_f32_slowpath)
$__internal_105_$__cuda_sm3x_div_rn_noftz_f32_slowpath:
        /* <DEDUP_REMOVED lines=32> */
[----:B------:R-:W-:Y:S02]  /*c340*/  @!P2 FFMA R12, R12, 1.84467440737095516160e+19, RZ ;  /* 0x5f8000000c0ca823 */ /* 0x000fe400000000ff */
[----:B------:R-:W-:-:S07]  /*c350*/  @!P2 IADD3 R13, PT, PT, R13, 0x40, RZ ;  /* 0x000000400d0da810 */ /* 0x000fce0007ffe0ff */
.L_x_7055:
        /* <DEDUP_REMOVED lines=8> */
[----:B------:R-:W-:Y:S01]  /*c3e0*/  FFMA R71, R42, R67, R42 ;  /* 0x000000432a477223 */ /* 0x000fe2000000002a */
        /* <DEDUP_REMOVED lines=23> */
[C---:B------:R-:W-:Y:S02]  /*c560*/  ISETP.NE.AND P2, PT, R44.reuse, RZ, PT ;  /* 0x000000ff2c00720c */ /* 0x040fe40003f45270 */
[----:B------:R-:W-:Y:S02]  /*c570*/  LOP3.LUT R13, R13, 0x7fffff, RZ, 0xc0, !PT ;  /* 0x007fffff0d0d7812 */ /* 0x000fe400078ec0ff */
[----:B------:R-:W-:Y:S01]  /*c580*/  FSETP.NEU.FTZ.AND P1, PT, R5, R42, PT ;  /* 0x0000002a0500720b */ /* 0x000fe20003f3d000 */
[----:B------:R-:W-:Y:S01]  /*c590*/  IMAD.MOV R5, RZ, RZ, -R44 ;  /* 0x000000ffff057224 */ /* 0x000fe200078e0a2c */
[----:B------:R-:W-:Y:S02]  /*c5a0*/  LOP3.LUT R13, R13, 0x800000, RZ, 0xfc, !PT ;  /* 0x008000000d0d7812 */ /* 0x000fe400078efcff */
[----:B------:R-:W-:-:S02]  /*c5b0*/  IADD3 R42, PT, PT, R44, 0x20, RZ ;  /* 0x000000202c2a7810 */ /* 0x000fc40007ffe0ff */
[----:B------:R-:W-:Y:S02]  /*c5c0*/  ISETP.NE.AND P3, PT, R44, RZ, PT ;  /* 0x000000ff2c00720c */ /* 0x000fe40003f65270 */
        /* <DEDUP_REMOVED lines=12> */
.L_x_7062:
[----:B------:R-:W-:-:S04]  /*c690*/  LOP3.LUT R12, R12, 0x80000000, RZ, 0xc0, !PT ;  /* 0x800000000c0c7812 */ /* 0x000fc800078ec0ff */
[----:B------:R-:W-:Y:S01]  /*c6a0*/  LOP3.LUT R12, R12, 0x7f800000, RZ, 0xfc, !PT ;  /* 0x7f8000000c0c7812 */ /* 0x000fe200078efcff */
[----:B------:R-:W-:Y:S06]  /*c6b0*/  BRA `(.L_x_7063) ;  /* 0x0000000000047947 */ /* 0x000fec0003800000 */
.L_x_7061:
[----:B------:R-:W-:-:S07]  /*c6c0*/  LEA R12, R42, R12, 0x17 ;  /* 0x0000000c2a0c7211 */ /* 0x000fce00078eb8ff */
.L_x_7063:
[----:B------:R-:W-:Y:S05]  /*c6d0*/  BSYNC.RECONVERGENT B2 ;  /* 0x0000000000027941 */ /* 0x000fea0003800200 */
.L_x_7060:
[----:B------:R-:W-:Y:S05]  /*c6e0*/  BRA `(.L_x_7064) ;  /* 0x0000000000207947 */ /* 0x000fea0003800000 */
.L_x_7059:
[----:B------:R-:W-:-:S04]  /*c6f0*/  LOP3.LUT R12, R12, 0x80000000, R5, 0x48, !PT ;  /* 0x800000000c0c7812 */ /* 0x000fc800078e4805 */
[----:B------:R-:W-:Y:S01]  /*c700*/  LOP3.LUT R12, R12, 0x7f800000, RZ, 0xfc, !PT ;  /* 0x7f8000000c0c7812 */ /* 0x000fe200078efcff */
[----:B------:R-:W-:Y:S06]  /*c710*/  BRA `(.L_x_7064) ;  /* 0x0000000000147947 */ /* 0x000fec0003800000 */
.L_x_7058:
[----:B------:R-:W-:Y:S01]  /*c720*/  LOP3.LUT R12, R12, 0x80000000, R5, 0x48, !PT ;  /* 0x800000000c0c7812 */ /* 0x000fe200078e4805 */
[----:B------:R-:W-:Y:S06]  /*c730*/  BRA `(.L_x_7064) ;  /* 0x00000000000c7947 */ /* 0x000fec0003800000 */
.L_x_7057:
[----:B------:R-:W0:Y:S01]  /*c740*/  MUFU.RSQ R12, -QNAN ;  /* 0xffc00000000c7908 */ /* 0x000e220000001400 */
[----:B------:R-:W-:Y:S05]  /*c750*/  BRA `(.L_x_7064) ;  /* 0x0000000000047947 */ /* 0x000fea0003800000 */
.L_x_7056:
[----:B------:R-:W-:-:S07]  /*c760*/  FADD.FTZ R12, R5, R12 ;  /* 0x0000000c050c7221 */ /* 0x000fce0000010000 */
.L_x_7064:
[----:B------:R-:W-:Y:S05]  /*c770*/  BSYNC.RECONVERGENT B1 ;  /* 0x0000000000017941 */ /* 0x000fea0003800200 */
.L_x_7054:
[----:B------:R-:W-:Y:S02]  /*c780*/  HFMA2 R13, -RZ, RZ, 0, 0 ;  /* 0x00000000ff0d7431 */ /* 0x000fe400000001ff */
[----:B0-----:R-:W-:Y:S01]  /*c790*/  IMAD.MOV.U32 R5, RZ, RZ, R12 ;  /* 0x000000ffff057224 */ /* 0x001fe200078e000c */
[----:B------:R-:W-:-:S04]  /*c7a0*/  MOV R12, R36 ;  /* 0x00000024000c7202 */ /* 0x000fc80000000f00 */
[----:B------:R-:W-:Y:S05]  /*c7b0*/  RET.REL.NODEC R12 `(_Z15SoftmaxWarpImplI22BroadcastScaleMaskLoadIffbLm4EiE11DirectStoreIffEfLi2ELi26ELi32ELi1ELb1EL9Algorithm0EEvT_T0_ll) ;  /* 0xffffff380c107950 */ /* 0x000fea0003c3ffff */
.L_x_7065:
        /* <DEDUP_REMOVED lines=12> */
.L_x_37482:


//--------------------- .text._Z15SoftmaxWarpImplI22BroadcastScaleMaskLoadIffbLm4EiE11DirectStoreIffEfLi2ELi26ELi32ELi1ELb0EL9Algorithm0EEvT_T0_ll --------------------------
	.section	.text._Z15SoftmaxWarpImplI22BroadcastScaleMaskLoadIffbLm4EiE11DirectStoreIffEfLi2ELi26ELi32ELi1ELb0EL9Algorithm0EEvT_T0_ll,"ax",@progbits
	.align	128
        .global         _Z15SoftmaxWarpImplI22BroadcastScaleMaskLoadIffbLm4EiE11DirectStoreIffEfLi2ELi26ELi32ELi1ELb0EL9Algorithm0EEvT_T0_ll
        .type           _Z15SoftmaxWarpImplI22BroadcastScaleMaskLoadIffbLm4EiE11DirectStoreIffEfLi2ELi26ELi32ELi1ELb0EL9Algorithm0EEvT_T0_ll,@function
        .size           _Z15SoftmaxWarpImplI22BroadcastScaleMaskLoadIffbLm4EiE11DirectStoreIffEfLi2ELi26ELi32ELi1ELb0EL9Algorithm0EEvT_T0_ll,(.L_x_37483 - _Z15SoftmaxWarpImplI22BroadcastScaleMaskLoadIffbLm4EiE11DirectStoreIffEfLi2ELi26ELi32ELi1ELb0EL9Algorithm0EEvT_T0_ll)
        .other          _Z15SoftmaxWarpImplI22BroadcastScaleMaskLoadIffbLm4EiE11DirectStoreIffEfLi2ELi26ELi32ELi1ELb0EL9Algorithm0EEvT_T0_ll,@"STO_CUDA_ENTRY STV_DEFAULT"
_Z15SoftmaxWarpImplI22BroadcastScaleMaskLoadIffbLm4EiE11DirectStoreIffEfLi2ELi26ELi32ELi1ELb0EL9Algorithm0EEvT_T0_ll:
.text._Z15SoftmaxWarpImplI22BroadcastScaleMaskLoadIffbLm4EiE11DirectStoreIffEfLi2ELi26ELi32ELi1ELb0EL9Algorithm0EEvT_T0_ll:
        /* <DEDUP_REMOVED lines=29> */
.L_x_7066:
        /* <DEDUP_REMOVED lines=15> */
.L_x_7121:
        /* <DEDUP_REMOVED lines=12> */
[----:B------:R-:W-:Y:S01]  /*0380*/  LOP3.LUT R21, RZ, UR52, RZ, 0x33, !PT ;  /* 0x00000034ff157c12 */ /* 0x000fe2000f8e33ff */
[----:B------:R-:W-:Y:S01]  /*0390*/  UISETP.NE.AND.EX UP1, UPT, UR39, URZ, UPT, UP1 ;  /* 0x000000ff2700728c */ /* 0x000fe2000bf25310 */
[----:B-1----:R-:W-:-:S02]  /*03a0*/  R2UR UR14, R32 ;  /* 0x00000000200e72ca */ /* 0x002fc400000e0000 */
[----:B------:R-:W-:Y:S01]  /*03b0*/  R2UR UR15, R33 ;  /* 0x00000000210f72ca */ /* 0x000fe200000e0000 */
[----:B------:R-:W1:Y:S02]  /*03c0*/  I2F.RP R0, UR11 ;  /* 0x0000000b00007d06 */ /* 0x000e640008209400 */
[----:B------:R-:W-:-:S06]  /*03d0*/  PLOP3.LUT P6, PT, PT, PT, UP1, 0x40, 0x4 ;  /* 0x000000000004781c */ /* 0x000fcc0003fce818 */
        /* <DEDUP_REMOVED lines=42> */
[----:B------:R-:W-:Y:S01]  /*0680*/  @!P1 VIADD R0, R0, 0x1 ;  /* 0x0000000100009836 */ /* 0x000fe20000000000 */
[----:B------:R-:W-:Y:S02]  /*0690*/  ISETP.NE.AND P1, PT, RZ, UR52, PT ;  /* 0x00000034ff007c0c */ /* 0x000fe4000bf25270 */
[----:B------:R-:W-:-:S02]  /*06a0*/  ISETP.GE.U32.AND P0, PT, R2, UR10, PT ;  /* 0x0000000a02007c0c */ /* 0x000fc4000bf06070 */
        /* <DEDUP_REMOVED lines=48> */
[----:B------:R-:W-:-:S04]  /*09b0*/  IADD3 R10, PT, PT, R11, 0x40, RZ ;  /* 0x000000400b0a7810 */ /* 0x000fc80007ffe0ff */
[----:B------:R-:W-:-:S05]  /*09c0*/  IABS R6, R10 ;  /* 0x0000000a00067213 */ /* 0x000fca0000000000 */
[----:B------:R-:W-:Y:S01]  /*09d0*/  IMAD.HI.U32 R8, R6, UR7, RZ ;  /* 0x0000000706087c27 */ /* 0x000fe2000f8e00ff */
[----:B0-----:R-:W0:Y:S03]  /*09e0*/  LDC.64 R4, c[0x0][0x380] ;  /* 0x0000e000ff047b82 */ /* 0x001e260000000a00 */
[----:B------:R-:W-:-:S04]  /*09f0*/  IMAD.MOV R7, RZ, RZ, -R8 ;  /* 0x000000ffff077224 */ /* 0x000fc800078e0a08 */
[----:B------:R-:W-:Y:S02]  /*0a00*/  IMAD R6, R7, UR11, R6 ;  /* 0x0000000b07067c24 */ /* 0x000fe4000f8e0206 */
[----:B------:R-:W-:-:S03]  /*0a10*/  VIADD R7, R11, 0x80 ;  /* 0x000000800b077836 */ /* 0x000fc60000000000 */
[----:B------:R-:W-:Y:S02]  /*0a20*/  ISETP.LT.U32.AND P6, PT, R6, UR11, PT ;  /* 0x0000000b06007c0c */ /* 0x000fe4000bfc1070 */
[----:B------:R-:W-:-:S05]  /*0a30*/  IABS R12, R7 ;  /* 0x00000007000c7213 */ /* 0x000fca0000000000 */
[----:B------:R-:W-:-:S05]  /*0a40*/  IMAD.HI.U32 R9, R12, UR7, RZ ;  /* 0x000000070c097c27 */ /* 0x000fca000f8e00ff */
[----:B------:R-:W-:Y:S02]  /*0a50*/  IADD3 R13, PT, PT, -R9, RZ, RZ ;  /* 0x000000ff090d7210 */ /* 0x000fe40007ffe1ff */
[----:B------:R-:W-:Y:S02]  /*0a60*/  @!P6 IADD3 R6, PT, PT, R6, -UR11, RZ ;  /* 0x8000000b0606ec10 */ /* 0x000fe4000fffe0ff */
[----:B------:R-:W-:Y:S01]  /*0a70*/  @!P6 IADD3 R8, PT, PT, R8, 0x1, RZ ;  /* 0x000000010808e810 */ /* 0x000fe20007ffe0ff */
[----:B------:R-:W-:Y:S01]  /*0a80*/  IMAD R12, R13, UR11, R12 ;  /* 0x0000000b0d0c7c24 */ /* 0x000fe2000f8e020c */
[----:B------:R-:W-:-:S13]  /*0a90*/  ISETP.GE.U32.AND P0, PT, R6, UR11, PT ;  /* 0x0000000b06007c0c */ /* 0x000fda000bf06070 */
[----:B------:R-:W-:Y:S01]  /*0aa0*/  @P0 VIADD R8, R8, 0x1 ;  /* 0x0000000108080836 */ /* 0x000fe20000000000 */
[----:B--2---:R-:W-:-:S04]  /*0ab0*/  PRMT R6, R23, 0x7771, RZ ;  /* 0x0000777117067816 */ /* 0x004fc800000000ff */
[----:B------:R-:W-:Y:S02]  /*0ac0*/  ISETP.NE.AND P6, PT, R6, RZ, PT ;  /* 0x000000ff0600720c */ /* 0x000fe40003fc5270 */
[----:B------:R-:W-:-:S04]  /*0ad0*/  LOP3.LUT R6, R10, UR51, RZ, 0x3c, !PT ;  /* 0x000000330a067c12 */ /* 0x000fc8000f8e3cff */
[----:B------:R-:W-:Y:S02]  /*0ae0*/  ISETP.GE.AND P0, PT, R6, RZ, PT ;  /* 0x000000ff0600720c */ /* 0x000fe40003f06270 */
[----:B------:R-:W-:-:S04]  /*0af0*/  LEA.HI R6, R11, R11, RZ, 0x1 ;  /* 0x0000000b0b067211 */ /* 0x000fc800078f08ff */
[----:B------:R-:W-:Y:S02]  /*0b00*/  SHF.R.S32.HI R15, RZ, 0x1, R6 ;  /* 0x00000001ff0f7819 */ /* 0x000fe40000011406 */
[----:B------:R-:W-:Y:S02]  /*0b10*/  @P6 R2UR UR14, R32 ;  /* 0x00000000200e62ca */ /* 0x000fe400000e0000 */
[----:B------:R-:W-:Y:S01]  /*0b20*/  @P6 R2UR UR15, R33 ;  /* 0x00000000210f62ca */ /* 0x000fe200000e0000 */
[----:B0-----:R-:W-:-:S04]  /*0b30*/  IMAD.WIDE R14, R15, 0x8, R4 ;  /* 0x000000080f0e7825 */ /* 0x001fc800078e0204 */
[----:B------:R-:W-:Y:S01]  /*0b40*/  @!P0 IMAD.MOV R8, RZ, RZ, -R8 ;  /* 0x000000ffff088224 */ /* 0x000fe200078e0a08 */
[----:B------:R-:W-:-:S04]  /*0b50*/  ISETP.LT.U32.AND P0, PT, R12, UR11, PT ;  /* 0x0000000b0c007c0c */ /* 0x000fc8000bf01070 */
[----:B------:R-:W-:-:S03]  /*0b60*/  SEL R16, R19, R8, !P5 ;  /* 0x0000000813107207 */ /* 0x000fc60006800000 */
[----:B------:R-:W2:Y:S01]  /*0b70*/  @P6 LDG.E R18, desc[UR14][R14.64+0x4] ;  /* 0x0000040e0e126981 */ /* 0x000ea2000c1e1900 */
[----:B------:R-:W-:Y:S02]  /*0b80*/  IADD3 R13, PT, PT, -R16, RZ, RZ ;  /* 0x000000ff100d7210 */ /* 0x000fe40007ffe1ff */
[----:B------:R-:W-:Y:S02]  /*0b90*/  LOP3.LUT R8, R7, UR51, RZ, 0x3c, !PT ;  /* 0x0000003307087c12 */ /* 0x000fe4000f8e3cff */
[----:B------:R-:W-:Y:S01]  /*0ba0*/  R2UR UR14, R32 ;  /* 0x00000000200e72ca */ /* 0x000fe200000e0000 */
[----:B------:R-:W-:Y:S01]  /*0bb0*/  @!P0 VIADD R9, R9, 0x1 ;  /* 0x0000000109098836 */ /* 0x000fe20000000000 */
[----:B------:R-:W-:Y:S01]  /*0bc0*/  @!P0 IADD3 R12, PT, PT, R12, -UR11, RZ ;  /* 0x8000000b0c0c8c10 */ /* 0x000fe2000fffe0ff */
[----:B------:R-:W-:Y:S01]  /*0bd0*/  IMAD R17, R13, UR51, R10 ;  /* 0x000000330d117c24 */ /* 0x000fe2000f8e020a */
[----:B------:R-:W-:Y:S02]  /*0be0*/  R2UR UR15, R33 ;  /* 0x00000000210f72ca */ /* 0x000fe400000e0000 */
[----:B------:R-:W-:-:S02]  /*0bf0*/  ISETP.GE.U32.AND P0, PT, R12, UR11, PT ;  /* 0x0000000b0c007c0c */ /* 0x000fc4000bf06070 */
[----:B------:R-:W-:Y:S02]  /*0c00*/  IABS R12, R17 ;  /* 0x00000011000c7213 */ /* 0x000fe40000000000 */
[----:B------:R-:W-:Y:S02]  /*0c10*/  R2UR UR16, R32 ;  /* 0x00000000201072ca */ /* 0x000fe400000e0000 */
[----:B------:R-:W-:Y:S01]  /*0c20*/  R2UR UR17, R33 ;  /* 0x00000000211172ca */ /* 0x000fe200000e0000 */
[----:B------:R-:W-:-:S05]  /*0c30*/  IMAD.HI.U32 R6, R12, UR9, RZ ;  /* 0x000000090c067c27 */ /* 0x000fca000f8e00ff */
        /* <DEDUP_REMOVED lines=36> */
[----:B------:R-:W-:-:S04]  /*0e80*/  SEL R24, R21, R9, !P1 ;  /* 0x0000000915187207 */ /* 0x000fc80004800000 */
[----:B------:R-:W-:-:S05]  /*0e90*/  IADD3 R9, PT, PT, -R24, RZ, RZ ;  /* 0x000000ff18097210 */ /* 0x000fca0007ffe1ff */
[----:B------:R-:W-:Y:S01]  /*0ea0*/  @!P0 IADD3 R8, PT, PT, R8, -UR12, RZ ;  /* 0x8000000c08088c10 */ /* 0x000fe2000fffe0ff */
[----:B------:R-:W-:Y:S02]  /*0eb0*/  @!P0 VIADD R6, R6, 0x1 ;  /* 0x0000000106068836 */ /* 0x000fe40000000000 */
[----:B------:R-:W-:Y:S01]  /*0ec0*/  IMAD R25, R9, UR52, R12 ;  /* 0x0000003409197c24 */ /* 0x000fe2000f8e020c */
[----:B------:R-:W-:Y:S02]  /*0ed0*/  ISETP.GE.U32.AND P0, PT, R8, UR12, PT ;  /* 0x0000000c08007c0c */ /* 0x000fe4000bf06070 */
        /* <DEDUP_REMOVED lines=17> */
[----:B------:R-:W-:Y:S01]  /*0ff0*/  MOV R13, R8 ;  /* 0x00000008000d7202 */ /* 0x000fe20000000f00 */
[----:B------:R-:W-:Y:S01]  /*1000*/  IMAD R8, R12, UR53, R17 ;  /* 0x000000350c087c24 */ /* 0x000fe2000f8e0211 */
[----:B------:R-:W-:Y:S02]  /*1010*/  SEL R9, R16, RZ, P4 ;  /* 0x000000ff10097207 */ /* 0x000fe40002000000 */
[----:B------:R-:W-:Y:S02]  /*1020*/  SEL R12, R20, RZ, P3 ;  /* 0x000000ff140c7207 */ /* 0x000fe40001800000 */
[----:B------:R-:W-:Y:S01]  /*1030*/  SEL R16, R22, RZ, P4 ;  /* 0x000000ff16107207 */ /* 0x000fe20002000000 */
[----:B------:R-:W-:-:S04]  /*1040*/  IMAD R9, R9, UR40, RZ ;  /* 0x0000002809097c24 */ /* 0x000fc8000f8e02ff */
[----:B------:R-:W-:Y:S01]  /*1050*/  @!P0 IMAD.MOV R13, RZ, RZ, -R13 ;  /* 0x000000ffff0d8224 */ /* 0x000fe200078e0a0d */
[----:B------:R-:W-:Y:S01]  /*1060*/  PLOP3.LUT P0, PT, PT, PT, UP0, 0x40, 0x4 ;  /* 0x000000000004781c */ /* 0x000fe20003f0e808 */
[----:B------:R-:W-:Y:S02]  /*1070*/  IMAD R9, R12, UR41, R9 ;  /* 0x000000290c097c24 */ /* 0x000fe4000f8e0209 */
[----:B------:R-:W-:Y:S01]  /*1080*/  IMAD R17, R16, UR40, RZ ;  /* 0x0000002810117c24 */ /* 0x000fe2000f8e02ff */
[----:B------:R-:W-:Y:S02]  /*1090*/  SEL R6, R6, RZ, !P0 ;  /* 0x000000ff06067207 */ /* 0x000fe40004000000 */
[----:B------:R-:W-:Y:S02]  /*10a0*/  SEL R13, R0, R13, !P2 ;  /* 0x0000000d000d7207 */ /* 0x000fe40005000000 */
[----:B------:R-:W-:Y:S01]  /*10b0*/  PLOP3.LUT P0, PT, PT, PT, UP1, 0x40, 0x4 ;  /* 0x000000000004781c */ /* 0x000fe20003f0e818 */
[----:B------:R-:W-:Y:S01]  /*10c0*/  IMAD R9, R6, UR42, R9 ;  /* 0x0000002a06097c24 */ /* 0x000fe2000f8e0209 */
[----:B------:R-:W-:-:S02]  /*10d0*/  IADD3 R12, PT, PT, -R13, RZ, RZ ;  /* 0x000000ff0d0c7210 */ /* 0x000fc40007ffe1ff */
[----:B------:R-:W-:Y:S02]  /*10e0*/  SEL R8, R8, RZ, !P0 ;  /* 0x000000ff08087207 */ /* 0x000fe40004000000 */
[----:B------:R-:W-:Y:S01]  /*10f0*/  PLOP3.LUT P0, PT, PT, PT, UP0, 0x40, 0x4 ;  /* 0x000000000004781c */ /* 0x000fe20003f0e808 */
[----:B------:R-:W-:Y:S01]  /*1100*/  IMAD R12, R12, UR53, R25 ;  /* 0x000000350c0c7c24 */ /* 0x000fe2000f8e0219 */
[----:B------:R-:W-:Y:S01]  /*1110*/  SEL R16, R24, RZ, P3 ;  /* 0x000000ff18107207 */ /* 0x000fe20001800000 */
[----:B------:R-:W-:Y:S01]  /*1120*/  IMAD R8, R8, UR43, R9 ;  /* 0x0000002b08087c24 */ /* 0x000fe2000f8e0209 */
[----:B------:R-:W-:Y:S02]  /*1130*/  SEL R13, R13, RZ, !P0 ;  /* 0x000000ff0d0d7207 */ /* 0x000fe40004000000 */
[----:B------:R-:W-:Y:S01]  /*1140*/  PLOP3.LUT P0, PT, PT, PT, UP1, 0x40, 0x4 ;  /* 0x000000000004781c */ /* 0x000fe20003f0e818 */
[----:B------:R-:W-:Y:S01]  /*1150*/  IMAD R16, R16, UR41, R17 ;  /* 0x0000002910107c24 */ /* 0x000fe2000f8e0211 */
[----:B------:R-:W-:-:S02]  /*1160*/  LEA.HI R8, R8, R8, RZ, 0x1 ;  /* 0x0000000808087211 */ /* 0x000fc400078f08ff */
[----:B------:R-:W-:Y:S01]  /*1170*/  SEL R12, R12, RZ, !P0 ;  /* 0x000000ff0c0c7207 */ /* 0x000fe20004000000 */
[----:B------:R-:W-:Y:S01]  /*1180*/  IMAD R13, R13, UR42, R16 ;  /* 0x0000002a0d0d7c24 */ /* 0x000fe2000f8e0210 */
[----:B------:R-:W-:Y:S02]  /*1190*/  SHF.R.S32.HI R17, RZ, 0x1, R8 ;  /* 0x00000001ff117819 */ /* 0x000fe40000011408 */
[----:B------:R-:W0:Y:S01]  /*11a0*/  LDC.64 R8, c[0x0][0x3f0] ;  /* 0x0000fc00ff087b82 */ /* 0x000e220000000a00 */
[----:B------:R-:W-:Y:S02]  /*11b0*/  IMAD R12, R12, UR43, R13 ;  /* 0x0000002b0c0c7c24 */ /* 0x000fe4000f8e020d */
[----:B------:R-:W-:-:S03]  /*11c0*/  IMAD.WIDE R16, R17, 0x2, R2 ;  /* 0x0000000211107825 */ /* 0x000fc600078e0202 */
[----:B------:R-:W-:Y:S01]  /*11d0*/  LEA.HI R6, R12, R12, RZ, 0x1 ;  /* 0x0000000c0c067211 */ /* 0x000fe200078f08ff */
[----:B------:R-:W-:Y:S01]  /*11e0*/  VIADD R12, R11, 0xc0 ;  /* 0x000000c00b0c7836 */ /* 0x000fe20000000000 */
[----:B------:R1:W3:Y:S02]  /*11f0*/  LDG.E.U16 R22, desc[UR14][R16.64] ;  /* 0x0000000e10167981 */ /* 0x0002e4000c1e1500 */
[----:B------:R-:W-:-:S05]  /*1200*/  SHF.R.S32.HI R47, RZ, 0x1, R6 ;  /* 0x00000001ff2f7819 */ /* 0x000fca0000011406 */
[----:B------:R-:W-:Y:S01]  /*1210*/  IMAD.WIDE R46, R47, 0x2, R2 ;  /* 0x000000022f2e7825 */ /* 0x000fe200078e0202 */
[----:B------:R-:W-:-:S05]  /*1220*/  IABS R24, R12 ;  /* 0x0000000c00187213 */ /* 0x000fca0000000000 */
[----:B------:R-:W4:Y:S01]  /*1230*/  LDG.E.U16 R46, desc[UR16][R46.64] ;  /* 0x000000102e2e7981 */ /* 0x000f22000c1e1500 */
[----:B------:R-:W-:-:S05]  /*1240*/  IMAD.HI.U32 R20, R24, UR7, RZ ;  /* 0x0000000718147c27 */ /* 0x000fca000f8e00ff */
[----:B------:R-:W-:Y:S01]  /*1250*/  IADD3 R13, PT, PT, -R20, RZ, RZ ;  /* 0x000000ff140d7210 */ /* 0x000fe20007ffe1ff */
[----:B------:R-:W5:Y:S04]  /*1260*/  LDCU UR6, c[0x0][0x3f0] ;  /* 0x00007e00ff0677ac */ /* 0x000f680008000800 */
[----:B------:R-:W-:Y:S01]  /*1270*/  IMAD R24, R13, UR11, R24 ;  /* 0x0000000b0d187c24 */ /* 0x000fe2000f8e0218 */
[----:B0-----:R-:W-:-:S04]  /*1280*/  R2UR UR4, R9 ;  /* 0x00000000090472ca */ /* 0x001fc800000e0000 */
[----:B------:R-:W-:Y:S01]  /*1290*/  ISETP.LT.U32.AND P0, PT, R24, UR11, PT ;  /* 0x0000000b18007c0c */ /* 0x000fe2000bf01070 */
[----:B------:R-:W-:-:S05]  /*12a0*/  VIADD R13, R11, 0x100 ;  /* 0x000001000b0d7836 */ /* 0x000fca0000000000 */
[----:B-1----:R-:W-:Y:S02]  /*12b0*/  IABS R17, R13 ;  /* 0x0000000d00117213 */ /* 0x002fe40000000000 */
[----:B-----5:R-:W-:-:S03]  /*12c0*/  MOV R6, UR6 ;  /* 0x0000000600067c02 */ /* 0x020fc60008000f00 */
[----:B------:R-:W-:-:S04]  /*12d0*/  IMAD.HI.U32 R16, R17, UR7, RZ ;  /* 0x0000000711107c27 */ /* 0x000fc8000f8e00ff */
[----:B------:R-:W-:Y:S02]  /*12e0*/  @!P0 VIADD R24, R24, -UR11 ;  /* 0x8000000b18188c36 */ /* 0x000fe40008000000 */
[----:B--2---:R-:W-:Y:S01]  /*12f0*/  @P6 FMUL R6, R18, UR4 ;  /* 0x0000000412066c20 */ /* 0x004fe20008400000 */
[----:B------:R-:W-:Y:S02]  /*1300*/  IADD3 R18, PT, PT, -R16, RZ, RZ ;  /* 0x000000ff10127210 */ /* 0x000fe40007ffe1ff */
[----:B------:R-:W-:-:S03]  /*1310*/  ISETP.GE.U32.AND P6, PT, R24, UR11, PT ;  /* 0x0000000b18007c0c */ /* 0x000fc6000bfc6070 */
[----:B------:R-:W-:Y:S01]  /*1320*/  IMAD R17, R18, UR11, R17 ;  /* 0x0000000b12117c24 */ /* 0x000fe2000f8e0211 */
[----:B------:R-:W-:Y:S01]  /*1330*/  LOP3.LUT R18, R12, UR51, RZ, 0x3c, !PT ;  /* 0x000000330c127c12 */ /* 0x000fe2000f8e3cff */
[----:B------:R-:W-:-:S03]  /*1340*/  @!P0 VIADD R20, R20, 0x1 ;  /* 0x0000000114148836 */ /* 0x000fc60000000000 */
[----:B------:R-:W-:-:S05]  /*1350*/  ISETP.LT.U32.AND P0, PT, R17, UR11, PT ;  /* 0x0000000b11007c0c */ /* 0x000fca000bf01070 */
[----:B------:R-:W-:Y:S01]  /*1360*/  @P6 VIADD R20, R20, 0x1 ;  /* 0x0000000114146836 */ /* 0x000fe20000000000 */
[----:B------:R-:W-:Y:S02]  /*1370*/  ISETP.GE.AND P6, PT, R18, RZ, PT ;  /* 0x000000ff1200720c */ /* 0x000fe40003fc6270 */
[----:B------:R-:W-:-:S04]  /*1380*/  IADD3 R9, PT, PT, R11, 0x140, RZ ;  /* 0x000001400b097810 */ /* 0x000fc80007ffe0ff */
[----:B------:R-:W-:Y:S02]  /*1390*/  IABS R18, R9 ;  /* 0x0000000900127213 */ /* 0x000fe40000000000 */
[----:B------:R-:W-:-:S03]  /*13a0*/  @!P0 IADD3 R17, PT, PT, R17, -UR11, RZ ;  /* 0x8000000b11118c10 */ /* 0x000fc6000fffe0ff */
[----:B------:R-:W-:-:S04]  /*13b0*/  IMAD.HI.U32 R25, R18, UR7, RZ ;  /* 0x0000000712197c27 */ /* 0x000fc8000f8e00ff */
[----:B------:R-:W-:Y:S01]  /*13c0*/  @!P6 IMAD.MOV R20, RZ, RZ, -R20 ;  /* 0x000000ffff14e224 */ /* 0x000fe200078e0a14 */
[----:B------:R-:W-:Y:S02]  /*13d0*/  ISETP.GE.U32.AND P6, PT, R17, UR11, PT ;  /* 0x0000000b11007c0c */ /* 0x000fe4000bfc6070 */
[----:B------:R-:W-:Y:S01]  /*13e0*/  IADD3 R17, PT, PT, -R25, RZ, RZ ;  /* 0x000000ff19117210 */ /* 0x000fe20007ffe1ff */
[----:B------:R-:W-:Y:S01]  /*13f0*/  @!P0 VIADD R16, R16, 0x1 ;  /* 0x0000000110108836 */ /* 0x000fe20000000000 */
[----:B------:R-:W-:-:S03]  /*1400*/  SEL R24, R19, R20, !P5 ;  /* 0x0000001413187207 */ /* 0x000fc60006800000 */
[----:B------:R-:W-:Y:S01]  /*1410*/  IMAD R18, R17, UR11, R18 ;  /* 0x0000000b11127c24 */ /* 0x000fe2000f8e0212 */
[----:B------:R-:W-:Y:S02]  /*1420*/  LOP3.LUT R20, R13, UR51, RZ, 0x3c, !PT ;  /* 0x000000330d147c12 */ /* 0x000fe4000f8e3cff */
[----:B------:R-:W-:-:S03]  /*1430*/  IADD3 R17, PT, PT, -R24, RZ, RZ ;  /* 0x000000ff18117210 */ /* 0x000fc60007ffe1ff */
[----:B------:R-:W-:Y:S01]  /*1440*/  @P6 VIADD R16, R16, 0x1 ;  /* 0x0000000110106836 */ /* 0x000fe20000000000 */
[----:B------:R-:W-:Y:S02]  /*1450*/  ISETP.LT.U32.AND P6, PT, R18, UR11, PT ;  /* 0x0000000b12007c0c */ /* 0x000fe4000bfc1070 */
[----:B------:R-:W-:Y:S01]  /*1460*/  ISETP.GE.AND P0, PT, R20, RZ, PT ;  /* 0x000000ff1400720c */ /* 0x000fe20003f06270 */
[----:B------:R-:W-:-:S05]  /*1470*/  IMAD R29, R17, UR51, R12 ;  /* 0x00000033111d7c24 */ /* 0x000fca000f8e020c */
[----:B------:R-:W-:-:S05]  /*1480*/  IABS R26, R29 ;  /* 0x0000001d001a7213 */ /* 0x000fca0000000000 */
[----:B------:R-:W-:Y:S01]  /*1490*/  @!P6 IADD3 R18, PT, PT, R18, -UR11, RZ ;  /* 0x8000000b1212ec10 */ /* 0x000fe2000fffe0ff */
[----:B------:R-:W-:-:S04]  /*14a0*/  IMAD.HI.U32 R17, R26, UR9, RZ ;  /* 0x000000091a117c27 */ /* 0x000fc8000f8e00ff */
[----:B------:R-:W-:Y:S01]  /*14b0*/  @!P0 IMAD.MOV R16, RZ, RZ, -R16 ;  /* 0x000000ffff108224 */ /* 0x000fe200078e0a10 */
[----:B------:R-:W-:Y:S02]  /*14c0*/  ISETP.GE.U32.AND P0, PT, R18, UR11, PT ;  /* 0x0000000b12007c0c */ /* 0x000fe4000bf06070 */
[----:B------:R-:W-:Y:S02]  /*14d0*/  IADD3 R27, PT, PT, -R17, RZ, RZ ;  /* 0x000000ff111b7210 */ /* 0x000fe40007ffe1ff */
[----:B------:R-:W-:Y:S02]  /*14e0*/  @!P6 IADD3 R25, PT, PT, R25, 0x1, RZ ;  /* 0x000000011919e810 */ /* 0x000fe40007ffe0ff */
[----:B------:R-:W-:Y:S01]  /*14f0*/  SEL R20, R19, R16, !P5 ;  /* 0x0000001013147207 */ /* 0x000fe20006800000 */
[----:B------:R-:W-:Y:S01]  /*1500*/  IMAD R18, R27, UR10, R26 ;  /* 0x0000000a1b127c24 */ /* 0x000fe2000f8e021a */
[----:B------:R-:W-:-:S03]  /*1510*/  LOP3.LUT R28, R9, UR51, RZ, 0x3c, !PT ;  /* 0x00000033091c7c12 */ /* 0x000fc6000f8e3cff */
[----:B------:R-:W-:Y:S02]  /*1520*/  IMAD.MOV R16, RZ, RZ, -R20 ;  /* 0x000000ffff107224 */ /* 0x000fe400078e0a14 */
[----:B------:R-:W-:Y:S01]  /*1530*/  @P0 VIADD R25, R25, 0x1 ;  /* 0x0000000119190836 */ /* 0x000fe20000000000 */
[----:B------:R-:W-:Y:S01]  /*1540*/  ISETP.LT.U32.AND P0, PT, R18, UR10, PT ;  /* 0x0000000a12007c0c */ /* 0x000fe2000bf01070 */
[----:B------:R-:W-:Y:S01]  /*1550*/  IMAD R34, R16, UR51, R13 ;  /* 0x0000003310227c24 */ /* 0x000fe2000f8e020d */
[----:B------:R-:W-:Y:S02]  /*1560*/  ISETP.GE.AND P6, PT, R28, RZ, PT ;  /* 0x000000ff1c00720c */ /* 0x000fe40003fc6270 */
[----:B------:R-:W-:Y:S02]  /*1570*/  MOV R16, R25 ;  /* 0x0000001900107202 */ /* 0x000fe40000000f00 */
[----:B------:R-:W-:-:S05]  /*1580*/  IABS R26, R34 ;  /* 0x00000022001a7213 */ /* 0x000fca0000000000 */
[----:B------:R-:W-:Y:S02]  /*1590*/  IMAD.HI.U32 R25, R26, UR9, RZ ;  /* 0x000000091a197c27 */ /* 0x000fe4000f8e00ff */
[----:B------:R-:W-:Y:S02]  /*15a0*/  @!P0 IADD3 R18, PT, PT, R18, -UR10, RZ ;  /* 0x8000000a12128c10 */ /* 0x000fe4000fffe0ff */
[----:B------:R-:W-:Y:S02]  /*15b0*/  @!P6 IMAD.MOV R16, RZ, RZ, -R16 ;  /* 0x000000ffff10e224 */ /* 0x000fe400078e0a10 */
[----:B------:R-:W-:Y:S01]  /*15c0*/  ISETP.GE.U32.AND P6, PT, R18, UR10, PT ;  /* 0x0000000a12007c0c */ /* 0x000fe2000bfc6070 */
[----:B------:R-:W-:-:S04]  /*15d0*/  IMAD.MOV R27, RZ, RZ, -R25 ;  /* 0x000000ffff1b7224 */ /* 0x000fc800078e0a19 */
[----:B------:R-:W-:Y:S02]  /*15e0*/  IMAD R18, R27, UR10, R26 ;  /* 0x0000000a1b127c24 */ /* 0x000fe4000f8e021a */
[----:B------:R-:W-:Y:S01]  /*15f0*/  @!P0 VIADD R17, R17, 0x1 ;  /* 0x0000000111118836 */ /* 0x000fe20000000000 */
[----:B------:R-:W-:Y:S02]  /*1600*/  SEL R16, R19, R16, !P5 ;  /* 0x0000001013107207 */ /* 0x000fe40006800000 */
[----:B------:R-:W-:Y:S02]  /*1610*/  LOP3.LUT R26, R29, UR52, RZ, 0x3c, !PT ;  /* 0x000000341d1a7c12 */ /* 0x000fe4000f8e3cff */
[----:B------:R-:W-:Y:S02]  /*1620*/  ISETP.LT.U32.AND P0, PT, R18, UR10, PT ;  /* 0x0000000a12007c0c */ /* 0x000fe4000bf01070 */
[----:B------:R-:W-:Y:S02]  /*1630*/  @P6 IADD3 R17, PT, PT, R17, 0x1, RZ ;  /* 0x0000000111116810 */ /* 0x000fe40007ffe0ff */
[----:B------:R-:W-:-:S02]  /*1640*/  IADD3 R28, PT, PT, -R16, RZ, RZ ;  /* 0x000000ff101c7210 */ /* 0x000fc40007ffe1ff */
[----:B------:R-:W-:-:S03]  /*1650*/  ISETP.GE.AND P6, PT, R26, RZ, PT ;  /* 0x000000ff1a00720c */ /* 0x000fc60003fc6270 */
[----:B------:R-:W-:-:S04]  /*1660*/  IMAD R35, R28, UR51, R9 ;  /* 0x000000331c237c24 */ /* 0x000fc8000f8e0209 */
[----:B------:R-:W-:Y:S01]  /*1670*/  @!P0 VIADD R18, R18, -UR10 ;  /* 0x8000000a12128c36 */ /* 0x000fe20008000000 */
[----:B------:R-:W-:-:S05]  /*1680*/  IABS R27, R35 ;  /* 0x00000023001b7213 */ /* 0x000fca0000000000 */
[----:B------:R-:W-:Y:S01]  /*1690*/  @!P6 IADD3 R17, PT, PT, -R17, RZ, RZ ;  /* 0x000000ff1111e210 */ /* 0x000fe20007ffe1ff */
[----:B------:R-:W-:Y:S01]  /*16a0*/  IMAD.HI.U32 R28, R27, UR9, RZ ;  /* 0x000000091b1c7c27 */ /* 0x000fe2000f8e00ff */
[----:B------:R-:W-:-:S03]  /*16b0*/  ISETP.GE.U32.AND P6, PT, R18, UR10, PT ;  /* 0x0000000a12007c0c */ /* 0x000fc6000bfc6070 */
[----:B------:R-:W-:Y:S01]  /*16c0*/  IMAD.MOV R30, RZ, RZ, -R28 ;  /* 0x000000ffff1e7224 */ /* 0x000fe200078e0a1c */
[----:B------:R-:W-:Y:S01]  /*16d0*/  SEL R26, R21, R17, !P1 ;  /* 0x00000011151a7207 */ /* 0x000fe20004800000 */
[----:B------:R-:W-:Y:S02]  /*16e0*/  @!P0 VIADD R25, R25, 0x1 ;  /* 0x0000000119198836 */ /* 0x000fe40000000000 */
[----:B------:R-:W-:Y:S01]  /*16f0*/  IMAD R17, R30, UR10, R27 ;  /* 0x0000000a1e117c24 */ /* 0x000fe2000f8e021b */
[----:B------:R-:W-:Y:S02]  /*1700*/  LOP3.LUT R31, R34, UR52, RZ, 0x3c, !PT ;  /* 0x00000034221f7c12 */ /* 0x000fe4000f8e3cff */
[----:B------:R-:W-:-:S03]  /*1710*/  IADD3 R18, PT, PT, -R26, RZ, RZ ;  /* 0x000000ff1a127210 */ /* 0x000fc60007ffe1ff */
[----:B------:R-:W-:Y:S02]  /*1720*/  @P6 IADD3 R25, PT, PT, R25, 0x1, RZ ;  /* 0x0000000119196810 */ /* 0x000fe40007ffe0ff */
[----:B------:R-:W-:Y:S02]  /*1730*/  ISETP.LT.U32.AND P6, PT, R17, UR10, PT ;  /* 0x0000000a11007c0c */ /* 0x000fe4000bfc1070 */
[----:B------:R-:W-:Y:S01]  /*1740*/  ISETP.GE.AND P0, PT, R31, RZ, PT ;  /* 0x000000ff1f00720c */ /* 0x000fe20003f06270 */
[----:B------:R-:W-:-:S05]  /*1750*/  IMAD R31, R18, UR52, R29 ;  /* 0x00000034121f7c24 */ /* 0x000fca000f8e021d */
[----:B------:R-:W-:-:S05]  /*1760*/  IABS R18, R31 ;  /* 0x0000001f00127213 */ /* 0x000fca0000000000 */
[----:B------:R-:W-:Y:S01]  /*1770*/  @!P6 IADD3 R17, PT, PT, R17, -UR10, RZ ;  /* 0x8000000a1111ec10 */ /* 0x000fe2000fffe0ff */
[----:B------:R-:W-:-:S04]  /*1780*/  IMAD.HI.U32 R27, R18, UR5, RZ ;  /* 0x00000005121b7c27 */ /* 0x000fc8000f8e00ff */
[----:B------:R-:W-:Y:S01]  /*1790*/  @!P0 IMAD.MOV R25, RZ, RZ, -R25 ;  /* 0x000000ffff198224 */ /* 0x000fe200078e0a19 */
[----:B------:R-:W-:Y:S01]  /*17a0*/  ISETP.GE.U32.AND P0, PT, R17, UR10, PT ;  /* 0x0000000a11007c0c */ /* 0x000fe2000bf06070 */
[----:B------:R-:W-:-:S03]  /*17b0*/  IMAD.MOV R17, RZ, RZ, -R27 ;  /* 0x000000ffff117224 */ /* 0x000fc600078e0a1b */
[----:B------:R-:W-:Y:S01]  /*17c0*/  SEL R25, R21, R25, !P1 ;  /* 0x0000001915197207 */ /* 0x000fe20004800000 */
[----:B------:R-:W-:Y:S02]  /*17d0*/  IMAD R17, R17, UR12, R18 ;  /* 0x0000000c11117c24 */ /* 0x000fe4000f8e0212 */
[----:B------:R-:W-:Y:S01]  /*17e0*/  @!P6 VIADD R28, R28, 0x1 ;  /* 0x000000011c1ce836 */ /* 0x000fe20000000000 */
[----:B------:R-:W-:Y:S02]  /*17f0*/  IADD3 R29, PT, PT, -R25, RZ, RZ ;  /* 0x000000ff191d7210 */ /* 0x000fe40007ffe1ff */
[----:B------:R-:W-:Y:S02]  /*1800*/  LOP3.LUT R18, R35, UR52, RZ, 0x3c, !PT ;  /* 0x0000003423127c12 */ /* 0x000fe4000f8e3cff */
[----:B------:R-:W-:Y:S01]  /*1810*/  ISETP.LT.U32.AND P6, PT, R17, UR12, PT ;  /* 0x0000000c11007c0c */ /* 0x000fe2000bfc1070 */
[----:B------:R-:W-:Y:S01]  /*1820*/  IMAD R37, R29, UR52, R34 ;  /* 0x000000341d257c24 */ /* 0x000fe2000f8e0222 */
[----:B------:R-:W-:-:S02]  /*1830*/  @P0 IADD3 R28, PT, PT, R28, 0x1, RZ ;  /* 0x000000011c1c0810 */ /* 0x000fc40007ffe0ff */
[----:B------:R-:W-:Y:S02]  /*1840*/  ISETP.GE.AND P0, PT, R18, RZ, PT ;  /* 0x000000ff1200720c */ /* 0x000fe40003f06270 */
[----:B------:R-:W-:Y:S01]  /*1850*/  IABS R29, R37 ;  /* 0x00000025001d7213 */ /* 0x000fe20000000000 */
[----:B------:R-:W-:-:S04]  /*1860*/  IMAD.MOV.U32 R18, RZ, RZ, R28 ;  /* 0x000000ffff127224 */ /* 0x000fc800078e001c */
[----:B------:R-:W-:Y:S02]  /*1870*/  IMAD.HI.U32 R28, R29, UR5, RZ ;  /* 0x000000051d1c7c27 */ /* 0x000fe4000f8e00ff */
[----:B------:R-:W-:-:S04]  /*1880*/  @!P6 IADD3 R17, PT, PT, R17, -UR12, RZ ;  /* 0x8000000c1111ec10 */ /* 0x000fc8000fffe0ff */
[----:B------:R-:W-:Y:S01]  /*1890*/  @!P0 IMAD.MOV R18, RZ, RZ, -R18 ;  /* 0x000000ffff128224 */ /* 0x000fe200078e0a12 */
[----:B------:R-:W-:Y:S02]  /*18a0*/  ISETP.GE.U32.AND P0, PT, R17, UR12, PT ;  /* 0x0000000c11007c0c */ /* 0x000fe4000bf06070 */
[----:B------:R-:W-:Y:S01]  /*18b0*/  IADD3 R30, PT, PT, -R28, RZ, RZ ;  /* 0x000000ff1c1e7210 */ /* 0x000fe20007ffe1ff */
[----:B------:R-:W-:Y:S01]  /*18c0*/  @!P6 VIADD R27, R27, 0x1 ;  /* 0x000000011b1be836 */ /* 0x000fe20000000000 */
[----:B------:R-:W-:-:S03]  /*18d0*/  SEL R17, R21, R18, !P1 ;  /* 0x0000001215117207 */ /* 0x000fc60004800000 */
[----:B------:R-:W-:Y:S01]  /*18e0*/  IMAD R29, R30, UR12, R29 ;  /* 0x0000000c1e1d7c24 */ /* 0x000fe2000f8e021d */
[----:B------:R-:W-:-:S04]  /*18f0*/  LOP3.LUT R18, R31, UR53, RZ, 0x3c, !PT ;  /* 0x000000351f127c12 */ /* 0x000fc8000f8e3cff */
[----:B------:R-:W-:Y:S02]  /*1900*/  ISETP.LT.U32.AND P6, PT, R29, UR12, PT ;  /* 0x0000000c1d007c0c */ /* 0x000fe4000bfc1070 */
[----:B------:R-:W-:Y:S02]  /*1910*/  @P0 IADD3 R27, PT, PT, R27, 0x1, RZ ;  /* 0x000000011b1b0810 */ /* 0x000fe40007ffe0ff */
[----:B------:R-:W-:Y:S01]  /*1920*/  ISETP.GE.AND P0, PT, R18, RZ, PT ;  /* 0x000000ff1200720c */ /* 0x000fe20003f06270 */
[----:B------:R-:W-:-:S08]  /*1930*/  IMAD.MOV R18, RZ, RZ, -R17 ;  /* 0x000000ffff127224 */ /* 0x000fd000078e0a11 */
[----:B------:R-:W-:Y:S01]  /*1940*/  @!P6 IADD3 R29, PT, PT, R29, -UR12, RZ ;  /* 0x8000000c1d1dec10 */ /* 0x000fe2000fffe0ff */
[----:B------:R-:W-:-:S03]  /*1950*/  IMAD R18, R18, UR52, R35 ;  /* 0x0000003412127c24 */ /* 0x000fc6000f8e0223 */
[----:B------:R-:W-:Y:S01]  /*1960*/  @!P0 IMAD.MOV R27, RZ, RZ, -R27 ;  /* 0x000000ffff1b8224 */ /* 0x000fe200078e0a1b */
[----:B------:R-:W-:Y:S02]  /*1970*/  ISETP.GE.U32.AND P0, PT, R29, UR12, PT ;  /* 0x0000000c1d007c0c */ /* 0x000fe4000bf06070 */
[----:B------:R-:W-:Y:S02]  /*1980*/  LOP3.LUT R29, R37, UR53, RZ, 0x3c, !PT ;  /* 0x00000035251d7c12 */ /* 0x000fe4000f8e3cff */
[----:B------:R-:W-:Y:S02]  /*1990*/  IABS R35, R18 ;  /* 0x0000001200237213 */ /* 0x000fe40000000000 */
[----:B------:R-:W-:Y:S02]  /*19a0*/  @!P6 IADD3 R28, PT, PT, R28, 0x1, RZ ;  /* 0x000000011c1ce810 */ /* 0x000fe40007ffe0ff */
[----:B------:R-:W-:Y:S01]  /*19b0*/  ISETP.GE.AND P6, PT, R29, RZ, PT ;  /* 0x000000ff1d00720c */ /* 0x000fe20003fc6270 */
[----:B------:R-:W-:-:S04]  /*19c0*/  IMAD.HI.U32 R34, R35, UR5, RZ ;  /* 0x0000000523227c27 */ /* 0x000fc8000f8e00ff */
[----:B------:R-:W-:Y:S01]  /*19d0*/  @P0 IADD3 R28, PT, PT, R28, 0x1, RZ ;  /* 0x000000011c1c0810 */ /* 0x000fe20007ffe0ff */
[----:B------:R-:W-:Y:S01]  /*19e0*/  IMAD.MOV R30, RZ, RZ, -R34 ;  /* 0x000000ffff1e7224 */ /* 0x000fe200078e0a22 */
[----:B------:R-:W-:-:S03]  /*19f0*/  SEL R27, R0, R27, !P2 ;  /* 0x0000001b001b7207 */ /* 0x000fc60005000000 */
[----:B------:R-:W-:Y:S02]  /*1a00*/  IMAD.MOV.U32 R29, RZ, RZ, R28 ;  /* 0x000000ffff1d7224 */ /* 0x000fe400078e001c */
[----:B------:R-:W-:Y:S01]  /*1a10*/  IMAD R35, R30, UR12, R35 ;  /* 0x0000000c1e237c24 */ /* 0x000fe2000f8e0223 */
[----:B------:R-:W-:Y:S01]  /*1a20*/  IADD3 R28, PT, PT, -R27, RZ, RZ ;  /* 0x000000ff1b1c7210 */ /* 0x000fe20007ffe1ff */
[----:B------:R-:W-:Y:S01]  /*1a30*/  @!P6 IMAD.MOV R29, RZ, RZ, -R29 ;  /* 0x000000ffff1de224 */ /* 0x000fe200078e0a1d */
[----:B------:R-:W-:Y:S02]  /*1a40*/  PLOP3.LUT P0, PT, PT, PT, UP0, 0x40, 0x4 ;  /* 0x000000000004781c */ /* 0x000fe40003f0e808 */
[----:B------:R-:W-:Y:S01]  /*1a50*/  ISETP.LT.U32.AND P6, PT, R35, UR12, PT ;  /* 0x0000000c23007c0c */ /* 0x000fe2000bfc1070 */
[----:B------:R-:W-:Y:S01]  /*1a60*/  IMAD R28, R28, UR53, R31 ;  /* 0x000000351c1c7c24 */ /* 0x000fe2000f8e021f */
[----:B------:R-:W-:Y:S02]  /*1a70*/  SEL R27, R27, RZ, !P0 ;  /* 0x000000ff1b1b7207 */ /* 0x000fe40004000000 */
[----:B------:R-:W-:-:S02]  /*1a80*/  SEL R29, R0, R29, !P2 ;  /* 0x0000001d001d7207 */ /* 0x000fc40005000000 */
[----:B------:R-:W-:Y:S02]  /*1a90*/  PLOP3.LUT P0, PT, PT, PT, UP1, 0x40, 0x4 ;  /* 0x000000000004781c */ /* 0x000fe40003f0e818 */
[----:B------:R-:W-:Y:S02]  /*1aa0*/  IADD3 R30, PT, PT, -R29, RZ, RZ ;  /* 0x000000ff1d1e7210 */ /* 0x000fe40007ffe1ff */
[----:B------:R-:W-:Y:S02]  /*1ab0*/  SEL R28, R28, RZ, !P0 ;  /* 0x000000ff1c1c7207 */ /* 0x000fe40004000000 */
[----:B------:R-:W-:Y:S01]  /*1ac0*/  PLOP3.LUT P0, PT, PT, PT, UP0, 0x40, 0x4 ;  /* 0x000000000004781c */ /* 0x000fe20003f0e808 */
[----:B------:R-:W-:Y:S02]  /*1ad0*/  IMAD R30, R30, UR53, R37 ;  /* 0x000000351e1e7c24 */ /* 0x000fe4000f8e0225 */
[----:B------:R-:W-:Y:S01]  /*1ae0*/  @!P6 VIADD R35, R35, -UR12 ;  /* 0x8000000c2323ec36 */ /* 0x000fe20008000000 */
[----:B------:R-:W-:-:S02]  /*1af0*/  SEL R31, R29, RZ, !P0 ;  /* 0x000000ff1d1f7207 */ /* 0x000fc40004000000 */
[----:B------:R-:W-:-:S04]  /*1b00*/  PLOP3.LUT P0, PT, PT, PT, UP1, 0x40, 0x4 ;  /* 0x000000000004781c */ /* 0x000fc80003f0e818 */
[----:B------:R-:W-:Y:S02]  /*1b10*/  SEL R30, R30, RZ, !P0 ;  /* 0x000000ff1e1e7207 */ /* 0x000fe40004000000 */
[----:B------:R-:W-:Y:S02]  /*1b20*/  ISETP.GE.U32.AND P0, PT, R35, UR12, PT ;  /* 0x0000000c23007c0c */ /* 0x000fe4000bf06070 */
[----:B------:R-:W-:Y:S02]  /*1b30*/  LOP3.LUT R35, R18, UR53, RZ, 0x3c, !PT ;  /* 0x0000003512237c12 */ /* 0x000fe4000f8e3cff */
[----:B------:R-:W-:Y:S02]  /*1b40*/  SEL R24, R24, RZ, P4 ;  /* 0x000000ff18187207 */ /* 0x000fe40002000000 */
[----:B------:R-:W-:Y:S02]  /*1b50*/  @!P6 IADD3 R34, PT, PT, R34, 0x1, RZ ;  /* 0x000000012222e810 */ /* 0x000fe40007ffe0ff */
[----:B------:R-:W-:Y:S01]  /*1b60*/  ISETP.GE.AND P6, PT, R35, RZ, PT ;  /* 0x000000ff2300720c */ /* 0x000fe20003fc6270 */
[----:B------:R-:W-:Y:S01]  /*1b70*/  IMAD R29, R24, UR40, RZ ;  /* 0x00000028181d7c24 */ /* 0x000fe2000f8e02ff */
[----:B------:R-:W-:-:S02]  /*1b80*/  SEL R26, R26, RZ, P3 ;  /* 0x000000ff1a1a7207 */ /* 0x000fc40001800000 */
[----:B---3--:R-:W-:Y:S01]  /*1b90*/  PRMT R24, R22, 0x7771, RZ ;  /* 0x0000777116187816 */ /* 0x008fe200000000ff */
[----:B------:R-:W-:Y:S02]  /*1ba0*/  @P0 VIADD R34, R34, 0x1 ;  /* 0x0000000122220836 */ /* 0x000fe40000000000 */
[----:B------:R-:W-:Y:S01]  /*1bb0*/  IMAD R26, R26, UR41, R29 ;  /* 0x000000291a1a7c24 */ /* 0x000fe2000f8e021d */
[----:B------:R-:W-:Y:S02]  /*1bc0*/  ISETP.NE.AND P0, PT, R24, RZ, PT ;  /* 0x000000ff1800720c */ /* 0x000fe40003f05270 */
[----:B------:R-:W-:Y:S01]  /*1bd0*/  SEL R20, R20, RZ, P4 ;  /* 0x000000ff14147207 */ /* 0x000fe20002000000 */
[----:B------:R-:W-:Y:S01]  /*1be0*/  IMAD R27, R27, UR42, R26 ;  /* 0x0000002a1b1b7c24 */ /* 0x000fe2000f8e021a */
[----:B----4-:R-:W-:Y:S02]  /*1bf0*/  PRMT R24, R46, 0x7771, RZ ;  /* 0x000077712e187816 */ /* 0x010fe400000000ff */
[----:B------:R-:W-:Y:S01]  /*1c00*/  @!P6 IADD3 R34, PT, PT, -R34, RZ, RZ ;  /* 0x000000ff2222e210 */ /* 0x000fe20007ffe1ff */
[----:B------:R-:W-:Y:S01]  /*1c10*/  IMAD R27, R28, UR43, R27 ;  /* 0x0000002b1c1b7c24 */ /* 0x000fe2000f8e021b */
[----:B------:R-:W-:Y:S01]  /*1c20*/  SEL R25, R25, RZ, P3 ;  /* 0x000000ff19197207 */ /* 0x000fe20001800000 */
[----:B------:R-:W-:Y:S01]  /*1c30*/  IMAD R20, R20, UR40, RZ ;  /* 0x0000002814147c24 */ /* 0x000fe2000f8e02ff */
[----:B------:R-:W-:-:S02]  /*1c40*/  ISETP.NE.AND P6, PT, R24, RZ, PT ;  /* 0x000000ff1800720c */ /* 0x000fc40003fc5270 */
[----:B------:R-:W-:Y:S01]  /*1c50*/  LEA.HI R27, R27, R27, RZ, 0x1 ;  /* 0x0000001b1b1b7211 */ /* 0x000fe200078f08ff */
[----:B------:R-:W-:Y:S01]  /*1c60*/  IMAD R20, R25, UR41, R20 ;  /* 0x0000002919147c24 */ /* 0x000fe2000f8e0214 */
[----:B------:R-:W-:Y:S02]  /*1c70*/  LEA.HI R10, R10, R10, RZ, 0x1 ;  /* 0x0000000a0a0a7211 */ /* 0x000fe400078f08ff */
[C---:B------:R-:W-:Y:S02]  /*1c80*/  R2UR UR18, R32.reuse ;  /* 0x00000000201272ca */ /* 0x040fe400000e0000 */
[C---:B------:R-:W-:Y:S02]  /*1c90*/  R2UR UR19, R33.reuse ;  /* 0x00000000211372ca */ /* 0x040fe400000e0000 */
[----:B------:R-:W-:Y:S02]  /*1ca0*/  @P0 R2UR UR14, R32 ;  /* 0x00000000200e02ca */ /* 0x000fe400000e0000 */
[----:B------:R-:W-:Y:S01]  /*1cb0*/  @P0 R2UR UR15, R33 ;  /* 0x00000000210f02ca */ /* 0x000fe200000e0000 */
[----:B------:R-:W-:Y:S01]  /*1cc0*/  IMAD R31, R31, UR42, R20 ;  /* 0x0000002a1f1f7c24 */ /* 0x000fe2000f8e0214 */
[----:B------:R-:W-:-:S02]  /*1cd0*/  SHF.R.S32.HI R25, RZ, 0x1, R27 ;  /* 0x00000001ff197819 */ /* 0x000fc4000001141b */
[----:B------:R-:W-:Y:S01]  /*1ce0*/  SHF.R.S32.HI R37, RZ, 0x1, R10 ;  /* 0x00000001ff257819 */ /* 0x000fe2000001140a */
[----:B------:R-:W-:Y:S01]  /*1cf0*/  IMAD R30, R30, UR43, R31 ;  /* 0x0000002b1e1e7c24 */ /* 0x000fe2000f8e021f */
[----:B------:R-:W-:Y:S01]  /*1d00*/  LEA.HI R7, R7, R7, RZ, 0x1 ;  /* 0x0000000707077211 */ /* 0x000fe200078f08ff */
[----:B------:R-:W-:Y:S01]  /*1d10*/  IMAD.WIDE R24, R25, 0x2, R2 ;  /* 0x0000000219187825 */ /* 0x000fe200078e0202 */
[----:B------:R-:W-:Y:S02]  /*1d20*/  @P6 R2UR UR16, R32 ;  /* 0x00000000201062ca */ /* 0x000fe400000e0000 */
[----:B------:R-:W-:Y:S01]  /*1d30*/  @P6 R2UR UR17, R33 ;  /* 0x00000000211162ca */ /* 0x000fe200000e0000 */
[----:B------:R-:W-:Y:S01]  /*1d40*/  IMAD.WIDE R36, R37, 0x8, R4 ;  /* 0x0000000825247825 */ /* 0x000fe200078e0204 */
[----:B------:R-:W-:Y:S01]  /*1d50*/  SHF.R.S32.HI R49, RZ, 0x1, R7 ;  /* 0x00000001ff317819 */ /* 0x000fe20000011407 */
[----:B------:R-:W2:Y:S01]  /*1d60*/  LDG.E.U16 R43, desc[UR18][R24.64] ;  /* 0x00000012182b7981 */ /* 0x000ea2000c1e1500 */
[----:B------:R-:W-:-:S03]  /*1d70*/  LEA.HI R30, R30, R30, RZ, 0x1 ;  /* 0x0000001e1e1e7211 */ /* 0x000fc600078f08ff */
[----:B------:R-:W3:Y:S01]  /*1d80*/  @P0 LDG.E R7, desc[UR14][R36.64+0x4] ;  /* 0x0000040e24070981 */ /* 0x000ee2000c1e1900 */
[----:B------:R-:W-:Y:S01]  /*1d90*/  R2UR UR14, R32 ;  /* 0x00000000200e72ca */ /* 0x000fe200000e0000 */
[----:B------:R-:W-:Y:S01]  /*1da0*/  IMAD.WIDE R48, R49, 0x8, R4 ;  /* 0x0000000831307825 */ /* 0x000fe200078e0204 */
[----:B------:R-:W-:Y:S02]  /*1db0*/  R2UR UR15, R33 ;  /* 0x00000000210f72ca */ /* 0x000fe400000e0000 */
[----:B------:R-:W-:Y:S02]  /*1dc0*/  SHF.R.S32.HI R45, RZ, 0x1, R30 ;  /* 0x00000001ff2d7819 */ /* 0x000fe4000001141e */
[----:B------:R-:W4:Y:S03]  /*1dd0*/  @P6 LDG.E R10, desc[UR16][R48.64+0x4] ;  /* 0x00000410300a6981 */ /* 0x000f26000c1e1900 */
[----:B------:R-:W-:-:S06]  /*1de0*/  IMAD.WIDE R44, R45, 0x2, R2 ;  /* 0x000000022d2c7825 */ /* 0x000fcc00078e0202 */
[----:B------:R-:W5:Y:S01]  /*1df0*/  LDG.E.U16 R44, desc[UR14][R44.64] ;  /* 0x0000000e2c2c7981 */ /* 0x000f62000c1e1500 */
[----:B------:R-:W-:Y:S01]  /*1e00*/  IMAD.U32 R28, RZ, RZ, UR6 ;  /* 0x00000006ff1c7e24 */ /* 0x000fe2000f8e00ff */
[----:B------:R-:W-:Y:S01]  /*1e10*/  SEL R34, R0, R34, !P2 ;  /* 0x0000002200227207 */ /* 0x000fe20005000000 */
[----:B------:R-:W-:Y:S01]  /*1e20*/  IMAD.U32 R26, RZ, RZ, UR6 ;  /* 0x00000006ff1a7e24 */ /* 0x000fe2000f8e00ff */
[----:B------:R-:W-:Y:S02]  /*1e30*/  SEL R16, R16, RZ, P4 ;  /* 0x000000ff10107207 */ /* 0x000fe40002000000 */
[----:B------:R-:W-:-:S03]  /*1e40*/  SEL R17, R17, RZ, P3 ;  /* 0x000000ff11117207 */ /* 0x000fc60001800000 */
[----:B------:R-:W-:Y:S01]  /*1e50*/  IMAD R16, R16, UR40, RZ ;  /* 0x0000002810107c24 */ /* 0x000fe2000f8e02ff */
[----:B------:R-:W-:-:S03]  /*1e60*/  LEA.HI R12, R12, R12, RZ, 0x1 ;  /* 0x0000000c0c0c7211 */ /* 0x000fc600078f08ff */
[----:B------:R-:W-:Y:S01]  /*1e70*/  IMAD R17, R17, UR41, R16 ;  /* 0x0000002911117c24 */ /* 0x000fe2000f8e0210 */
[----:B------:R-:W-:Y:S02]  /*1e80*/  SHF.R.S32.HI R35, RZ, 0x1, R12 ;  /* 0x00000001ff237819 */ /* 0x000fe4000001140c */
[----:B------:R-:W-:Y:S02]  /*1e90*/  LEA.HI R13, R13, R13, RZ, 0x1 ;  /* 0x0000000d0d0d7211 */ /* 0x000fe400078f08ff */
[----:B------:R-:W-:Y:S02]  /*1ea0*/  R2UR UR16, R32 ;  /* 0x00000000201072ca */ /* 0x000fe400000e0000 */
[----:B------:R-:W-:Y:S02]  /*1eb0*/  R2UR UR17, R33 ;  /* 0x00000000211172ca */ /* 0x000fe400000e0000 */
[----:B------:R-:W-:-:S05]  /*1ec0*/  SHF.R.S32.HI R13, RZ, 0x1, R13 ;  /* 0x00000001ff0d7819 */ /* 0x000fca000001140d */
[----:B------:R-:W-:Y:S01]  /*1ed0*/  IMAD.WIDE R30, R13, 0x8, R4 ;  /* 0x000000080d1e7825 */ /* 0x000fe200078e0204 */
[----:B--2---:R-:W-:-:S03]  /*1ee0*/  PRMT R20, R43, 0x7771, RZ ;  /* 0x000077712b147816 */ /* 0x004fc600000000ff */
[----:B---3--:R-:W-:Y:S01]  /*1ef0*/  @P0 FMUL R28, R7, UR4 ;  /* 0x00000004071c0c20 */ /* 0x008fe20008400000 */
[----:B------:R-:W-:Y:S02]  /*1f00*/  ISETP.NE.AND P0, PT, R20, RZ, PT ;  /* 0x000000ff1400720c */ /* 0x000fe40003f05270 */
[----:B------:R-:W-:Y:S01]  /*1f10*/  IADD3 R7, PT, PT, -R34, RZ, RZ ;  /* 0x000000ff22077210 */ /* 0x000fe20007ffe1ff */
[----:B----4-:R-:W-:Y:S01]  /*1f20*/  @P6 FMUL R26, R10, UR4 ;  /* 0x000000040a1a6c20 */ /* 0x010fe20008400000 */
[----:B------:R-:W-:-:S03]  /*1f30*/  PLOP3.LUT P6, PT, PT, PT, UP0, 0x40, 0x4 ;  /* 0x000000000004781c */ /* 0x000fc60003fce808 */
[----:B------:R-:W-:Y:S01]  /*1f40*/  IMAD R18, R7, UR53, R18 ;  /* 0x0000003507127c24 */ /* 0x000fe2000f8e0212 */
[----:B------:R-:W-:Y:S02]  /*1f50*/  SEL R34, R34, RZ, !P6 ;  /* 0x000000ff22227207 */ /* 0x000fe40007000000 */
[----:B------:R-:W-:Y:S02]  /*1f60*/  PLOP3.LUT P6, PT, PT, PT, UP1, 0x40, 0x4 ;  /* 0x000000000004781c */ /* 0x000fe40003fce818 */
[----:B-----5:R-:W-:Y:S02]  /*1f70*/  PRMT R7, R44, 0x7771, RZ ;  /* 0x000077712c077816 */ /* 0x020fe400000000ff */
[----:B------:R-:W-:Y:S02]  /*1f80*/  @P0 R2UR UR14, R32 ;  /* 0x00000000200e02ca */ /* 0x000fe400000e0000 */
[----:B------:R-:W-:Y:S02]  /*1f90*/  @P0 R2UR UR15, R33 ;  /* 0x00000000210f02ca */ /* 0x000fe400000e0000 */
[----:B------:R-:W-:-:S02]  /*1fa0*/  SEL R18, R18, RZ, !P6 ;  /* 0x000000ff12127207 */ /* 0x000fc40007000000 */
[----:B------:R-:W-:Y:S01]  /*1fb0*/  ISETP.NE.AND P6, PT, R7, RZ, PT ;  /* 0x000000ff0700720c */ /* 0x000fe20003fc5270 */
[----:B------:R-:W-:Y:S02]  /*1fc0*/  IMAD R17, R34, UR42, R17 ;  /* 0x0000002a22117c24 */ /* 0x000fe4000f8e0211 */
[----:B------:R-:W-:-:S04]  /*1fd0*/  IMAD.WIDE R34, R35, 0x8, R4 ;  /* 0x0000000823227825 */ /* 0x000fc800078e0204 */
[----:B------:R-:W-:Y:S02]  /*1fe0*/  IMAD R17, R18, UR43, R17 ;  /* 0x0000002b12117c24 */ /* 0x000fe4000f8e0211 */
[----:B------:R-:W2:Y:S03]  /*1ff0*/  @P0 LDG.E R18, desc[UR14][R34.64+0x4] ;  /* 0x0000040e22120981 */ /* 0x000ea6000c1e1900 */
[----:B------:R-:W-:Y:S02]  /*2000*/  LEA.HI R17, R17, R17, RZ, 0x1 ;  /* 0x0000001111117211 */ /* 0x000fe400078f08ff */
[----:B------:R-:W-:Y:S02]  /*2010*/  @P6 R2UR UR14, R32 ;  /* 0x00000000200e62ca */ /* 0x000fe400000e0000 */
[----:B------:R-:W-:Y:S02]  /*2020*/  @P6 R2UR UR15, R33 ;  /* 0x00000000210f62ca */ /* 0x000fe400000e0000 */
[----:B------:R-:W-:-:S05]  /*2030*/  SHF.R.S32.HI R17, RZ, 0x1, R17 ;  /* 0x00000001ff117819 */ /* 0x000fca0000011411 */
[----:B------:R-:W-:-:S05]  /*2040*/  IMAD.WIDE R12, R17, 0x2, R2 ;  /* 0x00000002110c7825 */ /* 0x000fca00078e0202 */
[----:B------:R0:W3:Y:S04]  /*2050*/  LDG.E.U16 R42, desc[UR16][R12.64] ;  /* 0x000000100c2a7981 */ /* 0x0000e8000c1e1500 */
[----:B------:R-:W4:Y:S01]  /*2060*/  @P6 LDG.E R10, desc[UR14][R30.64+0x4] ;  /* 0x0000040e1e0a6981 */ /* 0x000f22000c1e1900 */
[----:B------:R-:W-:-:S04]  /*2070*/  IADD3 R7, PT, PT, R11, 0x180, RZ ;  /* 0x000001800b077810 */ /* 0x000fc80007ffe0ff */
[----:B------:R-:W-:-:S05]  /*2080*/  IABS R20, R7 ;  /* 0x0000000700147213 */ /* 0x000fca0000000000 */
[----:B------:R-:W-:-:S04]  /*2090*/  IMAD.HI.U32 R17, R20, UR7, RZ ;  /* 0x0000000714117c27 */ /* 0x000fc8000f8e00ff */
[----:B------:R-:W-:Y:S01]  /*20a0*/  IMAD.MOV R25, RZ, RZ, -R17 ;  /* 0x000000ffff197224 */ /* 0x000fe200078e0a11 */
[----:B------:R-:W-:-:S03]  /*20b0*/  MOV R16, UR6 ;  /* 0x0000000600107c02 */ /* 0x000fc60008000f00 */
[----:B------:R-:W-:Y:S01]  /*20c0*/  IMAD R20, R25, UR11, R20 ;  /* 0x0000000b19147c24 */ /* 0x000fe2000f8e0214 */
[----:B------:R-:W-:-:S04]  /*20d0*/  LEA.HI R9, R9, R9, RZ, 0x1 ;  /* 0x0000000909097211 */ /* 0x000fc800078f08ff */
[----:B------:R-:W-:-:S05]  /*20e0*/  SHF.R.S32.HI R9, RZ, 0x1, R9 ;  /* 0x00000001ff097819 */ /* 0x000fca0000011409 */
[----:B0-----:R-:W-:Y:S02]  /*20f0*/  IMAD.WIDE R12, R9, 0x8, R4 ;  /* 0x00000008090c7825 */ /* 0x001fe400078e0204 */
[----:B------:R-:W5:Y:S02]  /*2100*/  LDG.E R9, desc[UR16][R36.64] ;  /* 0x0000001024097981 */ /* 0x000f64000c1e1900 */
[----:B--2---:R-:W-:Y:S01]  /*2110*/  @P0 FMUL R16, R18, UR4 ;  /* 0x0000000412100c20 */ /* 0x004fe20008400000 */
[----:B------:R-:W-:Y:S01]  /*2120*/  ISETP.LT.U32.AND P0, PT, R20, UR11, PT ;  /* 0x0000000b14007c0c */ /* 0x000fe2000bf01070 */
[----:B------:R-:W-:-:S12]  /*2130*/  IMAD.U32 R18, RZ, RZ, UR6 ;  /* 0x00000006ff127e24 */ /* 0x000fd8000f8e00ff */
[----:B------:R-:W-:Y:S01]  /*2140*/  @!P0 IADD3 R20, PT, PT, R20, -UR11, RZ ;  /* 0x8000000b14148c10 */ /* 0x000fe2000fffe0ff */
[----:B------:R-:W-:Y:S02]  /*2150*/  @!P0 VIADD R17, R17, 0x1 ;  /* 0x0000000111118836 */ /* 0x000fe40000000000 */
[----:B----4-:R-:W-:Y:S01]  /*2160*/  @P6 FMUL R18, R10, UR4 ;  /* 0x000000040a126c20 */ /* 0x010fe20008400000 */
[----:B---3--:R-:W-:-:S04]  /*2170*/  PRMT R10, R42, 0x7771, RZ ;  /* 0x000077712a0a7816 */ /* 0x008fc800000000ff */
[----:B------:R-:W-:-:S13]  /*2180*/  ISETP.NE.AND P0, PT, R10, RZ, PT ;  /* 0x000000ff0a00720c */ /* 0x000fda0003f05270 */
[----:B------:R-:W-:Y:S02]  /*2190*/  @P0 R2UR UR14, R32 ;  /* 0x00000000200e02ca */ /* 0x000fe400000e0000 */
[----:B------:R-:W-:-:S13]  /*21a0*/  @P0 R2UR UR15, R33 ;  /* 0x00000000210f02ca */ /* 0x000fda00000e0000 */
[----:B------:R-:W2:Y:S01]  /*21b0*/  @P0 LDG.E R24, desc[UR14][R12.64+0x4] ;  /* 0x0000040e0c180981 */ /* 0x000ea2000c1e1900 */
        /* <DEDUP_REMOVED lines=13> */
[----:B------:R0:W3:Y:S02]  /*2290*/  LDG.E R25, desc[UR14][R14.64] ;  /* 0x0000000e0e197981 */ /* 0x0000e4000c1e1900 */
[----:B0-----:R-:W-:Y:S01]  /*22a0*/  LOP3.LUT R14, R29, UR52, RZ, 0x3c, !PT ;  /* 0x000000341d0e7c12 */ /* 0x001fe2000f8e3cff */
[----:B--2---:R-:W-:Y:S01]  /*22b0*/  @P0 FMUL R20, R24, UR4 ;  /* 0x0000000418140c20 */ /* 0x004fe20008400000 */
[----:B------:R-:W-:-:S05]  /*22c0*/  IADD3 R24, PT, PT, -R10, RZ, RZ ;  /* 0x000000ff0a187210 */ /* 0x000fca0007ffe1ff */
[----:B------:R-:W-:-:S05]  /*22d0*/  IMAD R17, R24, UR10, R17 ;  /* 0x0000000a18117c24 */ /* 0x000fca000f8e0211 */
[----:B------:R-:W-:-:S13]  /*22e0*/  ISETP.LT.U32.AND P0, PT, R17, UR10, PT ;  /* 0x0000000a11007c0c */ /* 0x000fda000bf01070 */
[----:B------:R-:W-:Y:S01]  /*22f0*/  @!P0 IADD3 R17, PT, PT, R17, -UR10, RZ ;  /* 0x8000000a11118c10 */ /* 0x000fe2000fffe0ff */
[----:B------:R-:W-:-:S03]  /*2300*/  @!P0 VIADD R10, R10, 0x1 ;  /* 0x000000010a0a8836 */ /* 0x000fc60000000000 */
[----:B------:R-:W-:-:S13]  /*2310*/  ISETP.GE.U32.AND P0, PT, R17, UR10, PT ;  /* 0x0000000a11007c0c */ /* 0x000fda000bf06070 */
[----:B------:R-:W-:Y:S01]  /*2320*/  @P0 VIADD R10, R10, 0x1 ;  /* 0x000000010a0a0836 */ /* 0x000fe20000000000 */
        /* <DEDUP_REMOVED lines=13> */
[----:B------:R-:W-:Y:S02]  /*2400*/  IMAD R14, R17, UR12, R14 ;  /* 0x0000000c110e7c24 */ /* 0x000fe4000f8e020e */
[----:B------:R-:W-:Y:S01]  /*2410*/  VIADD R24, R11, 0x1c0 ;  /* 0x000001c00b187836 */ /* 0x000fe20000000000 */
[----:B------:R-:W-:Y:S01]  /*2420*/  LEA.HI R7, R7, R7, RZ, 0x1 ;  /* 0x0000000707077211 */ /* 0x000fe200078f08ff */
[----:B------:R0:W2:Y:S01]  /*2430*/  LDG.E R17, desc[UR16][R34.64] ;  /* 0x0000001022117981 */ /* 0x0000a2000c1e1900 */
        /* <DEDUP_REMOVED lines=20> */
[----:B------:R-:W4:Y:S01]  /*2580*/  LDG.E.U16 R36, desc[UR14][R36.64] ;  /* 0x0000000e24247981 */ /* 0x000f22000c1e1500 */
[----:B------:R-:W-:-:S05]  /*2590*/  IABS R14, R24 ;  /* 0x00000018000e7213 */ /* 0x000fca0000000000 */
[----:B------:R-:W-:Y:S01]  /*25a0*/  IMAD.HI.U32 R10, R14, UR7, RZ ;  /* 0x000000070e0a7c27 */ /* 0x000fe2000f8e00ff */
[----:B------:R-:W2:Y:S04]  /*25b0*/  LDG.E R37, desc[UR16][R12.64] ;  /* 0x000000100c257981 */ /* 0x000ea8000c1e1900 */
        /* <DEDUP_REMOVED lines=10> */
[----:B------:R-:W-:Y:S02]  /*2660*/  SHF.R.S32.HI R15, RZ, 0x1, R7 ;  /* 0x00000001ff0f7819 */ /* 0x000fe40000011407 */
[----:B----4-:R-:W-:Y:S01]  /*2670*/  PRMT R14, R36, 0x7771, RZ ;  /* 0x00007771240e7816 */ /* 0x010fe200000000ff */
[----:B------:R1:W4:Y:S03]  /*2680*/  LDG.E R7, desc[UR14][R48.64] ;  /* 0x0000000e30077981 */ /* 0x000326000c1e1900 */
[----:B------:R-:W-:Y:S01]  /*2690*/  ISETP.NE.AND P0, PT, R14, RZ, PT ;  /* 0x000000ff0e00720c */ /* 0x000fe20003f05270 */
[----:B------:R-:W-:-:S12]  /*26a0*/  IMAD.WIDE R14, R15, 0x8, R4 ;  /* 0x000000080f0e7825 */ /* 0x000fd800078e0204 */
[----:B------:R-:W-:Y:S02]  /*26b0*/  @P0 R2UR UR18, R32 ;  /* 0x00000000201202ca */ /* 0x000fe400000e0000 */
[----:B------:R-:W-:-:S13]  /*26c0*/  @P0 R2UR UR19, R33 ;  /* 0x00000000211302ca */ /* 0x000fda00000e0000 */
[----:B------:R-:W5:Y:S01]  /*26d0*/  @P0 LDG.E R29, desc[UR18][R14.64+0x4] ;  /* 0x000004120e1d0981 */ /* 0x000f62000c1e1900 */
[----:B------:R-:W-:-:S05]  /*26e0*/  SEL R47, R19, R10, !P5 ;  /* 0x0000000a132f7207 */ /* 0x000fca0006800000 */
[----:B------:R-:W-:-:S04]  /*26f0*/  IMAD.MOV R27, RZ, RZ, -R47 ;  /* 0x000000ffff1b7224 */ /* 0x000fc800078e0a2f */
[----:B------:R-:W-:Y:S01]  /*2700*/  IMAD R51, R27, UR51, R24 ;  /* 0x000000331b337c24 */ /* 0x000fe2000f8e0218 */
[----:B------:R-:W-:Y:S01]  /*2710*/  MOV R10, UR6 ;  /* 0x00000006000a7c02 */ /* 0x000fe20008000f00 */
[----:B------:R3:W2:Y:S03]  /*2720*/  LDG.E R27, desc[UR14][R30.64] ;  /* 0x0000000e1e1b7981 */ /* 0x0006a6000c1e1900 */
[----:B------:R-:W-:-:S05]  /*2730*/  IABS R45, R51 ;  /* 0x00000033002d7213 */ /* 0x000fca0000000000 */
[----:B0-----:R-:W-:-:S05]  /*2740*/  IMAD.HI.U32 R34, R45, UR9, RZ ;  /* 0x000000092d227c27 */ /* 0x001fca000f8e00ff */
[----:B-1----:R-:W-:Y:S01]  /*2750*/  IADD3 R48, PT, PT, -R34, RZ, RZ ;  /* 0x000000ff22307210 */ /* 0x002fe20007ffe1ff */
[----:B-----5:R-:W-:-:S04]  /*2760*/  @P0 FMUL R10, R29, UR4 ;  /* 0x000000041d0a0c20 */ /* 0x020fc80008400000 */
        /* <DEDUP_REMOVED lines=12> */
[----:B------:R-:W-:-:S05]  /*2830*/  SEL R12, R47, RZ, P4 ;  /* 0x000000ff2f0c7207 */ /* 0x000fca0002000000 */
[----:B------:R-:W-:Y:S01]  /*2840*/  IMAD R13, R12, UR40, RZ ;  /* 0x000000280c0d7c24 */ /* 0x000fe2000f8e02ff */
[----:B------:R-:W-:Y:S02]  /*2850*/  SEL R12, R34, RZ, P3 ;  /* 0x000000ff220c7207 */ /* 0x000fe40001800000 */
[----:B---3--:R-:W-:-:S03]  /*2860*/  IABS R30, R48 ;  /* 0x00000030001e7213 */ /* 0x008fc60000000000 */
        /* <DEDUP_REMOVED lines=33> */
[----:B------:R-:W-:-:S04]  /*2a80*/  IADD3 R34, PT, PT, R11, 0x200, RZ ;  /* 0x000002000b227810 */ /* 0x000fc80007ffe0ff */
[----:B------:R-:W-:-:S05]  /*2a90*/  IABS R31, R34 ;  /* 0x00000022001f7213 */ /* 0x000fca0000000000 */
[----:B------:R-:W-:-:S05]  /*2aa0*/  IMAD.HI.U32 R30, R31, UR7, RZ ;  /* 0x000000071f1e7c27 */ /* 0x000fca000f8e00ff */
[----:B------:R-:W-:Y:S01]  /*2ab0*/  IADD3 R48, PT, PT, -R30, RZ, RZ ;  /* 0x000000ff1e307210 */ /* 0x000fe20007ffe1ff */
[----:B------:R-:W-:-:S04]  /*2ac0*/  IMAD.U32 R24, RZ, RZ, UR6 ;  /* 0x00000006ff187e24 */ /* 0x000fc8000f8e00ff */
[----:B------:R-:W-:Y:S01]  /*2ad0*/  IMAD R31, R48, UR11, R31 ;  /* 0x0000000b301f7c24 */ /* 0x000fe2000f8e021f */
[----:B------:R-:W-:Y:S02]  /*2ae0*/  R2UR UR14, R32 ;  /* 0x00000000200e72ca */ /* 0x000fe400000e0000 */
[----:B------:R-:W-:-:S13]  /*2af0*/  R2UR UR15, R33 ;  /* 0x00000000210f72ca */ /* 0x000fda00000e0000 */
[----:B------:R0:W5:Y:S02]  /*2b00*/  LDG.E R29, desc[UR14][R14.64] ;  /* 0x0000000e0e1d7981 */ /* 0x000164000c1e1900 */
[----:B0-----:R-:W-:Y:S01]  /*2b10*/  LOP3.LUT R14, R34, UR51, RZ, 0x3c, !PT ;  /* 0x00000033220e7c12 */ /* 0x001fe2000f8e3cff */
[----:B---3--:R-:W-:Y:S01]  /*2b20*/  @P0 FMUL R24, R35, UR4 ;  /* 0x0000000423180c20 */ /* 0x008fe20008400000 */
        /* <DEDUP_REMOVED lines=62> */
[----:B------:R-:W-:Y:S02]  /*2f10*/  IADD3 R30, PT, PT, R11, 0x240, RZ ;  /* 0x000002400b1e7810 */ /* 0x000fe40007ffe0ff */
[----:B------:R-:W-:Y:S02]  /*2f20*/  PRMT R35, R22, 0x7770, RZ ;  /* 0x0000777016237816 */ /* 0x000fe400000000ff */
[----:B------:R-:W-:Y:S02]  /*2f30*/  IABS R49, R30 ;  /* 0x0000001e00317213 */ /* 0x000fe40000000000 */
[----:B------:R-:W-:Y:S02]  /*2f40*/  MOV R22, UR6 ;  /* 0x0000000600167c02 */ /* 0x000fe40008000f00 */
[----:B------:R-:W-:Y:S02]  /*2f50*/  R2UR UR14, R32 ;  /* 0x00000000200e72ca */ /* 0x000fe400000e0000 */
[----:B------:R-:W-:-:S13]  /*2f60*/  R2UR UR15, R33 ;  /* 0x00000000210f72ca */ /* 0x000fda00000e0000 */
[----:B------:R0:W5:Y:S04]  /*2f70*/  LDG.E R31, desc[UR14][R12.64] ;  /* 0x0000000e0c1f7981 */ /* 0x000168000c1e1900 */
[----:B------:R1:W5:Y:S01]  /*2f80*/  LDG.E R45, desc[UR14][R14.64] ;  /* 0x0000000e0e2d7981 */ /* 0x000362000c1e1900 */
[----:B0-----:R-:W-:Y:S01]  /*2f90*/  LOP3.LUT R12, R30, UR51, RZ, 0x3c, !PT ;  /* 0x000000331e0c7c12 */ /* 0x001fe2000f8e3cff */
[----:B---3--:R-:W-:Y:S01]  /*2fa0*/  @P0 FMUL R22, R34, UR4 ;  /* 0x0000000422160c20 */ /* 0x008fe20008400000 */
[----:B------:R-:W-:-:S04]  /*2fb0*/  IMAD.HI.U32 R34, R49, UR7, RZ ;  /* 0x0000000731227c27 */ /* 0x000fc8000f8e00ff */
[----:B------:R-:W-:-:S04]  /*2fc0*/  IMAD.MOV R50, RZ, RZ, -R34 ;  /* 0x000000ffff327224 */ /* 0x000fc800078e0a22 */
[----:B------:R-:W-:-:S05]  /*2fd0*/  IMAD R49, R50, UR11, R49 ;  /* 0x0000000b32317c24 */ /* 0x000fca000f8e0231 */
        /* <DEDUP_REMOVED lines=62> */
[----:B------:R-:W-:Y:S01]  /*33c0*/  IADD3 R34, PT, PT, R11, 0x280, RZ ;  /* 0x000002800b227810 */ /* 0x000fe20007ffe0ff */
[----:B------:R-:W-:-:S03]  /*33d0*/  IMAD.U32 R30, RZ, RZ, UR6 ;  /* 0x00000006ff1e7e24 */ /* 0x000fc6000f8e00ff */
[----:B------:R-:W-:Y:S02]  /*33e0*/  IABS R13, R34 ;  /* 0x00000022000d7213 */ /* 0x000fe40000000000 */
[----:B------:R-:W-:Y:S02]  /*33f0*/  PRMT R49, R46, 0x7770, RZ ;  /* 0x000077702e317816 */ /* 0x000fe400000000ff */
[----:B------:R0:W5:Y:S01]  /*3400*/  LDG.E R46, desc[UR14][R14.64] ;  /* 0x0000000e0e2e7981 */ /* 0x000162000c1e1900 */
[----:B---3--:R-:W-:Y:S01]  /*3410*/  @P0 FMUL R30, R12, UR4 ;  /* 0x000000040c1e0c20 */ /* 0x008fe20008400000 */
        /* <DEDUP_REMOVED lines=66> */
[----:B------:R-:W-:Y:S02]  /*3840*/  MOV R34, UR6 ;  /* 0x0000000600227c02 */ /* 0x000fe40008000f00 */
[----:B------:R-:W-:Y:S02]  /*3850*/  PRMT R50, R36, 0x7770, RZ ;  /* 0x0000777024327816 */ /* 0x000fe400000000ff */
[----:B------:R-:W-:Y:S02]  /*3860*/  PRMT R51, R42, 0x7770, RZ ;  /* 0x000077702a337816 */ /* 0x000fe400000000ff */
[----:B------:R0:W5:Y:S01]  /*3870*/  LDG.E R42, desc[UR14][R14.64] ;  /* 0x0000000e0e2a7981 */ /* 0x000162000c1e1900 */
[----:B---3--:R-:W-:Y:S01]  /*3880*/  @P0 FMUL R34, R12, UR4 ;  /* 0x000000040c220c20 */ /* 0x008fe20008400000 */
[----:B------:R-:W-:-:S05]  /*3890*/  VIADD R12, R11, 0x2c0 ;  /* 0x000002c00b0c7836 */ /* 0x000fca0000000000 */
[----:B------:R-:W-:-:S05]  /*38a0*/  IABS R36, R12 ;  /* 0x0000000c00247213 */ /* 0x000fca0000000000 */
        /* <DEDUP_REMOVED lines=58> */
[----:B------:R-:W-:Y:S02]  /*3c50*/  LEA.HI R12, R12, R12, RZ, 0x1 ;  /* 0x0000000c0c0c7211 */ /* 0x000fe400078f08ff */
[----:B---3--:R-:W-:-:S04]  /*3c60*/  PRMT R13, R15, 0x7771, RZ ;  /* 0x000077710f0d7816 */ /* 0x008fc800000000ff */
[----:B------:R-:W-:Y:S02]  /*3c70*/  ISETP.NE.AND P6, PT, R13, RZ, PT ;  /* 0x000000ff0d00720c */ /* 0x000fe40003fc5270 */
[----:B------:R-:W-:-:S11]  /*3c80*/  SHF.R.S32.HI R13, RZ, 0x1, R12 ;  /* 0x00000001ff0d7819 */ /* 0x000fd6000001140c */
[----:B------:R-:W-:Y:S02]  /*3c90*/  @P6 R2UR UR14, R32 ;  /* 0x00000000200e62ca */ /* 0x000fe400000e0000 */
[----:B------:R-:W-:Y:S01]  /*3ca0*/  @P6 R2UR UR15, R33 ;  /* 0x00000000210f62ca */ /* 0x000fe200000e0000 */
[----:B------:R-:W-:-:S12]  /*3cb0*/  IMAD.WIDE R12, R13, 0x8, R4 ;  /* 0x000000080d0c7825 */ /* 0x000fd800078e0204 */
[----:B------:R-:W3:Y:S01]  /*3cc0*/  @P6 LDG.E R14, desc[UR14][R12.64+0x4] ;  /* 0x0000040e0c0e6981 */ /* 0x000ee2000c1e1900 */
[----:B------:R-:W-:Y:S02]  /*3cd0*/  PRMT R52, R52, 0x7770, RZ ;  /* 0x0000777034347816 */ /* 0x000fe400000000ff */
[----:B------:R-:W-:Y:S02]  /*3ce0*/  IADD3 R11, PT, PT, R11, 0x300, RZ ;  /* 0x000003000b0b7810 */ /* 0x000fe40007ffe0ff */
[----:B------:R-:W-:Y:S02]  /*3cf0*/  ISETP.NE.AND P0, PT, R52, RZ, PT ;  /* 0x000000ff3400720c */ /* 0x000fe40003f05270 */
[----:B------:R-:W-:Y:S02]  /*3d00*/  IABS R52, R11 ;  /* 0x0000000b00347213 */ /* 0x000fe40000000000 */
[----:B------:R-:W-:Y:S02]  /*3d10*/  MOV R36, UR6 ;  /* 0x0000000600247c02 */ /* 0x000fe40008000f00 */
[----:B------:R-:W-:-:S02]  /*3d20*/  PRMT R53, R53, 0x7770, RZ ;  /* 0x0000777035357816 */ /* 0x000fc400000000ff */
[----:B------:R-:W-:Y:S02]  /*3d30*/  PRMT R15, R15, 0x7770, RZ ;  /* 0x000077700f0f7816 */ /* 0x000fe400000000ff */
[----:B------:R-:W-:Y:S01]  /*3d40*/  PRMT R23, R23, 0x7770, RZ ;  /* 0x0000777017177816 */ /* 0x000fe200000000ff */
[----:B------:R-:W-:Y:S01]  /*3d50*/  FMUL R25, R25, UR4 ;  /* 0x0000000419197c20 */ /* 0x000fe20008400000 */
[----:B----4-:R-:W-:Y:S01]  /*3d60*/  FMUL R7, R7, UR4 ;  /* 0x0000000407077c20 */ /* 0x010fe20008400000 */
[----:B------:R-:W-:Y:S01]  /*3d70*/  R2UR UR8, R32 ;  /* 0x00000000200872ca */ /* 0x000fe200000e0000 */
[----:B---3--:R-:W-:Y:S01]  /*3d80*/  @P6 FMUL R36, R14, UR4 ;  /* 0x000000040e246c20 */ /* 0x008fe20008400000 */
        /* <DEDUP_REMOVED lines=29> */
[----:B------:R-:W-:Y:S01]  /*3f60*/  IMAD R14, R14, UR52, R53 ;  /* 0x000000340e0e7c24 */ /* 0x000fe2000f8e0235 */
[----:B------:R-:W-:-:S04]  /*3f70*/  ISETP.NE.AND P1, PT, R15, RZ, PT ;  /* 0x000000ff0f00720c */ /* 0x000fc80003f25270 */
[----:B------:R-:W-:Y:S02]  /*3f80*/  IABS R19, R14 ;  /* 0x0000000e00137213 */ /* 0x000fe40000000000 */
[----:B------:R-:W-:-:S03]  /*3f90*/  SEL R52, R54, RZ, P4 ;  /* 0x000000ff36347207 */ /* 0x000fc60002000000 */
[----:B------:R-:W-:-:S04]  /*3fa0*/  IMAD.HI.U32 R15, R19, UR5, RZ ;  /* 0x00000005130f7c27 */ /* 0x000fc8000f8e00ff */
[----:B------:R-:W-:-:S04]  /*3fb0*/  IMAD.MOV R54, RZ, RZ, -R15 ;  /* 0x000000ffff367224 */ /* 0x000fc800078e0a0f */
[----:B------:R-:W-:Y:S01]  /*3fc0*/  IMAD R19, R54, UR12, R19 ;  /* 0x0000000c36137c24 */ /* 0x000fe2000f8e0213 */
[----:B------:R-:W-:-:S04]  /*3fd0*/  SEL R53, R21, RZ, P3 ;  /* 0x000000ff15357207 */ /* 0x000fc80001800000 */
[----:B------:R-:W-:-:S13]  /*3fe0*/  ISETP.LT.U32.AND P3, PT, R19, UR12, PT ;  /* 0x0000000c13007c0c */ /* 0x000fda000bf61070 */
[----:B------:R-:W-:Y:S02]  /*3ff0*/  @!P3 IADD3 R19, PT, PT, R19, -UR12, RZ ;  /* 0x8000000c1313bc10 */ /* 0x000fe4000fffe0ff */
[----:B------:R-:W-:Y:S02]  /*4000*/  @!P3 IADD3 R15, PT, PT, R15, 0x1, RZ ;  /* 0x000000010f0fb810 */ /* 0x000fe40007ffe0ff */
[----:B------:R-:W-:Y:S02]  /*4010*/  ISETP.GE.U32.AND P3, PT, R19, UR12, PT ;  /* 0x0000000c13007c0c */ /* 0x000fe4000bf66070 */
[----:B------:R-:W-:-:S11]  /*4020*/  LOP3.LUT R19, R14, UR53, RZ, 0x3c, !PT ;  /* 0x000000350e137c12 */ /* 0x000fd6000f8e3cff */
[----:B------:R-:W-:Y:S01]  /*4030*/  @P3 VIADD R15, R15, 0x1 ;  /* 0x000000010f0f3836 */ /* 0x000fe20000000000 */
[----:B------:R-:W-:Y:S02]  /*4040*/  ISETP.GE.AND P3, PT, R19, RZ, PT ;  /* 0x000000ff1300720c */ /* 0x000fe40003f66270 */
[----:B------:R-:W-:Y:S02]  /*4050*/  ISETP.NE.AND P4, PT, R23, RZ, PT ;  /* 0x000000ff1700720c */ /* 0x000fe40003f85270 */
[----:B------:R-:W-:Y:S02]  /*4060*/  ISETP.NE.AND P6, PT, R35, RZ, PT ;  /* 0x000000ff2300720c */ /* 0x000fe40003fc5270 */
[----:B------:R-:W-:Y:S02]  /*4070*/  FSEL R35, R25, R8, P4 ;  /* 0x0000000819237208 */ /* 0x000fe40002000000 */
[----:B------:R-:W-:-:S05]  /*4080*/  ISETP.NE.AND P4, PT, R49, RZ, PT ;  /* 0x000000ff3100720c */ /* 0x000fca0003f85270 */
[----:B------:R-:W-:-:S04]  /*4090*/  @!P3 IADD3 R15, PT, PT, -R15, RZ, RZ ;  /* 0x000000ff0f0fb210 */ /* 0x000fc80007ffe1ff */
[----:B------:R-:W-:Y:S02]  /*40a0*/  SEL R0, R0, R15, !P2 ;  /* 0x0000000f00007207 */ /* 0x000fe40005000000 */
[----:B------:R-:W-:Y:S02]  /*40b0*/  FSEL R23, R7, R8, P4 ;  /* 0x0000000807177208 */ /* 0x000fe40002000000 */
[----:B------:R-:W-:Y:S02]  /*40c0*/  IADD3 R7, PT, PT, -R0, RZ, RZ ;  /* 0x000000ff00077210 */ /* 0x000fe40007ffe1ff */
        /* <DEDUP_REMOVED lines=12> */
[----:B------:R-:W-:Y:S01]  /*4190*/  IMAD.WIDE R2, R7, 0x2, R2 ;  /* 0x0000000207027825 */ /* 0x000fe200078e0202 */
[----:B------:R-:W-:Y:S01]  /*41a0*/  LEA.HI R11, R11, R11, RZ, 0x1 ;  /* 0x0000000b0b0b7211 */ /* 0x000fe200078f08ff */
[----:B------:R-:W3:Y:S04]  /*41b0*/  LDG.E R12, desc[UR8][R12.64] ;  /* 0x000000080c0c7981 */ /* 0x000ee8000c1e1900 */
[----:B------:R0:W4:Y:S01]  /*41c0*/  LDG.E.U16 R3, desc[UR8][R2.64] ;  /* 0x0000000802037981 */ /* 0x000122000c1e1500 */
[----:B------:R-:W-:-:S05]  /*41d0*/  SHF.R.S32.HI R11, RZ, 0x1, R11 ;  /* 0x00000001ff0b7819 */ /* 0x000fca000001140b */
[----:B------:R-:W-:-:S04]  /*41e0*/  IMAD.WIDE R4, R11, 0x8, R4 ;  /* 0x000000080b047825 */ /* 0x000fc800078e0204 */
[----:B------:R-:W-:Y:S01]  /*41f0*/  FMUL R9, R9, UR4 ;  /* 0x0000000409097c20 */ /* 0x000fe20008400000 */
[----:B------:R-:W-:Y:S01]  /*4200*/  PRMT R43, R43, 0x7770, RZ ;  /* 0x000077702b2b7816 */ /* 0x000fe200000000ff */
[----:B--2---:R-:W-:Y:S01]  /*4210*/  FMUL R17, R17, UR4 ;  /* 0x0000000411117c20 */ /* 0x004fe20008400000 */
[----:B0-----:R-:W-:Y:S02]  /*4220*/  FMNMX3 R2, R35, -INF , R6, !PT ;  /* 0xff80000023027876 */ /* 0x001fe40007800006 */
[----:B------:R-:W-:Y:S02]  /*4230*/  FSEL R25, R9, R8, P6 ;  /* 0x0000000809197208 */ /* 0x000fe40003000000 */
[----:B----4-:R-:W-:-:S04]  /*4240*/  PRMT R0, R3, 0x7771, RZ ;  /* 0x0000777103007816 */ /* 0x010fc800000000ff */
[----:B------:R-:W-:Y:S02]  /*4250*/  ISETP.NE.AND P3, PT, R0, RZ, PT ;  /* 0x000000ff0000720c */ /* 0x000fe40003f65270 */
[----:B------:R-:W2:Y:S11]  /*4260*/  LDG.E R0, desc[UR8][R4.64] ;  /* 0x0000000804007981 */ /* 0x000eb6000c1e1900 */
[----:B------:R-:W-:-:S02]  /*4270*/  @P3 R2UR UR10, R32 ;  /* 0x00000000200a32ca */ /* 0x000fc400000e0000 */
[----:B------:R-:W-:-:S13]  /*4280*/  @P3 R2UR UR11, R33 ;  /* 0x00000000210b32ca */ /* 0x000fda00000e0000 */
[----:B------:R-:W4:Y:S01]  /*4290*/  @P3 LDG.E R7, desc[UR10][R4.64+0x4] ;  /* 0x0000040a04073981 */ /* 0x000f22000c1e1900 */
[----:B------:R-:W-:Y:S02]  /*42a0*/  ISETP.NE.AND P6, PT, R43, RZ, PT ;  /* 0x000000ff2b00720c */ /* 0x000fe40003fc5270 */
[----:B------:R-:W-:Y:S02]  /*42b0*/  PRMT R44, R44, 0x7770, RZ ;  /* 0x000077702c2c7816 */ /* 0x000fe400000000ff */
[----:B------:R-:W-:Y:S02]  /*42c0*/  FMNMX3 R2, R2, R25, R28, !PT ;  /* 0x0000001902027276 */ /* 0x000fe4000780001c */
[----:B------:R-:W-:Y:S01]  /*42d0*/  FSEL R19, R17, R8, P6 ;  /* 0x0000000811137208 */ /* 0x000fe20003000000 */
[----:B------:R-:W-:Y:S01]  /*42e0*/  FMUL R17, R27, UR4 ;  /* 0x000000041b117c20 */ /* 0x000fe20008400000 */
[----:B------:R-:W-:Y:S01]  /*42f0*/  ISETP.NE.AND P4, PT, R44, RZ, PT ;  /* 0x000000ff2c00720c */ /* 0x000fe20003f85270 */
[----:B------:R-:W-:Y:S01]  /*4300*/  FMUL R21, R37, UR4 ;  /* 0x0000000425157c20 */ /* 0x000fe20008400000 */
[----:B------:R-:W-:-:S02]  /*4310*/  FMNMX3 R2, R2, R23, R26, !PT ;  /* 0x0000001702027276 */ /* 0x000fc4000780001a */
[----:B------:R-:W-:Y:S01]  /*4320*/  ISETP.NE.AND P6, PT, R51, RZ, PT ;  /* 0x000000ff3300720c */ /* 0x000fe20003fc5270 */
[----:B-----5:R-:W-:Y:S01]  /*4330*/  FMUL R29, R29, UR4 ;  /* 0x000000041d1d7c20 */ /* 0x020fe20008400000 */
[-C--:B------:R-:W-:Y:S02]  /*4340*/  FSEL R17, R17, R8.reuse, P4 ;  /* 0x0000000811117208 */ /* 0x080fe40002000000 */
[----:B------:R-:W-:Y:S02]  /*4350*/  FMNMX3 R2, R2, R19, R16, !PT ;  /* 0x0000001302027276 */ /* 0x000fe40007800010 */
[----:B------:R-:W-:Y:S02]  /*4360*/  FSEL R21, R21, R8, P6 ;  /* 0x0000000815157208 */ /* 0x000fe40003000000 */
[----:B------:R-:W-:Y:S02]  /*4370*/  ISETP.NE.AND P6, PT, R50, RZ, PT ;  /* 0x000000ff3200720c */ /* 0x000fe40003fc5270 */
[----:B------:R-:W-:-:S02]  /*4380*/  PRMT R47, R47, 0x7770, RZ ;  /* 0x000077702f2f7816 */ /* 0x000fc400000000ff */
[----:B------:R-:W-:Y:S01]  /*4390*/  FMNMX3 R2, R2, R17, R18, !PT ;  /* 0x0000001102027276 */ /* 0x000fe20007800012 */
[----:B------:R-:W-:Y:S01]  /*43a0*/  FMUL R31, R31, UR4 ;  /* 0x000000041f1f7c20 */ /* 0x000fe20008400000 */
[-C--:B------:R-:W-:Y:S02]  /*43b0*/  FSEL R37, R29, R8.reuse, P6 ;  /* 0x000000081d257208 */ /* 0x080fe40003000000 */
[----:B------:R-:W-:Y:S02]  /*43c0*/  ISETP.NE.AND P6, PT, R47, RZ, PT ;  /* 0x000000ff2f00720c */ /* 0x000fe40003fc5270 */
[----:B------:R-:W-:Y:S02]  /*43d0*/  PRMT R48, R48, 0x7770, RZ ;  /* 0x0000777030307816 */ /* 0x000fe400000000ff */
[----:B------:R-:W-:Y:S01]  /*43e0*/  FMNMX3 R2, R2, R21, R20, !PT ;  /* 0x0000001502027276 */ /* 0x000fe20007800014 */
[----:B------:R-:W-:Y:S01]  /*43f0*/  FMUL R45, R45, UR4 ;  /* 0x000000042d2d7c20 */ /* 0x000fe20008400000 */
[----:B------:R-:W-:-:S02]  /*4400*/  FSEL R43, R31, R8, P6 ;  /* 0x000000081f2b7208 */ /* 0x000fc40003000000 */
[----:B------:R-:W-:Y:S02]  /*4410*/  ISETP.NE.AND P6, PT, R48, RZ, PT ;  /* 0x000000ff3000720c */ /* 0x000fe40003fc5270 */
[----:B------:R-:W-:Y:S02]  /*4420*/  FMNMX3 R9, R2, R37, R10, !PT ;  /* 0x0000002502097276 */ /* 0x000fe4000780000a */
[----:B------:R-:W-:Y:S01]  /*4430*/  PRMT R2, R3, 0x7770, RZ ;  /* 0x0000777003027816 */ /* 0x000fe200000000ff */
[----:B------:R-:W-:Y:S01]  /*4440*/  FMUL R3, R46, UR4 ;  /* 0x000000042e037c20 */ /* 0x000fe20008400000 */
[-C--:B------:R-:W-:Y:S02]  /*4450*/  FSEL R44, R45, R8.reuse, P6 ;  /* 0x000000082d2c7208 */ /* 0x080fe40003000000 */
[----:B------:R-:W-:Y:S02]  /*4460*/  FMNMX3 R9, R9, R43, R24, !PT ;  /* 0x0000002b09097276 */ /* 0x000fe40007800018 */
[----:B------:R-:W-:Y:S01]  /*4470*/  ISETP.NE.AND P2, PT, R2, RZ, PT ;  /* 0x000000ff0200720c */ /* 0x000fe20003f45270 */
[----:B------:R-:W-:Y:S01]  /*4480*/  FMUL R31, R42, UR4 ;  /* 0x000000042a1f7c20 */ /* 0x000fe20008400000 */
[----:B------:R-:W-:-:S02]  /*4490*/  FSEL R42, R3, R8, P0 ;  /* 0x00000008032a7208 */ /* 0x000fc40000000000 */
[----:B------:R-:W-:Y:S01]  /*44a0*/  FMNMX3 R9, R9, R44, R22, !PT ;  /* 0x0000002c09097276 */ /* 0x000fe20007800016 */
[----:B---3--:R-:W-:Y:S01]  /*44b0*/  FMUL R29, R12, UR4 ;  /* 0x000000040c1d7c20 */ /* 0x008fe20008400000 */
[----:B------:R-:W-:Y:S02]  /*44c0*/  FSEL R31, R31, R8, P5 ;  /* 0x000000081f1f7208 */ /* 0x000fe40002800000 */
[----:B------:R-:W-:Y:S01]  /*44d0*/  FMNMX3 R9, R9, R42, R30, !PT ;  /* 0x0000002a09097276 */ /* 0x000fe2000780001e */
[----:B------:R-:W-:Y:S01]  /*44e0*/  IMAD.U32 R27, RZ, RZ, UR6 ;  /* 0x00000006ff1b7e24 */ /* 0x000fe2000f8e00ff */
[----:B------:R-:W-:Y:S02]  /*44f0*/  FSEL R29, R29, R8, P1 ;  /* 0x000000081d1d7208 */ /* 0x000fe40000800000 */
[----:B------:R-:W-:-:S04]  /*4500*/  FMNMX3 R9, R9, R31, R34, !PT ;  /* 0x0000001f09097276 */ /* 0x000fc80007800022 */
[----:B------:R-:W-:Y:S01]  /*4510*/  FMNMX3 R9, R9, R29, R36, !PT ;  /* 0x0000001d09097276 */ /* 0x000fe20007800024 */
[----:B--2---:R-:W-:Y:S01]  /*4520*/  @P2 FMUL R8, R0, UR4 ;  /* 0x0000000400082c20 */ /* 0x004fe20008400000 */
[----:B----4-:R-:W-:Y:S01]  /*4530*/  @P3 FMUL R27, R7, UR4 ;  /* 0x00000004071b3c20 */ /* 0x010fe20008400000 */
        /* <DEDUP_REMOVED lines=18> */
[----:B------:R-:W-:Y:S01]  /*4660*/  FADD R21, -R67, R10 ;  /* 0x0000000a43157221 */ /* 0x000fe20000000100 */
[-C--:B------:R-:W-:Y:S01]  /*4670*/  FFMA.SAT R0, R69, R4.reuse, 0.5 ;  /* 0x3f00000045007423 */ /* 0x080fe20000002004 */
[-C--:B------:R-:W-:Y:S01]  /*4680*/  FFMA.SAT R10, R63, R4.reuse, 0.5 ;  /* 0x3f0000003f0a7423 */ /* 0x080fe20000002004 */
[----:B------:R-:W-:Y:S01]  /*4690*/  FADD R65, -R67, R28 ;  /* 0x0000001c43417221 */ /* 0x000fe20000000100 */
[--C-:B------:R-:W-:Y:S01]  /*46a0*/  FADD R61, R25, -R67.reuse ;  /* 0x80000043193d7221 */ /* 0x100fe20000000000 */
[-C--:B------:R-:W-:Y:S01]  /*46b0*/  FFMA.RM R0, R0, R5.reuse, 12582913 ;  /* 0x4b40000100007423 */ /* 0x080fe20000004005 */
[-C--:B------:R-:W-:Y:S01]  /*46c0*/  FFMA.RM R10, R10, R5.reuse, 12582913 ;  /* 0x4b4000010a0a7423 */ /* 0x080fe20000004005 */
[--C-:B------:R-:W-:Y:S01]  /*46d0*/  FADD R7, R8, -R67.reuse ;  /* 0x8000004308077221 */ /* 0x100fe20000000000 */
[-C--:B------:R-:W-:Y:S01]  /*46e0*/  FFMA.SAT R8, R65, R4.reuse, 0.5 ;  /* 0x3f00000041087423 */ /* 0x080fe20000002004 */
[----:B------:R-:W-:Y:S01]  /*46f0*/  FADD R2, R0, -12583039 ;  /* 0xcb40007f00027421 */ /* 0x000fe20000000000 */
[-C--:B------:R-:W-:Y:S01]  /*4700*/  FFMA.SAT R12, R61, R4.reuse, 0.5 ;  /* 0x3f0000003d0c7423 */ /* 0x080fe20000002004 */
[--C-:B------:R-:W-:Y:S01]  /*4710*/  FADD R59, R23, -R67.reuse ;  /* 0x80000043173b7221 */ /* 0x100fe20000000000 */
[----:B------:R-:W-:Y:S01]  /*4720*/  FADD R57, -R67, R26 ;  /* 0x0000001a43397221 */ /* 0x000fe20000000100 */
[----:B------:R-:W-:Y:S01]  /*4730*/  FFMA R2, R69, 1.4426950216293334961, -R2 ;  /* 0x3fb8aa3b45027823 */ /* 0x000fe20000000802 */
[-C--:B------:R-:W-:Y:S01]  /*4740*/  FFMA.RM R12, R12, R5.reuse, 12582913 ;  /* 0x4b4000010c0c7423 */ /* 0x080fe20000004005 */
[----:B------:R-:W-:Y:S01]  /*4750*/  FFMA.SAT R14, R59, R4, 0.5 ;  /* 0x3f0000003b0e7423 */ /* 0x000fe20000002004 */
[--C-:B------:R-:W-:Y:S01]  /*4760*/  FADD R55, R19, -R67.reuse ;  /* 0x8000004313377221 */ /* 0x100fe20000000000 */
[----:B------:R-:W-:Y:S01]  /*4770*/  FFMA R69, R69, 1.925963033500011079e-08, R2 ;  /* 0x32a5706045457823 */ /* 0x000fe20000000002 */
[----:B------:R-:W-:Y:S01]  /*4780*/  FADD R2, R10, -12583039 ;  /* 0xcb40007f0a027421 */ /* 0x000fe20000000000 */
[-C--:B------:R-:W-:Y:S01]  /*4790*/  FFMA.RM R14, R14, R5.reuse, 12582913 ;  /* 0x4b4000010e0e7423 */ /* 0x080fe20000004005 */
[C---:B------:R-:W-:Y:S01]  /*47a0*/  FADD R53, -R67.reuse, R16 ;  /* 0x0000001043357221 */ /* 0x040fe20000000100 */
[----:B------:R-:W-:Y:S01]  /*47b0*/  FADD R49, -R67, R18 ;  /* 0x0000001243317221 */ /* 0x000fe20000000100 */
[----:B------:R-:W-:Y:S01]  /*47c0*/  FFMA R6, R63, 1.4426950216293334961, -R2 ;  /* 0x3fb8aa3b3f067823 */ /* 0x000fe20000000802 */
[----:B------:R-:W-:Y:S01]  /*47d0*/  FFMA.RM R2, R8, R5, 12582913 ;  /* 0x4b40000108027423 */ /* 0x000fe20000004005 */
[----:B------:R-:W-:Y:S01]  /*47e0*/  FADD R13, R31, -R67 ;  /* 0x800000431f0d7221 */ /* 0x000fe20000000000 */
[----:B------:R-:W-:-:S02]  /*47f0*/  IMAD.SHL.U32 R31, R0, 0x800000, RZ ;  /* 0x00800000001f7824 */ /* 0x000fc400078e00ff */
[----:B------:R-:W-:Y:S01]  /*4800*/  FFMA R63, R63, 1.925963033500011079e-08, R6 ;  /* 0x32a570603f3f7823 */ /* 0x000fe20000000006 */
[----:B------:R-:W-:Y:S01]  /*4810*/  FADD R8, R2, -12583039 ;  /* 0xcb40007f02087421 */ /* 0x000fe20000000000 */
[----:B------:R-:W-:Y:S01]  /*4820*/  FADD R6, R12, -12583039 ;  /* 0xcb40007f0c067421 */ /* 0x000fe20000000000 */
[----:B------:R-:W-:Y:S01]  /*4830*/  SHF.L.U32 R10, R10, 0x17, RZ ;  /* 0x000000170a0a7819 */ /* 0x000fe200000006ff */
[--C-:B------:R-:W-:Y:S01]  /*4840*/  FADD R51, R17, -R67.reuse ;  /* 0x8000004311337221 */ /* 0x100fe20000000000 */
[----:B------:R-:W-:Y:S01]  /*4850*/  FFMA R8, R65, 1.4426950216293334961, -R8 ;  /* 0x3fb8aa3b41087823 */ /* 0x000fe20000000808 */
[----:B------:R-:W-:Y:S01]  /*4860*/  FFMA R6, R61, 1.4426950216293334961, -R6 ;  /* 0x3fb8aa3b3d067823 */ /* 0x000fe20000000806 */
[----:B------:R-:W0:Y:S01]  /*4870*/  MUFU.EX2 R63, R63 ;  /* 0x0000003f003f7308 */ /* 0x000e220000000800 */
[----:B------:R-:W-:Y:S01]  /*4880*/  FADD R3, -R67, R30 ;  /* 0x0000001e43037221 */ /* 0x000fe20000000100 */
[----:B------:R-:W-:Y:S01]  /*4890*/  FFMA R65, R65, 1.925963033500011079e-08, R8 ;  /* 0x32a5706041417823 */ /* 0x000fe20000000008 */
[----:B------:R-:W-:Y:S01]  /*48a0*/  FFMA.SAT R8, R57, R4, 0.5 ;  /* 0x3f00000039087423 */ /* 0x000fe20000002004 */
[----:B------:R-:W-:Y:S01]  /*48b0*/  FFMA R61, R61, 1.925963033500011079e-08, R6 ;  /* 0x32a570603d3d7823 */ /* 0x000fe20000000006 */
[----:B------:R-:W-:Y:S01]  /*48c0*/  FADD R6, R14, -12583039 ;  /* 0xcb40007f0e067421 */ /* 0x000fe20000000000 */
[----:B------:R-:W-:Y:S01]  /*48d0*/  FADD R15, R29, -R67 ;  /* 0x800000431d0f7221 */ /* 0x000fe20000000000 */
[----:B------:R-:W-:Y:S01]  /*48e0*/  FFMA.RM R8, R8, R5, 12582913 ;  /* 0x4b40000108087423 */ /* 0x000fe20000004005 */
[----:B------:R-:W1:Y:S01]  /*48f0*/  MUFU.EX2 R65, R65 ;  /* 0x0000004100417308 */ /* 0x000e620000000800 */
[----:B------:R-:W-:Y:S01]  /*4900*/  FFMA R6, R59, 1.4426950216293334961, -R6 ;  /* 0x3fb8aa3b3b067823 */ /* 0x000fe20000000806 */
[----:B------:R-:W-:Y:S01]  /*4910*/  SHF.L.U32 R29, R12, 0x17, RZ ;  /* 0x000000170c1d7819 */ /* 0x000fe200000006ff */
[----:B------:R-:W-:Y:S01]  /*4920*/  FADD R16, R8, -12583039 ;  /* 0xcb40007f08107421 */ /* 0x000fe20000000000 */
[----:B------:R-:W-:-:S02]  /*4930*/  IMAD.SHL.U32 R2, R2, 0x800000, RZ ;  /* 0x0080000002027824 */ /* 0x000fc400078e00ff */
[----:B------:R-:W-:Y:S01]  /*4940*/  FFMA R59, R59, 1.925963033500011079e-08, R6 ;  /* 0x32a570603b3b7823 */ /* 0x000fe20000000006 */
[-C--:B------:R-:W-:Y:S01]  /*4950*/  FFMA.SAT R6, R55, R4.reuse, 0.5 ;  /* 0x3f00000037067423 */ /* 0x080fe20000002004 */
[----:B------:R-:W-:Y:S01]  /*4960*/  FFMA R16, R57, 1.4426950216293334961, -R16 ;  /* 0x3fb8aa3b39107823 */ /* 0x000fe20000000810 */
[----:B------:R-:W-:Y:S01]  /*4970*/  FADD R25, -R67, R20 ;  /* 0x0000001443197221 */ /* 0x000fe20000000100 */
[----:B0-----:R-:W-:Y:S01]  /*4980*/  FMUL R30, R10, R63 ;  /* 0x0000003f0a1e7220 */ /* 0x001fe20000400000 */
[-C--:B------:R-:W-:Y:S01]  /*4990*/  FFMA.RM R6, R6, R5.reuse, 12582913 ;  /* 0x4b40000106067423 */ /* 0x080fe20000004005 */
[----:B------:R-:W-:Y:S01]  /*49a0*/  FFMA R57, R57, 1.925963033500011079e-08, R16 ;  /* 0x32a5706039397823 */ /* 0x000fe20000000010 */
[-C--:B------:R-:W-:Y:S01]  /*49b0*/  FFMA.SAT R10, R51, R4.reuse, 0.5 ;  /* 0x3f000000330a7423 */ /* 0x080fe20000002004 */
[----:B------:R-:W0:Y:S01]  /*49c0*/  MUFU.EX2 R16, R69 ;  /* 0x0000004500107308 */ /* 0x000e220000000800 */
[----:B------:R-:W-:Y:S01]  /*49d0*/  FADD R18, R6, -12583039 ;  /* 0xcb40007f06127421 */ /* 0x000fe20000000000 */
[----:B------:R-:W-:Y:S01]  /*49e0*/  FADD R35, -R67, R27 ;  /* 0x0000001b43237221 */ /* 0x000fe20000000100 */
[----:B------:R-:W-:Y:S01]  /*49f0*/  FFMA.RM R10, R10, R5, 12582913 ;  /* 0x4b4000010a0a7423 */ /* 0x000fe20000004005 */
[----:B-1----:R-:W-:Y:S01]  /*4a00*/  FMUL R28, R2, R65 ;  /* 0x00000041021c7220 */ /* 0x002fe20000400000 */
[----:B------:R-:W-:Y:S01]  /*4a10*/  FFMA R18, R55, 1.4426950216293334961, -R18 ;  /* 0x3fb8aa3b37127823 */ /* 0x000fe20000000812 */
[-C--:B------:R-:W-:Y:S01]  /*4a20*/  FFMA.SAT R2, R47, R4.reuse, 0.5 ;  /* 0x3f0000002f027423 */ /* 0x080fe20000002004 */
[----:B------:R-:W-:Y:S01]  /*4a30*/  SHF.L.U32 R27, R14, 0x17, RZ ;  /* 0x000000170e1b7819 */ /* 0x000fe200000006ff */
[----:B------:R-:W-:Y:S01]  /*4a40*/  FADD R9, -R67, R34 ;  /* 0x0000002243097221 */ /* 0x000fe20000000100 */
[----:B------:R-:W-:Y:S01]  /*4a50*/  FFMA R55, R55, 1.925963033500011079e-08, R18 ;  /* 0x32a5706037377823 */ /* 0x000fe20000000012 */
[-C--:B------:R-:W-:Y:S01]  /*4a60*/  FFMA.SAT R18, R53, R4.reuse, 0.5 ;  /* 0x3f00000035127423 */ /* 0x080fe20000002004 */
[-C--:B------:R-:W-:Y:S01]  /*4a70*/  FFMA.RM R2, R2, R5.reuse, 12582913 ;  /* 0x4b40000102027423 */ /* 0x080fe20000004005 */
[----:B------:R-:W-:Y:S01]  /*4a80*/  FFMA.SAT R20, R21, R4, 0.5 ;  /* 0x3f00000015147423 */ /* 0x000fe20000002004 */
[----:B------:R-:W1:Y:S01]  /*4a90*/  MUFU.EX2 R57, R57 ;  /* 0x0000003900397308 */ /* 0x000e620000000800 */
[-C--:B------:R-:W-:Y:S01]  /*4aa0*/  FFMA.RM R0, R18, R5.reuse, 12582913 ;  /* 0x4b40000112007423 */ /* 0x080fe20000004005 */
[----:B------:R-:W-:Y:S01]  /*4ab0*/  FADD R18, R10, -12583039 ;  /* 0xcb40007f0a127421 */ /* 0x000fe20000000000 */
[--C-:B------:R-:W-:Y:S01]  /*4ac0*/  FADD R43, R43, -R67.reuse ;  /* 0x800000432b2b7221 */ /* 0x100fe20000000000 */
[----:B0-----:R-:W-:Y:S01]  /*4ad0*/  FMUL R31, R31, R16 ;  /* 0x000000101f1f7220 */ /* 0x001fe20000400000 */
[----:B------:R-:W-:Y:S01]  /*4ae0*/  FADD R16, R0, -12583039 ;  /* 0xcb40007f00107421 */ /* 0x000fe20000000000 */
[----:B------:R-:W-:Y:S01]  /*4af0*/  FFMA R18, R51, 1.4426950216293334961, -R18 ;  /* 0x3fb8aa3b33127823 */ /* 0x000fe20000000812 */
[----:B------:R-:W-:Y:S01]  /*4b00*/  SHF.L.U32 R8, R8, 0x17, RZ ;  /* 0x0000001708087819 */ /* 0x000fe200000006ff */
[--C-:B------:R-:W-:Y:S01]  /*4b10*/  FADD R23, R37, -R67.reuse ;  /* 0x8000004325177221 */ /* 0x100fe20000000000 */
[----:B------:R-:W-:Y:S01]  /*4b20*/  FFMA R16, R53, 1.4426950216293334961, -R16 ;  /* 0x3fb8aa3b35107823 */ /* 0x000fe20000000810 */
[----:B------:R-:W-:Y:S01]  /*4b30*/  FFMA R51, R51, 1.925963033500011079e-08, R18 ;  /* 0x32a5706033337823 */ /* 0x000fe20000000012 */
[-C--:B------:R-:W-:Y:S01]  /*4b40*/  FFMA.SAT R18, R49, R4.reuse, 0.5 ;  /* 0x3f00000031127423 */ /* 0x080fe20000002004 */
[--C-:B------:R-:W-:Y:S01]  /*4b50*/  FADD R17, R42, -R67.reuse ;  /* 0x800000432a117221 */ /* 0x100fe20000000000 */
[----:B------:R-:W-:Y:S01]  /*4b60*/  FFMA R53, R53, 1.925963033500011079e-08, R16 ;  /* 0x32a5706035357823 */ /* 0x000fe20000000010 */
[----:B------:R-:W-:Y:S01]  /*4b70*/  SHF.L.U32 R0, R0, 0x17, RZ ;  /* 0x0000001700007819 */ /* 0x000fe200000006ff */
[----:B------:R-:W0:Y:S01]  /*4b80*/  MUFU.EX2 R16, R61 ;  /* 0x0000003d00107308 */ /* 0x000e220000000800 */
[----:B------:R-:W-:Y:S01]  /*4b90*/  FFMA.RM R12, R18, R5, 12582913 ;  /* 0x4b400001120c7423 */ /* 0x000fe20000004005 */
[----:B------:R-:W-:Y:S01]  /*4ba0*/  FADD R18, R2, -12583039 ;  /* 0xcb40007f02127421 */ /* 0x000fe20000000000 */
[----:B-1----:R-:W-:Y:S01]  /*4bb0*/  FMUL R26, R8, R57 ;  /* 0x00000039081a7220 */ /* 0x002fe20000400000 */
[-C--:B------:R-:W-:Y:S01]  /*4bc0*/  FFMA.SAT R8, R23, R4.reuse, 0.5 ;  /* 0x3f00000017087423 */ /* 0x080fe20000002004 */
[----:B------:R-:W-:Y:S01]  /*4bd0*/  FADD R37, -R67, R24 ;  /* 0x0000001843257221 */ /* 0x000fe20000000100 */
[C---:B------:R-:W-:Y:S01]  /*4be0*/  FFMA R18, R47.reuse, 1.4426950216293334961, -R18 ;  /* 0x3fb8aa3b2f127823 */ /* 0x040fe20000000812 */
[----:B------:R-:W-:Y:S01]  /*4bf0*/  FADD R45, R44, -R67 ;  /* 0x800000432c2d7221 */ /* 0x000fe20000000000 */
[----:B------:R-:W1:Y:S01]  /*4c00*/  MUFU.EX2 R53, R53 ;  /* 0x0000003500357308 */ /* 0x000e620000000800 */
[-C--:B------:R-:W-:Y:S01]  /*4c10*/  FFMA.RM R8, R8, R5.reuse, 12582913 ;  /* 0x4b40000108087423 */ /* 0x080fe20000004005 */
[----:B------:R-:W-:Y:S01]  /*4c20*/  FFMA R47, R47, 1.925963033500011079e-08, R18 ;  /* 0x32a570602f2f7823 */ /* 0x000fe20000000012 */
[-C--:B------:R-:W-:Y:S01]  /*4c30*/  FFMA.SAT R18, R25, R4.reuse, 0.5 ;  /* 0x3f00000019127423 */ /* 0x080fe20000002004 */
[----:B------:R-:W-:Y:S01]  /*4c40*/  FADD R11, -R67, R36 ;  /* 0x00000024430b7221 */ /* 0x000fe20000000100 */
[----:B------:R-:W-:Y:S01]  /*4c50*/  FFMA.SAT R36, R45, R4, 0.5 ;  /* 0x3f0000002d247423 */ /* 0x000fe20000002004 */
[----:B------:R-:W-:Y:S01]  /*4c60*/  FADD R19, -R67, R22 ;  /* 0x0000001643137221 */ /* 0x000fe20000000100 */
[-C--:B------:R-:W-:Y:S01]  /*4c70*/  FFMA.RM R14, R18, R5.reuse, 12582913 ;  /* 0x4b400001120e7423 */ /* 0x080fe20000004005 */
[----:B------:R-:W-:Y:S01]  /*4c80*/  FADD R18, R8, -12583039 ;  /* 0xcb40007f08127421 */ /* 0x000fe20000000000 */
[----:B0-----:R-:W-:Y:S01]  /*4c90*/  FMUL R29, R29, R16 ;  /* 0x000000101d1d7220 */ /* 0x001fe20000400000 */
[----:B------:R-:W-:Y:S01]  /*4ca0*/  FADD R16, R12, -12583039 ;  /* 0xcb40007f0c107421 */ /* 0x000fe20000000000 */
[----:B------:R-:W-:Y:S01]  /*4cb0*/  FFMA.RM R36, R36, R5, 12582913 ;  /* 0x4b40000124247423 */ /* 0x000fe20000004005 */
[----:B------:R-:W-:Y:S01]  /*4cc0*/  FFMA R18, R23, 1.4426950216293334961, -R18 ;  /* 0x3fb8aa3b17127823 */ /* 0x000fe20000000812 */
[----:B------:R-:W-:Y:S01]  /*4cd0*/  MUFU.EX2 R47, R47 ;  /* 0x0000002f002f7308 */ /* 0x000fe20000000800 */
[----:B------:R-:W-:Y:S01]  /*4ce0*/  FFMA R16, R49, 1.4426950216293334961, -R16 ;  /* 0x3fb8aa3b31107823 */ /* 0x000fe20000000810 */
[----:B------:R-:W-:-:S02]  /*4cf0*/  IMAD.SHL.U32 R12, R12, 0x800000, RZ ;  /* 0x008000000c0c7824 */ /* 0x000fc400078e00ff */
[----:B------:R-:W-:Y:S01]  /*4d00*/  FFMA R18, R23, 1.925963033500011079e-08, R18 ;  /* 0x32a5706017127823 */ /* 0x000fe20000000012 */
[----:B-1----:R-:W-:Y:S01]  /*4d10*/  FMUL R24, R0, R53 ;  /* 0x0000003500187220 */ /* 0x002fe20000400000 */
[----:B------:R-:W-:Y:S01]  /*4d20*/  FFMA R49, R49, 1.925963033500011079e-08, R16 ;  /* 0x32a5706031317823 */ /* 0x000fe20000000010 */
[----:B------:R-:W-:Y:S01]  /*4d30*/  SHF.L.U32 R23, R10, 0x17, RZ ;  /* 0x000000170a177819 */ /* 0x000fe200000006ff */
[----:B------:R-:W0:Y:S01]  /*4d40*/  MUFU.EX2 R16, R59 ;  /* 0x0000003b00107308 */ /* 0x000e220000000800 */
[----:B------:R-:W-:-:S07]  /*4d50*/  SHF.L.U32 R2, R2, 0x17, RZ ;  /* 0x0000001702027819 */ /* 0x000fce00000006ff */
[----:B------:R-:W1:Y:S08]  /*4d60*/  MUFU.EX2 R0, R51 ;  /* 0x0000003300007308 */ /* 0x000e700000000800 */
[----:B------:R-:W2:Y:S01]  /*4d70*/  MUFU.EX2 R49, R49 ;  /* 0x0000003100317308 */ /* 0x000ea20000000800 */
[----:B0-----:R-:W-:Y:S01]  /*4d80*/  FMUL R27, R27, R16 ;  /* 0x000000101b1b7220 */ /* 0x001fe20000400000 */
[C---:B------:R-:W-:Y:S01]  /*4d90*/  FADD R16, R14.reuse, -12583039 ;  /* 0xcb40007f0e107421 */ /* 0x040fe20000000000 */
[----:B------:R-:W-:-:S03]  /*4da0*/  SHF.L.U32 R14, R14, 0x17, RZ ;  /* 0x000000170e0e7819 */ /* 0x000fc600000006ff */
[----:B------:R-:W-:Y:S02]  /*4db0*/  FFMA R16, R25, 1.4426950216293334961, -R16 ;  /* 0x3fb8aa3b19107823 */ /* 0x000fe40000000810 */
[----:B------:R-:W-:Y:S01]  /*4dc0*/  MUFU.EX2 R18, R18 ;  /* 0x0000001200127308 */ /* 0x000fe20000000800 */
[----:B-1----:R-:W-:Y:S01]  /*4dd0*/  FMUL R23, R23, R0 ;  /* 0x0000000017177220 */ /* 0x002fe20000400000 */
[----:B------:R-:W-:Y:S01]  /*4de0*/  FFMA R34, R25, 1.925963033500011079e-08, R16 ;  /* 0x32a5706019227823 */ /* 0x000fe20000000010 */
[----:B------:R-:W-:Y:S02]  /*4df0*/  IMAD.SHL.U32 R25, R6, 0x800000, RZ ;  /* 0x0080000006197824 */ /* 0x000fe400078e00ff */
[----:B------:R-:W-:-:S03]  /*4e00*/  FFMA.RM R6, R20, R5, 12582913 ;  /* 0x4b40000114067423 */ /* 0x000fc60000004005 */
[----:B------:R-:W0:Y:S01]  /*4e10*/  MUFU.EX2 R16, R55 ;  /* 0x0000003700107308 */ /* 0x000e220000000800 */
[----:B--2---:R-:W-:-:S07]  /*4e20*/  FMUL R22, R12, R49 ;  /* 0x000000310c167220 */ /* 0x004fce0000400000 */
[----:B------:R1:W2:Y:S01]  /*4e30*/  MUFU.EX2 R49, R34 ;  /* 0x0000002200317308 */ /* 0x0002a20000000800 */
[----:B0-----:R-:W-:Y:S01]  /*4e40*/  FMUL R25, R25, R16 ;  /* 0x0000001019197220 */ /* 0x001fe20000400000 */
[----:B------:R-:W-:Y:S01]  /*4e50*/  FADD R16, R6, -12583039 ;  /* 0xcb40007f06107421 */ /* 0x000fe20000000000 */
[----:B-1----:R-:W-:-:S03]  /*4e60*/  FFMA.SAT R34, R3, R4, 0.5 ;  /* 0x3f00000003227423 */ /* 0x002fc60000002004 */
[----:B------:R-:W-:-:S04]  /*4e70*/  FFMA R16, R21, 1.4426950216293334961, -R16 ;  /* 0x3fb8aa3b15107823 */ /* 0x000fc80000000810 */
[----:B------:R-:W-:Y:S01]  /*4e80*/  FFMA R42, R21, 1.925963033500011079e-08, R16 ;  /* 0x32a57060152a7823 */ /* 0x000fe20000000010 */
[----:B------:R-:W-:Y:S01]  /*4e90*/  FFMA.SAT R16, R43, R4, 0.5 ;  /* 0x3f0000002b107423 */ /* 0x000fe20000002004 */
[----:B------:R-:W-:-:S03]  /*4ea0*/  FMUL R21, R2, R47 ;  /* 0x0000002f02157220 */ /* 0x000fc60000400000 */
        /* <DEDUP_REMOVED lines=8> */
[----:B--2---:R-:W-:Y:S01]  /*4f30*/  FMUL R20, R14, R49 ;  /* 0x000000310e147220 */ /* 0x004fe20000400000 */
[----:B------:R-:W1:Y:S02]  /*4f40*/  MUFU.EX2 R43, R43 ;  /* 0x0000002b002b7308 */ /* 0x000e640000000800 */
[C---:B------:R-:W-:Y:S01]  /*4f50*/  FADD R0, R10.reuse, -12583039 ;  /* 0xcb40007f0a007421 */ /* 0x040fe20000000000 */
[----:B------:R-:W-:-:S03]  /*4f60*/  IMAD.SHL.U32 R10, R10, 0x800000, RZ ;  /* 0x008000000a0a7824 */ /* 0x000fc600078e00ff */
[----:B------:R-:W-:-:S04]  /*4f70*/  FFMA R0, R37, 1.4426950216293334961, -R0 ;  /* 0x3fb8aa3b25007823 */ /* 0x000fc80000000800 */
[----:B------:R-:W-:Y:S01]  /*4f80*/  FFMA R37, R37, 1.925963033500011079e-08, R0 ;  /* 0x32a5706025257823 */ /* 0x000fe20000000000 */
[----:B------:R-:W-:-:S04]  /*4f90*/  FADD R0, R36, -12583039 ;  /* 0xcb40007f24007421 */ /* 0x000fc80000000000 */
[C---:B------:R-:W-:Y:S01]  /*4fa0*/  FFMA R0, R45.reuse, 1.4426950216293334961, -R0 ;  /* 0x3fb8aa3b2d007823 */ /* 0x040fe20000000800 */
[----:B------:R-:W2:Y:S03]  /*4fb0*/  MUFU.EX2 R37, R37 ;  /* 0x0000002500257308 */ /* 0x000ea60000000800 */
[----:B------:R-:W-:Y:S01]  /*4fc0*/  FFMA R45, R45, 1.925963033500011079e-08, R0 ;  /* 0x32a570602d2d7823 */ /* 0x000fe20000000000 */
[----:B------:R-:W-:-:S04]  /*4fd0*/  FFMA.SAT R0, R19, R4, 0.5 ;  /* 0x3f00000013007423 */ /* 0x000fc80000002004 */
[----:B------:R-:W-:Y:S01]  /*4fe0*/  FFMA.RM R0, R0, R5, 12582913 ;  /* 0x4b40000100007423 */ /* 0x000fe20000004005 */
[----:B------:R-:W3:Y:S03]  /*4ff0*/  MUFU.EX2 R45, R45 ;  /* 0x0000002d002d7308 */ /* 0x000ee60000000800 */
[C---:B------:R-:W-:Y:S01]  /*5000*/  FADD R2, R0.reuse, -12583039 ;  /* 0xcb40007f00027421 */ /* 0x040fe20000000000 */
[----:B------:R-:W-:-:S03]  /*5010*/  SHF.L.U32 R0, R0, 0x17, RZ ;  /* 0x0000001700007819 */ /* 0x000fc600000006ff */
[----:B------:R-:W-:-:S04]  /*5020*/  FFMA R2, R19, 1.4426950216293334961, -R2 ;  /* 0x3fb8aa3b13027823 */ /* 0x000fc80000000802 */
[----:B------:R-:W-:Y:S01]  /*5030*/  FFMA R12, R19, 1.925963033500011079e-08, R2 ;  /* 0x32a57060130c7823 */ /* 0x000fe20000000002 */
[----:B------:R-:W-:Y:S01]  /*5040*/  FFMA.SAT R2, R17, R4, 0.5 ;  /* 0x3f00000011027423 */ /* 0x000fe20000002004 */
[----:B------:R-:W-:Y:S02]  /*5050*/  IMAD.SHL.U32 R19, R8, 0x800000, RZ ;  /* 0x0080000008137824 */ /* 0x000fe400078e00ff */
[-C--:B------:R-:W-:Y:S01]  /*5060*/  FFMA.RM R8, R34, R5.reuse, 12582913 ;  /* 0x4b40000122087423 */ /* 0x080fe20000004005 */
[----:B------:R-:W-:Y:S01]  /*5070*/  FFMA.RM R2, R2, R5, 12582913 ;  /* 0x4b40000102027423 */ /* 0x000fe20000004005 */
[----:B------:R-:W-:Y:S02]  /*5080*/  FMUL R19, R19, R18 ;  /* 0x0000001213137220 */ /* 0x000fe40000400000 */
[C---:B------:R-:W-:Y:S01]  /*5090*/  FADD R34, R8.reuse, -12583039 ;  /* 0xcb40007f08227421 */ /* 0x040fe20000000000 */
[----:B------:R-:W-:Y:S01]  /*50a0*/  SHF.L.U32 R8, R8, 0x17, RZ ;  /* 0x0000001708087819 */ /* 0x000fe200000006ff */
[C---:B------:R-:W-:Y:S01]  /*50b0*/  FADD R14, R2.reuse, -12583039 ;  /* 0xcb40007f020e7421 */ /* 0x040fe20000000000 */
[----:B------:R-:W-:-:S03]  /*50c0*/  IMAD.SHL.U32 R2, R2, 0x800000, RZ ;  /* 0x0080000002027824 */ /* 0x000fc600078e00ff */
[----:B------:R-:W-:-:S04]  /*50d0*/  FFMA R14, R17, 1.4426950216293334961, -R14 ;  /* 0x3fb8aa3b110e7823 */ /* 0x000fc8000000080e */
[----:B------:R-:W-:Y:S01]  /*50e0*/  FFMA R14, R17, 1.925963033500011079e-08, R14 ;  /* 0x32a57060110e7823 */ /* 0x000fe2000000000e */
[----:B------:R-:W-:Y:S01]  /*50f0*/  SHF.L.U32 R17, R6, 0x17, RZ ;  /* 0x0000001706117819 */ /* 0x000fe200000006ff */
[----:B------:R-:W-:Y:S01]  /*5100*/  FFMA R6, R3, 1.4426950216293334961, -R34 ;  /* 0x3fb8aa3b03067823 */ /* 0x000fe20000000822 */
[----:B------:R-:W-:-:S03]  /*5110*/  FFMA.SAT R34, R13, R4, 0.5 ;  /* 0x3f0000000d227423 */ /* 0x000fc60000002004 */
[----:B------:R-:W-:Y:S01]  /*5120*/  FFMA R6, R3, 1.925963033500011079e-08, R6 ;  /* 0x32a5706003067823 */ /* 0x000fe20000000006 */
[----:B------:R-:W-:Y:S01]  /*5130*/  FFMA.RM R3, R34, R5, 12582913 ;  /* 0x4b40000122037423 */ /* 0x000fe20000004005 */
[----:B0-----:R-:W-:Y:S01]  /*5140*/  FMUL R18, R17, R42 ;  /* 0x0000002a11127220 */ /* 0x001fe20000400000 */
[----:B------:R-:W-:Y:S01]  /*5150*/  FFMA.SAT R42, R9, R4, 0.5 ;  /* 0x3f000000092a7423 */ /* 0x000fe20000002004 */
[----:B-1----:R-:W-:Y:S01]  /*5160*/  FMUL R17, R16, R43 ;  /* 0x0000002b10117220 */ /* 0x002fe20000400000 */
[C---:B------:R-:W-:Y:S01]  /*5170*/  FADD R34, R3.reuse, -12583039 ;  /* 0xcb40007f03227421 */ /* 0x040fe20000000000 */
[----:B------:R-:W-:Y:S01]  /*5180*/  MUFU.EX2 R47, R6 ;  /* 0x00000006002f7308 */ /* 0x000fe20000000800 */
[----:B------:R-:W-:Y:S02]  /*5190*/  SHF.L.U32 R3, R3, 0x17, RZ ;  /* 0x0000001703037819 */ /* 0x000fe400000006ff */
[----:B------:R-:W-:-:S04]  /*51a0*/  FFMA R34, R13, 1.4426950216293334961, -R34 ;  /* 0x3fb8aa3b0d227823 */ /* 0x000fc80000000822 */
[----:B------:R-:W-:Y:S01]  /*51b0*/  FFMA R34, R13, 1.925963033500011079e-08, R34 ;  /* 0x32a570600d227823 */ /* 0x000fe20000000022 */
[----:B------:R-:W-:Y:S01]  /*51c0*/  FFMA.RM R13, R42, R5, 12582913 ;  /* 0x4b4000012a0d7423 */ /* 0x000fe20000004005 */
[----:B------:R-:W-:-:S03]  /*51d0*/  FFMA.SAT R42, R11, R4, 0.5 ;  /* 0x3f0000000b2a7423 */ /* 0x000fc60000002004 */
[----:B------:R-:W-:Y:S01]  /*51e0*/  FADD R16, R13, -12583039 ;  /* 0xcb40007f0d107421 */ /* 0x000fe20000000000 */
[----:B------:R-:W-:Y:S03]  /*51f0*/  MUFU.EX2 R34, R34 ;  /* 0x0000002200227308 */ /* 0x000fe60000000800 */
[----:B------:R-:W-:-:S04]  /*5200*/  FFMA R16, R9, 1.4426950216293334961, -R16 ;  /* 0x3fb8aa3b09107823 */ /* 0x000fc80000000810 */
[----:B------:R-:W-:Y:S01]  /*5210*/  FFMA R44, R9, 1.925963033500011079e-08, R16 ;  /* 0x32a57060092c7823 */ /* 0x000fe20000000010 */
[----:B--2---:R-:W-:Y:S01]  /*5220*/  FMUL R16, R10, R37 ;  /* 0x000000250a107220 */ /* 0x004fe20000400000 */
[----:B------:R-:W-:Y:S02]  /*5230*/  FFMA.SAT R10, R15, R4, 0.5 ;  /* 0x3f0000000f0a7423 */ /* 0x000fe40000002004 */
[----:B------:R-:W-:Y:S02]  /*5240*/  MUFU.EX2 R49, R44 ;  /* 0x0000002c00317308 */ /* 0x000fe40000000800 */
[----:B------:R-:W-:-:S04]  /*5250*/  FFMA.RM R9, R10, R5, 12582913 ;  /* 0x4b4000010a097423 */ /* 0x000fc80000004005 */
[C---:B------:R-:W-:Y:S01]  /*5260*/  FADD R10, R9.reuse, -12583039 ;  /* 0xcb40007f090a7421 */ /* 0x040fe20000000000 */
[----:B------:R-:W-:-:S03]  /*5270*/  SHF.L.U32 R9, R9, 0x17, RZ ;  /* 0x0000001709097819 */ /* 0x000fc600000006ff */
[----:B------:R-:W-:-:S04]  /*5280*/  FFMA R10, R15, 1.4426950216293334961, -R10 ;  /* 0x3fb8aa3b0f0a7823 */ /* 0x000fc8000000080a */
[----:B------:R-:W-:Y:S01]  /*5290*/  FFMA R43, R15, 1.925963033500011079e-08, R10 ;  /* 0x32a570600f2b7823 */ /* 0x000fe2000000000a */
[----:B------:R-:W-:Y:S01]  /*52a0*/  FFMA.RM R15, R42, R5, 12582913 ;  /* 0x4b4000012a0f7423 */ /* 0x000fe20000004005 */
[----:B------:R-:W-:-:S03]  /*52b0*/  SHF.L.U32 R10, R36, 0x17, RZ ;  /* 0x00000017240a7819 */ /* 0x000fc600000006ff */
[C---:B------:R-:W-:Y:S01]  /*52c0*/  FADD R36, R15.reuse, -12583039 ;  /* 0xcb40007f0f247421 */ /* 0x040fe20000000000 */
[----:B------:R-:W-:Y:S01]  /*52d0*/  SHF.L.U32 R15, R15, 0x17, RZ ;  /* 0x000000170f0f7819 */ /* 0x000fe200000006ff */
[----:B---3--:R-:W-:Y:S02]  /*52e0*/  FMUL R10, R10, R45 ;  /* 0x0000002d0a0a7220 */ /* 0x008fe40000400000 */
[C---:B------:R-:W-:Y:S01]  /*52f0*/  FFMA R36, R11.reuse, 1.4426950216293334961, -R36 ;  /* 0x3fb8aa3b0b247823 */ /* 0x040fe20000000824 */
[----:B------:R-:W0:Y:S03]  /*5300*/  MUFU.EX2 R45, R14 ;  /* 0x0000000e002d7308 */ /* 0x000e260000000800 */
[----:B------:R-:W-:Y:S01]  /*5310*/  FFMA R42, R11, 1.925963033500011079e-08, R36 ;  /* 0x32a570600b2a7823 */ /* 0x000fe20000000024 */
[-C--:B------:R-:W-:Y:S01]  /*5320*/  FFMA.SAT R36, R7, R4.reuse, 0.5 ;  /* 0x3f00000007247423 */ /* 0x080fe20000002004 */
[----:B------:R-:W-:-:S03]  /*5330*/  FFMA.SAT R4, R35, R4, 0.5 ;  /* 0x3f00000023047423 */ /* 0x000fc60000002004 */
[-C--:B------:R-:W-:Y:S01]  /*5340*/  FFMA.RM R11, R36, R5.reuse, 12582913 ;  /* 0x4b400001240b7423 */ /* 0x080fe20000004005 */
[----:B------:R-:W-:Y:S01]  /*5350*/  FFMA.RM R36, R4, R5, 12582913 ;  /* 0x4b40000104247423 */ /* 0x000fe20000004005 */
[----:B------:R-:W-:Y:S01]  /*5360*/  FADD R5, RZ, R31 ;  /* 0x0000001fff057221 */ /* 0x000fe20000000000 */
[----:B------:R-:W-:Y:S01]  /*5370*/  MUFU.EX2 R42, R42 ;  /* 0x0000002a002a7308 */ /* 0x000fe20000000800 */
[----:B------:R-:W-:-:S04]  /*5380*/  FADD R4, R11, -12583039 ;  /* 0xcb40007f0b047421 */ /* 0x000fc80000000000 */
[----:B------:R-:W-:Y:S01]  /*5390*/  FFMA R4, R7, 1.4426950216293334961, -R4 ;  /* 0x3fb8aa3b07047823 */ /* 0x000fe20000000804 */
[----:B0-----:R-:W-:Y:S01]  /*53a0*/  FMUL R6, R2, R45 ;  /* 0x0000002d02067220 */ /* 0x001fe20000400000 */
[----:B------:R-:W-:Y:S02]  /*53b0*/  IMAD.SHL.U32 R2, R13, 0x800000, RZ ;  /* 0x008000000d027824 */ /* 0x000fe400078e00ff */
[----:B------:R-:W-:Y:S01]  /*53c0*/  FFMA R37, R7, 1.925963033500011079e-08, R4 ;  /* 0x32a5706007257823 */ /* 0x000fe20000000004 */
[C---:B------:R-:W-:Y:S01]  /*53d0*/  FADD R4, R36.reuse, -12583039 ;  /* 0xcb40007f24047421 */ /* 0x040fe20000000000 */
[----:B------:R-:W0:Y:S01]  /*53e0*/  MUFU.EX2 R7, R12 ;  /* 0x0000000c00077308 */ /* 0x000e220000000800 */
[----:B------:R-:W-:Y:S02]  /*53f0*/  SHF.L.U32 R36, R36, 0x17, RZ ;  /* 0x0000001724247819 */ /* 0x000fe400000006ff */
[----:B------:R-:W-:-:S04]  /*5400*/  FFMA R4, R35, 1.4426950216293334961, -R4 ;  /* 0x3fb8aa3b23047823 */ /* 0x000fc80000000804 */
[----:B------:R-:W-:Y:S01]  /*5410*/  FFMA R35, R35, 1.925963033500011079e-08, R4 ;  /* 0x32a5706023237823 */ /* 0x000fe20000000004 */
[----:B------:R-:W-:Y:S01]  /*5420*/  FADD R4, R5, R30 ;  /* 0x0000001e05047221 */ /* 0x000fe20000000000 */
[----:B------:R-:W1:Y:S03]  /*5430*/  MUFU.EX2 R12, R43 ;  /* 0x0000002b000c7308 */ /* 0x000e660000000800 */
[----:B------:R-:W-:-:S04]  /*5440*/  FADD R5, R4, R29 ;  /* 0x0000001d04057221 */ /* 0x000fc80000000000 */
[----:B------:R-:W-:Y:S01]  /*5450*/  FADD R4, R5, R28 ;  /* 0x0000001c05047221 */ /* 0x000fe20000000000 */
[----:B0-----:R-:W-:Y:S01]  /*5460*/  FMUL R7, R0, R7 ;  /* 0x0000000700077220 */ /* 0x001fe20000400000 */
[----:B------:R-:W0:Y:S02]  /*5470*/  MUFU.EX2 R37, R37 ;  /* 0x0000002500257308 */ /* 0x000e240000000800 */
[----:B------:R-:W-:-:S04]  /*5480*/  FADD R5, R4, R27 ;  /* 0x0000001b04057221 */ /* 0x000fc80000000000 */
[----:B------:R-:W-:Y:S02]  /*5490*/  FADD R4, R5, R26 ;  /* 0x0000001a05047221 */ /* 0x000fe40000000000 */
[----:B------:R-:W2:Y:S02]  /*54a0*/  MUFU.EX2 R35, R35 ;  /* 0x0000002300237308 */ /* 0x000ea40000000800 */
        /* <DEDUP_REMOVED lines=8> */
[----:B------:R-:W-:Y:S01]  /*5530*/  FMUL R3, R2, R49 ;  /* 0x0000003102037220 */ /* 0x000fe20000400000 */
[----:B-1----:R-:W-:Y:S01]  /*5540*/  FMUL R2, R9, R12 ;  /* 0x0000000c09027220 */ /* 0x002fe20000400000 */
[----:B------:R-:W-:-:S04]  /*5550*/  FADD R0, R5, R18 ;  /* 0x0000001205007221 */ /* 0x000fc80000000000 */
[----:B------:R-:W-:-:S04]  /*5560*/  FADD R5, R0, R17 ;  /* 0x0000001100057221 */ /* 0x000fc80000000000 */
[----:B------:R-:W-:-:S04]  /*5570*/  FADD R5, R5, R16 ;  /* 0x0000001005057221 */ /* 0x000fc80000000000 */
[----:B------:R-:W-:Y:S01]  /*5580*/  FADD R0, R5, R10 ;  /* 0x0000000a05007221 */ /* 0x000fe20000000000 */
[----:B------:R-:W-:Y:S01]  /*5590*/  FMUL R5, R8, R47 ;  /* 0x0000002f08057220 */ /* 0x000fe20000400000 */
[----:B------:R-:W-:Y:S02]  /*55a0*/  IMAD.SHL.U32 R8, R11, 0x800000, RZ ;  /* 0x008000000b087824 */ /* 0x000fe400078e00ff */
[----:B------:R-:W-:-:S04]  /*55b0*/  FADD R45, R0, R7 ;  /* 0x00000007002d7221 */ /* 0x000fc80000000000 */
[----:B------:R-:W-:-:S04]  /*55c0*/  FADD R0, R45, R6 ;  /* 0x000000062d007221 */ /* 0x000fc80000000000 */
[----:B------:R-:W-:-:S04]  /*55d0*/  FADD R13, R0, R5 ;  /* 0x00000005000d7221 */ /* 0x000fc80000000000 */
[----:B------:R-:W-:-:S04]  /*55e0*/  FADD R0, R13, R4 ;  /* 0x000000040d007221 */ /* 0x000fc80000000000 */
[----:B------:R-:W-:Y:S01]  /*55f0*/  FADD R9, R0, R3 ;  /* 0x0000000300097221 */ /* 0x000fe20000000000 */
[----:B------:R-:W-:-:S03]  /*5600*/  FMUL R0, R15, R42 ;  /* 0x0000002a0f007220 */ /* 0x000fc60000400000 */
[----:B------:R-:W-:Y:S01]  /*5610*/  FADD R11, R9, R2 ;  /* 0x00000002090b7221 */ /* 0x000fe20000000000 */
[----:B0-----:R-:W-:Y:S01]  /*5620*/  FMUL R9, R8, R37 ;  /* 0x0000002508097220 */ /* 0x001fe20000400000 */
[----:B--2---:R-:W-:Y:S02]  /*5630*/  FMUL R8, R36, R35 ;  /* 0x0000002324087220 */ /* 0x004fe40000400000 */
        /* <DEDUP_REMOVED lines=12> */
.L_x_7133:
        /* <DEDUP_REMOVED lines=12> */
[----:B0-----:R-:W-:Y:S05]  /*57c0*/  CALL.REL.NOINC `($__internal_106_$__cuda_sm3x_div_rn_noftz_f32_slowpath) ;  /* 0x00000034005c7944 */ /* 0x001fea0003c00000 */
[----:B------:R-:W-:-:S07]  /*57d0*/  IMAD.MOV.U32 R14, RZ, RZ, R11 ;  /* 0x000000ffff0e7224 */ /* 0x000fce00078e000b */
.L_x_7070:
[----:B------:R-:W-:Y:S05]  /*57e0*/  BSYNC.RECONVERGENT B3 ;  /* 0x0000000000037941 */ /* 0x000fea0003800200 */
.L_x_7069:
        /* <DEDUP_REMOVED lines=12> */
[----:B0-----:R-:W-:Y:S05]  /*58b0*/  CALL.REL.NOINC `($__internal_106_$__cuda_sm3x_div_rn_noftz_f32_slowpath) ;  /* 0x0000003400207944 */ /* 0x001fea0003c00000 */
[----:B------:R-:W-:-:S07]  /*58c0*/  IMAD.MOV.U32 R15, RZ, RZ, R11 ;  /* 0x000000ffff0f7224 */ /* 0x000fce00078e000b */
.L_x_7072:
[----:B------:R-:W-:Y:S05]  /*58d0*/  BSYNC.RECONVERGENT B3 ;  /* 0x0000000000037941 */ /* 0x000fea0003800200 */
.L_x_7071:
        /* <DEDUP_REMOVED lines=14> */
.L_x_7074:
[----:B------:R-:W-:Y:S05]  /*59c0*/  BSYNC.RECONVERGENT B3 ;  /* 0x0000000000037941 */ /* 0x000fea0003800200 */
.L_x_7073:
        /* <DEDUP_REMOVED lines=14> */
.L_x_7076:
[----:B------:R-:W-:Y:S05]  /*5ab0*/  BSYNC.RECONVERGENT B3 ;  /* 0x0000000000037941 */ /* 0x000fea0003800200 */
.L_x_7075:
        /* <DEDUP_REMOVED lines=14> */
.L_x_7078:
[----:B------:R-:W-:Y:S05]  /*5ba0*/  BSYNC.RECONVERGENT B3 ;  /* 0x0000000000037941 */ /* 0x000fea0003800200 */
.L_x_7077:
        /* <DEDUP_REMOVED lines=14> */
.L_x_7080:
[----:B------:R-:W-:Y:S05]  /*5c90*/  BSYNC.RECONVERGENT B3 ;  /* 0x0000000000037941 */ /* 0x000fea0003800200 */
.L_x_7079:
        /* <DEDUP_REMOVED lines=14> */
.L_x_7082:
[----:B------:R-:W-:Y:S05]  /*5d80*/  BSYNC.RECONVERGENT B3 ;  /* 0x0000000000037941 */ /* 0x000fea0003800200 */
.L_x_7081:
        /* <DEDUP_REMOVED lines=14> */
.L_x_7084:
[----:B------:R-:W-:Y:S05]  /*5e70*/  BSYNC.RECONVERGENT B3 ;  /* 0x0000000000037941 */ /* 0x000fea0003800200 */
.L_x_7083:
        /* <DEDUP_REMOVED lines=14> */
.L_x_7086:
[----:B------:R-:W-:Y:S05]  /*5f60*/  BSYNC.RECONVERGENT B3 ;  /* 0x0000000000037941 */ /* 0x000fea0003800200 */
.L_x_7085:
        /* <DEDUP_REMOVED lines=14> */
.L_x_7088:
[----:B------:R-:W-:Y:S05]  /*6050*/  BSYNC.RECONVERGENT B3 ;  /* 0x0000000000037941 */ /* 0x000fea0003800200 */
.L_x_7087:
        /* <DEDUP_REMOVED lines=14> */
.L_x_7090:
[----:B------:R-:W-:Y:S05]  /*6140*/  BSYNC.RECONVERGENT B3 ;  /* 0x0000000000037941 */ /* 0x000fea0003800200 */
.L_x_7089:
        /* <DEDUP_REMOVED lines=14> */
.L_x_7092:
[----:B------:R-:W-:Y:S05]  /*6230*/  BSYNC.RECONVERGENT B3 ;  /* 0x0000000000037941 */ /* 0x000fea0003800200 */
.L_x_7091:
        /* <DEDUP_REMOVED lines=14> */
.L_x_7094:
[----:B------:R-:W-:Y:S05]  /*6320*/  BSYNC.RECONVERGENT B3 ;  /* 0x0000000000037941 */ /* 0x000fea0003800200 */
.L_x_7093:
        /* <DEDUP_REMOVED lines=14> */
.L_x_7096:
[----:B------:R-:W-:Y:S05]  /*6410*/  BSYNC.RECONVERGENT B3 ;  /* 0x0000000000037941 */ /* 0x000fea0003800200 */
.L_x_7095:
        /* <DEDUP_REMOVED lines=14> */
.L_x_7098:
[----:B------:R-:W-:Y:S05]  /*6500*/  BSYNC.RECONVERGENT B3 ;  /* 0x0000000000037941 */ /* 0x000fea0003800200 */
.L_x_7097:
        /* <DEDUP_REMOVED lines=14> */
.L_x_7100:
[----:B------:R-:W-:Y:S05]  /*65f0*/  BSYNC.RECONVERGENT B3 ;  /* 0x0000000000037941 */ /* 0x000fea0003800200 */
.L_x_7099:
        /* <DEDUP_REMOVED lines=14> */
.L_x_7102:
[----:B------:R-:W-:Y:S05]  /*66e0*/  BSYNC.RECONVERGENT B3 ;  /* 0x0000000000037941 */ /* 0x000fea0003800200 */
.L_x_7101:
        /* <DEDUP_REMOVED lines=14> */
.L_x_7104:
[----:B------:R-:W-:Y:S05]  /*67d0*/  BSYNC.RECONVERGENT B3 ;  /* 0x0000000000037941 */ /* 0x000fea0003800200 */
.L_x_7103:
        /* <DEDUP_REMOVED lines=14> */
.L_x_7106:
[----:B------:R-:W-:Y:S05]  /*68c0*/  BSYNC.RECONVERGENT B3 ;  /* 0x0000000000037941 */ /* 0x000fea0003800200 */
.L_x_7105:
        /* <DEDUP_REMOVED lines=12> */
[----:B------:R-:W-:Y:S05]  /*6990*/  CALL.REL.NOINC `($__internal_106_$__cuda_sm3x_div_rn_noftz_f32_slowpath) ;  /* 0x0000002000e87944 */ /* 0x000fea0003c00000 */
[----:B------:R-:W-:-:S07]  /*69a0*/  IMAD.MOV.U32 R37, RZ, RZ, R11 ;  /* 0x000000ffff257224 */ /* 0x000fce00078e000b */
.L_x_7108:
[----:B------:R-:W-:Y:S05]  /*69b0*/  BSYNC.RECONVERGENT B3 ;  /* 0x0000000000037941 */ /* 0x000fea0003800200 */
.L_x_7107:
        /* <DEDUP_REMOVED lines=12> */
[----:B------:R-:W-:Y:S05]  /*6a80*/  CALL.REL.NOINC `($__internal_106_$__cuda_sm3x_div_rn_noftz_f32_slowpath) ;  /* 0x0000002000ac7944 */ /* 0x000fea0003c00000 */
[----:B------:R-:W-:-:S07]  /*6a90*/  IMAD.MOV.U32 R6, RZ, RZ, R11 ;  /* 0x000000ffff067224 */ /* 0x000fce00078e000b */
.L_x_7110:
[----:B------:R-:W-:Y:S05]  /*6aa0*/  BSYNC.RECONVERGENT B3 ;  /* 0x0000000000037941 */ /* 0x000fea0003800200 */
.L_x_7109:
        /* <DEDUP_REMOVED lines=14> */
.L_x_7112:
[----:B------:R-:W-:Y:S05]  /*6b90*/  BSYNC.RECONVERGENT B3 ;  /* 0x0000000000037941 */ /* 0x000fea0003800200 */
.L_x_7111:
        /* <DEDUP_REMOVED lines=14> */
.L_x_7114:
[----:B------:R-:W-:Y:S05]  /*6c80*/  BSYNC.RECONVERGENT B3 ;  /* 0x0000000000037941 */ /* 0x000fea0003800200 */
.L_x_7113:
        /* <DEDUP_REMOVED lines=14> */
.L_x_7116:
[----:B------:R-:W-:Y:S05]  /*6d70*/  BSYNC.RECONVERGENT B3 ;  /* 0x0000000000037941 */ /* 0x000fea0003800200 */
.L_x_7115:
        /* <DEDUP_REMOVED lines=14> */
.L_x_7118:
[----:B------:R-:W-:Y:S05]  /*6e60*/  BSYNC.RECONVERGENT B3 ;  /* 0x0000000000037941 */ /* 0x000fea0003800200 */
.L_x_7117:
        /* <DEDUP_REMOVED lines=14> */
.L_x_7120:
[----:B------:R-:W-:Y:S05]  /*6f50*/  BSYNC.RECONVERGENT B3 ;  /* 0x0000000000037941 */ /* 0x000fea0003800200 */
.L_x_7119:
[----:B------:R-:W-:Y:S01]  /*6f60*/  HFMA2 R9, -RZ, RZ, 0, 0 ;  /* 0x00000000ff097431 */ /* 0x000fe200000001ff */
[----:B------:R-:W-:Y:S01]  /*6f70*/  MOV R8, R40 ;  /* 0x0000002800087202 */ /* 0x000fe20000000f00 */
[----:B------:R-:W-:Y:S01]  /*6f80*/  IMAD R0, R41, UR44, RZ ;  /* 0x0000002c29007c24 */ /* 0x000fe2000f8e02ff */
[C---:B------:R-:W-:Y:S02]  /*6f90*/  R2UR UR4, R32.reuse ;  /* 0x00000000200472ca */ /* 0x040fe400000e0000 */
        /* <DEDUP_REMOVED lines=8> */
[C---:B------:R-:W-:Y:S02]  /*7020*/  IADD3 R30, P1, PT, R8.reuse, 0x80, RZ ;  /* 0x00000080081e7810 */ /* 0x040fe40007f3e0ff */
[----:B------:R-:W-:Y:S02]  /*7030*/  IADD3 R42, P2, PT, R8, 0xc0, RZ ;  /* 0x000000c0082a7810 */ /* 0x000fe40007f5e0ff */
[----:B------:R-:W-:Y:S02]  /*7040*/  LEA.HI R9, P0, R0, R8, RZ, 0x1 ;  /* 0x0000000800097211 */ /* 0x000fe400078108ff */
[----:B------:R-:W-:Y:S02]  /*7050*/  IADD3.X R13, PT, PT, RZ, R0, RZ, P1, !PT ;  /* 0x00000000ff0d7210 */ /* 0x000fe40000ffe4ff */
[----:B------:R-:W-:-:S02]  /*7060*/  SHF.L.U32 R10, R9, 0x2, RZ ;  /* 0x00000002090a7819 */ /* 0x000fc400000006ff */
[----:B------:R-:W-:Y:S02]  /*7070*/  IADD3.X R12, PT, PT, RZ, R0, RZ, P0, !PT ;  /* 0x00000000ff0c7210 */ /* 0x000fe400007fe4ff */
[----:B------:R-:W-:Y:S02]  /*7080*/  LOP3.LUT R10, R10, 0xfffffff8, RZ, 0xc0, !PT ;  /* 0xfffffff80a0a7812 */ /* 0x000fe400078ec0ff */
[----:B------:R-:W-:Y:S02]  /*7090*/  SHF.L.U64.HI R9, R9, 0x2, R12 ;  /* 0x0000000209097819 */ /* 0x000fe4000001020c */
[----:B------:R-:W-:Y:S02]  /*70a0*/  IADD3 R10, P0, PT, R10, UR48, RZ ;  /* 0x000000300a0a7c10 */ /* 0x000fe4000ff1e0ff */
[----:B------:R-:W-:Y:S02]  /*70b0*/  LEA.HI R30, P1, R13, R30, RZ, 0x1 ;  /* 0x0000001e0d1e7211 */ /* 0x000fe400078308ff */
[----:B------:R-:W-:-:S02]  /*70c0*/  IADD3.X R11, PT, PT, R9, UR49, RZ, P0, !PT ;  /* 0x00000031090b7c10 */ /* 0x000fc400087fe4ff */
[C---:B------:R-:W-:Y:S02]  /*70d0*/  IADD3 R12, P0, PT, R8.reuse, 0x40, RZ ;  /* 0x00000040080c7810 */ /* 0x040fe40007f1e0ff */
[----:B------:R-:W-:Y:S01]  /*70e0*/  IADD3.X R13, PT, PT, RZ, R13, RZ, P1, !PT ;  /* 0x0000000dff0d7210 */ /* 0x000fe20000ffe4ff */
[----:B------:R0:W-:Y:S01]  /*70f0*/  STG.E.64 desc[UR4][R10.64], R14 ;  /* 0x0000000e0a007986 */ /* 0x0001e2000c101b04 */
[----:B------:R-:W-:Y:S01]  /*7100*/  IADD3.X R9, PT, PT, RZ, R0, RZ, P2, !PT ;  /* 0x00000000ff097210 */ /* 0x000fe200017fe4ff */
[----:B------:R-:W-:Y:S01]  /*7110*/  IMAD.X R31, RZ, RZ, R0, P0 ;  /* 0x000000ffff1f7224 */ /* 0x000fe200000e0600 */
[----:B------:R-:W-:Y:S02]  /*7120*/  IADD3 R44, P6, PT, R8, 0x140, RZ ;  /* 0x00000140082c7810 */ /* 0x000fe40007fde0ff */
[----:B------:R-:W-:Y:S02]  /*7130*/  R2UR UR10, R32 ;  /* 0x00000000200a72ca */ /* 0x000fe400000e0000 */
[----:B------:R-:W-:-:S02]  /*7140*/  LEA.HI R12, P0, R31, R12, RZ, 0x1 ;  /* 0x0000000c1f0c7211 */ /* 0x000fc400078108ff */
[----:B------:R-:W-:Y:S02]  /*7150*/  R2UR UR11, R33 ;  /* 0x00000000210b72ca */ /* 0x000fe400000e0000 */
[----:B------:R-:W-:Y:S01]  /*7160*/  R2UR UR12, R32 ;  /* 0x00000000200c72ca */ /* 0x000fe200000e0000 */
[----:B------:R-:W-:Y:S01]  /*7170*/  IMAD.X R31, RZ, RZ, R31, P0 ;  /* 0x000000ffff1f7224 */ /* 0x000fe200000e061f */
[----:B------:R-:W-:Y:S02]  /*7180*/  LEA.HI R42, P0, R9, R42, RZ, 0x1 ;  /* 0x0000002a092a7211 */ /* 0x000fe400078108ff */
[C---:B0-----:R-:W-:Y:S02]  /*7190*/  SHF.L.U32 R10, R12.reuse, 0x2, RZ ;  /* 0x000000020c0a7819 */ /* 0x041fe400000006ff */
[----:B------:R-:W-:Y:S01]  /*71a0*/  SHF.L.U64.HI R11, R12, 0x2, R31 ;  /* 0x000000020c0b7819 */ /* 0x000fe2000001021f */
[----:B------:R-:W-:Y:S01]  /*71b0*/  IMAD.X R9, RZ, RZ, R9, P0 ;  /* 0x000000ffff097224 */ /* 0x000fe200000e0609 */
[----:B------:R-:W-:-:S02]  /*71c0*/  SHF.L.U64.HI R12, R30, 0x2, R13 ;  /* 0x000000021e0c7819 */ /* 0x000fc4000001020d */
[----:B------:R-:W-:Y:S02]  /*71d0*/  SHF.L.U32 R30, R30, 0x2, RZ ;  /* 0x000000021e1e7819 */ /* 0x000fe400000006ff */
[----:B------:R-:W-:Y:S02]  /*71e0*/  LOP3.LUT R10, R10, 0xfffffff8, RZ, 0xc0, !PT ;  /* 0xfffffff80a0a7812 */ /* 0x000fe400078ec0ff */
[----:B------:R-:W-:Y:S02]  /*71f0*/  LOP3.LUT R30, R30, 0xfffffff8, RZ, 0xc0, !PT ;  /* 0xfffffff81e1e7812 */ /* 0x000fe400078ec0ff */
[----:B------:R-:W-:Y:S02]  /*7200*/  SHF.L.U64.HI R9, R42, 0x2, R9 ;  /* 0x000000022a097819 */ /* 0x000fe40000010209 */
[----:B------:R-:W-:Y:S02]  /*7210*/  IADD3 R30, P1, PT, R30, UR48, RZ ;  /* 0x000000301e1e7c10 */ /* 0x000fe4000ff3e0ff */
[----:B------:R-:W-:-:S02]  /*7220*/  SHF.L.U32 R42, R42, 0x2, RZ ;  /* 0x000000022a2a7819 */ /* 0x000fc400000006ff */
[----:B------:R-:W-:Y:S02]  /*7230*/  IADD3.X R31, PT, PT, R12, UR49, RZ, P1, !PT ;  /* 0x000000310c1f7c10 */ /* 0x000fe40008ffe4ff */
[----:B------:R-:W-:Y:S02]  /*7240*/  IADD3 R45, P1, PT, R8, 0x100, RZ ;  /* 0x00000100082d7810 */ /* 0x000fe40007f3e0ff */
[----:B------:R-:W-:Y:S02]  /*7250*/  IADD3 R10, P0, PT, R10, UR48, RZ ;  /* 0x000000300a0a7c10 */ /* 0x000fe4000ff1e0ff */
[----:B------:R-:W-:Y:S01]  /*7260*/  LOP3.LUT R42, R42, 0xfffffff8, RZ, 0xc0, !PT ;  /* 0xfffffff82a2a7812 */ /* 0x000fe200078ec0ff */
[----:B------:R-:W-:Y:S01]  /*7270*/  IMAD.X R46, RZ, RZ, R0, P1 ;  /* 0x000000ffff2e7224 */ /* 0x000fe200008e0600 */
[----:B------:R-:W-:Y:S02]  /*7280*/  IADD3.X R11, PT, PT, R11, UR49, RZ, P0, !PT ;  /* 0x000000310b0b7c10 */ /* 0x000fe400087fe4ff */
[----:B------:R-:W-:-:S02]  /*7290*/  IADD3 R42, P0, PT, R42, UR48, RZ ;  /* 0x000000302a2a7c10 */ /* 0x000fc4000ff1e0ff */
[----:B------:R-:W-:Y:S01]  /*72a0*/  LEA.HI R45, P5, R46, R45, RZ, 0x1 ;  /* 0x0000002d2e2d7211 */ /* 0x000fe200078b08ff */
[----:B------:R0:W-:Y:S01]  /*72b0*/  STG.E.64 desc[UR4][R10.64], R34 ;  /* 0x000000220a007986 */ /* 0x0001e2000c101b04 */
[----:B------:R-:W-:Y:S02]  /*72c0*/  IADD3.X R43, PT, PT, R9, UR49, RZ, P0, !PT ;  /* 0x00000031092b7c10 */ /* 0x000fe400087fe4ff */
[C---:B------:R-:W-:Y:S01]  /*72d0*/  IADD3 R9, P0, PT, R8.reuse, 0x180, RZ ;  /* 0x0000018008097810 */ /* 0x040fe20007f1e0ff */
[----:B------:R1:W-:Y:S01]  /*72e0*/  STG.E.64 desc[UR6][R30.64], R28 ;  /* 0x0000001c1e007986 */ /* 0x0003e2000c101b06 */
[----:B------:R-:W-:Y:S02]  /*72f0*/  IADD3.X R46, PT, PT, RZ, R46, RZ, P5, !PT ;  /* 0x0000002eff2e7210 */ /* 0x000fe40002ffe4ff */
[C---:B------:R-:W-:Y:S01]  /*7300*/  IADD3 R15, P1, PT, R8.reuse, 0x1c0, RZ ;  /* 0x000001c0080f7810 */ /* 0x040fe20007f3e0ff */
[----:B------:R2:W-:Y:S01]  /*7310*/  STG.E.64 desc[UR8][R42.64], R26 ;  /* 0x0000001a2a007986 */ /* 0x0005e2000c101b08 */
[----:B------:R-:W-:-:S02]  /*7320*/  IADD3 R14, P2, PT, R8, 0x200, RZ ;  /* 0x00000200080e7810 */ /* 0x000fc40007f5e0ff */
[C---:B------:R-:W-:Y:S02]  /*7330*/  IADD3 R13, P3, PT, R8.reuse, 0x240, RZ ;  /* 0x00000240080d7810 */ /* 0x040fe40007f7e0ff */
[C---:B------:R-:W-:Y:S01]  /*7340*/  IADD3 R12, P4, PT, R8.reuse, 0x280, RZ ;  /* 0x00000280080c7810 */ /* 0x040fe20007f9e0ff */
[--C-:B0-----:R-:W-:Y:S01]  /*7350*/  IMAD.X R35, RZ, RZ, R0.reuse, P2 ;  /* 0x000000ffff237224 */ /* 0x101fe200010e0600 */
[C---:B------:R-:W-:Y:S02]  /*7360*/  IADD3 R10, P5, PT, R8.reuse, 0x2c0, RZ ;  /* 0x000002c0080a7810 */ /* 0x040fe40007fbe0ff */
[-C--:B------:R-:W-:Y:S02]  /*7370*/  IADD3.X R34, PT, PT, RZ, R0.reuse, RZ, P1, !PT ;  /* 0x00000000ff227210 */ /* 0x080fe40000ffe4ff */
[----:B-1----:R-:W-:Y:S02]  /*7380*/  IADD3.X R29, PT, PT, RZ, R0, RZ, P6, !PT ;  /* 0x00000000ff1d7210 */ /* 0x002fe400037fe4ff */
[----:B------:R-:W-:Y:S01]  /*7390*/  IADD3 R11, P6, PT, R8, 0x300, RZ ;  /* 0x00000300080b7810 */ /* 0x000fe20007fde0ff */
[----:B------:R-:W-:Y:S01]  /*73a0*/  IMAD.X R8, RZ, RZ, R0, P0 ;  /* 0x000000ffff087224 */ /* 0x000fe200000e0600 */
[----:B--2---:R-:W-:-:S02]  /*73b0*/  LEA.HI R26, P0, R29, R44, RZ, 0x1 ;  /* 0x0000002c1d1a7211 */ /* 0x004fc400078108ff */
[----:B------:R-:W-:Y:S02]  /*73c0*/  LEA.HI R15, P1, R34, R15, RZ, 0x1 ;  /* 0x0000000f220f7211 */ /* 0x000fe400078308ff */
[----:B------:R-:W-:Y:S02]  /*73d0*/  IADD3.X R27, PT, PT, RZ, R29, RZ, P0, !PT ;  /* 0x0000001dff1b7210 */ /* 0x000fe400007fe4ff */
[----:B------:R-:W-:Y:S01]  /*73e0*/  LEA.HI R28, P0, R8, R9, RZ, 0x1 ;  /* 0x00000009081c7211 */ /* 0x000fe200078108ff */
[----:B------:R-:W-:Y:S01]  /*73f0*/  IMAD.SHL.U32 R9, R45, 0x4, RZ ;  /* 0x000000042d097824 */ /* 0x000fe200078e00ff */
[C---:B------:R-:W-:Y:S02]  /*7400*/  SHF.L.U64.HI R27, R26.reuse, 0x2, R27 ;  /* 0x000000021a1b7819 */ /* 0x040fe4000001021b */
[----:B------:R-:W-:Y:S02]  /*7410*/  IADD3.X R29, PT, PT, RZ, R8, RZ, P0, !PT ;  /* 0x00000008ff1d7210 */ /* 0x000fe400007fe4ff */
[----:B------:R-:W-:-:S02]  /*7420*/  SHF.L.U32 R26, R26, 0x2, RZ ;  /* 0x000000021a1a7819 */ /* 0x000fc400000006ff */
[----:B------:R-:W-:Y:S02]  /*7430*/  LOP3.LUT R8, R9, 0xfffffff8, RZ, 0xc0, !PT ;  /* 0xfffffff809087812 */ /* 0x000fe400078ec0ff */
[C---:B------:R-:W-:Y:S01]  /*7440*/  SHF.L.U64.HI R29, R28.reuse, 0x2, R29 ;  /* 0x000000021c1d7819 */ /* 0x040fe2000001021d */
[----:B------:R-:W-:Y:S01]  /*7450*/  IMAD.SHL.U32 R28, R28, 0x4, RZ ;  /* 0x000000041c1c7824 */ /* 0x000fe200078e00ff */
[----:B------:R-:W-:Y:S02]  /*7460*/  SHF.L.U64.HI R31, R45, 0x2, R46 ;  /* 0x000000022d1f7819 */ /* 0x000fe4000001022e */
[----:B------:R-:W-:Y:S02]  /*7470*/  IADD3 R8, P0, PT, R8, UR48, RZ ;  /* 0x0000003008087c10 */ /* 0x000fe4000ff1e0ff */
[----:B------:R-:W-:Y:S02]  /*7480*/  LOP3.LUT R26, R26, 0xfffffff8, RZ, 0xc0, !PT ;  /* 0xfffffff81a1a7812 */ /* 0x000fe400078ec0ff */
[----:B------:R-:W-:-:S02]  /*7490*/  SHF.L.U32 R30, R15, 0x2, RZ ;  /* 0x000000020f1e7819 */ /* 0x000fc400000006ff */
[----:B------:R-:W-:Y:S02]  /*74a0*/  IADD3.X R34, PT, PT, RZ, R34, RZ, P1, !PT ;  /* 0x00000022ff227210 */ /* 0x000fe40000ffe4ff */
[----:B------:R-:W-:Y:S02]  /*74b0*/  LOP3.LUT R28, R28, 0xfffffff8, RZ, 0xc0, !PT ;  /* 0xfffffff81c1c7812 */ /* 0x000fe400078ec0ff */
[----:B------:R-:W-:Y:S02]  /*74c0*/  IADD3.X R9, PT, PT, R31, UR49, RZ, P0, !PT ;  /* 0x000000311f097c10 */ /* 0x000fe400087fe4ff */
[----:B------:R-:W-:Y:S02]  /*74d0*/  IADD3 R26, P1, PT, R26, UR48, RZ ;  /* 0x000000301a1a7c10 */ /* 0x000fe4000ff3e0ff */
[----:B------:R-:W-:Y:S01]  /*74e0*/  LOP3.LUT R30, R30, 0xfffffff8, RZ, 0xc0, !PT ;  /* 0xfffffff81e1e7812 */ /* 0x000fe200078ec0ff */
[----:B------:R0:W-:Y:S01]  /*74f0*/  STG.E.64 desc[UR4][R8.64], R24 ;  /* 0x0000001808007986 */ /* 0x0001e2000c101b04 */
[----:B------:R-:W-:-:S02]  /*7500*/  IADD3 R28, P0, PT, R28, UR48, RZ ;  /* 0x000000301c1c7c10 */ /* 0x000fc4000ff1e0ff */
[----:B------:R-:W-:Y:S02]  /*7510*/  IADD3.X R27, PT, PT, R27, UR49, RZ, P1, !PT ;  /* 0x000000311b1b7c10 */ /* 0x000fe40008ffe4ff */
[----:B------:R-:W-:Y:S02]  /*7520*/  SHF.L.U64.HI R15, R15, 0x2, R34 ;  /* 0x000000020f0f7819 */ /* 0x000fe40000010222 */
[----:B------:R-:W-:Y:S01]  /*7530*/  IADD3 R30, P1, PT, R30, UR48, RZ ;  /* 0x000000301e1e7c10 */ /* 0x000fe2000ff3e0ff */
[----:B------:R-:W-:Y:S01]  /*7540*/  STG.E.64 desc[UR6][R26.64], R22 ;  /* 0x000000161a007986 */ /* 0x000fe2000c101b06 */
[----:B------:R-:W-:Y:S02]  /*7550*/  IADD3.X R29, PT, PT, R29, UR49, RZ, P0, !PT ;  /* 0x000000311d1d7c10 */ /* 0x000fe400087fe4ff */
[----:B------:R-:W-:Y:S01]  /*7560*/  IADD3.X R31, PT, PT, R15, UR49, RZ, P1, !PT ;  /* 0x000000310f1f7c10 */ /* 0x000fe20008ffe4ff */
[----:B------:R-:W-:Y:S01]  /*7570*/  IMAD.X R15, RZ, RZ, R0, P5 ;  /* 0x000000ffff0f7224 */ /* 0x000fe200028e0600 */
[----:B------:R-:W-:Y:S01]  /*7580*/  LEA.HI R14, P0, R35, R14, RZ, 0x1 ;  /* 0x0000000e230e7211 */ /* 0x000fe200078108ff */
[----:B------:R1:W-:Y:S01]  /*7590*/  STG.E.64 desc[UR8][R28.64], R20 ;  /* 0x000000141c007986 */ /* 0x0003e2000c101b08 */
[----:B0-----:R-:W-:-:S02]  /*75a0*/  IADD3.X R24, PT, PT, RZ, R0, RZ, P3, !PT ;  /* 0x00000000ff187210 */ /* 0x001fc40001ffe4ff */
[----:B------:R-:W-:Y:S01]  /*75b0*/  IADD3.X R9, PT, PT, RZ, R0, RZ, P4, !PT ;  /* 0x00000000ff097210 */ /* 0x000fe200027fe4ff */
[----:B------:R0:W-:Y:S01]  /*75c0*/  STG.E.64 desc[UR10][R30.64], R18 ;  /* 0x000000121e007986 */ /* 0x0001e2000c101b0a */
[----:B------:R-:W-:Y:S02]  /*75d0*/  LEA.HI R8, P1, R24, R13, RZ, 0x1 ;  /* 0x0000000d18087211 */ /* 0x000fe400078308ff */
[----:B------:R-:W-:Y:S02]  /*75e0*/  IADD3.X R13, PT, PT, RZ, R35, RZ, P0, !PT ;  /* 0x00000023ff0d7210 */ /* 0x000fe400007fe4ff */
[----:B------:R-:W-:Y:S02]  /*75f0*/  LEA.HI R12, P2, R9, R12, RZ, 0x1 ;  /* 0x0000000c090c7211 */ /* 0x000fe400078508ff */
[----:B------:R-:W-:Y:S02]  /*7600*/  LEA.HI R10, P0, R15, R10, RZ, 0x1 ;  /* 0x0000000a0f0a7211 */ /* 0x000fe400078108ff */
[----:B------:R-:W-:-:S02]  /*7610*/  IADD3.X R0, PT, PT, RZ, R0, RZ, P6, !PT ;  /* 0x00000000ff007210 */ /* 0x000fc400037fe4ff */
[C---:B-1----:R-:W-:Y:S02]  /*7620*/  SHF.L.U64.HI R20, R14.reuse, 0x2, R13 ;  /* 0x000000020e147819 */ /* 0x042fe4000001020d */
[----:B------:R-:W-:Y:S01]  /*7630*/  IADD3.X R13, PT, PT, RZ, R9, RZ, P2, !PT ;  /* 0x00000009ff0d7210 */ /* 0x000fe200017fe4ff */
[----:B0-----:R-:W-:Y:S01]  /*7640*/  IMAD.X R19, RZ, RZ, R24, P1 ;  /* 0x000000ffff137224 */ /* 0x001fe200008e0618 */
[----:B------:R-:W-:Y:S02]  /*7650*/  SHF.L.U32 R18, R14, 0x2, RZ ;  /* 0x000000020e127819 */ /* 0x000fe400000006ff */
[----:B------:R-:W-:Y:S02]  /*7660*/  IADD3.X R15, PT, PT, RZ, R15, RZ, P0, !PT ;  /* 0x0000000fff0f7210 */ /* 0x000fe400007fe4ff */
[C---:B------:R-:W-:Y:S01]  /*7670*/  SHF.L.U64.HI R19, R8.reuse, 0x2, R19 ;  /* 0x0000000208137819 */ /* 0x040fe20000010213 */
[----:B------:R-:W-:Y:S01]  /*7680*/  IMAD.SHL.U32 R8, R8, 0x4, RZ ;  /* 0x0000000408087824 */ /* 0x000fe200078e00ff */
[----:B------:R-:W-:-:S02]  /*7690*/  SHF.L.U64.HI R13, R12, 0x2, R13 ;  /* 0x000000020c0d7819 */ /* 0x000fc4000001020d */
[----:B------:R-:W-:Y:S02]  /*76a0*/  LOP3.LUT R9, R18, 0xfffffff8, RZ, 0xc0, !PT ;  /* 0xfffffff812097812 */ /* 0x000fe400078ec0ff */
[----:B------:R-:W-:Y:S02]  /*76b0*/  SHF.L.U32 R12, R12, 0x2, RZ ;  /* 0x000000020c0c7819 */ /* 0x000fe400000006ff */
[C---:B------:R-:W-:Y:S02]  /*76c0*/  SHF.L.U64.HI R15, R10.reuse, 0x2, R15 ;  /* 0x000000020a0f7819 */ /* 0x040fe4000001020f */
[----:B------:R-:W-:Y:S02]  /*76d0*/  SHF.L.U32 R14, R10, 0x2, RZ ;  /* 0x000000020a0e7819 */ /* 0x000fe400000006ff */
[----:B------:R-:W-:Y:S02]  /*76e0*/  LOP3.LUT R10, R8, 0xfffffff8, RZ, 0xc0, !PT ;  /* 0xfffffff8080a7812 */ /* 0x000fe400078ec0ff */
[----:B------:R-:W-:-:S02]  /*76f0*/  IADD3 R8, P0, PT, R9, UR48, RZ ;  /* 0x0000003009087c10 */ /* 0x000fc4000ff1e0ff */
[----:B------:R-:W-:Y:S02]  /*7700*/  LOP3.LUT R12, R12, 0xfffffff8, RZ, 0xc0, !PT ;  /* 0xfffffff80c0c7812 */ /* 0x000fe400078ec0ff */
[----:B------:R-:W-:Y:S02]  /*7710*/  IADD3.X R9, PT, PT, R20, UR49, RZ, P0, !PT ;  /* 0x0000003114097c10 */ /* 0x000fe400087fe4ff */
[----:B------:R-:W-:Y:S02]  /*7720*/  IADD3 R12, P0, PT, R12, UR48, RZ ;  /* 0x000000300c0c7c10 */ /* 0x000fe4000ff1e0ff */
[----:B------:R-:W-:Y:S01]  /*7730*/  LEA.HI R11, P3, R0, R11, RZ, 0x1 ;  /* 0x0000000b000b7211 */ /* 0x000fe200078708ff */
[----:B------:R0:W-:Y:S01]  /*7740*/  STG.E.64 desc[UR4][R8.64], R16 ;  /* 0x0000001008007986 */ /* 0x0001e2000c101b04 */
[----:B------:R-:W-:Y:S02]  /*7750*/  IADD3.X R13, PT, PT, R13, UR49, RZ, P0, !PT ;  /* 0x000000310d0d7c10 */ /* 0x000fe400087fe4ff */
[----:B------:R-:W-:Y:S01]  /*7760*/  IADD3 R39, P0, PT, R38, R39, RZ ;  /* 0x0000002726277210 */ /* 0x000fe20007f1e0ff */
[----:B------:R-:W-:Y:S01]  /*7770*/  IMAD.X R0, RZ, RZ, R0, P3 ;  /* 0x000000ffff007224 */ /* 0x000fe200018e0600 */
[----:B------:R-:W-:-:S02]  /*7780*/  SHF.L.U32 R18, R11, 0x2, RZ ;  /* 0x000000020b127819 */ /* 0x000fc400000006ff */
[----:B------:R-:W-:Y:S02]  /*7790*/  LEA.HI.X.SX32 R41, R38, R41, 0x1, P0 ;  /* 0x0000002926297211 */ /* 0x000fe400000f0eff */
[----:B------:R-:W-:Y:S02]  /*77a0*/  ISETP.GE.U32.AND P0, PT, R39, UR46, PT ;  /* 0x0000002e27007c0c */ /* 0x000fe4000bf06070 */
[----:B------:R-:W-:Y:S02]  /*77b0*/  LOP3.LUT R14, R14, 0xfffffff8, RZ, 0xc0, !PT ;  /* 0xfffffff80e0e7812 */ /* 0x000fe400078ec0ff */
[----:B------:R-:W-:Y:S02]  /*77c0*/  R2UR UR13, R33 ;  /* 0x00000000210d72ca */ /* 0x000fe400000e0000 */
[----:B------:R-:W-:Y:S02]  /*77d0*/  LOP3.LUT R18, R18, 0xfffffff8, RZ, 0xc0, !PT ;  /* 0xfffffff812127812 */ /* 0x000fe400078ec0ff */
[----:B------:R-:W-:-:S02]  /*77e0*/  IADD3 R10, P1, PT, R10, UR48, RZ ;  /* 0x000000300a0a7c10 */ /* 0x000fc4000ff3e0ff */
[----:B------:R-:W-:Y:S02]  /*77f0*/  ISETP.GE.AND.EX P0, PT, R41, UR47, PT, P0 ;  /* 0x0000002f29007c0c */ /* 0x000fe4000bf06300 */
[----:B------:R-:W-:Y:S02]  /*7800*/  IADD3 R14, P2, PT, R14, UR48, RZ ;  /* 0x000000300e0e7c10 */ /* 0x000fe4000ff5e0ff */
[----:B------:R-:W-:Y:S02]  /*7810*/  SHF.L.U64.HI R0, R11, 0x2, R0 ;  /* 0x000000020b007819 */ /* 0x000fe40000010200 */
[----:B------:R-:W-:Y:S02]  /*7820*/  IADD3 R18, P3, PT, R18, UR48, RZ ;  /* 0x0000003012127c10 */ /* 0x000fe4000ff7e0ff */
[----:B------:R-:W-:Y:S02]  /*7830*/  IADD3.X R11, PT, PT, R19, UR49, RZ, P1, !PT ;  /* 0x00000031130b7c10 */ /* 0x000fe40008ffe4ff */
[----:B------:R-:W-:-:S02]  /*7840*/  IADD3.X R15, PT, PT, R15, UR49, RZ, P2, !PT ;  /* 0x000000310f0f7c10 */ /* 0x000fc400097fe4ff */
[----:B------:R-:W-:Y:S01]  /*7850*/  IADD3.X R19, PT, PT, R0, UR49, RZ, P3, !PT ;  /* 0x0000003100137c10 */ /* 0x000fe20009ffe4ff */
[----:B------:R0:W-:Y:S04]  /*7860*/  STG.E.64 desc[UR6][R10.64], R36 ;  /* 0x000000240a007986 */ /* 0x0001e8000c101b06 */
[----:B------:R0:W-:Y:S04]  /*7870*/  STG.E.64 desc[UR8][R12.64], R6 ;  /* 0x000000060c007986 */ /* 0x0001e8000c101b08 */
[----:B------:R0:W-:Y:S04]  /*7880*/  STG.E.64 desc[UR10][R14.64], R4 ;  /* 0x000000040e007986 */ /* 0x0001e8000c101b0a */
[----:B------:R0:W-:Y:S01]  /*7890*/  STG.E.64 desc[UR12][R18.64], R2 ;  /* 0x0000000212007986 */ /* 0x0001e2000c101b0c */
[----:B------:R-:W-:Y:S05]  /*78a0*/  @!P0 BRA `(.L_x_7121) ;  /* 0xffffff8800848947 */ /* 0x000fea000383ffff */
[----:B------:R-:W-:Y:S05]  /*78b0*/  BSYNC B0 ;  /* 0x0000000000007941 */ /* 0x000fea0003800000 */
.L_x_7067:
[----:B------:R-:W-:Y:S05]  /*78c0*/  EXIT ;  /* 0x000000000000794d */ /* 0x000fea0003800000 */
.L_x_7068:
[----:B------:R-:W-:Y:S01]  /*78d0*/  BSSY B1, `(.L_x_7122) ;  /* 0x0000007000017945 */ /* 0x000fe20003800000 */
[----:B------:R-:W-:Y:S01]  /*78e0*/  IMAD.MOV.U32 R12, RZ, RZ, 0x10 ;  /* 0x00000010ff0c7424 */ /* 0x000fe200078e00ff */
[----:B------:R-:W-:Y:S02]  /*78f0*/  MOV R11, 0x1f ;  /* 0x0000001f000b7802 */ /* 0x000fe40000000f00 */
[----:B------:R-:W-:-:S07]  /*7900*/  MOV R15, 0xffffffff ;  /* 0xffffffff000f7802 */ /* 0x000fce0000000f00 */
[----:B------:R-:W-:Y:S05]  /*7910*/  WARPSYNC.COLLECTIVE R15, `(.L_x_7123) ;  /* 0x000000000f087348 */ /* 0x000fea0003c00000 */
[----:B------:R0:W1:Y:S02]  /*7920*/  SHFL.BFLY P6, R14, R13, R12, R11 ;  /* 0x0c00000c0d0e7389 */ /* 0x00006400000c000b */
[----:B01----:R-:W-:Y:S05]  /*7930*/  ENDCOLLECTIVE ;  /* 0x000000000000791b */ /* 0x003fea0003800000 */
.L_x_7123:
[----:B------:R-:W-:Y:S05]  /*7940*/  BSYNC B1 ;  /* 0x0000000000017941 */ /* 0x000fea0003800000 */
.L_x_7122:
        /* <DEDUP_REMOVED lines=9> */
.L_x_7124:
[----:B------:R-:W-:Y:S01]  /*79e0*/  HFMA2 R12, -RZ, RZ, 0, 2.384185791015625e-07 ;  /* 0x00000004ff0c7431 */ /* 0x000fe200000001ff */
[----:B------:R-:W-:-:S05]  /*79f0*/  FMNMX R0, R13, R14, !PT ;  /* 0x0000000e0d007209 */ /* 0x000fca0007800000 */
[----:B------:R-:W-:-:S07]  /*7a00*/  IMAD.MOV.U32 R13, RZ, RZ, R0 ;  /* 0x000000ffff0d7224 */ /* 0x000fce00078e0000 */
[----:B------:R-:W-:Y:S05]  /*7a10*/  WARPSYNC.COLLECTIVE R15, `(.L_x_7125) ;  /* 0x000000000f087348 */ /* 0x000fea0003c00000 */
[----:B------:R0:W1:Y:S02]  /*7a20*/  SHFL.BFLY P6, R14, R13, R12, R11 ;  /* 0x0c00000c0d0e7389 */ /* 0x00006400000c000b */
[----:B01----:R-:W-:Y:S05]  /*7a30*/  ENDCOLLECTIVE ;  /* 0x000000000000791b */ /* 0x003fea0003800000 */
.L_x_7125:
[----:B------:R-:W-:Y:S01]  /*7a40*/  IMAD.MOV.U32 R12, RZ, RZ, 0x2 ;  /* 0x00000002ff0c7424 */ /* 0x000fe200078e00ff */
[----:B------:R-:W-:-:S04]  /*7a50*/  FMNMX R2, R0, R14, !PT ;  /* 0x0000000e00027209 */ /* 0x000fc80007800000 */
[----:B------:R-:W-:-:S07]  /*7a60*/  MOV R13, R2 ;  /* 0x00000002000d7202 */ /* 0x000fce0000000f00 */
[----:B------:R-:W-:Y:S05]  /*7a70*/  WARPSYNC.COLLECTIVE R15, `(.L_x_7126) ;  /* 0x000000000f087348 */ /* 0x000fea0003c00000 */
[----:B------:R0:W1:Y:S02]  /*7a80*/  SHFL.BFLY P6, R14, R13, R12, R11 ;  /* 0x0c00000c0d0e7389 */ /* 0x00006400000c000b */
[----:B01----:R-:W-:Y:S05]  /*7a90*/  ENDCOLLECTIVE ;  /* 0x000000000000791b */ /* 0x003fea0003800000 */
.L_x_7126:
[----:B------:R-:W-:Y:S01]  /*7aa0*/  HFMA2 R12, -RZ, RZ, 0, 5.9604644775390625e-08 ;  /* 0x00000001ff0c7431 */ /* 0x000fe200000001ff */
[----:B------:R-:W-:-:S04]  /*7ab0*/  FMNMX R3, R2, R14, !PT ;  /* 0x0000000e02037209 */ /* 0x000fc80007800000 */
[----:B------:R-:W-:-:S07]  /*7ac0*/  MOV R13, R3 ;  /* 0x00000003000d7202 */ /* 0x000fce0000000f00 */
[----:B------:R-:W-:Y:S05]  /*7ad0*/  WARPSYNC.COLLECTIVE R15, `(.L_x_7127) ;  /* 0x000000000f087348 */ /* 0x000fea0003c00000 */
[----:B------:R0:W1:Y:S02]  /*7ae0*/  SHFL.BFLY P6, R14, R13, R12, R11 ;  /* 0x0c00000c0d0e7389 */ /* 0x00006400000c000b */
[----:B01----:R-:W-:Y:S05]  /*7af0*/  ENDCOLLECTIVE ;  /* 0x000000000000791b */ /* 0x003fea0003800000 */
.L_x_7127:
        /* <DEDUP_REMOVED lines=198> */
[----:B------:R-:W-:Y:S02]  /*8760*/  IMAD.SHL.U32 R2, R9, 0x800000, RZ ;  /* 0x0080000009027824 */ /* 0x000fe400078e00ff */
[----:B------:R-:W-:-:S04]  /*8770*/  FFMA.RM R3, R3, R46, 12582913 ;  /* 0x4b40000103037423 */ /* 0x000fc8000000402e */
[C---:B------:R-:W-:Y:S01]  /*8780*/  FADD R11, R3.reuse, -12583039 ;  /* 0xcb40007f030b7421 */ /* 0x040fe20000000000 */
[----:B------:R-:W-:-:S03]  /*8790*/  SHF.L.U32 R3, R3, 0x17, RZ ;  /* 0x0000001703037819 */ /* 0x000fc600000006ff */
[----:B------:R-:W-:-:S04]  /*87a0*/  FFMA R11, R34, 1.4426950216293334961, -R11 ;  /* 0x3fb8aa3b220b7823 */ /* 0x000fc8000000080b */
[----:B------:R-:W-:-:S04]  /*87b0*/  FFMA R11, R34, 1.925963033500011079e-08, R11 ;  /* 0x32a57060220b7823 */ /* 0x000fc8000000000b */
[----:B------:R-:W0:Y:S02]  /*87c0*/  MUFU.EX2 R0, R11 ;  /* 0x0000000b00007308 */ /* 0x000e240000000800 */
[----:B0-----:R-:W-:Y:S01]  /*87d0*/  FMUL R3, R3, R0 ;  /* 0x0000000003037220 */ /* 0x001fe20000400000 */
[----:B------:R-:W-:Y:S01]  /*87e0*/  FADD R0, R9, -12583039 ;  /* 0xcb40007f09007421 */ /* 0x000fe20000000000 */
[----:B------:R-:W-:-:S03]  /*87f0*/  FFMA.SAT R9, R36, R45, 0.5 ;  /* 0x3f00000024097423 */ /* 0x000fc6000000202d */
[----:B------:R-:W-:Y:S01]  /*8800*/  FFMA R0, R15, 1.4426950216293334961, -R0 ;  /* 0x3fb8aa3b0f007823 */ /* 0x000fe20000000800 */
[----:B------:R-:W-:-:S03]  /*8810*/  FFMA.RM R9, R9, R46, 12582913 ;  /* 0x4b40000109097423 */ /* 0x000fc6000000402e */
[----:B------:R-:W-:Y:S01]  /*8820*/  FFMA R15, R15, 1.925963033500011079e-08, R0 ;  /* 0x32a570600f0f7823 */ /* 0x000fe20000000000 */
[C---:B------:R-:W-:Y:S01]  /*8830*/  FADD R11, R9.reuse, -12583039 ;  /* 0xcb40007f090b7421 */ /* 0x040fe20000000000 */
[----:B------:R-:W-:Y:S01]  /*8840*/  SHF.L.U32 R0, R9, 0x17, RZ ;  /* 0x0000001709007819 */ /* 0x000fe200000006ff */
[-C--:B------:R-:W-:Y:S01]  /*8850*/  FFMA.SAT R9, R8, R45.reuse, 0.5 ;  /* 0x3f00000008097423 */ /* 0x080fe2000000202d */
[----:B------:R-:W-:Y:S01]  /*8860*/  FFMA.SAT R45, R35, R45, 0.5 ;  /* 0x3f000000232d7423 */ /* 0x000fe2000000202d */
[C---:B------:R-:W-:Y:S01]  /*8870*/  FFMA R11, R36.reuse, 1.4426950216293334961, -R11 ;  /* 0x3fb8aa3b240b7823 */ /* 0x040fe2000000080b */
[----:B------:R-:W0:Y:S01]  /*8880*/  MUFU.EX2 R15, R15 ;  /* 0x0000000f000f7308 */ /* 0x000e220000000800 */
[-C--:B------:R-:W-:Y:S01]  /*8890*/  FFMA.RM R9, R9, R46.reuse, 12582913 ;  /* 0x4b40000109097423 */ /* 0x080fe2000000402e */
[----:B------:R-:W-:Y:S01]  /*88a0*/  FFMA.RM R45, R45, R46, 12582913 ;  /* 0x4b4000012d2d7423 */ /* 0x000fe2000000402e */
[----:B------:R-:W-:Y:S02]  /*88b0*/  FFMA R11, R36, 1.925963033500011079e-08, R11 ;  /* 0x32a57060240b7823 */ /* 0x000fe4000000000b */
[C---:B------:R-:W-:Y:S01]  /*88c0*/  FADD R13, R9.reuse, -12583039 ;  /* 0xcb40007f090d7421 */ /* 0x040fe20000000000 */
[----:B------:R-:W-:-:S03]  /*88d0*/  SHF.L.U32 R9, R9, 0x17, RZ ;  /* 0x0000001709097819 */ /* 0x000fc600000006ff */
[----:B------:R-:W1:Y:S01]  /*88e0*/  MUFU.EX2 R11, R11 ;  /* 0x0000000b000b7308 */ /* 0x000e620000000800 */
[----:B------:R-:W-:-:S04]  /*88f0*/  FFMA R13, R8, 1.4426950216293334961, -R13 ;  /* 0x3fb8aa3b080d7823 */ /* 0x000fc8000000080d */
[----:B------:R-:W-:Y:S01]  /*8900*/  FFMA R13, R8, 1.925963033500011079e-08, R13 ;  /* 0x32a57060080d7823 */ /* 0x000fe2000000000d */
[----:B0-----:R-:W-:-:S03]  /*8910*/  FMUL R2, R2, R15 ;  /* 0x0000000f02027220 */ /* 0x001fc60000400000 */
[----:B------:R-:W0:Y:S01]  /*8920*/  MUFU.EX2 R8, R13 ;  /* 0x0000000d00087308 */ /* 0x000e220000000800 */
[----:B------:R-:W-:Y:S02]  /*8930*/  IMAD.MOV.U32 R15, RZ, RZ, -0x1 ;  /* 0xffffffffff0f7424 */ /* 0x000fe400078e00ff */
[----:B-1----:R-:W-:Y:S01]  /*8940*/  FMUL R0, R0, R11 ;  /* 0x0000000b00007220 */ /* 0x002fe20000400000 */
[----:B------:R-:W-:-:S04]  /*8950*/  FADD R11, RZ, R31 ;  /* 0x0000001fff0b7221 */ /* 0x000fc80000000000 */
[----:B------:R-:W-:-:S04]  /*8960*/  FADD R12, R11, R30 ;  /* 0x0000001e0b0c7221 */ /* 0x000fc80000000000 */
[----:B------:R-:W-:Y:S01]  /*8970*/  FADD R11, R12, R29 ;  /* 0x0000001d0c0b7221 */ /* 0x000fe20000000000 */
[----:B0-----:R-:W-:Y:S01]  /*8980*/  FMUL R9, R9, R8 ;  /* 0x0000000809097220 */ /* 0x001fe20000400000 */
[----:B------:R-:W-:Y:S02]  /*8990*/  FADD R8, R45, -12583039 ;  /* 0xcb40007f2d087421 */ /* 0x000fe40000000000 */
[----:B------:R-:W-:Y:S02]  /*89a0*/  FADD R12, R11, R28 ;  /* 0x0000001c0b0c7221 */ /* 0x000fe40000000000 */
[C---:B------:R-:W-:Y:S02]  /*89b0*/  FFMA R8, R35.reuse, 1.4426950216293334961, -R8 ;  /* 0x3fb8aa3b23087823 */ /* 0x040fe40000000808 */
[----:B------:R-:W-:Y:S02]  /*89c0*/  FADD R11, R12, R27 ;  /* 0x0000001b0c0b7221 */ /* 0x000fe40000000000 */
[----:B------:R-:W-:Y:S01]  /*89d0*/  FFMA R35, R35, 1.925963033500011079e-08, R8 ;  /* 0x32a5706023237823 */ /* 0x000fe20000000008 */
[----:B------:R-:W-:-:S02]  /*89e0*/  IMAD.SHL.U32 R8, R45, 0x800000, RZ ;  /* 0x008000002d087824 */ /* 0x000fc400078e00ff */
        /* <DEDUP_REMOVED lines=23> */
[----:B------:R-:W-:-:S03]  /*8b60*/  HFMA2 R12, -RZ, RZ, 0, 9.5367431640625e-07 ;  /* 0x00000010ff0c7431 */ /* 0x000fc600000001ff */
[----:B------:R-:W-:-:S07]  /*8b70*/  FADD R13, R13, R8 ;  /* 0x000000080d0d7221 */ /* 0x000fce0000000000 */
[----:B------:R-:W-:Y:S05]  /*8b80*/  WARPSYNC.COLLECTIVE R15, `(.L_x_7128) ;  /* 0x000000000f087348 */ /* 0x000fea0003c00000 */
[----:B------:R0:W1:Y:S02]  /*8b90*/  SHFL.BFLY P6, R14, R13, R12, R11 ;  /* 0x0c00000c0d0e7389 */ /* 0x00006400000c000b */
[----:B01----:R-:W-:Y:S05]  /*8ba0*/  ENDCOLLECTIVE ;  /* 0x000000000000791b */ /* 0x003fea0003800000 */
.L_x_7128:
[----:B------:R-:W-:Y:S02]  /*8bb0*/  HFMA2 R12, -RZ, RZ, 0, 4.76837158203125e-07 ;  /* 0x00000008ff0c7431 */ /* 0x000fe400000001ff */
[----:B------:R-:W-:-:S05]  /*8bc0*/  FADD R34, R13, R14 ;  /* 0x0000000e0d227221 */ /* 0x000fca0000000000 */
[----:B------:R-:W-:-:S07]  /*8bd0*/  MOV R13, R34 ;  /* 0x00000022000d7202 */ /* 0x000fce0000000f00 */
[----:B------:R-:W-:Y:S05]  /*8be0*/  WARPSYNC.COLLECTIVE R15, `(.L_x_7129) ;  /* 0x000000000f087348 */ /* 0x000fea0003c00000 */
[----:B------:R0:W1:Y:S02]  /*8bf0*/  SHFL.BFLY P6, R14, R13, R12, R11 ;  /* 0x0c00000c0d0e7389 */ /* 0x00006400000c000b */
[----:B01----:R-:W-:Y:S05]  /*8c00*/  ENDCOLLECTIVE ;  /* 0x000000000000791b */ /* 0x003fea0003800000 */
.L_x_7129:
[----:B------:R-:W-:Y:S01]  /*8c10*/  MOV R12, 0x4 ;  /* 0x00000004000c7802 */ /* 0x000fe20000000f00 */
[----:B------:R-:W-:-:S04]  /*8c20*/  FADD R35, R34, R14 ;  /* 0x0000000e22237221 */ /* 0x000fc80000000000 */
[----:B------:R-:W-:-:S07]  /*8c30*/  IMAD.MOV.U32 R13, RZ, RZ, R35 ;  /* 0x000000ffff0d7224 */ /* 0x000fce00078e0023 */
[----:B------:R-:W-:Y:S05]  /*8c40*/  WARPSYNC.COLLECTIVE R15, `(.L_x_7130) ;  /* 0x000000000f087348 */ /* 0x000fea0003c00000 */
[----:B------:R0:W1:Y:S02]  /*8c50*/  SHFL.BFLY P6, R14, R13, R12, R11 ;  /* 0x0c00000c0d0e7389 */ /* 0x00006400000c000b */
[----:B01----:R-:W-:Y:S05]  /*8c60*/  ENDCOLLECTIVE ;  /* 0x000000000000791b */ /* 0x003fea0003800000 */
.L_x_7130:
[----:B------:R-:W-:Y:S02]  /*8c70*/  IMAD.MOV.U32 R12, RZ, RZ, 0x2 ;  /* 0x00000002ff0c7424 */ /* 0x000fe400078e00ff */
[----:B------:R-:W-:-:S05]  /*8c80*/  FADD R36, R35, R14 ;  /* 0x0000000e23247221 */ /* 0x000fca0000000000 */
[----:B------:R-:W-:-:S07]  /*8c90*/  MOV R13, R36 ;  /* 0x00000024000d7202 */ /* 0x000fce0000000f00 */
[----:B------:R-:W-:Y:S05]  /*8ca0*/  WARPSYNC.COLLECTIVE R15, `(.L_x_7131) ;  /* 0x000000000f087348 */ /* 0x000fea0003c00000 */
[----:B------:R0:W1:Y:S02]  /*8cb0*/  SHFL.BFLY P6, R14, R13, R12, R11 ;  /* 0x0c00000c0d0e7389 */ /* 0x00006400000c000b */
[----:B01----:R-:W-:Y:S05]  /*8cc0*/  ENDCOLLECTIVE ;  /* 0x000000000000791b */ /* 0x003fea0003800000 */
.L_x_7131:
[----:B------:R-:W-:Y:S02]  /*8cd0*/  HFMA2 R12, -RZ, RZ, 0, 5.9604644775390625e-08 ;  /* 0x00000001ff0c7431 */ /* 0x000fe400000001ff */
[----:B------:R-:W-:-:S05]  /*8ce0*/  FADD R37, R36, R14 ;  /* 0x0000000e24257221 */ /* 0x000fca0000000000 */
[----:B------:R-:W-:-:S07]  /*8cf0*/  MOV R13, R37 ;  /* 0x00000025000d7202 */ /* 0x000fce0000000f00 */
[----:B------:R-:W-:Y:S05]  /*8d00*/  WARPSYNC.COLLECTIVE R15, `(.L_x_7132) ;  /* 0x000000000f087348 */ /* 0x000fea0003c00000 */
[----:B------:R0:W1:Y:S02]  /*8d10*/  SHFL.BFLY P6, R14, R13, R12, R11 ;  /* 0x0c00000c0d0e7389 */ /* 0x00006400000c000b */
[----:B01----:R-:W-:Y:S05]  /*8d20*/  ENDCOLLECTIVE ;  /* 0x000000000000791b */ /* 0x003fea0003800000 */
.L_x_7132:
[----:B------:R-:W-:Y:S05]  /*8d30*/  BRA `(.L_x_7133) ;  /* 0xffffffc800707947 */ /* 0x000fea000383ffff */
        .weak           $__internal_106_$__cuda_sm3x_div_rn_noftz_f32_slowpath
        .type           $__internal_106_$__cuda_sm3x_div_rn_noftz_f32_slowpath,@function
        .size           $__internal_106_$__cuda_sm3x_div_rn_noftz_f32_slowpath,(.L_x_37483 - $__internal_106_$__cuda_sm3x_div_rn_noftz_f32_slowpath)
$__internal_106_$__cuda_sm3x_div_rn_noftz_f32_slowpath:
        /* <DEDUP_REMOVED lines=35> */
.L_x_7135:
        /* <DEDUP_REMOVED lines=51> */
.L_x_7142:
[----:B------:R-:W-:-:S04]  /*92a0*/  LOP3.LUT R11, R11, 0x80000000, RZ, 0xc0, !PT ;  /* 0x800000000b0b7812 */ /* 0x000fc800078ec0ff */
[----:B------:R-:W-:Y:S01]  /*92b0*/  LOP3.LUT R11, R11, 0x7f800000, RZ, 0xfc, !PT ;  /* 0x7f8000000b0b7812 */ /* 0x000fe200078efcff */
[----:B------:R-:W-:Y:S06]  /*92c0*/  BRA `(.L_x_7143) ;  /* 0x0000000000047947 */ /* 0x000fec0003800000 */
.L_x_7141:
[----:B------:R-:W-:-:S07]  /*92d0*/  IMAD R11, R42, 0x800000, R11 ;  /* 0x008000002a0b7824 */ /* 0x000fce00078e020b */
.L_x_7143:
[----:B------:R-:W-:Y:S05]  /*92e0*/  BSYNC.RECONVERGENT B2 ;  /* 0x0000000000027941 */ /* 0x000fea0003800200 */
.L_x_7140:
[----:B------:R-:W-:Y:S05]  /*92f0*/  BRA `(.L_x_7144) ;  /* 0x0000000000207947 */ /* 0x000fea0003800000 */
.L_x_7139:
[----:B------:R-:W-:-:S04]  /*9300*/  LOP3.LUT R11, R12, 0x80000000, R46, 0x48, !PT ;  /* 0x800000000c0b7812 */ /* 0x000fc800078e482e */
[----:B------:R-:W-:Y:S01]  /*9310*/  LOP3.LUT R11, R11, 0x7f800000, RZ, 0xfc, !PT ;  /* 0x7f8000000b0b7812 */ /* 0x000fe200078efcff */
[----:B------:R-:W-:Y:S06]  /*9320*/  BRA `(.L_x_7144) ;  /* 0x0000000000147947 */ /* 0x000fec0003800000 */
.L_x_7138:
[----:B------:R-:W-:Y:S01]  /*9330*/  LOP3.LUT R11, R12, 0x80000000, R46, 0x48, !PT ;  /* 0x800000000c0b7812 */ /* 0x000fe200078e482e */
[----:B------:R-:W-:Y:S06]  /*9340*/  BRA `(.L_x_7144) ;  /* 0x00000000000c7947 */ /* 0x000fec0003800000 */
.L_x_7137:
[----:B------:R-:W0:Y:S01]  /*9350*/  MUFU.RSQ R11, -QNAN ;  /* 0xffc00000000b7908 */ /* 0x000e220000001400 */
[----:B------:R-:W-:Y:S05]  /*9360*/  BRA `(.L_x_7144) ;  /* 0x0000000000047947 */ /* 0x000fea0003800000 */
.L_x_7136:
[----:B------:R-:W-:-:S07]  /*9370*/  FADD.FTZ R11, R31, R12 ;  /* 0x0000000c1f0b7221 */ /* 0x000fce0000010000 */
.L_x_7144:
[----:B------:R-:W-:Y:S05]  /*9380*/  BSYNC.RECONVERGENT B1 ;  /* 0x0000000000017941 */ /* 0x000fea0003800200 */
.L_x_7134:
[----:B------:R-:W-:Y:S01]  /*9390*/  HFMA2 R13, -RZ, RZ, 0, 0 ;  /* 0x00000000ff0d7431 */ /* 0x000fe200000001ff */
[----:B------:R-:W-:-:S04]  /*93a0*/  MOV R12, R44 ;  /* 0x0000002c000c7202 */ /* 0x000fc80000000f00 */
[----:B0-----:R-:W-:Y:S05]  /*93b0*/  RET.REL.NODEC R12 `(_Z15SoftmaxWarpImplI22BroadcastScaleMaskLoadIffbLm4EiE11DirectStoreIffEfLi2ELi26ELi32ELi1ELb0EL9Algorithm0EEvT_T0_ll) ;  /* 0xffffff6c0c107950 */ /* 0x001fea0003c3ffff */
.L_x_7145:
        /* <DEDUP_REMOVED lines=12> */
.L_x_37483:


//--------------------- .text._Z15SoftmaxWarpImplI22BroadcastScaleMaskLoadIffbLm4EiE11DirectStoreIffEfLi2ELi24ELi32ELi1ELb1EL9Algorithm0EEvT_T0_ll --------------------------
	.section	.text._Z15SoftmaxWarpImplI22BroadcastScaleMaskLoadIffbLm4EiE11DirectStoreIffEfLi2ELi24ELi32ELi1ELb1EL9Algorithm0EEvT_T0_ll,"ax",@progbits
	.align	128
        .global         _Z15SoftmaxWarpImplI22BroadcastScaleMaskLoadIffbLm4EiE11DirectStoreIffEfLi2ELi24ELi32ELi1ELb1EL9Algorithm0EEvT_T0_ll
        .type           _Z15SoftmaxWarpImplI22BroadcastScaleMaskLoadIffbLm4EiE11DirectStoreIffEfLi2ELi24ELi32ELi1ELb1EL9Algorithm0EEvT_T0_ll,@function
        .size           _Z15SoftmaxWarpImplI22BroadcastScaleMaskLoadIffbLm4EiE11DirectStoreIffEfLi2ELi24ELi32ELi1ELb1EL9Algorithm0EEvT_T0_ll,(.L_x_37484 - _Z15SoftmaxWarpImplI22BroadcastScaleMaskLoadIffbLm4EiE11DirectStoreIffEfLi2ELi24ELi32ELi1ELb1EL9Algorithm0EEvT_T0_ll)
        .other          _Z15SoftmaxWarpImplI22BroadcastScaleMaskLoadIffbLm4EiE11DirectStoreIffEfLi2ELi24ELi32ELi1ELb1EL9Algorithm0EEvT_T0_ll,@"STO_CUDA_ENTRY STV_DEFAULT"
_Z15SoftmaxWarpImplI22BroadcastScaleMaskLoadIffbLm4EiE11DirectStoreIffEfLi2ELi24ELi32ELi1ELb1EL9Algorithm0EEvT_T0_ll:
.text._Z15SoftmaxWarpImplI22BroadcastScaleMaskLoadIffbLm4EiE11DirectStoreIffEfLi2ELi24ELi32ELi1ELb1EL9Algorithm0EEvT_T0_ll:
        /* <DEDUP_REMOVED lines=27> */
.L_x_7146:
        /* <DEDUP_REMOVED lines=22> */
[C---:B------:R-:W-:Y:S02]  /*0310*/  IADD3 R37, PT, PT, R55.reuse, 0x240, RZ ;  /* 0x0000024037257810 */ /* 0x040fe40007ffe0ff */
[----:B------:R-:W-:-:S07]  /*0320*/  IADD3 R33, PT, PT, R55, 0x2c0, RZ ;  /* 0x000002c037217810 */ /* 0x000fce0007ffe0ff */
.L_x_7245:
[----:B0-----:R-:W0:Y:S01]  /*0330*/  LDC.64 R2, c[0x0][0x410] ;  /* 0x00010400ff027b82 */ /* 0x001e220000000a00 */
[----:B------:R-:W-:Y:S01]  /*0340*/  BSSY.RECONVERGENT B1, `(.L_x_7148) ;  /* 0x000008c000017945 */ /* 0x000fe20003800200 */
[----:B------:R-:W-:Y:S01]  /*0350*/  IMAD.MOV.U32 R0, RZ, RZ, -0x800000 ;  /* 0xff800000ff007424 */ /* 0x000fe200078e00ff */
[----:B---3--:R-:W-:Y:S01]  /*0360*/  MOV R27, 0xff800000 ;  /* 0xff800000001b7802 */ /* 0x008fe20000000f00 */
[----:B--2---:R-:W-:Y:S01]  /*0370*/  IMAD.MOV.U32 R13, RZ, RZ, -0x800000 ;  /* 0xff800000ff0d7424 */ /* 0x004fe200078e00ff */
[-C--:B0-----:R-:W-:Y:S02]  /*0380*/  ISETP.GE.U32.AND P2, PT, R55, R2.reuse, PT ;  /* 0x000000023700720c */ /* 0x081fe40003f46070 */
[-C--:B------:R-:W-:Y:S02]  /*0390*/  ISETP.GE.U32.AND P0, PT, R53, R2.reuse, PT ;  /* 0x000000023500720c */ /* 0x080fe40003f06070 */
[----:B------:R-:W-:Y:S02]  /*03a0*/  ISETP.GE.AND.EX P2, PT, RZ, R3, PT, P2 ;  /* 0x00000003ff00720c */ /* 0x000fe40003f46320 */
[----:B------:R-:W-:-:S02]  /*03b0*/  ISETP.GE.U32.AND P5, PT, R51, R2, PT ;  /* 0x000000023300720c */ /* 0x000fc40003fa6070 */
[-C--:B------:R-:W-:Y:S02]  /*03c0*/  ISETP.GE.U32.AND P1, PT, R49, R2.reuse, PT ;  /* 0x000000023100720c */ /* 0x080fe40003f26070 */
[----:B------:R-:W-:-:S07]  /*03d0*/  ISETP.GE.U32.AND P3, PT, R47, R2, PT ;  /* 0x000000022f00720c */ /* 0x000fce0003f66070 */
[----:B----4-:R-:W-:Y:S06]  /*03e0*/  @P2 BRA `(.L_x_7149) ;  /* 0x0000000800042947 */ /* 0x010fec0003800000 */
        /* <DEDUP_REMOVED lines=129> */
.L_x_7149:
[----:B------:R-:W-:Y:S05]  /*0c00*/  BSYNC.RECONVERGENT B1 ;  /* 0x0000000000017941 */ /* 0x000fea0003800200 */
.L_x_7148:
        /* <DEDUP_REMOVED lines=136> */
.L_x_7151:
[----:B------:R-:W-:Y:S05]  /*1490*/  BSYNC.RECONVERGENT B1 ;  /* 0x0000000000017941 */ /* 0x000fea0003800200 */
.L_x_7150:
        /* <DEDUP_REMOVED lines=134> */
.L_x_7153:
[----:B------:R-:W-:Y:S05]  /*1d00*/  BSYNC.RECONVERGENT B1 ;  /* 0x0000000000017941 */ /* 0x000fea0003800200 */
.L_x_7152:
        /* <DEDUP_REMOVED lines=136> */
.L_x_7155:
[----:B------:R-:W-:Y:S05]  /*2590*/  BSYNC.RECONVERGENT B1 ;  /* 0x0000000000017941 */ /* 0x000fea0003800200 */
.L_x_7154:
        /* <DEDUP_REMOVED lines=19> */
[----:B------:R-:W3:Y:S02]  /*26d0*/  F2I.FTZ.U32.TRUNC.NTZ R7, R7 ;  /* 0x0000000700077305 */ /* 0x000ee4000021f000 */
[----:B---3--:R-:W-:-:S04]  /*26e0*/  IMAD.MOV R6, RZ, RZ, -R7 ;  /* 0x000000ffff067224 */ /* 0x008fc800078e0a07 */
[----:B------:R-:W-:Y:S02]  /*26f0*/  IMAD R11, R6, R9, RZ ;  /* 0x00000009060b7224 */ /* 0x000fe400078e02ff */
[----:B------:R-:W-:-:S05]  /*2700*/  HFMA2 R6, -RZ, RZ, 0, 0 ;  /* 0x00000000ff067431 */ /* 0x000fca00000001ff */
        /* <DEDUP_REMOVED lines=11> */
[----:B------:R-:W-:-:S04]  /*27c0*/  LOP3.LUT R6, R4, R15, RZ, 0x3c, !PT ;  /* 0x0000000f04067212 */ /* 0x000fc800078e3cff */
[----:B------:R-:W-:Y:S01]  /*27d0*/  ISETP.GE.AND P6, PT, R6, RZ, PT ;  /* 0x000000ff0600720c */ /* 0x000fe20003fc6270 */
[----:B---3--:R-:W-:-:S04]  /*27e0*/  VIADD R6, R8, 0xffffffe ;  /* 0x0ffffffe08067836 */ /* 0x008fc80000000000 */
[----:B------:R3:W4:Y:S02]  /*27f0*/  F2I.FTZ.U32.TRUNC.NTZ R7, R6 ;  /* 0x0000000600077305 */ /* 0x000724000021f000 */
[----:B------:R-:W-:Y:S02]  /*2800*/  @P3 IADD3 R5, PT, PT, R5, 0x1, RZ ;  /* 0x0000000105053810 */ /* 0x000fe40007ffe0ff */
[----:B------:R-:W-:-:S03]  /*2810*/  ISETP.NE.AND P3, PT, R15, RZ, PT ;  /* 0x000000ff0f00720c */ /* 0x000fc60003f65270 */
[----:B------:R-:W-:Y:S02]  /*2820*/  IMAD.MOV.U32 R11, RZ, RZ, R5 ;  /* 0x000000ffff0b7224 */ /* 0x000fe400078e0005 */
[----:B------:R-:W5:Y:S01]  /*2830*/  LDC R5, c[0x0][0x3c0] ;  /* 0x0000f000ff057b82 */ /* 0x000f620000000800 */
[----:B---3--:R-:W-:Y:S02]  /*2840*/  IMAD.MOV.U32 R6, RZ, RZ, RZ ;  /* 0x000000ffff067224 */ /* 0x008fe400078e00ff */
[----:B------:R-:W-:Y:S01]  /*2850*/  @!P6 IADD3 R11, PT, PT, -R11, RZ, RZ ;  /* 0x000000ff0b0be210 */ /* 0x000fe20007ffe1ff */
[----:B----4-:R-:W-:-:S04]  /*2860*/  IMAD.MOV R17, RZ, RZ, -R7 ;  /* 0x000000ffff117224 */ /* 0x010fc800078e0a07 */
[----:B------:R-:W-:-:S04]  /*2870*/  @!P3 LOP3.LUT R11, RZ, R15, RZ, 0x33, !PT ;  /* 0x0000000fff0bb212 */ /* 0x000fc800078e33ff */
[----:B------:R-:W-:-:S05]  /*2880*/  IADD3 R9, PT, PT, -R11, RZ, RZ ;  /* 0x000000ff0b097210 */ /* 0x000fca0007ffe1ff */
[----:B------:R-:W-:Y:S02]  /*2890*/  IMAD R9, R15, R9, R4 ;  /* 0x000000090f097224 */ /* 0x000fe400078e0204 */
[----:B------:R-:W-:-:S03]  /*28a0*/  IMAD R15, R17, R10, RZ ;  /* 0x0000000a110f7224 */ /* 0x000fc600078e02ff */
[----:B------:R-:W-:Y:S01]  /*28b0*/  IABS R8, R9 ;  /* 0x0000000900087213 */ /* 0x000fe20000000000 */
[----:B------:R-:W-:Y:S01]  /*28c0*/  IMAD.HI.U32 R6, R7, R15, R6 ;  /* 0x0000000f07067227 */ /* 0x000fe200078e0006 */
[----:B-----5:R-:W-:Y:S02]  /*28d0*/  IABS R16, R5 ;  /* 0x0000000500107213 */ /* 0x020fe40000000000 */
        /* <DEDUP_REMOVED lines=14> */
[----:B------:R-:W-:-:S04]  /*29c0*/  ISETP.NE.AND P3, PT, R14, RZ, PT ;  /* 0x000000ff0e00720c */ /* 0x000fc80003f65270 */
[----:B------:R-:W-:Y:S01]  /*29d0*/  MOV R12, R6 ;  /* 0x00000006000c7202 */ /* 0x000fe20000000f00 */
[----:B------:R-:W3:Y:S04]  /*29e0*/  F2I.FTZ.U32.TRUNC.NTZ R7, R7 ;  /* 0x0000000700077305 */ /* 0x000ee8000021f000 */
[----:B------:R-:W-:-:S04]  /*29f0*/  @!P6 IMAD.MOV R12, RZ, RZ, -R12 ;  /* 0x000000ffff0ce224 */ /* 0x000fc800078e0a0c */
[----:B------:R-:W-:-:S05]  /*2a00*/  @!P3 LOP3.LUT R12, RZ, R14, RZ, 0x33, !PT ;  /* 0x0000000eff0cb212 */ /* 0x000fca00078e33ff */
[----:B------:R-:W-:Y:S01]  /*2a10*/  IMAD.MOV R6, RZ, RZ, -R12 ;  /* 0x000000ffff067224 */ /* 0x000fe200078e0a0c */
[----:B---3--:R-:W-:-:S03]  /*2a20*/  IADD3 R15, PT, PT, RZ, -R7, RZ ;  /* 0x80000007ff0f7210 */ /* 0x008fc60007ffe0ff */
        /* <DEDUP_REMOVED lines=25> */
[----:B------:R-:W-:Y:S02]  /*2bc0*/  IADD3 R10, PT, PT, -R8, RZ, RZ ;  /* 0x000000ff080a7210 */ /* 0x000fe40007ffe1ff */
[----:B------:R-:W-:-:S02]  /*2bd0*/  SEL R6, R11, RZ, P6 ;  /* 0x000000ff0b067207 */ /* 0x000fc40003000000 */
[----:B-1----:R-:W-:Y:S01]  /*2be0*/  ISETP.NE.U32.AND P6, PT, R18, 0x1, PT ;  /* 0x000000011200780c */ /* 0x002fe20003fc5070 */
[----:B------:R-:W-:Y:S01]  /*2bf0*/  IMAD R5, R5, R10, R14 ;  /* 0x0000000a05057224 */ /* 0x000fe200078e020e */
[----:B------:R-:W-:Y:S01]  /*2c00*/  SEL R9, R12, RZ, P3 ;  /* 0x000000ff0c097207 */ /* 0x000fe20001800000 */
[----:B------:R-:W-:Y:S01]  /*2c10*/  IMAD R10, R6, UR36, RZ ;  /* 0x00000024060a7c24 */ /* 0x000fe2000f8e02ff */
[----:B---3--:R-:W-:Y:S01]  /*2c20*/  ISETP.NE.U32.AND P3, PT, R16, 0x1, PT ;  /* 0x000000011000780c */ /* 0x008fe20003f65070 */
[----:B------:R-:W0:Y:S01]  /*2c30*/  LDC.64 R6, c[0x0][0x388] ;  /* 0x0000e200ff067b82 */ /* 0x000e220000000a00 */
[----:B------:R-:W-:Y:S01]  /*2c40*/  ISETP.NE.AND.EX P6, PT, R19, RZ, PT, P6 ;  /* 0x000000ff1300720c */ /* 0x000fe20003fc5360 */
[----:B------:R-:W-:Y:S01]  /*2c50*/  IMAD R9, R9, UR37, R10 ;  /* 0x0000002509097c24 */ /* 0x000fe2000f8e020a */
[----:B------:R-:W-:Y:S02]  /*2c60*/  ISETP.NE.AND.EX P3, PT, R17, RZ, PT, P3 ;  /* 0x000000ff1100720c */ /* 0x000fe40003f65330 */
[----:B------:R-:W-:-:S02]  /*2c70*/  SEL R8, R8, RZ, P6 ;  /* 0x000000ff08087207 */ /* 0x000fc40003000000 */
        /* <DEDUP_REMOVED lines=25> */
.L_x_7157:
[----:B------:R-:W-:Y:S05]  /*2e10*/  BSYNC.RECONVERGENT B1 ;  /* 0x0000000000017941 */ /* 0x000fea0003800200 */
.L_x_7156:
        /* <DEDUP_REMOVED lines=23> */
[----:B------:R-:W-:-:S05]  /*2f90*/  HFMA2 R4, -RZ, RZ, 0, 0 ;  /* 0x00000000ff047431 */ /* 0x000fca00000001ff */
[----:B------:R-:W-:-:S04]  /*2fa0*/  IMAD.HI.U32 R11, R5, R11, R4 ;  /* 0x0000000b050b7227 */ /* 0x000fc800078e0004 */
[----:B------:R-:W-:-:S04]  /*2fb0*/  IMAD.MOV.U32 R4, RZ, RZ, R12 ;  /* 0x000000ffff047224 */ /* 0x000fc800078e000c */
[----:B------:R-:W-:Y:S02]  /*2fc0*/  IMAD.HI.U32 R10, R11, R4, RZ ;  /* 0x000000040b0a7227 */ /* 0x000fe400078e00ff */
[----:B------:R-:W1:Y:S03]  /*2fd0*/  I2F.RP R11, R14 ;  /* 0x0000000e000b7306 */ /* 0x000e660000209400 */
[----:B------:R-:W-:-:S05]  /*2fe0*/  IADD3 R5, PT, PT, -R10, RZ, RZ ;  /* 0x000000ff0a057210 */ /* 0x000fca0007ffe1ff */
[----:B------:R-:W-:-:S05]  /*2ff0*/  IMAD R4, R7, R5, R4 ;  /* 0x0000000507047224 */ /* 0x000fca00078e0204 */
[----:B------:R-:W-:Y:S01]  /*3000*/  ISETP.GT.U32.AND P6, PT, R7, R4, PT ;  /* 0x000000040700720c */ /* 0x000fe20003fc4070 */
[----:B-1----:R-:W1:-:S12]  /*3010*/  MUFU.RCP R11, R11 ;  /* 0x0000000b000b7308 */ /* 0x002e580000001000 */
[----:B------:R-:W-:Y:S01]  /*3020*/  @!P6 IMAD.IADD R4, R4, 0x1, -R7 ;  /* 0x000000010404e824 */ /* 0x000fe200078e0a07 */
[----:B------:R-:W-:-:S04]  /*3030*/  @!P6 IADD3 R10, PT, PT, R10, 0x1, RZ ;  /* 0x000000010a0ae810 */ /* 0x000fc80007ffe0ff */
[----:B------:R-:W-:Y:S02]  /*3040*/  ISETP.GE.U32.AND P4, PT, R4, R7, PT ;  /* 0x000000070400720c */ /* 0x000fe40003f86070 */
[----:B------:R-:W-:Y:S01]  /*3050*/  LOP3.LUT R4, R6, R15, RZ, 0x3c, !PT ;  /* 0x0000000f06047212 */ /* 0x000fe200078e3cff */
[----:B------:R-:W3:Y:S03]  /*3060*/  LDC R7, c[0x0][0x3c0] ;  /* 0x0000f000ff077b82 */ /* 0x000ee60000000800 */
[----:B------:R-:W-:Y:S01]  /*3070*/  ISETP.GE.AND P6, PT, R4, RZ, PT ;  /* 0x000000ff0400720c */ /* 0x000fe20003fc6270 */
[----:B-1----:R-:W-:-:S04]  /*3080*/  VIADD R4, R11, 0xffffffe ;  /* 0x0ffffffe0b047836 */ /* 0x002fc80000000000 */
[----:B------:R1:W4:Y:S02]  /*3090*/  F2I.FTZ.U32.TRUNC.NTZ R5, R4 ;  /* 0x0000000400057305 */ /* 0x000324000021f000 */
[----:B------:R-:W-:Y:S02]  /*30a0*/  @P4 IADD3 R10, PT, PT, R10, 0x1, RZ ;  /* 0x000000010a0a4810 */ /* 0x000fe40007ffe0ff */
[----:B------:R-:W-:-:S04]  /*30b0*/  ISETP.NE.AND P4, PT, R15, RZ, PT ;  /* 0x000000ff0f00720c */ /* 0x000fc80003f85270 */
[----:B------:R-:W-:Y:S01]  /*30c0*/  @!P6 IMAD.MOV R10, RZ, RZ, -R10 ;  /* 0x000000ffff0ae224 */ /* 0x000fe200078e0a0a */
[----:B-1----:R-:W-:Y:S02]  /*30d0*/  MOV R4, RZ ;  /* 0x000000ff00047202 */ /* 0x002fe40000000f00 */
[----:B----4-:R-:W-:-:S06]  /*30e0*/  IADD3 R17, PT, PT, RZ, -R5, RZ ;  /* 0x80000005ff117210 */ /* 0x010fcc0007ffe0ff */
[----:B------:R-:W-:Y:S02]  /*30f0*/  @!P4 LOP3.LUT R10, RZ, R15, RZ, 0x33, !PT ;  /* 0x0000000fff0ac212 */ /* 0x000fe400078e33ff */
[----:B---3--:R-:W-:-:S03]  /*3100*/  IABS R16, R7 ;  /* 0x0000000700107213 */ /* 0x008fc60000000000 */
        /* <DEDUP_REMOVED lines=9> */
[----:B------:R-:W1:Y:S03]  /*31a0*/  I2F.RP R12, R16 ;  /* 0x00000010000c7306 */ /* 0x000e660000209400 */
[----:B------:R-:W-:-:S05]  /*31b0*/  ISETP.GT.U32.AND P6, PT, R14, R5, PT ;  /* 0x000000050e00720c */ /* 0x000fca0003fc4070 */
        /* <DEDUP_REMOVED lines=10> */
[----:B------:R-:W-:-:S05]  /*3260*/  IMAD.MOV.U32 R18, RZ, RZ, R4 ;  /* 0x000000ffff127224 */ /* 0x000fca00078e0004 */
[----:B------:R-:W-:-:S05]  /*3270*/  @!P6 IADD3 R18, PT, PT, -R18, RZ, RZ ;  /* 0x000000ff1212e210 */ /* 0x000fca0007ffe1ff */
[----:B------:R-:W-:-:S04]  /*3280*/  @!P4 LOP3.LUT R18, RZ, R20, RZ, 0x33, !PT ;  /* 0x00000014ff12c212 */ /* 0x000fc800078e33ff */
[----:B------:R-:W-:Y:S01]  /*3290*/  IADD3 R4, PT, PT, -R18, RZ, RZ ;  /* 0x000000ff12047210 */ /* 0x000fe20007ffe1ff */
[----:B-1----:R-:W-:-:S04]  /*32a0*/  IMAD.MOV R15, RZ, RZ, -R5 ;  /* 0x000000ffff0f7224 */ /* 0x002fc800078e0a05 */
[----:B------:R-:W-:Y:S02]  /*32b0*/  IMAD R20, R20, R4, R11 ;  /* 0x0000000414147224 */ /* 0x000fe400078e020b */
[----:B------:R-:W-:Y:S02]  /*32c0*/  IMAD R11, R15, R16, RZ ;  /* 0x000000100f0b7224 */ /* 0x000fe400078e02ff */
[----:B------:R-:W-:Y:S01]  /*32d0*/  IMAD.MOV.U32 R4, RZ, RZ, RZ ;  /* 0x000000ffff047224 */ /* 0x000fe200078e00ff */
[----:B------:R-:W-:Y:S01]  /*32e0*/  IABS R12, R20 ;  /* 0x00000014000c7213 */ /* 0x000fe20000000000 */
[----:B------:R-:W1:Y:S02]  /*32f0*/  LDC.64 R14, c[0x0][0x3a0] ;  /* 0x0000e800ff0e7b82 */ /* 0x000e640000000a00 */
        /* <DEDUP_REMOVED lines=13> */
[----:B------:R-:W-:-:S03]  /*33d0*/  ISETP.NE.AND P4, PT, R7, RZ, PT ;  /* 0x000000ff0700720c */ /* 0x000fc60003f85270 */
[----:B------:R-:W-:-:S05]  /*33e0*/  IMAD.MOV.U32 R11, RZ, RZ, R4 ;  /* 0x000000ffff0b7224 */ /* 0x000fca00078e0004 */
[----:B------:R-:W-:Y:S02]  /*33f0*/  @!P6 IADD3 R11, PT, PT, -R11, RZ, RZ ;  /* 0x000000ff0b0be210 */ /* 0x000fe40007ffe1ff */
[----:B--2---:R-:W-:-:S03]  /*3400*/  ISETP.NE.U32.AND P6, PT, R58, 0x1, PT ;  /* 0x000000013a00780c */ /* 0x004fc60003fc5070 */
[----:B------:R-:W-:Y:S02]  /*3410*/  @!P4 LOP3.LUT R11, RZ, R7, RZ, 0x33, !PT ;  /* 0x00000007ff0bc212 */ /* 0x000fe400078e33ff */
[----:B0-----:R-:W-:Y:S02]  /*3420*/  ISETP.NE.U32.AND P4, PT, R56, 0x1, PT ;  /* 0x000000013800780c */ /* 0x001fe40003f85070 */
[----:B------:R-:W-:Y:S01]  /*3430*/  ISETP.NE.AND.EX P6, PT, R59, RZ, PT, P6 ;  /* 0x000000ff3b00720c */ /* 0x000fe20003fc5360 */
[----:B------:R-:W-:Y:S01]  /*3440*/  IMAD.MOV R4, RZ, RZ, -R11 ;  /* 0x000000ffff047224 */ /* 0x000fe200078e0a0b */
[----:B------:R-:W-:Y:S02]  /*3450*/  ISETP.NE.AND.EX P4, PT, R57, RZ, PT, P4 ;  /* 0x000000ff3900720c */ /* 0x000fe40003f85340 */
[----:B------:R-:W-:Y:S01]  /*3460*/  SEL R10, R10, RZ, P6 ;  /* 0x000000ff0a0a7207 */ /* 0x000fe20003000000 */
[----:B------:R-:W-:Y:S01]  /*3470*/  IMAD R7, R7, R4, R20 ;  /* 0x0000000407077224 */ /* 0x000fe200078e0214 */
[----:B-1----:R-:W-:Y:S01]  /*3480*/  ISETP.NE.U32.AND P6, PT, R14, 0x1, PT ;  /* 0x000000010e00780c */ /* 0x002fe20003fc5070 */
[----:B------:R-:W0:Y:S01]  /*3490*/  LDC.64 R4, c[0x0][0x388] ;  /* 0x0000e200ff047b82 */ /* 0x000e220000000a00 */
[----:B------:R-:W-:-:S02]  /*34a0*/  SEL R12, R18, RZ, P4 ;  /* 0x000000ff120c7207 */ /* 0x000fc40002000000 */
[----:B---3--:R-:W-:Y:S02]  /*34b0*/  ISETP.NE.U32.AND P4, PT, R16, 0x1, PT ;  /* 0x000000011000780c */ /* 0x008fe40003f85070 */
[----:B------:R-:W-:Y:S01]  /*34c0*/  ISETP.NE.AND.EX P6, PT, R15, RZ, PT, P6 ;  /* 0x000000ff0f00720c */ /* 0x000fe20003fc5360 */
[----:B------:R-:W-:Y:S01]  /*34d0*/  IMAD R15, R10, UR36, RZ ;  /* 0x000000240a0f7c24 */ /* 0x000fe2000f8e02ff */
[----:B------:R-:W-:Y:S02]  /*34e0*/  ISETP.NE.AND.EX P4, PT, R17, RZ, PT, P4 ;  /* 0x000000ff1100720c */ /* 0x000fe40003f85340 */
        /* <DEDUP_REMOVED lines=27> */
.L_x_7159:
[----:B------:R-:W-:Y:S05]  /*36a0*/  BSYNC.RECONVERGENT B1 ;  /* 0x0000000000017941 */ /* 0x000fea0003800200 */
.L_x_7158:
        /* <DEDUP_REMOVED lines=33> */
[----:B------:R-:W1:Y:S03]  /*38c0*/  LDC R7, c[0x0][0x3c0] ;  /* 0x0000f000ff077b82 */ /* 0x000e660000000800 */
[----:B------:R-:W-:Y:S02]  /*38d0*/  ISETP.GE.AND P6, PT, R4, RZ, PT ;  /* 0x000000ff0400720c */ /* 0x000fe40003fc6270 */
[----:B0-----:R-:W-:-:S04]  /*38e0*/  IADD3 R4, PT, PT, R14, 0xffffffe, RZ ;  /* 0x0ffffffe0e047810 */ /* 0x001fc80007ffe0ff */
[----:B------:R0:W3:Y:S01]  /*38f0*/  F2I.FTZ.U32.TRUNC.NTZ R5, R4 ;  /* 0x0000000400057305 */ /* 0x0000e2000021f000 */
[----:B------:R-:W-:Y:S01]  /*3900*/  @P5 VIADD R11, R11, 0x1 ;  /* 0x000000010b0b5836 */ /* 0x000fe20000000000 */
[----:B------:R-:W-:-:S05]  /*3910*/  ISETP.NE.AND P5, PT, R17, RZ, PT ;  /* 0x000000ff1100720c */ /* 0x000fca0003fa5270 */
[----:B------:R-:W-:Y:S01]  /*3920*/  @!P6 IADD3 R11, PT, PT, -R11, RZ, RZ ;  /* 0x000000ff0b0be210 */ /* 0x000fe20007ffe1ff */
[----:B0-----:R-:W-:-:S07]  /*3930*/  IMAD.MOV.U32 R4, RZ, RZ, RZ ;  /* 0x000000ffff047224 */ /* 0x001fce00078e00ff */
[----:B------:R-:W-:Y:S01]  /*3940*/  @!P5 LOP3.LUT R11, RZ, R17, RZ, 0x33, !PT ;  /* 0x00000011ff0bd212 */ /* 0x000fe200078e33ff */
[----:B---3--:R-:W-:Y:S01]  /*3950*/  IMAD.MOV R19, RZ, RZ, -R5 ;  /* 0x000000ffff137224 */ /* 0x008fe200078e0a05 */
[----:B-1----:R-:W-:Y:S02]  /*3960*/  IABS R20, R7 ;  /* 0x0000000700147213 */ /* 0x002fe40000000000 */
        /* <DEDUP_REMOVED lines=21> */
[----:B------:R-:W-:Y:S01]  /*3ac0*/  MOV R22, R4 ;  /* 0x0000000400167202 */ /* 0x000fe20000000f00 */
[----:B------:R-:W-:-:S04]  /*3ad0*/  HFMA2 R4, -RZ, RZ, 0, 0 ;  /* 0x00000000ff047431 */ /* 0x000fc800000001ff */
[----:B------:R-:W-:-:S04]  /*3ae0*/  @!P6 IMAD.MOV R22, RZ, RZ, -R22 ;  /* 0x000000ffff16e224 */ /* 0x000fc800078e0a16 */
[----:B------:R-:W-:-:S05]  /*3af0*/  @!P5 LOP3.LUT R22, RZ, R12, RZ, 0x33, !PT ;  /* 0x0000000cff16d212 */ /* 0x000fca00078e33ff */
[----:B------:R-:W-:Y:S01]  /*3b00*/  IMAD.MOV R15, RZ, RZ, -R22 ;  /* 0x000000ffff0f7224 */ /* 0x000fe200078e0a16 */
[----:B0-----:R-:W-:-:S03]  /*3b10*/  IADD3 R19, PT, PT, RZ, -R5, RZ ;  /* 0x80000005ff137210 */ /* 0x001fc60007ffe0ff */
        /* <DEDUP_REMOVED lines=18> */
[----:B------:R-:W-:-:S04]  /*3c40*/  ISETP.NE.AND P5, PT, R7, RZ, PT ;  /* 0x000000ff0700720c */ /* 0x000fc80003fa5270 */
[----:B------:R-:W-:-:S05]  /*3c50*/  MOV R12, R4 ;  /* 0x00000004000c7202 */ /* 0x000fca0000000f00 */
[----:B------:R-:W-:Y:S01]  /*3c60*/  @!P6 IMAD.MOV R12, RZ, RZ, -R12 ;  /* 0x000000ffff0ce224 */ /* 0x000fe200078e0a0c */
[----:B---3--:R-:W-:-:S03]  /*3c70*/  ISETP.NE.U32.AND P6, PT, R20, 0x1, PT ;  /* 0x000000011400780c */ /* 0x008fc60003fc5070 */
[----:B------:R-:W-:Y:S02]  /*3c80*/  @!P5 LOP3.LUT R12, RZ, R7, RZ, 0x33, !PT ;  /* 0x00000007ff0cd212 */ /* 0x000fe400078e33ff */
[----:B--2---:R-:W-:Y:S02]  /*3c90*/  ISETP.NE.U32.AND P5, PT, R56, 0x1, PT ;  /* 0x000000013800780c */ /* 0x004fe40003fa5070 */
[----:B------:R-:W-:Y:S02]  /*3ca0*/  ISETP.NE.AND.EX P6, PT, R21, RZ, PT, P6 ;  /* 0x000000ff1500720c */ /* 0x000fe40003fc5360 */
[----:B------:R-:W-:Y:S02]  /*3cb0*/  ISETP.NE.AND.EX P5, PT, R57, RZ, PT, P5 ;  /* 0x000000ff3900720c */ /* 0x000fe40003fa5350 */
[----:B------:R-:W-:Y:S02]  /*3cc0*/  SEL R11, R11, RZ, P6 ;  /* 0x000000ff0b0b7207 */ /* 0x000fe40003000000 */
[----:B-1----:R-:W-:-:S02]  /*3cd0*/  ISETP.NE.U32.AND P6, PT, R14, 0x1, PT ;  /* 0x000000010e00780c */ /* 0x002fc40003fc5070 */
[----:B------:R-:W-:Y:S01]  /*3ce0*/  IADD3 R4, PT, PT, -R12, RZ, RZ ;  /* 0x000000ff0c047210 */ /* 0x000fe20007ffe1ff */
[----:B------:R-:W-:Y:S01]  /*3cf0*/  IMAD R11, R11, UR36, RZ ;  /* 0x000000240b0b7c24 */ /* 0x000fe2000f8e02ff */
[----:B------:R-:W-:Y:S02]  /*3d00*/  SEL R14, R22, RZ, P5 ;  /* 0x000000ff160e7207 */ /* 0x000fe40002800000 */
[----:B0-----:R-:W-:Y:S01]  /*3d10*/  ISETP.NE.U32.AND P5, PT, R18, 0x1, PT ;  /* 0x000000011200780c */ /* 0x001fe20003fa5070 */
        /* <DEDUP_REMOVED lines=31> */
.L_x_7161:
[----:B------:R-:W-:Y:S05]  /*3f10*/  BSYNC.RECONVERGENT B1 ;  /* 0x0000000000017941 */ /* 0x000fea0003800200 */
.L_x_7160:
        /* <DEDUP_REMOVED lines=14> */
[----:B-1----:R-:W-:Y:S02]  /*4000*/  R2UR UR4, R30 ;  /* 0x000000001e0472ca */ /* 0x002fe400000e0000 */
[----:B------:R-:W-:Y:S02]  /*4010*/  R2UR UR5, R31 ;  /* 0x000000001f0572ca */ /* 0x000fe400000e0000 */
[----:B------:R-:W-:Y:S02]  /*4020*/  IABS R12, R4 ;  /* 0x00000004000c7213 */ /* 0x000fe40000000000 */
[----:B------:R-:W1:Y:S01]  /*4030*/  LDC R6, c[0x0][0x3bc] ;  /* 0x0000ef00ff067b82 */ /* 0x000e620000000800 */
        /* <DEDUP_REMOVED lines=21> */
[----:B------:R-:W1:Y:S03]  /*4190*/  LDC R5, c[0x0][0x3c0] ;  /* 0x0000f000ff057b82 */ /* 0x000e660000000800 */
[----:B------:R-:W-:Y:S01]  /*41a0*/  ISETP.GE.AND P6, PT, R2, RZ, PT ;  /* 0x000000ff0200720c */ /* 0x000fe20003fc6270 */
[----:B0-----:R-:W-:-:S04]  /*41b0*/  VIADD R2, R7, 0xffffffe ;  /* 0x0ffffffe07027836 */ /* 0x001fc80000000000 */
[----:B------:R0:W2:Y:S02]  /*41c0*/  F2I.FTZ.U32.TRUNC.NTZ R3, R2 ;  /* 0x0000000200037305 */ /* 0x0000a4000021f000 */
[----:B------:R-:W-:Y:S02]  /*41d0*/  @P0 IADD3 R11, PT, PT, R11, 0x1, RZ ;  /* 0x000000010b0b0810 */ /* 0x000fe40007ffe0ff */
[----:B------:R-:W-:-:S04]  /*41e0*/  ISETP.NE.AND P0, PT, R15, RZ, PT ;  /* 0x000000ff0f00720c */ /* 0x000fc80003f05270 */
[----:B------:R-:W-:Y:S01]  /*41f0*/  @!P6 IMAD.MOV R11, RZ, RZ, -R11 ;  /* 0x000000ffff0be224 */ /* 0x000fe200078e0a0b */
[----:B0-----:R-:W-:Y:S02]  /*4200*/  MOV R2, RZ ;  /* 0x000000ff00027202 */ /* 0x001fe40000000f00 */
[----:B--2---:R-:W-:-:S06]  /*4210*/  IADD3 R19, PT, PT, RZ, -R3, RZ ;  /* 0x80000003ff137210 */ /* 0x004fcc0007ffe0ff */
[----:B------:R-:W-:Y:S02]  /*4220*/  @!P0 LOP3.LUT R11, RZ, R15, RZ, 0x33, !PT ;  /* 0x0000000fff0b8212 */ /* 0x000fe400078e33ff */
[----:B-1----:R-:W-:-:S03]  /*4230*/  IABS R21, R5 ;  /* 0x0000000500157213 */ /* 0x002fc60000000000 */
[----:B------:R-:W-:-:S04]  /*4240*/  IMAD.MOV R7, RZ, RZ, -R11 ;  /* 0x000000ffff077224 */ /* 0x000fc800078e0a0b */
        /* <DEDUP_REMOVED lines=11> */
[----:B------:R-:W-:Y:S01]  /*4300*/  @!P6 IMAD.IADD R3, R3, 0x1, -R14 ;  /* 0x000000010303e824 */ /* 0x000fe200078e0a0e */
[----:B------:R-:W-:-:S04]  /*4310*/  @!P6 IADD3 R2, PT, PT, R2, 0x1, RZ ;  /* 0x000000010202e810 */ /* 0x000fc80007ffe0ff */
[----:B------:R-:W-:Y:S02]  /*4320*/  ISETP.GE.U32.AND P0, PT, R3, R14, PT ;  /* 0x0000000e0300720c */ /* 0x000fe40003f06070 */
[----:B------:R-:W-:-:S04]  /*4330*/  LOP3.LUT R3, R15, R6, RZ, 0x3c, !PT ;  /* 0x000000060f037212 */ /* 0x000fc800078e3cff */
[----:B------:R-:W-:Y:S01]  /*4340*/  ISETP.GE.AND P6, PT, R3, RZ, PT ;  /* 0x000000ff0300720c */ /* 0x000fe20003fc6270 */
[----:B0-----:R-:W-:-:S06]  /*4350*/  VIADD R3, R7, 0xffffffe ;  /* 0x0ffffffe07037836 */ /* 0x001fcc0000000000 */
[----:B------:R-:W-:Y:S01]  /*4360*/  @P0 IADD3 R2, PT, PT, R2, 0x1, RZ ;  /* 0x0000000102020810 */ /* 0x000fe20007ffe0ff */
[----:B------:R-:W0:Y:S01]  /*4370*/  F2I.FTZ.U32.TRUNC.NTZ R3, R3 ;  /* 0x0000000300037305 */ /* 0x000e22000021f000 */
[----:B------:R-:W-:-:S03]  /*4380*/  ISETP.NE.AND P0, PT, R6, RZ, PT ;  /* 0x000000ff0600720c */ /* 0x000fc60003f05270 */
[----:B------:R-:W-:-:S05]  /*4390*/  IMAD.MOV.U32 R19, RZ, RZ, R2 ;  /* 0x000000ffff137224 */ /* 0x000fca00078e0002 */
[----:B------:R-:W-:-:S05]  /*43a0*/  @!P6 IADD3 R19, PT, PT, -R19, RZ, RZ ;  /* 0x000000ff1313e210 */ /* 0x000fca0007ffe1ff */
        /* <DEDUP_REMOVED lines=8> */
[----:B------:R-:W-:Y:S01]  /*4430*/  IMAD.HI.U32 R7, R3, R7, R2 ;  /* 0x0000000703077227 */ /* 0x000fe200078e0002 */
        /* <DEDUP_REMOVED lines=9> */
[----:B------:R-:W-:Y:S01]  /*44d0*/  ISETP.GE.U32.AND P0, PT, R2, R21, PT ;  /* 0x000000150200720c */ /* 0x000fe20003f06070 */
[----:B------:R-:W1:Y:S08]  /*44e0*/  LDC.64 R14, c[0x0][0x3a0] ;  /* 0x0000e800ff0e7b82 */ /* 0x000e700000000a00 */
[----:B------:R-:W2:Y:S04]  /*44f0*/  LDC.64 R2, c[0x0][0x390] ;  /* 0x0000e400ff027b82 */ /* 0x000ea80000000a00 */
[----:B------:R-:W-:-:S02]  /*4500*/  @P0 IADD3 R12, PT, PT, R12, 0x1, RZ ;  /* 0x000000010c0c0810 */ /* 0x000fc40007ffe0ff */
[----:B------:R-:W-:Y:S02]  /*4510*/  ISETP.NE.AND P0, PT, R5, RZ, PT ;  /* 0x000000ff0500720c */ /* 0x000fe40003f05270 */
[----:B------:R-:W3:Y:S01]  /*4520*/  LDC.64 R20, c[0x0][0x3a8] ;  /* 0x0000ea00ff147b82 */ /* 0x000ee20000000a00 */
[----:B------:R-:W-:-:S10]  /*4530*/  @!P6 IMAD.MOV R12, RZ, RZ, -R12 ;  /* 0x000000ffff0ce224 */ /* 0x000fd400078e0a0c */
[----:B------:R-:W-:Y:S02]  /*4540*/  @!P0 LOP3.LUT R12, RZ, R5, RZ, 0x33, !PT ;  /* 0x00000005ff0c8212 */ /* 0x000fe400078e33ff */
[----:B0-----:R-:W-:Y:S02]  /*4550*/  ISETP.NE.U32.AND P0, PT, R6, 0x1, PT ;  /* 0x000000010600780c */ /* 0x001fe40003f05070 */
[----:B--2---:R-:W-:Y:S02]  /*4560*/  ISETP.NE.U32.AND P6, PT, R2, 0x1, PT ;  /* 0x000000010200780c */ /* 0x004fe40003fc5070 */
[----:B------:R-:W-:Y:S02]  /*4570*/  ISETP.NE.AND.EX P0, PT, R7, RZ, PT, P0 ;  /* 0x000000ff0700720c */ /* 0x000fe40003f05300 */
[----:B------:R-:W-:Y:S02]  /*4580*/  ISETP.NE.AND.EX P6, PT, R3, RZ, PT, P6 ;  /* 0x000000ff0300720c */ /* 0x000fe40003fc5360 */
[----:B------:R-:W-:-:S02]  /*4590*/  IADD3 R2, PT, PT, -R12, RZ, RZ ;  /* 0x000000ff0c027210 */ /* 0x000fc40007ffe1ff */
[----:B------:R-:W-:Y:S02]  /*45a0*/  SEL R11, R11, RZ, P6 ;  /* 0x000000ff0b0b7207 */ /* 0x000fe40003000000 */
        /* <DEDUP_REMOVED lines=35> */
.L_x_7163:
[----:B------:R-:W-:Y:S05]  /*47e0*/  BSYNC.RECONVERGENT B1 ;  /* 0x0000000000017941 */ /* 0x000fea0003800200 */
.L_x_7162:
        /* <DEDUP_REMOVED lines=22> */
[----:B------:R-:W-:Y:S02]  /*4950*/  IMAD.MOV.U32 R2, RZ, RZ, R12 ;  /* 0x000000ffff027224 */ /* 0x000fe400078e000c */
[----:B------:R-:W1:Y:S02]  /*4960*/  LDC R12, c[0x0][0x3c0] ;  /* 0x0000f000ff0c7b82 */ /* 0x000e640000000800 */
[----:B------:R-:W-:-:S05]  /*4970*/  IMAD.HI.U32 R21, R15, R2, RZ ;  /* 0x000000020f157227 */ /* 0x000fca00078e00ff */
[----:B------:R-:W-:-:S05]  /*4980*/  IADD3 R3, PT, PT, -R21, RZ, RZ ;  /* 0x000000ff15037210 */ /* 0x000fca0007ffe1ff */
[----:B------:R-:W-:Y:S01]  /*4990*/  IMAD R2, R5, R3, R2 ;  /* 0x0000000305027224 */ /* 0x000fe200078e0202 */
[----:B0-----:R-:W-:-:S04]  /*49a0*/  IADD3 R3, PT, PT, R7, 0xffffffe, RZ ;  /* 0x0ffffffe07037810 */ /* 0x001fc80007ffe0ff */
[----:B------:R-:W-:Y:S02]  /*49b0*/  ISETP.GT.U32.AND P6, PT, R5, R2, PT ;  /* 0x000000020500720c */ /* 0x000fe40003fc4070 */
[----:B------:R-:W0:Y:S01]  /*49c0*/  F2I.FTZ.U32.TRUNC.NTZ R3, R3 ;  /* 0x0000000300037305 */ /* 0x000e22000021f000 */
[----:B-1----:R-:W-:-:S10]  /*49d0*/  IABS R15, R12 ;  /* 0x0000000c000f7213 */ /* 0x002fd40000000000 */
[----:B------:R-:W-:Y:S02]  /*49e0*/  @!P6 IMAD.IADD R2, R2, 0x1, -R5 ;  /* 0x000000010202e824 */ /* 0x000fe400078e0a05 */
[----:B------:R-:W-:Y:S01]  /*49f0*/  @!P6 VIADD R21, R21, 0x1 ;  /* 0x000000011515e836 */ /* 0x000fe20000000000 */
[----:B------:R-:W-:Y:S02]  /*4a00*/  ISETP.NE.AND P6, PT, R6, RZ, PT ;  /* 0x000000ff0600720c */ /* 0x000fe40003fc5270 */
[----:B------:R-:W-:Y:S02]  /*4a10*/  ISETP.GE.U32.AND P1, PT, R2, R5, PT ;  /* 0x000000050200720c */ /* 0x000fe40003f26070 */
[----:B------:R-:W-:Y:S02]  /*4a20*/  LOP3.LUT R2, R11, R6, RZ, 0x3c, !PT ;  /* 0x000000060b027212 */ /* 0x000fe400078e3cff */
[----:B0-----:R-:W-:Y:S02]  /*4a30*/  IADD3 R5, PT, PT, RZ, -R3, RZ ;  /* 0x80000003ff057210 */ /* 0x001fe40007ffe0ff */
[----:B------:R-:W-:-:S03]  /*4a40*/  ISETP.GE.AND P0, PT, R2, RZ, PT ;  /* 0x000000ff0200720c */ /* 0x000fc60003f06270 */
[----:B------:R-:W-:-:S04]  /*4a50*/  IMAD R5, R5, R14, RZ ;  /* 0x0000000e05057224 */ /* 0x000fc800078e02ff */
[----:B------:R-:W-:-:S06]  /*4a60*/  @P1 IADD3 R21, PT, PT, R21, 0x1, RZ ;  /* 0x0000000115151810 */ /* 0x000fcc0007ffe0ff */
[----:B------:R-:W-:Y:S01]  /*4a70*/  @!P0 IMAD.MOV R21, RZ, RZ, -R21 ;  /* 0x000000ffff158224 */ /* 0x000fe200078e0a15 */
[----:B------:R-:W-:-:S05]  /*4a80*/  @!P6 LOP3.LUT R21, RZ, R6, RZ, 0x33, !PT ;  /* 0x00000006ff15e212 */ /* 0x000fca00078e33ff */
[----:B------:R-:W-:-:S04]  /*4a90*/  IMAD.MOV R2, RZ, RZ, -R21 ;  /* 0x000000ffff027224 */ /* 0x000fc800078e0a15 */
[----:B------:R-:W-:Y:S01]  /*4aa0*/  IMAD R7, R6, R2, R11 ;  /* 0x0000000206077224 */ /* 0x000fe200078e020b */
[----:B------:R-:W-:-:S04]  /*4ab0*/  MOV R2, RZ ;  /* 0x000000ff00027202 */ /* 0x000fc80000000f00 */
        /* <DEDUP_REMOVED lines=26> */
[----:B------:R-:W-:Y:S02]  /*4c60*/  IABS R4, R57 ;  /* 0x0000003900047213 */ /* 0x000fe40000000000 */
[----:B------:R-:W-:Y:S01]  /*4c70*/  LOP3.LUT R6, R57, R12, RZ, 0x3c, !PT ;  /* 0x0000000c39067212 */ /* 0x000fe200078e3cff */
[----:B------:R-:W-:Y:S01]  /*4c80*/  IMAD.HI.U32 R5, R3, R5, R2 ;  /* 0x0000000503057227 */ /* 0x000fe200078e0002 */
[----:B------:R-:W-:Y:S02]  /*4c90*/  MOV R2, R4 ;  /* 0x0000000400027202 */ /* 0x000fe40000000f00 */
[----:B------:R-:W-:-:S02]  /*4ca0*/  ISETP.GE.AND P6, PT, R6, RZ, PT ;  /* 0x000000ff0600720c */ /* 0x000fc40003fc6270 */
[----:B------:R-:W0:Y:S01]  /*4cb0*/  LDC.64 R6, c[0x0][0x3a0] ;  /* 0x0000e800ff067b82 */ /* 0x000e220000000a00 */
[----:B------:R-:W-:-:S04]  /*4cc0*/  IMAD.HI.U32 R22, R5, R2, RZ ;  /* 0x0000000205167227 */ /* 0x000fc800078e00ff */
[----:B------:R-:W-:-:S03]  /*4cd0*/  IMAD.MOV R3, RZ, RZ, -R22 ;  /* 0x000000ffff037224 */ /* 0x000fc600078e0a16 */
[----:B------:R-:W1:Y:S01]  /*4ce0*/  LDC.64 R4, c[0x0][0x398] ;  /* 0x0000e600ff047b82 */ /* 0x000e620000000a00 */
[----:B------:R-:W-:-:S05]  /*4cf0*/  IMAD R2, R15, R3, R2 ;  /* 0x000000030f027224 */ /* 0x000fca00078e0202 */
[----:B------:R-:W-:-:S13]  /*4d00*/  ISETP.GT.U32.AND P1, PT, R15, R2, PT ;  /* 0x000000020f00720c */ /* 0x000fda0003f24070 */
[-C--:B------:R-:W-:Y:S01]  /*4d10*/  @!P1 IADD3 R2, PT, PT, R2, -R15.reuse, RZ ;  /* 0x8000000f02029210 */ /* 0x080fe20007ffe0ff */
[----:B------:R-:W-:Y:S01]  /*4d20*/  @!P1 VIADD R22, R22, 0x1 ;  /* 0x0000000116169836 */ /* 0x000fe20000000000 */
[----:B------:R-:W-:Y:S02]  /*4d30*/  ISETP.NE.AND P1, PT, R12, RZ, PT ;  /* 0x000000ff0c00720c */ /* 0x000fe40003f25270 */
[----:B------:R-:W-:Y:S02]  /*4d40*/  ISETP.GE.U32.AND P0, PT, R2, R15, PT ;  /* 0x0000000f0200720c */ /* 0x000fe40003f06070 */
[----:B------:R-:W2:Y:S08]  /*4d50*/  LDC.64 R2, c[0x0][0x390] ;  /* 0x0000e400ff027b82 */ /* 0x000eb00000000a00 */
[----:B------:R-:W3:Y:S03]  /*4d60*/  LDC.64 R14, c[0x0][0x3a8] ;  /* 0x0000ea00ff0e7b82 */ /* 0x000ee60000000a00 */
[----:B------:R-:W-:-:S05]  /*4d70*/  @P0 IADD3 R22, PT, PT, R22, 0x1, RZ ;  /* 0x0000000116160810 */ /* 0x000fca0007ffe0ff */
[----:B------:R-:W-:Y:S01]  /*4d80*/  @!P6 IMAD.MOV R22, RZ, RZ, -R22 ;  /* 0x000000ffff16e224 */ /* 0x000fe200078e0a16 */
[----:B------:R-:W-:Y:S02]  /*4d90*/  @!P1 LOP3.LUT R22, RZ, R12, RZ, 0x33, !PT ;  /* 0x0000000cff169212 */ /* 0x000fe400078e33ff */
[----:B-1----:R-:W-:Y:S02]  /*4da0*/  ISETP.NE.U32.AND P1, PT, R4, 0x1, PT ;  /* 0x000000010400780c */ /* 0x002fe40003f25070 */
[----:B0-----:R-:W-:Y:S02]  /*4db0*/  ISETP.NE.U32.AND P6, PT, R6, 0x1, PT ;  /* 0x000000010600780c */ /* 0x001fe40003fc5070 */
[----:B------:R-:W-:Y:S02]  /*4dc0*/  ISETP.NE.AND.EX P1, PT, R5, RZ, PT, P1 ;  /* 0x000000ff0500720c */ /* 0x000fe40003f25310 */
[----:B--2---:R-:W-:Y:S02]  /*4dd0*/  ISETP.NE.U32.AND P0, PT, R2, 0x1, PT ;  /* 0x000000010200780c */ /* 0x004fe40003f05070 */
[----:B------:R-:W-:-:S02]  /*4de0*/  ISETP.NE.AND.EX P6, PT, R7, RZ, PT, P6 ;  /* 0x000000ff0700720c */ /* 0x000fc40003fc5360 */
[----:B------:R-:W-:Y:S02]  /*4df0*/  ISETP.NE.AND.EX P0, PT, R3, RZ, PT, P0 ;  /* 0x000000ff0300720c */ /* 0x000fe40003f05300 */
[----:B------:R-:W-:Y:S02]  /*4e00*/  IADD3 R3, PT, PT, -R22, RZ, RZ ;  /* 0x000000ff16037210 */ /* 0x000fe40007ffe1ff */
[----:B------:R-:W-:Y:S02]  /*4e10*/  SEL R21, R21, RZ, P0 ;  /* 0x000000ff15157207 */ /* 0x000fe40000000000 */
[----:B---3--:R-:W-:Y:S01]  /*4e20*/  ISETP.NE.U32.AND P0, PT, R14, 0x1, PT ;  /* 0x000000010e00780c */ /* 0x008fe20003f05070 */
[----:B------:R-:W-:Y:S01]  /*4e30*/  IMAD R12, R12, R3, R57 ;  /* 0x000000030c0c7224 */ /* 0x000fe200078e0239 */
[----:B------:R-:W-:Y:S01]  /*4e40*/  SEL R4, R38, RZ, P1 ;  /* 0x000000ff26047207 */ /* 0x000fe20000800000 */
[----:B------:R-:W-:Y:S01]  /*4e50*/  IMAD R21, R21, UR36, RZ ;  /* 0x0000002415157c24 */ /* 0x000fe2000f8e02ff */
[----:B------:R-:W0:Y:S01]  /*4e60*/  LDC.64 R2, c[0x0][0x388] ;  /* 0x0000e200ff027b82 */ /* 0x000e220000000a00 */
[----:B------:R-:W-:-:S02]  /*4e70*/  ISETP.NE.AND.EX P0, PT, R15, RZ, PT, P0 ;  /* 0x000000ff0f00720c */ /* 0x000fc40003f05300 */
        /* <DEDUP_REMOVED lines=27> */
.L_x_7165:
[----:B------:R-:W-:Y:S05]  /*5030*/  BSYNC.RECONVERGENT B1 ;  /* 0x0000000000017941 */ /* 0x000fea0003800200 */
.L_x_7164:
        /* <DEDUP_REMOVED lines=25> */
[C---:B------:R-:W-:Y:S01]  /*51d0*/  IMAD R2, R5.reuse, R3, R2 ;  /* 0x0000000305027224 */ /* 0x040fe200078e0202 */
[----:B0-----:R-:W-:Y:S02]  /*51e0*/  IADD3 R3, PT, PT, R6, 0xffffffe, RZ ;  /* 0x0ffffffe06037810 */ /* 0x001fe40007ffe0ff */
[----:B------:R-:W0:Y:S02]  /*51f0*/  LDC R6, c[0x0][0x3c0] ;  /* 0x0000f000ff067b82 */ /* 0x000e240000000800 */
[----:B------:R-:W-:Y:S02]  /*5200*/  ISETP.GT.U32.AND P1, PT, R5, R2, PT ;  /* 0x000000020500720c */ /* 0x000fe40003f24070 */
[----:B------:R-:W1:Y:S11]  /*5210*/  F2I.FTZ.U32.TRUNC.NTZ R3, R3 ;  /* 0x0000000300037305 */ /* 0x000e76000021f000 */
[----:B------:R-:W-:-:S02]  /*5220*/  @!P1 IMAD.IADD R2, R2, 0x1, -R5 ;  /* 0x0000000102029824 */ /* 0x000fc400078e0a05 */
[----:B------:R-:W-:Y:S01]  /*5230*/  @!P1 VIADD R12, R12, 0x1 ;  /* 0x000000010c0c9836 */ /* 0x000fe20000000000 */
[----:B------:R-:W-:Y:S02]  /*5240*/  ISETP.NE.AND P1, PT, R14, RZ, PT ;  /* 0x000000ff0e00720c */ /* 0x000fe40003f25270 */
[----:B------:R-:W-:Y:S02]  /*5250*/  ISETP.GE.U32.AND P0, PT, R2, R5, PT ;  /* 0x000000050200720c */ /* 0x000fe40003f06070 */
[----:B------:R-:W-:Y:S02]  /*5260*/  LOP3.LUT R2, R11, R14, RZ, 0x3c, !PT ;  /* 0x0000000e0b027212 */ /* 0x000fe400078e3cff */
[----:B-1----:R-:W-:Y:S02]  /*5270*/  IADD3 R5, PT, PT, RZ, -R3, RZ ;  /* 0x80000003ff057210 */ /* 0x002fe40007ffe0ff */
[----:B------:R-:W-:Y:S02]  /*5280*/  ISETP.GE.AND P3, PT, R2, RZ, PT ;  /* 0x000000ff0200720c */ /* 0x000fe40003f66270 */
[----:B0-----:R-:W-:Y:S01]  /*5290*/  IABS R57, R6 ;  /* 0x0000000600397213 */ /* 0x001fe20000000000 */
[----:B------:R-:W-:-:S04]  /*52a0*/  IMAD R5, R5, R36, RZ ;  /* 0x0000002405057224 */ /* 0x000fc800078e02ff */
[----:B------:R-:W-:-:S06]  /*52b0*/  @P0 IADD3 R12, PT, PT, R12, 0x1, RZ ;  /* 0x000000010c0c0810 */ /* 0x000fcc0007ffe0ff */
[----:B------:R-:W-:Y:S01]  /*52c0*/  @!P3 IMAD.MOV R12, RZ, RZ, -R12 ;  /* 0x000000ffff0cb224 */ /* 0x000fe200078e0a0c */
[----:B------:R-:W-:-:S05]  /*52d0*/  @!P1 LOP3.LUT R12, RZ, R14, RZ, 0x33, !PT ;  /* 0x0000000eff0c9212 */ /* 0x000fca00078e33ff */
[----:B------:R-:W-:-:S04]  /*52e0*/  IMAD.MOV R2, RZ, RZ, -R12 ;  /* 0x000000ffff027224 */ /* 0x000fc800078e0a0c */
[----:B------:R-:W-:Y:S01]  /*52f0*/  IMAD R7, R14, R2, R11 ;  /* 0x000000020e077224 */ /* 0x000fe200078e020b */
[----:B------:R-:W-:-:S05]  /*5300*/  MOV R2, RZ ;  /* 0x000000ff00027202 */ /* 0x000fca0000000f00 */
        /* <DEDUP_REMOVED lines=23> */
[----:B------:R-:W-:Y:S02]  /*5480*/  IMAD R5, R2, R57, RZ ;  /* 0x0000003902057224 */ /* 0x000fe400078e02ff */
[----:B------:R-:W-:-:S05]  /*5490*/  HFMA2 R2, -RZ, RZ, 0, 0 ;  /* 0x00000000ff027431 */ /* 0x000fca00000001ff */
[----:B------:R-:W-:Y:S01]  /*54a0*/  IMAD.HI.U32 R5, R3, R5, R2 ;  /* 0x0000000503057227 */ /* 0x000fe200078e0002 */
[----:B------:R-:W-:-:S05]  /*54b0*/  IABS R2, R15 ;  /* 0x0000000f00027213 */ /* 0x000fca0000000000 */
[----:B------:R-:W-:Y:S01]  /*54c0*/  IMAD.HI.U32 R4, R5, R2, RZ ;  /* 0x0000000205047227 */ /* 0x000fe200078e00ff */
[----:B------:R-:W-:-:S03]  /*54d0*/  LOP3.LUT R5, R15, R6, RZ, 0x3c, !PT ;  /* 0x000000060f057212 */ /* 0x000fc600078e3cff */
[----:B------:R-:W-:Y:S01]  /*54e0*/  IMAD.MOV R3, RZ, RZ, -R4 ;  /* 0x000000ffff037224 */ /* 0x000fe200078e0a04 */
[----:B------:R-:W-:-:S03]  /*54f0*/  ISETP.GE.AND P3, PT, R5, RZ, PT ;  /* 0x000000ff0500720c */ /* 0x000fc60003f66270 */
[----:B------:R-:W-:-:S05]  /*5500*/  IMAD R2, R57, R3, R2 ;  /* 0x0000000339027224 */ /* 0x000fca00078e0202 */
[----:B------:R-:W-:-:S13]  /*5510*/  ISETP.GT.U32.AND P1, PT, R57, R2, PT ;  /* 0x000000023900720c */ /* 0x000fda0003f24070 */
[-C--:B------:R-:W-:Y:S01]  /*5520*/  @!P1 IADD3 R2, PT, PT, R2, -R57.reuse, RZ ;  /* 0x8000003902029210 */ /* 0x080fe20007ffe0ff */
[----:B------:R-:W-:Y:S01]  /*5530*/  @!P1 VIADD R4, R4, 0x1 ;  /* 0x0000000104049836 */ /* 0x000fe20000000000 */
[----:B------:R-:W-:Y:S02]  /*5540*/  ISETP.NE.AND P1, PT, R6, RZ, PT ;  /* 0x000000ff0600720c */ /* 0x000fe40003f25270 */
[----:B------:R-:W-:Y:S02]  /*5550*/  ISETP.GE.U32.AND P0, PT, R2, R57, PT ;  /* 0x000000390200720c */ /* 0x000fe40003f06070 */
[----:B------:R-:W0:Y:S11]  /*5560*/  LDC.64 R2, c[0x0][0x390] ;  /* 0x0000e400ff027b82 */ /* 0x000e360000000a00 */
[----:B------:R-:W-:-:S05]  /*5570*/  @P0 IADD3 R4, PT, PT, R4, 0x1, RZ ;  /* 0x0000000104040810 */ /* 0x000fca0007ffe0ff */
[----:B------:R-:W-:Y:S02]  /*5580*/  IMAD.MOV.U32 R36, RZ, RZ, R4 ;  /* 0x000000ffff247224 */ /* 0x000fe400078e0004 */
[----:B------:R-:W1:Y:S03]  /*5590*/  LDC.64 R4, c[0x0][0x398] ;  /* 0x0000e600ff047b82 */ /* 0x000e660000000a00 */
[----:B------:R-:W-:Y:S02]  /*55a0*/  @!P3 IADD3 R36, PT, PT, -R36, RZ, RZ ;  /* 0x000000ff2424b210 */ /* 0x000fe40007ffe1ff */
[----:B------:R-:W-:Y:S02]  /*55b0*/  @!P1 LOP3.LUT R36, RZ, R6, RZ, 0x33, !PT ;  /* 0x00000006ff249212 */ /* 0x000fe400078e33ff */
[----:B0-----:R-:W-:-:S03]  /*55c0*/  ISETP.NE.U32.AND P1, PT, R2, 0x1, PT ;  /* 0x000000010200780c */ /* 0x001fc60003f25070 */
[----:B------:R-:W-:Y:S01]  /*55d0*/  IMAD.MOV R7, RZ, RZ, -R36 ;  /* 0x000000ffff077224 */ /* 0x000fe200078e0a24 */
[----:B------:R-:W-:Y:S02]  /*55e0*/  ISETP.NE.AND.EX P1, PT, R3, RZ, PT, P1 ;  /* 0x000000ff0300720c */ /* 0x000fe40003f25310 */
[----:B------:R-:W0:Y:S01]  /*55f0*/  LDC.64 R2, c[0x0][0x388] ;  /* 0x0000e200ff027b82 */ /* 0x000e220000000a00 */
[----:B------:R-:W-:Y:S01]  /*5600*/  IMAD R38, R6, R7, R15 ;  /* 0x0000000706267224 */ /* 0x000fe200078e020f */
[----:B------:R-:W-:-:S06]  /*5610*/  SEL R12, R12, RZ, P1 ;  /* 0x000000ff0c0c7207 */ /* 0x000fcc0000800000 */
[----:B------:R-:W2:Y:S01]  /*5620*/  LDC.64 R6, c[0x0][0x3a0] ;  /* 0x0000e800ff067b82 */ /* 0x000ea20000000a00 */
[----:B-1----:R-:W-:-:S04]  /*5630*/  ISETP.NE.U32.AND P0, PT, R4, 0x1, PT ;  /* 0x000000010400780c */ /* 0x002fc80003f05070 */
[----:B------:R-:W-:-:S03]  /*5640*/  ISETP.NE.AND.EX P0, PT, R5, RZ, PT, P0 ;  /* 0x000000ff0500720c */ /* 0x000fc60003f05300 */
[----:B------:R-:W1:Y:S01]  /*5650*/  LDC.64 R14, c[0x0][0x3a8] ;  /* 0x0000ea00ff0e7b82 */ /* 0x000e620000000a00 */
[----:B------:R-:W-:Y:S01]  /*5660*/  IMAD R5, R12, UR36, RZ ;  /* 0x000000240c057c24 */ /* 0x000fe2000f8e02ff */
[----:B------:R-:W-:-:S05]  /*5670*/  SEL R4, R44, RZ, P0 ;  /* 0x000000ff2c047207 */ /* 0x000fca0000000000 */
[----:B------:R-:W-:Y:S01]  /*5680*/  IMAD R5, R4, UR37, R5 ;  /* 0x0000002504057c24 */ /* 0x000fe2000f8e0205 */
[----:B--2---:R-:W-:-:S04]  /*5690*/  ISETP.NE.U32.AND P3, PT, R6, 0x1, PT ;  /* 0x000000010600780c */ /* 0x004fc80003f65070 */
        /* <DEDUP_REMOVED lines=29> */
.L_x_7167:
[----:B------:R-:W-:Y:S05]  /*5870*/  BSYNC.RECONVERGENT B1 ;  /* 0x0000000000017941 */ /* 0x000fea0003800200 */
.L_x_7166:
[----:B------:R-:W-:Y:S01]  /*5880*/  BSSY.RECONVERGENT B1, `(.L_x_7168) ;  /* 0x0000082000017945 */ /* 0x000fe20003800200 */
[----:B------:R-:W-:Y:S01]  /*5890*/  IMAD.MOV.U32 R46, RZ, RZ, -0x800000 ;  /* 0xff800000ff2e7424 */ /* 0x000fe200078e00ff */
[----:B------:R-:W-:Y:S02]  /*58a0*/  MOV R44, 0xff800000 ;  /* 0xff800000002c7802 */ /* 0x000fe40000000f00 */
[----:B------:R-:W-:Y:S05]  /*58b0*/  @P4 BRA `(.L_x_7169) ;  /* 0x0000000400f84947 */ /* 0x000fea0003800000 */
[----:B------:R-:W0:Y:S01]  /*58c0*/  LDC R6, c[0x0][0x3b8] ;  /* 0x0000ee00ff067b82 */ /* 0x000e220000000800 */
[----:B------:R-:W-:Y:S01]  /*58d0*/  IMAD R11, R34, UR46, R35 ;  /* 0x0000002e220b7c24 */ /* 0x000fe2000f8e0223 */
[----:B-1----:R-:W-:Y:S02]  /*58e0*/  R2UR UR4, R30 ;  /* 0x000000001e0472ca */ /* 0x002fe400000e0000 */
[----:B------:R-:W-:-:S04]  /*58f0*/  R2UR UR5, R31 ;  /* 0x000000001f0572ca */ /* 0x000fc800000e0000 */
[----:B------:R-:W1:Y:S08]  /*5900*/  LDC R4, c[0x0][0x3bc] ;  /* 0x0000ef00ff047b82 */ /* 0x000e700000000800 */
[----:B------:R-:W2:Y:S01]  /*5910*/  LDC R57, c[0x0][0x3c0] ;  /* 0x0000f000ff397b82 */ /* 0x000ea20000000800 */
        /* <DEDUP_REMOVED lines=13> */
[----:B------:R-:W-:Y:S01]  /*59f0*/  IMAD.HI.U32 R12, R15, R2, RZ ;  /* 0x000000020f0c7227 */ /* 0x000fe200078e00ff */
[----:B--2---:R-:W-:-:S04]  /*5a00*/  IABS R15, R57 ;  /* 0x00000039000f7213 */ /* 0x004fc80000000000 */
[----:B------:R-:W-:-:S05]  /*5a10*/  IADD3 R3, PT, PT, -R12, RZ, RZ ;  /* 0x000000ff0c037210 */ /* 0x000fca0007ffe1ff */
        /* <DEDUP_REMOVED lines=16> */
[----:B------:R-:W-:Y:S02]  /*5b20*/  IMAD R5, R6, R2, R11 ;  /* 0x0000000206057224 */ /* 0x000fe400078e020b */
[----:B------:R-:W-:-:S05]  /*5b30*/  HFMA2 R2, -RZ, RZ, 0, 0 ;  /* 0x00000000ff027431 */ /* 0x000fca00000001ff */
        /* <DEDUP_REMOVED lines=15> */
[----:B0-----:R-:W0:Y:S04]  /*5c30*/  MUFU.RCP R14, R14 ;  /* 0x0000000e000e7308 */ /* 0x001e280000001000 */
[----:B------:R-:W-:Y:S02]  /*5c40*/  @!P3 IADD3 R40, PT, PT, -R40, RZ, RZ ;  /* 0x000000ff2828b210 */ /* 0x000fe40007ffe1ff */
[----:B------:R-:W-:-:S05]  /*5c50*/  @!P1 LOP3.LUT R40, RZ, R4, RZ, 0x33, !PT ;  /* 0x00000004ff289212 */ /* 0x000fca00078e33ff */
[----:B------:R-:W-:-:S04]  /*5c60*/  IMAD.MOV R3, RZ, RZ, -R40 ;  /* 0x000000ffff037224 */ /* 0x000fc800078e0a28 */
[----:B------:R-:W-:Y:S02]  /*5c70*/  IMAD R44, R4, R3, R5 ;  /* 0x00000003042c7224 */ /* 0x000fe400078e0205 */
[----:B------:R-:W1:Y:S01]  /*5c80*/  LDC.64 R4, c[0x0][0x390] ;  /* 0x0000e400ff047b82 */ /* 0x000e620000000a00 */
[----:B0-----:R-:W-:-:S04]  /*5c90*/  IADD3 R6, PT, PT, R14, 0xffffffe, RZ ;  /* 0x0ffffffe0e067810 */ /* 0x001fc80007ffe0ff */
        /* <DEDUP_REMOVED lines=25> */
[----:B------:R-:W-:-:S05]  /*5e30*/  @P4 IADD3 R2, PT, PT, R2, 0x1, RZ ;  /* 0x0000000102024810 */ /* 0x000fca0007ffe0ff */
[----:B------:R-:W-:-:S05]  /*5e40*/  IMAD.MOV.U32 R14, RZ, RZ, R2 ;  /* 0x000000ffff0e7224 */ /* 0x000fca00078e0002 */
[----:B------:R-:W-:Y:S02]  /*5e50*/  @!P3 IADD3 R14, PT, PT, -R14, RZ, RZ ;  /* 0x000000ff0e0eb210 */ /* 0x000fe40007ffe1ff */
[----:B------:R-:W-:Y:S02]  /*5e60*/  @!P6 LOP3.LUT R14, RZ, R57, RZ, 0x33, !PT ;  /* 0x00000039ff0ee212 */ /* 0x000fe400078e33ff */
[----:B------:R-:W-:Y:S02]  /*5e70*/  ISETP.NE.AND.EX P3, PT, R3, RZ, PT, P1 ;  /* 0x000000ff0300720c */ /* 0x000fe40003f65310 */
[----:B------:R-:W1:Y:S01]  /*5e80*/  LDC.64 R2, c[0x0][0x388] ;  /* 0x0000e200ff027b82 */ /* 0x000e620000000a00 */
[----:B------:R-:W-:Y:S01]  /*5e90*/  IMAD.MOV R15, RZ, RZ, -R14 ;  /* 0x000000ffff0f7224 */ /* 0x000fe200078e0a0e */
[----:B0-----:R-:W-:Y:S02]  /*5ea0*/  ISETP.NE.U32.AND P1, PT, R4, 0x1, PT ;  /* 0x000000010400780c */ /* 0x001fe40003f25070 */
[----:B------:R-:W-:Y:S01]  /*5eb0*/  SEL R4, R40, RZ, P3 ;  /* 0x000000ff28047207 */ /* 0x000fe20001800000 */
[----:B------:R-:W-:Y:S01]  /*5ec0*/  IMAD R15, R57, R15, R44 ;  /* 0x0000000f390f7224 */ /* 0x000fe200078e022c */
[----:B------:R-:W-:Y:S01]  /*5ed0*/  ISETP.NE.AND.EX P1, PT, R5, RZ, PT, P1 ;  /* 0x000000ff0500720c */ /* 0x000fe20003f25310 */
[----:B------:R-:W-:-:S03]  /*5ee0*/  IMAD R5, R12, UR36, RZ ;  /* 0x000000240c057c24 */ /* 0x000fc6000f8e02ff */
[----:B------:R-:W-:Y:S01]  /*5ef0*/  SEL R14, R14, RZ, P1 ;  /* 0x000000ff0e0e7207 */ /* 0x000fe20000800000 */
[----:B------:R-:W-:Y:S01]  /*5f00*/  IMAD R5, R4, UR37, R5 ;  /* 0x0000002504057c24 */ /* 0x000fe2000f8e0205 */
[----:B------:R-:W-:-:S03]  /*5f10*/  SEL R15, R15, RZ, P0 ;  /* 0x000000ff0f0f7207 */ /* 0x000fc60000000000 */
        /* <DEDUP_REMOVED lines=24> */
.L_x_7169:
[----:B------:R-:W-:Y:S05]  /*60a0*/  BSYNC.RECONVERGENT B1 ;  /* 0x0000000000017941 */ /* 0x000fea0003800200 */
.L_x_7168:
[----:B------:R-:W-:Y:S04]  /*60b0*/  BSSY.RECONVERGENT B1, `(.L_x_7170) ;  /* 0x0000080000017945 */ /* 0x000fe80003800200 */
        /* <DEDUP_REMOVED lines=88> */
[----:B------:R-:W-:Y:S02]  /*6640*/  @P3 IADD3 R2, PT, PT, R2, 0x1, RZ ;  /* 0x0000000102023810 */ /* 0x000fe40007ffe0ff */
[----:B------:R-:W-:-:S03]  /*6650*/  ISETP.NE.AND.EX P3, PT, R3, RZ, PT, P1 ;  /* 0x000000ff0300720c */ /* 0x000fc60003f65310 */
[----:B------:R-:W-:Y:S02]  /*6660*/  IMAD.MOV.U32 R14, RZ, RZ, R2 ;  /* 0x000000ffff0e7224 */ /* 0x000fe400078e0002 */
[----:B------:R-:W1:Y:S03]  /*6670*/  LDC.64 R2, c[0x0][0x388] ;  /* 0x0000e200ff027b82 */ /* 0x000e660000000a00 */
[----:B------:R-:W-:Y:S02]  /*6680*/  @!P5 IADD3 R14, PT, PT, -R14, RZ, RZ ;  /* 0x000000ff0e0ed210 */ /* 0x000fe40007ffe1ff */
[----:B------:R-:W-:-:S05]  /*6690*/  @!P4 LOP3.LUT R14, RZ, R57, RZ, 0x33, !PT ;  /* 0x00000039ff0ec212 */ /* 0x000fca00078e33ff */
        /* <DEDUP_REMOVED lines=33> */
.L_x_7171:
[----:B------:R-:W-:Y:S05]  /*68b0*/  BSYNC.RECONVERGENT B1 ;  /* 0x0000000000017941 */ /* 0x000fea0003800200 */
.L_x_7170:
        /* <DEDUP_REMOVED lines=26> */
[----:B------:R-:W-:Y:S01]  /*6a60*/  FADD R9, -R57, R21 ;  /* 0x0000001539097221 */ /* 0x000fe20000000100 */
[----:B------:R-:W-:Y:S01]  /*6a70*/  FADD R2, R12, -12583039 ;  /* 0xcb40007f0c027421 */ /* 0x000fe20000000000 */
[----:B------:R-:W-:Y:S01]  /*6a80*/  FADD R21, R0, -12583039 ;  /* 0xcb40007f00157421 */ /* 0x000fe20000000000 */
[-C--:B------:R-:W-:Y:S01]  /*6a90*/  FFMA.SAT R10, R73, R6.reuse, 0.5 ;  /* 0x3f000000490a7423 */ /* 0x080fe20000002006 */
[-C--:B------:R-:W-:Y:S01]  /*6aa0*/  FFMA.SAT R8, R75, R6.reuse, 0.5 ;  /* 0x3f0000004b087423 */ /* 0x080fe20000002006 */
[C---:B------:R-:W-:Y:S01]  /*6ab0*/  FFMA R4, R77.reuse, 1.4426950216293334961, -R2 ;  /* 0x3fb8aa3b4d047823 */ /* 0x040fe20000000802 */
        /* <DEDUP_REMOVED lines=15> */
[-C--:B------:R-:W-:Y:S01]  /*6bb0*/  FFMA.SAT R8, R69, R6.reuse, 0.5 ;  /* 0x3f00000045087423 */ /* 0x080fe20000002006 */
[----:B------:R-:W-:Y:S01]  /*6bc0*/  FADD R4, R14, -12583039 ;  /* 0xcb40007f0e047421 */ /* 0x000fe20000000000 */
[C---:B------:R-:W-:Y:S01]  /*6bd0*/  FADD R23, -R57.reuse, R16 ;  /* 0x0000001039177221 */ /* 0x040fe20000000100 */
[----:B------:R-:W-:Y:S01]  /*6be0*/  FADD R59, -R57, R18 ;  /* 0x00000012393b7221 */ /* 0x000fe20000000100 */
[-C--:B------:R-:W-:Y:S01]  /*6bf0*/  FFMA.RM R8, R8, R5.reuse, 12582913 ;  /* 0x4b40000108087423 */ /* 0x080fe20000004005 */
[----:B------:R-:W-:Y:S01]  /*6c00*/  FFMA R4, R71, 1.4426950216293334961, -R4 ;  /* 0x3fb8aa3b47047823 */ /* 0x000fe20000000804 */
[----:B------:R-:W0:Y:S01]  /*6c10*/  MUFU.EX2 R18, R21 ;  /* 0x0000001500127308 */ /* 0x000e220000000800 */
[----:B------:R-:W-:Y:S01]  /*6c20*/  FADD R67, -R57, R24 ;  /* 0x0000001839437221 */ /* 0x000fe20000000100 */
[----:B------:R-:W-:Y:S01]  /*6c30*/  FADD R16, R8, -12583039 ;  /* 0xcb40007f08107421 */ /* 0x000fe20000000000 */
[----:B------:R-:W-:Y:S01]  /*6c40*/  FFMA R71, R71, 1.925963033500011079e-08, R4 ;  /* 0x32a5706047477823 */ /* 0x000fe20000000004 */
[-C--:B------:R-:W-:Y:S01]  /*6c50*/  FFMA.SAT R4, R27, R6.reuse, 0.5 ;  /* 0x3f0000001b047423 */ /* 0x080fe20000002006 */
[----:B------:R-:W-:Y:S01]  /*6c60*/  FADD R61, -R57, R17 ;  /* 0x00000011393d7221 */ /* 0x000fe20000000100 */
[----:B------:R-:W-:Y:S01]  /*6c70*/  FFMA R16, R69, 1.4426950216293334961, -R16 ;  /* 0x3fb8aa3b45107823 */ /* 0x000fe20000000810 */
[----:B------:R-:W-:Y:S01]  /*6c80*/  FADD R17, -R57, R20 ;  /* 0x0000001439117221 */ /* 0x000fe20000000100 */
[----:B------:R-:W-:Y:S01]  /*6c90*/  FFMA.RM R4, R4, R5, 12582913 ;  /* 0x4b40000104047423 */ /* 0x000fe20000004005 */
[----:B------:R-:W2:Y:S01]  /*6ca0*/  MUFU.EX2 R77, R77 ;  /* 0x0000004d004d7308 */ /* 0x000ea20000000800 */
[----:B------:R-:W-:Y:S01]  /*6cb0*/  FFMA R69, R69, 1.925963033500011079e-08, R16 ;  /* 0x32a5706045457823 */ /* 0x000fe20000000010 */
[-C--:B------:R-:W-:Y:S01]  /*6cc0*/  FFMA.SAT R20, R67, R6.reuse, 0.5 ;  /* 0x3f00000043147423 */ /* 0x080fe20000002006 */
[----:B------:R-:W-:Y:S01]  /*6cd0*/  FADD R16, R4, -12583039 ;  /* 0xcb40007f04107421 */ /* 0x000fe20000000000 */
[----:B------:R-:W-:Y:S01]  /*6ce0*/  SHF.L.U32 R12, R12, 0x17, RZ ;  /* 0x000000170c0c7819 */ /* 0x000fe200000006ff */
[----:B------:R-:W-:Y:S01]  /*6cf0*/  FADD R3, -R57, R22 ;  /* 0x0000001639037221 */ /* 0x000fe20000000100 */
[-C--:B------:R-:W-:Y:S01]  /*6d00*/  FFMA.SAT R22, R65, R6.reuse, 0.5 ;  /* 0x3f00000041167423 */ /* 0x080fe20000002006 */
[----:B------:R-:W-:Y:S01]  /*6d10*/  FFMA R16, R27, 1.4426950216293334961, -R16 ;  /* 0x3fb8aa3b1b107823 */ /* 0x000fe20000000810 */
[----:B------:R-:W3:Y:S01]  /*6d20*/  MUFU.EX2 R75, R75 ;  /* 0x0000004b004b7308 */ /* 0x000ee20000000800 */
[----:B------:R-:W-:Y:S01]  /*6d30*/  FFMA.SAT R28, R23, R6, 0.5 ;  /* 0x3f000000171c7423 */ /* 0x000fe20000002006 */
[----:B------:R-:W-:Y:S01]  /*6d40*/  SHF.L.U32 R2, R2, 0x17, RZ ;  /* 0x0000001702027819 */ /* 0x000fe200000006ff */
[----:B------:R-:W-:Y:S01]  /*6d50*/  FFMA R16, R27, 1.925963033500011079e-08, R16 ;  /* 0x32a570601b107823 */ /* 0x000fe20000000010 */
[----:B------:R-:W-:-:S02]  /*6d60*/  IMAD.SHL.U32 R27, R0, 0x800000, RZ ;  /* 0x00800000001b7824 */ /* 0x000fc400078e00ff */
[-C--:B------:R-:W-:Y:S01]  /*6d70*/  FFMA.RM R0, R20, R5.reuse, 12582913 ;  /* 0x4b40000114007423 */ /* 0x080fe20000004005 */
[----:B------:R-:W-:Y:S01]  /*6d80*/  FFMA.RM R28, R28, R5, 12582913 ;  /* 0x4b4000011c1c7423 */ /* 0x000fe20000004005 */
[----:B------:R-:W-:Y:S01]  /*6d90*/  FADD R7, -R57, R36 ;  /* 0x0000002439077221 */ /* 0x000fe20000000100 */
[----:B0-----:R-:W-:Y:S01]  /*6da0*/  FMUL R27, R27, R18 ;  /* 0x000000121b1b7220 */ /* 0x001fe20000400000 */
[----:B------:R-:W-:Y:S01]  /*6db0*/  FADD R18, R0, -12583039 ;  /* 0xcb40007f00127421 */ /* 0x000fe20000000000 */
[----:B--2---:R-:W-:Y:S01]  /*6dc0*/  FMUL R26, R12, R77 ;  /* 0x0000004d0c1a7220 */ /* 0x004fe20000400000 */
[-C--:B------:R-:W-:Y:S01]  /*6dd0*/  FFMA.SAT R12, R25, R6.reuse, 0.5 ;  /* 0x3f000000190c7423 */ /* 0x080fe20000002006 */
[----:B------:R-:W0:Y:S01]  /*6de0*/  MUFU.EX2 R20, R73 ;  /* 0x0000004900147308 */ /* 0x000e220000000800 */
[----:B------:R-:W-:Y:S01]  /*6df0*/  FFMA R18, R67, 1.4426950216293334961, -R18 ;  /* 0x3fb8aa3b43127823 */ /* 0x000fe20000000812 */
[----:B------:R-:W-:Y:S01]  /*6e00*/  SHF.L.U32 R8, R8, 0x17, RZ ;  /* 0x0000001708087819 */ /* 0x000fe200000006ff */
[----:B------:R-:W-:Y:S01]  /*6e10*/  FFMA.RM R12, R12, R5, 12582913 ;  /* 0x4b4000010c0c7423 */ /* 0x000fe20000004005 */
[----:B------:R-:W-:Y:S01]  /*6e20*/  FADD R19, -R57, R19 ;  /* 0x0000001339137221 */ /* 0x000fe20000000100 */
[----:B------:R-:W-:Y:S01]  /*6e30*/  FFMA R67, R67, 1.925963033500011079e-08, R18 ;  /* 0x32a5706043437823 */ /* 0x000fe20000000012 */
[----:B---3--:R-:W-:Y:S01]  /*6e40*/  FMUL R24, R2, R75 ;  /* 0x0000004b02187220 */ /* 0x008fe20000400000 */
[----:B------:R-:W-:Y:S01]  /*6e50*/  FADD R18, R12, -12583039 ;  /* 0xcb40007f0c127421 */ /* 0x000fe20000000000 */
[----:B------:R-:W-:Y:S01]  /*6e60*/  MUFU.EX2 R2, R71 ;  /* 0x0000004700027308 */ /* 0x000fe20000000800 */
[----:B------:R-:W-:Y:S01]  /*6e70*/  FADD R11, -R57, R40 ;  /* 0x00000028390b7221 */ /* 0x000fe20000000100 */
[----:B------:R-:W-:Y:S01]  /*6e80*/  FFMA.SAT R40, R19, R6, 0.5 ;  /* 0x3f00000013287423 */ /* 0x000fe20000002006 */
[----:B------:R-:W-:Y:S01]  /*6e90*/  FFMA R18, R25, 1.4426950216293334961, -R18 ;  /* 0x3fb8aa3b19127823 */ /* 0x000fe20000000812 */
[----:B------:R-:W-:Y:S01]  /*6ea0*/  SHF.L.U32 R0, R0, 0x17, RZ ;  /* 0x0000001700007819 */ /* 0x000fe200000006ff */
[----:B------:R-:W-:Y:S01]  /*6eb0*/  FADD R15, -R57, R38 ;  /* 0x00000026390f7221 */ /* 0x000fe20000000100 */
[----:B------:R-:W-:Y:S01]  /*6ec0*/  FFMA.RM R40, R40, R5, 12582913 ;  /* 0x4b40000128287423 */ /* 0x000fe20000004005 */
[----:B------:R-:W-:Y:S01]  /*6ed0*/  FFMA R18, R25, 1.925963033500011079e-08, R18 ;  /* 0x32a5706019127823 */ /* 0x000fe20000000012 */
[----:B------:R-:W-:-:S02]  /*6ee0*/  IMAD.SHL.U32 R25, R10, 0x800000, RZ ;  /* 0x008000000a197824 */ /* 0x000fc400078e00ff */
[-C--:B------:R-:W-:Y:S01]  /*6ef0*/  FFMA.RM R10, R22, R5.reuse, 12582913 ;  /* 0x4b400001160a7423 */ /* 0x080fe20000004005 */
[----:B------:R-:W2:Y:S01]  /*6f00*/  MUFU.EX2 R69, R69 ;  /* 0x0000004500457308 */ /* 0x000ea20000000800 */
[----:B------:R-:W-:Y:S01]  /*6f10*/  FFMA.SAT R38, R59, R6, 0.5 ;  /* 0x3f0000003b267423 */ /* 0x000fe20000002006 */
[----:B0-----:R-:W-:Y:S01]  /*6f20*/  FMUL R25, R25, R20 ;  /* 0x0000001419197220 */ /* 0x001fe20000400000 */
[----:B------:R-:W-:Y:S01]  /*6f30*/  FADD R20, R10, -12583039 ;  /* 0xcb40007f0a147421 */ /* 0x000fe20000000000 */
[----:B------:R-:W-:Y:S01]  /*6f40*/  FADD R13, -R57, R44 ;  /* 0x0000002c390d7221 */ /* 0x000fe20000000100 */
[----:B------:R-:W-:Y:S01]  /*6f50*/  FFMA.RM R38, R38, R5, 12582913 ;  /* 0x4b40000126267423 */ /* 0x000fe20000004005 */
[----:B------:R-:W-:Y:S02]  /*6f60*/  IMAD.SHL.U32 R12, R12, 0x800000, RZ ;  /* 0x008000000c0c7824 */ /* 0x000fe400078e00ff */
[----:B------:R-:W-:Y:S01]  /*6f70*/  FFMA R20, R65, 1.4426950216293334961, -R20 ;  /* 0x3fb8aa3b41147823 */ /* 0x000fe20000000814 */
[----:B------:R-:W0:Y:S01]  /*6f80*/  MUFU.EX2 R67, R67 ;  /* 0x0000004300437308 */ /* 0x000e220000000800 */
[----:B------:R-:W-:-:S02]  /*6f90*/  IMAD.SHL.U32 R4, R4, 0x800000, RZ ;  /* 0x0080000004047824 */ /* 0x000fc400078e00ff */
[----:B------:R-:W-:Y:S01]  /*6fa0*/  FADD R29, -R57, R46 ;  /* 0x0000002e391d7221 */ /* 0x000fe20000000100 */
[----:B------:R-:W-:Y:S01]  /*6fb0*/  FFMA R65, R65, 1.925963033500011079e-08, R20 ;  /* 0x32a5706041417823 */ /* 0x000fe20000000014 */
[----:B------:R-:W-:Y:S01]  /*6fc0*/  FADD R20, R28, -12583039 ;  /* 0xcb40007f1c147421 */ /* 0x000fe20000000000 */
[----:B------:R-:W-:Y:S01]  /*6fd0*/  FADD R57, -R57, R42 ;  /* 0x0000002a39397221 */ /* 0x000fe20000000100 */
[----:B------:R-:W-:Y:S02]  /*6fe0*/  SHF.L.U32 R10, R10, 0x17, RZ ;  /* 0x000000170a0a7819 */ /* 0x000fe400000006ff */
[----:B------:R-:W-:Y:S01]  /*6ff0*/  FFMA R20, R23, 1.4426950216293334961, -R20 ;  /* 0x3fb8aa3b17147823 */ /* 0x000fe20000000814 */
[----:B--2---:R-:W-:Y:S01]  /*7000*/  FMUL R22, R8, R69 ;  /* 0x0000004508167220 */ /* 0x004fe20000400000 */
[-C--:B------:R-:W-:Y:S01]  /*7010*/  FFMA.SAT R8, R61, R6.reuse, 0.5 ;  /* 0x3f0000003d087423 */ /* 0x080fe20000002006 */
[----:B------:R-:W2:Y:S01]  /*7020*/  MUFU.EX2 R21, R16 ;  /* 0x0000001000157308 */ /* 0x000ea20000000800 */
[----:B------:R-:W-:Y:S01]  /*7030*/  FFMA R36, R23, 1.925963033500011079e-08, R20 ;  /* 0x32a5706017247823 */ /* 0x000fe20000000014 */
[----:B------:R-:W-:Y:S01]  /*7040*/  FFMA.SAT R20, R63, R6, 0.5 ;  /* 0x3f0000003f147423 */ /* 0x000fe20000002006 */
[----:B------:R-:W-:-:S02]  /*7050*/  IMAD.SHL.U32 R23, R14, 0x800000, RZ ;  /* 0x008000000e177824 */ /* 0x000fc400078e00ff */
[-C--:B------:R-:W-:Y:S01]  /*7060*/  FFMA.RM R8, R8, R5.reuse, 12582913 ;  /* 0x4b40000108087423 */ /* 0x080fe20000004005 */
[----:B------:R-:W-:Y:S01]  /*7070*/  FFMA.RM R14, R20, R5, 12582913 ;  /* 0x4b400001140e7423 */ /* 0x000fe20000004005 */
[----:B------:R-:W-:Y:S01]  /*7080*/  FMUL R23, R23, R2 ;  /* 0x0000000217177220 */ /* 0x000fe20000400000 */
[----:B0-----:R-:W-:Y:S01]  /*7090*/  FMUL R20, R0, R67 ;  /* 0x0000004300147220 */ /* 0x001fe20000400000 */
[----:B------:R-:W-:Y:S01]  /*70a0*/  FADD R0, R40, -12583039 ;  /* 0xcb40007f28007421 */ /* 0x000fe20000000000 */
[C---:B------:R-:W-:Y:S01]  /*70b0*/  FADD R2, R14.reuse, -12583039 ;  /* 0xcb40007f0e027421 */ /* 0x040fe20000000000 */
[----:B------:R-:W0:Y:S01]  /*70c0*/  MUFU.EX2 R67, R18 ;  /* 0x0000001200437308 */ /* 0x000e220000000800 */
[----:B------:R-:W-:Y:S01]  /*70d0*/  SHF.L.U32 R14, R14, 0x17, RZ ;  /* 0x000000170e0e7819 */ /* 0x000fe200000006ff */
[----:B------:R-:W-:Y:S01]  /*70e0*/  FFMA R0, R19, 1.4426950216293334961, -R0 ;  /* 0x3fb8aa3b13007823 */ /* 0x000fe20000000800 */
[----:B------:R-:W-:-:S03]  /*70f0*/  FFMA R2, R63, 1.4426950216293334961, -R2 ;  /* 0x3fb8aa3b3f027823 */ /* 0x000fc60000000802 */
[----:B------:R-:W-:Y:S01]  /*7100*/  FFMA R44, R19, 1.925963033500011079e-08, R0 ;  /* 0x32a57060132c7823 */ /* 0x000fe20000000000 */
[----:B------:R-:W-:Y:S01]  /*7110*/  FFMA R63, R63, 1.925963033500011079e-08, R2 ;  /* 0x32a570603f3f7823 */ /* 0x000fe20000000002 */
[----:B------:R-:W-:Y:S01]  /*7120*/  FADD R2, R8, -12583039 ;  /* 0xcb40007f08027421 */ /* 0x000fe20000000000 */
[----:B------:R-:W-:Y:S01]  /*7130*/  FFMA.SAT R0, R17, R6, 0.5 ;  /* 0x3f00000011007423 */ /* 0x000fe20000002006 */
[----:B--2---:R-:W-:Y:S01]  /*7140*/  FMUL R21, R4, R21 ;  /* 0x0000001504157220 */ /* 0x004fe20000400000 */
[----:B------:R-:W2:Y:S01]  /*7150*/  MUFU.EX2 R65, R65 ;  /* 0x0000004100417308 */ /* 0x000ea20000000800 */
[C---:B------:R-:W-:Y:S01]  /*7160*/  FFMA R2, R61.reuse, 1.4426950216293334961, -R2 ;  /* 0x3fb8aa3b3d027823 */ /* 0x040fe20000000802 */
[----:B------:R-:W-:Y:S01]  /*7170*/  FFMA.RM R0, R0, R5, 12582913 ;  /* 0x4b40000100007423 */ /* 0x000fe20000004005 */
[----:B------:R-:W-:Y:S02]  /*7180*/  IMAD.SHL.U32 R8, R8, 0x800000, RZ ;  /* 0x0080000008087824 */ /* 0x000fe400078e00ff */
[----:B------:R-:W-:Y:S01]  /*7190*/  FFMA R61, R61, 1.925963033500011079e-08, R2 ;  /* 0x32a570603d3d7823 */ /* 0x000fe20000000002 */
[----:B------:R-:W-:Y:S01]  /*71a0*/  FADD R2, R38, -12583039 ;  /* 0xcb40007f26027421 */ /* 0x000fe20000000000 */
[----:B0-----:R-:W-:Y:S01]  /*71b0*/  FMUL R19, R12, R67 ;  /* 0x000000430c137220 */ /* 0x001fe20000400000 */
[----:B------:R-:W0:Y:S02]  /*71c0*/  MUFU.EX2 R63, R63 ;  /* 0x0000003f003f7308 */ /* 0x000e240000000800 */
[----:B------:R-:W-:-:S04]  /*71d0*/  FFMA R2, R59, 1.4426950216293334961, -R2 ;  /* 0x3fb8aa3b3b027823 */ /* 0x000fc80000000802 */
[----:B------:R-:W-:Y:S01]  /*71e0*/  FFMA R59, R59, 1.925963033500011079e-08, R2 ;  /* 0x32a570603b3b7823 */ /* 0x000fe20000000002 */
[----:B------:R-:W-:Y:S01]  /*71f0*/  FADD R2, R0, -12583039 ;  /* 0xcb40007f00027421 */ /* 0x000fe20000000000 */
[----:B------:R-:W-:Y:S01]  /*7200*/  MUFU.EX2 R61, R61 ;  /* 0x0000003d003d7308 */ /* 0x000fe20000000800 */
[----:B--2---:R-:W-:Y:S01]  /*7210*/  FMUL R18, R10, R65 ;  /* 0x000000410a127220 */ /* 0x004fe20000400000 */
[----:B------:R-:W-:Y:S01]  /*7220*/  SHF.L.U32 R0, R0, 0x17, RZ ;  /* 0x0000001700007819 */ /* 0x000fe200000006ff */
[----:B------:R-:W-:-:S04]  /*7230*/  FFMA R2, R17, 1.4426950216293334961, -R2 ;  /* 0x3fb8aa3b11027823 */ /* 0x000fc80000000802 */
[----:B------:R-:W-:Y:S01]  /*7240*/  FFMA R12, R17, 1.925963033500011079e-08, R2 ;  /* 0x32a57060110c7823 */ /* 0x000fe20000000002 */
[-C--:B------:R-:W-:Y:S01]  /*7250*/  FFMA.SAT R2, R9, R6.reuse, 0.5 ;  /* 0x3f00000009027423 */ /* 0x080fe20000002006 */
[----:B------:R-:W-:Y:S01]  /*7260*/  IMAD.SHL.U32 R17, R28, 0x800000, RZ ;  /* 0x008000001c117824 */ /* 0x000fe200078e00ff */
[----:B------:R-:W2:Y:S01]  /*7270*/  MUFU.EX2 R36, R36 ;  /* 0x0000002400247308 */ /* 0x000ea20000000800 */
[----:B0-----:R-:W-:Y:S01]  /*7280*/  FMUL R16, R14, R63 ;  /* 0x0000003f0e107220 */ /* 0x001fe20000400000 */
[----:B------:R-:W-:Y:S01]  /*7290*/  FFMA.RM R2, R2, R5, 12582913 ;  /* 0x4b40000102027423 */ /* 0x000fe20000004005 */
[----:B------:R-:W-:-:S03]  /*72a0*/  FFMA.SAT R14, R7, R6, 0.5 ;  /* 0x3f000000070e7423 */ /* 0x000fc60000002006 */
[----:B------:R-:W-:Y:S01]  /*72b0*/  FADD R4, R2, -12583039 ;  /* 0xcb40007f02047421 */ /* 0x000fe20000000000 */
[----:B------:R-:W-:Y:S01]  /*72c0*/  FFMA.RM R14, R14, R5, 12582913 ;  /* 0x4b4000010e0e7423 */ /* 0x000fe20000004005 */
[----:B------:R-:W-:Y:S02]  /*72d0*/  IMAD.SHL.U32 R2, R2, 0x800000, RZ ;  /* 0x0080000002027824 */ /* 0x000fe400078e00ff */
[----:B------:R-:W-:-:S04]  /*72e0*/  FFMA R4, R9, 1.4426950216293334961, -R4 ;  /* 0x3fb8aa3b09047823 */ /* 0x000fc80000000804 */
[----:B------:R-:W-:Y:S01]  /*72f0*/  FFMA R42, R9, 1.925963033500011079e-08, R4 ;  /* 0x32a57060092a7823 */ /* 0x000fe20000000004 */
[----:B------:R-:W-:Y:S01]  /*7300*/  FFMA.SAT R4, R3, R6, 0.5 ;  /* 0x3f00000003047423 */ /* 0x000fe20000002006 */
[----:B------:R-:W-:Y:S01]  /*7310*/  SHF.L.U32 R9, R38, 0x17, RZ ;  /* 0x0000001726097819 */ /* 0x000fe200000006ff */
[----:B--2---:R-:W-:Y:S02]  /*7320*/  FMUL R17, R17, R36 ;  /* 0x0000002411117220 */ /* 0x004fe40000400000 */
[----:B------:R-:W-:Y:S01]  /*7330*/  FFMA.RM R4, R4, R5, 12582913 ;  /* 0x4b40000104047423 */ /* 0x000fe20000004005 */
[----:B------:R-:W0:Y:S03]  /*7340*/  MUFU.EX2 R36, R59 ;  /* 0x0000003b00247308 */ /* 0x000e260000000800 */
[C---:B------:R-:W-:Y:S01]  /*7350*/  FADD R10, R4.reuse, -12583039 ;  /* 0xcb40007f040a7421 */ /* 0x040fe20000000000 */
[----:B------:R-:W-:-:S03]  /*7360*/  SHF.L.U32 R4, R4, 0x17, RZ ;  /* 0x0000001704047819 */ /* 0x000fc600000006ff */
[----:B------:R-:W-:-:S04]  /*7370*/  FFMA R10, R3, 1.4426950216293334961, -R10 ;  /* 0x3fb8aa3b030a7823 */ /* 0x000fc8000000080a */
[----:B------:R-:W-:Y:S01]  /*7380*/  FFMA R28, R3, 1.925963033500011079e-08, R10 ;  /* 0x32a57060031c7823 */ /* 0x000fe2000000000a */
[----:B------:R-:W-:-:S03]  /*7390*/  FFMA.SAT R10, R15, R6, 0.5 ;  /* 0x3f0000000f0a7423 */ /* 0x000fc60000002006 */
[----:B------:R-:W-:Y:S01]  /*73a0*/  MUFU.EX2 R59, R28 ;  /* 0x0000001c003b7308 */ /* 0x000fe20000000800 */
[----:B------:R-:W-:Y:S01]  /*73b0*/  FFMA.RM R3, R10, R5, 12582913 ;  /* 0x4b4000010a037423 */ /* 0x000fe20000004005 */
[----:B0-----:R-:W-:Y:S01]  /*73c0*/  FMUL R9, R9, R36 ;  /* 0x0000002409097220 */ /* 0x001fe20000400000 */
[----:B------:R-:W-:Y:S02]  /*73d0*/  FFMA.SAT R36, R11, R6, 0.5 ;  /* 0x3f0000000b247423 */ /* 0x000fe40000002006 */
[----:B------:R-:W-:-:S04]  /*73e0*/  FADD R10, R3, -12583039 ;  /* 0xcb40007f030a7421 */ /* 0x000fc80000000000 */
[----:B------:R-:W-:-:S04]  /*73f0*/  FFMA R10, R15, 1.4426950216293334961, -R10 ;  /* 0x3fb8aa3b0f0a7823 */ /* 0x000fc8000000080a */
[----:B------:R-:W-:Y:S01]  /*7400*/  FFMA R46, R15, 1.925963033500011079e-08, R10 ;  /* 0x32a570600f2e7823 */ /* 0x000fe2000000000a */
[----:B------:R-:W-:Y:S01]  /*7410*/  FMUL R10, R8, R61 ;  /* 0x0000003d080a7220 */ /* 0x000fe20000400000 */
[----:B------:R-:W-:Y:S02]  /*7420*/  FADD R8, R14, -12583039 ;  /* 0xcb40007f0e087421 */ /* 0x000fe40000000000 */
[----:B------:R-:W-:Y:S02]  /*7430*/  MUFU.EX2 R61, R46 ;  /* 0x0000002e003d7308 */ /* 0x000fe40000000800 */
[----:B------:R-:W-:-:S04]  /*7440*/  FFMA R8, R7, 1.4426950216293334961, -R8 ;  /* 0x3fb8aa3b07087823 */ /* 0x000fc80000000808 */
[----:B------:R-:W-:Y:S01]  /*7450*/  FFMA R50, R7, 1.925963033500011079e-08, R8 ;  /* 0x32a5706007327823 */ /* 0x000fe20000000008 */
[----:B------:R-:W-:Y:S01]  /*7460*/  FFMA.SAT R8, R13, R6, 0.5 ;  /* 0x3f0000000d087423 */ /* 0x000fe20000002006 */
[----:B------:R-:W0:Y:S03]  /*7470*/  MUFU.EX2 R7, R44 ;  /* 0x0000002c00077308 */ /* 0x000e260000000800 */
[----:B------:R-:W-:-:S04]  /*7480*/  FFMA.RM R15, R8, R5, 12582913 ;  /* 0x4b400001080f7423 */ /* 0x000fc80000004005 */
[----:B------:R-:W-:Y:S01]  /*7490*/  FADD R8, R15, -12583039 ;  /* 0xcb40007f0f087421 */ /* 0x000fe20000000000 */
[----:B------:R-:W-:Y:S03]  /*74a0*/  MUFU.EX2 R50, R50 ;  /* 0x0000003200327308 */ /* 0x000fe60000000800 */
[----:B------:R-:W-:-:S04]  /*74b0*/  FFMA R8, R13, 1.4426950216293334961, -R8 ;  /* 0x3fb8aa3b0d087823 */ /* 0x000fc80000000808 */
[----:B------:R-:W-:Y:S01]  /*74c0*/  FFMA R48, R13, 1.925963033500011079e-08, R8 ;  /* 0x32a570600d307823 */ /* 0x000fe20000000008 */
[----:B------:R-:W-:Y:S01]  /*74d0*/  FFMA.RM R13, R36, R5, 12582913 ;  /* 0x4b400001240d7423 */ /* 0x000fe20000004005 */
[----:B------:R-:W-:Y:S02]  /*74e0*/  IMAD.SHL.U32 R8, R40, 0x800000, RZ ;  /* 0x0080000028087824 */ /* 0x000fe400078e00ff */
[----:B------:R-:W-:Y:S01]  /*74f0*/  MUFU.EX2 R63, R48 ;  /* 0x00000030003f7308 */ /* 0x000fe20000000800 */
[----:B------:R-:W-:Y:S01]  /*7500*/  FADD R36, R13, -12583039 ;  /* 0xcb40007f0d247421 */ /* 0x000fe20000000000 */
[----:B0-----:R-:W-:-:S03]  /*7510*/  FMUL R8, R8, R7 ;  /* 0x0000000708087220 */ /* 0x001fc60000400000 */
[----:B------:R-:W-:-:S03]  /*7520*/  FFMA R36, R11, 1.4426950216293334961, -R36 ;  /* 0x3fb8aa3b0b247823 */ /* 0x000fc60000000824 */
[----:B------:R-:W0:Y:S01]  /*7530*/  MUFU.EX2 R7, R42 ;  /* 0x0000002a00077308 */ /* 0x000e220000000800 */
        /* <DEDUP_REMOVED lines=9> */
[----:B0-----:R-:W-:-:S03]  /*75d0*/  FMUL R28, R2, R7 ;  /* 0x00000007021c7220 */ /* 0x001fc60000400000 */
[----:B------:R-:W-:Y:S01]  /*75e0*/  FFMA R38, R29, 1.925963033500011079e-08, R6 ;  /* 0x32a570601d267823 */ /* 0x000fe20000000006 */
[----:B------:R-:W-:Y:S01]  /*75f0*/  FADD R6, R36, -12583039 ;  /* 0xcb40007f24067421 */ /* 0x000fe20000000000 */
[----:B------:R-:W0:Y:S01]  /*7600*/  MUFU.EX2 R29, R12 ;  /* 0x0000000c001d7308 */ /* 0x000e220000000800 */
[----:B------:R-:W-:Y:S01]  /*7610*/  FMUL R7, R4, R59 ;  /* 0x0000003b04077220 */ /* 0x000fe20000400000 */
[----:B------:R-:W-:Y:S02]  /*7620*/  IMAD.SHL.U32 R4, R15, 0x800000, RZ ;  /* 0x008000000f047824 */ /* 0x000fe400078e00ff */
[----:B------:R-:W-:Y:S01]  /*7630*/  FFMA R6, R57, 1.4426950216293334961, -R6 ;  /* 0x3fb8aa3b39067823 */ /* 0x000fe20000000806 */
[----:B------:R-:W-:Y:S01]  /*7640*/  IMAD.SHL.U32 R2, R11, 0x800000, RZ ;  /* 0x008000000b027824 */ /* 0x000fe200078e00ff */
[----:B------:R-:W-:Y:S01]  /*7650*/  SHF.L.U32 R36, R36, 0x17, RZ ;  /* 0x0000001724247819 */ /* 0x000fe200000006ff */
[----:B------:R-:W-:Y:S01]  /*7660*/  FMUL R4, R4, R63 ;  /* 0x0000003f04047220 */ /* 0x000fe20000400000 */
[----:B------:R-:W-:Y:S01]  /*7670*/  FFMA R57, R57, 1.925963033500011079e-08, R6 ;  /* 0x32a5706039397823 */ /* 0x000fe20000000006 */
[----:B------:R-:W-:Y:S01]  /*7680*/  FADD R6, R5, R26 ;  /* 0x0000001a05067221 */ /* 0x000fe20000000000 */
[----:B------:R-:W2:Y:S03]  /*7690*/  MUFU.EX2 R59, R38 ;  /* 0x00000026003b7308 */ /* 0x000ea60000000800 */
[----:B------:R-:W-:-:S04]  /*76a0*/  FADD R5, R6, R25 ;  /* 0x0000001906057221 */ /* 0x000fc80000000000 */
[----:B------:R-:W-:Y:S01]  /*76b0*/  FADD R6, R5, R24 ;  /* 0x0000001805067221 */ /* 0x000fe20000000000 */
[----:B0-----:R-:W-:Y:S01]  /*76c0*/  FMUL R29, R0, R29 ;  /* 0x0000001d001d7220 */ /* 0x001fe20000400000 */
[----:B------:R-:W0:Y:S02]  /*76d0*/  MUFU.EX2 R57, R57 ;  /* 0x0000003900397308 */ /* 0x000e240000000800 */
[----:B------:R-:W-:-:S04]  /*76e0*/  FADD R5, R6, R23 ;  /* 0x0000001706057221 */ /* 0x000fc80000000000 */
        /* <DEDUP_REMOVED lines=21> */
[----:B------:R-:W-:Y:S02]  /*7840*/  FMUL R3, R3, R40 ;  /* 0x0000002803037220 */ /* 0x000fe40000400000 */
        /* <DEDUP_REMOVED lines=14> */
.L_x_7257:
        /* <DEDUP_REMOVED lines=13> */
[----:B01----:R-:W-:Y:S05]  /*7a00*/  CALL.REL.NOINC `($__internal_107_$__cuda_sm3x_div_rn_noftz_f32_slowpath) ;  /* 0x00000038004c7944 */ /* 0x003fea0003c00000 */
[----:B------:R-:W-:-:S07]  /*7a10*/  IMAD.MOV.U32 R12, RZ, RZ, R11 ;  /* 0x000000ffff0c7224 */ /* 0x000fce00078e000b */
.L_x_7174:
[----:B------:R-:W-:Y:S05]  /*7a20*/  BSYNC.RECONVERGENT B3 ;  /* 0x0000000000037941 */ /* 0x000fea0003800200 */
.L_x_7173:
        /* <DEDUP_REMOVED lines=12> */
[----:B01----:R-:W-:Y:S05]  /*7af0*/  CALL.REL.NOINC `($__internal_107_$__cuda_sm3x_div_rn_noftz_f32_slowpath) ;  /* 0x0000003800107944 */ /* 0x003fea0003c00000 */
[----:B------:R-:W-:-:S07]  /*7b00*/  MOV R13, R11 ;  /* 0x0000000b000d7202 */ /* 0x000fce0000000f00 */
.L_x_7176:
[----:B------:R-:W-:Y:S05]  /*7b10*/  BSYNC.RECONVERGENT B3 ;  /* 0x0000000000037941 */ /* 0x000fea0003800200 */
.L_x_7175:
        /* <DEDUP_REMOVED lines=14> */
.L_x_7178:
[----:B------:R-:W-:Y:S05]  /*7c00*/  BSYNC.RECONVERGENT B3 ;  /* 0x0000000000037941 */ /* 0x000fea0003800200 */
.L_x_7177:
        /* <DEDUP_REMOVED lines=14> */
.L_x_7180:
[----:B------:R-:W-:Y:S05]  /*7cf0*/  BSYNC.RECONVERGENT B3 ;  /* 0x0000000000037941 */ /* 0x000fea0003800200 */
.L_x_7179:
        /* <DEDUP_REMOVED lines=14> */
.L_x_7182:
[----:B------:R-:W-:Y:S05]  /*7de0*/  BSYNC.RECONVERGENT B3 ;  /* 0x0000000000037941 */ /* 0x000fea0003800200 */
.L_x_7181:
        /* <DEDUP_REMOVED lines=14> */
.L_x_7184:
[----:B------:R-:W-:Y:S05]  /*7ed0*/  BSYNC.RECONVERGENT B3 ;  /* 0x0000000000037941 */ /* 0x000fea0003800200 */
.L_x_7183:
        /* <DEDUP_REMOVED lines=14> */
.L_x_7186:
[----:B------:R-:W-:Y:S05]  /*7fc0*/  BSYNC.RECONVERGENT B3 ;  /* 0x0000000000037941 */ /* 0x000fea0003800200 */
.L_x_7185:
        /* <DEDUP_REMOVED lines=14> */
.L_x_7188:
[----:B------:R-:W-:Y:S05]  /*80b0*/  BSYNC.RECONVERGENT B3 ;  /* 0x0000000000037941 */ /* 0x000fea0003800200 */
.L_x_7187:
        /* <DEDUP_REMOVED lines=14> */
.L_x_7190:
[----:B------:R-:W-:Y:S05]  /*81a0*/  BSYNC.RECONVERGENT B3 ;  /* 0x0000000000037941 */ /* 0x000fea0003800200 */
.L_x_7189:
        /* <DEDUP_REMOVED lines=14> */
.L_x_7192:
[----:B------:R-:W-:Y:S05]  /*8290*/  BSYNC.RECONVERGENT B3 ;  /* 0x0000000000037941 */ /* 0x000fea0003800200 */
.L_x_7191:
        /* <DEDUP_REMOVED lines=14> */
.L_x_7194:
[----:B------:R-:W-:Y:S05]  /*8380*/  BSYNC.RECONVERGENT B3 ;  /* 0x0000000000037941 */ /* 0x000fea0003800200 */
.L_x_7193:
        /* <DEDUP_REMOVED lines=14> */
.L_x_7196:
[----:B------:R-:W-:Y:S05]  /*8470*/  BSYNC.RECONVERGENT B3 ;  /* 0x0000000000037941 */ /* 0x000fea0003800200 */
.L_x_7195:
        /* <DEDUP_REMOVED lines=14> */
.L_x_7198:
[----:B------:R-:W-:Y:S05]  /*8560*/  BSYNC.RECONVERGENT B3 ;  /* 0x0000000000037941 */ /* 0x000fea0003800200 */
.L_x_7197:
        /* <DEDUP_REMOVED lines=14> */
.L_x_7200:
[----:B------:R-:W-:Y:S05]  /*8650*/  BSYNC.RECONVERGENT B3 ;  /* 0x0000000000037941 */ /* 0x000fea0003800200 */
.L_x_7199:
        /* <DEDUP_REMOVED lines=14> */
.L_x_7202:
[----:B------:R-:W-:Y:S05]  /*8740*/  BSYNC.RECONVERGENT B3 ;  /* 0x0000000000037941 */ /* 0x000fea0003800200 */
.L_x_7201:
        /* <DEDUP_REMOVED lines=14> */
.L_x_7204:
[----:B------:R-:W-:Y:S05]  /*8830*/  BSYNC.RECONVERGENT B3 ;  /* 0x0000000000037941 */ /* 0x000fea0003800200 */
.L_x_7203:
        /* <DEDUP_REMOVED lines=14> */
.L_x_7206:
[----:B------:R-:W-:Y:S05]  /*8920*/  BSYNC.RECONVERGENT B3 ;  /* 0x0000000000037941 */ /* 0x000fea0003800200 */
.L_x_7205:
        /* <DEDUP_REMOVED lines=14> */
.L_x_7208:
[----:B------:R-:W-:Y:S05]  /*8a10*/  BSYNC.RECONVERGENT B3 ;  /* 0x0000000000037941 */ /* 0x000fea0003800200 */
.L_x_7207:
        /* <DEDUP_REMOVED lines=14> */
.L_x_7210:
[----:B------:R-:W-:Y:S05]  /*8b00*/  BSYNC.RECONVERGENT B3 ;  /* 0x0000000000037941 */ /* 0x000fea0003800200 */
.L_x_7209:
        /* <DEDUP_REMOVED lines=14> */
.L_x_7212:
[----:B------:R-:W-:Y:S05]  /*8bf0*/  BSYNC.RECONVERGENT B3 ;  /* 0x0000000000037941 */ /* 0x000fea0003800200 */
.L_x_7211:
        /* <DEDUP_REMOVED lines=14> */
.L_x_7214:
[----:B------:R-:W-:Y:S05]  /*8ce0*/  BSYNC.RECONVERGENT B3 ;  /* 0x0000000000037941 */ /* 0x000fea0003800200 */
.L_x_7213:
        /* <DEDUP_REMOVED lines=14> */
.L_x_7216:
[----:B------:R-:W-:Y:S05]  /*8dd0*/  BSYNC.RECONVERGENT B3 ;  /* 0x0000000000037941 */ /* 0x000fea0003800200 */
.L_x_7215:
        /* <DEDUP_REMOVED lines=13> */
[----:B------:R-:W-:-:S07]  /*8eb0*/  MOV R4, R11 ;  /* 0x0000000b00047202 */ /* 0x000fce0000000f00 */
.L_x_7218:
[----:B------:R-:W-:Y:S05]  /*8ec0*/  BSYNC.RECONVERGENT B3 ;  /* 0x0000000000037941 */ /* 0x000fea0003800200 */
.L_x_7217:
        /* <DEDUP_REMOVED lines=14> */
.L_x_7220:
[----:B------:R-:W-:Y:S05]  /*8fb0*/  BSYNC.RECONVERGENT B3 ;  /* 0x0000000000037941 */ /* 0x000fea0003800200 */
.L_x_7219:
[----:B------:R-:W2:Y:S01]  /*8fc0*/  LDC.64 R2, c[0x0][0x410] ;  /* 0x00010400ff027b82 */ /* 0x000ea20000000a00 */
[----:B------:R-:W-:Y:S01]  /*8fd0*/  BSSY.RECONVERGENT B1, `(.L_x_7221) ;  /* 0x000001c000017945 */ /* 0x000fe20003800200 */
[-C--:B--2---:R-:W-:Y:S02]  /*8fe0*/  ISETP.GE.U32.AND P4, PT, R53, R2.reuse, PT ;  /* 0x000000023500720c */ /* 0x084fe40003f86070 */
[-C--:B------:R-:W-:Y:S02]  /*8ff0*/  ISETP.GE.U32.AND P3, PT, R51, R2.reuse, PT ;  /* 0x000000023300720c */ /* 0x080fe40003f66070 */
[-C--:B------:R-:W-:Y:S02]  /*9000*/  ISETP.GE.U32.AND P6, PT, R49, R2.reuse, PT ;  /* 0x000000023100720c */ /* 0x080fe40003fc6070 */
[-C--:B------:R-:W-:Y:S02]  /*9010*/  ISETP.GE.U32.AND P5, PT, R47, R2.reuse, PT ;  /* 0x000000022f00720c */ /* 0x080fe40003fa6070 */
[----:B------:R-:W-:-:S02]  /*9020*/  ISETP.GE.U32.AND P1, PT, R45, R2, PT ;  /* 0x000000022d00720c */ /* 0x000fc40003f26070 */
[----:B------:R-:W-:Y:S02]  /*9030*/  ISETP.GE.U32.AND P0, PT, R43, R2, PT ;  /* 0x000000022b00720c */ /* 0x000fe40003f06070 */
[-C--:B------:R-:W-:Y:S02]  /*9040*/  ISETP.GE.AND.EX P4, PT, RZ, R3.reuse, PT, P4 ;  /* 0x00000003ff00720c */ /* 0x080fe40003f86340 */
[-C--:B------:R-:W-:Y:S02]  /*9050*/  ISETP.GE.AND.EX P3, PT, RZ, R3.reuse, PT, P3 ;  /* 0x00000003ff00720c */ /* 0x080fe40003f66330 */
[-C--:B------:R-:W-:Y:S02]  /*9060*/  ISETP.GE.AND.EX P6, PT, RZ, R3.reuse, PT, P6 ;  /* 0x00000003ff00720c */ /* 0x080fe40003fc6360 */
[----:B------:R-:W-:Y:S01]  /*9070*/  ISETP.GE.AND.EX P5, PT, RZ, R3, PT, P5 ;  /* 0x00000003ff00720c */ /* 0x000fe20003fa6350 */
[----:B------:R-:W-:-:S12]  /*9080*/  @P2 BRA `(.L_x_7222) ;  /* 0x0000000000402947 */ /* 0x000fd80003800000 */
[----:B------:R-:W-:Y:S02]  /*9090*/  HFMA2 R11, -RZ, RZ, 0, 0 ;  /* 0x00000000ff0b7431 */ /* 0x000fe400000001ff */
        /* <DEDUP_REMOVED lines=15> */
.L_x_7222:
[----:B------:R-:W-:Y:S05]  /*9190*/  BSYNC.RECONVERGENT B1 ;  /* 0x0000000000017941 */ /* 0x000fea0003800200 */
.L_x_7221:
[----:B------:R-:W-:Y:S04]  /*91a0*/  BSSY.RECONVERGENT B1, `(.L_x_7223) ;  /* 0x0000012000017945 */ /* 0x000fe80003800200 */
[----:B------:R-:W-:Y:S05]  /*91b0*/  @P4 BRA `(.L_x_7224) ;  /* 0x0000000000404947 */ /* 0x000fea0003800000 */
[----:B--2---:R-:W-:Y:S01]  /*91c0*/  MOV R10, R53 ;  /* 0x00000035000a7202 */ /* 0x004fe20000000f00 */
        /* <DEDUP_REMOVED lines=15> */
.L_x_7224:
[----:B------:R-:W-:Y:S05]  /*92c0*/  BSYNC.RECONVERGENT B1 ;  /* 0x0000000000017941 */ /* 0x000fea0003800200 */
.L_x_7223:
[----:B------:R-:W-:Y:S04]  /*92d0*/  BSSY.RECONVERGENT B1, `(.L_x_7225) ;  /* 0x0000012000017945 */ /* 0x000fe80003800200 */
[----:B------:R-:W-:Y:S05]  /*92e0*/  @P3 BRA `(.L_x_7226) ;  /* 0x0000000000403947 */ /* 0x000fea0003800000 */
[----:B--23--:R-:W-:Y:S01]  /*92f0*/  HFMA2 R11, -RZ, RZ, 0, 0 ;  /* 0x00000000ff0b7431 */ /* 0x00cfe200000001ff */
        /* <DEDUP_REMOVED lines=15> */
.L_x_7226:
[----:B------:R-:W-:Y:S05]  /*93f0*/  BSYNC.RECONVERGENT B1 ;  /* 0x0000000000017941 */ /* 0x000fea0003800200 */
.L_x_7225:
[----:B------:R-:W-:Y:S04]  /*9400*/  BSSY.RECONVERGENT B1, `(.L_x_7227) ;  /* 0x0000012000017945 */ /* 0x000fe80003800200 */
[----:B------:R-:W-:Y:S05]  /*9410*/  @P6 BRA `(.L_x_7228) ;  /* 0x0000000000406947 */ /* 0x000fea0003800000 */
[----:B--234-:R-:W-:Y:S01]  /*9420*/  MOV R11, RZ ;  /* 0x000000ff000b7202 */ /* 0x01cfe20000000f00 */
        /* <DEDUP_REMOVED lines=15> */
.L_x_7228:
[----:B------:R-:W-:Y:S05]  /*9520*/  BSYNC.RECONVERGENT B1 ;  /* 0x0000000000017941 */ /* 0x000fea0003800200 */
.L_x_7227:
        /* <DEDUP_REMOVED lines=18> */
.L_x_7230:
[----:B------:R-:W-:Y:S05]  /*9650*/  BSYNC.RECONVERGENT B1 ;  /* 0x0000000000017941 */ /* 0x000fea0003800200 */
.L_x_7229:
        /* <DEDUP_REMOVED lines=30> */
.L_x_7232:
[----:B------:R-:W-:Y:S05]  /*9840*/  BSYNC.RECONVERGENT B1 ;  /* 0x0000000000017941 */ /* 0x000fea0003800200 */
.L_x_7231:
        /* <DEDUP_REMOVED lines=18> */
.L_x_7234:
[----:B------:R-:W-:Y:S05]  /*9970*/  BSYNC.RECONVERGENT B1 ;  /* 0x0000000000017941 */ /* 0x000fea0003800200 */
.L_x_7233:
[----:B------:R-:W-:Y:S04]  /*9980*/  BSSY.RECONVERGENT B1, `(.L_x_7235) ;  /* 0x0000012000017945 */ /* 0x000fe80003800200 */
[----:B------:R-:W-:Y:S05]  /*9990*/  @P2 BRA `(.L_x_7236) ;  /* 0x0000000000402947 */ /* 0x000fea0003800000 */
[----:B-1----:R-:W-:Y:S01]  /*99a0*/  MOV R2, R41 ;  /* 0x0000002900027202 */ /* 0x002fe20000000f00 */
[----:B--234-:R-:W-:Y:S01]  /*99b0*/  IMAD R11, R32, UR40, RZ ;  /* 0x00000028200b7c24 */ /* 0x01cfe2000f8e02ff */
        /* <DEDUP_REMOVED lines=14> */
.L_x_7236:
[----:B------:R-:W-:Y:S05]  /*9aa0*/  BSYNC.RECONVERGENT B1 ;  /* 0x0000000000017941 */ /* 0x000fea0003800200 */
.L_x_7235:
[----:B------:R-:W-:Y:S04]  /*9ab0*/  BSSY.RECONVERGENT B1, `(.L_x_7237) ;  /* 0x0000012000017945 */ /* 0x000fe80003800200 */
[----:B------:R-:W-:Y:S05]  /*9ac0*/  @P3 BRA `(.L_x_7238) ;  /* 0x0000000000403947 */ /* 0x000fea0003800000 */
[----:B-1----:R-:W-:Y:S01]  /*9ad0*/  HFMA2 R3, -RZ, RZ, 0, 0 ;  /* 0x00000000ff037431 */ /* 0x002fe200000001ff */
[----:B------:R-:W-:Y:S01]  /*9ae0*/  MOV R2, R39 ;  /* 0x0000002700027202 */ /* 0x000fe20000000f00 */
[----:B--234-:R-:W-:Y:S01]  /*9af0*/  IMAD R11, R32, UR40, RZ ;  /* 0x00000028200b7c24 */ /* 0x01cfe2000f8e02ff */
        /* <DEDUP_REMOVED lines=13> */
.L_x_7238:
[----:B------:R-:W-:Y:S05]  /*9bd0*/  BSYNC.RECONVERGENT B1 ;  /* 0x0000000000017941 */ /* 0x000fea0003800200 */
.L_x_7237:
        /* <DEDUP_REMOVED lines=18> */
.L_x_7240:
[----:B------:R-:W-:Y:S05]  /*9d00*/  BSYNC.RECONVERGENT B1 ;  /* 0x0000000000017941 */ /* 0x000fea0003800200 */
.L_x_7239:
        /* <DEDUP_REMOVED lines=18> */
.L_x_7242:
[----:B------:R-:W-:Y:S05]  /*9e30*/  BSYNC.RECONVERGENT B1 ;  /* 0x0000000000017941 */ /* 0x000fea0003800200 */
.L_x_7241:
        /* <DEDUP_REMOVED lines=18> */
.L_x_7244:
[----:B------:R-:W-:Y:S05]  /*9f60*/  BSYNC.RECONVERGENT B1 ;  /* 0x0000000000017941 */ /* 0x000fea0003800200 */
.L_x_7243:
        /* <DEDUP_REMOVED lines=9> */
.L_x_7147:
[----:B------:R-:W-:Y:S05]  /*a000*/  EXIT ;  /* 0x000000000000794d */ /* 0x000fea0003800000 */
.L_x_7172:
[----:B------:R-:W-:Y:S01]  /*a010*/  BSSY B1, `(.L_x_7246) ;  /* 0x0000007000017945 */ /* 0x000fe20003800000 */
[----:B------:R-:W-:Y:S01]  /*a020*/  IMAD.MOV.U32 R12, RZ, RZ, 0x10 ;  /* 0x00000010ff0c7424 */ /* 0x000fe200078e00ff */
[----:B------:R-:W-:Y:S02]  /*a030*/  MOV R11, 0x1f ;  /* 0x0000001f000b7802 */ /* 0x000fe40000000f00 */
[----:B------:R-:W-:-:S07]  /*a040*/  MOV R15, 0xffffffff ;  /* 0xffffffff000f7802 */ /* 0x000fce0000000f00 */
[----:B-1----:R-:W-:Y:S05]  /*a050*/  WARPSYNC.COLLECTIVE R15, `(.L_x_7247) ;  /* 0x000000000f087348 */ /* 0x002fea0003c00000 */
[----:B------:R0:W2:Y:S02]  /*a060*/  SHFL.BFLY P6, R14, R13, R12, R11 ;  /* 0x0c00000c0d0e7389 */ /* 0x0000a400000c000b */
[----:B012---:R-:W-:Y:S05]  /*a070*/  ENDCOLLECTIVE ;  /* 0x000000000000791b */ /* 0x007fea0003800000 */
.L_x_7247:
[----:B------:R-:W-:Y:S05]  /*a080*/  BSYNC B1 ;  /* 0x0000000000017941 */ /* 0x000fea0003800000 */
.L_x_7246:
        /* <DEDUP_REMOVED lines=9> */
.L_x_7248:
[----:B------:R-:W-:Y:S01]  /*a120*/  HFMA2 R12, -RZ, RZ, 0, 2.384185791015625e-07 ;  /* 0x00000004ff0c7431 */ /* 0x000fe200000001ff */
[----:B------:R-:W-:-:S05]  /*a130*/  FMNMX R2, R13, R14, !PT ;  /* 0x0000000e0d027209 */ /* 0x000fca0007800000 */
[----:B------:R-:W-:-:S07]  /*a140*/  IMAD.MOV.U32 R13, RZ, RZ, R2 ;  /* 0x000000ffff0d7224 */ /* 0x000fce00078e0002 */
[----:B------:R-:W-:Y:S05]  /*a150*/  WARPSYNC.COLLECTIVE R15, `(.L_x_7249) ;  /* 0x000000000f087348 */ /* 0x000fea0003c00000 */
[----:B------:R0:W1:Y:S02]  /*a160*/  SHFL.BFLY P6, R14, R13, R12, R11 ;  /* 0x0c00000c0d0e7389 */ /* 0x00006400000c000b */
[----:B01----:R-:W-:Y:S05]  /*a170*/  ENDCOLLECTIVE ;  /* 0x000000000000791b */ /* 0x003fea0003800000 */
.L_x_7249:
[----:B------:R-:W-:Y:S01]  /*a180*/  IMAD.MOV.U32 R12, RZ, RZ, 0x2 ;  /* 0x00000002ff0c7424 */ /* 0x000fe200078e00ff */
[----:B------:R-:W-:-:S04]  /*a190*/  FMNMX R3, R2, R14, !PT ;  /* 0x0000000e02037209 */ /* 0x000fc80007800000 */
[----:B------:R-:W-:-:S07]  /*a1a0*/  MOV R13, R3 ;  /* 0x00000003000d7202 */ /* 0x000fce0000000f00 */
[----:B------:R-:W-:Y:S05]  /*a1b0*/  WARPSYNC.COLLECTIVE R15, `(.L_x_7250) ;  /* 0x000000000f087348 */ /* 0x000fea0003c00000 */
[----:B------:R0:W1:Y:S02]  /*a1c0*/  SHFL.BFLY P6, R14, R13, R12, R11 ;  /* 0x0c00000c0d0e7389 */ /* 0x00006400000c000b */
[----:B01----:R-:W-:Y:S05]  /*a1d0*/  ENDCOLLECTIVE ;  /* 0x000000000000791b */ /* 0x003fea0003800000 */
.L_x_7250:
[----:B------:R-:W-:Y:S01]  /*a1e0*/  HFMA2 R12, -RZ, RZ, 0, 5.9604644775390625e-08 ;  /* 0x00000001ff0c7431 */ /* 0x000fe200000001ff */
[----:B------:R-:W-:-:S04]  /*a1f0*/  FMNMX R4, R3, R14, !PT ;  /* 0x0000000e03047209 */ /* 0x000fc80007800000 */
[----:B------:R-:W-:-:S07]  /*a200*/  MOV R13, R4 ;  /* 0x00000004000d7202 */ /* 0x000fce0000000f00 */
[----:B------:R-:W-:Y:S05]  /*a210*/  WARPSYNC.COLLECTIVE R15, `(.L_x_7251) ;  /* 0x000000000f087348 */ /* 0x000fea0003c00000 */
[----:B------:R0:W1:Y:S02]  /*a220*/  SHFL.BFLY P6, R14, R13, R12, R11 ;  /* 0x0c00000c0d0e7389 */ /* 0x00006400000c000b */
[----:B01----:R-:W-:Y:S05]  /*a230*/  ENDCOLLECTIVE ;  /* 0x000000000000791b */ /* 0x003fea0003800000 */
.L_x_7251:
        /* <DEDUP_REMOVED lines=195> */
[-C--:B------:R-:W-:Y:S01]  /*ae70*/  FFMA.SAT R3, R40, R57.reuse, 0.5 ;  /* 0x3f00000028037423 */ /* 0x080fe20000002039 */
[----:B------:R-:W-:Y:S01]  /*ae80*/  FFMA.SAT R57, R42, R57, 0.5 ;  /* 0x3f0000002a397423 */ /* 0x000fe20000002039 */
[C---:B------:R-:W-:Y:S01]  /*ae90*/  FADD R15, R11.reuse, -12583039 ;  /* 0xcb40007f0b0f7421 */ /* 0x040fe20000000000 */
[----:B------:R-:W-:Y:S02]  /*aea0*/  IMAD.SHL.U32 R2, R11, 0x800000, RZ ;  /* 0x008000000b027824 */ /* 0x000fe400078e00ff */
[-C--:B------:R-:W-:Y:S01]  /*aeb0*/  FFMA.RM R3, R3, R50.reuse, 12582913 ;  /* 0x4b40000103037423 */ /* 0x080fe20000004032 */
[----:B------:R-:W-:Y:S01]  /*aec0*/  FFMA.RM R57, R57, R50, 12582913 ;  /* 0x4b40000139397423 */ /* 0x000fe20000004032 */
[C---:B------:R-:W-:Y:S02]  /*aed0*/  FFMA R15, R46.reuse, 1.4426950216293334961, -R15 ;  /* 0x3fb8aa3b2e0f7823 */ /* 0x040fe4000000080f */
[----:B------:R-:W-:Y:S01]  /*aee0*/  FADD R13, R3, -12583039 ;  /* 0xcb40007f030d7421 */ /* 0x000fe20000000000 */
[----:B------:R-:W-:Y:S01]  /*aef0*/  FADD R11, R57, -12583039 ;  /* 0xcb40007f390b7421 */ /* 0x000fe20000000000 */
[----:B------:R-:W-:Y:S01]  /*af00*/  SHF.L.U32 R3, R3, 0x17, RZ ;  /* 0x0000001703037819 */ /* 0x000fe200000006ff */
[----:B------:R-:W-:Y:S01]  /*af10*/  FFMA R15, R46, 1.925963033500011079e-08, R15 ;  /* 0x32a570602e0f7823 */ /* 0x000fe2000000000f */
[----:B------:R-:W-:Y:S01]  /*af20*/  FFMA R13, R40, 1.4426950216293334961, -R13 ;  /* 0x3fb8aa3b280d7823 */ /* 0x000fe2000000080d */
[----:B------:R-:W-:-:S03]  /*af30*/  FFMA R11, R42, 1.4426950216293334961, -R11 ;  /* 0x3fb8aa3b2a0b7823 */ /* 0x000fc6000000080b */
[----:B------:R-:W-:Y:S01]  /*af40*/  FFMA R13, R40, 1.925963033500011079e-08, R13 ;  /* 0x32a57060280d7823 */ /* 0x000fe2000000000d */
[----:B------:R-:W-:Y:S01]  /*af50*/  FFMA R42, R42, 1.925963033500011079e-08, R11 ;  /* 0x32a570602a2a7823 */ /* 0x000fe2000000000b */
[----:B------:R-:W0:Y:S08]  /*af60*/  MUFU.EX2 R15, R15 ;  /* 0x0000000f000f7308 */ /* 0x000e300000000800 */
[----:B------:R-:W1:Y:S08]  /*af70*/  MUFU.EX2 R0, R13 ;  /* 0x0000000d00007308 */ /* 0x000e700000000800 */
[----:B------:R-:W2:Y:S01]  /*af80*/  MUFU.EX2 R11, R42 ;  /* 0x0000002a000b7308 */ /* 0x000ea20000000800 */
[----:B0-----:R-:W-:Y:S01]  /*af90*/  FMUL R2, R2, R15 ;  /* 0x0000000f02027220 */ /* 0x001fe20000400000 */
[----:B------:R-:W-:Y:S01]  /*afa0*/  MOV R15, 0xffffffff ;  /* 0xffffffff000f7802 */ /* 0x000fe20000000f00 */
[----:B-1----:R-:W-:Y:S01]  /*afb0*/  FMUL R3, R3, R0 ;  /* 0x0000000003037220 */ /* 0x002fe20000400000 */
[----:B------:R-:W-:-:S05]  /*afc0*/  SHF.L.U32 R0, R57, 0x17, RZ ;  /* 0x0000001739007819 */ /* 0x000fca00000006ff */
[----:B--2---:R-:W-:Y:S01]  /*afd0*/  FMUL R0, R0, R11 ;  /* 0x0000000b00007220 */ /* 0x004fe20000400000 */
        /* <DEDUP_REMOVED lines=29> */
.L_x_7252:
[----:B------:R-:W-:Y:S02]  /*b1b0*/  IMAD.MOV.U32 R12, RZ, RZ, 0x8 ;  /* 0x00000008ff0c7424 */ /* 0x000fe400078e00ff */
[----:B------:R-:W-:-:S05]  /*b1c0*/  FADD R36, R13, R14 ;  /* 0x0000000e0d247221 */ /* 0x000fca0000000000 */
[----:B------:R-:W-:-:S07]  /*b1d0*/  MOV R13, R36 ;  /* 0x00000024000d7202 */ /* 0x000fce0000000f00 */
[----:B------:R-:W-:Y:S05]  /*b1e0*/  WARPSYNC.COLLECTIVE R15, `(.L_x_7253) ;  /* 0x000000000f087348 */ /* 0x000fea0003c00000 */
[----:B------:R0:W1:Y:S02]  /*b1f0*/  SHFL.BFLY P6, R14, R13, R12, R11 ;  /* 0x0c00000c0d0e7389 */ /* 0x00006400000c000b */
[----:B01----:R-:W-:Y:S05]  /*b200*/  ENDCOLLECTIVE ;  /* 0x000000000000791b */ /* 0x003fea0003800000 */
.L_x_7253:
[----:B------:R-:W-:Y:S02]  /*b210*/  HFMA2 R12, -RZ, RZ, 0, 2.384185791015625e-07 ;  /* 0x00000004ff0c7431 */ /* 0x000fe400000001ff */
[----:B------:R-:W-:-:S05]  /*b220*/  FADD R38, R36, R14 ;  /* 0x0000000e24267221 */ /* 0x000fca0000000000 */
[----:B------:R-:W-:-:S07]  /*b230*/  MOV R13, R38 ;  /* 0x00000026000d7202 */ /* 0x000fce0000000f00 */
[----:B------:R-:W-:Y:S05]  /*b240*/  WARPSYNC.COLLECTIVE R15, `(.L_x_7254) ;  /* 0x000000000f087348 */ /* 0x000fea0003c00000 */
[----:B------:R0:W1:Y:S02]  /*b250*/  SHFL.BFLY P6, R14, R13, R12, R11 ;  /* 0x0c00000c0d0e7389 */ /* 0x00006400000c000b */
[----:B01----:R-:W-:Y:S05]  /*b260*/  ENDCOLLECTIVE ;  /* 0x000000000000791b */ /* 0x003fea0003800000 */
.L_x_7254:
[----:B------:R-:W-:Y:S01]  /*b270*/  MOV R12, 0x2 ;  /* 0x00000002000c7802 */ /* 0x000fe20000000f00 */
[----:B------:R-:W-:-:S04]  /*b280*/  FADD R40, R38, R14 ;  /* 0x0000000e26287221 */ /* 0x000fc80000000000 */
[----:B------:R-:W-:-:S07]  /*b290*/  IMAD.MOV.U32 R13, RZ, RZ, R40 ;  /* 0x000000ffff0d7224 */ /* 0x000fce00078e0028 */
[----:B------:R-:W-:Y:S05]  /*b2a0*/  WARPSYNC.COLLECTIVE R15, `(.L_x_7255) ;  /* 0x000000000f087348 */ /* 0x000fea0003c00000 */
[----:B------:R0:W1:Y:S02]  /*b2b0*/  SHFL.BFLY P6, R14, R13, R12, R11 ;  /* 0x0c00000c0d0e7389 */ /* 0x00006400000c000b */
[----:B01----:R-:W-:Y:S05]  /*b2c0*/  ENDCOLLECTIVE ;  /* 0x000000000000791b */ /* 0x003fea0003800000 */
.L_x_7255:
[----:B------:R-:W-:Y:S02]  /*b2d0*/  IMAD.MOV.U32 R12, RZ, RZ, 0x1 ;  /* 0x00000001ff0c7424 */ /* 0x000fe400078e00ff */
[----:B------:R-:W-:-:S05]  /*b2e0*/  FADD R42, R40, R14 ;  /* 0x0000000e282a7221 */ /* 0x000fca0000000000 */
[----:B------:R-:W-:-:S07]  /*b2f0*/  MOV R13, R42 ;  /* 0x0000002a000d7202 */ /* 0x000fce0000000f00 */
[----:B------:R-:W-:Y:S05]  /*b300*/  WARPSYNC.COLLECTIVE R15, `(.L_x_7256) ;  /* 0x000000000f087348 */ /* 0x000fea0003c00000 */
[----:B------:R0:W1:Y:S02]  /*b310*/  SHFL.BFLY P6, R14, R13, R12, R11 ;  /* 0x0c00000c0d0e7389 */ /* 0x00006400000c000b */
[----:B01----:R-:W-:Y:S05]  /*b320*/  ENDCOLLECTIVE ;  /* 0x000000000000791b */ /* 0x003fea0003800000 */
.L_x_7256:
[----:B------:R-:W-:Y:S05]  /*b330*/  BRA `(.L_x_7257) ;  /* 0xffffffc4007c7947 */ /* 0x000fea000383ffff */
        .weak           $__internal_107_$__cuda_sm3x_div_rn_noftz_f32_slowpath
        .type           $__internal_107_$__cuda_sm3x_div_rn_noftz_f32_slowpath,@function
        .size           $__internal_107_$__cuda_sm3x_div_rn_noftz_f32_slowpath,(.L_x_37484 - $__internal_107_$__cuda_sm3x_div_rn_noftz_f32_slowpath)
$__internal_107_$__cuda_sm3x_div_rn_noftz_f32_slowpath:
        /* <DEDUP_REMOVED lines=34> */
.L_x_7259:
        /* <DEDUP_REMOVED lines=51> */
.L_x_7266:
[----:B------:R-:W-:-:S04]  /*b890*/  LOP3.LUT R11, R11, 0x80000000, RZ, 0xc0, !PT ;  /* 0x800000000b0b7812 */ /* 0x000fc800078ec0ff */
[----:B------:R-:W-:Y:S01]  /*b8a0*/  LOP3.LUT R11, R11, 0x7f800000, RZ, 0xfc, !PT ;  /* 0x7f8000000b0b7812 */ /* 0x000fe200078efcff */
[----:B------:R-:W-:Y:S06]  /*b8b0*/  BRA `(.L_x_7267) ;  /* 0x0000000000047947 */ /* 0x000fec0003800000 */
.L_x_7265:
[----:B------:R-:W-:-:S07]  /*b8c0*/  IMAD R11, R15, 0x800000, R11 ;  /* 0x008000000f0b7824 */ /* 0x000fce00078e020b */
.L_x_7267:
[----:B------:R-:W-:Y:S05]  /*b8d0*/  BSYNC.RECONVERGENT B2 ;  /* 0x0000000000027941 */ /* 0x000fea0003800200 */
.L_x_7264:
[----:B------:R-:W-:Y:S05]  /*b8e0*/  BRA `(.L_x_7268) ;  /* 0x0000000000207947 */ /* 0x000fea0003800000 */
.L_x_7263:
[----:B------:R-:W-:-:S04]  /*b8f0*/  LOP3.LUT R11, R14, 0x80000000, R11, 0x48, !PT ;  /* 0x800000000e0b7812 */ /* 0x000fc800078e480b */
[----:B------:R-:W-:Y:S01]  /*b900*/  LOP3.LUT R11, R11, 0x7f800000, RZ, 0xfc, !PT ;  /* 0x7f8000000b0b7812 */ /* 0x000fe200078efcff */
[----:B------:R-:W-:Y:S06]  /*b910*/  BRA `(.L_x_7268) ;  /* 0x0000000000147947 */ /* 0x000fec0003800000 */
.L_x_7262:
[----:B------:R-:W-:Y:S01]  /*b920*/  LOP3.LUT R11, R14, 0x80000000, R11, 0x48, !PT ;  /* 0x800000000e0b7812 */ /* 0x000fe200078e480b */
[----:B------:R-:W-:Y:S06]  /*b930*/  BRA `(.L_x_7268) ;  /* 0x00000000000c7947 */ /* 0x000fec0003800000 */
.L_x_7261:
[----:B------:R-:W0:Y:S01]  /*b940*/  MUFU.RSQ R11, -QNAN ;  /* 0xffc00000000b7908 */ /* 0x000e220000001400 */
[----:B------:R-:W-:Y:S05]  /*b950*/  BRA `(.L_x_7268) ;  /* 0x0000000000047947 */ /* 0x000fea0003800000 */
.L_x_7260:
[----:B------:R-:W-:-:S07]  /*b960*/  FADD.FTZ R11, R11, R14 ;  /* 0x0000000e0b0b7221 */ /* 0x000fce0000010000 */
.L_x_7268:
[----:B------:R-:W-:Y:S05]  /*b970*/  BSYNC.RECONVERGENT B1 ;  /* 0x0000000000017941 */ /* 0x000fea0003800200 */
.L_x_7258:
[----:B------:R-:W-:Y:S01]  /*b980*/  HFMA2 R15, -RZ, RZ, 0, 0 ;  /* 0x00000000ff0f7431 */ /* 0x000fe200000001ff */
[----:B------:R-:W-:-:S04]  /*b990*/  MOV R14, R36 ;  /* 0x00000024000e7202 */ /* 0x000fc80000000f00 */
[----:B0-----:R-:W-:Y:S05]  /*b9a0*/  RET.REL.NODEC R14 `(_Z15SoftmaxWarpImplI22BroadcastScaleMaskLoadIffbLm4EiE11DirectStoreIffEfLi2ELi24ELi32ELi1ELb1EL9Algorithm0EEvT_T0_ll) ;  /* 0xffffff440e947950 */ /* 0x001fea0003c3ffff */
.L_x_7269:
        /* <DEDUP_REMOVED lines=13> */
.L_x_37484:


//--------------------- .text._Z15SoftmaxWarpImplI22BroadcastScaleMaskLoadIffbLm4EiE11DirectStoreIffEfLi2ELi24ELi32ELi1ELb0EL9Algorithm0EEvT_T0_ll --------------------------
	.section	.text._Z15SoftmaxWarpImplI22BroadcastScaleMaskLoadIffbLm4EiE11DirectStoreIffEfLi2ELi24ELi32ELi1ELb0EL9Algorithm0EEvT_T0_ll,"ax",@progbits
	.align	128
        .global         _Z15SoftmaxWarpImplI22BroadcastScaleMaskLoadIffbLm4EiE11DirectStoreIffEfLi2ELi24ELi32ELi1ELb0EL9Algorithm0EEvT_T0_ll
        .type           _Z15SoftmaxWarpImplI22BroadcastScaleMaskLoadIffbLm4EiE11DirectStoreIffEfLi2ELi24ELi32ELi1ELb0EL9Algorithm0EEvT_T0_ll,@function
        .size           _Z15SoftmaxWarpImplI22BroadcastScaleMaskLoadIffbLm4EiE11DirectStoreIffEfLi2ELi24ELi32ELi1ELb0EL9Algorithm0EEvT_T0_ll,(.L_x_37485 - _Z15SoftmaxWarpImplI22BroadcastScaleMaskLoadIffbLm4EiE11DirectStoreIffEfLi2ELi24ELi32ELi1ELb0EL9Algorithm0EEvT_T0_ll)
        .other          _Z15SoftmaxWarpImplI22BroadcastScaleMaskLoadIffbLm4EiE11DirectStoreIffEfLi2ELi24ELi32ELi1ELb0EL9Algorithm0EEvT_T0_ll,@"STO_CUDA_ENTRY STV_DEFAULT"
_Z15SoftmaxWarpImplI22BroadcastScaleMaskLoadIffbLm4EiE11DirectStoreIffEfLi2ELi24ELi32ELi1ELb0EL9Algorithm0EEvT_T0_ll:
.text._Z15SoftmaxWarpImplI22BroadcastScaleMaskLoadIffbLm4EiE11DirectStoreIffEfLi2ELi24ELi32ELi1ELb0EL9Algorithm0EEvT_T0_ll:
        /* <DEDUP_REMOVED lines=29> */
.L_x_7270:
        /* <DEDUP_REMOVED lines=13> */
.L_x_7321:
[----:B0-----:R-:W-:Y:S01]  /*02a0*/  IABS R2, UR51 ;  /* 0x0000003300027c13 */ /* 0x001fe20008000000 */
[----:B------:R-:W-:Y:S01]  /*02b0*/  IMAD R9, R37, UR50, R0 ;  /* 0x0000003225097c24 */ /* 0x000fe2000f8e0200 */
        /* <DEDUP_REMOVED lines=13> */
[----:B------:R-:W-:Y:S01]  /*0390*/  ISETP.NE.AND P6, PT, RZ, UR53, PT ;  /* 0x00000035ff007c0c */ /* 0x000fe2000bfc5270 */
[----:B------:R-:W2:Y:S01]  /*03a0*/  I2F.RP R2, UR11 ;  /* 0x0000000b00027d06 */ /* 0x000ea20008209400 */
[----:B-1----:R-:W-:Y:S02]  /*03b0*/  R2UR UR14, R30 ;  /* 0x000000001e0e72ca */ /* 0x002fe400000e0000 */
[----:B------:R-:W-:-:S05]  /*03c0*/  R2UR UR15, R31 ;  /* 0x000000001f0f72ca */ /* 0x000fca00000e0000 */
[----:B--2---:R-:W1:Y:S02]  /*03d0*/  MUFU.RCP R2, R2 ;  /* 0x0000000200027308 */ /* 0x004e640000001000 */
[----:B-1----:R-:W-:Y:S02]  /*03e0*/  IADD3 R3, PT, PT, R2, 0xffffffe, RZ ;  /* 0x0ffffffe02037810 */ /* 0x002fe40007ffe0ff */
[----:B------:R-:W-:-:S04]  /*03f0*/  IABS R2, R9 ;  /* 0x0000000900027213 */ /* 0x000fc80000000000 */
[----:B------:R-:W1:Y:S02]  /*0400*/  F2I.FTZ.U32.TRUNC.NTZ R3, R3 ;  /* 0x0000000300037305 */ /* 0x000e64000021f000 */
[----:B-1----:R-:W-:-:S06]  /*0410*/  R2UR UR5, R3 ;  /* 0x00000000030572ca */ /* 0x002fcc00000e0000 */
[----:B------:R-:W1:Y:S07]  /*0420*/  I2F.RP R3, UR10 ;  /* 0x0000000a00037d06 */ /* 0x000e6e0008209400 */
[----:B------:R-:W-:-:S04]  /*0430*/  UIADD3 UR6, UPT, UPT, URZ, -UR5, URZ ;  /* 0x80000005ff067290 */ /* 0x000fc8000fffe0ff */
[----:B------:R-:W-:Y:S01]  /*0440*/  UIMAD UR6, UR6, UR11, URZ ;  /* 0x0000000b060672a4 */ /* 0x000fe2000f8e02ff */
[----:B-1----:R-:W1:Y:S03]  /*0450*/  MUFU.RCP R3, R3 ;  /* 0x0000000300037308 */ /* 0x002e660000001000 */
[----:B------:R-:W-:-:S06]  /*0460*/  UIMAD.WIDE.U32 UR6, UR5, UR6, UR4 ;  /* 0x00000006050672a5 */ /* 0x000fcc000f8e0004 */
[----:B------:R-:W-:-:S04]  /*0470*/  IMAD.HI.U32 R0, R2, UR7, RZ ;  /* 0x0000000702007c27 */ /* 0x000fc8000f8e00ff */
[----:B------:R-:W-:-:S04]  /*0480*/  IMAD.MOV R5, RZ, RZ, -R0 ;  /* 0x000000ffff057224 */ /* 0x000fc800078e0a00 */
[----:B------:R-:W-:Y:S01]  /*0490*/  IMAD R2, R5, UR11, R2 ;  /* 0x0000000b05027c24 */ /* 0x000fe2000f8e0202 */
[----:B-1----:R-:W-:-:S04]  /*04a0*/  IADD3 R4, PT, PT, R3, 0xffffffe, RZ ;  /* 0x0ffffffe03047810 */ /* 0x002fc80007ffe0ff */
[C---:B------:R-:W-:Y:S02]  /*04b0*/  ISETP.LT.U32.AND P1, PT, R2.reuse, UR11, PT ;  /* 0x0000000b02007c0c */ /* 0x040fe4000bf21070 */
[----:B------:R-:W1:Y:S11]  /*04c0*/  F2I.FTZ.U32.TRUNC.NTZ R4, R4 ;  /* 0x0000000400047305 */ /* 0x000e76000021f000 */
[----:B------:R-:W-:Y:S01]  /*04d0*/  @!P1 VIADD R2, R2, -UR11 ;  /* 0x8000000b02029c36 */ /* 0x000fe20008000000 */
[----:B------:R-:W-:-:S02]  /*04e0*/  @!P1 IADD3 R0, PT, PT, R0, 0x1, RZ ;  /* 0x0000000100009810 */ /* 0x000fc40007ffe0ff */
[----:B-1----:R-:W-:Y:S02]  /*04f0*/  R2UR UR5, R4 ;  /* 0x00000000040572ca */ /* 0x002fe400000e0000 */
[----:B------:R-:W-:Y:S02]  /*0500*/  ISETP.GE.U32.AND P0, PT, R2, UR11, PT ;  /* 0x0000000b02007c0c */ /* 0x000fe4000bf06070 */
[----:B------:R-:W-:-:S04]  /*0510*/  LOP3.LUT R2, R9, UR51, RZ, 0x3c, !PT ;  /* 0x0000003309027c12 */ /* 0x000fc8000f8e3cff */
[----:B------:R-:W-:Y:S02]  /*0520*/  ISETP.GE.AND P2, PT, R2, RZ, PT ;  /* 0x000000ff0200720c */ /* 0x000fe40003f46270 */
[----:B------:R-:W-:-:S03]  /*0530*/  IABS R2, UR53 ;  /* 0x0000003500027c13 */ /* 0x000fc60008000000 */
[----:B------:R-:W-:Y:S01]  /*0540*/  UIADD3 UR8, UPT, UPT, URZ, -UR5, URZ ;  /* 0x80000005ff087290 */ /* 0x000fe2000fffe0ff */
[----:B------:R-:W-:Y:S01]  /*0550*/  R2UR UR12, R2 ;  /* 0x00000000020c72ca */ /* 0x000fe200000e0000 */
[----:B------:R-:W-:Y:S02]  /*0560*/  @P0 VIADD R0, R0, 0x1 ;  /* 0x0000000100000836 */ /* 0x000fe40000000000 */
[----:B------:R-:W-:-:S04]  /*0570*/  UIMAD UR8, UR8, UR10, URZ ;  /* 0x0000000a080872a4 */ /* 0x000fc8000f8e02ff */
[----:B------:R-:W-:Y:S01]  /*0580*/  @!P2 IADD3 R0, PT, PT, -R0, RZ, RZ ;  /* 0x000000ff0000a210 */ /* 0x000fe20007ffe1ff */
[----:B------:R-:W-:-:S03]  /*0590*/  UIMAD.WIDE.U32 UR8, UR5, UR8, UR4 ;  /* 0x00000008050872a5 */ /* 0x000fc6000f8e0004 */
        /* <DEDUP_REMOVED lines=41> */
[----:B------:R-:W-:Y:S02]  /*0830*/  SEL R2, R6, RZ, P4 ;  /* 0x000000ff06027207 */ /* 0x000fe40002000000 */
[----:B------:R-:W-:-:S03]  /*0840*/  SEL R6, R8, RZ, P1 ;  /* 0x000000ff08067207 */ /* 0x000fc60000800000 */
[----:B------:R-:W-:Y:S01]  /*0850*/  @P0 IADD3 R0, PT, PT, R0, 0x1, RZ ;  /* 0x0000000100000810 */ /* 0x000fe20007ffe0ff */
[----:B------:R-:W-:Y:S01]  /*0860*/  IMAD R7, R2, UR40, RZ ;  /* 0x0000002802077c24 */ /* 0x000fe2000f8e02ff */
[----:B------:R-:W-:-:S03]  /*0870*/  PLOP3.LUT P0, PT, PT, PT, UP0, 0x40, 0x4 ;  /* 0x000000000004781c */ /* 0x000fc60003f0e808 */
[----:B------:R-:W-:Y:S01]  /*0880*/  IMAD.MOV.U32 R3, RZ, RZ, R0 ;  /* 0x000000ffff037224 */ /* 0x000fe200078e0000 */
[----:B------:R-:W-:Y:S01]  /*0890*/  LOP3.LUT R0, RZ, UR53, RZ, 0x33, !PT ;  /* 0x00000035ff007c12 */ /* 0x000fe2000f8e33ff */
[----:B------:R-:W-:-:S03]  /*08a0*/  IMAD R7, R6, UR41, R7 ;  /* 0x0000002906077c24 */ /* 0x000fc6000f8e0207 */
[----:B------:R-:W-:Y:S02]  /*08b0*/  @!P2 IADD3 R3, PT, PT, -R3, RZ, RZ ;  /* 0x000000ff0303a210 */ /* 0x000fe40007ffe1ff */
[----:B------:R-:W-:Y:S02]  /*08c0*/  PLOP3.LUT P2, PT, PT, PT, UP1, 0x40, 0x4 ;  /* 0x000000000004781c */ /* 0x000fe40003f4e818 */
[----:B------:R-:W-:Y:S02]  /*08d0*/  SEL R4, R0, R3, !P6 ;  /* 0x0000000300047207 */ /* 0x000fe40007000000 */
[----:B------:R-:W0:Y:S03]  /*08e0*/  LDC.64 R2, c[0x0][0x388] ;  /* 0x0000e200ff027b82 */ /* 0x000e260000000a00 */
[----:B------:R-:W-:Y:S01]  /*08f0*/  IMAD.MOV R5, RZ, RZ, -R4 ;  /* 0x000000ffff057224 */ /* 0x000fe200078e0a04 */
[----:B------:R-:W-:-:S03]  /*0900*/  SEL R4, R4, RZ, !P0 ;  /* 0x000000ff04047207 */ /* 0x000fc60004000000 */
[----:B------:R-:W-:Y:S02]  /*0910*/  IMAD R5, R5, UR53, R10 ;  /* 0x0000003505057c24 */ /* 0x000fe4000f8e020a */
[----:B------:R-:W-:-:S03]  /*0920*/  IMAD R4, R4, UR42, R7 ;  /* 0x0000002a04047c24 */ /* 0x000fc6000f8e0207 */
        /* <DEDUP_REMOVED lines=40> */
[----:B------:R-:W-:Y:S01]  /*0bb0*/  IMAD R6, R7, UR12, R6 ;  /* 0x0000000c07067c24 */ /* 0x000fe2000f8e0206 */
[----:B------:R-:W-:-:S04]  /*0bc0*/  SEL R7, R11, RZ, P1 ;  /* 0x000000ff0b077207 */ /* 0x000fc80000800000 */
[----:B------:R-:W-:-:S13]  /*0bd0*/  ISETP.LT.U32.AND P2, PT, R6, UR12, PT ;  /* 0x0000000c06007c0c */ /* 0x000fda000bf41070 */
[----:B------:R-:W-:Y:S01]  /*0be0*/  @!P2 IADD3 R6, PT, PT, R6, -UR12, RZ ;  /* 0x8000000c0606ac10 */ /* 0x000fe2000fffe0ff */
[----:B------:R-:W-:-:S03]  /*0bf0*/  @!P2 VIADD R5, R5, 0x1 ;  /* 0x000000010505a836 */ /* 0x000fc60000000000 */
[----:B------:R-:W-:Y:S02]  /*0c00*/  ISETP.GE.U32.AND P0, PT, R6, UR12, PT ;  /* 0x0000000c06007c0c */ /* 0x000fe4000bf06070 */
[----:B------:R-:W-:-:S04]  /*0c10*/  LOP3.LUT R6, R13, UR53, RZ, 0x3c, !PT ;  /* 0x000000350d067c12 */ /* 0x000fc8000f8e3cff */
[----:B------:R-:W-:Y:S02]  /*0c20*/  ISETP.GE.AND P2, PT, R6, RZ, PT ;  /* 0x000000ff0600720c */ /* 0x000fe40003f46270 */
[----:B------:R-:W-:-:S05]  /*0c30*/  SEL R6, R8, RZ, P4 ;  /* 0x000000ff08067207 */ /* 0x000fca0002000000 */
[----:B------:R-:W-:Y:S01]  /*0c40*/  @P0 IADD3 R5, PT, PT, R5, 0x1, RZ ;  /* 0x0000000105050810 */ /* 0x000fe20007ffe0ff */
[----:B------:R-:W-:Y:S01]  /*0c50*/  IMAD R8, R6, UR40, RZ ;  /* 0x0000002806087c24 */ /* 0x000fe2000f8e02ff */
[----:B------:R-:W-:-:S03]  /*0c60*/  PLOP3.LUT P0, PT, PT, PT, UP0, 0x40, 0x4 ;  /* 0x000000000004781c */ /* 0x000fc60003f0e808 */
[----:B------:R-:W-:Y:S02]  /*0c70*/  IMAD R8, R7, UR41, R8 ;  /* 0x0000002907087c24 */ /* 0x000fe4000f8e0208 */
[----:B------:R-:W-:Y:S01]  /*0c80*/  @!P2 IMAD.MOV R5, RZ, RZ, -R5 ;  /* 0x000000ffff05a224 */ /* 0x000fe200078e0a05 */
[----:B------:R-:W-:-:S04]  /*0c90*/  PLOP3.LUT P2, PT, PT, PT, UP1, 0x40, 0x4 ;  /* 0x000000000004781c */ /* 0x000fc80003f4e818 */
[----:B------:R-:W-:-:S04]  /*0ca0*/  SEL R5, R0, R5, !P6 ;  /* 0x0000000500057207 */ /* 0x000fc80007000000 */
[C---:B------:R-:W-:Y:S02]  /*0cb0*/  IADD3 R10, PT, PT, -R5.reuse, RZ, RZ ;  /* 0x000000ff050a7210 */ /* 0x040fe40007ffe1ff */
[----:B------:R-:W-:-:S03]  /*0cc0*/  SEL R5, R5, RZ, !P0 ;  /* 0x000000ff05057207 */ /* 0x000fc60004000000 */
[----:B------:R-:W-:Y:S02]  /*0cd0*/  IMAD R6, R10, UR53, R13 ;  /* 0x000000350a067c24 */ /* 0x000fe4000f8e020d */
[----:B------:R-:W-:-:S03]  /*0ce0*/  IMAD R8, R5, UR42, R8 ;  /* 0x0000002a05087c24 */ /* 0x000fc6000f8e0208 */
[----:B------:R-:W-:Y:S01]  /*0cf0*/  SEL R7, R6, RZ, !P2 ;  /* 0x000000ff06077207 */ /* 0x000fe20005000000 */
[----:B------:R-:W-:-:S04]  /*0d00*/  VIADD R6, R9, 0x80 ;  /* 0x0000008009067836 */ /* 0x000fc80000000000 */
[----:B------:R-:W-:Y:S01]  /*0d10*/  IMAD R7, R7, UR43, R8 ;  /* 0x0000002b07077c24 */ /* 0x000fe2000f8e0208 */
[----:B------:R-:W-:-:S04]  /*0d20*/  IABS R5, R6 ;  /* 0x0000000600057213 */ /* 0x000fc80000000000 */
[----:B------:R-:W-:Y:S01]  /*0d30*/  LEA.HI R7, R7, R7, RZ, 0x1 ;  /* 0x0000000707077211 */ /* 0x000fe200078f08ff */
[----:B------:R-:W-:-:S03]  /*0d40*/  IMAD.HI.U32 R8, R5, UR7, RZ ;  /* 0x0000000705087c27 */ /* 0x000fc6000f8e00ff */
[----:B------:R-:W-:Y:S02]  /*0d50*/  SHF.R.S32.HI R7, RZ, 0x1, R7 ;  /* 0x00000001ff077819 */ /* 0x000fe40000011407 */
[----:B------:R-:W-:-:S03]  /*0d60*/  IADD3 R10, PT, PT, -R8, RZ, RZ ;  /* 0x000000ff080a7210 */ /* 0x000fc60007ffe1ff */
[----:B------:R-:W-:-:S06]  /*0d70*/  IMAD.WIDE R44, R7, 0x2, R2 ;  /* 0x00000002072c7825 */ /* 0x000fcc00078e0202 */
[----:B------:R-:W3:Y:S01]  /*0d80*/  LDG.E.U16 R44, desc[UR14][R44.64] ;  /* 0x0000000e2c2c7981 */ /* 0x000ee2000c1e1500 */
[----:B------:R-:W-:Y:S01]  /*0d90*/  IMAD R5, R10, UR11, R5 ;  /* 0x0000000b0a057c24 */ /* 0x000fe2000f8e0205 */
[----:B------:R-:W-:Y:S01]  /*0da0*/  IADD3 R7, PT, PT, R9, 0xc0, RZ ;  /* 0x000000c009077810 */ /* 0x000fe20007ffe0ff */
[----:B------:R-:W0:Y:S03]  /*0db0*/  LDC.64 R10, c[0x0][0x380] ;  /* 0x0000e000ff0a7b82 */ /* 0x000e260000000a00 */
[----:B------:R-:W-:Y:S02]  /*0dc0*/  ISETP.LT.U32.AND P0, PT, R5, UR11, PT ;  /* 0x0000000b05007c0c */ /* 0x000fe4000bf01070 */
[----:B------:R-:W-:-:S05]  /*0dd0*/  IABS R12, R7 ;  /* 0x00000007000c7213 */ /* 0x000fca0000000000 */
[----:B------:R-:W-:-:S04]  /*0de0*/  IMAD.HI.U32 R14, R12, UR7, RZ ;  /* 0x000000070c0e7c27 */ /* 0x000fc8000f8e00ff */
[----:B------:R-:W-:Y:S02]  /*0df0*/  IMAD.MOV R13, RZ, RZ, -R14 ;  /* 0x000000ffff0d7224 */ /* 0x000fe400078e0a0e */
[----:B------:R-:W-:Y:S02]  /*0e00*/  @!P0 VIADD R5, R5, -UR11 ;  /* 0x8000000b05058c36 */ /* 0x000fe40008000000 */
[----:B------:R-:W-:Y:S02]  /*0e10*/  @!P0 VIADD R8, R8, 0x1 ;  /* 0x0000000108088836 */ /* 0x000fe40000000000 */
[----:B------:R-:W-:Y:S01]  /*0e20*/  IMAD R12, R13, UR11, R12 ;  /* 0x0000000b0d0c7c24 */ /* 0x000fe2000f8e020c */
[----:B------:R-:W-:-:S13]  /*0e30*/  ISETP.GE.U32.AND P2, PT, R5, UR11, PT ;  /* 0x0000000b05007c0c */ /* 0x000fda000bf46070 */
[----:B------:R-:W-:Y:S02]  /*0e40*/  @P2 IADD3 R8, PT, PT, R8, 0x1, RZ ;  /* 0x0000000108082810 */ /* 0x000fe40007ffe0ff */
        /* <DEDUP_REMOVED lines=8> */
[----:B0-----:R-:W-:Y:S02]  /*0ed0*/  IMAD.WIDE R38, R5, 0x8, R10 ;  /* 0x0000000805267825 */ /* 0x001fe400078e020a */
[----:B------:R-:W-:Y:S02]  /*0ee0*/  @!P2 IADD3 R8, PT, PT, -R8, RZ, RZ ;  /* 0x000000ff0808a210 */ /* 0x000fe40007ffe1ff */
[----:B------:R-:W-:-:S08]  /*0ef0*/  ISETP.LT.U32.AND P2, PT, R12, UR11, PT ;  /* 0x0000000b0c007c0c */ /* 0x000fd0000bf41070 */
[----:B------:R-:W2:Y:S01]  /*0f00*/  @P0 LDG.E R16, desc[UR14][R38.64+0x4] ;  /* 0x0000040e26100981 */ /* 0x000ea2000c1e1900 */
[----:B------:R-:W-:Y:S02]  /*0f10*/  SEL R8, R19, R8, !P3 ;  /* 0x0000000813087207 */ /* 0x000fe40005800000 */
[----:B------:R-:W-:Y:S02]  /*0f20*/  R2UR UR16, R30 ;  /* 0x000000001e1072ca */ /* 0x000fe400000e0000 */
[----:B------:R-:W-:Y:S01]  /*0f30*/  @!P2 VIADD R12, R12, -UR11 ;  /* 0x8000000b0c0cac36 */ /* 0x000fe20008000000 */
[----:B------:R-:W-:Y:S01]  /*0f40*/  @!P2 IADD3 R14, PT, PT, R14, 0x1, RZ ;  /* 0x000000010e0ea810 */ /* 0x000fe20007ffe0ff */
[----:B------:R-:W-:Y:S01]  /*0f50*/  IMAD.MOV R5, RZ, RZ, -R8 ;  /* 0x000000ffff057224 */ /* 0x000fe200078e0a08 */
[----:B------:R-:W-:Y:S02]  /*0f60*/  SEL R8, R8, RZ, P4 ;  /* 0x000000ff08087207 */ /* 0x000fe40002000000 */
[----:B------:R-:W-:Y:S01]  /*0f70*/  ISETP.GE.U32.AND P2, PT, R12, UR11, PT ;  /* 0x0000000b0c007c0c */ /* 0x000fe2000bf46070 */
[----:B------:R-:W-:Y:S01]  /*0f80*/  IMAD R15, R5, UR51, R6 ;  /* 0x00000033050f7c24 */ /* 0x000fe2000f8e0206 */
[----:B------:R-:W-:-:S02]  /*0f90*/  LOP3.LUT R5, R7, UR51, RZ, 0x3c, !PT ;  /* 0x0000003307057c12 */ /* 0x000fc4000f8e3cff */
[----:B------:R-:W-:Y:S02]  /*0fa0*/  R2UR UR17, R31 ;  /* 0x000000001f1172ca */ /* 0x000fe400000e0000 */
[----:B------:R-:W-:-:S05]  /*0fb0*/  IABS R13, R15 ;  /* 0x0000000f000d7213 */ /* 0x000fca0000000000 */
[----:B------:R-:W-:Y:S02]  /*0fc0*/  IMAD.HI.U32 R12, R13, UR9, RZ ;  /* 0x000000090d0c7c27 */ /* 0x000fe4000f8e00ff */
[----:B------:R-:W-:Y:S02]  /*0fd0*/  @P2 IADD3 R14, PT, PT, R14, 0x1, RZ ;  /* 0x000000010e0e2810 */ /* 0x000fe40007ffe0ff */
[----:B------:R-:W-:Y:S01]  /*0fe0*/  ISETP.GE.AND P2, PT, R5, RZ, PT ;  /* 0x000000ff0500720c */ /* 0x000fe20003f46270 */
[----:B------:R-:W-:-:S04]  /*0ff0*/  IMAD.MOV R18, RZ, RZ, -R12 ;  /* 0x000000ffff127224 */ /* 0x000fc800078e0a0c */
[----:B------:R-:W-:Y:S01]  /*1000*/  IMAD R13, R18, UR10, R13 ;  /* 0x0000000a120d7c24 */ /* 0x000fe2000f8e020d */
[----:B------:R-:W-:-:S07]  /*1010*/  LOP3.LUT R18, R15, UR52, RZ, 0x3c, !PT ;  /* 0x000000340f127c12 */ /* 0x000fce000f8e3cff */
[----:B------:R-:W-:Y:S02]  /*1020*/  @!P2 IADD3 R14, PT, PT, -R14, RZ, RZ ;  /* 0x000000ff0e0ea210 */ /* 0x000fe40007ffe1ff */
[----:B------:R-:W-:Y:S02]  /*1030*/  ISETP.LT.U32.AND P2, PT, R13, UR10, PT ;  /* 0x0000000a0d007c0c */ /* 0x000fe4000bf41070 */
[----:B------:R-:W-:-:S05]  /*1040*/  SEL R5, R19, R14, !P3 ;  /* 0x0000000e13057207 */ /* 0x000fca0005800000 */
[----:B------:R-:W-:Y:S01]  /*1050*/  IMAD.MOV R14, RZ, RZ, -R5 ;  /* 0x000000ffff0e7224 */ /* 0x000fe200078e0a05 */
[----:B------:R-:W-:-:S03]  /*1060*/  SEL R5, R5, RZ, P4 ;  /* 0x000000ff05057207 */ /* 0x000fc60002000000 */
[----:B------:R-:W-:Y:S02]  /*1070*/  IMAD R17, R14, UR51, R7 ;  /* 0x000000330e117c24 */ /* 0x000fe4000f8e0207 */
[----:B------:R-:W-:Y:S01]  /*1080*/  @!P2 VIADD R13, R13, -UR10 ;  /* 0x8000000a0d0dac36 */ /* 0x000fe20008000000 */
[----:B------:R-:W-:Y:S01]  /*1090*/  @!P2 IADD3 R12, PT, PT, R12, 0x1, RZ ;  /* 0x000000010c0ca810 */ /* 0x000fe20007ffe0ff */
[----:B------:R-:W-:-:S03]  /*10a0*/  IMAD R5, R5, UR40, RZ ;  /* 0x0000002805057c24 */ /* 0x000fc6000f8e02ff */
        /* <DEDUP_REMOVED lines=11> */
[----:B------:R-:W-:Y:S01]  /*1160*/  IMAD R22, R12, UR52, R15 ;  /* 0x000000340c167c24 */ /* 0x000fe2000f8e020f */
[----:B------:R-:W-:Y:S01]  /*1170*/  LOP3.LUT R15, R17, UR52, RZ, 0x3c, !PT ;  /* 0x00000034110f7c12 */ /* 0x000fe2000f8e3cff */
[----:B------:R-:W-:Y:S01]  /*1180*/  @!P2 VIADD R13, R13, -UR10 ;  /* 0x8000000a0d0dac36 */ /* 0x000fe20008000000 */
[----:B------:R-:W-:-:S04]  /*1190*/  @!P2 IADD3 R14, PT, PT, R14, 0x1, RZ ;  /* 0x000000010e0ea810 */ /* 0x000fc80007ffe0ff */
[----:B------:R-:W-:Y:S02]  /*11a0*/  ISETP.GE.U32.AND P2, PT, R13, UR10, PT ;  /* 0x0000000a0d007c0c */ /* 0x000fe4000bf46070 */
[----:B------:R-:W-:-:S05]  /*11b0*/  IABS R13, R22 ;  /* 0x00000016000d7213 */ /* 0x000fca0000000000 */
[----:B------:R-:W-:-:S04]  /*11c0*/  IMAD.HI.U32 R12, R13, UR5, RZ ;  /* 0x000000050d0c7c27 */ /* 0x000fc8000f8e00ff */
[----:B------:R-:W-:Y:S02]  /*11d0*/  IMAD.MOV R18, RZ, RZ, -R12 ;  /* 0x000000ffff127224 */ /* 0x000fe400078e0a0c */
[----:B------:R-:W-:Y:S02]  /*11e0*/  @P2 IADD3 R14, PT, PT, R14, 0x1, RZ ;  /* 0x000000010e0e2810 */ /* 0x000fe40007ffe0ff */
[----:B------:R-:W-:Y:S01]  /*11f0*/  ISETP.GE.AND P2, PT, R15, RZ, PT ;  /* 0x000000ff0f00720c */ /* 0x000fe20003f46270 */
[----:B------:R-:W-:Y:S01]  /*1200*/  IMAD R13, R18, UR12, R13 ;  /* 0x0000000c120d7c24 */ /* 0x000fe2000f8e020d */
[----:B------:R-:W-:-:S11]  /*1210*/  LOP3.LUT R15, R22, UR53, RZ, 0x3c, !PT ;  /* 0x00000035160f7c12 */ /* 0x000fd6000f8e3cff */
[----:B------:R-:W-:Y:S02]  /*1220*/  @!P2 IADD3 R14, PT, PT, -R14, RZ, RZ ;  /* 0x000000ff0e0ea210 */ /* 0x000fe40007ffe1ff */
[----:B------:R-:W-:Y:S02]  /*1230*/  ISETP.LT.U32.AND P2, PT, R13, UR12, PT ;  /* 0x0000000c0d007c0c */ /* 0x000fe4000bf41070 */
[----:B------:R-:W-:-:S05]  /*1240*/  SEL R18, R21, R14, !P5 ;  /* 0x0000000e15127207 */ /* 0x000fca0006800000 */
[----:B------:R-:W-:-:S04]  /*1250*/  IMAD.MOV R14, RZ, RZ, -R18 ;  /* 0x000000ffff0e7224 */ /* 0x000fc800078e0a12 */
[----:B------:R-:W-:Y:S02]  /*1260*/  IMAD R24, R14, UR52, R17 ;  /* 0x000000340e187c24 */ /* 0x000fe4000f8e0211 */
[----:B------:R-:W-:Y:S01]  /*1270*/  @!P2 VIADD R13, R13, -UR12 ;  /* 0x8000000c0d0dac36 */ /* 0x000fe20008000000 */
[----:B------:R-:W-:Y:S02]  /*1280*/  @!P2 IADD3 R12, PT, PT, R12, 0x1, RZ ;  /* 0x000000010c0ca810 */ /* 0x000fe40007ffe0ff */
[----:B------:R-:W-:Y:S02]  /*1290*/  IABS R14, R24 ;  /* 0x00000018000e7213 */ /* 0x000fe40000000000 */
[----:B------:R-:W-:-:S03]  /*12a0*/  ISETP.GE.U32.AND P2, PT, R13, UR12, PT ;  /* 0x0000000c0d007c0c */ /* 0x000fc6000bf46070 */
[----:B------:R-:W-:-:S10]  /*12b0*/  IMAD.HI.U32 R13, R14, UR5, RZ ;  /* 0x000000050e0d7c27 */ /* 0x000fd4000f8e00ff */
        /* <DEDUP_REMOVED lines=16> */
[----:B------:R-:W-:Y:S01]  /*13c0*/  SEL R14, R0, R13, !P6 ;  /* 0x0000000d000e7207 */ /* 0x000fe20007000000 */
[----:B------:R-:W-:Y:S01]  /*13d0*/  IMAD R13, R15, UR53, R22 ;  /* 0x000000350f0d7c24 */ /* 0x000fe2000f8e0216 */
[----:B------:R-:W-:Y:S01]  /*13e0*/  SEL R12, R12, RZ, !P2 ;  /* 0x000000ff0c0c7207 */ /* 0x000fe20005000000 */
[----:B------:R-:W-:Y:S01]  /*13f0*/  IMAD R15, R8, UR40, RZ ;  /* 0x00000028080f7c24 */ /* 0x000fe2000f8e02ff */
[----:B------:R-:W-:Y:S02]  /*1400*/  PLOP3.LUT P2, PT, PT, PT, UP1, 0x40, 0x4 ;  /* 0x000000000004781c */ /* 0x000fe40003f4e818 */
[----:B------:R-:W-:-:S02]  /*1410*/  IADD3 R17, PT, PT, -R14, RZ, RZ ;  /* 0x000000ff0e117210 */ /* 0x000fc40007ffe1ff */
[----:B------:R-:W-:Y:S02]  /*1420*/  SEL R13, R13, RZ, !P2 ;  /* 0x000000ff0d0d7207 */ /* 0x000fe40005000000 */
[----:B------:R-:W-:Y:S01]  /*1430*/  PLOP3.LUT P2, PT, PT, PT, UP0, 0x40, 0x4 ;  /* 0x000000000004781c */ /* 0x000fe20003f4e808 */
[----:B------:R-:W-:Y:S01]  /*1440*/  IMAD R17, R17, UR53, R24 ;  /* 0x0000003511117c24 */ /* 0x000fe2000f8e0218 */
[----:B------:R-:W-:Y:S02]  /*1450*/  SEL R8, R20, RZ, P1 ;  /* 0x000000ff14087207 */ /* 0x000fe40000800000 */
[----:B------:R-:W-:Y:S02]  /*1460*/  SEL R14, R14, RZ, !P2 ;  /* 0x000000ff0e0e7207 */ /* 0x000fe40005000000 */
[----:B------:R-:W-:Y:S01]  /*1470*/  PLOP3.LUT P2, PT, PT, PT, UP1, 0x40, 0x4 ;  /* 0x000000000004781c */ /* 0x000fe20003f4e818 */
[----:B------:R-:W-:Y:S01]  /*1480*/  IMAD R15, R8, UR41, R15 ;  /* 0x00000029080f7c24 */ /* 0x000fe2000f8e020f */
[----:B---3--:R-:W-:-:S02]  /*1490*/  PRMT R20, R44, 0x7771, RZ ;  /* 0x000077712c147816 */ /* 0x008fc400000000ff */
[----:B------:R-:W-:Y:S01]  /*14a0*/  SEL R17, R17, RZ, !P2 ;  /* 0x000000ff11117207 */ /* 0x000fe20005000000 */
[----:B------:R-:W-:Y:S01]  /*14b0*/  IMAD R12, R12, UR42, R15 ;  /* 0x0000002a0c0c7c24 */ /* 0x000fe2000f8e020f */
[----:B------:R-:W-:Y:S02]  /*14c0*/  ISETP.NE.AND P2, PT, R20, RZ, PT ;  /* 0x000000ff1400720c */ /* 0x000fe40003f45270 */
[----:B------:R-:W-:Y:S01]  /*14d0*/  SEL R8, R18, RZ, P1 ;  /* 0x000000ff12087207 */ /* 0x000fe20000800000 */
[----:B------:R-:W-:-:S04]  /*14e0*/  IMAD R12, R13, UR43, R12 ;  /* 0x0000002b0d0c7c24 */ /* 0x000fc8000f8e020c */
[----:B------:R-:W-:Y:S01]  /*14f0*/  IMAD R15, R8, UR41, R5 ;  /* 0x00000029080f7c24 */ /* 0x000fe2000f8e0205 */
[----:B------:R-:W-:Y:S02]  /*1500*/  LEA.HI R8, R4, R4, RZ, 0x1 ;  /* 0x0000000404087211 */ /* 0x000fe400078f08ff */
[----:B------:R-:W-:Y:S01]  /*1510*/  LEA.HI R12, R12, R12, RZ, 0x1 ;  /* 0x0000000c0c0c7211 */ /* 0x000fe200078f08ff */
[----:B------:R-:W0:Y:S01]  /*1520*/  LDC.64 R4, c[0x0][0x3f0] ;  /* 0x0000fc00ff047b82 */ /* 0x000e220000000a00 */
[----:B------:R-:W-:Y:S01]  /*1530*/  SHF.R.S32.HI R25, RZ, 0x1, R8 ;  /* 0x00000001ff197819 */ /* 0x000fe20000011408 */
[----:B------:R-:W-:Y:S01]  /*1540*/  IMAD R14, R14, UR42, R15 ;  /* 0x0000002a0e0e7c24 */ /* 0x000fe2000f8e020f */
[----:B------:R-:W-:Y:S01]  /*1550*/  @P2 R2UR UR14, R30 ;  /* 0x000000001e0e22ca */ /* 0x000fe200000e0000 */
[----:B------:R-:W-:Y:S01]  /*1560*/  VIADD R8, R9, 0x100 ;  /* 0x0000010009087836 */ /* 0x000fe20000000000 */
[----:B------:R-:W-:Y:S01]  /*1570*/  @P2 R2UR UR15, R31 ;  /* 0x000000001f0f22ca */ /* 0x000fe200000e0000 */
[----:B------:R-:W-:Y:S01]  /*1580*/  IMAD.WIDE R24, R25, 0x8, R10 ;  /* 0x0000000819187825 */ /* 0x000fe200078e020a */
[----:B------:R-:W-:-:S03]  /*1590*/  SHF.R.S32.HI R13, RZ, 0x1, R12 ;  /* 0x00000001ff0d7819 */ /* 0x000fc6000001140c */
[----:B------:R-:W-:Y:S02]  /*15a0*/  IMAD R14, R17, UR43, R14 ;  /* 0x0000002b110e7c24 */ /* 0x000fe4000f8e020e */
[----:B------:R-:W-:-:S05]  /*15b0*/  IMAD.WIDE R12, R13, 0x2, R2 ;  /* 0x000000020d0c7825 */ /* 0x000fca00078e0202 */
[----:B------:R1:W3:Y:S04]  /*15c0*/  LDG.E.U16 R17, desc[UR16][R12.64] ;  /* 0x000000100c117981 */ /* 0x0002e8000c1e1500 */
[----:B------:R-:W4:Y:S01]  /*15d0*/  @P2 LDG.E R26, desc[UR14][R24.64+0x4] ;  /* 0x0000040e181a2981 */ /* 0x000f22000c1e1900 */
[----:B------:R-:W-:Y:S02]  /*15e0*/  LEA.HI R14, R14, R14, RZ, 0x1 ;  /* 0x0000000e0e0e7211 */ /* 0x000fe400078f08ff */
[----:B------:R-:W-:Y:S02]  /*15f0*/  R2UR UR14, R30 ;  /* 0x000000001e0e72ca */ /* 0x000fe400000e0000 */
[----:B------:R-:W-:Y:S02]  /*1600*/  R2UR UR15, R31 ;  /* 0x000000001f0f72ca */ /* 0x000fe400000e0000 */
[----:B------:R-:W-:Y:S01]  /*1610*/  SHF.R.S32.HI R15, RZ, 0x1, R14 ;  /* 0x00000001ff0f7819 */ /* 0x000fe2000001140e */
[----:B------:R-:W5:Y:S01]  /*1620*/  LDCU UR6, c[0x0][0x3f0] ;  /* 0x00007e00ff0677ac */ /* 0x000f620008000800 */
[----:B------:R-:W-:-:S03]  /*1630*/  IABS R20, R8 ;  /* 0x0000000800147213 */ /* 0x000fc60000000000 */
[----:B------:R-:W-:Y:S01]  /*1640*/  IMAD.WIDE R14, R15, 0x2, R2 ;  /* 0x000000020f0e7825 */ /* 0x000fe200078e0202 */
[----:B0-----:R-:W-:-:S03]  /*1650*/  R2UR UR4, R5 ;  /* 0x00000000050472ca */ /* 0x001fc600000e0000 */
[----:B------:R-:W-:Y:S02]  /*1660*/  IMAD.HI.U32 R18, R20, UR7, RZ ;  /* 0x0000000714127c27 */ /* 0x000fe4000f8e00ff */
[----:B------:R0:W3:Y:S03]  /*1670*/  LDG.E.U16 R23, desc[UR14][R14.64] ;  /* 0x0000000e0e177981 */ /* 0x0000e6000c1e1500 */
[----:B------:R-:W-:-:S05]  /*1680*/  IADD3 R5, PT, PT, -R18, RZ, RZ ;  /* 0x000000ff12057210 */ /* 0x000fca0007ffe1ff */
[----:B-1----:R-:W-:Y:S02]  /*1690*/  IMAD R12, R5, UR11, R20 ;  /* 0x0000000b050c7c24 */ /* 0x002fe4000f8e0214 */
[----:B-----5:R-:W-:Y:S02]  /*16a0*/  IMAD.U32 R22, RZ, RZ, UR6 ;  /* 0x00000006ff167e24 */ /* 0x020fe4000f8e00ff */
[----:B--2---:R-:W-:Y:S01]  /*16b0*/  @P0 FMUL R22, R16, UR4 ;  /* 0x0000000410160c20 */ /* 0x004fe20008400000 */
[----:B------:R-:W-:Y:S02]  /*16c0*/  ISETP.LT.U32.AND P0, PT, R12, UR11, PT ;  /* 0x0000000b0c007c0c */ /* 0x000fe4000bf01070 */
[----:B------:R-:W-:-:S11]  /*16d0*/  IADD3 R5, PT, PT, R9, 0x140, RZ ;  /* 0x0000014009057810 */ /* 0x000fd60007ffe0ff */
[----:B------:R-:W-:Y:S01]  /*16e0*/  @!P0 VIADD R12, R12, -UR11 ;  /* 0x8000000b0c0c8c36 */ /* 0x000fe20008000000 */
[----:B------:R-:W-:-:S04]  /*16f0*/  @!P0 IADD3 R18, PT, PT, R18, 0x1, RZ ;  /* 0x0000000112128810 */ /* 0x000fc80007ffe0ff */
[----:B------:R-:W-:Y:S02]  /*1700*/  ISETP.GE.U32.AND P0, PT, R12, UR11, PT ;  /* 0x0000000b0c007c0c */ /* 0x000fe4000bf06070 */
[----:B------:R-:W-:Y:S02]  /*1710*/  IABS R12, R5 ;  /* 0x00000005000c7213 */ /* 0x000fe40000000000 */
[----:B0-----:R-:W-:-:S03]  /*1720*/  LOP3.LUT R14, R8, UR51, RZ, 0x3c, !PT ;  /* 0x00000033080e7c12 */ /* 0x001fc6000f8e3cff */
[----:B------:R-:W-:-:S06]  /*1730*/  IMAD.HI.U32 R13, R12, UR7, RZ ;  /* 0x000000070c0d7c27 */ /* 0x000fcc000f8e00ff */
        /* <DEDUP_REMOVED lines=9> */
[----:B------:R-:W-:-:S03]  /*17d0*/  @!P0 VIADD R13, R13, 0x1 ;  /* 0x000000010d0d8836 */ /* 0x000fc60000000000 */
[----:B------:R-:W-:Y:S01]  /*17e0*/  ISETP.GE.U32.AND P0, PT, R14, UR11, PT ;  /* 0x0000000b0e007c0c */ /* 0x000fe2000bf06070 */
[----:B------:R-:W-:Y:S01]  /*17f0*/  IMAD R29, R15, UR51, R8 ;  /* 0x000000330f1d7c24 */ /* 0x000fe2000f8e0208 */
[----:B------:R-:W-:-:S04]  /*1800*/  LOP3.LUT R16, R5, UR51, RZ, 0x3c, !PT ;  /* 0x0000003305107c12 */ /* 0x000fc8000f8e3cff */
        /* <DEDUP_REMOVED lines=57> */
[----:B------:R-:W-:-:S09]  /*1ba0*/  SEL R16, R0, R16, !P6 ;  /* 0x0000001000107207 */ /* 0x000fd20007000000 */
[----:B------:R-:W-:Y:S02]  /*1bb0*/  @P0 IADD3 R18, PT, PT, R18, 0x1, RZ ;  /* 0x0000000112120810 */ /* 0x000fe40007ffe0ff */
[----:B------:R-:W-:Y:S01]  /*1bc0*/  ISETP.GE.AND P0, PT, R20, RZ, PT ;  /* 0x000000ff1400720c */ /* 0x000fe20003f06270 */
[----:B------:R-:W-:Y:S01]  /*1bd0*/  IMAD.U32 R20, RZ, RZ, UR6 ;  /* 0x00000006ff147e24 */ /* 0x000fe2000f8e00ff */
[----:B------:R-:W-:Y:S01]  /*1be0*/  MOV R27, R18 ;  /* 0x00000012001b7202 */ /* 0x000fe20000000f00 */
[----:B----4-:R-:W-:Y:S01]  /*1bf0*/  @P2 FMUL R20, R26, UR4 ;  /* 0x000000041a142c20 */ /* 0x010fe20008400000 */
[----:B---3--:R-:W-:Y:S01]  /*1c00*/  PRMT R26, R17, 0x7771, RZ ;  /* 0x00007771111a7816 */ /* 0x008fe200000000ff */
[----:B------:R-:W-:Y:S01]  /*1c10*/  IMAD.MOV R18, RZ, RZ, -R16 ;  /* 0x000000ffff127224 */ /* 0x000fe200078e0a10 */
[----:B------:R-:W-:-:S03]  /*1c20*/  PLOP3.LUT P2, PT, PT, PT, UP0, 0x40, 0x4 ;  /* 0x000000000004781c */ /* 0x000fc60003f4e808 */
[----:B------:R-:W-:Y:S01]  /*1c30*/  IMAD R18, R18, UR53, R29 ;  /* 0x0000003512127c24 */ /* 0x000fe2000f8e021d */
[----:B------:R-:W-:-:S03]  /*1c40*/  SEL R16, R16, RZ, !P2 ;  /* 0x000000ff10107207 */ /* 0x000fc60005000000 */
[----:B------:R-:W-:Y:S02]  /*1c50*/  @!P0 IADD3 R27, PT, PT, -R27, RZ, RZ ;  /* 0x000000ff1b1b8210 */ /* 0x000fe40007ffe1ff */
[----:B------:R-:W-:Y:S02]  /*1c60*/  ISETP.NE.AND P0, PT, R26, RZ, PT ;  /* 0x000000ff1a00720c */ /* 0x000fe40003f05270 */
[----:B------:R-:W-:Y:S02]  /*1c70*/  SEL R27, R0, R27, !P6 ;  /* 0x0000001b001b7207 */ /* 0x000fe40007000000 */
[----:B------:R-:W-:-:S03]  /*1c80*/  PLOP3.LUT P2, PT, PT, PT, UP1, 0x40, 0x4 ;  /* 0x000000000004781c */ /* 0x000fc60003f4e818 */
[----:B------:R-:W-:Y:S01]  /*1c90*/  IMAD.MOV R26, RZ, RZ, -R27 ;  /* 0x000000ffff1a7224 */ /* 0x000fe200078e0a1b */
[----:B------:R-:W-:Y:S02]  /*1ca0*/  SEL R18, R18, RZ, !P2 ;  /* 0x000000ff12127207 */ /* 0x000fe40005000000 */
[----:B------:R-:W-:Y:S01]  /*1cb0*/  PLOP3.LUT P2, PT, PT, PT, UP0, 0x40, 0x4 ;  /* 0x000000000004781c */ /* 0x000fe20003f4e808 */
[----:B------:R-:W-:Y:S01]  /*1cc0*/  IMAD R26, R26, UR53, R33 ;  /* 0x000000351a1a7c24 */ /* 0x000fe2000f8e0221 */
[----:B------:R-:W-:Y:S02]  /*1cd0*/  LEA.HI R6, R6, R6, RZ, 0x1 ;  /* 0x0000000606067211 */ /* 0x000fe400078f08ff */
[----:B------:R-:W-:Y:S02]  /*1ce0*/  SEL R27, R27, RZ, !P2 ;  /* 0x000000ff1b1b7207 */ /* 0x000fe40005000000 */
[----:B------:R-:W-:Y:S02]  /*1cf0*/  PLOP3.LUT P2, PT, PT, PT, UP1, 0x40, 0x4 ;  /* 0x000000000004781c */ /* 0x000fe40003f4e818 */
[----:B------:R-:W-:-:S02]  /*1d00*/  PRMT R28, R23, 0x7771, RZ ;  /* 0x00007771171c7816 */ /* 0x000fc400000000ff */
[----:B------:R-:W-:Y:S02]  /*1d10*/  @P0 R2UR UR14, R30 ;  /* 0x000000001e0e02ca */ /* 0x000fe400000e0000 */
[----:B------:R-:W-:Y:S02]  /*1d20*/  @P0 R2UR UR15, R31 ;  /* 0x000000001f0f02ca */ /* 0x000fe400000e0000 */
[----:B------:R-:W-:Y:S02]  /*1d30*/  SHF.R.S32.HI R33, RZ, 0x1, R6 ;  /* 0x00000001ff217819 */ /* 0x000fe40000011406 */
[----:B------:R-:W-:Y:S02]  /*1d40*/  SEL R26, R26, RZ, !P2 ;  /* 0x000000ff1a1a7207 */ /* 0x000fe40005000000 */
[----:B------:R-:W-:Y:S02]  /*1d50*/  ISETP.NE.AND P2, PT, R28, RZ, PT ;  /* 0x000000ff1c00720c */ /* 0x000fe40003f45270 */
[----:B------:R-:W-:Y:S01]  /*1d60*/  SEL R12, R12, RZ, P4 ;  /* 0x000000ff0c0c7207 */ /* 0x000fe20002000000 */
[----:B------:R-:W-:Y:S01]  /*1d70*/  IMAD.WIDE R32, R33, 0x8, R10 ;  /* 0x0000000821207825 */ /* 0x000fe200078e020a */
[----:B------:R-:W-:-:S02]  /*1d80*/  SEL R6, R13, RZ, P4 ;  /* 0x000000ff0d067207 */ /* 0x000fc40002000000 */
[----:B------:R-:W-:Y:S01]  /*1d90*/  SEL R14, R14, RZ, P1 ;  /* 0x000000ff0e0e7207 */ /* 0x000fe20000800000 */
[----:B------:R-:W-:Y:S01]  /*1da0*/  IMAD R13, R12, UR40, RZ ;  /* 0x000000280c0d7c24 */ /* 0x000fe2000f8e02ff */
[----:B------:R-:W-:Y:S01]  /*1db0*/  SEL R15, R15, RZ, P1 ;  /* 0x000000ff0f0f7207 */ /* 0x000fe20000800000 */
[----:B------:R-:W2:Y:S01]  /*1dc0*/  @P0 LDG.E R40, desc[UR14][R32.64+0x4] ;  /* 0x0000040e20280981 */ /* 0x000ea2000c1e1900 */
[----:B------:R-:W-:Y:S02]  /*1dd0*/  IMAD R6, R6, UR40, RZ ;  /* 0x0000002806067c24 */ /* 0x000fe4000f8e02ff */
[----:B------:R-:W-:Y:S01]  /*1de0*/  IMAD R13, R14, UR41, R13 ;  /* 0x000000290e0d7c24 */ /* 0x000fe2000f8e020d */
[----:B------:R-:W-:Y:S01]  /*1df0*/  LEA.HI R7, R7, R7, RZ, 0x1 ;  /* 0x0000000707077211 */ /* 0x000fe200078f08ff */
[----:B------:R-:W-:Y:S01]  /*1e00*/  IMAD R6, R15, UR41, R6 ;  /* 0x000000290f067c24 */ /* 0x000fe2000f8e0206 */
[----:B------:R-:W-:Y:S01]  /*1e10*/  @P2 R2UR UR14, R30 ;  /* 0x000000001e0e22ca */ /* 0x000fe200000e0000 */
[----:B------:R-:W-:Y:S01]  /*1e20*/  IMAD R13, R16, UR42, R13 ;  /* 0x0000002a100d7c24 */ /* 0x000fe2000f8e020d */
[----:B------:R-:W-:-:S02]  /*1e30*/  @P2 R2UR UR15, R31 ;  /* 0x000000001f0f22ca */ /* 0x000fc400000e0000 */
[----:B------:R-:W-:Y:S01]  /*1e40*/  SHF.R.S32.HI R7, RZ, 0x1, R7 ;  /* 0x00000001ff077819 */ /* 0x000fe20000011407 */
[----:B------:R-:W-:Y:S02]  /*1e50*/  IMAD R27, R27, UR42, R6 ;  /* 0x0000002a1b1b7c24 */ /* 0x000fe4000f8e0206 */
[----:B------:R-:W-:Y:S02]  /*1e60*/  IMAD R13, R18, UR43, R13 ;  /* 0x0000002b120d7c24 */ /* 0x000fe4000f8e020d */
[----:B------:R-:W-:-:S03]  /*1e70*/  IMAD.WIDE R28, R7, 0x8, R10 ;  /* 0x00000008071c7825 */ /* 0x000fc600078e020a */
[----:B------:R-:W-:Y:S01]  /*1e80*/  LEA.HI R13, R13, R13, RZ, 0x1 ;  /* 0x0000000d0d0d7211 */ /* 0x000fe200078f08ff */
[----:B------:R-:W-:Y:S02]  /*1e90*/  IMAD R26, R26, UR43, R27 ;  /* 0x0000002b1a1a7c24 */ /* 0x000fe4000f8e021b */
[----:B------:R-:W3:Y:S01]  /*1ea0*/  @P2 LDG.E R41, desc[UR14][R28.64+0x4] ;  /* 0x0000040e1c292981 */ /* 0x000ee2000c1e1900 */
[----:B------:R-:W-:Y:S02]  /*1eb0*/  SHF.R.S32.HI R13, RZ, 0x1, R13 ;  /* 0x00000001ff0d7819 */ /* 0x000fe4000001140d */
[----:B------:R-:W-:Y:S02]  /*1ec0*/  LEA.HI R26, R26, R26, RZ, 0x1 ;  /* 0x0000001a1a1a7211 */ /* 0x000fe400078f08ff */
[----:B------:R-:W-:Y:S02]  /*1ed0*/  R2UR UR14, R30 ;  /* 0x000000001e0e72ca */ /* 0x000fe400000e0000 */
[----:B------:R-:W-:Y:S01]  /*1ee0*/  R2UR UR15, R31 ;  /* 0x000000001f0f72ca */ /* 0x000fe200000e0000 */
[----:B------:R-:W-:Y:S01]  /*1ef0*/  IMAD.WIDE R12, R13, 0x2, R2 ;  /* 0x000000020d0c7825 */ /* 0x000fe200078e0202 */
[----:B------:R-:W-:-:S04]  /*1f00*/  SHF.R.S32.HI R7, RZ, 0x1, R26 ;  /* 0x00000001ff077819 */ /* 0x000fc8000001141a */
[----:B------:R-:W4:Y:S01]  /*1f10*/  LDG.E.U16 R34, desc[UR16][R12.64] ;  /* 0x000000100c227981 */ /* 0x000f22000c1e1500 */
[----:B------:R-:W-:-:S06]  /*1f20*/  IMAD.WIDE R6, R7, 0x2, R2 ;  /* 0x0000000207067825 */ /* 0x000fcc00078e0202 */
[----:B------:R0:W5:Y:S01]  /*1f30*/  LDG.E.U16 R7, desc[UR14][R6.64] ;  /* 0x0000000e06077981 */ /* 0x000162000c1e1500 */
[----:B------:R-:W-:-:S04]  /*1f40*/  IADD3 R14, PT, PT, R9, 0x180, RZ ;  /* 0x00000180090e7810 */ /* 0x000fc80007ffe0ff */
[----:B------:R-:W-:-:S05]  /*1f50*/  IABS R26, R14 ;  /* 0x0000000e001a7213 */ /* 0x000fca0000000000 */
[----:B------:R-:W-:-:S04]  /*1f60*/  IMAD.HI.U32 R15, R26, UR7, RZ ;  /* 0x000000071a0f7c27 */ /* 0x000fc8000f8e00ff */
[----:B------:R-:W-:Y:S01]  /*1f70*/  IMAD.MOV R27, RZ, RZ, -R15 ;  /* 0x000000ffff1b7224 */ /* 0x000fe200078e0a0f */
[----:B------:R-:W-:-:S03]  /*1f80*/  MOV R18, UR6 ;  /* 0x0000000600127c02 */ /* 0x000fc60008000f00 */
[----:B------:R-:W-:Y:S02]  /*1f90*/  IMAD R26, R27, UR11, R26 ;  /* 0x0000000b1b1a7c24 */ /* 0x000fe4000f8e021a */
[----:B------:R-:W-:Y:S01]  /*1fa0*/  IMAD.U32 R16, RZ, RZ, UR6 ;  /* 0x00000006ff107e24 */ /* 0x000fe2000f8e00ff */
[----:B0-----:R-:W-:Y:S02]  /*1fb0*/  LOP3.LUT R6, R14, UR51, RZ, 0x3c, !PT ;  /* 0x000000330e067c12 */ /* 0x001fe4000f8e3cff */
[----:B------:R-:W-:Y:S02]  /*1fc0*/  LEA.HI R8, R8, R8, RZ, 0x1 ;  /* 0x0000000808087211 */ /* 0x000fe400078f08ff */
[----:B------:R-:W-:Y:S02]  /*1fd0*/  LEA.HI R5, R5, R5, RZ, 0x1 ;  /* 0x0000000505057211 */ /* 0x000fe400078f08ff */
[----:B------:R-:W-:Y:S02]  /*1fe0*/  SHF.R.S32.HI R27, RZ, 0x1, R8 ;  /* 0x00000001ff1b7819 */ /* 0x000fe40000011408 */
[----:B------:R-:W-:-:S05]  /*1ff0*/  SHF.R.S32.HI R5, RZ, 0x1, R5 ;  /* 0x00000001ff057819 */ /* 0x000fca0000011405 */
[----:B------:R-:W-:-:S04]  /*2000*/  IMAD.WIDE R12, R5, 0x8, R10 ;  /* 0x00000008050c7825 */ /* 0x000fc800078e020a */
[----:B--2---:R-:W-:Y:S01]  /*2010*/  @P0 FMUL R18, R40, UR4 ;  /* 0x0000000428120c20 */ /* 0x004fe20008400000 */
[----:B------:R-:W-:-:S13]  /*2020*/  ISETP.LT.U32.AND P0, PT, R26, UR11, PT ;  /* 0x0000000b1a007c0c */ /* 0x000fda000bf01070 */
[----:B------:R-:W-:Y:S01]  /*2030*/  @!P0 IADD3 R26, PT, PT, R26, -UR11, RZ ;  /* 0x8000000b1a1a8c10 */ /* 0x000fe2000fffe0ff */
[----:B------:R-:W-:Y:S02]  /*2040*/  @!P0 VIADD R15, R15, 0x1 ;  /* 0x000000010f0f8836 */ /* 0x000fe40000000000 */
[----:B---3--:R-:W-:Y:S01]  /*2050*/  @P2 FMUL R16, R41, UR4 ;  /* 0x0000000429102c20 */ /* 0x008fe20008400000 */
[----:B------:R-:W-:Y:S02]  /*2060*/  ISETP.GE.U32.AND P2, PT, R26, UR11, PT ;  /* 0x0000000b1a007c0c */ /* 0x000fe4000bf46070 */
[----:B------:R-:W-:Y:S02]  /*2070*/  ISETP.GE.AND P0, PT, R6, RZ, PT ;  /* 0x000000ff0600720c */ /* 0x000fe40003f06270 */
[----:B----4-:R-:W-:-:S09]  /*2080*/  PRMT R6, R34, 0x7771, RZ ;  /* 0x0000777122067816 */ /* 0x010fd200000000ff */
[----:B------:R-:W-:Y:S02]  /*2090*/  @P2 IADD3 R15, PT, PT, R15, 0x1, RZ ;  /* 0x000000010f0f2810 */ /* 0x000fe40007ffe0ff */
[----:B------:R-:W-:Y:S02]  /*20a0*/  ISETP.NE.AND P2, PT, R6, RZ, PT ;  /* 0x000000ff0600720c */ /* 0x000fe40003f45270 */
[----:B-----5:R-:W-:Y:S01]  /*20b0*/  PRMT R6, R7, 0x7771, RZ ;  /* 0x0000777107067816 */ /* 0x020fe200000000ff */
[----:B------:R-:W-:-:S03]  /*20c0*/  @!P0 IMAD.MOV R15, RZ, RZ, -R15 ;  /* 0x000000ffff0f8224 */ /* 0x000fc600078e0a0f */
[----:B------:R-:W-:-:S07]  /*20d0*/  ISETP.NE.AND P0, PT, R6, RZ, PT ;  /* 0x000000ff0600720c */ /* 0x000fce0003f05270 */
[----:B------:R-:W-:Y:S02]  /*20e0*/  @P2 R2UR UR14, R30 ;  /* 0x000000001e0e22ca */ /* 0x000fe400000e0000 */
[----:B------:R-:W-:-:S04]  /*20f0*/  @P2 R2UR UR15, R31 ;  /* 0x000000001f0f22ca */ /* 0x000fc800000e0000 */
[----:B------:R-:W-:Y:S02]  /*2100*/  @P0 R2UR UR16, R30 ;  /* 0x000000001e1002ca */ /* 0x000fe400000e0000 */
[----:B------:R-:W-:Y:S01]  /*2110*/  @P0 R2UR UR17, R31 ;  /* 0x000000001f1102ca */ /* 0x000fe200000e0000 */
[----:B------:R-:W-:-:S06]  /*2120*/  IMAD.WIDE R26, R27, 0x8, R10 ;  /* 0x000000081b1a7825 */ /* 0x000fcc00078e020a */
[----:B------:R-:W2:Y:S06]  /*2130*/  @P2 LDG.E R6, desc[UR14][R26.64+0x4] ;  /* 0x0000040e1a062981 */ /* 0x000eac000c1e1900 */
[----:B------:R-:W3:Y:S01]  /*2140*/  @P0 LDG.E R5, desc[UR16][R12.64+0x4] ;  /* 0x000004100c050981 */ /* 0x000ee2000c1e1900 */
[----:B------:R-:W-:-:S04]  /*2150*/  SEL R41, R19, R15, !P3 ;  /* 0x0000000f13297207 */ /* 0x000fc80005800000 */
[----:B------:R-:W-:-:S05]  /*2160*/  IADD3 R15, PT, PT, -R41, RZ, RZ ;  /* 0x000000ff290f7210 */ /* 0x000fca0007ffe1ff */
[----:B------:R-:W-:-:S05]  /*2170*/  IMAD R42, R15, UR51, R14 ;  /* 0x000000330f2a7c24 */ /* 0x000fca000f8e020e */
[----:B------:R-:W-:Y:S01]  /*2180*/  IABS R40, R42 ;  /* 0x0000002a00287213 */ /* 0x000fe20000000000 */
[----:B------:R-:W-:-:S04]  /*2190*/  IMAD.U32 R8, RZ, RZ, UR6 ;  /* 0x00000006ff087e24 */ /* 0x000fc8000f8e00ff */
[----:B------:R-:W-:Y:S01]  /*21a0*/  IMAD.HI.U32 R15, R40, UR9, RZ ;  /* 0x00000009280f7c27 */ /* 0x000fe2000f8e00ff */
[----:B------:R-:W-:Y:S02]  /*21b0*/  R2UR UR14, R30 ;  /* 0x000000001e0e72ca */ /* 0x000fe400000e0000 */
[----:B------:R-:W-:Y:S02]  /*21c0*/  R2UR UR15, R31 ;  /* 0x000000001f0f72ca */ /* 0x000fe400000e0000 */
[----:B------:R-:W-:Y:S02]  /*21d0*/  IADD3 R43, PT, PT, R9, 0x1c0, RZ ;  /* 0x000001c0092b7810 */ /* 0x000fe40007ffe0ff */
[----:B------:R-:W-:Y:S02]  /*21e0*/  LEA.HI R14, R14, R14, RZ, 0x1 ;  /* 0x0000000e0e0e7211 */ /* 0x000fe400078f08ff */
[----:B------:R-:W-:Y:S02]  /*21f0*/  R2UR UR16, R30 ;  /* 0x000000001e1072ca */ /* 0x000fe400000e0000 */
[----:B------:R-:W-:-:S05]  /*2200*/  R2UR UR17, R31 ;  /* 0x000000001f1172ca */ /* 0x000fca00000e0000 */
[----:B------:R-:W4:Y:S04]  /*2210*/  LDG.E R38, desc[UR14][R38.64] ;  /* 0x0000000e26267981 */ /* 0x000f28000c1e1900 */
[----:B------:R-:W5:Y:S01]  /*2220*/  LDG.E R32, desc[UR14][R32.64] ;  /* 0x0000000e20207981 */ /* 0x000f62000c1e1900 */
[----:B--2---:R-:W-:Y:S01]  /*2230*/  @P2 FMUL R8, R6, UR4 ;  /* 0x0000000406082c20 */ /* 0x004fe20008400000 */
[----:B------:R-:W-:Y:S01]  /*2240*/  MOV R6, UR6 ;  /* 0x0000000600067c02 */ /* 0x000fe20008000f00 */
[----:B---3--:R-:W-:Y:S01]  /*2250*/  @P0 FMUL R6, R5, UR4 ;  /* 0x0000000405060c20 */ /* 0x008fe20008400000 */
[----:B------:R-:W-:-:S04]  /*2260*/  IMAD.MOV R5, RZ, RZ, -R15 ;  /* 0x000000ffff057224 */ /* 0x000fc800078e0a0f */
        /* <DEDUP_REMOVED lines=42> */
[----:B------:R-:W-:-:S05]  /*2510*/  IABS R42, R43 ;  /* 0x0000002b002a7213 */ /* 0x000fca0000000000 */
[----:B------:R-:W-:-:S04]  /*2520*/  IMAD.HI.U32 R15, R42, UR7, RZ ;  /* 0x000000072a0f7c27 */ /* 0x000fc8000f8e00ff */
[----:B------:R-:W-:Y:S01]  /*2530*/  IMAD.MOV R45, RZ, RZ, -R15 ;  /* 0x000000ffff2d7224 */ /* 0x000fe200078e0a0f */
[----:B------:R1:W3:Y:S03]  /*2540*/  LDG.E R41, desc[UR16][R24.64] ;  /* 0x0000001018297981 */ /* 0x0002e6000c1e1900 */
[----:B------:R-:W-:-:S05]  /*2550*/  IMAD R42, R45, UR11, R42 ;  /* 0x0000000b2d2a7c24 */ /* 0x000fca000f8e022a */
[----:B------:R-:W-:-:S13]  /*2560*/  ISETP.LT.U32.AND P0, PT, R42, UR11, PT ;  /* 0x0000000b2a007c0c */ /* 0x000fda000bf01070 */
[----:B------:R-:W-:Y:S01]  /*2570*/  @!P0 VIADD R42, R42, -UR11 ;  /* 0x8000000b2a2a8c36 */ /* 0x000fe20008000000 */
[----:B------:R-:W-:-:S04]  /*2580*/  @!P0 IADD3 R15, PT, PT, R15, 0x1, RZ ;  /* 0x000000010f0f8810 */ /* 0x000fc80007ffe0ff */
[----:B------:R-:W-:Y:S02]  /*2590*/  ISETP.GE.U32.AND P0, PT, R42, UR11, PT ;  /* 0x0000000b2a007c0c */ /* 0x000fe4000bf06070 */
[----:B0-----:R-:W-:-:S11]  /*25a0*/  LOP3.LUT R40, R43, UR51, RZ, 0x3c, !PT ;  /* 0x000000332b287c12 */ /* 0x001fd6000f8e3cff */
[----:B------:R-:W-:Y:S02]  /*25b0*/  @P0 IADD3 R15, PT, PT, R15, 0x1, RZ ;  /* 0x000000010f0f0810 */ /* 0x000fe40007ffe0ff */
[----:B------:R-:W-:-:S03]  /*25c0*/  ISETP.GE.AND P0, PT, R40, RZ, PT ;  /* 0x000000ff2800720c */ /* 0x000fc60003f06270 */
[----:B------:R-:W-:-:S10]  /*25d0*/  IMAD.MOV.U32 R42, RZ, RZ, R15 ;  /* 0x000000ffff2a7224 */ /* 0x000fd400078e000f */
[----:B------:R-:W-:Y:S02]  /*25e0*/  @!P0 IADD3 R42, PT, PT, -R42, RZ, RZ ;  /* 0x000000ff2a2a8210 */ /* 0x000fe40007ffe1ff */
[----:B--2---:R-:W-:-:S04]  /*25f0*/  PRMT R15, R5, 0x7771, RZ ;  /* 0x00007771050f7816 */ /* 0x004fc800000000ff */
[----:B------:R-:W-:Y:S02]  /*2600*/  ISETP.NE.AND P0, PT, R15, RZ, PT ;  /* 0x000000ff0f00720c */ /* 0x000fe40003f05270 */
[----:B------:R-:W-:-:S11]  /*2610*/  SHF.R.S32.HI R15, RZ, 0x1, R14 ;  /* 0x00000001ff0f7819 */ /* 0x000fd6000001140e */
[----:B------:R-:W-:Y:S02]  /*2620*/  @P0 R2UR UR18, R30 ;  /* 0x000000001e1202ca */ /* 0x000fe400000e0000 */
[----:B------:R-:W-:Y:S01]  /*2630*/  @P0 R2UR UR19, R31 ;  /* 0x000000001f1302ca */ /* 0x000fe200000e0000 */
[----:B------:R-:W-:-:S12]  /*2640*/  IMAD.WIDE R14, R15, 0x8, R10 ;  /* 0x000000080f0e7825 */ /* 0x000fd800078e020a */
[----:B------:R-:W2:Y:S01]  /*2650*/  @P0 LDG.E R40, desc[UR18][R14.64+0x4] ;  /* 0x000004120e280981 */ /* 0x000ea2000c1e1900 */
[----:B------:R-:W-:-:S05]  /*2660*/  SEL R45, R19, R42, !P3 ;  /* 0x0000002a132d7207 */ /* 0x000fca0005800000 */
[----:B------:R-:W-:-:S04]  /*2670*/  IMAD.MOV R42, RZ, RZ, -R45 ;  /* 0x000000ffff2a7224 */ /* 0x000fc800078e0a2d */
[----:B------:R-:W-:Y:S01]  /*2680*/  IMAD R46, R42, UR51, R43 ;  /* 0x000000332a2e7c24 */ /* 0x000fe2000f8e022b */
[----:B-1----:R-:W-:Y:S01]  /*2690*/  MOV R24, UR6 ;  /* 0x0000000600187c02 */ /* 0x002fe20008000f00 */
[----:B------:R0:W3:Y:S03]  /*26a0*/  LDG.E R42, desc[UR16][R28.64] ;  /* 0x000000101c2a7981 */ /* 0x0000e6000c1e1900 */
[----:B------:R-:W-:Y:S01]  /*26b0*/  IABS R39, R46 ;  /* 0x0000002e00277213 */ /* 0x000fe20000000000 */
[----:B------:R-:W3:Y:S04]  /*26c0*/  LDG.E R14, desc[UR14][R14.64] ;  /* 0x0000000e0e0e7981 */ /* 0x000ee8000c1e1900 */
[----:B------:R-:W-:Y:S01]  /*26d0*/  IMAD.HI.U32 R25, R39, UR9, RZ ;  /* 0x0000000927197c27 */ /* 0x000fe2000f8e00ff */
[----:B------:R-:W-:-:S03]  /*26e0*/  LOP3.LUT R33, R46, UR52, RZ, 0x3c, !PT ;  /* 0x000000342e217c12 */ /* 0x000fc6000f8e3cff */
[----:B--2---:R-:W-:Y:S01]  /*26f0*/  @P0 FMUL R24, R40, UR4 ;  /* 0x0000000428180c20 */ /* 0x004fe20008400000 */
        /* <DEDUP_REMOVED lines=9> */
[----:B0-----:R-:W-:-:S04]  /*2790*/  SEL R29, R21, R25, !P5 ;  /* 0x00000019151d7207 */ /* 0x001fc80006800000 */
        /* <DEDUP_REMOVED lines=52> */
[----:B------:R-:W-:Y:S01]  /*2ae0*/  SEL R45, R19, R48, !P3 ;  /* 0x00000030132d7207 */ /* 0x000fe20005800000 */
[----:B------:R1:W2:Y:S10]  /*2af0*/  LDG.E R25, desc[UR16][R12.64] ;  /* 0x000000100c197981 */ /* 0x0002b4000c1e1900 */
[----:B------:R-:W-:-:S02]  /*2b00*/  @P0 R2UR UR18, R30 ;  /* 0x000000001e1202ca */ /* 0x000fc400000e0000 */
[----:B------:R-:W-:-:S13]  /*2b10*/  @P0 R2UR UR19, R31 ;  /* 0x000000001f1302ca */ /* 0x000fda00000e0000 */
[----:B------:R-:W4:Y:S01]  /*2b20*/  @P0 LDG.E R46, desc[UR18][R28.64+0x4] ;  /* 0x000004121c2e0981 */ /* 0x000f22000c1e1900 */
[----:B------:R-:W-:-:S04]  /*2b30*/  IMAD.MOV R33, RZ, RZ, -R45 ;  /* 0x000000ffff217224 */ /* 0x000fc800078e0a2d */
[----:B------:R-:W-:Y:S01]  /*2b40*/  IMAD R47, R33, UR51, R40 ;  /* 0x00000033212f7c24 */ /* 0x000fe2000f8e0228 */
[----:B0-----:R-:W-:Y:S01]  /*2b50*/  MOV R26, UR6 ;  /* 0x00000006001a7c02 */ /* 0x001fe20008000f00 */
[----:B------:R0:W2:Y:S03]  /*2b60*/  LDG.E R33, desc[UR16][R28.64] ;  /* 0x000000101c217981 */ /* 0x0000a6000c1e1900 */
[----:B------:R-:W-:-:S05]  /*2b70*/  IABS R27, R47 ;  /* 0x0000002f001b7213 */ /* 0x000fca0000000000 */
[----:B-1----:R-:W-:Y:S01]  /*2b80*/  IMAD.HI.U32 R12, R27, UR9, RZ ;  /* 0x000000091b0c7c27 */ /* 0x002fe2000f8e00ff */
[----:B------:R-:W-:Y:S02]  /*2b90*/  PRMT R49, R44, 0x7770, RZ ;  /* 0x000077702c317816 */ /* 0x000fe400000000ff */
[----:B------:R-:W-:Y:S01]  /*2ba0*/  SEL R45, R45, RZ, P4 ;  /* 0x000000ff2d2d7207 */ /* 0x000fe20002000000 */
[----:B----4-:R-:W-:Y:S01]  /*2bb0*/  @P0 FMUL R26, R46, UR4 ;  /* 0x000000042e1a0c20 */ /* 0x010fe20008400000 */
        /* <DEDUP_REMOVED lines=10> */
[----:B0-----:R-:W-:-:S05]  /*2c60*/  SEL R29, R21, R12, !P5 ;  /* 0x0000000c151d7207 */ /* 0x001fca0006800000 */
[----:B------:R-:W-:-:S04]  /*2c70*/  IMAD.MOV R12, RZ, RZ, -R29 ;  /* 0x000000ffff0c7224 */ /* 0x000fc800078e0a1d */
[----:B------:R-:W-:-:S05]  /*2c80*/  IMAD R12, R12, UR52, R47 ;  /* 0x000000340c0c7c24 */ /* 0x000fca000f8e022f */
[----:B------:R-:W-:-:S05]  /*2c90*/  IABS R15, R12 ;  /* 0x0000000c000f7213 */ /* 0x000fca0000000000 */
[----:B------:R-:W-:-:S05]  /*2ca0*/  IMAD.HI.U32 R13, R15, UR5, RZ ;  /* 0x000000050f0d7c27 */ /* 0x000fca000f8e00ff */
[----:B------:R-:W-:-:S05]  /*2cb0*/  IADD3 R28, PT, PT, -R13, RZ, RZ ;  /* 0x000000ff0d1c7210 */ /* 0x000fca0007ffe1ff */
[----:B------:R-:W-:-:S05]  /*2cc0*/  IMAD R15, R28, UR12, R15 ;  /* 0x0000000c1c0f7c24 */ /* 0x000fca000f8e020f */
[----:B------:R-:W-:Y:S01]  /*2cd0*/  ISETP.LT.U32.AND P0, PT, R15, UR12, PT ;  /* 0x0000000c0f007c0c */ /* 0x000fe2000bf01070 */
[----:B------:R-:W-:Y:S01]  /*2ce0*/  VIADD R28, R9, 0x240 ;  /* 0x00000240091c7836 */ /* 0x000fe20000000000 */
[----:B------:R-:W-:-:S04]  /*2cf0*/  LOP3.LUT R27, R12, UR53, RZ, 0x3c, !PT ;  /* 0x000000350c1b7c12 */ /* 0x000fc8000f8e3cff */
[----:B------:R-:W-:Y:S02]  /*2d00*/  ISETP.GE.AND P5, PT, R27, RZ, PT ;  /* 0x000000ff1b00720c */ /* 0x000fe40003fa6270 */
[----:B------:R-:W-:-:S05]  /*2d10*/  IABS R27, R28 ;  /* 0x0000001c001b7213 */ /* 0x000fca0000000000 */
[----:B------:R-:W-:-:S04]  /*2d20*/  @!P0 IADD3 R15, PT, PT, R15, -UR12, RZ ;  /* 0x8000000c0f0f8c10 */ /* 0x000fc8000fffe0ff */
[----:B------:R-:W-:Y:S01]  /*2d30*/  ISETP.GE.U32.AND P2, PT, R15, UR12, PT ;  /* 0x0000000c0f007c0c */ /* 0x000fe2000bf46070 */
[----:B------:R-:W-:-:S05]  /*2d40*/  IMAD.HI.U32 R15, R27, UR7, RZ ;  /* 0x000000071b0f7c27 */ /* 0x000fca000f8e00ff */
[----:B------:R-:W-:-:S05]  /*2d50*/  IADD3 R44, PT, PT, -R15, RZ, RZ ;  /* 0x000000ff0f2c7210 */ /* 0x000fca0007ffe1ff */
[----:B------:R-:W-:-:S05]  /*2d60*/  IMAD R27, R44, UR11, R27 ;  /* 0x0000000b2c1b7c24 */ /* 0x000fca000f8e021b */
[----:B------:R-:W-:Y:S02]  /*2d70*/  ISETP.LT.U32.AND P6, PT, R27, UR11, PT ;  /* 0x0000000b1b007c0c */ /* 0x000fe4000bfc1070 */
[----:B------:R-:W-:-:S11]  /*2d80*/  @!P0 IADD3 R13, PT, PT, R13, 0x1, RZ ;  /* 0x000000010d0d8810 */ /* 0x000fd60007ffe0ff */
[----:B------:R-:W-:-:S04]  /*2d90*/  @!P6 IADD3 R27, PT, PT, R27, -UR11, RZ ;  /* 0x8000000b1b1bec10 */ /* 0x000fc8000fffe0ff */
[----:B------:R-:W-:Y:S01]  /*2da0*/  ISETP.GE.U32.AND P0, PT, R27, UR11, PT ;  /* 0x0000000b1b007c0c */ /* 0x000fe2000bf06070 */
[----:B------:R-:W-:Y:S01]  /*2db0*/  @!P6 VIADD R15, R15, 0x1 ;  /* 0x000000010f0fe836 */ /* 0x000fe20000000000 */
[----:B------:R-:W-:Y:S01]  /*2dc0*/  LOP3.LUT R27, R28, UR51, RZ, 0x3c, !PT ;  /* 0x000000331c1b7c12 */ /* 0x000fe2000f8e3cff */
[----:B------:R-:W-:-:S10]  /*2dd0*/  @P2 VIADD R13, R13, 0x1 ;  /* 0x000000010d0d2836 */ /* 0x000fd40000000000 */
[----:B------:R-:W-:Y:S02]  /*2de0*/  @P0 IADD3 R15, PT, PT, R15, 0x1, RZ ;  /* 0x000000010f0f0810 */ /* 0x000fe40007ffe0ff */
[----:B------:R-:W-:Y:S01]  /*2df0*/  ISETP.GE.AND P0, PT, R27, RZ, PT ;  /* 0x000000ff1b00720c */ /* 0x000fe20003f06270 */
[----:B------:R-:W-:Y:S01]  /*2e00*/  @!P5 IMAD.MOV R13, RZ, RZ, -R13 ;  /* 0x000000ffff0dd224 */ /* 0x000fe200078e0a0d */
[----:B------:R-:W-:Y:S02]  /*2e10*/  MOV R46, R15 ;  /* 0x0000000f002e7202 */ /* 0x000fe40000000f00 */
[----:B------:R-:W-:Y:S01]  /*2e20*/  ISETP.NE.AND P2, PT, RZ, UR53, PT ;  /* 0x00000035ff007c0c */ /* 0x000fe2000bf45270 */
[----:B------:R-:W-:Y:S01]  /*2e30*/  IMAD R44, R45, UR40, RZ ;  /* 0x000000282d2c7c24 */ /* 0x000fe2000f8e02ff */
[----:B------:R-:W-:Y:S02]  /*2e40*/  SEL R15, R29, RZ, P1 ;  /* 0x000000ff1d0f7207 */ /* 0x000fe40000800000 */
[----:B------:R-:W-:-:S05]  /*2e50*/  SEL R13, R0, R13, !P2 ;  /* 0x0000000d000d7207 */ /* 0x000fca0005000000 */
[----:B------:R-:W-:Y:S02]  /*2e60*/  @!P0 IADD3 R46, PT, PT, -R46, RZ, RZ ;  /* 0x000000ff2e2e8210 */ /* 0x000fe40007ffe1ff */
[----:B------:R-:W-:Y:S01]  /*2e70*/  PLOP3.LUT P0, PT, PT, PT, UP0, 0x40, 0x4 ;  /* 0x000000000004781c */ /* 0x000fe20003f0e808 */
[----:B------:R-:W-:-:S03]  /*2e80*/  IMAD R44, R15, UR41, R44 ;  /* 0x000000290f2c7c24 */ /* 0x000fc6000f8e022c */
[C---:B------:R-:W-:Y:S02]  /*2e90*/  SEL R15, R13.reuse, RZ, !P0 ;  /* 0x000000ff0d0f7207 */ /* 0x040fe40004000000 */
[----:B------:R-:W-:Y:S02]  /*2ea0*/  IADD3 R13, PT, PT, -R13, RZ, RZ ;  /* 0x000000ff0d0d7210 */ /* 0x000fe40007ffe1ff */
[----:B------:R-:W-:-:S03]  /*2eb0*/  SEL R27, R19, R46, !P3 ;  /* 0x0000002e131b7207 */ /* 0x000fc60005800000 */
[----:B------:R-:W-:Y:S01]  /*2ec0*/  IMAD R12, R13, UR53, R12 ;  /* 0x000000350d0c7c24 */ /* 0x000fe2000f8e020c */
[----:B------:R-:W-:-:S05]  /*2ed0*/  IADD3 R13, PT, PT, -R27, RZ, RZ ;  /* 0x000000ff1b0d7210 */ /* 0x000fca0007ffe1ff */
[----:B------:R-:W-:-:S05]  /*2ee0*/  IMAD R46, R13, UR51, R28 ;  /* 0x000000330d2e7c24 */ /* 0x000fca000f8e021c */
[----:B------:R-:W-:Y:S01]  /*2ef0*/  IABS R29, R46 ;  /* 0x0000002e001d7213 */ /* 0x000fe20000000000 */
[----:B------:R-:W-:-:S04]  /*2f00*/  IMAD R15, R15, UR42, R44 ;  /* 0x0000002a0f0f7c24 */ /* 0x000fc8000f8e022c */
        /* <DEDUP_REMOVED lines=30> */
[----:B------:R0:W4:Y:S07]  /*30f0*/  LDG.E.U16 R15, desc[UR14][R12.64] ;  /* 0x0000000e0c0f7981 */ /* 0x00012e000c1e1500 */
[----:B------:R-:W-:Y:S02]  /*3100*/  @P0 IADD3 R29, PT, PT, R29, 0x1, RZ ;  /* 0x000000011d1d0810 */ /* 0x000fe40007ffe0ff */
[----:B0-----:R-:W-:-:S04]  /*3110*/  LOP3.LUT R12, R51, UR53, RZ, 0x3c, !PT ;  /* 0x00000035330c7c12 */ /* 0x001fc8000f8e3cff */
[----:B------:R-:W-:Y:S02]  /*3120*/  ISETP.GE.AND P0, PT, R12, RZ, PT ;  /* 0x000000ff0c00720c */ /* 0x000fe40003f06270 */
[----:B------:R-:W-:Y:S02]  /*3130*/  SEL R27, R27, RZ, P4 ;  /* 0x000000ff1b1b7207 */ /* 0x000fe40002000000 */
[----:B------:R-:W-:-:S03]  /*3140*/  SEL R12, R47, RZ, P1 ;  /* 0x000000ff2f0c7207 */ /* 0x000fc60000800000 */
[----:B------:R-:W-:-:S06]  /*3150*/  IMAD R27, R27, UR40, RZ ;  /* 0x000000281b1b7c24 */ /* 0x000fcc000f8e02ff */
[----:B------:R-:W-:Y:S02]  /*3160*/  @!P0 IADD3 R29, PT, PT, -R29, RZ, RZ ;  /* 0x000000ff1d1d8210 */ /* 0x000fe40007ffe1ff */
[----:B------:R-:W-:Y:S02]  /*3170*/  PLOP3.LUT P0, PT, PT, PT, UP0, 0x40, 0x4 ;  /* 0x000000000004781c */ /* 0x000fe40003f0e808 */
[----:B------:R-:W-:Y:S01]  /*3180*/  SEL R29, R0, R29, !P2 ;  /* 0x0000001d001d7207 */ /* 0x000fe20005000000 */
[----:B------:R-:W-:-:S03]  /*3190*/  IMAD R44, R12, UR41, R27 ;  /* 0x000000290c2c7c24 */ /* 0x000fc6000f8e021b */
[----:B------:R-:W-:Y:S01]  /*31a0*/  SEL R13, R29, RZ, !P0 ;  /* 0x000000ff1d0d7207 */ /* 0x000fe20004000000 */
[----:B------:R-:W-:Y:S01]  /*31b0*/  IMAD.MOV R12, RZ, RZ, -R29 ;  /* 0x000000ffff0c7224 */ /* 0x000fe200078e0a1d */
[----:B------:R-:W-:-:S03]  /*31c0*/  IADD3 R29, PT, PT, R9, 0x280, RZ ;  /* 0x00000280091d7810 */ /* 0x000fc60007ffe0ff */
        /* <DEDUP_REMOVED lines=8> */
[----:B------:R-:W-:Y:S01]  /*3250*/  ISETP.GE.U32.AND P0, PT, R44, UR11, PT ;  /* 0x0000000b2c007c0c */ /* 0x000fe2000bf06070 */
[----:B------:R-:W-:-:S12]  /*3260*/  IMAD R12, R12, UR53, R51 ;  /* 0x000000350c0c7c24 */ /* 0x000fd8000f8e0233 */
[----:B------:R-:W-:Y:S02]  /*3270*/  @P0 IADD3 R27, PT, PT, R27, 0x1, RZ ;  /* 0x000000011b1b0810 */ /* 0x000fe40007ffe0ff */
[----:B------:R-:W-:-:S04]  /*3280*/  PLOP3.LUT P0, PT, PT, PT, UP1, 0x40, 0x4 ;  /* 0x000000000004781c */ /* 0x000fc80003f0e818 */
[----:B------:R-:W-:-:S05]  /*3290*/  SEL R12, R12, RZ, !P0 ;  /* 0x000000ff0c0c7207 */ /* 0x000fca0004000000 */
[----:B------:R-:W-:-:S05]  /*32a0*/  IMAD R12, R12, UR43, R13 ;  /* 0x0000002b0c0c7c24 */ /* 0x000fca000f8e020d */
[----:B------:R-:W-:-:S04]  /*32b0*/  LEA.HI R12, R12, R12, RZ, 0x1 ;  /* 0x0000000c0c0c7211 */ /* 0x000fc800078f08ff */
[----:B------:R-:W-:Y:S01]  /*32c0*/  SHF.R.S32.HI R13, RZ, 0x1, R12 ;  /* 0x00000001ff0d7819 */ /* 0x000fe2000001140c */
[----:B------:R-:W-:-:S04]  /*32d0*/  IMAD.MOV.U32 R46, RZ, RZ, R27 ;  /* 0x000000ffff2e7224 */ /* 0x000fc800078e001b */
[----:B------:R-:W-:Y:S01]  /*32e0*/  IMAD.WIDE R12, R13, 0x2, R2 ;  /* 0x000000020d0c7825 */ /* 0x000fe200078e0202 */
[----:B------:R-:W-:-:S04]  /*32f0*/  LOP3.LUT R44, R29, UR51, RZ, 0x3c, !PT ;  /* 0x000000331d2c7c12 */ /* 0x000fc8000f8e3cff */
[----:B------:R0:W5:Y:S01]  /*3300*/  LDG.E.U16 R27, desc[UR14][R12.64] ;  /* 0x0000000e0c1b7981 */ /* 0x000162000c1e1500 */
[----:B------:R-:W-:-:S13]  /*3310*/  ISETP.GE.AND P0, PT, R44, RZ, PT ;  /* 0x000000ff2c00720c */ /* 0x000fda0003f06270 */
[----:B------:R-:W-:-:S04]  /*3320*/  @!P0 IADD3 R46, PT, PT, -R46, RZ, RZ ;  /* 0x000000ff2e2e8210 */ /* 0x000fc80007ffe1ff */
[----:B------:R-:W-:-:S04]  /*3330*/  SEL R46, R19, R46, !P3 ;  /* 0x0000002e132e7207 */ /* 0x000fc80005800000 */
[----:B------:R-:W-:-:S05]  /*3340*/  IADD3 R44, PT, PT, -R46, RZ, RZ ;  /* 0x000000ff2e2c7210 */ /* 0x000fca0007ffe1ff */
[----:B------:R-:W-:Y:S01]  /*3350*/  IMAD R47, R44, UR51, R29 ;  /* 0x000000332c2f7c24 */ /* 0x000fe2000f8e021d */
[----:B------:R-:W-:-:S04]  /*3360*/  PRMT R48, R17, 0x7770, RZ ;  /* 0x0000777011307816 */ /* 0x000fc800000000ff */
        /* <DEDUP_REMOVED lines=13> */
[----:B------:R-:W-:Y:S02]  /*3440*/  IADD3 R12, PT, PT, -R13, RZ, RZ ;  /* 0x000000ff0d0c7210 */ /* 0x000fe40007ffe1ff */
[----:B------:R-:W-:-:S03]  /*3450*/  PRMT R23, R23, 0x7770, RZ ;  /* 0x0000777017177816 */ /* 0x000fc600000000ff */
[----:B------:R-:W-:Y:S01]  /*3460*/  IMAD R12, R12, UR52, R47 ;  /* 0x000000340c0c7c24 */ /* 0x000fe2000f8e022f */
[----:B------:R-:W-:-:S04]  /*3470*/  ISETP.NE.AND P2, PT, R23, RZ, PT ;  /* 0x000000ff1700720c */ /* 0x000fc80003f45270 */
[----:B------:R-:W-:Y:S02]  /*3480*/  IABS R23, R12 ;  /* 0x0000000c00177213 */ /* 0x000fe40000000000 */
[----:B------:R-:W-:-:S03]  /*3490*/  PRMT R34, R34, 0x7770, RZ ;  /* 0x0000777022227816 */ /* 0x000fc600000000ff */
[----:B------:R-:W-:Y:S01]  /*34a0*/  IMAD.HI.U32 R17, R23, UR5, RZ ;  /* 0x0000000517117c27 */ /* 0x000fe2000f8e00ff */
[----:B------:R-:W-:Y:S02]  /*34b0*/  ISETP.NE.AND P0, PT, R34, RZ, PT ;  /* 0x000000ff2200720c */ /* 0x000fe40003f05270 */
[----:B------:R-:W-:Y:S01]  /*34c0*/  IADD3 R44, PT, PT, R9, 0x2c0, RZ ;  /* 0x000002c0092c7810 */ /* 0x000fe20007ffe0ff */
[----:B------:R-:W-:-:S04]  /*34d0*/  IMAD.MOV R34, RZ, RZ, -R17 ;  /* 0x000000ffff227224 */ /* 0x000fc800078e0a11 */
        /* <DEDUP_REMOVED lines=16> */
[----:B------:R-:W-:-:S04]  /*35e0*/  LOP3.LUT R9, R12, UR53, RZ, 0x3c, !PT ;  /* 0x000000350c097c12 */ /* 0x000fc8000f8e3cff */
[----:B------:R-:W-:Y:S02]  /*35f0*/  IABS R19, R47 ;  /* 0x0000002f00137213 */ /* 0x000fe40000000000 */
[----:B------:R-:W-:-:S03]  /*3600*/  ISETP.GE.AND P3, PT, R9, RZ, PT ;  /* 0x000000ff0900720c */ /* 0x000fc60003f66270 */
[----:B------:R-:W-:-:S04]  /*3610*/  IMAD.HI.U32 R9, R19, UR9, RZ ;  /* 0x0000000913097c27 */ /* 0x000fc8000f8e00ff */
[----:B------:R-:W-:-:S04]  /*3620*/  IMAD.MOV R34, RZ, RZ, -R9 ;  /* 0x000000ffff227224 */ /* 0x000fc800078e0a09 */
[----:B------:R-:W-:-:S05]  /*3630*/  IMAD R19, R34, UR10, R19 ;  /* 0x0000000a22137c24 */ /* 0x000fca000f8e0213 */
[----:B------:R-:W-:Y:S02]  /*3640*/  ISETP.LT.U32.AND P6, PT, R19, UR10, PT ;  /* 0x0000000a13007c0c */ /* 0x000fe4000bfc1070 */
[----:B------:R-:W-:-:S11]  /*3650*/  ISETP.LT.U32.AND P5, PT, R23, UR12, PT ;  /* 0x0000000c17007c0c */ /* 0x000fd6000bfa1070 */
[----:B------:R-:W-:Y:S02]  /*3660*/  @!P6 IADD3 R19, PT, PT, R19, -UR10, RZ ;  /* 0x8000000a1313ec10 */ /* 0x000fe4000fffe0ff */
[----:B------:R-:W-:Y:S02]  /*3670*/  @!P6 IADD3 R9, PT, PT, R9, 0x1, RZ ;  /* 0x000000010909e810 */ /* 0x000fe40007ffe0ff */
[----:B------:R-:W-:Y:S02]  /*3680*/  ISETP.GE.U32.AND P6, PT, R19, UR10, PT ;  /* 0x0000000a13007c0c */ /* 0x000fe4000bfc6070 */
[----:B------:R-:W-:Y:S02]  /*3690*/  LOP3.LUT R19, R47, UR52, RZ, 0x3c, !PT ;  /* 0x000000342f137c12 */ /* 0x000fe4000f8e3cff */
[----:B------:R-:W-:Y:S02]  /*36a0*/  @!P5 IADD3 R23, PT, PT, R23, -UR12, RZ ;  /* 0x8000000c1717dc10 */ /* 0x000fe4000fffe0ff */
[----:B------:R-:W-:-:S02]  /*36b0*/  P2R R50, PR, RZ, 0x4 ;  /* 0x00000004ff327803 */ /* 0x000fc40000000000 */
[----:B------:R-:W-:-:S05]  /*36c0*/  ISETP.GE.U32.AND P2, PT, R23, UR12, PT ;  /* 0x0000000c17007c0c */ /* 0x000fca000bf46070 */
[----:B------:R-:W-:Y:S01]  /*36d0*/  @P6 VIADD R9, R9, 0x1 ;  /* 0x0000000109096836 */ /* 0x000fe20000000000 */
[----:B------:R-:W-:Y:S02]  /*36e0*/  ISETP.GE.AND P6, PT, R19, RZ, PT ;  /* 0x000000ff1300720c */ /* 0x000fe40003fc6270 */
[----:B------:R-:W-:-:S05]  /*36f0*/  @!P5 IADD3 R17, PT, PT, R17, 0x1, RZ ;  /* 0x000000011111d810 */ /* 0x000fca0007ffe0ff */
[----:B------:R-:W-:-:S06]  /*3700*/  @P2 VIADD R17, R17, 0x1 ;  /* 0x0000000111112836 */ /* 0x000fcc0000000000 */
[----:B------:R-:W-:Y:S02]  /*3710*/  @!P6 IADD3 R9, PT, PT, -R9, RZ, RZ ;  /* 0x000000ff0909e210 */ /* 0x000fe40007ffe1ff */
[----:B------:R-:W-:Y:S02]  /*3720*/  ISETP.NE.AND P6, PT, RZ, UR52, PT ;  /* 0x00000034ff007c0c */ /* 0x000fe4000bfc5270 */
[----:B------:R-:W-:Y:S02]  /*3730*/  @!P3 IADD3 R17, PT, PT, -R17, RZ, RZ ;  /* 0x000000ff1111b210 */ /* 0x000fe40007ffe1ff */
[----:B------:R-:W-:Y:S02]  /*3740*/  SEL R45, R21, R9, !P6 ;  /* 0x00000009152d7207 */ /* 0x000fe40007000000 */
[----:B------:R-:W-:Y:S02]  /*3750*/  SEL R9, R46, RZ, P4 ;  /* 0x000000ff2e097207 */ /* 0x000fe40002000000 */
[----:B------:R-:W-:-:S02]  /*3760*/  ISETP.NE.AND P6, PT, RZ, UR53, PT ;  /* 0x00000035ff007c0c */ /* 0x000fc4000bfc5270 */
[----:B------:R-:W-:Y:S01]  /*3770*/  SEL R13, R13, RZ, P1 ;  /* 0x000000ff0d0d7207 */ /* 0x000fe20000800000 */
[----:B------:R-:W-:Y:S01]  /*3780*/  IMAD R34, R9, UR40, RZ ;  /* 0x0000002809227c24 */ /* 0x000fe2000f8e02ff */
[----:B------:R-:W-:-:S03]  /*3790*/  SEL R17, R0, R17, !P6 ;  /* 0x0000001100117207 */ /* 0x000fc60007000000 */
[----:B------:R-:W-:Y:S01]  /*37a0*/  IMAD R13, R13, UR41, R34 ;  /* 0x000000290d0d7c24 */ /* 0x000fe2000f8e0222 */
[----:B------:R-:W-:Y:S01]  /*37b0*/  IADD3 R9, PT, PT, -R17, RZ, RZ ;  /* 0x000000ff11097210 */ /* 0x000fe20007ffe1ff */
[----:B------:R-:W-:-:S04]  /*37c0*/  IMAD.MOV R34, RZ, RZ, -R45 ;  /* 0x000000ffff227224 */ /* 0x000fc800078e0a2d */
[----:B------:R-:W-:Y:S01]  /*37d0*/  IMAD R12, R9, UR53, R12 ;  /* 0x00000035090c7c24 */ /* 0x000fe2000f8e020c */
[----:B----4-:R-:W-:Y:S01]  /*37e0*/  PRMT R9, R15, 0x7771, RZ ;  /* 0x000077710f097816 */ /* 0x010fe200000000ff */
[----:B------:R-:W-:-:S03]  /*37f0*/  IMAD R47, R34, UR52, R47 ;  /* 0x00000034222f7c24 */ /* 0x000fc6000f8e022f */
[----:B------:R-:W-:Y:S02]  /*3800*/  ISETP.NE.AND P3, PT, R9, RZ, PT ;  /* 0x000000ff0900720c */ /* 0x000fe40003f65270 */
[----:B-----5:R-:W-:Y:S02]  /*3810*/  PRMT R9, R27, 0x7771, RZ ;  /* 0x000077711b097816 */ /* 0x020fe400000000ff */
[----:B------:R-:W-:Y:S02]  /*3820*/  IABS R19, R47 ;  /* 0x0000002f00137213 */ /* 0x000fe40000000000 */
[----:B------:R-:W-:Y:S02]  /*3830*/  SEL R46, R51, RZ, P4 ;  /* 0x000000ff332e7207 */ /* 0x000fe40002000000 */
[----:B------:R-:W-:Y:S01]  /*3840*/  ISETP.NE.AND P4, PT, R9, RZ, PT ;  /* 0x000000ff0900720c */ /* 0x000fe20003f85270 */
        /* <DEDUP_REMOVED lines=10> */
[----:B------:R-:W-:-:S11]  /*38f0*/  MOV R19, R9 ;  /* 0x0000000900137202 */ /* 0x000fd60000000f00 */
[----:B------:R-:W-:Y:S01]  /*3900*/  @!P5 IMAD.MOV R19, RZ, RZ, -R19 ;  /* 0x000000ffff13d224 */ /* 0x000fe200078e0a13 */
[----:B------:R-:W-:-:S04]  /*3910*/  PLOP3.LUT P5, PT, PT, PT, UP0, 0x40, 0x4 ;  /* 0x000000000004781c */ /* 0x000fc80003fae808 */
[----:B------:R-:W-:Y:S02]  /*3920*/  SEL R34, R17, RZ, !P5 ;  /* 0x000000ff11227207 */ /* 0x000fe40006800000 */
[----:B------:R-:W-:-:S03]  /*3930*/  PLOP3.LUT P5, PT, PT, PT, UP1, 0x40, 0x4 ;  /* 0x000000000004781c */ /* 0x000fc60003fae818 */
[----:B------:R-:W-:Y:S01]  /*3940*/  IMAD R13, R34, UR42, R13 ;  /* 0x0000002a220d7c24 */ /* 0x000fe2000f8e020d */
[----:B------:R-:W-:-:S05]  /*3950*/  SEL R12, R12, RZ, !P5 ;  /* 0x000000ff0c0c7207 */ /* 0x000fca0006800000 */
[----:B------:R-:W-:Y:S01]  /*3960*/  IMAD R12, R12, UR43, R13 ;  /* 0x0000002b0c0c7c24 */ /* 0x000fe2000f8e020d */
[----:B------:R-:W-:Y:S02]  /*3970*/  R2UR UR8, R30 ;  /* 0x000000001e0872ca */ /* 0x000fe400000e0000 */
[----:B------:R-:W-:Y:S02]  /*3980*/  R2UR UR9, R31 ;  /* 0x000000001f0972ca */ /* 0x000fe400000e0000 */
[----:B------:R-:W-:-:S04]  /*3990*/  LEA.HI R12, R12, R12, RZ, 0x1 ;  /* 0x0000000c0c0c7211 */ /* 0x000fc800078f08ff */
[----:B------:R-:W-:Y:S01]  /*39a0*/  SHF.R.S32.HI R13, RZ, 0x1, R12 ;  /* 0x00000001ff0d7819 */ /* 0x000fe2000001140c */
[----:B------:R-:W-:-:S04]  /*39b0*/  FMUL R17, R38, UR4 ;  /* 0x0000000426117c20 */ /* 0x000fc80008400000 */
[----:B------:R-:W-:-:S05]  /*39c0*/  IMAD.WIDE R12, R13, 0x2, R2 ;  /* 0x000000020d0c7825 */ /* 0x000fca00078e0202 */
[----:B------:R0:W4:Y:S01]  /*39d0*/  LDG.E.U16 R38, desc[UR8][R12.64] ;  /* 0x000000080c267981 */ /* 0x000122000c1e1500 */
[----:B------:R-:W-:Y:S01]  /*39e0*/  SEL R0, R0, R19, !P6 ;  /* 0x0000001300007207 */ /* 0x000fe20007000000 */
[----:B------:R-:W-:Y:S01]  /*39f0*/  FMUL R23, R32, UR4 ;  /* 0x0000000420177c20 */ /* 0x000fe20008400000 */
[----:B------:R-:W-:Y:S02]  /*3a00*/  SEL R45, R45, RZ, P1 ;  /* 0x000000ff2d2d7207 */ /* 0x000fe40000800000 */
[----:B------:R-:W-:Y:S02]  /*3a10*/  IADD3 R32, PT, PT, -R0, RZ, RZ ;  /* 0x000000ff00207210 */ /* 0x000fe40007ffe1ff */
[----:B------:R-:W-:Y:S01]  /*3a20*/  PLOP3.LUT P1, PT, PT, PT, UP0, 0x40, 0x4 ;  /* 0x000000000004781c */ /* 0x000fe20003f2e808 */
[----:B------:R-:W-:Y:S02]  /*3a30*/  IMAD R46, R46, UR40, RZ ;  /* 0x000000282e2e7c24 */ /* 0x000fe4000f8e02ff */
[----:B---3--:R-:W-:Y:S01]  /*3a40*/  FMUL R9, R41, UR4 ;  /* 0x0000000429097c20 */ /* 0x008fe20008400000 */
[----:B------:R-:W-:Y:S01]  /*3a50*/  IMAD R47, R32, UR53, R47 ;  /* 0x00000035202f7c24 */ /* 0x000fe2000f8e022f */
[----:B------:R-:W-:Y:S01]  /*3a60*/  SEL R0, R0, RZ, !P1 ;  /* 0x000000ff00007207 */ /* 0x000fe20004800000 */
[----:B------:R-:W-:Y:S01]  /*3a70*/  IMAD R45, R45, UR41, R46 ;  /* 0x000000292d2d7c24 */ /* 0x000fe2000f8e022e */
[----:B------:R-:W-:-:S02]  /*3a80*/  ISETP.NE.AND P5, PT, R49, RZ, PT ;  /* 0x000000ff3100720c */ /* 0x000fc40003fa5270 */
[----:B------:R-:W-:Y:S02]  /*3a90*/  PLOP3.LUT P1, PT, PT, PT, UP1, 0x40, 0x4 ;  /* 0x000000000004781c */ /* 0x000fe40003f2e818 */
[----:B------:R-:W-:Y:S02]  /*3aa0*/  PRMT R7, R7, 0x7770, RZ ;  /* 0x0000777007077816 */ /* 0x000fe400000000ff */
[----:B------:R-:W-:Y:S01]  /*3ab0*/  LEA.HI R40, R40, R40, RZ, 0x1 ;  /* 0x0000002828287211 */ /* 0x000fe200078f08ff */
[----:B------:R-:W-:Y:S01]  /*3ac0*/  IMAD R0, R0, UR42, R45 ;  /* 0x0000002a00007c24 */ /* 0x000fe2000f8e022d */
[----:B------:R-:W-:Y:S02]  /*3ad0*/  FSEL R9, R9, R4, P5 ;  /* 0x0000000409097208 */ /* 0x000fe40002800000 */
[----:B------:R-:W-:Y:S02]  /*3ae0*/  @P3 R2UR UR10, R30 ;  /* 0x000000001e0a32ca */ /* 0x000fe400000e0000 */
[----:B------:R-:W-:-:S02]  /*3af0*/  @P3 R2UR UR11, R31 ;  /* 0x000000001f0b32ca */ /* 0x000fc400000e0000 */
[----:B------:R-:W-:Y:S02]  /*3b00*/  SEL R47, R47, RZ, !P1 ;  /* 0x000000ff2f2f7207 */ /* 0x000fe40004800000 */
[----:B------:R-:W-:Y:S02]  /*3b10*/  ISETP.NE.AND P6, PT, R48, RZ, PT ;  /* 0x000000ff3000720c */ /* 0x000fe40003fc5270 */
[----:B------:R-:W-:Y:S02]  /*3b20*/  ISETP.NE.AND P5, PT, R7, RZ, PT ;  /* 0x000000ff0700720c */ /* 0x000fe40003fa5270 */
[----:B0-----:R-:W-:Y:S01]  /*3b30*/  SHF.R.S32.HI R13, RZ, 0x1, R40 ;  /* 0x00000001ff0d7819 */ /* 0x001fe20000011428 */
[----:B------:R-:W-:Y:S01]  /*3b40*/  IMAD R0, R47, UR43, R0 ;  /* 0x0000002b2f007c24 */ /* 0x000fe2000f8e0200 */
[----:B------:R-:W-:Y:S02]  /*3b50*/  FSEL R23, R23, R4, P6 ;  /* 0x0000000417177208 */ /* 0x000fe40003000000 */
[----:B------:R-:W-:Y:S01]  /*3b60*/  PRMT R35, R35, 0x7770, RZ ;  /* 0x0000777023237816 */ /* 0x000fe200000000ff */
[----:B------:R-:W-:Y:S01]  /*3b70*/  IMAD.WIDE R12, R13, 0x8, R10 ;  /* 0x000000080d0c7825 */ /* 0x000fe200078e020a */
[----:B------:R-:W-:-:S03]  /*3b80*/  LEA.HI R0, R0, R0, RZ, 0x1 ;  /* 0x0000000000007211 */ /* 0x000fc600078f08ff */
[----:B------:R-:W-:Y:S01]  /*3b90*/  FMUL R21, R42, UR4 ;  /* 0x000000042a157c20 */ /* 0x000fe20008400000 */
[----:B------:R-:W-:Y:S01]  /*3ba0*/  ISETP.NE.AND P2, PT, R35, RZ, PT ;  /* 0x000000ff2300720c */ /* 0x000fe20003f45270 */
[----:B------:R-:W3:Y:S01]  /*3bb0*/  @P3 LDG.E R42, desc[UR10][R12.64+0x4] ;  /* 0x0000040a0c2a3981 */ /* 0x000ee2000c1e1900 */
[----:B----4-:R-:W-:-:S04]  /*3bc0*/  PRMT R7, R38, 0x7771, RZ ;  /* 0x0000777126077816 */ /* 0x010fc800000000ff */
[----:B------:R-:W-:Y:S02]  /*3bd0*/  ISETP.NE.AND P6, PT, R7, RZ, PT ;  /* 0x000000ff0700720c */ /* 0x000fe40003fc5270 */
[----:B------:R-:W-:-:S04]  /*3be0*/  LEA.HI R7, R29, R29, RZ, 0x1 ;  /* 0x0000001d1d077211 */ /* 0x000fc800078f08ff */
[----:B------:R-:W-:Y:S02]  /*3bf0*/  SHF.R.S32.HI R35, RZ, 0x1, R7 ;  /* 0x00000001ff237819 */ /* 0x000fe40000011407 */
[----:B------:R0:W4:Y:S02]  /*3c00*/  LDG.E R7, desc[UR8][R12.64] ;  /* 0x000000080c077981 */ /* 0x000124000c1e1900 */
[----:B0-----:R-:W-:-:S05]  /*3c10*/  SHF.R.S32.HI R13, RZ, 0x1, R0 ;  /* 0x00000001ff0d7819 */ /* 0x001fca0000011400 */
[----:B------:R-:W-:-:S05]  /*3c20*/  IMAD.WIDE R2, R13, 0x2, R2 ;  /* 0x000000020d027825 */ /* 0x000fca00078e0202 */
[----:B------:R-:W5:Y:S01]  /*3c30*/  LDG.E.U16 R12, desc[UR8][R2.64] ;  /* 0x00000008020c7981 */ /* 0x000f62000c1e1500 */
[----:B------:R-:W-:Y:S02]  /*3c40*/  FSEL R17, R17, R4, P2 ;  /* 0x0000000411117208 */ /* 0x000fe40001000000 */
[----:B------:R-:W-:Y:S02]  /*3c50*/  ISETP.NE.AND P2, PT, R50, RZ, PT ;  /* 0x000000ff3200720c */ /* 0x000fe40003f45270 */
[----:B------:R-:W-:Y:S01]  /*3c60*/  PRMT R5, R5, 0x7770, RZ ;  /* 0x0000777005057816 */ /* 0x000fe200000000ff */
[----:B--2---:R-:W-:Y:S01]  /*3c70*/  FMUL R25, R25, UR4 ;  /* 0x0000000419197c20 */ /* 0x004fe20008400000 */
[----:B------:R-:W-:Y:S02]  /*3c80*/  LEA.HI R28, R28, R28, RZ, 0x1 ;  /* 0x0000001c1c1c7211 */ /* 0x000fe400078f08ff */
[----:B------:R-:W-:Y:S02]  /*3c90*/  @P4 R2UR UR14, R30 ;  /* 0x000000001e0e42ca */ /* 0x000fe400000e0000 */
[----:B------:R-:W-:-:S02]  /*3ca0*/  @P4 R2UR UR15, R31 ;  /* 0x000000001f0f42ca */ /* 0x000fc400000e0000 */
[-C--:B------:R-:W-:Y:S02]  /*3cb0*/  FSEL R21, R21, R4.reuse, P2 ;  /* 0x0000000415157208 */ /* 0x080fe40001000000 */
[----:B------:R-:W-:Y:S02]  /*3cc0*/  ISETP.NE.AND P2, PT, R5, RZ, PT ;  /* 0x000000ff0500720c */ /* 0x000fe40003f45270 */
[----:B------:R-:W-:Y:S01]  /*3cd0*/  SHF.R.S32.HI R5, RZ, 0x1, R28 ;  /* 0x00000001ff057819 */ /* 0x000fe2000001141c */
[----:B------:R-:W-:Y:S01]  /*3ce0*/  FMUL R19, R43, UR4 ;  /* 0x000000042b137c20 */ /* 0x000fe20008400000 */
[----:B------:R-:W-:Y:S02]  /*3cf0*/  FSEL R25, R25, R4, P5 ;  /* 0x0000000419197208 */ /* 0x000fe40002800000 */
[----:B------:R-:W-:Y:S01]  /*3d00*/  PRMT R39, R39, 0x7770, RZ ;  /* 0x0000777027277816 */ /* 0x000fe200000000ff */
[----:B------:R-:W-:Y:S01]  /*3d10*/  IMAD.WIDE R28, R5, 0x8, R10 ;  /* 0x00000008051c7825 */ /* 0x000fe200078e020a */
[----:B------:R-:W-:-:S02]  /*3d20*/  R2UR UR12, R30 ;  /* 0x000000001e0c72ca */ /* 0x000fc400000e0000 */
[----:B------:R-:W-:Y:S02]  /*3d30*/  R2UR UR13, R31 ;  /* 0x000000001f0d72ca */ /* 0x000fe400000e0000 */
[----:B------:R-:W-:Y:S02]  /*3d40*/  FSEL R19, R19, R4, P0 ;  /* 0x0000000413137208 */ /* 0x000fe40000000000 */
[----:B------:R-:W-:Y:S02]  /*3d50*/  ISETP.NE.AND P0, PT, R39, RZ, PT ;  /* 0x000000ff2700720c */ /* 0x000fe40003f05270 */
[----:B------:R-:W2:Y:S01]  /*3d60*/  @P4 LDG.E R39, desc[UR14][R28.64+0x4] ;  /* 0x0000040e1c274981 */ /* 0x000ea2000c1e1900 */
[----:B------:R-:W-:Y:S02]  /*3d70*/  @P6 R2UR UR18, R30 ;  /* 0x000000001e1262ca */ /* 0x000fe400000e0000 */
[----:B------:R-:W-:Y:S02]  /*3d80*/  @P6 R2UR UR19, R31 ;  /* 0x000000001f1362ca */ /* 0x000fe400000e0000 */
[----:B------:R-:W-:Y:S01]  /*3d90*/  LEA.HI R44, R44, R44, RZ, 0x1 ;  /* 0x0000002c2c2c7211 */ /* 0x000fe200078f08ff */
[----:B------:R-:W-:Y:S01]  /*3da0*/  IMAD.WIDE R34, R35, 0x8, R10 ;  /* 0x0000000823227825 */ /* 0x000fe200078e020a */
[----:B------:R-:W3:Y:S02]  /*3db0*/  LDG.E R41, desc[UR12][R28.64] ;  /* 0x0000000c1c297981 */ /* 0x000ee4000c1e1900 */
[----:B------:R-:W-:-:S02]  /*3dc0*/  SHF.R.S32.HI R13, RZ, 0x1, R44 ;  /* 0x00000001ff0d7819 */ /* 0x000fc4000001142c */
[----:B------:R-:W3:Y:S03]  /*3dd0*/  LDG.E R40, desc[UR16][R34.64] ;  /* 0x0000001022287981 */ /* 0x000ee6000c1e1900 */
[----:B------:R-:W-:Y:S02]  /*3de0*/  IMAD.WIDE R10, R13, 0x8, R10 ;  /* 0x000000080d0a7825 */ /* 0x000fe400078e020a */
[----:B------:R-:W3:Y:S04]  /*3df0*/  @P6 LDG.E R5, desc[UR18][R34.64+0x4] ;  /* 0x0000041222056981 */ /* 0x000ee8000c1e1900 */
[----:B------:R-:W3:Y:S01]  /*3e00*/  LDG.E R2, desc[UR8][R10.64] ;  /* 0x000000080a027981 */ /* 0x000ee2000c1e1900 */
[----:B-----5:R-:W-:-:S04]  /*3e10*/  PRMT R0, R12, 0x7771, RZ ;  /* 0x000077710c007816 */ /* 0x020fc800000000ff */
[----:B------:R-:W-:-:S13]  /*3e20*/  ISETP.NE.AND P5, PT, R0, RZ, PT ;  /* 0x000000ff0000720c */ /* 0x000fda0003fa5270 */
[----:B------:R-:W-:Y:S02]  /*3e30*/  @P5 R2UR UR10, R30 ;  /* 0x000000001e0a52ca */ /* 0x000fe400000e0000 */
[----:B------:R-:W-:-:S13]  /*3e40*/  @P5 R2UR UR11, R31 ;  /* 0x000000001f0b52ca */ /* 0x000fda00000e0000 */
[----:B------:R0:W5:Y:S01]  /*3e50*/  @P5 LDG.E R0, desc[UR10][R10.64+0x4] ;  /* 0x0000040a0a005981 */ /* 0x000162000c1e1900 */
[----:B------:R-:W-:-:S04]  /*3e60*/  FMNMX3 R3, R17, -INF , R22, !PT ;  /* 0xff80000011037876 */ /* 0x000fc80007800016 */
[----:B------:R-:W-:-:S04]  /*3e70*/  FMNMX3 R3, R3, R9, R20, !PT ;  /* 0x0000000903037276 */ /* 0x000fc80007800014 */
[----:B------:R-:W-:-:S04]  /*3e80*/  FMNMX3 R3, R3, R23, R18, !PT ;  /* 0x0000001703037276 */ /* 0x000fc80007800012 */
[----:B0-----:R-:W-:Y:S01]  /*3e90*/  FMNMX3 R10, R3, R21, R16, !PT ;  /* 0x00000015030a7276 */ /* 0x001fe20007800010 */
[----:B------:R-:W-:Y:S01]  /*3ea0*/  FMUL R3, R14, UR4 ;  /* 0x000000040e037c20 */ /* 0x000fe20008400000 */
[----:B------:R-:W-:Y:S02]  /*3eb0*/  IMAD.U32 R28, RZ, RZ, UR6 ;  /* 0x00000006ff1c7e24 */ /* 0x000fe4000f8e00ff */
[----:B------:R-:W-:Y:S01]  /*3ec0*/  FMNMX3 R10, R10, R19, R8, !PT ;  /* 0x000000130a0a7276 */ /* 0x000fe20007800008 */
[----:B--2---:R-:W-:Y:S01]  /*3ed0*/  @P4 FMUL R28, R39, UR4 ;  /* 0x00000004271c4c20 */ /* 0x004fe20008400000 */
[----:B------:R-:W-:Y:S01]  /*3ee0*/  PRMT R38, R38, 0x7770, RZ ;  /* 0x0000777026267816 */ /* 0x000fe200000000ff */
[----:B------:R-:W-:Y:S01]  /*3ef0*/  FMUL R33, R33, UR4 ;  /* 0x0000000421217c20 */ /* 0x000fe20008400000 */
[----:B------:R-:W-:Y:S02]  /*3f00*/  PRMT R15, R15, 0x7770, RZ ;  /* 0x000077700f0f7816 */ /* 0x000fe400000000ff */
[----:B------:R-:W-:-:S02]  /*3f10*/  FSEL R39, R3, R4, P2 ;  /* 0x0000000403277208 */ /* 0x000fc40001000000 */
[----:B------:R-:W-:Y:S02]  /*3f20*/  FMNMX3 R10, R10, R25, R6, !PT ;  /* 0x000000190a0a7276 */ /* 0x000fe40007800006 */
[----:B------:R-:W-:Y:S01]  /*3f30*/  PRMT R3, R12, 0x7770, RZ ;  /* 0x000077700c037816 */ /* 0x000fe200000000ff */
[----:B----4-:R-:W-:Y:S01]  /*3f40*/  FMUL R7, R7, UR4 ;  /* 0x0000000407077c20 */ /* 0x010fe20008400000 */
[----:B------:R-:W-:Y:S02]  /*3f50*/  ISETP.NE.AND P2, PT, R38, RZ, PT ;  /* 0x000000ff2600720c */ /* 0x000fe40003f45270 */
[----:B------:R-:W-:Y:S02]  /*3f60*/  ISETP.NE.AND P1, PT, R15, RZ, PT ;  /* 0x000000ff0f00720c */ /* 0x000fe40003f25270 */
[----:B------:R-:W-:Y:S02]  /*3f70*/  PRMT R27, R27, 0x7770, RZ ;  /* 0x000077701b1b7816 */ /* 0x000fe400000000ff */
[----:B------:R-:W-:-:S02]  /*3f80*/  FSEL R38, R33, R4, P0 ;  /* 0x0000000421267208 */ /* 0x000fc40000000000 */
[----:B------:R-:W-:Y:S02]  /*3f90*/  FMNMX3 R11, R10, R39, R24, !PT ;  /* 0x000000270a0b7276 */ /* 0x000fe40007800018 */
[----:B------:R-:W-:Y:S01]  /*3fa0*/  ISETP.NE.AND P0, PT, R3, RZ, PT ;  /* 0x000000ff0300720c */ /* 0x000fe20003f05270 */
[----:B---3--:R-:W-:Y:S01]  /*3fb0*/  FMUL R33, R41, UR4 ;  /* 0x0000000429217c20 */ /* 0x008fe20008400000 */
[----:B------:R-:W-:Y:S01]  /*3fc0*/  MOV R32, UR6 ;  /* 0x0000000600207c02 */ /* 0x000fe20008000f00 */
[----:B------:R-:W-:Y:S01]  /*3fd0*/  @P3 FMUL R32, R42, UR4 ;  /* 0x000000042a203c20 */ /* 0x000fe20008400000 */
[----:B------:R-:W-:Y:S02]  /*3fe0*/  ISETP.NE.AND P3, PT, R27, RZ, PT ;  /* 0x000000ff1b00720c */ /* 0x000fe40003f65270 */
[----:B------:R-:W-:Y:S02]  /*3ff0*/  FSEL R35, R7, R4, P1 ;  /* 0x0000000407237208 */ /* 0x000fe40000800000 */
[----:B------:R-:W-:Y:S01]  /*4000*/  FMNMX3 R11, R11, R38, R26, !PT ;  /* 0x000000260b0b7276 */ /* 0x000fe2000780001a */
[----:B------:R-:W-:Y:S01]  /*4010*/  FMUL R29, R40, UR4 ;  /* 0x00000004281d7c20 */ /* 0x000fe20008400000 */
[----:B------:R-:W-:-:S02]  /*4020*/  FSEL R33, R33, R4, P3 ;  /* 0x0000000421217208 */ /* 0x000fc40001800000 */
[----:B------:R-:W-:Y:S02]  /*4030*/  FMNMX3 R11, R11, R35, R32, !PT ;  /* 0x000000230b0b7276 */ /* 0x000fe40007800020 */
[----:B------:R-:W-:Y:S01]  /*4040*/  MOV R34, UR6 ;  /* 0x0000000600227c02 */ /* 0x000fe20008000f00 */
[----:B------:R-:W-:Y:S01]  /*4050*/  @P6 FMUL R34, R5, UR4 ;  /* 0x0000000405226c20 */ /* 0x000fe20008400000 */
[----:B------:R-:W-:Y:S02]  /*4060*/  FSEL R29, R29, R4, P2 ;  /* 0x000000041d1d7208 */ /* 0x000fe40001000000 */
[----:B------:R-:W-:Y:S01]  /*4070*/  FMNMX3 R11, R11, R33, R28, !PT ;  /* 0x000000210b0b7276 */ /* 0x000fe2000780001c */
[----:B------:R-:W-:Y:S01]  /*4080*/  @P0 FMUL R4, R2, UR4 ;  /* 0x0000000402040c20 */ /* 0x000fe20008400000 */
[----:B------:R-:W-:Y:S02]  /*4090*/  MOV R27, UR6 ;  /* 0x00000006001b7c02 */ /* 0x000fe40008000f00 */
[----:B------:R-:W-:Y:S01]  /*40a0*/  FMNMX3 R11, R11, R29, R34, !PT ;  /* 0x0000001d0b0b7276 */ /* 0x000fe20007800022 */
[----:B-----5:R-:W-:Y:S01]  /*40b0*/  @P5 FMUL R27, R0, UR4 ;  /* 0x00000004001b5c20 */ /* 0x020fe20008400000 */
        /* <DEDUP_REMOVED lines=16> */
[C---:B------:R-:W-:Y:S01]  /*41c0*/  FADD R58, -R15.reuse, R22 ;  /* 0x000000160f3a7221 */ /* 0x040fe20000000100 */
[----:B------:R-:W-:Y:S01]  /*41d0*/  FADD R46, -R15, R16 ;  /* 0x000000100f2e7221 */ /* 0x000fe20000000100 */
[--C-:B------:R-:W-:Y:S01]  /*41e0*/  FADD R52, R9, -R15.reuse ;  /* 0x8000000f09347221 */ /* 0x100fe20000000000 */
[-C--:B------:R-:W-:Y:S01]  /*41f0*/  FFMA.SAT R0, R56, R5.reuse, 0.5 ;  /* 0x3f00000038007423 */ /* 0x080fe20000002005 */
[----:B------:R-:W-:Y:S01]  /*4200*/  FFMA.SAT R16, R58, R5, 0.5 ;  /* 0x3f0000003a107423 */ /* 0x000fe20000002005 */
[C---:B------:R-:W-:Y:S01]  /*4210*/  FADD R54, -R15.reuse, R20 ;  /* 0x000000140f367221 */ /* 0x040fe20000000100 */
[----:B------:R-:W-:Y:S01]  /*4220*/  FADD R12, -R15, R26 ;  /* 0x0000001a0f0c7221 */ /* 0x000fe20000000100 */
[-C--:B------:R-:W-:Y:S01]  /*4230*/  FFMA.RM R9, R0, R7.reuse, 12582913 ;  /* 0x4b40000100097423 */ /* 0x080fe20000004007 */
[----:B------:R-:W-:Y:S01]  /*4240*/  FFMA.RM R11, R16, R7, 12582913 ;  /* 0x4b400001100b7423 */ /* 0x000fe20000004007 */
[-C--:B------:R-:W-:Y:S01]  /*4250*/  FFMA.SAT R26, R52, R5.reuse, 0.5 ;  /* 0x3f000000341a7423 */ /* 0x080fe20000002005 */
[----:B------:R-:W-:Y:S01]  /*4260*/  FFMA.SAT R16, R54, R5, 0.5 ;  /* 0x3f00000036107423 */ /* 0x000fe20000002005 */
[----:B------:R-:W-:Y:S01]  /*4270*/  FADD R3, R9, -12583039 ;  /* 0xcb40007f09037421 */ /* 0x000fe20000000000 */
[----:B------:R-:W-:Y:S01]  /*4280*/  FADD R13, R11, -12583039 ;  /* 0xcb40007f0b0d7421 */ /* 0x000fe20000000000 */
[----:B------:R-:W-:Y:S01]  /*4290*/  FADD R50, R23, -R15 ;  /* 0x8000000f17327221 */ /* 0x000fe20000000000 */
[-C--:B------:R-:W-:Y:S01]  /*42a0*/  FFMA.RM R26, R26, R7.reuse, 12582913 ;  /* 0x4b4000011a1a7423 */ /* 0x080fe20000004007 */
[----:B------:R-:W-:Y:S01]  /*42b0*/  FFMA R3, R56, 1.4426950216293334961, -R3 ;  /* 0x3fb8aa3b38037823 */ /* 0x000fe20000000803 */
[----:B------:R-:W-:Y:S01]  /*42c0*/  FFMA R13, R58, 1.4426950216293334961, -R13 ;  /* 0x3fb8aa3b3a0d7823 */ /* 0x000fe2000000080d */
[----:B------:R-:W-:Y:S01]  /*42d0*/  FFMA.RM R23, R16, R7, 12582913 ;  /* 0x4b40000110177423 */ /* 0x000fe20000004007 */
[----:B------:R-:W-:Y:S01]  /*42e0*/  FADD R18, -R15, R18 ;  /* 0x000000120f127221 */ /* 0x000fe20000000100 */
[----:B------:R-:W-:Y:S01]  /*42f0*/  FFMA R56, R56, 1.925963033500011079e-08, R3 ;  /* 0x32a5706038387823 */ /* 0x000fe20000000003 */
[----:B------:R-:W-:Y:S01]  /*4300*/  FFMA R58, R58, 1.925963033500011079e-08, R13 ;  /* 0x32a570603a3a7823 */ /* 0x000fe2000000000d */
[----:B------:R-:W-:Y:S01]  /*4310*/  FADD R3, R26, -12583039 ;  /* 0xcb40007f1a037421 */ /* 0x000fe20000000000 */
[----:B------:R-:W-:Y:S01]  /*4320*/  FADD R13, R23, -12583039 ;  /* 0xcb40007f170d7421 */ /* 0x000fe20000000000 */
[-C--:B------:R-:W-:Y:S01]  /*4330*/  FFMA.SAT R16, R50, R5.reuse, 0.5 ;  /* 0x3f00000032107423 */ /* 0x080fe20000002005 */
[----:B------:R-:W-:Y:S01]  /*4340*/  FFMA.SAT R20, R18, R5, 0.5 ;  /* 0x3f00000012147423 */ /* 0x000fe20000002005 */
[----:B------:R-:W-:Y:S01]  /*4350*/  FADD R44, R25, -R15 ;  /* 0x8000000f192c7221 */ /* 0x000fe20000000000 */
[----:B------:R-:W-:Y:S01]  /*4360*/  FFMA R3, R52, 1.4426950216293334961, -R3 ;  /* 0x3fb8aa3b34037823 */ /* 0x000fe20000000803 */
[----:B------:R-:W-:Y:S01]  /*4370*/  FFMA R13, R54, 1.4426950216293334961, -R13 ;  /* 0x3fb8aa3b360d7823 */ /* 0x000fe2000000080d */
[-C--:B------:R-:W-:Y:S01]  /*4380*/  FFMA.RM R25, R16, R7.reuse, 12582913 ;  /* 0x4b40000110197423 */ /* 0x080fe20000004007 */
[----:B------:R-:W-:Y:S01]  /*4390*/  FADD R42, R21, -R15 ;  /* 0x8000000f152a7221 */ /* 0x000fe20000000000 */
[----:B------:R-:W-:Y:S01]  /*43a0*/  FFMA.RM R20, R20, R7, 12582913 ;  /* 0x4b40000114147423 */ /* 0x000fe20000004007 */
[----:B------:R-:W-:Y:S01]  /*43b0*/  FFMA R52, R52, 1.925963033500011079e-08, R3 ;  /* 0x32a5706034347823 */ /* 0x000fe20000000003 */
[----:B------:R-:W-:Y:S01]  /*43c0*/  FFMA R54, R54, 1.925963033500011079e-08, R13 ;  /* 0x32a5706036367823 */ /* 0x000fe2000000000d */
[----:B------:R-:W-:Y:S01]  /*43d0*/  FADD R3, R25, -12583039 ;  /* 0xcb40007f19037421 */ /* 0x000fe20000000000 */
[----:B------:R-:W-:Y:S01]  /*43e0*/  FADD R13, R20, -12583039 ;  /* 0xcb40007f140d7421 */ /* 0x000fe20000000000 */
[----:B------:R-:W-:Y:S01]  /*43f0*/  FFMA.SAT R16, R42, R5, 0.5 ;  /* 0x3f0000002a107423 */ /* 0x000fe20000002005 */
[----:B------:R-:W-:Y:S01]  /*4400*/  FADD R48, R19, -R15 ;  /* 0x8000000f13307221 */ /* 0x000fe20000000000 */
[----:B------:R-:W-:Y:S01]  /*4410*/  FFMA R3, R50, 1.4426950216293334961, -R3 ;  /* 0x3fb8aa3b32037823 */ /* 0x000fe20000000803 */
[----:B------:R-:W-:Y:S01]  /*4420*/  FFMA R13, R18, 1.4426950216293334961, -R13 ;  /* 0x3fb8aa3b120d7823 */ /* 0x000fe2000000080d */
[----:B------:R-:W-:Y:S01]  /*4430*/  FFMA.RM R21, R16, R7, 12582913 ;  /* 0x4b40000110157423 */ /* 0x000fe20000004007 */
[----:B------:R-:W-:Y:S01]  /*4440*/  FADD R40, -R15, R8 ;  /* 0x000000080f287221 */ /* 0x000fe20000000100 */
[----:B------:R-:W-:Y:S01]  /*4450*/  FFMA R50, R50, 1.925963033500011079e-08, R3 ;  /* 0x32a5706032327823 */ /* 0x000fe20000000003 */
[----:B------:R-:W-:Y:S01]  /*4460*/  FFMA R47, R18, 1.925963033500011079e-08, R13 ;  /* 0x32a57060122f7823 */ /* 0x000fe2000000000d */
[----:B------:R-:W-:Y:S01]  /*4470*/  FADD R3, R21, -12583039 ;  /* 0xcb40007f15037421 */ /* 0x000fe20000000000 */
[----:B------:R-:W-:Y:S01]  /*4480*/  FFMA.SAT R18, R46, R5, 0.5 ;  /* 0x3f0000002e127423 */ /* 0x000fe20000002005 */
[C---:B------:R-:W-:Y:S01]  /*4490*/  FADD R22, -R15.reuse, R6 ;  /* 0x000000060f167221 */ /* 0x040fe20000000100 */
[----:B------:R-:W-:Y:S01]  /*44a0*/  FADD R6, -R15, R28 ;  /* 0x0000001c0f067221 */ /* 0x000fe20000000100 */
[----:B------:R-:W-:Y:S01]  /*44b0*/  FFMA R3, R42, 1.4426950216293334961, -R3 ;  /* 0x3fb8aa3b2a037823 */ /* 0x000fe20000000803 */
[----:B------:R-:W-:Y:S01]  /*44c0*/  FFMA.RM R18, R18, R7, 12582913 ;  /* 0x4b40000112127423 */ /* 0x000fe20000004007 */
[-C--:B------:R-:W-:Y:S01]  /*44d0*/  FFMA.SAT R16, R48, R5.reuse, 0.5 ;  /* 0x3f00000030107423 */ /* 0x080fe20000002005 */
[----:B------:R-:W-:Y:S01]  /*44e0*/  FFMA.SAT R28, R40, R5, 0.5 ;  /* 0x3f000000281c7423 */ /* 0x000fe20000002005 */
[----:B------:R-:W-:Y:S01]  /*44f0*/  FFMA R45, R42, 1.925963033500011079e-08, R3 ;  /* 0x32a570602a2d7823 */ /* 0x000fe20000000003 */
[----:B------:R-:W-:Y:S01]  /*4500*/  FADD R3, R18, -12583039 ;  /* 0xcb40007f12037421 */ /* 0x000fe20000000000 */
[-C--:B------:R-:W-:Y:S01]  /*4510*/  FFMA.RM R16, R16, R7.reuse, 12582913 ;  /* 0x4b40000110107423 */ /* 0x080fe20000004007 */
[----:B------:R-:W-:Y:S01]  /*4520*/  FFMA.RM R17, R28, R7, 12582913 ;  /* 0x4b4000011c117423 */ /* 0x000fe20000004007 */
[----:B------:R-:W0:Y:S01]  /*4530*/  MUFU.EX2 R56, R56 ;  /* 0x0000003800387308 */ /* 0x000e220000000800 */
[----:B------:R-:W-:Y:S01]  /*4540*/  FFMA R3, R46, 1.4426950216293334961, -R3 ;  /* 0x3fb8aa3b2e037823 */ /* 0x000fe20000000803 */
[----:B------:R-:W-:Y:S01]  /*4550*/  FADD R13, R16, -12583039 ;  /* 0xcb40007f100d7421 */ /* 0x000fe20000000000 */
[----:B------:R-:W-:Y:S01]  /*4560*/  FFMA.SAT R28, R44, R5, 0.5 ;  /* 0x3f0000002c1c7423 */ /* 0x000fe20000002005 */
[----:B------:R-:W-:Y:S01]  /*4570*/  SHF.L.U32 R9, R9, 0x17, RZ ;  /* 0x0000001709097819 */ /* 0x000fe200000006ff */
[----:B------:R-:W-:Y:S01]  /*4580*/  FFMA R41, R46, 1.925963033500011079e-08, R3 ;  /* 0x32a570602e297823 */ /* 0x000fe20000000003 */
[----:B------:R-:W-:Y:S01]  /*4590*/  FADD R3, R17, -12583039 ;  /* 0xcb40007f11037421 */ /* 0x000fe20000000000 */
[----:B------:R-:W-:Y:S01]  /*45a0*/  FFMA R13, R48, 1.4426950216293334961, -R13 ;  /* 0x3fb8aa3b300d7823 */ /* 0x000fe2000000080d */
[--C-:B------:R-:W-:Y:S01]  /*45b0*/  FADD R2, R29, -R15.reuse ;  /* 0x8000000f1d027221 */ /* 0x100fe20000000000 */
[----:B------:R-:W-:Y:S01]  /*45c0*/  FADD R10, R35, -R15 ;  /* 0x8000000f230a7221 */ /* 0x000fe20000000000 */
[----:B------:R-:W-:Y:S01]  /*45d0*/  FFMA R19, R40, 1.4426950216293334961, -R3 ;  /* 0x3fb8aa3b28137823 */ /* 0x000fe20000000803 */
[----:B------:R-:W-:Y:S01]  /*45e0*/  FFMA.RM R3, R28, R7, 12582913 ;  /* 0x4b4000011c037423 */ /* 0x000fe20000004007 */
[----:B------:R-:W-:Y:S01]  /*45f0*/  FFMA R42, R48, 1.925963033500011079e-08, R13 ;  /* 0x32a57060302a7823 */ /* 0x000fe2000000000d */
[----:B------:R-:W-:Y:S01]  /*4600*/  FFMA.SAT R28, R22, R5, 0.5 ;  /* 0x3f000000161c7423 */ /* 0x000fe20000002005 */
[----:B------:R-:W1:Y:S01]  /*4610*/  MUFU.EX2 R58, R58 ;  /* 0x0000003a003a7308 */ /* 0x000e620000000800 */
[----:B------:R-:W-:Y:S01]  /*4620*/  FADD R13, R3, -12583039 ;  /* 0xcb40007f030d7421 */ /* 0x000fe20000000000 */
[----:B------:R-:W-:Y:S01]  /*4630*/  FADD R14, R39, -R15 ;  /* 0x8000000f270e7221 */ /* 0x000fe20000000000 */
[----:B0-----:R-:W-:Y:S01]  /*4640*/  FMUL R29, R9, R56 ;  /* 0x00000038091d7220 */ /* 0x001fe20000400000 */
[----:B------:R-:W-:Y:S01]  /*4650*/  FFMA.RM R9, R28, R7, 12582913 ;  /* 0x4b4000011c097423 */ /* 0x000fe20000004007 */
[----:B------:R-:W-:Y:S01]  /*4660*/  FFMA R13, R44, 1.4426950216293334961, -R13 ;  /* 0x3fb8aa3b2c0d7823 */ /* 0x000fe2000000080d */
[--C-:B------:R-:W-:Y:S01]  /*4670*/  FADD R4, R4, -R15.reuse ;  /* 0x8000000f04047221 */ /* 0x100fe20000000000 */
[----:B------:R-:W-:Y:S01]  /*4680*/  FADD R24, -R15, R24 ;  /* 0x000000180f187221 */ /* 0x000fe20000000100 */
[----:B------:R-:W-:Y:S01]  /*4690*/  FADD R38, R38, -R15 ;  /* 0x8000000f26267221 */ /* 0x000fe20000000000 */
[----:B------:R-:W-:Y:S01]  /*46a0*/  FFMA R35, R44, 1.925963033500011079e-08, R13 ;  /* 0x32a570602c237823 */ /* 0x000fe2000000000d */
[----:B------:R-:W-:Y:S01]  /*46b0*/  FADD R13, R9, -12583039 ;  /* 0xcb40007f090d7421 */ /* 0x000fe20000000000 */
[----:B------:R-:W-:Y:S01]  /*46c0*/  FADD R32, -R15, R32 ;  /* 0x000000200f207221 */ /* 0x000fe20000000100 */
[----:B------:R-:W-:Y:S01]  /*46d0*/  FADD R8, R33, -R15 ;  /* 0x8000000f21087221 */ /* 0x000fe20000000000 */
[C---:B------:R-:W-:Y:S01]  /*46e0*/  FADD R34, -R15.reuse, R34 ;  /* 0x000000220f227221 */ /* 0x040fe20000000100 */
[C---:B------:R-:W-:Y:S01]  /*46f0*/  FFMA R13, R22.reuse, 1.4426950216293334961, -R13 ;  /* 0x3fb8aa3b160d7823 */ /* 0x040fe2000000080d */
[----:B------:R-:W-:Y:S01]  /*4700*/  FADD R0, -R15, R27 ;  /* 0x0000001b0f007221 */ /* 0x000fe20000000100 */
[----:B------:R-:W-:Y:S01]  /*4710*/  IMAD.SHL.U32 R11, R11, 0x800000, RZ ;  /* 0x008000000b0b7824 */ /* 0x000fe200078e00ff */
[----:B------:R-:W0:Y:S01]  /*4720*/  MUFU.EX2 R27, R52 ;  /* 0x00000034001b7308 */ /* 0x000e220000000800 */
[----:B------:R-:W-:Y:S01]  /*4730*/  FFMA R15, R22, 1.925963033500011079e-08, R13 ;  /* 0x32a57060160f7823 */ /* 0x000fe2000000000d */
[----:B------:R-:W-:Y:S01]  /*4740*/  FFMA.SAT R22, R14, R5, 0.5 ;  /* 0x3f0000000e167423 */ /* 0x000fe20000002005 */
[----:B-1----:R-:W-:Y:S01]  /*4750*/  FMUL R28, R11, R58 ;  /* 0x0000003a0b1c7220 */ /* 0x002fe20000400000 */
[----:B------:R-:W-:Y:S01]  /*4760*/  SHF.L.U32 R26, R26, 0x17, RZ ;  /* 0x000000171a1a7819 */ /* 0x000fe200000006ff */
[----:B------:R-:W-:Y:S01]  /*4770*/  FFMA R19, R40, 1.925963033500011079e-08, R19 ;  /* 0x32a5706028137823 */ /* 0x000fe20000000013 */
[----:B------:R-:W-:Y:S01]  /*4780*/  FFMA.RM R13, R22, R7, 12582913 ;  /* 0x4b400001160d7423 */ /* 0x000fe20000004007 */
[----:B------:R-:W-:Y:S01]  /*4790*/  SHF.L.U32 R23, R23, 0x17, RZ ;  /* 0x0000001717177819 */ /* 0x000fe200000006ff */
[----:B------:R-:W1:Y:S01]  /*47a0*/  MUFU.EX2 R54, R54 ;  /* 0x0000003600367308 */ /* 0x000e620000000800 */
[----:B------:R-:W-:Y:S01]  /*47b0*/  SHF.L.U32 R21, R21, 0x17, RZ ;  /* 0x0000001715157819 */ /* 0x000fe200000006ff */
[----:B------:R-:W-:Y:S01]  /*47c0*/  FADD R11, R13, -12583039 ;  /* 0xcb40007f0d0b7421 */ /* 0x000fe20000000000 */
[----:B------:R-:W-:Y:S01]  /*47d0*/  SHF.L.U32 R16, R16, 0x17, RZ ;  /* 0x0000001710107819 */ /* 0x000fe200000006ff */
[----:B------:R-:W-:Y:S01]  /*47e0*/  IMAD.SHL.U32 R25, R25, 0x800000, RZ ;  /* 0x0080000019197824 */ /* 0x000fe200078e00ff */
[----:B------:R-:W-:Y:S01]  /*47f0*/  SHF.L.U32 R20, R20, 0x17, RZ ;  /* 0x0000001714147819 */ /* 0x000fe200000006ff */
[----:B------:R-:W-:Y:S01]  /*4800*/  FFMA R11, R14, 1.4426950216293334961, -R11 ;  /* 0x3fb8aa3b0e0b7823 */ /* 0x000fe2000000080b */
[----:B------:R-:W-:Y:S01]  /*4810*/  SHF.L.U32 R9, R9, 0x17, RZ ;  /* 0x0000001709097819 */ /* 0x000fe200000006ff */
[----:B------:R-:W-:Y:S01]  /*4820*/  MUFU.EX2 R22, R45 ;  /* 0x0000002d00167308 */ /* 0x000fe20000000800 */
[----:B0-----:R-:W-:Y:S01]  /*4830*/  FMUL R27, R26, R27 ;  /* 0x0000001b1a1b7220 */ /* 0x001fe20000400000 */
[----:B------:R-:W-:Y:S01]  /*4840*/  FFMA R39, R14, 1.925963033500011079e-08, R11 ;  /* 0x32a570600e277823 */ /* 0x000fe2000000000b */
[----:B------:R-:W-:-:S04]  /*4850*/  FFMA.SAT R14, R24, R5, 0.5 ;  /* 0x3f000000180e7423 */ /* 0x000fc80000002005 */
[----:B------:R-:W-:Y:S01]  /*4860*/  FFMA.RM R11, R14, R7, 12582913 ;  /* 0x4b4000010e0b7423 */ /* 0x000fe20000004007 */
[----:B------:R-:W-:Y:S01]  /*4870*/  FFMA.SAT R14, R38, R5, 0.5 ;  /* 0x3f000000260e7423 */ /* 0x000fe20000002005 */
[----:B-1----:R-:W-:Y:S01]  /*4880*/  FMUL R26, R23, R54 ;  /* 0x00000036171a7220 */ /* 0x002fe20000400000 */
[----:B------:R-:W-:Y:S01]  /*4890*/  MUFU.EX2 R41, R41 ;  /* 0x0000002900297308 */ /* 0x000fe20000000800 */
[----:B------:R-:W-:Y:S01]  /*48a0*/  FADD R33, R11, -12583039 ;  /* 0xcb40007f0b217421 */ /* 0x000fe20000000000 */
[----:B------:R-:W-:-:S03]  /*48b0*/  FFMA.RM R14, R14, R7, 12582913 ;  /* 0x4b4000010e0e7423 */ /* 0x000fc60000004007 */
[----:B------:R-:W-:Y:S01]  /*48c0*/  FFMA R33, R24, 1.4426950216293334961, -R33 ;  /* 0x3fb8aa3b18217823 */ /* 0x000fe20000000821 */
[----:B------:R-:W-:Y:S02]  /*48d0*/  FADD R23, R14, -12583039 ;  /* 0xcb40007f0e177421 */ /* 0x000fe40000000000 */
[----:B------:R-:W0:Y:S01]  /*48e0*/  MUFU.EX2 R47, R47 ;  /* 0x0000002f002f7308 */ /* 0x000e220000000800 */
[----:B------:R-:W-:Y:S01]  /*48f0*/  FFMA R33, R24, 1.925963033500011079e-08, R33 ;  /* 0x32a5706018217823 */ /* 0x000fe20000000021 */
[----:B------:R-:W-:-:S04]  /*4900*/  FFMA R23, R38, 1.4426950216293334961, -R23 ;  /* 0x3fb8aa3b26177823 */ /* 0x000fc80000000817 */
[----:B------:R-:W-:Y:S01]  /*4910*/  FFMA R40, R38, 1.925963033500011079e-08, R23 ;  /* 0x32a5706026287823 */ /* 0x000fe20000000017 */
[----:B------:R-:W-:Y:S01]  /*4920*/  FFMA.SAT R38, R12, R5, 0.5 ;  /* 0x3f0000000c267423 */ /* 0x000fe20000002005 */
[----:B------:R-:W-:Y:S03]  /*4930*/  MUFU.EX2 R19, R19 ;  /* 0x0000001300137308 */ /* 0x000fe60000000800 */
[----:B------:R-:W-:-:S04]  /*4940*/  FFMA.RM R38, R38, R7, 12582913 ;  /* 0x4b40000126267423 */ /* 0x000fc80000004007 */
[----:B------:R-:W-:Y:S01]  /*4950*/  FADD R23, R38, -12583039 ;  /* 0xcb40007f26177421 */ /* 0x000fe20000000000 */
[----:B------:R-:W-:Y:S01]  /*4960*/  MUFU.EX2 R35, R35 ;  /* 0x0000002300237308 */ /* 0x000fe20000000800 */
[----:B0-----:R-:W-:Y:S01]  /*4970*/  FMUL R24, R20, R47 ;  /* 0x0000002f14187220 */ /* 0x001fe20000400000 */
[----:B------:R-:W-:Y:S01]  /*4980*/  FFMA.SAT R20, R8, R5, 0.5 ;  /* 0x3f00000008147423 */ /* 0x000fe20000002005 */
[----:B------:R-:W-:Y:S01]  /*4990*/  FFMA R23, R12, 1.4426950216293334961, -R23 ;  /* 0x3fb8aa3b0c177823 */ /* 0x000fe20000000817 */
[----:B------:R-:W-:-:S03]  /*49a0*/  SHF.L.U32 R38, R38, 0x17, RZ ;  /* 0x0000001726267819 */ /* 0x000fc600000006ff */
        /* <DEDUP_REMOVED lines=8> */
[----:B------:R-:W-:Y:S01]  /*4a30*/  FFMA.SAT R10, R32, R5, 0.5 ;  /* 0x3f000000200a7423 */ /* 0x000fe20000002005 */
[----:B------:R-:W-:Y:S01]  /*4a40*/  FMUL R23, R21, R22 ;  /* 0x0000001615177220 */ /* 0x000fe20000400000 */
[----:B------:R-:W-:Y:S02]  /*4a50*/  IMAD.SHL.U32 R22, R18, 0x800000, RZ ;  /* 0x0080000012167824 */ /* 0x000fe400078e00ff */
[-C--:B------:R-:W-:Y:S01]  /*4a60*/  FFMA.RM R18, R20, R7.reuse, 12582913 ;  /* 0x4b40000114127423 */ /* 0x080fe20000004007 */
[----:B------:R-:W-:Y:S01]  /*4a70*/  FFMA.RM R10, R10, R7, 12582913 ;  /* 0x4b4000010a0a7423 */ /* 0x000fe20000004007 */
[----:B------:R-:W-:Y:S01]  /*4a80*/  SHF.L.U32 R20, R17, 0x17, RZ ;  /* 0x0000001711147819 */ /* 0x000fe200000006ff */
[----:B------:R-:W-:Y:S01]  /*4a90*/  FMUL R22, R22, R41 ;  /* 0x0000002916167220 */ /* 0x000fe20000400000 */
[----:B------:R-:W-:Y:S01]  /*4aa0*/  FADD R47, R18, -12583039 ;  /* 0xcb40007f122f7421 */ /* 0x000fe20000000000 */
[----:B------:R-:W-:Y:S01]  /*4ab0*/  FADD R21, R10, -12583039 ;  /* 0xcb40007f0a157421 */ /* 0x000fe20000000000 */
[----:B0-----:R-:W-:Y:S01]  /*4ac0*/  FMUL R25, R25, R50 ;  /* 0x0000003219197220 */ /* 0x001fe20000400000 */
[----:B------:R-:W-:Y:S01]  /*4ad0*/  FMUL R20, R20, R19 ;  /* 0x0000001314147220 */ /* 0x000fe20000400000 */
[----:B------:R-:W-:Y:S01]  /*4ae0*/  FFMA R47, R8, 1.4426950216293334961, -R47 ;  /* 0x3fb8aa3b082f7823 */ /* 0x000fe2000000082f */
[----:B------:R-:W-:Y:S01]  /*4af0*/  FFMA R21, R32, 1.4426950216293334961, -R21 ;  /* 0x3fb8aa3b20157823 */ /* 0x000fe20000000815 */
[----:B------:R-:W-:Y:S01]  /*4b00*/  MUFU.EX2 R33, R33 ;  /* 0x0000002100217308 */ /* 0x000fe20000000800 */
[----:B------:R-:W-:Y:S01]  /*4b10*/  SHF.L.U32 R10, R10, 0x17, RZ ;  /* 0x000000170a0a7819 */ /* 0x000fe200000006ff */
[----:B------:R-:W-:Y:S01]  /*4b20*/  FFMA R46, R8, 1.925963033500011079e-08, R47 ;  /* 0x32a57060082e7823 */ /* 0x000fe2000000002f */
[----:B------:R-:W-:Y:S01]  /*4b30*/  FFMA R45, R32, 1.925963033500011079e-08, R21 ;  /* 0x32a57060202d7823 */ /* 0x000fe20000000015 */
[-C--:B------:R-:W-:Y:S01]  /*4b40*/  FFMA.SAT R32, R34, R5.reuse, 0.5 ;  /* 0x3f00000022207423 */ /* 0x080fe20000002005 */
[----:B------:R-:W-:-:S03]  /*4b50*/  FFMA.SAT R8, R0, R5, 0.5 ;  /* 0x3f00000000087423 */ /* 0x000fc60000002005 */
[----:B------:R-:W0:Y:S01]  /*4b60*/  MUFU.EX2 R21, R42 ;  /* 0x0000002a00157308 */ /* 0x000e220000000800 */
[----:B------:R-:W-:-:S07]  /*4b70*/  FFMA.RM R32, R32, R7, 12582913 ;  /* 0x4b40000120207423 */ /* 0x000fce0000004007 */
[----:B------:R-:W-:Y:S08]  /*4b80*/  MUFU.EX2 R40, R40 ;  /* 0x0000002800287308 */ /* 0x000ff00000000800 */
[----:B------:R-:W-:Y:S01]  /*4b90*/  MUFU.EX2 R43, R43 ;  /* 0x0000002b002b7308 */ /* 0x000fe20000000800 */
[----:B0-----:R-:W-:Y:S01]  /*4ba0*/  FMUL R21, R16, R21 ;  /* 0x0000001510157220 */ /* 0x001fe20000400000 */
[----:B------:R-:W-:-:S04]  /*4bb0*/  FFMA.SAT R16, R6, R5, 0.5 ;  /* 0x3f00000006107423 */ /* 0x000fc80000002005 */
[----:B------:R-:W-:Y:S02]  /*4bc0*/  FFMA.RM R16, R16, R7, 12582913 ;  /* 0x4b40000110107423 */ /* 0x000fe40000004007 */
[----:B------:R-:W-:Y:S02]  /*4bd0*/  MUFU.EX2 R44, R44 ;  /* 0x0000002c002c7308 */ /* 0x000fe40000000800 */
[----:B------:R-:W-:-:S04]  /*4be0*/  FADD R41, R16, -12583039 ;  /* 0xcb40007f10297421 */ /* 0x000fc80000000000 */
[C---:B------:R-:W-:Y:S02]  /*4bf0*/  FFMA R41, R6.reuse, 1.4426950216293334961, -R41 ;  /* 0x3fb8aa3b06297823 */ /* 0x040fe40000000829 */
[----:B------:R-:W-:Y:S02]  /*4c00*/  MUFU.EX2 R45, R45 ;  /* 0x0000002d002d7308 */ /* 0x000fe40000000800 */
[----:B------:R-:W-:Y:S01]  /*4c10*/  FFMA R41, R6, 1.925963033500011079e-08, R41 ;  /* 0x32a5706006297823 */ /* 0x000fe20000000029 */
[----:B------:R-:W-:-:S04]  /*4c20*/  FFMA.SAT R6, R2, R5, 0.5 ;  /* 0x3f00000002067423 */ /* 0x000fc80000002005 */
[----:B------:R-:W-:Y:S01]  /*4c30*/  FFMA.RM R17, R6, R7, 12582913 ;  /* 0x4b40000106117423 */ /* 0x000fe20000004007 */
[----:B------:R-:W-:Y:S01]  /*4c40*/  IMAD.SHL.U32 R6, R3, 0x800000, RZ ;  /* 0x0080000003067824 */ /* 0x000fe200078e00ff */
[----:B------:R-:W-:Y:S02]  /*4c50*/  MUFU.EX2 R46, R46 ;  /* 0x0000002e002e7308 */ /* 0x000fe40000000800 */
[----:B------:R-:W-:Y:S01]  /*4c60*/  FADD R47, R17, -12583039 ;  /* 0xcb40007f112f7421 */ /* 0x000fe20000000000 */
[----:B------:R-:W-:Y:S01]  /*4c70*/  FMUL R19, R6, R35 ;  /* 0x0000002306137220 */ /* 0x000fe20000400000 */
[----:B------:R-:W-:Y:S02]  /*4c80*/  FADD R35, R32, -12583039 ;  /* 0xcb40007f20237421 */ /* 0x000fe40000000000 */
[----:B------:R-:W-:Y:S02]  /*4c90*/  FFMA R3, R2, 1.4426950216293334961, -R47 ;  /* 0x3fb8aa3b02037823 */ /* 0x000fe4000000082f */
[----:B------:R-:W-:Y:S01]  /*4ca0*/  FFMA R35, R34, 1.4426950216293334961, -R35 ;  /* 0x3fb8aa3b22237823 */ /* 0x000fe20000000823 */
[----:B------:R-:W0:Y:S01]  /*4cb0*/  MUFU.EX2 R6, R15 ;  /* 0x0000000f00067308 */ /* 0x000e220000000800 */
[----:B------:R-:W-:-:S02]  /*4cc0*/  FFMA R3, R2, 1.925963033500011079e-08, R3 ;  /* 0x32a5706002037823 */ /* 0x000fc40000000003 */
[----:B------:R-:W-:Y:S01]  /*4cd0*/  FFMA R2, R34, 1.925963033500011079e-08, R35 ;  /* 0x32a5706022027823 */ /* 0x000fe20000000023 */
[----:B------:R-:W-:Y:S01]  /*4ce0*/  FFMA.SAT R34, R4, R5, 0.5 ;  /* 0x3f00000004227423 */ /* 0x000fe20000002005 */
[-C--:B------:R-:W-:Y:S01]  /*4cf0*/  FFMA.RM R35, R8, R7.reuse, 12582913 ;  /* 0x4b40000108237423 */ /* 0x080fe20000004007 */
[----:B------:R-:W-:Y:S02]  /*4d00*/  SHF.L.U32 R8, R13, 0x17, RZ ;  /* 0x000000170d087819 */ /* 0x000fe400000006ff */
[----:B------:R-:W-:Y:S01]  /*4d10*/  FFMA.RM R34, R34, R7, 12582913 ;  /* 0x4b40000122227423 */ /* 0x000fe20000004007 */
[----:B------:R-:W-:Y:S01]  /*4d20*/  SHF.L.U32 R13, R14, 0x17, RZ ;  /* 0x000000170e0d7819 */ /* 0x000fe200000006ff */
[----:B------:R-:W1:Y:S01]  /*4d30*/  MUFU.EX2 R41, R41 ;  /* 0x0000002900297308 */ /* 0x000e620000000800 */
[----:B------:R-:W-:Y:S01]  /*4d40*/  FMUL R8, R8, R39 ;  /* 0x0000002708087220 */ /* 0x000fe20000400000 */
[----:B------:R-:W-:Y:S01]  /*4d50*/  FADD R5, R34, -12583039 ;  /* 0xcb40007f22057421 */ /* 0x000fe20000000000 */
[C---:B------:R-:W-:Y:S01]  /*4d60*/  FADD R39, R35.reuse, -12583039 ;  /* 0xcb40007f23277421 */ /* 0x040fe20000000000 */
[----:B------:R-:W-:-:S02]  /*4d70*/  SHF.L.U32 R35, R35, 0x17, RZ ;  /* 0x0000001723237819 */ /* 0x000fc400000006ff */
[C---:B------:R-:W-:Y:S01]  /*4d80*/  FFMA R5, R4.reuse, 1.4426950216293334961, -R5 ;  /* 0x3fb8aa3b04057823 */ /* 0x040fe20000000805 */
[----:B0-----:R-:W-:Y:S01]  /*4d90*/  FMUL R9, R9, R6 ;  /* 0x0000000609097220 */ /* 0x001fe20000400000 */
[----:B------:R-:W-:Y:S01]  /*4da0*/  IMAD.SHL.U32 R6, R11, 0x800000, RZ ;  /* 0x008000000b067824 */ /* 0x000fe200078e00ff */
[----:B------:R-:W-:Y:S01]  /*4db0*/  MUFU.EX2 R14, R2 ;  /* 0x00000002000e7308 */ /* 0x000fe20000000800 */
[----:B------:R-:W-:Y:S01]  /*4dc0*/  FFMA R15, R4, 1.925963033500011079e-08, R5 ;  /* 0x32a57060040f7823 */ /* 0x000fe20000000005 */
[----:B------:R-:W-:Y:S01]  /*4dd0*/  FADD R5, RZ, R29 ;  /* 0x0000001dff057221 */ /* 0x000fe20000000000 */
[----:B------:R-:W-:Y:S01]  /*4de0*/  FMUL R7, R6, R33 ;  /* 0x0000002106077220 */ /* 0x000fe20000400000 */
[----:B------:R-:W-:Y:S01]  /*4df0*/  FMUL R6, R13, R40 ;  /* 0x000000280d067220 */ /* 0x000fe20000400000 */
[----:B------:R-:W-:Y:S02]  /*4e00*/  IMAD.SHL.U32 R33, R12, 0x800000, RZ ;  /* 0x008000000c217824 */ /* 0x000fe400078e00ff */
[----:B------:R-:W-:Y:S01]  /*4e10*/  FADD R4, R5, R28 ;  /* 0x0000001c05047221 */ /* 0x000fe20000000000 */
[----:B------:R-:W-:Y:S01]  /*4e20*/  FFMA R39, R0, 1.4426950216293334961, -R39 ;  /* 0x3fb8aa3b00277823 */ /* 0x000fe20000000827 */
[----:B------:R0:W-:Y:S02]  /*4e30*/  MUFU.EX2 R11, R3 ;  /* 0x00000003000b7308 */ /* 0x0001e40000000800 */
[----:B------:R-:W-:Y:S01]  /*4e40*/  FADD R5, R4, R27 ;  /* 0x0000001b04057221 */ /* 0x000fe20000000000 */
[----:B------:R-:W-:Y:S01]  /*4e50*/  FFMA R39, R0, 1.925963033500011079e-08, R39 ;  /* 0x32a5706000277823 */ /* 0x000fe20000000027 */
[----:B------:R-:W-:-:S02]  /*4e60*/  IMAD.SHL.U32 R0, R16, 0x800000, RZ ;  /* 0x0080000010007824 */ /* 0x000fc400078e00ff */
[----:B------:R-:W-:Y:S01]  /*4e70*/  FADD R4, R5, R26 ;  /* 0x0000001a05047221 */ /* 0x000fe20000000000 */
[----:B------:R-:W-:Y:S01]  /*4e80*/  IMAD.SHL.U32 R16, R34, 0x800000, RZ ;  /* 0x0080000022107824 */ /* 0x000fe200078e00ff */
[----:B------:R-:W2:Y:S01]  /*4e90*/  MUFU.EX2 R15, R15 ;  /* 0x0000000f000f7308 */ /* 0x000ea20000000800 */
[----:B0-----:R-:W-:Y:S01]  /*4ea0*/  FMUL R3, R10, R45 ;  /* 0x0000002d0a037220 */ /* 0x001fe20000400000 */
[----:B------:R-:W-:Y:S01]  /*4eb0*/  FADD R5, R4, R25 ;  /* 0x0000001904057221 */ /* 0x000fe20000000000 */
[----:B-1----:R-:W-:-:S03]  /*4ec0*/  FMUL R0, R0, R41 ;  /* 0x0000002900007220 */ /* 0x002fc60000400000 */
        /* <DEDUP_REMOVED lines=18> */
[----:B------:R-:W0:Y:S01]  /*4ff0*/  MUFU.EX2 R12, R39 ;  /* 0x00000027000c7308 */ /* 0x000e220000000800 */
[----:B------:R-:W-:Y:S01]  /*5000*/  FMUL R18, R18, R11 ;  /* 0x0000000b12127220 */ /* 0x000fe20000400000 */
[----:B------:R-:W-:-:S02]  /*5010*/  FADD R10, R13, R4 ;  /* 0x000000040d0a7221 */ /* 0x000fc40000000000 */
[----:B------:R-:W-:Y:S02]  /*5020*/  FMUL R17, R17, R14 ;  /* 0x0000000e11117220 */ /* 0x000fe40000400000 */
[----:B------:R-:W-:-:S04]  /*5030*/  FADD R13, R10, R3 ;  /* 0x000000030a0d7221 */ /* 0x000fc80000000000 */
[----:B------:R-:W-:-:S04]  /*5040*/  FADD R13, R13, R2 ;  /* 0x000000020d0d7221 */ /* 0x000fc80000000000 */
        /* <DEDUP_REMOVED lines=15> */
.L_x_7333:
        /* <DEDUP_REMOVED lines=12> */
[----:B0-----:R-:W-:Y:S05]  /*5200*/  CALL.REL.NOINC `($__internal_108_$__cuda_sm3x_div_rn_noftz_f32_slowpath) ;  /* 0x0000003000807944 */ /* 0x001fea0003c00000 */
[----:B------:R-:W-:-:S07]  /*5210*/  IMAD.MOV.U32 R14, RZ, RZ, R11 ;  /* 0x000000ffff0e7224 */ /* 0x000fce00078e000b */
.L_x_7274:
[----:B------:R-:W-:Y:S05]  /*5220*/  BSYNC.RECONVERGENT B3 ;  /* 0x0000000000037941 */ /* 0x000fea0003800200 */
.L_x_7273:
        /* <DEDUP_REMOVED lines=12> */
[----:B0-----:R-:W-:Y:S05]  /*52f0*/  CALL.REL.NOINC `($__internal_108_$__cuda_sm3x_div_rn_noftz_f32_slowpath) ;  /* 0x0000003000447944 */ /* 0x001fea0003c00000 */
[----:B------:R-:W-:-:S07]  /*5300*/  IMAD.MOV.U32 R15, RZ, RZ, R11 ;  /* 0x000000ffff0f7224 */ /* 0x000fce00078e000b */
.L_x_7276:
[----:B------:R-:W-:Y:S05]  /*5310*/  BSYNC.RECONVERGENT B3 ;  /* 0x0000000000037941 */ /* 0x000fea0003800200 */
.L_x_7275:
        /* <DEDUP_REMOVED lines=14> */
.L_x_7278:
[----:B------:R-:W-:Y:S05]  /*5400*/  BSYNC.RECONVERGENT B3 ;  /* 0x0000000000037941 */ /* 0x000fea0003800200 */
.L_x_7277:
        /* <DEDUP_REMOVED lines=14> */
.L_x_7280:
[----:B------:R-:W-:Y:S05]  /*54f0*/  BSYNC.RECONVERGENT B3 ;  /* 0x0000000000037941 */ /* 0x000fea0003800200 */
.L_x_7279:
        /* <DEDUP_REMOVED lines=14> */
.L_x_7282:
[----:B------:R-:W-:Y:S05]  /*55e0*/  BSYNC.RECONVERGENT B3 ;  /* 0x0000000000037941 */ /* 0x000fea0003800200 */
.L_x_7281:
        /* <DEDUP_REMOVED lines=14> */
.L_x_7284:
[----:B------:R-:W-:Y:S05]  /*56d0*/  BSYNC.RECONVERGENT B3 ;  /* 0x0000000000037941 */ /* 0x000fea0003800200 */
.L_x_7283:
        /* <DEDUP_REMOVED lines=14> */
.L_x_7286:
[----:B------:R-:W-:Y:S05]  /*57c0*/  BSYNC.RECONVERGENT B3 ;  /* 0x0000000000037941 */ /* 0x000fea0003800200 */
.L_x_7285:
        /* <DEDUP_REMOVED lines=14> */
.L_x_7288:
[----:B------:R-:W-:Y:S05]  /*58b0*/  BSYNC.RECONVERGENT B3 ;  /* 0x0000000000037941 */ /* 0x000fea0003800200 */
.L_x_7287:
        /* <DEDUP_REMOVED lines=14> */
.L_x_7290:
[----:B------:R-:W-:Y:S05]  /*59a0*/  BSYNC.RECONVERGENT B3 ;  /* 0x0000000000037941 */ /* 0x000fea0003800200 */
.L_x_7289:
        /* <DEDUP_REMOVED lines=14> */
.L_x_7292:
[----:B------:R-:W-:Y:S05]  /*5a90*/  BSYNC.RECONVERGENT B3 ;  /* 0x0000000000037941 */ /* 0x000fea0003800200 */
.L_x_7291:
        /* <DEDUP_REMOVED lines=14> */
.L_x_7294:
[----:B------:R-:W-:Y:S05]  /*5b80*/  BSYNC.RECONVERGENT B3 ;  /* 0x0000000000037941 */ /* 0x000fea0003800200 */
.L_x_7293:
        /* <DEDUP_REMOVED lines=14> */
.L_x_7296:
[----:B------:R-:W-:Y:S05]  /*5c70*/  BSYNC.RECONVERGENT B3 ;  /* 0x0000000000037941 */ /* 0x000fea0003800200 */
.L_x_7295:
        /* <DEDUP_REMOVED lines=14> */
.L_x_7298:
[----:B------:R-:W-:Y:S05]  /*5d60*/  BSYNC.RECONVERGENT B3 ;  /* 0x0000000000037941 */ /* 0x000fea0003800200 */
.L_x_7297:
        /* <DEDUP_REMOVED lines=12> */
[----:B------:R-:W-:Y:S05]  /*5e30*/  CALL.REL.NOINC `($__internal_108_$__cuda_sm3x_div_rn_noftz_f32_slowpath) ;  /* 0x0000002400747944 */ /* 0x000fea0003c00000 */
[----:B------:R-:W-:-:S07]  /*5e40*/  IMAD.MOV.U32 R35, RZ, RZ, R11 ;  /* 0x000000ffff237224 */ /* 0x000fce00078e000b */
.L_x_7300:
[----:B------:R-:W-:Y:S05]  /*5e50*/  BSYNC.RECONVERGENT B3 ;  /* 0x0000000000037941 */ /* 0x000fea0003800200 */
.L_x_7299:
        /* <DEDUP_REMOVED lines=12> */
[----:B------:R-:W-:Y:S05]  /*5f20*/  CALL.REL.NOINC `($__internal_108_$__cuda_sm3x_div_rn_noftz_f32_slowpath) ;  /* 0x0000002400387944 */ /* 0x000fea0003c00000 */
[----:B------:R-:W-:-:S07]  /*5f30*/  IMAD.MOV.U32 R8, RZ, RZ, R11 ;  /* 0x000000ffff087224 */ /* 0x000fce00078e000b */
.L_x_7302:
[----:B------:R-:W-:Y:S05]  /*5f40*/  BSYNC.RECONVERGENT B3 ;  /* 0x0000000000037941 */ /* 0x000fea0003800200 */
.L_x_7301:
        /* <DEDUP_REMOVED lines=14> */
.L_x_7304:
[----:B------:R-:W-:Y:S05]  /*6030*/  BSYNC.RECONVERGENT B3 ;  /* 0x0000000000037941 */ /* 0x000fea0003800200 */
.L_x_7303:
        /* <DEDUP_REMOVED lines=14> */
.L_x_7306:
[----:B------:R-:W-:Y:S05]  /*6120*/  BSYNC.RECONVERGENT B3 ;  /* 0x0000000000037941 */ /* 0x000fea0003800200 */
.L_x_7305:
        /* <DEDUP_REMOVED lines=14> */
.L_x_7308:
[----:B------:R-:W-:Y:S05]  /*6210*/  BSYNC.RECONVERGENT B3 ;  /* 0x0000000000037941 */ /* 0x000fea0003800200 */
.L_x_7307:
        /* <DEDUP_REMOVED lines=14> */
.L_x_7310:
[----:B------:R-:W-:Y:S05]  /*6300*/  BSYNC.RECONVERGENT B3 ;  /* 0x0000000000037941 */ /* 0x000fea0003800200 */
.L_x_7309:
        /* <DEDUP_REMOVED lines=14> */
.L_x_7312:
[----:B------:R-:W-:Y:S05]  /*63f0*/  BSYNC.RECONVERGENT B3 ;  /* 0x0000000000037941 */ /* 0x000fea0003800200 */
.L_x_7311:
        /* <DEDUP_REMOVED lines=14> */
.L_x_7314:
[----:B------:R-:W-:Y:S05]  /*64e0*/  BSYNC.RECONVERGENT B3 ;  /* 0x0000000000037941 */ /* 0x000fea0003800200 */
.L_x_7313:
        /* <DEDUP_REMOVED lines=14> */
.L_x_7316:
[----:B------:R-:W-:Y:S05]  /*65d0*/  BSYNC.RECONVERGENT B3 ;  /* 0x0000000000037941 */ /* 0x000fea0003800200 */
.L_x_7315:
        /* <DEDUP_REMOVED lines=14> */
.L_x_7318:
[----:B------:R-:W-:Y:S05]  /*66c0*/  BSYNC.RECONVERGENT B3 ;  /* 0x0000000000037941 */ /* 0x000fea0003800200 */
.L_x_7317:
        /* <DEDUP_REMOVED lines=14> */
.L_x_7320:
[----:B------:R-:W-:Y:S05]  /*67b0*/  BSYNC.RECONVERGENT B3 ;  /* 0x0000000000037941 */ /* 0x000fea0003800200 */
.L_x_7319:
[----:B------:R-:W0:Y:S01]  /*67c0*/  S2R R0, SR_TID.X ;  /* 0x0000000000007919 */ /* 0x000e220000002100 */
[----:B------:R-:W-:Y:S01]  /*67d0*/  IMAD R10, R36, UR44, RZ ;  /* 0x0000002c240a7c24 */ /* 0x000fe2000f8e02ff */
[C---:B------:R-:W-:Y:S01]  /*67e0*/  R2UR UR4, R30.reuse ;  /* 0x000000001e0472ca */ /* 0x040fe200000e0000 */
[----:B------:R-:W-:Y:S01]  /*67f0*/  IMAD.MOV.U32 R11, RZ, RZ, RZ ;  /* 0x000000ffff0b7224 */ /* 0x000fe200078e00ff */
[----:B------:R-:W-:Y:S01]  /*6800*/  R2UR UR5, R31 ;  /* 0x000000001f0572ca */ /* 0x000fe200000e0000 */
[----:B------:R-:W-:Y:S01]  /*6810*/  IMAD R17, R37, UR45, R10 ;  /* 0x0000002d25117c24 */ /* 0x000fe2000f8e020a */
[C---:B------:R-:W-:Y:S02]  /*6820*/  R2UR UR6, R30.reuse ;  /* 0x000000001e0672ca */ /* 0x040fe400000e0000 */
[----:B------:R-:W-:Y:S02]  /*6830*/  R2UR UR7, R31 ;  /* 0x000000001f0772ca */ /* 0x000fe400000e0000 */
[----:B------:R-:W-:-:S02]  /*6840*/  R2UR UR8, R30 ;  /* 0x000000001e0872ca */ /* 0x000fc400000e0000 */
[C---:B------:R-:W-:Y:S02]  /*6850*/  R2UR UR9, R31.reuse ;  /* 0x000000001f0972ca */ /* 0x040fe400000e0000 */
[C---:B------:R-:W-:Y:S02]  /*6860*/  R2UR UR10, R30.reuse ;  /* 0x000000001e0a72ca */ /* 0x040fe400000e0000 */
[C---:B------:R-:W-:Y:S02]  /*6870*/  R2UR UR11, R31.reuse ;  /* 0x000000001f0b72ca */ /* 0x040fe400000e0000 */
[----:B------:R-:W-:Y:S02]  /*6880*/  R2UR UR12, R30 ;  /* 0x000000001e0c72ca */ /* 0x000fe400000e0000 */
[----:B------:R-:W-:Y:S02]  /*6890*/  R2UR UR13, R31 ;  /* 0x000000001f0d72ca */ /* 0x000fe400000e0000 */
[----:B0-----:R-:W-:-:S04]  /*68a0*/  SHF.L.U32 R0, R0, 0x1, RZ ;  /* 0x0000000100007819 */ /* 0x001fc800000006ff */
[----:B------:R-:W-:-:S05]  /*68b0*/  MOV R10, R0 ;  /* 0x00000000000a7202 */ /* 0x000fca0000000f00 */
[----:B------:R-:W-:-:S05]  /*68c0*/  IMAD.WIDE.U32 R12, R37, UR44, R10 ;  /* 0x0000002c250c7c25 */ /* 0x000fca000f8e000a */
[----:B------:R-:W-:Y:S02]  /*68d0*/  IADD3 R10, PT, PT, R13, R17, RZ ;  /* 0x000000110d0a7210 */ /* 0x000fe40007ffe0ff */
[C---:B------:R-:W-:Y:S02]  /*68e0*/  IADD3 R28, P0, PT, R12.reuse, 0x40, RZ ;  /* 0x000000400c1c7810 */ /* 0x040fe40007f1e0ff */
[----:B------:R-:W-:Y:S02]  /*68f0*/  IADD3 R41, P6, PT, R12, 0x140, RZ ;  /* 0x000001400c297810 */ /* 0x000fe40007fde0ff */
[----:B------:R-:W-:Y:S02]  /*6900*/  IADD3.X R13, PT, PT, RZ, R10, RZ, P0, !PT ;  /* 0x0000000aff0d7210 */ /* 0x000fe400007fe4ff */
[----:B------:R-:W-:Y:S01]  /*6910*/  LEA.HI R17, P0, R10, R12, RZ, 0x1 ;  /* 0x0000000c0a117211 */ /* 0x000fe200078108ff */
[----:B------:R-:W-:Y:S01]  /*6920*/  IMAD.X R42, RZ, RZ, R10, P6 ;  /* 0x000000ffff2a7224 */ /* 0x000fe200030e060a */
[----:B------:R-:W-:-:S02]  /*6930*/  LEA.HI R28, P1, R13, R28, RZ, 0x1 ;  /* 0x0000001c0d1c7211 */ /* 0x000fc400078308ff */
[C---:B------:R-:W-:Y:S01]  /*6940*/  SHF.L.U32 R16, R17.reuse, 0x2, RZ ;  /* 0x0000000211107819 */ /* 0x040fe200000006ff */
[----:B------:R-:W-:Y:S01]  /*6950*/  IMAD.X R38, RZ, RZ, R10, P0 ;  /* 0x000000ffff267224 */ /* 0x000fe200000e060a */
[----:B------:R-:W-:Y:S02]  /*6960*/  IADD3.X R13, PT, PT, RZ, R13, RZ, P1, !PT ;  /* 0x0000000dff0d7210 */ /* 0x000fe40000ffe4ff */
[----:B------:R-:W-:Y:S02]  /*6970*/  LOP3.LUT R16, R16, 0xfffffff8, RZ, 0xc0, !PT ;  /* 0xfffffff810107812 */ /* 0x000fe400078ec0ff */
[----:B------:R-:W-:Y:S02]  /*6980*/  SHF.L.U64.HI R17, R17, 0x2, R38 ;  /* 0x0000000211117819 */ /* 0x000fe40000010226 */
[----:B------:R-:W-:Y:S02]  /*6990*/  IADD3 R38, P0, PT, R12, 0x80, RZ ;  /* 0x000000800c267810 */ /* 0x000fe40007f1e0ff */
[C---:B------:R-:W-:Y:S01]  /*69a0*/  SHF.L.U64.HI R13, R28.reuse, 0x2, R13 ;  /* 0x000000021c0d7819 */ /* 0x040fe2000001020d */
[----:B------:R-:W-:Y:S01]  /*69b0*/  IMAD.SHL.U32 R28, R28, 0x4, RZ ;  /* 0x000000041c1c7824 */ /* 0x000fe200078e00ff */
[----:B------:R-:W-:-:S02]  /*69c0*/  IADD3.X R11, PT, PT, RZ, R10, RZ, P0, !PT ;  /* 0x0000000aff0b7210 */ /* 0x000fc400007fe4ff */
[----:B------:R-:W-:Y:S02]  /*69d0*/  IADD3 R16, P0, PT, R16, UR48, RZ ;  /* 0x0000003010107c10 */ /* 0x000fe4000ff1e0ff */
[----:B------:R-:W-:Y:S02]  /*69e0*/  LEA.HI R38, P1, R11, R38, RZ, 0x1 ;  /* 0x000000260b267211 */ /* 0x000fe400078308ff */
[----:B------:R-:W-:Y:S02]  /*69f0*/  LOP3.LUT R28, R28, 0xfffffff8, RZ, 0xc0, !PT ;  /* 0xfffffff81c1c7812 */ /* 0x000fe400078ec0ff */
[----:B------:R-:W-:Y:S02]  /*6a00*/  IADD3.X R11, PT, PT, RZ, R11, RZ, P1, !PT ;  /* 0x0000000bff0b7210 */ /* 0x000fe40000ffe4ff */
[----:B------:R-:W-:Y:S02]  /*6a10*/  IADD3.X R17, PT, PT, R17, UR49, RZ, P0, !PT ;  /* 0x0000003111117c10 */ /* 0x000fe400087fe4ff */
[----:B------:R-:W-:-:S02]  /*6a20*/  IADD3 R28, P0, PT, R28, UR48, RZ ;  /* 0x000000301c1c7c10 */ /* 0x000fc4000ff1e0ff */
[C---:B------:R-:W-:Y:S01]  /*6a30*/  SHF.L.U64.HI R11, R38.reuse, 0x2, R11 ;  /* 0x00000002260b7819 */ /* 0x040fe2000001020b */
[----:B------:R-:W-:Y:S01]  /*6a40*/  IMAD.SHL.U32 R38, R38, 0x4, RZ ;  /* 0x0000000426267824 */ /* 0x000fe200078e00ff */
[----:B------:R-:W-:Y:S01]  /*6a50*/  IADD3.X R29, PT, PT, R13, UR49, RZ, P0, !PT ;  /* 0x000000310d1d7c10 */ /* 0x000fe200087fe4ff */
[----:B------:R0:W-:Y:S01]  /*6a60*/  STG.E.64 desc[UR4][R16.64], R14 ;  /* 0x0000000e10007986 */ /* 0x0001e2000c101b04 */
[----:B------:R-:W-:Y:S02]  /*6a70*/  IADD3 R44, P0, PT, R12, 0xc0, RZ ;  /* 0x000000c00c2c7810 */ /* 0x000fe40007f1e0ff */
[----:B------:R-:W-:Y:S01]  /*6a80*/  LOP3.LUT R38, R38, 0xfffffff8, RZ, 0xc0, !PT ;  /* 0xfffffff826267812 */ /* 0x000fe200078ec0ff */
[----:B------:R1:W-:Y:S01]  /*6a90*/  STG.E.64 desc[UR6][R28.64], R32 ;  /* 0x000000201c007986 */ /* 0x0003e2000c101b06 */
[----:B------:R-:W-:Y:S02]  /*6aa0*/  IADD3 R43, P1, PT, R12, 0x100, RZ ;  /* 0x000001000c2b7810 */ /* 0x000fe40007f3e0ff */
[----:B------:R-:W-:-:S02]  /*6ab0*/  IADD3.X R45, PT, PT, RZ, R10, RZ, P0, !PT ;  /* 0x0000000aff2d7210 */ /* 0x000fc400007fe4ff */
[----:B------:R-:W-:Y:S02]  /*6ac0*/  IADD3 R38, P2, PT, R38, UR48, RZ ;  /* 0x0000003026267c10 */ /* 0x000fe4000ff5e0ff */
[C---:B------:R-:W-:Y:S02]  /*6ad0*/  IADD3 R40, P5, PT, R12.reuse, 0x180, RZ ;  /* 0x000001800c287810 */ /* 0x040fe40007fbe0ff */
[----:B------:R-:W-:Y:S02]  /*6ae0*/  IADD3.X R39, PT, PT, R11, UR49, RZ, P2, !PT ;  /* 0x000000310b277c10 */ /* 0x000fe400097fe4ff */
[C---:B0-----:R-:W-:Y:S02]  /*6af0*/  IADD3 R15, P4, PT, R12.reuse, 0x1c0, RZ ;  /* 0x000001c00c0f7810 */ /* 0x041fe40007f9e0ff */
[----:B------:R-:W-:Y:S01]  /*6b00*/  IADD3 R14, P3, PT, R12, 0x200, RZ ;  /* 0x000002000c0e7810 */ /* 0x000fe20007f7e0ff */
[----:B------:R0:W-:Y:S01]  /*6b10*/  STG.E.64 desc[UR4][R38.64], R26 ;  /* 0x0000001a26007986 */ /* 0x0001e2000c101b04 */
[----:B-1----:R-:W-:-:S02]  /*6b20*/  IADD3.X R32, PT, PT, RZ, R10, RZ, P1, !PT ;  /* 0x0000000aff207210 */ /* 0x002fc40000ffe4ff */
[----:B------:R-:W-:Y:S02]  /*6b30*/  LEA.HI R29, P6, R45, R44, RZ, 0x1 ;  /* 0x0000002c2d1d7211 */ /* 0x000fe400078d08ff */
[-C--:B------:R-:W-:Y:S02]  /*6b40*/  IADD3.X R33, PT, PT, RZ, R10.reuse, RZ, P5, !PT ;  /* 0x0000000aff217210 */ /* 0x080fe40002ffe4ff */
[----:B------:R-:W-:Y:S01]  /*6b50*/  LEA.HI R17, P5, R32, R43, RZ, 0x1 ;  /* 0x0000002b20117211 */ /* 0x000fe200078b08ff */
[----:B------:R-:W-:Y:S01]  /*6b60*/  IMAD.X R44, RZ, RZ, R45, P6 ;  /* 0x000000ffff2c7224 */ /* 0x000fe200030e062d */
[----:B------:R-:W-:Y:S02]  /*6b70*/  IADD3.X R16, PT, PT, RZ, R10, RZ, P4, !PT ;  /* 0x0000000aff107210 */ /* 0x000fe400027fe4ff */
[----:B------:R-:W-:Y:S02]  /*6b80*/  LEA.HI R28, P4, R42, R41, RZ, 0x1 ;  /* 0x000000292a1c7211 */ /* 0x000fe400078908ff */
[----:B------:R-:W-:-:S02]  /*6b90*/  IADD3 R13, P2, PT, R12, 0x240, RZ ;  /* 0x000002400c0d7810 */ /* 0x000fc40007f5e0ff */
[----:B0-----:R-:W-:Y:S02]  /*6ba0*/  IADD3.X R26, PT, PT, RZ, R32, RZ, P5, !PT ;  /* 0x00000020ff1a7210 */ /* 0x001fe40002ffe4ff */
[----:B------:R-:W-:Y:S02]  /*6bb0*/  LEA.HI R32, P5, R33, R40, RZ, 0x1 ;  /* 0x0000002821207211 */ /* 0x000fe400078b08ff */
[----:B------:R-:W-:Y:S02]  /*6bc0*/  LEA.HI R38, P6, R16, R15, RZ, 0x1 ;  /* 0x0000000f10267211 */ /* 0x000fe400078d08ff */
[C---:B------:R-:W-:Y:S02]  /*6bd0*/  SHF.L.U64.HI R40, R29.reuse, 0x2, R44 ;  /* 0x000000021d287819 */ /* 0x040fe4000001022c */
[----:B------:R-:W-:Y:S01]  /*6be0*/  SHF.L.U32 R39, R29, 0x2, RZ ;  /* 0x000000021d277819 */ /* 0x000fe200000006ff */
[----:B------:R-:W-:Y:S01]  /*6bf0*/  IMAD.X R29, RZ, RZ, R42, P4 ;  /* 0x000000ffff1d7224 */ /* 0x000fe200020e062a */
[----:B------:R-:W-:-:S02]  /*6c00*/  SHF.L.U64.HI R27, R17, 0x2, R26 ;  /* 0x00000002111b7819 */ /* 0x000fc4000001021a */
[----:B------:R-:W-:Y:S02]  /*6c10*/  SHF.L.U32 R26, R17, 0x2, RZ ;  /* 0x00000002111a7819 */ /* 0x000fe400000006ff */
[----:B------:R-:W-:Y:S02]  /*6c20*/  IADD3.X R33, PT, PT, RZ, R33, RZ, P5, !PT ;  /* 0x00000021ff217210 */ /* 0x000fe40002ffe4ff */
[----:B------:R-:W-:Y:S02]  /*6c30*/  IADD3.X R15, PT, PT, RZ, R16, RZ, P6, !PT ;  /* 0x00000010ff0f7210 */ /* 0x000fe400037fe4ff */
[----:B------:R-:W-:Y:S02]  /*6c40*/  LOP3.LUT R16, R39, 0xfffffff8, RZ, 0xc0, !PT ;  /* 0xfffffff827107812 */ /* 0x000fe400078ec0ff */
[C---:B------:R-:W-:Y:S01]  /*6c50*/  SHF.L.U64.HI R29, R28.reuse, 0x2, R29 ;  /* 0x000000021c1d7819 */ /* 0x040fe2000001021d */
[----:B------:R-:W-:Y:S01]  /*6c60*/  IMAD.SHL.U32 R28, R28, 0x4, RZ ;  /* 0x000000041c1c7824 */ /* 0x000fe200078e00ff */
[----:B------:R-:W-:-:S02]  /*6c70*/  LOP3.LUT R26, R26, 0xfffffff8, RZ, 0xc0, !PT ;  /* 0xfffffff81a1a7812 */ /* 0x000fc400078ec0ff */
[----:B------:R-:W-:Y:S02]  /*6c80*/  SHF.L.U64.HI R33, R32, 0x2, R33 ;  /* 0x0000000220217819 */ /* 0x000fe40000010221 */
[C---:B------:R-:W-:Y:S01]  /*6c90*/  SHF.L.U64.HI R15, R38.reuse, 0x2, R15 ;  /* 0x00000002260f7819 */ /* 0x040fe2000001020f */
[----:B------:R-:W-:Y:S01]  /*6ca0*/  IMAD.SHL.U32 R38, R38, 0x4, RZ ;  /* 0x0000000426267824 */ /* 0x000fe200078e00ff */
[----:B------:R-:W-:Y:S02]  /*6cb0*/  SHF.L.U32 R32, R32, 0x2, RZ ;  /* 0x0000000220207819 */ /* 0x000fe400000006ff */
[----:B------:R-:W-:Y:S02]  /*6cc0*/  IADD3 R16, P5, PT, R16, UR48, RZ ;  /* 0x0000003010107c10 */ /* 0x000fe4000ffbe0ff */
[----:B------:R-:W-:Y:S02]  /*6cd0*/  IADD3 R26, P4, PT, R26, UR48, RZ ;  /* 0x000000301a1a7c10 */ /* 0x000fe4000ff9e0ff */
[----:B------:R-:W-:-:S02]  /*6ce0*/  LOP3.LUT R28, R28, 0xfffffff8, RZ, 0xc0, !PT ;  /* 0xfffffff81c1c7812 */ /* 0x000fc400078ec0ff */
[----:B------:R-:W-:Y:S02]  /*6cf0*/  LOP3.LUT R32, R32, 0xfffffff8, RZ, 0xc0, !PT ;  /* 0xfffffff820207812 */ /* 0x000fe400078ec0ff */
[----:B------:R-:W-:Y:S02]  /*6d00*/  IADD3.X R17, PT, PT, R40, UR49, RZ, P5, !PT ;  /* 0x0000003128117c10 */ /* 0x000fe4000affe4ff */
[----:B------:R-:W-:Y:S02]  /*6d10*/  LOP3.LUT R38, R38, 0xfffffff8, RZ, 0xc0, !PT ;  /* 0xfffffff826267812 */ /* 0x000fe400078ec0ff */
[----:B------:R-:W-:Y:S01]  /*6d20*/  IADD3.X R27, PT, PT, R27, UR49, RZ, P4, !PT ;  /* 0x000000311b1b7c10 */ /* 0x000fe2000a7fe4ff */
[----:B------:R0:W-:Y:S01]  /*6d30*/  STG.E.64 desc[UR4][R16.64], R24 ;  /* 0x0000001810007986 */ /* 0x0001e2000c101b04 */
[----:B------:R-:W-:Y:S01]  /*6d40*/  IADD3 R28, P6, PT, R28, UR48, RZ ;  /* 0x000000301c1c7c10 */ /* 0x000fe2000ffde0ff */
[----:B------:R-:W1:Y:S01]  /*6d50*/  LDCU UR4, c[0x0][0x370] ;  /* 0x00006e00ff0477ac */ /* 0x000e620008000800 */
[----:B------:R-:W-:Y:S01]  /*6d60*/  IADD3 R32, P5, PT, R32, UR48, RZ ;  /* 0x0000003020207c10 */ /* 0x000fe2000ffbe0ff */
[----:B------:R2:W-:Y:S01]  /*6d70*/  STG.E.64 desc[UR6][R26.64], R22 ;  /* 0x000000161a007986 */ /* 0x0005e2000c101b06 */
[----:B------:R-:W-:-:S02]  /*6d80*/  IADD3 R38, P4, PT, R38, UR48, RZ ;  /* 0x0000003026267c10 */ /* 0x000fc4000ff9e0ff */
[C---:B------:R-:W-:Y:S02]  /*6d90*/  IADD3 R11, P0, PT, R12.reuse, 0x280, RZ ;  /* 0x000002800c0b7810 */ /* 0x040fe40007f1e0ff */
[----:B------:R-:W-:Y:S02]  /*6da0*/  IADD3.X R29, PT, PT, R29, UR49, RZ, P6, !PT ;  /* 0x000000311d1d7c10 */ /* 0x000fe4000b7fe4ff */
[----:B------:R-:W-:Y:S02]  /*6db0*/  IADD3.X R33, PT, PT, R33, UR49, RZ, P5, !PT ;  /* 0x0000003121217c10 */ /* 0x000fe4000affe4ff */
[----:B------:R-:W-:Y:S01]  /*6dc0*/  IADD3.X R39, PT, PT, R15, UR49, RZ, P4, !PT ;  /* 0x000000310f277c10 */ /* 0x000fe2000a7fe4ff */
[----:B0-----:R-:W1:Y:S01]  /*6dd0*/  LDC R16, c[0x0][0x364] ;  /* 0x0000d900ff107b82 */ /* 0x001e620000000800 */
[----:B------:R-:W-:Y:S01]  /*6de0*/  IADD3.X R25, PT, PT, RZ, R10, RZ, P3, !PT ;  /* 0x0000000aff197210 */ /* 0x000fe20001ffe4ff */
[----:B------:R0:W-:Y:S01]  /*6df0*/  STG.E.64 desc[UR8][R28.64], R20 ;  /* 0x000000141c007986 */ /* 0x0001e2000c101b08 */
[----:B------:R-:W-:-:S02]  /*6e00*/  IADD3 R12, P1, PT, R12, 0x2c0, RZ ;  /* 0x000002c00c0c7810 */ /* 0x000fc40007f3e0ff */
[----:B--2---:R-:W-:Y:S01]  /*6e10*/  IADD3.X R22, PT, PT, RZ, R10, RZ, P2, !PT ;  /* 0x0000000aff167210 */ /* 0x004fe200017fe4ff */
[----:B------:R-:W-:Y:S01]  /*6e20*/  STG.E.64 desc[UR10][R32.64], R34 ;  /* 0x0000002220007986 */ /* 0x000fe2000c101b0a */
[----:B------:R-:W-:Y:S01]  /*6e30*/  LEA.HI R17, P2, R25, R14, RZ, 0x1 ;  /* 0x0000000e19117211 */ /* 0x000fe200078508ff */
[----:B------:R-:W-:Y:S01]  /*6e40*/  IMAD.X R14, RZ, RZ, R10, P0 ;  /* 0x000000ffff0e7224 */ /* 0x000fe200000e060a */
[----:B------:R-:W-:Y:S01]  /*6e50*/  LEA.HI R13, P0, R22, R13, RZ, 0x1 ;  /* 0x0000000d160d7211 */ /* 0x000fe200078108ff */
[----:B------:R2:W-:Y:S01]  /*6e60*/  STG.E.64 desc[UR12][R38.64], R8 ;  /* 0x0000000826007986 */ /* 0x0005e2000c101b0c */
[----:B------:R-:W-:Y:S02]  /*6e70*/  IADD3.X R15, PT, PT, RZ, R10, RZ, P1, !PT ;  /* 0x0000000aff0f7210 */ /* 0x000fe40000ffe4ff */
[----:B------:R-:W-:Y:S01]  /*6e80*/  LEA.HI R11, P1, R14, R11, RZ, 0x1 ;  /* 0x0000000b0e0b7211 */ /* 0x000fe200078308ff */
[----:B------:R-:W-:Y:S01]  /*6e90*/  IMAD.X R10, RZ, RZ, R22, P0 ;  /* 0x000000ffff0a7224 */ /* 0x000fe200000e0616 */
[----:B0-----:R-:W-:-:S02]  /*6ea0*/  SHF.L.U32 R20, R17, 0x2, RZ ;  /* 0x0000000211147819 */ /* 0x001fc400000006ff */
[----:B--2---:R-:W-:Y:S01]  /*6eb0*/  IADD3.X R8, PT, PT, RZ, R25, RZ, P2, !PT ;  /* 0x00000019ff087210 */ /* 0x004fe200017fe4ff */
[----:B-1----:R-:W-:Y:S01]  /*6ec0*/  IMAD R16, R16, UR4, RZ ;  /* 0x0000000410107c24 */ /* 0x002fe2000f8e02ff */
[----:B------:R-:W-:Y:S02]  /*6ed0*/  LEA.HI R12, P2, R15, R12, RZ, 0x1 ;  /* 0x0000000c0f0c7211 */ /* 0x000fe400078508ff */
[----:B------:R-:W-:Y:S02]  /*6ee0*/  SHF.L.U64.HI R21, R17, 0x2, R8 ;  /* 0x0000000211157819 */ /* 0x000fe40000010208 */
[----:B------:R-:W-:Y:S01]  /*6ef0*/  IADD3.X R8, PT, PT, RZ, R14, RZ, P1, !PT ;  /* 0x0000000eff087210 */ /* 0x000fe20000ffe4ff */
[----:B------:R-:W-:Y:S01]  /*6f00*/  IMAD.SHL.U32 R14, R12, 0x4, RZ ;  /* 0x000000040c0e7824 */ /* 0x000fe200078e00ff */
[C---:B------:R-:W-:Y:S01]  /*6f10*/  SHF.L.U64.HI R17, R13.reuse, 0x2, R10 ;  /* 0x000000020d117819 */ /* 0x040fe2000001020a */
[----:B------:R-:W-:Y:S01]  /*6f20*/  IMAD.SHL.U32 R10, R13, 0x4, RZ ;  /* 0x000000040d0a7824 */ /* 0x000fe200078e00ff */
[----:B------:R-:W-:-:S02]  /*6f30*/  SHF.L.U64.HI R13, R11, 0x2, R8 ;  /* 0x000000020b0d7819 */ /* 0x000fc40000010208 */
[----:B------:R-:W-:Y:S02]  /*6f40*/  IADD3.X R15, PT, PT, RZ, R15, RZ, P2, !PT ;  /* 0x0000000fff0f7210 */ /* 0x000fe400017fe4ff */
[----:B------:R-:W-:Y:S02]  /*6f50*/  LOP3.LUT R8, R20, 0xfffffff8, RZ, 0xc0, !PT ;  /* 0xfffffff814087812 */ /* 0x000fe400078ec0ff */
[----:B------:R-:W-:Y:S02]  /*6f60*/  SHF.L.U32 R9, R11, 0x2, RZ ;  /* 0x000000020b097819 */ /* 0x000fe400000006ff */
[----:B------:R-:W-:Y:S02]  /*6f70*/  SHF.L.U64.HI R15, R12, 0x2, R15 ;  /* 0x000000020c0f7819 */ /* 0x000fe4000001020f */
[----:B------:R-:W-:Y:S02]  /*6f80*/  IADD3 R8, P0, PT, R8, UR48, RZ ;  /* 0x0000003008087c10 */ /* 0x000fe4000ff1e0ff */
[----:B------:R-:W-:-:S02]  /*6f90*/  LOP3.LUT R12, R9, 0xfffffff8, RZ, 0xc0, !PT ;  /* 0xfffffff8090c7812 */ /* 0x000fc400078ec0ff */
[----:B------:R-:W-:Y:S02]  /*6fa0*/  IADD3.X R9, PT, PT, R21, UR49, RZ, P0, !PT ;  /* 0x0000003115097c10 */ /* 0x000fe400087fe4ff */
[----:B------:R-:W-:Y:S02]  /*6fb0*/  IADD3 R12, P0, PT, R12, UR48, RZ ;  /* 0x000000300c0c7c10 */ /* 0x000fe4000ff1e0ff */
[----:B------:R-:W-:Y:S01]  /*6fc0*/  LOP3.LUT R10, R10, 0xfffffff8, RZ, 0xc0, !PT ;  /* 0xfffffff80a0a7812 */ /* 0x000fe200078ec0ff */
[----:B------:R0:W-:Y:S01]  /*6fd0*/  STG.E.64 desc[UR6][R8.64], R6 ;  /* 0x0000000608007986 */ /* 0x0001e2000c101b06 */
[----:B------:R-:W-:Y:S02]  /*6fe0*/  IADD3.X R13, PT, PT, R13, UR49, RZ, P0, !PT ;  /* 0x000000310d0d7c10 */ /* 0x000fe400087fe4ff */
[----:B------:R-:W-:Y:S02]  /*6ff0*/  IADD3 R37, P0, PT, R16, R37, RZ ;  /* 0x0000002510257210 */ /* 0x000fe40007f1e0ff */
[----:B------:R-:W-:-:S02]  /*7000*/  LOP3.LUT R14, R14, 0xfffffff8, RZ, 0xc0, !PT ;  /* 0xfffffff80e0e7812 */ /* 0x000fc400078ec0ff */
[----:B------:R-:W-:Y:S02]  /*7010*/  LEA.HI.X.SX32 R36, R16, R36, 0x1, P0 ;  /* 0x0000002410247211 */ /* 0x000fe400000f0eff */
[----:B------:R-:W-:Y:S02]  /*7020*/  ISETP.GE.U32.AND P0, PT, R37, UR46, PT ;  /* 0x0000002e25007c0c */ /* 0x000fe4000bf06070 */
[----:B------:R-:W-:Y:S02]  /*7030*/  IADD3 R10, P1, PT, R10, UR48, RZ ;  /* 0x000000300a0a7c10 */ /* 0x000fe4000ff3e0ff */
[----:B------:R-:W-:Y:S02]  /*7040*/  ISETP.GE.AND.EX P0, PT, R36, UR47, PT, P0 ;  /* 0x0000002f24007c0c */ /* 0x000fe4000bf06300 */
[----:B------:R-:W-:Y:S02]  /*7050*/  IADD3 R14, P2, PT, R14, UR48, RZ ;  /* 0x000000300e0e7c10 */ /* 0x000fe4000ff5e0ff */
[----:B------:R-:W-:-:S02]  /*7060*/  IADD3.X R11, PT, PT, R17, UR49, RZ, P1, !PT ;  /* 0x00000031110b7c10 */ /* 0x000fc40008ffe4ff */
[----:B------:R-:W-:-:S03]  /*7070*/  IADD3.X R15, PT, PT, R15, UR49, RZ, P2, !PT ;  /* 0x000000310f0f7c10 */ /* 0x000fc600097fe4ff */
[----:B------:R0:W-:Y:S04]  /*7080*/  STG.E.64 desc[UR8][R10.64], R4 ;  /* 0x000000040a007986 */ /* 0x0001e8000c101b08 */
[----:B------:R0:W-:Y:S04]  /*7090*/  STG.E.64 desc[UR10][R12.64], R2 ;  /* 0x000000020c007986 */ /* 0x0001e8000c101b0a */
[----:B------:R0:W-:Y:S01]  /*70a0*/  STG.E.64 desc[UR12][R14.64], R18 ;  /* 0x000000120e007986 */ /* 0x0001e2000c101b0c */
[----:B------:R-:W-:Y:S05]  /*70b0*/  @!P0 BRA `(.L_x_7321) ;  /* 0xffffff9000788947 */ /* 0x000fea000383ffff */
[----:B------:R-:W-:Y:S05]  /*70c0*/  BSYNC B0 ;  /* 0x0000000000007941 */ /* 0x000fea0003800000 */
.L_x_7271:
[----:B------:R-:W-:Y:S05]  /*70d0*/  EXIT ;  /* 0x000000000000794d */ /* 0x000fea0003800000 */
.L_x_7272:
[----:B------:R-:W-:Y:S01]  /*70e0*/  HFMA2 R12, -RZ, RZ, 0, 9.5367431640625e-07 ;  /* 0x00000010ff0c7431 */ /* 0x000fe200000001ff */
[----:B------:R-:W-:Y:S01]  /*70f0*/  BSSY B1, `(.L_x_7322) ;  /* 0x0000006000017945 */ /* 0x000fe20003800000 */
[----:B------:R-:W-:Y:S01]  /*7100*/  MOV R11, 0x1f ;  /* 0x0000001f000b7802 */ /* 0x000fe20000000f00 */
[----:B------:R-:W-:-:S07]  /*7110*/  IMAD.MOV.U32 R15, RZ, RZ, -0x1 ;  /* 0xffffffffff0f7424 */ /* 0x000fce00078e00ff */
[----:B------:R-:W-:Y:S05]  /*7120*/  WARPSYNC.COLLECTIVE R15, `(.L_x_7323) ;  /* 0x000000000f087348 */ /* 0x000fea0003c00000 */
[----:B------:R0:W1:Y:S02]  /*7130*/  SHFL.BFLY P6, R14, R13, R12, R11 ;  /* 0x0c00000c0d0e7389 */ /* 0x00006400000c000b */
[----:B01----:R-:W-:Y:S05]  /*7140*/  ENDCOLLECTIVE ;  /* 0x000000000000791b */ /* 0x003fea0003800000 */
.L_x_7323:
[----:B------:R-:W-:Y:S05]  /*7150*/  BSYNC B1 ;  /* 0x0000000000017941 */ /* 0x000fea0003800000 */
.L_x_7322:
[----:B------:R-:W-:Y:S01]  /*7160*/  HFMA2 R12, -RZ, RZ, 0, 4.76837158203125e-07 ;  /* 0x00000008ff0c7431 */ /* 0x000fe200000001ff */
[----:B------:R-:W-:Y:S01]  /*7170*/  FMNMX R13, R13, R14, !PT ;  /* 0x0000000e0d0d7209 */ /* 0x000fe20007800000 */
[----:B------:R-:W-:Y:S01]  /*7180*/  IMAD.MOV.U32 R15, RZ, RZ, -0x1 ;  /* 0xffffffffff0f7424 */ /* 0x000fe200078e00ff */
[----:B------:R-:W-:Y:S01]  /*7190*/  MOV R11, 0x1f ;  /* 0x0000001f000b7802 */ /* 0x000fe20000000f00 */
[----:B------:R-:W-:-:S07]  /*71a0*/  HFMA2 R10, -RZ, RZ, 0.96630859375, -0.0022525787353515625 ;  /* 0x3bbb989dff0a7431 */ /* 0x000fce00000001ff */
[----:B------:R-:W-:Y:S05]  /*71b0*/  WARPSYNC.COLLECTIVE R15, `(.L_x_7324) ;  /* 0x000000000f087348 */ /* 0x000fea0003c00000 */
[----:B------:R0:W1:Y:S02]  /*71c0*/  SHFL.BFLY P6, R14, R13, R12, R11 ;  /* 0x0c00000c0d0e7389 */ /* 0x00006400000c000b */
[----:B01----:R-:W-:Y:S05]  /*71d0*/  ENDCOLLECTIVE ;  /* 0x000000000000791b */ /* 0x003fea0003800000 */
.L_x_7324:
[----:B------:R-:W-:Y:S01]  /*71e0*/  HFMA2 R12, -RZ, RZ, 0, 2.384185791015625e-07 ;  /* 0x00000004ff0c7431 */ /* 0x000fe200000001ff */
[----:B------:R-:W-:-:S04]  /*71f0*/  FMNMX R0, R13, R14, !PT ;  /* 0x0000000e0d007209 */ /* 0x000fc80007800000 */
[----:B------:R-:W-:-:S07]  /*7200*/  MOV R13, R0 ;  /* 0x00000000000d7202 */ /* 0x000fce0000000f00 */
[----:B------:R-:W-:Y:S05]  /*7210*/  WARPSYNC.COLLECTIVE R15, `(.L_x_7325) ;  /* 0x000000000f087348 */ /* 0x000fea0003c00000 */
[----:B------:R0:W1:Y:S02]  /*7220*/  SHFL.BFLY P6, R14, R13, R12, R11 ;  /* 0x0c00000c0d0e7389 */ /* 0x00006400000c000b */
[----:B01----:R-:W-:Y:S05]  /*7230*/  ENDCOLLECTIVE ;  /* 0x000000000000791b */ /* 0x003fea0003800000 */
.L_x_7325:
[----:B------:R-:W-:Y:S02]  /*7240*/  MOV R12, 0x2 ;  /* 0x00000002000c7802 */ /* 0x000fe40000000f00 */
[----:B------:R-:W-:-:S05]  /*7250*/  FMNMX R2, R0, R14, !PT ;  /* 0x0000000e00027209 */ /* 0x000fca0007800000 */
[----:B------:R-:W-:-:S07]  /*7260*/  IMAD.MOV.U32 R13, RZ, RZ, R2 ;  /* 0x000000ffff0d7224 */ /* 0x000fce00078e0002 */
[----:B------:R-:W-:Y:S05]  /*7270*/  WARPSYNC.COLLECTIVE R15, `(.L_x_7326) ;  /* 0x000000000f087348 */ /* 0x000fea0003c00000 */
[----:B------:R0:W1:Y:S02]  /*7280*/  SHFL.BFLY P6, R14, R13, R12, R11 ;  /* 0x0c00000c0d0e7389 */ /* 0x00006400000c000b */
[----:B01----:R-:W-:Y:S05]  /*7290*/  ENDCOLLECTIVE ;  /* 0x000000000000791b */ /* 0x003fea0003800000 */
.L_x_7326:
[----:B------:R-:W-:Y:S01]  /*72a0*/  IMAD.MOV.U32 R12, RZ, RZ, 0x1 ;  /* 0x00000001ff0c7424 */ /* 0x000fe200078e00ff */
[----:B------:R-:W-:-:S04]  /*72b0*/  FMNMX R3, R2, R14, !PT ;  /* 0x0000000e02037209 */ /* 0x000fc80007800000 */
[----:B------:R-:W-:-:S07]  /*72c0*/  MOV R13, R3 ;  /* 0x00000003000d7202 */ /* 0x000fce0000000f00 */
[----:B------:R-:W-:Y:S05]  /*72d0*/  WARPSYNC.COLLECTIVE R15, `(.L_x_7327) ;  /* 0x000000000f087348 */ /* 0x000fea0003c00000 */
[----:B------:R0:W1:Y:S02]  /*72e0*/  SHFL.BFLY P6, R14, R13, R12, R11 ;  /* 0x0c00000c0d0e7389 */ /* 0x00006400000c000b */
[----:B01----:R-:W-:Y:S05]  /*72f0*/  ENDCOLLECTIVE ;  /* 0x000000000000791b */ /* 0x003fea0003800000 */
.L_x_7327:
[----:B------:R-:W-:Y:S02]  /*7300*/  FMNMX R3, R3, R14, !PT ;  /* 0x0000000e03037209 */ /* 0x000fe40007800000 */
[----:B------:R-:W-:-:S03]  /*7310*/  MOV R14, 0x437c0000 ;  /* 0x437c0000000e7802 */ /* 0x000fc60000000f00 */
[--C-:B------:R-:W-:Y:S01]  /*7320*/  FADD R5, R17, -R3.reuse ;  /* 0x8000000311057221 */ /* 0x100fe20000000000 */
[--C-:B------:R-:W-:Y:S01]  /*7330*/  FADD R15, R25, -R3.reuse ;  /* 0x80000003190f7221 */ /* 0x100fe20000000000 */
[----:B------:R-:W-:Y:S01]  /*7340*/  FADD R59, -R3, R22 ;  /* 0x00000016033b7221 */ /* 0x000fe20000000100 */
[--C-:B------:R-:W-:Y:S01]  /*7350*/  FADD R11, R4, -R3.reuse ;  /* 0x80000003040b7221 */ /* 0x100fe20000000000 */
[-C--:B------:R-:W-:Y:S01]  /*7360*/  FFMA.SAT R7, R5, R10.reuse, 0.5 ;  /* 0x3f00000005077423 */ /* 0x080fe2000000200a */
[--C-:B------:R-:W-:Y:S01]  /*7370*/  FADD R57, R9, -R3.reuse ;  /* 0x8000000309397221 */ /* 0x100fe20000000000 */
[----:B------:R-:W-:Y:S01]  /*7380*/  FFMA.SAT R49, R59, R10, 0.5 ;  /* 0x3f0000003b317423 */ /* 0x000fe2000000200a */
[--C-:B------:R-:W-:Y:S01]  /*7390*/  FADD R51, R33, -R3.reuse ;  /* 0x8000000321337221 */ /* 0x100fe20000000000 */
[-C--:B------:R-:W-:Y:S01]  /*73a0*/  FFMA.RM R0, R7, R14.reuse, 12582913 ;  /* 0x4b40000107007423 */ /* 0x080fe2000000400e */
[--C-:B------:R-:W-:Y:S01]  /*73b0*/  FADD R23, R23, -R3.reuse ;  /* 0x8000000317177221 */ /* 0x100fe20000000000 */
[----:B------:R-:W-:Y:S01]  /*73c0*/  FFMA.RM R4, R49, R14, 12582913 ;  /* 0x4b40000131047423 */ /* 0x000fe2000000400e */
[----:B------:R-:W-:Y:S01]  /*73d0*/  FADD R7, -R3, R18 ;  /* 0x0000001203077221 */ /* 0x000fe20000000100 */
[----:B------:R-:W-:Y:S01]  /*73e0*/  FADD R2, R0, -12583039 ;  /* 0xcb40007f00027421 */ /* 0x000fe20000000000 */
[--C-:B------:R-:W-:Y:S01]  /*73f0*/  FADD R21, R21, -R3.reuse ;  /* 0x8000000315157221 */ /* 0x100fe20000000000 */
[----:B------:R-:W-:Y:S01]  /*7400*/  FADD R9, -R3, R16 ;  /* 0x0000001003097221 */ /* 0x000fe20000000100 */
[--C-:B------:R-:W-:Y:S01]  /*7410*/  FADD R19, R19, -R3.reuse ;  /* 0x8000000313137221 */ /* 0x100fe20000000000 */
[----:B------:R-:W-:Y:S01]  /*7420*/  FFMA R2, R5, 1.4426950216293334961, -R2 ;  /* 0x3fb8aa3b05027823 */ /* 0x000fe20000000802 */
[C---:B------:R-:W-:Y:S01]  /*7430*/  FADD R13, -R3.reuse, R8 ;  /* 0x00000008030d7221 */ /* 0x040fe20000000100 */
[----:B------:R-:W-:Y:S01]  /*7440*/  FADD R17, -R3, R6 ;  /* 0x0000000603117221 */ /* 0x000fe20000000100 */
[--C-:B------:R-:W-:Y:S01]  /*7450*/  FADD R39, R39, -R3.reuse ;  /* 0x8000000327277221 */ /* 0x100fe20000000000 */
[----:B------:R-:W-:Y:S01]  /*7460*/  FFMA R2, R5, 1.925963033500011079e-08, R2 ;  /* 0x32a5706005027823 */ /* 0x000fe20000000002 */
[C---:B------:R-:W-:Y:S01]  /*7470*/  FADD R5, -R3.reuse, R20 ;  /* 0x0000001403057221 */ /* 0x040fe20000000100 */
[C---:B------:R-:W-:Y:S01]  /*7480*/  FADD R41, -R3.reuse, R24 ;  /* 0x0000001803297221 */ /* 0x040fe20000000100 */
[--C-:B------:R-:W-:Y:S01]  /*7490*/  FADD R43, R38, -R3.reuse ;  /* 0x80000003262b7221 */ /* 0x100fe20000000000 */
[----:B------:R-:W0:Y:S01]  /*74a0*/  MUFU.EX2 R25, R2 ;  /* 0x0000000200197308 */ /* 0x000e220000000800 */
[----:B------:R-:W-:Y:S01]  /*74b0*/  FADD R45, -R3, R26 ;  /* 0x0000001a032d7221 */ /* 0x000fe20000000100 */
[--C-:B------:R-:W-:Y:S01]  /*74c0*/  FADD R35, R35, -R3.reuse ;  /* 0x8000000323237221 */ /* 0x100fe20000000000 */
[C---:B------:R-:W-:Y:S01]  /*74d0*/  FADD R47, -R3.reuse, R32 ;  /* 0x00000020032f7221 */ /* 0x040fe20000000100 */
[----:B------:R-:W-:Y:S01]  /*74e0*/  FADD R53, -R3, R28 ;  /* 0x0000001c03357221 */ /* 0x000fe20000000100 */
[----:B------:R-:W-:Y:S01]  /*74f0*/  FADD R55, R29, -R3 ;  /* 0x800000031d377221 */ /* 0x000fe20000000000 */
[C---:B------:R-:W-:Y:S01]  /*7500*/  FADD R49, -R3.reuse, R34 ;  /* 0x0000002203317221 */ /* 0x040fe20000000100 */
[----:B------:R-:W-:Y:S01]  /*7510*/  FADD R33, -R3, R27 ;  /* 0x0000001b03217221 */ /* 0x000fe20000000100 */
[----:B------:R-:W-:-:S02]  /*7520*/  IMAD.SHL.U32 R0, R0, 0x800000, RZ ;  /* 0x0080000000007824 */ /* 0x000fc400078e00ff */
[C---:B------:R-:W-:Y:S01]  /*7530*/  FADD R6, R4.reuse, -12583039 ;  /* 0xcb40007f04067421 */ /* 0x040fe20000000000 */
[----:B------:R-:W-:Y:S01]  /*7540*/  FFMA.SAT R3, R57, R10, 0.5 ;  /* 0x3f00000039037423 */ /* 0x000fe2000000200a */
[----:B------:R-:W-:Y:S02]  /*7550*/  SHF.L.U32 R4, R4, 0x17, RZ ;  /* 0x0000001704047819 */ /* 0x000fe400000006ff */
[----:B------:R-:W-:Y:S01]  /*7560*/  FFMA R6, R59, 1.4426950216293334961, -R6 ;  /* 0x3fb8aa3b3b067823 */ /* 0x000fe20000000806 */
[----:B0-----:R-:W-:Y:S01]  /*7570*/  FMUL R29, R0, R25 ;  /* 0x00000019001d7220 */ /* 0x001fe20000400000 */
[----:B------:R-:W-:Y:S02]  /*7580*/  FFMA.RM R0, R3, R14, 12582913 ;  /* 0x4b40000103007423 */ /* 0x000fe4000000400e */
[----:B------:R-:W-:Y:S01]  /*7590*/  FFMA R6, R59, 1.925963033500011079e-08, R6 ;  /* 0x32a570603b067823 */ /* 0x000fe20000000006 */
[----:B------:R-:W-:Y:S01]  /*75a0*/  FFMA.SAT R25, R5, R10, 0.5 ;  /* 0x3f00000005197423 */ /* 0x000fe2000000200a */
[----:B------:R-:W-:-:S02]  /*75b0*/  FADD R2, R0, -12583039 ;  /* 0xcb40007f00027421 */ /* 0x000fc40000000000 */
[----:B------:R-:W0:Y:S01]  /*75c0*/  MUFU.EX2 R3, R6 ;  /* 0x0000000600037308 */ /* 0x000e220000000800 */
[----:B------:R-:W-:Y:S01]  /*75d0*/  FFMA.RM R25, R25, R14, 12582913 ;  /* 0x4b40000119197423 */ /* 0x000fe2000000400e */
[----:B------:R-:W-:Y:S01]  /*75e0*/  SHF.L.U32 R0, R0, 0x17, RZ ;  /* 0x0000001700007819 */ /* 0x000fe200000006ff */
[----:B------:R-:W-:-:S04]  /*75f0*/  FFMA R2, R57, 1.4426950216293334961, -R2 ;  /* 0x3fb8aa3b39027823 */ /* 0x000fc80000000802 */
[----:B------:R-:W-:-:S04]  /*7600*/  FFMA R2, R57, 1.925963033500011079e-08, R2 ;  /* 0x32a5706039027823 */ /* 0x000fc80000000002 */
[----:B------:R-:W1:Y:S01]  /*7610*/  MUFU.EX2 R27, R2 ;  /* 0x00000002001b7308 */ /* 0x000e620000000800 */
[----:B0-----:R-:W-:Y:S01]  /*7620*/  FMUL R28, R4, R3 ;  /* 0x00000003041c7220 */ /* 0x001fe20000400000 */
[----:B------:R-:W-:Y:S01]  /*7630*/  FFMA.SAT R3, R23, R10, 0.5 ;  /* 0x3f00000017037423 */ /* 0x000fe2000000200a */
[C---:B------:R-:W-:Y:S01]  /*7640*/  FADD R4, R25.reuse, -12583039 ;  /* 0xcb40007f19047421 */ /* 0x040fe20000000000 */
[----:B------:R-:W-:Y:S02]  /*7650*/  IMAD.SHL.U32 R25, R25, 0x800000, RZ ;  /* 0x0080000019197824 */ /* 0x000fe400078e00ff */
[----:B------:R-:W-:Y:S01]  /*7660*/  FFMA.RM R3, R3, R14, 12582913 ;  /* 0x4b40000103037423 */ /* 0x000fe2000000400e */
[----:B------:R-:W-:-:S04]  /*7670*/  FFMA R4, R5, 1.4426950216293334961, -R4 ;  /* 0x3fb8aa3b05047823 */ /* 0x000fc80000000804 */
[----:B------:R-:W-:Y:S01]  /*7680*/  FFMA R4, R5, 1.925963033500011079e-08, R4 ;  /* 0x32a5706005047823 */ /* 0x000fe20000000004 */
[----:B-1----:R-:W-:Y:S01]  /*7690*/  FMUL R27, R0, R27 ;  /* 0x0000001b001b7220 */ /* 0x002fe20000400000 */
[----:B------:R-:W-:Y:S01]  /*76a0*/  FADD R0, R3, -12583039 ;  /* 0xcb40007f03007421 */ /* 0x000fe20000000000 */
[----:B------:R-:W-:Y:S01]  /*76b0*/  FFMA.SAT R5, R7, R10, 0.5 ;  /* 0x3f00000007057423 */ /* 0x000fe2000000200a */
[----:B------:R-:W-:Y:S02]  /*76c0*/  SHF.L.U32 R3, R3, 0x17, RZ ;  /* 0x0000001703037819 */ /* 0x000fe400000006ff */
[----:B------:R-:W-:Y:S01]  /*76d0*/  FFMA R0, R23, 1.4426950216293334961, -R0 ;  /* 0x3fb8aa3b17007823 */ /* 0x000fe20000000800 */
[----:B------:R-:W-:Y:S01]  /*76e0*/  FFMA.RM R5, R5, R14, 12582913 ;  /* 0x4b40000105057423 */ /* 0x000fe2000000400e */
[----:B------:R-:W0:Y:S02]  /*76f0*/  MUFU.EX2 R4, R4 ;  /* 0x0000000400047308 */ /* 0x000e240000000800 */
[----:B------:R-:W-:Y:S01]  /*7700*/  FFMA R0, R23, 1.925963033500011079e-08, R0 ;  /* 0x32a5706017007823 */ /* 0x000fe20000000000 */
[C---:B------:R-:W-:Y:S01]  /*7710*/  FADD R2, R5.reuse, -12583039 ;  /* 0xcb40007f05027421 */ /* 0x040fe20000000000 */
[----:B------:R-:W-:-:S03]  /*7720*/  SHF.L.U32 R5, R5, 0x17, RZ ;  /* 0x0000001705057819 */ /* 0x000fc600000006ff */
[C---:B------:R-:W-:Y:S01]  /*7730*/  FFMA R2, R7.reuse, 1.4426950216293334961, -R2 ;  /* 0x3fb8aa3b07027823 */ /* 0x040fe20000000802 */
[----:B------:R-:W1:Y:S03]  /*7740*/  MUFU.EX2 R0, R0 ;  /* 0x0000000000007308 */ /* 0x000e660000000800 */
[----:B------:R-:W-:Y:S01]  /*7750*/  FFMA R2, R7, 1.925963033500011079e-08, R2 ;  /* 0x32a5706007027823 */ /* 0x000fe20000000002 */
[----:B------:R-:W-:-:S04]  /*7760*/  FFMA.SAT R7, R21, R10, 0.5 ;  /* 0x3f00000015077423 */ /* 0x000fc8000000200a */
[----:B------:R-:W-:Y:S01]  /*7770*/  FFMA.RM R7, R7, R14, 12582913 ;  /* 0x4b40000107077423 */ /* 0x000fe2000000400e */
[----:B------:R-:W2:Y:S01]  /*7780*/  MUFU.EX2 R2, R2 ;  /* 0x0000000200027308 */ /* 0x000ea20000000800 */
[----:B0-----:R-:W-:Y:S02]  /*7790*/  FMUL R26, R25, R4 ;  /* 0x00000004191a7220 */ /* 0x001fe40000400000 */
[C---:B------:R-:W-:Y:S01]  /*77a0*/  FADD R4, R7.reuse, -12583039 ;  /* 0xcb40007f07047421 */ /* 0x040fe20000000000 */
[----:B------:R-:W-:-:S03]  /*77b0*/  IMAD.SHL.U32 R7, R7, 0x800000, RZ ;  /* 0x0080000007077824 */ /* 0x000fc600078e00ff */
[----:B------:R-:W-:Y:S01]  /*77c0*/  FFMA R4, R21, 1.4426950216293334961, -R4 ;  /* 0x3fb8aa3b15047823 */ /* 0x000fe20000000804 */
[----:B-1----:R-:W-:Y:S01]  /*77d0*/  FMUL R25, R3, R0 ;  /* 0x0000000003197220 */ /* 0x002fe20000400000 */
[----:B------:R-:W-:Y:S02]  /*77e0*/  FFMA.SAT R3, R9, R10, 0.5 ;  /* 0x3f00000009037423 */ /* 0x000fe4000000200a */
[----:B------:R-:W-:Y:S02]  /*77f0*/  FFMA R4, R21, 1.925963033500011079e-08, R4 ;  /* 0x32a5706015047823 */ /* 0x000fe40000000004 */
[----:B------:R-:W-:-:S04]  /*7800*/  FFMA.RM R3, R3, R14, 12582913 ;  /* 0x4b40000103037423 */ /* 0x000fc8000000400e */
[----:B------:R-:W-:Y:S01]  /*7810*/  FADD R0, R3, -12583039 ;  /* 0xcb40007f03007421 */ /* 0x000fe20000000000 */
[----:B--2---:R-:W-:Y:S01]  /*7820*/  FMUL R24, R5, R2 ;  /* 0x0000000205187220 */ /* 0x004fe20000400000 */
[----:B------:R-:W-:Y:S01]  /*7830*/  FFMA.SAT R5, R19, R10, 0.5 ;  /* 0x3f00000013057423 */ /* 0x000fe2000000200a */
[----:B------:R-:W0:Y:S01]  /*7840*/  MUFU.EX2 R4, R4 ;  /* 0x0000000400047308 */ /* 0x000e220000000800 */
[----:B------:R-:W-:Y:S01]  /*7850*/  FFMA R0, R9, 1.4426950216293334961, -R0 ;  /* 0x3fb8aa3b09007823 */ /* 0x000fe20000000800 */
[----:B------:R-:W-:Y:S01]  /*7860*/  SHF.L.U32 R3, R3, 0x17, RZ ;  /* 0x0000001703037819 */ /* 0x000fe200000006ff */
[----:B------:R-:W-:Y:S02]  /*7870*/  FFMA.RM R5, R5, R14, 12582913 ;  /* 0x4b40000105057423 */ /* 0x000fe4000000400e */
[----:B------:R-:W-:Y:S02]  /*7880*/  FFMA R0, R9, 1.925963033500011079e-08, R0 ;  /* 0x32a5706009007823 */ /* 0x000fe40000000000 */
[C---:B------:R-:W-:Y:S01]  /*7890*/  FADD R2, R5.reuse, -12583039 ;  /* 0xcb40007f05027421 */ /* 0x040fe20000000000 */
[----:B------:R-:W-:-:S03]  /*78a0*/  SHF.L.U32 R5, R5, 0x17, RZ ;  /* 0x0000001705057819 */ /* 0x000fc600000006ff */
[----:B------:R-:W1:Y:S01]  /*78b0*/  MUFU.EX2 R0, R0 ;  /* 0x0000000000007308 */ /* 0x000e620000000800 */
[----:B------:R-:W-:-:S04]  /*78c0*/  FFMA R2, R19, 1.4426950216293334961, -R2 ;  /* 0x3fb8aa3b13027823 */ /* 0x000fc80000000802 */
[----:B------:R-:W-:Y:S01]  /*78d0*/  FFMA R2, R19, 1.925963033500011079e-08, R2 ;  /* 0x32a5706013027823 */ /* 0x000fe20000000002 */
[----:B0-----:R-:W-:Y:S01]  /*78e0*/  FMUL R23, R7, R4 ;  /* 0x0000000407177220 */ /* 0x001fe20000400000 */
[----:B------:R-:W-:-:S04]  /*78f0*/  FFMA.SAT R7, R13, R10, 0.5 ;  /* 0x3f0000000d077423 */ /* 0x000fc8000000200a */
[----:B------:R-:W0:Y:S01]  /*7900*/  MUFU.EX2 R2, R2 ;  /* 0x0000000200027308 */ /* 0x000e220000000800 */
[----:B------:R-:W-:-:S04]  /*7910*/  FFMA.RM R7, R7, R14, 12582913 ;  /* 0x4b40000107077423 */ /* 0x000fc8000000400e */
[----:B------:R-:W-:Y:S01]  /*7920*/  FADD R4, R7, -12583039 ;  /* 0xcb40007f07047421 */ /* 0x000fe20000000000 */
[----:B-1----:R-:W-:Y:S01]  /*7930*/  FMUL R22, R3, R0 ;  /* 0x0000000003167220 */ /* 0x002fe20000400000 */
[----:B------:R-:W-:Y:S01]  /*7940*/  FFMA.SAT R3, R15, R10, 0.5 ;  /* 0x3f0000000f037423 */ /* 0x000fe2000000200a */
[----:B------:R-:W-:Y:S02]  /*7950*/  IMAD.SHL.U32 R7, R7, 0x800000, RZ ;  /* 0x0080000007077824 */ /* 0x000fe400078e00ff */
[----:B------:R-:W-:Y:S01]  /*7960*/  FFMA R4, R13, 1.4426950216293334961, -R4 ;  /* 0x3fb8aa3b0d047823 */ /* 0x000fe20000000804 */
[----:B------:R-:W-:-:S03]  /*7970*/  FFMA.RM R3, R3, R14, 12582913 ;  /* 0x4b40000103037423 */ /* 0x000fc6000000400e */
[----:B------:R-:W-:Y:S01]  /*7980*/  FFMA R4, R13, 1.925963033500011079e-08, R4 ;  /* 0x32a570600d047823 */ /* 0x000fe20000000004 */
[----:B------:R-:W-:Y:S01]  /*7990*/  FFMA.SAT R13, R47, R10, 0.5 ;  /* 0x3f0000002f0d7423 */ /* 0x000fe2000000200a */
[C---:B------:R-:W-:Y:S01]  /*79a0*/  FADD R0, R3.reuse, -12583039 ;  /* 0xcb40007f03007421 */ /* 0x040fe20000000000 */
[----:B------:R-:W-:Y:S01]  /*79b0*/  SHF.L.U32 R3, R3, 0x17, RZ ;  /* 0x0000001703037819 */ /* 0x000fe200000006ff */
[----:B0-----:R-:W-:Y:S01]  /*79c0*/  FMUL R21, R5, R2 ;  /* 0x0000000205157220 */ /* 0x001fe20000400000 */
[----:B------:R-:W-:Y:S01]  /*79d0*/  FFMA.SAT R5, R17, R10, 0.5 ;  /* 0x3f00000011057423 */ /* 0x000fe2000000200a */
[----:B------:R-:W-:Y:S01]  /*79e0*/  FFMA R0, R15, 1.4426950216293334961, -R0 ;  /* 0x3fb8aa3b0f007823 */ /* 0x000fe20000000800 */
[----:B------:R-:W0:Y:S01]  /*79f0*/  MUFU.EX2 R4, R4 ;  /* 0x0000000400047308 */ /* 0x000e220000000800 */
[-C--:B------:R-:W-:Y:S01]  /*7a00*/  FFMA.RM R13, R13, R14.reuse, 12582913 ;  /* 0x4b4000010d0d7423 */ /* 0x080fe2000000400e */
[----:B------:R-:W-:Y:S01]  /*7a10*/  FFMA.RM R5, R5, R14, 12582913 ;  /* 0x4b40000105057423 */ /* 0x000fe2000000400e */
[----:B------:R-:W-:Y:S01]  /*7a20*/  FFMA R0, R15, 1.925963033500011079e-08, R0 ;  /* 0x32a570600f007823 */ /* 0x000fe20000000000 */
[----:B------:R-:W-:-:S02]  /*7a30*/  FFMA.SAT R15, R51, R10, 0.5 ;  /* 0x3f000000330f7423 */ /* 0x000fc4000000200a */
[C---:B------:R-:W-:Y:S01]  /*7a40*/  FADD R2, R5.reuse, -12583039 ;  /* 0xcb40007f05027421 */ /* 0x040fe20000000000 */
[----:B------:R-:W-:Y:S01]  /*7a50*/  SHF.L.U32 R5, R5, 0x17, RZ ;  /* 0x0000001705057819 */ /* 0x000fe200000006ff */
[----:B------:R-:W-:Y:S01]  /*7a60*/  FFMA.RM R15, R15, R14, 12582913 ;  /* 0x4b4000010f0f7423 */ /* 0x000fe2000000400e */
[----:B------:R-:W1:Y:S01]  /*7a70*/  MUFU.EX2 R0, R0 ;  /* 0x0000000000007308 */ /* 0x000e620000000800 */
[----:B------:R-:W-:Y:S02]  /*7a80*/  FFMA R2, R17, 1.4426950216293334961, -R2 ;  /* 0x3fb8aa3b11027823 */ /* 0x000fe40000000802 */
[C---:B------:R-:W-:Y:S01]  /*7a90*/  FADD R12, R15.reuse, -12583039 ;  /* 0xcb40007f0f0c7421 */ /* 0x040fe20000000000 */
[----:B------:R-:W-:Y:S02]  /*7aa0*/  IMAD.SHL.U32 R15, R15, 0x800000, RZ ;  /* 0x008000000f0f7824 */ /* 0x000fe400078e00ff */
[----:B------:R-:W-:Y:S01]  /*7ab0*/  FFMA R2, R17, 1.925963033500011079e-08, R2 ;  /* 0x32a5706011027823 */ /* 0x000fe20000000002 */
[----:B------:R-:W-:Y:S01]  /*7ac0*/  FFMA.SAT R17, R53, R10, 0.5 ;  /* 0x3f00000035117423 */ /* 0x000fe2000000200a */
[----:B------:R-:W-:Y:S01]  /*7ad0*/  FFMA R12, R51, 1.4426950216293334961, -R12 ;  /* 0x3fb8aa3b330c7823 */ /* 0x000fe2000000080c */
[----:B0-----:R-:W-:Y:S01]  /*7ae0*/  FMUL R20, R7, R4 ;  /* 0x0000000407147220 */ /* 0x001fe20000400000 */
[----:B------:R-:W-:Y:S01]  /*7af0*/  FFMA.SAT R7, R39, R10, 0.5 ;  /* 0x3f00000027077423 */ /* 0x000fe2000000200a */
[-C--:B------:R-:W-:Y:S01]  /*7b00*/  FFMA.RM R17, R17, R14.reuse, 12582913 ;  /* 0x4b40000111117423 */ /* 0x080fe2000000400e */
[----:B------:R-:W0:Y:S01]  /*7b10*/  MUFU.EX2 R2, R2 ;  /* 0x0000000200027308 */ /* 0x000e220000000800 */
[----:B------:R-:W-:Y:S01]  /*7b20*/  FFMA R12, R51, 1.925963033500011079e-08, R12 ;  /* 0x32a57060330c7823 */ /* 0x000fe2000000000c */
[----:B------:R-:W-:Y:S01]  /*7b30*/  FFMA.RM R7, R7, R14, 12582913 ;  /* 0x4b40000107077423 */ /* 0x000fe2000000400e */
[----:B-1----:R-:W-:Y:S01]  /*7b40*/  FMUL R19, R3, R0 ;  /* 0x0000000003137220 */ /* 0x002fe20000400000 */
[----:B------:R-:W-:-:S02]  /*7b50*/  FFMA.SAT R3, R41, R10, 0.5 ;  /* 0x3f00000029037423 */ /* 0x000fc4000000200a */
[C---:B------:R-:W-:Y:S01]  /*7b60*/  FADD R4, R7.reuse, -12583039 ;  /* 0xcb40007f07047421 */ /* 0x040fe20000000000 */
[----:B------:R-:W-:Y:S01]  /*7b70*/  IMAD.SHL.U32 R7, R7, 0x800000, RZ ;  /* 0x0080000007077824 */ /* 0x000fe200078e00ff */
[----:B------:R-:W-:Y:S01]  /*7b80*/  MUFU.EX2 R12, R12 ;  /* 0x0000000c000c7308 */ /* 0x000fe20000000800 */
[----:B------:R-:W-:Y:S01]  /*7b90*/  FFMA.RM R3, R3, R14, 12582913 ;  /* 0x4b40000103037423 */ /* 0x000fe2000000400e */
[----:B------:R-:W-:-:S03]  /*7ba0*/  FFMA R4, R39, 1.4426950216293334961, -R4 ;  /* 0x3fb8aa3b27047823 */ /* 0x000fc60000000804 */
[----:B------:R-:W-:Y:S01]  /*7bb0*/  FADD R0, R3, -12583039 ;  /* 0xcb40007f03007421 */ /* 0x000fe20000000000 */
[----:B------:R-:W-:Y:S01]  /*7bc0*/  FFMA R4, R39, 1.925963033500011079e-08, R4 ;  /* 0x32a5706027047823 */ /* 0x000fe20000000004 */
[----:B0-----:R-:W-:Y:S01]  /*7bd0*/  FMUL R9, R5, R2 ;  /* 0x0000000205097220 */ /* 0x001fe20000400000 */
[----:B------:R-:W-:Y:S01]  /*7be0*/  FFMA.SAT R5, R43, R10, 0.5 ;  /* 0x3f0000002b057423 */ /* 0x000fe2000000200a */
[----:B------:R-:W-:Y:S01]  /*7bf0*/  FFMA R0, R41, 1.4426950216293334961, -R0 ;  /* 0x3fb8aa3b29007823 */ /* 0x000fe20000000800 */
[----:B------:R-:W-:Y:S02]  /*7c00*/  SHF.L.U32 R3, R3, 0x17, RZ ;  /* 0x0000001703037819 */ /* 0x000fe400000006ff */
[----:B------:R-:W0:Y:S01]  /*7c10*/  MUFU.EX2 R4, R4 ;  /* 0x0000000400047308 */ /* 0x000e220000000800 */
[----:B------:R-:W-:Y:S01]  /*7c20*/  FFMA R0, R41, 1.925963033500011079e-08, R0 ;  /* 0x32a5706029007823 */ /* 0x000fe20000000000 */
[----:B------:R-:W-:-:S04]  /*7c30*/  FFMA.RM R5, R5, R14, 12582913 ;  /* 0x4b40000105057423 */ /* 0x000fc8000000400e */
[C---:B------:R-:W-:Y:S01]  /*7c40*/  FADD R2, R5.reuse, -12583039 ;  /* 0xcb40007f05027421 */ /* 0x040fe20000000000 */
[----:B------:R-:W-:Y:S01]  /*7c50*/  SHF.L.U32 R5, R5, 0x17, RZ ;  /* 0x0000001705057819 */ /* 0x000fe200000006ff */
[----:B------:R-:W1:Y:S02]  /*7c60*/  MUFU.EX2 R0, R0 ;  /* 0x0000000000007308 */ /* 0x000e640000000800 */
[----:B------:R-:W-:-:S04]  /*7c70*/  FFMA R2, R43, 1.4426950216293334961, -R2 ;  /* 0x3fb8aa3b2b027823 */ /* 0x000fc80000000802 */
[----:B------:R-:W-:Y:S01]  /*7c80*/  FFMA R2, R43, 1.925963033500011079e-08, R2 ;  /* 0x32a570602b027823 */ /* 0x000fe20000000002 */
[----:B0-----:R-:W-:Y:S01]  /*7c90*/  FMUL R8, R7, R4 ;  /* 0x0000000407087220 */ /* 0x001fe20000400000 */
[----:B------:R-:W-:-:S04]  /*7ca0*/  FFMA.SAT R7, R45, R10, 0.5 ;  /* 0x3f0000002d077423 */ /* 0x000fc8000000200a */
[----:B------:R-:W0:Y:S01]  /*7cb0*/  MUFU.EX2 R2, R2 ;  /* 0x0000000200027308 */ /* 0x000e220000000800 */
[----:B------:R-:W-:Y:S01]  /*7cc0*/  FFMA.RM R4, R7, R14, 12582913 ;  /* 0x4b40000107047423 */ /* 0x000fe2000000400e */
[----:B-1----:R-:W-:Y:S01]  /*7cd0*/  FMUL R7, R3, R0 ;  /* 0x0000000003077220 */ /* 0x002fe20000400000 */
[----:B------:R-:W-:Y:S02]  /*7ce0*/  FFMA.SAT R3, R35, R10, 0.5 ;  /* 0x3f00000023037423 */ /* 0x000fe4000000200a */
[C---:B------:R-:W-:Y:S01]  /*7cf0*/  FADD R6, R4.reuse, -12583039 ;  /* 0xcb40007f04067421 */ /* 0x040fe20000000000 */
[----:B------:R-:W-:Y:S02]  /*7d00*/  IMAD.SHL.U32 R4, R4, 0x800000, RZ ;  /* 0x0080000004047824 */ /* 0x000fe400078e00ff */
[----:B------:R-:W-:Y:S01]  /*7d10*/  FFMA.RM R3, R3, R14, 12582913 ;  /* 0x4b40000103037423 */ /* 0x000fe2000000400e */
[----:B------:R-:W-:-:S03]  /*7d20*/  FFMA R6, R45, 1.4426950216293334961, -R6 ;  /* 0x3fb8aa3b2d067823 */ /* 0x000fc60000000806 */
[----:B------:R-:W-:Y:S01]  /*7d30*/  FADD R0, R3, -12583039 ;  /* 0xcb40007f03007421 */ /* 0x000fe20000000000 */
[----:B------:R-:W-:Y:S01]  /*7d40*/  FFMA R45, R45, 1.925963033500011079e-08, R6 ;  /* 0x32a570602d2d7823 */ /* 0x000fe20000000006 */
[----:B------:R-:W-:Y:S01]  /*7d50*/  SHF.L.U32 R3, R3, 0x17, RZ ;  /* 0x0000001703037819 */ /* 0x000fe200000006ff */
[----:B0-----:R-:W-:Y:S01]  /*7d60*/  FMUL R6, R5, R2 ;  /* 0x0000000205067220 */ /* 0x001fe20000400000 */
[----:B------:R-:W-:Y:S01]  /*7d70*/  FFMA R0, R35, 1.4426950216293334961, -R0 ;  /* 0x3fb8aa3b23007823 */ /* 0x000fe20000000800 */
[----:B------:R-:W-:Y:S02]  /*7d80*/  FADD R2, R13, -12583039 ;  /* 0xcb40007f0d027421 */ /* 0x000fe40000000000 */
[----:B------:R-:W0:Y:S01]  /*7d90*/  MUFU.EX2 R45, R45 ;  /* 0x0000002d002d7308 */ /* 0x000e220000000800 */
[----:B------:R-:W-:Y:S01]  /*7da0*/  FFMA R0, R35, 1.925963033500011079e-08, R0 ;  /* 0x32a5706023007823 */ /* 0x000fe20000000000 */
[----:B------:R-:W-:-:S04]  /*7db0*/  FFMA R2, R47, 1.4426950216293334961, -R2 ;  /* 0x3fb8aa3b2f027823 */ /* 0x000fc80000000802 */
[----:B------:R-:W-:Y:S02]  /*7dc0*/  FFMA R2, R47, 1.925963033500011079e-08, R2 ;  /* 0x32a570602f027823 */ /* 0x000fe40000000002 */
[----:B------:R-:W1:Y:S08]  /*7dd0*/  MUFU.EX2 R0, R0 ;  /* 0x0000000000007308 */ /* 0x000e700000000800 */
[----:B------:R-:W2:Y:S01]  /*7de0*/  MUFU.EX2 R2, R2 ;  /* 0x0000000200027308 */ /* 0x000ea20000000800 */
[----:B0-----:R-:W-:Y:S01]  /*7df0*/  FMUL R5, R4, R45 ;  /* 0x0000002d04057220 */ /* 0x001fe20000400000 */
[----:B-1----:R-:W-:Y:S01]  /*7e00*/  FMUL R4, R3, R0 ;  /* 0x0000000003047220 */ /* 0x002fe20000400000 */
[----:B------:R-:W-:Y:S01]  /*7e10*/  SHF.L.U32 R3, R13, 0x17, RZ ;  /* 0x000000170d037819 */ /* 0x000fe200000006ff */
[----:B------:R-:W-:Y:S01]  /*7e20*/  FADD R0, R17, -12583039 ;  /* 0xcb40007f11007421 */ /* 0x000fe20000000000 */
[----:B------:R-:W-:-:S03]  /*7e30*/  FFMA.SAT R13, R55, R10, 0.5 ;  /* 0x3f000000370d7423 */ /* 0x000fc6000000200a */
[----:B------:R-:W-:Y:S01]  /*7e40*/  FFMA R0, R53, 1.4426950216293334961, -R0 ;  /* 0x3fb8aa3b35007823 */ /* 0x000fe20000000800 */
[----:B--2---:R-:W-:Y:S01]  /*7e50*/  FMUL R3, R3, R2 ;  /* 0x0000000203037220 */ /* 0x004fe20000400000 */
[----:B------:R-:W-:Y:S01]  /*7e60*/  FMUL R2, R15, R12 ;  /* 0x0000000c0f027220 */ /* 0x000fe20000400000 */
[----:B------:R-:W-:Y:S01]  /*7e70*/  FFMA.RM R12, R13, R14, 12582913 ;  /* 0x4b4000010d0c7423 */ /* 0x000fe2000000400e */
[-C--:B------:R-:W-:Y:S01]  /*7e80*/  FFMA.SAT R13, R49, R10.reuse, 0.5 ;  /* 0x3f000000310d7423 */ /* 0x080fe2000000200a */
[----:B------:R-:W-:Y:S01]  /*7e90*/  FFMA R53, R53, 1.925963033500011079e-08, R0 ;  /* 0x32a5706035357823 */ /* 0x000fe20000000000 */
[----:B------:R-:W-:Y:S01]  /*7ea0*/  FFMA.SAT R15, R11, R10, 0.5 ;  /* 0x3f0000000b0f7423 */ /* 0x000fe2000000200a */
[C---:B------:R-:W-:Y:S01]  /*7eb0*/  FADD R0, R12.reuse, -12583039 ;  /* 0xcb40007f0c007421 */ /* 0x040fe20000000000 */
[----:B------:R-:W-:Y:S01]  /*7ec0*/  FFMA.RM R13, R13, R14, 12582913 ;  /* 0x4b4000010d0d7423 */ /* 0x000fe2000000400e */
[----:B------:R-:W-:Y:S02]  /*7ed0*/  SHF.L.U32 R18, R12, 0x17, RZ ;  /* 0x000000170c127819 */ /* 0x000fe400000006ff */
[----:B------:R-:W-:Y:S01]  /*7ee0*/  FFMA R0, R55, 1.4426950216293334961, -R0 ;  /* 0x3fb8aa3b37007823 */ /* 0x000fe20000000800 */
[C---:B------:R-:W-:Y:S01]  /*7ef0*/  FADD R16, R13.reuse, -12583039 ;  /* 0xcb40007f0d107421 */ /* 0x040fe20000000000 */
[----:B------:R-:W0:Y:S01]  /*7f00*/  MUFU.EX2 R53, R53 ;  /* 0x0000003500357308 */ /* 0x000e220000000800 */
[----:B------:R-:W-:-:S02]  /*7f10*/  IMAD.SHL.U32 R13, R13, 0x800000, RZ ;  /* 0x008000000d0d7824 */ /* 0x000fc400078e00ff */
[----:B------:R-:W-:Y:S01]  /*7f20*/  FFMA R55, R55, 1.925963033500011079e-08, R0 ;  /* 0x32a5706037377823 */ /* 0x000fe20000000000 */
[----:B------:R-:W-:Y:S01]  /*7f30*/  SHF.L.U32 R0, R17, 0x17, RZ ;  /* 0x0000001711007819 */ /* 0x000fe200000006ff */
[----:B------:R-:W-:Y:S01]  /*7f40*/  FFMA R16, R49, 1.4426950216293334961, -R16 ;  /* 0x3fb8aa3b31107823 */ /* 0x000fe20000000810 */
[----:B------:R-:W-:Y:S01]  /*7f50*/  FFMA.SAT R17, R33, R10, 0.5 ;  /* 0x3f00000021117423 */ /* 0x000fe2000000200a */
[-C--:B------:R-:W-:Y:S02]  /*7f60*/  FFMA.RM R10, R15, R14.reuse, 12582913 ;  /* 0x4b4000010f0a7423 */ /* 0x080fe4000000400e */
[----:B------:R-:W-:Y:S01]  /*7f70*/  FFMA R49, R49, 1.925963033500011079e-08, R16 ;  /* 0x32a5706031317823 */ /* 0x000fe20000000010 */
[----:B------:R-:W-:Y:S01]  /*7f80*/  FFMA.RM R14, R17, R14, 12582913 ;  /* 0x4b400001110e7423 */ /* 0x000fe2000000400e */
[C---:B------:R-:W-:Y:S01]  /*7f90*/  FADD R16, R10.reuse, -12583039 ;  /* 0xcb40007f0a107421 */ /* 0x040fe20000000000 */
[----:B------:R-:W1:Y:S01]  /*7fa0*/  MUFU.EX2 R55, R55 ;  /* 0x0000003700377308 */ /* 0x000e620000000800 */
[----:B------:R-:W-:-:S02]  /*7fb0*/  SHF.L.U32 R10, R10, 0x17, RZ ;  /* 0x000000170a0a7819 */ /* 0x000fc400000006ff */
[----:B------:R-:W-:Y:S01]  /*7fc0*/  FFMA R16, R11, 1.4426950216293334961, -R16 ;  /* 0x3fb8aa3b0b107823 */ /* 0x000fe20000000810 */
[----:B0-----:R-:W-:-:S03]  /*7fd0*/  FMUL R0, R0, R53 ;  /* 0x0000003500007220 */ /* 0x001fc60000400000 */
[----:B------:R-:W-:Y:S01]  /*7fe0*/  FFMA R15, R11, 1.925963033500011079e-08, R16 ;  /* 0x32a570600b0f7823 */ /* 0x000fe20000000010 */
[C---:B------:R-:W-:Y:S01]  /*7ff0*/  FADD R16, R14.reuse, -12583039 ;  /* 0xcb40007f0e107421 */ /* 0x040fe20000000000 */
[----:B------:R-:W-:Y:S01]  /*8000*/  FADD R11, RZ, R29 ;  /* 0x0000001dff0b7221 */ /* 0x000fe20000000000 */
[----:B------:R-:W0:Y:S01]  /*8010*/  MUFU.EX2 R32, R49 ;  /* 0x0000003100207308 */ /* 0x000e220000000800 */
[----:B------:R-:W-:Y:S01]  /*8020*/  SHF.L.U32 R14, R14, 0x17, RZ ;  /* 0x000000170e0e7819 */ /* 0x000fe200000006ff */
[----:B------:R-:W-:-:S04]  /*8030*/  FFMA R16, R33, 1.4426950216293334961, -R16 ;  /* 0x3fb8aa3b21107823 */ /* 0x000fc80000000810 */
[----:B------:R-:W-:Y:S01]  /*8040*/  FFMA R33, R33, 1.925963033500011079e-08, R16 ;  /* 0x32a5706021217823 */ /* 0x000fe20000000010 */
[----:B------:R-:W-:Y:S01]  /*8050*/  FADD R16, R11, R28 ;  /* 0x0000001c0b107221 */ /* 0x000fe20000000000 */
[----:B------:R-:W2:Y:S01]  /*8060*/  MUFU.EX2 R15, R15 ;  /* 0x0000000f000f7308 */ /* 0x000ea20000000800 */
[----:B-1----:R-:W-:Y:S02]  /*8070*/  FMUL R18, R18, R55 ;  /* 0x0000003712127220 */ /* 0x002fe40000400000 */
[----:B------:R-:W-:-:S04]  /*8080*/  FADD R11, R16, R27 ;  /* 0x0000001b100b7221 */ /* 0x000fc80000000000 */
[----:B------:R-:W-:Y:S01]  /*8090*/  FADD R16, R11, R26 ;  /* 0x0000001a0b107221 */ /* 0x000fe20000000000 */
[----:B------:R-:W1:Y:S01]  /*80a0*/  MUFU.EX2 R33, R33 ;  /* 0x0000002100217308 */ /* 0x000e620000000800 */
        /* <DEDUP_REMOVED lines=11> */
[----:B--2---:R-:W-:Y:S01]  /*8160*/  FMUL R16, R10, R15 ;  /* 0x0000000f0a107220 */ /* 0x004fe20000400000 */
[----:B------:R-:W-:Y:S02]  /*8170*/  MOV R15, 0xffffffff ;  /* 0xffffffff000f7802 */ /* 0x000fe40000000f00 */
[----:B------:R-:W-:-:S04]  /*8180*/  FADD R12, R11, R6 ;  /* 0x000000060b0c7221 */ /* 0x000fc80000000000 */
[----:B------:R-:W-:-:S04]  /*8190*/  FADD R11, R12, R5 ;  /* 0x000000050c0b7221 */ /* 0x000fc80000000000 */
[----:B------:R-:W-:-:S04]  /*81a0*/  FADD R12, R11, R4 ;  /* 0x000000040b0c7221 */ /* 0x000fc80000000000 */
[----:B------:R-:W-:Y:S01]  /*81b0*/  FADD R11, R12, R3 ;  /* 0x000000030c0b7221 */ /* 0x000fe20000000000 */
[----:B------:R-:W-:-:S03]  /*81c0*/  IMAD.MOV.U32 R12, RZ, RZ, 0x10 ;  /* 0x00000010ff0c7424 */ /* 0x000fc600078e00ff */
[----:B------:R-:W-:-:S04]  /*81d0*/  FADD R11, R11, R2 ;  /* 0x000000020b0b7221 */ /* 0x000fc80000000000 */
[----:B------:R-:W-:-:S04]  /*81e0*/  FADD R11, R11, R0 ;  /* 0x000000000b0b7221 */ /* 0x000fc80000000000 */
[----:B------:R-:W-:-:S04]  /*81f0*/  FADD R10, R11, R18 ;  /* 0x000000120b0a7221 */ /* 0x000fc80000000000 */
[----:B------:R-:W-:Y:S01]  /*8200*/  FADD R11, R10, R17 ;  /* 0x000000110a0b7221 */ /* 0x000fe20000000000 */
[----:B-1----:R-:W-:-:S03]  /*8210*/  FMUL R10, R14, R33 ;  /* 0x000000210e0a7220 */ /* 0x002fc60000400000 */
[----:B------:R-:W-:-:S04]  /*8220*/  FADD R11, R11, R16 ;  /* 0x000000100b0b7221 */ /* 0x000fc80000000000 */
[----:B------:R-:W-:Y:S01]  /*8230*/  FADD R13, R11, R10 ;  /* 0x0000000a0b0d7221 */ /* 0x000fe20000000000 */
[----:B------:R-:W-:-:S07]  /*8240*/  HFMA2 R11, -RZ, RZ, 0, 1.847743988037109375e-06 ;  /* 0x0000001fff0b7431 */ /* 0x000fce00000001ff */
[----:B------:R-:W-:Y:S05]  /*8250*/  WARPSYNC.COLLECTIVE R15, `(.L_x_7328) ;  /* 0x000000000f087348 */ /* 0x000fea0003c00000 */
[----:B------:R0:W1:Y:S02]  /*8260*/  SHFL.BFLY P6, R14, R13, R12, R11 ;  /* 0x0c00000c0d0e7389 */ /* 0x00006400000c000b */
[----:B01----:R-:W-:Y:S05]  /*8270*/  ENDCOLLECTIVE ;  /* 0x000000000000791b */ /* 0x003fea0003800000 */
.L_x_7328:
[----:B------:R-:W-:Y:S02]  /*8280*/  HFMA2 R12, -RZ, RZ, 0, 4.76837158203125e-07 ;  /* 0x00000008ff0c7431 */ /* 0x000fe400000001ff */
[----:B------:R-:W-:-:S04]  /*8290*/  FADD R32, R13, R14 ;  /* 0x0000000e0d207221 */ /* 0x000fc80000000000 */
[----:B------:R-:W-:-:S07]  /*82a0*/  IMAD.MOV.U32 R13, RZ, RZ, R32 ;  /* 0x000000ffff0d7224 */ /* 0x000fce00078e0020 */
[----:B------:R-:W-:Y:S05]  /*82b0*/  WARPSYNC.COLLECTIVE R15, `(.L_x_7329) ;  /* 0x000000000f087348 */ /* 0x000fea0003c00000 */
[----:B------:R0:W1:Y:S02]  /*82c0*/  SHFL.BFLY P6, R14, R13, R12, R11 ;  /* 0x0c00000c0d0e7389 */ /* 0x00006400000c000b */
[----:B01----:R-:W-:Y:S05]  /*82d0*/  ENDCOLLECTIVE ;  /* 0x000000000000791b */ /* 0x003fea0003800000 */
.L_x_7329:
[----:B------:R-:W-:Y:S02]  /*82e0*/  IMAD.MOV.U32 R12, RZ, RZ, 0x4 ;  /* 0x00000004ff0c7424 */ /* 0x000fe400078e00ff */
[----:B------:R-:W-:-:S05]  /*82f0*/  FADD R33, R32, R14 ;  /* 0x0000000e20217221 */ /* 0x000fca0000000000 */
[----:B------:R-:W-:-:S07]  /*8300*/  MOV R13, R33 ;  /* 0x00000021000d7202 */ /* 0x000fce0000000f00 */
[----:B------:R-:W-:Y:S05]  /*8310*/  WARPSYNC.COLLECTIVE R15, `(.L_x_7330) ;  /* 0x000000000f087348 */ /* 0x000fea0003c00000 */
[----:B------:R0:W1:Y:S02]  /*8320*/  SHFL.BFLY P6, R14, R13, R12, R11 ;  /* 0x0c00000c0d0e7389 */ /* 0x00006400000c000b */
[----:B01----:R-:W-:Y:S05]  /*8330*/  ENDCOLLECTIVE ;  /* 0x000000000000791b */ /* 0x003fea0003800000 */
.L_x_7330:
[----:B------:R-:W-:Y:S02]  /*8340*/  HFMA2 R12, -RZ, RZ, 0, 1.1920928955078125e-07 ;  /* 0x00000002ff0c7431 */ /* 0x000fe400000001ff */
[----:B------:R-:W-:-:S05]  /*8350*/  FADD R34, R33, R14 ;  /* 0x0000000e21227221 */ /* 0x000fca0000000000 */
[----:B------:R-:W-:-:S07]  /*8360*/  MOV R13, R34 ;  /* 0x00000022000d7202 */ /* 0x000fce0000000f00 */
[----:B------:R-:W-:Y:S05]  /*8370*/  WARPSYNC.COLLECTIVE R15, `(.L_x_7331) ;  /* 0x000000000f087348 */ /* 0x000fea0003c00000 */
[----:B------:R0:W1:Y:S02]  /*8380*/  SHFL.BFLY P6, R14, R13, R12, R11 ;  /* 0x0c00000c0d0e7389 */ /* 0x00006400000c000b */
[----:B01----:R-:W-:Y:S05]  /*8390*/  ENDCOLLECTIVE ;  /* 0x000000000000791b */ /* 0x003fea0003800000 */
.L_x_7331:
[----:B------:R-:W-:Y:S01]  /*83a0*/  MOV R12, 0x1 ;  /* 0x00000001000c7802 */ /* 0x000fe20000000f00 */
[----:B------:R-:W-:-:S04]  /*83b0*/  FADD R35, R34, R14 ;  /* 0x0000000e22237221 */ /* 0x000fc80000000000 */
[----:B------:R-:W-:-:S07]  /*83c0*/  IMAD.MOV.U32 R13, RZ, RZ, R35 ;  /* 0x000000ffff0d7224 */ /* 0x000fce00078e0023 */
[----:B------:R-:W-:Y:S05]  /*83d0*/  WARPSYNC.COLLECTIVE R15, `(.L_x_7332) ;  /* 0x000000000f087348 */ /* 0x000fea0003c00000 */
[----:B------:R0:W1:Y:S02]  /*83e0*/  SHFL.BFLY P6, R14, R13, R12, R11 ;  /* 0x0c00000c0d0e7389 */ /* 0x00006400000c000b */
[----:B01----:R-:W-:Y:S05]  /*83f0*/  ENDCOLLECTIVE ;  /* 0x000000000000791b */ /* 0x003fea0003800000 */
.L_x_7332:
[----:B------:R-:W-:Y:S05]  /*8400*/  BRA `(.L_x_7333) ;  /* 0xffffffcc004c7947 */ /* 0x000fea000383ffff */
        .weak           $__internal_108_$__cuda_sm3x_div_rn_noftz_f32_slowpath
        .type           $__internal_108_$__cuda_sm3x_div_rn_noftz_f32_slowpath,@function
        .size           $__internal_108_$__cuda_sm3x_div_rn_noftz_f32_slowpath,(.L_x_37485 - $__internal_108_$__cuda_sm3x_div_rn_noftz_f32_slowpath)
$__internal_108_$__cuda_sm3x_div_rn_noftz_f32_slowpath:
        /* <DEDUP_REMOVED lines=33> */
[----:B------:R-:W-:-:S03]  /*8620*/  @!P0 FFMA R29, R29, 1.84467440737095516160e+19, RZ ;  /* 0x5f8000001d1d8823 */ /* 0x000fc600000000ff */
[----:B------:R-:W-:-:S07]  /*8630*/  @!P1 IADD3 R40, PT, PT, R40, 0x40, RZ ;  /* 0x0000004028289810 */ /* 0x000fce0007ffe0ff */
.L_x_7335:
        /* <DEDUP_REMOVED lines=51> */
.L_x_7342:
[----:B------:R-:W-:-:S04]  /*8970*/  LOP3.LUT R12, R12, 0x80000000, RZ, 0xc0, !PT ;  /* 0x800000000c0c7812 */ /* 0x000fc800078ec0ff */
[----:B------:R-:W-:Y:S01]  /*8980*/  LOP3.LUT R12, R12, 0x7f800000, RZ, 0xfc, !PT ;  /* 0x7f8000000c0c7812 */ /* 0x000fe200078efcff */
[----:B------:R-:W-:Y:S06]  /*8990*/  BRA `(.L_x_7343) ;  /* 0x0000000000047947 */ /* 0x000fec0003800000 */
.L_x_7341:
[----:B------:R-:W-:-:S07]  /*89a0*/  LEA R12, R41, R12, 0x17 ;  /* 0x0000000c290c7211 */ /* 0x000fce00078eb8ff */
.L_x_7343:
[----:B------:R-:W-:Y:S05]  /*89b0*/  BSYNC.RECONVERGENT B2 ;  /* 0x0000000000027941 */ /* 0x000fea0003800200 */
.L_x_7340:
[----:B------:R-:W-:Y:S05]  /*89c0*/  BRA `(.L_x_7344) ;  /* 0x0000000000207947 */ /* 0x000fea0003800000 */
.L_x_7339:
[----:B------:R-:W-:-:S04]  /*89d0*/  LOP3.LUT R12, R12, 0x80000000, R29, 0x48, !PT ;  /* 0x800000000c0c7812 */ /* 0x000fc800078e481d */
[----:B------:R-:W-:Y:S01]  /*89e0*/  LOP3.LUT R12, R12, 0x7f800000, RZ, 0xfc, !PT ;  /* 0x7f8000000c0c7812 */ /* 0x000fe200078efcff */
[----:B------:R-:W-:Y:S06]  /*89f0*/  BRA `(.L_x_7344) ;  /* 0x0000000000147947 */ /* 0x000fec0003800000 */
.L_x_7338:
[----:B------:R-:W-:Y:S01]  /*8a00*/  LOP3.LUT R12, R12, 0x80000000, R29, 0x48, !PT ;  /* 0x800000000c0c7812 */ /* 0x000fe200078e481d */
[----:B------:R-:W-:Y:S06]  /*8a10*/  BRA `(.L_x_7344) ;  /* 0x00000000000c7947 */ /* 0x000fec0003800000 */
.L_x_7337:
[----:B------:R-:W0:Y:S01]  /*8a20*/  MUFU.RSQ R12, -QNAN ;  /* 0xffc00000000c7908 */ /* 0x000e220000001400 */
[----:B------:R-:W-:Y:S05]  /*8a30*/  BRA `(.L_x_7344) ;  /* 0x0000000000047947 */ /* 0x000fea0003800000 */
.L_x_7336:
[----:B------:R-:W-:-:S07]  /*8a40*/  FADD.FTZ R12, R29, R12 ;  /* 0x0000000c1d0c7221 */ /* 0x000fce0000010000 */
.L_x_7344:
[----:B------:R-:W-:Y:S05]  /*8a50*/  BSYNC.RECONVERGENT B1 ;  /* 0x0000000000017941 */ /* 0x000fea0003800200 */
.L_x_7334:
[----:B------:R-:W-:Y:S02]  /*8a60*/  HFMA2 R13, -RZ, RZ, 0, 0 ;  /* 0x00000000ff0d7431 */ /* 0x000fe400000001ff */
[----:B0-----:R-:W-:Y:S01]  /*8a70*/  IMAD.MOV.U32 R11, RZ, RZ, R12 ;  /* 0x000000ffff0b7224 */ /* 0x001fe200078e000c */
[----:B------:R-:W-:-:S04]  /*8a80*/  MOV R12, R38 ;  /* 0x00000026000c7202 */ /* 0x000fc80000000f00 */
[----:B------:R-:W-:Y:S05]  /*8a90*/  RET.REL.NODEC R12 `(_Z15SoftmaxWarpImplI22BroadcastScaleMaskLoadIffbLm4EiE11DirectStoreIffEfLi2ELi24ELi32ELi1ELb0EL9Algorithm0EEvT_T0_ll) ;  /* 0xffffff740c587950 */ /* 0x000fea0003c3ffff */
.L_x_7345:
        /* <DEDUP_REMOVED lines=14> */
.L_x_37485:


//--------------------- .text._Z15SoftmaxWarpImplI22BroadcastScaleMaskLoadIffbLm4EiE11DirectStoreIffEfLi2ELi22ELi32ELi1ELb1EL9Algorithm0EEvT_T0_ll --------------------------
	.section	.text._Z15SoftmaxWarpImplI22BroadcastScaleMaskLoadIffbLm4EiE11DirectStoreIffEfLi2ELi22ELi32ELi1ELb1EL9Algorithm0EEvT_T0_ll,"ax",@progbits
	.align	128
        .global         _Z15SoftmaxWarpImplI22BroadcastScaleMaskLoadIffbLm4EiE11DirectStoreIffEfLi2ELi22ELi32ELi1ELb1EL9Algorithm0EEvT_T0_ll
        .type           _Z15SoftmaxWarpImplI22BroadcastScaleMaskLoadIffbLm4EiE11DirectStoreIffEfLi2ELi22ELi32ELi1ELb1EL9Algorithm0EEvT_T0_ll,@function
        .size           _Z15SoftmaxWarpImplI22BroadcastScaleMaskLoadIffbLm4EiE11DirectStoreIffEfLi2ELi22ELi32ELi1ELb1EL9Algorithm0EEvT_T0_ll,(.L_x_37486 - _Z15SoftmaxWarpImplI22BroadcastScaleMaskLoadIffbLm4EiE11DirectStoreIffEfLi2ELi22ELi32ELi1ELb1EL9Algorithm0EEvT_T0_ll)
        .other          _Z15SoftmaxWarpImplI22BroadcastScaleMaskLoadIffbLm4EiE11DirectStoreIffEfLi2ELi22ELi32ELi1ELb1EL9Algorithm0EEvT_T0_ll,@"STO_CUDA_ENTRY STV_DEFAULT"
_Z15SoftmaxWarpImplI22BroadcastScaleMaskLoadIffbLm4EiE11DirectStoreIffEfLi2ELi22ELi32ELi1ELb1EL9Algorithm0EEvT_T0_ll:
.text._Z15SoftmaxWarpImplI22BroadcastScaleMaskLoadIffbLm4EiE11DirectStoreIffEfLi2ELi22ELi32ELi1ELb1EL9Algorithm0EEvT_T0_ll:
        /* <DEDUP_REMOVED lines=27> */
.L_x_7346:
        /* <DEDUP_REMOVED lines=25> */
.L_x_7437:
[----:B0-2---:R-:W0:Y:S01]  /*0340*/  LDC.64 R14, c[0x0][0x410] ;  /* 0x00010400ff0e7b82 */ /* 0x005e220000000a00 */
[----:B------:R-:W-:Y:S01]  /*0350*/  BSSY.RECONVERGENT B1, `(.L_x_7348) ;  /* 0x000008c000017945 */ /* 0x000fe20003800200 */
[----:B------:R-:W-:Y:S01]  /*0360*/  MOV R20, 0xff800000 ;  /* 0xff80000000147802 */ /* 0x000fe20000000f00 */
[----:B------:R-:W-:Y:S01]  /*0370*/  IMAD.MOV.U32 R21, RZ, RZ, -0x800000 ;  /* 0xff800000ff157424 */ /* 0x000fe200078e00ff */
        /* <DEDUP_REMOVED lines=24> */
[----:B---3--:R-:W-:Y:S01]  /*0500*/  IMAD.MOV.U32 R12, RZ, RZ, RZ ;  /* 0x000000ffff0c7224 */ /* 0x008fe200078e00ff */
[----:B----4-:R-:W-:-:S05]  /*0510*/  IADD3 R22, PT, PT, RZ, -R13, RZ ;  /* 0x8000000dff167210 */ /* 0x010fca0007ffe0ff */
[----:B------:R-:W-:Y:S02]  /*0520*/  IMAD R23, R22, R21, RZ ;  /* 0x0000001516177224 */ /* 0x000fe400078e02ff */
[----:B------:R-:W3:Y:S02]  /*0530*/  I2F.RP R22, R26 ;  /* 0x0000001a00167306 */ /* 0x000ee40000209400 */
[----:B------:R-:W-:-:S06]  /*0540*/  IMAD.HI.U32 R13, R13, R23, R12 ;  /* 0x000000170d0d7227 */ /* 0x000fcc00078e000c */
[----:B------:R-:W-:-:S05]  /*0550*/  IMAD.HI.U32 R13, R13, R20, RZ ;  /* 0x000000140d0d7227 */ /* 0x000fca00078e00ff */
[----:B------:R-:W-:Y:S01]  /*0560*/  IADD3 R12, PT, PT, -R13, RZ, RZ ;  /* 0x000000ff0d0c7210 */ /* 0x000fe20007ffe1ff */
[----:B---3--:R-:W3:Y:S04]  /*0570*/  MUFU.RCP R22, R22 ;  /* 0x0000001600167308 */ /* 0x008ee80000001000 */
[----:B------:R-:W-:-:S05]  /*0580*/  IMAD R12, R21, R12, R20 ;  /* 0x0000000c150c7224 */ /* 0x000fca00078e0214 */
[----:B------:R-:W-:Y:S01]  /*0590*/  ISETP.GT.U32.AND P5, PT, R21, R12, PT ;  /* 0x0000000c1500720c */ /* 0x000fe20003fa4070 */
[----:B---3--:R-:W-:-:S12]  /*05a0*/  VIADD R20, R22, 0xffffffe ;  /* 0x0ffffffe16147836 */ /* 0x008fd80000000000 */
[----:B------:R-:W-:Y:S01]  /*05b0*/  @!P5 IMAD.IADD R12, R12, 0x1, -R21 ;  /* 0x000000010c0cd824 */ /* 0x000fe200078e0a15 */
[----:B------:R-:W-:-:S04]  /*05c0*/  @!P5 IADD3 R13, PT, PT, R13, 0x1, RZ ;  /* 0x000000010d0dd810 */ /* 0x000fc80007ffe0ff */
[----:B------:R-:W-:Y:S02]  /*05d0*/  ISETP.GE.U32.AND P6, PT, R12, R21, PT ;  /* 0x000000150c00720c */ /* 0x000fe40003fc6070 */
[----:B------:R-:W-:Y:S01]  /*05e0*/  LOP3.LUT R12, R11, R24, RZ, 0x3c, !PT ;  /* 0x000000180b0c7212 */ /* 0x000fe200078e3cff */
[----:B------:R3:W4:Y:S03]  /*05f0*/  F2I.FTZ.U32.TRUNC.NTZ R21, R20 ;  /* 0x0000001400157305 */ /* 0x000726000021f000 */
[----:B------:R-:W-:Y:S02]  /*0600*/  ISETP.GE.AND P5, PT, R12, RZ, PT ;  /* 0x000000ff0c00720c */ /* 0x000fe40003fa6270 */
[----:B------:R-:W5:Y:S01]  /*0610*/  LDC R12, c[0x0][0x3c0] ;  /* 0x0000f000ff0c7b82 */ /* 0x000f620000000800 */
[----:B---3--:R-:W-:-:S04]  /*0620*/  IMAD.MOV.U32 R20, RZ, RZ, RZ ;  /* 0x000000ffff147224 */ /* 0x008fc800078e00ff */
[----:B------:R-:W-:Y:S02]  /*0630*/  @P6 IADD3 R13, PT, PT, R13, 0x1, RZ ;  /* 0x000000010d0d6810 */ /* 0x000fe40007ffe0ff */
[----:B------:R-:W-:-:S03]  /*0640*/  ISETP.NE.AND P6, PT, R24, RZ, PT ;  /* 0x000000ff1800720c */ /* 0x000fc60003fc5270 */
[----:B------:R-:W-:Y:S02]  /*0650*/  IMAD.MOV.U32 R23, RZ, RZ, R13 ;  /* 0x000000ffff177224 */ /* 0x000fe400078e000d */
[----:B----4-:R-:W-:-:S03]  /*0660*/  IMAD.MOV R27, RZ, RZ, -R21 ;  /* 0x000000ffff1b7224 */ /* 0x010fc600078e0a15 */
[----:B------:R-:W-:-:S05]  /*0670*/  @!P5 IADD3 R23, PT, PT, -R23, RZ, RZ ;  /* 0x000000ff1717d210 */ /* 0x000fca0007ffe1ff */
[----:B------:R-:W-:-:S04]  /*0680*/  @!P6 LOP3.LUT R23, RZ, R24, RZ, 0x33, !PT ;  /* 0x00000018ff17e212 */ /* 0x000fc800078e33ff */
[----:B------:R-:W-:-:S05]  /*0690*/  IADD3 R13, PT, PT, -R23, RZ, RZ ;  /* 0x000000ff170d7210 */ /* 0x000fca0007ffe1ff */
[----:B------:R-:W-:Y:S01]  /*06a0*/  IMAD R28, R24, R13, R11 ;  /* 0x0000000d181c7224 */ /* 0x000fe200078e020b */
[----:B-----5:R-:W-:Y:S01]  /*06b0*/  IABS R24, R12 ;  /* 0x0000000c00187213 */ /* 0x020fe20000000000 */
[----:B------:R-:W-:-:S03]  /*06c0*/  IMAD R13, R27, R26, RZ ;  /* 0x0000001a1b0d7224 */ /* 0x000fc600078e02ff */
[----:B------:R-:W-:Y:S01]  /*06d0*/  IABS R22, R28 ;  /* 0x0000001c00167213 */ /* 0x000fe20000000000 */
[----:B------:R-:W-:-:S03]  /*06e0*/  IMAD.HI.U32 R20, R21, R13, R20 ;  /* 0x0000000d15147227 */ /* 0x000fc600078e0014 */
[----:B------:R-:W-:Y:S02]  /*06f0*/  MOV R13, R22 ;  /* 0x00000016000d7202 */ /* 0x000fe40000000f00 */
[----:B------:R-:W3:Y:S03]  /*0700*/  I2F.RP R22, R24 ;  /* 0x0000001800167306 */ /* 0x000ee60000209400 */
[----:B------:R-:W-:-:S04]  /*0710*/  IMAD.HI.U32 R20, R20, R13, RZ ;  /* 0x0000000d14147227 */ /* 0x000fc800078e00ff */
[----:B------:R-:W-:-:S04]  /*0720*/  IMAD.MOV R21, RZ, RZ, -R20 ;  /* 0x000000ffff157224 */ /* 0x000fc800078e0a14 */
[C---:B------:R-:W-:Y:S01]  /*0730*/  IMAD R13, R26.reuse, R21, R13 ;  /* 0x000000151a0d7224 */ /* 0x040fe200078e020d */
[----:B---3--:R-:W3:Y:S04]  /*0740*/  MUFU.RCP R22, R22 ;  /* 0x0000001600167308 */ /* 0x008ee80000001000 */
[----:B------:R-:W-:-:S13]  /*0750*/  ISETP.GT.U32.AND P5, PT, R26, R13, PT ;  /* 0x0000000d1a00720c */ /* 0x000fda0003fa4070 */
[-C--:B------:R-:W-:Y:S01]  /*0760*/  @!P5 IADD3 R13, PT, PT, R13, -R26.reuse, RZ ;  /* 0x8000001a0d0dd210 */ /* 0x080fe20007ffe0ff */
[----:B------:R-:W-:Y:S01]  /*0770*/  @!P5 VIADD R20, R20, 0x1 ;  /* 0x000000011414d836 */ /* 0x000fe20000000000 */
[----:B---3--:R-:W-:Y:S02]  /*0780*/  IADD3 R21, PT, PT, R22, 0xffffffe, RZ ;  /* 0x0ffffffe16157810 */ /* 0x008fe40007ffe0ff */
[----:B------:R-:W-:Y:S02]  /*0790*/  ISETP.GE.U32.AND P6, PT, R13, R26, PT ;  /* 0x0000001a0d00720c */ /* 0x000fe40003fc6070 */
[----:B------:R-:W-:Y:S02]  /*07a0*/  LOP3.LUT R13, R28, R25, RZ, 0x3c, !PT ;  /* 0x000000191c0d7212 */ /* 0x000fe400078e3cff */
[----:B------:R-:W3:Y:S02]  /*07b0*/  F2I.FTZ.U32.TRUNC.NTZ R21, R21 ;  /* 0x0000001500157305 */ /* 0x000ee4000021f000 */
[----:B------:R-:W-:-:S07]  /*07c0*/  ISETP.GE.AND P5, PT, R13, RZ, PT ;  /* 0x000000ff0d00720c */ /* 0x000fce0003fa6270 */
[----:B------:R-:W-:Y:S01]  /*07d0*/  @P6 VIADD R20, R20, 0x1 ;  /* 0x0000000114146836 */ /* 0x000fe20000000000 */
[----:B------:R-:W-:-:S04]  /*07e0*/  ISETP.NE.AND P6, PT, R25, RZ, PT ;  /* 0x000000ff1900720c */ /* 0x000fc80003fc5270 */
[----:B------:R-:W-:Y:S02]  /*07f0*/  MOV R26, R20 ;  /* 0x00000014001a7202 */ /* 0x000fe40000000f00 */
[----:B---3--:R-:W-:-:S03]  /*0800*/  IADD3 R13, PT, PT, RZ, -R21, RZ ;  /* 0x80000015ff0d7210 */ /* 0x008fc60007ffe0ff */
[----:B------:R-:W-:Y:S02]  /*0810*/  @!P5 IMAD.MOV R26, RZ, RZ, -R26 ;  /* 0x000000ffff1ad224 */ /* 0x000fe400078e0a1a */
[----:B------:R-:W-:Y:S02]  /*0820*/  IMAD R13, R13, R24, RZ ;  /* 0x000000180d0d7224 */ /* 0x000fe400078e02ff */
[----:B------:R-:W-:-:S05]  /*0830*/  @!P6 LOP3.LUT R26, RZ, R25, RZ, 0x33, !PT ;  /* 0x00000019ff1ae212 */ /* 0x000fca00078e33ff */
[----:B------:R-:W-:-:S04]  /*0840*/  IMAD.MOV R20, RZ, RZ, -R26 ;  /* 0x000000ffff147224 */ /* 0x000fc800078e0a1a */
[----:B------:R-:W-:Y:S02]  /*0850*/  IMAD R25, R25, R20, R28 ;  /* 0x0000001419197224 */ /* 0x000fe400078e021c */
[----:B------:R-:W-:Y:S01]  /*0860*/  HFMA2 R20, -RZ, RZ, 0, 0 ;  /* 0x00000000ff147431 */ /* 0x000fe200000001ff */
[----:B------:R-:W3:Y:S02]  /*0870*/  LDC.64 R28, c[0x0][0x3a8] ;  /* 0x0000ea00ff1c7b82 */ /* 0x000ee40000000a00 */
[----:B------:R-:W-:Y:S02]  /*0880*/  IABS R22, R25 ;  /* 0x0000001900167213 */ /* 0x000fe40000000000 */
        /* <DEDUP_REMOVED lines=21> */
[----:B-1----:R-:W-:Y:S01]  /*09e0*/  ISETP.NE.U32.AND P6, PT, R30, 0x1, PT ;  /* 0x000000011e00780c */ /* 0x002fe20003fc5070 */
[----:B------:R-:W-:Y:S01]  /*09f0*/  IMAD R23, R13, UR36, RZ ;  /* 0x000000240d177c24 */ /* 0x000fe2000f8e02ff */
[----:B------:R-:W-:Y:S01]  /*0a00*/  SEL R22, R26, RZ, P5 ;  /* 0x000000ff1a167207 */ /* 0x000fe20002800000 */
[----:B------:R-:W-:Y:S01]  /*0a10*/  IMAD R21, R12, R21, R25 ;  /* 0x000000150c157224 */ /* 0x000fe200078e0219 */
[----:B---3--:R-:W-:Y:S01]  /*0a20*/  ISETP.NE.U32.AND P5, PT, R28, 0x1, PT ;  /* 0x000000011c00780c */ /* 0x008fe20003fa5070 */
        /* <DEDUP_REMOVED lines=30> */
.L_x_7349:
[----:B------:R-:W-:Y:S05]  /*0c10*/  BSYNC.RECONVERGENT B1 ;  /* 0x0000000000017941 */ /* 0x000fea0003800200 */
.L_x_7348:
        /* <DEDUP_REMOVED lines=13> */
[----:B------:R-:W3:Y:S07]  /*0cf0*/  I2F.RP R12, R25 ;  /* 0x00000019000c7306 */ /* 0x000eee0000209400 */
[----:B------:R-:W4:Y:S01]  /*0d00*/  LDC.64 R32, c[0x0][0x3a0] ;  /* 0x0000e800ff207b82 */ /* 0x000f220000000a00 */
[----:B---3--:R-:W3:Y:S02]  /*0d10*/  MUFU.RCP R12, R12 ;  /* 0x0000000c000c7308 */ /* 0x008ee40000001000 */
[----:B---3--:R-:W-:Y:S01]  /*0d20*/  VIADD R23, R12, 0xffffffe ;  /* 0x0ffffffe0c177836 */ /* 0x008fe20000000000 */
[----:B------:R-:W-:-:S05]  /*0d30*/  IABS R12, R11 ;  /* 0x0000000b000c7213 */ /* 0x000fca0000000000 */
[----:B------:R-:W3:Y:S02]  /*0d40*/  F2I.FTZ.U32.TRUNC.NTZ R23, R23 ;  /* 0x0000001700177305 */ /* 0x000ee4000021f000 */
[----:B---3--:R-:W-:-:S05]  /*0d50*/  IADD3 R22, PT, PT, RZ, -R23, RZ ;  /* 0x80000017ff167210 */ /* 0x008fca0007ffe0ff */
[----:B------:R-:W-:Y:S02]  /*0d60*/  IMAD R27, R22, R25, RZ ;  /* 0x00000019161b7224 */ /* 0x000fe400078e02ff */
[----:B------:R-:W-:-:S04]  /*0d70*/  IMAD.MOV.U32 R22, RZ, RZ, RZ ;  /* 0x000000ffff167224 */ /* 0x000fc800078e00ff */
[----:B------:R-:W-:-:S06]  /*0d80*/  IMAD.HI.U32 R27, R23, R27, R22 ;  /* 0x0000001b171b7227 */ /* 0x000fcc00078e0016 */
[----:B------:R-:W-:Y:S01]  /*0d90*/  IMAD.HI.U32 R22, R27, R12, RZ ;  /* 0x0000000c1b167227 */ /* 0x000fe200078e00ff */
[----:B-1----:R-:W-:-:S04]  /*0da0*/  IABS R27, R29 ;  /* 0x0000001d001b7213 */ /* 0x002fc80000000000 */
        /* <DEDUP_REMOVED lines=9> */
[----:B------:R-:W-:Y:S02]  /*0e40*/  ISETP.GE.AND P6, PT, R12, RZ, PT ;  /* 0x000000ff0c00720c */ /* 0x000fe40003fc6270 */
[----:B------:R-:W3:Y:S01]  /*0e50*/  LDC R12, c[0x0][0x3c0] ;  /* 0x0000f000ff0c7b82 */ /* 0x000ee20000000800 */
[----:B-1----:R-:W-:-:S04]  /*0e60*/  VIADD R25, R23, 0xffffffe ;  /* 0x0ffffffe17197836 */ /* 0x002fc80000000000 */
[----:B------:R-:W-:Y:S02]  /*0e70*/  @P3 IADD3 R22, PT, PT, R22, 0x1, RZ ;  /* 0x0000000116163810 */ /* 0x000fe40007ffe0ff */
[----:B------:R-:W-:Y:S01]  /*0e80*/  ISETP.NE.AND P3, PT, R26, RZ, PT ;  /* 0x000000ff1a00720c */ /* 0x000fe20003f65270 */
[----:B------:R-:W1:Y:S03]  /*0e90*/  F2I.FTZ.U32.TRUNC.NTZ R25, R25 ;  /* 0x0000001900197305 */ /* 0x000e66000021f000 */
[----:B------:R-:W-:-:S09]  /*0ea0*/  @!P6 IMAD.MOV R22, RZ, RZ, -R22 ;  /* 0x000000ffff16e224 */ /* 0x000fd200078e0a16 */
[----:B------:R-:W-:Y:S02]  /*0eb0*/  @!P3 LOP3.LUT R22, RZ, R26, RZ, 0x33, !PT ;  /* 0x0000001aff16b212 */ /* 0x000fe400078e33ff */
[----:B-1----:R-:W-:-:S03]  /*0ec0*/  IADD3 R28, PT, PT, RZ, -R25, RZ ;  /* 0x80000019ff1c7210 */ /* 0x002fc60007ffe0ff */
[----:B------:R-:W-:Y:S01]  /*0ed0*/  IMAD.MOV R24, RZ, RZ, -R22 ;  /* 0x000000ffff187224 */ /* 0x000fe200078e0a16 */
[----:B---3--:R-:W-:-:S03]  /*0ee0*/  IABS R31, R12 ;  /* 0x0000000c001f7213 */ /* 0x008fc60000000000 */
[----:B------:R-:W-:Y:S02]  /*0ef0*/  IMAD R26, R26, R24, R11 ;  /* 0x000000181a1a7224 */ /* 0x000fe400078e020b */
[----:B------:R-:W-:Y:S02]  /*0f00*/  HFMA2 R24, -RZ, RZ, 0, 0 ;  /* 0x00000000ff187431 */ /* 0x000fe400000001ff */
[----:B------:R-:W-:Y:S01]  /*0f10*/  IMAD R23, R28, R27, RZ ;  /* 0x0000001b1c177224 */ /* 0x000fe200078e02ff */
[----:B------:R-:W-:-:S03]  /*0f20*/  IABS R28, R26 ;  /* 0x0000001a001c7213 */ /* 0x000fc60000000000 */
        /* <DEDUP_REMOVED lines=36> */
[----:B------:R-:W1:Y:S03]  /*1170*/  LDC.64 R30, c[0x0][0x3a8] ;  /* 0x0000ea00ff1e7b82 */ /* 0x000e660000000a00 */
        /* <DEDUP_REMOVED lines=13> */
[----:B----4-:R-:W-:-:S02]  /*1250*/  ISETP.NE.U32.AND P6, PT, R32, 0x1, PT ;  /* 0x000000012000780c */ /* 0x010fc40003fc5070 */
        /* <DEDUP_REMOVED lines=33> */
.L_x_7351:
[----:B------:R-:W-:Y:S05]  /*1470*/  BSYNC.RECONVERGENT B1 ;  /* 0x0000000000017941 */ /* 0x000fea0003800200 */
.L_x_7350:
        /* <DEDUP_REMOVED lines=24> */
[----:B------:R-:W-:Y:S02]  /*1600*/  MOV R24, R30 ;  /* 0x0000001e00187202 */ /* 0x000fe40000000f00 */
[----:B-1----:R-:W-:-:S03]  /*1610*/  IABS R30, R12 ;  /* 0x0000000c001e7213 */ /* 0x002fc60000000000 */
        /* <DEDUP_REMOVED lines=9> */
[----:B------:R-:W-:Y:S02]  /*16b0*/  LOP3.LUT R24, R11, R28, RZ, 0x3c, !PT ;  /* 0x0000001c0b187212 */ /* 0x000fe400078e3cff */
[----:B-1----:R-:W-:Y:S02]  /*16c0*/  IADD3 R25, PT, PT, R26, 0xffffffe, RZ ;  /* 0x0ffffffe1a197810 */ /* 0x002fe40007ffe0ff */
[----:B------:R-:W-:Y:S01]  /*16d0*/  ISETP.GE.AND P6, PT, R24, RZ, PT ;  /* 0x000000ff1800720c */ /* 0x000fe20003fc6270 */
[----:B------:R-:W1:Y:S03]  /*16e0*/  LDC R26, c[0x0][0x3c0] ;  /* 0x0000f000ff1a7b82 */ /* 0x000e660000000800 */
[----:B------:R-:W3:Y:S03]  /*16f0*/  F2I.FTZ.U32.TRUNC.NTZ R25, R25 ;  /* 0x0000001900197305 */ /* 0x000ee6000021f000 */
[----:B------:R-:W-:Y:S01]  /*1700*/  @P0 VIADD R27, R27, 0x1 ;  /* 0x000000011b1b0836 */ /* 0x000fe20000000000 */
[----:B------:R-:W-:-:S05]  /*1710*/  ISETP.NE.AND P0, PT, R28, RZ, PT ;  /* 0x000000ff1c00720c */ /* 0x000fca0003f05270 */
[----:B------:R-:W-:Y:S01]  /*1720*/  @!P6 IADD3 R27, PT, PT, -R27, RZ, RZ ;  /* 0x000000ff1b1be210 */ /* 0x000fe20007ffe1ff */
[----:B---3--:R-:W-:-:S07]  /*1730*/  IMAD.MOV R29, RZ, RZ, -R25 ;  /* 0x000000ffff1d7224 */ /* 0x008fce00078e0a19 */
[----:B------:R-:W-:Y:S01]  /*1740*/  @!P0 LOP3.LUT R27, RZ, R28, RZ, 0x33, !PT ;  /* 0x0000001cff1b8212 */ /* 0x000fe200078e33ff */
[----:B------:R-:W-:-:S03]  /*1750*/  IMAD R29, R29, R30, RZ ;  /* 0x0000001e1d1d7224 */ /* 0x000fc600078e02ff */
[----:B------:R-:W-:Y:S02]  /*1760*/  IADD3 R24, PT, PT, -R27, RZ, RZ ;  /* 0x000000ff1b187210 */ /* 0x000fe40007ffe1ff */
[----:B-1----:R-:W-:-:S03]  /*1770*/  IABS R33, R26 ;  /* 0x0000001a00217213 */ /* 0x002fc60000000000 */
[----:B------:R-:W-:Y:S02]  /*1780*/  IMAD R31, R28, R24, R11 ;  /* 0x000000181c1f7224 */ /* 0x000fe400078e020b */
[----:B------:R-:W-:-:S03]  /*1790*/  IMAD.MOV.U32 R24, RZ, RZ, RZ ;  /* 0x000000ffff187224 */ /* 0x000fc600078e00ff */
        /* <DEDUP_REMOVED lines=12> */
[----:B------:R-:W-:-:S04]  /*1860*/  LOP3.LUT R25, R31, R12, RZ, 0x3c, !PT ;  /* 0x0000000c1f197212 */ /* 0x000fc800078e3cff */
        /* <DEDUP_REMOVED lines=11> */
[----:B------:R-:W-:Y:S02]  /*1920*/  IMAD R31, R24, R33, RZ ;  /* 0x00000021181f7224 */ /* 0x000fe400078e02ff */
[----:B------:R-:W-:Y:S01]  /*1930*/  HFMA2 R24, -RZ, RZ, 0, 0 ;  /* 0x00000000ff187431 */ /* 0x000fe200000001ff */
[----:B------:R-:W-:-:S04]  /*1940*/  IABS R12, R29 ;  /* 0x0000001d000c7213 */ /* 0x000fc80000000000 */
        /* <DEDUP_REMOVED lines=24> */
[----:B------:R-:W-:Y:S01]  /*1ad0*/  IMAD R27, R27, UR36, RZ ;  /* 0x000000241b1b7c24 */ /* 0x000fe2000f8e02ff */
[----:B------:R-:W-:Y:S01]  /*1ae0*/  SEL R28, R28, RZ, P0 ;  /* 0x000000ff1c1c7207 */ /* 0x000fe20000000000 */
[----:B------:R-:W-:Y:S01]  /*1af0*/  IMAD R26, R26, R25, R29 ;  /* 0x000000191a1a7224 */ /* 0x000fe200078e021d */
        /* <DEDUP_REMOVED lines=31> */
.L_x_7353:
[----:B------:R-:W-:Y:S05]  /*1cf0*/  BSYNC.RECONVERGENT B1 ;  /* 0x0000000000017941 */ /* 0x000fea0003800200 */
.L_x_7352:
        /* <DEDUP_REMOVED lines=10> */
[----:B------:R-:W1:Y:S01]  /*1da0*/  LDC R12, c[0x0][0x3bc] ;  /* 0x0000ef00ff0c7b82 */ /* 0x000e620000000800 */
        /* <DEDUP_REMOVED lines=22> */
[----:B------:R-:W-:Y:S01]  /*1f10*/  ISETP.GE.AND P6, PT, R26, RZ, PT ;  /* 0x000000ff1a00720c */ /* 0x000fe20003fc6270 */
[----:B------:R-:W0:Y:S03]  /*1f20*/  LDC R28, c[0x0][0x3c0] ;  /* 0x0000f000ff1c7b82 */ /* 0x000e260000000800 */
[----:B------:R-:W1:Y:S03]  /*1f30*/  F2I.FTZ.U32.TRUNC.NTZ R27, R27 ;  /* 0x0000001b001b7305 */ /* 0x000e66000021f000 */
[----:B------:R-:W-:Y:S01]  /*1f40*/  @P1 VIADD R29, R29, 0x1 ;  /* 0x000000011d1d1836 */ /* 0x000fe20000000000 */
[----:B------:R-:W-:-:S05]  /*1f50*/  ISETP.NE.AND P1, PT, R30, RZ, PT ;  /* 0x000000ff1e00720c */ /* 0x000fca0003f25270 */
[----:B------:R-:W-:Y:S01]  /*1f60*/  @!P6 IADD3 R29, PT, PT, -R29, RZ, RZ ;  /* 0x000000ff1d1de210 */ /* 0x000fe20007ffe1ff */
        /* <DEDUP_REMOVED lines=27> */
[----:B------:R-:W-:-:S05]  /*2120*/  @!P1 LOP3.LUT R34, RZ, R12, RZ, 0x33, !PT ;  /* 0x0000000cff229212 */ /* 0x000fca00078e33ff */
[----:B------:R-:W-:Y:S01]  /*2130*/  IMAD.MOV R31, RZ, RZ, -R34 ;  /* 0x000000ffff1f7224 */ /* 0x000fe200078e0a22 */
[----:B0-----:R-:W-:-:S03]  /*2140*/  IADD3 R26, PT, PT, RZ, -R27, RZ ;  /* 0x8000001bff1a7210 */ /* 0x001fc60007ffe0ff */
[----:B------:R-:W-:Y:S02]  /*2150*/  IMAD R35, R12, R31, R33 ;  /* 0x0000001f0c237224 */ /* 0x000fe400078e0221 */
[----:B------:R-:W-:Y:S02]  /*2160*/  IMAD R31, R26, R37, RZ ;  /* 0x000000251a1f7224 */ /* 0x000fe400078e02ff */
[----:B------:R-:W-:Y:S01]  /*2170*/  HFMA2 R26, -RZ, RZ, 0, 0 ;  /* 0x00000000ff1a7431 */ /* 0x000fe200000001ff */
[----:B------:R-:W0:Y:S01]  /*2180*/  LDC.64 R32, c[0x0][0x3a8] ;  /* 0x0000ea00ff207b82 */ /* 0x000e220000000a00 */
[----:B------:R-:W-:Y:S02]  /*2190*/  IABS R12, R35 ;  /* 0x00000023000c7213 */ /* 0x000fe40000000000 */
[----:B------:R-:W-:Y:S01]  /*21a0*/  LOP3.LUT R30, R35, R28, RZ, 0x3c, !PT ;  /* 0x0000001c231e7212 */ /* 0x000fe200078e3cff */
        /* <DEDUP_REMOVED lines=14> */
[----:B------:R-:W3:Y:S01]  /*2290*/  LDC.64 R26, c[0x0][0x398] ;  /* 0x0000e600ff1a7b82 */ /* 0x000ee20000000a00 */
[----:B------:R-:W-:-:S09]  /*22a0*/  @!P6 IADD3 R12, PT, PT, -R12, RZ, RZ ;  /* 0x000000ff0c0ce210 */ /* 0x000fd20007ffe1ff */
[----:B------:R-:W-:Y:S02]  /*22b0*/  @!P1 LOP3.LUT R12, RZ, R28, RZ, 0x33, !PT ;  /* 0x0000001cff0c9212 */ /* 0x000fe400078e33ff */
[----:B--2---:R-:W-:-:S04]  /*22c0*/  ISETP.NE.U32.AND P6, PT, R36, 0x1, PT ;  /* 0x000000012400780c */ /* 0x004fc80003fc5070 */
[----:B------:R-:W-:Y:S02]  /*22d0*/  ISETP.NE.AND.EX P6, PT, R37, RZ, PT, P6 ;  /* 0x000000ff2500720c */ /* 0x000fe40003fc5360 */
[----:B---3--:R-:W-:Y:S02]  /*22e0*/  ISETP.NE.U32.AND P1, PT, R26, 0x1, PT ;  /* 0x000000011a00780c */ /* 0x008fe40003f25070 */
[----:B------:R-:W-:Y:S02]  /*22f0*/  SEL R29, R29, RZ, P6 ;  /* 0x000000ff1d1d7207 */ /* 0x000fe40003000000 */
[----:B------:R-:W-:Y:S01]  /*2300*/  ISETP.NE.AND.EX P1, PT, R27, RZ, PT, P1 ;  /* 0x000000ff1b00720c */ /* 0x000fe20003f25310 */
[----:B------:R-:W-:Y:S01]  /*2310*/  IMAD.MOV R27, RZ, RZ, -R12 ;  /* 0x000000ffff1b7224 */ /* 0x000fe200078e0a0c */
[----:B-1----:R-:W-:Y:S01]  /*2320*/  ISETP.NE.U32.AND P6, PT, R30, 0x1, PT ;  /* 0x000000011e00780c */ /* 0x002fe20003fc5070 */
[----:B------:R-:W-:Y:S01]  /*2330*/  IMAD R29, R29, UR36, RZ ;  /* 0x000000241d1d7c24 */ /* 0x000fe2000f8e02ff */
[----:B------:R-:W-:Y:S01]  /*2340*/  SEL R30, R34, RZ, P1 ;  /* 0x000000ff221e7207 */ /* 0x000fe20000800000 */
[----:B------:R-:W-:Y:S01]  /*2350*/  IMAD R28, R28, R27, R35 ;  /* 0x0000001b1c1c7224 */ /* 0x000fe200078e0223 */
[----:B0-----:R-:W-:Y:S01]  /*2360*/  ISETP.NE.U32.AND P1, PT, R32, 0x1, PT ;  /* 0x000000012000780c */ /* 0x001fe20003f25070 */
        /* <DEDUP_REMOVED lines=30> */
.L_x_7355:
[----:B------:R-:W-:Y:S05]  /*2550*/  BSYNC.RECONVERGENT B1 ;  /* 0x0000000000017941 */ /* 0x000fea0003800200 */
.L_x_7354:
        /* <DEDUP_REMOVED lines=10> */
[----:B------:R-:W-:-:S04]  /*2600*/  R2UR UR5, R47 ;  /* 0x000000002f0572ca */ /* 0x000fc800000e0000 */
[----:B------:R-:W1:Y:S01]  /*2610*/  LDC R31, c[0x0][0x3bc] ;  /* 0x0000ef00ff1f7b82 */ /* 0x000e620000000800 */
        /* <DEDUP_REMOVED lines=20> */
[----:B------:R-:W-:-:S04]  /*2760*/  @!P6 IADD3 R30, PT, PT, R30, 0x1, RZ ;  /* 0x000000011e1ee810 */ /* 0x000fc80007ffe0ff */
[----:B------:R-:W-:Y:S02]  /*2770*/  ISETP.GE.U32.AND P4, PT, R12, R33, PT ;  /* 0x000000210c00720c */ /* 0x000fe40003f86070 */
[----:B------:R-:W-:Y:S02]  /*2780*/  LOP3.LUT R12, R11, R34, RZ, 0x3c, !PT ;  /* 0x000000220b0c7212 */ /* 0x000fe400078e3cff */
[----:B0-----:R-:W-:Y:S02]  /*2790*/  IADD3 R33, PT, PT, RZ, -R29, RZ ;  /* 0x8000001dff217210 */ /* 0x001fe40007ffe0ff */
[----:B------:R-:W-:Y:S02]  /*27a0*/  ISETP.GE.AND P6, PT, R12, RZ, PT ;  /* 0x000000ff0c00720c */ /* 0x000fe40003fc6270 */
[----:B------:R-:W0:Y:S01]  /*27b0*/  LDC R12, c[0x0][0x3c0] ;  /* 0x0000f000ff0c7b82 */ /* 0x000e220000000800 */
[----:B------:R-:W-:-:S04]  /*27c0*/  IMAD R33, R33, R36, RZ ;  /* 0x0000002421217224 */ /* 0x000fc800078e02ff */
[----:B------:R-:W-:Y:S02]  /*27d0*/  @P4 IADD3 R30, PT, PT, R30, 0x1, RZ ;  /* 0x000000011e1e4810 */ /* 0x000fe40007ffe0ff */
[----:B------:R-:W-:-:S04]  /*27e0*/  ISETP.NE.AND P4, PT, R34, RZ, PT ;  /* 0x000000ff2200720c */ /* 0x000fc80003f85270 */
[----:B------:R-:W-:-:S09]  /*27f0*/  @!P6 IMAD.MOV R30, RZ, RZ, -R30 ;  /* 0x000000ffff1ee224 */ /* 0x000fd200078e0a1e */
[----:B------:R-:W-:Y:S02]  /*2800*/  @!P4 LOP3.LUT R30, RZ, R34, RZ, 0x33, !PT ;  /* 0x00000022ff1ec212 */ /* 0x000fe400078e33ff */
[----:B0-----:R-:W-:-:S03]  /*2810*/  IABS R38, R12 ;  /* 0x0000000c00267213 */ /* 0x001fc60000000000 */
[----:B------:R-:W-:-:S04]  /*2820*/  IMAD.MOV R28, RZ, RZ, -R30 ;  /* 0x000000ffff1c7224 */ /* 0x000fc800078e0a1e */
[----:B------:R-:W-:Y:S02]  /*2830*/  IMAD R34, R34, R28, R11 ;  /* 0x0000001c22227224 */ /* 0x000fe400078e020b */
[----:B------:R-:W-:-:S03]  /*2840*/  HFMA2 R28, -RZ, RZ, 0, 0 ;  /* 0x00000000ff1c7431 */ /* 0x000fc600000001ff */
[----:B------:R-:W-:Y:S02]  /*2850*/  IABS R32, R34 ;  /* 0x0000002200207213 */ /* 0x000fe40000000000 */
        /* <DEDUP_REMOVED lines=18> */
[----:B------:R-:W-:-:S05]  /*2980*/  IMAD.MOV.U32 R40, RZ, RZ, R28 ;  /* 0x000000ffff287224 */ /* 0x000fca00078e001c */
[----:B------:R-:W-:-:S05]  /*2990*/  @!P6 IADD3 R40, PT, PT, -R40, RZ, RZ ;  /* 0x000000ff2828e210 */ /* 0x000fca0007ffe1ff */
        /* <DEDUP_REMOVED lines=22> */
[----:B------:R-:W-:-:S03]  /*2b00*/  ISETP.NE.AND P4, PT, R12, RZ, PT ;  /* 0x000000ff0c00720c */ /* 0x000fc60003f85270 */
[----:B------:R-:W-:-:S05]  /*2b10*/  IMAD.MOV.U32 R31, RZ, RZ, R28 ;  /* 0x000000ffff1f7224 */ /* 0x000fca00078e001c */
[----:B------:R-:W-:Y:S02]  /*2b20*/  @!P6 IADD3 R31, PT, PT, -R31, RZ, RZ ;  /* 0x000000ff1f1fe210 */ /* 0x000fe40007ffe1ff */
[----:B-1----:R-:W-:-:S03]  /*2b30*/  ISETP.NE.U32.AND P6, PT, R36, 0x1, PT ;  /* 0x000000012400780c */ /* 0x002fc60003fc5070 */
[----:B------:R-:W-:Y:S02]  /*2b40*/  @!P4 LOP3.LUT R31, RZ, R12, RZ, 0x33, !PT ;  /* 0x0000000cff1fc212 */ /* 0x000fe400078e33ff */
[----:B---3--:R-:W-:Y:S02]  /*2b50*/  ISETP.NE.U32.AND P4, PT, R38, 0x1, PT ;  /* 0x000000012600780c */ /* 0x008fe40003f85070 */
[----:B------:R-:W-:Y:S01]  /*2b60*/  ISETP.NE.AND.EX P6, PT, R37, RZ, PT, P6 ;  /* 0x000000ff2500720c */ /* 0x000fe20003fc5360 */
[----:B------:R-:W-:Y:S01]  /*2b70*/  IMAD.MOV R29, RZ, RZ, -R31 ;  /* 0x000000ffff1d7224 */ /* 0x000fe200078e0a1f */
[----:B------:R-:W-:Y:S02]  /*2b80*/  ISETP.NE.AND.EX P4, PT, R39, RZ, PT, P4 ;  /* 0x000000ff2700720c */ /* 0x000fe40003f85340 */
[----:B------:R-:W-:Y:S01]  /*2b90*/  SEL R30, R30, RZ, P6 ;  /* 0x000000ff1e1e7207 */ /* 0x000fe20003000000 */
[----:B------:R-:W-:Y:S01]  /*2ba0*/  IMAD R12, R12, R29, R41 ;  /* 0x0000001d0c0c7224 */ /* 0x000fe200078e0229 */
[----:B--2---:R-:W-:Y:S01]  /*2bb0*/  ISETP.NE.U32.AND P6, PT, R32, 0x1, PT ;  /* 0x000000012000780c */ /* 0x004fe20003fc5070 */
[----:B------:R-:W1:Y:S01]  /*2bc0*/  LDC.64 R28, c[0x0][0x388] ;  /* 0x0000e200ff1c7b82 */ /* 0x000e620000000a00 */
[----:B------:R-:W-:-:S02]  /*2bd0*/  SEL R32, R40, RZ, P4 ;  /* 0x000000ff28207207 */ /* 0x000fc40002000000 */
[----:B0-----:R-:W-:Y:S02]  /*2be0*/  ISETP.NE.U32.AND P4, PT, R34, 0x1, PT ;  /* 0x000000012200780c */ /* 0x001fe40003f85070 */
[----:B------:R-:W-:Y:S01]  /*2bf0*/  ISETP.NE.AND.EX P6, PT, R33, RZ, PT, P6 ;  /* 0x000000ff2100720c */ /* 0x000fe20003fc5360 */
[----:B------:R-:W-:Y:S01]  /*2c00*/  IMAD R33, R30, UR36, RZ ;  /* 0x000000241e217c24 */ /* 0x000fe2000f8e02ff */
[----:B------:R-:W-:Y:S02]  /*2c10*/  ISETP.NE.AND.EX P4, PT, R35, RZ, PT, P4 ;  /* 0x000000ff2300720c */ /* 0x000fe40003f85340 */
        /* <DEDUP_REMOVED lines=27> */
.L_x_7357:
[----:B------:R-:W-:Y:S05]  /*2dd0*/  BSYNC.RECONVERGENT B1 ;  /* 0x0000000000017941 */ /* 0x000fea0003800200 */
.L_x_7356:
        /* <DEDUP_REMOVED lines=74> */
[----:B------:R-:W-:Y:S01]  /*3280*/  IMAD.HI.U32 R33, R31, R33, R30 ;  /* 0x000000211f217227 */ /* 0x000fe200078e001e */
[----:B------:R-:W-:-:S05]  /*3290*/  MOV R30, R34 ;  /* 0x00000022001e7202 */ /* 0x000fca0000000f00 */
[----:B------:R-:W-:-:S04]  /*32a0*/  IMAD.HI.U32 R33, R33, R30, RZ ;  /* 0x0000001e21217227 */ /* 0x000fc800078e00ff */
[----:B------:R-:W-:-:S04]  /*32b0*/  IMAD.MOV R31, RZ, RZ, -R33 ;  /* 0x000000ffff1f7224 */ /* 0x000fc800078e0a21 */
[----:B------:R-:W-:-:S05]  /*32c0*/  IMAD R30, R35, R31, R30 ;  /* 0x0000001f231e7224 */ /* 0x000fca00078e021e */
[----:B------:R-:W-:-:S13]  /*32d0*/  ISETP.GT.U32.AND P6, PT, R35, R30, PT ;  /* 0x0000001e2300720c */ /* 0x000fda0003fc4070 */
[-C--:B------:R-:W-:Y:S01]  /*32e0*/  @!P6 IADD3 R30, PT, PT, R30, -R35.reuse, RZ ;  /* 0x800000231e1ee210 */ /* 0x080fe20007ffe0ff */
[----:B------:R-:W-:Y:S01]  /*32f0*/  @!P6 VIADD R33, R33, 0x1 ;  /* 0x000000012121e836 */ /* 0x000fe20000000000 */
[----:B------:R-:W-:Y:S02]  /*3300*/  ISETP.GE.AND P6, PT, R36, RZ, PT ;  /* 0x000000ff2400720c */ /* 0x000fe40003fc6270 */
[----:B------:R-:W-:Y:S01]  /*3310*/  ISETP.GE.U32.AND P5, PT, R30, R35, PT ;  /* 0x000000231e00720c */ /* 0x000fe20003fa6070 */
[----:B------:R-:W0:Y:S08]  /*3320*/  LDC.64 R36, c[0x0][0x3a0] ;  /* 0x0000e800ff247b82 */ /* 0x000e300000000a00 */
[----:B------:R-:W2:Y:S04]  /*3330*/  LDC.64 R30, c[0x0][0x390] ;  /* 0x0000e400ff1e7b82 */ /* 0x000ea80000000a00 */
[----:B------:R-:W-:-:S02]  /*3340*/  @P5 IADD3 R33, PT, PT, R33, 0x1, RZ ;  /* 0x0000000121215810 */ /* 0x000fc40007ffe0ff */
[----:B------:R-:W-:Y:S02]  /*3350*/  ISETP.NE.AND P5, PT, R12, RZ, PT ;  /* 0x000000ff0c00720c */ /* 0x000fe40003fa5270 */
[----:B------:R-:W3:Y:S01]  /*3360*/  LDC.64 R34, c[0x0][0x398] ;  /* 0x0000e600ff227b82 */ /* 0x000ee20000000a00 */
[----:B------:R-:W-:-:S10]  /*3370*/  @!P6 IMAD.MOV R33, RZ, RZ, -R33 ;  /* 0x000000ffff21e224 */ /* 0x000fd400078e0a21 */
[----:B------:R-:W-:Y:S02]  /*3380*/  @!P5 LOP3.LUT R33, RZ, R12, RZ, 0x33, !PT ;  /* 0x0000000cff21d212 */ /* 0x000fe400078e33ff */
[----:B--2---:R-:W-:-:S04]  /*3390*/  ISETP.NE.U32.AND P6, PT, R30, 0x1, PT ;  /* 0x000000011e00780c */ /* 0x004fc80003fc5070 */
[----:B------:R-:W-:Y:S02]  /*33a0*/  ISETP.NE.AND.EX P6, PT, R31, RZ, PT, P6 ;  /* 0x000000ff1f00720c */ /* 0x000fe40003fc5360 */
[----:B------:R-:W-:Y:S02]  /*33b0*/  IADD3 R31, PT, PT, -R33, RZ, RZ ;  /* 0x000000ff211f7210 */ /* 0x000fe40007ffe1ff */
[----:B---3--:R-:W-:Y:S02]  /*33c0*/  ISETP.NE.U32.AND P5, PT, R34, 0x1, PT ;  /* 0x000000012200780c */ /* 0x008fe40003fa5070 */
[----:B------:R-:W-:Y:S01]  /*33d0*/  SEL R32, R32, RZ, P6 ;  /* 0x000000ff20207207 */ /* 0x000fe20003000000 */
[----:B------:R-:W-:Y:S01]  /*33e0*/  IMAD R12, R12, R31, R41 ;  /* 0x0000001f0c0c7224 */ /* 0x000fe200078e0229 */
[----:B------:R-:W-:Y:S01]  /*33f0*/  ISETP.NE.AND.EX P5, PT, R35, RZ, PT, P5 ;  /* 0x000000ff2300720c */ /* 0x000fe20003fa5350 */
[----:B------:R-:W2:Y:S01]  /*3400*/  LDC.64 R30, c[0x0][0x388] ;  /* 0x0000e200ff1e7b82 */ /* 0x000ea20000000a00 */
[----:B0-----:R-:W-:Y:S01]  /*3410*/  ISETP.NE.U32.AND P6, PT, R36, 0x1, PT ;  /* 0x000000012400780c */ /* 0x001fe20003fc5070 */
[----:B------:R-:W-:Y:S01]  /*3420*/  IMAD R35, R32, UR36, RZ ;  /* 0x0000002420237c24 */ /* 0x000fe2000f8e02ff */
[----:B------:R-:W-:-:S02]  /*3430*/  SEL R34, R40, RZ, P5 ;  /* 0x000000ff28227207 */ /* 0x000fc40002800000 */
[----:B-1----:R-:W-:Y:S02]  /*3440*/  ISETP.NE.U32.AND P5, PT, R38, 0x1, PT ;  /* 0x000000012600780c */ /* 0x002fe40003fa5070 */
        /* <DEDUP_REMOVED lines=29> */
.L_x_7359:
[----:B------:R-:W-:Y:S05]  /*3620*/  BSYNC.RECONVERGENT B1 ;  /* 0x0000000000017941 */ /* 0x000fea0003800200 */
.L_x_7358:
        /* <DEDUP_REMOVED lines=15> */
[----:B------:R-:W-:Y:S01]  /*3720*/  IMAD R11, R3, UR46, R10 ;  /* 0x0000002e030b7c24 */ /* 0x000fe2000f8e020a */
[----:B-1----:R-:W-:Y:S02]  /*3730*/  R2UR UR4, R46 ;  /* 0x000000002e0472ca */ /* 0x002fe400000e0000 */
        /* <DEDUP_REMOVED lines=33> */
[----:B------:R-:W-:Y:S02]  /*3950*/  IADD3 R14, PT, PT, -R35, RZ, RZ ;  /* 0x000000ff230e7210 */ /* 0x000fe40007ffe1ff */
        /* <DEDUP_REMOVED lines=23> */
[----:B------:R-:W-:Y:S02]  /*3ad0*/  @!P3 LOP3.LUT R44, RZ, R36, RZ, 0x33, !PT ;  /* 0x00000024ff2cb212 */ /* 0x000fe400078e33ff */
[----:B0-----:R-:W-:-:S03]  /*3ae0*/  IADD3 R14, PT, PT, RZ, -R15, RZ ;  /* 0x8000000fff0e7210 */ /* 0x001fc60007ffe0ff */
[----:B------:R-:W-:-:S04]  /*3af0*/  IMAD.MOV R37, RZ, RZ, -R44 ;  /* 0x000000ffff257224 */ /* 0x000fc800078e0a2c */
[----:B------:R-:W-:Y:S02]  /*3b00*/  IMAD R45, R36, R37, R39 ;  /* 0x00000025242d7224 */ /* 0x000fe400078e0227 */
[----:B------:R-:W-:Y:S02]  /*3b10*/  IMAD R37, R14, R41, RZ ;  /* 0x000000290e257224 */ /* 0x000fe400078e02ff */
[----:B------:R-:W-:Y:S01]  /*3b20*/  HFMA2 R14, -RZ, RZ, 0, 0 ;  /* 0x00000000ff0e7431 */ /* 0x000fe200000001ff */
[----:B------:R-:W-:Y:S02]  /*3b30*/  IABS R36, R45 ;  /* 0x0000002d00247213 */ /* 0x000fe40000000000 */
[----:B------:R-:W-:Y:S02]  /*3b40*/  LOP3.LUT R38, R45, R12, RZ, 0x3c, !PT ;  /* 0x0000000c2d267212 */ /* 0x000fe400078e3cff */
        /* <DEDUP_REMOVED lines=18> */
[----:B0-----:R-:W-:Y:S02]  /*3c70*/  ISETP.NE.U32.AND P3, PT, R36, 0x1, PT ;  /* 0x000000012400780c */ /* 0x001fe40003f65070 */
[----:B--2---:R-:W-:Y:S02]  /*3c80*/  ISETP.NE.U32.AND P6, PT, R14, 0x1, PT ;  /* 0x000000010e00780c */ /* 0x004fe40003fc5070 */
[----:B------:R-:W-:Y:S02]  /*3c90*/  ISETP.NE.AND.EX P3, PT, R37, RZ, PT, P3 ;  /* 0x000000ff2500720c */ /* 0x000fe40003f65330 */
[----:B------:R-:W-:Y:S01]  /*3ca0*/  ISETP.NE.AND.EX P6, PT, R15, RZ, PT, P6 ;  /* 0x000000ff0f00720c */ /* 0x000fe20003fc5360 */
[----:B------:R-:W-:Y:S01]  /*3cb0*/  IMAD.MOV R15, RZ, RZ, -R43 ;  /* 0x000000ffff0f7224 */ /* 0x000fe200078e0a2b */
[----:B------:R-:W-:-:S02]  /*3cc0*/  SEL R36, R44, RZ, P3 ;  /* 0x000000ff2c247207 */ /* 0x000fc40001800000 */
[----:B------:R-:W-:Y:S01]  /*3cd0*/  SEL R35, R35, RZ, P6 ;  /* 0x000000ff23237207 */ /* 0x000fe20003000000 */
[----:B------:R-:W-:Y:S01]  /*3ce0*/  IMAD R12, R12, R15, R45 ;  /* 0x0000000f0c0c7224 */ /* 0x000fe200078e022d */
[----:B-1----:R-:W-:Y:S01]  /*3cf0*/  ISETP.NE.U32.AND P6, PT, R38, 0x1, PT ;  /* 0x000000012600780c */ /* 0x002fe20003fc5070 */
[----:B------:R-:W0:Y:S01]  /*3d00*/  LDC.64 R14, c[0x0][0x388] ;  /* 0x0000e200ff0e7b82 */ /* 0x000e220000000a00 */
[----:B---3--:R-:W-:Y:S01]  /*3d10*/  ISETP.NE.U32.AND P3, PT, R40, 0x1, PT ;  /* 0x000000012800780c */ /* 0x008fe20003f65070 */
[----:B------:R-:W-:Y:S01]  /*3d20*/  IMAD R35, R35, UR36, RZ ;  /* 0x0000002423237c24 */ /* 0x000fe2000f8e02ff */
[----:B------:R-:W-:Y:S02]  /*3d30*/  ISETP.NE.AND.EX P6, PT, R39, RZ, PT, P6 ;  /* 0x000000ff2700720c */ /* 0x000fe40003fc5360 */
        /* <DEDUP_REMOVED lines=28> */
.L_x_7361:
[----:B------:R-:W-:Y:S05]  /*3f00*/  BSYNC.RECONVERGENT B1 ;  /* 0x0000000000017941 */ /* 0x000fea0003800200 */
.L_x_7360:
[----:B------:R-:W-:Y:S04]  /*3f10*/  BSSY.RECONVERGENT B1, `(.L_x_7362) ;  /* 0x0000080000017945 */ /* 0x000fe80003800200 */
[----:B------:R-:W-:Y:S05]  /*3f20*/  @P0 BRA `(.L_x_7363) ;  /* 0x0000000400f80947 */ /* 0x000fea0003800000 */
        /* <DEDUP_REMOVED lines=31> */
[----:B------:R-:W-:Y:S02]  /*4120*/  @P3 IADD3 R35, PT, PT, R35, 0x1, RZ ;  /* 0x0000000123233810 */ /* 0x000fe40007ffe0ff */
[----:B0-----:R-:W-:-:S04]  /*4130*/  IADD3 R33, PT, PT, RZ, -R15, RZ ;  /* 0x8000000fff217210 */ /* 0x001fc80007ffe0ff */
[----:B------:R-:W-:Y:S01]  /*4140*/  @!P0 IMAD.MOV R35, RZ, RZ, -R35 ;  /* 0x000000ffff238224 */ /* 0x000fe200078e0a23 */
[----:B------:R-:W-:Y:S01]  /*4150*/  @!P6 LOP3.LUT R35, RZ, R36, RZ, 0x33, !PT ;  /* 0x00000024ff23e212 */ /* 0x000fe200078e33ff */
[----:B------:R-:W-:-:S04]  /*4160*/  IMAD R33, R33, R38, RZ ;  /* 0x0000002621217224 */ /* 0x000fc800078e02ff */
[----:B------:R-:W-:-:S04]  /*4170*/  IMAD.MOV R14, RZ, RZ, -R35 ;  /* 0x000000ffff0e7224 */ /* 0x000fc800078e0a23 */
[----:B------:R-:W-:Y:S02]  /*4180*/  IMAD R37, R36, R14, R11 ;  /* 0x0000000e24257224 */ /* 0x000fe400078e020b */
[----:B------:R-:W-:Y:S01]  /*4190*/  HFMA2 R14, -RZ, RZ, 0, 0 ;  /* 0x00000000ff0e7431 */ /* 0x000fe200000001ff */
[----:B-1----:R-:W-:Y:S02]  /*41a0*/  IABS R39, R12 ;  /* 0x0000000c00277213 */ /* 0x002fe40000000000 */
[----:B------:R-:W-:Y:S02]  /*41b0*/  IABS R36, R37 ;  /* 0x0000002500247213 */ /* 0x000fe40000000000 */
        /* <DEDUP_REMOVED lines=42> */
[----:B-1----:R-:W-:-:S04]  /*4460*/  ISETP.NE.U32.AND P0, PT, R14, 0x1, PT ;  /* 0x000000010e00780c */ /* 0x002fc80003f05070 */
[----:B------:R-:W-:Y:S02]  /*4470*/  @!P6 IADD3 R40, PT, PT, -R40, RZ, RZ ;  /* 0x000000ff2828e210 */ /* 0x000fe40007ffe1ff */
[----:B------:R-:W-:Y:S02]  /*4480*/  @!P3 LOP3.LUT R40, RZ, R12, RZ, 0x33, !PT ;  /* 0x0000000cff28b212 */ /* 0x000fe400078e33ff */
[----:B------:R-:W-:Y:S02]  /*4490*/  ISETP.NE.AND.EX P0, PT, R15, RZ, PT, P0 ;  /* 0x000000ff0f00720c */ /* 0x000fe40003f05300 */
[----:B0-----:R-:W-:Y:S01]  /*44a0*/  ISETP.NE.U32.AND P6, PT, R36, 0x1, PT ;  /* 0x000000012400780c */ /* 0x001fe20003fc5070 */
[----:B------:R-:W-:Y:S01]  /*44b0*/  IMAD.MOV R15, RZ, RZ, -R40 ;  /* 0x000000ffff0f7224 */ /* 0x000fe200078e0a28 */
[----:B--2---:R-:W-:Y:S02]  /*44c0*/  ISETP.NE.U32.AND P3, PT, R32, 0x1, PT ;  /* 0x000000012000780c */ /* 0x004fe40003f65070 */
[----:B------:R-:W-:Y:S01]  /*44d0*/  SEL R35, R35, RZ, P0 ;  /* 0x000000ff23237207 */ /* 0x000fe20000000000 */
[----:B------:R-:W-:Y:S01]  /*44e0*/  IMAD R12, R12, R15, R45 ;  /* 0x0000000f0c0c7224 */ /* 0x000fe200078e022d */
[----:B------:R-:W-:Y:S01]  /*44f0*/  ISETP.NE.AND.EX P3, PT, R33, RZ, PT, P3 ;  /* 0x000000ff2100720c */ /* 0x000fe20003f65330 */
[----:B------:R-:W0:Y:S01]  /*4500*/  LDC.64 R14, c[0x0][0x388] ;  /* 0x0000e200ff0e7b82 */ /* 0x000e220000000a00 */
[----:B------:R-:W-:Y:S01]  /*4510*/  ISETP.NE.AND.EX P6, PT, R37, RZ, PT, P6 ;  /* 0x000000ff2500720c */ /* 0x000fe20003fc5360 */
[----:B------:R-:W-:Y:S01]  /*4520*/  IMAD R35, R35, UR36, RZ ;  /* 0x0000002423237c24 */ /* 0x000fe2000f8e02ff */
[----:B---3--:R-:W-:-:S02]  /*4530*/  ISETP.NE.U32.AND P0, PT, R38, 0x1, PT ;  /* 0x000000012600780c */ /* 0x008fc40003f05070 */
[----:B------:R-:W-:Y:S02]  /*4540*/  SEL R32, R41, RZ, P3 ;  /* 0x000000ff29207207 */ /* 0x000fe40001800000 */
        /* <DEDUP_REMOVED lines=28> */
.L_x_7363:
[----:B------:R-:W-:Y:S05]  /*4710*/  BSYNC.RECONVERGENT B1 ;  /* 0x0000000000017941 */ /* 0x000fea0003800200 */
.L_x_7362:
        /* <DEDUP_REMOVED lines=35> */
[----:B------:R-:W-:-:S06]  /*4950*/  @P0 IADD3 R40, PT, PT, R40, 0x1, RZ ;  /* 0x0000000128280810 */ /* 0x000fcc0007ffe0ff */
[----:B------:R-:W-:Y:S01]  /*4960*/  @!P3 IMAD.MOV R40, RZ, RZ, -R40 ;  /* 0x000000ffff28b224 */ /* 0x000fe200078e0a28 */
[----:B------:R-:W-:-:S05]  /*4970*/  @!P1 LOP3.LUT R40, RZ, R36, RZ, 0x33, !PT ;  /* 0x00000024ff289212 */ /* 0x000fca00078e33ff */
[----:B------:R-:W-:Y:S01]  /*4980*/  IMAD.MOV R14, RZ, RZ, -R40 ;  /* 0x000000ffff0e7224 */ /* 0x000fe200078e0a28 */
[----:B-1----:R-:W-:-:S03]  /*4990*/  IADD3 R35, PT, PT, RZ, -R15, RZ ;  /* 0x8000000fff237210 */ /* 0x002fc60007ffe0ff */
[----:B------:R-:W-:Y:S02]  /*49a0*/  IMAD R37, R36, R14, R11 ;  /* 0x0000000e24257224 */ /* 0x000fe400078e020b */
[----:B------:R-:W-:Y:S02]  /*49b0*/  HFMA2 R14, -RZ, RZ, 0, 0 ;  /* 0x00000000ff0e7431 */ /* 0x000fe400000001ff */
        /* <DEDUP_REMOVED lines=23> */
[----:B------:R-:W-:Y:S02]  /*4b30*/  @!P1 LOP3.LUT R45, RZ, R34, RZ, 0x33, !PT ;  /* 0x00000022ff2d9212 */ /* 0x000fe400078e33ff */
[----:B------:R-:W-:Y:S02]  /*4b40*/  ISETP.NE.AND P3, PT, R12, RZ, PT ;  /* 0x000000ff0c00720c */ /* 0x000fe40003f65270 */
        /* <DEDUP_REMOVED lines=20> */
[----:B0-----:R-:W-:Y:S02]  /*4c90*/  ISETP.NE.U32.AND P0, PT, R34, 0x1, PT ;  /* 0x000000012200780c */ /* 0x001fe40003f05070 */
[----:B------:R-:W0:Y:S01]  /*4ca0*/  LDC.64 R38, c[0x0][0x3a8] ;  /* 0x0000ea00ff267b82 */ /* 0x000e220000000a00 */
[----:B------:R-:W-:Y:S01]  /*4cb0*/  @!P1 IMAD.MOV R41, RZ, RZ, -R41 ;  /* 0x000000ffff299224 */ /* 0x000fe200078e0a29 */
[----:B------:R-:W-:Y:S02]  /*4cc0*/  @!P3 LOP3.LUT R41, RZ, R12, RZ, 0x33, !PT ;  /* 0x0000000cff29b212 */ /* 0x000fe400078e33ff */
[----:B------:R-:W-:Y:S02]  /*4cd0*/  ISETP.NE.AND.EX P0, PT, R35, RZ, PT, P0 ;  /* 0x000000ff2300720c */ /* 0x000fe40003f05300 */
[----:B-1----:R-:W-:Y:S02]  /*4ce0*/  ISETP.NE.U32.AND P3, PT, R36, 0x1, PT ;  /* 0x000000012400780c */ /* 0x002fe40003f65070 */
[----:B------:R-:W-:-:S02]  /*4cf0*/  SEL R34, R45, RZ, P0 ;  /* 0x000000ff2d227207 */ /* 0x000fc40000000000 */
[----:B------:R-:W-:Y:S02]  /*4d00*/  ISETP.NE.AND.EX P3, PT, R37, RZ, PT, P3 ;  /* 0x000000ff2500720c */ /* 0x000fe40003f65330 */
[----:B--2---:R-:W-:-:S04]  /*4d10*/  ISETP.NE.U32.AND P1, PT, R14, 0x1, PT ;  /* 0x000000010e00780c */ /* 0x004fc80003f25070 */
[----:B------:R-:W-:Y:S02]  /*4d20*/  ISETP.NE.AND.EX P1, PT, R15, RZ, PT, P1 ;  /* 0x000000ff0f00720c */ /* 0x000fe40003f25310 */
[C---:B------:R-:W-:Y:S02]  /*4d30*/  IADD3 R15, PT, PT, -R41.reuse, RZ, RZ ;  /* 0x000000ff290f7210 */ /* 0x040fe40007ffe1ff */
[----:B------:R-:W-:Y:S02]  /*4d40*/  SEL R40, R40, RZ, P1 ;  /* 0x000000ff28287207 */ /* 0x000fe40000800000 */
[----:B0-----:R-:W-:Y:S01]  /*4d50*/  ISETP.NE.U32.AND P1, PT, R38, 0x1, PT ;  /* 0x000000012600780c */ /* 0x001fe20003f25070 */
[----:B------:R-:W-:Y:S01]  /*4d60*/  IMAD R12, R12, R15, R49 ;  /* 0x0000000f0c0c7224 */ /* 0x000fe200078e0231 */
[----:B------:R-:W-:Y:S01]  /*4d70*/  SEL R41, R41, RZ, P3 ;  /* 0x000000ff29297207 */ /* 0x000fe20001800000 */
[----:B------:R-:W-:Y:S01]  /*4d80*/  IMAD R35, R40, UR36, RZ ;  /* 0x0000002428237c24 */ /* 0x000fe2000f8e02ff */
[----:B------:R-:W0:Y:S01]  /*4d90*/  LDC.64 R14, c[0x0][0x388] ;  /* 0x0000e200ff0e7b82 */ /* 0x000e220000000a00 */
[----:B------:R-:W-:-:S02]  /*4da0*/  ISETP.NE.AND.EX P1, PT, R39, RZ, PT, P1 ;  /* 0x000000ff2700720c */ /* 0x000fc40003f25310 */
[----:B------:R-:W-:Y:S02]  /*4db0*/  IMAD R34, R34, UR37, R35 ;  /* 0x0000002522227c24 */ /* 0x000fe4000f8e0223 */
[----:B------:R-:W-:Y:S02]  /*4dc0*/  SEL R12, R12, RZ, P1 ;  /* 0x000000ff0c0c7207 */ /* 0x000fe40000800000 */
        /* <DEDUP_REMOVED lines=24> */
.L_x_7365:
[----:B------:R-:W-:Y:S05]  /*4f50*/  BSYNC.RECONVERGENT B1 ;  /* 0x0000000000017941 */ /* 0x000fea0003800200 */
.L_x_7364:
        /* <DEDUP_REMOVED lines=13> */
[----:B0-----:R-:W-:-:S06]  /*5030*/  IADD3 R15, PT, PT, R12, 0xffffffe, RZ ;  /* 0x0ffffffe0c0f7810 */ /* 0x001fcc0007ffe0ff */
[----:B------:R-:W0:Y:S02]  /*5040*/  F2I.FTZ.U32.TRUNC.NTZ R15, R15 ;  /* 0x0000000f000f7305 */ /* 0x000e24000021f000 */
[----:B0-----:R-:W-:-:S04]  /*5050*/  IMAD.MOV R14, RZ, RZ, -R15 ;  /* 0x000000ffff0e7224 */ /* 0x001fc800078e0a0f */
[----:B------:R-:W-:Y:S02]  /*5060*/  IMAD R37, R14, R39, RZ ;  /* 0x000000270e257224 */ /* 0x000fe400078e02ff */
[----:B------:R-:W-:-:S05]  /*5070*/  HFMA2 R14, -RZ, RZ, 0, 0 ;  /* 0x00000000ff0e7431 */ /* 0x000fca00000001ff */
[----:B------:R-:W-:Y:S01]  /*5080*/  IMAD.HI.U32 R41, R15, R37, R14 ;  /* 0x000000250f297227 */ /* 0x000fe200078e000e */
[----:B-1----:R-:W-:-:S03]  /*5090*/  IABS R37, R36 ;  /* 0x0000002400257213 */ /* 0x002fc60000000000 */
        /* <DEDUP_REMOVED lines=10> */
[----:B------:R-:W-:Y:S01]  /*5140*/  ISETP.NE.AND P1, PT, R40, RZ, PT ;  /* 0x000000ff2800720c */ /* 0x000fe20003f25270 */
[----:B------:R-:W0:Y:S01]  /*5150*/  LDC R38, c[0x0][0x3c0] ;  /* 0x0000f000ff267b82 */ /* 0x000e220000000800 */
[----:B------:R-:W-:Y:S02]  /*5160*/  ISETP.GE.U32.AND P0, PT, R14, R39, PT ;  /* 0x000000270e00720c */ /* 0x000fe40003f06070 */
[----:B------:R-:W-:Y:S01]  /*5170*/  LOP3.LUT R14, R11, R40, RZ, 0x3c, !PT ;  /* 0x000000280b0e7212 */ /* 0x000fe200078e3cff */
[----:B------:R-:W1:Y:S03]  /*5180*/  F2I.FTZ.U32.TRUNC.NTZ R15, R15 ;  /* 0x0000000f000f7305 */ /* 0x000e66000021f000 */
[----:B------:R-:W-:-:S07]  /*5190*/  ISETP.GE.AND P3, PT, R14, RZ, PT ;  /* 0x000000ff0e00720c */ /* 0x000fce0003f66270 */
[----:B------:R-:W-:Y:S02]  /*51a0*/  @P0 IADD3 R12, PT, PT, R12, 0x1, RZ ;  /* 0x000000010c0c0810 */ /* 0x000fe40007ffe0ff */
[----:B-1----:R-:W-:-:S04]  /*51b0*/  IADD3 R42, PT, PT, RZ, -R15, RZ ;  /* 0x8000000fff2a7210 */ /* 0x002fc80007ffe0ff */
[----:B------:R-:W-:Y:S01]  /*51c0*/  @!P3 IMAD.MOV R12, RZ, RZ, -R12 ;  /* 0x000000ffff0cb224 */ /* 0x000fe200078e0a0c */
[----:B------:R-:W-:Y:S01]  /*51d0*/  @!P1 LOP3.LUT R12, RZ, R40, RZ, 0x33, !PT ;  /* 0x00000028ff0c9212 */ /* 0x000fe200078e33ff */
[----:B------:R-:W-:Y:S01]  /*51e0*/  IMAD R41, R42, R37, RZ ;  /* 0x000000252a297224 */ /* 0x000fe200078e02ff */
[----:B0-----:R-:W-:-:S03]  /*51f0*/  IABS R45, R38 ;  /* 0x00000026002d7213 */ /* 0x001fc60000000000 */
[----:B------:R-:W-:-:S04]  /*5200*/  IMAD.MOV R14, RZ, RZ, -R12 ;  /* 0x000000ffff0e7224 */ /* 0x000fc800078e0a0c */
[----:B------:R-:W-:Y:S01]  /*5210*/  IMAD R39, R40, R14, R11 ;  /* 0x0000000e28277224 */ /* 0x000fe200078e020b */
[----:B------:R-:W-:Y:S01]  /*5220*/  MOV R14, RZ ;  /* 0x000000ff000e7202 */ /* 0x000fe20000000f00 */
[----:B------:R-:W0:Y:S04]  /*5230*/  I2F.RP R40, R45 ;  /* 0x0000002d00287306 */ /* 0x000e280000209400 */
[----:B------:R-:W-:Y:S01]  /*5240*/  IMAD.HI.U32 R41, R15, R41, R14 ;  /* 0x000000290f297227 */ /* 0x000fe200078e000e */
[----:B------:R-:W-:-:S05]  /*5250*/  IABS R14, R39 ;  /* 0x00000027000e7213 */ /* 0x000fca0000000000 */
[----:B------:R-:W-:-:S04]  /*5260*/  IMAD.HI.U32 R42, R41, R14, RZ ;  /* 0x0000000e292a7227 */ /* 0x000fc800078e00ff */
[----:B------:R-:W-:Y:S01]  /*5270*/  IMAD.MOV R15, RZ, RZ, -R42 ;  /* 0x000000ffff0f7224 */ /* 0x000fe200078e0a2a */
[----:B0-----:R-:W0:Y:S03]  /*5280*/  MUFU.RCP R40, R40 ;  /* 0x0000002800287308 */ /* 0x001e260000001000 */
[----:B------:R-:W-:-:S05]  /*5290*/  IMAD R14, R37, R15, R14 ;  /* 0x0000000f250e7224 */ /* 0x000fca00078e020e */
[----:B------:R-:W-:Y:S01]  /*52a0*/  ISETP.GT.U32.AND P1, PT, R37, R14, PT ;  /* 0x0000000e2500720c */ /* 0x000fe20003f24070 */
[----:B0-----:R-:W-:-:S12]  /*52b0*/  VIADD R15, R40, 0xffffffe ;  /* 0x0ffffffe280f7836 */ /* 0x001fd80000000000 */
[-C--:B------:R-:W-:Y:S02]  /*52c0*/  @!P1 IADD3 R14, PT, PT, R14, -R37.reuse, RZ ;  /* 0x800000250e0e9210 */ /* 0x080fe40007ffe0ff */
[----:B------:R-:W-:Y:S01]  /*52d0*/  @!P1 IADD3 R42, PT, PT, R42, 0x1, RZ ;  /* 0x000000012a2a9810 */ /* 0x000fe20007ffe0ff */
[----:B------:R-:W0:Y:S01]  /*52e0*/  F2I.FTZ.U32.TRUNC.NTZ R15, R15 ;  /* 0x0000000f000f7305 */ /* 0x000e22000021f000 */
[----:B------:R-:W-:Y:S02]  /*52f0*/  ISETP.GE.U32.AND P0, PT, R14, R37, PT ;  /* 0x000000250e00720c */ /* 0x000fe40003f06070 */
[----:B------:R-:W-:Y:S02]  /*5300*/  LOP3.LUT R14, R39, R36, RZ, 0x3c, !PT ;  /* 0x00000024270e7212 */ /* 0x000fe400078e3cff */
[----:B------:R-:W-:Y:S02]  /*5310*/  ISETP.NE.AND P1, PT, R36, RZ, PT ;  /* 0x000000ff2400720c */ /* 0x000fe40003f25270 */
[----:B------:R-:W-:-:S07]  /*5320*/  ISETP.GE.AND P3, PT, R14, RZ, PT ;  /* 0x000000ff0e00720c */ /* 0x000fce0003f66270 */
[----:B------:R-:W-:Y:S02]  /*5330*/  @P0 VIADD R42, R42, 0x1 ;  /* 0x000000012a2a0836 */ /* 0x000fe40000000000 */
[----:B0-----:R-:W-:-:S04]  /*5340*/  IMAD.MOV R14, RZ, RZ, -R15 ;  /* 0x000000ffff0e7224 */ /* 0x001fc800078e0a0f */
[----:B------:R-:W-:Y:S02]  /*5350*/  @!P3 IADD3 R42, PT, PT, -R42, RZ, RZ ;  /* 0x000000ff2a2ab210 */ /* 0x000fe40007ffe1ff */
[----:B------:R-:W-:-:S04]  /*5360*/  @!P1 LOP3.LUT R42, RZ, R36, RZ, 0x33, !PT ;  /* 0x00000024ff2a9212 */ /* 0x000fc800078e33ff */
[----:B------:R-:W-:-:S05]  /*5370*/  IADD3 R37, PT, PT, -R42, RZ, RZ ;  /* 0x000000ff2a257210 */ /* 0x000fca0007ffe1ff */
[----:B------:R-:W-:Y:S02]  /*5380*/  IMAD R41, R36, R37, R39 ;  /* 0x0000002524297224 */ /* 0x000fe400078e0227 */
[----:B------:R-:W-:Y:S02]  /*5390*/  IMAD R37, R14, R45, RZ ;  /* 0x0000002d0e257224 */ /* 0x000fe400078e02ff */
[----:B------:R-:W-:-:S04]  /*53a0*/  IMAD.MOV.U32 R14, RZ, RZ, RZ ;  /* 0x000000ffff0e7224 */ /* 0x000fc800078e00ff */
[----:B------:R-:W-:Y:S01]  /*53b0*/  IMAD.HI.U32 R37, R15, R37, R14 ;  /* 0x000000250f257227 */ /* 0x000fe200078e000e */
[----:B------:R-:W-:-:S05]  /*53c0*/  IABS R14, R41 ;  /* 0x00000029000e7213 */ /* 0x000fca0000000000 */
[----:B------:R-:W-:Y:S01]  /*53d0*/  IMAD.HI.U32 R36, R37, R14, RZ ;  /* 0x0000000e25247227 */ /* 0x000fe200078e00ff */
[----:B------:R-:W-:-:S04]  /*53e0*/  LOP3.LUT R37, R41, R38, RZ, 0x3c, !PT ;  /* 0x0000002629257212 */ /* 0x000fc800078e3cff */
[----:B------:R-:W-:Y:S02]  /*53f0*/  IADD3 R15, PT, PT, -R36, RZ, RZ ;  /* 0x000000ff240f7210 */ /* 0x000fe40007ffe1ff */
[----:B------:R-:W-:-:S03]  /*5400*/  ISETP.GE.AND P3, PT, R37, RZ, PT ;  /* 0x000000ff2500720c */ /* 0x000fc60003f66270 */
[----:B------:R-:W-:-:S05]  /*5410*/  IMAD R14, R45, R15, R14 ;  /* 0x0000000f2d0e7224 */ /* 0x000fca00078e020e */
[----:B------:R-:W-:-:S13]  /*5420*/  ISETP.GT.U32.AND P1, PT, R45, R14, PT ;  /* 0x0000000e2d00720c */ /* 0x000fda0003f24070 */
[----:B------:R-:W-:Y:S01]  /*5430*/  @!P1 IMAD.IADD R14, R14, 0x1, -R45 ;  /* 0x000000010e0e9824 */ /* 0x000fe200078e0a2d */
[----:B------:R-:W-:Y:S02]  /*5440*/  @!P1 IADD3 R36, PT, PT, R36, 0x1, RZ ;  /* 0x0000000124249810 */ /* 0x000fe40007ffe0ff */
[----:B------:R-:W-:Y:S02]  /*5450*/  ISETP.NE.AND P1, PT, R38, RZ, PT ;  /* 0x000000ff2600720c */ /* 0x000fe40003f25270 */
[----:B------:R-:W-:Y:S02]  /*5460*/  ISETP.GE.U32.AND P0, PT, R14, R45, PT ;  /* 0x0000002d0e00720c */ /* 0x000fe40003f06070 */
[----:B------:R-:W0:Y:S11]  /*5470*/  LDC.64 R14, c[0x0][0x390] ;  /* 0x0000e400ff0e7b82 */ /* 0x000e360000000a00 */
[----:B------:R-:W-:-:S05]  /*5480*/  @P0 VIADD R36, R36, 0x1 ;  /* 0x0000000124240836 */ /* 0x000fca0000000000 */
[----:B------:R-:W-:Y:S02]  /*5490*/  MOV R45, R36 ;  /* 0x00000024002d7202 */ /* 0x000fe40000000f00 */
[----:B------:R-:W1:Y:S03]  /*54a0*/  LDC.64 R36, c[0x0][0x398] ;  /* 0x0000e600ff247b82 */ /* 0x000e660000000a00 */
[----:B------:R-:W-:Y:S01]  /*54b0*/  @!P3 IMAD.MOV R45, RZ, RZ, -R45 ;  /* 0x000000ffff2db224 */ /* 0x000fe200078e0a2d */
[----:B------:R-:W-:Y:S02]  /*54c0*/  @!P1 LOP3.LUT R45, RZ, R38, RZ, 0x33, !PT ;  /* 0x00000026ff2d9212 */ /* 0x000fe400078e33ff */
[----:B0-----:R-:W-:Y:S02]  /*54d0*/  ISETP.NE.U32.AND P1, PT, R14, 0x1, PT ;  /* 0x000000010e00780c */ /* 0x001fe40003f25070 */
[----:B------:R-:W-:-:S02]  /*54e0*/  IADD3 R39, PT, PT, -R45, RZ, RZ ;  /* 0x000000ff2d277210 */ /* 0x000fc40007ffe1ff */
[----:B------:R-:W-:Y:S02]  /*54f0*/  ISETP.NE.AND.EX P4, PT, R15, RZ, PT, P1 ;  /* 0x000000ff0f00720c */ /* 0x000fe40003f85310 */
[----:B------:R-:W0:Y:S01]  /*5500*/  LDC.64 R14, c[0x0][0x388] ;  /* 0x0000e200ff0e7b82 */ /* 0x000e220000000a00 */
[----:B------:R-:W-:Y:S01]  /*5510*/  IMAD R50, R38, R39, R41 ;  /* 0x0000002726327224 */ /* 0x000fe200078e0229 */
[----:B------:R-:W-:-:S06]  /*5520*/  SEL R12, R12, RZ, P4 ;  /* 0x000000ff0c0c7207 */ /* 0x000fcc0002000000 */
[----:B------:R-:W2:Y:S01]  /*5530*/  LDC.64 R38, c[0x0][0x3a0] ;  /* 0x0000e800ff267b82 */ /* 0x000ea20000000a00 */
[----:B-1----:R-:W-:-:S07]  /*5540*/  ISETP.NE.U32.AND P0, PT, R36, 0x1, PT ;  /* 0x000000012400780c */ /* 0x002fce0003f05070 */
[----:B------:R-:W1:Y:S01]  /*5550*/  LDC.64 R40, c[0x0][0x3a8] ;  /* 0x0000ea00ff287b82 */ /* 0x000e620000000a00 */
[----:B------:R-:W-:Y:S01]  /*5560*/  ISETP.NE.AND.EX P3, PT, R37, RZ, PT, P0 ;  /* 0x000000ff2500720c */ /* 0x000fe20003f65300 */
[----:B------:R-:W-:-:S03]  /*5570*/  IMAD R37, R12, UR36, RZ ;  /* 0x000000240c257c24 */ /* 0x000fc6000f8e02ff */
        /* <DEDUP_REMOVED lines=32> */
.L_x_7367:
[----:B------:R-:W-:Y:S05]  /*5780*/  BSYNC.RECONVERGENT B1 ;  /* 0x0000000000017941 */ /* 0x000fea0003800200 */
.L_x_7366:
[----:B------:R-:W-:Y:S04]  /*5790*/  BSSY.RECONVERGENT B1, `(.L_x_7368) ;  /* 0x0000080000017945 */ /* 0x000fe80003800200 */
        /* <DEDUP_REMOVED lines=127> */
.L_x_7369:
[----:B------:R-:W-:Y:S05]  /*5f90*/  BSYNC.RECONVERGENT B1 ;  /* 0x0000000000017941 */ /* 0x000fea0003800200 */
.L_x_7368:
        /* <DEDUP_REMOVED lines=27> */
[----:B------:R-:W-:Y:S01]  /*6150*/  FADD R20, -R15, R34 ;  /* 0x000000220f147221 */ /* 0x000fe20000000100 */
[-C--:B------:R-:W-:Y:S01]  /*6160*/  FFMA.RM R29, R29, R12.reuse, 12582913 ;  /* 0x4b4000011d1d7423 */ /* 0x080fe2000000400c */
[-C--:B------:R-:W-:Y:S01]  /*6170*/  FFMA.RM R34, R25, R12.reuse, 12582913 ;  /* 0x4b40000119227423 */ /* 0x080fe2000000400c */
        /* <DEDUP_REMOVED lines=33> */
[----:B------:R-:W-:Y:S01]  /*6390*/  MUFU.EX2 R35, R66 ;  /* 0x0000004200237308 */ /* 0x000fe20000000800 */
[----:B------:R-:W-:Y:S01]  /*63a0*/  FFMA R13, R58, 1.4426950216293334961, -R13 ;  /* 0x3fb8aa3b3a0d7823 */ /* 0x000fe2000000080d */
[----:B------:R-:W-:Y:S01]  /*63b0*/  FFMA R15, R60, 1.4426950216293334961, -R15 ;  /* 0x3fb8aa3b3c0f7823 */ /* 0x000fe2000000080f */
[----:B------:R-:W-:Y:S01]  /*63c0*/  FFMA.RM R25, R25, R12, 12582913 ;  /* 0x4b40000119197423 */ /* 0x000fe2000000400c */
[-C--:B------:R-:W-:Y:S01]  /*63d0*/  FFMA.SAT R37, R50, R11.reuse, 0.5 ;  /* 0x3f00000032257423 */ /* 0x080fe2000000200b */
[----:B------:R-:W-:Y:S01]  /*63e0*/  FFMA R58, R58, 1.925963033500011079e-08, R13 ;  /* 0x32a570603a3a7823 */ /* 0x000fe2000000000d */
[----:B------:R-:W-:Y:S01]  /*63f0*/  FFMA R60, R60, 1.925963033500011079e-08, R15 ;  /* 0x32a570603c3c7823 */ /* 0x000fe2000000000f */
[----:B------:R-:W-:Y:S01]  /*6400*/  FFMA.SAT R13, R52, R11, 0.5 ;  /* 0x3f000000340d7423 */ /* 0x000fe2000000200b */
[----:B------:R-:W-:Y:S01]  /*6410*/  FADD R15, R25, -12583039 ;  /* 0xcb40007f190f7421 */ /* 0x000fe20000000000 */
[----:B------:R-:W0:Y:S01]  /*6420*/  MUFU.EX2 R62, R62 ;  /* 0x0000003e003e7308 */ /* 0x000e220000000800 */
[----:B------:R-:W-:-:S02]  /*6430*/  IMAD.SHL.U32 R23, R23, 0x800000, RZ ;  /* 0x0080000017177824 */ /* 0x000fc400078e00ff */
[-C--:B------:R-:W-:Y:S01]  /*6440*/  FFMA.RM R13, R13, R12.reuse, 12582913 ;  /* 0x4b4000010d0d7423 */ /* 0x080fe2000000400c */
[C---:B------:R-:W-:Y:S01]  /*6450*/  FFMA R15, R54.reuse, 1.4426950216293334961, -R15 ;  /* 0x3fb8aa3b360f7823 */ /* 0x040fe2000000080f */
[----:B------:R-:W-:Y:S01]  /*6460*/  SHF.L.U32 R39, R29, 0x17, RZ ;  /* 0x000000171d277819 */ /* 0x000fe200000006ff */
[----:B------:R-:W-:Y:S02]  /*6470*/  IMAD.SHL.U32 R31, R31, 0x800000, RZ ;  /* 0x008000001f1f7824 */ /* 0x000fe400078e00ff */
[----:B------:R-:W-:Y:S01]  /*6480*/  FADD R27, R13, -12583039 ;  /* 0xcb40007f0d1b7421 */ /* 0x000fe20000000000 */
[----:B------:R-:W-:Y:S01]  /*6490*/  FFMA R54, R54, 1.925963033500011079e-08, R15 ;  /* 0x32a5706036367823 */ /* 0x000fe2000000000f */
[-C--:B------:R-:W-:Y:S01]  /*64a0*/  FFMA.SAT R15, R40, R11.reuse, 0.5 ;  /* 0x3f000000280f7423 */ /* 0x080fe2000000200b */
[----:B------:R-:W2:Y:S01]  /*64b0*/  MUFU.EX2 R60, R60 ;  /* 0x0000003c003c7308 */ /* 0x000ea20000000800 */
[----:B------:R-:W-:Y:S01]  /*64c0*/  FFMA R27, R52, 1.4426950216293334961, -R27 ;  /* 0x3fb8aa3b341b7823 */ /* 0x000fe2000000081b */
[----:B------:R-:W-:Y:S01]  /*64d0*/  FFMA.SAT R41, R44, R11, 0.5 ;  /* 0x3f0000002c297423 */ /* 0x000fe2000000200b */
[----:B------:R-:W-:Y:S01]  /*64e0*/  FFMA.RM R15, R15, R12, 12582913 ;  /* 0x4b4000010f0f7423 */ /* 0x000fe2000000400c */
[----:B------:R-:W-:-:S02]  /*64f0*/  IMAD.SHL.U32 R34, R34, 0x800000, RZ ;  /* 0x0080000022227824 */ /* 0x000fc400078e00ff */
[----:B------:R-:W-:Y:S01]  /*6500*/  FFMA R52, R52, 1.925963033500011079e-08, R27 ;  /* 0x32a5706034347823 */ /* 0x000fe2000000001b */
[----:B------:R-:W-:Y:S01]  /*6510*/  FFMA.RM R41, R41, R12, 12582913 ;  /* 0x4b40000129297423 */ /* 0x000fe2000000400c */
[----:B------:R-:W-:Y:S01]  /*6520*/  FADD R27, R15, -12583039 ;  /* 0xcb40007f0f1b7421 */ /* 0x000fe20000000000 */
[----:B0-----:R-:W-:Y:S01]  /*6530*/  FMUL R42, R23, R62 ;  /* 0x0000003e172a7220 */ /* 0x001fe20000400000 */
[-C--:B------:R-:W-:Y:S01]  /*6540*/  FFMA.SAT R23, R38, R11.reuse, 0.5 ;  /* 0x3f00000026177423 */ /* 0x080fe2000000200b */
[----:B------:R-:W-:Y:S01]  /*6550*/  MUFU.EX2 R58, R58 ;  /* 0x0000003a003a7308 */ /* 0x000fe20000000800 */
[----:B------:R-:W-:Y:S01]  /*6560*/  FFMA R27, R40, 1.4426950216293334961, -R27 ;  /* 0x3fb8aa3b281b7823 */ /* 0x000fe2000000081b */
[-C--:B------:R-:W-:Y:S01]  /*6570*/  FFMA.SAT R49, R30, R11.reuse, 0.5 ;  /* 0x3f0000001e317423 */ /* 0x080fe2000000200b */
[-C--:B------:R-:W-:Y:S01]  /*6580*/  FFMA.RM R23, R23, R12.reuse, 12582913 ;  /* 0x4b40000117177423 */ /* 0x080fe2000000400c */
[----:B------:R-:W-:Y:S01]  /*6590*/  SHF.L.U32 R33, R33, 0x17, RZ ;  /* 0x0000001721217819 */ /* 0x000fe200000006ff */
[----:B------:R-:W-:Y:S01]  /*65a0*/  FFMA R27, R40, 1.925963033500011079e-08, R27 ;  /* 0x32a57060281b7823 */ /* 0x000fe2000000001b */
[----:B------:R-:W-:Y:S01]  /*65b0*/  SHF.L.U32 R40, R21, 0x17, RZ ;  /* 0x0000001715287819 */ /* 0x000fe200000006ff */
[-C--:B------:R-:W-:Y:S01]  /*65c0*/  FFMA.RM R21, R37, R12.reuse, 12582913 ;  /* 0x4b40000125157423 */ /* 0x080fe2000000400c */
[----:B------:R-:W-:Y:S01]  /*65d0*/  FFMA.SAT R37, R36, R11, 0.5 ;  /* 0x3f00000024257423 */ /* 0x000fe2000000200b */
[----:B------:R-:W0:Y:S01]  /*65e0*/  MUFU.EX2 R52, R52 ;  /* 0x0000003400347308 */ /* 0x000e220000000800 */
[-C--:B------:R-:W-:Y:S01]  /*65f0*/  FFMA.RM R49, R49, R12.reuse, 12582913 ;  /* 0x4b40000131317423 */ /* 0x080fe2000000400c */
[----:B------:R-:W-:Y:S01]  /*6600*/  FMUL R40, R40, R35 ;  /* 0x0000002328287220 */ /* 0x000fe20000400000 */
[----:B------:R-:W-:Y:S01]  /*6610*/  FADD R35, R21, -12583039 ;  /* 0xcb40007f15237421 */ /* 0x000fe20000000000 */
[----:B------:R-:W-:Y:S01]  /*6620*/  FFMA.RM R29, R37, R12, 12582913 ;  /* 0x4b400001251d7423 */ /* 0x000fe2000000400c */
[----:B------:R-:W-:Y:S01]  /*6630*/  IMAD.SHL.U32 R13, R13, 0x800000, RZ ;  /* 0x008000000d0d7824 */ /* 0x000fe200078e00ff */
[----:B------:R-:W-:Y:S01]  /*6640*/  SHF.L.U32 R15, R15, 0x17, RZ ;  /* 0x000000170f0f7819 */ /* 0x000fe200000006ff */
[C---:B------:R-:W-:Y:S01]  /*6650*/  FFMA R35, R50.reuse, 1.4426950216293334961, -R35 ;  /* 0x3fb8aa3b32237823 */ /* 0x040fe20000000823 */
[----:B------:R-:W-:Y:S01]  /*6660*/  FADD R37, R29, -12583039 ;  /* 0xcb40007f1d257421 */ /* 0x000fe20000000000 */
[----:B------:R-:W3:Y:S02]  /*6670*/  MUFU.EX2 R54, R54 ;  /* 0x0000003600367308 */ /* 0x000ee40000000800 */
[----:B------:R-:W-:Y:S01]  /*6680*/  FFMA R51, R50, 1.925963033500011079e-08, R35 ;  /* 0x32a5706032337823 */ /* 0x000fe20000000023 */
[C---:B------:R-:W-:Y:S01]  /*6690*/  FADD R35, R23.reuse, -12583039 ;  /* 0xcb40007f17237421 */ /* 0x040fe20000000000 */
[----:B------:R-:W-:Y:S01]  /*66a0*/  FFMA R37, R36, 1.4426950216293334961, -R37 ;  /* 0x3fb8aa3b24257823 */ /* 0x000fe20000000825 */
[----:B------:R-:W-:-:S02]  /*66b0*/  SHF.L.U32 R23, R23, 0x17, RZ ;  /* 0x0000001717177819 */ /* 0x000fc400000006ff */
[----:B------:R-:W-:Y:S01]  /*66c0*/  FFMA R35, R38, 1.4426950216293334961, -R35 ;  /* 0x3fb8aa3b26237823 */ /* 0x000fe20000000823 */
[----:B------:R-:W-:Y:S01]  /*66d0*/  FFMA R45, R36, 1.925963033500011079e-08, R37 ;  /* 0x32a57060242d7823 */ /* 0x000fe20000000025 */
[----:B--2---:R-:W-:Y:S01]  /*66e0*/  FMUL R36, R31, R60 ;  /* 0x0000003c1f247220 */ /* 0x004fe20000400000 */
[-C--:B------:R-:W-:Y:S01]  /*66f0*/  FFMA.SAT R31, R28, R11.reuse, 0.5 ;  /* 0x3f0000001c1f7423 */ /* 0x080fe2000000200b */
[----:B------:R-:W-:Y:S01]  /*6700*/  FFMA R43, R38, 1.925963033500011079e-08, R35 ;  /* 0x32a57060262b7823 */ /* 0x000fe20000000023 */
[----:B------:R-:W-:Y:S01]  /*6710*/  SHF.L.U32 R37, R25, 0x17, RZ ;  /* 0x0000001719257819 */ /* 0x000fe200000006ff */
[----:B------:R-:W2:Y:S01]  /*6720*/  MUFU.EX2 R35, R56 ;  /* 0x0000003800237308 */ /* 0x000ea20000000800 */
[----:B------:R-:W-:Y:S01]  /*6730*/  FFMA.RM R50, R31, R12, 12582913 ;  /* 0x4b4000011f327423 */ /* 0x000fe2000000400c */
[----:B0-----:R-:W-:Y:S01]  /*6740*/  FMUL R38, R13, R52 ;  /* 0x000000340d267220 */ /* 0x001fe20000400000 */
[----:B------:R-:W-:Y:S01]  /*6750*/  FFMA.SAT R13, R14, R11, 0.5 ;  /* 0x3f0000000e0d7423 */ /* 0x000fe2000000200b */
[----:B---3--:R-:W-:Y:S01]  /*6760*/  FMUL R37, R37, R54 ;  /* 0x0000003625257220 */ /* 0x008fe20000400000 */
[C---:B------:R-:W-:Y:S01]  /*6770*/  FADD R31, R50.reuse, -12583039 ;  /* 0xcb40007f321f7421 */ /* 0x040fe20000000000 */
[----:B------:R-:W-:Y:S01]  /*6780*/  SHF.L.U32 R50, R50, 0x17, RZ ;  /* 0x0000001732327819 */ /* 0x000fe200000006ff */
[----:B------:R-:W-:Y:S01]  /*6790*/  FFMA.RM R13, R13, R12, 12582913 ;  /* 0x4b4000010d0d7423 */ /* 0x000fe2000000400c */
[----:B------:R-:W0:Y:S01]  /*67a0*/  MUFU.EX2 R64, R64 ;  /* 0x0000004000407308 */ /* 0x000e220000000800 */
[----:B------:R-:W-:-:S04]  /*67b0*/  FFMA R31, R28, 1.4426950216293334961, -R31 ;  /* 0x3fb8aa3b1c1f7823 */ /* 0x000fc8000000081f */
[----:B------:R-:W-:Y:S01]  /*67c0*/  FFMA R28, R28, 1.925963033500011079e-08, R31 ;  /* 0x32a570601c1c7823 */ /* 0x000fe2000000001f */
[----:B------:R-:W-:Y:S02]  /*67d0*/  FFMA.SAT R31, R32, R11, 0.5 ;  /* 0x3f000000201f7423 */ /* 0x000fe4000000200b */
[----:B------:R-:W3:Y:S01]  /*67e0*/  MUFU.EX2 R51, R51 ;  /* 0x0000003300337308 */ /* 0x000ee20000000800 */
[----:B--2---:R-:W-:Y:S01]  /*67f0*/  FMUL R34, R34, R35 ;  /* 0x0000002322227220 */ /* 0x004fe20000400000 */
[----:B------:R-:W-:Y:S01]  /*6800*/  FADD R35, R41, -12583039 ;  /* 0xcb40007f29237421 */ /* 0x000fe20000000000 */
[----:B------:R-:W-:-:S03]  /*6810*/  FFMA.RM R25, R31, R12, 12582913 ;  /* 0x4b4000011f197423 */ /* 0x000fc6000000400c */
[C---:B------:R-:W-:Y:S01]  /*6820*/  FFMA R35, R44.reuse, 1.4426950216293334961, -R35 ;  /* 0x3fb8aa3b2c237823 */ /* 0x040fe20000000823 */
[----:B------:R-:W-:Y:S01]  /*6830*/  FADD R31, R25, -12583039 ;  /* 0xcb40007f191f7421 */ /* 0x000fe20000000000 */
[----:B------:R-:W-:Y:S01]  /*6840*/  MUFU.EX2 R45, R45 ;  /* 0x0000002d002d7308 */ /* 0x000fe20000000800 */
[----:B0-----:R-:W-:Y:S01]  /*6850*/  FMUL R39, R39, R64 ;  /* 0x0000004027277220 */ /* 0x001fe20000400000 */
[----:B------:R-:W-:Y:S01]  /*6860*/  FFMA R44, R44, 1.925963033500011079e-08, R35 ;  /* 0x32a570602c2c7823 */ /* 0x000fe20000000023 */
[----:B------:R-:W-:Y:S01]  /*6870*/  FMUL R35, R33, R58 ;  /* 0x0000003a21237220 */ /* 0x000fe20000400000 */
[----:B------:R-:W-:Y:S01]  /*6880*/  FADD R33, R49, -12583039 ;  /* 0xcb40007f31217421 */ /* 0x000fe20000000000 */
[----:B------:R-:W-:-:S03]  /*6890*/  FFMA R31, R32, 1.4426950216293334961, -R31 ;  /* 0x3fb8aa3b201f7823 */ /* 0x000fc6000000081f */
[----:B------:R-:W-:Y:S01]  /*68a0*/  FFMA R33, R30, 1.4426950216293334961, -R33 ;  /* 0x3fb8aa3b1e217823 */ /* 0x000fe20000000821 */
[----:B------:R-:W-:Y:S01]  /*68b0*/  FFMA R54, R32, 1.925963033500011079e-08, R31 ;  /* 0x32a5706020367823 */ /* 0x000fe2000000001f */
[----:B------:R-:W-:Y:S01]  /*68c0*/  FADD R31, R13, -12583039 ;  /* 0xcb40007f0d1f7421 */ /* 0x000fe20000000000 */
[----:B------:R-:W-:Y:S02]  /*68d0*/  IMAD.SHL.U32 R32, R21, 0x800000, RZ ;  /* 0x0080000015207824 */ /* 0x000fe400078e00ff */
[----:B------:R-:W-:Y:S01]  /*68e0*/  FFMA R53, R30, 1.925963033500011079e-08, R33 ;  /* 0x32a570601e357823 */ /* 0x000fe20000000021 */
[----:B------:R-:W-:Y:S01]  /*68f0*/  MUFU.EX2 R44, R44 ;  /* 0x0000002c002c7308 */ /* 0x000fe20000000800 */
[----:B------:R-:W-:Y:S01]  /*6900*/  FFMA R31, R14, 1.4426950216293334961, -R31 ;  /* 0x3fb8aa3b0e1f7823 */ /* 0x000fe2000000081f */
[----:B---3--:R-:W-:-:S03]  /*6910*/  FMUL R32, R32, R51 ;  /* 0x0000003320207220 */ /* 0x008fc60000400000 */
[----:B------:R-:W-:Y:S01]  /*6920*/  FFMA R52, R14, 1.925963033500011079e-08, R31 ;  /* 0x32a570600e347823 */ /* 0x000fe2000000001f */
[----:B------:R-:W-:Y:S02]  /*6930*/  FFMA.SAT R31, R20, R11, 0.5 ;  /* 0x3f000000141f7423 */ /* 0x000fe4000000200b */
[----:B------:R-:W0:Y:S02]  /*6940*/  MUFU.EX2 R30, R27 ;  /* 0x0000001b001e7308 */ /* 0x000e240000000800 */
[----:B------:R-:W-:-:S06]  /*6950*/  FFMA.RM R14, R31, R12, 12582913 ;  /* 0x4b4000011f0e7423 */ /* 0x000fcc000000400c */
[----:B------:R-:W-:Y:S08]  /*6960*/  MUFU.EX2 R53, R53 ;  /* 0x0000003500357308 */ /* 0x000ff00000000800 */
[----:B------:R-:W-:Y:S01]  /*6970*/  MUFU.EX2 R54, R54 ;  /* 0x0000003600367308 */ /* 0x000fe20000000800 */
[----:B0-----:R-:W-:Y:S01]  /*6980*/  FMUL R33, R15, R30 ;  /* 0x0000001e0f217220 */ /* 0x001fe20000400000 */
[----:B------:R-:W-:-:S04]  /*6990*/  FADD R15, R14, -12583039 ;  /* 0xcb40007f0e0f7421 */ /* 0x000fc80000000000 */
[C---:B------:R-:W-:Y:S02]  /*69a0*/  FFMA R15, R20.reuse, 1.4426950216293334961, -R15 ;  /* 0x3fb8aa3b140f7823 */ /* 0x040fe4000000080f */
[----:B------:R-:W0:Y:S02]  /*69b0*/  MUFU.EX2 R30, R43 ;  /* 0x0000002b001e7308 */ /* 0x000e240000000800 */
[----:B------:R-:W-:Y:S01]  /*69c0*/  FFMA R21, R20, 1.925963033500011079e-08, R15 ;  /* 0x32a5706014157823 */ /* 0x000fe2000000000f */
[----:B------:R-:W-:-:S04]  /*69d0*/  FFMA.SAT R15, R22, R11, 0.5 ;  /* 0x3f000000160f7423 */ /* 0x000fc8000000200b */
[----:B------:R-:W-:Y:S01]  /*69e0*/  FFMA.RM R15, R15, R12, 12582913 ;  /* 0x4b4000010f0f7423 */ /* 0x000fe2000000400c */
[----:B------:R-:W-:Y:S03]  /*69f0*/  MUFU.EX2 R52, R52 ;  /* 0x0000003400347308 */ /* 0x000fe60000000800 */
[C---:B------:R-:W-:Y:S01]  /*6a00*/  FADD R27, R15.reuse, -12583039 ;  /* 0xcb40007f0f1b7421 */ /* 0x040fe20000000000 */
[----:B------:R-:W-:-:S03]  /*6a10*/  SHF.L.U32 R15, R15, 0x17, RZ ;  /* 0x000000170f0f7819 */ /* 0x000fc600000006ff */
[C---:B------:R-:W-:Y:S01]  /*6a20*/  FFMA R27, R22.reuse, 1.4426950216293334961, -R27 ;  /* 0x3fb8aa3b161b7823 */ /* 0x040fe2000000081b */
[----:B------:R-:W-:Y:S01]  /*6a30*/  MUFU.EX2 R21, R21 ;  /* 0x0000001500157308 */ /* 0x000fe20000000800 */
[----:B0-----:R-:W-:Y:S01]  /*6a40*/  FMUL R31, R23, R30 ;  /* 0x0000001e171f7220 */ /* 0x001fe20000400000 */
[----:B------:R-:W-:Y:S02]  /*6a50*/  IMAD.SHL.U32 R30, R29, 0x800000, RZ ;  /* 0x008000001d1e7824 */ /* 0x000fe400078e00ff */
[----:B------:R-:W-:Y:S01]  /*6a60*/  FFMA R22, R22, 1.925963033500011079e-08, R27 ;  /* 0x32a5706016167823 */ /* 0x000fe2000000001b */
[----:B------:R-:W-:Y:S01]  /*6a70*/  FFMA.SAT R27, R24, R11, 0.5 ;  /* 0x3f000000181b7423 */ /* 0x000fe2000000200b */
[----:B------:R-:W-:-:S03]  /*6a80*/  FMUL R30, R30, R45 ;  /* 0x0000002d1e1e7220 */ /* 0x000fc60000400000 */
[----:B------:R-:W-:Y:S01]  /*6a90*/  FFMA.RM R20, R27, R12, 12582913 ;  /* 0x4b4000011b147423 */ /* 0x000fe2000000400c */
[----:B------:R-:W-:Y:S01]  /*6aa0*/  FFMA.SAT R27, R48, R11, 0.5 ;  /* 0x3f000000301b7423 */ /* 0x000fe2000000200b */
[----:B------:R0:W-:Y:S02]  /*6ab0*/  MUFU.EX2 R56, R22 ;  /* 0x0000001600387308 */ /* 0x0001e40000000800 */
[C---:B------:R-:W-:Y:S01]  /*6ac0*/  FADD R23, R20.reuse, -12583039 ;  /* 0xcb40007f14177421 */ /* 0x040fe20000000000 */
[----:B------:R-:W-:-:S03]  /*6ad0*/  IMAD.SHL.U32 R20, R20, 0x800000, RZ ;  /* 0x0080000014147824 */ /* 0x000fc600078e00ff */
[----:B------:R-:W-:Y:S01]  /*6ae0*/  FFMA R23, R24, 1.4426950216293334961, -R23 ;  /* 0x3fb8aa3b18177823 */ /* 0x000fe20000000817 */
[----:B0-----:R-:W-:-:S03]  /*6af0*/  IMAD.SHL.U32 R22, R14, 0x800000, RZ ;  /* 0x008000000e167824 */ /* 0x001fc600078e00ff */
[----:B------:R-:W-:Y:S01]  /*6b00*/  FFMA R24, R24, 1.925963033500011079e-08, R23 ;  /* 0x32a5706018187823 */ /* 0x000fe20000000017 */
[----:B------:R-:W-:-:S04]  /*6b10*/  FFMA.SAT R23, R26, R11, 0.5 ;  /* 0x3f0000001a177423 */ /* 0x000fc8000000200b */
[-C--:B------:R-:W-:Y:S01]  /*6b20*/  FFMA.RM R11, R23, R12.reuse, 12582913 ;  /* 0x4b400001170b7423 */ /* 0x080fe2000000400c */
[----:B------:R-:W-:Y:S01]  /*6b30*/  FFMA.RM R12, R27, R12, 12582913 ;  /* 0x4b4000011b0c7423 */ /* 0x000fe2000000400c */
[----:B------:R-:W-:Y:S02]  /*6b40*/  FADD R27, RZ, R40 ;  /* 0x00000028ff1b7221 */ /* 0x000fe40000000000 */
[----:B------:R-:W-:Y:S01]  /*6b50*/  FADD R23, R11, -12583039 ;  /* 0xcb40007f0b177421 */ /* 0x000fe20000000000 */
[----:B------:R-:W-:-:S03]  /*6b60*/  FADD R45, R12, -12583039 ;  /* 0xcb40007f0c2d7421 */ /* 0x000fc60000000000 */
[----:B------:R-:W-:Y:S01]  /*6b70*/  FFMA R23, R26, 1.4426950216293334961, -R23 ;  /* 0x3fb8aa3b1a177823 */ /* 0x000fe20000000817 */
[----:B------:R-:W-:-:S03]  /*6b80*/  FFMA R45, R48, 1.4426950216293334961, -R45 ;  /* 0x3fb8aa3b302d7823 */ /* 0x000fc6000000082d */
[----:B------:R-:W-:Y:S01]  /*6b90*/  FFMA R23, R26, 1.925963033500011079e-08, R23 ;  /* 0x32a570601a177823 */ /* 0x000fe20000000017 */
[----:B------:R-:W-:Y:S01]  /*6ba0*/  FADD R26, R27, R42 ;  /* 0x0000002a1b1a7221 */ /* 0x000fe20000000000 */
[----:B------:R-:W-:Y:S01]  /*6bb0*/  FFMA R45, R48, 1.925963033500011079e-08, R45 ;  /* 0x32a57060302d7823 */ /* 0x000fe2000000002d */
[----:B------:R0:W2:Y:S02]  /*6bc0*/  MUFU.EX2 R27, R28 ;  /* 0x0000001c001b7308 */ /* 0x0000a40000000800 */
[----:B------:R-:W-:-:S04]  /*6bd0*/  FADD R43, R26, R39 ;  /* 0x000000271a2b7221 */ /* 0x000fc80000000000 */
[----:B------:R-:W-:Y:S02]  /*6be0*/  FADD R26, R43, R34 ;  /* 0x000000222b1a7221 */ /* 0x000fe40000000000 */
[----:B------:R3:W4:Y:S01]  /*6bf0*/  MUFU.EX2 R43, R24 ;  /* 0x00000018002b7308 */ /* 0x0007220000000800 */
[----:B0-----:R-:W-:Y:S02]  /*6c00*/  IMAD.SHL.U32 R28, R49, 0x800000, RZ ;  /* 0x00800000311c7824 */ /* 0x001fe400078e00ff */
[----:B------:R-:W-:Y:S02]  /*6c10*/  FADD R29, R26, R35 ;  /* 0x000000231a1d7221 */ /* 0x000fe40000000000 */
[----:B------:R-:W-:Y:S02]  /*6c20*/  FMUL R28, R28, R53 ;  /* 0x000000351c1c7220 */ /* 0x000fe40000400000 */
[----:B------:R-:W-:Y:S01]  /*6c30*/  FADD R26, R29, R36 ;  /* 0x000000241d1a7221 */ /* 0x000fe20000000000 */
[----:B------:R-:W-:Y:S01]  /*6c40*/  SHF.L.U32 R29, R41, 0x17, RZ ;  /* 0x00000017291d7819 */ /* 0x000fe200000006ff */
[----:B------:R-:W0:Y:S01]  /*6c50*/  MUFU.EX2 R45, R45 ;  /* 0x0000002d002d7308 */ /* 0x000e220000000800 */
[----:B--2---:R-:W-:Y:S01]  /*6c60*/  FMUL R27, R50, R27 ;  /* 0x0000001b321b7220 */ /* 0x004fe20000400000 */
[----:B------:R-:W-:Y:S01]  /*6c70*/  FADD R41, R26, R37 ;  /* 0x000000251a297221 */ /* 0x000fe20000000000 */
[----:B---3--:R-:W-:Y:S01]  /*6c80*/  FMUL R24, R22, R21 ;  /* 0x0000001516187220 */ /* 0x008fe20000400000 */
[----:B------:R-:W-:Y:S01]  /*6c90*/  FMUL R29, R29, R44 ;  /* 0x0000002c1d1d7220 */ /* 0x000fe20000400000 */
[----:B------:R-:W-:Y:S01]  /*6ca0*/  SHF.L.U32 R21, R11, 0x17, RZ ;  /* 0x000000170b157819 */ /* 0x000fe200000006ff */
[----:B------:R-:W-:-:S02]  /*6cb0*/  FADD R26, R41, R38 ;  /* 0x00000026291a7221 */ /* 0x000fc40000000000 */
[----:B------:R2:W3:Y:S01]  /*6cc0*/  MUFU.EX2 R50, R23 ;  /* 0x0000001700327308 */ /* 0x0004e20000000800 */
[----:B----4-:R-:W-:Y:S01]  /*6cd0*/  FMUL R22, R20, R43 ;  /* 0x0000002b14167220 */ /* 0x010fe20000400000 */
[----:B------:R-:W-:Y:S01]  /*6ce0*/  FADD R41, R26, R33 ;  /* 0x000000211a297221 */ /* 0x000fe20000000000 */
[----:B------:R-:W-:-:S03]  /*6cf0*/  IMAD.SHL.U32 R20, R12, 0x800000, RZ ;  /* 0x008000000c147824 */ /* 0x000fc600078e00ff */
[----:B------:R-:W-:Y:S01]  /*6d00*/  FADD R26, R41, R32 ;  /* 0x00000020291a7221 */ /* 0x000fe20000000000 */
[----:B--2---:R-:W-:-:S03]  /*6d10*/  FMUL R23, R15, R56 ;  /* 0x000000380f177220 */ /* 0x004fc60000400000 */
[----:B------:R-:W-:Y:S01]  /*6d20*/  FADD R41, R26, R31 ;  /* 0x0000001f1a297221 */ /* 0x000fe20000000000 */
[----:B0-----:R-:W-:-:S03]  /*6d30*/  FMUL R20, R20, R45 ;  /* 0x0000002d14147220 */ /* 0x001fc60000400000 */
[----:B------:R-:W-:Y:S01]  /*6d40*/  FADD R26, R41, R30 ;  /* 0x0000001e291a7221 */ /* 0x000fe20000000000 */
[----:B------:R-:W-:Y:S02]  /*6d50*/  IMAD.SHL.U32 R41, R25, 0x800000, RZ ;  /* 0x0080000019297824 */ /* 0x000fe400078e00ff */
[----:B---3--:R-:W-:Y:S01]  /*6d60*/  FMUL R21, R21, R50 ;  /* 0x0000003215157220 */ /* 0x008fe20000400000 */
[----:B------:R-:W-:Y:S01]  /*6d70*/  FADD R25, R26, R29 ;  /* 0x0000001d1a197221 */ /* 0x000fe20000000000 */
[----:B------:R-:W-:-:S03]  /*6d80*/  FMUL R26, R41, R54 ;  /* 0x00000036291a7220 */ /* 0x000fc60000400000 */
        /* <DEDUP_REMOVED lines=20> */
.L_x_7449:
        /* <DEDUP_REMOVED lines=12> */
[----:B-1----:R-:W-:Y:S05]  /*6f90*/  CALL.REL.NOINC `($__internal_109_$__cuda_sm3x_div_rn_noftz_f32_slowpath) ;  /* 0x0000003400207944 */ /* 0x002fea0003c00000 */
[----:B------:R-:W-:-:S07]  /*6fa0*/  IMAD.MOV.U32 R12, RZ, RZ, R11 ;  /* 0x000000ffff0c7224 */ /* 0x000fce00078e000b */
.L_x_7372:
[----:B------:R-:W-:Y:S05]  /*6fb0*/  BSYNC.RECONVERGENT B3 ;  /* 0x0000000000037941 */ /* 0x000fea0003800200 */
.L_x_7371:
        /* <DEDUP_REMOVED lines=12> */
[----:B-1----:R-:W-:Y:S05]  /*7080*/  CALL.REL.NOINC `($__internal_109_$__cuda_sm3x_div_rn_noftz_f32_slowpath) ;  /* 0x0000003000e47944 */ /* 0x002fea0003c00000 */
[----:B------:R-:W-:-:S07]  /*7090*/  MOV R13, R11 ;  /* 0x0000000b000d7202 */ /* 0x000fce0000000f00 */
.L_x_7374:
[----:B------:R-:W-:Y:S05]  /*70a0*/  BSYNC.RECONVERGENT B3 ;  /* 0x0000000000037941 */ /* 0x000fea0003800200 */
.L_x_7373:
        /* <DEDUP_REMOVED lines=12> */
[----:B-1----:R-:W-:Y:S05]  /*7170*/  CALL.REL.NOINC `($__internal_109_$__cuda_sm3x_div_rn_noftz_f32_slowpath) ;  /* 0x0000003000a87944 */ /* 0x002fea0003c00000 */
[----:B------:R-:W-:-:S07]  /*7180*/  IMAD.MOV.U32 R14, RZ, RZ, R11 ;  /* 0x000000ffff0e7224 */ /* 0x000fce00078e000b */
.L_x_7376:
[----:B------:R-:W-:Y:S05]  /*7190*/  BSYNC.RECONVERGENT B3 ;  /* 0x0000000000037941 */ /* 0x000fea0003800200 */
.L_x_7375:
        /* <DEDUP_REMOVED lines=14> */
.L_x_7378:
[----:B------:R-:W-:Y:S05]  /*7280*/  BSYNC.RECONVERGENT B3 ;  /* 0x0000000000037941 */ /* 0x000fea0003800200 */
.L_x_7377:
        /* <DEDUP_REMOVED lines=14> */
.L_x_7380:
[----:B------:R-:W-:Y:S05]  /*7370*/  BSYNC.RECONVERGENT B3 ;  /* 0x0000000000037941 */ /* 0x000fea0003800200 */
.L_x_7379:
        /* <DEDUP_REMOVED lines=14> */
.L_x_7382:
[----:B------:R-:W-:Y:S05]  /*7460*/  BSYNC.RECONVERGENT B3 ;  /* 0x0000000000037941 */ /* 0x000fea0003800200 */
.L_x_7381:
        /* <DEDUP_REMOVED lines=14> */
.L_x_7384:
[----:B------:R-:W-:Y:S05]  /*7550*/  BSYNC.RECONVERGENT B3 ;  /* 0x0000000000037941 */ /* 0x000fea0003800200 */
.L_x_7383:
        /* <DEDUP_REMOVED lines=14> */
.L_x_7386:
[----:B------:R-:W-:Y:S05]  /*7640*/  BSYNC.RECONVERGENT B3 ;  /* 0x0000000000037941 */ /* 0x000fea0003800200 */
.L_x_7385:
        /* <DEDUP_REMOVED lines=14> */
.L_x_7388:
[----:B------:R-:W-:Y:S05]  /*7730*/  BSYNC.RECONVERGENT B3 ;  /* 0x0000000000037941 */ /* 0x000fea0003800200 */
.L_x_7387:
        /* <DEDUP_REMOVED lines=14> */
.L_x_7390:
[----:B------:R-:W-:Y:S05]  /*7820*/  BSYNC.RECONVERGENT B3 ;  /* 0x0000000000037941 */ /* 0x000fea0003800200 */
.L_x_7389:
        /* <DEDUP_REMOVED lines=14> */
.L_x_7392:
[----:B------:R-:W-:Y:S05]  /*7910*/  BSYNC.RECONVERGENT B3 ;  /* 0x0000000000037941 */ /* 0x000fea0003800200 */
.L_x_7391:
        /* <DEDUP_REMOVED lines=14> */
.L_x_7394:
[----:B------:R-:W-:Y:S05]  /*7a00*/  BSYNC.RECONVERGENT B3 ;  /* 0x0000000000037941 */ /* 0x000fea0003800200 */
.L_x_7393:
        /* <DEDUP_REMOVED lines=14> */
.L_x_7396:
[----:B------:R-:W-:Y:S05]  /*7af0*/  BSYNC.RECONVERGENT B3 ;  /* 0x0000000000037941 */ /* 0x000fea0003800200 */
.L_x_7395:
        /* <DEDUP_REMOVED lines=14> */
.L_x_7398:
[----:B------:R-:W-:Y:S05]  /*7be0*/  BSYNC.RECONVERGENT B3 ;  /* 0x0000000000037941 */ /* 0x000fea0003800200 */
.L_x_7397:
        /* <DEDUP_REMOVED lines=14> */
.L_x_7400:
[----:B------:R-:W-:Y:S05]  /*7cd0*/  BSYNC.RECONVERGENT B3 ;  /* 0x0000000000037941 */ /* 0x000fea0003800200 */
.L_x_7399:
        /* <DEDUP_REMOVED lines=14> */
.L_x_7402:
[----:B------:R-:W-:Y:S05]  /*7dc0*/  BSYNC.RECONVERGENT B3 ;  /* 0x0000000000037941 */ /* 0x000fea0003800200 */
.L_x_7401:
        /* <DEDUP_REMOVED lines=14> */
.L_x_7404:
[----:B------:R-:W-:Y:S05]  /*7eb0*/  BSYNC.RECONVERGENT B3 ;  /* 0x0000000000037941 */ /* 0x000fea0003800200 */
.L_x_7403:
        /* <DEDUP_REMOVED lines=14> */
.L_x_7406:
[----:B------:R-:W-:Y:S05]  /*7fa0*/  BSYNC.RECONVERGENT B3 ;  /* 0x0000000000037941 */ /* 0x000fea0003800200 */
.L_x_7405:
        /* <DEDUP_REMOVED lines=14> */
.L_x_7408:
[----:B------:R-:W-:Y:S05]  /*8090*/  BSYNC.RECONVERGENT B3 ;  /* 0x0000000000037941 */ /* 0x000fea0003800200 */
.L_x_7407:
        /* <DEDUP_REMOVED lines=14> */
.L_x_7410:
[----:B------:R-:W-:Y:S05]  /*8180*/  BSYNC.RECONVERGENT B3 ;  /* 0x0000000000037941 */ /* 0x000fea0003800200 */
.L_x_7409:
        /* <DEDUP_REMOVED lines=14> */
.L_x_7412:
[----:B------:R-:W-:Y:S05]  /*8270*/  BSYNC.RECONVERGENT B3 ;  /* 0x0000000000037941 */ /* 0x000fea0003800200 */
.L_x_7411:
        /* <DEDUP_REMOVED lines=14> */
.L_x_7414:
[----:B------:R-:W-:Y:S05]  /*8360*/  BSYNC.RECONVERGENT B3 ;  /* 0x0000000000037941 */ /* 0x000fea0003800200 */
.L_x_7413:
        /* <DEDUP_REMOVED lines=17> */
[----:B------:R-:W-:-:S04]  /*8480*/  IMAD.WIDE.U32 R40, R3, UR40, R40 ;  /* 0x0000002803287c25 */ /* 0x000fc8000f8e0028 */
[----:B------:R-:W-:-:S05]  /*8490*/  IMAD.IADD R41, R41, 0x1, R11 ;  /* 0x0000000129297824 */ /* 0x000fca00078e020b */
        /* <DEDUP_REMOVED lines=8> */
.L_x_7416:
[----:B------:R-:W-:Y:S05]  /*8520*/  BSYNC.RECONVERGENT B1 ;  /* 0x0000000000017941 */ /* 0x000fea0003800200 */
.L_x_7415:
[----:B------:R-:W-:Y:S04]  /*8530*/  BSSY.RECONVERGENT B1, `(.L_x_7417) ;  /* 0x0000012000017945 */ /* 0x000fe80003800200 */
[----:B------:R-:W-:Y:S05]  /*8540*/  @P3 BRA `(.L_x_7418) ;  /* 0x0000000000403947 */ /* 0x000fea0003800000 */
[----:B0-----:R-:W-:Y:S01]  /*8550*/  MOV R12, R4 ;  /* 0x00000004000c7202 */ /* 0x001fe20000000f00 */
        /* <DEDUP_REMOVED lines=15> */
.L_x_7418:
[----:B------:R-:W-:Y:S05]  /*8650*/  BSYNC.RECONVERGENT B1 ;  /* 0x0000000000017941 */ /* 0x000fea0003800200 */
.L_x_7417:
        /* <DEDUP_REMOVED lines=18> */
.L_x_7420:
[----:B------:R-:W-:Y:S05]  /*8780*/  BSYNC.RECONVERGENT B1 ;  /* 0x0000000000017941 */ /* 0x000fea0003800200 */
.L_x_7419:
[----:B------:R-:W-:Y:S04]  /*8790*/  BSSY.RECONVERGENT B1, `(.L_x_7421) ;  /* 0x0000012000017945 */ /* 0x000fe80003800200 */
[----:B------:R-:W-:Y:S05]  /*87a0*/  @P4 BRA `(.L_x_7422) ;  /* 0x0000000000404947 */ /* 0x000fea0003800000 */
[----:B0-23--:R-:W-:Y:S01]  /*87b0*/  HFMA2 R13, -RZ, RZ, 0, 0 ;  /* 0x00000000ff0d7431 */ /* 0x00dfe200000001ff */
        /* <DEDUP_REMOVED lines=8> */
[C---:B------:R-:W-:Y:S02]  /*8840*/  SHF.L.U32 R12, R11.reuse, 0x2, RZ ;  /* 0x000000020b0c7819 */ /* 0x040fe400000006ff */
[----:B------:R-:W-:Y:S02]  /*8850*/  IADD3.X R14, PT, PT, RZ, R13, RZ, P2, !PT ;  /* 0x0000000dff0e7210 */ /* 0x000fe400017fe4ff */
[----:B------:R-:W-:Y:S02]  /*8860*/  LOP3.LUT R12, R12, 0xfffffff8, RZ, 0xc0, !PT ;  /* 0xfffffff80c0c7812 */ /* 0x000fe400078ec0ff */
[----:B------:R-:W-:Y:S02]  /*8870*/  SHF.L.U64.HI R11, R11, 0x2, R14 ;  /* 0x000000020b0b7819 */ /* 0x000fe4000001020e */
[----:B------:R-:W-:-:S04]  /*8880*/  IADD3 R12, P2, PT, R12, UR42, RZ ;  /* 0x0000002a0c0c7c10 */ /* 0x000fc8000ff5e0ff */
[----:B------:R-:W-:-:S05]  /*8890*/  IADD3.X R13, PT, PT, R11, UR43, RZ, P2, !PT ;  /* 0x0000002b0b0d7c10 */ /* 0x000fca00097fe4ff */
[----:B------:R4:W-:Y:S04]  /*88a0*/  STG.E.64 desc[UR4][R12.64], R36 ;  /* 0x000000240c007986 */ /* 0x0009e8000c101b04 */
.L_x_7422:
[----:B------:R-:W-:Y:S05]  /*88b0*/  BSYNC.RECONVERGENT B1 ;  /* 0x0000000000017941 */ /* 0x000fea0003800200 */
.L_x_7421:
        /* <DEDUP_REMOVED lines=14> */
[----:B0-234-:R-:W-:Y:S01]  /*89a0*/  MOV R13, RZ ;  /* 0x000000ff000d7202 */ /* 0x01dfe20000000f00 */
        /* <DEDUP_REMOVED lines=15> */
.L_x_7424:
[----:B------:R-:W-:Y:S05]  /*8aa0*/  BSYNC.RECONVERGENT B1 ;  /* 0x0000000000017941 */ /* 0x000fea0003800200 */
.L_x_7423:
[----:B------:R-:W-:Y:S04]  /*8ab0*/  BSSY.RECONVERGENT B1, `(.L_x_7425) ;  /* 0x0000012000017945 */ /* 0x000fe80003800200 */
[----:B------:R-:W-:Y:S05]  /*8ac0*/  @P0 BRA `(.L_x_7426) ;  /* 0x0000000000400947 */ /* 0x000fea0003800000 */
[----:B0-234-:R-:W-:Y:S01]  /*8ad0*/  MOV R12, R9 ;  /* 0x00000009000c7202 */ /* 0x01dfe20000000f00 */
        /* <DEDUP_REMOVED lines=15> */
.L_x_7426:
[----:B------:R-:W-:Y:S05]  /*8bd0*/  BSYNC.RECONVERGENT B1 ;  /* 0x0000000000017941 */ /* 0x000fea0003800200 */
.L_x_7425:
[----:B------:R-:W-:Y:S04]  /*8be0*/  BSSY.RECONVERGENT B1, `(.L_x_7427) ;  /* 0x0000011000017945 */ /* 0x000fe80003800200 */
[----:B------:R-:W-:Y:S05]  /*8bf0*/  @P2 BRA `(.L_x_7428) ;  /* 0x00000000003c2947 */ /* 0x000fea0003800000 */
[----:B------:R-:W-:Y:S02]  /*8c00*/  HFMA2 R11, -RZ, RZ, 0, 0 ;  /* 0x00000000ff0b7431 */ /* 0x000fe400000001ff */
[----:B--2---:R-:W-:Y:S01]  /*8c10*/  IMAD R14, R5, UR40, RZ ;  /* 0x00000028050e7c24 */ /* 0x004fe2000f8e02ff */
[----:B-1----:R-:W-:Y:S02]  /*8c20*/  R2UR UR4, R46 ;  /* 0x000000002e0472ca */ /* 0x002fe400000e0000 */
[----:B------:R-:W-:Y:S01]  /*8c30*/  R2UR UR5, R47 ;  /* 0x000000002f0572ca */ /* 0x000fe200000e0000 */
[----:B0--34-:R-:W-:-:S04]  /*8c40*/  IMAD.WIDE.U32 R12, R3, UR40, R10 ;  /* 0x00000028030c7c25 */ /* 0x019fc8000f8e000a */
[----:B------:R-:W-:-:S05]  /*8c50*/  IMAD R11, R3, UR41, R14 ;  /* 0x00000029030b7c24 */ /* 0x000fca000f8e020e */
        /* <DEDUP_REMOVED lines=9> */
.L_x_7428:
[----:B------:R-:W-:Y:S05]  /*8cf0*/  BSYNC.RECONVERGENT B1 ;  /* 0x0000000000017941 */ /* 0x000fea0003800200 */
.L_x_7427:
        /* <DEDUP_REMOVED lines=18> */
.L_x_7430:
[----:B------:R-:W-:Y:S05]  /*8e20*/  BSYNC.RECONVERGENT B1 ;  /* 0x0000000000017941 */ /* 0x000fea0003800200 */
.L_x_7429:
[----:B------:R-:W-:Y:S04]  /*8e30*/  BSSY.RECONVERGENT B1, `(.L_x_7431) ;  /* 0x0000012000017945 */ /* 0x000fe80003800200 */
[----:B------:R-:W-:Y:S05]  /*8e40*/  @P4 BRA `(.L_x_7432) ;  /* 0x0000000000404947 */ /* 0x000fea0003800000 */
[----:B0-234-:R-:W-:Y:S01]  /*8e50*/  HFMA2 R13, -RZ, RZ, 0, 0 ;  /* 0x00000000ff0d7431 */ /* 0x01dfe200000001ff */
        /* <DEDUP_REMOVED lines=15> */
.L_x_7432:
[----:B------:R-:W-:Y:S05]  /*8f50*/  BSYNC.RECONVERGENT B1 ;  /* 0x0000000000017941 */ /* 0x000fea0003800200 */
.L_x_7431:
[----:B------:R-:W-:Y:S04]  /*8f60*/  BSSY.RECONVERGENT B1, `(.L_x_7433) ;  /* 0x0000012000017945 */ /* 0x000fe80003800200 */
[----:B------:R-:W-:Y:S05]  /*8f70*/  @P5 BRA `(.L_x_7434) ;  /* 0x0000000000405947 */ /* 0x000fea0003800000 */
        /* <DEDUP_REMOVED lines=16> */
.L_x_7434:
[----:B------:R-:W-:Y:S05]  /*9080*/  BSYNC.RECONVERGENT B1 ;  /* 0x0000000000017941 */ /* 0x000fea0003800200 */
.L_x_7433:
        /* <DEDUP_REMOVED lines=18> */
.L_x_7436:
[----:B------:R-:W-:Y:S05]  /*91b0*/  BSYNC.RECONVERGENT B1 ;  /* 0x0000000000017941 */ /* 0x000fea0003800200 */
.L_x_7435:
[----:B------:R-:W-:-:S04]  /*91c0*/  IADD3 R3, P0, PT, R0, R3, RZ ;  /* 0x0000000300037210 */ /* 0x000fc80007f1e0ff */
[----:B------:R-:W-:Y:S02]  /*91d0*/  LEA.HI.X.SX32 R5, R0, R5, 0x1, P0 ;  /* 0x0000000500057211 */ /* 0x000fe400000f0eff */
[----:B------:R-:W-:-:S04]  /*91e0*/  ISETP.GE.U32.AND P0, PT, R3, UR44, PT ;  /* 0x0000002c03007c0c */ /* 0x000fc8000bf06070 */
[----:B------:R-:W-:-:S13]  /*91f0*/  ISETP.GE.AND.EX P0, PT, R5, UR45, PT, P0 ;  /* 0x0000002d05007c0c */ /* 0x000fda000bf06300 */
[----:B------:R-:W-:Y:S05]  /*9200*/  @!P0 BRA `(.L_x_7437) ;  /* 0xffffff70004c8947 */ /* 0x000fea000383ffff */
[----:B------:R-:W-:Y:S05]  /*9210*/  BSYNC B0 ;  /* 0x0000000000007941 */ /* 0x000fea0003800000 */
.L_x_7347:
[----:B------:R-:W-:Y:S05]  /*9220*/  EXIT ;  /* 0x000000000000794d */ /* 0x000fea0003800000 */
.L_x_7370:
[----:B------:R-:W-:Y:S01]  /*9230*/  HFMA2 R12, -RZ, RZ, 0, 9.5367431640625e-07 ;  /* 0x00000010ff0c7431 */ /* 0x000fe200000001ff */
[----:B------:R-:W-:Y:S01]  /*9240*/  BSSY B1, `(.L_x_7438) ;  /* 0x0000006000017945 */ /* 0x000fe20003800000 */
[----:B------:R-:W-:Y:S01]  /*9250*/  MOV R11, 0x1f ;  /* 0x0000001f000b7802 */ /* 0x000fe20000000f00 */
[----:B------:R-:W-:-:S07]  /*9260*/  IMAD.MOV.U32 R15, RZ, RZ, -0x1 ;  /* 0xffffffffff0f7424 */ /* 0x000fce00078e00ff */
[----:B-1----:R-:W-:Y:S05]  /*9270*/  WARPSYNC.COLLECTIVE R15, `(.L_x_7439) ;  /* 0x000000000f087348 */ /* 0x002fea0003c00000 */
[----:B------:R0:W2:Y:S02]  /*9280*/  SHFL.BFLY P6, R14, R13, R12, R11 ;  /* 0x0c00000c0d0e7389 */ /* 0x0000a400000c000b */
[----:B012---:R-:W-:Y:S05]  /*9290*/  ENDCOLLECTIVE ;  /* 0x000000000000791b */ /* 0x007fea0003800000 */
.L_x_7439:
[----:B------:R-:W-:Y:S05]  /*92a0*/  BSYNC B1 ;  /* 0x0000000000017941 */ /* 0x000fea0003800000 */
.L_x_7438:
[----:B------:R-:W-:Y:S01]  /*92b0*/  HFMA2 R12, -RZ, RZ, 0, 4.76837158203125e-07 ;  /* 0x00000008ff0c7431 */ /* 0x000fe200000001ff */
[----:B------:R-:W-:Y:S01]  /*92c0*/  FMNMX R13, R14, R13, !PT ;  /* 0x0000000d0e0d7209 */ /* 0x000fe20007800000 */
[----:B------:R-:W-:Y:S01]  /*92d0*/  IMAD.MOV.U32 R15, RZ, RZ, -0x1 ;  /* 0xffffffffff0f7424 */ /* 0x000fe200078e00ff */
[----:B------:R-:W-:Y:S02]  /*92e0*/  MOV R11, 0x1f ;  /* 0x0000001f000b7802 */ /* 0x000fe40000000f00 */
[----:B------:R-:W-:-:S07]  /*92f0*/  MOV R50, 0x437c0000 ;  /* 0x437c000000327802 */ /* 0x000fce0000000f00 */
[----:B------:R-:W-:Y:S05]  /*9300*/  WARPSYNC.COLLECTIVE R15, `(.L_x_7440) ;  /* 0x000000000f087348 */ /* 0x000fea0003c00000 */
[----:B------:R0:W1:Y:S02]  /*9310*/  SHFL.BFLY P6, R14, R13, R12, R11 ;  /* 0x0c00000c0d0e7389 */ /* 0x00006400000c000b */
[----:B01----:R-:W-:Y:S05]  /*9320*/  ENDCOLLECTIVE ;  /* 0x000000000000791b */ /* 0x003fea0003800000 */
.L_x_7440:
[----:B------:R-:W-:Y:S01]  /*9330*/  HFMA2 R12, -RZ, RZ, 0, 2.384185791015625e-07 ;  /* 0x00000004ff0c7431 */ /* 0x000fe200000001ff */
[----:B------:R-:W-:-:S04]  /*9340*/  FMNMX R36, R13, R14, !PT ;  /* 0x0000000e0d247209 */ /* 0x000fc80007800000 */
[----:B------:R-:W-:-:S07]  /*9350*/  MOV R13, R36 ;  /* 0x00000024000d7202 */ /* 0x000fce0000000f00 */
[----:B------:R-:W-:Y:S05]  /*9360*/  WARPSYNC.COLLECTIVE R15, `(.L_x_7441) ;  /* 0x000000000f087348 */ /* 0x000fea0003c00000 */
[----:B------:R0:W1:Y:S02]  /*9370*/  SHFL.BFLY P6, R14, R13, R12, R11 ;  /* 0x0c00000c0d0e7389 */ /* 0x00006400000c000b */
[----:B01----:R-:W-:Y:S05]  /*9380*/  ENDCOLLECTIVE ;  /* 0x000000000000791b */ /* 0x003fea0003800000 */
.L_x_7441:
[----:B------:R-:W-:Y:S02]  /*9390*/  MOV R12, 0x2 ;  /* 0x00000002000c7802 */ /* 0x000fe40000000f00 */
[----:B------:R-:W-:-:S05]  /*93a0*/  FMNMX R37, R36, R14, !PT ;  /* 0x0000000e24257209 */ /* 0x000fca0007800000 */
[----:B------:R-:W-:-:S07]  /*93b0*/  IMAD.MOV.U32 R13, RZ, RZ, R37 ;  /* 0x000000ffff0d7224 */ /* 0x000fce00078e0025 */
[----:B------:R-:W-:Y:S05]  /*93c0*/  WARPSYNC.COLLECTIVE R15, `(.L_x_7442) ;  /* 0x000000000f087348 */ /* 0x000fea0003c00000 */
[----:B------:R0:W1:Y:S02]  /*93d0*/  SHFL.BFLY P6, R14, R13, R12, R11 ;  /* 0x0c00000c0d0e7389 */ /* 0x00006400000c000b */
[----:B01----:R-:W-:Y:S05]  /*93e0*/  ENDCOLLECTIVE ;  /* 0x000000000000791b */ /* 0x003fea0003800000 */
.L_x_7442:
[----:B------:R-:W-:Y:S01]  /*93f0*/  IMAD.MOV.U32 R12, RZ, RZ, 0x1 ;  /* 0x00000001ff0c7424 */ /* 0x000fe200078e00ff */
[----:B------:R-:W-:-:S04]  /*9400*/  FMNMX R38, R37, R14, !PT ;  /* 0x0000000e25267209 */ /* 0x000fc80007800000 */
[----:B------:R-:W-:-:S07]  /*9410*/  MOV R13, R38 ;  /* 0x00000026000d7202 */ /* 0x000fce0000000f00 */
[----:B------:R-:W-:Y:S05]  /*9420*/  WARPSYNC.COLLECTIVE R15, `(.L_x_7443) ;  /* 0x000000000f087348 */ /* 0x000fea0003c00000 */
[----:B------:R0:W1:Y:S02]  /*9430*/  SHFL.BFLY P6, R14, R13, R12, R11 ;  /* 0x0c00000c0d0e7389 */ /* 0x00006400000c000b */
[----:B01----:R-:W-:Y:S05]  /*9440*/  ENDCOLLECTIVE ;  /* 0x000000000000791b */ /* 0x003fea0003800000 */
.L_x_7443:
        /* <DEDUP_REMOVED lines=23> */
[----:B------:R-:W-:-:S05]  /*95c0*/  HFMA2 R48, -RZ, RZ, 0.96630859375, -0.0022525787353515625 ;  /* 0x3bbb989dff307431 */ /* 0x000fca00000001ff */
        /* <DEDUP_REMOVED lines=134> */
[----:B------:R-:W-:-:S05]  /*9e30*/  FFMA.SAT R13, R14, R48, 0.5 ;  /* 0x3f0000000e0d7423 */ /* 0x000fca0000002030 */
        /* <DEDUP_REMOVED lines=8> */
[----:B------:R-:W-:-:S05]  /*9ec0*/  IMAD.MOV.U32 R15, RZ, RZ, -0x1 ;  /* 0xffffffffff0f7424 */ /* 0x000fca00078e00ff */
        /* <DEDUP_REMOVED lines=19> */
[-C--:B------:R-:W-:Y:S01]  /*a000*/  FFMA.RM R11, R11, R50.reuse, 12582913 ;  /* 0x4b4000010b0b7423 */ /* 0x080fe20000004032 */
[----:B------:R-:W-:Y:S01]  /*a010*/  FFMA.RM R50, R13, R50, 12582913 ;  /* 0x4b4000010d327423 */ /* 0x000fe20000004032 */
[----:B------:R-:W-:Y:S02]  /*a020*/  FADD R13, RZ, R40 ;  /* 0x00000028ff0d7221 */ /* 0x000fe40000000000 */
[C---:B------:R-:W-:Y:S01]  /*a030*/  FADD R12, R11.reuse, -12583039 ;  /* 0xcb40007f0b0c7421 */ /* 0x040fe20000000000 */
[----:B------:R-:W-:Y:S01]  /*a040*/  SHF.L.U32 R11, R11, 0x17, RZ ;  /* 0x000000170b0b7819 */ /* 0x000fe200000006ff */
[----:B------:R-:W-:Y:S02]  /*a050*/  IMAD.SHL.U32 R20, R50, 0x800000, RZ ;  /* 0x0080000032147824 */ /* 0x000fe400078e00ff */
[----:B------:R-:W-:-:S04]  /*a060*/  FFMA R12, R49, 1.4426950216293334961, -R12 ;  /* 0x3fb8aa3b310c7823 */ /* 0x000fc8000000080c */
[----:B------:R-:W-:-:S04]  /*a070*/  FFMA R49, R49, 1.925963033500011079e-08, R12 ;  /* 0x32a5706031317823 */ /* 0x000fc8000000000c */
[----:B------:R-:W0:Y:S02]  /*a080*/  MUFU.EX2 R12, R49 ;  /* 0x00000031000c7308 */ /* 0x000e240000000800 */
[----:B0-----:R-:W-:Y:S01]  /*a090*/  FMUL R21, R11, R12 ;  /* 0x0000000c0b157220 */ /* 0x001fe20000400000 */
[----:B------:R-:W-:Y:S01]  /*a0a0*/  FADD R12, R13, R42 ;  /* 0x0000002a0d0c7221 */ /* 0x000fe20000000000 */
[----:B------:R-:W-:-:S03]  /*a0b0*/  FADD R11, R50, -12583039 ;  /* 0xcb40007f320b7421 */ /* 0x000fc60000000000 */
        /* <DEDUP_REMOVED lines=25> */
[----:B------:R-:W-:-:S07]  /*a250*/  FADD R13, R13, R20 ;  /* 0x000000140d0d7221 */ /* 0x000fce0000000000 */
[----:B------:R-:W-:Y:S05]  /*a260*/  WARPSYNC.COLLECTIVE R15, `(.L_x_7444) ;  /* 0x000000000f087348 */ /* 0x000fea0003c00000 */
[----:B------:R0:W1:Y:S02]  /*a270*/  SHFL.BFLY P6, R14, R13, R12, R11 ;  /* 0x0c00000c0d0e7389 */ /* 0x00006400000c000b */
[----:B01----:R-:W-:Y:S05]  /*a280*/  ENDCOLLECTIVE ;  /* 0x000000000000791b */ /* 0x003fea0003800000 */
.L_x_7444:
[----:B------:R-:W-:Y:S02]  /*a290*/  HFMA2 R12, -RZ, RZ, 0, 4.76837158203125e-07 ;  /* 0x00000008ff0c7431 */ /* 0x000fe400000001ff */
[----:B------:R-:W-:-:S05]  /*a2a0*/  FADD R41, R13, R14 ;  /* 0x0000000e0d297221 */ /* 0x000fca0000000000 */
[----:B------:R-:W-:-:S07]  /*a2b0*/  MOV R13, R41 ;  /* 0x00000029000d7202 */ /* 0x000fce0000000f00 */
[----:B------:R-:W-:Y:S05]  /*a2c0*/  WARPSYNC.COLLECTIVE R15, `(.L_x_7445) ;  /* 0x000000000f087348 */ /* 0x000fea0003c00000 */
[----:B------:R0:W1:Y:S02]  /*a2d0*/  SHFL.BFLY P6, R14, R13, R12, R11 ;  /* 0x0c00000c0d0e7389 */ /* 0x00006400000c000b */
[----:B01----:R-:W-:Y:S05]  /*a2e0*/  ENDCOLLECTIVE ;  /* 0x000000000000791b */ /* 0x003fea0003800000 */
.L_x_7445:
[----:B------:R-:W-:Y:S01]  /*a2f0*/  MOV R12, 0x4 ;  /* 0x00000004000c7802 */ /* 0x000fe20000000f00 */
[----:B------:R-:W-:-:S04]  /*a300*/  FADD R43, R41, R14 ;  /* 0x0000000e292b7221 */ /* 0x000fc80000000000 */
[----:B------:R-:W-:-:S07]  /*a310*/  IMAD.MOV.U32 R13, RZ, RZ, R43 ;  /* 0x000000ffff0d7224 */ /* 0x000fce00078e002b */
[----:B------:R-:W-:Y:S05]  /*a320*/  WARPSYNC.COLLECTIVE R15, `(.L_x_7446) ;  /* 0x000000000f087348 */ /* 0x000fea0003c00000 */
[----:B------:R0:W1:Y:S02]  /*a330*/  SHFL.BFLY P6, R14, R13, R12, R11 ;  /* 0x0c00000c0d0e7389 */ /* 0x00006400000c000b */
[----:B01----:R-:W-:Y:S05]  /*a340*/  ENDCOLLECTIVE ;  /* 0x000000000000791b */ /* 0x003fea0003800000 */
.L_x_7446:
[----:B------:R-:W-:Y:S02]  /*a350*/  IMAD.MOV.U32 R12, RZ, RZ, 0x2 ;  /* 0x00000002ff0c7424 */ /* 0x000fe400078e00ff */
[----:B------:R-:W-:-:S05]  /*a360*/  FADD R44, R43, R14 ;  /* 0x0000000e2b2c7221 */ /* 0x000fca0000000000 */
[----:B------:R-:W-:-:S07]  /*a370*/  MOV R13, R44 ;  /* 0x0000002c000d7202 */ /* 0x000fce0000000f00 */
[----:B------:R-:W-:Y:S05]  /*a380*/  WARPSYNC.COLLECTIVE R15, `(.L_x_7447) ;  /* 0x000000000f087348 */ /* 0x000fea0003c00000 */
[----:B------:R0:W1:Y:S02]  /*a390*/  SHFL.BFLY P6, R14, R13, R12, R11 ;  /* 0x0c00000c0d0e7389 */ /* 0x00006400000c000b */
[----:B01----:R-:W-:Y:S05]  /*a3a0*/  ENDCOLLECTIVE ;  /* 0x000000000000791b */ /* 0x003fea0003800000 */
.L_x_7447:
[----:B------:R-:W-:Y:S02]  /*a3b0*/  HFMA2 R12, -RZ, RZ, 0, 5.9604644775390625e-08 ;  /* 0x00000001ff0c7431 */ /* 0x000fe400000001ff */
[----:B------:R-:W-:-:S05]  /*a3c0*/  FADD R45, R44, R14 ;  /* 0x0000000e2c2d7221 */ /* 0x000fca0000000000 */
[----:B------:R-:W-:-:S07]  /*a3d0*/  MOV R13, R45 ;  /* 0x0000002d000d7202 */ /* 0x000fce0000000f00 */
[----:B------:R-:W-:Y:S05]  /*a3e0*/  WARPSYNC.COLLECTIVE R15, `(.L_x_7448) ;  /* 0x000000000f087348 */ /* 0x000fea0003c00000 */
[----:B------:R0:W1:Y:S02]  /*a3f0*/  SHFL.BFLY P6, R14, R13, R12, R11 ;  /* 0x0c00000c0d0e7389 */ /* 0x00006400000c000b */
[----:B01----:R-:W-:Y:S05]  /*a400*/  ENDCOLLECTIVE ;  /* 0x000000000000791b */ /* 0x003fea0003800000 */
.L_x_7448:
[----:B------:R-:W-:Y:S05]  /*a410*/  BRA `(.L_x_7449) ;  /* 0xffffffc800ac7947 */ /* 0x000fea000383ffff */
        .weak           $__internal_109_$__cuda_sm3x_div_rn_noftz_f32_slowpath
        .type           $__internal_109_$__cuda_sm3x_div_rn_noftz_f32_slowpath,@function
        .size           $__internal_109_$__cuda_sm3x_div_rn_noftz_f32_slowpath,(.L_x_37486 - $__internal_109_$__cuda_sm3x_div_rn_noftz_f32_slowpath)
$__internal_109_$__cuda_sm3x_div_rn_noftz_f32_slowpath:
[----:B------:R-:W-:Y:S01]  /*a420*/  SHF.R.U32.HI R41, RZ, 0x17, R11 ;  /* 0x00000017ff297819 */ /* 0x000fe2000001160b */
[----:B------:R-:W-:Y:S01]  /*a430*/  BSSY.RECONVERGENT B1, `(.L_x_7450) ;  /* 0x0000065000017945 */ /* 0x000fe20003800200 */
[----:B------:R-:W-:Y:S02]  /*a440*/  SHF.R.U32.HI R48, RZ, 0x17, R40 ;  /* 0x00000017ff307819 */ /* 0x000fe40000011628 */
[----:B------:R-:W-:Y:S02]  /*a450*/  LOP3.LUT R41, R41, 0xff, RZ, 0xc0, !PT ;  /* 0x000000ff29297812 */ /* 0x000fe400078ec0ff */
[----:B------:R-:W-:-:S03]  /*a460*/  LOP3.LUT R48, R48, 0xff, RZ, 0xc0, !PT ;  /* 0x000000ff30307812 */ /* 0x000fc600078ec0ff */
[----:B------:R-:W-:Y:S01]  /*a470*/  VIADD R49, R41, 0xffffffff ;  /* 0xffffffff29317836 */ /* 0x000fe20000000000 */
[----:B------:R-:W-:-:S04]  /*a480*/  IADD3 R44, PT, PT, R48, -0x1, RZ ;  /* 0xffffffff302c7810 */ /* 0x000fc80007ffe0ff */
[----:B------:R-:W-:Y:S02]  /*a490*/  ISETP.GT.U32.AND P0, PT, R49, 0xfd, PT ;  /* 0x000000fd3100780c */ /* 0x000fe40003f04070 */
[----:B------:R-:W-:Y:S02]  /*a4a0*/  MOV R49, R40 ;  /* 0x0000002800317202 */ /* 0x000fe40000000f00 */
        /* <DEDUP_REMOVED lines=28> */
.L_x_7451:
        /* <DEDUP_REMOVED lines=51> */
.L_x_7458:
[----:B------:R-:W-:-:S04]  /*a9a0*/  LOP3.LUT R40, R40, 0x80000000, RZ, 0xc0, !PT ;  /* 0x8000000028287812 */ /* 0x000fc800078ec0ff */
[----:B------:R-:W-:Y:S01]  /*a9b0*/  LOP3.LUT R40, R40, 0x7f800000, RZ, 0xfc, !PT ;  /* 0x7f80000028287812 */ /* 0x000fe200078efcff */
[----:B------:R-:W-:Y:S06]  /*a9c0*/  BRA `(.L_x_7459) ;  /* 0x0000000000047947 */ /* 0x000fec0003800000 */
.L_x_7457:
[----:B------:R-:W-:-:S07]  /*a9d0*/  LEA R40, R51, R40, 0x17 ;  /* 0x0000002833287211 */ /* 0x000fce00078eb8ff */
.L_x_7459:
[----:B------:R-:W-:Y:S05]  /*a9e0*/  BSYNC.RECONVERGENT B2 ;  /* 0x0000000000027941 */ /* 0x000fea0003800200 */
.L_x_7456:
[----:B------:R-:W-:Y:S05]  /*a9f0*/  BRA `(.L_x_7460) ;  /* 0x0000000000207947 */ /* 0x000fea0003800000 */
.L_x_7455:
[----:B------:R-:W-:-:S04]  /*aa00*/  LOP3.LUT R11, R11, 0x80000000, R49, 0x48, !PT ;  /* 0x800000000b0b7812 */ /* 0x000fc800078e4831 */
[----:B------:R-:W-:Y:S01]  /*aa10*/  LOP3.LUT R40, R11, 0x7f800000, RZ, 0xfc, !PT ;  /* 0x7f8000000b287812 */ /* 0x000fe200078efcff */
[----:B------:R-:W-:Y:S06]  /*aa20*/  BRA `(.L_x_7460) ;  /* 0x0000000000147947 */ /* 0x000fec0003800000 */
.L_x_7454:
[----:B------:R-:W-:Y:S01]  /*aa30*/  LOP3.LUT R40, R11, 0x80000000, R49, 0x48, !PT ;  /* 0x800000000b287812 */ /* 0x000fe200078e4831 */
[----:B------:R-:W-:Y:S06]  /*aa40*/  BRA `(.L_x_7460) ;  /* 0x00000000000c7947 */ /* 0x000fec0003800000 */
.L_x_7453:
[----:B------:R-:W0:Y:S01]  /*aa50*/  MUFU.RSQ R40, -QNAN ;  /* 0xffc0000000287908 */ /* 0x000e220000001400 */
[----:B------:R-:W-:Y:S05]  /*aa60*/  BRA `(.L_x_7460) ;  /* 0x0000000000047947 */ /* 0x000fea0003800000 */
.L_x_7452:
[----:B------:R-:W-:-:S07]  /*aa70*/  FADD.FTZ R40, R40, R11 ;  /* 0x0000000b28287221 */ /* 0x000fce0000010000 */
.L_x_7460:
[----:B------:R-:W-:Y:S05]  /*aa80*/  BSYNC.RECONVERGENT B1 ;  /* 0x0000000000017941 */ /* 0x000fea0003800200 */
.L_x_7450:
[----:B------:R-:W-:Y:S02]  /*aa90*/  HFMA2 R41, -RZ, RZ, 0, 0 ;  /* 0x00000000ff297431 */ /* 0x000fe400000001ff */
[----:B0-----:R-:W-:Y:S01]  /*aaa0*/  IMAD.MOV.U32 R11, RZ, RZ, R40 ;  /* 0x000000ffff0b7224 */ /* 0x001fe200078e0028 */
[----:B------:R-:W-:-:S04]  /*aab0*/  MOV R40, R43 ;  /* 0x0000002b00287202 */ /* 0x000fc80000000f00 */
[----:B------:R-:W-:Y:S05]  /*aac0*/  RET.REL.NODEC R40 `(_Z15SoftmaxWarpImplI22BroadcastScaleMaskLoadIffbLm4EiE11DirectStoreIffEfLi2ELi22ELi32ELi1ELb1EL9Algorithm0EEvT_T0_ll) ;  /* 0xffffff54284c7950 */ /* 0x000fea0003c3ffff */
.L_x_7461:
        /* <DEDUP_REMOVED lines=11> */
.L_x_37486:


//--------------------- .text._Z15SoftmaxWarpImplI22BroadcastScaleMaskLoadIffbLm4EiE11DirectStoreIffEfLi2ELi22ELi32ELi1ELb0EL9Algorithm0EEvT_T0_ll --------------------------
	.section	.text._Z15SoftmaxWarpImplI22BroadcastScaleMaskLoadIffbLm4EiE11DirectStoreIffEfLi2ELi22ELi32ELi1ELb0EL9Algorithm0EEvT_T0_ll,"ax",@progbits
	.align	128
        .global         _Z15SoftmaxWarpImplI22BroadcastScaleMaskLoadIffbLm4EiE11DirectStoreIffEfLi2ELi22ELi32ELi1ELb0EL9Algorithm0EEvT_T0_ll
        .type           _Z15SoftmaxWarpImplI22BroadcastScaleMaskLoadIffbLm4EiE11DirectStoreIffEfLi2ELi22ELi32ELi1ELb0EL9Algorithm0EEvT_T0_ll,@function
        .size           _Z15SoftmaxWarpImplI22BroadcastScaleMaskLoadIffbLm4EiE11DirectStoreIffEfLi2ELi22ELi32ELi1ELb0EL9Algorithm0EEvT_T0_ll,(.L_x_37487 - _Z15SoftmaxWarpImplI22BroadcastScaleMaskLoadIffbLm4EiE11DirectStoreIffEfLi2ELi22ELi32ELi1ELb0EL9Algorithm0EEvT_T0_ll)
        .other          _Z15SoftmaxWarpImplI22BroadcastScaleMaskLoadIffbLm4EiE11DirectStoreIffEfLi2ELi22ELi32ELi1ELb0EL9Algorithm0EEvT_T0_ll,@"STO_CUDA_ENTRY STV_DEFAULT"
_Z15SoftmaxWarpImplI22BroadcastScaleMaskLoadIffbLm4EiE11DirectStoreIffEfLi2ELi22ELi32ELi1ELb0EL9Algorithm0EEvT_T0_ll:
.text._Z15SoftmaxWarpImplI22BroadcastScaleMaskLoadIffbLm4EiE11DirectStoreIffEfLi2ELi22ELi32ELi1ELb0EL9Algorithm0EEvT_T0_ll:
        /* <DEDUP_REMOVED lines=29> */
.L_x_7462:
        /* <DEDUP_REMOVED lines=13> */
.L_x_7509:
[----:B------:R-:W-:Y:S01]  /*02a0*/  IABS R0, UR51 ;  /* 0x0000003300007c13 */ /* 0x000fe20008000000 */
[----:B------:R-:W-:Y:S01]  /*02b0*/  IMAD R11, R34, UR50, R11 ;  /* 0x00000032220b7c24 */ /* 0x000fe2000f8e020b */
[----:B0-----:R-:W-:Y:S01]  /*02c0*/  IABS R3, UR52 ;  /* 0x0000003400037c13 */ /* 0x001fe20008000000 */
[----:B------:R-:W-:Y:S01]  /*02d0*/  UMOV UR4, URZ ;  /* 0x000000ff00047c82 */ /* 0x000fe20008000000 */
[----:B------:R-:W-:Y:S01]  /*02e0*/  R2UR UR11, R0 ;  /* 0x00000000000b72ca */ /* 0x000fe200000e0000 */
[----:B------:R-:W-:Y:S01]  /*02f0*/  VIADD R4, R11, 0x40 ;  /* 0x000000400b047836 */ /* 0x000fe20000000000 */
[----:B------:R-:W-:Y:S01]  /*0300*/  R2UR UR10, R3 ;  /* 0x00000000030a72ca */ /* 0x000fe200000e0000 */
[----:B------:R-:W0:Y:S01]  /*0310*/  LDC.64 R20, c[0x0][0x390] ;  /* 0x0000e400ff147b82 */ /* 0x000e220000000a00 */
[----:B------:R-:W-:Y:S01]  /*0320*/  ISETP.NE.AND P4, PT, RZ, UR51, PT ;  /* 0x00000033ff007c0c */ /* 0x000fe2000bf85270 */
[----:B------:R-:W-:Y:S01]  /*0330*/  UISETP.NE.U32.AND UP1, UPT, UR36, 0x1, UPT ;  /* 0x000000012400788c */ /* 0x000fe2000bf25070 */
[----:B------:R-:W-:Y:S01]  /*0340*/  IABS R7, R4 ;  /* 0x0000000400077213 */ /* 0x000fe20000000000 */
[----:B------:R-:W-:Y:S01]  /*0350*/  UISETP.NE.U32.AND UP0, UPT, UR38, 0x1, UPT ;  /* 0x000000012600788c */ /* 0x000fe2000bf05070 */
[----:B------:R-:W-:Y:S01]  /*0360*/  LOP3.LUT R9, RZ, UR51, RZ, 0x33, !PT ;  /* 0x00000033ff097c12 */ /* 0x000fe2000f8e33ff */
[----:B------:R-:W-:Y:S01]  /*0370*/  UISETP.NE.AND.EX UP1, UPT, UR37, URZ, UPT, UP1 ;  /* 0x000000ff2500728c */ /* 0x000fe2000bf25310 */
[----:B------:R-:W-:Y:S01]  /*0380*/  LOP3.LUT R12, RZ, UR52, RZ, 0x33, !PT ;  /* 0x00000034ff0c7c12 */ /* 0x000fe2000f8e33ff */
[----:B------:R-:W2:Y:S01]  /*0390*/  LDC.64 R18, c[0x0][0x398] ;  /* 0x0000e600ff127b82 */ /* 0x000ea20000000a00 */
[----:B------:R-:W-:Y:S01]  /*03a0*/  ISETP.NE.AND P6, PT, RZ, UR53, PT ;  /* 0x00000035ff007c0c */ /* 0x000fe2000bfc5270 */
[----:B------:R-:W3:Y:S01]  /*03b0*/  I2F.RP R0, UR11 ;  /* 0x0000000b00007d06 */ /* 0x000ee20008209400 */
[----:B------:R-:W-:Y:S01]  /*03c0*/  UISETP.NE.AND.EX UP0, UPT, UR39, URZ, UPT, UP0 ;  /* 0x000000ff2700728c */ /* 0x000fe2000bf05300 */
[----:B-1----:R-:W-:-:S02]  /*03d0*/  R2UR UR14, R28 ;  /* 0x000000001c0e72ca */ /* 0x002fc400000e0000 */
[----:B------:R-:W-:-:S04]  /*03e0*/  R2UR UR15, R29 ;  /* 0x000000001d0f72ca */ /* 0x000fc800000e0000 */
[----:B------:R-:W1:Y:S01]  /*03f0*/  I2F.RP R3, UR10 ;  /* 0x0000000a00037d06 */ /* 0x000e620008209400 */
[----:B0-----:R-:W-:-:S07]  /*0400*/  ISETP.NE.U32.AND P5, PT, R20, 0x1, PT ;  /* 0x000000011400780c */ /* 0x001fce0003fa5070 */
[----:B---3--:R-:W0:Y:S01]  /*0410*/  MUFU.RCP R0, R0 ;  /* 0x0000000000007308 */ /* 0x008e220000001000 */
[----:B------:R-:W-:-:S07]  /*0420*/  ISETP.NE.AND.EX P5, PT, R21, RZ, PT, P5 ;  /* 0x000000ff1500720c */ /* 0x000fce0003fa5350 */
[----:B-1----:R-:W-:Y:S01]  /*0430*/  MUFU.RCP R3, R3 ;  /* 0x0000000300037308 */ /* 0x002fe20000001000 */
[----:B0-----:R-:W-:-:S07]  /*0440*/  IADD3 R2, PT, PT, R0, 0xffffffe, RZ ;  /* 0x0ffffffe00027810 */ /* 0x001fce0007ffe0ff */
[----:B------:R-:W0:Y:S02]  /*0450*/  F2I.FTZ.U32.TRUNC.NTZ R2, R2 ;  /* 0x0000000200027305 */ /* 0x000e24000021f000 */
[----:B0-----:R-:W-:Y:S02]  /*0460*/  R2UR UR5, R2 ;  /* 0x00000000020572ca */ /* 0x001fe400000e0000 */
[----:B------:R-:W-:-:S11]  /*0470*/  IABS R2, R11 ;  /* 0x0000000b00027213 */ /* 0x000fd60000000000 */
        /* <DEDUP_REMOVED lines=10> */
[----:B------:R-:W-:Y:S02]  /*0520*/  LOP3.LUT R3, R4, UR51, RZ, 0x3c, !PT ;  /* 0x0000003304037c12 */ /* 0x000fe4000f8e3cff */
[C---:B------:R-:W-:Y:S02]  /*0530*/  ISETP.LT.U32.AND P1, PT, R2.reuse, UR11, PT ;  /* 0x0000000b02007c0c */ /* 0x040fe4000bf21070 */
[C---:B------:R-:W-:Y:S01]  /*0540*/  ISETP.LT.U32.AND P3, PT, R7.reuse, UR11, PT ;  /* 0x0000000b07007c0c */ /* 0x040fe2000bf61070 */
[----:B------:R-:W0:Y:S10]  /*0550*/  F2I.FTZ.U32.TRUNC.NTZ R5, R5 ;  /* 0x0000000500057305 */ /* 0x000e34000021f000 */
[----:B------:R-:W-:Y:S01]  /*0560*/  @!P1 VIADD R2, R2, -UR11 ;  /* 0x8000000b02029c36 */ /* 0x000fe20008000000 */
[----:B------:R-:W-:Y:S01]  /*0570*/  @!P1 IADD3 R0, PT, PT, R0, 0x1, RZ ;  /* 0x0000000100009810 */ /* 0x000fe20007ffe0ff */
[----:B------:R-:W-:Y:S01]  /*0580*/  @!P3 VIADD R7, R7, -UR11 ;  /* 0x8000000b0707bc36 */ /* 0x000fe20008000000 */
[----:B------:R-:W-:-:S02]  /*0590*/  ISETP.GE.AND P1, PT, R3, RZ, PT ;  /* 0x000000ff0300720c */ /* 0x000fc40003f26270 */
[----:B------:R-:W-:Y:S02]  /*05a0*/  ISETP.GE.U32.AND P0, PT, R2, UR11, PT ;  /* 0x0000000b02007c0c */ /* 0x000fe4000bf06070 */
[----:B------:R-:W-:Y:S02]  /*05b0*/  LOP3.LUT R2, R11, UR51, RZ, 0x3c, !PT ;  /* 0x000000330b027c12 */ /* 0x000fe4000f8e3cff */
[----:B0-----:R-:W-:Y:S02]  /*05c0*/  R2UR UR5, R5 ;  /* 0x00000000050572ca */ /* 0x001fe400000e0000 */
[----:B------:R-:W-:Y:S02]  /*05d0*/  ISETP.GE.AND P2, PT, R2, RZ, PT ;  /* 0x000000ff0200720c */ /* 0x000fe40003f46270 */
[----:B------:R-:W-:Y:S02]  /*05e0*/  IABS R2, UR53 ;  /* 0x0000003500027c13 */ /* 0x000fe40008000000 */
[----:B------:R-:W-:-:S02]  /*05f0*/  @!P3 IADD3 R6, PT, PT, R6, 0x1, RZ ;  /* 0x000000010606b810 */ /* 0x000fc40007ffe0ff */
[----:B------:R-:W-:Y:S02]  /*0600*/  R2UR UR12, R2 ;  /* 0x00000000020c72ca */ /* 0x000fe400000e0000 */
[----:B------:R-:W-:Y:S02]  /*0610*/  @P0 IADD3 R0, PT, PT, R0, 0x1, RZ ;  /* 0x0000000100000810 */ /* 0x000fe40007ffe0ff */
[----:B------:R-:W-:Y:S01]  /*0620*/  ISETP.GE.U32.AND P0, PT, R7, UR11, PT ;  /* 0x0000000b07007c0c */ /* 0x000fe2000bf06070 */
[----:B------:R-:W-:Y:S02]  /*0630*/  UIADD3 UR8, UPT, UPT, URZ, -UR5, URZ ;  /* 0x80000005ff087290 */ /* 0x000fe4000fffe0ff */
[----:B------:R-:W-:Y:S02]  /*0640*/  @!P2 IMAD.MOV R0, RZ, RZ, -R0 ;  /* 0x000000ffff00a224 */ /* 0x000fe400078e0a00 */
[----:B------:R-:W-:-:S03]  /*0650*/  UIMAD UR8, UR8, UR10, URZ ;  /* 0x0000000a080872a4 */ /* 0x000fc6000f8e02ff */
[----:B------:R-:W-:Y:S01]  /*0660*/  SEL R10, R9, R0, !P4 ;  /* 0x00000000090a7207 */ /* 0x000fe20006000000 */
[----:B------:R-:W0:Y:S01]  /*0670*/  I2F.RP R3, UR12 ;  /* 0x0000000c00037d06 */ /* 0x000e220008209400 */
[----:B------:R-:W-:Y:S02]  /*0680*/  UIMAD.WIDE.U32 UR8, UR5, UR8, UR4 ;  /* 0x00000008050872a5 */ /* 0x000fe4000f8e0004 */
[----:B------:R-:W-:Y:S01]  /*0690*/  IADD3 R0, PT, PT, -R10, RZ, RZ ;  /* 0x000000ff0a007210 */ /* 0x000fe20007ffe1ff */
[----:B------:R-:W-:-:S04]  /*06a0*/  @P0 VIADD R6, R6, 0x1 ;  /* 0x0000000106060836 */ /* 0x000fc80000000000 */
[----:B------:R-:W-:Y:S02]  /*06b0*/  @!P1 IMAD.MOV R6, RZ, RZ, -R6 ;  /* 0x000000ffff069224 */ /* 0x000fe400078e0a06 */
[----:B------:R-:W-:-:S03]  /*06c0*/  IMAD R15, R0, UR51, R11 ;  /* 0x00000033000f7c24 */ /* 0x000fc6000f8e020b */
[----:B------:R-:W-:Y:S02]  /*06d0*/  SEL R5, R9, R6, !P4 ;  /* 0x0000000609057207 */ /* 0x000fe40006000000 */
[----:B------:R-:W-:Y:S01]  /*06e0*/  IABS R2, R15 ;  /* 0x0000000f00027213 */ /* 0x000fe20000000000 */
[----:B0-----:R-:W0:Y:S01]  /*06f0*/  MUFU.RCP R3, R3 ;  /* 0x0000000300037308 */ /* 0x001e220000001000 */
[C---:B------:R-:W-:Y:S02]  /*0700*/  IADD3 R7, PT, PT, -R5.reuse, RZ, RZ ;  /* 0x000000ff05077210 */ /* 0x040fe40007ffe1ff */
[----:B------:R-:W-:Y:S01]  /*0710*/  ISETP.NE.AND P4, PT, RZ, UR52, PT ;  /* 0x00000034ff007c0c */ /* 0x000fe2000bf85270 */
[----:B------:R-:W-:Y:S01]  /*0720*/  IMAD.HI.U32 R0, R2, UR9, RZ ;  /* 0x0000000902007c27 */ /* 0x000fe2000f8e00ff */
[----:B------:R-:W-:-:S03]  /*0730*/  SEL R5, R5, RZ, P5 ;  /* 0x000000ff05057207 */ /* 0x000fc60002800000 */
[----:B------:R-:W-:Y:S02]  /*0740*/  IMAD R14, R7, UR51, R4 ;  /* 0x00000033070e7c24 */ /* 0x000fe4000f8e0204 */
[----:B------:R-:W-:-:S03]  /*0750*/  IMAD.MOV R7, RZ, RZ, -R0 ;  /* 0x000000ffff077224 */ /* 0x000fc600078e0a00 */
[----:B------:R-:W-:Y:S01]  /*0760*/  IABS R8, R14 ;  /* 0x0000000e00087213 */ /* 0x000fe20000000000 */
[----:B------:R-:W-:Y:S02]  /*0770*/  IMAD R2, R7, UR10, R2 ;  /* 0x0000000a07027c24 */ /* 0x000fe4000f8e0202 */
[----:B0-----:R-:W-:Y:S02]  /*0780*/  VIADD R6, R3, 0xffffffe ;  /* 0x0ffffffe03067836 */ /* 0x001fe40000000000 */
[----:B------:R-:W-:Y:S01]  /*0790*/  IMAD.HI.U32 R7, R8, UR9, RZ ;  /* 0x0000000908077c27 */ /* 0x000fe2000f8e00ff */
[----:B------:R-:W-:-:S03]  /*07a0*/  ISETP.LT.U32.AND P2, PT, R2, UR10, PT ;  /* 0x0000000a02007c0c */ /* 0x000fc6000bf41070 */
[----:B------:R-:W0:Y:S01]  /*07b0*/  F2I.FTZ.U32.TRUNC.NTZ R6, R6 ;  /* 0x0000000600067305 */ /* 0x000e22000021f000 */
[----:B------:R-:W-:-:S05]  /*07c0*/  IADD3 R13, PT, PT, -R7, RZ, RZ ;  /* 0x000000ff070d7210 */ /* 0x000fca0007ffe1ff */
[----:B------:R-:W-:-:S04]  /*07d0*/  IMAD R8, R13, UR10, R8 ;  /* 0x0000000a0d087c24 */ /* 0x000fc8000f8e0208 */
[----:B------:R-:W-:Y:S01]  /*07e0*/  @!P2 IADD3 R2, PT, PT, R2, -UR10, RZ ;  /* 0x8000000a0202ac10 */ /* 0x000fe2000fffe0ff */
[----:B------:R-:W-:Y:S01]  /*07f0*/  @!P2 VIADD R0, R0, 0x1 ;  /* 0x000000010000a836 */ /* 0x000fe20000000000 */
[----:B------:R-:W-:Y:S02]  /*0800*/  ISETP.LT.U32.AND P0, PT, R8, UR10, PT ;  /* 0x0000000a08007c0c */ /* 0x000fe4000bf01070 */
[----:B------:R-:W-:Y:S02]  /*0810*/  ISETP.GE.U32.AND P1, PT, R2, UR10, PT ;  /* 0x0000000a02007c0c */ /* 0x000fe4000bf26070 */
[----:B------:R-:W-:Y:S02]  /*0820*/  LOP3.LUT R2, R15, UR52, RZ, 0x3c, !PT ;  /* 0x000000340f027c12 */ /* 0x000fe4000f8e3cff */
[----:B0-----:R-:W-:Y:S02]  /*0830*/  R2UR UR5, R6 ;  /* 0x00000000060572ca */ /* 0x001fe400000e0000 */
[----:B------:R-:W-:-:S02]  /*0840*/  ISETP.GE.AND P3, PT, R2, RZ, PT ;  /* 0x000000ff0200720c */ /* 0x000fc40003f66270 */
[----:B------:R-:W-:-:S03]  /*0850*/  LOP3.LUT R2, R14, UR52, RZ, 0x3c, !PT ;  /* 0x000000340e027c12 */ /* 0x000fc6000f8e3cff */
[----:B------:R-:W-:Y:S01]  /*0860*/  @!P0 VIADD R8, R8, -UR10 ;  /* 0x8000000a08088c36 */ /* 0x000fe20008000000 */
[----:B------:R-:W-:Y:S01]  /*0870*/  ISETP.GE.AND P2, PT, R2, RZ, PT ;  /* 0x000000ff0200720c */ /* 0x000fe20003f46270 */
[----:B------:R-:W-:Y:S01]  /*0880*/  @!P0 VIADD R7, R7, 0x1 ;  /* 0x0000000107078836 */ /* 0x000fe20000000000 */
[----:B------:R-:W-:Y:S02]  /*0890*/  @P1 IADD3 R0, PT, PT, R0, 0x1, RZ ;  /* 0x0000000100001810 */ /* 0x000fe40007ffe0ff */
[----:B------:R-:W-:Y:S01]  /*08a0*/  ISETP.GE.U32.AND P1, PT, R8, UR10, PT ;  /* 0x0000000a08007c0c */ /* 0x000fe2000bf26070 */
[----:B------:R-:W-:Y:S02]  /*08b0*/  UIADD3 UR6, UPT, UPT, URZ, -UR5, URZ ;  /* 0x80000005ff067290 */ /* 0x000fe4000fffe0ff */
[----:B------:R-:W-:Y:S02]  /*08c0*/  @!P3 IADD3 R0, PT, PT, -R0, RZ, RZ ;  /* 0x000000ff0000b210 */ /* 0x000fe40007ffe1ff */
[----:B------:R-:W-:-:S02]  /*08d0*/  UIMAD UR6, UR6, UR12, URZ ;  /* 0x0000000c060672a4 */ /* 0x000fc4000f8e02ff */
[----:B------:R-:W-:Y:S02]  /*08e0*/  SEL R13, R12, R0, !P4 ;  /* 0x000000000c0d7207 */ /* 0x000fe40006000000 */
[----:B------:R-:W-:Y:S02]  /*08f0*/  UIMAD.WIDE.U32 UR4, UR5, UR6, UR4 ;  /* 0x00000006050472a5 */ /* 0x000fe4000f8e0004 */
[----:B------:R-:W-:Y:S02]  /*0900*/  IADD3 R0, PT, PT, -R13, RZ, RZ ;  /* 0x000000ff0d007210 */ /* 0x000fe40007ffe1ff */
[----:B------:R-:W-:-:S03]  /*0910*/  @P1 VIADD R7, R7, 0x1 ;  /* 0x0000000107071836 */ /* 0x000fc60000000000 */
[----:B------:R-:W-:Y:S02]  /*0920*/  IMAD R15, R0, UR52, R15 ;  /* 0x00000034000f7c24 */ /* 0x000fe4000f8e020f */
[----:B------:R-:W-:-:S03]  /*0930*/  @!P2 IADD3 R7, PT, PT, -R7, RZ, RZ ;  /* 0x000000ff0707a210 */ /* 0x000fc60007ffe1ff */
[----:B------:R-:W-:Y:S02]  /*0940*/  IABS R2, R15 ;  /* 0x0000000f00027213 */ /* 0x000fe40000000000 */
[----:B------:R-:W-:Y:S02]  /*0950*/  SEL R16, R12, R7, !P4 ;  /* 0x000000070c107207 */ /* 0x000fe40006000000 */
[----:B--2---:R-:W-:Y:S01]  /*0960*/  ISETP.NE.U32.AND P4, PT, R18, 0x1, PT ;  /* 0x000000011200780c */ /* 0x004fe20003f85070 */
[----:B------:R-:W-:-:S03]  /*0970*/  IMAD.HI.U32 R0, R2, UR5, RZ ;  /* 0x0000000502007c27 */ /* 0x000fc6000f8e00ff */
[----:B------:R-:W-:Y:S01]  /*0980*/  ISETP.NE.AND.EX P4, PT, R19, RZ, PT, P4 ;  /* 0x000000ff1300720c */ /* 0x000fe20003f85340 */
[----:B------:R-:W-:-:S04]  /*0990*/  IMAD.MOV R3, RZ, RZ, -R16 ;  /* 0x000000ffff037224 */ /* 0x000fc800078e0a10 */
[----:B------:R-:W-:Y:S01]  /*09a0*/  IMAD R17, R3, UR52, R14 ;  /* 0x0000003403117c24 */ /* 0x000fe2000f8e020e */
[----:B------:R-:W-:-:S04]  /*09b0*/  IADD3 R3, PT, PT, -R0, RZ, RZ ;  /* 0x000000ff00037210 */ /* 0x000fc80007ffe1ff */
[----:B------:R-:W-:Y:S01]  /*09c0*/  IABS R7, R17 ;  /* 0x0000001100077213 */ /* 0x000fe20000000000 */
[----:B------:R-:W-:-:S04]  /*09d0*/  IMAD R2, R3, UR12, R2 ;  /* 0x0000000c03027c24 */ /* 0x000fc8000f8e0202 */
[----:B------:R-:W-:Y:S01]  /*09e0*/  IMAD.HI.U32 R6, R7, UR5, RZ ;  /* 0x0000000507067c27 */ /* 0x000fe2000f8e00ff */
[----:B------:R-:W-:-:S03]  /*09f0*/  ISETP.LT.U32.AND P1, PT, R2, UR12, PT ;  /* 0x0000000c02007c0c */ /* 0x000fc6000bf21070 */
[----:B------:R-:W-:-:S04]  /*0a00*/  IMAD.MOV R8, RZ, RZ, -R6 ;  /* 0x000000ffff087224 */ /* 0x000fc800078e0a06 */
[----:B------:R-:W-:-:S05]  /*0a10*/  IMAD R7, R8, UR12, R7 ;  /* 0x0000000c08077c24 */ /* 0x000fca000f8e0207 */
[----:B------:R-:W-:Y:S01]  /*0a20*/  ISETP.LT.U32.AND P2, PT, R7, UR12, PT ;  /* 0x0000000c07007c0c */ /* 0x000fe2000bf41070 */
[----:B------:R-:W-:Y:S01]  /*0a30*/  @!P1 VIADD R0, R0, 0x1 ;  /* 0x0000000100009836 */ /* 0x000fe20000000000 */
[----:B------:R-:W-:-:S04]  /*0a40*/  @!P1 IADD3 R2, PT, PT, R2, -UR12, RZ ;  /* 0x8000000c02029c10 */ /* 0x000fc8000fffe0ff */
[----:B------:R-:W-:Y:S02]  /*0a50*/  ISETP.GE.U32.AND P0, PT, R2, UR12, PT ;  /* 0x0000000c02007c0c */ /* 0x000fe4000bf06070 */
[----:B------:R-:W-:-:S04]  /*0a60*/  LOP3.LUT R2, R15, UR53, RZ, 0x3c, !PT ;  /* 0x000000350f027c12 */ /* 0x000fc8000f8e3cff */
[----:B------:R-:W-:Y:S01]  /*0a70*/  ISETP.GE.AND P3, PT, R2, RZ, PT ;  /* 0x000000ff0200720c */ /* 0x000fe20003f66270 */
[----:B------:R-:W-:Y:S01]  /*0a80*/  @!P2 VIADD R7, R7, -UR12 ;  /* 0x8000000c0707ac36 */ /* 0x000fe20008000000 */
[----:B------:R-:W-:Y:S02]  /*0a90*/  LOP3.LUT R2, R17, UR53, RZ, 0x3c, !PT ;  /* 0x0000003511027c12 */ /* 0x000fe4000f8e3cff */
[----:B------:R-:W-:Y:S02]  /*0aa0*/  @!P2 IADD3 R6, PT, PT, R6, 0x1, RZ ;  /* 0x000000010606a810 */ /* 0x000fe40007ffe0ff */
[----:B------:R-:W-:Y:S02]  /*0ab0*/  ISETP.GE.AND P1, PT, R2, RZ, PT ;  /* 0x000000ff0200720c */ /* 0x000fe40003f26270 */
[----:B------:R-:W-:Y:S02]  /*0ac0*/  @P0 IADD3 R0, PT, PT, R0, 0x1, RZ ;  /* 0x0000000100000810 */ /* 0x000fe40007ffe0ff */
[----:B------:R-:W-:-:S02]  /*0ad0*/  ISETP.GE.U32.AND P0, PT, R7, UR12, PT ;  /* 0x0000000c07007c0c */ /* 0x000fc4000bf06070 */
[----:B------:R-:W-:Y:S02]  /*0ae0*/  MOV R3, R0 ;  /* 0x0000000000037202 */ /* 0x000fe40000000f00 */
[----:B------:R-:W-:Y:S02]  /*0af0*/  LOP3.LUT R0, RZ, UR53, RZ, 0x33, !PT ;  /* 0x00000035ff007c12 */ /* 0x000fe4000f8e33ff */
[----:B------:R-:W-:Y:S01]  /*0b00*/  SEL R2, R10, RZ, P5 ;  /* 0x000000ff0a027207 */ /* 0x000fe20002800000 */
[----:B------:R-:W-:Y:S01]  /*0b10*/  @!P3 IMAD.MOV R3, RZ, RZ, -R3 ;  /* 0x000000ffff03b224 */ /* 0x000fe200078e0a03 */
[----:B------:R-:W-:-:S03]  /*0b20*/  SEL R7, R13, RZ, P4 ;  /* 0x000000ff0d077207 */ /* 0x000fc60002000000 */
[----:B------:R-:W-:Y:S01]  /*0b30*/  IMAD R2, R2, UR40, RZ ;  /* 0x0000002802027c24 */ /* 0x000fe2000f8e02ff */
[----:B------:R-:W-:Y:S01]  /*0b40*/  SEL R3, R0, R3, !P6 ;  /* 0x0000000300037207 */ /* 0x000fe20007000000 */
[----:B------:R-:W-:Y:S01]  /*0b50*/  @P0 VIADD R6, R6, 0x1 ;  /* 0x0000000106060836 */ /* 0x000fe20000000000 */
[----:B------:R-:W-:Y:S02]  /*0b60*/  PLOP3.LUT P0, PT, PT, PT, UP1, 0x40, 0x4 ;  /* 0x000000000004781c */ /* 0x000fe40003f0e818 */
[----:B------:R-:W-:Y:S01]  /*0b70*/  IADD3 R8, PT, PT, -R3, RZ, RZ ;  /* 0x000000ff03087210 */ /* 0x000fe20007ffe1ff */
[----:B------:R-:W-:-:S04]  /*0b80*/  IMAD.MOV.U32 R13, RZ, RZ, R6 ;  /* 0x000000ffff0d7224 */ /* 0x000fc800078e0006 */
[----:B------:R-:W-:Y:S01]  /*0b90*/  IMAD R6, R8, UR53, R15 ;  /* 0x0000003508067c24 */ /* 0x000fe2000f8e020f */
[----:B------:R-:W-:Y:S01]  /*0ba0*/  @!P1 IADD3 R13, PT, PT, -R13, RZ, RZ ;  /* 0x000000ff0d0d9210 */ /* 0x000fe20007ffe1ff */
[----:B------:R-:W-:Y:S01]  /*0bb0*/  IMAD R8, R7, UR41, R2 ;  /* 0x0000002907087c24 */ /* 0x000fe2000f8e0202 */
[----:B------:R-:W-:Y:S02]  /*0bc0*/  SEL R7, R3, RZ, !P0 ;  /* 0x000000ff03077207 */ /* 0x000fe40004000000 */
[----:B------:R-:W0:Y:S01]  /*0bd0*/  LDC.64 R2, c[0x0][0x388] ;  /* 0x0000e200ff027b82 */ /* 0x000e220000000a00 */
[----:B------:R-:W-:Y:S02]  /*0be0*/  PLOP3.LUT P0, PT, PT, PT, UP0, 0x40, 0x4 ;  /* 0x000000000004781c */ /* 0x000fe40003f0e808 */
[----:B------:R-:W-:Y:S01]  /*0bf0*/  IMAD R7, R7, UR42, R8 ;  /* 0x0000002a07077c24 */ /* 0x000fe2000f8e0208 */
[----:B------:R-:W-:Y:S01]  /*0c00*/  SEL R13, R0, R13, !P6 ;  /* 0x0000000d000d7207 */ /* 0x000fe20007000000 */
[----:B------:R-:W-:Y:S01]  /*0c10*/  IMAD R8, R5, UR40, RZ ;  /* 0x0000002805087c24 */ /* 0x000fe2000f8e02ff */
[----:B------:R-:W-:-:S02]  /*0c20*/  SEL R6, R6, RZ, !P0 ;  /* 0x000000ff06067207 */ /* 0x000fc40004000000 */
[----:B------:R-:W-:Y:S01]  /*0c30*/  PLOP3.LUT P0, PT, PT, PT, UP1, 0x40, 0x4 ;  /* 0x000000000004781c */ /* 0x000fe20003f0e818 */
[----:B------:R-:W-:Y:S02]  /*0c40*/  IMAD.MOV R10, RZ, RZ, -R13 ;  /* 0x000000ffff0a7224 */ /* 0x000fe400078e0a0d */
[----:B------:R-:W-:Y:S01]  /*0c50*/  IMAD R6, R6, UR43, R7 ;  /* 0x0000002b06067c24 */ /* 0x000fe2000f8e0207 */
[----:B------:R-:W-:Y:S01]  /*0c60*/  SEL R7, R16, RZ, P4 ;  /* 0x000000ff10077207 */ /* 0x000fe20002000000 */
[----:B------:R-:W-:Y:S01]  /*0c70*/  IMAD R5, R10, UR53, R17 ;  /* 0x000000350a057c24 */ /* 0x000fe2000f8e0211 */
[----:B------:R-:W-:Y:S02]  /*0c80*/  SEL R13, R13, RZ, !P0 ;  /* 0x000000ff0d0d7207 */ /* 0x000fe40004000000 */
[----:B------:R-:W-:Y:S01]  /*0c90*/  LEA.HI R6, R6, R6, RZ, 0x1 ;  /* 0x0000000606067211 */ /* 0x000fe200078f08ff */
[----:B------:R-:W-:Y:S01]  /*0ca0*/  IMAD R8, R7, UR41, R8 ;  /* 0x0000002907087c24 */ /* 0x000fe2000f8e0208 */
[----:B------:R-:W-:-:S02]  /*0cb0*/  PLOP3.LUT P0, PT, PT, PT, UP0, 0x40, 0x4 ;  /* 0x000000000004781c */ /* 0x000fc40003f0e808 */
[----:B------:R-:W-:Y:S01]  /*0cc0*/  SHF.R.S32.HI R7, RZ, 0x1, R6 ;  /* 0x00000001ff077819 */ /* 0x000fe20000011406 */
[----:B------:R-:W-:Y:S01]  /*0cd0*/  IMAD R8, R13, UR42, R8 ;  /* 0x0000002a0d087c24 */ /* 0x000fe2000f8e0208 */
[----:B------:R-:W-:-:S03]  /*0ce0*/  SEL R5, R5, RZ, !P0 ;  /* 0x000000ff05057207 */ /* 0x000fc60004000000 */
[----:B0-----:R-:W-:-:S04]  /*0cf0*/  IMAD.WIDE R6, R7, 0x2, R2 ;  /* 0x0000000207067825 */ /* 0x001fc800078e0202 */
[----:B------:R-:W-:Y:S01]  /*0d00*/  IMAD R5, R5, UR43, R8 ;  /* 0x0000002b05057c24 */ /* 0x000fe2000f8e0208 */
[----:B------:R0:W2:Y:S04]  /*0d10*/  LDG.E.U16 R10, desc[UR14][R6.64] ;  /* 0x0000000e060a7981 */ /* 0x0000a8000c1e1500 */
[----:B------:R-:W-:-:S04]  /*0d20*/  LEA.HI R5, R5, R5, RZ, 0x1 ;  /* 0x0000000505057211 */ /* 0x000fc800078f08ff */
[----:B------:R-:W-:-:S05]  /*0d30*/  SHF.R.S32.HI R5, RZ, 0x1, R5 ;  /* 0x00000001ff057819 */ /* 0x000fca0000011405 */
[----:B------:R-:W-:-:S05]  /*0d40*/  IMAD.WIDE R14, R5, 0x2, R2 ;  /* 0x00000002050e7825 */ /* 0x000fca00078e0202 */
[----:B------:R1:W3:Y:S01]  /*0d50*/  LDG.E.U16 R39, desc[UR14][R14.64] ;  /* 0x0000000e0e277981 */ /* 0x0002e2000c1e1500 */
[----:B------:R-:W-:Y:S02]  /*0d60*/  IADD3 R18, PT, PT, R11, 0x80, RZ ;  /* 0x000000800b127810 */ /* 0x000fe40007ffe0ff */
[----:B------:R-:W-:Y:S02]  /*0d70*/  ISETP.NE.AND P2, PT, RZ, UR51, PT ;  /* 0x00000033ff007c0c */ /* 0x000fe4000bf45270 */
[----:B------:R-:W-:Y:S02]  /*0d80*/  IABS R8, R18 ;  /* 0x0000001200087213 */ /* 0x000fe40000000000 */
[----:B------:R-:W-:-:S03]  /*0d90*/  ISETP.NE.AND P3, PT, RZ, UR52, PT ;  /* 0x00000034ff007c0c */ /* 0x000fc6000bf65270 */
[----:B------:R-:W-:-:S04]  /*0da0*/  IMAD.HI.U32 R5, R8, UR7, RZ ;  /* 0x0000000708057c27 */ /* 0x000fc8000f8e00ff */
[----:B------:R-:W-:-:S04]  /*0db0*/  IMAD.MOV R13, RZ, RZ, -R5 ;  /* 0x000000ffff0d7224 */ /* 0x000fc800078e0a05 */
[----:B0-----:R-:W-:Y:S01]  /*0dc0*/  IMAD R6, R13, UR11, R8 ;  /* 0x0000000b0d067c24 */ /* 0x001fe2000f8e0208 */
[----:B------:R-:W-:-:S04]  /*0dd0*/  IADD3 R13, PT, PT, R11, 0xc0, RZ ;  /* 0x000000c00b0d7810 */ /* 0x000fc80007ffe0ff */
[----:B------:R-:W-:Y:S02]  /*0de0*/  ISETP.LT.U32.AND P0, PT, R6, UR11, PT ;  /* 0x0000000b06007c0c */ /* 0x000fe4000bf01070 */
[----:B------:R-:W-:-:S05]  /*0df0*/  IABS R8, R13 ;  /* 0x0000000d00087213 */ /* 0x000fca0000000000 */
[----:B------:R-:W-:-:S05]  /*0e00*/  IMAD.HI.U32 R7, R8, UR7, RZ ;  /* 0x0000000708077c27 */ /* 0x000fca000f8e00ff */
[----:B-1----:R-:W-:Y:S01]  /*0e10*/  IADD3 R15, PT, PT, -R7, RZ, RZ ;  /* 0x000000ff070f7210 */ /* 0x002fe20007ffe1ff */
        /* <DEDUP_REMOVED lines=15> */
[----:B------:R-:W-:Y:S02]  /*0f10*/  ISETP.GE.AND P0, PT, R6, RZ, PT ;  /* 0x000000ff0600720c */ /* 0x000fe40003f06270 */
[----:B------:R-:W-:Y:S01]  /*0f20*/  SEL R8, R8, RZ, P5 ;  /* 0x000000ff08087207 */ /* 0x000fe20002800000 */
        /* <DEDUP_REMOVED lines=52> */
[----:B------:R-:W-:-:S09]  /*1270*/  ISETP.GE.AND P1, PT, R14, RZ, PT ;  /* 0x000000ff0e00720c */ /* 0x000fd20003f26270 */
[----:B------:R-:W-:Y:S02]  /*1280*/  @!P0 VIADD R7, R7, -UR12 ;  /* 0x8000000c07078c36 */ /* 0x000fe40008000000 */
[----:B------:R-:W-:Y:S02]  /*1290*/  @!P0 VIADD R15, R15, 0x1 ;  /* 0x000000010f0f8836 */ /* 0x000fe40000000000 */
[----:B------:R-:W-:Y:S02]  /*12a0*/  @!P1 IADD3 R6, PT, PT, -R6, RZ, RZ ;  /* 0x000000ff06069210 */ /* 0x000fe40007ffe1ff */
[----:B------:R-:W-:Y:S02]  /*12b0*/  ISETP.GE.U32.AND P1, PT, R7, UR12, PT ;  /* 0x0000000c07007c0c */ /* 0x000fe4000bf26070 */
[----:B------:R-:W-:Y:S02]  /*12c0*/  LOP3.LUT R7, R22, UR53, RZ, 0x3c, !PT ;  /* 0x0000003516077c12 */ /* 0x000fe4000f8e3cff */
[----:B------:R-:W-:-:S02]  /*12d0*/  SEL R14, R0, R6, !P6 ;  /* 0x00000006000e7207 */ /* 0x000fc40007000000 */
[----:B------:R-:W-:-:S03]  /*12e0*/  ISETP.GE.AND P0, PT, R7, RZ, PT ;  /* 0x000000ff0700720c */ /* 0x000fc60003f06270 */
[----:B------:R-:W-:-:S04]  /*12f0*/  IMAD.MOV R6, RZ, RZ, -R14 ;  /* 0x000000ffff067224 */ /* 0x000fc800078e0a0e */
[----:B------:R-:W-:Y:S02]  /*1300*/  @P1 IADD3 R15, PT, PT, R15, 0x1, RZ ;  /* 0x000000010f0f1810 */ /* 0x000fe40007ffe0ff */
[----:B------:R-:W-:Y:S02]  /*1310*/  PLOP3.LUT P1, PT, PT, PT, UP1, 0x40, 0x4 ;  /* 0x000000000004781c */ /* 0x000fe40003f2e818 */
[----:B------:R-:W-:Y:S01]  /*1320*/  MOV R17, R15 ;  /* 0x0000000f00117202 */ /* 0x000fe20000000f00 */
[----:B------:R-:W-:Y:S02]  /*1330*/  IMAD R15, R6, UR53, R19 ;  /* 0x00000035060f7c24 */ /* 0x000fe4000f8e0213 */
[----:B------:R-:W0:Y:S02]  /*1340*/  LDC.64 R6, c[0x0][0x380] ;  /* 0x0000e000ff067b82 */ /* 0x000e240000000a00 */
[----:B------:R-:W-:-:S05]  /*1350*/  @!P0 IMAD.MOV R17, RZ, RZ, -R17 ;  /* 0x000000ffff118224 */ /* 0x000fca00078e0a11 */
[----:B------:R-:W-:Y:S02]  /*1360*/  SEL R20, R0, R17, !P6 ;  /* 0x0000001100147207 */ /* 0x000fe40007000000 */
[----:B------:R-:W-:Y:S02]  /*1370*/  SEL R17, R14, RZ, !P1 ;  /* 0x000000ff0e117207 */ /* 0x000fe40004800000 */
[----:B------:R-:W-:Y:S02]  /*1380*/  PLOP3.LUT P1, PT, PT, PT, UP0, 0x40, 0x4 ;  /* 0x000000000004781c */ /* 0x000fe40003f2e808 */
[----:B------:R-:W-:Y:S02]  /*1390*/  IADD3 R21, PT, PT, -R20, RZ, RZ ;  /* 0x000000ff14157210 */ /* 0x000fe40007ffe1ff */
[----:B------:R-:W-:-:S03]  /*13a0*/  LEA.HI R14, R11, R11, RZ, 0x1 ;  /* 0x0000000b0b0e7211 */ /* 0x000fc600078f08ff */
[----:B------:R-:W-:Y:S01]  /*13b0*/  IMAD R21, R21, UR53, R22 ;  /* 0x0000003515157c24 */ /* 0x000fe2000f8e0216 */
[----:B--2---:R-:W-:-:S04]  /*13c0*/  PRMT R19, R10, 0x7771, RZ ;  /* 0x000077710a137816 */ /* 0x004fc800000000ff */
[----:B------:R-:W-:Y:S02]  /*13d0*/  ISETP.NE.AND P0, PT, R19, RZ, PT ;  /* 0x000000ff1300720c */ /* 0x000fe40003f05270 */
[----:B------:R-:W-:Y:S02]  /*13e0*/  SEL R19, R15, RZ, !P1 ;  /* 0x000000ff0f137207 */ /* 0x000fe40004800000 */
[----:B------:R-:W-:Y:S02]  /*13f0*/  PLOP3.LUT P1, PT, PT, PT, UP1, 0x40, 0x4 ;  /* 0x000000000004781c */ /* 0x000fe40003f2e818 */
[----:B------:R-:W-:Y:S02]  /*1400*/  SHF.R.S32.HI R15, RZ, 0x1, R14 ;  /* 0x00000001ff0f7819 */ /* 0x000fe4000001140e */
[----:B------:R-:W-:Y:S02]  /*1410*/  SEL R22, R20, RZ, !P1 ;  /* 0x000000ff14167207 */ /* 0x000fe40004800000 */
[----:B------:R-:W-:Y:S01]  /*1420*/  PLOP3.LUT P1, PT, PT, PT, UP0, 0x40, 0x4 ;  /* 0x000000000004781c */ /* 0x000fe20003f2e808 */
[----:B0-----:R-:W-:-:S02]  /*1430*/  IMAD.WIDE R14, R15, 0x8, R6 ;  /* 0x000000080f0e7825 */ /* 0x001fc400078e0206 */
[----:B------:R-:W-:Y:S02]  /*1440*/  @P0 R2UR UR14, R28 ;  /* 0x000000001c0e02ca */ /* 0x000fe400000e0000 */
[----:B------:R-:W-:Y:S02]  /*1450*/  @P0 R2UR UR15, R29 ;  /* 0x000000001d0f02ca */ /* 0x000fe400000e0000 */
[----:B---3--:R-:W-:Y:S02]  /*1460*/  PRMT R20, R39, 0x7771, RZ ;  /* 0x0000777127147816 */ /* 0x008fe400000000ff */
[----:B------:R-:W-:Y:S02]  /*1470*/  SEL R21, R21, RZ, !P1 ;  /* 0x000000ff15157207 */ /* 0x000fe40004800000 */
[----:B------:R-:W-:Y:S02]  /*1480*/  ISETP.NE.AND P1, PT, R20, RZ, PT ;  /* 0x000000ff1400720c */ /* 0x000fe40003f25270 */
[----:B------:R-:W-:Y:S01]  /*1490*/  SEL R20, R5, RZ, P5 ;  /* 0x000000ff05147207 */ /* 0x000fe20002800000 */
[----:B------:R-:W-:Y:S01]  /*14a0*/  IMAD R5, R8, UR40, RZ ;  /* 0x0000002808057c24 */ /* 0x000fe2000f8e02ff */
[----:B------:R-:W-:-:S03]  /*14b0*/  SEL R8, R23, RZ, P4 ;  /* 0x000000ff17087207 */ /* 0x000fc60002000000 */
[----:B------:R-:W2:Y:S01]  /*14c0*/  @P0 LDG.E R27, desc[UR14][R14.64+0x4] ;  /* 0x0000040e0e1b0981 */ /* 0x000ea2000c1e1900 */
[----:B------:R-:W-:Y:S01]  /*14d0*/  IMAD R23, R20, UR40, RZ ;  /* 0x0000002814177c24 */ /* 0x000fe2000f8e02ff */
[----:B------:R-:W-:Y:S01]  /*14e0*/  LEA.HI R4, R4, R4, RZ, 0x1 ;  /* 0x0000000404047211 */ /* 0x000fe200078f08ff */
[----:B------:R-:W-:Y:S01]  /*14f0*/  IMAD R16, R16, UR41, R5 ;  /* 0x0000002910107c24 */ /* 0x000fe2000f8e0205 */
[----:B------:R-:W-:Y:S01]  /*1500*/  R2UR UR16, R28 ;  /* 0x000000001c1072ca */ /* 0x000fe200000e0000 */
[----:B------:R-:W-:Y:S01]  /*1510*/  IMAD R23, R8, UR41, R23 ;  /* 0x0000002908177c24 */ /* 0x000fe2000f8e0217 */
[----:B------:R-:W-:Y:S01]  /*1520*/  @P1 R2UR UR14, R28 ;  /* 0x000000001c0e12ca */ /* 0x000fe200000e0000 */
[----:B------:R-:W-:Y:S01]  /*1530*/  IMAD R16, R17, UR42, R16 ;  /* 0x0000002a11107c24 */ /* 0x000fe2000f8e0210 */
[----:B------:R-:W-:Y:S01]  /*1540*/  @P1 R2UR UR15, R29 ;  /* 0x000000001d0f12ca */ /* 0x000fe200000e0000 */
[----:B------:R-:W-:Y:S01]  /*1550*/  IMAD R22, R22, UR42, R23 ;  /* 0x0000002a16167c24 */ /* 0x000fe2000f8e0217 */
[----:B------:R-:W-:Y:S01]  /*1560*/  SHF.R.S32.HI R17, RZ, 0x1, R4 ;  /* 0x00000001ff117819 */ /* 0x000fe20000011404 */
[----:B------:R-:W-:Y:S01]  /*1570*/  IMAD R19, R19, UR43, R16 ;  /* 0x0000002b13137c24 */ /* 0x000fe2000f8e0210 */
[----:B------:R-:W-:Y:S01]  /*1580*/  R2UR UR17, R29 ;  /* 0x000000001d1172ca */ /* 0x000fe200000e0000 */
[----:B------:R-:W-:-:S02]  /*1590*/  IMAD R21, R21, UR43, R22 ;  /* 0x0000002b15157c24 */ /* 0x000fc4000f8e0216 */
[----:B------:R-:W-:Y:S01]  /*15a0*/  IMAD.WIDE R16, R17, 0x8, R6 ;  /* 0x0000000811107825 */ /* 0x000fe200078e0206 */
[----:B------:R-:W-:Y:S02]  /*15b0*/  LEA.HI R19, R19, R19, RZ, 0x1 ;  /* 0x0000001313137211 */ /* 0x000fe400078f08ff */
[----:B------:R-:W-:Y:S02]  /*15c0*/  LEA.HI R4, R21, R21, RZ, 0x1 ;  /* 0x0000001515047211 */ /* 0x000fe400078f08ff */
[----:B------:R-:W-:Y:S01]  /*15d0*/  SHF.R.S32.HI R19, RZ, 0x1, R19 ;  /* 0x00000001ff137819 */ /* 0x000fe20000011413 */
[----:B------:R-:W3:Y:S01]  /*15e0*/  @P1 LDG.E R30, desc[UR14][R16.64+0x4] ;  /* 0x0000040e101e1981 */ /* 0x000ee2000c1e1900 */
[----:B------:R-:W-:Y:S02]  /*15f0*/  R2UR UR14, R28 ;  /* 0x000000001c0e72ca */ /* 0x000fe400000e0000 */
[----:B------:R-:W-:Y:S01]  /*1600*/  R2UR UR15, R29 ;  /* 0x000000001d0f72ca */ /* 0x000fe200000e0000 */
[----:B------:R-:W-:Y:S01]  /*1610*/  IMAD.WIDE R20, R19, 0x2, R2 ;  /* 0x0000000213147825 */ /* 0x000fe200078e0202 */
[----:B------:R-:W-:-:S02]  /*1620*/  SHF.R.S32.HI R23, RZ, 0x1, R4 ;  /* 0x00000001ff177819 */ /* 0x000fc40000011404 */
[----:B------:R-:W0:Y:S02]  /*1630*/  LDC.64 R4, c[0x0][0x3f0] ;  /* 0x0000fc00ff047b82 */ /* 0x000e240000000a00 */
[----:B------:R-:W4:Y:S01]  /*1640*/  LDG.E.U16 R31, desc[UR16][R20.64] ;  /* 0x00000010141f7981 */ /* 0x000f22000c1e1500 */
[----:B------:R-:W-:-:S06]  /*1650*/  IMAD.WIDE R22, R23, 0x2, R2 ;  /* 0x0000000217167825 */ /* 0x000fcc00078e0202 */
[----:B------:R-:W5:Y:S01]  /*1660*/  LDG.E.U16 R23, desc[UR14][R22.64] ;  /* 0x0000000e16177981 */ /* 0x000f62000c1e1500 */
[----:B------:R-:W-:Y:S01]  /*1670*/  VIADD R19, R11, 0x100 ;  /* 0x000001000b137836 */ /* 0x000fe20000000000 */
[----:B------:R-:W1:Y:S01]  /*1680*/  LDCU UR6, c[0x0][0x3f0] ;  /* 0x00007e00ff0677ac */ /* 0x000e620008000800 */
[----:B------:R-:W-:Y:S02]  /*1690*/  LEA.HI R18, R18, R18, RZ, 0x1 ;  /* 0x0000001212127211 */ /* 0x000fe400078f08ff */
[----:B------:R-:W-:Y:S02]  /*16a0*/  LEA.HI R13, R13, R13, RZ, 0x1 ;  /* 0x0000000d0d0d7211 */ /* 0x000fe400078f08ff */
[----:B------:R-:W-:Y:S02]  /*16b0*/  IABS R25, R19 ;  /* 0x0000001300197213 */ /* 0x000fe40000000000 */
[----:B------:R-:W-:Y:S02]  /*16c0*/  SHF.R.S32.HI R37, RZ, 0x1, R18 ;  /* 0x00000001ff257819 */ /* 0x000fe40000011412 */
[----:B------:R-:W-:Y:S01]  /*16d0*/  SHF.R.S32.HI R13, RZ, 0x1, R13 ;  /* 0x00000001ff0d7819 */ /* 0x000fe2000001140d */
[----:B------:R-:W-:Y:S01]  /*16e0*/  IMAD.HI.U32 R24, R25, UR7, RZ ;  /* 0x0000000719187c27 */ /* 0x000fe2000f8e00ff */
[----:B0-----:R-:W-:-:S03]  /*16f0*/  R2UR UR4, R5 ;  /* 0x00000000050472ca */ /* 0x001fc600000e0000 */
[----:B------:R-:W-:Y:S01]  /*1700*/  IMAD.WIDE R36, R37, 0x8, R6 ;  /* 0x0000000825247825 */ /* 0x000fe200078e0206 */
[----:B------:R-:W-:-:S03]  /*1710*/  IADD3 R26, PT, PT, -R24, RZ, RZ ;  /* 0x000000ff181a7210 */ /* 0x000fc60007ffe1ff */
[----:B-1----:R-:W-:Y:S02]  /*1720*/  IMAD.U32 R8, RZ, RZ, UR6 ;  /* 0x00000006ff087e24 */ /* 0x002fe4000f8e00ff */
[----:B------:R-:W-:Y:S01]  /*1730*/  IMAD R5, R26, UR11, R25 ;  /* 0x0000000b1a057c24 */ /* 0x000fe2000f8e0219 */
[----:B------:R-:W-:Y:S01]  /*1740*/  MOV R26, UR6 ;  /* 0x00000006001a7c02 */ /* 0x000fe20008000f00 */
[----:B------:R-:W-:-:S04]  /*1750*/  IMAD.WIDE R32, R13, 0x8, R6 ;  /* 0x000000080d207825 */ /* 0x000fc800078e0206 */
[----:B--2---:R-:W-:Y:S01]  /*1760*/  @P0 FMUL R8, R27, UR4 ;  /* 0x000000041b080c20 */ /* 0x004fe20008400000 */
[----:B------:R-:W-:-:S13]  /*1770*/  ISETP.LT.U32.AND P0, PT, R5, UR11, PT ;  /* 0x0000000b05007c0c */ /* 0x000fda000bf01070 */
[----:B------:R-:W-:Y:S01]  /*1780*/  @!P0 VIADD R5, R5, -UR11 ;  /* 0x8000000b05058c36 */ /* 0x000fe20008000000 */
[----:B------:R-:W-:Y:S01]  /*1790*/  @!P0 IADD3 R24, PT, PT, R24, 0x1, RZ ;  /* 0x0000000118188810 */ /* 0x000fe20007ffe0ff */
[----:B---3--:R-:W-:-:S03]  /*17a0*/  @P1 FMUL R26, R30, UR4 ;  /* 0x000000041e1a1c20 */ /* 0x008fc60008400000 */
[----:B------:R-:W-:Y:S02]  /*17b0*/  ISETP.GE.U32.AND P1, PT, R5, UR11, PT ;  /* 0x0000000b05007c0c */ /* 0x000fe4000bf26070 */
[----:B------:R-:W-:-:S04]  /*17c0*/  LOP3.LUT R5, R19, UR51, RZ, 0x3c, !PT ;  /* 0x0000003313057c12 */ /* 0x000fc8000f8e3cff */
[----:B------:R-:W-:Y:S02]  /*17d0*/  ISETP.GE.AND P0, PT, R5, RZ, PT ;  /* 0x000000ff0500720c */ /* 0x000fe40003f06270 */
[----:B----4-:R-:W-:-:S05]  /*17e0*/  PRMT R5, R31, 0x7771, RZ ;  /* 0x000077711f057816 */ /* 0x010fca00000000ff */
[----:B------:R-:W-:Y:S01]  /*17f0*/  @P1 VIADD R24, R24, 0x1 ;  /* 0x0000000118181836 */ /* 0x000fe20000000000 */
[----:B------:R-:W-:Y:S02]  /*1800*/  ISETP.NE.AND P1, PT, R5, RZ, PT ;  /* 0x000000ff0500720c */ /* 0x000fe40003f25270 */
[----:B-----5:R-:W-:-:S03]  /*1810*/  PRMT R5, R23, 0x7771, RZ ;  /* 0x0000777117057816 */ /* 0x020fc600000000ff */
[----:B------:R-:W-:Y:S02]  /*1820*/  @!P0 IADD3 R24, PT, PT, -R24, RZ, RZ ;  /* 0x000000ff18188210 */ /* 0x000fe40007ffe1ff */
[----:B------:R-:W-:-:S06]  /*1830*/  ISETP.NE.AND P0, PT, R5, RZ, PT ;  /* 0x000000ff0500720c */ /* 0x000fcc0003f05270 */
[----:B------:R-:W-:Y:S02]  /*1840*/  @P1 R2UR UR14, R28 ;  /* 0x000000001c0e12ca */ /* 0x000fe400000e0000 */
[----:B------:R-:W-:-:S05]  /*1850*/  @P1 R2UR UR15, R29 ;  /* 0x000000001d0f12ca */ /* 0x000fca00000e0000 */
[----:B------:R-:W-:Y:S02]  /*1860*/  @P0 R2UR UR16, R28 ;  /* 0x000000001c1002ca */ /* 0x000fe400000e0000 */
[----:B------:R-:W-:-:S06]  /*1870*/  @P0 R2UR UR17, R29 ;  /* 0x000000001d1102ca */ /* 0x000fcc00000e0000 */
[----:B------:R-:W2:Y:S07]  /*1880*/  @P1 LDG.E R20, desc[UR14][R36.64+0x4] ;  /* 0x0000040e24141981 */ /* 0x000eae000c1e1900 */
[----:B------:R-:W3:Y:S01]  /*1890*/  @P0 LDG.E R13, desc[UR16][R32.64+0x4] ;  /* 0x00000410200d0981 */ /* 0x000ee2000c1e1900 */
[----:B------:R-:W-:Y:S02]  /*18a0*/  SEL R24, R9, R24, !P2 ;  /* 0x0000001809187207 */ /* 0x000fe40005000000 */
[----:B------:R-:W-:-:S02]  /*18b0*/  PRMT R5, R10, 0x7770, RZ ;  /* 0x000077700a057816 */ /* 0x000fc400000000ff */
[----:B------:R-:W-:Y:S01]  /*18c0*/  MOV R22, UR6 ;  /* 0x0000000600167c02 */ /* 0x000fe20008000f00 */
[----:B------:R-:W-:Y:S01]  /*18d0*/  IMAD.MOV R18, RZ, RZ, -R24 ;  /* 0x000000ffff127224 */ /* 0x000fe200078e0a18 */
[----:B------:R-:W-:Y:S02]  /*18e0*/  R2UR UR14, R28 ;  /* 0x000000001c0e72ca */ /* 0x000fe400000e0000 */
[----:B------:R-:W-:Y:S01]  /*18f0*/  R2UR UR15, R29 ;  /* 0x000000001d0f72ca */ /* 0x000fe200000e0000 */
[----:B------:R-:W-:-:S05]  /*1900*/  IMAD R21, R18, UR51, R19 ;  /* 0x0000003312157c24 */ /* 0x000fca000f8e0213 */
[----:B------:R-:W-:-:S05]  /*1910*/  IABS R18, R21 ;  /* 0x0000001500127213 */ /* 0x000fca0000000000 */
[----:B------:R-:W-:-:S04]  /*1920*/  IMAD.HI.U32 R10, R18, UR9, RZ ;  /* 0x00000009120a7c27 */ /* 0x000fc8000f8e00ff */
[----:B--2---:R-:W-:Y:S01]  /*1930*/  @P1 FMUL R22, R20, UR4 ;  /* 0x0000000414161c20 */ /* 0x004fe20008400000 */
[----:B------:R-:W-:Y:S02]  /*1940*/  IMAD.U32 R20, RZ, RZ, UR6 ;  /* 0x00000006ff147e24 */ /* 0x000fe4000f8e00ff */
        /* <DEDUP_REMOVED lines=44> */
[----:B------:R-:W-:Y:S01]  /*1c10*/  VIADD R10, R11, 0x140 ;  /* 0x000001400b0a7836 */ /* 0x000fe20000000000 */
[----:B------:R-:W-:Y:S02]  /*1c20*/  LEA.HI R19, R19, R19, RZ, 0x1 ;  /* 0x0000001313137211 */ /* 0x000fe400078f08ff */
[----:B------:R-:W-:Y:S02]  /*1c30*/  R2UR UR16, R28 ;  /* 0x000000001c1072ca */ /* 0x000fe400000e0000 */
[----:B------:R-:W-:Y:S02]  /*1c40*/  IABS R18, R10 ;  /* 0x0000000a00127213 */ /* 0x000fe40000000000 */
[----:B------:R-:W-:Y:S02]  /*1c50*/  SHF.R.S32.HI R19, RZ, 0x1, R19 ;  /* 0x00000001ff137819 */ /* 0x000fe40000011413 */
[----:B------:R-:W-:Y:S01]  /*1c60*/  R2UR UR17, R29 ;  /* 0x000000001d1172ca */ /* 0x000fe200000e0000 */
[----:B------:R-:W-:-:S05]  /*1c70*/  IMAD.HI.U32 R13, R18, UR7, RZ ;  /* 0x00000007120d7c27 */ /* 0x000fca000f8e00ff */
[----:B------:R-:W-:-:S05]  /*1c80*/  IADD3 R21, PT, PT, -R13, RZ, RZ ;  /* 0x000000ff0d157210 */ /* 0x000fca0007ffe1ff */
[----:B------:R-:W-:Y:S02]  /*1c90*/  IMAD R18, R21, UR11, R18 ;  /* 0x0000000b15127c24 */ /* 0x000fe4000f8e0212 */
[----:B0-----:R-:W-:Y:S01]  /*1ca0*/  IMAD.WIDE R24, R19, 0x8, R6 ;  /* 0x0000000813187825 */ /* 0x001fe200078e0206 */
[----:B------:R-:W3:Y:S02]  /*1cb0*/  LDG.E R17, desc[UR16][R16.64] ;  /* 0x0000001010117981 */ /* 0x000ee4000c1e1900 */
[C---:B------:R-:W-:Y:S02]  /*1cc0*/  ISETP.LT.U32.AND P0, PT, R18.reuse, UR11, PT ;  /* 0x0000000b12007c0c */ /* 0x040fe4000bf01070 */
[----:B------:R-:W4:Y:S11]  /*1cd0*/  LDG.E R21, desc[UR16][R32.64] ;  /* 0x0000001020157981 */ /* 0x000f36000c1e1900 */
[----:B------:R-:W-:Y:S01]  /*1ce0*/  @!P0 IADD3 R18, PT, PT, R18, -UR11, RZ ;  /* 0x8000000b12128c10 */ /* 0x000fe2000fffe0ff */
[----:B------:R-:W-:-:S03]  /*1cf0*/  @!P0 VIADD R13, R13, 0x1 ;  /* 0x000000010d0d8836 */ /* 0x000fc60000000000 */
[----:B------:R-:W-:Y:S02]  /*1d00*/  ISETP.GE.U32.AND P0, PT, R18, UR11, PT ;  /* 0x0000000b12007c0c */ /* 0x000fe4000bf06070 */
[----:B------:R-:W-:-:S11]  /*1d10*/  LOP3.LUT R18, R10, UR51, RZ, 0x3c, !PT ;  /* 0x000000330a127c12 */ /* 0x000fd6000f8e3cff */
[----:B------:R-:W-:Y:S01]  /*1d20*/  @P0 VIADD R13, R13, 0x1 ;  /* 0x000000010d0d0836 */ /* 0x000fe20000000000 */
[----:B------:R-:W-:-:S04]  /*1d30*/  ISETP.GE.AND P0, PT, R18, RZ, PT ;  /* 0x000000ff1200720c */ /* 0x000fc80003f06270 */
[----:B------:R-:W-:-:S09]  /*1d40*/  MOV R18, R13 ;  /* 0x0000000d00127202 */ /* 0x000fd20000000f00 */
[----:B------:R-:W-:Y:S01]  /*1d50*/  @!P0 IMAD.MOV R18, RZ, RZ, -R18 ;  /* 0x000000ffff128224 */ /* 0x000fe200078e0a12 */
[----:B--2---:R-:W-:-:S04]  /*1d60*/  PRMT R13, R30, 0x7771, RZ ;  /* 0x000077711e0d7816 */ /* 0x004fc800000000ff */
[----:B------:R-:W-:Y:S02]  /*1d70*/  ISETP.NE.AND P0, PT, R13, RZ, PT ;  /* 0x000000ff0d00720c */ /* 0x000fe40003f05270 */
[----:B------:R-:W-:Y:S01]  /*1d80*/  SEL R38, R9, R18, !P2 ;  /* 0x0000001209267207 */ /* 0x000fe20005000000 */
[----:B------:R0:W2:Y:S10]  /*1d90*/  LDG.E R13, desc[UR14][R14.64] ;  /* 0x0000000e0e0d7981 */ /* 0x0000b4000c1e1900 */
[----:B------:R-:W-:-:S02]  /*1da0*/  @P0 R2UR UR18, R28 ;  /* 0x000000001c1202ca */ /* 0x000fc400000e0000 */
[----:B------:R-:W-:-:S13]  /*1db0*/  @P0 R2UR UR19, R29 ;  /* 0x000000001d1302ca */ /* 0x000fda00000e0000 */
[----:B------:R-:W5:Y:S01]  /*1dc0*/  @P0 LDG.E R27, desc[UR18][R24.64+0x4] ;  /* 0x00000412181b0981 */ /* 0x000f62000c1e1900 */
[----:B------:R-:W-:-:S05]  /*1dd0*/  IADD3 R19, PT, PT, -R38, RZ, RZ ;  /* 0x000000ff26137210 */ /* 0x000fca0007ffe1ff */
[----:B------:R-:W-:Y:S02]  /*1de0*/  IMAD R41, R19, UR51, R10 ;  /* 0x0000003313297c24 */ /* 0x000fe4000f8e020a */
[----:B------:R-:W-:Y:S01]  /*1df0*/  IMAD.U32 R18, RZ, RZ, UR6 ;  /* 0x00000006ff127e24 */ /* 0x000fe2000f8e00ff */
[----:B------:R1:W3:Y:S02]  /*1e00*/  LDG.E R19, desc[UR14][R36.64] ;  /* 0x0000000e24137981 */ /* 0x0002e4000c1e1900 */
[----:B0-----:R-:W-:-:S05]  /*1e10*/  IABS R15, R41 ;  /* 0x00000029000f7213 */ /* 0x001fca0000000000 */
[----:B------:R-:W-:-:S05]  /*1e20*/  IMAD.HI.U32 R14, R15, UR9, RZ ;  /* 0x000000090f0e7c27 */ /* 0x000fca000f8e00ff */
[----:B------:R-:W-:-:S05]  /*1e30*/  IADD3 R16, PT, PT, -R14, RZ, RZ ;  /* 0x000000ff0e107210 */ /* 0x000fca0007ffe1ff */
[----:B------:R-:W-:Y:S02]  /*1e40*/  IMAD R15, R16, UR10, R15 ;  /* 0x0000000a100f7c24 */ /* 0x000fe4000f8e020f */
[----:B-----5:R-:W-:-:S03]  /*1e50*/  @P0 FMUL R18, R27, UR4 ;  /* 0x000000041b120c20 */ /* 0x020fc60008400000 */
        /* <DEDUP_REMOVED lines=41> */
[----:B------:R-:W-:-:S04]  /*20f0*/  LEA.HI R10, R10, R10, RZ, 0x1 ;  /* 0x0000000a0a0a7211 */ /* 0x000fc800078f08ff */
[----:B------:R-:W-:Y:S02]  /*2100*/  SHF.R.S32.HI R15, RZ, 0x1, R10 ;  /* 0x00000001ff0f7819 */ /* 0x000fe4000001140a */
[----:B-----5:R-:W-:-:S04]  /*2110*/  PRMT R14, R32, 0x7771, RZ ;  /* 0x00007771200e7816 */ /* 0x020fc800000000ff */
[----:B------:R-:W-:Y:S01]  /*2120*/  ISETP.NE.AND P0, PT, R14, RZ, PT ;  /* 0x000000ff0e00720c */ /* 0x000fe20003f05270 */
[----:B------:R-:W-:-:S12]  /*2130*/  IMAD.WIDE R14, R15, 0x8, R6 ;  /* 0x000000080f0e7825 */ /* 0x000fd800078e0206 */
[----:B------:R-:W-:Y:S02]  /*2140*/  @P0 R2UR UR14, R28 ;  /* 0x000000001c0e02ca */ /* 0x000fe400000e0000 */
[----:B------:R-:W-:-:S13]  /*2150*/  @P0 R2UR UR15, R29 ;  /* 0x000000001d0f02ca */ /* 0x000fda00000e0000 */
[----:B------:R-:W5:Y:S01]  /*2160*/  @P0 LDG.E R36, desc[UR14][R14.64+0x4] ;  /* 0x0000040e0e240981 */ /* 0x000f62000c1e1900 */
[----:B------:R-:W-:-:S05]  /*2170*/  VIADD R10, R11, 0x180 ;  /* 0x000001800b0a7836 */ /* 0x000fca0000000000 */
[----:B-1----:R-:W-:Y:S02]  /*2180*/  IABS R37, R10 ;  /* 0x0000000a00257213 */ /* 0x002fe40000000000 */
[----:B------:R-:W-:-:S03]  /*2190*/  MOV R16, UR6 ;  /* 0x0000000600107c02 */ /* 0x000fc60008000f00 */
[----:B------:R-:W-:Y:S01]  /*21a0*/  IMAD.HI.U32 R33, R37, UR7, RZ ;  /* 0x0000000725217c27 */ /* 0x000fe2000f8e00ff */
[----:B------:R-:W-:Y:S02]  /*21b0*/  R2UR UR14, R28 ;  /* 0x000000001c0e72ca */ /* 0x000fe400000e0000 */
[----:B------:R-:W-:-:S13]  /*21c0*/  R2UR UR15, R29 ;  /* 0x000000001d0f72ca */ /* 0x000fda00000e0000 */
[----:B------:R0:W3:Y:S02]  /*21d0*/  LDG.E R27, desc[UR14][R24.64] ;  /* 0x0000000e181b7981 */ /* 0x0000e4000c1e1900 */
[----:B0-----:R-:W-:Y:S01]  /*21e0*/  LOP3.LUT R24, R10, UR51, RZ, 0x3c, !PT ;  /* 0x000000330a187c12 */ /* 0x001fe2000f8e3cff */
[----:B-----5:R-:W-:Y:S01]  /*21f0*/  @P0 FMUL R16, R36, UR4 ;  /* 0x0000000424100c20 */ /* 0x020fe20008400000 */
        /* <DEDUP_REMOVED lines=64> */
[----:B------:R-:W-:-:S04]  /*2600*/  IADD3 R40, PT, PT, R11, 0x1c0, RZ ;  /* 0x000001c00b287810 */ /* 0x000fc80007ffe0ff */
[----:B------:R-:W-:-:S05]  /*2610*/  IABS R41, R40 ;  /* 0x0000002800297213 */ /* 0x000fca0000000000 */
[----:B------:R-:W-:-:S04]  /*2620*/  IMAD.HI.U32 R37, R41, UR7, RZ ;  /* 0x0000000729257c27 */ /* 0x000fc8000f8e00ff */
[----:B------:R-:W-:-:S04]  /*2630*/  IMAD.MOV R42, RZ, RZ, -R37 ;  /* 0x000000ffff2a7224 */ /* 0x000fc800078e0a25 */
[----:B------:R-:W-:Y:S02]  /*2640*/  IMAD R41, R42, UR11, R41 ;  /* 0x0000000b2a297c24 */ /* 0x000fe4000f8e0229 */
[----:B------:R-:W-:Y:S01]  /*2650*/  IMAD.U32 R10, RZ, RZ, UR6 ;  /* 0x00000006ff0a7e24 */ /* 0x000fe2000f8e00ff */
[----:B------:R-:W-:Y:S02]  /*2660*/  R2UR UR14, R28 ;  /* 0x000000001c0e72ca */ /* 0x000fe400000e0000 */
[----:B------:R-:W-:-:S13]  /*2670*/  R2UR UR15, R29 ;  /* 0x000000001d0f72ca */ /* 0x000fda00000e0000 */
[----:B------:R-:W3:Y:S01]  /*2680*/  LDG.E R38, desc[UR14][R24.64] ;  /* 0x0000000e18267981 */ /* 0x000ee2000c1e1900 */
[----:B-----5:R-:W-:Y:S01]  /*2690*/  @P0 FMUL R10, R33, UR4 ;  /* 0x00000004210a0c20 */ /* 0x020fe20008400000 */
[C---:B------:R-:W-:Y:S02]  /*26a0*/  ISETP.LT.U32.AND P0, PT, R41.reuse, UR11, PT ;  /* 0x0000000b29007c0c */ /* 0x040fe4000bf01070 */
[----:B------:R0:W5:Y:S11]  /*26b0*/  LDG.E R33, desc[UR14][R14.64] ;  /* 0x0000000e0e217981 */ /* 0x000176000c1e1900 */
        /* <DEDUP_REMOVED lines=60> */
[----:B------:R-:W-:Y:S02]  /*2a80*/  @P0 R2UR UR16, R28 ;  /* 0x000000001c1002ca */ /* 0x000fe400000e0000 */
[----:B------:R-:W-:Y:S01]  /*2a90*/  PRMT R42, R30, 0x7770, RZ ;  /* 0x000077701e2a7816 */ /* 0x000fe200000000ff */
[----:B------:R-:W-:Y:S01]  /*2aa0*/  IMAD.U32 R24, RZ, RZ, UR6 ;  /* 0x00000006ff187e24 */ /* 0x000fe2000f8e00ff */
[----:B------:R-:W-:Y:S01]  /*2ab0*/  @P0 R2UR UR17, R29 ;  /* 0x000000001d1102ca */ /* 0x000fe200000e0000 */
[----:B------:R0:W4:-:S12]  /*2ac0*/  LDG.E R40, desc[UR14][R14.64] ;  /* 0x0000000e0e287981 */ /* 0x000118000c1e1900 */
[----:B------:R-:W2:Y:S01]  /*2ad0*/  @P0 LDG.E R25, desc[UR16][R14.64+0x4] ;  /* 0x000004100e190981 */ /* 0x000ea2000c1e1900 */
[----:B------:R-:W-:-:S04]  /*2ae0*/  IADD3 R23, PT, PT, R11, 0x200, RZ ;  /* 0x000002000b177810 */ /* 0x000fc80007ffe0ff */
[----:B------:R-:W-:Y:S02]  /*2af0*/  IABS R30, R23 ;  /* 0x00000017001e7213 */ /* 0x000fe40000000000 */
[----:B------:R-:W-:Y:S01]  /*2b00*/  PRMT R41, R31, 0x7770, RZ ;  /* 0x000077701f297816 */ /* 0x000fe200000000ff */
[----:B--2---:R-:W-:Y:S02]  /*2b10*/  @P0 FMUL R24, R25, UR4 ;  /* 0x0000000419180c20 */ /* 0x004fe40008400000 */
        /* <DEDUP_REMOVED lines=65> */
[----:B------:R-:W-:Y:S01]  /*2f30*/  IMAD.U32 R30, RZ, RZ, UR6 ;  /* 0x00000006ff1e7e24 */ /* 0x000fe2000f8e00ff */
[----:B------:R-:W-:Y:S01]  /*2f40*/  @P0 R2UR UR17, R29 ;  /* 0x000000001d1102ca */ /* 0x000fe200000e0000 */
[----:B------:R0:W2:-:S12]  /*2f50*/  LDG.E R25, desc[UR14][R14.64] ;  /* 0x0000000e0e197981 */ /* 0x000098000c1e1900 */
[----:B------:R-:W3:Y:S01]  /*2f60*/  @P0 LDG.E R23, desc[UR16][R14.64+0x4] ;  /* 0x000004100e170981 */ /* 0x000ee2000c1e1900 */
[----:B------:R-:W-:Y:S02]  /*2f70*/  ISETP.NE.AND P3, PT, R36, RZ, PT ;  /* 0x000000ff2400720c */ /* 0x000fe40003f65270 */
[----:B------:R-:W-:-:S04]  /*2f80*/  PRMT R32, R32, 0x7770, RZ ;  /* 0x0000777020207816 */ /* 0x000fc800000000ff */
[----:B------:R-:W-:-:S04]  /*2f90*/  ISETP.NE.AND P1, PT, R32, RZ, PT ;  /* 0x000000ff2000720c */ /* 0x000fc80003f25270 */
[----:B------:R-:W-:Y:S02]  /*2fa0*/  P2R R45, PR, RZ, 0x2 ;  /* 0x00000002ff2d7803 */ /* 0x000fe40000000000 */
[----:B------:R-:W-:Y:S02]  /*2fb0*/  ISETP.NE.AND P1, PT, RZ, UR51, PT ;  /* 0x00000033ff007c0c */ /* 0x000fe4000bf25270 */
[----:B------:R-:W-:Y:S01]  /*2fc0*/  PRMT R37, R37, 0x7770, RZ ;  /* 0x0000777025257816 */ /* 0x000fe200000000ff */
[----:B---3--:R-:W-:Y:S01]  /*2fd0*/  @P0 FMUL R30, R23, UR4 ;  /* 0x00000004171e0c20 */ /* 0x008fe20008400000 */
        /* <DEDUP_REMOVED lines=27> */
[----:B------:R-:W-:-:S11]  /*3190*/  ISETP.NE.AND P1, PT, RZ, UR52, PT ;  /* 0x00000034ff007c0c */ /* 0x000fd6000bf25270 */
[----:B------:R-:W-:-:S05]  /*31a0*/  @!P2 IMAD.MOV R14, RZ, RZ, -R14 ;  /* 0x000000ffff0ea224 */ /* 0x000fca00078e0a0e */
[----:B------:R-:W-:Y:S02]  /*31b0*/  SEL R32, R12, R14, !P1 ;  /* 0x0000000e0c207207 */ /* 0x000fe40004800000 */
[----:B------:R-:W-:Y:S02]  /*31c0*/  SEL R14, R36, RZ, P5 ;  /* 0x000000ff240e7207 */ /* 0x000fe40002800000 */
[----:B------:R-:W-:-:S03]  /*31d0*/  IADD3 R15, PT, PT, -R32, RZ, RZ ;  /* 0x000000ff200f7210 */ /* 0x000fc60007ffe1ff */
[----:B------:R-:W-:Y:S02]  /*31e0*/  IMAD R14, R14, UR40, RZ ;  /* 0x000000280e0e7c24 */ /* 0x000fe4000f8e02ff */
[----:B------:R-:W-:Y:S01]  /*31f0*/  IMAD R44, R15, UR52, R44 ;  /* 0x000000340f2c7c24 */ /* 0x000fe2000f8e022c */
[----:B------:R-:W-:Y:S02]  /*3200*/  SEL R15, R32, RZ, P4 ;  /* 0x000000ff200f7207 */ /* 0x000fe40002000000 */
[----:B------:R-:W-:-:S03]  /*3210*/  ISETP.NE.AND P0, PT, R37, RZ, PT ;  /* 0x000000ff2500720c */ /* 0x000fc60003f05270 */
        /* <DEDUP_REMOVED lines=27> */
[----:B------:R-:W-:-:S05]  /*33d0*/  SHF.R.S32.HI R23, RZ, 0x1, R23 ;  /* 0x00000001ff177819 */ /* 0x000fca0000011417 */
[----:B------:R-:W-:-:S04]  /*33e0*/  IMAD.WIDE R36, R23, 0x8, R6 ;  /* 0x0000000817247825 */ /* 0x000fc800078e0206 */
[----:B------:R-:W-:Y:S01]  /*33f0*/  VIADD R11, R11, 0x280 ;  /* 0x000002800b0b7836 */ /* 0x000fe20000000000 */
[----:B------:R-:W-:Y:S01]  /*3400*/  PRMT R31, R31, 0x7770, RZ ;  /* 0x000077701f1f7816 */ /* 0x000fe200000000ff */
[----:B------:R0:W2:Y:S01]  /*3410*/  LDG.E R44, desc[UR14][R36.64] ;  /* 0x0000000e242c7981 */ /* 0x0000a2000c1e1900 */
[----:B---3--:R-:W-:-:S04]  /*3420*/  PRMT R32, R14, 0x7771, RZ ;  /* 0x000077710e207816 */ /* 0x008fc800000000ff */
[----:B------:R-:W-:-:S13]  /*3430*/  ISETP.NE.AND P6, PT, R32, RZ, PT ;  /* 0x000000ff2000720c */ /* 0x000fda0003fc5270 */
[----:B------:R-:W-:Y:S02]  /*3440*/  @P6 R2UR UR16, R28 ;  /* 0x000000001c1062ca */ /* 0x000fe400000e0000 */
[----:B------:R-:W-:-:S13]  /*3450*/  @P6 R2UR UR17, R29 ;  /* 0x000000001d1162ca */ /* 0x000fda00000e0000 */
[----:B------:R-:W3:Y:S01]  /*3460*/  @P6 LDG.E R15, desc[UR16][R36.64+0x4] ;  /* 0x00000410240f6981 */ /* 0x000ee2000c1e1900 */
[----:B------:R-:W-:Y:S02]  /*3470*/  IABS R23, R11 ;  /* 0x0000000b00177213 */ /* 0x000fe40000000000 */
[----:B------:R-:W-:Y:S02]  /*3480*/  MOV R32, UR6 ;  /* 0x0000000600207c02 */ /* 0x000fe40008000f00 */
[----:B------:R-:W-:Y:S02]  /*3490*/  ISETP.NE.AND P2, PT, R31, RZ, PT ;  /* 0x000000ff1f00720c */ /* 0x000fe40003f45270 */
[----:B------:R-:W-:Y:S01]  /*34a0*/  PRMT R14, R14, 0x7770, RZ ;  /* 0x000077700e0e7816 */ /* 0x000fe200000000ff */
[----:B------:R-:W-:Y:S01]  /*34b0*/  FMUL R13, R13, UR4 ;  /* 0x000000040d0d7c20 */ /* 0x000fe20008400000 */
[----:B------:R-:W-:Y:S01]  /*34c0*/  R2UR UR8, R28 ;  /* 0x000000001c0872ca */ /* 0x000fe200000e0000 */
[----:B---3--:R-:W-:Y:S01]  /*34d0*/  @P6 FMUL R32, R15, UR4 ;  /* 0x000000040f206c20 */ /* 0x008fe20008400000 */
        /* <DEDUP_REMOVED lines=11> */
[----:B------:R-:W-:-:S04]  /*3590*/  ISETP.NE.AND P6, PT, RZ, UR51, PT ;  /* 0x00000033ff007c0c */ /* 0x000fc8000bfc5270 */
[----:B------:R-:W-:-:S05]  /*35a0*/  SEL R23, R9, R15, !P6 ;  /* 0x0000000f09177207 */ /* 0x000fca0007000000 */
[----:B0-----:R-:W-:-:S04]  /*35b0*/  IMAD.MOV R36, RZ, RZ, -R23 ;  /* 0x000000ffff247224 */ /* 0x001fc800078e0a17 */
        /* <DEDUP_REMOVED lines=14> */
[----:B------:R-:W-:Y:S01]  /*36a0*/  IMAD.MOV R12, RZ, RZ, -R15 ;  /* 0x000000ffff0c7224 */ /* 0x000fe200078e0a0f */
[----:B------:R-:W-:-:S03]  /*36b0*/  SEL R15, R15, RZ, P4 ;  /* 0x000000ff0f0f7207 */ /* 0x000fc60002000000 */
[----:B------:R-:W-:Y:S01]  /*36c0*/  IMAD R12, R12, UR52, R31 ;  /* 0x000000340c0c7c24 */ /* 0x000fe2000f8e021f */
[----:B------:R-:W-:Y:S02]  /*36d0*/  SEL R9, R23, RZ, P5 ;  /* 0x000000ff17097207 */ /* 0x000fe40002800000 */
[----:B------:R-:W-:Y:S02]  /*36e0*/  ISETP.NE.AND P4, PT, R14, RZ, PT ;  /* 0x000000ff0e00720c */ /* 0x000fe40003f85270 */
[----:B------:R-:W-:Y:S01]  /*36f0*/  IABS R14, R12 ;  /* 0x0000000c000e7213 */ /* 0x000fe20000000000 */
[----:B------:R-:W-:-:S04]  /*3700*/  IMAD R36, R9, UR40, RZ ;  /* 0x0000002809247c24 */ /* 0x000fc8000f8e02ff */
[----:B------:R-:W-:-:S04]  /*3710*/  IMAD.HI.U32 R9, R14, UR5, RZ ;  /* 0x000000050e097c27 */ /* 0x000fc8000f8e00ff */
[----:B------:R-:W-:Y:S01]  /*3720*/  IMAD R31, R15, UR41, R36 ;  /* 0x000000290f1f7c24 */ /* 0x000fe2000f8e0224 */
        /* <DEDUP_REMOVED lines=9> */
[----:B------:R-:W-:Y:S02]  /*37c0*/  MOV R15, R9 ;  /* 0x00000009000f7202 */ /* 0x000fe40000000f00 */
[----:B------:R-:W-:-:S04]  /*37d0*/  ISETP.NE.AND P6, PT, R5, RZ, PT ;  /* 0x000000ff0500720c */ /* 0x000fc80003fc5270 */
[----:B------:R-:W-:Y:S02]  /*37e0*/  FSEL R23, R13, R4, P6 ;  /* 0x000000040d177208 */ /* 0x000fe40003000000 */
[----:B------:R-:W-:-:S03]  /*37f0*/  ISETP.NE.AND P6, PT, RZ, UR53, PT ;  /* 0x00000035ff007c0c */ /* 0x000fc6000bfc5270 */
[----:B------:R-:W-:Y:S02]  /*3800*/  @!P5 IMAD.MOV R15, RZ, RZ, -R15 ;  /* 0x000000ffff0fd224 */ /* 0x000fe400078e0a0f */
[----:B------:R-:W-:Y:S01]  /*3810*/  FMUL R5, R21, UR4 ;  /* 0x0000000415057c20 */ /* 0x000fe20008400000 */
[----:B------:R-:W-:Y:S02]  /*3820*/  ISETP.NE.AND P5, PT, R43, RZ, PT ;  /* 0x000000ff2b00720c */ /* 0x000fe40003fa5270 */
[----:B------:R-:W-:Y:S02]  /*3830*/  SEL R0, R0, R15, !P6 ;  /* 0x0000000f00007207 */ /* 0x000fe40007000000 */
[----:B------:R-:W-:Y:S02]  /*3840*/  FSEL R5, R5, R4, P5 ;  /* 0x0000000405057208 */ /* 0x000fe40002800000 */
[----:B------:R-:W-:Y:S02]  /*3850*/  IADD3 R13, PT, PT, -R0, RZ, RZ ;  /* 0x000000ff000d7210 */ /* 0x000fe40007ffe1ff */
[----:B------:R-:W-:-:S03]  /*3860*/  PLOP3.LUT P5, PT, PT, PT, UP1, 0x40, 0x4 ;  /* 0x000000000004781c */ /* 0x000fc60003fae818 */
[----:B------:R-:W-:Y:S01]  /*3870*/  IMAD R12, R13, UR53, R12 ;  /* 0x000000350d0c7c24 */ /* 0x000fe2000f8e020c */
[----:B------:R-:W-:Y:S02]  /*3880*/  SEL R0, R0, RZ, !P5 ;  /* 0x000000ff00007207 */ /* 0x000fe40006800000 */
[----:B------:R-:W-:-:S03]  /*3890*/  PLOP3.LUT P5, PT, PT, PT, UP0, 0x40, 0x4 ;  /* 0x000000000004781c */ /* 0x000fc60003fae808 */
[----:B------:R-:W-:Y:S01]  /*38a0*/  IMAD R31, R0, UR42, R31 ;  /* 0x0000002a001f7c24 */ /* 0x000fe2000f8e021f */
[----:B------:R-:W-:-:S05]  /*38b0*/  SEL R12, R12, RZ, !P5 ;  /* 0x000000ff0c0c7207 */ /* 0x000fca0006800000 */
[----:B------:R-:W-:Y:S01]  /*38c0*/  IMAD R12, R12, UR43, R31 ;  /* 0x0000002b0c0c7c24 */ /* 0x000fe2000f8e021f */
[----:B------:R-:W-:-:S04]  /*38d0*/  R2UR UR9, R29 ;  /* 0x000000001d0972ca */ /* 0x000fc800000e0000 */
[----:B------:R-:W-:-:S04]  /*38e0*/  LEA.HI R12, R12, R12, RZ, 0x1 ;  /* 0x0000000c0c0c7211 */ /* 0x000fc800078f08ff */
[----:B------:R-:W-:-:S05]  /*38f0*/  SHF.R.S32.HI R13, RZ, 0x1, R12 ;  /* 0x00000001ff0d7819 */ /* 0x000fca000001140c */
[----:B------:R-:W-:-:S05]  /*3900*/  IMAD.WIDE R2, R13, 0x2, R2 ;  /* 0x000000020d027825 */ /* 0x000fca00078e0202 */
[----:B------:R-:W3:Y:S01]  /*3910*/  LDG.E.U16 R12, desc[UR8][R2.64] ;  /* 0x00000008020c7981 */ /* 0x000ee2000c1e1500 */
[----:B------:R-:W-:-:S04]  /*3920*/  LEA.HI R11, R11, R11, RZ, 0x1 ;  /* 0x0000000b0b0b7211 */ /* 0x000fc800078f08ff */
[----:B------:R-:W-:-:S05]  /*3930*/  SHF.R.S32.HI R11, RZ, 0x1, R11 ;  /* 0x00000001ff0b7819 */ /* 0x000fca000001140b */
[----:B------:R-:W-:Y:S01]  /*3940*/  IMAD.WIDE R6, R11, 0x8, R6 ;  /* 0x000000080b067825 */ /* 0x000fe200078e0206 */
[----:B------:R-:W-:Y:S02]  /*3950*/  PRMT R39, R39, 0x7770, RZ ;  /* 0x0000777027277816 */ /* 0x000fe400000000ff */
[----:B---3--:R-:W-:-:S04]  /*3960*/  PRMT R0, R12, 0x7771, RZ ;  /* 0x000077710c007816 */ /* 0x008fc800000000ff */
[----:B------:R-:W-:Y:S02]  /*3970*/  ISETP.NE.AND P5, PT, R0, RZ, PT ;  /* 0x000000ff0000720c */ /* 0x000fe40003fa5270 */
[----:B------:R-:W3:Y:S11]  /*3980*/  LDG.E R0, desc[UR8][R6.64] ;  /* 0x0000000806007981 */ /* 0x000ef6000c1e1900 */
[----:B------:R-:W-:-:S02]  /*3990*/  @P5 R2UR UR10, R28 ;  /* 0x000000001c0a52ca */ /* 0x000fc400000e0000 */
[----:B------:R-:W-:-:S13]  /*39a0*/  @P5 R2UR UR11, R29 ;  /* 0x000000001d0b52ca */ /* 0x000fda00000e0000 */
[----:B------:R-:W3:Y:S01]  /*39b0*/  @P5 LDG.E R11, desc[UR10][R6.64+0x4] ;  /* 0x0000040a060b5981 */ /* 0x000ee2000c1e1900 */
[----:B------:R-:W-:Y:S01]  /*39c0*/  FMUL R17, R17, UR4 ;  /* 0x0000000411117c20 */ /* 0x000fe20008400000 */
[----:B------:R-:W-:Y:S01]  /*39d0*/  ISETP.NE.AND P1, PT, R39, RZ, PT ;  /* 0x000000ff2700720c */ /* 0x000fe20003f25270 */
[----:B------:R-:W-:Y:S01]  /*39e0*/  FMUL R9, R19, UR4 ;  /* 0x0000000413097c20 */ /* 0x000fe20008400000 */
[----:B------:R-:W-:Y:S02]  /*39f0*/  FMNMX3 R2, R23, -INF , R8, !PT ;  /* 0xff80000017027876 */ /* 0x000fe40007800008 */
[----:B------:R-:W-:Y:S02]  /*3a00*/  FSEL R17, R17, R4, P1 ;  /* 0x0000000411117208 */ /* 0x000fe40000800000 */
[----:B------:R-:W-:Y:S02]  /*3a10*/  ISETP.NE.AND P1, PT, R41, RZ, PT ;  /* 0x000000ff2900720c */ /* 0x000fe40003f25270 */
[----:B------:R-:W-:-:S02]  /*3a20*/  FMNMX3 R2, R2, R17, R26, !PT ;  /* 0x0000001102027276 */ /* 0x000fc4000780001a */
[-C--:B------:R-:W-:Y:S01]  /*3a30*/  FSEL R9, R9, R4.reuse, P1 ;  /* 0x0000000409097208 */ /* 0x080fe20000800000 */
[----:B------:R-:W-:Y:S01]  /*3a40*/  FMUL R27, R27, UR4 ;  /* 0x000000041b1b7c20 */ /* 0x000fe20008400000 */
[----:B------:R-:W-:Y:S02]  /*3a50*/  ISETP.NE.AND P6, PT, R42, RZ, PT ;  /* 0x000000ff2a00720c */ /* 0x000fe40003fc5270 */
[----:B------:R-:W-:Y:S01]  /*3a60*/  FMNMX3 R2, R2, R9, R22, !PT ;  /* 0x0000000902027276 */ /* 0x000fe20007800016 */
[----:B-----5:R-:W-:Y:S01]  /*3a70*/  FMUL R33, R33, UR4 ;  /* 0x0000000421217c20 */ /* 0x020fe20008400000 */
[----:B------:R-:W-:Y:S02]  /*3a80*/  ISETP.NE.AND P1, PT, R45, RZ, PT ;  /* 0x000000ff2d00720c */ /* 0x000fe40003f25270 */
[-C--:B------:R-:W-:Y:S02]  /*3a90*/  FSEL R27, R27, R4.reuse, P6 ;  /* 0x000000041b1b7208 */ /* 0x080fe40003000000 */
[----:B------:R-:W-:Y:S01]  /*3aa0*/  FMNMX3 R2, R2, R5, R20, !PT ;  /* 0x0000000502027276 */ /* 0x000fe20007800014 */
[----:B------:R-:W-:Y:S01]  /*3ab0*/  FMUL R3, R38, UR4 ;  /* 0x0000000426037c20 */ /* 0x000fe20008400000 */
[----:B------:R-:W-:-:S02]  /*3ac0*/  FSEL R36, R33, R4, P1 ;  /* 0x0000000421247208 */ /* 0x000fc40000800000 */
[----:B------:R-:W-:Y:S02]  /*3ad0*/  FMNMX3 R13, R2, R27, R18, !PT ;  /* 0x0000001b020d7276 */ /* 0x000fe40007800012 */
[----:B------:R-:W-:Y:S01]  /*3ae0*/  PRMT R2, R12, 0x7770, RZ ;  /* 0x000077700c027816 */ /* 0x000fe200000000ff */
[----:B----4-:R-:W-:Y:S01]  /*3af0*/  FMUL R31, R40, UR4 ;  /* 0x00000004281f7c20 */ /* 0x010fe20008400000 */
[----:B------:R-:W-:Y:S02]  /*3b00*/  FSEL R33, R3, R4, P3 ;  /* 0x0000000403217208 */ /* 0x000fe40001800000 */
[----:B------:R-:W-:Y:S02]  /*3b10*/  FMNMX3 R13, R13, R36, R16, !PT ;  /* 0x000000240d0d7276 */ /* 0x000fe40007800010 */
[----:B------:R-:W-:Y:S01]  /*3b20*/  ISETP.NE.AND P1, PT, R2, RZ, PT ;  /* 0x000000ff0200720c */ /* 0x000fe20003f25270 */
[----:B--2---:R-:W-:Y:S01]  /*3b30*/  FMUL R25, R25, UR4 ;  /* 0x0000000419197c20 */ /* 0x004fe20008400000 */
[----:B------:R-:W-:-:S02]  /*3b40*/  FSEL R31, R31, R4, P0 ;  /* 0x000000041f1f7208 */ /* 0x000fc40000000000 */
[----:B------:R-:W-:Y:S01]  /*3b50*/  FMNMX3 R13, R13, R33, R10, !PT ;  /* 0x000000210d0d7276 */ /* 0x000fe2000780000a */
[----:B------:R-:W-:Y:S01]  /*3b60*/  FMUL R21, R44, UR4 ;  /* 0x000000042c157c20 */ /* 0x000fe20008400000 */
[-C--:B------:R-:W-:Y:S02]  /*3b70*/  FSEL R25, R25, R4.reuse, P2 ;  /* 0x0000000419197208 */ /* 0x080fe40001000000 */
[----:B------:R-:W-:Y:S02]  /*3b80*/  FMNMX3 R13, R13, R31, R24, !PT ;  /* 0x0000001f0d0d7276 */ /* 0x000fe40007800018 */
[----:B------:R-:W-:Y:S02]  /*3b90*/  FSEL R21, R21, R4, P4 ;  /* 0x0000000415157208 */ /* 0x000fe40002000000 */
[----:B------:R-:W-:Y:S02]  /*3ba0*/  FMNMX3 R13, R13, R25, R30, !PT ;  /* 0x000000190d0d7276 */ /* 0x000fe4000780001e */
[----:B------:R-:W-:-:S02]  /*3bb0*/  MOV R19, UR6 ;  /* 0x0000000600137c02 */ /* 0x000fc40008000f00 */
        /* <DEDUP_REMOVED lines=20> */
[C---:B------:R-:W-:Y:S01]  /*3d00*/  FADD R46, -R7.reuse, R26 ;  /* 0x0000001a072e7221 */ /* 0x040fe20000000100 */
[----:B------:R-:W-:Y:S01]  /*3d10*/  FADD R50, -R7, R8 ;  /* 0x0000000807327221 */ /* 0x000fe20000000100 */
[-C--:B------:R-:W-:Y:S01]  /*3d20*/  FFMA.SAT R3, R48, R11.reuse, 0.5 ;  /* 0x3f00000030037423 */ /* 0x080fe2000000200b */
[--C-:B------:R-:W-:Y:S01]  /*3d30*/  FADD R40, R5, -R7.reuse ;  /* 0x8000000705287221 */ /* 0x100fe20000000000 */
[----:B------:R-:W-:Y:S01]  /*3d40*/  FADD R14, R4, -R7 ;  /* 0x80000007040e7221 */ /* 0x000fe20000000000 */
[-C--:B------:R-:W-:Y:S01]  /*3d50*/  FFMA.SAT R5, R50, R11.reuse, 0.5 ;  /* 0x3f00000032057423 */ /* 0x080fe2000000200b */
[-C--:B------:R-:W-:Y:S01]  /*3d60*/  FFMA.RM R9, R3, R12.reuse, 12582913 ;  /* 0x4b40000103097423 */ /* 0x080fe2000000400c */
[C---:B------:R-:W-:Y:S01]  /*3d70*/  FADD R4, -R7.reuse, R24 ;  /* 0x0000001807047221 */ /* 0x040fe20000000100 */
[----:B------:R-:W-:Y:S01]  /*3d80*/  FADD R26, -R7, R22 ;  /* 0x00000016071a7221 */ /* 0x000fe20000000100 */
[-C--:B------:R-:W-:Y:S01]  /*3d90*/  FFMA.RM R13, R5, R12.reuse, 12582913 ;  /* 0x4b400001050d7423 */ /* 0x080fe2000000400c */
[----:B------:R-:W-:Y:S01]  /*3da0*/  FADD R3, R9, -12583039 ;  /* 0xcb40007f09037421 */ /* 0x000fe20000000000 */
[----:B------:R-:W-:Y:S01]  /*3db0*/  FADD R8, -R7, R19 ;  /* 0x0000001307087221 */ /* 0x000fe20000000100 */
[-C--:B------:R-:W-:Y:S01]  /*3dc0*/  FFMA.SAT R19, R26, R11.reuse, 0.5 ;  /* 0x3f0000001a137423 */ /* 0x080fe2000000200b */
[----:B------:R-:W-:Y:S01]  /*3dd0*/  FADD R5, R13, -12583039 ;  /* 0xcb40007f0d057421 */ /* 0x000fe20000000000 */
[----:B------:R-:W-:Y:S01]  /*3de0*/  FFMA R3, R48, 1.4426950216293334961, -R3 ;  /* 0x3fb8aa3b30037823 */ /* 0x000fe20000000803 */
[----:B------:R-:W-:Y:S01]  /*3df0*/  FADD R22, R27, -R7 ;  /* 0x800000071b167221 */ /* 0x000fe20000000000 */
[----:B------:R-:W-:Y:S01]  /*3e00*/  SHF.L.U32 R27, R9, 0x17, RZ ;  /* 0x00000017091b7819 */ /* 0x000fe200000006ff */
[----:B------:R-:W-:Y:S01]  /*3e10*/  FFMA R5, R50, 1.4426950216293334961, -R5 ;  /* 0x3fb8aa3b32057823 */ /* 0x000fe20000000805 */
[----:B------:R-:W-:Y:S01]  /*3e20*/  FFMA R48, R48, 1.925963033500011079e-08, R3 ;  /* 0x32a5706030307823 */ /* 0x000fe20000000003 */
[----:B------:R-:W-:Y:S01]  /*3e30*/  FFMA.SAT R3, R46, R11, 0.5 ;  /* 0x3f0000002e037423 */ /* 0x000fe2000000200b */
[-C--:B------:R-:W-:Y:S01]  /*3e40*/  FFMA.RM R9, R19, R12.reuse, 12582913 ;  /* 0x4b40000113097423 */ /* 0x080fe2000000400c */
[----:B------:R-:W-:Y:S01]  /*3e50*/  FFMA R50, R50, 1.925963033500011079e-08, R5 ;  /* 0x32a5706032327823 */ /* 0x000fe20000000005 */
[----:B------:R-:W-:Y:S01]  /*3e60*/  FADD R44, R17, -R7 ;  /* 0x80000007112c7221 */ /* 0x000fe20000000000 */
[----:B------:R-:W-:Y:S01]  /*3e70*/  FFMA.RM R3, R3, R12, 12582913 ;  /* 0x4b40000103037423 */ /* 0x000fe2000000400c */
[----:B------:R-:W-:Y:S01]  /*3e80*/  FADD R19, R9, -12583039 ;  /* 0xcb40007f09137421 */ /* 0x000fe20000000000 */
[C---:B------:R-:W-:Y:S01]  /*3e90*/  FADD R38, -R7.reuse, R20 ;  /* 0x0000001407267221 */ /* 0x040fe20000000100 */
[----:B------:R-:W-:Y:S01]  /*3ea0*/  FADD R20, -R7, R18 ;  /* 0x0000001207147221 */ /* 0x000fe20000000100 */
[C---:B------:R-:W-:Y:S01]  /*3eb0*/  FADD R15, R3.reuse, -12583039 ;  /* 0xcb40007f030f7421 */ /* 0x040fe20000000000 */
[----:B------:R-:W0:Y:S01]  /*3ec0*/  MUFU.EX2 R50, R50 ;  /* 0x0000003200327308 */ /* 0x000e220000000800 */
[----:B------:R-:W-:Y:S01]  /*3ed0*/  SHF.L.U32 R3, R3, 0x17, RZ ;  /* 0x0000001703037819 */ /* 0x000fe200000006ff */
[----:B------:R-:W-:Y:S01]  /*3ee0*/  FFMA R19, R26, 1.4426950216293334961, -R19 ;  /* 0x3fb8aa3b1a137823 */ /* 0x000fe20000000813 */
[----:B------:R-:W-:Y:S01]  /*3ef0*/  FFMA R15, R46, 1.4426950216293334961, -R15 ;  /* 0x3fb8aa3b2e0f7823 */ /* 0x000fe2000000080f */
[C---:B------:R-:W-:Y:S01]  /*3f00*/  FADD R18, -R7.reuse, R16 ;  /* 0x0000001007127221 */ /* 0x040fe20000000100 */
[----:B------:R-:W-:Y:S01]  /*3f10*/  FADD R6, -R7, R10 ;  /* 0x0000000a07067221 */ /* 0x000fe20000000100 */
[----:B------:R-:W-:-:S02]  /*3f20*/  IMAD.SHL.U32 R13, R13, 0x800000, RZ ;  /* 0x008000000d0d7824 */ /* 0x000fc400078e00ff */
[----:B------:R-:W-:Y:S01]  /*3f30*/  FFMA R15, R46, 1.925963033500011079e-08, R15 ;  /* 0x32a570602e0f7823 */ /* 0x000fe2000000000f */
[--C-:B------:R-:W-:Y:S01]  /*3f40*/  FADD R36, R36, -R7.reuse ;  /* 0x8000000724247221 */ /* 0x100fe20000000000 */
[--C-:B------:R-:W-:Y:S01]  /*3f50*/  FADD R16, R33, -R7.reuse ;  /* 0x8000000721107221 */ /* 0x100fe20000000000 */
[--C-:B------:R-:W-:Y:S01]  /*3f60*/  FADD R10, R31, -R7.reuse ;  /* 0x800000071f0a7221 */ /* 0x100fe20000000000 */
[----:B------:R-:W1:Y:S01]  /*3f70*/  MUFU.EX2 R24, R15 ;  /* 0x0000000f00187308 */ /* 0x000e620000000800 */
[--C-:B------:R-:W-:Y:S01]  /*3f80*/  FADD R2, R25, -R7.reuse ;  /* 0x8000000719027221 */ /* 0x100fe20000000000 */
[----:B------:R-:W-:Y:S01]  /*3f90*/  FADD R30, -R7, R30 ;  /* 0x0000001e071e7221 */ /* 0x000fe20000000100 */
[----:B------:R-:W-:Y:S01]  /*3fa0*/  FADD R0, R21, -R7 ;  /* 0x8000000715007221 */ /* 0x000fe20000000000 */
[----:B------:R-:W-:Y:S01]  /*3fb0*/  FADD R32, -R7, R32 ;  /* 0x0000002007207221 */ /* 0x000fe20000000100 */
[-C--:B------:R-:W-:Y:S01]  /*3fc0*/  FFMA.SAT R7, R44, R11.reuse, 0.5 ;  /* 0x3f0000002c077423 */ /* 0x080fe2000000200b */
[----:B------:R-:W-:Y:S01]  /*3fd0*/  FFMA R19, R26, 1.925963033500011079e-08, R19 ;  /* 0x32a570601a137823 */ /* 0x000fe20000000013 */
[----:B0-----:R-:W-:Y:S01]  /*3fe0*/  FMUL R26, R13, R50 ;  /* 0x000000320d1a7220 */ /* 0x001fe20000400000 */
[-C--:B------:R-:W-:Y:S01]  /*3ff0*/  FFMA.SAT R13, R40, R11.reuse, 0.5 ;  /* 0x3f000000280d7423 */ /* 0x080fe2000000200b */
[-C--:B------:R-:W-:Y:S01]  /*4000*/  FFMA.RM R7, R7, R12.reuse, 12582913 ;  /* 0x4b40000107077423 */ /* 0x080fe2000000400c */
[----:B------:R-:W-:Y:S01]  /*4010*/  SHF.L.U32 R9, R9, 0x17, RZ ;  /* 0x0000001709097819 */ /* 0x000fe200000006ff */
[-C--:B------:R-:W-:Y:S01]  /*4020*/  FFMA.SAT R39, R32, R11.reuse, 0.5 ;  /* 0x3f00000020277423 */ /* 0x080fe2000000200b */
[----:B------:R-:W-:Y:S01]  /*4030*/  FFMA.RM R13, R13, R12, 12582913 ;  /* 0x4b4000010d0d7423 */ /* 0x000fe2000000400c */
[C---:B------:R-:W-:Y:S01]  /*4040*/  FADD R5, R7.reuse, -12583039 ;  /* 0xcb40007f07057421 */ /* 0x040fe20000000000 */
[----:B------:R-:W-:Y:S01]  /*4050*/  SHF.L.U32 R25, R7, 0x17, RZ ;  /* 0x0000001707197819 */ /* 0x000fe200000006ff */
[----:B------:R-:W0:Y:S01]  /*4060*/  MUFU.EX2 R48, R48 ;  /* 0x0000003000307308 */ /* 0x000e220000000800 */
[----:B------:R-:W-:Y:S01]  /*4070*/  FADD R21, R13, -12583039 ;  /* 0xcb40007f0d157421 */ /* 0x000fe20000000000 */
[----:B-1----:R-:W-:Y:S01]  /*4080*/  FMUL R24, R3, R24 ;  /* 0x0000001803187220 */ /* 0x002fe20000400000 */
[----:B------:R-:W-:Y:S01]  /*4090*/  FFMA.SAT R3, R22, R11, 0.5 ;  /* 0x3f00000016037423 */ /* 0x000fe2000000200b */
[----:B------:R-:W-:Y:S01]  /*40a0*/  FFMA R5, R44, 1.4426950216293334961, -R5 ;  /* 0x3fb8aa3b2c057823 */ /* 0x000fe20000000805 */
[----:B------:R-:W-:-:S02]  /*40b0*/  FFMA R21, R40, 1.4426950216293334961, -R21 ;  /* 0x3fb8aa3b28157823 */ /* 0x000fc40000000815 */
[-C--:B------:R-:W-:Y:S01]  /*40c0*/  FFMA.RM R3, R3, R12.reuse, 12582913 ;  /* 0x4b40000103037423 */ /* 0x080fe2000000400c */
[----:B------:R-:W-:Y:S01]  /*40d0*/  FFMA R44, R44, 1.925963033500011079e-08, R5 ;  /* 0x32a570602c2c7823 */ /* 0x000fe20000000005 */
[-C--:B------:R-:W-:Y:S01]  /*40e0*/  FFMA.SAT R5, R42, R11.reuse, 0.5 ;  /* 0x3f0000002a057423 */ /* 0x080fe2000000200b */
[----:B------:R-:W-:Y:S01]  /*40f0*/  FFMA R40, R40, 1.925963033500011079e-08, R21 ;  /* 0x32a5706028287823 */ /* 0x000fe20000000015 */
[----:B------:R-:W-:Y:S01]  /*4100*/  FADD R15, R3, -12583039 ;  /* 0xcb40007f030f7421 */ /* 0x000fe20000000000 */
[----:B------:R-:W-:Y:S01]  /*4110*/  FFMA.SAT R21, R38, R11, 0.5 ;  /* 0x3f00000026157423 */ /* 0x000fe2000000200b */
[-C--:B------:R-:W-:Y:S01]  /*4120*/  FFMA.RM R5, R5, R12.reuse, 12582913 ;  /* 0x4b40000105057423 */ /* 0x080fe2000000400c */
[----:B------:R-:W-:Y:S01]  /*4130*/  SHF.L.U32 R3, R3, 0x17, RZ ;  /* 0x0000001703037819 */ /* 0x000fe200000006ff */
[----:B------:R-:W-:Y:S01]  /*4140*/  FFMA R15, R22, 1.4426950216293334961, -R15 ;  /* 0x3fb8aa3b160f7823 */ /* 0x000fe2000000080f */
[----:B------:R-:W-:Y:S01]  /*4150*/  FFMA.RM R7, R21, R12, 12582913 ;  /* 0x4b40000115077423 */ /* 0x000fe2000000400c */
[C---:B------:R-:W-:Y:S01]  /*4160*/  FADD R17, R5.reuse, -12583039 ;  /* 0xcb40007f05117421 */ /* 0x040fe20000000000 */
[----:B------:R-:W-:-:S02]  /*4170*/  IMAD.SHL.U32 R23, R5, 0x800000, RZ ;  /* 0x0080000005177824 */ /* 0x000fc400078e00ff */
[----:B------:R-:W-:Y:S01]  /*4180*/  FFMA R33, R22, 1.925963033500011079e-08, R15 ;  /* 0x32a5706016217823 */ /* 0x000fe2000000000f */
[-C--:B------:R-:W-:Y:S01]  /*4190*/  FFMA.SAT R15, R20, R11.reuse, 0.5 ;  /* 0x3f000000140f7423 */ /* 0x080fe2000000200b */
[----:B------:R-:W1:Y:S01]  /*41a0*/  MUFU.EX2 R22, R19 ;  /* 0x0000001300167308 */ /* 0x000e620000000800 */
[----:B------:R-:W-:Y:S01]  /*41b0*/  FADD R21, R7, -12583039 ;  /* 0xcb40007f07157421 */ /* 0x000fe20000000000 */
[----:B------:R-:W-:Y:S01]  /*41c0*/  FFMA R17, R42, 1.4426950216293334961, -R17 ;  /* 0x3fb8aa3b2a117823 */ /* 0x000fe20000000811 */
[----:B------:R-:W-:Y:S01]  /*41d0*/  FFMA.RM R5, R15, R12, 12582913 ;  /* 0x4b4000010f057423 */ /* 0x000fe2000000400c */
[----:B------:R-:W-:Y:S02]  /*41e0*/  IMAD.SHL.U32 R7, R7, 0x800000, RZ ;  /* 0x0080000007077824 */ /* 0x000fe400078e00ff */
[----:B------:R-:W-:Y:S01]  /*41f0*/  FFMA R21, R38, 1.4426950216293334961, -R21 ;  /* 0x3fb8aa3b26157823 */ /* 0x000fe20000000815 */
[----:B------:R-:W-:Y:S01]  /*4200*/  FFMA R17, R42, 1.925963033500011079e-08, R17 ;  /* 0x32a570602a117823 */ /* 0x000fe20000000011 */
[C---:B------:R-:W-:Y:S01]  /*4210*/  FADD R15, R5.reuse, -12583039 ;  /* 0xcb40007f050f7421 */ /* 0x040fe20000000000 */
[----:B------:R-:W-:Y:S01]  /*4220*/  SHF.L.U32 R5, R5, 0x17, RZ ;  /* 0x0000001705057819 */ /* 0x000fe200000006ff */
[----:B------:R-:W-:Y:S01]  /*4230*/  FFMA R31, R38, 1.925963033500011079e-08, R21 ;  /* 0x32a57060261f7823 */ /* 0x000fe20000000015 */
[----:B------:R-:W-:Y:S01]  /*4240*/  SHF.L.U32 R21, R13, 0x17, RZ ;  /* 0x000000170d157819 */ /* 0x000fe200000006ff */
[----:B------:R-:W-:Y:S01]  /*4250*/  FFMA R15, R20, 1.4426950216293334961, -R15 ;  /* 0x3fb8aa3b140f7823 */ /* 0x000fe2000000080f */
[----:B------:R2:W3:Y:S01]  /*4260*/  MUFU.EX2 R38, R17 ;  /* 0x0000001100267308 */ /* 0x0004e20000000800 */
[----:B0-----:R-:W-:Y:S01]  /*4270*/  FMUL R27, R27, R48 ;  /* 0x000000301b1b7220 */ /* 0x001fe20000400000 */
[----:B-1----:R-:W-:Y:S01]  /*4280*/  FMUL R22, R9, R22 ;  /* 0x0000001609167220 */ /* 0x002fe20000400000 */
[----:B------:R-:W-:-:S05]  /*4290*/  FFMA.SAT R9, R36, R11, 0.5 ;  /* 0x3f00000024097423 */ /* 0x000fca000000200b */
[----:B------:R-:W0:Y:S01]  /*42a0*/  MUFU.EX2 R44, R44 ;  /* 0x0000002c002c7308 */ /* 0x000e220000000800 */
[----:B--2---:R-:W-:Y:S01]  /*42b0*/  FFMA R17, R20, 1.925963033500011079e-08, R15 ;  /* 0x32a5706014117823 */ /* 0x004fe2000000000f */
[----:B------:R-:W-:-:S04]  /*42c0*/  FFMA.RM R9, R9, R12, 12582913 ;  /* 0x4b40000109097423 */ /* 0x000fc8000000400c */
[----:B------:R-:W-:Y:S02]  /*42d0*/  FADD R15, R9, -12583039 ;  /* 0xcb40007f090f7421 */ /* 0x000fe40000000000 */
[----:B------:R-:W1:Y:S01]  /*42e0*/  MUFU.EX2 R20, R31 ;  /* 0x0000001f00147308 */ /* 0x000e620000000800 */
[----:B---3--:R-:W-:Y:S01]  /*42f0*/  FMUL R23, R23, R38 ;  /* 0x0000002617177220 */ /* 0x008fe20000400000 */
[----:B------:R-:W-:-:S04]  /*4300*/  FFMA R15, R36, 1.4426950216293334961, -R15 ;  /* 0x3fb8aa3b240f7823 */ /* 0x000fc8000000080f */
[----:B------:R-:W-:Y:S01]  /*4310*/  FFMA R19, R36, 1.925963033500011079e-08, R15 ;  /* 0x32a5706024137823 */ /* 0x000fe2000000000f */
[----:B------:R-:W-:Y:S01]  /*4320*/  FFMA.SAT R15, R18, R11, 0.5 ;  /* 0x3f000000120f7423 */ /* 0x000fe2000000200b */
[----:B------:R-:W-:Y:S01]  /*4330*/  MUFU.EX2 R36, R17 ;  /* 0x0000001100247308 */ /* 0x000fe20000000800 */
[----:B0-----:R-:W-:Y:S02]  /*4340*/  FMUL R25, R25, R44 ;  /* 0x0000002c19197220 */ /* 0x001fe40000400000 */
[----:B------:R-:W-:-:S04]  /*4350*/  FFMA.RM R13, R15, R12, 12582913 ;  /* 0x4b4000010f0d7423 */ /* 0x000fc8000000400c */
[C---:B------:R-:W-:Y:S01]  /*4360*/  FADD R15, R13.reuse, -12583039 ;  /* 0xcb40007f0d0f7421 */ /* 0x040fe20000000000 */
[----:B------:R-:W-:Y:S01]  /*4370*/  SHF.L.U32 R13, R13, 0x17, RZ ;  /* 0x000000170d0d7819 */ /* 0x000fe200000006ff */
[----:B-1----:R-:W-:Y:S01]  /*4380*/  FMUL R20, R7, R20 ;  /* 0x0000001407147220 */ /* 0x002fe20000400000 */
[----:B------:R-:W0:Y:S01]  /*4390*/  MUFU.EX2 R40, R40 ;  /* 0x0000002800287308 */ /* 0x000e220000000800 */
[----:B------:R-:W-:-:S04]  /*43a0*/  FFMA R15, R18, 1.4426950216293334961, -R15 ;  /* 0x3fb8aa3b120f7823 */ /* 0x000fc8000000080f */
[----:B------:R-:W-:Y:S01]  /*43b0*/  FFMA R37, R18, 1.925963033500011079e-08, R15 ;  /* 0x32a5706012257823 */ /* 0x000fe2000000000f */
[----:B------:R-:W-:Y:S02]  /*43c0*/  FFMA.SAT R15, R16, R11, 0.5 ;  /* 0x3f000000100f7423 */ /* 0x000fe4000000200b */
[----:B------:R-:W1:Y:S02]  /*43d0*/  MUFU.EX2 R18, R33 ;  /* 0x0000002100127308 */ /* 0x000e640000000800 */
[----:B------:R-:W-:-:S04]  /*43e0*/  FFMA.RM R15, R15, R12, 12582913 ;  /* 0x4b4000010f0f7423 */ /* 0x000fc8000000400c */
[----:B------:R-:W-:Y:S01]  /*43f0*/  FADD R7, R15, -12583039 ;  /* 0xcb40007f0f077421 */ /* 0x000fe20000000000 */
[----:B0-----:R-:W-:-:S03]  /*4400*/  FMUL R21, R21, R40 ;  /* 0x0000002815157220 */ /* 0x001fc60000400000 */
[----:B------:R-:W-:-:S04]  /*4410*/  FFMA R7, R16, 1.4426950216293334961, -R7 ;  /* 0x3fb8aa3b10077823 */ /* 0x000fc80000000807 */
[----:B------:R-:W-:Y:S01]  /*4420*/  FFMA R38, R16, 1.925963033500011079e-08, R7 ;  /* 0x32a5706010267823 */ /* 0x000fe20000000007 */
[----:B------:R-:W-:-:S04]  /*4430*/  FFMA.SAT R7, R6, R11, 0.5 ;  /* 0x3f00000006077423 */ /* 0x000fc8000000200b */
[----:B------:R-:W-:Y:S01]  /*4440*/  FFMA.RM R16, R7, R12, 12582913 ;  /* 0x4b40000107107423 */ /* 0x000fe2000000400c */
[----:B-1----:R-:W-:Y:S01]  /*4450*/  FMUL R7, R3, R18 ;  /* 0x0000001203077220 */ /* 0x002fe20000400000 */
[----:B------:R-:W-:Y:S02]  /*4460*/  MUFU.EX2 R38, R38 ;  /* 0x0000002600267308 */ /* 0x000fe40000000800 */
[----:B------:R-:W-:-:S04]  /*4470*/  FADD R3, R16, -12583039 ;  /* 0xcb40007f10037421 */ /* 0x000fc80000000000 */
[C---:B------:R-:W-:Y:S02]  /*4480*/  FFMA R3, R6.reuse, 1.4426950216293334961, -R3 ;  /* 0x3fb8aa3b06037823 */ /* 0x040fe40000000803 */
[----:B------:R-:W0:Y:S02]  /*4490*/  MUFU.EX2 R18, R19 ;  /* 0x0000001300127308 */ /* 0x000e240000000800 */
[----:B------:R-:W-:Y:S01]  /*44a0*/  FFMA R33, R6, 1.925963033500011079e-08, R3 ;  /* 0x32a5706006217823 */ /* 0x000fe20000000003 */
[----:B------:R-:W-:Y:S01]  /*44b0*/  FFMA.SAT R3, R10, R11, 0.5 ;  /* 0x3f0000000a037423 */ /* 0x000fe2000000200b */
[----:B------:R-:W-:Y:S01]  /*44c0*/  FMUL R6, R5, R36 ;  /* 0x0000002405067220 */ /* 0x000fe20000400000 */
[----:B------:R-:W-:Y:S02]  /*44d0*/  IMAD.SHL.U32 R5, R9, 0x800000, RZ ;  /* 0x0080000009057824 */ /* 0x000fe400078e00ff */
[----:B------:R-:W-:Y:S01]  /*44e0*/  FFMA.RM R17, R3, R12, 12582913 ;  /* 0x4b40000103117423 */ /* 0x000fe2000000400c */
[----:B------:R-:W-:Y:S03]  /*44f0*/  MUFU.EX2 R33, R33 ;  /* 0x0000002100217308 */ /* 0x000fe60000000800 */
[----:B------:R-:W-:-:S04]  /*4500*/  FADD R3, R17, -12583039 ;  /* 0xcb40007f11037421 */ /* 0x000fc80000000000 */
[C---:B------:R-:W-:Y:S01]  /*4510*/  FFMA R3, R10.reuse, 1.4426950216293334961, -R3 ;  /* 0x3fb8aa3b0a037823 */ /* 0x040fe20000000803 */
[----:B0-----:R-:W-:Y:S01]  /*4520*/  FMUL R5, R5, R18 ;  /* 0x0000001205057220 */ /* 0x001fe20000400000 */
[-C--:B------:R-:W-:Y:S02]  /*4530*/  FFMA.RM R18, R39, R12.reuse, 12582913 ;  /* 0x4b40000127127423 */ /* 0x080fe4000000400c */
        /* <DEDUP_REMOVED lines=8> */
[-C--:B------:R-:W-:Y:S01]  /*45c0*/  FFMA.SAT R3, R2, R11.reuse, 0.5 ;  /* 0x3f00000002037423 */ /* 0x080fe2000000200b */
[----:B0-----:R-:W-:Y:S01]  /*45d0*/  FMUL R4, R13, R10 ;  /* 0x0000000a0d047220 */ /* 0x001fe20000400000 */
[----:B------:R-:W-:Y:S02]  /*45e0*/  FFMA.SAT R13, R30, R11, 0.5 ;  /* 0x3f0000001e0d7423 */ /* 0x000fe4000000200b */
[-C--:B------:R-:W-:Y:S02]  /*45f0*/  FFMA.RM R10, R3, R12.reuse, 12582913 ;  /* 0x4b400001030a7423 */ /* 0x080fe4000000400c */
[----:B------:R-:W-:Y:S02]  /*4600*/  FFMA.RM R13, R13, R12, 12582913 ;  /* 0x4b4000010d0d7423 */ /* 0x000fe4000000400c */
[C---:B------:R-:W-:Y:S01]  /*4610*/  FADD R3, R10.reuse, -12583039 ;  /* 0xcb40007f0a037421 */ /* 0x040fe20000000000 */
[----:B------:R-:W-:-:S03]  /*4620*/  IMAD.SHL.U32 R10, R10, 0x800000, RZ ;  /* 0x008000000a0a7824 */ /* 0x000fc600078e00ff */
[----:B------:R-:W-:-:S04]  /*4630*/  FFMA R3, R2, 1.4426950216293334961, -R3 ;  /* 0x3fb8aa3b02037823 */ /* 0x000fc80000000803 */
[----:B------:R-:W-:Y:S01]  /*4640*/  FFMA R31, R2, 1.925963033500011079e-08, R3 ;  /* 0x32a57060021f7823 */ /* 0x000fe20000000003 */
[----:B------:R-:W-:Y:S01]  /*4650*/  SHF.L.U32 R3, R15, 0x17, RZ ;  /* 0x000000170f037819 */ /* 0x000fe200000006ff */
[----:B------:R-:W-:Y:S01]  /*4660*/  FADD R15, R13, -12583039 ;  /* 0xcb40007f0d0f7421 */ /* 0x000fe20000000000 */
[----:B------:R-:W-:Y:S02]  /*4670*/  IMAD.SHL.U32 R2, R16, 0x800000, RZ ;  /* 0x0080000010027824 */ /* 0x000fe400078e00ff */
[----:B------:R-:W0:Y:S01]  /*4680*/  MUFU.EX2 R16, R19 ;  /* 0x0000001300107308 */ /* 0x000e220000000800 */
[----:B------:R-:W-:Y:S01]  /*4690*/  FFMA R15, R30, 1.4426950216293334961, -R15 ;  /* 0x3fb8aa3b1e0f7823 */ /* 0x000fe2000000080f */
[----:B------:R-:W-:Y:S01]  /*46a0*/  FMUL R2, R2, R33 ;  /* 0x0000002102027220 */ /* 0x000fe20000400000 */
[----:B------:R-:W-:Y:S02]  /*46b0*/  FMUL R3, R3, R38 ;  /* 0x0000002603037220 */ /* 0x000fe40000400000 */
[----:B------:R-:W-:Y:S01]  /*46c0*/  FFMA R30, R30, 1.925963033500011079e-08, R15 ;  /* 0x32a570601e1e7823 */ /* 0x000fe2000000000f */
[----:B------:R-:W-:-:S02]  /*46d0*/  FFMA.SAT R15, R0, R11, 0.5 ;  /* 0x3f000000000f7423 */ /* 0x000fc4000000200b */
[----:B------:R-:W2:Y:S02]  /*46e0*/  MUFU.EX2 R31, R31 ;  /* 0x0000001f001f7308 */ /* 0x000ea40000000800 */
[----:B------:R-:W-:-:S04]  /*46f0*/  FFMA.RM R15, R15, R12, 12582913 ;  /* 0x4b4000010f0f7423 */ /* 0x000fc8000000400c */
[C---:B------:R-:W-:Y:S01]  /*4700*/  FADD R33, R15.reuse, -12583039 ;  /* 0xcb40007f0f217421 */ /* 0x040fe20000000000 */
[----:B------:R-:W-:-:S03]  /*4710*/  SHF.L.U32 R15, R15, 0x17, RZ ;  /* 0x000000170f0f7819 */ /* 0x000fc600000006ff */
[----:B------:R-:W-:-:S04]  /*4720*/  FFMA R33, R0, 1.4426950216293334961, -R33 ;  /* 0x3fb8aa3b00217823 */ /* 0x000fc80000000821 */
[----:B------:R-:W-:Y:S01]  /*4730*/  FFMA R33, R0, 1.925963033500011079e-08, R33 ;  /* 0x32a5706000217823 */ /* 0x000fe20000000021 */
[----:B------:R-:W-:Y:S01]  /*4740*/  SHF.L.U32 R0, R17, 0x17, RZ ;  /* 0x0000001711007819 */ /* 0x000fe200000006ff */
[----:B------:R-:W-:Y:S02]  /*4750*/  FADD R17, R18, -12583039 ;  /* 0xcb40007f12117421 */ /* 0x000fe40000000000 */
[----:B------:R-:W-:Y:S02]  /*4760*/  MUFU.EX2 R36, R33 ;  /* 0x0000002100247308 */ /* 0x000fe40000000800 */
[----:B------:R-:W-:Y:S01]  /*4770*/  FFMA R17, R32, 1.4426950216293334961, -R17 ;  /* 0x3fb8aa3b20117823 */ /* 0x000fe20000000811 */
[----:B-1----:R-:W-:Y:S01]  /*4780*/  FMUL R0, R0, R37 ;  /* 0x0000002500007220 */ /* 0x002fe20000400000 */
[-C--:B------:R-:W-:Y:S02]  /*4790*/  FFMA.SAT R37, R8, R11.reuse, 0.5 ;  /* 0x3f00000008257423 */ /* 0x080fe4000000200b */
[----:B------:R-:W-:Y:S01]  /*47a0*/  FFMA R32, R32, 1.925963033500011079e-08, R17 ;  /* 0x32a5706020207823 */ /* 0x000fe20000000011 */
[----:B------:R-:W-:-:S03]  /*47b0*/  FFMA.SAT R17, R14, R11, 0.5 ;  /* 0x3f0000000e117423 */ /* 0x000fc6000000200b */
[----:B------:R-:W-:Y:S01]  /*47c0*/  MUFU.EX2 R19, R32 ;  /* 0x0000002000137308 */ /* 0x000fe20000000800 */
[-C--:B------:R-:W-:Y:S01]  /*47d0*/  FFMA.RM R11, R17, R12.reuse, 12582913 ;  /* 0x4b400001110b7423 */ /* 0x080fe2000000400c */
[----:B------:R-:W-:-:S03]  /*47e0*/  FFMA.RM R12, R37, R12, 12582913 ;  /* 0x4b400001250c7423 */ /* 0x000fc6000000400c */
[----:B------:R-:W-:-:S03]  /*47f0*/  FADD R17, R11, -12583039 ;  /* 0xcb40007f0b117421 */ /* 0x000fc60000000000 */
[----:B------:R-:W1:Y:S01]  /*4800*/  MUFU.EX2 R37, R30 ;  /* 0x0000001e00257308 */ /* 0x000e620000000800 */
[----:B------:R-:W-:-:S04]  /*4810*/  FFMA R17, R14, 1.4426950216293334961, -R17 ;  /* 0x3fb8aa3b0e117823 */ /* 0x000fc80000000811 */
[----:B------:R-:W-:Y:S01]  /*4820*/  FFMA R38, R14, 1.925963033500011079e-08, R17 ;  /* 0x32a570600e267823 */ /* 0x000fe20000000011 */
[----:B------:R-:W-:-:S04]  /*4830*/  FADD R17, R12, -12583039 ;  /* 0xcb40007f0c117421 */ /* 0x000fc80000000000 */
[C---:B------:R-:W-:Y:S01]  /*4840*/  FFMA R17, R8.reuse, 1.4426950216293334961, -R17 ;  /* 0x3fb8aa3b08117823 */ /* 0x040fe20000000811 */
[----:B------:R-:W3:Y:S03]  /*4850*/  MUFU.EX2 R38, R38 ;  /* 0x0000002600267308 */ /* 0x000ee60000000800 */
        /* <DEDUP_REMOVED lines=14> */
[----:B--2---:R-:W-:Y:S01]  /*4940*/  FMUL R16, R10, R31 ;  /* 0x0000001f0a107220 */ /* 0x004fe20000400000 */
[----:B------:R-:W-:Y:S01]  /*4950*/  FADD R8, R9, R4 ;  /* 0x0000000409087221 */ /* 0x000fe20000000000 */
[----:B------:R-:W-:Y:S01]  /*4960*/  SHF.L.U32 R10, R13, 0x17, RZ ;  /* 0x000000170d0a7819 */ /* 0x000fe200000006ff */
[----:B------:R-:W0:Y:S02]  /*4970*/  MUFU.EX2 R31, R14 ;  /* 0x0000000e001f7308 */ /* 0x000e240000000800 */
[----:B------:R-:W-:Y:S02]  /*4980*/  FADD R9, R8, R3 ;  /* 0x0000000308097221 */ /* 0x000fe40000000000 */
[----:B-1----:R-:W-:-:S02]  /*4990*/  FMUL R10, R10, R37 ;  /* 0x000000250a0a7220 */ /* 0x002fc40000400000 */
[----:B------:R-:W-:-:S04]  /*49a0*/  FADD R9, R9, R2 ;  /* 0x0000000209097221 */ /* 0x000fc80000000000 */
[----:B------:R-:W-:-:S04]  /*49b0*/  FADD R8, R9, R0 ;  /* 0x0000000009087221 */ /* 0x000fc80000000000 */
[----:B------:R-:W-:Y:S01]  /*49c0*/  FADD R9, R8, R17 ;  /* 0x0000001108097221 */ /* 0x000fe20000000000 */
[----:B------:R-:W-:-:S03]  /*49d0*/  IMAD.SHL.U32 R8, R18, 0x800000, RZ ;  /* 0x0080000012087824 */ /* 0x000fc600078e00ff */
[----:B------:R-:W-:Y:S01]  /*49e0*/  FADD R13, R9, R16 ;  /* 0x00000010090d7221 */ /* 0x000fe20000000000 */
[----:B------:R-:W-:Y:S01]  /*49f0*/  FMUL R9, R15, R36 ;  /* 0x000000240f097220 */ /* 0x000fe20000400000 */
[----:B------:R-:W-:Y:S02]  /*4a00*/  FMUL R8, R8, R19 ;  /* 0x0000001308087220 */ /* 0x000fe40000400000 */
[----:B------:R-:W-:Y:S01]  /*4a10*/  FADD R18, R13, R10 ;  /* 0x0000000a0d127221 */ /* 0x000fe20000000000 */
[----:B------:R-:W-:-:S03]  /*4a20*/  SHF.L.U32 R13, R11, 0x17, RZ ;  /* 0x000000170b0d7819 */ /* 0x000fc600000006ff */
[----:B------:R-:W-:Y:S01]  /*4a30*/  FADD R11, R18, R9 ;  /* 0x00000009120b7221 */ /* 0x000fe20000000000 */
[----:B------:R-:W-:Y:S01]  /*4a40*/  SHF.L.U32 R18, R12, 0x17, RZ ;  /* 0x000000170c127819 */ /* 0x000fe200000006ff */
[----:B---3--:R-:W-:Y:S02]  /*4a50*/  FMUL R19, R13, R38 ;  /* 0x000000260d137220 */ /* 0x008fe40000400000 */
        /* <DEDUP_REMOVED lines=13> */
.L_x_7521:
        /* <DEDUP_REMOVED lines=12> */
[----:B0-----:R-:W-:Y:S05]  /*4bf0*/  CALL.REL.NOINC `($__internal_110_$__cuda_sm3x_div_rn_noftz_f32_slowpath) ;  /* 0x0000002c00907944 */ /* 0x001fea0003c00000 */
[----:B------:R-:W-:-:S07]  /*4c00*/  MOV R14, R11 ;  /* 0x0000000b000e7202 */ /* 0x000fce0000000f00 */
.L_x_7466:
[----:B------:R-:W-:Y:S05]  /*4c10*/  BSYNC.RECONVERGENT B3 ;  /* 0x0000000000037941 */ /* 0x000fea0003800200 */
.L_x_7465:
        /* <DEDUP_REMOVED lines=12> */
[----:B0-----:R-:W-:Y:S05]  /*4ce0*/  CALL.REL.NOINC `($__internal_110_$__cuda_sm3x_div_rn_noftz_f32_slowpath) ;  /* 0x0000002c00547944 */ /* 0x001fea0003c00000 */
[----:B------:R-:W-:-:S07]  /*4cf0*/  MOV R15, R11 ;  /* 0x0000000b000f7202 */ /* 0x000fce0000000f00 */
.L_x_7468:
[----:B------:R-:W-:Y:S05]  /*4d00*/  BSYNC.RECONVERGENT B3 ;  /* 0x0000000000037941 */ /* 0x000fea0003800200 */
.L_x_7467:
        /* <DEDUP_REMOVED lines=14> */
.L_x_7470:
[----:B------:R-:W-:Y:S05]  /*4df0*/  BSYNC.RECONVERGENT B3 ;  /* 0x0000000000037941 */ /* 0x000fea0003800200 */
.L_x_7469:
        /* <DEDUP_REMOVED lines=14> */
.L_x_7472:
[----:B------:R-:W-:Y:S05]  /*4ee0*/  BSYNC.RECONVERGENT B3 ;  /* 0x0000000000037941 */ /* 0x000fea0003800200 */
.L_x_7471:
        /* <DEDUP_REMOVED lines=14> */
.L_x_7474:
[----:B------:R-:W-:Y:S05]  /*4fd0*/  BSYNC.RECONVERGENT B3 ;  /* 0x0000000000037941 */ /* 0x000fea0003800200 */
.L_x_7473:
        /* <DEDUP_REMOVED lines=14> */
.L_x_7476:
[----:B------:R-:W-:Y:S05]  /*50c0*/  BSYNC.RECONVERGENT B3 ;  /* 0x0000000000037941 */ /* 0x000fea0003800200 */
.L_x_7475:
        /* <DEDUP_REMOVED lines=14> */
.L_x_7478:
[----:B------:R-:W-:Y:S05]  /*51b0*/  BSYNC.RECONVERGENT B3 ;  /* 0x0000000000037941 */ /* 0x000fea0003800200 */
.L_x_7477:
        /* <DEDUP_REMOVED lines=14> */
.L_x_7480:
[----:B------:R-:W-:Y:S05]  /*52a0*/  BSYNC.RECONVERGENT B3 ;  /* 0x0000000000037941 */ /* 0x000fea0003800200 */
.L_x_7479:
        /* <DEDUP_REMOVED lines=14> */
.L_x_7482:
[----:B------:R-:W-:Y:S05]  /*5390*/  BSYNC.RECONVERGENT B3 ;  /* 0x0000000000037941 */ /* 0x000fea0003800200 */
.L_x_7481:
        /* <DEDUP_REMOVED lines=14> */
.L_x_7484:
[----:B------:R-:W-:Y:S05]  /*5480*/  BSYNC.RECONVERGENT B3 ;  /* 0x0000000000037941 */ /* 0x000fea0003800200 */
.L_x_7483:
        /* <DEDUP_REMOVED lines=14> */
.L_x_7486:
[----:B------:R-:W-:Y:S05]  /*5570*/  BSYNC.RECONVERGENT B3 ;  /* 0x0000000000037941 */ /* 0x000fea0003800200 */
.L_x_7485:
        /* <DEDUP_REMOVED lines=14> */
.L_x_7488:
[----:B------:R-:W-:Y:S05]  /*5660*/  BSYNC.RECONVERGENT B3 ;  /* 0x0000000000037941 */ /* 0x000fea0003800200 */
.L_x_7487:
        /* <DEDUP_REMOVED lines=14> */
.L_x_7490:
[----:B------:R-:W-:Y:S05]  /*5750*/  BSYNC.RECONVERGENT B3 ;  /* 0x0000000000037941 */ /* 0x000fea0003800200 */
.L_x_7489:
        /* <DEDUP_REMOVED lines=14> */
.L_x_7492:
[----:B------:R-:W-:Y:S05]  /*5840*/  BSYNC.RECONVERGENT B3 ;  /* 0x0000000000037941 */ /* 0x000fea0003800200 */
.L_x_7491:
        /* <DEDUP_REMOVED lines=14> */
.L_x_7494:
[----:B------:R-:W-:Y:S05]  /*5930*/  BSYNC.RECONVERGENT B3 ;  /* 0x0000000000037941 */ /* 0x000fea0003800200 */
.L_x_7493:
        /* <DEDUP_REMOVED lines=14> */
.L_x_7496:
[----:B------:R-:W-:Y:S05]  /*5a20*/  BSYNC.RECONVERGENT B3 ;  /* 0x0000000000037941 */ /* 0x000fea0003800200 */
.L_x_7495:
        /* <DEDUP_REMOVED lines=14> */
.L_x_7498:
[----:B------:R-:W-:Y:S05]  /*5b10*/  BSYNC.RECONVERGENT B3 ;  /* 0x0000000000037941 */ /* 0x000fea0003800200 */
.L_x_7497:
        /* <DEDUP_REMOVED lines=12> */
[----:B------:R-:W-:Y:S05]  /*5be0*/  CALL.REL.NOINC `($__internal_110_$__cuda_sm3x_div_rn_noftz_f32_slowpath) ;  /* 0x0000001c00947944 */ /* 0x000fea0003c00000 */
[----:B------:R-:W-:-:S07]  /*5bf0*/  MOV R33, R11 ;  /* 0x0000000b00217202 */ /* 0x000fce0000000f00 */
.L_x_7500:
[----:B------:R-:W-:Y:S05]  /*5c00*/  BSYNC.RECONVERGENT B3 ;  /* 0x0000000000037941 */ /* 0x000fea0003800200 */
.L_x_7499:
        /* <DEDUP_REMOVED lines=12> */
[----:B------:R-:W-:Y:S05]  /*5cd0*/  CALL.REL.NOINC `($__internal_110_$__cuda_sm3x_div_rn_noftz_f32_slowpath) ;  /* 0x0000001c00587944 */ /* 0x000fea0003c00000 */
[----:B------:R-:W-:-:S07]  /*5ce0*/  MOV R16, R11 ;  /* 0x0000000b00107202 */ /* 0x000fce0000000f00 */
.L_x_7502:
[----:B------:R-:W-:Y:S05]  /*5cf0*/  BSYNC.RECONVERGENT B3 ;  /* 0x0000000000037941 */ /* 0x000fea0003800200 */
.L_x_7501:
        /* <DEDUP_REMOVED lines=14> */
.L_x_7504:
[----:B------:R-:W-:Y:S05]  /*5de0*/  BSYNC.RECONVERGENT B3 ;  /* 0x0000000000037941 */ /* 0x000fea0003800200 */
.L_x_7503:
        /* <DEDUP_REMOVED lines=14> */
.L_x_7506:
[----:B------:R-:W-:Y:S05]  /*5ed0*/  BSYNC.RECONVERGENT B3 ;  /* 0x0000000000037941 */ /* 0x000fea0003800200 */
.L_x_7505:
        /* <DEDUP_REMOVED lines=14> */
.L_x_7508:
[----:B------:R-:W-:Y:S05]  /*5fc0*/  BSYNC.RECONVERGENT B3 ;  /* 0x0000000000037941 */ /* 0x000fea0003800200 */
.L_x_7507:
[----:B------:R-:W0:Y:S01]  /*5fd0*/  S2R R11, SR_TID.X ;  /* 0x00000000000b7919 */ /* 0x000e220000002100 */
[----:B------:R-:W-:Y:S01]  /*5fe0*/  IMAD R13, R35, UR44, RZ ;  /* 0x0000002c230d7c24 */ /* 0x000fe2000f8e02ff */
[----:B------:R-:W-:Y:S02]  /*5ff0*/  R2UR UR4, R28 ;  /* 0x000000001c0472ca */ /* 0x000fe400000e0000 */
[C---:B------:R-:W-:Y:S01]  /*6000*/  R2UR UR5, R29.reuse ;  /* 0x000000001d0572ca */ /* 0x040fe200000e0000 */
[----:B------:R-:W-:Y:S02]  /*6010*/  IMAD R19, R34, UR45, R13 ;  /* 0x0000002d22137c24 */ /* 0x000fe4000f8e020d */
[----:B------:R-:W-:Y:S01]  /*6020*/  HFMA2 R13, -RZ, RZ, 0, 0 ;  /* 0x00000000ff0d7431 */ /* 0x000fe200000001ff */
[----:B------:R-:W-:Y:S02]  /*6030*/  R2UR UR6, R28 ;  /* 0x000000001c0672ca */ /* 0x000fe400000e0000 */
[----:B------:R-:W-:-:S02]  /*6040*/  R2UR UR7, R29 ;  /* 0x000000001d0772ca */ /* 0x000fc400000e0000 */
[C---:B------:R-:W-:Y:S02]  /*6050*/  R2UR UR8, R28.reuse ;  /* 0x000000001c0872ca */ /* 0x040fe400000e0000 */
[C---:B------:R-:W-:Y:S02]  /*6060*/  R2UR UR9, R29.reuse ;  /* 0x000000001d0972ca */ /* 0x040fe400000e0000 */
[C---:B------:R-:W-:Y:S02]  /*6070*/  R2UR UR10, R28.reuse ;  /* 0x000000001c0a72ca */ /* 0x040fe400000e0000 */
[C---:B------:R-:W-:Y:S02]  /*6080*/  R2UR UR11, R29.reuse ;  /* 0x000000001d0b72ca */ /* 0x040fe400000e0000 */
[----:B------:R-:W-:Y:S02]  /*6090*/  R2UR UR12, R28 ;  /* 0x000000001c0c72ca */ /* 0x000fe400000e0000 */
[----:B------:R-:W-:-:S02]  /*60a0*/  R2UR UR13, R29 ;  /* 0x000000001d0d72ca */ /* 0x000fc400000e0000 */
[----:B0-----:R-:W-:-:S05]  /*60b0*/  SHF.L.U32 R11, R11, 0x1, RZ ;  /* 0x000000010b0b7819 */ /* 0x001fca00000006ff */
[----:B------:R-:W-:-:S04]  /*60c0*/  IMAD.MOV.U32 R12, RZ, RZ, R11 ;  /* 0x000000ffff0c7224 */ /* 0x000fc800078e000b */
        /* <DEDUP_REMOVED lines=8> */
[----:B------:R-:W-:Y:S02]  /*6150*/  IADD3.X R19, PT, PT, R0, UR49, RZ, P0, !PT ;  /* 0x0000003100137c10 */ /* 0x000fe400087fe4ff */
[----:B------:R-:W-:-:S03]  /*6160*/  IADD3 R0, P0, PT, R12, 0x40, RZ ;  /* 0x000000400c007810 */ /* 0x000fc60007f1e0ff */
[----:B------:R0:W-:Y:S01]  /*6170*/  STG.E.64 desc[UR4][R18.64], R14 ;  /* 0x0000000e12007986 */ /* 0x0001e2000c101b04 */
[----:B------:R-:W-:-:S04]  /*6180*/  IADD3.X R27, PT, PT, RZ, R13, RZ, P0, !PT ;  /* 0x0000000dff1b7210 */ /* 0x000fc800007fe4ff */
[----:B------:R-:W-:-:S04]  /*6190*/  LEA.HI R0, P0, R27, R0, RZ, 0x1 ;  /* 0x000000001b007211 */ /* 0x000fc800078108ff */
[----:B------:R-:W-:Y:S01]  /*61a0*/  IADD3.X R27, PT, PT, RZ, R27, RZ, P0, !PT ;  /* 0x0000001bff1b7210 */ /* 0x000fe200007fe4ff */
[----:B------:R-:W-:-:S03]  /*61b0*/  IMAD.SHL.U32 R26, R0, 0x4, RZ ;  /* 0x00000004001a7824 */ /* 0x000fc600078e00ff */
[----:B------:R-:W-:Y:S02]  /*61c0*/  SHF.L.U64.HI R0, R0, 0x2, R27 ;  /* 0x0000000200007819 */ /* 0x000fe4000001021b */
[----:B------:R-:W-:-:S04]  /*61d0*/  LOP3.LUT R26, R26, 0xfffffff8, RZ, 0xc0, !PT ;  /* 0xfffffff81a1a7812 */ /* 0x000fc800078ec0ff */
[----:B------:R-:W-:-:S04]  /*61e0*/  IADD3 R26, P0, PT, R26, UR48, RZ ;  /* 0x000000301a1a7c10 */ /* 0x000fc8000ff1e0ff */
[----:B------:R-:W-:Y:S02]  /*61f0*/  IADD3.X R27, PT, PT, R0, UR49, RZ, P0, !PT ;  /* 0x00000031001b7c10 */ /* 0x000fe400087fe4ff */
[C---:B------:R-:W-:Y:S02]  /*6200*/  IADD3 R10, P0, PT, R12.reuse, 0x80, RZ ;  /* 0x000000800c0a7810 */ /* 0x040fe40007f1e0ff */
[----:B------:R-:W-:Y:S01]  /*6210*/  IADD3 R0, P1, PT, R12, 0xc0, RZ ;  /* 0x000000c00c007810 */ /* 0x000fe20007f3e0ff */
[----:B------:R1:W-:Y:S01]  /*6220*/  STG.E.64 desc[UR4][R26.64], R30 ;  /* 0x0000001e1a007986 */ /* 0x0003e2000c101b04 */
[----:B0-----:R-:W-:-:S03]  /*6230*/  IADD3.X R19, PT, PT, RZ, R13, RZ, P0, !PT ;  /* 0x0000000dff137210 */ /* 0x001fc600007fe4ff */
[----:B------:R-:W-:Y:S01]  /*6240*/  IMAD.X R15, RZ, RZ, R13, P1 ;  /* 0x000000ffff0f7224 */ /* 0x000fe200008e060d */
[----:B------:R-:W-:-:S04]  /*6250*/  LEA.HI R10, P0, R19, R10, RZ, 0x1 ;  /* 0x0000000a130a7211 */ /* 0x000fc800078108ff */
[----:B------:R-:W-:Y:S02]  /*6260*/  IADD3.X R19, PT, PT, RZ, R19, RZ, P0, !PT ;  /* 0x00000013ff137210 */ /* 0x000fe400007fe4ff */
[----:B------:R-:W-:Y:S02]  /*6270*/  LEA.HI R0, P0, R15, R0, RZ, 0x1 ;  /* 0x000000000f007211 */ /* 0x000fe400078108ff */
[----:B------:R-:W-:Y:S02]  /*6280*/  SHF.L.U32 R14, R10, 0x2, RZ ;  /* 0x000000020a0e7819 */ /* 0x000fe400000006ff */
[----:B------:R-:W-:Y:S01]  /*6290*/  IADD3.X R15, PT, PT, RZ, R15, RZ, P0, !PT ;  /* 0x0000000fff0f7210 */ /* 0x000fe200007fe4ff */
[----:B------:R-:W-:Y:S01]  /*62a0*/  IMAD.SHL.U32 R18, R0, 0x4, RZ ;  /* 0x0000000400127824 */ /* 0x000fe200078e00ff */
[----:B------:R-:W-:Y:S02]  /*62b0*/  LOP3.LUT R14, R14, 0xfffffff8, RZ, 0xc0, !PT ;  /* 0xfffffff80e0e7812 */ /* 0x000fe400078ec0ff */
[----:B------:R-:W-:-:S02]  /*62c0*/  SHF.L.U64.HI R10, R10, 0x2, R19 ;  /* 0x000000020a0a7819 */ /* 0x000fc40000010213 */
[----:B------:R-:W-:Y:S02]  /*62d0*/  LOP3.LUT R18, R18, 0xfffffff8, RZ, 0xc0, !PT ;  /* 0xfffffff812127812 */ /* 0x000fe400078ec0ff */
[----:B------:R-:W-:Y:S02]  /*62e0*/  IADD3 R14, P0, PT, R14, UR48, RZ ;  /* 0x000000300e0e7c10 */ /* 0x000fe4000ff1e0ff */
[----:B------:R-:W-:Y:S02]  /*62f0*/  SHF.L.U64.HI R0, R0, 0x2, R15 ;  /* 0x0000000200007819 */ /* 0x000fe4000001020f */
[----:B------:R-:W-:Y:S02]  /*6300*/  IADD3 R18, P1, PT, R18, UR48, RZ ;  /* 0x0000003012127c10 */ /* 0x000fe4000ff3e0ff */
[----:B------:R-:W-:Y:S02]  /*6310*/  IADD3.X R15, PT, PT, R10, UR49, RZ, P0, !PT ;  /* 0x000000310a0f7c10 */ /* 0x000fe400087fe4ff */
[----:B------:R-:W-:-:S02]  /*6320*/  IADD3.X R19, PT, PT, R0, UR49, RZ, P1, !PT ;  /* 0x0000003100137c10 */ /* 0x000fc40008ffe4ff */
[C---:B-1----:R-:W-:Y:S01]  /*6330*/  IADD3 R26, P0, PT, R12.reuse, 0x100, RZ ;  /* 0x000001000c1a7810 */ /* 0x042fe20007f1e0ff */
[----:B------:R0:W-:Y:S01]  /*6340*/  STG.E.64 desc[UR4][R14.64], R24 ;  /* 0x000000180e007986 */ /* 0x0001e2000c101b04 */
[C---:B------:R-:W-:Y:S02]  /*6350*/  IADD3 R0, P1, PT, R12.reuse, 0x140, RZ ;  /* 0x000001400c007810 */ /* 0x040fe40007f3e0ff */
[-C--:B------:R-:W-:Y:S01]  /*6360*/  IADD3.X R37, PT, PT, RZ, R13.reuse, RZ, P0, !PT ;  /* 0x0000000dff257210 */ /* 0x080fe200007fe4ff */
[----:B------:R1:W-:Y:S01]  /*6370*/  STG.E.64 desc[UR6][R18.64], R22 ;  /* 0x0000001612007986 */ /* 0x0003e2000c101b06 */
[----:B------:R-:W-:Y:S01]  /*6380*/  IADD3 R10, P2, PT, R12, 0x180, RZ ;  /* 0x000001800c0a7810 */ /* 0x000fe20007f5e0ff */
[----:B------:R-:W-:Y:S01]  /*6390*/  IMAD.X R31, RZ, RZ, R13, P1 ;  /* 0x000000ffff1f7224 */ /* 0x000fe200008e060d */
[----:B------:R-:W-:Y:S02]  /*63a0*/  LEA.HI R26, P0, R37, R26, RZ, 0x1 ;  /* 0x0000001a251a7211 */ /* 0x000fe400078108ff */
[----:B------:R-:W-:-:S02]  /*63b0*/  IADD3.X R27, PT, PT, RZ, R13, RZ, P2, !PT ;  /* 0x0000000dff1b7210 */ /* 0x000fc400017fe4ff */
[----:B------:R-:W-:Y:S02]  /*63c0*/  LEA.HI R0, P1, R31, R0, RZ, 0x1 ;  /* 0x000000001f007211 */ /* 0x000fe400078308ff */
[----:B------:R-:W-:Y:S02]  /*63d0*/  LEA.HI R10, P2, R27, R10, RZ, 0x1 ;  /* 0x0000000a1b0a7211 */ /* 0x000fe400078508ff */
[----:B0-----:R-:W-:Y:S02]  /*63e0*/  SHF.L.U32 R14, R26, 0x2, RZ ;  /* 0x000000021a0e7819 */ /* 0x001fe400000006ff */
[----:B------:R-:W-:Y:S01]  /*63f0*/  IADD3.X R25, PT, PT, RZ, R37, RZ, P0, !PT ;  /* 0x00000025ff197210 */ /* 0x000fe200007fe4ff */
[----:B-1----:R-:W-:Y:S01]  /*6400*/  IMAD.SHL.U32 R18, R0, 0x4, RZ ;  /* 0x0000000400127824 */ /* 0x002fe200078e00ff */
[----:B------:R-:W-:Y:S01]  /*6410*/  LOP3.LUT R14, R14, 0xfffffff8, RZ, 0xc0, !PT ;  /* 0xfffffff80e0e7812 */ /* 0x000fe200078ec0ff */
[----:B------:R-:W-:Y:S01]  /*6420*/  IMAD.X R19, RZ, RZ, R31, P1 ;  /* 0x000000ffff137224 */ /* 0x000fe200008e061f */
[----:B------:R-:W-:-:S02]  /*6430*/  SHF.L.U32 R22, R10, 0x2, RZ ;  /* 0x000000020a167819 */ /* 0x000fc400000006ff */
[----:B------:R-:W-:Y:S02]  /*6440*/  IADD3.X R15, PT, PT, RZ, R27, RZ, P2, !PT ;  /* 0x0000001bff0f7210 */ /* 0x000fe400017fe4ff */
[----:B------:R-:W-:Y:S02]  /*6450*/  SHF.L.U64.HI R23, R26, 0x2, R25 ;  /* 0x000000021a177819 */ /* 0x000fe40000010219 */
[----:B------:R-:W-:Y:S02]  /*6460*/  LOP3.LUT R18, R18, 0xfffffff8, RZ, 0xc0, !PT ;  /* 0xfffffff812127812 */ /* 0x000fe400078ec0ff */
[----:B------:R-:W-:Y:S02]  /*6470*/  IADD3 R14, P0, PT, R14, UR48, RZ ;  /* 0x000000300e0e7c10 */ /* 0x000fe4000ff1e0ff */
[----:B------:R-:W-:Y:S02]  /*6480*/  IADD3 R26, P3, PT, R12, 0x1c0, RZ ;  /* 0x000001c00c1a7810 */ /* 0x000fe40007f7e0ff */
[----:B------:R-:W-:-:S02]  /*6490*/  LOP3.LUT R22, R22, 0xfffffff8, RZ, 0xc0, !PT ;  /* 0xfffffff816167812 */ /* 0x000fc400078ec0ff */
[----:B------:R-:W-:Y:S02]  /*64a0*/  SHF.L.U64.HI R19, R0, 0x2, R19 ;  /* 0x0000000200137819 */ /* 0x000fe40000010213 */
[----:B------:R-:W-:Y:S02]  /*64b0*/  SHF.L.U64.HI R0, R10, 0x2, R15 ;  /* 0x000000020a007819 */ /* 0x000fe4000001020f */
[----:B------:R-:W-:Y:S02]  /*64c0*/  IADD3 R18, P1, PT, R18, UR48, RZ ;  /* 0x0000003012127c10 */ /* 0x000fe4000ff3e0ff */
[----:B------:R-:W-:Y:S02]  /*64d0*/  IADD3.X R15, PT, PT, R23, UR49, RZ, P0, !PT ;  /* 0x00000031170f7c10 */ /* 0x000fe400087fe4ff */
[----:B------:R-:W-:Y:S02]  /*64e0*/  IADD3 R24, P4, PT, R12, 0x200, RZ ;  /* 0x000002000c187810 */ /* 0x000fe40007f9e0ff */
[----:B------:R-:W-:Y:S01]  /*64f0*/  IADD3 R22, P2, PT, R22, UR48, RZ ;  /* 0x0000003016167c10 */ /* 0x000fe2000ff5e0ff */
[----:B------:R0:W-:Y:S01]  /*6500*/  STG.E.64 desc[UR4][R14.64], R20 ;  /* 0x000000140e007986 */ /* 0x0001e2000c101b04 */
[----:B------:R-:W-:Y:S01]  /*6510*/  IADD3.X R27, PT, PT, RZ, R13, RZ, P3, !PT ;  /* 0x0000000dff1b7210 */ /* 0x000fe20001ffe4ff */
[----:B------:R-:W1:Y:S01]  /*6520*/  LDCU UR4, c[0x0][0x370] ;  /* 0x00006e00ff0477ac */ /* 0x000e620008000800 */
[----:B------:R-:W-:Y:S01]  /*6530*/  IADD3 R10, P5, PT, R12, 0x240, RZ ;  /* 0x000002400c0a7810 */ /* 0x000fe20007fbe0ff */
[----:B------:R-:W-:Y:S01]  /*6540*/  IMAD.X R25, RZ, RZ, R13, P4 ;  /* 0x000000ffff197224 */ /* 0x000fe200020e060d */
[----:B------:R-:W-:-:S02]  /*6550*/  IADD3.X R19, PT, PT, R19, UR49, RZ, P1, !PT ;  /* 0x0000003113137c10 */ /* 0x000fc40008ffe4ff */
[----:B------:R-:W-:Y:S02]  /*6560*/  IADD3.X R23, PT, PT, R0, UR49, RZ, P2, !PT ;  /* 0x0000003100177c10 */ /* 0x000fe400097fe4ff */
[----:B------:R-:W-:Y:S01]  /*6570*/  LEA.HI R26, P0, R27, R26, RZ, 0x1 ;  /* 0x0000001a1b1a7211 */ /* 0x000fe200078108ff */
[----:B------:R-:W1:Y:S01]  /*6580*/  LDC R0, c[0x0][0x364] ;  /* 0x0000d900ff007b82 */ /* 0x000e620000000800 */
[----:B------:R-:W-:Y:S01]  /*6590*/  IADD3 R12, P1, PT, R12, 0x280, RZ ;  /* 0x000002800c0c7810 */ /* 0x000fe20007f3e0ff */
[----:B------:R2:W-:Y:S01]  /*65a0*/  STG.E.64 desc[UR6][R18.64], R6 ;  /* 0x0000000612007986 */ /* 0x0005e2000c101b06 */
[----:B0-----:R-:W-:-:S03]  /*65b0*/  IADD3.X R15, PT, PT, RZ, R13, RZ, P5, !PT ;  /* 0x0000000dff0f7210 */ /* 0x001fc60002ffe4ff */
[----:B------:R0:W-:Y:S01]  /*65c0*/  STG.E.64 desc[UR8][R22.64], R4 ;  /* 0x0000000416007986 */ /* 0x0001e2000c101b08 */
[----:B------:R-:W-:-:S04]  /*65d0*/  IADD3.X R13, PT, PT, RZ, R13, RZ, P1, !PT ;  /* 0x0000000dff0d7210 */ /* 0x000fc80000ffe4ff */
[----:B------:R-:W-:Y:S01]  /*65e0*/  LEA.HI R14, P2, R13, R12, RZ, 0x1 ;  /* 0x0000000c0d0e7211 */ /* 0x000fe200078508ff */
[----:B--2---:R-:W-:Y:S01]  /*65f0*/  IMAD.X R7, RZ, RZ, R27, P0 ;  /* 0x000000ffff077224 */ /* 0x004fe200000e061b */
[----:B------:R-:W-:Y:S02]  /*6600*/  LEA.HI R6, P1, R25, R24, RZ, 0x1 ;  /* 0x0000001819067211 */ /* 0x000fe400078308ff */
[----:B0-----:R-:W-:Y:S02]  /*6610*/  LEA.HI R4, P0, R15, R10, RZ, 0x1 ;  /* 0x0000000a0f047211 */ /* 0x001fe400078108ff */
[----:B------:R-:W-:Y:S02]  /*6620*/  IADD3.X R5, PT, PT, RZ, R25, RZ, P1, !PT ;  /* 0x00000019ff057210 */ /* 0x000fe40000ffe4ff */
[C---:B------:R-:W-:Y:S01]  /*6630*/  SHF.L.U64.HI R18, R26.reuse, 0x2, R7 ;  /* 0x000000021a127819 */ /* 0x040fe20000010207 */
[----:B------:R-:W-:Y:S01]  /*6640*/  IMAD.X R7, RZ, RZ, R15, P0 ;  /* 0x000000ffff077224 */ /* 0x000fe200000e060f */
[----:B------:R-:W-:Y:S01]  /*6650*/  SHF.L.U32 R10, R26, 0x2, RZ ;  /* 0x000000021a0a7819 */ /* 0x000fe200000006ff */
[----:B------:R-:W-:Y:S01]  /*6660*/  IMAD.SHL.U32 R12, R4, 0x4, RZ ;  /* 0x00000004040c7824 */ /* 0x000fe200078e00ff */
[----:B------:R-:W-:Y:S01]  /*6670*/  SHF.L.U64.HI R15, R6, 0x2, R5 ;  /* 0x00000002060f7819 */ /* 0x000fe20000010205 */
[----:B-1----:R-:W-:Y:S01]  /*6680*/  IMAD R0, R0, UR4, RZ ;  /* 0x0000000400007c24 */ /* 0x002fe2000f8e02ff */
[----:B------:R-:W-:-:S02]  /*6690*/  IADD3.X R5, PT, PT, RZ, R13, RZ, P2, !PT ;  /* 0x0000000dff057210 */ /* 0x000fc400017fe4ff */
[----:B------:R-:W-:Y:S02]  /*66a0*/  SHF.L.U64.HI R13, R4, 0x2, R7 ;  /* 0x00000002040d7819 */ /* 0x000fe40000010207 */
[----:B------:R-:W-:Y:S02]  /*66b0*/  LOP3.LUT R4, R10, 0xfffffff8, RZ, 0xc0, !PT ;  /* 0xfffffff80a047812 */ /* 0x000fe400078ec0ff */
[----:B------:R-:W-:Y:S02]  /*66c0*/  LOP3.LUT R12, R12, 0xfffffff8, RZ, 0xc0, !PT ;  /* 0xfffffff80c0c7812 */ /* 0x000fe400078ec0ff */
[----:B------:R-:W-:Y:S02]  /*66d0*/  IADD3 R4, P0, PT, R4, UR48, RZ ;  /* 0x0000003004047c10 */ /* 0x000fe4000ff1e0ff */
[----:B------:R-:W-:Y:S02]  /*66e0*/  SHF.L.U64.HI R10, R14, 0x2, R5 ;  /* 0x000000020e0a7819 */ /* 0x000fe40000010205 */
[----:B------:R-:W-:-:S02]  /*66f0*/  IADD3.X R5, PT, PT, R18, UR49, RZ, P0, !PT ;  /* 0x0000003112057c10 */ /* 0x000fc400087fe4ff */
[----:B------:R-:W-:Y:S02]  /*6700*/  IADD3 R12, P0, PT, R12, UR48, RZ ;  /* 0x000000300c0c7c10 */ /* 0x000fe4000ff1e0ff */
[----:B------:R-:W-:Y:S01]  /*6710*/  SHF.L.U32 R6, R6, 0x2, RZ ;  /* 0x0000000206067819 */ /* 0x000fe200000006ff */
[----:B------:R0:W-:Y:S01]  /*6720*/  STG.E.64 desc[UR6][R4.64], R2 ;  /* 0x0000000204007986 */ /* 0x0001e2000c101b06 */
[----:B------:R-:W-:Y:S02]  /*6730*/  IADD3.X R13, PT, PT, R13, UR49, RZ, P0, !PT ;  /* 0x000000310d0d7c10 */ /* 0x000fe400087fe4ff */
[----:B------:R-:W-:Y:S02]  /*6740*/  IADD3 R34, P0, PT, R0, R34, RZ ;  /* 0x0000002200227210 */ /* 0x000fe40007f1e0ff */
[----:B------:R-:W-:Y:S02]  /*6750*/  SHF.L.U32 R14, R14, 0x2, RZ ;  /* 0x000000020e0e7819 */ /* 0x000fe400000006ff */
[----:B------:R-:W-:-:S02]  /*6760*/  LEA.HI.X.SX32 R35, R0, R35, 0x1, P0 ;  /* 0x0000002300237211 */ /* 0x000fc400000f0eff */
[----:B------:R-:W-:Y:S02]  /*6770*/  ISETP.GE.U32.AND P0, PT, R34, UR46, PT ;  /* 0x0000002e22007c0c */ /* 0x000fe4000bf06070 */
[----:B------:R-:W-:Y:S02]  /*6780*/  LOP3.LUT R6, R6, 0xfffffff8, RZ, 0xc0, !PT ;  /* 0xfffffff806067812 */ /* 0x000fe400078ec0ff */
[----:B------:R-:W-:Y:S02]  /*6790*/  LOP3.LUT R14, R14, 0xfffffff8, RZ, 0xc0, !PT ;  /* 0xfffffff80e0e7812 */ /* 0x000fe400078ec0ff */
[----:B------:R-:W-:Y:S02]  /*67a0*/  ISETP.GE.AND.EX P0, PT, R35, UR47, PT, P0 ;  /* 0x0000002f23007c0c */ /* 0x000fe4000bf06300 */
[----:B------:R-:W-:Y:S02]  /*67b0*/  IADD3 R6, P1, PT, R6, UR48, RZ ;  /* 0x0000003006067c10 */ /* 0x000fe4000ff3e0ff */
[----:B------:R-:W-:-:S02]  /*67c0*/  IADD3 R14, P2, PT, R14, UR48, RZ ;  /* 0x000000300e0e7c10 */ /* 0x000fc4000ff5e0ff */
[----:B------:R-:W-:Y:S02]  /*67d0*/  IADD3.X R7, PT, PT, R15, UR49, RZ, P1, !PT ;  /* 0x000000310f077c10 */ /* 0x000fe40008ffe4ff */
[----:B------:R-:W-:-:S03]  /*67e0*/  IADD3.X R15, PT, PT, R10, UR49, RZ, P2, !PT ;  /* 0x000000310a0f7c10 */ /* 0x000fc600097fe4ff */
[----:B------:R0:W-:Y:S04]  /*67f0*/  STG.E.64 desc[UR8][R6.64], R32 ;  /* 0x0000002006007986 */ /* 0x0001e8000c101b08 */
[----:B------:R0:W-:Y:S04]  /*6800*/  STG.E.64 desc[UR10][R12.64], R16 ;  /* 0x000000100c007986 */ /* 0x0001e8000c101b0a */
[----:B------:R0:W-:Y:S01]  /*6810*/  STG.E.64 desc[UR12][R14.64], R8 ;  /* 0x000000080e007986 */ /* 0x0001e2000c101b0c */
[----:B------:R-:W-:Y:S05]  /*6820*/  @!P0 BRA `(.L_x_7509) ;  /* 0xffffff98009c8947 */ /* 0x000fea000383ffff */
[----:B------:R-:W-:Y:S05]  /*6830*/  BSYNC B0 ;  /* 0x0000000000007941 */ /* 0x000fea0003800000 */
.L_x_7463:
[----:B------:R-:W-:Y:S05]  /*6840*/  EXIT ;  /* 0x000000000000794d */ /* 0x000fea0003800000 */
.L_x_7464:
[----:B------:R-:W-:Y:S01]  /*6850*/  BSSY B1, `(.L_x_7510) ;  /* 0x0000007000017945 */ /* 0x000fe20003800000 */
[----:B------:R-:W-:Y:S01]  /*6860*/  MOV R12, 0x10 ;  /* 0x00000010000c7802 */ /* 0x000fe20000000f00 */
[----:B------:R-:W-:Y:S01]  /*6870*/  IMAD.MOV.U32 R11, RZ, RZ, 0x1f ;  /* 0x0000001fff0b7424 */ /* 0x000fe200078e00ff */
[----:B------:R-:W-:-:S07]  /*6880*/  MOV R15, 0xffffffff ;  /* 0xffffffff000f7802 */ /* 0x000fce0000000f00 */
[----:B------:R-:W-:Y:S05]  /*6890*/  WARPSYNC.COLLECTIVE R15, `(.L_x_7511) ;  /* 0x000000000f087348 */ /* 0x000fea0003c00000 */
[----:B------:R0:W1:Y:S02]  /*68a0*/  SHFL.BFLY P6, R14, R13, R12, R11 ;  /* 0x0c00000c0d0e7389 */ /* 0x00006400000c000b */
[----:B01----:R-:W-:Y:S05]  /*68b0*/  ENDCOLLECTIVE ;  /* 0x000000000000791b */ /* 0x003fea0003800000 */
.L_x_7511:
[----:B------:R-:W-:Y:S05]  /*68c0*/  BSYNC B1 ;  /* 0x0000000000017941 */ /* 0x000fea0003800000 */
.L_x_7510:
        /* <DEDUP_REMOVED lines=8> */
.L_x_7512:
[----:B------:R-:W-:Y:S01]  /*6950*/  IMAD.MOV.U32 R12, RZ, RZ, 0x4 ;  /* 0x00000004ff0c7424 */ /* 0x000fe200078e00ff */
[----:B------:R-:W-:-:S04]  /*6960*/  FMNMX R0, R13, R14, !PT ;  /* 0x0000000e0d007209 */ /* 0x000fc80007800000 */
[----:B------:R-:W-:-:S07]  /*6970*/  MOV R13, R0 ;  /* 0x00000000000d7202 */ /* 0x000fce0000000f00 */
[----:B------:R-:W-:Y:S05]  /*6980*/  WARPSYNC.COLLECTIVE R15, `(.L_x_7513) ;  /* 0x000000000f087348 */ /* 0x000fea0003c00000 */
[----:B------:R0:W1:Y:S02]  /*6990*/  SHFL.BFLY P6, R14, R13, R12, R11 ;  /* 0x0c00000c0d0e7389 */ /* 0x00006400000c000b */
[----:B01----:R-:W-:Y:S05]  /*69a0*/  ENDCOLLECTIVE ;  /* 0x000000000000791b */ /* 0x003fea0003800000 */
.L_x_7513:
[----:B------:R-:W-:Y:S01]  /*69b0*/  HFMA2 R12, -RZ, RZ, 0, 1.1920928955078125e-07 ;  /* 0x00000002ff0c7431 */ /* 0x000fe200000001ff */
[----:B------:R-:W-:-:S04]  /*69c0*/  FMNMX R2, R0, R14, !PT ;  /* 0x0000000e00027209 */ /* 0x000fc80007800000 */
[----:B------:R-:W-:-:S07]  /*69d0*/  MOV R13, R2 ;  /* 0x00000002000d7202 */ /* 0x000fce0000000f00 */
[----:B------:R-:W-:Y:S05]  /*69e0*/  WARPSYNC.COLLECTIVE R15, `(.L_x_7514) ;  /* 0x000000000f087348 */ /* 0x000fea0003c00000 */
[----:B------:R0:W1:Y:S02]  /*69f0*/  SHFL.BFLY P6, R14, R13, R12, R11 ;  /* 0x0c00000c0d0e7389 */ /* 0x00006400000c000b */
[----:B01----:R-:W-:Y:S05]  /*6a00*/  ENDCOLLECTIVE ;  /* 0x000000000000791b */ /* 0x003fea0003800000 */
.L_x_7514:
[----:B------:R-:W-:Y:S02]  /*6a10*/  MOV R12, 0x1 ;  /* 0x00000001000c7802 */ /* 0x000fe40000000f00 */
[----:B------:R-:W-:-:S05]  /*6a20*/  FMNMX R3, R2, R14, !PT ;  /* 0x0000000e02037209 */ /* 0x000fca0007800000 */
[----:B------:R-:W-:-:S07]  /*6a30*/  IMAD.MOV.U32 R13, RZ, RZ, R3 ;  /* 0x000000ffff0d7224 */ /* 0x000fce00078e0003 */
[----:B------:R-:W-:Y:S05]  /*6a40*/  WARPSYNC.COLLECTIVE R15, `(.L_x_7515) ;  /* 0x000000000f087348 */ /* 0x000fea0003c00000 */
[----:B------:R0:W1:Y:S02]  /*6a50*/  SHFL.BFLY P6, R14, R13, R12, R11 ;  /* 0x0c00000c0d0e7389 */ /* 0x00006400000c000b */
[----:B01----:R-:W-:Y:S05]  /*6a60*/  ENDCOLLECTIVE ;  /* 0x000000000000791b */ /* 0x003fea0003800000 */
.L_x_7515:
[----:B------:R-:W-:-:S05]  /*6a70*/  FMNMX R7, R3, R14, !PT ;  /* 0x0000000e03077209 */ /* 0x000fca0007800000 */
[----:B------:R-:W-:Y:S01]  /*6a80*/  FADD R15, -R7, R19 ;  /* 0x00000013070f7221 */ /* 0x000fe20000000100 */
[----:B------:R-:W-:Y:S02]  /*6a90*/  HFMA2 R19, -RZ, RZ, 0.96630859375, -0.0022525787353515625 ;  /* 0x3bbb989dff137431 */ /* 0x000fe400000001ff */
        /* <DEDUP_REMOVED lines=9> */
[----:B------:R-:W-:Y:S01]  /*6b30*/  FFMA.SAT R22, R6, R19, 0.5 ;  /* 0x3f00000006167423 */ /* 0x000fe20000002013 */
[--C-:B------:R-:W-:Y:S01]  /*6b40*/  FADD R9, R27, -R7.reuse ;  /* 0x800000071b097221 */ /* 0x100fe20000000000 */
[C---:B------:R-:W-:Y:S01]  /*6b50*/  FADD R18, -R7.reuse, R18 ;  /* 0x0000001207127221 */ /* 0x040fe20000000100 */
[--C-:B------:R-:W-:Y:S01]  /*6b60*/  FADD R36, R36, -R7.reuse ;  /* 0x8000000724247221 */ /* 0x100fe20000000000 */
[----:B------:R-:W-:Y:S01]  /*6b70*/  FFMA.RM R22, R22, R37, 12582913 ;  /* 0x4b40000116167423 */ /* 0x000fe20000004025 */
        /* <DEDUP_REMOVED lines=8> */
[----:B------:R-:W-:Y:S01]  /*6c00*/  FADD R32, -R7, R32 ;  /* 0x0000002007207221 */ /* 0x000fe20000000100 */
        /* <DEDUP_REMOVED lines=117> */
[----:B0-----:R-:W-:Y:S01]  /*7360*/  FMUL R2, R0, R9 ;  /* 0x0000000900027220 */ /* 0x001fe20000400000 */
[----:B------:R-:W-:-:S04]  /*7370*/  FFMA.SAT R0, R31, R19, 0.5 ;  /* 0x3f0000001f007423 */ /* 0x000fc80000002013 */
[----:B------:R-:W-:Y:S01]  /*7380*/  MUFU.EX2 R11, R11 ;  /* 0x0000000b000b7308 */ /* 0x000fe20000000800 */
[----:B------:R-:W-:-:S04]  /*7390*/  FFMA.RM R0, R0, R37, 12582913 ;  /* 0x4b40000100007423 */ /* 0x000fc80000004025 */
[C---:B------:R-:W-:Y:S01]  /*73a0*/  FADD R8, R0.reuse, -12583039 ;  /* 0xcb40007f00087421 */ /* 0x040fe20000000000 */
[----:B------:R-:W-:-:S03]  /*73b0*/  IMAD.SHL.U32 R0, R0, 0x800000, RZ ;  /* 0x0080000000007824 */ /* 0x000fc600078e00ff */
[----:B------:R-:W-:-:S04]  /*73c0*/  FFMA R8, R31, 1.4426950216293334961, -R8 ;  /* 0x3fb8aa3b1f087823 */ /* 0x000fc80000000808 */
[----:B------:R-:W-:-:S04]  /*73d0*/  FFMA R8, R31, 1.925963033500011079e-08, R8 ;  /* 0x32a570601f087823 */ /* 0x000fc80000000008 */
[----:B------:R0:W1:Y:S02]  /*73e0*/  MUFU.EX2 R17, R8 ;  /* 0x0000000800117308 */ /* 0x0000640000000800 */
[----:B0-----:R-:W-:-:S04]  /*73f0*/  FFMA.SAT R8, R12, R19, 0.5 ;  /* 0x3f0000000c087423 */ /* 0x001fc80000002013 */
[----:B------:R-:W-:-:S04]  /*7400*/  FFMA.RM R8, R8, R37, 12582913 ;  /* 0x4b40000108087423 */ /* 0x000fc80000004025 */
[C---:B------:R-:W-:Y:S01]  /*7410*/  FADD R9, R8.reuse, -12583039 ;  /* 0xcb40007f08097421 */ /* 0x040fe20000000000 */
[----:B------:R-:W-:Y:S01]  /*7420*/  SHF.L.U32 R8, R8, 0x17, RZ ;  /* 0x0000001708087819 */ /* 0x000fe200000006ff */
[----:B-1----:R-:W-:Y:S01]  /*7430*/  FMUL R0, R0, R17 ;  /* 0x0000001100007220 */ /* 0x002fe20000400000 */
[----:B------:R-:W-:Y:S01]  /*7440*/  FMUL R17, R10, R11 ;  /* 0x0000000b0a117220 */ /* 0x000fe20000400000 */
        /* <DEDUP_REMOVED lines=29> */
[----:B------:R-:W-:Y:S02]  /*7620*/  SHF.L.U32 R8, R8, 0x17, RZ ;  /* 0x0000001708087819 */ /* 0x000fe400000006ff */
[----:B------:R-:W-:-:S03]  /*7630*/  FFMA R11, R32, 1.4426950216293334961, -R11 ;  /* 0x3fb8aa3b200b7823 */ /* 0x000fc6000000080b */
[----:B------:R-:W0:Y:S01]  /*7640*/  MUFU.EX2 R13, R13 ;  /* 0x0000000d000d7308 */ /* 0x000e220000000800 */
[----:B------:R-:W-:-:S07]  /*7650*/  FFMA R11, R32, 1.925963033500011079e-08, R11 ;  /* 0x32a57060200b7823 */ /* 0x000fce000000000b */
[----:B------:R-:W1:Y:S01]  /*7660*/  MUFU.EX2 R11, R11 ;  /* 0x0000000b000b7308 */ /* 0x000e620000000800 */
[----:B0-----:R-:W-:Y:S01]  /*7670*/  FMUL R19, R12, R13 ;  /* 0x0000000d0c137220 */ /* 0x001fe20000400000 */
[C---:B------:R-:W-:Y:S01]  /*7680*/  FADD R12, R18.reuse, -12583039 ;  /* 0xcb40007f120c7421 */ /* 0x040fe20000000000 */
[----:B------:R-:W-:-:S03]  /*7690*/  SHF.L.U32 R18, R18, 0x17, RZ ;  /* 0x0000001712127819 */ /* 0x000fc600000006ff */
[C---:B------:R-:W-:Y:S01]  /*76a0*/  FFMA R12, R15.reuse, 1.4426950216293334961, -R12 ;  /* 0x3fb8aa3b0f0c7823 */ /* 0x040fe2000000080c */
[----:B-1----:R-:W-:Y:S01]  /*76b0*/  FMUL R8, R8, R11 ;  /* 0x0000000b08087220 */ /* 0x002fe20000400000 */
[----:B------:R-:W-:Y:S02]  /*76c0*/  FADD R11, RZ, R27 ;  /* 0x0000001bff0b7221 */ /* 0x000fe40000000000 */
[----:B------:R-:W-:Y:S02]  /*76d0*/  FFMA R15, R15, 1.925963033500011079e-08, R12 ;  /* 0x32a570600f0f7823 */ /* 0x000fe4000000000c */
[----:B------:R-:W-:-:S04]  /*76e0*/  FADD R12, R11, R26 ;  /* 0x0000001a0b0c7221 */ /* 0x000fc80000000000 */
        /* <DEDUP_REMOVED lines=23> */
[----:B------:R-:W-:-:S03]  /*7860*/  MOV R12, 0x10 ;  /* 0x00000010000c7802 */ /* 0x000fc60000000f00 */
[----:B------:R-:W-:-:S07]  /*7870*/  FADD R13, R13, R18 ;  /* 0x000000120d0d7221 */ /* 0x000fce0000000000 */
[----:B------:R-:W-:Y:S05]  /*7880*/  WARPSYNC.COLLECTIVE R15, `(.L_x_7516) ;  /* 0x000000000f087348 */ /* 0x000fea0003c00000 */
[----:B------:R0:W1:Y:S02]  /*7890*/  SHFL.BFLY P6, R14, R13, R12, R11 ;  /* 0x0c00000c0d0e7389 */ /* 0x00006400000c000b */
[----:B01----:R-:W-:Y:S05]  /*78a0*/  ENDCOLLECTIVE ;  /* 0x000000000000791b */ /* 0x003fea0003800000 */
.L_x_7516:
[----:B------:R-:W-:Y:S02]  /*78b0*/  IMAD.MOV.U32 R12, RZ, RZ, 0x8 ;  /* 0x00000008ff0c7424 */ /* 0x000fe400078e00ff */
[----:B------:R-:W-:-:S05]  /*78c0*/  FADD R30, R13, R14 ;  /* 0x0000000e0d1e7221 */ /* 0x000fca0000000000 */
[----:B------:R-:W-:-:S07]  /*78d0*/  MOV R13, R30 ;  /* 0x0000001e000d7202 */ /* 0x000fce0000000f00 */
[----:B------:R-:W-:Y:S05]  /*78e0*/  WARPSYNC.COLLECTIVE R15, `(.L_x_7517) ;  /* 0x000000000f087348 */ /* 0x000fea0003c00000 */
[----:B------:R0:W1:Y:S02]  /*78f0*/  SHFL.BFLY P6, R14, R13, R12, R11 ;  /* 0x0c00000c0d0e7389 */ /* 0x00006400000c000b */
[----:B01----:R-:W-:Y:S05]  /*7900*/  ENDCOLLECTIVE ;  /* 0x000000000000791b */ /* 0x003fea0003800000 */
.L_x_7517:
[----:B------:R-:W-:Y:S02]  /*7910*/  HFMA2 R12, -RZ, RZ, 0, 2.384185791015625e-07 ;  /* 0x00000004ff0c7431 */ /* 0x000fe400000001ff */
[----:B------:R-:W-:-:S05]  /*7920*/  FADD R31, R30, R14 ;  /* 0x0000000e1e1f7221 */ /* 0x000fca0000000000 */
[----:B------:R-:W-:-:S07]  /*7930*/  MOV R13, R31 ;  /* 0x0000001f000d7202 */ /* 0x000fce0000000f00 */
[----:B------:R-:W-:Y:S05]  /*7940*/  WARPSYNC.COLLECTIVE R15, `(.L_x_7518) ;  /* 0x000000000f087348 */ /* 0x000fea0003c00000 */
[----:B------:R0:W1:Y:S02]  /*7950*/  SHFL.BFLY P6, R14, R13, R12, R11 ;  /* 0x0c00000c0d0e7389 */ /* 0x00006400000c000b */
[----:B01----:R-:W-:Y:S05]  /*7960*/  ENDCOLLECTIVE ;  /* 0x000000000000791b */ /* 0x003fea0003800000 */
.L_x_7518:
[----:B------:R-:W-:Y:S01]  /*7970*/  MOV R12, 0x2 ;  /* 0x00000002000c7802 */ /* 0x000fe20000000f00 */
[----:B------:R-:W-:-:S04]  /*7980*/  FADD R32, R31, R14 ;  /* 0x0000000e1f207221 */ /* 0x000fc80000000000 */
[----:B------:R-:W-:-:S07]  /*7990*/  IMAD.MOV.U32 R13, RZ, RZ, R32 ;  /* 0x000000ffff0d7224 */ /* 0x000fce00078e0020 */
[----:B------:R-:W-:Y:S05]  /*79a0*/  WARPSYNC.COLLECTIVE R15, `(.L_x_7519) ;  /* 0x000000000f087348 */ /* 0x000fea0003c00000 */
[----:B------:R0:W1:Y:S02]  /*79b0*/  SHFL.BFLY P6, R14, R13, R12, R11 ;  /* 0x0c00000c0d0e7389 */ /* 0x00006400000c000b */
[----:B01----:R-:W-:Y:S05]  /*79c0*/  ENDCOLLECTIVE ;  /* 0x000000000000791b */ /* 0x003fea0003800000 */
.L_x_7519:
[----:B------:R-:W-:Y:S02]  /*79d0*/  IMAD.MOV.U32 R12, RZ, RZ, 0x1 ;  /* 0x00000001ff0c7424 */ /* 0x000fe400078e00ff */
[----:B------:R-:W-:-:S05]  /*79e0*/  FADD R33, R32, R14 ;  /* 0x0000000e20217221 */ /* 0x000fca0000000000 */
[----:B------:R-:W-:-:S07]  /*79f0*/  MOV R13, R33 ;  /* 0x00000021000d7202 */ /* 0x000fce0000000f00 */
[----:B------:R-:W-:Y:S05]  /*7a00*/  WARPSYNC.COLLECTIVE R15, `(.L_x_7520) ;  /* 0x000000000f087348 */ /* 0x000fea0003c00000 */
[----:B------:R0:W1:Y:S02]  /*7a10*/  SHFL.BFLY P6, R14, R13, R12, R11 ;  /* 0x0c00000c0d0e7389 */ /* 0x00006400000c000b */
[----:B01----:R-:W-:Y:S05]  /*7a20*/  ENDCOLLECTIVE ;  /* 0x000000000000791b */ /* 0x003fea0003800000 */
.L_x_7520:
[----:B------:R-:W-:Y:S05]  /*7a30*/  BRA `(.L_x_7521) ;  /* 0xffffffd0003c7947 */ /* 0x000fea000383ffff */
        .weak           $__internal_110_$__cuda_sm3x_div_rn_noftz_f32_slowpath
        .type           $__internal_110_$__cuda_sm3x_div_rn_noftz_f32_slowpath,@function
        .size           $__internal_110_$__cuda_sm3x_div_rn_noftz_f32_slowpath,(.L_x_37487 - $__internal_110_$__cuda_sm3x_div_rn_noftz_f32_slowpath)
$__internal_110_$__cuda_sm3x_div_rn_noftz_f32_slowpath:
        /* <DEDUP_REMOVED lines=34> */
.L_x_7523:
[----:B------:R-:W-:Y:S01]  /*7c60*/  LEA R11, R13, 0xc0800000, 0x17 ;  /* 0xc08000000d0b7811 */ /* 0x000fe200078eb8ff */
[----:B------:R-:W-:Y:S01]  /*7c70*/  BSSY.RECONVERGENT B2, `(.L_x_7528) ;  /* 0x0000036000027945 */ /* 0x000fe20003800200 */
[----:B------:R-:W-:Y:S02]  /*7c80*/  IADD3 R42, PT, PT, R42, -0x7f, RZ ;  /* 0xffffff812a2a7810 */ /* 0x000fe40007ffe0ff */
[----:B------:R-:W-:Y:S02]  /*7c90*/  IADD3 R39, PT, PT, -R11, R12, RZ ;  /* 0x0000000c0b277210 */ /* 0x000fe40007ffe1ff */
[----:B------:R-:W-:Y:S02]  /*7ca0*/  IADD3 R13, PT, PT, R42, 0x7f, -R13 ;  /* 0x0000007f2a0d7810 */ /* 0x000fe40007ffe80d */
[----:B------:R-:W0:Y:S01]  /*7cb0*/  MUFU.RCP R12, R39 ;  /* 0x00000027000c7308 */ /* 0x000e220000001000 */
[----:B------:R-:W-:Y:S02]  /*7cc0*/  FADD.FTZ R40, -R39, -RZ ;  /* 0x800000ff27287221 */ /* 0x000fe40000010100 */
[----:B------:R-:W-:-:S02]  /*7cd0*/  IMAD.IADD R38, R13, 0x1, R38 ;  /* 0x000000010d267824 */ /* 0x000fc400078e0226 */
        /* <DEDUP_REMOVED lines=43> */
.L_x_7530:
[----:B------:R-:W-:-:S04]  /*7f90*/  LOP3.LUT R11, R11, 0x80000000, RZ, 0xc0, !PT ;  /* 0x800000000b0b7812 */ /* 0x000fc800078ec0ff */
[----:B------:R-:W-:Y:S01]  /*7fa0*/  LOP3.LUT R11, R11, 0x7f800000, RZ, 0xfc, !PT ;  /* 0x7f8000000b0b7812 */ /* 0x000fe200078efcff */
[----:B------:R-:W-:Y:S06]  /*7fb0*/  BRA `(.L_x_7531) ;  /* 0x0000000000047947 */ /* 0x000fec0003800000 */
.L_x_7529:
[----:B------:R-:W-:-:S07]  /*7fc0*/  IMAD R11, R38, 0x800000, R11 ;  /* 0x00800000260b7824 */ /* 0x000fce00078e020b */
.L_x_7531:
[----:B------:R-:W-:Y:S05]  /*7fd0*/  BSYNC.RECONVERGENT B2 ;  /* 0x0000000000027941 */ /* 0x000fea0003800200 */
.L_x_7528:
[----:B------:R-:W-:Y:S05]  /*7fe0*/  BRA `(.L_x_7532) ;  /* 0x0000000000207947 */ /* 0x000fea0003800000 */
.L_x_7527:
[----:B------:R-:W-:-:S04]  /*7ff0*/  LOP3.LUT R11, R12, 0x80000000, R27, 0x48, !PT ;  /* 0x800000000c0b7812 */ /* 0x000fc800078e481b */
[----:B------:R-:W-:Y:S01]  /*8000*/  LOP3.LUT R11, R11, 0x7f800000, RZ, 0xfc, !PT ;  /* 0x7f8000000b0b7812 */ /* 0x000fe200078efcff */
[----:B------:R-:W-:Y:S06]  /*8010*/  BRA `(.L_x_7532) ;  /* 0x0000000000147947 */ /* 0x000fec0003800000 */
.L_x_7526:
[----:B------:R-:W-:Y:S01]  /*8020*/  LOP3.LUT R11, R12, 0x80000000, R27, 0x48, !PT ;  /* 0x800000000c0b7812 */ /* 0x000fe200078e481b */
[----:B------:R-:W-:Y:S06]  /*8030*/  BRA `(.L_x_7532) ;  /* 0x00000000000c7947 */ /* 0x000fec0003800000 */
.L_x_7525:
[----:B------:R-:W0:Y:S01]  /*8040*/  MUFU.RSQ R11, -QNAN ;  /* 0xffc00000000b7908 */ /* 0x000e220000001400 */
[----:B------:R-:W-:Y:S05]  /*8050*/  BRA `(.L_x_7532) ;  /* 0x0000000000047947 */ /* 0x000fea0003800000 */
.L_x_7524:
[----:B------:R-:W-:-:S07]  /*8060*/  FADD.FTZ R11, R27, R12 ;  /* 0x0000000c1b0b7221 */ /* 0x000fce0000010000 */
.L_x_7532:
[----:B------:R-:W-:Y:S05]  /*8070*/  BSYNC.RECONVERGENT B1 ;  /* 0x0000000000017941 */ /* 0x000fea0003800200 */
.L_x_7522:
[----:B------:R-:W-:Y:S01]  /*8080*/  HFMA2 R13, -RZ, RZ, 0, 0 ;  /* 0x00000000ff0d7431 */ /* 0x000fe200000001ff */
[----:B------:R-:W-:-:S04]  /*8090*/  MOV R12, R36 ;  /* 0x00000024000c7202 */ /* 0x000fc80000000f00 */
[----:B0-----:R-:W-:Y:S05]  /*80a0*/  RET.REL.NODEC R12 `(_Z15SoftmaxWarpImplI22BroadcastScaleMaskLoadIffbLm4EiE11DirectStoreIffEfLi2ELi22ELi32ELi1ELb0EL9Algorithm0EEvT_T0_ll) ;  /* 0xffffff7c0cd47950 */ /* 0x001fea0003c3ffff */
.L_x_7533:
        /* <DEDUP_REMOVED lines=13> */
.L_x_37487:


//--------------------- .text._Z15SoftmaxWarpImplI22BroadcastScaleMaskLoadIffbLm4EiE11DirectStoreIffEfLi2ELi20ELi32ELi1ELb1EL9Algorithm0EEvT_T0_ll --------------------------
	.section	.text._Z15SoftmaxWarpImplI22BroadcastScaleMaskLoadIffbLm4EiE11DirectStoreIffEfLi2ELi20ELi32ELi1ELb1EL9Algorithm0EEvT_T0_ll,"ax",@progbits
	.align	128
        .global         _Z15SoftmaxWarpImplI22BroadcastScaleMaskLoadIffbLm4EiE11DirectStoreIffEfLi2ELi20ELi32ELi1ELb1EL9Algorithm0EEvT_T0_ll
        .type           _Z15SoftmaxWarpImplI22BroadcastScaleMaskLoadIffbLm4EiE11DirectStoreIffEfLi2ELi20ELi32ELi1ELb1EL9Algorithm0EEvT_T0_ll,@function
        .size           _Z15SoftmaxWarpImplI22BroadcastScaleMaskLoadIffbLm4EiE11DirectStoreIffEfLi2ELi20ELi32ELi1ELb1EL9Algorithm0EEvT_T0_ll,(.L_x_37488 - _Z15SoftmaxWarpImplI22BroadcastScaleMaskLoadIffbLm4EiE11DirectStoreIffEfLi2ELi20ELi32ELi1ELb1EL9Algorithm0EEvT_T0_ll)
        .other          _Z15SoftmaxWarpImplI22BroadcastScaleMaskLoadIffbLm4EiE11DirectStoreIffEfLi2ELi20ELi32ELi1ELb1EL9Algorithm0EEvT_T0_ll,@"STO_CUDA_ENTRY STV_DEFAULT"
_Z15SoftmaxWarpImplI22BroadcastScaleMaskLoadIffbLm4EiE11DirectStoreIffEfLi2ELi20ELi32ELi1ELb1EL9Algorithm0EEvT_T0_ll:
.text._Z15SoftmaxWarpImplI22BroadcastScaleMaskLoadIffbLm4EiE11DirectStoreIffEfLi2ELi20ELi32ELi1ELb1EL9Algorithm0EEvT_T0_ll:
        /* <DEDUP_REMOVED lines=27> */
.L_x_7534:
        /* <DEDUP_REMOVED lines=22> */
.L_x_7617:
[----:B------:R-:W0:Y:S01]  /*0310*/  LDC.64 R2, c[0x0][0x410] ;  /* 0x00010400ff027b82 */ /* 0x000e220000000a00 */
        /* <DEDUP_REMOVED lines=10> */
[----:B--23--:R-:W-:Y:S06]  /*03c0*/  @P2 BRA `(.L_x_7537) ;  /* 0x0000000800042947 */ /* 0x00cfec0003800000 */
        /* <DEDUP_REMOVED lines=129> */
.L_x_7537:
[----:B------:R-:W-:Y:S05]  /*0be0*/  BSYNC.RECONVERGENT B1 ;  /* 0x0000000000017941 */ /* 0x000fea0003800200 */
.L_x_7536:
        /* <DEDUP_REMOVED lines=9> */
[----:B-1----:R-:W-:Y:S01]  /*0c80*/  R2UR UR4, R26 ;  /* 0x000000001a0472ca */ /* 0x002fe200000e0000 */
[----:B------:R-:W-:Y:S01]  /*0c90*/  IMAD.MOV.U32 R4, RZ, RZ, RZ ;  /* 0x000000ffff047224 */ /* 0x000fe200078e00ff */
        /* <DEDUP_REMOVED lines=11> */
[----:B------:R-:W-:-:S04]  /*0d50*/  IMAD R15, R15, R8, RZ ;  /* 0x000000080f0f7224 */ /* 0x000fc800078e02ff */
[----:B------:R-:W-:Y:S01]  /*0d60*/  IMAD.HI.U32 R4, R5, R15, R4 ;  /* 0x0000000f05047227 */ /* 0x000fe200078e0004 */
[----:B------:R-:W-:Y:S02]  /*0d70*/  MOV R5, R10 ;  /* 0x0000000a00057202 */ /* 0x000fe40000000f00 */
[----:B-1----:R-:W-:-:S03]  /*0d80*/  IABS R15, R17 ;  /* 0x00000011000f7213 */ /* 0x002fc60000000000 */
        /* <DEDUP_REMOVED lines=14> */
[----:B------:R1:W3:Y:S03]  /*0e70*/  F2I.FTZ.U32.TRUNC.NTZ R9, R8 ;  /* 0x0000000800097305 */ /* 0x0002e6000021f000 */
[----:B------:R-:W-:Y:S02]  /*0e80*/  MOV R10, R4 ;  /* 0x00000004000a7202 */ /* 0x000fe40000000f00 */
[----:B------:R-:W4:Y:S03]  /*0e90*/  LDC R4, c[0x0][0x3c0] ;  /* 0x0000f000ff047b82 */ /* 0x000f260000000800 */
[----:B------:R-:W-:-:S02]  /*0ea0*/  @!P6 IMAD.MOV R10, RZ, RZ, -R10 ;  /* 0x000000ffff0ae224 */ /* 0x000fc400078e0a0a */
[----:B-1----:R-:W-:Y:S02]  /*0eb0*/  HFMA2 R8, -RZ, RZ, 0, 0 ;  /* 0x00000000ff087431 */ /* 0x002fe400000001ff */
[----:B------:R-:W-:Y:S02]  /*0ec0*/  @!P4 LOP3.LUT R10, RZ, R11, RZ, 0x33, !PT ;  /* 0x0000000bff0ac212 */ /* 0x000fe400078e33ff */
[----:B---3--:R-:W-:-:S03]  /*0ed0*/  IADD3 R6, PT, PT, RZ, -R9, RZ ;  /* 0x80000009ff067210 */ /* 0x008fc60007ffe0ff */
[----:B------:R-:W-:-:S04]  /*0ee0*/  IMAD.MOV R5, RZ, RZ, -R10 ;  /* 0x000000ffff057224 */ /* 0x000fc800078e0a0a */
[----:B------:R-:W-:Y:S02]  /*0ef0*/  IMAD R12, R11, R5, R0 ;  /* 0x000000050b0c7224 */ /* 0x000fe400078e0200 */
[----:B------:R-:W-:-:S03]  /*0f00*/  IMAD R5, R6, R15, RZ ;  /* 0x0000000f06057224 */ /* 0x000fc600078e02ff */
[----:B------:R-:W-:Y:S01]  /*0f10*/  IABS R6, R12 ;  /* 0x0000000c00067213 */ /* 0x000fe20000000000 */
[----:B------:R-:W-:Y:S01]  /*0f20*/  IMAD.HI.U32 R5, R9, R5, R8 ;  /* 0x0000000509057227 */ /* 0x000fe200078e0008 */
[----:B----4-:R-:W-:-:S05]  /*0f30*/  IABS R11, R4 ;  /* 0x00000004000b7213 */ /* 0x010fca0000000000 */
        /* <DEDUP_REMOVED lines=11> */
[----:B------:R-:W-:Y:S02]  /*0ff0*/  ISETP.GE.AND P6, PT, R6, RZ, PT ;  /* 0x000000ff0600720c */ /* 0x000fe40003fc6270 */
[----:B------:R1:W3:Y:S05]  /*1000*/  F2I.FTZ.U32.TRUNC.NTZ R9, R8 ;  /* 0x0000000800097305 */ /* 0x0002ea000021f000 */
[----:B------:R-:W-:Y:S01]  /*1010*/  @P4 VIADD R5, R5, 0x1 ;  /* 0x0000000105054836 */ /* 0x000fe20000000000 */
[----:B------:R-:W-:Y:S01]  /*1020*/  ISETP.NE.AND P4, PT, R17, RZ, PT ;  /* 0x000000ff1100720c */ /* 0x000fe20003f85270 */
[----:B-1----:R-:W-:-:S03]  /*1030*/  HFMA2 R8, -RZ, RZ, 0, 0 ;  /* 0x00000000ff087431 */ /* 0x002fc600000001ff */
[----:B------:R-:W-:-:S05]  /*1040*/  MOV R14, R5 ;  /* 0x00000005000e7202 */ /* 0x000fca0000000f00 */
[----:B------:R-:W-:Y:S01]  /*1050*/  @!P6 IMAD.MOV R14, RZ, RZ, -R14 ;  /* 0x000000ffff0ee224 */ /* 0x000fe200078e0a0e */
[----:B---3--:R-:W-:-:S03]  /*1060*/  IADD3 R6, PT, PT, RZ, -R9, RZ ;  /* 0x80000009ff067210 */ /* 0x008fc60007ffe0ff */
        /* <DEDUP_REMOVED lines=63> */
.L_x_7539:
[----:B------:R-:W-:Y:S05]  /*1460*/  BSYNC.RECONVERGENT B1 ;  /* 0x0000000000017941 */ /* 0x000fea0003800200 */
.L_x_7538:
        /* <DEDUP_REMOVED lines=17> */
[----:B-1----:R-:W-:-:S06]  /*1580*/  VIADD R8, R6, 0xffffffe ;  /* 0x0ffffffe06087836 */ /* 0x002fcc0000000000 */
[----:B------:R-:W1:Y:S08]  /*1590*/  I2F.RP R6, R17 ;  /* 0x0000001100067306 */ /* 0x000e700000209400 */
[----:B------:R-:W3:Y:S08]  /*15a0*/  F2I.FTZ.U32.TRUNC.NTZ R5, R8 ;  /* 0x0000000800057305 */ /* 0x000ef0000021f000 */
[----:B-1----:R-:W1:Y:S01]  /*15b0*/  MUFU.RCP R6, R6 ;  /* 0x0000000600067308 */ /* 0x002e620000001000 */
[----:B---3--:R-:W-:-:S05]  /*15c0*/  IADD3 R4, PT, PT, RZ, -R5, RZ ;  /* 0x80000005ff047210 */ /* 0x008fca0007ffe0ff */
[----:B------:R-:W-:Y:S02]  /*15d0*/  IMAD R9, R4, R11, RZ ;  /* 0x0000000b04097224 */ /* 0x000fe400078e02ff */
[----:B------:R-:W-:Y:S01]  /*15e0*/  IMAD.MOV.U32 R4, RZ, RZ, RZ ;  /* 0x000000ffff047224 */ /* 0x000fe200078e00ff */
[----:B-1----:R-:W-:-:S03]  /*15f0*/  IADD3 R8, PT, PT, R6, 0xffffffe, RZ ;  /* 0x0ffffffe06087810 */ /* 0x002fc60007ffe0ff */
[----:B------:R-:W-:Y:S01]  /*1600*/  IMAD.HI.U32 R5, R5, R9, R4 ;  /* 0x0000000905057227 */ /* 0x000fe200078e0004 */
[----:B------:R-:W-:-:S05]  /*1610*/  MOV R4, R10 ;  /* 0x0000000a00047202 */ /* 0x000fca0000000f00 */
[----:B------:R-:W-:-:S04]  /*1620*/  IMAD.HI.U32 R5, R5, R4, RZ ;  /* 0x0000000405057227 */ /* 0x000fc800078e00ff */
[----:B------:R-:W-:-:S04]  /*1630*/  IMAD.MOV R9, RZ, RZ, -R5 ;  /* 0x000000ffff097224 */ /* 0x000fc800078e0a05 */
[C---:B------:R-:W-:Y:S02]  /*1640*/  IMAD R4, R11.reuse, R9, R4 ;  /* 0x000000090b047224 */ /* 0x040fe400078e0204 */
[----:B------:R1:W3:Y:S03]  /*1650*/  F2I.FTZ.U32.TRUNC.NTZ R9, R8 ;  /* 0x0000000800097305 */ /* 0x0002e6000021f000 */
[----:B------:R-:W-:Y:S01]  /*1660*/  ISETP.GT.U32.AND P6, PT, R11, R4, PT ;  /* 0x000000040b00720c */ /* 0x000fe20003fc4070 */
[----:B-1----:R-:W-:Y:S02]  /*1670*/  IMAD.MOV.U32 R8, RZ, RZ, RZ ;  /* 0x000000ffff087224 */ /* 0x002fe400078e00ff */
[----:B---3--:R-:W-:-:S10]  /*1680*/  IMAD.MOV R6, RZ, RZ, -R9 ;  /* 0x000000ffff067224 */ /* 0x008fd400078e0a09 */
        /* <DEDUP_REMOVED lines=8> */
[----:B------:R-:W-:-:S08]  /*1710*/  @!P6 IADD3 R5, PT, PT, -R5, RZ, RZ ;  /* 0x000000ff0505e210 */ /* 0x000fd00007ffe1ff */
        /* <DEDUP_REMOVED lines=19> */
[----:B------:R-:W-:Y:S02]  /*1850*/  ISETP.GE.AND P6, PT, R8, RZ, PT ;  /* 0x000000ff0800720c */ /* 0x000fe40003fc6270 */
[----:B-1----:R-:W-:-:S04]  /*1860*/  IADD3 R8, PT, PT, R14, 0xffffffe, RZ ;  /* 0x0ffffffe0e087810 */ /* 0x002fc80007ffe0ff */
[----:B------:R1:W4:Y:S01]  /*1870*/  F2I.FTZ.U32.TRUNC.NTZ R9, R8 ;  /* 0x0000000800097305 */ /* 0x000322000021f000 */
[----:B------:R-:W-:Y:S01]  /*1880*/  @P1 VIADD R6, R6, 0x1 ;  /* 0x0000000106061836 */ /* 0x000fe20000000000 */
[----:B------:R-:W-:-:S04]  /*1890*/  ISETP.NE.AND P1, PT, R12, RZ, PT ;  /* 0x000000ff0c00720c */ /* 0x000fc80003f25270 */
[----:B------:R-:W-:Y:S01]  /*18a0*/  MOV R10, R6 ;  /* 0x00000006000a7202 */ /* 0x000fe20000000f00 */
[----:B-1----:R-:W-:-:S04]  /*18b0*/  HFMA2 R8, -RZ, RZ, 0, 0 ;  /* 0x00000000ff087431 */ /* 0x002fc800000001ff */
[----:B------:R-:W-:-:S04]  /*18c0*/  @!P6 IMAD.MOV R10, RZ, RZ, -R10 ;  /* 0x000000ffff0ae224 */ /* 0x000fc800078e0a0a */
[----:B------:R-:W-:Y:S02]  /*18d0*/  @!P1 LOP3.LUT R10, RZ, R12, RZ, 0x33, !PT ;  /* 0x0000000cff0a9212 */ /* 0x000fe400078e33ff */
[----:B----4-:R-:W-:-:S03]  /*18e0*/  IADD3 R14, PT, PT, RZ, -R9, RZ ;  /* 0x80000009ff0e7210 */ /* 0x010fc60007ffe0ff */
        /* <DEDUP_REMOVED lines=61> */
.L_x_7541:
[----:B------:R-:W-:Y:S05]  /*1cc0*/  BSYNC.RECONVERGENT B1 ;  /* 0x0000000000017941 */ /* 0x000fea0003800200 */
.L_x_7540:
        /* <DEDUP_REMOVED lines=18> */
[----:B------:R-:W4:Y:S08]  /*1df0*/  I2F.RP R12, R16 ;  /* 0x00000010000c7306 */ /* 0x000f300000209400 */
[----:B---3--:R-:W3:Y:S08]  /*1e00*/  MUFU.RCP R6, R6 ;  /* 0x0000000600067308 */ /* 0x008ef00000001000 */
[----:B----4-:R-:W-:Y:S01]  /*1e10*/  MUFU.RCP R12, R12 ;  /* 0x0000000c000c7308 */ /* 0x010fe20000001000 */
[----:B---3--:R-:W-:Y:S01]  /*1e20*/  VIADD R8, R6, 0xffffffe ;  /* 0x0ffffffe06087836 */ /* 0x008fe20000000000 */
[----:B------:R-:W-:-:S06]  /*1e30*/  IABS R6, R0 ;  /* 0x0000000000067213 */ /* 0x000fcc0000000000 */
[----:B------:R3:W4:Y:S02]  /*1e40*/  F2I.FTZ.U32.TRUNC.NTZ R9, R8 ;  /* 0x0000000800097305 */ /* 0x000724000021f000 */
[----:B---3--:R-:W-:Y:S01]  /*1e50*/  IMAD.MOV.U32 R8, RZ, RZ, RZ ;  /* 0x000000ffff087224 */ /* 0x008fe200078e00ff */
[----:B----4-:R-:W-:-:S05]  /*1e60*/  IADD3 R10, PT, PT, RZ, -R9, RZ ;  /* 0x80000009ff0a7210 */ /* 0x010fca0007ffe0ff */
[----:B------:R-:W-:-:S04]  /*1e70*/  IMAD R17, R10, R11, RZ ;  /* 0x0000000b0a117224 */ /* 0x000fc800078e02ff */
[----:B------:R-:W-:-:S04]  /*1e80*/  IMAD.HI.U32 R17, R9, R17, R8 ;  /* 0x0000001109117227 */ /* 0x000fc800078e0008 */
[----:B------:R-:W-:Y:S02]  /*1e90*/  VIADD R8, R12, 0xffffffe ;  /* 0x0ffffffe0c087836 */ /* 0x000fe40000000000 */
[----:B------:R-:W-:-:S05]  /*1ea0*/  IMAD.HI.U32 R10, R17, R6, RZ ;  /* 0x00000006110a7227 */ /* 0x000fca00078e00ff */
[----:B------:R-:W-:-:S05]  /*1eb0*/  IADD3 R9, PT, PT, -R10, RZ, RZ ;  /* 0x000000ff0a097210 */ /* 0x000fca0007ffe1ff */
[C---:B------:R-:W-:Y:S02]  /*1ec0*/  IMAD R6, R11.reuse, R9, R6 ;  /* 0x000000090b067224 */ /* 0x040fe400078e0206 */
[----:B------:R3:W4:Y:S03]  /*1ed0*/  F2I.FTZ.U32.TRUNC.NTZ R9, R8 ;  /* 0x0000000800097305 */ /* 0x000726000021f000 */
[----:B------:R-:W-:Y:S01]  /*1ee0*/  ISETP.GT.U32.AND P6, PT, R11, R6, PT ;  /* 0x000000060b00720c */ /* 0x000fe20003fc4070 */
[----:B---3--:R-:W-:Y:S01]  /*1ef0*/  HFMA2 R8, -RZ, RZ, 0, 0 ;  /* 0x00000000ff087431 */ /* 0x008fe200000001ff */
[----:B----4-:R-:W-:-:S11]  /*1f00*/  IADD3 R17, PT, PT, RZ, -R9, RZ ;  /* 0x80000009ff117210 */ /* 0x010fd60007ffe0ff */
[----:B------:R-:W-:Y:S01]  /*1f10*/  @!P6 IMAD.IADD R6, R6, 0x1, -R11 ;  /* 0x000000010606e824 */ /* 0x000fe200078e0a0b */
[----:B------:R-:W-:-:S04]  /*1f20*/  @!P6 IADD3 R10, PT, PT, R10, 0x1, RZ ;  /* 0x000000010a0ae810 */ /* 0x000fc80007ffe0ff */
[----:B------:R-:W-:Y:S02]  /*1f30*/  ISETP.GE.U32.AND P0, PT, R6, R11, PT ;  /* 0x0000000b0600720c */ /* 0x000fe40003f06070 */
[----:B------:R-:W-:-:S04]  /*1f40*/  LOP3.LUT R6, R0, R15, RZ, 0x3c, !PT ;  /* 0x0000000f00067212 */ /* 0x000fc800078e3cff */
[----:B------:R-:W-:Y:S02]  /*1f50*/  ISETP.GE.AND P6, PT, R6, RZ, PT ;  /* 0x000000ff0600720c */ /* 0x000fe40003fc6270 */
[----:B------:R-:W3:Y:S05]  /*1f60*/  LDC R6, c[0x0][0x3c0] ;  /* 0x0000f000ff067b82 */ /* 0x000eea0000000800 */
[----:B------:R-:W-:Y:S02]  /*1f70*/  @P0 IADD3 R10, PT, PT, R10, 0x1, RZ ;  /* 0x000000010a0a0810 */ /* 0x000fe40007ffe0ff */
[----:B------:R-:W-:-:S04]  /*1f80*/  ISETP.NE.AND P0, PT, R15, RZ, PT ;  /* 0x000000ff0f00720c */ /* 0x000fc80003f05270 */
[----:B------:R-:W-:-:S09]  /*1f90*/  @!P6 IMAD.MOV R10, RZ, RZ, -R10 ;  /* 0x000000ffff0ae224 */ /* 0x000fd200078e0a0a */
[----:B------:R-:W-:-:S05]  /*1fa0*/  @!P0 LOP3.LUT R10, RZ, R15, RZ, 0x33, !PT ;  /* 0x0000000fff0a8212 */ /* 0x000fca00078e33ff */
[----:B------:R-:W-:-:S04]  /*1fb0*/  IMAD.MOV R11, RZ, RZ, -R10 ;  /* 0x000000ffff0b7224 */ /* 0x000fc800078e0a0a */
[----:B------:R-:W-:Y:S02]  /*1fc0*/  IMAD R14, R15, R11, R0 ;  /* 0x0000000b0f0e7224 */ /* 0x000fe400078e0200 */
[----:B------:R-:W-:Y:S01]  /*1fd0*/  IMAD R11, R17, R16, RZ ;  /* 0x00000010110b7224 */ /* 0x000fe200078e02ff */
[----:B---3--:R-:W-:Y:S02]  /*1fe0*/  IABS R17, R6 ;  /* 0x0000000600117213 */ /* 0x008fe40000000000 */
[----:B------:R-:W-:Y:S01]  /*1ff0*/  IABS R12, R14 ;  /* 0x0000000e000c7213 */ /* 0x000fe20000000000 */
[----:B------:R-:W-:-:S04]  /*2000*/  IMAD.HI.U32 R8, R9, R11, R8 ;  /* 0x0000000b09087227 */ /* 0x000fc800078e0008 */
        /* <DEDUP_REMOVED lines=16> */
[----:B------:R-:W-:-:S05]  /*2110*/  IMAD.MOV.U32 R11, RZ, RZ, R8 ;  /* 0x000000ffff0b7224 */ /* 0x000fca00078e0008 */
[----:B------:R-:W-:-:S05]  /*2120*/  @!P6 IADD3 R11, PT, PT, -R11, RZ, RZ ;  /* 0x000000ff0b0be210 */ /* 0x000fca0007ffe1ff */
[----:B------:R-:W-:-:S04]  /*2130*/  @!P0 LOP3.LUT R11, RZ, R5, RZ, 0x33, !PT ;  /* 0x00000005ff0b8212 */ /* 0x000fc800078e33ff */
[----:B------:R-:W-:Y:S01]  /*2140*/  IADD3 R8, PT, PT, -R11, RZ, RZ ;  /* 0x000000ff0b087210 */ /* 0x000fe20007ffe1ff */
[----:B---3--:R-:W-:-:S04]  /*2150*/  IMAD.MOV R12, RZ, RZ, -R9 ;  /* 0x000000ffff0c7224 */ /* 0x008fc800078e0a09 */
        /* <DEDUP_REMOVED lines=23> */
[----:B------:R-:W-:Y:S02]  /*22d0*/  SEL R10, R10, RZ, P6 ;  /* 0x000000ff0a0a7207 */ /* 0x000fe40003000000 */
[----:B------:R-:W-:Y:S02]  /*22e0*/  ISETP.NE.AND.EX P0, PT, R21, RZ, PT, P0 ;  /* 0x000000ff1500720c */ /* 0x000fe40003f05300 */
[----:B-1----:R-:W-:Y:S01]  /*22f0*/  ISETP.NE.U32.AND P6, PT, R18, 0x1, PT ;  /* 0x000000011200780c */ /* 0x002fe20003fc5070 */
[----:B------:R-:W-:Y:S01]  /*2300*/  IMAD R10, R10, UR36, RZ ;  /* 0x000000240a0a7c24 */ /* 0x000fe2000f8e02ff */
[----:B------:R-:W-:-:S02]  /*2310*/  IADD3 R9, PT, PT, -R5, RZ, RZ ;  /* 0x000000ff05097210 */ /* 0x000fc40007ffe1ff */
[----:B------:R-:W-:Y:S02]  /*2320*/  SEL R11, R11, RZ, P0 ;  /* 0x000000ff0b0b7207 */ /* 0x000fe40000000000 */
[----:B---3--:R-:W-:Y:S01]  /*2330*/  ISETP.NE.U32.AND P0, PT, R16, 0x1, PT ;  /* 0x000000011000780c */ /* 0x008fe20003f05070 */
        /* <DEDUP_REMOVED lines=31> */
.L_x_7543:
[----:B------:R-:W-:Y:S05]  /*2530*/  BSYNC.RECONVERGENT B1 ;  /* 0x0000000000017941 */ /* 0x000fea0003800200 */
.L_x_7542:
        /* <DEDUP_REMOVED lines=73> */
[----:B------:R-:W-:Y:S01]  /*29d0*/  IMAD R15, R19, R24, RZ ;  /* 0x00000018130f7224 */ /* 0x000fe200078e02ff */
[----:B------:R-:W1:Y:S02]  /*29e0*/  LDC.64 R16, c[0x0][0x3a8] ;  /* 0x0000ea00ff107b82 */ /* 0x000e640000000a00 */
[----:B------:R-:W-:Y:S01]  /*29f0*/  IABS R10, R20 ;  /* 0x00000014000a7213 */ /* 0x000fe20000000000 */
[----:B------:R-:W-:-:S03]  /*2a00*/  IMAD.HI.U32 R8, R9, R15, R8 ;  /* 0x0000000f09087227 */ /* 0x000fc600078e0008 */
[----:B------:R-:W-:Y:S02]  /*2a10*/  MOV R9, R10 ;  /* 0x0000000a00097202 */ /* 0x000fe40000000f00 */
[----:B------:R-:W3:Y:S03]  /*2a20*/  LDC.64 R14, c[0x0][0x3a0] ;  /* 0x0000e800ff0e7b82 */ /* 0x000ee60000000a00 */
        /* <DEDUP_REMOVED lines=23> */
[----:B------:R-:W-:-:S02]  /*2ba0*/  SEL R14, R18, RZ, P3 ;  /* 0x000000ff120e7207 */ /* 0x000fc40001800000 */
[----:B-1----:R-:W-:Y:S02]  /*2bb0*/  ISETP.NE.U32.AND P3, PT, R16, 0x1, PT ;  /* 0x000000011000780c */ /* 0x002fe40003f65070 */
        /* <DEDUP_REMOVED lines=30> */
.L_x_7545:
[----:B------:R-:W-:Y:S05]  /*2da0*/  BSYNC.RECONVERGENT B1 ;  /* 0x0000000000017941 */ /* 0x000fea0003800200 */
.L_x_7544:
        /* <DEDUP_REMOVED lines=45> */
[----:B------:R-:W-:-:S05]  /*3080*/  ISETP.NE.AND P5, PT, R15, RZ, PT ;  /* 0x000000ff0f00720c */ /* 0x000fca0003fa5270 */
[----:B------:R-:W-:Y:S01]  /*3090*/  @!P6 IADD3 R9, PT, PT, -R9, RZ, RZ ;  /* 0x000000ff0909e210 */ /* 0x000fe20007ffe1ff */
[----:B-1----:R-:W-:-:S07]  /*30a0*/  IMAD.MOV.U32 R2, RZ, RZ, RZ ;  /* 0x000000ffff027224 */ /* 0x002fce00078e00ff */
[----:B------:R-:W-:Y:S01]  /*30b0*/  @!P5 LOP3.LUT R9, RZ, R15, RZ, 0x33, !PT ;  /* 0x0000000fff09d212 */ /* 0x000fe200078e33ff */
[----:B---3--:R-:W-:-:S03]  /*30c0*/  IMAD.MOV R19, RZ, RZ, -R3 ;  /* 0x000000ffff137224 */ /* 0x008fc600078e0a03 */
[----:B------:R-:W-:Y:S02]  /*30d0*/  IADD3 R11, PT, PT, -R9, RZ, RZ ;  /* 0x000000ff090b7210 */ /* 0x000fe40007ffe1ff */
[----:B0-----:R-:W-:-:S03]  /*30e0*/  IABS R24, R8 ;  /* 0x0000000800187213 */ /* 0x001fc60000000000 */
        /* <DEDUP_REMOVED lines=23> */
[----:B------:R-:W-:Y:S02]  /*3260*/  @!P5 LOP3.LUT R16, RZ, R10, RZ, 0x33, !PT ;  /* 0x0000000aff10d212 */ /* 0x000fe400078e33ff */
[----:B0-----:R-:W-:-:S03]  /*3270*/  IADD3 R31, PT, PT, RZ, -R3, RZ ;  /* 0x80000003ff1f7210 */ /* 0x001fc60007ffe0ff */
        /* <DEDUP_REMOVED lines=9> */
[----:B------:R-:W-:-:S05]  /*3310*/  IADD3 R10, PT, PT, -R2, RZ, RZ ;  /* 0x000000ff020a7210 */ /* 0x000fca0007ffe1ff */
[C---:B------:R-:W-:Y:S02]  /*3320*/  IMAD R3, R24.reuse, R10, R3 ;  /* 0x0000000a18037224 */ /* 0x040fe400078e0203 */
[----:B------:R-:W3:Y:S03]  /*3330*/  LDC.64 R10, c[0x0][0x390] ;  /* 0x0000e400ff0a7b82 */ /* 0x000ee60000000a00 */
        /* <DEDUP_REMOVED lines=10> */
[----:B---3--:R-:W-:-:S03]  /*33e0*/  ISETP.NE.U32.AND P6, PT, R10, 0x1, PT ;  /* 0x000000010a00780c */ /* 0x008fc60003fc5070 */
[----:B------:R-:W-:Y:S02]  /*33f0*/  @!P5 LOP3.LUT R12, RZ, R8, RZ, 0x33, !PT ;  /* 0x00000008ff0cd212 */ /* 0x000fe400078e33ff */
[----:B0-----:R-:W-:Y:S02]  /*3400*/  ISETP.NE.U32.AND P5, PT, R14, 0x1, PT ;  /* 0x000000010e00780c */ /* 0x001fe40003fa5070 */
[----:B------:R-:W-:Y:S02]  /*3410*/  ISETP.NE.AND.EX P6, PT, R11, RZ, PT, P6 ;  /* 0x000000ff0b00720c */ /* 0x000fe40003fc5360 */
[----:B------:R-:W-:Y:S02]  /*3420*/  ISETP.NE.AND.EX P5, PT, R15, RZ, PT, P5 ;  /* 0x000000ff0f00720c */ /* 0x000fe40003fa5350 */
[----:B------:R-:W-:Y:S02]  /*3430*/  SEL R9, R9, RZ, P6 ;  /* 0x000000ff09097207 */ /* 0x000fe40003000000 */
[----:B-1----:R-:W-:-:S02]  /*3440*/  ISETP.NE.U32.AND P6, PT, R30, 0x1, PT ;  /* 0x000000011e00780c */ /* 0x002fc40003fc5070 */
[----:B------:R-:W-:Y:S01]  /*3450*/  IADD3 R3, PT, PT, -R12, RZ, RZ ;  /* 0x000000ff0c037210 */ /* 0x000fe20007ffe1ff */
[----:B------:R-:W-:Y:S01]  /*3460*/  IMAD R9, R9, UR36, RZ ;  /* 0x0000002409097c24 */ /* 0x000fe2000f8e02ff */
[----:B------:R-:W-:Y:S02]  /*3470*/  SEL R10, R16, RZ, P5 ;  /* 0x000000ff100a7207 */ /* 0x000fe40002800000 */
        /* <DEDUP_REMOVED lines=32> */
.L_x_7547:
[----:B------:R-:W-:Y:S05]  /*3680*/  BSYNC.RECONVERGENT B1 ;  /* 0x0000000000017941 */ /* 0x000fea0003800200 */
.L_x_7546:
        /* <DEDUP_REMOVED lines=36> */
[----:B------:R-:W-:-:S06]  /*38d0*/  @P5 IADD3 R9, PT, PT, R9, 0x1, RZ ;  /* 0x0000000109095810 */ /* 0x000fcc0007ffe0ff */
[----:B------:R-:W-:Y:S01]  /*38e0*/  @!P4 IMAD.MOV R9, RZ, RZ, -R9 ;  /* 0x000000ffff09c224 */ /* 0x000fe200078e0a09 */
[----:B------:R-:W-:Y:S02]  /*38f0*/  @!P6 LOP3.LUT R9, RZ, R15, RZ, 0x33, !PT ;  /* 0x0000000fff09e212 */ /* 0x000fe400078e33ff */
[----:B-1----:R-:W-:-:S03]  /*3900*/  MOV R2, RZ ;  /* 0x000000ff00027202 */ /* 0x002fc60000000f00 */
[----:B------:R-:W-:Y:S01]  /*3910*/  IMAD.MOV R11, RZ, RZ, -R9 ;  /* 0x000000ffff0b7224 */ /* 0x000fe200078e0a09 */
[----:B--2---:R-:W-:-:S03]  /*3920*/  IADD3 R17, PT, PT, RZ, -R3, RZ ;  /* 0x80000003ff117210 */ /* 0x004fc60007ffe0ff */
        /* <DEDUP_REMOVED lines=49> */
[----:B------:R-:W-:-:S06]  /*3c40*/  IMAD R9, R9, UR36, RZ ;  /* 0x0000002409097c24 */ /* 0x000fcc000f8e02ff */
[----:B------:R-:W-:Y:S02]  /*3c50*/  @!P4 IADD3 R12, PT, PT, -R12, RZ, RZ ;  /* 0x000000ff0c0cc210 */ /* 0x000fe40007ffe1ff */
[----:B--2---:R-:W-:-:S03]  /*3c60*/  ISETP.NE.U32.AND P4, PT, R10, 0x1, PT ;  /* 0x000000010a00780c */ /* 0x004fc60003f85070 */
[----:B------:R-:W-:Y:S02]  /*3c70*/  @!P5 LOP3.LUT R12, RZ, R8, RZ, 0x33, !PT ;  /* 0x00000008ff0cd212 */ /* 0x000fe400078e33ff */
[----:B------:R-:W-:Y:S02]  /*3c80*/  ISETP.NE.AND.EX P4, PT, R11, RZ, PT, P4 ;  /* 0x000000ff0b00720c */ /* 0x000fe40003f85340 */
[----:B0-----:R-:W-:Y:S01]  /*3c90*/  ISETP.NE.U32.AND P5, PT, R14, 0x1, PT ;  /* 0x000000010e00780c */ /* 0x001fe20003fa5070 */
[----:B------:R-:W-:Y:S01]  /*3ca0*/  IMAD.MOV R3, RZ, RZ, -R12 ;  /* 0x000000ffff037224 */ /* 0x000fe200078e0a0c */
[----:B-1----:R-:W-:Y:S02]  /*3cb0*/  ISETP.NE.U32.AND P6, PT, R30, 0x1, PT ;  /* 0x000000011e00780c */ /* 0x002fe40003fc5070 */
[----:B------:R-:W-:Y:S01]  /*3cc0*/  ISETP.NE.AND.EX P5, PT, R15, RZ, PT, P5 ;  /* 0x000000ff0f00720c */ /* 0x000fe20003fa5350 */
[----:B------:R-:W-:Y:S01]  /*3cd0*/  IMAD R8, R8, R3, R53 ;  /* 0x0000000308087224 */ /* 0x000fe200078e0235 */
[----:B------:R-:W-:Y:S01]  /*3ce0*/  SEL R10, R17, RZ, P4 ;  /* 0x000000ff110a7207 */ /* 0x000fe20002000000 */
        /* <DEDUP_REMOVED lines=29> */
.L_x_7549:
[----:B------:R-:W-:Y:S05]  /*3ec0*/  BSYNC.RECONVERGENT B1 ;  /* 0x0000000000017941 */ /* 0x000fea0003800200 */
.L_x_7548:
[----:B------:R-:W-:Y:S01]  /*3ed0*/  BSSY.RECONVERGENT B1, `(.L_x_7550) ;  /* 0x0000083000017945 */ /* 0x000fe20003800200 */
[----:B------:R-:W-:Y:S01]  /*3ee0*/  IMAD.MOV.U32 R24, RZ, RZ, -0x800000 ;  /* 0xff800000ff187424 */ /* 0x000fe200078e00ff */
[----:B------:R-:W-:Y:S02]  /*3ef0*/  MOV R9, 0xff800000 ;  /* 0xff80000000097802 */ /* 0x000fe40000000f00 */
        /* <DEDUP_REMOVED lines=41> */
[----:B------:R-:W-:-:S04]  /*4190*/  IMAD.HI.U32 R2, R3, R31, R2 ;  /* 0x0000001f03027227 */ /* 0x000fc800078e0002 */
[----:B------:R-:W-:-:S05]  /*41a0*/  IMAD R9, R15, R9, R0 ;  /* 0x000000090f097224 */ /* 0x000fca00078e0200 */
        /* <DEDUP_REMOVED lines=8> */
[----:B------:R-:W-:Y:S02]  /*4230*/  @!P4 IADD3 R2, PT, PT, R2, 0x1, RZ ;  /* 0x000000010202c810 */ /* 0x000fe40007ffe0ff */
[----:B------:R-:W-:-:S02]  /*4240*/  ISETP.NE.AND P4, PT, R8, RZ, PT ;  /* 0x000000ff0800720c */ /* 0x000fc40003f85270 */
[----:B------:R-:W-:Y:S02]  /*4250*/  ISETP.GE.U32.AND P1, PT, R3, R14, PT ;  /* 0x0000000e0300720c */ /* 0x000fe40003f26070 */
[----:B------:R-:W-:-:S04]  /*4260*/  LOP3.LUT R3, R9, R8, RZ, 0x3c, !PT ;  /* 0x0000000809037212 */ /* 0x000fc800078e3cff */
[----:B------:R-:W-:Y:S01]  /*4270*/  ISETP.GE.AND P5, PT, R3, RZ, PT ;  /* 0x000000ff0300720c */ /* 0x000fe20003fa6270 */
[----:B0-----:R-:W-:-:S06]  /*4280*/  VIADD R14, R12, 0xffffffe ;  /* 0x0ffffffe0c0e7836 */ /* 0x001fcc0000000000 */
[----:B------:R-:W-:Y:S01]  /*4290*/  @P1 VIADD R2, R2, 0x1 ;  /* 0x0000000102021836 */ /* 0x000fe20000000000 */
[----:B------:R0:W1:Y:S04]  /*42a0*/  F2I.FTZ.U32.TRUNC.NTZ R15, R14 ;  /* 0x0000000e000f7305 */ /* 0x000068000021f000 */
[----:B------:R-:W-:-:S05]  /*42b0*/  MOV R30, R2 ;  /* 0x00000002001e7202 */ /* 0x000fca0000000f00 */
[----:B------:R-:W-:Y:S01]  /*42c0*/  @!P5 IMAD.MOV R30, RZ, RZ, -R30 ;  /* 0x000000ffff1ed224 */ /* 0x000fe200078e0a1e */
[----:B------:R-:W-:Y:S01]  /*42d0*/  @!P4 LOP3.LUT R30, RZ, R8, RZ, 0x33, !PT ;  /* 0x00000008ff1ec212 */ /* 0x000fe200078e33ff */
[----:B0-----:R-:W-:-:S03]  /*42e0*/  IMAD.MOV.U32 R14, RZ, RZ, RZ ;  /* 0x000000ffff0e7224 */ /* 0x001fc600078e00ff */
[----:B------:R-:W-:-:S05]  /*42f0*/  IADD3 R3, PT, PT, -R30, RZ, RZ ;  /* 0x000000ff1e037210 */ /* 0x000fca0007ffe1ff */
        /* <DEDUP_REMOVED lines=9> */
[----:B------:R-:W-:Y:S01]  /*4390*/  IMAD.HI.U32 R9, R15, R9, R14 ;  /* 0x000000090f097227 */ /* 0x000fe200078e000e */
[----:B------:R-:W-:Y:S01]  /*43a0*/  SEL R11, R11, RZ, P4 ;  /* 0x000000ff0b0b7207 */ /* 0x000fe20002000000 */
[----:B------:R-:W0:Y:S01]  /*43b0*/  LDC.64 R14, c[0x0][0x3a8] ;  /* 0x0000ea00ff0e7b82 */ /* 0x000e220000000a00 */
[----:B------:R-:W-:-:S03]  /*43c0*/  ISETP.NE.AND.EX P1, PT, R3, RZ, PT, P1 ;  /* 0x000000ff0300720c */ /* 0x000fc60003f25310 */
[----:B------:R-:W-:-:S04]  /*43d0*/  IMAD.HI.U32 R2, R9, R8, RZ ;  /* 0x0000000809027227 */ /* 0x000fc800078e00ff */
[----:B------:R-:W-:Y:S01]  /*43e0*/  IMAD R11, R11, UR36, RZ ;  /* 0x000000240b0b7c24 */ /* 0x000fe2000f8e02ff */
[----:B------:R-:W-:-:S05]  /*43f0*/  IADD3 R9, PT, PT, -R2, RZ, RZ ;  /* 0x000000ff02097210 */ /* 0x000fca0007ffe1ff */
        /* <DEDUP_REMOVED lines=48> */
.L_x_7551:
[----:B------:R-:W-:Y:S05]  /*4700*/  BSYNC.RECONVERGENT B1 ;  /* 0x0000000000017941 */ /* 0x000fea0003800200 */
.L_x_7550:
        /* <DEDUP_REMOVED lines=11> */
[----:B-1----:R-:W-:-:S07]  /*47c0*/  IABS R14, R8 ;  /* 0x00000008000e7213 */ /* 0x002fce0000000000 */
        /* <DEDUP_REMOVED lines=23> */
[----:B0-----:R-:W-:-:S05]  /*4940*/  IADD3 R15, PT, PT, RZ, -R3, RZ ;  /* 0x80000003ff0f7210 */ /* 0x001fca0007ffe0ff */
[----:B------:R-:W-:-:S04]  /*4950*/  IMAD R15, R15, R14, RZ ;  /* 0x0000000e0f0f7224 */ /* 0x000fc800078e02ff */
        /* <DEDUP_REMOVED lines=16> */
[----:B------:R-:W-:Y:S01]  /*4a60*/  LOP3.LUT R3, R31, R8, RZ, 0x3c, !PT ;  /* 0x000000081f037212 */ /* 0x000fe200078e3cff */
[----:B------:R-:W0:Y:S03]  /*4a70*/  LDC.64 R14, c[0x0][0x390] ;  /* 0x0000e400ff0e7b82 */ /* 0x000e260000000a00 */
[----:B------:R-:W-:-:S07]  /*4a80*/  ISETP.GE.AND P4, PT, R3, RZ, PT ;  /* 0x000000ff0300720c */ /* 0x000fce0003f86270 */
[----:B------:R-:W-:-:S05]  /*4a90*/  @P0 VIADD R2, R2, 0x1 ;  /* 0x0000000102020836 */ /* 0x000fca0000000000 */
[----:B------:R-:W-:-:S05]  /*4aa0*/  MOV R12, R2 ;  /* 0x00000002000c7202 */ /* 0x000fca0000000f00 */
[----:B------:R-:W-:Y:S01]  /*4ab0*/  @!P4 IMAD.MOV R12, RZ, RZ, -R12 ;  /* 0x000000ffff0cc224 */ /* 0x000fe200078e0a0c */
[----:B------:R-:W-:Y:S02]  /*4ac0*/  @!P1 LOP3.LUT R12, RZ, R8, RZ, 0x33, !PT ;  /* 0x00000008ff0c9212 */ /* 0x000fe400078e33ff */
[----:B0-----:R-:W-:Y:S02]  /*4ad0*/  ISETP.NE.U32.AND P1, PT, R14, 0x1, PT ;  /* 0x000000010e00780c */ /* 0x001fe40003f25070 */
[----:B------:R-:W-:Y:S02]  /*4ae0*/  IADD3 R3, PT, PT, -R12, RZ, RZ ;  /* 0x000000ff0c037210 */ /* 0x000fe40007ffe1ff */
[----:B--2---:R-:W-:Y:S02]  /*4af0*/  IABS R14, R55 ;  /* 0x00000037000e7213 */ /* 0x004fe40000000000 */
[----:B------:R-:W-:Y:S01]  /*4b00*/  ISETP.NE.AND.EX P1, PT, R15, RZ, PT, P1 ;  /* 0x000000ff0f00720c */ /* 0x000fe20003f25310 */
[----:B------:R-:W-:-:S02]  /*4b10*/  IMAD R28, R8, R3, R31 ;  /* 0x00000003081c7224 */ /* 0x000fc400078e021f */
[----:B------:R-:W0:Y:S01]  /*4b20*/  LDC.64 R30, c[0x0][0x398] ;  /* 0x0000e600ff1e7b82 */ /* 0x000e220000000a00 */
[----:B------:R-:W-:-:S05]  /*4b30*/  SEL R2, R11, RZ, P1 ;  /* 0x000000ff0b027207 */ /* 0x000fca0000800000 */
[----:B------:R-:W-:Y:S02]  /*4b40*/  IMAD R11, R2, UR36, RZ ;  /* 0x00000024020b7c24 */ /* 0x000fe4000f8e02ff */
[----:B------:R-:W-:Y:S01]  /*4b50*/  IMAD.MOV.U32 R2, RZ, RZ, RZ ;  /* 0x000000ffff027224 */ /* 0x000fe200078e00ff */
[----:B0-----:R-:W-:Y:S02]  /*4b60*/  ISETP.NE.U32.AND P0, PT, R30, 0x1, PT ;  /* 0x000000011e00780c */ /* 0x001fe40003f05070 */
[----:B------:R-:W0:Y:S02]  /*4b70*/  I2F.RP R30, R14 ;  /* 0x0000000e001e7306 */ /* 0x000e240000209400 */
[----:B------:R-:W-:-:S04]  /*4b80*/  ISETP.NE.AND.EX P0, PT, R31, RZ, PT, P0 ;  /* 0x000000ff1f00720c */ /* 0x000fc80003f05300 */
[----:B------:R-:W-:-:S05]  /*4b90*/  SEL R8, R12, RZ, P0 ;  /* 0x000000ff0c087207 */ /* 0x000fca0000000000 */
[----:B------:R-:W-:Y:S01]  /*4ba0*/  IMAD R31, R8, UR37, R11 ;  /* 0x00000025081f7c24 */ /* 0x000fe2000f8e020b */
[----:B0-----:R-:W0:Y:S02]  /*4bb0*/  MUFU.RCP R30, R30 ;  /* 0x0000001e001e7308 */ /* 0x001e240000001000 */
[----:B0-----:R-:W-:-:S06]  /*4bc0*/  VIADD R3, R30, 0xffffffe ;  /* 0x0ffffffe1e037836 */ /* 0x001fcc0000000000 */
[----:B------:R-:W0:Y:S02]  /*4bd0*/  F2I.FTZ.U32.TRUNC.NTZ R3, R3 ;  /* 0x0000000300037305 */ /* 0x000e24000021f000 */
[----:B0-----:R-:W-:-:S05]  /*4be0*/  IADD3 R15, PT, PT, RZ, -R3, RZ ;  /* 0x80000003ff0f7210 */ /* 0x001fca0007ffe0ff */
[----:B------:R-:W-:-:S04]  /*4bf0*/  IMAD R11, R15, R14, RZ ;  /* 0x0000000e0f0b7224 */ /* 0x000fc800078e02ff */
        /* <DEDUP_REMOVED lines=14> */
[----:B------:R-:W-:Y:S02]  /*4ce0*/  MOV R8, R2 ;  /* 0x0000000200087202 */ /* 0x000fe40000000f00 */
[----:B------:R-:W1:Y:S03]  /*4cf0*/  LDC.64 R2, c[0x0][0x3a0] ;  /* 0x0000e800ff027b82 */ /* 0x000e660000000a00 */
[----:B------:R-:W-:Y:S01]  /*4d00*/  @!P4 IMAD.MOV R8, RZ, RZ, -R8 ;  /* 0x000000ffff08c224 */ /* 0x000fe200078e0a08 */
[----:B------:R-:W-:Y:S02]  /*4d10*/  @!P1 LOP3.LUT R8, RZ, R55, RZ, 0x33, !PT ;  /* 0x00000037ff089212 */ /* 0x000fe400078e33ff */
[----:B0-----:R-:W-:Y:S02]  /*4d20*/  ISETP.NE.U32.AND P0, PT, R14, 0x1, PT ;  /* 0x000000010e00780c */ /* 0x001fe40003f05070 */
[----:B------:R-:W-:-:S02]  /*4d30*/  IADD3 R11, PT, PT, -R8, RZ, RZ ;  /* 0x000000ff080b7210 */ /* 0x000fc40007ffe1ff */
[----:B------:R-:W-:-:S03]  /*4d40*/  ISETP.NE.AND.EX P0, PT, R15, RZ, PT, P0 ;  /* 0x000000ff0f00720c */ /* 0x000fc60003f05300 */
[----:B------:R-:W-:-:S05]  /*4d50*/  IMAD R11, R55, R11, R28 ;  /* 0x0000000b370b7224 */ /* 0x000fca00078e021c */
[----:B------:R-:W-:Y:S02]  /*4d60*/  SEL R11, R11, RZ, P0 ;  /* 0x000000ff0b0b7207 */ /* 0x000fe40000000000 */
[----:B-1----:R-:W-:-:S04]  /*4d70*/  ISETP.NE.U32.AND P1, PT, R2, 0x1, PT ;  /* 0x000000010200780c */ /* 0x002fc80003f25070 */
[----:B------:R-:W-:Y:S02]  /*4d80*/  ISETP.NE.AND.EX P1, PT, R3, RZ, PT, P1 ;  /* 0x000000ff0300720c */ /* 0x000fe40003f25310 */
[----:B------:R-:W0:Y:S02]  /*4d90*/  LDC.64 R2, c[0x0][0x388] ;  /* 0x0000e200ff027b82 */ /* 0x000e240000000a00 */
[----:B------:R-:W-:-:S05]  /*4da0*/  SEL R8, R8, RZ, P1 ;  /* 0x000000ff08087207 */ /* 0x000fca0000800000 */
        /* <DEDUP_REMOVED lines=24> */
.L_x_7553:
[----:B------:R-:W-:Y:S05]  /*4f30*/  BSYNC.RECONVERGENT B1 ;  /* 0x0000000000017941 */ /* 0x000fea0003800200 */
.L_x_7552:
[----:B------:R-:W-:Y:S04]  /*4f40*/  BSSY.RECONVERGENT B1, `(.L_x_7554) ;  /* 0x0000080000017945 */ /* 0x000fe80003800200 */
        /* <DEDUP_REMOVED lines=127> */
.L_x_7555:
[----:B------:R-:W-:Y:S05]  /*5740*/  BSYNC.RECONVERGENT B1 ;  /* 0x0000000000017941 */ /* 0x000fea0003800200 */
.L_x_7554:
        /* <DEDUP_REMOVED lines=32> */
[----:B------:R-:W-:Y:S01]  /*5950*/  SHF.L.U32 R23, R9, 0x17, RZ ;  /* 0x0000001709177819 */ /* 0x000fe200000006ff */
[----:B------:R-:W-:Y:S01]  /*5960*/  FFMA.RM R9, R19, R12, 12582913 ;  /* 0x4b40000113097423 */ /* 0x000fe2000000400c */
[----:B------:R-:W-:Y:S01]  /*5970*/  FFMA R50, R50, 1.925963033500011079e-08, R3 ;  /* 0x32a5706032327823 */ /* 0x000fe20000000003 */
[----:B------:R-:W-:Y:S01]  /*5980*/  FFMA R52, R52, 1.925963033500011079e-08, R5 ;  /* 0x32a5706034347823 */ /* 0x000fe20000000005 */
[----:B------:R-:W-:Y:S01]  /*5990*/  FFMA.SAT R3, R44, R11, 0.5 ;  /* 0x3f0000002c037423 */ /* 0x000fe2000000200b */
[----:B------:R-:W-:Y:S01]  /*59a0*/  FADD R19, R9, -12583039 ;  /* 0xcb40007f09137421 */ /* 0x000fe20000000000 */
[----:B------:R-:W-:Y:S01]  /*59b0*/  FADD R36, -R48, R20 ;  /* 0x0000001430247221 */ /* 0x000fe20000000100 */
[----:B------:R-:W-:-:S02]  /*59c0*/  IMAD.SHL.U32 R13, R13, 0x800000, RZ ;  /* 0x008000000d0d7824 */ /* 0x000fc400078e00ff */
[-C--:B------:R-:W-:Y:S01]  /*59d0*/  FFMA.RM R3, R3, R12.reuse, 12582913 ;  /* 0x4b40000103037423 */ /* 0x080fe2000000400c */
[----:B------:R-:W0:Y:S01]  /*59e0*/  MUFU.EX2 R52, R52 ;  /* 0x0000003400347308 */ /* 0x000e220000000800 */
[----:B------:R-:W-:Y:S01]  /*59f0*/  FFMA R19, R22, 1.4426950216293334961, -R19 ;  /* 0x3fb8aa3b16137823 */ /* 0x000fe20000000813 */
[----:B------:R-:W-:Y:S01]  /*5a00*/  FADD R46, -R48, R25 ;  /* 0x00000019302e7221 */ /* 0x000fe20000000100 */
[C---:B------:R-:W-:Y:S01]  /*5a10*/  FADD R15, R3.reuse, -12583039 ;  /* 0xcb40007f030f7421 */ /* 0x040fe20000000000 */
[----:B------:R-:W-:Y:S02]  /*5a20*/  IMAD.SHL.U32 R3, R3, 0x800000, RZ ;  /* 0x0080000003037824 */ /* 0x000fe400078e00ff */
[----:B------:R-:W-:Y:S01]  /*5a30*/  FFMA R25, R22, 1.925963033500011079e-08, R19 ;  /* 0x32a5706016197823 */ /* 0x000fe20000000013 */
[-C--:B------:R-:W-:Y:S01]  /*5a40*/  FFMA.SAT R7, R46, R11.reuse, 0.5 ;  /* 0x3f0000002e077423 */ /* 0x080fe2000000200b */
[----:B------:R-:W-:Y:S01]  /*5a50*/  FFMA R15, R44, 1.4426950216293334961, -R15 ;  /* 0x3fb8aa3b2c0f7823 */ /* 0x000fe2000000080f */
[C---:B------:R-:W-:Y:S01]  /*5a60*/  FADD R30, -R48.reuse, R21 ;  /* 0x00000015301e7221 */ /* 0x040fe20000000100 */
[----:B------:R-:W-:Y:S01]  /*5a70*/  FADD R8, -R48, R17 ;  /* 0x0000001130087221 */ /* 0x000fe20000000100 */
[----:B------:R-:W-:Y:S01]  /*5a80*/  FFMA.RM R7, R7, R12, 12582913 ;  /* 0x4b40000107077423 */ /* 0x000fe2000000400c */
[----:B------:R-:W-:Y:S01]  /*5a90*/  FFMA R15, R44, 1.925963033500011079e-08, R15 ;  /* 0x32a570602c0f7823 */ /* 0x000fe2000000000f */
[C---:B------:R-:W-:Y:S01]  /*5aa0*/  FADD R4, -R48.reuse, R18 ;  /* 0x0000001230047221 */ /* 0x040fe20000000100 */
[----:B------:R-:W-:Y:S01]  /*5ab0*/  FADD R16, -R48, R16 ;  /* 0x0000001030107221 */ /* 0x000fe20000000100 */
[C---:B------:R-:W-:Y:S01]  /*5ac0*/  FADD R5, R7.reuse, -12583039 ;  /* 0xcb40007f07057421 */ /* 0x040fe20000000000 */
[----:B------:R-:W2:Y:S01]  /*5ad0*/  MUFU.EX2 R20, R15 ;  /* 0x0000000f00147308 */ /* 0x000ea20000000800 */
[----:B------:R-:W-:Y:S01]  /*5ae0*/  SHF.L.U32 R21, R7, 0x17, RZ ;  /* 0x0000001707157819 */ /* 0x000fe200000006ff */
[----:B0-----:R-:W-:Y:S01]  /*5af0*/  FMUL R22, R13, R52 ;  /* 0x000000340d167220 */ /* 0x001fe20000400000 */
[----:B------:R-:W-:Y:S01]  /*5b00*/  FFMA.SAT R13, R40, R11, 0.5 ;  /* 0x3f000000280d7423 */ /* 0x000fe2000000200b */
[----:B------:R-:W-:Y:S01]  /*5b10*/  FFMA R5, R46, 1.4426950216293334961, -R5 ;  /* 0x3fb8aa3b2e057823 */ /* 0x000fe20000000805 */
[----:B------:R-:W-:-:S02]  /*5b20*/  IMAD.SHL.U32 R9, R9, 0x800000, RZ ;  /* 0x0080000009097824 */ /* 0x000fc400078e00ff */
[----:B------:R-:W-:Y:S01]  /*5b30*/  FADD R10, -R48, R10 ;  /* 0x0000000a300a7221 */ /* 0x000fe20000000100 */
[-C--:B------:R-:W-:Y:S01]  /*5b40*/  FFMA.RM R13, R13, R12.reuse, 12582913 ;  /* 0x4b4000010d0d7423 */ /* 0x080fe2000000400c */
[----:B------:R-:W-:Y:S01]  /*5b50*/  FFMA R46, R46, 1.925963033500011079e-08, R5 ;  /* 0x32a570602e2e7823 */ /* 0x000fe20000000005 */
[-C--:B------:R-:W-:Y:S01]  /*5b60*/  FFMA.SAT R5, R42, R11.reuse, 0.5 ;  /* 0x3f0000002a057423 */ /* 0x080fe2000000200b */
[C---:B------:R-:W-:Y:S01]  /*5b70*/  FADD R0, -R48.reuse, R55 ;  /* 0x0000003730007221 */ /* 0x040fe20000000100 */
[----:B------:R-:W-:Y:S01]  /*5b80*/  FADD R19, R13, -12583039 ;  /* 0xcb40007f0d137421 */ /* 0x000fe20000000000 */
[C---:B------:R-:W-:Y:S01]  /*5b90*/  FADD R28, -R48.reuse, R28 ;  /* 0x0000001c301c7221 */ /* 0x040fe20000000100 */
[----:B------:R-:W-:Y:S01]  /*5ba0*/  FFMA.RM R5, R5, R12, 12582913 ;  /* 0x4b40000105057423 */ /* 0x000fe2000000400c */
[----:B------:R-:W-:Y:S01]  /*5bb0*/  FADD R2, -R48, R53 ;  /* 0x0000003530027221 */ /* 0x000fe20000000100 */
[----:B------:R-:W-:Y:S01]  /*5bc0*/  FFMA R19, R40, 1.4426950216293334961, -R19 ;  /* 0x3fb8aa3b28137823 */ /* 0x000fe20000000813 */
[----:B------:R-:W-:Y:S01]  /*5bd0*/  FADD R24, -R48, R24 ;  /* 0x0000001830187221 */ /* 0x000fe20000000100 */
[----:B--2---:R-:W-:Y:S01]  /*5be0*/  FMUL R20, R3, R20 ;  /* 0x0000001403147220 */ /* 0x004fe20000400000 */
[-C--:B------:R-:W-:Y:S01]  /*5bf0*/  FFMA.SAT R3, R36, R11.reuse, 0.5 ;  /* 0x3f00000024037423 */ /* 0x080fe2000000200b */
[----:B------:R-:W-:Y:S01]  /*5c00*/  FFMA R40, R40, 1.925963033500011079e-08, R19 ;  /* 0x32a5706028287823 */ /* 0x000fe20000000013 */
[-C--:B------:R-:W-:Y:S01]  /*5c10*/  FFMA.SAT R19, R38, R11.reuse, 0.5 ;  /* 0x3f00000026137423 */ /* 0x080fe2000000200b */
[----:B------:R-:W-:Y:S01]  /*5c20*/  FADD R17, R5, -12583039 ;  /* 0xcb40007f05117421 */ /* 0x000fe20000000000 */
[-C--:B------:R-:W-:Y:S01]  /*5c30*/  FFMA.RM R3, R3, R12.reuse, 12582913 ;  /* 0x4b40000103037423 */ /* 0x080fe2000000400c */
[----:B------:R-:W-:Y:S01]  /*5c40*/  FFMA.SAT R53, R24, R11, 0.5 ;  /* 0x3f00000018357423 */ /* 0x000fe2000000200b */
[----:B------:R-:W-:Y:S01]  /*5c50*/  FFMA.RM R7, R19, R12, 12582913 ;  /* 0x4b40000113077423 */ /* 0x000fe2000000400c */
[C---:B------:R-:W-:Y:S01]  /*5c60*/  FFMA R17, R42.reuse, 1.4426950216293334961, -R17 ;  /* 0x3fb8aa3b2a117823 */ /* 0x040fe20000000811 */
[----:B------:R-:W-:Y:S01]  /*5c70*/  FADD R15, R3, -12583039 ;  /* 0xcb40007f030f7421 */ /* 0x000fe20000000000 */
[----:B------:R-:W0:Y:S01]  /*5c80*/  MUFU.EX2 R50, R50 ;  /* 0x0000003200327308 */ /* 0x000e220000000800 */
[C---:B------:R-:W-:Y:S01]  /*5c90*/  FADD R19, R7.reuse, -12583039 ;  /* 0xcb40007f07137421 */ /* 0x040fe20000000000 */
[----:B------:R-:W-:Y:S01]  /*5ca0*/  FFMA R17, R42, 1.925963033500011079e-08, R17 ;  /* 0x32a570602a117823 */ /* 0x000fe20000000011 */
[----:B------:R-:W-:Y:S01]  /*5cb0*/  FFMA R15, R36, 1.4426950216293334961, -R15 ;  /* 0x3fb8aa3b240f7823 */ /* 0x000fe2000000080f */
[----:B------:R-:W-:-:S02]  /*5cc0*/  IMAD.SHL.U32 R7, R7, 0x800000, RZ ;  /* 0x0080000007077824 */ /* 0x000fc400078e00ff */
[----:B------:R-:W-:Y:S01]  /*5cd0*/  FFMA R19, R38, 1.4426950216293334961, -R19 ;  /* 0x3fb8aa3b26137823 */ /* 0x000fe20000000813 */
[----:B------:R-:W-:Y:S01]  /*5ce0*/  FFMA R29, R36, 1.925963033500011079e-08, R15 ;  /* 0x32a57060241d7823 */ /* 0x000fe2000000000f */
[----:B------:R-:W-:Y:S02]  /*5cf0*/  FFMA.SAT R15, R30, R11, 0.5 ;  /* 0x3f0000001e0f7423 */ /* 0x000fe4000000200b */
[----:B------:R-:W-:Y:S01]  /*5d00*/  FFMA R38, R38, 1.925963033500011079e-08, R19 ;  /* 0x32a5706026267823 */ /* 0x000fe20000000013 */
[----:B------:R-:W-:Y:S01]  /*5d10*/  SHF.L.U32 R19, R5, 0x17, RZ ;  /* 0x0000001705137819 */ /* 0x000fe200000006ff */
[----:B------:R2:W3:Y:S01]  /*5d20*/  MUFU.EX2 R18, R17 ;  /* 0x0000001100127308 */ /* 0x0004e20000000800 */
[----:B------:R-:W-:-:S04]  /*5d30*/  FFMA.RM R5, R15, R12, 12582913 ;  /* 0x4b4000010f057423 */ /* 0x000fc8000000400c */
[C---:B------:R-:W-:Y:S01]  /*5d40*/  FADD R15, R5.reuse, -12583039 ;  /* 0xcb40007f050f7421 */ /* 0x040fe20000000000 */
[----:B------:R-:W-:Y:S02]  /*5d50*/  IMAD.SHL.U32 R5, R5, 0x800000, RZ ;  /* 0x0080000005057824 */ /* 0x000fe400078e00ff */
[----:B0-----:R-:W-:Y:S01]  /*5d60*/  FMUL R23, R23, R50 ;  /* 0x0000003217177220 */ /* 0x001fe20000400000 */
[----:B------:R-:W0:Y:S01]  /*5d70*/  MUFU.EX2 R36, R25 ;  /* 0x0000001900247308 */ /* 0x000e220000000800 */
[----:B------:R-:W-:Y:S01]  /*5d80*/  FFMA R15, R30, 1.4426950216293334961, -R15 ;  /* 0x3fb8aa3b1e0f7823 */ /* 0x000fe2000000080f */
[----:B--2---:R-:W-:-:S03]  /*5d90*/  SHF.L.U32 R17, R13, 0x17, RZ ;  /* 0x000000170d117819 */ /* 0x004fc600000006ff */
[----:B------:R-:W-:Y:S01]  /*5da0*/  FFMA R30, R30, 1.925963033500011079e-08, R15 ;  /* 0x32a570601e1e7823 */ /* 0x000fe2000000000f */
[----:B------:R-:W-:Y:S02]  /*5db0*/  FFMA.SAT R15, R16, R11, 0.5 ;  /* 0x3f000000100f7423 */ /* 0x000fe4000000200b */
[----:B------:R-:W2:Y:S01]  /*5dc0*/  MUFU.EX2 R38, R38 ;  /* 0x0000002600267308 */ /* 0x000ea20000000800 */
[----:B---3--:R-:W-:Y:S01]  /*5dd0*/  FMUL R19, R19, R18 ;  /* 0x0000001213137220 */ /* 0x008fe20000400000 */
[----:B------:R-:W-:-:S06]  /*5de0*/  FFMA.RM R15, R15, R12, 12582913 ;  /* 0x4b4000010f0f7423 */ /* 0x000fcc000000400c */
[----:B------:R-:W3:Y:S01]  /*5df0*/  MUFU.EX2 R30, R30 ;  /* 0x0000001e001e7308 */ /* 0x000ee20000000800 */
[----:B0-----:R-:W-:Y:S01]  /*5e00*/  FMUL R18, R9, R36 ;  /* 0x0000002409127220 */ /* 0x001fe20000400000 */
[----:B------:R-:W-:-:S04]  /*5e10*/  FADD R9, R15, -12583039 ;  /* 0xcb40007f0f097421 */ /* 0x000fc80000000000 */
[C---:B------:R-:W-:Y:S02]  /*5e20*/  FFMA R9, R16.reuse, 1.4426950216293334961, -R9 ;  /* 0x3fb8aa3b10097823 */ /* 0x040fe40000000809 */
[----:B------:R-:W-:Y:S02]  /*5e30*/  MUFU.EX2 R29, R29 ;  /* 0x0000001d001d7308 */ /* 0x000fe40000000800 */
[----:B------:R-:W-:Y:S01]  /*5e40*/  FFMA R31, R16, 1.925963033500011079e-08, R9 ;  /* 0x32a57060101f7823 */ /* 0x000fe20000000009 */
[-C--:B------:R-:W-:Y:S01]  /*5e50*/  FFMA.SAT R9, R14, R11.reuse, 0.5 ;  /* 0x3f0000000e097423 */ /* 0x080fe2000000200b */
[----:B--2---:R-:W-:Y:S01]  /*5e60*/  FMUL R16, R7, R38 ;  /* 0x0000002607107220 */ /* 0x004fe20000400000 */
[----:B------:R-:W-:Y:S02]  /*5e70*/  FFMA.SAT R7, R10, R11, 0.5 ;  /* 0x3f0000000a077423 */ /* 0x000fe4000000200b */
[----:B------:R-:W-:Y:S01]  /*5e80*/  FFMA.RM R13, R9, R12, 12582913 ;  /* 0x4b400001090d7423 */ /* 0x000fe2000000400c */
[----:B------:R-:W-:Y:S03]  /*5e90*/  MUFU.EX2 R31, R31 ;  /* 0x0000001f001f7308 */ /* 0x000fe60000000800 */
[----:B------:R-:W-:-:S04]  /*5ea0*/  FADD R9, R13, -12583039 ;  /* 0xcb40007f0d097421 */ /* 0x000fc80000000000 */
[C---:B------:R-:W-:Y:S01]  /*5eb0*/  FFMA R9, R14.reuse, 1.4426950216293334961, -R9 ;  /* 0x3fb8aa3b0e097823 */ /* 0x040fe20000000809 */
[----:B------:R-:W0:Y:S03]  /*5ec0*/  MUFU.EX2 R46, R46 ;  /* 0x0000002e002e7308 */ /* 0x000e260000000800 */
[----:B------:R-:W-:Y:S01]  /*5ed0*/  FFMA R36, R14, 1.925963033500011079e-08, R9 ;  /* 0x32a570600e247823 */ /* 0x000fe20000000009 */
[----:B------:R-:W-:Y:S01]  /*5ee0*/  FFMA.RM R14, R7, R12, 12582913 ;  /* 0x4b400001070e7423 */ /* 0x000fe2000000400c */
[----:B---3--:R-:W-:Y:S01]  /*5ef0*/  FMUL R9, R5, R30 ;  /* 0x0000001e05097220 */ /* 0x008fe20000400000 */
[----:B------:R-:W-:Y:S02]  /*5f00*/  FFMA.SAT R5, R6, R11, 0.5 ;  /* 0x3f00000006057423 */ /* 0x000fe4000000200b */
[----:B------:R-:W-:Y:S01]  /*5f10*/  FADD R7, R14, -12583039 ;  /* 0xcb40007f0e077421 */ /* 0x000fe20000000000 */
[----:B------:R-:W-:Y:S01]  /*5f20*/  MUFU.EX2 R36, R36 ;  /* 0x0000002400247308 */ /* 0x000fe20000000800 */
[----:B------:R-:W-:-:S02]  /*5f30*/  FFMA.RM R5, R5, R12, 12582913 ;  /* 0x4b40000105057423 */ /* 0x000fc4000000400c */
[----:B------:R-:W-:-:S04]  /*5f40*/  FFMA R7, R10, 1.4426950216293334961, -R7 ;  /* 0x3fb8aa3b0a077823 */ /* 0x000fc80000000807 */
[----:B------:R-:W-:Y:S01]  /*5f50*/  FFMA R38, R10, 1.925963033500011079e-08, R7 ;  /* 0x32a570600a267823 */ /* 0x000fe20000000007 */
[----:B------:R-:W-:Y:S01]  /*5f60*/  FFMA.SAT R7, R8, R11, 0.5 ;  /* 0x3f00000008077423 */ /* 0x000fe2000000200b */
[----:B------:R-:W-:Y:S01]  /*5f70*/  SHF.L.U32 R10, R3, 0x17, RZ ;  /* 0x00000017030a7819 */ /* 0x000fe200000006ff */
[----:B------:R-:W2:Y:S01]  /*5f80*/  MUFU.EX2 R40, R40 ;  /* 0x0000002800287308 */ /* 0x000ea20000000800 */
[----:B0-----:R-:W-:Y:S01]  /*5f90*/  FMUL R21, R21, R46 ;  /* 0x0000002e15157220 */ /* 0x001fe20000400000 */
[----:B------:R-:W-:Y:S02]  /*5fa0*/  FFMA.RM R3, R7, R12, 12582913 ;  /* 0x4b40000107037423 */ /* 0x000fe4000000400c */
[----:B------:R-:W-:Y:S02]  /*5fb0*/  FMUL R10, R10, R29 ;  /* 0x0000001d0a0a7220 */ /* 0x000fe40000400000 */
[C---:B------:R-:W-:Y:S01]  /*5fc0*/  FADD R7, R3.reuse, -12583039 ;  /* 0xcb40007f03077421 */ /* 0x040fe20000000000 */
[----:B------:R-:W-:-:S03]  /*5fd0*/  IMAD.SHL.U32 R3, R3, 0x800000, RZ ;  /* 0x0080000003037824 */ /* 0x000fc600078e00ff */
[----:B------:R-:W-:-:S04]  /*5fe0*/  FFMA R7, R8, 1.4426950216293334961, -R7 ;  /* 0x3fb8aa3b08077823 */ /* 0x000fc80000000807 */
[----:B------:R-:W-:Y:S01]  /*5ff0*/  FFMA R25, R8, 1.925963033500011079e-08, R7 ;  /* 0x32a5706008197823 */ /* 0x000fe20000000007 */
[----:B------:R-:W-:Y:S01]  /*6000*/  FADD R7, R5, -12583039 ;  /* 0xcb40007f05077421 */ /* 0x000fe20000000000 */
[----:B------:R-:W-:Y:S01]  /*6010*/  SHF.L.U32 R8, R15, 0x17, RZ ;  /* 0x000000170f087819 */ /* 0x000fe200000006ff */
[----:B--2---:R-:W-:Y:S01]  /*6020*/  FMUL R17, R17, R40 ;  /* 0x0000002811117220 */ /* 0x004fe20000400000 */
[----:B------:R-:W-:Y:S01]  /*6030*/  SHF.L.U32 R5, R5, 0x17, RZ ;  /* 0x0000001705057819 */ /* 0x000fe200000006ff */
[----:B------:R-:W-:Y:S02]  /*6040*/  FFMA R7, R6, 1.4426950216293334961, -R7 ;  /* 0x3fb8aa3b06077823 */ /* 0x000fe40000000807 */
[----:B------:R-:W-:Y:S02]  /*6050*/  FMUL R8, R8, R31 ;  /* 0x0000001f08087220 */ /* 0x000fe40000400000 */
[----:B------:R-:W-:Y:S01]  /*6060*/  FFMA R29, R6, 1.925963033500011079e-08, R7 ;  /* 0x32a57060061d7823 */ /* 0x000fe20000000007 */
[----:B------:R-:W-:Y:S01]  /*6070*/  FFMA.SAT R7, R4, R11, 0.5 ;  /* 0x3f00000004077423 */ /* 0x000fe2000000200b */
[----:B------:R-:W0:Y:S03]  /*6080*/  MUFU.EX2 R31, R38 ;  /* 0x00000026001f7308 */ /* 0x000e260000000800 */
[----:B------:R-:W-:Y:S01]  /*6090*/  FFMA.RM R6, R7, R12, 12582913 ;  /* 0x4b40000107067423 */ /* 0x000fe2000000400c */
[----:B------:R-:W-:-:S02]  /*60a0*/  IMAD.SHL.U32 R7, R13, 0x800000, RZ ;  /* 0x008000000d077824 */ /* 0x000fc400078e00ff */
[----:B------:R-:W-:Y:S01]  /*60b0*/  FFMA.SAT R13, R0, R11, 0.5 ;  /* 0x3f000000000d7423 */ /* 0x000fe2000000200b */
[C---:B------:R-:W-:Y:S01]  /*60c0*/  FADD R15, R6.reuse, -12583039 ;  /* 0xcb40007f060f7421 */ /* 0x040fe20000000000 */
[----:B------:R-:W-:Y:S01]  /*60d0*/  FMUL R7, R7, R36 ;  /* 0x0000002407077220 */ /* 0x000fe20000400000 */
[----:B------:R-:W-:Y:S02]  /*60e0*/  IMAD.SHL.U32 R6, R6, 0x800000, RZ ;  /* 0x0080000006067824 */ /* 0x000fe400078e00ff */
[----:B------:R-:W-:-:S04]  /*60f0*/  FFMA R15, R4, 1.4426950216293334961, -R15 ;  /* 0x3fb8aa3b040f7823 */ /* 0x000fc8000000080f */
[----:B------:R-:W-:Y:S01]  /*6100*/  FFMA R15, R4, 1.925963033500011079e-08, R15 ;  /* 0x32a57060040f7823 */ /* 0x000fe2000000000f */
[----:B------:R-:W-:-:S04]  /*6110*/  FFMA.RM R4, R13, R12, 12582913 ;  /* 0x4b4000010d047423 */ /* 0x000fc8000000400c */
[C---:B------:R-:W-:Y:S01]  /*6120*/  FADD R13, R4.reuse, -12583039 ;  /* 0xcb40007f040d7421 */ /* 0x040fe20000000000 */
[----:B------:R-:W2:Y:S01]  /*6130*/  MUFU.EX2 R15, R15 ;  /* 0x0000000f000f7308 */ /* 0x000ea20000000800 */
[----:B------:R-:W-:Y:S02]  /*6140*/  SHF.L.U32 R4, R4, 0x17, RZ ;  /* 0x0000001704047819 */ /* 0x000fe400000006ff */
[----:B------:R-:W-:-:S04]  /*6150*/  FFMA R13, R0, 1.4426950216293334961, -R13 ;  /* 0x3fb8aa3b000d7823 */ /* 0x000fc8000000080d */
[----:B------:R-:W-:Y:S01]  /*6160*/  FFMA R30, R0, 1.925963033500011079e-08, R13 ;  /* 0x32a57060001e7823 */ /* 0x000fe2000000000d */
[----:B------:R-:W-:Y:S01]  /*6170*/  FFMA.SAT R13, R28, R11, 0.5 ;  /* 0x3f0000001c0d7423 */ /* 0x000fe2000000200b */
[----:B------:R-:W-:Y:S02]  /*6180*/  SHF.L.U32 R0, R14, 0x17, RZ ;  /* 0x000000170e007819 */ /* 0x000fe400000006ff */
[----:B------:R-:W3:Y:S01]  /*6190*/  MUFU.EX2 R14, R25 ;  /* 0x00000019000e7308 */ /* 0x000ee20000000800 */
[----:B------:R-:W-:Y:S02]  /*61a0*/  FFMA.RM R13, R13, R12, 12582913 ;  /* 0x4b4000010d0d7423 */ /* 0x000fe4000000400c */
[----:B0-----:R-:W-:Y:S02]  /*61b0*/  FMUL R0, R0, R31 ;  /* 0x0000001f00007220 */ /* 0x001fe40000400000 */
[C---:B------:R-:W-:Y:S01]  /*61c0*/  FADD R31, R13.reuse, -12583039 ;  /* 0xcb40007f0d1f7421 */ /* 0x040fe20000000000 */
[----:B--2---:R-:W-:Y:S01]  /*61d0*/  FMUL R6, R6, R15 ;  /* 0x0000000f06067220 */ /* 0x004fe20000400000 */
[----:B------:R-:W-:-:S02]  /*61e0*/  IMAD.SHL.U32 R13, R13, 0x800000, RZ ;  /* 0x008000000d0d7824 */ /* 0x000fc400078e00ff */
[----:B------:R-:W-:-:S04]  /*61f0*/  FFMA R31, R28, 1.4426950216293334961, -R31 ;  /* 0x3fb8aa3b1c1f7823 */ /* 0x000fc8000000081f */
[----:B------:R-:W-:Y:S01]  /*6200*/  FFMA R28, R28, 1.925963033500011079e-08, R31 ;  /* 0x32a570601c1c7823 */ /* 0x000fe2000000001f */
[----:B------:R-:W-:Y:S01]  /*6210*/  FFMA.SAT R31, R2, R11, 0.5 ;  /* 0x3f000000021f7423 */ /* 0x000fe2000000200b */
[----:B---3--:R-:W-:-:S03]  /*6220*/  FMUL R25, R3, R14 ;  /* 0x0000000e03197220 */ /* 0x008fc60000400000 */
[-C--:B------:R-:W-:Y:S01]  /*6230*/  FFMA.RM R11, R31, R12.reuse, 12582913 ;  /* 0x4b4000011f0b7423 */ /* 0x080fe2000000400c */
[----:B------:R-:W-:Y:S01]  /*6240*/  FFMA.RM R12, R53, R12, 12582913 ;  /* 0x4b400001350c7423 */ /* 0x000fe2000000400c */
[----:B------:R-:W-:Y:S02]  /*6250*/  MUFU.EX2 R28, R28 ;  /* 0x0000001c001c7308 */ /* 0x000fe40000000800 */
[----:B------:R-:W-:-:S04]  /*6260*/  FADD R31, R11, -12583039 ;  /* 0xcb40007f0b1f7421 */ /* 0x000fc80000000000 */
[C---:B------:R-:W-:Y:S02]  /*6270*/  FFMA R31, R2.reuse, 1.4426950216293334961, -R31 ;  /* 0x3fb8aa3b021f7823 */ /* 0x040fe4000000081f */
[----:B------:R-:W-:Y:S02]  /*6280*/  MUFU.EX2 R53, R30 ;  /* 0x0000001e00357308 */ /* 0x000fe40000000800 */
[----:B------:R-:W-:Y:S01]  /*6290*/  FFMA R36, R2, 1.925963033500011079e-08, R31 ;  /* 0x32a5706002247823 */ /* 0x000fe2000000001f */
[----:B------:R-:W-:-:S04]  /*62a0*/  FADD R31, R12, -12583039 ;  /* 0xcb40007f0c1f7421 */ /* 0x000fc80000000000 */
[C---:B------:R-:W-:Y:S01]  /*62b0*/  FFMA R31, R24.reuse, 1.4426950216293334961, -R31 ;  /* 0x3fb8aa3b181f7823 */ /* 0x040fe2000000081f */
[----:B------:R-:W-:Y:S03]  /*62c0*/  MUFU.EX2 R36, R36 ;  /* 0x0000002400247308 */ /* 0x000fe60000000800 */
[----:B------:R-:W-:Y:S01]  /*62d0*/  FFMA R38, R24, 1.925963033500011079e-08, R31 ;  /* 0x32a5706018267823 */ /* 0x000fe2000000001f */
[----:B------:R-:W-:-:S04]  /*62e0*/  FADD R31, RZ, R23 ;  /* 0x00000017ff1f7221 */ /* 0x000fc80000000000 */
[----:B------:R-:W-:Y:S01]  /*62f0*/  FADD R2, R31, R22 ;  /* 0x000000161f027221 */ /* 0x000fe20000000000 */
[----:B------:R-:W0:Y:S03]  /*6300*/  MUFU.EX2 R24, R29 ;  /* 0x0000001d00187308 */ /* 0x000e260000000800 */
[----:B------:R-:W-:-:S04]  /*6310*/  FADD R31, R2, R21 ;  /* 0x00000015021f7221 */ /* 0x000fc80000000000 */
[----:B------:R-:W-:Y:S01]  /*6320*/  FADD R2, R31, R20 ;  /* 0x000000141f027221 */ /* 0x000fe20000000000 */
[----:B------:R-:W2:Y:S03]  /*6330*/  MUFU.EX2 R15, R38 ;  /* 0x00000026000f7308 */ /* 0x000ea60000000800 */
[----:B------:R-:W-:-:S04]  /*6340*/  FADD R31, R2, R19 ;  /* 0x00000013021f7221 */ /* 0x000fc80000000000 */
[----:B------:R-:W-:Y:S01]  /*6350*/  FADD R2, R31, R18 ;  /* 0x000000121f027221 */ /* 0x000fe20000000000 */
[----:B0-----:R-:W-:Y:S01]  /*6360*/  FMUL R24, R5, R24 ;  /* 0x0000001805187220 */ /* 0x001fe20000400000 */
[----:B------:R-:W-:Y:S02]  /*6370*/  FMUL R5, R4, R53 ;  /* 0x0000003504057220 */ /* 0x000fe40000400000 */
        /* <DEDUP_REMOVED lines=12> */
[----:B------:R-:W-:Y:S01]  /*6440*/  FADD R11, R2, R5 ;  /* 0x00000005020b7221 */ /* 0x000fe20000000000 */
[----:B------:R-:W-:Y:S02]  /*6450*/  IMAD.SHL.U32 R2, R12, 0x800000, RZ ;  /* 0x008000000c027824 */ /* 0x000fe400078e00ff */
[----:B------:R-:W-:Y:S01]  /*6460*/  FMUL R3, R3, R36 ;  /* 0x0000002403037220 */ /* 0x000fe20000400000 */
        /* <DEDUP_REMOVED lines=13> */
.L_x_7629:
        /* <DEDUP_REMOVED lines=13> */
[----:B01----:R-:W-:Y:S05]  /*6610*/  CALL.REL.NOINC `($__internal_111_$__cuda_sm3x_div_rn_noftz_f32_slowpath) ;  /* 0x0000003000147944 */ /* 0x003fea0003c00000 */
[----:B------:R-:W-:-:S07]  /*6620*/  MOV R12, R11 ;  /* 0x0000000b000c7202 */ /* 0x000fce0000000f00 */
.L_x_7558:
[----:B------:R-:W-:Y:S05]  /*6630*/  BSYNC.RECONVERGENT B3 ;  /* 0x0000000000037941 */ /* 0x000fea0003800200 */
.L_x_7557:
        /* <DEDUP_REMOVED lines=12> */
[----:B01----:R-:W-:Y:S05]  /*6700*/  CALL.REL.NOINC `($__internal_111_$__cuda_sm3x_div_rn_noftz_f32_slowpath) ;  /* 0x0000002c00d87944 */ /* 0x003fea0003c00000 */
[----:B------:R-:W-:-:S07]  /*6710*/  IMAD.MOV.U32 R13, RZ, RZ, R11 ;  /* 0x000000ffff0d7224 */ /* 0x000fce00078e000b */
.L_x_7560:
[----:B------:R-:W-:Y:S05]  /*6720*/  BSYNC.RECONVERGENT B3 ;  /* 0x0000000000037941 */ /* 0x000fea0003800200 */
.L_x_7559:
        /* <DEDUP_REMOVED lines=14> */
.L_x_7562:
[----:B------:R-:W-:Y:S05]  /*6810*/  BSYNC.RECONVERGENT B3 ;  /* 0x0000000000037941 */ /* 0x000fea0003800200 */
.L_x_7561:
        /* <DEDUP_REMOVED lines=14> */
.L_x_7564:
[----:B------:R-:W-:Y:S05]  /*6900*/  BSYNC.RECONVERGENT B3 ;  /* 0x0000000000037941 */ /* 0x000fea0003800200 */
.L_x_7563:
        /* <DEDUP_REMOVED lines=14> */
.L_x_7566:
[----:B------:R-:W-:Y:S05]  /*69f0*/  BSYNC.RECONVERGENT B3 ;  /* 0x0000000000037941 */ /* 0x000fea0003800200 */
.L_x_7565:
        /* <DEDUP_REMOVED lines=14> */
.L_x_7568:
[----:B------:R-:W-:Y:S05]  /*6ae0*/  BSYNC.RECONVERGENT B3 ;  /* 0x0000000000037941 */ /* 0x000fea0003800200 */
.L_x_7567:
        /* <DEDUP_REMOVED lines=14> */
.L_x_7570:
[----:B------:R-:W-:Y:S05]  /*6bd0*/  BSYNC.RECONVERGENT B3 ;  /* 0x0000000000037941 */ /* 0x000fea0003800200 */
.L_x_7569:
        /* <DEDUP_REMOVED lines=14> */
.L_x_7572:
[----:B------:R-:W-:Y:S05]  /*6cc0*/  BSYNC.RECONVERGENT B3 ;  /* 0x0000000000037941 */ /* 0x000fea0003800200 */
.L_x_7571:
        /* <DEDUP_REMOVED lines=14> */
.L_x_7574:
[----:B------:R-:W-:Y:S05]  /*6db0*/  BSYNC.RECONVERGENT B3 ;  /* 0x0000000000037941 */ /* 0x000fea0003800200 */
.L_x_7573:
        /* <DEDUP_REMOVED lines=14> */
.L_x_7576:
[----:B------:R-:W-:Y:S05]  /*6ea0*/  BSYNC.RECONVERGENT B3 ;  /* 0x0000000000037941 */ /* 0x000fea0003800200 */
.L_x_7575:
        /* <DEDUP_REMOVED lines=14> */
.L_x_7578:
[----:B------:R-:W-:Y:S05]  /*6f90*/  BSYNC.RECONVERGENT B3 ;  /* 0x0000000000037941 */ /* 0x000fea0003800200 */
.L_x_7577:
        /* <DEDUP_REMOVED lines=14> */
.L_x_7580:
[----:B------:R-:W-:Y:S05]  /*7080*/  BSYNC.RECONVERGENT B3 ;  /* 0x0000000000037941 */ /* 0x000fea0003800200 */
.L_x_7579:
        /* <DEDUP_REMOVED lines=14> */
.L_x_7582:
[----:B------:R-:W-:Y:S05]  /*7170*/  BSYNC.RECONVERGENT B3 ;  /* 0x0000000000037941 */ /* 0x000fea0003800200 */
.L_x_7581:
        /* <DEDUP_REMOVED lines=14> */
.L_x_7584:
[----:B------:R-:W-:Y:S05]  /*7260*/  BSYNC.RECONVERGENT B3 ;  /* 0x0000000000037941 */ /* 0x000fea0003800200 */
.L_x_7583:
        /* <DEDUP_REMOVED lines=14> */
.L_x_7586:
[----:B------:R-:W-:Y:S05]  /*7350*/  BSYNC.RECONVERGENT B3 ;  /* 0x0000000000037941 */ /* 0x000fea0003800200 */
.L_x_7585:
        /* <DEDUP_REMOVED lines=9> */
[----:B------:R-:W-:Y:S01]  /*73f0*/  IMAD.MOV.U32 R11, RZ, RZ, R6 ;  /* 0x000000ffff0b7224 */ /* 0x000fe200078e0006 */
[----:B------:R-:W-:Y:S02]  /*7400*/  MOV R14, R53 ;  /* 0x00000035000e7202 */ /* 0x000fe40000000f00 */
[----:B------:R-:W-:-:S07]  /*7410*/  MOV R36, 0x7430 ;  /* 0x0000743000247802 */ /* 0x000fce0000000f00 */
[----:B-1----:R-:W-:Y:S05]  /*7420*/  CALL.REL.NOINC `($__internal_111_$__cuda_sm3x_div_rn_noftz_f32_slowpath) ;  /* 0x0000002000907944 */ /* 0x002fea0003c00000 */
[----:B------:R-:W-:-:S07]  /*7430*/  IMAD.MOV.U32 R31, RZ, RZ, R11 ;  /* 0x000000ffff1f7224 */ /* 0x000fce00078e000b */
.L_x_7588:
[----:B------:R-:W-:Y:S05]  /*7440*/  BSYNC.RECONVERGENT B3 ;  /* 0x0000000000037941 */ /* 0x000fea0003800200 */
.L_x_7587:
        /* <DEDUP_REMOVED lines=12> */
[----:B-1----:R-:W-:Y:S05]  /*7510*/  CALL.REL.NOINC `($__internal_111_$__cuda_sm3x_div_rn_noftz_f32_slowpath) ;  /* 0x0000002000547944 */ /* 0x002fea0003c00000 */
[----:B------:R-:W-:-:S07]  /*7520*/  MOV R6, R11 ;  /* 0x0000000b00067202 */ /* 0x000fce0000000f00 */
.L_x_7590:
[----:B------:R-:W-:Y:S05]  /*7530*/  BSYNC.RECONVERGENT B3 ;  /* 0x0000000000037941 */ /* 0x000fea0003800200 */
.L_x_7589:
        /* <DEDUP_REMOVED lines=12> */
[----:B-1----:R-:W-:Y:S05]  /*7600*/  CALL.REL.NOINC `($__internal_111_$__cuda_sm3x_div_rn_noftz_f32_slowpath) ;  /* 0x0000002000187944 */ /* 0x002fea0003c00000 */
[----:B------:R-:W-:-:S07]  /*7610*/  IMAD.MOV.U32 R7, RZ, RZ, R11 ;  /* 0x000000ffff077224 */ /* 0x000fce00078e000b */
.L_x_7592:
[----:B------:R-:W-:Y:S05]  /*7620*/  BSYNC.RECONVERGENT B3 ;  /* 0x0000000000037941 */ /* 0x000fea0003800200 */
.L_x_7591:
        /* <DEDUP_REMOVED lines=14> */
.L_x_7594:
[----:B------:R-:W-:Y:S05]  /*7710*/  BSYNC.RECONVERGENT B3 ;  /* 0x0000000000037941 */ /* 0x000fea0003800200 */
.L_x_7593:
        /* <DEDUP_REMOVED lines=14> */
.L_x_7596:
[----:B------:R-:W-:Y:S05]  /*7800*/  BSYNC.RECONVERGENT B3 ;  /* 0x0000000000037941 */ /* 0x000fea0003800200 */
.L_x_7595:
[----:B------:R-:W0:Y:S01]  /*7810*/  LDC.64 R2, c[0x0][0x410] ;  /* 0x00010400ff027b82 */ /* 0x000e220000000a00 */
[----:B------:R-:W-:Y:S01]  /*7820*/  BSSY.RECONVERGENT B1, `(.L_x_7597) ;  /* 0x0000018000017945 */ /* 0x000fe20003800200 */
[-C--:B0-----:R-:W-:Y:S02]  /*7830*/  ISETP.GE.U32.AND P3, PT, R49, R2.reuse, PT ;  /* 0x000000023100720c */ /* 0x081fe40003f66070 */
[-C--:B------:R-:W-:Y:S02]  /*7840*/  ISETP.GE.U32.AND P4, PT, R47, R2.reuse, PT ;  /* 0x000000022f00720c */ /* 0x080fe40003f86070 */
[-C--:B------:R-:W-:Y:S02]  /*7850*/  ISETP.GE.U32.AND P0, PT, R45, R2.reuse, PT ;  /* 0x000000022d00720c */ /* 0x080fe40003f06070 */
[----:B------:R-:W-:Y:S02]  /*7860*/  ISETP.GE.U32.AND P1, PT, R43, R2, PT ;  /* 0x000000022b00720c */ /* 0x000fe40003f26070 */
[----:B------:R-:W-:-:S02]  /*7870*/  ISETP.GE.AND.EX P3, PT, RZ, R3, PT, P3 ;  /* 0x00000003ff00720c */ /* 0x000fc40003f66330 */
[----:B------:R-:W-:Y:S01]  /*7880*/  ISETP.GE.AND.EX P4, PT, RZ, R3, PT, P4 ;  /* 0x00000003ff00720c */ /* 0x000fe20003f86340 */
[----:B------:R-:W-:-:S12]  /*7890*/  @P2 BRA `(.L_x_7598) ;  /* 0x0000000000402947 */ /* 0x000fd80003800000 */
[----:B------:R-:W-:Y:S01]  /*78a0*/  MOV R10, R51 ;  /* 0x00000033000a7202 */ /* 0x000fe20000000f00 */
        /* <DEDUP_REMOVED lines=15> */
.L_x_7598:
[----:B------:R-:W-:Y:S05]  /*79a0*/  BSYNC.RECONVERGENT B1 ;  /* 0x0000000000017941 */ /* 0x000fea0003800200 */
.L_x_7597:
[----:B------:R-:W-:Y:S04]  /*79b0*/  BSSY.RECONVERGENT B1, `(.L_x_7599) ;  /* 0x0000012000017945 */ /* 0x000fe80003800200 */
[----:B------:R-:W-:Y:S05]  /*79c0*/  @P3 BRA `(.L_x_7600) ;  /* 0x0000000000403947 */ /* 0x000fea0003800000 */
[----:B0-----:R-:W-:Y:S02]  /*79d0*/  HFMA2 R11, -RZ, RZ, 0, 0 ;  /* 0x00000000ff0b7431 */ /* 0x001fe400000001ff */
        /* <DEDUP_REMOVED lines=15> */
.L_x_7600:
[----:B------:R-:W-:Y:S05]  /*7ad0*/  BSYNC.RECONVERGENT B1 ;  /* 0x0000000000017941 */ /* 0x000fea0003800200 */
.L_x_7599:
        /* <DEDUP_REMOVED lines=18> */
.L_x_7602:
[----:B------:R-:W-:Y:S05]  /*7c00*/  BSYNC.RECONVERGENT B1 ;  /* 0x0000000000017941 */ /* 0x000fea0003800200 */
.L_x_7601:
        /* <DEDUP_REMOVED lines=14> */
[----:B------:R-:W-:Y:S02]  /*7cf0*/  HFMA2 R3, -RZ, RZ, 0, 0 ;  /* 0x00000000ff037431 */ /* 0x000fe400000001ff */
[----:B0-23--:R-:W-:Y:S01]  /*7d00*/  IMAD R11, R32, UR40, RZ ;  /* 0x00000028200b7c24 */ /* 0x00dfe2000f8e02ff */
        /* <DEDUP_REMOVED lines=14> */
.L_x_7604:
[----:B------:R-:W-:Y:S05]  /*7df0*/  BSYNC.RECONVERGENT B1 ;  /* 0x0000000000017941 */ /* 0x000fea0003800200 */
.L_x_7603:
[----:B------:R-:W-:Y:S04]  /*7e00*/  BSSY.RECONVERGENT B1, `(.L_x_7605) ;  /* 0x0000012000017945 */ /* 0x000fe80003800200 */
[----:B------:R-:W-:Y:S05]  /*7e10*/  @P1 BRA `(.L_x_7606) ;  /* 0x0000000000401947 */ /* 0x000fea0003800000 */
[----:B----4-:R-:W-:Y:S01]  /*7e20*/  HFMA2 R3, -RZ, RZ, 0, 0 ;  /* 0x00000000ff037431 */ /* 0x010fe200000001ff */
[----:B------:R-:W-:Y:S01]  /*7e30*/  MOV R2, R43 ;  /* 0x0000002b00027202 */ /* 0x000fe20000000f00 */
[----:B0-23--:R-:W-:Y:S01]  /*7e40*/  IMAD R11, R32, UR40, RZ ;  /* 0x00000028200b7c24 */ /* 0x00dfe2000f8e02ff */
        /* <DEDUP_REMOVED lines=13> */
.L_x_7606:
[----:B------:R-:W-:Y:S05]  /*7f20*/  BSYNC.RECONVERGENT B1 ;  /* 0x0000000000017941 */ /* 0x000fea0003800200 */
.L_x_7605:
[----:B------:R-:W-:Y:S04]  /*7f30*/  BSSY.RECONVERGENT B1, `(.L_x_7607) ;  /* 0x0000012000017945 */ /* 0x000fe80003800200 */
[----:B------:R-:W-:Y:S05]  /*7f40*/  @P2 BRA `(.L_x_7608) ;  /* 0x0000000000402947 */ /* 0x000fea0003800000 */
[----:B0---4-:R-:W-:Y:S01]  /*7f50*/  MOV R3, RZ ;  /* 0x000000ff00037202 */ /* 0x011fe20000000f00 */
[----:B--23--:R-:W-:Y:S01]  /*7f60*/  IMAD R11, R32, UR40, RZ ;  /* 0x00000028200b7c24 */ /* 0x00cfe2000f8e02ff */
        /* <DEDUP_REMOVED lines=14> */
.L_x_7608:
[----:B------:R-:W-:Y:S05]  /*8050*/  BSYNC.RECONVERGENT B1 ;  /* 0x0000000000017941 */ /* 0x000fea0003800200 */
.L_x_7607:
[----:B------:R-:W-:Y:S04]  /*8060*/  BSSY.RECONVERGENT B1, `(.L_x_7609) ;  /* 0x0000012000017945 */ /* 0x000fe80003800200 */
[----:B------:R-:W-:Y:S05]  /*8070*/  @P3 BRA `(.L_x_7610) ;  /* 0x0000000000403947 */ /* 0x000fea0003800000 */
[----:B0---4-:R-:W-:Y:S01]  /*8080*/  MOV R2, R39 ;  /* 0x0000002700027202 */ /* 0x011fe20000000f00 */
[----:B--23--:R-:W-:Y:S01]  /*8090*/  IMAD R11, R32, UR40, RZ ;  /* 0x00000028200b7c24 */ /* 0x00cfe2000f8e02ff */
        /* <DEDUP_REMOVED lines=14> */
.L_x_7610:
[----:B------:R-:W-:Y:S05]  /*8180*/  BSYNC.RECONVERGENT B1 ;  /* 0x0000000000017941 */ /* 0x000fea0003800200 */
.L_x_7609:
[----:B------:R-:W-:Y:S04]  /*8190*/  BSSY.RECONVERGENT B1, `(.L_x_7611) ;  /* 0x0000012000017945 */ /* 0x000fe80003800200 */
[----:B------:R-:W-:Y:S05]  /*81a0*/  @P4 BRA `(.L_x_7612) ;  /* 0x0000000000404947 */ /* 0x000fea0003800000 */
[----:B0---4-:R-:W-:Y:S01]  /*81b0*/  HFMA2 R3, -RZ, RZ, 0, 0 ;  /* 0x00000000ff037431 */ /* 0x011fe200000001ff */
        /* <DEDUP_REMOVED lines=15> */
.L_x_7612:
[----:B------:R-:W-:Y:S05]  /*82b0*/  BSYNC.RECONVERGENT B1 ;  /* 0x0000000000017941 */ /* 0x000fea0003800200 */
.L_x_7611:
[----:B------:R-:W-:Y:S04]  /*82c0*/  BSSY.RECONVERGENT B1, `(.L_x_7613) ;  /* 0x0000012000017945 */ /* 0x000fe80003800200 */
[----:B------:R-:W-:Y:S05]  /*82d0*/  @P5 BRA `(.L_x_7614) ;  /* 0x0000000000405947 */ /* 0x000fea0003800000 */
[----:B0---4-:R-:W-:Y:S01]  /*82e0*/  MOV R3, RZ ;  /* 0x000000ff00037202 */ /* 0x011fe20000000f00 */
        /* <DEDUP_REMOVED lines=15> */
.L_x_7614:
[----:B------:R-:W-:Y:S05]  /*83e0*/  BSYNC.RECONVERGENT B1 ;  /* 0x0000000000017941 */ /* 0x000fea0003800200 */
.L_x_7613:
[----:B------:R-:W-:Y:S04]  /*83f0*/  BSSY.RECONVERGENT B1, `(.L_x_7615) ;  /* 0x0000012000017945 */ /* 0x000fe80003800200 */
[----:B------:R-:W-:Y:S05]  /*8400*/  @P6 BRA `(.L_x_7616) ;  /* 0x0000000000406947 */ /* 0x000fea0003800000 */
[----:B0---4-:R-:W-:Y:S01]  /*8410*/  MOV R2, R33 ;  /* 0x0000002100027202 */ /* 0x011fe20000000f00 */
        /* <DEDUP_REMOVED lines=15> */
.L_x_7616:
[----:B------:R-:W-:Y:S05]  /*8510*/  BSYNC.RECONVERGENT B1 ;  /* 0x0000000000017941 */ /* 0x000fea0003800200 */
.L_x_7615:
[----:B------:R-:W5:Y:S01]  /*8520*/  LDCU UR4, c[0x0][0x370] ;  /* 0x00006e00ff0477ac */ /* 0x000f620008000800 */
[----:B0---4-:R-:W5:Y:S02]  /*8530*/  LDC R3, c[0x0][0x364] ;  /* 0x0000d900ff037b82 */ /* 0x011f640000000800 */
[----:B-----5:R-:W-:-:S05]  /*8540*/  IMAD R3, R3, UR4, RZ ;  /* 0x0000000403037c24 */ /* 0x020fca000f8e02ff */
[----:B------:R-:W-:-:S04]  /*8550*/  IADD3 R34, P0, PT, R3, R34, RZ ;  /* 0x0000002203227210 */ /* 0x000fc80007f1e0ff */
[----:B------:R-:W-:Y:S02]  /*8560*/  LEA.HI.X.SX32 R32, R3, R32, 0x1, P0 ;  /* 0x0000002003207211 */ /* 0x000fe400000f0eff */
[----:B------:R-:W-:-:S04]  /*8570*/  ISETP.GE.U32.AND P0, PT, R34, UR44, PT ;  /* 0x0000002c22007c0c */ /* 0x000fc8000bf06070 */
[----:B------:R-:W-:-:S13]  /*8580*/  ISETP.GE.AND.EX P0, PT, R32, UR45, PT, P0 ;  /* 0x0000002d20007c0c */ /* 0x000fda000bf06300 */
[----:B------:R-:W-:Y:S05]  /*8590*/  @!P0 BRA `(.L_x_7617) ;  /* 0xffffff7c005c8947 */ /* 0x000fea000383ffff */
[----:B------:R-:W-:Y:S05]  /*85a0*/  BSYNC B0 ;  /* 0x0000000000007941 */ /* 0x000fea0003800000 */
.L_x_7535:
[----:B------:R-:W-:Y:S05]  /*85b0*/  EXIT ;  /* 0x000000000000794d */ /* 0x000fea0003800000 */
.L_x_7556:
[----:B------:R-:W-:Y:S01]  /*85c0*/  HFMA2 R12, -RZ, RZ, 0, 9.5367431640625e-07 ;  /* 0x00000010ff0c7431 */ /* 0x000fe200000001ff */
[----:B------:R-:W-:Y:S01]  /*85d0*/  BSSY B1, `(.L_x_7618) ;  /* 0x0000006000017945 */ /* 0x000fe20003800000 */
[----:B------:R-:W-:Y:S01]  /*85e0*/  MOV R11, 0x1f ;  /* 0x0000001f000b7802 */ /* 0x000fe20000000f00 */
[----:B------:R-:W-:-:S07]  /*85f0*/  IMAD.MOV.U32 R15, RZ, RZ, -0x1 ;  /* 0xffffffffff0f7424 */ /* 0x000fce00078e00ff */
[----:B-1----:R-:W-:Y:S05]  /*8600*/  WARPSYNC.COLLECTIVE R15, `(.L_x_7619) ;  /* 0x000000000f087348 */ /* 0x002fea0003c00000 */
[----:B------:R0:W2:Y:S02]  /*8610*/  SHFL.BFLY P6, R14, R13, R12, R11 ;  /* 0x0c00000c0d0e7389 */ /* 0x0000a400000c000b */
[----:B012---:R-:W-:Y:S05]  /*8620*/  ENDCOLLECTIVE ;  /* 0x000000000000791b */ /* 0x007fea0003800000 */
.L_x_7619:
[----:B------:R-:W-:Y:S05]  /*8630*/  BSYNC B1 ;  /* 0x0000000000017941 */ /* 0x000fea0003800000 */
.L_x_7618:
        /* <DEDUP_REMOVED lines=9> */
.L_x_7620:
[----:B------:R-:W-:Y:S01]  /*86d0*/  HFMA2 R12, -RZ, RZ, 0, 2.384185791015625e-07 ;  /* 0x00000004ff0c7431 */ /* 0x000fe200000001ff */
[----:B------:R-:W-:-:S04]  /*86e0*/  FMNMX R0, R13, R14, !PT ;  /* 0x0000000e0d007209 */ /* 0x000fc80007800000 */
[----:B------:R-:W-:-:S07]  /*86f0*/  MOV R13, R0 ;  /* 0x00000000000d7202 */ /* 0x000fce0000000f00 */
[----:B------:R-:W-:Y:S05]  /*8700*/  WARPSYNC.COLLECTIVE R15, `(.L_x_7621) ;  /* 0x000000000f087348 */ /* 0x000fea0003c00000 */
[----:B------:R0:W1:Y:S02]  /*8710*/  SHFL.BFLY P6, R14, R13, R12, R11 ;  /* 0x0c00000c0d0e7389 */ /* 0x00006400000c000b */
[----:B01----:R-:W-:Y:S05]  /*8720*/  ENDCOLLECTIVE ;  /* 0x000000000000791b */ /* 0x003fea0003800000 */
.L_x_7621:
[----:B------:R-:W-:Y:S02]  /*8730*/  MOV R12, 0x2 ;  /* 0x00000002000c7802 */ /* 0x000fe40000000f00 */
[----:B------:R-:W-:-:S05]  /*8740*/  FMNMX R2, R0, R14, !PT ;  /* 0x0000000e00027209 */ /* 0x000fca0007800000 */
[----:B------:R-:W-:-:S07]  /*8750*/  IMAD.MOV.U32 R13, RZ, RZ, R2 ;  /* 0x000000ffff0d7224 */ /* 0x000fce00078e0002 */
[----:B------:R-:W-:Y:S05]  /*8760*/  WARPSYNC.COLLECTIVE R15, `(.L_x_7622) ;  /* 0x000000000f087348 */ /* 0x000fea0003c00000 */
[----:B------:R0:W1:Y:S02]  /*8770*/  SHFL.BFLY P6, R14, R13, R12, R11 ;  /* 0x0c00000c0d0e7389 */ /* 0x00006400000c000b */
[----:B01----:R-:W-:Y:S05]  /*8780*/  ENDCOLLECTIVE ;  /* 0x000000000000791b */ /* 0x003fea0003800000 */
.L_x_7622:
[----:B------:R-:W-:Y:S01]  /*8790*/  IMAD.MOV.U32 R12, RZ, RZ, 0x1 ;  /* 0x00000001ff0c7424 */ /* 0x000fe200078e00ff */
[----:B------:R-:W-:-:S04]  /*87a0*/  FMNMX R3, R2, R14, !PT ;  /* 0x0000000e02037209 */ /* 0x000fc80007800000 */
[----:B------:R-:W-:-:S07]  /*87b0*/  MOV R13, R3 ;  /* 0x00000003000d7202 */ /* 0x000fce0000000f00 */
[----:B------:R-:W-:Y:S05]  /*87c0*/  WARPSYNC.COLLECTIVE R15, `(.L_x_7623) ;  /* 0x000000000f087348 */ /* 0x000fea0003c00000 */
[----:B------:R0:W1:Y:S02]  /*87d0*/  SHFL.BFLY P6, R14, R13, R12, R11 ;  /* 0x0c00000c0d0e7389 */ /* 0x00006400000c000b */
[----:B01----:R-:W-:Y:S05]  /*87e0*/  ENDCOLLECTIVE ;  /* 0x000000000000791b */ /* 0x003fea0003800000 */
.L_x_7623:
        /* <DEDUP_REMOVED lines=21> */
[----:B------:R-:W-:Y:S01]  /*8940*/  FFMA R10, R7, 1.925963033500011079e-08, R10 ;  /* 0x32a57060070a7823 */ /* 0x000fe2000000000a */
[----:B------:R-:W-:Y:S01]  /*8950*/  FFMA.SAT R7, R8, R36, 0.5 ;  /* 0x3f00000008077423 */ /* 0x000fe20000002024 */
[C---:B------:R-:W-:Y:S01]  /*8960*/  FADD R13, -R14.reuse, R16 ;  /* 0x000000100e0d7221 */ /* 0x040fe20000000100 */
[C---:B------:R-:W-:Y:S01]  /*8970*/  FADD R55, -R14.reuse, R55 ;  /* 0x000000370e377221 */ /* 0x040fe20000000100 */
[C---:B------:R-:W-:Y:S01]  /*8980*/  FADD R28, -R14.reuse, R28 ;  /* 0x0000001c0e1c7221 */ /* 0x040fe20000000100 */
[----:B------:R-:W-:Y:S01]  /*8990*/  FFMA.RM R7, R7, R38, 12582913 ;  /* 0x4b40000107077423 */ /* 0x000fe20000004026 */
[----:B------:R-:W0:Y:S01]  /*89a0*/  MUFU.EX2 R10, R10 ;  /* 0x0000000a000a7308 */ /* 0x000e220000000800 */
        /* <DEDUP_REMOVED lines=98> */
[----:B------:R-:W-:Y:S01]  /*8fd0*/  FFMA.SAT R3, R29, R36, 0.5 ;  /* 0x3f0000001d037423 */ /* 0x000fe20000002024 */
[----:B------:R-:W0:Y:S03]  /*8fe0*/  MUFU.EX2 R5, R4 ;  /* 0x0000000400057308 */ /* 0x000e260000000800 */
[----:B------:R-:W-:-:S04]  /*8ff0*/  FFMA.RM R3, R3, R38, 12582913 ;  /* 0x4b40000103037423 */ /* 0x000fc80000004026 */
[C---:B------:R-:W-:Y:S01]  /*9000*/  FADD R2, R3.reuse, -12583039 ;  /* 0xcb40007f03027421 */ /* 0x040fe20000000000 */
[----:B------:R-:W-:-:S03]  /*9010*/  SHF.L.U32 R3, R3, 0x17, RZ ;  /* 0x0000001703037819 */ /* 0x000fc600000006ff */
        /* <DEDUP_REMOVED lines=39> */
[----:B------:R-:W-:Y:S02]  /*9290*/  FFMA.SAT R3, R53, R36, 0.5 ;  /* 0x3f00000035037423 */ /* 0x000fe40000002024 */
[----:B------:R-:W-:Y:S02]  /*92a0*/  FFMA R14, R14, 1.925963033500011079e-08, R11 ;  /* 0x32a570600e0e7823 */ /* 0x000fe4000000000b */
[----:B------:R-:W-:Y:S02]  /*92b0*/  FFMA.RM R3, R3, R38, 12582913 ;  /* 0x4b40000103037423 */ /* 0x000fe40000004026 */
[----:B------:R-:W-:Y:S02]  /*92c0*/  MUFU.EX2 R11, R14 ;  /* 0x0000000e000b7308 */ /* 0x000fe40000000800 */
[C---:B------:R-:W-:Y:S01]  /*92d0*/  FADD R2, R3.reuse, -12583039 ;  /* 0xcb40007f03027421 */ /* 0x040fe20000000000 */
[----:B------:R-:W-:-:S03]  /*92e0*/  IMAD.SHL.U32 R3, R3, 0x800000, RZ ;  /* 0x0080000003037824 */ /* 0x000fc600078e00ff */
[----:B------:R-:W-:-:S04]  /*92f0*/  FFMA R2, R53, 1.4426950216293334961, -R2 ;  /* 0x3fb8aa3b35027823 */ /* 0x000fc80000000802 */
[----:B------:R-:W-:-:S04]  /*9300*/  FFMA R53, R53, 1.925963033500011079e-08, R2 ;  /* 0x32a5706035357823 */ /* 0x000fc80000000002 */
        /* <DEDUP_REMOVED lines=29> */
.L_x_7624:
[----:B------:R-:W-:Y:S02]  /*94e0*/  IMAD.MOV.U32 R12, RZ, RZ, 0x8 ;  /* 0x00000008ff0c7424 */ /* 0x000fe400078e00ff */
[----:B------:R-:W-:-:S05]  /*94f0*/  FADD R28, R13, R14 ;  /* 0x0000000e0d1c7221 */ /* 0x000fca0000000000 */
[----:B------:R-:W-:-:S07]  /*9500*/  MOV R13, R28 ;  /* 0x0000001c000d7202 */ /* 0x000fce0000000f00 */
[----:B------:R-:W-:Y:S05]  /*9510*/  WARPSYNC.COLLECTIVE R15, `(.L_x_7625) ;  /* 0x000000000f087348 */ /* 0x000fea0003c00000 */
[----:B------:R0:W1:Y:S02]  /*9520*/  SHFL.BFLY P6, R14, R13, R12, R11 ;  /* 0x0c00000c0d0e7389 */ /* 0x00006400000c000b */
[----:B01----:R-:W-:Y:S05]  /*9530*/  ENDCOLLECTIVE ;  /* 0x000000000000791b */ /* 0x003fea0003800000 */
.L_x_7625:
[----:B------:R-:W-:Y:S02]  /*9540*/  HFMA2 R12, -RZ, RZ, 0, 2.384185791015625e-07 ;  /* 0x00000004ff0c7431 */ /* 0x000fe400000001ff */
[----:B------:R-:W-:-:S05]  /*9550*/  FADD R29, R28, R14 ;  /* 0x0000000e1c1d7221 */ /* 0x000fca0000000000 */
[----:B------:R-:W-:-:S07]  /*9560*/  MOV R13, R29 ;  /* 0x0000001d000d7202 */ /* 0x000fce0000000f00 */
[----:B------:R-:W-:Y:S05]  /*9570*/  WARPSYNC.COLLECTIVE R15, `(.L_x_7626) ;  /* 0x000000000f087348 */ /* 0x000fea0003c00000 */
[----:B------:R0:W1:Y:S02]  /*9580*/  SHFL.BFLY P6, R14, R13, R12, R11 ;  /* 0x0c00000c0d0e7389 */ /* 0x00006400000c000b */
[----:B01----:R-:W-:Y:S05]  /*9590*/  ENDCOLLECTIVE ;  /* 0x000000000000791b */ /* 0x003fea0003800000 */
.L_x_7626:
[----:B------:R-:W-:Y:S01]  /*95a0*/  MOV R12, 0x2 ;  /* 0x00000002000c7802 */ /* 0x000fe20000000f00 */
[----:B------:R-:W-:-:S04]  /*95b0*/  FADD R30, R29, R14 ;  /* 0x0000000e1d1e7221 */ /* 0x000fc80000000000 */
[----:B------:R-:W-:-:S07]  /*95c0*/  IMAD.MOV.U32 R13, RZ, RZ, R30 ;  /* 0x000000ffff0d7224 */ /* 0x000fce00078e001e */
[----:B------:R-:W-:Y:S05]  /*95d0*/  WARPSYNC.COLLECTIVE R15, `(.L_x_7627) ;  /* 0x000000000f087348 */ /* 0x000fea0003c00000 */
[----:B------:R0:W1:Y:S02]  /*95e0*/  SHFL.BFLY P6, R14, R13, R12, R11 ;  /* 0x0c00000c0d0e7389 */ /* 0x00006400000c000b */
[----:B01----:R-:W-:Y:S05]  /*95f0*/  ENDCOLLECTIVE ;  /* 0x000000000000791b */ /* 0x003fea0003800000 */
.L_x_7627:
[----:B------:R-:W-:Y:S02]  /*9600*/  IMAD.MOV.U32 R12, RZ, RZ, 0x1 ;  /* 0x00000001ff0c7424 */ /* 0x000fe400078e00ff */
[----:B------:R-:W-:-:S05]  /*9610*/  FADD R31, R30, R14 ;  /* 0x0000000e1e1f7221 */ /* 0x000fca0000000000 */
[----:B------:R-:W-:-:S07]  /*9620*/  MOV R13, R31 ;  /* 0x0000001f000d7202 */ /* 0x000fce0000000f00 */
[----:B------:R-:W-:Y:S05]  /*9630*/  WARPSYNC.COLLECTIVE R15, `(.L_x_7628) ;  /* 0x000000000f087348 */ /* 0x000fea0003c00000 */
[----:B------:R0:W1:Y:S02]  /*9640*/  SHFL.BFLY P6, R14, R13, R12, R11 ;  /* 0x0c00000c0d0e7389 */ /* 0x00006400000c000b */
[----:B01----:R-:W-:Y:S05]  /*9650*/  ENDCOLLECTIVE ;  /* 0x000000000000791b */ /* 0x003fea0003800000 */
.L_x_7628:
[----:B------:R-:W-:Y:S05]  /*9660*/  BRA `(.L_x_7629) ;  /* 0xffffffcc00b47947 */ /* 0x000fea000383ffff */
        .weak           $__internal_111_$__cuda_sm3x_div_rn_noftz_f32_slowpath
        .type           $__internal_111_$__cuda_sm3x_div_rn_noftz_f32_slowpath,@function
        .size           $__internal_111_$__cuda_sm3x_div_rn_noftz_f32_slowpath,(.L_x_37488 - $__internal_111_$__cuda_sm3x_div_rn_noftz_f32_slowpath)
$__internal_111_$__cuda_sm3x_div_rn_noftz_f32_slowpath:
        /* <DEDUP_REMOVED lines=34> */
.L_x_7631:
        /* <DEDUP_REMOVED lines=51> */
.L_x_7638:
[----:B------:R-:W-:-:S04]  /*9bc0*/  LOP3.LUT R11, R11, 0x80000000, RZ, 0xc0, !PT ;  /* 0x800000000b0b7812 */ /* 0x000fc800078ec0ff */
[----:B------:R-:W-:Y:S01]  /*9bd0*/  LOP3.LUT R11, R11, 0x7f800000, RZ, 0xfc, !PT ;  /* 0x7f8000000b0b7812 */ /* 0x000fe200078efcff */
[----:B------:R-:W-:Y:S06]  /*9be0*/  BRA `(.L_x_7639) ;  /* 0x0000000000047947 */ /* 0x000fec0003800000 */
.L_x_7637:
[----:B------:R-:W-:-:S07]  /*9bf0*/  IMAD R11, R38, 0x800000, R11 ;  /* 0x00800000260b7824 */ /* 0x000fce00078e020b */
.L_x_7639:
[----:B------:R-:W-:Y:S05]  /*9c00*/  BSYNC.RECONVERGENT B2 ;  /* 0x0000000000027941 */ /* 0x000fea0003800200 */
.L_x_7636:
[----:B------:R-:W-:Y:S05]  /*9c10*/  BRA `(.L_x_7640) ;  /* 0x0000000000207947 */ /* 0x000fea0003800000 */
.L_x_7635:
[----:B------:R-:W-:-:S04]  /*9c20*/  LOP3.LUT R11, R14, 0x80000000, R11, 0x48, !PT ;  /* 0x800000000e0b7812 */ /* 0x000fc800078e480b */
[----:B------:R-:W-:Y:S01]  /*9c30*/  LOP3.LUT R11, R11, 0x7f800000, RZ, 0xfc, !PT ;  /* 0x7f8000000b0b7812 */ /* 0x000fe200078efcff */
[----:B------:R-:W-:Y:S06]  /*9c40*/  BRA `(.L_x_7640) ;  /* 0x0000000000147947 */ /* 0x000fec0003800000 */
.L_x_7634:
[----:B------:R-:W-:Y:S01]  /*9c50*/  LOP3.LUT R11, R14, 0x80000000, R11, 0x48, !PT ;  /* 0x800000000e0b7812 */ /* 0x000fe200078e480b */
[----:B------:R-:W-:Y:S06]  /*9c60*/  BRA `(.L_x_7640) ;  /* 0x00000000000c7947 */ /* 0x000fec0003800000 */
.L_x_7633:
[----:B------:R-:W0:Y:S01]  /*9c70*/  MUFU.RSQ R11, -QNAN ;  /* 0xffc00000000b7908 */ /* 0x000e220000001400 */
[----:B------:R-:W-:Y:S05]  /*9c80*/  BRA `(.L_x_7640) ;  /* 0x0000000000047947 */ /* 0x000fea0003800000 */
.L_x_7632:
[----:B------:R-:W-:-:S07]  /*9c90*/  FADD.FTZ R11, R11, R14 ;  /* 0x0000000e0b0b7221 */ /* 0x000fce0000010000 */
.L_x_7640:
[----:B------:R-:W-:Y:S05]  /*9ca0*/  BSYNC.RECONVERGENT B1 ;  /* 0x0000000000017941 */ /* 0x000fea0003800200 */
.L_x_7630:
[----:B------:R-:W-:Y:S01]  /*9cb0*/  HFMA2 R15, -RZ, RZ, 0, 0 ;  /* 0x00000000ff0f7431 */ /* 0x000fe200000001ff */
[----:B------:R-:W-:-:S04]  /*9cc0*/  MOV R14, R36 ;  /* 0x00000024000e7202 */ /* 0x000fc80000000f00 */
[----:B0-----:R-:W-:Y:S05]  /*9cd0*/  RET.REL.NODEC R14 `(_Z15SoftmaxWarpImplI22BroadcastScaleMaskLoadIffbLm4EiE11DirectStoreIffEfLi2ELi20ELi32ELi1ELb1EL9Algorithm0EEvT_T0_ll) ;  /* 0xffffff600ec87950 */ /* 0x001fea0003c3ffff */
.L_x_7641:
        /* <DEDUP_REMOVED lines=10> */
.L_x_37488:


//--------------------- .text._Z15SoftmaxWarpImplI22BroadcastScaleMaskLoadIffbLm4EiE11DirectStoreIffEfLi2ELi20ELi32ELi1ELb0EL9Algorithm0EEvT_T0_ll --------------------------
	.section	.text._Z15SoftmaxWarpImplI22BroadcastScaleMaskLoadIffbLm4EiE11DirectStoreIffEfLi2ELi20ELi32ELi1ELb0EL9Algorithm0EEvT_T0_ll,"ax",@progbits
	.align	128
        .global         _Z15SoftmaxWarpImplI22BroadcastScaleMaskLoadIffbLm4EiE11DirectStoreIffEfLi2ELi20ELi32ELi1ELb0EL9Algorithm0EEvT_T0_ll
        .type           _Z15SoftmaxWarpImplI22BroadcastScaleMaskLoadIffbLm4EiE11DirectStoreIffEfLi2ELi20ELi32ELi1ELb0EL9Algorithm0EEvT_T0_ll,@function
        .size           _Z15SoftmaxWarpImplI22BroadcastScaleMaskLoadIffbLm4EiE11DirectStoreIffEfLi2ELi20ELi32ELi1ELb0EL9Algorithm0EEvT_T0_ll,(.L_x_37489 - _Z15SoftmaxWarpImplI22BroadcastScaleMaskLoadIffbLm4EiE11DirectStoreIffEfLi2ELi20ELi32ELi1ELb0EL9Algorithm0EEvT_T0_ll)
        .other          _Z15SoftmaxWarpImplI22BroadcastScaleMaskLoadIffbLm4EiE11DirectStoreIffEfLi2ELi20ELi32ELi1ELb0EL9Algorithm0EEvT_T0_ll,@"STO_CUDA_ENTRY STV_DEFAULT"
_Z15SoftmaxWarpImplI22BroadcastScaleMaskLoadIffbLm4EiE11DirectStoreIffEfLi2ELi20ELi32ELi1ELb0EL9Algorithm0EEvT_T0_ll:
.text._Z15SoftmaxWarpImplI22BroadcastScaleMaskLoadIffbLm4EiE11DirectStoreIffEfLi2ELi20ELi32ELi1ELb0EL9Algorithm0EEvT_T0_ll:
        /* <DEDUP_REMOVED lines=30> */
.L_x_7642:
        /* <DEDUP_REMOVED lines=13> */
.L_x_7685:
[----:B------:R-:W-:Y:S01]  /*02b0*/  IABS R0, UR55 ;  /* 0x0000003700007c13 */ /* 0x000fe20008000000 */
[----:B0-----:R-:W-:Y:S01]  /*02c0*/  IMAD R11, R33, UR54, R30 ;  /* 0x00000036210b7c24 */ /* 0x001fe2000f8e021e */
[----:B------:R-:W-:Y:S01]  /*02d0*/  IABS R3, UR56 ;  /* 0x0000003800037c13 */ /* 0x000fe20008000000 */
[----:B------:R-:W-:Y:S01]  /*02e0*/  UMOV UR4, URZ ;  /* 0x000000ff00047c82 */ /* 0x000fe20008000000 */
[----:B------:R-:W-:Y:S01]  /*02f0*/  R2UR UR11, R0 ;  /* 0x00000000000b72ca */ /* 0x000fe200000e0000 */
[----:B------:R-:W-:Y:S01]  /*0300*/  VIADD R4, R11, 0x40 ;  /* 0x000000400b047836 */ /* 0x000fe20000000000 */
[----:B------:R-:W-:Y:S01]  /*0310*/  R2UR UR10, R3 ;  /* 0x00000000030a72ca */ /* 0x000fe200000e0000 */
[----:B------:R-:W-:Y:S01]  /*0320*/  UISETP.NE.U32.AND UP2, UPT, UR40, 0x1, UPT ;  /* 0x000000012800788c */ /* 0x000fe2000bf45070 */
[----:B------:R-:W-:Y:S01]  /*0330*/  ISETP.NE.AND P5, PT, RZ, UR55, PT ;  /* 0x00000037ff007c0c */ /* 0x000fe2000bfa5270 */
[----:B------:R-:W-:Y:S01]  /*0340*/  UISETP.NE.U32.AND UP1, UPT, UR42, 0x1, UPT ;  /* 0x000000012a00788c */ /* 0x000fe2000bf25070 */
[----:B------:R-:W-:Y:S01]  /*0350*/  IABS R7, R4 ;  /* 0x0000000400077213 */ /* 0x000fe20000000000 */
[----:B------:R-:W-:Y:S01]  /*0360*/  UISETP.NE.AND.EX UP2, UPT, UR41, URZ, UPT, UP2 ;  /* 0x000000ff2900728c */ /* 0x000fe2000bf45320 */
[----:B------:R-:W-:Y:S01]  /*0370*/  LOP3.LUT R29, RZ, UR55, RZ, 0x33, !PT ;  /* 0x00000037ff1d7c12 */ /* 0x000fe2000f8e33ff */
[----:B------:R-:W-:Y:S01]  /*0380*/  UISETP.NE.AND.EX UP1, UPT, UR43, URZ, UPT, UP1 ;  /* 0x000000ff2b00728c */ /* 0x000fe2000bf25310 */
[----:B------:R-:W-:Y:S01]  /*0390*/  LOP3.LUT R14, RZ, UR56, RZ, 0x33, !PT ;  /* 0x00000038ff0e7c12 */ /* 0x000fe2000f8e33ff */
[----:B------:R-:W-:Y:S01]  /*03a0*/  UISETP.NE.U32.AND UP0, UPT, UR36, 0x1, UPT ;  /* 0x000000012400788c */ /* 0x000fe2000bf05070 */
[C---:B-1----:R-:W-:Y:S01]  /*03b0*/  R2UR UR14, R26.reuse ;  /* 0x000000001a0e72ca */ /* 0x042fe200000e0000 */
[----:B------:R-:W0:Y:S01]  /*03c0*/  I2F.RP R0, UR11 ;  /* 0x0000000b00007d06 */ /* 0x000e220008209400 */
[----:B------:R-:W-:Y:S01]  /*03d0*/  UISETP.NE.U32.AND UP3, UPT, UR38, 0x1, UPT ;  /* 0x000000012600788c */ /* 0x000fe2000bf65070 */
[C---:B------:R-:W-:Y:S01]  /*03e0*/  R2UR UR15, R27.reuse ;  /* 0x000000001b0f72ca */ /* 0x040fe200000e0000 */
[----:B------:R-:W-:Y:S01]  /*03f0*/  UISETP.NE.AND.EX UP0, UPT, UR37, URZ, UPT, UP0 ;  /* 0x000000ff2500728c */ /* 0x000fe2000bf05300 */
[----:B------:R-:W-:Y:S01]  /*0400*/  R2UR UR16, R26 ;  /* 0x000000001a1072ca */ /* 0x000fe200000e0000 */
[----:B------:R-:W-:Y:S01]  /*0410*/  UISETP.NE.AND.EX UP3, UPT, UR39, URZ, UPT, UP3 ;  /* 0x000000ff2700728c */ /* 0x000fe2000bf65330 */
[----:B------:R-:W-:-:S02]  /*0420*/  R2UR UR17, R27 ;  /* 0x000000001b1172ca */ /* 0x000fc400000e0000 */
[----:B------:R-:W1:Y:S08]  /*0430*/  I2F.RP R3, UR10 ;  /* 0x0000000a00037d06 */ /* 0x000e700008209400 */
[----:B0-----:R-:W0:Y:S08]  /*0440*/  MUFU.RCP R0, R0 ;  /* 0x0000000000007308 */ /* 0x001e300000001000 */
        /* <DEDUP_REMOVED lines=17> */
[----:B------:R-:W-:Y:S01]  /*0560*/  ISETP.LT.U32.AND P4, PT, R7, UR11, PT ;  /* 0x0000000b07007c0c */ /* 0x000fe2000bf81070 */
[----:B------:R-:W0:Y:S10]  /*0570*/  F2I.FTZ.U32.TRUNC.NTZ R5, R5 ;  /* 0x0000000500057305 */ /* 0x000e34000021f000 */
[----:B------:R-:W-:-:S02]  /*0580*/  @!P2 VIADD R2, R2, -UR11 ;  /* 0x8000000b0202ac36 */ /* 0x000fc40008000000 */
[----:B------:R-:W-:Y:S01]  /*0590*/  @!P4 IADD3 R7, PT, PT, R7, -UR11, RZ ;  /* 0x8000000b0707cc10 */ /* 0x000fe2000fffe0ff */
[----:B------:R-:W-:Y:S01]  /*05a0*/  @!P2 VIADD R0, R0, 0x1 ;  /* 0x000000010000a836 */ /* 0x000fe20000000000 */
[----:B------:R-:W-:Y:S02]  /*05b0*/  ISETP.GE.AND P2, PT, R3, RZ, PT ;  /* 0x000000ff0300720c */ /* 0x000fe40003f46270 */
[----:B------:R-:W-:Y:S02]  /*05c0*/  ISETP.GE.U32.AND P0, PT, R2, UR11, PT ;  /* 0x0000000b02007c0c */ /* 0x000fe4000bf06070 */
[----:B------:R-:W-:Y:S02]  /*05d0*/  LOP3.LUT R2, R11, UR55, RZ, 0x3c, !PT ;  /* 0x000000370b027c12 */ /* 0x000fe4000f8e3cff */
[----:B------:R-:W-:Y:S02]  /*05e0*/  ISETP.GE.U32.AND P1, PT, R7, UR11, PT ;  /* 0x0000000b07007c0c */ /* 0x000fe4000bf26070 */
[----:B------:R-:W-:-:S02]  /*05f0*/  ISETP.GE.AND P3, PT, R2, RZ, PT ;  /* 0x000000ff0200720c */ /* 0x000fc40003f66270 */
[----:B------:R-:W-:Y:S02]  /*0600*/  @!P4 IADD3 R6, PT, PT, R6, 0x1, RZ ;  /* 0x000000010606c810 */ /* 0x000fe40007ffe0ff */
[----:B0-----:R-:W-:Y:S02]  /*0610*/  R2UR UR5, R5 ;  /* 0x00000000050572ca */ /* 0x001fe400000e0000 */
[----:B------:R-:W-:Y:S01]  /*0620*/  IABS R2, UR57 ;  /* 0x0000003900027c13 */ /* 0x000fe20008000000 */
[----:B------:R-:W-:-:S03]  /*0630*/  @P0 VIADD R0, R0, 0x1 ;  /* 0x0000000100000836 */ /* 0x000fc60000000000 */
[----:B------:R-:W-:Y:S02]  /*0640*/  R2UR UR12, R2 ;  /* 0x00000000020c72ca */ /* 0x000fe400000e0000 */
[----:B------:R-:W-:Y:S01]  /*0650*/  @P1 IADD3 R6, PT, PT, R6, 0x1, RZ ;  /* 0x0000000106061810 */ /* 0x000fe20007ffe0ff */
[----:B------:R-:W-:-:S03]  /*0660*/  @!P3 IMAD.MOV R0, RZ, RZ, -R0 ;  /* 0x000000ffff00b224 */ /* 0x000fc600078e0a00 */
[----:B------:R-:W-:Y:S01]  /*0670*/  @!P2 IADD3 R6, PT, PT, -R6, RZ, RZ ;  /* 0x000000ff0606a210 */ /* 0x000fe20007ffe1ff */
[----:B------:R-:W-:Y:S01]  /*0680*/  UIADD3 UR8, UPT, UPT, URZ, -UR5, URZ ;  /* 0x80000005ff087290 */ /* 0x000fe2000fffe0ff */
[C---:B------:R-:W-:Y:S02]  /*0690*/  SEL R2, R29.reuse, R0, !P5 ;  /* 0x000000001d027207 */ /* 0x040fe40006800000 */
[----:B------:R-:W-:Y:S01]  /*06a0*/  SEL R5, R29, R6, !P5 ;  /* 0x000000061d057207 */ /* 0x000fe20006800000 */
[----:B------:R-:W-:Y:S02]  /*06b0*/  UIMAD UR8, UR8, UR10, URZ ;  /* 0x0000000a080872a4 */ /* 0x000fe4000f8e02ff */
[----:B------:R-:W-:Y:S01]  /*06c0*/  IMAD.MOV R0, RZ, RZ, -R2 ;  /* 0x000000ffff007224 */ /* 0x000fe200078e0a02 */
[----:B------:R-:W-:Y:S01]  /*06d0*/  IADD3 R3, PT, PT, -R5, RZ, RZ ;  /* 0x000000ff05037210 */ /* 0x000fe20007ffe1ff */
[----:B------:R-:W0:Y:S01]  /*06e0*/  I2F.RP R6, UR12 ;  /* 0x0000000c00067d06 */ /* 0x000e220008209400 */
[----:B------:R-:W-:Y:S01]  /*06f0*/  UIMAD.WIDE.U32 UR8, UR5, UR8, UR4 ;  /* 0x00000008050872a5 */ /* 0x000fe2000f8e0004 */
[----:B------:R-:W-:-:S02]  /*0700*/  IMAD R13, R0, UR55, R11 ;  /* 0x00000037000d7c24 */ /* 0x000fc4000f8e020b */
[----:B------:R-:W-:-:S03]  /*0710*/  IMAD R16, R3, UR55, R4 ;  /* 0x0000003703107c24 */ /* 0x000fc6000f8e0204 */
[----:B------:R-:W-:Y:S02]  /*0720*/  IABS R3, R13 ;  /* 0x0000000d00037213 */ /* 0x000fe40000000000 */
[----:B------:R-:W-:-:S03]  /*0730*/  IABS R9, R16 ;  /* 0x0000001000097213 */ /* 0x000fc60000000000 */
[----:B------:R-:W-:Y:S01]  /*0740*/  IMAD.HI.U32 R0, R3, UR9, RZ ;  /* 0x0000000903007c27 */ /* 0x000fe2000f8e00ff */
[----:B0-----:R-:W0:Y:S03]  /*0750*/  MUFU.RCP R6, R6 ;  /* 0x0000000600067308 */ /* 0x001e260000001000 */
[----:B------:R-:W-:-:S04]  /*0760*/  IMAD.HI.U32 R8, R9, UR9, RZ ;  /* 0x0000000909087c27 */ /* 0x000fc8000f8e00ff */
[----:B------:R-:W-:Y:S01]  /*0770*/  IMAD.MOV R10, RZ, RZ, -R0 ;  /* 0x000000ffff0a7224 */ /* 0x000fe200078e0a00 */
[----:B------:R-:W-:-:S03]  /*0780*/  IADD3 R12, PT, PT, -R8, RZ, RZ ;  /* 0x000000ff080c7210 */ /* 0x000fc60007ffe1ff */
[----:B------:R-:W-:Y:S02]  /*0790*/  IMAD R3, R10, UR10, R3 ;  /* 0x0000000a0a037c24 */ /* 0x000fe4000f8e0203 */
[----:B------:R-:W-:-:S03]  /*07a0*/  IMAD R9, R12, UR10, R9 ;  /* 0x0000000a0c097c24 */ /* 0x000fc6000f8e0209 */
[----:B------:R-:W-:Y:S02]  /*07b0*/  ISETP.LT.U32.AND P3, PT, R3, UR10, PT ;  /* 0x0000000a03007c0c */ /* 0x000fe4000bf61070 */
[----:B------:R-:W-:Y:S01]  /*07c0*/  ISETP.LT.U32.AND P4, PT, R9, UR10, PT ;  /* 0x0000000a09007c0c */ /* 0x000fe2000bf81070 */
[----:B0-----:R-:W-:Y:S01]  /*07d0*/  VIADD R7, R6, 0xffffffe ;  /* 0x0ffffffe06077836 */ /* 0x001fe20000000000 */
[----:B------:R-:W-:-:S05]  /*07e0*/  LOP3.LUT R6, R16, UR56, RZ, 0x3c, !PT ;  /* 0x0000003810067c12 */ /* 0x000fca000f8e3cff */
[----:B------:R-:W0:Y:S04]  /*07f0*/  F2I.FTZ.U32.TRUNC.NTZ R7, R7 ;  /* 0x0000000700077305 */ /* 0x000e28000021f000 */
[----:B------:R-:W-:Y:S02]  /*0800*/  @!P3 IADD3 R3, PT, PT, R3, -UR10, RZ ;  /* 0x8000000a0303bc10 */ /* 0x000fe4000fffe0ff */
[----:B------:R-:W-:Y:S01]  /*0810*/  @!P4 VIADD R9, R9, -UR10 ;  /* 0x8000000a0909cc36 */ /* 0x000fe20008000000 */
[----:B------:R-:W-:Y:S01]  /*0820*/  @!P3 IADD3 R0, PT, PT, R0, 0x1, RZ ;  /* 0x000000010000b810 */ /* 0x000fe20007ffe0ff */
[----:B------:R-:W-:Y:S01]  /*0830*/  @!P4 VIADD R8, R8, 0x1 ;  /* 0x000000010808c836 */ /* 0x000fe20000000000 */
[----:B------:R-:W-:Y:S02]  /*0840*/  ISETP.GE.U32.AND P1, PT, R3, UR10, PT ;  /* 0x0000000a03007c0c */ /* 0x000fe4000bf26070 */
[----:B------:R-:W-:-:S02]  /*0850*/  LOP3.LUT R3, R13, UR56, RZ, 0x3c, !PT ;  /* 0x000000380d037c12 */ /* 0x000fc4000f8e3cff */
[----:B------:R-:W-:Y:S02]  /*0860*/  ISETP.GE.U32.AND P2, PT, R9, UR10, PT ;  /* 0x0000000a09007c0c */ /* 0x000fe4000bf46070 */
[----:B------:R-:W-:Y:S02]  /*0870*/  ISETP.GE.AND P0, PT, R3, RZ, PT ;  /* 0x000000ff0300720c */ /* 0x000fe40003f06270 */
[----:B------:R-:W-:Y:S02]  /*0880*/  ISETP.GE.AND P3, PT, R6, RZ, PT ;  /* 0x000000ff0600720c */ /* 0x000fe40003f66270 */
[----:B0-----:R-:W-:-:S03]  /*0890*/  R2UR UR5, R7 ;  /* 0x00000000070572ca */ /* 0x001fc600000e0000 */
[----:B------:R-:W-:-:S04]  /*08a0*/  @P1 IADD3 R0, PT, PT, R0, 0x1, RZ ;  /* 0x0000000100001810 */ /* 0x000fc80007ffe0ff */
[----:B------:R-:W-:Y:S01]  /*08b0*/  @P2 VIADD R8, R8, 0x1 ;  /* 0x0000000108082836 */ /* 0x000fe20000000000 */
[----:B------:R-:W-:Y:S02]  /*08c0*/  ISETP.NE.AND P2, PT, RZ, UR56, PT ;  /* 0x00000038ff007c0c */ /* 0x000fe4000bf45270 */
[----:B------:R-:W-:Y:S01]  /*08d0*/  @!P0 IADD3 R0, PT, PT, -R0, RZ, RZ ;  /* 0x000000ff00008210 */ /* 0x000fe20007ffe1ff */
[----:B------:R-:W-:Y:S02]  /*08e0*/  @!P3 IMAD.MOV R8, RZ, RZ, -R8 ;  /* 0x000000ffff08b224 */ /* 0x000fe400078e0a08 */
[----:B------:R-:W-:Y:S01]  /*08f0*/  UIADD3 UR6, UPT, UPT, URZ, -UR5, URZ ;  /* 0x80000005ff067290 */ /* 0x000fe2000fffe0ff */
[C---:B------:R-:W-:Y:S02]  /*0900*/  SEL R10, R14.reuse, R0, !P2 ;  /* 0x000000000e0a7207 */ /* 0x040fe40005000000 */
[----:B------:R-:W-:Y:S01]  /*0910*/  SEL R15, R14, R8, !P2 ;  /* 0x000000080e0f7207 */ /* 0x000fe20005000000 */
[----:B------:R-:W-:Y:S01]  /*0920*/  UIMAD UR6, UR6, UR12, URZ ;  /* 0x0000000c060672a4 */ /* 0x000fe2000f8e02ff */
[----:B------:R-:W-:-:S03]  /*0930*/  IADD3 R0, PT, PT, -R10, RZ, RZ ;  /* 0x000000ff0a007210 */ /* 0x000fc60007ffe1ff */
[----:B------:R-:W-:Y:S01]  /*0940*/  IMAD.MOV R3, RZ, RZ, -R15 ;  /* 0x000000ffff037224 */ /* 0x000fe200078e0a0f */
[----:B------:R-:W-:Y:S01]  /*0950*/  UIMAD.WIDE.U32 UR4, UR5, UR6, UR4 ;  /* 0x00000006050472a5 */ /* 0x000fe2000f8e0004 */
[----:B------:R-:W-:Y:S02]  /*0960*/  IMAD R12, R0, UR56, R13 ;  /* 0x00000038000c7c24 */ /* 0x000fe4000f8e020d */
[----:B------:R-:W-:-:S03]  /*0970*/  IMAD R13, R3, UR56, R16 ;  /* 0x00000038030d7c24 */ /* 0x000fc6000f8e0210 */
[----:B------:R-:W-:Y:S02]  /*0980*/  IABS R0, R12 ;  /* 0x0000000c00007213 */ /* 0x000fe40000000000 */
[----:B------:R-:W-:-:S03]  /*0990*/  IABS R8, R13 ;  /* 0x0000000d00087213 */ /* 0x000fc60000000000 */
[----:B------:R-:W-:-:S04]  /*09a0*/  IMAD.HI.U32 R3, R0, UR5, RZ ;  /* 0x0000000500037c27 */ /* 0x000fc8000f8e00ff */
[----:B------:R-:W-:Y:S01]  /*09b0*/  IMAD.HI.U32 R6, R8, UR5, RZ ;  /* 0x0000000508067c27 */ /* 0x000fe2000f8e00ff */
[----:B------:R-:W-:-:S03]  /*09c0*/  IADD3 R7, PT, PT, -R3, RZ, RZ ;  /* 0x000000ff03077210 */ /* 0x000fc60007ffe1ff */
[----:B------:R-:W-:Y:S02]  /*09d0*/  IMAD.MOV R9, RZ, RZ, -R6 ;  /* 0x000000ffff097224 */ /* 0x000fe400078e0a06 */
[----:B------:R-:W-:Y:S02]  /*09e0*/  IMAD R0, R7, UR12, R0 ;  /* 0x0000000c07007c24 */ /* 0x000fe4000f8e0200 */
[----:B------:R-:W-:-:S03]  /*09f0*/  IMAD R7, R9, UR12, R8 ;  /* 0x0000000c09077c24 */ /* 0x000fc6000f8e0208 */
[----:B------:R-:W-:Y:S02]  /*0a00*/  ISETP.LT.U32.AND P3, PT, R0, UR12, PT ;  /* 0x0000000c00007c0c */ /* 0x000fe4000bf61070 */
[----:B------:R-:W-:-:S11]  /*0a10*/  ISETP.LT.U32.AND P4, PT, R7, UR12, PT ;  /* 0x0000000c07007c0c */ /* 0x000fd6000bf81070 */
[----:B------:R-:W-:Y:S02]  /*0a20*/  @!P3 IADD3 R0, PT, PT, R0, -UR12, RZ ;  /* 0x8000000c0000bc10 */ /* 0x000fe4000fffe0ff */
[----:B------:R-:W-:Y:S01]  /*0a30*/  @!P4 VIADD R7, R7, -UR12 ;  /* 0x8000000c0707cc36 */ /* 0x000fe20008000000 */
[----:B------:R-:W-:Y:S01]  /*0a40*/  @!P3 IADD3 R3, PT, PT, R3, 0x1, RZ ;  /* 0x000000010303b810 */ /* 0x000fe20007ffe0ff */
[----:B------:R-:W-:Y:S01]  /*0a50*/  @!P4 VIADD R6, R6, 0x1 ;  /* 0x000000010606c836 */ /* 0x000fe20000000000 */
[----:B------:R-:W-:Y:S02]  /*0a60*/  ISETP.GE.U32.AND P6, PT, R0, UR12, PT ;  /* 0x0000000c00007c0c */ /* 0x000fe4000bfc6070 */
[----:B------:R-:W-:Y:S02]  /*0a70*/  ISETP.GE.U32.AND P0, PT, R7, UR12, PT ;  /* 0x0000000c07007c0c */ /* 0x000fe4000bf06070 */
[----:B------:R-:W-:Y:S02]  /*0a80*/  LOP3.LUT R0, R12, UR57, RZ, 0x3c, !PT ;  /* 0x000000390c007c12 */ /* 0x000fe4000f8e3cff */
[----:B------:R-:W-:-:S02]  /*0a90*/  LOP3.LUT R7, R13, UR57, RZ, 0x3c, !PT ;  /* 0x000000390d077c12 */ /* 0x000fc4000f8e3cff */
[----:B------:R-:W-:Y:S02]  /*0aa0*/  ISETP.GE.AND P1, PT, R0, RZ, PT ;  /* 0x000000ff0000720c */ /* 0x000fe40003f26270 */
[----:B------:R-:W-:Y:S02]  /*0ab0*/  ISETP.GE.AND P3, PT, R7, RZ, PT ;  /* 0x000000ff0700720c */ /* 0x000fe40003f66270 */
[----:B------:R-:W-:Y:S02]  /*0ac0*/  LOP3.LUT R0, RZ, UR57, RZ, 0x33, !PT ;  /* 0x00000039ff007c12 */ /* 0x000fe4000f8e33ff */
[----:B------:R-:W-:Y:S01]  /*0ad0*/  @P6 IADD3 R3, PT, PT, R3, 0x1, RZ ;  /* 0x0000000103036810 */ /* 0x000fe20007ffe0ff */
[----:B------:R-:W-:Y:S01]  /*0ae0*/  @P0 VIADD R6, R6, 0x1 ;  /* 0x0000000106060836 */ /* 0x000fe20000000000 */
[----:B------:R-:W-:Y:S02]  /*0af0*/  ISETP.NE.AND P6, PT, RZ, UR57, PT ;  /* 0x00000039ff007c0c */ /* 0x000fe4000bfc5270 */
[----:B------:R-:W-:-:S02]  /*0b00*/  PLOP3.LUT P0, PT, PT, PT, UP2, 0x40, 0x4 ;  /* 0x000000000004781c */ /* 0x000fc40003f0e828 */
[----:B------:R-:W-:Y:S01]  /*0b10*/  MOV R7, R6 ;  /* 0x0000000600077202 */ /* 0x000fe20000000f00 */
[----:B------:R-:W-:Y:S01]  /*0b20*/  @!P1 IMAD.MOV R3, RZ, RZ, -R3 ;  /* 0x000000ffff039224 */ /* 0x000fe200078e0a03 */
[----:B------:R-:W-:Y:S02]  /*0b30*/  SEL R2, R2, RZ, !P0 ;  /* 0x000000ff02027207 */ /* 0x000fe40004000000 */
[----:B------:R-:W-:Y:S02]  /*0b40*/  @!P3 IADD3 R7, PT, PT, -R7, RZ, RZ ;  /* 0x000000ff0707b210 */ /* 0x000fe40007ffe1ff */
[----:B------:R-:W-:Y:S01]  /*0b50*/  SEL R6, R0, R3, !P6 ;  /* 0x0000000300067207 */ /* 0x000fe20007000000 */
[----:B------:R-:W-:Y:S01]  /*0b60*/  IMAD R2, R2, UR44, RZ ;  /* 0x0000002c02027c24 */ /* 0x000fe2000f8e02ff */
[----:B------:R-:W-:Y:S02]  /*0b70*/  PLOP3.LUT P0, PT, PT, PT, UP2, 0x40, 0x4 ;  /* 0x000000000004781c */ /* 0x000fe40003f0e828 */
[----:B------:R-:W-:-:S02]  /*0b80*/  PLOP3.LUT P4, PT, PT, PT, UP1, 0x40, 0x4 ;  /* 0x000000000004781c */ /* 0x000fc40003f8e818 */
[----:B------:R-:W-:Y:S01]  /*0b90*/  SEL R8, R0, R7, !P6 ;  /* 0x0000000700087207 */ /* 0x000fe20007000000 */
[----:B------:R-:W-:Y:S01]  /*0ba0*/  IMAD.MOV R7, RZ, RZ, -R6 ;  /* 0x000000ffff077224 */ /* 0x000fe200078e0a06 */
[----:B------:R-:W-:Y:S02]  /*0bb0*/  SEL R5, R5, RZ, !P0 ;  /* 0x000000ff05057207 */ /* 0x000fe40004000000 */
[----:B------:R-:W-:Y:S01]  /*0bc0*/  PLOP3.LUT P3, PT, PT, PT, UP1, 0x40, 0x4 ;  /* 0x000000000004781c */ /* 0x000fe20003f6e818 */
[----:B------:R-:W-:Y:S01]  /*0bd0*/  IMAD R7, R7, UR57, R12 ;  /* 0x0000003907077c24 */ /* 0x000fe2000f8e020c */
[----:B------:R-:W-:Y:S01]  /*0be0*/  SEL R3, R10, RZ, !P4 ;  /* 0x000000ff0a037207 */ /* 0x000fe20006000000 */
[----:B------:R-:W-:Y:S01]  /*0bf0*/  IMAD R12, R5, UR44, RZ ;  /* 0x0000002c050c7c24 */ /* 0x000fe2000f8e02ff */
[----:B------:R-:W-:Y:S02]  /*0c00*/  IADD3 R10, PT, PT, -R8, RZ, RZ ;  /* 0x000000ff080a7210 */ /* 0x000fe40007ffe1ff */
[----:B------:R-:W-:Y:S01]  /*0c10*/  PLOP3.LUT P1, PT, PT, PT, UP0, 0x40, 0x4 ;  /* 0x000000000004781c */ /* 0x000fe20003f2e808 */
[----:B------:R-:W-:Y:S01]  /*0c20*/  IMAD R9, R3, UR45, R2 ;  /* 0x0000002d03097c24 */ /* 0x000fe2000f8e0202 */
[----:B------:R-:W-:Y:S01]  /*0c30*/  PLOP3.LUT P0, PT, PT, PT, UP0, 0x40, 0x4 ;  /* 0x000000000004781c */ /* 0x000fe20003f0e808 */
[----:B------:R-:W-:Y:S01]  /*0c40*/  IMAD R10, R10, UR57, R13 ;  /* 0x000000390a0a7c24 */ /* 0x000fe2000f8e020d */
[----:B------:R-:W-:Y:S01]  /*0c50*/  SEL R5, R15, RZ, !P3 ;  /* 0x000000ff0f057207 */ /* 0x000fe20005800000 */
[----:B------:R-:W0:Y:S01]  /*0c60*/  LDC.64 R2, c[0x0][0x388] ;  /* 0x0000e200ff027b82 */ /* 0x000e220000000a00 */
[----:B------:R-:W-:-:S02]  /*0c70*/  SEL R6, R6, RZ, !P1 ;  /* 0x000000ff06067207 */ /* 0x000fc40004800000 */
[----:B------:R-:W-:Y:S01]  /*0c80*/  PLOP3.LUT P1, PT, PT, PT, UP3, 0x40, 0x4 ;  /* 0x000000000004781c */ /* 0x000fe20003f2e838 */
[----:B------:R-:W-:Y:S01]  /*0c90*/  IMAD R5, R5, UR45, R12 ;  /* 0x0000002d05057c24 */ /* 0x000fe2000f8e020c */
[----:B------:R-:W-:Y:S01]  /*0ca0*/  PLOP3.LUT P3, PT, PT, PT, UP3, 0x40, 0x4 ;  /* 0x000000000004781c */ /* 0x000fe20003f6e838 */
[----:B------:R-:W-:Y:S01]  /*0cb0*/  IMAD R6, R6, UR46, R9 ;  /* 0x0000002e06067c24 */ /* 0x000fe2000f8e0209 */
[----:B------:R-:W-:Y:S02]  /*0cc0*/  SEL R8, R8, RZ, !P0 ;  /* 0x000000ff08087207 */ /* 0x000fe40004000000 */
[----:B------:R-:W-:Y:S02]  /*0cd0*/  SEL R7, R7, RZ, !P1 ;  /* 0x000000ff07077207 */ /* 0x000fe40004800000 */
[----:B------:R-:W-:Y:S01]  /*0ce0*/  SEL R10, R10, RZ, !P3 ;  /* 0x000000ff0a0a7207 */ /* 0x000fe20005800000 */
[----:B------:R-:W-:Y:S02]  /*0cf0*/  IMAD R5, R8, UR46, R5 ;  /* 0x0000002e08057c24 */ /* 0x000fe4000f8e0205 */
[----:B------:R-:W-:-:S02]  /*0d00*/  IMAD R6, R7, UR47, R6 ;  /* 0x0000002f07067c24 */ /* 0x000fc4000f8e0206 */
[----:B------:R-:W-:-:S03]  /*0d10*/  IMAD R5, R10, UR47, R5 ;  /* 0x0000002f0a057c24 */ /* 0x000fc6000f8e0205 */
[----:B------:R-:W-:Y:S02]  /*0d20*/  LEA.HI R6, R6, R6, RZ, 0x1 ;  /* 0x0000000606067211 */ /* 0x000fe400078f08ff */
[----:B------:R-:W-:Y:S02]  /*0d30*/  LEA.HI R5, R5, R5, RZ, 0x1 ;  /* 0x0000000505057211 */ /* 0x000fe400078f08ff */
[----:B------:R-:W-:Y:S02]  /*0d40*/  SHF.R.S32.HI R7, RZ, 0x1, R6 ;  /* 0x00000001ff077819 */ /* 0x000fe40000011406 */
[----:B------:R-:W-:-:S03]  /*0d50*/  SHF.R.S32.HI R5, RZ, 0x1, R5 ;  /* 0x00000001ff057819 */ /* 0x000fc60000011405 */
[----:B0-----:R-:W-:-:S04]  /*0d60*/  IMAD.WIDE R6, R7, 0x2, R2 ;  /* 0x0000000207067825 */ /* 0x001fc800078e0202 */
[----:B------:R-:W-:Y:S01]  /*0d70*/  IMAD.WIDE R12, R5, 0x2, R2 ;  /* 0x00000002050c7825 */ /* 0x000fe200078e0202 */
[----:B------:R0:W2:Y:S04]  /*0d80*/  LDG.E.U16 R15, desc[UR14][R6.64] ;  /* 0x0000000e060f7981 */ /* 0x0000a8000c1e1500 */
[----:B------:R1:W3:Y:S01]  /*0d90*/  LDG.E.U16 R10, desc[UR16][R12.64] ;  /* 0x000000100c0a7981 */ /* 0x0002e2000c1e1500 */
[C---:B------:R-:W-:Y:S02]  /*0da0*/  VIADD R8, R11.reuse, 0x80 ;  /* 0x000000800b087836 */ /* 0x040fe40000000000 */
[----:B------:R-:W-:-:S03]  /*0db0*/  VIADD R9, R11, 0xc0 ;  /* 0x000000c00b097836 */ /* 0x000fc60000000000 */
[----:B------:R-:W-:Y:S02]  /*0dc0*/  IABS R17, R8 ;  /* 0x0000000800117213 */ /* 0x000fe40000000000 */
[----:B0-----:R-:W-:-:S03]  /*0dd0*/  IABS R6, R9 ;  /* 0x0000000900067213 */ /* 0x001fc60000000000 */
[----:B------:R-:W-:-:S04]  /*0de0*/  IMAD.HI.U32 R5, R17, UR7, RZ ;  /* 0x0000000711057c27 */ /* 0x000fc8000f8e00ff */
[----:B------:R-:W-:Y:S01]  /*0df0*/  IMAD.HI.U32 R7, R6, UR7, RZ ;  /* 0x0000000706077c27 */ /* 0x000fe2000f8e00ff */
[----:B------:R-:W-:-:S03]  /*0e00*/  IADD3 R16, PT, PT, -R5, RZ, RZ ;  /* 0x000000ff05107210 */ /* 0x000fc60007ffe1ff */
[----:B-1----:R-:W-:Y:S02]  /*0e10*/  IMAD.MOV R13, RZ, RZ, -R7 ;  /* 0x000000ffff0d7224 */ /* 0x002fe400078e0a07 */
[----:B------:R-:W-:Y:S01]  /*0e20*/  IMAD R17, R16, UR11, R17 ;  /* 0x0000000b10117c24 */ /* 0x000fe2000f8e0211 */
[----:B------:R-:W-:Y:S01]  /*0e30*/  IADD3 R16, PT, PT, R11, 0x100, RZ ;  /* 0x000001000b107810 */ /* 0x000fe20007ffe0ff */
[----:B------:R-:W-:-:S03]  /*0e40*/  IMAD R6, R13, UR11, R6 ;  /* 0x0000000b0d067c24 */ /* 0x000fc6000f8e0206 */
[----:B------:R-:W-:Y:S02]  /*0e50*/  ISETP.LT.U32.AND P0, PT, R17, UR11, PT ;  /* 0x0000000b11007c0c */ /* 0x000fe4000bf01070 */
[----:B------:R-:W-:Y:S02]  /*0e60*/  IABS R18, R16 ;  /* 0x0000001000127213 */ /* 0x000fe40000000000 */
[----:B------:R-:W-:-:S03]  /*0e70*/  ISETP.LT.U32.AND P3, PT, R6, UR11, PT ;  /* 0x0000000b06007c0c */ /* 0x000fc6000bf61070 */
[----:B------:R-:W-:-:S04]  /*0e80*/  IMAD.HI.U32 R12, R18, UR7, RZ ;  /* 0x00000007120c7c27 */ /* 0x000fc8000f8e00ff */
[----:B------:R-:W-:Y:S02]  /*0e90*/  IMAD.MOV R13, RZ, RZ, -R12 ;  /* 0x000000ffff0d7224 */ /* 0x000fe400078e0a0c */
[----:B------:R-:W-:Y:S02]  /*0ea0*/  @!P0 IADD3 R17, PT, PT, R17, -UR11, RZ ;  /* 0x8000000b11118c10 */ /* 0x000fe4000fffe0ff */
[----:B------:R-:W-:Y:S01]  /*0eb0*/  @!P0 IADD3 R5, PT, PT, R5, 0x1, RZ ;  /* 0x0000000105058810 */ /* 0x000fe20007ffe0ff */
[----:B------:R-:W-:Y:S01]  /*0ec0*/  IMAD R13, R13, UR11, R18 ;  /* 0x0000000b0d0d7c24 */ /* 0x000fe2000f8e0212 */
[----:B------:R-:W-:Y:S01]  /*0ed0*/  ISETP.GE.U32.AND P1, PT, R17, UR11, PT ;  /* 0x0000000b11007c0c */ /* 0x000fe2000bf26070 */
[----:B------:R-:W-:Y:S01]  /*0ee0*/  @!P3 VIADD R7, R7, 0x1 ;  /* 0x000000010707b836 */ /* 0x000fe20000000000 */
[----:B------:R-:W-:Y:S02]  /*0ef0*/  LOP3.LUT R17, R8, UR55, RZ, 0x3c, !PT ;  /* 0x0000003708117c12 */ /* 0x000fe4000f8e3cff */
[----:B------:R-:W-:-:S02]  /*0f00*/  ISETP.LT.U32.AND P0, PT, R13, UR11, PT ;  /* 0x0000000b0d007c0c */ /* 0x000fc4000bf01070 */
[----:B------:R-:W-:Y:S02]  /*0f10*/  ISETP.GE.AND P4, PT, R17, RZ, PT ;  /* 0x000000ff1100720c */ /* 0x000fe40003f86270 */
[----:B------:R-:W-:Y:S02]  /*0f20*/  @!P3 IADD3 R6, PT, PT, R6, -UR11, RZ ;  /* 0x8000000b0606bc10 */ /* 0x000fe4000fffe0ff */
[----:B------:R-:W-:-:S03]  /*0f30*/  LOP3.LUT R17, R9, UR55, RZ, 0x3c, !PT ;  /* 0x0000003709117c12 */ /* 0x000fc6000f8e3cff */
[----:B------:R-:W-:Y:S01]  /*0f40*/  @P1 VIADD R5, R5, 0x1 ;  /* 0x0000000105051836 */ /* 0x000fe20000000000 */
[----:B------:R-:W-:-:S03]  /*0f50*/  ISETP.GE.U32.AND P1, PT, R6, UR11, PT ;  /* 0x0000000b06007c0c */ /* 0x000fc6000bf26070 */
[----:B------:R-:W-:Y:S02]  /*0f60*/  @!P0 IADD3 R13, PT, PT, R13, -UR11, RZ ;  /* 0x8000000b0d0d8c10 */ /* 0x000fe4000fffe0ff */
[----:B------:R-:W-:Y:S01]  /*0f70*/  @!P4 IMAD.MOV R5, RZ, RZ, -R5 ;  /* 0x000000ffff05c224 */ /* 0x000fe200078e0a05 */
[----:B------:R-:W-:Y:S02]  /*0f80*/  ISETP.GE.AND P4, PT, R17, RZ, PT ;  /* 0x000000ff1100720c */ /* 0x000fe40003f86270 */
[----:B------:R-:W-:Y:S02]  /*0f90*/  ISETP.GE.U32.AND P3, PT, R13, UR11, PT ;  /* 0x0000000b0d007c0c */ /* 0x000fe4000bf66070 */
[----:B------:R-:W-:Y:S02]  /*0fa0*/  SEL R6, R29, R5, !P5 ;  /* 0x000000051d067207 */ /* 0x000fe40006800000 */
[----:B------:R-:W-:Y:S01]  /*0fb0*/  LOP3.LUT R13, R16, UR55, RZ, 0x3c, !PT ;  /* 0x00000037100d7c12 */ /* 0x000fe2000f8e3cff */
[----:B------:R-:W-:Y:S01]  /*0fc0*/  @P1 VIADD R7, R7, 0x1 ;  /* 0x0000000107071836 */ /* 0x000fe20000000000 */
[----:B------:R-:W-:-:S02]  /*0fd0*/  IADD3 R5, PT, PT, -R6, RZ, RZ ;  /* 0x000000ff06057210 */ /* 0x000fc40007ffe1ff */
[----:B------:R-:W-:Y:S02]  /*0fe0*/  ISETP.GE.AND P1, PT, R13, RZ, PT ;  /* 0x000000ff0d00720c */ /* 0x000fe40003f26270 */
[----:B------:R-:W-:Y:S01]  /*0ff0*/  @!P0 IADD3 R12, PT, PT, R12, 0x1, RZ ;  /* 0x000000010c0c8810 */ /* 0x000fe20007ffe0ff */
[----:B------:R-:W-:Y:S01]  /*1000*/  IMAD R24, R5, UR55, R8 ;  /* 0x0000003705187c24 */ /* 0x000fe2000f8e0208 */
[----:B------:R-:W-:-:S03]  /*1010*/  @!P4 IADD3 R7, PT, PT, -R7, RZ, RZ ;  /* 0x000000ff0707c210 */ /* 0x000fc60007ffe1ff */
[----:B------:R-:W-:Y:S01]  /*1020*/  @P3 VIADD R12, R12, 0x1 ;  /* 0x000000010c0c3836 */ /* 0x000fe20000000000 */
[----:B------:R-:W-:Y:S02]  /*1030*/  IABS R18, R24 ;  /* 0x0000001800127213 */ /* 0x000fe40000000000 */
[----:B------:R-:W-:-:S03]  /*1040*/  SEL R7, R29, R7, !P5 ;  /* 0x000000071d077207 */ /* 0x000fc60006800000 */
[----:B------:R-:W-:Y:S01]  /*1050*/  IMAD.HI.U32 R13, R18, UR9, RZ ;  /* 0x00000009120d7c27 */ /* 0x000fe2000f8e00ff */
[----:B------:R-:W-:-:S03]  /*1060*/  @!P1 IADD3 R12, PT, PT, -R12, RZ, RZ ;  /* 0x000000ff0c0c9210 */ /* 0x000fc60007ffe1ff */
[----:B------:R-:W-:Y:S01]  /*1070*/  IMAD.MOV R19, RZ, RZ, -R13 ;  /* 0x000000ffff137224 */ /* 0x000fe200078e0a0d */
[----:B------:R-:W-:Y:S01]  /*1080*/  SEL R5, R29, R12, !P5 ;  /* 0x0000000c1d057207 */ /* 0x000fe20006800000 */
[----:B------:R-:W-:Y:S02]  /*1090*/  IMAD.MOV R20, RZ, RZ, -R7 ;  /* 0x000000ffff147224 */ /* 0x000fe400078e0a07 */
[----:B------:R-:W-:Y:S01]  /*10a0*/  IMAD R18, R19, UR10, R18 ;  /* 0x0000000a13127c24 */ /* 0x000fe2000f8e0212 */
[----:B------:R-:W-:Y:S01]  /*10b0*/  IADD3 R19, PT, PT, -R5, RZ, RZ ;  /* 0x000000ff05137210 */ /* 0x000fe20007ffe1ff */
[----:B------:R-:W-:-:S03]  /*10c0*/  IMAD R17, R20, UR55, R9 ;  /* 0x0000003714117c24 */ /* 0x000fc6000f8e0209 */
[----:B------:R-:W-:Y:S01]  /*10d0*/  ISETP.LT.U32.AND P3, PT, R18, UR10, PT ;  /* 0x0000000a12007c0c */ /* 0x000fe2000bf61070 */
[----:B------:R-:W-:Y:S01]  /*10e0*/  IMAD R12, R19, UR55, R16 ;  /* 0x00000037130c7c24 */ /* 0x000fe2000f8e0210 */
[----:B------:R-:W-:-:S04]  /*10f0*/  IABS R20, R17 ;  /* 0x0000001100147213 */ /* 0x000fc80000000000 */
[----:B------:R-:W-:Y:S01]  /*1100*/  IABS R23, R12 ;  /* 0x0000000c00177213 */ /* 0x000fe20000000000 */
[----:B------:R-:W-:-:S04]  /*1110*/  IMAD.HI.U32 R19, R20, UR9, RZ ;  /* 0x0000000914137c27 */ /* 0x000fc8000f8e00ff */
[----:B------:R-:W-:Y:S02]  /*1120*/  IMAD.MOV R21, RZ, RZ, -R19 ;  /* 0x000000ffff157224 */ /* 0x000fe400078e0a13 */
[----:B------:R-:W-:Y:S01]  /*1130*/  @!P3 IADD3 R18, PT, PT, R18, -UR10, RZ ;  /* 0x8000000a1212bc10 */ /* 0x000fe2000fffe0ff */
[----:B------:R-:W-:Y:S01]  /*1140*/  IMAD.HI.U32 R22, R23, UR9, RZ ;  /* 0x0000000917167c27 */ /* 0x000fe2000f8e00ff */
[----:B------:R-:W-:Y:S02]  /*1150*/  @!P3 IADD3 R13, PT, PT, R13, 0x1, RZ ;  /* 0x000000010d0db810 */ /* 0x000fe40007ffe0ff */
[----:B------:R-:W-:Y:S01]  /*1160*/  ISETP.GE.U32.AND P1, PT, R18, UR10, PT ;  /* 0x0000000a12007c0c */ /* 0x000fe2000bf26070 */
[----:B------:R-:W-:Y:S01]  /*1170*/  IMAD R20, R21, UR10, R20 ;  /* 0x0000000a15147c24 */ /* 0x000fe2000f8e0214 */
[----:B------:R-:W-:Y:S01]  /*1180*/  LOP3.LUT R21, R24, UR56, RZ, 0x3c, !PT ;  /* 0x0000003818157c12 */ /* 0x000fe2000f8e3cff */
[----:B------:R-:W-:-:S03]  /*1190*/  IMAD.MOV R18, RZ, RZ, -R22 ;  /* 0x000000ffff127224 */ /* 0x000fc600078e0a16 */
[----:B------:R-:W-:Y:S01]  /*11a0*/  ISETP.LT.U32.AND P0, PT, R20, UR10, PT ;  /* 0x0000000a14007c0c */ /* 0x000fe2000bf01070 */
[----:B------:R-:W-:Y:S01]  /*11b0*/  IMAD R18, R18, UR10, R23 ;  /* 0x0000000a12127c24 */ /* 0x000fe2000f8e0217 */
[----:B------:R-:W-:Y:S02]  /*11c0*/  ISETP.GE.AND P4, PT, R21, RZ, PT ;  /* 0x000000ff1500720c */ /* 0x000fe40003f86270 */
[----:B------:R-:W-:-:S03]  /*11d0*/  LOP3.LUT R21, R17, UR56, RZ, 0x3c, !PT ;  /* 0x0000003811157c12 */ /* 0x000fc6000f8e3cff */
[----:B------:R-:W-:Y:S01]  /*11e0*/  @P1 VIADD R13, R13, 0x1 ;  /* 0x000000010d0d1836 */ /* 0x000fe20000000000 */
[----:B------:R-:W-:-:S05]  /*11f0*/  ISETP.LT.U32.AND P1, PT, R18, UR10, PT ;  /* 0x0000000a12007c0c */ /* 0x000fca000bf21070 */
[----:B------:R-:W-:Y:S02]  /*1200*/  @!P0 IADD3 R20, PT, PT, R20, -UR10, RZ ;  /* 0x8000000a14148c10 */ /* 0x000fe4000fffe0ff */
[----:B------:R-:W-:Y:S01]  /*1210*/  @!P4 IMAD.MOV R13, RZ, RZ, -R13 ;  /* 0x000000ffff0dc224 */ /* 0x000fe200078e0a0d */
[----:B------:R-:W-:Y:S02]  /*1220*/  ISETP.GE.AND P4, PT, R21, RZ, PT ;  /* 0x000000ff1500720c */ /* 0x000fe40003f86270 */
[----:B------:R-:W-:Y:S02]  /*1230*/  ISETP.GE.U32.AND P3, PT, R20, UR10, PT ;  /* 0x0000000a14007c0c */ /* 0x000fe4000bf66070 */
[----:B------:R-:W-:Y:S01]  /*1240*/  SEL R20, R14, R13, !P2 ;  /* 0x0000000d0e147207 */ /* 0x000fe20005000000 */
[----:B------:R-:W-:Y:S01]  /*1250*/  @!P1 VIADD R18, R18, -UR10 ;  /* 0x8000000a12129c36 */ /* 0x000fe20008000000 */
[----:B------:R-:W-:Y:S01]  /*1260*/  @!P0 IADD3 R19, PT, PT, R19, 0x1, RZ ;  /* 0x0000000113138810 */ /* 0x000fe20007ffe0ff */
[----:B------:R-:W-:Y:S01]  /*1270*/  @!P1 VIADD R22, R22, 0x1 ;  /* 0x0000000116169836 */ /* 0x000fe20000000000 */
[----:B------:R-:W-:-:S02]  /*1280*/  IADD3 R13, PT, PT, -R20, RZ, RZ ;  /* 0x000000ff140d7210 */ /* 0x000fc40007ffe1ff */
[----:B------:R-:W-:Y:S02]  /*1290*/  ISETP.GE.U32.AND P0, PT, R18, UR10, PT ;  /* 0x0000000a12007c0c */ /* 0x000fe4000bf06070 */
[----:B------:R-:W-:Y:S01]  /*12a0*/  LOP3.LUT R21, R12, UR56, RZ, 0x3c, !PT ;  /* 0x000000380c157c12 */ /* 0x000fe2000f8e3cff */
[----:B------:R-:W-:Y:S02]  /*12b0*/  IMAD R18, R13, UR56, R24 ;  /* 0x000000380d127c24 */ /* 0x000fe4000f8e0218 */
[----:B------:R-:W-:Y:S01]  /*12c0*/  @P3 VIADD R19, R19, 0x1 ;  /* 0x0000000113133836 */ /* 0x000fe20000000000 */
[----:B------:R-:W-:Y:S02]  /*12d0*/  ISETP.GE.AND P3, PT, R21, RZ, PT ;  /* 0x000000ff1500720c */ /* 0x000fe40003f66270 */
[----:B------:R-:W-:Y:S02]  /*12e0*/  IABS R13, R18 ;  /* 0x00000012000d7213 */ /* 0x000fe40000000000 */
[----:B------:R-:W-:-:S03]  /*12f0*/  @!P4 IADD3 R19, PT, PT, -R19, RZ, RZ ;  /* 0x000000ff1313c210 */ /* 0x000fc60007ffe1ff */
[----:B------:R-:W-:Y:S01]  /*1300*/  IMAD.HI.U32 R21, R13, UR5, RZ ;  /* 0x000000050d157c27 */ /* 0x000fe2000f8e00ff */
[----:B------:R-:W-:Y:S02]  /*1310*/  SEL R32, R14, R19, !P2 ;  /* 0x000000130e207207 */ /* 0x000fe40005000000 */
[----:B------:R-:W-:Y:S02]  /*1320*/  @P0 IADD3 R22, PT, PT, R22, 0x1, RZ ;  /* 0x0000000116160810 */ /* 0x000fe40007ffe0ff */
[----:B------:R-:W-:Y:S01]  /*1330*/  IADD3 R24, PT, PT, -R21, RZ, RZ ;  /* 0x000000ff15187210 */ /* 0x000fe20007ffe1ff */
[----:B------:R-:W-:Y:S02]  /*1340*/  IMAD.MOV R28, RZ, RZ, -R32 ;  /* 0x000000ffff1c7224 */ /* 0x000fe400078e0a20 */
[----:B------:R-:W-:Y:S02]  /*1350*/  @!P3 IMAD.MOV R22, RZ, RZ, -R22 ;  /* 0x000000ffff16b224 */ /* 0x000fe400078e0a16 */
[----:B------:R-:W-:-:S02]  /*1360*/  IMAD R19, R24, UR12, R13 ;  /* 0x0000000c18137c24 */ /* 0x000fc4000f8e020d */
[----:B------:R-:W-:Y:S01]  /*1370*/  IMAD R17, R28, UR56, R17 ;  /* 0x000000381c117c24 */ /* 0x000fe2000f8e0211 */
[----:B------:R-:W-:Y:S02]  /*1380*/  SEL R13, R14, R22, !P2 ;  /* 0x000000160e0d7207 */ /* 0x000fe40005000000 */
[----:B------:R-:W-:Y:S02]  /*1390*/  ISETP.LT.U32.AND P4, PT, R19, UR12, PT ;  /* 0x0000000c13007c0c */ /* 0x000fe4000bf81070 */
[----:B------:R-:W-:Y:S02]  /*13a0*/  IABS R23, R17 ;  /* 0x0000001100177213 */ /* 0x000fe40000000000 */
[----:B------:R-:W-:-:S03]  /*13b0*/  IADD3 R25, PT, PT, -R13, RZ, RZ ;  /* 0x000000ff0d197210 */ /* 0x000fc60007ffe1ff */
[----:B------:R-:W-:-:S04]  /*13c0*/  IMAD.HI.U32 R22, R23, UR5, RZ ;  /* 0x0000000517167c27 */ /* 0x000fc8000f8e00ff */
[----:B------:R-:W-:Y:S02]  /*13d0*/  IMAD.MOV R24, RZ, RZ, -R22 ;  /* 0x000000ffff187224 */ /* 0x000fe400078e0a16 */
[----:B------:R-:W-:Y:S01]  /*13e0*/  @!P4 IADD3 R19, PT, PT, R19, -UR12, RZ ;  /* 0x8000000c1313cc10 */ /* 0x000fe2000fffe0ff */
[----:B------:R-:W-:Y:S01]  /*13f0*/  IMAD R12, R25, UR56, R12 ;  /* 0x00000038190c7c24 */ /* 0x000fe2000f8e020c */
[----:B------:R-:W-:Y:S01]  /*1400*/  @!P4 IADD3 R21, PT, PT, R21, 0x1, RZ ;  /* 0x000000011515c810 */ /* 0x000fe20007ffe0ff */
[----:B------:R-:W-:Y:S01]  /*1410*/  IMAD R23, R24, UR12, R23 ;  /* 0x0000000c18177c24 */ /* 0x000fe2000f8e0217 */
[----:B------:R-:W-:Y:S02]  /*1420*/  ISETP.GE.U32.AND P1, PT, R19, UR12, PT ;  /* 0x0000000c13007c0c */ /* 0x000fe4000bf26070 */
[----:B------:R-:W-:Y:S02]  /*1430*/  LOP3.LUT R24, R18, UR57, RZ, 0x3c, !PT ;  /* 0x0000003912187c12 */ /* 0x000fe4000f8e3cff */
[----:B------:R-:W-:-:S02]  /*1440*/  ISETP.LT.U32.AND P0, PT, R23, UR12, PT ;  /* 0x0000000c17007c0c */ /* 0x000fc4000bf01070 */
[----:B------:R-:W-:Y:S02]  /*1450*/  ISETP.GE.AND P3, PT, R24, RZ, PT ;  /* 0x000000ff1800720c */ /* 0x000fe40003f66270 */
[----:B------:R-:W-:Y:S02]  /*1460*/  IABS R25, R12 ;  /* 0x0000000c00197213 */ /* 0x000fe40000000000 */
[----:B------:R-:W-:-:S03]  /*1470*/  PLOP3.LUT P4, PT, PT, PT, UP2, 0x40, 0x4 ;  /* 0x000000000004781c */ /* 0x000fc60003f8e828 */
[----:B------:R-:W-:Y:S01]  /*1480*/  @P1 VIADD R21, R21, 0x1 ;  /* 0x0000000115151836 */ /* 0x000fe20000000000 */
[----:B------:R-:W-:Y:S01]  /*1490*/  PLOP3.LUT P1, PT, PT, PT, UP1, 0x40, 0x4 ;  /* 0x000000000004781c */ /* 0x000fe20003f2e818 */
[----:B------:R-:W-:Y:S01]  /*14a0*/  IMAD.HI.U32 R19, R25, UR5, RZ ;  /* 0x0000000519137c27 */ /* 0x000fe2000f8e00ff */
[----:B------:R-:W-:Y:S02]  /*14b0*/  SEL R6, R6, RZ, !P4 ;  /* 0x000000ff06067207 */ /* 0x000fe40006000000 */
[----:B------:R-:W-:Y:S01]  /*14c0*/  @!P0 IADD3 R23, PT, PT, R23, -UR12, RZ ;  /* 0x8000000c17178c10 */ /* 0x000fe2000fffe0ff */
[----:B------:R-:W-:Y:S01]  /*14d0*/  IMAD.MOV R24, RZ, RZ, -R19 ;  /* 0x000000ffff187224 */ /* 0x000fe200078e0a13 */
[----:B------:R-:W-:Y:S01]  /*14e0*/  PLOP3.LUT P4, PT, PT, PT, UP2, 0x40, 0x4 ;  /* 0x000000000004781c */ /* 0x000fe20003f8e828 */
[----:B------:R-:W-:Y:S01]  /*14f0*/  @!P3 IMAD.MOV R21, RZ, RZ, -R21 ;  /* 0x000000ffff15b224 */ /* 0x000fe200078e0a15 */
[----:B------:R-:W-:Y:S01]  /*1500*/  SEL R20, R20, RZ, !P1 ;  /* 0x000000ff14147207 */ /* 0x000fe20004800000 */
[----:B------:R-:W-:Y:S01]  /*1510*/  IMAD R25, R24, UR12, R25 ;  /* 0x0000000c18197c24 */ /* 0x000fe2000f8e0219 */
[----:B------:R-:W-:-:S02]  /*1520*/  ISETP.GE.U32.AND P1, PT, R23, UR12, PT ;  /* 0x0000000c17007c0c */ /* 0x000fc4000bf26070 */
[----:B------:R-:W-:Y:S02]  /*1530*/  PLOP3.LUT P3, PT, PT, PT, UP1, 0x40, 0x4 ;  /* 0x000000000004781c */ /* 0x000fe40003f6e818 */
[----:B------:R-:W-:Y:S02]  /*1540*/  SEL R23, R7, RZ, !P4 ;  /* 0x000000ff07177207 */ /* 0x000fe40006000000 */
[----:B------:R-:W-:Y:S02]  /*1550*/  LOP3.LUT R7, R17, UR57, RZ, 0x3c, !PT ;  /* 0x0000003911077c12 */ /* 0x000fe4000f8e3cff */
[----:B------:R-:W-:Y:S01]  /*1560*/  SEL R24, R32, RZ, !P3 ;  /* 0x000000ff20187207 */ /* 0x000fe20005800000 */
[----:B------:R-:W-:Y:S01]  /*1570*/  IMAD R23, R23, UR44, RZ ;  /* 0x0000002c17177c24 */ /* 0x000fe2000f8e02ff */
[----:B------:R-:W-:Y:S01]  /*1580*/  ISETP.GE.AND P3, PT, R7, RZ, PT ;  /* 0x000000ff0700720c */ /* 0x000fe20003f66270 */
[----:B------:R-:W-:Y:S01]  /*1590*/  IMAD R7, R6, UR44, RZ ;  /* 0x0000002c06077c24 */ /* 0x000fe2000f8e02ff */
[----:B------:R-:W-:Y:S01]  /*15a0*/  ISETP.LT.U32.AND P4, PT, R25, UR12, PT ;  /* 0x0000000c19007c0c */ /* 0x000fe2000bf81070 */
[----:B------:R-:W-:Y:S01]  /*15b0*/  IMAD R23, R24, UR45, R23 ;  /* 0x0000002d18177c24 */ /* 0x000fe2000f8e0217 */
[----:B------:R-:W-:Y:S01]  /*15c0*/  @!P0 IADD3 R22, PT, PT, R22, 0x1, RZ ;  /* 0x0000000116168810 */ /* 0x000fe20007ffe0ff */
[----:B------:R-:W-:Y:S01]  /*15d0*/  IMAD R20, R20, UR45, R7 ;  /* 0x0000002d14147c24 */ /* 0x000fe2000f8e0207 */
[----:B------:R-:W-:-:S02]  /*15e0*/  SEL R21, R0, R21, !P6 ;  /* 0x0000001500157207 */ /* 0x000fc40007000000 */
[----:B------:R-:W-:Y:S01]  /*15f0*/  PLOP3.LUT P0, PT, PT, PT, UP0, 0x40, 0x4 ;  /* 0x000000000004781c */ /* 0x000fe20003f0e808 */
[----:B------:R-:W-:Y:S02]  /*1600*/  @P1 VIADD R22, R22, 0x1 ;  /* 0x0000000116161836 */ /* 0x000fe40000000000 */
[----:B------:R-:W-:-:S03]  /*1610*/  IMAD.MOV R7, RZ, RZ, -R21 ;  /* 0x000000ffff077224 */ /* 0x000fc600078e0a15 */
[----:B------:R-:W-:Y:S01]  /*1620*/  @!P3 IADD3 R22, PT, PT, -R22, RZ, RZ ;  /* 0x000000ff1616b210 */ /* 0x000fe20007ffe1ff */
[----:B------:R-:W-:Y:S01]  /*1630*/  IMAD R18, R7, UR57, R18 ;  /* 0x0000003907127c24 */ /* 0x000fe2000f8e0212 */
[----:B------:R-:W-:Y:S02]  /*1640*/  @!P4 IADD3 R25, PT, PT, R25, -UR12, RZ ;  /* 0x8000000c1919cc10 */ /* 0x000fe4000fffe0ff */
[----:B------:R-:W-:Y:S02]  /*1650*/  SEL R22, R0, R22, !P6 ;  /* 0x0000001600167207 */ /* 0x000fe40007000000 */
[----:B------:R-:W-:Y:S02]  /*1660*/  ISETP.GE.U32.AND P1, PT, R25, UR12, PT ;  /* 0x0000000c19007c0c */ /* 0x000fe4000bf26070 */
[----:B------:R-:W-:Y:S01]  /*1670*/  LOP3.LUT R7, R12, UR57, RZ, 0x3c, !PT ;  /* 0x000000390c077c12 */ /* 0x000fe2000f8e3cff */
[----:B------:R-:W-:Y:S01]  /*1680*/  IMAD.MOV R6, RZ, RZ, -R22 ;  /* 0x000000ffff067224 */ /* 0x000fe200078e0a16 */
[----:B------:R-:W-:-:S02]  /*1690*/  PLOP3.LUT P3, PT, PT, PT, UP0, 0x40, 0x4 ;  /* 0x000000000004781c */ /* 0x000fc40003f6e808 */
[----:B------:R-:W-:Y:S01]  /*16a0*/  SEL R22, R22, RZ, !P0 ;  /* 0x000000ff16167207 */ /* 0x000fe20004000000 */
[----:B------:R-:W-:Y:S01]  /*16b0*/  IMAD R17, R6, UR57, R17 ;  /* 0x0000003906117c24 */ /* 0x000fe2000f8e0211 */
[----:B------:R-:W-:Y:S02]  /*16c0*/  ISETP.GE.AND P0, PT, R7, RZ, PT ;  /* 0x000000ff0700720c */ /* 0x000fe40003f06270 */
[----:B------:R-:W-:Y:S02]  /*16d0*/  SEL R21, R21, RZ, !P3 ;  /* 0x000000ff15157207 */ /* 0x000fe40005800000 */
[----:B------:R-:W-:Y:S02]  /*16e0*/  PLOP3.LUT P3, PT, PT, PT, UP3, 0x40, 0x4 ;  /* 0x000000000004781c */ /* 0x000fe40003f6e838 */
[----:B------:R-:W-:Y:S01]  /*16f0*/  @!P4 IADD3 R19, PT, PT, R19, 0x1, RZ ;  /* 0x000000011313c810 */ /* 0x000fe20007ffe0ff */
[----:B------:R-:W-:Y:S01]  /*1700*/  IMAD R21, R21, UR46, R20 ;  /* 0x0000002e15157c24 */ /* 0x000fe2000f8e0214 */
[----:B------:R-:W-:Y:S01]  /*1710*/  SEL R18, R18, RZ, !P3 ;  /* 0x000000ff12127207 */ /* 0x000fe20005800000 */
[----:B------:R-:W-:-:S02]  /*1720*/  IMAD R20, R22, UR46, R23 ;  /* 0x0000002e16147c24 */ /* 0x000fc4000f8e0217 */
[----:B------:R-:W-:Y:S01]  /*1730*/  @P1 VIADD R19, R19, 0x1 ;  /* 0x0000000113131836 */ /* 0x000fe20000000000 */
[----:B------:R-:W-:Y:S01]  /*1740*/  PLOP3.LUT P1, PT, PT, PT, UP2, 0x40, 0x4 ;  /* 0x000000000004781c */ /* 0x000fe20003f2e828 */
[----:B------:R-:W-:-:S03]  /*1750*/  IMAD R18, R18, UR47, R21 ;  /* 0x0000002f12127c24 */ /* 0x000fc6000f8e0215 */
[----:B------:R-:W-:Y:S02]  /*1760*/  @!P0 IADD3 R19, PT, PT, -R19, RZ, RZ ;  /* 0x000000ff13138210 */ /* 0x000fe40007ffe1ff */
[----:B------:R-:W-:Y:S02]  /*1770*/  PLOP3.LUT P0, PT, PT, PT, UP3, 0x40, 0x4 ;  /* 0x000000000004781c */ /* 0x000fe40003f0e838 */
[----:B------:R-:W-:Y:S02]  /*1780*/  SEL R5, R5, RZ, !P1 ;  /* 0x000000ff05057207 */ /* 0x000fe40004800000 */
[----:B------:R-:W-:Y:S02]  /*1790*/  LEA.HI R18, R18, R18, RZ, 0x1 ;  /* 0x0000001212127211 */ /* 0x000fe400078f08ff */
[----:B------:R-:W-:Y:S02]  /*17a0*/  PLOP3.LUT P1, PT, PT, PT, UP1, 0x40, 0x4 ;  /* 0x000000000004781c */ /* 0x000fe40003f2e818 */
[----:B------:R-:W-:-:S02]  /*17b0*/  SEL R19, R0, R19, !P6 ;  /* 0x0000001300137207 */ /* 0x000fc40007000000 */
[----:B------:R-:W-:Y:S02]  /*17c0*/  SEL R17, R17, RZ, !P0 ;  /* 0x000000ff11117207 */ /* 0x000fe40004000000 */
[----:B------:R-:W-:Y:S01]  /*17d0*/  SHF.R.S32.HI R23, RZ, 0x1, R18 ;  /* 0x00000001ff177819 */ /* 0x000fe20000011412 */
[----:B------:R-:W-:Y:S01]  /*17e0*/  IMAD R18, R5, UR44, RZ ;  /* 0x0000002c05127c24 */ /* 0x000fe2000f8e02ff */
[----:B------:R-:W-:Y:S01]  /*17f0*/  SEL R13, R13, RZ, !P1 ;  /* 0x000000ff0d0d7207 */ /* 0x000fe20004800000 */
[----:B------:R-:W-:Y:S02]  /*1800*/  IMAD.MOV R5, RZ, RZ, -R19 ;  /* 0x000000ffff057224 */ /* 0x000fe400078e0a13 */
[----:B------:R-:W-:Y:S02]  /*1810*/  IMAD R17, R17, UR47, R20 ;  /* 0x0000002f11117c24 */ /* 0x000fe4000f8e0214 */
[----:B------:R-:W-:Y:S01]  /*1820*/  IMAD.WIDE R22, R23, 0x2, R2 ;  /* 0x0000000217167825 */ /* 0x000fe200078e0202 */
[----:B--2---:R-:W-:-:S03]  /*1830*/  PRMT R6, R15, 0x7771, RZ ;  /* 0x000077710f067816 */ /* 0x004fc600000000ff */
[----:B------:R-:W-:Y:S01]  /*1840*/  IMAD R24, R13, UR45, R18 ;  /* 0x0000002d0d187c24 */ /* 0x000fe2000f8e0212 */
[----:B---3--:R-:W-:Y:S01]  /*1850*/  PRMT R7, R10, 0x7771, RZ ;  /* 0x000077710a077816 */ /* 0x008fe200000000ff */
[----:B------:R-:W-:Y:S01]  /*1860*/  IMAD R18, R5, UR57, R12 ;  /* 0x0000003905127c24 */ /* 0x000fe2000f8e020c */
[----:B------:R-:W-:Y:S01]  /*1870*/  ISETP.NE.AND P3, PT, R6, RZ, PT ;  /* 0x000000ff0600720c */ /* 0x000fe20003f65270 */
[----:B------:R-:W2:Y:S01]  /*1880*/  LDG.E.U16 R22, desc[UR14][R22.64] ;  /* 0x0000000e16167981 */ /* 0x000ea2000c1e1500 */
[----:B------:R-:W-:Y:S02]  /*1890*/  ISETP.NE.AND P4, PT, R7, RZ, PT ;  /* 0x000000ff0700720c */ /* 0x000fe40003f85270 */
[----:B------:R-:W0:Y:S01]  /*18a0*/  LDC.64 R6, c[0x0][0x380] ;  /* 0x0000e000ff067b82 */ /* 0x000e220000000a00 */
[----:B------:R-:W-:Y:S02]  /*18b0*/  LEA.HI R5, R11, R11, RZ, 0x1 ;  /* 0x0000000b0b057211 */ /* 0x000fe400078f08ff */
[----:B------:R-:W-:-:S02]  /*18c0*/  LEA.HI R17, R17, R17, RZ, 0x1 ;  /* 0x0000001111117211 */ /* 0x000fc400078f08ff */
[C---:B------:R-:W-:Y:S02]  /*18d0*/  R2UR UR18, R26.reuse ;  /* 0x000000001a1272ca */ /* 0x040fe400000e0000 */
[C---:B------:R-:W-:Y:S02]  /*18e0*/  R2UR UR19, R27.reuse ;  /* 0x000000001b1372ca */ /* 0x040fe400000e0000 */
[----:B------:R-:W-:Y:S02]  /*18f0*/  SHF.R.S32.HI R5, RZ, 0x1, R5 ;  /* 0x00000001ff057819 */ /* 0x000fe40000011405 */
[----:B------:R-:W-:Y:S02]  /*1900*/  @P3 R2UR UR14, R26 ;  /* 0x000000001a0e32ca */ /* 0x000fe400000e0000 */
[----:B------:R-:W-:Y:S02]  /*1910*/  @P3 R2UR UR15, R27 ;  /* 0x000000001b0f32ca */ /* 0x000fe400000e0000 */
[----:B------:R-:W-:-:S02]  /*1920*/  LEA.HI R4, R4, R4, RZ, 0x1 ;  /* 0x0000000404047211 */ /* 0x000fc400078f08ff */
[----:B------:R-:W-:Y:S02]  /*1930*/  SHF.R.S32.HI R17, RZ, 0x1, R17 ;  /* 0x00000001ff117819 */ /* 0x000fe40000011411 */
[----:B------:R-:W-:Y:S02]  /*1940*/  SHF.R.S32.HI R13, RZ, 0x1, R4 ;  /* 0x00000001ff0d7819 */ /* 0x000fe40000011404 */
[----:B------:R-:W-:Y:S01]  /*1950*/  @P4 R2UR UR16, R26 ;  /* 0x000000001a1042ca */ /* 0x000fe200000e0000 */
[----:B0-----:R-:W-:Y:S01]  /*1960*/  IMAD.WIDE R20, R5, 0x8, R6 ;  /* 0x0000000805147825 */ /* 0x001fe200078e0206 */
[----:B------:R-:W-:-:S03]  /*1970*/  @P4 R2UR UR17, R27 ;  /* 0x000000001b1142ca */ /* 0x000fc600000e0000 */
[----:B------:R-:W-:Y:S01]  /*1980*/  IMAD.WIDE R4, R17, 0x2, R2 ;  /* 0x0000000211047825 */ /* 0x000fe200078e0202 */
[----:B------:R-:W3:Y:S04]  /*1990*/  @P3 LDG.E R34, desc[UR14][R20.64+0x4] ;  /* 0x0000040e14223981 */ /* 0x000ee8000c1e1900 */
[----:B------:R0:W4:Y:S01]  /*19a0*/  LDG.E.U16 R32, desc[UR18][R4.64] ;  /* 0x0000001204207981 */ /* 0x000122000c1e1500 */
[----:B------:R-:W-:-:S05]  /*19b0*/  IMAD.WIDE R12, R13, 0x8, R6 ;  /* 0x000000080d0c7825 */ /* 0x000fca00078e0206 */
[----:B------:R-:W5:Y:S01]  /*19c0*/  @P4 LDG.E R17, desc[UR16][R12.64+0x4] ;  /* 0x000004100c114981 */ /* 0x000f62000c1e1900 */
[----:B------:R-:W-:Y:S01]  /*19d0*/  PLOP3.LUT P0, PT, PT, PT, UP0, 0x40, 0x4 ;  /* 0x000000000004781c */ /* 0x000fe20003f0e808 */
[----:B0-----:R-:W0:Y:S01]  /*19e0*/  LDC.64 R4, c[0x0][0x3f0] ;  /* 0x0000fc00ff047b82 */ /* 0x001e220000000a00 */
[----:B------:R-:W-:Y:S02]  /*19f0*/  PLOP3.LUT P1, PT, PT, PT, UP3, 0x40, 0x4 ;  /* 0x000000000004781c */ /* 0x000fe40003f2e838 */
[----:B------:R-:W-:Y:S02]  /*1a00*/  SEL R19, R19, RZ, !P0 ;  /* 0x000000ff13137207 */ /* 0x000fe40004000000 */
[----:B------:R-:W-:-:S03]  /*1a10*/  SEL R18, R18, RZ, !P1 ;  /* 0x000000ff12127207 */ /* 0x000fc60004800000 */
[----:B------:R-:W-:Y:S01]  /*1a20*/  IMAD R19, R19, UR46, R24 ;  /* 0x0000002e13137c24 */ /* 0x000fe2000f8e0218 */
[----:B------:R-:W-:-:S03]  /*1a30*/  IADD3 R36, PT, PT, R11, 0x140, RZ ;  /* 0x000001400b247810 */ /* 0x000fc60007ffe0ff */
[----:B------:R-:W-:Y:S01]  /*1a40*/  IMAD R18, R18, UR47, R19 ;  /* 0x0000002f12127c24 */ /* 0x000fe2000f8e0213 */
[----:B------:R-:W-:Y:S01]  /*1a50*/  IABS R25, R36 ;  /* 0x0000002400197213 */ /* 0x000fe20000000000 */
[----:B------:R-:W1:Y:S01]  /*1a60*/  LDCU UR6, c[0x0][0x3f0] ;  /* 0x00007e00ff0677ac */ /* 0x000e620008000800 */
[----:B------:R-:W-:Y:S02]  /*1a70*/  R2UR UR14, R26 ;  /* 0x000000001a0e72ca */ /* 0x000fe400000e0000 */
[----:B------:R-:W-:Y:S02]  /*1a80*/  LEA.HI R18, R18, R18, RZ, 0x1 ;  /* 0x0000001212127211 */ /* 0x000fe400078f08ff */
[----:B------:R-:W-:Y:S01]  /*1a90*/  R2UR UR15, R27 ;  /* 0x000000001b0f72ca */ /* 0x000fe200000e0000 */
[----:B------:R-:W-:Y:S01]  /*1aa0*/  IMAD.HI.U32 R23, R25, UR7, RZ ;  /* 0x0000000719177c27 */ /* 0x000fe2000f8e00ff */
[----:B------:R-:W-:Y:S02]  /*1ab0*/  SHF.R.S32.HI R19, RZ, 0x1, R18 ;  /* 0x00000001ff137819 */ /* 0x000fe40000011412 */
[----:B0-----:R-:W-:Y:S01]  /*1ac0*/  R2UR UR4, R5 ;  /* 0x00000000050472ca */ /* 0x001fe200000e0000 */
[----:B------:R-:W-:-:S02]  /*1ad0*/  IMAD.MOV R24, RZ, RZ, -R23 ;  /* 0x000000ffff187224 */ /* 0x000fc400078e0a17 */
[----:B------:R-:W-:-:S04]  /*1ae0*/  IMAD.WIDE R18, R19, 0x2, R2 ;  /* 0x0000000213127825 */ /* 0x000fc800078e0202 */
[----:B------:R-:W-:Y:S02]  /*1af0*/  IMAD R25, R24, UR11, R25 ;  /* 0x0000000b18197c24 */ /* 0x000fe4000f8e0219 */
[----:B------:R-:W5:Y:S01]  /*1b00*/  LDG.E.U16 R19, desc[UR14][R18.64] ;  /* 0x0000000e12137981 */ /* 0x000f62000c1e1500 */
[----:B-1----:R-:W-:Y:S02]  /*1b10*/  MOV R28, UR6 ;  /* 0x00000006001c7c02 */ /* 0x002fe40008000f00 */
[----:B------:R-:W-:Y:S01]  /*1b20*/  ISETP.LT.U32.AND P1, PT, R25, UR11, PT ;  /* 0x0000000b19007c0c */ /* 0x000fe2000bf21070 */
[----:B------:R-:W-:Y:S01]  /*1b30*/  IMAD.U32 R24, RZ, RZ, UR6 ;  /* 0x00000006ff187e24 */ /* 0x000fe2000f8e00ff */
[----:B------:R-:W-:-:S11]  /*1b40*/  LEA.HI R8, R8, R8, RZ, 0x1 ;  /* 0x0000000808087211 */ /* 0x000fd600078f08ff */
[----:B------:R-:W-:Y:S01]  /*1b50*/  @!P1 IADD3 R25, PT, PT, R25, -UR11, RZ ;  /* 0x8000000b19199c10 */ /* 0x000fe2000fffe0ff */
[----:B------:R-:W-:Y:S01]  /*1b60*/  @!P1 VIADD R23, R23, 0x1 ;  /* 0x0000000117179836 */ /* 0x000fe20000000000 */
[----:B--2---:R-:W-:-:S04]  /*1b70*/  PRMT R5, R22, 0x7771, RZ ;  /* 0x0000777116057816 */ /* 0x004fc800000000ff */
[----:B------:R-:W-:-:S13]  /*1b80*/  ISETP.NE.AND P0, PT, R5, RZ, PT ;  /* 0x000000ff0500720c */ /* 0x000fda0003f05270 */
[----:B------:R-:W-:Y:S02]  /*1b90*/  @P0 R2UR UR16, R26 ;  /* 0x000000001a1002ca */ /* 0x000fe400000e0000 */
[----:B------:R-:W-:Y:S01]  /*1ba0*/  @P0 R2UR UR17, R27 ;  /* 0x000000001b1102ca */ /* 0x000fe200000e0000 */
[----:B---3--:R-:W-:Y:S01]  /*1bb0*/  @P3 FMUL R28, R34, UR4 ;  /* 0x00000004221c3c20 */ /* 0x008fe20008400000 */
[----:B----4-:R-:W-:-:S04]  /*1bc0*/  PRMT R5, R32, 0x7771, RZ ;  /* 0x0000777120057816 */ /* 0x010fc800000000ff */
[----:B------:R-:W-:Y:S01]  /*1bd0*/  ISETP.NE.AND P3, PT, R5, RZ, PT ;  /* 0x000000ff0500720c */ /* 0x000fe20003f65270 */
[----:B-----5:R-:W-:Y:S01]  /*1be0*/  @P4 FMUL R24, R17, UR4 ;  /* 0x0000000411184c20 */ /* 0x020fe20008400000 */
[----:B------:R-:W-:-:S04]  /*1bf0*/  LOP3.LUT R17, R36, UR55, RZ, 0x3c, !PT ;  /* 0x0000003724117c12 */ /* 0x000fc8000f8e3cff */
[----:B------:R-:W-:Y:S02]  /*1c00*/  ISETP.GE.AND P1, PT, R17, RZ, PT ;  /* 0x000000ff1100720c */ /* 0x000fe40003f26270 */
[----:B------:R-:W-:Y:S02]  /*1c10*/  LEA.HI R17, R9, R9, RZ, 0x1 ;  /* 0x0000000909117211 */ /* 0x000fe400078f08ff */
[----:B------:R-:W-:-:S03]  /*1c20*/  SHF.R.S32.HI R5, RZ, 0x1, R8 ;  /* 0x00000001ff057819 */ /* 0x000fc60000011408 */
[----:B------:R-:W-:Y:S02]  /*1c30*/  @P3 R2UR UR18, R26 ;  /* 0x000000001a1232ca */ /* 0x000fe400000e0000 */
[----:B------:R-:W-:Y:S02]  /*1c40*/  @P3 R2UR UR19, R27 ;  /* 0x000000001b1332ca */ /* 0x000fe400000e0000 */
[----:B------:R-:W-:Y:S01]  /*1c50*/  SHF.R.S32.HI R17, RZ, 0x1, R17 ;  /* 0x00000001ff117819 */ /* 0x000fe20000011411 */
[----:B------:R-:W-:-:S04]  /*1c60*/  IMAD.WIDE R8, R5, 0x8, R6 ;  /* 0x0000000805087825 */ /* 0x000fc800078e0206 */
[----:B------:R-:W-:Y:S01]  /*1c70*/  IMAD.WIDE R34, R17, 0x8, R6 ;  /* 0x0000000811227825 */ /* 0x000fe200078e0206 */
[----:B------:R-:W2:Y:S01]  /*1c80*/  @P0 LDG.E R18, desc[UR16][R8.64+0x4] ;  /* 0x0000041008120981 */ /* 0x000ea2000c1e1900 */
[----:B------:R-:W-:-:S04]  /*1c90*/  ISETP.GE.U32.AND P4, PT, R25, UR11, PT ;  /* 0x0000000b19007c0c */ /* 0x000fc8000bf86070 */
[----:B------:R-:W3:Y:S09]  /*1ca0*/  @P3 LDG.E R25, desc[UR18][R34.64+0x4] ;  /* 0x0000041222193981 */ /* 0x000ef2000c1e1900 */
[----:B------:R-:W-:-:S05]  /*1cb0*/  @P4 IADD3 R23, PT, PT, R23, 0x1, RZ ;  /* 0x0000000117174810 */ /* 0x000fca0007ffe0ff */
[----:B------:R-:W-:Y:S01]  /*1cc0*/  @!P1 IMAD.MOV R23, RZ, RZ, -R23 ;  /* 0x000000ffff179224 */ /* 0x000fe200078e0a17 */
[----:B------:R-:W-:-:S04]  /*1cd0*/  R2UR UR16, R26 ;  /* 0x000000001a1072ca */ /* 0x000fc800000e0000 */
[----:B------:R-:W-:Y:S02]  /*1ce0*/  SEL R38, R29, R23, !P5 ;  /* 0x000000171d267207 */ /* 0x000fe40006800000 */
[----:B------:R-:W-:Y:S02]  /*1cf0*/  R2UR UR17, R27 ;  /* 0x000000001b1172ca */ /* 0x000fe400000e0000 */
[----:B------:R-:W-:Y:S01]  /*1d00*/  PRMT R17, R19, 0x7771, RZ ;  /* 0x0000777113117816 */ /* 0x000fe200000000ff */
[----:B------:R-:W-:Y:S01]  /*1d10*/  IMAD.MOV R37, RZ, RZ, -R38 ;  /* 0x000000ffff257224 */ /* 0x000fe200078e0a26 */
[----:B------:R-:W-:-:S03]  /*1d20*/  LEA.HI R16, R16, R16, RZ, 0x1 ;  /* 0x0000001010107211 */ /* 0x000fc600078f08ff */
[----:B------:R-:W-:Y:S01]  /*1d30*/  IMAD R39, R37, UR55, R36 ;  /* 0x0000003725277c24 */ /* 0x000fe2000f8e0224 */
[----:B------:R-:W-:Y:S02]  /*1d40*/  ISETP.NE.AND P1, PT, R17, RZ, PT ;  /* 0x000000ff1100720c */ /* 0x000fe40003f25270 */
[----:B------:R0:W4:Y:S04]  /*1d50*/  LDG.E R17, desc[UR14][R12.64] ;  /* 0x0000000e0c117981 */ /* 0x000128000c1e1900 */
[----:B------:R1:W5:Y:S01]  /*1d60*/  LDG.E R23, desc[UR16][R8.64] ;  /* 0x0000001008177981 */ /* 0x000362000c1e1900 */
[----:B0-----:R-:W-:Y:S02]  /*1d70*/  SHF.R.S32.HI R13, RZ, 0x1, R16 ;  /* 0x00000001ff0d7819 */ /* 0x001fe40000011410 */
[----:B------:R-:W-:-:S03]  /*1d80*/  IABS R12, R39 ;  /* 0x00000027000c7213 */ /* 0x000fc60000000000 */
[----:B-1----:R-:W-:-:S04]  /*1d90*/  IMAD.WIDE R8, R13, 0x8, R6 ;  /* 0x000000080d087825 */ /* 0x002fc800078e0206 */
[----:B------:R-:W-:-:S04]  /*1da0*/  IMAD.MOV.U32 R13, RZ, RZ, R12 ;  /* 0x000000ffff0d7224 */ /* 0x000fc800078e000c */
[----:B------:R-:W-:Y:S01]  /*1db0*/  IMAD.HI.U32 R12, R13, UR9, RZ ;  /* 0x000000090d0c7c27 */ /* 0x000fe2000f8e00ff */
[----:B------:R-:W-:Y:S02]  /*1dc0*/  PRMT R5, R15, 0x7770, RZ ;  /* 0x000077700f057816 */ /* 0x000fe400000000ff */
[----:B------:R0:W4:Y:S02]  /*1dd0*/  LDG.E R15, desc[UR14][R20.64] ;  /* 0x0000000e140f7981 */ /* 0x000124000c1e1900 */
[----:B------:R-:W-:-:S05]  /*1de0*/  IADD3 R16, PT, PT, -R12, RZ, RZ ;  /* 0x000000ff0c107210 */ /* 0x000fca0007ffe1ff */
[----:B------:R-:W-:Y:S01]  /*1df0*/  IMAD R13, R16, UR10, R13 ;  /* 0x0000000a100d7c24 */ /* 0x000fe2000f8e020d */
[----:B0-----:R-:W-:Y:S02]  /*1e00*/  MOV R20, UR6 ;  /* 0x0000000600147c02 */ /* 0x001fe40008000f00 */
[----:B------:R-:W-:Y:S02]  /*1e10*/  @P1 R2UR UR16, R26 ;  /* 0x000000001a1012ca */ /* 0x000fe400000e0000 */
[----:B------:R-:W-:-:S13]  /*1e20*/  @P1 R2UR UR17, R27 ;  /* 0x000000001b1112ca */ /* 0x000fda00000e0000 */
[----:B------:R-:W5:Y:S01]  /*1e30*/  @P1 LDG.E R37, desc[UR16][R8.64+0x4] ;  /* 0x0000041008251981 */ /* 0x000f62000c1e1900 */
[----:B------:R-:W-:Y:S02]  /*1e40*/  R2UR UR18, R26 ;  /* 0x000000001a1272ca */ /* 0x000fe400000e0000 */
[----:B------:R-:W-:-:S13]  /*1e50*/  R2UR UR19, R27 ;  /* 0x000000001b1372ca */ /* 0x000fda00000e0000 */
[----:B------:R-:W4:Y:S01]  /*1e60*/  LDG.E R21, desc[UR18][R34.64] ;  /* 0x0000001222157981 */ /* 0x000f22000c1e1900 */
[----:B--2---:R-:W-:Y:S01]  /*1e70*/  @P0 FMUL R20, R18, UR4 ;  /* 0x0000000412140c20 */ /* 0x004fe20008400000 */
[----:B------:R-:W-:Y:S01]  /*1e80*/  MOV R18, UR6 ;  /* 0x0000000600127c02 */ /* 0x000fe20008000f00 */
[----:B---3--:R-:W-:Y:S01]  /*1e90*/  @P3 FMUL R18, R25, UR4 ;  /* 0x0000000419123c20 */ /* 0x008fe20008400000 */
[----:B------:R-:W-:Y:S01]  /*1ea0*/  ISETP.LT.U32.AND P3, PT, R13, UR10, PT ;  /* 0x0000000a0d007c0c */ /* 0x000fe2000bf61070 */
[----:B------:R0:W2:-:S12]  /*1eb0*/  LDG.E R25, desc[UR14][R8.64] ;  /* 0x0000000e08197981 */ /* 0x000098000c1e1900 */
[----:B------:R-:W-:Y:S01]  /*1ec0*/  @!P3 VIADD R13, R13, -UR10 ;  /* 0x8000000a0d0dbc36 */ /* 0x000fe20008000000 */
[----:B------:R-:W-:-:S04]  /*1ed0*/  @!P3 IADD3 R12, PT, PT, R12, 0x1, RZ ;  /* 0x000000010c0cb810 */ /* 0x000fc80007ffe0ff */
[----:B------:R-:W-:Y:S02]  /*1ee0*/  ISETP.GE.U32.AND P0, PT, R13, UR10, PT ;  /* 0x0000000a0d007c0c */ /* 0x000fe4000bf06070 */
[----:B------:R-:W-:-:S04]  /*1ef0*/  LOP3.LUT R13, R39, UR56, RZ, 0x3c, !PT ;  /* 0x00000038270d7c12 */ /* 0x000fc8000f8e3cff */
[----:B------:R-:W-:-:S07]  /*1f00*/  ISETP.GE.AND P3, PT, R13, RZ, PT ;  /* 0x000000ff0d00720c */ /* 0x000fce0003f66270 */
[----:B------:R-:W-:-:S06]  /*1f10*/  @P0 VIADD R12, R12, 0x1 ;  /* 0x000000010c0c0836 */ /* 0x000fcc0000000000 */
[----:B------:R-:W-:-:S04]  /*1f20*/  @!P3 IADD3 R12, PT, PT, -R12, RZ, RZ ;  /* 0x000000ff0c0cb210 */ /* 0x000fc80007ffe1ff */
[----:B------:R-:W-:Y:S02]  /*1f30*/  SEL R12, R14, R12, !P2 ;  /* 0x0000000c0e0c7207 */ /* 0x000fe40005000000 */
[----:B------:R-:W-:-:S03]  /*1f40*/  PLOP3.LUT P0, PT, PT, PT, UP2, 0x40, 0x4 ;  /* 0x000000000004781c */ /* 0x000fc60003f0e828 */
[----:B0-----:R-:W-:Y:S01]  /*1f50*/  IMAD.MOV R8, RZ, RZ, -R12 ;  /* 0x000000ffff087224 */ /* 0x001fe200078e0a0c */
[----:B------:R-:W-:-:S03]  /*1f60*/  SEL R38, R38, RZ, !P0 ;  /* 0x000000ff26267207 */ /* 0x000fc60004000000 */
[----:B------:R-:W-:Y:S01]  /*1f70*/  IMAD R16, R8, UR56, R39 ;  /* 0x0000003808107c24 */ /* 0x000fe2000f8e0227 */
[----:B------:R-:W-:-:S04]  /*1f80*/  PLOP3.LUT P0, PT, PT, PT, UP1, 0x40, 0x4 ;  /* 0x000000000004781c */ /* 0x000fc80003f0e818 */
[----:B------:R-:W-:Y:S01]  /*1f90*/  IABS R13, R16 ;  /* 0x00000010000d7213 */ /* 0x000fe20000000000 */
[----:B------:R-:W-:Y:S01]  /*1fa0*/  IMAD R9, R38, UR44, RZ ;  /* 0x0000002c26097c24 */ /* 0x000fe2000f8e02ff */
[----:B------:R-:W-:Y:S02]  /*1fb0*/  SEL R8, R12, RZ, !P0 ;  /* 0x000000ff0c087207 */ /* 0x000fe40004000000 */
[----:B------:R-:W-:-:S03]  /*1fc0*/  MOV R12, R13 ;  /* 0x0000000d000c7202 */ /* 0x000fc60000000f00 */
        /* <DEDUP_REMOVED lines=10> */
[----:B------:R-:W-:-:S06]  /*2070*/  @P0 IADD3 R8, PT, PT, R8, 0x1, RZ ;  /* 0x0000000108080810 */ /* 0x000fcc0007ffe0ff */
        /* <DEDUP_REMOVED lines=14> */
[----:B------:R-:W-:-:S04]  /*2160*/  LEA.HI R36, R36, R36, RZ, 0x1 ;  /* 0x0000002424247211 */ /* 0x000fc800078f08ff */
[----:B------:R-:W-:Y:S01]  /*2170*/  SHF.R.S32.HI R9, RZ, 0x1, R36 ;  /* 0x00000001ff097819 */ /* 0x000fe20000011424 */
[----:B0-----:R-:W-:Y:S01]  /*2180*/  VIADD R12, R11, 0x180 ;  /* 0x000001800b0c7836 */ /* 0x001fe20000000000 */
[----:B------:R-:W-:-:S04]  /*2190*/  PRMT R36, R10, 0x7770, RZ ;  /* 0x000077700a247816 */ /* 0x000fc800000000ff */
[----:B------:R-:W-:-:S05]  /*21a0*/  IABS R13, R12 ;  /* 0x0000000c000d7213 */ /* 0x000fca0000000000 */
[----:B------:R-:W-:-:S04]  /*21b0*/  IMAD.HI.U32 R10, R13, UR7, RZ ;  /* 0x000000070d0a7c27 */ /* 0x000fc8000f8e00ff */
[----:B------:R-:W-:Y:S01]  /*21c0*/  IMAD.MOV R40, RZ, RZ, -R10 ;  /* 0x000000ffff287224 */ /* 0x000fe200078e0a0a */
[----:B------:R-:W-:-:S03]  /*21d0*/  MOV R16, UR6 ;  /* 0x0000000600107c02 */ /* 0x000fc60008000f00 */
[----:B------:R-:W-:Y:S02]  /*21e0*/  IMAD R13, R40, UR11, R13 ;  /* 0x0000000b280d7c24 */ /* 0x000fe4000f8e020d */
[----:B-----5:R-:W-:-:S03]  /*21f0*/  @P1 FMUL R16, R37, UR4 ;  /* 0x0000000425101c20 */ /* 0x020fc60008400000 */
[----:B------:R-:W-:Y:S02]  /*2200*/  ISETP.LT.U32.AND P1, PT, R13, UR11, PT ;  /* 0x0000000b0d007c0c */ /* 0x000fe4000bf21070 */
[----:B---3--:R-:W-:-:S04]  /*2210*/  PRMT R8, R34, 0x7771, RZ ;  /* 0x0000777122087816 */ /* 0x008fc800000000ff */
[----:B------:R-:W-:Y:S01]  /*2220*/  ISETP.NE.AND P0, PT, R8, RZ, PT ;  /* 0x000000ff0800720c */ /* 0x000fe20003f05270 */
[----:B------:R-:W-:-:S12]  /*2230*/  IMAD.WIDE R8, R9, 0x8, R6 ;  /* 0x0000000809087825 */ /* 0x000fd800078e0206 */
[----:B------:R-:W-:Y:S02]  /*2240*/  @P0 R2UR UR14, R26 ;  /* 0x000000001a0e02ca */ /* 0x000fe400000e0000 */
[----:B------:R-:W-:-:S13]  /*2250*/  @P0 R2UR UR15, R27 ;  /* 0x000000001b0f02ca */ /* 0x000fda00000e0000 */
[----:B------:R-:W3:Y:S01]  /*2260*/  @P0 LDG.E R38, desc[UR14][R8.64+0x4] ;  /* 0x0000040e08260981 */ /* 0x000ee2000c1e1900 */
[----:B------:R-:W-:Y:S01]  /*2270*/  @!P1 VIADD R13, R13, -UR11 ;  /* 0x8000000b0d0d9c36 */ /* 0x000fe20008000000 */
[----:B------:R-:W-:Y:S02]  /*2280*/  R2UR UR14, R26 ;  /* 0x000000001a0e72ca */ /* 0x000fe400000e0000 */
[----:B------:R-:W-:Y:S02]  /*2290*/  R2UR UR15, R27 ;  /* 0x000000001b0f72ca */ /* 0x000fe400000e0000 */
[----:B------:R-:W-:Y:S02]  /*22a0*/  @!P1 IADD3 R10, PT, PT, R10, 0x1, RZ ;  /* 0x000000010a0a9810 */ /* 0x000fe40007ffe0ff */
[----:B------:R-:W-:-:S09]  /*22b0*/  ISETP.GE.U32.AND P1, PT, R13, UR11, PT ;  /* 0x0000000b0d007c0c */ /* 0x000fd2000bf26070 */
[----:B------:R0:W5:Y:S04]  /*22c0*/  LDG.E R35, desc[UR14][R8.64] ;  /* 0x0000000e08237981 */ /* 0x000168000c1e1900 */
        /* <DEDUP_REMOVED lines=8> */
[----:B------:R-:W-:Y:S01]  /*2350*/  IMAD.HI.U32 R8, R9, UR9, RZ ;  /* 0x0000000909087c27 */ /* 0x000fe2000f8e00ff */
[----:B------:R-:W-:-:S04]  /*2360*/  PRMT R37, R22, 0x7770, RZ ;  /* 0x0000777016257816 */ /* 0x000fc800000000ff */
[----:B------:R-:W-:Y:S01]  /*2370*/  IADD3 R22, PT, PT, -R8, RZ, RZ ;  /* 0x000000ff08167210 */ /* 0x000fe20007ffe1ff */
[----:B------:R-:W-:-:S04]  /*2380*/  IMAD.U32 R10, RZ, RZ, UR6 ;  /* 0x00000006ff0a7e24 */ /* 0x000fc8000f8e00ff */
[----:B------:R-:W-:Y:S02]  /*2390*/  IMAD R9, R22, UR10, R9 ;  /* 0x0000000a16097c24 */ /* 0x000fe4000f8e0209 */
[----:B---3--:R-:W-:-:S03]  /*23a0*/  @P0 FMUL R10, R38, UR4 ;  /* 0x00000004260a0c20 */ /* 0x008fc60008400000 */
        /* <DEDUP_REMOVED lines=13> */
[----:B------:R-:W-:Y:S02]  /*2480*/  PLOP3.LUT P0, PT, PT, PT, UP1, 0x40, 0x4 ;  /* 0x000000000004781c */ /* 0x000fe40003f0e818 */
        /* <DEDUP_REMOVED lines=37> */
[----:B------:R-:W-:Y:S01]  /*26e0*/  IMAD.U32 R22, RZ, RZ, UR6 ;  /* 0x00000006ff167e24 */ /* 0x000fe2000f8e00ff */
[----:B------:R-:W-:Y:S02]  /*26f0*/  R2UR UR14, R26 ;  /* 0x000000001a0e72ca */ /* 0x000fe400000e0000 */
[----:B------:R-:W-:-:S13]  /*2700*/  R2UR UR15, R27 ;  /* 0x000000001b0f72ca */ /* 0x000fda00000e0000 */
[----:B------:R0:W5:Y:S01]  /*2710*/  LDG.E R38, desc[UR14][R12.64] ;  /* 0x0000000e0c267981 */ /* 0x000162000c1e1900 */
[----:B---3--:R-:W-:Y:S01]  /*2720*/  @P0 FMUL R22, R39, UR4 ;  /* 0x0000000427160c20 */ /* 0x008fe20008400000 */
        /* <DEDUP_REMOVED lines=13> */
[----:B0-----:R-:W-:-:S04]  /*2800*/  SEL R13, R29, R8, !P5 ;  /* 0x000000081d0d7207 */ /* 0x001fc80006800000 */
        /* <DEDUP_REMOVED lines=47> */
[----:B------:R-:W3:Y:S02]  /*2b00*/  LDG.E.U16 R41, desc[UR14][R8.64] ;  /* 0x0000000e08297981 */ /* 0x000ee4000c1e1500 */
[----:B---3--:R-:W-:-:S04]  /*2b10*/  PRMT R12, R41, 0x7771, RZ ;  /* 0x00007771290c7816 */ /* 0x008fc800000000ff */
[----:B------:R-:W-:Y:S01]  /*2b20*/  ISETP.NE.AND P0, PT, R12, RZ, PT ;  /* 0x000000ff0c00720c */ /* 0x000fe20003f05270 */
[----:B------:R-:W-:-:S05]  /*2b30*/  VIADD R12, R11, 0x1c0 ;  /* 0x000001c00b0c7836 */ /* 0x000fca0000000000 */
[----:B------:R-:W-:-:S04]  /*2b40*/  LEA.HI R12, R12, R12, RZ, 0x1 ;  /* 0x0000000c0c0c7211 */ /* 0x000fc800078f08ff */
[----:B------:R-:W-:-:S03]  /*2b50*/  SHF.R.S32.HI R13, RZ, 0x1, R12 ;  /* 0x00000001ff0d7819 */ /* 0x000fc6000001140c */
[----:B------:R-:W-:Y:S02]  /*2b60*/  @P0 R2UR UR16, R26 ;  /* 0x000000001a1002ca */ /* 0x000fe400000e0000 */
[----:B------:R-:W-:Y:S01]  /*2b70*/  @P0 R2UR UR17, R27 ;  /* 0x000000001b1102ca */ /* 0x000fe200000e0000 */
[----:B------:R-:W-:Y:S01]  /*2b80*/  IMAD.WIDE R12, R13, 0x8, R6 ;  /* 0x000000080d0c7825 */ /* 0x000fe200078e0206 */
[----:B------:R-:W-:-:S11]  /*2b90*/  PRMT R32, R32, 0x7770, RZ ;  /* 0x0000777020207816 */ /* 0x000fd600000000ff */
[----:B------:R-:W3:Y:S01]  /*2ba0*/  @P0 LDG.E R8, desc[UR16][R12.64+0x4] ;  /* 0x000004100c080981 */ /* 0x000ee2000c1e1900 */
[----:B------:R-:W-:Y:S02]  /*2bb0*/  ISETP.NE.AND P4, PT, R32, RZ, PT ;  /* 0x000000ff2000720c */ /* 0x000fe40003f85270 */
[----:B------:R-:W-:Y:S01]  /*2bc0*/  MOV R32, UR6 ;  /* 0x0000000600207c02 */ /* 0x000fe20008000f00 */
[----:B------:R0:W5:Y:S02]  /*2bd0*/  LDG.E R39, desc[UR14][R12.64] ;  /* 0x0000000e0c277981 */ /* 0x000164000c1e1900 */
[C---:B0-----:R-:W-:Y:S01]  /*2be0*/  IADD3 R13, PT, PT, R11.reuse, 0x200, RZ ;  /* 0x000002000b0d7810 */ /* 0x041fe20007ffe0ff */
[----:B---3--:R-:W-:Y:S01]  /*2bf0*/  @P0 FMUL R32, R8, UR4 ;  /* 0x0000000408200c20 */ /* 0x008fe20008400000 */
        /* <DEDUP_REMOVED lines=62> */
[----:B------:R-:W-:-:S04]  /*2fe0*/  PRMT R19, R19, 0x7770, RZ ;  /* 0x0000777013137816 */ /* 0x000fc800000000ff */
[----:B------:R-:W-:Y:S01]  /*2ff0*/  ISETP.NE.AND P1, PT, R19, RZ, PT ;  /* 0x000000ff1300720c */ /* 0x000fe20003f25270 */
[----:B------:R-:W-:-:S05]  /*3000*/  VIADD R12, R11, 0x200 ;  /* 0x000002000b0c7836 */ /* 0x000fca0000000000 */
[----:B------:R-:W-:Y:S02]  /*3010*/  LEA.HI R12, R12, R12, RZ, 0x1 ;  /* 0x0000000c0c0c7211 */ /* 0x000fe400078f08ff */
[----:B---3--:R-:W-:-:S04]  /*3020*/  PRMT R19, R13, 0x7771, RZ ;  /* 0x000077710d137816 */ /* 0x008fc800000000ff */
[----:B------:R-:W-:Y:S02]  /*3030*/  ISETP.NE.AND P0, PT, R19, RZ, PT ;  /* 0x000000ff1300720c */ /* 0x000fe40003f05270 */
[----:B------:R-:W-:-:S11]  /*3040*/  SHF.R.S32.HI R19, RZ, 0x1, R12 ;  /* 0x00000001ff137819 */ /* 0x000fd6000001140c */
[----:B------:R-:W-:Y:S02]  /*3050*/  @P0 R2UR UR16, R26 ;  /* 0x000000001a1002ca */ /* 0x000fe400000e0000 */
[----:B------:R-:W-:Y:S01]  /*3060*/  @P0 R2UR UR17, R27 ;  /* 0x000000001b1102ca */ /* 0x000fe200000e0000 */
[----:B------:R-:W-:Y:S01]  /*3070*/  IMAD.WIDE R8, R19, 0x8, R6 ;  /* 0x0000000813087825 */ /* 0x000fe200078e0206 */
[----:B------:R-:W-:-:S11]  /*3080*/  PRMT R34, R34, 0x7770, RZ ;  /* 0x0000777022227816 */ /* 0x000fd600000000ff */
[----:B------:R-:W3:Y:S01]  /*3090*/  @P0 LDG.E R19, desc[UR16][R8.64+0x4] ;  /* 0x0000041008130981 */ /* 0x000ee2000c1e1900 */
[----:B------:R-:W-:Y:S01]  /*30a0*/  VIADD R11, R11, 0x240 ;  /* 0x000002400b0b7836 */ /* 0x000fe20000000000 */
[----:B------:R-:W-:Y:S02]  /*30b0*/  ISETP.NE.AND P3, PT, R34, RZ, PT ;  /* 0x000000ff2200720c */ /* 0x000fe40003f65270 */
[----:B------:R0:W5:Y:S02]  /*30c0*/  LDG.E R12, desc[UR14][R8.64] ;  /* 0x0000000e080c7981 */ /* 0x000164000c1e1900 */
[----:B------:R-:W-:Y:S02]  /*30d0*/  IABS R29, R11 ;  /* 0x0000000b001d7213 */ /* 0x000fe40000000000 */
[----:B------:R-:W-:Y:S02]  /*30e0*/  MOV R34, UR6 ;  /* 0x0000000600227c02 */ /* 0x000fe40008000f00 */
[----:B------:R-:W-:-:S02]  /*30f0*/  IABS R45, UR55 ;  /* 0x00000037002d7c13 */ /* 0x000fc40008000000 */
[----:B------:R-:W-:Y:S02]  /*3100*/  PRMT R40, R40, 0x7770, RZ ;  /* 0x0000777028287816 */ /* 0x000fe400000000ff */
[----:B------:R-:W-:Y:S02]  /*3110*/  PRMT R13, R13, 0x7770, RZ ;  /* 0x000077700d0d7816 */ /* 0x000fe400000000ff */
[----:B------:R-:W-:Y:S02]  /*3120*/  P2R R43, PR, RZ, 0x2 ;  /* 0x00000002ff2b7803 */ /* 0x000fe40000000000 */
[----:B------:R-:W-:Y:S02]  /*3130*/  ISETP.NE.AND P1, PT, R36, RZ, PT ;  /* 0x000000ff2400720c */ /* 0x000fe40003f25270 */
[----:B------:R-:W-:Y:S01]  /*3140*/  R2UR UR8, R26 ;  /* 0x000000001a0872ca */ /* 0x000fe200000e0000 */
[----:B---3--:R-:W-:Y:S01]  /*3150*/  @P0 FMUL R34, R19, UR4 ;  /* 0x0000000413220c20 */ /* 0x008fe20008400000 */
[----:B------:R-:W-:-:S05]  /*3160*/  IMAD.HI.U32 R19, R29, UR7, RZ ;  /* 0x000000071d137c27 */ /* 0x000fca000f8e00ff */
[----:B0-----:R-:W-:-:S05]  /*3170*/  IADD3 R8, PT, PT, -R19, RZ, RZ ;  /* 0x000000ff13087210 */ /* 0x001fca0007ffe1ff */
[----:B------:R-:W-:-:S05]  /*3180*/  IMAD R8, R45, R8, R29 ;  /* 0x000000082d087224 */ /* 0x000fca00078e021d */
[----:B------:R-:W-:-:S13]  /*3190*/  ISETP.GT.U32.AND P6, PT, R45, R8, PT ;  /* 0x000000082d00720c */ /* 0x000fda0003fc4070 */
[----:B------:R-:W-:Y:S01]  /*31a0*/  @!P6 IMAD.IADD R8, R8, 0x1, -R45 ;  /* 0x000000010808e824 */ /* 0x000fe200078e0a2d */
[----:B------:R-:W-:-:S04]  /*31b0*/  @!P6 IADD3 R19, PT, PT, R19, 0x1, RZ ;  /* 0x000000011313e810 */ /* 0x000fc80007ffe0ff */
[----:B------:R-:W-:Y:S02]  /*31c0*/  ISETP.GE.U32.AND P6, PT, R8, R45, PT ;  /* 0x0000002d0800720c */ /* 0x000fe40003fc6070 */
[----:B------:R-:W-:-:S11]  /*31d0*/  LOP3.LUT R8, R11, UR55, RZ, 0x3c, !PT ;  /* 0x000000370b087c12 */ /* 0x000fd6000f8e3cff */
[----:B------:R-:W-:Y:S01]  /*31e0*/  @P6 VIADD R19, R19, 0x1 ;  /* 0x0000000113136836 */ /* 0x000fe20000000000 */
[----:B------:R-:W-:Y:S02]  /*31f0*/  ISETP.GE.AND P6, PT, R8, RZ, PT ;  /* 0x000000ff0800720c */ /* 0x000fe40003fc6270 */
[----:B------:R-:W-:-:S11]  /*3200*/  LOP3.LUT R8, RZ, UR55, RZ, 0x33, !PT ;  /* 0x00000037ff087c12 */ /* 0x000fd6000f8e33ff */
[----:B------:R-:W-:-:S04]  /*3210*/  @!P6 IADD3 R19, PT, PT, -R19, RZ, RZ ;  /* 0x000000ff1313e210 */ /* 0x000fc80007ffe1ff */
[----:B------:R-:W-:-:S05]  /*3220*/  SEL R19, R8, R19, !P5 ;  /* 0x0000001308137207 */ /* 0x000fca0006800000 */
[----:B------:R-:W-:-:S04]  /*3230*/  IMAD.MOV R8, RZ, RZ, -R19 ;  /* 0x000000ffff087224 */ /* 0x000fc800078e0a13 */
[----:B------:R-:W-:-:S05]  /*3240*/  IMAD R29, R8, UR55, R11 ;  /* 0x00000037081d7c24 */ /* 0x000fca000f8e020b */
[----:B------:R-:W-:-:S05]  /*3250*/  IABS R9, R29 ;  /* 0x0000001d00097213 */ /* 0x000fca0000000000 */
        /* <DEDUP_REMOVED lines=30> */
[----:B------:R-:W-:-:S04]  /*3440*/  ISETP.GE.AND P6, PT, R9, RZ, PT ;  /* 0x000000ff0900720c */ /* 0x000fc80003fc6270 */
[----:B------:R-:W-:-:S09]  /*3450*/  MOV R13, R8 ;  /* 0x00000008000d7202 */ /* 0x000fd20000000f00 */
[----:B------:R-:W-:Y:S01]  /*3460*/  @!P6 IMAD.MOV R13, RZ, RZ, -R13 ;  /* 0x000000ffff0de224 */ /* 0x000fe200078e0a0d */
[----:B------:R-:W-:-:S04]  /*3470*/  ISETP.NE.AND P6, PT, RZ, UR57, PT ;  /* 0x00000039ff007c0c */ /* 0x000fc8000bfc5270 */
[----:B------:R-:W-:Y:S02]  /*3480*/  SEL R0, R0, R13, !P6 ;  /* 0x0000000d00007207 */ /* 0x000fe40007000000 */
[----:B------:R-:W-:Y:S02]  /*3490*/  PLOP3.LUT P6, PT, PT, PT, UP0, 0x40, 0x4 ;  /* 0x000000000004781c */ /* 0x000fe40003fce808 */
[C---:B------:R-:W-:Y:S01]  /*34a0*/  IADD3 R13, PT, PT, -R0.reuse, RZ, RZ ;  /* 0x000000ff000d7210 */ /* 0x040fe20007ffe1ff */
[----:B------:R-:W-:Y:S01]  /*34b0*/  IMAD R36, R19, UR44, RZ ;  /* 0x0000002c13247c24 */ /* 0x000fe2000f8e02ff */
[----:B------:R-:W-:Y:S02]  /*34c0*/  SEL R0, R0, RZ, !P6 ;  /* 0x000000ff00007207 */ /* 0x000fe40007000000 */
[----:B------:R-:W-:Y:S01]  /*34d0*/  PLOP3.LUT P6, PT, PT, PT, UP3, 0x40, 0x4 ;  /* 0x000000000004781c */ /* 0x000fe20003fce838 */
[----:B------:R-:W-:Y:S02]  /*34e0*/  IMAD R14, R13, UR57, R14 ;  /* 0x000000390d0e7c24 */ /* 0x000fe4000f8e020e */
[----:B------:R-:W-:-:S03]  /*34f0*/  IMAD R29, R29, UR45, R36 ;  /* 0x0000002d1d1d7c24 */ /* 0x000fc6000f8e0224 */
[----:B------:R-:W-:Y:S01]  /*3500*/  SEL R14, R14, RZ, !P6 ;  /* 0x000000ff0e0e7207 */ /* 0x000fe20007000000 */
[----:B------:R-:W-:-:S04]  /*3510*/  IMAD R29, R0, UR46, R29 ;  /* 0x0000002e001d7c24 */ /* 0x000fc8000f8e021d */
[----:B------:R-:W-:Y:S01]  /*3520*/  IMAD R14, R14, UR47, R29 ;  /* 0x0000002f0e0e7c24 */ /* 0x000fe2000f8e021d */
[----:B------:R-:W-:-:S04]  /*3530*/  R2UR UR9, R27 ;  /* 0x000000001b0972ca */ /* 0x000fc800000e0000 */
[----:B------:R-:W-:-:S04]  /*3540*/  LEA.HI R14, R14, R14, RZ, 0x1 ;  /* 0x0000000e0e0e7211 */ /* 0x000fc800078f08ff */
[----:B------:R-:W-:-:S05]  /*3550*/  SHF.R.S32.HI R13, RZ, 0x1, R14 ;  /* 0x00000001ff0d7819 */ /* 0x000fca000001140e */
[----:B------:R-:W-:-:S05]  /*3560*/  IMAD.WIDE R2, R13, 0x2, R2 ;  /* 0x000000020d027825 */ /* 0x000fca00078e0202 */
[----:B------:R-:W3:Y:S01]  /*3570*/  LDG.E.U16 R13, desc[UR8][R2.64] ;  /* 0x00000008020d7981 */ /* 0x000ee2000c1e1500 */
[----:B------:R-:W-:Y:S01]  /*3580*/  P2R R42, PR, RZ, 0x10 ;  /* 0x00000010ff2a7803 */ /* 0x000fe20000000000 */
[----:B----4-:R-:W-:Y:S01]  /*3590*/  FMUL R15, R15, UR4 ;  /* 0x000000040f0f7c20 */ /* 0x010fe20008400000 */
[----:B------:R-:W-:Y:S01]  /*35a0*/  ISETP.NE.AND P4, PT, R5, RZ, PT ;  /* 0x000000ff0500720c */ /* 0x000fe20003f85270 */
[----:B------:R-:W-:-:S03]  /*35b0*/  FMUL R5, R23, UR4 ;  /* 0x0000000417057c20 */ /* 0x000fc60008400000 */
[-C--:B------:R-:W-:Y:S02]  /*35c0*/  FSEL R8, R15, R4.reuse, P4 ;  /* 0x000000040f087208 */ /* 0x080fe40002000000 */
[----:B------:R-:W-:Y:S01]  /*35d0*/  ISETP.NE.AND P4, PT, R37, RZ, PT ;  /* 0x000000ff2500720c */ /* 0x000fe20003f85270 */
[----:B------:R-:W-:Y:S01]  /*35e0*/  FMUL R9, R17, UR4 ;  /* 0x0000000411097c20 */ /* 0x000fe20008400000 */
[----:B------:R-:W-:Y:S02]  /*35f0*/  FMUL R17, R21, UR4 ;  /* 0x0000000415117c20 */ /* 0x000fe40008400000 */
[----:B------:R-:W-:Y:S02]  /*3600*/  FSEL R5, R5, R4, P4 ;  /* 0x0000000405057208 */ /* 0x000fe40002000000 */
[----:B------:R-:W-:-:S04]  /*3610*/  ISETP.NE.AND P4, PT, R42, RZ, PT ;  /* 0x000000ff2a00720c */ /* 0x000fc80003f85270 */
[----:B------:R-:W-:Y:S02]  /*3620*/  FSEL R17, R17, R4, P4 ;  /* 0x0000000411117208 */ /* 0x000fe40002000000 */
[----:B------:R-:W-:-:S04]  /*3630*/  LEA.HI R11, R11, R11, RZ, 0x1 ;  /* 0x0000000b0b0b7211 */ /* 0x000fc800078f08ff */
[----:B------:R-:W-:-:S05]  /*3640*/  SHF.R.S32.HI R11, RZ, 0x1, R11 ;  /* 0x00000001ff0b7819 */ /* 0x000fca000001140b */
[----:B------:R-:W-:Y:S01]  /*3650*/  IMAD.WIDE R6, R11, 0x8, R6 ;  /* 0x000000080b067825 */ /* 0x000fe200078e0206 */
[----:B---3--:R-:W-:-:S04]  /*3660*/  PRMT R0, R13, 0x7771, RZ ;  /* 0x000077710d007816 */ /* 0x008fc800000000ff */
[----:B------:R-:W-:Y:S02]  /*3670*/  ISETP.NE.AND P4, PT, R0, RZ, PT ;  /* 0x000000ff0000720c */ /* 0x000fe40003f85270 */
[----:B------:R-:W3:Y:S11]  /*3680*/  LDG.E R0, desc[UR8][R6.64] ;  /* 0x0000000806007981 */ /* 0x000ef6000c1e1900 */
[----:B------:R-:W-:-:S02]  /*3690*/  @P4 R2UR UR10, R26 ;  /* 0x000000001a0a42ca */ /* 0x000fc400000e0000 */
[----:B------:R-:W-:-:S13]  /*36a0*/  @P4 R2UR UR11, R27 ;  /* 0x000000001b0b42ca */ /* 0x000fda00000e0000 */
[----:B------:R-:W4:Y:S01]  /*36b0*/  @P4 LDG.E R11, desc[UR10][R6.64+0x4] ;  /* 0x0000040a060b4981 */ /* 0x000f22000c1e1900 */
[----:B------:R-:W-:Y:S02]  /*36c0*/  FSEL R9, R9, R4, P1 ;  /* 0x0000000409097208 */ /* 0x000fe40000800000 */
[----:B------:R-:W-:Y:S01]  /*36d0*/  FMNMX3 R2, R8, -INF , R28, !PT ;  /* 0xff80000008027876 */ /* 0x000fe2000780001c */
[----:B--2---:R-:W-:-:S03]  /*36e0*/  FMUL R25, R25, UR4 ;  /* 0x0000000419197c20 */ /* 0x004fc60008400000 */
[----:B------:R-:W-:Y:S02]  /*36f0*/  FMNMX3 R2, R2, R9, R24, !PT ;  /* 0x0000000902027276 */ /* 0x000fe40007800018 */
[----:B------:R-:W-:Y:S02]  /*3700*/  ISETP.NE.AND P1, PT, R43, RZ, PT ;  /* 0x000000ff2b00720c */ /* 0x000fe40003f25270 */
[----:B------:R-:W-:Y:S01]  /*3710*/  FMNMX3 R2, R2, R5, R20, !PT ;  /* 0x0000000502027276 */ /* 0x000fe20007800014 */
[----:B-----5:R-:W-:Y:S01]  /*3720*/  FMUL R29, R35, UR4 ;  /* 0x00000004231d7c20 */ /* 0x020fe20008400000 */
[----:B------:R-:W-:Y:S02]  /*3730*/  FSEL R35, R25, R4, P1 ;  /* 0x0000000419237208 */ /* 0x000fe40000800000 */
[----:B------:R-:W-:Y:S02]  /*3740*/  FMNMX3 R3, R2, R17, R18, !PT ;  /* 0x0000001102037276 */ /* 0x000fe40007800012 */
[----:B------:R-:W-:Y:S01]  /*3750*/  PRMT R2, R13, 0x7770, RZ ;  /* 0x000077700d027816 */ /* 0x000fe200000000ff */
[----:B------:R-:W-:Y:S01]  /*3760*/  FMUL R25, R38, UR4 ;  /* 0x0000000426197c20 */ /* 0x000fe20008400000 */
[----:B------:R-:W-:-:S02]  /*3770*/  PRMT R41, R41, 0x7770, RZ ;  /* 0x0000777029297816 */ /* 0x000fc400000000ff */
[-C--:B------:R-:W-:Y:S02]  /*3780*/  FSEL R29, R29, R4.reuse, P3 ;  /* 0x000000041d1d7208 */ /* 0x080fe40001800000 */
[----:B------:R-:W-:Y:S02]  /*3790*/  FMNMX3 R3, R3, R35, R16, !PT ;  /* 0x0000002303037276 */ /* 0x000fe40007800010 */
[----:B------:R-:W-:Y:S01]  /*37a0*/  ISETP.NE.AND P1, PT, R2, RZ, PT ;  /* 0x000000ff0200720c */ /* 0x000fe20003f25270 */
[----:B------:R-:W-:Y:S01]  /*37b0*/  FMUL R23, R39, UR4 ;  /* 0x0000000427177c20 */ /* 0x000fe20008400000 */
[----:B------:R-:W-:Y:S02]  /*37c0*/  ISETP.NE.AND P5, PT, R41, RZ, PT ;  /* 0x000000ff2900720c */ /* 0x000fe40003fa5270 */
[-C--:B------:R-:W-:Y:S02]  /*37d0*/  FSEL R25, R25, R4.reuse, P0 ;  /* 0x0000000419197208 */ /* 0x080fe40000000000 */
[----:B------:R-:W-:Y:S01]  /*37e0*/  FMNMX3 R3, R3, R29, R10, !PT ;  /* 0x0000001d03037276 */ /* 0x000fe2000780000a */
[----:B------:R-:W-:Y:S01]  /*37f0*/  FMUL R21, R12, UR4 ;  /* 0x000000040c157c20 */ /* 0x000fe20008400000 */
[----:B------:R-:W-:-:S02]  /*3800*/  FSEL R23, R23, R4, P5 ;  /* 0x0000000417177208 */ /* 0x000fc40002800000 */
[----:B------:R-:W-:Y:S01]  /*3810*/  FMNMX3 R3, R3, R25, R22, !PT ;  /* 0x0000001903037276 */ /* 0x000fe20007800016 */
[----:B------:R-:W-:Y:S01]  /*3820*/  IMAD.U32 R19, RZ, RZ, UR6 ;  /* 0x00000006ff137e24 */ /* 0x000fe2000f8e00ff */
[----:B------:R-:W-:Y:S02]  /*3830*/  FSEL R21, R21, R4, P2 ;  /* 0x0000000415157208 */ /* 0x000fe40001000000 */
[----:B------:R-:W-:-:S04]  /*3840*/  FMNMX3 R3, R3, R23, R32, !PT ;  /* 0x0000001703037276 */ /* 0x000fc80007800020 */
[----:B------:R-:W-:Y:S01]  /*3850*/  FMNMX3 R3, R3, R21, R34, !PT ;  /* 0x0000001503037276 */ /* 0x000fe20007800022 */
[----:B---3--:R-:W-:Y:S01]  /*3860*/  @P1 FMUL R4, R0, UR4 ;  /* 0x0000000400041c20 */ /* 0x008fe20008400000 */
[----:B----4-:R-:W-:Y:S01]  /*3870*/  @P4 FMUL R19, R11, UR4 ;  /* 0x000000040b134c20 */ /* 0x010fe20008400000 */
[----:B------:R-:W-:-:S04]  /*3880*/  UMOV UR4, 0xffffffff ;  /* 0xffffffff00047882 */ /* 0x000fc80000000000 */
[----:B------:R-:W-:Y:S01]  /*3890*/  FMNMX3 R13, R3, R4, R19, !PT ;  /* 0x00000004030d7276 */ /* 0x000fe20007800013 */
        /* <DEDUP_REMOVED lines=16> */
[C---:B------:R-:W-:Y:S01]  /*39a0*/  FADD R44, -R15.reuse, R24 ;  /* 0x000000180f2c7221 */ /* 0x040fe20000000100 */
[-C--:B------:R-:W-:Y:S01]  /*39b0*/  FFMA.SAT R3, R46, R11.reuse, 0.5 ;  /* 0x3f0000002e037423 */ /* 0x080fe2000000200b */
[-C--:B------:R-:W-:Y:S01]  /*39c0*/  FFMA.SAT R7, R40, R11.reuse, 0.5 ;  /* 0x3f00000028077423 */ /* 0x080fe2000000200b */
[C---:B------:R-:W-:Y:S01]  /*39d0*/  FADD R36, -R15.reuse, R20 ;  /* 0x000000140f247221 */ /* 0x040fe20000000100 */
[----:B------:R-:W-:Y:S01]  /*39e0*/  FADD R28, -R15, R18 ;  /* 0x000000120f1c7221 */ /* 0x000fe20000000100 */
[-C--:B------:R-:W-:Y:S01]  /*39f0*/  FFMA.RM R3, R3, R6.reuse, 12582913 ;  /* 0x4b40000103037423 */ /* 0x080fe20000004006 */
[-C--:B------:R-:W-:Y:S01]  /*3a00*/  FFMA.RM R7, R7, R6.reuse, 12582913 ;  /* 0x4b40000107077423 */ /* 0x080fe20000004006 */
[----:B------:R-:W-:Y:S01]  /*3a10*/  FADD R14, -R15, R10 ;  /* 0x0000000a0f0e7221 */ /* 0x000fe20000000100 */
[--C-:B------:R-:W-:Y:S01]  /*3a20*/  FADD R4, R4, -R15.reuse ;  /* 0x8000000f04047221 */ /* 0x100fe20000000000 */
[----:B------:R-:W-:Y:S01]  /*3a30*/  FADD R5, R3, -12583039 ;  /* 0xcb40007f03057421 */ /* 0x000fe20000000000 */
[--C-:B------:R-:W-:Y:S01]  /*3a40*/  FADD R42, R9, -R15.reuse ;  /* 0x8000000f092a7221 */ /* 0x100fe20000000000 */
[--C-:B------:R-:W-:Y:S01]  /*3a50*/  FADD R24, R17, -R15.reuse ;  /* 0x8000000f11187221 */ /* 0x100fe20000000000 */
[----:B------:R-:W-:Y:S01]  /*3a60*/  FADD R20, R35, -R15 ;  /* 0x8000000f23147221 */ /* 0x000fe20000000000 */
[C---:B------:R-:W-:Y:S01]  /*3a70*/  FFMA R5, R46.reuse, 1.4426950216293334961, -R5 ;  /* 0x3fb8aa3b2e057823 */ /* 0x040fe20000000805 */
[----:B------:R-:W-:Y:S01]  /*3a80*/  FADD R16, -R15, R16 ;  /* 0x000000100f107221 */ /* 0x000fe20000000100 */
[--C-:B------:R-:W-:Y:S01]  /*3a90*/  FADD R18, R29, -R15.reuse ;  /* 0x8000000f1d127221 */ /* 0x100fe20000000000 */
[----:B------:R-:W-:Y:S01]  /*3aa0*/  FADD R10, R25, -R15 ;  /* 0x8000000f190a7221 */ /* 0x000fe20000000000 */
[----:B------:R-:W-:Y:S01]  /*3ab0*/  FFMA R46, R46, 1.925963033500011079e-08, R5 ;  /* 0x32a570602e2e7823 */ /* 0x000fe20000000005 */
[----:B------:R-:W-:Y:S01]  /*3ac0*/  FADD R8, -R15, R22 ;  /* 0x000000160f087221 */ /* 0x000fe20000000100 */
[--C-:B------:R-:W-:Y:S01]  /*3ad0*/  FADD R2, R23, -R15.reuse ;  /* 0x8000000f17027221 */ /* 0x100fe20000000000 */
[----:B------:R-:W-:Y:S01]  /*3ae0*/  FADD R32, -R15, R32 ;  /* 0x000000200f207221 */ /* 0x000fe20000000100 */
[----:B------:R-:W-:Y:S01]  /*3af0*/  FADD R0, R21, -R15 ;  /* 0x8000000f15007221 */ /* 0x000fe20000000000 */
[C---:B------:R-:W-:Y:S01]  /*3b00*/  FADD R34, -R15.reuse, R34 ;  /* 0x000000220f227221 */ /* 0x040fe20000000100 */
[----:B------:R-:W-:Y:S01]  /*3b10*/  FADD R12, -R15, R19 ;  /* 0x000000130f0c7221 */ /* 0x000fe20000000100 */
[----:B------:R-:W-:Y:S01]  /*3b20*/  FADD R5, R7, -12583039 ;  /* 0xcb40007f07057421 */ /* 0x000fe20000000000 */
[-C--:B------:R-:W-:Y:S01]  /*3b30*/  FFMA.SAT R15, R44, R11.reuse, 0.5 ;  /* 0x3f0000002c0f7423 */ /* 0x080fe2000000200b */
[-C--:B------:R-:W-:Y:S01]  /*3b40*/  FFMA.SAT R13, R42, R11.reuse, 0.5 ;  /* 0x3f0000002a0d7423 */ /* 0x080fe2000000200b */
[----:B------:R-:W0:Y:S01]  /*3b50*/  MUFU.EX2 R46, R46 ;  /* 0x0000002e002e7308 */ /* 0x000e220000000800 */
[----:B------:R-:W-:Y:S01]  /*3b60*/  FFMA R9, R40, 1.4426950216293334961, -R5 ;  /* 0x3fb8aa3b28097823 */ /* 0x000fe20000000805 */
[-C--:B------:R-:W-:Y:S01]  /*3b70*/  FFMA.RM R5, R15, R6.reuse, 12582913 ;  /* 0x4b4000010f057423 */ /* 0x080fe20000004006 */
[----:B------:R-:W-:Y:S01]  /*3b80*/  FFMA.RM R13, R13, R6, 12582913 ;  /* 0x4b4000010d0d7423 */ /* 0x000fe20000004006 */
[----:B------:R-:W-:Y:S01]  /*3b90*/  FFMA.SAT R19, R36, R11, 0.5 ;  /* 0x3f00000024137423 */ /* 0x000fe2000000200b */
[----:B------:R-:W-:Y:S01]  /*3ba0*/  FFMA R40, R40, 1.925963033500011079e-08, R9 ;  /* 0x32a5706028287823 */ /* 0x000fe20000000009 */
[----:B------:R-:W-:Y:S01]  /*3bb0*/  FADD R15, R5, -12583039 ;  /* 0xcb40007f050f7421 */ /* 0x000fe20000000000 */
[----:B------:R-:W-:Y:S01]  /*3bc0*/  FADD R9, R13, -12583039 ;  /* 0xcb40007f0d097421 */ /* 0x000fe20000000000 */
[----:B------:R-:W-:Y:S01]  /*3bd0*/  SHF.L.U32 R3, R3, 0x17, RZ ;  /* 0x0000001703037819 */ /* 0x000fe200000006ff */
[----:B------:R-:W-:-:S02]  /*3be0*/  IMAD.SHL.U32 R5, R5, 0x800000, RZ ;  /* 0x0080000005057824 */ /* 0x000fc400078e00ff */
[----:B------:R-:W-:Y:S01]  /*3bf0*/  FFMA R15, R44, 1.4426950216293334961, -R15 ;  /* 0x3fb8aa3b2c0f7823 */ /* 0x000fe2000000080f */
[----:B------:R-:W-:Y:S01]  /*3c00*/  FFMA R9, R42, 1.4426950216293334961, -R9 ;  /* 0x3fb8aa3b2a097823 */ /* 0x000fe20000000809 */
[----:B------:R-:W-:Y:S02]  /*3c10*/  SHF.L.U32 R13, R13, 0x17, RZ ;  /* 0x000000170d0d7819 */ /* 0x000fe400000006ff */
[----:B------:R-:W-:Y:S01]  /*3c20*/  FFMA R44, R44, 1.925963033500011079e-08, R15 ;  /* 0x32a570602c2c7823 */ /* 0x000fe2000000000f */
[-C--:B------:R-:W-:Y:S01]  /*3c30*/  FFMA.SAT R15, R38, R11.reuse, 0.5 ;  /* 0x3f000000260f7423 */ /* 0x080fe2000000200b */
[----:B------:R-:W-:Y:S01]  /*3c40*/  FFMA R42, R42, 1.925963033500011079e-08, R9 ;  /* 0x32a570602a2a7823 */ /* 0x000fe20000000009 */
[----:B0-----:R-:W-:Y:S01]  /*3c50*/  FMUL R25, R3, R46 ;  /* 0x0000002e03197220 */ /* 0x001fe20000400000 */
[----:B------:R-:W-:Y:S01]  /*3c60*/  FFMA.SAT R3, R24, R11, 0.5 ;  /* 0x3f00000018037423 */ /* 0x000fe2000000200b */
[-C--:B------:R-:W-:Y:S01]  /*3c70*/  FFMA.RM R15, R15, R6.reuse, 12582913 ;  /* 0x4b4000010f0f7423 */ /* 0x080fe20000004006 */
[----:B------:R-:W0:Y:S02]  /*3c80*/  MUFU.EX2 R44, R44 ;  /* 0x0000002c002c7308 */ /* 0x000e240000000800 */
[----:B------:R-:W-:Y:S01]  /*3c90*/  FFMA.RM R3, R3, R6, 12582913 ;  /* 0x4b40000103037423 */ /* 0x000fe20000004006 */
[C---:B------:R-:W-:Y:S01]  /*3ca0*/  FADD R9, R15.reuse, -12583039 ;  /* 0xcb40007f0f097421 */ /* 0x040fe20000000000 */
[----:B------:R-:W-:-:S03]  /*3cb0*/  SHF.L.U32 R15, R15, 0x17, RZ ;  /* 0x000000170f0f7819 */ /* 0x000fc600000006ff */
[C---:B------:R-:W-:Y:S01]  /*3cc0*/  FFMA R17, R38.reuse, 1.4426950216293334961, -R9 ;  /* 0x3fb8aa3b26117823 */ /* 0x040fe20000000809 */
[----:B------:R-:W-:Y:S01]  /*3cd0*/  FFMA.RM R9, R19, R6, 12582913 ;  /* 0x4b40000113097423 */ /* 0x000fe20000004006 */
[----:B------:R-:W-:Y:S01]  /*3ce0*/  FADD R19, R3, -12583039 ;  /* 0xcb40007f03137421 */ /* 0x000fe20000000000 */
[----:B------:R-:W1:Y:S01]  /*3cf0*/  MUFU.EX2 R42, R42 ;  /* 0x0000002a002a7308 */ /* 0x000e620000000800 */
[----:B------:R-:W-:Y:S01]  /*3d00*/  FFMA R38, R38, 1.925963033500011079e-08, R17 ;  /* 0x32a5706026267823 */ /* 0x000fe20000000011 */
[----:B------:R-:W-:Y:S01]  /*3d10*/  FADD R17, R9, -12583039 ;  /* 0xcb40007f09117421 */ /* 0x000fe20000000000 */
[----:B------:R-:W-:Y:S01]  /*3d20*/  FFMA R19, R24, 1.4426950216293334961, -R19 ;  /* 0x3fb8aa3b18137823 */ /* 0x000fe20000000813 */
[----:B------:R-:W-:Y:S01]  /*3d30*/  SHF.L.U32 R3, R3, 0x17, RZ ;  /* 0x0000001703037819 */ /* 0x000fe200000006ff */
[----:B------:R-:W-:Y:S02]  /*3d40*/  IMAD.SHL.U32 R9, R9, 0x800000, RZ ;  /* 0x0080000009097824 */ /* 0x000fe400078e00ff */
[----:B------:R-:W-:Y:S01]  /*3d50*/  FFMA R17, R36, 1.4426950216293334961, -R17 ;  /* 0x3fb8aa3b24117823 */ /* 0x000fe20000000811 */
[----:B------:R-:W-:Y:S01]  /*3d60*/  FFMA R29, R24, 1.925963033500011079e-08, R19 ;  /* 0x32a57060181d7823 */ /* 0x000fe20000000013 */
[----:B------:R-:W-:Y:S01]  /*3d70*/  FFMA.SAT R19, R28, R11, 0.5 ;  /* 0x3f0000001c137423 */ /* 0x000fe2000000200b */
[----:B------:R-:W-:-:S02]  /*3d80*/  IMAD.SHL.U32 R24, R7, 0x800000, RZ ;  /* 0x0080000007187824 */ /* 0x000fc400078e00ff */
[----:B------:R-:W-:Y:S01]  /*3d90*/  FFMA R36, R36, 1.925963033500011079e-08, R17 ;  /* 0x32a5706024247823 */ /* 0x000fe20000000011 */
[----:B------:R-:W2:Y:S01]  /*3da0*/  MUFU.EX2 R38, R38 ;  /* 0x0000002600267308 */ /* 0x000ea20000000800 */
[----:B------:R-:W-:Y:S01]  /*3db0*/  FFMA.RM R7, R19, R6, 12582913 ;  /* 0x4b40000113077423 */ /* 0x000fe20000004006 */
[----:B0-----:R-:W-:Y:S01]  /*3dc0*/  FMUL R22, R5, R44 ;  /* 0x0000002c05167220 */ /* 0x001fe20000400000 */
[----:B-1----:R-:W-:Y:S01]  /*3dd0*/  FMUL R23, R13, R42 ;  /* 0x0000002a0d177220 */ /* 0x002fe20000400000 */
[----:B------:R-:W-:-:S04]  /*3de0*/  FFMA.SAT R13, R20, R11, 0.5 ;  /* 0x3f000000140d7423 */ /* 0x000fc8000000200b */
[----:B------:R-:W0:Y:S01]  /*3df0*/  MUFU.EX2 R17, R40 ;  /* 0x0000002800117308 */ /* 0x000e220000000800 */
[----:B------:R-:W-:-:S07]  /*3e00*/  FFMA.RM R13, R13, R6, 12582913 ;  /* 0x4b4000010d0d7423 */ /* 0x000fce0000004006 */
[----:B------:R-:W1:Y:S01]  /*3e10*/  MUFU.EX2 R36, R36 ;  /* 0x0000002400247308 */ /* 0x000e620000000800 */
[----:B--2---:R-:W-:Y:S01]  /*3e20*/  FMUL R21, R15, R38 ;  /* 0x000000260f157220 */ /* 0x004fe20000400000 */
[----:B------:R-:W-:-:S04]  /*3e30*/  FFMA.SAT R15, R18, R11, 0.5 ;  /* 0x3f000000120f7423 */ /* 0x000fc8000000200b */
[----:B------:R-:W-:Y:S01]  /*3e40*/  FFMA.RM R15, R15, R6, 12582913 ;  /* 0x4b4000010f0f7423 */ /* 0x000fe20000004006 */
[----:B0-----:R-:W-:Y:S01]  /*3e50*/  FMUL R24, R24, R17 ;  /* 0x0000001118187220 */ /* 0x001fe20000400000 */
[C---:B------:R-:W-:Y:S01]  /*3e60*/  FADD R17, R7.reuse, -12583039 ;  /* 0xcb40007f07117421 */ /* 0x040fe20000000000 */
[----:B------:R-:W-:-:S03]  /*3e70*/  IMAD.SHL.U32 R7, R7, 0x800000, RZ ;  /* 0x0080000007077824 */ /* 0x000fc600078e00ff */
[----:B------:R-:W-:-:S04]  /*3e80*/  FFMA R17, R28, 1.4426950216293334961, -R17 ;  /* 0x3fb8aa3b1c117823 */ /* 0x000fc80000000811 */
[----:B------:R-:W-:Y:S01]  /*3e90*/  FFMA R28, R28, 1.925963033500011079e-08, R17 ;  /* 0x32a570601c1c7823 */ /* 0x000fe20000000011 */
[----:B------:R-:W-:-:S04]  /*3ea0*/  FADD R17, R13, -12583039 ;  /* 0xcb40007f0d117421 */ /* 0x000fc80000000000 */
[C---:B------:R-:W-:Y:S01]  /*3eb0*/  FFMA R17, R20.reuse, 1.4426950216293334961, -R17 ;  /* 0x3fb8aa3b14117823 */ /* 0x040fe20000000811 */
[----:B------:R-:W-:Y:S03]  /*3ec0*/  MUFU.EX2 R28, R28 ;  /* 0x0000001c001c7308 */ /* 0x000fe60000000800 */
[----:B------:R-:W-:Y:S01]  /*3ed0*/  FFMA R37, R20, 1.925963033500011079e-08, R17 ;  /* 0x32a5706014257823 */ /* 0x000fe20000000011 */
[----:B------:R-:W-:Y:S01]  /*3ee0*/  FFMA.SAT R17, R16, R11, 0.5 ;  /* 0x3f00000010117423 */ /* 0x000fe2000000200b */
[----:B-1----:R-:W-:-:S03]  /*3ef0*/  FMUL R20, R9, R36 ;  /* 0x0000002409147220 */ /* 0x002fc60000400000 */
[----:B------:R-:W-:Y:S01]  /*3f00*/  FFMA.RM R17, R17, R6, 12582913 ;  /* 0x4b40000111117423 */ /* 0x000fe20000004006 */
[----:B------:R-:W-:Y:S03]  /*3f10*/  MUFU.EX2 R37, R37 ;  /* 0x0000002500257308 */ /* 0x000fe60000000800 */
[C---:B------:R-:W-:Y:S01]  /*3f20*/  FADD R5, R17.reuse, -12583039 ;  /* 0xcb40007f11057421 */ /* 0x040fe20000000000 */
[----:B------:R-:W-:-:S03]  /*3f30*/  IMAD.SHL.U32 R9, R17, 0x800000, RZ ;  /* 0x0080000011097824 */ /* 0x000fc600078e00ff */
[----:B------:R-:W-:-:S04]  /*3f40*/  FFMA R5, R16, 1.4426950216293334961, -R5 ;  /* 0x3fb8aa3b10057823 */ /* 0x000fc80000000805 */
[----:B------:R-:W-:Y:S01]  /*3f50*/  FFMA R35, R16, 1.925963033500011079e-08, R5 ;  /* 0x32a5706010237823 */ /* 0x000fe20000000005 */
[----:B------:R-:W-:Y:S01]  /*3f60*/  FADD R5, R15, -12583039 ;  /* 0xcb40007f0f057421 */ /* 0x000fe20000000000 */
[----:B------:R-:W0:Y:S03]  /*3f70*/  MUFU.EX2 R16, R29 ;  /* 0x0000001d00107308 */ /* 0x000e260000000800 */
[----:B------:R-:W-:-:S04]  /*3f80*/  FFMA R5, R18, 1.4426950216293334961, -R5 ;  /* 0x3fb8aa3b12057823 */ /* 0x000fc80000000805 */
[----:B------:R-:W-:Y:S01]  /*3f90*/  FFMA R38, R18, 1.925963033500011079e-08, R5 ;  /* 0x32a5706012267823 */ /* 0x000fe20000000005 */
[----:B------:R-:W-:-:S04]  /*3fa0*/  FFMA.SAT R5, R14, R11, 0.5 ;  /* 0x3f0000000e057423 */ /* 0x000fc8000000200b */
[----:B------:R-:W-:-:S04]  /*3fb0*/  FFMA.RM R18, R5, R6, 12582913 ;  /* 0x4b40000105127423 */ /* 0x000fc80000004006 */
[----:B------:R-:W-:Y:S01]  /*3fc0*/  FADD R5, R18, -12583039 ;  /* 0xcb40007f12057421 */ /* 0x000fe20000000000 */
[----:B0-----:R-:W-:Y:S01]  /*3fd0*/  FMUL R19, R3, R16 ;  /* 0x0000001003137220 */ /* 0x001fe20000400000 */
[----:B------:R-:W-:Y:S01]  /*3fe0*/  FFMA.SAT R3, R10, R11, 0.5 ;  /* 0x3f0000000a037423 */ /* 0x000fe2000000200b */
[----:B------:R-:W-:Y:S01]  /*3ff0*/  FMUL R16, R7, R28 ;  /* 0x0000001c07107220 */ /* 0x000fe20000400000 */
[C---:B------:R-:W-:Y:S02]  /*4000*/  FFMA R5, R14.reuse, 1.4426950216293334961, -R5 ;  /* 0x3fb8aa3b0e057823 */ /* 0x040fe40000000805 */
[----:B------:R-:W-:Y:S02]  /*4010*/  FFMA.RM R3, R3, R6, 12582913 ;  /* 0x4b40000103037423 */ /* 0x000fe40000004006 */
[----:B------:R-:W-:Y:S02]  /*4020*/  FFMA R36, R14, 1.925963033500011079e-08, R5 ;  /* 0x32a570600e247823 */ /* 0x000fe40000000005 */
        /* <DEDUP_REMOVED lines=9> */
[----:B------:R-:W-:Y:S01]  /*40c0*/  FFMA.RM R13, R13, R6, 12582913 ;  /* 0x4b4000010d0d7423 */ /* 0x000fe20000004006 */
[----:B------:R-:W-:Y:S01]  /*40d0*/  FMUL R10, R10, R37 ;  /* 0x000000250a0a7220 */ /* 0x000fe20000400000 */
[C---:B------:R-:W-:Y:S01]  /*40e0*/  FADD R7, R5.reuse, -12583039 ;  /* 0xcb40007f05077421 */ /* 0x040fe20000000000 */
[----:B------:R-:W-:Y:S01]  /*40f0*/  FFMA.SAT R37, R32, R11, 0.5 ;  /* 0x3f00000020257423 */ /* 0x000fe2000000200b */
[----:B------:R-:W-:-:S02]  /*4100*/  IMAD.SHL.U32 R5, R5, 0x800000, RZ ;  /* 0x0080000005057824 */ /* 0x000fc400078e00ff */
[----:B------:R-:W-:-:S04]  /*4110*/  FFMA R7, R8, 1.4426950216293334961, -R7 ;  /* 0x3fb8aa3b08077823 */ /* 0x000fc80000000807 */
[----:B------:R-:W-:Y:S01]  /*4120*/  FFMA R28, R8, 1.925963033500011079e-08, R7 ;  /* 0x32a57060081c7823 */ /* 0x000fe20000000007 */
[C---:B------:R-:W-:Y:S01]  /*4130*/  FADD R7, R13.reuse, -12583039 ;  /* 0xcb40007f0d077421 */ /* 0x040fe20000000000 */
[----:B------:R-:W0:Y:S01]  /*4140*/  MUFU.EX2 R8, R35 ;  /* 0x0000002300087308 */ /* 0x000e220000000800 */
[----:B------:R-:W-:Y:S02]  /*4150*/  SHF.L.U32 R13, R13, 0x17, RZ ;  /* 0x000000170d0d7819 */ /* 0x000fe400000006ff */
[----:B------:R-:W-:-:S04]  /*4160*/  FFMA R7, R2, 1.4426950216293334961, -R7 ;  /* 0x3fb8aa3b02077823 */ /* 0x000fc80000000807 */
[----:B------:R-:W-:Y:S01]  /*4170*/  FFMA R29, R2, 1.925963033500011079e-08, R7 ;  /* 0x32a57060021d7823 */ /* 0x000fe20000000007 */
[----:B------:R-:W-:Y:S01]  /*4180*/  FFMA.RM R2, R37, R6, 12582913 ;  /* 0x4b40000125027423 */ /* 0x000fe20000004006 */
[----:B------:R-:W1:Y:S01]  /*4190*/  MUFU.EX2 R7, R38 ;  /* 0x0000002600077308 */ /* 0x000e620000000800 */
[----:B------:R-:W-:Y:S02]  /*41a0*/  FFMA.SAT R37, R12, R11, 0.5 ;  /* 0x3f0000000c257423 */ /* 0x000fe4000000200b */
[C---:B------:R-:W-:Y:S01]  /*41b0*/  FADD R17, R2.reuse, -12583039 ;  /* 0xcb40007f02117421 */ /* 0x040fe20000000000 */
[----:B------:R-:W-:-:S03]  /*41c0*/  IMAD.SHL.U32 R2, R2, 0x800000, RZ ;  /* 0x0080000002027824 */ /* 0x000fc600078e00ff */
[----:B------:R-:W-:Y:S01]  /*41d0*/  FFMA R17, R32, 1.4426950216293334961, -R17 ;  /* 0x3fb8aa3b20117823 */ /* 0x000fe20000000811 */
[----:B0-----:R-:W-:Y:S01]  /*41e0*/  FMUL R9, R9, R8 ;  /* 0x0000000809097220 */ /* 0x001fe20000400000 */
[----:B------:R-:W-:Y:S01]  /*41f0*/  SHF.L.U32 R8, R15, 0x17, RZ ;  /* 0x000000170f087819 */ /* 0x000fe200000006ff */
[-C--:B------:R-:W-:Y:S01]  /*4200*/  FFMA.SAT R15, R0, R11.reuse, 0.5 ;  /* 0x3f000000000f7423 */ /* 0x080fe2000000200b */
[----:B------:R-:W-:Y:S01]  /*4210*/  FFMA R35, R32, 1.925963033500011079e-08, R17 ;  /* 0x32a5706020237823 */ /* 0x000fe20000000011 */
[----:B------:R-:W-:Y:S01]  /*4220*/  FFMA.SAT R17, R34, R11, 0.5 ;  /* 0x3f00000022117423 */ /* 0x000fe2000000200b */
[----:B------:R-:W0:Y:S01]  /*4230*/  MUFU.EX2 R28, R28 ;  /* 0x0000001c001c7308 */ /* 0x000e220000000800 */
[----:B------:R-:W-:Y:S01]  /*4240*/  FFMA.RM R15, R15, R6, 12582913 ;  /* 0x4b4000010f0f7423 */ /* 0x000fe20000004006 */
[----:B-1----:R-:W-:-:S03]  /*4250*/  FMUL R8, R8, R7 ;  /* 0x0000000708087220 */ /* 0x002fc60000400000 */
[C---:B------:R-:W-:Y:S01]  /*4260*/  FADD R7, R15.reuse, -12583039 ;  /* 0xcb40007f0f077421 */ /* 0x040fe20000000000 */
[----:B------:R-:W-:Y:S02]  /*4270*/  SHF.L.U32 R15, R15, 0x17, RZ ;  /* 0x000000170f0f7819 */ /* 0x000fe400000006ff */
[----:B------:R-:W-:Y:S01]  /*4280*/  MUFU.EX2 R35, R35 ;  /* 0x0000002300237308 */ /* 0x000fe20000000800 */
[----:B------:R-:W-:-:S04]  /*4290*/  FFMA R7, R0, 1.4426950216293334961, -R7 ;  /* 0x3fb8aa3b00077823 */ /* 0x000fc80000000807 */
[----:B------:R-:W-:Y:S01]  /*42a0*/  FFMA R32, R0, 1.925963033500011079e-08, R7 ;  /* 0x32a5706000207823 */ /* 0x000fe20000000007 */
[----:B------:R-:W-:Y:S01]  /*42b0*/  FFMA.RM R0, R17, R6, 12582913 ;  /* 0x4b40000111007423 */ /* 0x000fe20000004006 */
[----:B------:R-:W-:Y:S02]  /*42c0*/  IMAD.SHL.U32 R7, R18, 0x800000, RZ ;  /* 0x0080000012077824 */ /* 0x000fe400078e00ff */
[----:B0-----:R-:W-:Y:S01]  /*42d0*/  FMUL R5, R5, R28 ;  /* 0x0000001c05057220 */ /* 0x001fe20000400000 */
[C---:B------:R-:W-:Y:S01]  /*42e0*/  FADD R17, R0.reuse, -12583039 ;  /* 0xcb40007f00117421 */ /* 0x040fe20000000000 */
[----:B------:R-:W-:Y:S01]  /*42f0*/  FMUL R7, R7, R36 ;  /* 0x0000002407077220 */ /* 0x000fe20000400000 */
[----:B------:R-:W-:Y:S01]  /*4300*/  MUFU.EX2 R32, R32 ;  /* 0x0000002000207308 */ /* 0x000fe20000000800 */
[----:B------:R-:W-:Y:S02]  /*4310*/  IMAD.SHL.U32 R0, R0, 0x800000, RZ ;  /* 0x0080000000007824 */ /* 0x000fe400078e00ff */
[----:B------:R-:W-:-:S04]  /*4320*/  FFMA R17, R34, 1.4426950216293334961, -R17 ;  /* 0x3fb8aa3b22117823 */ /* 0x000fc80000000811 */
[----:B------:R-:W-:Y:S01]  /*4330*/  FFMA R34, R34, 1.925963033500011079e-08, R17 ;  /* 0x32a5706022227823 */ /* 0x000fe20000000011 */
[----:B------:R-:W-:Y:S01]  /*4340*/  FFMA.SAT R17, R4, R11, 0.5 ;  /* 0x3f00000004117423 */ /* 0x000fe2000000200b */
[----:B------:R-:W-:Y:S03]  /*4350*/  MUFU.EX2 R36, R29 ;  /* 0x0000001d00247308 */ /* 0x000fe60000000800 */
[-C--:B------:R-:W-:Y:S01]  /*4360*/  FFMA.RM R11, R17, R6.reuse, 12582913 ;  /* 0x4b400001110b7423 */ /* 0x080fe20000004006 */
[----:B------:R-:W-:Y:S01]  /*4370*/  FFMA.RM R17, R37, R6, 12582913 ;  /* 0x4b40000125117423 */ /* 0x000fe20000004006 */
[----:B------:R-:W-:Y:S02]  /*4380*/  SHF.L.U32 R6, R3, 0x17, RZ ;  /* 0x0000001703067819 */ /* 0x000fe400000006ff */
[C---:B------:R-:W-:Y:S01]  /*4390*/  FADD R37, R11.reuse, -12583039 ;  /* 0xcb40007f0b257421 */ /* 0x040fe20000000000 */
[----:B------:R-:W0:Y:S01]  /*43a0*/  MUFU.EX2 R29, R34 ;  /* 0x00000022001d7308 */ /* 0x000e220000000800 */
[----:B------:R-:W-:Y:S01]  /*43b0*/  SHF.L.U32 R11, R11, 0x17, RZ ;  /* 0x000000170b0b7819 */ /* 0x000fe200000006ff */
[----:B------:R-:W-:Y:S01]  /*43c0*/  FMUL R6, R6, R39 ;  /* 0x0000002706067220 */ /* 0x000fe20000400000 */
[----:B------:R-:W-:-:S04]  /*43d0*/  FFMA R37, R4, 1.4426950216293334961, -R37 ;  /* 0x3fb8aa3b04257823 */ /* 0x000fc80000000825 */
[----:B------:R-:W-:Y:S01]  /*43e0*/  FFMA R18, R4, 1.925963033500011079e-08, R37 ;  /* 0x32a5706004127823 */ /* 0x000fe20000000025 */
[C---:B------:R-:W-:Y:S01]  /*43f0*/  FADD R37, R17.reuse, -12583039 ;  /* 0xcb40007f11257421 */ /* 0x040fe20000000000 */
[----:B------:R-:W-:-:S03]  /*4400*/  IMAD.SHL.U32 R17, R17, 0x800000, RZ ;  /* 0x0080000011117824 */ /* 0x000fc600078e00ff */
[C---:B------:R-:W-:Y:S01]  /*4410*/  FFMA R37, R12.reuse, 1.4426950216293334961, -R37 ;  /* 0x3fb8aa3b0c257823 */ /* 0x040fe20000000825 */
[----:B------:R-:W1:Y:S03]  /*4420*/  MUFU.EX2 R18, R18 ;  /* 0x0000001200127308 */ /* 0x000e660000000800 */
[----:B------:R-:W-:Y:S01]  /*4430*/  FFMA R12, R12, 1.925963033500011079e-08, R37 ;  /* 0x32a570600c0c7823 */ /* 0x000fe20000000025 */
[----:B------:R-:W-:Y:S01]  /*4440*/  FADD R37, RZ, R25 ;  /* 0x00000019ff257221 */ /* 0x000fe20000000000 */
[----:B0-----:R-:W-:-:S03]  /*4450*/  FMUL R0, R0, R29 ;  /* 0x0000001d00007220 */ /* 0x001fc60000400000 */
[----:B------:R-:W-:Y:S01]  /*4460*/  FADD R4, R37, R24 ;  /* 0x0000001825047221 */ /* 0x000fe20000000000 */
[----:B------:R-:W0:Y:S03]  /*4470*/  MUFU.EX2 R12, R12 ;  /* 0x0000000c000c7308 */ /* 0x000e260000000800 */
[----:B------:R-:W-:-:S04]  /*4480*/  FADD R37, R4, R23 ;  /* 0x0000001704257221 */ /* 0x000fc80000000000 */
[----:B------:R-:W-:Y:S01]  /*4490*/  FADD R4, R37, R22 ;  /* 0x0000001625047221 */ /* 0x000fe20000000000 */
[----:B-1----:R-:W-:-:S03]  /*44a0*/  FMUL R18, R11, R18 ;  /* 0x000000120b127220 */ /* 0x002fc60000400000 */
        /* <DEDUP_REMOVED lines=29> */
.L_x_7697:
        /* <DEDUP_REMOVED lines=12> */
[----:B0-----:R-:W-:Y:S05]  /*4740*/  CALL.REL.NOINC `($__internal_112_$__cuda_sm3x_div_rn_noftz_f32_slowpath) ;  /* 0x0000002800987944 */ /* 0x001fea0003c00000 */
[----:B------:R-:W-:-:S07]  /*4750*/  IMAD.MOV.U32 R14, RZ, RZ, R11 ;  /* 0x000000ffff0e7224 */ /* 0x000fce00078e000b */
.L_x_7646:
[----:B------:R-:W-:Y:S05]  /*4760*/  BSYNC.RECONVERGENT B3 ;  /* 0x0000000000037941 */ /* 0x000fea0003800200 */
.L_x_7645:
        /* <DEDUP_REMOVED lines=12> */
[----:B0-----:R-:W-:Y:S05]  /*4830*/  CALL.REL.NOINC `($__internal_112_$__cuda_sm3x_div_rn_noftz_f32_slowpath) ;  /* 0x00000028005c7944 */ /* 0x001fea0003c00000 */
[----:B------:R-:W-:-:S07]  /*4840*/  MOV R15, R11 ;  /* 0x0000000b000f7202 */ /* 0x000fce0000000f00 */
.L_x_7648:
[----:B------:R-:W-:Y:S05]  /*4850*/  BSYNC.RECONVERGENT B3 ;  /* 0x0000000000037941 */ /* 0x000fea0003800200 */
.L_x_7647:
        /* <DEDUP_REMOVED lines=12> */
[----:B0-----:R-:W-:Y:S05]  /*4920*/  CALL.REL.NOINC `($__internal_112_$__cuda_sm3x_div_rn_noftz_f32_slowpath) ;  /* 0x0000002800207944 */ /* 0x001fea0003c00000 */
[----:B------:R-:W-:-:S07]  /*4930*/  IMAD.MOV.U32 R28, RZ, RZ, R11 ;  /* 0x000000ffff1c7224 */ /* 0x000fce00078e000b */
.L_x_7650:
[----:B------:R-:W-:Y:S05]  /*4940*/  BSYNC.RECONVERGENT B3 ;  /* 0x0000000000037941 */ /* 0x000fea0003800200 */
.L_x_7649:
        /* <DEDUP_REMOVED lines=14> */
.L_x_7652:
[----:B------:R-:W-:Y:S05]  /*4a30*/  BSYNC.RECONVERGENT B3 ;  /* 0x0000000000037941 */ /* 0x000fea0003800200 */
.L_x_7651:
        /* <DEDUP_REMOVED lines=14> */
.L_x_7654:
[----:B------:R-:W-:Y:S05]  /*4b20*/  BSYNC.RECONVERGENT B3 ;  /* 0x0000000000037941 */ /* 0x000fea0003800200 */
.L_x_7653:
        /* <DEDUP_REMOVED lines=14> */
.L_x_7656:
[----:B------:R-:W-:Y:S05]  /*4c10*/  BSYNC.RECONVERGENT B3 ;  /* 0x0000000000037941 */ /* 0x000fea0003800200 */
.L_x_7655:
        /* <DEDUP_REMOVED lines=14> */
.L_x_7658:
[----:B------:R-:W-:Y:S05]  /*4d00*/  BSYNC.RECONVERGENT B3 ;  /* 0x0000000000037941 */ /* 0x000fea0003800200 */
.L_x_7657:
        /* <DEDUP_REMOVED lines=14> */
.L_x_7660:
[----:B------:R-:W-:Y:S05]  /*4df0*/  BSYNC.RECONVERGENT B3 ;  /* 0x0000000000037941 */ /* 0x000fea0003800200 */
.L_x_7659:
        /* <DEDUP_REMOVED lines=12> */
[----:B------:R-:W-:Y:S05]  /*4ec0*/  CALL.REL.NOINC `($__internal_112_$__cuda_sm3x_div_rn_noftz_f32_slowpath) ;  /* 0x0000002000b87944 */ /* 0x000fea0003c00000 */
[----:B------:R-:W-:-:S07]  /*4ed0*/  MOV R34, R11 ;  /* 0x0000000b00227202 */ /* 0x000fce0000000f00 */
.L_x_7662:
[----:B------:R-:W-:Y:S05]  /*4ee0*/  BSYNC.RECONVERGENT B3 ;  /* 0x0000000000037941 */ /* 0x000fea0003800200 */
.L_x_7661:
        /* <DEDUP_REMOVED lines=12> */
[----:B------:R-:W-:Y:S05]  /*4fb0*/  CALL.REL.NOINC `($__internal_112_$__cuda_sm3x_div_rn_noftz_f32_slowpath) ;  /* 0x00000020007c7944 */ /* 0x000fea0003c00000 */
[----:B------:R-:W-:-:S07]  /*4fc0*/  MOV R35, R11 ;  /* 0x0000000b00237202 */ /* 0x000fce0000000f00 */
.L_x_7664:
[----:B------:R-:W-:Y:S05]  /*4fd0*/  BSYNC.RECONVERGENT B3 ;  /* 0x0000000000037941 */ /* 0x000fea0003800200 */
.L_x_7663:
        /* <DEDUP_REMOVED lines=14> */
.L_x_7666:
[----:B------:R-:W-:Y:S05]  /*50c0*/  BSYNC.RECONVERGENT B3 ;  /* 0x0000000000037941 */ /* 0x000fea0003800200 */
.L_x_7665:
        /* <DEDUP_REMOVED lines=14> */
.L_x_7668:
[----:B------:R-:W-:Y:S05]  /*51b0*/  BSYNC.RECONVERGENT B3 ;  /* 0x0000000000037941 */ /* 0x000fea0003800200 */
.L_x_7667:
        /* <DEDUP_REMOVED lines=14> */
.L_x_7670:
[----:B------:R-:W-:Y:S05]  /*52a0*/  BSYNC.RECONVERGENT B3 ;  /* 0x0000000000037941 */ /* 0x000fea0003800200 */
.L_x_7669:
        /* <DEDUP_REMOVED lines=14> */
.L_x_7672:
[----:B------:R-:W-:Y:S05]  /*5390*/  BSYNC.RECONVERGENT B3 ;  /* 0x0000000000037941 */ /* 0x000fea0003800200 */
.L_x_7671:
        /* <DEDUP_REMOVED lines=14> */
.L_x_7674:
[----:B------:R-:W-:Y:S05]  /*5480*/  BSYNC.RECONVERGENT B3 ;  /* 0x0000000000037941 */ /* 0x000fea0003800200 */
.L_x_7673:
        /* <DEDUP_REMOVED lines=14> */
.L_x_7676:
[----:B------:R-:W-:Y:S05]  /*5570*/  BSYNC.RECONVERGENT B3 ;  /* 0x0000000000037941 */ /* 0x000fea0003800200 */
.L_x_7675:
        /* <DEDUP_REMOVED lines=14> */
.L_x_7678:
[----:B------:R-:W-:Y:S05]  /*5660*/  BSYNC.RECONVERGENT B3 ;  /* 0x0000000000037941 */ /* 0x000fea0003800200 */
.L_x_7677:
        /* <DEDUP_REMOVED lines=14> */
.L_x_7680:
[----:B------:R-:W-:Y:S05]  /*5750*/  BSYNC.RECONVERGENT B3 ;  /* 0x0000000000037941 */ /* 0x000fea0003800200 */
.L_x_7679:
        /* <DEDUP_REMOVED lines=14> */
.L_x_7682:
[----:B------:R-:W-:Y:S05]  /*5840*/  BSYNC.RECONVERGENT B3 ;  /* 0x0000000000037941 */ /* 0x000fea0003800200 */
.L_x_7681:
        /* <DEDUP_REMOVED lines=14> */
.L_x_7684:
[----:B------:R-:W-:Y:S05]  /*5930*/  BSYNC.RECONVERGENT B3 ;  /* 0x0000000000037941 */ /* 0x000fea0003800200 */
.L_x_7683:
        /* <DEDUP_REMOVED lines=14> */
[----:B------:R-:W-:Y:S01]  /*5a20*/  R2UR UR10, R26 ;  /* 0x000000001a0a72ca */ /* 0x000fe200000e0000 */
[----:B------:R-:W-:Y:S01]  /*5a30*/  IMAD.X R17, RZ, RZ, R11, P1 ;  /* 0x000000ffff117224 */ /* 0x000fe200008e060b */
        /* <DEDUP_REMOVED lines=13> */
[----:B------:R-:W-:Y:S02]  /*5b10*/  IADD3.X R0, PT, PT, RZ, R0, RZ, P0, !PT ;  /* 0x00000000ff007210 */ /* 0x000fe400007fe4ff */
[----:B------:R-:W-:Y:S02]  /*5b20*/  LEA.HI R16, P0, R17, R16, RZ, 0x1 ;  /* 0x0000001011107211 */ /* 0x000fe400078108ff */
[C---:B------:R-:W-:Y:S02]  /*5b30*/  SHF.L.U32 R18, R19.reuse, 0x2, RZ ;  /* 0x0000000213127819 */ /* 0x040fe400000006ff */
[----:B------:R-:W-:Y:S01]  /*5b40*/  SHF.L.U64.HI R19, R19, 0x2, R0 ;  /* 0x0000000213137819 */ /* 0x000fe20000010200 */
[----:B------:R-:W-:Y:S01]  /*5b50*/  IMAD.SHL.U32 R0, R16, 0x4, RZ ;  /* 0x0000000410007824 */ /* 0x000fe200078e00ff */
[----:B0-----:R-:W-:Y:S02]  /*5b60*/  IADD3.X R13, PT, PT, RZ, R17, RZ, P0, !PT ;  /* 0x00000011ff0d7210 */ /* 0x001fe400007fe4ff */
[----:B------:R-:W-:-:S02]  /*5b70*/  LOP3.LUT R18, R18, 0xfffffff8, RZ, 0xc0, !PT ;  /* 0xfffffff812127812 */ /* 0x000fc400078ec0ff */
[----:B------:R-:W-:Y:S02]  /*5b80*/  LOP3.LUT R14, R0, 0xfffffff8, RZ, 0xc0, !PT ;  /* 0xfffffff8000e7812 */ /* 0x000fe400078ec0ff */
[----:B------:R-:W-:Y:S02]  /*5b90*/  SHF.L.U64.HI R0, R16, 0x2, R13 ;  /* 0x0000000210007819 */ /* 0x000fe4000001020d */
[----:B------:R-:W-:Y:S02]  /*5ba0*/  IADD3 R14, P1, PT, R14, UR52, RZ ;  /* 0x000000340e0e7c10 */ /* 0x000fe4000ff3e0ff */
[----:B------:R-:W-:Y:S02]  /*5bb0*/  IADD3 R12, P0, PT, R18, UR52, RZ ;  /* 0x00000034120c7c10 */ /* 0x000fe4000ff1e0ff */
[----:B------:R-:W-:Y:S02]  /*5bc0*/  IADD3.X R15, PT, PT, R0, UR53, RZ, P1, !PT ;  /* 0x00000035000f7c10 */ /* 0x000fe40008ffe4ff */
[----:B------:R-:W-:-:S02]  /*5bd0*/  IADD3 R0, P1, PT, R10, 0x100, RZ ;  /* 0x000001000a007810 */ /* 0x000fc40007f3e0ff */
[----:B------:R-:W-:Y:S02]  /*5be0*/  IADD3.X R13, PT, PT, R19, UR53, RZ, P0, !PT ;  /* 0x00000035130d7c10 */ /* 0x000fe400087fe4ff */
[C---:B------:R-:W-:Y:S01]  /*5bf0*/  IADD3 R18, P0, PT, R10.reuse, 0xc0, RZ ;  /* 0x000000c00a127810 */ /* 0x040fe20007f1e0ff */
[----:B------:R-:W-:Y:S01]  /*5c00*/  IMAD.X R19, RZ, RZ, R11, P1 ;  /* 0x000000ffff137224 */ /* 0x000fe200008e060b */
[----:B------:R-:W-:Y:S01]  /*5c10*/  IADD3 R16, P2, PT, R10, 0x140, RZ ;  /* 0x000001400a107810 */ /* 0x000fe20007f5e0ff */
[----:B------:R0:W-:Y:S01]  /*5c20*/  STG.E.64 desc[UR4][R12.64], R28 ;  /* 0x0000001c0c007986 */ /* 0x0001e2000c101b04 */
[-C--:B------:R-:W-:Y:S02]  /*5c30*/  IADD3.X R25, PT, PT, RZ, R11.reuse, RZ, P0, !PT ;  /* 0x0000000bff197210 */ /* 0x080fe400007fe4ff */
[----:B------:R-:W-:Y:S01]  /*5c40*/  IADD3.X R17, PT, PT, RZ, R11, RZ, P2, !PT ;  /* 0x0000000bff117210 */ /* 0x000fe200017fe4ff */
[----:B------:R1:W-:Y:S01]  /*5c50*/  STG.E.64 desc[UR6][R14.64], R22 ;  /* 0x000000160e007986 */ /* 0x0003e2000c101b06 */
[----:B------:R-:W-:-:S02]  /*5c60*/  LEA.HI R0, P1, R19, R0, RZ, 0x1 ;  /* 0x0000000013007211 */ /* 0x000fc400078308ff */
[----:B------:R-:W-:Y:S02]  /*5c70*/  LEA.HI R18, P0, R25, R18, RZ, 0x1 ;  /* 0x0000001219127211 */ /* 0x000fe400078108ff */
[----:B------:R-:W-:Y:S02]  /*5c80*/  LEA.HI R16, P2, R17, R16, RZ, 0x1 ;  /* 0x0000001011107211 */ /* 0x000fe400078508ff */
[----:B------:R-:W-:Y:S02]  /*5c90*/  IADD3.X R25, PT, PT, RZ, R25, RZ, P0, !PT ;  /* 0x00000019ff197210 */ /* 0x000fe400007fe4ff */
[----:B0-----:R-:W-:Y:S02]  /*5ca0*/  SHF.L.U32 R12, R18, 0x2, RZ ;  /* 0x00000002120c7819 */ /* 0x001fe400000006ff */
[----:B------:R-:W-:Y:S01]  /*5cb0*/  IADD3.X R13, PT, PT, RZ, R17, RZ, P2, !PT ;  /* 0x00000011ff0d7210 */ /* 0x000fe200017fe4ff */
[----:B-1----:R-:W-:Y:S01]  /*5cc0*/  IMAD.X R15, RZ, RZ, R19, P1 ;  /* 0x000000ffff0f7224 */ /* 0x002fe200008e0613 */
[----:B------:R-:W-:Y:S01]  /*5cd0*/  LOP3.LUT R12, R12, 0xfffffff8, RZ, 0xc0, !PT ;  /* 0xfffffff80c0c7812 */ /* 0x000fe200078ec0ff */
[----:B------:R-:W-:Y:S01]  /*5ce0*/  IMAD.SHL.U32 R14, R0, 0x4, RZ ;  /* 0x00000004000e7824 */ /* 0x000fe200078e00ff */
[----:B------:R-:W-:-:S02]  /*5cf0*/  SHF.L.U64.HI R17, R18, 0x2, R25 ;  /* 0x0000000212117819 */ /* 0x000fc40000010219 */
[----:B------:R-:W-:Y:S02]  /*5d00*/  SHF.L.U64.HI R15, R0, 0x2, R15 ;  /* 0x00000002000f7819 */ /* 0x000fe4000001020f */
[C---:B------:R-:W-:Y:S02]  /*5d10*/  SHF.L.U64.HI R0, R16.reuse, 0x2, R13 ;  /* 0x0000000210007819 */ /* 0x040fe4000001020d */
[----:B------:R-:W-:Y:S02]  /*5d20*/  SHF.L.U32 R16, R16, 0x2, RZ ;  /* 0x0000000210107819 */ /* 0x000fe400000006ff */
[----:B------:R-:W-:Y:S02]  /*5d30*/  IADD3 R12, P0, PT, R12, UR52, RZ ;  /* 0x000000340c0c7c10 */ /* 0x000fe4000ff1e0ff */
[----:B------:R-:W-:Y:S02]  /*5d40*/  IADD3 R23, P3, PT, R10, 0x180, RZ ;  /* 0x000001800a177810 */ /* 0x000fe40007f7e0ff */
[----:B------:R-:W-:-:S02]  /*5d50*/  LOP3.LUT R14, R14, 0xfffffff8, RZ, 0xc0, !PT ;  /* 0xfffffff80e0e7812 */ /* 0x000fc400078ec0ff */
[----:B------:R-:W-:Y:S02]  /*5d60*/  LOP3.LUT R16, R16, 0xfffffff8, RZ, 0xc0, !PT ;  /* 0xfffffff810107812 */ /* 0x000fe400078ec0ff */
[----:B------:R-:W-:Y:S02]  /*5d70*/  IADD3.X R13, PT, PT, R17, UR53, RZ, P0, !PT ;  /* 0x00000035110d7c10 */ /* 0x000fe400087fe4ff */
[----:B------:R-:W-:Y:S02]  /*5d80*/  IADD3 R14, P1, PT, R14, UR52, RZ ;  /* 0x000000340e0e7c10 */ /* 0x000fe4000ff3e0ff */
[----:B------:R-:W-:Y:S01]  /*5d90*/  IADD3.X R24, PT, PT, RZ, R11, RZ, P3, !PT ;  /* 0x0000000bff187210 */ /* 0x000fe20001ffe4ff */
[----:B------:R0:W-:Y:S01]  /*5da0*/  STG.E.64 desc[UR4][R12.64], R20 ;  /* 0x000000140c007986 */ /* 0x0001e2000c101b04 */
[----:B------:R-:W-:Y:S01]  /*5db0*/  IADD3 R16, P2, PT, R16, UR52, RZ ;  /* 0x0000003410107c10 */ /* 0x000fe2000ff5e0ff */
[----:B------:R-:W1:Y:S01]  /*5dc0*/  LDCU UR4, c[0x0][0x370] ;  /* 0x00006e00ff0477ac */ /* 0x000e620008000800 */
[----:B------:R-:W-:-:S02]  /*5dd0*/  IADD3 R18, P5, PT, R10, 0x200, RZ ;  /* 0x000002000a127810 */ /* 0x000fc40007fbe0ff */
[----:B------:R-:W-:Y:S02]  /*5de0*/  IADD3.X R15, PT, PT, R15, UR53, RZ, P1, !PT ;  /* 0x000000350f0f7c10 */ /* 0x000fe40008ffe4ff */
[----:B------:R-:W-:Y:S02]  /*5df0*/  LEA.HI R23, P0, R24, R23, RZ, 0x1 ;  /* 0x0000001718177211 */ /* 0x000fe400078108ff */
[----:B------:R-:W-:Y:S01]  /*5e00*/  IADD3.X R17, PT, PT, R0, UR53, RZ, P2, !PT ;  /* 0x0000003500117c10 */ /* 0x000fe200097fe4ff */
[----:B------:R2:W-:Y:S01]  /*5e10*/  STG.E.64 desc[UR6][R14.64], R34 ;  /* 0x000000220e007986 */ /* 0x0005e2000c101b06 */
[C---:B------:R-:W-:Y:S01]  /*5e20*/  IADD3 R19, P4, PT, R10.reuse, 0x1c0, RZ ;  /* 0x000001c00a137810 */ /* 0x040fe20007f9e0ff */
[----:B------:R-:W1:Y:S01]  /*5e30*/  LDC R0, c[0x0][0x364] ;  /* 0x0000d900ff007b82 */ /* 0x000e620000000800 */
[----:B------:R-:W-:Y:S01]  /*5e40*/  IADD3 R10, P1, PT, R10, 0x240, RZ ;  /* 0x000002400a0a7810 */ /* 0x000fe20007f3e0ff */
[----:B0-----:R-:W-:Y:S01]  /*5e50*/  IMAD.X R20, RZ, RZ, R24, P0 ;  /* 0x000000ffff147224 */ /* 0x001fe200000e0618 */
[-C--:B------:R-:W-:Y:S01]  /*5e60*/  IADD3.X R13, PT, PT, RZ, R11.reuse, RZ, P5, !PT ;  /* 0x0000000bff0d7210 */ /* 0x080fe20002ffe4ff */
[----:B------:R-:W-:Y:S01]  /*5e70*/  IMAD.X R22, RZ, RZ, R11, P4 ;  /* 0x000000ffff167224 */ /* 0x000fe200020e060b */
[----:B------:R-:W-:Y:S01]  /*5e80*/  IADD3.X R11, PT, PT, RZ, R11, RZ, P1, !PT ;  /* 0x0000000bff0b7210 */ /* 0x000fe20000ffe4ff */
[----:B------:R0:W-:Y:S03]  /*5e90*/  STG.E.64 desc[UR8][R16.64], R36 ;  /* 0x0000002410007986 */ /* 0x0001e6000c101b08 */
[----:B------:R-:W-:-:S02]  /*5ea0*/  LEA.HI R12, P1, R22, R19, RZ, 0x1 ;  /* 0x00000013160c7211 */ /* 0x000fc400078308ff */
[----:B--2---:R-:W-:Y:S02]  /*5eb0*/  LEA.HI R14, P0, R13, R18, RZ, 0x1 ;  /* 0x000000120d0e7211 */ /* 0x004fe400078108ff */
[----:B------:R-:W-:-:S03]  /*5ec0*/  SHF.L.U64.HI R18, R23, 0x2, R20 ;  /* 0x0000000217127819 */ /* 0x000fc60000010214 */
[----:B------:R-:W-:Y:S01]  /*5ed0*/  IMAD.X R15, RZ, RZ, R13, P0 ;  /* 0x000000ffff0f7224 */ /* 0x000fe200000e060d */
[----:B0-----:R-:W-:Y:S02]  /*5ee0*/  LEA.HI R16, P2, R11, R10, RZ, 0x1 ;  /* 0x0000000a0b107211 */ /* 0x001fe400078508ff */
[----:B------:R-:W-:Y:S02]  /*5ef0*/  SHF.L.U32 R10, R23, 0x2, RZ ;  /* 0x00000002170a7819 */ /* 0x000fe400000006ff */
[C---:B------:R-:W-:Y:S01]  /*5f00*/  SHF.L.U64.HI R15, R14.reuse, 0x2, R15 ;  /* 0x000000020e0f7819 */ /* 0x040fe2000001020f */
[----:B------:R-:W-:Y:S01]  /*5f10*/  IMAD.SHL.U32 R14, R14, 0x4, RZ ;  /* 0x000000040e0e7824 */ /* 0x000fe200078e00ff */
[----:B------:R-:W-:Y:S01]  /*5f20*/  LOP3.LUT R10, R10, 0xfffffff8, RZ, 0xc0, !PT ;  /* 0xfffffff80a0a7812 */ /* 0x000fe200078ec0ff */
[----:B-1----:R-:W-:Y:S01]  /*5f30*/  IMAD R0, R0, UR4, RZ ;  /* 0x0000000400007c24 */ /* 0x002fe2000f8e02ff */
[----:B------:R-:W-:Y:S02]  /*5f40*/  IADD3.X R17, PT, PT, RZ, R22, RZ, P1, !PT ;  /* 0x00000016ff117210 */ /* 0x000fe40000ffe4ff */
[----:B------:R-:W-:-:S02]  /*5f50*/  IADD3 R10, P0, PT, R10, UR52, RZ ;  /* 0x000000340a0a7c10 */ /* 0x000fc4000ff1e0ff */
[----:B------:R-:W-:Y:S02]  /*5f60*/  LOP3.LUT R14, R14, 0xfffffff8, RZ, 0xc0, !PT ;  /* 0xfffffff80e0e7812 */ /* 0x000fe400078ec0ff */
[----:B------:R-:W-:Y:S02]  /*5f70*/  SHF.L.U64.HI R13, R12, 0x2, R17 ;  /* 0x000000020c0d7819 */ /* 0x000fe40000010211 */
[----:B------:R-:W-:Y:S02]  /*5f80*/  IADD3.X R17, PT, PT, RZ, R11, RZ, P2, !PT ;  /* 0x0000000bff117210 */ /* 0x000fe400017fe4ff */
[----:B------:R-:W-:Y:S02]  /*5f90*/  IADD3.X R11, PT, PT, R18, UR53, RZ, P0, !PT ;  /* 0x00000035120b7c10 */ /* 0x000fe400087fe4ff */
[----:B------:R-:W-:Y:S02]  /*5fa0*/  IADD3 R14, P0, PT, R14, UR52, RZ ;  /* 0x000000340e0e7c10 */ /* 0x000fe4000ff1e0ff */
[----:B------:R-:W-:Y:S01]  /*5fb0*/  SHF.L.U32 R12, R12, 0x2, RZ ;  /* 0x000000020c0c7819 */ /* 0x000fe200000006ff */
[----:B------:R0:W-:Y:S01]  /*5fc0*/  STG.E.64 desc[UR6][R10.64], R8 ;  /* 0x000000080a007986 */ /* 0x0001e2000c101b06 */
[----:B------:R-:W-:-:S02]  /*5fd0*/  IADD3.X R15, PT, PT, R15, UR53, RZ, P0, !PT ;  /* 0x000000350f0f7c10 */ /* 0x000fc400087fe4ff */
[----:B------:R-:W-:Y:S02]  /*5fe0*/  IADD3 R33, P0, PT, R0, R33, RZ ;  /* 0x0000002100217210 */ /* 0x000fe40007f1e0ff */
[C---:B------:R-:W-:Y:S02]  /*5ff0*/  SHF.L.U64.HI R17, R16.reuse, 0x2, R17 ;  /* 0x0000000210117819 */ /* 0x040fe40000010211 */
[----:B------:R-:W-:Y:S02]  /*6000*/  SHF.L.U32 R16, R16, 0x2, RZ ;  /* 0x0000000210107819 */ /* 0x000fe400000006ff */
[----:B------:R-:W-:Y:S02]  /*6010*/  LEA.HI.X.SX32 R31, R0, R31, 0x1, P0 ;  /* 0x0000001f001f7211 */ /* 0x000fe400000f0eff */
[----:B------:R-:W-:Y:S02]  /*6020*/  ISETP.GE.U32.AND P0, PT, R33, UR50, PT ;  /* 0x0000003221007c0c */ /* 0x000fe4000bf06070 */
[----:B------:R-:W-:-:S02]  /*6030*/  LOP3.LUT R12, R12, 0xfffffff8, RZ, 0xc0, !PT ;  /* 0xfffffff80c0c7812 */ /* 0x000fc400078ec0ff */
[----:B------:R-:W-:Y:S02]  /*6040*/  LOP3.LUT R16, R16, 0xfffffff8, RZ, 0xc0, !PT ;  /* 0xfffffff810107812 */ /* 0x000fe400078ec0ff */
[----:B------:R-:W-:Y:S02]  /*6050*/  ISETP.GE.AND.EX P0, PT, R31, UR51, PT, P0 ;  /* 0x000000331f007c0c */ /* 0x000fe4000bf06300 */
[----:B------:R-:W-:Y:S02]  /*6060*/  IADD3 R12, P1, PT, R12, UR52, RZ ;  /* 0x000000340c0c7c10 */ /* 0x000fe4000ff3e0ff */
[----:B------:R-:W-:Y:S02]  /*6070*/  IADD3 R16, P2, PT, R16, UR52, RZ ;  /* 0x0000003410107c10 */ /* 0x000fe4000ff5e0ff */
[----:B------:R-:W-:Y:S02]  /*6080*/  IADD3.X R13, PT, PT, R13, UR53, RZ, P1, !PT ;  /* 0x000000350d0d7c10 */ /* 0x000fe40008ffe4ff */
[----:B------:R-:W-:-:S03]  /*6090*/  IADD3.X R17, PT, PT, R17, UR53, RZ, P2, !PT ;  /* 0x0000003511117c10 */ /* 0x000fc600097fe4ff */
[----:B------:R0:W-:Y:S04]  /*60a0*/  STG.E.64 desc[UR8][R12.64], R6 ;  /* 0x000000060c007986 */ /* 0x0001e8000c101b08 */
[----:B------:R0:W-:Y:S04]  /*60b0*/  STG.E.64 desc[UR10][R14.64], R4 ;  /* 0x000000040e007986 */ /* 0x0001e8000c101b0a */
[----:B------:R0:W-:Y:S01]  /*60c0*/  STG.E.64 desc[UR12][R16.64], R2 ;  /* 0x0000000210007986 */ /* 0x0001e2000c101b0c */
[----:B------:R-:W-:Y:S05]  /*60d0*/  @!P0 BRA `(.L_x_7685) ;  /* 0xffffffa000748947 */ /* 0x000fea000383ffff */
[----:B------:R-:W-:Y:S05]  /*60e0*/  BSYNC B0 ;  /* 0x0000000000007941 */ /* 0x000fea0003800000 */
.L_x_7643:
[----:B------:R-:W-:Y:S05]  /*60f0*/  EXIT ;  /* 0x000000000000794d */ /* 0x000fea0003800000 */
.L_x_7644:
[----:B------:R-:W-:Y:S01]  /*6100*/  BSSY B1, `(.L_x_7686) ;  /* 0x0000007000017945 */ /* 0x000fe20003800000 */
[----:B------:R-:W-:Y:S01]  /*6110*/  MOV R12, 0x10 ;  /* 0x00000010000c7802 */ /* 0x000fe20000000f00 */
[----:B------:R-:W-:Y:S01]  /*6120*/  IMAD.MOV.U32 R11, RZ, RZ, 0x1f ;  /* 0x0000001fff0b7424 */ /* 0x000fe200078e00ff */
[----:B------:R-:W-:-:S07]  /*6130*/  MOV R15, 0xffffffff ;  /* 0xffffffff000f7802 */ /* 0x000fce0000000f00 */
[----:B------:R-:W-:Y:S05]  /*6140*/  WARPSYNC.COLLECTIVE R15, `(.L_x_7687) ;  /* 0x000000000f087348 */ /* 0x000fea0003c00000 */
[----:B------:R0:W1:Y:S02]  /*6150*/  SHFL.BFLY P6, R14, R13, R12, R11 ;  /* 0x0c00000c0d0e7389 */ /* 0x00006400000c000b */
[----:B01----:R-:W-:Y:S05]  /*6160*/  ENDCOLLECTIVE ;  /* 0x000000000000791b */ /* 0x003fea0003800000 */
.L_x_7687:
[----:B------:R-:W-:Y:S05]  /*6170*/  BSYNC B1 ;  /* 0x0000000000017941 */ /* 0x000fea0003800000 */
.L_x_7686:
        /* <DEDUP_REMOVED lines=9> */
.L_x_7688:
[----:B------:R-:W-:Y:S01]  /*6210*/  IMAD.MOV.U32 R12, RZ, RZ, 0x4 ;  /* 0x00000004ff0c7424 */ /* 0x000fe200078e00ff */
[----:B------:R-:W-:-:S04]  /*6220*/  FMNMX R0, R13, R14, !PT ;  /* 0x0000000e0d007209 */ /* 0x000fc80007800000 */
[----:B------:R-:W-:-:S07]  /*6230*/  MOV R13, R0 ;  /* 0x00000000000d7202 */ /* 0x000fce0000000f00 */
[----:B------:R-:W-:Y:S05]  /*6240*/  WARPSYNC.COLLECTIVE R15, `(.L_x_7689) ;  /* 0x000000000f087348 */ /* 0x000fea0003c00000 */
[----:B------:R0:W1:Y:S02]  /*6250*/  SHFL.BFLY P6, R14, R13, R12, R11 ;  /* 0x0c00000c0d0e7389 */ /* 0x00006400000c000b */
[----:B01----:R-:W-:Y:S05]  /*6260*/  ENDCOLLECTIVE ;  /* 0x000000000000791b */ /* 0x003fea0003800000 */
.L_x_7689:
[----:B------:R-:W-:Y:S01]  /*6270*/  HFMA2 R12, -RZ, RZ, 0, 1.1920928955078125e-07 ;  /* 0x00000002ff0c7431 */ /* 0x000fe200000001ff */
[----:B------:R-:W-:-:S04]  /*6280*/  FMNMX R2, R0, R14, !PT ;  /* 0x0000000e00027209 */ /* 0x000fc80007800000 */
[----:B------:R-:W-:-:S07]  /*6290*/  MOV R13, R2 ;  /* 0x00000002000d7202 */ /* 0x000fce0000000f00 */
[----:B------:R-:W-:Y:S05]  /*62a0*/  WARPSYNC.COLLECTIVE R15, `(.L_x_7690) ;  /* 0x000000000f087348 */ /* 0x000fea0003c00000 */
[----:B------:R0:W1:Y:S02]  /*62b0*/  SHFL.BFLY P6, R14, R13, R12, R11 ;  /* 0x0c00000c0d0e7389 */ /* 0x00006400000c000b */
[----:B01----:R-:W-:Y:S05]  /*62c0*/  ENDCOLLECTIVE ;  /* 0x000000000000791b */ /* 0x003fea0003800000 */
.L_x_7690:
[----:B------:R-:W-:Y:S02]  /*62d0*/  MOV R12, 0x1 ;  /* 0x00000001000c7802 */ /* 0x000fe40000000f00 */
[----:B------:R-:W-:-:S05]  /*62e0*/  FMNMX R3, R2, R14, !PT ;  /* 0x0000000e02037209 */ /* 0x000fca0007800000 */
[----:B------:R-:W-:-:S07]  /*62f0*/  IMAD.MOV.U32 R13, RZ, RZ, R3 ;  /* 0x000000ffff0d7224 */ /* 0x000fce00078e0003 */
[----:B------:R-:W-:Y:S05]  /*6300*/  WARPSYNC.COLLECTIVE R15, `(.L_x_7691) ;  /* 0x000000000f087348 */ /* 0x000fea0003c00000 */
[----:B------:R0:W1:Y:S02]  /*6310*/  SHFL.BFLY P6, R14, R13, R12, R11 ;  /* 0x0c00000c0d0e7389 */ /* 0x00006400000c000b */
[----:B01----:R-:W-:Y:S05]  /*6320*/  ENDCOLLECTIVE ;  /* 0x000000000000791b */ /* 0x003fea0003800000 */
.L_x_7691:
[----:B------:R-:W-:-:S05]  /*6330*/  FMNMX R7, R3, R14, !PT ;  /* 0x0000000e03077209 */ /* 0x000fca0007800000 */
[--C-:B------:R-:W-:Y:S01]  /*6340*/  FADD R8, R8, -R7.reuse ;  /* 0x8000000708087221 */ /* 0x100fe20000000000 */
[--C-:B------:R-:W-:Y:S01]  /*6350*/  FADD R3, R5, -R7.reuse ;  /* 0x8000000705037221 */ /* 0x100fe20000000000 */
[--C-:B------:R-:W-:Y:S01]  /*6360*/  FADD R14, R4, -R7.reuse ;  /* 0x80000007040e7221 */ /* 0x100fe20000000000 */
[----:B------:R-:W-:Y:S01]  /*6370*/  FADD R6, -R7, R28 ;  /* 0x0000001c07067221 */ /* 0x000fe20000000100 */
[--C-:B------:R-:W-:Y:S01]  /*6380*/  FADD R0, R9, -R7.reuse ;  /* 0x8000000709007221 */ /* 0x100fe20000000000 */
[--C-:B------:R-:W-:Y:S01]  /*6390*/  FADD R5, R17, -R7.reuse ;  /* 0x8000000711057221 */ /* 0x100fe20000000000 */
[C---:B------:R-:W-:Y:S01]  /*63a0*/  FADD R2, -R7.reuse, R24 ;  /* 0x0000001807027221 */ /* 0x040fe20000000100 */
        /* <DEDUP_REMOVED lines=136> */
[----:B------:R-:W-:-:S03]  /*6c30*/  SHF.L.U32 R2, R13, 0x17, RZ ;  /* 0x000000170d027819 */ /* 0x000fc600000006ff */
        /* <DEDUP_REMOVED lines=9> */
[----:B------:R-:W-:Y:S02]  /*6cd0*/  FADD R0, R13, -12583039 ;  /* 0xcb40007f0d007421 */ /* 0x000fe40000000000 */
[----:B------:R-:W-:Y:S02]  /*6ce0*/  FADD R13, R11, -12583039 ;  /* 0xcb40007f0b0d7421 */ /* 0x000fe40000000000 */
[C---:B------:R-:W-:Y:S02]  /*6cf0*/  FFMA R0, R17.reuse, 1.4426950216293334961, -R0 ;  /* 0x3fb8aa3b11007823 */ /* 0x040fe40000000800 */
[----:B------:R-:W-:Y:S02]  /*6d00*/  FFMA R13, R34, 1.4426950216293334961, -R13 ;  /* 0x3fb8aa3b220d7823 */ /* 0x000fe4000000080d */
[----:B------:R-:W-:Y:S01]  /*6d10*/  FFMA R17, R17, 1.925963033500011079e-08, R0 ;  /* 0x32a5706011117823 */ /* 0x000fe20000000000 */
[----:B------:R-:W-:-:S02]  /*6d20*/  IMAD.SHL.U32 R0, R11, 0x800000, RZ ;  /* 0x008000000b007824 */ /* 0x000fc400078e00ff */
[-C--:B------:R-:W-:Y:S01]  /*6d30*/  FFMA.SAT R11, R14, R37.reuse, 0.5 ;  /* 0x3f0000000e0b7423 */ /* 0x080fe20000002025 */
[----:B------:R-:W-:Y:S01]  /*6d40*/  FFMA.SAT R37, R28, R37, 0.5 ;  /* 0x3f0000001c257423 */ /* 0x000fe20000002025 */
[----:B------:R-:W-:Y:S02]  /*6d50*/  FFMA R13, R34, 1.925963033500011079e-08, R13 ;  /* 0x32a57060220d7823 */ /* 0x000fe4000000000d */
[-C--:B------:R-:W-:Y:S01]  /*6d60*/  FFMA.RM R11, R11, R36.reuse, 12582913 ;  /* 0x4b4000010b0b7423 */ /* 0x080fe20000004024 */
[----:B------:R-:W-:Y:S01]  /*6d70*/  FFMA.RM R37, R37, R36, 12582913 ;  /* 0x4b40000125257423 */ /* 0x000fe20000004024 */
[----:B------:R-:W0:Y:S02]  /*6d80*/  MUFU.EX2 R17, R17 ;  /* 0x0000001100117308 */ /* 0x000e240000000800 */
[C---:B------:R-:W-:Y:S01]  /*6d90*/  FADD R15, R11.reuse, -12583039 ;  /* 0xcb40007f0b0f7421 */ /* 0x040fe20000000000 */
[----:B------:R-:W-:-:S03]  /*6da0*/  SHF.L.U32 R11, R11, 0x17, RZ ;  /* 0x000000170b0b7819 */ /* 0x000fc600000006ff */
[C---:B------:R-:W-:Y:S02]  /*6db0*/  FFMA R15, R14.reuse, 1.4426950216293334961, -R15 ;  /* 0x3fb8aa3b0e0f7823 */ /* 0x040fe4000000080f */
[----:B------:R-:W1:Y:S02]  /*6dc0*/  MUFU.EX2 R13, R13 ;  /* 0x0000000d000d7308 */ /* 0x000e640000000800 */
[----:B------:R-:W-:-:S06]  /*6dd0*/  FFMA R15, R14, 1.925963033500011079e-08, R15 ;  /* 0x32a570600e0f7823 */ /* 0x000fcc000000000f */
[----:B------:R2:W3:Y:S01]  /*6de0*/  MUFU.EX2 R18, R15 ;  /* 0x0000000f00127308 */ /* 0x0004e20000000800 */
[----:B0-----:R-:W-:Y:S01]  /*6df0*/  FMUL R2, R2, R17 ;  /* 0x0000001102027220 */ /* 0x001fe20000400000 */
[----:B------:R-:W-:Y:S01]  /*6e00*/  SHF.L.U32 R17, R37, 0x17, RZ ;  /* 0x0000001725117819 */ /* 0x000fe200000006ff */
[----:B-1----:R-:W-:Y:S01]  /*6e10*/  FMUL R0, R0, R13 ;  /* 0x0000000d00007220 */ /* 0x002fe20000400000 */
[----:B--2---:R-:W-:Y:S01]  /*6e20*/  MOV R15, 0xffffffff ;  /* 0xffffffff000f7802 */ /* 0x004fe20000000f00 */
[----:B---3--:R-:W-:Y:S01]  /*6e30*/  FMUL R18, R11, R18 ;  /* 0x000000120b127220 */ /* 0x008fe20000400000 */
[----:B------:R-:W-:-:S04]  /*6e40*/  FADD R11, R37, -12583039 ;  /* 0xcb40007f250b7421 */ /* 0x000fc80000000000 */
        /* <DEDUP_REMOVED lines=29> */
.L_x_7692:
[----:B------:R-:W-:Y:S02]  /*7020*/  HFMA2 R12, -RZ, RZ, 0, 4.76837158203125e-07 ;  /* 0x00000008ff0c7431 */ /* 0x000fe400000001ff */
[----:B------:R-:W-:-:S04]  /*7030*/  FADD R28, R13, R14 ;  /* 0x0000000e0d1c7221 */ /* 0x000fc80000000000 */
[----:B------:R-:W-:-:S07]  /*7040*/  IMAD.MOV.U32 R13, RZ, RZ, R28 ;  /* 0x000000ffff0d7224 */ /* 0x000fce00078e001c */
[----:B------:R-:W-:Y:S05]  /*7050*/  WARPSYNC.COLLECTIVE R15, `(.L_x_7693) ;  /* 0x000000000f087348 */ /* 0x000fea0003c00000 */
[----:B------:R0:W1:Y:S02]  /*7060*/  SHFL.BFLY P6, R14, R13, R12, R11 ;  /* 0x0c00000c0d0e7389 */ /* 0x00006400000c000b */
[----:B01----:R-:W-:Y:S05]  /*7070*/  ENDCOLLECTIVE ;  /* 0x000000000000791b */ /* 0x003fea0003800000 */
.L_x_7693:
[----:B------:R-:W-:Y:S02]  /*7080*/  IMAD.MOV.U32 R12, RZ, RZ, 0x4 ;  /* 0x00000004ff0c7424 */ /* 0x000fe400078e00ff */
[----:B------:R-:W-:-:S05]  /*7090*/  FADD R29, R28, R14 ;  /* 0x0000000e1c1d7221 */ /* 0x000fca0000000000 */
[----:B------:R-:W-:-:S07]  /*70a0*/  MOV R13, R29 ;  /* 0x0000001d000d7202 */ /* 0x000fce0000000f00 */
[----:B------:R-:W-:Y:S05]  /*70b0*/  WARPSYNC.COLLECTIVE R15, `(.L_x_7694) ;  /* 0x000000000f087348 */ /* 0x000fea0003c00000 */
[----:B------:R0:W1:Y:S02]  /*70c0*/  SHFL.BFLY P6, R14, R13, R12, R11 ;  /* 0x0c00000c0d0e7389 */ /* 0x00006400000c000b */
[----:B01----:R-:W-:Y:S05]  /*70d0*/  ENDCOLLECTIVE ;  /* 0x000000000000791b */ /* 0x003fea0003800000 */
.L_x_7694:
[----:B------:R-:W-:Y:S02]  /*70e0*/  HFMA2 R12, -RZ, RZ, 0, 1.1920928955078125e-07 ;  /* 0x00000002ff0c7431 */ /* 0x000fe400000001ff */
[----:B------:R-:W-:-:S05]  /*70f0*/  FADD R32, R29, R14 ;  /* 0x0000000e1d207221 */ /* 0x000fca0000000000 */
[----:B------:R-:W-:-:S07]  /*7100*/  MOV R13, R32 ;  /* 0x00000020000d7202 */ /* 0x000fce0000000f00 */
[----:B------:R-:W-:Y:S05]  /*7110*/  WARPSYNC.COLLECTIVE R15, `(.L_x_7695) ;  /* 0x000000000f087348 */ /* 0x000fea0003c00000 */
[----:B------:R0:W1:Y:S02]  /*7120*/  SHFL.BFLY P6, R14, R13, R12, R11 ;  /* 0x0c00000c0d0e7389 */ /* 0x00006400000c000b */
[----:B01----:R-:W-:Y:S05]  /*7130*/  ENDCOLLECTIVE ;  /* 0x000000000000791b */ /* 0x003fea0003800000 */
.L_x_7695:
[----:B------:R-:W-:Y:S01]  /*7140*/  MOV R12, 0x1 ;  /* 0x00000001000c7802 */ /* 0x000fe20000000f00 */
[----:B------:R-:W-:-:S04]  /*7150*/  FADD R34, R32, R14 ;  /* 0x0000000e20227221 */ /* 0x000fc80000000000 */
[----:B------:R-:W-:-:S07]  /*7160*/  IMAD.MOV.U32 R13, RZ, RZ, R34 ;  /* 0x000000ffff0d7224 */ /* 0x000fce00078e0022 */
[----:B------:R-:W-:Y:S05]  /*7170*/  WARPSYNC.COLLECTIVE R15, `(.L_x_7696) ;  /* 0x000000000f087348 */ /* 0x000fea0003c00000 */
[----:B------:R0:W1:Y:S02]  /*7180*/  SHFL.BFLY P6, R14, R13, R12, R11 ;  /* 0x0c00000c0d0e7389 */ /* 0x00006400000c000b */
[----:B01----:R-:W-:Y:S05]  /*7190*/  ENDCOLLECTIVE ;  /* 0x000000000000791b */ /* 0x003fea0003800000 */
.L_x_7696:
[----:B------:R-:W-:Y:S05]  /*71a0*/  BRA `(.L_x_7697) ;  /* 0xffffffd400347947 */ /* 0x000fea000383ffff */
        .weak           $__internal_112_$__cuda_sm3x_div_rn_noftz_f32_slowpath
        .type           $__internal_112_$__cuda_sm3x_div_rn_noftz_f32_slowpath,@function
        .size           $__internal_112_$__cuda_sm3x_div_rn_noftz_f32_slowpath,(.L_x_37489 - $__internal_112_$__cuda_sm3x_div_rn_noftz_f32_slowpath)
$__internal_112_$__cuda_sm3x_div_rn_noftz_f32_slowpath:
        /* <DEDUP_REMOVED lines=33> */
[----:B------:R-:W-:Y:S01]  /*73c0*/  @!P0 FFMA R42, R25, 1.84467440737095516160e+19, RZ ;  /* 0x5f800000192a8823 */ /* 0x000fe200000000ff */
[----:B------:R-:W-:-:S05]  /*73d0*/  @!P0 MOV R13, 0xffffffc0 ;  /* 0xffffffc0000d8802 */ /* 0x000fca0000000f00 */
[----:B------:R-:W-:-:S07]  /*73e0*/  @!P1 VIADD R13, R13, 0x40 ;  /* 0x000000400d0d9836 */ /* 0x000fce0000000000 */
.L_x_7699:
        /* <DEDUP_REMOVED lines=51> */
.L_x_7706:
[----:B------:R-:W-:-:S04]  /*7720*/  LOP3.LUT R11, R11, 0x80000000, RZ, 0xc0, !PT ;  /* 0x800000000b0b7812 */ /* 0x000fc800078ec0ff */
[----:B------:R-:W-:Y:S01]  /*7730*/  LOP3.LUT R11, R11, 0x7f800000, RZ, 0xfc, !PT ;  /* 0x7f8000000b0b7812 */ /* 0x000fe200078efcff */
[----:B------:R-:W-:Y:S06]  /*7740*/  BRA `(.L_x_7707) ;  /* 0x0000000000047947 */ /* 0x000fec0003800000 */
.L_x_7705:
[----:B------:R-:W-:-:S07]  /*7750*/  IMAD R11, R32, 0x800000, R11 ;  /* 0x00800000200b7824 */ /* 0x000fce00078e020b */
.L_x_7707:
[----:B------:R-:W-:Y:S05]  /*7760*/  BSYNC.RECONVERGENT B2 ;  /* 0x0000000000027941 */ /* 0x000fea0003800200 */
.L_x_7704:
[----:B------:R-:W-:Y:S05]  /*7770*/  BRA `(.L_x_7708) ;  /* 0x0000000000207947 */ /* 0x000fea0003800000 */
.L_x_7703:
[----:B------:R-:W-:-:S04]  /*7780*/  LOP3.LUT R11, R12, 0x80000000, R42, 0x48, !PT ;  /* 0x800000000c0b7812 */ /* 0x000fc800078e482a */
[----:B------:R-:W-:Y:S01]  /*7790*/  LOP3.LUT R11, R11, 0x7f800000, RZ, 0xfc, !PT ;  /* 0x7f8000000b0b7812 */ /* 0x000fe200078efcff */
[----:B------:R-:W-:Y:S06]  /*77a0*/  BRA `(.L_x_7708) ;  /* 0x0000000000147947 */ /* 0x000fec0003800000 */
.L_x_7702:
[----:B------:R-:W-:Y:S01]  /*77b0*/  LOP3.LUT R11, R12, 0x80000000, R42, 0x48, !PT ;  /* 0x800000000c0b7812 */ /* 0x000fe200078e482a */
[----:B------:R-:W-:Y:S06]  /*77c0*/  BRA `(.L_x_7708) ;  /* 0x00000000000c7947 */ /* 0x000fec0003800000 */
.L_x_7701:
[----:B------:R-:W0:Y:S01]  /*77d0*/  MUFU.RSQ R11, -QNAN ;  /* 0xffc00000000b7908 */ /* 0x000e220000001400 */
[----:B------:R-:W-:Y:S05]  /*77e0*/  BRA `(.L_x_7708) ;  /* 0x0000000000047947 */ /* 0x000fea0003800000 */
.L_x_7700:
[----:B------:R-:W-:-:S07]  /*77f0*/  FADD.FTZ R11, R25, R12 ;  /* 0x0000000c190b7221 */ /* 0x000fce0000010000 */
.L_x_7708:
[----:B------:R-:W-:Y:S05]  /*7800*/  BSYNC.RECONVERGENT B1 ;  /* 0x0000000000017941 */ /* 0x000fea0003800200 */
.L_x_7698:
[----:B------:R-:W-:Y:S01]  /*7810*/  HFMA2 R13, -RZ, RZ, 0, 0 ;  /* 0x00000000ff0d7431 */ /* 0x000fe200000001ff */
[----:B------:R-:W-:-:S04]  /*7820*/  MOV R12, R38 ;  /* 0x00000026000c7202 */ /* 0x000fc80000000f00 */
[----:B0-----:R-:W-:Y:S05]  /*7830*/  RET.REL.NODEC R12 `(_Z15SoftmaxWarpImplI22BroadcastScaleMaskLoadIffbLm4EiE11DirectStoreIffEfLi2ELi20ELi32ELi1ELb0EL9Algorithm0EEvT_T0_ll) ;  /* 0xffffff840cf07950 */ /* 0x001fea0003c3ffff */
.L_x_7709:
        /* <DEDUP_REMOVED lines=12> */
.L_x_37489:


//--------------------- .text._Z15SoftmaxWarpImplI22BroadcastScaleMaskLoadIffbLm4EiE11DirectStoreIffEfLi2ELi18ELi32ELi1ELb1EL9Algorithm0EEvT_T0_ll --------------------------
	.section	.text._Z15SoftmaxWarpImplI22BroadcastScaleMaskLoadIffbLm4EiE11DirectStoreIffEfLi2ELi18ELi32ELi1ELb1EL9Algorithm0EEvT_T0_ll,"ax",@progbits
	.align	128
        .global         _Z15SoftmaxWarpImplI22BroadcastScaleMaskLoadIffbLm4EiE11DirectStoreIffEfLi2ELi18ELi32ELi1ELb1EL9Algorithm0EEvT_T0_ll
        .type           _Z15SoftmaxWarpImplI22BroadcastScaleMaskLoadIffbLm4EiE11DirectStoreIffEfLi2ELi18ELi32ELi1ELb1EL9Algorithm0EEvT_T0_ll,@function
        .size           _Z15SoftmaxWarpImplI22BroadcastScaleMaskLoadIffbLm4EiE11DirectStoreIffEfLi2ELi18ELi32ELi1ELb1EL9Algorithm0EEvT_T0_ll,(.L_x_37490 - _Z15SoftmaxWarpImplI22BroadcastScaleMaskLoadIffbLm4EiE11DirectStoreIffEfLi2ELi18ELi32ELi1ELb1EL9Algorithm0EEvT_T0_ll)
        .other          _Z15SoftmaxWarpImplI22BroadcastScaleMaskLoadIffbLm4EiE11DirectStoreIffEfLi2ELi18ELi32ELi1ELb1EL9Algorithm0EEvT_T0_ll,@"STO_CUDA_ENTRY STV_DEFAULT"
_Z15SoftmaxWarpImplI22BroadcastScaleMaskLoadIffbLm4EiE11DirectStoreIffEfLi2ELi18ELi32ELi1ELb1EL9Algorithm0EEvT_T0_ll:
.text._Z15SoftmaxWarpImplI22BroadcastScaleMaskLoadIffbLm4EiE11DirectStoreIffEfLi2ELi18ELi32ELi1ELb1EL9Algorithm0EEvT_T0_ll:
        /* <DEDUP_REMOVED lines=27> */
.L_x_7710:
        /* <DEDUP_REMOVED lines=21> */
.L_x_7785:
[----:B0-----:R-:W0:Y:S01]  /*0300*/  LDC.64 R2, c[0x0][0x410] ;  /* 0x00010400ff027b82 */ /* 0x001e220000000a00 */
[----:B------:R-:W-:Y:S01]  /*0310*/  BSSY.RECONVERGENT B1, `(.L_x_7712) ;  /* 0x000008a000017945 */ /* 0x000fe20003800200 */
[----:B------:R-:W-:Y:S01]  /*0320*/  MOV R23, 0xff800000 ;  /* 0xff80000000177802 */ /* 0x000fe20000000f00 */
[----:B------:R-:W-:Y:S01]  /*0330*/  IMAD.MOV.U32 R32, RZ, RZ, -0x800000 ;  /* 0xff800000ff207424 */ /* 0x000fe200078e00ff */
[----:B--2---:R-:W-:Y:S02]  /*0340*/  MOV R13, 0xff800000 ;  /* 0xff800000000d7802 */ /* 0x004fe40000000f00 */
[-C--:B0-----:R-:W-:Y:S02]  /*0350*/  ISETP.GE.U32.AND P2, PT, R45, R2.reuse, PT ;  /* 0x000000022d00720c */ /* 0x081fe40003f46070 */
[----:B------:R-:W-:Y:S02]  /*0360*/  ISETP.GE.U32.AND P1, PT, R43, R2, PT ;  /* 0x000000022b00720c */ /* 0x000fe40003f26070 */
[----:B------:R-:W-:-:S02]  /*0370*/  ISETP.GE.AND.EX P2, PT, RZ, R3, PT, P2 ;  /* 0x00000003ff00720c */ /* 0x000fc40003f46320 */
[-C--:B------:R-:W-:Y:S02]  /*0380*/  ISETP.GE.U32.AND P0, PT, R41, R2.reuse, PT ;  /* 0x000000022900720c */ /* 0x080fe40003f06070 */
[-C--:B------:R-:W-:Y:S02]  /*0390*/  ISETP.GE.U32.AND P3, PT, R39, R2.reuse, PT ;  /* 0x000000022700720c */ /* 0x080fe40003f66070 */
[----:B------:R-:W-:Y:S02]  /*03a0*/  ISETP.GE.U32.AND P4, PT, R37, R2, PT ;  /* 0x000000022500720c */ /* 0x000fe40003f86070 */
[----:B------:R-:W-:-:S05]  /*03b0*/  ISETP.GE.AND.EX P1, PT, RZ, R3, PT, P1 ;  /* 0x00000003ff00720c */ /* 0x000fca0003f26310 */
[----:B---34-:R-:W-:Y:S08]  /*03c0*/  @P2 BRA `(.L_x_7713) ;  /* 0x0000000400f82947 */ /* 0x018ff00003800000 */
        /* <DEDUP_REMOVED lines=17> */
[----:B------:R-:W-:-:S04]  /*04e0*/  IMAD R9, R9, R8, RZ ;  /* 0x0000000809097224 */ /* 0x000fc800078e02ff */
[----:B------:R-:W-:-:S06]  /*04f0*/  IMAD.HI.U32 R7, R7, R9, R6 ;  /* 0x0000000907077227 */ /* 0x000fcc00078e0006 */
        /* <DEDUP_REMOVED lines=10> */
[----:B------:R-:W-:Y:S02]  /*05a0*/  ISETP.GE.AND P5, PT, R5, RZ, PT ;  /* 0x000000ff0500720c */ /* 0x000fe40003fa6270 */
[----:B------:R-:W4:Y:S01]  /*05b0*/  LDC R5, c[0x0][0x3c0] ;  /* 0x0000f000ff057b82 */ /* 0x000f220000000800 */
[----:B---3--:R-:W-:-:S04]  /*05c0*/  VIADD R8, R7, 0xffffffe ;  /* 0x0ffffffe07087836 */ /* 0x008fc80000000000 */
[----:B------:R-:W-:Y:S02]  /*05d0*/  @P6 IADD3 R6, PT, PT, R6, 0x1, RZ ;  /* 0x0000000106066810 */ /* 0x000fe40007ffe0ff */
[----:B------:R-:W-:Y:S01]  /*05e0*/  ISETP.NE.AND P6, PT, R11, RZ, PT ;  /* 0x000000ff0b00720c */ /* 0x000fe20003fc5270 */
[----:B------:R3:W5:Y:S03]  /*05f0*/  F2I.FTZ.U32.TRUNC.NTZ R9, R8 ;  /* 0x0000000800097305 */ /* 0x000766000021f000 */
[----:B------:R-:W-:Y:S02]  /*0600*/  @!P5 IMAD.MOV R6, RZ, RZ, -R6 ;  /* 0x000000ffff06d224 */ /* 0x000fe400078e0a06 */
[----:B---3--:R-:W-:-:S07]  /*0610*/  HFMA2 R8, -RZ, RZ, 0, 0 ;  /* 0x00000000ff087431 */ /* 0x008fce00000001ff */
[----:B------:R-:W-:Y:S02]  /*0620*/  @!P6 LOP3.LUT R6, RZ, R11, RZ, 0x33, !PT ;  /* 0x0000000bff06e212 */ /* 0x000fe400078e33ff */
[----:B-----5:R-:W-:-:S03]  /*0630*/  IADD3 R15, PT, PT, RZ, -R9, RZ ;  /* 0x80000009ff0f7210 */ /* 0x020fc60007ffe0ff */
[----:B------:R-:W-:-:S04]  /*0640*/  IMAD.MOV R7, RZ, RZ, -R6 ;  /* 0x000000ffff077224 */ /* 0x000fc800078e0a06 */
[----:B------:R-:W-:Y:S01]  /*0650*/  IMAD R13, R11, R7, R0 ;  /* 0x000000070b0d7224 */ /* 0x000fe200078e0200 */
[----:B----4-:R-:W-:Y:S01]  /*0660*/  IABS R11, R5 ;  /* 0x00000005000b7213 */ /* 0x010fe20000000000 */
[----:B------:R-:W-:-:S03]  /*0670*/  IMAD R7, R15, R12, RZ ;  /* 0x0000000c0f077224 */ /* 0x000fc600078e02ff */
[----:B------:R-:W-:Y:S01]  /*0680*/  IABS R10, R13 ;  /* 0x0000000d000a7213 */ /* 0x000fe20000000000 */
        /* <DEDUP_REMOVED lines=9> */
[----:B------:R-:W-:Y:S01]  /*0720*/  @!P5 IADD3 R8, PT, PT, R8, 0x1, RZ ;  /* 0x000000010808d810 */ /* 0x000fe20007ffe0ff */
[----:B---3--:R-:W-:-:S03]  /*0730*/  VIADD R9, R10, 0xffffffe ;  /* 0x0ffffffe0a097836 */ /* 0x008fc60000000000 */
[----:B------:R-:W-:Y:S02]  /*0740*/  ISETP.GE.U32.AND P6, PT, R7, R12, PT ;  /* 0x0000000c0700720c */ /* 0x000fe40003fc6070 */
[----:B------:R-:W-:Y:S01]  /*0750*/  LOP3.LUT R7, R13, R4, RZ, 0x3c, !PT ;  /* 0x000000040d077212 */ /* 0x000fe200078e3cff */
[----:B------:R-:W3:Y:S03]  /*0760*/  F2I.FTZ.U32.TRUNC.NTZ R9, R9 ;  /* 0x0000000900097305 */ /* 0x000ee6000021f000 */
[----:B------:R-:W-:-:S07]  /*0770*/  ISETP.GE.AND P5, PT, R7, RZ, PT ;  /* 0x000000ff0700720c */ /* 0x000fce0003fa6270 */
[----:B------:R-:W-:Y:S02]  /*0780*/  @P6 IADD3 R8, PT, PT, R8, 0x1, RZ ;  /* 0x0000000108086810 */ /* 0x000fe40007ffe0ff */
[----:B------:R-:W-:-:S03]  /*0790*/  ISETP.NE.AND P6, PT, R4, RZ, PT ;  /* 0x000000ff0400720c */ /* 0x000fc60003fc5270 */
[----:B------:R-:W-:Y:S02]  /*07a0*/  IMAD.MOV.U32 R12, RZ, RZ, R8 ;  /* 0x000000ffff0c7224 */ /* 0x000fe400078e0008 */
[----:B---3--:R-:W-:-:S03]  /*07b0*/  IMAD.MOV R8, RZ, RZ, -R9 ;  /* 0x000000ffff087224 */ /* 0x008fc600078e0a09 */
[----:B------:R-:W-:-:S05]  /*07c0*/  @!P5 IADD3 R12, PT, PT, -R12, RZ, RZ ;  /* 0x000000ff0c0cd210 */ /* 0x000fca0007ffe1ff */
[----:B------:R-:W-:-:S04]  /*07d0*/  @!P6 LOP3.LUT R12, RZ, R4, RZ, 0x33, !PT ;  /* 0x00000004ff0ce212 */ /* 0x000fc800078e33ff */
[----:B------:R-:W-:-:S05]  /*07e0*/  IADD3 R7, PT, PT, -R12, RZ, RZ ;  /* 0x000000ff0c077210 */ /* 0x000fca0007ffe1ff */
[----:B------:R-:W-:Y:S02]  /*07f0*/  IMAD R14, R4, R7, R13 ;  /* 0x00000007040e7224 */ /* 0x000fe400078e020d */
[----:B------:R-:W-:Y:S02]  /*0800*/  IMAD R7, R8, R11, RZ ;  /* 0x0000000b08077224 */ /* 0x000fe400078e02ff */
[----:B------:R-:W-:Y:S01]  /*0810*/  IMAD.MOV.U32 R8, RZ, RZ, RZ ;  /* 0x000000ffff087224 */ /* 0x000fe200078e00ff */
[----:B------:R-:W-:-:S03]  /*0820*/  IABS R4, R14 ;  /* 0x0000000e00047213 */ /* 0x000fc60000000000 */
[----:B------:R-:W-:-:S06]  /*0830*/  IMAD.HI.U32 R8, R9, R7, R8 ;  /* 0x0000000709087227 */ /* 0x000fcc00078e0008 */
        /* <DEDUP_REMOVED lines=13> */
[----:B--2---:R-:W-:-:S04]  /*0910*/  ISETP.NE.U32.AND P6, PT, R20, 0x1, PT ;  /* 0x000000011400780c */ /* 0x004fc80003fc5070 */
[----:B------:R-:W-:Y:S02]  /*0920*/  ISETP.NE.AND.EX P6, PT, R21, RZ, PT, P6 ;  /* 0x000000ff1500720c */ /* 0x000fe40003fc5360 */
[----:B------:R-:W-:Y:S02]  /*0930*/  @!P5 LOP3.LUT R8, RZ, R5, RZ, 0x33, !PT ;  /* 0x00000005ff08d212 */ /* 0x000fe400078e33ff */
[----:B---3--:R-:W-:Y:S02]  /*0940*/  ISETP.NE.U32.AND P5, PT, R10, 0x1, PT ;  /* 0x000000010a00780c */ /* 0x008fe40003fa5070 */
[----:B------:R-:W-:Y:S01]  /*0950*/  SEL R4, R6, RZ, P6 ;  /* 0x000000ff06047207 */ /* 0x000fe20003000000 */
[----:B------:R-:W-:Y:S01]  /*0960*/  IMAD.MOV R10, RZ, RZ, -R8 ;  /* 0x000000ffff0a7224 */ /* 0x000fe200078e0a08 */
[----:B------:R-:W-:Y:S02]  /*0970*/  ISETP.NE.AND.EX P5, PT, R11, RZ, PT, P5 ;  /* 0x000000ff0b00720c */ /* 0x000fe40003fa5350 */
        /* <DEDUP_REMOVED lines=35> */
.L_x_7713:
[----:B------:R-:W-:Y:S05]  /*0bb0*/  BSYNC.RECONVERGENT B1 ;  /* 0x0000000000017941 */ /* 0x000fea0003800200 */
.L_x_7712:
        /* <DEDUP_REMOVED lines=36> */
[----:B------:R-:W-:Y:S01]  /*0e00*/  @P1 IADD3 R7, PT, PT, R7, 0x1, RZ ;  /* 0x0000000107071810 */ /* 0x000fe20007ffe0ff */
[----:B------:R-:W3:Y:S01]  /*0e10*/  LDC R6, c[0x0][0x3c0] ;  /* 0x0000f000ff067b82 */ /* 0x000ee20000000800 */
[----:B------:R-:W-:Y:S01]  /*0e20*/  ISETP.NE.AND P1, PT, R11, RZ, PT ;  /* 0x000000ff0b00720c */ /* 0x000fe20003f25270 */
[----:B------:R4:W5:Y:S03]  /*0e30*/  F2I.FTZ.U32.TRUNC.NTZ R9, R8 ;  /* 0x0000000800097305 */ /* 0x000966000021f000 */
[----:B------:R-:W-:Y:S02]  /*0e40*/  @!P6 IMAD.MOV R7, RZ, RZ, -R7 ;  /* 0x000000ffff07e224 */ /* 0x000fe400078e0a07 */
[----:B----4-:R-:W-:-:S07]  /*0e50*/  HFMA2 R8, -RZ, RZ, 0, 0 ;  /* 0x00000000ff087431 */ /* 0x010fce00000001ff */
[----:B------:R-:W-:Y:S02]  /*0e60*/  @!P1 LOP3.LUT R7, RZ, R11, RZ, 0x33, !PT ;  /* 0x0000000bff079212 */ /* 0x000fe400078e33ff */
[----:B-----5:R-:W-:-:S03]  /*0e70*/  IADD3 R15, PT, PT, RZ, -R9, RZ ;  /* 0x80000009ff0f7210 */ /* 0x020fc60007ffe0ff */
[----:B------:R-:W-:-:S04]  /*0e80*/  IMAD.MOV R5, RZ, RZ, -R7 ;  /* 0x000000ffff057224 */ /* 0x000fc800078e0a07 */
[----:B------:R-:W-:Y:S01]  /*0e90*/  IMAD R11, R11, R5, R0 ;  /* 0x000000050b0b7224 */ /* 0x000fe200078e0200 */
[----:B---3--:R-:W-:Y:S01]  /*0ea0*/  IABS R14, R6 ;  /* 0x00000006000e7213 */ /* 0x008fe20000000000 */
[----:B------:R-:W-:-:S03]  /*0eb0*/  IMAD R5, R15, R12, RZ ;  /* 0x0000000c0f057224 */ /* 0x000fc600078e02ff */
[----:B------:R-:W-:Y:S01]  /*0ec0*/  IABS R10, R11 ;  /* 0x0000000b000a7213 */ /* 0x000fe20000000000 */
[----:B------:R-:W-:Y:S02]  /*0ed0*/  IMAD.HI.U32 R8, R9, R5, R8 ;  /* 0x0000000509087227 */ /* 0x000fe400078e0008 */
[----:B------:R-:W3:Y:S02]  /*0ee0*/  I2F.RP R9, R14 ;  /* 0x0000000e00097306 */ /* 0x000ee40000209400 */
[----:B------:R-:W-:-:S04]  /*0ef0*/  IMAD.MOV.U32 R5, RZ, RZ, R10 ;  /* 0x000000ffff057224 */ /* 0x000fc800078e000a */
[----:B------:R-:W-:-:S05]  /*0f00*/  IMAD.HI.U32 R8, R8, R5, RZ ;  /* 0x0000000508087227 */ /* 0x000fca00078e00ff */
[----:B------:R-:W-:Y:S01]  /*0f10*/  IADD3 R10, PT, PT, -R8, RZ, RZ ;  /* 0x000000ff080a7210 */ /* 0x000fe20007ffe1ff */
[----:B---3--:R-:W3:Y:S04]  /*0f20*/  MUFU.RCP R9, R9 ;  /* 0x0000000900097308 */ /* 0x008ee80000001000 */
[----:B------:R-:W-:-:S05]  /*0f30*/  IMAD R5, R12, R10, R5 ;  /* 0x0000000a0c057224 */ /* 0x000fca00078e0205 */
[----:B------:R-:W-:-:S13]  /*0f40*/  ISETP.GT.U32.AND P6, PT, R12, R5, PT ;  /* 0x000000050c00720c */ /* 0x000fda0003fc4070 */
[----:B------:R-:W-:Y:S01]  /*0f50*/  @!P6 IMAD.IADD R5, R5, 0x1, -R12 ;  /* 0x000000010505e824 */ /* 0x000fe200078e0a0c */
[----:B------:R-:W-:-:S04]  /*0f60*/  @!P6 IADD3 R8, PT, PT, R8, 0x1, RZ ;  /* 0x000000010808e810 */ /* 0x000fc80007ffe0ff */
[----:B------:R-:W-:Y:S02]  /*0f70*/  ISETP.GE.U32.AND P1, PT, R5, R12, PT ;  /* 0x0000000c0500720c */ /* 0x000fe40003f26070 */
[----:B------:R-:W-:-:S04]  /*0f80*/  LOP3.LUT R5, R11, R4, RZ, 0x3c, !PT ;  /* 0x000000040b057212 */ /* 0x000fc800078e3cff */
[----:B------:R-:W-:Y:S01]  /*0f90*/  ISETP.GE.AND P6, PT, R5, RZ, PT ;  /* 0x000000ff0500720c */ /* 0x000fe20003fc6270 */
[----:B---3--:R-:W-:-:S06]  /*0fa0*/  VIADD R5, R9, 0xffffffe ;  /* 0x0ffffffe09057836 */ /* 0x008fcc0000000000 */
[----:B------:R-:W-:Y:S01]  /*0fb0*/  @P1 IADD3 R8, PT, PT, R8, 0x1, RZ ;  /* 0x0000000108081810 */ /* 0x000fe20007ffe0ff */
[----:B------:R-:W3:Y:S01]  /*0fc0*/  F2I.FTZ.U32.TRUNC.NTZ R5, R5 ;  /* 0x0000000500057305 */ /* 0x000ee2000021f000 */
[----:B------:R-:W-:-:S03]  /*0fd0*/  ISETP.NE.AND P1, PT, R4, RZ, PT ;  /* 0x000000ff0400720c */ /* 0x000fc60003f25270 */
[----:B------:R-:W-:-:S05]  /*0fe0*/  IMAD.MOV.U32 R10, RZ, RZ, R8 ;  /* 0x000000ffff0a7224 */ /* 0x000fca00078e0008 */
[----:B------:R-:W-:-:S05]  /*0ff0*/  @!P6 IADD3 R10, PT, PT, -R10, RZ, RZ ;  /* 0x000000ff0a0ae210 */ /* 0x000fca0007ffe1ff */
[----:B------:R-:W-:Y:S01]  /*1000*/  @!P1 LOP3.LUT R10, RZ, R4, RZ, 0x33, !PT ;  /* 0x00000004ff0a9212 */ /* 0x000fe200078e33ff */
[----:B---3--:R-:W-:-:S03]  /*1010*/  IMAD.MOV R15, RZ, RZ, -R5 ;  /* 0x000000ffff0f7224 */ /* 0x008fc600078e0a05 */
[----:B------:R-:W-:-:S05]  /*1020*/  IADD3 R9, PT, PT, -R10, RZ, RZ ;  /* 0x000000ff0a097210 */ /* 0x000fca0007ffe1ff */
        /* <DEDUP_REMOVED lines=30> */
[----:B------:R-:W-:Y:S01]  /*1210*/  SEL R9, R10, RZ, P1 ;  /* 0x000000ff0a097207 */ /* 0x000fe20000800000 */
[----:B------:R-:W-:Y:S01]  /*1220*/  IMAD R10, R7, UR36, RZ ;  /* 0x00000024070a7c24 */ /* 0x000fe2000f8e02ff */
[----:B---3--:R-:W-:-:S02]  /*1230*/  ISETP.NE.U32.AND P1, PT, R14, 0x1, PT ;  /* 0x000000010e00780c */ /* 0x008fc40003f25070 */
        /* <DEDUP_REMOVED lines=29> */
.L_x_7715:
[----:B------:R-:W-:Y:S05]  /*1410*/  BSYNC.RECONVERGENT B1 ;  /* 0x0000000000017941 */ /* 0x000fea0003800200 */
.L_x_7714:
        /* <DEDUP_REMOVED lines=13> */
[----:B0-----:R-:W-:-:S04]  /*14f0*/  IABS R10, R15 ;  /* 0x0000000f000a7213 */ /* 0x001fc80000000000 */
[----:B------:R-:W0:Y:S08]  /*1500*/  I2F.RP R5, R10 ;  /* 0x0000000a00057306 */ /* 0x000e300000209400 */
[----:B0-----:R-:W0:Y:S02]  /*1510*/  MUFU.RCP R5, R5 ;  /* 0x0000000500057308 */ /* 0x001e240000001000 */
[----:B0-----:R-:W-:Y:S01]  /*1520*/  VIADD R8, R5, 0xffffffe ;  /* 0x0ffffffe05087836 */ /* 0x001fe20000000000 */
[----:B------:R-:W-:-:S05]  /*1530*/  IABS R5, R6 ;  /* 0x0000000600057213 */ /* 0x000fca0000000000 */
[----:B------:R0:W3:Y:S02]  /*1540*/  F2I.FTZ.U32.TRUNC.NTZ R9, R8 ;  /* 0x0000000800097305 */ /* 0x0000e4000021f000 */
[----:B0-----:R-:W-:Y:S01]  /*1550*/  IMAD.MOV.U32 R8, RZ, RZ, RZ ;  /* 0x000000ffff087224 */ /* 0x001fe200078e00ff */
[----:B---3--:R-:W-:-:S05]  /*1560*/  IADD3 R7, PT, PT, RZ, -R9, RZ ;  /* 0x80000009ff077210 */ /* 0x008fca0007ffe0ff */
        /* <DEDUP_REMOVED lines=16> */
[----:B------:R1:W3:Y:S04]  /*1670*/  F2I.FTZ.U32.TRUNC.NTZ R9, R8 ;  /* 0x0000000800097305 */ /* 0x0002e8000021f000 */
[----:B------:R-:W-:Y:S02]  /*1680*/  @P0 IADD3 R7, PT, PT, R7, 0x1, RZ ;  /* 0x0000000107070810 */ /* 0x000fe40007ffe0ff */
[----:B------:R-:W-:Y:S01]  /*1690*/  ISETP.NE.AND P0, PT, R15, RZ, PT ;  /* 0x000000ff0f00720c */ /* 0x000fe20003f05270 */
[----:B-1----:R-:W-:-:S03]  /*16a0*/  HFMA2 R8, -RZ, RZ, 0, 0 ;  /* 0x00000000ff087431 */ /* 0x002fc600000001ff */
[----:B------:R-:W-:Y:S01]  /*16b0*/  @!P6 IMAD.MOV R7, RZ, RZ, -R7 ;  /* 0x000000ffff07e224 */ /* 0x000fe200078e0a07 */
[----:B---3--:R-:W-:-:S08]  /*16c0*/  IADD3 R17, PT, PT, RZ, -R9, RZ ;  /* 0x80000009ff117210 */ /* 0x008fd00007ffe0ff */
[----:B------:R-:W-:-:S05]  /*16d0*/  @!P0 LOP3.LUT R7, RZ, R15, RZ, 0x33, !PT ;  /* 0x0000000fff078212 */ /* 0x000fca00078e33ff */
[----:B------:R-:W-:-:S04]  /*16e0*/  IMAD.MOV R11, RZ, RZ, -R7 ;  /* 0x000000ffff0b7224 */ /* 0x000fc800078e0a07 */
[----:B------:R-:W-:Y:S02]  /*16f0*/  IMAD R15, R15, R11, R6 ;  /* 0x0000000b0f0f7224 */ /* 0x000fe400078e0206 */
[----:B------:R-:W-:Y:S01]  /*1700*/  IMAD R11, R17, R12, RZ ;  /* 0x0000000c110b7224 */ /* 0x000fe200078e02ff */
[----:B0-----:R-:W-:Y:S02]  /*1710*/  IABS R17, R5 ;  /* 0x0000000500117213 */ /* 0x001fe40000000000 */
        /* <DEDUP_REMOVED lines=47> */
[----:B-1----:R-:W-:Y:S02]  /*1a10*/  ISETP.NE.U32.AND P0, PT, R10, 0x1, PT ;  /* 0x000000010a00780c */ /* 0x002fe40003f05070 */
        /* <DEDUP_REMOVED lines=39> */
.L_x_7717:
[----:B------:R-:W-:Y:S05]  /*1c90*/  BSYNC.RECONVERGENT B1 ;  /* 0x0000000000017941 */ /* 0x000fea0003800200 */
.L_x_7716:
        /* <DEDUP_REMOVED lines=98> */
[----:B0-----:R-:W-:-:S02]  /*22c0*/  ISETP.NE.U32.AND P6, PT, R10, 0x1, PT ;  /* 0x000000010a00780c */ /* 0x001fc40003fc5070 */
[----:B------:R-:W-:Y:S02]  /*22d0*/  IADD3 R4, PT, PT, -R9, RZ, RZ ;  /* 0x000000ff09047210 */ /* 0x000fe40007ffe1ff */
[----:B------:R-:W-:Y:S02]  /*22e0*/  SEL R10, R16, RZ, P3 ;  /* 0x000000ff100a7207 */ /* 0x000fe40001800000 */
[----:B-1----:R-:W-:Y:S01]  /*22f0*/  ISETP.NE.U32.AND P3, PT, R14, 0x1, PT ;  /* 0x000000010e00780c */ /* 0x002fe20003f65070 */
[----:B------:R-:W-:Y:S01]  /*2300*/  IMAD R7, R7, R4, R12 ;  /* 0x0000000407077224 */ /* 0x000fe200078e020c */
[----:B------:R-:W-:Y:S01]  /*2310*/  ISETP.NE.AND.EX P6, PT, R11, RZ, PT, P6 ;  /* 0x000000ff0b00720c */ /* 0x000fe20003fc5360 */
[----:B------:R-:W-:Y:S01]  /*2320*/  IMAD R11, R8, UR36, RZ ;  /* 0x00000024080b7c24 */ /* 0x000fe2000f8e02ff */
[----:B------:R-:W0:Y:S01]  /*2330*/  LDC.64 R4, c[0x0][0x388] ;  /* 0x0000e200ff047b82 */ /* 0x000e220000000a00 */
        /* <DEDUP_REMOVED lines=28> */
.L_x_7719:
[----:B------:R-:W-:Y:S05]  /*2500*/  BSYNC.RECONVERGENT B1 ;  /* 0x0000000000017941 */ /* 0x000fea0003800200 */
.L_x_7718:
        /* <DEDUP_REMOVED lines=43> */
[----:B0-----:R-:W-:-:S04]  /*27c0*/  HFMA2 R4, -RZ, RZ, 0, 0 ;  /* 0x00000000ff047431 */ /* 0x001fc800000001ff */
[----:B------:R-:W-:Y:S02]  /*27d0*/  @P4 IADD3 R8, PT, PT, R8, 0x1, RZ ;  /* 0x0000000108084810 */ /* 0x000fe40007ffe0ff */
[----:B------:R-:W-:Y:S02]  /*27e0*/  ISETP.NE.AND P4, PT, R11, RZ, PT ;  /* 0x000000ff0b00720c */ /* 0x000fe40003f85270 */
[----:B-1----:R-:W-:Y:S02]  /*27f0*/  IADD3 R15, PT, PT, RZ, -R5, RZ ;  /* 0x80000005ff0f7210 */ /* 0x002fe40007ffe0ff */
[----:B------:R-:W-:-:S09]  /*2800*/  @!P6 IMAD.MOV R8, RZ, RZ, -R8 ;  /* 0x000000ffff08e224 */ /* 0x000fd200078e0a08 */
[----:B------:R-:W-:-:S05]  /*2810*/  @!P4 LOP3.LUT R8, RZ, R11, RZ, 0x33, !PT ;  /* 0x0000000bff08c212 */ /* 0x000fca00078e33ff */
        /* <DEDUP_REMOVED lines=91> */
.L_x_7721:
[----:B------:R-:W-:Y:S05]  /*2dd0*/  BSYNC.RECONVERGENT B1 ;  /* 0x0000000000017941 */ /* 0x000fea0003800200 */
.L_x_7720:
[----:B------:R-:W-:Y:S01]  /*2de0*/  BSSY.RECONVERGENT B1, `(.L_x_7722) ;  /* 0x0000082000017945 */ /* 0x000fe20003800200 */
[----:B------:R-:W-:-:S03]  /*2df0*/  MOV R8, 0xff800000 ;  /* 0xff80000000087802 */ /* 0x000fc60000000f00 */
        /* <DEDUP_REMOVED lines=24> */
[-C--:B------:R-:W-:Y:S02]  /*2f80*/  @!P6 IADD3 R2, PT, PT, R2, -R5.reuse, RZ ;  /* 0x800000050202e210 */ /* 0x080fe40007ffe0ff */
[----:B------:R-:W-:Y:S02]  /*2f90*/  @!P6 IADD3 R11, PT, PT, R11, 0x1, RZ ;  /* 0x000000010b0be810 */ /* 0x000fe40007ffe0ff */
[----:B------:R-:W-:Y:S02]  /*2fa0*/  ISETP.GE.U32.AND P5, PT, R2, R5, PT ;  /* 0x000000050200720c */ /* 0x000fe40003fa6070 */
[----:B------:R-:W-:Y:S01]  /*2fb0*/  LOP3.LUT R2, R4, R9, RZ, 0x3c, !PT ;  /* 0x0000000904027212 */ /* 0x000fe200078e3cff */
[----:B------:R-:W1:Y:S01]  /*2fc0*/  LDC R5, c[0x0][0x3c0] ;  /* 0x0000f000ff057b82 */ /* 0x000e620000000800 */
[----:B------:R-:W-:Y:S02]  /*2fd0*/  ISETP.NE.AND P6, PT, R9, RZ, PT ;  /* 0x000000ff0900720c */ /* 0x000fe40003fc5270 */
[----:B------:R-:W-:Y:S01]  /*2fe0*/  ISETP.GE.AND P4, PT, R2, RZ, PT ;  /* 0x000000ff0200720c */ /* 0x000fe20003f86270 */
[----:B0-----:R-:W-:-:S04]  /*2ff0*/  VIADD R2, R7, 0xffffffe ;  /* 0x0ffffffe07027836 */ /* 0x001fc80000000000 */
[----:B------:R0:W2:Y:S02]  /*3000*/  F2I.FTZ.U32.TRUNC.NTZ R3, R2 ;  /* 0x0000000200037305 */ /* 0x0000a4000021f000 */
[----:B------:R-:W-:-:S06]  /*3010*/  @P5 VIADD R11, R11, 0x1 ;  /* 0x000000010b0b5836 */ /* 0x000fcc0000000000 */
[----:B------:R-:W-:Y:S01]  /*3020*/  @!P4 IADD3 R11, PT, PT, -R11, RZ, RZ ;  /* 0x000000ff0b0bc210 */ /* 0x000fe20007ffe1ff */
[----:B0-----:R-:W-:Y:S01]  /*3030*/  IMAD.MOV.U32 R2, RZ, RZ, RZ ;  /* 0x000000ffff027224 */ /* 0x001fe200078e00ff */
[----:B------:R-:W-:-:S04]  /*3040*/  @!P6 LOP3.LUT R11, RZ, R9, RZ, 0x33, !PT ;  /* 0x00000009ff0be212 */ /* 0x000fc800078e33ff */
[----:B------:R-:W-:Y:S01]  /*3050*/  IADD3 R7, PT, PT, -R11, RZ, RZ ;  /* 0x000000ff0b077210 */ /* 0x000fe20007ffe1ff */
[----:B--2---:R-:W-:-:S04]  /*3060*/  IMAD.MOV R15, RZ, RZ, -R3 ;  /* 0x000000ffff0f7224 */ /* 0x004fc800078e0a03 */
[----:B------:R-:W-:Y:S02]  /*3070*/  IMAD R9, R9, R7, R4 ;  /* 0x0000000709097224 */ /* 0x000fe400078e0204 */
[----:B------:R-:W-:Y:S01]  /*3080*/  IMAD R7, R15, R12, RZ ;  /* 0x0000000c0f077224 */ /* 0x000fe200078e02ff */
        /* <DEDUP_REMOVED lines=11> */
[----:B0-----:R-:W-:Y:S01]  /*3140*/  VIADD R8, R7, 0xffffffe ;  /* 0x0ffffffe07087836 */ /* 0x001fe20000000000 */
[----:B------:R-:W-:Y:S02]  /*3150*/  @!P6 IADD3 R2, PT, PT, R2, 0x1, RZ ;  /* 0x000000010202e810 */ /* 0x000fe40007ffe0ff */
        /* <DEDUP_REMOVED lines=33> */
[----:B------:R-:W-:Y:S02]  /*3370*/  @!P5 LOP3.LUT R12, RZ, R5, RZ, 0x33, !PT ;  /* 0x00000005ff0cd212 */ /* 0x000fe400078e33ff */
[----:B------:R-:W-:Y:S02]  /*3380*/  ISETP.NE.AND.EX P4, PT, R3, RZ, PT, P4 ;  /* 0x000000ff0300720c */ /* 0x000fe40003f85340 */
        /* <DEDUP_REMOVED lines=8> */
[----:B---3--:R-:W-:Y:S01]  /*3410*/  ISETP.NE.U32.AND P4, PT, R14, 0x1, PT ;  /* 0x000000010e00780c */ /* 0x008fe20003f85070 */
[----:B------:R-:W0:Y:S01]  /*3420*/  LDC.64 R2, c[0x0][0x388] ;  /* 0x0000e200ff027b82 */ /* 0x000e220000000a00 */
        /* <DEDUP_REMOVED lines=29> */
.L_x_7723:
[----:B------:R-:W-:Y:S05]  /*3600*/  BSYNC.RECONVERGENT B1 ;  /* 0x0000000000017941 */ /* 0x000fea0003800200 */
.L_x_7722:
        /* <DEDUP_REMOVED lines=98> */
[----:B------:R-:W-:Y:S02]  /*3c30*/  IADD3 R3, PT, PT, -R18, RZ, RZ ;  /* 0x000000ff12037210 */ /* 0x000fe40007ffe1ff */
        /* <DEDUP_REMOVED lines=33> */
.L_x_7725:
[----:B------:R-:W-:Y:S05]  /*3e50*/  BSYNC.RECONVERGENT B1 ;  /* 0x0000000000017941 */ /* 0x000fea0003800200 */
.L_x_7724:
        /* <DEDUP_REMOVED lines=19> */
[----:B------:R-:W-:Y:S01]  /*3f90*/  HFMA2 R2, -RZ, RZ, 0, 0 ;  /* 0x00000000ff027431 */ /* 0x000fe200000001ff */
[----:B-1----:R-:W0:Y:S04]  /*3fa0*/  MUFU.RCP R14, R14 ;  /* 0x0000000e000e7308 */ /* 0x002e280000001000 */
[----:B------:R-:W-:-:S04]  /*3fb0*/  IMAD.HI.U32 R15, R3, R15, R2 ;  /* 0x0000000f030f7227 */ /* 0x000fc800078e0002 */
[----:B------:R-:W-:-:S04]  /*3fc0*/  IMAD.MOV.U32 R2, RZ, RZ, R12 ;  /* 0x000000ffff027224 */ /* 0x000fc800078e000c */
[----:B------:R-:W-:-:S05]  /*3fd0*/  IMAD.HI.U32 R12, R15, R2, RZ ;  /* 0x000000020f0c7227 */ /* 0x000fca00078e00ff */
        /* <DEDUP_REMOVED lines=12> */
[----:B------:R-:W-:Y:S02]  /*40a0*/  IMAD R15, R14, R7, RZ ;  /* 0x000000070e0f7224 */ /* 0x000fe400078e02ff */
[----:B------:R-:W0:Y:S02]  /*40b0*/  LDC R14, c[0x0][0x3c0] ;  /* 0x0000f000ff0e7b82 */ /* 0x000e240000000800 */
[----:B------:R-:W-:-:S06]  /*40c0*/  @P0 IADD3 R12, PT, PT, R12, 0x1, RZ ;  /* 0x000000010c0c0810 */ /* 0x000fcc0007ffe0ff */
[----:B------:R-:W-:Y:S01]  /*40d0*/  @!P4 IMAD.MOV R12, RZ, RZ, -R12 ;  /* 0x000000ffff0cc224 */ /* 0x000fe200078e0a0c */
[----:B------:R-:W-:-:S05]  /*40e0*/  @!P1 LOP3.LUT R12, RZ, R6, RZ, 0x33, !PT ;  /* 0x00000006ff0c9212 */ /* 0x000fca00078e33ff */
[----:B------:R-:W-:-:S04]  /*40f0*/  IMAD.MOV R2, RZ, RZ, -R12 ;  /* 0x000000ffff027224 */ /* 0x000fc800078e0a0c */
[----:B------:R-:W-:Y:S01]  /*4100*/  IMAD R5, R6, R2, R11 ;  /* 0x0000000206057224 */ /* 0x000fe200078e020b */
[----:B------:R-:W-:-:S04]  /*4110*/  MOV R2, RZ ;  /* 0x000000ff00027202 */ /* 0x000fc80000000f00 */
        /* <DEDUP_REMOVED lines=11> */
[----:B------:R-:W-:Y:S02]  /*41d0*/  @!P1 IADD3 R27, PT, PT, R27, 0x1, RZ ;  /* 0x000000011b1b9810 */ /* 0x000fe40007ffe0ff */
[----:B------:R-:W-:Y:S02]  /*41e0*/  ISETP.NE.AND P1, PT, R4, RZ, PT ;  /* 0x000000ff0400720c */ /* 0x000fe40003f25270 */
[----:B------:R-:W-:Y:S02]  /*41f0*/  ISETP.GE.U32.AND P0, PT, R2, R7, PT ;  /* 0x000000070200720c */ /* 0x000fe40003f06070 */
[----:B------:R-:W-:Y:S02]  /*4200*/  LOP3.LUT R2, R5, R4, RZ, 0x3c, !PT ;  /* 0x0000000405027212 */ /* 0x000fe400078e3cff */
[----:B0-----:R-:W-:Y:S02]  /*4210*/  IADD3 R6, PT, PT, R36, 0xffffffe, RZ ;  /* 0x0ffffffe24067810 */ /* 0x001fe40007ffe0ff */
[----:B------:R-:W-:-:S02]  /*4220*/  ISETP.GE.AND P4, PT, R2, RZ, PT ;  /* 0x000000ff0200720c */ /* 0x000fc40003f86270 */
[----:B------:R0:W1:Y:S05]  /*4230*/  F2I.FTZ.U32.TRUNC.NTZ R7, R6 ;  /* 0x0000000600077305 */ /* 0x00006a000021f000 */
[----:B------:R-:W-:Y:S02]  /*4240*/  @P0 VIADD R27, R27, 0x1 ;  /* 0x000000011b1b0836 */ /* 0x000fe40000000000 */
[----:B0-----:R-:W-:-:S04]  /*4250*/  HFMA2 R6, -RZ, RZ, 0, 0 ;  /* 0x00000000ff067431 */ /* 0x001fc800000001ff */
[----:B------:R-:W-:Y:S02]  /*4260*/  @!P4 IADD3 R27, PT, PT, -R27, RZ, RZ ;  /* 0x000000ff1b1bc210 */ /* 0x000fe40007ffe1ff */
[----:B------:R-:W-:Y:S01]  /*4270*/  @!P1 LOP3.LUT R27, RZ, R4, RZ, 0x33, !PT ;  /* 0x00000004ff1b9212 */ /* 0x000fe200078e33ff */
[----:B-1----:R-:W-:-:S04]  /*4280*/  IMAD.MOV R36, RZ, RZ, -R7 ;  /* 0x000000ffff247224 */ /* 0x002fc800078e0a07 */
[----:B------:R-:W-:Y:S02]  /*4290*/  IMAD.MOV R3, RZ, RZ, -R27 ;  /* 0x000000ffff037224 */ /* 0x000fe400078e0a1b */
[----:B------:R-:W-:Y:S02]  /*42a0*/  IMAD R49, R36, R47, RZ ;  /* 0x0000002f24317224 */ /* 0x000fe400078e02ff */
[----:B------:R-:W-:Y:S02]  /*42b0*/  IMAD R15, R4, R3, R5 ;  /* 0x00000003040f7224 */ /* 0x000fe400078e0205 */
[----:B------:R-:W0:Y:S01]  /*42c0*/  LDC.64 R4, c[0x0][0x398] ;  /* 0x0000e600ff047b82 */ /* 0x000e220000000a00 */
[----:B------:R-:W-:-:S07]  /*42d0*/  IMAD.HI.U32 R49, R7, R49, R6 ;  /* 0x0000003107317227 */ /* 0x000fce00078e0006 */
[----:B------:R-:W1:Y:S01]  /*42e0*/  LDC.64 R2, c[0x0][0x390] ;  /* 0x0000e400ff027b82 */ /* 0x000e620000000a00 */
[----:B0-----:R-:W-:Y:S02]  /*42f0*/  ISETP.NE.U32.AND P0, PT, R4, 0x1, PT ;  /* 0x000000010400780c */ /* 0x001fe40003f05070 */
[----:B------:R-:W-:Y:S02]  /*4300*/  IABS R4, R15 ;  /* 0x0000000f00047213 */ /* 0x000fe40000000000 */
[----:B-1----:R-:W-:-:S03]  /*4310*/  ISETP.NE.U32.AND P1, PT, R2, 0x1, PT ;  /* 0x000000010200780c */ /* 0x002fc60003f25070 */
        /* <DEDUP_REMOVED lines=11> */
[----:B------:R-:W-:-:S03]  /*43d0*/  ISETP.NE.AND.EX P5, PT, R3, RZ, PT, P1 ;  /* 0x000000ff0300720c */ /* 0x000fc60003fa5310 */
[----:B------:R-:W-:Y:S01]  /*43e0*/  IMAD.MOV.U32 R4, RZ, RZ, R2 ;  /* 0x000000ffff047224 */ /* 0x000fe200078e0002 */
[----:B------:R-:W-:Y:S01]  /*43f0*/  SEL R12, R12, RZ, P5 ;  /* 0x000000ff0c0c7207 */ /* 0x000fe20002800000 */
[----:B------:R-:W0:Y:S03]  /*4400*/  LDC.64 R2, c[0x0][0x388] ;  /* 0x0000e200ff027b82 */ /* 0x000e260000000a00 */
[----:B------:R-:W-:Y:S01]  /*4410*/  @!P4 IADD3 R4, PT, PT, -R4, RZ, RZ ;  /* 0x000000ff0404c210 */ /* 0x000fe20007ffe1ff */
[----:B------:R-:W-:Y:S01]  /*4420*/  IMAD R12, R12, UR36, RZ ;  /* 0x000000240c0c7c24 */ /* 0x000fe2000f8e02ff */
[----:B------:R-:W-:Y:S02]  /*4430*/  @!P6 LOP3.LUT R4, RZ, R14, RZ, 0x33, !PT ;  /* 0x0000000eff04e212 */ /* 0x000fe400078e33ff */
[----:B------:R-:W-:-:S03]  /*4440*/  ISETP.NE.AND.EX P4, PT, R5, RZ, PT, P0 ;  /* 0x000000ff0500720c */ /* 0x000fc60003f85300 */
[----:B------:R-:W-:Y:S01]  /*4450*/  IMAD.MOV R7, RZ, RZ, -R4 ;  /* 0x000000ffff077224 */ /* 0x000fe200078e0a04 */
[----:B------:R-:W-:-:S03]  /*4460*/  SEL R27, R27, RZ, P4 ;  /* 0x000000ff1b1b7207 */ /* 0x000fc60002000000 */
[----:B------:R-:W-:Y:S02]  /*4470*/  IMAD R36, R14, R7, R15 ;  /* 0x000000070e247224 */ /* 0x000fe400078e020f */
[----:B------:R-:W1:Y:S01]  /*4480*/  LDC.64 R6, c[0x0][0x3a0] ;  /* 0x0000e800ff067b82 */ /* 0x000e620000000a00 */
[----:B------:R-:W-:-:S07]  /*4490*/  IMAD R27, R27, UR37, R12 ;  /* 0x000000251b1b7c24 */ /* 0x000fce000f8e020c */
[----:B------:R-:W2:Y:S01]  /*44a0*/  LDC.64 R14, c[0x0][0x3a8] ;  /* 0x0000ea00ff0e7b82 */ /* 0x000ea20000000a00 */
[----:B-1----:R-:W-:-:S04]  /*44b0*/  ISETP.NE.U32.AND P1, PT, R6, 0x1, PT ;  /* 0x000000010600780c */ /* 0x002fc80003f25070 */
[----:B------:R-:W-:Y:S02]  /*44c0*/  ISETP.NE.AND.EX P1, PT, R7, RZ, PT, P1 ;  /* 0x000000ff0700720c */ /* 0x000fe40003f25310 */
[----:B--2---:R-:W-:Y:S02]  /*44d0*/  ISETP.NE.U32.AND P0, PT, R14, 0x1, PT ;  /* 0x000000010e00780c */ /* 0x004fe40003f05070 */
[----:B------:R-:W-:Y:S02]  /*44e0*/  SEL R4, R4, RZ, P1 ;  /* 0x000000ff04047207 */ /* 0x000fe40000800000 */
[----:B------:R-:W-:-:S03]  /*44f0*/  ISETP.NE.AND.EX P0, PT, R15, RZ, PT, P0 ;  /* 0x000000ff0f00720c */ /* 0x000fc60003f05300 */
[----:B------:R-:W-:Y:S01]  /*4500*/  IMAD R27, R4, UR38, R27 ;  /* 0x00000026041b7c24 */ /* 0x000fe2000f8e021b */
[----:B------:R-:W-:Y:S01]  /*4510*/  SEL R36, R36, RZ, P0 ;  /* 0x000000ff24247207 */ /* 0x000fe20000000000 */
[----:B------:R-:W1:Y:S04]  /*4520*/  LDC.64 R4, c[0x0][0x380] ;  /* 0x0000e000ff047b82 */ /* 0x000e680000000a00 */
        /* <DEDUP_REMOVED lines=22> */
.L_x_7727:
[----:B------:R-:W-:Y:S05]  /*4690*/  BSYNC.RECONVERGENT B1 ;  /* 0x0000000000017941 */ /* 0x000fea0003800200 */
.L_x_7726:
        /* <DEDUP_REMOVED lines=31> */
[----:B------:R-:W-:Y:S02]  /*4890*/  LOP3.LUT R2, R11, R6, RZ, 0x3c, !PT ;  /* 0x000000060b027212 */ /* 0x000fe400078e3cff */
[----:B------:R-:W-:Y:S01]  /*48a0*/  ISETP.NE.AND P1, PT, R6, RZ, PT ;  /* 0x000000ff0600720c */ /* 0x000fe20003f25270 */
[----:B------:R-:W-:Y:S01]  /*48b0*/  IMAD R15, R14, R7, RZ ;  /* 0x000000070e0f7224 */ /* 0x000fe200078e02ff */
[----:B------:R-:W-:Y:S01]  /*48c0*/  ISETP.GE.AND P3, PT, R2, RZ, PT ;  /* 0x000000ff0200720c */ /* 0x000fe20003f66270 */
[----:B------:R-:W0:Y:S06]  /*48d0*/  LDC R14, c[0x0][0x3c0] ;  /* 0x0000f000ff0e7b82 */ /* 0x000e2c0000000800 */
[----:B------:R-:W-:-:S06]  /*48e0*/  @P0 VIADD R12, R12, 0x1 ;  /* 0x000000010c0c0836 */ /* 0x000fcc0000000000 */
[----:B------:R-:W-:Y:S02]  /*48f0*/  @!P3 IADD3 R12, PT, PT, -R12, RZ, RZ ;  /* 0x000000ff0c0cb210 */ /* 0x000fe40007ffe1ff */
[----:B------:R-:W-:-:S04]  /*4900*/  @!P1 LOP3.LUT R12, RZ, R6, RZ, 0x33, !PT ;  /* 0x00000006ff0c9212 */ /* 0x000fc800078e33ff */
[----:B------:R-:W-:-:S05]  /*4910*/  IADD3 R2, PT, PT, -R12, RZ, RZ ;  /* 0x000000ff0c027210 */ /* 0x000fca0007ffe1ff */
[----:B------:R-:W-:Y:S01]  /*4920*/  IMAD R5, R6, R2, R11 ;  /* 0x0000000206057224 */ /* 0x000fe200078e020b */
[----:B0-----:R-:W-:Y:S01]  /*4930*/  IABS R47, R14 ;  /* 0x0000000e002f7213 */ /* 0x001fe20000000000 */
[----:B------:R-:W-:-:S03]  /*4940*/  IMAD.MOV.U32 R2, RZ, RZ, RZ ;  /* 0x000000ffff027224 */ /* 0x000fc600078e00ff */
[----:B------:R-:W-:Y:S01]  /*4950*/  IABS R6, R5 ;  /* 0x0000000500067213 */ /* 0x000fe20000000000 */
[----:B------:R-:W-:Y:S01]  /*4960*/  IMAD.HI.U32 R15, R3, R15, R2 ;  /* 0x0000000f030f7227 */ /* 0x000fe200078e0002 */
[----:B------:R-:W0:Y:S02]  /*4970*/  I2F.RP R38, R47 ;  /* 0x0000002f00267306 */ /* 0x000e240000209400 */
        /* <DEDUP_REMOVED lines=15> */
[----:B------:R-:W-:Y:S02]  /*4a70*/  @P0 IADD3 R34, PT, PT, R34, 0x1, RZ ;  /* 0x0000000122220810 */ /* 0x000fe40007ffe0ff */
[----:B-1----:R-:W-:-:S04]  /*4a80*/  IADD3 R38, PT, PT, RZ, -R7, RZ ;  /* 0x80000007ff267210 */ /* 0x002fc80007ffe0ff */
[----:B------:R-:W-:Y:S01]  /*4a90*/  @!P3 IMAD.MOV R34, RZ, RZ, -R34 ;  /* 0x000000ffff22b224 */ /* 0x000fe200078e0a22 */
[----:B------:R-:W-:Y:S01]  /*4aa0*/  @!P1 LOP3.LUT R34, RZ, R4, RZ, 0x33, !PT ;  /* 0x00000004ff229212 */ /* 0x000fe200078e33ff */
[----:B------:R-:W-:-:S03]  /*4ab0*/  IMAD R49, R38, R47, RZ ;  /* 0x0000002f26317224 */ /* 0x000fc600078e02ff */
[----:B------:R-:W-:Y:S01]  /*4ac0*/  IADD3 R3, PT, PT, -R34, RZ, RZ ;  /* 0x000000ff22037210 */ /* 0x000fe20007ffe1ff */
[----:B------:R-:W-:-:S04]  /*4ad0*/  IMAD.HI.U32 R49, R7, R49, R6 ;  /* 0x0000003107317227 */ /* 0x000fc800078e0006 */
[----:B------:R-:W-:Y:S02]  /*4ae0*/  IMAD R15, R4, R3, R5 ;  /* 0x00000003040f7224 */ /* 0x000fe400078e0205 */
[----:B------:R-:W0:Y:S08]  /*4af0*/  LDC.64 R4, c[0x0][0x398] ;  /* 0x0000e600ff047b82 */ /* 0x000e300000000a00 */
[----:B------:R-:W1:Y:S01]  /*4b00*/  LDC.64 R2, c[0x0][0x390] ;  /* 0x0000e400ff027b82 */ /* 0x000e620000000a00 */
[----:B0-----:R-:W-:-:S02]  /*4b10*/  ISETP.NE.U32.AND P0, PT, R4, 0x1, PT ;  /* 0x000000010400780c */ /* 0x001fc40003f05070 */
[----:B------:R-:W-:Y:S02]  /*4b20*/  IABS R4, R15 ;  /* 0x0000000f00047213 */ /* 0x000fe40000000000 */
[----:B-1----:R-:W-:-:S03]  /*4b30*/  ISETP.NE.U32.AND P1, PT, R2, 0x1, PT ;  /* 0x000000010200780c */ /* 0x002fc60003f25070 */
        /* <DEDUP_REMOVED lines=11> */
[----:B------:R-:W-:-:S04]  /*4bf0*/  ISETP.NE.AND.EX P3, PT, R5, RZ, PT, P0 ;  /* 0x000000ff0500720c */ /* 0x000fc80003f65300 */
[----:B------:R-:W-:Y:S02]  /*4c00*/  MOV R4, R2 ;  /* 0x0000000200047202 */ /* 0x000fe40000000f00 */
[----:B------:R-:W-:-:S03]  /*4c10*/  SEL R34, R34, RZ, P3 ;  /* 0x000000ff22227207 */ /* 0x000fc60001800000 */
[----:B------:R-:W-:Y:S01]  /*4c20*/  @!P5 IMAD.MOV R4, RZ, RZ, -R4 ;  /* 0x000000ffff04d224 */ /* 0x000fe200078e0a04 */
[----:B------:R-:W-:Y:S02]  /*4c30*/  @!P4 LOP3.LUT R4, RZ, R14, RZ, 0x33, !PT ;  /* 0x0000000eff04c212 */ /* 0x000fe400078e33ff */
[----:B------:R-:W-:Y:S02]  /*4c40*/  ISETP.NE.AND.EX P4, PT, R3, RZ, PT, P1 ;  /* 0x000000ff0300720c */ /* 0x000fe40003f85310 */
[----:B------:R-:W-:Y:S01]  /*4c50*/  IADD3 R7, PT, PT, -R4, RZ, RZ ;  /* 0x000000ff04077210 */ /* 0x000fe20007ffe1ff */
[----:B------:R-:W0:Y:S01]  /*4c60*/  LDC.64 R2, c[0x0][0x388] ;  /* 0x0000e200ff027b82 */ /* 0x000e220000000a00 */
[----:B------:R-:W-:-:S03]  /*4c70*/  SEL R12, R12, RZ, P4 ;  /* 0x000000ff0c0c7207 */ /* 0x000fc60002000000 */
[----:B------:R-:W-:Y:S02]  /*4c80*/  IMAD R38, R14, R7, R15 ;  /* 0x000000070e267224 */ /* 0x000fe400078e020f */
[----:B------:R-:W-:Y:S02]  /*4c90*/  IMAD R5, R12, UR36, RZ ;  /* 0x000000240c057c24 */ /* 0x000fe4000f8e02ff */
[----:B------:R-:W1:Y:S02]  /*4ca0*/  LDC.64 R6, c[0x0][0x3a0] ;  /* 0x0000e800ff067b82 */ /* 0x000e640000000a00 */
[----:B------:R-:W-:-:S06]  /*4cb0*/  IMAD R5, R34, UR37, R5 ;  /* 0x0000002522057c24 */ /* 0x000fcc000f8e0205 */
[----:B------:R-:W2:Y:S01]  /*4cc0*/  LDC.64 R14, c[0x0][0x3a8] ;  /* 0x0000ea00ff0e7b82 */ /* 0x000ea20000000a00 */
[----:B-1----:R-:W-:-:S04]  /*4cd0*/  ISETP.NE.U32.AND P1, PT, R6, 0x1, PT ;  /* 0x000000010600780c */ /* 0x002fc80003f25070 */
[----:B------:R-:W-:Y:S02]  /*4ce0*/  ISETP.NE.AND.EX P1, PT, R7, RZ, PT, P1 ;  /* 0x000000ff0700720c */ /* 0x000fe40003f25310 */
[----:B--2---:R-:W-:Y:S02]  /*4cf0*/  ISETP.NE.U32.AND P0, PT, R14, 0x1, PT ;  /* 0x000000010e00780c */ /* 0x004fe40003f05070 */
        /* <DEDUP_REMOVED lines=27> */
.L_x_7729:
[----:B------:R-:W-:Y:S05]  /*4eb0*/  BSYNC.RECONVERGENT B1 ;  /* 0x0000000000017941 */ /* 0x000fea0003800200 */
.L_x_7728:
        /* <DEDUP_REMOVED lines=28> */
[C---:B------:R-:W-:Y:S01]  /*5080*/  FADD R32, -R7.reuse, R21 ;  /* 0x0000001507207221 */ /* 0x040fe20000000100 */
[----:B------:R-:W-:Y:S01]  /*5090*/  FADD R22, -R7, R22 ;  /* 0x0000001607167221 */ /* 0x000fe20000000100 */
[----:B------:R-:W-:Y:S01]  /*50a0*/  FFMA R3, R42, 1.4426950216293334961, -R3 ;  /* 0x3fb8aa3b2a037823 */ /* 0x000fe20000000803 */
[----:B------:R-:W-:Y:S01]  /*50b0*/  FFMA R15, R44, 1.4426950216293334961, -R13 ;  /* 0x3fb8aa3b2c0f7823 */ /* 0x000fe2000000080d */
[-C--:B------:R-:W-:Y:S01]  /*50c0*/  FFMA.RM R13, R17, R6.reuse, 12582913 ;  /* 0x4b400001110d7423 */ /* 0x080fe20000004006 */
        /* <DEDUP_REMOVED lines=12> */
[-C--:B------:R-:W-:Y:S01]  /*5190*/  FFMA.SAT R7, R26, R5.reuse, 0.5 ;  /* 0x3f0000001a077423 */ /* 0x080fe20000002005 */
[-C--:B------:R-:W-:Y:S01]  /*51a0*/  FFMA.SAT R15, R32, R5.reuse, 0.5 ;  /* 0x3f000000200f7423 */ /* 0x080fe20000002005 */
[-C--:B------:R-:W-:Y:S01]  /*51b0*/  FFMA.SAT R17, R22, R5.reuse, 0.5 ;  /* 0x3f00000016117423 */ /* 0x080fe20000002005 */
[C---:B------:R-:W-:Y:S01]  /*51c0*/  FFMA R3, R40.reuse, 1.4426950216293334961, -R3 ;  /* 0x3fb8aa3b28037823 */ /* 0x040fe20000000803 */
[-C--:B------:R-:W-:Y:S01]  /*51d0*/  FFMA.RM R18, R7, R6.reuse, 12582913 ;  /* 0x4b40000107127423 */ /* 0x080fe20000004006 */
[-C--:B------:R-:W-:Y:S01]  /*51e0*/  FFMA.RM R15, R15, R6.reuse, 12582913 ;  /* 0x4b4000010f0f7423 */ /* 0x080fe20000004006 */
[----:B------:R-:W-:Y:S01]  /*51f0*/  FFMA.RM R17, R17, R6, 12582913 ;  /* 0x4b40000111117423 */ /* 0x000fe20000004006 */
[----:B------:R-:W-:Y:S01]  /*5200*/  FFMA R19, R40, 1.925963033500011079e-08, R3 ;  /* 0x32a5706028137823 */ /* 0x000fe20000000003 */
[----:B------:R-:W-:Y:S01]  /*5210*/  FADD R3, R18, -12583039 ;  /* 0xcb40007f12037421 */ /* 0x000fe20000000000 */
[----:B------:R-:W-:Y:S01]  /*5220*/  FADD R7, R15, -12583039 ;  /* 0xcb40007f0f077421 */ /* 0x000fe20000000000 */
[-C--:B------:R-:W-:Y:S01]  /*5230*/  FFMA.SAT R47, R12, R5.reuse, 0.5 ;  /* 0x3f0000000c2f7423 */ /* 0x080fe20000002005 */
[----:B------:R-:W0:Y:S01]  /*5240*/  MUFU.EX2 R42, R42 ;  /* 0x0000002a002a7308 */ /* 0x000e220000000800 */
[----:B------:R-:W-:Y:S01]  /*5250*/  FFMA R3, R26, 1.4426950216293334961, -R3 ;  /* 0x3fb8aa3b1a037823 */ /* 0x000fe20000000803 */
[----:B------:R-:W-:Y:S01]  /*5260*/  FFMA R7, R32, 1.4426950216293334961, -R7 ;  /* 0x3fb8aa3b20077823 */ /* 0x000fe20000000807 */
[-C--:B------:R-:W-:Y:S01]  /*5270*/  FFMA.SAT R49, R8, R5.reuse, 0.5 ;  /* 0x3f00000008317423 */ /* 0x080fe20000002005 */
[----:B------:R-:W-:Y:S01]  /*5280*/  SHF.L.U32 R13, R13, 0x17, RZ ;  /* 0x000000170d0d7819 */ /* 0x000fe200000006ff */
[----:B------:R-:W-:Y:S01]  /*5290*/  FFMA R44, R26, 1.925963033500011079e-08, R3 ;  /* 0x32a570601a2c7823 */ /* 0x000fe20000000003 */
[----:B------:R-:W-:Y:S01]  /*52a0*/  FFMA R32, R32, 1.925963033500011079e-08, R7 ;  /* 0x32a5706020207823 */ /* 0x000fe20000000007 */
[----:B------:R-:W-:Y:S01]  /*52b0*/  FFMA.SAT R3, R14, R5, 0.5 ;  /* 0x3f0000000e037423 */ /* 0x000fe20000002005 */
[----:B------:R-:W-:Y:S01]  /*52c0*/  FADD R7, R17, -12583039 ;  /* 0xcb40007f11077421 */ /* 0x000fe20000000000 */
[----:B------:R0:W2:Y:S01]  /*52d0*/  MUFU.EX2 R26, R21 ;  /* 0x00000015001a7308 */ /* 0x0000a20000000800 */
[----:B------:R-:W-:-:S02]  /*52e0*/  IMAD.SHL.U32 R11, R11, 0x800000, RZ ;  /* 0x008000000b0b7824 */ /* 0x000fc400078e00ff */
[----:B------:R-:W-:Y:S01]  /*52f0*/  FFMA.RM R3, R3, R6, 12582913 ;  /* 0x4b40000103037423 */ /* 0x000fe20000004006 */
[----:B------:R-:W-:Y:S01]  /*5300*/  FFMA R7, R22, 1.4426950216293334961, -R7 ;  /* 0x3fb8aa3b16077823 */ /* 0x000fe20000000807 */
[----:B------:R-:W-:Y:S01]  /*5310*/  IMAD.SHL.U32 R18, R18, 0x800000, RZ ;  /* 0x0080000012127824 */ /* 0x000fe200078e00ff */
[----:B------:R-:W-:Y:S01]  /*5320*/  SHF.L.U32 R15, R15, 0x17, RZ ;  /* 0x000000170f0f7819 */ /* 0x000fe200000006ff */
[----:B------:R-:W-:Y:S01]  /*5330*/  FADD R23, R3, -12583039 ;  /* 0xcb40007f03177421 */ /* 0x000fe20000000000 */
[----:B------:R-:W-:Y:S01]  /*5340*/  FFMA R27, R22, 1.925963033500011079e-08, R7 ;  /* 0x32a57060161b7823 */ /* 0x000fe20000000007 */
[-C--:B------:R-:W-:Y:S01]  /*5350*/  FFMA.SAT R7, R20, R5.reuse, 0.5 ;  /* 0x3f00000014077423 */ /* 0x080fe20000002005 */
[----:B0-----:R-:W-:Y:S01]  /*5360*/  FMUL R21, R11, R42 ;  /* 0x0000002a0b157220 */ /* 0x001fe20000400000 */
[----:B------:R-:W-:Y:S01]  /*5370*/  FFMA R23, R14, 1.4426950216293334961, -R23 ;  /* 0x3fb8aa3b0e177823 */ /* 0x000fe20000000817 */
[----:B------:R-:W-:Y:S01]  /*5380*/  FFMA.SAT R11, R10, R5, 0.5 ;  /* 0x3f0000000a0b7423 */ /* 0x000fe20000002005 */
[-C--:B------:R-:W-:Y:S01]  /*5390*/  FFMA.RM R7, R7, R6.reuse, 12582913 ;  /* 0x4b40000107077423 */ /* 0x080fe20000004006 */
[----:B------:R-:W-:Y:S01]  /*53a0*/  MUFU.EX2 R32, R32 ;  /* 0x0000002000207308 */ /* 0x000fe20000000800 */
[----:B------:R-:W-:Y:S01]  /*53b0*/  FFMA R14, R14, 1.925963033500011079e-08, R23 ;  /* 0x32a570600e0e7823 */ /* 0x000fe20000000017 */
[----:B------:R-:W-:Y:S01]  /*53c0*/  FFMA.RM R11, R11, R6, 12582913 ;  /* 0x4b4000010b0b7423 */ /* 0x000fe20000004006 */
[----:B------:R-:W-:Y:S01]  /*53d0*/  FADD R23, R7, -12583039 ;  /* 0xcb40007f07177421 */ /* 0x000fe20000000000 */
[----:B------:R-:W-:Y:S01]  /*53e0*/  SHF.L.U32 R3, R3, 0x17, RZ ;  /* 0x0000001703037819 */ /* 0x000fe200000006ff */
[----:B------:R-:W-:-:S02]  /*53f0*/  IMAD.SHL.U32 R17, R17, 0x800000, RZ ;  /* 0x0080000011117824 */ /* 0x000fc400078e00ff */
[C---:B------:R-:W-:Y:S01]  /*5400*/  FFMA R23, R20.reuse, 1.4426950216293334961, -R23 ;  /* 0x3fb8aa3b14177823 */ /* 0x040fe20000000817 */
[----:B------:R-:W-:Y:S01]  /*5410*/  MUFU.EX2 R14, R14 ;  /* 0x0000000e000e7308 */ /* 0x000fe20000000800 */
[----:B------:R-:W-:Y:S02]  /*5420*/  IMAD.SHL.U32 R7, R7, 0x800000, RZ ;  /* 0x0080000007077824 */ /* 0x000fe400078e00ff */
[----:B------:R-:W-:Y:S01]  /*5430*/  FFMA R22, R20, 1.925963033500011079e-08, R23 ;  /* 0x32a5706014167823 */ /* 0x000fe20000000017 */
[----:B------:R-:W-:Y:S01]  /*5440*/  SHF.L.U32 R23, R9, 0x17, RZ ;  /* 0x0000001709177819 */ /* 0x000fe200000006ff */
[----:B------:R-:W-:-:S03]  /*5450*/  FFMA.RM R9, R47, R6, 12582913 ;  /* 0x4b4000012f097423 */ /* 0x000fc60000004006 */
[----:B------:R-:W0:Y:S01]  /*5460*/  MUFU.EX2 R20, R19 ;  /* 0x0000001300147308 */ /* 0x000e220000000800 */
[----:B------:R-:W-:Y:S01]  /*5470*/  FADD R47, R9, -12583039 ;  /* 0xcb40007f092f7421 */ /* 0x000fe20000000000 */
[----:B--2---:R-:W-:Y:S01]  /*5480*/  FMUL R23, R23, R26 ;  /* 0x0000001a17177220 */ /* 0x004fe20000400000 */
[----:B------:R-:W-:Y:S02]  /*5490*/  SHF.L.U32 R9, R9, 0x17, RZ ;  /* 0x0000001709097819 */ /* 0x000fe400000006ff */
[----:B------:R-:W-:-:S03]  /*54a0*/  FFMA R47, R12, 1.4426950216293334961, -R47 ;  /* 0x3fb8aa3b0c2f7823 */ /* 0x000fc6000000082f */
[----:B------:R-:W-:Y:S01]  /*54b0*/  MUFU.EX2 R22, R22 ;  /* 0x0000001600167308 */ /* 0x000fe20000000800 */
[----:B------:R-:W-:Y:S01]  /*54c0*/  FFMA R26, R12, 1.925963033500011079e-08, R47 ;  /* 0x32a570600c1a7823 */ /* 0x000fe2000000002f */
[----:B------:R-:W-:Y:S01]  /*54d0*/  FFMA.RM R12, R49, R6, 12582913 ;  /* 0x4b400001310c7423 */ /* 0x000fe20000004006 */
[----:B------:R-:W-:-:S04]  /*54e0*/  FADD R47, R11, -12583039 ;  /* 0xcb40007f0b2f7421 */ /* 0x000fc80000000000 */
[----:B------:R-:W-:Y:S01]  /*54f0*/  FFMA R47, R10, 1.4426950216293334961, -R47 ;  /* 0x3fb8aa3b0a2f7823 */ /* 0x000fe2000000082f */
[----:B------:R-:W-:Y:S01]  /*5500*/  MUFU.EX2 R26, R26 ;  /* 0x0000001a001a7308 */ /* 0x000fe20000000800 */
[----:B0-----:R-:W-:Y:S01]  /*5510*/  FMUL R20, R13, R20 ;  /* 0x000000140d147220 */ /* 0x001fe20000400000 */
[----:B------:R-:W-:Y:S01]  /*5520*/  FADD R13, R12, -12583039 ;  /* 0xcb40007f0c0d7421 */ /* 0x000fe20000000000 */
[----:B------:R-:W-:Y:S01]  /*5530*/  FFMA R40, R10, 1.925963033500011079e-08, R47 ;  /* 0x32a570600a287823 */ /* 0x000fe2000000002f */
[----:B------:R-:W-:Y:S02]  /*5540*/  SHF.L.U32 R12, R12, 0x17, RZ ;  /* 0x000000170c0c7819 */ /* 0x000fe400000006ff */
[C---:B------:R-:W-:Y:S02]  /*5550*/  FFMA R13, R8.reuse, 1.4426950216293334961, -R13 ;  /* 0x3fb8aa3b080d7823 */ /* 0x040fe4000000080d */
[----:B------:R-:W0:Y:S02]  /*5560*/  MUFU.EX2 R47, R44 ;  /* 0x0000002c002f7308 */ /* 0x000e240000000800 */
[----:B------:R-:W-:Y:S01]  /*5570*/  FFMA R42, R8, 1.925963033500011079e-08, R13 ;  /* 0x32a57060082a7823 */ /* 0x000fe2000000000d */
[----:B------:R-:W-:-:S04]  /*5580*/  FFMA.SAT R13, R4, R5, 0.5 ;  /* 0x3f000000040d7423 */ /* 0x000fc80000002005 */
[----:B------:R-:W-:Y:S01]  /*5590*/  FFMA.RM R8, R13, R6, 12582913 ;  /* 0x4b4000010d087423 */ /* 0x000fe20000004006 */
[----:B------:R-:W2:Y:S03]  /*55a0*/  MUFU.EX2 R10, R27 ;  /* 0x0000001b000a7308 */ /* 0x000ea60000000800 */
[----:B------:R-:W-:-:S04]  /*55b0*/  FADD R13, R8, -12583039 ;  /* 0xcb40007f080d7421 */ /* 0x000fc80000000000 */
[----:B------:R-:W-:Y:S01]  /*55c0*/  FFMA R13, R4, 1.4426950216293334961, -R13 ;  /* 0x3fb8aa3b040d7823 */ /* 0x000fe2000000080d */
[----:B------:R-:W3:Y:S01]  /*55d0*/  MUFU.EX2 R49, R42 ;  /* 0x0000002a00317308 */ /* 0x000ee20000000800 */
[----:B0-----:R-:W-:Y:S01]  /*55e0*/  FMUL R19, R18, R47 ;  /* 0x0000002f12137220 */ /* 0x001fe20000400000 */
[----:B------:R-:W-:Y:S01]  /*55f0*/  FMUL R18, R15, R32 ;  /* 0x000000200f127220 */ /* 0x000fe20000400000 */
[----:B------:R-:W-:Y:S01]  /*5600*/  FFMA R44, R4, 1.925963033500011079e-08, R13 ;  /* 0x32a57060042c7823 */ /* 0x000fe2000000000d */
[----:B------:R-:W-:-:S04]  /*5610*/  FFMA.SAT R13, R2, R5, 0.5 ;  /* 0x3f000000020d7423 */ /* 0x000fc80000002005 */
[----:B------:R-:W-:Y:S01]  /*5620*/  FFMA.RM R4, R13, R6, 12582913 ;  /* 0x4b4000010d047423 */ /* 0x000fe20000004006 */
[----:B--2---:R-:W-:Y:S01]  /*5630*/  FMUL R17, R17, R10 ;  /* 0x0000000a11117220 */ /* 0x004fe20000400000 */
[----:B------:R-:W-:Y:S01]  /*5640*/  FMUL R10, R7, R22 ;  /* 0x00000016070a7220 */ /* 0x000fe20000400000 */
[----:B------:R-:W-:Y:S01]  /*5650*/  FFMA.SAT R7, R36, R5, 0.5 ;  /* 0x3f00000024077423 */ /* 0x000fe20000002005 */
[----:B------:R-:W-:Y:S01]  /*5660*/  FADD R13, R4, -12583039 ;  /* 0xcb40007f040d7421 */ /* 0x000fe20000000000 */
[----:B------:R-:W-:Y:S01]  /*5670*/  MUFU.EX2 R47, R40 ;  /* 0x00000028002f7308 */ /* 0x000fe20000000800 */
[----:B------:R-:W-:Y:S01]  /*5680*/  FMUL R22, R9, R26 ;  /* 0x0000001a09167220 */ /* 0x000fe20000400000 */
[----:B------:R-:W-:Y:S01]  /*5690*/  FFMA.RM R7, R7, R6, 12582913 ;  /* 0x4b40000107077423 */ /* 0x000fe20000004006 */
[----:B------:R-:W-:Y:S01]  /*56a0*/  FFMA R13, R2, 1.4426950216293334961, -R13 ;  /* 0x3fb8aa3b020d7823 */ /* 0x000fe2000000080d */
[----:B------:R-:W-:-:S03]  /*56b0*/  SHF.L.U32 R4, R4, 0x17, RZ ;  /* 0x0000001704047819 */ /* 0x000fc600000006ff */
[----:B------:R-:W-:Y:S01]  /*56c0*/  FFMA R2, R2, 1.925963033500011079e-08, R13 ;  /* 0x32a5706002027823 */ /* 0x000fe2000000000d */
[----:B------:R-:W-:Y:S01]  /*56d0*/  FFMA.SAT R13, R16, R5, 0.5 ;  /* 0x3f000000100d7423 */ /* 0x000fe20000002005 */
[----:B------:R-:W-:Y:S03]  /*56e0*/  MUFU.EX2 R44, R44 ;  /* 0x0000002c002c7308 */ /* 0x000fe60000000800 */
[----:B------:R-:W-:-:S04]  /*56f0*/  FFMA.RM R13, R13, R6, 12582913 ;  /* 0x4b4000010d0d7423 */ /* 0x000fc80000004006 */
[----:B------:R-:W-:-:S04]  /*5700*/  FADD R15, R13, -12583039 ;  /* 0xcb40007f0d0f7421 */ /* 0x000fc80000000000 */
[----:B------:R-:W-:-:S04]  /*5710*/  FFMA R15, R16, 1.4426950216293334961, -R15 ;  /* 0x3fb8aa3b100f7823 */ /* 0x000fc8000000080f */
[----:B------:R-:W-:Y:S01]  /*5720*/  FFMA R27, R16, 1.925963033500011079e-08, R15 ;  /* 0x32a57060101b7823 */ /* 0x000fe2000000000f */
[----:B------:R-:W-:Y:S01]  /*5730*/  FFMA.SAT R15, R0, R5, 0.5 ;  /* 0x3f000000000f7423 */ /* 0x000fe20000002005 */
[----:B------:R-:W-:-:S03]  /*5740*/  FMUL R16, R3, R14 ;  /* 0x0000000e03107220 */ /* 0x000fc60000400000 */
[----:B------:R-:W-:Y:S01]  /*5750*/  FFMA.RM R15, R15, R6, 12582913 ;  /* 0x4b4000010f0f7423 */ /* 0x000fe20000004006 */
[----:B------:R-:W-:Y:S03]  /*5760*/  MUFU.EX2 R27, R27 ;  /* 0x0000001b001b7308 */ /* 0x000fe60000000800 */
[C---:B------:R-:W-:Y:S01]  /*5770*/  FADD R3, R15.reuse, -12583039 ;  /* 0xcb40007f0f037421 */ /* 0x040fe20000000000 */
[----:B------:R-:W-:-:S03]  /*5780*/  SHF.L.U32 R15, R15, 0x17, RZ ;  /* 0x000000170f0f7819 */ /* 0x000fc600000006ff */
[----:B------:R-:W-:-:S04]  /*5790*/  FFMA R3, R0, 1.4426950216293334961, -R3 ;  /* 0x3fb8aa3b00037823 */ /* 0x000fc80000000803 */
[----:B------:R-:W-:Y:S01]  /*57a0*/  FFMA R46, R0, 1.925963033500011079e-08, R3 ;  /* 0x32a57060002e7823 */ /* 0x000fe20000000003 */
[C---:B------:R-:W-:Y:S01]  /*57b0*/  FADD R3, R7.reuse, -12583039 ;  /* 0xcb40007f07037421 */ /* 0x040fe20000000000 */
[----:B------:R-:W-:Y:S01]  /*57c0*/  FADD R0, RZ, R23 ;  /* 0x00000017ff007221 */ /* 0x000fe20000000000 */
[----:B------:R-:W-:Y:S02]  /*57d0*/  IMAD.SHL.U32 R7, R7, 0x800000, RZ ;  /* 0x0080000007077824 */ /* 0x000fe400078e00ff */
[C---:B------:R-:W-:Y:S01]  /*57e0*/  FFMA R3, R36.reuse, 1.4426950216293334961, -R3 ;  /* 0x3fb8aa3b24037823 */ /* 0x040fe20000000803 */
[----:B------:R-:W-:Y:S03]  /*57f0*/  MUFU.EX2 R46, R46 ;  /* 0x0000002e002e7308 */ /* 0x000fe60000000800 */
[----:B------:R-:W-:Y:S01]  /*5800*/  FFMA R36, R36, 1.925963033500011079e-08, R3 ;  /* 0x32a5706024247823 */ /* 0x000fe20000000003 */
[-C--:B------:R-:W-:Y:S01]  /*5810*/  FFMA.SAT R3, R38, R5.reuse, 0.5 ;  /* 0x3f00000026037423 */ /* 0x080fe20000002005 */
[----:B------:R-:W-:-:S03]  /*5820*/  FFMA.SAT R5, R34, R5, 0.5 ;  /* 0x3f00000022057423 */ /* 0x000fc60000002005 */
[-C--:B------:R-:W-:Y:S01]  /*5830*/  FFMA.RM R14, R3, R6.reuse, 12582913 ;  /* 0x4b400001030e7423 */ /* 0x080fe20000004006 */
[----:B------:R-:W-:Y:S01]  /*5840*/  FFMA.RM R32, R5, R6, 12582913 ;  /* 0x4b40000105207423 */ /* 0x000fe20000004006 */
[----:B------:R-:W0:Y:S02]  /*5850*/  MUFU.EX2 R36, R36 ;  /* 0x0000002400247308 */ /* 0x000e240000000800 */
[----:B------:R-:W-:-:S04]  /*5860*/  FADD R3, R14, -12583039 ;  /* 0xcb40007f0e037421 */ /* 0x000fc80000000000 */
[C---:B------:R-:W-:Y:S02]  /*5870*/  FFMA R3, R38.reuse, 1.4426950216293334961, -R3 ;  /* 0x3fb8aa3b26037823 */ /* 0x040fe40000000803 */
[----:B------:R3:W2:Y:S02]  /*5880*/  MUFU.EX2 R5, R2 ;  /* 0x0000000200057308 */ /* 0x0006a40000000800 */
[----:B------:R-:W-:Y:S01]  /*5890*/  FFMA R38, R38, 1.925963033500011079e-08, R3 ;  /* 0x32a5706026267823 */ /* 0x000fe20000000003 */
[----:B------:R-:W-:-:S04]  /*58a0*/  FADD R3, R0, R21 ;  /* 0x0000001500037221 */ /* 0x000fc80000000000 */
[----:B------:R-:W-:Y:S01]  /*58b0*/  FADD R0, R3, R20 ;  /* 0x0000001403007221 */ /* 0x000fe20000000000 */
[----:B---3--:R-:W-:Y:S01]  /*58c0*/  FMUL R2, R12, R49 ;  /* 0x000000310c027220 */ /* 0x008fe20000400000 */
[----:B0-----:R-:W-:Y:S02]  /*58d0*/  FMUL R7, R7, R36 ;  /* 0x0000002407077220 */ /* 0x001fe40000400000 */
[----:B------:R-:W-:Y:S01]  /*58e0*/  FADD R3, R0, R19 ;  /* 0x0000001300037221 */ /* 0x000fe20000000000 */
[----:B------:R-:W-:Y:S02]  /*58f0*/  IMAD.SHL.U32 R0, R11, 0x800000, RZ ;  /* 0x008000000b007824 */ /* 0x000fe400078e00ff */
[----:B------:R-:W-:Y:S02]  /*5900*/  IMAD.SHL.U32 R11, R8, 0x800000, RZ ;  /* 0x00800000080b7824 */ /* 0x000fe400078e00ff */
[----:B------:R-:W-:Y:S01]  /*5910*/  FADD R6, R3, R18 ;  /* 0x0000001203067221 */ /* 0x000fe20000000000 */
[----:B------:R-:W-:Y:S01]  /*5920*/  FMUL R0, R0, R47 ;  /* 0x0000002f00007220 */ /* 0x000fe20000400000 */
[----:B------:R-:W-:Y:S01]  /*5930*/  FADD R47, R32, -12583039 ;  /* 0xcb40007f202f7421 */ /* 0x000fe20000000000 */
[----:B------:R-:W-:-:S02]  /*5940*/  IMAD.SHL.U32 R8, R13, 0x800000, RZ ;  /* 0x008000000d087824 */ /* 0x000fc400078e00ff */
[----:B------:R-:W-:Y:S01]  /*5950*/  FADD R3, R6, R17 ;  /* 0x0000001106037221 */ /* 0x000fe20000000000 */
[----:B--2---:R-:W-:Y:S01]  /*5960*/  FMUL R4, R4, R5 ;  /* 0x0000000504047220 */ /* 0x004fe20000400000 */
[----:B------:R-:W-:Y:S01]  /*5970*/  FFMA R47, R34, 1.4426950216293334961, -R47 ;  /* 0x3fb8aa3b222f7823 */ /* 0x000fe2000000082f */
[----:B------:R-:W-:Y:S01]  /*5980*/  FMUL R5, R8, R27 ;  /* 0x0000001b08057220 */ /* 0x000fe20000400000 */
[----:B------:R-:W-:Y:S02]  /*5990*/  FADD R3, R3, R16 ;  /* 0x0000001003037221 */ /* 0x000fe40000000000 */
[----:B------:R-:W-:Y:S02]  /*59a0*/  FFMA R47, R34, 1.925963033500011079e-08, R47 ;  /* 0x32a57060222f7823 */ /* 0x000fe4000000002f */
[----:B------:R-:W-:Y:S02]  /*59b0*/  FADD R3, R3, R10 ;  /* 0x0000000a03037221 */ /* 0x000fe40000000000 */
[----:B------:R-:W-:Y:S02]  /*59c0*/  MUFU.EX2 R26, R47 ;  /* 0x0000002f001a7308 */ /* 0x000fe40000000800 */
[----:B------:R-:W-:Y:S01]  /*59d0*/  FADD R9, R3, R22 ;  /* 0x0000001603097221 */ /* 0x000fe20000000000 */
[----:B------:R-:W-:-:S03]  /*59e0*/  FMUL R3, R11, R44 ;  /* 0x0000002c0b037220 */ /* 0x000fc60000400000 */
[----:B------:R-:W-:Y:S02]  /*59f0*/  FADD R9, R9, R0 ;  /* 0x0000000009097221 */ /* 0x000fe40000000000 */
[----:B------:R-:W0:Y:S02]  /*5a00*/  MUFU.EX2 R11, R38 ;  /* 0x00000026000b7308 */ /* 0x000e240000000800 */
[----:B------:R-:W-:-:S04]  /*5a10*/  FADD R6, R9, R2 ;  /* 0x0000000209067221 */ /* 0x000fc80000000000 */
[----:B------:R-:W-:Y:S01]  /*5a20*/  FADD R9, R6, R3 ;  /* 0x0000000306097221 */ /* 0x000fe20000000000 */
[----:B------:R-:W-:-:S03]  /*5a30*/  FMUL R6, R15, R46 ;  /* 0x0000002e0f067220 */ /* 0x000fc60000400000 */
[----:B------:R-:W-:-:S04]  /*5a40*/  FADD R8, R9, R4 ;  /* 0x0000000409087221 */ /* 0x000fc80000000000 */
[----:B------:R-:W-:Y:S01]  /*5a50*/  FADD R9, R8, R5 ;  /* 0x0000000508097221 */ /* 0x000fe20000000000 */
[----:B------:R-:W-:-:S03]  /*5a60*/  SHF.L.U32 R8, R14, 0x17, RZ ;  /* 0x000000170e087819 */ /* 0x000fc600000006ff */
[----:B------:R-:W-:Y:S01]  /*5a70*/  FADD R12, R9, R6 ;  /* 0x00000006090c7221 */ /* 0x000fe20000000000 */
[----:B------:R-:W-:Y:S02]  /*5a80*/  IMAD.SHL.U32 R9, R32, 0x800000, RZ ;  /* 0x0080000020097824 */ /* 0x000fe400078e00ff */
[----:B0-----:R-:W-:Y:S01]  /*5a90*/  FMUL R8, R8, R11 ;  /* 0x0000000b08087220 */ /* 0x001fe20000400000 */
        /* <DEDUP_REMOVED lines=13> */
.L_x_7797:
        /* <DEDUP_REMOVED lines=12> */
[----:B01----:R-:W-:Y:S05]  /*5c30*/  CALL.REL.NOINC `($__internal_113_$__cuda_sm3x_div_rn_noftz_f32_slowpath) ;  /* 0x0000002800f87944 */ /* 0x003fea0003c00000 */
[----:B------:R-:W-:-:S07]  /*5c40*/  IMAD.MOV.U32 R12, RZ, RZ, R11 ;  /* 0x000000ffff0c7224 */ /* 0x000fce00078e000b */
.L_x_7732:
[----:B------:R-:W-:Y:S05]  /*5c50*/  BSYNC.RECONVERGENT B3 ;  /* 0x0000000000037941 */ /* 0x000fea0003800200 */
.L_x_7731:
        /* <DEDUP_REMOVED lines=12> */
[----:B01----:R-:W-:Y:S05]  /*5d20*/  CALL.REL.NOINC `($__internal_113_$__cuda_sm3x_div_rn_noftz_f32_slowpath) ;  /* 0x0000002800bc7944 */ /* 0x003fea0003c00000 */
[----:B------:R-:W-:-:S07]  /*5d30*/  MOV R13, R11 ;  /* 0x0000000b000d7202 */ /* 0x000fce0000000f00 */
.L_x_7734:
[----:B------:R-:W-:Y:S05]  /*5d40*/  BSYNC.RECONVERGENT B3 ;  /* 0x0000000000037941 */ /* 0x000fea0003800200 */
.L_x_7733:
        /* <DEDUP_REMOVED lines=12> */
[----:B01----:R-:W-:Y:S05]  /*5e10*/  CALL.REL.NOINC `($__internal_113_$__cuda_sm3x_div_rn_noftz_f32_slowpath) ;  /* 0x0000002800807944 */ /* 0x003fea0003c00000 */
[----:B------:R-:W-:-:S07]  /*5e20*/  IMAD.MOV.U32 R26, RZ, RZ, R11 ;  /* 0x000000ffff1a7224 */ /* 0x000fce00078e000b */
.L_x_7736:
[----:B------:R-:W-:Y:S05]  /*5e30*/  BSYNC.RECONVERGENT B3 ;  /* 0x0000000000037941 */ /* 0x000fea0003800200 */
.L_x_7735:
        /* <DEDUP_REMOVED lines=14> */
.L_x_7738:
[----:B------:R-:W-:Y:S05]  /*5f20*/  BSYNC.RECONVERGENT B3 ;  /* 0x0000000000037941 */ /* 0x000fea0003800200 */
.L_x_7737:
        /* <DEDUP_REMOVED lines=14> */
.L_x_7740:
[----:B------:R-:W-:Y:S05]  /*6010*/  BSYNC.RECONVERGENT B3 ;  /* 0x0000000000037941 */ /* 0x000fea0003800200 */
.L_x_7739:
        /* <DEDUP_REMOVED lines=14> */
.L_x_7742:
[----:B------:R-:W-:Y:S05]  /*6100*/  BSYNC.RECONVERGENT B3 ;  /* 0x0000000000037941 */ /* 0x000fea0003800200 */
.L_x_7741:
        /* <DEDUP_REMOVED lines=14> */
.L_x_7744:
[----:B------:R-:W-:Y:S05]  /*61f0*/  BSYNC.RECONVERGENT B3 ;  /* 0x0000000000037941 */ /* 0x000fea0003800200 */
.L_x_7743:
        /* <DEDUP_REMOVED lines=14> */
.L_x_7746:
[----:B------:R-:W-:Y:S05]  /*62e0*/  BSYNC.RECONVERGENT B3 ;  /* 0x0000000000037941 */ /* 0x000fea0003800200 */
.L_x_7745:
        /* <DEDUP_REMOVED lines=14> */
.L_x_7748:
[----:B------:R-:W-:Y:S05]  /*63d0*/  BSYNC.RECONVERGENT B3 ;  /* 0x0000000000037941 */ /* 0x000fea0003800200 */
.L_x_7747:
        /* <DEDUP_REMOVED lines=14> */
.L_x_7750:
[----:B------:R-:W-:Y:S05]  /*64c0*/  BSYNC.RECONVERGENT B3 ;  /* 0x0000000000037941 */ /* 0x000fea0003800200 */
.L_x_7749:
        /* <DEDUP_REMOVED lines=14> */
.L_x_7752:
[----:B------:R-:W-:Y:S05]  /*65b0*/  BSYNC.RECONVERGENT B3 ;  /* 0x0000000000037941 */ /* 0x000fea0003800200 */
.L_x_7751:
        /* <DEDUP_REMOVED lines=14> */
.L_x_7754:
[----:B------:R-:W-:Y:S05]  /*66a0*/  BSYNC.RECONVERGENT B3 ;  /* 0x0000000000037941 */ /* 0x000fea0003800200 */
.L_x_7753:
        /* <DEDUP_REMOVED lines=14> */
.L_x_7756:
[----:B------:R-:W-:Y:S05]  /*6790*/  BSYNC.RECONVERGENT B3 ;  /* 0x0000000000037941 */ /* 0x000fea0003800200 */
.L_x_7755:
        /* <DEDUP_REMOVED lines=14> */
.L_x_7758:
[----:B------:R-:W-:Y:S05]  /*6880*/  BSYNC.RECONVERGENT B3 ;  /* 0x0000000000037941 */ /* 0x000fea0003800200 */
.L_x_7757:
        /* <DEDUP_REMOVED lines=14> */
.L_x_7760:
[----:B------:R-:W-:Y:S05]  /*6970*/  BSYNC.RECONVERGENT B3 ;  /* 0x0000000000037941 */ /* 0x000fea0003800200 */
.L_x_7759:
        /* <DEDUP_REMOVED lines=14> */
.L_x_7762:
[----:B------:R-:W-:Y:S05]  /*6a60*/  BSYNC.RECONVERGENT B3 ;  /* 0x0000000000037941 */ /* 0x000fea0003800200 */
.L_x_7761:
        /* <DEDUP_REMOVED lines=14> */
.L_x_7764:
[----:B------:R-:W-:Y:S05]  /*6b50*/  BSYNC.RECONVERGENT B3 ;  /* 0x0000000000037941 */ /* 0x000fea0003800200 */
.L_x_7763:
        /* <DEDUP_REMOVED lines=14> */
.L_x_7766:
[----:B------:R-:W-:Y:S05]  /*6c40*/  BSYNC.RECONVERGENT B3 ;  /* 0x0000000000037941 */ /* 0x000fea0003800200 */
.L_x_7765:
[----:B------:R-:W2:Y:S01]  /*6c50*/  LDC.64 R8, c[0x0][0x410] ;  /* 0x00010400ff087b82 */ /* 0x000ea20000000a00 */
[----:B------:R-:W-:Y:S01]  /*6c60*/  BSSY.RECONVERGENT B1, `(.L_x_7767) ;  /* 0x0000016000017945 */ /* 0x000fe20003800200 */
[-C--:B--2---:R-:W-:Y:S02]  /*6c70*/  ISETP.GE.U32.AND P3, PT, R43, R8.reuse, PT ;  /* 0x000000082b00720c */ /* 0x084fe40003f66070 */
[-C--:B------:R-:W-:Y:S02]  /*6c80*/  ISETP.GE.U32.AND P0, PT, R41, R8.reuse, PT ;  /* 0x000000082900720c */ /* 0x080fe40003f06070 */
[----:B------:R-:W-:Y:S02]  /*6c90*/  ISETP.GE.U32.AND P1, PT, R39, R8, PT ;  /* 0x000000082700720c */ /* 0x000fe40003f26070 */
        /* <DEDUP_REMOVED lines=18> */
.L_x_7768:
[----:B------:R-:W-:Y:S05]  /*6dc0*/  BSYNC.RECONVERGENT B1 ;  /* 0x0000000000017941 */ /* 0x000fea0003800200 */
.L_x_7767:
        /* <DEDUP_REMOVED lines=18> */
.L_x_7770:
[----:B------:R-:W-:Y:S05]  /*6ef0*/  BSYNC.RECONVERGENT B1 ;  /* 0x0000000000017941 */ /* 0x000fea0003800200 */
.L_x_7769:
        /* <DEDUP_REMOVED lines=15> */
[----:B--23--:R-:W-:Y:S01]  /*6ff0*/  IMAD R11, R28, UR40, RZ ;  /* 0x000000281c0b7c24 */ /* 0x00cfe2000f8e02ff */
        /* <DEDUP_REMOVED lines=14> */
.L_x_7772:
[----:B------:R-:W-:Y:S05]  /*70e0*/  BSYNC.RECONVERGENT B1 ;  /* 0x0000000000017941 */ /* 0x000fea0003800200 */
.L_x_7771:
[----:B------:R-:W-:Y:S04]  /*70f0*/  BSSY.RECONVERGENT B1, `(.L_x_7773) ;  /* 0x0000012000017945 */ /* 0x000fe80003800200 */
[----:B------:R-:W-:Y:S05]  /*7100*/  @P1 BRA `(.L_x_7774) ;  /* 0x0000000000401947 */ /* 0x000fea0003800000 */
[----:B----4-:R-:W-:Y:S01]  /*7110*/  MOV R8, R39 ;  /* 0x0000002700087202 */ /* 0x010fe20000000f00 */
        /* <DEDUP_REMOVED lines=15> */
.L_x_7774:
[----:B------:R-:W-:Y:S05]  /*7210*/  BSYNC.RECONVERGENT B1 ;  /* 0x0000000000017941 */ /* 0x000fea0003800200 */
.L_x_7773:
[----:B------:R-:W-:Y:S04]  /*7220*/  BSSY.RECONVERGENT B1, `(.L_x_7775) ;  /* 0x0000012000017945 */ /* 0x000fe80003800200 */
[----:B------:R-:W-:Y:S05]  /*7230*/  @P2 BRA `(.L_x_7776) ;  /* 0x0000000000402947 */ /* 0x000fea0003800000 */
[----:B-1--4-:R-:W-:Y:S02]  /*7240*/  HFMA2 R9, -RZ, RZ, 0, 0 ;  /* 0x00000000ff097431 */ /* 0x012fe400000001ff */
[----:B--23--:R-:W-:Y:S01]  /*7250*/  IMAD R11, R28, UR40, RZ ;  /* 0x000000281c0b7c24 */ /* 0x00cfe2000f8e02ff */
[----:B------:R-:W-:Y:S01]  /*7260*/  R2UR UR4, R24 ;  /* 0x00000000180472ca */ /* 0x000fe200000e0000 */
        /* <DEDUP_REMOVED lines=13> */
.L_x_7776:
[----:B------:R-:W-:Y:S05]  /*7340*/  BSYNC.RECONVERGENT B1 ;  /* 0x0000000000017941 */ /* 0x000fea0003800200 */
.L_x_7775:
[----:B------:R-:W-:Y:S04]  /*7350*/  BSSY.RECONVERGENT B1, `(.L_x_7777) ;  /* 0x0000012000017945 */ /* 0x000fe80003800200 */
[----:B------:R-:W-:Y:S05]  /*7360*/  @P3 BRA `(.L_x_7778) ;  /* 0x0000000000403947 */ /* 0x000fea0003800000 */
[----:B-1--4-:R-:W-:Y:S01]  /*7370*/  MOV R8, R35 ;  /* 0x0000002300087202 */ /* 0x012fe20000000f00 */
[----:B--23--:R-:W-:Y:S01]  /*7380*/  IMAD R11, R28, UR40, RZ ;  /* 0x000000281c0b7c24 */ /* 0x00cfe2000f8e02ff */
[----:B------:R-:W-:Y:S01]  /*7390*/  R2UR UR4, R24 ;  /* 0x00000000180472ca */ /* 0x000fe200000e0000 */
        /* <DEDUP_REMOVED lines=13> */
.L_x_7778:
[----:B------:R-:W-:Y:S05]  /*7470*/  BSYNC.RECONVERGENT B1 ;  /* 0x0000000000017941 */ /* 0x000fea0003800200 */
.L_x_7777:
        /* <DEDUP_REMOVED lines=18> */
.L_x_7780:
[----:B------:R-:W-:Y:S05]  /*75a0*/  BSYNC.RECONVERGENT B1 ;  /* 0x0000000000017941 */ /* 0x000fea0003800200 */
.L_x_7779:
[----:B------:R-:W-:Y:S04]  /*75b0*/  BSSY.RECONVERGENT B1, `(.L_x_7781) ;  /* 0x0000012000017945 */ /* 0x000fe80003800200 */
[----:B------:R-:W-:Y:S05]  /*75c0*/  @P5 BRA `(.L_x_7782) ;  /* 0x0000000000405947 */ /* 0x000fea0003800000 */
[----:B-1----:R-:W-:Y:S01]  /*75d0*/  MOV R2, R31 ;  /* 0x0000001f00027202 */ /* 0x002fe20000000f00 */
        /* <DEDUP_REMOVED lines=15> */
.L_x_7782:
[----:B------:R-:W-:Y:S05]  /*76d0*/  BSYNC.RECONVERGENT B1 ;  /* 0x0000000000017941 */ /* 0x000fea0003800200 */
.L_x_7781:
        /* <DEDUP_REMOVED lines=18> */
.L_x_7784:
[----:B------:R-:W-:Y:S05]  /*7800*/  BSYNC.RECONVERGENT B1 ;  /* 0x0000000000017941 */ /* 0x000fea0003800200 */
.L_x_7783:
        /* <DEDUP_REMOVED lines=9> */
.L_x_7711:
[----:B------:R-:W-:Y:S05]  /*78a0*/  EXIT ;  /* 0x000000000000794d */ /* 0x000fea0003800000 */
.L_x_7730:
[----:B------:R-:W-:Y:S01]  /*78b0*/  BSSY B1, `(.L_x_7786) ;  /* 0x0000007000017945 */ /* 0x000fe20003800000 */
[----:B------:R-:W-:Y:S01]  /*78c0*/  IMAD.MOV.U32 R12, RZ, RZ, 0x10 ;  /* 0x00000010ff0c7424 */ /* 0x000fe200078e00ff */
[----:B------:R-:W-:Y:S02]  /*78d0*/  MOV R11, 0x1f ;  /* 0x0000001f000b7802 */ /* 0x000fe40000000f00 */
[----:B------:R-:W-:-:S07]  /*78e0*/  MOV R15, 0xffffffff ;  /* 0xffffffff000f7802 */ /* 0x000fce0000000f00 */
[----:B-1----:R-:W-:Y:S05]  /*78f0*/  WARPSYNC.COLLECTIVE R15, `(.L_x_7787) ;  /* 0x000000000f087348 */ /* 0x002fea0003c00000 */
[----:B------:R0:W2:Y:S02]  /*7900*/  SHFL.BFLY P6, R14, R13, R12, R11 ;  /* 0x0c00000c0d0e7389 */ /* 0x0000a400000c000b */
[----:B012---:R-:W-:Y:S05]  /*7910*/  ENDCOLLECTIVE ;  /* 0x000000000000791b */ /* 0x007fea0003800000 */
.L_x_7787:
[----:B------:R-:W-:Y:S05]  /*7920*/  BSYNC B1 ;  /* 0x0000000000017941 */ /* 0x000fea0003800000 */
.L_x_7786:
[----:B------:R-:W-:Y:S01]  /*7930*/  HFMA2 R11, -RZ, RZ, 0, 1.847743988037109375e-06 ;  /* 0x0000001fff0b7431 */ /* 0x000fe200000001ff */
[----:B------:R-:W-:Y:S01]  /*7940*/  FMNMX R13, R14, R13, !PT ;  /* 0x0000000d0e0d7209 */ /* 0x000fe20007800000 */
[----:B------:R-:W-:Y:S01]  /*7950*/  IMAD.MOV.U32 R12, RZ, RZ, 0x8 ;  /* 0x00000008ff0c7424 */ /* 0x000fe200078e00ff */
[----:B------:R-:W-:-:S07]  /*7960*/  MOV R15, 0xffffffff ;  /* 0xffffffff000f7802 */ /* 0x000fce0000000f00 */
[----:B------:R-:W-:Y:S05]  /*7970*/  WARPSYNC.COLLECTIVE R15, `(.L_x_7788) ;  /* 0x000000000f087348 */ /* 0x000fea0003c00000 */
[----:B------:R0:W1:Y:S02]  /*7980*/  SHFL.BFLY P6, R14, R13, R12, R11 ;  /* 0x0c00000c0d0e7389 */ /* 0x00006400000c000b */
[----:B01----:R-:W-:Y:S05]  /*7990*/  ENDCOLLECTIVE ;  /* 0x000000000000791b */ /* 0x003fea0003800000 */
.L_x_7788:
[----:B------:R-:W-:Y:S01]  /*79a0*/  HFMA2 R12, -RZ, RZ, 0, 2.384185791015625e-07 ;  /* 0x00000004ff0c7431 */ /* 0x000fe200000001ff */
[----:B------:R-:W-:-:S05]  /*79b0*/  FMNMX R2, R13, R14, !PT ;  /* 0x0000000e0d027209 */ /* 0x000fca0007800000 */
[----:B------:R-:W-:-:S07]  /*79c0*/  IMAD.MOV.U32 R13, RZ, RZ, R2 ;  /* 0x000000ffff0d7224 */ /* 0x000fce00078e0002 */
[----:B------:R-:W-:Y:S05]  /*79d0*/  WARPSYNC.COLLECTIVE R15, `(.L_x_7789) ;  /* 0x000000000f087348 */ /* 0x000fea0003c00000 */
[----:B------:R0:W1:Y:S02]  /*79e0*/  SHFL.BFLY P6, R14, R13, R12, R11 ;  /* 0x0c00000c0d0e7389 */ /* 0x00006400000c000b */
[----:B01----:R-:W-:Y:S05]  /*79f0*/  ENDCOLLECTIVE ;  /* 0x000000000000791b */ /* 0x003fea0003800000 */
.L_x_7789:
[----:B------:R-:W-:Y:S01]  /*7a00*/  IMAD.MOV.U32 R12, RZ, RZ, 0x2 ;  /* 0x00000002ff0c7424 */ /* 0x000fe200078e00ff */
[----:B------:R-:W-:-:S04]  /*7a10*/  FMNMX R3, R2, R14, !PT ;  /* 0x0000000e02037209 */ /* 0x000fc80007800000 */
[----:B------:R-:W-:-:S07]  /*7a20*/  MOV R13, R3 ;  /* 0x00000003000d7202 */ /* 0x000fce0000000f00 */
[----:B------:R-:W-:Y:S05]  /*7a30*/  WARPSYNC.COLLECTIVE R15, `(.L_x_7790) ;  /* 0x000000000f087348 */ /* 0x000fea0003c00000 */
[----:B------:R0:W1:Y:S02]  /*7a40*/  SHFL.BFLY P6, R14, R13, R12, R11 ;  /* 0x0c00000c0d0e7389 */ /* 0x00006400000c000b */
[----:B01----:R-:W-:Y:S05]  /*7a50*/  ENDCOLLECTIVE ;  /* 0x000000000000791b */ /* 0x003fea0003800000 */
.L_x_7790:
[----:B------:R-:W-:Y:S01]  /*7a60*/  HFMA2 R12, -RZ, RZ, 0, 5.9604644775390625e-08 ;  /* 0x00000001ff0c7431 */ /* 0x000fe200000001ff */
[----:B------:R-:W-:-:S04]  /*7a70*/  FMNMX R4, R3, R14, !PT ;  /* 0x0000000e03047209 */ /* 0x000fc80007800000 */
[----:B------:R-:W-:-:S07]  /*7a80*/  MOV R13, R4 ;  /* 0x00000004000d7202 */ /* 0x000fce0000000f00 */
[----:B------:R-:W-:Y:S05]  /*7a90*/  WARPSYNC.COLLECTIVE R15, `(.L_x_7791) ;  /* 0x000000000f087348 */ /* 0x000fea0003c00000 */
[----:B------:R0:W1:Y:S02]  /*7aa0*/  SHFL.BFLY P6, R14, R13, R12, R11 ;  /* 0x0c00000c0d0e7389 */ /* 0x00006400000c000b */
[----:B01----:R-:W-:Y:S05]  /*7ab0*/  ENDCOLLECTIVE ;  /* 0x000000000000791b */ /* 0x003fea0003800000 */
.L_x_7791:
[----:B------:R-:W-:Y:S01]  /*7ac0*/  IMAD.MOV.U32 R15, RZ, RZ, 0x3bbb989d ;  /* 0x3bbb989dff0f7424 */ /* 0x000fe200078e00ff */
[----:B------:R-:W-:-:S05]  /*7ad0*/  FMNMX R47, R4, R14, !PT ;  /* 0x0000000e042f7209 */ /* 0x000fca0007800000 */
[C---:B------:R-:W-:Y:S01]  /*7ae0*/  FADD R32, -R47.reuse, R32 ;  /* 0x000000202f207221 */ /* 0x040fe20000000100 */
[C---:B------:R-:W-:Y:S01]  /*7af0*/  FADD R2, -R47.reuse, R26 ;  /* 0x0000001a2f027221 */ /* 0x040fe20000000100 */
[C---:B------:R-:W-:Y:S01]  /*7b00*/  FADD R12, -R47.reuse, R17 ;  /* 0x000000112f0c7221 */ /* 0x040fe20000000100 */
[----:B------:R-:W-:Y:S01]  /*7b10*/  MOV R26, 0x437c0000 ;  /* 0x437c0000001a7802 */ /* 0x000fe20000000f00 */
        /* <DEDUP_REMOVED lines=21> */
[----:B------:R-:W-:Y:S01]  /*7c70*/  FADD R34, -R47, R34 ;  /* 0x000000222f227221 */ /* 0x000fe20000000100 */
        /* <DEDUP_REMOVED lines=70> */
[----:B------:R-:W-:Y:S01]  /*80e0*/  SHF.L.U32 R0, R3, 0x17, RZ ;  /* 0x0000001703007819 */ /* 0x000fe200000006ff */
[----:B------:R-:W-:Y:S02]  /*80f0*/  FFMA.SAT R3, R8, R15, 0.5 ;  /* 0x3f00000008037423 */ /* 0x000fe4000000200f */
[C---:B------:R-:W-:Y:S02]  /*8100*/  FFMA R5, R12.reuse, 1.4426950216293334961, -R5 ;  /* 0x3fb8aa3b0c057823 */ /* 0x040fe40000000805 */
[----:B------:R-:W-:Y:S02]  /*8110*/  FFMA.RM R3, R3, R26, 12582913 ;  /* 0x4b40000103037423 */ /* 0x000fe4000000401a */
[----:B------:R-:W-:Y:S01]  /*8120*/  FFMA R5, R12, 1.925963033500011079e-08, R5 ;  /* 0x32a570600c057823 */ /* 0x000fe20000000005 */
[----:B------:R-:W-:Y:S01]  /*8130*/  FADD R12, RZ, R23 ;  /* 0x00000017ff0c7221 */ /* 0x000fe20000000000 */
[C---:B------:R-:W-:Y:S01]  /*8140*/  FADD R7, R3.reuse, -12583039 ;  /* 0xcb40007f03077421 */ /* 0x040fe20000000000 */
[----:B------:R-:W-:-:S02]  /*8150*/  IMAD.SHL.U32 R2, R3, 0x800000, RZ ;  /* 0x0080000003027824 */ /* 0x000fc400078e00ff */
[----:B------:R-:W-:Y:S01]  /*8160*/  FFMA.SAT R3, R9, R15, 0.5 ;  /* 0x3f00000009037423 */ /* 0x000fe2000000200f */
[----:B------:R-:W0:Y:S01]  /*8170*/  MUFU.EX2 R5, R5 ;  /* 0x0000000500057308 */ /* 0x000e220000000800 */
[C---:B------:R-:W-:Y:S02]  /*8180*/  FFMA R7, R8.reuse, 1.4426950216293334961, -R7 ;  /* 0x3fb8aa3b08077823 */ /* 0x040fe40000000807 */
[----:B------:R-:W-:Y:S02]  /*8190*/  FFMA.RM R3, R3, R26, 12582913 ;  /* 0x4b40000103037423 */ /* 0x000fe4000000401a */
[----:B------:R-:W-:Y:S02]  /*81a0*/  FFMA R7, R8, 1.925963033500011079e-08, R7 ;  /* 0x32a5706008077823 */ /* 0x000fe40000000007 */
[C---:B------:R-:W-:Y:S01]  /*81b0*/  FADD R4, R3.reuse, -12583039 ;  /* 0xcb40007f03047421 */ /* 0x040fe20000000000 */
[----:B------:R-:W-:-:S03]  /*81c0*/  SHF.L.U32 R3, R3, 0x17, RZ ;  /* 0x0000001703037819 */ /* 0x000fc600000006ff */
[C---:B------:R-:W-:Y:S01]  /*81d0*/  FFMA R4, R9.reuse, 1.4426950216293334961, -R4 ;  /* 0x3fb8aa3b09047823 */ /* 0x040fe20000000804 */
[----:B------:R-:W1:Y:S03]  /*81e0*/  MUFU.EX2 R7, R7 ;  /* 0x0000000700077308 */ /* 0x000e660000000800 */
[----:B------:R-:W-:Y:S01]  /*81f0*/  FFMA R9, R9, 1.925963033500011079e-08, R4 ;  /* 0x32a5706009097823 */ /* 0x000fe20000000004 */
[----:B0-----:R-:W-:Y:S01]  /*8200*/  FMUL R0, R0, R5 ;  /* 0x0000000500007220 */ /* 0x001fe20000400000 */
[----:B------:R-:W-:-:S03]  /*8210*/  FFMA.SAT R5, R13, R15, 0.5 ;  /* 0x3f0000000d057423 */ /* 0x000fc6000000200f */
[----:B------:R0:W2:Y:S01]  /*8220*/  MUFU.EX2 R4, R9 ;  /* 0x0000000900047308 */ /* 0x0000a20000000800 */
[----:B------:R-:W-:Y:S01]  /*8230*/  FFMA.RM R5, R5, R26, 12582913 ;  /* 0x4b40000105057423 */ /* 0x000fe2000000401a */
        /* <DEDUP_REMOVED lines=17> */
[----:B------:R-:W-:-:S04]  /*8350*/  FADD R13, R11, -12583039 ;  /* 0xcb40007f0b0d7421 */ /* 0x000fc80000000000 */
[----:B------:R-:W-:Y:S01]  /*8360*/  FFMA R13, R38, 1.4426950216293334961, -R13 ;  /* 0x3fb8aa3b260d7823 */ /* 0x000fe2000000080d */
[-C--:B-1----:R-:W-:Y:S01]  /*8370*/  FFMA.SAT R7, R36, R15.reuse, 0.5 ;  /* 0x3f00000024077423 */ /* 0x082fe2000000200f */
[----:B------:R-:W-:Y:S02]  /*8380*/  FFMA.SAT R15, R34, R15, 0.5 ;  /* 0x3f000000220f7423 */ /* 0x000fe4000000200f */
[----:B------:R-:W-:Y:S01]  /*8390*/  FFMA R13, R38, 1.925963033500011079e-08, R13 ;  /* 0x32a57060260d7823 */ /* 0x000fe2000000000d */
[-C--:B------:R-:W-:Y:S01]  /*83a0*/  FFMA.RM R7, R7, R26.reuse, 12582913 ;  /* 0x4b40000107077423 */ /* 0x080fe2000000401a */
[----:B------:R-:W-:Y:S01]  /*83b0*/  FFMA.RM R15, R15, R26, 12582913 ;  /* 0x4b4000010f0f7423 */ /* 0x000fe2000000401a */
[----:B--2---:R-:W-:Y:S01]  /*83c0*/  FMUL R5, R5, R6 ;  /* 0x0000000605057220 */ /* 0x004fe20000400000 */
[----:B------:R-:W-:Y:S02]  /*83d0*/  FADD R6, R9, -12583039 ;  /* 0xcb40007f09067421 */ /* 0x000fe40000000000 */
[----:B------:R-:W-:Y:S02]  /*83e0*/  MUFU.EX2 R13, R13 ;  /* 0x0000000d000d7308 */ /* 0x000fe40000000800 */
[----:B------:R-:W-:-:S04]  /*83f0*/  FFMA R6, R27, 1.4426950216293334961, -R6 ;  /* 0x3fb8aa3b1b067823 */ /* 0x000fc80000000806 */
[----:B------:R-:W-:Y:S01]  /*8400*/  FFMA R27, R27, 1.925963033500011079e-08, R6 ;  /* 0x32a570601b1b7823 */ /* 0x000fe20000000006 */
[----:B------:R-:W-:Y:S01]  /*8410*/  SHF.L.U32 R6, R9, 0x17, RZ ;  /* 0x0000001709067819 */ /* 0x000fe200000006ff */
[C---:B------:R-:W-:Y:S01]  /*8420*/  FADD R9, R7.reuse, -12583039 ;  /* 0xcb40007f07097421 */ /* 0x040fe20000000000 */
[----:B------:R-:W-:-:S03]  /*8430*/  SHF.L.U32 R7, R7, 0x17, RZ ;  /* 0x0000001707077819 */ /* 0x000fc600000006ff */
[C---:B------:R-:W-:Y:S01]  /*8440*/  FFMA R9, R36.reuse, 1.4426950216293334961, -R9 ;  /* 0x3fb8aa3b24097823 */ /* 0x040fe20000000809 */
[----:B------:R-:W0:Y:S03]  /*8450*/  MUFU.EX2 R27, R27 ;  /* 0x0000001b001b7308 */ /* 0x000e260000000800 */
[----:B------:R-:W-:-:S05]  /*8460*/  FFMA R9, R36, 1.925963033500011079e-08, R9 ;  /* 0x32a5706024097823 */ /* 0x000fca0000000009 */
[----:B------:R1:W2:Y:S02]  /*8470*/  MUFU.EX2 R8, R9 ;  /* 0x0000000900087308 */ /* 0x0002a40000000800 */
[----:B-1----:R-:W-:Y:S01]  /*8480*/  FADD R9, R15, -12583039 ;  /* 0xcb40007f0f097421 */ /* 0x002fe20000000000 */
[----:B0-----:R-:W-:-:S03]  /*8490*/  FMUL R6, R6, R27 ;  /* 0x0000001b06067220 */ /* 0x001fc60000400000 */
[C---:B------:R-:W-:Y:S01]  /*84a0*/  FFMA R9, R34.reuse, 1.4426950216293334961, -R9 ;  /* 0x3fb8aa3b22097823 */ /* 0x040fe20000000809 */
[----:B--2---:R-:W-:Y:S01]  /*84b0*/  FMUL R7, R7, R8 ;  /* 0x0000000807077220 */ /* 0x004fe20000400000 */
[----:B------:R-:W-:Y:S02]  /*84c0*/  IMAD.SHL.U32 R8, R11, 0x800000, RZ ;  /* 0x008000000b087824 */ /* 0x000fe400078e00ff */
[----:B------:R-:W-:Y:S01]  /*84d0*/  FFMA R11, R34, 1.925963033500011079e-08, R9 ;  /* 0x32a57060220b7823 */ /* 0x000fe20000000009 */
[----:B------:R-:W-:Y:S01]  /*84e0*/  FADD R9, R12, R21 ;  /* 0x000000150c097221 */ /* 0x000fe20000000000 */
[----:B------:R-:W-:Y:S02]  /*84f0*/  FMUL R8, R8, R13 ;  /* 0x0000000d08087220 */ /* 0x000fe40000400000 */
[----:B------:R0:W1:Y:S01]  /*8500*/  MUFU.EX2 R14, R11 ;  /* 0x0000000b000e7308 */ /* 0x0000620000000800 */
[----:B------:R-:W-:-:S04]  /*8510*/  FADD R12, R9, R20 ;  /* 0x00000014090c7221 */ /* 0x000fc80000000000 */
[----:B------:R-:W-:-:S04]  /*8520*/  FADD R9, R12, R19 ;  /* 0x000000130c097221 */ /* 0x000fc80000000000 */
[----:B------:R-:W-:Y:S01]  /*8530*/  FADD R12, R9, R18 ;  /* 0x00000012090c7221 */ /* 0x000fe20000000000 */
[----:B0-----:R-:W-:-:S03]  /*8540*/  IMAD.MOV.U32 R11, RZ, RZ, 0x1f ;  /* 0x0000001fff0b7424 */ /* 0x001fc600078e00ff */
        /* <DEDUP_REMOVED lines=10> */
[----:B------:R-:W-:Y:S02]  /*85f0*/  SHF.L.U32 R9, R15, 0x17, RZ ;  /* 0x000000170f097819 */ /* 0x000fe400000006ff */
[----:B------:R-:W-:Y:S01]  /*8600*/  MOV R15, 0xffffffff ;  /* 0xffffffff000f7802 */ /* 0x000fe20000000f00 */
[----:B------:R-:W-:Y:S02]  /*8610*/  FADD R13, R12, R7 ;  /* 0x000000070c0d7221 */ /* 0x000fe40000000000 */
[----:B-1----:R-:W-:Y:S02]  /*8620*/  FMUL R9, R9, R14 ;  /* 0x0000000e09097220 */ /* 0x002fe40000400000 */
[----:B------:R-:W-:-:S04]  /*8630*/  FADD R12, R13, R8 ;  /* 0x000000080d0c7221 */ /* 0x000fc80000000000 */
[----:B------:R-:W-:Y:S01]  /*8640*/  FADD R13, R12, R9 ;  /* 0x000000090c0d7221 */ /* 0x000fe20000000000 */
[----:B------:R-:W-:-:S07]  /*8650*/  HFMA2 R12, -RZ, RZ, 0, 9.5367431640625e-07 ;  /* 0x00000010ff0c7431 */ /* 0x000fce00000001ff */
[----:B------:R-:W-:Y:S05]  /*8660*/  WARPSYNC.COLLECTIVE R15, `(.L_x_7792) ;  /* 0x000000000f087348 */ /* 0x000fea0003c00000 */
[----:B------:R0:W1:Y:S02]  /*8670*/  SHFL.BFLY P6, R14, R13, R12, R11 ;  /* 0x0c00000c0d0e7389 */ /* 0x00006400000c000b */
[----:B01----:R-:W-:Y:S05]  /*8680*/  ENDCOLLECTIVE ;  /* 0x000000000000791b */ /* 0x003fea0003800000 */
.L_x_7792:
[----:B------:R-:W-:Y:S02]  /*8690*/  IMAD.MOV.U32 R12, RZ, RZ, 0x8 ;  /* 0x00000008ff0c7424 */ /* 0x000fe400078e00ff */
[----:B------:R-:W-:-:S05]  /*86a0*/  FADD R26, R13, R14 ;  /* 0x0000000e0d1a7221 */ /* 0x000fca0000000000 */
[----:B------:R-:W-:-:S07]  /*86b0*/  MOV R13, R26 ;  /* 0x0000001a000d7202 */ /* 0x000fce0000000f00 */
[----:B------:R-:W-:Y:S05]  /*86c0*/  WARPSYNC.COLLECTIVE R15, `(.L_x_7793) ;  /* 0x000000000f087348 */ /* 0x000fea0003c00000 */
[----:B------:R0:W1:Y:S02]  /*86d0*/  SHFL.BFLY P6, R14, R13, R12, R11 ;  /* 0x0c00000c0d0e7389 */ /* 0x00006400000c000b */
[----:B01----:R-:W-:Y:S05]  /*86e0*/  ENDCOLLECTIVE ;  /* 0x000000000000791b */ /* 0x003fea0003800000 */
.L_x_7793:
[----:B------:R-:W-:Y:S02]  /*86f0*/  HFMA2 R12, -RZ, RZ, 0, 2.384185791015625e-07 ;  /* 0x00000004ff0c7431 */ /* 0x000fe400000001ff */
[----:B------:R-:W-:-:S05]  /*8700*/  FADD R27, R26, R14 ;  /* 0x0000000e1a1b7221 */ /* 0x000fca0000000000 */
[----:B------:R-:W-:-:S07]  /*8710*/  MOV R13, R27 ;  /* 0x0000001b000d7202 */ /* 0x000fce0000000f00 */
[----:B------:R-:W-:Y:S05]  /*8720*/  WARPSYNC.COLLECTIVE R15, `(.L_x_7794) ;  /* 0x000000000f087348 */ /* 0x000fea0003c00000 */
[----:B------:R0:W1:Y:S02]  /*8730*/  SHFL.BFLY P6, R14, R13, R12, R11 ;  /* 0x0c00000c0d0e7389 */ /* 0x00006400000c000b */
[----:B01----:R-:W-:Y:S05]  /*8740*/  ENDCOLLECTIVE ;  /* 0x000000000000791b */ /* 0x003fea0003800000 */
.L_x_7794:
[----:B------:R-:W-:Y:S01]  /*8750*/  MOV R12, 0x2 ;  /* 0x00000002000c7802 */ /* 0x000fe20000000f00 */
[----:B------:R-:W-:-:S04]  /*8760*/  FADD R32, R27, R14 ;  /* 0x0000000e1b207221 */ /* 0x000fc80000000000 */
[----:B------:R-:W-:-:S07]  /*8770*/  IMAD.MOV.U32 R13, RZ, RZ, R32 ;  /* 0x000000ffff0d7224 */ /* 0x000fce00078e0020 */
[----:B------:R-:W-:Y:S05]  /*8780*/  WARPSYNC.COLLECTIVE R15, `(.L_x_7795) ;  /* 0x000000000f087348 */ /* 0x000fea0003c00000 */
[----:B------:R0:W1:Y:S02]  /*8790*/  SHFL.BFLY P6, R14, R13, R12, R11 ;  /* 0x0c00000c0d0e7389 */ /* 0x00006400000c000b */
[----:B01----:R-:W-:Y:S05]  /*87a0*/  ENDCOLLECTIVE ;  /* 0x000000000000791b */ /* 0x003fea0003800000 */
.L_x_7795:
[----:B------:R-:W-:Y:S02]  /*87b0*/  IMAD.MOV.U32 R12, RZ, RZ, 0x1 ;  /* 0x00000001ff0c7424 */ /* 0x000fe400078e00ff */
[----:B------:R-:W-:-:S05]  /*87c0*/  FADD R34, R32, R14 ;  /* 0x0000000e20227221 */ /* 0x000fca0000000000 */
[----:B------:R-:W-:-:S07]  /*87d0*/  MOV R13, R34 ;  /* 0x00000022000d7202 */ /* 0x000fce0000000f00 */
[----:B------:R-:W-:Y:S05]  /*87e0*/  WARPSYNC.COLLECTIVE R15, `(.L_x_7796) ;  /* 0x000000000f087348 */ /* 0x000fea0003c00000 */
[----:B------:R0:W1:Y:S02]  /*87f0*/  SHFL.BFLY P6, R14, R13, R12, R11 ;  /* 0x0c00000c0d0e7389 */ /* 0x00006400000c000b */
[----:B01----:R-:W-:Y:S05]  /*8800*/  ENDCOLLECTIVE ;  /* 0x000000000000791b */ /* 0x003fea0003800000 */
.L_x_7796:
[----:B------:R-:W-:Y:S05]  /*8810*/  BRA `(.L_x_7797) ;  /* 0xffffffd000d47947 */ /* 0x000fea000383ffff */
        .weak           $__internal_113_$__cuda_sm3x_div_rn_noftz_f32_slowpath
        .type           $__internal_113_$__cuda_sm3x_div_rn_noftz_f32_slowpath,@function
        .size           $__internal_113_$__cuda_sm3x_div_rn_noftz_f32_slowpath,(.L_x_37490 - $__internal_113_$__cuda_sm3x_div_rn_noftz_f32_slowpath)
$__internal_113_$__cuda_sm3x_div_rn_noftz_f32_slowpath:
        /* <DEDUP_REMOVED lines=34> */
.L_x_7799:
        /* <DEDUP_REMOVED lines=51> */
.L_x_7806:
[----:B------:R-:W-:-:S04]  /*8d70*/  LOP3.LUT R11, R11, 0x80000000, RZ, 0xc0, !PT ;  /* 0x800000000b0b7812 */ /* 0x000fc800078ec0ff */
[----:B------:R-:W-:Y:S01]  /*8d80*/  LOP3.LUT R11, R11, 0x7f800000, RZ, 0xfc, !PT ;  /* 0x7f8000000b0b7812 */ /* 0x000fe200078efcff */
[----:B------:R-:W-:Y:S06]  /*8d90*/  BRA `(.L_x_7807) ;  /* 0x0000000000047947 */ /* 0x000fec0003800000 */
.L_x_7805:
[----:B------:R-:W-:-:S07]  /*8da0*/  IMAD R11, R15, 0x800000, R11 ;  /* 0x008000000f0b7824 */ /* 0x000fce00078e020b */
.L_x_7807:
[----:B------:R-:W-:Y:S05]  /*8db0*/  BSYNC.RECONVERGENT B2 ;  /* 0x0000000000027941 */ /* 0x000fea0003800200 */
.L_x_7804:
[----:B------:R-:W-:Y:S05]  /*8dc0*/  BRA `(.L_x_7808) ;  /* 0x0000000000207947 */ /* 0x000fea0003800000 */
.L_x_7803:
[----:B------:R-:W-:-:S04]  /*8dd0*/  LOP3.LUT R11, R14, 0x80000000, R23, 0x48, !PT ;  /* 0x800000000e0b7812 */ /* 0x000fc800078e4817 */
[----:B------:R-:W-:Y:S01]  /*8de0*/  LOP3.LUT R11, R11, 0x7f800000, RZ, 0xfc, !PT ;  /* 0x7f8000000b0b7812 */ /* 0x000fe200078efcff */
[----:B------:R-:W-:Y:S06]  /*8df0*/  BRA `(.L_x_7808) ;  /* 0x0000000000147947 */ /* 0x000fec0003800000 */
.L_x_7802:
[----:B------:R-:W-:Y:S01]  /*8e00*/  LOP3.LUT R11, R14, 0x80000000, R23, 0x48, !PT ;  /* 0x800000000e0b7812 */ /* 0x000fe200078e4817 */
[----:B------:R-:W-:Y:S06]  /*8e10*/  BRA `(.L_x_7808) ;  /* 0x00000000000c7947 */ /* 0x000fec0003800000 */
.L_x_7801:
[----:B------:R-:W0:Y:S01]  /*8e20*/  MUFU.RSQ R11, -QNAN ;  /* 0xffc00000000b7908 */ /* 0x000e220000001400 */
[----:B------:R-:W-:Y:S05]  /*8e30*/  BRA `(.L_x_7808) ;  /* 0x0000000000047947 */ /* 0x000fea0003800000 */
.L_x_7800:
[----:B------:R-:W-:-:S07]  /*8e40*/  FADD.FTZ R11, R23, R14 ;  /* 0x0000000e170b7221 */ /* 0x000fce0000010000 */
.L_x_7808:
[----:B------:R-:W-:Y:S05]  /*8e50*/  BSYNC.RECONVERGENT B1 ;  /* 0x0000000000017941 */ /* 0x000fea0003800200 */
.L_x_7798:
[----:B------:R-:W-:Y:S01]  /*8e60*/  HFMA2 R15, -RZ, RZ, 0, 0 ;  /* 0x00000000ff0f7431 */ /* 0x000fe200000001ff */
[----:B------:R-:W-:-:S04]  /*8e70*/  MOV R14, R32 ;  /* 0x00000020000e7202 */ /* 0x000fc80000000f00 */
[----:B0-----:R-:W-:Y:S05]  /*8e80*/  RET.REL.NODEC R14 `(_Z15SoftmaxWarpImplI22BroadcastScaleMaskLoadIffbLm4EiE11DirectStoreIffEfLi2ELi18ELi32ELi1ELb1EL9Algorithm0EEvT_T0_ll) ;  /* 0xffffff700e5c7950 */ /* 0x001fea0003c3ffff */
.L_x_7809:
        /* <DEDUP_REMOVED lines=15> */
.L_x_37490:


//--------------------- .text._Z15SoftmaxWarpImplI22BroadcastScaleMaskLoadIffbLm4EiE11DirectStoreIffEfLi2ELi18ELi32ELi1ELb0EL9Algorithm0EEvT_T0_ll --------------------------
	.section	.text._Z15SoftmaxWarpImplI22BroadcastScaleMaskLoadIffbLm4EiE11DirectStoreIffEfLi2ELi18ELi32ELi1ELb0EL9Algorithm0EEvT_T0_ll,"ax",@progbits
	.align	128
        .global         _Z15SoftmaxWarpImplI22BroadcastScaleMaskLoadIffbLm4EiE11DirectStoreIffEfLi2ELi18ELi32ELi1ELb0EL9Algorithm0EEvT_T0_ll
        .type           _Z15SoftmaxWarpImplI22BroadcastScaleMaskLoadIffbLm4EiE11DirectStoreIffEfLi2ELi18ELi32ELi1ELb0EL9Algorithm0EEvT_T0_ll,@function
        .size           _Z15SoftmaxWarpImplI22BroadcastScaleMaskLoadIffbLm4EiE11DirectStoreIffEfLi2ELi18ELi32ELi1ELb0EL9Algorithm0EEvT_T0_ll,(.L_x_37491 - _Z15SoftmaxWarpImplI22BroadcastScaleMaskLoadIffbLm4EiE11DirectStoreIffEfLi2ELi18ELi32ELi1ELb0EL9Algorithm0EEvT_T0_ll)
        .other          _Z15SoftmaxWarpImplI22BroadcastScaleMaskLoadIffbLm4EiE11DirectStoreIffEfLi2ELi18ELi32ELi1ELb0EL9Algorithm0EEvT_T0_ll,@"STO_CUDA_ENTRY STV_DEFAULT"
_Z15SoftmaxWarpImplI22BroadcastScaleMaskLoadIffbLm4EiE11DirectStoreIffEfLi2ELi18ELi32ELi1ELb0EL9Algorithm0EEvT_T0_ll:
.text._Z15SoftmaxWarpImplI22BroadcastScaleMaskLoadIffbLm4EiE11DirectStoreIffEfLi2ELi18ELi32ELi1ELb0EL9Algorithm0EEvT_T0_ll:
        /* <DEDUP_REMOVED lines=30> */
.L_x_7810:
        /* <DEDUP_REMOVED lines=13> */
.L_x_7849:
        /* <DEDUP_REMOVED lines=12> */
[C---:B-1----:R-:W-:Y:S01]  /*0370*/  R2UR UR14, R24.reuse ;  /* 0x00000000180e72ca */ /* 0x042fe200000e0000 */
[----:B------:R-:W-:Y:S01]  /*0380*/  UISETP.NE.AND.EX UP1, UPT, UR43, URZ, UPT, UP1 ;  /* 0x000000ff2b00728c */ /* 0x000fe2000bf25310 */
[C---:B------:R-:W-:Y:S01]  /*0390*/  R2UR UR15, R25.reuse ;  /* 0x00000000190f72ca */ /* 0x040fe200000e0000 */
[----:B------:R-:W-:Y:S01]  /*03a0*/  UISETP.NE.U32.AND UP3, UPT, UR36, 0x1, UPT ;  /* 0x000000012400788c */ /* 0x000fe2000bf65070 */
[----:B------:R-:W-:Y:S01]  /*03b0*/  R2UR UR16, R24 ;  /* 0x00000000181072ca */ /* 0x000fe200000e0000 */
[----:B------:R-:W0:Y:S01]  /*03c0*/  I2F.RP R0, UR12 ;  /* 0x0000000c00007d06 */ /* 0x000e220008209400 */
[----:B------:R-:W-:Y:S01]  /*03d0*/  UISETP.NE.U32.AND UP2, UPT, UR38, 0x1, UPT ;  /* 0x000000012600788c */ /* 0x000fe2000bf45070 */
[----:B------:R-:W-:Y:S01]  /*03e0*/  R2UR UR17, R25 ;  /* 0x00000000191172ca */ /* 0x000fe200000e0000 */
[----:B------:R-:W-:-:S02]  /*03f0*/  UISETP.NE.AND.EX UP3, UPT, UR37, URZ, UPT, UP3 ;  /* 0x000000ff2500728c */ /* 0x000fc4000bf65330 */
[----:B------:R-:W-:-:S03]  /*0400*/  UISETP.NE.AND.EX UP2, UPT, UR39, URZ, UPT, UP2 ;  /* 0x000000ff2700728c */ /* 0x000fc6000bf45320 */
[----:B------:R-:W1:Y:S08]  /*0410*/  I2F.RP R3, UR10 ;  /* 0x0000000a00037d06 */ /* 0x000e700008209400 */
[----:B0-----:R-:W0:Y:S08]  /*0420*/  MUFU.RCP R0, R0 ;  /* 0x0000000000007308 */ /* 0x001e300000001000 */
[----:B-1----:R-:W1:Y:S01]  /*0430*/  MUFU.RCP R3, R3 ;  /* 0x0000000300037308 */ /* 0x002e620000001000 */
[----:B0-----:R-:W-:-:S07]  /*0440*/  IADD3 R2, PT, PT, R0, 0xffffffe, RZ ;  /* 0x0ffffffe00027810 */ /* 0x001fce0007ffe0ff */
[----:B------:R-:W0:Y:S01]  /*0450*/  F2I.FTZ.U32.TRUNC.NTZ R2, R2 ;  /* 0x0000000200027305 */ /* 0x000e22000021f000 */
[----:B-1----:R-:W-:Y:S02]  /*0460*/  IADD3 R4, PT, PT, R3, 0xffffffe, RZ ;  /* 0x0ffffffe03047810 */ /* 0x002fe40007ffe0ff */
[----:B------:R-:W-:-:S05]  /*0470*/  LOP3.LUT R3, R8, UR55, RZ, 0x3c, !PT ;  /* 0x0000003708037c12 */ /* 0x000fca000f8e3cff */
        /* <DEDUP_REMOVED lines=16> */
[----:B------:R-:W-:-:S04]  /*0580*/  UIMAD.WIDE.U32 UR8, UR5, UR8, UR4 ;  /* 0x00000008050872a5 */ /* 0x000fc8000f8e0004 */
[----:B------:R-:W-:-:S07]  /*0590*/  ISETP.LT.U32.AND P4, PT, R6, UR12, PT ;  /* 0x0000000c06007c0c */ /* 0x000fce000bf81070 */
[----:B------:R-:W-:Y:S02]  /*05a0*/  @!P2 VIADD R2, R2, -UR12 ;  /* 0x8000000c0202ac36 */ /* 0x000fe40008000000 */
[----:B------:R-:W-:Y:S01]  /*05b0*/  @!P2 VIADD R0, R0, 0x1 ;  /* 0x000000010000a836 */ /* 0x000fe20000000000 */
[----:B------:R-:W-:Y:S02]  /*05c0*/  ISETP.GE.AND P2, PT, R3, RZ, PT ;  /* 0x000000ff0300720c */ /* 0x000fe40003f46270 */
[----:B------:R-:W-:Y:S01]  /*05d0*/  ISETP.GE.U32.AND P0, PT, R2, UR12, PT ;  /* 0x0000000c02007c0c */ /* 0x000fe2000bf06070 */
[----:B------:R-:W-:Y:S01]  /*05e0*/  @!P4 VIADD R5, R5, 0x1 ;  /* 0x000000010505c836 */ /* 0x000fe20000000000 */
[----:B------:R-:W-:Y:S02]  /*05f0*/  LOP3.LUT R2, R11, UR55, RZ, 0x3c, !PT ;  /* 0x000000370b027c12 */ /* 0x000fe4000f8e3cff */
[----:B------:R-:W-:Y:S02]  /*0600*/  @!P4 IADD3 R6, PT, PT, R6, -UR12, RZ ;  /* 0x8000000c0606cc10 */ /* 0x000fe4000fffe0ff */
[----:B------:R-:W-:-:S02]  /*0610*/  ISETP.GE.AND P3, PT, R2, RZ, PT ;  /* 0x000000ff0200720c */ /* 0x000fc40003f66270 */
[----:B------:R-:W-:Y:S02]  /*0620*/  ISETP.GE.U32.AND P1, PT, R6, UR12, PT ;  /* 0x0000000c06007c0c */ /* 0x000fe4000bf26070 */
[----:B------:R-:W-:Y:S02]  /*0630*/  LOP3.LUT R2, RZ, UR55, RZ, 0x33, !PT ;  /* 0x00000037ff027c12 */ /* 0x000fe4000f8e33ff */
[----:B------:R-:W-:Y:S02]  /*0640*/  IABS R3, UR57 ;  /* 0x0000003900037c13 */ /* 0x000fe40008000000 */
[----:B------:R-:W-:Y:S02]  /*0650*/  @P0 IADD3 R0, PT, PT, R0, 0x1, RZ ;  /* 0x0000000100000810 */ /* 0x000fe40007ffe0ff */
[----:B------:R-:W-:Y:S02]  /*0660*/  ISETP.NE.AND P0, PT, RZ, UR55, PT ;  /* 0x00000037ff007c0c */ /* 0x000fe4000bf05270 */
[----:B------:R-:W-:Y:S01]  /*0670*/  R2UR UR11, R3 ;  /* 0x00000000030b72ca */ /* 0x000fe200000e0000 */
[----:B------:R-:W-:-:S02]  /*0680*/  @!P3 IMAD.MOV R0, RZ, RZ, -R0 ;  /* 0x000000ffff00b224 */ /* 0x000fc400078e0a00 */
[----:B------:R-:W-:-:S03]  /*0690*/  @P1 IADD3 R5, PT, PT, R5, 0x1, RZ ;  /* 0x0000000105051810 */ /* 0x000fc60007ffe0ff */
[----:B------:R-:W-:Y:S02]  /*06a0*/  SEL R9, R2, R0, !P0 ;  /* 0x0000000002097207 */ /* 0x000fe40004000000 */
[----:B------:R-:W-:-:S03]  /*06b0*/  @!P2 IADD3 R5, PT, PT, -R5, RZ, RZ ;  /* 0x000000ff0505a210 */ /* 0x000fc60007ffe1ff */
[----:B------:R-:W-:Y:S01]  /*06c0*/  IMAD.MOV R0, RZ, RZ, -R9 ;  /* 0x000000ffff007224 */ /* 0x000fe200078e0a09 */
[----:B------:R-:W-:Y:S01]  /*06d0*/  SEL R14, R2, R5, !P0 ;  /* 0x00000005020e7207 */ /* 0x000fe20004000000 */
[----:B------:R-:W0:Y:S02]  /*06e0*/  I2F.RP R4, UR11 ;  /* 0x0000000b00047d06 */ /* 0x000e240008209400 */
[----:B------:R-:W-:Y:S01]  /*06f0*/  IMAD R12, R0, UR55, R11 ;  /* 0x00000037000c7c24 */ /* 0x000fe2000f8e020b */
[----:B------:R-:W-:-:S04]  /*0700*/  IADD3 R3, PT, PT, -R14, RZ, RZ ;  /* 0x000000ff0e037210 */ /* 0x000fc80007ffe1ff */
[----:B------:R-:W-:Y:S01]  /*0710*/  IABS R0, R12 ;  /* 0x0000000c00007213 */ /* 0x000fe20000000000 */
[----:B------:R-:W-:-:S04]  /*0720*/  IMAD R18, R3, UR55, R8 ;  /* 0x0000003703127c24 */ /* 0x000fc8000f8e0208 */
[----:B------:R-:W-:Y:S01]  /*0730*/  IMAD.MOV.U32 R3, RZ, RZ, R0 ;  /* 0x000000ffff037224 */ /* 0x000fe200078e0000 */
[----:B------:R-:W-:Y:S01]  /*0740*/  IABS R7, R18 ;  /* 0x0000001200077213 */ /* 0x000fe20000000000 */
[----:B0-----:R-:W0:Y:S02]  /*0750*/  MUFU.RCP R4, R4 ;  /* 0x0000000400047308 */ /* 0x001e240000001000 */
[----:B------:R-:W-:-:S04]  /*0760*/  IMAD.HI.U32 R0, R3, UR9, RZ ;  /* 0x0000000903007c27 */ /* 0x000fc8000f8e00ff */
[----:B------:R-:W-:Y:S01]  /*0770*/  IMAD.HI.U32 R6, R7, UR9, RZ ;  /* 0x0000000907067c27 */ /* 0x000fe2000f8e00ff */
[----:B------:R-:W-:-:S05]  /*0780*/  IADD3 R10, PT, PT, -R0, RZ, RZ ;  /* 0x000000ff000a7210 */ /* 0x000fca0007ffe1ff */
[----:B------:R-:W-:Y:S02]  /*0790*/  IMAD R3, R10, UR10, R3 ;  /* 0x0000000a0a037c24 */ /* 0x000fe4000f8e0203 */
[----:B------:R-:W-:-:S03]  /*07a0*/  IMAD.MOV R10, RZ, RZ, -R6 ;  /* 0x000000ffff0a7224 */ /* 0x000fc600078e0a06 */
[----:B------:R-:W-:Y:S01]  /*07b0*/  ISETP.LT.U32.AND P4, PT, R3, UR10, PT ;  /* 0x0000000a03007c0c */ /* 0x000fe2000bf81070 */
[----:B------:R-:W-:Y:S01]  /*07c0*/  IMAD R7, R10, UR10, R7 ;  /* 0x0000000a0a077c24 */ /* 0x000fe2000f8e0207 */
[----:B0-----:R-:W-:-:S04]  /*07d0*/  IADD3 R5, PT, PT, R4, 0xffffffe, RZ ;  /* 0x0ffffffe04057810 */ /* 0x001fc80007ffe0ff */
[----:B------:R-:W-:Y:S02]  /*07e0*/  ISETP.LT.U32.AND P5, PT, R7, UR10, PT ;  /* 0x0000000a07007c0c */ /* 0x000fe4000bfa1070 */
[----:B------:R-:W0:Y:S05]  /*07f0*/  F2I.FTZ.U32.TRUNC.NTZ R5, R5 ;  /* 0x0000000500057305 */ /* 0x000e2a000021f000 */
[----:B------:R-:W-:Y:S02]  /*0800*/  @!P4 VIADD R3, R3, -UR10 ;  /* 0x8000000a0303cc36 */ /* 0x000fe40008000000 */
[----:B------:R-:W-:-:S03]  /*0810*/  @!P4 VIADD R0, R0, 0x1 ;  /* 0x000000010000c836 */ /* 0x000fc60000000000 */
[----:B------:R-:W-:Y:S01]  /*0820*/  ISETP.GE.U32.AND P3, PT, R3, UR10, PT ;  /* 0x0000000a03007c0c */ /* 0x000fe2000bf66070 */
[----:B------:R-:W-:Y:S01]  /*0830*/  @!P5 VIADD R6, R6, 0x1 ;  /* 0x000000010606d836 */ /* 0x000fe20000000000 */
[----:B------:R-:W-:Y:S02]  /*0840*/  LOP3.LUT R3, R12, UR56, RZ, 0x3c, !PT ;  /* 0x000000380c037c12 */ /* 0x000fe4000f8e3cff */
[----:B------:R-:W-:Y:S02]  /*0850*/  @!P5 IADD3 R7, PT, PT, R7, -UR10, RZ ;  /* 0x8000000a0707dc10 */ /* 0x000fe4000fffe0ff */
[----:B------:R-:W-:Y:S02]  /*0860*/  ISETP.GE.AND P2, PT, R3, RZ, PT ;  /* 0x000000ff0300720c */ /* 0x000fe40003f46270 */
[----:B------:R-:W-:Y:S02]  /*0870*/  ISETP.GE.U32.AND P1, PT, R7, UR10, PT ;  /* 0x0000000a07007c0c */ /* 0x000fe4000bf26070 */
[----:B------:R-:W-:-:S02]  /*0880*/  LOP3.LUT R3, R18, UR56, RZ, 0x3c, !PT ;  /* 0x0000003812037c12 */ /* 0x000fc4000f8e3cff */
[----:B0-----:R-:W-:Y:S02]  /*0890*/  R2UR UR5, R5 ;  /* 0x00000000050572ca */ /* 0x001fe400000e0000 */
[----:B------:R-:W-:Y:S02]  /*08a0*/  @P3 IADD3 R0, PT, PT, R0, 0x1, RZ ;  /* 0x0000000100003810 */ /* 0x000fe40007ffe0ff */
[----:B------:R-:W-:Y:S02]  /*08b0*/  ISETP.GE.AND P3, PT, R3, RZ, PT ;  /* 0x000000ff0300720c */ /* 0x000fe40003f66270 */
[----:B------:R-:W-:Y:S02]  /*08c0*/  MOV R3, R0 ;  /* 0x0000000000037202 */ /* 0x000fe40000000f00 */
[----:B------:R-:W-:Y:S01]  /*08d0*/  LOP3.LUT R0, RZ, UR56, RZ, 0x33, !PT ;  /* 0x00000038ff007c12 */ /* 0x000fe2000f8e33ff */
[----:B------:R-:W-:Y:S01]  /*08e0*/  @P1 VIADD R6, R6, 0x1 ;  /* 0x0000000106061836 */ /* 0x000fe20000000000 */
[----:B------:R-:W-:-:S02]  /*08f0*/  @!P2 IADD3 R3, PT, PT, -R3, RZ, RZ ;  /* 0x000000ff0303a210 */ /* 0x000fc40007ffe1ff */
[----:B------:R-:W-:Y:S01]  /*0900*/  PLOP3.LUT P2, PT, PT, PT, UP0, 0x40, 0x4 ;  /* 0x000000000004781c */ /* 0x000fe20003f4e808 */
[----:B------:R-:W-:Y:S01]  /*0910*/  UIADD3 UR6, UPT, UPT, URZ, -UR5, URZ ;  /* 0x80000005ff067290 */ /* 0x000fe2000fffe0ff */
[----:B------:R-:W-:-:S03]  /*0920*/  SEL R13, R0, R3, !P6 ;  /* 0x00000003000d7207 */ /* 0x000fc60007000000 */
[----:B------:R-:W-:Y:S01]  /*0930*/  @!P3 IMAD.MOV R6, RZ, RZ, -R6 ;  /* 0x000000ffff06b224 */ /* 0x000fe200078e0a06 */
[----:B------:R-:W-:Y:S01]  /*0940*/  IADD3 R3, PT, PT, -R13, RZ, RZ ;  /* 0x000000ff0d037210 */ /* 0x000fe20007ffe1ff */
[----:B------:R-:W-:Y:S01]  /*0950*/  UIMAD UR6, UR6, UR11, URZ ;  /* 0x0000000b060672a4 */ /* 0x000fe2000f8e02ff */
[----:B------:R-:W-:Y:S02]  /*0960*/  PLOP3.LUT P3, PT, PT, PT, UP0, 0x40, 0x4 ;  /* 0x000000000004781c */ /* 0x000fe40003f6e808 */
[----:B------:R-:W-:Y:S01]  /*0970*/  SEL R15, R0, R6, !P6 ;  /* 0x00000006000f7207 */ /* 0x000fe20007000000 */
[----:B------:R-:W-:Y:S01]  /*0980*/  IMAD R16, R3, UR56, R12 ;  /* 0x0000003803107c24 */ /* 0x000fe2000f8e020c */
[----:B------:R-:W-:Y:S01]  /*0990*/  UIMAD.WIDE.U32 UR4, UR5, UR6, UR4 ;  /* 0x00000006050472a5 */ /* 0x000fe2000f8e0004 */
[----:B------:R-:W-:Y:S02]  /*09a0*/  ISETP.NE.AND P6, PT, RZ, UR57, PT ;  /* 0x00000039ff007c0c */ /* 0x000fe4000bfc5270 */
[----:B------:R-:W-:Y:S01]  /*09b0*/  IMAD.MOV R3, RZ, RZ, -R15 ;  /* 0x000000ffff037224 */ /* 0x000fe200078e0a0f */
[----:B------:R-:W-:-:S03]  /*09c0*/  IABS R4, R16 ;  /* 0x0000001000047213 */ /* 0x000fc60000000000 */
[----:B------:R-:W-:Y:S02]  /*09d0*/  IMAD R17, R3, UR56, R18 ;  /* 0x0000003803117c24 */ /* 0x000fe4000f8e0212 */
[----:B------:R-:W-:-:S03]  /*09e0*/  IMAD.HI.U32 R3, R4, UR5, RZ ;  /* 0x0000000504037c27 */ /* 0x000fc6000f8e00ff */
[----:B------:R-:W-:Y:S02]  /*09f0*/  IABS R7, R17 ;  /* 0x0000001100077213 */ /* 0x000fe40000000000 */
[----:B------:R-:W-:-:S03]  /*0a00*/  IADD3 R5, PT, PT, -R3, RZ, RZ ;  /* 0x000000ff03057210 */ /* 0x000fc60007ffe1ff */
[----:B------:R-:W-:-:S04]  /*0a10*/  IMAD.HI.U32 R6, R7, UR5, RZ ;  /* 0x0000000507067c27 */ /* 0x000fc8000f8e00ff */
[----:B------:R-:W-:Y:S02]  /*0a20*/  IMAD R4, R5, UR11, R4 ;  /* 0x0000000b05047c24 */ /* 0x000fe4000f8e0204 */
[----:B------:R-:W-:-:S03]  /*0a30*/  IMAD.MOV R10, RZ, RZ, -R6 ;  /* 0x000000ffff0a7224 */ /* 0x000fc600078e0a06 */
[----:B------:R-:W-:Y:S01]  /*0a40*/  ISETP.LT.U32.AND P4, PT, R4, UR11, PT ;  /* 0x0000000b04007c0c */ /* 0x000fe2000bf81070 */
[----:B------:R-:W-:Y:S01]  /*0a50*/  IMAD R5, R10, UR11, R7 ;  /* 0x0000000b0a057c24 */ /* 0x000fe2000f8e0207 */
[----:B------:R-:W-:-:S04]  /*0a60*/  LOP3.LUT R7, R16, UR57, RZ, 0x3c, !PT ;  /* 0x0000003910077c12 */ /* 0x000fc8000f8e3cff */
[----:B------:R-:W-:-:S07]  /*0a70*/  ISETP.LT.U32.AND P1, PT, R5, UR11, PT ;  /* 0x0000000b05007c0c */ /* 0x000fce000bf21070 */
[----:B------:R-:W-:Y:S02]  /*0a80*/  @!P4 IADD3 R4, PT, PT, R4, -UR11, RZ ;  /* 0x8000000b0404cc10 */ /* 0x000fe4000fffe0ff */
[----:B------:R-:W-:Y:S02]  /*0a90*/  @!P4 IADD3 R3, PT, PT, R3, 0x1, RZ ;  /* 0x000000010303c810 */ /* 0x000fe40007ffe0ff */
[----:B------:R-:W-:Y:S02]  /*0aa0*/  ISETP.GE.U32.AND P5, PT, R4, UR11, PT ;  /* 0x0000000b04007c0c */ /* 0x000fe4000bfa6070 */
[----:B------:R-:W-:Y:S01]  /*0ab0*/  @!P1 VIADD R5, R5, -UR11 ;  /* 0x8000000b05059c36 */ /* 0x000fe20008000000 */
[----:B------:R-:W-:Y:S02]  /*0ac0*/  SEL R4, R9, RZ, !P2 ;  /* 0x000000ff09047207 */ /* 0x000fe40005000000 */
[----:B------:R-:W-:Y:S02]  /*0ad0*/  ISETP.GE.AND P2, PT, R7, RZ, PT ;  /* 0x000000ff0700720c */ /* 0x000fe40003f46270 */
[----:B------:R-:W-:Y:S01]  /*0ae0*/  SEL R9, R14, RZ, !P3 ;  /* 0x000000ff0e097207 */ /* 0x000fe20005800000 */
[----:B------:R-:W-:Y:S01]  /*0af0*/  IMAD R7, R4, UR44, RZ ;  /* 0x0000002c04077c24 */ /* 0x000fe2000f8e02ff */
[----:B------:R-:W-:-:S02]  /*0b00*/  ISETP.GE.U32.AND P3, PT, R5, UR11, PT ;  /* 0x0000000b05007c0c */ /* 0x000fc4000bf66070 */
[----:B------:R-:W-:Y:S01]  /*0b10*/  LOP3.LUT R5, R17, UR57, RZ, 0x3c, !PT ;  /* 0x0000003911057c12 */ /* 0x000fe2000f8e3cff */
[----:B------:R-:W-:Y:S01]  /*0b20*/  IMAD R9, R9, UR44, RZ ;  /* 0x0000002c09097c24 */ /* 0x000fe2000f8e02ff */
[----:B------:R-:W-:Y:S01]  /*0b30*/  @!P1 IADD3 R6, PT, PT, R6, 0x1, RZ ;  /* 0x0000000106069810 */ /* 0x000fe20007ffe0ff */
[----:B------:R-:W-:Y:S01]  /*0b40*/  @P5 VIADD R3, R3, 0x1 ;  /* 0x0000000103035836 */ /* 0x000fe20000000000 */
[----:B------:R-:W-:Y:S02]  /*0b50*/  ISETP.GE.AND P4, PT, R5, RZ, PT ;  /* 0x000000ff0500720c */ /* 0x000fe40003f86270 */
[----:B------:R-:W-:Y:S02]  /*0b60*/  LOP3.LUT R5, RZ, UR57, RZ, 0x33, !PT ;  /* 0x00000039ff057c12 */ /* 0x000fe4000f8e33ff */
[----:B------:R-:W-:Y:S02]  /*0b70*/  @!P2 IADD3 R3, PT, PT, -R3, RZ, RZ ;  /* 0x000000ff0303a210 */ /* 0x000fe40007ffe1ff */
[----:B------:R-:W-:Y:S01]  /*0b80*/  PLOP3.LUT P1, PT, PT, PT, UP1, 0x40, 0x4 ;  /* 0x000000000004781c */ /* 0x000fe20003f2e818 */
[----:B------:R-:W-:Y:S01]  /*0b90*/  @P3 VIADD R6, R6, 0x1 ;  /* 0x0000000106063836 */ /* 0x000fe20000000000 */
[----:B------:R-:W-:-:S02]  /*0ba0*/  PLOP3.LUT P3, PT, PT, PT, UP1, 0x40, 0x4 ;  /* 0x000000000004781c */ /* 0x000fc40003f6e818 */
[----:B------:R-:W-:Y:S02]  /*0bb0*/  SEL R3, R5, R3, !P6 ;  /* 0x0000000305037207 */ /* 0x000fe40007000000 */
[----:B------:R-:W-:Y:S01]  /*0bc0*/  SEL R12, R15, RZ, !P3 ;  /* 0x000000ff0f0c7207 */ /* 0x000fe20005800000 */
[----:B------:R-:W-:Y:S01]  /*0bd0*/  @!P4 IMAD.MOV R6, RZ, RZ, -R6 ;  /* 0x000000ffff06c224 */ /* 0x000fe200078e0a06 */
[----:B------:R-:W-:Y:S02]  /*0be0*/  SEL R4, R13, RZ, !P1 ;  /* 0x000000ff0d047207 */ /* 0x000fe40004800000 */
[----:B------:R-:W-:Y:S01]  /*0bf0*/  IADD3 R13, PT, PT, -R3, RZ, RZ ;  /* 0x000000ff030d7210 */ /* 0x000fe20007ffe1ff */
[----:B------:R-:W-:Y:S01]  /*0c00*/  IMAD R14, R12, UR45, R9 ;  /* 0x0000002d0c0e7c24 */ /* 0x000fe2000f8e0209 */
[----:B------:R-:W-:Y:S01]  /*0c10*/  PLOP3.LUT P1, PT, PT, PT, UP3, 0x40, 0x4 ;  /* 0x000000000004781c */ /* 0x000fe20003f2e838 */
[----:B------:R-:W-:Y:S01]  /*0c20*/  IMAD R10, R4, UR45, R7 ;  /* 0x0000002d040a7c24 */ /* 0x000fe2000f8e0207 */
[----:B------:R-:W-:Y:S01]  /*0c30*/  SEL R9, R5, R6, !P6 ;  /* 0x0000000605097207 */ /* 0x000fe20007000000 */
[----:B------:R-:W-:Y:S01]  /*0c40*/  IMAD R4, R13, UR57, R16 ;  /* 0x000000390d047c24 */ /* 0x000fe2000f8e0210 */
[----:B------:R-:W0:Y:S01]  /*0c50*/  LDC.64 R6, c[0x0][0x388] ;  /* 0x0000e200ff067b82 */ /* 0x000e220000000a00 */
[----:B------:R-:W-:-:S02]  /*0c60*/  PLOP3.LUT P2, PT, PT, PT, UP2, 0x40, 0x4 ;  /* 0x000000000004781c */ /* 0x000fc40003f4e828 */
[----:B------:R-:W-:Y:S01]  /*0c70*/  SEL R3, R3, RZ, !P1 ;  /* 0x000000ff03037207 */ /* 0x000fe20004800000 */
[----:B------:R-:W-:Y:S01]  /*0c80*/  IMAD.MOV R12, RZ, RZ, -R9 ;  /* 0x000000ffff0c7224 */ /* 0x000fe200078e0a09 */
[----:B------:R-:W-:Y:S02]  /*0c90*/  SEL R4, R4, RZ, !P2 ;  /* 0x000000ff04047207 */ /* 0x000fe40005000000 */
[----:B------:R-:W-:Y:S01]  /*0ca0*/  PLOP3.LUT P3, PT, PT, PT, UP3, 0x40, 0x4 ;  /* 0x000000000004781c */ /* 0x000fe20003f6e838 */
[----:B------:R-:W-:Y:S01]  /*0cb0*/  IMAD R3, R3, UR46, R10 ;  /* 0x0000002e03037c24 */ /* 0x000fe2000f8e020a */
[----:B------:R-:W-:Y:S01]  /*0cc0*/  PLOP3.LUT P1, PT, PT, PT, UP2, 0x40, 0x4 ;  /* 0x000000000004781c */ /* 0x000fe20003f2e828 */
[----:B------:R-:W-:Y:S01]  /*0cd0*/  IMAD R12, R12, UR57, R17 ;  /* 0x000000390c0c7c24 */ /* 0x000fe2000f8e0211 */
[----:B------:R-:W-:Y:S01]  /*0ce0*/  SEL R9, R9, RZ, !P3 ;  /* 0x000000ff09097207 */ /* 0x000fe20005800000 */
[----:B------:R-:W-:-:S03]  /*0cf0*/  IMAD R3, R4, UR47, R3 ;  /* 0x0000002f04037c24 */ /* 0x000fc6000f8e0203 */
[----:B------:R-:W-:Y:S01]  /*0d00*/  SEL R12, R12, RZ, !P1 ;  /* 0x000000ff0c0c7207 */ /* 0x000fe20004800000 */
[----:B------:R-:W-:Y:S01]  /*0d10*/  IMAD R9, R9, UR46, R14 ;  /* 0x0000002e09097c24 */ /* 0x000fe2000f8e020e */
[----:B------:R-:W-:-:S03]  /*0d20*/  LEA.HI R3, R3, R3, RZ, 0x1 ;  /* 0x0000000303037211 */ /* 0x000fc600078f08ff */
[----:B------:R-:W-:Y:S01]  /*0d30*/  IMAD R9, R12, UR47, R9 ;  /* 0x0000002f0c097c24 */ /* 0x000fe2000f8e0209 */
[----:B------:R-:W-:-:S04]  /*0d40*/  SHF.R.S32.HI R3, RZ, 0x1, R3 ;  /* 0x00000001ff037819 */ /* 0x000fc80000011403 */
[----:B------:R-:W-:Y:S01]  /*0d50*/  LEA.HI R9, R9, R9, RZ, 0x1 ;  /* 0x0000000909097211 */ /* 0x000fe200078f08ff */
[----:B0-----:R-:W-:-:S03]  /*0d60*/  IMAD.WIDE R16, R3, 0x2, R6 ;  /* 0x0000000203107825 */ /* 0x001fc600078e0206 */
[----:B------:R-:W-:-:S03]  /*0d70*/  SHF.R.S32.HI R9, RZ, 0x1, R9 ;  /* 0x00000001ff097819 */ /* 0x000fc60000011409 */
[----:B------:R0:W2:Y:S02]  /*0d80*/  LDG.E.U16 R16, desc[UR14][R16.64] ;  /* 0x0000000e10107981 */ /* 0x0000a4000c1e1500 */
[----:B------:R-:W-:-:S05]  /*0d90*/  IMAD.WIDE R12, R9, 0x2, R6 ;  /* 0x00000002090c7825 */ /* 0x000fca00078e0206 */
[----:B------:R1:W3:Y:S01]  /*0da0*/  LDG.E.U16 R10, desc[UR16][R12.64] ;  /* 0x000000100c0a7981 */ /* 0x0002e2000c1e1500 */
[----:B------:R-:W-:-:S04]  /*0db0*/  IADD3 R21, PT, PT, R11, 0x80, RZ ;  /* 0x000000800b157810 */ /* 0x000fc80007ffe0ff */
[----:B------:R-:W-:-:S05]  /*0dc0*/  IABS R9, R21 ;  /* 0x0000001500097213 */ /* 0x000fca0000000000 */
[----:B------:R-:W-:-:S04]  /*0dd0*/  IMAD.HI.U32 R3, R9, UR7, RZ ;  /* 0x0000000709037c27 */ /* 0x000fc8000f8e00ff */
[----:B------:R-:W-:-:S04]  /*0de0*/  IMAD.MOV R4, RZ, RZ, -R3 ;  /* 0x000000ffff047224 */ /* 0x000fc800078e0a03 */
[----:B------:R-:W-:Y:S01]  /*0df0*/  IMAD R9, R4, UR12, R9 ;  /* 0x0000000c04097c24 */ /* 0x000fe2000f8e0209 */
[C---:B------:R-:W-:Y:S01]  /*0e00*/  IADD3 R18, PT, PT, R11.reuse, 0xc0, RZ ;  /* 0x000000c00b127810 */ /* 0x040fe20007ffe0ff */
[----:B------:R-:W-:-:S03]  /*0e10*/  VIADD R4, R11, 0x100 ;  /* 0x000001000b047836 */ /* 0x000fc60000000000 */
[----:B------:R-:W-:Y:S02]  /*0e20*/  ISETP.LT.U32.AND P1, PT, R9, UR12, PT ;  /* 0x0000000c09007c0c */ /* 0x000fe4000bf21070 */
[----:B------:R-:W-:Y:S02]  /*0e30*/  IABS R15, R18 ;  /* 0x00000012000f7213 */ /* 0x000fe40000000000 */
[----:B0-----:R-:W-:-:S03]  /*0e40*/  IABS R17, R4 ;  /* 0x0000000400117213 */ /* 0x001fc60000000000 */
[----:B-1----:R-:W-:-:S04]  /*0e50*/  IMAD.HI.U32 R13, R15, UR7, RZ ;  /* 0x000000070f0d7c27 */ /* 0x002fc8000f8e00ff */
[----:B------:R-:W-:Y:S01]  /*0e60*/  IMAD.HI.U32 R14, R17, UR7, RZ ;  /* 0x00000007110e7c27 */ /* 0x000fe2000f8e00ff */
[----:B------:R-:W-:-:S03]  /*0e70*/  IADD3 R12, PT, PT, -R13, RZ, RZ ;  /* 0x000000ff0d0c7210 */ /* 0x000fc60007ffe1ff */
[----:B------:R-:W-:Y:S01]  /*0e80*/  @!P1 VIADD R9, R9, -UR12 ;  /* 0x8000000c09099c36 */ /* 0x000fe20008000000 */
[----:B------:R-:W-:Y:S01]  /*0e90*/  IADD3 R20, PT, PT, -R14, RZ, RZ ;  /* 0x000000ff0e147210 */ /* 0x000fe20007ffe1ff */
[----:B------:R-:W-:-:S03]  /*0ea0*/  IMAD R12, R12, UR12, R15 ;  /* 0x0000000c0c0c7c24 */ /* 0x000fc6000f8e020f */
[----:B------:R-:W-:Y:S01]  /*0eb0*/  ISETP.GE.U32.AND P2, PT, R9, UR12, PT ;  /* 0x0000000c09007c0c */ /* 0x000fe2000bf46070 */
[----:B------:R-:W-:Y:S01]  /*0ec0*/  IMAD R9, R20, UR12, R17 ;  /* 0x0000000c14097c24 */ /* 0x000fe2000f8e0211 */
[----:B------:R-:W-:Y:S01]  /*0ed0*/  LOP3.LUT R15, R21, UR55, RZ, 0x3c, !PT ;  /* 0x00000037150f7c12 */ /* 0x000fe2000f8e3cff */
[----:B------:R-:W-:Y:S01]  /*0ee0*/  @!P1 VIADD R3, R3, 0x1 ;  /* 0x0000000103039836 */ /* 0x000fe20000000000 */
[----:B------:R-:W-:Y:S02]  /*0ef0*/  ISETP.LT.U32.AND P3, PT, R12, UR12, PT ;  /* 0x0000000c0c007c0c */ /* 0x000fe4000bf61070 */
[----:B------:R-:W-:Y:S02]  /*0f00*/  ISETP.LT.U32.AND P1, PT, R9, UR12, PT ;  /* 0x0000000c09007c0c */ /* 0x000fe4000bf21070 */
[----:B------:R-:W-:-:S05]  /*0f10*/  ISETP.GE.AND P4, PT, R15, RZ, PT ;  /* 0x000000ff0f00720c */ /* 0x000fca0003f86270 */
[----:B------:R-:W-:-:S04]  /*0f20*/  @P2 IADD3 R3, PT, PT, R3, 0x1, RZ ;  /* 0x0000000103032810 */ /* 0x000fc80007ffe0ff */
[----:B------:R-:W-:Y:S02]  /*0f30*/  @!P3 VIADD R12, R12, -UR12 ;  /* 0x8000000c0c0cbc36 */ /* 0x000fe40008000000 */
[----:B------:R-:W-:Y:S02]  /*0f40*/  @!P1 VIADD R9, R9, -UR12 ;  /* 0x8000000c09099c36 */ /* 0x000fe40008000000 */
[----:B------:R-:W-:Y:S02]  /*0f50*/  @!P4 IADD3 R3, PT, PT, -R3, RZ, RZ ;  /* 0x000000ff0303c210 */ /* 0x000fe40007ffe1ff */
[----:B------:R-:W-:Y:S02]  /*0f60*/  ISETP.GE.U32.AND P2, PT, R12, UR12, PT ;  /* 0x0000000c0c007c0c */ /* 0x000fe4000bf46070 */
[----:B------:R-:W-:Y:S02]  /*0f70*/  @!P3 IADD3 R13, PT, PT, R13, 0x1, RZ ;  /* 0x000000010d0db810 */ /* 0x000fe40007ffe0ff */
[----:B------:R-:W-:-:S02]  /*0f80*/  SEL R12, R2, R3, !P0 ;  /* 0x00000003020c7207 */ /* 0x000fc40004000000 */
[----:B------:R-:W-:Y:S02]  /*0f90*/  ISETP.GE.U32.AND P3, PT, R9, UR12, PT ;  /* 0x0000000c09007c0c */ /* 0x000fe4000bf66070 */
[----:B------:R-:W-:Y:S01]  /*0fa0*/  LOP3.LUT R15, R18, UR55, RZ, 0x3c, !PT ;  /* 0x00000037120f7c12 */ /* 0x000fe2000f8e3cff */
[----:B------:R-:W-:-:S03]  /*0fb0*/  IMAD.MOV R20, RZ, RZ, -R12 ;  /* 0x000000ffff147224 */ /* 0x000fc600078e0a0c */
[----:B------:R-:W-:Y:S01]  /*0fc0*/  ISETP.GE.AND P4, PT, R15, RZ, PT ;  /* 0x000000ff0f00720c */ /* 0x000fe20003f86270 */
[----:B------:R-:W-:Y:S02]  /*0fd0*/  IMAD R27, R20, UR55, R21 ;  /* 0x00000037141b7c24 */ /* 0x000fe4000f8e0215 */
[----:B------:R-:W-:Y:S01]  /*0fe0*/  @!P1 VIADD R14, R14, 0x1 ;  /* 0x000000010e0e9836 */ /* 0x000fe20000000000 */
[----:B------:R-:W-:Y:S02]  /*0ff0*/  LOP3.LUT R3, R4, UR55, RZ, 0x3c, !PT ;  /* 0x0000003704037c12 */ /* 0x000fe4000f8e3cff */
[----:B------:R-:W-:Y:S01]  /*1000*/  @P2 IADD3 R13, PT, PT, R13, 0x1, RZ ;  /* 0x000000010d0d2810 */ /* 0x000fe20007ffe0ff */
[----:B------:R-:W-:Y:S01]  /*1010*/  @P3 VIADD R14, R14, 0x1 ;  /* 0x000000010e0e3836 */ /* 0x000fe20000000000 */
[----:B------:R-:W-:Y:S02]  /*1020*/  IABS R15, R27 ;  /* 0x0000001b000f7213 */ /* 0x000fe40000000000 */
[----:B------:R-:W-:-:S02]  /*1030*/  ISETP.GE.AND P2, PT, R3, RZ, PT ;  /* 0x000000ff0300720c */ /* 0x000fc40003f46270 */
[----:B------:R-:W-:Y:S01]  /*1040*/  MOV R9, R14 ;  /* 0x0000000e00097202 */ /* 0x000fe20000000f00 */
[----:B------:R-:W-:Y:S01]  /*1050*/  IMAD.HI.U32 R14, R15, UR9, RZ ;  /* 0x000000090f0e7c27 */ /* 0x000fe2000f8e00ff */
[----:B------:R-:W-:-:S03]  /*1060*/  @!P4 IADD3 R13, PT, PT, -R13, RZ, RZ ;  /* 0x000000ff0d0dc210 */ /* 0x000fc60007ffe1ff */
[----:B------:R-:W-:Y:S01]  /*1070*/  IMAD.MOV R20, RZ, RZ, -R14 ;  /* 0x000000ffff147224 */ /* 0x000fe200078e0a0e */
[----:B------:R-:W-:-:S03]  /*1080*/  SEL R13, R2, R13, !P0 ;  /* 0x0000000d020d7207 */ /* 0x000fc60004000000 */
[----:B------:R-:W-:Y:S02]  /*1090*/  IMAD R15, R20, UR10, R15 ;  /* 0x0000000a140f7c24 */ /* 0x000fe4000f8e020f */
[----:B------:R-:W-:Y:S01]  /*10a0*/  IMAD.MOV R3, RZ, RZ, -R13 ;  /* 0x000000ffff037224 */ /* 0x000fe200078e0a0d */
[----:B------:R-:W-:Y:S02]  /*10b0*/  @!P2 IADD3 R9, PT, PT, -R9, RZ, RZ ;  /* 0x000000ff0909a210 */ /* 0x000fe40007ffe1ff */
[----:B------:R-:W-:Y:S01]  /*10c0*/  ISETP.LT.U32.AND P4, PT, R15, UR10, PT ;  /* 0x0000000a0f007c0c */ /* 0x000fe2000bf81070 */
[----:B------:R-:W-:Y:S01]  /*10d0*/  IMAD R3, R3, UR55, R18 ;  /* 0x0000003703037c24 */ /* 0x000fe2000f8e0212 */
[----:B------:R-:W-:-:S04]  /*10e0*/  SEL R2, R2, R9, !P0 ;  /* 0x0000000902027207 */ /* 0x000fc80004000000 */
[----:B------:R-:W-:Y:S02]  /*10f0*/  IABS R17, R3 ;  /* 0x0000000300117213 */ /* 0x000fe40000000000 */
[----:B------:R-:W-:-:S03]  /*1100*/  IADD3 R9, PT, PT, -R2, RZ, RZ ;  /* 0x000000ff02097210 */ /* 0x000fc60007ffe1ff */
[----:B------:R-:W-:-:S04]  /*1110*/  IMAD.HI.U32 R19, R17, UR9, RZ ;  /* 0x0000000911137c27 */ /* 0x000fc8000f8e00ff */
[----:B------:R-:W-:Y:S01]  /*1120*/  IMAD R9, R9, UR55, R4 ;  /* 0x0000003709097c24 */ /* 0x000fe2000f8e0204 */
[----:B------:R-:W-:Y:S01]  /*1130*/  @!P4 IADD3 R15, PT, PT, R15, -UR10, RZ ;  /* 0x8000000a0f0fcc10 */ /* 0x000fe2000fffe0ff */
[----:B------:R-:W-:-:S03]  /*1140*/  IMAD.MOV R20, RZ, RZ, -R19 ;  /* 0x000000ffff147224 */ /* 0x000fc600078e0a13 */
[----:B------:R-:W-:Y:S01]  /*1150*/  IABS R23, R9 ;  /* 0x0000000900177213 */ /* 0x000fe20000000000 */
[----:B------:R-:W-:Y:S01]  /*1160*/  IMAD R17, R20, UR10, R17 ;  /* 0x0000000a14117c24 */ /* 0x000fe2000f8e0211 */
[----:B------:R-:W-:Y:S02]  /*1170*/  ISETP.GE.U32.AND P2, PT, R15, UR10, PT ;  /* 0x0000000a0f007c0c */ /* 0x000fe4000bf46070 */
[----:B------:R-:W-:Y:S01]  /*1180*/  LOP3.LUT R15, R27, UR56, RZ, 0x3c, !PT ;  /* 0x000000381b0f7c12 */ /* 0x000fe2000f8e3cff */
[----:B------:R-:W-:Y:S01]  /*1190*/  IMAD.HI.U32 R22, R23, UR9, RZ ;  /* 0x0000000917167c27 */ /* 0x000fe2000f8e00ff */
[----:B------:R-:W-:Y:S02]  /*11a0*/  ISETP.LT.U32.AND P1, PT, R17, UR10, PT ;  /* 0x0000000a11007c0c */ /* 0x000fe4000bf21070 */
[----:B------:R-:W-:Y:S01]  /*11b0*/  ISETP.GE.AND P3, PT, R15, RZ, PT ;  /* 0x000000ff0f00720c */ /* 0x000fe20003f66270 */
[----:B------:R-:W-:Y:S01]  /*11c0*/  IMAD.MOV R20, RZ, RZ, -R22 ;  /* 0x000000ffff147224 */ /* 0x000fe200078e0a16 */
[----:B------:R-:W-:-:S03]  /*11d0*/  @!P4 IADD3 R14, PT, PT, R14, 0x1, RZ ;  /* 0x000000010e0ec810 */ /* 0x000fc60007ffe0ff */
[----:B------:R-:W-:Y:S02]  /*11e0*/  IMAD R15, R20, UR10, R23 ;  /* 0x0000000a140f7c24 */ /* 0x000fe4000f8e0217 */
[----:B------:R-:W-:-:S03]  /*11f0*/  @P2 VIADD R14, R14, 0x1 ;  /* 0x000000010e0e2836 */ /* 0x000fc60000000000 */
[----:B------:R-:W-:Y:S02]  /*1200*/  ISETP.LT.U32.AND P2, PT, R15, UR10, PT ;  /* 0x0000000a0f007c0c */ /* 0x000fe4000bf41070 */
[----:B------:R-:W-:Y:S01]  /*1210*/  @!P1 IADD3 R17, PT, PT, R17, -UR10, RZ ;  /* 0x8000000a11119c10 */ /* 0x000fe2000fffe0ff */
[----:B------:R-:W-:Y:S01]  /*1220*/  @!P3 IMAD.MOV R14, RZ, RZ, -R14 ;  /* 0x000000ffff0eb224 */ /* 0x000fe200078e0a0e */
[----:B------:R-:W-:Y:S02]  /*1230*/  ISETP.NE.AND P5, PT, RZ, UR56, PT ;  /* 0x00000038ff007c0c */ /* 0x000fe4000bfa5270 */
[----:B------:R-:W-:Y:S02]  /*1240*/  ISETP.GE.U32.AND P4, PT, R17, UR10, PT ;  /* 0x0000000a11007c0c */ /* 0x000fe4000bf86070 */
[----:B------:R-:W-:Y:S02]  /*1250*/  SEL R17, R0, R14, !P5 ;  /* 0x0000000e00117207 */ /* 0x000fe40006800000 */
[----:B------:R-:W-:-:S03]  /*1260*/  LOP3.LUT R20, R3, UR56, RZ, 0x3c, !PT ;  /* 0x0000003803147c12 */ /* 0x000fc6000f8e3cff */
[----:B------:R-:W-:Y:S01]  /*1270*/  IMAD.MOV R14, RZ, RZ, -R17 ;  /* 0x000000ffff0e7224 */ /* 0x000fe200078e0a11 */
[----:B------:R-:W-:Y:S02]  /*1280*/  @!P2 IADD3 R15, PT, PT, R15, -UR10, RZ ;  /* 0x8000000a0f0fac10 */ /* 0x000fe4000fffe0ff */
[----:B------:R-:W-:Y:S01]  /*1290*/  ISETP.GE.AND P3, PT, R20, RZ, PT ;  /* 0x000000ff1400720c */ /* 0x000fe20003f66270 */
[----:B------:R-:W-:Y:S01]  /*12a0*/  IMAD R14, R14, UR56, R27 ;  /* 0x000000380e0e7c24 */ /* 0x000fe2000f8e021b */
[----:B------:R-:W-:Y:S02]  /*12b0*/  @!P1 IADD3 R19, PT, PT, R19, 0x1, RZ ;  /* 0x0000000113139810 */ /* 0x000fe40007ffe0ff */
[----:B------:R-:W-:Y:S02]  /*12c0*/  ISETP.GE.U32.AND P1, PT, R15, UR10, PT ;  /* 0x0000000a0f007c0c */ /* 0x000fe4000bf26070 */
[----:B------:R-:W-:Y:S01]  /*12d0*/  LOP3.LUT R20, R9, UR56, RZ, 0x3c, !PT ;  /* 0x0000003809147c12 */ /* 0x000fe2000f8e3cff */
[----:B------:R-:W-:Y:S01]  /*12e0*/  @P4 VIADD R19, R19, 0x1 ;  /* 0x0000000113134836 */ /* 0x000fe20000000000 */
[----:B------:R-:W-:-:S02]  /*12f0*/  IABS R15, R14 ;  /* 0x0000000e000f7213 */ /* 0x000fc40000000000 */
[----:B------:R-:W-:Y:S02]  /*1300*/  ISETP.GE.AND P4, PT, R20, RZ, PT ;  /* 0x000000ff1400720c */ /* 0x000fe40003f86270 */
[----:B------:R-:W-:Y:S01]  /*1310*/  @!P2 IADD3 R22, PT, PT, R22, 0x1, RZ ;  /* 0x000000011616a810 */ /* 0x000fe20007ffe0ff */
[----:B------:R-:W-:Y:S02]  /*1320*/  @!P3 IMAD.MOV R19, RZ, RZ, -R19 ;  /* 0x000000ffff13b224 */ /* 0x000fe400078e0a13 */
[----:B------:R-:W-:Y:S02]  /*1330*/  IMAD.HI.U32 R20, R15, UR5, RZ ;  /* 0x000000050f147c27 */ /* 0x000fe4000f8e00ff */
[----:B------:R-:W-:Y:S02]  /*1340*/  @P1 IADD3 R22, PT, PT, R22, 0x1, RZ ;  /* 0x0000000116161810 */ /* 0x000fe40007ffe0ff */
[----:B------:R-:W-:Y:S02]  /*1350*/  SEL R29, R0, R19, !P5 ;  /* 0x00000013001d7207 */ /* 0x000fe40006800000 */
[----:B------:R-:W-:-:S02]  /*1360*/  IADD3 R26, PT, PT, -R20, RZ, RZ ;  /* 0x000000ff141a7210 */ /* 0x000fc40007ffe1ff */
[----:B------:R-:W-:Y:S02]  /*1370*/  @!P4 IMAD.MOV R22, RZ, RZ, -R22 ;  /* 0x000000ffff16c224 */ /* 0x000fe400078e0a16 */
[----:B------:R-:W-:Y:S02]  /*1380*/  IMAD.MOV R28, RZ, RZ, -R29 ;  /* 0x000000ffff1c7224 */ /* 0x000fe400078e0a1d */
[----:B------:R-:W-:Y:S01]  /*1390*/  IMAD R19, R26, UR11, R15 ;  /* 0x0000000b1a137c24 */ /* 0x000fe2000f8e020f */
[----:B------:R-:W-:Y:S01]  /*13a0*/  SEL R15, R0, R22, !P5 ;  /* 0x00000016000f7207 */ /* 0x000fe20006800000 */
[----:B------:R-:W-:-:S03]  /*13b0*/  IMAD R3, R28, UR56, R3 ;  /* 0x000000381c037c24 */ /* 0x000fc6000f8e0203 */
[----:B------:R-:W-:Y:S02]  /*13c0*/  ISETP.LT.U32.AND P4, PT, R19, UR11, PT ;  /* 0x0000000b13007c0c */ /* 0x000fe4000bf81070 */
[----:B------:R-:W-:Y:S02]  /*13d0*/  IADD3 R22, PT, PT, -R15, RZ, RZ ;  /* 0x000000ff0f167210 */ /* 0x000fe40007ffe1ff */
[----:B------:R-:W-:-:S03]  /*13e0*/  IABS R23, R3 ;  /* 0x0000000300177213 */ /* 0x000fc60000000000 */
[----:B------:R-:W-:Y:S02]  /*13f0*/  IMAD R9, R22, UR56, R9 ;  /* 0x0000003816097c24 */ /* 0x000fe4000f8e0209 */
[----:B------:R-:W-:-:S04]  /*1400*/  IMAD.HI.U32 R22, R23, UR5, RZ ;  /* 0x0000000517167c27 */ /* 0x000fc8000f8e00ff */
[----:B------:R-:W-:Y:S01]  /*1410*/  IMAD.MOV R26, RZ, RZ, -R22 ;  /* 0x000000ffff1a7224 */ /* 0x000fe200078e0a16 */
[----:B------:R-:W-:Y:S02]  /*1420*/  @!P4 IADD3 R19, PT, PT, R19, -UR11, RZ ;  /* 0x8000000b1313cc10 */ /* 0x000fe4000fffe0ff */
[----:B------:R-:W-:Y:S01]  /*1430*/  IABS R27, R9 ;  /* 0x00000009001b7213 */ /* 0x000fe20000000000 */
[----:B------:R-:W-:Y:S01]  /*1440*/  IMAD R23, R26, UR11, R23 ;  /* 0x0000000b1a177c24 */ /* 0x000fe2000f8e0217 */
[----:B------:R-:W-:Y:S02]  /*1450*/  ISETP.GE.U32.AND P2, PT, R19, UR11, PT ;  /* 0x0000000b13007c0c */ /* 0x000fe4000bf46070 */
[----:B------:R-:W-:Y:S01]  /*1460*/  LOP3.LUT R28, R14, UR57, RZ, 0x3c, !PT ;  /* 0x000000390e1c7c12 */ /* 0x000fe2000f8e3cff */
[----:B------:R-:W-:Y:S01]  /*1470*/  IMAD.HI.U32 R19, R27, UR5, RZ ;  /* 0x000000051b137c27 */ /* 0x000fe2000f8e00ff */
[----:B------:R-:W-:Y:S02]  /*1480*/  ISETP.LT.U32.AND P1, PT, R23, UR11, PT ;  /* 0x0000000b17007c0c */ /* 0x000fe4000bf21070 */
[----:B------:R-:W-:-:S02]  /*1490*/  ISETP.GE.AND P3, PT, R28, RZ, PT ;  /* 0x000000ff1c00720c */ /* 0x000fc40003f66270 */
[----:B------:R-:W-:Y:S01]  /*14a0*/  @!P4 IADD3 R20, PT, PT, R20, 0x1, RZ ;  /* 0x000000011414c810 */ /* 0x000fe20007ffe0ff */
[----:B------:R-:W-:-:S04]  /*14b0*/  IMAD.MOV R26, RZ, RZ, -R19 ;  /* 0x000000ffff1a7224 */ /* 0x000fc800078e0a13 */
[----:B------:R-:W-:Y:S01]  /*14c0*/  @P2 VIADD R20, R20, 0x1 ;  /* 0x0000000114142836 */ /* 0x000fe20000000000 */
[----:B------:R-:W-:Y:S01]  /*14d0*/  PLOP3.LUT P2, PT, PT, PT, UP1, 0x40, 0x4 ;  /* 0x000000000004781c */ /* 0x000fe20003f4e818 */
[----:B------:R-:W-:Y:S01]  /*14e0*/  IMAD R27, R26, UR11, R27 ;  /* 0x0000000b1a1b7c24 */ /* 0x000fe2000f8e021b */
[----:B------:R-:W-:Y:S02]  /*14f0*/  PLOP3.LUT P4, PT, PT, PT, UP0, 0x40, 0x4 ;  /* 0x000000000004781c */ /* 0x000fe40003f8e808 */
[----:B------:R-:W-:Y:S02]  /*1500*/  @!P1 IADD3 R23, PT, PT, R23, -UR11, RZ ;  /* 0x8000000b17179c10 */ /* 0x000fe4000fffe0ff */
[----:B------:R-:W-:Y:S02]  /*1510*/  SEL R17, R17, RZ, !P2 ;  /* 0x000000ff11117207 */ /* 0x000fe40005000000 */
[----:B------:R-:W-:Y:S01]  /*1520*/  ISETP.LT.U32.AND P2, PT, R27, UR11, PT ;  /* 0x0000000b1b007c0c */ /* 0x000fe2000bf41070 */
[----:B------:R-:W-:Y:S01]  /*1530*/  @!P3 IMAD.MOV R20, RZ, RZ, -R20 ;  /* 0x000000ffff14b224 */ /* 0x000fe200078e0a14 */
[----:B------:R-:W-:-:S02]  /*1540*/  SEL R12, R12, RZ, !P4 ;  /* 0x000000ff0c0c7207 */ /* 0x000fc40006000000 */
[----:B------:R-:W-:Y:S02]  /*1550*/  ISETP.GE.U32.AND P3, PT, R23, UR11, PT ;  /* 0x0000000b17007c0c */ /* 0x000fe4000bf66070 */
[----:B------:R-:W-:Y:S02]  /*1560*/  PLOP3.LUT P4, PT, PT, PT, UP0, 0x40, 0x4 ;  /* 0x000000000004781c */ /* 0x000fe40003f8e808 */
[----:B------:R-:W-:Y:S02]  /*1570*/  LOP3.LUT R26, R3, UR57, RZ, 0x3c, !PT ;  /* 0x00000039031a7c12 */ /* 0x000fe4000f8e3cff */
[----:B------:R-:W-:Y:S02]  /*1580*/  SEL R13, R13, RZ, !P4 ;  /* 0x000000ff0d0d7207 */ /* 0x000fe40006000000 */
[----:B------:R-:W-:Y:S01]  /*1590*/  PLOP3.LUT P4, PT, PT, PT, UP1, 0x40, 0x4 ;  /* 0x000000000004781c */ /* 0x000fe20003f8e818 */
[----:B------:R-:W-:Y:S01]  /*15a0*/  IMAD R12, R12, UR44, RZ ;  /* 0x0000002c0c0c7c24 */ /* 0x000fe2000f8e02ff */
[----:B------:R-:W-:Y:S01]  /*15b0*/  @!P1 IADD3 R22, PT, PT, R22, 0x1, RZ ;  /* 0x0000000116169810 */ /* 0x000fe20007ffe0ff */
[----:B------:R-:W-:Y:S01]  /*15c0*/  @!P2 VIADD R27, R27, -UR11 ;  /* 0x8000000b1b1bac36 */ /* 0x000fe20008000000 */
[----:B------:R-:W-:-:S02]  /*15d0*/  SEL R23, R29, RZ, !P4 ;  /* 0x000000ff1d177207 */ /* 0x000fc40006000000 */
[----:B------:R-:W-:Y:S01]  /*15e0*/  ISETP.GE.AND P4, PT, R26, RZ, PT ;  /* 0x000000ff1a00720c */ /* 0x000fe20003f86270 */
[----:B------:R-:W-:Y:S01]  /*15f0*/  IMAD R17, R17, UR45, R12 ;  /* 0x0000002d11117c24 */ /* 0x000fe2000f8e020c */
[----:B------:R-:W-:Y:S02]  /*1600*/  @P3 IADD3 R22, PT, PT, R22, 0x1, RZ ;  /* 0x0000000116163810 */ /* 0x000fe40007ffe0ff */
[----:B------:R-:W-:Y:S02]  /*1610*/  PLOP3.LUT P3, PT, PT, PT, UP0, 0x40, 0x4 ;  /* 0x000000000004781c */ /* 0x000fe40003f6e808 */
[----:B------:R-:W-:Y:S02]  /*1620*/  ISETP.GE.U32.AND P1, PT, R27, UR11, PT ;  /* 0x0000000b1b007c0c */ /* 0x000fe4000bf26070 */
[----:B------:R-:W-:Y:S02]  /*1630*/  LOP3.LUT R12, R9, UR57, RZ, 0x3c, !PT ;  /* 0x00000039090c7c12 */ /* 0x000fe4000f8e3cff */
[----:B------:R-:W-:-:S02]  /*1640*/  SEL R2, R2, RZ, !P3 ;  /* 0x000000ff02027207 */ /* 0x000fc40005800000 */
[----:B------:R-:W-:Y:S01]  /*1650*/  ISETP.GE.AND P3, PT, R12, RZ, PT ;  /* 0x000000ff0c00720c */ /* 0x000fe20003f66270 */
[----:B------:R-:W-:Y:S01]  /*1660*/  @!P2 VIADD R19, R19, 0x1 ;  /* 0x000000011313a836 */ /* 0x000fe20000000000 */
[----:B------:R-:W-:Y:S02]  /*1670*/  SEL R20, R5, R20, !P6 ;  /* 0x0000001405147207 */ /* 0x000fe40007000000 */
[----:B------:R-:W-:Y:S02]  /*1680*/  @!P4 IADD3 R22, PT, PT, -R22, RZ, RZ ;  /* 0x000000ff1616c210 */ /* 0x000fe40007ffe1ff */
[----:B------:R-:W-:Y:S01]  /*1690*/  PLOP3.LUT P4, PT, PT, PT, UP3, 0x40, 0x4 ;  /* 0x000000000004781c */ /* 0x000fe20003f8e838 */
[----:B------:R-:W-:Y:S01]  /*16a0*/  IMAD R26, R13, UR44, RZ ;  /* 0x0000002c0d1a7c24 */ /* 0x000fe2000f8e02ff */
[----:B------:R-:W-:Y:S01]  /*16b0*/  @P1 IADD3 R19, PT, PT, R19, 0x1, RZ ;  /* 0x0000000113131810 */ /* 0x000fe20007ffe0ff */
[----:B------:R-:W-:Y:S01]  /*16c0*/  IMAD.MOV R13, RZ, RZ, -R20 ;  /* 0x000000ffff0d7224 */ /* 0x000fe200078e0a14 */
[----:B------:R-:W-:-:S02]  /*16d0*/  SEL R20, R20, RZ, !P4 ;  /* 0x000000ff14147207 */ /* 0x000fc40006000000 */
[----:B------:R-:W-:Y:S02]  /*16e0*/  PLOP3.LUT P4, PT, PT, PT, UP1, 0x40, 0x4 ;  /* 0x000000000004781c */ /* 0x000fe40003f8e818 */
[----:B------:R-:W-:Y:S01]  /*16f0*/  SEL R22, R5, R22, !P6 ;  /* 0x0000001605167207 */ /* 0x000fe20007000000 */
[----:B------:R-:W-:Y:S01]  /*1700*/  IMAD R14, R13, UR57, R14 ;  /* 0x000000390d0e7c24 */ /* 0x000fe2000f8e020e */
[----:B------:R-:W-:Y:S01]  /*1710*/  @!P3 IADD3 R19, PT, PT, -R19, RZ, RZ ;  /* 0x000000ff1313b210 */ /* 0x000fe20007ffe1ff */
[----:B------:R-:W-:Y:S01]  /*1720*/  IMAD R2, R2, UR44, RZ ;  /* 0x0000002c02027c24 */ /* 0x000fe2000f8e02ff */
[----:B------:R-:W-:Y:S01]  /*1730*/  PLOP3.LUT P2, PT, PT, PT, UP2, 0x40, 0x4 ;  /* 0x000000000004781c */ /* 0x000fe20003f4e828 */
[----:B------:R-:W-:Y:S01]  /*1740*/  IMAD.MOV R12, RZ, RZ, -R22 ;  /* 0x000000ffff0c7224 */ /* 0x000fe200078e0a16 */
[----:B------:R-:W-:Y:S02]  /*1750*/  SEL R15, R15, RZ, !P4 ;  /* 0x000000ff0f0f7207 */ /* 0x000fe40006000000 */
[----:B------:R-:W-:Y:S01]  /*1760*/  SEL R19, R5, R19, !P6 ;  /* 0x0000001305137207 */ /* 0x000fe20007000000 */
[----:B------:R-:W-:Y:S01]  /*1770*/  IMAD R17, R20, UR46, R17 ;  /* 0x0000002e14117c24 */ /* 0x000fe2000f8e0211 */
[----:B------:R-:W-:Y:S01]  /*1780*/  SEL R14, R14, RZ, !P2 ;  /* 0x000000ff0e0e7207 */ /* 0x000fe20005000000 */
[----:B------:R-:W-:Y:S01]  /*1790*/  IMAD R20, R15, UR45, R2 ;  /* 0x0000002d0f147c24 */ /* 0x000fe2000f8e0202 */
[----:B------:R-:W-:Y:S01]  /*17a0*/  PLOP3.LUT P2, PT, PT, PT, UP3, 0x40, 0x4 ;  /* 0x000000000004781c */ /* 0x000fe20003f4e838 */
[----:B------:R-:W-:-:S02]  /*17b0*/  IMAD R12, R12, UR57, R3 ;  /* 0x000000390c0c7c24 */ /* 0x000fc4000f8e0203 */
[----:B------:R-:W-:Y:S01]  /*17c0*/  IMAD R23, R23, UR45, R26 ;  /* 0x0000002d17177c24 */ /* 0x000fe2000f8e021a */
[----:B------:R-:W0:Y:S01]  /*17d0*/  LDC.64 R2, c[0x0][0x380] ;  /* 0x0000e000ff027b82 */ /* 0x000e220000000a00 */
[----:B------:R-:W-:Y:S01]  /*17e0*/  IMAD.MOV R26, RZ, RZ, -R19 ;  /* 0x000000ffff1a7224 */ /* 0x000fe200078e0a13 */
[----:B--2---:R-:W-:Y:S02]  /*17f0*/  PRMT R13, R16, 0x7771, RZ ;  /* 0x00007771100d7816 */ /* 0x004fe400000000ff */
[----:B------:R-:W-:Y:S02]  /*1800*/  SEL R19, R19, RZ, !P2 ;  /* 0x000000ff13137207 */ /* 0x000fe40005000000 */
[----:B------:R-:W-:Y:S01]  /*1810*/  ISETP.NE.AND P2, PT, R13, RZ, PT ;  /* 0x000000ff0d00720c */ /* 0x000fe20003f45270 */
[----:B------:R-:W-:Y:S01]  /*1820*/  IMAD R14, R14, UR47, R17 ;  /* 0x0000002f0e0e7c24 */ /* 0x000fe2000f8e0211 */
[----:B------:R-:W-:Y:S02]  /*1830*/  PLOP3.LUT P1, PT, PT, PT, UP3, 0x40, 0x4 ;  /* 0x000000000004781c */ /* 0x000fe40003f2e838 */
[----:B------:R-:W-:-:S02]  /*1840*/  PLOP3.LUT P3, PT, PT, PT, UP2, 0x40, 0x4 ;  /* 0x000000000004781c */ /* 0x000fc40003f6e828 */
[----:B------:R-:W-:Y:S02]  /*1850*/  SEL R22, R22, RZ, !P1 ;  /* 0x000000ff16167207 */ /* 0x000fe40004800000 */
[----:B---3--:R-:W-:Y:S02]  /*1860*/  PRMT R15, R10, 0x7771, RZ ;  /* 0x000077710a0f7816 */ /* 0x008fe400000000ff */
[----:B------:R-:W-:Y:S01]  /*1870*/  LEA.HI R14, R14, R14, RZ, 0x1 ;  /* 0x0000000e0e0e7211 */ /* 0x000fe200078f08ff */
[----:B------:R-:W-:Y:S01]  /*1880*/  IMAD R13, R26, UR57, R9 ;  /* 0x000000391a0d7c24 */ /* 0x000fe2000f8e0209 */
[----:B------:R-:W-:Y:S01]  /*1890*/  SEL R12, R12, RZ, !P3 ;  /* 0x000000ff0c0c7207 */ /* 0x000fe20005800000 */
[----:B------:R-:W-:Y:S01]  /*18a0*/  IMAD R23, R22, UR46, R23 ;  /* 0x0000002e16177c24 */ /* 0x000fe2000f8e0217 */
[----:B------:R-:W-:Y:S02]  /*18b0*/  ISETP.NE.AND P1, PT, R15, RZ, PT ;  /* 0x000000ff0f00720c */ /* 0x000fe40003f25270 */
[----:B------:R-:W-:-:S02]  /*18c0*/  PLOP3.LUT P4, PT, PT, PT, UP2, 0x40, 0x4 ;  /* 0x000000000004781c */ /* 0x000fc40003f8e828 */
[----:B------:R-:W-:Y:S02]  /*18d0*/  LEA.HI R9, R11, R11, RZ, 0x1 ;  /* 0x0000000b0b097211 */ /* 0x000fe400078f08ff */
[----:B------:R-:W-:Y:S02]  /*18e0*/  SHF.R.S32.HI R41, RZ, 0x1, R14 ;  /* 0x00000001ff297819 */ /* 0x000fe4000001140e */
[----:B------:R-:W-:Y:S02]  /*18f0*/  @P2 R2UR UR12, R24 ;  /* 0x00000000180c22ca */ /* 0x000fe400000e0000 */
[----:B------:R-:W-:Y:S01]  /*1900*/  @P2 R2UR UR13, R25 ;  /* 0x00000000190d22ca */ /* 0x000fe200000e0000 */
[----:B------:R-:W-:Y:S01]  /*1910*/  IMAD R12, R12, UR47, R23 ;  /* 0x0000002f0c0c7c24 */ /* 0x000fe2000f8e0217 */
[----:B------:R-:W-:Y:S01]  /*1920*/  SEL R13, R13, RZ, !P4 ;  /* 0x000000ff0d0d7207 */ /* 0x000fe20006000000 */
[----:B------:R-:W-:Y:S01]  /*1930*/  IMAD R20, R19, UR46, R20 ;  /* 0x0000002e13147c24 */ /* 0x000fe2000f8e0214 */
[----:B------:R-:W-:Y:S01]  /*1940*/  SHF.R.S32.HI R9, RZ, 0x1, R9 ;  /* 0x00000001ff097819 */ /* 0x000fe20000011409 */
[----:B------:R-:W-:Y:S01]  /*1950*/  IMAD.WIDE R40, R41, 0x2, R6 ;  /* 0x0000000229287825 */ /* 0x000fe200078e0206 */
[----:B------:R-:W-:-:S03]  /*1960*/  LEA.HI R12, R12, R12, RZ, 0x1 ;  /* 0x0000000c0c0c7211 */ /* 0x000fc600078f08ff */
[----:B------:R-:W-:Y:S02]  /*1970*/  IMAD R20, R13, UR47, R20 ;  /* 0x0000002f0d147c24 */ /* 0x000fe4000f8e0214 */
[----:B0-----:R-:W-:Y:S01]  /*1980*/  IMAD.WIDE R14, R9, 0x8, R2 ;  /* 0x00000008090e7825 */ /* 0x001fe200078e0202 */
[----:B------:R0:W2:Y:S01]  /*1990*/  LDG.E.U16 R40, desc[UR14][R40.64] ;  /* 0x0000000e28287981 */ /* 0x0000a2000c1e1500 */
[----:B------:R-:W-:Y:S02]  /*19a0*/  LEA.HI R8, R8, R8, RZ, 0x1 ;  /* 0x0000000808087211 */ /* 0x000fe400078f08ff */
[----:B------:R-:W-:Y:S01]  /*19b0*/  @P1 R2UR UR14, R24 ;  /* 0x00000000180e12ca */ /* 0x000fe200000e0000 */
[----:B------:R-:W3:Y:S01]  /*19c0*/  @P2 LDG.E R28, desc[UR12][R14.64+0x4] ;  /* 0x0000040c0e1c2981 */ /* 0x000ee2000c1e1900 */
[----:B------:R-:W-:Y:S02]  /*19d0*/  @P1 R2UR UR15, R25 ;  /* 0x00000000190f12ca */ /* 0x000fe400000e0000 */
[----:B------:R-:W-:-:S02]  /*19e0*/  SHF.R.S32.HI R23, RZ, 0x1, R12 ;  /* 0x00000001ff177819 */ /* 0x000fc4000001140c */
[----:B------:R-:W-:Y:S02]  /*19f0*/  LEA.HI R20, R20, R20, RZ, 0x1 ;  /* 0x0000001414147211 */ /* 0x000fe400078f08ff */
[----:B------:R-:W-:Y:S02]  /*1a00*/  R2UR UR12, R24 ;  /* 0x00000000180c72ca */ /* 0x000fe400000e0000 */
[----:B------:R-:W-:Y:S02]  /*1a10*/  R2UR UR13, R25 ;  /* 0x00000000190d72ca */ /* 0x000fe400000e0000 */
[----:B------:R-:W-:Y:S01]  /*1a20*/  SHF.R.S32.HI R13, RZ, 0x1, R8 ;  /* 0x00000001ff0d7819 */ /* 0x000fe20000011408 */
[----:B------:R-:W-:Y:S01]  /*1a30*/  IMAD.WIDE R22, R23, 0x2, R6 ;  /* 0x0000000217167825 */ /* 0x000fe200078e0206 */
[----:B------:R-:W-:Y:S01]  /*1a40*/  SHF.R.S32.HI R27, RZ, 0x1, R20 ;  /* 0x00000001ff1b7819 */ /* 0x000fe20000011414 */
[----:B------:R-:W1:Y:S02]  /*1a50*/  LDC.64 R8, c[0x0][0x3f0] ;  /* 0x0000fc00ff087b82 */ /* 0x000e640000000a00 */
[----:B------:R-:W-:Y:S01]  /*1a60*/  IMAD.WIDE R12, R13, 0x8, R2 ;  /* 0x000000080d0c7825 */ /* 0x000fe200078e0202 */
[----:B------:R4:W5:Y:S03]  /*1a70*/  LDG.E.U16 R20, desc[UR16][R22.64] ;  /* 0x0000001016147981 */ /* 0x000966000c1e1500 */
[----:B------:R-:W-:Y:S01]  /*1a80*/  IMAD.WIDE R26, R27, 0x2, R6 ;  /* 0x000000021b1a7825 */ /* 0x000fe200078e0206 */
[----:B------:R-:W5:Y:S04]  /*1a90*/  @P1 LDG.E R29, desc[UR14][R12.64+0x4] ;  /* 0x0000040e0c1d1981 */ /* 0x000f68000c1e1900 */
[----:B------:R1:W5:Y:S01]  /*1aa0*/  LDG.E.U16 R19, desc[UR12][R26.64] ;  /* 0x0000000c1a137981 */ /* 0x000362000c1e1500 */
[----:B0-----:R-:W-:-:S04]  /*1ab0*/  IADD3 R41, PT, PT, R11, 0x140, RZ ;  /* 0x000001400b297810 */ /* 0x001fc80007ffe0ff */
[----:B------:R-:W-:Y:S02]  /*1ac0*/  IABS R34, R41 ;  /* 0x0000002900227213 */ /* 0x000fe40000000000 */
[----:B------:R-:W-:-:S03]  /*1ad0*/  IABS R17, UR55 ;  /* 0x0000003700117c13 */ /* 0x000fc60008000000 */
[----:B------:R-:W-:-:S04]  /*1ae0*/  IMAD.HI.U32 R32, R34, UR7, RZ ;  /* 0x0000000722207c27 */ /* 0x000fc8000f8e00ff */
[----:B----4-:R-:W-:Y:S01]  /*1af0*/  IMAD.MOV R22, RZ, RZ, -R32 ;  /* 0x000000ffff167224 */ /* 0x010fe200078e0a20 */
[----:B------:R-:W0:Y:S03]  /*1b00*/  LDCU UR6, c[0x0][0x3f0] ;  /* 0x00007e00ff0677ac */ /* 0x000e260008000800 */
[----:B------:R-:W-:Y:S01]  /*1b10*/  IMAD R34, R17, R22, R34 ;  /* 0x0000001611227224 */ /* 0x000fe200078e0222 */
[----:B-1----:R-:W-:-:S04]  /*1b20*/  R2UR UR4, R9 ;  /* 0x00000000090472ca */ /* 0x002fc800000e0000 */
[----:B------:R-:W-:Y:S02]  /*1b30*/  ISETP.GT.U32.AND P4, PT, R17, R34, PT ;  /* 0x000000221100720c */ /* 0x000fe40003f84070 */
[----:B0-----:R-:W-:-:S11]  /*1b40*/  MOV R26, UR6 ;  /* 0x00000006001a7c02 */ /* 0x001fd60008000f00 */
[----:B------:R-:W-:Y:S01]  /*1b50*/  @!P4 IMAD.IADD R34, R34, 0x1, -R17 ;  /* 0x000000012222c824 */ /* 0x000fe200078e0a11 */
[----:B------:R-:W-:Y:S01]  /*1b60*/  MOV R22, UR6 ;  /* 0x0000000600167c02 */ /* 0x000fe20008000f00 */
[----:B------:R-:W-:Y:S01]  /*1b70*/  @!P4 VIADD R32, R32, 0x1 ;  /* 0x000000012020c836 */ /* 0x000fe20000000000 */
[----:B------:R-:W-:-:S04]  /*1b80*/  LEA.HI R21, R21, R21, RZ, 0x1 ;  /* 0x0000001515157211 */ /* 0x000fc800078f08ff */
[----:B------:R-:W-:Y:S02]  /*1b90*/  SHF.R.S32.HI R21, RZ, 0x1, R21 ;  /* 0x00000001ff157819 */ /* 0x000fe40000011415 */
[----:B------:R-:W-:Y:S02]  /*1ba0*/  LEA.HI R18, R18, R18, RZ, 0x1 ;  /* 0x0000001212127211 */ /* 0x000fe400078f08ff */
[----:B------:R-:W-:Y:S02]  /*1bb0*/  LEA.HI R4, R4, R4, RZ, 0x1 ;  /* 0x0000000404047211 */ /* 0x000fe400078f08ff */
[----:B------:R-:W-:Y:S02]  /*1bc0*/  SHF.R.S32.HI R35, RZ, 0x1, R18 ;  /* 0x00000001ff237819 */ /* 0x000fe40000011412 */
[----:B------:R-:W-:-:S05]  /*1bd0*/  SHF.R.S32.HI R37, RZ, 0x1, R4 ;  /* 0x00000001ff257819 */ /* 0x000fca0000011404 */
[----:B------:R-:W-:Y:S01]  /*1be0*/  IMAD.WIDE R36, R37, 0x8, R2 ;  /* 0x0000000825247825 */ /* 0x000fe200078e0202 */
[----:B--2---:R-:W-:-:S03]  /*1bf0*/  PRMT R9, R40, 0x7771, RZ ;  /* 0x0000777128097816 */ /* 0x004fc600000000ff */
[----:B---3--:R-:W-:Y:S01]  /*1c00*/  @P2 FMUL R26, R28, UR4 ;  /* 0x000000041c1a2c20 */ /* 0x008fe20008400000 */
[----:B------:R-:W-:Y:S02]  /*1c10*/  ISETP.NE.AND P3, PT, R9, RZ, PT ;  /* 0x000000ff0900720c */ /* 0x000fe40003f65270 */
[----:B------:R-:W-:Y:S02]  /*1c20*/  ISETP.GE.U32.AND P2, PT, R34, R17, PT ;  /* 0x000000112200720c */ /* 0x000fe40003f46070 */
[----:B-----5:R-:W-:Y:S01]  /*1c30*/  PRMT R9, R20, 0x7771, RZ ;  /* 0x0000777114097816 */ /* 0x020fe200000000ff */
[----:B------:R-:W-:-:S03]  /*1c40*/  @P1 FMUL R22, R29, UR4 ;  /* 0x000000041d161c20 */ /* 0x000fc60008400000 */
[----:B------:R-:W-:Y:S02]  /*1c50*/  ISETP.NE.AND P1, PT, R9, RZ, PT ;  /* 0x000000ff0900720c */ /* 0x000fe40003f25270 */
[----:B------:R-:W-:-:S03]  /*1c60*/  PRMT R9, R19, 0x7771, RZ ;  /* 0x0000777113097816 */ /* 0x000fc600000000ff */
[----:B------:R-:W-:Y:S02]  /*1c70*/  @P3 R2UR UR16, R24 ;  /* 0x00000000181032ca */ /* 0x000fe400000e0000 */
[----:B------:R-:W-:Y:S02]  /*1c80*/  @P3 R2UR UR17, R25 ;  /* 0x00000000191132ca */ /* 0x000fe400000e0000 */
[----:B------:R-:W-:Y:S02]  /*1c90*/  @P2 IADD3 R32, PT, PT, R32, 0x1, RZ ;  /* 0x0000000120202810 */ /* 0x000fe40007ffe0ff */
[----:B------:R-:W-:Y:S01]  /*1ca0*/  ISETP.NE.AND P2, PT, R9, RZ, PT ;  /* 0x000000ff0900720c */ /* 0x000fe20003f45270 */
[--C-:B------:R-:W-:Y:S01]  /*1cb0*/  IMAD.WIDE R28, R21, 0x8, R2.reuse ;  /* 0x00000008151c7825 */ /* 0x100fe200078e0202 */
[----:B------:R-:W-:Y:S01]  /*1cc0*/  @P1 R2UR UR18, R24 ;  /* 0x00000000181212ca */ /* 0x000fe200000e0000 */
[----:B------:R0:W2:Y:S01]  /*1cd0*/  LDG.E R21, desc[UR12][R14.64] ;  /* 0x0000000c0e157981 */ /* 0x0000a2000c1e1900 */
[----:B------:R-:W-:Y:S01]  /*1ce0*/  @P1 R2UR UR19, R25 ;  /* 0x00000000191312ca */ /* 0x000fe200000e0000 */
[----:B------:R-:W-:Y:S01]  /*1cf0*/  IMAD.WIDE R34, R35, 0x8, R2 ;  /* 0x0000000823227825 */ /* 0x000fe200078e0202 */
[----:B------:R-:W-:Y:S01]  /*1d00*/  PRMT R9, R16, 0x7770, RZ ;  /* 0x0000777010097816 */ /* 0x000fe200000000ff */
[----:B------:R-:W3:Y:S04]  /*1d10*/  LDG.E R27, desc[UR12][R28.64] ;  /* 0x0000000c1c1b7981 */ /* 0x000ee8000c1e1900 */
[----:B------:R-:W4:Y:S02]  /*1d20*/  @P3 LDG.E R18, desc[UR16][R28.64+0x4] ;  /* 0x000004101c123981 */ /* 0x000f24000c1e1900 */
[----:B------:R-:W-:-:S02]  /*1d30*/  @P2 R2UR UR16, R24 ;  /* 0x00000000181022ca */ /* 0x000fc400000e0000 */
[----:B------:R-:W-:Y:S02]  /*1d40*/  @P2 R2UR UR17, R25 ;  /* 0x00000000191122ca */ /* 0x000fe400000e0000 */
[----:B------:R-:W5:Y:S11]  /*1d50*/  @P1 LDG.E R16, desc[UR18][R34.64+0x4] ;  /* 0x0000041222101981 */ /* 0x000f76000c1e1900 */
[----:B------:R-:W2:Y:S01]  /*1d60*/  @P2 LDG.E R43, desc[UR16][R36.64+0x4] ;  /* 0x00000410242b2981 */ /* 0x000ea2000c1e1900 */
[----:B------:R-:W-:-:S04]  /*1d70*/  LOP3.LUT R23, R41, UR55, RZ, 0x3c, !PT ;  /* 0x0000003729177c12 */ /* 0x000fc8000f8e3cff */
[----:B------:R-:W-:Y:S01]  /*1d80*/  ISETP.GE.AND P4, PT, R23, RZ, PT ;  /* 0x000000ff1700720c */ /* 0x000fe20003f86270 */
[----:B------:R-:W-:Y:S01]  /*1d90*/  IMAD.MOV.U32 R38, RZ, RZ, R32 ;  /* 0x000000ffff267224 */ /* 0x000fe200078e0020 */
[----:B------:R-:W-:Y:S02]  /*1da0*/  R2UR UR14, R24 ;  /* 0x00000000180e72ca */ /* 0x000fe400000e0000 */
[----:B------:R-:W-:Y:S02]  /*1db0*/  R2UR UR15, R25 ;  /* 0x00000000190f72ca */ /* 0x000fe400000e0000 */
[----:B------:R-:W-:Y:S02]  /*1dc0*/  LOP3.LUT R39, RZ, UR55, RZ, 0x33, !PT ;  /* 0x00000037ff277c12 */ /* 0x000fe4000f8e33ff */
[----:B------:R-:W-:Y:S01]  /*1dd0*/  PRMT R10, R10, 0x7770, RZ ;  /* 0x000077700a0a7816 */ /* 0x000fe200000000ff */
[----:B------:R-:W-:Y:S01]  /*1de0*/  IMAD.U32 R4, RZ, RZ, UR6 ;  /* 0x00000006ff047e24 */ /* 0x000fe2000f8e00ff */
[----:B------:R-:W3:Y:S03]  /*1df0*/  LDG.E R32, desc[UR12][R34.64] ;  /* 0x0000000c22207981 */ /* 0x000ee6000c1e1900 */
[----:B------:R-:W-:-:S04]  /*1e00*/  @!P4 IADD3 R38, PT, PT, -R38, RZ, RZ ;  /* 0x000000ff2626c210 */ /* 0x000fc80007ffe1ff */
[----:B0-----:R-:W-:Y:S01]  /*1e10*/  SEL R14, R39, R38, !P0 ;  /* 0x00000026270e7207 */ /* 0x001fe20004000000 */
[----:B------:R0:W3:Y:S01]  /*1e20*/  LDG.E R23, desc[UR14][R12.64] ;  /* 0x0000000e0c177981 */ /* 0x0000e2000c1e1900 */
[----:B------:R-:W-:-:S03]  /*1e30*/  ISETP.NE.AND P5, PT, R10, RZ, PT ;  /* 0x000000ff0a00720c */ /* 0x000fc60003fa5270 */
[----:B------:R-:W3:Y:S01]  /*1e40*/  LDG.E R38, desc[UR14][R36.64] ;  /* 0x0000000e24267981 */ /* 0x000ee2000c1e1900 */
[----:B0-----:R-:W-:-:S05]  /*1e50*/  IADD3 R12, PT, PT, -R14, RZ, RZ ;  /* 0x000000ff0e0c7210 */ /* 0x001fca0007ffe1ff */
[----:B------:R-:W-:-:S05]  /*1e60*/  IMAD R15, R12, UR55, R41 ;  /* 0x000000370c0f7c24 */ /* 0x000fca000f8e0229 */
[----:B------:R-:W-:-:S05]  /*1e70*/  IABS R12, R15 ;  /* 0x0000000f000c7213 */ /* 0x000fca0000000000 */
[----:B------:R-:W-:-:S04]  /*1e80*/  IMAD.HI.U32 R10, R12, UR9, RZ ;  /* 0x000000090c0a7c27 */ /* 0x000fc8000f8e00ff */
[----:B------:R-:W-:-:S04]  /*1e90*/  IMAD.MOV R13, RZ, RZ, -R10 ;  /* 0x000000ffff0d7224 */ /* 0x000fc800078e0a0a */
[----:B------:R-:W-:Y:S02]  /*1ea0*/  IMAD R12, R13, UR10, R12 ;  /* 0x0000000a0d0c7c24 */ /* 0x000fe4000f8e020c */
[----:B----4-:R-:W-:Y:S01]  /*1eb0*/  @P3 FMUL R4, R18, UR4 ;  /* 0x0000000412043c20 */ /* 0x010fe20008400000 */
[----:B------:R-:W-:Y:S02]  /*1ec0*/  IMAD.U32 R18, RZ, RZ, UR6 ;  /* 0x00000006ff127e24 */ /* 0x000fe4000f8e00ff */
[----:B-----5:R-:W-:Y:S01]  /*1ed0*/  @P1 FMUL R18, R16, UR4 ;  /* 0x0000000410121c20 */ /* 0x020fe20008400000 */
[----:B------:R-:W-:Y:S01]  /*1ee0*/  MOV R16, UR6 ;  /* 0x0000000600107c02 */ /* 0x000fe20008000f00 */
[----:B--2---:R-:W-:Y:S01]  /*1ef0*/  @P2 FMUL R16, R43, UR4 ;  /* 0x000000042b102c20 */ /* 0x004fe20008400000 */
[----:B------:R-:W-:-:S13]  /*1f00*/  ISETP.LT.U32.AND P2, PT, R12, UR10, PT ;  /* 0x0000000a0c007c0c */ /* 0x000fda000bf41070 */
[----:B------:R-:W-:-:S04]  /*1f10*/  @!P2 IADD3 R12, PT, PT, R12, -UR10, RZ ;  /* 0x8000000a0c0cac10 */ /* 0x000fc8000fffe0ff */
[----:B------:R-:W-:Y:S02]  /*1f20*/  ISETP.GE.U32.AND P1, PT, R12, UR10, PT ;  /* 0x0000000a0c007c0c */ /* 0x000fe4000bf26070 */
[----:B------:R-:W-:Y:S01]  /*1f30*/  LOP3.LUT R12, R15, UR56, RZ, 0x3c, !PT ;  /* 0x000000380f0c7c12 */ /* 0x000fe2000f8e3cff */
[----:B------:R-:W-:-:S03]  /*1f40*/  @!P2 VIADD R10, R10, 0x1 ;  /* 0x000000010a0aa836 */ /* 0x000fc60000000000 */
[----:B------:R-:W-:-:S07]  /*1f50*/  ISETP.GE.AND P2, PT, R12, RZ, PT ;  /* 0x000000ff0c00720c */ /* 0x000fce0003f46270 */
[----:B------:R-:W-:Y:S02]  /*1f60*/  @P1 IADD3 R10, PT, PT, R10, 0x1, RZ ;  /* 0x000000010a0a1810 */ /* 0x000fe40007ffe0ff */
[----:B------:R-:W-:-:S04]  /*1f70*/  ISETP.NE.AND P3, PT, RZ, UR56, PT ;  /* 0x00000038ff007c0c */ /* 0x000fc8000bf65270 */
        /* <DEDUP_REMOVED lines=10> */
[----:B------:R-:W-:Y:S02]  /*2020*/  IMAD.MOV.U32 R12, RZ, RZ, R14 ;  /* 0x000000ffff0c7224 */ /* 0x000fe400078e000e */
        /* <DEDUP_REMOVED lines=35> */
[----:B------:R-:W-:-:S05]  /*2260*/  IMAD.HI.U32 R14, R34, UR7, RZ ;  /* 0x00000007220e7c27 */ /* 0x000fca000f8e00ff */
[----:B------:R-:W-:Y:S01]  /*2270*/  IADD3 R15, PT, PT, -R14, RZ, RZ ;  /* 0x000000ff0e0f7210 */ /* 0x000fe20007ffe1ff */
[----:B------:R-:W-:-:S04]  /*2280*/  IMAD.U32 R10, RZ, RZ, UR6 ;  /* 0x00000006ff0a7e24 */ /* 0x000fc8000f8e00ff */
[----:B------:R-:W-:Y:S01]  /*2290*/  IMAD R34, R17, R15, R34 ;  /* 0x0000000f11227224 */ /* 0x000fe200078e0222 */
[----:B------:R-:W-:Y:S02]  /*22a0*/  LOP3.LUT R15, R28, UR55, RZ, 0x3c, !PT ;  /* 0x000000371c0f7c12 */ /* 0x000fe4000f8e3cff */
[----:B------:R-:W-:-:S04]  /*22b0*/  PRMT R40, R40, 0x7770, RZ ;  /* 0x0000777028287816 */ /* 0x000fc800000000ff */
[----:B------:R-:W-:Y:S02]  /*22c0*/  ISETP.NE.AND P4, PT, R40, RZ, PT ;  /* 0x000000ff2800720c */ /* 0x000fe40003f85270 */
[----:B------:R-:W-:Y:S02]  /*22d0*/  R2UR UR12, R24 ;  /* 0x00000000180c72ca */ /* 0x000fe400000e0000 */
[----:B------:R-:W-:Y:S01]  /*22e0*/  R2UR UR13, R25 ;  /* 0x00000000190d72ca */ /* 0x000fe200000e0000 */
[----:B--2---:R-:W-:Y:S01]  /*22f0*/  @P1 FMUL R10, R29, UR4 ;  /* 0x000000041d0a1c20 */ /* 0x004fe20008400000 */
[----:B------:R-:W-:-:S13]  /*2300*/  ISETP.GT.U32.AND P1, PT, R17, R34, PT ;  /* 0x000000221100720c */ /* 0x000fda0003f24070 */
[----:B------:R-:W-:Y:S01]  /*2310*/  @!P1 IADD3 R34, PT, PT, R34, -R17, RZ ;  /* 0x8000001122229210 */ /* 0x000fe20007ffe0ff */
[----:B------:R-:W-:-:S03]  /*2320*/  @!P1 VIADD R14, R14, 0x1 ;  /* 0x000000010e0e9836 */ /* 0x000fc60000000000 */
[----:B------:R-:W-:-:S13]  /*2330*/  ISETP.GE.U32.AND P1, PT, R34, R17, PT ;  /* 0x000000112200720c */ /* 0x000fda0003f26070 */
        /* <DEDUP_REMOVED lines=52> */
[----:B------:R-:W-:Y:S02]  /*2680*/  LEA.HI R28, R28, R28, RZ, 0x1 ;  /* 0x0000001c1c1c7211 */ /* 0x000fe400078f08ff */
[----:B--2---:R-:W-:-:S04]  /*2690*/  PRMT R29, R37, 0x7771, RZ ;  /* 0x00007771251d7816 */ /* 0x004fc800000000ff */
[----:B------:R-:W-:Y:S02]  /*26a0*/  ISETP.NE.AND P2, PT, R29, RZ, PT ;  /* 0x000000ff1d00720c */ /* 0x000fe40003f45270 */
[----:B------:R-:W-:-:S11]  /*26b0*/  SHF.R.S32.HI R29, RZ, 0x1, R28 ;  /* 0x00000001ff1d7819 */ /* 0x000fd6000001141c */
[----:B------:R-:W-:Y:S02]  /*26c0*/  @P2 R2UR UR12, R24 ;  /* 0x00000000180c22ca */ /* 0x000fe400000e0000 */
[----:B------:R-:W-:Y:S01]  /*26d0*/  @P2 R2UR UR13, R25 ;  /* 0x00000000190d22ca */ /* 0x000fe200000e0000 */
[----:B------:R-:W-:-:S12]  /*26e0*/  IMAD.WIDE R28, R29, 0x8, R2 ;  /* 0x000000081d1c7825 */ /* 0x000fd800078e0202 */
[----:B------:R-:W2:Y:S01]  /*26f0*/  @P2 LDG.E R34, desc[UR12][R28.64+0x4] ;  /* 0x0000040c1c222981 */ /* 0x000ea2000c1e1900 */
[----:B------:R-:W-:-:S05]  /*2700*/  VIADD R40, R11, 0x1c0 ;  /* 0x000001c00b287836 */ /* 0x000fca0000000000 */
[----:B------:R-:W-:-:S05]  /*2710*/  IABS R44, R40 ;  /* 0x00000028002c7213 */ /* 0x000fca0000000000 */
[----:B------:R-:W-:Y:S01]  /*2720*/  IMAD.HI.U32 R14, R44, UR7, RZ ;  /* 0x000000072c0e7c27 */ /* 0x000fe2000f8e00ff */
[----:B------:R-:W-:-:S04]  /*2730*/  PRMT R20, R20, 0x7770, RZ ;  /* 0x0000777014147816 */ /* 0x000fc800000000ff */
[----:B------:R-:W-:Y:S02]  /*2740*/  IADD3 R15, PT, PT, -R14, RZ, RZ ;  /* 0x000000ff0e0f7210 */ /* 0x000fe40007ffe1ff */
[----:B------:R-:W-:-:S03]  /*2750*/  ISETP.NE.AND P1, PT, R20, RZ, PT ;  /* 0x000000ff1400720c */ /* 0x000fc60003f25270 */
[----:B------:R-:W-:Y:S01]  /*2760*/  IMAD R44, R17, R15, R44 ;  /* 0x0000000f112c7224 */ /* 0x000fe200078e022c */
[----:B------:R-:W-:Y:S02]  /*2770*/  MOV R20, UR6 ;  /* 0x0000000600147c02 */ /* 0x000fe40008000f00 */
[----:B------:R-:W-:Y:S02]  /*2780*/  R2UR UR12, R24 ;  /* 0x00000000180c72ca */ /* 0x000fe400000e0000 */
[----:B------:R-:W-:-:S13]  /*2790*/  R2UR UR13, R25 ;  /* 0x00000000190d72ca */ /* 0x000fda00000e0000 */
[----:B------:R-:W4:Y:S01]  /*27a0*/  LDG.E R35, desc[UR12][R28.64] ;  /* 0x0000000c1c237981 */ /* 0x000f22000c1e1900 */
[----:B--2---:R-:W-:Y:S01]  /*27b0*/  @P2 FMUL R20, R34, UR4 ;  /* 0x0000000422142c20 */ /* 0x004fe20008400000 */
[----:B------:R-:W-:Y:S02]  /*27c0*/  ISETP.GT.U32.AND P2, PT, R17, R44, PT ;  /* 0x0000002c1100720c */ /* 0x000fe40003f44070 */
[----:B------:R0:W2:Y:S11]  /*27d0*/  LDG.E R34, desc[UR12][R12.64] ;  /* 0x0000000c0c227981 */ /* 0x0000b6000c1e1900 */
[----:B------:R-:W-:Y:S01]  /*27e0*/  @!P2 IMAD.IADD R44, R44, 0x1, -R17 ;  /* 0x000000012c2ca824 */ /* 0x000fe200078e0a11 */
[----:B------:R-:W-:-:S04]  /*27f0*/  @!P2 IADD3 R14, PT, PT, R14, 0x1, RZ ;  /* 0x000000010e0ea810 */ /* 0x000fc80007ffe0ff */
[----:B------:R-:W-:Y:S02]  /*2800*/  ISETP.GE.U32.AND P2, PT, R44, R17, PT ;  /* 0x000000112c00720c */ /* 0x000fe40003f46070 */
        /* <DEDUP_REMOVED lines=55> */
[----:B------:R-:W-:-:S04]  /*2b80*/  PRMT R19, R19, 0x7770, RZ ;  /* 0x0000777013137816 */ /* 0x000fc800000000ff */
[----:B------:R-:W-:Y:S02]  /*2b90*/  ISETP.NE.AND P3, PT, R19, RZ, PT ;  /* 0x000000ff1300720c */ /* 0x000fe40003f65270 */
[----:B-----5:R-:W-:-:S04]  /*2ba0*/  PRMT R12, R14, 0x7771, RZ ;  /* 0x000077710e0c7816 */ /* 0x020fc800000000ff */
[----:B------:R-:W-:Y:S01]  /*2bb0*/  ISETP.NE.AND P2, PT, R12, RZ, PT ;  /* 0x000000ff0c00720c */ /* 0x000fe20003f45270 */
[----:B------:R-:W-:-:S12]  /*2bc0*/  IMAD.WIDE R12, R13, 0x8, R2 ;  /* 0x000000080d0c7825 */ /* 0x000fd800078e0202 */
[----:B------:R-:W-:Y:S02]  /*2bd0*/  @P2 R2UR UR12, R24 ;  /* 0x00000000180c22ca */ /* 0x000fe400000e0000 */
[----:B------:R-:W-:-:S13]  /*2be0*/  @P2 R2UR UR13, R25 ;  /* 0x00000000190d22ca */ /* 0x000fda00000e0000 */
[----:B------:R-:W5:Y:S01]  /*2bf0*/  @P2 LDG.E R19, desc[UR12][R12.64+0x4] ;  /* 0x0000040c0c132981 */ /* 0x000f62000c1e1900 */
[----:B------:R-:W-:-:S05]  /*2c00*/  VIADD R11, R11, 0x200 ;  /* 0x000002000b0b7836 */ /* 0x000fca0000000000 */
[----:B------:R-:W-:Y:S02]  /*2c10*/  IABS R40, R11 ;  /* 0x0000000b00287213 */ /* 0x000fe40000000000 */
[----:B------:R-:W-:-:S03]  /*2c20*/  MOV R28, UR6 ;  /* 0x00000006001c7c02 */ /* 0x000fc60008000f00 */
[----:B------:R-:W-:Y:S01]  /*2c30*/  IMAD.HI.U32 R15, R40, UR7, RZ ;  /* 0x00000007280f7c27 */ /* 0x000fe2000f8e00ff */
[----:B------:R-:W-:Y:S02]  /*2c40*/  PRMT R36, R36, 0x7770, RZ ;  /* 0x0000777024247816 */ /* 0x000fe400000000ff */
[----:B------:R-:W-:Y:S02]  /*2c50*/  P2R R42, PR, RZ, 0x20 ;  /* 0x00000020ff2a7803 */ /* 0x000fe40000000000 */
[----:B------:R-:W-:Y:S01]  /*2c60*/  ISETP.NE.AND P5, PT, R9, RZ, PT ;  /* 0x000000ff0900720c */ /* 0x000fe20003fa5270 */
[----:B------:R-:W-:-:S05]  /*2c70*/  FMUL R9, R21, UR4 ;  /* 0x0000000415097c20 */ /* 0x000fca0008400000 */
[----:B------:R-:W-:Y:S02]  /*2c80*/  FSEL R9, R9, R8, P5 ;  /* 0x0000000809097208 */ /* 0x000fe40002800000 */
[----:B------:R-:W-:Y:S02]  /*2c90*/  ISETP.NE.AND P5, PT, R42, RZ, PT ;  /* 0x000000ff2a00720c */ /* 0x000fe40003fa5270 */
[----:B------:R-:W-:Y:S02]  /*2ca0*/  PRMT R14, R14, 0x7770, RZ ;  /* 0x000077700e0e7816 */ /* 0x000fe400000000ff */
[----:B------:R-:W-:Y:S01]  /*2cb0*/  R2UR UR8, R24 ;  /* 0x00000000180872ca */ /* 0x000fe200000e0000 */
[----:B-----5:R-:W-:Y:S01]  /*2cc0*/  @P2 FMUL R28, R19, UR4 ;  /* 0x00000004131c2c20 */ /* 0x020fe20008400000 */
[----:B------:R-:W-:-:S05]  /*2cd0*/  IADD3 R19, PT, PT, -R15, RZ, RZ ;  /* 0x000000ff0f137210 */ /* 0x000fca0007ffe1ff */
[----:B------:R-:W-:-:S05]  /*2ce0*/  IMAD R40, R17, R19, R40 ;  /* 0x0000001311287224 */ /* 0x000fca00078e0228 */
        /* <DEDUP_REMOVED lines=28> */
[----:B------:R-:W-:Y:S01]  /*2eb0*/  IABS R15, R40 ;  /* 0x00000028000f7213 */ /* 0x000fe20000000000 */
[----:B---3--:R-:W-:-:S04]  /*2ec0*/  FMUL R17, R23, UR4 ;  /* 0x0000000417117c20 */ /* 0x008fc80008400000 */
[----:B------:R-:W-:Y:S01]  /*2ed0*/  IMAD.HI.U32 R0, R15, UR5, RZ ;  /* 0x000000050f007c27 */ /* 0x000fe2000f8e00ff */
[----:B------:R-:W-:-:S04]  /*2ee0*/  FSEL R17, R17, R8, P5 ;  /* 0x0000000811117208 */ /* 0x000fc80002800000 */
[----:B------:R-:W-:Y:S02]  /*2ef0*/  IADD3 R36, PT, PT, -R0, RZ, RZ ;  /* 0x000000ff00247210 */ /* 0x000fe40007ffe1ff */
[----:B------:R-:W-:-:S03]  /*2f00*/  PLOP3.LUT P5, PT, PT, PT, UP0, 0x40, 0x4 ;  /* 0x000000000004781c */ /* 0x000fc60003fae808 */
[----:B------:R-:W-:Y:S01]  /*2f10*/  IMAD R15, R36, UR11, R15 ;  /* 0x0000000b240f7c24 */ /* 0x000fe2000f8e020f */
[----:B------:R-:W-:-:S04]  /*2f20*/  SEL R39, R39, RZ, !P5 ;  /* 0x000000ff27277207 */ /* 0x000fc80006800000 */
[----:B------:R-:W-:-:S13]  /*2f30*/  ISETP.LT.U32.AND P5, PT, R15, UR11, PT ;  /* 0x0000000b0f007c0c */ /* 0x000fda000bfa1070 */
[----:B------:R-:W-:Y:S01]  /*2f40*/  @!P5 IADD3 R15, PT, PT, R15, -UR11, RZ ;  /* 0x8000000b0f0fdc10 */ /* 0x000fe2000fffe0ff */
[----:B------:R-:W-:-:S03]  /*2f50*/  @!P5 VIADD R0, R0, 0x1 ;  /* 0x000000010000d836 */ /* 0x000fc60000000000 */
[----:B------:R-:W-:Y:S02]  /*2f60*/  ISETP.GE.U32.AND P5, PT, R15, UR11, PT ;  /* 0x0000000b0f007c0c */ /* 0x000fe4000bfa6070 */
[----:B------:R-:W-:-:S11]  /*2f70*/  LOP3.LUT R15, R40, UR57, RZ, 0x3c, !PT ;  /* 0x00000039280f7c12 */ /* 0x000fd6000f8e3cff */
[----:B------:R-:W-:Y:S01]  /*2f80*/  @P5 VIADD R0, R0, 0x1 ;  /* 0x0000000100005836 */ /* 0x000fe20000000000 */
[----:B------:R-:W-:Y:S02]  /*2f90*/  ISETP.GE.AND P5, PT, R15, RZ, PT ;  /* 0x000000ff0f00720c */ /* 0x000fe40003fa6270 */
[----:B------:R-:W-:-:S11]  /*2fa0*/  ISETP.NE.AND P6, PT, RZ, UR57, PT ;  /* 0x00000039ff007c0c */ /* 0x000fd6000bfc5270 */
[----:B------:R-:W-:-:S04]  /*2fb0*/  @!P5 IADD3 R0, PT, PT, -R0, RZ, RZ ;  /* 0x000000ff0000d210 */ /* 0x000fc80007ffe1ff */
[----:B------:R-:W-:Y:S02]  /*2fc0*/  SEL R0, R5, R0, !P6 ;  /* 0x0000000005007207 */ /* 0x000fe40007000000 */
[----:B------:R-:W-:Y:S02]  /*2fd0*/  PLOP3.LUT P6, PT, PT, PT, UP1, 0x40, 0x4 ;  /* 0x000000000004781c */ /* 0x000fe40003fce818 */
[----:B------:R-:W-:Y:S01]  /*2fe0*/  ISETP.NE.AND P5, PT, R14, RZ, PT ;  /* 0x000000ff0e00720c */ /* 0x000fe20003fa5270 */
[----:B------:R-:W-:Y:S01]  /*2ff0*/  IMAD.MOV R5, RZ, RZ, -R0 ;  /* 0x000000ffff057224 */ /* 0x000fe200078e0a00 */
        /* <DEDUP_REMOVED lines=14> */
[----:B------:R-:W3:Y:S04]  /*30e0*/  LDG.E R12, desc[UR8][R12.64] ;  /* 0x000000080c0c7981 */ /* 0x000ee8000c1e1900 */
[----:B------:R-:W5:Y:S01]  /*30f0*/  LDG.E.U16 R13, desc[UR8][R6.64] ;  /* 0x00000008060d7981 */ /* 0x000f62000c1e1500 */
[----:B------:R-:W-:-:S05]  /*3100*/  FMUL R5, R27, UR4 ;  /* 0x000000041b057c20 */ /* 0x000fca0008400000 */
[----:B------:R-:W-:Y:S02]  /*3110*/  FSEL R5, R5, R8, P4 ;  /* 0x0000000805057208 */ /* 0x000fe40002000000 */
[----:B------:R-:W-:-:S04]  /*3120*/  LEA.HI R11, R11, R11, RZ, 0x1 ;  /* 0x0000000b0b0b7211 */ /* 0x000fc800078f08ff */
[----:B------:R-:W-:-:S05]  /*3130*/  SHF.R.S32.HI R11, RZ, 0x1, R11 ;  /* 0x00000001ff0b7819 */ /* 0x000fca000001140b */
[----:B------:R-:W-:Y:S01]  /*3140*/  IMAD.WIDE R2, R11, 0x8, R2 ;  /* 0x000000080b027825 */ /* 0x000fe200078e0202 */
[----:B-----5:R-:W-:-:S04]  /*3150*/  PRMT R0, R13, 0x7771, RZ ;  /* 0x000077710d007816 */ /* 0x020fc800000000ff */
[----:B------:R-:W-:Y:S02]  /*3160*/  ISETP.NE.AND P4, PT, R0, RZ, PT ;  /* 0x000000ff0000720c */ /* 0x000fe40003f85270 */
[----:B------:R-:W5:Y:S11]  /*3170*/  LDG.E R0, desc[UR8][R2.64] ;  /* 0x0000000802007981 */ /* 0x000f76000c1e1900 */
[----:B------:R-:W-:-:S02]  /*3180*/  @P4 R2UR UR10, R24 ;  /* 0x00000000180a42ca */ /* 0x000fc400000e0000 */
[----:B------:R-:W-:-:S13]  /*3190*/  @P4 R2UR UR11, R25 ;  /* 0x00000000190b42ca */ /* 0x000fda00000e0000 */
[----:B------:R-:W5:Y:S01]  /*31a0*/  @P4 LDG.E R11, desc[UR10][R2.64+0x4] ;  /* 0x0000040a020b4981 */ /* 0x000f62000c1e1900 */
[----:B------:R-:W-:Y:S01]  /*31b0*/  FMNMX3 R6, R9, -INF , R26, !PT ;  /* 0xff80000009067876 */ /* 0x000fe2000780001a */
[----:B------:R-:W-:-:S03]  /*31c0*/  FMUL R7, R32, UR4 ;  /* 0x0000000420077c20 */ /* 0x000fc60008400000 */
[----:B------:R-:W-:Y:S01]  /*31d0*/  FMNMX3 R6, R6, R17, R22, !PT ;  /* 0x0000001106067276 */ /* 0x000fe20007800016 */
[----:B------:R-:W-:Y:S01]  /*31e0*/  FMUL R29, R38, UR4 ;  /* 0x00000004261d7c20 */ /* 0x000fe20008400000 */
[-C--:B------:R-:W-:Y:S02]  /*31f0*/  FSEL R32, R7, R8.reuse, P1 ;  /* 0x0000000807207208 */ /* 0x080fe40000800000 */
[----:B------:R-:W-:Y:S02]  /*3200*/  FMNMX3 R7, R6, R5, R4, !PT ;  /* 0x0000000506077276 */ /* 0x000fe40007800004 */
[----:B------:R-:W-:Y:S01]  /*3210*/  PRMT R6, R13, 0x7770, RZ ;  /* 0x000077700d067816 */ /* 0x000fe200000000ff */
[----:B--2---:R-:W-:Y:S01]  /*3220*/  FMUL R27, R34, UR4 ;  /* 0x00000004221b7c20 */ /* 0x004fe20008400000 */
[----:B------:R-:W-:Y:S02]  /*3230*/  PRMT R37, R37, 0x7770, RZ ;  /* 0x0000777025257816 */ /* 0x000fe400000000ff */
[----:B------:R-:W-:-:S02]  /*3240*/  FSEL R29, R29, R8, P3 ;  /* 0x000000081d1d7208 */ /* 0x000fc40001800000 */
[----:B------:R-:W-:Y:S02]  /*3250*/  FMNMX3 R7, R7, R32, R18, !PT ;  /* 0x0000002007077276 */ /* 0x000fe40007800012 */
[----:B------:R-:W-:Y:S01]  /*3260*/  ISETP.NE.AND P1, PT, R6, RZ, PT ;  /* 0x000000ff0600720c */ /* 0x000fe20003f25270 */
[----:B----4-:R-:W-:Y:S01]  /*3270*/  FMUL R23, R35, UR4 ;  /* 0x0000000423177c20 */ /* 0x010fe20008400000 */
[----:B------:R-:W-:Y:S02]  /*3280*/  ISETP.NE.AND P2, PT, R37, RZ, PT ;  /* 0x000000ff2500720c */ /* 0x000fe40003f45270 */
[-C--:B------:R-:W-:Y:S02]  /*3290*/  FSEL R27, R27, R8.reuse, P0 ;  /* 0x000000081b1b7208 */ /* 0x080fe40000000000 */
[----:B------:R-:W-:Y:S01]  /*32a0*/  FMNMX3 R7, R7, R29, R16, !PT ;  /* 0x0000001d07077276 */ /* 0x000fe20007800010 */
[----:B---3--:R-:W-:Y:S01]  /*32b0*/  FMUL R21, R12, UR4 ;  /* 0x000000040c157c20 */ /* 0x008fe20008400000 */
[----:B------:R-:W-:-:S02]  /*32c0*/  FSEL R23, R23, R8, P2 ;  /* 0x0000000817177208 */ /* 0x000fc40001000000 */
[----:B------:R-:W-:Y:S02]  /*32d0*/  FMNMX3 R7, R7, R27, R10, !PT ;  /* 0x0000001b07077276 */ /* 0x000fe4000780000a */
[----:B------:R-:W-:Y:S02]  /*32e0*/  FSEL R21, R21, R8, P5 ;  /* 0x0000000815157208 */ /* 0x000fe40002800000 */
[----:B------:R-:W-:Y:S02]  /*32f0*/  FMNMX3 R7, R7, R23, R20, !PT ;  /* 0x0000001707077276 */ /* 0x000fe40007800014 */
[----:B------:R-:W-:Y:S02]  /*3300*/  MOV R19, UR6 ;  /* 0x0000000600137c02 */ /* 0x000fe40008000f00 */
[----:B------:R-:W-:Y:S01]  /*3310*/  FMNMX3 R7, R7, R21, R28, !PT ;  /* 0x0000001507077276 */ /* 0x000fe2000780001c */
[----:B-----5:R-:W-:Y:S01]  /*3320*/  @P1 FMUL R8, R0, UR4 ;  /* 0x0000000400081c20 */ /* 0x020fe20008400000 */
        /* <DEDUP_REMOVED lines=21> */
[--C-:B------:R-:W-:Y:S01]  /*3480*/  FADD R11, R8, -R49.reuse ;  /* 0x80000031080b7221 */ /* 0x100fe20000000000 */
[----:B------:R-:W-:Y:S01]  /*3490*/  FADD R17, -R49, R10 ;  /* 0x0000000a31117221 */ /* 0x000fe20000000100 */
[-C--:B------:R-:W-:Y:S01]  /*34a0*/  FFMA.SAT R8, R53, R6.reuse, 0.5 ;  /* 0x3f00000035087423 */ /* 0x080fe20000002006 */
[-C--:B------:R-:W-:Y:S01]  /*34b0*/  FFMA.RM R4, R4, R7.reuse, 12582913 ;  /* 0x4b40000104047423 */ /* 0x080fe20000004007 */
[-C--:B------:R-:W-:Y:S01]  /*34c0*/  FFMA.SAT R10, R47, R6.reuse, 0.5 ;  /* 0x3f0000002f0a7423 */ /* 0x080fe20000002006 */
[----:B------:R-:W-:Y:S01]  /*34d0*/  FADD R43, -R49, R22 ;  /* 0x00000016312b7221 */ /* 0x000fe20000000100 */
[-C--:B------:R-:W-:Y:S01]  /*34e0*/  FFMA.RM R8, R8, R7.reuse, 12582913 ;  /* 0x4b40000108087423 */ /* 0x080fe20000004007 */
[----:B------:R-:W-:Y:S01]  /*34f0*/  FADD R0, R4, -12583039 ;  /* 0xcb40007f04007421 */ /* 0x000fe20000000000 */
[-C--:B------:R-:W-:Y:S01]  /*3500*/  FFMA.RM R10, R10, R7.reuse, 12582913 ;  /* 0x4b4000010a0a7423 */ /* 0x080fe20000004007 */
[--C-:B------:R-:W-:Y:S01]  /*3510*/  FADD R45, R5, -R49.reuse ;  /* 0x80000031052d7221 */ /* 0x100fe20000000000 */
[--C-:B------:R-:W-:Y:S01]  /*3520*/  FADD R35, R29, -R49.reuse ;  /* 0x800000311d237221 */ /* 0x100fe20000000000 */
[----:B------:R-:W-:Y:S01]  /*3530*/  FFMA R0, R51, 1.4426950216293334961, -R0 ;  /* 0x3fb8aa3b33007823 */ /* 0x000fe20000000800 */
[----:B------:R-:W-:Y:S01]  /*3540*/  FADD R29, -R49, R16 ;  /* 0x00000010311d7221 */ /* 0x000fe20000000100 */
[----:B------:R-:W-:Y:S01]  /*3550*/  FADD R2, R8, -12583039 ;  /* 0xcb40007f08027421 */ /* 0x000fe20000000000 */
[-C--:B------:R-:W-:Y:S01]  /*3560*/  FFMA.SAT R14, R43, R6.reuse, 0.5 ;  /* 0x3f0000002b0e7423 */ /* 0x080fe20000002006 */
[----:B------:R-:W-:Y:S01]  /*3570*/  FFMA R12, R51, 1.925963033500011079e-08, R0 ;  /* 0x32a57060330c7823 */ /* 0x000fe20000000000 */
[----:B------:R-:W-:Y:S01]  /*3580*/  FADD R0, R10, -12583039 ;  /* 0xcb40007f0a007421 */ /* 0x000fe20000000000 */
[-C--:B------:R-:W-:Y:S01]  /*3590*/  FFMA.SAT R16, R45, R6.reuse, 0.5 ;  /* 0x3f0000002d107423 */ /* 0x080fe20000002006 */
[----:B------:R-:W-:Y:S01]  /*35a0*/  FFMA R2, R53, 1.4426950216293334961, -R2 ;  /* 0x3fb8aa3b35027823 */ /* 0x000fe20000000802 */
[-C--:B------:R-:W-:Y:S01]  /*35b0*/  FFMA.RM R14, R14, R7.reuse, 12582913 ;  /* 0x4b4000010e0e7423 */ /* 0x080fe20000004007 */
[----:B------:R-:W-:Y:S01]  /*35c0*/  FFMA R0, R47, 1.4426950216293334961, -R0 ;  /* 0x3fb8aa3b2f007823 */ /* 0x000fe20000000800 */
[-C--:B------:R-:W-:Y:S01]  /*35d0*/  FFMA.RM R16, R16, R7.reuse, 12582913 ;  /* 0x4b40000110107423 */ /* 0x080fe20000004007 */
[----:B------:R-:W-:Y:S01]  /*35e0*/  FADD R37, -R49, R18 ;  /* 0x0000001231257221 */ /* 0x000fe20000000100 */
[----:B------:R-:W-:Y:S01]  /*35f0*/  FFMA R18, R53, 1.925963033500011079e-08, R2 ;  /* 0x32a5706035127823 */ /* 0x000fe20000000002 */
[----:B------:R-:W-:Y:S01]  /*3600*/  FFMA R47, R47, 1.925963033500011079e-08, R0 ;  /* 0x32a570602f2f7823 */ /* 0x000fe20000000000 */
[----:B------:R-:W-:Y:S01]  /*3610*/  FADD R0, R14, -12583039 ;  /* 0xcb40007f0e007421 */ /* 0x000fe20000000000 */
[----:B------:R-:W-:Y:S01]  /*3620*/  FADD R2, R16, -12583039 ;  /* 0xcb40007f10027421 */ /* 0x000fe20000000000 */
[-C--:B------:R-:W-:Y:S01]  /*3630*/  FFMA.SAT R22, R39, R6.reuse, 0.5 ;  /* 0x3f00000027167423 */ /* 0x080fe20000002006 */
[--C-:B------:R-:W-:Y:S01]  /*3640*/  FADD R41, R32, -R49.reuse ;  /* 0x8000003120297221 */ /* 0x100fe20000000000 */
[----:B------:R-:W-:Y:S01]  /*3650*/  FFMA R0, R43, 1.4426950216293334961, -R0 ;  /* 0x3fb8aa3b2b007823 */ /* 0x000fe20000000800 */
[----:B------:R-:W-:Y:S01]  /*3660*/  FFMA R2, R45, 1.4426950216293334961, -R2 ;  /* 0x3fb8aa3b2d027823 */ /* 0x000fe20000000802 */
[-C--:B------:R-:W-:Y:S01]  /*3670*/  FFMA.RM R22, R22, R7.reuse, 12582913 ;  /* 0x4b40000116167423 */ /* 0x080fe20000004007 */
[--C-:B------:R-:W-:Y:S01]  /*3680*/  FADD R5, R21, -R49.reuse ;  /* 0x8000003115057221 */ /* 0x100fe20000000000 */
[----:B------:R-:W-:Y:S01]  /*3690*/  FFMA R43, R43, 1.925963033500011079e-08, R0 ;  /* 0x32a570602b2b7823 */ /* 0x000fe20000000000 */
[----:B------:R-:W-:Y:S01]  /*36a0*/  FFMA R45, R45, 1.925963033500011079e-08, R2 ;  /* 0x32a570602d2d7823 */ /* 0x000fe20000000002 */
[-C--:B------:R-:W-:Y:S01]  /*36b0*/  FFMA.SAT R0, R41, R6.reuse, 0.5 ;  /* 0x3f00000029007423 */ /* 0x080fe20000002006 */
[----:B------:R-:W-:Y:S01]  /*36c0*/  FADD R2, R22, -12583039 ;  /* 0xcb40007f16027421 */ /* 0x000fe20000000000 */
[----:B------:R-:W0:Y:S01]  /*36d0*/  MUFU.EX2 R21, R18 ;  /* 0x0000001200157308 */ /* 0x000e220000000800 */
[----:B------:R-:W-:Y:S01]  /*36e0*/  FADD R13, -R49, R20 ;  /* 0x00000014310d7221 */ /* 0x000fe20000000100 */
[----:B------:R-:W-:Y:S01]  /*36f0*/  FFMA.RM R0, R0, R7, 12582913 ;  /* 0x4b40000100007423 */ /* 0x000fe20000004007 */
[----:B------:R-:W-:Y:S01]  /*3700*/  FFMA R2, R39, 1.4426950216293334961, -R2 ;  /* 0x3fb8aa3b27027823 */ /* 0x000fe20000000802 */
[----:B------:R-:W-:Y:S01]  /*3710*/  SHF.L.U32 R8, R8, 0x17, RZ ;  /* 0x0000001708087819 */ /* 0x000fe200000006ff */
[----:B------:R-:W-:Y:S01]  /*3720*/  FADD R15, R23, -R49 ;  /* 0x80000031170f7221 */ /* 0x000fe20000000000 */
[----:B------:R-:W-:Y:S01]  /*3730*/  FADD R20, R0, -12583039 ;  /* 0xcb40007f00147421 */ /* 0x000fe20000000000 */
[----:B------:R-:W-:Y:S01]  /*3740*/  FFMA R39, R39, 1.925963033500011079e-08, R2 ;  /* 0x32a5706027277823 */ /* 0x000fe20000000002 */
[----:B------:R-:W-:Y:S01]  /*3750*/  FFMA.SAT R2, R37, R6, 0.5 ;  /* 0x3f00000025027423 */ /* 0x000fe20000002006 */
[----:B------:R-:W1:Y:S01]  /*3760*/  MUFU.EX2 R12, R12 ;  /* 0x0000000c000c7308 */ /* 0x000e620000000800 */
[----:B------:R-:W-:Y:S01]  /*3770*/  FFMA R20, R41, 1.4426950216293334961, -R20 ;  /* 0x3fb8aa3b29147823 */ /* 0x000fe20000000814 */
[----:B------:R-:W-:-:S02]  /*3780*/  IMAD.SHL.U32 R23, R4, 0x800000, RZ ;  /* 0x0080000004177824 */ /* 0x000fc400078e00ff */
[----:B------:R-:W-:Y:S01]  /*3790*/  FFMA.RM R2, R2, R7, 12582913 ;  /* 0x4b40000102027423 */ /* 0x000fe20000004007 */
[----:B------:R-:W-:Y:S01]  /*37a0*/  FADD R27, R27, -R49 ;  /* 0x800000311b1b7221 */ /* 0x000fe20000000000 */
[----:B------:R-:W-:Y:S01]  /*37b0*/  FFMA R41, R41, 1.925963033500011079e-08, R20 ;  /* 0x32a5706029297823 */ /* 0x000fe20000000014 */
[----:B------:R-:W-:Y:S02]  /*37c0*/  IMAD.SHL.U32 R10, R10, 0x800000, RZ ;  /* 0x008000000a0a7824 */ /* 0x000fe400078e00ff */
[----:B------:R-:W-:Y:S01]  /*37d0*/  FADD R20, R2, -12583039 ;  /* 0xcb40007f02147421 */ /* 0x000fe20000000000 */
[----:B0-----:R-:W-:Y:S01]  /*37e0*/  FMUL R21, R8, R21 ;  /* 0x0000001508157220 */ /* 0x001fe20000400000 */
[-C--:B------:R-:W-:Y:S01]  /*37f0*/  FFMA.SAT R8, R29, R6.reuse, 0.5 ;  /* 0x3f0000001d087423 */ /* 0x080fe20000002006 */
[----:B------:R-:W0:Y:S01]  /*3800*/  MUFU.EX2 R47, R47 ;  /* 0x0000002f002f7308 */ /* 0x000e220000000800 */
[----:B------:R-:W-:Y:S01]  /*3810*/  FFMA R20, R37, 1.4426950216293334961, -R20 ;  /* 0x3fb8aa3b25147823 */ /* 0x000fe20000000814 */
[----:B------:R-:W-:Y:S01]  /*3820*/  SHF.L.U32 R14, R14, 0x17, RZ ;  /* 0x000000170e0e7819 */ /* 0x000fe200000006ff */
[-C--:B------:R-:W-:Y:S01]  /*3830*/  FFMA.RM R8, R8, R7.reuse, 12582913 ;  /* 0x4b40000108087423 */ /* 0x080fe20000004007 */
[----:B------:R-:W-:Y:S01]  /*3840*/  FADD R3, -R49, R19 ;  /* 0x0000001331037221 */ /* 0x000fe20000000100 */
[----:B------:R-:W-:Y:S01]  /*3850*/  FFMA R37, R37, 1.925963033500011079e-08, R20 ;  /* 0x32a5706025257823 */ /* 0x000fe20000000014 */
[----:B------:R-:W-:Y:S01]  /*3860*/  FFMA.SAT R20, R35, R6, 0.5 ;  /* 0x3f00000023147423 */ /* 0x000fe20000002006 */
[----:B-1----:R-:W-:Y:S01]  /*3870*/  FMUL R23, R23, R12 ;  /* 0x0000000c17177220 */ /* 0x002fe20000400000 */
[----:B------:R-:W-:Y:S01]  /*3880*/  FADD R12, R8, -12583039 ;  /* 0xcb40007f080c7421 */ /* 0x000fe20000000000 */
[----:B------:R-:W1:Y:S01]  /*3890*/  MUFU.EX2 R43, R43 ;  /* 0x0000002b002b7308 */ /* 0x000e620000000800 */
[----:B------:R-:W-:Y:S01]  /*38a0*/  FFMA.RM R4, R20, R7, 12582913 ;  /* 0x4b40000114047423 */ /* 0x000fe20000004007 */
[----:B------:R-:W-:Y:S01]  /*38b0*/  FADD R9, -R49, R28 ;  /* 0x0000001c31097221 */ /* 0x000fe20000000100 */
[----:B------:R-:W-:Y:S01]  /*38c0*/  FFMA R12, R29, 1.4426950216293334961, -R12 ;  /* 0x3fb8aa3b1d0c7823 */ /* 0x000fe2000000080c */
[----:B------:R-:W-:Y:S01]  /*38d0*/  FFMA.SAT R26, R15, R6, 0.5 ;  /* 0x3f0000000f1a7423 */ /* 0x000fe20000002006 */
[----:B------:R-:W-:Y:S01]  /*38e0*/  FADD R20, R4, -12583039 ;  /* 0xcb40007f04147421 */ /* 0x000fe20000000000 */
[----:B------:R-:W-:-:S02]  /*38f0*/  IMAD.SHL.U32 R16, R16, 0x800000, RZ ;  /* 0x0080000010107824 */ /* 0x000fc400078e00ff */
[----:B------:R-:W-:Y:S01]  /*3900*/  FFMA R29, R29, 1.925963033500011079e-08, R12 ;  /* 0x32a570601d1d7823 */ /* 0x000fe2000000000c */
[-C--:B------:R-:W-:Y:S01]  /*3910*/  FFMA.SAT R12, R27, R6.reuse, 0.5 ;  /* 0x3f0000001b0c7423 */ /* 0x080fe20000002006 */
[C---:B------:R-:W-:Y:S01]  /*3920*/  FFMA R20, R35.reuse, 1.4426950216293334961, -R20 ;  /* 0x3fb8aa3b23147823 */ /* 0x040fe20000000814 */
[----:B------:R-:W2:Y:S01]  /*3930*/  MUFU.EX2 R45, R45 ;  /* 0x0000002d002d7308 */ /* 0x000ea20000000800 */
[-C--:B------:R-:W-:Y:S01]  /*3940*/  FFMA.RM R26, R26, R7.reuse, 12582913 ;  /* 0x4b4000011a1a7423 */ /* 0x080fe20000004007 */
[----:B------:R-:W-:Y:S01]  /*3950*/  FFMA.RM R12, R12, R7, 12582913 ;  /* 0x4b4000010c0c7423 */ /* 0x000fe20000004007 */
[----:B------:R-:W-:Y:S01]  /*3960*/  FFMA R35, R35, 1.925963033500011079e-08, R20 ;  /* 0x32a5706023237823 */ /* 0x000fe20000000014 */
[----:B0-----:R-:W-:Y:S01]  /*3970*/  FMUL R20, R10, R47 ;  /* 0x0000002f0a147220 */ /* 0x001fe20000400000 */
[----:B------:R-:W-:Y:S01]  /*3980*/  SHF.L.U32 R2, R2, 0x17, RZ ;  /* 0x0000001702027819 */ /* 0x000fe200000006ff */
[----:B------:R-:W-:Y:S01]  /*3990*/  FADD R10, R12, -12583039 ;  /* 0xcb40007f0c0a7421 */ /* 0x000fe20000000000 */
[----:B-1----:R-:W-:Y:S01]  /*39a0*/  FMUL R19, R14, R43 ;  /* 0x0000002b0e137220 */ /* 0x002fe20000400000 */
[-C--:B------:R-:W-:Y:S01]  /*39b0*/  FFMA.SAT R14, R17, R6.reuse, 0.5 ;  /* 0x3f000000110e7423 */ /* 0x080fe20000002006 */
[----:B------:R-:W-:Y:S01]  /*39c0*/  MUFU.EX2 R37, R37 ;  /* 0x0000002500257308 */ /* 0x000fe20000000800 */
[----:B------:R-:W-:Y:S01]  /*39d0*/  FFMA R10, R27, 1.4426950216293334961, -R10 ;  /* 0x3fb8aa3b1b0a7823 */ /* 0x000fe2000000080a */
[----:B------:R-:W-:Y:S01]  /*39e0*/  FFMA.SAT R34, R3, R6, 0.5 ;  /* 0x3f00000003227423 */ /* 0x000fe20000002006 */
[----:B------:R-:W-:-:S02]  /*39f0*/  FFMA.RM R14, R14, R7, 12582913 ;  /* 0x4b4000010e0e7423 */ /* 0x000fc40000004007 */
[----:B------:R-:W-:Y:S01]  /*3a00*/  FFMA R27, R27, 1.925963033500011079e-08, R10 ;  /* 0x32a570601b1b7823 */ /* 0x000fe2000000000a */
[----:B------:R-:W-:Y:S01]  /*3a10*/  FFMA.RM R34, R34, R7, 12582913 ;  /* 0x4b40000122227423 */ /* 0x000fe20000004007 */
[----:B------:R-:W-:Y:S01]  /*3a20*/  FADD R10, R14, -12583039 ;  /* 0xcb40007f0e0a7421 */ /* 0x000fe20000000000 */
[----:B--2---:R-:W-:Y:S01]  /*3a30*/  FMUL R18, R16, R45 ;  /* 0x0000002d10127220 */ /* 0x004fe20000400000 */
[----:B------:R-:W-:Y:S01]  /*3a40*/  FADD R16, R26, -12583039 ;  /* 0xcb40007f1a107421 */ /* 0x000fe20000000000 */
[----:B------:R-:W0:Y:S01]  /*3a50*/  MUFU.EX2 R41, R41 ;  /* 0x0000002900297308 */ /* 0x000e220000000800 */
[----:B------:R-:W-:Y:S02]  /*3a60*/  FFMA R10, R17, 1.4426950216293334961, -R10 ;  /* 0x3fb8aa3b110a7823 */ /* 0x000fe4000000080a */
[----:B------:R-:W-:Y:S02]  /*3a70*/  FFMA R16, R15, 1.4426950216293334961, -R16 ;  /* 0x3fb8aa3b0f107823 */ /* 0x000fe40000000810 */
[----:B------:R-:W-:Y:S01]  /*3a80*/  FFMA R28, R17, 1.925963033500011079e-08, R10 ;  /* 0x32a57060111c7823 */ /* 0x000fe2000000000a */
[----:B------:R-:W-:Y:S01]  /*3a90*/  SHF.L.U32 R17, R22, 0x17, RZ ;  /* 0x0000001716117819 */ /* 0x000fe200000006ff */
[----:B------:R-:W-:Y:S01]  /*3aa0*/  FFMA R32, R15, 1.925963033500011079e-08, R16 ;  /* 0x32a570600f207823 */ /* 0x000fe20000000010 */
[----:B------:R-:W1:Y:S01]  /*3ab0*/  MUFU.EX2 R10, R39 ;  /* 0x00000027000a7308 */ /* 0x000e620000000800 */
[----:B------:R-:W-:-:S07]  /*3ac0*/  IMAD.SHL.U32 R16, R0, 0x800000, RZ ;  /* 0x0080000000107824 */ /* 0x000fce00078e00ff */
[----:B------:R-:W2:Y:S01]  /*3ad0*/  MUFU.EX2 R35, R35 ;  /* 0x0000002300237308 */ /* 0x000ea20000000800 */
[----:B0-----:R-:W-:-:S07]  /*3ae0*/  FMUL R16, R16, R41 ;  /* 0x0000002910107220 */ /* 0x001fce0000400000 */
[----:B------:R-:W-:Y:S01]  /*3af0*/  MUFU.EX2 R27, R27 ;  /* 0x0000001b001b7308 */ /* 0x000fe20000000800 */
[----:B-1----:R-:W-:Y:S01]  /*3b00*/  FMUL R17, R17, R10 ;  /* 0x0000000a11117220 */ /* 0x002fe20000400000 */
[----:B------:R-:W-:-:S04]  /*3b10*/  FFMA.SAT R10, R13, R6, 0.5 ;  /* 0x3f0000000d0a7423 */ /* 0x000fc80000002006 */
[----:B------:R-:W-:Y:S02]  /*3b20*/  FFMA.RM R15, R10, R7, 12582913 ;  /* 0x4b4000010a0f7423 */ /* 0x000fe40000004007 */
[----:B------:R0:W1:Y:S02]  /*3b30*/  MUFU.EX2 R40, R29 ;  /* 0x0000001d00287308 */ /* 0x0000640000000800 */
[----:B------:R-:W-:-:S04]  /*3b40*/  FADD R10, R15, -12583039 ;  /* 0xcb40007f0f0a7421 */ /* 0x000fc80000000000 */
[C---:B------:R-:W-:Y:S02]  /*3b50*/  FFMA R10, R13.reuse, 1.4426950216293334961, -R10 ;  /* 0x3fb8aa3b0d0a7823 */ /* 0x040fe4000000080a */
[----:B------:R-:W-:Y:S01]  /*3b60*/  MUFU.EX2 R28, R28 ;  /* 0x0000001c001c7308 */ /* 0x000fe20000000800 */
[----:B0-----:R-:W-:Y:S02]  /*3b70*/  IMAD.SHL.U32 R29, R26, 0x800000, RZ ;  /* 0x008000001a1d7824 */ /* 0x001fe400078e00ff */
[----:B------:R-:W-:Y:S01]  /*3b80*/  FFMA R13, R13, 1.925963033500011079e-08, R10 ;  /* 0x32a570600d0d7823 */ /* 0x000fe2000000000a */
[----:B------:R-:W-:-:S04]  /*3b90*/  FFMA.SAT R10, R5, R6, 0.5 ;  /* 0x3f000000050a7423 */ /* 0x000fc80000002006 */
[----:B------:R-:W-:Y:S01]  /*3ba0*/  FFMA.RM R0, R10, R7, 12582913 ;  /* 0x4b4000010a007423 */ /* 0x000fe20000004007 */
[----:B------:R-:W-:Y:S03]  /*3bb0*/  MUFU.EX2 R32, R32 ;  /* 0x0000002000207308 */ /* 0x000fe60000000800 */
[----:B------:R-:W-:-:S04]  /*3bc0*/  FADD R10, R0, -12583039 ;  /* 0xcb40007f000a7421 */ /* 0x000fc80000000000 */
[C---:B------:R-:W-:Y:S01]  /*3bd0*/  FFMA R10, R5.reuse, 1.4426950216293334961, -R10 ;  /* 0x3fb8aa3b050a7823 */ /* 0x040fe2000000080a */
[----:B------:R-:W-:Y:S03]  /*3be0*/  MUFU.EX2 R13, R13 ;  /* 0x0000000d000d7308 */ /* 0x000fe60000000800 */
[----:B------:R-:W-:Y:S01]  /*3bf0*/  FFMA R38, R5, 1.925963033500011079e-08, R10 ;  /* 0x32a5706005267823 */ /* 0x000fe2000000000a */
[----:B------:R-:W-:Y:S01]  /*3c00*/  FMUL R10, R2, R37 ;  /* 0x00000025020a7220 */ /* 0x000fe20000400000 */
        /* <DEDUP_REMOVED lines=8> */
[----:B------:R-:W-:Y:S01]  /*3c90*/  IMAD.SHL.U32 R22, R4, 0x800000, RZ ;  /* 0x0080000004167824 */ /* 0x000fe200078e00ff */
[----:B------:R-:W-:Y:S01]  /*3ca0*/  SHF.L.U32 R7, R8, 0x17, RZ ;  /* 0x0000001708077819 */ /* 0x000fe200000006ff */
[----:B------:R-:W-:Y:S01]  /*3cb0*/  FADD R8, R34, -12583039 ;  /* 0xcb40007f22087421 */ /* 0x000fe20000000000 */
[C---:B------:R-:W-:Y:S01]  /*3cc0*/  FADD R6, R9.reuse, -12583039 ;  /* 0xcb40007f09067421 */ /* 0x040fe20000000000 */
[----:B--2---:R-:W-:Y:S01]  /*3cd0*/  FMUL R22, R22, R35 ;  /* 0x0000002316167220 */ /* 0x004fe20000400000 */
[----:B------:R-:W-:Y:S02]  /*3ce0*/  IMAD.SHL.U32 R9, R9, 0x800000, RZ ;  /* 0x0080000009097824 */ /* 0x000fe400078e00ff */
[----:B-1----:R-:W-:Y:S01]  /*3cf0*/  FMUL R7, R7, R40 ;  /* 0x0000002807077220 */ /* 0x002fe20000400000 */
[C---:B------:R-:W-:Y:S01]  /*3d00*/  FFMA R6, R11.reuse, 1.4426950216293334961, -R6 ;  /* 0x3fb8aa3b0b067823 */ /* 0x040fe20000000806 */
[----:B------:R-:W-:Y:S03]  /*3d10*/  MUFU.EX2 R35, R36 ;  /* 0x0000002400237308 */ /* 0x000fe60000000800 */
[----:B------:R-:W-:Y:S01]  /*3d20*/  FFMA R11, R11, 1.925963033500011079e-08, R6 ;  /* 0x32a570600b0b7823 */ /* 0x000fe20000000006 */
[----:B------:R-:W-:-:S04]  /*3d30*/  FADD R6, RZ, R23 ;  /* 0x00000017ff067221 */ /* 0x000fc80000000000 */
[----:B------:R-:W-:Y:S01]  /*3d40*/  FADD R5, R6, R21 ;  /* 0x0000001506057221 */ /* 0x000fe20000000000 */
[----:B------:R-:W-:Y:S01]  /*3d50*/  IMAD.SHL.U32 R6, R12, 0x800000, RZ ;  /* 0x008000000c067824 */ /* 0x000fe200078e00ff */
[----:B------:R-:W-:Y:S02]  /*3d60*/  SHF.L.U32 R12, R15, 0x17, RZ ;  /* 0x000000170f0c7819 */ /* 0x000fe400000006ff */
[----:B------:R-:W-:Y:S01]  /*3d70*/  FADD R4, R5, R20 ;  /* 0x0000001405047221 */ /* 0x000fe20000000000 */
[----:B------:R-:W-:Y:S01]  /*3d80*/  FMUL R6, R6, R27 ;  /* 0x0000001b06067220 */ /* 0x000fe20000400000 */
[----:B------:R-:W-:Y:S02]  /*3d90*/  SHF.L.U32 R27, R14, 0x17, RZ ;  /* 0x000000170e1b7819 */ /* 0x000fe400000006ff */
        /* <DEDUP_REMOVED lines=8> */
[----:B------:R-:W-:-:S03]  /*3e20*/  FMUL R5, R27, R28 ;  /* 0x0000001c1b057220 */ /* 0x000fc60000400000 */
[----:B------:R-:W-:Y:S01]  /*3e30*/  FADD R27, R4, R7 ;  /* 0x00000007041b7221 */ /* 0x000fe20000000000 */
[----:B------:R-:W-:-:S03]  /*3e40*/  FFMA R4, R3, 1.4426950216293334961, -R8 ;  /* 0x3fb8aa3b03047823 */ /* 0x000fc60000000808 */
[----:B------:R-:W-:Y:S01]  /*3e50*/  FADD R8, R27, R6 ;  /* 0x000000061b087221 */ /* 0x000fe20000000000 */
[----:B------:R-:W-:Y:S01]  /*3e60*/  FFMA R26, R3, 1.925963033500011079e-08, R4 ;  /* 0x32a57060031a7823 */ /* 0x000fe20000000004 */
[----:B------:R-:W-:Y:S01]  /*3e70*/  FMUL R4, R29, R32 ;  /* 0x000000201d047220 */ /* 0x000fe20000400000 */
[----:B------:R-:W-:Y:S02]  /*3e80*/  IMAD.SHL.U32 R27, R0, 0x800000, RZ ;  /* 0x00800000001b7824 */ /* 0x000fe400078e00ff */
[----:B------:R-:W-:Y:S01]  /*3e90*/  FADD R15, R8, R5 ;  /* 0x00000005080f7221 */ /* 0x000fe20000000000 */
[----:B------:R-:W0:Y:S01]  /*3ea0*/  MUFU.EX2 R29, R26 ;  /* 0x0000001a001d7308 */ /* 0x000e220000000800 */
[----:B------:R-:W-:Y:S01]  /*3eb0*/  FMUL R3, R12, R13 ;  /* 0x0000000d0c037220 */ /* 0x000fe20000400000 */
[----:B------:R-:W-:Y:S01]  /*3ec0*/  SHF.L.U32 R8, R2, 0x17, RZ ;  /* 0x0000001702087819 */ /* 0x000fe200000006ff */
[----:B------:R-:W-:Y:S01]  /*3ed0*/  FADD R0, R15, R4 ;  /* 0x000000040f007221 */ /* 0x000fe20000000000 */
[----:B------:R-:W-:-:S03]  /*3ee0*/  FMUL R2, R27, R38 ;  /* 0x000000261b027220 */ /* 0x000fc60000400000 */
[----:B------:R-:W-:Y:S01]  /*3ef0*/  FADD R11, R0, R3 ;  /* 0x00000003000b7221 */ /* 0x000fe20000000000 */
[----:B------:R-:W-:Y:S01]  /*3f00*/  FMUL R0, R8, R35 ;  /* 0x0000002308007220 */ /* 0x000fe20000400000 */
[----:B------:R-:W-:Y:S02]  /*3f10*/  SHF.L.U32 R8, R34, 0x17, RZ ;  /* 0x0000001722087819 */ /* 0x000fe400000006ff */
        /* <DEDUP_REMOVED lines=14> */
.L_x_7861:
        /* <DEDUP_REMOVED lines=12> */
[----:B0-----:R-:W-:Y:S05]  /*40c0*/  CALL.REL.NOINC `($__internal_114_$__cuda_sm3x_div_rn_noftz_f32_slowpath) ;  /* 0x0000002400a87944 */ /* 0x001fea0003c00000 */
[----:B------:R-:W-:-:S07]  /*40d0*/  MOV R14, R11 ;  /* 0x0000000b000e7202 */ /* 0x000fce0000000f00 */
.L_x_7814:
[----:B------:R-:W-:Y:S05]  /*40e0*/  BSYNC.RECONVERGENT B3 ;  /* 0x0000000000037941 */ /* 0x000fea0003800200 */
.L_x_7813:
        /* <DEDUP_REMOVED lines=12> */
[----:B0-----:R-:W-:Y:S05]  /*41b0*/  CALL.REL.NOINC `($__internal_114_$__cuda_sm3x_div_rn_noftz_f32_slowpath) ;  /* 0x00000024006c7944 */ /* 0x001fea0003c00000 */
[----:B------:R-:W-:-:S07]  /*41c0*/  IMAD.MOV.U32 R15, RZ, RZ, R11 ;  /* 0x000000ffff0f7224 */ /* 0x000fce00078e000b */
.L_x_7816:
[----:B------:R-:W-:Y:S05]  /*41d0*/  BSYNC.RECONVERGENT B3 ;  /* 0x0000000000037941 */ /* 0x000fea0003800200 */
.L_x_7815:
        /* <DEDUP_REMOVED lines=12> */
[----:B0-----:R-:W-:Y:S05]  /*42a0*/  CALL.REL.NOINC `($__internal_114_$__cuda_sm3x_div_rn_noftz_f32_slowpath) ;  /* 0x0000002400307944 */ /* 0x001fea0003c00000 */
[----:B------:R-:W-:-:S07]  /*42b0*/  MOV R26, R11 ;  /* 0x0000000b001a7202 */ /* 0x000fce0000000f00 */
.L_x_7818:
[----:B------:R-:W-:Y:S05]  /*42c0*/  BSYNC.RECONVERGENT B3 ;  /* 0x0000000000037941 */ /* 0x000fea0003800200 */
.L_x_7817:
        /* <DEDUP_REMOVED lines=14> */
.L_x_7820:
[----:B------:R-:W-:Y:S05]  /*43b0*/  BSYNC.RECONVERGENT B3 ;  /* 0x0000000000037941 */ /* 0x000fea0003800200 */
.L_x_7819:
        /* <DEDUP_REMOVED lines=14> */
.L_x_7822:
[----:B------:R-:W-:Y:S05]  /*44a0*/  BSYNC.RECONVERGENT B3 ;  /* 0x0000000000037941 */ /* 0x000fea0003800200 */
.L_x_7821:
        /* <DEDUP_REMOVED lines=14> */
.L_x_7824:
[----:B------:R-:W-:Y:S05]  /*4590*/  BSYNC.RECONVERGENT B3 ;  /* 0x0000000000037941 */ /* 0x000fea0003800200 */
.L_x_7823:
        /* <DEDUP_REMOVED lines=14> */
.L_x_7826:
[----:B------:R-:W-:Y:S05]  /*4680*/  BSYNC.RECONVERGENT B3 ;  /* 0x0000000000037941 */ /* 0x000fea0003800200 */
.L_x_7825:
        /* <DEDUP_REMOVED lines=14> */
.L_x_7828:
[----:B------:R-:W-:Y:S05]  /*4770*/  BSYNC.RECONVERGENT B3 ;  /* 0x0000000000037941 */ /* 0x000fea0003800200 */
.L_x_7827:
        /* <DEDUP_REMOVED lines=14> */
.L_x_7830:
[----:B------:R-:W-:Y:S05]  /*4860*/  BSYNC.RECONVERGENT B3 ;  /* 0x0000000000037941 */ /* 0x000fea0003800200 */
.L_x_7829:
        /* <DEDUP_REMOVED lines=14> */
.L_x_7832:
[----:B------:R-:W-:Y:S05]  /*4950*/  BSYNC.RECONVERGENT B3 ;  /* 0x0000000000037941 */ /* 0x000fea0003800200 */
.L_x_7831:
        /* <DEDUP_REMOVED lines=14> */
.L_x_7834:
[----:B------:R-:W-:Y:S05]  /*4a40*/  BSYNC.RECONVERGENT B3 ;  /* 0x0000000000037941 */ /* 0x000fea0003800200 */
.L_x_7833:
        /* <DEDUP_REMOVED lines=12> */
[----:B------:R-:W-:Y:S05]  /*4b10*/  CALL.REL.NOINC `($__internal_114_$__cuda_sm3x_div_rn_noftz_f32_slowpath) ;  /* 0x0000001c00147944 */ /* 0x000fea0003c00000 */
[----:B------:R-:W-:-:S07]  /*4b20*/  IMAD.MOV.U32 R29, RZ, RZ, R11 ;  /* 0x000000ffff1d7224 */ /* 0x000fce00078e000b */
.L_x_7836:
[----:B------:R-:W-:Y:S05]  /*4b30*/  BSYNC.RECONVERGENT B3 ;  /* 0x0000000000037941 */ /* 0x000fea0003800200 */
.L_x_7835:
        /* <DEDUP_REMOVED lines=12> */
[----:B------:R-:W-:Y:S05]  /*4c00*/  CALL.REL.NOINC `($__internal_114_$__cuda_sm3x_div_rn_noftz_f32_slowpath) ;  /* 0x0000001800d87944 */ /* 0x000fea0003c00000 */
[----:B------:R-:W-:-:S07]  /*4c10*/  MOV R6, R11 ;  /* 0x0000000b00067202 */ /* 0x000fce0000000f00 */
.L_x_7838:
[----:B------:R-:W-:Y:S05]  /*4c20*/  BSYNC.RECONVERGENT B3 ;  /* 0x0000000000037941 */ /* 0x000fea0003800200 */
.L_x_7837:
        /* <DEDUP_REMOVED lines=12> */
[----:B------:R-:W-:Y:S05]  /*4cf0*/  CALL.REL.NOINC `($__internal_114_$__cuda_sm3x_div_rn_noftz_f32_slowpath) ;  /* 0x00000018009c7944 */ /* 0x000fea0003c00000 */
[----:B------:R-:W-:-:S07]  /*4d00*/  IMAD.MOV.U32 R7, RZ, RZ, R11 ;  /* 0x000000ffff077224 */ /* 0x000fce00078e000b */
.L_x_7840:
[----:B------:R-:W-:Y:S05]  /*4d10*/  BSYNC.RECONVERGENT B3 ;  /* 0x0000000000037941 */ /* 0x000fea0003800200 */
.L_x_7839:
        /* <DEDUP_REMOVED lines=12> */
[----:B------:R-:W-:Y:S05]  /*4de0*/  CALL.REL.NOINC `($__internal_114_$__cuda_sm3x_div_rn_noftz_f32_slowpath) ;  /* 0x0000001800607944 */ /* 0x000fea0003c00000 */
[----:B------:R-:W-:-:S07]  /*4df0*/  IMAD.MOV.U32 R4, RZ, RZ, R11 ;  /* 0x000000ffff047224 */ /* 0x000fce00078e000b */
.L_x_7842:
[----:B------:R-:W-:Y:S05]  /*4e00*/  BSYNC.RECONVERGENT B3 ;  /* 0x0000000000037941 */ /* 0x000fea0003800200 */
.L_x_7841:
        /* <DEDUP_REMOVED lines=14> */
.L_x_7844:
[----:B------:R-:W-:Y:S05]  /*4ef0*/  BSYNC.RECONVERGENT B3 ;  /* 0x0000000000037941 */ /* 0x000fea0003800200 */
.L_x_7843:
        /* <DEDUP_REMOVED lines=14> */
.L_x_7846:
[----:B------:R-:W-:Y:S05]  /*4fe0*/  BSYNC.RECONVERGENT B3 ;  /* 0x0000000000037941 */ /* 0x000fea0003800200 */
.L_x_7845:
        /* <DEDUP_REMOVED lines=14> */
.L_x_7848:
[----:B------:R-:W-:Y:S05]  /*50d0*/  BSYNC.RECONVERGENT B3 ;  /* 0x0000000000037941 */ /* 0x000fea0003800200 */
.L_x_7847:
        /* <DEDUP_REMOVED lines=12> */
[----:B------:R-:W-:Y:S02]  /*51a0*/  IADD3 R0, P1, PT, R8, 0x40, RZ ;  /* 0x0000004008007810 */ /* 0x000fe40007f3e0ff */
[----:B------:R-:W-:Y:S02]  /*51b0*/  R2UR UR10, R24 ;  /* 0x00000000180a72ca */ /* 0x000fe400000e0000 */
[----:B------:R-:W-:Y:S02]  /*51c0*/  LEA.HI R13, P0, R9, R8, RZ, 0x1 ;  /* 0x00000008090d7211 */ /* 0x000fe400078108ff */
[-C--:B------:R-:W-:Y:S02]  /*51d0*/  IADD3.X R11, PT, PT, RZ, R9.reuse, RZ, P1, !PT ;  /* 0x00000009ff0b7210 */ /* 0x080fe40000ffe4ff */
[----:B------:R-:W-:Y:S01]  /*51e0*/  IADD3.X R12, PT, PT, RZ, R9, RZ, P0, !PT ;  /* 0x00000009ff0c7210 */ /* 0x000fe200007fe4ff */
[----:B------:R-:W-:Y:S01]  /*51f0*/  IMAD.SHL.U32 R10, R13, 0x4, RZ ;  /* 0x000000040d0a7824 */ /* 0x000fe200078e00ff */
[----:B------:R-:W-:-:S02]  /*5200*/  LEA.HI R0, P0, R11, R0, RZ, 0x1 ;  /* 0x000000000b007211 */ /* 0x000fc400078108ff */
[----:B------:R-:W-:Y:S02]  /*5210*/  SHF.L.U64.HI R13, R13, 0x2, R12 ;  /* 0x000000020d0d7819 */ /* 0x000fe4000001020c */
[----:B------:R-:W-:Y:S02]  /*5220*/  LOP3.LUT R10, R10, 0xfffffff8, RZ, 0xc0, !PT ;  /* 0xfffffff80a0a7812 */ /* 0x000fe400078ec0ff */
[----:B------:R-:W-:Y:S02]  /*5230*/  SHF.L.U32 R12, R0, 0x2, RZ ;  /* 0x00000002000c7819 */ /* 0x000fe400000006ff */
[----:B------:R-:W-:Y:S02]  /*5240*/  IADD3.X R11, PT, PT, RZ, R11, RZ, P0, !PT ;  /* 0x0000000bff0b7210 */ /* 0x000fe400007fe4ff */
[----:B------:R-:W-:Y:S02]  /*5250*/  IADD3 R10, P0, PT, R10, UR52, RZ ;  /* 0x000000340a0a7c10 */ /* 0x000fe4000ff1e0ff */
[----:B------:R-:W-:-:S02]  /*5260*/  LOP3.LUT R12, R12, 0xfffffff8, RZ, 0xc0, !PT ;  /* 0xfffffff80c0c7812 */ /* 0x000fc400078ec0ff */
[----:B------:R-:W-:Y:S02]  /*5270*/  SHF.L.U64.HI R0, R0, 0x2, R11 ;  /* 0x0000000200007819 */ /* 0x000fe4000001020b */
[----:B------:R-:W-:Y:S02]  /*5280*/  IADD3.X R11, PT, PT, R13, UR53, RZ, P0, !PT ;  /* 0x000000350d0b7c10 */ /* 0x000fe400087fe4ff */
[----:B------:R-:W-:Y:S02]  /*5290*/  IADD3 R12, P0, PT, R12, UR52, RZ ;  /* 0x000000340c0c7c10 */ /* 0x000fe4000ff1e0ff */
[----:B------:R-:W-:Y:S01]  /*52a0*/  IADD3 R22, P1, PT, R8, 0xc0, RZ ;  /* 0x000000c008167810 */ /* 0x000fe20007f3e0ff */
[----:B------:R0:W-:Y:S01]  /*52b0*/  STG.E.64 desc[UR4][R10.64], R14 ;  /* 0x0000000e0a007986 */ /* 0x0001e2000c101b04 */
[----:B------:R-:W-:Y:S02]  /*52c0*/  IADD3.X R13, PT, PT, R0, UR53, RZ, P0, !PT ;  /* 0x00000035000d7c10 */ /* 0x000fe400087fe4ff */
[----:B------:R-:W-:-:S02]  /*52d0*/  IADD3 R32, P0, PT, R8, 0x80, RZ ;  /* 0x0000008008207810 */ /* 0x000fc40007f1e0ff */
[----:B------:R-:W-:Y:S01]  /*52e0*/  IADD3 R0, P2, PT, R8, 0x100, RZ ;  /* 0x0000010008007810 */ /* 0x000fe20007f5e0ff */
[----:B------:R1:W-:Y:S01]  /*52f0*/  STG.E.64 desc[UR6][R12.64], R26 ;  /* 0x0000001a0c007986 */ /* 0x0003e2000c101b06 */
[-C--:B------:R-:W-:Y:S01]  /*5300*/  IADD3.X R35, PT, PT, RZ, R9.reuse, RZ, P1, !PT ;  /* 0x00000009ff237210 */ /* 0x080fe20000ffe4ff */
[----:B------:R-:W-:Y:S01]  /*5310*/  IMAD.X R37, RZ, RZ, R9, P0 ;  /* 0x000000ffff257224 */ /* 0x000fe200000e0609 */
[----:B------:R-:W-:Y:S02]  /*5320*/  IADD3.X R23, PT, PT, RZ, R9, RZ, P2, !PT ;  /* 0x00000009ff177210 */ /* 0x000fe400017fe4ff */
[----:B------:R-:W-:Y:S02]  /*5330*/  R2UR UR11, R25 ;  /* 0x00000000190b72ca */ /* 0x000fe400000e0000 */
[----:B------:R-:W-:Y:S02]  /*5340*/  LEA.HI R32, P0, R37, R32, RZ, 0x1 ;  /* 0x0000002025207211 */ /* 0x000fe400078108ff */
[----:B0-----:R-:W-:-:S02]  /*5350*/  LEA.HI R10, P1, R35, R22, RZ, 0x1 ;  /* 0x00000016230a7211 */ /* 0x001fc400078308ff */
[----:B------:R-:W-:Y:S01]  /*5360*/  LEA.HI R14, P2, R23, R0, RZ, 0x1 ;  /* 0x00000000170e7211 */ /* 0x000fe200078508ff */
[----:B------:R-:W-:Y:S01]  /*5370*/  IMAD.X R15, RZ, RZ, R37, P0 ;  /* 0x000000ffff0f7224 */ /* 0x000fe200000e0625 */
[----:B------:R-:W-:Y:S02]  /*5380*/  R2UR UR12, R24 ;  /* 0x00000000180c72ca */ /* 0x000fe400000e0000 */
[----:B-1----:R-:W-:Y:S02]  /*5390*/  IADD3.X R13, PT, PT, RZ, R35, RZ, P1, !PT ;  /* 0x00000023ff0d7210 */ /* 0x002fe40000ffe4ff */
[C---:B------:R-:W-:Y:S01]  /*53a0*/  SHF.L.U64.HI R22, R32.reuse, 0x2, R15 ;  /* 0x0000000220167819 */ /* 0x040fe2000001020f */
[----:B------:R-:W-:Y:S01]  /*53b0*/  IMAD.SHL.U32 R15, R32, 0x4, RZ ;  /* 0x00000004200f7824 */ /* 0x000fe200078e00ff */
[----:B------:R-:W-:Y:S02]  /*53c0*/  IADD3.X R11, PT, PT, RZ, R23, RZ, P2, !PT ;  /* 0x00000017ff0b7210 */ /* 0x000fe400017fe4ff */
[----:B------:R-:W-:-:S02]  /*53d0*/  SHF.L.U64.HI R13, R10, 0x2, R13 ;  /* 0x000000020a0d7819 */ /* 0x000fc4000001020d */
[----:B------:R-:W-:Y:S02]  /*53e0*/  SHF.L.U32 R12, R10, 0x2, RZ ;  /* 0x000000020a0c7819 */ /* 0x000fe400000006ff */
[----:B------:R-:W-:Y:S02]  /*53f0*/  LOP3.LUT R10, R15, 0xfffffff8, RZ, 0xc0, !PT ;  /* 0xfffffff80f0a7812 */ /* 0x000fe400078ec0ff */
[C---:B------:R-:W-:Y:S02]  /*5400*/  SHF.L.U64.HI R0, R14.reuse, 0x2, R11 ;  /* 0x000000020e007819 */ /* 0x040fe4000001020b */
[----:B------:R-:W-:Y:S02]  /*5410*/  SHF.L.U32 R14, R14, 0x2, RZ ;  /* 0x000000020e0e7819 */ /* 0x000fe400000006ff */
[----:B------:R-:W-:Y:S02]  /*5420*/  IADD3 R10, P0, PT, R10, UR52, RZ ;  /* 0x000000340a0a7c10 */ /* 0x000fe4000ff1e0ff */
[----:B------:R-:W-:-:S02]  /*5430*/  LOP3.LUT R12, R12, 0xfffffff8, RZ, 0xc0, !PT ;  /* 0xfffffff80c0c7812 */ /* 0x000fc400078ec0ff */
[----:B------:R-:W-:Y:S02]  /*5440*/  LOP3.LUT R14, R14, 0xfffffff8, RZ, 0xc0, !PT ;  /* 0xfffffff80e0e7812 */ /* 0x000fe400078ec0ff */
[----:B------:R-:W-:Y:S02]  /*5450*/  IADD3 R27, P3, PT, R8, 0x140, RZ ;  /* 0x00000140081b7810 */ /* 0x000fe40007f7e0ff */
[----:B------:R-:W-:Y:S02]  /*5460*/  IADD3.X R11, PT, PT, R22, UR53, RZ, P0, !PT ;  /* 0x00000035160b7c10 */ /* 0x000fe400087fe4ff */
[----:B------:R-:W-:Y:S01]  /*5470*/  IADD3 R12, P1, PT, R12, UR52, RZ ;  /* 0x000000340c0c7c10 */ /* 0x000fe2000ff3e0ff */
[----:B------:R-:W-:Y:S01]  /*5480*/  IMAD.X R32, RZ, RZ, R9, P3 ;  /* 0x000000ffff207224 */ /* 0x000fe200018e0609 */
[----:B------:R-:W-:Y:S01]  /*5490*/  IADD3 R14, P2, PT, R14, UR52, RZ ;  /* 0x000000340e0e7c10 */ /* 0x000fe2000ff5e0ff */
[----:B------:R0:W-:Y:S01]  /*54a0*/  STG.E.64 desc[UR4][R10.64], R20 ;  /* 0x000000140a007986 */ /* 0x0001e2000c101b04 */
[C---:B------:R-:W-:Y:S01]  /*54b0*/  IADD3 R23, P4, PT, R8.reuse, 0x180, RZ ;  /* 0x0000018008177810 */ /* 0x040fe20007f9e0ff */
[----:B------:R-:W1:Y:S01]  /*54c0*/  LDCU UR4, c[0x0][0x370] ;  /* 0x00006e00ff0477ac */ /* 0x000e620008000800 */
[----:B------:R-:W-:-:S02]  /*54d0*/  IADD3 R22, P5, PT, R8, 0x1c0, RZ ;  /* 0x000001c008167810 */ /* 0x000fc40007fbe0ff */
[----:B------:R-:W-:Y:S02]  /*54e0*/  IADD3.X R13, PT, PT, R13, UR53, RZ, P1, !PT ;  /* 0x000000350d0d7c10 */ /* 0x000fe40008ffe4ff */
[----:B------:R-:W-:Y:S02]  /*54f0*/  IADD3 R8, P1, PT, R8, 0x200, RZ ;  /* 0x0000020008087810 */ /* 0x000fe40007f3e0ff */
[----:B------:R-:W-:Y:S01]  /*5500*/  IADD3.X R15, PT, PT, R0, UR53, RZ, P2, !PT ;  /* 0x00000035000f7c10 */ /* 0x000fe200097fe4ff */
[----:B------:R-:W-:Y:S01]  /*5510*/  STG.E.64 desc[UR6][R12.64], R18 ;  /* 0x000000120c007986 */ /* 0x000fe2000c101b06 */
[----:B------:R-:W1:Y:S01]  /*5520*/  LDC R0, c[0x0][0x364] ;  /* 0x0000d900ff007b82 */ /* 0x000e620000000800 */
[----:B------:R-:W-:Y:S02]  /*5530*/  LEA.HI R27, P0, R32, R27, RZ, 0x1 ;  /* 0x0000001b201b7211 */ /* 0x000fe400078108ff */
[-C--:B------:R-:W-:Y:S01]  /*5540*/  IADD3.X R26, PT, PT, RZ, R9.reuse, RZ, P4, !PT ;  /* 0x00000009ff1a7210 */ /* 0x080fe200027fe4ff */
[----:B------:R2:W-:Y:S01]  /*5550*/  STG.E.64 desc[UR8][R14.64], R16 ;  /* 0x000000100e007986 */ /* 0x0005e2000c101b08 */
[----:B0-----:R-:W-:Y:S01]  /*5560*/  IADD3.X R11, PT, PT, RZ, R9, RZ, P5, !PT ;  /* 0x00000009ff0b7210 */ /* 0x001fe20002ffe4ff */
[----:B------:R-:W-:Y:S01]  /*5570*/  IMAD.X R9, RZ, RZ, R9, P1 ;  /* 0x000000ffff097224 */ /* 0x000fe200008e0609 */
[----:B------:R-:W-:-:S02]  /*5580*/  LEA.HI R10, P1, R26, R23, RZ, 0x1 ;  /* 0x000000171a0a7211 */ /* 0x000fc400078308ff */
[----:B------:R-:W-:Y:S02]  /*5590*/  R2UR UR13, R25 ;  /* 0x00000000190d72ca */ /* 0x000fe400000e0000 */
[----:B--2---:R-:W-:Y:S02]  /*55a0*/  IADD3.X R16, PT, PT, RZ, R32, RZ, P0, !PT ;  /* 0x00000020ff107210 */ /* 0x004fe400007fe4ff */
[----:B------:R-:W-:Y:S02]  /*55b0*/  LEA.HI R12, P0, R11, R22, RZ, 0x1 ;  /* 0x000000160b0c7211 */ /* 0x000fe400078108ff */
[----:B------:R-:W-:Y:S01]  /*55c0*/  LEA.HI R14, P2, R9, R8, RZ, 0x1 ;  /* 0x00000008090e7211 */ /* 0x000fe200078508ff */
[----:B------:R-:W-:Y:S01]  /*55d0*/  IMAD.SHL.U32 R8, R27, 0x4, RZ ;  /* 0x000000041b087824 */ /* 0x000fe200078e00ff */
[----:B------:R-:W-:Y:S01]  /*55e0*/  IADD3.X R13, PT, PT, RZ, R11, RZ, P0, !PT ;  /* 0x0000000bff0d7210 */ /* 0x000fe200007fe4ff */
[----:B-1----:R-:W-:Y:S01]  /*55f0*/  IMAD R0, R0, UR4, RZ ;  /* 0x0000000400007c24 */ /* 0x002fe2000f8e02ff */
[----:B------:R-:W-:-:S02]  /*5600*/  IADD3.X R15, PT, PT, RZ, R26, RZ, P1, !PT ;  /* 0x0000001aff0f7210 */ /* 0x000fc40000ffe4ff */
[----:B------:R-:W-:Y:S02]  /*5610*/  SHF.L.U64.HI R13, R12, 0x2, R13 ;  /* 0x000000020c0d7819 */ /* 0x000fe4000001020d */
[----:B------:R-:W-:Y:S02]  /*5620*/  LOP3.LUT R8, R8, 0xfffffff8, RZ, 0xc0, !PT ;  /* 0xfffffff808087812 */ /* 0x000fe400078ec0ff */
[----:B------:R-:W-:Y:S02]  /*5630*/  SHF.L.U32 R12, R12, 0x2, RZ ;  /* 0x000000020c0c7819 */ /* 0x000fe400000006ff */
[----:B------:R-:W-:Y:S02]  /*5640*/  SHF.L.U64.HI R16, R27, 0x2, R16 ;  /* 0x000000021b107819 */ /* 0x000fe40000010210 */
[----:B------:R-:W-:Y:S02]  /*5650*/  IADD3 R8, P0, PT, R8, UR52, RZ ;  /* 0x0000003408087c10 */ /* 0x000fe4000ff1e0ff */
[----:B------:R-:W-:-:S02]  /*5660*/  LOP3.LUT R12, R12, 0xfffffff8, RZ, 0xc0, !PT ;  /* 0xfffffff80c0c7812 */ /* 0x000fc400078ec0ff */
[----:B------:R-:W-:Y:S01]  /*5670*/  SHF.L.U64.HI R11, R10, 0x2, R15 ;  /* 0x000000020a0b7819 */ /* 0x000fe2000001020f */
[----:B------:R-:W-:Y:S01]  /*5680*/  IMAD.X R15, RZ, RZ, R9, P2 ;  /* 0x000000ffff0f7224 */ /* 0x000fe200010e0609 */
[----:B------:R-:W-:Y:S02]  /*5690*/  IADD3.X R9, PT, PT, R16, UR53, RZ, P0, !PT ;  /* 0x0000003510097c10 */ /* 0x000fe400087fe4ff */
[----:B------:R-:W-:Y:S02]  /*56a0*/  IADD3 R12, P0, PT, R12, UR52, RZ ;  /* 0x000000340c0c7c10 */ /* 0x000fe4000ff1e0ff */
[----:B------:R-:W-:Y:S01]  /*56b0*/  SHF.L.U32 R10, R10, 0x2, RZ ;  /* 0x000000020a0a7819 */ /* 0x000fe200000006ff */
[----:B------:R0:W-:Y:S01]  /*56c0*/  STG.E.64 desc[UR6][R8.64], R28 ;  /* 0x0000001c08007986 */ /* 0x0001e2000c101b06 */
[----:B------:R-:W-:Y:S02]  /*56d0*/  IADD3.X R13, PT, PT, R13, UR53, RZ, P0, !PT ;  /* 0x000000350d0d7c10 */ /* 0x000fe400087fe4ff */
[----:B------:R-:W-:-:S02]  /*56e0*/  IADD3 R33, P0, PT, R0, R33, RZ ;  /* 0x0000002100217210 */ /* 0x000fc40007f1e0ff */
[C---:B------:R-:W-:Y:S02]  /*56f0*/  SHF.L.U64.HI R15, R14.reuse, 0x2, R15 ;  /* 0x000000020e0f7819 */ /* 0x040fe4000001020f */
[----:B------:R-:W-:Y:S02]  /*5700*/  SHF.L.U32 R14, R14, 0x2, RZ ;  /* 0x000000020e0e7819 */ /* 0x000fe400000006ff */
[----:B------:R-:W-:Y:S02]  /*5710*/  LEA.HI.X.SX32 R31, R0, R31, 0x1, P0 ;  /* 0x0000001f001f7211 */ /* 0x000fe400000f0eff */
[----:B------:R-:W-:Y:S02]  /*5720*/  ISETP.GE.U32.AND P0, PT, R33, UR50, PT ;  /* 0x0000003221007c0c */ /* 0x000fe4000bf06070 */
[----:B------:R-:W-:Y:S02]  /*5730*/  LOP3.LUT R10, R10, 0xfffffff8, RZ, 0xc0, !PT ;  /* 0xfffffff80a0a7812 */ /* 0x000fe400078ec0ff */
[----:B------:R-:W-:-:S02]  /*5740*/  LOP3.LUT R14, R14, 0xfffffff8, RZ, 0xc0, !PT ;  /* 0xfffffff80e0e7812 */ /* 0x000fc400078ec0ff */
        /* <DEDUP_REMOVED lines=10> */
.L_x_7811:
[----:B------:R-:W-:Y:S05]  /*57f0*/  EXIT ;  /* 0x000000000000794d */ /* 0x000fea0003800000 */
.L_x_7812:
[----:B------:R-:W-:Y:S01]  /*5800*/  BSSY B1, `(.L_x_7850) ;  /* 0x0000007000017945 */ /* 0x000fe20003800000 */
[----:B------:R-:W-:Y:S01]  /*5810*/  IMAD.MOV.U32 R12, RZ, RZ, 0x10 ;  /* 0x00000010ff0c7424 */ /* 0x000fe200078e00ff */
[----:B------:R-:W-:Y:S02]  /*5820*/  MOV R11, 0x1f ;  /* 0x0000001f000b7802 */ /* 0x000fe40000000f00 */
[----:B------:R-:W-:-:S07]  /*5830*/  MOV R15, 0xffffffff ;  /* 0xffffffff000f7802 */ /* 0x000fce0000000f00 */
[----:B------:R-:W-:Y:S05]  /*5840*/  WARPSYNC.COLLECTIVE R15, `(.L_x_7851) ;  /* 0x000000000f087348 */ /* 0x000fea0003c00000 */
[----:B------:R0:W1:Y:S02]  /*5850*/  SHFL.BFLY P6, R14, R13, R12, R11 ;  /* 0x0c00000c0d0e7389 */ /* 0x00006400000c000b */
[----:B01----:R-:W-:Y:S05]  /*5860*/  ENDCOLLECTIVE ;  /* 0x000000000000791b */ /* 0x003fea0003800000 */
.L_x_7851:
[----:B------:R-:W-:Y:S05]  /*5870*/  BSYNC B1 ;  /* 0x0000000000017941 */ /* 0x000fea0003800000 */
.L_x_7850:
        /* <DEDUP_REMOVED lines=9> */
.L_x_7852:
[----:B------:R-:W-:Y:S01]  /*5910*/  HFMA2 R12, -RZ, RZ, 0, 2.384185791015625e-07 ;  /* 0x00000004ff0c7431 */ /* 0x000fe200000001ff */
[----:B------:R-:W-:-:S05]  /*5920*/  FMNMX R0, R13, R14, !PT ;  /* 0x0000000e0d007209 */ /* 0x000fca0007800000 */
[----:B------:R-:W-:-:S07]  /*5930*/  IMAD.MOV.U32 R13, RZ, RZ, R0 ;  /* 0x000000ffff0d7224 */ /* 0x000fce00078e0000 */
[----:B------:R-:W-:Y:S05]  /*5940*/  WARPSYNC.COLLECTIVE R15, `(.L_x_7853) ;  /* 0x000000000f087348 */ /* 0x000fea0003c00000 */
[----:B------:R0:W1:Y:S02]  /*5950*/  SHFL.BFLY P6, R14, R13, R12, R11 ;  /* 0x0c00000c0d0e7389 */ /* 0x00006400000c000b */
[----:B01----:R-:W-:Y:S05]  /*5960*/  ENDCOLLECTIVE ;  /* 0x000000000000791b */ /* 0x003fea0003800000 */
.L_x_7853:
[----:B------:R-:W-:Y:S01]  /*5970*/  IMAD.MOV.U32 R12, RZ, RZ, 0x2 ;  /* 0x00000002ff0c7424 */ /* 0x000fe200078e00ff */
[----:B------:R-:W-:-:S04]  /*5980*/  FMNMX R2, R0, R14, !PT ;  /* 0x0000000e00027209 */ /* 0x000fc80007800000 */
[----:B------:R-:W-:-:S07]  /*5990*/  MOV R13, R2 ;  /* 0x00000002000d7202 */ /* 0x000fce0000000f00 */
[----:B------:R-:W-:Y:S05]  /*59a0*/  WARPSYNC.COLLECTIVE R15, `(.L_x_7854) ;  /* 0x000000000f087348 */ /* 0x000fea0003c00000 */
[----:B------:R0:W1:Y:S02]  /*59b0*/  SHFL.BFLY P6, R14, R13, R12, R11 ;  /* 0x0c00000c0d0e7389 */ /* 0x00006400000c000b */
[----:B01----:R-:W-:Y:S05]  /*59c0*/  ENDCOLLECTIVE ;  /* 0x000000000000791b */ /* 0x003fea0003800000 */
.L_x_7854:
[----:B------:R-:W-:Y:S01]  /*59d0*/  HFMA2 R12, -RZ, RZ, 0, 5.9604644775390625e-08 ;  /* 0x00000001ff0c7431 */ /* 0x000fe200000001ff */
[----:B------:R-:W-:-:S04]  /*59e0*/  FMNMX R3, R2, R14, !PT ;  /* 0x0000000e02037209 */ /* 0x000fc80007800000 */
[----:B------:R-:W-:-:S07]  /*59f0*/  MOV R13, R3 ;  /* 0x00000003000d7202 */ /* 0x000fce0000000f00 */
[----:B------:R-:W-:Y:S05]  /*5a00*/  WARPSYNC.COLLECTIVE R15, `(.L_x_7855) ;  /* 0x000000000f087348 */ /* 0x000fea0003c00000 */
[----:B------:R0:W1:Y:S02]  /*5a10*/  SHFL.BFLY P6, R14, R13, R12, R11 ;  /* 0x0c00000c0d0e7389 */ /* 0x00006400000c000b */
[----:B01----:R-:W-:Y:S05]  /*5a20*/  ENDCOLLECTIVE ;  /* 0x000000000000791b */ /* 0x003fea0003800000 */
.L_x_7855:
[----:B------:R-:W-:-:S05]  /*5a30*/  FMNMX R7, R3, R14, !PT ;  /* 0x0000000e03077209 */ /* 0x000fca0007800000 */
[--C-:B------:R-:W-:Y:S01]  /*5a40*/  FADD R6, R9, -R7.reuse ;  /* 0x8000000709067221 */ /* 0x100fe20000000000 */
[--C-:B------:R-:W-:Y:S01]  /*5a50*/  FADD R3, R5, -R7.reuse ;  /* 0x8000000705037221 */ /* 0x100fe20000000000 */
[----:B------:R-:W-:Y:S01]  /*5a60*/  FADD R9, -R7, R26 ;  /* 0x0000001a07097221 */ /* 0x000fe20000000100 */
[--C-:B------:R-:W-:Y:S01]  /*5a70*/  FADD R5, R32, -R7.reuse ;  /* 0x8000000720057221 */ /* 0x100fe20000000000 */
        /* <DEDUP_REMOVED lines=130> */
[----:B------:R-:W-:Y:S01]  /*62a0*/  FADD R13, R9, -12583039 ;  /* 0xcb40007f090d7421 */ /* 0x000fe20000000000 */
[C---:B------:R-:W-:Y:S02]  /*62b0*/  FFMA R0, R15.reuse, 1.4426950216293334961, -R0 ;  /* 0x3fb8aa3b0f007823 */ /* 0x040fe40000000800 */
[----:B------:R-:W0:Y:S02]  /*62c0*/  MUFU.EX2 R11, R11 ;  /* 0x0000000b000b7308 */ /* 0x000e240000000800 */
[----:B------:R-:W-:Y:S01]  /*62d0*/  FFMA R0, R15, 1.925963033500011079e-08, R0 ;  /* 0x32a570600f007823 */ /* 0x000fe20000000000 */
[----:B------:R-:W-:Y:S01]  /*62e0*/  FFMA R13, R28, 1.4426950216293334961, -R13 ;  /* 0x3fb8aa3b1c0d7823 */ /* 0x000fe2000000080d */
[----:B------:R-:W-:-:S03]  /*62f0*/  MOV R15, 0xffffffff ;  /* 0xffffffff000f7802 */ /* 0x000fc60000000f00 */
[----:B------:R-:W-:Y:S01]  /*6300*/  FFMA R13, R28, 1.925963033500011079e-08, R13 ;  /* 0x32a570601c0d7823 */ /* 0x000fe2000000000d */
[----:B------:R-:W1:Y:S08]  /*6310*/  MUFU.EX2 R0, R0 ;  /* 0x0000000000007308 */ /* 0x000e700000000800 */
[----:B------:R-:W2:Y:S01]  /*6320*/  MUFU.EX2 R13, R13 ;  /* 0x0000000d000d7308 */ /* 0x000ea20000000800 */
[----:B0-----:R-:W-:Y:S01]  /*6330*/  FMUL R2, R2, R11 ;  /* 0x0000000b02027220 */ /* 0x001fe20000400000 */
[----:B-1----:R-:W-:Y:S01]  /*6340*/  FMUL R3, R3, R0 ;  /* 0x0000000003037220 */ /* 0x002fe20000400000 */
[----:B------:R-:W-:Y:S01]  /*6350*/  SHF.L.U32 R0, R9, 0x17, RZ ;  /* 0x0000001709007819 */ /* 0x000fe200000006ff */
[-C--:B------:R-:W-:Y:S01]  /*6360*/  FFMA.SAT R9, R8, R35.reuse, 0.5 ;  /* 0x3f00000008097423 */ /* 0x080fe20000002023 */
[----:B------:R-:W-:-:S03]  /*6370*/  FFMA.SAT R35, R32, R35, 0.5 ;  /* 0x3f00000020237423 */ /* 0x000fc60000002023 */
[-C--:B------:R-:W-:Y:S01]  /*6380*/  FFMA.RM R11, R9, R34.reuse, 12582913 ;  /* 0x4b400001090b7423 */ /* 0x080fe20000004022 */
[----:B------:R-:W-:Y:S01]  /*6390*/  FFMA.RM R35, R35, R34, 12582913 ;  /* 0x4b40000123237423 */ /* 0x000fe20000004022 */
[----:B--2---:R-:W-:Y:S02]  /*63a0*/  FMUL R0, R0, R13 ;  /* 0x0000000d00007220 */ /* 0x004fe40000400000 */
[----:B------:R-:W-:-:S04]  /*63b0*/  FADD R9, R11, -12583039 ;  /* 0xcb40007f0b097421 */ /* 0x000fc80000000000 */
[----:B------:R-:W-:-:S04]  /*63c0*/  FFMA R9, R8, 1.4426950216293334961, -R9 ;  /* 0x3fb8aa3b08097823 */ /* 0x000fc80000000809 */
[----:B------:R-:W-:Y:S01]  /*63d0*/  FFMA R14, R8, 1.925963033500011079e-08, R9 ;  /* 0x32a57060080e7823 */ /* 0x000fe20000000009 */
[----:B------:R-:W-:Y:S01]  /*63e0*/  FADD R9, R35, -12583039 ;  /* 0xcb40007f23097421 */ /* 0x000fe20000000000 */
[----:B------:R-:W-:-:S03]  /*63f0*/  FADD R8, RZ, R23 ;  /* 0x00000017ff087221 */ /* 0x000fc60000000000 */
[C---:B------:R-:W-:Y:S01]  /*6400*/  FFMA R9, R32.reuse, 1.4426950216293334961, -R9 ;  /* 0x3fb8aa3b20097823 */ /* 0x040fe20000000809 */
[----:B------:R-:W0:Y:S03]  /*6410*/  MUFU.EX2 R14, R14 ;  /* 0x0000000e000e7308 */ /* 0x000e260000000800 */
[----:B------:R-:W-:Y:S01]  /*6420*/  FFMA R32, R32, 1.925963033500011079e-08, R9 ;  /* 0x32a5706020207823 */ /* 0x000fe20000000009 */
        /* <DEDUP_REMOVED lines=15> */
[----:B------:R-:W-:Y:S01]  /*6520*/  SHF.L.U32 R8, R35, 0x17, RZ ;  /* 0x0000001723087819 */ /* 0x000fe200000006ff */
[----:B0-----:R-:W-:Y:S02]  /*6530*/  FMUL R9, R9, R14 ;  /* 0x0000000e09097220 */ /* 0x001fe40000400000 */
[----:B------:R-:W-:Y:S02]  /*6540*/  FADD R11, R11, R2 ;  /* 0x000000020b0b7221 */ /* 0x000fe40000000000 */
[----:B-1----:R-:W-:Y:S02]  /*6550*/  FMUL R8, R8, R13 ;  /* 0x0000000d08087220 */ /* 0x002fe40000400000 */
        /* <DEDUP_REMOVED lines=8> */
.L_x_7856:
[----:B------:R-:W-:Y:S02]  /*65e0*/  IMAD.MOV.U32 R12, RZ, RZ, 0x8 ;  /* 0x00000008ff0c7424 */ /* 0x000fe400078e00ff */
[----:B------:R-:W-:-:S05]  /*65f0*/  FADD R26, R13, R14 ;  /* 0x0000000e0d1a7221 */ /* 0x000fca0000000000 */
[----:B------:R-:W-:-:S07]  /*6600*/  MOV R13, R26 ;  /* 0x0000001a000d7202 */ /* 0x000fce0000000f00 */
[----:B------:R-:W-:Y:S05]  /*6610*/  WARPSYNC.COLLECTIVE R15, `(.L_x_7857) ;  /* 0x000000000f087348 */ /* 0x000fea0003c00000 */
[----:B------:R0:W1:Y:S02]  /*6620*/  SHFL.BFLY P6, R14, R13, R12, R11 ;  /* 0x0c00000c0d0e7389 */ /* 0x00006400000c000b */
[----:B01----:R-:W-:Y:S05]  /*6630*/  ENDCOLLECTIVE ;  /* 0x000000000000791b */ /* 0x003fea0003800000 */
.L_x_7857:
[----:B------:R-:W-:Y:S02]  /*6640*/  HFMA2 R12, -RZ, RZ, 0, 2.384185791015625e-07 ;  /* 0x00000004ff0c7431 */ /* 0x000fe400000001ff */
[----:B------:R-:W-:-:S05]  /*6650*/  FADD R27, R26, R14 ;  /* 0x0000000e1a1b7221 */ /* 0x000fca0000000000 */
[----:B------:R-:W-:-:S07]  /*6660*/  MOV R13, R27 ;  /* 0x0000001b000d7202 */ /* 0x000fce0000000f00 */
[----:B------:R-:W-:Y:S05]  /*6670*/  WARPSYNC.COLLECTIVE R15, `(.L_x_7858) ;  /* 0x000000000f087348 */ /* 0x000fea0003c00000 */
[----:B------:R0:W1:Y:S02]  /*6680*/  SHFL.BFLY P6, R14, R13, R12, R11 ;  /* 0x0c00000c0d0e7389 */ /* 0x00006400000c000b */
[----:B01----:R-:W-:Y:S05]  /*6690*/  ENDCOLLECTIVE ;  /* 0x000000000000791b */ /* 0x003fea0003800000 */
.L_x_7858:
[----:B------:R-:W-:Y:S01]  /*66a0*/  MOV R12, 0x2 ;  /* 0x00000002000c7802 */ /* 0x000fe20000000f00 */
[----:B------:R-:W-:-:S04]  /*66b0*/  FADD R28, R27, R14 ;  /* 0x0000000e1b1c7221 */ /* 0x000fc80000000000 */
[----:B------:R-:W-:-:S07]  /*66c0*/  IMAD.MOV.U32 R13, RZ, RZ, R28 ;  /* 0x000000ffff0d7224 */ /* 0x000fce00078e001c */
[----:B------:R-:W-:Y:S05]  /*66d0*/  WARPSYNC.COLLECTIVE R15, `(.L_x_7859) ;  /* 0x000000000f087348 */ /* 0x000fea0003c00000 */
[----:B------:R0:W1:Y:S02]  /*66e0*/  SHFL.BFLY P6, R14, R13, R12, R11 ;  /* 0x0c00000c0d0e7389 */ /* 0x00006400000c000b */
[----:B01----:R-:W-:Y:S05]  /*66f0*/  ENDCOLLECTIVE ;  /* 0x000000000000791b */ /* 0x003fea0003800000 */
.L_x_7859:
[----:B------:R-:W-:Y:S02]  /*6700*/  IMAD.MOV.U32 R12, RZ, RZ, 0x1 ;  /* 0x00000001ff0c7424 */ /* 0x000fe400078e00ff */
[----:B------:R-:W-:-:S05]  /*6710*/  FADD R29, R28, R14 ;  /* 0x0000000e1c1d7221 */ /* 0x000fca0000000000 */
[----:B------:R-:W-:-:S07]  /*6720*/  MOV R13, R29 ;  /* 0x0000001d000d7202 */ /* 0x000fce0000000f00 */
[----:B------:R-:W-:Y:S05]  /*6730*/  WARPSYNC.COLLECTIVE R15, `(.L_x_7860) ;  /* 0x000000000f087348 */ /* 0x000fea0003c00000 */
[----:B------:R0:W1:Y:S02]  /*6740*/  SHFL.BFLY P6, R14, R13, R12, R11 ;  /* 0x0c00000c0d0e7389 */ /* 0x00006400000c000b */
[----:B01----:R-:W-:Y:S05]  /*6750*/  ENDCOLLECTIVE ;  /* 0x000000000000791b */ /* 0x003fea0003800000 */
.L_x_7860:
[----:B------:R-:W-:Y:S05]  /*6760*/  BRA `(.L_x_7861) ;  /* 0xffffffd800247947 */ /* 0x000fea000383ffff */
        .weak           $__internal_114_$__cuda_sm3x_div_rn_noftz_f32_slowpath
        .type           $__internal_114_$__cuda_sm3x_div_rn_noftz_f32_slowpath,@function
        .size           $__internal_114_$__cuda_sm3x_div_rn_noftz_f32_slowpath,(.L_x_37491 - $__internal_114_$__cuda_sm3x_div_rn_noftz_f32_slowpath)
$__internal_114_$__cuda_sm3x_div_rn_noftz_f32_slowpath:
        /* <DEDUP_REMOVED lines=34> */
.L_x_7863:
        /* <DEDUP_REMOVED lines=51> */
.L_x_7870:
[----:B------:R-:W-:-:S04]  /*6cc0*/  LOP3.LUT R11, R11, 0x80000000, RZ, 0xc0, !PT ;  /* 0x800000000b0b7812 */ /* 0x000fc800078ec0ff */
[----:B------:R-:W-:Y:S01]  /*6cd0*/  LOP3.LUT R11, R11, 0x7f800000, RZ, 0xfc, !PT ;  /* 0x7f8000000b0b7812 */ /* 0x000fe200078efcff */
[----:B------:R-:W-:Y:S06]  /*6ce0*/  BRA `(.L_x_7871) ;  /* 0x0000000000047947 */ /* 0x000fec0003800000 */
.L_x_7869:
[----:B------:R-:W-:-:S07]  /*6cf0*/  IMAD R11, R13, 0x800000, R11 ;  /* 0x008000000d0b7824 */ /* 0x000fce00078e020b */
.L_x_7871:
[----:B------:R-:W-:Y:S05]  /*6d00*/  BSYNC.RECONVERGENT B2 ;  /* 0x0000000000027941 */ /* 0x000fea0003800200 */
.L_x_7868:
[----:B------:R-:W-:Y:S05]  /*6d10*/  BRA `(.L_x_7872) ;  /* 0x0000000000207947 */ /* 0x000fea0003800000 */
.L_x_7867:
[----:B------:R-:W-:-:S04]  /*6d20*/  LOP3.LUT R11, R12, 0x80000000, R23, 0x48, !PT ;  /* 0x800000000c0b7812 */ /* 0x000fc800078e4817 */
[----:B------:R-:W-:Y:S01]  /*6d30*/  LOP3.LUT R11, R11, 0x7f800000, RZ, 0xfc, !PT ;  /* 0x7f8000000b0b7812 */ /* 0x000fe200078efcff */
[----:B------:R-:W-:Y:S06]  /*6d40*/  BRA `(.L_x_7872) ;  /* 0x0000000000147947 */ /* 0x000fec0003800000 */
.L_x_7866:
[----:B------:R-:W-:Y:S01]  /*6d50*/  LOP3.LUT R11, R12, 0x80000000, R23, 0x48, !PT ;  /* 0x800000000c0b7812 */ /* 0x000fe200078e4817 */
[----:B------:R-:W-:Y:S06]  /*6d60*/  BRA `(.L_x_7872) ;  /* 0x00000000000c7947 */ /* 0x000fec0003800000 */
.L_x_7865:
[----:B------:R-:W0:Y:S01]  /*6d70*/  MUFU.RSQ R11, -QNAN ;  /* 0xffc00000000b7908 */ /* 0x000e220000001400 */
[----:B------:R-:W-:Y:S05]  /*6d80*/  BRA `(.L_x_7872) ;  /* 0x0000000000047947 */ /* 0x000fea0003800000 */
.L_x_7864:
[----:B------:R-:W-:-:S07]  /*6d90*/  FADD.FTZ R11, R23, R12 ;  /* 0x0000000c170b7221 */ /* 0x000fce0000010000 */
.L_x_7872:
[----:B------:R-:W-:Y:S05]  /*6da0*/  BSYNC.RECONVERGENT B1 ;  /* 0x0000000000017941 */ /* 0x000fea0003800200 */
.L_x_7862:
[----:B------:R-:W-:Y:S01]  /*6db0*/  HFMA2 R13, -RZ, RZ, 0, 0 ;  /* 0x00000000ff0d7431 */ /* 0x000fe200000001ff */
[----:B------:R-:W-:-:S04]  /*6dc0*/  MOV R12, R32 ;  /* 0x00000020000c7202 */ /* 0x000fc80000000f00 */
[----:B0-----:R-:W-:Y:S05]  /*6dd0*/  RET.REL.NODEC R12 `(_Z15SoftmaxWarpImplI22BroadcastScaleMaskLoadIffbLm4EiE11DirectStoreIffEfLi2ELi18ELi32ELi1ELb0EL9Algorithm0EEvT_T0_ll) ;  /* 0xffffff900c887950 */ /* 0x001fea0003c3ffff */
.L_x_7873:
        /* <DEDUP_REMOVED lines=10> */
.L_x_37491:


//--------------------- .text._Z15SoftmaxWarpImplI22BroadcastScaleMaskLoadIffbLm4EiE11DirectStoreIffEfLi2ELi16ELi32ELi1ELb1EL9Algorithm0EEvT_T0_ll --------------------------
	.section	.text._Z15SoftmaxWarpImplI22BroadcastScaleMaskLoadIffbLm4EiE11DirectStoreIffEfLi2ELi16ELi32ELi1ELb1EL9Algorithm0EEvT_T0_ll,"ax",@progbits
	.align	128
        .global         _Z15SoftmaxWarpImplI22BroadcastScaleMaskLoadIffbLm4EiE11DirectStoreIffEfLi2ELi16ELi32ELi1ELb1EL9Algorithm0EEvT_T0_ll
        .type           _Z15SoftmaxWarpImplI22BroadcastScaleMaskLoadIffbLm4EiE11DirectStoreIffEfLi2ELi16ELi32ELi1ELb1EL9Algorithm0EEvT_T0_ll,@function
        .size           _Z15SoftmaxWarpImplI22BroadcastScaleMaskLoadIffbLm4EiE11DirectStoreIffEfLi2ELi16ELi32ELi1ELb1EL9Algorithm0EEvT_T0_ll,(.L_x_37492 - _Z15SoftmaxWarpImplI22BroadcastScaleMaskLoadIffbLm4EiE11DirectStoreIffEfLi2ELi16ELi32ELi1ELb1EL9Algorithm0EEvT_T0_ll)
        .other          _Z15SoftmaxWarpImplI22BroadcastScaleMaskLoadIffbLm4EiE11DirectStoreIffEfLi2ELi16ELi32ELi1ELb1EL9Algorithm0EEvT_T0_ll,@"STO_CUDA_ENTRY STV_DEFAULT"
_Z15SoftmaxWarpImplI22BroadcastScaleMaskLoadIffbLm4EiE11DirectStoreIffEfLi2ELi16ELi32ELi1ELb1EL9Algorithm0EEvT_T0_ll:
.text._Z15SoftmaxWarpImplI22BroadcastScaleMaskLoadIffbLm4EiE11DirectStoreIffEfLi2ELi16ELi32ELi1ELb1EL9Algorithm0EEvT_T0_ll:
        /* <DEDUP_REMOVED lines=27> */
.L_x_7874:
        /* <DEDUP_REMOVED lines=18> */
[C---:B------:R-:W-:Y:S02]  /*02d0*/  IADD3 R8, PT, PT, R0.reuse, 0x140, RZ ;  /* 0x0000014000087810 */ /* 0x040fe40007ffe0ff */
[----:B------:R-:W-:-:S07]  /*02e0*/  IADD3 R10, PT, PT, R0, 0x1c0, RZ ;  /* 0x000001c0000a7810 */ /* 0x000fce0007ffe0ff */
.L_x_7941:
[----:B0-2---:R-:W0:Y:S01]  /*02f0*/  LDC.64 R14, c[0x0][0x410] ;  /* 0x00010400ff0e7b82 */ /* 0x005e220000000a00 */
[----:B------:R-:W-:Y:S01]  /*0300*/  BSSY.RECONVERGENT B1, `(.L_x_7876) ;  /* 0x0000089000017945 */ /* 0x000fe20003800200 */
[----:B------:R-:W-:Y:S01]  /*0310*/  IMAD.MOV.U32 R16, RZ, RZ, -0x800000 ;  /* 0xff800000ff107424 */ /* 0x000fe200078e00ff */
[----:B------:R-:W-:Y:S01]  /*0320*/  MOV R17, 0xff800000 ;  /* 0xff80000000117802 */ /* 0x000fe20000000f00 */
[----:B---34-:R-:W-:Y:S01]  /*0330*/  IMAD.MOV.U32 R13, RZ, RZ, -0x800000 ;  /* 0xff800000ff0d7424 */ /* 0x018fe200078e00ff */
        /* <DEDUP_REMOVED lines=19> */
[----:B---3--:R-:W-:Y:S02]  /*0470*/  IADD3 R16, PT, PT, R13, 0xffffffe, RZ ;  /* 0x0ffffffe0d107810 */ /* 0x008fe40007ffe0ff */
[----:B------:R-:W-:-:S04]  /*0480*/  IABS R13, R11 ;  /* 0x0000000b000d7213 */ /* 0x000fc80000000000 */
[----:B------:R3:W4:Y:S02]  /*0490*/  F2I.FTZ.U32.TRUNC.NTZ R17, R16 ;  /* 0x0000001000117305 */ /* 0x000724000021f000 */
[----:B---3--:R-:W-:Y:S02]  /*04a0*/  HFMA2 R16, -RZ, RZ, 0, 0 ;  /* 0x00000000ff107431 */ /* 0x008fe400000001ff */
[----:B----4-:R-:W-:-:S04]  /*04b0*/  IMAD.MOV R19, RZ, RZ, -R17 ;  /* 0x000000ffff137224 */ /* 0x010fc800078e0a11 */
[----:B------:R-:W-:-:S04]  /*04c0*/  IMAD R19, R19, R18, RZ ;  /* 0x0000001213137224 */ /* 0x000fc800078e02ff */
[----:B------:R-:W-:-:S06]  /*04d0*/  IMAD.HI.U32 R17, R17, R19, R16 ;  /* 0x0000001311117227 */ /* 0x000fcc00078e0010 */
        /* <DEDUP_REMOVED lines=11> */
[----:B------:R-:W4:Y:S01]  /*0590*/  LDC R13, c[0x0][0x3c0] ;  /* 0x0000f000ff0d7b82 */ /* 0x000f220000000800 */
[----:B---3--:R-:W-:-:S04]  /*05a0*/  IADD3 R18, PT, PT, R17, 0xffffffe, RZ ;  /* 0x0ffffffe11127810 */ /* 0x008fc80007ffe0ff */
[----:B------:R-:W-:Y:S01]  /*05b0*/  @P6 VIADD R16, R16, 0x1 ;  /* 0x0000000110106836 */ /* 0x000fe20000000000 */
[----:B------:R-:W-:Y:S01]  /*05c0*/  ISETP.NE.AND P6, PT, R20, RZ, PT ;  /* 0x000000ff1400720c */ /* 0x000fe20003fc5270 */
[----:B------:R3:W5:Y:S04]  /*05d0*/  F2I.FTZ.U32.TRUNC.NTZ R19, R18 ;  /* 0x0000001200137305 */ /* 0x000768000021f000 */
[----:B------:R-:W-:Y:S01]  /*05e0*/  @!P0 IADD3 R16, PT, PT, -R16, RZ, RZ ;  /* 0x000000ff10108210 */ /* 0x000fe20007ffe1ff */
[----:B---3--:R-:W-:-:S07]  /*05f0*/  IMAD.MOV.U32 R18, RZ, RZ, RZ ;  /* 0x000000ffff127224 */ /* 0x008fce00078e00ff */
[----:B------:R-:W-:-:S04]  /*0600*/  @!P6 LOP3.LUT R16, RZ, R20, RZ, 0x33, !PT ;  /* 0x00000014ff10e212 */ /* 0x000fc800078e33ff */
[----:B------:R-:W-:Y:S01]  /*0610*/  IADD3 R17, PT, PT, -R16, RZ, RZ ;  /* 0x000000ff10117210 */ /* 0x000fe20007ffe1ff */
[----:B-----5:R-:W-:-:S04]  /*0620*/  IMAD.MOV R21, RZ, RZ, -R19 ;  /* 0x000000ffff157224 */ /* 0x020fc800078e0a13 */
[----:B------:R-:W-:Y:S02]  /*0630*/  IMAD R23, R20, R17, R11 ;  /* 0x0000001114177224 */ /* 0x000fe400078e020b */
[----:B------:R-:W-:Y:S01]  /*0640*/  IMAD R17, R21, R22, RZ ;  /* 0x0000001615117224 */ /* 0x000fe200078e02ff */
[----:B----4-:R-:W-:Y:S02]  /*0650*/  IABS R21, R13 ;  /* 0x0000000d00157213 */ /* 0x010fe40000000000 */
        /* <DEDUP_REMOVED lines=20> */
[----:B------:R-:W-:-:S04]  /*07a0*/  @!P0 IMAD.MOV R22, RZ, RZ, -R22 ;  /* 0x000000ffff168224 */ /* 0x000fc800078e0a16 */
[----:B------:R-:W-:-:S05]  /*07b0*/  @!P6 LOP3.LUT R22, RZ, R12, RZ, 0x33, !PT ;  /* 0x0000000cff16e212 */ /* 0x000fca00078e33ff */
        /* <DEDUP_REMOVED lines=61> */
.L_x_7877:
[----:B------:R-:W-:Y:S05]  /*0b90*/  BSYNC.RECONVERGENT B1 ;  /* 0x0000000000017941 */ /* 0x000fea0003800200 */
.L_x_7876:
        /* <DEDUP_REMOVED lines=33> */
[----:B------:R-:W-:Y:S01]  /*0db0*/  ISETP.GE.U32.AND P1, PT, R18, R23, PT ;  /* 0x000000171200720c */ /* 0x000fe20003f26070 */
[----:B0-----:R-:W-:Y:S01]  /*0dc0*/  VIADD R21, R25, 0xffffffe ;  /* 0x0ffffffe19157836 */ /* 0x001fe20000000000 */
[----:B------:R-:W-:-:S04]  /*0dd0*/  LOP3.LUT R18, R11, R22, RZ, 0x3c, !PT ;  /* 0x000000160b127212 */ /* 0x000fc800078e3cff */
[----:B------:R-:W-:Y:S01]  /*0de0*/  ISETP.GE.AND P6, PT, R18, RZ, PT ;  /* 0x000000ff1200720c */ /* 0x000fe20003fc6270 */
[----:B------:R-:W0:Y:S01]  /*0df0*/  F2I.FTZ.U32.TRUNC.NTZ R21, R21 ;  /* 0x0000001500157305 */ /* 0x000e22000021f000 */
[----:B------:R-:W1:Y:S05]  /*0e00*/  LDC R18, c[0x0][0x3c0] ;  /* 0x0000f000ff127b82 */ /* 0x000e6a0000000800 */
[----:B------:R-:W-:Y:S02]  /*0e10*/  @P1 IADD3 R19, PT, PT, R19, 0x1, RZ ;  /* 0x0000000113131810 */ /* 0x000fe40007ffe0ff */
[----:B------:R-:W-:-:S04]  /*0e20*/  ISETP.NE.AND P1, PT, R22, RZ, PT ;  /* 0x000000ff1600720c */ /* 0x000fc80003f25270 */
[----:B------:R-:W-:Y:S01]  /*0e30*/  @!P6 IMAD.MOV R19, RZ, RZ, -R19 ;  /* 0x000000ffff13e224 */ /* 0x000fe200078e0a13 */
[----:B0-----:R-:W-:-:S05]  /*0e40*/  IADD3 R23, PT, PT, RZ, -R21, RZ ;  /* 0x80000015ff177210 */ /* 0x001fca0007ffe0ff */
[----:B------:R-:W-:-:S03]  /*0e50*/  IMAD R23, R23, R24, RZ ;  /* 0x0000001817177224 */ /* 0x000fc600078e02ff */
[----:B------:R-:W-:Y:S02]  /*0e60*/  @!P1 LOP3.LUT R19, RZ, R22, RZ, 0x33, !PT ;  /* 0x00000016ff139212 */ /* 0x000fe400078e33ff */
[----:B-1----:R-:W-:-:S03]  /*0e70*/  IABS R29, R18 ;  /* 0x00000012001d7213 */ /* 0x002fc60000000000 */
        /* <DEDUP_REMOVED lines=31> */
[----:B------:R-:W-:Y:S01]  /*1070*/  IMAD.HI.U32 R23, R21, R23, R20 ;  /* 0x0000001715177227 */ /* 0x000fe200078e0014 */
[----:B------:R-:W-:-:S05]  /*1080*/  MOV R20, R12 ;  /* 0x0000000c00147202 */ /* 0x000fca0000000f00 */
[----:B------:R-:W-:Y:S01]  /*1090*/  IMAD.HI.U32 R12, R23, R20, RZ ;  /* 0x00000014170c7227 */ /* 0x000fe200078e00ff */
[----:B------:R-:W-:-:S03]  /*10a0*/  LOP3.LUT R23, R31, R18, RZ, 0x3c, !PT ;  /* 0x000000121f177212 */ /* 0x000fc600078e3cff */
        /* <DEDUP_REMOVED lines=13> */
[----:B------:R-:W-:-:S04]  /*1180*/  ISETP.NE.AND.EX P6, PT, R33, RZ, PT, P6 ;  /* 0x000000ff2100720c */ /* 0x000fc80003fc5360 */
[----:B------:R-:W-:Y:S02]  /*1190*/  SEL R19, R19, RZ, P6 ;  /* 0x000000ff13137207 */ /* 0x000fe40003000000 */
[----:B------:R-:W-:Y:S02]  /*11a0*/  @!P1 LOP3.LUT R12, RZ, R18, RZ, 0x33, !PT ;  /* 0x00000012ff0c9212 */ /* 0x000fe400078e33ff */
[----:B-1----:R-:W-:Y:S02]  /*11b0*/  ISETP.NE.U32.AND P1, PT, R20, 0x1, PT ;  /* 0x000000011400780c */ /* 0x002fe40003f25070 */
[----:B------:R-:W-:Y:S02]  /*11c0*/  IADD3 R23, PT, PT, -R12, RZ, RZ ;  /* 0x000000ff0c177210 */ /* 0x000fe40007ffe1ff */
[----:B------:R-:W-:Y:S02]  /*11d0*/  ISETP.NE.AND.EX P1, PT, R21, RZ, PT, P1 ;  /* 0x000000ff1500720c */ /* 0x000fe40003f25310 */
[----:B---3--:R-:W-:Y:S01]  /*11e0*/  ISETP.NE.U32.AND P6, PT, R28, 0x1, PT ;  /* 0x000000011c00780c */ /* 0x008fe20003fc5070 */
[----:B------:R-:W-:Y:S01]  /*11f0*/  IMAD R20, R18, R23, R31 ;  /* 0x0000001712147224 */ /* 0x000fe200078e021f */
[----:B------:R-:W-:Y:S01]  /*1200*/  SEL R21, R22, RZ, P1 ;  /* 0x000000ff16157207 */ /* 0x000fe20000800000 */
[----:B------:R-:W-:Y:S01]  /*1210*/  IMAD R22, R19, UR36, RZ ;  /* 0x0000002413167c24 */ /* 0x000fe2000f8e02ff */
        /* <DEDUP_REMOVED lines=31> */
.L_x_7879:
[----:B------:R-:W-:Y:S05]  /*1410*/  BSYNC.RECONVERGENT B1 ;  /* 0x0000000000017941 */ /* 0x000fea0003800200 */
.L_x_7878:
        /* <DEDUP_REMOVED lines=40> */
[----:B------:R-:W-:-:S04]  /*16a0*/  @!P3 LOP3.LUT R22, RZ, R28, RZ, 0x33, !PT ;  /* 0x0000001cff16b212 */ /* 0x000fc800078e33ff */
        /* <DEDUP_REMOVED lines=29> */
[----:B------:R-:W-:Y:S01]  /*1880*/  HFMA2 R20, -RZ, RZ, 0, 0 ;  /* 0x00000000ff147431 */ /* 0x000fe200000001ff */
[----:B------:R-:W0:Y:S01]  /*1890*/  LDC.64 R28, c[0x0][0x3a8] ;  /* 0x0000ea00ff1c7b82 */ /* 0x000e220000000a00 */
[----:B------:R-:W-:Y:S01]  /*18a0*/  IMAD R23, R25, R32, RZ ;  /* 0x0000002019177224 */ /* 0x000fe200078e02ff */
[----:B------:R-:W-:-:S03]  /*18b0*/  IABS R24, R35 ;  /* 0x0000002300187213 */ /* 0x000fc60000000000 */
[----:B------:R-:W-:-:S04]  /*18c0*/  IMAD.HI.U32 R20, R21, R23, R20 ;  /* 0x0000001715147227 */ /* 0x000fc800078e0014 */
[----:B------:R-:W-:-:S04]  /*18d0*/  IMAD.MOV.U32 R21, RZ, RZ, R24 ;  /* 0x000000ffff157224 */ /* 0x000fc800078e0018 */
[----:B------:R-:W-:-:S05]  /*18e0*/  IMAD.HI.U32 R20, R20, R21, RZ ;  /* 0x0000001514147227 */ /* 0x000fca00078e00ff */
[----:B------:R-:W-:-:S05]  /*18f0*/  IADD3 R24, PT, PT, -R20, RZ, RZ ;  /* 0x000000ff14187210 */ /* 0x000fca0007ffe1ff */
[C---:B------:R-:W-:Y:S02]  /*1900*/  IMAD R21, R32.reuse, R24, R21 ;  /* 0x0000001820157224 */ /* 0x040fe400078e0215 */
[----:B------:R-:W2:Y:S03]  /*1910*/  LDC.64 R24, c[0x0][0x3a0] ;  /* 0x0000e800ff187b82 */ /* 0x000ea60000000a00 */
        /* <DEDUP_REMOVED lines=13> */
[----:B---3--:R-:W-:Y:S02]  /*19f0*/  ISETP.NE.U32.AND P3, PT, R32, 0x1, PT ;  /* 0x000000012000780c */ /* 0x008fe40003f65070 */
[----:B------:R-:W-:Y:S02]  /*1a00*/  ISETP.NE.AND.EX P6, PT, R31, RZ, PT, P6 ;  /* 0x000000ff1f00720c */ /* 0x000fe40003fc5360 */
[----:B------:R-:W-:Y:S02]  /*1a10*/  ISETP.NE.AND.EX P3, PT, R33, RZ, PT, P3 ;  /* 0x000000ff2100720c */ /* 0x000fe40003f65330 */
[----:B------:R-:W-:Y:S02]  /*1a20*/  SEL R22, R22, RZ, P6 ;  /* 0x000000ff16167207 */ /* 0x000fe40003000000 */
[----:B--2---:R-:W-:-:S02]  /*1a30*/  ISETP.NE.U32.AND P6, PT, R24, 0x1, PT ;  /* 0x000000011800780c */ /* 0x004fc40003fc5070 */
[----:B------:R-:W-:Y:S02]  /*1a40*/  IADD3 R21, PT, PT, -R23, RZ, RZ ;  /* 0x000000ff17157210 */ /* 0x000fe40007ffe1ff */
[----:B------:R-:W-:Y:S02]  /*1a50*/  SEL R24, R34, RZ, P3 ;  /* 0x000000ff22187207 */ /* 0x000fe40001800000 */
[----:B0-----:R-:W-:Y:S01]  /*1a60*/  ISETP.NE.U32.AND P3, PT, R28, 0x1, PT ;  /* 0x000000011c00780c */ /* 0x001fe20003f65070 */
        /* <DEDUP_REMOVED lines=32> */
.L_x_7881:
[----:B------:R-:W-:Y:S05]  /*1c70*/  BSYNC.RECONVERGENT B1 ;  /* 0x0000000000017941 */ /* 0x000fea0003800200 */
.L_x_7880:
        /* <DEDUP_REMOVED lines=83> */
[C---:B------:R-:W-:Y:S02]  /*21b0*/  IMAD R22, R31.reuse, R15, R22 ;  /* 0x0000000f1f167224 */ /* 0x040fe400078e0216 */
[----:B------:R-:W0:Y:S03]  /*21c0*/  LDC.64 R14, c[0x0][0x390] ;  /* 0x0000e400ff0e7b82 */ /* 0x000e260000000a00 */
[----:B------:R-:W-:-:S13]  /*21d0*/  ISETP.GT.U32.AND P4, PT, R31, R22, PT ;  /* 0x000000161f00720c */ /* 0x000fda0003f84070 */
[----:B------:R-:W-:Y:S01]  /*21e0*/  @!P4 IADD3 R22, PT, PT, R22, -R31, RZ ;  /* 0x8000001f1616c210 */ /* 0x000fe20007ffe0ff */
[----:B------:R-:W-:-:S03]  /*21f0*/  @!P4 VIADD R28, R28, 0x1 ;  /* 0x000000011c1cc836 */ /* 0x000fc60000000000 */
[----:B------:R-:W-:Y:S02]  /*2200*/  ISETP.GE.U32.AND P6, PT, R22, R31, PT ;  /* 0x0000001f1600720c */ /* 0x000fe40003fc6070 */
[----:B------:R-:W-:-:S04]  /*2210*/  LOP3.LUT R22, R35, R12, RZ, 0x3c, !PT ;  /* 0x0000000c23167212 */ /* 0x000fc800078e3cff */
[----:B------:R-:W-:Y:S02]  /*2220*/  ISETP.GE.AND P4, PT, R22, RZ, PT ;  /* 0x000000ff1600720c */ /* 0x000fe40003f86270 */
[----:B------:R-:W2:Y:S05]  /*2230*/  LDC.64 R22, c[0x0][0x398] ;  /* 0x0000e600ff167b82 */ /* 0x000eaa0000000a00 */
[----:B------:R-:W-:Y:S02]  /*2240*/  @P6 IADD3 R28, PT, PT, R28, 0x1, RZ ;  /* 0x000000011c1c6810 */ /* 0x000fe40007ffe0ff */
[----:B0-----:R-:W-:-:S03]  /*2250*/  ISETP.NE.U32.AND P6, PT, R14, 0x1, PT ;  /* 0x000000010e00780c */ /* 0x001fc60003fc5070 */
[----:B------:R-:W-:Y:S01]  /*2260*/  IMAD.MOV.U32 R31, RZ, RZ, R28 ;  /* 0x000000ffff1f7224 */ /* 0x000fe200078e001c */
[----:B------:R-:W-:Y:S01]  /*2270*/  ISETP.NE.AND.EX P6, PT, R15, RZ, PT, P6 ;  /* 0x000000ff0f00720c */ /* 0x000fe20003fc5360 */
[----:B------:R-:W0:Y:S03]  /*2280*/  LDC.64 R28, c[0x0][0x3a0] ;  /* 0x0000e800ff1c7b82 */ /* 0x000e260000000a00 */
[----:B------:R-:W-:Y:S02]  /*2290*/  @!P4 IADD3 R31, PT, PT, -R31, RZ, RZ ;  /* 0x000000ff1f1fc210 */ /* 0x000fe40007ffe1ff */
[----:B------:R-:W-:Y:S02]  /*22a0*/  ISETP.NE.AND P4, PT, R12, RZ, PT ;  /* 0x000000ff0c00720c */ /* 0x000fe40003f85270 */
[----:B------:R-:W-:-:S05]  /*22b0*/  SEL R25, R25, RZ, P6 ;  /* 0x000000ff19197207 */ /* 0x000fca0003000000 */
[----:B------:R-:W-:-:S06]  /*22c0*/  IMAD R25, R25, UR36, RZ ;  /* 0x0000002419197c24 */ /* 0x000fcc000f8e02ff */
[----:B------:R-:W-:Y:S02]  /*22d0*/  @!P4 LOP3.LUT R31, RZ, R12, RZ, 0x33, !PT ;  /* 0x0000000cff1fc212 */ /* 0x000fe400078e33ff */
[----:B--2---:R-:W-:-:S03]  /*22e0*/  ISETP.NE.U32.AND P4, PT, R22, 0x1, PT ;  /* 0x000000011600780c */ /* 0x004fc60003f85070 */
[----:B------:R-:W-:Y:S01]  /*22f0*/  IMAD.MOV R15, RZ, RZ, -R31 ;  /* 0x000000ffff0f7224 */ /* 0x000fe200078e0a1f */
[----:B------:R-:W-:Y:S02]  /*2300*/  ISETP.NE.AND.EX P4, PT, R23, RZ, PT, P4 ;  /* 0x000000ff1700720c */ /* 0x000fe40003f85340 */
[----:B0-----:R-:W-:Y:S01]  /*2310*/  ISETP.NE.U32.AND P6, PT, R28, 0x1, PT ;  /* 0x000000011c00780c */ /* 0x001fe20003fc5070 */
[----:B------:R-:W-:Y:S01]  /*2320*/  IMAD R12, R12, R15, R35 ;  /* 0x0000000f0c0c7224 */ /* 0x000fe200078e0223 */
[----:B------:R-:W-:Y:S01]  /*2330*/  SEL R22, R34, RZ, P4 ;  /* 0x000000ff22167207 */ /* 0x000fe20002000000 */
[----:B------:R-:W0:Y:S01]  /*2340*/  LDC.64 R14, c[0x0][0x388] ;  /* 0x0000e200ff0e7b82 */ /* 0x000e220000000a00 */
[----:B-1----:R-:W-:Y:S02]  /*2350*/  ISETP.NE.U32.AND P4, PT, R32, 0x1, PT ;  /* 0x000000012000780c */ /* 0x002fe40003f85070 */
[----:B------:R-:W-:Y:S01]  /*2360*/  ISETP.NE.AND.EX P6, PT, R29, RZ, PT, P6 ;  /* 0x000000ff1d00720c */ /* 0x000fe20003fc5360 */
[----:B------:R-:W-:Y:S01]  /*2370*/  IMAD R22, R22, UR37, R25 ;  /* 0x0000002516167c24 */ /* 0x000fe2000f8e0219 */
[----:B------:R-:W-:-:S02]  /*2380*/  ISETP.NE.AND.EX P4, PT, R33, RZ, PT, P4 ;  /* 0x000000ff2100720c */ /* 0x000fc40003f85340 */
[----:B------:R-:W-:Y:S01]  /*2390*/  SEL R31, R31, RZ, P6 ;  /* 0x000000ff1f1f7207 */ /* 0x000fe20003000000 */
[----:B------:R-:W1:Y:S01]  /*23a0*/  LDC.64 R28, c[0x0][0x380] ;  /* 0x0000e000ff1c7b82 */ /* 0x000e620000000a00 */
[----:B------:R-:W-:-:S03]  /*23b0*/  SEL R12, R12, RZ, P4 ;  /* 0x000000ff0c0c7207 */ /* 0x000fc60002000000 */
        /* <DEDUP_REMOVED lines=23> */
.L_x_7883:
[----:B------:R-:W-:Y:S05]  /*2530*/  BSYNC.RECONVERGENT B1 ;  /* 0x0000000000017941 */ /* 0x000fea0003800200 */
.L_x_7882:
        /* <DEDUP_REMOVED lines=27> */
[----:B-1----:R-:W1:Y:S01]  /*26f0*/  MUFU.RCP R29, R29 ;  /* 0x0000001d001d7308 */ /* 0x002e620000001000 */
[----:B0-----:R-:W-:-:S11]  /*2700*/  IABS R35, R31 ;  /* 0x0000001f00237213 */ /* 0x001fd60000000000 */
[-C--:B------:R-:W-:Y:S02]  /*2710*/  @!P6 IADD3 R14, PT, PT, R14, -R25.reuse, RZ ;  /* 0x800000190e0ee210 */ /* 0x080fe40007ffe0ff */
[----:B------:R-:W-:Y:S02]  /*2720*/  @!P6 IADD3 R12, PT, PT, R12, 0x1, RZ ;  /* 0x000000010c0ce810 */ /* 0x000fe40007ffe0ff */
[----:B------:R-:W-:Y:S02]  /*2730*/  ISETP.GE.U32.AND P5, PT, R14, R25, PT ;  /* 0x000000190e00720c */ /* 0x000fe40003fa6070 */
[----:B------:R-:W-:Y:S01]  /*2740*/  LOP3.LUT R14, R11, R32, RZ, 0x3c, !PT ;  /* 0x000000200b0e7212 */ /* 0x000fe200078e3cff */
[----:B-1----:R-:W-:Y:S01]  /*2750*/  VIADD R15, R29, 0xffffffe ;  /* 0x0ffffffe1d0f7836 */ /* 0x002fe20000000000 */
        /* <DEDUP_REMOVED lines=9> */
[----:B------:R-:W-:Y:S01]  /*27f0*/  IMAD R25, R32, R14, R11 ;  /* 0x0000000e20197224 */ /* 0x000fe200078e020b */
[----:B------:R-:W0:Y:S01]  /*2800*/  I2F.RP R34, R35 ;  /* 0x0000002300227306 */ /* 0x000e220000209400 */
[----:B------:R-:W-:-:S04]  /*2810*/  IMAD.MOV.U32 R14, RZ, RZ, RZ ;  /* 0x000000ffff0e7224 */ /* 0x000fc800078e00ff */
[----:B------:R-:W-:Y:S01]  /*2820*/  IMAD.HI.U32 R29, R15, R29, R14 ;  /* 0x0000001d0f1d7227 */ /* 0x000fe200078e000e */
[----:B------:R-:W-:-:S05]  /*2830*/  IABS R14, R25 ;  /* 0x00000019000e7213 */ /* 0x000fca0000000000 */
[----:B------:R-:W-:Y:S01]  /*2840*/  IMAD.HI.U32 R29, R29, R14, RZ ;  /* 0x0000000e1d1d7227 */ /* 0x000fe200078e00ff */
[----:B0-----:R-:W0:Y:S04]  /*2850*/  MUFU.RCP R34, R34 ;  /* 0x0000002200227308 */ /* 0x001e280000001000 */
[----:B------:R-:W-:-:S05]  /*2860*/  IADD3 R15, PT, PT, -R29, RZ, RZ ;  /* 0x000000ff1d0f7210 */ /* 0x000fca0007ffe1ff */
[----:B------:R-:W-:-:S05]  /*2870*/  IMAD R14, R33, R15, R14 ;  /* 0x0000000f210e7224 */ /* 0x000fca00078e020e */
[----:B------:R-:W-:Y:S02]  /*2880*/  ISETP.GT.U32.AND P6, PT, R33, R14, PT ;  /* 0x0000000e2100720c */ /* 0x000fe40003fc4070 */
[----:B0-----:R-:W-:-:S11]  /*2890*/  IADD3 R32, PT, PT, R34, 0xffffffe, RZ ;  /* 0x0ffffffe22207810 */ /* 0x001fd60007ffe0ff */
[----:B------:R-:W-:Y:S01]  /*28a0*/  @!P6 IMAD.IADD R14, R14, 0x1, -R33 ;  /* 0x000000010e0ee824 */ /* 0x000fe200078e0a21 */
[----:B------:R-:W-:Y:S02]  /*28b0*/  @!P6 IADD3 R29, PT, PT, R29, 0x1, RZ ;  /* 0x000000011d1de810 */ /* 0x000fe40007ffe0ff */
[----:B------:R-:W-:Y:S02]  /*28c0*/  ISETP.NE.AND P6, PT, R24, RZ, PT ;  /* 0x000000ff1800720c */ /* 0x000fe40003fc5270 */
[----:B------:R-:W-:Y:S02]  /*28d0*/  ISETP.GE.U32.AND P5, PT, R14, R33, PT ;  /* 0x000000210e00720c */ /* 0x000fe40003fa6070 */
[----:B------:R-:W-:Y:S01]  /*28e0*/  LOP3.LUT R14, R25, R24, RZ, 0x3c, !PT ;  /* 0x00000018190e7212 */ /* 0x000fe200078e3cff */
[----:B------:R0:W1:Y:S03]  /*28f0*/  F2I.FTZ.U32.TRUNC.NTZ R33, R32 ;  /* 0x0000002000217305 */ /* 0x000066000021f000 */
[----:B------:R-:W-:Y:S01]  /*2900*/  ISETP.GE.AND P4, PT, R14, RZ, PT ;  /* 0x000000ff0e00720c */ /* 0x000fe20003f86270 */
[----:B0-----:R-:W-:-:S06]  /*2910*/  HFMA2 R32, -RZ, RZ, 0, 0 ;  /* 0x00000000ff207431 */ /* 0x001fcc00000001ff */
[----:B------:R-:W-:-:S06]  /*2920*/  @P5 VIADD R29, R29, 0x1 ;  /* 0x000000011d1d5836 */ /* 0x000fcc0000000000 */
[----:B------:R-:W-:Y:S02]  /*2930*/  @!P4 IADD3 R29, PT, PT, -R29, RZ, RZ ;  /* 0x000000ff1d1dc210 */ /* 0x000fe40007ffe1ff */
        /* <DEDUP_REMOVED lines=27> */
[----:B------:R-:W-:-:S11]  /*2af0*/  LOP3.LUT R24, R36, R31, RZ, 0x3c, !PT ;  /* 0x0000001f24187212 */ /* 0x000fd600078e3cff */
[----:B------:R-:W-:Y:S02]  /*2b00*/  @P5 IADD3 R14, PT, PT, R14, 0x1, RZ ;  /* 0x000000010e0e5810 */ /* 0x000fe40007ffe0ff */
[----:B------:R-:W-:Y:S02]  /*2b10*/  ISETP.GE.AND P5, PT, R24, RZ, PT ;  /* 0x000000ff1800720c */ /* 0x000fe40003fa6270 */
[----:B------:R-:W0:Y:S01]  /*2b20*/  LDC.64 R24, c[0x0][0x3a0] ;  /* 0x0000e800ff187b82 */ /* 0x000e220000000a00 */
        /* <DEDUP_REMOVED lines=9> */
[----:B------:R-:W0:Y:S03]  /*2bc0*/  LDC.64 R14, c[0x0][0x388] ;  /* 0x0000e200ff0e7b82 */ /* 0x000e260000000a00 */
[----:B------:R-:W-:Y:S01]  /*2bd0*/  SEL R31, R31, RZ, P6 ;  /* 0x000000ff1f1f7207 */ /* 0x000fe20003000000 */
        /* <DEDUP_REMOVED lines=24> */
.L_x_7885:
[----:B------:R-:W-:Y:S05]  /*2d60*/  BSYNC.RECONVERGENT B1 ;  /* 0x0000000000017941 */ /* 0x000fea0003800200 */
.L_x_7884:
[----:B------:R-:W-:Y:S01]  /*2d70*/  BSSY.RECONVERGENT B1, `(.L_x_7886) ;  /* 0x0000082000017945 */ /* 0x000fe20003800200 */
[----:B------:R-:W-:Y:S01]  /*2d80*/  IMAD.MOV.U32 R34, RZ, RZ, -0x800000 ;  /* 0xff800000ff227424 */ /* 0x000fe200078e00ff */
[----:B------:R-:W-:Y:S02]  /*2d90*/  MOV R29, 0xff800000 ;  /* 0xff800000001d7802 */ /* 0x000fe40000000f00 */
[----:B------:R-:W-:Y:S05]  /*2da0*/  @P0 BRA `(.L_x_7887) ;  /* 0x0000000400f80947 */ /* 0x000fea0003800000 */
[----:B------:R-:W0:Y:S01]  /*2db0*/  LDC R30, c[0x0][0x3b8] ;  /* 0x0000ee00ff1e7b82 */ /* 0x000e220000000800 */
[----:B-1----:R-:W-:Y:S02]  /*2dc0*/  R2UR UR4, R26 ;  /* 0x000000001a0472ca */ /* 0x002fe400000e0000 */
[----:B------:R-:W-:-:S05]  /*2dd0*/  R2UR UR5, R27 ;  /* 0x000000001b0572ca */ /* 0x000fca00000e0000 */
[----:B------:R-:W1:Y:S01]  /*2de0*/  LDC R12, c[0x0][0x3bc] ;  /* 0x0000ef00ff0c7b82 */ /* 0x000e620000000800 */
[----:B0-----:R-:W-:-:S04]  /*2df0*/  IABS R31, R30 ;  /* 0x0000001e001f7213 */ /* 0x001fc80000000000 */
[----:B------:R-:W0:Y:S08]  /*2e00*/  I2F.RP R11, R31 ;  /* 0x0000001f000b7306 */ /* 0x000e300000209400 */
[----:B0-----:R-:W0:Y:S02]  /*2e10*/  MUFU.RCP R11, R11 ;  /* 0x0000000b000b7308 */ /* 0x001e240000001000 */
[----:B0-----:R-:W-:-:S02]  /*2e20*/  VIADD R14, R11, 0xffffffe ;  /* 0x0ffffffe0b0e7836 */ /* 0x001fc40000000000 */
[----:B------:R-:W-:-:S04]  /*2e30*/  IMAD R11, R3, UR46, R8 ;  /* 0x0000002e030b7c24 */ /* 0x000fc8000f8e0208 */
[----:B------:R0:W2:Y:S02]  /*2e40*/  F2I.FTZ.U32.TRUNC.NTZ R15, R14 ;  /* 0x0000000e000f7305 */ /* 0x0000a4000021f000 */
[----:B0-----:R-:W-:Y:S01]  /*2e50*/  IMAD.MOV.U32 R14, RZ, RZ, RZ ;  /* 0x000000ffff0e7224 */ /* 0x001fe200078e00ff */
[----:B--2---:R-:W-:-:S05]  /*2e60*/  IADD3 R32, PT, PT, RZ, -R15, RZ ;  /* 0x8000000fff207210 */ /* 0x004fca0007ffe0ff */
        /* <DEDUP_REMOVED lines=10> */
[-C--:B------:R-:W-:Y:S01]  /*2f10*/  @!P4 IADD3 R14, PT, PT, R14, -R31.reuse, RZ ;  /* 0x8000001f0e0ec210 */ /* 0x080fe20007ffe0ff */
[----:B0-----:R-:W-:Y:S02]  /*2f20*/  VIADD R15, R33, 0xffffffe ;  /* 0x0ffffffe210f7836 */ /* 0x001fe40000000000 */
[----:B------:R-:W-:Y:S01]  /*2f30*/  @!P4 VIADD R32, R32, 0x1 ;  /* 0x000000012020c836 */ /* 0x000fe20000000000 */
[----:B------:R-:W-:Y:S02]  /*2f40*/  ISETP.GE.U32.AND P0, PT, R14, R31, PT ;  /* 0x0000001f0e00720c */ /* 0x000fe40003f06070 */
[----:B------:R-:W-:Y:S01]  /*2f50*/  ISETP.NE.AND P4, PT, R30, RZ, PT ;  /* 0x000000ff1e00720c */ /* 0x000fe20003f85270 */
[----:B------:R-:W0:Y:S10]  /*2f60*/  F2I.FTZ.U32.TRUNC.NTZ R15, R15 ;  /* 0x0000000f000f7305 */ /* 0x000e34000021f000 */
[----:B------:R-:W-:Y:S01]  /*2f70*/  @P0 IADD3 R32, PT, PT, R32, 0x1, RZ ;  /* 0x0000000120200810 */ /* 0x000fe20007ffe0ff */
[----:B0-----:R-:W-:-:S04]  /*2f80*/  IMAD.MOV R14, RZ, RZ, -R15 ;  /* 0x000000ffff0e7224 */ /* 0x001fc800078e0a0f */
[----:B------:R-:W-:Y:S02]  /*2f90*/  IMAD R31, R14, R29, RZ ;  /* 0x0000001d0e1f7224 */ /* 0x000fe400078e02ff */
[----:B------:R-:W-:-:S05]  /*2fa0*/  HFMA2 R14, -RZ, RZ, 0, 0 ;  /* 0x00000000ff0e7431 */ /* 0x000fca00000001ff */
        /* <DEDUP_REMOVED lines=18> */
[----:B------:R-:W0:Y:S11]  /*30d0*/  LDC R29, c[0x0][0x3c0] ;  /* 0x0000f000ff1d7b82 */ /* 0x000e360000000800 */
[----:B------:R-:W-:-:S05]  /*30e0*/  @P0 IADD3 R14, PT, PT, R14, 0x1, RZ ;  /* 0x000000010e0e0810 */ /* 0x000fca0007ffe0ff */
[----:B------:R-:W-:Y:S02]  /*30f0*/  IMAD.MOV.U32 R35, RZ, RZ, R14 ;  /* 0x000000ffff237224 */ /* 0x000fe400078e000e */
[----:B------:R-:W1:Y:S03]  /*3100*/  LDC.64 R14, c[0x0][0x390] ;  /* 0x0000e400ff0e7b82 */ /* 0x000e660000000a00 */
[----:B------:R-:W-:Y:S02]  /*3110*/  @!P5 IADD3 R35, PT, PT, -R35, RZ, RZ ;  /* 0x000000ff2323d210 */ /* 0x000fe40007ffe1ff */
[----:B------:R-:W-:Y:S02]  /*3120*/  @!P4 LOP3.LUT R35, RZ, R12, RZ, 0x33, !PT ;  /* 0x0000000cff23c212 */ /* 0x000fe400078e33ff */
[----:B0-----:R-:W-:-:S03]  /*3130*/  IABS R36, R29 ;  /* 0x0000001d00247213 */ /* 0x001fc60000000000 */
[----:B------:R-:W-:-:S04]  /*3140*/  IMAD.MOV R31, RZ, RZ, -R35 ;  /* 0x000000ffff1f7224 */ /* 0x000fc800078e0a23 */
[----:B------:R-:W-:Y:S02]  /*3150*/  IMAD R12, R12, R31, R33 ;  /* 0x0000001f0c0c7224 */ /* 0x000fe400078e0221 */
[----:B------:R-:W0:Y:S01]  /*3160*/  LDC.64 R30, c[0x0][0x398] ;  /* 0x0000e600ff1e7b82 */ /* 0x000e220000000a00 */
[----:B-1----:R-:W-:-:S04]  /*3170*/  ISETP.NE.U32.AND P4, PT, R14, 0x1, PT ;  /* 0x000000010e00780c */ /* 0x002fc80003f85070 */
[----:B------:R-:W-:-:S04]  /*3180*/  ISETP.NE.AND.EX P4, PT, R15, RZ, PT, P4 ;  /* 0x000000ff0f00720c */ /* 0x000fc80003f85340 */
[----:B------:R-:W-:-:S05]  /*3190*/  SEL R32, R32, RZ, P4 ;  /* 0x000000ff20207207 */ /* 0x000fca0002000000 */
[----:B------:R-:W-:Y:S01]  /*31a0*/  IMAD R15, R32, UR36, RZ ;  /* 0x00000024200f7c24 */ /* 0x000fe2000f8e02ff */
[----:B------:R-:W-:Y:S02]  /*31b0*/  MOV R32, RZ ;  /* 0x000000ff00207202 */ /* 0x000fe40000000f00 */
[----:B0-----:R-:W-:Y:S02]  /*31c0*/  ISETP.NE.U32.AND P0, PT, R30, 0x1, PT ;  /* 0x000000011e00780c */ /* 0x001fe40003f05070 */
[----:B------:R-:W0:Y:S02]  /*31d0*/  I2F.RP R30, R36 ;  /* 0x00000024001e7306 */ /* 0x000e240000209400 */
[----:B------:R-:W-:-:S04]  /*31e0*/  ISETP.NE.AND.EX P0, PT, R31, RZ, PT, P0 ;  /* 0x000000ff1f00720c */ /* 0x000fc80003f05300 */
[----:B------:R-:W-:-:S05]  /*31f0*/  SEL R14, R35, RZ, P0 ;  /* 0x000000ff230e7207 */ /* 0x000fca0000000000 */
[----:B------:R-:W-:Y:S01]  /*3200*/  IMAD R35, R14, UR37, R15 ;  /* 0x000000250e237c24 */ /* 0x000fe2000f8e020f */
[----:B0-----:R-:W0:Y:S02]  /*3210*/  MUFU.RCP R30, R30 ;  /* 0x0000001e001e7308 */ /* 0x001e240000001000 */
[----:B0-----:R-:W-:-:S06]  /*3220*/  IADD3 R33, PT, PT, R30, 0xffffffe, RZ ;  /* 0x0ffffffe1e217810 */ /* 0x001fcc0007ffe0ff */
[----:B------:R-:W0:Y:S02]  /*3230*/  F2I.FTZ.U32.TRUNC.NTZ R33, R33 ;  /* 0x0000002100217305 */ /* 0x000e24000021f000 */
[----:B0-----:R-:W-:-:S04]  /*3240*/  IMAD.MOV R31, RZ, RZ, -R33 ;  /* 0x000000ffff1f7224 */ /* 0x001fc800078e0a21 */
[----:B------:R-:W-:-:S04]  /*3250*/  IMAD R15, R31, R36, RZ ;  /* 0x000000241f0f7224 */ /* 0x000fc800078e02ff */
[----:B------:R-:W-:Y:S01]  /*3260*/  IMAD.HI.U32 R14, R33, R15, R32 ;  /* 0x0000000f210e7227 */ /* 0x000fe200078e0020 */
        /* <DEDUP_REMOVED lines=14> */
[----:B------:R-:W-:Y:S01]  /*3350*/  IMAD.MOV.U32 R32, RZ, RZ, R14 ;  /* 0x000000ffff207224 */ /* 0x000fe200078e000e */
[----:B------:R-:W-:-:S04]  /*3360*/  ISETP.NE.AND.EX P0, PT, R31, RZ, PT, P0 ;  /* 0x000000ff1f00720c */ /* 0x000fc80003f05300 */
[----:B------:R-:W-:Y:S02]  /*3370*/  @!P5 IADD3 R32, PT, PT, -R32, RZ, RZ ;  /* 0x000000ff2020d210 */ /* 0x000fe40007ffe1ff */
[----:B------:R-:W-:-:S05]  /*3380*/  @!P4 LOP3.LUT R32, RZ, R29, RZ, 0x33, !PT ;  /* 0x0000001dff20c212 */ /* 0x000fca00078e33ff */
[----:B------:R-:W-:-:S04]  /*3390*/  IMAD.MOV R14, RZ, RZ, -R32 ;  /* 0x000000ffff0e7224 */ /* 0x000fc800078e0a20 */
[----:B------:R-:W-:Y:S02]  /*33a0*/  IMAD R12, R29, R14, R12 ;  /* 0x0000000e1d0c7224 */ /* 0x000fe400078e020c */
[----:B------:R-:W0:Y:S03]  /*33b0*/  LDC.64 R14, c[0x0][0x3a0] ;  /* 0x0000e800ff0e7b82 */ /* 0x000e260000000a00 */
[----:B------:R-:W-:Y:S02]  /*33c0*/  SEL R12, R12, RZ, P0 ;  /* 0x000000ff0c0c7207 */ /* 0x000fe40000000000 */
[----:B0-----:R-:W-:-:S04]  /*33d0*/  ISETP.NE.U32.AND P4, PT, R14, 0x1, PT ;  /* 0x000000010e00780c */ /* 0x001fc80003f85070 */
        /* <DEDUP_REMOVED lines=27> */
.L_x_7887:
[----:B------:R-:W-:Y:S05]  /*3590*/  BSYNC.RECONVERGENT B1 ;  /* 0x0000000000017941 */ /* 0x000fea0003800200 */
.L_x_7886:
[----:B------:R-:W-:Y:S01]  /*35a0*/  BSSY.RECONVERGENT B1, `(.L_x_7888) ;  /* 0x0000082000017945 */ /* 0x000fe20003800200 */
[----:B------:R-:W-:Y:S01]  /*35b0*/  IMAD.MOV.U32 R35, RZ, RZ, -0x800000 ;  /* 0xff800000ff237424 */ /* 0x000fe200078e00ff */
[----:B------:R-:W-:Y:S02]  /*35c0*/  MOV R31, 0xff800000 ;  /* 0xff800000001f7802 */ /* 0x000fe40000000f00 */
[----:B------:R-:W-:Y:S05]  /*35d0*/  @P1 BRA `(.L_x_7889) ;  /* 0x0000000400f81947 */ /* 0x000fea0003800000 */
[----:B------:R-:W0:Y:S01]  /*35e0*/  LDC R12, c[0x0][0x3b8] ;  /* 0x0000ee00ff0c7b82 */ /* 0x000e220000000800 */
[----:B-1----:R-:W-:Y:S02]  /*35f0*/  R2UR UR4, R26 ;  /* 0x000000001a0472ca */ /* 0x002fe400000e0000 */
[----:B------:R-:W-:Y:S02]  /*3600*/  R2UR UR5, R27 ;  /* 0x000000001b0572ca */ /* 0x000fe400000e0000 */
[----:B0-----:R-:W-:-:S04]  /*3610*/  IABS R33, R12 ;  /* 0x0000000c00217213 */ /* 0x001fc80000000000 */
[----:B------:R-:W0:Y:S08]  /*3620*/  I2F.RP R28, R33 ;  /* 0x00000021001c7306 */ /* 0x000e300000209400 */
[----:B0-----:R-:W0:Y:S02]  /*3630*/  MUFU.RCP R28, R28 ;  /* 0x0000001c001c7308 */ /* 0x001e240000001000 */
[----:B0-----:R-:W-:-:S02]  /*3640*/  VIADD R32, R28, 0xffffffe ;  /* 0x0ffffffe1c207836 */ /* 0x001fc40000000000 */
[----:B------:R-:W0:Y:S04]  /*3650*/  LDC R28, c[0x0][0x3bc] ;  /* 0x0000ef00ff1c7b82 */ /* 0x000e280000000800 */
[----:B------:R-:W1:Y:S02]  /*3660*/  F2I.FTZ.U32.TRUNC.NTZ R15, R32 ;  /* 0x00000020000f7305 */ /* 0x000e64000021f000 */
[----:B-1----:R-:W-:-:S05]  /*3670*/  IADD3 R14, PT, PT, RZ, -R15, RZ ;  /* 0x8000000fff0e7210 */ /* 0x002fca0007ffe0ff */
[----:B------:R-:W-:Y:S01]  /*3680*/  IMAD R11, R14, R33, RZ ;  /* 0x000000210e0b7224 */ /* 0x000fe200078e02ff */
[----:B0-----:R-:W-:Y:S01]  /*3690*/  IABS R37, R28 ;  /* 0x0000001c00257213 */ /* 0x001fe20000000000 */
[----:B------:R-:W-:-:S03]  /*36a0*/  IMAD.MOV.U32 R14, RZ, RZ, RZ ;  /* 0x000000ffff0e7224 */ /* 0x000fc600078e00ff */
[----:B------:R-:W0:Y:S01]  /*36b0*/  I2F.RP R32, R37 ;  /* 0x0000002500207306 */ /* 0x000e220000209400 */
[----:B------:R-:W-:-:S04]  /*36c0*/  IMAD.HI.U32 R15, R15, R11, R14 ;  /* 0x0000000b0f0f7227 */ /* 0x000fc800078e000e */
[----:B------:R-:W-:-:S05]  /*36d0*/  IMAD R11, R3, UR46, R9 ;  /* 0x0000002e030b7c24 */ /* 0x000fca000f8e0209 */
[----:B------:R-:W-:Y:S01]  /*36e0*/  IABS R14, R11 ;  /* 0x0000000b000e7213 */ /* 0x000fe20000000000 */
[----:B0-----:R-:W0:Y:S04]  /*36f0*/  MUFU.RCP R32, R32 ;  /* 0x0000002000207308 */ /* 0x001e280000001000 */
[----:B------:R-:W-:-:S05]  /*3700*/  IMAD.HI.U32 R31, R15, R14, RZ ;  /* 0x0000000e0f1f7227 */ /* 0x000fca00078e00ff */
[----:B------:R-:W-:-:S05]  /*3710*/  IADD3 R15, PT, PT, -R31, RZ, RZ ;  /* 0x000000ff1f0f7210 */ /* 0x000fca0007ffe1ff */
[----:B------:R-:W-:-:S05]  /*3720*/  IMAD R14, R33, R15, R14 ;  /* 0x0000000f210e7224 */ /* 0x000fca00078e020e */
[----:B------:R-:W-:Y:S02]  /*3730*/  ISETP.GT.U32.AND P1, PT, R33, R14, PT ;  /* 0x0000000e2100720c */ /* 0x000fe40003f24070 */
[----:B0-----:R-:W-:-:S06]  /*3740*/  IADD3 R15, PT, PT, R32, 0xffffffe, RZ ;  /* 0x0ffffffe200f7810 */ /* 0x001fcc0007ffe0ff */
[----:B------:R-:W0:Y:S05]  /*3750*/  F2I.FTZ.U32.TRUNC.NTZ R15, R15 ;  /* 0x0000000f000f7305 */ /* 0x000e2a000021f000 */
[----:B------:R-:W-:Y:S02]  /*3760*/  @!P1 IMAD.IADD R14, R14, 0x1, -R33 ;  /* 0x000000010e0e9824 */ /* 0x000fe400078e0a21 */
[----:B------:R-:W-:Y:S01]  /*3770*/  @!P1 VIADD R31, R31, 0x1 ;  /* 0x000000011f1f9836 */ /* 0x000fe20000000000 */
[----:B------:R-:W-:Y:S02]  /*3780*/  ISETP.NE.AND P1, PT, R12, RZ, PT ;  /* 0x000000ff0c00720c */ /* 0x000fe40003f25270 */
[----:B------:R-:W-:Y:S01]  /*3790*/  ISETP.GE.U32.AND P0, PT, R14, R33, PT ;  /* 0x000000210e00720c */ /* 0x000fe20003f06070 */
[----:B0-----:R-:W-:-:S04]  /*37a0*/  IMAD.MOV R14, RZ, RZ, -R15 ;  /* 0x000000ffff0e7224 */ /* 0x001fc800078e0a0f */
[----:B------:R-:W-:Y:S02]  /*37b0*/  IMAD R33, R14, R37, RZ ;  /* 0x000000250e217224 */ /* 0x000fe400078e02ff */
[----:B------:R-:W-:-:S06]  /*37c0*/  HFMA2 R14, -RZ, RZ, 0, 0 ;  /* 0x00000000ff0e7431 */ /* 0x000fcc00000001ff */
[----:B------:R-:W-:Y:S01]  /*37d0*/  @P0 IADD3 R31, PT, PT, R31, 0x1, RZ ;  /* 0x000000011f1f0810 */ /* 0x000fe20007ffe0ff */
        /* <DEDUP_REMOVED lines=24> */
[----:B------:R-:W0:Y:S08]  /*3960*/  LDC R33, c[0x0][0x3c0] ;  /* 0x0000f000ff217b82 */ /* 0x000e300000000800 */
[----:B------:R-:W1:Y:S01]  /*3970*/  LDC.64 R14, c[0x0][0x390] ;  /* 0x0000e400ff0e7b82 */ /* 0x000e620000000a00 */
[----:B0-----:R-:W-:-:S04]  /*3980*/  IABS R36, R33 ;  /* 0x0000002100247213 */ /* 0x001fc80000000000 */
[----:B------:R-:W0:Y:S01]  /*3990*/  I2F.RP R37, R36 ;  /* 0x0000002400257306 */ /* 0x000e220000209400 */
[----:B-1----:R-:W-:-:S04]  /*39a0*/  ISETP.NE.U32.AND P0, PT, R14, 0x1, PT ;  /* 0x000000010e00780c */ /* 0x002fc80003f05070 */
[----:B------:R-:W-:Y:S02]  /*39b0*/  ISETP.NE.AND.EX P1, PT, R15, RZ, PT, P0 ;  /* 0x000000ff0f00720c */ /* 0x000fe40003f25300 */
[----:B------:R-:W1:Y:S02]  /*39c0*/  LDC.64 R14, c[0x0][0x398] ;  /* 0x0000e600ff0e7b82 */ /* 0x000e640000000a00 */
[----:B------:R-:W-:Y:S01]  /*39d0*/  SEL R31, R31, RZ, P1 ;  /* 0x000000ff1f1f7207 */ /* 0x000fe20000800000 */
[----:B0-----:R-:W0:Y:S04]  /*39e0*/  MUFU.RCP R37, R37 ;  /* 0x0000002500257308 */ /* 0x001e280000001000 */
[----:B------:R-:W-:Y:S01]  /*39f0*/  IMAD R31, R31, UR36, RZ ;  /* 0x000000241f1f7c24 */ /* 0x000fe2000f8e02ff */
[----:B-1----:R-:W-:-:S02]  /*3a00*/  ISETP.NE.U32.AND P0, PT, R14, 0x1, PT ;  /* 0x000000010e00780c */ /* 0x002fc40003f05070 */
[----:B0-----:R-:W-:Y:S02]  /*3a10*/  IADD3 R14, PT, PT, R37, 0xffffffe, RZ ;  /* 0x0ffffffe250e7810 */ /* 0x001fe40007ffe0ff */
[----:B------:R-:W-:Y:S02]  /*3a20*/  ISETP.NE.AND.EX P0, PT, R15, RZ, PT, P0 ;  /* 0x000000ff0f00720c */ /* 0x000fe40003f05300 */
[----:B------:R0:W1:Y:S02]  /*3a30*/  F2I.FTZ.U32.TRUNC.NTZ R15, R14 ;  /* 0x0000000e000f7305 */ /* 0x000064000021f000 */
[----:B------:R-:W-:-:S05]  /*3a40*/  SEL R28, R32, RZ, P0 ;  /* 0x000000ff201c7207 */ /* 0x000fca0000000000 */
[----:B------:R-:W-:Y:S01]  /*3a50*/  IMAD R28, R28, UR37, R31 ;  /* 0x000000251c1c7c24 */ /* 0x000fe2000f8e021f */
[----:B0-----:R-:W-:Y:S01]  /*3a60*/  MOV R14, RZ ;  /* 0x000000ff000e7202 */ /* 0x001fe20000000f00 */
        /* <DEDUP_REMOVED lines=23> */
[----:B------:R-:W-:-:S03]  /*3be0*/  ISETP.NE.AND.EX P1, PT, R15, RZ, PT, P1 ;  /* 0x000000ff0f00720c */ /* 0x000fc60003f25310 */
[----:B------:R-:W0:Y:S01]  /*3bf0*/  LDC.64 R14, c[0x0][0x388] ;  /* 0x0000e200ff0e7b82 */ /* 0x000e220000000a00 */
        /* <DEDUP_REMOVED lines=28> */
.L_x_7889:
[----:B------:R-:W-:Y:S05]  /*3dc0*/  BSYNC.RECONVERGENT B1 ;  /* 0x0000000000017941 */ /* 0x000fea0003800200 */
.L_x_7888:
[----:B------:R-:W-:Y:S04]  /*3dd0*/  BSSY.RECONVERGENT B1, `(.L_x_7890) ;  /* 0x0000080000017945 */ /* 0x000fe80003800200 */
        /* <DEDUP_REMOVED lines=127> */
.L_x_7891:
[----:B------:R-:W-:Y:S05]  /*45d0*/  BSYNC.RECONVERGENT B1 ;  /* 0x0000000000017941 */ /* 0x000fea0003800200 */
.L_x_7890:
        /* <DEDUP_REMOVED lines=20> */
[----:B------:R-:W-:Y:S01]  /*4720*/  FFMA.SAT R30, R50, R11, 0.5 ;  /* 0x3f000000321e7423 */ /* 0x000fe2000000200b */
[C---:B------:R-:W-:Y:S01]  /*4730*/  FADD R46, -R15.reuse, R18 ;  /* 0x000000120f2e7221 */ /* 0x040fe20000000100 */
[-C--:B------:R-:W-:Y:S01]  /*4740*/  FFMA.RM R28, R28, R13.reuse, 12582913 ;  /* 0x4b4000011c1c7423 */ /* 0x080fe2000000400d */
[C---:B------:R-:W-:Y:S01]  /*4750*/  FADD R38, -R15.reuse, R22 ;  /* 0x000000160f267221 */ /* 0x040fe20000000100 */
        /* <DEDUP_REMOVED lines=16> */
[----:B------:R-:W-:Y:S02]  /*4860*/  SHF.L.U32 R30, R30, 0x17, RZ ;  /* 0x000000171e1e7819 */ /* 0x000fe400000006ff */
[----:B------:R-:W-:Y:S01]  /*4870*/  FFMA R52, R52, 1.925963033500011079e-08, R15 ;  /* 0x32a5706034347823 */ /* 0x000fe2000000000f */
[----:B------:R-:W-:Y:S01]  /*4880*/  FFMA R50, R50, 1.925963033500011079e-08, R17 ;  /* 0x32a5706032327823 */ /* 0x000fe20000000011 */
[----:B------:R-:W-:Y:S01]  /*4890*/  FFMA.RM R15, R32, R13, 12582913 ;  /* 0x4b400001200f7423 */ /* 0x000fe2000000400d */
[----:B------:R-:W-:Y:S01]  /*48a0*/  FFMA.SAT R32, R46, R11, 0.5 ;  /* 0x3f0000002e207423 */ /* 0x000fe2000000200b */
[----:B------:R-:W0:Y:S02]  /*48b0*/  MUFU.EX2 R17, R52 ;  /* 0x0000003400117308 */ /* 0x000e240000000800 */
[C---:B------:R-:W-:Y:S01]  /*48c0*/  FADD R19, R15.reuse, -12583039 ;  /* 0xcb40007f0f137421 */ /* 0x040fe20000000000 */
[----:B------:R-:W-:Y:S01]  /*48d0*/  FFMA.RM R21, R32, R13, 12582913 ;  /* 0x4b40000120157423 */ /* 0x000fe2000000400d */
[----:B------:R-:W-:-:S02]  /*48e0*/  IMAD.SHL.U32 R15, R15, 0x800000, RZ ;  /* 0x008000000f0f7824 */ /* 0x000fc400078e00ff */
[----:B------:R-:W-:-:S04]  /*48f0*/  FFMA R19, R48, 1.4426950216293334961, -R19 ;  /* 0x3fb8aa3b30137823 */ /* 0x000fc80000000813 */
[----:B------:R-:W-:Y:S02]  /*4900*/  FFMA R48, R48, 1.925963033500011079e-08, R19 ;  /* 0x32a5706030307823 */ /* 0x000fe40000000013 */
[----:B------:R-:W2:Y:S01]  /*4910*/  MUFU.EX2 R19, R50 ;  /* 0x0000003200137308 */ /* 0x000ea20000000800 */
[----:B0-----:R-:W-:Y:S01]  /*4920*/  FMUL R32, R28, R17 ;  /* 0x000000111c207220 */ /* 0x001fe20000400000 */
[----:B------:R-:W-:Y:S01]  /*4930*/  FADD R17, R21, -12583039 ;  /* 0xcb40007f15117421 */ /* 0x000fe20000000000 */
[----:B------:R-:W-:-:S05]  /*4940*/  FFMA.SAT R28, R44, R11, 0.5 ;  /* 0x3f0000002c1c7423 */ /* 0x000fca000000200b */
[----:B------:R-:W0:Y:S01]  /*4950*/  MUFU.EX2 R48, R48 ;  /* 0x0000003000307308 */ /* 0x000e220000000800 */
[----:B------:R-:W-:Y:S01]  /*4960*/  SHF.L.U32 R21, R21, 0x17, RZ ;  /* 0x0000001715157819 */ /* 0x000fe200000006ff */
[----:B------:R-:W-:-:S04]  /*4970*/  FFMA R17, R46, 1.4426950216293334961, -R17 ;  /* 0x3fb8aa3b2e117823 */ /* 0x000fc80000000811 */
[----:B------:R-:W-:Y:S01]  /*4980*/  FFMA R46, R46, 1.925963033500011079e-08, R17 ;  /* 0x32a570602e2e7823 */ /* 0x000fe20000000011 */
[----:B------:R-:W-:Y:S01]  /*4990*/  FFMA.RM R17, R28, R13, 12582913 ;  /* 0x4b4000011c117423 */ /* 0x000fe2000000400d */
[----:B------:R-:W-:Y:S01]  /*49a0*/  FFMA.SAT R28, R42, R11, 0.5 ;  /* 0x3f0000002a1c7423 */ /* 0x000fe2000000200b */
[----:B--2---:R-:W-:Y:S02]  /*49b0*/  FMUL R34, R30, R19 ;  /* 0x000000131e227220 */ /* 0x004fe40000400000 */
[C---:B------:R-:W-:Y:S01]  /*49c0*/  FADD R19, R17.reuse, -12583039 ;  /* 0xcb40007f11137421 */ /* 0x040fe20000000000 */
[----:B------:R-:W2:Y:S01]  /*49d0*/  MUFU.EX2 R46, R46 ;  /* 0x0000002e002e7308 */ /* 0x000ea20000000800 */
[----:B------:R-:W-:Y:S01]  /*49e0*/  FFMA.RM R23, R28, R13, 12582913 ;  /* 0x4b4000011c177423 */ /* 0x000fe2000000400d */
[----:B------:R-:W-:Y:S01]  /*49f0*/  FFMA.SAT R28, R40, R11, 0.5 ;  /* 0x3f000000281c7423 */ /* 0x000fe2000000200b */
[----:B------:R-:W-:Y:S01]  /*4a00*/  FFMA R19, R44, 1.4426950216293334961, -R19 ;  /* 0x3fb8aa3b2c137823 */ /* 0x000fe20000000813 */
[----:B------:R-:W-:-:S02]  /*4a10*/  IMAD.SHL.U32 R17, R17, 0x800000, RZ ;  /* 0x0080000011117824 */ /* 0x000fc400078e00ff */
[----:B0-----:R-:W-:Y:S01]  /*4a20*/  FMUL R31, R15, R48 ;  /* 0x000000300f1f7220 */ /* 0x001fe20000400000 */
[C---:B------:R-:W-:Y:S01]  /*4a30*/  FADD R15, R23.reuse, -12583039 ;  /* 0xcb40007f170f7421 */ /* 0x040fe20000000000 */
[----:B------:R-:W-:Y:S01]  /*4a40*/  FFMA R19, R44, 1.925963033500011079e-08, R19 ;  /* 0x32a570602c137823 */ /* 0x000fe20000000013 */
[----:B------:R-:W-:Y:S02]  /*4a50*/  SHF.L.U32 R23, R23, 0x17, RZ ;  /* 0x0000001717177819 */ /* 0x000fe400000006ff */
[----:B------:R-:W-:-:S04]  /*4a60*/  FFMA R15, R42, 1.4426950216293334961, -R15 ;  /* 0x3fb8aa3b2a0f7823 */ /* 0x000fc8000000080f */
[----:B------:R-:W-:Y:S01]  /*4a70*/  FFMA R42, R42, 1.925963033500011079e-08, R15 ;  /* 0x32a570602a2a7823 */ /* 0x000fe2000000000f */
[----:B------:R-:W-:Y:S01]  /*4a80*/  FFMA.RM R15, R28, R13, 12582913 ;  /* 0x4b4000011c0f7423 */ /* 0x000fe2000000400d */
[----:B--2---:R-:W-:Y:S01]  /*4a90*/  FMUL R30, R21, R46 ;  /* 0x0000002e151e7220 */ /* 0x004fe20000400000 */
[----:B------:R-:W0:Y:S02]  /*4aa0*/  MUFU.EX2 R28, R19 ;  /* 0x00000013001c7308 */ /* 0x000e240000000800 */
[C---:B------:R-:W-:Y:S01]  /*4ab0*/  FADD R21, R15.reuse, -12583039 ;  /* 0xcb40007f0f157421 */ /* 0x040fe20000000000 */
[----:B------:R-:W-:-:S03]  /*4ac0*/  IMAD.SHL.U32 R15, R15, 0x800000, RZ ;  /* 0x008000000f0f7824 */ /* 0x000fc600078e00ff */
[C---:B------:R-:W-:Y:S02]  /*4ad0*/  FFMA R21, R40.reuse, 1.4426950216293334961, -R21 ;  /* 0x3fb8aa3b28157823 */ /* 0x040fe40000000815 */
[----:B------:R-:W2:Y:S02]  /*4ae0*/  MUFU.EX2 R42, R42 ;  /* 0x0000002a002a7308 */ /* 0x000ea40000000800 */
[----:B------:R-:W-:Y:S01]  /*4af0*/  FFMA R21, R40, 1.925963033500011079e-08, R21 ;  /* 0x32a5706028157823 */ /* 0x000fe20000000015 */
[----:B------:R-:W-:-:S04]  /*4b00*/  FFMA.SAT R40, R38, R11, 0.5 ;  /* 0x3f00000026287423 */ /* 0x000fc8000000200b */
[----:B------:R-:W-:Y:S01]  /*4b10*/  FFMA.RM R40, R40, R13, 12582913 ;  /* 0x4b40000128287423 */ /* 0x000fe2000000400d */
[----:B0-----:R-:W-:-:S03]  /*4b20*/  FMUL R29, R17, R28 ;  /* 0x0000001c111d7220 */ /* 0x001fc60000400000 */
[C---:B------:R-:W-:Y:S01]  /*4b30*/  FADD R17, R40.reuse, -12583039 ;  /* 0xcb40007f28117421 */ /* 0x040fe20000000000 */
[----:B------:R-:W-:-:S03]  /*4b40*/  SHF.L.U32 R40, R40, 0x17, RZ ;  /* 0x0000001728287819 */ /* 0x000fc600000006ff */
[----:B------:R-:W-:Y:S01]  /*4b50*/  FFMA R17, R38, 1.4426950216293334961, -R17 ;  /* 0x3fb8aa3b26117823 */ /* 0x000fe20000000811 */
[----:B--2---:R-:W-:-:S03]  /*4b60*/  FMUL R28, R23, R42 ;  /* 0x0000002a171c7220 */ /* 0x004fc60000400000 */
[----:B------:R-:W-:Y:S01]  /*4b70*/  FFMA R19, R38, 1.925963033500011079e-08, R17 ;  /* 0x32a5706026137823 */ /* 0x000fe20000000011 */
[-C--:B------:R-:W-:Y:S01]  /*4b80*/  FFMA.SAT R38, R36, R11.reuse, 0.5 ;  /* 0x3f00000024267423 */ /* 0x080fe2000000200b */
[----:B------:R-:W-:-:S03]  /*4b90*/  FFMA.SAT R42, R24, R11, 0.5 ;  /* 0x3f000000182a7423 */ /* 0x000fc6000000200b */
[-C--:B------:R-:W-:Y:S01]  /*4ba0*/  FFMA.RM R17, R38, R13.reuse, 12582913 ;  /* 0x4b40000126117423 */ /* 0x080fe2000000400d */
[----:B------:R-:W-:Y:S01]  /*4bb0*/  MUFU.EX2 R19, R19 ;  /* 0x0000001300137308 */ /* 0x000fe20000000800 */
[----:B------:R-:W-:Y:S02]  /*4bc0*/  FFMA.RM R42, R42, R13, 12582913 ;  /* 0x4b4000012a2a7423 */ /* 0x000fe4000000400d */
[C---:B------:R-:W-:Y:S01]  /*4bd0*/  FADD R23, R17.reuse, -12583039 ;  /* 0xcb40007f11177421 */ /* 0x040fe20000000000 */
[----:B------:R-:W-:-:S03]  /*4be0*/  IMAD.SHL.U32 R17, R17, 0x800000, RZ ;  /* 0x0080000011117824 */ /* 0x000fc600078e00ff */
[C---:B------:R-:W-:Y:S01]  /*4bf0*/  FFMA R23, R36.reuse, 1.4426950216293334961, -R23 ;  /* 0x3fb8aa3b24177823 */ /* 0x040fe20000000817 */
[----:B------:R-:W0:Y:S03]  /*4c00*/  MUFU.EX2 R38, R21 ;  /* 0x0000001500267308 */ /* 0x000e260000000800 */
[----:B------:R-:W-:-:S06]  /*4c10*/  FFMA R36, R36, 1.925963033500011079e-08, R23 ;  /* 0x32a5706024247823 */ /* 0x000fcc0000000017 */
[----:B------:R-:W2:Y:S01]  /*4c20*/  MUFU.EX2 R36, R36 ;  /* 0x0000002400247308 */ /* 0x000ea20000000800 */
[----:B0-----:R-:W-:Y:S01]  /*4c30*/  FMUL R25, R15, R38 ;  /* 0x000000260f197220 */ /* 0x001fe20000400000 */
[----:B------:R-:W-:Y:S01]  /*4c40*/  FADD R15, R42, -12583039 ;  /* 0xcb40007f2a0f7421 */ /* 0x000fe20000000000 */
[----:B------:R-:W-:-:S03]  /*4c50*/  FFMA.SAT R38, R22, R11, 0.5 ;  /* 0x3f00000016267423 */ /* 0x000fc6000000200b */
[----:B------:R-:W-:-:S04]  /*4c60*/  FFMA R15, R24, 1.4426950216293334961, -R15 ;  /* 0x3fb8aa3b180f7823 */ /* 0x000fc8000000080f */
[----:B------:R-:W-:Y:S01]  /*4c70*/  FFMA R21, R24, 1.925963033500011079e-08, R15 ;  /* 0x32a5706018157823 */ /* 0x000fe2000000000f */
[----:B------:R-:W-:Y:S01]  /*4c80*/  FMUL R24, R40, R19 ;  /* 0x0000001328187220 */ /* 0x000fe20000400000 */
[----:B------:R-:W-:Y:S01]  /*4c90*/  FFMA.RM R19, R38, R13, 12582913 ;  /* 0x4b40000126137423 */ /* 0x000fe2000000400d */
[----:B--2---:R-:W-:-:S03]  /*4ca0*/  FMUL R23, R17, R36 ;  /* 0x0000002411177220 */ /* 0x004fc60000400000 */
[C---:B------:R-:W-:Y:S01]  /*4cb0*/  FADD R15, R19.reuse, -12583039 ;  /* 0xcb40007f130f7421 */ /* 0x040fe20000000000 */
[----:B------:R-:W0:Y:S01]  /*4cc0*/  MUFU.EX2 R21, R21 ;  /* 0x0000001500157308 */ /* 0x000e220000000800 */
[----:B------:R-:W-:Y:S02]  /*4cd0*/  IMAD.SHL.U32 R19, R19, 0x800000, RZ ;  /* 0x0080000013137824 */ /* 0x000fe400078e00ff */
[----:B------:R-:W-:-:S04]  /*4ce0*/  FFMA R15, R22, 1.4426950216293334961, -R15 ;  /* 0x3fb8aa3b160f7823 */ /* 0x000fc8000000080f */
[----:B------:R-:W-:Y:S01]  /*4cf0*/  FFMA R37, R22, 1.925963033500011079e-08, R15 ;  /* 0x32a5706016257823 */ /* 0x000fe2000000000f */
[----:B------:R-:W-:-:S04]  /*4d00*/  FFMA.SAT R22, R20, R11, 0.5 ;  /* 0x3f00000014167423 */ /* 0x000fc8000000200b */
[----:B------:R-:W-:Y:S01]  /*4d10*/  FFMA.RM R15, R22, R13, 12582913 ;  /* 0x4b400001160f7423 */ /* 0x000fe2000000400d */
[----:B------:R-:W-:-:S03]  /*4d20*/  SHF.L.U32 R22, R42, 0x17, RZ ;  /* 0x000000172a167819 */ /* 0x000fc600000006ff */
[----:B------:R-:W-:Y:S02]  /*4d30*/  FADD R17, R15, -12583039 ;  /* 0xcb40007f0f117421 */ /* 0x000fe40000000000 */
[----:B0-----:R-:W-:Y:S02]  /*4d40*/  FMUL R22, R22, R21 ;  /* 0x0000001516167220 */ /* 0x001fe40000400000 */
[----:B------:R-:W-:-:S04]  /*4d50*/  FFMA R17, R20, 1.4426950216293334961, -R17 ;  /* 0x3fb8aa3b14117823 */ /* 0x000fc80000000811 */
        /* <DEDUP_REMOVED lines=9> */
[----:B------:R-:W-:-:S04]  /*4df0*/  FFMA.SAT R18, R14, R11, 0.5 ;  /* 0x3f0000000e127423 */ /* 0x000fc8000000200b */
[----:B------:R-:W-:Y:S01]  /*4e00*/  FFMA.RM R18, R18, R13, 12582913 ;  /* 0x4b40000112127423 */ /* 0x000fe2000000400d */
[----:B0-----:R-:W-:-:S03]  /*4e10*/  FMUL R21, R19, R20 ;  /* 0x0000001413157220 */ /* 0x001fc60000400000 */
[----:B------:R-:W-:Y:S01]  /*4e20*/  FADD R19, R18, -12583039 ;  /* 0xcb40007f12137421 */ /* 0x000fe20000000000 */
[----:B------:R-:W-:Y:S01]  /*4e30*/  FFMA.SAT R20, R16, R11, 0.5 ;  /* 0x3f00000010147423 */ /* 0x000fe2000000200b */
[----:B------:R-:W-:Y:S02]  /*4e40*/  SHF.L.U32 R18, R18, 0x17, RZ ;  /* 0x0000001712127819 */ /* 0x000fe400000006ff */
[----:B------:R-:W-:-:S04]  /*4e50*/  FFMA R19, R14, 1.4426950216293334961, -R19 ;  /* 0x3fb8aa3b0e137823 */ /* 0x000fc80000000813 */
[----:B------:R-:W-:Y:S01]  /*4e60*/  FFMA R36, R14, 1.925963033500011079e-08, R19 ;  /* 0x32a570600e247823 */ /* 0x000fe20000000013 */
[----:B------:R-:W-:-:S03]  /*4e70*/  FFMA.SAT R14, R12, R11, 0.5 ;  /* 0x3f0000000c0e7423 */ /* 0x000fc6000000200b */
[----:B------:R-:W0:Y:S01]  /*4e80*/  MUFU.EX2 R37, R36 ;  /* 0x0000002400257308 */ /* 0x000e220000000800 */
[-C--:B------:R-:W-:Y:S01]  /*4e90*/  FFMA.RM R11, R14, R13.reuse, 12582913 ;  /* 0x4b4000010e0b7423 */ /* 0x080fe2000000400d */
[----:B------:R-:W-:Y:S01]  /*4ea0*/  FFMA.RM R13, R20, R13, 12582913 ;  /* 0x4b400001140d7423 */ /* 0x000fe2000000400d */
[----:B------:R-:W-:Y:S02]  /*4eb0*/  SHF.L.U32 R20, R15, 0x17, RZ ;  /* 0x000000170f147819 */ /* 0x000fe400000006ff */
[----:B------:R-:W-:-:S03]  /*4ec0*/  FADD R19, R11, -12583039 ;  /* 0xcb40007f0b137421 */ /* 0x000fc60000000000 */
[----:B------:R-:W2:Y:S01]  /*4ed0*/  MUFU.EX2 R14, R35 ;  /* 0x00000023000e7308 */ /* 0x000ea20000000800 */
[----:B------:R-:W-:Y:S01]  /*4ee0*/  FFMA R19, R12, 1.4426950216293334961, -R19 ;  /* 0x3fb8aa3b0c137823 */ /* 0x000fe20000000813 */
[----:B------:R-:W-:-:S03]  /*4ef0*/  FMUL R20, R20, R33 ;  /* 0x0000002114147220 */ /* 0x000fc60000400000 */
[----:B------:R-:W-:Y:S01]  /*4f00*/  FFMA R38, R12, 1.925963033500011079e-08, R19 ;  /* 0x32a570600c267823 */ /* 0x000fe20000000013 */
[C---:B------:R-:W-:Y:S01]  /*4f10*/  FADD R19, R13.reuse, -12583039 ;  /* 0xcb40007f0d137421 */ /* 0x040fe20000000000 */
[----:B------:R-:W-:Y:S01]  /*4f20*/  SHF.L.U32 R13, R13, 0x17, RZ ;  /* 0x000000170d0d7819 */ /* 0x000fe200000006ff */
[----:B0-----:R-:W-:Y:S02]  /*4f30*/  FMUL R18, R18, R37 ;  /* 0x0000002512127220 */ /* 0x001fe40000400000 */
[C---:B------:R-:W-:Y:S01]  /*4f40*/  FFMA R19, R16.reuse, 1.4426950216293334961, -R19 ;  /* 0x3fb8aa3b10137823 */ /* 0x040fe20000000813 */
[----:B------:R-:W-:Y:S03]  /*4f50*/  MUFU.EX2 R38, R38 ;  /* 0x0000002600267308 */ /* 0x000fe60000000800 */
        /* <DEDUP_REMOVED lines=8> */
[----:B--2---:R-:W-:Y:S01]  /*4fe0*/  FMUL R19, R17, R14 ;  /* 0x0000000e11137220 */ /* 0x004fe20000400000 */
        /* <DEDUP_REMOVED lines=22> */
.L_x_7953:
        /* <DEDUP_REMOVED lines=12> */
[----:B-1----:R-:W-:Y:S05]  /*5210*/  CALL.REL.NOINC `($__internal_115_$__cuda_sm3x_div_rn_noftz_f32_slowpath) ;  /* 0x0000002400d87944 */ /* 0x002fea0003c00000 */
[----:B------:R-:W-:-:S07]  /*5220*/  MOV R12, R11 ;  /* 0x0000000b000c7202 */ /* 0x000fce0000000f00 */
.L_x_7894:
[----:B------:R-:W-:Y:S05]  /*5230*/  BSYNC.RECONVERGENT B3 ;  /* 0x0000000000037941 */ /* 0x000fea0003800200 */
.L_x_7893:
        /* <DEDUP_REMOVED lines=12> */
[----:B-1----:R-:W-:Y:S05]  /*5300*/  CALL.REL.NOINC `($__internal_115_$__cuda_sm3x_div_rn_noftz_f32_slowpath) ;  /* 0x00000024009c7944 */ /* 0x002fea0003c00000 */
[----:B------:R-:W-:-:S07]  /*5310*/  IMAD.MOV.U32 R13, RZ, RZ, R11 ;  /* 0x000000ffff0d7224 */ /* 0x000fce00078e000b */
.L_x_7896:
[----:B------:R-:W-:Y:S05]  /*5320*/  BSYNC.RECONVERGENT B3 ;  /* 0x0000000000037941 */ /* 0x000fea0003800200 */
.L_x_7895:
        /* <DEDUP_REMOVED lines=12> */
[----:B-1----:R-:W-:Y:S05]  /*53f0*/  CALL.REL.NOINC `($__internal_115_$__cuda_sm3x_div_rn_noftz_f32_slowpath) ;  /* 0x0000002400607944 */ /* 0x002fea0003c00000 */
[----:B------:R-:W-:-:S07]  /*5400*/  MOV R14, R11 ;  /* 0x0000000b000e7202 */ /* 0x000fce0000000f00 */
.L_x_7898:
[----:B------:R-:W-:Y:S05]  /*5410*/  BSYNC.RECONVERGENT B3 ;  /* 0x0000000000037941 */ /* 0x000fea0003800200 */
.L_x_7897:
        /* <DEDUP_REMOVED lines=14> */
.L_x_7900:
[----:B------:R-:W-:Y:S05]  /*5500*/  BSYNC.RECONVERGENT B3 ;  /* 0x0000000000037941 */ /* 0x000fea0003800200 */
.L_x_7899:
        /* <DEDUP_REMOVED lines=14> */
.L_x_7902:
[----:B------:R-:W-:Y:S05]  /*55f0*/  BSYNC.RECONVERGENT B3 ;  /* 0x0000000000037941 */ /* 0x000fea0003800200 */
.L_x_7901:
        /* <DEDUP_REMOVED lines=14> */
.L_x_7904:
[----:B------:R-:W-:Y:S05]  /*56e0*/  BSYNC.RECONVERGENT B3 ;  /* 0x0000000000037941 */ /* 0x000fea0003800200 */
.L_x_7903:
        /* <DEDUP_REMOVED lines=14> */
.L_x_7906:
[----:B------:R-:W-:Y:S05]  /*57d0*/  BSYNC.RECONVERGENT B3 ;  /* 0x0000000000037941 */ /* 0x000fea0003800200 */
.L_x_7905:
        /* <DEDUP_REMOVED lines=14> */
.L_x_7908:
[----:B------:R-:W-:Y:S05]  /*58c0*/  BSYNC.RECONVERGENT B3 ;  /* 0x0000000000037941 */ /* 0x000fea0003800200 */
.L_x_7907:
        /* <DEDUP_REMOVED lines=14> */
.L_x_7910:
[----:B------:R-:W-:Y:S05]  /*59b0*/  BSYNC.RECONVERGENT B3 ;  /* 0x0000000000037941 */ /* 0x000fea0003800200 */
.L_x_7909:
        /* <DEDUP_REMOVED lines=14> */
.L_x_7912:
[----:B------:R-:W-:Y:S05]  /*5aa0*/  BSYNC.RECONVERGENT B3 ;  /* 0x0000000000037941 */ /* 0x000fea0003800200 */
.L_x_7911:
        /* <DEDUP_REMOVED lines=14> */
.L_x_7914:
[----:B------:R-:W-:Y:S05]  /*5b90*/  BSYNC.RECONVERGENT B3 ;  /* 0x0000000000037941 */ /* 0x000fea0003800200 */
.L_x_7913:
        /* <DEDUP_REMOVED lines=14> */
.L_x_7916:
[----:B------:R-:W-:Y:S05]  /*5c80*/  BSYNC.RECONVERGENT B3 ;  /* 0x0000000000037941 */ /* 0x000fea0003800200 */
.L_x_7915:
        /* <DEDUP_REMOVED lines=14> */
.L_x_7918:
[----:B------:R-:W-:Y:S05]  /*5d70*/  BSYNC.RECONVERGENT B3 ;  /* 0x0000000000037941 */ /* 0x000fea0003800200 */
.L_x_7917:
        /* <DEDUP_REMOVED lines=14> */
.L_x_7920:
[----:B------:R-:W-:Y:S05]  /*5e60*/  BSYNC.RECONVERGENT B3 ;  /* 0x0000000000037941 */ /* 0x000fea0003800200 */
.L_x_7919:
        /* <DEDUP_REMOVED lines=14> */
.L_x_7922:
[----:B------:R-:W-:Y:S05]  /*5f50*/  BSYNC.RECONVERGENT B3 ;  /* 0x0000000000037941 */ /* 0x000fea0003800200 */
.L_x_7921:
        /* <DEDUP_REMOVED lines=14> */
.L_x_7924:
[----:B------:R-:W-:Y:S05]  /*6040*/  BSYNC.RECONVERGENT B3 ;  /* 0x0000000000037941 */ /* 0x000fea0003800200 */
.L_x_7923:
[----:B------:R-:W0:Y:S01]  /*6050*/  LDC.64 R16, c[0x0][0x410] ;  /* 0x00010400ff107b82 */ /* 0x000e220000000a00 */
[----:B------:R-:W-:Y:S01]  /*6060*/  BSSY.RECONVERGENT B1, `(.L_x_7925) ;  /* 0x0000014000017945 */ /* 0x000fe20003800200 */
[-C--:B0-----:R-:W-:Y:S02]  /*6070*/  ISETP.GE.U32.AND P0, PT, R4, R16.reuse, PT ;  /* 0x000000100400720c */ /* 0x081fe40003f06070 */
[----:B------:R-:W-:Y:S01]  /*6080*/  ISETP.GE.U32.AND P1, PT, R5, R16, PT ;  /* 0x000000100500720c */ /* 0x000fe20003f26070 */
        /* <DEDUP_REMOVED lines=17> */
.L_x_7926:
[----:B------:R-:W-:Y:S05]  /*61a0*/  BSYNC.RECONVERGENT B1 ;  /* 0x0000000000017941 */ /* 0x000fea0003800200 */
.L_x_7925:
        /* <DEDUP_REMOVED lines=30> */
.L_x_7928:
[----:B------:R-:W-:Y:S05]  /*6390*/  BSYNC.RECONVERGENT B1 ;  /* 0x0000000000017941 */ /* 0x000fea0003800200 */
.L_x_7927:
        /* <DEDUP_REMOVED lines=18> */
.L_x_7930:
[----:B------:R-:W-:Y:S05]  /*64c0*/  BSYNC.RECONVERGENT B1 ;  /* 0x0000000000017941 */ /* 0x000fea0003800200 */
.L_x_7929:
[----:B------:R-:W-:Y:S04]  /*64d0*/  BSSY.RECONVERGENT B1, `(.L_x_7931) ;  /* 0x0000012000017945 */ /* 0x000fe80003800200 */
[----:B------:R-:W-:Y:S05]  /*64e0*/  @P2 BRA `(.L_x_7932) ;  /* 0x0000000000402947 */ /* 0x000fea0003800000 */
[----:B0-23--:R-:W-:Y:S02]  /*64f0*/  HFMA2 R13, -RZ, RZ, 0, 0 ;  /* 0x00000000ff0d7431 */ /* 0x00dfe400000001ff */
        /* <DEDUP_REMOVED lines=15> */
.L_x_7932:
[----:B------:R-:W-:Y:S05]  /*65f0*/  BSYNC.RECONVERGENT B1 ;  /* 0x0000000000017941 */ /* 0x000fea0003800200 */
.L_x_7931:
        /* <DEDUP_REMOVED lines=18> */
.L_x_7934:
[----:B------:R-:W-:Y:S05]  /*6720*/  BSYNC.RECONVERGENT B1 ;  /* 0x0000000000017941 */ /* 0x000fea0003800200 */
.L_x_7933:
[----:B------:R-:W-:Y:S04]  /*6730*/  BSSY.RECONVERGENT B1, `(.L_x_7935) ;  /* 0x0000012000017945 */ /* 0x000fe80003800200 */
[----:B------:R-:W-:Y:S05]  /*6740*/  @P4 BRA `(.L_x_7936) ;  /* 0x0000000000404947 */ /* 0x000fea0003800000 */
[----:B0-234-:R-:W-:Y:S02]  /*6750*/  HFMA2 R13, -RZ, RZ, 0, 0 ;  /* 0x00000000ff0d7431 */ /* 0x01dfe400000001ff */
        /* <DEDUP_REMOVED lines=15> */
.L_x_7936:
[----:B------:R-:W-:Y:S05]  /*6850*/  BSYNC.RECONVERGENT B1 ;  /* 0x0000000000017941 */ /* 0x000fea0003800200 */
.L_x_7935:
        /* <DEDUP_REMOVED lines=18> */
.L_x_7938:
[----:B------:R-:W-:Y:S05]  /*6980*/  BSYNC.RECONVERGENT B1 ;  /* 0x0000000000017941 */ /* 0x000fea0003800200 */
.L_x_7937:
[----:B------:R-:W-:Y:S04]  /*6990*/  BSSY.RECONVERGENT B1, `(.L_x_7939) ;  /* 0x0000011000017945 */ /* 0x000fe80003800200 */
[----:B------:R-:W-:Y:S05]  /*69a0*/  @P6 BRA `(.L_x_7940) ;  /* 0x00000000003c6947 */ /* 0x000fea0003800000 */
[----:B------:R-:W-:Y:S01]  /*69b0*/  IMAD.MOV.U32 R11, RZ, RZ, RZ ;  /* 0x000000ffff0b7224 */ /* 0x000fe200078e00ff */
[----:B-1----:R-:W-:Y:S01]  /*69c0*/  R2UR UR4, R26 ;  /* 0x000000001a0472ca */ /* 0x002fe200000e0000 */
[----:B--2---:R-:W-:Y:S01]  /*69d0*/  IMAD R14, R2, UR40, RZ ;  /* 0x00000028020e7c24 */ /* 0x004fe2000f8e02ff */
        /* <DEDUP_REMOVED lines=12> */
.L_x_7940:
[----:B------:R-:W-:Y:S05]  /*6aa0*/  BSYNC.RECONVERGENT B1 ;  /* 0x0000000000017941 */ /* 0x000fea0003800200 */
.L_x_7939:
[----:B------:R-:W5:Y:S01]  /*6ab0*/  LDCU UR4, c[0x0][0x370] ;  /* 0x00006e00ff0477ac */ /* 0x000f620008000800 */
[----:B------:R-:W5:Y:S02]  /*6ac0*/  LDC R11, c[0x0][0x364] ;  /* 0x0000d900ff0b7b82 */ /* 0x000f640000000800 */
[----:B-----5:R-:W-:-:S05]  /*6ad0*/  IMAD R11, R11, UR4, RZ ;  /* 0x000000040b0b7c24 */ /* 0x020fca000f8e02ff */
[----:B------:R-:W-:-:S04]  /*6ae0*/  IADD3 R3, P0, PT, R11, R3, RZ ;  /* 0x000000030b037210 */ /* 0x000fc80007f1e0ff */
[----:B------:R-:W-:Y:S02]  /*6af0*/  LEA.HI.X.SX32 R2, R11, R2, 0x1, P0 ;  /* 0x000000020b027211 */ /* 0x000fe400000f0eff */
[----:B------:R-:W-:-:S04]  /*6b00*/  ISETP.GE.U32.AND P0, PT, R3, UR44, PT ;  /* 0x0000002c03007c0c */ /* 0x000fc8000bf06070 */
[----:B------:R-:W-:-:S13]  /*6b10*/  ISETP.GE.AND.EX P0, PT, R2, UR45, PT, P0 ;  /* 0x0000002d02007c0c */ /* 0x000fda000bf06300 */
[----:B------:R-:W-:Y:S05]  /*6b20*/  @!P0 BRA `(.L_x_7941) ;  /* 0xffffff9400f08947 */ /* 0x000fea000383ffff */
[----:B------:R-:W-:Y:S05]  /*6b30*/  BSYNC B0 ;  /* 0x0000000000007941 */ /* 0x000fea0003800000 */
.L_x_7875:
[----:B------:R-:W-:Y:S05]  /*6b40*/  EXIT ;  /* 0x000000000000794d */ /* 0x000fea0003800000 */
.L_x_7892:
[----:B------:R-:W-:Y:S01]  /*6b50*/  HFMA2 R11, -RZ, RZ, 0, 1.847743988037109375e-06 ;  /* 0x0000001fff0b7431 */ /* 0x000fe200000001ff */
[----:B------:R-:W-:Y:S01]  /*6b60*/  BSSY B1, `(.L_x_7942) ;  /* 0x0000006000017945 */ /* 0x000fe20003800000 */
[----:B------:R-:W-:Y:S02]  /*6b70*/  IMAD.MOV.U32 R12, RZ, RZ, 0x10 ;  /* 0x00000010ff0c7424 */ /* 0x000fe400078e00ff */
[----:B------:R-:W-:-:S07]  /*6b80*/  IMAD.MOV.U32 R15, RZ, RZ, -0x1 ;  /* 0xffffffffff0f7424 */ /* 0x000fce00078e00ff */
[----:B-1----:R-:W-:Y:S05]  /*6b90*/  WARPSYNC.COLLECTIVE R15, `(.L_x_7943) ;  /* 0x000000000f087348 */ /* 0x002fea0003c00000 */
[----:B------:R0:W2:Y:S02]  /*6ba0*/  SHFL.BFLY P6, R14, R13, R12, R11 ;  /* 0x0c00000c0d0e7389 */ /* 0x0000a400000c000b */
[----:B012---:R-:W-:Y:S05]  /*6bb0*/  ENDCOLLECTIVE ;  /* 0x000000000000791b */ /* 0x007fea0003800000 */
.L_x_7943:
[----:B------:R-:W-:Y:S05]  /*6bc0*/  BSYNC B1 ;  /* 0x0000000000017941 */ /* 0x000fea0003800000 */
.L_x_7942:
        /* <DEDUP_REMOVED lines=9> */
.L_x_7944:
[----:B------:R-:W-:Y:S01]  /*6c60*/  HFMA2 R12, -RZ, RZ, 0, 2.384185791015625e-07 ;  /* 0x00000004ff0c7431 */ /* 0x000fe200000001ff */
[----:B------:R-:W-:-:S05]  /*6c70*/  FMNMX R32, R13, R14, !PT ;  /* 0x0000000e0d207209 */ /* 0x000fca0007800000 */
[----:B------:R-:W-:-:S07]  /*6c80*/  IMAD.MOV.U32 R13, RZ, RZ, R32 ;  /* 0x000000ffff0d7224 */ /* 0x000fce00078e0020 */
[----:B------:R-:W-:Y:S05]  /*6c90*/  WARPSYNC.COLLECTIVE R15, `(.L_x_7945) ;  /* 0x000000000f087348 */ /* 0x000fea0003c00000 */
[----:B------:R0:W1:Y:S02]  /*6ca0*/  SHFL.BFLY P6, R14, R13, R12, R11 ;  /* 0x0c00000c0d0e7389 */ /* 0x00006400000c000b */
[----:B01----:R-:W-:Y:S05]  /*6cb0*/  ENDCOLLECTIVE ;  /* 0x000000000000791b */ /* 0x003fea0003800000 */
.L_x_7945:
[----:B------:R-:W-:Y:S02]  /*6cc0*/  MOV R12, 0x2 ;  /* 0x00000002000c7802 */ /* 0x000fe40000000f00 */
[----:B------:R-:W-:-:S05]  /*6cd0*/  FMNMX R33, R32, R14, !PT ;  /* 0x0000000e20217209 */ /* 0x000fca0007800000 */
[----:B------:R-:W-:-:S07]  /*6ce0*/  IMAD.MOV.U32 R13, RZ, RZ, R33 ;  /* 0x000000ffff0d7224 */ /* 0x000fce00078e0021 */
[----:B------:R-:W-:Y:S05]  /*6cf0*/  WARPSYNC.COLLECTIVE R15, `(.L_x_7946) ;  /* 0x000000000f087348 */ /* 0x000fea0003c00000 */
[----:B------:R0:W1:Y:S02]  /*6d00*/  SHFL.BFLY P6, R14, R13, R12, R11 ;  /* 0x0c00000c0d0e7389 */ /* 0x00006400000c000b */
[----:B01----:R-:W-:Y:S05]  /*6d10*/  ENDCOLLECTIVE ;  /* 0x000000000000791b */ /* 0x003fea0003800000 */
.L_x_7946:
[----:B------:R-:W-:Y:S01]  /*6d20*/  HFMA2 R12, -RZ, RZ, 0, 5.9604644775390625e-08 ;  /* 0x00000001ff0c7431 */ /* 0x000fe200000001ff */
[----:B------:R-:W-:-:S05]  /*6d30*/  FMNMX R36, R33, R14, !PT ;  /* 0x0000000e21247209 */ /* 0x000fca0007800000 */
[----:B------:R-:W-:-:S07]  /*6d40*/  IMAD.MOV.U32 R13, RZ, RZ, R36 ;  /* 0x000000ffff0d7224 */ /* 0x000fce00078e0024 */
[----:B------:R-:W-:Y:S05]  /*6d50*/  WARPSYNC.COLLECTIVE R15, `(.L_x_7947) ;  /* 0x000000000f087348 */ /* 0x000fea0003c00000 */
[----:B------:R0:W1:Y:S02]  /*6d60*/  SHFL.BFLY P6, R14, R13, R12, R11 ;  /* 0x0c00000c0d0e7389 */ /* 0x00006400000c000b */
[----:B01----:R-:W-:Y:S05]  /*6d70*/  ENDCOLLECTIVE ;  /* 0x000000000000791b */ /* 0x003fea0003800000 */
.L_x_7947:
        /* <DEDUP_REMOVED lines=22> */
[----:B------:R-:W-:-:S03]  /*6ee0*/  FADD R14, -R14, R34 ;  /* 0x000000220e0e7221 */ /* 0x000fc60000000100 */
        /* <DEDUP_REMOVED lines=88> */
[----:B------:R-:W-:-:S03]  /*7470*/  IMAD.MOV.U32 R15, RZ, RZ, -0x1 ;  /* 0xffffffffff0f7424 */ /* 0x000fc600078e00ff */
        /* <DEDUP_REMOVED lines=33> */
[----:B------:R-:W-:Y:S01]  /*7690*/  FADD R11, RZ, R32 ;  /* 0x00000020ff0b7221 */ /* 0x000fe20000000000 */
        /* <DEDUP_REMOVED lines=21> */
.L_x_7948:
[----:B------:R-:W-:Y:S02]  /*77f0*/  HFMA2 R12, -RZ, RZ, 0, 4.76837158203125e-07 ;  /* 0x00000008ff0c7431 */ /* 0x000fe400000001ff */
[----:B------:R-:W-:-:S05]  /*7800*/  FADD R33, R13, R14 ;  /* 0x0000000e0d217221 */ /* 0x000fca0000000000 */
[----:B------:R-:W-:-:S07]  /*7810*/  MOV R13, R33 ;  /* 0x00000021000d7202 */ /* 0x000fce0000000f00 */
[----:B------:R-:W-:Y:S05]  /*7820*/  WARPSYNC.COLLECTIVE R15, `(.L_x_7949) ;  /* 0x000000000f087348 */ /* 0x000fea0003c00000 */
[----:B------:R0:W1:Y:S02]  /*7830*/  SHFL.BFLY P6, R14, R13, R12, R11 ;  /* 0x0c00000c0d0e7389 */ /* 0x00006400000c000b */
[----:B01----:R-:W-:Y:S05]  /*7840*/  ENDCOLLECTIVE ;  /* 0x000000000000791b */ /* 0x003fea0003800000 */
.L_x_7949:
[----:B------:R-:W-:Y:S01]  /*7850*/  MOV R12, 0x4 ;  /* 0x00000004000c7802 */ /* 0x000fe20000000f00 */
[----:B------:R-:W-:-:S04]  /*7860*/  FADD R35, R33, R14 ;  /* 0x0000000e21237221 */ /* 0x000fc80000000000 */
[----:B------:R-:W-:-:S07]  /*7870*/  IMAD.MOV.U32 R13, RZ, RZ, R35 ;  /* 0x000000ffff0d7224 */ /* 0x000fce00078e0023 */
[----:B------:R-:W-:Y:S05]  /*7880*/  WARPSYNC.COLLECTIVE R15, `(.L_x_7950) ;  /* 0x000000000f087348 */ /* 0x000fea0003c00000 */
[----:B------:R0:W1:Y:S02]  /*7890*/  SHFL.BFLY P6, R14, R13, R12, R11 ;  /* 0x0c00000c0d0e7389 */ /* 0x00006400000c000b */
[----:B01----:R-:W-:Y:S05]  /*78a0*/  ENDCOLLECTIVE ;  /* 0x000000000000791b */ /* 0x003fea0003800000 */
.L_x_7950:
[----:B------:R-:W-:Y:S02]  /*78b0*/  IMAD.MOV.U32 R12, RZ, RZ, 0x2 ;  /* 0x00000002ff0c7424 */ /* 0x000fe400078e00ff */
[----:B------:R-:W-:-:S05]  /*78c0*/  FADD R36, R35, R14 ;  /* 0x0000000e23247221 */ /* 0x000fca0000000000 */
[----:B------:R-:W-:-:S07]  /*78d0*/  MOV R13, R36 ;  /* 0x00000024000d7202 */ /* 0x000fce0000000f00 */
[----:B------:R-:W-:Y:S05]  /*78e0*/  WARPSYNC.COLLECTIVE R15, `(.L_x_7951) ;  /* 0x000000000f087348 */ /* 0x000fea0003c00000 */
[----:B------:R0:W1:Y:S02]  /*78f0*/  SHFL.BFLY P6, R14, R13, R12, R11 ;  /* 0x0c00000c0d0e7389 */ /* 0x00006400000c000b */
[----:B01----:R-:W-:Y:S05]  /*7900*/  ENDCOLLECTIVE ;  /* 0x000000000000791b */ /* 0x003fea0003800000 */
.L_x_7951:
[----:B------:R-:W-:Y:S02]  /*7910*/  HFMA2 R12, -RZ, RZ, 0, 5.9604644775390625e-08 ;  /* 0x00000001ff0c7431 */ /* 0x000fe400000001ff */
[----:B------:R-:W-:-:S05]  /*7920*/  FADD R37, R36, R14 ;  /* 0x0000000e24257221 */ /* 0x000fca0000000000 */
[----:B------:R-:W-:-:S07]  /*7930*/  MOV R13, R37 ;  /* 0x00000025000d7202 */ /* 0x000fce0000000f00 */
[----:B------:R-:W-:Y:S05]  /*7940*/  WARPSYNC.COLLECTIVE R15, `(.L_x_7952) ;  /* 0x000000000f087348 */ /* 0x000fea0003c00000 */
[----:B------:R0:W1:Y:S02]  /*7950*/  SHFL.BFLY P6, R14, R13, R12, R11 ;  /* 0x0c00000c0d0e7389 */ /* 0x00006400000c000b */
[----:B01----:R-:W-:Y:S05]  /*7960*/  ENDCOLLECTIVE ;  /* 0x000000000000791b */ /* 0x003fea0003800000 */
.L_x_7952:
[----:B------:R-:W-:Y:S05]  /*7970*/  BRA `(.L_x_7953) ;  /* 0xffffffd400f47947 */ /* 0x000fea000383ffff */
        .weak           $__internal_115_$__cuda_sm3x_div_rn_noftz_f32_slowpath
        .type           $__internal_115_$__cuda_sm3x_div_rn_noftz_f32_slowpath,@function
        .size           $__internal_115_$__cuda_sm3x_div_rn_noftz_f32_slowpath,(.L_x_37492 - $__internal_115_$__cuda_sm3x_div_rn_noftz_f32_slowpath)
$__internal_115_$__cuda_sm3x_div_rn_noftz_f32_slowpath:
[----:B------:R-:W-:Y:S01]  /*7980*/  SHF.R.U32.HI R36, RZ, 0x17, R11 ;  /* 0x00000017ff247819 */ /* 0x000fe2000001160b */
[----:B------:R-:W-:Y:S01]  /*7990*/  BSSY.RECONVERGENT B1, `(.L_x_7954) ;  /* 0x0000065000017945 */ /* 0x000fe20003800200 */
[----:B------:R-:W-:Y:S02]  /*79a0*/  SHF.R.U32.HI R39, RZ, 0x17, R32 ;  /* 0x00000017ff277819 */ /* 0x000fe40000011620 */
[----:B------:R-:W-:Y:S02]  /*79b0*/  LOP3.LUT R36, R36, 0xff, RZ, 0xc0, !PT ;  /* 0x000000ff24247812 */ /* 0x000fe400078ec0ff */
[----:B------:R-:W-:Y:S02]  /*79c0*/  LOP3.LUT R39, R39, 0xff, RZ, 0xc0, !PT ;  /* 0x000000ff27277812 */ /* 0x000fe400078ec0ff */
[----:B------:R-:W-:Y:S01]  /*79d0*/  MOV R38, R32 ;  /* 0x0000002000267202 */ /* 0x000fe20000000f00 */
[----:B------:R-:W-:-:S05]  /*79e0*/  VIADD R33, R36, 0xffffffff ;  /* 0xffffffff24217836 */ /* 0x000fca0000000000 */
        /* <DEDUP_REMOVED lines=22> */
[----:B------:R-:W-:-:S13]  /*7b50*/  ISETP.GE.AND P0, PT, R33, RZ, PT ;  /* 0x000000ff2100720c */ /* 0x000fda0003f06270 */
[----:B------:R-:W-:Y:S01]  /*7b60*/  @!P0 FFMA R38, R32, 1.84467440737095516160e+19, RZ ;  /* 0x5f80000020268823 */ /* 0x000fe200000000ff */
[----:B------:R-:W-:Y:S01]  /*7b70*/  IADD3 R32, PT, PT, R36, -0x1, RZ ;  /* 0xffffffff24207810 */ /* 0x000fe20007ffe0ff */
[----:B------:R-:W-:Y:S01]  /*7b80*/  @P0 IMAD.MOV.U32 R33, RZ, RZ, RZ ;  /* 0x000000ffff210224 */ /* 0x000fe200078e00ff */
[----:B------:R-:W-:Y:S02]  /*7b90*/  @!P0 MOV R33, 0xffffffc0 ;  /* 0xffffffc000218802 */ /* 0x000fe40000000f00 */
[----:B------:R-:W-:-:S13]  /*7ba0*/  ISETP.GE.AND P1, PT, R32, RZ, PT ;  /* 0x000000ff2000720c */ /* 0x000fda0003f26270 */
[----:B------:R-:W-:Y:S01]  /*7bb0*/  @!P1 FFMA R11, R11, 1.84467440737095516160e+19, RZ ;  /* 0x5f8000000b0b9823 */ /* 0x000fe200000000ff */
[----:B------:R-:W-:-:S07]  /*7bc0*/  @!P1 IADD3 R33, PT, PT, R33, 0x40, RZ ;  /* 0x0000004021219810 */ /* 0x000fce0007ffe0ff */
.L_x_7955:
[----:B------:R-:W-:Y:S01]  /*7bd0*/  LEA R32, R36, 0xc0800000, 0x17 ;  /* 0xc080000024207811 */ /* 0x000fe200078eb8ff */
[----:B------:R-:W-:Y:S01]  /*7be0*/  BSSY.RECONVERGENT B2, `(.L_x_7960) ;  /* 0x0000036000027945 */ /* 0x000fe20003800200 */
[----:B------:R-:W-:-:S03]  /*7bf0*/  IADD3 R39, PT, PT, R39, -0x7f, RZ ;  /* 0xffffff8127277810 */ /* 0x000fc60007ffe0ff */
[----:B------:R-:W-:Y:S02]  /*7c00*/  IMAD.IADD R40, R11, 0x1, -R32 ;  /* 0x000000010b287824 */ /* 0x000fe400078e0a20 */
[C---:B------:R-:W-:Y:S01]  /*7c10*/  IMAD R11, R39.reuse, -0x800000, R38 ;  /* 0xff800000270b7824 */ /* 0x040fe200078e0226 */
[----:B------:R-:W-:Y:S01]  /*7c20*/  IADD3 R38, PT, PT, R39, 0x7f, -R36 ;  /* 0x0000007f27267810 */ /* 0x000fe20007ffe824 */
[----:B------:R-:W0:Y:S01]  /*7c30*/  MUFU.RCP R41, R40 ;  /* 0x0000002800297308 */ /* 0x000e220000001000 */
[----:B------:R-:W-:Y:S02]  /*7c40*/  FADD.FTZ R32, -R40, -RZ ;  /* 0x800000ff28207221 */ /* 0x000fe40000010100 */
        /* <DEDUP_REMOVED lines=43> */
.L_x_7962:
[----:B------:R-:W-:-:S04]  /*7f00*/  LOP3.LUT R32, R32, 0x80000000, RZ, 0xc0, !PT ;  /* 0x8000000020207812 */ /* 0x000fc800078ec0ff */
[----:B------:R-:W-:Y:S01]  /*7f10*/  LOP3.LUT R32, R32, 0x7f800000, RZ, 0xfc, !PT ;  /* 0x7f80000020207812 */ /* 0x000fe200078efcff */
[----:B------:R-:W-:Y:S06]  /*7f20*/  BRA `(.L_x_7963) ;  /* 0x0000000000047947 */ /* 0x000fec0003800000 */
.L_x_7961:
[----:B------:R-:W-:-:S07]  /*7f30*/  LEA R32, R33, R32, 0x17 ;  /* 0x0000002021207211 */ /* 0x000fce00078eb8ff */
.L_x_7963:
[----:B------:R-:W-:Y:S05]  /*7f40*/  BSYNC.RECONVERGENT B2 ;  /* 0x0000000000027941 */ /* 0x000fea0003800200 */
.L_x_7960:
[----:B------:R-:W-:Y:S05]  /*7f50*/  BRA `(.L_x_7964) ;  /* 0x0000000000207947 */ /* 0x000fea0003800000 */
.L_x_7959:
[----:B------:R-:W-:-:S04]  /*7f60*/  LOP3.LUT R11, R11, 0x80000000, R38, 0x48, !PT ;  /* 0x800000000b0b7812 */ /* 0x000fc800078e4826 */
[----:B------:R-:W-:Y:S01]  /*7f70*/  LOP3.LUT R32, R11, 0x7f800000, RZ, 0xfc, !PT ;  /* 0x7f8000000b207812 */ /* 0x000fe200078efcff */
[----:B------:R-:W-:Y:S06]  /*7f80*/  BRA `(.L_x_7964) ;  /* 0x0000000000147947 */ /* 0x000fec0003800000 */
.L_x_7958:
[----:B------:R-:W-:Y:S01]  /*7f90*/  LOP3.LUT R32, R11, 0x80000000, R38, 0x48, !PT ;  /* 0x800000000b207812 */ /* 0x000fe200078e4826 */
[----:B------:R-:W-:Y:S06]  /*7fa0*/  BRA `(.L_x_7964) ;  /* 0x00000000000c7947 */ /* 0x000fec0003800000 */
.L_x_7957:
[----:B------:R-:W0:Y:S01]  /*7fb0*/  MUFU.RSQ R32, -QNAN ;  /* 0xffc0000000207908 */ /* 0x000e220000001400 */
[----:B------:R-:W-:Y:S05]  /*7fc0*/  BRA `(.L_x_7964) ;  /* 0x0000000000047947 */ /* 0x000fea0003800000 */
.L_x_7956:
[----:B------:R-:W-:-:S07]  /*7fd0*/  FADD.FTZ R32, R32, R11 ;  /* 0x0000000b20207221 */ /* 0x000fce0000010000 */
.L_x_7964:
[----:B------:R-:W-:Y:S05]  /*7fe0*/  BSYNC.RECONVERGENT B1 ;  /* 0x0000000000017941 */ /* 0x000fea0003800200 */
.L_x_7954:
[----:B------:R-:W-:Y:S02]  /*7ff0*/  HFMA2 R33, -RZ, RZ, 0, 0 ;  /* 0x00000000ff217431 */ /* 0x000fe400000001ff */
[----:B0-----:R-:W-:Y:S01]  /*8000*/  IMAD.MOV.U32 R11, RZ, RZ, R32 ;  /* 0x000000ffff0b7224 */ /* 0x001fe200078e0020 */
[----:B------:R-:W-:-:S04]  /*8010*/  MOV R32, R35 ;  /* 0x0000002300207202 */ /* 0x000fc80000000f00 */
[----:B------:R-:W-:Y:S05]  /*8020*/  RET.REL.NODEC R32 `(_Z15SoftmaxWarpImplI22BroadcastScaleMaskLoadIffbLm4EiE11DirectStoreIffEfLi2ELi16ELi32ELi1ELb1EL9Algorithm0EEvT_T0_ll) ;  /* 0xffffff7c20f47950 */ /* 0x000fea0003c3ffff */
.L_x_7965:
        /* <DEDUP_REMOVED lines=13> */
.L_x_37492:


//--------------------- .text._Z15SoftmaxWarpImplI22BroadcastScaleMaskLoadIffbLm4EiE11DirectStoreIffEfLi2ELi16ELi32ELi1ELb0EL9Algorithm0EEvT_T0_ll --------------------------
	.section	.text._Z15SoftmaxWarpImplI22BroadcastScaleMaskLoadIffbLm4EiE11DirectStoreIffEfLi2ELi16ELi32ELi1ELb0EL9Algorithm0EEvT_T0_ll,"ax",@progbits
	.align	128
        .global         _Z15SoftmaxWarpImplI22BroadcastScaleMaskLoadIffbLm4EiE11DirectStoreIffEfLi2ELi16ELi32ELi1ELb0EL9Algorithm0EEvT_T0_ll
        .type           _Z15SoftmaxWarpImplI22BroadcastScaleMaskLoadIffbLm4EiE11DirectStoreIffEfLi2ELi16ELi32ELi1ELb0EL9Algorithm0EEvT_T0_ll,@function
        .size           _Z15SoftmaxWarpImplI22BroadcastScaleMaskLoadIffbLm4EiE11DirectStoreIffEfLi2ELi16ELi32ELi1ELb0EL9Algorithm0EEvT_T0_ll,(.L_x_37493 - _Z15SoftmaxWarpImplI22BroadcastScaleMaskLoadIffbLm4EiE11DirectStoreIffEfLi2ELi16ELi32ELi1ELb0EL9Algorithm0EEvT_T0_ll)
        .other          _Z15SoftmaxWarpImplI22BroadcastScaleMaskLoadIffbLm4EiE11DirectStoreIffEfLi2ELi16ELi32ELi1ELb0EL9Algorithm0EEvT_T0_ll,@"STO_CUDA_ENTRY STV_DEFAULT"
_Z15SoftmaxWarpImplI22BroadcastScaleMaskLoadIffbLm4EiE11DirectStoreIffEfLi2ELi16ELi32ELi1ELb0EL9Algorithm0EEvT_T0_ll:
.text._Z15SoftmaxWarpImplI22BroadcastScaleMaskLoadIffbLm4EiE11DirectStoreIffEfLi2ELi16ELi32ELi1ELb0EL9Algorithm0EEvT_T0_ll:
        /* <DEDUP_REMOVED lines=30> */
.L_x_7966:
        /* <DEDUP_REMOVED lines=15> */
.L_x_8001:
[----:B------:R-:W-:Y:S01]  /*02d0*/  IABS R0, UR55 ;  /* 0x0000003700007c13 */ /* 0x000fe20008000000 */
[----:B------:R-:W-:Y:S01]  /*02e0*/  IMAD R21, R29, UR54, R30 ;  /* 0x000000361d157c24 */ /* 0x000fe2000f8e021e */
[----:B0-----:R-:W-:Y:S01]  /*02f0*/  IABS R3, UR56 ;  /* 0x0000003800037c13 */ /* 0x001fe20008000000 */
[----:B------:R-:W-:Y:S01]  /*0300*/  UMOV UR4, URZ ;  /* 0x000000ff00047c82 */ /* 0x000fe20008000000 */
[----:B------:R-:W-:Y:S01]  /*0310*/  R2UR UR11, R0 ;  /* 0x00000000000b72ca */ /* 0x000fe200000e0000 */
[----:B------:R-:W-:Y:S01]  /*0320*/  UISETP.NE.U32.AND UP0, UPT, UR40, 0x1, UPT ;  /* 0x000000012800788c */ /* 0x000fe2000bf05070 */
[----:B------:R-:W-:Y:S01]  /*0330*/  R2UR UR10, R3 ;  /* 0x00000000030a72ca */ /* 0x000fe200000e0000 */
[----:B------:R-:W-:Y:S01]  /*0340*/  UISETP.NE.U32.AND UP1, UPT, UR42, 0x1, UPT ;  /* 0x000000012a00788c */ /* 0x000fe2000bf25070 */
[----:B------:R-:W-:Y:S01]  /*0350*/  IADD3 R4, PT, PT, R21, 0x40, RZ ;  /* 0x0000004015047810 */ /* 0x000fe20007ffe0ff */
[----:B------:R-:W-:Y:S01]  /*0360*/  UISETP.NE.AND.EX UP0, UPT, UR41, URZ, UPT, UP0 ;  /* 0x000000ff2900728c */ /* 0x000fe2000bf05300 */
[----:B------:R-:W-:Y:S01]  /*0370*/  ISETP.NE.AND P5, PT, RZ, UR55, PT ;  /* 0x00000037ff007c0c */ /* 0x000fe2000bfa5270 */
[----:B------:R-:W-:Y:S01]  /*0380*/  UISETP.NE.U32.AND UP3, UPT, UR36, 0x1, UPT ;  /* 0x000000012400788c */ /* 0x000fe2000bf65070 */
[----:B------:R-:W-:Y:S01]  /*0390*/  IABS R7, R4 ;  /* 0x0000000400077213 */ /* 0x000fe20000000000 */
[----:B------:R-:W-:Y:S01]  /*03a0*/  UISETP.NE.AND.EX UP1, UPT, UR43, URZ, UPT, UP1 ;  /* 0x000000ff2b00728c */ /* 0x000fe2000bf25310 */
[----:B------:R-:W-:Y:S01]  /*03b0*/  ISETP.NE.AND P6, PT, RZ, UR56, PT ;  /* 0x00000038ff007c0c */ /* 0x000fe2000bfc5270 */
[----:B------:R-:W-:Y:S01]  /*03c0*/  UISETP.NE.U32.AND UP2, UPT, UR38, 0x1, UPT ;  /* 0x000000012600788c */ /* 0x000fe2000bf45070 */
[----:B------:R-:W-:Y:S01]  /*03d0*/  PLOP3.LUT P4, PT, PT, PT, UP0, 0x40, 0x4 ;  /* 0x000000000004781c */ /* 0x000fe20003f8e808 */
[----:B------:R-:W0:Y:S01]  /*03e0*/  I2F.RP R0, UR11 ;  /* 0x0000000b00007d06 */ /* 0x000e220008209400 */
[----:B------:R-:W-:Y:S01]  /*03f0*/  UISETP.NE.AND.EX UP3, UPT, UR37, URZ, UPT, UP3 ;  /* 0x000000ff2500728c */ /* 0x000fe2000bf65330 */
[----:B-1----:R-:W-:Y:S01]  /*0400*/  R2UR UR14, R22 ;  /* 0x00000000160e72ca */ /* 0x002fe200000e0000 */
[----:B------:R-:W-:Y:S01]  /*0410*/  UISETP.NE.AND.EX UP2, UPT, UR39, URZ, UPT, UP2 ;  /* 0x000000ff2700728c */ /* 0x000fe2000bf45320 */
[----:B------:R-:W-:-:S04]  /*0420*/  R2UR UR15, R23 ;  /* 0x00000000170f72ca */ /* 0x000fc800000e0000 */
        /* <DEDUP_REMOVED lines=14> */
[----:B------:R-:W-:Y:S01]  /*0510*/  IADD3 R8, PT, PT, -R6, RZ, RZ ;  /* 0x000000ff06087210 */ /* 0x000fe20007ffe1ff */
[----:B------:R-:W-:-:S03]  /*0520*/  VIADD R5, R3, 0xffffffe ;  /* 0x0ffffffe03057836 */ /* 0x000fc60000000000 */
[----:B------:R-:W-:Y:S01]  /*0530*/  ISETP.LT.U32.AND P1, PT, R2, UR11, PT ;  /* 0x0000000b02007c0c */ /* 0x000fe2000bf21070 */
[----:B------:R-:W-:Y:S02]  /*0540*/  IMAD R7, R8, UR11, R7 ;  /* 0x0000000b08077c24 */ /* 0x000fe4000f8e0207 */
[----:B------:R-:W0:Y:S03]  /*0550*/  F2I.FTZ.U32.TRUNC.NTZ R5, R5 ;  /* 0x0000000500057305 */ /* 0x000e26000021f000 */
[----:B------:R-:W-:-:S07]  /*0560*/  ISETP.LT.U32.AND P3, PT, R7, UR11, PT ;  /* 0x0000000b07007c0c */ /* 0x000fce000bf61070 */
[----:B------:R-:W-:Y:S01]  /*0570*/  @!P1 VIADD R2, R2, -UR11 ;  /* 0x8000000b02029c36 */ /* 0x000fe20008000000 */
[----:B------:R-:W-:-:S04]  /*0580*/  @!P1 IADD3 R0, PT, PT, R0, 0x1, RZ ;  /* 0x0000000100009810 */ /* 0x000fc80007ffe0ff */
[----:B------:R-:W-:Y:S01]  /*0590*/  ISETP.GE.U32.AND P0, PT, R2, UR11, PT ;  /* 0x0000000b02007c0c */ /* 0x000fe2000bf06070 */
[----:B------:R-:W-:Y:S01]  /*05a0*/  @!P3 VIADD R7, R7, -UR11 ;  /* 0x8000000b0707bc36 */ /* 0x000fe20008000000 */
[----:B------:R-:W-:Y:S02]  /*05b0*/  LOP3.LUT R2, R21, UR55, RZ, 0x3c, !PT ;  /* 0x0000003715027c12 */ /* 0x000fe4000f8e3cff */
[----:B0-----:R-:W-:Y:S02]  /*05c0*/  R2UR UR5, R5 ;  /* 0x00000000050572ca */ /* 0x001fe400000e0000 */
[----:B------:R-:W-:Y:S02]  /*05d0*/  ISETP.GE.AND P2, PT, R2, RZ, PT ;  /* 0x000000ff0200720c */ /* 0x000fe40003f46270 */
[----:B------:R-:W-:Y:S02]  /*05e0*/  IABS R2, UR57 ;  /* 0x0000003900027c13 */ /* 0x000fe40008000000 */
[----:B------:R-:W-:-:S02]  /*05f0*/  LOP3.LUT R5, R4, UR55, RZ, 0x3c, !PT ;  /* 0x0000003704057c12 */ /* 0x000fc4000f8e3cff */
[----:B------:R-:W-:Y:S01]  /*0600*/  R2UR UR12, R2 ;  /* 0x00000000020c72ca */ /* 0x000fe200000e0000 */
[----:B------:R-:W-:Y:S01]  /*0610*/  @P0 VIADD R0, R0, 0x1 ;  /* 0x0000000100000836 */ /* 0x000fe20000000000 */
[----:B------:R-:W-:Y:S02]  /*0620*/  ISETP.GE.U32.AND P0, PT, R7, UR11, PT ;  /* 0x0000000b07007c0c */ /* 0x000fe4000bf06070 */
[----:B------:R-:W-:Y:S01]  /*0630*/  ISETP.GE.AND P1, PT, R5, RZ, PT ;  /* 0x000000ff0500720c */ /* 0x000fe20003f26270 */
[----:B------:R-:W-:Y:S01]  /*0640*/  UIADD3 UR8, UPT, UPT, URZ, -UR5, URZ ;  /* 0x80000005ff087290 */ /* 0x000fe2000fffe0ff */
[----:B------:R-:W-:Y:S02]  /*0650*/  MOV R3, R0 ;  /* 0x0000000000037202 */ /* 0x000fe40000000f00 */
[----:B------:R-:W-:Y:S01]  /*0660*/  LOP3.LUT R0, RZ, UR55, RZ, 0x33, !PT ;  /* 0x00000037ff007c12 */ /* 0x000fe2000f8e33ff */
[----:B------:R-:W-:Y:S01]  /*0670*/  UIMAD UR8, UR8, UR10, URZ ;  /* 0x0000000a080872a4 */ /* 0x000fe2000f8e02ff */
[----:B------:R-:W-:-:S02]  /*0680*/  @!P2 IADD3 R3, PT, PT, -R3, RZ, RZ ;  /* 0x000000ff0303a210 */ /* 0x000fc40007ffe1ff */
[----:B------:R-:W-:Y:S01]  /*0690*/  @!P3 IADD3 R6, PT, PT, R6, 0x1, RZ ;  /* 0x000000010606b810 */ /* 0x000fe20007ffe0ff */
[----:B------:R-:W0:Y:S01]  /*06a0*/  I2F.RP R7, UR12 ;  /* 0x0000000c00077d06 */ /* 0x000e220008209400 */
[----:B------:R-:W-:Y:S01]  /*06b0*/  SEL R3, R0, R3, !P5 ;  /* 0x0000000300037207 */ /* 0x000fe20006800000 */
[----:B------:R-:W-:Y:S01]  /*06c0*/  UIMAD.WIDE.U32 UR8, UR5, UR8, UR4 ;  /* 0x00000008050872a5 */ /* 0x000fe2000f8e0004 */
[----:B------:R-:W-:Y:S01]  /*06d0*/  ISETP.NE.AND P3, PT, RZ, UR57, PT ;  /* 0x00000039ff007c0c */ /* 0x000fe2000bf65270 */
[----:B------:R-:W-:Y:S02]  /*06e0*/  @P0 VIADD R6, R6, 0x1 ;  /* 0x0000000106060836 */ /* 0x000fe40000000000 */
[----:B------:R-:W-:Y:S01]  /*06f0*/  IMAD.MOV R2, RZ, RZ, -R3 ;  /* 0x000000ffff027224 */ /* 0x000fe200078e0a03 */
[----:B------:R-:W-:Y:S02]  /*0700*/  SEL R3, R3, RZ, !P4 ;  /* 0x000000ff03037207 */ /* 0x000fe40006000000 */
[----:B------:R-:W-:Y:S01]  /*0710*/  @!P1 IADD3 R6, PT, PT, -R6, RZ, RZ ;  /* 0x000000ff06069210 */ /* 0x000fe20007ffe1ff */
[----:B------:R-:W-:Y:S01]  /*0720*/  IMAD R12, R2, UR55, R21 ;  /* 0x00000037020c7c24 */ /* 0x000fe2000f8e0215 */
[----:B------:R-:W-:Y:S01]  /*0730*/  PLOP3.LUT P4, PT, PT, PT, UP1, 0x40, 0x4 ;  /* 0x000000000004781c */ /* 0x000fe20003f8e818 */
[----:B------:R-:W-:Y:S01]  /*0740*/  IMAD R3, R3, UR44, RZ ;  /* 0x0000002c03037c24 */ /* 0x000fe2000f8e02ff */
[----:B------:R-:W-:-:S02]  /*0750*/  SEL R2, R0, R6, !P5 ;  /* 0x0000000600027207 */ /* 0x000fc40006800000 */
[----:B------:R-:W-:Y:S01]  /*0760*/  IABS R8, R12 ;  /* 0x0000000c00087213 */ /* 0x000fe20000000000 */
[----:B0-----:R-:W0:Y:S01]  /*0770*/  MUFU.RCP R7, R7 ;  /* 0x0000000700077308 */ /* 0x001e220000001000 */
[----:B------:R-:W-:-:S03]  /*0780*/  IADD3 R11, PT, PT, -R2, RZ, RZ ;  /* 0x000000ff020b7210 */ /* 0x000fc60007ffe1ff */
[----:B------:R-:W-:-:S04]  /*0790*/  IMAD.HI.U32 R5, R8, UR9, RZ ;  /* 0x0000000908057c27 */ /* 0x000fc8000f8e00ff */
[----:B------:R-:W-:Y:S02]  /*07a0*/  IMAD.MOV R9, RZ, RZ, -R5 ;  /* 0x000000ffff097224 */ /* 0x000fe400078e0a05 */
[----:B------:R-:W-:Y:S02]  /*07b0*/  IMAD R15, R11, UR55, R4 ;  /* 0x000000370b0f7c24 */ /* 0x000fe4000f8e0204 */
[----:B------:R-:W-:-:S03]  /*07c0*/  IMAD R6, R9, UR10, R8 ;  /* 0x0000000a09067c24 */ /* 0x000fc6000f8e0208 */
[----:B------:R-:W-:Y:S02]  /*07d0*/  IABS R10, R15 ;  /* 0x0000000f000a7213 */ /* 0x000fe40000000000 */
[----:B------:R-:W-:Y:S01]  /*07e0*/  ISETP.LT.U32.AND P1, PT, R6, UR10, PT ;  /* 0x0000000a06007c0c */ /* 0x000fe2000bf21070 */
[----:B0-----:R-:W-:Y:S01]  /*07f0*/  VIADD R8, R7, 0xffffffe ;  /* 0x0ffffffe07087836 */ /* 0x001fe20000000000 */
[----:B------:R-:W-:Y:S01]  /*0800*/  LOP3.LUT R7, RZ, UR56, RZ, 0x33, !PT ;  /* 0x00000038ff077c12 */ /* 0x000fe2000f8e33ff */
[----:B------:R-:W-:-:S04]  /*0810*/  IMAD.HI.U32 R9, R10, UR9, RZ ;  /* 0x000000090a097c27 */ /* 0x000fc8000f8e00ff */
[----:B------:R-:W-:Y:S01]  /*0820*/  IMAD.MOV R11, RZ, RZ, -R9 ;  /* 0x000000ffff0b7224 */ /* 0x000fe200078e0a09 */
[----:B------:R-:W0:Y:S03]  /*0830*/  F2I.FTZ.U32.TRUNC.NTZ R8, R8 ;  /* 0x0000000800087305 */ /* 0x000e26000021f000 */
[----:B------:R-:W-:Y:S02]  /*0840*/  IMAD R10, R11, UR10, R10 ;  /* 0x0000000a0b0a7c24 */ /* 0x000fe4000f8e020a */
[----:B------:R-:W-:Y:S02]  /*0850*/  @!P1 IADD3 R6, PT, PT, R6, -UR10, RZ ;  /* 0x8000000a06069c10 */ /* 0x000fe4000fffe0ff */
[----:B------:R-:W-:Y:S02]  /*0860*/  @!P1 IADD3 R5, PT, PT, R5, 0x1, RZ ;  /* 0x0000000105059810 */ /* 0x000fe40007ffe0ff */
[----:B------:R-:W-:-:S02]  /*0870*/  ISETP.GE.U32.AND P0, PT, R6, UR10, PT ;  /* 0x0000000a06007c0c */ /* 0x000fc4000bf06070 */
[----:B------:R-:W-:Y:S02]  /*0880*/  LOP3.LUT R6, R12, UR56, RZ, 0x3c, !PT ;  /* 0x000000380c067c12 */ /* 0x000fe4000f8e3cff */
[----:B------:R-:W-:Y:S02]  /*0890*/  ISETP.LT.U32.AND P1, PT, R10, UR10, PT ;  /* 0x0000000a0a007c0c */ /* 0x000fe4000bf21070 */
[----:B------:R-:W-:Y:S02]  /*08a0*/  ISETP.GE.AND P2, PT, R6, RZ, PT ;  /* 0x000000ff0600720c */ /* 0x000fe40003f46270 */
[----:B0-----:R-:W-:Y:S02]  /*08b0*/  R2UR UR5, R8 ;  /* 0x00000000080572ca */ /* 0x001fe400000e0000 */
[----:B------:R-:W-:-:S03]  /*08c0*/  LOP3.LUT R6, R15, UR56, RZ, 0x3c, !PT ;  /* 0x000000380f067c12 */ /* 0x000fc6000f8e3cff */
[----:B------:R-:W-:-:S04]  /*08d0*/  @P0 VIADD R5, R5, 0x1 ;  /* 0x0000000105050836 */ /* 0x000fc80000000000 */
[----:B------:R-:W-:Y:S02]  /*08e0*/  @!P1 VIADD R10, R10, -UR10 ;  /* 0x8000000a0a0a9c36 */ /* 0x000fe40008000000 */
[----:B------:R-:W-:Y:S01]  /*08f0*/  @!P2 IADD3 R5, PT, PT, -R5, RZ, RZ ;  /* 0x000000ff0505a210 */ /* 0x000fe20007ffe1ff */
[----:B------:R-:W-:Y:S01]  /*0900*/  @!P1 VIADD R9, R9, 0x1 ;  /* 0x0000000109099836 */ /* 0x000fe20000000000 */
[----:B------:R-:W-:Y:S01]  /*0910*/  UIADD3 UR6, UPT, UPT, URZ, -UR5, URZ ;  /* 0x80000005ff067290 */ /* 0x000fe2000fffe0ff */
[----:B------:R-:W-:Y:S02]  /*0920*/  ISETP.GE.U32.AND P0, PT, R10, UR10, PT ;  /* 0x0000000a0a007c0c */ /* 0x000fe4000bf06070 */
[----:B------:R-:W-:Y:S01]  /*0930*/  SEL R11, R7, R5, !P6 ;  /* 0x00000005070b7207 */ /* 0x000fe20007000000 */
[----:B------:R-:W-:Y:S01]  /*0940*/  UIMAD UR6, UR6, UR12, URZ ;  /* 0x0000000c060672a4 */ /* 0x000fe2000f8e02ff */
[----:B------:R-:W-:Y:S02]  /*0950*/  ISETP.GE.AND P2, PT, R6, RZ, PT ;  /* 0x000000ff0600720c */ /* 0x000fe40003f46270 */
[----:B------:R-:W-:Y:S01]  /*0960*/  IADD3 R5, PT, PT, -R11, RZ, RZ ;  /* 0x000000ff0b057210 */ /* 0x000fe20007ffe1ff */
[----:B------:R-:W-:-:S04]  /*0970*/  UIMAD.WIDE.U32 UR4, UR5, UR6, UR4 ;  /* 0x00000006050472a5 */ /* 0x000fc8000f8e0004 */
[----:B------:R-:W-:Y:S02]  /*0980*/  IMAD R13, R5, UR56, R12 ;  /* 0x00000038050d7c24 */ /* 0x000fe4000f8e020c */
[----:B------:R-:W-:-:S03]  /*0990*/  @P0 IADD3 R9, PT, PT, R9, 0x1, RZ ;  /* 0x0000000109090810 */ /* 0x000fc60007ffe0ff */
[----:B------:R-:W-:Y:S02]  /*09a0*/  IABS R6, R13 ;  /* 0x0000000d00067213 */ /* 0x000fe40000000000 */
[----:B------:R-:W-:Y:S01]  /*09b0*/  @!P2 IMAD.MOV R9, RZ, RZ, -R9 ;  /* 0x000000ffff09a224 */ /* 0x000fe200078e0a09 */
[----:B------:R-:W-:Y:S02]  /*09c0*/  LOP3.LUT R12, R13, UR57, RZ, 0x3c, !PT ;  /* 0x000000390d0c7c12 */ /* 0x000fe4000f8e3cff */
[----:B------:R-:W-:Y:S02]  /*09d0*/  IMAD.HI.U32 R5, R6, UR5, RZ ;  /* 0x0000000506057c27 */ /* 0x000fe4000f8e00ff */
[----:B------:R-:W-:Y:S02]  /*09e0*/  SEL R14, R7, R9, !P6 ;  /* 0x00000009070e7207 */ /* 0x000fe40007000000 */
[----:B------:R-:W-:Y:S02]  /*09f0*/  ISETP.GE.AND P2, PT, R12, RZ, PT ;  /* 0x000000ff0c00720c */ /* 0x000fe40003f46270 */
[----:B------:R-:W-:Y:S01]  /*0a00*/  IADD3 R9, PT, PT, -R5, RZ, RZ ;  /* 0x000000ff05097210 */ /* 0x000fe20007ffe1ff */
[----:B------:R-:W-:-:S04]  /*0a10*/  IMAD.MOV R8, RZ, RZ, -R14 ;  /* 0x000000ffff087224 */ /* 0x000fc800078e0a0e */
[----:B------:R-:W-:Y:S02]  /*0a20*/  IMAD R6, R9, UR12, R6 ;  /* 0x0000000c09067c24 */ /* 0x000fe4000f8e0206 */
[----:B------:R-:W-:-:S03]  /*0a30*/  IMAD R15, R8, UR56, R15 ;  /* 0x00000038080f7c24 */ /* 0x000fc6000f8e020f */
[----:B------:R-:W-:Y:S02]  /*0a40*/  ISETP.LT.U32.AND P0, PT, R6, UR12, PT ;  /* 0x0000000c06007c0c */ /* 0x000fe4000bf01070 */
[----:B------:R-:W-:-:S05]  /*0a50*/  IABS R8, R15 ;  /* 0x0000000f00087213 */ /* 0x000fca0000000000 */
[----:B------:R-:W-:-:S04]  /*0a60*/  IMAD.HI.U32 R10, R8, UR5, RZ ;  /* 0x00000005080a7c27 */ /* 0x000fc8000f8e00ff */
[----:B------:R-:W-:Y:S02]  /*0a70*/  IMAD.MOV R9, RZ, RZ, -R10 ;  /* 0x000000ffff097224 */ /* 0x000fe400078e0a0a */
[----:B------:R-:W-:Y:S02]  /*0a80*/  @!P0 IADD3 R6, PT, PT, R6, -UR12, RZ ;  /* 0x8000000c06068c10 */ /* 0x000fe4000fffe0ff */
[----:B------:R-:W-:Y:S02]  /*0a90*/  @!P0 IADD3 R5, PT, PT, R5, 0x1, RZ ;  /* 0x0000000105058810 */ /* 0x000fe40007ffe0ff */
[----:B------:R-:W-:Y:S01]  /*0aa0*/  ISETP.GE.U32.AND P1, PT, R6, UR12, PT ;  /* 0x0000000c06007c0c */ /* 0x000fe2000bf26070 */
[----:B------:R-:W-:Y:S01]  /*0ab0*/  IMAD R6, R9, UR12, R8 ;  /* 0x0000000c09067c24 */ /* 0x000fe2000f8e0208 */
[----:B------:R-:W-:Y:S02]  /*0ac0*/  LOP3.LUT R9, RZ, UR57, RZ, 0x33, !PT ;  /* 0x00000039ff097c12 */ /* 0x000fe4000f8e33ff */
[----:B------:R-:W-:-:S02]  /*0ad0*/  LOP3.LUT R8, R15, UR57, RZ, 0x3c, !PT ;  /* 0x000000390f087c12 */ /* 0x000fc4000f8e3cff */
[----:B------:R-:W-:-:S07]  /*0ae0*/  ISETP.LT.U32.AND P0, PT, R6, UR12, PT ;  /* 0x0000000c06007c0c */ /* 0x000fce000bf01070 */
[----:B------:R-:W-:-:S05]  /*0af0*/  @P1 VIADD R5, R5, 0x1 ;  /* 0x0000000105051836 */ /* 0x000fca0000000000 */
[----:B------:R-:W-:Y:S01]  /*0b00*/  @!P2 IADD3 R5, PT, PT, -R5, RZ, RZ ;  /* 0x000000ff0505a210 */ /* 0x000fe20007ffe1ff */
[----:B------:R-:W-:Y:S01]  /*0b10*/  @!P0 VIADD R6, R6, -UR12 ;  /* 0x8000000c06068c36 */ /* 0x000fe20008000000 */
[----:B------:R-:W-:Y:S01]  /*0b20*/  ISETP.GE.AND P2, PT, R8, RZ, PT ;  /* 0x000000ff0800720c */ /* 0x000fe20003f46270 */
[----:B------:R-:W-:Y:S01]  /*0b30*/  @!P0 VIADD R10, R10, 0x1 ;  /* 0x000000010a0a8836 */ /* 0x000fe20000000000 */
[----:B------:R-:W-:Y:S02]  /*0b40*/  SEL R5, R9, R5, !P3 ;  /* 0x0000000509057207 */ /* 0x000fe40005800000 */
[----:B------:R-:W-:Y:S02]  /*0b50*/  ISETP.GE.U32.AND P1, PT, R6, UR12, PT ;  /* 0x0000000c06007c0c */ /* 0x000fe4000bf26070 */
[----:B------:R-:W-:Y:S02]  /*0b60*/  IADD3 R6, PT, PT, -R5, RZ, RZ ;  /* 0x000000ff05067210 */ /* 0x000fe40007ffe1ff */
[----:B------:R-:W-:-:S02]  /*0b70*/  PLOP3.LUT P0, PT, PT, PT, UP3, 0x40, 0x4 ;  /* 0x000000000004781c */ /* 0x000fc40003f0e838 */
[----:B------:R-:W-:Y:S01]  /*0b80*/  SEL R8, R11, RZ, !P4 ;  /* 0x000000ff0b087207 */ /* 0x000fe20006000000 */
[----:B------:R-:W-:Y:S01]  /*0b90*/  IMAD R6, R6, UR57, R13 ;  /* 0x0000003906067c24 */ /* 0x000fe2000f8e020d */
[----:B------:R-:W-:Y:S01]  /*0ba0*/  SEL R5, R5, RZ, !P0 ;  /* 0x000000ff05057207 */ /* 0x000fe20004000000 */
[----:B------:R-:W0:Y:S01]  /*0bb0*/  LDC.64 R12, c[0x0][0x388] ;  /* 0x0000e200ff0c7b82 */ /* 0x000e220000000a00 */
[----:B------:R-:W-:Y:S01]  /*0bc0*/  PLOP3.LUT P0, PT, PT, PT, UP0, 0x40, 0x4 ;  /* 0x000000000004781c */ /* 0x000fe20003f0e808 */
[----:B------:R-:W-:Y:S02]  /*0bd0*/  IMAD R8, R8, UR45, R3 ;  /* 0x0000002d08087c24 */ /* 0x000fe4000f8e0203 */
[----:B------:R-:W-:Y:S02]  /*0be0*/  @P1 IADD3 R10, PT, PT, R10, 0x1, RZ ;  /* 0x000000010a0a1810 */ /* 0x000fe40007ffe0ff */
[----:B------:R-:W-:Y:S01]  /*0bf0*/  PLOP3.LUT P1, PT, PT, PT, UP2, 0x40, 0x4 ;  /* 0x000000000004781c */ /* 0x000fe20003f2e828 */
[----:B------:R-:W-:Y:S01]  /*0c00*/  IMAD R5, R5, UR46, R8 ;  /* 0x0000002e05057c24 */ /* 0x000fe2000f8e0208 */
[----:B------:R-:W-:Y:S01]  /*0c10*/  SEL R2, R2, RZ, !P0 ;  /* 0x000000ff02027207 */ /* 0x000fe20004000000 */
[----:B------:R-:W-:Y:S01]  /*0c20*/  @!P2 IMAD.MOV R10, RZ, RZ, -R10 ;  /* 0x000000ffff0aa224 */ /* 0x000fe200078e0a0a */
[----:B------:R-:W-:-:S02]  /*0c30*/  SEL R6, R6, RZ, !P1 ;  /* 0x000000ff06067207 */ /* 0x000fc40004800000 */
[----:B------:R-:W-:Y:S01]  /*0c40*/  PLOP3.LUT P1, PT, PT, PT, UP1, 0x40, 0x4 ;  /* 0x000000000004781c */ /* 0x000fe20003f2e818 */
[----:B------:R-:W-:Y:S01]  /*0c50*/  IMAD R11, R2, UR44, RZ ;  /* 0x0000002c020b7c24 */ /* 0x000fe2000f8e02ff */
[----:B------:R-:W-:Y:S01]  /*0c60*/  SEL R10, R9, R10, !P3 ;  /* 0x0000000a090a7207 */ /* 0x000fe20005800000 */
[----:B------:R-:W-:Y:S01]  /*0c70*/  IMAD R5, R6, UR47, R5 ;  /* 0x0000002f06057c24 */ /* 0x000fe2000f8e0205 */
[----:B------:R-:W-:Y:S02]  /*0c80*/  PLOP3.LUT P0, PT, PT, PT, UP3, 0x40, 0x4 ;  /* 0x000000000004781c */ /* 0x000fe40003f0e838 */
[C---:B------:R-:W-:Y:S02]  /*0c90*/  IADD3 R6, PT, PT, -R10.reuse, RZ, RZ ;  /* 0x000000ff0a067210 */ /* 0x040fe40007ffe1ff */
[----:B------:R-:W-:Y:S02]  /*0ca0*/  LEA.HI R5, R5, R5, RZ, 0x1 ;  /* 0x0000000505057211 */ /* 0x000fe400078f08ff */
[----:B------:R-:W-:-:S02]  /*0cb0*/  SEL R10, R10, RZ, !P0 ;  /* 0x000000ff0a0a7207 */ /* 0x000fc40004000000 */
[----:B------:R-:W-:Y:S01]  /*0cc0*/  SHF.R.S32.HI R3, RZ, 0x1, R5 ;  /* 0x00000001ff037819 */ /* 0x000fe20000011405 */
[----:B------:R-:W-:Y:S01]  /*0cd0*/  IMAD R5, R6, UR57, R15 ;  /* 0x0000003906057c24 */ /* 0x000fe2000f8e020f */
[----:B------:R-:W-:Y:S02]  /*0ce0*/  SEL R6, R14, RZ, !P1 ;  /* 0x000000ff0e067207 */ /* 0x000fe40004800000 */
[----:B------:R-:W-:Y:S01]  /*0cf0*/  PLOP3.LUT P1, PT, PT, PT, UP2, 0x40, 0x4 ;  /* 0x000000000004781c */ /* 0x000fe20003f2e828 */
[----:B0-----:R-:W-:-:S04]  /*0d00*/  IMAD.WIDE R2, R3, 0x2, R12 ;  /* 0x0000000203027825 */ /* 0x001fc800078e020c */
[----:B------:R-:W-:Y:S01]  /*0d10*/  IMAD R11, R6, UR45, R11 ;  /* 0x0000002d060b7c24 */ /* 0x000fe2000f8e020b */
[----:B------:R-:W-:Y:S01]  /*0d20*/  SEL R5, R5, RZ, !P1 ;  /* 0x000000ff05057207 */ /* 0x000fe20004800000 */
[----:B------:R0:W2:Y:S01]  /*0d30*/  LDG.E.U16 R6, desc[UR14][R2.64] ;  /* 0x0000000e02067981 */ /* 0x0000a2000c1e1500 */
[----:B------:R-:W-:Y:S02]  /*0d40*/  VIADD R8, R21, 0x80 ;  /* 0x0000008015087836 */ /* 0x000fe40000000000 */
[----:B------:R-:W-:-:S04]  /*0d50*/  IMAD R10, R10, UR46, R11 ;  /* 0x0000002e0a0a7c24 */ /* 0x000fc8000f8e020b */
[----:B------:R-:W-:Y:S01]  /*0d60*/  IMAD R5, R5, UR47, R10 ;  /* 0x0000002f05057c24 */ /* 0x000fe2000f8e020a */
[----:B------:R-:W-:-:S04]  /*0d70*/  IABS R10, R8 ;  /* 0x00000008000a7213 */ /* 0x000fc80000000000 */
[----:B------:R-:W-:Y:S01]  /*0d80*/  LEA.HI R5, R5, R5, RZ, 0x1 ;  /* 0x0000000505057211 */ /* 0x000fe200078f08ff */
[----:B0-----:R-:W-:-:S03]  /*0d90*/  IMAD.HI.U32 R2, R10, UR7, RZ ;  /* 0x000000070a027c27 */ /* 0x001fc6000f8e00ff */
[----:B------:R-:W-:-:S05]  /*0da0*/  SHF.R.S32.HI R5, RZ, 0x1, R5 ;  /* 0x00000001ff057819 */ /* 0x000fca0000011405 */
[----:B------:R-:W-:-:S06]  /*0db0*/  IMAD.WIDE R26, R5, 0x2, R12 ;  /* 0x00000002051a7825 */ /* 0x000fcc00078e020c */
[----:B------:R0:W3:Y:S01]  /*0dc0*/  LDG.E.U16 R26, desc[UR14][R26.64] ;  /* 0x0000000e1a1a7981 */ /* 0x0000e2000c1e1500 */
[----:B------:R-:W-:Y:S01]  /*0dd0*/  IADD3 R3, PT, PT, -R2, RZ, RZ ;  /* 0x000000ff02037210 */ /* 0x000fe20007ffe1ff */
[C---:B------:R-:W-:Y:S01]  /*0de0*/  VIADD R14, R21.reuse, 0xc0 ;  /* 0x000000c0150e7836 */ /* 0x040fe20000000000 */
[----:B------:R-:W-:-:S03]  /*0df0*/  IADD3 R20, PT, PT, R21, 0x100, RZ ;  /* 0x0000010015147810 */ /* 0x000fc60007ffe0ff */
[----:B------:R-:W-:Y:S01]  /*0e00*/  IMAD R3, R3, UR11, R10 ;  /* 0x0000000b03037c24 */ /* 0x000fe2000f8e020a */
[----:B------:R-:W-:Y:S02]  /*0e10*/  IABS R10, R14 ;  /* 0x0000000e000a7213 */ /* 0x000fe40000000000 */
[----:B------:R-:W-:Y:S02]  /*0e20*/  IABS R18, R20 ;  /* 0x0000001400127213 */ /* 0x000fe40000000000 */
[----:B------:R-:W-:Y:S01]  /*0e30*/  ISETP.LT.U32.AND P4, PT, R3, UR11, PT ;  /* 0x0000000b03007c0c */ /* 0x000fe2000bf81070 */
[----:B------:R-:W-:-:S05]  /*0e40*/  IMAD.HI.U32 R5, R10, UR7, RZ ;  /* 0x000000070a057c27 */ /* 0x000fca000f8e00ff */
[----:B------:R-:W-:-:S05]  /*0e50*/  IADD3 R11, PT, PT, -R5, RZ, RZ ;  /* 0x000000ff050b7210 */ /* 0x000fca0007ffe1ff */
[----:B------:R-:W-:Y:S02]  /*0e60*/  IMAD R10, R11, UR11, R10 ;  /* 0x0000000b0b0a7c24 */ /* 0x000fe4000f8e020a */
[----:B------:R-:W-:Y:S01]  /*0e70*/  @!P4 VIADD R3, R3, -UR11 ;  /* 0x8000000b0303cc36 */ /* 0x000fe20008000000 */
[----:B------:R-:W-:Y:S02]  /*0e80*/  @!P4 IADD3 R2, PT, PT, R2, 0x1, RZ ;  /* 0x000000010202c810 */ /* 0x000fe40007ffe0ff */
[----:B------:R-:W-:Y:S02]  /*0e90*/  ISETP.LT.U32.AND P0, PT, R10, UR11, PT ;  /* 0x0000000b0a007c0c */ /* 0x000fe4000bf01070 */
[----:B------:R-:W-:Y:S02]  /*0ea0*/  ISETP.GE.U32.AND P2, PT, R3, UR11, PT ;  /* 0x0000000b03007c0c */ /* 0x000fe4000bf46070 */
[----:B------:R-:W-:-:S04]  /*0eb0*/  LOP3.LUT R3, R8, UR55, RZ, 0x3c, !PT ;  /* 0x0000003708037c12 */ /* 0x000fc8000f8e3cff */
[----:B------:R-:W-:Y:S02]  /*0ec0*/  ISETP.GE.AND P1, PT, R3, RZ, PT ;  /* 0x000000ff0300720c */ /* 0x000fe40003f26270 */
[----:B------:R-:W-:-:S03]  /*0ed0*/  LOP3.LUT R3, R14, UR55, RZ, 0x3c, !PT ;  /* 0x000000370e037c12 */ /* 0x000fc6000f8e3cff */
[----:B------:R-:W-:Y:S02]  /*0ee0*/  @!P0 IADD3 R10, PT, PT, R10, -UR11, RZ ;  /* 0x8000000b0a0a8c10 */ /* 0x000fe4000fffe0ff */
[----:B------:R-:W-:Y:S01]  /*0ef0*/  @P2 VIADD R2, R2, 0x1 ;  /* 0x0000000102022836 */ /* 0x000fe20000000000 */
[----:B------:R-:W-:Y:S02]  /*0f00*/  @!P0 IADD3 R5, PT, PT, R5, 0x1, RZ ;  /* 0x0000000105058810 */ /* 0x000fe40007ffe0ff */
[----:B------:R-:W-:-:S03]  /*0f10*/  ISETP.GE.U32.AND P2, PT, R10, UR11, PT ;  /* 0x0000000b0a007c0c */ /* 0x000fc6000bf46070 */
[----:B------:R-:W-:Y:S01]  /*0f20*/  @!P1 IMAD.MOV R2, RZ, RZ, -R2 ;  /* 0x000000ffff029224 */ /* 0x000fe200078e0a02 */
[----:B------:R-:W-:-:S04]  /*0f30*/  ISETP.GE.AND P1, PT, R3, RZ, PT ;  /* 0x000000ff0300720c */ /* 0x000fc80003f26270 */
[----:B------:R-:W-:-:S05]  /*0f40*/  SEL R11, R0, R2, !P5 ;  /* 0x00000002000b7207 */ /* 0x000fca0006800000 */
[----:B------:R-:W-:Y:S01]  /*0f50*/  IMAD.MOV R3, RZ, RZ, -R11 ;  /* 0x000000ffff037224 */ /* 0x000fe200078e0a0b */
[----:B------:R-:W-:-:S03]  /*0f60*/  @P2 IADD3 R5, PT, PT, R5, 0x1, RZ ;  /* 0x0000000105052810 */ /* 0x000fc60007ffe0ff */
[----:B------:R-:W-:Y:S02]  /*0f70*/  IMAD R19, R3, UR55, R8 ;  /* 0x0000003703137c24 */ /* 0x000fe4000f8e0208 */
[----:B------:R-:W-:-:S03]  /*0f80*/  @!P1 IMAD.MOV R5, RZ, RZ, -R5 ;  /* 0x000000ffff059224 */ /* 0x000fc600078e0a05 */
[----:B------:R-:W-:Y:S02]  /*0f90*/  IABS R10, R19 ;  /* 0x00000013000a7213 */ /* 0x000fe40000000000 */
[----:B------:R-:W-:-:S03]  /*0fa0*/  SEL R2, R0, R5, !P5 ;  /* 0x0000000500027207 */ /* 0x000fc60006800000 */
[----:B------:R-:W-:Y:S01]  /*0fb0*/  IMAD.HI.U32 R3, R10, UR9, RZ ;  /* 0x000000090a037c27 */ /* 0x000fe2000f8e00ff */
[----:B------:R-:W-:-:S03]  /*0fc0*/  IADD3 R15, PT, PT, -R2, RZ, RZ ;  /* 0x000000ff020f7210 */ /* 0x000fc60007ffe1ff */
[----:B------:R-:W-:Y:S02]  /*0fd0*/  IMAD.MOV R5, RZ, RZ, -R3 ;  /* 0x000000ffff057224 */ /* 0x000fe400078e0a03 */
[----:B------:R-:W-:Y:S02]  /*0fe0*/  IMAD R25, R15, UR55, R14 ;  /* 0x000000370f197c24 */ /* 0x000fe4000f8e020e */
[----:B------:R-:W-:-:S03]  /*0ff0*/  IMAD R5, R5, UR10, R10 ;  /* 0x0000000a05057c24 */ /* 0x000fc6000f8e020a */
[----:B------:R-:W-:Y:S02]  /*1000*/  IABS R15, R25 ;  /* 0x00000019000f7213 */ /* 0x000fe40000000000 */
[----:B------:R-:W-:-:S03]  /*1010*/  ISETP.LT.U32.AND P2, PT, R5, UR10, PT ;  /* 0x0000000a05007c0c */ /* 0x000fc6000bf41070 */
[----:B------:R-:W-:-:S05]  /*1020*/  IMAD.HI.U32 R10, R15, UR9, RZ ;  /* 0x000000090f0a7c27 */ /* 0x000fca000f8e00ff */
[----:B------:R-:W-:-:S05]  /*1030*/  IADD3 R16, PT, PT, -R10, RZ, RZ ;  /* 0x000000ff0a107210 */ /* 0x000fca0007ffe1ff */
[----:B------:R-:W-:Y:S02]  /*1040*/  @!P2 VIADD R5, R5, -UR10 ;  /* 0x8000000a0505ac36 */ /* 0x000fe40008000000 */
[----:B------:R-:W-:-:S03]  /*1050*/  @!P2 VIADD R3, R3, 0x1 ;  /* 0x000000010303a836 */ /* 0x000fc60000000000 */
[----:B------:R-:W-:Y:S01]  /*1060*/  ISETP.GE.U32.AND P1, PT, R5, UR10, PT ;  /* 0x0000000a05007c0c */ /* 0x000fe2000bf26070 */
[----:B------:R-:W-:Y:S01]  /*1070*/  IMAD R5, R16, UR10, R15 ;  /* 0x0000000a10057c24 */ /* 0x000fe2000f8e020f */
[----:B------:R-:W-:Y:S01]  /*1080*/  LOP3.LUT R16, R19, UR56, RZ, 0x3c, !PT ;  /* 0x0000003813107c12 */ /* 0x000fe2000f8e3cff */
[----:B------:R-:W-:-:S03]  /*1090*/  IMAD.HI.U32 R15, R18, UR7, RZ ;  /* 0x00000007120f7c27 */ /* 0x000fc6000f8e00ff */
[----:B------:R-:W-:Y:S02]  /*10a0*/  ISETP.GE.AND P4, PT, R16, RZ, PT ;  /* 0x000000ff1000720c */ /* 0x000fe40003f86270 */
[----:B------:R-:W-:Y:S02]  /*10b0*/  IADD3 R17, PT, PT, -R15, RZ, RZ ;  /* 0x000000ff0f117210 */ /* 0x000fe40007ffe1ff */
[----:B------:R-:W-:-:S03]  /*10c0*/  ISETP.LT.U32.AND P0, PT, R5, UR10, PT ;  /* 0x0000000a05007c0c */ /* 0x000fc6000bf01070 */
[----:B------:R-:W-:Y:S02]  /*10d0*/  IMAD R18, R17, UR11, R18 ;  /* 0x0000000b11127c24 */ /* 0x000fe4000f8e0212 */
[----:B------:R-:W-:-:S03]  /*10e0*/  @P1 VIADD R3, R3, 0x1 ;  /* 0x0000000103031836 */ /* 0x000fc60000000000 */
[----:B------:R-:W-:Y:S01]  /*10f0*/  ISETP.LT.U32.AND P1, PT, R18, UR11, PT ;  /* 0x0000000b12007c0c */ /* 0x000fe2000bf21070 */
[----:B------:R-:W-:-:S04]  /*1100*/  @!P4 IMAD.MOV R3, RZ, RZ, -R3 ;  /* 0x000000ffff03c224 */ /* 0x000fc800078e0a03 */
[----:B------:R-:W-:Y:S01]  /*1110*/  @!P0 IADD3 R5, PT, PT, R5, -UR10, RZ ;  /* 0x8000000a05058c10 */ /* 0x000fe2000fffe0ff */
[----:B------:R-:W-:Y:S01]  /*1120*/  @!P0 VIADD R10, R10, 0x1 ;  /* 0x000000010a0a8836 */ /* 0x000fe20000000000 */
[----:B------:R-:W-:Y:S02]  /*1130*/  SEL R17, R7, R3, !P6 ;  /* 0x0000000307117207 */ /* 0x000fe40007000000 */
[----:B------:R-:W-:Y:S02]  /*1140*/  ISETP.GE.U32.AND P4, PT, R5, UR10, PT ;  /* 0x0000000a05007c0c */ /* 0x000fe4000bf86070 */
[----:B------:R-:W-:Y:S02]  /*1150*/  LOP3.LUT R3, R25, UR56, RZ, 0x3c, !PT ;  /* 0x0000003819037c12 */ /* 0x000fe4000f8e3cff */
[----:B------:R-:W-:Y:S01]  /*1160*/  @!P1 IADD3 R18, PT, PT, R18, -UR11, RZ ;  /* 0x8000000b12129c10 */ /* 0x000fe2000fffe0ff */
[----:B------:R-:W-:Y:S01]  /*1170*/  @!P1 VIADD R15, R15, 0x1 ;  /* 0x000000010f0f9836 */ /* 0x000fe20000000000 */
[----:B------:R-:W-:-:S02]  /*1180*/  ISETP.GE.AND P2, PT, R3, RZ, PT ;  /* 0x000000ff0300720c */ /* 0x000fc40003f46270 */
[----:B------:R-:W-:Y:S02]  /*1190*/  IADD3 R16, PT, PT, -R17, RZ, RZ ;  /* 0x000000ff11107210 */ /* 0x000fe40007ffe1ff */
[----:B------:R-:W-:Y:S02]  /*11a0*/  ISETP.GE.U32.AND P0, PT, R18, UR11, PT ;  /* 0x0000000b12007c0c */ /* 0x000fe4000bf06070 */
[----:B------:R-:W-:Y:S01]  /*11b0*/  LOP3.LUT R3, R20, UR55, RZ, 0x3c, !PT ;  /* 0x0000003714037c12 */ /* 0x000fe2000f8e3cff */
[----:B------:R-:W-:Y:S02]  /*11c0*/  IMAD R16, R16, UR56, R19 ;  /* 0x0000003810107c24 */ /* 0x000fe4000f8e0213 */
[----:B------:R-:W-:-:S03]  /*11d0*/  @P4 VIADD R10, R10, 0x1 ;  /* 0x000000010a0a4836 */ /* 0x000fc60000000000 */
[----:B------:R-:W-:Y:S02]  /*11e0*/  IABS R18, R16 ;  /* 0x0000001000127213 */ /* 0x000fe40000000000 */
[----:B------:R-:W-:Y:S02]  /*11f0*/  @!P2 IADD3 R10, PT, PT, -R10, RZ, RZ ;  /* 0x000000ff0a0aa210 */ /* 0x000fe40007ffe1ff */
[----:B------:R-:W-:Y:S01]  /*1200*/  ISETP.GE.AND P2, PT, R3, RZ, PT ;  /* 0x000000ff0300720c */ /* 0x000fe20003f46270 */
[----:B------:R-:W-:Y:S01]  /*1210*/  IMAD.HI.U32 R19, R18, UR5, RZ ;  /* 0x0000000512137c27 */ /* 0x000fe2000f8e00ff */
[----:B------:R-:W-:Y:S02]  /*1220*/  @P0 IADD3 R15, PT, PT, R15, 0x1, RZ ;  /* 0x000000010f0f0810 */ /* 0x000fe40007ffe0ff */
[----:B------:R-:W-:Y:S02]  /*1230*/  SEL R10, R7, R10, !P6 ;  /* 0x0000000a070a7207 */ /* 0x000fe40007000000 */
[----:B------:R-:W-:Y:S01]  /*1240*/  IADD3 R3, PT, PT, -R19, RZ, RZ ;  /* 0x000000ff13037210 */ /* 0x000fe20007ffe1ff */
[----:B------:R-:W-:-:S02]  /*1250*/  IMAD.MOV.U32 R5, RZ, RZ, R15 ;  /* 0x000000ffff057224 */ /* 0x000fc400078e000f */
[----:B------:R-:W-:Y:S02]  /*1260*/  IMAD.MOV R24, RZ, RZ, -R10 ;  /* 0x000000ffff187224 */ /* 0x000fe400078e0a0a */
[----:B------:R-:W-:Y:S02]  /*1270*/  IMAD R18, R3, UR12, R18 ;  /* 0x0000000c03127c24 */ /* 0x000fe4000f8e0212 */
[----:B------:R-:W-:Y:S01]  /*1280*/  @!P2 IADD3 R5, PT, PT, -R5, RZ, RZ ;  /* 0x000000ff0505a210 */ /* 0x000fe20007ffe1ff */
[----:B------:R-:W-:Y:S02]  /*1290*/  IMAD R15, R24, UR56, R25 ;  /* 0x00000038180f7c24 */ /* 0x000fe4000f8e0219 */
[----:B------:R-:W-:Y:S02]  /*12a0*/  ISETP.LT.U32.AND P4, PT, R18, UR12, PT ;  /* 0x0000000c12007c0c */ /* 0x000fe4000bf81070 */
[----:B------:R-:W-:Y:S02]  /*12b0*/  SEL R5, R0, R5, !P5 ;  /* 0x0000000500057207 */ /* 0x000fe40006800000 */
[----:B------:R-:W-:-:S03]  /*12c0*/  IABS R24, R15 ;  /* 0x0000000f00187213 */ /* 0x000fc60000000000 */
[----:B------:R-:W-:Y:S02]  /*12d0*/  IMAD.MOV R3, RZ, RZ, -R5 ;  /* 0x000000ffff037224 */ /* 0x000fe400078e0a05 */
[----:B------:R-:W-:-:S04]  /*12e0*/  IMAD.HI.U32 R25, R24, UR5, RZ ;  /* 0x0000000518197c27 */ /* 0x000fc8000f8e00ff */
[----:B------:R-:W-:Y:S01]  /*12f0*/  IMAD R3, R3, UR55, R20 ;  /* 0x0000003703037c24 */ /* 0x000fe2000f8e0214 */
[----:B0-----:R-:W-:Y:S01]  /*1300*/  IADD3 R27, PT, PT, -R25, RZ, RZ ;  /* 0x000000ff191b7210 */ /* 0x001fe20007ffe1ff */
[----:B------:R-:W-:Y:S02]  /*1310*/  @!P4 VIADD R18, R18, -UR12 ;  /* 0x8000000c1212cc36 */ /* 0x000fe40008000000 */
[----:B------:R-:W-:Y:S01]  /*1320*/  @!P4 VIADD R19, R19, 0x1 ;  /* 0x000000011313c836 */ /* 0x000fe20000000000 */
[----:B------:R-:W-:Y:S01]  /*1330*/  IABS R32, R3 ;  /* 0x0000000300207213 */ /* 0x000fe20000000000 */
[----:B------:R-:W-:Y:S01]  /*1340*/  IMAD R24, R27, UR12, R24 ;  /* 0x0000000c1b187c24 */ /* 0x000fe2000f8e0218 */
[----:B------:R-:W-:Y:S02]  /*1350*/  ISETP.GE.U32.AND P1, PT, R18, UR12, PT ;  /* 0x0000000c12007c0c */ /* 0x000fe4000bf26070 */
[----:B------:R-:W-:Y:S02]  /*1360*/  MOV R27, R32 ;  /* 0x00000020001b7202 */ /* 0x000fe40000000f00 */
[----:B------:R-:W-:-:S02]  /*1370*/  LOP3.LUT R32, R16, UR57, RZ, 0x3c, !PT ;  /* 0x0000003910207c12 */ /* 0x000fc4000f8e3cff */
[----:B------:R-:W-:Y:S01]  /*1380*/  ISETP.LT.U32.AND P2, PT, R24, UR12, PT ;  /* 0x0000000c18007c0c */ /* 0x000fe2000bf41070 */
[----:B------:R-:W-:Y:S01]  /*1390*/  IMAD.HI.U32 R18, R27, UR9, RZ ;  /* 0x000000091b127c27 */ /* 0x000fe2000f8e00ff */
[----:B------:R-:W-:Y:S02]  /*13a0*/  ISETP.GE.AND P0, PT, R32, RZ, PT ;  /* 0x000000ff2000720c */ /* 0x000fe40003f06270 */
[----:B------:R-:W-:Y:S02]  /*13b0*/  PLOP3.LUT P4, PT, PT, PT, UP1, 0x40, 0x4 ;  /* 0x000000000004781c */ /* 0x000fe40003f8e818 */
[----:B------:R-:W-:Y:S01]  /*13c0*/  IADD3 R32, PT, PT, -R18, RZ, RZ ;  /* 0x000000ff12207210 */ /* 0x000fe20007ffe1ff */
[----:B------:R-:W-:Y:S01]  /*13d0*/  @P1 VIADD R19, R19, 0x1 ;  /* 0x0000000113131836 */ /* 0x000fe20000000000 */
[----:B------:R-:W-:Y:S02]  /*13e0*/  PLOP3.LUT P1, PT, PT, PT, UP0, 0x40, 0x4 ;  /* 0x000000000004781c */ /* 0x000fe40003f2e808 */
[----:B------:R-:W-:Y:S01]  /*13f0*/  SEL R17, R17, RZ, !P4 ;  /* 0x000000ff11117207 */ /* 0x000fe20006000000 */
[----:B------:R-:W-:Y:S01]  /*1400*/  IMAD R27, R32, UR10, R27 ;  /* 0x0000000a201b7c24 */ /* 0x000fe2000f8e021b */
[----:B------:R-:W-:Y:S01]  /*1410*/  SEL R11, R11, RZ, !P1 ;  /* 0x000000ff0b0b7207 */ /* 0x000fe20004800000 */
[----:B------:R-:W-:Y:S01]  /*1420*/  @!P2 VIADD R25, R25, 0x1 ;  /* 0x000000011919a836 */ /* 0x000fe20000000000 */
[----:B------:R-:W-:Y:S01]  /*1430*/  @!P2 IADD3 R24, PT, PT, R24, -UR12, RZ ;  /* 0x8000000c1818ac10 */ /* 0x000fe2000fffe0ff */
[----:B------:R-:W-:Y:S01]  /*1440*/  @!P0 IMAD.MOV R19, RZ, RZ, -R19 ;  /* 0x000000ffff138224 */ /* 0x000fe200078e0a13 */
[----:B------:R-:W-:-:S02]  /*1450*/  ISETP.LT.U32.AND P0, PT, R27, UR10, PT ;  /* 0x0000000a1b007c0c */ /* 0x000fc4000bf01070 */
[----:B------:R-:W-:Y:S02]  /*1460*/  ISETP.GE.U32.AND P1, PT, R24, UR12, PT ;  /* 0x0000000c18007c0c */ /* 0x000fe4000bf26070 */
[----:B------:R-:W-:Y:S02]  /*1470*/  SEL R19, R9, R19, !P3 ;  /* 0x0000001309137207 */ /* 0x000fe40005800000 */
[----:B------:R-:W-:Y:S02]  /*1480*/  PLOP3.LUT P4, PT, PT, PT, UP3, 0x40, 0x4 ;  /* 0x000000000004781c */ /* 0x000fe40003f8e838 */
[----:B------:R-:W-:Y:S02]  /*1490*/  IADD3 R33, PT, PT, -R19, RZ, RZ ;  /* 0x000000ff13217210 */ /* 0x000fe40007ffe1ff */
[----:B------:R-:W-:Y:S02]  /*14a0*/  LOP3.LUT R24, R15, UR57, RZ, 0x3c, !PT ;  /* 0x000000390f187c12 */ /* 0x000fe4000f8e3cff */
[----:B------:R-:W-:Y:S01]  /*14b0*/  SEL R19, R19, RZ, !P4 ;  /* 0x000000ff13137207 */ /* 0x000fe20006000000 */
[----:B------:R-:W-:Y:S01]  /*14c0*/  IMAD R16, R33, UR57, R16 ;  /* 0x0000003921107c24 */ /* 0x000fe2000f8e0210 */
[----:B------:R-:W-:Y:S01]  /*14d0*/  ISETP.GE.AND P4, PT, R24, RZ, PT ;  /* 0x000000ff1800720c */ /* 0x000fe20003f86270 */
[----:B------:R-:W-:Y:S01]  /*14e0*/  IMAD R24, R11, UR44, RZ ;  /* 0x0000002c0b187c24 */ /* 0x000fe2000f8e02ff */
[----:B------:R-:W-:Y:S01]  /*14f0*/  PLOP3.LUT P2, PT, PT, PT, UP2, 0x40, 0x4 ;  /* 0x000000000004781c */ /* 0x000fe20003f4e828 */
[----:B------:R-:W-:Y:S01]  /*1500*/  @P1 VIADD R25, R25, 0x1 ;  /* 0x0000000119191836 */ /* 0x000fe20000000000 */
[----:B------:R-:W-:Y:S01]  /*1510*/  @!P0 IADD3 R27, PT, PT, R27, -UR10, RZ ;  /* 0x8000000a1b1b8c10 */ /* 0x000fe2000fffe0ff */
[----:B------:R-:W-:Y:S01]  /*1520*/  IMAD R24, R17, UR45, R24 ;  /* 0x0000002d11187c24 */ /* 0x000fe2000f8e0218 */
[----:B------:R-:W-:Y:S01]  /*1530*/  SEL R16, R16, RZ, !P2 ;  /* 0x000000ff10107207 */ /* 0x000fe20005000000 */
[----:B------:R-:W-:Y:S01]  /*1540*/  @!P0 VIADD R18, R18, 0x1 ;  /* 0x0000000112128836 */ /* 0x000fe20000000000 */
[----:B------:R-:W-:Y:S01]  /*1550*/  ISETP.GE.U32.AND P2, PT, R27, UR10, PT ;  /* 0x0000000a1b007c0c */ /* 0x000fe2000bf46070 */
[----:B------:R-:W-:Y:S01]  /*1560*/  IMAD R19, R19, UR46, R24 ;  /* 0x0000002e13137c24 */ /* 0x000fe2000f8e0218 */
[----:B------:R-:W-:-:S02]  /*1570*/  LOP3.LUT R11, R3, UR56, RZ, 0x3c, !PT ;  /* 0x00000038030b7c12 */ /* 0x000fc4000f8e3cff */
[----:B------:R-:W-:Y:S01]  /*1580*/  PLOP3.LUT P0, PT, PT, PT, UP0, 0x40, 0x4 ;  /* 0x000000000004781c */ /* 0x000fe20003f0e808 */
[----:B------:R-:W-:Y:S01]  /*1590*/  IMAD R16, R16, UR47, R19 ;  /* 0x0000002f10107c24 */ /* 0x000fe2000f8e0213 */
[----:B------:R-:W-:Y:S02]  /*15a0*/  ISETP.GE.AND P1, PT, R11, RZ, PT ;  /* 0x000000ff0b00720c */ /* 0x000fe40003f26270 */
[----:B------:R-:W-:Y:S02]  /*15b0*/  @!P4 IADD3 R25, PT, PT, -R25, RZ, RZ ;  /* 0x000000ff1919c210 */ /* 0x000fe40007ffe1ff */
[----:B------:R-:W-:Y:S02]  /*15c0*/  LEA.HI R16, R16, R16, RZ, 0x1 ;  /* 0x0000001010107211 */ /* 0x000fe400078f08ff */
[----:B------:R-:W-:Y:S01]  /*15d0*/  SEL R25, R9, R25, !P3 ;  /* 0x0000001909197207 */ /* 0x000fe20005800000 */
[----:B------:R-:W-:Y:S01]  /*15e0*/  @P2 VIADD R18, R18, 0x1 ;  /* 0x0000000112122836 */ /* 0x000fe20000000000 */
[----:B------:R-:W-:-:S02]  /*15f0*/  SHF.R.S32.HI R17, RZ, 0x1, R16 ;  /* 0x00000001ff117819 */ /* 0x000fc40000011410 */
[----:B------:R-:W-:Y:S02]  /*1600*/  IADD3 R24, PT, PT, -R25, RZ, RZ ;  /* 0x000000ff19187210 */ /* 0x000fe40007ffe1ff */
[----:B------:R-:W-:Y:S01]  /*1610*/  SEL R2, R2, RZ, !P0 ;  /* 0x000000ff02027207 */ /* 0x000fe20004000000 */
[----:B------:R-:W-:Y:S01]  /*1620*/  IMAD.WIDE R16, R17, 0x2, R12 ;  /* 0x0000000211107825 */ /* 0x000fe200078e020c */
[----:B------:R-:W-:Y:S02]  /*1630*/  @!P1 IADD3 R18, PT, PT, -R18, RZ, RZ ;  /* 0x000000ff12129210 */ /* 0x000fe40007ffe1ff */
[----:B------:R-:W-:Y:S01]  /*1640*/  PLOP3.LUT P2, PT, PT, PT, UP1, 0x40, 0x4 ;  /* 0x000000000004781c */ /* 0x000fe20003f4e818 */
[----:B------:R-:W-:Y:S01]  /*1650*/  IMAD R11, R24, UR57, R15 ;  /* 0x00000039180b7c24 */ /* 0x000fe2000f8e020f */
[----:B------:R-:W-:Y:S01]  /*1660*/  SEL R15, R7, R18, !P6 ;  /* 0x00000012070f7207 */ /* 0x000fe20007000000 */
[----:B------:R-:W-:Y:S01]  /*1670*/  IMAD R19, R2, UR44, RZ ;  /* 0x0000002c02137c24 */ /* 0x000fe2000f8e02ff */
[----:B------:R0:W4:Y:S01]  /*1680*/  LDG.E.U16 R27, desc[UR14][R16.64] ;  /* 0x0000000e101b7981 */ /* 0x000122000c1e1500 */
[----:B------:R-:W-:-:S02]  /*1690*/  PLOP3.LUT P0, PT, PT, PT, UP3, 0x40, 0x4 ;  /* 0x000000000004781c */ /* 0x000fc40003f0e838 */
[----:B------:R-:W-:Y:S01]  /*16a0*/  IMAD.MOV R2, RZ, RZ, -R15 ;  /* 0x000000ffff027224 */ /* 0x000fe200078e0a0f */
[----:B------:R-:W-:Y:S02]  /*16b0*/  SEL R10, R10, RZ, !P2 ;  /* 0x000000ff0a0a7207 */ /* 0x000fe40005000000 */
[----:B------:R-:W-:Y:S02]  /*16c0*/  SEL R25, R25, RZ, !P0 ;  /* 0x000000ff19197207 */ /* 0x000fe40004000000 */
[----:B------:R-:W-:Y:S01]  /*16d0*/  PLOP3.LUT P1, PT, PT, PT, UP2, 0x40, 0x4 ;  /* 0x000000000004781c */ /* 0x000fe20003f2e828 */
[----:B------:R-:W-:Y:S01]  /*16e0*/  IMAD R10, R10, UR45, R19 ;  /* 0x0000002d0a0a7c24 */ /* 0x000fe2000f8e0213 */
[----:B------:R-:W-:Y:S01]  /*16f0*/  R2UR UR16, R22 ;  /* 0x00000000161072ca */ /* 0x000fe200000e0000 */
[----:B0-----:R-:W-:Y:S01]  /*1700*/  IMAD R17, R2, UR56, R3 ;  /* 0x0000003802117c24 */ /* 0x001fe2000f8e0203 */
[----:B------:R-:W-:Y:S01]  /*1710*/  SEL R11, R11, RZ, !P1 ;  /* 0x000000ff0b0b7207 */ /* 0x000fe20004800000 */
[----:B------:R-:W-:Y:S01]  /*1720*/  IMAD R10, R25, UR46, R10 ;  /* 0x0000002e190a7c24 */ /* 0x000fe2000f8e020a */
[----:B------:R-:W0:Y:S01]  /*1730*/  LDC.64 R2, c[0x0][0x380] ;  /* 0x0000e000ff027b82 */ /* 0x000e220000000a00 */
[----:B--2---:R-:W-:-:S02]  /*1740*/  PRMT R16, R6, 0x7771, RZ ;  /* 0x0000777106107816 */ /* 0x004fc400000000ff */
[----:B------:R-:W-:Y:S01]  /*1750*/  IABS R24, R17 ;  /* 0x0000001100187213 */ /* 0x000fe20000000000 */
[----:B------:R-:W-:Y:S01]  /*1760*/  IMAD R10, R11, UR47, R10 ;  /* 0x0000002f0b0a7c24 */ /* 0x000fe2000f8e020a */
[----:B------:R-:W-:Y:S02]  /*1770*/  ISETP.NE.AND P4, PT, R16, RZ, PT ;  /* 0x000000ff1000720c */ /* 0x000fe40003f85270 */
[----:B------:R-:W-:Y:S01]  /*1780*/  R2UR UR17, R23 ;  /* 0x00000000171172ca */ /* 0x000fe200000e0000 */
[----:B------:R-:W-:Y:S01]  /*1790*/  IMAD.HI.U32 R25, R24, UR5, RZ ;  /* 0x0000000518197c27 */ /* 0x000fe2000f8e00ff */
[----:B------:R-:W-:-:S04]  /*17a0*/  LEA.HI R10, R10, R10, RZ, 0x1 ;  /* 0x0000000a0a0a7211 */ /* 0x000fc800078f08ff */
[----:B------:R-:W-:Y:S02]  /*17b0*/  IADD3 R35, PT, PT, -R25, RZ, RZ ;  /* 0x000000ff19237210 */ /* 0x000fe40007ffe1ff */
[----:B------:R-:W-:Y:S02]  /*17c0*/  SHF.R.S32.HI R19, RZ, 0x1, R10 ;  /* 0x00000001ff137819 */ /* 0x000fe4000001140a */
[----:B------:R-:W-:Y:S01]  /*17d0*/  LEA.HI R10, R21, R21, RZ, 0x1 ;  /* 0x00000015150a7211 */ /* 0x000fe200078f08ff */
[----:B------:R-:W-:Y:S01]  /*17e0*/  IMAD R24, R35, UR12, R24 ;  /* 0x0000000c23187c24 */ /* 0x000fe2000f8e0218 */
[----:B------:R-:W-:Y:S01]  /*17f0*/  @P4 R2UR UR14, R22 ;  /* 0x00000000160e42ca */ /* 0x000fe200000e0000 */
[----:B------:R-:W-:Y:S01]  /*1800*/  IMAD.WIDE R18, R19, 0x2, R12 ;  /* 0x0000000213127825 */ /* 0x000fe200078e020c */
[----:B------:R-:W-:Y:S02]  /*1810*/  @P4 R2UR UR15, R23 ;  /* 0x00000000170f42ca */ /* 0x000fe400000e0000 */
[----:B------:R-:W-:-:S02]  /*1820*/  ISETP.LT.U32.AND P2, PT, R24, UR12, PT ;  /* 0x0000000c18007c0c */ /* 0x000fc4000bf41070 */
[----:B------:R-:W-:Y:S01]  /*1830*/  SHF.R.S32.HI R11, RZ, 0x1, R10 ;  /* 0x00000001ff0b7819 */ /* 0x000fe2000001140a */
[----:B------:R1:W2:Y:S01]  /*1840*/  LDG.E.U16 R33, desc[UR16][R18.64] ;  /* 0x0000001012217981 */ /* 0x0002a2000c1e1500 */
[----:B---3--:R-:W-:-:S03]  /*1850*/  PRMT R16, R26, 0x7771, RZ ;  /* 0x000077711a107816 */ /* 0x008fc600000000ff */
[----:B0-----:R-:W-:Y:S01]  /*1860*/  IMAD.WIDE R10, R11, 0x8, R2 ;  /* 0x000000080b0a7825 */ /* 0x001fe200078e0202 */
[----:B------:R-:W-:Y:S02]  /*1870*/  LEA.HI R4, R4, R4, RZ, 0x1 ;  /* 0x0000000404047211 */ /* 0x000fe400078f08ff */
[----:B------:R-:W-:Y:S02]  /*1880*/  ISETP.NE.AND P0, PT, R16, RZ, PT ;  /* 0x000000ff1000720c */ /* 0x000fe40003f05270 */
[----:B------:R-:W3:Y:S01]  /*1890*/  @P4 LDG.E R16, desc[UR14][R10.64+0x4] ;  /* 0x0000040e0a104981 */ /* 0x000ee2000c1e1900 */
[----:B------:R-:W-:Y:S01]  /*18a0*/  @!P2 VIADD R24, R24, -UR12 ;  /* 0x8000000c1818ac36 */ /* 0x000fe20008000000 */
[----:B-1----:R-:W-:Y:S02]  /*18b0*/  SHF.R.S32.HI R19, RZ, 0x1, R4 ;  /* 0x00000001ff137819 */ /* 0x002fe40000011404 */
[----:B------:R-:W-:Y:S02]  /*18c0*/  LOP3.LUT R4, R17, UR57, RZ, 0x3c, !PT ;  /* 0x0000003911047c12 */ /* 0x000fe4000f8e3cff */
[----:B------:R-:W-:Y:S01]  /*18d0*/  ISETP.GE.U32.AND P1, PT, R24, UR12, PT ;  /* 0x0000000c18007c0c */ /* 0x000fe2000bf26070 */
[----:B------:R-:W-:Y:S01]  /*18e0*/  IMAD.WIDE R18, R19, 0x8, R2 ;  /* 0x0000000813127825 */ /* 0x000fe200078e0202 */
[----:B------:R-:W-:-:S02]  /*18f0*/  @!P2 IADD3 R25, PT, PT, R25, 0x1, RZ ;  /* 0x000000011919a810 */ /* 0x000fc40007ffe0ff */
[----:B------:R-:W-:Y:S02]  /*1900*/  ISETP.GE.AND P2, PT, R4, RZ, PT ;  /* 0x000000ff0400720c */ /* 0x000fe40003f46270 */
[----:B------:R-:W-:Y:S02]  /*1910*/  @P0 R2UR UR14, R22 ;  /* 0x00000000160e02ca */ /* 0x000fe400000e0000 */
[----:B------:R-:W-:-:S05]  /*1920*/  @P0 R2UR UR15, R23 ;  /* 0x00000000170f02ca */ /* 0x000fca00000e0000 */
[----:B------:R-:W-:-:S05]  /*1930*/  @P1 VIADD R25, R25, 0x1 ;  /* 0x0000000119191836 */ /* 0x000fca0000000000 */
[----:B------:R-:W-:Y:S02]  /*1940*/  @!P2 IADD3 R25, PT, PT, -R25, RZ, RZ ;  /* 0x000000ff1919a210 */ /* 0x000fe40007ffe1ff */
[----:B------:R-:W-:Y:S01]  /*1950*/  PLOP3.LUT P2, PT, PT, PT, UP0, 0x40, 0x4 ;  /* 0x000000000004781c */ /* 0x000fe20003f4e808 */
[----:B------:R-:W5:Y:S01]  /*1960*/  @P0 LDG.E R24, desc[UR14][R18.64+0x4] ;  /* 0x0000040e12180981 */ /* 0x000f62000c1e1900 */
        /* <DEDUP_REMOVED lines=10> */
[----:B------:R-:W-:Y:S01]  /*1a10*/  IMAD R4, R15, UR45, R4 ;  /* 0x0000002d0f047c24 */ /* 0x000fe2000f8e0204 */
[----:B------:R-:W-:Y:S01]  /*1a20*/  R2UR UR14, R22 ;  /* 0x00000000160e72ca */ /* 0x000fe200000e0000 */
[----:B------:R-:W0:Y:S01]  /*1a30*/  LDCU UR6, c[0x0][0x3f0] ;  /* 0x00007e00ff0677ac */ /* 0x000e220008000800 */
[----:B------:R-:W-:Y:S01]  /*1a40*/  SEL R17, R17, RZ, !P1 ;  /* 0x000000ff11117207 */ /* 0x000fe20004800000 */
[----:B------:R-:W-:Y:S01]  /*1a50*/  IMAD R4, R25, UR46, R4 ;  /* 0x0000002e19047c24 */ /* 0x000fe2000f8e0204 */
[----:B------:R-:W-:Y:S01]  /*1a60*/  R2UR UR15, R23 ;  /* 0x00000000170f72ca */ /* 0x000fe200000e0000 */
[----:B------:R-:W5:Y:S02]  /*1a70*/  LDG.E R19, desc[UR16][R18.64] ;  /* 0x0000001012137981 */ /* 0x000f64000c1e1900 */
[----:B------:R-:W-:-:S05]  /*1a80*/  IMAD R4, R17, UR47, R4 ;  /* 0x0000002f11047c24 */ /* 0x000fca000f8e0204 */
[----:B------:R-:W-:-:S04]  /*1a90*/  LEA.HI R4, R4, R4, RZ, 0x1 ;  /* 0x0000000404047211 */ /* 0x000fc800078f08ff */
[----:B------:R-:W-:Y:S01]  /*1aa0*/  SHF.R.S32.HI R35, RZ, 0x1, R4 ;  /* 0x00000001ff237819 */ /* 0x000fe20000011404 */
[----:B------:R1:W5:Y:S04]  /*1ab0*/  LDG.E R11, desc[UR14][R10.64] ;  /* 0x0000000e0a0b7981 */ /* 0x000368000c1e1900 */
[----:B------:R-:W-:-:S05]  /*1ac0*/  IMAD.WIDE R34, R35, 0x2, R12 ;  /* 0x0000000223227825 */ /* 0x000fca00078e020c */
[----:B------:R-:W5:Y:S01]  /*1ad0*/  LDG.E.U16 R32, desc[UR14][R34.64] ;  /* 0x0000000e22207981 */ /* 0x000f62000c1e1500 */
[----:B------:R-:W-:Y:S02]  /*1ae0*/  LEA.HI R14, R14, R14, RZ, 0x1 ;  /* 0x0000000e0e0e7211 */ /* 0x000fe400078f08ff */
[----:B------:R-:W-:-:S04]  /*1af0*/  PRMT R6, R6, 0x7770, RZ ;  /* 0x0000777006067816 */ /* 0x000fc800000000ff */
[----:B------:R-:W-:Y:S01]  /*1b00*/  ISETP.NE.AND P5, PT, R6, RZ, PT ;  /* 0x000000ff0600720c */ /* 0x000fe20003fa5270 */
[----:B0-----:R-:W-:Y:S01]  /*1b10*/  IMAD.U32 R6, RZ, RZ, UR6 ;  /* 0x00000006ff067e24 */ /* 0x001fe2000f8e00ff */
[----:B------:R-:W-:-:S04]  /*1b20*/  LEA.HI R20, R20, R20, RZ, 0x1 ;  /* 0x0000001414147211 */ /* 0x000fc800078f08ff */
[----:B------:R-:W-:Y:S02]  /*1b30*/  SHF.R.S32.HI R25, RZ, 0x1, R20 ;  /* 0x00000001ff197819 */ /* 0x000fe40000011414 */
[----:B----4-:R-:W-:-:S04]  /*1b40*/  PRMT R4, R27, 0x7771, RZ ;  /* 0x000077711b047816 */ /* 0x010fc800000000ff */
[----:B------:R-:W-:Y:S02]  /*1b50*/  ISETP.NE.AND P2, PT, R4, RZ, PT ;  /* 0x000000ff0400720c */ /* 0x000fe40003f45270 */
[----:B------:R-:W0:Y:S11]  /*1b60*/  LDC.64 R4, c[0x0][0x3f0] ;  /* 0x0000fc00ff047b82 */ /* 0x000e360000000a00 */
[----:B------:R-:W-:-:S02]  /*1b70*/  @P2 R2UR UR18, R22 ;  /* 0x00000000161222ca */ /* 0x000fc400000e0000 */
[----:B------:R-:W-:Y:S02]  /*1b80*/  @P2 R2UR UR19, R23 ;  /* 0x00000000171322ca */ /* 0x000fe400000e0000 */
[----:B0-----:R-:W-:Y:S02]  /*1b90*/  R2UR UR4, R5 ;  /* 0x00000000050472ca */ /* 0x001fe400000e0000 */
[----:B------:R-:W-:Y:S02]  /*1ba0*/  LEA.HI R5, R8, R8, RZ, 0x1 ;  /* 0x0000000808057211 */ /* 0x000fe400078f08ff */
[----:B------:R-:W-:Y:S02]  /*1bb0*/  MOV R8, UR6 ;  /* 0x0000000600087c02 */ /* 0x000fe40008000f00 */
[----:B------:R-:W-:Y:S02]  /*1bc0*/  SHF.R.S32.HI R5, RZ, 0x1, R5 ;  /* 0x00000001ff057819 */ /* 0x000fe40000011405 */
[----:B--2---:R-:W-:-:S04]  /*1bd0*/  PRMT R15, R33, 0x7771, RZ ;  /* 0x00007771210f7816 */ /* 0x004fc800000000ff */
[----:B------:R-:W-:Y:S01]  /*1be0*/  ISETP.NE.AND P1, PT, R15, RZ, PT ;  /* 0x000000ff0f00720c */ /* 0x000fe20003f25270 */
[----:B---3--:R-:W-:Y:S01]  /*1bf0*/  @P4 FMUL R8, R16, UR4 ;  /* 0x0000000410084c20 */ /* 0x008fe20008400000 */
[----:B------:R-:W-:-:S05]  /*1c00*/  IMAD.WIDE R16, R5, 0x8, R2 ;  /* 0x0000000805107825 */ /* 0x000fca00078e0202 */
[----:B------:R-:W2:Y:S01]  /*1c10*/  @P2 LDG.E R35, desc[UR18][R16.64+0x4] ;  /* 0x0000041210232981 */ /* 0x000ea2000c1e1900 */
[----:B------:R-:W-:-:S05]  /*1c20*/  SHF.R.S32.HI R15, RZ, 0x1, R14 ;  /* 0x00000001ff0f7819 */ /* 0x000fca000001140e */
[----:B------:R-:W-:Y:S02]  /*1c30*/  @P1 R2UR UR18, R22 ;  /* 0x00000000161212ca */ /* 0x000fe400000e0000 */
[----:B------:R-:W-:Y:S01]  /*1c40*/  @P1 R2UR UR19, R23 ;  /* 0x00000000171312ca */ /* 0x000fe200000e0000 */
[----:B------:R-:W-:-:S12]  /*1c50*/  IMAD.WIDE R14, R15, 0x8, R2 ;  /* 0x000000080f0e7825 */ /* 0x000fd800078e0202 */
[----:B------:R-:W3:Y:S01]  /*1c60*/  @P1 LDG.E R34, desc[UR18][R14.64+0x4] ;  /* 0x000004120e221981 */ /* 0x000ee2000c1e1900 */
[----:B-----5:R-:W-:Y:S01]  /*1c70*/  @P0 FMUL R6, R24, UR4 ;  /* 0x0000000418060c20 */ /* 0x020fe20008400000 */
[----:B------:R-:W-:Y:S01]  /*1c80*/  IMAD.WIDE R24, R25, 0x8, R2 ;  /* 0x0000000819187825 */ /* 0x000fe200078e0202 */
[----:B------:R-:W-:-:S04]  /*1c90*/  PRMT R5, R32, 0x7771, RZ ;  /* 0x0000777120057816 */ /* 0x000fc800000000ff */
[----:B------:R-:W-:-:S13]  /*1ca0*/  ISETP.NE.AND P0, PT, R5, RZ, PT ;  /* 0x000000ff0500720c */ /* 0x000fda0003f05270 */
[----:B------:R-:W-:Y:S02]  /*1cb0*/  @P0 R2UR UR14, R22 ;  /* 0x00000000160e02ca */ /* 0x000fe400000e0000 */
[----:B------:R-:W-:-:S13]  /*1cc0*/  @P0 R2UR UR15, R23 ;  /* 0x00000000170f02ca */ /* 0x000fda00000e0000 */
[----:B------:R-:W4:Y:S01]  /*1cd0*/  @P0 LDG.E R18, desc[UR14][R24.64+0x4] ;  /* 0x0000040e18120981 */ /* 0x000f22000c1e1900 */
[----:B------:R-:W-:Y:S01]  /*1ce0*/  R2UR UR14, R22 ;  /* 0x00000000160e72ca */ /* 0x000fe200000e0000 */
[----:B------:R-:W-:Y:S01]  /*1cf0*/  VIADD R5, R21, 0x140 ;  /* 0x0000014015057836 */ /* 0x000fe20000000000 */
[----:B------:R-:W-:Y:S02]  /*1d00*/  R2UR UR15, R23 ;  /* 0x00000000170f72ca */ /* 0x000fe400000e0000 */
[----:B------:R-:W-:Y:S02]  /*1d10*/  MOV R20, UR6 ;  /* 0x0000000600147c02 */ /* 0x000fe40008000f00 */
[----:B------:R-:W-:-:S04]  /*1d20*/  PRMT R26, R26, 0x7770, RZ ;  /* 0x000077701a1a7816 */ /* 0x000fc800000000ff */
[----:B------:R-:W-:-:S05]  /*1d30*/  ISETP.NE.AND P4, PT, R26, RZ, PT ;  /* 0x000000ff1a00720c */ /* 0x000fca0003f85270 */
[----:B------:R0:W5:Y:S01]  /*1d40*/  LDG.E R17, desc[UR14][R16.64] ;  /* 0x0000000e10117981 */ /* 0x000162000c1e1900 */
[----:B-1----:R-:W-:Y:S02]  /*1d50*/  MOV R10, UR6 ;  /* 0x00000006000a7c02 */ /* 0x002fe40008000f00 */
[----:B------:R-:W-:Y:S01]  /*1d60*/  PRMT R27, R27, 0x7770, RZ ;  /* 0x000077701b1b7816 */ /* 0x000fe200000000ff */
[----:B--2---:R-:W-:Y:S01]  /*1d70*/  @P2 FMUL R20, R35, UR4 ;  /* 0x0000000423142c20 */ /* 0x004fe20008400000 */
[----:B------:R-:W-:-:S05]  /*1d80*/  IABS R35, R5 ;  /* 0x0000000500237213 */ /* 0x000fca0000000000 */
[----:B------:R-:W-:-:S04]  /*1d90*/  IMAD.HI.U32 R26, R35, UR7, RZ ;  /* 0x00000007231a7c27 */ /* 0x000fc8000f8e00ff */
[----:B0-----:R-:W-:-:S04]  /*1da0*/  IMAD.MOV R16, RZ, RZ, -R26 ;  /* 0x000000ffff107224 */ /* 0x001fc800078e0a1a */
        /* <DEDUP_REMOVED lines=11> */
[----:B------:R-:W-:-:S04]  /*1e60*/  SEL R34, R0, R26, !P2 ;  /* 0x0000001a00227207 */ /* 0x000fc80005000000 */
[----:B------:R-:W-:-:S05]  /*1e70*/  IADD3 R16, PT, PT, -R34, RZ, RZ ;  /* 0x000000ff22107210 */ /* 0x000fca0007ffe1ff */
[----:B------:R-:W-:Y:S02]  /*1e80*/  IMAD R35, R16, UR55, R5 ;  /* 0x0000003710237c24 */ /* 0x000fe4000f8e0205 */
[----:B------:R-:W-:-:S03]  /*1e90*/  IMAD.U32 R16, RZ, RZ, UR6 ;  /* 0x00000006ff107e24 */ /* 0x000fc6000f8e00ff */
[----:B------:R-:W-:Y:S02]  /*1ea0*/  IABS R26, R35 ;  /* 0x00000023001a7213 */ /* 0x000fe40000000000 */
[----:B------:R-:W-:Y:S01]  /*1eb0*/  ISETP.NE.AND P1, PT, R27, RZ, PT ;  /* 0x000000ff1b00720c */ /* 0x000fe20003f25270 */
[----:B----4-:R-:W-:Y:S02]  /*1ec0*/  @P0 FMUL R16, R18, UR4 ;  /* 0x0000000412100c20 */ /* 0x010fe40008400000 */
        /* <DEDUP_REMOVED lines=54> */
[----:B------:R-:W-:Y:S02]  /*2230*/  PRMT R33, R33, 0x7770, RZ ;  /* 0x0000777021217816 */ /* 0x000fe400000000ff */
[----:B------:R-:W-:Y:S02]  /*2240*/  IADD3 R35, PT, PT, R21, 0x180, RZ ;  /* 0x0000018015237810 */ /* 0x000fe40007ffe0ff */
[----:B------:R-:W-:Y:S02]  /*2250*/  ISETP.NE.AND P2, PT, R33, RZ, PT ;  /* 0x000000ff2100720c */ /* 0x000fe40003f45270 */
[----:B------:R-:W-:Y:S01]  /*2260*/  IABS R33, R35 ;  /* 0x0000002300217213 */ /* 0x000fe20000000000 */
[----:B------:R-:W-:Y:S01]  /*2270*/  IMAD.U32 R18, RZ, RZ, UR6 ;  /* 0x00000006ff127e24 */ /* 0x000fe2000f8e00ff */
[----:B------:R-:W-:Y:S02]  /*2280*/  R2UR UR14, R22 ;  /* 0x00000000160e72ca */ /* 0x000fe400000e0000 */
[----:B------:R-:W-:-:S13]  /*2290*/  R2UR UR15, R23 ;  /* 0x00000000170f72ca */ /* 0x000fda00000e0000 */
[----:B------:R-:W3:Y:S04]  /*22a0*/  LDG.E R24, desc[UR14][R24.64] ;  /* 0x0000000e18187981 */ /* 0x000ee8000c1e1900 */
[----:B------:R-:W4:Y:S01]  /*22b0*/  LDG.E R25, desc[UR14][R26.64] ;  /* 0x0000000e1a197981 */ /* 0x000f22000c1e1900 */
[----:B------:R-:W-:Y:S01]  /*22c0*/  PRMT R32, R32, 0x7770, RZ ;  /* 0x0000777020207816 */ /* 0x000fe200000000ff */
[----:B------:R-:W-:Y:S02]  /*22d0*/  VIADD R21, R21, 0x1c0 ;  /* 0x000001c015157836 */ /* 0x000fe40000000000 */
[----:B--2---:R-:W-:Y:S01]  /*22e0*/  @P0 FMUL R18, R5, UR4 ;  /* 0x0000000405120c20 */ /* 0x004fe20008400000 */
        /* <DEDUP_REMOVED lines=10> */
[----:B------:R0:W2:Y:S11]  /*2390*/  LDG.E R33, desc[UR14][R14.64] ;  /* 0x0000000e0e217981 */ /* 0x0000b6000c1e1900 */
        /* <DEDUP_REMOVED lines=32> */
[----:B------:R-:W-:Y:S02]  /*25a0*/  ISETP.NE.AND P0, PT, R32, RZ, PT ;  /* 0x000000ff2000720c */ /* 0x000fe40003f05270 */
        /* <DEDUP_REMOVED lines=12> */
[----:B------:R-:W-:-:S07]  /*2670*/  SEL R15, R9, R15, !P3 ;  /* 0x0000000f090f7207 */ /* 0x000fce0005800000 */
[----:B------:R-:W-:Y:S01]  /*2680*/  @!P6 IMAD.MOV R37, RZ, RZ, -R37 ;  /* 0x000000ffff25e224 */ /* 0x000fe200078e0a25 */
[----:B------:R-:W-:-:S04]  /*2690*/  PLOP3.LUT P6, PT, PT, PT, UP0, 0x40, 0x4 ;  /* 0x000000000004781c */ /* 0x000fc80003fce808 */
[----:B------:R-:W-:Y:S02]  /*26a0*/  SEL R27, R5, RZ, !P6 ;  /* 0x000000ff051b7207 */ /* 0x000fe40007000000 */
[----:B------:R-:W-:Y:S02]  /*26b0*/  PLOP3.LUT P6, PT, PT, PT, UP1, 0x40, 0x4 ;  /* 0x000000000004781c */ /* 0x000fe40003fce818 */
[----:B------:R-:W-:Y:S02]  /*26c0*/  IADD3 R26, PT, PT, -R15, RZ, RZ ;  /* 0x000000ff0f1a7210 */ /* 0x000fe40007ffe1ff */
[----:B------:R-:W-:Y:S02]  /*26d0*/  SEL R14, R14, RZ, !P6 ;  /* 0x000000ff0e0e7207 */ /* 0x000fe40007000000 */
[----:B------:R-:W-:Y:S01]  /*26e0*/  PLOP3.LUT P6, PT, PT, PT, UP3, 0x40, 0x4 ;  /* 0x000000000004781c */ /* 0x000fe20003fce838 */
[----:B------:R-:W-:-:S03]  /*26f0*/  IMAD R26, R26, UR57, R39 ;  /* 0x000000391a1a7c24 */ /* 0x000fc6000f8e0227 */
[----:B------:R-:W-:Y:S02]  /*2700*/  SEL R15, R15, RZ, !P6 ;  /* 0x000000ff0f0f7207 */ /* 0x000fe40007000000 */
[----:B------:R-:W-:-:S04]  /*2710*/  PLOP3.LUT P6, PT, PT, PT, UP2, 0x40, 0x4 ;  /* 0x000000000004781c */ /* 0x000fc80003fce828 */
[----:B------:R-:W-:Y:S02]  /*2720*/  SEL R26, R26, RZ, !P6 ;  /* 0x000000ff1a1a7207 */ /* 0x000fe40007000000 */
[----:B------:R-:W-:-:S04]  /*2730*/  ISETP.NE.AND P6, PT, RZ, UR55, PT ;  /* 0x00000037ff007c0c */ /* 0x000fc8000bfc5270 */
[----:B------:R-:W-:Y:S01]  /*2740*/  SEL R37, R0, R37, !P6 ;  /* 0x0000002500257207 */ /* 0x000fe20007000000 */
[----:B------:R-:W-:-:S03]  /*2750*/  IMAD R27, R27, UR44, RZ ;  /* 0x0000002c1b1b7c24 */ /* 0x000fc6000f8e02ff */
[----:B------:R-:W-:Y:S01]  /*2760*/  IADD3 R0, PT, PT, -R37, RZ, RZ ;  /* 0x000000ff25007210 */ /* 0x000fe20007ffe1ff */
[----:B------:R-:W-:-:S04]  /*2770*/  IMAD R14, R14, UR45, R27 ;  /* 0x0000002d0e0e7c24 */ /* 0x000fc8000f8e021b */
[----:B------:R-:W-:Y:S02]  /*2780*/  IMAD R27, R0, UR55, R21 ;  /* 0x00000037001b7c24 */ /* 0x000fe4000f8e0215 */
[----:B------:R-:W-:-:S03]  /*2790*/  FMUL R5, R11, UR4 ;  /* 0x000000040b057c20 */ /* 0x000fc60008400000 */
[----:B------:R-:W-:Y:S01]  /*27a0*/  IABS R11, R27 ;  /* 0x0000001b000b7213 */ /* 0x000fe20000000000 */
[----:B------:R-:W-:-:S04]  /*27b0*/  IMAD R15, R15, UR46, R14 ;  /* 0x0000002e0f0f7c24 */ /* 0x000fc8000f8e020e */
[----:B------:R-:W-:-:S04]  /*27c0*/  IMAD.HI.U32 R0, R11, UR9, RZ ;  /* 0x000000090b007c27 */ /* 0x000fc8000f8e00ff */
[----:B------:R-:W-:Y:S02]  /*27d0*/  IMAD R15, R26, UR47, R15 ;  /* 0x0000002f1a0f7c24 */ /* 0x000fe4000f8e020f */
[----:B------:R-:W-:-:S04]  /*27e0*/  IMAD.MOV R26, RZ, RZ, -R0 ;  /* 0x000000ffff1a7224 */ /* 0x000fc800078e0a00 */
[----:B------:R-:W-:Y:S01]  /*27f0*/  IMAD R11, R26, UR10, R11 ;  /* 0x0000000a1a0b7c24 */ /* 0x000fe2000f8e020b */
[----:B------:R-:W-:-:S04]  /*2800*/  FSEL R5, R5, R4, P5 ;  /* 0x0000000405057208 */ /* 0x000fc80002800000 */
        /* <DEDUP_REMOVED lines=11> */
[----:B------:R-:W-:Y:S01]  /*28c0*/  IMAD R38, R0, UR56, R27 ;  /* 0x0000003800267c24 */ /* 0x000fe2000f8e021b */
[----:B------:R-:W-:-:S04]  /*28d0*/  LEA.HI R15, R15, R15, RZ, 0x1 ;  /* 0x0000000f0f0f7211 */ /* 0x000fc800078f08ff */
[----:B------:R-:W-:Y:S02]  /*28e0*/  IABS R7, R38 ;  /* 0x0000002600077213 */ /* 0x000fe40000000000 */
[----:B------:R-:W-:-:S03]  /*28f0*/  SHF.R.S32.HI R15, RZ, 0x1, R15 ;  /* 0x00000001ff0f7819 */ /* 0x000fc6000001140f */
[----:B------:R-:W-:-:S04]  /*2900*/  IMAD.HI.U32 R0, R7, UR5, RZ ;  /* 0x0000000507007c27 */ /* 0x000fc8000f8e00ff */
[----:B------:R-:W-:Y:S02]  /*2910*/  IMAD.MOV R26, RZ, RZ, -R0 ;  /* 0x000000ffff1a7224 */ /* 0x000fe400078e0a00 */
[----:B------:R-:W-:Y:S01]  /*2920*/  IMAD.WIDE R14, R15, 0x2, R12 ;  /* 0x000000020f0e7825 */ /* 0x000fe200078e020c */
[----:B------:R-:W-:-:S03]  /*2930*/  PLOP3.LUT P6, PT, PT, PT, UP0, 0x40, 0x4 ;  /* 0x000000000004781c */ /* 0x000fc60003fce808 */
[----:B------:R-:W-:Y:S02]  /*2940*/  IMAD R7, R26, UR12, R7 ;  /* 0x0000000c1a077c24 */ /* 0x000fe4000f8e0207 */
[----:B------:R0:W5:Y:S02]  /*2950*/  LDG.E.U16 R14, desc[UR14][R14.64] ;  /* 0x0000000e0e0e7981 */ /* 0x000164000c1e1500 */
[----:B0-----:R-:W-:Y:S02]  /*2960*/  SEL R15, R37, RZ, !P6 ;  /* 0x000000ff250f7207 */ /* 0x001fe40007000000 */
[----:B------:R-:W-:-:S13]  /*2970*/  ISETP.LT.U32.AND P6, PT, R7, UR12, PT ;  /* 0x0000000c07007c0c */ /* 0x000fda000bfc1070 */
[----:B------:R-:W-:Y:S01]  /*2980*/  @!P6 VIADD R7, R7, -UR12 ;  /* 0x8000000c0707ec36 */ /* 0x000fe20008000000 */
[----:B------:R-:W-:-:S04]  /*2990*/  @!P6 IADD3 R0, PT, PT, R0, 0x1, RZ ;  /* 0x000000010000e810 */ /* 0x000fc80007ffe0ff */
[----:B------:R-:W-:Y:S02]  /*29a0*/  ISETP.GE.U32.AND P6, PT, R7, UR12, PT ;  /* 0x0000000c07007c0c */ /* 0x000fe4000bfc6070 */
[----:B------:R-:W-:-:S11]  /*29b0*/  LOP3.LUT R7, R38, UR57, RZ, 0x3c, !PT ;  /* 0x0000003926077c12 */ /* 0x000fd6000f8e3cff */
[----:B------:R-:W-:Y:S02]  /*29c0*/  @P6 IADD3 R0, PT, PT, R0, 0x1, RZ ;  /* 0x0000000100006810 */ /* 0x000fe40007ffe0ff */
[----:B------:R-:W-:-:S03]  /*29d0*/  ISETP.GE.AND P6, PT, R7, RZ, PT ;  /* 0x000000ff0700720c */ /* 0x000fc60003fc6270 */
[----:B------:R-:W-:-:S10]  /*29e0*/  IMAD.MOV.U32 R32, RZ, RZ, R0 ;  /* 0x000000ffff207224 */ /* 0x000fd400078e0000 */
[----:B------:R-:W-:-:S04]  /*29f0*/  @!P6 IADD3 R32, PT, PT, -R32, RZ, RZ ;  /* 0x000000ff2020e210 */ /* 0x000fc80007ffe1ff */
[----:B------:R-:W-:Y:S02]  /*2a00*/  SEL R9, R9, R32, !P3 ;  /* 0x0000002009097207 */ /* 0x000fe40005800000 */
[----:B------:R-:W-:Y:S01]  /*2a10*/  PLOP3.LUT P3, PT, PT, PT, UP1, 0x40, 0x4 ;  /* 0x000000000004781c */ /* 0x000fe20003f6e818 */
[----:B------:R-:W-:Y:S02]  /*2a20*/  IMAD R15, R15, UR44, RZ ;  /* 0x0000002c0f0f7c24 */ /* 0x000fe4000f8e02ff */
[----:B------:R-:W-:Y:S01]  /*2a30*/  IMAD.MOV R7, RZ, RZ, -R9 ;  /* 0x000000ffff077224 */ /* 0x000fe200078e0a09 */
[----:B------:R-:W-:Y:S02]  /*2a40*/  SEL R32, R36, RZ, !P3 ;  /* 0x000000ff24207207 */ /* 0x000fe40005800000 */
        /* <DEDUP_REMOVED lines=8> */
[----:B------:R-:W-:Y:S02]  /*2ad0*/  R2UR UR8, R22 ;  /* 0x00000000160872ca */ /* 0x000fe400000e0000 */
[----:B------:R-:W-:Y:S02]  /*2ae0*/  R2UR UR9, R23 ;  /* 0x00000000170972ca */ /* 0x000fe400000e0000 */
[----:B------:R-:W-:-:S04]  /*2af0*/  LEA.HI R7, R7, R7, RZ, 0x1 ;  /* 0x0000000707077211 */ /* 0x000fc800078f08ff */
[----:B------:R-:W-:-:S05]  /*2b00*/  SHF.R.S32.HI R7, RZ, 0x1, R7 ;  /* 0x00000001ff077819 */ /* 0x000fca0000011407 */
[----:B------:R-:W-:-:S06]  /*2b10*/  IMAD.WIDE R12, R7, 0x2, R12 ;  /* 0x00000002070c7825 */ /* 0x000fcc00078e020c */
[----:B------:R-:W3:Y:S01]  /*2b20*/  LDG.E.U16 R13, desc[UR8][R12.64] ;  /* 0x000000080c0d7981 */ /* 0x000ee2000c1e1500 */
[----:B------:R-:W-:-:S04]  /*2b30*/  LEA.HI R35, R35, R35, RZ, 0x1 ;  /* 0x0000002323237211 */ /* 0x000fc800078f08ff */
[----:B------:R-:W-:-:S05]  /*2b40*/  SHF.R.S32.HI R27, RZ, 0x1, R35 ;  /* 0x00000001ff1b7819 */ /* 0x000fca0000011423 */
[----:B------:R-:W-:Y:S01]  /*2b50*/  IMAD.WIDE R26, R27, 0x8, R2 ;  /* 0x000000081b1a7825 */ /* 0x000fe200078e0202 */
[----:B------:R-:W-:-:S04]  /*2b60*/  LEA.HI R21, R21, R21, RZ, 0x1 ;  /* 0x0000001515157211 */ /* 0x000fc800078f08ff */
[----:B------:R-:W-:-:S05]  /*2b70*/  SHF.R.S32.HI R21, RZ, 0x1, R21 ;  /* 0x00000001ff157819 */ /* 0x000fca0000011415 */
[----:B------:R-:W-:-:S05]  /*2b80*/  IMAD.WIDE R2, R21, 0x8, R2 ;  /* 0x0000000815027825 */ /* 0x000fca00078e0202 */
[----:B------:R-:W4:Y:S01]  /*2b90*/  LDG.E R12, desc[UR8][R2.64] ;  /* 0x00000008020c7981 */ /* 0x000f22000c1e1900 */
[----:B-----5:R-:W-:-:S04]  /*2ba0*/  PRMT R11, R14, 0x7771, RZ ;  /* 0x000077710e0b7816 */ /* 0x020fc800000000ff */
[----:B------:R-:W-:Y:S02]  /*2bb0*/  ISETP.NE.AND P5, PT, R11, RZ, PT ;  /* 0x000000ff0b00720c */ /* 0x000fe40003fa5270 */
[----:B------:R-:W5:Y:S11]  /*2bc0*/  LDG.E R11, desc[UR8][R26.64] ;  /* 0x000000081a0b7981 */ /* 0x000f76000c1e1900 */
[----:B------:R-:W-:-:S02]  /*2bd0*/  @P5 R2UR UR10, R22 ;  /* 0x00000000160a52ca */ /* 0x000fc400000e0000 */
[----:B------:R-:W-:-:S13]  /*2be0*/  @P5 R2UR UR11, R23 ;  /* 0x00000000170b52ca */ /* 0x000fda00000e0000 */
[----:B------:R0:W5:Y:S01]  /*2bf0*/  @P5 LDG.E R0, desc[UR10][R26.64+0x4] ;  /* 0x0000040a1a005981 */ /* 0x000162000c1e1900 */
[----:B---3--:R-:W-:-:S04]  /*2c00*/  PRMT R9, R13, 0x7771, RZ ;  /* 0x000077710d097816 */ /* 0x008fc800000000ff */
[----:B------:R-:W-:-:S13]  /*2c10*/  ISETP.NE.AND P3, PT, R9, RZ, PT ;  /* 0x000000ff0900720c */ /* 0x000fda0003f65270 */
[----:B------:R-:W-:Y:S02]  /*2c20*/  @P3 R2UR UR10, R22 ;  /* 0x00000000160a32ca */ /* 0x000fe400000e0000 */
[----:B------:R-:W-:-:S13]  /*2c30*/  @P3 R2UR UR11, R23 ;  /* 0x00000000170b32ca */ /* 0x000fda00000e0000 */
[----:B------:R1:W3:Y:S01]  /*2c40*/  @P3 LDG.E R15, desc[UR10][R2.64+0x4] ;  /* 0x0000040a020f3981 */ /* 0x0002e2000c1e1900 */
[----:B------:R-:W-:Y:S01]  /*2c50*/  FMUL R7, R19, UR4 ;  /* 0x0000000413077c20 */ /* 0x000fe20008400000 */
[----:B------:R-:W-:Y:S01]  /*2c60*/  FMUL R17, R17, UR4 ;  /* 0x0000000411117c20 */ /* 0x000fe20008400000 */
[----:B------:R-:W-:Y:S02]  /*2c70*/  PRMT R14, R14, 0x7770, RZ ;  /* 0x000077700e0e7816 */ /* 0x000fe400000000ff */
[----:B------:R-:W-:Y:S02]  /*2c80*/  FMNMX3 R9, R5, -INF , R8, !PT ;  /* 0xff80000005097876 */ /* 0x000fe40007800008 */
[-C--:B------:R-:W-:Y:S01]  /*2c90*/  FSEL R7, R7, R4.reuse, P4 ;  /* 0x0000000407077208 */ /* 0x080fe20002000000 */
[----:B--2---:R-:W-:Y:S01]  /*2ca0*/  FMUL R33, R33, UR4 ;  /* 0x0000000421217c20 */ /* 0x004fe20008400000 */
[----:B0-----:R-:W-:Y:S02]  /*2cb0*/  FSEL R27, R17, R4, P1 ;  /* 0x00000004111b7208 */ /* 0x001fe40000800000 */
[----:B------:R-:W-:-:S02]  /*2cc0*/  ISETP.NE.AND P1, PT, R14, RZ, PT ;  /* 0x000000ff0e00720c */ /* 0x000fc40003f25270 */
[----:B------:R-:W-:Y:S02]  /*2cd0*/  FMNMX3 R14, R9, R7, R6, !PT ;  /* 0x00000007090e7276 */ /* 0x000fe40007800006 */
[----:B------:R-:W-:Y:S01]  /*2ce0*/  PRMT R13, R13, 0x7770, RZ ;  /* 0x000077700d0d7816 */ /* 0x000fe200000000ff */
[----:B------:R-:W-:Y:S01]  /*2cf0*/  FMUL R9, R24, UR4 ;  /* 0x0000000418097c20 */ /* 0x000fe20008400000 */
[----:B------:R-:W-:Y:S02]  /*2d00*/  PRMT R34, R34, 0x7770, RZ ;  /* 0x0000777022227816 */ /* 0x000fe400000000ff */
[----:B------:R-:W-:Y:S02]  /*2d10*/  FSEL R26, R33, R4, P2 ;  /* 0x00000004211a7208 */ /* 0x000fe40001000000 */
[----:B-1----:R-:W-:Y:S02]  /*2d20*/  FMNMX3 R3, R14, R27, R20, !PT ;  /* 0x0000001b0e037276 */ /* 0x002fe40007800014 */
[----:B------:R-:W-:Y:S01]  /*2d30*/  ISETP.NE.AND P2, PT, R13, RZ, PT ;  /* 0x000000ff0d00720c */ /* 0x000fe20003f45270 */
[----:B----4-:R-:W-:Y:S01]  /*2d40*/  FMUL R21, R25, UR4 ;  /* 0x0000000419157c20 */ /* 0x010fe20008400000 */
[----:B------:R-:W-:-:S02]  /*2d50*/  ISETP.NE.AND P6, PT, R34, RZ, PT ;  /* 0x000000ff2200720c */ /* 0x000fc40003fc5270 */
[----:B------:R-:W-:Y:S02]  /*2d60*/  FSEL R25, R9, R4, P0 ;  /* 0x0000000409197208 */ /* 0x000fe40000000000 */
[----:B------:R-:W-:Y:S02]  /*2d70*/  FMNMX3 R3, R3, R26, R10, !PT ;  /* 0x0000001a03037276 */ /* 0x000fe4000780000a */
[----:B------:R-:W-:Y:S02]  /*2d80*/  FSEL R21, R21, R4, P6 ;  /* 0x0000000415157208 */ /* 0x000fe40003000000 */
[----:B------:R-:W-:Y:S02]  /*2d90*/  FMNMX3 R3, R3, R25, R16, !PT ;  /* 0x0000001903037276 */ /* 0x000fe40007800010 */
[----:B------:R-:W-:Y:S01]  /*2da0*/  MOV R24, UR6 ;  /* 0x0000000600187c02 */ /* 0x000fe20008000f00 */
[----:B------:R-:W-:Y:S01]  /*2db0*/  IMAD.U32 R17, RZ, RZ, UR6 ;  /* 0x00000006ff117e24 */ /* 0x000fe2000f8e00ff */
[----:B------:R-:W-:Y:S01]  /*2dc0*/  FMNMX3 R3, R3, R21, R18, !PT ;  /* 0x0000001503037276 */ /* 0x000fe20007800012 */
[----:B-----5:R-:W-:-:S05]  /*2dd0*/  FMUL R11, R11, UR4 ;  /* 0x000000040b0b7c20 */ /* 0x020fca0008400000 */
[----:B------:R-:W-:Y:S01]  /*2de0*/  FSEL R19, R11, R4, P1 ;  /* 0x000000040b137208 */ /* 0x000fe20000800000 */
[----:B------:R-:W-:Y:S01]  /*2df0*/  @P2 FMUL R4, R12, UR4 ;  /* 0x000000040c042c20 */ /* 0x000fe20008400000 */
[----:B------:R-:W-:-:S05]  /*2e00*/  @P5 FMUL R24, R0, UR4 ;  /* 0x0000000400185c20 */ /* 0x000fca0008400000 */
[----:B------:R-:W-:Y:S01]  /*2e10*/  FMNMX3 R3, R3, R19, R24, !PT ;  /* 0x0000001303037276 */ /* 0x000fe20007800018 */
[----:B---3--:R-:W-:Y:S01]  /*2e20*/  @P3 FMUL R17, R15, UR4 ;  /* 0x000000040f113c20 */ /* 0x008fe20008400000 */
        /* <DEDUP_REMOVED lines=17> */
[C---:B------:R-:W-:Y:S01]  /*2f40*/  FADD R32, -R15.reuse, R20 ;  /* 0x000000140f207221 */ /* 0x040fe20000000100 */
[----:B------:R-:W-:Y:S01]  /*2f50*/  FADD R20, -R15, R10 ;  /* 0x0000000a0f147221 */ /* 0x000fe20000000100 */
[-C--:B------:R-:W-:Y:S01]  /*2f60*/  FFMA.SAT R8, R38, R11.reuse, 0.5 ;  /* 0x3f00000026087423 */ /* 0x080fe2000000200b */
[----:B------:R-:W-:Y:S01]  /*2f70*/  FFMA.SAT R10, R40, R11, 0.5 ;  /* 0x3f000000280a7423 */ /* 0x000fe2000000200b */
[----:B------:R-:W-:Y:S01]  /*2f80*/  FADD R36, R7, -R15 ;  /* 0x8000000f07247221 */ /* 0x000fe20000000000 */
[----:B------:R-:W-:Y:S01]  /*2f90*/  FADD R6, -R15, R6 ;  /* 0x000000060f067221 */ /* 0x000fe20000000100 */
[-C--:B------:R-:W-:Y:S01]  /*2fa0*/  FFMA.RM R5, R8, R9.reuse, 12582913 ;  /* 0x4b40000108057423 */ /* 0x080fe20000004009 */
[----:B------:R-:W-:Y:S01]  /*2fb0*/  FFMA.RM R3, R10, R9, 12582913 ;  /* 0x4b4000010a037423 */ /* 0x000fe20000004009 */
[-C--:B------:R-:W-:Y:S01]  /*2fc0*/  FFMA.SAT R8, R36, R11.reuse, 0.5 ;  /* 0x3f00000024087423 */ /* 0x080fe2000000200b */
[----:B------:R-:W-:Y:S01]  /*2fd0*/  FFMA.SAT R10, R6, R11, 0.5 ;  /* 0x3f000000060a7423 */ /* 0x000fe2000000200b */
[----:B------:R-:W-:Y:S01]  /*2fe0*/  FADD R7, R5, -12583039 ;  /* 0xcb40007f05077421 */ /* 0x000fe20000000000 */
[----:B------:R-:W-:Y:S01]  /*2ff0*/  FADD R13, R3, -12583039 ;  /* 0xcb40007f030d7421 */ /* 0x000fe20000000000 */
[----:B------:R-:W-:Y:S01]  /*3000*/  FADD R14, -R15, R17 ;  /* 0x000000110f0e7221 */ /* 0x000fe20000000100 */
[-C--:B------:R-:W-:Y:S01]  /*3010*/  FFMA.RM R17, R8, R9.reuse, 12582913 ;  /* 0x4b40000108117423 */ /* 0x080fe20000004009 */
[----:B------:R-:W-:Y:S01]  /*3020*/  FFMA R7, R38, 1.4426950216293334961, -R7 ;  /* 0x3fb8aa3b26077823 */ /* 0x000fe20000000807 */
[----:B------:R-:W-:Y:S01]  /*3030*/  FFMA R13, R40, 1.4426950216293334961, -R13 ;  /* 0x3fb8aa3b280d7823 */ /* 0x000fe2000000080d */
        /* <DEDUP_REMOVED lines=11> */
[----:B------:R-:W-:Y:S01]  /*30f0*/  FADD R26, R26, -R15 ;  /* 0x8000000f1a1a7221 */ /* 0x000fe20000000000 */
[----:B------:R-:W-:Y:S01]  /*3100*/  FFMA R36, R36, 1.925963033500011079e-08, R7 ;  /* 0x32a5706024247823 */ /* 0x000fe20000000007 */
[----:B------:R-:W-:Y:S01]  /*3110*/  FFMA R27, R6, 1.925963033500011079e-08, R13 ;  /* 0x32a57060061b7823 */ /* 0x000fe2000000000d */
[----:B------:R-:W-:Y:S01]  /*3120*/  FADD R7, R19, -12583039 ;  /* 0xcb40007f13077421 */ /* 0x000fe20000000000 */
[-C--:B------:R-:W-:Y:S01]  /*3130*/  FFMA.SAT R6, R32, R11.reuse, 0.5 ;  /* 0x3f00000020067423 */ /* 0x080fe2000000200b */
[----:B------:R-:W-:Y:S01]  /*3140*/  FFMA.SAT R10, R26, R11, 0.5 ;  /* 0x3f0000001a0a7423 */ /* 0x000fe2000000200b */
[----:B------:R-:W-:Y:S01]  /*3150*/  FADD R12, R4, -R15 ;  /* 0x8000000f040c7221 */ /* 0x000fe20000000000 */
[----:B------:R-:W-:Y:S01]  /*3160*/  FFMA R13, R34, 1.4426950216293334961, -R7 ;  /* 0x3fb8aa3b220d7823 */ /* 0x000fe20000000807 */
[-C--:B------:R-:W-:Y:S01]  /*3170*/  FFMA.RM R6, R6, R9.reuse, 12582913 ;  /* 0x4b40000106067423 */ /* 0x080fe20000004009 */
[----:B------:R-:W-:Y:S01]  /*3180*/  FFMA.RM R7, R10, R9, 12582913 ;  /* 0x4b4000010a077423 */ /* 0x000fe20000004009 */
[----:B------:R-:W-:Y:S01]  /*3190*/  FADD R4, R25, -R15 ;  /* 0x8000000f19047221 */ /* 0x000fe20000000000 */
[----:B------:R-:W-:Y:S01]  /*31a0*/  FFMA R34, R34, 1.925963033500011079e-08, R13 ;  /* 0x32a5706022227823 */ /* 0x000fe2000000000d */
[----:B------:R-:W-:Y:S01]  /*31b0*/  FADD R13, R6, -12583039 ;  /* 0xcb40007f060d7421 */ /* 0x000fe20000000000 */
[----:B------:R-:W-:Y:S01]  /*31c0*/  FADD R16, -R15, R16 ;  /* 0x000000100f107221 */ /* 0x000fe20000000100 */
[----:B------:R-:W-:Y:S01]  /*31d0*/  FADD R2, R21, -R15 ;  /* 0x8000000f15027221 */ /* 0x000fe20000000000 */
[C---:B------:R-:W-:Y:S01]  /*31e0*/  FADD R18, -R15.reuse, R18 ;  /* 0x000000120f127221 */ /* 0x040fe20000000100 */
[----:B------:R-:W-:Y:S01]  /*31f0*/  FADD R24, -R15, R24 ;  /* 0x000000180f187221 */ /* 0x000fe20000000100 */
[----:B------:R-:W-:Y:S01]  /*3200*/  FADD R15, R7, -12583039 ;  /* 0xcb40007f070f7421 */ /* 0x000fe20000000000 */
[----:B------:R-:W-:Y:S01]  /*3210*/  FFMA R13, R32, 1.4426950216293334961, -R13 ;  /* 0x3fb8aa3b200d7823 */ /* 0x000fe2000000080d */
[----:B------:R-:W-:Y:S01]  /*3220*/  FFMA.SAT R10, R20, R11, 0.5 ;  /* 0x3f000000140a7423 */ /* 0x000fe2000000200b */
[----:B------:R-:W-:-:S02]  /*3230*/  IMAD.SHL.U32 R3, R3, 0x800000, RZ ;  /* 0x0080000003037824 */ /* 0x000fc400078e00ff */
[----:B------:R-:W-:Y:S01]  /*3240*/  FFMA R15, R26, 1.4426950216293334961, -R15 ;  /* 0x3fb8aa3b1a0f7823 */ /* 0x000fe2000000080f */
[----:B------:R-:W-:Y:S01]  /*3250*/  FFMA R32, R32, 1.925963033500011079e-08, R13 ;  /* 0x32a5706020207823 */ /* 0x000fe2000000000d */
[----:B------:R-:W-:Y:S01]  /*3260*/  FFMA.RM R13, R10, R9, 12582913 ;  /* 0x4b4000010a0d7423 */ /* 0x000fe20000004009 */
[----:B------:R-:W-:Y:S01]  /*3270*/  FFMA.SAT R10, R4, R11, 0.5 ;  /* 0x3f000000040a7423 */ /* 0x000fe2000000200b */
[----:B------:R-:W-:Y:S01]  /*3280*/  FFMA R26, R26, 1.925963033500011079e-08, R15 ;  /* 0x32a570601a1a7823 */ /* 0x000fe2000000000f */
[----:B------:R-:W-:Y:S01]  /*3290*/  MUFU.EX2 R27, R27 ;  /* 0x0000001b001b7308 */ /* 0x000fe20000000800 */
[----:B------:R-:W-:Y:S01]  /*32a0*/  FADD R15, R13, -12583039 ;  /* 0xcb40007f0d0f7421 */ /* 0x000fe20000000000 */
[----:B------:R-:W-:Y:S01]  /*32b0*/  FFMA.RM R10, R10, R9, 12582913 ;  /* 0x4b4000010a0a7423 */ /* 0x000fe20000004009 */
[----:B------:R-:W-:Y:S01]  /*32c0*/  SHF.L.U32 R19, R19, 0x17, RZ ;  /* 0x0000001713137819 */ /* 0x000fe200000006ff */
[----:B------:R-:W-:Y:S02]  /*32d0*/  IMAD.SHL.U32 R6, R6, 0x800000, RZ ;  /* 0x0080000006067824 */ /* 0x000fe400078e00ff */
[C---:B------:R-:W-:Y:S01]  /*32e0*/  FFMA R15, R20.reuse, 1.4426950216293334961, -R15 ;  /* 0x3fb8aa3b140f7823 */ /* 0x040fe2000000080f */
[----:B------:R-:W-:Y:S01]  /*32f0*/  SHF.L.U32 R5, R5, 0x17, RZ ;  /* 0x0000001705057819 */ /* 0x000fe200000006ff */
[----:B------:R-:W-:Y:S02]  /*3300*/  MUFU.EX2 R34, R34 ;  /* 0x0000002200227308 */ /* 0x000fe40000000800 */
[----:B------:R-:W-:Y:S01]  /*3310*/  FFMA R21, R20, 1.925963033500011079e-08, R15 ;  /* 0x32a5706014157823 */ /* 0x000fe2000000000f */
[----:B------:R-:W-:Y:S01]  /*3320*/  FADD R15, R10, -12583039 ;  /* 0xcb40007f0a0f7421 */ /* 0x000fe20000000000 */
[----:B------:R-:W-:-:S03]  /*3330*/  SHF.L.U32 R7, R7, 0x17, RZ ;  /* 0x0000001707077819 */ /* 0x000fc600000006ff */
[C---:B------:R-:W-:Y:S01]  /*3340*/  FFMA R15, R4.reuse, 1.4426950216293334961, -R15 ;  /* 0x3fb8aa3b040f7823 */ /* 0x040fe2000000080f */
[----:B------:R-:W0:Y:S03]  /*3350*/  MUFU.EX2 R38, R38 ;  /* 0x0000002600267308 */ /* 0x000e260000000800 */
[----:B------:R-:W-:Y:S01]  /*3360*/  FFMA R20, R4, 1.925963033500011079e-08, R15 ;  /* 0x32a5706004147823 */ /* 0x000fe2000000000f */
[----:B------:R-:W-:-:S04]  /*3370*/  FFMA.SAT R4, R16, R11, 0.5 ;  /* 0x3f00000010047423 */ /* 0x000fc8000000200b */
[----:B------:R-:W-:Y:S01]  /*3380*/  FFMA.RM R15, R4, R9, 12582913 ;  /* 0x4b400001040f7423 */ /* 0x000fe20000004009 */
[----:B------:R-:W-:Y:S03]  /*3390*/  MUFU.EX2 R36, R36 ;  /* 0x0000002400247308 */ /* 0x000fe60000000800 */
[----:B------:R-:W-:-:S04]  /*33a0*/  FADD R25, R15, -12583039 ;  /* 0xcb40007f0f197421 */ /* 0x000fc80000000000 */
[C---:B------:R-:W-:Y:S01]  /*33b0*/  FFMA R25, R16.reuse, 1.4426950216293334961, -R25 ;  /* 0x3fb8aa3b10197823 */ /* 0x040fe20000000819 */
[----:B------:R1:W2:Y:S01]  /*33c0*/  MUFU.EX2 R4, R33 ;  /* 0x0000002100047308 */ /* 0x0002a20000000800 */
[----:B0-----:R-:W-:Y:S02]  /*33d0*/  FMUL R5, R5, R38 ;  /* 0x0000002605057220 */ /* 0x001fe40000400000 */
[----:B------:R-:W-:Y:S01]  /*33e0*/  FFMA R25, R16, 1.925963033500011079e-08, R25 ;  /* 0x32a5706010197823 */ /* 0x000fe20000000019 */
[----:B------:R-:W-:-:S04]  /*33f0*/  FFMA.SAT R16, R2, R11, 0.5 ;  /* 0x3f00000002107423 */ /* 0x000fc8000000200b */
[----:B------:R-:W-:Y:S01]  /*3400*/  FFMA.RM R16, R16, R9, 12582913 ;  /* 0x4b40000110107423 */ /* 0x000fe20000004009 */
[----:B------:R-:W0:Y:S03]  /*3410*/  MUFU.EX2 R26, R26 ;  /* 0x0000001a001a7308 */ /* 0x000e260000000800 */
[----:B------:R-:W-:-:S04]  /*3420*/  FADD R35, R16, -12583039 ;  /* 0xcb40007f10237421 */ /* 0x000fc80000000000 */
[C---:B-1----:R-:W-:Y:S01]  /*3430*/  FFMA R33, R2.reuse, 1.4426950216293334961, -R35 ;  /* 0x3fb8aa3b02217823 */ /* 0x042fe20000000823 */
[----:B--2---:R-:W-:Y:S01]  /*3440*/  FMUL R4, R3, R4 ;  /* 0x0000000403047220 */ /* 0x004fe20000400000 */
[----:B------:R-:W-:Y:S01]  /*3450*/  SHF.L.U32 R3, R17, 0x17, RZ ;  /* 0x0000001711037819 */ /* 0x000fe200000006ff */
[----:B------:R-:W-:Y:S01]  /*3460*/  MUFU.EX2 R20, R20 ;  /* 0x0000001400147308 */ /* 0x000fe20000000800 */
[----:B------:R-:W-:Y:S01]  /*3470*/  FFMA R33, R2, 1.925963033500011079e-08, R33 ;  /* 0x32a5706002217823 */ /* 0x000fe20000000021 */
[----:B------:R-:W-:Y:S02]  /*3480*/  FFMA.SAT R2, R18, R11, 0.5 ;  /* 0x3f00000012027423 */ /* 0x000fe4000000200b */
[----:B------:R-:W-:Y:S02]  /*3490*/  FMUL R3, R3, R36 ;  /* 0x0000002403037220 */ /* 0x000fe40000400000 */
[----:B------:R-:W-:Y:S01]  /*34a0*/  FFMA.RM R17, R2, R9, 12582913 ;  /* 0x4b40000102117423 */ /* 0x000fe20000004009 */
[----:B------:R-:W-:-:S02]  /*34b0*/  IMAD.SHL.U32 R2, R8, 0x800000, RZ ;  /* 0x0080000008027824 */ /* 0x000fc400078e00ff */
[----:B------:R-:W-:Y:S01]  /*34c0*/  FFMA.SAT R8, R24, R11, 0.5 ;  /* 0x3f00000018087423 */ /* 0x000fe2000000200b */
[----:B------:R-:W-:Y:S01]  /*34d0*/  MUFU.EX2 R21, R21 ;  /* 0x0000001500157308 */ /* 0x000fe20000000800 */
[----:B------:R-:W-:Y:S01]  /*34e0*/  FADD R35, R17, -12583039 ;  /* 0xcb40007f11237421 */ /* 0x000fe20000000000 */
[----:B------:R-:W-:Y:S01]  /*34f0*/  FMUL R2, R2, R27 ;  /* 0x0000001b02027220 */ /* 0x000fe20000400000 */
[----:B0-----:R-:W-:Y:S02]  /*3500*/  FMUL R7, R7, R26 ;  /* 0x0000001a07077220 */ /* 0x001fe40000400000 */
[----:B------:R-:W-:-:S03]  /*3510*/  FFMA R35, R18, 1.4426950216293334961, -R35 ;  /* 0x3fb8aa3b12237823 */ /* 0x000fc60000000823 */
[----:B------:R-:W-:Y:S01]  /*3520*/  MUFU.EX2 R25, R25 ;  /* 0x0000001900197308 */ /* 0x000fe20000000800 */
[----:B------:R-:W-:Y:S01]  /*3530*/  FFMA R35, R18, 1.925963033500011079e-08, R35 ;  /* 0x32a5706012237823 */ /* 0x000fe20000000023 */
[----:B------:R-:W-:-:S04]  /*3540*/  FFMA.SAT R18, R0, R11, 0.5 ;  /* 0x3f00000000127423 */ /* 0x000fc8000000200b */
[----:B------:R-:W-:Y:S02]  /*3550*/  FFMA.RM R18, R18, R9, 12582913 ;  /* 0x4b40000112127423 */ /* 0x000fe40000004009 */
[----:B------:R-:W-:Y:S02]  /*3560*/  MUFU.EX2 R33, R33 ;  /* 0x0000002100217308 */ /* 0x000fe40000000800 */
[C---:B------:R-:W-:Y:S01]  /*3570*/  FADD R37, R18.reuse, -12583039 ;  /* 0xcb40007f12257421 */ /* 0x040fe20000000000 */
[----:B------:R-:W-:-:S03]  /*3580*/  SHF.L.U32 R18, R18, 0x17, RZ ;  /* 0x0000001712127819 */ /* 0x000fc600000006ff */
[C---:B------:R-:W-:Y:S02]  /*3590*/  FFMA R27, R0.reuse, 1.4426950216293334961, -R37 ;  /* 0x3fb8aa3b001b7823 */ /* 0x040fe40000000825 */
[----:B------:R-:W0:Y:S02]  /*35a0*/  MUFU.EX2 R37, R32 ;  /* 0x0000002000257308 */ /* 0x000e240000000800 */
[----:B------:R-:W-:Y:S01]  /*35b0*/  FFMA R27, R0, 1.925963033500011079e-08, R27 ;  /* 0x32a57060001b7823 */ /* 0x000fe2000000001b */
[----:B------:R-:W-:Y:S01]  /*35c0*/  FMUL R0, R19, R34 ;  /* 0x0000002213007220 */ /* 0x000fe20000400000 */
[----:B------:R-:W-:Y:S01]  /*35d0*/  FFMA.RM R19, R8, R9, 12582913 ;  /* 0x4b40000108137423 */ /* 0x000fe20000004009 */
[----:B------:R-:W-:-:S03]  /*35e0*/  FFMA.SAT R8, R12, R11, 0.5 ;  /* 0x3f0000000c087423 */ /* 0x000fc6000000200b */
[C---:B------:R-:W-:Y:S01]  /*35f0*/  FADD R39, R19.reuse, -12583039 ;  /* 0xcb40007f13277421 */ /* 0x040fe20000000000 */
[----:B------:R-:W-:Y:S01]  /*3600*/  MUFU.EX2 R35, R35 ;  /* 0x0000002300237308 */ /* 0x000fe20000000800 */
[----:B------:R-:W-:Y:S02]  /*3610*/  IMAD.SHL.U32 R19, R19, 0x800000, RZ ;  /* 0x0080000013137824 */ /* 0x000fe400078e00ff */
[----:B------:R-:W-:-:S04]  /*3620*/  FFMA R39, R24, 1.4426950216293334961, -R39 ;  /* 0x3fb8aa3b18277823 */ /* 0x000fc80000000827 */
[----:B------:R-:W-:Y:S01]  /*3630*/  FFMA R34, R24, 1.925963033500011079e-08, R39 ;  /* 0x32a5706018227823 */ /* 0x000fe20000000027 */
[----:B------:R-:W-:Y:S01]  /*3640*/  FFMA.SAT R24, R14, R11, 0.5 ;  /* 0x3f0000000e187423 */ /* 0x000fe2000000200b */
[----:B------:R-:W-:Y:S01]  /*3650*/  FFMA.RM R11, R8, R9, 12582913 ;  /* 0x4b400001080b7423 */ /* 0x000fe20000004009 */
[----:B0-----:R-:W-:Y:S01]  /*3660*/  FMUL R8, R6, R37 ;  /* 0x0000002506087220 */ /* 0x001fe20000400000 */
[----:B------:R-:W-:Y:S01]  /*3670*/  MUFU.EX2 R27, R27 ;  /* 0x0000001b001b7308 */ /* 0x000fe20000000800 */
[----:B------:R-:W-:Y:S01]  /*3680*/  FFMA.RM R24, R24, R9, 12582913 ;  /* 0x4b40000118187423 */ /* 0x000fe20000004009 */
[C---:B------:R-:W-:Y:S01]  /*3690*/  FADD R9, R11.reuse, -12583039 ;  /* 0xcb40007f0b097421 */ /* 0x040fe20000000000 */
[----:B------:R-:W-:-:S03]  /*36a0*/  SHF.L.U32 R11, R11, 0x17, RZ ;  /* 0x000000170b0b7819 */ /* 0x000fc600000006ff */
[C---:B------:R-:W-:Y:S02]  /*36b0*/  FFMA R9, R12.reuse, 1.4426950216293334961, -R9 ;  /* 0x3fb8aa3b0c097823 */ /* 0x040fe40000000809 */
[----:B------:R-:W0:Y:S02]  /*36c0*/  MUFU.EX2 R34, R34 ;  /* 0x0000002200227308 */ /* 0x000e240000000800 */
[----:B------:R-:W-:Y:S01]  /*36d0*/  FFMA R12, R12, 1.925963033500011079e-08, R9 ;  /* 0x32a570600c0c7823 */ /* 0x000fe20000000009 */
[----:B------:R-:W-:-:S04]  /*36e0*/  FADD R9, RZ, R5 ;  /* 0x00000005ff097221 */ /* 0x000fc80000000000 */
[----:B------:R-:W-:Y:S01]  /*36f0*/  FADD R6, R9, R4 ;  /* 0x0000000409067221 */ /* 0x000fe20000000000 */
[----:B------:R-:W1:Y:S03]  /*3700*/  MUFU.EX2 R12, R12 ;  /* 0x0000000c000c7308 */ /* 0x000e660000000800 */
[----:B------:R-:W-:Y:S01]  /*3710*/  FADD R9, R6, R3 ;  /* 0x0000000306097221 */ /* 0x000fe20000000000 */
[----:B------:R-:W-:Y:S01]  /*3720*/  IMAD.SHL.U32 R6, R13, 0x800000, RZ ;  /* 0x008000000d067824 */ /* 0x000fe200078e00ff */
[----:B------:R-:W-:Y:S02]  /*3730*/  SHF.L.U32 R13, R10, 0x17, RZ ;  /* 0x000000170a0d7819 */ /* 0x000fe400000006ff */
[----:B------:R-:W-:Y:S01]  /*3740*/  FADD R9, R9, R2 ;  /* 0x0000000209097221 */ /* 0x000fe20000000000 */
[----:B------:R-:W-:Y:S01]  /*3750*/  FMUL R6, R6, R21 ;  /* 0x0000001506067220 */ /* 0x000fe20000400000 */
[----:B------:R-:W-:-:S02]  /*3760*/  FADD R21, R24, -12583039 ;  /* 0xcb40007f18157421 */ /* 0x000fc40000000000 */
[----:B------:R-:W-:Y:S02]  /*3770*/  FADD R9, R9, R0 ;  /* 0x0000000009097221 */ /* 0x000fe40000000000 */
[----:B------:R-:W-:Y:S02]  /*3780*/  FFMA R21, R14, 1.4426950216293334961, -R21 ;  /* 0x3fb8aa3b0e157823 */ /* 0x000fe40000000815 */
[----:B------:R-:W-:Y:S01]  /*3790*/  FADD R10, R9, R8 ;  /* 0x00000008090a7221 */ /* 0x000fe20000000000 */
[----:B------:R-:W-:Y:S01]  /*37a0*/  FMUL R9, R13, R20 ;  /* 0x000000140d097220 */ /* 0x000fe20000400000 */
[----:B------:R-:W-:Y:S02]  /*37b0*/  SHF.L.U32 R20, R16, 0x17, RZ ;  /* 0x0000001710147819 */ /* 0x000fe400000006ff */
[----:B------:R-:W-:Y:S01]  /*37c0*/  FADD R13, R10, R7 ;  /* 0x000000070a0d7221 */ /* 0x000fe20000000000 */
[----:B------:R-:W-:Y:S02]  /*37d0*/  IMAD.SHL.U32 R10, R15, 0x800000, RZ ;  /* 0x008000000f0a7824 */ /* 0x000fe400078e00ff */
[----:B------:R-:W-:Y:S01]  /*37e0*/  FFMA R15, R14, 1.925963033500011079e-08, R21 ;  /* 0x32a570600e0f7823 */ /* 0x000fe20000000015 */
[----:B------:R-:W-:Y:S01]  /*37f0*/  FMUL R21, R20, R33 ;  /* 0x0000002114157220 */ /* 0x000fe20000400000 */
[----:B------:R-:W-:Y:S01]  /*3800*/  FADD R16, R13, R6 ;  /* 0x000000060d107221 */ /* 0x000fe20000000000 */
[----:B------:R-:W-:Y:S01]  /*3810*/  FMUL R10, R10, R25 ;  /* 0x000000190a0a7220 */ /* 0x000fe20000400000 */
[----:B0-----:R-:W-:Y:S01]  /*3820*/  FMUL R20, R19, R34 ;  /* 0x0000002213147220 */ /* 0x001fe20000400000 */
[----:B-1----:R-:W-:Y:S01]  /*3830*/  FMUL R19, R11, R12 ;  /* 0x0000000c0b137220 */ /* 0x002fe20000400000 */
[----:B------:R-:W-:Y:S01]  /*3840*/  FADD R13, R16, R9 ;  /* 0x00000009100d7221 */ /* 0x000fe20000000000 */
[----:B------:R-:W-:Y:S01]  /*3850*/  IMAD.SHL.U32 R16, R17, 0x800000, RZ ;  /* 0x0080000011107824 */ /* 0x000fe200078e00ff */
[----:B------:R-:W0:Y:S02]  /*3860*/  MUFU.EX2 R15, R15 ;  /* 0x0000000f000f7308 */ /* 0x000e240000000800 */
[----:B------:R-:W-:Y:S01]  /*3870*/  FADD R14, R13, R10 ;  /* 0x0000000a0d0e7221 */ /* 0x000fe20000000000 */
[----:B------:R-:W-:Y:S01]  /*3880*/  FMUL R17, R16, R35 ;  /* 0x0000002310117220 */ /* 0x000fe20000400000 */
[----:B------:R-:W-:Y:S01]  /*3890*/  FMUL R16, R18, R27 ;  /* 0x0000001b12107220 */ /* 0x000fe20000400000 */
[----:B------:R-:W-:-:S02]  /*38a0*/  IMAD.SHL.U32 R18, R24, 0x800000, RZ ;  /* 0x0080000018127824 */ /* 0x000fc400078e00ff */
        /* <DEDUP_REMOVED lines=16> */
.L_x_8013:
        /* <DEDUP_REMOVED lines=12> */
[----:B0-----:R-:W-:Y:S05]  /*3a70*/  CALL.REL.NOINC `($__internal_116_$__cuda_sm3x_div_rn_noftz_f32_slowpath) ;  /* 0x0000002000a87944 */ /* 0x001fea0003c00000 */
[----:B------:R-:W-:-:S07]  /*3a80*/  IMAD.MOV.U32 R14, RZ, RZ, R5 ;  /* 0x000000ffff0e7224 */ /* 0x000fce00078e0005 */
.L_x_7970:
[----:B------:R-:W-:Y:S05]  /*3a90*/  BSYNC.RECONVERGENT B3 ;  /* 0x0000000000037941 */ /* 0x000fea0003800200 */
.L_x_7969:
        /* <DEDUP_REMOVED lines=12> */
[----:B0-----:R-:W-:Y:S05]  /*3b60*/  CALL.REL.NOINC `($__internal_116_$__cuda_sm3x_div_rn_noftz_f32_slowpath) ;  /* 0x00000020006c7944 */ /* 0x001fea0003c00000 */
[----:B------:R-:W-:-:S07]  /*3b70*/  MOV R15, R5 ;  /* 0x00000005000f7202 */ /* 0x000fce0000000f00 */
.L_x_7972:
[----:B------:R-:W-:Y:S05]  /*3b80*/  BSYNC.RECONVERGENT B3 ;  /* 0x0000000000037941 */ /* 0x000fea0003800200 */
.L_x_7971:
        /* <DEDUP_REMOVED lines=12> */
[----:B0-----:R-:W-:Y:S05]  /*3c50*/  CALL.REL.NOINC `($__internal_116_$__cuda_sm3x_div_rn_noftz_f32_slowpath) ;  /* 0x0000002000307944 */ /* 0x001fea0003c00000 */
[----:B------:R-:W-:-:S07]  /*3c60*/  IMAD.MOV.U32 R24, RZ, RZ, R5 ;  /* 0x000000ffff187224 */ /* 0x000fce00078e0005 */
.L_x_7974:
[----:B------:R-:W-:Y:S05]  /*3c70*/  BSYNC.RECONVERGENT B3 ;  /* 0x0000000000037941 */ /* 0x000fea0003800200 */
.L_x_7973:
        /* <DEDUP_REMOVED lines=14> */
.L_x_7976:
[----:B------:R-:W-:Y:S05]  /*3d60*/  BSYNC.RECONVERGENT B3 ;  /* 0x0000000000037941 */ /* 0x000fea0003800200 */
.L_x_7975:
        /* <DEDUP_REMOVED lines=14> */
.L_x_7978:
[----:B------:R-:W-:Y:S05]  /*3e50*/  BSYNC.RECONVERGENT B3 ;  /* 0x0000000000037941 */ /* 0x000fea0003800200 */
.L_x_7977:
        /* <DEDUP_REMOVED lines=14> */
.L_x_7980:
[----:B------:R-:W-:Y:S05]  /*3f40*/  BSYNC.RECONVERGENT B3 ;  /* 0x0000000000037941 */ /* 0x000fea0003800200 */
.L_x_7979:
        /* <DEDUP_REMOVED lines=14> */
.L_x_7982:
[----:B------:R-:W-:Y:S05]  /*4030*/  BSYNC.RECONVERGENT B3 ;  /* 0x0000000000037941 */ /* 0x000fea0003800200 */
.L_x_7981:
        /* <DEDUP_REMOVED lines=12> */
[----:B------:R-:W-:Y:S05]  /*4100*/  CALL.REL.NOINC `($__internal_116_$__cuda_sm3x_div_rn_noftz_f32_slowpath) ;  /* 0x0000001c00047944 */ /* 0x000fea0003c00000 */
[----:B------:R-:W-:-:S07]  /*4110*/  MOV R27, R5 ;  /* 0x00000005001b7202 */ /* 0x000fce0000000f00 */
.L_x_7984:
[----:B------:R-:W-:Y:S05]  /*4120*/  BSYNC.RECONVERGENT B3 ;  /* 0x0000000000037941 */ /* 0x000fea0003800200 */
.L_x_7983:
        /* <DEDUP_REMOVED lines=12> */
[----:B------:R-:W-:Y:S05]  /*41f0*/  CALL.REL.NOINC `($__internal_116_$__cuda_sm3x_div_rn_noftz_f32_slowpath) ;  /* 0x0000001800c87944 */ /* 0x000fea0003c00000 */
[----:B------:R-:W-:-:S07]  /*4200*/  IMAD.MOV.U32 R6, RZ, RZ, R5 ;  /* 0x000000ffff067224 */ /* 0x000fce00078e0005 */
.L_x_7986:
[----:B------:R-:W-:Y:S05]  /*4210*/  BSYNC.RECONVERGENT B3 ;  /* 0x0000000000037941 */ /* 0x000fea0003800200 */
.L_x_7985:
        /* <DEDUP_REMOVED lines=12> */
[----:B------:R-:W-:Y:S05]  /*42e0*/  CALL.REL.NOINC `($__internal_116_$__cuda_sm3x_div_rn_noftz_f32_slowpath) ;  /* 0x00000018008c7944 */ /* 0x000fea0003c00000 */
[----:B------:R-:W-:-:S07]  /*42f0*/  MOV R7, R5 ;  /* 0x0000000500077202 */ /* 0x000fce0000000f00 */
.L_x_7988:
[----:B------:R-:W-:Y:S05]  /*4300*/  BSYNC.RECONVERGENT B3 ;  /* 0x0000000000037941 */ /* 0x000fea0003800200 */
.L_x_7987:
        /* <DEDUP_REMOVED lines=14> */
.L_x_7990:
[----:B------:R-:W-:Y:S05]  /*43f0*/  BSYNC.RECONVERGENT B3 ;  /* 0x0000000000037941 */ /* 0x000fea0003800200 */
.L_x_7989:
        /* <DEDUP_REMOVED lines=14> */
.L_x_7992:
[----:B------:R-:W-:Y:S05]  /*44e0*/  BSYNC.RECONVERGENT B3 ;  /* 0x0000000000037941 */ /* 0x000fea0003800200 */
.L_x_7991:
        /* <DEDUP_REMOVED lines=14> */
.L_x_7994:
[----:B------:R-:W-:Y:S05]  /*45d0*/  BSYNC.RECONVERGENT B3 ;  /* 0x0000000000037941 */ /* 0x000fea0003800200 */
.L_x_7993:
        /* <DEDUP_REMOVED lines=14> */
.L_x_7996:
[----:B------:R-:W-:Y:S05]  /*46c0*/  BSYNC.RECONVERGENT B3 ;  /* 0x0000000000037941 */ /* 0x000fea0003800200 */
.L_x_7995:
        /* <DEDUP_REMOVED lines=14> */
.L_x_7998:
[----:B------:R-:W-:Y:S05]  /*47b0*/  BSYNC.RECONVERGENT B3 ;  /* 0x0000000000037941 */ /* 0x000fea0003800200 */
.L_x_7997:
        /* <DEDUP_REMOVED lines=13> */
.L_x_8000:
[----:B------:R-:W-:Y:S05]  /*4890*/  BSYNC.RECONVERGENT B3 ;  /* 0x0000000000037941 */ /* 0x000fea0003800200 */
.L_x_7999:
        /* <DEDUP_REMOVED lines=11> */
[C---:B------:R-:W-:Y:S02]  /*4950*/  IADD3 R18, P1, PT, R12.reuse, 0x40, RZ ;  /* 0x000000400c127810 */ /* 0x040fe40007f3e0ff */
[----:B------:R-:W-:Y:S02]  /*4960*/  LEA.HI R0, P0, R13, R12, RZ, 0x1 ;  /* 0x0000000c0d007211 */ /* 0x000fe400078108ff */
[----:B------:R-:W-:Y:S02]  /*4970*/  IADD3 R20, P2, PT, R12, 0x80, RZ ;  /* 0x000000800c147810 */ /* 0x000fe40007f5e0ff */
[-C--:B------:R-:W-:Y:S01]  /*4980*/  IADD3.X R19, PT, PT, RZ, R13.reuse, RZ, P1, !PT ;  /* 0x0000000dff137210 */ /* 0x080fe20000ffe4ff */
[----:B------:R-:W-:Y:S01]  /*4990*/  IMAD.SHL.U32 R16, R0, 0x4, RZ ;  /* 0x0000000400107824 */ /* 0x000fe200078e00ff */
[----:B------:R-:W-:Y:S01]  /*49a0*/  IADD3.X R17, PT, PT, RZ, R13, RZ, P0, !PT ;  /* 0x0000000dff117210 */ /* 0x000fe200007fe4ff */
[----:B------:R-:W-:Y:S01]  /*49b0*/  IMAD.X R21, RZ, RZ, R13, P2 ;  /* 0x000000ffff157224 */ /* 0x000fe200010e060d */
[----:B------:R-:W-:-:S02]  /*49c0*/  LEA.HI R18, P1, R19, R18, RZ, 0x1 ;  /* 0x0000001213127211 */ /* 0x000fc400078308ff */
[----:B------:R-:W-:Y:S02]  /*49d0*/  LOP3.LUT R16, R16, 0xfffffff8, RZ, 0xc0, !PT ;  /* 0xfffffff810107812 */ /* 0x000fe400078ec0ff */
[----:B------:R-:W-:Y:S02]  /*49e0*/  SHF.L.U64.HI R0, R0, 0x2, R17 ;  /* 0x0000000200007819 */ /* 0x000fe40000010211 */
[----:B------:R-:W-:Y:S02]  /*49f0*/  LEA.HI R20, P2, R21, R20, RZ, 0x1 ;  /* 0x0000001415147211 */ /* 0x000fe400078508ff */
[----:B------:R-:W-:Y:S02]  /*4a00*/  IADD3 R16, P0, PT, R16, UR52, RZ ;  /* 0x0000003410107c10 */ /* 0x000fe4000ff1e0ff */
[----:B------:R-:W-:Y:S02]  /*4a10*/  IADD3.X R19, PT, PT, RZ, R19, RZ, P1, !PT ;  /* 0x00000013ff137210 */ /* 0x000fe40000ffe4ff */
[----:B------:R-:W-:-:S02]  /*4a20*/  IADD3.X R21, PT, PT, RZ, R21, RZ, P2, !PT ;  /* 0x00000015ff157210 */ /* 0x000fc400017fe4ff */
[----:B------:R-:W-:Y:S02]  /*4a30*/  IADD3.X R17, PT, PT, R0, UR53, RZ, P0, !PT ;  /* 0x0000003500117c10 */ /* 0x000fe400087fe4ff */
[C---:B------:R-:W-:Y:S01]  /*4a40*/  SHF.L.U64.HI R0, R18.reuse, 0x2, R19 ;  /* 0x0000000212007819 */ /* 0x040fe20000010213 */
[----:B------:R-:W-:Y:S01]  /*4a50*/  IMAD.SHL.U32 R18, R18, 0x4, RZ ;  /* 0x0000000412127824 */ /* 0x000fe200078e00ff */
[C---:B------:R-:W-:Y:S01]  /*4a60*/  SHF.L.U64.HI R21, R20.reuse, 0x2, R21 ;  /* 0x0000000214157819 */ /* 0x040fe20000010215 */
[----:B------:R0:W-:Y:S01]  /*4a70*/  STG.E.64 desc[UR4][R16.64], R14 ;  /* 0x0000000e10007986 */ /* 0x0001e2000c101b04 */
[----:B------:R-:W-:Y:S02]  /*4a80*/  SHF.L.U32 R20, R20, 0x2, RZ ;  /* 0x0000000214147819 */ /* 0x000fe400000006ff */
[----:B------:R-:W-:Y:S02]  /*4a90*/  LOP3.LUT R18, R18, 0xfffffff8, RZ, 0xc0, !PT ;  /* 0xfffffff812127812 */ /* 0x000fe400078ec0ff */
[----:B------:R-:W-:-:S02]  /*4aa0*/  LOP3.LUT R20, R20, 0xfffffff8, RZ, 0xc0, !PT ;  /* 0xfffffff814147812 */ /* 0x000fc400078ec0ff */
[----:B------:R-:W-:Y:S02]  /*4ab0*/  IADD3 R18, P0, PT, R18, UR52, RZ ;  /* 0x0000003412127c10 */ /* 0x000fe4000ff1e0ff */
[----:B------:R-:W-:Y:S02]  /*4ac0*/  IADD3 R20, P1, PT, R20, UR52, RZ ;  /* 0x0000003414147c10 */ /* 0x000fe4000ff3e0ff */
[C---:B------:R-:W-:Y:S02]  /*4ad0*/  IADD3 R32, P3, PT, R12.reuse, 0x100, RZ ;  /* 0x000001000c207810 */ /* 0x040fe40007f7e0ff */
[----:B------:R-:W-:Y:S02]  /*4ae0*/  IADD3 R34, P2, PT, R12, 0xc0, RZ ;  /* 0x000000c00c227810 */ /* 0x000fe40007f5e0ff */
[----:B------:R-:W-:Y:S01]  /*4af0*/  IADD3.X R19, PT, PT, R0, UR53, RZ, P0, !PT ;  /* 0x0000003500137c10 */ /* 0x000fe200087fe4ff */
[----:B------:R-:W-:Y:S01]  /*4b00*/  IMAD.X R33, RZ, RZ, R13, P3 ;  /* 0x000000ffff217224 */ /* 0x000fe200018e060d */
[----:B------:R-:W-:-:S02]  /*4b10*/  IADD3 R0, P0, PT, R12, 0x140, RZ ;  /* 0x000001400c007810 */ /* 0x000fc40007f1e0ff */
[----:B------:R-:W-:Y:S01]  /*4b20*/  IADD3.X R21, PT, PT, R21, UR53, RZ, P1, !PT ;  /* 0x0000003515157c10 */ /* 0x000fe20008ffe4ff */
[----:B------:R1:W-:Y:S01]  /*4b30*/  STG.E.64 desc[UR4][R18.64], R24 ;  /* 0x0000001812007986 */ /* 0x0003e2000c101b04 */
[C---:B0-----:R-:W-:Y:S02]  /*4b40*/  IADD3 R16, P1, PT, R12.reuse, 0x180, RZ ;  /* 0x000001800c107810 */ /* 0x041fe40007f3e0ff */
[-C--:B------:R-:W-:Y:S01]  /*4b50*/  IADD3.X R35, PT, PT, RZ, R13.reuse, RZ, P2, !PT ;  /* 0x0000000dff237210 */ /* 0x080fe200017fe4ff */
[----:B------:R0:W-:Y:S01]  /*4b60*/  STG.E.64 desc[UR6][R20.64], R2 ;  /* 0x0000000214007986 */ /* 0x0001e2000c101b06 */
[----:B------:R-:W-:Y:S02]  /*4b70*/  IADD3 R12, P4, PT, R12, 0x1c0, RZ ;  /* 0x000001c00c0c7810 */ /* 0x000fe40007f9e0ff */
[-C--:B------:R-:W-:Y:S02]  /*4b80*/  IADD3.X R15, PT, PT, RZ, R13.reuse, RZ, P0, !PT ;  /* 0x0000000dff0f7210 */ /* 0x080fe400007fe4ff */
[----:B------:R-:W-:-:S02]  /*4b90*/  IADD3.X R17, PT, PT, RZ, R13, RZ, P1, !PT ;  /* 0x0000000dff117210 */ /* 0x000fc40000ffe4ff */
[----:B------:R-:W-:Y:S02]  /*4ba0*/  LEA.HI R14, P2, R15, R0, RZ, 0x1 ;  /* 0x000000000f0e7211 */ /* 0x000fe400078508ff */
[----:B------:R-:W-:Y:S02]  /*4bb0*/  R2UR UR9, R23 ;  /* 0x00000000170972ca */ /* 0x000fe400000e0000 */
[----:B-1----:R-:W-:Y:S02]  /*4bc0*/  LEA.HI R24, P0, R35, R34, RZ, 0x1 ;  /* 0x0000002223187211 */ /* 0x002fe400078108ff */
[----:B------:R-:W-:Y:S01]  /*4bd0*/  IADD3.X R15, PT, PT, RZ, R15, RZ, P2, !PT ;  /* 0x0000000fff0f7210 */ /* 0x000fe200017fe4ff */
[----:B0-----:R-:W-:Y:S01]  /*4be0*/  IMAD.X R3, RZ, RZ, R13, P4 ;  /* 0x000000ffff037224 */ /* 0x001fe200020e060d */
[----:B------:R-:W-:Y:S01]  /*4bf0*/  LEA.HI R2, P1, R33, R32, RZ, 0x1 ;  /* 0x0000002021027211 */ /* 0x000fe200078308ff */
[----:B------:R-:W-:Y:S01]  /*4c00*/  IMAD.SHL.U32 R0, R24, 0x4, RZ ;  /* 0x0000000418007824 */ /* 0x000fe200078e00ff */
[----:B------:R-:W-:-:S02]  /*4c10*/  IADD3.X R19, PT, PT, RZ, R35, RZ, P0, !PT ;  /* 0x00000023ff137210 */ /* 0x000fc400007fe4ff */
[----:B------:R-:W-:Y:S02]  /*4c20*/  IADD3.X R13, PT, PT, RZ, R33, RZ, P1, !PT ;  /* 0x00000021ff0d7210 */ /* 0x000fe40000ffe4ff */
[----:B------:R-:W-:Y:S02]  /*4c30*/  LEA.HI R16, P0, R17, R16, RZ, 0x1 ;  /* 0x0000001011107211 */ /* 0x000fe400078108ff */
[----:B------:R-:W-:Y:S02]  /*4c40*/  LEA.HI R18, P3, R3, R12, RZ, 0x1 ;  /* 0x0000000c03127211 */ /* 0x000fe400078708ff */
[C---:B------:R-:W-:Y:S01]  /*4c50*/  SHF.L.U64.HI R13, R2.reuse, 0x2, R13 ;  /* 0x00000002020d7819 */ /* 0x040fe2000001020d */
[----:B------:R-:W-:Y:S01]  /*4c60*/  IMAD.X R17, RZ, RZ, R17, P0 ;  /* 0x000000ffff117224 */ /* 0x000fe200000e0611 */
[----:B------:R-:W-:Y:S02]  /*4c70*/  SHF.L.U32 R12, R2, 0x2, RZ ;  /* 0x00000002020c7819 */ /* 0x000fe400000006ff */
[----:B------:R-:W-:-:S02]  /*4c80*/  SHF.L.U64.HI R15, R14, 0x2, R15 ;  /* 0x000000020e0f7819 */ /* 0x000fc4000001020f */
[----:B------:R-:W-:Y:S02]  /*4c90*/  LOP3.LUT R2, R0, 0xfffffff8, RZ, 0xc0, !PT ;  /* 0xfffffff800027812 */ /* 0x000fe400078ec0ff */
[----:B------:R-:W-:Y:S02]  /*4ca0*/  SHF.L.U32 R14, R14, 0x2, RZ ;  /* 0x000000020e0e7819 */ /* 0x000fe400000006ff */
[----:B------:R-:W-:Y:S02]  /*4cb0*/  IADD3.X R3, PT, PT, RZ, R3, RZ, P3, !PT ;  /* 0x00000003ff037210 */ /* 0x000fe40001ffe4ff */
[----:B------:R-:W-:Y:S02]  /*4cc0*/  SHF.L.U64.HI R19, R24, 0x2, R19 ;  /* 0x0000000218137819 */ /* 0x000fe40000010213 */
[----:B------:R-:W-:Y:S02]  /*4cd0*/  IADD3 R2, P0, PT, R2, UR52, RZ ;  /* 0x0000003402027c10 */ /* 0x000fe4000ff1e0ff */
[----:B------:R-:W-:-:S02]  /*4ce0*/  LOP3.LUT R14, R14, 0xfffffff8, RZ, 0xc0, !PT ;  /* 0xfffffff80e0e7812 */ /* 0x000fc400078ec0ff */
[----:B------:R-:W-:Y:S02]  /*4cf0*/  SHF.L.U64.HI R0, R18, 0x2, R3 ;  /* 0x0000000212007819 */ /* 0x000fe40000010203 */
[----:B------:R-:W-:Y:S02]  /*4d00*/  IADD3.X R3, PT, PT, R19, UR53, RZ, P0, !PT ;  /* 0x0000003513037c10 */ /* 0x000fe400087fe4ff */
[----:B------:R-:W-:Y:S02]  /*4d10*/  IADD3 R14, P0, PT, R14, UR52, RZ ;  /* 0x000000340e0e7c10 */ /* 0x000fe4000ff1e0ff */
[C---:B------:R-:W-:Y:S01]  /*4d20*/  SHF.L.U64.HI R17, R16.reuse, 0x2, R17 ;  /* 0x0000000210117819 */ /* 0x040fe20000010211 */
[----:B------:R-:W-:Y:S01]  /*4d30*/  IMAD.SHL.U32 R16, R16, 0x4, RZ ;  /* 0x0000000410107824 */ /* 0x000fe200078e00ff */
[----:B------:R-:W-:Y:S01]  /*4d40*/  IADD3.X R15, PT, PT, R15, UR53, RZ, P0, !PT ;  /* 0x000000350f0f7c10 */ /* 0x000fe200087fe4ff */
[----:B------:R0:W-:Y:S01]  /*4d50*/  STG.E.64 desc[UR4][R2.64], R26 ;  /* 0x0000001a02007986 */ /* 0x0001e2000c101b04 */
[----:B------:R-:W-:-:S02]  /*4d60*/  IADD3 R29, P0, PT, R28, R29, RZ ;  /* 0x0000001d1c1d7210 */ /* 0x000fc40007f1e0ff */
[----:B------:R-:W-:Y:S02]  /*4d70*/  SHF.L.U32 R18, R18, 0x2, RZ ;  /* 0x0000000212127819 */ /* 0x000fe400000006ff */
[----:B------:R-:W-:Y:S02]  /*4d80*/  LEA.HI.X.SX32 R31, R28, R31, 0x1, P0 ;  /* 0x0000001f1c1f7211 */ /* 0x000fe400000f0eff */
[----:B------:R-:W-:Y:S02]  /*4d90*/  LOP3.LUT R12, R12, 0xfffffff8, RZ, 0xc0, !PT ;  /* 0xfffffff80c0c7812 */ /* 0x000fe400078ec0ff */
[----:B------:R-:W-:Y:S02]  /*4da0*/  ISETP.GE.U32.AND P0, PT, R29, UR50, PT ;  /* 0x000000321d007c0c */ /* 0x000fe4000bf06070 */
[----:B------:R-:W-:Y:S02]  /*4db0*/  R2UR UR10, R22 ;  /* 0x00000000160a72ca */ /* 0x000fe400000e0000 */
[----:B------:R-:W-:-:S02]  /*4dc0*/  R2UR UR11, R23 ;  /* 0x00000000170b72ca */ /* 0x000fc400000e0000 */
[----:B------:R-:W-:Y:S02]  /*4dd0*/  LOP3.LUT R16, R16, 0xfffffff8, RZ, 0xc0, !PT ;  /* 0xfffffff810107812 */ /* 0x000fe400078ec0ff */
[----:B------:R-:W-:Y:S02]  /*4de0*/  R2UR UR12, R22 ;  /* 0x00000000160c72ca */ /* 0x000fe400000e0000 */
[----:B------:R-:W-:Y:S02]  /*4df0*/  R2UR UR13, R23 ;  /* 0x00000000170d72ca */ /* 0x000fe400000e0000 */
[----:B------:R-:W-:Y:S02]  /*4e00*/  LOP3.LUT R18, R18, 0xfffffff8, RZ, 0xc0, !PT ;  /* 0xfffffff812127812 */ /* 0x000fe400078ec0ff */
[----:B------:R-:W-:Y:S02]  /*4e10*/  IADD3 R12, P1, PT, R12, UR52, RZ ;  /* 0x000000340c0c7c10 */ /* 0x000fe4000ff3e0ff */
[----:B------:R-:W-:-:S02]  /*4e20*/  ISETP.GE.AND.EX P0, PT, R31, UR51, PT, P0 ;  /* 0x000000331f007c0c */ /* 0x000fc4000bf06300 */
        /* <DEDUP_REMOVED lines=11> */
.L_x_7967:
[----:B------:R-:W-:Y:S05]  /*4ee0*/  EXIT ;  /* 0x000000000000794d */ /* 0x000fea0003800000 */
.L_x_7968:
[----:B------:R-:W-:Y:S01]  /*4ef0*/  HFMA2 R12, -RZ, RZ, 0, 9.5367431640625e-07 ;  /* 0x00000010ff0c7431 */ /* 0x000fe200000001ff */
[----:B------:R-:W-:Y:S01]  /*4f00*/  BSSY B1, `(.L_x_8002) ;  /* 0x0000006000017945 */ /* 0x000fe20003800000 */
[----:B------:R-:W-:Y:S01]  /*4f10*/  IMAD.MOV.U32 R11, RZ, RZ, 0x1f ;  /* 0x0000001fff0b7424 */ /* 0x000fe200078e00ff */
[----:B------:R-:W-:-:S07]  /*4f20*/  MOV R15, 0xffffffff ;  /* 0xffffffff000f7802 */ /* 0x000fce0000000f00 */
[----:B------:R-:W-:Y:S05]  /*4f30*/  WARPSYNC.COLLECTIVE R15, `(.L_x_8003) ;  /* 0x000000000f087348 */ /* 0x000fea0003c00000 */
[----:B------:R0:W1:Y:S02]  /*4f40*/  SHFL.BFLY P6, R14, R13, R12, R11 ;  /* 0x0c00000c0d0e7389 */ /* 0x00006400000c000b */
[----:B01----:R-:W-:Y:S05]  /*4f50*/  ENDCOLLECTIVE ;  /* 0x000000000000791b */ /* 0x003fea0003800000 */
.L_x_8003:
[----:B------:R-:W-:Y:S05]  /*4f60*/  BSYNC B1 ;  /* 0x0000000000017941 */ /* 0x000fea0003800000 */
.L_x_8002:
[----:B------:R-:W-:Y:S01]  /*4f70*/  HFMA2 R12, -RZ, RZ, 0, 4.76837158203125e-07 ;  /* 0x00000008ff0c7431 */ /* 0x000fe200000001ff */
[----:B------:R-:W-:Y:S01]  /*4f80*/  FMNMX R13, R13, R14, !PT ;  /* 0x0000000e0d0d7209 */ /* 0x000fe20007800000 */
[----:B------:R-:W-:Y:S01]  /*4f90*/  IMAD.MOV.U32 R11, RZ, RZ, 0x1f ;  /* 0x0000001fff0b7424 */ /* 0x000fe200078e00ff */
[----:B------:R-:W-:-:S07]  /*4fa0*/  MOV R15, 0xffffffff ;  /* 0xffffffff000f7802 */ /* 0x000fce0000000f00 */
[----:B------:R-:W-:Y:S05]  /*4fb0*/  WARPSYNC.COLLECTIVE R15, `(.L_x_8004) ;  /* 0x000000000f087348 */ /* 0x000fea0003c00000 */
[----:B------:R0:W1:Y:S02]  /*4fc0*/  SHFL.BFLY P6, R14, R13, R12, R11 ;  /* 0x0c00000c0d0e7389 */ /* 0x00006400000c000b */
[----:B01----:R-:W-:Y:S05]  /*4fd0*/  ENDCOLLECTIVE ;  /* 0x000000000000791b */ /* 0x003fea0003800000 */
.L_x_8004:
[----:B------:R-:W-:Y:S01]  /*4fe0*/  IMAD.MOV.U32 R12, RZ, RZ, 0x4 ;  /* 0x00000004ff0c7424 */ /* 0x000fe200078e00ff */
[----:B------:R-:W-:-:S04]  /*4ff0*/  FMNMX R0, R13, R14, !PT ;  /* 0x0000000e0d007209 */ /* 0x000fc80007800000 */
[----:B------:R-:W-:-:S07]  /*5000*/  MOV R13, R0 ;  /* 0x00000000000d7202 */ /* 0x000fce0000000f00 */
[----:B------:R-:W-:Y:S05]  /*5010*/  WARPSYNC.COLLECTIVE R15, `(.L_x_8005) ;  /* 0x000000000f087348 */ /* 0x000fea0003c00000 */
[----:B------:R0:W1:Y:S02]  /*5020*/  SHFL.BFLY P6, R14, R13, R12, R11 ;  /* 0x0c00000c0d0e7389 */ /* 0x00006400000c000b */
[----:B01----:R-:W-:Y:S05]  /*5030*/  ENDCOLLECTIVE ;  /* 0x000000000000791b */ /* 0x003fea0003800000 */
.L_x_8005:
[----:B------:R-:W-:Y:S01]  /*5040*/  HFMA2 R12, -RZ, RZ, 0, 1.1920928955078125e-07 ;  /* 0x00000002ff0c7431 */ /* 0x000fe200000001ff */
[----:B------:R-:W-:-:S04]  /*5050*/  FMNMX R2, R0, R14, !PT ;  /* 0x0000000e00027209 */ /* 0x000fc80007800000 */
[----:B------:R-:W-:-:S07]  /*5060*/  MOV R13, R2 ;  /* 0x00000002000d7202 */ /* 0x000fce0000000f00 */
[----:B------:R-:W-:Y:S05]  /*5070*/  WARPSYNC.COLLECTIVE R15, `(.L_x_8006) ;  /* 0x000000000f087348 */ /* 0x000fea0003c00000 */
[----:B------:R0:W1:Y:S02]  /*5080*/  SHFL.BFLY P6, R14, R13, R12, R11 ;  /* 0x0c00000c0d0e7389 */ /* 0x00006400000c000b */
[----:B01----:R-:W-:Y:S05]  /*5090*/  ENDCOLLECTIVE ;  /* 0x000000000000791b */ /* 0x003fea0003800000 */
.L_x_8006:
[----:B------:R-:W-:Y:S02]  /*50a0*/  MOV R12, 0x1 ;  /* 0x00000001000c7802 */ /* 0x000fe40000000f00 */
[----:B------:R-:W-:-:S05]  /*50b0*/  FMNMX R3, R2, R14, !PT ;  /* 0x0000000e02037209 */ /* 0x000fca0007800000 */
[----:B------:R-:W-:-:S07]  /*50c0*/  IMAD.MOV.U32 R13, RZ, RZ, R3 ;  /* 0x000000ffff0d7224 */ /* 0x000fce00078e0003 */
[----:B------:R-:W-:Y:S05]  /*50d0*/  WARPSYNC.COLLECTIVE R15, `(.L_x_8007) ;  /* 0x000000000f087348 */ /* 0x000fea0003c00000 */
[----:B------:R0:W1:Y:S02]  /*50e0*/  SHFL.BFLY P6, R14, R13, R12, R11 ;  /* 0x0c00000c0d0e7389 */ /* 0x00006400000c000b */
[----:B01----:R-:W-:Y:S05]  /*50f0*/  ENDCOLLECTIVE ;  /* 0x000000000000791b */ /* 0x003fea0003800000 */
.L_x_8007:
[----:B------:R-:W-:Y:S02]  /*5100*/  HFMA2 R11, -RZ, RZ, 0.96630859375, -0.0022525787353515625 ;  /* 0x3bbb989dff0b7431 */ /* 0x000fe400000001ff */
[----:B------:R-:W-:Y:S01]  /*5110*/  IMAD.MOV.U32 R12, RZ, RZ, 0x437c0000 ;  /* 0x437c0000ff0c7424 */ /* 0x000fe200078e00ff */
[----:B------:R-:W-:-:S05]  /*5120*/  FMNMX R3, R3, R14, !PT ;  /* 0x0000000e03037209 */ /* 0x000fca0007800000 */
[--C-:B------:R-:W-:Y:S01]  /*5130*/  FADD R14, R4, -R3.reuse ;  /* 0x80000003040e7221 */ /* 0x100fe20000000000 */
[--C-:B------:R-:W-:Y:S01]  /*5140*/  FADD R4, R5, -R3.reuse ;  /* 0x8000000305047221 */ /* 0x100fe20000000000 */
[----:B------:R-:W-:Y:S01]  /*5150*/  FADD R8, -R3, R8 ;  /* 0x0000000803087221 */ /* 0x000fe20000000100 */
[--C-:B------:R-:W-:Y:S01]  /*5160*/  FADD R0, R7, -R3.reuse ;  /* 0x8000000307007221 */ /* 0x100fe20000000000 */
[C---:B------:R-:W-:Y:S01]  /*5170*/  FADD R2, -R3.reuse, R6 ;  /* 0x0000000603027221 */ /* 0x040fe20000000100 */
[-C--:B------:R-:W-:Y:S01]  /*5180*/  FFMA.SAT R5, R4, R11.reuse, 0.5 ;  /* 0x3f00000004057423 */ /* 0x080fe2000000200b */
[----:B------:R-:W-:Y:S01]  /*5190*/  FADD R7, -R3, R20 ;  /* 0x0000001403077221 */ /* 0x000fe20000000100 */
[--C-:B------:R-:W-:Y:S01]  /*51a0*/  FADD R9, R26, -R3.reuse ;  /* 0x800000031a097221 */ /* 0x100fe20000000000 */
[--C-:B------:R-:W-:Y:S01]  /*51b0*/  FADD R6, R27, -R3.reuse ;  /* 0x800000031b067221 */ /* 0x100fe20000000000 */
[-C--:B------:R-:W-:Y:S01]  /*51c0*/  FFMA.RM R5, R5, R12.reuse, 12582913 ;  /* 0x4b40000105057423 */ /* 0x080fe2000000400c */
        /* <DEDUP_REMOVED lines=9> */
[C---:B------:R-:W-:Y:S01]  /*5260*/  FADD R3, R5.reuse, -12583039 ;  /* 0xcb40007f05037421 */ /* 0x040fe20000000000 */
[----:B------:R-:W-:Y:S01]  /*5270*/  SHF.L.U32 R5, R5, 0x17, RZ ;  /* 0x0000001705057819 */ /* 0x000fe200000006ff */
[-C--:B------:R-:W-:Y:S01]  /*5280*/  FFMA.SAT R17, R0, R11.reuse, 0.5 ;  /* 0x3f00000000117423 */ /* 0x080fe2000000200b */
[-C--:B------:R-:W-:Y:S01]  /*5290*/  FFMA.RM R13, R13, R12.reuse, 12582913 ;  /* 0x4b4000010d0d7423 */ /* 0x080fe2000000400c */
[C---:B------:R-:W-:Y:S01]  /*52a0*/  FFMA R3, R4.reuse, 1.4426950216293334961, -R3 ;  /* 0x3fb8aa3b04037823 */ /* 0x040fe20000000803 */
[-C--:B------:R-:W-:Y:S01]  /*52b0*/  FFMA.SAT R19, R7, R11.reuse, 0.5 ;  /* 0x3f00000007137423 */ /* 0x080fe2000000200b */
[-C--:B------:R-:W-:Y:S01]  /*52c0*/  FFMA.RM R17, R17, R12.reuse, 12582913 ;  /* 0x4b40000111117423 */ /* 0x080fe2000000400c */
[----:B------:R-:W-:Y:S01]  /*52d0*/  FADD R15, R13, -12583039 ;  /* 0xcb40007f0d0f7421 */ /* 0x000fe20000000000 */
[----:B------:R-:W-:Y:S01]  /*52e0*/  FFMA R3, R4, 1.925963033500011079e-08, R3 ;  /* 0x32a5706004037823 */ /* 0x000fe20000000003 */
[-C--:B------:R-:W-:Y:S01]  /*52f0*/  FFMA.RM R19, R19, R12.reuse, 12582913 ;  /* 0x4b40000113137423 */ /* 0x080fe2000000400c */
[----:B------:R-:W-:Y:S01]  /*5300*/  FFMA.SAT R25, R24, R11, 0.5 ;  /* 0x3f00000018197423 */ /* 0x000fe2000000200b */
[C---:B------:R-:W-:Y:S01]  /*5310*/  FFMA R15, R8.reuse, 1.4426950216293334961, -R15 ;  /* 0x3fb8aa3b080f7823 */ /* 0x040fe2000000080f */
[----:B------:R0:W1:Y:S02]  /*5320*/  MUFU.EX2 R4, R3 ;  /* 0x0000000300047308 */ /* 0x0000640000000800 */
[----:B------:R-:W-:Y:S01]  /*5330*/  FFMA.RM R25, R25, R12, 12582913 ;  /* 0x4b40000119197423 */ /* 0x000fe2000000400c */
[----:B------:R-:W-:Y:S01]  /*5340*/  FFMA R15, R8, 1.925963033500011079e-08, R15 ;  /* 0x32a57060080f7823 */ /* 0x000fe2000000000f */
[----:B------:R-:W-:-:S05]  /*5350*/  IMAD.SHL.U32 R8, R19, 0x800000, RZ ;  /* 0x0080000013087824 */ /* 0x000fca00078e00ff */
[----:B------:R-:W2:Y:S01]  /*5360*/  MUFU.EX2 R15, R15 ;  /* 0x0000000f000f7308 */ /* 0x000ea20000000800 */
[----:B0-----:R-:W-:-:S04]  /*5370*/  FADD R3, R17, -12583039 ;  /* 0xcb40007f11037421 */ /* 0x001fc80000000000 */
[----:B------:R-:W-:Y:S01]  /*5380*/  FFMA R3, R0, 1.4426950216293334961, -R3 ;  /* 0x3fb8aa3b00037823 */ /* 0x000fe20000000803 */
[----:B-1----:R-:W-:Y:S01]  /*5390*/  FMUL R5, R5, R4 ;  /* 0x0000000405057220 */ /* 0x002fe20000400000 */
[----:B------:R-:W-:Y:S01]  /*53a0*/  SHF.L.U32 R4, R13, 0x17, RZ ;  /* 0x000000170d047819 */ /* 0x000fe200000006ff */
[-C--:B------:R-:W-:Y:S01]  /*53b0*/  FFMA.SAT R13, R2, R11.reuse, 0.5 ;  /* 0x3f000000020d7423 */ /* 0x080fe2000000200b */
[----:B------:R-:W-:Y:S01]  /*53c0*/  FFMA R0, R0, 1.925963033500011079e-08, R3 ;  /* 0x32a5706000007823 */ /* 0x000fe20000000003 */
[----:B------:R-:W-:Y:S02]  /*53d0*/  IMAD.SHL.U32 R3, R17, 0x800000, RZ ;  /* 0x0080000011037824 */ /* 0x000fe400078e00ff */
[----:B------:R-:W-:Y:S01]  /*53e0*/  FFMA.SAT R17, R6, R11, 0.5 ;  /* 0x3f00000006117423 */ /* 0x000fe2000000200b */
[----:B------:R-:W-:Y:S01]  /*53f0*/  FFMA.RM R13, R13, R12, 12582913 ;  /* 0x4b4000010d0d7423 */ /* 0x000fe2000000400c */
[----:B--2---:R-:W-:-:S03]  /*5400*/  FMUL R4, R4, R15 ;  /* 0x0000000f04047220 */ /* 0x004fc60000400000 */
[----:B------:R-:W-:Y:S01]  /*5410*/  FADD R15, R13, -12583039 ;  /* 0xcb40007f0d0f7421 */ /* 0x000fe20000000000 */
[----:B------:R-:W-:Y:S01]  /*5420*/  FFMA.RM R17, R17, R12, 12582913 ;  /* 0x4b40000111117423 */ /* 0x000fe2000000400c */
[----:B------:R-:W0:Y:S02]  /*5430*/  MUFU.EX2 R0, R0 ;  /* 0x0000000000007308 */ /* 0x000e240000000800 */
[----:B------:R-:W-:-:S04]  /*5440*/  FFMA R15, R2, 1.4426950216293334961, -R15 ;  /* 0x3fb8aa3b020f7823 */ /* 0x000fc8000000080f */
[----:B------:R-:W-:Y:S01]  /*5450*/  FFMA R15, R2, 1.925963033500011079e-08, R15 ;  /* 0x32a57060020f7823 */ /* 0x000fe2000000000f */
[----:B------:R-:W-:Y:S01]  /*5460*/  SHF.L.U32 R2, R13, 0x17, RZ ;  /* 0x000000170d027819 */ /* 0x000fe200000006ff */
[----:B------:R-:W-:-:S04]  /*5470*/  FADD R13, R17, -12583039 ;  /* 0xcb40007f110d7421 */ /* 0x000fc80000000000 */
[----:B------:R-:W1:Y:S01]  /*5480*/  MUFU.EX2 R15, R15 ;  /* 0x0000000f000f7308 */ /* 0x000e620000000800 */
[----:B------:R-:W-:-:S04]  /*5490*/  FFMA R13, R6, 1.4426950216293334961, -R13 ;  /* 0x3fb8aa3b060d7823 */ /* 0x000fc8000000080d */
[----:B------:R-:W-:Y:S01]  /*54a0*/  FFMA R13, R6, 1.925963033500011079e-08, R13 ;  /* 0x32a57060060d7823 */ /* 0x000fe2000000000d */
[----:B------:R-:W-:Y:S01]  /*54b0*/  FADD R6, R19, -12583039 ;  /* 0xcb40007f13067421 */ /* 0x000fe20000000000 */
[----:B0-----:R-:W-:Y:S01]  /*54c0*/  FMUL R3, R3, R0 ;  /* 0x0000000003037220 */ /* 0x001fe20000400000 */
[----:B------:R-:W-:Y:S01]  /*54d0*/  SHF.L.U32 R0, R17, 0x17, RZ ;  /* 0x0000001711007819 */ /* 0x000fe200000006ff */
[-C--:B------:R-:W-:Y:S01]  /*54e0*/  FFMA.SAT R17, R16, R11.reuse, 0.5 ;  /* 0x3f00000010117423 */ /* 0x080fe2000000200b */
[----:B------:R-:W-:Y:S01]  /*54f0*/  FFMA R6, R7, 1.4426950216293334961, -R6 ;  /* 0x3fb8aa3b07067823 */ /* 0x000fe20000000806 */
[----:B------:R-:W0:Y:S01]  /*5500*/  MUFU.EX2 R13, R13 ;  /* 0x0000000d000d7308 */ /* 0x000e220000000800 */
[----:B------:R-:W-:Y:S01]  /*5510*/  FFMA.SAT R19, R18, R11, 0.5 ;  /* 0x3f00000012137423 */ /* 0x000fe2000000200b */
[-C--:B------:R-:W-:Y:S01]  /*5520*/  FFMA.RM R17, R17, R12.reuse, 12582913 ;  /* 0x4b40000111117423 */ /* 0x080fe2000000400c */
[----:B------:R-:W-:Y:S02]  /*5530*/  FFMA R6, R7, 1.925963033500011079e-08, R6 ;  /* 0x32a5706007067823 */ /* 0x000fe40000000006 */
[-C--:B------:R-:W-:Y:S01]  /*5540*/  FFMA.RM R19, R19, R12.reuse, 12582913 ;  /* 0x4b40000113137423 */ /* 0x080fe2000000400c */
[----:B-1----:R-:W-:Y:S01]  /*5550*/  FMUL R2, R2, R15 ;  /* 0x0000000f02027220 */ /* 0x002fe20000400000 */
[----:B------:R-:W-:Y:S01]  /*5560*/  FFMA.SAT R15, R9, R11, 0.5 ;  /* 0x3f000000090f7423 */ /* 0x000fe2000000200b */
[----:B------:R-:W1:Y:S03]  /*5570*/  MUFU.EX2 R7, R6 ;  /* 0x0000000600077308 */ /* 0x000e660000000800 */
[----:B------:R-:W-:-:S04]  /*5580*/  FFMA.RM R15, R15, R12, 12582913 ;  /* 0x4b4000010f0f7423 */ /* 0x000fc8000000400c */
[----:B------:R-:W-:Y:S01]  /*5590*/  FADD R36, R15, -12583039 ;  /* 0xcb40007f0f247421 */ /* 0x000fe20000000000 */
[----:B0-----:R-:W-:-:S03]  /*55a0*/  FMUL R0, R0, R13 ;  /* 0x0000000d00007220 */ /* 0x001fc60000400000 */
[----:B------:R-:W-:-:S04]  /*55b0*/  FFMA R36, R9, 1.4426950216293334961, -R36 ;  /* 0x3fb8aa3b09247823 */ /* 0x000fc80000000824 */
[----:B------:R-:W-:Y:S01]  /*55c0*/  FFMA R36, R9, 1.925963033500011079e-08, R36 ;  /* 0x32a5706009247823 */ /* 0x000fe20000000024 */
[----:B------:R-:W-:Y:S01]  /*55d0*/  FFMA.SAT R9, R10, R11, 0.5 ;  /* 0x3f0000000a097423 */ /* 0x000fe2000000200b */
[----:B-1----:R-:W-:Y:S01]  /*55e0*/  FMUL R8, R8, R7 ;  /* 0x0000000708087220 */ /* 0x002fe20000400000 */
[----:B------:R-:W-:Y:S01]  /*55f0*/  SHF.L.U32 R7, R15, 0x17, RZ ;  /* 0x000000170f077819 */ /* 0x000fe200000006ff */
[----:B------:R-:W-:Y:S01]  /*5600*/  FFMA.SAT R15, R20, R11, 0.5 ;  /* 0x3f000000140f7423 */ /* 0x000fe2000000200b */
[-C--:B------:R-:W-:Y:S01]  /*5610*/  FFMA.RM R9, R9, R12.reuse, 12582913 ;  /* 0x4b40000109097423 */ /* 0x080fe2000000400c */
[----:B------:R-:W0:Y:S02]  /*5620*/  MUFU.EX2 R36, R36 ;  /* 0x0000002400247308 */ /* 0x000e240000000800 */
[----:B------:R-:W-:Y:S01]  /*5630*/  FFMA.RM R15, R15, R12, 12582913 ;  /* 0x4b4000010f0f7423 */ /* 0x000fe2000000400c */
[C---:B------:R-:W-:Y:S01]  /*5640*/  FADD R13, R9.reuse, -12583039 ;  /* 0xcb40007f090d7421 */ /* 0x040fe20000000000 */
[----:B------:R-:W-:-:S02]  /*5650*/  SHF.L.U32 R6, R9, 0x17, RZ ;  /* 0x0000001709067819 */ /* 0x000fc400000006ff */
[----:B------:R-:W-:Y:S01]  /*5660*/  FADD R9, R15, -12583039 ;  /* 0xcb40007f0f097421 */ /* 0x000fe20000000000 */
[----:B------:R-:W-:-:S03]  /*5670*/  FFMA R13, R10, 1.4426950216293334961, -R13 ;  /* 0x3fb8aa3b0a0d7823 */ /* 0x000fc6000000080d */
[----:B------:R-:W-:Y:S01]  /*5680*/  FFMA R9, R20, 1.4426950216293334961, -R9 ;  /* 0x3fb8aa3b14097823 */ /* 0x000fe20000000809 */
[----:B------:R-:W-:Y:S01]  /*5690*/  FFMA R13, R10, 1.925963033500011079e-08, R13 ;  /* 0x32a570600a0d7823 */ /* 0x000fe2000000000d */
[----:B------:R-:W-:Y:S02]  /*56a0*/  SHF.L.U32 R10, R17, 0x17, RZ ;  /* 0x00000017110a7819 */ /* 0x000fe400000006ff */
[----:B------:R-:W-:Y:S01]  /*56b0*/  FFMA R20, R20, 1.925963033500011079e-08, R9 ;  /* 0x32a5706014147823 */ /* 0x000fe20000000009 */
[----:B------:R-:W-:Y:S02]  /*56c0*/  IMAD.SHL.U32 R9, R15, 0x800000, RZ ;  /* 0x008000000f097824 */ /* 0x000fe400078e00ff */
[----:B------:R-:W-:Y:S01]  /*56d0*/  FFMA.SAT R15, R26, R11, 0.5 ;  /* 0x3f0000001a0f7423 */ /* 0x000fe2000000200b */
[----:B------:R-:W1:Y:S01]  /*56e0*/  MUFU.EX2 R13, R13 ;  /* 0x0000000d000d7308 */ /* 0x000e620000000800 */
[----:B0-----:R-:W-:Y:S02]  /*56f0*/  FMUL R7, R7, R36 ;  /* 0x0000002407077220 */ /* 0x001fe40000400000 */
[----:B------:R-:W-:-:S05]  /*5700*/  FFMA.RM R15, R15, R12, 12582913 ;  /* 0x4b4000010f0f7423 */ /* 0x000fca000000400c */
[----:B------:R-:W0:Y:S01]  /*5710*/  MUFU.EX2 R20, R20 ;  /* 0x0000001400147308 */ /* 0x000e220000000800 */
[----:B-1----:R-:W-:Y:S01]  /*5720*/  FMUL R6, R6, R13 ;  /* 0x0000000d06067220 */ /* 0x002fe20000400000 */
[----:B------:R-:W-:Y:S01]  /*5730*/  FADD R13, R17, -12583039 ;  /* 0xcb40007f110d7421 */ /* 0x000fe20000000000 */
[C---:B------:R-:W-:Y:S01]  /*5740*/  FADD R17, R15.reuse, -12583039 ;  /* 0xcb40007f0f117421 */ /* 0x040fe20000000000 */
[----:B------:R-:W-:Y:S02]  /*5750*/  SHF.L.U32 R15, R15, 0x17, RZ ;  /* 0x000000170f0f7819 */ /* 0x000fe400000006ff */
[----:B------:R-:W-:Y:S01]  /*5760*/  FFMA R13, R16, 1.4426950216293334961, -R13 ;  /* 0x3fb8aa3b100d7823 */ /* 0x000fe2000000080d */
[----:B------:R-:W-:Y:S01]  /*5770*/  FFMA R17, R26, 1.4426950216293334961, -R17 ;  /* 0x3fb8aa3b1a117823 */ /* 0x000fe20000000811 */
[----:B0-----:R-:W-:Y:S02]  /*5780*/  FMUL R9, R9, R20 ;  /* 0x0000001409097220 */ /* 0x001fe40000400000 */
[----:B------:R-:W-:Y:S01]  /*5790*/  FFMA R13, R16, 1.925963033500011079e-08, R13 ;  /* 0x32a57060100d7823 */ /* 0x000fe2000000000d */
[----:B------:R-:W-:Y:S01]  /*57a0*/  FFMA R17, R26, 1.925963033500011079e-08, R17 ;  /* 0x32a570601a117823 */ /* 0x000fe20000000011 */
[----:B------:R-:W-:-:S03]  /*57b0*/  SHF.L.U32 R20, R25, 0x17, RZ ;  /* 0x0000001719147819 */ /* 0x000fc600000006ff */
[----:B------:R-:W0:Y:S08]  /*57c0*/  MUFU.EX2 R16, R17 ;  /* 0x0000001100107308 */ /* 0x000e300000000800 */
[----:B------:R-:W1:Y:S01]  /*57d0*/  MUFU.EX2 R13, R13 ;  /* 0x0000000d000d7308 */ /* 0x000e620000000800 */
[----:B0-----:R-:W-:Y:S01]  /*57e0*/  FMUL R21, R15, R16 ;  /* 0x000000100f157220 */ /* 0x001fe20000400000 */
[----:B------:R-:W-:-:S04]  /*57f0*/  FFMA.SAT R15, R32, R11, 0.5 ;  /* 0x3f000000200f7423 */ /* 0x000fc8000000200b */
[----:B------:R-:W-:Y:S01]  /*5800*/  FFMA.RM R15, R15, R12, 12582913 ;  /* 0x4b4000010f0f7423 */ /* 0x000fe2000000400c */
[----:B-1----:R-:W-:Y:S01]  /*5810*/  FMUL R10, R10, R13 ;  /* 0x0000000d0a0a7220 */ /* 0x002fe20000400000 */
[C---:B------:R-:W-:Y:S01]  /*5820*/  FADD R13, R19.reuse, -12583039 ;  /* 0xcb40007f130d7421 */ /* 0x040fe20000000000 */
[----:B------:R-:W-:-:S03]  /*5830*/  IMAD.SHL.U32 R19, R19, 0x800000, RZ ;  /* 0x0080000013137824 */ /* 0x000fc600078e00ff */
[----:B------:R-:W-:-:S04]  /*5840*/  FFMA R13, R18, 1.4426950216293334961, -R13 ;  /* 0x3fb8aa3b120d7823 */ /* 0x000fc8000000080d */
[----:B------:R-:W-:-:S04]  /*5850*/  FFMA R13, R18, 1.925963033500011079e-08, R13 ;  /* 0x32a57060120d7823 */ /* 0x000fc8000000000d */
[----:B------:R0:W1:Y:S02]  /*5860*/  MUFU.EX2 R16, R13 ;  /* 0x0000000d00107308 */ /* 0x0000640000000800 */
[----:B0-----:R-:W-:-:S04]  /*5870*/  FADD R13, R25, -12583039 ;  /* 0xcb40007f190d7421 */ /* 0x001fc80000000000 */
[C---:B------:R-:W-:Y:S01]  /*5880*/  FFMA R13, R24.reuse, 1.4426950216293334961, -R13 ;  /* 0x3fb8aa3b180d7823 */ /* 0x040fe2000000080d */
[----:B-1----:R-:W-:Y:S01]  /*5890*/  FMUL R17, R19, R16 ;  /* 0x0000001013117220 */ /* 0x002fe20000400000 */
        /* <DEDUP_REMOVED lines=47> */
.L_x_8008:
[----:B------:R-:W-:Y:S02]  /*5b90*/  IMAD.MOV.U32 R12, RZ, RZ, 0x8 ;  /* 0x00000008ff0c7424 */ /* 0x000fe400078e00ff */
[----:B------:R-:W-:-:S05]  /*5ba0*/  FADD R24, R13, R14 ;  /* 0x0000000e0d187221 */ /* 0x000fca0000000000 */
[----:B------:R-:W-:-:S07]  /*5bb0*/  MOV R13, R24 ;  /* 0x00000018000d7202 */ /* 0x000fce0000000f00 */
[----:B------:R-:W-:Y:S05]  /*5bc0*/  WARPSYNC.COLLECTIVE R15, `(.L_x_8009) ;  /* 0x000000000f087348 */ /* 0x000fea0003c00000 */
[----:B------:R0:W1:Y:S02]  /*5bd0*/  SHFL.BFLY P6, R14, R13, R12, R11 ;  /* 0x0c00000c0d0e7389 */ /* 0x00006400000c000b */
[----:B01----:R-:W-:Y:S05]  /*5be0*/  ENDCOLLECTIVE ;  /* 0x000000000000791b */ /* 0x003fea0003800000 */
.L_x_8009:
[----:B------:R-:W-:Y:S02]  /*5bf0*/  HFMA2 R12, -RZ, RZ, 0, 2.384185791015625e-07 ;  /* 0x00000004ff0c7431 */ /* 0x000fe400000001ff */
[----:B------:R-:W-:-:S05]  /*5c00*/  FADD R25, R24, R14 ;  /* 0x0000000e18197221 */ /* 0x000fca0000000000 */
[----:B------:R-:W-:-:S07]  /*5c10*/  MOV R13, R25 ;  /* 0x00000019000d7202 */ /* 0x000fce0000000f00 */
[----:B------:R-:W-:Y:S05]  /*5c20*/  WARPSYNC.COLLECTIVE R15, `(.L_x_8010) ;  /* 0x000000000f087348 */ /* 0x000fea0003c00000 */
[----:B------:R0:W1:Y:S02]  /*5c30*/  SHFL.BFLY P6, R14, R13, R12, R11 ;  /* 0x0c00000c0d0e7389 */ /* 0x00006400000c000b */
[----:B01----:R-:W-:Y:S05]  /*5c40*/  ENDCOLLECTIVE ;  /* 0x000000000000791b */ /* 0x003fea0003800000 */
.L_x_8010:
[----:B------:R-:W-:Y:S01]  /*5c50*/  MOV R12, 0x2 ;  /* 0x00000002000c7802 */ /* 0x000fe20000000f00 */
[----:B------:R-:W-:-:S04]  /*5c60*/  FADD R26, R25, R14 ;  /* 0x0000000e191a7221 */ /* 0x000fc80000000000 */
[----:B------:R-:W-:-:S07]  /*5c70*/  IMAD.MOV.U32 R13, RZ, RZ, R26 ;  /* 0x000000ffff0d7224 */ /* 0x000fce00078e001a */
[----:B------:R-:W-:Y:S05]  /*5c80*/  WARPSYNC.COLLECTIVE R15, `(.L_x_8011) ;  /* 0x000000000f087348 */ /* 0x000fea0003c00000 */
[----:B------:R0:W1:Y:S02]  /*5c90*/  SHFL.BFLY P6, R14, R13, R12, R11 ;  /* 0x0c00000c0d0e7389 */ /* 0x00006400000c000b */
[----:B01----:R-:W-:Y:S05]  /*5ca0*/  ENDCOLLECTIVE ;  /* 0x000000000000791b */ /* 0x003fea0003800000 */
.L_x_8011:
[----:B------:R-:W-:Y:S02]  /*5cb0*/  IMAD.MOV.U32 R12, RZ, RZ, 0x1 ;  /* 0x00000001ff0c7424 */ /* 0x000fe400078e00ff */
[----:B------:R-:W-:-:S05]  /*5cc0*/  FADD R27, R26, R14 ;  /* 0x0000000e1a1b7221 */ /* 0x000fca0000000000 */
[----:B------:R-:W-:-:S07]  /*5cd0*/  MOV R13, R27 ;  /* 0x0000001b000d7202 */ /* 0x000fce0000000f00 */
[----:B------:R-:W-:Y:S05]  /*5ce0*/  WARPSYNC.COLLECTIVE R15, `(.L_x_8012) ;  /* 0x000000000f087348 */ /* 0x000fea0003c00000 */
[----:B------:R0:W1:Y:S02]  /*5cf0*/  SHFL.BFLY P6, R14, R13, R12, R11 ;  /* 0x0c00000c0d0e7389 */ /* 0x00006400000c000b */
[----:B01----:R-:W-:Y:S05]  /*5d00*/  ENDCOLLECTIVE ;  /* 0x000000000000791b */ /* 0x003fea0003800000 */
.L_x_8012:
[----:B------:R-:W-:Y:S05]  /*5d10*/  BRA `(.L_x_8013) ;  /* 0xffffffdc00247947 */ /* 0x000fea000383ffff */
        .weak           $__internal_116_$__cuda_sm3x_div_rn_noftz_f32_slowpath
        .type           $__internal_116_$__cuda_sm3x_div_rn_noftz_f32_slowpath,@function
        .size           $__internal_116_$__cuda_sm3x_div_rn_noftz_f32_slowpath,(.L_x_37493 - $__internal_116_$__cuda_sm3x_div_rn_noftz_f32_slowpath)
$__internal_116_$__cuda_sm3x_div_rn_noftz_f32_slowpath:
        /* <DEDUP_REMOVED lines=34> */
.L_x_8015:
[----:B------:R-:W-:Y:S01]  /*5f40*/  LEA R35, R13, 0xc0800000, 0x17 ;  /* 0xc08000000d237811 */ /* 0x000fe200078eb8ff */
[----:B------:R-:W-:Y:S01]  /*5f50*/  BSSY.RECONVERGENT B2, `(.L_x_8020) ;  /* 0x0000036000027945 */ /* 0x000fe20003800200 */
[----:B------:R-:W-:Y:S02]  /*5f60*/  IADD3 R38, PT, PT, R38, -0x7f, RZ ;  /* 0xffffff8126267810 */ /* 0x000fe40007ffe0ff */
[----:B------:R-:W-:-:S03]  /*5f70*/  IADD3 R37, PT, PT, -R35, R12, RZ ;  /* 0x0000000c23257210 */ /* 0x000fc60007ffe1ff */
[C---:B------:R-:W-:Y:S01]  /*5f80*/  IMAD R5, R38.reuse, -0x800000, R5 ;  /* 0xff80000026057824 */ /* 0x040fe200078e0205 */
        /* <DEDUP_REMOVED lines=46> */
.L_x_8022:
[----:B------:R-:W-:-:S04]  /*6270*/  LOP3.LUT R5, R5, 0x80000000, RZ, 0xc0, !PT ;  /* 0x8000000005057812 */ /* 0x000fc800078ec0ff */
[----:B------:R-:W-:Y:S01]  /*6280*/  LOP3.LUT R5, R5, 0x7f800000, RZ, 0xfc, !PT ;  /* 0x7f80000005057812 */ /* 0x000fe200078efcff */
[----:B------:R-:W-:Y:S06]  /*6290*/  BRA `(.L_x_8023) ;  /* 0x0000000000047947 */ /* 0x000fec0003800000 */
.L_x_8021:
[----:B------:R-:W-:-:S07]  /*62a0*/  IMAD R5, R34, 0x800000, R5 ;  /* 0x0080000022057824 */ /* 0x000fce00078e0205 */
.L_x_8023:
[----:B------:R-:W-:Y:S05]  /*62b0*/  BSYNC.RECONVERGENT B2 ;  /* 0x0000000000027941 */ /* 0x000fea0003800200 */
.L_x_8020:
[----:B------:R-:W-:Y:S05]  /*62c0*/  BRA `(.L_x_8024) ;  /* 0x0000000000207947 */ /* 0x000fea0003800000 */
.L_x_8019:
[----:B------:R-:W-:-:S04]  /*62d0*/  LOP3.LUT R5, R12, 0x80000000, R5, 0x48, !PT ;  /* 0x800000000c057812 */ /* 0x000fc800078e4805 */
[----:B------:R-:W-:Y:S01]  /*62e0*/  LOP3.LUT R5, R5, 0x7f800000, RZ, 0xfc, !PT ;  /* 0x7f80000005057812 */ /* 0x000fe200078efcff */
[----:B------:R-:W-:Y:S06]  /*62f0*/  BRA `(.L_x_8024) ;  /* 0x0000000000147947 */ /* 0x000fec0003800000 */
.L_x_8018:
[----:B------:R-:W-:Y:S01]  /*6300*/  LOP3.LUT R5, R12, 0x80000000, R5, 0x48, !PT ;  /* 0x800000000c057812 */ /* 0x000fe200078e4805 */
[----:B------:R-:W-:Y:S06]  /*6310*/  BRA `(.L_x_8024) ;  /* 0x00000000000c7947 */ /* 0x000fec0003800000 */
.L_x_8017:
[----:B------:R-:W0:Y:S01]  /*6320*/  MUFU.RSQ R5, -QNAN ;  /* 0xffc0000000057908 */ /* 0x000e220000001400 */
[----:B------:R-:W-:Y:S05]  /*6330*/  BRA `(.L_x_8024) ;  /* 0x0000000000047947 */ /* 0x000fea0003800000 */
.L_x_8016:
[----:B------:R-:W-:-:S07]  /*6340*/  FADD.FTZ R5, R5, R12 ;  /* 0x0000000c05057221 */ /* 0x000fce0000010000 */
.L_x_8024:
[----:B------:R-:W-:Y:S05]  /*6350*/  BSYNC.RECONVERGENT B1 ;  /* 0x0000000000017941 */ /* 0x000fea0003800200 */
.L_x_8014:
[----:B------:R-:W-:Y:S01]  /*6360*/  HFMA2 R13, -RZ, RZ, 0, 0 ;  /* 0x00000000ff0d7431 */ /* 0x000fe200000001ff */
[----:B------:R-:W-:-:S04]  /*6370*/  MOV R12, R32 ;  /* 0x00000020000c7202 */ /* 0x000fc80000000f00 */
[----:B0-----:R-:W-:Y:S05]  /*6380*/  RET.REL.NODEC R12 `(_Z15SoftmaxWarpImplI22BroadcastScaleMaskLoadIffbLm4EiE11DirectStoreIffEfLi2ELi16ELi32ELi1ELb0EL9Algorithm0EEvT_T0_ll) ;  /* 0xffffff9c0c1c7950 */ /* 0x001fea0003c3ffff */
.L_x_8025:
        /* <DEDUP_REMOVED lines=15> */
.L_x_37493:


//--------------------- .text._Z15SoftmaxWarpImplI22BroadcastScaleMaskLoadIffbLm4EiE11DirectStoreIffEfLi2ELi14ELi32ELi1ELb1EL9Algorithm0EEvT_T0_ll --------------------------
	.section	.text._Z15SoftmaxWarpImplI22BroadcastScaleMaskLoadIffbLm4EiE11DirectStoreIffEfLi2ELi14ELi32ELi1ELb1EL9Algorithm0EEvT_T0_ll,"ax",@progbits
	.align	128
        .global         _Z15SoftmaxWarpImplI22BroadcastScaleMaskLoadIffbLm4EiE11DirectStoreIffEfLi2ELi14ELi32ELi1ELb1EL9Algorithm0EEvT_T0_ll
        .type           _Z15SoftmaxWarpImplI22BroadcastScaleMaskLoadIffbLm4EiE11DirectStoreIffEfLi2ELi14ELi32ELi1ELb1EL9Algorithm0EEvT_T0_ll,@function
        .size           _Z15SoftmaxWarpImplI22BroadcastScaleMaskLoadIffbLm4EiE11DirectStoreIffEfLi2ELi14ELi32ELi1ELb1EL9Algorithm0EEvT_T0_ll,(.L_x_37494 - _Z15SoftmaxWarpImplI22BroadcastScaleMaskLoadIffbLm4EiE11DirectStoreIffEfLi2ELi14ELi32ELi1ELb1EL9Algorithm0EEvT_T0_ll)
        .other          _Z15SoftmaxWarpImplI22BroadcastScaleMaskLoadIffbLm4EiE11DirectStoreIffEfLi2ELi14ELi32ELi1ELb1EL9Algorithm0EEvT_T0_ll,@"STO_CUDA_ENTRY STV_DEFAULT"
_Z15SoftmaxWarpImplI22BroadcastScaleMaskLoadIffbLm4EiE11DirectStoreIffEfLi2ELi14ELi32ELi1ELb1EL9Algorithm0EEvT_T0_ll:
.text._Z15SoftmaxWarpImplI22BroadcastScaleMaskLoadIffbLm4EiE11DirectStoreIffEfLi2ELi14ELi32ELi1ELb1EL9Algorithm0EEvT_T0_ll:
        /* <DEDUP_REMOVED lines=27> */
.L_x_8026:
        /* <DEDUP_REMOVED lines=20> */
[----:B------:R-:W-:-:S07]  /*02f0*/  IADD3 R27, PT, PT, R37, 0x140, RZ ;  /* 0x00000140251b7810 */ /* 0x000fce0007ffe0ff */
.L_x_8085:
[----:B01234-:R-:W0:Y:S01]  /*0300*/  LDC.64 R2, c[0x0][0x410] ;  /* 0x00010400ff027b82 */ /* 0x01fe220000000a00 */
        /* <DEDUP_REMOVED lines=138> */
.L_x_8029:
[----:B------:R-:W-:Y:S05]  /*0bb0*/  BSYNC.RECONVERGENT B1 ;  /* 0x0000000000017941 */ /* 0x000fea0003800200 */
.L_x_8028:
        /* <DEDUP_REMOVED lines=19> */
[----:B-1----:R-:W-:Y:S01]  /*0cf0*/  IMAD.MOV.U32 R6, RZ, RZ, RZ ;  /* 0x000000ffff067224 */ /* 0x002fe200078e00ff */
[----:B---3--:R-:W-:-:S05]  /*0d00*/  IADD3 R9, PT, PT, RZ, -R7, RZ ;  /* 0x80000007ff097210 */ /* 0x008fca0007ffe0ff */
[----:B------:R-:W-:-:S04]  /*0d10*/  IMAD R9, R9, R10, RZ ;  /* 0x0000000a09097224 */ /* 0x000fc800078e02ff */
        /* <DEDUP_REMOVED lines=8> */
[----:B------:R-:W-:Y:S01]  /*0da0*/  @!P6 IADD3 R8, PT, PT, R8, 0x1, RZ ;  /* 0x000000010808e810 */ /* 0x000fe20007ffe0ff */
[----:B-1----:R-:W-:-:S03]  /*0db0*/  VIADD R6, R9, 0xffffffe ;  /* 0x0ffffffe09067836 */ /* 0x002fc60000000000 */
[----:B------:R-:W-:Y:S01]  /*0dc0*/  ISETP.GE.U32.AND P2, PT, R5, R10, PT ;  /* 0x0000000a0500720c */ /* 0x000fe20003f46070 */
[----:B------:R1:W3:Y:S01]  /*0dd0*/  F2I.FTZ.U32.TRUNC.NTZ R7, R6 ;  /* 0x0000000600077305 */ /* 0x0002e2000021f000 */
[----:B------:R-:W-:-:S04]  /*0de0*/  LOP3.LUT R5, R0, R11, RZ, 0x3c, !PT ;  /* 0x0000000b00057212 */ /* 0x000fc800078e3cff */
[----:B------:R-:W-:Y:S02]  /*0df0*/  ISETP.GE.AND P6, PT, R5, RZ, PT ;  /* 0x000000ff0500720c */ /* 0x000fe40003fc6270 */
[----:B------:R-:W4:Y:S01]  /*0e00*/  LDC R5, c[0x0][0x3c0] ;  /* 0x0000f000ff057b82 */ /* 0x000f220000000800 */
[----:B-1----:R-:W-:-:S04]  /*0e10*/  HFMA2 R6, -RZ, RZ, 0, 0 ;  /* 0x00000000ff067431 */ /* 0x002fc800000001ff */
[----:B------:R-:W-:Y:S02]  /*0e20*/  @P2 IADD3 R8, PT, PT, R8, 0x1, RZ ;  /* 0x0000000108082810 */ /* 0x000fe40007ffe0ff */
[----:B------:R-:W-:Y:S02]  /*0e30*/  ISETP.NE.AND P2, PT, R11, RZ, PT ;  /* 0x000000ff0b00720c */ /* 0x000fe40003f45270 */
[----:B---3--:R-:W-:Y:S02]  /*0e40*/  IADD3 R15, PT, PT, RZ, -R7, RZ ;  /* 0x80000007ff0f7210 */ /* 0x008fe40007ffe0ff */
[----:B------:R-:W-:-:S09]  /*0e50*/  @!P6 IMAD.MOV R8, RZ, RZ, -R8 ;  /* 0x000000ffff08e224 */ /* 0x000fd200078e0a08 */
[----:B------:R-:W-:-:S05]  /*0e60*/  @!P2 LOP3.LUT R8, RZ, R11, RZ, 0x33, !PT ;  /* 0x0000000bff08a212 */ /* 0x000fca00078e33ff */
[----:B------:R-:W-:-:S04]  /*0e70*/  IMAD.MOV R9, RZ, RZ, -R8 ;  /* 0x000000ffff097224 */ /* 0x000fc800078e0a08 */
[----:B------:R-:W-:Y:S02]  /*0e80*/  IMAD R11, R11, R9, R0 ;  /* 0x000000090b0b7224 */ /* 0x000fe400078e0200 */
[----:B------:R-:W-:Y:S01]  /*0e90*/  IMAD R9, R15, R12, RZ ;  /* 0x0000000c0f097224 */ /* 0x000fe200078e02ff */
[----:B----4-:R-:W-:Y:S02]  /*0ea0*/  IABS R15, R5 ;  /* 0x00000005000f7213 */ /* 0x010fe40000000000 */
        /* <DEDUP_REMOVED lines=8> */
[----:B------:R-:W-:-:S13]  /*0f30*/  ISETP.GT.U32.AND P6, PT, R12, R7, PT ;  /* 0x000000070c00720c */ /* 0x000fda0003fc4070 */
        /* <DEDUP_REMOVED lines=9> */
[----:B------:R-:W-:-:S05]  /*0fd0*/  IMAD.MOV.U32 R12, RZ, RZ, R6 ;  /* 0x000000ffff0c7224 */ /* 0x000fca00078e0006 */
[----:B------:R-:W-:-:S05]  /*0fe0*/  @!P6 IADD3 R12, PT, PT, -R12, RZ, RZ ;  /* 0x000000ff0c0ce210 */ /* 0x000fca0007ffe1ff */
        /* <DEDUP_REMOVED lines=66> */
.L_x_8031:
[----:B------:R-:W-:Y:S05]  /*1410*/  BSYNC.RECONVERGENT B1 ;  /* 0x0000000000017941 */ /* 0x000fea0003800200 */
.L_x_8030:
        /* <DEDUP_REMOVED lines=46> */
[----:B------:R-:W-:-:S05]  /*1700*/  ISETP.NE.AND P3, PT, R11, RZ, PT ;  /* 0x000000ff0b00720c */ /* 0x000fca0003f65270 */
[----:B------:R-:W-:Y:S01]  /*1710*/  @!P6 IADD3 R5, PT, PT, -R5, RZ, RZ ;  /* 0x000000ff0505e210 */ /* 0x000fe20007ffe1ff */
[----:B---3--:R-:W-:-:S07]  /*1720*/  IMAD.MOV.U32 R2, RZ, RZ, RZ ;  /* 0x000000ffff027224 */ /* 0x008fce00078e00ff */
[----:B------:R-:W-:Y:S01]  /*1730*/  @!P3 LOP3.LUT R5, RZ, R11, RZ, 0x33, !PT ;  /* 0x0000000bff05b212 */ /* 0x000fe200078e33ff */
[----:B----4-:R-:W-:-:S03]  /*1740*/  IMAD.MOV R15, RZ, RZ, -R3 ;  /* 0x000000ffff0f7224 */ /* 0x010fc600078e0a03 */
[----:B------:R-:W-:Y:S02]  /*1750*/  IADD3 R9, PT, PT, -R5, RZ, RZ ;  /* 0x000000ff05097210 */ /* 0x000fe40007ffe1ff */
[----:B-1----:R-:W-:-:S03]  /*1760*/  IABS R22, R4 ;  /* 0x0000000400167213 */ /* 0x002fc60000000000 */
[----:B------:R-:W-:Y:S02]  /*1770*/  IMAD R14, R11, R9, R0 ;  /* 0x000000090b0e7224 */ /* 0x000fe400078e0200 */
[----:B------:R-:W-:-:S03]  /*1780*/  IMAD R9, R15, R18, RZ ;  /* 0x000000120f097224 */ /* 0x000fc600078e02ff */
[----:B------:R-:W-:Y:S01]  /*1790*/  IABS R11, R14 ;  /* 0x0000000e000b7213 */ /* 0x000fe20000000000 */
[----:B------:R-:W-:-:S03]  /*17a0*/  IMAD.HI.U32 R2, R3, R9, R2 ;  /* 0x0000000903027227 */ /* 0x000fc600078e0002 */
[----:B------:R-:W-:Y:S02]  /*17b0*/  MOV R3, R11 ;  /* 0x0000000b00037202 */ /* 0x000fe40000000f00 */
[----:B------:R-:W1:Y:S03]  /*17c0*/  I2F.RP R11, R22 ;  /* 0x00000016000b7306 */ /* 0x000e660000209400 */
        /* <DEDUP_REMOVED lines=21> */
[----:B------:R-:W-:Y:S02]  /*1920*/  IMAD R7, R15, R22, RZ ;  /* 0x000000160f077224 */ /* 0x000fe400078e02ff */
[----:B------:R-:W1:Y:S01]  /*1930*/  LDC.64 R14, c[0x0][0x390] ;  /* 0x0000e400ff0e7b82 */ /* 0x000e620000000a00 */
        /* <DEDUP_REMOVED lines=21> */
[----:B------:R-:W-:Y:S01]  /*1a90*/  ISETP.NE.AND.EX P3, PT, R23, RZ, PT, P3 ;  /* 0x000000ff1700720c */ /* 0x000fe20003f65330 */
[----:B------:R-:W1:Y:S01]  /*1aa0*/  LDC.64 R14, c[0x0][0x380] ;  /* 0x0000e000ff0e7b82 */ /* 0x000e620000000a00 */
[----:B------:R-:W-:Y:S02]  /*1ab0*/  SEL R5, R5, RZ, P6 ;  /* 0x000000ff05057207 */ /* 0x000fe40003000000 */
[----:B--2---:R-:W-:-:S02]  /*1ac0*/  ISETP.NE.U32.AND P6, PT, R40, 0x1, PT ;  /* 0x000000012800780c */ /* 0x004fc40003fc5070 */
        /* <DEDUP_REMOVED lines=34> */
.L_x_8033:
[----:B------:R-:W-:Y:S05]  /*1cf0*/  BSYNC.RECONVERGENT B1 ;  /* 0x0000000000017941 */ /* 0x000fea0003800200 */
.L_x_8032:
        /* <DEDUP_REMOVED lines=36> */
[----:B------:R-:W-:-:S06]  /*1f40*/  @P5 IADD3 R11, PT, PT, R11, 0x1, RZ ;  /* 0x000000010b0b5810 */ /* 0x000fcc0007ffe0ff */
[----:B------:R-:W-:Y:S01]  /*1f50*/  @!P3 IMAD.MOV R11, RZ, RZ, -R11 ;  /* 0x000000ffff0bb224 */ /* 0x000fe200078e0a0b */
[----:B------:R-:W-:Y:S02]  /*1f60*/  @!P6 LOP3.LUT R11, RZ, R15, RZ, 0x33, !PT ;  /* 0x0000000fff0be212 */ /* 0x000fe400078e33ff */
[----:B0-----:R-:W-:-:S03]  /*1f70*/  MOV R2, RZ ;  /* 0x000000ff00027202 */ /* 0x001fc60000000f00 */
[----:B------:R-:W-:Y:S01]  /*1f80*/  IMAD.MOV R7, RZ, RZ, -R11 ;  /* 0x000000ffff077224 */ /* 0x000fe200078e0a0b */
[----:B--2---:R-:W-:-:S03]  /*1f90*/  IADD3 R12, PT, PT, RZ, -R3, RZ ;  /* 0x80000003ff0c7210 */ /* 0x004fc60007ffe0ff */
[----:B------:R-:W-:Y:S01]  /*1fa0*/  IMAD R15, R15, R7, R0 ;  /* 0x000000070f0f7224 */ /* 0x000fe200078e0200 */
[----:B-1----:R-:W-:Y:S01]  /*1fb0*/  IABS R41, R5 ;  /* 0x0000000500297213 */ /* 0x002fe20000000000 */
[----:B------:R-:W-:-:S03]  /*1fc0*/  IMAD R7, R12, R23, RZ ;  /* 0x000000170c077224 */ /* 0x000fc600078e02ff */
[----:B------:R-:W-:Y:S01]  /*1fd0*/  IABS R12, R15 ;  /* 0x0000000f000c7213 */ /* 0x000fe20000000000 */
        /* <DEDUP_REMOVED lines=13> */
[----:B------:R-:W1:Y:S01]  /*20b0*/  LDC.64 R22, c[0x0][0x3a8] ;  /* 0x0000ea00ff167b82 */ /* 0x000e620000000a00 */
[----:B0-----:R-:W-:Y:S02]  /*20c0*/  IADD3 R3, PT, PT, R7, 0xffffffe, RZ ;  /* 0x0ffffffe07037810 */ /* 0x001fe40007ffe0ff */
[----:B------:R-:W-:-:S04]  /*20d0*/  ISETP.GE.AND P3, PT, R2, RZ, PT ;  /* 0x000000ff0200720c */ /* 0x000fc80003f66270 */
[----:B------:R-:W0:Y:S03]  /*20e0*/  F2I.FTZ.U32.TRUNC.NTZ R3, R3 ;  /* 0x0000000300037305 */ /* 0x000e26000021f000 */
[----:B------:R-:W-:-:S06]  /*20f0*/  @P5 IADD3 R12, PT, PT, R12, 0x1, RZ ;  /* 0x000000010c0c5810 */ /* 0x000fcc0007ffe0ff */
[----:B------:R-:W-:Y:S01]  /*2100*/  @!P3 IMAD.MOV R12, RZ, RZ, -R12 ;  /* 0x000000ffff0cb224 */ /* 0x000fe200078e0a0c */
[----:B------:R-:W-:Y:S02]  /*2110*/  @!P6 LOP3.LUT R12, RZ, R6, RZ, 0x33, !PT ;  /* 0x00000006ff0ce212 */ /* 0x000fe400078e33ff */
[----:B0-----:R-:W-:-:S03]  /*2120*/  IADD3 R2, PT, PT, RZ, -R3, RZ ;  /* 0x80000003ff027210 */ /* 0x001fc60007ffe0ff */
        /* <DEDUP_REMOVED lines=16> */
[----:B--2---:R-:W-:Y:S02]  /*2230*/  ISETP.NE.U32.AND P6, PT, R2, 0x1, PT ;  /* 0x000000010200780c */ /* 0x004fe40003fc5070 */
[----:B------:R-:W-:Y:S02]  /*2240*/  LOP3.LUT R2, R30, R5, RZ, 0x3c, !PT ;  /* 0x000000051e027212 */ /* 0x000fe400078e3cff */
[----:B------:R-:W-:Y:S02]  /*2250*/  ISETP.NE.AND.EX P6, PT, R3, RZ, PT, P6 ;  /* 0x000000ff0300720c */ /* 0x000fe40003fc5360 */
[----:B------:R-:W-:Y:S02]  /*2260*/  ISETP.GE.AND P3, PT, R2, RZ, PT ;  /* 0x000000ff0200720c */ /* 0x000fe40003f66270 */
[----:B------:R-:W-:-:S02]  /*2270*/  SEL R11, R11, RZ, P6 ;  /* 0x000000ff0b0b7207 */ /* 0x000fc40003000000 */
[----:B------:R-:W-:Y:S02]  /*2280*/  @P5 IADD3 R18, PT, PT, R18, 0x1, RZ ;  /* 0x0000000112125810 */ /* 0x000fe40007ffe0ff */
[----:B------:R-:W-:Y:S01]  /*2290*/  ISETP.NE.AND P5, PT, R5, RZ, PT ;  /* 0x000000ff0500720c */ /* 0x000fe20003fa5270 */
[----:B------:R-:W-:Y:S01]  /*22a0*/  IMAD R11, R11, UR36, RZ ;  /* 0x000000240b0b7c24 */ /* 0x000fe2000f8e02ff */
[----:B-1----:R-:W-:-:S04]  /*22b0*/  ISETP.NE.U32.AND P6, PT, R22, 0x1, PT ;  /* 0x000000011600780c */ /* 0x002fc80003fc5070 */
[----:B------:R-:W-:Y:S01]  /*22c0*/  ISETP.NE.AND.EX P6, PT, R23, RZ, PT, P6 ;  /* 0x000000ff1700720c */ /* 0x000fe20003fc5360 */
[----:B------:R-:W-:Y:S01]  /*22d0*/  @!P3 IMAD.MOV R18, RZ, RZ, -R18 ;  /* 0x000000ffff12b224 */ /* 0x000fe200078e0a12 */
[----:B---3--:R-:W-:-:S05]  /*22e0*/  ISETP.NE.U32.AND P3, PT, R6, 0x1, PT ;  /* 0x000000010600780c */ /* 0x008fca0003f65070 */
[----:B------:R-:W-:Y:S02]  /*22f0*/  @!P5 LOP3.LUT R18, RZ, R5, RZ, 0x33, !PT ;  /* 0x00000005ff12d212 */ /* 0x000fe400078e33ff */
[----:B------:R-:W-:Y:S02]  /*2300*/  ISETP.NE.AND.EX P3, PT, R7, RZ, PT, P3 ;  /* 0x000000ff0700720c */ /* 0x000fe40003f65330 */
[----:B0-----:R-:W-:Y:S02]  /*2310*/  ISETP.NE.U32.AND P5, PT, R14, 0x1, PT ;  /* 0x000000010e00780c */ /* 0x001fe40003fa5070 */
[----:B------:R-:W-:Y:S02]  /*2320*/  IADD3 R2, PT, PT, -R18, RZ, RZ ;  /* 0x000000ff12027210 */ /* 0x000fe40007ffe1ff */
[----:B------:R-:W-:Y:S02]  /*2330*/  ISETP.NE.AND.EX P5, PT, R15, RZ, PT, P5 ;  /* 0x000000ff0f00720c */ /* 0x000fe40003fa5350 */
[----:B------:R-:W-:Y:S01]  /*2340*/  SEL R12, R12, RZ, P3 ;  /* 0x000000ff0c0c7207 */ /* 0x000fe20001800000 */
[----:B------:R-:W-:Y:S01]  /*2350*/  IMAD R5, R5, R2, R30 ;  /* 0x0000000205057224 */ /* 0x000fe200078e021e */
[----:B------:R-:W-:Y:S01]  /*2360*/  SEL R18, R18, RZ, P5 ;  /* 0x000000ff12127207 */ /* 0x000fe20002800000 */
[----:B------:R-:W0:Y:S02]  /*2370*/  LDC.64 R2, c[0x0][0x388] ;  /* 0x0000e200ff027b82 */ /* 0x000e240000000a00 */
        /* <DEDUP_REMOVED lines=26> */
.L_x_8035:
[----:B------:R-:W-:Y:S05]  /*2520*/  BSYNC.RECONVERGENT B1 ;  /* 0x0000000000017941 */ /* 0x000fea0003800200 */
.L_x_8034:
        /* <DEDUP_REMOVED lines=34> */
[----:B------:R-:W-:-:S07]  /*2750*/  ISETP.GE.AND P5, PT, R2, RZ, PT ;  /* 0x000000ff0200720c */ /* 0x000fce0003fa6270 */
[----:B------:R-:W-:Y:S02]  /*2760*/  @P3 IADD3 R7, PT, PT, R7, 0x1, RZ ;  /* 0x0000000107073810 */ /* 0x000fe40007ffe0ff */
[----:B0-----:R-:W-:-:S04]  /*2770*/  IADD3 R12, PT, PT, RZ, -R3, RZ ;  /* 0x80000003ff0c7210 */ /* 0x001fc80007ffe0ff */
[----:B------:R-:W-:Y:S01]  /*2780*/  @!P5 IMAD.MOV R7, RZ, RZ, -R7 ;  /* 0x000000ffff07d224 */ /* 0x000fe200078e0a07 */
[----:B------:R-:W-:Y:S01]  /*2790*/  @!P4 LOP3.LUT R7, RZ, R11, RZ, 0x33, !PT ;  /* 0x0000000bff07c212 */ /* 0x000fe200078e33ff */
[----:B------:R-:W-:-:S04]  /*27a0*/  IMAD R41, R12, R43, RZ ;  /* 0x0000002b0c297224 */ /* 0x000fc800078e02ff */
[----:B------:R-:W-:Y:S01]  /*27b0*/  IMAD.MOV R2, RZ, RZ, -R7 ;  /* 0x000000ffff027224 */ /* 0x000fe200078e0a07 */
[----:B------:R-:W0:Y:S03]  /*27c0*/  LDC R12, c[0x0][0x3c0] ;  /* 0x0000f000ff0c7b82 */ /* 0x000e260000000800 */
[----:B------:R-:W-:Y:S01]  /*27d0*/  IMAD R15, R11, R2, R0 ;  /* 0x000000020b0f7224 */ /* 0x000fe200078e0200 */
[----:B------:R-:W-:-:S05]  /*27e0*/  MOV R2, RZ ;  /* 0x000000ff00027202 */ /* 0x000fca0000000f00 */
[----:B------:R-:W-:Y:S01]  /*27f0*/  IMAD.HI.U32 R41, R3, R41, R2 ;  /* 0x0000002903297227 */ /* 0x000fe200078e0002 */
[----:B------:R-:W-:-:S05]  /*2800*/  IABS R2, R15 ;  /* 0x0000000f00027213 */ /* 0x000fca0000000000 */
[----:B------:R-:W-:-:S04]  /*2810*/  IMAD.HI.U32 R11, R41, R2, RZ ;  /* 0x00000002290b7227 */ /* 0x000fc800078e00ff */
[----:B------:R-:W-:-:S04]  /*2820*/  IMAD.MOV R3, RZ, RZ, -R11 ;  /* 0x000000ffff037224 */ /* 0x000fc800078e0a0b */
[----:B------:R-:W-:Y:S01]  /*2830*/  IMAD R2, R43, R3, R2 ;  /* 0x000000032b027224 */ /* 0x000fe200078e0202 */
[----:B0-----:R-:W-:-:S04]  /*2840*/  IABS R45, R12 ;  /* 0x0000000c002d7213 */ /* 0x001fc80000000000 */
[----:B------:R-:W-:Y:S01]  /*2850*/  ISETP.GT.U32.AND P4, PT, R43, R2, PT ;  /* 0x000000022b00720c */ /* 0x000fe20003f84070 */
[----:B------:R-:W0:-:S12]  /*2860*/  I2F.RP R18, R45 ;  /* 0x0000002d00127306 */ /* 0x000e180000209400 */
[-C--:B------:R-:W-:Y:S01]  /*2870*/  @!P4 IADD3 R2, PT, PT, R2, -R43.reuse, RZ ;  /* 0x8000002b0202c210 */ /* 0x080fe20007ffe0ff */
[----:B------:R-:W-:Y:S01]  /*2880*/  @!P4 VIADD R11, R11, 0x1 ;  /* 0x000000010b0bc836 */ /* 0x000fe20000000000 */
[----:B------:R-:W-:Y:S01]  /*2890*/  ISETP.NE.AND P4, PT, R8, RZ, PT ;  /* 0x000000ff0800720c */ /* 0x000fe20003f85270 */
[----:B0-----:R-:W0:Y:S01]  /*28a0*/  MUFU.RCP R18, R18 ;  /* 0x0000001200127308 */ /* 0x001e220000001000 */
[----:B------:R-:W-:Y:S02]  /*28b0*/  ISETP.GE.U32.AND P3, PT, R2, R43, PT ;  /* 0x0000002b0200720c */ /* 0x000fe40003f66070 */
[----:B------:R-:W-:-:S04]  /*28c0*/  LOP3.LUT R2, R15, R8, RZ, 0x3c, !PT ;  /* 0x000000080f027212 */ /* 0x000fc800078e3cff */
[----:B------:R-:W-:-:S07]  /*28d0*/  ISETP.GE.AND P5, PT, R2, RZ, PT ;  /* 0x000000ff0200720c */ /* 0x000fce0003fa6270 */
[----:B------:R-:W-:Y:S01]  /*28e0*/  @P3 IADD3 R11, PT, PT, R11, 0x1, RZ ;  /* 0x000000010b0b3810 */ /* 0x000fe20007ffe0ff */
[----:B0-----:R-:W-:-:S05]  /*28f0*/  VIADD R40, R18, 0xffffffe ;  /* 0x0ffffffe12287836 */ /* 0x001fca0000000000 */
[----:B------:R-:W-:Y:S01]  /*2900*/  @!P5 IMAD.MOV R11, RZ, RZ, -R11 ;  /* 0x000000ffff0bd224 */ /* 0x000fe200078e0a0b */
[----:B------:R-:W-:Y:S01]  /*2910*/  @!P4 LOP3.LUT R11, RZ, R8, RZ, 0x33, !PT ;  /* 0x00000008ff0bc212 */ /* 0x000fe200078e33ff */
[----:B------:R0:W1:Y:S03]  /*2920*/  F2I.FTZ.U32.TRUNC.NTZ R41, R40 ;  /* 0x0000002800297305 */ /* 0x000066000021f000 */
[----:B------:R-:W-:-:S05]  /*2930*/  IADD3 R3, PT, PT, -R11, RZ, RZ ;  /* 0x000000ff0b037210 */ /* 0x000fca0007ffe1ff */
[----:B------:R-:W-:Y:S02]  /*2940*/  IMAD R43, R8, R3, R15 ;  /* 0x00000003082b7224 */ /* 0x000fe400078e020f */
[----:B------:R-:W2:Y:S01]  /*2950*/  LDC.64 R14, c[0x0][0x390] ;  /* 0x0000e400ff0e7b82 */ /* 0x000ea20000000a00 */
[----:B0-----:R-:W-:Y:S01]  /*2960*/  IMAD.MOV.U32 R40, RZ, RZ, RZ ;  /* 0x000000ffff287224 */ /* 0x001fe200078e00ff */
[----:B-1----:R-:W-:-:S06]  /*2970*/  IADD3 R8, PT, PT, RZ, -R41, RZ ;  /* 0x80000029ff087210 */ /* 0x002fcc0007ffe0ff */
[----:B------:R-:W0:Y:S01]  /*2980*/  LDC.64 R2, c[0x0][0x398] ;  /* 0x0000e600ff027b82 */ /* 0x000e220000000a00 */
[----:B--2---:R-:W-:-:S04]  /*2990*/  ISETP.NE.U32.AND P4, PT, R14, 0x1, PT ;  /* 0x000000010e00780c */ /* 0x004fc80003f85070 */
[----:B------:R-:W-:Y:S01]  /*29a0*/  ISETP.NE.AND.EX P4, PT, R15, RZ, PT, P4 ;  /* 0x000000ff0f00720c */ /* 0x000fe20003f85340 */
[----:B------:R-:W-:Y:S01]  /*29b0*/  IMAD R15, R8, R45, RZ ;  /* 0x0000002d080f7224 */ /* 0x000fe200078e02ff */
[----:B------:R-:W-:Y:S02]  /*29c0*/  IABS R8, R43 ;  /* 0x0000002b00087213 */ /* 0x000fe40000000000 */
[----:B0-----:R-:W-:Y:S01]  /*29d0*/  ISETP.NE.U32.AND P3, PT, R2, 0x1, PT ;  /* 0x000000010200780c */ /* 0x001fe20003f65070 */
[----:B------:R-:W-:Y:S01]  /*29e0*/  IMAD.HI.U32 R15, R41, R15, R40 ;  /* 0x0000000f290f7227 */ /* 0x000fe200078e0028 */
[----:B------:R-:W-:Y:S01]  /*29f0*/  SEL R7, R7, RZ, P4 ;  /* 0x000000ff07077207 */ /* 0x000fe20002000000 */
[----:B------:R-:W0:Y:S01]  /*2a00*/  LDC.64 R40, c[0x0][0x3a8] ;  /* 0x0000ea00ff287b82 */ /* 0x000e220000000a00 */
[----:B------:R-:W-:-:S03]  /*2a10*/  ISETP.NE.AND.EX P3, PT, R3, RZ, PT, P3 ;  /* 0x000000ff0300720c */ /* 0x000fc60003f65330 */
[----:B------:R-:W-:Y:S01]  /*2a20*/  IMAD.HI.U32 R2, R15, R8, RZ ;  /* 0x000000080f027227 */ /* 0x000fe200078e00ff */
[----:B------:R-:W-:-:S04]  /*2a30*/  SEL R11, R11, RZ, P3 ;  /* 0x000000ff0b0b7207 */ /* 0x000fc80001800000 */
        /* <DEDUP_REMOVED lines=9> */
[----:B------:R-:W-:-:S07]  /*2ad0*/  ISETP.GE.AND P6, PT, R8, RZ, PT ;  /* 0x000000ff0800720c */ /* 0x000fce0003fc6270 */
[----:B------:R-:W-:Y:S01]  /*2ae0*/  @P5 VIADD R2, R2, 0x1 ;  /* 0x0000000102025836 */ /* 0x000fe20000000000 */
[----:B------:R-:W-:-:S04]  /*2af0*/  ISETP.NE.AND P5, PT, R12, RZ, PT ;  /* 0x000000ff0c00720c */ /* 0x000fc80003fa5270 */
[----:B------:R-:W-:Y:S02]  /*2b00*/  MOV R8, R2 ;  /* 0x0000000200087202 */ /* 0x000fe40000000f00 */
[----:B------:R-:W0:Y:S03]  /*2b10*/  LDC.64 R2, c[0x0][0x388] ;  /* 0x0000e200ff027b82 */ /* 0x000e260000000a00 */
[----:B------:R-:W-:-:S04]  /*2b20*/  @!P6 IMAD.MOV R8, RZ, RZ, -R8 ;  /* 0x000000ffff08e224 */ /* 0x000fc800078e0a08 */
[----:B------:R-:W-:-:S04]  /*2b30*/  @!P5 LOP3.LUT R8, RZ, R12, RZ, 0x33, !PT ;  /* 0x0000000cff08d212 */ /* 0x000fc800078e33ff */
[----:B------:R-:W-:-:S05]  /*2b40*/  IADD3 R15, PT, PT, -R8, RZ, RZ ;  /* 0x000000ff080f7210 */ /* 0x000fca0007ffe1ff */
[----:B------:R-:W-:Y:S02]  /*2b50*/  IMAD R12, R12, R15, R43 ;  /* 0x0000000f0c0c7224 */ /* 0x000fe400078e022b */
[----:B------:R-:W1:Y:S03]  /*2b60*/  LDC.64 R14, c[0x0][0x3a0] ;  /* 0x0000e800ff0e7b82 */ /* 0x000e660000000a00 */
[----:B------:R-:W-:Y:S02]  /*2b70*/  SEL R12, R12, RZ, P4 ;  /* 0x000000ff0c0c7207 */ /* 0x000fe40002000000 */
[----:B-1----:R-:W-:Y:S01]  /*2b80*/  ISETP.NE.U32.AND P5, PT, R14, 0x1, PT ;  /* 0x000000010e00780c */ /* 0x002fe20003fa5070 */
[----:B------:R-:W-:-:S03]  /*2b90*/  IMAD R14, R7, UR36, RZ ;  /* 0x00000024070e7c24 */ /* 0x000fc6000f8e02ff */
[----:B------:R-:W-:Y:S01]  /*2ba0*/  ISETP.NE.AND.EX P5, PT, R15, RZ, PT, P5 ;  /* 0x000000ff0f00720c */ /* 0x000fe20003fa5350 */
[----:B------:R-:W-:-:S03]  /*2bb0*/  IMAD R11, R11, UR37, R14 ;  /* 0x000000250b0b7c24 */ /* 0x000fc6000f8e020e */
        /* <DEDUP_REMOVED lines=25> */
.L_x_8037:
[----:B------:R-:W-:Y:S05]  /*2d50*/  BSYNC.RECONVERGENT B1 ;  /* 0x0000000000017941 */ /* 0x000fea0003800200 */
.L_x_8036:
[----:B------:R-:W-:Y:S01]  /*2d60*/  BSSY.RECONVERGENT B1, `(.L_x_8038) ;  /* 0x0000083000017945 */ /* 0x000fe20003800200 */
[----:B------:R-:W-:Y:S01]  /*2d70*/  MOV R22, 0xff800000 ;  /* 0xff80000000167802 */ /* 0x000fe20000000f00 */
[----:B------:R-:W-:Y:S02]  /*2d80*/  IMAD.MOV.U32 R18, RZ, RZ, -0x800000 ;  /* 0xff800000ff127424 */ /* 0x000fe400078e00ff */
        /* <DEDUP_REMOVED lines=8> */
[----:B0-----:R-:W-:Y:S01]  /*2e10*/  IADD3 R2, PT, PT, R0, 0xffffffe, RZ ;  /* 0x0ffffffe00027810 */ /* 0x001fe20007ffe0ff */
[----:B------:R-:W-:-:S05]  /*2e20*/  IMAD R0, R26, UR46, R27 ;  /* 0x0000002e1a007c24 */ /* 0x000fca000f8e021b */
[----:B------:R0:W2:Y:S02]  /*2e30*/  F2I.FTZ.U32.TRUNC.NTZ R3, R2 ;  /* 0x0000000200037305 */ /* 0x0000a4000021f000 */
[----:B0-----:R-:W-:Y:S02]  /*2e40*/  HFMA2 R2, -RZ, RZ, 0, 0 ;  /* 0x00000000ff027431 */ /* 0x001fe400000001ff */
[----:B--2---:R-:W-:-:S04]  /*2e50*/  IMAD.MOV R12, RZ, RZ, -R3 ;  /* 0x000000ffff0c7224 */ /* 0x004fc800078e0a03 */
[----:B------:R-:W-:Y:S01]  /*2e60*/  IMAD R41, R12, R17, RZ ;  /* 0x000000110c297224 */ /* 0x000fe200078e02ff */
[----:B-1----:R-:W-:-:S03]  /*2e70*/  IABS R12, R11 ;  /* 0x0000000b000c7213 */ /* 0x002fc60000000000 */
[----:B------:R-:W-:Y:S01]  /*2e80*/  IMAD.HI.U32 R41, R3, R41, R2 ;  /* 0x0000002903297227 */ /* 0x000fe200078e0002 */
[----:B------:R-:W0:Y:S01]  /*2e90*/  I2F.RP R18, R12 ;  /* 0x0000000c00127306 */ /* 0x000e220000209400 */
[----:B------:R-:W-:-:S05]  /*2ea0*/  IABS R2, R0 ;  /* 0x0000000000027213 */ /* 0x000fca0000000000 */
[----:B------:R-:W-:Y:S02]  /*2eb0*/  IMAD.HI.U32 R14, R41, R2, RZ ;  /* 0x00000002290e7227 */ /* 0x000fe400078e00ff */
[----:B------:R-:W1:Y:S02]  /*2ec0*/  LDC.64 R40, c[0x0][0x398] ;  /* 0x0000e600ff287b82 */ /* 0x000e640000000a00 */
[----:B------:R-:W-:-:S04]  /*2ed0*/  IMAD.MOV R3, RZ, RZ, -R14 ;  /* 0x000000ffff037224 */ /* 0x000fc800078e0a0e */
[C---:B------:R-:W-:Y:S01]  /*2ee0*/  IMAD R2, R17.reuse, R3, R2 ;  /* 0x0000000311027224 */ /* 0x040fe200078e0202 */
[----:B0-----:R-:W0:Y:S04]  /*2ef0*/  MUFU.RCP R18, R18 ;  /* 0x0000001200127308 */ /* 0x001e280000001000 */
        /* <DEDUP_REMOVED lines=13> */
[----:B------:R-:W-:Y:S02]  /*2fd0*/  ISETP.GE.AND P4, PT, R2, RZ, PT ;  /* 0x000000ff0200720c */ /* 0x000fe40003f86270 */
[----:B------:R-:W-:-:S11]  /*2fe0*/  MOV R2, R14 ;  /* 0x0000000e00027202 */ /* 0x000fd60000000f00 */
        /* <DEDUP_REMOVED lines=15> */
[----:B------:R-:W-:-:S05]  /*30e0*/  ISETP.GE.AND P4, PT, R12, RZ, PT ;  /* 0x000000ff0c00720c */ /* 0x000fca0003f86270 */
[----:B------:R-:W2:Y:S02]  /*30f0*/  LDC R12, c[0x0][0x3c0] ;  /* 0x0000f000ff0c7b82 */ /* 0x000ea40000000800 */
[----:B------:R-:W-:Y:S02]  /*3100*/  @P1 IADD3 R3, PT, PT, R3, 0x1, RZ ;  /* 0x0000000103031810 */ /* 0x000fe40007ffe0ff */
[----:B-1----:R-:W-:-:S03]  /*3110*/  ISETP.NE.U32.AND P1, PT, R40, 0x1, PT ;  /* 0x000000012800780c */ /* 0x002fc60003f25070 */
[----:B------:R-:W-:Y:S01]  /*3120*/  IMAD.MOV.U32 R17, RZ, RZ, R3 ;  /* 0x000000ffff117224 */ /* 0x000fe200078e0003 */
[----:B------:R-:W-:-:S04]  /*3130*/  ISETP.NE.AND.EX P1, PT, R41, RZ, PT, P1 ;  /* 0x000000ff2900720c */ /* 0x000fc80003f25310 */
[----:B------:R-:W-:Y:S02]  /*3140*/  @!P4 IADD3 R17, PT, PT, -R17, RZ, RZ ;  /* 0x000000ff1111c210 */ /* 0x000fe40007ffe1ff */
[----:B------:R-:W-:Y:S02]  /*3150*/  @!P3 LOP3.LUT R17, RZ, R11, RZ, 0x33, !PT ;  /* 0x0000000bff11b212 */ /* 0x000fe400078e33ff */
[----:B0-----:R-:W-:Y:S02]  /*3160*/  ISETP.NE.U32.AND P3, PT, R14, 0x1, PT ;  /* 0x000000010e00780c */ /* 0x001fe40003f65070 */
[----:B------:R-:W-:Y:S01]  /*3170*/  SEL R14, R17, RZ, P1 ;  /* 0x000000ff110e7207 */ /* 0x000fe20000800000 */
[----:B------:R-:W-:Y:S01]  /*3180*/  IMAD.MOV R18, RZ, RZ, -R17 ;  /* 0x000000ffff127224 */ /* 0x000fe200078e0a11 */
[----:B------:R-:W-:-:S03]  /*3190*/  ISETP.NE.AND.EX P3, PT, R15, RZ, PT, P3 ;  /* 0x000000ff0f00720c */ /* 0x000fc60003f65330 */
[----:B------:R-:W-:Y:S01]  /*31a0*/  IMAD R11, R11, R18, R30 ;  /* 0x000000120b0b7224 */ /* 0x000fe200078e021e */
[----:B--2---:R-:W-:Y:S02]  /*31b0*/  IABS R30, R12 ;  /* 0x0000000c001e7213 */ /* 0x004fe40000000000 */
[----:B------:R-:W-:Y:S02]  /*31c0*/  SEL R2, R2, RZ, P3 ;  /* 0x000000ff02027207 */ /* 0x000fe40001800000 */
[----:B------:R-:W0:Y:S03]  /*31d0*/  I2F.RP R32, R30 ;  /* 0x0000001e00207306 */ /* 0x000e260000209400 */
[----:B------:R-:W-:Y:S02]  /*31e0*/  IMAD R15, R2, UR36, RZ ;  /* 0x00000024020f7c24 */ /* 0x000fe4000f8e02ff */
[----:B------:R-:W-:-:S02]  /*31f0*/  HFMA2 R2, -RZ, RZ, 0, 0 ;  /* 0x00000000ff027431 */ /* 0x000fc400000001ff */
        /* <DEDUP_REMOVED lines=57> */
.L_x_8039:
[----:B------:R-:W-:Y:S05]  /*3590*/  BSYNC.RECONVERGENT B1 ;  /* 0x0000000000017941 */ /* 0x000fea0003800200 */
.L_x_8038:
[----:B------:R-:W-:Y:S04]  /*35a0*/  BSSY.RECONVERGENT B1, `(.L_x_8040) ;  /* 0x0000081000017945 */ /* 0x000fe80003800200 */
        /* <DEDUP_REMOVED lines=24> */
[-C--:B------:R-:W-:Y:S01]  /*3730*/  @!P2 IADD3 R2, PT, PT, R2, -R23.reuse, RZ ;  /* 0x800000170202a210 */ /* 0x080fe20007ffe0ff */
[----:B------:R-:W-:Y:S01]  /*3740*/  @!P2 VIADD R14, R14, 0x1 ;  /* 0x000000010e0ea836 */ /* 0x000fe20000000000 */
[----:B------:R-:W-:Y:S01]  /*3750*/  ISETP.NE.AND P2, PT, R15, RZ, PT ;  /* 0x000000ff0f00720c */ /* 0x000fe20003f45270 */
[----:B------:R-:W0:Y:S01]  /*3760*/  F2I.FTZ.U32.TRUNC.NTZ R3, R3 ;  /* 0x0000000300037305 */ /* 0x000e22000021f000 */
[----:B------:R-:W-:Y:S01]  /*3770*/  ISETP.GE.U32.AND P1, PT, R2, R23, PT ;  /* 0x000000170200720c */ /* 0x000fe20003f26070 */
[----:B------:R-:W-:-:S12]  /*3780*/  HFMA2 R2, -RZ, RZ, 0, 0 ;  /* 0x00000000ff027431 */ /* 0x000fd800000001ff */
[----:B------:R-:W-:Y:S01]  /*3790*/  @P1 IADD3 R14, PT, PT, R14, 0x1, RZ ;  /* 0x000000010e0e1810 */ /* 0x000fe20007ffe0ff */
[----:B0-----:R-:W-:-:S04]  /*37a0*/  IMAD.MOV R23, RZ, RZ, -R3 ;  /* 0x000000ffff177224 */ /* 0x001fc800078e0a03 */
[----:B------:R-:W-:-:S04]  /*37b0*/  IMAD R23, R23, R12, RZ ;  /* 0x0000000c17177224 */ /* 0x000fc800078e02ff */
        /* <DEDUP_REMOVED lines=19> */
[----:B------:R-:W-:-:S05]  /*38f0*/  ISETP.GE.AND P3, PT, R12, RZ, PT ;  /* 0x000000ff0c00720c */ /* 0x000fca0003f66270 */
[----:B------:R-:W1:Y:S02]  /*3900*/  LDC R12, c[0x0][0x3c0] ;  /* 0x0000f000ff0c7b82 */ /* 0x000e640000000800 */
[----:B------:R-:W-:-:S05]  /*3910*/  @P1 VIADD R3, R3, 0x1 ;  /* 0x0000000103031836 */ /* 0x000fca0000000000 */
[----:B------:R-:W-:-:S05]  /*3920*/  MOV R32, R3 ;  /* 0x0000000300207202 */ /* 0x000fca0000000f00 */
[----:B------:R-:W-:Y:S01]  /*3930*/  @!P3 IMAD.MOV R32, RZ, RZ, -R32 ;  /* 0x000000ffff20b224 */ /* 0x000fe200078e0a20 */
[----:B------:R-:W-:Y:S02]  /*3940*/  @!P2 LOP3.LUT R32, RZ, R11, RZ, 0x33, !PT ;  /* 0x0000000bff20a212 */ /* 0x000fe400078e33ff */
[----:B0-----:R-:W-:Y:S02]  /*3950*/  ISETP.NE.U32.AND P2, PT, R14, 0x1, PT ;  /* 0x000000010e00780c */ /* 0x001fe40003f45070 */
[----:B------:R-:W-:Y:S02]  /*3960*/  IADD3 R22, PT, PT, -R32, RZ, RZ ;  /* 0x000000ff20167210 */ /* 0x000fe40007ffe1ff */
[----:B------:R-:W-:-:S03]  /*3970*/  ISETP.NE.AND.EX P2, PT, R15, RZ, PT, P2 ;  /* 0x000000ff0f00720c */ /* 0x000fc60003f45320 */
[----:B------:R-:W-:Y:S01]  /*3980*/  IMAD R11, R11, R22, R30 ;  /* 0x000000160b0b7224 */ /* 0x000fe200078e021e */
[----:B-1----:R-:W-:Y:S01]  /*3990*/  IABS R30, R12 ;  /* 0x0000000c001e7213 */ /* 0x002fe20000000000 */
        /* <DEDUP_REMOVED lines=29> */
[----:B------:R-:W-:Y:S02]  /*3b70*/  MOV R22, R2 ;  /* 0x0000000200167202 */ /* 0x000fe40000000f00 */
[----:B------:R-:W-:-:S03]  /*3b80*/  ISETP.NE.AND.EX P1, PT, R15, RZ, PT, P1 ;  /* 0x000000ff0f00720c */ /* 0x000fc60003f25310 */
[----:B------:R-:W-:Y:S01]  /*3b90*/  @!P3 IMAD.MOV R22, RZ, RZ, -R22 ;  /* 0x000000ffff16b224 */ /* 0x000fe200078e0a16 */
[----:B------:R-:W-:-:S04]  /*3ba0*/  @!P2 LOP3.LUT R22, RZ, R12, RZ, 0x33, !PT ;  /* 0x0000000cff16a212 */ /* 0x000fc800078e33ff */
[----:B------:R-:W-:-:S05]  /*3bb0*/  IADD3 R2, PT, PT, -R22, RZ, RZ ;  /* 0x000000ff16027210 */ /* 0x000fca0007ffe1ff */
        /* <DEDUP_REMOVED lines=31> */
.L_x_8041:
[----:B------:R-:W-:Y:S05]  /*3db0*/  BSYNC.RECONVERGENT B1 ;  /* 0x0000000000017941 */ /* 0x000fea0003800200 */
.L_x_8040:
        /* <DEDUP_REMOVED lines=26> */
[-C--:B------:R-:W-:Y:S01]  /*3f60*/  FFMA.SAT R13, R30, R11.reuse, 0.5 ;  /* 0x3f0000001e0d7423 */ /* 0x080fe2000000200b */
        /* <DEDUP_REMOVED lines=16> */
[----:B------:R-:W-:Y:S01]  /*4070*/  FADD R2, -R15, R23 ;  /* 0x000000170f027221 */ /* 0x000fe20000000100 */
[----:B------:R-:W-:Y:S01]  /*4080*/  SHF.L.U32 R19, R7, 0x17, RZ ;  /* 0x0000001707137819 */ /* 0x000fe200000006ff */
[----:B------:R-:W-:Y:S01]  /*4090*/  FADD R15, R5, -12583039 ;  /* 0xcb40007f050f7421 */ /* 0x000fe20000000000 */
[----:B------:R-:W-:Y:S01]  /*40a0*/  FFMA R30, R30, 1.925963033500011079e-08, R9 ;  /* 0x32a570601e1e7823 */ /* 0x000fe20000000009 */
[----:B------:R-:W-:Y:S01]  /*40b0*/  FFMA.SAT R9, R28, R11, 0.5 ;  /* 0x3f0000001c097423 */ /* 0x000fe2000000200b */
[----:B------:R-:W0:Y:S01]  /*40c0*/  MUFU.EX2 R36, R36 ;  /* 0x0000002400247308 */ /* 0x000e220000000800 */
[----:B------:R-:W-:Y:S01]  /*40d0*/  FFMA R15, R32, 1.4426950216293334961, -R15 ;  /* 0x3fb8aa3b200f7823 */ /* 0x000fe2000000080f */
[----:B------:R-:W-:-:S02]  /*40e0*/  IMAD.SHL.U32 R3, R3, 0x800000, RZ ;  /* 0x0080000003037824 */ /* 0x000fc400078e00ff */
[----:B------:R-:W-:Y:S01]  /*40f0*/  FFMA.RM R9, R9, R12, 12582913 ;  /* 0x4b40000109097423 */ /* 0x000fe2000000400c */
[----:B------:R-:W-:Y:S01]  /*4100*/  SHF.L.U32 R13, R13, 0x17, RZ ;  /* 0x000000170d0d7819 */ /* 0x000fe200000006ff */
[----:B------:R-:W-:Y:S01]  /*4110*/  FFMA R32, R32, 1.925963033500011079e-08, R15 ;  /* 0x32a5706020207823 */ /* 0x000fe2000000000f */
[----:B------:R-:W-:Y:S02]  /*4120*/  IMAD.SHL.U32 R5, R5, 0x800000, RZ ;  /* 0x0080000005057824 */ /* 0x000fe400078e00ff */
[C---:B------:R-:W-:Y:S01]  /*4130*/  FADD R15, R9.reuse, -12583039 ;  /* 0xcb40007f090f7421 */ /* 0x040fe20000000000 */
[----:B------:R-:W2:Y:S01]  /*4140*/  MUFU.EX2 R30, R30 ;  /* 0x0000001e001e7308 */ /* 0x000ea20000000800 */
[----:B------:R-:W-:Y:S02]  /*4150*/  SHF.L.U32 R9, R9, 0x17, RZ ;  /* 0x0000001709097819 */ /* 0x000fe400000006ff */
[----:B------:R-:W-:-:S04]  /*4160*/  FFMA R15, R28, 1.4426950216293334961, -R15 ;  /* 0x3fb8aa3b1c0f7823 */ /* 0x000fc8000000080f */
[----:B------:R-:W-:Y:S01]  /*4170*/  FFMA R28, R28, 1.925963033500011079e-08, R15 ;  /* 0x32a570601c1c7823 */ /* 0x000fe2000000000f */
[----:B------:R-:W-:Y:S01]  /*4180*/  FFMA.SAT R15, R16, R11, 0.5 ;  /* 0x3f000000100f7423 */ /* 0x000fe2000000200b */
[----:B0-----:R-:W-:Y:S01]  /*4190*/  FMUL R18, R3, R36 ;  /* 0x0000002403127220 */ /* 0x001fe20000400000 */
[----:B------:R-:W0:Y:S02]  /*41a0*/  MUFU.EX2 R32, R32 ;  /* 0x0000002000207308 */ /* 0x000e240000000800 */
[----:B------:R-:W-:-:S04]  /*41b0*/  FFMA.RM R7, R15, R12, 12582913 ;  /* 0x4b4000010f077423 */ /* 0x000fc8000000400c */
[----:B------:R-:W-:Y:S01]  /*41c0*/  FADD R15, R7, -12583039 ;  /* 0xcb40007f070f7421 */ /* 0x000fe20000000000 */
[----:B--2---:R-:W-:Y:S01]  /*41d0*/  FMUL R17, R13, R30 ;  /* 0x0000001e0d117220 */ /* 0x004fe20000400000 */
[----:B------:R-:W-:Y:S01]  /*41e0*/  MUFU.EX2 R28, R28 ;  /* 0x0000001c001c7308 */ /* 0x000fe20000000800 */
[----:B------:R-:W-:Y:S02]  /*41f0*/  IMAD.SHL.U32 R7, R7, 0x800000, RZ ;  /* 0x0080000007077824 */ /* 0x000fe400078e00ff */
[----:B------:R-:W-:-:S04]  /*4200*/  FFMA R15, R16, 1.4426950216293334961, -R15 ;  /* 0x3fb8aa3b100f7823 */ /* 0x000fc8000000080f */
[----:B------:R-:W-:Y:S01]  /*4210*/  FFMA R23, R16, 1.925963033500011079e-08, R15 ;  /* 0x32a5706010177823 */ /* 0x000fe2000000000f */
[-C--:B------:R-:W-:Y:S01]  /*4220*/  FFMA.SAT R15, R14, R11.reuse, 0.5 ;  /* 0x3f0000000e0f7423 */ /* 0x080fe2000000200b */
[----:B------:R-:W2:Y:S01]  /*4230*/  MUFU.EX2 R34, R34 ;  /* 0x0000002200227308 */ /* 0x000ea20000000800 */
[----:B0-----:R-:W-:Y:S01]  /*4240*/  FMUL R16, R5, R32 ;  /* 0x0000002005107220 */ /* 0x001fe20000400000 */
[----:B------:R-:W-:Y:S01]  /*4250*/  FFMA.SAT R5, R6, R11, 0.5 ;  /* 0x3f00000006057423 */ /* 0x000fe2000000200b */
[----:B------:R-:W-:-:S03]  /*4260*/  FFMA.RM R15, R15, R12, 12582913 ;  /* 0x4b4000010f0f7423 */ /* 0x000fc6000000400c */
[----:B------:R-:W-:Y:S01]  /*4270*/  FFMA.RM R5, R5, R12, 12582913 ;  /* 0x4b40000105057423 */ /* 0x000fe2000000400c */
[----:B------:R-:W-:Y:S01]  /*4280*/  FADD R3, R15, -12583039 ;  /* 0xcb40007f0f037421 */ /* 0x000fe20000000000 */
[----:B------:R-:W0:Y:S03]  /*4290*/  MUFU.EX2 R32, R23 ;  /* 0x0000001700207308 */ /* 0x000e260000000800 */
[----:B------:R-:W-:-:S04]  /*42a0*/  FFMA R3, R14, 1.4426950216293334961, -R3 ;  /* 0x3fb8aa3b0e037823 */ /* 0x000fc80000000803 */
[----:B------:R-:W-:Y:S01]  /*42b0*/  FFMA R14, R14, 1.925963033500011079e-08, R3 ;  /* 0x32a570600e0e7823 */ /* 0x000fe20000000003 */
[----:B------:R-:W-:Y:S01]  /*42c0*/  FFMA.SAT R3, R10, R11, 0.5 ;  /* 0x3f0000000a037423 */ /* 0x000fe2000000200b */
[----:B--2---:R-:W-:-:S03]  /*42d0*/  FMUL R19, R19, R34 ;  /* 0x0000002213137220 */ /* 0x004fc60000400000 */
[----:B------:R-:W-:-:S04]  /*42e0*/  FFMA.RM R3, R3, R12, 12582913 ;  /* 0x4b40000103037423 */ /* 0x000fc8000000400c */
[----:B------:R-:W-:-:S04]  /*42f0*/  FADD R13, R3, -12583039 ;  /* 0xcb40007f030d7421 */ /* 0x000fc80000000000 */
[----:B------:R-:W-:-:S04]  /*4300*/  FFMA R13, R10, 1.4426950216293334961, -R13 ;  /* 0x3fb8aa3b0a0d7823 */ /* 0x000fc8000000080d */
[----:B------:R-:W-:Y:S01]  /*4310*/  FFMA R30, R10, 1.925963033500011079e-08, R13 ;  /* 0x32a570600a1e7823 */ /* 0x000fe2000000000d */
[----:B------:R-:W-:Y:S01]  /*4320*/  FADD R13, R5, -12583039 ;  /* 0xcb40007f050d7421 */ /* 0x000fe20000000000 */
[----:B------:R-:W-:Y:S01]  /*4330*/  FMUL R10, R9, R28 ;  /* 0x0000001c090a7220 */ /* 0x000fe20000400000 */
[----:B------:R-:W-:Y:S02]  /*4340*/  SHF.L.U32 R5, R5, 0x17, RZ ;  /* 0x0000001705057819 */ /* 0x000fe400000006ff */
[C---:B------:R-:W-:Y:S01]  /*4350*/  FFMA R13, R6.reuse, 1.4426950216293334961, -R13 ;  /* 0x3fb8aa3b060d7823 */ /* 0x040fe2000000080d */
[----:B------:R-:W-:Y:S03]  /*4360*/  MUFU.EX2 R30, R30 ;  /* 0x0000001e001e7308 */ /* 0x000fe60000000800 */
[----:B------:R-:W-:Y:S01]  /*4370*/  FFMA R6, R6, 1.925963033500011079e-08, R13 ;  /* 0x32a5706006067823 */ /* 0x000fe2000000000d */
[----:B------:R-:W-:-:S04]  /*4380*/  FFMA.SAT R13, R8, R11, 0.5 ;  /* 0x3f000000080d7423 */ /* 0x000fc8000000200b */
[----:B------:R-:W-:Y:S01]  /*4390*/  FFMA.RM R13, R13, R12, 12582913 ;  /* 0x4b4000010d0d7423 */ /* 0x000fe2000000400c */
[----:B------:R-:W2:Y:S03]  /*43a0*/  MUFU.EX2 R6, R6 ;  /* 0x0000000600067308 */ /* 0x000ea60000000800 */
[----:B------:R-:W-:-:S04]  /*43b0*/  FADD R9, R13, -12583039 ;  /* 0xcb40007f0d097421 */ /* 0x000fc80000000000 */
[----:B------:R-:W-:-:S04]  /*43c0*/  FFMA R9, R8, 1.4426950216293334961, -R9 ;  /* 0x3fb8aa3b08097823 */ /* 0x000fc80000000809 */
[----:B------:R-:W-:Y:S01]  /*43d0*/  FFMA R28, R8, 1.925963033500011079e-08, R9 ;  /* 0x32a57060081c7823 */ /* 0x000fe20000000009 */
[----:B0-----:R-:W-:Y:S01]  /*43e0*/  FMUL R9, R7, R32 ;  /* 0x0000002007097220 */ /* 0x001fe20000400000 */
[----:B------:R-:W-:Y:S01]  /*43f0*/  FFMA.SAT R7, R4, R11, 0.5 ;  /* 0x3f00000004077423 */ /* 0x000fe2000000200b */
[----:B------:R-:W-:-:S03]  /*4400*/  SHF.L.U32 R8, R15, 0x17, RZ ;  /* 0x000000170f087819 */ /* 0x000fc600000006ff */
[----:B------:R-:W-:Y:S01]  /*4410*/  FFMA.RM R23, R7, R12, 12582913 ;  /* 0x4b40000107177423 */ /* 0x000fe2000000400c */
[----:B------:R-:W0:Y:S01]  /*4420*/  MUFU.EX2 R28, R28 ;  /* 0x0000001c001c7308 */ /* 0x000e220000000800 */
[----:B--2---:R-:W-:Y:S01]  /*4430*/  FMUL R6, R5, R6 ;  /* 0x0000000605067220 */ /* 0x004fe20000400000 */
[----:B------:R-:W-:Y:S02]  /*4440*/  IMAD.SHL.U32 R5, R13, 0x800000, RZ ;  /* 0x008000000d057824 */ /* 0x000fe400078e00ff */
[C---:B------:R-:W-:Y:S01]  /*4450*/  FADD R41, R23.reuse, -12583039 ;  /* 0xcb40007f17297421 */ /* 0x040fe20000000000 */
[----:B------:R-:W-:-:S03]  /*4460*/  SHF.L.U32 R23, R23, 0x17, RZ ;  /* 0x0000001717177819 */ /* 0x000fc600000006ff */
[C---:B------:R-:W-:Y:S01]  /*4470*/  FFMA R41, R4.reuse, 1.4426950216293334961, -R41 ;  /* 0x3fb8aa3b04297823 */ /* 0x040fe20000000829 */
[----:B------:R-:W2:Y:S03]  /*4480*/  MUFU.EX2 R7, R14 ;  /* 0x0000000e00077308 */ /* 0x000ea60000000800 */
[----:B------:R-:W-:Y:S01]  /*4490*/  FFMA R32, R4, 1.925963033500011079e-08, R41 ;  /* 0x32a5706004207823 */ /* 0x000fe20000000029 */
[----:B------:R-:W-:-:S04]  /*44a0*/  FFMA.SAT R41, R0, R11, 0.5 ;  /* 0x3f00000000297423 */ /* 0x000fc8000000200b */
[----:B------:R-:W-:Y:S01]  /*44b0*/  FFMA.RM R4, R41, R12, 12582913 ;  /* 0x4b40000129047423 */ /* 0x000fe2000000400c */
[----:B------:R-:W3:Y:S01]  /*44c0*/  MUFU.EX2 R32, R32 ;  /* 0x0000002000207308 */ /* 0x000ee20000000800 */
[----:B0-----:R-:W-:Y:S01]  /*44d0*/  FMUL R5, R5, R28 ;  /* 0x0000001c05057220 */ /* 0x001fe20000400000 */
[----:B--2---:R-:W-:Y:S01]  /*44e0*/  FMUL R8, R8, R7 ;  /* 0x0000000708087220 */ /* 0x004fe20000400000 */
[----:B------:R-:W-:-:S04]  /*44f0*/  FADD R7, R4, -12583039 ;  /* 0xcb40007f04077421 */ /* 0x000fc80000000000 */
[----:B------:R-:W-:-:S04]  /*4500*/  FFMA R7, R0, 1.4426950216293334961, -R7 ;  /* 0x3fb8aa3b00077823 */ /* 0x000fc80000000807 */
[----:B------:R-:W-:Y:S01]  /*4510*/  FFMA R15, R0, 1.925963033500011079e-08, R7 ;  /* 0x32a57060000f7823 */ /* 0x000fe20000000007 */
[-C--:B------:R-:W-:Y:S01]  /*4520*/  FFMA.SAT R7, R22, R11.reuse, 0.5 ;  /* 0x3f00000016077423 */ /* 0x080fe2000000200b */
[----:B------:R-:W-:Y:S02]  /*4530*/  FFMA.SAT R11, R2, R11, 0.5 ;  /* 0x3f000000020b7423 */ /* 0x000fe4000000200b */
[----:B------:R-:W0:Y:S01]  /*4540*/  MUFU.EX2 R14, R15 ;  /* 0x0000000f000e7308 */ /* 0x000e220000000800 */
[-C--:B------:R-:W-:Y:S01]  /*4550*/  FFMA.RM R0, R7, R12.reuse, 12582913 ;  /* 0x4b40000107007423 */ /* 0x080fe2000000400c */
[----:B------:R-:W-:-:S03]  /*4560*/  FFMA.RM R12, R11, R12, 12582913 ;  /* 0x4b4000010b0c7423 */ /* 0x000fc6000000400c */
[----:B------:R-:W-:-:S04]  /*4570*/  FADD R7, R0, -12583039 ;  /* 0xcb40007f00077421 */ /* 0x000fc80000000000 */
[----:B------:R-:W-:-:S04]  /*4580*/  FFMA R7, R22, 1.4426950216293334961, -R7 ;  /* 0x3fb8aa3b16077823 */ /* 0x000fc80000000807 */
[----:B------:R-:W-:Y:S01]  /*4590*/  FFMA R22, R22, 1.925963033500011079e-08, R7 ;  /* 0x32a5706016167823 */ /* 0x000fe20000000007 */
[C---:B------:R-:W-:Y:S01]  /*45a0*/  FADD R7, R12.reuse, -12583039 ;  /* 0xcb40007f0c077421 */ /* 0x040fe20000000000 */
[----:B------:R-:W-:Y:S02]  /*45b0*/  IMAD.SHL.U32 R12, R12, 0x800000, RZ ;  /* 0x008000000c0c7824 */ /* 0x000fe400078e00ff */
[----:B------:R-:W2:Y:S01]  /*45c0*/  MUFU.EX2 R13, R22 ;  /* 0x00000016000d7308 */ /* 0x000ea20000000800 */
[----:B------:R-:W-:-:S04]  /*45d0*/  FFMA R7, R2, 1.4426950216293334961, -R7 ;  /* 0x3fb8aa3b02077823 */ /* 0x000fc80000000807 */
[----:B------:R-:W-:Y:S01]  /*45e0*/  FFMA R34, R2, 1.925963033500011079e-08, R7 ;  /* 0x32a5706002227823 */ /* 0x000fe20000000007 */
[----:B------:R-:W-:-:S03]  /*45f0*/  FADD R7, RZ, R19 ;  /* 0x00000013ff077221 */ /* 0x000fc60000000000 */
[----:B------:R-:W4:Y:S01]  /*4600*/  MUFU.EX2 R41, R34 ;  /* 0x0000002200297308 */ /* 0x000f220000000800 */
        /* <DEDUP_REMOVED lines=9> */
[----:B------:R-:W-:Y:S01]  /*46a0*/  FADD R2, R3, R6 ;  /* 0x0000000603027221 */ /* 0x000fe20000000000 */
[----:B------:R-:W-:Y:S02]  /*46b0*/  IMAD.SHL.U32 R3, R4, 0x800000, RZ ;  /* 0x0080000004037824 */ /* 0x000fe400078e00ff */
[----:B---3--:R-:W-:Y:S01]  /*46c0*/  FMUL R4, R23, R32 ;  /* 0x0000002017047220 */ /* 0x008fe20000400000 */
[----:B------:R-:W-:Y:S01]  /*46d0*/  FADD R11, R2, R5 ;  /* 0x00000005020b7221 */ /* 0x000fe20000000000 */
[----:B------:R-:W-:Y:S01]  /*46e0*/  SHF.L.U32 R2, R0, 0x17, RZ ;  /* 0x0000001700027819 */ /* 0x000fe200000006ff */
[----:B0-----:R-:W-:Y:S02]  /*46f0*/  FMUL R3, R3, R14 ;  /* 0x0000000e03037220 */ /* 0x001fe40000400000 */
[----:B------:R-:W-:Y:S02]  /*4700*/  FADD R0, R11, R4 ;  /* 0x000000040b007221 */ /* 0x000fe40000000000 */
[----:B--2---:R-:W-:-:S02]  /*4710*/  FMUL R2, R2, R13 ;  /* 0x0000000d02027220 */ /* 0x004fc40000400000 */
        /* <DEDUP_REMOVED lines=13> */
.L_x_8097:
        /* <DEDUP_REMOVED lines=13> */
[----:B01----:R-:W-:Y:S05]  /*48c0*/  CALL.REL.NOINC `($__internal_117_$__cuda_sm3x_div_rn_noftz_f32_slowpath) ;  /* 0x0000002000b47944 */ /* 0x003fea0003c00000 */
[----:B------:R-:W-:-:S07]  /*48d0*/  MOV R12, R11 ;  /* 0x0000000b000c7202 */ /* 0x000fce0000000f00 */
.L_x_8044:
[----:B------:R-:W-:Y:S05]  /*48e0*/  BSYNC.RECONVERGENT B3 ;  /* 0x0000000000037941 */ /* 0x000fea0003800200 */
.L_x_8043:
        /* <DEDUP_REMOVED lines=12> */
[----:B01----:R-:W-:Y:S05]  /*49b0*/  CALL.REL.NOINC `($__internal_117_$__cuda_sm3x_div_rn_noftz_f32_slowpath) ;  /* 0x0000002000787944 */ /* 0x003fea0003c00000 */
[----:B------:R-:W-:-:S07]  /*49c0*/  IMAD.MOV.U32 R13, RZ, RZ, R11 ;  /* 0x000000ffff0d7224 */ /* 0x000fce00078e000b */
.L_x_8046:
[----:B------:R-:W-:Y:S05]  /*49d0*/  BSYNC.RECONVERGENT B3 ;  /* 0x0000000000037941 */ /* 0x000fea0003800200 */
.L_x_8045:
        /* <DEDUP_REMOVED lines=14> */
.L_x_8048:
[----:B------:R-:W-:Y:S05]  /*4ac0*/  BSYNC.RECONVERGENT B3 ;  /* 0x0000000000037941 */ /* 0x000fea0003800200 */
.L_x_8047:
        /* <DEDUP_REMOVED lines=14> */
.L_x_8050:
[----:B------:R-:W-:Y:S05]  /*4bb0*/  BSYNC.RECONVERGENT B3 ;  /* 0x0000000000037941 */ /* 0x000fea0003800200 */
.L_x_8049:
        /* <DEDUP_REMOVED lines=14> */
.L_x_8052:
[----:B------:R-:W-:Y:S05]  /*4ca0*/  BSYNC.RECONVERGENT B3 ;  /* 0x0000000000037941 */ /* 0x000fea0003800200 */
.L_x_8051:
        /* <DEDUP_REMOVED lines=14> */
.L_x_8054:
[----:B------:R-:W-:Y:S05]  /*4d90*/  BSYNC.RECONVERGENT B3 ;  /* 0x0000000000037941 */ /* 0x000fea0003800200 */
.L_x_8053:
        /* <DEDUP_REMOVED lines=14> */
.L_x_8056:
[----:B------:R-:W-:Y:S05]  /*4e80*/  BSYNC.RECONVERGENT B3 ;  /* 0x0000000000037941 */ /* 0x000fea0003800200 */
.L_x_8055:
        /* <DEDUP_REMOVED lines=14> */
.L_x_8058:
[----:B------:R-:W-:Y:S05]  /*4f70*/  BSYNC.RECONVERGENT B3 ;  /* 0x0000000000037941 */ /* 0x000fea0003800200 */
.L_x_8057:
        /* <DEDUP_REMOVED lines=14> */
.L_x_8060:
[----:B------:R-:W-:Y:S05]  /*5060*/  BSYNC.RECONVERGENT B3 ;  /* 0x0000000000037941 */ /* 0x000fea0003800200 */
.L_x_8059:
        /* <DEDUP_REMOVED lines=14> */
.L_x_8062:
[----:B------:R-:W-:Y:S05]  /*5150*/  BSYNC.RECONVERGENT B3 ;  /* 0x0000000000037941 */ /* 0x000fea0003800200 */
.L_x_8061:
        /* <DEDUP_REMOVED lines=14> */
.L_x_8064:
[----:B------:R-:W-:Y:S05]  /*5240*/  BSYNC.RECONVERGENT B3 ;  /* 0x0000000000037941 */ /* 0x000fea0003800200 */
.L_x_8063:
        /* <DEDUP_REMOVED lines=14> */
.L_x_8066:
[----:B------:R-:W-:Y:S05]  /*5330*/  BSYNC.RECONVERGENT B3 ;  /* 0x0000000000037941 */ /* 0x000fea0003800200 */
.L_x_8065:
        /* <DEDUP_REMOVED lines=14> */
.L_x_8068:
[----:B------:R-:W-:Y:S05]  /*5420*/  BSYNC.RECONVERGENT B3 ;  /* 0x0000000000037941 */ /* 0x000fea0003800200 */
.L_x_8067:
        /* <DEDUP_REMOVED lines=14> */
.L_x_8070:
[----:B------:R-:W-:Y:S05]  /*5510*/  BSYNC.RECONVERGENT B3 ;  /* 0x0000000000037941 */ /* 0x000fea0003800200 */
.L_x_8069:
        /* <DEDUP_REMOVED lines=31> */
.L_x_8072:
[----:B------:R-:W-:Y:S05]  /*5710*/  BSYNC.RECONVERGENT B1 ;  /* 0x0000000000017941 */ /* 0x000fea0003800200 */
.L_x_8071:
[----:B------:R-:W-:Y:S04]  /*5720*/  BSSY.RECONVERGENT B1, `(.L_x_8073) ;  /* 0x0000012000017945 */ /* 0x000fe80003800200 */
[----:B------:R-:W-:Y:S05]  /*5730*/  @P3 BRA `(.L_x_8074) ;  /* 0x0000000000403947 */ /* 0x000fea0003800000 */
[----:B--2---:R-:W-:Y:S02]  /*5740*/  HFMA2 R3, -RZ, RZ, 0, 0 ;  /* 0x00000000ff037431 */ /* 0x004fe400000001ff */
        /* <DEDUP_REMOVED lines=15> */
.L_x_8074:
[----:B------:R-:W-:Y:S05]  /*5840*/  BSYNC.RECONVERGENT B1 ;  /* 0x0000000000017941 */ /* 0x000fea0003800200 */
.L_x_8073:
[----:B------:R-:W-:Y:S04]  /*5850*/  BSSY.RECONVERGENT B1, `(.L_x_8075) ;  /* 0x0000012000017945 */ /* 0x000fe80003800200 */
[----:B------:R-:W-:Y:S05]  /*5860*/  @P2 BRA `(.L_x_8076) ;  /* 0x0000000000402947 */ /* 0x000fea0003800000 */
[----:B--23--:R-:W-:Y:S01]  /*5870*/  MOV R2, R33 ;  /* 0x0000002100027202 */ /* 0x00cfe20000000f00 */
        /* <DEDUP_REMOVED lines=15> */
.L_x_8076:
[----:B------:R-:W-:Y:S05]  /*5970*/  BSYNC.RECONVERGENT B1 ;  /* 0x0000000000017941 */ /* 0x000fea0003800200 */
.L_x_8075:
[----:B------:R-:W-:Y:S04]  /*5980*/  BSSY.RECONVERGENT B1, `(.L_x_8077) ;  /* 0x0000012000017945 */ /* 0x000fe80003800200 */
[----:B------:R-:W-:Y:S05]  /*5990*/  @P1 BRA `(.L_x_8078) ;  /* 0x0000000000401947 */ /* 0x000fea0003800000 */
[----:B--234-:R-:W-:Y:S02]  /*59a0*/  HFMA2 R3, -RZ, RZ, 0, 0 ;  /* 0x00000000ff037431 */ /* 0x01cfe400000001ff */
        /* <DEDUP_REMOVED lines=15> */
.L_x_8078:
[----:B------:R-:W-:Y:S05]  /*5aa0*/  BSYNC.RECONVERGENT B1 ;  /* 0x0000000000017941 */ /* 0x000fea0003800200 */
.L_x_8077:
        /* <DEDUP_REMOVED lines=18> */
.L_x_8080:
[----:B------:R-:W-:Y:S05]  /*5bd0*/  BSYNC.RECONVERGENT B1 ;  /* 0x0000000000017941 */ /* 0x000fea0003800200 */
.L_x_8079:
[----:B------:R-:W-:Y:S04]  /*5be0*/  BSSY.RECONVERGENT B1, `(.L_x_8081) ;  /* 0x0000012000017945 */ /* 0x000fe80003800200 */
[----:B------:R-:W-:Y:S05]  /*5bf0*/  @P4 BRA `(.L_x_8082) ;  /* 0x0000000000404947 */ /* 0x000fea0003800000 */
[----:B-1234-:R-:W-:Y:S02]  /*5c00*/  HFMA2 R3, -RZ, RZ, 0, 0 ;  /* 0x00000000ff037431 */ /* 0x01efe400000001ff */
[----:B------:R-:W-:Y:S01]  /*5c10*/  IMAD R9, R24, UR40, RZ ;  /* 0x0000002818097c24 */ /* 0x000fe2000f8e02ff */
        /* <DEDUP_REMOVED lines=14> */
.L_x_8082:
[----:B------:R-:W-:Y:S05]  /*5d00*/  BSYNC.RECONVERGENT B1 ;  /* 0x0000000000017941 */ /* 0x000fea0003800200 */
.L_x_8081:
        /* <DEDUP_REMOVED lines=18> */
.L_x_8084:
[----:B------:R-:W-:Y:S05]  /*5e30*/  BSYNC.RECONVERGENT B1 ;  /* 0x0000000000017941 */ /* 0x000fea0003800200 */
.L_x_8083:
[----:B------:R-:W-:-:S04]  /*5e40*/  IADD3 R26, P0, PT, R39, R26, RZ ;  /* 0x0000001a271a7210 */ /* 0x000fc80007f1e0ff */
[----:B------:R-:W-:Y:S02]  /*5e50*/  LEA.HI.X.SX32 R24, R39, R24, 0x1, P0 ;  /* 0x0000001827187211 */ /* 0x000fe400000f0eff */
[----:B------:R-:W-:-:S04]  /*5e60*/  ISETP.GE.U32.AND P0, PT, R26, UR44, PT ;  /* 0x0000002c1a007c0c */ /* 0x000fc8000bf06070 */
[----:B------:R-:W-:-:S13]  /*5e70*/  ISETP.GE.AND.EX P0, PT, R24, UR45, PT, P0 ;  /* 0x0000002d18007c0c */ /* 0x000fda000bf06300 */
[----:B------:R-:W-:Y:S05]  /*5e80*/  @!P0 BRA `(.L_x_8085) ;  /* 0xffffffa4001c8947 */ /* 0x000fea000383ffff */
[----:B------:R-:W-:Y:S05]  /*5e90*/  BSYNC B0 ;  /* 0x0000000000007941 */ /* 0x000fea0003800000 */
.L_x_8027:
[----:B------:R-:W-:Y:S05]  /*5ea0*/  EXIT ;  /* 0x000000000000794d */ /* 0x000fea0003800000 */
.L_x_8042:
[----:B------:R-:W-:Y:S01]  /*5eb0*/  HFMA2 R11, -RZ, RZ, 0, 1.847743988037109375e-06 ;  /* 0x0000001fff0b7431 */ /* 0x000fe200000001ff */
[----:B------:R-:W-:Y:S01]  /*5ec0*/  BSSY B1, `(.L_x_8086) ;  /* 0x0000006000017945 */ /* 0x000fe20003800000 */
[----:B------:R-:W-:Y:S02]  /*5ed0*/  IMAD.MOV.U32 R12, RZ, RZ, 0x10 ;  /* 0x00000010ff0c7424 */ /* 0x000fe400078e00ff */
[----:B------:R-:W-:-:S07]  /*5ee0*/  IMAD.MOV.U32 R15, RZ, RZ, -0x1 ;  /* 0xffffffffff0f7424 */ /* 0x000fce00078e00ff */
[----:B-1----:R-:W-:Y:S05]  /*5ef0*/  WARPSYNC.COLLECTIVE R15, `(.L_x_8087) ;  /* 0x000000000f087348 */ /* 0x002fea0003c00000 */
[----:B------:R0:W2:Y:S02]  /*5f00*/  SHFL.BFLY P6, R14, R13, R12, R11 ;  /* 0x0c00000c0d0e7389 */ /* 0x0000a400000c000b */
[----:B012---:R-:W-:Y:S05]  /*5f10*/  ENDCOLLECTIVE ;  /* 0x000000000000791b */ /* 0x007fea0003800000 */
.L_x_8087:
[----:B------:R-:W-:Y:S05]  /*5f20*/  BSYNC B1 ;  /* 0x0000000000017941 */ /* 0x000fea0003800000 */
.L_x_8086:
        /* <DEDUP_REMOVED lines=8> */
.L_x_8088:
[----:B------:R-:W-:Y:S01]  /*5fb0*/  HFMA2 R12, -RZ, RZ, 0, 2.384185791015625e-07 ;  /* 0x00000004ff0c7431 */ /* 0x000fe200000001ff */
[----:B------:R-:W-:-:S05]  /*5fc0*/  FMNMX R0, R13, R14, !PT ;  /* 0x0000000e0d007209 */ /* 0x000fca0007800000 */
[----:B------:R-:W-:-:S07]  /*5fd0*/  IMAD.MOV.U32 R13, RZ, RZ, R0 ;  /* 0x000000ffff0d7224 */ /* 0x000fce00078e0000 */
[----:B------:R-:W-:Y:S05]  /*5fe0*/  WARPSYNC.COLLECTIVE R15, `(.L_x_8089) ;  /* 0x000000000f087348 */ /* 0x000fea0003c00000 */
[----:B------:R0:W1:Y:S02]  /*5ff0*/  SHFL.BFLY P6, R14, R13, R12, R11 ;  /* 0x0c00000c0d0e7389 */ /* 0x00006400000c000b */
[----:B01----:R-:W-:Y:S05]  /*6000*/  ENDCOLLECTIVE ;  /* 0x000000000000791b */ /* 0x003fea0003800000 */
.L_x_8089:
[----:B------:R-:W-:Y:S02]  /*6010*/  MOV R12, 0x2 ;  /* 0x00000002000c7802 */ /* 0x000fe40000000f00 */
[----:B------:R-:W-:-:S05]  /*6020*/  FMNMX R2, R0, R14, !PT ;  /* 0x0000000e00027209 */ /* 0x000fca0007800000 */
[----:B------:R-:W-:-:S07]  /*6030*/  IMAD.MOV.U32 R13, RZ, RZ, R2 ;  /* 0x000000ffff0d7224 */ /* 0x000fce00078e0002 */
[----:B------:R-:W-:Y:S05]  /*6040*/  WARPSYNC.COLLECTIVE R15, `(.L_x_8090) ;  /* 0x000000000f087348 */ /* 0x000fea0003c00000 */
[----:B------:R0:W1:Y:S02]  /*6050*/  SHFL.BFLY P6, R14, R13, R12, R11 ;  /* 0x0c00000c0d0e7389 */ /* 0x00006400000c000b */
[----:B01----:R-:W-:Y:S05]  /*6060*/  ENDCOLLECTIVE ;  /* 0x000000000000791b */ /* 0x003fea0003800000 */
.L_x_8090:
[----:B------:R-:W-:Y:S01]  /*6070*/  HFMA2 R12, -RZ, RZ, 0, 5.9604644775390625e-08 ;  /* 0x00000001ff0c7431 */ /* 0x000fe200000001ff */
[----:B------:R-:W-:-:S05]  /*6080*/  FMNMX R3, R2, R14, !PT ;  /* 0x0000000e02037209 */ /* 0x000fca0007800000 */
[----:B------:R-:W-:-:S07]  /*6090*/  IMAD.MOV.U32 R13, RZ, RZ, R3 ;  /* 0x000000ffff0d7224 */ /* 0x000fce00078e0003 */
[----:B------:R-:W-:Y:S05]  /*60a0*/  WARPSYNC.COLLECTIVE R15, `(.L_x_8091) ;  /* 0x000000000f087348 */ /* 0x000fea0003c00000 */
[----:B------:R0:W1:Y:S02]  /*60b0*/  SHFL.BFLY P6, R14, R13, R12, R11 ;  /* 0x0c00000c0d0e7389 */ /* 0x00006400000c000b */
[----:B01----:R-:W-:Y:S05]  /*60c0*/  ENDCOLLECTIVE ;  /* 0x000000000000791b */ /* 0x003fea0003800000 */
.L_x_8091:
        /* <DEDUP_REMOVED lines=110> */
[-C--:B------:R-:W-:Y:S01]  /*67b0*/  FFMA.SAT R3, R15, R41.reuse, 0.5 ;  /* 0x3f0000000f037423 */ /* 0x080fe20000002029 */
[----:B------:R-:W-:-:S03]  /*67c0*/  FFMA.SAT R41, R23, R41, 0.5 ;  /* 0x3f00000017297423 */ /* 0x000fc60000002029 */
[-C--:B------:R-:W-:Y:S01]  /*67d0*/  FFMA.RM R3, R3, R30.reuse, 12582913 ;  /* 0x4b40000103037423 */ /* 0x080fe2000000401e */
[----:B------:R-:W-:-:S03]  /*67e0*/  FFMA.RM R41, R41, R30, 12582913 ;  /* 0x4b40000129297423 */ /* 0x000fc6000000401e */
[C---:B------:R-:W-:Y:S01]  /*67f0*/  FADD R2, R3.reuse, -12583039 ;  /* 0xcb40007f03027421 */ /* 0x040fe20000000000 */
[----:B------:R-:W-:Y:S01]  /*6800*/  SHF.L.U32 R3, R3, 0x17, RZ ;  /* 0x0000001703037819 */ /* 0x000fe200000006ff */
[----:B------:R-:W-:Y:S02]  /*6810*/  FADD R0, R41, -12583039 ;  /* 0xcb40007f29007421 */ /* 0x000fe40000000000 */
[----:B------:R-:W-:Y:S02]  /*6820*/  FFMA R2, R15, 1.4426950216293334961, -R2 ;  /* 0x3fb8aa3b0f027823 */ /* 0x000fe40000000802 */
[----:B------:R-:W-:Y:S02]  /*6830*/  FFMA R0, R23, 1.4426950216293334961, -R0 ;  /* 0x3fb8aa3b17007823 */ /* 0x000fe40000000800 */
[----:B------:R-:W-:Y:S01]  /*6840*/  FFMA R2, R15, 1.925963033500011079e-08, R2 ;  /* 0x32a570600f027823 */ /* 0x000fe20000000002 */
[----:B------:R-:W-:Y:S01]  /*6850*/  MOV R15, 0xffffffff ;  /* 0xffffffff000f7802 */ /* 0x000fe20000000f00 */
[----:B------:R-:W-:Y:S01]  /*6860*/  FFMA R23, R23, 1.925963033500011079e-08, R0 ;  /* 0x32a5706017177823 */ /* 0x000fe20000000000 */
[----:B------:R-:W-:-:S03]  /*6870*/  SHF.L.U32 R0, R41, 0x17, RZ ;  /* 0x0000001729007819 */ /* 0x000fc600000006ff */
[----:B------:R-:W0:Y:S08]  /*6880*/  MUFU.EX2 R2, R2 ;  /* 0x0000000200027308 */ /* 0x000e300000000800 */
[----:B------:R-:W1:Y:S01]  /*6890*/  MUFU.EX2 R23, R23 ;  /* 0x0000001700177308 */ /* 0x000e620000000800 */
[----:B0-----:R-:W-:Y:S01]  /*68a0*/  FMUL R3, R3, R2 ;  /* 0x0000000203037220 */ /* 0x001fe20000400000 */
[----:B------:R-:W-:-:S02]  /*68b0*/  IMAD.SHL.U32 R2, R11, 0x800000, RZ ;  /* 0x008000000b027824 */ /* 0x000fc400078e00ff */
[----:B------:R-:W-:Y:S02]  /*68c0*/  FADD R11, RZ, R19 ;  /* 0x00000013ff0b7221 */ /* 0x000fe40000000000 */
[----:B------:R-:W-:Y:S02]  /*68d0*/  FMUL R2, R2, R13 ;  /* 0x0000000d02027220 */ /* 0x000fe40000400000 */
        /* <DEDUP_REMOVED lines=19> */
.L_x_8092:
[----:B------:R-:W-:Y:S02]  /*6a10*/  IMAD.MOV.U32 R12, RZ, RZ, 0x8 ;  /* 0x00000008ff0c7424 */ /* 0x000fe400078e00ff */
[----:B------:R-:W-:-:S05]  /*6a20*/  FADD R22, R13, R14 ;  /* 0x0000000e0d167221 */ /* 0x000fca0000000000 */
[----:B------:R-:W-:-:S07]  /*6a30*/  MOV R13, R22 ;  /* 0x00000016000d7202 */ /* 0x000fce0000000f00 */
[----:B------:R-:W-:Y:S05]  /*6a40*/  WARPSYNC.COLLECTIVE R15, `(.L_x_8093) ;  /* 0x000000000f087348 */ /* 0x000fea0003c00000 */
[----:B------:R0:W1:Y:S02]  /*6a50*/  SHFL.BFLY P6, R14, R13, R12, R11 ;  /* 0x0c00000c0d0e7389 */ /* 0x00006400000c000b */
[----:B01----:R-:W-:Y:S05]  /*6a60*/  ENDCOLLECTIVE ;  /* 0x000000000000791b */ /* 0x003fea0003800000 */
.L_x_8093:
[----:B------:R-:W-:Y:S02]  /*6a70*/  HFMA2 R12, -RZ, RZ, 0, 2.384185791015625e-07 ;  /* 0x00000004ff0c7431 */ /* 0x000fe400000001ff */
[----:B------:R-:W-:-:S05]  /*6a80*/  FADD R23, R22, R14 ;  /* 0x0000000e16177221 */ /* 0x000fca0000000000 */
[----:B------:R-:W-:-:S07]  /*6a90*/  MOV R13, R23 ;  /* 0x00000017000d7202 */ /* 0x000fce0000000f00 */
[----:B------:R-:W-:Y:S05]  /*6aa0*/  WARPSYNC.COLLECTIVE R15, `(.L_x_8094) ;  /* 0x000000000f087348 */ /* 0x000fea0003c00000 */
[----:B------:R0:W1:Y:S02]  /*6ab0*/  SHFL.BFLY P6, R14, R13, R12, R11 ;  /* 0x0c00000c0d0e7389 */ /* 0x00006400000c000b */
[----:B01----:R-:W-:Y:S05]  /*6ac0*/  ENDCOLLECTIVE ;  /* 0x000000000000791b */ /* 0x003fea0003800000 */
.L_x_8094:
[----:B------:R-:W-:Y:S01]  /*6ad0*/  MOV R12, 0x2 ;  /* 0x00000002000c7802 */ /* 0x000fe20000000f00 */
[----:B------:R-:W-:-:S04]  /*6ae0*/  FADD R28, R23, R14 ;  /* 0x0000000e171c7221 */ /* 0x000fc80000000000 */
[----:B------:R-:W-:-:S07]  /*6af0*/  IMAD.MOV.U32 R13, RZ, RZ, R28 ;  /* 0x000000ffff0d7224 */ /* 0x000fce00078e001c */
[----:B------:R-:W-:Y:S05]  /*6b00*/  WARPSYNC.COLLECTIVE R15, `(.L_x_8095) ;  /* 0x000000000f087348 */ /* 0x000fea0003c00000 */
[----:B------:R0:W1:Y:S02]  /*6b10*/  SHFL.BFLY P6, R14, R13, R12, R11 ;  /* 0x0c00000c0d0e7389 */ /* 0x00006400000c000b */
[----:B01----:R-:W-:Y:S05]  /*6b20*/  ENDCOLLECTIVE ;  /* 0x000000000000791b */ /* 0x003fea0003800000 */
.L_x_8095:
[----:B------:R-:W-:Y:S02]  /*6b30*/  IMAD.MOV.U32 R12, RZ, RZ, 0x1 ;  /* 0x00000001ff0c7424 */ /* 0x000fe400078e00ff */
[----:B------:R-:W-:-:S05]  /*6b40*/  FADD R30, R28, R14 ;  /* 0x0000000e1c1e7221 */ /* 0x000fca0000000000 */
[----:B------:R-:W-:-:S07]  /*6b50*/  MOV R13, R30 ;  /* 0x0000001e000d7202 */ /* 0x000fce0000000f00 */
[----:B------:R-:W-:Y:S05]  /*6b60*/  WARPSYNC.COLLECTIVE R15, `(.L_x_8096) ;  /* 0x000000000f087348 */ /* 0x000fea0003c00000 */
[----:B------:R0:W1:Y:S02]  /*6b70*/  SHFL.BFLY P6, R14, R13, R12, R11 ;  /* 0x0c00000c0d0e7389 */ /* 0x00006400000c000b */
[----:B01----:R-:W-:Y:S05]  /*6b80*/  ENDCOLLECTIVE ;  /* 0x000000000000791b */ /* 0x003fea0003800000 */
.L_x_8096:
[----:B------:R-:W-:Y:S05]  /*6b90*/  BRA `(.L_x_8097) ;  /* 0xffffffdc00147947 */ /* 0x000fea000383ffff */
        .weak           $__internal_117_$__cuda_sm3x_div_rn_noftz_f32_slowpath
        .type           $__internal_117_$__cuda_sm3x_div_rn_noftz_f32_slowpath,@function
        .size           $__internal_117_$__cuda_sm3x_div_rn_noftz_f32_slowpath,(.L_x_37494 - $__internal_117_$__cuda_sm3x_div_rn_noftz_f32_slowpath)
$__internal_117_$__cuda_sm3x_div_rn_noftz_f32_slowpath:
        /* <DEDUP_REMOVED lines=34> */
.L_x_8099:
        /* <DEDUP_REMOVED lines=51> */
.L_x_8106:
[----:B------:R-:W-:-:S04]  /*70f0*/  LOP3.LUT R11, R11, 0x80000000, RZ, 0xc0, !PT ;  /* 0x800000000b0b7812 */ /* 0x000fc800078ec0ff */
[----:B------:R-:W-:Y:S01]  /*7100*/  LOP3.LUT R11, R11, 0x7f800000, RZ, 0xfc, !PT ;  /* 0x7f8000000b0b7812 */ /* 0x000fe200078efcff */
[----:B------:R-:W-:Y:S06]  /*7110*/  BRA `(.L_x_8107) ;  /* 0x0000000000047947 */ /* 0x000fec0003800000 */
.L_x_8105:
[----:B------:R-:W-:-:S07]  /*7120*/  IMAD R11, R30, 0x800000, R11 ;  /* 0x008000001e0b7824 */ /* 0x000fce00078e020b */
.L_x_8107:
[----:B------:R-:W-:Y:S05]  /*7130*/  BSYNC.RECONVERGENT B2 ;  /* 0x0000000000027941 */ /* 0x000fea0003800200 */
.L_x_8104:
[----:B------:R-:W-:Y:S05]  /*7140*/  BRA `(.L_x_8108) ;  /* 0x0000000000207947 */ /* 0x000fea0003800000 */
.L_x_8103:
[----:B------:R-:W-:-:S04]  /*7150*/  LOP3.LUT R11, R14, 0x80000000, R11, 0x48, !PT ;  /* 0x800000000e0b7812 */ /* 0x000fc800078e480b */
[----:B------:R-:W-:Y:S01]  /*7160*/  LOP3.LUT R11, R11, 0x7f800000, RZ, 0xfc, !PT ;  /* 0x7f8000000b0b7812 */ /* 0x000fe200078efcff */
[----:B------:R-:W-:Y:S06]  /*7170*/  BRA `(.L_x_8108) ;  /* 0x0000000000147947 */ /* 0x000fec0003800000 */
.L_x_8102:
[----:B------:R-:W-:Y:S01]  /*7180*/  LOP3.LUT R11, R14, 0x80000000, R11, 0x48, !PT ;  /* 0x800000000e0b7812 */ /* 0x000fe200078e480b */
[----:B------:R-:W-:Y:S06]  /*7190*/  BRA `(.L_x_8108) ;  /* 0x00000000000c7947 */ /* 0x000fec0003800000 */
.L_x_8101:
[----:B------:R-:W0:Y:S01]  /*71a0*/  MUFU.RSQ R11, -QNAN ;  /* 0xffc00000000b7908 */ /* 0x000e220000001400 */
[----:B------:R-:W-:Y:S05]  /*71b0*/  BRA `(.L_x_8108) ;  /* 0x0000000000047947 */ /* 0x000fea0003800000 */
.L_x_8100:
[----:B------:R-:W-:-:S07]  /*71c0*/  FADD.FTZ R11, R11, R14 ;  /* 0x0000000e0b0b7221 */ /* 0x000fce0000010000 */
.L_x_8108:
[----:B------:R-:W-:Y:S05]  /*71d0*/  BSYNC.RECONVERGENT B1 ;  /* 0x0000000000017941 */ /* 0x000fea0003800200 */
.L_x_8098:
[----:B------:R-:W-:Y:S01]  /*71e0*/  HFMA2 R15, -RZ, RZ, 0, 0 ;  /* 0x00000000ff0f7431 */ /* 0x000fe200000001ff */
[----:B------:R-:W-:-:S04]  /*71f0*/  MOV R14, R28 ;  /* 0x0000001c000e7202 */ /* 0x000fc80000000f00 */
[----:B0-----:R-:W-:Y:S05]  /*7200*/  RET.REL.NODEC R14 `(_Z15SoftmaxWarpImplI22BroadcastScaleMaskLoadIffbLm4EiE11DirectStoreIffEfLi2ELi14ELi32ELi1ELb1EL9Algorithm0EEvT_T0_ll) ;  /* 0xffffff8c0e7c7950 */ /* 0x001fea0003c3ffff */
.L_x_8109:
        /* <DEDUP_REMOVED lines=15> */
.L_x_37494:


//--------------------- .text._Z15SoftmaxWarpImplI22BroadcastScaleMaskLoadIffbLm4EiE11DirectStoreIffEfLi2ELi14ELi32ELi1ELb0EL9Algorithm0EEvT_T0_ll --------------------------
	.section	.text._Z15SoftmaxWarpImplI22BroadcastScaleMaskLoadIffbLm4EiE11DirectStoreIffEfLi2ELi14ELi32ELi1ELb0EL9Algorithm0EEvT_T0_ll,"ax",@progbits
	.align	128
        .global         _Z15SoftmaxWarpImplI22BroadcastScaleMaskLoadIffbLm4EiE11DirectStoreIffEfLi2ELi14ELi32ELi1ELb0EL9Algorithm0EEvT_T0_ll
        .type           _Z15SoftmaxWarpImplI22BroadcastScaleMaskLoadIffbLm4EiE11DirectStoreIffEfLi2ELi14ELi32ELi1ELb0EL9Algorithm0EEvT_T0_ll,@function
        .size           _Z15SoftmaxWarpImplI22BroadcastScaleMaskLoadIffbLm4EiE11DirectStoreIffEfLi2ELi14ELi32ELi1ELb0EL9Algorithm0EEvT_T0_ll,(.L_x_37495 - _Z15SoftmaxWarpImplI22BroadcastScaleMaskLoadIffbLm4EiE11DirectStoreIffEfLi2ELi14ELi32ELi1ELb0EL9Algorithm0EEvT_T0_ll)
        .other          _Z15SoftmaxWarpImplI22BroadcastScaleMaskLoadIffbLm4EiE11DirectStoreIffEfLi2ELi14ELi32ELi1ELb0EL9Algorithm0EEvT_T0_ll,@"STO_CUDA_ENTRY STV_DEFAULT"
_Z15SoftmaxWarpImplI22BroadcastScaleMaskLoadIffbLm4EiE11DirectStoreIffEfLi2ELi14ELi32ELi1ELb0EL9Algorithm0EEvT_T0_ll:
.text._Z15SoftmaxWarpImplI22BroadcastScaleMaskLoadIffbLm4EiE11DirectStoreIffEfLi2ELi14ELi32ELi1ELb0EL9Algorithm0EEvT_T0_ll:
        /* <DEDUP_REMOVED lines=30> */
.L_x_8110:
        /* <DEDUP_REMOVED lines=15> */
.L_x_8141:
[----:B------:R-:W-:Y:S01]  /*02d0*/  IABS R0, UR55 ;  /* 0x0000003700007c13 */ /* 0x000fe20008000000 */
[----:B------:R-:W-:Y:S01]  /*02e0*/  UMOV UR4, URZ ;  /* 0x000000ff00047c82 */ /* 0x000fe20008000000 */
[----:B0-----:R-:W-:Y:S01]  /*02f0*/  IABS R3, UR56 ;  /* 0x0000003800037c13 */ /* 0x001fe20008000000 */
[----:B------:R-:W-:Y:S01]  /*0300*/  IMAD R14, R25, UR54, R24 ;  /* 0x00000036190e7c24 */ /* 0x000fe2000f8e0218 */
[----:B------:R-:W-:Y:S01]  /*0310*/  R2UR UR9, R0 ;  /* 0x00000000000972ca */ /* 0x000fe200000e0000 */
[----:B------:R-:W-:Y:S01]  /*0320*/  UISETP.NE.U32.AND UP2, UPT, UR42, 0x1, UPT ;  /* 0x000000012a00788c */ /* 0x000fe2000bf45070 */
[----:B------:R-:W-:Y:S01]  /*0330*/  R2UR UR10, R3 ;  /* 0x00000000030a72ca */ /* 0x000fe200000e0000 */
[C---:B------:R-:W-:Y:S01]  /*0340*/  VIADD R15, R14.reuse, 0x40 ;  /* 0x000000400e0f7836 */ /* 0x040fe20000000000 */
[----:B------:R-:W-:Y:S01]  /*0350*/  IADD3 R18, PT, PT, R14, 0x80, RZ ;  /* 0x000000800e127810 */ /* 0x000fe20007ffe0ff */
[----:B------:R-:W-:Y:S01]  /*0360*/  UISETP.NE.U32.AND UP0, UPT, UR40, 0x1, UPT ;  /* 0x000000012800788c */ /* 0x000fe2000bf05070 */
[----:B------:R-:W-:Y:S01]  /*0370*/  LOP3.LUT R16, RZ, UR55, RZ, 0x33, !PT ;  /* 0x00000037ff107c12 */ /* 0x000fe2000f8e33ff */
[----:B------:R-:W-:Y:S01]  /*0380*/  UISETP.NE.AND.EX UP2, UPT, UR43, URZ, UPT, UP2 ;  /* 0x000000ff2b00728c */ /* 0x000fe2000bf45320 */
[----:B------:R-:W-:Y:S01]  /*0390*/  IABS R6, R15 ;  /* 0x0000000f00067213 */ /* 0x000fe20000000000 */
[----:B------:R-:W-:Y:S01]  /*03a0*/  UISETP.NE.AND.EX UP0, UPT, UR41, URZ, UPT, UP0 ;  /* 0x000000ff2900728c */ /* 0x000fe2000bf05300 */
[----:B------:R-:W-:Y:S01]  /*03b0*/  IABS R8, R18 ;  /* 0x0000001200087213 */ /* 0x000fe20000000000 */
[----:B------:R-:W-:Y:S01]  /*03c0*/  UISETP.NE.U32.AND UP1, UPT, UR36, 0x1, UPT ;  /* 0x000000012400788c */ /* 0x000fe2000bf25070 */
[----:B------:R-:W-:Y:S01]  /*03d0*/  LOP3.LUT R34, RZ, UR56, RZ, 0x33, !PT ;  /* 0x00000038ff227c12 */ /* 0x000fe2000f8e33ff */
[----:B------:R-:W0:Y:S01]  /*03e0*/  I2F.RP R0, UR9 ;  /* 0x0000000900007d06 */ /* 0x000e220008209400 */
[----:B------:R-:W-:Y:S01]  /*03f0*/  UISETP.NE.U32.AND UP3, UPT, UR38, 0x1, UPT ;  /* 0x000000012600788c */ /* 0x000fe2000bf65070 */
[C---:B-1----:R-:W-:Y:S01]  /*0400*/  R2UR UR12, R20.reuse ;  /* 0x00000000140c72ca */ /* 0x042fe200000e0000 */
[----:B------:R-:W-:Y:S01]  /*0410*/  UISETP.NE.AND.EX UP1, UPT, UR37, URZ, UPT, UP1 ;  /* 0x000000ff2500728c */ /* 0x000fe2000bf25310 */
[----:B------:R-:W-:Y:S01]  /*0420*/  R2UR UR13, R21 ;  /* 0x00000000150d72ca */ /* 0x000fe200000e0000 */
[----:B------:R-:W-:Y:S01]  /*0430*/  UISETP.NE.AND.EX UP3, UPT, UR39, URZ, UPT, UP3 ;  /* 0x000000ff2700728c */ /* 0x000fe2000bf65330 */
[----:B------:R-:W-:-:S02]  /*0440*/  R2UR UR16, R20 ;  /* 0x00000000141072ca */ /* 0x000fc400000e0000 */
[----:B------:R-:W1:Y:S01]  /*0450*/  I2F.RP R3, UR10 ;  /* 0x0000000a00037d06 */ /* 0x000e620008209400 */
[C---:B------:R-:W-:Y:S02]  /*0460*/  R2UR UR17, R21.reuse ;  /* 0x00000000151172ca */ /* 0x040fe400000e0000 */
[----:B------:R-:W-:Y:S02]  /*0470*/  R2UR UR14, R20 ;  /* 0x00000000140e72ca */ /* 0x000fe400000e0000 */
[----:B------:R-:W-:-:S03]  /*0480*/  R2UR UR15, R21 ;  /* 0x00000000150f72ca */ /* 0x000fc600000e0000 */
[----:B0-----:R-:W0:Y:S08]  /*0490*/  MUFU.RCP R0, R0 ;  /* 0x0000000000007308 */ /* 0x001e300000001000 */
[----:B-1----:R-:W1:Y:S01]  /*04a0*/  MUFU.RCP R3, R3 ;  /* 0x0000000300037308 */ /* 0x002e620000001000 */
[----:B0-----:R-:W-:-:S07]  /*04b0*/  IADD3 R2, PT, PT, R0, 0xffffffe, RZ ;  /* 0x0ffffffe00027810 */ /* 0x001fce0007ffe0ff */
        /* <DEDUP_REMOVED lines=8> */
[----:B------:R-:W-:-:S09]  /*0540*/  R2UR UR11, R3 ;  /* 0x00000000030b72ca */ /* 0x000fd200000e0000 */
        /* <DEDUP_REMOVED lines=9> */
[----:B------:R-:W-:Y:S01]  /*05e0*/  IMAD R2, R9, UR9, R2 ;  /* 0x0000000909027c24 */ /* 0x000fe2000f8e0202 */
[----:B------:R-:W-:Y:S01]  /*05f0*/  IADD3 R9, PT, PT, -R5, RZ, RZ ;  /* 0x000000ff05097210 */ /* 0x000fe20007ffe1ff */
[----:B------:R-:W-:Y:S01]  /*0600*/  IMAD.HI.U32 R7, R8, UR6, RZ ;  /* 0x0000000608077c27 */ /* 0x000fe2000f8e00ff */
[----:B------:R-:W-:Y:S02]  /*0610*/  UIADD3 UR7, UPT, UPT, URZ, -UR5, URZ ;  /* 0x80000005ff077290 */ /* 0x000fe4000fffe0ff */
[----:B------:R-:W-:Y:S01]  /*0620*/  ISETP.LT.U32.AND P5, PT, R2, UR9, PT ;  /* 0x0000000902007c0c */ /* 0x000fe2000bfa1070 */
[----:B------:R-:W-:Y:S01]  /*0630*/  IMAD.MOV R11, RZ, RZ, -R7 ;  /* 0x000000ffff0b7224 */ /* 0x000fe200078e0a07 */
[----:B------:R-:W-:Y:S01]  /*0640*/  UIMAD UR7, UR7, UR10, URZ ;  /* 0x0000000a070772a4 */ /* 0x000fe2000f8e02ff */
[----:B------:R-:W-:Y:S02]  /*0650*/  IMAD R6, R9, UR9, R6 ;  /* 0x0000000909067c24 */ /* 0x000fe4000f8e0206 */
[----:B------:R-:W-:Y:S01]  /*0660*/  IMAD R8, R11, UR9, R8 ;  /* 0x000000090b087c24 */ /* 0x000fe2000f8e0208 */
[----:B------:R-:W-:Y:S01]  /*0670*/  UIMAD.WIDE.U32 UR4, UR5, UR7, UR4 ;  /* 0x00000007050472a5 */ /* 0x000fe2000f8e0004 */
[----:B------:R-:W0:Y:S01]  /*0680*/  I2F.RP R9, UR11 ;  /* 0x0000000b00097d06 */ /* 0x000e220008209400 */
[----:B------:R-:W-:-:S02]  /*0690*/  ISETP.LT.U32.AND P0, PT, R6, UR9, PT ;  /* 0x0000000906007c0c */ /* 0x000fc4000bf01070 */
[----:B------:R-:W-:-:S03]  /*06a0*/  ISETP.LT.U32.AND P1, PT, R8, UR9, PT ;  /* 0x0000000908007c0c */ /* 0x000fc6000bf21070 */
[----:B------:R-:W-:Y:S01]  /*06b0*/  @!P5 VIADD R2, R2, -UR9 ;  /* 0x800000090202dc36 */ /* 0x000fe20008000000 */
[----:B------:R-:W-:Y:S01]  /*06c0*/  @!P5 IADD3 R0, PT, PT, R0, 0x1, RZ ;  /* 0x000000010000d810 */ /* 0x000fe20007ffe0ff */
[----:B------:R-:W-:Y:S01]  /*06d0*/  UMOV UR7, UR5 ;  /* 0x0000000500077c82 */ /* 0x000fe20008000000 */
[----:B------:R-:W-:Y:S02]  /*06e0*/  UMOV UR4, URZ ;  /* 0x000000ff00047c82 */ /* 0x000fe40008000000 */
[----:B------:R-:W-:Y:S02]  /*06f0*/  ISETP.GE.U32.AND P6, PT, R2, UR9, PT ;  /* 0x0000000902007c0c */ /* 0x000fe4000bfc6070 */
[----:B------:R-:W-:Y:S02]  /*0700*/  LOP3.LUT R2, R14, UR55, RZ, 0x3c, !PT ;  /* 0x000000370e027c12 */ /* 0x000fe4000f8e3cff */
[----:B------:R-:W-:Y:S01]  /*0710*/  @!P0 IADD3 R6, PT, PT, R6, -UR9, RZ ;  /* 0x8000000906068c10 */ /* 0x000fe2000fffe0ff */
[----:B------:R-:W-:Y:S01]  /*0720*/  @!P1 VIADD R8, R8, -UR9 ;  /* 0x8000000908089c36 */ /* 0x000fe20008000000 */
[----:B------:R-:W-:Y:S01]  /*0730*/  ISETP.GE.AND P2, PT, R2, RZ, PT ;  /* 0x000000ff0200720c */ /* 0x000fe20003f46270 */
[----:B0-----:R-:W0:Y:S01]  /*0740*/  MUFU.RCP R9, R9 ;  /* 0x0000000900097308 */ /* 0x001e220000001000 */
[----:B------:R-:W-:-:S02]  /*0750*/  ISETP.GE.U32.AND P4, PT, R6, UR9, PT ;  /* 0x0000000906007c0c */ /* 0x000fc4000bf86070 */
[----:B------:R-:W-:Y:S02]  /*0760*/  ISETP.GE.U32.AND P5, PT, R8, UR9, PT ;  /* 0x0000000908007c0c */ /* 0x000fe4000bfa6070 */
[----:B------:R-:W-:Y:S01]  /*0770*/  LOP3.LUT R2, R18, UR55, RZ, 0x3c, !PT ;  /* 0x0000003712027c12 */ /* 0x000fe2000f8e3cff */
[----:B------:R-:W-:Y:S01]  /*0780*/  @P6 VIADD R0, R0, 0x1 ;  /* 0x0000000100006836 */ /* 0x000fe20000000000 */
[----:B------:R-:W-:Y:S02]  /*0790*/  @!P0 IADD3 R5, PT, PT, R5, 0x1, RZ ;  /* 0x0000000105058810 */ /* 0x000fe40007ffe0ff */
[----:B------:R-:W-:Y:S02]  /*07a0*/  ISETP.GE.AND P6, PT, R2, RZ, PT ;  /* 0x000000ff0200720c */ /* 0x000fe40003fc6270 */
[----:B------:R-:W-:Y:S01]  /*07b0*/  @!P1 IADD3 R7, PT, PT, R7, 0x1, RZ ;  /* 0x0000000107079810 */ /* 0x000fe20007ffe0ff */
[----:B------:R-:W-:Y:S01]  /*07c0*/  @!P2 IMAD.MOV R0, RZ, RZ, -R0 ;  /* 0x000000ffff00a224 */ /* 0x000fe200078e0a00 */
[----:B------:R-:W-:Y:S01]  /*07d0*/  ISETP.NE.AND P0, PT, RZ, UR55, PT ;  /* 0x00000037ff007c0c */ /* 0x000fe2000bf05270 */
[----:B------:R-:W-:-:S02]  /*07e0*/  @P4 VIADD R5, R5, 0x1 ;  /* 0x0000000105054836 */ /* 0x000fc40000000000 */
[----:B------:R-:W-:Y:S02]  /*07f0*/  @P5 IADD3 R7, PT, PT, R7, 0x1, RZ ;  /* 0x0000000107075810 */ /* 0x000fe40007ffe0ff */
[----:B------:R-:W-:Y:S01]  /*0800*/  SEL R2, R16, R0, !P0 ;  /* 0x0000000010027207 */ /* 0x000fe20004000000 */
[----:B------:R-:W-:-:S03]  /*0810*/  @!P3 IMAD.MOV R5, RZ, RZ, -R5 ;  /* 0x000000ffff05b224 */ /* 0x000fc600078e0a05 */
[----:B------:R-:W-:Y:S01]  /*0820*/  IADD3 R3, PT, PT, -R2, RZ, RZ ;  /* 0x000000ff02037210 */ /* 0x000fe20007ffe1ff */
[----:B------:R-:W-:Y:S01]  /*0830*/  @!P6 IMAD.MOV R7, RZ, RZ, -R7 ;  /* 0x000000ffff07e224 */ /* 0x000fe200078e0a07 */
[----:B------:R-:W-:-:S03]  /*0840*/  SEL R5, R16, R5, !P0 ;  /* 0x0000000510057207 */ /* 0x000fc60004000000 */
[----:B------:R-:W-:Y:S01]  /*0850*/  IMAD R6, R3, UR55, R14 ;  /* 0x0000003703067c24 */ /* 0x000fe2000f8e020e */
[----:B------:R-:W-:Y:S02]  /*0860*/  SEL R0, R16, R7, !P0 ;  /* 0x0000000710007207 */ /* 0x000fe40004000000 */
[----:B------:R-:W-:Y:S02]  /*0870*/  IADD3 R4, PT, PT, -R5, RZ, RZ ;  /* 0x000000ff05047210 */ /* 0x000fe40007ffe1ff */
[----:B------:R-:W-:Y:S01]  /*0880*/  IABS R8, R6 ;  /* 0x0000000600087213 */ /* 0x000fe20000000000 */
[----:B------:R-:W-:Y:S02]  /*0890*/  IMAD.MOV R7, RZ, RZ, -R0 ;  /* 0x000000ffff077224 */ /* 0x000fe400078e0a00 */
[----:B------:R-:W-:Y:S02]  /*08a0*/  IMAD R3, R4, UR55, R15 ;  /* 0x0000003704037c24 */ /* 0x000fe4000f8e020f */
[----:B------:R-:W-:-:S02]  /*08b0*/  IMAD R4, R7, UR55, R18 ;  /* 0x0000003707047c24 */ /* 0x000fc4000f8e0212 */
[----:B------:R-:W-:Y:S01]  /*08c0*/  IMAD.HI.U32 R7, R8, UR7, RZ ;  /* 0x0000000708077c27 */ /* 0x000fe2000f8e00ff */
[----:B------:R-:W-:Y:S02]  /*08d0*/  IABS R12, R3 ;  /* 0x00000003000c7213 */ /* 0x000fe40000000000 */
[----:B------:R-:W-:Y:S02]  /*08e0*/  IABS R10, R4 ;  /* 0x00000004000a7213 */ /* 0x000fe40000000000 */
[----:B------:R-:W-:Y:S01]  /*08f0*/  IADD3 R13, PT, PT, -R7, RZ, RZ ;  /* 0x000000ff070d7210 */ /* 0x000fe20007ffe1ff */
[----:B------:R-:W-:-:S04]  /*0900*/  IMAD.HI.U32 R11, R12, UR7, RZ ;  /* 0x000000070c0b7c27 */ /* 0x000fc8000f8e00ff */
[----:B------:R-:W-:Y:S02]  /*0910*/  IMAD R8, R13, UR10, R8 ;  /* 0x0000000a0d087c24 */ /* 0x000fe4000f8e0208 */
[----:B------:R-:W-:Y:S02]  /*0920*/  IMAD.MOV R17, RZ, RZ, -R11 ;  /* 0x000000ffff117224 */ /* 0x000fe400078e0a0b */
[----:B------:R-:W-:Y:S01]  /*0930*/  IMAD.HI.U32 R13, R10, UR7, RZ ;  /* 0x000000070a0d7c27 */ /* 0x000fe2000f8e00ff */
[----:B------:R-:W-:-:S03]  /*0940*/  ISETP.LT.U32.AND P3, PT, R8, UR10, PT ;  /* 0x0000000a08007c0c */ /* 0x000fc6000bf61070 */
[----:B------:R-:W-:Y:S01]  /*0950*/  IMAD R12, R17, UR10, R12 ;  /* 0x0000000a110c7c24 */ /* 0x000fe2000f8e020c */
[----:B------:R-:W-:-:S04]  /*0960*/  IADD3 R17, PT, PT, -R13, RZ, RZ ;  /* 0x000000ff0d117210 */ /* 0x000fc80007ffe1ff */
[----:B------:R-:W-:Y:S01]  /*0970*/  ISETP.LT.U32.AND P1, PT, R12, UR10, PT ;  /* 0x0000000a0c007c0c */ /* 0x000fe2000bf21070 */
[----:B------:R-:W-:Y:S01]  /*0980*/  IMAD R17, R17, UR10, R10 ;  /* 0x0000000a11117c24 */ /* 0x000fe2000f8e020a */
[----:B0-----:R-:W-:Y:S02]  /*0990*/  IADD3 R10, PT, PT, R9, 0xffffffe, RZ ;  /* 0x0ffffffe090a7810 */ /* 0x001fe40007ffe0ff */
[----:B------:R-:W-:Y:S01]  /*09a0*/  LOP3.LUT R9, R3, UR56, RZ, 0x3c, !PT ;  /* 0x0000003803097c12 */ /* 0x000fe2000f8e3cff */
[----:B------:R-:W-:Y:S01]  /*09b0*/  @!P3 VIADD R8, R8, -UR10 ;  /* 0x8000000a0808bc36 */ /* 0x000fe20008000000 */
[----:B------:R-:W-:Y:S02]  /*09c0*/  ISETP.LT.U32.AND P2, PT, R17, UR10, PT ;  /* 0x0000000a11007c0c */ /* 0x000fe4000bf41070 */
[----:B------:R-:W0:Y:S01]  /*09d0*/  F2I.FTZ.U32.TRUNC.NTZ R10, R10 ;  /* 0x0000000a000a7305 */ /* 0x000e22000021f000 */
[----:B------:R-:W-:Y:S02]  /*09e0*/  @!P3 IADD3 R7, PT, PT, R7, 0x1, RZ ;  /* 0x000000010707b810 */ /* 0x000fe40007ffe0ff */
[----:B------:R-:W-:-:S02]  /*09f0*/  ISETP.GE.U32.AND P5, PT, R8, UR10, PT ;  /* 0x0000000a08007c0c */ /* 0x000fc4000bfa6070 */
[----:B------:R-:W-:Y:S01]  /*0a00*/  @!P1 VIADD R12, R12, -UR10 ;  /* 0x8000000a0c0c9c36 */ /* 0x000fe20008000000 */
[----:B------:R-:W-:Y:S01]  /*0a10*/  LOP3.LUT R8, R6, UR56, RZ, 0x3c, !PT ;  /* 0x0000003806087c12 */ /* 0x000fe2000f8e3cff */
[----:B------:R-:W-:Y:S01]  /*0a20*/  @!P1 VIADD R11, R11, 0x1 ;  /* 0x000000010b0b9836 */ /* 0x000fe20000000000 */
[----:B------:R-:W-:Y:S02]  /*0a30*/  ISETP.GE.AND P4, PT, R9, RZ, PT ;  /* 0x000000ff0900720c */ /* 0x000fe40003f86270 */
[----:B------:R-:W-:Y:S01]  /*0a40*/  ISETP.GE.U32.AND P6, PT, R12, UR10, PT ;  /* 0x0000000a0c007c0c */ /* 0x000fe2000bfc6070 */
[----:B------:R-:W-:Y:S01]  /*0a50*/  @!P2 VIADD R17, R17, -UR10 ;  /* 0x8000000a1111ac36 */ /* 0x000fe20008000000 */
[----:B------:R-:W-:Y:S01]  /*0a60*/  ISETP.GE.AND P3, PT, R8, RZ, PT ;  /* 0x000000ff0800720c */ /* 0x000fe20003f66270 */
[----:B------:R-:W-:Y:S01]  /*0a70*/  @!P2 VIADD R13, R13, 0x1 ;  /* 0x000000010d0da836 */ /* 0x000fe20000000000 */
[----:B------:R-:W-:Y:S02]  /*0a80*/  LOP3.LUT R8, R4, UR56, RZ, 0x3c, !PT ;  /* 0x0000003804087c12 */ /* 0x000fe4000f8e3cff */
[----:B------:R-:W-:-:S02]  /*0a90*/  @P5 IADD3 R7, PT, PT, R7, 0x1, RZ ;  /* 0x0000000107075810 */ /* 0x000fc40007ffe0ff */
[----:B------:R-:W-:Y:S02]  /*0aa0*/  ISETP.GE.U32.AND P5, PT, R17, UR10, PT ;  /* 0x0000000a11007c0c */ /* 0x000fe4000bfa6070 */
[----:B0-----:R-:W-:Y:S02]  /*0ab0*/  R2UR UR5, R10 ;  /* 0x000000000a0572ca */ /* 0x001fe400000e0000 */
[----:B------:R-:W-:Y:S02]  /*0ac0*/  ISETP.NE.AND P1, PT, RZ, UR56, PT ;  /* 0x00000038ff007c0c */ /* 0x000fe4000bf25270 */
[----:B------:R-:W-:Y:S02]  /*0ad0*/  @P6 IADD3 R11, PT, PT, R11, 0x1, RZ ;  /* 0x000000010b0b6810 */ /* 0x000fe40007ffe0ff */
[----:B------:R-:W-:Y:S02]  /*0ae0*/  ISETP.GE.AND P6, PT, R8, RZ, PT ;  /* 0x000000ff0800720c */ /* 0x000fe40003fc6270 */
[----:B------:R-:W-:Y:S01]  /*0af0*/  @!P3 IADD3 R7, PT, PT, -R7, RZ, RZ ;  /* 0x000000ff0707b210 */ /* 0x000fe20007ffe1ff */
[----:B------:R-:W-:Y:S01]  /*0b00*/  @!P4 IMAD.MOV R11, RZ, RZ, -R11 ;  /* 0x000000ffff0bc224 */ /* 0x000fe200078e0a0b */
[----:B------:R-:W-:-:S02]  /*0b10*/  PLOP3.LUT P4, PT, PT, PT, UP0, 0x40, 0x4 ;  /* 0x000000000004781c */ /* 0x000fc40003f8e808 */
[C---:B------:R-:W-:Y:S01]  /*0b20*/  SEL R27, R34.reuse, R7, !P1 ;  /* 0x00000007221b7207 */ /* 0x040fe20004800000 */
[----:B------:R-:W-:Y:S01]  /*0b30*/  UIADD3 UR8, UPT, UPT, URZ, -UR5, URZ ;  /* 0x80000005ff087290 */ /* 0x000fe2000fffe0ff */
[----:B------:R-:W-:Y:S02]  /*0b40*/  @P5 IADD3 R13, PT, PT, R13, 0x1, RZ ;  /* 0x000000010d0d5810 */ /* 0x000fe40007ffe0ff */
[----:B------:R-:W-:Y:S01]  /*0b50*/  SEL R10, R34, R11, !P1 ;  /* 0x0000000b220a7207 */ /* 0x000fe20004800000 */
[----:B------:R-:W-:Y:S01]  /*0b60*/  IMAD.MOV R7, RZ, RZ, -R27 ;  /* 0x000000ffff077224 */ /* 0x000fe200078e0a1b */
[----:B------:R-:W-:Y:S01]  /*0b70*/  UIMAD UR8, UR8, UR11, URZ ;  /* 0x0000000b080872a4 */ /* 0x000fe2000f8e02ff */
[----:B------:R-:W-:Y:S01]  /*0b80*/  @!P6 IMAD.MOV R13, RZ, RZ, -R13 ;  /* 0x000000ffff0de224 */ /* 0x000fe200078e0a0d */
[----:B------:R-:W-:Y:S01]  /*0b90*/  IADD3 R8, PT, PT, -R10, RZ, RZ ;  /* 0x000000ff0a087210 */ /* 0x000fe20007ffe1ff */
[----:B------:R-:W-:Y:S01]  /*0ba0*/  IMAD R6, R7, UR56, R6 ;  /* 0x0000003807067c24 */ /* 0x000fe2000f8e0206 */
[----:B------:R-:W-:Y:S01]  /*0bb0*/  UIMAD.WIDE.U32 UR4, UR5, UR8, UR4 ;  /* 0x00000008050472a5 */ /* 0x000fe2000f8e0004 */
[----:B------:R-:W-:-:S02]  /*0bc0*/  PLOP3.LUT P6, PT, PT, PT, UP2, 0x40, 0x4 ;  /* 0x000000000004781c */ /* 0x000fc40003fce828 */
[----:B------:R-:W-:Y:S01]  /*0bd0*/  IMAD R3, R8, UR56, R3 ;  /* 0x0000003808037c24 */ /* 0x000fe2000f8e0203 */
[----:B------:R-:W-:Y:S02]  /*0be0*/  SEL R9, R34, R13, !P1 ;  /* 0x0000000d22097207 */ /* 0x000fe40004800000 */
[----:B------:R-:W-:Y:S02]  /*0bf0*/  IABS R12, R6 ;  /* 0x00000006000c7213 */ /* 0x000fe40000000000 */
[----:B------:R-:W-:Y:S02]  /*0c00*/  IADD3 R7, PT, PT, -R9, RZ, RZ ;  /* 0x000000ff09077210 */ /* 0x000fe40007ffe1ff */
[----:B------:R-:W-:Y:S01]  /*0c10*/  IABS R17, R3 ;  /* 0x0000000300117213 */ /* 0x000fe20000000000 */
[----:B------:R-:W-:Y:S01]  /*0c20*/  IMAD.HI.U32 R11, R12, UR5, RZ ;  /* 0x000000050c0b7c27 */ /* 0x000fe2000f8e00ff */
[----:B------:R-:W-:Y:S02]  /*0c30*/  PLOP3.LUT P3, PT, PT, PT, UP0, 0x40, 0x4 ;  /* 0x000000000004781c */ /* 0x000fe40003f6e808 */
[----:B------:R-:W-:Y:S01]  /*0c40*/  SEL R2, R2, RZ, !P4 ;  /* 0x000000ff02027207 */ /* 0x000fe20006000000 */
[----:B------:R-:W-:Y:S01]  /*0c50*/  IMAD R4, R7, UR56, R4 ;  /* 0x0000003807047c24 */ /* 0x000fe2000f8e0204 */
[----:B------:R-:W-:Y:S01]  /*0c60*/  SEL R5, R5, RZ, !P3 ;  /* 0x000000ff05057207 */ /* 0x000fe20005800000 */
[----:B------:R-:W-:-:S03]  /*0c70*/  IMAD.HI.U32 R7, R17, UR5, RZ ;  /* 0x0000000511077c27 */ /* 0x000fc6000f8e00ff */
[----:B------:R-:W-:Y:S01]  /*0c80*/  IABS R19, R4 ;  /* 0x0000000400137213 */ /* 0x000fe20000000000 */
[----:B------:R-:W-:Y:S01]  /*0c90*/  IMAD.MOV R13, RZ, RZ, -R11 ;  /* 0x000000ffff0d7224 */ /* 0x000fe200078e0a0b */
[----:B------:R-:W-:Y:S01]  /*0ca0*/  IADD3 R22, PT, PT, -R7, RZ, RZ ;  /* 0x000000ff07167210 */ /* 0x000fe20007ffe1ff */
[----:B------:R-:W-:Y:S02]  /*0cb0*/  IMAD R5, R5, UR44, RZ ;  /* 0x0000002c05057c24 */ /* 0x000fe4000f8e02ff */
[----:B------:R-:W-:Y:S01]  /*0cc0*/  IMAD R12, R13, UR11, R12 ;  /* 0x0000000b0d0c7c24 */ /* 0x000fe2000f8e020c */
[----:B------:R-:W-:Y:S01]  /*0cd0*/  SEL R13, R27, RZ, !P6 ;  /* 0x000000ff1b0d7207 */ /* 0x000fe20007000000 */
[----:B------:R-:W-:Y:S01]  /*0ce0*/  IMAD R17, R22, UR11, R17 ;  /* 0x0000000b16117c24 */ /* 0x000fe2000f8e0211 */
[----:B------:R-:W-:Y:S01]  /*0cf0*/  PLOP3.LUT P6, PT, PT, PT, UP2, 0x40, 0x4 ;  /* 0x000000000004781c */ /* 0x000fe20003fce828 */
[----:B------:R-:W-:Y:S01]  /*0d00*/  IMAD.HI.U32 R8, R19, UR5, RZ ;  /* 0x0000000513087c27 */ /* 0x000fe2000f8e00ff */
[----:B------:R-:W-:-:S02]  /*0d10*/  ISETP.LT.U32.AND P5, PT, R12, UR11, PT ;  /* 0x0000000b0c007c0c */ /* 0x000fc4000bfa1070 */
[----:B------:R-:W-:Y:S01]  /*0d20*/  ISETP.LT.U32.AND P2, PT, R17, UR11, PT ;  /* 0x0000000b11007c0c */ /* 0x000fe2000bf41070 */
[----:B------:R-:W-:Y:S01]  /*0d30*/  IMAD.MOV R22, RZ, RZ, -R8 ;  /* 0x000000ffff167224 */ /* 0x000fe200078e0a08 */
[----:B------:R-:W-:Y:S01]  /*0d40*/  SEL R10, R10, RZ, !P6 ;  /* 0x000000ff0a0a7207 */ /* 0x000fe20007000000 */
[----:B------:R-:W-:Y:S02]  /*0d50*/  IMAD R2, R2, UR44, RZ ;  /* 0x0000002c02027c24 */ /* 0x000fe4000f8e02ff */
[----:B------:R-:W-:Y:S02]  /*0d60*/  IMAD R19, R22, UR11, R19 ;  /* 0x0000000b16137c24 */ /* 0x000fe4000f8e0213 */
[----:B------:R-:W-:Y:S01]  /*0d70*/  IMAD R10, R10, UR45, R5 ;  /* 0x0000002d0a0a7c24 */ /* 0x000fe2000f8e0205 */
[----:B------:R-:W-:Y:S01]  /*0d80*/  LOP3.LUT R5, RZ, UR57, RZ, 0x33, !PT ;  /* 0x00000039ff057c12 */ /* 0x000fe2000f8e33ff */
[----:B------:R-:W-:Y:S01]  /*0d90*/  IMAD R2, R13, UR45, R2 ;  /* 0x0000002d0d027c24 */ /* 0x000fe2000f8e0202 */
[----:B------:R-:W-:Y:S01]  /*0da0*/  ISETP.LT.U32.AND P3, PT, R19, UR11, PT ;  /* 0x0000000b13007c0c */ /* 0x000fe2000bf61070 */
[----:B------:R-:W-:Y:S01]  /*0db0*/  VIADD R22, R14, 0xc0 ;  /* 0x000000c00e167836 */ /* 0x000fe20000000000 */
[----:B------:R-:W-:Y:S01]  /*0dc0*/  @!P5 IADD3 R12, PT, PT, R12, -UR11, RZ ;  /* 0x8000000b0c0cdc10 */ /* 0x000fe2000fffe0ff */
[----:B------:R-:W-:Y:S01]  /*0dd0*/  @!P2 VIADD R17, R17, -UR11 ;  /* 0x8000000b1111ac36 */ /* 0x000fe20008000000 */
[----:B------:R-:W-:Y:S01]  /*0de0*/  @!P5 IADD3 R11, PT, PT, R11, 0x1, RZ ;  /* 0x000000010b0bd810 */ /* 0x000fe20007ffe0ff */
[----:B------:R-:W-:Y:S01]  /*0df0*/  VIADD R27, R14, 0x100 ;  /* 0x000001000e1b7836 */ /* 0x000fe20000000000 */
[----:B------:R-:W-:-:S02]  /*0e00*/  ISETP.GE.U32.AND P4, PT, R12, UR11, PT ;  /* 0x0000000b0c007c0c */ /* 0x000fc4000bf86070 */
[----:B------:R-:W-:Y:S02]  /*0e10*/  LOP3.LUT R12, R6, UR57, RZ, 0x3c, !PT ;  /* 0x00000039060c7c12 */ /* 0x000fe4000f8e3cff */
[----:B------:R-:W-:Y:S02]  /*0e20*/  ISETP.GE.U32.AND P5, PT, R17, UR11, PT ;  /* 0x0000000b11007c0c */ /* 0x000fe4000bfa6070 */
[----:B------:R-:W-:Y:S01]  /*0e30*/  ISETP.GE.AND P6, PT, R12, RZ, PT ;  /* 0x000000ff0c00720c */ /* 0x000fe20003fc6270 */
[----:B------:R-:W-:Y:S01]  /*0e40*/  @!P3 VIADD R19, R19, -UR11 ;  /* 0x8000000b1313bc36 */ /* 0x000fe20008000000 */
[----:B------:R-:W-:Y:S02]  /*0e50*/  @!P2 IADD3 R7, PT, PT, R7, 0x1, RZ ;  /* 0x000000010707a810 */ /* 0x000fe40007ffe0ff */
[----:B------:R-:W-:Y:S02]  /*0e60*/  LOP3.LUT R12, R3, UR57, RZ, 0x3c, !PT ;  /* 0x00000039030c7c12 */ /* 0x000fe4000f8e3cff */
[----:B------:R-:W-:Y:S01]  /*0e70*/  PLOP3.LUT P2, PT, PT, PT, UP0, 0x40, 0x4 ;  /* 0x000000000004781c */ /* 0x000fe20003f4e808 */
[----:B------:R-:W-:Y:S01]  /*0e80*/  @P4 VIADD R11, R11, 0x1 ;  /* 0x000000010b0b4836 */ /* 0x000fe20000000000 */
[----:B------:R-:W-:-:S02]  /*0e90*/  ISETP.GE.AND P4, PT, R12, RZ, PT ;  /* 0x000000ff0c00720c */ /* 0x000fc40003f86270 */
[----:B------:R-:W-:Y:S02]  /*0ea0*/  LOP3.LUT R12, R4, UR57, RZ, 0x3c, !PT ;  /* 0x00000039040c7c12 */ /* 0x000fe4000f8e3cff */
[----:B------:R-:W-:Y:S01]  /*0eb0*/  @P5 IADD3 R7, PT, PT, R7, 0x1, RZ ;  /* 0x0000000107075810 */ /* 0x000fe20007ffe0ff */
[----:B------:R-:W-:Y:S01]  /*0ec0*/  @!P6 IMAD.MOV R11, RZ, RZ, -R11 ;  /* 0x000000ffff0be224 */ /* 0x000fe200078e0a0b */
[----:B------:R-:W-:Y:S02]  /*0ed0*/  ISETP.GE.U32.AND P5, PT, R19, UR11, PT ;  /* 0x0000000b13007c0c */ /* 0x000fe4000bfa6070 */
[----:B------:R-:W-:Y:S02]  /*0ee0*/  PLOP3.LUT P6, PT, PT, PT, UP2, 0x40, 0x4 ;  /* 0x000000000004781c */ /* 0x000fe40003fce828 */
[----:B------:R-:W-:Y:S02]  /*0ef0*/  @!P3 IADD3 R8, PT, PT, R8, 0x1, RZ ;  /* 0x000000010808b810 */ /* 0x000fe40007ffe0ff */
[----:B------:R-:W-:Y:S01]  /*0f00*/  SEL R9, R9, RZ, !P6 ;  /* 0x000000ff09097207 */ /* 0x000fe20007000000 */
[----:B------:R-:W-:Y:S01]  /*0f10*/  @!P4 IMAD.MOV R7, RZ, RZ, -R7 ;  /* 0x000000ffff07c224 */ /* 0x000fe200078e0a07 */
[----:B------:R-:W-:-:S02]  /*0f20*/  ISETP.GE.AND P6, PT, R12, RZ, PT ;  /* 0x000000ff0c00720c */ /* 0x000fc40003fc6270 */
[----:B------:R-:W-:Y:S02]  /*0f30*/  SEL R0, R0, RZ, !P2 ;  /* 0x000000ff00007207 */ /* 0x000fe40005000000 */
[----:B------:R-:W-:Y:S01]  /*0f40*/  ISETP.NE.AND P2, PT, RZ, UR57, PT ;  /* 0x00000039ff007c0c */ /* 0x000fe2000bf45270 */
[----:B------:R-:W-:Y:S01]  /*0f50*/  @P5 VIADD R8, R8, 0x1 ;  /* 0x0000000108085836 */ /* 0x000fe20000000000 */
[----:B------:R-:W-:Y:S01]  /*0f60*/  PLOP3.LUT P3, PT, PT, PT, UP1, 0x40, 0x4 ;  /* 0x000000000004781c */ /* 0x000fe20003f6e818 */
[----:B------:R-:W-:Y:S01]  /*0f70*/  IMAD R0, R0, UR44, RZ ;  /* 0x0000002c00007c24 */ /* 0x000fe2000f8e02ff */
[C---:B------:R-:W-:Y:S02]  /*0f80*/  SEL R11, R5.reuse, R11, !P2 ;  /* 0x0000000b050b7207 */ /* 0x040fe40005000000 */
[----:B------:R-:W-:Y:S01]  /*0f90*/  SEL R7, R5, R7, !P2 ;  /* 0x0000000705077207 */ /* 0x000fe20005000000 */
[----:B------:R-:W-:Y:S01]  /*0fa0*/  IMAD R13, R9, UR45, R0 ;  /* 0x0000002d090d7c24 */ /* 0x000fe2000f8e0200 */
[----:B------:R-:W-:-:S02]  /*0fb0*/  IADD3 R17, PT, PT, -R11, RZ, RZ ;  /* 0x000000ff0b117210 */ /* 0x000fc40007ffe1ff */
[----:B------:R-:W-:Y:S02]  /*0fc0*/  @!P6 IADD3 R8, PT, PT, -R8, RZ, RZ ;  /* 0x000000ff0808e210 */ /* 0x000fe40007ffe1ff */
[----:B------:R-:W-:Y:S01]  /*0fd0*/  SEL R11, R11, RZ, !P3 ;  /* 0x000000ff0b0b7207 */ /* 0x000fe20005800000 */
[----:B------:R-:W-:Y:S01]  /*0fe0*/  IMAD R6, R17, UR57, R6 ;  /* 0x0000003911067c24 */ /* 0x000fe2000f8e0206 */
[----:B------:R-:W-:Y:S01]  /*0ff0*/  SEL R0, R5, R8, !P2 ;  /* 0x0000000805007207 */ /* 0x000fe20005000000 */
[----:B------:R-:W-:Y:S01]  /*1000*/  IMAD.MOV R8, RZ, RZ, -R7 ;  /* 0x000000ffff087224 */ /* 0x000fe200078e0a07 */
[----:B------:R-:W-:Y:S01]  /*1010*/  PLOP3.LUT P3, PT, PT, PT, UP3, 0x40, 0x4 ;  /* 0x000000000004781c */ /* 0x000fe20003f6e838 */
[----:B------:R-:W-:Y:S01]  /*1020*/  IMAD R11, R11, UR46, R2 ;  /* 0x0000002e0b0b7c24 */ /* 0x000fe2000f8e0202 */
[----:B------:R-:W-:Y:S01]  /*1030*/  IADD3 R9, PT, PT, -R0, RZ, RZ ;  /* 0x000000ff00097210 */ /* 0x000fe20007ffe1ff */
[----:B------:R-:W-:Y:S01]  /*1040*/  IMAD R3, R8, UR57, R3 ;  /* 0x0000003908037c24 */ /* 0x000fe2000f8e0203 */
[----:B------:R-:W-:-:S02]  /*1050*/  PLOP3.LUT P5, PT, PT, PT, UP1, 0x40, 0x4 ;  /* 0x000000000004781c */ /* 0x000fc40003fae818 */
[----:B------:R-:W-:Y:S01]  /*1060*/  PLOP3.LUT P4, PT, PT, PT, UP1, 0x40, 0x4 ;  /* 0x000000000004781c */ /* 0x000fe20003f8e818 */
[----:B------:R-:W-:Y:S01]  /*1070*/  IMAD R4, R9, UR57, R4 ;  /* 0x0000003909047c24 */ /* 0x000fe2000f8e0204 */
[----:B------:R-:W-:Y:S01]  /*1080*/  SEL R6, R6, RZ, !P3 ;  /* 0x000000ff06067207 */ /* 0x000fe20005800000 */
[----:B------:R-:W0:Y:S01]  /*1090*/  LDC.64 R8, c[0x0][0x388] ;  /* 0x0000e200ff087b82 */ /* 0x000e220000000a00 */
[----:B------:R-:W-:Y:S02]  /*10a0*/  SEL R0, R0, RZ, !P5 ;  /* 0x000000ff00007207 */ /* 0x000fe40006800000 */
[----:B------:R-:W-:Y:S01]  /*10b0*/  PLOP3.LUT P3, PT, PT, PT, UP3, 0x40, 0x4 ;  /* 0x000000000004781c */ /* 0x000fe20003f6e838 */
[----:B------:R-:W-:Y:S01]  /*10c0*/  IMAD R6, R6, UR47, R11 ;  /* 0x0000002f06067c24 */ /* 0x000fe2000f8e020b */
[----:B------:R-:W-:Y:S01]  /*10d0*/  SEL R7, R7, RZ, !P4 ;  /* 0x000000ff07077207 */ /* 0x000fe20006000000 */
[----:B------:R-:W-:Y:S01]  /*10e0*/  IMAD R13, R0, UR46, R13 ;  /* 0x0000002e000d7c24 */ /* 0x000fe2000f8e020d */
[----:B------:R-:W-:-:S02]  /*10f0*/  IABS R12, R22 ;  /* 0x00000016000c7213 */ /* 0x000fc40000000000 */
[----:B------:R-:W-:Y:S01]  /*1100*/  PLOP3.LUT P4, PT, PT, PT, UP3, 0x40, 0x4 ;  /* 0x000000000004781c */ /* 0x000fe20003f8e838 */
[----:B------:R-:W-:Y:S01]  /*1110*/  IMAD R10, R7, UR46, R10 ;  /* 0x0000002e070a7c24 */ /* 0x000fe2000f8e020a */
[----:B------:R-:W-:Y:S01]  /*1120*/  SEL R4, R4, RZ, !P3 ;  /* 0x000000ff04047207 */ /* 0x000fe20005800000 */
[----:B------:R-:W-:Y:S01]  /*1130*/  IMAD.HI.U32 R0, R12, UR6, RZ ;  /* 0x000000060c007c27 */ /* 0x000fe2000f8e00ff */
[----:B------:R-:W-:Y:S02]  /*1140*/  SEL R3, R3, RZ, !P4 ;  /* 0x000000ff03037207 */ /* 0x000fe40006000000 */
[----:B------:R-:W-:Y:S01]  /*1150*/  LEA.HI R6, R6, R6, RZ, 0x1 ;  /* 0x0000000606067211 */ /* 0x000fe200078f08ff */
[----:B------:R-:W-:Y:S01]  /*1160*/  IMAD R4, R4, UR47, R13 ;  /* 0x0000002f04047c24 */ /* 0x000fe2000f8e020d */
[----:B------:R-:W-:Y:S01]  /*1170*/  IADD3 R11, PT, PT, -R0, RZ, RZ ;  /* 0x000000ff000b7210 */ /* 0x000fe20007ffe1ff */
[----:B------:R-:W-:Y:S01]  /*1180*/  IMAD R10, R3, UR47, R10 ;  /* 0x0000002f030a7c24 */ /* 0x000fe2000f8e020a */
[----:B------:R-:W-:-:S02]  /*1190*/  SHF.R.S32.HI R3, RZ, 0x1, R6 ;  /* 0x00000001ff037819 */ /* 0x000fc40000011406 */
[----:B------:R-:W-:Y:S01]  /*11a0*/  LEA.HI R4, R4, R4, RZ, 0x1 ;  /* 0x0000000404047211 */ /* 0x000fe200078f08ff */
[----:B------:R-:W-:Y:S01]  /*11b0*/  IMAD R12, R11, UR9, R12 ;  /* 0x000000090b0c7c24 */ /* 0x000fe2000f8e020c */
[----:B------:R-:W-:Y:S01]  /*11c0*/  LEA.HI R10, R10, R10, RZ, 0x1 ;  /* 0x0000000a0a0a7211 */ /* 0x000fe200078f08ff */
[----:B0-----:R-:W-:Y:S01]  /*11d0*/  IMAD.WIDE R2, R3, 0x2, R8 ;  /* 0x0000000203027825 */ /* 0x001fe200078e0208 */
[----:B------:R-:W-:Y:S02]  /*11e0*/  SHF.R.S32.HI R11, RZ, 0x1, R4 ;  /* 0x00000001ff0b7819 */ /* 0x000fe40000011404 */
[----:B------:R-:W-:Y:S02]  /*11f0*/  SHF.R.S32.HI R7, RZ, 0x1, R10 ;  /* 0x00000001ff077819 */ /* 0x000fe4000001140a */
[----:B------:R0:W2:Y:S01]  /*1200*/  LDG.E.U16 R19, desc[UR12][R2.64] ;  /* 0x0000000c02137981 */ /* 0x0000a2000c1e1500 */
[----:B------:R-:W-:Y:S01]  /*1210*/  IMAD.WIDE R10, R11, 0x2, R8 ;  /* 0x000000020b0a7825 */ /* 0x000fe200078e0208 */
[----:B------:R-:W-:-:S02]  /*1220*/  IABS R17, R27 ;  /* 0x0000001b00117213 */ /* 0x000fc40000000000 */
[----:B------:R-:W-:Y:S01]  /*1230*/  ISETP.LT.U32.AND P4, PT, R12, UR9, PT ;  /* 0x000000090c007c0c */ /* 0x000fe2000bf81070 */
[----:B------:R-:W-:Y:S01]  /*1240*/  IMAD.WIDE R6, R7, 0x2, R8 ;  /* 0x0000000207067825 */ /* 0x000fe200078e0208 */
[----:B------:R-:W3:Y:S04]  /*1250*/  LDG.E.U16 R28, desc[UR16][R10.64] ;  /* 0x000000100a1c7981 */ /* 0x000ee8000c1e1500 */
[----:B------:R1:W4:Y:S01]  /*1260*/  LDG.E.U16 R4, desc[UR14][R6.64] ;  /* 0x0000000e06047981 */ /* 0x000322000c1e1500 */
[----:B------:R-:W-:Y:S01]  /*1270*/  IMAD.HI.U32 R13, R17, UR6, RZ ;  /* 0x00000006110d7c27 */ /* 0x000fe2000f8e00ff */
[----:B------:R-:W-:-:S03]  /*1280*/  IADD3 R29, PT, PT, R14, 0x140, RZ ;  /* 0x000001400e1d7810 */ /* 0x000fc60007ffe0ff */
[----:B0-----:R-:W-:Y:S01]  /*1290*/  IMAD.MOV R2, RZ, RZ, -R13 ;  /* 0x000000ffff027224 */ /* 0x001fe200078e0a0d */
[----:B------:R-:W-:Y:S02]  /*12a0*/  IABS R30, R29 ;  /* 0x0000001d001e7213 */ /* 0x000fe40000000000 */
[----:B------:R-:W-:Y:S01]  /*12b0*/  @!P4 IADD3 R12, PT, PT, R12, -UR9, RZ ;  /* 0x800000090c0ccc10 */ /* 0x000fe2000fffe0ff */
[----:B------:R-:W-:Y:S01]  /*12c0*/  IMAD R3, R2, UR9, R17 ;  /* 0x0000000902037c24 */ /* 0x000fe2000f8e0211 */
[----:B------:R-:W-:Y:S01]  /*12d0*/  LOP3.LUT R2, R22, UR55, RZ, 0x3c, !PT ;  /* 0x0000003716027c12 */ /* 0x000fe2000f8e3cff */
[----:B-1----:R-:W-:Y:S01]  /*12e0*/  IMAD.HI.U32 R7, R30, UR6, RZ ;  /* 0x000000061e077c27 */ /* 0x002fe2000f8e00ff */
[----:B------:R-:W-:Y:S02]  /*12f0*/  ISETP.GE.U32.AND P3, PT, R12, UR9, PT ;  /* 0x000000090c007c0c */ /* 0x000fe4000bf66070 */
[----:B------:R-:W-:Y:S01]  /*1300*/  ISETP.LT.U32.AND P5, PT, R3, UR9, PT ;  /* 0x0000000903007c0c */ /* 0x000fe2000bfa1070 */
[----:B------:R-:W-:Y:S01]  /*1310*/  IMAD.MOV R11, RZ, RZ, -R7 ;  /* 0x000000ffff0b7224 */ /* 0x000fe200078e0a07 */
[----:B------:R-:W-:-:S02]  /*1320*/  ISETP.GE.AND P6, PT, R2, RZ, PT ;  /* 0x000000ff0200720c */ /* 0x000fc40003fc6270 */
[----:B------:R-:W-:Y:S01]  /*1330*/  @!P4 IADD3 R0, PT, PT, R0, 0x1, RZ ;  /* 0x000000010000c810 */ /* 0x000fe20007ffe0ff */
[----:B------:R-:W-:-:S06]  /*1340*/  IMAD R10, R11, UR9, R30 ;  /* 0x000000090b0a7c24 */ /* 0x000fcc000f8e021e */
[----:B------:R-:W-:Y:S01]  /*1350*/  @P3 VIADD R0, R0, 0x1 ;  /* 0x0000000100003836 */ /* 0x000fe20000000000 */
[----:B------:R-:W-:Y:S02]  /*1360*/  ISETP.LT.U32.AND P3, PT, R10, UR9, PT ;  /* 0x000000090a007c0c */ /* 0x000fe4000bf61070 */
[----:B------:R-:W-:Y:S01]  /*1370*/  @!P5 IADD3 R3, PT, PT, R3, -UR9, RZ ;  /* 0x800000090303dc10 */ /* 0x000fe2000fffe0ff */
[----:B------:R-:W-:-:S03]  /*1380*/  @!P6 IMAD.MOV R0, RZ, RZ, -R0 ;  /* 0x000000ffff00e224 */ /* 0x000fc600078e0a00 */
[----:B------:R-:W-:Y:S02]  /*1390*/  ISETP.GE.U32.AND P4, PT, R3, UR9, PT ;  /* 0x0000000903007c0c */ /* 0x000fe4000bf86070 */
[----:B------:R-:W-:Y:S02]  /*13a0*/  LOP3.LUT R2, R27, UR55, RZ, 0x3c, !PT ;  /* 0x000000371b027c12 */ /* 0x000fe4000f8e3cff */
[----:B------:R-:W-:Y:S02]  /*13b0*/  SEL R6, R16, R0, !P0 ;  /* 0x0000000010067207 */ /* 0x000fe40004000000 */
[----:B------:R-:W-:Y:S02]  /*13c0*/  ISETP.GE.AND P6, PT, R2, RZ, PT ;  /* 0x000000ff0200720c */ /* 0x000fe40003fc6270 */
[----:B------:R-:W-:Y:S02]  /*13d0*/  @!P5 IADD3 R13, PT, PT, R13, 0x1, RZ ;  /* 0x000000010d0dd810 */ /* 0x000fe40007ffe0ff */
[----:B------:R-:W-:Y:S01]  /*13e0*/  @!P3 IADD3 R10, PT, PT, R10, -UR9, RZ ;  /* 0x800000090a0abc10 */ /* 0x000fe2000fffe0ff */
[----:B------:R-:W-:-:S02]  /*13f0*/  IMAD.MOV R3, RZ, RZ, -R6 ;  /* 0x000000ffff037224 */ /* 0x000fc400078e0a06 */
[----:B------:R-:W-:Y:S01]  /*1400*/  @P4 VIADD R13, R13, 0x1 ;  /* 0x000000010d0d4836 */ /* 0x000fe20000000000 */
[----:B------:R-:W-:Y:S01]  /*1410*/  ISETP.GE.U32.AND P4, PT, R10, UR9, PT ;  /* 0x000000090a007c0c */ /* 0x000fe2000bf86070 */
[----:B------:R-:W-:Y:S01]  /*1420*/  IMAD R2, R3, UR55, R22 ;  /* 0x0000003703027c24 */ /* 0x000fe2000f8e0216 */
[----:B------:R-:W-:Y:S01]  /*1430*/  LOP3.LUT R0, R29, UR55, RZ, 0x3c, !PT ;  /* 0x000000371d007c12 */ /* 0x000fe2000f8e3cff */
[----:B------:R-:W-:Y:S02]  /*1440*/  @!P3 VIADD R7, R7, 0x1 ;  /* 0x000000010707b836 */ /* 0x000fe40000000000 */
[----:B------:R-:W-:Y:S02]  /*1450*/  @!P6 IADD3 R13, PT, PT, -R13, RZ, RZ ;  /* 0x000000ff0d0de210 */ /* 0x000fe40007ffe1ff */
[----:B------:R-:W-:Y:S02]  /*1460*/  ISETP.GE.AND P5, PT, R0, RZ, PT ;  /* 0x000000ff0000720c */ /* 0x000fe40003fa6270 */
[----:B------:R-:W-:-:S02]  /*1470*/  IABS R11, R2 ;  /* 0x00000002000b7213 */ /* 0x000fc40000000000 */
[----:B------:R-:W-:Y:S02]  /*1480*/  SEL R10, R16, R13, !P0 ;  /* 0x0000000d100a7207 */ /* 0x000fe40004000000 */
[----:B------:R-:W-:Y:S01]  /*1490*/  @P4 IADD3 R7, PT, PT, R7, 0x1, RZ ;  /* 0x0000000107074810 */ /* 0x000fe20007ffe0ff */
[----:B------:R-:W-:-:S04]  /*14a0*/  IMAD.HI.U32 R12, R11, UR7, RZ ;  /* 0x000000070b0c7c27 */ /* 0x000fc8000f8e00ff */
[----:B------:R-:W-:Y:S01]  /*14b0*/  IMAD.MOV R30, RZ, RZ, -R10 ;  /* 0x000000ffff1e7224 */ /* 0x000fe200078e0a0a */
[----:B------:R-:W-:Y:S01]  /*14c0*/  IADD3 R0, PT, PT, -R12, RZ, RZ ;  /* 0x000000ff0c007210 */ /* 0x000fe20007ffe1ff */
[----:B------:R-:W-:Y:S02]  /*14d0*/  @!P5 IMAD.MOV R7, RZ, RZ, -R7 ;  /* 0x000000ffff07d224 */ /* 0x000fe400078e0a07 */
[----:B------:R-:W-:Y:S02]  /*14e0*/  IMAD R3, R30, UR55, R27 ;  /* 0x000000371e037c24 */ /* 0x000fe4000f8e021b */
[----:B------:R-:W-:Y:S01]  /*14f0*/  IMAD R11, R0, UR10, R11 ;  /* 0x0000000a000b7c24 */ /* 0x000fe2000f8e020b */
[----:B------:R-:W-:Y:S02]  /*1500*/  SEL R0, R16, R7, !P0 ;  /* 0x0000000710007207 */ /* 0x000fe40004000000 */
[----:B------:R-:W-:Y:S02]  /*1510*/  IABS R17, R3 ;  /* 0x0000000300117213 */ /* 0x000fe40000000000 */
[----:B------:R-:W-:-:S02]  /*1520*/  IADD3 R30, PT, PT, -R0, RZ, RZ ;  /* 0x000000ff001e7210 */ /* 0x000fc40007ffe1ff */
[----:B------:R-:W-:Y:S01]  /*1530*/  ISETP.LT.U32.AND P5, PT, R11, UR10, PT ;  /* 0x0000000a0b007c0c */ /* 0x000fe2000bfa1070 */
[----:B------:R-:W-:-:S04]  /*1540*/  IMAD.HI.U32 R13, R17, UR7, RZ ;  /* 0x00000007110d7c27 */ /* 0x000fc8000f8e00ff */
[----:B------:R-:W-:Y:S02]  /*1550*/  IMAD R7, R30, UR55, R29 ;  /* 0x000000371e077c24 */ /* 0x000fe4000f8e021d */
[----:B------:R-:W-:-:S03]  /*1560*/  IMAD.MOV R30, RZ, RZ, -R13 ;  /* 0x000000ffff1e7224 */ /* 0x000fc600078e0a0d */
[----:B------:R-:W-:Y:S01]  /*1570*/  IABS R31, R7 ;  /* 0x00000007001f7213 */ /* 0x000fe20000000000 */
[----:B------:R-:W-:Y:S02]  /*1580*/  IMAD R17, R30, UR10, R17 ;  /* 0x0000000a1e117c24 */ /* 0x000fe4000f8e0211 */
[----:B------:R-:W-:Y:S02]  /*1590*/  @!P5 IADD3 R11, PT, PT, R11, -UR10, RZ ;  /* 0x8000000a0b0bdc10 */ /* 0x000fe4000fffe0ff */
[----:B------:R-:W-:Y:S01]  /*15a0*/  IMAD.MOV.U32 R30, RZ, RZ, R31 ;  /* 0x000000ffff1e7224 */ /* 0x000fe200078e001f */
[----:B------:R-:W-:Y:S02]  /*15b0*/  ISETP.LT.U32.AND P3, PT, R17, UR10, PT ;  /* 0x0000000a11007c0c */ /* 0x000fe4000bf61070 */
[----:B------:R-:W-:Y:S01]  /*15c0*/  ISETP.GE.U32.AND P4, PT, R11, UR10, PT ;  /* 0x0000000a0b007c0c */ /* 0x000fe2000bf86070 */
[----:B------:R-:W-:Y:S01]  /*15d0*/  IMAD.HI.U32 R11, R30, UR7, RZ ;  /* 0x000000071e0b7c27 */ /* 0x000fe2000f8e00ff */
[----:B------:R-:W-:-:S04]  /*15e0*/  LOP3.LUT R31, R2, UR56, RZ, 0x3c, !PT ;  /* 0x00000038021f7c12 */ /* 0x000fc8000f8e3cff */
[----:B------:R-:W-:Y:S01]  /*15f0*/  ISETP.GE.AND P6, PT, R31, RZ, PT ;  /* 0x000000ff1f00720c */ /* 0x000fe20003fc6270 */
[----:B------:R-:W-:Y:S01]  /*1600*/  IMAD.MOV R31, RZ, RZ, -R11 ;  /* 0x000000ffff1f7224 */ /* 0x000fe200078e0a0b */
[----:B------:R-:W-:-:S03]  /*1610*/  @!P5 IADD3 R12, PT, PT, R12, 0x1, RZ ;  /* 0x000000010c0cd810 */ /* 0x000fc60007ffe0ff */
[----:B------:R-:W-:Y:S02]  /*1620*/  IMAD R30, R31, UR10, R30 ;  /* 0x0000000a1f1e7c24 */ /* 0x000fe4000f8e021e */
[----:B------:R-:W-:Y:S01]  /*1630*/  @!P3 VIADD R17, R17, -UR10 ;  /* 0x8000000a1111bc36 */ /* 0x000fe20008000000 */
[----:B------:R-:W-:Y:S02]  /*1640*/  @P4 IADD3 R12, PT, PT, R12, 0x1, RZ ;  /* 0x000000010c0c4810 */ /* 0x000fe40007ffe0ff */
[----:B------:R-:W-:Y:S02]  /*1650*/  ISETP.LT.U32.AND P4, PT, R30, UR10, PT ;  /* 0x0000000a1e007c0c */ /* 0x000fe4000bf81070 */
[----:B------:R-:W-:Y:S02]  /*1660*/  ISETP.GE.U32.AND P5, PT, R17, UR10, PT ;  /* 0x0000000a11007c0c */ /* 0x000fe4000bfa6070 */
[----:B------:R-:W-:Y:S02]  /*1670*/  @!P6 IADD3 R12, PT, PT, -R12, RZ, RZ ;  /* 0x000000ff0c0ce210 */ /* 0x000fe40007ffe1ff */
[----:B------:R-:W-:Y:S01]  /*1680*/  LOP3.LUT R17, R3, UR56, RZ, 0x3c, !PT ;  /* 0x0000003803117c12 */ /* 0x000fe2000f8e3cff */
[----:B------:R-:W-:Y:S01]  /*1690*/  @!P3 VIADD R13, R13, 0x1 ;  /* 0x000000010d0db836 */ /* 0x000fe20000000000 */
[----:B------:R-:W-:-:S02]  /*16a0*/  SEL R12, R34, R12, !P1 ;  /* 0x0000000c220c7207 */ /* 0x000fc40004800000 */
[----:B------:R-:W-:Y:S02]  /*16b0*/  ISETP.GE.AND P6, PT, R17, RZ, PT ;  /* 0x000000ff1100720c */ /* 0x000fe40003fc6270 */
[----:B------:R-:W-:Y:S01]  /*16c0*/  IADD3 R17, PT, PT, -R12, RZ, RZ ;  /* 0x000000ff0c117210 */ /* 0x000fe20007ffe1ff */
[----:B------:R-:W-:Y:S01]  /*16d0*/  @!P4 VIADD R30, R30, -UR10 ;  /* 0x8000000a1e1ecc36 */ /* 0x000fe20008000000 */
[----:B------:R-:W-:Y:S02]  /*16e0*/  PLOP3.LUT P3, PT, PT, PT, UP0, 0x40, 0x4 ;  /* 0x000000000004781c */ /* 0x000fe40003f6e808 */
[----:B------:R-:W-:Y:S01]  /*16f0*/  @P5 IADD3 R13, PT, PT, R13, 0x1, RZ ;  /* 0x000000010d0d5810 */ /* 0x000fe20007ffe0ff */
[----:B------:R-:W-:Y:S01]  /*1700*/  IMAD R2, R17, UR56, R2 ;  /* 0x0000003811027c24 */ /* 0x000fe2000f8e0202 */
[----:B------:R-:W-:Y:S02]  /*1710*/  SEL R6, R6, RZ, !P3 ;  /* 0x000000ff06067207 */ /* 0x000fe40005800000 */
[----:B------:R-:W-:Y:S01]  /*1720*/  ISETP.GE.U32.AND P3, PT, R30, UR10, PT ;  /* 0x0000000a1e007c0c */ /* 0x000fe2000bf66070 */
[----:B------:R-:W-:Y:S01]  /*1730*/  IMAD.MOV.U32 R17, RZ, RZ, R13 ;  /* 0x000000ffff117224 */ /* 0x000fe200078e000d */
[----:B------:R-:W-:-:S02]  /*1740*/  PLOP3.LUT P5, PT, PT, PT, UP2, 0x40, 0x4 ;  /* 0x000000000004781c */ /* 0x000fc40003fae828 */
[----:B------:R-:W-:Y:S02]  /*1750*/  LOP3.LUT R31, R7, UR56, RZ, 0x3c, !PT ;  /* 0x00000038071f7c12 */ /* 0x000fe4000f8e3cff */
[----:B------:R-:W-:Y:S01]  /*1760*/  @!P6 IADD3 R17, PT, PT, -R17, RZ, RZ ;  /* 0x000000ff1111e210 */ /* 0x000fe20007ffe1ff */
[----:B------:R-:W-:Y:S01]  /*1770*/  IMAD R13, R6, UR44, RZ ;  /* 0x0000002c060d7c24 */ /* 0x000fe2000f8e02ff */
[----:B------:R-:W-:Y:S01]  /*1780*/  SEL R12, R12, RZ, !P5 ;  /* 0x000000ff0c0c7207 */ /* 0x000fe20006800000 */
[----:B------:R-:W-:Y:S01]  /*1790*/  @!P4 VIADD R11, R11, 0x1 ;  /* 0x000000010b0bc836 */ /* 0x000fe20000000000 */
[----:B------:R-:W-:Y:S02]  /*17a0*/  IABS R30, R2 ;  /* 0x00000002001e7213 */ /* 0x000fe40000000000 */
[----:B------:R-:W-:Y:S02]  /*17b0*/  ISETP.GE.AND P5, PT, R31, RZ, PT ;  /* 0x000000ff1f00720c */ /* 0x000fe40003fa6270 */
[----:B------:R-:W-:Y:S01]  /*17c0*/  SEL R31, R34, R17, !P1 ;  /* 0x00000011221f7207 */ /* 0x000fe20004800000 */
[----:B------:R-:W-:-:S02]  /*17d0*/  IMAD R6, R12, UR45, R13 ;  /* 0x0000002d0c067c24 */ /* 0x000fc4000f8e020d */
[----:B------:R-:W-:Y:S01]  /*17e0*/  IMAD.HI.U32 R12, R30, UR5, RZ ;  /* 0x000000051e0c7c27 */ /* 0x000fe2000f8e00ff */
[----:B------:R-:W-:-:S03]  /*17f0*/  IADD3 R32, PT, PT, -R31, RZ, RZ ;  /* 0x000000ff1f207210 */ /* 0x000fc60007ffe1ff */
[----:B------:R-:W-:Y:S01]  /*1800*/  @P3 VIADD R11, R11, 0x1 ;  /* 0x000000010b0b3836 */ /* 0x000fe20000000000 */
[----:B------:R-:W-:Y:S01]  /*1810*/  PLOP3.LUT P3, PT, PT, PT, UP0, 0x40, 0x4 ;  /* 0x000000000004781c */ /* 0x000fe20003f6e808 */
[----:B------:R-:W-:Y:S01]  /*1820*/  IMAD R3, R32, UR56, R3 ;  /* 0x0000003820037c24 */ /* 0x000fe2000f8e0203 */
[----:B------:R-:W-:Y:S01]  /*1830*/  IADD3 R13, PT, PT, -R12, RZ, RZ ;  /* 0x000000ff0c0d7210 */ /* 0x000fe20007ffe1ff */
[----:B------:R-:W-:Y:S01]  /*1840*/  IMAD.MOV.U32 R17, RZ, RZ, R11 ;  /* 0x000000ffff117224 */ /* 0x000fe200078e000b */
[----:B------:R-:W-:Y:S02]  /*1850*/  PLOP3.LUT P4, PT, PT, PT, UP2, 0x40, 0x4 ;  /* 0x000000000004781c */ /* 0x000fe40003f8e828 */
[----:B------:R-:W-:Y:S01]  /*1860*/  SEL R11, R10, RZ, !P3 ;  /* 0x000000ff0a0b7207 */ /* 0x000fe20005800000 */
[----:B------:R-:W-:Y:S01]  /*1870*/  IMAD R10, R13, UR11, R30 ;  /* 0x0000000b0d0a7c24 */ /* 0x000fe2000f8e021e */
[----:B------:R-:W-:Y:S02]  /*1880*/  @!P5 IADD3 R17, PT, PT, -R17, RZ, RZ ;  /* 0x000000ff1111d210 */ /* 0x000fe40007ffe1ff */
[----:B------:R-:W-:Y:S01]  /*1890*/  IABS R33, R3 ;  /* 0x0000000300217213 */ /* 0x000fe20000000000 */
[----:B------:R-:W-:Y:S01]  /*18a0*/  IMAD R30, R11, UR44, RZ ;  /* 0x0000002c0b1e7c24 */ /* 0x000fe2000f8e02ff */
[----:B------:R-:W-:-:S02]  /*18b0*/  SEL R13, R31, RZ, !P4 ;  /* 0x000000ff1f0d7207 */ /* 0x000fc40006000000 */
[----:B------:R-:W-:Y:S01]  /*18c0*/  SEL R32, R34, R17, !P1 ;  /* 0x0000001122207207 */ /* 0x000fe20004800000 */
[----:B------:R-:W-:Y:S02]  /*18d0*/  IMAD.MOV.U32 R31, RZ, RZ, R33 ;  /* 0x000000ffff1f7224 */ /* 0x000fe400078e0021 */
[----:B------:R-:W-:Y:S01]  /*18e0*/  IMAD R11, R13, UR45, R30 ;  /* 0x0000002d0d0b7c24 */ /* 0x000fe2000f8e021e */
[----:B------:R-:W-:Y:S01]  /*18f0*/  IADD3 R30, PT, PT, -R32, RZ, RZ ;  /* 0x000000ff201e7210 */ /* 0x000fe20007ffe1ff */
[----:B------:R-:W-:Y:S01]  /*1900*/  IMAD.HI.U32 R17, R31, UR5, RZ ;  /* 0x000000051f117c27 */ /* 0x000fe2000f8e00ff */
[----:B------:R-:W-:-:S03]  /*1910*/  ISETP.LT.U32.AND P4, PT, R10, UR11, PT ;  /* 0x0000000b0a007c0c */ /* 0x000fc6000bf81070 */
[----:B------:R-:W-:Y:S02]  /*1920*/  IMAD R7, R30, UR56, R7 ;  /* 0x000000381e077c24 */ /* 0x000fe4000f8e0207 */
[----:B------:R-:W-:-:S04]  /*1930*/  IMAD.MOV R30, RZ, RZ, -R17 ;  /* 0x000000ffff1e7224 */ /* 0x000fc800078e0a11 */
[----:B------:R-:W-:Y:S01]  /*1940*/  IMAD R30, R30, UR11, R31 ;  /* 0x0000000b1e1e7c24 */ /* 0x000fe2000f8e021f */
[----:B------:R-:W-:-:S04]  /*1950*/  IABS R31, R7 ;  /* 0x00000007001f7213 */ /* 0x000fc80000000000 */
[----:B------:R-:W-:Y:S02]  /*1960*/  ISETP.LT.U32.AND P6, PT, R30, UR11, PT ;  /* 0x0000000b1e007c0c */ /* 0x000fe4000bfc1070 */
[----:B------:R-:W-:Y:S01]  /*1970*/  @!P4 IADD3 R10, PT, PT, R10, -UR11, RZ ;  /* 0x8000000b0a0acc10 */ /* 0x000fe2000fffe0ff */
[----:B------:R-:W-:Y:S01]  /*1980*/  IMAD.HI.U32 R13, R31, UR5, RZ ;  /* 0x000000051f0d7c27 */ /* 0x000fe2000f8e00ff */
[----:B------:R-:W-:Y:S02]  /*1990*/  PLOP3.LUT P3, PT, PT, PT, UP0, 0x40, 0x4 ;  /* 0x000000000004781c */ /* 0x000fe40003f6e808 */
[----:B------:R-:W-:Y:S01]  /*19a0*/  ISETP.GE.U32.AND P5, PT, R10, UR11, PT ;  /* 0x0000000b0a007c0c */ /* 0x000fe2000bfa6070 */
[----:B------:R-:W-:Y:S01]  /*19b0*/  IMAD.MOV R10, RZ, RZ, -R13 ;  /* 0x000000ffff0a7224 */ /* 0x000fe200078e0a0d */
[----:B------:R-:W-:Y:S02]  /*19c0*/  SEL R0, R0, RZ, !P3 ;  /* 0x000000ff00007207 */ /* 0x000fe40005800000 */
[----:B------:R-:W-:Y:S01]  /*19d0*/  PLOP3.LUT P3, PT, PT, PT, UP2, 0x40, 0x4 ;  /* 0x000000000004781c */ /* 0x000fe20003f6e828 */
[----:B------:R-:W-:-:S02]  /*19e0*/  IMAD R31, R10, UR11, R31 ;  /* 0x0000000b0a1f7c24 */ /* 0x000fc4000f8e021f */
[----:B------:R-:W-:Y:S01]  /*19f0*/  @!P6 IADD3 R30, PT, PT, R30, -UR11, RZ ;  /* 0x8000000b1e1eec10 */ /* 0x000fe2000fffe0ff */
[----:B------:R-:W-:Y:S01]  /*1a00*/  @!P4 VIADD R12, R12, 0x1 ;  /* 0x000000010c0cc836 */ /* 0x000fe20000000000 */
[----:B------:R-:W-:Y:S02]  /*1a10*/  SEL R10, R32, RZ, !P3 ;  /* 0x000000ff200a7207 */ /* 0x000fe40005800000 */
[----:B------:R-:W-:Y:S02]  /*1a20*/  ISETP.GE.U32.AND P3, PT, R30, UR11, PT ;  /* 0x0000000b1e007c0c */ /* 0x000fe4000bf66070 */
[----:B------:R-:W-:Y:S01]  /*1a30*/  LOP3.LUT R30, R2, UR57, RZ, 0x3c, !PT ;  /* 0x00000039021e7c12 */ /* 0x000fe2000f8e3cff */
[----:B------:R-:W-:Y:S01]  /*1a40*/  @P5 VIADD R12, R12, 0x1 ;  /* 0x000000010c0c5836 */ /* 0x000fe20000000000 */
[----:B------:R-:W-:Y:S02]  /*1a50*/  ISETP.LT.U32.AND P4, PT, R31, UR11, PT ;  /* 0x0000000b1f007c0c */ /* 0x000fe4000bf81070 */
[----:B------:R-:W-:Y:S01]  /*1a60*/  ISETP.GE.AND P5, PT, R30, RZ, PT ;  /* 0x000000ff1e00720c */ /* 0x000fe20003fa6270 */
[----:B------:R-:W-:-:S02]  /*1a70*/  IMAD.MOV.U32 R32, RZ, RZ, R12 ;  /* 0x000000ffff207224 */ /* 0x000fc400078e000c */
[----:B------:R-:W-:Y:S01]  /*1a80*/  IMAD R33, R0, UR44, RZ ;  /* 0x0000002c00217c24 */ /* 0x000fe2000f8e02ff */
[----:B------:R-:W-:-:S07]  /*1a90*/  IADD3 R0, PT, PT, R14, 0x180, RZ ;  /* 0x000001800e007810 */ /* 0x000fce0007ffe0ff */
[----:B------:R-:W-:Y:S02]  /*1aa0*/  @!P4 IADD3 R31, PT, PT, R31, -UR11, RZ ;  /* 0x8000000b1f1fcc10 */ /* 0x000fe4000fffe0ff */
[----:B------:R-:W-:Y:S01]  /*1ab0*/  @!P5 IADD3 R32, PT, PT, -R32, RZ, RZ ;  /* 0x000000ff2020d210 */ /* 0x000fe20007ffe1ff */
[----:B------:R-:W-:Y:S01]  /*1ac0*/  IMAD R10, R10, UR45, R33 ;  /* 0x0000002d0a0a7c24 */ /* 0x000fe2000f8e0221 */
[----:B------:R-:W-:Y:S02]  /*1ad0*/  ISETP.GE.U32.AND P5, PT, R31, UR11, PT ;  /* 0x0000000b1f007c0c */ /* 0x000fe4000bfa6070 */
[----:B------:R-:W-:Y:S02]  /*1ae0*/  SEL R32, R5, R32, !P2 ;  /* 0x0000002005207207 */ /* 0x000fe40005000000 */
[----:B------:R-:W-:Y:S02]  /*1af0*/  LOP3.LUT R31, R3, UR57, RZ, 0x3c, !PT ;  /* 0x00000039031f7c12 */ /* 0x000fe4000f8e3cff */
[----:B------:R-:W-:-:S02]  /*1b00*/  IABS R33, R0 ;  /* 0x0000000000217213 */ /* 0x000fc40000000000 */
[----:B------:R-:W-:Y:S02]  /*1b10*/  @!P6 IADD3 R17, PT, PT, R17, 0x1, RZ ;  /* 0x000000011111e810 */ /* 0x000fe40007ffe0ff */
[----:B------:R-:W-:Y:S01]  /*1b20*/  ISETP.GE.AND P6, PT, R31, RZ, PT ;  /* 0x000000ff1f00720c */ /* 0x000fe20003fc6270 */
[----:B------:R-:W-:Y:S01]  /*1b30*/  IMAD.MOV R31, RZ, RZ, -R32 ;  /* 0x000000ffff1f7224 */ /* 0x000fe200078e0a20 */
[----:B------:R-:W-:Y:S01]  /*1b40*/  @P3 IADD3 R17, PT, PT, R17, 0x1, RZ ;  /* 0x0000000111113810 */ /* 0x000fe20007ffe0ff */
[----:B------:R-:W-:Y:S01]  /*1b50*/  IMAD.HI.U32 R30, R33, UR6, RZ ;  /* 0x00000006211e7c27 */ /* 0x000fe2000f8e00ff */
[----:B------:R-:W-:-:S03]  /*1b60*/  PLOP3.LUT P3, PT, PT, PT, UP1, 0x40, 0x4 ;  /* 0x000000000004781c */ /* 0x000fc60003f6e818 */
[----:B------:R-:W-:Y:S01]  /*1b70*/  IMAD R2, R31, UR57, R2 ;  /* 0x000000391f027c24 */ /* 0x000fe2000f8e0202 */
[----:B------:R-:W-:Y:S01]  /*1b80*/  LOP3.LUT R31, R7, UR57, RZ, 0x3c, !PT ;  /* 0x00000039071f7c12 */ /* 0x000fe2000f8e3cff */
[----:B------:R-:W-:Y:S02]  /*1b90*/  IMAD.MOV R12, RZ, RZ, -R30 ;  /* 0x000000ffff0c7224 */ /* 0x000fe400078e0a1e */
[----:B------:R-:W-:Y:S01]  /*1ba0*/  IMAD.MOV.U32 R36, RZ, RZ, R17 ;  /* 0x000000ffff247224 */ /* 0x000fe200078e0011 */
[----:B------:R-:W-:Y:S01]  /*1bb0*/  SEL R17, R32, RZ, !P3 ;  /* 0x000000ff20117207 */ /* 0x000fe20005800000 */
[----:B------:R-:W-:Y:S01]  /*1bc0*/  IMAD R12, R12, UR9, R33 ;  /* 0x000000090c0c7c24 */ /* 0x000fe2000f8e0221 */
[----:B------:R-:W-:Y:S01]  /*1bd0*/  ISETP.GE.AND P3, PT, R31, RZ, PT ;  /* 0x000000ff1f00720c */ /* 0x000fe20003f66270 */
[----:B------:R-:W-:Y:S01]  /*1be0*/  @!P4 VIADD R13, R13, 0x1 ;  /* 0x000000010d0dc836 */ /* 0x000fe20000000000 */
[----:B------:R-:W-:Y:S02]  /*1bf0*/  @!P6 IADD3 R36, PT, PT, -R36, RZ, RZ ;  /* 0x000000ff2424e210 */ /* 0x000fe40007ffe1ff */
[----:B------:R-:W-:-:S02]  /*1c00*/  ISETP.LT.U32.AND P4, PT, R12, UR9, PT ;  /* 0x000000090c007c0c */ /* 0x000fc4000bf81070 */
[----:B------:R-:W-:Y:S02]  /*1c10*/  SEL R36, R5, R36, !P2 ;  /* 0x0000002405247207 */ /* 0x000fe40005000000 */
[----:B------:R-:W-:Y:S01]  /*1c20*/  @P5 IADD3 R13, PT, PT, R13, 0x1, RZ ;  /* 0x000000010d0d5810 */ /* 0x000fe20007ffe0ff */
[----:B------:R-:W-:Y:S01]  /*1c30*/  IMAD R17, R17, UR46, R6 ;  /* 0x0000002e11117c24 */ /* 0x000fe2000f8e0206 */
[----:B------:R-:W-:Y:S01]  /*1c40*/  PLOP3.LUT P5, PT, PT, PT, UP1, 0x40, 0x4 ;  /* 0x000000000004781c */ /* 0x000fe20003fae818 */
[----:B------:R-:W-:Y:S02]  /*1c50*/  IMAD.MOV R6, RZ, RZ, -R36 ;  /* 0x000000ffff067224 */ /* 0x000fe400078e0a24 */
[----:B------:R-:W-:Y:S02]  /*1c60*/  @!P3 IADD3 R13, PT, PT, -R13, RZ, RZ ;  /* 0x000000ff0d0db210 */ /* 0x000fe40007ffe1ff */
[----:B------:R-:W-:Y:S01]  /*1c70*/  PLOP3.LUT P3, PT, PT, PT, UP3, 0x40, 0x4 ;  /* 0x000000000004781c */ /* 0x000fe20003f6e838 */
[----:B------:R-:W-:Y:S01]  /*1c80*/  IMAD R3, R6, UR57, R3 ;  /* 0x0000003906037c24 */ /* 0x000fe2000f8e0203 */
[----:B------:R-:W-:Y:S01]  /*1c90*/  SEL R36, R36, RZ, !P5 ;  /* 0x000000ff24247207 */ /* 0x000fe20006800000 */
[----:B------:R-:W-:Y:S01]  /*1ca0*/  @!P4 VIADD R12, R12, -UR9 ;  /* 0x800000090c0ccc36 */ /* 0x000fe20008000000 */
[----:B------:R-:W-:-:S02]  /*1cb0*/  PLOP3.LUT P5, PT, PT, PT, UP3, 0x40, 0x4 ;  /* 0x000000000004781c */ /* 0x000fc40003fae838 */
[----:B------:R-:W-:Y:S02]  /*1cc0*/  SEL R2, R2, RZ, !P3 ;  /* 0x000000ff02027207 */ /* 0x000fe40005800000 */
[----:B------:R-:W-:Y:S02]  /*1cd0*/  SEL R13, R5, R13, !P2 ;  /* 0x0000000d050d7207 */ /* 0x000fe40005000000 */
[----:B------:R-:W-:Y:S01]  /*1ce0*/  SEL R3, R3, RZ, !P5 ;  /* 0x000000ff03037207 */ /* 0x000fe20006800000 */
[----:B------:R-:W-:Y:S01]  /*1cf0*/  IMAD R2, R2, UR47, R17 ;  /* 0x0000002f02027c24 */ /* 0x000fe2000f8e0211 */
[----:B------:R-:W-:Y:S01]  /*1d00*/  ISETP.GE.U32.AND P5, PT, R12, UR9, PT ;  /* 0x000000090c007c0c */ /* 0x000fe2000bfa6070 */
[----:B------:R-:W-:Y:S01]  /*1d10*/  IMAD R36, R36, UR46, R11 ;  /* 0x0000002e24247c24 */ /* 0x000fe2000f8e020b */
[----:B------:R-:W-:Y:S02]  /*1d20*/  IADD3 R6, PT, PT, -R13, RZ, RZ ;  /* 0x000000ff0d067210 */ /* 0x000fe40007ffe1ff */
[----:B------:R-:W-:Y:S01]  /*1d30*/  LEA.HI R2, R2, R2, RZ, 0x1 ;  /* 0x0000000202027211 */ /* 0x000fe200078f08ff */
[----:B------:R-:W-:Y:S01]  /*1d40*/  IMAD R36, R3, UR47, R36 ;  /* 0x0000002f03247c24 */ /* 0x000fe2000f8e0224 */
[----:B------:R-:W-:Y:S01]  /*1d50*/  PLOP3.LUT P6, PT, PT, PT, UP1, 0x40, 0x4 ;  /* 0x000000000004781c */ /* 0x000fe20003fce818 */
[----:B------:R-:W-:Y:S01]  /*1d60*/  IMAD R6, R6, UR57, R7 ;  /* 0x0000003906067c24 */ /* 0x000fe2000f8e0207 */
[----:B------:R-:W-:Y:S01]  /*1d70*/  PLOP3.LUT P3, PT, PT, PT, UP3, 0x40, 0x4 ;  /* 0x000000000004781c */ /* 0x000fe20003f6e838 */
[----:B------:R-:W-:Y:S01]  /*1d80*/  @!P4 VIADD R30, R30, 0x1 ;  /* 0x000000011e1ec836 */ /* 0x000fe20000000000 */
[----:B------:R-:W-:-:S02]  /*1d90*/  SEL R13, R13, RZ, !P6 ;  /* 0x000000ff0d0d7207 */ /* 0x000fc40007000000 */
[----:B------:R-:W-:Y:S02]  /*1da0*/  SHF.R.S32.HI R7, RZ, 0x1, R2 ;  /* 0x00000001ff077819 */ /* 0x000fe40000011402 */
[----:B--2---:R-:W-:Y:S01]  /*1db0*/  PRMT R11, R19, 0x7771, RZ ;  /* 0x00007771130b7816 */ /* 0x004fe200000000ff */
[----:B------:R-:W0:Y:S01]  /*1dc0*/  LDC.64 R2, c[0x0][0x380] ;  /* 0x0000e000ff027b82 */ /* 0x000e220000000a00 */
[----:B------:R-:W-:Y:S02]  /*1dd0*/  LEA.HI R36, R36, R36, RZ, 0x1 ;  /* 0x0000002424247211 */ /* 0x000fe400078f08ff */
[----:B---3--:R-:W-:Y:S02]  /*1de0*/  PRMT R33, R28, 0x7771, RZ ;  /* 0x000077711c217816 */ /* 0x008fe400000000ff */
[----:B------:R-:W-:Y:S02]  /*1df0*/  SEL R31, R6, RZ, !P3 ;  /* 0x000000ff061f7207 */ /* 0x000fe40005800000 */
[----:B----4-:R-:W-:-:S02]  /*1e00*/  PRMT R32, R4, 0x7771, RZ ;  /* 0x0000777104207816 */ /* 0x010fc400000000ff */
[----:B------:R-:W-:Y:S01]  /*1e10*/  @P5 IADD3 R30, PT, PT, R30, 0x1, RZ ;  /* 0x000000011e1e5810 */ /* 0x000fe20007ffe0ff */
[----:B------:R-:W-:Y:S01]  /*1e20*/  IMAD R10, R13, UR46, R10 ;  /* 0x0000002e0d0a7c24 */ /* 0x000fe2000f8e020a */
[----:B------:R-:W-:Y:S02]  /*1e30*/  ISETP.NE.AND P3, PT, R11, RZ, PT ;  /* 0x000000ff0b00720c */ /* 0x000fe40003f65270 */
[----:B------:R-:W-:Y:S02]  /*1e40*/  ISETP.NE.AND P5, PT, R33, RZ, PT ;  /* 0x000000ff2100720c */ /* 0x000fe40003fa5270 */
[----:B------:R-:W-:Y:S02]  /*1e50*/  LOP3.LUT R12, R0, UR55, RZ, 0x3c, !PT ;  /* 0x00000037000c7c12 */ /* 0x000fe4000f8e3cff */
[----:B------:R-:W-:Y:S02]  /*1e60*/  SHF.R.S32.HI R13, RZ, 0x1, R36 ;  /* 0x00000001ff0d7819 */ /* 0x000fe40000011424 */
[----:B------:R-:W-:-:S02]  /*1e70*/  ISETP.NE.AND P4, PT, R32, RZ, PT ;  /* 0x000000ff2000720c */ /* 0x000fc40003f85270 */
[----:B------:R-:W-:Y:S01]  /*1e80*/  ISETP.GE.AND P6, PT, R12, RZ, PT ;  /* 0x000000ff0c00720c */ /* 0x000fe20003fc6270 */
[----:B------:R-:W-:Y:S01]  /*1e90*/  IMAD.WIDE R12, R13, 0x2, R8 ;  /* 0x000000020d0c7825 */ /* 0x000fe200078e0208 */
[----:B------:R-:W-:Y:S02]  /*1ea0*/  LEA.HI R14, R14, R14, RZ, 0x1 ;  /* 0x0000000e0e0e7211 */ /* 0x000fe400078f08ff */
[----:B------:R-:W-:Y:S02]  /*1eb0*/  LEA.HI R18, R18, R18, RZ, 0x1 ;  /* 0x0000001212127211 */ /* 0x000fe400078f08ff */
[----:B------:R1:W2:Y:S01]  /*1ec0*/  LDG.E.U16 R17, desc[UR12][R12.64] ;  /* 0x0000000c0c117981 */ /* 0x0002a2000c1e1500 */
[C---:B------:R-:W-:Y:S02]  /*1ed0*/  R2UR UR8, R20.reuse ;  /* 0x00000000140872ca */ /* 0x040fe400000e0000 */
[----:B------:R-:W-:Y:S02]  /*1ee0*/  R2UR UR9, R21 ;  /* 0x00000000150972ca */ /* 0x000fe400000e0000 */
[----:B------:R-:W-:-:S02]  /*1ef0*/  @P3 R2UR UR12, R20 ;  /* 0x00000000140c32ca */ /* 0x000fc400000e0000 */
[C---:B------:R-:W-:Y:S02]  /*1f00*/  @P3 R2UR UR13, R21.reuse ;  /* 0x00000000150d32ca */ /* 0x040fe400000e0000 */
[C---:B------:R-:W-:Y:S02]  /*1f10*/  @P5 R2UR UR18, R20.reuse ;  /* 0x00000000141252ca */ /* 0x040fe400000e0000 */
[----:B------:R-:W-:Y:S02]  /*1f20*/  @P5 R2UR UR19, R21 ;  /* 0x00000000151352ca */ /* 0x000fe400000e0000 */
[----:B------:R-:W-:Y:S02]  /*1f30*/  LEA.HI R15, R15, R15, RZ, 0x1 ;  /* 0x0000000f0f0f7211 */ /* 0x000fe400078f08ff */
[----:B------:R-:W-:Y:S02]  /*1f40*/  SHF.R.S32.HI R33, RZ, 0x1, R14 ;  /* 0x00000001ff217819 */ /* 0x000fe4000001140e */
[----:B------:R-:W-:-:S02]  /*1f50*/  @P4 R2UR UR16, R20 ;  /* 0x00000000141042ca */ /* 0x000fc400000e0000 */
[----:B------:R-:W-:Y:S02]  /*1f60*/  @P4 R2UR UR17, R21 ;  /* 0x00000000151142ca */ /* 0x000fe400000e0000 */
[----:B-1----:R-:W-:Y:S01]  /*1f70*/  SHF.R.S32.HI R13, RZ, 0x1, R18 ;  /* 0x00000001ff0d7819 */ /* 0x002fe20000011412 */
[----:B------:R-:W-:Y:S01]  /*1f80*/  IMAD.WIDE R6, R7, 0x2, R8 ;  /* 0x0000000207067825 */ /* 0x000fe200078e0208 */
[----:B------:R-:W-:-:S03]  /*1f90*/  SHF.R.S32.HI R15, RZ, 0x1, R15 ;  /* 0x00000001ff0f7819 */ /* 0x000fc6000001140f */
[--C-:B0-----:R-:W-:Y:S02]  /*1fa0*/  IMAD.WIDE R32, R33, 0x8, R2.reuse ;  /* 0x0000000821207825 */ /* 0x101fe400078e0202 */
[----:B------:R-:W3:Y:S02]  /*1fb0*/  LDG.E.U16 R7, desc[UR8][R6.64] ;  /* 0x0000000806077981 */ /* 0x000ee4000c1e1500 */
[--C-:B------:R-:W-:Y:S02]  /*1fc0*/  IMAD.WIDE R12, R13, 0x8, R2.reuse ;  /* 0x000000080d0c7825 */ /* 0x100fe400078e0202 */
[----:B------:R-:W4:Y:S02]  /*1fd0*/  @P3 LDG.E R39, desc[UR12][R32.64+0x4] ;  /* 0x0000040c20273981 */ /* 0x000f24000c1e1900 */
[----:B------:R-:W-:Y:S02]  /*1fe0*/  IMAD.WIDE R14, R15, 0x8, R2 ;  /* 0x000000080f0e7825 */ /* 0x000fe400078e0202 */
[----:B------:R-:W5:Y:S02]  /*1ff0*/  @P5 LDG.E R37, desc[UR18][R12.64+0x4] ;  /* 0x000004120c255981 */ /* 0x000f64000c1e1900 */
[----:B------:R-:W-:-:S02]  /*2000*/  IMAD R31, R31, UR47, R10 ;  /* 0x0000002f1f1f7c24 */ /* 0x000fc4000f8e020a */
[----:B------:R-:W-:Y:S01]  /*2010*/  IMAD.MOV.U32 R35, RZ, RZ, R30 ;  /* 0x000000ffff237224 */ /* 0x000fe200078e001e */
[----:B------:R-:W5:Y:S01]  /*2020*/  @P4 LDG.E R36, desc[UR16][R14.64+0x4] ;  /* 0x000004100e244981 */ /* 0x000f62000c1e1900 */
[----:B------:R-:W-:Y:S01]  /*2030*/  PRMT R19, R19, 0x7770, RZ ;  /* 0x0000777013137816 */ /* 0x000fe200000000ff */
[----:B------:R-:W0:Y:S01]  /*2040*/  LDC.64 R10, c[0x0][0x3f0] ;  /* 0x0000fc00ff0a7b82 */ /* 0x000e220000000a00 */
[----:B------:R-:W-:Y:S01]  /*2050*/  LEA.HI R31, R31, R31, RZ, 0x1 ;  /* 0x0000001f1f1f7211 */ /* 0x000fe200078f08ff */
[----:B------:R1:W5:Y:S01]  /*2060*/  LDG.E R30, desc[UR8][R32.64] ;  /* 0x00000008201e7981 */ /* 0x000362000c1e1900 */
[----:B------:R-:W-:Y:S02]  /*2070*/  @!P6 IADD3 R35, PT, PT, -R35, RZ, RZ ;  /* 0x000000ff2323e210 */ /* 0x000fe40007ffe1ff */
[----:B------:R-:W-:Y:S02]  /*2080*/  ISETP.NE.AND P6, PT, R19, RZ, PT ;  /* 0x000000ff1300720c */ /* 0x000fe40003fc5270 */
[----:B------:R-:W-:-:S05]  /*2090*/  SHF.R.S32.HI R19, RZ, 0x1, R31 ;  /* 0x00000001ff137819 */ /* 0x000fca000001141f */
[----:B------:R-:W-:-:S05]  /*20a0*/  IMAD.WIDE R18, R19, 0x2, R8 ;  /* 0x0000000213127825 */ /* 0x000fca00078e0208 */
[----:B------:R-:W5:Y:S01]  /*20b0*/  LDG.E.U16 R31, desc[UR8][R18.64] ;  /* 0x00000008121f7981 */ /* 0x000f62000c1e1500 */
[----:B------:R-:W-:-:S05]  /*20c0*/  SEL R35, R16, R35, !P0 ;  /* 0x0000002310237207 */ /* 0x000fca0004000000 */
[----:B-1----:R-:W-:-:S04]  /*20d0*/  IMAD.MOV R33, RZ, RZ, -R35 ;  /* 0x000000ffff217224 */ /* 0x002fc800078e0a23 */
[----:B------:R-:W-:-:S05]  /*20e0*/  IMAD R32, R33, UR55, R0 ;  /* 0x0000003721207c24 */ /* 0x000fca000f8e0200 */
[----:B------:R-:W-:Y:S02]  /*20f0*/  IABS R16, R32 ;  /* 0x0000002000107213 */ /* 0x000fe40000000000 */
[----:B0-----:R-:W-:Y:S02]  /*2100*/  R2UR UR4, R11 ;  /* 0x000000000b0472ca */ /* 0x001fe400000e0000 */
[----:B------:R0:W5:Y:S01]  /*2110*/  LDG.E R11, desc[UR14][R14.64] ;  /* 0x0000000e0e0b7981 */ /* 0x000162000c1e1900 */
        /* <DEDUP_REMOVED lines=18> */
[----:B------:R-:W-:Y:S02]  /*2240*/  ISETP.LT.U32.AND P1, PT, R6, UR11, PT ;  /* 0x0000000b06007c0c */ /* 0x000fe4000bf21070 */
[----:B------:R-:W-:Y:S02]  /*2250*/  R2UR UR6, R20 ;  /* 0x00000000140672ca */ /* 0x000fe400000e0000 */
[----:B------:R-:W-:Y:S01]  /*2260*/  R2UR UR7, R21 ;  /* 0x00000000150772ca */ /* 0x000fe200000e0000 */
[----:B------:R-:W0:Y:S08]  /*2270*/  LDCU UR5, c[0x0][0x3f0] ;  /* 0x00007e00ff0577ac */ /* 0x000e300008000800 */
[----:B------:R-:W-:-:S04]  /*2280*/  @!P1 VIADD R6, R6, -UR11 ;  /* 0x8000000b06069c36 */ /* 0x000fc80008000000 */
[----:B------:R1:W5:Y:S01]  /*2290*/  LDG.E R32, desc[UR6][R12.64] ;  /* 0x000000060c207981 */ /* 0x000362000c1e1900 */
[----:B------:R-:W-:Y:S01]  /*22a0*/  ISETP.GE.U32.AND P0, PT, R6, UR11, PT ;  /* 0x0000000b06007c0c */ /* 0x000fe2000bf06070 */
[----:B------:R-:W-:Y:S01]  /*22b0*/  @!P1 VIADD R38, R38, 0x1 ;  /* 0x0000000126269836 */ /* 0x000fe20000000000 */
[----:B-1----:R-:W-:-:S04]  /*22c0*/  LOP3.LUT R13, R33, UR57, RZ, 0x3c, !PT ;  /* 0x00000039210d7c12 */ /* 0x002fc8000f8e3cff */
[----:B------:R-:W-:-:S07]  /*22d0*/  ISETP.GE.AND P1, PT, R13, RZ, PT ;  /* 0x000000ff0d00720c */ /* 0x000fce0003f26270 */
[----:B------:R-:W-:Y:S02]  /*22e0*/  @P0 IADD3 R38, PT, PT, R38, 0x1, RZ ;  /* 0x0000000126260810 */ /* 0x000fe40007ffe0ff */
[----:B------:R-:W-:Y:S02]  /*22f0*/  PRMT R4, R4, 0x7770, RZ ;  /* 0x0000777004047816 */ /* 0x000fe400000000ff */
[----:B0-----:R-:W-:Y:S02]  /*2300*/  MOV R6, UR5 ;  /* 0x0000000500067c02 */ /* 0x001fe40008000f00 */
[----:B------:R-:W-:Y:S01]  /*2310*/  MOV R16, UR5 ;  /* 0x0000000500107c02 */ /* 0x000fe20008000f00 */
[----:B------:R-:W-:-:S05]  /*2320*/  @!P1 IMAD.MOV R38, RZ, RZ, -R38 ;  /* 0x000000ffff269224 */ /* 0x000fca00078e0a26 */
[----:B------:R-:W-:Y:S02]  /*2330*/  SEL R5, R5, R38, !P2 ;  /* 0x0000002605057207 */ /* 0x000fe40005000000 */
[----:B------:R-:W-:Y:S02]  /*2340*/  PLOP3.LUT P2, PT, PT, PT, UP2, 0x40, 0x4 ;  /* 0x000000000004781c */ /* 0x000fe40003f4e828 */
[----:B------:R-:W-:Y:S02]  /*2350*/  IADD3 R38, PT, PT, -R5, RZ, RZ ;  /* 0x000000ff05267210 */ /* 0x000fe40007ffe1ff */
[----:B------:R-:W-:Y:S02]  /*2360*/  SEL R34, R34, RZ, !P2 ;  /* 0x000000ff22227207 */ /* 0x000fe40005000000 */
[----:B------:R-:W-:Y:S01]  /*2370*/  PLOP3.LUT P2, PT, PT, PT, UP1, 0x40, 0x4 ;  /* 0x000000000004781c */ /* 0x000fe20003f4e818 */
[----:B------:R-:W-:-:S03]  /*2380*/  IMAD R33, R38, UR57, R33 ;  /* 0x0000003926217c24 */ /* 0x000fc6000f8e0221 */
[----:B------:R-:W-:Y:S02]  /*2390*/  SEL R5, R5, RZ, !P2 ;  /* 0x000000ff05057207 */ /* 0x000fe40005000000 */
[----:B------:R-:W-:Y:S02]  /*23a0*/  PLOP3.LUT P2, PT, PT, PT, UP3, 0x40, 0x4 ;  /* 0x000000000004781c */ /* 0x000fe40003f4e838 */
[----:B------:R-:W-:Y:S02]  /*23b0*/  LEA.HI R22, R22, R22, RZ, 0x1 ;  /* 0x0000001616167211 */ /* 0x000fe400078f08ff */
[----:B------:R-:W-:Y:S02]  /*23c0*/  SEL R33, R33, RZ, !P2 ;  /* 0x000000ff21217207 */ /* 0x000fe40005000000 */
[----:B------:R-:W-:Y:S02]  /*23d0*/  SHF.R.S32.HI R13, RZ, 0x1, R22 ;  /* 0x00000001ff0d7819 */ /* 0x000fe40000011416 */
[----:B------:R-:W-:-:S04]  /*23e0*/  LEA.HI R27, R27, R27, RZ, 0x1 ;  /* 0x0000001b1b1b7211 */ /* 0x000fc800078f08ff */
[----:B------:R-:W-:Y:S02]  /*23f0*/  SHF.R.S32.HI R15, RZ, 0x1, R27 ;  /* 0x00000001ff0f7819 */ /* 0x000fe4000001141b */
[----:B--2---:R-:W-:Y:S02]  /*2400*/  PRMT R12, R17, 0x7771, RZ ;  /* 0x00007771110c7816 */ /* 0x004fe400000000ff */
[----:B---3--:R-:W-:Y:S01]  /*2410*/  PRMT R14, R7, 0x7771, RZ ;  /* 0x00007771070e7816 */ /* 0x008fe200000000ff */
[----:B----4-:R-:W-:Y:S01]  /*2420*/  @P3 FMUL R6, R39, UR4 ;  /* 0x0000000427063c20 */ /* 0x010fe20008400000 */
[----:B------:R-:W-:Y:S01]  /*2430*/  ISETP.NE.AND P3, PT, R4, RZ, PT ;  /* 0x000000ff0400720c */ /* 0x000fe20003f65270 */
[----:B------:R-:W-:Y:S02]  /*2440*/  IMAD.U32 R4, RZ, RZ, UR5 ;  /* 0x00000005ff047e24 */ /* 0x000fe4000f8e00ff */
[----:B-----5:R-:W-:Y:S01]  /*2450*/  @P5 FMUL R16, R37, UR4 ;  /* 0x0000000425105c20 */ /* 0x020fe20008400000 */
[----:B------:R-:W-:Y:S01]  /*2460*/  PLOP3.LUT P5, PT, PT, PT, UP0, 0x40, 0x4 ;  /* 0x000000000004781c */ /* 0x000fe20003fae808 */
[----:B------:R-:W-:Y:S01]  /*2470*/  @P4 FMUL R4, R36, UR4 ;  /* 0x0000000424044c20 */ /* 0x000fe20008400000 */
[----:B------:R-:W-:-:S02]  /*2480*/  ISETP.NE.AND P4, PT, R14, RZ, PT ;  /* 0x000000ff0e00720c */ /* 0x000fc40003f85270 */
[----:B------:R-:W-:-:S05]  /*2490*/  SEL R37, R35, RZ, !P5 ;  /* 0x000000ff23257207 */ /* 0x000fca0006800000 */
[----:B------:R-:W-:-:S04]  /*24a0*/  IMAD R37, R37, UR44, RZ ;  /* 0x0000002c25257c24 */ /* 0x000fc8000f8e02ff */
[----:B------:R-:W-:Y:S02]  /*24b0*/  IMAD R34, R34, UR45, R37 ;  /* 0x0000002d22227c24 */ /* 0x000fe4000f8e0225 */
[----:B------:R-:W-:Y:S02]  /*24c0*/  @P4 R2UR UR8, R20 ;  /* 0x00000000140842ca */ /* 0x000fe400000e0000 */
[----:B------:R-:W-:Y:S01]  /*24d0*/  @P4 R2UR UR9, R21 ;  /* 0x00000000150942ca */ /* 0x000fe200000e0000 */
[----:B------:R-:W-:Y:S01]  /*24e0*/  IMAD R34, R5, UR46, R34 ;  /* 0x0000002e05227c24 */ /* 0x000fe2000f8e0222 */
[----:B------:R-:W-:Y:S02]  /*24f0*/  ISETP.NE.AND P5, PT, R12, RZ, PT ;  /* 0x000000ff0c00720c */ /* 0x000fe40003fa5270 */
[----:B------:R-:W-:Y:S01]  /*2500*/  PRMT R12, R31, 0x7771, RZ ;  /* 0x000077711f0c7816 */ /* 0x000fe200000000ff */
[----:B------:R-:W-:-:S03]  /*2510*/  IMAD R33, R33, UR47, R34 ;  /* 0x0000002f21217c24 */ /* 0x000fc6000f8e0222 */
[----:B------:R-:W-:Y:S01]  /*2520*/  ISETP.NE.AND P0, PT, R12, RZ, PT ;  /* 0x000000ff0c00720c */ /* 0x000fe20003f05270 */
[----:B------:R-:W-:Y:S01]  /*2530*/  IMAD.WIDE R12, R13, 0x8, R2 ;  /* 0x000000080d0c7825 */ /* 0x000fe200078e0202 */
[----:B------:R-:W-:-:S04]  /*2540*/  LEA.HI R33, R33, R33, RZ, 0x1 ;  /* 0x0000002121217211 */ /* 0x000fc800078f08ff */
[----:B------:R-:W2:Y:S04]  /*2550*/  LDG.E R27, desc[UR6][R12.64] ;  /* 0x000000060c1b7981 */ /* 0x000ea8000c1e1900 */
[----:B------:R0:W3:Y:S02]  /*2560*/  @P4 LDG.E R22, desc[UR8][R12.64+0x4] ;  /* 0x000004080c164981 */ /* 0x0000e4000c1e1900 */
[----:B0-----:R-:W-:-:S05]  /*2570*/  SHF.R.S32.HI R13, RZ, 0x1, R33 ;  /* 0x00000001ff0d7819 */ /* 0x001fca0000011421 */
[----:B------:R-:W-:-:S06]  /*2580*/  IMAD.WIDE R12, R13, 0x2, R8 ;  /* 0x000000020d0c7825 */ /* 0x000fcc00078e0208 */
[----:B------:R-:W4:Y:S01]  /*2590*/  LDG.E.U16 R12, desc[UR6][R12.64] ;  /* 0x000000060c0c7981 */ /* 0x000f22000c1e1500 */
[----:B------:R-:W-:Y:S01]  /*25a0*/  @P5 R2UR UR12, R20 ;  /* 0x00000000140c52ca */ /* 0x000fe200000e0000 */
[----:B------:R-:W-:Y:S01]  /*25b0*/  FMUL R5, R30, UR4 ;  /* 0x000000041e057c20 */ /* 0x000fe20008400000 */
[----:B------:R-:W-:Y:S01]  /*25c0*/  @P5 R2UR UR13, R21 ;  /* 0x00000000150d52ca */ /* 0x000fe200000e0000 */
[----:B------:R-:W-:Y:S01]  /*25d0*/  IMAD.WIDE R14, R15, 0x8, R2 ;  /* 0x000000080f0e7825 */ /* 0x000fe200078e0202 */
[----:B------:R-:W-:Y:S02]  /*25e0*/  LEA.HI R29, R29, R29, RZ, 0x1 ;  /* 0x0000001d1d1d7211 */ /* 0x000fe400078f08ff */
[----:B------:R-:W-:Y:S02]  /*25f0*/  FSEL R8, R5, R10, P6 ;  /* 0x0000000a05087208 */ /* 0x000fe40003000000 */
[----:B------:R-:W-:Y:S02]  /*2600*/  R2UR UR10, R20 ;  /* 0x00000000140a72ca */ /* 0x000fe400000e0000 */
[----:B------:R-:W-:-:S02]  /*2610*/  R2UR UR11, R21 ;  /* 0x00000000150b72ca */ /* 0x000fc400000e0000 */
[----:B------:R-:W-:-:S03]  /*2620*/  SHF.R.S32.HI R19, RZ, 0x1, R29 ;  /* 0x00000001ff137819 */ /* 0x000fc6000001141d */
[----:B------:R-:W5:Y:S01]  /*2630*/  @P5 LDG.E R29, desc[UR12][R14.64+0x4] ;  /* 0x0000040c0e1d5981 */ /* 0x000f62000c1e1900 */
[----:B------:R-:W-:Y:S02]  /*2640*/  @P0 R2UR UR16, R20 ;  /* 0x00000000141002ca */ /* 0x000fe400000e0000 */
[----:B------:R-:W-:Y:S02]  /*2650*/  @P0 R2UR UR17, R21 ;  /* 0x00000000151102ca */ /* 0x000fe400000e0000 */
[----:B------:R-:W-:Y:S01]  /*2660*/  LEA.HI R0, R0, R0, RZ, 0x1 ;  /* 0x0000000000007211 */ /* 0x000fe200078f08ff */
[----:B------:R-:W-:Y:S01]  /*2670*/  IMAD.WIDE R18, R19, 0x8, R2 ;  /* 0x0000000813127825 */ /* 0x000fe200078e0202 */
[----:B------:R-:W-:Y:S01]  /*2680*/  PRMT R28, R28, 0x7770, RZ ;  /* 0x000077701c1c7816 */ /* 0x000fe200000000ff */
[----:B------:R-:W2:Y:S01]  /*2690*/  LDG.E R36, desc[UR10][R14.64] ;  /* 0x0000000a0e247981 */ /* 0x000ea2000c1e1900 */
[----:B------:R-:W-:Y:S02]  /*26a0*/  SHF.R.S32.HI R5, RZ, 0x1, R0 ;  /* 0x00000001ff057819 */ /* 0x000fe40000011400 */
[----:B------:R-:W-:-:S02]  /*26b0*/  ISETP.NE.AND P1, PT, R28, RZ, PT ;  /* 0x000000ff1c00720c */ /* 0x000fc40003f25270 */
[----:B------:R-:W2:Y:S01]  /*26c0*/  LDG.E R28, desc[UR14][R18.64] ;  /* 0x0000000e121c7981 */ /* 0x000ea2000c1e1900 */
[----:B------:R-:W-:-:S03]  /*26d0*/  IMAD.WIDE R2, R5, 0x8, R2 ;  /* 0x0000000805027825 */ /* 0x000fc600078e0202 */
[----:B------:R0:W2:Y:S01]  /*26e0*/  @P0 LDG.E R35, desc[UR16][R18.64+0x4] ;  /* 0x0000041012230981 */ /* 0x0000a2000c1e1900 */
[----:B----4-:R-:W-:-:S04]  /*26f0*/  PRMT R9, R12, 0x7771, RZ ;  /* 0x000077710c097816 */ /* 0x010fc800000000ff */
[----:B------:R-:W-:Y:S02]  /*2700*/  ISETP.NE.AND P6, PT, R9, RZ, PT ;  /* 0x000000ff0900720c */ /* 0x000fe40003fc5270 */
[----:B------:R-:W4:Y:S11]  /*2710*/  LDG.E R9, desc[UR6][R2.64] ;  /* 0x0000000602097981 */ /* 0x000f36000c1e1900 */
[----:B------:R-:W-:-:S02]  /*2720*/  @P6 R2UR UR8, R20 ;  /* 0x00000000140862ca */ /* 0x000fc400000e0000 */
[----:B------:R-:W-:-:S13]  /*2730*/  @P6 R2UR UR9, R21 ;  /* 0x00000000150962ca */ /* 0x000fda00000e0000 */
[----:B------:R1:W4:Y:S01]  /*2740*/  @P6 LDG.E R0, desc[UR8][R2.64+0x4] ;  /* 0x0000040802006981 */ /* 0x000322000c1e1900 */
[----:B------:R-:W-:Y:S01]  /*2750*/  FMUL R11, R11, UR4 ;  /* 0x000000040b0b7c20 */ /* 0x000fe20008400000 */
[----:B0-----:R-:W-:Y:S02]  /*2760*/  IMAD.U32 R18, RZ, RZ, UR5 ;  /* 0x00000005ff127e24 */ /* 0x001fe4000f8e00ff */
[----:B---3--:R-:W-:Y:S01]  /*2770*/  @P4 FMUL R18, R22, UR4 ;  /* 0x0000000416124c20 */ /* 0x008fe20008400000 */
[----:B------:R-:W-:Y:S01]  /*2780*/  MOV R22, UR5 ;  /* 0x0000000500167c02 */ /* 0x000fe20008000f00 */
[----:B-----5:R-:W-:Y:S01]  /*2790*/  @P5 FMUL R22, R29, UR4 ;  /* 0x000000041d165c20 */ /* 0x020fe20008400000 */
[----:B------:R-:W-:Y:S02]  /*27a0*/  PRMT R7, R7, 0x7770, RZ ;  /* 0x0000777007077816 */ /* 0x000fe400000000ff */
[----:B------:R-:W-:Y:S01]  /*27b0*/  FSEL R29, R11, R10, P3 ;  /* 0x0000000a0b1d7208 */ /* 0x000fe20001800000 */
[----:B-1----:R-:W-:Y:S01]  /*27c0*/  FMUL R3, R32, UR4 ;  /* 0x0000000420037c20 */ /* 0x002fe20008400000 */
[----:B------:R-:W-:-:S02]  /*27d0*/  FMNMX3 R5, R8, -INF , R6, !PT ;  /* 0xff80000008057876 */ /* 0x000fc40007800006 */
[----:B------:R-:W-:Y:S01]  /*27e0*/  PRMT R2, R12, 0x7770, RZ ;  /* 0x000077700c027816 */ /* 0x000fe200000000ff */
[----:B--2---:R-:W-:Y:S01]  /*27f0*/  FMUL R19, R27, UR4 ;  /* 0x000000041b137c20 */ /* 0x004fe20008400000 */
[----:B------:R-:W-:Y:S02]  /*2800*/  ISETP.NE.AND P2, PT, R7, RZ, PT ;  /* 0x000000ff0700720c */ /* 0x000fe40003f45270 */
[----:B------:R-:W-:Y:S02]  /*2810*/  PRMT R17, R17, 0x7770, RZ ;  /* 0x0000777011117816 */ /* 0x000fe400000000ff */
[----:B------:R-:W-:Y:S02]  /*2820*/  FSEL R27, R3, R10, P1 ;  /* 0x0000000a031b7208 */ /* 0x000fe40000800000 */
[----:B------:R-:W-:Y:S02]  /*2830*/  FMNMX3 R5, R5, R29, R4, !PT ;  /* 0x0000001d05057276 */ /* 0x000fe40007800004 */
[----:B------:R-:W-:Y:S01]  /*2840*/  ISETP.NE.AND P1, PT, R2, RZ, PT ;  /* 0x000000ff0200720c */ /* 0x000fe20003f25270 */
[----:B------:R-:W-:Y:S01]  /*2850*/  FMUL R7, R36, UR4 ;  /* 0x0000000424077c20 */ /* 0x000fe20008400000 */
[----:B------:R-:W-:-:S02]  /*2860*/  ISETP.NE.AND P4, PT, R17, RZ, PT ;  /* 0x000000ff1100720c */ /* 0x000fc40003f85270 */
[----:B------:R-:W-:Y:S02]  /*2870*/  PRMT R31, R31, 0x7770, RZ ;  /* 0x000077701f1f7816 */ /* 0x000fe400000000ff */
[-C--:B------:R-:W-:Y:S02]  /*2880*/  FSEL R19, R19, R10.reuse, P2 ;  /* 0x0000000a13137208 */ /* 0x080fe40001000000 */
[----:B------:R-:W-:Y:S01]  /*2890*/  FMNMX3 R5, R5, R27, R16, !PT ;  /* 0x0000001b05057276 */ /* 0x000fe20007800010 */
[----:B------:R-:W-:Y:S01]  /*28a0*/  FMUL R3, R28, UR4 ;  /* 0x000000041c037c20 */ /* 0x000fe20008400000 */
[----:B------:R-:W-:Y:S02]  /*28b0*/  ISETP.NE.AND P3, PT, R31, RZ, PT ;  /* 0x000000ff1f00720c */ /* 0x000fe40003f65270 */
[----:B------:R-:W-:Y:S02]  /*28c0*/  FSEL R7, R7, R10, P4 ;  /* 0x0000000a07077208 */ /* 0x000fe40002000000 */
[----:B------:R-:W-:Y:S01]  /*28d0*/  FMNMX3 R2, R5, R19, R18, !PT ;  /* 0x0000001305027276 */ /* 0x000fe20007800012 */
[----:B------:R-:W-:-:S02]  /*28e0*/  IMAD.U32 R17, RZ, RZ, UR5 ;  /* 0x00000005ff117e24 */ /* 0x000fc4000f8e00ff */
[----:B------:R-:W-:Y:S01]  /*28f0*/  @P0 FMUL R17, R35, UR4 ;  /* 0x0000000423110c20 */ /* 0x000fe20008400000 */
[----:B------:R-:W-:Y:S02]  /*2900*/  FSEL R28, R3, R10, P3 ;  /* 0x0000000a031c7208 */ /* 0x000fe40001800000 */
[----:B------:R-:W-:Y:S02]  /*2910*/  FMNMX3 R2, R2, R7, R22, !PT ;  /* 0x0000000702027276 */ /* 0x000fe40007800016 */
[----:B------:R-:W-:Y:S02]  /*2920*/  MOV R5, UR5 ;  /* 0x0000000500057c02 */ /* 0x000fe40008000f00 */
[----:B------:R-:W-:Y:S01]  /*2930*/  FMNMX3 R2, R2, R28, R17, !PT ;  /* 0x0000001c02027276 */ /* 0x000fe20007800011 */
[----:B----4-:R-:W-:Y:S01]  /*2940*/  @P1 FMUL R10, R9, UR4 ;  /* 0x00000004090a1c20 */ /* 0x010fe20008400000 */
        /* <DEDUP_REMOVED lines=21> */
[----:B------:R-:W-:Y:S01]  /*2aa0*/  FADD R12, -R15, R16 ;  /* 0x000000100f0c7221 */ /* 0x000fe20000000100 */
[-C--:B------:R-:W-:Y:S01]  /*2ab0*/  FFMA.SAT R6, R8, R11.reuse, 0.5 ;  /* 0x3f00000008067423 */ /* 0x080fe2000000200b */
[----:B------:R-:W-:Y:S01]  /*2ac0*/  FFMA.SAT R16, R38, R11, 0.5 ;  /* 0x3f00000026107423 */ /* 0x000fe2000000200b */
[-C--:B------:R-:W-:Y:S01]  /*2ad0*/  FFMA.RM R13, R4, R9.reuse, 12582913 ;  /* 0x4b400001040d7423 */ /* 0x080fe20000004009 */
[--C-:B------:R-:W-:Y:S01]  /*2ae0*/  FADD R2, R27, -R15.reuse ;  /* 0x8000000f1b027221 */ /* 0x100fe20000000000 */
[-C--:B------:R-:W-:Y:S01]  /*2af0*/  FFMA.RM R6, R6, R9.reuse, 12582913 ;  /* 0x4b40000106067423 */ /* 0x080fe20000004009 */
[----:B------:R-:W-:Y:S01]  /*2b00*/  FFMA.RM R16, R16, R9, 12582913 ;  /* 0x4b40000110107423 */ /* 0x000fe20000004009 */
[----:B------:R-:W-:Y:S01]  /*2b10*/  FADD R3, R13, -12583039 ;  /* 0xcb40007f0d037421 */ /* 0x000fe20000000000 */
[----:B------:R-:W-:Y:S01]  /*2b20*/  FADD R0, -R15, R18 ;  /* 0x000000120f007221 */ /* 0x000fe20000000100 */
[----:B------:R-:W-:Y:S01]  /*2b30*/  FADD R34, R7, -R15 ;  /* 0x8000000f07227221 */ /* 0x000fe20000000000 */
[C---:B------:R-:W-:Y:S01]  /*2b40*/  FADD R18, -R15.reuse, R17 ;  /* 0x000000110f127221 */ /* 0x040fe20000000100 */
[----:B------:R-:W-:Y:S01]  /*2b50*/  FFMA R3, R40, 1.4426950216293334961, -R3 ;  /* 0x3fb8aa3b28037823 */ /* 0x000fe20000000803 */
[----:B------:R-:W-:Y:S01]  /*2b60*/  FADD R7, R6, -12583039 ;  /* 0xcb40007f06077421 */ /* 0x000fe20000000000 */
[----:B------:R-:W-:Y:S01]  /*2b70*/  FADD R30, R28, -R15 ;  /* 0x8000000f1c1e7221 */ /* 0x000fe20000000000 */
[-C--:B------:R-:W-:Y:S01]  /*2b80*/  FFMA.SAT R4, R36, R11.reuse, 0.5 ;  /* 0x3f00000024047423 */ /* 0x080fe2000000200b */
[----:B------:R-:W-:Y:S01]  /*2b90*/  FFMA R17, R40, 1.925963033500011079e-08, R3 ;  /* 0x32a5706028117823 */ /* 0x000fe20000000003 */
[----:B------:R-:W-:Y:S01]  /*2ba0*/  FADD R3, R16, -12583039 ;  /* 0xcb40007f10037421 */ /* 0x000fe20000000000 */
[----:B------:R-:W-:Y:S01]  /*2bb0*/  FFMA.SAT R28, R2, R11, 0.5 ;  /* 0x3f000000021c7423 */ /* 0x000fe2000000200b */
[----:B------:R-:W-:Y:S01]  /*2bc0*/  FADD R14, -R15, R5 ;  /* 0x000000050f0e7221 */ /* 0x000fe20000000100 */
[----:B------:R-:W-:Y:S01]  /*2bd0*/  FFMA R27, R8, 1.4426950216293334961, -R7 ;  /* 0x3fb8aa3b081b7823 */ /* 0x000fe20000000807 */
[----:B------:R-:W-:Y:S01]  /*2be0*/  FFMA R5, R38, 1.4426950216293334961, -R3 ;  /* 0x3fb8aa3b26057823 */ /* 0x000fe20000000803 */
[-C--:B------:R-:W-:Y:S01]  /*2bf0*/  FFMA.RM R7, R4, R9.reuse, 12582913 ;  /* 0x4b40000104077423 */ /* 0x080fe20000004009 */
[----:B------:R-:W-:Y:S01]  /*2c00*/  FFMA.RM R3, R28, R9, 12582913 ;  /* 0x4b4000011c037423 */ /* 0x000fe20000004009 */
[--C-:B------:R-:W-:Y:S01]  /*2c10*/  FADD R10, R10, -R15.reuse ;  /* 0x8000000f0a0a7221 */ /* 0x100fe20000000000 */
[----:B------:R-:W-:Y:S01]  /*2c20*/  FADD R32, R19, -R15 ;  /* 0x8000000f13207221 */ /* 0x000fe20000000000 */
[----:B------:R-:W-:Y:S01]  /*2c30*/  FADD R22, -R15, R22 ;  /* 0x000000160f167221 */ /* 0x000fe20000000100 */
[----:B------:R-:W-:Y:S01]  /*2c40*/  FADD R15, R7, -12583039 ;  /* 0xcb40007f070f7421 */ /* 0x000fe20000000000 */
[----:B------:R-:W-:Y:S01]  /*2c50*/  FADD R19, R3, -12583039 ;  /* 0xcb40007f03137421 */ /* 0x000fe20000000000 */
[----:B------:R-:W-:Y:S01]  /*2c60*/  FFMA.SAT R4, R12, R11, 0.5 ;  /* 0x3f0000000c047423 */ /* 0x000fe2000000200b */
[----:B------:R-:W-:Y:S01]  /*2c70*/  FFMA R27, R8, 1.925963033500011079e-08, R27 ;  /* 0x32a57060081b7823 */ /* 0x000fe2000000001b */
[----:B------:R-:W-:Y:S01]  /*2c80*/  FFMA R15, R36, 1.4426950216293334961, -R15 ;  /* 0x3fb8aa3b240f7823 */ /* 0x000fe2000000080f */
[----:B------:R-:W-:Y:S01]  /*2c90*/  FFMA R19, R2, 1.4426950216293334961, -R19 ;  /* 0x3fb8aa3b02137823 */ /* 0x000fe20000000813 */
[----:B------:R-:W-:Y:S01]  /*2ca0*/  FFMA.RM R4, R4, R9, 12582913 ;  /* 0x4b40000104047423 */ /* 0x000fe20000004009 */
[-C--:B------:R-:W-:Y:S01]  /*2cb0*/  FFMA.SAT R8, R32, R11.reuse, 0.5 ;  /* 0x3f00000020087423 */ /* 0x080fe2000000200b */
[----:B------:R-:W-:Y:S01]  /*2cc0*/  FFMA R37, R36, 1.925963033500011079e-08, R15 ;  /* 0x32a5706024257823 */ /* 0x000fe2000000000f */
[----:B------:R-:W-:Y:S01]  /*2cd0*/  FFMA R36, R2, 1.925963033500011079e-08, R19 ;  /* 0x32a5706002247823 */ /* 0x000fe20000000013 */
[----:B------:R-:W-:Y:S01]  /*2ce0*/  FADD R15, R4, -12583039 ;  /* 0xcb40007f040f7421 */ /* 0x000fe20000000000 */
[----:B------:R-:W-:Y:S01]  /*2cf0*/  FFMA.SAT R2, R0, R11, 0.5 ;  /* 0x3f00000000027423 */ /* 0x000fe2000000200b */
[-C--:B------:R-:W-:Y:S01]  /*2d00*/  FFMA.RM R8, R8, R9.reuse, 12582913 ;  /* 0x4b40000108087423 */ /* 0x080fe20000004009 */
[----:B------:R-:W-:Y:S01]  /*2d10*/  MUFU.EX2 R17, R17 ;  /* 0x0000001100117308 */ /* 0x000fe20000000800 */
[----:B------:R-:W-:Y:S01]  /*2d20*/  FFMA R15, R12, 1.4426950216293334961, -R15 ;  /* 0x3fb8aa3b0c0f7823 */ /* 0x000fe2000000080f */
[----:B------:R-:W-:Y:S01]  /*2d30*/  FFMA.RM R2, R2, R9, 12582913 ;  /* 0x4b40000102027423 */ /* 0x000fe20000004009 */
[----:B------:R-:W-:Y:S01]  /*2d40*/  FADD R19, R8, -12583039 ;  /* 0xcb40007f08137421 */ /* 0x000fe20000000000 */
[----:B------:R-:W-:Y:S01]  /*2d50*/  FFMA R5, R38, 1.925963033500011079e-08, R5 ;  /* 0x32a5706026057823 */ /* 0x000fe20000000005 */
[----:B------:R-:W-:Y:S01]  /*2d60*/  FFMA R35, R12, 1.925963033500011079e-08, R15 ;  /* 0x32a570600c237823 */ /* 0x000fe2000000000f */
[----:B------:R-:W-:Y:S01]  /*2d70*/  FADD R15, R2, -12583039 ;  /* 0xcb40007f020f7421 */ /* 0x000fe20000000000 */
[----:B------:R-:W-:Y:S01]  /*2d80*/  FFMA.SAT R12, R34, R11, 0.5 ;  /* 0x3f000000220c7423 */ /* 0x000fe2000000200b */
[----:B------:R-:W-:Y:S01]  /*2d90*/  FFMA R19, R32, 1.4426950216293334961, -R19 ;  /* 0x3fb8aa3b20137823 */ /* 0x000fe20000000813 */
[----:B------:R-:W0:Y:S01]  /*2da0*/  MUFU.EX2 R27, R27 ;  /* 0x0000001b001b7308 */ /* 0x000e220000000800 */
[----:B------:R-:W-:Y:S01]  /*2db0*/  FFMA R31, R0, 1.4426950216293334961, -R15 ;  /* 0x3fb8aa3b001f7823 */ /* 0x000fe2000000080f */
[----:B------:R-:W-:Y:S01]  /*2dc0*/  FFMA.RM R15, R12, R9, 12582913 ;  /* 0x4b4000010c0f7423 */ /* 0x000fe20000004009 */
[----:B------:R-:W-:Y:S01]  /*2dd0*/  FFMA R33, R32, 1.925963033500011079e-08, R19 ;  /* 0x32a5706020217823 */ /* 0x000fe20000000013 */
[-C--:B------:R-:W-:Y:S01]  /*2de0*/  FFMA.SAT R12, R30, R11.reuse, 0.5 ;  /* 0x3f0000001e0c7423 */ /* 0x080fe2000000200b */
[----:B------:R-:W-:Y:S01]  /*2df0*/  FFMA R31, R0, 1.925963033500011079e-08, R31 ;  /* 0x32a57060001f7823 */ /* 0x000fe2000000001f */
[----:B------:R-:W-:Y:S01]  /*2e00*/  FADD R19, R15, -12583039 ;  /* 0xcb40007f0f137421 */ /* 0x000fe20000000000 */
[----:B------:R-:W-:Y:S01]  /*2e10*/  FFMA.SAT R0, R22, R11, 0.5 ;  /* 0x3f00000016007423 */ /* 0x000fe2000000200b */
[----:B------:R-:W-:Y:S01]  /*2e20*/  FFMA.RM R12, R12, R9, 12582913 ;  /* 0x4b4000010c0c7423 */ /* 0x000fe20000004009 */
[----:B------:R-:W-:-:S02]  /*2e30*/  IMAD.SHL.U32 R32, R13, 0x800000, RZ ;  /* 0x008000000d207824 */ /* 0x000fc400078e00ff */
[----:B------:R-:W-:Y:S01]  /*2e40*/  FFMA R19, R34, 1.4426950216293334961, -R19 ;  /* 0x3fb8aa3b22137823 */ /* 0x000fe20000000813 */
[----:B------:R-:W-:Y:S01]  /*2e50*/  FFMA.RM R0, R0, R9, 12582913 ;  /* 0x4b40000100007423 */ /* 0x000fe20000004009 */
[----:B------:R-:W1:Y:S01]  /*2e60*/  MUFU.EX2 R5, R5 ;  /* 0x0000000500057308 */ /* 0x000e620000000800 */
[-C--:B------:R-:W-:Y:S01]  /*2e70*/  FFMA.SAT R38, R10, R11.reuse, 0.5 ;  /* 0x3f0000000a267423 */ /* 0x080fe2000000200b */
[----:B------:R-:W-:Y:S01]  /*2e80*/  FFMA R34, R34, 1.925963033500011079e-08, R19 ;  /* 0x32a5706022227823 */ /* 0x000fe20000000013 */
[----:B------:R-:W-:Y:S01]  /*2e90*/  FADD R19, R0, -12583039 ;  /* 0xcb40007f00137421 */ /* 0x000fe20000000000 */
[----:B------:R-:W-:Y:S01]  /*2ea0*/  FFMA.SAT R40, R14, R11, 0.5 ;  /* 0x3f0000000e287423 */ /* 0x000fe2000000200b */
[----:B------:R-:W-:Y:S01]  /*2eb0*/  SHF.L.U32 R16, R16, 0x17, RZ ;  /* 0x0000001710107819 */ /* 0x000fe200000006ff */
[----:B------:R-:W-:Y:S02]  /*2ec0*/  IMAD.SHL.U32 R6, R6, 0x800000, RZ ;  /* 0x0080000006067824 */ /* 0x000fe400078e00ff */
[----:B------:R-:W-:Y:S01]  /*2ed0*/  FFMA R19, R22, 1.4426950216293334961, -R19 ;  /* 0x3fb8aa3b16137823 */ /* 0x000fe20000000813 */
[----:B------:R-:W-:Y:S01]  /*2ee0*/  MUFU.EX2 R33, R33 ;  /* 0x0000002100217308 */ /* 0x000fe20000000800 */
[----:B------:R-:W-:Y:S01]  /*2ef0*/  SHF.L.U32 R7, R7, 0x17, RZ ;  /* 0x0000001707077819 */ /* 0x000fe200000006ff */
[----:B0-----:R-:W-:Y:S01]  /*2f00*/  FMUL R6, R6, R27 ;  /* 0x0000001b06067220 */ /* 0x001fe20000400000 */
[----:B------:R-:W-:Y:S01]  /*2f10*/  FFMA R28, R22, 1.925963033500011079e-08, R19 ;  /* 0x32a57060161c7823 */ /* 0x000fe20000000013 */
[----:B------:R-:W-:Y:S01]  /*2f20*/  FADD R19, R12, -12583039 ;  /* 0xcb40007f0c137421 */ /* 0x000fe20000000000 */
[----:B------:R-:W-:Y:S01]  /*2f30*/  SHF.L.U32 R27, R4, 0x17, RZ ;  /* 0x00000017041b7819 */ /* 0x000fe200000006ff */
[----:B------:R-:W-:Y:S01]  /*2f40*/  IMAD.SHL.U32 R3, R3, 0x800000, RZ ;  /* 0x0080000003037824 */ /* 0x000fe200078e00ff */
[----:B------:R-:W-:Y:S01]  /*2f50*/  SHF.L.U32 R2, R2, 0x17, RZ ;  /* 0x0000001702027819 */ /* 0x000fe200000006ff */
[----:B------:R-:W-:Y:S01]  /*2f60*/  FFMA R19, R30, 1.4426950216293334961, -R19 ;  /* 0x3fb8aa3b1e137823 */ /* 0x000fe20000000813 */
[----:B------:R-:W0:Y:S01]  /*2f70*/  MUFU.EX2 R22, R37 ;  /* 0x0000002500167308 */ /* 0x000e220000000800 */
[----:B-1----:R-:W-:-:S02]  /*2f80*/  FMUL R5, R16, R5 ;  /* 0x0000000510057220 */ /* 0x002fc40000400000 */
[----:B------:R-:W-:Y:S01]  /*2f90*/  FFMA R29, R30, 1.925963033500011079e-08, R19 ;  /* 0x32a570601e1d7823 */ /* 0x000fe20000000013 */
[----:B------:R-:W-:Y:S01]  /*2fa0*/  FFMA.SAT R30, R18, R11, 0.5 ;  /* 0x3f000000121e7423 */ /* 0x000fe2000000200b */
[----:B------:R-:W-:Y:S01]  /*2fb0*/  FMUL R19, R32, R17 ;  /* 0x0000001120137220 */ /* 0x000fe20000400000 */
[-C--:B------:R-:W-:Y:S02]  /*2fc0*/  FFMA.RM R11, R38, R9.reuse, 12582913 ;  /* 0x4b400001260b7423 */ /* 0x080fe40000004009 */
[----:B------:R-:W-:Y:S01]  /*2fd0*/  FFMA.RM R13, R30, R9, 12582913 ;  /* 0x4b4000011e0d7423 */ /* 0x000fe20000004009 */
[----:B------:R-:W1:Y:S01]  /*2fe0*/  MUFU.EX2 R32, R36 ;  /* 0x0000002400207308 */ /* 0x000e620000000800 */
[----:B------:R-:W-:Y:S02]  /*2ff0*/  FADD R16, RZ, R19 ;  /* 0x00000013ff107221 */ /* 0x000fe40000000000 */
[----:B------:R-:W-:-:S04]  /*3000*/  FADD R17, R13, -12583039 ;  /* 0xcb40007f0d117421 */ /* 0x000fc80000000000 */
[C---:B------:R-:W-:Y:S01]  /*3010*/  FFMA R17, R18.reuse, 1.4426950216293334961, -R17 ;  /* 0x3fb8aa3b12117823 */ /* 0x040fe20000000811 */
[----:B------:R-:W2:Y:S01]  /*3020*/  MUFU.EX2 R30, R35 ;  /* 0x00000023001e7308 */ /* 0x000ea20000000800 */
[----:B0-----:R-:W-:Y:S02]  /*3030*/  FMUL R7, R7, R22 ;  /* 0x0000001607077220 */ /* 0x001fe40000400000 */
[----:B------:R-:W-:Y:S01]  /*3040*/  FFMA R18, R18, 1.925963033500011079e-08, R17 ;  /* 0x32a5706012127823 */ /* 0x000fe20000000011 */
[----:B------:R-:W-:Y:S01]  /*3050*/  FFMA.RM R17, R40, R9, 12582913 ;  /* 0x4b40000128117423 */ /* 0x000fe20000004009 */
[----:B------:R-:W-:-:S03]  /*3060*/  FADD R9, R11, -12583039 ;  /* 0xcb40007f0b097421 */ /* 0x000fc60000000000 */
[----:B------:R-:W0:Y:S01]  /*3070*/  MUFU.EX2 R31, R31 ;  /* 0x0000001f001f7308 */ /* 0x000e220000000800 */
[----:B------:R-:W-:-:S04]  /*3080*/  FFMA R9, R10, 1.4426950216293334961, -R9 ;  /* 0x3fb8aa3b0a097823 */ /* 0x000fc80000000809 */
[----:B------:R-:W-:Y:S01]  /*3090*/  FFMA R10, R10, 1.925963033500011079e-08, R9 ;  /* 0x32a570600a0a7823 */ /* 0x000fe20000000009 */
[----:B------:R-:W-:Y:S01]  /*30a0*/  FADD R9, R16, R5 ;  /* 0x0000000510097221 */ /* 0x000fe20000000000 */
[----:B------:R-:W-:Y:S01]  /*30b0*/  IMAD.SHL.U32 R16, R8, 0x800000, RZ ;  /* 0x0080000008107824 */ /* 0x000fe200078e00ff */
[----:B------:R-:W3:Y:S01]  /*30c0*/  MUFU.EX2 R34, R34 ;  /* 0x0000002200227308 */ /* 0x000ee20000000800 */
[----:B-1----:R-:W-:Y:S01]  /*30d0*/  FMUL R8, R3, R32 ;  /* 0x0000002003087220 */ /* 0x002fe20000400000 */
[----:B------:R-:W-:Y:S01]  /*30e0*/  FADD R4, R9, R6 ;  /* 0x0000000609047221 */ /* 0x000fe20000000000 */
[----:B------:R-:W-:Y:S01]  /*30f0*/  FMUL R3, R16, R33 ;  /* 0x0000002110037220 */ /* 0x000fe20000400000 */
[----:B------:R-:W-:Y:S02]  /*3100*/  FADD R33, R17, -12583039 ;  /* 0xcb40007f11217421 */ /* 0x000fe40000000000 */
[----:B------:R-:W-:Y:S01]  /*3110*/  FADD R9, R4, R7 ;  /* 0x0000000704097221 */ /* 0x000fe20000000000 */
[----:B--2---:R-:W-:Y:S01]  /*3120*/  FMUL R4, R27, R30 ;  /* 0x0000001e1b047220 */ /* 0x004fe20000400000 */
[----:B------:R-:W1:Y:S01]  /*3130*/  MUFU.EX2 R28, R28 ;  /* 0x0000001c001c7308 */ /* 0x000e620000000800 */
[----:B------:R-:W-:Y:S01]  /*3140*/  FFMA R33, R14, 1.4426950216293334961, -R33 ;  /* 0x3fb8aa3b0e217823 */ /* 0x000fe20000000821 */
[----:B------:R-:W-:Y:S01]  /*3150*/  FADD R9, R9, R8 ;  /* 0x0000000809097221 */ /* 0x000fe20000000000 */
[----:B------:R-:W-:-:S02]  /*3160*/  IMAD.SHL.U32 R27, R15, 0x800000, RZ ;  /* 0x008000000f1b7824 */ /* 0x000fc400078e00ff */
[----:B0-----:R-:W-:Y:S01]  /*3170*/  FMUL R2, R2, R31 ;  /* 0x0000001f02027220 */ /* 0x001fe20000400000 */
[----:B------:R-:W-:Y:S01]  /*3180*/  FFMA R33, R14, 1.925963033500011079e-08, R33 ;  /* 0x32a570600e217823 */ /* 0x000fe20000000021 */
[----:B------:R-:W-:Y:S01]  /*3190*/  FADD R16, R9, R4 ;  /* 0x0000000409107221 */ /* 0x000fe20000000000 */
[----:B------:R-:W-:Y:S01]  /*31a0*/  SHF.L.U32 R31, R0, 0x17, RZ ;  /* 0x00000017001f7819 */ /* 0x000fe200000006ff */
[----:B------:R-:W0:Y:S01]  /*31b0*/  MUFU.EX2 R29, R29 ;  /* 0x0000001d001d7308 */ /* 0x000e220000000800 */
[----:B---3--:R-:W-:Y:S01]  /*31c0*/  FMUL R0, R27, R34 ;  /* 0x000000221b007220 */ /* 0x008fe20000400000 */
[----:B------:R-:W-:Y:S01]  /*31d0*/  FADD R9, R16, R3 ;  /* 0x0000000310097221 */ /* 0x000fe20000000000 */
[----:B------:R-:W-:-:S03]  /*31e0*/  IMAD.SHL.U32 R14, R12, 0x800000, RZ ;  /* 0x008000000c0e7824 */ /* 0x000fc600078e00ff */
[----:B------:R-:W-:Y:S02]  /*31f0*/  FADD R27, R9, R2 ;  /* 0x00000002091b7221 */ /* 0x000fe40000000000 */
[----:B------:R-:W2:Y:S01]  /*3200*/  MUFU.EX2 R18, R18 ;  /* 0x0000001200127308 */ /* 0x000ea20000000800 */
[----:B-1----:R-:W-:Y:S01]  /*3210*/  FMUL R9, R31, R28 ;  /* 0x0000001c1f097220 */ /* 0x002fe20000400000 */
[----:B------:R-:W-:Y:S01]  /*3220*/  FADD R12, R27, R0 ;  /* 0x000000001b0c7221 */ /* 0x000fe20000000000 */
[----:B------:R-:W-:-:S03]  /*3230*/  SHF.L.U32 R27, R13, 0x17, RZ ;  /* 0x000000170d1b7819 */ /* 0x000fc600000006ff */
[----:B------:R-:W-:Y:S01]  /*3240*/  FADD R13, R12, R9 ;  /* 0x000000090c0d7221 */ /* 0x000fe20000000000 */
[----:B------:R-:W-:Y:S01]  /*3250*/  IMAD.SHL.U32 R12, R11, 0x800000, RZ ;  /* 0x008000000b0c7824 */ /* 0x000fe200078e00ff */
[----:B------:R0:W1:Y:S08]  /*3260*/  MUFU.EX2 R15, R10 ;  /* 0x0000000a000f7308 */ /* 0x0000700000000800 */
[----:B------:R-:W3:Y:S01]  /*3270*/  MUFU.EX2 R33, R33 ;  /* 0x0000002100217308 */ /* 0x000ee20000000800 */
[----:B0-----:R-:W-:Y:S01]  /*3280*/  FMUL R10, R14, R29 ;  /* 0x0000001d0e0a7220 */ /* 0x001fe20000400000 */
[----:B--2---:R-:W-:Y:S01]  /*3290*/  FMUL R16, R27, R18 ;  /* 0x000000121b107220 */ /* 0x004fe20000400000 */
[----:B------:R-:W-:-:S02]  /*32a0*/  SHF.L.U32 R18, R17, 0x17, RZ ;  /* 0x0000001711127819 */ /* 0x000fc400000006ff */
[----:B------:R-:W-:Y:S01]  /*32b0*/  FADD R13, R13, R10 ;  /* 0x0000000a0d0d7221 */ /* 0x000fe20000000000 */
[----:B-1----:R-:W-:-:S03]  /*32c0*/  FMUL R17, R12, R15 ;  /* 0x0000000f0c117220 */ /* 0x002fc60000400000 */
        /* <DEDUP_REMOVED lines=13> */
.L_x_8153:
        /* <DEDUP_REMOVED lines=12> */
[----:B0-----:R-:W-:Y:S05]  /*3460*/  CALL.REL.NOINC `($__internal_118_$__cuda_sm3x_div_rn_noftz_f32_slowpath) ;  /* 0x0000001c00b87944 */ /* 0x001fea0003c00000 */
[----:B------:R-:W-:-:S07]  /*3470*/  MOV R12, R11 ;  /* 0x0000000b000c7202 */ /* 0x000fce0000000f00 */
.L_x_8114:
[----:B------:R-:W-:Y:S05]  /*3480*/  BSYNC.RECONVERGENT B3 ;  /* 0x0000000000037941 */ /* 0x000fea0003800200 */
.L_x_8113:
        /* <DEDUP_REMOVED lines=12> */
[----:B0-----:R-:W-:Y:S05]  /*3550*/  CALL.REL.NOINC `($__internal_118_$__cuda_sm3x_div_rn_noftz_f32_slowpath) ;  /* 0x0000001c007c7944 */ /* 0x001fea0003c00000 */
[----:B------:R-:W-:-:S07]  /*3560*/  IMAD.MOV.U32 R13, RZ, RZ, R11 ;  /* 0x000000ffff0d7224 */ /* 0x000fce00078e000b */
.L_x_8116:
[----:B------:R-:W-:Y:S05]  /*3570*/  BSYNC.RECONVERGENT B3 ;  /* 0x0000000000037941 */ /* 0x000fea0003800200 */
.L_x_8115:
        /* <DEDUP_REMOVED lines=12> */
[----:B0-----:R-:W-:Y:S05]  /*3640*/  CALL.REL.NOINC `($__internal_118_$__cuda_sm3x_div_rn_noftz_f32_slowpath) ;  /* 0x0000001c00407944 */ /* 0x001fea0003c00000 */
[----:B------:R-:W-:-:S07]  /*3650*/  MOV R28, R11 ;  /* 0x0000000b001c7202 */ /* 0x000fce0000000f00 */
.L_x_8118:
[----:B------:R-:W-:Y:S05]  /*3660*/  BSYNC.RECONVERGENT B3 ;  /* 0x0000000000037941 */ /* 0x000fea0003800200 */
.L_x_8117:
        /* <DEDUP_REMOVED lines=12> */
[----:B------:R-:W-:Y:S05]  /*3730*/  CALL.REL.NOINC `($__internal_118_$__cuda_sm3x_div_rn_noftz_f32_slowpath) ;  /* 0x0000001c00047944 */ /* 0x000fea0003c00000 */
[----:B------:R-:W-:-:S07]  /*3740*/  IMAD.MOV.U32 R29, RZ, RZ, R11 ;  /* 0x000000ffff1d7224 */ /* 0x000fce00078e000b */
.L_x_8120:
[----:B------:R-:W-:Y:S05]  /*3750*/  BSYNC.RECONVERGENT B3 ;  /* 0x0000000000037941 */ /* 0x000fea0003800200 */
.L_x_8119:
        /* <DEDUP_REMOVED lines=12> */
[----:B------:R-:W-:Y:S05]  /*3820*/  CALL.REL.NOINC `($__internal_118_$__cuda_sm3x_div_rn_noftz_f32_slowpath) ;  /* 0x0000001800c87944 */ /* 0x000fea0003c00000 */
[----:B------:R-:W-:-:S07]  /*3830*/  MOV R6, R11 ;  /* 0x0000000b00067202 */ /* 0x000fce0000000f00 */
.L_x_8122:
[----:B------:R-:W-:Y:S05]  /*3840*/  BSYNC.RECONVERGENT B3 ;  /* 0x0000000000037941 */ /* 0x000fea0003800200 */
.L_x_8121:
        /* <DEDUP_REMOVED lines=12> */
[----:B------:R-:W-:Y:S05]  /*3910*/  CALL.REL.NOINC `($__internal_118_$__cuda_sm3x_div_rn_noftz_f32_slowpath) ;  /* 0x00000018008c7944 */ /* 0x000fea0003c00000 */
[----:B------:R-:W-:-:S07]  /*3920*/  IMAD.MOV.U32 R7, RZ, RZ, R11 ;  /* 0x000000ffff077224 */ /* 0x000fce00078e000b */
.L_x_8124:
[----:B------:R-:W-:Y:S05]  /*3930*/  BSYNC.RECONVERGENT B3 ;  /* 0x0000000000037941 */ /* 0x000fea0003800200 */
.L_x_8123:
        /* <DEDUP_REMOVED lines=14> */
.L_x_8126:
[----:B------:R-:W-:Y:S05]  /*3a20*/  BSYNC.RECONVERGENT B3 ;  /* 0x0000000000037941 */ /* 0x000fea0003800200 */
.L_x_8125:
        /* <DEDUP_REMOVED lines=14> */
.L_x_8128:
[----:B------:R-:W-:Y:S05]  /*3b10*/  BSYNC.RECONVERGENT B3 ;  /* 0x0000000000037941 */ /* 0x000fea0003800200 */
.L_x_8127:
        /* <DEDUP_REMOVED lines=14> */
.L_x_8130:
[----:B------:R-:W-:Y:S05]  /*3c00*/  BSYNC.RECONVERGENT B3 ;  /* 0x0000000000037941 */ /* 0x000fea0003800200 */
.L_x_8129:
        /* <DEDUP_REMOVED lines=14> */
.L_x_8132:
[----:B------:R-:W-:Y:S05]  /*3cf0*/  BSYNC.RECONVERGENT B3 ;  /* 0x0000000000037941 */ /* 0x000fea0003800200 */
.L_x_8131:
        /* <DEDUP_REMOVED lines=14> */
.L_x_8134:
[----:B------:R-:W-:Y:S05]  /*3de0*/  BSYNC.RECONVERGENT B3 ;  /* 0x0000000000037941 */ /* 0x000fea0003800200 */
.L_x_8133:
        /* <DEDUP_REMOVED lines=14> */
.L_x_8136:
[----:B------:R-:W-:Y:S05]  /*3ed0*/  BSYNC.RECONVERGENT B3 ;  /* 0x0000000000037941 */ /* 0x000fea0003800200 */
.L_x_8135:
        /* <DEDUP_REMOVED lines=14> */
.L_x_8138:
[----:B------:R-:W-:Y:S05]  /*3fc0*/  BSYNC.RECONVERGENT B3 ;  /* 0x0000000000037941 */ /* 0x000fea0003800200 */
.L_x_8137:
        /* <DEDUP_REMOVED lines=13> */
.L_x_8140:
[----:B------:R-:W-:Y:S05]  /*40a0*/  BSYNC.RECONVERGENT B3 ;  /* 0x0000000000037941 */ /* 0x000fea0003800200 */
.L_x_8139:
        /* <DEDUP_REMOVED lines=14> */
[----:B------:R-:W-:Y:S02]  /*4190*/  IADD3.X R17, PT, PT, RZ, R15, RZ, P0, !PT ;  /* 0x0000000fff117210 */ /* 0x000fe400007fe4ff */
[----:B------:R-:W-:Y:S01]  /*41a0*/  LEA.HI R19, P0, R15, R14, RZ, 0x1 ;  /* 0x0000000e0f137211 */ /* 0x000fe200078108ff */
[----:B------:R-:W-:Y:S01]  /*41b0*/  IMAD.X R35, RZ, RZ, R15, P2 ;  /* 0x000000ffff237224 */ /* 0x000fe200010e060f */
[----:B------:R-:W-:-:S02]  /*41c0*/  LEA.HI R0, P1, R17, R0, RZ, 0x1 ;  /* 0x0000000011007211 */ /* 0x000fc400078308ff */
[----:B------:R-:W-:Y:S01]  /*41d0*/  IADD3 R32, P3, PT, R14, 0xc0, RZ ;  /* 0x000000c00e207810 */ /* 0x000fe20007f7e0ff */
[----:B------:R-:W-:Y:S01]  /*41e0*/  IMAD.X R18, RZ, RZ, R15, P0 ;  /* 0x000000ffff127224 */ /* 0x000fe200000e060f */
[----:B------:R-:W-:Y:S01]  /*41f0*/  IADD3.X R17, PT, PT, RZ, R17, RZ, P1, !PT ;  /* 0x00000011ff117210 */ /* 0x000fe20000ffe4ff */
[C---:B------:R-:W-:Y:S01]  /*4200*/  IMAD.SHL.U32 R16, R19.reuse, 0x4, RZ ;  /* 0x0000000413107824 */ /* 0x040fe200078e00ff */
[----:B------:R-:W-:Y:S02]  /*4210*/  IADD3.X R33, PT, PT, RZ, R15, RZ, P3, !PT ;  /* 0x0000000fff217210 */ /* 0x000fe40001ffe4ff */
[----:B------:R-:W-:Y:S02]  /*4220*/  SHF.L.U64.HI R19, R19, 0x2, R18 ;  /* 0x0000000213137819 */ /* 0x000fe40000010212 */
[----:B------:R-:W-:Y:S02]  /*4230*/  LOP3.LUT R16, R16, 0xfffffff8, RZ, 0xc0, !PT ;  /* 0xfffffff810107812 */ /* 0x000fe400078ec0ff */
[----:B------:R-:W-:-:S02]  /*4240*/  SHF.L.U32 R18, R0, 0x2, RZ ;  /* 0x0000000200127819 */ /* 0x000fc400000006ff */
[----:B------:R-:W-:Y:S02]  /*4250*/  IADD3 R16, P0, PT, R16, UR52, RZ ;  /* 0x0000003410107c10 */ /* 0x000fe4000ff1e0ff */
[----:B------:R-:W-:Y:S02]  /*4260*/  LOP3.LUT R18, R18, 0xfffffff8, RZ, 0xc0, !PT ;  /* 0xfffffff812127812 */ /* 0x000fe400078ec0ff */
[----:B------:R-:W-:Y:S02]  /*4270*/  SHF.L.U64.HI R0, R0, 0x2, R17 ;  /* 0x0000000200007819 */ /* 0x000fe40000010211 */
[----:B------:R-:W-:Y:S02]  /*4280*/  IADD3.X R17, PT, PT, R19, UR53, RZ, P0, !PT ;  /* 0x0000003513117c10 */ /* 0x000fe400087fe4ff */
[----:B------:R-:W-:Y:S02]  /*4290*/  IADD3 R18, P1, PT, R18, UR52, RZ ;  /* 0x0000003412127c10 */ /* 0x000fe4000ff3e0ff */
[----:B------:R-:W-:Y:S01]  /*42a0*/  IADD3 R22, P0, PT, R14, 0x100, RZ ;  /* 0x000001000e167810 */ /* 0x000fe20007f1e0ff */
[----:B------:R0:W-:Y:S01]  /*42b0*/  STG.E.64 desc[UR4][R16.64], R12 ;  /* 0x0000000c10007986 */ /* 0x0001e2000c101b04 */
[----:B------:R-:W-:-:S02]  /*42c0*/  IADD3.X R19, PT, PT, R0, UR53, RZ, P1, !PT ;  /* 0x0000003500137c10 */ /* 0x000fc40008ffe4ff */
[C---:B------:R-:W-:Y:S01]  /*42d0*/  IADD3 R0, P1, PT, R14.reuse, 0x140, RZ ;  /* 0x000001400e007810 */ /* 0x040fe20007f3e0ff */
[--C-:B------:R-:W-:Y:S01]  /*42e0*/  IMAD.X R31, RZ, RZ, R15.reuse, P0 ;  /* 0x000000ffff1f7224 */ /* 0x100fe200000e060f */
[----:B------:R-:W-:Y:S01]  /*42f0*/  IADD3 R30, P4, PT, R14, 0x180, RZ ;  /* 0x000001800e1e7810 */ /* 0x000fe20007f9e0ff */
[----:B------:R1:W-:Y:S01]  /*4300*/  STG.E.64 desc[UR6][R18.64], R28 ;  /* 0x0000001c12007986 */ /* 0x0003e2000c101b06 */
[----:B------:R-:W-:Y:S02]  /*4310*/  IADD3.X R27, PT, PT, RZ, R15, RZ, P1, !PT ;  /* 0x0000000fff1b7210 */ /* 0x000fe40000ffe4ff */
[----:B------:R-:W-:Y:S01]  /*4320*/  LEA.HI R14, P1, R33, R32, RZ, 0x1 ;  /* 0x00000020210e7211 */ /* 0x000fe200078308ff */
[----:B------:R-:W-:Y:S01]  /*4330*/  IMAD.X R15, RZ, RZ, R15, P4 ;  /* 0x000000ffff0f7224 */ /* 0x000fe200020e060f */
[----:B------:R-:W-:Y:S02]  /*4340*/  R2UR UR10, R20 ;  /* 0x00000000140a72ca */ /* 0x000fe400000e0000 */
[----:B------:R-:W-:-:S02]  /*4350*/  R2UR UR11, R21 ;  /* 0x00000000150b72ca */ /* 0x000fc400000e0000 */
[----:B0-----:R-:W-:Y:S02]  /*4360*/  LEA.HI R12, P0, R35, R34, RZ, 0x1 ;  /* 0x00000022230c7211 */ /* 0x001fe400078108ff */
[----:B------:R-:W-:Y:S02]  /*4370*/  LEA.HI R30, P3, R15, R30, RZ, 0x1 ;  /* 0x0000001e0f1e7211 */ /* 0x000fe400078708ff */
[----:B------:R-:W-:Y:S01]  /*4380*/  IADD3.X R13, PT, PT, RZ, R35, RZ, P0, !PT ;  /* 0x00000023ff0d7210 */ /* 0x000fe200007fe4ff */
[----:B-1----:R-:W-:Y:S01]  /*4390*/  IMAD.X R19, RZ, RZ, R33, P1 ;  /* 0x000000ffff137224 */ /* 0x002fe200008e0621 */
[----:B------:R-:W-:Y:S02]  /*43a0*/  LEA.HI R18, P2, R31, R22, RZ, 0x1 ;  /* 0x000000161f127211 */ /* 0x000fe400078508ff */
[C---:B------:R-:W-:Y:S02]  /*43b0*/  SHF.L.U64.HI R13, R12.reuse, 0x2, R13 ;  /* 0x000000020c0d7819 */ /* 0x040fe4000001020d */
[----:B------:R-:W-:Y:S01]  /*43c0*/  SHF.L.U32 R12, R12, 0x2, RZ ;  /* 0x000000020c0c7819 */ /* 0x000fe200000006ff */
[----:B------:R-:W-:Y:S01]  /*43d0*/  IMAD.X R17, RZ, RZ, R31, P2 ;  /* 0x000000ffff117224 */ /* 0x000fe200010e061f */
[----:B------:R-:W-:-:S02]  /*43e0*/  LEA.HI R28, P0, R27, R0, RZ, 0x1 ;  /* 0x000000001b1c7211 */ /* 0x000fc400078108ff */
[----:B------:R-:W-:Y:S02]  /*43f0*/  LOP3.LUT R12, R12, 0xfffffff8, RZ, 0xc0, !PT ;  /* 0xfffffff80c0c7812 */ /* 0x000fe400078ec0ff */
[C---:B------:R-:W-:Y:S01]  /*4400*/  SHF.L.U64.HI R16, R18.reuse, 0x2, R17 ;  /* 0x0000000212107819 */ /* 0x040fe20000010211 */
[----:B------:R-:W-:Y:S01]  /*4410*/  IMAD.X R17, RZ, RZ, R15, P3 ;  /* 0x000000ffff117224 */ /* 0x000fe200018e060f */
[----:B------:R-:W-:Y:S02]  /*4420*/  SHF.L.U32 R18, R18, 0x2, RZ ;  /* 0x0000000212127819 */ /* 0x000fe400000006ff */
[----:B------:R-:W-:Y:S01]  /*4430*/  SHF.L.U64.HI R0, R14, 0x2, R19 ;  /* 0x000000020e007819 */ /* 0x000fe20000010213 */
[----:B------:R-:W-:Y:S01]  /*4440*/  IMAD.X R19, RZ, RZ, R27, P0 ;  /* 0x000000ffff137224 */ /* 0x000fe200000e061b */
[----:B------:R-:W-:Y:S02]  /*4450*/  IADD3 R12, P0, PT, R12, UR52, RZ ;  /* 0x000000340c0c7c10 */ /* 0x000fe4000ff1e0ff */
[----:B------:R-:W-:-:S02]  /*4460*/  LOP3.LUT R18, R18, 0xfffffff8, RZ, 0xc0, !PT ;  /* 0xfffffff812127812 */ /* 0x000fc400078ec0ff */
[----:B------:R-:W-:Y:S02]  /*4470*/  IADD3.X R13, PT, PT, R13, UR53, RZ, P0, !PT ;  /* 0x000000350d0d7c10 */ /* 0x000fe400087fe4ff */
[----:B------:R-:W-:Y:S02]  /*4480*/  IADD3 R18, P0, PT, R18, UR52, RZ ;  /* 0x0000003412127c10 */ /* 0x000fe4000ff1e0ff */
[----:B------:R-:W-:Y:S01]  /*4490*/  SHF.L.U64.HI R22, R28, 0x2, R19 ;  /* 0x000000021c167819 */ /* 0x000fe20000010213 */
[----:B------:R0:W-:Y:S01]  /*44a0*/  STG.E.64 desc[UR4][R12.64], R6 ;  /* 0x000000060c007986 */ /* 0x0001e2000c101b04 */
[----:B------:R-:W-:Y:S02]  /*44b0*/  IADD3.X R19, PT, PT, R16, UR53, RZ, P0, !PT ;  /* 0x0000003510137c10 */ /* 0x000fe400087fe4ff */
[----:B------:R-:W-:Y:S02]  /*44c0*/  IADD3 R25, P0, PT, R26, R25, RZ ;  /* 0x000000191a197210 */ /* 0x000fe40007f1e0ff */
[----:B------:R-:W-:-:S02]  /*44d0*/  SHF.L.U32 R14, R14, 0x2, RZ ;  /* 0x000000020e0e7819 */ /* 0x000fc400000006ff */
[C---:B------:R-:W-:Y:S01]  /*44e0*/  SHF.L.U64.HI R17, R30.reuse, 0x2, R17 ;  /* 0x000000021e117819 */ /* 0x040fe20000010211 */
[----:B------:R-:W-:Y:S01]  /*44f0*/  IMAD.SHL.U32 R30, R30, 0x4, RZ ;  /* 0x000000041e1e7824 */ /* 0x000fe200078e00ff */
[----:B------:R-:W-:Y:S02]  /*4500*/  SHF.L.U32 R28, R28, 0x2, RZ ;  /* 0x000000021c1c7819 */ /* 0x000fe400000006ff */
[----:B------:R-:W-:Y:S02]  /*4510*/  LEA.HI.X.SX32 R23, R26, R23, 0x1, P0 ;  /* 0x000000171a177211 */ /* 0x000fe400000f0eff */
[----:B------:R-:W-:Y:S02]  /*4520*/  LOP3.LUT R14, R14, 0xfffffff8, RZ, 0xc0, !PT ;  /* 0xfffffff80e0e7812 */ /* 0x000fe400078ec0ff */
[----:B------:R-:W-:Y:S02]  /*4530*/  ISETP.GE.U32.AND P0, PT, R25, UR50, PT ;  /* 0x0000003219007c0c */ /* 0x000fe4000bf06070 */
[----:B------:R-:W-:-:S02]  /*4540*/  LOP3.LUT R28, R28, 0xfffffff8, RZ, 0xc0, !PT ;  /* 0xfffffff81c1c7812 */ /* 0x000fc400078ec0ff */
[----:B------:R-:W-:Y:S02]  /*4550*/  R2UR UR12, R20 ;  /* 0x00000000140c72ca */ /* 0x000fe400000e0000 */
[----:B------:R-:W-:Y:S02]  /*4560*/  R2UR UR13, R21 ;  /* 0x00000000150d72ca */ /* 0x000fe400000e0000 */
[----:B------:R-:W-:Y:S02]  /*4570*/  LOP3.LUT R30, R30, 0xfffffff8, RZ, 0xc0, !PT ;  /* 0xfffffff81e1e7812 */ /* 0x000fe400078ec0ff */
[----:B------:R-:W-:Y:S02]  /*4580*/  IADD3 R14, P1, PT, R14, UR52, RZ ;  /* 0x000000340e0e7c10 */ /* 0x000fe4000ff3e0ff */
[----:B------:R-:W-:Y:S02]  /*4590*/  ISETP.GE.AND.EX P0, PT, R23, UR51, PT, P0 ;  /* 0x0000003317007c0c */ /* 0x000fe4000bf06300 */
[----:B------:R-:W-:-:S02]  /*45a0*/  IADD3 R28, P2, PT, R28, UR52, RZ ;  /* 0x000000341c1c7c10 */ /* 0x000fc4000ff5e0ff */
        /* <DEDUP_REMOVED lines=10> */
.L_x_8111:
[----:B------:R-:W-:Y:S05]  /*4650*/  EXIT ;  /* 0x000000000000794d */ /* 0x000fea0003800000 */
.L_x_8112:
[----:B------:R-:W-:Y:S01]  /*4660*/  BSSY B1, `(.L_x_8142) ;  /* 0x0000007000017945 */ /* 0x000fe20003800000 */
[----:B------:R-:W-:Y:S01]  /*4670*/  MOV R12, 0x10 ;  /* 0x00000010000c7802 */ /* 0x000fe20000000f00 */
[----:B------:R-:W-:Y:S01]  /*4680*/  IMAD.MOV.U32 R11, RZ, RZ, 0x1f ;  /* 0x0000001fff0b7424 */ /* 0x000fe200078e00ff */
[----:B------:R-:W-:-:S07]  /*4690*/  MOV R15, 0xffffffff ;  /* 0xffffffff000f7802 */ /* 0x000fce0000000f00 */
[----:B------:R-:W-:Y:S05]  /*46a0*/  WARPSYNC.COLLECTIVE R15, `(.L_x_8143) ;  /* 0x000000000f087348 */ /* 0x000fea0003c00000 */
[----:B------:R0:W1:Y:S02]  /*46b0*/  SHFL.BFLY P6, R14, R13, R12, R11 ;  /* 0x0c00000c0d0e7389 */ /* 0x00006400000c000b */
[----:B01----:R-:W-:Y:S05]  /*46c0*/  ENDCOLLECTIVE ;  /* 0x000000000000791b */ /* 0x003fea0003800000 */
.L_x_8143:
[----:B------:R-:W-:Y:S05]  /*46d0*/  BSYNC B1 ;  /* 0x0000000000017941 */ /* 0x000fea0003800000 */
.L_x_8142:
        /* <DEDUP_REMOVED lines=8> */
.L_x_8144:
[----:B------:R-:W-:Y:S01]  /*4760*/  HFMA2 R12, -RZ, RZ, 0, 2.384185791015625e-07 ;  /* 0x00000004ff0c7431 */ /* 0x000fe200000001ff */
[----:B------:R-:W-:-:S05]  /*4770*/  FMNMX R0, R13, R14, !PT ;  /* 0x0000000e0d007209 */ /* 0x000fca0007800000 */
[----:B------:R-:W-:-:S07]  /*4780*/  IMAD.MOV.U32 R13, RZ, RZ, R0 ;  /* 0x000000ffff0d7224 */ /* 0x000fce00078e0000 */
[----:B------:R-:W-:Y:S05]  /*4790*/  WARPSYNC.COLLECTIVE R15, `(.L_x_8145) ;  /* 0x000000000f087348 */ /* 0x000fea0003c00000 */
[----:B------:R0:W1:Y:S02]  /*47a0*/  SHFL.BFLY P6, R14, R13, R12, R11 ;  /* 0x0c00000c0d0e7389 */ /* 0x00006400000c000b */
[----:B01----:R-:W-:Y:S05]  /*47b0*/  ENDCOLLECTIVE ;  /* 0x000000000000791b */ /* 0x003fea0003800000 */
.L_x_8145:
[----:B------:R-:W-:Y:S01]  /*47c0*/  IMAD.MOV.U32 R12, RZ, RZ, 0x2 ;  /* 0x00000002ff0c7424 */ /* 0x000fe200078e00ff */
[----:B------:R-:W-:-:S04]  /*47d0*/  FMNMX R2, R0, R14, !PT ;  /* 0x0000000e00027209 */ /* 0x000fc80007800000 */
[----:B------:R-:W-:-:S07]  /*47e0*/  MOV R13, R2 ;  /* 0x00000002000d7202 */ /* 0x000fce0000000f00 */
[----:B------:R-:W-:Y:S05]  /*47f0*/  WARPSYNC.COLLECTIVE R15, `(.L_x_8146) ;  /* 0x000000000f087348 */ /* 0x000fea0003c00000 */
[----:B------:R0:W1:Y:S02]  /*4800*/  SHFL.BFLY P6, R14, R13, R12, R11 ;  /* 0x0c00000c0d0e7389 */ /* 0x00006400000c000b */
[----:B01----:R-:W-:Y:S05]  /*4810*/  ENDCOLLECTIVE ;  /* 0x000000000000791b */ /* 0x003fea0003800000 */
.L_x_8146:
[----:B------:R-:W-:Y:S01]  /*4820*/  HFMA2 R12, -RZ, RZ, 0, 5.9604644775390625e-08 ;  /* 0x00000001ff0c7431 */ /* 0x000fe200000001ff */
[----:B------:R-:W-:-:S04]  /*4830*/  FMNMX R3, R2, R14, !PT ;  /* 0x0000000e02037209 */ /* 0x000fc80007800000 */
[----:B------:R-:W-:-:S07]  /*4840*/  MOV R13, R3 ;  /* 0x00000003000d7202 */ /* 0x000fce0000000f00 */
[----:B------:R-:W-:Y:S05]  /*4850*/  WARPSYNC.COLLECTIVE R15, `(.L_x_8147) ;  /* 0x000000000f087348 */ /* 0x000fea0003c00000 */
[----:B------:R0:W1:Y:S02]  /*4860*/  SHFL.BFLY P6, R14, R13, R12, R11 ;  /* 0x0c00000c0d0e7389 */ /* 0x00006400000c000b */
[----:B01----:R-:W-:Y:S05]  /*4870*/  ENDCOLLECTIVE ;  /* 0x000000000000791b */ /* 0x003fea0003800000 */
.L_x_8147:
[----:B------:R-:W-:Y:S02]  /*4880*/  MOV R11, 0x437c0000 ;  /* 0x437c0000000b7802 */ /* 0x000fe40000000f00 */
[----:B------:R-:W-:-:S05]  /*4890*/  FMNMX R3, R3, R14, !PT ;  /* 0x0000000e03037209 */ /* 0x000fca0007800000 */
[--C-:B------:R-:W-:Y:S01]  /*48a0*/  FADD R8, R8, -R3.reuse ;  /* 0x8000000308087221 */ /* 0x100fe20000000000 */
[C---:B------:R-:W-:Y:S01]  /*48b0*/  FADD R14, -R3.reuse, R6 ;  /* 0x00000006030e7221 */ /* 0x040fe20000000100 */
[C---:B------:R-:W-:Y:S01]  /*48c0*/  FADD R0, -R3.reuse, R16 ;  /* 0x0000001003007221 */ /* 0x040fe20000000100 */
[----:B------:R-:W-:Y:S01]  /*48d0*/  FADD R30, -R3, R18 ;  /* 0x00000012031e7221 */ /* 0x000fe20000000100 */
[-C--:B------:R-:W-:Y:S01]  /*48e0*/  FFMA.SAT R34, R8, R9.reuse, 0.5 ;  /* 0x3f00000008227423 */ /* 0x080fe20000002009 */
[----:B------:R-:W-:Y:S01]  /*48f0*/  FFMA.SAT R36, R14, R9, 0.5 ;  /* 0x3f0000000e247423 */ /* 0x000fe20000002009 */
[--C-:B------:R-:W-:Y:S01]  /*4900*/  FADD R10, R10, -R3.reuse ;  /* 0x800000030a0a7221 */ /* 0x100fe20000000000 */
[--C-:B------:R-:W-:Y:S01]  /*4910*/  FADD R6, R29, -R3.reuse ;  /* 0x800000031d067221 */ /* 0x100fe20000000000 */
[-C--:B------:R-:W-:Y:S01]  /*4920*/  FFMA.RM R34, R34, R11.reuse, 12582913 ;  /* 0x4b40000122227423 */ /* 0x080fe2000000400b */
[----:B------:R-:W-:Y:S01]  /*4930*/  FADD R4, -R3, R4 ;  /* 0x0000000403047221 */ /* 0x000fe20000000100 */
[--C-:B------:R-:W-:Y:S01]  /*4940*/  FADD R2, R27, -R3.reuse ;  /* 0x800000031b027221 */ /* 0x100fe20000000000 */
[--C-:B------:R-:W-:Y:S01]  /*4950*/  FADD R32, R19, -R3.reuse ;  /* 0x8000000313207221 */ /* 0x100fe20000000000 */
[--C-:B------:R-:W-:Y:S01]  /*4960*/  FADD R18, R7, -R3.reuse ;  /* 0x8000000307127221 */ /* 0x100fe20000000000 */
[C---:B------:R-:W-:Y:S01]  /*4970*/  FADD R22, -R3.reuse, R22 ;  /* 0x0000001603167221 */ /* 0x040fe20000000100 */
[----:B------:R-:W-:Y:S01]  /*4980*/  FADD R28, R28, -R3 ;  /* 0x800000031c1c7221 */ /* 0x000fe20000000000 */
[C---:B------:R-:W-:Y:S01]  /*4990*/  FADD R16, -R3.reuse, R17 ;  /* 0x0000001103107221 */ /* 0x040fe20000000100 */
[----:B------:R-:W-:Y:S01]  /*49a0*/  FADD R12, -R3, R5 ;  /* 0x00000005030c7221 */ /* 0x000fe20000000100 */
[----:B------:R-:W-:Y:S01]  /*49b0*/  FFMA.RM R36, R36, R11, 12582913 ;  /* 0x4b40000124247423 */ /* 0x000fe2000000400b */
[----:B------:R-:W-:Y:S01]  /*49c0*/  FADD R3, R34, -12583039 ;  /* 0xcb40007f22037421 */ /* 0x000fe20000000000 */
[-C--:B------:R-:W-:Y:S01]  /*49d0*/  FFMA.SAT R38, R6, R9.reuse, 0.5 ;  /* 0x3f00000006267423 */ /* 0x080fe20000002009 */
[----:B------:R-:W-:Y:S01]  /*49e0*/  SHF.L.U32 R19, R34, 0x17, RZ ;  /* 0x0000001722137819 */ /* 0x000fe200000006ff */
[----:B------:R-:W-:Y:S01]  /*49f0*/  FADD R5, R36, -12583039 ;  /* 0xcb40007f24057421 */ /* 0x000fe20000000000 */
[----:B------:R-:W-:Y:S01]  /*4a00*/  FFMA R3, R8, 1.4426950216293334961, -R3 ;  /* 0x3fb8aa3b08037823 */ /* 0x000fe20000000803 */
[----:B------:R-:W-:-:S02]  /*4a10*/  FFMA.SAT R34, R22, R9, 0.5 ;  /* 0x3f00000016227423 */ /* 0x000fc40000002009 */
[----:B------:R-:W-:Y:S01]  /*4a20*/  FFMA R5, R14, 1.4426950216293334961, -R5 ;  /* 0x3fb8aa3b0e057823 */ /* 0x000fe20000000805 */
[----:B------:R-:W-:Y:S01]  /*4a30*/  FFMA R8, R8, 1.925963033500011079e-08, R3 ;  /* 0x32a5706008087823 */ /* 0x000fe20000000003 */
[----:B------:R-:W-:Y:S02]  /*4a40*/  FFMA.RM R3, R38, R11, 12582913 ;  /* 0x4b40000126037423 */ /* 0x000fe4000000400b */
[----:B------:R-:W-:Y:S02]  /*4a50*/  FFMA R14, R14, 1.925963033500011079e-08, R5 ;  /* 0x32a570600e0e7823 */ /* 0x000fe40000000005 */
[C---:B------:R-:W-:Y:S01]  /*4a60*/  FADD R5, R3.reuse, -12583039 ;  /* 0xcb40007f03057421 */ /* 0x040fe20000000000 */
[----:B------:R-:W0:Y:S01]  /*4a70*/  MUFU.EX2 R8, R8 ;  /* 0x0000000800087308 */ /* 0x000e220000000800 */
[----:B------:R-:W-:Y:S02]  /*4a80*/  SHF.L.U32 R3, R3, 0x17, RZ ;  /* 0x0000001703037819 */ /* 0x000fe400000006ff */
[----:B------:R-:W-:-:S04]  /*4a90*/  FFMA R5, R6, 1.4426950216293334961, -R5 ;  /* 0x3fb8aa3b06057823 */ /* 0x000fc80000000805 */
[----:B------:R-:W-:Y:S01]  /*4aa0*/  FFMA R7, R6, 1.925963033500011079e-08, R5 ;  /* 0x32a5706006077823 */ /* 0x000fe20000000005 */
[----:B------:R-:W-:Y:S01]  /*4ab0*/  FFMA.SAT R6, R4, R9, 0.5 ;  /* 0x3f00000004067423 */ /* 0x000fe20000002009 */
[----:B------:R-:W1:Y:S01]  /*4ac0*/  MUFU.EX2 R14, R14 ;  /* 0x0000000e000e7308 */ /* 0x000e620000000800 */
[----:B------:R-:W-:Y:S02]  /*4ad0*/  IMAD.SHL.U32 R5, R36, 0x800000, RZ ;  /* 0x0080000024057824 */ /* 0x000fe400078e00ff */
[----:B------:R-:W-:-:S04]  /*4ae0*/  FFMA.RM R13, R6, R11, 12582913 ;  /* 0x4b400001060d7423 */ /* 0x000fc8000000400b */
[----:B------:R-:W-:Y:S01]  /*4af0*/  FADD R15, R13, -12583039 ;  /* 0xcb40007f0d0f7421 */ /* 0x000fe20000000000 */
[----:B------:R-:W2:Y:S01]  /*4b00*/  MUFU.EX2 R6, R7 ;  /* 0x0000000700067308 */ /* 0x000ea20000000800 */
[----:B0-----:R-:W-:Y:S01]  /*4b10*/  FMUL R19, R19, R8 ;  /* 0x0000000813137220 */ /* 0x001fe20000400000 */
[----:B------:R-:W-:Y:S01]  /*4b20*/  FFMA.SAT R8, R0, R9, 0.5 ;  /* 0x3f00000000087423 */ /* 0x000fe20000002009 */
[----:B------:R-:W-:Y:S01]  /*4b30*/  FFMA R15, R4, 1.4426950216293334961, -R15 ;  /* 0x3fb8aa3b040f7823 */ /* 0x000fe2000000080f */
[----:B------:R-:W-:-:S03]  /*4b40*/  SHF.L.U32 R13, R13, 0x17, RZ ;  /* 0x000000170d0d7819 */ /* 0x000fc600000006ff */
[----:B------:R-:W-:Y:S01]  /*4b50*/  FFMA R15, R4, 1.925963033500011079e-08, R15 ;  /* 0x32a57060040f7823 */ /* 0x000fe2000000000f */
[----:B------:R-:W-:Y:S01]  /*4b60*/  FFMA.SAT R4, R2, R9, 0.5 ;  /* 0x3f00000002047423 */ /* 0x000fe20000002009 */
[----:B-1----:R-:W-:Y:S01]  /*4b70*/  FMUL R5, R5, R14 ;  /* 0x0000000e05057220 */ /* 0x002fe20000400000 */
[-C--:B------:R-:W-:Y:S02]  /*4b80*/  FFMA.RM R14, R8, R11.reuse, 12582913 ;  /* 0x4b400001080e7423 */ /* 0x080fe4000000400b */
[----:B------:R-:W-:-:S04]  /*4b90*/  FFMA.RM R4, R4, R11, 12582913 ;  /* 0x4b40000104047423 */ /* 0x000fc8000000400b */
[----:B------:R-:W-:Y:S01]  /*4ba0*/  FADD R17, R4, -12583039 ;  /* 0xcb40007f04117421 */ /* 0x000fe20000000000 */
[----:B--2---:R-:W-:Y:S01]  /*4bb0*/  FMUL R6, R3, R6 ;  /* 0x0000000603067220 */ /* 0x004fe20000400000 */
[----:B------:R-:W-:Y:S01]  /*4bc0*/  FADD R3, R14, -12583039 ;  /* 0xcb40007f0e037421 */ /* 0x000fe20000000000 */
[----:B------:R-:W-:Y:S02]  /*4bd0*/  IMAD.SHL.U32 R4, R4, 0x800000, RZ ;  /* 0x0080000004047824 */ /* 0x000fe400078e00ff */
[----:B------:R-:W-:Y:S01]  /*4be0*/  FFMA R17, R2, 1.4426950216293334961, -R17 ;  /* 0x3fb8aa3b02117823 */ /* 0x000fe20000000811 */
[----:B------:R-:W-:-:S03]  /*4bf0*/  FFMA R3, R0, 1.4426950216293334961, -R3 ;  /* 0x3fb8aa3b00037823 */ /* 0x000fc60000000803 */
[----:B------:R-:W-:Y:S02]  /*4c00*/  FFMA R17, R2, 1.925963033500011079e-08, R17 ;  /* 0x32a5706002117823 */ /* 0x000fe40000000011 */
[----:B------:R-:W0:Y:S01]  /*4c10*/  MUFU.EX2 R2, R15 ;  /* 0x0000000f00027308 */ /* 0x000e220000000800 */
[----:B------:R-:W-:Y:S01]  /*4c20*/  FFMA R3, R0, 1.925963033500011079e-08, R3 ;  /* 0x32a5706000037823 */ /* 0x000fe20000000003 */
[----:B------:R-:W-:-:S04]  /*4c30*/  FFMA.SAT R0, R32, R9, 0.5 ;  /* 0x3f00000020007423 */ /* 0x000fc80000002009 */
[----:B------:R-:W-:Y:S02]  /*4c40*/  FFMA.RM R0, R0, R11, 12582913 ;  /* 0x4b40000100007423 */ /* 0x000fe4000000400b */
[----:B------:R-:W1:Y:S08]  /*4c50*/  MUFU.EX2 R17, R17 ;  /* 0x0000001100117308 */ /* 0x000e700000000800 */
[----:B------:R-:W2:Y:S01]  /*4c60*/  MUFU.EX2 R3, R3 ;  /* 0x0000000300037308 */ /* 0x000ea20000000800 */
[----:B0-----:R-:W-:Y:S01]  /*4c70*/  FMUL R7, R13, R2 ;  /* 0x000000020d077220 */ /* 0x001fe20000400000 */
[----:B------:R-:W-:Y:S01]  /*4c80*/  FADD R13, R0, -12583039 ;  /* 0xcb40007f000d7421 */ /* 0x000fe20000000000 */
[----:B------:R-:W-:Y:S01]  /*4c90*/  FFMA.SAT R2, R30, R9, 0.5 ;  /* 0x3f0000001e027423 */ /* 0x000fe20000002009 */
[----:B------:R-:W-:-:S02]  /*4ca0*/  SHF.L.U32 R0, R0, 0x17, RZ ;  /* 0x0000001700007819 */ /* 0x000fc400000006ff */
[----:B------:R-:W-:Y:S01]  /*4cb0*/  FFMA R13, R32, 1.4426950216293334961, -R13 ;  /* 0x3fb8aa3b200d7823 */ /* 0x000fe2000000080d */
[----:B------:R-:W-:Y:S01]  /*4cc0*/  FFMA.RM R2, R2, R11, 12582913 ;  /* 0x4b40000102027423 */ /* 0x000fe2000000400b */
[----:B-1----:R-:W-:Y:S02]  /*4cd0*/  FMUL R8, R4, R17 ;  /* 0x0000001104087220 */ /* 0x002fe40000400000 */
[----:B------:R-:W-:Y:S01]  /*4ce0*/  FFMA R32, R32, 1.925963033500011079e-08, R13 ;  /* 0x32a5706020207823 */ /* 0x000fe2000000000d */
[----:B------:R-:W-:Y:S01]  /*4cf0*/  FADD R13, R2, -12583039 ;  /* 0xcb40007f020d7421 */ /* 0x000fe20000000000 */
[----:B------:R-:W-:Y:S01]  /*4d00*/  SHF.L.U32 R4, R14, 0x17, RZ ;  /* 0x000000170e047819 */ /* 0x000fe200000006ff */
[----:B------:R-:W-:Y:S01]  /*4d10*/  FFMA.SAT R14, R18, R9, 0.5 ;  /* 0x3f000000120e7423 */ /* 0x000fe20000002009 */
[----:B------:R-:W-:Y:S02]  /*4d20*/  IMAD.SHL.U32 R2, R2, 0x800000, RZ ;  /* 0x0080000002027824 */ /* 0x000fe400078e00ff */
[----:B------:R-:W-:Y:S01]  /*4d30*/  FFMA R13, R30, 1.4426950216293334961, -R13 ;  /* 0x3fb8aa3b1e0d7823 */ /* 0x000fe2000000080d */
[----:B------:R-:W-:Y:S01]  /*4d40*/  FFMA.RM R14, R14, R11, 12582913 ;  /* 0x4b4000010e0e7423 */ /* 0x000fe2000000400b */
[----:B--2---:R-:W-:-:S02]  /*4d50*/  FMUL R4, R4, R3 ;  /* 0x0000000304047220 */ /* 0x004fc40000400000 */
[----:B------:R-:W-:Y:S01]  /*4d60*/  FFMA R30, R30, 1.925963033500011079e-08, R13 ;  /* 0x32a570601e1e7823 */ /* 0x000fe2000000000d */
[----:B------:R-:W0:Y:S01]  /*4d70*/  MUFU.EX2 R3, R32 ;  /* 0x0000002000037308 */ /* 0x000e220000000800 */
[----:B------:R-:W-:-:S04]  /*4d80*/  FADD R13, R14, -12583039 ;  /* 0xcb40007f0e0d7421 */ /* 0x000fc80000000000 */
[----:B------:R-:W-:-:S03]  /*4d90*/  FFMA R13, R18, 1.4426950216293334961, -R13 ;  /* 0x3fb8aa3b120d7823 */ /* 0x000fc6000000080d */
[----:B------:R1:W2:Y:S01]  /*4da0*/  MUFU.EX2 R15, R30 ;  /* 0x0000001e000f7308 */ /* 0x0002a20000000800 */
[----:B------:R-:W-:Y:S01]  /*4db0*/  FFMA R18, R18, 1.925963033500011079e-08, R13 ;  /* 0x32a5706012127823 */ /* 0x000fe2000000000d */
[----:B------:R-:W-:-:S04]  /*4dc0*/  FFMA.RM R13, R34, R11, 12582913 ;  /* 0x4b400001220d7423 */ /* 0x000fc8000000400b */
[----:B------:R-:W-:Y:S01]  /*4dd0*/  FADD R17, R13, -12583039 ;  /* 0xcb40007f0d117421 */ /* 0x000fe20000000000 */
[----:B0-----:R-:W-:-:S03]  /*4de0*/  FMUL R3, R0, R3 ;  /* 0x0000000300037220 */ /* 0x001fc60000400000 */
[----:B------:R-:W-:Y:S01]  /*4df0*/  FFMA R17, R22, 1.4426950216293334961, -R17 ;  /* 0x3fb8aa3b16117823 */ /* 0x000fe20000000811 */
[-C--:B------:R-:W-:Y:S01]  /*4e00*/  FFMA.SAT R0, R28, R9.reuse, 0.5 ;  /* 0x3f0000001c007423 */ /* 0x080fe20000002009 */
[----:B-1----:R-:W-:Y:S02]  /*4e10*/  FFMA.SAT R30, R16, R9, 0.5 ;  /* 0x3f000000101e7423 */ /* 0x002fe40000002009 */
[----:B------:R-:W-:Y:S02]  /*4e20*/  FFMA R22, R22, 1.925963033500011079e-08, R17 ;  /* 0x32a5706016167823 */ /* 0x000fe40000000011 */
[----:B------:R0:W1:Y:S01]  /*4e30*/  MUFU.EX2 R17, R18 ;  /* 0x0000001200117308 */ /* 0x0000620000000800 */
[----:B--2---:R-:W-:Y:S01]  /*4e40*/  FMUL R2, R2, R15 ;  /* 0x0000000f02027220 */ /* 0x004fe20000400000 */
[-C--:B------:R-:W-:Y:S01]  /*4e50*/  FFMA.RM R15, R0, R11.reuse, 12582913 ;  /* 0x4b400001000f7423 */ /* 0x080fe2000000400b */
[----:B------:R-:W-:Y:S01]  /*4e60*/  SHF.L.U32 R0, R14, 0x17, RZ ;  /* 0x000000170e007819 */ /* 0x000fe200000006ff */
[----:B------:R-:W-:Y:S01]  /*4e70*/  FFMA.RM R14, R30, R11, 12582913 ;  /* 0x4b4000011e0e7423 */ /* 0x000fe2000000400b */
[----:B------:R-:W-:Y:S01]  /*4e80*/  FFMA.SAT R30, R12, R9, 0.5 ;  /* 0x3f0000000c1e7423 */ /* 0x000fe20000002009 */
[C---:B------:R-:W-:Y:S01]  /*4e90*/  FADD R27, R15.reuse, -12583039 ;  /* 0xcb40007f0f1b7421 */ /* 0x040fe20000000000 */
[----:B------:R-:W-:-:S02]  /*4ea0*/  IMAD.SHL.U32 R15, R15, 0x800000, RZ ;  /* 0x008000000f0f7824 */ /* 0x000fc400078e00ff */
[----:B0-----:R-:W-:Y:S01]  /*4eb0*/  FFMA.SAT R18, R10, R9, 0.5 ;  /* 0x3f0000000a127423 */ /* 0x001fe20000002009 */
[----:B------:R-:W-:-:S04]  /*4ec0*/  FFMA R27, R28, 1.4426950216293334961, -R27 ;  /* 0x3fb8aa3b1c1b7823 */ /* 0x000fc8000000081b */
[----:B------:R-:W-:Y:S02]  /*4ed0*/  FFMA R28, R28, 1.925963033500011079e-08, R27 ;  /* 0x32a570601c1c7823 */ /* 0x000fe4000000001b */
[----:B------:R-:W-:Y:S01]  /*4ee0*/  MUFU.EX2 R27, R22 ;  /* 0x00000016001b7308 */ /* 0x000fe20000000800 */
[----:B-1----:R-:W-:Y:S01]  /*4ef0*/  FMUL R0, R0, R17 ;  /* 0x0000001100007220 */ /* 0x002fe20000400000 */
[C---:B------:R-:W-:Y:S01]  /*4f00*/  FADD R17, R14.reuse, -12583039 ;  /* 0xcb40007f0e117421 */ /* 0x040fe20000000000 */
[----:B------:R-:W-:-:S03]  /*4f10*/  SHF.L.U32 R14, R14, 0x17, RZ ;  /* 0x000000170e0e7819 */ /* 0x000fc600000006ff */
[C---:B------:R-:W-:Y:S02]  /*4f20*/  FFMA R17, R16.reuse, 1.4426950216293334961, -R17 ;  /* 0x3fb8aa3b10117823 */ /* 0x040fe40000000811 */
[----:B------:R-:W-:Y:S02]  /*4f30*/  MUFU.EX2 R28, R28 ;  /* 0x0000001c001c7308 */ /* 0x000fe40000000800 */
[----:B------:R-:W-:Y:S01]  /*4f40*/  FFMA R16, R16, 1.925963033500011079e-08, R17 ;  /* 0x32a5706010107823 */ /* 0x000fe20000000011 */
[-C--:B------:R-:W-:Y:S01]  /*4f50*/  FFMA.RM R17, R18, R11.reuse, 12582913 ;  /* 0x4b40000112117423 */ /* 0x080fe2000000400b */
[----:B------:R-:W-:-:S03]  /*4f60*/  FFMA.RM R11, R30, R11, 12582913 ;  /* 0x4b4000011e0b7423 */ /* 0x000fc6000000400b */
[C---:B------:R-:W-:Y:S01]  /*4f70*/  FADD R9, R17.reuse, -12583039 ;  /* 0xcb40007f11097421 */ /* 0x040fe20000000000 */
[----:B------:R-:W0:Y:S01]  /*4f80*/  MUFU.EX2 R29, R16 ;  /* 0x00000010001d7308 */ /* 0x000e220000000800 */
[----:B------:R-:W-:Y:S02]  /*4f90*/  SHF.L.U32 R17, R17, 0x17, RZ ;  /* 0x0000001711117819 */ /* 0x000fe400000006ff */
[----:B------:R-:W-:-:S04]  /*4fa0*/  FFMA R9, R10, 1.4426950216293334961, -R9 ;  /* 0x3fb8aa3b0a097823 */ /* 0x000fc80000000809 */
[----:B------:R-:W-:Y:S01]  /*4fb0*/  FFMA R18, R10, 1.925963033500011079e-08, R9 ;  /* 0x32a570600a127823 */ /* 0x000fe20000000009 */
[C---:B------:R-:W-:Y:S01]  /*4fc0*/  FADD R9, R11.reuse, -12583039 ;  /* 0xcb40007f0b097421 */ /* 0x040fe20000000000 */
[----:B------:R-:W-:Y:S01]  /*4fd0*/  FADD R10, RZ, R19 ;  /* 0x00000013ff0a7221 */ /* 0x000fe20000000000 */
[----:B------:R-:W-:Y:S02]  /*4fe0*/  IMAD.SHL.U32 R11, R11, 0x800000, RZ ;  /* 0x008000000b0b7824 */ /* 0x000fe400078e00ff */
[C---:B------:R-:W-:Y:S01]  /*4ff0*/  FFMA R9, R12.reuse, 1.4426950216293334961, -R9 ;  /* 0x3fb8aa3b0c097823 */ /* 0x040fe20000000809 */
[----:B------:R-:W1:Y:S03]  /*5000*/  MUFU.EX2 R18, R18 ;  /* 0x0000001200127308 */ /* 0x000e660000000800 */
[----:B------:R-:W-:Y:S01]  /*5010*/  FFMA R30, R12, 1.925963033500011079e-08, R9 ;  /* 0x32a570600c1e7823 */ /* 0x000fe20000000009 */
[----:B------:R-:W-:Y:S01]  /*5020*/  FADD R9, R10, R5 ;  /* 0x000000050a097221 */ /* 0x000fe20000000000 */
[----:B0-----:R-:W-:-:S03]  /*5030*/  FMUL R16, R14, R29 ;  /* 0x0000001d0e107220 */ /* 0x001fc60000400000 */
[----:B------:R-:W-:Y:S01]  /*5040*/  FADD R10, R9, R6 ;  /* 0x00000006090a7221 */ /* 0x000fe20000000000 */
[----:B------:R-:W0:Y:S03]  /*5050*/  MUFU.EX2 R30, R30 ;  /* 0x0000001e001e7308 */ /* 0x000e260000000800 */
[----:B------:R-:W-:Y:S01]  /*5060*/  FADD R9, R10, R7 ;  /* 0x000000070a097221 */ /* 0x000fe20000000000 */
[----:B------:R-:W-:-:S03]  /*5070*/  SHF.L.U32 R10, R13, 0x17, RZ ;  /* 0x000000170d0a7819 */ /* 0x000fc600000006ff */
[----:B------:R-:W-:Y:S01]  /*5080*/  FADD R13, R9, R8 ;  /* 0x00000008090d7221 */ /* 0x000fe20000000000 */
[----:B-1----:R-:W-:Y:S01]  /*5090*/  FMUL R17, R17, R18 ;  /* 0x0000001211117220 */ /* 0x002fe20000400000 */
[----:B------:R-:W-:Y:S02]  /*50a0*/  FMUL R9, R10, R27 ;  /* 0x0000001b0a097220 */ /* 0x000fe40000400000 */
[----:B------:R-:W-:-:S04]  /*50b0*/  FADD R10, R13, R4 ;  /* 0x000000040d0a7221 */ /* 0x000fc80000000000 */
[----:B------:R-:W-:Y:S01]  /*50c0*/  FADD R13, R10, R3 ;  /* 0x000000030a0d7221 */ /* 0x000fe20000000000 */
[----:B------:R-:W-:Y:S01]  /*50d0*/  FMUL R10, R15, R28 ;  /* 0x0000001c0f0a7220 */ /* 0x000fe20000400000 */
[----:B0-----:R-:W-:Y:S01]  /*50e0*/  FMUL R18, R11, R30 ;  /* 0x0000001e0b127220 */ /* 0x001fe20000400000 */
[----:B------:R-:W-:Y:S01]  /*50f0*/  MOV R11, 0x1f ;  /* 0x0000001f000b7802 */ /* 0x000fe20000000f00 */
[----:B------:R-:W-:Y:S01]  /*5100*/  FADD R13, R13, R2 ;  /* 0x000000020d0d7221 */ /* 0x000fe20000000000 */
[----:B------:R-:W-:-:S03]  /*5110*/  IMAD.MOV.U32 R15, RZ, RZ, -0x1 ;  /* 0xffffffffff0f7424 */ /* 0x000fc600078e00ff */
        /* <DEDUP_REMOVED lines=10> */
.L_x_8148:
[----:B------:R-:W-:Y:S02]  /*51c0*/  HFMA2 R12, -RZ, RZ, 0, 4.76837158203125e-07 ;  /* 0x00000008ff0c7431 */ /* 0x000fe400000001ff */
[----:B------:R-:W-:-:S05]  /*51d0*/  FADD R22, R13, R14 ;  /* 0x0000000e0d167221 */ /* 0x000fca0000000000 */
[----:B------:R-:W-:-:S07]  /*51e0*/  MOV R13, R22 ;  /* 0x00000016000d7202 */ /* 0x000fce0000000f00 */
[----:B------:R-:W-:Y:S05]  /*51f0*/  WARPSYNC.COLLECTIVE R15, `(.L_x_8149) ;  /* 0x000000000f087348 */ /* 0x000fea0003c00000 */
[----:B------:R0:W1:Y:S02]  /*5200*/  SHFL.BFLY P6, R14, R13, R12, R11 ;  /* 0x0c00000c0d0e7389 */ /* 0x00006400000c000b */
[----:B01----:R-:W-:Y:S05]  /*5210*/  ENDCOLLECTIVE ;  /* 0x000000000000791b */ /* 0x003fea0003800000 */
.L_x_8149:
[----:B------:R-:W-:Y:S01]  /*5220*/  MOV R12, 0x4 ;  /* 0x00000004000c7802 */ /* 0x000fe20000000f00 */
[----:B------:R-:W-:-:S04]  /*5230*/  FADD R27, R22, R14 ;  /* 0x0000000e161b7221 */ /* 0x000fc80000000000 */
[----:B------:R-:W-:-:S07]  /*5240*/  IMAD.MOV.U32 R13, RZ, RZ, R27 ;  /* 0x000000ffff0d7224 */ /* 0x000fce00078e001b */
[----:B------:R-:W-:Y:S05]  /*5250*/  WARPSYNC.COLLECTIVE R15, `(.L_x_8150) ;  /* 0x000000000f087348 */ /* 0x000fea0003c00000 */
[----:B------:R0:W1:Y:S02]  /*5260*/  SHFL.BFLY P6, R14, R13, R12, R11 ;  /* 0x0c00000c0d0e7389 */ /* 0x00006400000c000b */
[----:B01----:R-:W-:Y:S05]  /*5270*/  ENDCOLLECTIVE ;  /* 0x000000000000791b */ /* 0x003fea0003800000 */
.L_x_8150:
[----:B------:R-:W-:Y:S02]  /*5280*/  IMAD.MOV.U32 R12, RZ, RZ, 0x2 ;  /* 0x00000002ff0c7424 */ /* 0x000fe400078e00ff */
[----:B------:R-:W-:-:S05]  /*5290*/  FADD R28, R27, R14 ;  /* 0x0000000e1b1c7221 */ /* 0x000fca0000000000 */
[----:B------:R-:W-:-:S07]  /*52a0*/  MOV R13, R28 ;  /* 0x0000001c000d7202 */ /* 0x000fce0000000f00 */
[----:B------:R-:W-:Y:S05]  /*52b0*/  WARPSYNC.COLLECTIVE R15, `(.L_x_8151) ;  /* 0x000000000f087348 */ /* 0x000fea0003c00000 */
[----:B------:R0:W1:Y:S02]  /*52c0*/  SHFL.BFLY P6, R14, R13, R12, R11 ;  /* 0x0c00000c0d0e7389 */ /* 0x00006400000c000b */
[----:B01----:R-:W-:Y:S05]  /*52d0*/  ENDCOLLECTIVE ;  /* 0x000000000000791b */ /* 0x003fea0003800000 */
.L_x_8151:
[----:B------:R-:W-:Y:S02]  /*52e0*/  HFMA2 R12, -RZ, RZ, 0, 5.9604644775390625e-08 ;  /* 0x00000001ff0c7431 */ /* 0x000fe400000001ff */
[----:B------:R-:W-:-:S05]  /*52f0*/  FADD R29, R28, R14 ;  /* 0x0000000e1c1d7221 */ /* 0x000fca0000000000 */
[----:B------:R-:W-:-:S07]  /*5300*/  MOV R13, R29 ;  /* 0x0000001d000d7202 */ /* 0x000fce0000000f00 */
[----:B------:R-:W-:Y:S05]  /*5310*/  WARPSYNC.COLLECTIVE R15, `(.L_x_8152) ;  /* 0x000000000f087348 */ /* 0x000fea0003c00000 */
[----:B------:R0:W1:Y:S02]  /*5320*/  SHFL.BFLY P6, R14, R13, R12, R11 ;  /* 0x0c00000c0d0e7389 */ /* 0x00006400000c000b */
[----:B01----:R-:W-:Y:S05]  /*5330*/  ENDCOLLECTIVE ;  /* 0x000000000000791b */ /* 0x003fea0003800000 */
.L_x_8152:
[----:B------:R-:W-:Y:S05]  /*5340*/  BRA `(.L_x_8153) ;  /* 0xffffffe000147947 */ /* 0x000fea000383ffff */
        .weak           $__internal_118_$__cuda_sm3x_div_rn_noftz_f32_slowpath
        .type           $__internal_118_$__cuda_sm3x_div_rn_noftz_f32_slowpath,@function
        .size           $__internal_118_$__cuda_sm3x_div_rn_noftz_f32_slowpath,(.L_x_37495 - $__internal_118_$__cuda_sm3x_div_rn_noftz_f32_slowpath)
$__internal_118_$__cuda_sm3x_div_rn_noftz_f32_slowpath:
        /* <DEDUP_REMOVED lines=35> */
.L_x_8155:
        /* <DEDUP_REMOVED lines=51> */
.L_x_8162:
[----:B------:R-:W-:-:S04]  /*58b0*/  LOP3.LUT R11, R11, 0x80000000, RZ, 0xc0, !PT ;  /* 0x800000000b0b7812 */ /* 0x000fc800078ec0ff */
[----:B------:R-:W-:Y:S01]  /*58c0*/  LOP3.LUT R11, R11, 0x7f800000, RZ, 0xfc, !PT ;  /* 0x7f8000000b0b7812 */ /* 0x000fe200078efcff */
[----:B------:R-:W-:Y:S06]  /*58d0*/  BRA `(.L_x_8163) ;  /* 0x0000000000047947 */ /* 0x000fec0003800000 */
.L_x_8161:
[----:B------:R-:W-:-:S07]  /*58e0*/  IMAD R11, R22, 0x800000, R11 ;  /* 0x00800000160b7824 */ /* 0x000fce00078e020b */
.L_x_8163:
[----:B------:R-:W-:Y:S05]  /*58f0*/  BSYNC.RECONVERGENT B2 ;  /* 0x0000000000027941 */ /* 0x000fea0003800200 */
.L_x_8160:
[----:B------:R-:W-:Y:S05]  /*5900*/  BRA `(.L_x_8164) ;  /* 0x0000000000207947 */ /* 0x000fea0003800000 */
.L_x_8159:
[----:B------:R-:W-:-:S04]  /*5910*/  LOP3.LUT R11, R14, 0x80000000, R32, 0x48, !PT ;  /* 0x800000000e0b7812 */ /* 0x000fc800078e4820 */
[----:B------:R-:W-:Y:S01]  /*5920*/  LOP3.LUT R11, R11, 0x7f800000, RZ, 0xfc, !PT ;  /* 0x7f8000000b0b7812 */ /* 0x000fe200078efcff */
[----:B------:R-:W-:Y:S06]  /*5930*/  BRA `(.L_x_8164) ;  /* 0x0000000000147947 */ /* 0x000fec0003800000 */
.L_x_8158:
[----:B------:R-:W-:Y:S01]  /*5940*/  LOP3.LUT R11, R14, 0x80000000, R32, 0x48, !PT ;  /* 0x800000000e0b7812 */ /* 0x000fe200078e4820 */
[----:B------:R-:W-:Y:S06]  /*5950*/  BRA `(.L_x_8164) ;  /* 0x00000000000c7947 */ /* 0x000fec0003800000 */
.L_x_8157:
[----:B------:R-:W0:Y:S01]  /*5960*/  MUFU.RSQ R11, -QNAN ;  /* 0xffc00000000b7908 */ /* 0x000e220000001400 */
[----:B------:R-:W-:Y:S05]  /*5970*/  BRA `(.L_x_8164) ;  /* 0x0000000000047947 */ /* 0x000fea0003800000 */
.L_x_8156:
[----:B------:R-:W-:-:S07]  /*5980*/  FADD.FTZ R11, R19, R14 ;  /* 0x0000000e130b7221 */ /* 0x000fce0000010000 */
.L_x_8164:
[----:B------:R-:W-:Y:S05]  /*5990*/  BSYNC.RECONVERGENT B1 ;  /* 0x0000000000017941 */ /* 0x000fea0003800200 */
.L_x_8154:
[----:B------:R-:W-:Y:S01]  /*59a0*/  HFMA2 R15, -RZ, RZ, 0, 0 ;  /* 0x00000000ff0f7431 */ /* 0x000fe200000001ff */
[----:B------:R-:W-:-:S04]  /*59b0*/  MOV R14, R30 ;  /* 0x0000001e000e7202 */ /* 0x000fc80000000f00 */
[----:B0-----:R-:W-:Y:S05]  /*59c0*/  RET.REL.NODEC R14 `(_Z15SoftmaxWarpImplI22BroadcastScaleMaskLoadIffbLm4EiE11DirectStoreIffEfLi2ELi14ELi32ELi1ELb0EL9Algorithm0EEvT_T0_ll) ;  /* 0xffffffa40e8c7950 */ /* 0x001fea0003c3ffff */
.L_x_8165:
        /* <DEDUP_REMOVED lines=11> */
.L_x_37495:


//--------------------- .text._Z15SoftmaxWarpImplI22BroadcastScaleMaskLoadIffbLm4EiE11DirectStoreIffEfLi2ELi12ELi32ELi1ELb1EL9Algorithm0EEvT_T0_ll --------------------------
	.section	.text._Z15SoftmaxWarpImplI22BroadcastScaleMaskLoadIffbLm4EiE11DirectStoreIffEfLi2ELi12ELi32ELi1ELb1EL9Algorithm0EEvT_T0_ll,"ax",@progbits
	.align	128
        .global         _Z15SoftmaxWarpImplI22BroadcastScaleMaskLoadIffbLm4EiE11DirectStoreIffEfLi2ELi12ELi32ELi1ELb1EL9Algorithm0EEvT_T0_ll
        .type           _Z15SoftmaxWarpImplI22BroadcastScaleMaskLoadIffbLm4EiE11DirectStoreIffEfLi2ELi12ELi32ELi1ELb1EL9Algorithm0EEvT_T0_ll,@function
        .size           _Z15SoftmaxWarpImplI22BroadcastScaleMaskLoadIffbLm4EiE11DirectStoreIffEfLi2ELi12ELi32ELi1ELb1EL9Algorithm0EEvT_T0_ll,(.L_x_37496 - _Z15SoftmaxWarpImplI22BroadcastScaleMaskLoadIffbLm4EiE11DirectStoreIffEfLi2ELi12ELi32ELi1ELb1EL9Algorithm0EEvT_T0_ll)
        .other          _Z15SoftmaxWarpImplI22BroadcastScaleMaskLoadIffbLm4EiE11DirectStoreIffEfLi2ELi12ELi32ELi1ELb1EL9Algorithm0EEvT_T0_ll,@"STO_CUDA_ENTRY STV_DEFAULT"
_Z15SoftmaxWarpImplI22BroadcastScaleMaskLoadIffbLm4EiE11DirectStoreIffEfLi2ELi12ELi32ELi1ELb1EL9Algorithm0EEvT_T0_ll:
.text._Z15SoftmaxWarpImplI22BroadcastScaleMaskLoadIffbLm4EiE11DirectStoreIffEfLi2ELi12ELi32ELi1ELb1EL9Algorithm0EEvT_T0_ll:
        /* <DEDUP_REMOVED lines=27> */
.L_x_8166:
        /* <DEDUP_REMOVED lines=18> */
[C---:B------:R-:W-:Y:S02]  /*02d0*/  IADD3 R31, PT, PT, R23.reuse, 0xc0, RZ ;  /* 0x000000c0171f7810 */ /* 0x040fe40007ffe0ff */
[----:B------:R-:W-:-:S07]  /*02e0*/  IADD3 R35, PT, PT, R23, 0x140, RZ ;  /* 0x0000014017237810 */ /* 0x000fce0007ffe0ff */
.L_x_8217:
[----:B01234-:R-:W0:Y:S01]  /*02f0*/  LDC.64 R2, c[0x0][0x410] ;  /* 0x00010400ff027b82 */ /* 0x01fe220000000a00 */
        /* <DEDUP_REMOVED lines=39> */
[----:B------:R-:W1:Y:S01]  /*0570*/  LDC R5, c[0x0][0x3c0] ;  /* 0x0000f000ff057b82 */ /* 0x000e620000000800 */
[----:B0-----:R-:W-:-:S04]  /*0580*/  IADD3 R8, PT, PT, R7, 0xffffffe, RZ ;  /* 0x0ffffffe07087810 */ /* 0x001fc80007ffe0ff */
[----:B------:R-:W-:Y:S01]  /*0590*/  @P6 VIADD R6, R6, 0x1 ;  /* 0x0000000106066836 */ /* 0x000fe20000000000 */
[----:B------:R-:W-:Y:S01]  /*05a0*/  ISETP.NE.AND P6, PT, R11, RZ, PT ;  /* 0x000000ff0b00720c */ /* 0x000fe20003fc5270 */
[----:B------:R0:W3:Y:S04]  /*05b0*/  F2I.FTZ.U32.TRUNC.NTZ R9, R8 ;  /* 0x0000000800097305 */ /* 0x0000e8000021f000 */
[----:B------:R-:W-:Y:S01]  /*05c0*/  @!P2 IADD3 R6, PT, PT, -R6, RZ, RZ ;  /* 0x000000ff0606a210 */ /* 0x000fe20007ffe1ff */
[----:B0-----:R-:W-:-:S07]  /*05d0*/  IMAD.MOV.U32 R8, RZ, RZ, RZ ;  /* 0x000000ffff087224 */ /* 0x001fce00078e00ff */
[----:B------:R-:W-:-:S04]  /*05e0*/  @!P6 LOP3.LUT R6, RZ, R11, RZ, 0x33, !PT ;  /* 0x0000000bff06e212 */ /* 0x000fc800078e33ff */
[----:B------:R-:W-:Y:S01]  /*05f0*/  IADD3 R7, PT, PT, -R6, RZ, RZ ;  /* 0x000000ff06077210 */ /* 0x000fe20007ffe1ff */
[----:B---3--:R-:W-:-:S04]  /*0600*/  IMAD.MOV R15, RZ, RZ, -R9 ;  /* 0x000000ffff0f7224 */ /* 0x008fc800078e0a09 */
[----:B------:R-:W-:Y:S01]  /*0610*/  IMAD R13, R11, R7, R0 ;  /* 0x000000070b0d7224 */ /* 0x000fe200078e0200 */
[----:B-1----:R-:W-:Y:S01]  /*0620*/  IABS R11, R5 ;  /* 0x00000005000b7213 */ /* 0x002fe20000000000 */
[----:B------:R-:W-:Y:S02]  /*0630*/  IMAD R7, R15, R12, RZ ;  /* 0x0000000c0f077224 */ /* 0x000fe400078e02ff */
[----:B------:R-:W0:Y:S01]  /*0640*/  LDC.64 R14, c[0x0][0x3a0] ;  /* 0x0000e800ff0e7b82 */ /* 0x000e220000000a00 */
        /* <DEDUP_REMOVED lines=14> */
[----:B------:R-:W1:Y:S02]  /*0730*/  F2I.FTZ.U32.TRUNC.NTZ R9, R9 ;  /* 0x0000000900097305 */ /* 0x000e64000021f000 */
[----:B------:R-:W-:-:S07]  /*0740*/  ISETP.GE.AND P2, PT, R7, RZ, PT ;  /* 0x000000ff0700720c */ /* 0x000fce0003f46270 */
[----:B------:R-:W-:Y:S01]  /*0750*/  @P6 VIADD R8, R8, 0x1 ;  /* 0x0000000108086836 */ /* 0x000fe20000000000 */
[----:B------:R-:W-:-:S04]  /*0760*/  ISETP.NE.AND P6, PT, R4, RZ, PT ;  /* 0x000000ff0400720c */ /* 0x000fc80003fc5270 */
[----:B------:R-:W-:Y:S02]  /*0770*/  MOV R16, R8 ;  /* 0x0000000800107202 */ /* 0x000fe40000000f00 */
[----:B-1----:R-:W-:-:S03]  /*0780*/  IADD3 R8, PT, PT, RZ, -R9, RZ ;  /* 0x80000009ff087210 */ /* 0x002fc60007ffe0ff */
[----:B------:R-:W-:-:S04]  /*0790*/  @!P2 IMAD.MOV R16, RZ, RZ, -R16 ;  /* 0x000000ffff10a224 */ /* 0x000fc800078e0a10 */
[----:B------:R-:W-:-:S05]  /*07a0*/  @!P6 LOP3.LUT R16, RZ, R4, RZ, 0x33, !PT ;  /* 0x00000004ff10e212 */ /* 0x000fca00078e33ff */
[----:B------:R-:W-:-:S04]  /*07b0*/  IMAD.MOV R7, RZ, RZ, -R16 ;  /* 0x000000ffff077224 */ /* 0x000fc800078e0a10 */
        /* <DEDUP_REMOVED lines=61> */
.L_x_8169:
[----:B------:R-:W-:Y:S05]  /*0b90*/  BSYNC.RECONVERGENT B1 ;  /* 0x0000000000017941 */ /* 0x000fea0003800200 */
.L_x_8168:
        /* <DEDUP_REMOVED lines=40> */
[----:B------:R-:W1:Y:S01]  /*0e20*/  LDC R5, c[0x0][0x3c0] ;  /* 0x0000f000ff057b82 */ /* 0x000e620000000800 */
[----:B0-----:R-:W-:Y:S02]  /*0e30*/  IADD3 R3, PT, PT, R14, 0xffffffe, RZ ;  /* 0x0ffffffe0e037810 */ /* 0x001fe40007ffe0ff */
[----:B------:R-:W-:-:S04]  /*0e40*/  ISETP.GE.AND P6, PT, R2, RZ, PT ;  /* 0x000000ff0200720c */ /* 0x000fc80003fc6270 */
[----:B------:R-:W0:Y:S03]  /*0e50*/  F2I.FTZ.U32.TRUNC.NTZ R3, R3 ;  /* 0x0000000300037305 */ /* 0x000e26000021f000 */
[----:B------:R-:W-:Y:S01]  /*0e60*/  @P3 VIADD R11, R11, 0x1 ;  /* 0x000000010b0b3836 */ /* 0x000fe20000000000 */
[----:B------:R-:W-:-:S05]  /*0e70*/  ISETP.NE.AND P3, PT, R9, RZ, PT ;  /* 0x000000ff0900720c */ /* 0x000fca0003f65270 */
[----:B------:R-:W-:Y:S01]  /*0e80*/  @!P6 IADD3 R11, PT, PT, -R11, RZ, RZ ;  /* 0x000000ff0b0be210 */ /* 0x000fe20007ffe1ff */
[----:B0-----:R-:W-:-:S07]  /*0e90*/  IMAD.MOV R15, RZ, RZ, -R3 ;  /* 0x000000ffff0f7224 */ /* 0x001fce00078e0a03 */
[----:B------:R-:W-:-:S04]  /*0ea0*/  @!P3 LOP3.LUT R11, RZ, R9, RZ, 0x33, !PT ;  /* 0x00000009ff0bb212 */ /* 0x000fc800078e33ff */
[----:B------:R-:W-:-:S05]  /*0eb0*/  IADD3 R2, PT, PT, -R11, RZ, RZ ;  /* 0x000000ff0b027210 */ /* 0x000fca0007ffe1ff */
[----:B------:R-:W-:Y:S02]  /*0ec0*/  IMAD R17, R9, R2, R4 ;  /* 0x0000000209117224 */ /* 0x000fe400078e0204 */
[----:B------:R-:W-:Y:S02]  /*0ed0*/  IMAD R9, R15, R12, RZ ;  /* 0x0000000c0f097224 */ /* 0x000fe400078e02ff */
[----:B------:R-:W-:Y:S01]  /*0ee0*/  IMAD.MOV.U32 R2, RZ, RZ, RZ ;  /* 0x000000ffff027224 */ /* 0x000fe200078e00ff */
[----:B------:R-:W-:-:S03]  /*0ef0*/  IABS R14, R17 ;  /* 0x00000011000e7213 */ /* 0x000fc60000000000 */
        /* <DEDUP_REMOVED lines=46> */
[----:B--2---:R-:W-:-:S03]  /*11e0*/  ISETP.NE.U32.AND P6, PT, R2, 0x1, PT ;  /* 0x000000010200780c */ /* 0x004fc60003fc5070 */
[----:B------:R-:W-:Y:S01]  /*11f0*/  IMAD.MOV R2, RZ, RZ, -R21 ;  /* 0x000000ffff027224 */ /* 0x000fe200078e0a15 */
[----:B------:R-:W-:-:S03]  /*1200*/  ISETP.NE.AND.EX P6, PT, R3, RZ, PT, P6 ;  /* 0x000000ff0300720c */ /* 0x000fc60003fc5360 */
[----:B------:R-:W-:Y:S02]  /*1210*/  IMAD R5, R5, R2, R20 ;  /* 0x0000000205057224 */ /* 0x000fe400078e0214 */
[----:B------:R-:W2:Y:S01]  /*1220*/  LDC.64 R2, c[0x0][0x388] ;  /* 0x0000e200ff027b82 */ /* 0x000ea20000000a00 */
[----:B---3--:R-:W-:Y:S02]  /*1230*/  ISETP.NE.U32.AND P3, PT, R8, 0x1, PT ;  /* 0x000000010800780c */ /* 0x008fe40003f65070 */
[----:B------:R-:W-:Y:S02]  /*1240*/  SEL R11, R11, RZ, P6 ;  /* 0x000000ff0b0b7207 */ /* 0x000fe40003000000 */
[----:B------:R-:W-:Y:S02]  /*1250*/  ISETP.NE.AND.EX P3, PT, R9, RZ, PT, P3 ;  /* 0x000000ff0900720c */ /* 0x000fe40003f65330 */
[----:B-1----:R-:W-:Y:S01]  /*1260*/  ISETP.NE.U32.AND P6, PT, R14, 0x1, PT ;  /* 0x000000010e00780c */ /* 0x002fe20003fc5070 */
[----:B------:R-:W-:Y:S01]  /*1270*/  IMAD R11, R11, UR36, RZ ;  /* 0x000000240b0b7c24 */ /* 0x000fe2000f8e02ff */
[----:B------:R-:W-:Y:S01]  /*1280*/  SEL R12, R12, RZ, P3 ;  /* 0x000000ff0c0c7207 */ /* 0x000fe20001800000 */
[----:B------:R-:W1:Y:S01]  /*1290*/  LDC.64 R8, c[0x0][0x380] ;  /* 0x0000e000ff087b82 */ /* 0x000e620000000a00 */
[----:B0-----:R-:W-:-:S02]  /*12a0*/  ISETP.NE.U32.AND P3, PT, R16, 0x1, PT ;  /* 0x000000011000780c */ /* 0x001fc40003f65070 */
        /* <DEDUP_REMOVED lines=9> */
[----:B--2---:R-:W-:-:S06]  /*1340*/  IMAD.WIDE R2, R5, 0x2, R2 ;  /* 0x0000000205027825 */ /* 0x004fcc00078e0202 */
        /* <DEDUP_REMOVED lines=18> */
.L_x_8171:
[----:B------:R-:W-:Y:S05]  /*1470*/  BSYNC.RECONVERGENT B1 ;  /* 0x0000000000017941 */ /* 0x000fea0003800200 */
.L_x_8170:
[----:B------:R-:W-:Y:S01]  /*1480*/  BSSY.RECONVERGENT B1, `(.L_x_8172) ;  /* 0x0000082000017945 */ /* 0x000fe20003800200 */
[----:B------:R-:W-:-:S03]  /*1490*/  IMAD.MOV.U32 R16, RZ, RZ, -0x800000 ;  /* 0xff800000ff107424 */ /* 0x000fc600078e00ff */
        /* <DEDUP_REMOVED lines=19> */
[----:B------:R-:W-:Y:S02]  /*15d0*/  IMAD.HI.U32 R5, R21, R2, RZ ;  /* 0x0000000215057227 */ /* 0x000fe400078e00ff */
[----:B------:R-:W1:Y:S03]  /*15e0*/  LDC.64 R20, c[0x0][0x3a8] ;  /* 0x0000ea00ff147b82 */ /* 0x000e660000000a00 */
        /* <DEDUP_REMOVED lines=12> */
[----:B------:R2:W3:Y:S01]  /*16b0*/  F2I.FTZ.U32.TRUNC.NTZ R3, R2 ;  /* 0x0000000200037305 */ /* 0x0004e2000021f000 */
[----:B------:R-:W-:-:S06]  /*16c0*/  @P4 IADD3 R5, PT, PT, R5, 0x1, RZ ;  /* 0x0000000105054810 */ /* 0x000fcc0007ffe0ff */
[----:B------:R-:W-:Y:S01]  /*16d0*/  @!P3 IMAD.MOV R5, RZ, RZ, -R5 ;  /* 0x000000ffff05b224 */ /* 0x000fe200078e0a05 */
[----:B------:R-:W-:Y:S02]  /*16e0*/  @!P6 LOP3.LUT R5, RZ, R15, RZ, 0x33, !PT ;  /* 0x0000000fff05e212 */ /* 0x000fe400078e33ff */
[----:B--2---:R-:W-:-:S03]  /*16f0*/  MOV R2, RZ ;  /* 0x000000ff00027202 */ /* 0x004fc60000000f00 */
[----:B------:R-:W-:Y:S01]  /*1700*/  IMAD.MOV R16, RZ, RZ, -R5 ;  /* 0x000000ffff107224 */ /* 0x000fe200078e0a05 */
[----:B---3--:R-:W-:-:S03]  /*1710*/  IADD3 R17, PT, PT, RZ, -R3, RZ ;  /* 0x80000003ff117210 */ /* 0x008fc60007ffe0ff */
[----:B------:R-:W-:Y:S02]  /*1720*/  IMAD R16, R15, R16, R4 ;  /* 0x000000100f107224 */ /* 0x000fe400078e0204 */
[----:B------:R-:W-:-:S03]  /*1730*/  IMAD R15, R17, R12, RZ ;  /* 0x0000000c110f7224 */ /* 0x000fc600078e02ff */
[----:B------:R-:W-:Y:S01]  /*1740*/  IABS R14, R16 ;  /* 0x00000010000e7213 */ /* 0x000fe20000000000 */
[----:B------:R-:W-:-:S04]  /*1750*/  IMAD.HI.U32 R2, R3, R15, R2 ;  /* 0x0000000f03027227 */ /* 0x000fc800078e0002 */
[----:B------:R-:W-:Y:S01]  /*1760*/  IMAD.MOV.U32 R3, RZ, RZ, R14 ;  /* 0x000000ffff037224 */ /* 0x000fe200078e000e */
[----:B0-----:R-:W-:-:S03]  /*1770*/  IABS R14, R6 ;  /* 0x00000006000e7213 */ /* 0x001fc60000000000 */
        /* <DEDUP_REMOVED lines=14> */
[----:B------:R-:W-:-:S05]  /*1860*/  @P4 IADD3 R2, PT, PT, R2, 0x1, RZ ;  /* 0x0000000102024810 */ /* 0x000fca0007ffe0ff */
[----:B------:R-:W-:-:S05]  /*1870*/  IMAD.MOV.U32 R12, RZ, RZ, R2 ;  /* 0x000000ffff0c7224 */ /* 0x000fca00078e0002 */
[----:B------:R-:W-:Y:S01]  /*1880*/  @!P3 IADD3 R12, PT, PT, -R12, RZ, RZ ;  /* 0x000000ff0c0cb210 */ /* 0x000fe20007ffe1ff */
[----:B0-----:R-:W-:Y:S01]  /*1890*/  IMAD.MOV R17, RZ, RZ, -R3 ;  /* 0x000000ffff117224 */ /* 0x001fe200078e0a03 */
[----:B------:R-:W-:-:S03]  /*18a0*/  @!P6 LOP3.LUT R12, RZ, R11, RZ, 0x33, !PT ;  /* 0x0000000bff0ce212 */ /* 0x000fc600078e33ff */
[----:B------:R-:W-:Y:S01]  /*18b0*/  IMAD R17, R17, R14, RZ ;  /* 0x0000000e11117224 */ /* 0x000fe200078e02ff */
[----:B------:R-:W-:-:S05]  /*18c0*/  IADD3 R2, PT, PT, -R12, RZ, RZ ;  /* 0x000000ff0c027210 */ /* 0x000fca0007ffe1ff */
[----:B------:R-:W-:Y:S02]  /*18d0*/  IMAD R11, R11, R2, R16 ;  /* 0x000000020b0b7224 */ /* 0x000fe400078e0210 */
[----:B------:R-:W-:-:S03]  /*18e0*/  IMAD.MOV.U32 R2, RZ, RZ, RZ ;  /* 0x000000ffff027224 */ /* 0x000fc600078e00ff */
[----:B------:R-:W-:Y:S01]  /*18f0*/  IABS R15, R11 ;  /* 0x0000000b000f7213 */ /* 0x000fe20000000000 */
[----:B------:R-:W-:Y:S01]  /*1900*/  IMAD.HI.U32 R2, R3, R17, R2 ;  /* 0x0000001103027227 */ /* 0x000fe200078e0002 */
[----:B------:R-:W-:-:S04]  /*1910*/  LOP3.LUT R16, R11, R6, RZ, 0x3c, !PT ;  /* 0x000000060b107212 */ /* 0x000fc800078e3cff */
[----:B------:R-:W-:Y:S01]  /*1920*/  ISETP.GE.AND P6, PT, R16, RZ, PT ;  /* 0x000000ff1000720c */ /* 0x000fe20003fc6270 */
[----:B------:R-:W-:Y:S01]  /*1930*/  IMAD.HI.U32 R28, R2, R15, RZ ;  /* 0x0000000f021c7227 */ /* 0x000fe200078e00ff */
[----:B------:R-:W0:Y:S04]  /*1940*/  LDC.64 R16, c[0x0][0x3a0] ;  /* 0x0000e800ff107b82 */ /* 0x000e280000000a00 */
[----:B------:R-:W-:-:S05]  /*1950*/  IADD3 R2, PT, PT, -R28, RZ, RZ ;  /* 0x000000ff1c027210 */ /* 0x000fca0007ffe1ff */
        /* <DEDUP_REMOVED lines=9> */
[----:B--2---:R-:W-:-:S04]  /*19f0*/  ISETP.NE.U32.AND P3, PT, R2, 0x1, PT ;  /* 0x000000010200780c */ /* 0x004fc80003f65070 */
[----:B------:R-:W-:Y:S02]  /*1a00*/  @!P6 IADD3 R28, PT, PT, -R28, RZ, RZ ;  /* 0x000000ff1c1ce210 */ /* 0x000fe40007ffe1ff */
[----:B------:R-:W-:Y:S02]  /*1a10*/  @!P4 LOP3.LUT R28, RZ, R6, RZ, 0x33, !PT ;  /* 0x00000006ff1cc212 */ /* 0x000fe400078e33ff */
[----:B------:R-:W-:Y:S02]  /*1a20*/  ISETP.NE.AND.EX P3, PT, R3, RZ, PT, P3 ;  /* 0x000000ff0300720c */ /* 0x000fe40003f65330 */
[----:B0-----:R-:W-:Y:S01]  /*1a30*/  ISETP.NE.U32.AND P6, PT, R16, 0x1, PT ;  /* 0x000000011000780c */ /* 0x001fe20003fc5070 */
[----:B------:R-:W-:Y:S01]  /*1a40*/  IMAD.MOV R2, RZ, RZ, -R28 ;  /* 0x000000ffff027224 */ /* 0x000fe200078e0a1c */
[----:B---3--:R-:W-:Y:S02]  /*1a50*/  ISETP.NE.U32.AND P4, PT, R14, 0x1, PT ;  /* 0x000000010e00780c */ /* 0x008fe40003f85070 */
[----:B------:R-:W-:Y:S01]  /*1a60*/  SEL R5, R5, RZ, P3 ;  /* 0x000000ff05057207 */ /* 0x000fe20001800000 */
[----:B------:R-:W-:Y:S01]  /*1a70*/  IMAD R6, R6, R2, R11 ;  /* 0x0000000206067224 */ /* 0x000fe200078e020b */
[----:B------:R-:W-:Y:S01]  /*1a80*/  ISETP.NE.AND.EX P4, PT, R15, RZ, PT, P4 ;  /* 0x000000ff0f00720c */ /* 0x000fe20003f85340 */
[----:B------:R-:W0:Y:S01]  /*1a90*/  LDC.64 R2, c[0x0][0x388] ;  /* 0x0000e200ff027b82 */ /* 0x000e220000000a00 */
[----:B-1----:R-:W-:Y:S01]  /*1aa0*/  ISETP.NE.U32.AND P3, PT, R20, 0x1, PT ;  /* 0x000000011400780c */ /* 0x002fe20003f65070 */
[----:B------:R-:W-:Y:S01]  /*1ab0*/  IMAD R5, R5, UR36, RZ ;  /* 0x0000002405057c24 */ /* 0x000fe2000f8e02ff */
[----:B------:R-:W-:-:S02]  /*1ac0*/  ISETP.NE.AND.EX P6, PT, R17, RZ, PT, P6 ;  /* 0x000000ff1100720c */ /* 0x000fc40003fc5360 */
        /* <DEDUP_REMOVED lines=29> */
.L_x_8173:
[----:B------:R-:W-:Y:S05]  /*1ca0*/  BSYNC.RECONVERGENT B1 ;  /* 0x0000000000017941 */ /* 0x000fea0003800200 */
.L_x_8172:
        /* <DEDUP_REMOVED lines=30> */
[----:B------:R-:W-:Y:S01]  /*1e90*/  ISETP.GE.U32.AND P3, PT, R2, R17, PT ;  /* 0x000000110200720c */ /* 0x000fe20003f66070 */
[----:B------:R-:W0:Y:S01]  /*1ea0*/  LDC R12, c[0x0][0x3c0] ;  /* 0x0000f000ff0c7b82 */ /* 0x000e220000000800 */
[----:B------:R-:W-:Y:S02]  /*1eb0*/  LOP3.LUT R2, R0, R15, RZ, 0x3c, !PT ;  /* 0x0000000f00027212 */ /* 0x000fe400078e3cff */
[----:B------:R-:W-:Y:S01]  /*1ec0*/  ISETP.NE.AND P4, PT, R15, RZ, PT ;  /* 0x000000ff0f00720c */ /* 0x000fe20003f85270 */
[----:B------:R-:W1:Y:S01]  /*1ed0*/  F2I.FTZ.U32.TRUNC.NTZ R3, R3 ;  /* 0x0000000300037305 */ /* 0x000e62000021f000 */
[----:B------:R-:W-:-:S07]  /*1ee0*/  ISETP.GE.AND P5, PT, R2, RZ, PT ;  /* 0x000000ff0200720c */ /* 0x000fce0003fa6270 */
[----:B------:R-:W-:-:S06]  /*1ef0*/  @P3 VIADD R11, R11, 0x1 ;  /* 0x000000010b0b3836 */ /* 0x000fcc0000000000 */
[----:B------:R-:W-:Y:S01]  /*1f00*/  @!P5 IADD3 R11, PT, PT, -R11, RZ, RZ ;  /* 0x000000ff0b0bd210 */ /* 0x000fe20007ffe1ff */
[----:B-1----:R-:W-:Y:S01]  /*1f10*/  IMAD.MOV R14, RZ, RZ, -R3 ;  /* 0x000000ffff0e7224 */ /* 0x002fe200078e0a03 */
[----:B------:R-:W-:-:S03]  /*1f20*/  @!P4 LOP3.LUT R11, RZ, R15, RZ, 0x33, !PT ;  /* 0x0000000fff0bc212 */ /* 0x000fc600078e33ff */
[----:B------:R-:W-:Y:S01]  /*1f30*/  IMAD R17, R14, R5, RZ ;  /* 0x000000050e117224 */ /* 0x000fe200078e02ff */
[----:B------:R-:W-:-:S05]  /*1f40*/  IADD3 R2, PT, PT, -R11, RZ, RZ ;  /* 0x000000ff0b027210 */ /* 0x000fca0007ffe1ff */
[----:B------:R-:W-:Y:S02]  /*1f50*/  IMAD R15, R15, R2, R0 ;  /* 0x000000020f0f7224 */ /* 0x000fe400078e0200 */
[----:B------:R-:W-:-:S03]  /*1f60*/  IMAD.MOV.U32 R2, RZ, RZ, RZ ;  /* 0x000000ffff027224 */ /* 0x000fc600078e00ff */
[----:B------:R-:W-:Y:S01]  /*1f70*/  IABS R14, R15 ;  /* 0x0000000f000e7213 */ /* 0x000fe20000000000 */
[----:B------:R-:W-:-:S03]  /*1f80*/  IMAD.HI.U32 R17, R3, R17, R2 ;  /* 0x0000001103117227 */ /* 0x000fc600078e0002 */
        /* <DEDUP_REMOVED lines=13> */
[----:B------:R-:W-:Y:S01]  /*2060*/  ISETP.NE.AND P4, PT, R4, RZ, PT ;  /* 0x000000ff0400720c */ /* 0x000fe20003f85270 */
[----:B------:R-:W0:Y:S01]  /*2070*/  LDC.64 R20, c[0x0][0x3a8] ;  /* 0x0000ea00ff147b82 */ /* 0x000e220000000a00 */
[----:B------:R-:W-:Y:S01]  /*2080*/  ISETP.GE.AND P5, PT, R2, RZ, PT ;  /* 0x000000ff0200720c */ /* 0x000fe20003fa6270 */
[----:B------:R-:W-:-:S02]  /*2090*/  IMAD.MOV.U32 R2, RZ, RZ, RZ ;  /* 0x000000ffff027224 */ /* 0x000fc400078e00ff */
[----:B------:R-:W1:Y:S04]  /*20a0*/  F2I.FTZ.U32.TRUNC.NTZ R3, R3 ;  /* 0x0000000300037305 */ /* 0x000e68000021f000 */
[----:B------:R-:W-:-:S06]  /*20b0*/  @P3 VIADD R17, R17, 0x1 ;  /* 0x0000000111113836 */ /* 0x000fcc0000000000 */
[----:B------:R-:W-:Y:S02]  /*20c0*/  @!P5 IADD3 R17, PT, PT, -R17, RZ, RZ ;  /* 0x000000ff1111d210 */ /* 0x000fe40007ffe1ff */
[----:B------:R-:W-:Y:S02]  /*20d0*/  @!P4 LOP3.LUT R17, RZ, R4, RZ, 0x33, !PT ;  /* 0x00000004ff11c212 */ /* 0x000fe400078e33ff */
[----:B------:R-:W-:Y:S01]  /*20e0*/  ISETP.NE.AND P5, PT, R12, RZ, PT ;  /* 0x000000ff0c00720c */ /* 0x000fe20003fa5270 */
[----:B-1----:R-:W-:Y:S01]  /*20f0*/  IMAD.MOV R5, RZ, RZ, -R3 ;  /* 0x000000ffff057224 */ /* 0x002fe200078e0a03 */
[----:B------:R-:W-:-:S03]  /*2100*/  IADD3 R37, PT, PT, -R17, RZ, RZ ;  /* 0x000000ff11257210 */ /* 0x000fc60007ffe1ff */
[----:B------:R-:W-:Y:S02]  /*2110*/  IMAD R5, R5, R14, RZ ;  /* 0x0000000e05057224 */ /* 0x000fe400078e02ff */
[----:B------:R-:W-:Y:S02]  /*2120*/  IMAD R37, R4, R37, R15 ;  /* 0x0000002504257224 */ /* 0x000fe400078e020f */
[----:B------:R-:W-:-:S03]  /*2130*/  IMAD.HI.U32 R2, R3, R5, R2 ;  /* 0x0000000503027227 */ /* 0x000fc600078e0002 */
[----:B------:R-:W-:-:S04]  /*2140*/  IABS R4, R37 ;  /* 0x0000002500047213 */ /* 0x000fc80000000000 */
[----:B------:R-:W-:Y:S02]  /*2150*/  MOV R3, R4 ;  /* 0x0000000400037202 */ /* 0x000fe40000000f00 */
[----:B------:R-:W1:Y:S03]  /*2160*/  LDC.64 R4, c[0x0][0x398] ;  /* 0x0000e600ff047b82 */ /* 0x000e660000000a00 */
[----:B------:R-:W-:-:S04]  /*2170*/  IMAD.HI.U32 R30, R2, R3, RZ ;  /* 0x00000003021e7227 */ /* 0x000fc800078e00ff */
[----:B------:R-:W-:-:S04]  /*2180*/  IMAD.MOV R2, RZ, RZ, -R30 ;  /* 0x000000ffff027224 */ /* 0x000fc800078e0a1e */
[----:B------:R-:W-:-:S05]  /*2190*/  IMAD R3, R14, R2, R3 ;  /* 0x000000020e037224 */ /* 0x000fca00078e0203 */
[----:B------:R-:W-:-:S13]  /*21a0*/  ISETP.GT.U32.AND P4, PT, R14, R3, PT ;  /* 0x000000030e00720c */ /* 0x000fda0003f84070 */
[----:B------:R-:W-:Y:S01]  /*21b0*/  @!P4 IADD3 R3, PT, PT, R3, -R14, RZ ;  /* 0x8000000e0303c210 */ /* 0x000fe20007ffe0ff */
[----:B------:R-:W-:-:S03]  /*21c0*/  @!P4 VIADD R30, R30, 0x1 ;  /* 0x000000011e1ec836 */ /* 0x000fc60000000000 */
[----:B------:R-:W-:Y:S02]  /*21d0*/  ISETP.GE.U32.AND P3, PT, R3, R14, PT ;  /* 0x0000000e0300720c */ /* 0x000fe40003f66070 */
[----:B------:R-:W2:Y:S01]  /*21e0*/  LDC.64 R2, c[0x0][0x390] ;  /* 0x0000e400ff027b82 */ /* 0x000ea20000000a00 */
[----:B------:R-:W-:-:S04]  /*21f0*/  LOP3.LUT R14, R37, R12, RZ, 0x3c, !PT ;  /* 0x0000000c250e7212 */ /* 0x000fc800078e3cff */
[----:B------:R-:W-:-:S03]  /*2200*/  ISETP.GE.AND P4, PT, R14, RZ, PT ;  /* 0x000000ff0e00720c */ /* 0x000fc60003f86270 */
[----:B------:R-:W3:Y:S03]  /*2210*/  LDC.64 R14, c[0x0][0x3a0] ;  /* 0x0000e800ff0e7b82 */ /* 0x000ee60000000a00 */
[----:B------:R-:W-:Y:S02]  /*2220*/  @P3 IADD3 R30, PT, PT, R30, 0x1, RZ ;  /* 0x000000011e1e3810 */ /* 0x000fe40007ffe0ff */
[----:B-1----:R-:W-:-:S04]  /*2230*/  ISETP.NE.U32.AND P3, PT, R4, 0x1, PT ;  /* 0x000000010400780c */ /* 0x002fc80003f65070 */
[----:B------:R-:W-:Y:S01]  /*2240*/  ISETP.NE.AND.EX P3, PT, R5, RZ, PT, P3 ;  /* 0x000000ff0500720c */ /* 0x000fe20003f65330 */
[----:B------:R-:W-:Y:S01]  /*2250*/  @!P4 IMAD.MOV R30, RZ, RZ, -R30 ;  /* 0x000000ffff1ec224 */ /* 0x000fe200078e0a1e */
[----:B------:R-:W-:Y:S02]  /*2260*/  @!P5 LOP3.LUT R30, RZ, R12, RZ, 0x33, !PT ;  /* 0x0000000cff1ed212 */ /* 0x000fe400078e33ff */
[----:B------:R-:W-:Y:S02]  /*2270*/  SEL R17, R17, RZ, P3 ;  /* 0x000000ff11117207 */ /* 0x000fe40001800000 */
[----:B--2---:R-:W-:Y:S02]  /*2280*/  ISETP.NE.U32.AND P4, PT, R2, 0x1, PT ;  /* 0x000000010200780c */ /* 0x004fe40003f85070 */
[----:B------:R-:W-:Y:S02]  /*2290*/  IADD3 R2, PT, PT, -R30, RZ, RZ ;  /* 0x000000ff1e027210 */ /* 0x000fe40007ffe1ff */
[----:B------:R-:W-:-:S03]  /*22a0*/  ISETP.NE.AND.EX P4, PT, R3, RZ, PT, P4 ;  /* 0x000000ff0300720c */ /* 0x000fc60003f85340 */
[----:B------:R-:W-:Y:S01]  /*22b0*/  IMAD R12, R12, R2, R37 ;  /* 0x000000020c0c7224 */ /* 0x000fe200078e0225 */
[----:B---3--:R-:W-:Y:S01]  /*22c0*/  ISETP.NE.U32.AND P5, PT, R14, 0x1, PT ;  /* 0x000000010e00780c */ /* 0x008fe20003fa5070 */
[----:B------:R-:W1:Y:S01]  /*22d0*/  LDC.64 R2, c[0x0][0x388] ;  /* 0x0000e200ff027b82 */ /* 0x000e620000000a00 */
[----:B------:R-:W-:Y:S02]  /*22e0*/  SEL R11, R11, RZ, P4 ;  /* 0x000000ff0b0b7207 */ /* 0x000fe40002000000 */
        /* <DEDUP_REMOVED lines=31> */
.L_x_8175:
[----:B------:R-:W-:Y:S05]  /*24e0*/  BSYNC.RECONVERGENT B1 ;  /* 0x0000000000017941 */ /* 0x000fea0003800200 */
.L_x_8174:
        /* <DEDUP_REMOVED lines=35> */
[----:B------:R-:W-:-:S06]  /*2720*/  @P1 IADD3 R12, PT, PT, R12, 0x1, RZ ;  /* 0x000000010c0c1810 */ /* 0x000fcc0007ffe0ff */
[----:B------:R-:W-:Y:S01]  /*2730*/  @!P4 IMAD.MOV R12, RZ, RZ, -R12 ;  /* 0x000000ffff0cc224 */ /* 0x000fe200078e0a0c */
[----:B------:R-:W-:Y:S02]  /*2740*/  @!P3 LOP3.LUT R12, RZ, R14, RZ, 0x33, !PT ;  /* 0x0000000eff0cb212 */ /* 0x000fe400078e33ff */
[----:B0-----:R-:W-:-:S03]  /*2750*/  MOV R2, RZ ;  /* 0x000000ff00027202 */ /* 0x001fc60000000f00 */
[----:B------:R-:W-:Y:S01]  /*2760*/  IMAD.MOV R15, RZ, RZ, -R12 ;  /* 0x000000ffff0f7224 */ /* 0x000fe200078e0a0c */
[----:B-1----:R-:W-:-:S03]  /*2770*/  IADD3 R20, PT, PT, RZ, -R3, RZ ;  /* 0x80000003ff147210 */ /* 0x002fc60007ffe0ff */
[----:B------:R-:W-:Y:S02]  /*2780*/  IMAD R15, R14, R15, R11 ;  /* 0x0000000f0e0f7224 */ /* 0x000fe400078e020b */
[----:B------:R-:W-:-:S03]  /*2790*/  IMAD R21, R20, R5, RZ ;  /* 0x0000000514157224 */ /* 0x000fc600078e02ff */
[----:B------:R-:W-:Y:S01]  /*27a0*/  IABS R14, R15 ;  /* 0x0000000f000e7213 */ /* 0x000fe20000000000 */
[----:B------:R-:W0:Y:S01]  /*27b0*/  LDC R20, c[0x0][0x3c0] ;  /* 0x0000f000ff147b82 */ /* 0x000e220000000800 */
[----:B------:R-:W-:-:S04]  /*27c0*/  IMAD.HI.U32 R21, R3, R21, R2 ;  /* 0x0000001503157227 */ /* 0x000fc800078e0002 */
[----:B------:R-:W-:-:S04]  /*27d0*/  IMAD.MOV.U32 R2, RZ, RZ, R14 ;  /* 0x000000ffff027224 */ /* 0x000fc800078e000e */
[----:B------:R-:W-:-:S05]  /*27e0*/  IMAD.HI.U32 R26, R21, R2, RZ ;  /* 0x00000002151a7227 */ /* 0x000fca00078e00ff */
[----:B------:R-:W-:-:S05]  /*27f0*/  IADD3 R3, PT, PT, -R26, RZ, RZ ;  /* 0x000000ff1a037210 */ /* 0x000fca0007ffe1ff */
[----:B------:R-:W-:-:S05]  /*2800*/  IMAD R2, R5, R3, R2 ;  /* 0x0000000305027224 */ /* 0x000fca00078e0202 */
[----:B------:R-:W-:Y:S02]  /*2810*/  ISETP.GT.U32.AND P3, PT, R5, R2, PT ;  /* 0x000000020500720c */ /* 0x000fe40003f64070 */
[----:B0-----:R-:W-:-:S04]  /*2820*/  IABS R21, R20 ;  /* 0x0000001400157213 */ /* 0x001fc80000000000 */
[----:B------:R-:W0:Y:S07]  /*2830*/  I2F.RP R30, R21 ;  /* 0x00000015001e7306 */ /* 0x000e2e0000209400 */
[----:B------:R-:W-:Y:S01]  /*2840*/  @!P3 IMAD.IADD R2, R2, 0x1, -R5 ;  /* 0x000000010202b824 */ /* 0x000fe200078e0a05 */
[----:B------:R-:W-:Y:S02]  /*2850*/  @!P3 IADD3 R26, PT, PT, R26, 0x1, RZ ;  /* 0x000000011a1ab810 */ /* 0x000fe40007ffe0ff */
[----:B------:R-:W-:-:S02]  /*2860*/  ISETP.NE.AND P3, PT, R4, RZ, PT ;  /* 0x000000ff0400720c */ /* 0x000fc40003f65270 */
[----:B------:R-:W-:Y:S02]  /*2870*/  ISETP.GE.U32.AND P1, PT, R2, R5, PT ;  /* 0x000000050200720c */ /* 0x000fe40003f26070 */
[----:B------:R-:W-:Y:S01]  /*2880*/  LOP3.LUT R2, R15, R4, RZ, 0x3c, !PT ;  /* 0x000000040f027212 */ /* 0x000fe200078e3cff */
[----:B0-----:R-:W0:Y:S03]  /*2890*/  MUFU.RCP R30, R30 ;  /* 0x0000001e001e7308 */ /* 0x001e260000001000 */
[----:B------:R-:W-:Y:S02]  /*28a0*/  ISETP.GE.AND P4, PT, R2, RZ, PT ;  /* 0x000000ff0200720c */ /* 0x000fe40003f86270 */
[----:B------:R-:W1:Y:S05]  /*28b0*/  LDC.64 R2, c[0x0][0x390] ;  /* 0x0000e400ff027b82 */ /* 0x000e6a0000000a00 */
[----:B------:R-:W-:-:S06]  /*28c0*/  @P1 VIADD R26, R26, 0x1 ;  /* 0x000000011a1a1836 */ /* 0x000fcc0000000000 */
[----:B------:R-:W-:Y:S02]  /*28d0*/  @!P4 IADD3 R26, PT, PT, -R26, RZ, RZ ;  /* 0x000000ff1a1ac210 */ /* 0x000fe40007ffe1ff */
[----:B------:R-:W-:Y:S02]  /*28e0*/  @!P3 LOP3.LUT R26, RZ, R4, RZ, 0x33, !PT ;  /* 0x00000004ff1ab212 */ /* 0x000fe400078e33ff */
[----:B0-----:R-:W-:-:S03]  /*28f0*/  IADD3 R14, PT, PT, R30, 0xffffffe, RZ ;  /* 0x0ffffffe1e0e7810 */ /* 0x001fc60007ffe0ff */
[----:B------:R-:W-:-:S04]  /*2900*/  IMAD.MOV R37, RZ, RZ, -R26 ;  /* 0x000000ffff257224 */ /* 0x000fc800078e0a1a */
[----:B------:R-:W-:Y:S02]  /*2910*/  IMAD R37, R4, R37, R15 ;  /* 0x0000002504257224 */ /* 0x000fe400078e020f */
[----:B------:R-:W0:Y:S01]  /*2920*/  LDC.64 R4, c[0x0][0x398] ;  /* 0x0000e600ff047b82 */ /* 0x000e220000000a00 */
[----:B------:R2:W3:Y:S01]  /*2930*/  F2I.FTZ.U32.TRUNC.NTZ R15, R14 ;  /* 0x0000000e000f7305 */ /* 0x0004e2000021f000 */
[----:B-1----:R-:W-:Y:S01]  /*2940*/  ISETP.NE.U32.AND P3, PT, R2, 0x1, PT ;  /* 0x000000010200780c */ /* 0x002fe20003f65070 */
[----:B--2---:R-:W-:Y:S02]  /*2950*/  HFMA2 R14, -RZ, RZ, 0, 0 ;  /* 0x00000000ff0e7431 */ /* 0x004fe400000001ff */
[----:B---3--:R-:W-:-:S04]  /*2960*/  IMAD.MOV R30, RZ, RZ, -R15 ;  /* 0x000000ffff1e7224 */ /* 0x008fc800078e0a0f */
[----:B------:R-:W-:Y:S01]  /*2970*/  IMAD R39, R30, R21, RZ ;  /* 0x000000151e277224 */ /* 0x000fe200078e02ff */
[----:B0-----:R-:W-:-:S03]  /*2980*/  ISETP.NE.U32.AND P1, PT, R4, 0x1, PT ;  /* 0x000000010400780c */ /* 0x001fc60003f25070 */
        /* <DEDUP_REMOVED lines=15> */
[----:B0-----:R-:W-:Y:S01]  /*2a80*/  ISETP.NE.U32.AND P3, PT, R14, 0x1, PT ;  /* 0x000000010e00780c */ /* 0x001fe20003f65070 */
[----:B------:R-:W-:Y:S01]  /*2a90*/  IMAD.MOV.U32 R4, RZ, RZ, R2 ;  /* 0x000000ffff047224 */ /* 0x000fe200078e0002 */
[----:B------:R-:W-:Y:S02]  /*2aa0*/  SEL R12, R12, RZ, P5 ;  /* 0x000000ff0c0c7207 */ /* 0x000fe40002800000 */
[----:B------:R-:W-:Y:S02]  /*2ab0*/  ISETP.NE.AND.EX P3, PT, R15, RZ, PT, P3 ;  /* 0x000000ff0f00720c */ /* 0x000fe40003f65330 */
[----:B------:R-:W-:-:S02]  /*2ac0*/  @!P4 IADD3 R4, PT, PT, -R4, RZ, RZ ;  /* 0x000000ff0404c210 */ /* 0x000fc40007ffe1ff */
[----:B------:R-:W-:Y:S02]  /*2ad0*/  @!P6 LOP3.LUT R4, RZ, R20, RZ, 0x33, !PT ;  /* 0x00000014ff04e212 */ /* 0x000fe400078e33ff */
[----:B------:R-:W-:Y:S01]  /*2ae0*/  ISETP.NE.AND.EX P4, PT, R5, RZ, PT, P1 ;  /* 0x000000ff0500720c */ /* 0x000fe20003f85310 */
[----:B------:R-:W-:Y:S02]  /*2af0*/  IMAD R5, R12, UR36, RZ ;  /* 0x000000240c057c24 */ /* 0x000fe4000f8e02ff */
[----:B------:R-:W-:Y:S01]  /*2b00*/  IMAD.MOV R2, RZ, RZ, -R4 ;  /* 0x000000ffff027224 */ /* 0x000fe200078e0a04 */
[----:B------:R-:W-:Y:S02]  /*2b10*/  SEL R26, R26, RZ, P4 ;  /* 0x000000ff1a1a7207 */ /* 0x000fe40002000000 */
[----:B------:R-:W-:Y:S01]  /*2b20*/  SEL R4, R4, RZ, P3 ;  /* 0x000000ff04047207 */ /* 0x000fe20001800000 */
[----:B------:R-:W-:Y:S02]  /*2b30*/  IMAD R37, R20, R2, R37 ;  /* 0x0000000214257224 */ /* 0x000fe400078e0225 */
[----:B------:R-:W0:Y:S01]  /*2b40*/  LDC.64 R20, c[0x0][0x3a8] ;  /* 0x0000ea00ff147b82 */ /* 0x000e220000000a00 */
[----:B------:R-:W-:-:S04]  /*2b50*/  IMAD R5, R26, UR37, R5 ;  /* 0x000000251a057c24 */ /* 0x000fc8000f8e0205 */
[----:B------:R-:W-:-:S03]  /*2b60*/  IMAD R4, R4, UR38, R5 ;  /* 0x0000002604047c24 */ /* 0x000fc6000f8e0205 */
[----:B------:R-:W1:Y:S01]  /*2b70*/  LDC.64 R2, c[0x0][0x388] ;  /* 0x0000e200ff027b82 */ /* 0x000e620000000a00 */
        /* <DEDUP_REMOVED lines=26> */
.L_x_8177:
[----:B------:R-:W-:Y:S05]  /*2d20*/  BSYNC.RECONVERGENT B1 ;  /* 0x0000000000017941 */ /* 0x000fea0003800200 */
.L_x_8176:
        /* <DEDUP_REMOVED lines=28> */
[----:B------:R-:W-:Y:S02]  /*2ef0*/  LOP3.LUT R2, R11, R14, RZ, 0x3c, !PT ;  /* 0x0000000e0b027212 */ /* 0x000fe400078e3cff */
[----:B------:R-:W-:Y:S02]  /*2f00*/  ISETP.NE.AND P2, PT, R14, RZ, PT ;  /* 0x000000ff0e00720c */ /* 0x000fe40003f45270 */
[----:B------:R-:W-:Y:S01]  /*2f10*/  ISETP.GE.AND P3, PT, R2, RZ, PT ;  /* 0x000000ff0200720c */ /* 0x000fe20003f66270 */
[----:B0-----:R-:W-:-:S04]  /*2f20*/  VIADD R2, R20, 0xffffffe ;  /* 0x0ffffffe14027836 */ /* 0x001fc80000000000 */
[----:B------:R0:W1:Y:S02]  /*2f30*/  F2I.FTZ.U32.TRUNC.NTZ R3, R2 ;  /* 0x0000000200037305 */ /* 0x000064000021f000 */
[----:B------:R-:W-:-:S06]  /*2f40*/  @P1 VIADD R12, R12, 0x1 ;  /* 0x000000010c0c1836 */ /* 0x000fcc0000000000 */
[----:B------:R-:W-:Y:S01]  /*2f50*/  @!P3 IADD3 R12, PT, PT, -R12, RZ, RZ ;  /* 0x000000ff0c0cb210 */ /* 0x000fe20007ffe1ff */
[----:B0-----:R-:W-:Y:S01]  /*2f60*/  IMAD.MOV.U32 R2, RZ, RZ, RZ ;  /* 0x000000ffff027224 */ /* 0x001fe200078e00ff */
[----:B------:R-:W-:-:S04]  /*2f70*/  @!P2 LOP3.LUT R12, RZ, R14, RZ, 0x33, !PT ;  /* 0x0000000eff0ca212 */ /* 0x000fc800078e33ff */
[----:B------:R-:W-:Y:S01]  /*2f80*/  IADD3 R15, PT, PT, -R12, RZ, RZ ;  /* 0x000000ff0c0f7210 */ /* 0x000fe20007ffe1ff */
[----:B-1----:R-:W-:-:S04]  /*2f90*/  IMAD.MOV R20, RZ, RZ, -R3 ;  /* 0x000000ffff147224 */ /* 0x002fc800078e0a03 */
[----:B------:R-:W-:Y:S02]  /*2fa0*/  IMAD R15, R14, R15, R11 ;  /* 0x0000000f0e0f7224 */ /* 0x000fe400078e020b */
[----:B------:R-:W-:Y:S02]  /*2fb0*/  IMAD R21, R20, R5, RZ ;  /* 0x0000000514157224 */ /* 0x000fe400078e02ff */
[----:B------:R-:W0:Y:S01]  /*2fc0*/  LDC R20, c[0x0][0x3c0] ;  /* 0x0000f000ff147b82 */ /* 0x000e220000000800 */
[----:B------:R-:W-:Y:S01]  /*2fd0*/  IABS R14, R15 ;  /* 0x0000000f000e7213 */ /* 0x000fe20000000000 */
[----:B------:R-:W-:-:S03]  /*2fe0*/  IMAD.HI.U32 R21, R3, R21, R2 ;  /* 0x0000001503157227 */ /* 0x000fc600078e0002 */
[----:B------:R-:W-:-:S05]  /*2ff0*/  MOV R2, R14 ;  /* 0x0000000e00027202 */ /* 0x000fca0000000f00 */
[----:B------:R-:W-:-:S04]  /*3000*/  IMAD.HI.U32 R28, R21, R2, RZ ;  /* 0x00000002151c7227 */ /* 0x000fc800078e00ff */
[----:B------:R-:W-:-:S04]  /*3010*/  IMAD.MOV R3, RZ, RZ, -R28 ;  /* 0x000000ffff037224 */ /* 0x000fc800078e0a1c */
[----:B------:R-:W-:-:S05]  /*3020*/  IMAD R2, R5, R3, R2 ;  /* 0x0000000305027224 */ /* 0x000fca00078e0202 */
[----:B------:R-:W-:Y:S02]  /*3030*/  ISETP.GT.U32.AND P2, PT, R5, R2, PT ;  /* 0x000000020500720c */ /* 0x000fe40003f44070 */
[----:B0-----:R-:W-:-:S04]  /*3040*/  IABS R21, R20 ;  /* 0x0000001400157213 */ /* 0x001fc80000000000 */
[----:B------:R-:W0:Y:S07]  /*3050*/  I2F.RP R32, R21 ;  /* 0x0000001500207306 */ /* 0x000e2e0000209400 */
[-C--:B------:R-:W-:Y:S01]  /*3060*/  @!P2 IADD3 R2, PT, PT, R2, -R5.reuse, RZ ;  /* 0x800000050202a210 */ /* 0x080fe20007ffe0ff */
[----:B------:R-:W-:Y:S01]  /*3070*/  @!P2 VIADD R28, R28, 0x1 ;  /* 0x000000011c1ca836 */ /* 0x000fe20000000000 */
[----:B------:R-:W-:Y:S02]  /*3080*/  ISETP.NE.AND P2, PT, R4, RZ, PT ;  /* 0x000000ff0400720c */ /* 0x000fe40003f45270 */
[----:B------:R-:W-:-:S02]  /*3090*/  ISETP.GE.U32.AND P1, PT, R2, R5, PT ;  /* 0x000000050200720c */ /* 0x000fc40003f26070 */
[----:B------:R-:W-:Y:S01]  /*30a0*/  LOP3.LUT R2, R15, R4, RZ, 0x3c, !PT ;  /* 0x000000040f027212 */ /* 0x000fe200078e3cff */
[----:B0-----:R-:W0:Y:S03]  /*30b0*/  MUFU.RCP R32, R32 ;  /* 0x0000002000207308 */ /* 0x001e260000001000 */
[----:B------:R-:W-:Y:S02]  /*30c0*/  ISETP.GE.AND P3, PT, R2, RZ, PT ;  /* 0x000000ff0200720c */ /* 0x000fe40003f66270 */
[----:B------:R-:W1:Y:S05]  /*30d0*/  LDC.64 R2, c[0x0][0x390] ;  /* 0x0000e400ff027b82 */ /* 0x000e6a0000000a00 */
[----:B------:R-:W-:-:S06]  /*30e0*/  @P1 IADD3 R28, PT, PT, R28, 0x1, RZ ;  /* 0x000000011c1c1810 */ /* 0x000fcc0007ffe0ff */
[----:B------:R-:W-:Y:S01]  /*30f0*/  @!P3 IMAD.MOV R28, RZ, RZ, -R28 ;  /* 0x000000ffff1cb224 */ /* 0x000fe200078e0a1c */
[----:B------:R-:W-:Y:S01]  /*3100*/  @!P2 LOP3.LUT R28, RZ, R4, RZ, 0x33, !PT ;  /* 0x00000004ff1ca212 */ /* 0x000fe200078e33ff */
[----:B0-----:R-:W-:-:S03]  /*3110*/  VIADD R14, R32, 0xffffffe ;  /* 0x0ffffffe200e7836 */ /* 0x001fc60000000000 */
[----:B------:R-:W-:-:S05]  /*3120*/  IADD3 R37, PT, PT, -R28, RZ, RZ ;  /* 0x000000ff1c257210 */ /* 0x000fca0007ffe1ff */
[----:B------:R-:W-:Y:S02]  /*3130*/  IMAD R37, R4, R37, R15 ;  /* 0x0000002504257224 */ /* 0x000fe400078e020f */
[----:B------:R0:W2:Y:S01]  /*3140*/  F2I.FTZ.U32.TRUNC.NTZ R15, R14 ;  /* 0x0000000e000f7305 */ /* 0x0000a2000021f000 */
[----:B------:R-:W3:Y:S01]  /*3150*/  LDC.64 R4, c[0x0][0x398] ;  /* 0x0000e600ff047b82 */ /* 0x000ee20000000a00 */
[----:B-1----:R-:W-:Y:S01]  /*3160*/  ISETP.NE.U32.AND P2, PT, R2, 0x1, PT ;  /* 0x000000010200780c */ /* 0x002fe20003f45070 */
[----:B0-----:R-:W-:Y:S01]  /*3170*/  IMAD.MOV.U32 R14, RZ, RZ, RZ ;  /* 0x000000ffff0e7224 */ /* 0x001fe200078e00ff */
[----:B--2---:R-:W-:-:S05]  /*3180*/  IADD3 R32, PT, PT, RZ, -R15, RZ ;  /* 0x8000000fff207210 */ /* 0x004fca0007ffe0ff */
[----:B------:R-:W-:-:S04]  /*3190*/  IMAD R39, R32, R21, RZ ;  /* 0x0000001520277224 */ /* 0x000fc800078e02ff */
[----:B------:R-:W-:Y:S01]  /*31a0*/  IMAD.HI.U32 R39, R15, R39, R14 ;  /* 0x000000270f277227 */ /* 0x000fe200078e000e */
[----:B---3--:R-:W-:Y:S02]  /*31b0*/  ISETP.NE.U32.AND P1, PT, R4, 0x1, PT ;  /* 0x000000010400780c */ /* 0x008fe40003f25070 */
        /* <DEDUP_REMOVED lines=19> */
[----:B------:R-:W-:Y:S02]  /*32f0*/  IADD3 R2, PT, PT, -R4, RZ, RZ ;  /* 0x000000ff04027210 */ /* 0x000fe40007ffe1ff */
[----:B0-----:R-:W-:Y:S02]  /*3300*/  ISETP.NE.U32.AND P2, PT, R14, 0x1, PT ;  /* 0x000000010e00780c */ /* 0x001fe40003f45070 */
[----:B------:R-:W-:Y:S01]  /*3310*/  SEL R12, R12, RZ, P4 ;  /* 0x000000ff0c0c7207 */ /* 0x000fe20002000000 */
[----:B------:R-:W-:Y:S01]  /*3320*/  IMAD R37, R20, R2, R37 ;  /* 0x0000000214257224 */ /* 0x000fe200078e0225 */
[----:B------:R-:W-:Y:S01]  /*3330*/  ISETP.NE.AND.EX P2, PT, R15, RZ, PT, P2 ;  /* 0x000000ff0f00720c */ /* 0x000fe20003f45320 */
[----:B------:R-:W0:Y:S02]  /*3340*/  LDC.64 R20, c[0x0][0x3a8] ;  /* 0x0000ea00ff147b82 */ /* 0x000e240000000a00 */
[----:B------:R-:W-:Y:S01]  /*3350*/  IMAD R5, R12, UR36, RZ ;  /* 0x000000240c057c24 */ /* 0x000fe2000f8e02ff */
[----:B------:R-:W-:-:S03]  /*3360*/  SEL R4, R4, RZ, P2 ;  /* 0x000000ff04047207 */ /* 0x000fc60001000000 */
[----:B------:R-:W-:Y:S02]  /*3370*/  IMAD R5, R28, UR37, R5 ;  /* 0x000000251c057c24 */ /* 0x000fe4000f8e0205 */
[----:B------:R-:W1:Y:S02]  /*3380*/  LDC.64 R2, c[0x0][0x388] ;  /* 0x0000e200ff027b82 */ /* 0x000e640000000a00 */
        /* <DEDUP_REMOVED lines=27> */
.L_x_8179:
[----:B------:R-:W-:Y:S05]  /*3540*/  BSYNC.RECONVERGENT B1 ;  /* 0x0000000000017941 */ /* 0x000fea0003800200 */
.L_x_8178:
        /* <DEDUP_REMOVED lines=20> */
[-C--:B------:R-:W-:Y:S01]  /*3690*/  FFMA.SAT R2, R36, R11.reuse, 0.5 ;  /* 0x3f00000024027423 */ /* 0x080fe2000000200b */
[----:B------:R-:W-:Y:S01]  /*36a0*/  FFMA.SAT R0, R34, R11, 0.5 ;  /* 0x3f00000022007423 */ /* 0x000fe2000000200b */
[-C--:B------:R-:W-:Y:S01]  /*36b0*/  FFMA.RM R8, R8, R5.reuse, 12582913 ;  /* 0x4b40000108087423 */ /* 0x080fe20000004005 */
[C---:B------:R-:W-:Y:S01]  /*36c0*/  FADD R12, -R15.reuse, R6 ;  /* 0x000000060f0c7221 */ /* 0x040fe20000000100 */
[-C--:B------:R-:W-:Y:S01]  /*36d0*/  FFMA.RM R2, R2, R5.reuse, 12582913 ;  /* 0x4b40000102027423 */ /* 0x080fe20000004005 */
[----:B------:R-:W-:Y:S01]  /*36e0*/  FFMA.RM R0, R0, R5, 12582913 ;  /* 0x4b40000100007423 */ /* 0x000fe20000004005 */
[----:B------:R-:W-:Y:S01]  /*36f0*/  FADD R3, R8, -12583039 ;  /* 0xcb40007f08037421 */ /* 0x000fe20000000000 */
[C---:B------:R-:W-:Y:S01]  /*3700*/  FADD R16, -R15.reuse, R16 ;  /* 0x000000100f107221 */ /* 0x040fe20000000100 */
[----:B------:R-:W-:Y:S01]  /*3710*/  FADD R7, R2, -12583039 ;  /* 0xcb40007f02077421 */ /* 0x000fe20000000000 */
[-C--:B------:R-:W-:Y:S01]  /*3720*/  FFMA.SAT R6, R20, R11.reuse, 0.5 ;  /* 0x3f00000014067423 */ /* 0x080fe2000000200b */
[----:B------:R-:W-:Y:S01]  /*3730*/  FFMA R3, R38, 1.4426950216293334961, -R3 ;  /* 0x3fb8aa3b26037823 */ /* 0x000fe20000000803 */
[----:B------:R-:W-:Y:S01]  /*3740*/  FFMA.SAT R4, R16, R11, 0.5 ;  /* 0x3f00000010047423 */ /* 0x000fe2000000200b */
[----:B------:R-:W-:Y:S01]  /*3750*/  FFMA R7, R36, 1.4426950216293334961, -R7 ;  /* 0x3fb8aa3b24077823 */ /* 0x000fe20000000807 */
[-C--:B------:R-:W-:Y:S01]  /*3760*/  FFMA.RM R6, R6, R5.reuse, 12582913 ;  /* 0x4b40000106067423 */ /* 0x080fe20000004005 */
[----:B------:R-:W-:Y:S01]  /*3770*/  FFMA R38, R38, 1.925963033500011079e-08, R3 ;  /* 0x32a5706026267823 */ /* 0x000fe20000000003 */
[----:B------:R-:W-:Y:S01]  /*3780*/  FADD R3, R0, -12583039 ;  /* 0xcb40007f00037421 */ /* 0x000fe20000000000 */
[----:B------:R-:W-:Y:S01]  /*3790*/  FFMA R36, R36, 1.925963033500011079e-08, R7 ;  /* 0x32a5706024247823 */ /* 0x000fe20000000007 */
[C---:B------:R-:W-:Y:S01]  /*37a0*/  FADD R14, -R15.reuse, R17 ;  /* 0x000000110f0e7221 */ /* 0x040fe20000000100 */
[C---:B------:R-:W-:Y:S01]  /*37b0*/  FADD R30, -R15.reuse, R30 ;  /* 0x0000001e0f1e7221 */ /* 0x040fe20000000100 */
[----:B------:R-:W-:Y:S01]  /*37c0*/  FFMA R7, R34, 1.4426950216293334961, -R3 ;  /* 0x3fb8aa3b22077823 */ /* 0x000fe20000000803 */
[----:B------:R-:W-:Y:S01]  /*37d0*/  FFMA.RM R3, R4, R5, 12582913 ;  /* 0x4b40000104037423 */ /* 0x000fe20000004005 */
[----:B------:R-:W-:Y:S01]  /*37e0*/  FFMA.SAT R4, R12, R11, 0.5 ;  /* 0x3f0000000c047423 */ /* 0x000fe2000000200b */
[----:B------:R-:W-:Y:S01]  /*37f0*/  FADD R26, -R15, R26 ;  /* 0x0000001a0f1a7221 */ /* 0x000fe20000000100 */
[----:B------:R-:W-:Y:S01]  /*3800*/  FFMA R34, R34, 1.925963033500011079e-08, R7 ;  /* 0x32a5706022227823 */ /* 0x000fe20000000007 */
[----:B------:R-:W-:Y:S01]  /*3810*/  FADD R7, R6, -12583039 ;  /* 0xcb40007f06077421 */ /* 0x000fe20000000000 */
[----:B------:R-:W-:Y:S01]  /*3820*/  FADD R9, R3, -12583039 ;  /* 0xcb40007f03097421 */ /* 0x000fe20000000000 */
[C---:B------:R-:W-:Y:S01]  /*3830*/  FADD R32, -R15.reuse, R32 ;  /* 0x000000200f207221 */ /* 0x040fe20000000100 */
[----:B------:R-:W-:Y:S01]  /*3840*/  FADD R28, -R15, R28 ;  /* 0x0000001c0f1c7221 */ /* 0x000fe20000000100 */
[----:B------:R-:W-:Y:S01]  /*3850*/  FFMA R7, R20, 1.4426950216293334961, -R7 ;  /* 0x3fb8aa3b14077823 */ /* 0x000fe20000000807 */
[----:B------:R-:W-:Y:S01]  /*3860*/  FFMA R9, R16, 1.4426950216293334961, -R9 ;  /* 0x3fb8aa3b10097823 */ /* 0x000fe20000000809 */
[----:B------:R0:W2:Y:S01]  /*3870*/  MUFU.EX2 R37, R36 ;  /* 0x0000002400257308 */ /* 0x0000a20000000800 */
[----:B------:R-:W-:-:S02]  /*3880*/  IMAD.SHL.U32 R2, R2, 0x800000, RZ ;  /* 0x0080000002027824 */ /* 0x000fc400078e00ff */
[----:B------:R-:W-:Y:S01]  /*3890*/  FFMA R15, R20, 1.925963033500011079e-08, R7 ;  /* 0x32a57060140f7823 */ /* 0x000fe20000000007 */
[----:B------:R-:W-:Y:S01]  /*38a0*/  FFMA.RM R7, R4, R5, 12582913 ;  /* 0x4b40000104077423 */ /* 0x000fe20000004005 */
[----:B------:R-:W-:Y:S01]  /*38b0*/  FFMA R21, R16, 1.925963033500011079e-08, R9 ;  /* 0x32a5706010157823 */ /* 0x000fe20000000009 */
[----:B------:R-:W-:Y:S01]  /*38c0*/  FFMA.SAT R16, R14, R11, 0.5 ;  /* 0x3f0000000e107423 */ /* 0x000fe2000000200b */
[----:B------:R-:W-:Y:S01]  /*38d0*/  SHF.L.U32 R8, R8, 0x17, RZ ;  /* 0x0000001708087819 */ /* 0x000fe200000006ff */
[C---:B------:R-:W-:Y:S01]  /*38e0*/  FADD R9, R7.reuse, -12583039 ;  /* 0xcb40007f07097421 */ /* 0x040fe20000000000 */
[----:B------:R3:W4:Y:S01]  /*38f0*/  MUFU.EX2 R17, R38 ;  /* 0x0000002600117308 */ /* 0x0007220000000800 */
[----:B------:R-:W-:Y:S01]  /*3900*/  FFMA.RM R4, R16, R5, 12582913 ;  /* 0x4b40000110047423 */ /* 0x000fe20000004005 */
[----:B0-----:R-:W-:Y:S01]  /*3910*/  FFMA.SAT R36, R32, R11, 0.5 ;  /* 0x3f00000020247423 */ /* 0x001fe2000000200b */
[----:B------:R-:W-:Y:S01]  /*3920*/  FFMA R9, R12, 1.4426950216293334961, -R9 ;  /* 0x3fb8aa3b0c097823 */ /* 0x000fe20000000809 */
[----:B------:R-:W-:-:S02]  /*3930*/  IMAD.SHL.U32 R7, R7, 0x800000, RZ ;  /* 0x0080000007077824 */ /* 0x000fc400078e00ff */
[----:B------:R-:W-:Y:S01]  /*3940*/  FADD R13, R4, -12583039 ;  /* 0xcb40007f040d7421 */ /* 0x000fe20000000000 */
[----:B------:R-:W-:Y:S01]  /*3950*/  FFMA R9, R12, 1.925963033500011079e-08, R9 ;  /* 0x32a570600c097823 */ /* 0x000fe20000000009 */
[----:B------:R-:W-:Y:S02]  /*3960*/  FFMA.SAT R12, R10, R11, 0.5 ;  /* 0x3f0000000a0c7423 */ /* 0x000fe4000000200b */
[----:B------:R-:W-:Y:S01]  /*3970*/  FFMA R13, R14, 1.4426950216293334961, -R13 ;  /* 0x3fb8aa3b0e0d7823 */ /* 0x000fe2000000080d */
[----:B--2---:R-:W-:Y:S01]  /*3980*/  FMUL R16, R2, R37 ;  /* 0x0000002502107220 */ /* 0x004fe20000400000 */
[----:B------:R-:W-:Y:S01]  /*3990*/  FFMA.SAT R2, R26, R11, 0.5 ;  /* 0x3f0000001a027423 */ /* 0x000fe2000000200b */
[----:B------:R-:W-:Y:S01]  /*39a0*/  FFMA.RM R12, R12, R5, 12582913 ;  /* 0x4b4000010c0c7423 */ /* 0x000fe20000004005 */
[----:B------:R-:W-:Y:S01]  /*39b0*/  FFMA R14, R14, 1.925963033500011079e-08, R13 ;  /* 0x32a570600e0e7823 */ /* 0x000fe2000000000d */
[----:B---3--:R-:W-:Y:S01]  /*39c0*/  FFMA.SAT R38, R28, R11, 0.5 ;  /* 0x3f0000001c267423 */ /* 0x008fe2000000200b */
[----:B------:R-:W-:Y:S01]  /*39d0*/  FFMA.RM R2, R2, R5, 12582913 ;  /* 0x4b40000102027423 */ /* 0x000fe20000004005 */
[----:B------:R-:W-:Y:S01]  /*39e0*/  FADD R13, R12, -12583039 ;  /* 0xcb40007f0c0d7421 */ /* 0x000fe20000000000 */
[----:B----4-:R-:W-:Y:S01]  /*39f0*/  FMUL R17, R8, R17 ;  /* 0x0000001108117220 */ /* 0x010fe20000400000 */
[----:B------:R-:W-:Y:S01]  /*3a00*/  MUFU.EX2 R21, R21 ;  /* 0x0000001500157308 */ /* 0x000fe20000000800 */
[----:B------:R-:W-:Y:S01]  /*3a10*/  FADD R37, R2, -12583039 ;  /* 0xcb40007f02257421 */ /* 0x000fe20000000000 */
[----:B------:R-:W-:-:S03]  /*3a20*/  FFMA R13, R10, 1.4426950216293334961, -R13 ;  /* 0x3fb8aa3b0a0d7823 */ /* 0x000fc6000000080d */
[----:B------:R-:W-:Y:S01]  /*3a30*/  FFMA R37, R26, 1.4426950216293334961, -R37 ;  /* 0x3fb8aa3b1a257823 */ /* 0x000fe20000000825 */
[----:B------:R-:W-:Y:S01]  /*3a40*/  FFMA R20, R10, 1.925963033500011079e-08, R13 ;  /* 0x32a570600a147823 */ /* 0x000fe2000000000d */
[----:B------:R-:W-:Y:S01]  /*3a50*/  FFMA.SAT R10, R30, R11, 0.5 ;  /* 0x3f0000001e0a7423 */ /* 0x000fe2000000200b */
[----:B------:R0:W-:Y:S01]  /*3a60*/  MUFU.EX2 R8, R15 ;  /* 0x0000000f00087308 */ /* 0x0001e20000000800 */
[-C--:B------:R-:W-:Y:S01]  /*3a70*/  FFMA.RM R11, R36, R5.reuse, 12582913 ;  /* 0x4b400001240b7423 */ /* 0x080fe20000004005 */
[----:B------:R-:W-:Y:S01]  /*3a80*/  FFMA R26, R26, 1.925963033500011079e-08, R37 ;  /* 0x32a570601a1a7823 */ /* 0x000fe20000000025 */
[-C--:B------:R-:W-:Y:S02]  /*3a90*/  FFMA.RM R13, R10, R5.reuse, 12582913 ;  /* 0x4b4000010a0d7423 */ /* 0x080fe40000004005 */
[C---:B------:R-:W-:Y:S01]  /*3aa0*/  FADD R37, R11.reuse, -12583039 ;  /* 0xcb40007f0b257421 */ /* 0x040fe20000000000 */
[----:B------:R-:W-:Y:S01]  /*3ab0*/  SHF.L.U32 R11, R11, 0x17, RZ ;  /* 0x000000170b0b7819 */ /* 0x000fe200000006ff */
[C---:B------:R-:W-:Y:S01]  /*3ac0*/  FADD R39, R13.reuse, -12583039 ;  /* 0xcb40007f0d277421 */ /* 0x040fe20000000000 */
[----:B------:R-:W2:Y:S01]  /*3ad0*/  MUFU.EX2 R10, R34 ;  /* 0x00000022000a7308 */ /* 0x000ea20000000800 */
[----:B0-----:R-:W-:Y:S01]  /*3ae0*/  FFMA.RM R15, R38, R5, 12582913 ;  /* 0x4b400001260f7423 */ /* 0x001fe20000004005 */
[----:B------:R-:W-:Y:S01]  /*3af0*/  SHF.L.U32 R5, R0, 0x17, RZ ;  /* 0x0000001700057819 */ /* 0x000fe200000006ff */
[----:B------:R-:W-:Y:S01]  /*3b00*/  FFMA R39, R30, 1.4426950216293334961, -R39 ;  /* 0x3fb8aa3b1e277823 */ /* 0x000fe20000000827 */
[----:B------:R-:W-:-:S03]  /*3b10*/  SHF.L.U32 R13, R13, 0x17, RZ ;  /* 0x000000170d0d7819 */ /* 0x000fc600000006ff */
[----:B------:R-:W-:Y:S01]  /*3b20*/  FFMA R30, R30, 1.925963033500011079e-08, R39 ;  /* 0x32a570601e1e7823 */ /* 0x000fe20000000027 */
[----:B------:R-:W-:Y:S01]  /*3b30*/  FFMA R39, R32, 1.4426950216293334961, -R37 ;  /* 0x3fb8aa3b20277823 */ /* 0x000fe20000000825 */
[----:B------:R-:W-:Y:S01]  /*3b40*/  IMAD.SHL.U32 R37, R6, 0x800000, RZ ;  /* 0x0080000006257824 */ /* 0x000fe200078e00ff */
[----:B------:R0:W3:Y:S02]  /*3b50*/  MUFU.EX2 R34, R9 ;  /* 0x0000000900227308 */ /* 0x0000e40000000800 */
[----:B------:R-:W-:Y:S01]  /*3b60*/  FFMA R32, R32, 1.925963033500011079e-08, R39 ;  /* 0x32a5706020207823 */ /* 0x000fe20000000027 */
[----:B--2---:R-:W-:-:S05]  /*3b70*/  FMUL R10, R5, R10 ;  /* 0x0000000a050a7220 */ /* 0x004fca0000400000 */
[----:B------:R-:W2:Y:S01]  /*3b80*/  MUFU.EX2 R14, R14 ;  /* 0x0000000e000e7308 */ /* 0x000ea20000000800 */
[----:B0-----:R-:W-:Y:S01]  /*3b90*/  FMUL R9, R37, R8 ;  /* 0x0000000825097220 */ /* 0x001fe20000400000 */
[----:B------:R-:W-:Y:S01]  /*3ba0*/  SHF.L.U32 R8, R3, 0x17, RZ ;  /* 0x0000001703087819 */ /* 0x000fe200000006ff */
[----:B------:R-:W-:Y:S01]  /*3bb0*/  FADD R3, RZ, R17 ;  /* 0x00000011ff037221 */ /* 0x000fe20000000000 */
[C---:B------:R-:W-:Y:S01]  /*3bc0*/  FADD R5, R15.reuse, -12583039 ;  /* 0xcb40007f0f057421 */ /* 0x040fe20000000000 */
[----:B------:R-:W-:Y:S02]  /*3bd0*/  IMAD.SHL.U32 R15, R15, 0x800000, RZ ;  /* 0x008000000f0f7824 */ /* 0x000fe400078e00ff */
[----:B------:R-:W-:Y:S01]  /*3be0*/  FADD R3, R3, R16 ;  /* 0x0000001003037221 */ /* 0x000fe20000000000 */
[----:B------:R-:W0:Y:S01]  /*3bf0*/  MUFU.EX2 R20, R20 ;  /* 0x0000001400147308 */ /* 0x000e220000000800 */
[----:B------:R-:W-:Y:S01]  /*3c00*/  FMUL R8, R8, R21 ;  /* 0x0000001508087220 */ /* 0x000fe20000400000 */
[----:B------:R-:W-:Y:S01]  /*3c10*/  FFMA R21, R28, 1.4426950216293334961, -R5 ;  /* 0x3fb8aa3b1c157823 */ /* 0x000fe20000000805 */
[----:B------:R-:W-:Y:S01]  /*3c20*/  FADD R0, R3, R10 ;  /* 0x0000000a03007221 */ /* 0x000fe20000000000 */
[----:B------:R-:W-:Y:S01]  /*3c30*/  SHF.L.U32 R5, R4, 0x17, RZ ;  /* 0x0000001704057819 */ /* 0x000fe200000006ff */
[----:B---3--:R-:W-:Y:S01]  /*3c40*/  FMUL R7, R7, R34 ;  /* 0x0000002207077220 */ /* 0x008fe20000400000 */
[----:B------:R-:W-:Y:S01]  /*3c50*/  FFMA R28, R28, 1.925963033500011079e-08, R21 ;  /* 0x32a570601c1c7823 */ /* 0x000fe20000000015 */
[----:B------:R-:W-:Y:S01]  /*3c60*/  FADD R3, R0, R9 ;  /* 0x0000000900037221 */ /* 0x000fe20000000000 */
[----:B------:R-:W3:Y:S01]  /*3c70*/  MUFU.EX2 R30, R30 ;  /* 0x0000001e001e7308 */ /* 0x000ee20000000800 */
[----:B------:R-:W-:-:S02]  /*3c80*/  IMAD.SHL.U32 R21, R12, 0x800000, RZ ;  /* 0x008000000c157824 */ /* 0x000fc400078e00ff */
[----:B--2---:R-:W-:Y:S01]  /*3c90*/  FMUL R6, R5, R14 ;  /* 0x0000000e05067220 */ /* 0x004fe20000400000 */
[----:B------:R-:W-:-:S04]  /*3ca0*/  FADD R0, R3, R8 ;  /* 0x0000000803007221 */ /* 0x000fc80000000000 */
[----:B------:R-:W-:Y:S01]  /*3cb0*/  FADD R3, R0, R7 ;  /* 0x0000000700037221 */ /* 0x000fe20000000000 */
[----:B------:R-:W2:Y:S01]  /*3cc0*/  MUFU.EX2 R26, R26 ;  /* 0x0000001a001a7308 */ /* 0x000ea20000000800 */
[----:B0-----:R-:W-:Y:S02]  /*3cd0*/  FMUL R5, R21, R20 ;  /* 0x0000001415057220 */ /* 0x001fe40000400000 */
[----:B------:R-:W-:Y:S01]  /*3ce0*/  FADD R0, R3, R6 ;  /* 0x0000000603007221 */ /* 0x000fe20000000000 */
[----:B------:R-:W-:-:S04]  /*3cf0*/  IMAD.SHL.U32 R3, R2, 0x800000, RZ ;  /* 0x0080000002037824 */ /* 0x000fc800078e00ff */
[----:B------:R-:W0:Y:S01]  /*3d00*/  MUFU.EX2 R32, R32 ;  /* 0x0000002000207308 */ /* 0x000e220000000800 */
[----:B---3--:R-:W-:Y:S01]  /*3d10*/  FMUL R4, R13, R30 ;  /* 0x0000001e0d047220 */ /* 0x008fe20000400000 */
[----:B------:R-:W-:-:S04]  /*3d20*/  FADD R13, R0, R5 ;  /* 0x00000005000d7221 */ /* 0x000fc80000000000 */
[----:B------:R-:W-:Y:S02]  /*3d30*/  FADD R0, R13, R4 ;  /* 0x000000040d007221 */ /* 0x000fe40000000000 */
[----:B------:R-:W3:Y:S01]  /*3d40*/  MUFU.EX2 R28, R28 ;  /* 0x0000001c001c7308 */ /* 0x000ee20000000800 */
[----:B--2---:R-:W-:Y:S01]  /*3d50*/  FMUL R3, R3, R26 ;  /* 0x0000001a03037220 */ /* 0x004fe20000400000 */
        /* <DEDUP_REMOVED lines=14> */
.L_x_8229:
        /* <DEDUP_REMOVED lines=13> */
[----:B01----:R-:W-:Y:S05]  /*3f10*/  CALL.REL.NOINC `($__internal_119_$__cuda_sm3x_div_rn_noftz_f32_slowpath) ;  /* 0x0000001c00987944 */ /* 0x003fea0003c00000 */
[----:B------:R-:W-:-:S07]  /*3f20*/  MOV R12, R11 ;  /* 0x0000000b000c7202 */ /* 0x000fce0000000f00 */
.L_x_8182:
[----:B------:R-:W-:Y:S05]  /*3f30*/  BSYNC.RECONVERGENT B3 ;  /* 0x0000000000037941 */ /* 0x000fea0003800200 */
.L_x_8181:
        /* <DEDUP_REMOVED lines=12> */
[----:B01----:R-:W-:Y:S05]  /*4000*/  CALL.REL.NOINC `($__internal_119_$__cuda_sm3x_div_rn_noftz_f32_slowpath) ;  /* 0x0000001c005c7944 */ /* 0x003fea0003c00000 */
[----:B------:R-:W-:-:S07]  /*4010*/  IMAD.MOV.U32 R13, RZ, RZ, R11 ;  /* 0x000000ffff0d7224 */ /* 0x000fce00078e000b */
.L_x_8184:
[----:B------:R-:W-:Y:S05]  /*4020*/  BSYNC.RECONVERGENT B3 ;  /* 0x0000000000037941 */ /* 0x000fea0003800200 */
.L_x_8183:
        /* <DEDUP_REMOVED lines=14> */
.L_x_8186:
[----:B------:R-:W-:Y:S05]  /*4110*/  BSYNC.RECONVERGENT B3 ;  /* 0x0000000000037941 */ /* 0x000fea0003800200 */
.L_x_8185:
        /* <DEDUP_REMOVED lines=14> */
.L_x_8188:
[----:B------:R-:W-:Y:S05]  /*4200*/  BSYNC.RECONVERGENT B3 ;  /* 0x0000000000037941 */ /* 0x000fea0003800200 */
.L_x_8187:
        /* <DEDUP_REMOVED lines=14> */
.L_x_8190:
[----:B------:R-:W-:Y:S05]  /*42f0*/  BSYNC.RECONVERGENT B3 ;  /* 0x0000000000037941 */ /* 0x000fea0003800200 */
.L_x_8189:
        /* <DEDUP_REMOVED lines=14> */
.L_x_8192:
[----:B------:R-:W-:Y:S05]  /*43e0*/  BSYNC.RECONVERGENT B3 ;  /* 0x0000000000037941 */ /* 0x000fea0003800200 */
.L_x_8191:
        /* <DEDUP_REMOVED lines=14> */
.L_x_8194:
[----:B------:R-:W-:Y:S05]  /*44d0*/  BSYNC.RECONVERGENT B3 ;  /* 0x0000000000037941 */ /* 0x000fea0003800200 */
.L_x_8193:
        /* <DEDUP_REMOVED lines=14> */
.L_x_8196:
[----:B------:R-:W-:Y:S05]  /*45c0*/  BSYNC.RECONVERGENT B3 ;  /* 0x0000000000037941 */ /* 0x000fea0003800200 */
.L_x_8195:
        /* <DEDUP_REMOVED lines=14> */
.L_x_8198:
[----:B------:R-:W-:Y:S05]  /*46b0*/  BSYNC.RECONVERGENT B3 ;  /* 0x0000000000037941 */ /* 0x000fea0003800200 */
.L_x_8197:
        /* <DEDUP_REMOVED lines=14> */
.L_x_8200:
[----:B------:R-:W-:Y:S05]  /*47a0*/  BSYNC.RECONVERGENT B3 ;  /* 0x0000000000037941 */ /* 0x000fea0003800200 */
.L_x_8199:
        /* <DEDUP_REMOVED lines=14> */
.L_x_8202:
[----:B------:R-:W-:Y:S05]  /*4890*/  BSYNC.RECONVERGENT B3 ;  /* 0x0000000000037941 */ /* 0x000fea0003800200 */
.L_x_8201:
        /* <DEDUP_REMOVED lines=14> */
.L_x_8204:
[----:B------:R-:W-:Y:S05]  /*4980*/  BSYNC.RECONVERGENT B3 ;  /* 0x0000000000037941 */ /* 0x000fea0003800200 */
.L_x_8203:
[----:B------:R-:W2:Y:S01]  /*4990*/  LDC.64 R2, c[0x0][0x410] ;  /* 0x00010400ff027b82 */ /* 0x000ea20000000a00 */
[----:B------:R-:W-:Y:S01]  /*49a0*/  BSSY.RECONVERGENT B1, `(.L_x_8205) ;  /* 0x000001c000017945 */ /* 0x000fe20003800200 */
[-C--:B--2---:R-:W-:Y:S02]  /*49b0*/  ISETP.GE.U32.AND P2, PT, R27, R2.reuse, PT ;  /* 0x000000021b00720c */ /* 0x084fe40003f46070 */
        /* <DEDUP_REMOVED lines=26> */
.L_x_8206:
[----:B------:R-:W-:Y:S05]  /*4b60*/  BSYNC.RECONVERGENT B1 ;  /* 0x0000000000017941 */ /* 0x000fea0003800200 */
.L_x_8205:
        /* <DEDUP_REMOVED lines=18> */
.L_x_8208:
[----:B------:R-:W-:Y:S05]  /*4c90*/  BSYNC.RECONVERGENT B1 ;  /* 0x0000000000017941 */ /* 0x000fea0003800200 */
.L_x_8207:
        /* <DEDUP_REMOVED lines=18> */
.L_x_8210:
[----:B------:R-:W-:Y:S05]  /*4dc0*/  BSYNC.RECONVERGENT B1 ;  /* 0x0000000000017941 */ /* 0x000fea0003800200 */
.L_x_8209:
        /* <DEDUP_REMOVED lines=18> */
.L_x_8212:
[----:B------:R-:W-:Y:S05]  /*4ef0*/  BSYNC.RECONVERGENT B1 ;  /* 0x0000000000017941 */ /* 0x000fea0003800200 */
.L_x_8211:
        /* <DEDUP_REMOVED lines=18> */
.L_x_8214:
[----:B------:R-:W-:Y:S05]  /*5020*/  BSYNC.RECONVERGENT B1 ;  /* 0x0000000000017941 */ /* 0x000fea0003800200 */
.L_x_8213:
        /* <DEDUP_REMOVED lines=18> */
.L_x_8216:
[----:B------:R-:W-:Y:S05]  /*5150*/  BSYNC.RECONVERGENT B1 ;  /* 0x0000000000017941 */ /* 0x000fea0003800200 */
.L_x_8215:
[----:B------:R-:W-:-:S04]  /*5160*/  IADD3 R24, P0, PT, R22, R24, RZ ;  /* 0x0000001816187210 */ /* 0x000fc80007f1e0ff */
[----:B------:R-:W-:Y:S02]  /*5170*/  LEA.HI.X.SX32 R25, R22, R25, 0x1, P0 ;  /* 0x0000001916197211 */ /* 0x000fe400000f0eff */
[----:B------:R-:W-:-:S04]  /*5180*/  ISETP.GE.U32.AND P0, PT, R24, UR44, PT ;  /* 0x0000002c18007c0c */ /* 0x000fc8000bf06070 */
[----:B------:R-:W-:-:S13]  /*5190*/  ISETP.GE.AND.EX P0, PT, R25, UR45, PT, P0 ;  /* 0x0000002d19007c0c */ /* 0x000fda000bf06300 */
[----:B------:R-:W-:Y:S05]  /*51a0*/  @!P0 BRA `(.L_x_8217) ;  /* 0xffffffb000508947 */ /* 0x000fea000383ffff */
[----:B------:R-:W-:Y:S05]  /*51b0*/  BSYNC B0 ;  /* 0x0000000000007941 */ /* 0x000fea0003800000 */
.L_x_8167:
[----:B------:R-:W-:Y:S05]  /*51c0*/  EXIT ;  /* 0x000000000000794d */ /* 0x000fea0003800000 */
.L_x_8180:
[----:B------:R-:W-:Y:S01]  /*51d0*/  BSSY B1, `(.L_x_8218) ;  /* 0x0000007000017945 */ /* 0x000fe20003800000 */
[----:B------:R-:W-:Y:S01]  /*51e0*/  MOV R12, 0x10 ;  /* 0x00000010000c7802 */ /* 0x000fe20000000f00 */
[----:B------:R-:W-:Y:S01]  /*51f0*/  IMAD.MOV.U32 R11, RZ, RZ, 0x1f ;  /* 0x0000001fff0b7424 */ /* 0x000fe200078e00ff */
[----:B------:R-:W-:-:S07]  /*5200*/  MOV R15, 0xffffffff ;  /* 0xffffffff000f7802 */ /* 0x000fce0000000f00 */
[----:B-1----:R-:W-:Y:S05]  /*5210*/  WARPSYNC.COLLECTIVE R15, `(.L_x_8219) ;  /* 0x000000000f087348 */ /* 0x002fea0003c00000 */
[----:B------:R0:W2:Y:S02]  /*5220*/  SHFL.BFLY P6, R14, R13, R12, R11 ;  /* 0x0c00000c0d0e7389 */ /* 0x0000a400000c000b */
[----:B012---:R-:W-:Y:S05]  /*5230*/  ENDCOLLECTIVE ;  /* 0x000000000000791b */ /* 0x007fea0003800000 */
.L_x_8219:
[----:B------:R-:W-:Y:S05]  /*5240*/  BSYNC B1 ;  /* 0x0000000000017941 */ /* 0x000fea0003800000 */
.L_x_8218:
[----:B------:R-:W-:Y:S01]  /*5250*/  HFMA2 R11, -RZ, RZ, 0, 1.847743988037109375e-06 ;  /* 0x0000001fff0b7431 */ /* 0x000fe200000001ff */
[----:B------:R-:W-:Y:S01]  /*5260*/  FMNMX R13, R14, R13, !PT ;  /* 0x0000000d0e0d7209 */ /* 0x000fe20007800000 */
[----:B------:R-:W-:Y:S02]  /*5270*/  IMAD.MOV.U32 R12, RZ, RZ, 0x8 ;  /* 0x00000008ff0c7424 */ /* 0x000fe400078e00ff */
[----:B------:R-:W-:-:S07]  /*5280*/  IMAD.MOV.U32 R15, RZ, RZ, -0x1 ;  /* 0xffffffffff0f7424 */ /* 0x000fce00078e00ff */
[----:B------:R-:W-:Y:S05]  /*5290*/  WARPSYNC.COLLECTIVE R15, `(.L_x_8220) ;  /* 0x000000000f087348 */ /* 0x000fea0003c00000 */
[----:B------:R0:W1:Y:S02]  /*52a0*/  SHFL.BFLY P6, R14, R13, R12, R11 ;  /* 0x0c00000c0d0e7389 */ /* 0x00006400000c000b */
[----:B01----:R-:W-:Y:S05]  /*52b0*/  ENDCOLLECTIVE ;  /* 0x000000000000791b */ /* 0x003fea0003800000 */
.L_x_8220:
[----:B------:R-:W-:Y:S01]  /*52c0*/  IMAD.MOV.U32 R12, RZ, RZ, 0x4 ;  /* 0x00000004ff0c7424 */ /* 0x000fe200078e00ff */
[----:B------:R-:W-:-:S04]  /*52d0*/  FMNMX R2, R13, R14, !PT ;  /* 0x0000000e0d027209 */ /* 0x000fc80007800000 */
[----:B------:R-:W-:-:S07]  /*52e0*/  MOV R13, R2 ;  /* 0x00000002000d7202 */ /* 0x000fce0000000f00 */
[----:B------:R-:W-:Y:S05]  /*52f0*/  WARPSYNC.COLLECTIVE R15, `(.L_x_8221) ;  /* 0x000000000f087348 */ /* 0x000fea0003c00000 */
[----:B------:R0:W1:Y:S02]  /*5300*/  SHFL.BFLY P6, R14, R13, R12, R11 ;  /* 0x0c00000c0d0e7389 */ /* 0x00006400000c000b */
[----:B01----:R-:W-:Y:S05]  /*5310*/  ENDCOLLECTIVE ;  /* 0x000000000000791b */ /* 0x003fea0003800000 */
.L_x_8221:
[----:B------:R-:W-:Y:S01]  /*5320*/  IMAD.MOV.U32 R12, RZ, RZ, 0x2 ;  /* 0x00000002ff0c7424 */ /* 0x000fe200078e00ff */
[----:B------:R-:W-:-:S04]  /*5330*/  FMNMX R3, R2, R14, !PT ;  /* 0x0000000e02037209 */ /* 0x000fc80007800000 */
[----:B------:R-:W-:-:S07]  /*5340*/  MOV R13, R3 ;  /* 0x00000003000d7202 */ /* 0x000fce0000000f00 */
[----:B------:R-:W-:Y:S05]  /*5350*/  WARPSYNC.COLLECTIVE R15, `(.L_x_8222) ;  /* 0x000000000f087348 */ /* 0x000fea0003c00000 */
[----:B------:R0:W1:Y:S02]  /*5360*/  SHFL.BFLY P6, R14, R13, R12, R11 ;  /* 0x0c00000c0d0e7389 */ /* 0x00006400000c000b */
[----:B01----:R-:W-:Y:S05]  /*5370*/  ENDCOLLECTIVE ;  /* 0x000000000000791b */ /* 0x003fea0003800000 */
.L_x_8222:
[----:B------:R-:W-:Y:S01]  /*5380*/  IMAD.MOV.U32 R12, RZ, RZ, 0x1 ;  /* 0x00000001ff0c7424 */ /* 0x000fe200078e00ff */
[----:B------:R-:W-:-:S04]  /*5390*/  FMNMX R4, R3, R14, !PT ;  /* 0x0000000e03047209 */ /* 0x000fc80007800000 */
[----:B------:R-:W-:-:S07]  /*53a0*/  MOV R13, R4 ;  /* 0x00000004000d7202 */ /* 0x000fce0000000f00 */
[----:B------:R-:W-:Y:S05]  /*53b0*/  WARPSYNC.COLLECTIVE R15, `(.L_x_8223) ;  /* 0x000000000f087348 */ /* 0x000fea0003c00000 */
[----:B------:R0:W1:Y:S02]  /*53c0*/  SHFL.BFLY P6, R14, R13, R12, R11 ;  /* 0x0c00000c0d0e7389 */ /* 0x00006400000c000b */
[----:B01----:R-:W-:Y:S05]  /*53d0*/  ENDCOLLECTIVE ;  /* 0x000000000000791b */ /* 0x003fea0003800000 */
.L_x_8223:
[----:B------:R-:W-:Y:S02]  /*53e0*/  HFMA2 R11, -RZ, RZ, 0.96630859375, -0.0022525787353515625 ;  /* 0x3bbb989dff0b7431 */ /* 0x000fe400000001ff */
        /* <DEDUP_REMOVED lines=89> */
[----:B------:R-:W-:Y:S02]  /*5980*/  FFMA.SAT R11, R28, R11, 0.5 ;  /* 0x3f0000001c0b7423 */ /* 0x000fe4000000200b */
[----:B------:R-:W-:Y:S01]  /*5990*/  SHF.L.U32 R2, R13, 0x17, RZ ;  /* 0x000000170d027819 */ /* 0x000fe200000006ff */
[-C--:B------:R-:W-:Y:S01]  /*59a0*/  FFMA.RM R3, R3, R12.reuse, 12582913 ;  /* 0x4b40000103037423 */ /* 0x080fe2000000400c */
[----:B------:R-:W-:Y:S01]  /*59b0*/  FFMA.RM R12, R11, R12, 12582913 ;  /* 0x4b4000010b0c7423 */ /* 0x000fe2000000400c */
[----:B------:R-:W-:Y:S02]  /*59c0*/  FADD R11, R13, -12583039 ;  /* 0xcb40007f0d0b7421 */ /* 0x000fe40000000000 */
[C---:B------:R-:W-:Y:S01]  /*59d0*/  FADD R15, R3.reuse, -12583039 ;  /* 0xcb40007f030f7421 */ /* 0x040fe20000000000 */
[----:B------:R-:W-:-:S02]  /*59e0*/  IMAD.SHL.U32 R3, R3, 0x800000, RZ ;  /* 0x0080000003037824 */ /* 0x000fc400078e00ff */
[----:B------:R-:W-:Y:S01]  /*59f0*/  FFMA R11, R32, 1.4426950216293334961, -R11 ;  /* 0x3fb8aa3b200b7823 */ /* 0x000fe2000000080b */
[----:B------:R-:W-:-:S03]  /*5a00*/  FFMA R15, R26, 1.4426950216293334961, -R15 ;  /* 0x3fb8aa3b1a0f7823 */ /* 0x000fc6000000080f */
[----:B------:R-:W-:Y:S01]  /*5a10*/  FFMA R32, R32, 1.925963033500011079e-08, R11 ;  /* 0x32a5706020207823 */ /* 0x000fe2000000000b */
[----:B------:R-:W-:Y:S01]  /*5a20*/  FADD R11, R12, -12583039 ;  /* 0xcb40007f0c0b7421 */ /* 0x000fe20000000000 */
[----:B------:R-:W-:Y:S01]  /*5a30*/  FFMA R15, R26, 1.925963033500011079e-08, R15 ;  /* 0x32a570601a0f7823 */ /* 0x000fe2000000000f */
[----:B------:R-:W-:Y:S02]  /*5a40*/  IMAD.SHL.U32 R12, R12, 0x800000, RZ ;  /* 0x008000000c0c7824 */ /* 0x000fe400078e00ff */
[C---:B------:R-:W-:Y:S01]  /*5a50*/  FFMA R11, R28.reuse, 1.4426950216293334961, -R11 ;  /* 0x3fb8aa3b1c0b7823 */ /* 0x040fe2000000080b */
[----:B------:R-:W0:Y:S03]  /*5a60*/  MUFU.EX2 R0, R15 ;  /* 0x0000000f00007308 */ /* 0x000e260000000800 */
[----:B------:R-:W-:Y:S01]  /*5a70*/  FFMA R28, R28, 1.925963033500011079e-08, R11 ;  /* 0x32a570601c1c7823 */ /* 0x000fe2000000000b */
[----:B------:R-:W-:-:S04]  /*5a80*/  FADD R11, RZ, R17 ;  /* 0x00000011ff0b7221 */ /* 0x000fc80000000000 */
[----:B------:R-:W-:Y:S01]  /*5a90*/  FADD R11, R11, R16 ;  /* 0x000000100b0b7221 */ /* 0x000fe20000000000 */
[----:B------:R-:W1:Y:S01]  /*5aa0*/  MUFU.EX2 R15, R32 ;  /* 0x00000020000f7308 */ /* 0x000e620000000800 */
[----:B0-----:R-:W-:Y:S02]  /*5ab0*/  FMUL R3, R3, R0 ;  /* 0x0000000003037220 */ /* 0x001fe40000400000 */
[----:B------:R-:W-:-:S05]  /*5ac0*/  FADD R0, R11, R10 ;  /* 0x0000000a0b007221 */ /* 0x000fca0000000000 */
[----:B------:R-:W0:Y:S01]  /*5ad0*/  MUFU.EX2 R21, R28 ;  /* 0x0000001c00157308 */ /* 0x000e220000000800 */
[----:B------:R-:W-:-:S04]  /*5ae0*/  FADD R11, R0, R9 ;  /* 0x00000009000b7221 */ /* 0x000fc80000000000 */
[----:B------:R-:W-:Y:S01]  /*5af0*/  FADD R0, R11, R8 ;  /* 0x000000080b007221 */ /* 0x000fe20000000000 */
[----:B-1----:R-:W-:Y:S01]  /*5b00*/  FMUL R2, R2, R15 ;  /* 0x0000000f02027220 */ /* 0x002fe20000400000 */
[----:B------:R-:W-:Y:S02]  /*5b10*/  MOV R15, 0xffffffff ;  /* 0xffffffff000f7802 */ /* 0x000fe40000000f00 */
        /* <DEDUP_REMOVED lines=8> */
[----:B------:R-:W-:Y:S01]  /*5ba0*/  FADD R13, R11, R0 ;  /* 0x000000000b0d7221 */ /* 0x000fe20000000000 */
[----:B------:R-:W-:-:S07]  /*5bb0*/  IMAD.MOV.U32 R11, RZ, RZ, 0x1f ;  /* 0x0000001fff0b7424 */ /* 0x000fce00078e00ff */
[----:B------:R-:W-:Y:S05]  /*5bc0*/  WARPSYNC.COLLECTIVE R15, `(.L_x_8224) ;  /* 0x000000000f087348 */ /* 0x000fea0003c00000 */
[----:B------:R0:W1:Y:S02]  /*5bd0*/  SHFL.BFLY P6, R14, R13, R12, R11 ;  /* 0x0c00000c0d0e7389 */ /* 0x00006400000c000b */
[----:B01----:R-:W-:Y:S05]  /*5be0*/  ENDCOLLECTIVE ;  /* 0x000000000000791b */ /* 0x003fea0003800000 */
.L_x_8224:
[----:B------:R-:W-:Y:S02]  /*5bf0*/  HFMA2 R12, -RZ, RZ, 0, 4.76837158203125e-07 ;  /* 0x00000008ff0c7431 */ /* 0x000fe400000001ff */
[----:B------:R-:W-:-:S04]  /*5c00*/  FADD R20, R13, R14 ;  /* 0x0000000e0d147221 */ /* 0x000fc80000000000 */
[----:B------:R-:W-:-:S07]  /*5c10*/  IMAD.MOV.U32 R13, RZ, RZ, R20 ;  /* 0x000000ffff0d7224 */ /* 0x000fce00078e0014 */
[----:B------:R-:W-:Y:S05]  /*5c20*/  WARPSYNC.COLLECTIVE R15, `(.L_x_8225) ;  /* 0x000000000f087348 */ /* 0x000fea0003c00000 */
[----:B------:R0:W1:Y:S02]  /*5c30*/  SHFL.BFLY P6, R14, R13, R12, R11 ;  /* 0x0c00000c0d0e7389 */ /* 0x00006400000c000b */
[----:B01----:R-:W-:Y:S05]  /*5c40*/  ENDCOLLECTIVE ;  /* 0x000000000000791b */ /* 0x003fea0003800000 */
.L_x_8225:
[----:B------:R-:W-:Y:S01]  /*5c50*/  MOV R12, 0x4 ;  /* 0x00000004000c7802 */ /* 0x000fe20000000f00 */
[----:B------:R-:W-:-:S04]  /*5c60*/  FADD R21, R20, R14 ;  /* 0x0000000e14157221 */ /* 0x000fc80000000000 */
[----:B------:R-:W-:-:S07]  /*5c70*/  IMAD.MOV.U32 R13, RZ, RZ, R21 ;  /* 0x000000ffff0d7224 */ /* 0x000fce00078e0015 */
[----:B------:R-:W-:Y:S05]  /*5c80*/  WARPSYNC.COLLECTIVE R15, `(.L_x_8226) ;  /* 0x000000000f087348 */ /* 0x000fea0003c00000 */
[----:B------:R0:W1:Y:S02]  /*5c90*/  SHFL.BFLY P6, R14, R13, R12, R11 ;  /* 0x0c00000c0d0e7389 */ /* 0x00006400000c000b */
[----:B01----:R-:W-:Y:S05]  /*5ca0*/  ENDCOLLECTIVE ;  /* 0x000000000000791b */ /* 0x003fea0003800000 */
.L_x_8226:
[----:B------:R-:W-:Y:S02]  /*5cb0*/  HFMA2 R12, -RZ, RZ, 0, 1.1920928955078125e-07 ;  /* 0x00000002ff0c7431 */ /* 0x000fe400000001ff */
[----:B------:R-:W-:-:S04]  /*5cc0*/  FADD R26, R21, R14 ;  /* 0x0000000e151a7221 */ /* 0x000fc80000000000 */
[----:B------:R-:W-:-:S07]  /*5cd0*/  IMAD.MOV.U32 R13, RZ, RZ, R26 ;  /* 0x000000ffff0d7224 */ /* 0x000fce00078e001a */
[----:B------:R-:W-:Y:S05]  /*5ce0*/  WARPSYNC.COLLECTIVE R15, `(.L_x_8227) ;  /* 0x000000000f087348 */ /* 0x000fea0003c00000 */
[----:B------:R0:W1:Y:S02]  /*5cf0*/  SHFL.BFLY P6, R14, R13, R12, R11 ;  /* 0x0c00000c0d0e7389 */ /* 0x00006400000c000b */
[----:B01----:R-:W-:Y:S05]  /*5d00*/  ENDCOLLECTIVE ;  /* 0x000000000000791b */ /* 0x003fea0003800000 */
.L_x_8227:
[----:B------:R-:W-:Y:S01]  /*5d10*/  MOV R12, 0x1 ;  /* 0x00000001000c7802 */ /* 0x000fe20000000f00 */
[----:B------:R-:W-:-:S04]  /*5d20*/  FADD R28, R26, R14 ;  /* 0x0000000e1a1c7221 */ /* 0x000fc80000000000 */
[----:B------:R-:W-:-:S07]  /*5d30*/  IMAD.MOV.U32 R13, RZ, RZ, R28 ;  /* 0x000000ffff0d7224 */ /* 0x000fce00078e001c */
[----:B------:R-:W-:Y:S05]  /*5d40*/  WARPSYNC.COLLECTIVE R15, `(.L_x_8228) ;  /* 0x000000000f087348 */ /* 0x000fea0003c00000 */
[----:B------:R0:W1:Y:S02]  /*5d50*/  SHFL.BFLY P6, R14, R13, R12, R11 ;  /* 0x0c00000c0d0e7389 */ /* 0x00006400000c000b */
[----:B01----:R-:W-:Y:S05]  /*5d60*/  ENDCOLLECTIVE ;  /* 0x000000000000791b */ /* 0x003fea0003800000 */
.L_x_8228:
[----:B------:R-:W-:Y:S05]  /*5d70*/  BRA `(.L_x_8229) ;  /* 0xffffffe000307947 */ /* 0x000fea000383ffff */
        .weak           $__internal_119_$__cuda_sm3x_div_rn_noftz_f32_slowpath
        .type           $__internal_119_$__cuda_sm3x_div_rn_noftz_f32_slowpath,@function
        .size           $__internal_119_$__cuda_sm3x_div_rn_noftz_f32_slowpath,(.L_x_37496 - $__internal_119_$__cuda_sm3x_div_rn_noftz_f32_slowpath)
$__internal_119_$__cuda_sm3x_div_rn_noftz_f32_slowpath:
        /* <DEDUP_REMOVED lines=35> */
.L_x_8231:
        /* <DEDUP_REMOVED lines=51> */
.L_x_8238:
[----:B------:R-:W-:-:S04]  /*62e0*/  LOP3.LUT R11, R11, 0x80000000, RZ, 0xc0, !PT ;  /* 0x800000000b0b7812 */ /* 0x000fc800078ec0ff */
[----:B------:R-:W-:Y:S01]  /*62f0*/  LOP3.LUT R11, R11, 0x7f800000, RZ, 0xfc, !PT ;  /* 0x7f8000000b0b7812 */ /* 0x000fe200078efcff */
[----:B------:R-:W-:Y:S06]  /*6300*/  BRA `(.L_x_8239) ;  /* 0x0000000000047947 */ /* 0x000fec0003800000 */
.L_x_8237:
[----:B------:R-:W-:-:S07]  /*6310*/  IMAD R11, R28, 0x800000, R11 ;  /* 0x008000001c0b7824 */ /* 0x000fce00078e020b */
.L_x_8239:
[----:B------:R-:W-:Y:S05]  /*6320*/  BSYNC.RECONVERGENT B2 ;  /* 0x0000000000027941 */ /* 0x000fea0003800200 */
.L_x_8236:
[----:B------:R-:W-:Y:S05]  /*6330*/  BRA `(.L_x_8240) ;  /* 0x0000000000207947 */ /* 0x000fea0003800000 */
.L_x_8235:
[----:B------:R-:W-:-:S04]  /*6340*/  LOP3.LUT R11, R20, 0x80000000, R11, 0x48, !PT ;  /* 0x80000000140b7812 */ /* 0x000fc800078e480b */
[----:B------:R-:W-:Y:S01]  /*6350*/  LOP3.LUT R11, R11, 0x7f800000, RZ, 0xfc, !PT ;  /* 0x7f8000000b0b7812 */ /* 0x000fe200078efcff */
[----:B------:R-:W-:Y:S06]  /*6360*/  BRA `(.L_x_8240) ;  /* 0x0000000000147947 */ /* 0x000fec0003800000 */
.L_x_8234:
[----:B------:R-:W-:Y:S01]  /*6370*/  LOP3.LUT R11, R20, 0x80000000, R11, 0x48, !PT ;  /* 0x80000000140b7812 */ /* 0x000fe200078e480b */
[----:B------:R-:W-:Y:S06]  /*6380*/  BRA `(.L_x_8240) ;  /* 0x00000000000c7947 */ /* 0x000fec0003800000 */
.L_x_8233:
[----:B------:R-:W0:Y:S01]  /*6390*/  MUFU.RSQ R11, -QNAN ;  /* 0xffc00000000b7908 */ /* 0x000e220000001400 */
[----:B------:R-:W-:Y:S05]  /*63a0*/  BRA `(.L_x_8240) ;  /* 0x0000000000047947 */ /* 0x000fea0003800000 */
.L_x_8232:
[----:B------:R-:W-:-:S07]  /*63b0*/  FADD.FTZ R11, R11, R20 ;  /* 0x000000140b0b7221 */ /* 0x000fce0000010000 */
.L_x_8240:
[----:B------:R-:W-:Y:S05]  /*63c0*/  BSYNC.RECONVERGENT B1 ;  /* 0x0000000000017941 */ /* 0x000fea0003800200 */
.L_x_8230:
[----:B------:R-:W-:Y:S01]  /*63d0*/  HFMA2 R21, -RZ, RZ, 0, 0 ;  /* 0x00000000ff157431 */ /* 0x000fe200000001ff */
[----:B------:R-:W-:-:S04]  /*63e0*/  MOV R20, R26 ;  /* 0x0000001a00147202 */ /* 0x000fc80000000f00 */
[----:B0-----:R-:W-:Y:S05]  /*63f0*/  RET.REL.NODEC R20 `(_Z15SoftmaxWarpImplI22BroadcastScaleMaskLoadIffbLm4EiE11DirectStoreIffEfLi2ELi12ELi32ELi1ELb1EL9Algorithm0EEvT_T0_ll) ;  /* 0xffffff9c14007950 */ /* 0x001fea0003c3ffff */
.L_x_8241:
        /* <DEDUP_REMOVED lines=16> */
.L_x_37496:


//--------------------- .text._Z15SoftmaxWarpImplI22BroadcastScaleMaskLoadIffbLm4EiE11DirectStoreIffEfLi2ELi12ELi32ELi1ELb0EL9Algorithm0EEvT_T0_ll --------------------------
	.section	.text._Z15SoftmaxWarpImplI22BroadcastScaleMaskLoadIffbLm4EiE11DirectStoreIffEfLi2ELi12ELi32ELi1ELb0EL9Algorithm0EEvT_T0_ll,"ax",@progbits
	.align	128
        .global         _Z15SoftmaxWarpImplI22BroadcastScaleMaskLoadIffbLm4EiE11DirectStoreIffEfLi2ELi12ELi32ELi1ELb0EL9Algorithm0EEvT_T0_ll
        .type           _Z15SoftmaxWarpImplI22BroadcastScaleMaskLoadIffbLm4EiE11DirectStoreIffEfLi2ELi12ELi32ELi1ELb0EL9Algorithm0EEvT_T0_ll,@function
        .size           _Z15SoftmaxWarpImplI22BroadcastScaleMaskLoadIffbLm4EiE11DirectStoreIffEfLi2ELi12ELi32ELi1ELb0EL9Algorithm0EEvT_T0_ll,(.L_x_37497 - _Z15SoftmaxWarpImplI22BroadcastScaleMaskLoadIffbLm4EiE11DirectStoreIffEfLi2ELi12ELi32ELi1ELb0EL9Algorithm0EEvT_T0_ll)
        .other          _Z15SoftmaxWarpImplI22BroadcastScaleMaskLoadIffbLm4EiE11DirectStoreIffEfLi2ELi12ELi32ELi1ELb0EL9Algorithm0EEvT_T0_ll,@"STO_CUDA_ENTRY STV_DEFAULT"
_Z15SoftmaxWarpImplI22BroadcastScaleMaskLoadIffbLm4EiE11DirectStoreIffEfLi2ELi12ELi32ELi1ELb0EL9Algorithm0EEvT_T0_ll:
.text._Z15SoftmaxWarpImplI22BroadcastScaleMaskLoadIffbLm4EiE11DirectStoreIffEfLi2ELi12ELi32ELi1ELb0EL9Algorithm0EEvT_T0_ll:
        /* <DEDUP_REMOVED lines=30> */
.L_x_8242:
        /* <DEDUP_REMOVED lines=15> */
.L_x_8269:
[----:B------:R-:W-:Y:S01]  /*02d0*/  IABS R0, UR55 ;  /* 0x0000003700007c13 */ /* 0x000fe20008000000 */
[----:B0-----:R-:W-:Y:S01]  /*02e0*/  IMAD R26, R25, UR54, R22 ;  /* 0x00000036191a7c24 */ /* 0x001fe2000f8e0216 */
[----:B------:R-:W-:Y:S01]  /*02f0*/  IABS R5, UR56 ;  /* 0x0000003800057c13 */ /* 0x000fe20008000000 */
[----:B------:R-:W-:Y:S01]  /*0300*/  UISETP.NE.U32.AND UP1, UPT, UR42, 0x1, UPT ;  /* 0x000000012a00788c */ /* 0x000fe2000bf25070 */
[----:B------:R-:W-:Y:S01]  /*0310*/  R2UR UR4, R0 ;  /* 0x00000000000472ca */ /* 0x000fe200000e0000 */
[----:B------:R-:W-:Y:S01]  /*0320*/  UISETP.NE.U32.AND UP2, UPT, UR40, 0x1, UPT ;  /* 0x000000012800788c */ /* 0x000fe2000bf45070 */
[----:B------:R-:W-:Y:S01]  /*0330*/  IABS R4, R26 ;  /* 0x0000001a00047213 */ /* 0x000fe20000000000 */
[----:B------:R-:W-:Y:S01]  /*0340*/  UISETP.NE.AND.EX UP1, UPT, UR43, URZ, UPT, UP1 ;  /* 0x000000ff2b00728c */ /* 0x000fe2000bf25310 */
[----:B------:R-:W-:Y:S01]  /*0350*/  R2UR UR5, R5 ;  /* 0x00000000050572ca */ /* 0x000fe200000e0000 */
[----:B------:R-:W-:Y:S01]  /*0360*/  VIADD R5, R26, 0x40 ;  /* 0x000000401a057836 */ /* 0x000fe20000000000 */
[----:B------:R-:W-:Y:S01]  /*0370*/  LOP3.LUT R17, RZ, UR55, RZ, 0x33, !PT ;  /* 0x00000037ff117c12 */ /* 0x000fe2000f8e33ff */
[----:B------:R-:W-:Y:S01]  /*0380*/  UISETP.NE.AND.EX UP2, UPT, UR41, URZ, UPT, UP2 ;  /* 0x000000ff2900728c */ /* 0x000fe2000bf45320 */
[----:B------:R-:W-:Y:S01]  /*0390*/  LOP3.LUT R20, RZ, UR56, RZ, 0x33, !PT ;  /* 0x00000038ff147c12 */ /* 0x000fe2000f8e33ff */
[----:B------:R-:W-:Y:S01]  /*03a0*/  UISETP.NE.U32.AND UP0, UPT, UR36, 0x1, UPT ;  /* 0x000000012400788c */ /* 0x000fe2000bf05070 */
[----:B------:R-:W-:Y:S01]  /*03b0*/  IABS R6, R5 ;  /* 0x0000000500067213 */ /* 0x000fe20000000000 */
[----:B------:R-:W-:Y:S01]  /*03c0*/  UISETP.NE.U32.AND UP3, UPT, UR38, 0x1, UPT ;  /* 0x000000012600788c */ /* 0x000fe2000bf65070 */
[----:B------:R-:W-:Y:S01]  /*03d0*/  LOP3.LUT R28, RZ, UR57, RZ, 0x33, !PT ;  /* 0x00000039ff1c7c12 */ /* 0x000fe2000f8e33ff */
[----:B------:R-:W0:Y:S01]  /*03e0*/  I2F.RP R0, UR4 ;  /* 0x0000000400007d06 */ /* 0x000e220008209400 */
[----:B------:R-:W-:Y:S01]  /*03f0*/  UISETP.NE.AND.EX UP0, UPT, UR37, URZ, UPT, UP0 ;  /* 0x000000ff2500728c */ /* 0x000fe2000bf05300 */
[----:B-1----:R-:W-:Y:S01]  /*0400*/  R2UR UR10, R18 ;  /* 0x00000000120a72ca */ /* 0x002fe200000e0000 */
[----:B------:R-:W-:Y:S01]  /*0410*/  UISETP.NE.AND.EX UP3, UPT, UR39, URZ, UPT, UP3 ;  /* 0x000000ff2700728c */ /* 0x000fe2000bf65330 */
[----:B------:R-:W-:-:S02]  /*0420*/  R2UR UR11, R19 ;  /* 0x00000000130b72ca */ /* 0x000fc400000e0000 */
[----:B------:R-:W-:Y:S02]  /*0430*/  R2UR UR8, R18 ;  /* 0x00000000120872ca */ /* 0x000fe400000e0000 */
[----:B------:R-:W-:Y:S01]  /*0440*/  R2UR UR9, R19 ;  /* 0x00000000130972ca */ /* 0x000fe200000e0000 */
[----:B0-----:R-:W0:Y:S02]  /*0450*/  MUFU.RCP R0, R0 ;  /* 0x0000000000007308 */ /* 0x001e240000001000 */
[----:B0-----:R-:W-:-:S06]  /*0460*/  IADD3 R2, PT, PT, R0, 0xffffffe, RZ ;  /* 0x0ffffffe00027810 */ /* 0x001fcc0007ffe0ff */
[----:B------:R0:W1:Y:S02]  /*0470*/  F2I.FTZ.U32.TRUNC.NTZ R3, R2 ;  /* 0x0000000200037305 */ /* 0x000064000021f000 */
[----:B0-----:R-:W-:Y:S02]  /*0480*/  HFMA2 R2, -RZ, RZ, 0, 0 ;  /* 0x00000000ff027431 */ /* 0x001fe400000001ff */
[----:B-1----:R-:W-:-:S04]  /*0490*/  IMAD.MOV R27, RZ, RZ, -R3 ;  /* 0x000000ffff1b7224 */ /* 0x002fc800078e0a03 */
[----:B------:R-:W-:-:S04]  /*04a0*/  IMAD R27, R27, UR4, RZ ;  /* 0x000000041b1b7c24 */ /* 0x000fc8000f8e02ff */
[----:B------:R-:W-:Y:S01]  /*04b0*/  IMAD.HI.U32 R27, R3, R27, R2 ;  /* 0x0000001b031b7227 */ /* 0x000fe200078e0002 */
[----:B------:R-:W-:Y:S01]  /*04c0*/  MOV R2, R4 ;  /* 0x0000000400027202 */ /* 0x000fe20000000f00 */
[----:B------:R-:W0:Y:S04]  /*04d0*/  I2F.RP R3, UR5 ;  /* 0x0000000500037d06 */ /* 0x000e280008209400 */
[----:B------:R-:W-:-:S04]  /*04e0*/  IMAD.HI.U32 R0, R27, R2, RZ ;  /* 0x000000021b007227 */ /* 0x000fc800078e00ff */
[----:B------:R-:W-:Y:S02]  /*04f0*/  IMAD.MOV R7, RZ, RZ, -R0 ;  /* 0x000000ffff077224 */ /* 0x000fe400078e0a00 */
[----:B------:R-:W-:-:S04]  /*0500*/  IMAD.HI.U32 R4, R27, R6, RZ ;  /* 0x000000061b047227 */ /* 0x000fc800078e00ff */
[----:B------:R-:W-:Y:S01]  /*0510*/  IMAD R2, R7, UR4, R2 ;  /* 0x0000000407027c24 */ /* 0x000fe2000f8e0202 */
[----:B------:R-:W-:Y:S01]  /*0520*/  IADD3 R7, PT, PT, -R4, RZ, RZ ;  /* 0x000000ff04077210 */ /* 0x000fe20007ffe1ff */
[----:B0-----:R-:W0:Y:S03]  /*0530*/  MUFU.RCP R3, R3 ;  /* 0x0000000300037308 */ /* 0x001e260000001000 */
[----:B------:R-:W-:Y:S01]  /*0540*/  ISETP.LT.U32.AND P1, PT, R2, UR4, PT ;  /* 0x0000000402007c0c */ /* 0x000fe2000bf21070 */
[----:B------:R-:W-:-:S05]  /*0550*/  IMAD R6, R7, UR4, R6 ;  /* 0x0000000407067c24 */ /* 0x000fca000f8e0206 */
[----:B------:R-:W-:-:S07]  /*0560*/  ISETP.LT.U32.AND P4, PT, R6, UR4, PT ;  /* 0x0000000406007c0c */ /* 0x000fce000bf81070 */
[----:B------:R-:W-:Y:S01]  /*0570*/  @!P1 VIADD R2, R2, -UR4 ;  /* 0x8000000402029c36 */ /* 0x000fe20008000000 */
[----:B------:R-:W-:Y:S02]  /*0580*/  @!P1 IADD3 R0, PT, PT, R0, 0x1, RZ ;  /* 0x0000000100009810 */ /* 0x000fe40007ffe0ff */
[----:B------:R-:W-:Y:S02]  /*0590*/  ISETP.NE.AND P1, PT, RZ, UR55, PT ;  /* 0x00000037ff007c0c */ /* 0x000fe4000bf25270 */
[----:B------:R-:W-:Y:S02]  /*05a0*/  ISETP.GE.U32.AND P0, PT, R2, UR4, PT ;  /* 0x0000000402007c0c */ /* 0x000fe4000bf06070 */
[----:B------:R-:W-:Y:S02]  /*05b0*/  LOP3.LUT R2, R26, UR55, RZ, 0x3c, !PT ;  /* 0x000000371a027c12 */ /* 0x000fe4000f8e3cff */
[----:B------:R-:W-:Y:S02]  /*05c0*/  @!P4 IADD3 R6, PT, PT, R6, -UR4, RZ ;  /* 0x800000040606cc10 */ /* 0x000fe4000fffe0ff */
[----:B------:R-:W-:Y:S01]  /*05d0*/  ISETP.GE.AND P3, PT, R2, RZ, PT ;  /* 0x000000ff0200720c */ /* 0x000fe20003f66270 */
[----:B0-----:R-:W-:Y:S01]  /*05e0*/  VIADD R2, R3, 0xffffffe ;  /* 0x0ffffffe03027836 */ /* 0x001fe20000000000 */
[----:B------:R-:W-:-:S02]  /*05f0*/  ISETP.GE.U32.AND P2, PT, R6, UR4, PT ;  /* 0x0000000406007c0c */ /* 0x000fc4000bf46070 */
[----:B------:R-:W-:Y:S01]  /*0600*/  LOP3.LUT R6, R5, UR55, RZ, 0x3c, !PT ;  /* 0x0000003705067c12 */ /* 0x000fe2000f8e3cff */
[----:B------:R0:W1:Y:S01]  /*0610*/  F2I.FTZ.U32.TRUNC.NTZ R3, R2 ;  /* 0x0000000200037305 */ /* 0x000062000021f000 */
[----:B------:R-:W-:Y:S01]  /*0620*/  @!P4 IADD3 R4, PT, PT, R4, 0x1, RZ ;  /* 0x000000010404c810 */ /* 0x000fe20007ffe0ff */
[----:B------:R-:W-:Y:S01]  /*0630*/  @P0 VIADD R0, R0, 0x1 ;  /* 0x0000000100000836 */ /* 0x000fe20000000000 */
[----:B------:R-:W-:-:S05]  /*0640*/  ISETP.GE.AND P0, PT, R6, RZ, PT ;  /* 0x000000ff0600720c */ /* 0x000fca0003f06270 */
[----:B------:R-:W-:Y:S02]  /*0650*/  @!P3 IMAD.MOV R0, RZ, RZ, -R0 ;  /* 0x000000ffff00b224 */ /* 0x000fe400078e0a00 */
[----:B0-----:R-:W-:Y:S01]  /*0660*/  HFMA2 R2, -RZ, RZ, 0, 0 ;  /* 0x00000000ff027431 */ /* 0x001fe200000001ff */
[----:B------:R-:W-:Y:S02]  /*0670*/  @P2 IADD3 R4, PT, PT, R4, 0x1, RZ ;  /* 0x0000000104042810 */ /* 0x000fe40007ffe0ff */
[----:B------:R-:W-:Y:S01]  /*0680*/  SEL R7, R17, R0, !P1 ;  /* 0x0000000011077207 */ /* 0x000fe20004800000 */
[----:B-1----:R-:W-:Y:S01]  /*0690*/  IMAD.MOV R9, RZ, RZ, -R3 ;  /* 0x000000ffff097224 */ /* 0x002fe200078e0a03 */
[----:B------:R-:W-:Y:S01]  /*06a0*/  IABS R0, UR57 ;  /* 0x0000003900007c13 */ /* 0x000fe20008000000 */
[----:B------:R-:W-:Y:S01]  /*06b0*/  @!P0 IMAD.MOV R4, RZ, RZ, -R4 ;  /* 0x000000ffff048224 */ /* 0x000fe200078e0a04 */
[----:B------:R-:W-:Y:S01]  /*06c0*/  IADD3 R11, PT, PT, -R7, RZ, RZ ;  /* 0x000000ff070b7210 */ /* 0x000fe20007ffe1ff */
[----:B------:R-:W-:Y:S01]  /*06d0*/  IMAD R9, R9, UR5, RZ ;  /* 0x0000000509097c24 */ /* 0x000fe2000f8e02ff */
[----:B------:R-:W-:-:S02]  /*06e0*/  R2UR UR6, R0 ;  /* 0x00000000000672ca */ /* 0x000fc400000e0000 */
[----:B------:R-:W-:Y:S01]  /*06f0*/  SEL R8, R17, R4, !P1 ;  /* 0x0000000411087207 */ /* 0x000fe20004800000 */
[----:B------:R-:W-:Y:S02]  /*0700*/  IMAD R11, R11, UR55, R26 ;  /* 0x000000370b0b7c24 */ /* 0x000fe4000f8e021a */
[----:B------:R-:W-:-:S03]  /*0710*/  IMAD.HI.U32 R0, R3, R9, R2 ;  /* 0x0000000903007227 */ /* 0x000fc600078e0002 */
[----:B------:R-:W-:Y:S01]  /*0720*/  IABS R4, R11 ;  /* 0x0000000b00047213 */ /* 0x000fe20000000000 */
[----:B------:R-:W-:-:S03]  /*0730*/  IMAD.MOV R10, RZ, RZ, -R8 ;  /* 0x000000ffff0a7224 */ /* 0x000fc600078e0a08 */
[----:B------:R-:W-:Y:S01]  /*0740*/  MOV R3, R4 ;  /* 0x0000000400037202 */ /* 0x000fe20000000f00 */
[----:B------:R-:W-:Y:S01]  /*0750*/  IMAD R10, R10, UR55, R5 ;  /* 0x000000370a0a7c24 */ /* 0x000fe2000f8e0205 */
[----:B------:R-:W0:Y:S01]  /*0760*/  I2F.RP R9, UR6 ;  /* 0x0000000600097d06 */ /* 0x000e220008209400 */
[----:B------:R-:W-:Y:S02]  /*0770*/  IADD3 R4, PT, PT, R26, 0x80, RZ ;  /* 0x000000801a047810 */ /* 0x000fe40007ffe0ff */
[C---:B------:R-:W-:Y:S01]  /*0780*/  IMAD.HI.U32 R2, R0.reuse, R3, RZ ;  /* 0x0000000300027227 */ /* 0x040fe200078e00ff */
[----:B------:R-:W-:Y:S02]  /*0790*/  IABS R13, R10 ;  /* 0x0000000a000d7213 */ /* 0x000fe40000000000 */
[----:B------:R-:W-:Y:S01]  /*07a0*/  IABS R16, R4 ;  /* 0x0000000400107213 */ /* 0x000fe20000000000 */
[----:B------:R-:W-:Y:S02]  /*07b0*/  IMAD.MOV R6, RZ, RZ, -R2 ;  /* 0x000000ffff067224 */ /* 0x000fe400078e0a02 */
[----:B------:R-:W-:-:S04]  /*07c0*/  IMAD.HI.U32 R12, R0, R13, RZ ;  /* 0x0000000d000c7227 */ /* 0x000fc800078e00ff */
[----:B------:R-:W-:Y:S02]  /*07d0*/  IMAD R3, R6, UR5, R3 ;  /* 0x0000000506037c24 */ /* 0x000fe4000f8e0203 */
[----:B------:R-:W-:Y:S01]  /*07e0*/  IMAD.MOV R14, RZ, RZ, -R12 ;  /* 0x000000ffff0e7224 */ /* 0x000fe200078e0a0c */
[----:B0-----:R-:W0:Y:S01]  /*07f0*/  MUFU.RCP R9, R9 ;  /* 0x0000000900097308 */ /* 0x001e220000001000 */
[----:B------:R-:W-:Y:S01]  /*0800*/  IMAD.HI.U32 R6, R27, R16, RZ ;  /* 0x000000101b067227 */ /* 0x000fe200078e00ff */
[----:B------:R-:W-:-:S03]  /*0810*/  ISETP.LT.U32.AND P3, PT, R3, UR5, PT ;  /* 0x0000000503007c0c */ /* 0x000fc6000bf61070 */
[----:B------:R-:W-:Y:S01]  /*0820*/  IMAD R13, R14, UR5, R13 ;  /* 0x000000050e0d7c24 */ /* 0x000fe2000f8e020d */
[----:B------:R-:W-:-:S04]  /*0830*/  IADD3 R15, PT, PT, -R6, RZ, RZ ;  /* 0x000000ff060f7210 */ /* 0x000fc80007ffe1ff */
[----:B------:R-:W-:Y:S01]  /*0840*/  ISETP.LT.U32.AND P4, PT, R13, UR5, PT ;  /* 0x000000050d007c0c */ /* 0x000fe2000bf81070 */
[----:B------:R-:W-:-:S04]  /*0850*/  IMAD R14, R15, UR4, R16 ;  /* 0x000000040f0e7c24 */ /* 0x000fc8000f8e0210 */
[----:B------:R-:W-:Y:S01]  /*0860*/  @!P3 VIADD R3, R3, -UR5 ;  /* 0x800000050303bc36 */ /* 0x000fe20008000000 */
[----:B------:R-:W-:Y:S01]  /*0870*/  ISETP.LT.U32.AND P2, PT, R14, UR4, PT ;  /* 0x000000040e007c0c */ /* 0x000fe2000bf41070 */
[----:B------:R-:W-:-:S03]  /*0880*/  @!P3 VIADD R2, R2, 0x1 ;  /* 0x000000010202b836 */ /* 0x000fc60000000000 */
[----:B------:R-:W-:Y:S02]  /*0890*/  ISETP.GE.U32.AND P0, PT, R3, UR5, PT ;  /* 0x0000000503007c0c */ /* 0x000fe4000bf06070 */
[----:B------:R-:W-:Y:S02]  /*08a0*/  LOP3.LUT R3, R11, UR56, RZ, 0x3c, !PT ;  /* 0x000000380b037c12 */ /* 0x000fe4000f8e3cff */
[----:B------:R-:W-:Y:S02]  /*08b0*/  @!P4 IADD3 R13, PT, PT, R13, -UR5, RZ ;  /* 0x800000050d0dcc10 */ /* 0x000fe4000fffe0ff */
[----:B------:R-:W-:Y:S02]  /*08c0*/  ISETP.GE.AND P5, PT, R3, RZ, PT ;  /* 0x000000ff0300720c */ /* 0x000fe40003fa6270 */
[----:B0-----:R-:W-:Y:S02]  /*08d0*/  IADD3 R3, PT, PT, R9, 0xffffffe, RZ ;  /* 0x0ffffffe09037810 */ /* 0x001fe40007ffe0ff */
[----:B------:R-:W-:-:S02]  /*08e0*/  ISETP.GE.U32.AND P3, PT, R13, UR5, PT ;  /* 0x000000050d007c0c */ /* 0x000fc4000bf66070 */
[----:B------:R-:W-:Y:S01]  /*08f0*/  LOP3.LUT R9, R10, UR56, RZ, 0x3c, !PT ;  /* 0x000000380a097c12 */ /* 0x000fe2000f8e3cff */
[----:B------:R-:W-:Y:S01]  /*0900*/  @P0 VIADD R2, R2, 0x1 ;  /* 0x0000000102020836 */ /* 0x000fe20000000000 */
[----:B------:R-:W0:Y:S01]  /*0910*/  F2I.FTZ.U32.TRUNC.NTZ R3, R3 ;  /* 0x0000000300037305 */ /* 0x000e22000021f000 */
[----:B------:R-:W-:Y:S02]  /*0920*/  ISETP.NE.AND P0, PT, RZ, UR56, PT ;  /* 0x00000038ff007c0c */ /* 0x000fe4000bf05270 */
[----:B------:R-:W-:Y:S02]  /*0930*/  ISETP.GE.AND P6, PT, R9, RZ, PT ;  /* 0x000000ff0900720c */ /* 0x000fe40003fc6270 */
[----:B------:R-:W-:Y:S01]  /*0940*/  @!P5 IMAD.MOV R2, RZ, RZ, -R2 ;  /* 0x000000ffff02d224 */ /* 0x000fe200078e0a02 */
[----:B------:R-:W-:Y:S02]  /*0950*/  @!P4 IADD3 R12, PT, PT, R12, 0x1, RZ ;  /* 0x000000010c0cc810 */ /* 0x000fe40007ffe0ff */
[----:B------:R-:W-:-:S02]  /*0960*/  @!P2 IADD3 R14, PT, PT, R14, -UR4, RZ ;  /* 0x800000040e0eac10 */ /* 0x000fc4000fffe0ff */
[----:B------:R-:W-:Y:S01]  /*0970*/  SEL R13, R20, R2, !P0 ;  /* 0x00000002140d7207 */ /* 0x000fe20004000000 */
[----:B------:R-:W-:Y:S01]  /*0980*/  @P3 VIADD R12, R12, 0x1 ;  /* 0x000000010c0c3836 */ /* 0x000fe20000000000 */
[----:B------:R-:W-:Y:S02]  /*0990*/  ISETP.GE.U32.AND P5, PT, R14, UR4, PT ;  /* 0x000000040e007c0c */ /* 0x000fe4000bfa6070 */
[----:B------:R-:W-:Y:S01]  /*09a0*/  IADD3 R2, PT, PT, -R13, RZ, RZ ;  /* 0x000000ff0d027210 */ /* 0x000fe20007ffe1ff */
[----:B0-----:R-:W-:Y:S01]  /*09b0*/  IMAD.MOV R21, RZ, RZ, -R3 ;  /* 0x000000ffff157224 */ /* 0x001fe200078e0a03 */
[----:B------:R-:W-:Y:S02]  /*09c0*/  LOP3.LUT R9, R4, UR55, RZ, 0x3c, !PT ;  /* 0x0000003704097c12 */ /* 0x000fe4000f8e3cff */
[----:B------:R-:W-:Y:S01]  /*09d0*/  @!P6 IADD3 R12, PT, PT, -R12, RZ, RZ ;  /* 0x000000ff0c0ce210 */ /* 0x000fe20007ffe1ff */
[----:B------:R-:W-:Y:S01]  /*09e0*/  IMAD R11, R2, UR56, R11 ;  /* 0x00000038020b7c24 */ /* 0x000fe2000f8e020b */
[----:B------:R-:W-:Y:S01]  /*09f0*/  ISETP.GE.AND P3, PT, R9, RZ, PT ;  /* 0x000000ff0900720c */ /* 0x000fe20003f66270 */
[----:B------:R-:W-:Y:S01]  /*0a00*/  IMAD.MOV.U32 R2, RZ, RZ, RZ ;  /* 0x000000ffff027224 */ /* 0x000fe200078e00ff */
[----:B------:R-:W-:Y:S01]  /*0a10*/  @!P2 IADD3 R6, PT, PT, R6, 0x1, RZ ;  /* 0x000000010606a810 */ /* 0x000fe20007ffe0ff */
[----:B------:R-:W-:Y:S01]  /*0a20*/  IMAD R21, R21, UR6, RZ ;  /* 0x0000000615157c24 */ /* 0x000fe2000f8e02ff */
[----:B------:R-:W-:-:S02]  /*0a30*/  IABS R9, R11 ;  /* 0x0000000b00097213 */ /* 0x000fc40000000000 */
[----:B------:R-:W-:Y:S01]  /*0a40*/  PLOP3.LUT P6, PT, PT, PT, UP2, 0x40, 0x4 ;  /* 0x000000000004781c */ /* 0x000fe20003fce828 */
[----:B------:R-:W-:Y:S01]  /*0a50*/  IMAD.HI.U32 R21, R3, R21, R2 ;  /* 0x0000001503157227 */ /* 0x000fe200078e0002 */
[----:B------:R-:W-:Y:S02]  /*0a60*/  SEL R2, R20, R12, !P0 ;  /* 0x0000000c14027207 */ /* 0x000fe40004000000 */
[----:B------:R-:W-:Y:S01]  /*0a70*/  MOV R12, R9 ;  /* 0x00000009000c7202 */ /* 0x000fe20000000f00 */
[----:B------:R-:W-:Y:S01]  /*0a80*/  @P5 VIADD R6, R6, 0x1 ;  /* 0x0000000106065836 */ /* 0x000fe20000000000 */
[----:B------:R-:W-:Y:S01]  /*0a90*/  PLOP3.LUT P5, PT, PT, PT, UP1, 0x40, 0x4 ;  /* 0x000000000004781c */ /* 0x000fe20003fae818 */
[----:B------:R-:W-:Y:S01]  /*0aa0*/  IMAD.MOV R9, RZ, RZ, -R2 ;  /* 0x000000ffff097224 */ /* 0x000fe200078e0a02 */
[----:B------:R-:W-:Y:S01]  /*0ab0*/  SEL R7, R7, RZ, !P6 ;  /* 0x000000ff07077207 */ /* 0x000fe20007000000 */
[----:B------:R-:W-:Y:S01]  /*0ac0*/  IMAD.HI.U32 R3, R21, R12, RZ ;  /* 0x0000000c15037227 */ /* 0x000fe200078e00ff */
[----:B------:R-:W-:-:S02]  /*0ad0*/  @!P3 IADD3 R6, PT, PT, -R6, RZ, RZ ;  /* 0x000000ff0606b210 */ /* 0x000fc40007ffe1ff */
[----:B------:R-:W-:Y:S01]  /*0ae0*/  SEL R13, R13, RZ, !P5 ;  /* 0x000000ff0d0d7207 */ /* 0x000fe20006800000 */
[----:B------:R-:W-:Y:S01]  /*0af0*/  IMAD R10, R9, UR56, R10 ;  /* 0x00000038090a7c24 */ /* 0x000fe2000f8e020a */
[----:B------:R-:W-:Y:S01]  /*0b00*/  SEL R6, R17, R6, !P1 ;  /* 0x0000000611067207 */ /* 0x000fe20004800000 */
[----:B------:R-:W-:Y:S01]  /*0b10*/  IMAD.MOV R15, RZ, RZ, -R3 ;  /* 0x000000ffff0f7224 */ /* 0x000fe200078e0a03 */
[----:B------:R-:W-:Y:S02]  /*0b20*/  PLOP3.LUT P5, PT, PT, PT, UP2, 0x40, 0x4 ;  /* 0x000000000004781c */ /* 0x000fe40003fae828 */
[----:B------:R-:W-:Y:S01]  /*0b30*/  IABS R16, R10 ;  /* 0x0000000a00107213 */ /* 0x000fe20000000000 */
[----:B------:R-:W-:Y:S01]  /*0b40*/  IMAD R15, R15, UR6, R12 ;  /* 0x000000060f0f7c24 */ /* 0x000fe2000f8e020c */
[----:B------:R-:W-:-:S03]  /*0b50*/  IADD3 R9, PT, PT, -R6, RZ, RZ ;  /* 0x000000ff06097210 */ /* 0x000fc60007ffe1ff */
[----:B------:R-:W-:Y:S01]  /*0b60*/  IMAD.HI.U32 R14, R21, R16, RZ ;  /* 0x00000010150e7227 */ /* 0x000fe200078e00ff */
[----:B------:R-:W-:-:S03]  /*0b70*/  ISETP.LT.U32.AND P4, PT, R15, UR6, PT ;  /* 0x000000060f007c0c */ /* 0x000fc6000bf81070 */
[----:B------:R-:W-:Y:S02]  /*0b80*/  IMAD R9, R9, UR55, R4 ;  /* 0x0000003709097c24 */ /* 0x000fe4000f8e0204 */
[----:B------:R-:W-:-:S03]  /*0b90*/  IMAD.MOV R29, RZ, RZ, -R14 ;  /* 0x000000ffff1d7224 */ /* 0x000fc600078e0a0e */
[----:B------:R-:W-:Y:S01]  /*0ba0*/  IABS R31, R9 ;  /* 0x00000009001f7213 */ /* 0x000fe20000000000 */
[----:B------:R-:W-:-:S04]  /*0bb0*/  IMAD R16, R29, UR6, R16 ;  /* 0x000000061d107c24 */ /* 0x000fc8000f8e0210 */
[----:B------:R-:W-:Y:S01]  /*0bc0*/  IMAD.HI.U32 R12, R0, R31, RZ ;  /* 0x0000001f000c7227 */ /* 0x000fe200078e00ff */
[----:B------:R-:W-:Y:S02]  /*0bd0*/  ISETP.LT.U32.AND P3, PT, R16, UR6, PT ;  /* 0x0000000610007c0c */ /* 0x000fe4000bf61070 */
[----:B------:R-:W-:Y:S01]  /*0be0*/  @!P4 IADD3 R15, PT, PT, R15, -UR6, RZ ;  /* 0x800000060f0fcc10 */ /* 0x000fe2000fffe0ff */
[----:B------:R-:W-:Y:S01]  /*0bf0*/  IMAD.MOV R30, RZ, RZ, -R12 ;  /* 0x000000ffff1e7224 */ /* 0x000fe200078e0a0c */
[----:B------:R-:W-:Y:S02]  /*0c00*/  @!P4 IADD3 R3, PT, PT, R3, 0x1, RZ ;  /* 0x000000010303c810 */ /* 0x000fe40007ffe0ff */
[----:B------:R-:W-:Y:S01]  /*0c10*/  ISETP.GE.U32.AND P2, PT, R15, UR6, PT ;  /* 0x000000060f007c0c */ /* 0x000fe2000bf46070 */
[----:B------:R-:W-:Y:S01]  /*0c20*/  IMAD R30, R30, UR5, R31 ;  /* 0x000000051e1e7c24 */ /* 0x000fe2000f8e021f */
[----:B------:R-:W-:-:S04]  /*0c30*/  LOP3.LUT R15, R11, UR57, RZ, 0x3c, !PT ;  /* 0x000000390b0f7c12 */ /* 0x000fc8000f8e3cff */
[----:B------:R-:W-:Y:S01]  /*0c40*/  ISETP.GE.AND P6, PT, R15, RZ, PT ;  /* 0x000000ff0f00720c */ /* 0x000fe20003fc6270 */
[----:B------:R-:W-:Y:S01]  /*0c50*/  @!P3 VIADD R16, R16, -UR6 ;  /* 0x800000061010bc36 */ /* 0x000fe20008000000 */
[----:B------:R-:W-:Y:S01]  /*0c60*/  SEL R15, R8, RZ, !P5 ;  /* 0x000000ff080f7207 */ /* 0x000fe20006800000 */
[----:B------:R-:W-:Y:S01]  /*0c70*/  @!P3 VIADD R14, R14, 0x1 ;  /* 0x000000010e0eb836 */ /* 0x000fe20000000000 */
[----:B------:R-:W-:Y:S02]  /*0c80*/  PLOP3.LUT P5, PT, PT, PT, UP1, 0x40, 0x4 ;  /* 0x000000000004781c */ /* 0x000fe40003fae818 */
[----:B------:R-:W-:Y:S02]  /*0c90*/  ISETP.LT.U32.AND P4, PT, R30, UR5, PT ;  /* 0x000000051e007c0c */ /* 0x000fe4000bf81070 */
[----:B------:R-:W-:Y:S02]  /*0ca0*/  SEL R29, R2, RZ, !P5 ;  /* 0x000000ff021d7207 */ /* 0x000fe40006800000 */
[----:B------:R-:W-:-:S02]  /*0cb0*/  ISETP.GE.U32.AND P5, PT, R16, UR6, PT ;  /* 0x0000000610007c0c */ /* 0x000fc4000bfa6070 */
[----:B------:R-:W-:Y:S02]  /*0cc0*/  LOP3.LUT R2, R10, UR57, RZ, 0x3c, !PT ;  /* 0x000000390a027c12 */ /* 0x000fe4000f8e3cff */
[----:B------:R-:W-:Y:S02]  /*0cd0*/  LOP3.LUT R8, R9, UR56, RZ, 0x3c, !PT ;  /* 0x0000003809087c12 */ /* 0x000fe4000f8e3cff */
[----:B------:R-:W-:Y:S01]  /*0ce0*/  ISETP.GE.AND P3, PT, R2, RZ, PT ;  /* 0x000000ff0200720c */ /* 0x000fe20003f66270 */
[----:B------:R-:W-:Y:S01]  /*0cf0*/  IMAD R2, R7, UR44, RZ ;  /* 0x0000002c07027c24 */ /* 0x000fe2000f8e02ff */
[----:B------:R-:W-:Y:S01]  /*0d00*/  @P2 IADD3 R3, PT, PT, R3, 0x1, RZ ;  /* 0x0000000103032810 */ /* 0x000fe20007ffe0ff */
[----:B------:R-:W-:Y:S01]  /*0d10*/  @!P4 VIADD R30, R30, -UR5 ;  /* 0x800000051e1ecc36 */ /* 0x000fe20008000000 */
[----:B------:R-:W-:Y:S01]  /*0d20*/  ISETP.GE.AND P2, PT, R8, RZ, PT ;  /* 0x000000ff0800720c */ /* 0x000fe20003f46270 */
[----:B------:R-:W-:Y:S01]  /*0d30*/  @!P4 VIADD R12, R12, 0x1 ;  /* 0x000000010c0cc836 */ /* 0x000fe20000000000 */
[----:B------:R-:W-:Y:S01]  /*0d40*/  @!P6 IADD3 R3, PT, PT, -R3, RZ, RZ ;  /* 0x000000ff0303e210 */ /* 0x000fe20007ffe1ff */
[----:B------:R-:W-:Y:S01]  /*0d50*/  IMAD R8, R13, UR45, R2 ;  /* 0x0000002d0d087c24 */ /* 0x000fe2000f8e0202 */
[----:B------:R-:W-:-:S02]  /*0d60*/  @P5 IADD3 R14, PT, PT, R14, 0x1, RZ ;  /* 0x000000010e0e5810 */ /* 0x000fc40007ffe0ff */
[----:B------:R-:W-:Y:S02]  /*0d70*/  ISETP.GE.U32.AND P5, PT, R30, UR5, PT ;  /* 0x000000051e007c0c */ /* 0x000fe4000bfa6070 */
[----:B------:R-:W-:Y:S02]  /*0d80*/  ISETP.NE.AND P6, PT, RZ, UR57, PT ;  /* 0x00000039ff007c0c */ /* 0x000fe4000bfc5270 */
[----:B------:R-:W-:Y:S02]  /*0d90*/  @!P3 IADD3 R14, PT, PT, -R14, RZ, RZ ;  /* 0x000000ff0e0eb210 */ /* 0x000fe40007ffe1ff */
[C---:B------:R-:W-:Y:S02]  /*0da0*/  SEL R7, R28.reuse, R3, !P6 ;  /* 0x000000031c077207 */ /* 0x040fe40007000000 */
[----:B------:R-:W-:Y:S01]  /*0db0*/  PLOP3.LUT P3, PT, PT, PT, UP0, 0x40, 0x4 ;  /* 0x000000000004781c */ /* 0x000fe20003f6e808 */
[----:B------:R-:W0:Y:S01]  /*0dc0*/  LDC.64 R2, c[0x0][0x388] ;  /* 0x0000e200ff027b82 */ /* 0x000e220000000a00 */
[----:B------:R-:W-:Y:S01]  /*0dd0*/  SEL R14, R28, R14, !P6 ;  /* 0x0000000e1c0e7207 */ /* 0x000fe20007000000 */
[----:B------:R-:W-:Y:S01]  /*0de0*/  IMAD.MOV R16, RZ, RZ, -R7 ;  /* 0x000000ffff107224 */ /* 0x000fe200078e0a07 */
[----:B------:R-:W-:-:S02]  /*0df0*/  SEL R7, R7, RZ, !P3 ;  /* 0x000000ff07077207 */ /* 0x000fc40005800000 */
[----:B------:R-:W-:Y:S01]  /*0e00*/  @P5 IADD3 R12, PT, PT, R12, 0x1, RZ ;  /* 0x000000010c0c5810 */ /* 0x000fe20007ffe0ff */
[----:B------:R-:W-:Y:S01]  /*0e10*/  IMAD R11, R16, UR57, R11 ;  /* 0x00000039100b7c24 */ /* 0x000fe2000f8e020b */
[----:B------:R-:W-:Y:S01]  /*0e20*/  PLOP3.LUT P4, PT, PT, PT, UP3, 0x40, 0x4 ;  /* 0x000000000004781c */ /* 0x000fe20003f8e838 */
[----:B------:R-:W-:Y:S01]  /*0e30*/  IMAD R8, R7, UR46, R8 ;  /* 0x0000002e07087c24 */ /* 0x000fe2000f8e0208 */
[----:B------:R-:W-:Y:S01]  /*0e40*/  @!P2 IADD3 R12, PT, PT, -R12, RZ, RZ ;  /* 0x000000ff0c0ca210 */ /* 0x000fe20007ffe1ff */
[----:B------:R-:W-:Y:S01]  /*0e50*/  IMAD.MOV R13, RZ, RZ, -R14 ;  /* 0x000000ffff0d7224 */ /* 0x000fe200078e0a0e */
[----:B------:R-:W-:Y:S01]  /*0e60*/  PLOP3.LUT P2, PT, PT, PT, UP0, 0x40, 0x4 ;  /* 0x000000000004781c */ /* 0x000fe20003f4e808 */
[----:B------:R-:W-:Y:S01]  /*0e70*/  IMAD R16, R15, UR44, RZ ;  /* 0x0000002c0f107c24 */ /* 0x000fe2000f8e02ff */
[----:B------:R-:W-:Y:S01]  /*0e80*/  SEL R7, R20, R12, !P0 ;  /* 0x0000000c14077207 */ /* 0x000fe20004000000 */
[----:B------:R-:W-:Y:S01]  /*0e90*/  IMAD R10, R13, UR57, R10 ;  /* 0x000000390d0a7c24 */ /* 0x000fe2000f8e020a */
[----:B------:R-:W-:Y:S01]  /*0ea0*/  SEL R11, R11, RZ, !P4 ;  /* 0x000000ff0b0b7207 */ /* 0x000fe20006000000 */
[----:B------:R-:W-:Y:S01]  /*0eb0*/  IMAD R29, R29, UR45, R16 ;  /* 0x0000002d1d1d7c24 */ /* 0x000fe2000f8e0210 */
[----:B------:R-:W-:Y:S01]  /*0ec0*/  PLOP3.LUT P3, PT, PT, PT, UP3, 0x40, 0x4 ;  /* 0x000000000004781c */ /* 0x000fe20003f6e838 */
[----:B------:R-:W-:Y:S01]  /*0ed0*/  IMAD.MOV R12, RZ, RZ, -R7 ;  /* 0x000000ffff0c7224 */ /* 0x000fe200078e0a07 */
[----:B------:R-:W-:Y:S01]  /*0ee0*/  SEL R14, R14, RZ, !P2 ;  /* 0x000000ff0e0e7207 */ /* 0x000fe20005000000 */
[----:B------:R-:W-:Y:S01]  /*0ef0*/  IMAD R8, R11, UR47, R8 ;  /* 0x0000002f0b087c24 */ /* 0x000fe2000f8e0208 */
[----:B------:R-:W-:Y:S01]  /*0f00*/  SEL R10, R10, RZ, !P3 ;  /* 0x000000ff0a0a7207 */ /* 0x000fe20005800000 */
[----:B------:R-:W-:-:S02]  /*0f10*/  IMAD R16, R12, UR56, R9 ;  /* 0x000000380c107c24 */ /* 0x000fc4000f8e0209 */
[----:B------:R-:W-:Y:S01]  /*0f20*/  IMAD R29, R14, UR46, R29 ;  /* 0x0000002e0e1d7c24 */ /* 0x000fe2000f8e021d */
[----:B------:R-:W-:Y:S02]  /*0f30*/  LEA.HI R8, R8, R8, RZ, 0x1 ;  /* 0x0000000808087211 */ /* 0x000fe400078f08ff */
[----:B------:R-:W-:Y:S01]  /*0f40*/  IABS R14, R16 ;  /* 0x00000010000e7213 */ /* 0x000fe20000000000 */
[----:B------:R-:W-:Y:S01]  /*0f50*/  IMAD R10, R10, UR47, R29 ;  /* 0x0000002f0a0a7c24 */ /* 0x000fe2000f8e021d */
[----:B------:R-:W-:-:S03]  /*0f60*/  SHF.R.S32.HI R11, RZ, 0x1, R8 ;  /* 0x00000001ff0b7819 */ /* 0x000fc60000011408 */
[----:B------:R-:W-:Y:S01]  /*0f70*/  IMAD.HI.U32 R12, R21, R14, RZ ;  /* 0x0000000e150c7227 */ /* 0x000fe200078e00ff */
[----:B------:R-:W-:-:S03]  /*0f80*/  LEA.HI R10, R10, R10, RZ, 0x1 ;  /* 0x0000000a0a0a7211 */ /* 0x000fc600078f08ff */
[----:B0-----:R-:W-:Y:S01]  /*0f90*/  IMAD.WIDE R8, R11, 0x2, R2 ;  /* 0x000000020b087825 */ /* 0x001fe200078e0202 */
[----:B------:R-:W-:Y:S02]  /*0fa0*/  IADD3 R13, PT, PT, -R12, RZ, RZ ;  /* 0x000000ff0c0d7210 */ /* 0x000fe40007ffe1ff */
[----:B------:R-:W-:-:S03]  /*0fb0*/  SHF.R.S32.HI R11, RZ, 0x1, R10 ;  /* 0x00000001ff0b7819 */ /* 0x000fc6000001140a */
[----:B------:R-:W-:Y:S01]  /*0fc0*/  IMAD R13, R13, UR6, R14 ;  /* 0x000000060d0d7c24 */ /* 0x000fe2000f8e020e */
[----:B------:R0:W2:Y:S01]  /*0fd0*/  LDG.E.U16 R8, desc[UR8][R8.64] ;  /* 0x0000000808087981 */ /* 0x0000a2000c1e1500 */
[----:B------:R-:W-:-:S03]  /*0fe0*/  IMAD.WIDE R10, R11, 0x2, R2 ;  /* 0x000000020b0a7825 */ /* 0x000fc600078e0202 */
[----:B------:R-:W-:Y:S02]  /*0ff0*/  ISETP.LT.U32.AND P3, PT, R13, UR6, PT ;  /* 0x000000060d007c0c */ /* 0x000fe4000bf61070 */
[----:B------:R1:W3:Y:S01]  /*1000*/  LDG.E.U16 R31, desc[UR10][R10.64] ;  /* 0x0000000a0a1f7981 */ /* 0x0002e2000c1e1500 */
[----:B0-----:R-:W-:-:S04]  /*1010*/  LOP3.LUT R9, R16, UR57, RZ, 0x3c, !PT ;  /* 0x0000003910097c12 */ /* 0x001fc8000f8e3cff */
[----:B------:R-:W-:-:S06]  /*1020*/  ISETP.GE.AND P4, PT, R9, RZ, PT ;  /* 0x000000ff0900720c */ /* 0x000fcc0003f86270 */
[----:B------:R-:W-:Y:S01]  /*1030*/  @!P3 VIADD R13, R13, -UR6 ;  /* 0x800000060d0dbc36 */ /* 0x000fe20008000000 */
[----:B------:R-:W-:Y:S02]  /*1040*/  @!P3 IADD3 R12, PT, PT, R12, 0x1, RZ ;  /* 0x000000010c0cb810 */ /* 0x000fe40007ffe0ff */
[----:B------:R-:W-:Y:S02]  /*1050*/  PLOP3.LUT P3, PT, PT, PT, UP1, 0x40, 0x4 ;  /* 0x000000000004781c */ /* 0x000fe40003f6e818 */
[----:B------:R-:W-:Y:S02]  /*1060*/  ISETP.GE.U32.AND P2, PT, R13, UR6, PT ;  /* 0x000000060d007c0c */ /* 0x000fe4000bf46070 */
[----:B------:R-:W-:Y:S02]  /*1070*/  SEL R7, R7, RZ, !P3 ;  /* 0x000000ff07077207 */ /* 0x000fe40005800000 */
[----:B------:R-:W-:-:S09]  /*1080*/  PLOP3.LUT P3, PT, PT, PT, UP3, 0x40, 0x4 ;  /* 0x000000000004781c */ /* 0x000fd20003f6e838 */
[----:B------:R-:W-:Y:S01]  /*1090*/  @P2 VIADD R12, R12, 0x1 ;  /* 0x000000010c0c2836 */ /* 0x000fe20000000000 */
[----:B------:R-:W-:-:S04]  /*10a0*/  PLOP3.LUT P2, PT, PT, PT, UP2, 0x40, 0x4 ;  /* 0x000000000004781c */ /* 0x000fc80003f4e828 */
[----:B------:R-:W-:Y:S02]  /*10b0*/  @!P4 IADD3 R12, PT, PT, -R12, RZ, RZ ;  /* 0x000000ff0c0cc210 */ /* 0x000fe40007ffe1ff */
[----:B------:R-:W-:Y:S02]  /*10c0*/  SEL R6, R6, RZ, !P2 ;  /* 0x000000ff06067207 */ /* 0x000fe40005000000 */
[----:B------:R-:W-:Y:S02]  /*10d0*/  SEL R12, R28, R12, !P6 ;  /* 0x0000000c1c0c7207 */ /* 0x000fe40007000000 */
[----:B------:R-:W-:Y:S01]  /*10e0*/  PLOP3.LUT P2, PT, PT, PT, UP0, 0x40, 0x4 ;  /* 0x000000000004781c */ /* 0x000fe20003f4e808 */
[----:B-1----:R-:W-:Y:S02]  /*10f0*/  IMAD R10, R6, UR44, RZ ;  /* 0x0000002c060a7c24 */ /* 0x002fe4000f8e02ff */
[----:B------:R-:W-:Y:S01]  /*1100*/  IMAD.MOV R9, RZ, RZ, -R12 ;  /* 0x000000ffff097224 */ /* 0x000fe200078e0a0c */
[----:B------:R-:W-:Y:S01]  /*1110*/  SEL R12, R12, RZ, !P2 ;  /* 0x000000ff0c0c7207 */ /* 0x000fe20005000000 */
[----:B------:R-:W-:-:S02]  /*1120*/  IMAD R7, R7, UR45, R10 ;  /* 0x0000002d07077c24 */ /* 0x000fc4000f8e020a */
[----:B------:R-:W-:Y:S02]  /*1130*/  IMAD R6, R9, UR57, R16 ;  /* 0x0000003909067c24 */ /* 0x000fe4000f8e0210 */
[----:B------:R-:W-:-:S03]  /*1140*/  IMAD R7, R12, UR46, R7 ;  /* 0x0000002e0c077c24 */ /* 0x000fc6000f8e0207 */
[----:B------:R-:W-:-:S05]  /*1150*/  SEL R6, R6, RZ, !P3 ;  /* 0x000000ff06067207 */ /* 0x000fca0005800000 */
[----:B------:R-:W-:-:S05]  /*1160*/  IMAD R6, R6, UR47, R7 ;  /* 0x0000002f06067c24 */ /* 0x000fca000f8e0207 */
[----:B------:R-:W-:-:S04]  /*1170*/  LEA.HI R6, R6, R6, RZ, 0x1 ;  /* 0x0000000606067211 */ /* 0x000fc800078f08ff */
[----:B------:R-:W-:-:S05]  /*1180*/  SHF.R.S32.HI R7, RZ, 0x1, R6 ;  /* 0x00000001ff077819 */ /* 0x000fca0000011406 */
[----:B------:R-:W-:-:S05]  /*1190*/  IMAD.WIDE R6, R7, 0x2, R2 ;  /* 0x0000000207067825 */ /* 0x000fca00078e0202 */
[----:B------:R0:W4:Y:S01]  /*11a0*/  LDG.E.U16 R33, desc[UR8][R6.64] ;  /* 0x0000000806217981 */ /* 0x000122000c1e1500 */
[----:B------:R-:W-:Y:S02]  /*11b0*/  IADD3 R30, PT, PT, R26, 0xc0, RZ ;  /* 0x000000c01a1e7810 */ /* 0x000fe40007ffe0ff */
[----:B------:R-:W-:Y:S02]  /*11c0*/  LEA.HI R5, R5, R5, RZ, 0x1 ;  /* 0x0000000505057211 */ /* 0x000fe400078f08ff */
        /* <DEDUP_REMOVED lines=30> */
[----:B------:R-:W-:Y:S02]  /*13b0*/  SEL R16, R20, R6, !P0 ;  /* 0x0000000614107207 */ /* 0x000fe40004000000 */
[----:B------:R-:W0:Y:S02]  /*13c0*/  LDC.64 R6, c[0x0][0x380] ;  /* 0x0000e000ff067b82 */ /* 0x000e240000000a00 */
[C---:B------:R-:W-:Y:S02]  /*13d0*/  IADD3 R9, PT, PT, -R16.reuse, RZ, RZ ;  /* 0x000000ff10097210 */ /* 0x040fe40007ffe1ff */
[----:B------:R-:W-:-:S03]  /*13e0*/  SEL R16, R16, RZ, !P2 ;  /* 0x000000ff10107207 */ /* 0x000fc60005000000 */
[----:B------:R-:W-:-:S05]  /*13f0*/  IMAD R9, R9, UR56, R12 ;  /* 0x0000003809097c24 */ /* 0x000fca000f8e020c */
[----:B------:R-:W-:-:S05]  /*1400*/  IABS R10, R9 ;  /* 0x00000009000a7213 */ /* 0x000fca0000000000 */
[----:B------:R-:W-:-:S04]  /*1410*/  IMAD.HI.U32 R14, R21, R10, RZ ;  /* 0x0000000a150e7227 */ /* 0x000fc800078e00ff */
[----:B------:R-:W-:-:S04]  /*1420*/  IMAD.MOV R11, RZ, RZ, -R14 ;  /* 0x000000ffff0b7224 */ /* 0x000fc800078e0a0e */
[----:B------:R-:W-:-:S05]  /*1430*/  IMAD R11, R11, UR6, R10 ;  /* 0x000000060b0b7c24 */ /* 0x000fca000f8e020a */
[----:B------:R-:W-:-:S13]  /*1440*/  ISETP.LT.U32.AND P4, PT, R11, UR6, PT ;  /* 0x000000060b007c0c */ /* 0x000fda000bf81070 */
[----:B------:R-:W-:-:S04]  /*1450*/  @!P4 IADD3 R11, PT, PT, R11, -UR6, RZ ;  /* 0x800000060b0bcc10 */ /* 0x000fc8000fffe0ff */
[----:B------:R-:W-:Y:S01]  /*1460*/  ISETP.GE.U32.AND P2, PT, R11, UR6, PT ;  /* 0x000000060b007c0c */ /* 0x000fe2000bf46070 */
[----:B------:R-:W-:Y:S01]  /*1470*/  @!P4 VIADD R14, R14, 0x1 ;  /* 0x000000010e0ec836 */ /* 0x000fe20000000000 */
[----:B------:R-:W-:Y:S02]  /*1480*/  SHF.R.S32.HI R5, RZ, 0x1, R5 ;  /* 0x00000001ff057819 */ /* 0x000fe40000011405 */
[----:B------:R-:W-:-:S09]  /*1490*/  IADD3 R29, PT, PT, R26, 0x100, RZ ;  /* 0x000001001a1d7810 */ /* 0x000fd20007ffe0ff */
[----:B------:R-:W-:Y:S01]  /*14a0*/  @P2 IADD3 R14, PT, PT, R14, 0x1, RZ ;  /* 0x000000010e0e2810 */ /* 0x000fe20007ffe0ff */
[----:B------:R-:W-:Y:S01]  /*14b0*/  IMAD R15, R15, UR44, RZ ;  /* 0x0000002c0f0f7c24 */ /* 0x000fe2000f8e02ff */
[----:B--2---:R-:W-:Y:S02]  /*14c0*/  PRMT R12, R8, 0x7771, RZ ;  /* 0x00007771080c7816 */ /* 0x004fe400000000ff */
[----:B---3--:R-:W-:Y:S02]  /*14d0*/  PRMT R10, R31, 0x7771, RZ ;  /* 0x000077711f0a7816 */ /* 0x008fe400000000ff */
[----:B------:R-:W-:Y:S02]  /*14e0*/  PLOP3.LUT P2, PT, PT, PT, UP0, 0x40, 0x4 ;  /* 0x000000000004781c */ /* 0x000fe40003f4e808 */
[----:B------:R-:W-:Y:S02]  /*14f0*/  ISETP.NE.AND P5, PT, R10, RZ, PT ;  /* 0x000000ff0a00720c */ /* 0x000fe40003fa5270 */
[----:B------:R-:W-:-:S02]  /*1500*/  LEA.HI R10, R26, R26, RZ, 0x1 ;  /* 0x0000001a1a0a7211 */ /* 0x000fc400078f08ff */
[----:B------:R-:W-:Y:S02]  /*1510*/  IABS R32, R29 ;  /* 0x0000001d00207213 */ /* 0x000fe40000000000 */
[----:B------:R-:W-:Y:S02]  /*1520*/  SHF.R.S32.HI R13, RZ, 0x1, R10 ;  /* 0x00000001ff0d7819 */ /* 0x000fe4000001140a */
[----:B------:R-:W-:Y:S01]  /*1530*/  LOP3.LUT R10, R9, UR57, RZ, 0x3c, !PT ;  /* 0x00000039090a7c12 */ /* 0x000fe2000f8e3cff */
[----:B------:R-:W-:Y:S01]  /*1540*/  IMAD R15, R16, UR45, R15 ;  /* 0x0000002d100f7c24 */ /* 0x000fe2000f8e020f */
[----:B------:R-:W-:Y:S01]  /*1550*/  ISETP.NE.AND P3, PT, R12, RZ, PT ;  /* 0x000000ff0c00720c */ /* 0x000fe20003f65270 */
[----:B0-----:R-:W-:Y:S01]  /*1560*/  IMAD.WIDE R12, R13, 0x8, R6 ;  /* 0x000000080d0c7825 */ /* 0x001fe200078e0206 */
[----:B------:R-:W-:Y:S02]  /*1570*/  ISETP.GE.AND P4, PT, R10, RZ, PT ;  /* 0x000000ff0a00720c */ /* 0x000fe40003f86270 */
[----:B------:R-:W-:-:S02]  /*1580*/  @P5 R2UR UR10, R18 ;  /* 0x00000000120a52ca */ /* 0x000fc400000e0000 */
[----:B------:R-:W-:Y:S01]  /*1590*/  @P5 R2UR UR11, R19 ;  /* 0x00000000130b52ca */ /* 0x000fe200000e0000 */
[----:B------:R-:W-:-:S06]  /*15a0*/  IMAD.WIDE R10, R5, 0x8, R6 ;  /* 0x00000008050a7825 */ /* 0x000fcc00078e0206 */
[----:B------:R-:W-:Y:S02]  /*15b0*/  @P3 R2UR UR8, R18 ;  /* 0x00000000120832ca */ /* 0x000fe400000e0000 */
[----:B------:R-:W-:Y:S01]  /*15c0*/  @!P4 IMAD.MOV R14, RZ, RZ, -R14 ;  /* 0x000000ffff0ec224 */ /* 0x000fe200078e0a0e */
[----:B------:R-:W-:-:S03]  /*15d0*/  @P3 R2UR UR9, R19 ;  /* 0x00000000130932ca */ /* 0x000fc600000e0000 */
[----:B------:R-:W2:Y:S01]  /*15e0*/  @P5 LDG.E R38, desc[UR10][R10.64+0x4] ;  /* 0x0000040a0a265981 */ /* 0x000ea2000c1e1900 */
[----:B------:R-:W-:Y:S01]  /*15f0*/  SEL R14, R28, R14, !P6 ;  /* 0x0000000e1c0e7207 */ /* 0x000fe20007000000 */
[----:B------:R-:W-:-:S04]  /*1600*/  IMAD.HI.U32 R5, R27, R32, RZ ;  /* 0x000000201b057227 */ /* 0x000fc800078e00ff */
[----:B------:R-:W-:Y:S01]  /*1610*/  IMAD.MOV R16, RZ, RZ, -R14 ;  /* 0x000000ffff107224 */ /* 0x000fe200078e0a0e */
[----:B------:R-:W-:Y:S02]  /*1620*/  SEL R14, R14, RZ, !P2 ;  /* 0x000000ff0e0e7207 */ /* 0x000fe40005000000 */
[----:B------:R-:W-:Y:S01]  /*1630*/  LEA.HI R4, R4, R4, RZ, 0x1 ;  /* 0x0000000404047211 */ /* 0x000fe200078f08ff */
[----:B------:R-:W3:Y:S02]  /*1640*/  @P3 LDG.E R40, desc[UR8][R12.64+0x4] ;  /* 0x000004080c283981 */ /* 0x000ee4000c1e1900 */
[----:B------:R-:W-:Y:S01]  /*1650*/  IMAD R14, R14, UR46, R15 ;  /* 0x0000002e0e0e7c24 */ /* 0x000fe2000f8e020f */
[----:B------:R-:W-:-:S05]  /*1660*/  IADD3 R15, PT, PT, -R5, RZ, RZ ;  /* 0x000000ff050f7210 */ /* 0x000fca0007ffe1ff */
[----:B------:R-:W-:-:S05]  /*1670*/  IMAD R15, R15, UR4, R32 ;  /* 0x000000040f0f7c24 */ /* 0x000fca000f8e0220 */
[----:B------:R-:W-:Y:S01]  /*1680*/  ISETP.LT.U32.AND P4, PT, R15, UR4, PT ;  /* 0x000000040f007c0c */ /* 0x000fe2000bf81070 */
[----:B------:R-:W-:Y:S01]  /*1690*/  IMAD R9, R16, UR57, R9 ;  /* 0x0000003910097c24 */ /* 0x000fe2000f8e0209 */
[----:B------:R-:W-:-:S04]  /*16a0*/  PLOP3.LUT P2, PT, PT, PT, UP3, 0x40, 0x4 ;  /* 0x000000000004781c */ /* 0x000fc80003f4e838 */
[----:B------:R-:W-:-:S07]  /*16b0*/  SEL R9, R9, RZ, !P2 ;  /* 0x000000ff09097207 */ /* 0x000fce0005000000 */
[----:B------:R-:W-:Y:S02]  /*16c0*/  @!P4 VIADD R15, R15, -UR4 ;  /* 0x800000040f0fcc36 */ /* 0x000fe40008000000 */
[----:B------:R-:W-:-:S03]  /*16d0*/  IMAD R9, R9, UR47, R14 ;  /* 0x0000002f09097c24 */ /* 0x000fc6000f8e020e */
[----:B------:R-:W-:Y:S02]  /*16e0*/  ISETP.GE.U32.AND P2, PT, R15, UR4, PT ;  /* 0x000000040f007c0c */ /* 0x000fe4000bf46070 */
[----:B----4-:R-:W-:Y:S02]  /*16f0*/  PRMT R14, R33, 0x7771, RZ ;  /* 0x00007771210e7816 */ /* 0x010fe400000000ff */
[----:B------:R-:W-:Y:S02]  /*1700*/  @!P4 IADD3 R5, PT, PT, R5, 0x1, RZ ;  /* 0x000000010505c810 */ /* 0x000fe40007ffe0ff */
[----:B------:R-:W-:Y:S02]  /*1710*/  ISETP.NE.AND P4, PT, R14, RZ, PT ;  /* 0x000000ff0e00720c */ /* 0x000fe40003f85270 */
[----:B------:R-:W-:-:S05]  /*1720*/  LOP3.LUT R14, R29, UR55, RZ, 0x3c, !PT ;  /* 0x000000371d0e7c12 */ /* 0x000fca000f8e3cff */
[----:B------:R-:W-:Y:S01]  /*1730*/  @P2 VIADD R5, R5, 0x1 ;  /* 0x0000000105052836 */ /* 0x000fe20000000000 */
[----:B------:R-:W-:Y:S02]  /*1740*/  ISETP.GE.AND P2, PT, R14, RZ, PT ;  /* 0x000000ff0e00720c */ /* 0x000fe40003f46270 */
[----:B------:R-:W-:Y:S02]  /*1750*/  LEA.HI R9, R9, R9, RZ, 0x1 ;  /* 0x0000000909097211 */ /* 0x000fe400078f08ff */
[----:B------:R-:W-:Y:S02]  /*1760*/  MOV R16, R5 ;  /* 0x0000000500107202 */ /* 0x000fe40000000f00 */
[----:B------:R-:W-:Y:S02]  /*1770*/  @P4 R2UR UR8, R18 ;  /* 0x00000000120842ca */ /* 0x000fe400000e0000 */
[----:B------:R-:W-:Y:S02]  /*1780*/  @P4 R2UR UR9, R19 ;  /* 0x00000000130942ca */ /* 0x000fe400000e0000 */
[----:B------:R-:W-:-:S02]  /*1790*/  SHF.R.S32.HI R15, RZ, 0x1, R9 ;  /* 0x00000001ff0f7819 */ /* 0x000fc40000011409 */
[----:B------:R-:W-:Y:S02]  /*17a0*/  PRMT R8, R8, 0x7770, RZ ;  /* 0x0000777008087816 */ /* 0x000fe400000000ff */
[----:B------:R-:W-:Y:S01]  /*17b0*/  SHF.R.S32.HI R9, RZ, 0x1, R4 ;  /* 0x00000001ff097819 */ /* 0x000fe20000011404 */
[----:B------:R-:W-:Y:S01]  /*17c0*/  @!P2 IMAD.MOV R16, RZ, RZ, -R16 ;  /* 0x000000ffff10a224 */ /* 0x000fe200078e0a10 */
[----:B------:R-:W-:Y:S02]  /*17d0*/  ISETP.NE.AND P2, PT, R8, RZ, PT ;  /* 0x000000ff0800720c */ /* 0x000fe40003f45270 */
[----:B------:R-:W-:Y:S01]  /*17e0*/  R2UR UR10, R18 ;  /* 0x00000000120a72ca */ /* 0x000fe200000e0000 */
[----:B------:R-:W-:Y:S01]  /*17f0*/  IMAD.WIDE R8, R9, 0x8, R6 ;  /* 0x0000000809087825 */ /* 0x000fe200078e0206 */
[----:B------:R-:W-:Y:S01]  /*1800*/  R2UR UR11, R19 ;  /* 0x00000000130b72ca */ /* 0x000fe200000e0000 */
[----:B------:R-:W2:Y:S03]  /*1810*/  LDC.64 R4, c[0x0][0x3f0] ;  /* 0x0000fc00ff047b82 */ /* 0x000ea60000000a00 */
[----:B------:R-:W4:Y:S01]  /*1820*/  @P4 LDG.E R42, desc[UR8][R8.64+0x4] ;  /* 0x00000408082a4981 */ /* 0x000f22000c1e1900 */
[----:B------:R-:W-:-:S08]  /*1830*/  IMAD.WIDE R14, R15, 0x2, R2 ;  /* 0x000000020f0e7825 */ /* 0x000fd000078e0202 */
[----:B------:R-:W5:Y:S01]  /*1840*/  LDG.E.U16 R14, desc[UR10][R14.64] ;  /* 0x0000000a0e0e7981 */ /* 0x000f62000c1e1500 */
[----:B------:R-:W-:Y:S02]  /*1850*/  R2UR UR8, R18 ;  /* 0x00000000120872ca */ /* 0x000fe400000e0000 */
[----:B------:R-:W-:Y:S01]  /*1860*/  R2UR UR9, R19 ;  /* 0x00000000130972ca */ /* 0x000fe200000e0000 */
[----:B------:R-:W0:Y:S01]  /*1870*/  LDCU UR7, c[0x0][0x3f0] ;  /* 0x00007e00ff0777ac */ /* 0x000e220008000800 */
[----:B------:R-:W-:Y:S01]  /*1880*/  SEL R35, R17, R16, !P1 ;  /* 0x0000001011237207 */ /* 0x000fe20004800000 */
[----:B------:R-:W5:Y:S03]  /*1890*/  LDG.E R34, desc[UR10][R10.64] ;  /* 0x0000000a0a227981 */ /* 0x000f66000c1e1900 */
[----:B------:R-:W-:-:S05]  /*18a0*/  IADD3 R16, PT, PT, -R35, RZ, RZ ;  /* 0x000000ff23107210 */ /* 0x000fca0007ffe1ff */
[----:B------:R-:W-:Y:S02]  /*18b0*/  IMAD R44, R16, UR55, R29 ;  /* 0x00000037102c7c24 */ /* 0x000fe4000f8e021d */
[----:B------:R1:W5:Y:S04]  /*18c0*/  LDG.E R32, desc[UR8][R12.64] ;  /* 0x000000080c207981 */ /* 0x000368000c1e1900 */
[----:B------:R0:W5:Y:S01]  /*18d0*/  LDG.E R36, desc[UR8][R8.64] ;  /* 0x0000000808247981 */ /* 0x000162000c1e1900 */
[----:B-1----:R-:W-:-:S05]  /*18e0*/  IABS R13, R44 ;  /* 0x0000002c000d7213 */ /* 0x002fca0000000000 */
[----:B------:R-:W-:-:S04]  /*18f0*/  IMAD.HI.U32 R11, R0, R13, RZ ;  /* 0x0000000d000b7227 */ /* 0x000fc800078e00ff */
[----:B0-----:R-:W-:Y:S01]  /*1900*/  IMAD.MOV R8, RZ, RZ, -R11 ;  /* 0x000000ffff087224 */ /* 0x001fe200078e0a0b */
[----:B------:R-:W-:-:S03]  /*1910*/  MOV R10, UR7 ;  /* 0x00000007000a7c02 */ /* 0x000fc60008000f00 */
[----:B------:R-:W-:Y:S01]  /*1920*/  IMAD R8, R8, UR5, R13 ;  /* 0x0000000508087c24 */ /* 0x000fe2000f8e020d */
[----:B------:R-:W-:Y:S01]  /*1930*/  PRMT R31, R31, 0x7770, RZ ;  /* 0x000077701f1f7816 */ /* 0x000fe200000000ff */
[----:B------:R-:W-:Y:S02]  /*1940*/  IMAD.U32 R16, RZ, RZ, UR7 ;  /* 0x00000007ff107e24 */ /* 0x000fe4000f8e00ff */
[----:B--2---:R-:W-:Y:S01]  /*1950*/  @P5 FMUL R10, R38, R5 ;  /* 0x00000005260a5220 */ /* 0x004fe20000400000 */
        /* <DEDUP_REMOVED lines=13> */
[----:B------:R-:W-:-:S05]  /*1a30*/  IMAD.HI.U32 R12, R21, R38, RZ ;  /* 0x00000026150c7227 */ /* 0x000fca00078e00ff */
[----:B------:R-:W-:Y:S01]  /*1a40*/  IADD3 R9, PT, PT, -R12, RZ, RZ ;  /* 0x000000ff0c097210 */ /* 0x000fe20007ffe1ff */
[----:B----4-:R-:W-:Y:S01]  /*1a50*/  @P4 FMUL R8, R42, R5 ;  /* 0x000000052a084220 */ /* 0x010fe20000400000 */
[----:B------:R-:W-:-:S03]  /*1a60*/  PLOP3.LUT P4, PT, PT, PT, UP2, 0x40, 0x4 ;  /* 0x000000000004781c */ /* 0x000fc60003f8e828 */
[----:B------:R-:W-:Y:S01]  /*1a70*/  IMAD R9, R9, UR6, R38 ;  /* 0x0000000609097c24 */ /* 0x000fe2000f8e0226 */
[----:B------:R-:W-:Y:S02]  /*1a80*/  SEL R35, R35, RZ, !P4 ;  /* 0x000000ff23237207 */ /* 0x000fe40006000000 */
[----:B------:R-:W-:-:S04]  /*1a90*/  PLOP3.LUT P4, PT, PT, PT, UP1, 0x40, 0x4 ;  /* 0x000000000004781c */ /* 0x000fc80003f8e818 */
[----:B------:R-:W-:Y:S02]  /*1aa0*/  SEL R15, R15, RZ, !P4 ;  /* 0x000000ff0f0f7207 */ /* 0x000fe40006000000 */
[----:B------:R-:W-:Y:S01]  /*1ab0*/  ISETP.LT.U32.AND P4, PT, R9, UR6, PT ;  /* 0x0000000609007c0c */ /* 0x000fe2000bf81070 */
[----:B---3--:R-:W-:-:S12]  /*1ac0*/  @P3 FMUL R16, R40, R5 ;  /* 0x0000000528103220 */ /* 0x008fd80000400000 */
[----:B------:R-:W-:Y:S01]  /*1ad0*/  @!P4 IADD3 R9, PT, PT, R9, -UR6, RZ ;  /* 0x800000060909cc10 */ /* 0x000fe2000fffe0ff */
[----:B------:R-:W-:-:S03]  /*1ae0*/  @!P4 VIADD R12, R12, 0x1 ;  /* 0x000000010c0cc836 */ /* 0x000fc60000000000 */
[----:B------:R-:W-:Y:S01]  /*1af0*/  ISETP.GE.U32.AND P4, PT, R9, UR6, PT ;  /* 0x0000000609007c0c */ /* 0x000fe2000bf86070 */
[----:B------:R-:W-:Y:S01]  /*1b00*/  VIADD R9, R26, 0x140 ;  /* 0x000001401a097836 */ /* 0x000fe20000000000 */
[----:B------:R-:W-:Y:S02]  /*1b10*/  ISETP.NE.AND P3, PT, R31, RZ, PT ;  /* 0x000000ff1f00720c */ /* 0x000fe40003f65270 */
[----:B------:R-:W-:Y:S02]  /*1b20*/  LOP3.LUT R31, R11, UR57, RZ, 0x3c, !PT ;  /* 0x000000390b1f7c12 */ /* 0x000fe4000f8e3cff */
[----:B------:R-:W-:-:S05]  /*1b30*/  IABS R26, R9 ;  /* 0x00000009001a7213 */ /* 0x000fca0000000000 */
[----:B------:R-:W-:Y:S02]  /*1b40*/  IMAD.HI.U32 R13, R27, R26, RZ ;  /* 0x0000001a1b0d7227 */ /* 0x000fe400078e00ff */
[----:B------:R-:W-:Y:S02]  /*1b50*/  @P4 IADD3 R12, PT, PT, R12, 0x1, RZ ;  /* 0x000000010c0c4810 */ /* 0x000fe40007ffe0ff */
[----:B------:R-:W-:Y:S01]  /*1b60*/  ISETP.GE.AND P4, PT, R31, RZ, PT ;  /* 0x000000ff1f00720c */ /* 0x000fe20003f86270 */
[----:B------:R-:W-:-:S04]  /*1b70*/  IMAD.MOV R27, RZ, RZ, -R13 ;  /* 0x000000ffff1b7224 */ /* 0x000fc800078e0a0d */
[----:B------:R-:W-:Y:S01]  /*1b80*/  IMAD R26, R27, UR4, R26 ;  /* 0x000000041b1a7c24 */ /* 0x000fe2000f8e021a */
[----:B------:R-:W-:-:S07]  /*1b90*/  MOV R27, R12 ;  /* 0x0000000c001b7202 */ /* 0x000fce0000000f00 */
[----:B------:R-:W-:Y:S01]  /*1ba0*/  @!P4 IMAD.MOV R27, RZ, RZ, -R27 ;  /* 0x000000ffff1bc224 */ /* 0x000fe200078e0a1b */
[----:B------:R-:W-:-:S13]  /*1bb0*/  ISETP.LT.U32.AND P4, PT, R26, UR4, PT ;  /* 0x000000041a007c0c */ /* 0x000fda000bf81070 */
[----:B------:R-:W-:Y:S01]  /*1bc0*/  @!P4 VIADD R26, R26, -UR4 ;  /* 0x800000041a1acc36 */ /* 0x000fe20008000000 */
[----:B------:R-:W-:-:S04]  /*1bd0*/  @!P4 IADD3 R13, PT, PT, R13, 0x1, RZ ;  /* 0x000000010d0dc810 */ /* 0x000fc80007ffe0ff */
[----:B------:R-:W-:Y:S02]  /*1be0*/  ISETP.GE.U32.AND P4, PT, R26, UR4, PT ;  /* 0x000000041a007c0c */ /* 0x000fe4000bf86070 */
[----:B------:R-:W-:-:S11]  /*1bf0*/  LOP3.LUT R12, R9, UR55, RZ, 0x3c, !PT ;  /* 0x00000037090c7c12 */ /* 0x000fd6000f8e3cff */
[----:B------:R-:W-:Y:S02]  /*1c00*/  @P4 IADD3 R13, PT, PT, R13, 0x1, RZ ;  /* 0x000000010d0d4810 */ /* 0x000fe40007ffe0ff */
[----:B------:R-:W-:-:S03]  /*1c10*/  ISETP.GE.AND P4, PT, R12, RZ, PT ;  /* 0x000000ff0c00720c */ /* 0x000fc60003f86270 */
[----:B------:R-:W-:Y:S01]  /*1c20*/  IMAD.MOV.U32 R40, RZ, RZ, R13 ;  /* 0x000000ffff287224 */ /* 0x000fe200078e000d */
[----:B-----5:R-:W-:Y:S01]  /*1c30*/  PRMT R12, R14, 0x7771, RZ ;  /* 0x000077710e0c7816 */ /* 0x020fe200000000ff */
[----:B------:R-:W-:Y:S01]  /*1c40*/  IMAD R38, R35, UR44, RZ ;  /* 0x0000002c23267c24 */ /* 0x000fe2000f8e02ff */
[----:B------:R-:W-:-:S03]  /*1c50*/  SEL R27, R28, R27, !P6 ;  /* 0x0000001b1c1b7207 */ /* 0x000fc60007000000 */
[----:B------:R-:W-:-:S04]  /*1c60*/  IMAD R15, R15, UR45, R38 ;  /* 0x0000002d0f0f7c24 */ /* 0x000fc8000f8e0226 */
[----:B------:R-:W-:Y:S02]  /*1c70*/  @!P4 IADD3 R40, PT, PT, -R40, RZ, RZ ;  /* 0x000000ff2828c210 */ /* 0x000fe40007ffe1ff */
[----:B------:R-:W-:Y:S01]  /*1c80*/  ISETP.NE.AND P4, PT, R12, RZ, PT ;  /* 0x000000ff0c00720c */ /* 0x000fe20003f85270 */
[----:B------:R-:W-:Y:S01]  /*1c90*/  IMAD.MOV R38, RZ, RZ, -R27 ;  /* 0x000000ffff267224 */ /* 0x000fe200078e0a1b */
[----:B------:R-:W-:Y:S02]  /*1ca0*/  SEL R17, R17, R40, !P1 ;  /* 0x0000002811117207 */ /* 0x000fe40004800000 */
[----:B------:R-:W-:Y:S01]  /*1cb0*/  PRMT R33, R33, 0x7770, RZ ;  /* 0x0000777021217816 */ /* 0x000fe200000000ff */
[----:B------:R-:W-:Y:S01]  /*1cc0*/  IMAD R11, R38, UR57, R11 ;  /* 0x00000039260b7c24 */ /* 0x000fe2000f8e020b */
[----:B------:R-:W-:Y:S02]  /*1cd0*/  IADD3 R38, PT, PT, -R17, RZ, RZ ;  /* 0x000000ff11267210 */ /* 0x000fe40007ffe1ff */
[----:B------:R-:W-:-:S02]  /*1ce0*/  ISETP.NE.AND P5, PT, R33, RZ, PT ;  /* 0x000000ff2100720c */ /* 0x000fc40003fa5270 */
[----:B------:R-:W-:Y:S01]  /*1cf0*/  LEA.HI R30, R30, R30, RZ, 0x1 ;  /* 0x0000001e1e1e7211 */ /* 0x000fe200078f08ff */
[----:B------:R-:W-:Y:S02]  /*1d00*/  IMAD R33, R38, UR55, R9 ;  /* 0x0000003726217c24 */ /* 0x000fe4000f8e0209 */
[----:B------:R-:W-:Y:S02]  /*1d10*/  @P4 R2UR UR10, R18 ;  /* 0x00000000120a42ca */ /* 0x000fe400000e0000 */
[----:B------:R-:W-:Y:S02]  /*1d20*/  @P4 R2UR UR11, R19 ;  /* 0x00000000130b42ca */ /* 0x000fe400000e0000 */
[----:B------:R-:W-:Y:S02]  /*1d30*/  SHF.R.S32.HI R13, RZ, 0x1, R30 ;  /* 0x00000001ff0d7819 */ /* 0x000fe4000001141e */
[----:B------:R-:W-:-:S03]  /*1d40*/  IABS R31, R33 ;  /* 0x00000021001f7213 */ /* 0x000fc60000000000 */
[----:B------:R-:W-:-:S04]  /*1d50*/  IMAD.WIDE R12, R13, 0x8, R6 ;  /* 0x000000080d0c7825 */ /* 0x000fc800078e0206 */
[----:B------:R-:W-:Y:S01]  /*1d60*/  IMAD.HI.U32 R0, R0, R31, RZ ;  /* 0x0000001f00007227 */ /* 0x000fe200078e00ff */
[----:B------:R-:W2:Y:S04]  /*1d70*/  LDG.E R26, desc[UR8][R12.64] ;  /* 0x000000080c1a7981 */ /* 0x000ea8000c1e1900 */
[----:B------:R0:W3:Y:S02]  /*1d80*/  @P4 LDG.E R30, desc[UR10][R12.64+0x4] ;  /* 0x0000040a0c1e4981 */ /* 0x0000e4000c1e1900 */
[----:B0-----:R-:W-:-:S04]  /*1d90*/  IMAD.MOV R12, RZ, RZ, -R0 ;  /* 0x000000ffff0c7224 */ /* 0x001fc800078e0a00 */
        /* <DEDUP_REMOVED lines=13> */
[----:B------:R-:W-:-:S04]  /*1e70*/  IMAD.HI.U32 R21, R21, R0, RZ ;  /* 0x0000000015157227 */ /* 0x000fc800078e00ff */
        /* <DEDUP_REMOVED lines=8> */
[----:B------:R-:W-:Y:S02]  /*1f00*/  @P0 IADD3 R21, PT, PT, R21, 0x1, RZ ;  /* 0x0000000115150810 */ /* 0x000fe40007ffe0ff */
[----:B------:R-:W-:-:S04]  /*1f10*/  PLOP3.LUT P0, PT, PT, PT, UP2, 0x40, 0x4 ;  /* 0x000000000004781c */ /* 0x000fc80003f0e828 */
[----:B------:R-:W-:Y:S01]  /*1f20*/  SEL R17, R17, RZ, !P0 ;  /* 0x000000ff11117207 */ /* 0x000fe20004000000 */
[----:B------:R-:W-:Y:S01]  /*1f30*/  @!P1 IMAD.MOV R21, RZ, RZ, -R21 ;  /* 0x000000ffff159224 */ /* 0x000fe200078e0a15 */
[----:B------:R-:W-:-:S03]  /*1f40*/  PLOP3.LUT P0, PT, PT, PT, UP1, 0x40, 0x4 ;  /* 0x000000000004781c */ /* 0x000fc60003f0e818 */
[----:B------:R-:W-:Y:S01]  /*1f50*/  IMAD R17, R17, UR44, RZ ;  /* 0x0000002c11117c24 */ /* 0x000fe2000f8e02ff */
[----:B------:R-:W-:Y:S02]  /*1f60*/  SEL R21, R28, R21, !P6 ;  /* 0x000000151c157207 */ /* 0x000fe40007000000 */
[----:B------:R-:W-:Y:S02]  /*1f70*/  SEL R0, R20, RZ, !P0 ;  /* 0x000000ff14007207 */ /* 0x000fe40004000000 */
[----:B------:R-:W-:Y:S02]  /*1f80*/  PLOP3.LUT P6, PT, PT, PT, UP0, 0x40, 0x4 ;  /* 0x000000000004781c */ /* 0x000fe40003fce808 */
[----:B------:R-:W-:Y:S01]  /*1f90*/  IADD3 R12, PT, PT, -R21, RZ, RZ ;  /* 0x000000ff150c7210 */ /* 0x000fe20007ffe1ff */
[----:B------:R-:W-:Y:S01]  /*1fa0*/  IMAD R20, R0, UR45, R17 ;  /* 0x0000002d00147c24 */ /* 0x000fe2000f8e0211 */
[----:B------:R-:W-:Y:S02]  /*1fb0*/  PLOP3.LUT P0, PT, PT, PT, UP3, 0x40, 0x4 ;  /* 0x000000000004781c */ /* 0x000fe40003f0e838 */
[----:B------:R-:W-:-:S02]  /*1fc0*/  PLOP3.LUT P1, PT, PT, PT, UP0, 0x40, 0x4 ;  /* 0x000000000004781c */ /* 0x000fc40003f2e808 */
[----:B------:R-:W-:Y:S01]  /*1fd0*/  SEL R0, R27, RZ, !P6 ;  /* 0x000000ff1b007207 */ /* 0x000fe20007000000 */
[----:B------:R-:W-:Y:S01]  /*1fe0*/  IMAD R12, R12, UR57, R33 ;  /* 0x000000390c0c7c24 */ /* 0x000fe2000f8e0221 */
[----:B------:R-:W-:Y:S02]  /*1ff0*/  PLOP3.LUT P6, PT, PT, PT, UP3, 0x40, 0x4 ;  /* 0x000000000004781c */ /* 0x000fe40003fce838 */
[----:B------:R-:W-:Y:S01]  /*2000*/  SEL R21, R21, RZ, !P1 ;  /* 0x000000ff15157207 */ /* 0x000fe20004800000 */
[----:B------:R-:W-:Y:S01]  /*2010*/  IMAD R0, R0, UR46, R15 ;  /* 0x0000002e00007c24 */ /* 0x000fe2000f8e020f */
[----:B------:R-:W-:Y:S02]  /*2020*/  SEL R11, R11, RZ, !P0 ;  /* 0x000000ff0b0b7207 */ /* 0x000fe40004000000 */
[----:B------:R-:W-:Y:S01]  /*2030*/  SEL R12, R12, RZ, !P6 ;  /* 0x000000ff0c0c7207 */ /* 0x000fe20007000000 */
[----:B------:R-:W-:Y:S02]  /*2040*/  IMAD R21, R21, UR46, R20 ;  /* 0x0000002e15157c24 */ /* 0x000fe4000f8e0214 */
[----:B------:R-:W-:-:S02]  /*2050*/  IMAD R0, R11, UR47, R0 ;  /* 0x0000002f0b007c24 */ /* 0x000fc4000f8e0200 */
[----:B------:R-:W-:Y:S01]  /*2060*/  IMAD R12, R12, UR47, R21 ;  /* 0x0000002f0c0c7c24 */ /* 0x000fe2000f8e0215 */
[----:B------:R-:W-:Y:S02]  /*2070*/  R2UR UR4, R18 ;  /* 0x00000000120472ca */ /* 0x000fe400000e0000 */
[----:B------:R-:W-:Y:S02]  /*2080*/  LEA.HI R0, R0, R0, RZ, 0x1 ;  /* 0x0000000000007211 */ /* 0x000fe400078f08ff */
[----:B------:R-:W-:Y:S02]  /*2090*/  R2UR UR5, R19 ;  /* 0x00000000130572ca */ /* 0x000fe400000e0000 */
[----:B------:R-:W-:Y:S02]  /*20a0*/  LEA.HI R12, R12, R12, RZ, 0x1 ;  /* 0x0000000c0c0c7211 */ /* 0x000fe400078f08ff */
[----:B------:R-:W-:Y:S02]  /*20b0*/  SHF.R.S32.HI R13, RZ, 0x1, R0 ;  /* 0x00000001ff0d7819 */ /* 0x000fe40000011400 */
[----:B------:R-:W-:-:S03]  /*20c0*/  SHF.R.S32.HI R21, RZ, 0x1, R12 ;  /* 0x00000001ff157819 */ /* 0x000fc6000001140c */
[----:B------:R-:W-:-:S04]  /*20d0*/  IMAD.WIDE R12, R13, 0x2, R2 ;  /* 0x000000020d0c7825 */ /* 0x000fc800078e0202 */
[----:B------:R-:W-:Y:S02]  /*20e0*/  IMAD.WIDE R20, R21, 0x2, R2 ;  /* 0x0000000215147825 */ /* 0x000fe400078e0202 */
[----:B------:R-:W4:Y:S04]  /*20f0*/  LDG.E.U16 R13, desc[UR4][R12.64] ;  /* 0x000000040c0d7981 */ /* 0x000f28000c1e1500 */
[----:B------:R-:W5:Y:S01]  /*2100*/  LDG.E.U16 R21, desc[UR8][R20.64] ;  /* 0x0000000814157981 */ /* 0x000f62000c1e1500 */
[----:B------:R-:W-:-:S04]  /*2110*/  LEA.HI R29, R29, R29, RZ, 0x1 ;  /* 0x0000001d1d1d7211 */ /* 0x000fc800078f08ff */
[----:B------:R-:W-:Y:S02]  /*2120*/  SHF.R.S32.HI R3, RZ, 0x1, R29 ;  /* 0x00000001ff037819 */ /* 0x000fe4000001141d */
[----:B------:R-:W-:Y:S02]  /*2130*/  LEA.HI R9, R9, R9, RZ, 0x1 ;  /* 0x0000000909097211 */ /* 0x000fe400078f08ff */
[----:B------:R-:W-:Y:S01]  /*2140*/  R2UR UR10, R18 ;  /* 0x00000000120a72ca */ /* 0x000fe200000e0000 */
[----:B------:R-:W-:Y:S01]  /*2150*/  IMAD.WIDE R2, R3, 0x8, R6 ;  /* 0x0000000803027825 */ /* 0x000fe200078e0206 */
[----:B------:R-:W-:Y:S02]  /*2160*/  R2UR UR11, R19 ;  /* 0x00000000130b72ca */ /* 0x000fe400000e0000 */
[----:B------:R-:W-:-:S05]  /*2170*/  SHF.R.S32.HI R9, RZ, 0x1, R9 ;  /* 0x00000001ff097819 */ /* 0x000fca0000011409 */
[----:B------:R-:W-:-:S06]  /*2180*/  IMAD.WIDE R6, R9, 0x8, R6 ;  /* 0x0000000809067825 */ /* 0x000fcc00078e0206 */
[----:B------:R-:W3:Y:S01]  /*2190*/  LDG.E R38, desc[UR10][R6.64] ;  /* 0x0000000a06267981 */ /* 0x000ee2000c1e1900 */
[----:B----4-:R-:W-:-:S04]  /*21a0*/  PRMT R0, R13, 0x7771, RZ ;  /* 0x000077710d007816 */ /* 0x010fc800000000ff */
[----:B------:R-:W-:Y:S02]  /*21b0*/  ISETP.NE.AND P1, PT, R0, RZ, PT ;  /* 0x000000ff0000720c */ /* 0x000fe40003f25270 */
[----:B-----5:R-:W-:-:S04]  /*21c0*/  PRMT R0, R21, 0x7771, RZ ;  /* 0x0000777115007816 */ /* 0x020fc800000000ff */
[----:B------:R-:W-:Y:S02]  /*21d0*/  ISETP.NE.AND P0, PT, R0, RZ, PT ;  /* 0x000000ff0000720c */ /* 0x000fe40003f05270 */
[----:B------:R-:W4:Y:S05]  /*21e0*/  LDG.E R0, desc[UR4][R2.64] ;  /* 0x0000000402007981 */ /* 0x000f2a000c1e1900 */
[----:B------:R-:W-:Y:S02]  /*21f0*/  @P1 R2UR UR8, R18 ;  /* 0x00000000120812ca */ /* 0x000fe400000e0000 */
[----:B------:R-:W-:-:S04]  /*2200*/  @P1 R2UR UR9, R19 ;  /* 0x00000000130912ca */ /* 0x000fc800000e0000 */
[----:B------:R-:W-:Y:S02]  /*2210*/  @P0 R2UR UR12, R18 ;  /* 0x00000000120c02ca */ /* 0x000fe400000e0000 */
[----:B------:R-:W-:-:S07]  /*2220*/  @P0 R2UR UR13, R19 ;  /* 0x00000000130d02ca */ /* 0x000fce00000e0000 */
[----:B------:R0:W5:Y:S06]  /*2230*/  @P1 LDG.E R12, desc[UR8][R2.64+0x4] ;  /* 0x00000408020c1981 */ /* 0x00016c000c1e1900 */
[----:B------:R1:W5:Y:S01]  /*2240*/  @P0 LDG.E R40, desc[UR12][R6.64+0x4] ;  /* 0x0000040c06280981 */ /* 0x000362000c1e1900 */
[-C--:B------:R-:W-:Y:S01]  /*2250*/  FMUL R27, R32, R5.reuse ;  /* 0x00000005201b7220 */ /* 0x080fe20000400000 */
[----:B------:R-:W-:Y:S01]  /*2260*/  FMUL R17, R34, R5 ;  /* 0x0000000522117220 */ /* 0x000fe20000400000 */
[----:B0-----:R-:W-:-:S03]  /*2270*/  PRMT R2, R21, 0x7770, RZ ;  /* 0x0000777015027816 */ /* 0x001fc600000000ff */
[-C--:B------:R-:W-:Y:S01]  /*2280*/  FSEL R27, R27, R4.reuse, P2 ;  /* 0x000000041b1b7208 */ /* 0x080fe20001000000 */
[-C--:B------:R-:W-:Y:S01]  /*2290*/  FMUL R3, R36, R5.reuse ;  /* 0x0000000524037220 */ /* 0x080fe20000400000 */
[----:B------:R-:W-:Y:S02]  /*22a0*/  PRMT R14, R14, 0x7770, RZ ;  /* 0x000077700e0e7816 */ /* 0x000fe400000000ff */
[----:B------:R-:W-:Y:S02]  /*22b0*/  FSEL R17, R17, R4, P3 ;  /* 0x0000000411117208 */ /* 0x000fe40001800000 */
[----:B-1----:R-:W-:Y:S01]  /*22c0*/  FMNMX3 R6, R27, -INF , R16, !PT ;  /* 0xff8000001b067876 */ /* 0x002fe20007800010 */
[----:B--2---:R-:W-:Y:S01]  /*22d0*/  FMUL R31, R26, R5 ;  /* 0x000000051a1f7220 */ /* 0x004fe20000400000 */
[----:B------:R-:W-:Y:S02]  /*22e0*/  ISETP.NE.AND P3, PT, R2, RZ, PT ;  /* 0x000000ff0200720c */ /* 0x000fe40003f65270 */
[----:B------:R-:W-:-:S02]  /*22f0*/  ISETP.NE.AND P6, PT, R14, RZ, PT ;  /* 0x000000ff0e00720c */ /* 0x000fc40003fc5270 */
[----:B------:R-:W-:Y:S02]  /*2300*/  PRMT R9, R13, 0x7770, RZ ;  /* 0x000077700d097816 */ /* 0x000fe400000000ff */
[-C--:B------:R-:W-:Y:S02]  /*2310*/  FSEL R32, R3, R4.reuse, P5 ;  /* 0x0000000403207208 */ /* 0x080fe40002800000 */
[----:B------:R-:W-:Y:S01]  /*2320*/  FMNMX3 R7, R6, R17, R10, !PT ;  /* 0x0000001106077276 */ /* 0x000fe2000780000a */
[----:B------:R-:W-:Y:S02]  /*2330*/  IMAD.U32 R20, RZ, RZ, UR7 ;  /* 0x00000007ff147e24 */ /* 0x000fe4000f8e00ff */
[----:B---3--:R-:W-:Y:S01]  /*2340*/  @P4 FMUL R20, R30, R5 ;  /* 0x000000051e144220 */ /* 0x008fe20000400000 */
[----:B------:R-:W-:Y:S02]  /*2350*/  ISETP.NE.AND P2, PT, R9, RZ, PT ;  /* 0x000000ff0900720c */ /* 0x000fe40003f45270 */
[----:B------:R-:W-:-:S02]  /*2360*/  FSEL R31, R31, R4, P6 ;  /* 0x000000041f1f7208 */ /* 0x000fc40003000000 */
[----:B------:R-:W-:Y:S02]  /*2370*/  FMNMX3 R7, R7, R32, R8, !PT ;  /* 0x0000002007077276 */ /* 0x000fe40007800008 */
[----:B------:R-:W-:Y:S02]  /*2380*/  MOV R26, UR7 ;  /* 0x00000007001a7c02 */ /* 0x000fe40008000f00 */
[----:B------:R-:W-:Y:S01]  /*2390*/  FMNMX3 R7, R7, R31, R20, !PT ;  /* 0x0000001f07077276 */ /* 0x000fe20007800014 */
[----:B------:R-:W-:Y:S01]  /*23a0*/  IMAD.U32 R30, RZ, RZ, UR7 ;  /* 0x00000007ff1e7e24 */ /* 0x000fe2000f8e00ff */
[----:B------:R-:W-:Y:S01]  /*23b0*/  UMOV UR4, 0xffffffff ;  /* 0xffffffff00047882 */ /* 0x000fe20000000000 */
[----:B----4-:R-:W-:-:S05]  /*23c0*/  FMUL R3, R0, R5 ;  /* 0x0000000500037220 */ /* 0x010fca0000400000 */
[----:B------:R-:W-:Y:S01]  /*23d0*/  FSEL R28, R3, R4, P2 ;  /* 0x00000004031c7208 */ /* 0x000fe20001000000 */
[-C--:B------:R-:W-:Y:S01]  /*23e0*/  @P3 FMUL R4, R38, R5.reuse ;  /* 0x0000000526043220 */ /* 0x080fe20000400000 */
[----:B-----5:R-:W-:-:S05]  /*23f0*/  @P1 FMUL R26, R12, R5 ;  /* 0x000000050c1a1220 */ /* 0x020fca0000400000 */
[----:B------:R-:W-:Y:S01]  /*2400*/  FMNMX3 R7, R7, R28, R26, !PT ;  /* 0x0000001c07077276 */ /* 0x000fe2000780001a */
[----:B------:R-:W-:-:S05]  /*2410*/  @P0 FMUL R30, R40, R5 ;  /* 0x00000005281e0220 */ /* 0x000fca0000400000 */
[----:B------:R-:W-:Y:S01]  /*2420*/  FMNMX3 R13, R7, R4, R30, !PT ;  /* 0x00000004070d7276 */ /* 0x000fe2000780001e */
        /* <DEDUP_REMOVED lines=18> */
[--C-:B------:R-:W-:Y:S01]  /*2550*/  FADD R4, R4, -R9.reuse ;  /* 0x8000000904047221 */ /* 0x100fe20000000000 */
[-C--:B------:R-:W-:Y:S01]  /*2560*/  FFMA.SAT R2, R6, R7.reuse, 0.5 ;  /* 0x3f00000006027423 */ /* 0x080fe20000002007 */
[----:B------:R-:W-:Y:S01]  /*2570*/  FFMA.SAT R14, R10, R7, 0.5 ;  /* 0x3f0000000a0e7423 */ /* 0x000fe20000002007 */
[----:B------:R-:W-:Y:S01]  /*2580*/  FFMA.RM R11, R0, R5, 12582913 ;  /* 0x4b400001000b7423 */ /* 0x000fe20000004005 */
[----:B------:R-:W-:Y:S01]  /*2590*/  FFMA.SAT R0, R16, R7, 0.5 ;  /* 0x3f00000010007423 */ /* 0x000fe20000002007 */
[-C--:B------:R-:W-:Y:S01]  /*25a0*/  FFMA.RM R2, R2, R5.reuse, 12582913 ;  /* 0x4b40000102027423 */ /* 0x080fe20000004005 */
[--C-:B------:R-:W-:Y:S01]  /*25b0*/  FADD R32, R32, -R9.reuse ;  /* 0x8000000920207221 */ /* 0x100fe20000000000 */
[----:B------:R-:W-:Y:S01]  /*25c0*/  FADD R8, -R9, R8 ;  /* 0x0000000809087221 */ /* 0x000fe20000000100 */
[-C--:B------:R-:W-:Y:S01]  /*25d0*/  FFMA.RM R3, R0, R5.reuse, 12582913 ;  /* 0x4b40000100037423 */ /* 0x080fe20000004005 */
[----:B------:R-:W-:Y:S01]  /*25e0*/  FFMA.RM R0, R14, R5, 12582913 ;  /* 0x4b4000010e007423 */ /* 0x000fe20000004005 */
[----:B------:R-:W-:Y:S01]  /*25f0*/  FADD R15, R2, -12583039 ;  /* 0xcb40007f020f7421 */ /* 0x000fe20000000000 */
[--C-:B------:R-:W-:Y:S01]  /*2600*/  FADD R31, R31, -R9.reuse ;  /* 0x800000091f1f7221 */ /* 0x100fe20000000000 */
[----:B------:R-:W-:Y:S01]  /*2610*/  FADD R13, R3, -12583039 ;  /* 0xcb40007f030d7421 */ /* 0x000fe20000000000 */
[C---:B------:R-:W-:Y:S01]  /*2620*/  FADD R20, -R9.reuse, R20 ;  /* 0x0000001409147221 */ /* 0x040fe20000000100 */
[----:B------:R-:W-:Y:S01]  /*2630*/  FADD R28, R28, -R9 ;  /* 0x800000091c1c7221 */ /* 0x000fe20000000000 */
[C---:B------:R-:W-:Y:S01]  /*2640*/  FADD R26, -R9.reuse, R26 ;  /* 0x0000001a091a7221 */ /* 0x040fe20000000100 */
[----:B------:R-:W-:Y:S01]  /*2650*/  FADD R30, -R9, R30 ;  /* 0x0000001e091e7221 */ /* 0x000fe20000000100 */
[----:B------:R-:W-:Y:S01]  /*2660*/  FADD R17, R0, -12583039 ;  /* 0xcb40007f00117421 */ /* 0x000fe20000000000 */
[----:B------:R-:W-:Y:S01]  /*2670*/  FADD R9, R11, -12583039 ;  /* 0xcb40007f0b097421 */ /* 0x000fe20000000000 */
[----:B------:R-:W-:Y:S01]  /*2680*/  FFMA R13, R16, 1.4426950216293334961, -R13 ;  /* 0x3fb8aa3b100d7823 */ /* 0x000fe2000000080d */
[----:B------:R-:W-:Y:S01]  /*2690*/  FFMA R15, R6, 1.4426950216293334961, -R15 ;  /* 0x3fb8aa3b060f7823 */ /* 0x000fe2000000080f */
[----:B------:R-:W-:Y:S01]  /*26a0*/  FFMA R21, R10, 1.4426950216293334961, -R17 ;  /* 0x3fb8aa3b0a157823 */ /* 0x000fe20000000811 */
[----:B------:R-:W-:Y:S01]  /*26b0*/  FFMA R9, R12, 1.4426950216293334961, -R9 ;  /* 0x3fb8aa3b0c097823 */ /* 0x000fe20000000809 */
[----:B------:R-:W-:Y:S01]  /*26c0*/  FFMA R33, R16, 1.925963033500011079e-08, R13 ;  /* 0x32a5706010217823 */ /* 0x000fe2000000000d */
[----:B------:R-:W-:Y:S01]  /*26d0*/  FFMA R15, R6, 1.925963033500011079e-08, R15 ;  /* 0x32a57060060f7823 */ /* 0x000fe2000000000f */
[-C--:B------:R-:W-:Y:S01]  /*26e0*/  FFMA.SAT R16, R32, R7.reuse, 0.5 ;  /* 0x3f00000020107423 */ /* 0x080fe20000002007 */
[-C--:B------:R-:W-:Y:S01]  /*26f0*/  FFMA.SAT R6, R8, R7.reuse, 0.5 ;  /* 0x3f00000008067423 */ /* 0x080fe20000002007 */
[----:B------:R-:W-:Y:S01]  /*2700*/  FFMA R27, R10, 1.925963033500011079e-08, R21 ;  /* 0x32a570600a1b7823 */ /* 0x000fe20000000015 */
[----:B------:R-:W-:Y:S01]  /*2710*/  FFMA R9, R12, 1.925963033500011079e-08, R9 ;  /* 0x32a570600c097823 */ /* 0x000fe20000000009 */
[-C--:B------:R-:W-:Y:S01]  /*2720*/  FFMA.SAT R10, R28, R7.reuse, 0.5 ;  /* 0x3f0000001c0a7423 */ /* 0x080fe20000002007 */
[-C--:B------:R-:W-:Y:S01]  /*2730*/  FFMA.SAT R14, R31, R7.reuse, 0.5 ;  /* 0x3f0000001f0e7423 */ /* 0x080fe20000002007 */
[-C--:B------:R-:W-:Y:S01]  /*2740*/  FFMA.SAT R12, R20, R7.reuse, 0.5 ;  /* 0x3f000000140c7423 */ /* 0x080fe20000002007 */
[-C--:B------:R-:W-:Y:S01]  /*2750*/  FFMA.SAT R34, R26, R7.reuse, 0.5 ;  /* 0x3f0000001a227423 */ /* 0x080fe20000002007 */
[-C--:B------:R-:W-:Y:S01]  /*2760*/  FFMA.SAT R36, R4, R7.reuse, 0.5 ;  /* 0x3f00000004247423 */ /* 0x080fe20000002007 */
[----:B------:R-:W-:Y:S01]  /*2770*/  FFMA.SAT R38, R30, R7, 0.5 ;  /* 0x3f0000001e267423 */ /* 0x000fe20000002007 */
[-C--:B------:R-:W-:Y:S01]  /*2780*/  FFMA.RM R16, R16, R5.reuse, 12582913 ;  /* 0x4b40000110107423 */ /* 0x080fe20000004005 */
[-C--:B------:R-:W-:Y:S01]  /*2790*/  FFMA.RM R13, R6, R5.reuse, 12582913 ;  /* 0x4b400001060d7423 */ /* 0x080fe20000004005 */
[----:B------:R0:W1:Y:S01]  /*27a0*/  MUFU.EX2 R17, R9 ;  /* 0x0000000900117308 */ /* 0x0000620000000800 */
[-C--:B------:R-:W-:Y:S01]  /*27b0*/  FFMA.RM R7, R10, R5.reuse, 12582913 ;  /* 0x4b4000010a077423 */ /* 0x080fe20000004005 */
[-C--:B------:R-:W-:Y:S01]  /*27c0*/  FFMA.RM R14, R14, R5.reuse, 12582913 ;  /* 0x4b4000010e0e7423 */ /* 0x080fe20000004005 */
[-C--:B------:R-:W-:Y:S01]  /*27d0*/  FFMA.RM R12, R12, R5.reuse, 12582913 ;  /* 0x4b4000010c0c7423 */ /* 0x080fe20000004005 */
[----:B------:R-:W-:Y:S01]  /*27e0*/  FADD R29, R16, -12583039 ;  /* 0xcb40007f101d7421 */ /* 0x000fe20000000000 */
[-C--:B------:R-:W-:Y:S01]  /*27f0*/  FFMA.RM R6, R34, R5.reuse, 12582913 ;  /* 0x4b40000122067423 */ /* 0x080fe20000004005 */
[-C--:B------:R-:W-:Y:S01]  /*2800*/  FFMA.RM R10, R38, R5.reuse, 12582913 ;  /* 0x4b400001260a7423 */ /* 0x080fe20000004005 */
[----:B------:R-:W-:Y:S01]  /*2810*/  FADD R35, R7, -12583039 ;  /* 0xcb40007f07237421 */ /* 0x000fe20000000000 */
[----:B------:R-:W-:Y:S01]  /*2820*/  FFMA R29, R32, 1.4426950216293334961, -R29 ;  /* 0x3fb8aa3b201d7823 */ /* 0x000fe2000000081d */
[----:B0-----:R-:W-:Y:S01]  /*2830*/  FFMA.RM R9, R36, R5, 12582913 ;  /* 0x4b40000124097423 */ /* 0x001fe20000004005 */
[----:B------:R-:W-:Y:S01]  /*2840*/  FADD R5, R13, -12583039 ;  /* 0xcb40007f0d057421 */ /* 0x000fe20000000000 */
[----:B------:R-:W0:Y:S01]  /*2850*/  MUFU.EX2 R33, R33 ;  /* 0x0000002100217308 */ /* 0x000e220000000800 */
[----:B------:R-:W-:Y:S01]  /*2860*/  FFMA R29, R32, 1.925963033500011079e-08, R29 ;  /* 0x32a57060201d7823 */ /* 0x000fe2000000001d */
[----:B------:R-:W-:Y:S01]  /*2870*/  FADD R32, R14, -12583039 ;  /* 0xcb40007f0e207421 */ /* 0x000fe20000000000 */
[----:B------:R-:W-:Y:S01]  /*2880*/  FFMA R5, R8, 1.4426950216293334961, -R5 ;  /* 0x3fb8aa3b08057823 */ /* 0x000fe20000000805 */
[----:B------:R-:W-:Y:S01]  /*2890*/  FFMA R35, R28, 1.4426950216293334961, -R35 ;  /* 0x3fb8aa3b1c237823 */ /* 0x000fe20000000823 */
[----:B------:R-:W-:Y:S01]  /*28a0*/  SHF.L.U32 R2, R2, 0x17, RZ ;  /* 0x0000001702027819 */ /* 0x000fe200000006ff */
[----:B------:R-:W-:Y:S01]  /*28b0*/  FFMA R32, R31, 1.4426950216293334961, -R32 ;  /* 0x3fb8aa3b1f207823 */ /* 0x000fe20000000820 */
[----:B------:R-:W-:Y:S01]  /*28c0*/  FFMA R8, R8, 1.925963033500011079e-08, R5 ;  /* 0x32a5706008087823 */ /* 0x000fe20000000005 */
[----:B------:R-:W-:Y:S01]  /*28d0*/  FADD R5, R12, -12583039 ;  /* 0xcb40007f0c057421 */ /* 0x000fe20000000000 */
[----:B------:R2:W3:Y:S01]  /*28e0*/  MUFU.EX2 R21, R15 ;  /* 0x0000000f00157308 */ /* 0x0004e20000000800 */
[----:B------:R-:W-:Y:S01]  /*28f0*/  FFMA R35, R28, 1.925963033500011079e-08, R35 ;  /* 0x32a570601c237823 */ /* 0x000fe20000000023 */
[----:B------:R-:W-:-:S02]  /*2900*/  IMAD.SHL.U32 R28, R3, 0x800000, RZ ;  /* 0x00800000031c7824 */ /* 0x000fc400078e00ff */
[----:B------:R-:W-:Y:S01]  /*2910*/  FFMA R5, R20, 1.4426950216293334961, -R5 ;  /* 0x3fb8aa3b14057823 */ /* 0x000fe20000000805 */
[----:B------:R-:W-:Y:S01]  /*2920*/  FADD R3, R9, -12583039 ;  /* 0xcb40007f09037421 */ /* 0x000fe20000000000 */
[----:B------:R-:W-:Y:S02]  /*2930*/  IMAD.SHL.U32 R12, R12, 0x800000, RZ ;  /* 0x008000000c0c7824 */ /* 0x000fe400078e00ff */
[----:B------:R-:W4:Y:S01]  /*2940*/  MUFU.EX2 R27, R27 ;  /* 0x0000001b001b7308 */ /* 0x000f220000000800 */
[----:B--2---:R-:W-:Y:S01]  /*2950*/  FFMA R15, R31, 1.925963033500011079e-08, R32 ;  /* 0x32a570601f0f7823 */ /* 0x004fe20000000020 */
[----:B------:R-:W-:Y:S01]  /*2960*/  FFMA R31, R20, 1.925963033500011079e-08, R5 ;  /* 0x32a57060141f7823 */ /* 0x000fe20000000005 */
[----:B------:R-:W-:Y:S01]  /*2970*/  FADD R5, R6, -12583039 ;  /* 0xcb40007f06057421 */ /* 0x000fe20000000000 */
[----:B------:R-:W-:Y:S01]  /*2980*/  SHF.L.U32 R20, R11, 0x17, RZ ;  /* 0x000000170b147819 */ /* 0x000fe200000006ff */
[----:B------:R-:W-:Y:S02]  /*2990*/  FFMA R3, R4, 1.4426950216293334961, -R3 ;  /* 0x3fb8aa3b04037823 */ /* 0x000fe40000000803 */
[----:B------:R-:W-:Y:S01]  /*29a0*/  FFMA R5, R26, 1.4426950216293334961, -R5 ;  /* 0x3fb8aa3b1a057823 */ /* 0x000fe20000000805 */
[----:B------:R-:W2:Y:S01]  /*29b0*/  MUFU.EX2 R29, R29 ;  /* 0x0000001d001d7308 */ /* 0x000ea20000000800 */
[----:B-1----:R-:W-:-:S02]  /*29c0*/  FMUL R17, R20, R17 ;  /* 0x0000001114117220 */ /* 0x002fc40000400000 */
[----:B------:R-:W-:Y:S01]  /*29d0*/  FFMA R32, R26, 1.925963033500011079e-08, R5 ;  /* 0x32a570601a207823 */ /* 0x000fe20000000005 */
[----:B------:R-:W-:Y:S02]  /*29e0*/  IMAD.SHL.U32 R26, R0, 0x800000, RZ ;  /* 0x00800000001a7824 */ /* 0x000fe400078e00ff */
[----:B0-----:R-:W-:Y:S01]  /*29f0*/  FMUL R5, R28, R33 ;  /* 0x000000211c057220 */ /* 0x001fe20000400000 */
[----:B------:R-:W-:Y:S01]  /*2a00*/  FADD R0, RZ, R17 ;  /* 0x00000011ff007221 */ /* 0x000fe20000000000 */
[----:B------:R-:W-:Y:S01]  /*2a10*/  FFMA R33, R4, 1.925963033500011079e-08, R3 ;  /* 0x32a5706004217823 */ /* 0x000fe20000000003 */
[----:B------:R-:W0:Y:S01]  /*2a20*/  MUFU.EX2 R8, R8 ;  /* 0x0000000800087308 */ /* 0x000e220000000800 */
[----:B---3--:R-:W-:Y:S01]  /*2a30*/  FMUL R4, R2, R21 ;  /* 0x0000001502047220 */ /* 0x008fe20000400000 */
[----:B------:R-:W-:Y:S01]  /*2a40*/  FADD R3, R0, R5 ;  /* 0x0000000500037221 */ /* 0x000fe20000000000 */
[----:B------:R-:W-:Y:S01]  /*2a50*/  SHF.L.U32 R28, R16, 0x17, RZ ;  /* 0x00000017101c7819 */ /* 0x000fe200000006ff */
[----:B----4-:R-:W-:Y:S01]  /*2a60*/  FMUL R2, R26, R27 ;  /* 0x0000001b1a027220 */ /* 0x010fe20000400000 */
[----:B------:R-:W-:Y:S01]  /*2a70*/  FADD R27, R10, -12583039 ;  /* 0xcb40007f0a1b7421 */ /* 0x000fe20000000000 */
[----:B------:R-:W-:Y:S01]  /*2a80*/  FADD R3, R3, R4 ;  /* 0x0000000403037221 */ /* 0x000fe20000000000 */
[----:B------:R-:W-:Y:S01]  /*2a90*/  IMAD.SHL.U32 R21, R13, 0x800000, RZ ;  /* 0x008000000d157824 */ /* 0x000fe200078e00ff */
[----:B------:R-:W1:Y:S01]  /*2aa0*/  MUFU.EX2 R15, R15 ;  /* 0x0000000f000f7308 */ /* 0x000e620000000800 */
[----:B--2---:R-:W-:Y:S01]  /*2ab0*/  FMUL R0, R28, R29 ;  /* 0x0000001d1c007220 */ /* 0x004fe20000400000 */
[----:B------:R-:W-:Y:S01]  /*2ac0*/  FADD R13, R3, R2 ;  /* 0x00000002030d7221 */ /* 0x000fe20000000000 */
[----:B------:R-:W-:Y:S01]  /*2ad0*/  FFMA R27, R30, 1.4426950216293334961, -R27 ;  /* 0x3fb8aa3b1e1b7823 */ /* 0x000fe2000000081b */
[----:B------:R-:W-:Y:S01]  /*2ae0*/  SHF.L.U32 R26, R14, 0x17, RZ ;  /* 0x000000170e1a7819 */ /* 0x000fe200000006ff */
[----:B------:R-:W-:-:S02]  /*2af0*/  IMAD.SHL.U32 R10, R10, 0x800000, RZ ;  /* 0x008000000a0a7824 */ /* 0x000fc400078e00ff */
[----:B------:R-:W-:Y:S01]  /*2b00*/  FADD R14, R13, R0 ;  /* 0x000000000d0e7221 */ /* 0x000fe20000000000 */
[----:B------:R-:W-:Y:S01]  /*2b10*/  FFMA R27, R30, 1.925963033500011079e-08, R27 ;  /* 0x32a570601e1b7823 */ /* 0x000fe2000000001b */
[----:B------:R-:W2:Y:S01]  /*2b20*/  MUFU.EX2 R11, R31 ;  /* 0x0000001f000b7308 */ /* 0x000ea20000000800 */
[----:B0-----:R-:W-:-:S04]  /*2b30*/  FMUL R3, R21, R8 ;  /* 0x0000000815037220 */ /* 0x001fc80000400000 */
[----:B------:R-:W-:Y:S01]  /*2b40*/  FADD R13, R14, R3 ;  /* 0x000000030e0d7221 */ /* 0x000fe20000000000 */
[----:B------:R-:W-:Y:S02]  /*2b50*/  SHF.L.U32 R14, R9, 0x17, RZ ;  /* 0x00000017090e7819 */ /* 0x000fe400000006ff */
[----:B------:R-:W0:Y:S01]  /*2b60*/  MUFU.EX2 R20, R35 ;  /* 0x0000002300147308 */ /* 0x000e220000000800 */
[----:B-1----:R-:W-:Y:S01]  /*2b70*/  FMUL R8, R26, R15 ;  /* 0x0000000f1a087220 */ /* 0x002fe20000400000 */
[----:B------:R-:W-:-:S06]  /*2b80*/  SHF.L.U32 R15, R7, 0x17, RZ ;  /* 0x00000017070f7819 */ /* 0x000fcc00000006ff */
[----:B------:R-:W1:Y:S01]  /*2b90*/  MUFU.EX2 R16, R32 ;  /* 0x0000002000107308 */ /* 0x000e620000000800 */
[----:B--2---:R-:W-:Y:S01]  /*2ba0*/  FMUL R7, R12, R11 ;  /* 0x0000000b0c077220 */ /* 0x004fe20000400000 */
[----:B------:R-:W-:Y:S01]  /*2bb0*/  FADD R12, R13, R8 ;  /* 0x000000080d0c7221 */ /* 0x000fe20000000000 */
[----:B------:R-:W-:-:S03]  /*2bc0*/  IMAD.SHL.U32 R13, R6, 0x800000, RZ ;  /* 0x00800000060d7824 */ /* 0x000fc600078e00ff */
        /* <DEDUP_REMOVED lines=20> */
.L_x_8281:
        /* <DEDUP_REMOVED lines=12> */
[----:B0-----:R-:W-:Y:S05]  /*2dd0*/  CALL.REL.NOINC `($__internal_120_$__cuda_sm3x_div_rn_noftz_f32_slowpath) ;  /* 0x0000001800cc7944 */ /* 0x001fea0003c00000 */
[----:B------:R-:W-:-:S07]  /*2de0*/  IMAD.MOV.U32 R14, RZ, RZ, R11 ;  /* 0x000000ffff0e7224 */ /* 0x000fce00078e000b */
.L_x_8246:
[----:B------:R-:W-:Y:S05]  /*2df0*/  BSYNC.RECONVERGENT B3 ;  /* 0x0000000000037941 */ /* 0x000fea0003800200 */
.L_x_8245:
        /* <DEDUP_REMOVED lines=12> */
[----:B0-----:R-:W-:Y:S05]  /*2ec0*/  CALL.REL.NOINC `($__internal_120_$__cuda_sm3x_div_rn_noftz_f32_slowpath) ;  /* 0x0000001800907944 */ /* 0x001fea0003c00000 */
[----:B------:R-:W-:-:S07]  /*2ed0*/  MOV R15, R11 ;  /* 0x0000000b000f7202 */ /* 0x000fce0000000f00 */
.L_x_8248:
[----:B------:R-:W-:Y:S05]  /*2ee0*/  BSYNC.RECONVERGENT B3 ;  /* 0x0000000000037941 */ /* 0x000fea0003800200 */
.L_x_8247:
        /* <DEDUP_REMOVED lines=12> */
[----:B0-----:R-:W-:Y:S05]  /*2fb0*/  CALL.REL.NOINC `($__internal_120_$__cuda_sm3x_div_rn_noftz_f32_slowpath) ;  /* 0x0000001800547944 */ /* 0x001fea0003c00000 */
[----:B------:R-:W-:-:S07]  /*2fc0*/  IMAD.MOV.U32 R20, RZ, RZ, R11 ;  /* 0x000000ffff147224 */ /* 0x000fce00078e000b */
.L_x_8250:
[----:B------:R-:W-:Y:S05]  /*2fd0*/  BSYNC.RECONVERGENT B3 ;  /* 0x0000000000037941 */ /* 0x000fea0003800200 */
.L_x_8249:
        /* <DEDUP_REMOVED lines=14> */
.L_x_8252:
[----:B------:R-:W-:Y:S05]  /*30c0*/  BSYNC.RECONVERGENT B3 ;  /* 0x0000000000037941 */ /* 0x000fea0003800200 */
.L_x_8251:
        /* <DEDUP_REMOVED lines=14> */
.L_x_8254:
[----:B------:R-:W-:Y:S05]  /*31b0*/  BSYNC.RECONVERGENT B3 ;  /* 0x0000000000037941 */ /* 0x000fea0003800200 */
.L_x_8253:
        /* <DEDUP_REMOVED lines=14> */
.L_x_8256:
[----:B------:R-:W-:Y:S05]  /*32a0*/  BSYNC.RECONVERGENT B3 ;  /* 0x0000000000037941 */ /* 0x000fea0003800200 */
.L_x_8255:
        /* <DEDUP_REMOVED lines=14> */
.L_x_8258:
[----:B------:R-:W-:Y:S05]  /*3390*/  BSYNC.RECONVERGENT B3 ;  /* 0x0000000000037941 */ /* 0x000fea0003800200 */
.L_x_8257:
        /* <DEDUP_REMOVED lines=14> */
.L_x_8260:
[----:B------:R-:W-:Y:S05]  /*3480*/  BSYNC.RECONVERGENT B3 ;  /* 0x0000000000037941 */ /* 0x000fea0003800200 */
.L_x_8259:
        /* <DEDUP_REMOVED lines=14> */
.L_x_8262:
[----:B------:R-:W-:Y:S05]  /*3570*/  BSYNC.RECONVERGENT B3 ;  /* 0x0000000000037941 */ /* 0x000fea0003800200 */
.L_x_8261:
        /* <DEDUP_REMOVED lines=9> */
[----:B------:R-:W-:Y:S01]  /*3610*/  MOV R17, R9 ;  /* 0x0000000900117202 */ /* 0x000fe20000000f00 */
[----:B------:R-:W-:Y:S01]  /*3620*/  IMAD.MOV.U32 R12, RZ, RZ, R29 ;  /* 0x000000ffff0c7224 */ /* 0x000fe200078e001d */
[----:B------:R-:W-:-:S07]  /*3630*/  MOV R28, 0x3650 ;  /* 0x00003650001c7802 */ /* 0x000fce0000000f00 */
[----:B------:R-:W-:Y:S05]  /*3640*/  CALL.REL.NOINC `($__internal_120_$__cuda_sm3x_div_rn_noftz_f32_slowpath) ;  /* 0x0000001000b07944 */ /* 0x000fea0003c00000 */
[----:B------:R-:W-:-:S07]  /*3650*/  MOV R27, R11 ;  /* 0x0000000b001b7202 */ /* 0x000fce0000000f00 */
.L_x_8264:
[----:B------:R-:W-:Y:S05]  /*3660*/  BSYNC.RECONVERGENT B3 ;  /* 0x0000000000037941 */ /* 0x000fea0003800200 */
.L_x_8263:
        /* <DEDUP_REMOVED lines=12> */
[----:B------:R-:W-:Y:S05]  /*3730*/  CALL.REL.NOINC `($__internal_120_$__cuda_sm3x_div_rn_noftz_f32_slowpath) ;  /* 0x0000001000747944 */ /* 0x000fea0003c00000 */
[----:B------:R-:W-:-:S07]  /*3740*/  IMAD.MOV.U32 R6, RZ, RZ, R11 ;  /* 0x000000ffff067224 */ /* 0x000fce00078e000b */
.L_x_8266:
[----:B------:R-:W-:Y:S05]  /*3750*/  BSYNC.RECONVERGENT B3 ;  /* 0x0000000000037941 */ /* 0x000fea0003800200 */
.L_x_8265:
        /* <DEDUP_REMOVED lines=12> */
[----:B------:R-:W-:Y:S05]  /*3820*/  CALL.REL.NOINC `($__internal_120_$__cuda_sm3x_div_rn_noftz_f32_slowpath) ;  /* 0x0000001000387944 */ /* 0x000fea0003c00000 */
[----:B------:R-:W-:-:S07]  /*3830*/  MOV R7, R11 ;  /* 0x0000000b00077202 */ /* 0x000fce0000000f00 */
.L_x_8268:
[----:B------:R-:W-:Y:S05]  /*3840*/  BSYNC.RECONVERGENT B3 ;  /* 0x0000000000037941 */ /* 0x000fea0003800200 */
.L_x_8267:
        /* <DEDUP_REMOVED lines=13> */
[C---:B------:R-:W-:Y:S02]  /*3920*/  IADD3 R16, P3, PT, R8.reuse, 0x100, RZ ;  /* 0x0000010008107810 */ /* 0x040fe40007f7e0ff */
[----:B------:R-:W-:Y:S02]  /*3930*/  LEA.HI R0, P0, R13, R8, RZ, 0x1 ;  /* 0x000000080d007211 */ /* 0x000fe400078108ff */
[----:B------:R-:W-:Y:S01]  /*3940*/  IADD3 R28, P4, PT, R8, 0x140, RZ ;  /* 0x00000140081c7810 */ /* 0x000fe20007f9e0ff */
[--C-:B------:R-:W-:Y:S01]  /*3950*/  IMAD.X R17, RZ, RZ, R13.reuse, P3 ;  /* 0x000000ffff117224 */ /* 0x100fe200018e060d */
[----:B------:R-:W-:Y:S01]  /*3960*/  SHF.L.U32 R10, R0, 0x2, RZ ;  /* 0x00000002000a7819 */ /* 0x000fe200000006ff */
[----:B------:R-:W-:Y:S01]  /*3970*/  IMAD.X R9, RZ, RZ, R13, P0 ;  /* 0x000000ffff097224 */ /* 0x000fe200000e060d */
[----:B------:R-:W-:-:S02]  /*3980*/  IADD3.X R31, PT, PT, RZ, R13, RZ, P1, !PT ;  /* 0x0000000dff1f7210 */ /* 0x000fc40000ffe4ff */
[----:B------:R-:W-:Y:S02]  /*3990*/  LOP3.LUT R10, R10, 0xfffffff8, RZ, 0xc0, !PT ;  /* 0xfffffff80a0a7812 */ /* 0x000fe400078ec0ff */
[----:B------:R-:W-:Y:S02]  /*39a0*/  SHF.L.U64.HI R0, R0, 0x2, R9 ;  /* 0x0000000200007819 */ /* 0x000fe40000010209 */
[----:B------:R-:W-:Y:S02]  /*39b0*/  IADD3 R10, P0, PT, R10, UR52, RZ ;  /* 0x000000340a0a7c10 */ /* 0x000fe4000ff1e0ff */
[----:B------:R-:W-:Y:S02]  /*39c0*/  R2UR UR10, R18 ;  /* 0x00000000120a72ca */ /* 0x000fe400000e0000 */
[----:B------:R-:W-:Y:S02]  /*39d0*/  IADD3.X R11, PT, PT, R0, UR53, RZ, P0, !PT ;  /* 0x00000035000b7c10 */ /* 0x000fe400087fe4ff */
[----:B------:R-:W-:-:S02]  /*39e0*/  IADD3 R9, P0, PT, R8, 0x80, RZ ;  /* 0x0000008008097810 */ /* 0x000fc40007f1e0ff */
[----:B------:R-:W-:Y:S01]  /*39f0*/  IADD3 R0, P2, PT, R8, 0xc0, RZ ;  /* 0x000000c008007810 */ /* 0x000fe20007f5e0ff */
[----:B------:R0:W-:Y:S01]  /*3a00*/  STG.E.64 desc[UR4][R10.64], R14 ;  /* 0x0000000e0a007986 */ /* 0x0001e2000c101b04 */
[----:B------:R-:W-:Y:S01]  /*3a10*/  R2UR UR11, R19 ;  /* 0x00000000130b72ca */ /* 0x000fe200000e0000 */
[----:B------:R-:W-:Y:S01]  /*3a20*/  IMAD.X R8, RZ, RZ, R13, P0 ;  /* 0x000000ffff087224 */ /* 0x000fe200000e060d */
[-C--:B------:R-:W-:Y:S02]  /*3a30*/  IADD3.X R29, PT, PT, RZ, R13.reuse, RZ, P2, !PT ;  /* 0x0000000dff1d7210 */ /* 0x080fe400017fe4ff */
[----:B------:R-:W-:Y:S02]  /*3a40*/  LEA.HI R12, P0, R31, R12, RZ, 0x1 ;  /* 0x0000000c1f0c7211 */ /* 0x000fe400078108ff */
[----:B------:R-:W-:Y:S02]  /*3a50*/  IADD3.X R13, PT, PT, RZ, R13, RZ, P4, !PT ;  /* 0x0000000dff0d7210 */ /* 0x000fe400027fe4ff */
[----:B------:R-:W-:-:S02]  /*3a60*/  R2UR UR12, R18 ;  /* 0x00000000120c72ca */ /* 0x000fc400000e0000 */
[----:B------:R-:W-:Y:S02]  /*3a70*/  LEA.HI R28, P3, R13, R28, RZ, 0x1 ;  /* 0x0000001c0d1c7211 */ /* 0x000fe400078708ff */
[----:B------:R-:W-:Y:S02]  /*3a80*/  R2UR UR13, R19 ;  /* 0x00000000130d72ca */ /* 0x000fe400000e0000 */
[----:B0-----:R-:W-:Y:S01]  /*3a90*/  LEA.HI R10, P1, R8, R9, RZ, 0x1 ;  /* 0x00000009080a7211 */ /* 0x001fe200078308ff */
[----:B------:R-:W-:Y:S01]  /*3aa0*/  IMAD.X R9, RZ, RZ, R31, P0 ;  /* 0x000000ffff097224 */ /* 0x000fe200000e061f */
[----:B------:R-:W-:Y:S02]  /*3ab0*/  LEA.HI R14, P2, R29, R0, RZ, 0x1 ;  /* 0x000000001d0e7211 */ /* 0x000fe400078508ff */
[----:B------:R-:W-:Y:S01]  /*3ac0*/  IADD3.X R15, PT, PT, RZ, R8, RZ, P1, !PT ;  /* 0x00000008ff0f7210 */ /* 0x000fe20000ffe4ff */
[----:B------:R-:W-:Y:S01]  /*3ad0*/  IMAD.SHL.U32 R8, R12, 0x4, RZ ;  /* 0x000000040c087824 */ /* 0x000fe200078e00ff */
[----:B------:R-:W-:-:S02]  /*3ae0*/  IADD3.X R11, PT, PT, RZ, R29, RZ, P2, !PT ;  /* 0x0000001dff0b7210 */ /* 0x000fc400017fe4ff */
[----:B------:R-:W-:Y:S02]  /*3af0*/  SHF.L.U64.HI R9, R12, 0x2, R9 ;  /* 0x000000020c097819 */ /* 0x000fe40000010209 */
[----:B------:R-:W-:Y:S02]  /*3b00*/  LEA.HI R16, P0, R17, R16, RZ, 0x1 ;  /* 0x0000001011107211 */ /* 0x000fe400078108ff */
[C---:B------:R-:W-:Y:S01]  /*3b10*/  SHF.L.U64.HI R12, R14.reuse, 0x2, R11 ;  /* 0x000000020e0c7819 */ /* 0x040fe2000001020b */
[----:B------:R-:W-:Y:S01]  /*3b20*/  IMAD.SHL.U32 R14, R14, 0x4, RZ ;  /* 0x000000040e0e7824 */ /* 0x000fe200078e00ff */
[----:B------:R-:W-:Y:S02]  /*3b30*/  LOP3.LUT R8, R8, 0xfffffff8, RZ, 0xc0, !PT ;  /* 0xfffffff808087812 */ /* 0x000fe400078ec0ff */
[----:B------:R-:W-:Y:S02]  /*3b40*/  IADD3.X R17, PT, PT, RZ, R17, RZ, P0, !PT ;  /* 0x00000011ff117210 */ /* 0x000fe400007fe4ff */
[----:B------:R-:W-:-:S02]  /*3b50*/  IADD3 R8, P0, PT, R8, UR52, RZ ;  /* 0x0000003408087c10 */ /* 0x000fc4000ff1e0ff */
[----:B------:R-:W-:Y:S02]  /*3b60*/  LOP3.LUT R14, R14, 0xfffffff8, RZ, 0xc0, !PT ;  /* 0xfffffff80e0e7812 */ /* 0x000fe400078ec0ff */
[----:B------:R-:W-:Y:S02]  /*3b70*/  IADD3.X R9, PT, PT, R9, UR53, RZ, P0, !PT ;  /* 0x0000003509097c10 */ /* 0x000fe400087fe4ff */
[----:B------:R-:W-:Y:S02]  /*3b80*/  IADD3 R14, P0, PT, R14, UR52, RZ ;  /* 0x000000340e0e7c10 */ /* 0x000fe4000ff1e0ff */
[C---:B------:R-:W-:Y:S01]  /*3b90*/  SHF.L.U64.HI R0, R10.reuse, 0x2, R15 ;  /* 0x000000020a007819 */ /* 0x040fe2000001020f */
[----:B------:R-:W-:Y:S01]  /*3ba0*/  IMAD.SHL.U32 R10, R10, 0x4, RZ ;  /* 0x000000040a0a7824 */ /* 0x000fe200078e00ff */
[----:B------:R-:W-:Y:S01]  /*3bb0*/  IADD3.X R13, PT, PT, RZ, R13, RZ, P3, !PT ;  /* 0x0000000dff0d7210 */ /* 0x000fe20001ffe4ff */
[----:B------:R0:W-:Y:S01]  /*3bc0*/  STG.E.64 desc[UR4][R8.64], R20 ;  /* 0x0000001408007986 */ /* 0x0001e2000c101b04 */
[----:B------:R-:W-:-:S02]  /*3bd0*/  IADD3.X R15, PT, PT, R12, UR53, RZ, P0, !PT ;  /* 0x000000350c0f7c10 */ /* 0x000fc400087fe4ff */
[----:B------:R-:W-:Y:S02]  /*3be0*/  IADD3 R25, P0, PT, R24, R25, RZ ;  /* 0x0000001918197210 */ /* 0x000fe40007f1e0ff */
[C---:B------:R-:W-:Y:S01]  /*3bf0*/  SHF.L.U64.HI R17, R16.reuse, 0x2, R17 ;  /* 0x0000000210117819 */ /* 0x040fe20000010211 */
[----:B------:R-:W-:Y:S01]  /*3c00*/  IMAD.SHL.U32 R16, R16, 0x4, RZ ;  /* 0x0000000410107824 */ /* 0x000fe200078e00ff */
[C---:B------:R-:W-:Y:S02]  /*3c10*/  SHF.L.U64.HI R13, R28.reuse, 0x2, R13 ;  /* 0x000000021c0d7819 */ /* 0x040fe4000001020d */
[----:B------:R-:W-:Y:S02]  /*3c20*/  SHF.L.U32 R28, R28, 0x2, RZ ;  /* 0x000000021c1c7819 */ /* 0x000fe400000006ff */
[----:B------:R-:W-:Y:S02]  /*3c30*/  LEA.HI.X.SX32 R23, R24, R23, 0x1, P0 ;  /* 0x0000001718177211 */ /* 0x000fe400000f0eff */
[----:B------:R-:W-:-:S02]  /*3c40*/  LOP3.LUT R10, R10, 0xfffffff8, RZ, 0xc0, !PT ;  /* 0xfffffff80a0a7812 */ /* 0x000fc400078ec0ff */
[----:B------:R-:W-:Y:S02]  /*3c50*/  ISETP.GE.U32.AND P0, PT, R25, UR50, PT ;  /* 0x0000003219007c0c */ /* 0x000fe4000bf06070 */
[----:B------:R-:W-:Y:S02]  /*3c60*/  LOP3.LUT R16, R16, 0xfffffff8, RZ, 0xc0, !PT ;  /* 0xfffffff810107812 */ /* 0x000fe400078ec0ff */
        /* <DEDUP_REMOVED lines=14> */
.L_x_8243:
[----:B------:R-:W-:Y:S05]  /*3d50*/  EXIT ;  /* 0x000000000000794d */ /* 0x000fea0003800000 */
.L_x_8244:
[----:B------:R-:W-:Y:S01]  /*3d60*/  BSSY B1, `(.L_x_8270) ;  /* 0x0000007000017945 */ /* 0x000fe20003800000 */
[----:B------:R-:W-:Y:S01]  /*3d70*/  IMAD.MOV.U32 R12, RZ, RZ, 0x10 ;  /* 0x00000010ff0c7424 */ /* 0x000fe200078e00ff */
[----:B------:R-:W-:Y:S01]  /*3d80*/  MOV R11, 0x1f ;  /* 0x0000001f000b7802 */ /* 0x000fe20000000f00 */
[----:B------:R-:W-:-:S07]  /*3d90*/  IMAD.MOV.U32 R15, RZ, RZ, -0x1 ;  /* 0xffffffffff0f7424 */ /* 0x000fce00078e00ff */
[----:B------:R-:W-:Y:S05]  /*3da0*/  WARPSYNC.COLLECTIVE R15, `(.L_x_8271) ;  /* 0x000000000f087348 */ /* 0x000fea0003c00000 */
[----:B------:R0:W1:Y:S02]  /*3db0*/  SHFL.BFLY P6, R14, R13, R12, R11 ;  /* 0x0c00000c0d0e7389 */ /* 0x00006400000c000b */
[----:B01----:R-:W-:Y:S05]  /*3dc0*/  ENDCOLLECTIVE ;  /* 0x000000000000791b */ /* 0x003fea0003800000 */
.L_x_8271:
[----:B------:R-:W-:Y:S05]  /*3dd0*/  BSYNC B1 ;  /* 0x0000000000017941 */ /* 0x000fea0003800000 */
.L_x_8270:
        /* <DEDUP_REMOVED lines=8> */
.L_x_8272:
[----:B------:R-:W-:Y:S01]  /*3e60*/  HFMA2 R12, -RZ, RZ, 0, 2.384185791015625e-07 ;  /* 0x00000004ff0c7431 */ /* 0x000fe200000001ff */
[----:B------:R-:W-:-:S05]  /*3e70*/  FMNMX R0, R13, R14, !PT ;  /* 0x0000000e0d007209 */ /* 0x000fca0007800000 */
[----:B------:R-:W-:-:S07]  /*3e80*/  IMAD.MOV.U32 R13, RZ, RZ, R0 ;  /* 0x000000ffff0d7224 */ /* 0x000fce00078e0000 */
[----:B------:R-:W-:Y:S05]  /*3e90*/  WARPSYNC.COLLECTIVE R15, `(.L_x_8273) ;  /* 0x000000000f087348 */ /* 0x000fea0003c00000 */
[----:B------:R0:W1:Y:S02]  /*3ea0*/  SHFL.BFLY P6, R14, R13, R12, R11 ;  /* 0x0c00000c0d0e7389 */ /* 0x00006400000c000b */
[----:B01----:R-:W-:Y:S05]  /*3eb0*/  ENDCOLLECTIVE ;  /* 0x000000000000791b */ /* 0x003fea0003800000 */
.L_x_8273:
[----:B------:R-:W-:Y:S02]  /*3ec0*/  MOV R12, 0x2 ;  /* 0x00000002000c7802 */ /* 0x000fe40000000f00 */
[----:B------:R-:W-:-:S05]  /*3ed0*/  FMNMX R2, R0, R14, !PT ;  /* 0x0000000e00027209 */ /* 0x000fca0007800000 */
[----:B------:R-:W-:-:S07]  /*3ee0*/  IMAD.MOV.U32 R13, RZ, RZ, R2 ;  /* 0x000000ffff0d7224 */ /* 0x000fce00078e0002 */
[----:B------:R-:W-:Y:S05]  /*3ef0*/  WARPSYNC.COLLECTIVE R15, `(.L_x_8274) ;  /* 0x000000000f087348 */ /* 0x000fea0003c00000 */
[----:B------:R0:W1:Y:S02]  /*3f00*/  SHFL.BFLY P6, R14, R13, R12, R11 ;  /* 0x0c00000c0d0e7389 */ /* 0x00006400000c000b */
[----:B01----:R-:W-:Y:S05]  /*3f10*/  ENDCOLLECTIVE ;  /* 0x000000000000791b */ /* 0x003fea0003800000 */
.L_x_8274:
[----:B------:R-:W-:Y:S01]  /*3f20*/  HFMA2 R12, -RZ, RZ, 0, 5.9604644775390625e-08 ;  /* 0x00000001ff0c7431 */ /* 0x000fe200000001ff */
[----:B------:R-:W-:-:S05]  /*3f30*/  FMNMX R3, R2, R14, !PT ;  /* 0x0000000e02037209 */ /* 0x000fca0007800000 */
[----:B------:R-:W-:-:S07]  /*3f40*/  IMAD.MOV.U32 R13, RZ, RZ, R3 ;  /* 0x000000ffff0d7224 */ /* 0x000fce00078e0003 */
[----:B------:R-:W-:Y:S05]  /*3f50*/  WARPSYNC.COLLECTIVE R15, `(.L_x_8275) ;  /* 0x000000000f087348 */ /* 0x000fea0003c00000 */
[----:B------:R0:W1:Y:S02]  /*3f60*/  SHFL.BFLY P6, R14, R13, R12, R11 ;  /* 0x0c00000c0d0e7389 */ /* 0x00006400000c000b */
[----:B01----:R-:W-:Y:S05]  /*3f70*/  ENDCOLLECTIVE ;  /* 0x000000000000791b */ /* 0x003fea0003800000 */
.L_x_8275:
[----:B------:R-:W-:Y:S02]  /*3f80*/  FMNMX R21, R3, R14, !PT ;  /* 0x0000000e03157209 */ /* 0x000fe40007800000 */
[----:B------:R-:W-:-:S03]  /*3f90*/  MOV R3, 0x437c0000 ;  /* 0x437c000000037802 */ /* 0x000fc60000000f00 */
        /* <DEDUP_REMOVED lines=9> */
[-C--:B------:R-:W-:Y:S01]  /*4030*/  FFMA.RM R0, R0, R3.reuse, 12582913 ;  /* 0x4b40000100007423 */ /* 0x080fe20000004003 */
[-C--:B------:R-:W-:Y:S01]  /*4040*/  FFMA.SAT R10, R17, R6.reuse, 0.5 ;  /* 0x3f000000110a7423 */ /* 0x080fe20000002006 */
[--C-:B------:R-:W-:Y:S01]  /*4050*/  FADD R5, R32, -R21.reuse ;  /* 0x8000001520057221 */ /* 0x100fe20000000000 */
[----:B------:R-:W-:Y:S01]  /*4060*/  FADD R2, R4, -12583039 ;  /* 0xcb40007f04027421 */ /* 0x000fe20000000000 */
[----:B------:R-:W-:Y:S01]  /*4070*/  FADD R8, R0, -12583039 ;  /* 0xcb40007f00087421 */ /* 0x000fe20000000000 */
[-C--:B------:R-:W-:Y:S01]  /*4080*/  FFMA.RM R10, R10, R3.reuse, 12582913 ;  /* 0x4b4000010a0a7423 */ /* 0x080fe20000004003 */
[----:B------:R-:W-:Y:S01]  /*4090*/  FADD R15, -R21, R20 ;  /* 0x00000014150f7221 */ /* 0x000fe20000000100 */
[----:B------:R-:W-:Y:S01]  /*40a0*/  FFMA R2, R27, 1.4426950216293334961, -R2 ;  /* 0x3fb8aa3b1b027823 */ /* 0x000fe20000000802 */
[----:B------:R-:W-:Y:S01]  /*40b0*/  FFMA R8, R29, 1.4426950216293334961, -R8 ;  /* 0x3fb8aa3b1d087823 */ /* 0x000fe20000000808 */
[-C--:B------:R-:W-:Y:S01]  /*40c0*/  FFMA.SAT R14, R33, R6.reuse, 0.5 ;  /* 0x3f000000210e7423 */ /* 0x080fe20000002006 */
[--C-:B------:R-:W-:Y:S01]  /*40d0*/  FADD R31, R31, -R21.reuse ;  /* 0x800000151f1f7221 */ /* 0x100fe20000000000 */
[----:B------:R-:W-:Y:S01]  /*40e0*/  FFMA R27, R27, 1.925963033500011079e-08, R2 ;  /* 0x32a570601b1b7823 */ /* 0x000fe20000000002 */
[----:B------:R-:W-:Y:S01]  /*40f0*/  FFMA R29, R29, 1.925963033500011079e-08, R8 ;  /* 0x32a570601d1d7823 */ /* 0x000fe20000000008 */
[-C--:B------:R-:W-:Y:S01]  /*4100*/  FFMA.SAT R2, R9, R6.reuse, 0.5 ;  /* 0x3f00000009027423 */ /* 0x080fe20000002006 */
[----:B------:R-:W-:Y:S01]  /*4110*/  FADD R8, R10, -12583039 ;  /* 0xcb40007f0a087421 */ /* 0x000fe20000000000 */
[----:B------:R-:W-:Y:S01]  /*4120*/  IMAD.SHL.U32 R0, R0, 0x800000, RZ ;  /* 0x0080000000007824 */ /* 0x000fe200078e00ff */
[----:B------:R-:W-:Y:S01]  /*4130*/  SHF.L.U32 R4, R4, 0x17, RZ ;  /* 0x0000001704047819 */ /* 0x000fe200000006ff */
[-C--:B------:R-:W-:Y:S01]  /*4140*/  FFMA.RM R2, R2, R3.reuse, 12582913 ;  /* 0x4b40000102027423 */ /* 0x080fe20000004003 */
[C---:B------:R-:W-:Y:S01]  /*4150*/  FFMA R8, R17.reuse, 1.4426950216293334961, -R8 ;  /* 0x3fb8aa3b11087823 */ /* 0x040fe20000000808 */
[----:B------:R-:W0:Y:S01]  /*4160*/  MUFU.EX2 R29, R29 ;  /* 0x0000001d001d7308 */ /* 0x000e220000000800 */
[----:B------:R-:W-:Y:S01]  /*4170*/  FADD R13, R28, -R21 ;  /* 0x800000151c0d7221 */ /* 0x000fe20000000000 */
[----:B------:R-:W-:Y:S01]  /*4180*/  FADD R12, R2, -12583039 ;  /* 0xcb40007f020c7421 */ /* 0x000fe20000000000 */
[----:B------:R-:W-:Y:S01]  /*4190*/  FFMA R20, R17, 1.925963033500011079e-08, R8 ;  /* 0x32a5706011147823 */ /* 0x000fe20000000008 */
[-C--:B------:R-:W-:Y:S01]  /*41a0*/  FFMA.SAT R8, R5, R6.reuse, 0.5 ;  /* 0x3f00000005087423 */ /* 0x080fe20000002006 */
[----:B------:R-:W-:Y:S01]  /*41b0*/  FADD R11, -R21, R26 ;  /* 0x0000001a150b7221 */ /* 0x000fe20000000100 */
[----:B------:R-:W-:Y:S01]  /*41c0*/  FFMA R12, R9, 1.4426950216293334961, -R12 ;  /* 0x3fb8aa3b090c7823 */ /* 0x000fe2000000080c */
[----:B------:R-:W-:Y:S01]  /*41d0*/  FADD R21, -R21, R30 ;  /* 0x0000001e15157221 */ /* 0x000fe20000000100 */
[----:B------:R-:W1:Y:S01]  /*41e0*/  MUFU.EX2 R27, R27 ;  /* 0x0000001b001b7308 */ /* 0x000e620000000800 */
[-C--:B------:R-:W-:Y:S01]  /*41f0*/  FFMA.RM R8, R8, R3.reuse, 12582913 ;  /* 0x4b40000108087423 */ /* 0x080fe20000004003 */
[----:B------:R-:W-:Y:S01]  /*4200*/  FFMA R16, R9, 1.925963033500011079e-08, R12 ;  /* 0x32a5706009107823 */ /* 0x000fe2000000000c */
[-C--:B------:R-:W-:Y:S01]  /*4210*/  FFMA.RM R9, R14, R3.reuse, 12582913 ;  /* 0x4b4000010e097423 */ /* 0x080fe20000004003 */
[-C--:B------:R-:W-:Y:S01]  /*4220*/  FFMA.SAT R14, R31, R6.reuse, 0.5 ;  /* 0x3f0000001f0e7423 */ /* 0x080fe20000002006 */
[----:B------:R-:W-:Y:S01]  /*4230*/  FADD R12, R8, -12583039 ;  /* 0xcb40007f080c7421 */ /* 0x000fe20000000000 */
[----:B------:R-:W-:Y:S01]  /*4240*/  FFMA.SAT R26, R11, R6, 0.5 ;  /* 0x3f0000000b1a7423 */ /* 0x000fe20000002006 */
[----:B------:R-:W-:Y:S01]  /*4250*/  SHF.L.U32 R2, R2, 0x17, RZ ;  /* 0x0000001702027819 */ /* 0x000fe200000006ff */
[----:B------:R-:W-:Y:S01]  /*4260*/  FFMA.RM R14, R14, R3, 12582913 ;  /* 0x4b4000010e0e7423 */ /* 0x000fe20000004003 */
[----:B------:R-:W-:-:S04]  /*4270*/  FFMA R12, R5, 1.4426950216293334961, -R12 ;  /* 0x3fb8aa3b050c7823 */ /* 0x000fc8000000080c */
[----:B------:R-:W-:Y:S01]  /*4280*/  FFMA R12, R5, 1.925963033500011079e-08, R12 ;  /* 0x32a57060050c7823 */ /* 0x000fe2000000000c */
[----:B0-----:R-:W-:Y:S01]  /*4290*/  FMUL R5, R0, R29 ;  /* 0x0000001d00057220 */ /* 0x001fe20000400000 */
[----:B------:R-:W-:Y:S01]  /*42a0*/  FADD R0, R14, -12583039 ;  /* 0xcb40007f0e007421 */ /* 0x000fe20000000000 */
[----:B------:R-:W0:Y:S01]  /*42b0*/  MUFU.EX2 R29, R16 ;  /* 0x00000010001d7308 */ /* 0x000e220000000800 */
[----:B-1----:R-:W-:Y:S01]  /*42c0*/  FMUL R17, R4, R27 ;  /* 0x0000001b04117220 */ /* 0x002fe20000400000 */
[----:B------:R-:W-:Y:S01]  /*42d0*/  FADD R4, R9, -12583039 ;  /* 0xcb40007f09047421 */ /* 0x000fe20000000000 */
[----:B------:R-:W-:-:S03]  /*42e0*/  FFMA R0, R31, 1.4426950216293334961, -R0 ;  /* 0x3fb8aa3b1f007823 */ /* 0x000fc60000000800 */
[----:B------:R-:W-:Y:S01]  /*42f0*/  FFMA R4, R33, 1.4426950216293334961, -R4 ;  /* 0x3fb8aa3b21047823 */ /* 0x000fe20000000804 */
[----:B------:R-:W-:Y:S01]  /*4300*/  FFMA R31, R31, 1.925963033500011079e-08, R0 ;  /* 0x32a570601f1f7823 */ /* 0x000fe20000000000 */
[----:B------:R-:W-:Y:S01]  /*4310*/  FFMA.SAT R0, R15, R6, 0.5 ;  /* 0x3f0000000f007423 */ /* 0x000fe20000002006 */
        /* <DEDUP_REMOVED lines=8> */
[----:B------:R-:W-:-:S04]  /*43a0*/  FFMA R0, R15, 1.4426950216293334961, -R0 ;  /* 0x3fb8aa3b0f007823 */ /* 0x000fc80000000800 */
[----:B-1----:R-:W-:Y:S01]  /*43b0*/  FFMA R20, R15, 1.925963033500011079e-08, R0 ;  /* 0x32a570600f147823 */ /* 0x002fe20000000000 */
[----:B------:R-:W-:Y:S01]  /*43c0*/  FFMA.SAT R0, R13, R6, 0.5 ;  /* 0x3f0000000d007423 */ /* 0x000fe20000002006 */
[----:B--2---:R-:W-:Y:S02]  /*43d0*/  FMUL R4, R4, R27 ;  /* 0x0000001b04047220 */ /* 0x004fe40000400000 */
[----:B------:R0:W1:Y:S01]  /*43e0*/  MUFU.EX2 R27, R12 ;  /* 0x0000000c001b7308 */ /* 0x0000620000000800 */
[----:B------:R-:W-:-:S04]  /*43f0*/  FFMA.RM R15, R0, R3, 12582913 ;  /* 0x4b400001000f7423 */ /* 0x000fc80000004003 */
[----:B------:R-:W-:-:S04]  /*4400*/  FADD R0, R15, -12583039 ;  /* 0xcb40007f0f007421 */ /* 0x000fc80000000000 */
[----:B------:R-:W-:Y:S01]  /*4410*/  FFMA R0, R13, 1.4426950216293334961, -R0 ;  /* 0x3fb8aa3b0d007823 */ /* 0x000fe20000000800 */
[----:B0-----:R-:W-:-:S03]  /*4420*/  FFMA.SAT R12, R7, R6, 0.5 ;  /* 0x3f000000070c7423 */ /* 0x001fc60000002006 */
[----:B------:R-:W-:Y:S01]  /*4430*/  FFMA R16, R13, 1.925963033500011079e-08, R0 ;  /* 0x32a570600d107823 */ /* 0x000fe20000000000 */
[-C--:B------:R-:W-:Y:S01]  /*4440*/  FFMA.RM R13, R26, R3.reuse, 12582913 ;  /* 0x4b4000011a0d7423 */ /* 0x080fe20000004003 */
[----:B------:R-:W-:Y:S02]  /*4450*/  IMAD.SHL.U32 R0, R8, 0x800000, RZ ;  /* 0x0080000008007824 */ /* 0x000fe400078e00ff */
[----:B------:R-:W-:Y:S01]  /*4460*/  FFMA.RM R12, R12, R3, 12582913 ;  /* 0x4b4000010c0c7423 */ /* 0x000fe20000004003 */
[----:B------:R-:W-:Y:S01]  /*4470*/  FADD R8, R13, -12583039 ;  /* 0xcb40007f0d087421 */ /* 0x000fe20000000000 */
[----:B-1----:R-:W-:Y:S02]  /*4480*/  FMUL R0, R0, R27 ;  /* 0x0000001b00007220 */ /* 0x002fe40000400000 */
[----:B------:R-:W-:Y:S01]  /*4490*/  MUFU.EX2 R27, R20 ;  /* 0x00000014001b7308 */ /* 0x000fe20000000800 */
[----:B------:R-:W-:-:S04]  /*44a0*/  FFMA R8, R11, 1.4426950216293334961, -R8 ;  /* 0x3fb8aa3b0b087823 */ /* 0x000fc80000000808 */
[----:B------:R-:W-:Y:S01]  /*44b0*/  FFMA R26, R11, 1.925963033500011079e-08, R8 ;  /* 0x32a570600b1a7823 */ /* 0x000fe20000000008 */
[----:B------:R-:W-:Y:S02]  /*44c0*/  FFMA.SAT R8, R21, R6, 0.5 ;  /* 0x3f00000015087423 */ /* 0x000fe40000002006 */
[----:B------:R-:W0:Y:S02]  /*44d0*/  MUFU.EX2 R6, R33 ;  /* 0x0000002100067308 */ /* 0x000e240000000800 */
[----:B------:R-:W-:Y:S01]  /*44e0*/  FFMA.RM R11, R8, R3, 12582913 ;  /* 0x4b400001080b7423 */ /* 0x000fe20000004003 */
[C---:B------:R-:W-:Y:S01]  /*44f0*/  FADD R8, R12.reuse, -12583039 ;  /* 0xcb40007f0c087421 */ /* 0x040fe20000000000 */
[----:B------:R-:W-:Y:S01]  /*4500*/  SHF.L.U32 R3, R9, 0x17, RZ ;  /* 0x0000001709037819 */ /* 0x000fe200000006ff */
[----:B------:R-:W-:Y:S02]  /*4510*/  IMAD.SHL.U32 R12, R12, 0x800000, RZ ;  /* 0x008000000c0c7824 */ /* 0x000fe400078e00ff */
[C---:B------:R-:W-:Y:S01]  /*4520*/  FFMA R8, R7.reuse, 1.4426950216293334961, -R8 ;  /* 0x3fb8aa3b07087823 */ /* 0x040fe20000000808 */
[----:B------:R-:W-:Y:S03]  /*4530*/  MUFU.EX2 R26, R26 ;  /* 0x0000001a001a7308 */ /* 0x000fe60000000800 */
[----:B------:R-:W-:Y:S01]  /*4540*/  FFMA R28, R7, 1.925963033500011079e-08, R8 ;  /* 0x32a57060071c7823 */ /* 0x000fe20000000008 */
[----:B------:R-:W-:-:S04]  /*4550*/  FADD R8, R11, -12583039 ;  /* 0xcb40007f0b087421 */ /* 0x000fc80000000000 */
[----:B------:R-:W-:Y:S01]  /*4560*/  FFMA R8, R21, 1.4426950216293334961, -R8 ;  /* 0x3fb8aa3b15087823 */ /* 0x000fe20000000808 */
[----:B0-----:R-:W-:Y:S01]  /*4570*/  FMUL R3, R3, R6 ;  /* 0x0000000603037220 */ /* 0x001fe20000400000 */
[----:B------:R-:W-:Y:S01]  /*4580*/  FADD R6, RZ, R17 ;  /* 0x00000011ff067221 */ /* 0x000fe20000000000 */
[----:B------:R-:W0:Y:S01]  /*4590*/  MUFU.EX2 R29, R28 ;  /* 0x0000001c001d7308 */ /* 0x000e220000000800 */
[----:B------:R-:W-:Y:S01]  /*45a0*/  FFMA R30, R21, 1.925963033500011079e-08, R8 ;  /* 0x32a57060151e7823 */ /* 0x000fe20000000008 */
[----:B------:R-:W-:Y:S01]  /*45b0*/  SHF.L.U32 R8, R14, 0x17, RZ ;  /* 0x000000170e087819 */ /* 0x000fe200000006ff */
[----:B------:R-:W-:-:S04]  /*45c0*/  FADD R7, R6, R5 ;  /* 0x0000000506077221 */ /* 0x000fc80000000000 */
[----:B------:R-:W-:Y:S01]  /*45d0*/  FADD R7, R7, R4 ;  /* 0x0000000407077221 */ /* 0x000fe20000000000 */
[----:B------:R0:W1:Y:S01]  /*45e0*/  MUFU.EX2 R21, R16 ;  /* 0x0000001000157308 */ /* 0x0000620000000800 */
[----:B------:R-:W-:Y:S02]  /*45f0*/  FMUL R8, R8, R31 ;  /* 0x0000001f08087220 */ /* 0x000fe40000400000 */
[----:B------:R-:W-:-:S04]  /*4600*/  FADD R7, R7, R2 ;  /* 0x0000000207077221 */ /* 0x000fc80000000000 */
[----:B------:R-:W-:Y:S01]  /*4610*/  FADD R6, R7, R0 ;  /* 0x0000000007067221 */ /* 0x000fe20000000000 */
[----:B------:R-:W-:Y:S01]  /*4620*/  FMUL R7, R10, R27 ;  /* 0x0000001b0a077220 */ /* 0x000fe20000400000 */
[----:B------:R-:W2:Y:S01]  /*4630*/  MUFU.EX2 R30, R30 ;  /* 0x0000001e001e7308 */ /* 0x000ea20000000800 */
[----:B0-----:R-:W-:Y:S01]  /*4640*/  FMUL R16, R12, R29 ;  /* 0x0000001d0c107220 */ /* 0x001fe20000400000 */
[----:B------:R-:W-:Y:S01]  /*4650*/  FADD R9, R6, R3 ;  /* 0x0000000306097221 */ /* 0x000fe20000000000 */
[----:B------:R-:W-:Y:S01]  /*4660*/  SHF.L.U32 R6, R15, 0x17, RZ ;  /* 0x000000170f067819 */ /* 0x000fe200000006ff */
[----:B------:R-:W-:Y:S01]  /*4670*/  HFMA2 R12, -RZ, RZ, 0, 9.5367431640625e-07 ;  /* 0x00000010ff0c7431 */ /* 0x000fe200000001ff */
[----:B------:R-:W-:Y:S01]  /*4680*/  MOV R15, 0xffffffff ;  /* 0xffffffff000f7802 */ /* 0x000fe20000000f00 */
[----:B------:R-:W-:Y:S01]  /*4690*/  FADD R10, R9, R8 ;  /* 0x00000008090a7221 */ /* 0x000fe20000000000 */
[----:B------:R-:W-:Y:S01]  /*46a0*/  SHF.L.U32 R9, R13, 0x17, RZ ;  /* 0x000000170d097819 */ /* 0x000fe200000006ff */
[----:B-1----:R-:W-:-:S02]  /*46b0*/  FMUL R6, R6, R21 ;  /* 0x0000001506067220 */ /* 0x002fc40000400000 */
[----:B------:R-:W-:Y:S02]  /*46c0*/  FADD R13, R10, R7 ;  /* 0x000000070a0d7221 */ /* 0x000fe40000000000 */
[----:B------:R-:W-:Y:S02]  /*46d0*/  FMUL R9, R9, R26 ;  /* 0x0000001a09097220 */ /* 0x000fe40000400000 */
[----:B------:R-:W-:Y:S01]  /*46e0*/  FADD R10, R13, R6 ;  /* 0x000000060d0a7221 */ /* 0x000fe20000000000 */
[----:B------:R-:W-:-:S03]  /*46f0*/  SHF.L.U32 R13, R11, 0x17, RZ ;  /* 0x000000170b0d7819 */ /* 0x000fc600000006ff */
[----:B------:R-:W-:Y:S02]  /*4700*/  FADD R11, R10, R9 ;  /* 0x000000090a0b7221 */ /* 0x000fe40000000000 */
[----:B--2---:R-:W-:Y:S02]  /*4710*/  FMUL R10, R13, R30 ;  /* 0x0000001e0d0a7220 */ /* 0x004fe40000400000 */
[----:B------:R-:W-:-:S04]  /*4720*/  FADD R11, R11, R16 ;  /* 0x000000100b0b7221 */ /* 0x000fc80000000000 */
[----:B------:R-:W-:Y:S01]  /*4730*/  FADD R13, R11, R10 ;  /* 0x0000000a0b0d7221 */ /* 0x000fe20000000000 */
[----:B------:R-:W-:-:S07]  /*4740*/  IMAD.MOV.U32 R11, RZ, RZ, 0x1f ;  /* 0x0000001fff0b7424 */ /* 0x000fce00078e00ff */
[----:B------:R-:W-:Y:S05]  /*4750*/  WARPSYNC.COLLECTIVE R15, `(.L_x_8276) ;  /* 0x000000000f087348 */ /* 0x000fea0003c00000 */
[----:B------:R0:W1:Y:S02]  /*4760*/  SHFL.BFLY P6, R14, R13, R12, R11 ;  /* 0x0c00000c0d0e7389 */ /* 0x00006400000c000b */
[----:B01----:R-:W-:Y:S05]  /*4770*/  ENDCOLLECTIVE ;  /* 0x000000000000791b */ /* 0x003fea0003800000 */
.L_x_8276:
[----:B------:R-:W-:Y:S02]  /*4780*/  IMAD.MOV.U32 R12, RZ, RZ, 0x8 ;  /* 0x00000008ff0c7424 */ /* 0x000fe400078e00ff */
[----:B------:R-:W-:-:S05]  /*4790*/  FADD R20, R13, R14 ;  /* 0x0000000e0d147221 */ /* 0x000fca0000000000 */
[----:B------:R-:W-:-:S07]  /*47a0*/  MOV R13, R20 ;  /* 0x00000014000d7202 */ /* 0x000fce0000000f00 */
[----:B------:R-:W-:Y:S05]  /*47b0*/  WARPSYNC.COLLECTIVE R15, `(.L_x_8277) ;  /* 0x000000000f087348 */ /* 0x000fea0003c00000 */
[----:B------:R0:W1:Y:S02]  /*47c0*/  SHFL.BFLY P6, R14, R13, R12, R11 ;  /* 0x0c00000c0d0e7389 */ /* 0x00006400000c000b */
[----:B01----:R-:W-:Y:S05]  /*47d0*/  ENDCOLLECTIVE ;  /* 0x000000000000791b */ /* 0x003fea0003800000 */
.L_x_8277:
[----:B------:R-:W-:Y:S02]  /*47e0*/  HFMA2 R12, -RZ, RZ, 0, 2.384185791015625e-07 ;  /* 0x00000004ff0c7431 */ /* 0x000fe400000001ff */
[----:B------:R-:W-:-:S05]  /*47f0*/  FADD R21, R20, R14 ;  /* 0x0000000e14157221 */ /* 0x000fca0000000000 */
[----:B------:R-:W-:-:S07]  /*4800*/  MOV R13, R21 ;  /* 0x00000015000d7202 */ /* 0x000fce0000000f00 */
[----:B------:R-:W-:Y:S05]  /*4810*/  WARPSYNC.COLLECTIVE R15, `(.L_x_8278) ;  /* 0x000000000f087348 */ /* 0x000fea0003c00000 */
[----:B------:R0:W1:Y:S02]  /*4820*/  SHFL.BFLY P6, R14, R13, R12, R11 ;  /* 0x0c00000c0d0e7389 */ /* 0x00006400000c000b */
[----:B01----:R-:W-:Y:S05]  /*4830*/  ENDCOLLECTIVE ;  /* 0x000000000000791b */ /* 0x003fea0003800000 */
.L_x_8278:
[----:B------:R-:W-:Y:S01]  /*4840*/  MOV R12, 0x2 ;  /* 0x00000002000c7802 */ /* 0x000fe20000000f00 */
[----:B------:R-:W-:-:S04]  /*4850*/  FADD R26, R21, R14 ;  /* 0x0000000e151a7221 */ /* 0x000fc80000000000 */
[----:B------:R-:W-:-:S07]  /*4860*/  IMAD.MOV.U32 R13, RZ, RZ, R26 ;  /* 0x000000ffff0d7224 */ /* 0x000fce00078e001a */
[----:B------:R-:W-:Y:S05]  /*4870*/  WARPSYNC.COLLECTIVE R15, `(.L_x_8279) ;  /* 0x000000000f087348 */ /* 0x000fea0003c00000 */
[----:B------:R0:W1:Y:S02]  /*4880*/  SHFL.BFLY P6, R14, R13, R12, R11 ;  /* 0x0c00000c0d0e7389 */ /* 0x00006400000c000b */
[----:B01----:R-:W-:Y:S05]  /*4890*/  ENDCOLLECTIVE ;  /* 0x000000000000791b */ /* 0x003fea0003800000 */
.L_x_8279:
[----:B------:R-:W-:Y:S02]  /*48a0*/  IMAD.MOV.U32 R12, RZ, RZ, 0x1 ;  /* 0x00000001ff0c7424 */ /* 0x000fe400078e00ff */
[----:B------:R-:W-:-:S05]  /*48b0*/  FADD R27, R26, R14 ;  /* 0x0000000e1a1b7221 */ /* 0x000fca0000000000 */
[----:B------:R-:W-:-:S07]  /*48c0*/  MOV R13, R27 ;  /* 0x0000001b000d7202 */ /* 0x000fce0000000f00 */
[----:B------:R-:W-:Y:S05]  /*48d0*/  WARPSYNC.COLLECTIVE R15, `(.L_x_8280) ;  /* 0x000000000f087348 */ /* 0x000fea0003c00000 */
[----:B------:R0:W1:Y:S02]  /*48e0*/  SHFL.BFLY P6, R14, R13, R12, R11 ;  /* 0x0c00000c0d0e7389 */ /* 0x00006400000c000b */
[----:B01----:R-:W-:Y:S05]  /*48f0*/  ENDCOLLECTIVE ;  /* 0x000000000000791b */ /* 0x003fea0003800000 */
.L_x_8280:
[----:B------:R-:W-:Y:S05]  /*4900*/  BRA `(.L_x_8281) ;  /* 0xffffffe400007947 */ /* 0x000fea000383ffff */
        .weak           $__internal_120_$__cuda_sm3x_div_rn_noftz_f32_slowpath
        .type           $__internal_120_$__cuda_sm3x_div_rn_noftz_f32_slowpath,@function
        .size           $__internal_120_$__cuda_sm3x_div_rn_noftz_f32_slowpath,(.L_x_37497 - $__internal_120_$__cuda_sm3x_div_rn_noftz_f32_slowpath)
$__internal_120_$__cuda_sm3x_div_rn_noftz_f32_slowpath:
        /* <DEDUP_REMOVED lines=34> */
.L_x_8283:
        /* <DEDUP_REMOVED lines=51> */
.L_x_8290:
[----:B------:R-:W-:-:S04]  /*4e60*/  LOP3.LUT R11, R11, 0x80000000, RZ, 0xc0, !PT ;  /* 0x800000000b0b7812 */ /* 0x000fc800078ec0ff */
[----:B------:R-:W-:Y:S01]  /*4e70*/  LOP3.LUT R11, R11, 0x7f800000, RZ, 0xfc, !PT ;  /* 0x7f8000000b0b7812 */ /* 0x000fe200078efcff */
[----:B------:R-:W-:Y:S06]  /*4e80*/  BRA `(.L_x_8291) ;  /* 0x0000000000047947 */ /* 0x000fec0003800000 */
.L_x_8289:
[----:B------:R-:W-:-:S07]  /*4e90*/  IMAD R11, R30, 0x800000, R11 ;  /* 0x008000001e0b7824 */ /* 0x000fce00078e020b */
.L_x_8291:
[----:B------:R-:W-:Y:S05]  /*4ea0*/  BSYNC.RECONVERGENT B2 ;  /* 0x0000000000027941 */ /* 0x000fea0003800200 */
.L_x_8288:
[----:B------:R-:W-:Y:S05]  /*4eb0*/  BRA `(.L_x_8292) ;  /* 0x0000000000207947 */ /* 0x000fea0003800000 */
.L_x_8287:
[----:B------:R-:W-:-:S04]  /*4ec0*/  LOP3.LUT R11, R12, 0x80000000, R17, 0x48, !PT ;  /* 0x800000000c0b7812 */ /* 0x000fc800078e4811 */
[----:B------:R-:W-:Y:S01]  /*4ed0*/  LOP3.LUT R11, R11, 0x7f800000, RZ, 0xfc, !PT ;  /* 0x7f8000000b0b7812 */ /* 0x000fe200078efcff */
[----:B------:R-:W-:Y:S06]  /*4ee0*/  BRA `(.L_x_8292) ;  /* 0x0000000000147947 */ /* 0x000fec0003800000 */
.L_x_8286:
[----:B------:R-:W-:Y:S01]  /*4ef0*/  LOP3.LUT R11, R12, 0x80000000, R17, 0x48, !PT ;  /* 0x800000000c0b7812 */ /* 0x000fe200078e4811 */
[----:B------:R-:W-:Y:S06]  /*4f00*/  BRA `(.L_x_8292) ;  /* 0x00000000000c7947 */ /* 0x000fec0003800000 */
.L_x_8285:
[----:B------:R-:W0:Y:S01]  /*4f10*/  MUFU.RSQ R11, -QNAN ;  /* 0xffc00000000b7908 */ /* 0x000e220000001400 */
[----:B------:R-:W-:Y:S05]  /*4f20*/  BRA `(.L_x_8292) ;  /* 0x0000000000047947 */ /* 0x000fea0003800000 */
.L_x_8284:
[----:B------:R-:W-:-:S07]  /*4f30*/  FADD.FTZ R11, R17, R12 ;  /* 0x0000000c110b7221 */ /* 0x000fce0000010000 */
.L_x_8292:
[----:B------:R-:W-:Y:S05]  /*4f40*/  BSYNC.RECONVERGENT B1 ;  /* 0x0000000000017941 */ /* 0x000fea0003800200 */
.L_x_8282:
[----:B------:R-:W-:Y:S01]  /*4f50*/  HFMA2 R13, -RZ, RZ, 0, 0 ;  /* 0x00000000ff0d7431 */ /* 0x000fe200000001ff */
[----:B------:R-:W-:-:S04]  /*4f60*/  MOV R12, R28 ;  /* 0x0000001c000c7202 */ /* 0x000fc80000000f00 */
[----:B0-----:R-:W-:Y:S05]  /*4f70*/  RET.REL.NODEC R12 `(_Z15SoftmaxWarpImplI22BroadcastScaleMaskLoadIffbLm4EiE11DirectStoreIffEfLi2ELi12ELi32ELi1ELb0EL9Algorithm0EEvT_T0_ll) ;  /* 0xffffffb00c207950 */ /* 0x001fea0003c3ffff */
.L_x_8293:
        /* <DEDUP_REMOVED lines=16> */
.L_x_37497:


//--------------------- .text._Z15SoftmaxWarpImplI22BroadcastScaleMaskLoadIffbLm4EiE11DirectStoreIffEfLi2ELi10ELi32ELi1ELb1EL9Algorithm0EEvT_T0_ll --------------------------
	.section	.text._Z15SoftmaxWarpImplI22BroadcastScaleMaskLoadIffbLm4EiE11DirectStoreIffEfLi2ELi10ELi32ELi1ELb1EL9Algorithm0EEvT_T0_ll,"ax",@progbits
	.align	128
        .global         _Z15SoftmaxWarpImplI22BroadcastScaleMaskLoadIffbLm4EiE11DirectStoreIffEfLi2ELi10ELi32ELi1ELb1EL9Algorithm0EEvT_T0_ll
        .type           _Z15SoftmaxWarpImplI22BroadcastScaleMaskLoadIffbLm4EiE11DirectStoreIffEfLi2ELi10ELi32ELi1ELb1EL9Algorithm0EEvT_T0_ll,@function
        .size           _Z15SoftmaxWarpImplI22BroadcastScaleMaskLoadIffbLm4EiE11DirectStoreIffEfLi2ELi10ELi32ELi1ELb1EL9Algorithm0EEvT_T0_ll,(.L_x_37498 - _Z15SoftmaxWarpImplI22BroadcastScaleMaskLoadIffbLm4EiE11DirectStoreIffEfLi2ELi10ELi32ELi1ELb1EL9Algorithm0EEvT_T0_ll)
        .other          _Z15SoftmaxWarpImplI22BroadcastScaleMaskLoadIffbLm4EiE11DirectStoreIffEfLi2ELi10ELi32ELi1ELb1EL9Algorithm0EEvT_T0_ll,@"STO_CUDA_ENTRY STV_DEFAULT"
_Z15SoftmaxWarpImplI22BroadcastScaleMaskLoadIffbLm4EiE11DirectStoreIffEfLi2ELi10ELi32ELi1ELb1EL9Algorithm0EEvT_T0_ll:
.text._Z15SoftmaxWarpImplI22BroadcastScaleMaskLoadIffbLm4EiE11DirectStoreIffEfLi2ELi10ELi32ELi1ELb1EL9Algorithm0EEvT_T0_ll:
        /* <DEDUP_REMOVED lines=19> */
[----:B--2---:R-:W-:Y:S02]  /*0130*/  IMAD.U32 R4, RZ, RZ, UR4 ;  /* 0x00000004ff047e24 */ /* 0x004fe4000f8e00ff */
[----:B------:R-:W-:Y:S01]  /*0140*/  IMAD.U32 R5, RZ, RZ, UR5 ;  /* 0x00000005ff057e24 */ /* 0x000fe2000f8e00ff */
[----:B-----5:R-:W-:Y:S01]  /*0150*/  MOV R6, UR6 ;  /* 0x0000000600067c02 */ /* 0x020fe20008000f00 */
[----:B------:R-:W-:Y:S01]  /*0160*/  IMAD.U32 R7, RZ, RZ, UR7 ;  /* 0x00000007ff077e24 */ /* 0x000fe2000f8e00ff */
[----:B-1----:R-:W-:Y:S01]  /*0170*/  MOV R10, UR8 ;  /* 0x00000008000a7c02 */ /* 0x002fe20008000f00 */
[----:B---3--:R-:W-:-:S07]  /*0180*/  IMAD.U32 R11, RZ, RZ, UR9 ;  /* 0x00000009ff0b7e24 */ /* 0x008fce000f8e00ff */
[----:B------:R-:W-:-:S07]  /*0190*/  LEPC R20, `(.L_x_8294) ;  /* 0x000000001014794e */ /* 0x000fce0000000000 */
[----:B0---4-:R-:W-:Y:S05]  /*01a0*/  CALL.ABS.NOINC R2 ;  /* 0x0000000002007343 */ /* 0x011fea0003c00000 */
.L_x_8294:
        /* <DEDUP_REMOVED lines=18> */
[----:B------:R-:W-:-:S07]  /*02d0*/  IADD3 R21, PT, PT, R27, 0xc0, RZ ;  /* 0x000000c01b157810 */ /* 0x000fce0007ffe0ff */
.L_x_8337:
[----:B01--4-:R-:W0:Y:S01]  /*02e0*/  LDC.64 R2, c[0x0][0x410] ;  /* 0x00010400ff027b82 */ /* 0x013e220000000a00 */
[----:B------:R-:W-:Y:S01]  /*02f0*/  BSSY.RECONVERGENT B1, `(.L_x_8296) ;  /* 0x0000090000017945 */ /* 0x000fe20003800200 */
[----:B------:R-:W-:Y:S01]  /*0300*/  MOV R24, 0xff800000 ;  /* 0xff80000000187802 */ /* 0x000fe20000000f00 */
[----:B------:R-:W-:Y:S01]  /*0310*/  IMAD.MOV.U32 R5, RZ, RZ, -0x800000 ;  /* 0xff800000ff057424 */ /* 0x000fe200078e00ff */
[----:B--2---:R-:W-:Y:S01]  /*0320*/  MOV R13, 0xff800000 ;  /* 0xff800000000d7802 */ /* 0x004fe20000000f00 */
[----:B------:R-:W-:Y:S01]  /*0330*/  IMAD.MOV.U32 R4, RZ, RZ, -0x800000 ;  /* 0xff800000ff047424 */ /* 0x000fe200078e00ff */
[----:B------:R-:W-:Y:S02]  /*0340*/  MOV R6, 0xff800000 ;  /* 0xff80000000067802 */ /* 0x000fe40000000f00 */
[----:B------:R-:W2:Y:S01]  /*0350*/  LDC R0, c[0x0][0x3b8] ;  /* 0x0000ee00ff007b82 */ /* 0x000ea20000000800 */
[-C--:B0-----:R-:W-:Y:S02]  /*0360*/  ISETP.GE.U32.AND P0, PT, R27, R2.reuse, PT ;  /* 0x000000021b00720c */ /* 0x081fe40003f06070 */
[----:B------:R-:W-:-:S02]  /*0370*/  ISETP.GE.U32.AND P1, PT, R25, R2, PT ;  /* 0x000000021900720c */ /* 0x000fc40003f26070 */
[-C--:B------:R-:W-:Y:S02]  /*0380*/  ISETP.GE.AND.EX P0, PT, RZ, R3.reuse, PT, P0 ;  /* 0x00000003ff00720c */ /* 0x080fe40003f06300 */
[-C--:B------:R-:W-:Y:S02]  /*0390*/  ISETP.GE.U32.AND P2, PT, R23, R2.reuse, PT ;  /* 0x000000021700720c */ /* 0x080fe40003f46070 */
[-C--:B------:R-:W-:Y:S02]  /*03a0*/  ISETP.GE.U32.AND P3, PT, R21, R2.reuse, PT ;  /* 0x000000021500720c */ /* 0x080fe40003f66070 */
[----:B------:R-:W-:Y:S02]  /*03b0*/  ISETP.GE.U32.AND P4, PT, R19, R2, PT ;  /* 0x000000021300720c */ /* 0x000fe40003f86070 */
[-C--:B------:R-:W-:Y:S02]  /*03c0*/  ISETP.GE.AND.EX P1, PT, RZ, R3.reuse, PT, P1 ;  /* 0x00000003ff00720c */ /* 0x080fe40003f26310 */
[----:B------:R-:W-:-:S02]  /*03d0*/  ISETP.GE.AND.EX P2, PT, RZ, R3, PT, P2 ;  /* 0x00000003ff00720c */ /* 0x000fc40003f46320 */
[-C--:B------:R-:W-:Y:S02]  /*03e0*/  ISETP.GE.AND.EX P3, PT, RZ, R3.reuse, PT, P3 ;  /* 0x00000003ff00720c */ /* 0x080fe40003f66330 */
[----:B------:R-:W-:Y:S01]  /*03f0*/  ISETP.GE.AND.EX P4, PT, RZ, R3, PT, P4 ;  /* 0x00000003ff00720c */ /* 0x000fe20003f86340 */
[----:B--23--:R-:W-:-:S12]  /*0400*/  @P0 BRA `(.L_x_8297) ;  /* 0x0000000400f80947 */ /* 0x00cfd80003800000 */
[----:B------:R-:W-:Y:S01]  /*0410*/  IABS R12, R0 ;  /* 0x00000000000c7213 */ /* 0x000fe20000000000 */
[----:B------:R-:W0:Y:S01]  /*0420*/  LDC R2, c[0x0][0x3bc] ;  /* 0x0000ef00ff027b82 */ /* 0x000e220000000800 */
[----:B------:R-:W-:Y:S01]  /*0430*/  IMAD R3, R22, UR46, R27 ;  /* 0x0000002e16037c24 */ /* 0x000fe2000f8e021b */
[----:B-1----:R-:W-:Y:S01]  /*0440*/  R2UR UR4, R16 ;  /* 0x00000000100472ca */ /* 0x002fe200000e0000 */
[----:B------:R-:W1:Y:S01]  /*0450*/  I2F.RP R5, R12 ;  /* 0x0000000c00057306 */ /* 0x000e620000209400 */
[----:B------:R-:W-:-:S04]  /*0460*/  R2UR UR5, R17 ;  /* 0x00000000110572ca */ /* 0x000fc800000e0000 */
[----:B------:R-:W2:Y:S03]  /*0470*/  LDC.64 R30, c[0x0][0x398] ;  /* 0x0000e600ff1e7b82 */ /* 0x000ea60000000a00 */
[----:B-1----:R-:W1:Y:S01]  /*0480*/  MUFU.RCP R5, R5 ;  /* 0x0000000500057308 */ /* 0x002e620000001000 */
[----:B0-----:R-:W-:-:S07]  /*0490*/  IABS R14, R2 ;  /* 0x00000002000e7213 */ /* 0x001fce0000000000 */
[----:B------:R-:W0:Y:S01]  /*04a0*/  I2F.RP R10, R14 ;  /* 0x0000000e000a7306 */ /* 0x000e220000209400 */
[----:B-1----:R-:W-:Y:S01]  /*04b0*/  VIADD R8, R5, 0xffffffe ;  /* 0x0ffffffe05087836 */ /* 0x002fe20000000000 */
[----:B------:R-:W-:-:S06]  /*04c0*/  IABS R5, R3 ;  /* 0x0000000300057213 */ /* 0x000fcc0000000000 */
[----:B------:R1:W3:Y:S08]  /*04d0*/  F2I.FTZ.U32.TRUNC.NTZ R9, R8 ;  /* 0x0000000800097305 */ /* 0x0002f0000021f000 */
[----:B0-----:R-:W0:Y:S01]  /*04e0*/  MUFU.RCP R10, R10 ;  /* 0x0000000a000a7308 */ /* 0x001e220000001000 */
[----:B-1----:R-:W-:Y:S01]  /*04f0*/  IMAD.MOV.U32 R8, RZ, RZ, RZ ;  /* 0x000000ffff087224 */ /* 0x002fe200078e00ff */
[----:B---3--:R-:W-:-:S05]  /*0500*/  IADD3 R7, PT, PT, RZ, -R9, RZ ;  /* 0x80000009ff077210 */ /* 0x008fca0007ffe0ff */
[----:B------:R-:W-:-:S04]  /*0510*/  IMAD R7, R7, R12, RZ ;  /* 0x0000000c07077224 */ /* 0x000fc800078e02ff */
[----:B------:R-:W-:-:S06]  /*0520*/  IMAD.HI.U32 R9, R9, R7, R8 ;  /* 0x0000000709097227 */ /* 0x000fcc00078e0008 */
[----:B------:R-:W-:-:S05]  /*0530*/  IMAD.HI.U32 R7, R9, R5, RZ ;  /* 0x0000000509077227 */ /* 0x000fca00078e00ff */
[----:B------:R-:W-:-:S05]  /*0540*/  IADD3 R8, PT, PT, -R7, RZ, RZ ;  /* 0x000000ff07087210 */ /* 0x000fca0007ffe1ff */
[----:B------:R-:W-:Y:S02]  /*0550*/  IMAD R5, R12, R8, R5 ;  /* 0x000000080c057224 */ /* 0x000fe400078e0205 */
[----:B0-----:R-:W-:-:S03]  /*0560*/  VIADD R8, R10, 0xffffffe ;  /* 0x0ffffffe0a087836 */ /* 0x001fc60000000000 */
[----:B------:R-:W-:Y:S01]  /*0570*/  ISETP.GT.U32.AND P5, PT, R12, R5, PT ;  /* 0x000000050c00720c */ /* 0x000fe20003fa4070 */
[----:B------:R0:W1:Y:S02]  /*0580*/  F2I.FTZ.U32.TRUNC.NTZ R9, R8 ;  /* 0x0000000800097305 */ /* 0x000064000021f000 */
[----:B0-----:R-:W-:-:S10]  /*0590*/  HFMA2 R8, -RZ, RZ, 0, 0 ;  /* 0x00000000ff087431 */ /* 0x001fd400000001ff */
[----:B------:R-:W-:Y:S01]  /*05a0*/  @!P5 IMAD.IADD R5, R5, 0x1, -R12 ;  /* 0x000000010505d824 */ /* 0x000fe200078e0a0c */
[----:B------:R-:W-:Y:S02]  /*05b0*/  @!P5 IADD3 R7, PT, PT, R7, 0x1, RZ ;  /* 0x000000010707d810 */ /* 0x000fe40007ffe0ff */
[----:B-1----:R-:W-:Y:S02]  /*05c0*/  IADD3 R11, PT, PT, RZ, -R9, RZ ;  /* 0x80000009ff0b7210 */ /* 0x002fe40007ffe0ff */
[----:B------:R-:W-:Y:S02]  /*05d0*/  ISETP.GE.U32.AND P6, PT, R5, R12, PT ;  /* 0x0000000c0500720c */ /* 0x000fe40003fc6070 */
[----:B------:R-:W-:Y:S01]  /*05e0*/  LOP3.LUT R5, R3, R0, RZ, 0x3c, !PT ;  /* 0x0000000003057212 */ /* 0x000fe200078e3cff */
[----:B------:R-:W-:-:S03]  /*05f0*/  IMAD R11, R11, R14, RZ ;  /* 0x0000000e0b0b7224 */ /* 0x000fc600078e02ff */
[----:B------:R-:W-:Y:S01]  /*0600*/  ISETP.GE.AND P5, PT, R5, RZ, PT ;  /* 0x000000ff0500720c */ /* 0x000fe20003fa6270 */
[----:B------:R-:W-:Y:S01]  /*0610*/  IMAD.HI.U32 R8, R9, R11, R8 ;  /* 0x0000000b09087227 */ /* 0x000fe200078e0008 */
[----:B------:R-:W0:Y:S05]  /*0620*/  LDC R5, c[0x0][0x3c0] ;  /* 0x0000f000ff057b82 */ /* 0x000e2a0000000800 */
[----:B------:R-:W-:Y:S02]  /*0630*/  @P6 IADD3 R7, PT, PT, R7, 0x1, RZ ;  /* 0x0000000107076810 */ /* 0x000fe40007ffe0ff */
[----:B------:R-:W-:-:S04]  /*0640*/  ISETP.NE.AND P6, PT, R0, RZ, PT ;  /* 0x000000ff0000720c */ /* 0x000fc80003fc5270 */
[----:B------:R-:W-:-:S09]  /*0650*/  @!P5 IMAD.MOV R7, RZ, RZ, -R7 ;  /* 0x000000ffff07d224 */ /* 0x000fd200078e0a07 */
[----:B------:R-:W-:Y:S02]  /*0660*/  @!P6 LOP3.LUT R7, RZ, R0, RZ, 0x33, !PT ;  /* 0x00000000ff07e212 */ /* 0x000fe400078e33ff */
[----:B0-----:R-:W-:-:S03]  /*0670*/  IABS R13, R5 ;  /* 0x00000005000d7213 */ /* 0x001fc60000000000 */
[----:B------:R-:W-:-:S04]  /*0680*/  IMAD.MOV R10, RZ, RZ, -R7 ;  /* 0x000000ffff0a7224 */ /* 0x000fc800078e0a07 */
[----:B------:R-:W-:-:S05]  /*0690*/  IMAD R15, R0, R10, R3 ;  /* 0x0000000a000f7224 */ /* 0x000fca00078e0203 */
[----:B------:R-:W-:-:S05]  /*06a0*/  IABS R10, R15 ;  /* 0x0000000f000a7213 */ /* 0x000fca0000000000 */
        /* <DEDUP_REMOVED lines=39> */
[----:B0-----:R-:W-:-:S04]  /*0920*/  ISETP.NE.U32.AND P6, PT, R14, 0x1, PT ;  /* 0x000000010e00780c */ /* 0x001fc80003fc5070 */
[----:B------:R-:W-:Y:S02]  /*0930*/  MOV R2, R8 ;  /* 0x0000000800027202 */ /* 0x000fe40000000f00 */
[----:B------:R-:W-:-:S03]  /*0940*/  ISETP.NE.AND.EX P6, PT, R15, RZ, PT, P6 ;  /* 0x000000ff0f00720c */ /* 0x000fc60003fc5360 */
[----:B------:R-:W-:Y:S01]  /*0950*/  @!P5 IMAD.MOV R2, RZ, RZ, -R2 ;  /* 0x000000ffff02d224 */ /* 0x000fe200078e0a02 */
[----:B------:R-:W-:Y:S02]  /*0960*/  ISETP.NE.AND P5, PT, R5, RZ, PT ;  /* 0x000000ff0500720c */ /* 0x000fe40003fa5270 */
[----:B------:R-:W-:Y:S02]  /*0970*/  SEL R7, R7, RZ, P6 ;  /* 0x000000ff07077207 */ /* 0x000fe40003000000 */
[----:B-1----:R-:W-:-:S03]  /*0980*/  ISETP.NE.U32.AND P6, PT, R10, 0x1, PT ;  /* 0x000000010a00780c */ /* 0x002fc60003fc5070 */
[----:B------:R-:W-:Y:S01]  /*0990*/  IMAD R7, R7, UR36, RZ ;  /* 0x0000002407077c24 */ /* 0x000fe2000f8e02ff */
[----:B------:R-:W-:-:S05]  /*09a0*/  ISETP.NE.AND.EX P6, PT, R11, RZ, PT, P6 ;  /* 0x000000ff0b00720c */ /* 0x000fca0003fc5360 */
[----:B------:R-:W-:Y:S02]  /*09b0*/  @!P5 LOP3.LUT R2, RZ, R5, RZ, 0x33, !PT ;  /* 0x00000005ff02d212 */ /* 0x000fe400078e33ff */
[----:B--2---:R-:W-:Y:S02]  /*09c0*/  ISETP.NE.U32.AND P5, PT, R30, 0x1, PT ;  /* 0x000000011e00780c */ /* 0x004fe40003fa5070 */
[C---:B------:R-:W-:Y:S02]  /*09d0*/  IADD3 R8, PT, PT, -R2.reuse, RZ, RZ ;  /* 0x000000ff02087210 */ /* 0x040fe40007ffe1ff */
[----:B------:R-:W-:Y:S02]  /*09e0*/  ISETP.NE.AND.EX P5, PT, R31, RZ, PT, P5 ;  /* 0x000000ff1f00720c */ /* 0x000fe40003fa5350 */
[----:B------:R-:W-:Y:S01]  /*09f0*/  SEL R2, R2, RZ, P6 ;  /* 0x000000ff02027207 */ /* 0x000fe20003000000 */
[----:B------:R-:W-:Y:S01]  /*0a00*/  IMAD R5, R5, R8, R24 ;  /* 0x0000000805057224 */ /* 0x000fe200078e0218 */
[----:B------:R-:W-:Y:S01]  /*0a10*/  SEL R10, R18, RZ, P5 ;  /* 0x000000ff120a7207 */ /* 0x000fe20002800000 */
[----:B------:R-:W0:Y:S01]  /*0a20*/  LDC.64 R8, c[0x0][0x388] ;  /* 0x0000e200ff087b82 */ /* 0x000e220000000a00 */
[----:B---3--:R-:W-:-:S03]  /*0a30*/  ISETP.NE.U32.AND P5, PT, R12, 0x1, PT ;  /* 0x000000010c00780c */ /* 0x008fc60003fa5070 */
[----:B------:R-:W-:Y:S01]  /*0a40*/  IMAD R7, R10, UR37, R7 ;  /* 0x000000250a077c24 */ /* 0x000fe2000f8e0207 */
        /* <DEDUP_REMOVED lines=26> */
.L_x_8297:
[----:B------:R-:W-:Y:S05]  /*0bf0*/  BSYNC.RECONVERGENT B1 ;  /* 0x0000000000017941 */ /* 0x000fea0003800200 */
.L_x_8296:
[----:B------:R-:W-:Y:S04]  /*0c00*/  BSSY.RECONVERGENT B1, `(.L_x_8298) ;  /* 0x0000080000017945 */ /* 0x000fe80003800200 */
[----:B------:R-:W-:Y:S05]  /*0c10*/  @P1 BRA `(.L_x_8299) ;  /* 0x0000000400f81947 */ /* 0x000fea0003800000 */
        /* <DEDUP_REMOVED lines=10> */
[----:B-1----:R-:W-:Y:S02]  /*0cc0*/  IADD3 R6, PT, PT, R2, 0xffffffe, RZ ;  /* 0x0ffffffe02067810 */ /* 0x002fe40007ffe0ff */
[----:B------:R-:W-:-:S05]  /*0cd0*/  IABS R2, R3 ;  /* 0x0000000300027213 */ /* 0x000fca0000000000 */
[----:B------:R1:W3:Y:S08]  /*0ce0*/  F2I.FTZ.U32.TRUNC.NTZ R7, R6 ;  /* 0x0000000600077305 */ /* 0x0002f0000021f000 */
[----:B0-----:R-:W0:Y:S01]  /*0cf0*/  MUFU.RCP R10, R10 ;  /* 0x0000000a000a7308 */ /* 0x001e220000001000 */
[----:B-1----:R-:W-:Y:S02]  /*0d00*/  HFMA2 R6, -RZ, RZ, 0, 0 ;  /* 0x00000000ff067431 */ /* 0x002fe400000001ff */
[----:B---3--:R-:W-:-:S04]  /*0d10*/  IMAD.MOV R4, RZ, RZ, -R7 ;  /* 0x000000ffff047224 */ /* 0x008fc800078e0a07 */
[----:B------:R-:W-:-:S04]  /*0d20*/  IMAD R11, R4, R9, RZ ;  /* 0x00000009040b7224 */ /* 0x000fc800078e02ff */
[----:B------:R-:W-:-:S06]  /*0d30*/  IMAD.HI.U32 R11, R7, R11, R6 ;  /* 0x0000000b070b7227 */ /* 0x000fcc00078e0006 */
        /* <DEDUP_REMOVED lines=13> */
[----:B------:R-:W-:Y:S02]  /*0e10*/  ISETP.GE.AND P1, PT, R2, RZ, PT ;  /* 0x000000ff0200720c */ /* 0x000fe40003f26270 */
[----:B------:R-:W0:Y:S05]  /*0e20*/  LDC R2, c[0x0][0x3c0] ;  /* 0x0000f000ff027b82 */ /* 0x000e2a0000000800 */
[----:B------:R-:W-:-:S06]  /*0e30*/  @P5 VIADD R4, R4, 0x1 ;  /* 0x0000000104045836 */ /* 0x000fcc0000000000 */
[----:B------:R-:W-:Y:S02]  /*0e40*/  @!P1 IADD3 R4, PT, PT, -R4, RZ, RZ ;  /* 0x000000ff04049210 */ /* 0x000fe40007ffe1ff */
[----:B------:R-:W-:-:S04]  /*0e50*/  @!P6 LOP3.LUT R4, RZ, R0, RZ, 0x33, !PT ;  /* 0x00000000ff04e212 */ /* 0x000fc800078e33ff */
[----:B------:R-:W-:-:S05]  /*0e60*/  IADD3 R6, PT, PT, -R4, RZ, RZ ;  /* 0x000000ff04067210 */ /* 0x000fca0007ffe1ff */
[----:B------:R-:W-:Y:S02]  /*0e70*/  IMAD R11, R0, R6, R3 ;  /* 0x00000006000b7224 */ /* 0x000fe400078e0203 */
[----:B------:R-:W-:Y:S01]  /*0e80*/  IMAD.MOV.U32 R6, RZ, RZ, RZ ;  /* 0x000000ffff067224 */ /* 0x000fe200078e00ff */
[----:B0-----:R-:W-:Y:S02]  /*0e90*/  IABS R10, R2 ;  /* 0x00000002000a7213 */ /* 0x001fe40000000000 */
[----:B------:R-:W-:Y:S01]  /*0ea0*/  IABS R0, R11 ;  /* 0x0000000b00007213 */ /* 0x000fe20000000000 */
[----:B------:R-:W-:-:S03]  /*0eb0*/  IMAD.HI.U32 R9, R7, R9, R6 ;  /* 0x0000000907097227 */ /* 0x000fc600078e0006 */
        /* <DEDUP_REMOVED lines=10> */
[----:B------:R-:W-:Y:S02]  /*0f60*/  LOP3.LUT R6, R11, R8, RZ, 0x3c, !PT ;  /* 0x000000080b067212 */ /* 0x000fe400078e3cff */
[----:B------:R-:W-:Y:S01]  /*0f70*/  ISETP.NE.AND P6, PT, R8, RZ, PT ;  /* 0x000000ff0800720c */ /* 0x000fe20003fc5270 */
[----:B0-----:R-:W-:Y:S01]  /*0f80*/  VIADD R7, R9, 0xffffffe ;  /* 0x0ffffffe09077836 */ /* 0x001fe20000000000 */
[----:B------:R-:W-:Y:S01]  /*0f90*/  ISETP.GE.AND P1, PT, R6, RZ, PT ;  /* 0x000000ff0600720c */ /* 0x000fe20003f26270 */
[----:B------:R-:W-:-:S04]  /*0fa0*/  IMAD.MOV.U32 R6, RZ, RZ, RZ ;  /* 0x000000ffff067224 */ /* 0x000fc800078e00ff */
[----:B------:R-:W0:Y:S02]  /*0fb0*/  F2I.FTZ.U32.TRUNC.NTZ R7, R7 ;  /* 0x0000000700077305 */ /* 0x000e24000021f000 */
[----:B------:R-:W-:-:S06]  /*0fc0*/  @P5 VIADD R0, R0, 0x1 ;  /* 0x0000000100005836 */ /* 0x000fcc0000000000 */
[----:B------:R-:W-:Y:S02]  /*0fd0*/  @!P1 IADD3 R0, PT, PT, -R0, RZ, RZ ;  /* 0x000000ff00009210 */ /* 0x000fe40007ffe1ff */
[----:B------:R-:W-:-:S04]  /*0fe0*/  @!P6 LOP3.LUT R0, RZ, R8, RZ, 0x33, !PT ;  /* 0x00000008ff00e212 */ /* 0x000fc800078e33ff */
[----:B------:R-:W-:Y:S01]  /*0ff0*/  IADD3 R9, PT, PT, -R0, RZ, RZ ;  /* 0x000000ff00097210 */ /* 0x000fe20007ffe1ff */
[----:B0-----:R-:W-:-:S04]  /*1000*/  IMAD.MOV R15, RZ, RZ, -R7 ;  /* 0x000000ffff0f7224 */ /* 0x001fc800078e0a07 */
[----:B------:R-:W-:Y:S02]  /*1010*/  IMAD R33, R8, R9, R11 ;  /* 0x0000000908217224 */ /* 0x000fe400078e020b */
[----:B------:R-:W-:Y:S02]  /*1020*/  IMAD R9, R15, R10, RZ ;  /* 0x0000000a0f097224 */ /* 0x000fe400078e02ff */
[----:B------:R-:W0:Y:S01]  /*1030*/  LDC.64 R14, c[0x0][0x3a0] ;  /* 0x0000e800ff0e7b82 */ /* 0x000e220000000a00 */
        /* <DEDUP_REMOVED lines=12> */
[----:B------:R-:W3:Y:S01]  /*1100*/  LDC.64 R10, c[0x0][0x3a8] ;  /* 0x0000ea00ff0a7b82 */ /* 0x000ee20000000a00 */
[----:B-1----:R-:W-:Y:S02]  /*1110*/  ISETP.NE.U32.AND P1, PT, R8, 0x1, PT ;  /* 0x000000010800780c */ /* 0x002fe40003f25070 */
[----:B------:R-:W-:Y:S02]  /*1120*/  ISETP.GE.AND P6, PT, R7, RZ, PT ;  /* 0x000000ff0700720c */ /* 0x000fe40003fc6270 */
[----:B------:R-:W-:-:S04]  /*1130*/  ISETP.NE.AND.EX P1, PT, R9, RZ, PT, P1 ;  /* 0x000000ff0900720c */ /* 0x000fc80003f25310 */
[----:B------:R-:W-:Y:S02]  /*1140*/  SEL R4, R4, RZ, P1 ;  /* 0x000000ff04047207 */ /* 0x000fe40000800000 */
[----:B------:R-:W-:Y:S02]  /*1150*/  @P5 IADD3 R6, PT, PT, R6, 0x1, RZ ;  /* 0x0000000106065810 */ /* 0x000fe40007ffe0ff */
[----:B------:R-:W-:Y:S01]  /*1160*/  ISETP.NE.AND P5, PT, R2, RZ, PT ;  /* 0x000000ff0200720c */ /* 0x000fe20003fa5270 */
[----:B------:R-:W-:Y:S02]  /*1170*/  IMAD R9, R4, UR36, RZ ;  /* 0x0000002404097c24 */ /* 0x000fe4000f8e02ff */
[----:B------:R-:W-:-:S05]  /*1180*/  IMAD.MOV.U32 R8, RZ, RZ, R6 ;  /* 0x000000ffff087224 */ /* 0x000fca00078e0006 */
[----:B------:R-:W-:Y:S02]  /*1190*/  @!P6 IADD3 R8, PT, PT, -R8, RZ, RZ ;  /* 0x000000ff0808e210 */ /* 0x000fe40007ffe1ff */
[----:B0-----:R-:W-:Y:S02]  /*11a0*/  ISETP.NE.U32.AND P6, PT, R14, 0x1, PT ;  /* 0x000000010e00780c */ /* 0x001fe40003fc5070 */
[----:B---3--:R-:W-:Y:S02]  /*11b0*/  ISETP.NE.U32.AND P1, PT, R10, 0x1, PT ;  /* 0x000000010a00780c */ /* 0x008fe40003f25070 */
[----:B------:R-:W-:Y:S02]  /*11c0*/  @!P5 LOP3.LUT R8, RZ, R2, RZ, 0x33, !PT ;  /* 0x00000002ff08d212 */ /* 0x000fe400078e33ff */
[----:B--2---:R-:W-:Y:S02]  /*11d0*/  ISETP.NE.U32.AND P5, PT, R30, 0x1, PT ;  /* 0x000000011e00780c */ /* 0x004fe40003fa5070 */
[----:B------:R-:W-:Y:S01]  /*11e0*/  ISETP.NE.AND.EX P6, PT, R15, RZ, PT, P6 ;  /* 0x000000ff0f00720c */ /* 0x000fe20003fc5360 */
[----:B------:R-:W-:Y:S01]  /*11f0*/  IMAD.MOV R7, RZ, RZ, -R8 ;  /* 0x000000ffff077224 */ /* 0x000fe200078e0a08 */
[----:B------:R-:W-:-:S02]  /*1200*/  ISETP.NE.AND.EX P5, PT, R31, RZ, PT, P5 ;  /* 0x000000ff1f00720c */ /* 0x000fc40003fa5350 */
[----:B------:R-:W-:Y:S01]  /*1210*/  ISETP.NE.AND.EX P1, PT, R11, RZ, PT, P1 ;  /* 0x000000ff0b00720c */ /* 0x000fe20003f25310 */
[----:B------:R-:W-:Y:S01]  /*1220*/  IMAD R2, R2, R7, R33 ;  /* 0x0000000702027224 */ /* 0x000fe200078e0221 */
[----:B------:R-:W-:Y:S01]  /*1230*/  SEL R0, R0, RZ, P5 ;  /* 0x000000ff00007207 */ /* 0x000fe20002800000 */
[----:B------:R-:W0:Y:S01]  /*1240*/  LDC.64 R6, c[0x0][0x388] ;  /* 0x0000e200ff067b82 */ /* 0x000e220000000a00 */
[----:B------:R-:W-:Y:S02]  /*1250*/  SEL R8, R8, RZ, P6 ;  /* 0x000000ff08087207 */ /* 0x000fe40003000000 */
[----:B------:R-:W-:Y:S01]  /*1260*/  SEL R2, R2, RZ, P1 ;  /* 0x000000ff02027207 */ /* 0x000fe20000800000 */
[----:B------:R-:W-:-:S04]  /*1270*/  IMAD R9, R0, UR37, R9 ;  /* 0x0000002500097c24 */ /* 0x000fc8000f8e0209 */
        /* <DEDUP_REMOVED lines=24> */
.L_x_8299:
[----:B------:R-:W-:Y:S05]  /*1400*/  BSYNC.RECONVERGENT B1 ;  /* 0x0000000000017941 */ /* 0x000fea0003800200 */
.L_x_8298:
[----:B------:R-:W-:Y:S01]  /*1410*/  BSSY.RECONVERGENT B1, `(.L_x_8300) ;  /* 0x0000085000017945 */ /* 0x000fe20003800200 */
[----:B------:R-:W-:Y:S01]  /*1420*/  IMAD.MOV.U32 R26, RZ, RZ, -0x800000 ;  /* 0xff800000ff1a7424 */ /* 0x000fe200078e00ff */
[----:B------:R-:W-:Y:S01]  /*1430*/  MOV R8, 0xff800000 ;  /* 0xff80000000087802 */ /* 0x000fe20000000f00 */
[----:B------:R-:W-:Y:S01]  /*1440*/  IMAD.MOV.U32 R10, RZ, RZ, -0x800000 ;  /* 0xff800000ff0a7424 */ /* 0x000fe200078e00ff */
[----:B------:R-:W-:Y:S01]  /*1450*/  MOV R28, 0xff800000 ;  /* 0xff800000001c7802 */ /* 0x000fe20000000f00 */
[----:B------:R-:W-:Y:S06]  /*1460*/  @P2 BRA `(.L_x_8301) ;  /* 0x0000000400fc2947 */ /* 0x000fec0003800000 */
[----:B------:R-:W0:Y:S01]  /*1470*/  LDC R11, c[0x0][0x3b8] ;  /* 0x0000ee00ff0b7b82 */ /* 0x000e220000000800 */
[----:B-1----:R-:W-:Y:S02]  /*1480*/  R2UR UR4, R16 ;  /* 0x00000000100472ca */ /* 0x002fe400000e0000 */
[----:B------:R-:W-:-:S05]  /*1490*/  R2UR UR5, R17 ;  /* 0x00000000110572ca */ /* 0x000fca00000e0000 */
        /* <DEDUP_REMOVED lines=14> */
[----:B------:R-:W-:Y:S02]  /*1580*/  IABS R2, R0 ;  /* 0x0000000000027213 */ /* 0x000fe40000000000 */
[----:B------:R-:W-:-:S03]  /*1590*/  IADD3 R3, PT, PT, R14, 0xffffffe, RZ ;  /* 0x0ffffffe0e037810 */ /* 0x000fc60007ffe0ff */
[----:B------:R-:W-:-:S03]  /*15a0*/  IMAD.HI.U32 R12, R15, R2, RZ ;  /* 0x000000020f0c7227 */ /* 0x000fc600078e00ff */
[----:B------:R-:W0:Y:S01]  /*15b0*/  F2I.FTZ.U32.TRUNC.NTZ R3, R3 ;  /* 0x0000000300037305 */ /* 0x000e22000021f000 */
[----:B------:R-:W-:-:S04]  /*15c0*/  IMAD.MOV R15, RZ, RZ, -R12 ;  /* 0x000000ffff0f7224 */ /* 0x000fc800078e0a0c */
[----:B------:R-:W-:-:S05]  /*15d0*/  IMAD R2, R31, R15, R2 ;  /* 0x0000000f1f027224 */ /* 0x000fca00078e0202 */
[----:B------:R-:W-:Y:S02]  /*15e0*/  ISETP.GT.U32.AND P2, PT, R31, R2, PT ;  /* 0x000000021f00720c */ /* 0x000fe40003f44070 */
[----:B0-----:R-:W-:-:S05]  /*15f0*/  IADD3 R18, PT, PT, RZ, -R3, RZ ;  /* 0x80000003ff127210 */ /* 0x001fca0007ffe0ff */
[----:B------:R-:W-:-:S06]  /*1600*/  IMAD R15, R18, R9, RZ ;  /* 0x00000009120f7224 */ /* 0x000fcc00078e02ff */
[----:B------:R-:W-:Y:S02]  /*1610*/  @!P2 IMAD.IADD R2, R2, 0x1, -R31 ;  /* 0x000000010202a824 */ /* 0x000fe400078e0a1f */
[----:B------:R-:W-:Y:S01]  /*1620*/  @!P2 VIADD R12, R12, 0x1 ;  /* 0x000000010c0ca836 */ /* 0x000fe20000000000 */
[----:B------:R-:W-:Y:S02]  /*1630*/  ISETP.NE.AND P2, PT, R11, RZ, PT ;  /* 0x000000ff0b00720c */ /* 0x000fe40003f45270 */
[----:B------:R-:W-:Y:S01]  /*1640*/  ISETP.GE.U32.AND P1, PT, R2, R31, PT ;  /* 0x0000001f0200720c */ /* 0x000fe20003f26070 */
[----:B------:R-:W-:Y:S01]  /*1650*/  HFMA2 R2, -RZ, RZ, 0, 0 ;  /* 0x00000000ff027431 */ /* 0x000fe200000001ff */
[----:B------:R-:W0:Y:S04]  /*1660*/  LDC.64 R30, c[0x0][0x398] ;  /* 0x0000e600ff1e7b82 */ /* 0x000e280000000a00 */
[----:B------:R-:W-:Y:S01]  /*1670*/  IMAD.HI.U32 R15, R3, R15, R2 ;  /* 0x0000000f030f7227 */ /* 0x000fe200078e0002 */
[----:B------:R-:W-:-:S06]  /*1680*/  LOP3.LUT R2, R0, R11, RZ, 0x3c, !PT ;  /* 0x0000000b00027212 */ /* 0x000fcc00078e3cff */
[----:B------:R-:W-:Y:S02]  /*1690*/  @P1 IADD3 R12, PT, PT, R12, 0x1, RZ ;  /* 0x000000010c0c1810 */ /* 0x000fe40007ffe0ff */
        /* <DEDUP_REMOVED lines=8> */
[----:B------:R-:W1:Y:S03]  /*1720*/  LDC.64 R14, c[0x0][0x390] ;  /* 0x0000e400ff0e7b82 */ /* 0x000e660000000a00 */
        /* <DEDUP_REMOVED lines=9> */
[----:B------:R-:W2:Y:S05]  /*17c0*/  LDC R9, c[0x0][0x3c0] ;  /* 0x0000f000ff097b82 */ /* 0x000eaa0000000800 */
[----:B------:R-:W-:Y:S01]  /*17d0*/  @P1 VIADD R3, R3, 0x1 ;  /* 0x0000000103031836 */ /* 0x000fe20000000000 */
[----:B0-----:R-:W-:-:S04]  /*17e0*/  ISETP.NE.U32.AND P1, PT, R30, 0x1, PT ;  /* 0x000000011e00780c */ /* 0x001fc80003f25070 */
[----:B------:R-:W-:Y:S02]  /*17f0*/  MOV R11, R3 ;  /* 0x00000003000b7202 */ /* 0x000fe40000000f00 */
[----:B------:R-:W-:Y:S02]  /*1800*/  ISETP.NE.AND.EX P1, PT, R31, RZ, PT, P1 ;  /* 0x000000ff1f00720c */ /* 0x000fe40003f25310 */
[----:B------:R-:W0:Y:S01]  /*1810*/  LDC.64 R30, c[0x0][0x3a8] ;  /* 0x0000ea00ff1e7b82 */ /* 0x000e220000000a00 */
[----:B------:R-:W-:Y:S01]  /*1820*/  @!P5 IMAD.MOV R11, RZ, RZ, -R11 ;  /* 0x000000ffff0bd224 */ /* 0x000fe200078e0a0b */
[----:B------:R-:W-:Y:S02]  /*1830*/  @!P2 LOP3.LUT R11, RZ, R7, RZ, 0x33, !PT ;  /* 0x00000007ff0ba212 */ /* 0x000fe400078e33ff */
[----:B-1----:R-:W-:Y:S02]  /*1840*/  ISETP.NE.U32.AND P2, PT, R14, 0x1, PT ;  /* 0x000000010e00780c */ /* 0x002fe40003f45070 */
[----:B------:R-:W-:-:S02]  /*1850*/  IADD3 R12, PT, PT, -R11, RZ, RZ ;  /* 0x000000ff0b0c7210 */ /* 0x000fc40007ffe1ff */
[----:B------:R-:W-:Y:S02]  /*1860*/  ISETP.NE.AND.EX P2, PT, R15, RZ, PT, P2 ;  /* 0x000000ff0f00720c */ /* 0x000fe40003f45320 */
[----:B--2---:R-:W-:Y:S01]  /*1870*/  IABS R26, R9 ;  /* 0x00000009001a7213 */ /* 0x004fe20000000000 */
[----:B------:R-:W-:Y:S01]  /*1880*/  IMAD R12, R7, R12, R18 ;  /* 0x0000000c070c7224 */ /* 0x000fe200078e0212 */
[----:B------:R-:W-:Y:S02]  /*1890*/  SEL R2, R2, RZ, P2 ;  /* 0x000000ff02027207 */ /* 0x000fe40001000000 */
[----:B------:R-:W1:Y:S01]  /*18a0*/  I2F.RP R14, R26 ;  /* 0x0000001a000e7306 */ /* 0x000e620000209400 */
[----:B------:R-:W-:Y:S02]  /*18b0*/  SEL R7, R11, RZ, P1 ;  /* 0x000000ff0b077207 */ /* 0x000fe40000800000 */
[----:B------:R-:W-:-:S04]  /*18c0*/  IMAD R2, R2, UR36, RZ ;  /* 0x0000002402027c24 */ /* 0x000fc8000f8e02ff */
[----:B------:R-:W-:Y:S01]  /*18d0*/  IMAD R18, R7, UR37, R2 ;  /* 0x0000002507127c24 */ /* 0x000fe2000f8e0202 */
[----:B------:R-:W-:Y:S01]  /*18e0*/  LOP3.LUT R7, R12, R9, RZ, 0x3c, !PT ;  /* 0x000000090c077212 */ /* 0x000fe200078e3cff */
[----:B------:R-:W-:-:S03]  /*18f0*/  IMAD.MOV.U32 R2, RZ, RZ, RZ ;  /* 0x000000ffff027224 */ /* 0x000fc600078e00ff */
[----:B------:R-:W-:Y:S01]  /*1900*/  ISETP.GE.AND P5, PT, R7, RZ, PT ;  /* 0x000000ff0700720c */ /* 0x000fe20003fa6270 */
[----:B-1----:R-:W1:Y:S02]  /*1910*/  MUFU.RCP R14, R14 ;  /* 0x0000000e000e7308 */ /* 0x002e640000001000 */
[----:B-1----:R-:W-:-:S06]  /*1920*/  VIADD R3, R14, 0xffffffe ;  /* 0x0ffffffe0e037836 */ /* 0x002fcc0000000000 */
[----:B------:R-:W1:Y:S02]  /*1930*/  F2I.FTZ.U32.TRUNC.NTZ R3, R3 ;  /* 0x0000000300037305 */ /* 0x000e64000021f000 */
[----:B-1----:R-:W-:-:S05]  /*1940*/  IADD3 R15, PT, PT, RZ, -R3, RZ ;  /* 0x80000003ff0f7210 */ /* 0x002fca0007ffe0ff */
[----:B------:R-:W-:-:S04]  /*1950*/  IMAD R11, R15, R26, RZ ;  /* 0x0000001a0f0b7224 */ /* 0x000fc800078e02ff */
[----:B------:R-:W-:Y:S01]  /*1960*/  IMAD.HI.U32 R2, R3, R11, R2 ;  /* 0x0000000b03027227 */ /* 0x000fe200078e0002 */
[----:B------:R-:W-:-:S05]  /*1970*/  IABS R3, R12 ;  /* 0x0000000c00037213 */ /* 0x000fca0000000000 */
        /* <DEDUP_REMOVED lines=8> */
[----:B------:R-:W-:-:S13]  /*1a00*/  ISETP.GE.U32.AND P1, PT, R3, R26, PT ;  /* 0x0000001a0300720c */ /* 0x000fda0003f26070 */
[----:B------:R-:W-:Y:S01]  /*1a10*/  @P1 VIADD R2, R2, 0x1 ;  /* 0x0000000102021836 */ /* 0x000fe20000000000 */
[----:B0-----:R-:W-:-:S04]  /*1a20*/  ISETP.NE.U32.AND P1, PT, R30, 0x1, PT ;  /* 0x000000011e00780c */ /* 0x001fc80003f25070 */
[----:B------:R-:W-:Y:S02]  /*1a30*/  MOV R7, R2 ;  /* 0x0000000200077202 */ /* 0x000fe40000000f00 */
[----:B------:R-:W-:-:S03]  /*1a40*/  ISETP.NE.AND.EX P1, PT, R31, RZ, PT, P1 ;  /* 0x000000ff1f00720c */ /* 0x000fc60003f25310 */
[----:B------:R-:W-:Y:S01]  /*1a50*/  @!P5 IMAD.MOV R7, RZ, RZ, -R7 ;  /* 0x000000ffff07d224 */ /* 0x000fe200078e0a07 */
[----:B------:R-:W-:Y:S02]  /*1a60*/  @!P2 LOP3.LUT R7, RZ, R9, RZ, 0x33, !PT ;  /* 0x00000009ff07a212 */ /* 0x000fe400078e33ff */
[----:B-1----:R-:W-:Y:S02]  /*1a70*/  ISETP.NE.U32.AND P2, PT, R14, 0x1, PT ;  /* 0x000000010e00780c */ /* 0x002fe40003f45070 */
[----:B------:R-:W-:Y:S02]  /*1a80*/  IADD3 R2, PT, PT, -R7, RZ, RZ ;  /* 0x000000ff07027210 */ /* 0x000fe40007ffe1ff */
[----:B------:R-:W-:Y:S02]  /*1a90*/  ISETP.NE.AND.EX P2, PT, R15, RZ, PT, P2 ;  /* 0x000000ff0f00720c */ /* 0x000fe40003f45320 */
[----:B------:R-:W0:Y:S01]  /*1aa0*/  LDC.64 R14, c[0x0][0x380] ;  /* 0x0000e000ff0e7b82 */ /* 0x000e220000000a00 */
[----:B------:R-:W-:Y:S01]  /*1ab0*/  IMAD R9, R9, R2, R12 ;  /* 0x0000000209097224 */ /* 0x000fe200078e020c */
[----:B------:R-:W-:-:S04]  /*1ac0*/  SEL R7, R7, RZ, P2 ;  /* 0x000000ff07077207 */ /* 0x000fc80001000000 */
[----:B------:R-:W-:Y:S01]  /*1ad0*/  SEL R9, R9, RZ, P1 ;  /* 0x000000ff09097207 */ /* 0x000fe20000800000 */
[----:B------:R-:W-:Y:S01]  /*1ae0*/  IMAD R18, R7, UR38, R18 ;  /* 0x0000002607127c24 */ /* 0x000fe2000f8e0212 */
[----:B------:R-:W1:Y:S03]  /*1af0*/  LDC.64 R2, c[0x0][0x388] ;  /* 0x0000e200ff027b82 */ /* 0x000e660000000a00 */
        /* <DEDUP_REMOVED lines=22> */
.L_x_8301:
[----:B------:R-:W-:Y:S05]  /*1c60*/  BSYNC.RECONVERGENT B1 ;  /* 0x0000000000017941 */ /* 0x000fea0003800200 */
.L_x_8300:
        /* <DEDUP_REMOVED lines=16> */
[----:B------:R-:W-:Y:S01]  /*1d70*/  HFMA2 R2, -RZ, RZ, 0, 0 ;  /* 0x00000000ff027431 */ /* 0x000fe200000001ff */
[----:B0-----:R-:W-:-:S04]  /*1d80*/  IABS R14, R8 ;  /* 0x00000008000e7213 */ /* 0x001fc80000000000 */
[----:B------:R-:W-:Y:S01]  /*1d90*/  IMAD.HI.U32 R9, R3, R9, R2 ;  /* 0x0000000903097227 */ /* 0x000fe200078e0002 */
[----:B------:R-:W-:-:S05]  /*1da0*/  IABS R2, R0 ;  /* 0x0000000000027213 */ /* 0x000fca0000000000 */
[----:B------:R-:W-:-:S04]  /*1db0*/  IMAD.HI.U32 R9, R9, R2, RZ ;  /* 0x0000000209097227 */ /* 0x000fc800078e00ff */
[----:B------:R-:W-:-:S04]  /*1dc0*/  IMAD.MOV R3, RZ, RZ, -R9 ;  /* 0x000000ffff037224 */ /* 0x000fc800078e0a09 */
[----:B------:R-:W-:-:S05]  /*1dd0*/  IMAD R2, R11, R3, R2 ;  /* 0x000000030b027224 */ /* 0x000fca00078e0202 */
[----:B------:R-:W-:-:S13]  /*1de0*/  ISETP.GT.U32.AND P2, PT, R11, R2, PT ;  /* 0x000000020b00720c */ /* 0x000fda0003f44070 */
[-C--:B------:R-:W-:Y:S02]  /*1df0*/  @!P2 IADD3 R2, PT, PT, R2, -R11.reuse, RZ ;  /* 0x8000000b0202a210 */ /* 0x080fe40007ffe0ff */
[----:B------:R-:W-:Y:S02]  /*1e00*/  @!P2 IADD3 R9, PT, PT, R9, 0x1, RZ ;  /* 0x000000010909a810 */ /* 0x000fe40007ffe0ff */
[----:B------:R-:W-:Y:S01]  /*1e10*/  ISETP.GE.U32.AND P1, PT, R2, R11, PT ;  /* 0x0000000b0200720c */ /* 0x000fe20003f26070 */
[----:B------:R-:W-:Y:S01]  /*1e20*/  IMAD.MOV.U32 R2, RZ, RZ, RZ ;  /* 0x000000ffff027224 */ /* 0x000fe200078e00ff */
[----:B------:R-:W0:Y:S01]  /*1e30*/  I2F.RP R11, R14 ;  /* 0x0000000e000b7306 */ /* 0x000e220000209400 */
[----:B------:R-:W-:-:S10]  /*1e40*/  ISETP.NE.AND P2, PT, R7, RZ, PT ;  /* 0x000000ff0700720c */ /* 0x000fd40003f45270 */
[----:B------:R-:W-:Y:S01]  /*1e50*/  @P1 VIADD R9, R9, 0x1 ;  /* 0x0000000109091836 */ /* 0x000fe20000000000 */
[----:B0-----:R-:W0:Y:S02]  /*1e60*/  MUFU.RCP R11, R11 ;  /* 0x0000000b000b7308 */ /* 0x001e240000001000 */
[----:B0-----:R-:W-:-:S06]  /*1e70*/  VIADD R3, R11, 0xffffffe ;  /* 0x0ffffffe0b037836 */ /* 0x001fcc0000000000 */
[----:B------:R-:W0:Y:S02]  /*1e80*/  F2I.FTZ.U32.TRUNC.NTZ R3, R3 ;  /* 0x0000000300037305 */ /* 0x000e24000021f000 */
        /* <DEDUP_REMOVED lines=14> */
[----:B------:R-:W0:Y:S03]  /*1f70*/  LDC R12, c[0x0][0x3c0] ;  /* 0x0000f000ff0c7b82 */ /* 0x000e260000000800 */
[----:B------:R-:W-:-:S13]  /*1f80*/  ISETP.GT.U32.AND P2, PT, R14, R7, PT ;  /* 0x000000070e00720c */ /* 0x000fda0003f44070 */
[-C--:B------:R-:W-:Y:S01]  /*1f90*/  @!P2 IADD3 R7, PT, PT, R7, -R14.reuse, RZ ;  /* 0x8000000e0707a210 */ /* 0x080fe20007ffe0ff */
[----:B------:R-:W-:Y:S01]  /*1fa0*/  @!P2 VIADD R3, R3, 0x1 ;  /* 0x000000010303a836 */ /* 0x000fe20000000000 */
[----:B------:R-:W-:Y:S02]  /*1fb0*/  ISETP.NE.AND P2, PT, R8, RZ, PT ;  /* 0x000000ff0800720c */ /* 0x000fe40003f45270 */
[----:B------:R-:W-:Y:S02]  /*1fc0*/  ISETP.GE.U32.AND P1, PT, R7, R14, PT ;  /* 0x0000000e0700720c */ /* 0x000fe40003f26070 */
[----:B------:R-:W-:Y:S02]  /*1fd0*/  LOP3.LUT R7, R9, R8, RZ, 0x3c, !PT ;  /* 0x0000000809077212 */ /* 0x000fe400078e3cff */
[----:B0-----:R-:W-:Y:S02]  /*1fe0*/  IABS R30, R12 ;  /* 0x0000000c001e7213 */ /* 0x001fe40000000000 */
[----:B------:R-:W-:-:S02]  /*1ff0*/  ISETP.GE.AND P3, PT, R7, RZ, PT ;  /* 0x000000ff0700720c */ /* 0x000fc40003f66270 */
[----:B------:R-:W0:Y:S05]  /*2000*/  I2F.RP R14, R30 ;  /* 0x0000001e000e7306 */ /* 0x000e2a0000209400 */
[----:B------:R-:W-:-:S05]  /*2010*/  @P1 IADD3 R3, PT, PT, R3, 0x1, RZ ;  /* 0x0000000103031810 */ /* 0x000fca0007ffe0ff */
[----:B------:R-:W-:-:S05]  /*2020*/  IMAD.MOV.U32 R11, RZ, RZ, R3 ;  /* 0x000000ffff0b7224 */ /* 0x000fca00078e0003 */
[----:B------:R-:W-:Y:S01]  /*2030*/  @!P3 IADD3 R11, PT, PT, -R11, RZ, RZ ;  /* 0x000000ff0b0bb210 */ /* 0x000fe20007ffe1ff */
[----:B0-----:R-:W0:Y:S01]  /*2040*/  MUFU.RCP R14, R14 ;  /* 0x0000000e000e7308 */ /* 0x001e220000001000 */
[----:B------:R-:W-:-:S05]  /*2050*/  @!P2 LOP3.LUT R11, RZ, R8, RZ, 0x33, !PT ;  /* 0x00000008ff0ba212 */ /* 0x000fca00078e33ff */
[----:B------:R-:W-:-:S04]  /*2060*/  IMAD.MOV R7, RZ, RZ, -R11 ;  /* 0x000000ffff077224 */ /* 0x000fc800078e0a0b */
[----:B------:R-:W-:Y:S02]  /*2070*/  IMAD R7, R8, R7, R9 ;  /* 0x0000000708077224 */ /* 0x000fe400078e0209 */
[----:B------:R-:W1:Y:S01]  /*2080*/  LDC.64 R8, c[0x0][0x390] ;  /* 0x0000e400ff087b82 */ /* 0x000e620000000a00 */
[----:B0-----:R-:W-:-:S06]  /*2090*/  IADD3 R3, PT, PT, R14, 0xffffffe, RZ ;  /* 0x0ffffffe0e037810 */ /* 0x001fcc0007ffe0ff */
[----:B------:R-:W0:Y:S01]  /*20a0*/  F2I.FTZ.U32.TRUNC.NTZ R3, R3 ;  /* 0x0000000300037305 */ /* 0x000e22000021f000 */
[----:B-1----:R-:W-:-:S04]  /*20b0*/  ISETP.NE.U32.AND P1, PT, R8, 0x1, PT ;  /* 0x000000010800780c */ /* 0x002fc80003f25070 */
[----:B------:R-:W-:Y:S02]  /*20c0*/  ISETP.NE.AND.EX P2, PT, R9, RZ, PT, P1 ;  /* 0x000000ff0900720c */ /* 0x000fe40003f45310 */
[----:B------:R-:W1:Y:S02]  /*20d0*/  LDC.64 R8, c[0x0][0x398] ;  /* 0x0000e600ff087b82 */ /* 0x000e640000000a00 */
[----:B------:R-:W-:Y:S02]  /*20e0*/  SEL R2, R2, RZ, P2 ;  /* 0x000000ff02027207 */ /* 0x000fe40001000000 */
[----:B-1----:R-:W-:-:S04]  /*20f0*/  ISETP.NE.U32.AND P1, PT, R8, 0x1, PT ;  /* 0x000000010800780c */ /* 0x002fc80003f25070 */
[----:B------:R-:W-:Y:S01]  /*2100*/  ISETP.NE.AND.EX P1, PT, R9, RZ, PT, P1 ;  /* 0x000000ff0900720c */ /* 0x000fe20003f25310 */
[----:B------:R-:W-:Y:S02]  /*2110*/  IMAD R9, R2, UR36, RZ ;  /* 0x0000002402097c24 */ /* 0x000fe4000f8e02ff */
[----:B------:R-:W-:Y:S01]  /*2120*/  HFMA2 R2, -RZ, RZ, 0, 0 ;  /* 0x00000000ff027431 */ /* 0x000fe200000001ff */
[----:B------:R-:W-:-:S05]  /*2130*/  SEL R8, R11, RZ, P1 ;  /* 0x000000ff0b087207 */ /* 0x000fca0000800000 */
[----:B------:R-:W-:Y:S02]  /*2140*/  IMAD R8, R8, UR37, R9 ;  /* 0x0000002508087c24 */ /* 0x000fe4000f8e0209 */
        /* <DEDUP_REMOVED lines=53> */
.L_x_8303:
[----:B------:R-:W-:Y:S05]  /*24a0*/  BSYNC.RECONVERGENT B1 ;  /* 0x0000000000017941 */ /* 0x000fea0003800200 */
.L_x_8302:
[----:B------:R-:W-:Y:S04]  /*24b0*/  BSSY.RECONVERGENT B1, `(.L_x_8304) ;  /* 0x0000081000017945 */ /* 0x000fe80003800200 */
        /* <DEDUP_REMOVED lines=13> */
[----:B------:R-:W-:Y:S01]  /*2590*/  IMAD.MOV.U32 R2, RZ, RZ, RZ ;  /* 0x000000ffff027224 */ /* 0x000fe200078e00ff */
[----:B0-----:R-:W-:-:S03]  /*25a0*/  IABS R14, R9 ;  /* 0x00000009000e7213 */ /* 0x001fc60000000000 */
        /* <DEDUP_REMOVED lines=10> */
[----:B------:R-:W-:Y:S01]  /*2650*/  HFMA2 R2, -RZ, RZ, 0, 0 ;  /* 0x00000000ff027431 */ /* 0x000fe200000001ff */
[----:B------:R-:W0:Y:S11]  /*2660*/  I2F.RP R11, R14 ;  /* 0x0000000e000b7306 */ /* 0x000e360000209400 */
[----:B------:R-:W-:Y:S01]  /*2670*/  @P1 IADD3 R10, PT, PT, R10, 0x1, RZ ;  /* 0x000000010a0a1810 */ /* 0x000fe20007ffe0ff */
[----:B0-----:R-:W0:Y:S02]  /*2680*/  MUFU.RCP R11, R11 ;  /* 0x0000000b000b7308 */ /* 0x001e240000001000 */
[----:B0-----:R-:W-:-:S06]  /*2690*/  IADD3 R3, PT, PT, R11, 0xffffffe, RZ ;  /* 0x0ffffffe0b037810 */ /* 0x001fcc0007ffe0ff */
[----:B------:R-:W0:Y:S02]  /*26a0*/  F2I.FTZ.U32.TRUNC.NTZ R3, R3 ;  /* 0x0000000300037305 */ /* 0x000e24000021f000 */
        /* <DEDUP_REMOVED lines=21> */
[----:B------:R-:W-:-:S05]  /*2800*/  @P1 VIADD R3, R3, 0x1 ;  /* 0x0000000103031836 */ /* 0x000fca0000000000 */
[----:B------:R-:W-:-:S05]  /*2810*/  MOV R14, R3 ;  /* 0x00000003000e7202 */ /* 0x000fca0000000f00 */
[----:B------:R-:W-:Y:S01]  /*2820*/  @!P3 IMAD.MOV R14, RZ, RZ, -R14 ;  /* 0x000000ffff0eb224 */ /* 0x000fe200078e0a0e */
[----:B------:R-:W-:-:S04]  /*2830*/  @!P2 LOP3.LUT R14, RZ, R9, RZ, 0x33, !PT ;  /* 0x00000009ff0ea212 */ /* 0x000fc800078e33ff */
[----:B------:R-:W-:-:S05]  /*2840*/  IADD3 R10, PT, PT, -R14, RZ, RZ ;  /* 0x000000ff0e0a7210 */ /* 0x000fca0007ffe1ff */
[----:B------:R-:W-:Y:S02]  /*2850*/  IMAD R7, R9, R10, R12 ;  /* 0x0000000a09077224 */ /* 0x000fe400078e020c */
[----:B------:R-:W0:Y:S08]  /*2860*/  LDC.64 R10, c[0x0][0x390] ;  /* 0x0000e400ff0a7b82 */ /* 0x000e300000000a00 */
[----:B------:R-:W1:Y:S01]  /*2870*/  LDC R12, c[0x0][0x3c0] ;  /* 0x0000f000ff0c7b82 */ /* 0x000e620000000800 */
[----:B0-----:R-:W-:-:S04]  /*2880*/  ISETP.NE.U32.AND P1, PT, R10, 0x1, PT ;  /* 0x000000010a00780c */ /* 0x001fc80003f25070 */
[----:B------:R-:W-:-:S03]  /*2890*/  ISETP.NE.AND.EX P2, PT, R11, RZ, PT, P1 ;  /* 0x000000ff0b00720c */ /* 0x000fc60003f45310 */
[----:B------:R-:W0:Y:S01]  /*28a0*/  LDC.64 R10, c[0x0][0x398] ;  /* 0x0000e600ff0a7b82 */ /* 0x000e220000000a00 */
[----:B-1----:R-:W-:Y:S02]  /*28b0*/  IABS R18, R12 ;  /* 0x0000000c00127213 */ /* 0x002fe40000000000 */
[----:B------:R-:W-:-:S05]  /*28c0*/  SEL R2, R2, RZ, P2 ;  /* 0x000000ff02027207 */ /* 0x000fca0001000000 */
        /* <DEDUP_REMOVED lines=63> */
.L_x_8305:
[----:B------:R-:W-:Y:S05]  /*2cc0*/  BSYNC.RECONVERGENT B1 ;  /* 0x0000000000017941 */ /* 0x000fea0003800200 */
.L_x_8304:
        /* <DEDUP_REMOVED lines=25> */
[----:B------:R-:W-:Y:S01]  /*2e60*/  FADD R8, -R11, R8 ;  /* 0x000000080b087221 */ /* 0x000fe20000000100 */
[----:B------:R-:W-:Y:S01]  /*2e70*/  FADD R5, R3, -12583039 ;  /* 0xcb40007f03057421 */ /* 0x000fe20000000000 */
[C---:B------:R-:W-:Y:S01]  /*2e80*/  FADD R18, -R11.reuse, R18 ;  /* 0x000000120b127221 */ /* 0x040fe20000000100 */
[----:B------:R-:W-:Y:S01]  /*2e90*/  FADD R4, -R11, R10 ;  /* 0x0000000a0b047221 */ /* 0x000fe20000000100 */
[----:B------:R-:W-:Y:S01]  /*2ea0*/  FADD R11, R6, -12583039 ;  /* 0xcb40007f060b7421 */ /* 0x000fe20000000000 */
[----:B------:R-:W-:Y:S01]  /*2eb0*/  FFMA R5, R12, 1.4426950216293334961, -R5 ;  /* 0x3fb8aa3b0c057823 */ /* 0x000fe20000000805 */
[----:B------:R-:W-:Y:S01]  /*2ec0*/  FFMA.SAT R2, R14, R9, 0.5 ;  /* 0x3f0000000e027423 */ /* 0x000fe20000002009 */
[----:B------:R-:W-:Y:S01]  /*2ed0*/  SHF.L.U32 R3, R3, 0x17, RZ ;  /* 0x0000001703037819 */ /* 0x000fe200000006ff */
[----:B------:R-:W-:Y:S01]  /*2ee0*/  FFMA R11, R24, 1.4426950216293334961, -R11 ;  /* 0x3fb8aa3b180b7823 */ /* 0x000fe2000000080b */
[----:B------:R-:W-:Y:S01]  /*2ef0*/  FFMA R5, R12, 1.925963033500011079e-08, R5 ;  /* 0x32a570600c057823 */ /* 0x000fe20000000005 */
[----:B------:R-:W-:Y:S01]  /*2f00*/  FFMA.RM R2, R2, R7, 12582913 ;  /* 0x4b40000102027423 */ /* 0x000fe20000004007 */
[----:B------:R-:W-:Y:S01]  /*2f10*/  FFMA.SAT R12, R0, R9, 0.5 ;  /* 0x3f000000000c7423 */ /* 0x000fe20000002009 */
[----:B------:R-:W-:Y:S01]  /*2f20*/  FFMA R11, R24, 1.925963033500011079e-08, R11 ;  /* 0x32a57060180b7823 */ /* 0x000fe2000000000b */
[----:B------:R-:W0:Y:S01]  /*2f30*/  MUFU.EX2 R10, R5 ;  /* 0x00000005000a7308 */ /* 0x000e220000000800 */
[----:B------:R-:W-:Y:S01]  /*2f40*/  FADD R13, R2, -12583039 ;  /* 0xcb40007f020d7421 */ /* 0x000fe20000000000 */
[----:B------:R-:W-:Y:S01]  /*2f50*/  FFMA.RM R12, R12, R7, 12582913 ;  /* 0x4b4000010c0c7423 */ /* 0x000fe20000004007 */
[----:B------:R-:W-:Y:S01]  /*2f60*/  IMAD.SHL.U32 R6, R6, 0x800000, RZ ;  /* 0x0080000006067824 */ /* 0x000fe200078e00ff */
[----:B------:R-:W-:Y:S01]  /*2f70*/  SHF.L.U32 R2, R2, 0x17, RZ ;  /* 0x0000001702027819 */ /* 0x000fe200000006ff */
[----:B------:R-:W-:-:S03]  /*2f80*/  FFMA R13, R14, 1.4426950216293334961, -R13 ;  /* 0x3fb8aa3b0e0d7823 */ /* 0x000fc6000000080d */
[----:B------:R-:W2:Y:S01]  /*2f90*/  MUFU.EX2 R11, R11 ;  /* 0x0000000b000b7308 */ /* 0x000ea20000000800 */
[----:B------:R-:W-:-:S07]  /*2fa0*/  FFMA R13, R14, 1.925963033500011079e-08, R13 ;  /* 0x32a570600e0d7823 */ /* 0x000fce000000000d */
[----:B------:R-:W3:Y:S01]  /*2fb0*/  MUFU.EX2 R13, R13 ;  /* 0x0000000d000d7308 */ /* 0x000ee20000000800 */
[----:B0-----:R-:W-:Y:S01]  /*2fc0*/  FMUL R10, R3, R10 ;  /* 0x0000000a030a7220 */ /* 0x001fe20000400000 */
[----:B------:R-:W-:-:S04]  /*2fd0*/  FADD R3, R12, -12583039 ;  /* 0xcb40007f0c037421 */ /* 0x000fc80000000000 */
[----:B------:R-:W-:-:S04]  /*2fe0*/  FFMA R3, R0, 1.4426950216293334961, -R3 ;  /* 0x3fb8aa3b00037823 */ /* 0x000fc80000000803 */
[----:B------:R-:W-:Y:S01]  /*2ff0*/  FFMA R14, R0, 1.925963033500011079e-08, R3 ;  /* 0x32a57060000e7823 */ /* 0x000fe20000000003 */
[----:B--2---:R-:W-:Y:S01]  /*3000*/  FMUL R0, R6, R11 ;  /* 0x0000000b06007220 */ /* 0x004fe20000400000 */
[----:B------:R-:W-:Y:S02]  /*3010*/  FFMA.SAT R6, R28, R9, 0.5 ;  /* 0x3f0000001c067423 */ /* 0x000fe40000002009 */
[----:B------:R0:W2:Y:S02]  /*3020*/  MUFU.EX2 R11, R14 ;  /* 0x0000000e000b7308 */ /* 0x0000a40000000800 */
[----:B------:R-:W-:Y:S01]  /*3030*/  FFMA.RM R5, R6, R7, 12582913 ;  /* 0x4b40000106057423 */ /* 0x000fe20000004007 */
[----:B------:R-:W-:-:S03]  /*3040*/  FFMA.SAT R6, R26, R9, 0.5 ;  /* 0x3f0000001a067423 */ /* 0x000fc60000002009 */
[C---:B------:R-:W-:Y:S01]  /*3050*/  FADD R3, R5.reuse, -12583039 ;  /* 0xcb40007f05037421 */ /* 0x040fe20000000000 */
[----:B------:R-:W-:Y:S01]  /*3060*/  FFMA.RM R6, R6, R7, 12582913 ;  /* 0x4b40000106067423 */ /* 0x000fe20000004007 */
[----:B------:R-:W-:Y:S01]  /*3070*/  SHF.L.U32 R5, R5, 0x17, RZ ;  /* 0x0000001705057819 */ /* 0x000fe200000006ff */
[----:B0-----:R-:W-:Y:S01]  /*3080*/  FFMA.SAT R14, R4, R9, 0.5 ;  /* 0x3f000000040e7423 */ /* 0x001fe20000002009 */
[----:B------:R-:W-:Y:S01]  /*3090*/  FFMA R3, R28, 1.4426950216293334961, -R3 ;  /* 0x3fb8aa3b1c037823 */ /* 0x000fe20000000803 */
[C---:B------:R-:W-:Y:S01]  /*30a0*/  FADD R15, R6.reuse, -12583039 ;  /* 0xcb40007f060f7421 */ /* 0x040fe20000000000 */
[----:B------:R-:W-:Y:S02]  /*30b0*/  IMAD.SHL.U32 R6, R6, 0x800000, RZ ;  /* 0x0080000006067824 */ /* 0x000fe400078e00ff */
[----:B------:R-:W-:Y:S01]  /*30c0*/  FFMA R28, R28, 1.925963033500011079e-08, R3 ;  /* 0x32a570601c1c7823 */ /* 0x000fe20000000003 */
[----:B---3--:R-:W-:Y:S01]  /*30d0*/  FMUL R3, R2, R13 ;  /* 0x0000000d02037220 */ /* 0x008fe20000400000 */
[----:B------:R-:W-:-:S02]  /*30e0*/  IMAD.SHL.U32 R2, R12, 0x800000, RZ ;  /* 0x008000000c027824 */ /* 0x000fc400078e00ff */
[----:B------:R-:W-:Y:S01]  /*30f0*/  FFMA.SAT R12, R30, R9, 0.5 ;  /* 0x3f0000001e0c7423 */ /* 0x000fe20000002009 */
[----:B------:R-:W-:Y:S01]  /*3100*/  FFMA R15, R26, 1.4426950216293334961, -R15 ;  /* 0x3fb8aa3b1a0f7823 */ /* 0x000fe2000000080f */
[----:B--2---:R-:W-:Y:S02]  /*3110*/  FMUL R2, R2, R11 ;  /* 0x0000000b02027220 */ /* 0x004fe40000400000 */
[----:B------:R-:W-:Y:S01]  /*3120*/  FFMA.RM R11, R12, R7, 12582913 ;  /* 0x4b4000010c0b7423 */ /* 0x000fe20000004007 */
[----:B------:R-:W-:Y:S01]  /*3130*/  FFMA.SAT R12, R8, R9, 0.5 ;  /* 0x3f000000080c7423 */ /* 0x000fe20000002009 */
[----:B------:R-:W-:Y:S01]  /*3140*/  FFMA R15, R26, 1.925963033500011079e-08, R15 ;  /* 0x32a570601a0f7823 */ /* 0x000fe2000000000f */
[----:B------:R-:W0:Y:S01]  /*3150*/  MUFU.EX2 R28, R28 ;  /* 0x0000001c001c7308 */ /* 0x000e220000000800 */
[C---:B------:R-:W-:Y:S01]  /*3160*/  FADD R13, R11.reuse, -12583039 ;  /* 0xcb40007f0b0d7421 */ /* 0x040fe20000000000 */
[----:B------:R-:W-:Y:S01]  /*3170*/  FFMA.RM R12, R12, R7, 12582913 ;  /* 0x4b4000010c0c7423 */ /* 0x000fe20000004007 */
[----:B------:R-:W-:-:S02]  /*3180*/  SHF.L.U32 R11, R11, 0x17, RZ ;  /* 0x000000170b0b7819 */ /* 0x000fc400000006ff */
[----:B------:R-:W-:Y:S01]  /*3190*/  FFMA R13, R30, 1.4426950216293334961, -R13 ;  /* 0x3fb8aa3b1e0d7823 */ /* 0x000fe2000000080d */
[C---:B------:R-:W-:Y:S01]  /*31a0*/  FADD R31, R12.reuse, -12583039 ;  /* 0xcb40007f0c1f7421 */ /* 0x040fe20000000000 */
[----:B------:R-:W-:Y:S01]  /*31b0*/  IMAD.SHL.U32 R12, R12, 0x800000, RZ ;  /* 0x008000000c0c7824 */ /* 0x000fe200078e00ff */
[----:B------:R-:W2:Y:S01]  /*31c0*/  MUFU.EX2 R15, R15 ;  /* 0x0000000f000f7308 */ /* 0x000ea20000000800 */
[----:B------:R-:W-:Y:S01]  /*31d0*/  FFMA R13, R30, 1.925963033500011079e-08, R13 ;  /* 0x32a570601e0d7823 */ /* 0x000fe2000000000d */
[----:B------:R-:W-:-:S04]  /*31e0*/  FFMA R31, R8, 1.4426950216293334961, -R31 ;  /* 0x3fb8aa3b081f7823 */ /* 0x000fc8000000081f */
[----:B------:R-:W-:Y:S01]  /*31f0*/  FFMA R31, R8, 1.925963033500011079e-08, R31 ;  /* 0x32a57060081f7823 */ /* 0x000fe2000000001f */
[----:B------:R-:W-:Y:S01]  /*3200*/  FFMA.SAT R8, R18, R9, 0.5 ;  /* 0x3f00000012087423 */ /* 0x000fe20000002009 */
[----:B0-----:R-:W-:-:S03]  /*3210*/  FMUL R5, R5, R28 ;  /* 0x0000001c05057220 */ /* 0x001fc60000400000 */
[-C--:B------:R-:W-:Y:S01]  /*3220*/  FFMA.RM R9, R8, R7.reuse, 12582913 ;  /* 0x4b40000108097423 */ /* 0x080fe20000004007 */
[----:B------:R-:W-:Y:S01]  /*3230*/  FFMA.RM R8, R14, R7, 12582913 ;  /* 0x4b4000010e087423 */ /* 0x000fe20000004007 */
[----:B------:R-:W-:Y:S02]  /*3240*/  MUFU.EX2 R31, R31 ;  /* 0x0000001f001f7308 */ /* 0x000fe40000000800 */
[C---:B------:R-:W-:Y:S01]  /*3250*/  FADD R7, R9.reuse, -12583039 ;  /* 0xcb40007f09077421 */ /* 0x040fe20000000000 */
[----:B------:R-:W-:-:S03]  /*3260*/  SHF.L.U32 R9, R9, 0x17, RZ ;  /* 0x0000001709097819 */ /* 0x000fc600000006ff */
[C---:B------:R-:W-:Y:S02]  /*3270*/  FFMA R7, R18.reuse, 1.4426950216293334961, -R7 ;  /* 0x3fb8aa3b12077823 */ /* 0x040fe40000000807 */
[----:B------:R0:W3:Y:S02]  /*3280*/  MUFU.EX2 R14, R13 ;  /* 0x0000000d000e7308 */ /* 0x0000e40000000800 */
[----:B------:R-:W-:Y:S01]  /*3290*/  FFMA R18, R18, 1.925963033500011079e-08, R7 ;  /* 0x32a5706012127823 */ /* 0x000fe20000000007 */
[----:B------:R-:W-:-:S04]  /*32a0*/  FADD R7, R8, -12583039 ;  /* 0xcb40007f08077421 */ /* 0x000fc80000000000 */
[----:B------:R-:W-:Y:S01]  /*32b0*/  FFMA R7, R4, 1.4426950216293334961, -R7 ;  /* 0x3fb8aa3b04077823 */ /* 0x000fe20000000807 */
[----:B------:R-:W4:Y:S01]  /*32c0*/  MUFU.EX2 R18, R18 ;  /* 0x0000001200127308 */ /* 0x000f220000000800 */
[----:B0-----:R-:W-:Y:S02]  /*32d0*/  IMAD.SHL.U32 R13, R8, 0x800000, RZ ;  /* 0x00800000080d7824 */ /* 0x001fe400078e00ff */
[----:B------:R-:W-:Y:S01]  /*32e0*/  FFMA R24, R4, 1.925963033500011079e-08, R7 ;  /* 0x32a5706004187823 */ /* 0x000fe20000000007 */
[----:B------:R-:W-:Y:S01]  /*32f0*/  FADD R7, RZ, R10 ;  /* 0x0000000aff077221 */ /* 0x000fe20000000000 */
[----:B--2---:R-:W-:-:S03]  /*3300*/  FMUL R4, R6, R15 ;  /* 0x0000000f06047220 */ /* 0x004fc60000400000 */
[----:B------:R-:W-:Y:S01]  /*3310*/  FADD R6, R7, R0 ;  /* 0x0000000007067221 */ /* 0x000fe20000000000 */
[----:B------:R-:W0:Y:S03]  /*3320*/  MUFU.EX2 R24, R24 ;  /* 0x0000001800187308 */ /* 0x000e260000000800 */
[----:B------:R-:W-:Y:S01]  /*3330*/  FADD R7, R6, R3 ;  /* 0x0000000306077221 */ /* 0x000fe20000000000 */
[----:B---3--:R-:W-:-:S03]  /*3340*/  FMUL R6, R11, R14 ;  /* 0x0000000e0b067220 */ /* 0x008fc60000400000 */
[----:B------:R-:W-:Y:S01]  /*3350*/  FADD R14, R7, R2 ;  /* 0x00000002070e7221 */ /* 0x000fe20000000000 */
[----:B----4-:R-:W-:-:S03]  /*3360*/  FMUL R8, R9, R18 ;  /* 0x0000001209087220 */ /* 0x010fc60000400000 */
[----:B------:R-:W-:-:S04]  /*3370*/  FADD R7, R14, R5 ;  /* 0x000000050e077221 */ /* 0x000fc80000000000 */
[----:B------:R-:W-:Y:S01]  /*3380*/  FADD R11, R7, R4 ;  /* 0x00000004070b7221 */ /* 0x000fe20000000000 */
[----:B------:R-:W-:Y:S01]  /*3390*/  FMUL R7, R12, R31 ;  /* 0x0000001f0c077220 */ /* 0x000fe20000400000 */
[----:B0-----:R-:W-:Y:S02]  /*33a0*/  FMUL R9, R13, R24 ;  /* 0x000000180d097220 */ /* 0x001fe40000400000 */
        /* <DEDUP_REMOVED lines=13> */
.L_x_8349:
        /* <DEDUP_REMOVED lines=12> */
[----:B01----:R-:W-:Y:S05]  /*3540*/  CALL.REL.NOINC `($__internal_121_$__cuda_sm3x_div_rn_noftz_f32_slowpath) ;  /* 0x00000018007c7944 */ /* 0x003fea0003c00000 */
[----:B------:R-:W-:-:S07]  /*3550*/  IMAD.MOV.U32 R12, RZ, RZ, R24 ;  /* 0x000000ffff0c7224 */ /* 0x000fce00078e0018 */
.L_x_8308:
[----:B------:R-:W-:Y:S05]  /*3560*/  BSYNC.RECONVERGENT B3 ;  /* 0x0000000000037941 */ /* 0x000fea0003800200 */
.L_x_8307:
        /* <DEDUP_REMOVED lines=12> */
[----:B01----:R-:W-:Y:S05]  /*3630*/  CALL.REL.NOINC `($__internal_121_$__cuda_sm3x_div_rn_noftz_f32_slowpath) ;  /* 0x0000001800407944 */ /* 0x003fea0003c00000 */
[----:B------:R-:W-:-:S07]  /*3640*/  MOV R13, R24 ;  /* 0x00000018000d7202 */ /* 0x000fce0000000f00 */
.L_x_8310:
[----:B------:R-:W-:Y:S05]  /*3650*/  BSYNC.RECONVERGENT B3 ;  /* 0x0000000000037941 */ /* 0x000fea0003800200 */
.L_x_8309:
        /* <DEDUP_REMOVED lines=12> */
[----:B01----:R-:W-:Y:S05]  /*3720*/  CALL.REL.NOINC `($__internal_121_$__cuda_sm3x_div_rn_noftz_f32_slowpath) ;  /* 0x0000001800047944 */ /* 0x003fea0003c00000 */
[----:B------:R-:W-:-:S07]  /*3730*/  IMAD.MOV.U32 R14, RZ, RZ, R24 ;  /* 0x000000ffff0e7224 */ /* 0x000fce00078e0018 */
.L_x_8312:
[----:B------:R-:W-:Y:S05]  /*3740*/  BSYNC.RECONVERGENT B3 ;  /* 0x0000000000037941 */ /* 0x000fea0003800200 */
.L_x_8311:
        /* <DEDUP_REMOVED lines=14> */
.L_x_8314:
[----:B------:R-:W-:Y:S05]  /*3830*/  BSYNC.RECONVERGENT B3 ;  /* 0x0000000000037941 */ /* 0x000fea0003800200 */
.L_x_8313:
        /* <DEDUP_REMOVED lines=14> */
.L_x_8316:
[----:B------:R-:W-:Y:S05]  /*3920*/  BSYNC.RECONVERGENT B3 ;  /* 0x0000000000037941 */ /* 0x000fea0003800200 */
.L_x_8315:
        /* <DEDUP_REMOVED lines=14> */
.L_x_8318:
[----:B------:R-:W-:Y:S05]  /*3a10*/  BSYNC.RECONVERGENT B3 ;  /* 0x0000000000037941 */ /* 0x000fea0003800200 */
.L_x_8317:
        /* <DEDUP_REMOVED lines=14> */
.L_x_8320:
[----:B------:R-:W-:Y:S05]  /*3b00*/  BSYNC.RECONVERGENT B3 ;  /* 0x0000000000037941 */ /* 0x000fea0003800200 */
.L_x_8319:
        /* <DEDUP_REMOVED lines=14> */
.L_x_8322:
[----:B------:R-:W-:Y:S05]  /*3bf0*/  BSYNC.RECONVERGENT B3 ;  /* 0x0000000000037941 */ /* 0x000fea0003800200 */
.L_x_8321:
        /* <DEDUP_REMOVED lines=14> */
.L_x_8324:
[----:B------:R-:W-:Y:S05]  /*3ce0*/  BSYNC.RECONVERGENT B3 ;  /* 0x0000000000037941 */ /* 0x000fea0003800200 */
.L_x_8323:
        /* <DEDUP_REMOVED lines=14> */
.L_x_8326:
[----:B------:R-:W-:Y:S05]  /*3dd0*/  BSYNC.RECONVERGENT B3 ;  /* 0x0000000000037941 */ /* 0x000fea0003800200 */
.L_x_8325:
[----:B------:R-:W2:Y:S01]  /*3de0*/  LDC.64 R8, c[0x0][0x410] ;  /* 0x00010400ff087b82 */ /* 0x000ea20000000a00 */
[----:B------:R-:W-:Y:S01]  /*3df0*/  BSSY.RECONVERGENT B1, `(.L_x_8327) ;  /* 0x000001a000017945 */ /* 0x000fe20003800200 */
[-C--:B--2---:R-:W-:Y:S02]  /*3e00*/  ISETP.GE.U32.AND P1, PT, R25, R8.reuse, PT ;  /* 0x000000081900720c */ /* 0x084fe40003f26070 */
        /* <DEDUP_REMOVED lines=24> */
.L_x_8328:
[----:B------:R-:W-:Y:S05]  /*3f90*/  BSYNC.RECONVERGENT B1 ;  /* 0x0000000000017941 */ /* 0x000fea0003800200 */
.L_x_8327:
        /* <DEDUP_REMOVED lines=18> */
.L_x_8330:
[----:B------:R-:W-:Y:S05]  /*40c0*/  BSYNC.RECONVERGENT B1 ;  /* 0x0000000000017941 */ /* 0x000fea0003800200 */
.L_x_8329:
[----:B------:R-:W-:Y:S04]  /*40d0*/  BSSY.RECONVERGENT B1, `(.L_x_8331) ;  /* 0x0000012000017945 */ /* 0x000fe80003800200 */
[----:B------:R-:W-:Y:S05]  /*40e0*/  @P3 BRA `(.L_x_8332) ;  /* 0x0000000000403947 */ /* 0x000fea0003800000 */
[----:B--23--:R-:W-:Y:S02]  /*40f0*/  HFMA2 R9, -RZ, RZ, 0, 0 ;  /* 0x00000000ff097431 */ /* 0x00cfe400000001ff */
        /* <DEDUP_REMOVED lines=15> */
.L_x_8332:
[----:B------:R-:W-:Y:S05]  /*41f0*/  BSYNC.RECONVERGENT B1 ;  /* 0x0000000000017941 */ /* 0x000fea0003800200 */
.L_x_8331:
        /* <DEDUP_REMOVED lines=18> */
.L_x_8334:
[----:B------:R-:W-:Y:S05]  /*4320*/  BSYNC.RECONVERGENT B1 ;  /* 0x0000000000017941 */ /* 0x000fea0003800200 */
.L_x_8333:
[----:B------:R-:W-:Y:S04]  /*4330*/  BSSY.RECONVERGENT B1, `(.L_x_8335) ;  /* 0x0000012000017945 */ /* 0x000fe80003800200 */
[----:B------:R-:W-:Y:S05]  /*4340*/  @P2 BRA `(.L_x_8336) ;  /* 0x0000000000402947 */ /* 0x000fea0003800000 */
[----:B-1--4-:R-:W-:Y:S02]  /*4350*/  HFMA2 R3, -RZ, RZ, 0, 0 ;  /* 0x00000000ff037431 */ /* 0x012fe400000001ff */
        /* <DEDUP_REMOVED lines=15> */
.L_x_8336:
[----:B------:R-:W-:Y:S05]  /*4450*/  BSYNC.RECONVERGENT B1 ;  /* 0x0000000000017941 */ /* 0x000fea0003800200 */
.L_x_8335:
[----:B------:R-:W-:-:S04]  /*4460*/  IADD3 R22, P0, PT, R29, R22, RZ ;  /* 0x000000161d167210 */ /* 0x000fc80007f1e0ff */
[----:B------:R-:W-:Y:S02]  /*4470*/  LEA.HI.X.SX32 R20, R29, R20, 0x1, P0 ;  /* 0x000000141d147211 */ /* 0x000fe400000f0eff */
[----:B------:R-:W-:-:S04]  /*4480*/  ISETP.GE.U32.AND P0, PT, R22, UR44, PT ;  /* 0x0000002c16007c0c */ /* 0x000fc8000bf06070 */
[----:B------:R-:W-:-:S13]  /*4490*/  ISETP.GE.AND.EX P0, PT, R20, UR45, PT, P0 ;  /* 0x0000002d14007c0c */ /* 0x000fda000bf06300 */
[----:B------:R-:W-:Y:S05]  /*44a0*/  @!P0 BRA `(.L_x_8337) ;  /* 0xffffffbc008c8947 */ /* 0x000fea000383ffff */
[----:B------:R-:W-:Y:S05]  /*44b0*/  BSYNC B0 ;  /* 0x0000000000007941 */ /* 0x000fea0003800000 */
.L_x_8295:
[----:B------:R-:W-:Y:S05]  /*44c0*/  EXIT ;  /* 0x000000000000794d */ /* 0x000fea0003800000 */
.L_x_8306:
[----:B------:R-:W-:Y:S01]  /*44d0*/  BSSY B1, `(.L_x_8338) ;  /* 0x0000007000017945 */ /* 0x000fe20003800000 */
[----:B------:R-:W-:Y:S01]  /*44e0*/  MOV R12, 0x10 ;  /* 0x00000010000c7802 */ /* 0x000fe20000000f00 */
[----:B------:R-:W-:Y:S01]  /*44f0*/  IMAD.MOV.U32 R11, RZ, RZ, 0x1f ;  /* 0x0000001fff0b7424 */ /* 0x000fe200078e00ff */
[----:B------:R-:W-:-:S07]  /*4500*/  MOV R15, 0xffffffff ;  /* 0xffffffff000f7802 */ /* 0x000fce0000000f00 */
[----:B-1----:R-:W-:Y:S05]  /*4510*/  WARPSYNC.COLLECTIVE R15, `(.L_x_8339) ;  /* 0x000000000f087348 */ /* 0x002fea0003c00000 */
[----:B------:R0:W2:Y:S02]  /*4520*/  SHFL.BFLY P6, R14, R13, R12, R11 ;  /* 0x0c00000c0d0e7389 */ /* 0x0000a400000c000b */
[----:B012---:R-:W-:Y:S05]  /*4530*/  ENDCOLLECTIVE ;  /* 0x000000000000791b */ /* 0x007fea0003800000 */
.L_x_8339:
[----:B------:R-:W-:Y:S05]  /*4540*/  BSYNC B1 ;  /* 0x0000000000017941 */ /* 0x000fea0003800000 */
.L_x_8338:
[----:B------:R-:W-:Y:S01]  /*4550*/  HFMA2 R11, -RZ, RZ, 0, 1.847743988037109375e-06 ;  /* 0x0000001fff0b7431 */ /* 0x000fe200000001ff */
[----:B------:R-:W-:Y:S01]  /*4560*/  FMNMX R13, R14, R13, !PT ;  /* 0x0000000d0e0d7209 */ /* 0x000fe20007800000 */
[----:B------:R-:W-:Y:S02]  /*4570*/  IMAD.MOV.U32 R12, RZ, RZ, 0x8 ;  /* 0x00000008ff0c7424 */ /* 0x000fe400078e00ff */
[----:B------:R-:W-:-:S07]  /*4580*/  IMAD.MOV.U32 R15, RZ, RZ, -0x1 ;  /* 0xffffffffff0f7424 */ /* 0x000fce00078e00ff */
[----:B------:R-:W-:Y:S05]  /*4590*/  WARPSYNC.COLLECTIVE R15, `(.L_x_8340) ;  /* 0x000000000f087348 */ /* 0x000fea0003c00000 */
[----:B------:R0:W1:Y:S02]  /*45a0*/  SHFL.BFLY P6, R14, R13, R12, R11 ;  /* 0x0c00000c0d0e7389 */ /* 0x00006400000c000b */
[----:B01----:R-:W-:Y:S05]  /*45b0*/  ENDCOLLECTIVE ;  /* 0x000000000000791b */ /* 0x003fea0003800000 */
.L_x_8340:
[----:B------:R-:W-:Y:S01]  /*45c0*/  IMAD.MOV.U32 R12, RZ, RZ, 0x4 ;  /* 0x00000004ff0c7424 */ /* 0x000fe200078e00ff */
[----:B------:R-:W-:-:S04]  /*45d0*/  FMNMX R0, R13, R14, !PT ;  /* 0x0000000e0d007209 */ /* 0x000fc80007800000 */
[----:B------:R-:W-:-:S07]  /*45e0*/  MOV R13, R0 ;  /* 0x00000000000d7202 */ /* 0x000fce0000000f00 */
[----:B------:R-:W-:Y:S05]  /*45f0*/  WARPSYNC.COLLECTIVE R15, `(.L_x_8341) ;  /* 0x000000000f087348 */ /* 0x000fea0003c00000 */
[----:B------:R0:W1:Y:S02]  /*4600*/  SHFL.BFLY P6, R14, R13, R12, R11 ;  /* 0x0c00000c0d0e7389 */ /* 0x00006400000c000b */
[----:B01----:R-:W-:Y:S05]  /*4610*/  ENDCOLLECTIVE ;  /* 0x000000000000791b */ /* 0x003fea0003800000 */
.L_x_8341:
[----:B------:R-:W-:Y:S01]  /*4620*/  IMAD.MOV.U32 R12, RZ, RZ, 0x2 ;  /* 0x00000002ff0c7424 */ /* 0x000fe200078e00ff */
[----:B------:R-:W-:-:S04]  /*4630*/  FMNMX R2, R0, R14, !PT ;  /* 0x0000000e00027209 */ /* 0x000fc80007800000 */
[----:B------:R-:W-:-:S07]  /*4640*/  MOV R13, R2 ;  /* 0x00000002000d7202 */ /* 0x000fce0000000f00 */
[----:B------:R-:W-:Y:S05]  /*4650*/  WARPSYNC.COLLECTIVE R15, `(.L_x_8342) ;  /* 0x000000000f087348 */ /* 0x000fea0003c00000 */
[----:B------:R0:W1:Y:S02]  /*4660*/  SHFL.BFLY P6, R14, R13, R12, R11 ;  /* 0x0c00000c0d0e7389 */ /* 0x00006400000c000b */
[----:B01----:R-:W-:Y:S05]  /*4670*/  ENDCOLLECTIVE ;  /* 0x000000000000791b */ /* 0x003fea0003800000 */
.L_x_8342:
[----:B------:R-:W-:Y:S01]  /*4680*/  IMAD.MOV.U32 R12, RZ, RZ, 0x1 ;  /* 0x00000001ff0c7424 */ /* 0x000fe200078e00ff */
[----:B------:R-:W-:-:S04]  /*4690*/  FMNMX R3, R2, R14, !PT ;  /* 0x0000000e02037209 */ /* 0x000fc80007800000 */
[----:B------:R-:W-:-:S07]  /*46a0*/  MOV R13, R3 ;  /* 0x00000003000d7202 */ /* 0x000fce0000000f00 */
[----:B------:R-:W-:Y:S05]  /*46b0*/  WARPSYNC.COLLECTIVE R15, `(.L_x_8343) ;  /* 0x000000000f087348 */ /* 0x000fea0003c00000 */
[----:B------:R0:W1:Y:S02]  /*46c0*/  SHFL.BFLY P6, R14, R13, R12, R11 ;  /* 0x0c00000c0d0e7389 */ /* 0x00006400000c000b */
[----:B01----:R-:W-:Y:S05]  /*46d0*/  ENDCOLLECTIVE ;  /* 0x000000000000791b */ /* 0x003fea0003800000 */
.L_x_8343:
        /* <DEDUP_REMOVED lines=41> */
[----:B------:R-:W-:Y:S02]  /*4970*/  IMAD.SHL.U32 R2, R9, 0x800000, RZ ;  /* 0x0080000009027824 */ /* 0x000fe400078e00ff */
[----:B------:R-:W-:Y:S01]  /*4980*/  FFMA.SAT R9, R5, R13, 0.5 ;  /* 0x3f00000005097423 */ /* 0x000fe2000000200d */
[----:B------:R-:W-:-:S03]  /*4990*/  FFMA R31, R4, 1.925963033500011079e-08, R31 ;  /* 0x32a57060041f7823 */ /* 0x000fc6000000001f */
[----:B------:R-:W-:-:S03]  /*49a0*/  FFMA.RM R9, R9, R12, 12582913 ;  /* 0x4b40000109097423 */ /* 0x000fc6000000400c */
[----:B------:R-:W0:Y:S01]  /*49b0*/  MUFU.EX2 R31, R31 ;  /* 0x0000001f001f7308 */ /* 0x000e220000000800 */
        /* <DEDUP_REMOVED lines=9> */
[----:B------:R-:W-:Y:S02]  /*4a50*/  IMAD.SHL.U32 R4, R9, 0x800000, RZ ;  /* 0x0080000009047824 */ /* 0x000fe400078e00ff */
[----:B------:R-:W-:Y:S01]  /*4a60*/  FFMA.SAT R9, R7, R13, 0.5 ;  /* 0x3f00000007097423 */ /* 0x000fe2000000200d */
[----:B------:R-:W-:-:S03]  /*4a70*/  FFMA R15, R6, 1.4426950216293334961, -R15 ;  /* 0x3fb8aa3b060f7823 */ /* 0x000fc6000000080f */
[----:B------:R-:W-:Y:S01]  /*4a80*/  FFMA.RM R9, R9, R12, 12582913 ;  /* 0x4b40000109097423 */ /* 0x000fe2000000400c */
[----:B------:R-:W-:-:S03]  /*4a90*/  FFMA R15, R6, 1.925963033500011079e-08, R15 ;  /* 0x32a57060060f7823 */ /* 0x000fc6000000000f */
[----:B------:R-:W-:-:S04]  /*4aa0*/  FADD R6, R9, -12583039 ;  /* 0xcb40007f09067421 */ /* 0x000fc80000000000 */
[----:B------:R-:W-:Y:S01]  /*4ab0*/  FFMA R6, R7, 1.4426950216293334961, -R6 ;  /* 0x3fb8aa3b07067823 */ /* 0x000fe20000000806 */
[----:B-1----:R-:W-:Y:S01]  /*4ac0*/  FMUL R5, R5, R14 ;  /* 0x0000000e05057220 */ /* 0x002fe20000400000 */
[----:B------:R-:W0:Y:S02]  /*4ad0*/  MUFU.EX2 R15, R15 ;  /* 0x0000000f000f7308 */ /* 0x000e240000000800 */
[----:B------:R-:W-:Y:S01]  /*4ae0*/  FFMA R14, R7, 1.925963033500011079e-08, R6 ;  /* 0x32a57060070e7823 */ /* 0x000fe20000000006 */
[----:B------:R-:W-:-:S05]  /*4af0*/  SHF.L.U32 R6, R9, 0x17, RZ ;  /* 0x0000001709067819 */ /* 0x000fca00000006ff */
[----:B------:R-:W1:Y:S01]  /*4b00*/  MUFU.EX2 R7, R14 ;  /* 0x0000000e00077308 */ /* 0x000e620000000800 */
[----:B0-----:R-:W-:Y:S01]  /*4b10*/  FMUL R4, R4, R15 ;  /* 0x0000000f04047220 */ /* 0x001fe20000400000 */
[----:B------:R-:W-:-:S04]  /*4b20*/  FFMA.SAT R15, R18, R13, 0.5 ;  /* 0x3f000000120f7423 */ /* 0x000fc8000000200d */
[----:B------:R-:W-:Y:S01]  /*4b30*/  FFMA.RM R15, R15, R12, 12582913 ;  /* 0x4b4000010f0f7423 */ /* 0x000fe2000000400c */
[----:B-1----:R-:W-:Y:S01]  /*4b40*/  FMUL R6, R6, R7 ;  /* 0x0000000706067220 */ /* 0x002fe20000400000 */
[-C--:B------:R-:W-:Y:S01]  /*4b50*/  FFMA.SAT R7, R8, R13.reuse, 0.5 ;  /* 0x3f00000008077423 */ /* 0x080fe2000000200d */
[----:B------:R-:W-:-:S03]  /*4b60*/  FFMA.SAT R13, R11, R13, 0.5 ;  /* 0x3f0000000b0d7423 */ /* 0x000fc6000000200d */
[-C--:B------:R-:W-:Y:S01]  /*4b70*/  FFMA.RM R7, R7, R12.reuse, 12582913 ;  /* 0x4b40000107077423 */ /* 0x080fe2000000400c */
[----:B------:R-:W-:Y:S01]  /*4b80*/  FFMA.RM R12, R13, R12, 12582913 ;  /* 0x4b4000010d0c7423 */ /* 0x000fe2000000400c */
[----:B------:R-:W-:Y:S02]  /*4b90*/  FADD R13, R15, -12583039 ;  /* 0xcb40007f0f0d7421 */ /* 0x000fe40000000000 */
[C---:B------:R-:W-:Y:S01]  /*4ba0*/  FADD R9, R7.reuse, -12583039 ;  /* 0xcb40007f07097421 */ /* 0x040fe20000000000 */
[----:B------:R-:W-:Y:S01]  /*4bb0*/  FADD R14, R12, -12583039 ;  /* 0xcb40007f0c0e7421 */ /* 0x000fe20000000000 */
[----:B------:R-:W-:Y:S01]  /*4bc0*/  FFMA R13, R18, 1.4426950216293334961, -R13 ;  /* 0x3fb8aa3b120d7823 */ /* 0x000fe2000000080d */
[----:B------:R-:W-:Y:S02]  /*4bd0*/  IMAD.SHL.U32 R7, R7, 0x800000, RZ ;  /* 0x0080000007077824 */ /* 0x000fe400078e00ff */
[----:B------:R-:W-:Y:S01]  /*4be0*/  FFMA R9, R8, 1.4426950216293334961, -R9 ;  /* 0x3fb8aa3b08097823 */ /* 0x000fe20000000809 */
[----:B------:R-:W-:Y:S01]  /*4bf0*/  FFMA R14, R11, 1.4426950216293334961, -R14 ;  /* 0x3fb8aa3b0b0e7823 */ /* 0x000fe2000000080e */
[----:B------:R-:W-:-:S02]  /*4c00*/  FFMA R13, R18, 1.925963033500011079e-08, R13 ;  /* 0x32a57060120d7823 */ /* 0x000fc4000000000d */
[----:B------:R-:W-:Y:S01]  /*4c10*/  FFMA R9, R8, 1.925963033500011079e-08, R9 ;  /* 0x32a5706008097823 */ /* 0x000fe20000000009 */
[----:B------:R-:W-:Y:S01]  /*4c20*/  FFMA R14, R11, 1.925963033500011079e-08, R14 ;  /* 0x32a570600b0e7823 */ /* 0x000fe2000000000e */
[----:B------:R-:W-:Y:S02]  /*4c30*/  FADD R11, RZ, R10 ;  /* 0x0000000aff0b7221 */ /* 0x000fe40000000000 */
[----:B------:R0:W1:Y:S08]  /*4c40*/  MUFU.EX2 R8, R9 ;  /* 0x0000000900087308 */ /* 0x0000700000000800 */
[----:B------:R-:W2:Y:S01]  /*4c50*/  MUFU.EX2 R13, R13 ;  /* 0x0000000d000d7308 */ /* 0x000ea20000000800 */
[----:B0-----:R-:W-:-:S02]  /*4c60*/  IMAD.SHL.U32 R9, R12, 0x800000, RZ ;  /* 0x008000000c097824 */ /* 0x001fc400078e00ff */
[----:B------:R-:W-:-:S04]  /*4c70*/  FADD R12, R11, R0 ;  /* 0x000000000b0c7221 */ /* 0x000fc80000000000 */
[----:B------:R-:W-:Y:S01]  /*4c80*/  FADD R11, R12, R3 ;  /* 0x000000030c0b7221 */ /* 0x000fe20000000000 */
[----:B------:R-:W0:Y:S01]  /*4c90*/  MUFU.EX2 R14, R14 ;  /* 0x0000000e000e7308 */ /* 0x000e220000000800 */
[----:B-1----:R-:W-:Y:S02]  /*4ca0*/  FMUL R7, R7, R8 ;  /* 0x0000000807077220 */ /* 0x002fe40000400000 */
[----:B------:R-:W-:Y:S01]  /*4cb0*/  FADD R12, R11, R2 ;  /* 0x000000020b0c7221 */ /* 0x000fe20000000000 */
[----:B------:R-:W-:Y:S02]  /*4cc0*/  SHF.L.U32 R8, R15, 0x17, RZ ;  /* 0x000000170f087819 */ /* 0x000fe400000006ff */
[----:B------:R-:W-:Y:S01]  /*4cd0*/  MOV R15, 0xffffffff ;  /* 0xffffffff000f7802 */ /* 0x000fe20000000f00 */
[----:B------:R-:W-:Y:S02]  /*4ce0*/  FADD R11, R12, R5 ;  /* 0x000000050c0b7221 */ /* 0x000fe40000000000 */
[----:B--2---:R-:W-:-:S02]  /*4cf0*/  FMUL R8, R8, R13 ;  /* 0x0000000d08087220 */ /* 0x004fc40000400000 */
[----:B------:R-:W-:-:S04]  /*4d00*/  FADD R11, R11, R4 ;  /* 0x000000040b0b7221 */ /* 0x000fc80000000000 */
[----:B------:R-:W-:Y:S01]  /*4d10*/  FADD R12, R11, R6 ;  /* 0x000000060b0c7221 */ /* 0x000fe20000000000 */
[----:B0-----:R-:W-:-:S03]  /*4d20*/  FMUL R9, R9, R14 ;  /* 0x0000000e09097220 */ /* 0x001fc60000400000 */
        /* <DEDUP_REMOVED lines=8> */
.L_x_8344:
[----:B------:R-:W-:Y:S02]  /*4db0*/  HFMA2 R12, -RZ, RZ, 0, 4.76837158203125e-07 ;  /* 0x00000008ff0c7431 */ /* 0x000fe400000001ff */
[----:B------:R-:W-:-:S04]  /*4dc0*/  FADD R18, R13, R14 ;  /* 0x0000000e0d127221 */ /* 0x000fc80000000000 */
[----:B------:R-:W-:-:S07]  /*4dd0*/  IMAD.MOV.U32 R13, RZ, RZ, R18 ;  /* 0x000000ffff0d7224 */ /* 0x000fce00078e0012 */
[----:B------:R-:W-:Y:S05]  /*4de0*/  WARPSYNC.COLLECTIVE R15, `(.L_x_8345) ;  /* 0x000000000f087348 */ /* 0x000fea0003c00000 */
[----:B------:R0:W1:Y:S02]  /*4df0*/  SHFL.BFLY P6, R14, R13, R12, R11 ;  /* 0x0c00000c0d0e7389 */ /* 0x00006400000c000b */
[----:B01----:R-:W-:Y:S05]  /*4e00*/  ENDCOLLECTIVE ;  /* 0x000000000000791b */ /* 0x003fea0003800000 */
.L_x_8345:
[----:B------:R-:W-:Y:S01]  /*4e10*/  MOV R12, 0x4 ;  /* 0x00000004000c7802 */ /* 0x000fe20000000f00 */
[----:B------:R-:W-:-:S04]  /*4e20*/  FADD R24, R18, R14 ;  /* 0x0000000e12187221 */ /* 0x000fc80000000000 */
[----:B------:R-:W-:-:S07]  /*4e30*/  IMAD.MOV.U32 R13, RZ, RZ, R24 ;  /* 0x000000ffff0d7224 */ /* 0x000fce00078e0018 */
[----:B------:R-:W-:Y:S05]  /*4e40*/  WARPSYNC.COLLECTIVE R15, `(.L_x_8346) ;  /* 0x000000000f087348 */ /* 0x000fea0003c00000 */
[----:B------:R0:W1:Y:S02]  /*4e50*/  SHFL.BFLY P6, R14, R13, R12, R11 ;  /* 0x0c00000c0d0e7389 */ /* 0x00006400000c000b */
[----:B01----:R-:W-:Y:S05]  /*4e60*/  ENDCOLLECTIVE ;  /* 0x000000000000791b */ /* 0x003fea0003800000 */
.L_x_8346:
[----:B------:R-:W-:Y:S02]  /*4e70*/  HFMA2 R12, -RZ, RZ, 0, 1.1920928955078125e-07 ;  /* 0x00000002ff0c7431 */ /* 0x000fe400000001ff */
[----:B------:R-:W-:-:S04]  /*4e80*/  FADD R26, R24, R14 ;  /* 0x0000000e181a7221 */ /* 0x000fc80000000000 */
[----:B------:R-:W-:-:S07]  /*4e90*/  IMAD.MOV.U32 R13, RZ, RZ, R26 ;  /* 0x000000ffff0d7224 */ /* 0x000fce00078e001a */
[----:B------:R-:W-:Y:S05]  /*4ea0*/  WARPSYNC.COLLECTIVE R15, `(.L_x_8347) ;  /* 0x000000000f087348 */ /* 0x000fea0003c00000 */
[----:B------:R0:W1:Y:S02]  /*4eb0*/  SHFL.BFLY P6, R14, R13, R12, R11 ;  /* 0x0c00000c0d0e7389 */ /* 0x00006400000c000b */
[----:B01----:R-:W-:Y:S05]  /*4ec0*/  ENDCOLLECTIVE ;  /* 0x000000000000791b */ /* 0x003fea0003800000 */
.L_x_8347:
[----:B------:R-:W-:Y:S01]  /*4ed0*/  MOV R12, 0x1 ;  /* 0x00000001000c7802 */ /* 0x000fe20000000f00 */
[----:B------:R-:W-:-:S04]  /*4ee0*/  FADD R28, R26, R14 ;  /* 0x0000000e1a1c7221 */ /* 0x000fc80000000000 */
[----:B------:R-:W-:-:S07]  /*4ef0*/  IMAD.MOV.U32 R13, RZ, RZ, R28 ;  /* 0x000000ffff0d7224 */ /* 0x000fce00078e001c */
[----:B------:R-:W-:Y:S05]  /*4f00*/  WARPSYNC.COLLECTIVE R15, `(.L_x_8348) ;  /* 0x000000000f087348 */ /* 0x000fea0003c00000 */
[----:B------:R0:W1:Y:S02]  /*4f10*/  SHFL.BFLY P6, R14, R13, R12, R11 ;  /* 0x0c00000c0d0e7389 */ /* 0x00006400000c000b */
[----:B01----:R-:W-:Y:S05]  /*4f20*/  ENDCOLLECTIVE ;  /* 0x000000000000791b */ /* 0x003fea0003800000 */
.L_x_8348:
[----:B------:R-:W-:Y:S05]  /*4f30*/  BRA `(.L_x_8349) ;  /* 0xffffffe400507947 */ /* 0x000fea000383ffff */
        .weak           $__internal_121_$__cuda_sm3x_div_rn_noftz_f32_slowpath
        .type           $__internal_121_$__cuda_sm3x_div_rn_noftz_f32_slowpath,@function
        .size           $__internal_121_$__cuda_sm3x_div_rn_noftz_f32_slowpath,(.L_x_37498 - $__internal_121_$__cuda_sm3x_div_rn_noftz_f32_slowpath)
$__internal_121_$__cuda_sm3x_div_rn_noftz_f32_slowpath:
        /* <DEDUP_REMOVED lines=34> */
.L_x_8351:
        /* <DEDUP_REMOVED lines=32> */
[----:B------:R-:W-:Y:S01]  /*5360*/  IMAD.MOV R26, RZ, RZ, -R28 ;  /* 0x000000ffff1a7224 */ /* 0x000fe200078e0a1c */
[----:B------:R-:W-:Y:S02]  /*5370*/  ISETP.NE.AND P3, PT, R28, RZ, PT ;  /* 0x000000ff1c00720c */ /* 0x000fe40003f65270 */
[----:B------:R-:W-:Y:S02]  /*5380*/  FSETP.NEU.FTZ.AND P1, PT, R24, R33, PT ;  /* 0x000000211800720b */ /* 0x000fe40003f3d000 */
[----:B------:R-:W-:Y:S02]  /*5390*/  LOP3.LUT R11, R11, 0x7fffff, RZ, 0xc0, !PT ;  /* 0x007fffff0b0b7812 */ /* 0x000fe400078ec0ff */
        /* <DEDUP_REMOVED lines=15> */
.L_x_8358:
[----:B------:R-:W-:-:S04]  /*5490*/  LOP3.LUT R10, R10, 0x80000000, RZ, 0xc0, !PT ;  /* 0x800000000a0a7812 */ /* 0x000fc800078ec0ff */
[----:B------:R-:W-:Y:S01]  /*54a0*/  LOP3.LUT R10, R10, 0x7f800000, RZ, 0xfc, !PT ;  /* 0x7f8000000a0a7812 */ /* 0x000fe200078efcff */
[----:B------:R-:W-:Y:S06]  /*54b0*/  BRA `(.L_x_8359) ;  /* 0x0000000000047947 */ /* 0x000fec0003800000 */
.L_x_8357:
[----:B------:R-:W-:-:S07]  /*54c0*/  IMAD R10, R37, 0x800000, R10 ;  /* 0x00800000250a7824 */ /* 0x000fce00078e020a */
.L_x_8359:
[----:B------:R-:W-:Y:S05]  /*54d0*/  BSYNC.RECONVERGENT B2 ;  /* 0x0000000000027941 */ /* 0x000fea0003800200 */
.L_x_8356:
[----:B------:R-:W-:Y:S05]  /*54e0*/  BRA `(.L_x_8360) ;  /* 0x0000000000207947 */ /* 0x000fea0003800000 */
.L_x_8355:
[----:B------:R-:W-:-:S04]  /*54f0*/  LOP3.LUT R10, R11, 0x80000000, R10, 0x48, !PT ;  /* 0x800000000b0a7812 */ /* 0x000fc800078e480a */
[----:B------:R-:W-:Y:S01]  /*5500*/  LOP3.LUT R10, R10, 0x7f800000, RZ, 0xfc, !PT ;  /* 0x7f8000000a0a7812 */ /* 0x000fe200078efcff */
[----:B------:R-:W-:Y:S06]  /*5510*/  BRA `(.L_x_8360) ;  /* 0x0000000000147947 */ /* 0x000fec0003800000 */
.L_x_8354:
[----:B------:R-:W-:Y:S01]  /*5520*/  LOP3.LUT R10, R11, 0x80000000, R10, 0x48, !PT ;  /* 0x800000000b0a7812 */ /* 0x000fe200078e480a */
[----:B------:R-:W-:Y:S06]  /*5530*/  BRA `(.L_x_8360) ;  /* 0x00000000000c7947 */ /* 0x000fec0003800000 */
.L_x_8353:
[----:B------:R-:W0:Y:S01]  /*5540*/  MUFU.RSQ R10, -QNAN ;  /* 0xffc00000000a7908 */ /* 0x000e220000001400 */
[----:B------:R-:W-:Y:S05]  /*5550*/  BRA `(.L_x_8360) ;  /* 0x0000000000047947 */ /* 0x000fea0003800000 */
.L_x_8352:
[----:B------:R-:W-:-:S07]  /*5560*/  FADD.FTZ R10, R10, R11 ;  /* 0x0000000b0a0a7221 */ /* 0x000fce0000010000 */
.L_x_8360:
[----:B------:R-:W-:Y:S05]  /*5570*/  BSYNC.RECONVERGENT B1 ;  /* 0x0000000000017941 */ /* 0x000fea0003800200 */
.L_x_8350:
[----:B------:R-:W-:Y:S01]  /*5580*/  HFMA2 R11, -RZ, RZ, 0, 0 ;  /* 0x00000000ff0b7431 */ /* 0x000fe200000001ff */
[----:B0-----:R-:W-:Y:S01]  /*5590*/  MOV R24, R10 ;  /* 0x0000000a00187202 */ /* 0x001fe20000000f00 */
[----:B------:R-:W-:-:S04]  /*55a0*/  IMAD.MOV.U32 R10, RZ, RZ, R18 ;  /* 0x000000ffff0a7224 */ /* 0x000fc800078e0012 */
[----:B------:R-:W-:Y:S05]  /*55b0*/  RET.REL.NODEC R10 `(_Z15SoftmaxWarpImplI22BroadcastScaleMaskLoadIffbLm4EiE11DirectStoreIffEfLi2ELi10ELi32ELi1ELb1EL9Algorithm0EEvT_T0_ll) ;  /* 0xffffffa80a907950 */ /* 0x000fea0003c3ffff */
.L_x_8361:
        /* <DEDUP_REMOVED lines=12> */
.L_x_37498:


//--------------------- .text._Z15SoftmaxWarpImplI22BroadcastScaleMaskLoadIffbLm4EiE11DirectStoreIffEfLi2ELi10ELi32ELi1ELb0EL9Algorithm0EEvT_T0_ll --------------------------
	.section	.text._Z15SoftmaxWarpImplI22BroadcastScaleMaskLoadIffbLm4EiE11DirectStoreIffEfLi2ELi10ELi32ELi1ELb0EL9Algorithm0EEvT_T0_ll,"ax",@progbits
	.align	128
        .global         _Z15SoftmaxWarpImplI22BroadcastScaleMaskLoadIffbLm4EiE11DirectStoreIffEfLi2ELi10ELi32ELi1ELb0EL9Algorithm0EEvT_T0_ll
        .type           _Z15SoftmaxWarpImplI22BroadcastScaleMaskLoadIffbLm4EiE11DirectStoreIffEfLi2ELi10ELi32ELi1ELb0EL9Algorithm0EEvT_T0_ll,@function
        .size           _Z15SoftmaxWarpImplI22BroadcastScaleMaskLoadIffbLm4EiE11DirectStoreIffEfLi2ELi10ELi32ELi1ELb0EL9Algorithm0EEvT_T0_ll,(.L_x_37499 - _Z15SoftmaxWarpImplI22BroadcastScaleMaskLoadIffbLm4EiE11DirectStoreIffEfLi2ELi10ELi32ELi1ELb0EL9Algorithm0EEvT_T0_ll)
        .other          _Z15SoftmaxWarpImplI22BroadcastScaleMaskLoadIffbLm4EiE11DirectStoreIffEfLi2ELi10ELi32ELi1ELb0EL9Algorithm0EEvT_T0_ll,@"STO_CUDA_ENTRY STV_DEFAULT"
_Z15SoftmaxWarpImplI22BroadcastScaleMaskLoadIffbLm4EiE11DirectStoreIffEfLi2ELi10ELi32ELi1ELb0EL9Algorithm0EEvT_T0_ll:
.text._Z15SoftmaxWarpImplI22BroadcastScaleMaskLoadIffbLm4EiE11DirectStoreIffEfLi2ELi10ELi32ELi1ELb0EL9Algorithm0EEvT_T0_ll:
        /* <DEDUP_REMOVED lines=30> */
.L_x_8362:
        /* <DEDUP_REMOVED lines=15> */
.L_x_8385:
[----:B------:R-:W-:Y:S01]  /*02d0*/  IABS R0, UR55 ;  /* 0x0000003700007c13 */ /* 0x000fe20008000000 */
[----:B0-----:R-:W-:Y:S01]  /*02e0*/  IMAD R3, R21, UR54, R18 ;  /* 0x0000003615037c24 */ /* 0x001fe2000f8e0212 */
[----:B------:R-:W-:Y:S01]  /*02f0*/  IABS R2, UR56 ;  /* 0x0000003800027c13 */ /* 0x000fe20008000000 */
[----:B------:R-:W-:Y:S01]  /*0300*/  UISETP.NE.U32.AND UP1, UPT, UR40, 0x1, UPT ;  /* 0x000000012800788c */ /* 0x000fe2000bf25070 */
[----:B------:R-:W-:Y:S01]  /*0310*/  R2UR UR4, R0 ;  /* 0x00000000000472ca */ /* 0x000fe200000e0000 */
[C---:B------:R-:W-:Y:S01]  /*0320*/  VIADD R6, R3.reuse, 0x40 ;  /* 0x0000004003067836 */ /* 0x040fe20000000000 */
[----:B------:R-:W-:Y:S01]  /*0330*/  R2UR UR5, R2 ;  /* 0x00000000020572ca */ /* 0x000fe200000e0000 */
[----:B------:R-:W-:Y:S01]  /*0340*/  UISETP.NE.U32.AND UP0, UPT, UR42, 0x1, UPT ;  /* 0x000000012a00788c */ /* 0x000fe2000bf05070 */
[----:B------:R-:W-:Y:S01]  /*0350*/  IADD3 R7, PT, PT, R3, 0x80, RZ ;  /* 0x0000008003077810 */ /* 0x000fe20007ffe0ff */
[----:B------:R-:W-:Y:S01]  /*0360*/  UISETP.NE.AND.EX UP1, UPT, UR41, URZ, UPT, UP1 ;  /* 0x000000ff2900728c */ /* 0x000fe2000bf25310 */
[----:B------:R-:W-:Y:S01]  /*0370*/  IABS R12, R6 ;  /* 0x00000006000c7213 */ /* 0x000fe20000000000 */
[----:B------:R-:W-:Y:S01]  /*0380*/  UISETP.NE.AND.EX UP0, UPT, UR43, URZ, UPT, UP0 ;  /* 0x000000ff2b00728c */ /* 0x000fe2000bf05300 */
[----:B------:R-:W-:-:S02]  /*0390*/  IABS R14, R7 ;  /* 0x00000007000e7213 */ /* 0x000fc40000000000 */
[----:B------:R-:W-:Y:S02]  /*03a0*/  IABS R22, UR57 ;  /* 0x0000003900167c13 */ /* 0x000fe40008000000 */
[----:B-1----:R-:W-:Y:S01]  /*03b0*/  R2UR UR7, R17 ;  /* 0x00000000110772ca */ /* 0x002fe200000e0000 */
[----:B------:R-:W0:Y:S01]  /*03c0*/  I2F.RP R0, UR4 ;  /* 0x0000000400007d06 */ /* 0x000e220008209400 */
[----:B------:R-:W-:-:S07]  /*03d0*/  R2UR UR6, R22 ;  /* 0x00000000160672ca */ /* 0x000fce00000e0000 */
[----:B------:R-:W1:Y:S08]  /*03e0*/  I2F.RP R2, UR5 ;  /* 0x0000000500027d06 */ /* 0x000e700008209400 */
[----:B0-----:R-:W0:Y:S08]  /*03f0*/  MUFU.RCP R0, R0 ;  /* 0x0000000000007308 */ /* 0x001e300000001000 */
[----:B-1----:R-:W1:Y:S01]  /*0400*/  MUFU.RCP R10, R2 ;  /* 0x00000002000a7308 */ /* 0x002e620000001000 */
[----:B0-----:R-:W-:-:S02]  /*0410*/  IADD3 R4, PT, PT, R0, 0xffffffe, RZ ;  /* 0x0ffffffe00047810 */ /* 0x001fc40007ffe0ff */
[----:B------:R-:W-:-:S05]  /*0420*/  IABS R0, R3 ;  /* 0x0000000300007213 */ /* 0x000fca0000000000 */
[----:B------:R0:W2:Y:S01]  /*0430*/  F2I.FTZ.U32.TRUNC.NTZ R5, R4 ;  /* 0x0000000400057305 */ /* 0x0000a2000021f000 */
[----:B-1----:R-:W-:Y:S01]  /*0440*/  IADD3 R10, PT, PT, R10, 0xffffffe, RZ ;  /* 0x0ffffffe0a0a7810 */ /* 0x002fe20007ffe0ff */
[----:B0-----:R-:W-:Y:S02]  /*0450*/  HFMA2 R4, -RZ, RZ, 0, 0 ;  /* 0x00000000ff047431 */ /* 0x001fe400000001ff */
[----:B--2---:R-:W-:-:S04]  /*0460*/  IMAD.MOV R15, RZ, RZ, -R5 ;  /* 0x000000ffff0f7224 */ /* 0x004fc800078e0a05 */
[----:B------:R-:W-:-:S04]  /*0470*/  IMAD R15, R15, UR4, RZ ;  /* 0x000000040f0f7c24 */ /* 0x000fc8000f8e02ff */
[----:B------:R-:W-:-:S06]  /*0480*/  IMAD.HI.U32 R15, R5, R15, R4 ;  /* 0x0000000f050f7227 */ /* 0x000fcc00078e0004 */
[----:B------:R-:W-:-:S04]  /*0490*/  IMAD.HI.U32 R8, R15, R0, RZ ;  /* 0x000000000f087227 */ /* 0x000fc800078e00ff */
[----:B------:R-:W-:Y:S02]  /*04a0*/  IMAD.MOV R9, RZ, RZ, -R8 ;  /* 0x000000ffff097224 */ /* 0x000fe400078e0a08 */
[----:B------:R-:W-:-:S04]  /*04b0*/  IMAD.HI.U32 R4, R15, R12, RZ ;  /* 0x0000000c0f047227 */ /* 0x000fc800078e00ff */
[----:B------:R-:W-:Y:S01]  /*04c0*/  IMAD R9, R9, UR4, R0 ;  /* 0x0000000409097c24 */ /* 0x000fe2000f8e0200 */
[----:B------:R-:W-:Y:S01]  /*04d0*/  IADD3 R11, PT, PT, -R4, RZ, RZ ;  /* 0x000000ff040b7210 */ /* 0x000fe20007ffe1ff */
[----:B------:R-:W-:Y:S02]  /*04e0*/  VIADD R0, R3, 0xc0 ;  /* 0x000000c003007836 */ /* 0x000fe40000000000 */
[----:B------:R-:W-:Y:S01]  /*04f0*/  IMAD.HI.U32 R5, R15, R14, RZ ;  /* 0x0000000e0f057227 */ /* 0x000fe200078e00ff */
[----:B------:R-:W-:-:S03]  /*0500*/  ISETP.LT.U32.AND P2, PT, R9, UR4, PT ;  /* 0x0000000409007c0c */ /* 0x000fc6000bf41070 */
[----:B------:R-:W-:Y:S01]  /*0510*/  IMAD R11, R11, UR4, R12 ;  /* 0x000000040b0b7c24 */ /* 0x000fe2000f8e020c */
[----:B------:R-:W-:Y:S02]  /*0520*/  IABS R12, R0 ;  /* 0x00000000000c7213 */ /* 0x000fe40000000000 */
[----:B------:R-:W-:Y:S02]  /*0530*/  IADD3 R13, PT, PT, -R5, RZ, RZ ;  /* 0x000000ff050d7210 */ /* 0x000fe40007ffe1ff */
[----:B------:R-:W-:Y:S01]  /*0540*/  ISETP.LT.U32.AND P0, PT, R11, UR4, PT ;  /* 0x000000040b007c0c */ /* 0x000fe2000bf01070 */
[----:B------:R-:W-:-:S04]  /*0550*/  IMAD.HI.U32 R2, R15, R12, RZ ;  /* 0x0000000c0f027227 */ /* 0x000fc800078e00ff */
[----:B------:R-:W-:Y:S02]  /*0560*/  @!P2 VIADD R9, R9, -UR4 ;  /* 0x800000040909ac36 */ /* 0x000fe40008000000 */
[----:B------:R-:W-:Y:S01]  /*0570*/  IMAD R13, R13, UR4, R14 ;  /* 0x000000040d0d7c24 */ /* 0x000fe2000f8e020e */
[----:B------:R-:W-:Y:S01]  /*0580*/  LOP3.LUT R14, R3, UR55, RZ, 0x3c, !PT ;  /* 0x00000037030e7c12 */ /* 0x000fe2000f8e3cff */
[----:B------:R-:W-:Y:S01]  /*0590*/  IMAD.MOV R23, RZ, RZ, -R2 ;  /* 0x000000ffff177224 */ /* 0x000fe200078e0a02 */
[----:B------:R-:W-:Y:S01]  /*05a0*/  ISETP.GE.U32.AND P3, PT, R9, UR4, PT ;  /* 0x0000000409007c0c */ /* 0x000fe2000bf66070 */
[----:B------:R-:W-:Y:S01]  /*05b0*/  @!P2 VIADD R8, R8, 0x1 ;  /* 0x000000010808a836 */ /* 0x000fe20000000000 */
[----:B------:R-:W-:Y:S01]  /*05c0*/  ISETP.LT.U32.AND P1, PT, R13, UR4, PT ;  /* 0x000000040d007c0c */ /* 0x000fe2000bf21070 */
[----:B------:R0:W-:Y:S01]  /*05d0*/  F2I.FTZ.U32.TRUNC.NTZ R9, R10 ;  /* 0x0000000a00097305 */ /* 0x0001e2000021f000 */
[----:B------:R-:W-:Y:S01]  /*05e0*/  @!P0 IADD3 R11, PT, PT, R11, -UR4, RZ ;  /* 0x800000040b0b8c10 */ /* 0x000fe2000fffe0ff */
[----:B------:R-:W-:Y:S01]  /*05f0*/  @!P0 VIADD R4, R4, 0x1 ;  /* 0x0000000104048836 */ /* 0x000fe20000000000 */
[----:B------:R-:W-:Y:S01]  /*0600*/  ISETP.GE.AND P6, PT, R14, RZ, PT ;  /* 0x000000ff0e00720c */ /* 0x000fe20003fc6270 */
[----:B------:R-:W-:Y:S01]  /*0610*/  IMAD R14, R23, UR4, R12 ;  /* 0x00000004170e7c24 */ /* 0x000fe2000f8e020c */
[----:B------:R-:W-:-:S02]  /*0620*/  ISETP.GE.U32.AND P2, PT, R11, UR4, PT ;  /* 0x000000040b007c0c */ /* 0x000fc4000bf46070 */
[----:B------:R-:W-:Y:S01]  /*0630*/  LOP3.LUT R12, R6, UR55, RZ, 0x3c, !PT ;  /* 0x00000037060c7c12 */ /* 0x000fe2000f8e3cff */
[----:B------:R-:W1:Y:S01]  /*0640*/  I2F.RP R11, UR6 ;  /* 0x00000006000b7d06 */ /* 0x000e620008209400 */
[----:B0-----:R-:W-:Y:S02]  /*0650*/  LOP3.LUT R10, R7, UR55, RZ, 0x3c, !PT ;  /* 0x00000037070a7c12 */ /* 0x001fe4000f8e3cff */
[----:B------:R-:W-:Y:S01]  /*0660*/  @P3 IADD3 R8, PT, PT, R8, 0x1, RZ ;  /* 0x0000000108083810 */ /* 0x000fe20007ffe0ff */
[----:B------:R-:W-:Y:S01]  /*0670*/  @!P1 VIADD R13, R13, -UR4 ;  /* 0x800000040d0d9c36 */ /* 0x000fe20008000000 */
[----:B------:R-:W-:Y:S01]  /*0680*/  ISETP.LT.U32.AND P3, PT, R14, UR4, PT ;  /* 0x000000040e007c0c */ /* 0x000fe2000bf61070 */
[----:B------:R-:W-:Y:S01]  /*0690*/  @!P1 VIADD R5, R5, 0x1 ;  /* 0x0000000105059836 */ /* 0x000fe20000000000 */
[----:B------:R-:W-:Y:S02]  /*06a0*/  ISETP.GE.AND P4, PT, R12, RZ, PT ;  /* 0x000000ff0c00720c */ /* 0x000fe40003f86270 */
[----:B------:R-:W-:-:S02]  /*06b0*/  @!P6 IADD3 R8, PT, PT, -R8, RZ, RZ ;  /* 0x000000ff0808e210 */ /* 0x000fc40007ffe1ff */
[----:B------:R-:W-:Y:S02]  /*06c0*/  @P2 IADD3 R4, PT, PT, R4, 0x1, RZ ;  /* 0x0000000104042810 */ /* 0x000fe40007ffe0ff */
[----:B------:R-:W-:Y:S02]  /*06d0*/  ISETP.GE.U32.AND P6, PT, R13, UR4, PT ;  /* 0x000000040d007c0c */ /* 0x000fe4000bfc6070 */
[----:B------:R-:W-:Y:S01]  /*06e0*/  ISETP.NE.AND P0, PT, RZ, UR55, PT ;  /* 0x00000037ff007c0c */ /* 0x000fe2000bf05270 */
[----:B-1----:R-:W0:Y:S01]  /*06f0*/  MUFU.RCP R11, R11 ;  /* 0x0000000b000b7308 */ /* 0x002e220000001000 */
[----:B------:R-:W-:Y:S01]  /*0700*/  LOP3.LUT R13, RZ, UR55, RZ, 0x33, !PT ;  /* 0x00000037ff0d7c12 */ /* 0x000fe2000f8e33ff */
[----:B------:R-:W-:Y:S01]  /*0710*/  @!P3 VIADD R14, R14, -UR4 ;  /* 0x800000040e0ebc36 */ /* 0x000fe20008000000 */
[----:B------:R-:W-:Y:S01]  /*0720*/  ISETP.GE.AND P5, PT, R10, RZ, PT ;  /* 0x000000ff0a00720c */ /* 0x000fe20003fa6270 */
[----:B------:R-:W-:Y:S01]  /*0730*/  IMAD.MOV.U32 R10, RZ, RZ, R4 ;  /* 0x000000ffff0a7224 */ /* 0x000fe200078e0004 */
[----:B------:R-:W-:-:S02]  /*0740*/  IADD3 R23, PT, PT, RZ, -R9, RZ ;  /* 0x80000009ff177210 */ /* 0x000fc40007ffe0ff */
[----:B------:R-:W-:Y:S02]  /*0750*/  LOP3.LUT R12, R0, UR55, RZ, 0x3c, !PT ;  /* 0x00000037000c7c12 */ /* 0x000fe4000f8e3cff */
[----:B------:R-:W-:Y:S01]  /*0760*/  SEL R4, R13, R8, !P0 ;  /* 0x000000080d047207 */ /* 0x000fe20004000000 */
[----:B------:R-:W-:Y:S01]  /*0770*/  IMAD R23, R23, UR5, RZ ;  /* 0x0000000517177c24 */ /* 0x000fe2000f8e02ff */
[----:B------:R-:W-:Y:S01]  /*0780*/  ISETP.GE.U32.AND P2, PT, R14, UR4, PT ;  /* 0x000000040e007c0c */ /* 0x000fe2000bf46070 */
[----:B------:R-:W-:Y:S01]  /*0790*/  @P6 VIADD R5, R5, 0x1 ;  /* 0x0000000105056836 */ /* 0x000fe20000000000 */
[----:B------:R-:W-:Y:S02]  /*07a0*/  @!P4 IADD3 R10, PT, PT, -R10, RZ, RZ ;  /* 0x000000ff0a0ac210 */ /* 0x000fe40007ffe1ff */
[----:B------:R-:W-:Y:S02]  /*07b0*/  MOV R8, RZ ;  /* 0x000000ff00087202 */ /* 0x000fe40000000f00 */
[----:B------:R-:W-:Y:S01]  /*07c0*/  ISETP.GE.AND P4, PT, R12, RZ, PT ;  /* 0x000000ff0c00720c */ /* 0x000fe20003f86270 */
[----:B------:R-:W-:Y:S01]  /*07d0*/  IMAD.MOV R12, RZ, RZ, -R4 ;  /* 0x000000ffff0c7224 */ /* 0x000fe200078e0a04 */
[----:B------:R-:W-:Y:S01]  /*07e0*/  SEL R10, R13, R10, !P0 ;  /* 0x0000000a0d0a7207 */ /* 0x000fe20004000000 */
[----:B------:R-:W-:Y:S01]  /*07f0*/  IMAD.HI.U32 R14, R9, R23, R8 ;  /* 0x00000017090e7227 */ /* 0x000fe200078e0008 */
[----:B------:R-:W-:-:S02]  /*0800*/  @!P3 IADD3 R2, PT, PT, R2, 0x1, RZ ;  /* 0x000000010202b810 */ /* 0x000fc40007ffe0ff */
[----:B------:R-:W-:Y:S01]  /*0810*/  IADD3 R23, PT, PT, -R10, RZ, RZ ;  /* 0x000000ff0a177210 */ /* 0x000fe20007ffe1ff */
[----:B------:R-:W-:Y:S01]  /*0820*/  IMAD R9, R12, UR55, R3 ;  /* 0x000000370c097c24 */ /* 0x000fe2000f8e0203 */
[----:B------:R-:W-:Y:S01]  /*0830*/  @P2 IADD3 R2, PT, PT, R2, 0x1, RZ ;  /* 0x0000000102022810 */ /* 0x000fe20007ffe0ff */
[----:B0-----:R-:W-:Y:S01]  /*0840*/  VIADD R22, R11, 0xffffffe ;  /* 0x0ffffffe0b167836 */ /* 0x001fe20000000000 */
[----:B------:R-:W-:Y:S01]  /*0850*/  @!P5 IADD3 R5, PT, PT, -R5, RZ, RZ ;  /* 0x000000ff0505d210 */ /* 0x000fe20007ffe1ff */
[----:B------:R-:W-:Y:S01]  /*0860*/  IMAD R11, R23, UR55, R6 ;  /* 0x00000037170b7c24 */ /* 0x000fe2000f8e0206 */
[----:B------:R-:W-:Y:S01]  /*0870*/  IABS R25, R9 ;  /* 0x0000000900197213 */ /* 0x000fe20000000000 */
[----:B------:R-:W0:Y:S01]  /*0880*/  F2I.FTZ.U32.TRUNC.NTZ R23, R22 ;  /* 0x0000001600177305 */ /* 0x000e22000021f000 */
[----:B------:R-:W-:Y:S01]  /*0890*/  IMAD.MOV.U32 R8, RZ, RZ, R2 ;  /* 0x000000ffff087224 */ /* 0x000fe200078e0002 */
[----:B------:R-:W-:Y:S02]  /*08a0*/  SEL R2, R13, R5, !P0 ;  /* 0x000000050d027207 */ /* 0x000fe40004000000 */
[----:B------:R-:W-:Y:S01]  /*08b0*/  IMAD.HI.U32 R27, R14, R25, RZ ;  /* 0x000000190e1b7227 */ /* 0x000fe200078e00ff */
[----:B------:R-:W-:-:S02]  /*08c0*/  IABS R29, R11 ;  /* 0x0000000b001d7213 */ /* 0x000fc40000000000 */
[----:B------:R-:W-:Y:S01]  /*08d0*/  LOP3.LUT R32, R9, UR56, RZ, 0x3c, !PT ;  /* 0x0000003809207c12 */ /* 0x000fe2000f8e3cff */
[----:B------:R-:W-:Y:S01]  /*08e0*/  @!P4 IMAD.MOV R8, RZ, RZ, -R8 ;  /* 0x000000ffff08c224 */ /* 0x000fe200078e0a08 */
[----:B------:R-:W-:Y:S01]  /*08f0*/  IADD3 R28, PT, PT, -R27, RZ, RZ ;  /* 0x000000ff1b1c7210 */ /* 0x000fe20007ffe1ff */
[----:B------:R-:W-:Y:S01]  /*0900*/  IMAD.HI.U32 R26, R14, R29, RZ ;  /* 0x0000001d0e1a7227 */ /* 0x000fe200078e00ff */
[----:B------:R-:W-:Y:S02]  /*0910*/  ISETP.GE.AND P6, PT, R32, RZ, PT ;  /* 0x000000ff2000720c */ /* 0x000fe40003fc6270 */
[----:B------:R-:W-:Y:S01]  /*0920*/  SEL R5, R13, R8, !P0 ;  /* 0x000000080d057207 */ /* 0x000fe20004000000 */
[----:B------:R-:W-:Y:S01]  /*0930*/  IMAD R28, R28, UR5, R25 ;  /* 0x000000051c1c7c24 */ /* 0x000fe2000f8e0219 */
[----:B------:R-:W-:Y:S01]  /*0940*/  IADD3 R12, PT, PT, -R26, RZ, RZ ;  /* 0x000000ff1a0c7210 */ /* 0x000fe20007ffe1ff */
[----:B------:R-:W-:Y:S01]  /*0950*/  IMAD.MOV R8, RZ, RZ, -R2 ;  /* 0x000000ffff087224 */ /* 0x000fe200078e0a02 */
[----:B0-----:R-:W-:Y:S01]  /*0960*/  IADD3 R22, PT, PT, RZ, -R23, RZ ;  /* 0x80000017ff167210 */ /* 0x001fe20007ffe0ff */
[----:B------:R-:W-:Y:S01]  /*0970*/  IMAD.MOV R25, RZ, RZ, -R5 ;  /* 0x000000ffff197224 */ /* 0x000fe200078e0a05 */
[----:B------:R-:W-:Y:S01]  /*0980*/  ISETP.LT.U32.AND P2, PT, R28, UR5, PT ;  /* 0x000000051c007c0c */ /* 0x000fe2000bf41070 */
[----:B------:R-:W-:-:S02]  /*0990*/  IMAD R8, R8, UR55, R7 ;  /* 0x0000003708087c24 */ /* 0x000fc4000f8e0207 */
[----:B------:R-:W-:Y:S02]  /*09a0*/  IMAD R29, R12, UR5, R29 ;  /* 0x000000050c1d7c24 */ /* 0x000fe4000f8e021d */
[----:B------:R-:W-:Y:S01]  /*09b0*/  IMAD R24, R25, UR55, R0 ;  /* 0x0000003719187c24 */ /* 0x000fe2000f8e0200 */
[----:B------:R-:W-:Y:S01]  /*09c0*/  IABS R31, R8 ;  /* 0x00000008001f7213 */ /* 0x000fe20000000000 */
[----:B------:R-:W-:Y:S01]  /*09d0*/  IMAD R25, R22, UR6, RZ ;  /* 0x0000000616197c24 */ /* 0x000fe2000f8e02ff */
[----:B------:R-:W-:Y:S01]  /*09e0*/  ISETP.LT.U32.AND P5, PT, R29, UR5, PT ;  /* 0x000000051d007c0c */ /* 0x000fe2000bfa1070 */
[----:B------:R-:W-:Y:S01]  /*09f0*/  IMAD.MOV.U32 R22, RZ, RZ, RZ ;  /* 0x000000ffff167224 */ /* 0x000fe200078e00ff */
[----:B------:R-:W-:-:S03]  /*0a00*/  IABS R12, R24 ;  /* 0x00000018000c7213 */ /* 0x000fc60000000000 */
[----:B------:R-:W-:Y:S01]  /*0a10*/  IMAD.HI.U32 R22, R23, R25, R22 ;  /* 0x0000001917167227 */ /* 0x000fe200078e0016 */
[----:B------:R-:W-:-:S03]  /*0a20*/  MOV R23, R12 ;  /* 0x0000000c00177202 */ /* 0x000fc60000000f00 */
[----:B------:R-:W-:-:S04]  /*0a30*/  IMAD.HI.U32 R25, R14, R31, RZ ;  /* 0x0000001f0e197227 */ /* 0x000fc800078e00ff */
[----:B------:R-:W-:Y:S01]  /*0a40*/  @!P2 VIADD R28, R28, -UR5 ;  /* 0x800000051c1cac36 */ /* 0x000fe20008000000 */
[----:B------:R-:W-:Y:S01]  /*0a50*/  IADD3 R30, PT, PT, -R25, RZ, RZ ;  /* 0x000000ff191e7210 */ /* 0x000fe20007ffe1ff */
[----:B------:R-:W-:Y:S01]  /*0a60*/  IMAD.HI.U32 R12, R14, R23, RZ ;  /* 0x000000170e0c7227 */ /* 0x000fe200078e00ff */
[----:B------:R-:W-:Y:S02]  /*0a70*/  @!P5 IADD3 R29, PT, PT, R29, -UR5, RZ ;  /* 0x800000051d1ddc10 */ /* 0x000fe4000fffe0ff */
[----:B------:R-:W-:Y:S01]  /*0a80*/  ISETP.GE.U32.AND P1, PT, R28, UR5, PT ;  /* 0x000000051c007c0c */ /* 0x000fe2000bf26070 */
[----:B------:R-:W-:Y:S01]  /*0a90*/  IMAD.MOV R28, RZ, RZ, -R12 ;  /* 0x000000ffff1c7224 */ /* 0x000fe200078e0a0c */
[----:B------:R-:W-:Y:S01]  /*0aa0*/  ISETP.GE.U32.AND P4, PT, R29, UR5, PT ;  /* 0x000000051d007c0c */ /* 0x000fe2000bf86070 */
[----:B------:R-:W-:Y:S01]  /*0ab0*/  IMAD R30, R30, UR5, R31 ;  /* 0x000000051e1e7c24 */ /* 0x000fe2000f8e021f */
[----:B------:R-:W-:Y:S01]  /*0ac0*/  LOP3.LUT R29, R11, UR56, RZ, 0x3c, !PT ;  /* 0x000000380b1d7c12 */ /* 0x000fe2000f8e3cff */
[----:B------:R-:W-:Y:S01]  /*0ad0*/  IMAD R28, R28, UR5, R23 ;  /* 0x000000051c1c7c24 */ /* 0x000fe2000f8e0217 */
[----:B------:R-:W-:Y:S01]  /*0ae0*/  LOP3.LUT R23, RZ, UR56, RZ, 0x33, !PT ;  /* 0x00000038ff177c12 */ /* 0x000fe2000f8e33ff */
[----:B------:R-:W-:Y:S01]  /*0af0*/  @!P2 VIADD R27, R27, 0x1 ;  /* 0x000000011b1ba836 */ /* 0x000fe20000000000 */
[----:B------:R-:W-:Y:S01]  /*0b00*/  ISETP.LT.U32.AND P2, PT, R30, UR5, PT ;  /* 0x000000051e007c0c */ /* 0x000fe2000bf41070 */
[----:B------:R-:W-:Y:S01]  /*0b10*/  @!P5 VIADD R26, R26, 0x1 ;  /* 0x000000011a1ad836 */ /* 0x000fe20000000000 */
[----:B------:R-:W-:-:S02]  /*0b20*/  ISETP.LT.U32.AND P3, PT, R28, UR5, PT ;  /* 0x000000051c007c0c */ /* 0x000fc4000bf61070 */
[----:B------:R-:W-:Y:S02]  /*0b30*/  PLOP3.LUT P5, PT, PT, PT, UP1, 0x40, 0x4 ;  /* 0x000000000004781c */ /* 0x000fe40003fae818 */
[----:B------:R-:W-:Y:S02]  /*0b40*/  @P1 IADD3 R27, PT, PT, R27, 0x1, RZ ;  /* 0x000000011b1b1810 */ /* 0x000fe40007ffe0ff */
[----:B------:R-:W-:Y:S02]  /*0b50*/  ISETP.NE.AND P1, PT, RZ, UR56, PT ;  /* 0x00000038ff007c0c */ /* 0x000fe4000bf25270 */
[----:B------:R-:W-:Y:S02]  /*0b60*/  @!P6 IADD3 R27, PT, PT, -R27, RZ, RZ ;  /* 0x000000ff1b1be210 */ /* 0x000fe40007ffe1ff */
[----:B------:R-:W-:Y:S01]  /*0b70*/  @P4 IADD3 R26, PT, PT, R26, 0x1, RZ ;  /* 0x000000011a1a4810 */ /* 0x000fe20007ffe0ff */
[----:B------:R-:W-:Y:S01]  /*0b80*/  @!P2 VIADD R30, R30, -UR5 ;  /* 0x800000051e1eac36 */ /* 0x000fe20008000000 */
[----:B------:R-:W-:Y:S01]  /*0b90*/  ISETP.GE.AND P4, PT, R29, RZ, PT ;  /* 0x000000ff1d00720c */ /* 0x000fe20003f86270 */
[----:B------:R-:W-:Y:S01]  /*0ba0*/  @!P3 VIADD R28, R28, -UR5 ;  /* 0x800000051c1cbc36 */ /* 0x000fe20008000000 */
[----:B------:R-:W-:Y:S01]  /*0bb0*/  PLOP3.LUT P6, PT, PT, PT, UP0, 0x40, 0x4 ;  /* 0x000000000004781c */ /* 0x000fe20003fce808 */
[----:B------:R-:W-:Y:S01]  /*0bc0*/  @!P2 VIADD R25, R25, 0x1 ;  /* 0x000000011919a836 */ /* 0x000fe20000000000 */
[----:B------:R-:W-:Y:S01]  /*0bd0*/  SEL R27, R23, R27, !P1 ;  /* 0x0000001b171b7207 */ /* 0x000fe20004800000 */
[----:B------:R-:W-:Y:S01]  /*0be0*/  @!P3 VIADD R12, R12, 0x1 ;  /* 0x000000010c0cb836 */ /* 0x000fe20000000000 */
[----:B------:R-:W-:-:S02]  /*0bf0*/  SEL R4, R4, RZ, !P5 ;  /* 0x000000ff04047207 */ /* 0x000fc40006800000 */
[C---:B------:R-:W-:Y:S02]  /*0c00*/  SEL R29, R27.reuse, RZ, !P6 ;  /* 0x000000ff1b1d7207 */ /* 0x040fe40007000000 */
[----:B------:R-:W-:Y:S01]  /*0c10*/  PLOP3.LUT P5, PT, PT, PT, UP1, 0x40, 0x4 ;  /* 0x000000000004781c */ /* 0x000fe20003fae818 */
[----:B------:R-:W-:Y:S01]  /*0c20*/  IMAD R4, R4, UR44, RZ ;  /* 0x0000002c04047c24 */ /* 0x000fe2000f8e02ff */
[----:B------:R-:W-:Y:S01]  /*0c30*/  ISETP.GE.U32.AND P6, PT, R30, UR5, PT ;  /* 0x000000051e007c0c */ /* 0x000fe2000bfc6070 */
[----:B------:R-:W-:Y:S01]  /*0c40*/  @!P4 IMAD.MOV R26, RZ, RZ, -R26 ;  /* 0x000000ffff1ac224 */ /* 0x000fe200078e0a1a */
[----:B------:R-:W-:Y:S02]  /*0c50*/  LOP3.LUT R31, R8, UR56, RZ, 0x3c, !PT ;  /* 0x00000038081f7c12 */ /* 0x000fe4000f8e3cff */
[----:B------:R-:W-:Y:S02]  /*0c60*/  IADD3 R30, PT, PT, -R27, RZ, RZ ;  /* 0x000000ff1b1e7210 */ /* 0x000fe40007ffe1ff */
[----:B------:R-:W-:-:S02]  /*0c70*/  SEL R27, R10, RZ, !P5 ;  /* 0x000000ff0a1b7207 */ /* 0x000fc40006800000 */
[----:B------:R-:W-:Y:S01]  /*0c80*/  ISETP.GE.AND P5, PT, R31, RZ, PT ;  /* 0x000000ff1f00720c */ /* 0x000fe20003fa6270 */
[----:B------:R-:W-:Y:S01]  /*0c90*/  IMAD R9, R30, UR56, R9 ;  /* 0x000000381e097c24 */ /* 0x000fe2000f8e0209 */
[----:B------:R-:W-:Y:S01]  /*0ca0*/  ISETP.GE.U32.AND P2, PT, R28, UR5, PT ;  /* 0x000000051c007c0c */ /* 0x000fe2000bf46070 */
[----:B------:R-:W-:Y:S01]  /*0cb0*/  IMAD R27, R27, UR44, RZ ;  /* 0x0000002c1b1b7c24 */ /* 0x000fe2000f8e02ff */
[----:B------:R-:W-:Y:S02]  /*0cc0*/  LOP3.LUT R10, R24, UR56, RZ, 0x3c, !PT ;  /* 0x00000038180a7c12 */ /* 0x000fe4000f8e3cff */
[----:B------:R-:W-:Y:S02]  /*0cd0*/  IABS R28, R9 ;  /* 0x00000009001c7213 */ /* 0x000fe40000000000 */
[----:B------:R-:W-:Y:S02]  /*0ce0*/  SEL R26, R23, R26, !P1 ;  /* 0x0000001a171a7207 */ /* 0x000fe40004800000 */
[----:B------:R-:W-:-:S02]  /*0cf0*/  @P6 IADD3 R25, PT, PT, R25, 0x1, RZ ;  /* 0x0000000119196810 */ /* 0x000fc40007ffe0ff */
[----:B------:R-:W-:Y:S01]  /*0d00*/  ISETP.GE.AND P4, PT, R10, RZ, PT ;  /* 0x000000ff0a00720c */ /* 0x000fe20003f86270 */
[----:B------:R-:W-:Y:S01]  /*0d10*/  IMAD R10, R29, UR45, R4 ;  /* 0x0000002d1d0a7c24 */ /* 0x000fe2000f8e0204 */
[----:B------:R-:W-:Y:S01]  /*0d20*/  MOV R29, R28 ;  /* 0x0000001c001d7202 */ /* 0x000fe20000000f00 */
[----:B------:R-:W-:Y:S01]  /*0d30*/  IMAD.MOV R28, RZ, RZ, -R26 ;  /* 0x000000ffff1c7224 */ /* 0x000fe200078e0a1a */
[----:B------:R-:W-:Y:S02]  /*0d40*/  @!P5 IADD3 R25, PT, PT, -R25, RZ, RZ ;  /* 0x000000ff1919d210 */ /* 0x000fe40007ffe1ff */
[----:B------:R-:W-:Y:S01]  /*0d50*/  @P2 IADD3 R12, PT, PT, R12, 0x1, RZ ;  /* 0x000000010c0c2810 */ /* 0x000fe20007ffe0ff */
[----:B------:R-:W-:Y:S01]  /*0d60*/  IMAD R11, R28, UR56, R11 ;  /* 0x000000381c0b7c24 */ /* 0x000fe2000f8e020b */
[----:B------:R-:W-:Y:S01]  /*0d70*/  SEL R25, R23, R25, !P1 ;  /* 0x0000001917197207 */ /* 0x000fe20004800000 */
[----:B------:R-:W-:Y:S01]  /*0d80*/  IMAD.HI.U32 R4, R22, R29, RZ ;  /* 0x0000001d16047227 */ /* 0x000fe200078e00ff */
[----:B------:R-:W-:-:S02]  /*0d90*/  PLOP3.LUT P2, PT, PT, PT, UP1, 0x40, 0x4 ;  /* 0x000000000004781c */ /* 0x000fc40003f4e818 */
[----:B------:R-:W-:Y:S01]  /*0da0*/  IADD3 R31, PT, PT, -R25, RZ, RZ ;  /* 0x000000ff191f7210 */ /* 0x000fe20007ffe1ff */
[----:B------:R-:W-:Y:S01]  /*0db0*/  IMAD.MOV.U32 R28, RZ, RZ, R12 ;  /* 0x000000ffff1c7224 */ /* 0x000fe200078e000c */
[----:B------:R-:W-:Y:S01]  /*0dc0*/  PLOP3.LUT P6, PT, PT, PT, UP0, 0x40, 0x4 ;  /* 0x000000000004781c */ /* 0x000fe20003fce808 */
[----:B------:R-:W-:Y:S01]  /*0dd0*/  IMAD.MOV R30, RZ, RZ, -R4 ;  /* 0x000000ffff1e7224 */ /* 0x000fe200078e0a04 */
[----:B------:R-:W-:Y:S01]  /*0de0*/  SEL R2, R2, RZ, !P2 ;  /* 0x000000ff02027207 */ /* 0x000fe20005000000 */
[----:B------:R-:W-:Y:S01]  /*0df0*/  IMAD R8, R31, UR56, R8 ;  /* 0x000000381f087c24 */ /* 0x000fe2000f8e0208 */
[----:B------:R-:W-:Y:S01]  /*0e00*/  @!P4 IADD3 R28, PT, PT, -R28, RZ, RZ ;  /* 0x000000ff1c1cc210 */ /* 0x000fe20007ffe1ff */
[----:B------:R-:W-:Y:S01]  /*0e10*/  IMAD R29, R30, UR6, R29 ;  /* 0x000000061e1d7c24 */ /* 0x000fe2000f8e021d */
[----:B------:R-:W-:Y:S01]  /*0e20*/  PLOP3.LUT P2, PT, PT, PT, UP0, 0x40, 0x4 ;  /* 0x000000000004781c */ /* 0x000fe20003f4e808 */
[----:B------:R-:W-:Y:S01]  /*0e30*/  IMAD R2, R2, UR44, RZ ;  /* 0x0000002c02027c24 */ /* 0x000fe2000f8e02ff */
[----:B------:R-:W-:-:S02]  /*0e40*/  SEL R26, R26, RZ, !P6 ;  /* 0x000000ff1a1a7207 */ /* 0x000fc40007000000 */
[----:B------:R-:W-:Y:S02]  /*0e50*/  IABS R31, R11 ;  /* 0x0000000b001f7213 */ /* 0x000fe40000000000 */
[----:B------:R-:W-:Y:S01]  /*0e60*/  SEL R28, R23, R28, !P1 ;  /* 0x0000001c171c7207 */ /* 0x000fe20004800000 */
[----:B------:R-:W-:Y:S01]  /*0e70*/  IMAD R12, R26, UR45, R27 ;  /* 0x0000002d1a0c7c24 */ /* 0x000fe2000f8e021b */
[----:B------:R-:W-:Y:S01]  /*0e80*/  SEL R25, R25, RZ, !P2 ;  /* 0x000000ff19197207 */ /* 0x000fe20005000000 */
[----:B------:R-:W-:Y:S01]  /*0e90*/  IMAD.HI.U32 R26, R22, R31, RZ ;  /* 0x0000001f161a7227 */ /* 0x000fe200078e00ff */
[----:B------:R-:W-:Y:S02]  /*0ea0*/  IABS R33, R8 ;  /* 0x0000000800217213 */ /* 0x000fe40000000000 */
[----:B------:R-:W-:Y:S01]  /*0eb0*/  ISETP.LT.U32.AND P3, PT, R29, UR6, PT ;  /* 0x000000061d007c0c */ /* 0x000fe2000bf61070 */
[----:B------:R-:W-:Y:S02]  /*0ec0*/  IMAD.MOV R27, RZ, RZ, -R28 ;  /* 0x000000ffff1b7224 */ /* 0x000fe400078e0a1c */
[----:B------:R-:W-:Y:S01]  /*0ed0*/  IMAD R25, R25, UR45, R2 ;  /* 0x0000002d19197c24 */ /* 0x000fe2000f8e0202 */
[----:B------:R-:W-:Y:S01]  /*0ee0*/  IADD3 R2, PT, PT, R3, 0x100, RZ ;  /* 0x0000010003027810 */ /* 0x000fe20007ffe0ff */
[----:B------:R-:W-:-:S02]  /*0ef0*/  IMAD R24, R27, UR56, R24 ;  /* 0x000000381b187c24 */ /* 0x000fc4000f8e0218 */
[----:B------:R-:W-:Y:S01]  /*0f00*/  IMAD.MOV R30, RZ, RZ, -R26 ;  /* 0x000000ffff1e7224 */ /* 0x000fe200078e0a1a */
[----:B------:R-:W-:Y:S01]  /*0f10*/  IABS R36, R2 ;  /* 0x0000000200247213 */ /* 0x000fe20000000000 */
[----:B------:R-:W-:Y:S01]  /*0f20*/  IMAD.HI.U32 R27, R22, R33, RZ ;  /* 0x00000021161b7227 */ /* 0x000fe200078e00ff */
[----:B------:R-:W-:-:S03]  /*0f30*/  IABS R35, R24 ;  /* 0x0000001800237213 */ /* 0x000fc60000000000 */
[----:B------:R-:W-:Y:S01]  /*0f40*/  IMAD R31, R30, UR6, R31 ;  /* 0x000000061e1f7c24 */ /* 0x000fe2000f8e021f */
[----:B------:R-:W-:Y:S01]  /*0f50*/  @!P3 IADD3 R29, PT, PT, R29, -UR6, RZ ;  /* 0x800000061d1dbc10 */ /* 0x000fe2000fffe0ff */
[----:B------:R-:W-:Y:S02]  /*0f60*/  IMAD.MOV R30, RZ, RZ, -R27 ;  /* 0x000000ffff1e7224 */ /* 0x000fe400078e0a1b */
[----:B------:R-:W-:Y:S01]  /*0f70*/  IMAD.HI.U32 R32, R15, R36, RZ ;  /* 0x000000240f207227 */ /* 0x000fe200078e00ff */
[----:B------:R-:W-:-:S03]  /*0f80*/  ISETP.GE.U32.AND P6, PT, R29, UR6, PT ;  /* 0x000000061d007c0c */ /* 0x000fc6000bfc6070 */
[----:B------:R-:W-:Y:S02]  /*0f90*/  IMAD R30, R30, UR6, R33 ;  /* 0x000000061e1e7c24 */ /* 0x000fe4000f8e0221 */
[----:B------:R-:W-:Y:S02]  /*0fa0*/  IMAD.MOV R33, RZ, RZ, -R32 ;  /* 0x000000ffff217224 */ /* 0x000fe400078e0a20 */
[----:B------:R-:W-:-:S04]  /*0fb0*/  IMAD.HI.U32 R29, R22, R35, RZ ;  /* 0x00000023161d7227 */ /* 0x000fc800078e00ff */
[----:B------:R-:W-:Y:S01]  /*0fc0*/  IMAD R33, R33, UR4, R36 ;  /* 0x0000000421217c24 */ /* 0x000fe2000f8e0224 */
[----:B------:R-:W-:Y:S01]  /*0fd0*/  IADD3 R34, PT, PT, -R29, RZ, RZ ;  /* 0x000000ff1d227210 */ /* 0x000fe20007ffe1ff */
[----:B------:R-:W-:-:S03]  /*0fe0*/  @!P3 VIADD R4, R4, 0x1 ;  /* 0x000000010404b836 */ /* 0x000fc60000000000 */
[----:B------:R-:W-:Y:S01]  /*0ff0*/  ISETP.LT.U32.AND P4, PT, R33, UR4, PT ;  /* 0x0000000421007c0c */ /* 0x000fe2000bf81070 */
[----:B------:R-:W-:Y:S01]  /*1000*/  IMAD R15, R34, UR6, R35 ;  /* 0x00000006220f7c24 */ /* 0x000fe2000f8e0223 */
[----:B------:R-:W-:-:S11]  /*1010*/  @P6 IADD3 R4, PT, PT, R4, 0x1, RZ ;  /* 0x0000000104046810 */ /* 0x000fd60007ffe0ff */
[----:B------:R-:W-:Y:S01]  /*1020*/  @!P4 IADD3 R33, PT, PT, R33, -UR4, RZ ;  /* 0x800000042121cc10 */ /* 0x000fe2000fffe0ff */
[----:B------:R-:W-:-:S03]  /*1030*/  @!P4 VIADD R32, R32, 0x1 ;  /* 0x000000012020c836 */ /* 0x000fc60000000000 */
[----:B------:R-:W-:Y:S02]  /*1040*/  ISETP.GE.U32.AND P2, PT, R33, UR4, PT ;  /* 0x0000000421007c0c */ /* 0x000fe4000bf46070 */
[----:B------:R-:W-:Y:S02]  /*1050*/  LOP3.LUT R33, R2, UR55, RZ, 0x3c, !PT ;  /* 0x0000003702217c12 */ /* 0x000fe4000f8e3cff */
[----:B------:R-:W-:Y:S02]  /*1060*/  R2UR UR4, R16 ;  /* 0x00000000100472ca */ /* 0x000fe400000e0000 */
[----:B------:R-:W-:-:S07]  /*1070*/  ISETP.GE.AND P5, PT, R33, RZ, PT ;  /* 0x000000ff2100720c */ /* 0x000fce0003fa6270 */
[----:B------:R-:W-:-:S06]  /*1080*/  @P2 IADD3 R32, PT, PT, R32, 0x1, RZ ;  /* 0x0000000120202810 */ /* 0x000fcc0007ffe0ff */
[----:B------:R-:W-:Y:S01]  /*1090*/  @!P5 IMAD.MOV R32, RZ, RZ, -R32 ;  /* 0x000000ffff20d224 */ /* 0x000fe200078e0a20 */
[----:B------:R-:W-:-:S04]  /*10a0*/  ISETP.LT.U32.AND P5, PT, R31, UR6, PT ;  /* 0x000000061f007c0c */ /* 0x000fc8000bfa1070 */
[----:B------:R-:W-:-:S04]  /*10b0*/  SEL R32, R13, R32, !P0 ;  /* 0x000000200d207207 */ /* 0x000fc80004000000 */
[----:B------:R-:W-:-:S05]  /*10c0*/  IADD3 R13, PT, PT, -R32, RZ, RZ ;  /* 0x000000ff200d7210 */ /* 0x000fca0007ffe1ff */
[----:B------:R-:W-:Y:S01]  /*10d0*/  IMAD R13, R13, UR55, R2 ;  /* 0x000000370d0d7c24 */ /* 0x000fe2000f8e0202 */
[----:B------:R-:W-:Y:S01]  /*10e0*/  @!P5 IADD3 R31, PT, PT, R31, -UR6, RZ ;  /* 0x800000061f1fdc10 */ /* 0x000fe2000fffe0ff */
[----:B------:R-:W-:-:S03]  /*10f0*/  @!P5 VIADD R26, R26, 0x1 ;  /* 0x000000011a1ad836 */ /* 0x000fc60000000000 */
[----:B------:R-:W-:-:S05]  /*1100*/  IABS R33, R13 ;  /* 0x0000000d00217213 */ /* 0x000fca0000000000 */
[----:B------:R-:W-:-:S04]  /*1110*/  IMAD.HI.U32 R14, R14, R33, RZ ;  /* 0x000000210e0e7227 */ /* 0x000fc800078e00ff */
[----:B------:R-:W-:-:S04]  /*1120*/  IMAD.MOV R34, RZ, RZ, -R14 ;  /* 0x000000ffff227224 */ /* 0x000fc800078e0a0e */
        /* <DEDUP_REMOVED lines=8> */
[----:B------:R-:W-:-:S02]  /*11b0*/  ISETP.GE.AND P4, PT, R33, RZ, PT ;  /* 0x000000ff2100720c */ /* 0x000fc40003f86270 */
[----:B------:R-:W-:Y:S02]  /*11c0*/  ISETP.GE.U32.AND P2, PT, R31, UR6, PT ;  /* 0x000000061f007c0c */ /* 0x000fe4000bf46070 */
[----:B------:R-:W-:-:S03]  /*11d0*/  R2UR UR5, R17 ;  /* 0x00000000110572ca */ /* 0x000fc600000e0000 */
[----:B------:R-:W-:Y:S02]  /*11e0*/  @P0 IADD3 R14, PT, PT, R14, 0x1, RZ ;  /* 0x000000010e0e0810 */ /* 0x000fe40007ffe0ff */
[----:B------:R-:W-:Y:S01]  /*11f0*/  PLOP3.LUT P0, PT, PT, PT, UP1, 0x40, 0x4 ;  /* 0x000000000004781c */ /* 0x000fe20003f0e818 */
[----:B------:R-:W-:-:S03]  /*1200*/  UISETP.NE.U32.AND UP1, UPT, UR38, 0x1, UPT ;  /* 0x000000012600788c */ /* 0x000fc6000bf25070 */
[----:B------:R-:W-:Y:S01]  /*1210*/  @!P4 IMAD.MOV R14, RZ, RZ, -R14 ;  /* 0x000000ffff0ec224 */ /* 0x000fe200078e0a0e */
[----:B------:R-:W-:Y:S01]  /*1220*/  SEL R5, R5, RZ, !P0 ;  /* 0x000000ff05057207 */ /* 0x000fe20004000000 */
[----:B------:R-:W-:Y:S01]  /*1230*/  @P2 VIADD R26, R26, 0x1 ;  /* 0x000000011a1a2836 */ /* 0x000fe20000000000 */
[----:B------:R-:W-:Y:S01]  /*1240*/  PLOP3.LUT P0, PT, PT, PT, UP0, 0x40, 0x4 ;  /* 0x000000000004781c */ /* 0x000fe20003f0e808 */
[----:B------:R-:W-:Y:S01]  /*1250*/  UISETP.NE.AND.EX UP1, UPT, UR39, URZ, UPT, UP1 ;  /* 0x000000ff2700728c */ /* 0x000fe2000bf25310 */
[----:B------:R-:W-:Y:S01]  /*1260*/  SEL R14, R23, R14, !P1 ;  /* 0x0000000e170e7207 */ /* 0x000fe20004800000 */
[----:B------:R-:W-:Y:S01]  /*1270*/  IMAD R5, R5, UR44, RZ ;  /* 0x0000002c05057c24 */ /* 0x000fe2000f8e02ff */
[----:B------:R-:W-:Y:S02]  /*1280*/  ISETP.LT.U32.AND P4, PT, R30, UR6, PT ;  /* 0x000000061e007c0c */ /* 0x000fe4000bf81070 */
[----:B------:R-:W-:Y:S02]  /*1290*/  IADD3 R34, PT, PT, -R14, RZ, RZ ;  /* 0x000000ff0e227210 */ /* 0x000fe40007ffe1ff */
[----:B------:R-:W-:Y:S01]  /*12a0*/  PLOP3.LUT P1, PT, PT, PT, UP0, 0x40, 0x4 ;  /* 0x000000000004781c */ /* 0x000fe20003f2e808 */
[----:B------:R-:W-:-:S02]  /*12b0*/  UISETP.NE.U32.AND UP0, UPT, UR36, 0x1, UPT ;  /* 0x000000012400788c */ /* 0x000fc4000bf05070 */
[----:B------:R-:W-:Y:S01]  /*12c0*/  IMAD R13, R34, UR56, R13 ;  /* 0x00000038220d7c24 */ /* 0x000fe2000f8e020d */
[----:B------:R-:W-:Y:S01]  /*12d0*/  SEL R14, R14, RZ, !P1 ;  /* 0x000000ff0e0e7207 */ /* 0x000fe20004800000 */
[----:B------:R-:W-:-:S03]  /*12e0*/  UISETP.NE.AND.EX UP0, UPT, UR37, URZ, UPT, UP0 ;  /* 0x000000ff2500728c */ /* 0x000fc6000bf05300 */
[----:B------:R-:W-:Y:S02]  /*12f0*/  IABS R33, R13 ;  /* 0x0000000d00217213 */ /* 0x000fe40000000000 */
[----:B------:R-:W-:Y:S02]  /*1300*/  @!P4 IADD3 R30, PT, PT, R30, -UR6, RZ ;  /* 0x800000061e1ecc10 */ /* 0x000fe4000fffe0ff */
[----:B------:R-:W-:Y:S01]  /*1310*/  @!P4 IADD3 R27, PT, PT, R27, 0x1, RZ ;  /* 0x000000011b1bc810 */ /* 0x000fe20007ffe0ff */
[----:B------:R-:W-:Y:S01]  /*1320*/  IMAD.HI.U32 R23, R22, R33, RZ ;  /* 0x0000002116177227 */ /* 0x000fe200078e00ff */
[----:B------:R-:W-:-:S03]  /*1330*/  ISETP.GE.U32.AND P6, PT, R30, UR6, PT ;  /* 0x000000061e007c0c */ /* 0x000fc6000bfc6070 */
[----:B------:R-:W-:-:S04]  /*1340*/  IMAD.MOV R22, RZ, RZ, -R23 ;  /* 0x000000ffff167224 */ /* 0x000fc800078e0a17 */
[----:B------:R-:W-:Y:S01]  /*1350*/  IMAD R33, R22, UR6, R33 ;  /* 0x0000000616217c24 */ /* 0x000fe2000f8e0221 */
[----:B------:R-:W-:Y:S02]  /*1360*/  SEL R22, R28, RZ, !P0 ;  /* 0x000000ff1c167207 */ /* 0x000fe40004000000 */
[----:B------:R-:W-:Y:S02]  /*1370*/  ISETP.LT.U32.AND P0, PT, R15, UR6, PT ;  /* 0x000000060f007c0c */ /* 0x000fe4000bf01070 */
[----:B------:R-:W-:Y:S01]  /*1380*/  ISETP.LT.U32.AND P1, PT, R33, UR6, PT ;  /* 0x0000000621007c0c */ /* 0x000fe2000bf21070 */
[----:B------:R-:W-:Y:S01]  /*1390*/  IMAD R22, R22, UR45, R5 ;  /* 0x0000002d16167c24 */ /* 0x000fe2000f8e0205 */
[----:B------:R-:W-:Y:S01]  /*13a0*/  LOP3.LUT R28, R9, UR57, RZ, 0x3c, !PT ;  /* 0x00000039091c7c12 */ /* 0x000fe2000f8e3cff */
[----:B------:R-:W-:Y:S01]  /*13b0*/  IMAD R5, R32, UR44, RZ ;  /* 0x0000002c20057c24 */ /* 0x000fe2000f8e02ff */
[----:B------:R-:W-:Y:S02]  /*13c0*/  @P6 IADD3 R27, PT, PT, R27, 0x1, RZ ;  /* 0x000000011b1b6810 */ /* 0x000fe40007ffe0ff */
[----:B------:R-:W-:Y:S01]  /*13d0*/  ISETP.GE.AND P3, PT, R28, RZ, PT ;  /* 0x000000ff1c00720c */ /* 0x000fe20003f66270 */
[----:B------:R-:W-:Y:S01]  /*13e0*/  IMAD R14, R14, UR45, R5 ;  /* 0x0000002d0e0e7c24 */ /* 0x000fe2000f8e0205 */
[----:B------:R-:W-:-:S02]  /*13f0*/  LOP3.LUT R5, R11, UR57, RZ, 0x3c, !PT ;  /* 0x000000390b057c12 */ /* 0x000fc4000f8e3cff */
[----:B------:R-:W-:Y:S01]  /*1400*/  LOP3.LUT R28, R13, UR57, RZ, 0x3c, !PT ;  /* 0x000000390d1c7c12 */ /* 0x000fe2000f8e3cff */
[----:B------:R-:W-:Y:S01]  /*1410*/  @!P0 VIADD R15, R15, -UR6 ;  /* 0x800000060f0f8c36 */ /* 0x000fe20008000000 */
[----:B------:R-:W-:Y:S01]  /*1420*/  ISETP.GE.AND P2, PT, R5, RZ, PT ;  /* 0x000000ff0500720c */ /* 0x000fe20003f46270 */
[----:B------:R-:W-:Y:S01]  /*1430*/  @!P0 VIADD R29, R29, 0x1 ;  /* 0x000000011d1d8836 */ /* 0x000fe20000000000 */
[----:B------:R-:W-:Y:S02]  /*1440*/  @!P1 IADD3 R33, PT, PT, R33, -UR6, RZ ;  /* 0x8000000621219c10 */ /* 0x000fe4000fffe0ff */
[----:B------:R-:W-:Y:S02]  /*1450*/  ISETP.GE.U32.AND P5, PT, R15, UR6, PT ;  /* 0x000000060f007c0c */ /* 0x000fe4000bfa6070 */
[----:B------:R-:W-:Y:S02]  /*1460*/  ISETP.GE.U32.AND P4, PT, R33, UR6, PT ;  /* 0x0000000621007c0c */ /* 0x000fe4000bf86070 */
[----:B------:R-:W-:-:S02]  /*1470*/  LOP3.LUT R5, R8, UR57, RZ, 0x3c, !PT ;  /* 0x0000003908057c12 */ /* 0x000fc4000f8e3cff */
[----:B------:R-:W-:Y:S02]  /*1480*/  LOP3.LUT R15, R24, UR57, RZ, 0x3c, !PT ;  /* 0x00000039180f7c12 */ /* 0x000fe4000f8e3cff */
[----:B------:R-:W-:Y:S01]  /*1490*/  ISETP.GE.AND P6, PT, R5, RZ, PT ;  /* 0x000000ff0500720c */ /* 0x000fe20003fc6270 */
[----:B------:R-:W-:Y:S01]  /*14a0*/  @!P2 IMAD.MOV R26, RZ, RZ, -R26 ;  /* 0x000000ffff1aa224 */ /* 0x000fe200078e0a1a */
[----:B------:R-:W-:Y:S02]  /*14b0*/  ISETP.GE.AND P0, PT, R15, RZ, PT ;  /* 0x000000ff0f00720c */ /* 0x000fe40003f06270 */
[----:B------:R-:W-:Y:S01]  /*14c0*/  @!P1 IADD3 R23, PT, PT, R23, 0x1, RZ ;  /* 0x0000000117179810 */ /* 0x000fe20007ffe0ff */
[----:B------:R-:W-:Y:S01]  /*14d0*/  @P5 VIADD R29, R29, 0x1 ;  /* 0x000000011d1d5836 */ /* 0x000fe20000000000 */
[----:B------:R-:W-:Y:S02]  /*14e0*/  ISETP.GE.AND P5, PT, R28, RZ, PT ;  /* 0x000000ff1c00720c */ /* 0x000fe40003fa6270 */
[----:B------:R-:W-:Y:S01]  /*14f0*/  ISETP.NE.AND P1, PT, RZ, UR57, PT ;  /* 0x00000039ff007c0c */ /* 0x000fe2000bf25270 */
[----:B------:R-:W-:Y:S01]  /*1500*/  @P4 VIADD R23, R23, 0x1 ;  /* 0x0000000117174836 */ /* 0x000fe20000000000 */
[----:B------:R-:W-:-:S02]  /*1510*/  LOP3.LUT R15, RZ, UR57, RZ, 0x33, !PT ;  /* 0x00000039ff0f7c12 */ /* 0x000fc4000f8e33ff */
[----:B------:R-:W-:Y:S01]  /*1520*/  MOV R28, R27 ;  /* 0x0000001b001c7202 */ /* 0x000fe20000000f00 */
[----:B------:R-:W-:Y:S01]  /*1530*/  IMAD.MOV.U32 R30, RZ, RZ, R23 ;  /* 0x000000ffff1e7224 */ /* 0x000fe200078e0017 */
[----:B------:R-:W-:Y:S01]  /*1540*/  @!P3 IADD3 R4, PT, PT, -R4, RZ, RZ ;  /* 0x000000ff0404b210 */ /* 0x000fe20007ffe1ff */
[----:B------:R-:W-:Y:S01]  /*1550*/  @!P0 IMAD.MOV R29, RZ, RZ, -R29 ;  /* 0x000000ffff1d8224 */ /* 0x000fe200078e0a1d */
[----:B------:R-:W-:Y:S02]  /*1560*/  @!P6 IADD3 R28, PT, PT, -R28, RZ, RZ ;  /* 0x000000ff1c1ce210 */ /* 0x000fe40007ffe1ff */
[C---:B------:R-:W-:Y:S02]  /*1570*/  SEL R4, R15.reuse, R4, !P1 ;  /* 0x000000040f047207 */ /* 0x040fe40004800000 */
[----:B------:R-:W-:Y:S02]  /*1580*/  PLOP3.LUT P0, PT, PT, PT, UP0, 0x40, 0x4 ;  /* 0x000000000004781c */ /* 0x000fe40003f0e808 */
[----:B------:R-:W-:-:S02]  /*1590*/  SEL R27, R15, R26, !P1 ;  /* 0x0000001a0f1b7207 */ /* 0x000fc40004800000 */
[----:B------:R-:W-:Y:S02]  /*15a0*/  @!P5 IADD3 R30, PT, PT, -R30, RZ, RZ ;  /* 0x000000ff1e1ed210 */ /* 0x000fe40007ffe1ff */
[----:B------:R-:W-:Y:S01]  /*15b0*/  SEL R26, R15, R28, !P1 ;  /* 0x0000001c0f1a7207 */ /* 0x000fe20004800000 */
[----:B------:R-:W-:Y:S01]  /*15c0*/  IMAD.MOV R28, RZ, RZ, -R4 ;  /* 0x000000ffff1c7224 */ /* 0x000fe200078e0a04 */
[----:B------:R-:W-:Y:S02]  /*15d0*/  SEL R5, R4, RZ, !P0 ;  /* 0x000000ff04057207 */ /* 0x000fe40004000000 */
[----:B------:R-:W-:Y:S01]  /*15e0*/  IADD3 R4, PT, PT, -R27, RZ, RZ ;  /* 0x000000ff1b047210 */ /* 0x000fe20007ffe1ff */
[----:B------:R-:W-:Y:S01]  /*15f0*/  IMAD R9, R28, UR57, R9 ;  /* 0x000000391c097c24 */ /* 0x000fe2000f8e0209 */
[----:B------:R-:W-:Y:S01]  /*1600*/  SEL R23, R15, R29, !P1 ;  /* 0x0000001d0f177207 */ /* 0x000fe20004800000 */
[----:B------:R-:W-:Y:S01]  /*1610*/  IMAD R10, R5, UR46, R10 ;  /* 0x0000002e050a7c24 */ /* 0x000fe2000f8e020a */
[----:B------:R-:W-:Y:S01]  /*1620*/  SEL R15, R15, R30, !P1 ;  /* 0x0000001e0f0f7207 */ /* 0x000fe20004800000 */
[----:B------:R-:W-:Y:S01]  /*1630*/  IMAD R11, R4, UR57, R11 ;  /* 0x00000039040b7c24 */ /* 0x000fe2000f8e020b */
[----:B------:R-:W-:Y:S01]  /*1640*/  PLOP3.LUT P1, PT, PT, PT, UP0, 0x40, 0x4 ;  /* 0x000000000004781c */ /* 0x000fe20003f2e808 */
[----:B------:R-:W0:Y:S01]  /*1650*/  LDC.64 R4, c[0x0][0x388] ;  /* 0x0000e200ff047b82 */ /* 0x000e220000000a00 */
[----:B------:R-:W-:-:S02]  /*1660*/  PLOP3.LUT P0, PT, PT, PT, UP1, 0x40, 0x4 ;  /* 0x000000000004781c */ /* 0x000fc40003f0e818 */
[----:B------:R-:W-:Y:S02]  /*1670*/  SEL R27, R27, RZ, !P1 ;  /* 0x000000ff1b1b7207 */ /* 0x000fe40004800000 */
[----:B------:R-:W-:Y:S02]  /*1680*/  SEL R9, R9, RZ, !P0 ;  /* 0x000000ff09097207 */ /* 0x000fe40004000000 */
[----:B------:R-:W-:Y:S01]  /*1690*/  PLOP3.LUT P2, PT, PT, PT, UP0, 0x40, 0x4 ;  /* 0x000000000004781c */ /* 0x000fe20003f4e808 */
[----:B------:R-:W-:Y:S01]  /*16a0*/  IMAD R12, R27, UR46, R12 ;  /* 0x0000002e1b0c7c24 */ /* 0x000fe2000f8e020c */
[----:B------:R-:W-:Y:S01]  /*16b0*/  PLOP3.LUT P1, PT, PT, PT, UP0, 0x40, 0x4 ;  /* 0x000000000004781c */ /* 0x000fe20003f2e808 */
[----:B------:R-:W-:Y:S01]  /*16c0*/  IMAD.MOV R27, RZ, RZ, -R26 ;  /* 0x000000ffff1b7224 */ /* 0x000fe200078e0a1a */
[----:B------:R-:W-:Y:S01]  /*16d0*/  PLOP3.LUT P0, PT, PT, PT, UP1, 0x40, 0x4 ;  /* 0x000000000004781c */ /* 0x000fe20003f0e818 */
[----:B------:R-:W-:Y:S01]  /*16e0*/  IMAD R9, R9, UR47, R10 ;  /* 0x0000002f09097c24 */ /* 0x000fe2000f8e020a */
[----:B------:R-:W-:Y:S01]  /*16f0*/  IADD3 R29, PT, PT, -R23, RZ, RZ ;  /* 0x000000ff171d7210 */ /* 0x000fe20007ffe1ff */
[----:B------:R-:W-:Y:S01]  /*1700*/  IMAD R8, R27, UR57, R8 ;  /* 0x000000391b087c24 */ /* 0x000fe2000f8e0208 */
[----:B------:R-:W-:Y:S01]  /*1710*/  SEL R23, R23, RZ, !P2 ;  /* 0x000000ff17177207 */ /* 0x000fe20005000000 */
[----:B------:R-:W-:Y:S01]  /*1720*/  IMAD.MOV R10, RZ, RZ, -R15 ;  /* 0x000000ffff0a7224 */ /* 0x000fe200078e0a0f */
[----:B------:R-:W-:Y:S01]  /*1730*/  SEL R26, R26, RZ, !P1 ;  /* 0x000000ff1a1a7207 */ /* 0x000fe20004800000 */
[----:B------:R-:W-:Y:S01]  /*1740*/  IMAD R24, R29, UR57, R24 ;  /* 0x000000391d187c24 */ /* 0x000fe2000f8e0218 */
[----:B------:R-:W-:Y:S01]  /*1750*/  SEL R11, R11, RZ, !P0 ;  /* 0x000000ff0b0b7207 */ /* 0x000fe20004000000 */
[----:B------:R-:W-:Y:S01]  /*1760*/  IMAD R23, R23, UR46, R22 ;  /* 0x0000002e17177c24 */ /* 0x000fe2000f8e0216 */
[----:B------:R-:W-:Y:S01]  /*1770*/  PLOP3.LUT P1, PT, PT, PT, UP1, 0x40, 0x4 ;  /* 0x000000000004781c */ /* 0x000fe20003f2e818 */
[----:B------:R-:W-:Y:S01]  /*1780*/  IMAD R25, R26, UR46, R25 ;  /* 0x0000002e1a197c24 */ /* 0x000fe2000f8e0219 */
[----:B------:R-:W-:Y:S01]  /*1790*/  LEA.HI R9, R9, R9, RZ, 0x1 ;  /* 0x0000000909097211 */ /* 0x000fe200078f08ff */
[----:B------:R-:W-:Y:S01]  /*17a0*/  IMAD R11, R11, UR47, R12 ;  /* 0x0000002f0b0b7c24 */ /* 0x000fe2000f8e020c */
[----:B------:R-:W-:Y:S01]  /*17b0*/  SEL R22, R8, RZ, !P1 ;  /* 0x000000ff08167207 */ /* 0x000fe20004800000 */
[----:B------:R-:W-:Y:S01]  /*17c0*/  IMAD R10, R10, UR57, R13 ;  /* 0x000000390a0a7c24 */ /* 0x000fe2000f8e020d */
[----:B------:R-:W-:-:S02]  /*17d0*/  PLOP3.LUT P2, PT, PT, PT, UP1, 0x40, 0x4 ;  /* 0x000000000004781c */ /* 0x000fc40003f4e818 */
[----:B------:R-:W-:Y:S01]  /*17e0*/  PLOP3.LUT P0, PT, PT, PT, UP0, 0x40, 0x4 ;  /* 0x000000000004781c */ /* 0x000fe20003f0e808 */
[----:B------:R-:W-:Y:S01]  /*17f0*/  IMAD R22, R22, UR47, R25 ;  /* 0x0000002f16167c24 */ /* 0x000fe2000f8e0219 */
[----:B------:R-:W-:Y:S02]  /*1800*/  SHF.R.S32.HI R9, RZ, 0x1, R9 ;  /* 0x00000001ff097819 */ /* 0x000fe40000011409 */
[----:B------:R-:W-:Y:S02]  /*1810*/  SEL R24, R24, RZ, !P2 ;  /* 0x000000ff18187207 */ /* 0x000fe40005000000 */
[----:B------:R-:W-:Y:S01]  /*1820*/  LEA.HI R11, R11, R11, RZ, 0x1 ;  /* 0x0000000b0b0b7211 */ /* 0x000fe200078f08ff */
[----:B0-----:R-:W-:Y:S01]  /*1830*/  IMAD.WIDE R8, R9, 0x2, R4 ;  /* 0x0000000209087825 */ /* 0x001fe200078e0204 */
[----:B------:R-:W-:Y:S02]  /*1840*/  R2UR UR6, R16 ;  /* 0x00000000100672ca */ /* 0x000fe400000e0000 */
[----:B------:R-:W-:Y:S01]  /*1850*/  SEL R25, R15, RZ, !P0 ;  /* 0x000000ff0f197207 */ /* 0x000fe20004000000 */
[----:B------:R-:W-:Y:S01]  /*1860*/  IMAD R23, R24, UR47, R23 ;  /* 0x0000002f18177c24 */ /* 0x000fe2000f8e0217 */
[----:B------:R-:W-:Y:S01]  /*1870*/  PLOP3.LUT P0, PT, PT, PT, UP1, 0x40, 0x4 ;  /* 0x000000000004781c */ /* 0x000fe20003f0e818 */
[----:B------:R-:W2:Y:S01]  /*1880*/  LDG.E.U16 R8, desc[UR4][R8.64] ;  /* 0x0000000408087981 */ /* 0x000ea2000c1e1500 */
[----:B------:R-:W-:Y:S01]  /*1890*/  SHF.R.S32.HI R11, RZ, 0x1, R11 ;  /* 0x00000001ff0b7819 */ /* 0x000fe2000001140b */
[----:B------:R-:W-:Y:S01]  /*18a0*/  IMAD R25, R25, UR46, R14 ;  /* 0x0000002e19197c24 */ /* 0x000fe2000f8e020e */
[----:B------:R-:W-:-:S02]  /*18b0*/  SEL R10, R10, RZ, !P0 ;  /* 0x000000ff0a0a7207 */ /* 0x000fc40004000000 */
[----:B------:R-:W-:Y:S01]  /*18c0*/  LEA.HI R22, R22, R22, RZ, 0x1 ;  /* 0x0000001616167211 */ /* 0x000fe200078f08ff */
[----:B------:R-:W-:Y:S01]  /*18d0*/  IMAD.WIDE R12, R11, 0x2, R4 ;  /* 0x000000020b0c7825 */ /* 0x000fe200078e0204 */
[----:B------:R-:W-:Y:S02]  /*18e0*/  LEA.HI R15, R23, R23, RZ, 0x1 ;  /* 0x00000017170f7211 */ /* 0x000fe400078f08ff */
[----:B------:R-:W-:Y:S01]  /*18f0*/  SHF.R.S32.HI R23, RZ, 0x1, R22 ;  /* 0x00000001ff177819 */ /* 0x000fe20000011416 */
[----:B------:R-:W-:Y:S01]  /*1900*/  IMAD R25, R10, UR47, R25 ;  /* 0x0000002f0a197c24 */ /* 0x000fe2000f8e0219 */
[----:B------:R-:W-:Y:S01]  /*1910*/  R2UR UR8, R16 ;  /* 0x00000000100872ca */ /* 0x000fe200000e0000 */
[----:B------:R0:W3:Y:S01]  /*1920*/  LDG.E.U16 R11, desc[UR6][R12.64] ;  /* 0x000000060c0b7981 */ /* 0x0000e2000c1e1500 */
[----:B------:R-:W-:Y:S01]  /*1930*/  R2UR UR9, R17 ;  /* 0x00000000110972ca */ /* 0x000fe200000e0000 */
[----:B------:R-:W-:Y:S01]  /*1940*/  IMAD.WIDE R22, R23, 0x2, R4 ;  /* 0x0000000217167825 */ /* 0x000fe200078e0204 */
[----:B------:R-:W-:-:S02]  /*1950*/  LEA.HI R25, R25, R25, RZ, 0x1 ;  /* 0x0000001919197211 */ /* 0x000fc400078f08ff */
[----:B------:R-:W-:Y:S02]  /*1960*/  SHF.R.S32.HI R15, RZ, 0x1, R15 ;  /* 0x00000001ff0f7819 */ /* 0x000fe4000001140f */
[----:B------:R-:W-:Y:S01]  /*1970*/  SHF.R.S32.HI R25, RZ, 0x1, R25 ;  /* 0x00000001ff197819 */ /* 0x000fe20000011419 */
[----:B------:R1:W4:Y:S02]  /*1980*/  LDG.E.U16 R10, desc[UR4][R22.64] ;  /* 0x00000004160a7981 */ /* 0x000324000c1e1500 */
[----:B------:R-:W-:-:S04]  /*1990*/  IMAD.WIDE R14, R15, 0x2, R4 ;  /* 0x000000020f0e7825 */ /* 0x000fc800078e0204 */
[----:B0-----:R-:W-:Y:S01]  /*19a0*/  IMAD.WIDE R12, R25, 0x2, R4 ;  /* 0x00000002190c7825 */ /* 0x001fe200078e0204 */
[----:B------:R4:W5:Y:S01]  /*19b0*/  LDG.E.U16 R9, desc[UR8][R14.64] ;  /* 0x000000080e097981 */ /* 0x000962000c1e1500 */
[----:B------:R-:W1:Y:S04]  /*19c0*/  LDC.64 R4, c[0x0][0x380] ;  /* 0x0000e000ff047b82 */ /* 0x000e680000000a00 */
[----:B------:R-:W5:Y:S01]  /*19d0*/  LDG.E.U16 R12, desc[UR4][R12.64] ;  /* 0x000000040c0c7981 */ /* 0x000f62000c1e1500 */
[----:B------:R-:W-:-:S04]  /*19e0*/  LEA.HI R3, R3, R3, RZ, 0x1 ;  /* 0x0000000303037211 */ /* 0x000fc800078f08ff */
[----:B------:R-:W-:Y:S02]  /*19f0*/  SHF.R.S32.HI R3, RZ, 0x1, R3 ;  /* 0x00000001ff037819 */ /* 0x000fe40000011403 */
[----:B------:R-:W-:Y:S02]  /*1a00*/  LEA.HI R6, R6, R6, RZ, 0x1 ;  /* 0x0000000606067211 */ /* 0x000fe400078f08ff */
[----:B------:R-:W-:Y:S02]  /*1a10*/  R2UR UR12, R16 ;  /* 0x00000000100c72ca */ /* 0x000fe400000e0000 */
[----:B------:R-:W-:Y:S01]  /*1a20*/  R2UR UR13, R17 ;  /* 0x00000000110d72ca */ /* 0x000fe200000e0000 */
[----:B-1----:R-:W-:Y:S01]  /*1a30*/  IMAD.WIDE R22, R3, 0x8, R4 ;  /* 0x0000000803167825 */ /* 0x002fe200078e0204 */
[----:B------:R-:W-:Y:S02]  /*1a40*/  LEA.HI R3, R7, R7, RZ, 0x1 ;  /* 0x0000000707037211 */ /* 0x000fe400078f08ff */
[----:B------:R-:W-:-:S02]  /*1a50*/  SHF.R.S32.HI R7, RZ, 0x1, R6 ;  /* 0x00000001ff077819 */ /* 0x000fc40000011406 */
[----:B------:R-:W-:Y:S01]  /*1a60*/  SHF.R.S32.HI R3, RZ, 0x1, R3 ;  /* 0x00000001ff037819 */ /* 0x000fe20000011403 */
[----:B------:R-:W5:Y:S02]  /*1a70*/  LDG.E R26, desc[UR4][R22.64] ;  /* 0x00000004161a7981 */ /* 0x000f64000c1e1900 */
[----:B------:R-:W-:-:S05]  /*1a80*/  IMAD.WIDE R6, R7, 0x8, R4 ;  /* 0x0000000807067825 */ /* 0x000fca00078e0204 */
[----:B------:R-:W5:Y:S01]  /*1a90*/  LDG.E R28, desc[UR8][R6.64] ;  /* 0x00000008061c7981 */ /* 0x000f62000c1e1900 */
[----:B--2---:R-:W-:-:S04]  /*1aa0*/  PRMT R24, R8, 0x7771, RZ ;  /* 0x0000777108187816 */ /* 0x004fc800000000ff */
[----:B------:R-:W-:Y:S02]  /*1ab0*/  ISETP.NE.AND P4, PT, R24, RZ, PT ;  /* 0x000000ff1800720c */ /* 0x000fe40003f85270 */
[----:B---3--:R-:W-:-:S04]  /*1ac0*/  PRMT R24, R11, 0x7771, RZ ;  /* 0x000077710b187816 */ /* 0x008fc800000000ff */
[----:B------:R-:W-:Y:S02]  /*1ad0*/  ISETP.NE.AND P5, PT, R24, RZ, PT ;  /* 0x000000ff1800720c */ /* 0x000fe40003fa5270 */
[----:B----4-:R-:W-:-:S04]  /*1ae0*/  PRMT R14, R10, 0x7771, RZ ;  /* 0x000077710a0e7816 */ /* 0x010fc800000000ff */
[----:B------:R-:W-:Y:S02]  /*1af0*/  ISETP.NE.AND P0, PT, R14, RZ, PT ;  /* 0x000000ff0e00720c */ /* 0x000fe40003f05270 */
[----:B-----5:R-:W-:Y:S02]  /*1b00*/  PRMT R15, R9, 0x7771, RZ ;  /* 0x00007771090f7816 */ /* 0x020fe400000000ff */
[C---:B------:R-:W-:Y:S02]  /*1b10*/  @P4 R2UR UR6, R16.reuse ;  /* 0x00000000100642ca */ /* 0x040fe400000e0000 */
[----:B------:R-:W-:Y:S02]  /*1b20*/  @P4 R2UR UR7, R17 ;  /* 0x00000000110742ca */ /* 0x000fe400000e0000 */
[----:B------:R-:W-:Y:S02]  /*1b30*/  ISETP.NE.AND P1, PT, R15, RZ, PT ;  /* 0x000000ff0f00720c */ /* 0x000fe40003f25270 */
[----:B------:R-:W-:-:S02]  /*1b40*/  @P5 R2UR UR10, R16 ;  /* 0x00000000100a52ca */ /* 0x000fc400000e0000 */
[----:B------:R-:W-:Y:S02]  /*1b50*/  @P5 R2UR UR11, R17 ;  /* 0x00000000110b52ca */ /* 0x000fe400000e0000 */
[----:B------:R-:W-:-:S04]  /*1b60*/  PRMT R13, R12, 0x7771, RZ ;  /* 0x000077710c0d7816 */ /* 0x000fc800000000ff */
[----:B------:R-:W-:Y:S01]  /*1b70*/  ISETP.NE.AND P2, PT, R13, RZ, PT ;  /* 0x000000ff0d00720c */ /* 0x000fe20003f45270 */
[----:B------:R0:W2:Y:S01]  /*1b80*/  @P4 LDG.E R24, desc[UR6][R22.64+0x4] ;  /* 0x0000040616184981 */ /* 0x0000a2000c1e1900 */
[----:B------:R-:W-:Y:S02]  /*1b90*/  @P0 R2UR UR14, R16 ;  /* 0x00000000100e02ca */ /* 0x000fe400000e0000 */
[----:B------:R-:W-:Y:S02]  /*1ba0*/  @P0 R2UR UR15, R17 ;  /* 0x00000000110f02ca */ /* 0x000fe400000e0000 */
[----:B------:R-:W-:Y:S01]  /*1bb0*/  LEA.HI R13, R0, R0, RZ, 0x1 ;  /* 0x00000000000d7211 */ /* 0x000fe200078f08ff */
[----:B------:R-:W-:Y:S01]  /*1bc0*/  IMAD.WIDE R14, R3, 0x8, R4 ;  /* 0x00000008030e7825 */ /* 0x000fe200078e0204 */
[----:B------:R-:W3:Y:S01]  /*1bd0*/  @P5 LDG.E R0, desc[UR10][R6.64+0x4] ;  /* 0x0000040a06005981 */ /* 0x000ee2000c1e1900 */
[----:B------:R-:W-:Y:S02]  /*1be0*/  @P1 R2UR UR6, R16 ;  /* 0x00000000100612ca */ /* 0x000fe400000e0000 */
[----:B------:R-:W-:Y:S01]  /*1bf0*/  SHF.R.S32.HI R3, RZ, 0x1, R13 ;  /* 0x00000001ff037819 */ /* 0x000fe2000001140d */
[----:B------:R-:W4:Y:S01]  /*1c00*/  LDG.E R36, desc[UR12][R14.64] ;  /* 0x0000000c0e247981 */ /* 0x000f22000c1e1900 */
[----:B------:R-:W-:-:S02]  /*1c10*/  @P1 R2UR UR7, R17 ;  /* 0x00000000110712ca */ /* 0x000fc400000e0000 */
[----:B------:R-:W-:Y:S01]  /*1c20*/  LEA.HI R13, R2, R2, RZ, 0x1 ;  /* 0x00000002020d7211 */ /* 0x000fe200078f08ff */
[----:B------:R-:W-:Y:S01]  /*1c30*/  IMAD.WIDE R2, R3, 0x8, R4 ;  /* 0x0000000803027825 */ /* 0x000fe200078e0204 */
[----:B------:R-:W-:Y:S01]  /*1c40*/  @P2 R2UR UR10, R16 ;  /* 0x00000000100a22ca */ /* 0x000fe200000e0000 */
[----:B------:R-:W5:Y:S01]  /*1c50*/  @P0 LDG.E R32, desc[UR14][R14.64+0x4] ;  /* 0x0000040e0e200981 */ /* 0x000f62000c1e1900 */
[----:B------:R-:W-:Y:S02]  /*1c60*/  @P2 R2UR UR11, R17 ;  /* 0x00000000110b22ca */ /* 0x000fe400000e0000 */
[----:B------:R-:W-:Y:S01]  /*1c70*/  SHF.R.S32.HI R13, RZ, 0x1, R13 ;  /* 0x00000001ff0d7819 */ /* 0x000fe2000001140d */
[----:B------:R-:W5:Y:S04]  /*1c80*/  LDG.E R30, desc[UR4][R2.64] ;  /* 0x00000004021e7981 */ /* 0x000f68000c1e1900 */
[----:B0-----:R-:W-:-:S02]  /*1c90*/  IMAD.WIDE R22, R13, 0x8, R4 ;  /* 0x000000080d167825 */ /* 0x001fc400078e0204 */
[----:B------:R0:W5:Y:S01]  /*1ca0*/  @P1 LDG.E R13, desc[UR6][R2.64+0x4] ;  /* 0x00000406020d1981 */ /* 0x000162000c1e1900 */
[----:B------:R-:W0:Y:S03]  /*1cb0*/  LDC.64 R4, c[0x0][0x3f0] ;  /* 0x0000fc00ff047b82 */ /* 0x000e260000000a00 */
[----:B------:R-:W5:Y:S04]  /*1cc0*/  @P2 LDG.E R34, desc[UR10][R22.64+0x4] ;  /* 0x0000040a16222981 */ /* 0x000f68000c1e1900 */
[----:B------:R1:W5:Y:S01]  /*1cd0*/  LDG.E R27, desc[UR8][R22.64] ;  /* 0x00000008161b7981 */ /* 0x000362000c1e1900 */
[----:B------:R-:W1:Y:S01]  /*1ce0*/  LDCU UR4, c[0x0][0x3f0] ;  /* 0x00007e00ff0477ac */ /* 0x000e620008000800 */
[----:B------:R-:W-:-:S02]  /*1cf0*/  PRMT R8, R8, 0x7770, RZ ;  /* 0x0000777008087816 */ /* 0x000fc400000000ff */
[----:B------:R-:W-:Y:S02]  /*1d00*/  PRMT R10, R10, 0x7770, RZ ;  /* 0x000077700a0a7816 */ /* 0x000fe400000000ff */
[----:B------:R-:W-:Y:S02]  /*1d10*/  ISETP.NE.AND P3, PT, R8, RZ, PT ;  /* 0x000000ff0800720c */ /* 0x000fe40003f65270 */
[----:B------:R-:W-:Y:S02]  /*1d20*/  PRMT R11, R11, 0x7770, RZ ;  /* 0x000077700b0b7816 */ /* 0x000fe400000000ff */
[----:B------:R-:W-:Y:S01]  /*1d30*/  PRMT R12, R12, 0x7770, RZ ;  /* 0x000077700c0c7816 */ /* 0x000fe200000000ff */
[-C--:B0-----:R-:W-:Y:S01]  /*1d40*/  FMUL R3, R26, R5.reuse ;  /* 0x000000051a037220 */ /* 0x081fe20000400000 */
[----:B-1----:R-:W-:Y:S01]  /*1d50*/  IMAD.U32 R8, RZ, RZ, UR4 ;  /* 0x00000004ff087e24 */ /* 0x002fe2000f8e00ff */
[----:B------:R-:W-:Y:S01]  /*1d60*/  MOV R6, UR4 ;  /* 0x0000000400067c02 */ /* 0x000fe20008000f00 */
[----:B------:R-:W-:Y:S01]  /*1d70*/  FMUL R25, R28, R5 ;  /* 0x000000051c197220 */ /* 0x000fe20000400000 */
[----:B------:R-:W-:-:S02]  /*1d80*/  PRMT R9, R9, 0x7770, RZ ;  /* 0x0000777009097816 */ /* 0x000fc400000000ff */
[----:B------:R-:W-:Y:S02]  /*1d90*/  MOV R22, UR4 ;  /* 0x0000000400167c02 */ /* 0x000fe40008000f00 */
[----:B------:R-:W-:Y:S01]  /*1da0*/  MOV R7, UR4 ;  /* 0x0000000400077c02 */ /* 0x000fe20008000f00 */
[-C--:B--2---:R-:W-:Y:S01]  /*1db0*/  @P4 FMUL R6, R24, R5.reuse ;  /* 0x0000000518064220 */ /* 0x084fe20000400000 */
[----:B------:R-:W-:Y:S01]  /*1dc0*/  ISETP.NE.AND P4, PT, R11, RZ, PT ;  /* 0x000000ff0b00720c */ /* 0x000fe20003f85270 */
[-C--:B---3--:R-:W-:Y:S01]  /*1dd0*/  @P5 FMUL R8, R0, R5.reuse ;  /* 0x0000000500085220 */ /* 0x088fe20000400000 */
[----:B------:R-:W-:Y:S02]  /*1de0*/  ISETP.NE.AND P5, PT, R10, RZ, PT ;  /* 0x000000ff0a00720c */ /* 0x000fe40003fa5270 */
[----:B------:R-:W-:Y:S01]  /*1df0*/  FSEL R10, R3, R4, P3 ;  /* 0x00000004030a7208 */ /* 0x000fe20001800000 */
[----:B----4-:R-:W-:Y:S01]  /*1e00*/  FMUL R23, R36, R5 ;  /* 0x0000000524177220 */ /* 0x010fe20000400000 */
[----:B------:R-:W-:-:S02]  /*1e10*/  ISETP.NE.AND P3, PT, R12, RZ, PT ;  /* 0x000000ff0c00720c */ /* 0x000fc40003f65270 */
[-C--:B------:R-:W-:Y:S02]  /*1e20*/  FSEL R25, R25, R4.reuse, P4 ;  /* 0x0000000419197208 */ /* 0x080fe40002000000 */
[----:B------:R-:W-:Y:S01]  /*1e30*/  FMNMX3 R0, R10, -INF , R6, !PT ;  /* 0xff8000000a007876 */ /* 0x000fe20007800006 */
[-C--:B-----5:R-:W-:Y:S01]  /*1e40*/  @P0 FMUL R22, R32, R5.reuse ;  /* 0x0000000520160220 */ /* 0x0a0fe20000400000 */
[----:B------:R-:W-:Y:S02]  /*1e50*/  ISETP.NE.AND P0, PT, R9, RZ, PT ;  /* 0x000000ff0900720c */ /* 0x000fe40003f05270 */
[----:B------:R-:W-:Y:S01]  /*1e60*/  FSEL R23, R23, R4, P5 ;  /* 0x0000000417177208 */ /* 0x000fe20002800000 */
[----:B------:R-:W-:Y:S01]  /*1e70*/  FMUL R9, R30, R5 ;  /* 0x000000051e097220 */ /* 0x000fe20000400000 */
[----:B------:R-:W-:Y:S01]  /*1e80*/  FMNMX3 R0, R0, R25, R8, !PT ;  /* 0x0000001900007276 */ /* 0x000fe20007800008 */
[----:B------:R-:W-:-:S03]  /*1e90*/  IMAD.U32 R24, RZ, RZ, UR4 ;  /* 0x00000004ff187e24 */ /* 0x000fc6000f8e00ff */
[----:B------:R-:W-:Y:S01]  /*1ea0*/  FSEL R9, R9, R4, P0 ;  /* 0x0000000409097208 */ /* 0x000fe20000000000 */
[----:B------:R-:W-:Y:S01]  /*1eb0*/  @P1 FMUL R24, R13, R5 ;  /* 0x000000050d181220 */ /* 0x000fe20000400000 */
[----:B------:R-:W-:Y:S01]  /*1ec0*/  FMNMX3 R0, R0, R23, R22, !PT ;  /* 0x0000001700007276 */ /* 0x000fe20007800016 */
[----:B------:R-:W-:Y:S01]  /*1ed0*/  UMOV UR4, 0xffffffff ;  /* 0xffffffff00047882 */ /* 0x000fe20000000000 */
[----:B------:R-:W-:Y:S02]  /*1ee0*/  @P2 FMUL R7, R34, R5 ;  /* 0x0000000522072220 */ /* 0x000fe40000400000 */
[----:B------:R-:W-:Y:S01]  /*1ef0*/  FMNMX3 R0, R0, R9, R24, !PT ;  /* 0x0000000900007276 */ /* 0x000fe20007800018 */
[----:B------:R-:W-:-:S05]  /*1f00*/  @P3 FMUL R4, R27, R5 ;  /* 0x000000051b043220 */ /* 0x000fca0000400000 */
[----:B------:R-:W-:Y:S01]  /*1f10*/  FMNMX3 R13, R0, R4, R7, !PT ;  /* 0x00000004000d7276 */ /* 0x000fe20007800007 */
[----:B------:R-:W-:Y:S06]  /*1f20*/  BRA.DIV UR4, `(.L_x_8364) ;  /* 0x0000001604587947 */ /* 0x000fec000b800000 */
[----:B------:R-:W0:Y:S01]  /*1f30*/  SHFL.BFLY PT, R14, R13, 0x10, 0x1f ;  /* 0x0e001f000d0e7f89 */ /* 0x000e2200000e0000 */
        /* <DEDUP_REMOVED lines=10> */
[----:B------:R-:W-:-:S04]  /*1fe0*/  IMAD.MOV.U32 R14, RZ, RZ, 0x3bbb989d ;  /* 0x3bbb989dff0e7424 */ /* 0x000fc800078e00ff */
[--C-:B------:R-:W-:Y:S01]  /*1ff0*/  FADD R11, R10, -R27.reuse ;  /* 0x8000001b0a0b7221 */ /* 0x100fe20000000000 */
[----:B------:R-:W-:Y:S01]  /*2000*/  FADD R13, -R27, R6 ;  /* 0x000000061b0d7221 */ /* 0x000fe20000000100 */
[--C-:B------:R-:W-:Y:S01]  /*2010*/  FADD R25, R25, -R27.reuse ;  /* 0x8000001b19197221 */ /* 0x100fe20000000000 */
[----:B------:R-:W-:Y:S01]  /*2020*/  FADD R15, -R27, R8 ;  /* 0x000000081b0f7221 */ /* 0x000fe20000000100 */
[-C--:B------:R-:W-:Y:S01]  /*2030*/  FFMA.SAT R10, R11, R14.reuse, 0.5 ;  /* 0x3f0000000b0a7423 */ /* 0x080fe2000000200e */
[--C-:B------:R-:W-:Y:S01]  /*2040*/  FADD R23, R23, -R27.reuse ;  /* 0x8000001b17177221 */ /* 0x100fe20000000000 */
[--C-:B------:R-:W-:Y:S01]  /*2050*/  FADD R29, R9, -R27.reuse ;  /* 0x8000001b091d7221 */ /* 0x100fe20000000000 */
[----:B------:R-:W-:Y:S01]  /*2060*/  FADD R9, R4, -R27 ;  /* 0x8000001b04097221 */ /* 0x000fe20000000000 */
[-C--:B------:R-:W-:Y:S01]  /*2070*/  FFMA.RM R6, R10, R5.reuse, 12582913 ;  /* 0x4b4000010a067423 */ /* 0x080fe20000004005 */
[-C--:B------:R-:W-:Y:S01]  /*2080*/  FFMA.SAT R10, R13, R14.reuse, 0.5 ;  /* 0x3f0000000d0a7423 */ /* 0x080fe2000000200e */
[-C--:B------:R-:W-:Y:S01]  /*2090*/  FFMA.SAT R4, R29, R14.reuse, 0.5 ;  /* 0x3f0000001d047423 */ /* 0x080fe2000000200e */
[----:B------:R-:W-:Y:S01]  /*20a0*/  FADD R31, -R27, R24 ;  /* 0x000000181b1f7221 */ /* 0x000fe20000000100 */
[----:B------:R-:W-:Y:S01]  /*20b0*/  FADD R0, R6, -12583039 ;  /* 0xcb40007f06007421 */ /* 0x000fe20000000000 */
[-C--:B------:R-:W-:Y:S01]  /*20c0*/  FFMA.RM R3, R10, R5.reuse, 12582913 ;  /* 0x4b4000010a037423 */ /* 0x080fe20000004005 */
[-C--:B------:R-:W-:Y:S01]  /*20d0*/  FFMA.SAT R10, R25, R14.reuse, 0.5 ;  /* 0x3f000000190a7423 */ /* 0x080fe2000000200e */
[-C--:B------:R-:W-:Y:S01]  /*20e0*/  FFMA.RM R4, R4, R5.reuse, 12582913 ;  /* 0x4b40000104047423 */ /* 0x080fe20000004005 */
[----:B------:R-:W-:Y:S01]  /*20f0*/  FFMA R0, R11, 1.4426950216293334961, -R0 ;  /* 0x3fb8aa3b0b007823 */ /* 0x000fe20000000800 */
[----:B------:R-:W-:Y:S01]  /*2100*/  FADD R2, R3, -12583039 ;  /* 0xcb40007f03027421 */ /* 0x000fe20000000000 */
[----:B------:R-:W-:Y:S01]  /*2110*/  FFMA.RM R10, R10, R5, 12582913 ;  /* 0x4b4000010a0a7423 */ /* 0x000fe20000004005 */
[-C--:B------:R-:W-:Y:S01]  /*2120*/  FFMA.SAT R30, R9, R14.reuse, 0.5 ;  /* 0x3f000000091e7423 */ /* 0x080fe2000000200e */
[----:B------:R-:W-:Y:S01]  /*2130*/  FFMA R11, R11, 1.925963033500011079e-08, R0 ;  /* 0x32a570600b0b7823 */ /* 0x000fe20000000000 */
[----:B------:R-:W-:Y:S01]  /*2140*/  FFMA R2, R13, 1.4426950216293334961, -R2 ;  /* 0x3fb8aa3b0d027823 */ /* 0x000fe20000000802 */
[----:B------:R-:W-:Y:S01]  /*2150*/  FADD R12, R10, -12583039 ;  /* 0xcb40007f0a0c7421 */ /* 0x000fe20000000000 */
[----:B------:R-:W-:Y:S01]  /*2160*/  FFMA.SAT R0, R15, R14, 0.5 ;  /* 0x3f0000000f007423 */ /* 0x000fe2000000200e */
[----:B------:R-:W-:-:S02]  /*2170*/  IMAD.SHL.U32 R6, R6, 0x800000, RZ ;  /* 0x0080000006067824 */ /* 0x000fc400078e00ff */
[----:B------:R-:W-:Y:S01]  /*2180*/  FFMA R8, R13, 1.925963033500011079e-08, R2 ;  /* 0x32a570600d087823 */ /* 0x000fe20000000002 */
[-C--:B------:R-:W-:Y:S01]  /*2190*/  FFMA.SAT R2, R23, R14.reuse, 0.5 ;  /* 0x3f00000017027423 */ /* 0x080fe2000000200e */
[C---:B------:R-:W-:Y:S01]  /*21a0*/  FFMA R12, R25.reuse, 1.4426950216293334961, -R12 ;  /* 0x3fb8aa3b190c7823 */ /* 0x040fe2000000080c */
[-C--:B------:R-:W-:Y:S01]  /*21b0*/  FFMA.RM R0, R0, R5.reuse, 12582913 ;  /* 0x4b40000100007423 */ /* 0x080fe20000004005 */
[----:B------:R-:W-:Y:S01]  /*21c0*/  MUFU.EX2 R11, R11 ;  /* 0x0000000b000b7308 */ /* 0x000fe20000000800 */
[-C--:B------:R-:W-:Y:S01]  /*21d0*/  FFMA.RM R2, R2, R5.reuse, 12582913 ;  /* 0x4b40000102027423 */ /* 0x080fe20000004005 */
[----:B------:R-:W-:Y:S01]  /*21e0*/  FFMA R13, R25, 1.925963033500011079e-08, R12 ;  /* 0x32a57060190d7823 */ /* 0x000fe2000000000c */
[C---:B------:R-:W-:Y:S01]  /*21f0*/  FADD R25, -R27.reuse, R22 ;  /* 0x000000161b197221 */ /* 0x040fe20000000100 */
[----:B------:R-:W-:Y:S01]  /*2200*/  FADD R26, R0, -12583039 ;  /* 0xcb40007f001a7421 */ /* 0x000fe20000000000 */
[----:B------:R-:W-:Y:S01]  /*2210*/  FADD R12, R2, -12583039 ;  /* 0xcb40007f020c7421 */ /* 0x000fe20000000000 */
[----:B------:R-:W-:Y:S01]  /*2220*/  FADD R27, -R27, R7 ;  /* 0x000000071b1b7221 */ /* 0x000fe20000000100 */
[-C--:B------:R-:W-:Y:S01]  /*2230*/  FFMA.SAT R28, R25, R14.reuse, 0.5 ;  /* 0x3f000000191c7423 */ /* 0x080fe2000000200e */
[----:B------:R-:W-:Y:S01]  /*2240*/  FFMA R26, R15, 1.4426950216293334961, -R26 ;  /* 0x3fb8aa3b0f1a7823 */ /* 0x000fe2000000081a */
[----:B------:R-:W-:Y:S01]  /*2250*/  FFMA R22, R23, 1.4426950216293334961, -R12 ;  /* 0x3fb8aa3b17167823 */ /* 0x000fe2000000080c */
[----:B------:R-:W0:Y:S01]  /*2260*/  MUFU.EX2 R8, R8 ;  /* 0x0000000800087308 */ /* 0x000e220000000800 */
[-C--:B------:R-:W-:Y:S01]  /*2270*/  FFMA.RM R12, R28, R5.reuse, 12582913 ;  /* 0x4b4000011c0c7423 */ /* 0x080fe20000004005 */
[----:B------:R-:W-:Y:S01]  /*2280*/  FFMA R15, R15, 1.925963033500011079e-08, R26 ;  /* 0x32a570600f0f7823 */ /* 0x000fe2000000001a */
[----:B------:R-:W-:Y:S01]  /*2290*/  FFMA R26, R23, 1.925963033500011079e-08, R22 ;  /* 0x32a57060171a7823 */ /* 0x000fe20000000016 */
[-C--:B------:R-:W-:Y:S01]  /*22a0*/  FFMA.SAT R28, R31, R14.reuse, 0.5 ;  /* 0x3f0000001f1c7423 */ /* 0x080fe2000000200e */
[----:B------:R-:W-:Y:S01]  /*22b0*/  FADD R22, R12, -12583039 ;  /* 0xcb40007f0c167421 */ /* 0x000fe20000000000 */
[----:B------:R-:W-:Y:S01]  /*22c0*/  FFMA.SAT R32, R27, R14, 0.5 ;  /* 0x3f0000001b207423 */ /* 0x000fe2000000200e */
[-C--:B------:R-:W-:Y:S01]  /*22d0*/  FFMA.RM R14, R30, R5.reuse, 12582913 ;  /* 0x4b4000011e0e7423 */ /* 0x080fe20000004005 */
[-C--:B------:R-:W-:Y:S01]  /*22e0*/  FFMA.RM R23, R28, R5.reuse, 12582913 ;  /* 0x4b4000011c177423 */ /* 0x080fe20000004005 */
[----:B------:R-:W-:Y:S01]  /*22f0*/  FFMA R22, R25, 1.4426950216293334961, -R22 ;  /* 0x3fb8aa3b19167823 */ /* 0x000fe20000000816 */
[----:B------:R-:W1:Y:S01]  /*2300*/  MUFU.EX2 R13, R13 ;  /* 0x0000000d000d7308 */ /* 0x000e620000000800 */
[----:B------:R-:W-:Y:S01]  /*2310*/  SHF.L.U32 R3, R3, 0x17, RZ ;  /* 0x0000001703037819 */ /* 0x000fe200000006ff */
[----:B------:R-:W-:Y:S01]  /*2320*/  FADD R30, R23, -12583039 ;  /* 0xcb40007f171e7421 */ /* 0x000fe20000000000 */
[----:B------:R-:W-:Y:S01]  /*2330*/  FFMA R25, R25, 1.925963033500011079e-08, R22 ;  /* 0x32a5706019197823 */ /* 0x000fe20000000016 */
[----:B------:R-:W-:Y:S01]  /*2340*/  FADD R22, R4, -12583039 ;  /* 0xcb40007f04167421 */ /* 0x000fe20000000000 */
[----:B------:R-:W-:Y:S01]  /*2350*/  SHF.L.U32 R12, R12, 0x17, RZ ;  /* 0x000000170c0c7819 */ /* 0x000fe200000006ff */
[----:B------:R-:W-:Y:S01]  /*2360*/  FFMA R30, R31, 1.4426950216293334961, -R30 ;  /* 0x3fb8aa3b1f1e7823 */ /* 0x000fe2000000081e */
[----:B0-----:R-:W-:Y:S01]  /*2370*/  FMUL R8, R3, R8 ;  /* 0x0000000803087220 */ /* 0x001fe20000400000 */
[----:B------:R-:W-:Y:S01]  /*2380*/  FFMA R28, R29, 1.4426950216293334961, -R22 ;  /* 0x3fb8aa3b1d1c7823 */ /* 0x000fe20000000816 */
[----:B------:R0:W-:Y:S01]  /*2390*/  MUFU.EX2 R24, R26 ;  /* 0x0000001a00187308 */ /* 0x0001e20000000800 */
[----:B------:R-:W-:Y:S01]  /*23a0*/  FFMA.RM R22, R32, R5, 12582913 ;  /* 0x4b40000120167423 */ /* 0x000fe20000004005 */
[----:B------:R-:W-:-:S06]  /*23b0*/  FFMA R30, R31, 1.925963033500011079e-08, R30 ;  /* 0x32a570601f1e7823 */ /* 0x000fcc000000001e */
[----:B------:R-:W2:Y:S01]  /*23c0*/  MUFU.EX2 R15, R15 ;  /* 0x0000000f000f7308 */ /* 0x000ea20000000800 */
[----:B0-----:R-:W-:Y:S01]  /*23d0*/  FFMA R26, R29, 1.925963033500011079e-08, R28 ;  /* 0x32a570601d1a7823 */ /* 0x001fe2000000001c */
[----:B------:R-:W-:-:S04]  /*23e0*/  FADD R28, R14, -12583039 ;  /* 0xcb40007f0e1c7421 */ /* 0x000fc80000000000 */
[C---:B------:R-:W-:Y:S01]  /*23f0*/  FFMA R32, R9.reuse, 1.4426950216293334961, -R28 ;  /* 0x3fb8aa3b09207823 */ /* 0x040fe2000000081c */
[----:B------:R-:W-:Y:S02]  /*2400*/  IMAD.SHL.U32 R28, R10, 0x800000, RZ ;  /* 0x008000000a1c7824 */ /* 0x000fe400078e00ff */
[----:B------:R-:W-:Y:S01]  /*2410*/  FMUL R10, R6, R11 ;  /* 0x0000000b060a7220 */ /* 0x000fe20000400000 */
[----:B------:R-:W0:Y:S01]  /*2420*/  MUFU.EX2 R25, R25 ;  /* 0x0000001900197308 */ /* 0x000e220000000800 */
[----:B------:R-:W-:Y:S01]  /*2430*/  FFMA R32, R9, 1.925963033500011079e-08, R32 ;  /* 0x32a5706009207823 */ /* 0x000fe20000000020 */
[----:B-1----:R-:W-:Y:S01]  /*2440*/  FMUL R9, R28, R13 ;  /* 0x0000000d1c097220 */ /* 0x002fe20000400000 */
[----:B------:R-:W-:Y:S01]  /*2450*/  FADD R5, RZ, R10 ;  /* 0x0000000aff057221 */ /* 0x000fe20000000000 */
[----:B------:R-:W-:Y:S01]  /*2460*/  FADD R28, R22, -12583039 ;  /* 0xcb40007f161c7421 */ /* 0x000fe20000000000 */
[----:B------:R-:W-:Y:S01]  /*2470*/  SHF.L.U32 R6, R0, 0x17, RZ ;  /* 0x0000001700067819 */ /* 0x000fe200000006ff */
[----:B------:R-:W-:-:S02]  /*2480*/  IMAD.SHL.U32 R11, R2, 0x800000, RZ ;  /* 0x00800000020b7824 */ /* 0x000fc400078e00ff */
[----:B------:R-:W-:Y:S01]  /*2490*/  FADD R0, R5, R8 ;  /* 0x0000000805007221 */ /* 0x000fe20000000000 */
[----:B------:R-:W1:Y:S01]  /*24a0*/  MUFU.EX2 R26, R26 ;  /* 0x0000001a001a7308 */ /* 0x000e620000000800 */
[----:B------:R-:W-:Y:S01]  /*24b0*/  FFMA R28, R27, 1.4426950216293334961, -R28 ;  /* 0x3fb8aa3b1b1c7823 */ /* 0x000fe2000000081c */
[----:B--2---:R-:W-:Y:S01]  /*24c0*/  FMUL R7, R6, R15 ;  /* 0x0000000f06077220 */ /* 0x004fe20000400000 */
[----:B------:R-:W-:Y:S01]  /*24d0*/  FADD R0, R0, R9 ;  /* 0x0000000900007221 */ /* 0x000fe20000000000 */
[----:B------:R-:W-:Y:S01]  /*24e0*/  FMUL R6, R11, R24 ;  /* 0x000000180b067220 */ /* 0x000fe20000400000 */
[----:B------:R-:W-:Y:S01]  /*24f0*/  FFMA R28, R27, 1.925963033500011079e-08, R28 ;  /* 0x32a570601b1c7823 */ /* 0x000fe2000000001c */
[----:B------:R-:W-:Y:S02]  /*2500*/  IMAD.SHL.U32 R13, R4, 0x800000, RZ ;  /* 0x00800000040d7824 */ /* 0x000fe400078e00ff */
[----:B------:R-:W-:Y:S01]  /*2510*/  FADD R11, R0, R7 ;  /* 0x00000007000b7221 */ /* 0x000fe20000000000 */
[----:B------:R-:W2:Y:S01]  /*2520*/  MUFU.EX2 R3, R30 ;  /* 0x0000001e00037308 */ /* 0x000ea20000000800 */
[----:B0-----:R-:W-:Y:S01]  /*2530*/  FMUL R5, R12, R25 ;  /* 0x000000190c057220 */ /* 0x001fe20000400000 */
[----:B------:R-:W-:Y:S01]  /*2540*/  SHF.L.U32 R12, R23, 0x17, RZ ;  /* 0x00000017170c7819 */ /* 0x000fe200000006ff */
[----:B------:R-:W-:Y:S01]  /*2550*/  FADD R0, R11, R6 ;  /* 0x000000060b007221 */ /* 0x000fe20000000000 */
[----:B------:R-:W-:-:S03]  /*2560*/  SHF.L.U32 R22, R22, 0x17, RZ ;  /* 0x0000001716167819 */ /* 0x000fc600000006ff */
[----:B------:R-:W-:Y:S01]  /*2570*/  FADD R11, R0, R5 ;  /* 0x00000005000b7221 */ /* 0x000fe20000000000 */
[----:B------:R-:W0:Y:S01]  /*2580*/  MUFU.EX2 R2, R32 ;  /* 0x0000002000027308 */ /* 0x000e220000000800 */
[----:B-1----:R-:W-:Y:S01]  /*2590*/  FMUL R4, R13, R26 ;  /* 0x0000001a0d047220 */ /* 0x002fe20000400000 */
[----:B------:R-:W-:-:S03]  /*25a0*/  IMAD.SHL.U32 R13, R14, 0x800000, RZ ;  /* 0x008000000e0d7824 */ /* 0x000fc600078e00ff */
[----:B------:R-:W-:-:S03]  /*25b0*/  FADD R0, R11, R4 ;  /* 0x000000040b007221 */ /* 0x000fc60000000000 */
[----:B------:R-:W1:Y:S01]  /*25c0*/  MUFU.EX2 R15, R28 ;  /* 0x0000001c000f7308 */ /* 0x000e620000000800 */
[----:B--2---:R-:W-:-:S04]  /*25d0*/  FMUL R3, R12, R3 ;  /* 0x000000030c037220 */ /* 0x004fc80000400000 */
        /* <DEDUP_REMOVED lines=14> */
.L_x_8397:
        /* <DEDUP_REMOVED lines=12> */
[----:B------:R-:W-:Y:S05]  /*2780*/  CALL.REL.NOINC `($__internal_122_$__cuda_sm3x_div_rn_noftz_f32_slowpath) ;  /* 0x0000001400dc7944 */ /* 0x000fea0003c00000 */
[----:B------:R-:W-:-:S07]  /*2790*/  MOV R12, R22 ;  /* 0x00000016000c7202 */ /* 0x000fce0000000f00 */
.L_x_8366:
[----:B------:R-:W-:Y:S05]  /*27a0*/  BSYNC.RECONVERGENT B3 ;  /* 0x0000000000037941 */ /* 0x000fea0003800200 */
.L_x_8365:
        /* <DEDUP_REMOVED lines=12> */
[----:B------:R-:W-:Y:S05]  /*2870*/  CALL.REL.NOINC `($__internal_122_$__cuda_sm3x_div_rn_noftz_f32_slowpath) ;  /* 0x0000001400a07944 */ /* 0x000fea0003c00000 */
[----:B------:R-:W-:-:S07]  /*2880*/  IMAD.MOV.U32 R13, RZ, RZ, R22 ;  /* 0x000000ffff0d7224 */ /* 0x000fce00078e0016 */
.L_x_8368:
[----:B------:R-:W-:Y:S05]  /*2890*/  BSYNC.RECONVERGENT B3 ;  /* 0x0000000000037941 */ /* 0x000fea0003800200 */
.L_x_8367:
        /* <DEDUP_REMOVED lines=12> */
[----:B------:R-:W-:Y:S05]  /*2960*/  CALL.REL.NOINC `($__internal_122_$__cuda_sm3x_div_rn_noftz_f32_slowpath) ;  /* 0x0000001400647944 */ /* 0x000fea0003c00000 */
[----:B------:R-:W-:-:S07]  /*2970*/  MOV R8, R22 ;  /* 0x0000001600087202 */ /* 0x000fce0000000f00 */
.L_x_8370:
[----:B------:R-:W-:Y:S05]  /*2980*/  BSYNC.RECONVERGENT B3 ;  /* 0x0000000000037941 */ /* 0x000fea0003800200 */
.L_x_8369:
        /* <DEDUP_REMOVED lines=14> */
.L_x_8372:
[----:B------:R-:W-:Y:S05]  /*2a70*/  BSYNC.RECONVERGENT B3 ;  /* 0x0000000000037941 */ /* 0x000fea0003800200 */
.L_x_8371:
        /* <DEDUP_REMOVED lines=14> */
.L_x_8374:
[----:B------:R-:W-:Y:S05]  /*2b60*/  BSYNC.RECONVERGENT B3 ;  /* 0x0000000000037941 */ /* 0x000fea0003800200 */
.L_x_8373:
        /* <DEDUP_REMOVED lines=14> */
.L_x_8376:
[----:B------:R-:W-:Y:S05]  /*2c50*/  BSYNC.RECONVERGENT B3 ;  /* 0x0000000000037941 */ /* 0x000fea0003800200 */
.L_x_8375:
        /* <DEDUP_REMOVED lines=14> */
.L_x_8378:
[----:B------:R-:W-:Y:S05]  /*2d40*/  BSYNC.RECONVERGENT B3 ;  /* 0x0000000000037941 */ /* 0x000fea0003800200 */
.L_x_8377:
        /* <DEDUP_REMOVED lines=14> */
.L_x_8380:
[----:B------:R-:W-:Y:S05]  /*2e30*/  BSYNC.RECONVERGENT B3 ;  /* 0x0000000000037941 */ /* 0x000fea0003800200 */
.L_x_8379:
        /* <DEDUP_REMOVED lines=14> */
.L_x_8382:
[----:B------:R-:W-:Y:S05]  /*2f20*/  BSYNC.RECONVERGENT B3 ;  /* 0x0000000000037941 */ /* 0x000fea0003800200 */
.L_x_8381:
        /* <DEDUP_REMOVED lines=14> */
.L_x_8384:
[----:B------:R-:W-:Y:S05]  /*3010*/  BSYNC.RECONVERGENT B3 ;  /* 0x0000000000037941 */ /* 0x000fea0003800200 */
.L_x_8383:
        /* <DEDUP_REMOVED lines=13> */
[C---:B------:R-:W-:Y:S01]  /*30f0*/  IADD3 R11, P4, PT, R2.reuse, 0x100, RZ ;  /* 0x00000100020b7810 */ /* 0x040fe20007f9e0ff */
[--C-:B------:R-:W-:Y:S01]  /*3100*/  IMAD.X R0, RZ, RZ, R29.reuse, P1 ;  /* 0x000000ffff007224 */ /* 0x100fe200008e061d */
[C---:B------:R-:W-:Y:S01]  /*3110*/  IADD3 R22, P2, PT, R2.reuse, 0x80, RZ ;  /* 0x0000008002167810 */ /* 0x040fe20007f5e0ff */
[--C-:B------:R-:W-:Y:S01]  /*3120*/  IMAD.X R3, RZ, RZ, R29.reuse, P0 ;  /* 0x000000ffff037224 */ /* 0x100fe200000e061d */
[----:B------:R-:W-:Y:S01]  /*3130*/  IADD3 R23, P3, PT, R2, 0xc0, RZ ;  /* 0x000000c002177810 */ /* 0x000fe20007f7e0ff */
[----:B------:R-:W-:Y:S01]  /*3140*/  IMAD.X R2, RZ, RZ, R29, P4 ;  /* 0x000000ffff027224 */ /* 0x000fe200020e061d */
[----:B------:R-:W-:-:S02]  /*3150*/  LEA.HI R27, P0, R0, R27, RZ, 0x1 ;  /* 0x0000001b001b7211 */ /* 0x000fc400078108ff */
[-C--:B------:R-:W-:Y:S02]  /*3160*/  IADD3.X R25, PT, PT, RZ, R29.reuse, RZ, P2, !PT ;  /* 0x0000001dff197210 */ /* 0x080fe400017fe4ff */
[C---:B------:R-:W-:Y:S01]  /*3170*/  SHF.L.U64.HI R3, R28.reuse, 0x2, R3 ;  /* 0x000000021c037819 */ /* 0x040fe20000010203 */
[----:B------:R-:W-:Y:S01]  /*3180*/  IMAD.X R0, RZ, RZ, R0, P0 ;  /* 0x000000ffff007224 */ /* 0x000fe200000e0600 */
[----:B------:R-:W-:Y:S02]  /*3190*/  IADD3.X R10, PT, PT, RZ, R29, RZ, P3, !PT ;  /* 0x0000001dff0a7210 */ /* 0x000fe40001ffe4ff */
[----:B------:R-:W-:Y:S02]  /*31a0*/  SHF.L.U32 R28, R28, 0x2, RZ ;  /* 0x000000021c1c7819 */ /* 0x000fe400000006ff */
[----:B------:R-:W-:Y:S01]  /*31b0*/  LEA.HI R26, P0, R2, R11, RZ, 0x1 ;  /* 0x0000000b021a7211 */ /* 0x000fe200078108ff */
[----:B------:R-:W-:Y:S01]  /*31c0*/  IMAD.SHL.U32 R11, R27, 0x4, RZ ;  /* 0x000000041b0b7824 */ /* 0x000fe200078e00ff */
[----:B------:R-:W-:-:S02]  /*31d0*/  LEA.HI R22, P1, R25, R22, RZ, 0x1 ;  /* 0x0000001619167211 */ /* 0x000fc400078308ff */
[----:B------:R-:W-:Y:S02]  /*31e0*/  LEA.HI R24, P2, R10, R23, RZ, 0x1 ;  /* 0x000000170a187211 */ /* 0x000fe400078508ff */
[----:B------:R-:W-:Y:S02]  /*31f0*/  LOP3.LUT R28, R28, 0xfffffff8, RZ, 0xc0, !PT ;  /* 0xfffffff81c1c7812 */ /* 0x000fe400078ec0ff */
[----:B------:R-:W-:Y:S01]  /*3200*/  SHF.L.U64.HI R0, R27, 0x2, R0 ;  /* 0x000000021b007819 */ /* 0x000fe20000010200 */
[----:B------:R-:W-:Y:S01]  /*3210*/  IMAD.X R27, RZ, RZ, R2, P0 ;  /* 0x000000ffff1b7224 */ /* 0x000fe200000e0602 */
[----:B------:R-:W-:Y:S02]  /*3220*/  IADD3.X R23, PT, PT, RZ, R25, RZ, P1, !PT ;  /* 0x00000019ff177210 */ /* 0x000fe40000ffe4ff */
[----:B------:R-:W-:Y:S02]  /*3230*/  IADD3.X R25, PT, PT, RZ, R10, RZ, P2, !PT ;  /* 0x0000000aff197210 */ /* 0x000fe400017fe4ff */
[----:B------:R-:W-:-:S02]  /*3240*/  IADD3 R2, P0, PT, R28, UR52, RZ ;  /* 0x000000341c027c10 */ /* 0x000fc4000ff1e0ff */
[----:B------:R-:W-:Y:S02]  /*3250*/  LOP3.LUT R10, R11, 0xfffffff8, RZ, 0xc0, !PT ;  /* 0xfffffff80b0a7812 */ /* 0x000fe400078ec0ff */
[----:B------:R-:W-:Y:S02]  /*3260*/  IADD3.X R3, PT, PT, R3, UR53, RZ, P0, !PT ;  /* 0x0000003503037c10 */ /* 0x000fe400087fe4ff */
[----:B------:R-:W-:Y:S02]  /*3270*/  IADD3 R10, P0, PT, R10, UR52, RZ ;  /* 0x000000340a0a7c10 */ /* 0x000fe4000ff1e0ff */
[----:B------:R-:W-:Y:S01]  /*3280*/  SHF.L.U64.HI R23, R22, 0x2, R23 ;  /* 0x0000000216177819 */ /* 0x000fe20000010217 */
[----:B------:R0:W-:Y:S01]  /*3290*/  STG.E.64 desc[UR4][R2.64], R12 ;  /* 0x0000000c02007986 */ /* 0x0001e2000c101b04 */
[----:B------:R-:W-:Y:S02]  /*32a0*/  IADD3.X R11, PT, PT, R0, UR53, RZ, P0, !PT ;  /* 0x00000035000b7c10 */ /* 0x000fe400087fe4ff */
[----:B------:R-:W-:-:S02]  /*32b0*/  IADD3 R21, P0, PT, R20, R21, RZ ;  /* 0x0000001514157210 */ /* 0x000fc40007f1e0ff */
[C---:B------:R-:W-:Y:S01]  /*32c0*/  SHF.L.U64.HI R25, R24.reuse, 0x2, R25 ;  /* 0x0000000218197819 */ /* 0x040fe20000010219 */
[----:B------:R-:W-:Y:S01]  /*32d0*/  IMAD.SHL.U32 R24, R24, 0x4, RZ ;  /* 0x0000000418187824 */ /* 0x000fe200078e00ff */
[----:B------:R-:W-:Y:S01]  /*32e0*/  SHF.L.U32 R22, R22, 0x2, RZ ;  /* 0x0000000216167819 */ /* 0x000fe200000006ff */
[----:B------:R0:W-:Y:S01]  /*32f0*/  STG.E.64 desc[UR6][R10.64], R8 ;  /* 0x000000080a007986 */ /* 0x0001e2000c101b06 */
[C---:B------:R-:W-:Y:S02]  /*3300*/  SHF.L.U64.HI R27, R26.reuse, 0x2, R27 ;  /* 0x000000021a1b7819 */ /* 0x040fe4000001021b */
[----:B------:R-:W-:Y:S02]  /*3310*/  SHF.L.U32 R26, R26, 0x2, RZ ;  /* 0x000000021a1a7819 */ /* 0x000fe400000006ff */
[----:B------:R-:W-:Y:S02]  /*3320*/  LEA.HI.X.SX32 R19, R20, R19, 0x1, P0 ;  /* 0x0000001314137211 */ /* 0x000fe400000f0eff */
[----:B------:R-:W-:-:S02]  /*3330*/  ISETP.GE.U32.AND P0, PT, R21, UR50, PT ;  /* 0x0000003215007c0c */ /* 0x000fc4000bf06070 */
[C---:B------:R-:W-:Y:S02]  /*3340*/  R2UR UR9, R17.reuse ;  /* 0x00000000110972ca */ /* 0x040fe400000e0000 */
[----:B------:R-:W-:Y:S02]  /*3350*/  LOP3.LUT R22, R22, 0xfffffff8, RZ, 0xc0, !PT ;  /* 0xfffffff816167812 */ /* 0x000fe400078ec0ff */
[----:B------:R-:W-:Y:S02]  /*3360*/  R2UR UR10, R16 ;  /* 0x00000000100a72ca */ /* 0x000fe400000e0000 */
[----:B------:R-:W-:Y:S02]  /*3370*/  R2UR UR11, R17 ;  /* 0x00000000110b72ca */ /* 0x000fe400000e0000 */
[----:B------:R-:W-:Y:S02]  /*3380*/  LOP3.LUT R24, R24, 0xfffffff8, RZ, 0xc0, !PT ;  /* 0xfffffff818187812 */ /* 0x000fe400078ec0ff */
[----:B------:R-:W-:-:S02]  /*3390*/  R2UR UR12, R16 ;  /* 0x00000000100c72ca */ /* 0x000fc400000e0000 */
[----:B------:R-:W-:Y:S02]  /*33a0*/  R2UR UR13, R17 ;  /* 0x00000000110d72ca */ /* 0x000fe400000e0000 */
[----:B------:R-:W-:Y:S02]  /*33b0*/  LOP3.LUT R26, R26, 0xfffffff8, RZ, 0xc0, !PT ;  /* 0xfffffff81a1a7812 */ /* 0x000fe400078ec0ff */
[----:B------:R-:W-:Y:S02]  /*33c0*/  ISETP.GE.AND.EX P0, PT, R19, UR51, PT, P0 ;  /* 0x0000003313007c0c */ /* 0x000fe4000bf06300 */
[----:B------:R-:W-:Y:S02]  /*33d0*/  IADD3 R22, P1, PT, R22, UR52, RZ ;  /* 0x0000003416167c10 */ /* 0x000fe4000ff3e0ff */
[----:B------:R-:W-:Y:S02]  /*33e0*/  IADD3 R24, P2, PT, R24, UR52, RZ ;  /* 0x0000003418187c10 */ /* 0x000fe4000ff5e0ff */
[----:B------:R-:W-:-:S02]  /*33f0*/  IADD3 R26, P3, PT, R26, UR52, RZ ;  /* 0x000000341a1a7c10 */ /* 0x000fc4000ff7e0ff */
[----:B------:R-:W-:Y:S02]  /*3400*/  IADD3.X R23, PT, PT, R23, UR53, RZ, P1, !PT ;  /* 0x0000003517177c10 */ /* 0x000fe40008ffe4ff */
[----:B------:R-:W-:Y:S02]  /*3410*/  IADD3.X R25, PT, PT, R25, UR53, RZ, P2, !PT ;  /* 0x0000003519197c10 */ /* 0x000fe400097fe4ff */
[----:B------:R-:W-:Y:S01]  /*3420*/  IADD3.X R27, PT, PT, R27, UR53, RZ, P3, !PT ;  /* 0x000000351b1b7c10 */ /* 0x000fe20009ffe4ff */
[----:B------:R0:W-:Y:S04]  /*3430*/  STG.E.64 desc[UR8][R22.64], R14 ;  /* 0x0000000e16007986 */ /* 0x0001e8000c101b08 */
[----:B------:R0:W-:Y:S04]  /*3440*/  STG.E.64 desc[UR10][R24.64], R6 ;  /* 0x0000000618007986 */ /* 0x0001e8000c101b0a */
[----:B------:R0:W-:Y:S01]  /*3450*/  STG.E.64 desc[UR12][R26.64], R4 ;  /* 0x000000041a007986 */ /* 0x0001e2000c101b0c */
[----:B------:R-:W-:Y:S05]  /*3460*/  @!P0 BRA `(.L_x_8385) ;  /* 0xffffffcc00988947 */ /* 0x000fea000383ffff */
[----:B------:R-:W-:Y:S05]  /*3470*/  BSYNC B0 ;  /* 0x0000000000007941 */ /* 0x000fea0003800000 */
.L_x_8363:
[----:B------:R-:W-:Y:S05]  /*3480*/  EXIT ;  /* 0x000000000000794d */ /* 0x000fea0003800000 */
.L_x_8364:
[----:B------:R-:W-:Y:S01]  /*3490*/  BSSY B1, `(.L_x_8386) ;  /* 0x0000007000017945 */ /* 0x000fe20003800000 */
[----:B------:R-:W-:Y:S01]  /*34a0*/  IMAD.MOV.U32 R12, RZ, RZ, 0x10 ;  /* 0x00000010ff0c7424 */ /* 0x000fe200078e00ff */
[----:B------:R-:W-:Y:S01]  /*34b0*/  MOV R11, 0x1f ;  /* 0x0000001f000b7802 */ /* 0x000fe20000000f00 */
[----:B------:R-:W-:-:S07]  /*34c0*/  IMAD.MOV.U32 R15, RZ, RZ, -0x1 ;  /* 0xffffffffff0f7424 */ /* 0x000fce00078e00ff */
[----:B------:R-:W-:Y:S05]  /*34d0*/  WARPSYNC.COLLECTIVE R15, `(.L_x_8387) ;  /* 0x000000000f087348 */ /* 0x000fea0003c00000 */
[----:B------:R0:W1:Y:S02]  /*34e0*/  SHFL.BFLY P6, R14, R13, R12, R11 ;  /* 0x0c00000c0d0e7389 */ /* 0x00006400000c000b */
[----:B01----:R-:W-:Y:S05]  /*34f0*/  ENDCOLLECTIVE ;  /* 0x000000000000791b */ /* 0x003fea0003800000 */
.L_x_8387:
[----:B------:R-:W-:Y:S05]  /*3500*/  BSYNC B1 ;  /* 0x0000000000017941 */ /* 0x000fea0003800000 */
.L_x_8386:
[----:B------:R-:W-:Y:S01]  /*3510*/  HFMA2 R12, -RZ, RZ, 0, 4.76837158203125e-07 ;  /* 0x00000008ff0c7431 */ /* 0x000fe200000001ff */
[----:B------:R-:W-:Y:S01]  /*3520*/  FMNMX R13, R13, R14, !PT ;  /* 0x0000000e0d0d7209 */ /* 0x000fe20007800000 */
[----:B------:R-:W-:Y:S01]  /*3530*/  IMAD.MOV.U32 R11, RZ, RZ, 0x1f ;  /* 0x0000001fff0b7424 */ /* 0x000fe200078e00ff */
[----:B------:R-:W-:-:S07]  /*3540*/  MOV R15, 0xffffffff ;  /* 0xffffffff000f7802 */ /* 0x000fce0000000f00 */
[----:B------:R-:W-:Y:S05]  /*3550*/  WARPSYNC.COLLECTIVE R15, `(.L_x_8388) ;  /* 0x000000000f087348 */ /* 0x000fea0003c00000 */
[----:B------:R0:W1:Y:S02]  /*3560*/  SHFL.BFLY P6, R14, R13, R12, R11 ;  /* 0x0c00000c0d0e7389 */ /* 0x00006400000c000b */
[----:B01----:R-:W-:Y:S05]  /*3570*/  ENDCOLLECTIVE ;  /* 0x000000000000791b */ /* 0x003fea0003800000 */
.L_x_8388:
[----:B------:R-:W-:Y:S01]  /*3580*/  HFMA2 R12, -RZ, RZ, 0, 2.384185791015625e-07 ;  /* 0x00000004ff0c7431 */ /* 0x000fe200000001ff */
[----:B------:R-:W-:-:S05]  /*3590*/  FMNMX R0, R13, R14, !PT ;  /* 0x0000000e0d007209 */ /* 0x000fca0007800000 */
[----:B------:R-:W-:-:S07]  /*35a0*/  IMAD.MOV.U32 R13, RZ, RZ, R0 ;  /* 0x000000ffff0d7224 */ /* 0x000fce00078e0000 */
[----:B------:R-:W-:Y:S05]  /*35b0*/  WARPSYNC.COLLECTIVE R15, `(.L_x_8389) ;  /* 0x000000000f087348 */ /* 0x000fea0003c00000 */
[----:B------:R0:W1:Y:S02]  /*35c0*/  SHFL.BFLY P6, R14, R13, R12, R11 ;  /* 0x0c00000c0d0e7389 */ /* 0x00006400000c000b */
[----:B01----:R-:W-:Y:S05]  /*35d0*/  ENDCOLLECTIVE ;  /* 0x000000000000791b */ /* 0x003fea0003800000 */
.L_x_8389:
[----:B------:R-:W-:Y:S02]  /*35e0*/  MOV R12, 0x2 ;  /* 0x00000002000c7802 */ /* 0x000fe40000000f00 */
[----:B------:R-:W-:-:S05]  /*35f0*/  FMNMX R2, R0, R14, !PT ;  /* 0x0000000e00027209 */ /* 0x000fca0007800000 */
[----:B------:R-:W-:-:S07]  /*3600*/  IMAD.MOV.U32 R13, RZ, RZ, R2 ;  /* 0x000000ffff0d7224 */ /* 0x000fce00078e0002 */
[----:B------:R-:W-:Y:S05]  /*3610*/  WARPSYNC.COLLECTIVE R15, `(.L_x_8390) ;  /* 0x000000000f087348 */ /* 0x000fea0003c00000 */
[----:B------:R0:W1:Y:S02]  /*3620*/  SHFL.BFLY P6, R14, R13, R12, R11 ;  /* 0x0c00000c0d0e7389 */ /* 0x00006400000c000b */
[----:B01----:R-:W-:Y:S05]  /*3630*/  ENDCOLLECTIVE ;  /* 0x000000000000791b */ /* 0x003fea0003800000 */
.L_x_8390:
[----:B------:R-:W-:Y:S01]  /*3640*/  HFMA2 R12, -RZ, RZ, 0, 5.9604644775390625e-08 ;  /* 0x00000001ff0c7431 */ /* 0x000fe200000001ff */
[----:B------:R-:W-:Y:S02]  /*3650*/  FMNMX R3, R2, R14, !PT ;  /* 0x0000000e02037209 */ /* 0x000fe40007800000 */
[----:B------:R-:W-:-:S03]  /*3660*/  MOV R2, 0x437c0000 ;  /* 0x437c000000027802 */ /* 0x000fc60000000f00 */
[----:B------:R-:W-:-:S07]  /*3670*/  IMAD.MOV.U32 R13, RZ, RZ, R3 ;  /* 0x000000ffff0d7224 */ /* 0x000fce00078e0003 */
[----:B------:R-:W-:Y:S05]  /*3680*/  WARPSYNC.COLLECTIVE R15, `(.L_x_8391) ;  /* 0x000000000f087348 */ /* 0x000fea0003c00000 */
[----:B------:R0:W1:Y:S02]  /*3690*/  SHFL.BFLY P6, R14, R13, R12, R11 ;  /* 0x0c00000c0d0e7389 */ /* 0x00006400000c000b */
[----:B01----:R-:W-:Y:S05]  /*36a0*/  ENDCOLLECTIVE ;  /* 0x000000000000791b */ /* 0x003fea0003800000 */
.L_x_8391:
[----:B------:R-:W-:Y:S01]  /*36b0*/  FMNMX R5, R3, R14, !PT ;  /* 0x0000000e03057209 */ /* 0x000fe20007800000 */
[----:B------:R-:W-:-:S04]  /*36c0*/  IMAD.MOV.U32 R3, RZ, RZ, 0x3bbb989d ;  /* 0x3bbb989dff037424 */ /* 0x000fc800078e00ff */
[--C-:B------:R-:W-:Y:S01]  /*36d0*/  FADD R10, R10, -R5.reuse ;  /* 0x800000050a0a7221 */ /* 0x100fe20000000000 */
[C---:B------:R-:W-:Y:S01]  /*36e0*/  FADD R14, -R5.reuse, R6 ;  /* 0x00000006050e7221 */ /* 0x040fe20000000100 */
[----:B------:R-:W-:Y:S01]  /*36f0*/  FADD R26, -R5, R22 ;  /* 0x00000016051a7221 */ /* 0x000fe20000000100 */
[--C-:B------:R-:W-:Y:S01]  /*3700*/  FADD R22, R9, -R5.reuse ;  /* 0x8000000509167221 */ /* 0x100fe20000000000 */
[-C--:B------:R-:W-:Y:S01]  /*3710*/  FFMA.SAT R15, R10, R3.reuse, 0.5 ;  /* 0x3f0000000a0f7423 */ /* 0x080fe20000002003 */
[-C--:B------:R-:W-:Y:S01]  /*3720*/  FFMA.SAT R11, R14, R3.reuse, 0.5 ;  /* 0x3f0000000e0b7423 */ /* 0x080fe20000002003 */
[--C-:B------:R-:W-:Y:S01]  /*3730*/  FADD R6, R25, -R5.reuse ;  /* 0x8000000519067221 */ /* 0x100fe20000000000 */
[--C-:B------:R-:W-:Y:S01]  /*3740*/  FADD R0, R4, -R5.reuse ;  /* 0x8000000504007221 */ /* 0x100fe20000000000 */
[-C--:B------:R-:W-:Y:S01]  /*3750*/  FFMA.RM R15, R15, R2.reuse, 12582913 ;  /* 0x4b4000010f0f7423 */ /* 0x080fe20000004002 */
[-C--:B------:R-:W-:Y:S01]  /*3760*/  FFMA.RM R9, R11, R2.reuse, 12582913 ;  /* 0x4b4000010b097423 */ /* 0x080fe20000004002 */
[----:B------:R-:W-:Y:S01]  /*3770*/  FADD R8, -R5, R8 ;  /* 0x0000000805087221 */ /* 0x000fe20000000100 */
[----:B------:R-:W-:Y:S01]  /*3780*/  FADD R4, R23, -R5 ;  /* 0x8000000517047221 */ /* 0x000fe20000000000 */
        /* <DEDUP_REMOVED lines=8> */
[----:B------:R-:W-:Y:S01]  /*3810*/  FFMA.RM R7, R11, R2, 12582913 ;  /* 0x4b4000010b077423 */ /* 0x000fe20000004002 */
[----:B------:R-:W-:Y:S01]  /*3820*/  FFMA.SAT R11, R8, R3, 0.5 ;  /* 0x3f000000080b7423 */ /* 0x000fe20000002003 */
[----:B------:R-:W-:Y:S01]  /*3830*/  FFMA R27, R10, 1.925963033500011079e-08, R5 ;  /* 0x32a570600a1b7823 */ /* 0x000fe20000000005 */
[----:B------:R-:W-:-:S02]  /*3840*/  IMAD.SHL.U32 R10, R15, 0x800000, RZ ;  /* 0x008000000f0a7824 */ /* 0x000fc400078e00ff */
[----:B------:R-:W-:Y:S01]  /*3850*/  FADD R5, R7, -12583039 ;  /* 0xcb40007f07057421 */ /* 0x000fe20000000000 */
[-C--:B------:R-:W-:Y:S01]  /*3860*/  FFMA.RM R11, R11, R2.reuse, 12582913 ;  /* 0x4b4000010b0b7423 */ /* 0x080fe20000004002 */
[-C--:B------:R-:W-:Y:S01]  /*3870*/  FFMA.SAT R15, R24, R3.reuse, 0.5 ;  /* 0x3f000000180f7423 */ /* 0x080fe20000002003 */
[----:B------:R-:W-:Y:S01]  /*3880*/  FFMA R23, R14, 1.925963033500011079e-08, R23 ;  /* 0x32a570600e177823 */ /* 0x000fe20000000017 */
[C---:B------:R-:W-:Y:S01]  /*3890*/  FFMA R25, R6.reuse, 1.4426950216293334961, -R5 ;  /* 0x3fb8aa3b06197823 */ /* 0x040fe20000000805 */
[-C--:B------:R-:W-:Y:S01]  /*38a0*/  FFMA.RM R5, R13, R2.reuse, 12582913 ;  /* 0x4b4000010d057423 */ /* 0x080fe20000004002 */
[----:B------:R-:W-:Y:S01]  /*38b0*/  FADD R13, R11, -12583039 ;  /* 0xcb40007f0b0d7421 */ /* 0x000fe20000000000 */
[----:B------:R-:W0:Y:S01]  /*38c0*/  MUFU.EX2 R27, R27 ;  /* 0x0000001b001b7308 */ /* 0x000e220000000800 */
[----:B------:R-:W-:Y:S01]  /*38d0*/  FFMA R25, R6, 1.925963033500011079e-08, R25 ;  /* 0x32a5706006197823 */ /* 0x000fe20000000019 */
[----:B------:R-:W-:Y:S01]  /*38e0*/  FADD R29, R5, -12583039 ;  /* 0xcb40007f051d7421 */ /* 0x000fe20000000000 */
[----:B------:R-:W-:Y:S01]  /*38f0*/  FFMA R13, R8, 1.4426950216293334961, -R13 ;  /* 0x3fb8aa3b080d7823 */ /* 0x000fe2000000080d */
[-C--:B------:R-:W-:Y:S01]  /*3900*/  FFMA.SAT R31, R22, R3.reuse, 0.5 ;  /* 0x3f000000161f7423 */ /* 0x080fe20000002003 */
[-C--:B------:R-:W-:Y:S01]  /*3910*/  FFMA.RM R14, R15, R2.reuse, 12582913 ;  /* 0x4b4000010f0e7423 */ /* 0x080fe20000004002 */
[----:B------:R-:W-:Y:S01]  /*3920*/  FFMA R29, R4, 1.4426950216293334961, -R29 ;  /* 0x3fb8aa3b041d7823 */ /* 0x000fe2000000081d */
[----:B------:R-:W-:Y:S01]  /*3930*/  FFMA R6, R8, 1.925963033500011079e-08, R13 ;  /* 0x32a5706008067823 */ /* 0x000fe2000000000d */
[----:B------:R-:W-:Y:S01]  /*3940*/  FFMA.SAT R13, R26, R3, 0.5 ;  /* 0x3f0000001a0d7423 */ /* 0x000fe20000002003 */
[----:B------:R-:W-:Y:S01]  /*3950*/  FADD R15, R14, -12583039 ;  /* 0xcb40007f0e0f7421 */ /* 0x000fe20000000000 */
[----:B------:R-:W-:Y:S01]  /*3960*/  FFMA R8, R4, 1.925963033500011079e-08, R29 ;  /* 0x32a5706004087823 */ /* 0x000fe2000000001d */
[----:B------:R-:W1:Y:S01]  /*3970*/  MUFU.EX2 R25, R25 ;  /* 0x0000001900197308 */ /* 0x000e620000000800 */
[----:B------:R-:W-:Y:S01]  /*3980*/  FFMA.RM R4, R13, R2, 12582913 ;  /* 0x4b4000010d047423 */ /* 0x000fe20000004002 */
[----:B------:R-:W-:Y:S01]  /*3990*/  FFMA R15, R24, 1.4426950216293334961, -R15 ;  /* 0x3fb8aa3b180f7823 */ /* 0x000fe2000000080f */
[----:B------:R-:W-:Y:S01]  /*39a0*/  SHF.L.U32 R28, R9, 0x17, RZ ;  /* 0x00000017091c7819 */ /* 0x000fe200000006ff */
[----:B------:R-:W-:-:S02]  /*39b0*/  IMAD.SHL.U32 R30, R7, 0x800000, RZ ;  /* 0x00800000071e7824 */ /* 0x000fc400078e00ff */
[----:B------:R-:W-:Y:S01]  /*39c0*/  FADD R13, R4, -12583039 ;  /* 0xcb40007f040d7421 */ /* 0x000fe20000000000 */
[----:B------:R-:W-:Y:S01]  /*39d0*/  FFMA R24, R24, 1.925963033500011079e-08, R15 ;  /* 0x32a5706018187823 */ /* 0x000fe2000000000f */
[----:B------:R-:W-:Y:S01]  /*39e0*/  FFMA.SAT R15, R0, R3, 0.5 ;  /* 0x3f000000000f7423 */ /* 0x000fe20000002003 */
[----:B0-----:R-:W-:Y:S01]  /*39f0*/  FMUL R10, R10, R27 ;  /* 0x0000001b0a0a7220 */ /* 0x001fe20000400000 */
[C---:B------:R-:W-:Y:S01]  /*3a00*/  FFMA R29, R26.reuse, 1.4426950216293334961, -R13 ;  /* 0x3fb8aa3b1a1d7823 */ /* 0x040fe2000000080d */
[----:B------:R-:W-:Y:S01]  /*3a10*/  FFMA.RM R13, R31, R2, 12582913 ;  /* 0x4b4000011f0d7423 */ /* 0x000fe20000004002 */
[----:B------:R0:W2:Y:S01]  /*3a20*/  MUFU.EX2 R27, R23 ;  /* 0x00000017001b7308 */ /* 0x0000a20000000800 */
[----:B------:R-:W-:Y:S01]  /*3a30*/  SHF.L.U32 R7, R11, 0x17, RZ ;  /* 0x000000170b077819 */ /* 0x000fe200000006ff */
[----:B------:R-:W-:Y:S01]  /*3a40*/  FFMA R26, R26, 1.925963033500011079e-08, R29 ;  /* 0x32a570601a1a7823 */ /* 0x000fe2000000001d */
[C---:B------:R-:W-:Y:S01]  /*3a50*/  FADD R29, R13.reuse, -12583039 ;  /* 0xcb40007f0d1d7421 */ /* 0x040fe20000000000 */
[----:B------:R-:W-:Y:S01]  /*3a60*/  FADD R11, RZ, R10 ;  /* 0x0000000aff0b7221 */ /* 0x000fe20000000000 */
[----:B------:R-:W-:-:S02]  /*3a70*/  IMAD.SHL.U32 R13, R13, 0x800000, RZ ;  /* 0x008000000d0d7824 */ /* 0x000fc400078e00ff */
[----:B-1----:R-:W-:Y:S01]  /*3a80*/  FMUL R9, R30, R25 ;  /* 0x000000191e097220 */ /* 0x002fe20000400000 */
[C---:B------:R-:W-:Y:S01]  /*3a90*/  FFMA R29, R22.reuse, 1.4426950216293334961, -R29 ;  /* 0x3fb8aa3b161d7823 */ /* 0x040fe2000000081d */
[----:B------:R-:W1:Y:S03]  /*3aa0*/  MUFU.EX2 R6, R6 ;  /* 0x0000000600067308 */ /* 0x000e660000000800 */
[----:B------:R-:W-:Y:S01]  /*3ab0*/  FFMA R22, R22, 1.925963033500011079e-08, R29 ;  /* 0x32a5706016167823 */ /* 0x000fe2000000001d */
[----:B------:R-:W-:Y:S01]  /*3ac0*/  FFMA.SAT R29, R12, R3, 0.5 ;  /* 0x3f0000000c1d7423 */ /* 0x000fe20000002003 */
[----:B------:R-:W-:-:S03]  /*3ad0*/  FFMA.RM R3, R15, R2, 12582913 ;  /* 0x4b4000010f037423 */ /* 0x000fc60000004002 */
[----:B------:R2:W3:Y:S01]  /*3ae0*/  MUFU.EX2 R15, R8 ;  /* 0x00000008000f7308 */ /* 0x0004e20000000800 */
[----:B0-----:R-:W-:Y:S01]  /*3af0*/  FADD R23, R3, -12583039 ;  /* 0xcb40007f03177421 */ /* 0x001fe20000000000 */
[----:B------:R-:W-:-:S03]  /*3b00*/  FFMA.RM R2, R29, R2, 12582913 ;  /* 0x4b4000011d027423 */ /* 0x000fc60000004002 */
[----:B------:R-:W-:Y:S01]  /*3b10*/  FFMA R23, R0, 1.4426950216293334961, -R23 ;  /* 0x3fb8aa3b00177823 */ /* 0x000fe20000000817 */
[----:B------:R-:W-:Y:S02]  /*3b20*/  FADD R29, R2, -12583039 ;  /* 0xcb40007f021d7421 */ /* 0x000fe40000000000 */
[----:B------:R-:W0:Y:S01]  /*3b30*/  MUFU.EX2 R22, R22 ;  /* 0x0000001600167308 */ /* 0x000e220000000800 */
[----:B------:R-:W-:Y:S01]  /*3b40*/  FFMA R23, R0, 1.925963033500011079e-08, R23 ;  /* 0x32a5706000177823 */ /* 0x000fe20000000017 */
[----:B--2---:R-:W-:Y:S01]  /*3b50*/  FMUL R8, R28, R27 ;  /* 0x0000001b1c087220 */ /* 0x004fe20000400000 */
[----:B-1----:R-:W-:Y:S01]  /*3b60*/  FMUL R7, R7, R6 ;  /* 0x0000000607077220 */ /* 0x002fe20000400000 */
[----:B------:R-:W-:Y:S01]  /*3b70*/  FFMA R29, R12, 1.4426950216293334961, -R29 ;  /* 0x3fb8aa3b0c1d7823 */ /* 0x000fe2000000081d */
[----:B------:R-:W-:Y:S02]  /*3b80*/  IMAD.SHL.U32 R28, R5, 0x800000, RZ ;  /* 0x00800000051c7824 */ /* 0x000fe400078e00ff */
[----:B------:R-:W-:Y:S01]  /*3b90*/  FADD R6, R11, R8 ;  /* 0x000000080b067221 */ /* 0x000fe20000000000 */
[----:B------:R-:W-:Y:S01]  /*3ba0*/  SHF.L.U32 R5, R4, 0x17, RZ ;  /* 0x0000001704057819 */ /* 0x000fe200000006ff */
[----:B------:R1:W2:Y:S01]  /*3bb0*/  MUFU.EX2 R0, R26 ;  /* 0x0000001a00007308 */ /* 0x0002a20000000800 */
[----:B------:R-:W-:-:S07]  /*3bc0*/  FFMA R12, R12, 1.925963033500011079e-08, R29 ;  /* 0x32a570600c0c7823 */ /* 0x000fce000000001d */
[----:B------:R-:W4:Y:S01]  /*3bd0*/  MUFU.EX2 R24, R24 ;  /* 0x0000001800187308 */ /* 0x000f220000000800 */
[----:B-1----:R-:W-:Y:S01]  /*3be0*/  FADD R26, R6, R9 ;  /* 0x00000009061a7221 */ /* 0x002fe20000000000 */
[----:B---3--:R-:W-:Y:S01]  /*3bf0*/  FMUL R6, R28, R15 ;  /* 0x0000000f1c067220 */ /* 0x008fe20000400000 */
[----:B------:R-:W-:Y:S01]  /*3c00*/  SHF.L.U32 R15, R14, 0x17, RZ ;  /* 0x000000170e0f7819 */ /* 0x000fe200000006ff */
[----:B0-----:R-:W-:Y:S01]  /*3c10*/  FMUL R4, R13, R22 ;  /* 0x000000160d047220 */ /* 0x001fe20000400000 */
[----:B------:R-:W-:Y:S01]  /*3c20*/  FADD R11, R26, R7 ;  /* 0x000000071a0b7221 */ /* 0x000fe20000000000 */
[----:B------:R-:W-:Y:S01]  /*3c30*/  IMAD.SHL.U32 R14, R3, 0x800000, RZ ;  /* 0x00800000030e7824 */ /* 0x000fe200078e00ff */
[----:B------:R-:W-:Y:S01]  /*3c40*/  SHF.L.U32 R13, R2, 0x17, RZ ;  /* 0x00000017020d7819 */ /* 0x000fe200000006ff */
[----:B------:R-:W0:Y:S01]  /*3c50*/  MUFU.EX2 R23, R23 ;  /* 0x0000001700177308 */ /* 0x000e220000000800 */
[----:B--2---:R-:W-:Y:S01]  /*3c60*/  FMUL R5, R5, R0 ;  /* 0x0000000005057220 */ /* 0x004fe20000400000 */
[----:B------:R-:W-:-:S04]  /*3c70*/  FADD R0, R11, R6 ;  /* 0x000000060b007221 */ /* 0x000fc80000000000 */
[----:B------:R-:W-:Y:S02]  /*3c80*/  FADD R11, R0, R5 ;  /* 0x00000005000b7221 */ /* 0x000fe40000000000 */
[----:B------:R-:W1:Y:S01]  /*3c90*/  MUFU.EX2 R12, R12 ;  /* 0x0000000c000c7308 */ /* 0x000e620000000800 */
[----:B----4-:R-:W-:Y:S01]  /*3ca0*/  FMUL R3, R15, R24 ;  /* 0x000000180f037220 */ /* 0x010fe20000400000 */
[----:B------:R-:W-:Y:S01]  /*3cb0*/  FADD R0, R11, R4 ;  /* 0x000000040b007221 */ /* 0x000fe20000000000 */
[----:B------:R-:W-:-:S03]  /*3cc0*/  IMAD.MOV.U32 R15, RZ, RZ, -0x1 ;  /* 0xffffffffff0f7424 */ /* 0x000fc600078e00ff */
[----:B------:R-:W-:Y:S01]  /*3cd0*/  FADD R11, R0, R3 ;  /* 0x00000003000b7221 */ /* 0x000fe20000000000 */
[----:B0-----:R-:W-:-:S04]  /*3ce0*/  FMUL R2, R14, R23 ;  /* 0x000000170e027220 */ /* 0x001fc80000400000 */
[----:B------:R-:W-:Y:S01]  /*3cf0*/  FADD R11, R11, R2 ;  /* 0x000000020b0b7221 */ /* 0x000fe20000000000 */
[----:B-1----:R-:W-:Y:S01]  /*3d00*/  FMUL R0, R13, R12 ;  /* 0x0000000c0d007220 */ /* 0x002fe20000400000 */
[----:B------:R-:W-:-:S03]  /*3d10*/  IMAD.MOV.U32 R12, RZ, RZ, 0x10 ;  /* 0x00000010ff0c7424 */ /* 0x000fc600078e00ff */
[----:B------:R-:W-:Y:S01]  /*3d20*/  FADD R13, R11, R0 ;  /* 0x000000000b0d7221 */ /* 0x000fe20000000000 */
[----:B------:R-:W-:-:S07]  /*3d30*/  HFMA2 R11, -RZ, RZ, 0, 1.847743988037109375e-06 ;  /* 0x0000001fff0b7431 */ /* 0x000fce00000001ff */
[----:B------:R-:W-:Y:S05]  /*3d40*/  WARPSYNC.COLLECTIVE R15, `(.L_x_8392) ;  /* 0x000000000f087348 */ /* 0x000fea0003c00000 */
[----:B------:R0:W1:Y:S02]  /*3d50*/  SHFL.BFLY P6, R14, R13, R12, R11 ;  /* 0x0c00000c0d0e7389 */ /* 0x00006400000c000b */
[----:B01----:R-:W-:Y:S05]  /*3d60*/  ENDCOLLECTIVE ;  /* 0x000000000000791b */ /* 0x003fea0003800000 */
.L_x_8392:
[----:B------:R-:W-:Y:S02]  /*3d70*/  IMAD.MOV.U32 R12, RZ, RZ, 0x8 ;  /* 0x00000008ff0c7424 */ /* 0x000fe400078e00ff */
[----:B------:R-:W-:-:S05]  /*3d80*/  FADD R22, R13, R14 ;  /* 0x0000000e0d167221 */ /* 0x000fca0000000000 */
[----:B------:R-:W-:-:S07]  /*3d90*/  MOV R13, R22 ;  /* 0x00000016000d7202 */ /* 0x000fce0000000f00 */
[----:B------:R-:W-:Y:S05]  /*3da0*/  WARPSYNC.COLLECTIVE R15, `(.L_x_8393) ;  /* 0x000000000f087348 */ /* 0x000fea0003c00000 */
[----:B------:R0:W1:Y:S02]  /*3db0*/  SHFL.BFLY P6, R14, R13, R12, R11 ;  /* 0x0c00000c0d0e7389 */ /* 0x00006400000c000b */
[----:B01----:R-:W-:Y:S05]  /*3dc0*/  ENDCOLLECTIVE ;  /* 0x000000000000791b */ /* 0x003fea0003800000 */
.L_x_8393:
[----:B------:R-:W-:Y:S02]  /*3dd0*/  IMAD.MOV.U32 R12, RZ, RZ, 0x4 ;  /* 0x00000004ff0c7424 */ /* 0x000fe400078e00ff */
[----:B------:R-:W-:-:S05]  /*3de0*/  FADD R23, R22, R14 ;  /* 0x0000000e16177221 */ /* 0x000fca0000000000 */
[----:B------:R-:W-:-:S07]  /*3df0*/  MOV R13, R23 ;  /* 0x00000017000d7202 */ /* 0x000fce0000000f00 */
[----:B------:R-:W-:Y:S05]  /*3e00*/  WARPSYNC.COLLECTIVE R15, `(.L_x_8394) ;  /* 0x000000000f087348 */ /* 0x000fea0003c00000 */
[----:B------:R0:W1:Y:S02]  /*3e10*/  SHFL.BFLY P6, R14, R13, R12, R11 ;  /* 0x0c00000c0d0e7389 */ /* 0x00006400000c000b */
[----:B01----:R-:W-:Y:S05]  /*3e20*/  ENDCOLLECTIVE ;  /* 0x000000000000791b */ /* 0x003fea0003800000 */
.L_x_8394:
[----:B------:R-:W-:Y:S02]  /*3e30*/  IMAD.MOV.U32 R12, RZ, RZ, 0x2 ;  /* 0x00000002ff0c7424 */ /* 0x000fe400078e00ff */
[----:B------:R-:W-:-:S05]  /*3e40*/  FADD R24, R23, R14 ;  /* 0x0000000e17187221 */ /* 0x000fca0000000000 */
[----:B------:R-:W-:-:S07]  /*3e50*/  MOV R13, R24 ;  /* 0x00000018000d7202 */ /* 0x000fce0000000f00 */
[----:B------:R-:W-:Y:S05]  /*3e60*/  WARPSYNC.COLLECTIVE R15, `(.L_x_8395) ;  /* 0x000000000f087348 */ /* 0x000fea0003c00000 */
[----:B------:R0:W1:Y:S02]  /*3e70*/  SHFL.BFLY P6, R14, R13, R12, R11 ;  /* 0x0c00000c0d0e7389 */ /* 0x00006400000c000b */
[----:B01----:R-:W-:Y:S05]  /*3e80*/  ENDCOLLECTIVE ;  /* 0x000000000000791b */ /* 0x003fea0003800000 */
.L_x_8395:
[----:B------:R-:W-:Y:S02]  /*3e90*/  IMAD.MOV.U32 R12, RZ, RZ, 0x1 ;  /* 0x00000001ff0c7424 */ /* 0x000fe400078e00ff */
[----:B------:R-:W-:-:S05]  /*3ea0*/  FADD R25, R24, R14 ;  /* 0x0000000e18197221 */ /* 0x000fca0000000000 */
[----:B------:R-:W-:-:S07]  /*3eb0*/  MOV R13, R25 ;  /* 0x00000019000d7202 */ /* 0x000fce0000000f00 */
[----:B------:R-:W-:Y:S05]  /*3ec0*/  WARPSYNC.COLLECTIVE R15, `(.L_x_8396) ;  /* 0x000000000f087348 */ /* 0x000fea0003c00000 */
[----:B------:R0:W1:Y:S02]  /*3ed0*/  SHFL.BFLY P6, R14, R13, R12, R11 ;  /* 0x0c00000c0d0e7389 */ /* 0x00006400000c000b */
[----:B01----:R-:W-:Y:S05]  /*3ee0*/  ENDCOLLECTIVE ;  /* 0x000000000000791b */ /* 0x003fea0003800000 */
.L_x_8396:
[----:B------:R-:W-:Y:S05]  /*3ef0*/  BRA `(.L_x_8397) ;  /* 0xffffffe400f07947 */ /* 0x000fea000383ffff */
        .weak           $__internal_122_$__cuda_sm3x_div_rn_noftz_f32_slowpath
        .type           $__internal_122_$__cuda_sm3x_div_rn_noftz_f32_slowpath,@function
        .size           $__internal_122_$__cuda_sm3x_div_rn_noftz_f32_slowpath,(.L_x_37499 - $__internal_122_$__cuda_sm3x_div_rn_noftz_f32_slowpath)
$__internal_122_$__cuda_sm3x_div_rn_noftz_f32_slowpath:
        /* <DEDUP_REMOVED lines=34> */
.L_x_8399:
[----:B------:R-:W-:Y:S01]  /*4120*/  LEA R28, R23, 0xc0800000, 0x17 ;  /* 0xc0800000171c7811 */ /* 0x000fe200078eb8ff */
[----:B------:R-:W-:Y:S01]  /*4130*/  BSSY.RECONVERGENT B2, `(.L_x_8404) ;  /* 0x0000036000027945 */ /* 0x000fe20003800200 */
[----:B------:R-:W-:-:S03]  /*4140*/  IADD3 R26, PT, PT, R26, -0x7f, RZ ;  /* 0xffffff811a1a7810 */ /* 0x000fc60007ffe0ff */
        /* <DEDUP_REMOVED lines=48> */
.L_x_8406:
[----:B------:R-:W-:-:S04]  /*4450*/  LOP3.LUT R10, R10, 0x80000000, RZ, 0xc0, !PT ;  /* 0x800000000a0a7812 */ /* 0x000fc800078ec0ff */
[----:B------:R-:W-:Y:S01]  /*4460*/  LOP3.LUT R10, R10, 0x7f800000, RZ, 0xfc, !PT ;  /* 0x7f8000000a0a7812 */ /* 0x000fe200078efcff */
[----:B------:R-:W-:Y:S06]  /*4470*/  BRA `(.L_x_8407) ;  /* 0x0000000000047947 */ /* 0x000fec0003800000 */
.L_x_8405:
[----:B------:R-:W-:-:S07]  /*4480*/  LEA R10, R29, R10, 0x17 ;  /* 0x0000000a1d0a7211 */ /* 0x000fce00078eb8ff */
.L_x_8407:
[----:B------:R-:W-:Y:S05]  /*4490*/  BSYNC.RECONVERGENT B2 ;  /* 0x0000000000027941 */ /* 0x000fea0003800200 */
.L_x_8404:
[----:B------:R-:W-:Y:S05]  /*44a0*/  BRA `(.L_x_8408) ;  /* 0x0000000000207947 */ /* 0x000fea0003800000 */
.L_x_8403:
[----:B------:R-:W-:-:S04]  /*44b0*/  LOP3.LUT R10, R11, 0x80000000, R10, 0x48, !PT ;  /* 0x800000000b0a7812 */ /* 0x000fc800078e480a */
[----:B------:R-:W-:Y:S01]  /*44c0*/  LOP3.LUT R10, R10, 0x7f800000, RZ, 0xfc, !PT ;  /* 0x7f8000000a0a7812 */ /* 0x000fe200078efcff */
[----:B------:R-:W-:Y:S06]  /*44d0*/  BRA `(.L_x_8408) ;  /* 0x0000000000147947 */ /* 0x000fec0003800000 */
.L_x_8402:
[----:B------:R-:W-:Y:S01]  /*44e0*/  LOP3.LUT R10, R11, 0x80000000, R10, 0x48, !PT ;  /* 0x800000000b0a7812 */ /* 0x000fe200078e480a */
[----:B------:R-:W-:Y:S06]  /*44f0*/  BRA `(.L_x_8408) ;  /* 0x00000000000c7947 */ /* 0x000fec0003800000 */
.L_x_8401:
[----:B------:R-:W0:Y:S01]  /*4500*/  MUFU.RSQ R10, -QNAN ;  /* 0xffc00000000a7908 */ /* 0x000e220000001400 */
[----:B------:R-:W-:Y:S05]  /*4510*/  BRA `(.L_x_8408) ;  /* 0x0000000000047947 */ /* 0x000fea0003800000 */
.L_x_8400:
[----:B------:R-:W-:-:S07]  /*4520*/  FADD.FTZ R10, R10, R11 ;  /* 0x0000000b0a0a7221 */ /* 0x000fce0000010000 */
.L_x_8408:
[----:B------:R-:W-:Y:S05]  /*4530*/  BSYNC.RECONVERGENT B1 ;  /* 0x0000000000017941 */ /* 0x000fea0003800200 */
.L_x_8398:
[----:B------:R-:W-:Y:S02]  /*4540*/  HFMA2 R11, -RZ, RZ, 0, 0 ;  /* 0x00000000ff0b7431 */ /* 0x000fe400000001ff */
[----:B0-----:R-:W-:Y:S01]  /*4550*/  IMAD.MOV.U32 R22, RZ, RZ, R10 ;  /* 0x000000ffff167224 */ /* 0x001fe200078e000a */
[----:B------:R-:W-:-:S04]  /*4560*/  MOV R10, R24 ;  /* 0x00000018000a7202 */ /* 0x000fc80000000f00 */
[----:B------:R-:W-:Y:S05]  /*4570*/  RET.REL.NODEC R10 `(_Z15SoftmaxWarpImplI22BroadcastScaleMaskLoadIffbLm4EiE11DirectStoreIffEfLi2ELi10ELi32ELi1ELb0EL9Algorithm0EEvT_T0_ll) ;  /* 0xffffffb80aa07950 */ /* 0x000fea0003c3ffff */
.L_x_8409:
        /* <DEDUP_REMOVED lines=16> */
.L_x_37499:


//--------------------- .text._Z15SoftmaxWarpImplI22BroadcastScaleMaskLoadIffbLm4EiE11DirectStoreIffEfLi2ELi8ELi32ELi1ELb1EL9Algorithm0EEvT_T0_ll --------------------------
	.section	.text._Z15SoftmaxWarpImplI22BroadcastScaleMaskLoadIffbLm4EiE11DirectStoreIffEfLi2ELi8ELi32ELi1ELb1EL9Algorithm0EEvT_T0_ll,"ax",@progbits
	.align	128
        .global         _Z15SoftmaxWarpImplI22BroadcastScaleMaskLoadIffbLm4EiE11DirectStoreIffEfLi2ELi8ELi32ELi1ELb1EL9Algorithm0EEvT_T0_ll
        .type           _Z15SoftmaxWarpImplI22BroadcastScaleMaskLoadIffbLm4EiE11DirectStoreIffEfLi2ELi8ELi32ELi1ELb1EL9Algorithm0EEvT_T0_ll,@function
        .size           _Z15SoftmaxWarpImplI22BroadcastScaleMaskLoadIffbLm4EiE11DirectStoreIffEfLi2ELi8ELi32ELi1ELb1EL9Algorithm0EEvT_T0_ll,(.L_x_37500 - _Z15SoftmaxWarpImplI22BroadcastScaleMaskLoadIffbLm4EiE11DirectStoreIffEfLi2ELi8ELi32ELi1ELb1EL9Algorithm0EEvT_T0_ll)
        .other          _Z15SoftmaxWarpImplI22BroadcastScaleMaskLoadIffbLm4EiE11DirectStoreIffEfLi2ELi8ELi32ELi1ELb1EL9Algorithm0EEvT_T0_ll,@"STO_CUDA_ENTRY STV_DEFAULT"
_Z15SoftmaxWarpImplI22BroadcastScaleMaskLoadIffbLm4EiE11DirectStoreIffEfLi2ELi8ELi32ELi1ELb1EL9Algorithm0EEvT_T0_ll:
.text._Z15SoftmaxWarpImplI22BroadcastScaleMaskLoadIffbLm4EiE11DirectStoreIffEfLi2ELi8ELi32ELi1ELb1EL9Algorithm0EEvT_T0_ll:
        /* <DEDUP_REMOVED lines=27> */
.L_x_8410:
        /* <DEDUP_REMOVED lines=17> */
[----:B------:R-:W-:-:S07]  /*02c0*/  VIADD R9, R23, 0xc0 ;  /* 0x000000c017097836 */ /* 0x000fce0000000000 */
.L_x_8445:
[----:B01-34-:R-:W0:Y:S01]  /*02d0*/  LDC.64 R2, c[0x0][0x410] ;  /* 0x00010400ff027b82 */ /* 0x01be220000000a00 */
[----:B------:R-:W-:Y:S01]  /*02e0*/  BSSY.RECONVERGENT B1, `(.L_x_8412) ;  /* 0x000008c000017945 */ /* 0x000fe20003800200 */
[----:B------:R-:W-:Y:S01]  /*02f0*/  IMAD.MOV.U32 R27, RZ, RZ, -0x800000 ;  /* 0xff800000ff1b7424 */ /* 0x000fe200078e00ff */
[----:B------:R-:W-:Y:S01]  /*0300*/  MOV R22, 0xff800000 ;  /* 0xff80000000167802 */ /* 0x000fe20000000f00 */
[----:B--2---:R-:W-:Y:S01]  /*0310*/  IMAD.MOV.U32 R13, RZ, RZ, -0x800000 ;  /* 0xff800000ff0d7424 */ /* 0x004fe200078e00ff */
[----:B------:R-:W-:Y:S01]  /*0320*/  MOV R5, 0xff800000 ;  /* 0xff80000000057802 */ /* 0x000fe20000000f00 */
[----:B------:R-:W-:Y:S02]  /*0330*/  IMAD.MOV.U32 R4, RZ, RZ, -0x800000 ;  /* 0xff800000ff047424 */ /* 0x000fe400078e00ff */
[----:B------:R-:W2:Y:S01]  /*0340*/  LDC R0, c[0x0][0x3bc] ;  /* 0x0000ef00ff007b82 */ /* 0x000ea20000000800 */
[-C--:B0-----:R-:W-:Y:S02]  /*0350*/  ISETP.GE.U32.AND P0, PT, R23, R2.reuse, PT ;  /* 0x000000021700720c */ /* 0x081fe40003f06070 */
[----:B------:R-:W-:-:S02]  /*0360*/  ISETP.GE.U32.AND P1, PT, R21, R2, PT ;  /* 0x000000021500720c */ /* 0x000fc40003f26070 */
[-C--:B------:R-:W-:Y:S02]  /*0370*/  ISETP.GE.U32.AND P2, PT, R19, R2.reuse, PT ;  /* 0x000000021300720c */ /* 0x080fe40003f46070 */
[----:B------:R-:W-:Y:S02]  /*0380*/  ISETP.GE.U32.AND P3, PT, R9, R2, PT ;  /* 0x000000020900720c */ /* 0x000fe40003f66070 */
[----:B------:R-:W0:Y:S01]  /*0390*/  LDC R2, c[0x0][0x3b8] ;  /* 0x0000ee00ff027b82 */ /* 0x000e220000000800 */
[-C--:B------:R-:W-:Y:S02]  /*03a0*/  ISETP.GE.AND.EX P0, PT, RZ, R3.reuse, PT, P0 ;  /* 0x00000003ff00720c */ /* 0x080fe40003f06300 */
[-C--:B------:R-:W-:Y:S02]  /*03b0*/  ISETP.GE.AND.EX P1, PT, RZ, R3.reuse, PT, P1 ;  /* 0x00000003ff00720c */ /* 0x080fe40003f26310 */
[-C--:B------:R-:W-:Y:S02]  /*03c0*/  ISETP.GE.AND.EX P2, PT, RZ, R3.reuse, PT, P2 ;  /* 0x00000003ff00720c */ /* 0x080fe40003f46320 */
[----:B------:R-:W-:-:S07]  /*03d0*/  ISETP.GE.AND.EX P3, PT, RZ, R3, PT, P3 ;  /* 0x00000003ff00720c */ /* 0x000fce0003f66330 */
[----:B--2---:R-:W-:Y:S06]  /*03e0*/  @P0 BRA `(.L_x_8413) ;  /* 0x0000000400ec0947 */ /* 0x004fec0003800000 */
[----:B0-----:R-:W-:Y:S01]  /*03f0*/  IABS R13, R2 ;  /* 0x00000002000d7213 */ /* 0x001fe20000000000 */
[----:B------:R-:W-:Y:S01]  /*0400*/  IMAD R3, R18, UR46, R23 ;  /* 0x0000002e12037c24 */ /* 0x000fe2000f8e0217 */
[----:B------:R-:W0:Y:S01]  /*0410*/  LDC.64 R26, c[0x0][0x3a8] ;  /* 0x0000ea00ff1a7b82 */ /* 0x000e220000000a00 */
[----:B-1----:R-:W-:Y:S01]  /*0420*/  R2UR UR4, R16 ;  /* 0x00000000100472ca */ /* 0x002fe200000e0000 */
[----:B------:R-:W1:Y:S01]  /*0430*/  I2F.RP R8, R13 ;  /* 0x0000000d00087306 */ /* 0x000e620000209400 */
[----:B------:R-:W-:Y:S02]  /*0440*/  R2UR UR5, R17 ;  /* 0x00000000110572ca */ /* 0x000fe400000e0000 */
[----:B------:R-:W-:-:S05]  /*0450*/  IABS R14, R3 ;  /* 0x00000003000e7213 */ /* 0x000fca0000000000 */
[----:B-1----:R-:W1:Y:S02]  /*0460*/  MUFU.RCP R8, R8 ;  /* 0x0000000800087308 */ /* 0x002e640000001000 */
[----:B-1----:R-:W-:-:S06]  /*0470*/  VIADD R6, R8, 0xffffffe ;  /* 0x0ffffffe08067836 */ /* 0x002fcc0000000000 */
[----:B------:R1:W2:Y:S02]  /*0480*/  F2I.FTZ.U32.TRUNC.NTZ R7, R6 ;  /* 0x0000000600077305 */ /* 0x0002a4000021f000 */
[----:B-1----:R-:W-:Y:S02]  /*0490*/  HFMA2 R6, -RZ, RZ, 0, 0 ;  /* 0x00000000ff067431 */ /* 0x002fe400000001ff */
[----:B--2---:R-:W-:-:S04]  /*04a0*/  IMAD.MOV R12, RZ, RZ, -R7 ;  /* 0x000000ffff0c7224 */ /* 0x004fc800078e0a07 */
[----:B------:R-:W-:Y:S01]  /*04b0*/  IMAD R11, R12, R13, RZ ;  /* 0x0000000d0c0b7224 */ /* 0x000fe200078e02ff */
[----:B------:R-:W-:-:S03]  /*04c0*/  IABS R12, R0 ;  /* 0x00000000000c7213 */ /* 0x000fc60000000000 */
[----:B------:R-:W-:Y:S01]  /*04d0*/  IMAD.HI.U32 R7, R7, R11, R6 ;  /* 0x0000000b07077227 */ /* 0x000fe200078e0006 */
[----:B------:R-:W1:Y:S05]  /*04e0*/  I2F.RP R8, R12 ;  /* 0x0000000c00087306 */ /* 0x000e6a0000209400 */
        /* <DEDUP_REMOVED lines=10> */
[----:B------:R-:W-:Y:S02]  /*0590*/  ISETP.GE.AND P5, PT, R6, RZ, PT ;  /* 0x000000ff0600720c */ /* 0x000fe40003fa6270 */
[----:B-1----:R-:W-:Y:S02]  /*05a0*/  IADD3 R6, PT, PT, R8, 0xffffffe, RZ ;  /* 0x0ffffffe08067810 */ /* 0x002fe40007ffe0ff */
[----:B------:R-:W1:Y:S02]  /*05b0*/  LDC R8, c[0x0][0x3c0] ;  /* 0x0000f000ff087b82 */ /* 0x000e640000000800 */
        /* <DEDUP_REMOVED lines=10> */
[----:B------:R-:W-:Y:S01]  /*0660*/  IMAD.HI.U32 R6, R7, R13, R6 ;  /* 0x0000000d07067227 */ /* 0x000fe200078e0006 */
[----:B-1----:R-:W-:-:S03]  /*0670*/  IABS R13, R8 ;  /* 0x00000008000d7213 */ /* 0x002fc60000000000 */
[----:B------:R-:W-:Y:S02]  /*0680*/  IMAD.MOV.U32 R7, RZ, RZ, R14 ;  /* 0x000000ffff077224 */ /* 0x000fe400078e000e */
[----:B------:R-:W1:Y:S02]  /*0690*/  I2F.RP R14, R13 ;  /* 0x0000000d000e7306 */ /* 0x000e640000209400 */
        /* <DEDUP_REMOVED lines=10> */
[----:B------:R-:W-:Y:S02]  /*0740*/  ISETP.GE.U32.AND P4, PT, R7, R12, PT ;  /* 0x0000000c0700720c */ /* 0x000fe40003f86070 */
[----:B-1----:R-:W-:-:S06]  /*0750*/  IADD3 R7, PT, PT, R14, 0xffffffe, RZ ;  /* 0x0ffffffe0e077810 */ /* 0x002fcc0007ffe0ff */
[----:B------:R-:W1:Y:S05]  /*0760*/  F2I.FTZ.U32.TRUNC.NTZ R7, R7 ;  /* 0x0000000700077305 */ /* 0x000e6a000021f000 */
[----:B------:R-:W-:-:S05]  /*0770*/  @P4 IADD3 R20, PT, PT, R20, 0x1, RZ ;  /* 0x0000000114144810 */ /* 0x000fca0007ffe0ff */
[----:B------:R-:W-:Y:S01]  /*0780*/  @!P5 IMAD.MOV R20, RZ, RZ, -R20 ;  /* 0x000000ffff14d224 */ /* 0x000fe200078e0a14 */
[----:B------:R-:W-:Y:S02]  /*0790*/  @!P6 LOP3.LUT R20, RZ, R0, RZ, 0x33, !PT ;  /* 0x00000000ff14e212 */ /* 0x000fe400078e33ff */
[----:B-1----:R-:W-:-:S03]  /*07a0*/  IADD3 R12, PT, PT, RZ, -R7, RZ ;  /* 0x80000007ff0c7210 */ /* 0x002fc60007ffe0ff */
[----:B------:R-:W-:-:S04]  /*07b0*/  IMAD.MOV R6, RZ, RZ, -R20 ;  /* 0x000000ffff067224 */ /* 0x000fc800078e0a14 */
[----:B------:R-:W-:Y:S02]  /*07c0*/  IMAD R29, R0, R6, R29 ;  /* 0x00000006001d7224 */ /* 0x000fe400078e021d */
[----:B------:R-:W-:Y:S02]  /*07d0*/  HFMA2 R6, -RZ, RZ, 0, 0 ;  /* 0x00000000ff067431 */ /* 0x000fe400000001ff */
[----:B------:R-:W-:Y:S01]  /*07e0*/  IMAD R15, R12, R13, RZ ;  /* 0x0000000d0c0f7224 */ /* 0x000fe200078e02ff */
[----:B------:R-:W-:-:S03]  /*07f0*/  IABS R12, R29 ;  /* 0x0000001d000c7213 */ /* 0x000fc60000000000 */
[----:B------:R-:W-:Y:S02]  /*0800*/  IMAD.HI.U32 R6, R7, R15, R6 ;  /* 0x0000000f07067227 */ /* 0x000fe400078e0006 */
[----:B------:R-:W1:Y:S04]  /*0810*/  LDC.64 R14, c[0x0][0x3a0] ;  /* 0x0000e800ff0e7b82 */ /* 0x000e680000000a00 */
        /* <DEDUP_REMOVED lines=17> */
[----:B0-----:R-:W-:-:S04]  /*0930*/  ISETP.NE.U32.AND P4, PT, R26, 0x1, PT ;  /* 0x000000011a00780c */ /* 0x001fc80003f85070 */
[----:B------:R-:W-:Y:S01]  /*0940*/  ISETP.NE.AND.EX P4, PT, R27, RZ, PT, P4 ;  /* 0x000000ff1b00720c */ /* 0x000fe20003f85340 */
[----:B------:R-:W-:Y:S01]  /*0950*/  @!P5 IMAD.MOV R22, RZ, RZ, -R22 ;  /* 0x000000ffff16d224 */ /* 0x000fe200078e0a16 */
[----:B---3--:R-:W-:-:S05]  /*0960*/  ISETP.NE.U32.AND P5, PT, R12, 0x1, PT ;  /* 0x000000010c00780c */ /* 0x008fca0003fa5070 */
[----:B------:R-:W-:Y:S02]  /*0970*/  @!P6 LOP3.LUT R22, RZ, R8, RZ, 0x33, !PT ;  /* 0x00000008ff16e212 */ /* 0x000fe400078e33ff */
[----:B------:R-:W-:Y:S02]  /*0980*/  ISETP.NE.AND.EX P5, PT, R13, RZ, PT, P5 ;  /* 0x000000ff0d00720c */ /* 0x000fe40003fa5350 */
[----:B-1----:R-:W-:Y:S01]  /*0990*/  ISETP.NE.U32.AND P6, PT, R14, 0x1, PT ;  /* 0x000000010e00780c */ /* 0x002fe20003fc5070 */
[----:B------:R-:W0:Y:S01]  /*09a0*/  LDC.64 R12, c[0x0][0x380] ;  /* 0x0000e000ff0c7b82 */ /* 0x000e220000000a00 */
[----:B------:R-:W-:Y:S02]  /*09b0*/  IADD3 R6, PT, PT, -R22, RZ, RZ ;  /* 0x000000ff16067210 */ /* 0x000fe40007ffe1ff */
[----:B------:R-:W-:Y:S02]  /*09c0*/  ISETP.NE.AND.EX P6, PT, R15, RZ, PT, P6 ;  /* 0x000000ff0f00720c */ /* 0x000fe40003fc5360 */
[----:B------:R-:W-:Y:S01]  /*09d0*/  SEL R20, R20, RZ, P5 ;  /* 0x000000ff14147207 */ /* 0x000fe20002800000 */
[----:B------:R-:W-:Y:S01]  /*09e0*/  IMAD R8, R8, R6, R29 ;  /* 0x0000000608087224 */ /* 0x000fe200078e021d */
[----:B------:R-:W-:Y:S01]  /*09f0*/  SEL R22, R22, RZ, P6 ;  /* 0x000000ff16167207 */ /* 0x000fe20003000000 */
[----:B------:R-:W1:Y:S02]  /*0a00*/  LDC.64 R6, c[0x0][0x388] ;  /* 0x0000e200ff067b82 */ /* 0x000e640000000a00 */
[----:B------:R-:W-:Y:S01]  /*0a10*/  IMAD R11, R20, UR37, R11 ;  /* 0x00000025140b7c24 */ /* 0x000fe2000f8e020b */
[----:B------:R-:W-:-:S03]  /*0a20*/  SEL R8, R8, RZ, P4 ;  /* 0x000000ff08087207 */ /* 0x000fc60002000000 */
        /* <DEDUP_REMOVED lines=23> */
.L_x_8413:
[----:B------:R-:W-:Y:S05]  /*0ba0*/  BSYNC.RECONVERGENT B1 ;  /* 0x0000000000017941 */ /* 0x000fea0003800200 */
.L_x_8412:
[----:B------:R-:W-:Y:S04]  /*0bb0*/  BSSY.RECONVERGENT B1, `(.L_x_8414) ;  /* 0x000007f000017945 */ /* 0x000fe80003800200 */
[----:B------:R-:W-:Y:S05]  /*0bc0*/  @P1 BRA `(.L_x_8415) ;  /* 0x0000000400f41947 */ /* 0x000fea0003800000 */
[----:B0-----:R-:W-:Y:S01]  /*0bd0*/  IABS R8, R2 ;  /* 0x0000000200087213 */ /* 0x001fe20000000000 */
[----:B------:R-:W-:Y:S01]  /*0be0*/  IMAD R5, R18, UR46, R21 ;  /* 0x0000002e12057c24 */ /* 0x000fe2000f8e0215 */
[----:B------:R-:W0:Y:S01]  /*0bf0*/  LDC.64 R28, c[0x0][0x3a0] ;  /* 0x0000e800ff1c7b82 */ /* 0x000e220000000a00 */
[----:B-1----:R-:W-:Y:S01]  /*0c00*/  R2UR UR4, R16 ;  /* 0x00000000100472ca */ /* 0x002fe200000e0000 */
[----:B------:R-:W1:Y:S01]  /*0c10*/  I2F.RP R4, R8 ;  /* 0x0000000800047306 */ /* 0x000e620000209400 */
[----:B------:R-:W-:Y:S02]  /*0c20*/  R2UR UR5, R17 ;  /* 0x00000000110572ca */ /* 0x000fe400000e0000 */
[----:B------:R-:W-:-:S03]  /*0c30*/  IABS R11, R5 ;  /* 0x00000005000b7213 */ /* 0x000fc60000000000 */
[----:B------:R-:W2:Y:S02]  /*0c40*/  LDC.64 R30, c[0x0][0x3a8] ;  /* 0x0000ea00ff1e7b82 */ /* 0x000ea40000000a00 */
[----:B-1----:R-:W1:Y:S02]  /*0c50*/  MUFU.RCP R4, R4 ;  /* 0x0000000400047308 */ /* 0x002e640000001000 */
[----:B-1----:R-:W-:-:S06]  /*0c60*/  IADD3 R6, PT, PT, R4, 0xffffffe, RZ ;  /* 0x0ffffffe04067810 */ /* 0x002fcc0007ffe0ff */
[----:B------:R1:W3:Y:S02]  /*0c70*/  F2I.FTZ.U32.TRUNC.NTZ R7, R6 ;  /* 0x0000000600077305 */ /* 0x0002e4000021f000 */
[----:B-1----:R-:W-:Y:S02]  /*0c80*/  HFMA2 R6, -RZ, RZ, 0, 0 ;  /* 0x00000000ff067431 */ /* 0x002fe400000001ff */
[----:B---3--:R-:W-:-:S04]  /*0c90*/  IMAD.MOV R3, RZ, RZ, -R7 ;  /* 0x000000ffff037224 */ /* 0x008fc800078e0a07 */
[----:B------:R-:W-:-:S04]  /*0ca0*/  IMAD R3, R3, R8, RZ ;  /* 0x0000000803037224 */ /* 0x000fc800078e02ff */
[----:B------:R-:W-:Y:S01]  /*0cb0*/  IMAD.HI.U32 R12, R7, R3, R6 ;  /* 0x00000003070c7227 */ /* 0x000fe200078e0006 */
[----:B------:R-:W-:-:S03]  /*0cc0*/  IABS R7, R0 ;  /* 0x0000000000077213 */ /* 0x000fc60000000000 */
[----:B------:R-:W-:Y:S02]  /*0cd0*/  IMAD.MOV.U32 R3, RZ, RZ, R11 ;  /* 0x000000ffff037224 */ /* 0x000fe400078e000b */
[----:B------:R-:W1:Y:S02]  /*0ce0*/  I2F.RP R11, R7 ;  /* 0x00000007000b7306 */ /* 0x000e640000209400 */
[----:B------:R-:W-:-:S05]  /*0cf0*/  IMAD.HI.U32 R4, R12, R3, RZ ;  /* 0x000000030c047227 */ /* 0x000fca00078e00ff */
[----:B------:R-:W-:-:S05]  /*0d00*/  IADD3 R6, PT, PT, -R4, RZ, RZ ;  /* 0x000000ff04067210 */ /* 0x000fca0007ffe1ff */
[C---:B------:R-:W-:Y:S02]  /*0d10*/  IMAD R3, R8.reuse, R6, R3 ;  /* 0x0000000608037224 */ /* 0x040fe400078e0203 */
[----:B------:R-:W3:Y:S01]  /*0d20*/  LDC R6, c[0x0][0x3c0] ;  /* 0x0000f000ff067b82 */ /* 0x000ee20000000800 */
[----:B-1----:R-:W1:Y:S02]  /*0d30*/  MUFU.RCP R11, R11 ;  /* 0x0000000b000b7308 */ /* 0x002e640000001000 */
[----:B------:R-:W-:-:S13]  /*0d40*/  ISETP.GT.U32.AND P4, PT, R8, R3, PT ;  /* 0x000000030800720c */ /* 0x000fda0003f84070 */
[----:B------:R-:W-:Y:S02]  /*0d50*/  @!P4 IMAD.IADD R3, R3, 0x1, -R8 ;  /* 0x000000010303c824 */ /* 0x000fe400078e0a08 */
[----:B------:R-:W-:Y:S01]  /*0d60*/  @!P4 VIADD R4, R4, 0x1 ;  /* 0x000000010404c836 */ /* 0x000fe20000000000 */
[----:B------:R-:W-:Y:S02]  /*0d70*/  ISETP.NE.AND P4, PT, R2, RZ, PT ;  /* 0x000000ff0200720c */ /* 0x000fe40003f85270 */
[----:B------:R-:W-:Y:S02]  /*0d80*/  ISETP.GE.U32.AND P1, PT, R3, R8, PT ;  /* 0x000000080300720c */ /* 0x000fe40003f26070 */
[----:B------:R-:W-:-:S04]  /*0d90*/  LOP3.LUT R3, R5, R2, RZ, 0x3c, !PT ;  /* 0x0000000205037212 */ /* 0x000fc800078e3cff */
[----:B------:R-:W-:Y:S02]  /*0da0*/  ISETP.GE.AND P5, PT, R3, RZ, PT ;  /* 0x000000ff0300720c */ /* 0x000fe40003fa6270 */
[----:B-1----:R-:W-:-:S05]  /*0db0*/  IADD3 R3, PT, PT, R11, 0xffffffe, RZ ;  /* 0x0ffffffe0b037810 */ /* 0x002fca0007ffe0ff */
[----:B------:R-:W-:Y:S01]  /*0dc0*/  @P1 IADD3 R4, PT, PT, R4, 0x1, RZ ;  /* 0x0000000104041810 */ /* 0x000fe20007ffe0ff */
[----:B------:R-:W1:Y:S05]  /*0dd0*/  F2I.FTZ.U32.TRUNC.NTZ R3, R3 ;  /* 0x0000000300037305 */ /* 0x000e6a000021f000 */
[----:B------:R-:W-:Y:S01]  /*0de0*/  @!P5 IMAD.MOV R4, RZ, RZ, -R4 ;  /* 0x000000ffff04d224 */ /* 0x000fe200078e0a04 */
[----:B------:R-:W-:-:S05]  /*0df0*/  @!P4 LOP3.LUT R4, RZ, R2, RZ, 0x33, !PT ;  /* 0x00000002ff04c212 */ /* 0x000fca00078e33ff */
[----:B------:R-:W-:Y:S01]  /*0e00*/  IMAD.MOV R11, RZ, RZ, -R4 ;  /* 0x000000ffff0b7224 */ /* 0x000fe200078e0a04 */
[----:B-1----:R-:W-:-:S03]  /*0e10*/  IADD3 R8, PT, PT, RZ, -R3, RZ ;  /* 0x80000003ff087210 */ /* 0x002fc60007ffe0ff */
[----:B------:R-:W-:Y:S01]  /*0e20*/  IMAD R11, R2, R11, R5 ;  /* 0x0000000b020b7224 */ /* 0x000fe200078e0205 */
[----:B------:R-:W-:Y:S01]  /*0e30*/  MOV R2, RZ ;  /* 0x000000ff00027202 */ /* 0x000fe20000000f00 */
[----:B------:R-:W-:-:S03]  /*0e40*/  IMAD R15, R8, R7, RZ ;  /* 0x00000007080f7224 */ /* 0x000fc600078e02ff */
[----:B------:R-:W-:Y:S02]  /*0e50*/  IABS R12, R11 ;  /* 0x0000000b000c7213 */ /* 0x000fe40000000000 */
[----:B---3--:R-:W-:Y:S01]  /*0e60*/  IABS R8, R6 ;  /* 0x0000000600087213 */ /* 0x008fe20000000000 */
[----:B------:R-:W-:-:S03]  /*0e70*/  IMAD.HI.U32 R15, R3, R15, R2 ;  /* 0x0000000f030f7227 */ /* 0x000fc600078e0002 */
[----:B------:R-:W1:Y:S03]  /*0e80*/  I2F.RP R14, R8 ;  /* 0x00000008000e7306 */ /* 0x000e660000209400 */
[----:B------:R-:W-:-:S04]  /*0e90*/  IMAD.HI.U32 R2, R15, R12, RZ ;  /* 0x0000000c0f027227 */ /* 0x000fc800078e00ff */
[----:B------:R-:W-:-:S04]  /*0ea0*/  IMAD.MOV R3, RZ, RZ, -R2 ;  /* 0x000000ffff037224 */ /* 0x000fc800078e0a02 */
[----:B------:R-:W-:Y:S01]  /*0eb0*/  IMAD R12, R7, R3, R12 ;  /* 0x00000003070c7224 */ /* 0x000fe200078e020c */
[----:B------:R-:W-:Y:S01]  /*0ec0*/  LOP3.LUT R3, R11, R0, RZ, 0x3c, !PT ;  /* 0x000000000b037212 */ /* 0x000fe200078e3cff */
[----:B-1----:R-:W1:Y:S03]  /*0ed0*/  MUFU.RCP R14, R14 ;  /* 0x0000000e000e7308 */ /* 0x002e660000001000 */
[----:B------:R-:W-:Y:S02]  /*0ee0*/  ISETP.GT.U32.AND P4, PT, R7, R12, PT ;  /* 0x0000000c0700720c */ /* 0x000fe40003f84070 */
[----:B------:R-:W-:-:S11]  /*0ef0*/  ISETP.GE.AND P5, PT, R3, RZ, PT ;  /* 0x000000ff0300720c */ /* 0x000fd60003fa6270 */
[-C--:B------:R-:W-:Y:S02]  /*0f00*/  @!P4 IADD3 R12, PT, PT, R12, -R7.reuse, RZ ;  /* 0x800000070c0cc210 */ /* 0x080fe40007ffe0ff */
[----:B------:R-:W-:Y:S02]  /*0f10*/  @!P4 IADD3 R2, PT, PT, R2, 0x1, RZ ;  /* 0x000000010202c810 */ /* 0x000fe40007ffe0ff */
[----:B------:R-:W-:Y:S01]  /*0f20*/  ISETP.GE.U32.AND P1, PT, R12, R7, PT ;  /* 0x000000070c00720c */ /* 0x000fe20003f26070 */
[----:B-1----:R-:W-:Y:S01]  /*0f30*/  VIADD R12, R14, 0xffffffe ;  /* 0x0ffffffe0e0c7836 */ /* 0x002fe20000000000 */
[----:B------:R-:W-:-:S03]  /*0f40*/  ISETP.NE.AND P4, PT, R0, RZ, PT ;  /* 0x000000ff0000720c */ /* 0x000fc60003f85270 */
[----:B------:R-:W1:Y:S08]  /*0f50*/  F2I.FTZ.U32.TRUNC.NTZ R3, R12 ;  /* 0x0000000c00037305 */ /* 0x000e70000021f000 */
[----:B------:R-:W-:-:S05]  /*0f60*/  @P1 VIADD R2, R2, 0x1 ;  /* 0x0000000102021836 */ /* 0x000fca0000000000 */
[----:B------:R-:W-:Y:S02]  /*0f70*/  MOV R7, R2 ;  /* 0x0000000200077202 */ /* 0x000fe40000000f00 */
[----:B-1----:R-:W-:-:S03]  /*0f80*/  IADD3 R15, PT, PT, RZ, -R3, RZ ;  /* 0x80000003ff0f7210 */ /* 0x002fc60007ffe0ff */
[----:B------:R-:W-:Y:S01]  /*0f90*/  @!P5 IMAD.MOV R7, RZ, RZ, -R7 ;  /* 0x000000ffff07d224 */ /* 0x000fe200078e0a07 */
[----:B------:R-:W-:Y:S01]  /*0fa0*/  @!P4 LOP3.LUT R7, RZ, R0, RZ, 0x33, !PT ;  /* 0x00000000ff07c212 */ /* 0x000fe200078e33ff */
[----:B------:R-:W-:Y:S01]  /*0fb0*/  IMAD R15, R15, R8, RZ ;  /* 0x000000080f0f7224 */ /* 0x000fe200078e02ff */
[----:B------:R-:W-:-:S03]  /*0fc0*/  ISETP.NE.AND P5, PT, R6, RZ, PT ;  /* 0x000000ff0600720c */ /* 0x000fc60003fa5270 */
[----:B------:R-:W-:-:S04]  /*0fd0*/  IMAD.MOV R2, RZ, RZ, -R7 ;  /* 0x000000ffff027224 */ /* 0x000fc800078e0a07 */
[----:B------:R-:W-:Y:S02]  /*0fe0*/  IMAD R11, R0, R2, R11 ;  /* 0x00000002000b7224 */ /* 0x000fe400078e020b */
[----:B------:R-:W-:-:S03]  /*0ff0*/  HFMA2 R2, -RZ, RZ, 0, 0 ;  /* 0x00000000ff027431 */ /* 0x000fc600000001ff */
[----:B------:R-:W-:Y:S02]  /*1000*/  IABS R14, R11 ;  /* 0x0000000b000e7213 */ /* 0x000fe40000000000 */
        /* <DEDUP_REMOVED lines=21> */
[----:B------:R-:W-:-:S02]  /*1160*/  ISETP.NE.AND.EX P5, PT, R29, RZ, PT, P5 ;  /* 0x000000ff1d00720c */ /* 0x000fc40003fa5350 */
[----:B------:R-:W-:Y:S01]  /*1170*/  ISETP.NE.AND.EX P4, PT, R3, RZ, PT, P4 ;  /* 0x000000ff0300720c */ /* 0x000fe20003f85340 */
[----:B------:R-:W-:Y:S01]  /*1180*/  IMAD R6, R6, R2, R11 ;  /* 0x0000000206067224 */ /* 0x000fe200078e020b */
[----:B------:R-:W-:Y:S01]  /*1190*/  SEL R7, R7, RZ, P1 ;  /* 0x000000ff07077207 */ /* 0x000fe20000800000 */
[----:B------:R-:W0:Y:S01]  /*11a0*/  LDC.64 R2, c[0x0][0x388] ;  /* 0x0000e200ff027b82 */ /* 0x000e220000000a00 */
[----:B------:R-:W-:Y:S02]  /*11b0*/  SEL R4, R4, RZ, P4 ;  /* 0x000000ff04047207 */ /* 0x000fe40002000000 */
[----:B--2---:R-:W-:Y:S02]  /*11c0*/  ISETP.NE.U32.AND P4, PT, R30, 0x1, PT ;  /* 0x000000011e00780c */ /* 0x004fe40003f85070 */
[----:B------:R-:W-:Y:S01]  /*11d0*/  SEL R0, R0, RZ, P5 ;  /* 0x000000ff00007207 */ /* 0x000fe20002800000 */
[----:B------:R-:W-:Y:S01]  /*11e0*/  IMAD R4, R4, UR36, RZ ;  /* 0x0000002404047c24 */ /* 0x000fe2000f8e02ff */
        /* <DEDUP_REMOVED lines=27> */
.L_x_8415:
[----:B------:R-:W-:Y:S05]  /*13a0*/  BSYNC.RECONVERGENT B1 ;  /* 0x0000000000017941 */ /* 0x000fea0003800200 */
.L_x_8414:
[----:B------:R-:W-:Y:S01]  /*13b0*/  BSSY.RECONVERGENT B1, `(.L_x_8416) ;  /* 0x0000086000017945 */ /* 0x000fe20003800200 */
[----:B------:R-:W-:Y:S01]  /*13c0*/  IMAD.MOV.U32 R6, RZ, RZ, -0x800000 ;  /* 0xff800000ff067424 */ /* 0x000fe200078e00ff */
[----:B------:R-:W-:Y:S01]  /*13d0*/  MOV R20, 0xff800000 ;  /* 0xff80000000147802 */ /* 0x000fe20000000f00 */
[----:B------:R-:W-:Y:S01]  /*13e0*/  IMAD.MOV.U32 R7, RZ, RZ, -0x800000 ;  /* 0xff800000ff077424 */ /* 0x000fe200078e00ff */
[----:B------:R-:W-:Y:S01]  /*13f0*/  MOV R29, 0xff800000 ;  /* 0xff800000001d7802 */ /* 0x000fe20000000f00 */
[----:B------:R-:W-:Y:S06]  /*1400*/  @P2 BRA `(.L_x_8417) ;  /* 0x0000000800002947 */ /* 0x000fec0003800000 */
[----:B------:R-:W2:Y:S01]  /*1410*/  LDC R15, c[0x0][0x3b8] ;  /* 0x0000ee00ff0f7b82 */ /* 0x000ea20000000800 */
[----:B------:R-:W-:Y:S01]  /*1420*/  IMAD R0, R18, UR46, R19 ;  /* 0x0000002e12007c24 */ /* 0x000fe2000f8e0213 */
[----:B-1----:R-:W-:Y:S02]  /*1430*/  R2UR UR4, R16 ;  /* 0x00000000100472ca */ /* 0x002fe400000e0000 */
[----:B------:R-:W-:Y:S02]  /*1440*/  R2UR UR5, R17 ;  /* 0x00000000110572ca */ /* 0x000fe400000e0000 */
[----:B------:R-:W-:Y:S02]  /*1450*/  IABS R14, R0 ;  /* 0x00000000000e7213 */ /* 0x000fe40000000000 */
[----:B------:R-:W1:Y:S01]  /*1460*/  LDC R11, c[0x0][0x3bc] ;  /* 0x0000ef00ff0b7b82 */ /* 0x000e620000000800 */
[----:B--2---:R-:W-:-:S04]  /*1470*/  IABS R6, R15 ;  /* 0x0000000f00067213 */ /* 0x004fc80000000000 */
[----:B------:R-:W2:Y:S08]  /*1480*/  I2F.RP R8, R6 ;  /* 0x0000000600087306 */ /* 0x000eb00000209400 */
[----:B--2---:R-:W0:Y:S02]  /*1490*/  MUFU.RCP R8, R8 ;  /* 0x0000000800087308 */ /* 0x004e240000001000 */
[----:B0-----:R-:W-:Y:S01]  /*14a0*/  VIADD R2, R8, 0xffffffe ;  /* 0x0ffffffe08027836 */ /* 0x001fe20000000000 */
[----:B-1----:R-:W-:-:S05]  /*14b0*/  IABS R8, R11 ;  /* 0x0000000b00087213 */ /* 0x002fca0000000000 */
[----:B------:R0:W1:Y:S02]  /*14c0*/  F2I.FTZ.U32.TRUNC.NTZ R3, R2 ;  /* 0x0000000200037305 */ /* 0x000064000021f000 */
[----:B0-----:R-:W-:Y:S01]  /*14d0*/  IMAD.MOV.U32 R2, RZ, RZ, RZ ;  /* 0x000000ffff027224 */ /* 0x001fe200078e00ff */
[----:B-1----:R-:W-:-:S05]  /*14e0*/  IADD3 R29, PT, PT, RZ, -R3, RZ ;  /* 0x80000003ff1d7210 */ /* 0x002fca0007ffe0ff */
        /* <DEDUP_REMOVED lines=22> */
[----:B------:R-:W-:Y:S02]  /*1650*/  IMAD.MOV R2, RZ, RZ, -R6 ;  /* 0x000000ffff027224 */ /* 0x000fe400078e0a06 */
[----:B------:R-:W-:Y:S02]  /*1660*/  IMAD R29, R29, R8, RZ ;  /* 0x000000081d1d7224 */ /* 0x000fe400078e02ff */
[----:B------:R-:W-:Y:S02]  /*1670*/  IMAD R14, R15, R2, R0 ;  /* 0x000000020f0e7224 */ /* 0x000fe400078e0200 */
[----:B------:R-:W-:-:S05]  /*1680*/  HFMA2 R2, -RZ, RZ, 0, 0 ;  /* 0x00000000ff027431 */ /* 0x000fca00000001ff */
[----:B------:R-:W-:Y:S01]  /*1690*/  IMAD.HI.U32 R2, R3, R29, R2 ;  /* 0x0000001d03027227 */ /* 0x000fe200078e0002 */
        /* <DEDUP_REMOVED lines=22> */
[----:B0-----:R-:W-:-:S07]  /*1800*/  IADD3 R28, PT, PT, R26, 0xffffffe, RZ ;  /* 0x0ffffffe1a1c7810 */ /* 0x001fce0007ffe0ff */
[----:B------:R-:W0:Y:S01]  /*1810*/  LDC.64 R14, c[0x0][0x398] ;  /* 0x0000e600ff0e7b82 */ /* 0x000e220000000a00 */
[----:B------:R2:W3:Y:S02]  /*1820*/  F2I.FTZ.U32.TRUNC.NTZ R29, R28 ;  /* 0x0000001c001d7305 */ /* 0x0004e4000021f000 */
[----:B--2---:R-:W-:Y:S02]  /*1830*/  MOV R28, RZ ;  /* 0x000000ff001c7202 */ /* 0x004fe40000000f00 */
[----:B-1----:R-:W-:Y:S01]  /*1840*/  ISETP.NE.U32.AND P2, PT, R2, 0x1, PT ;  /* 0x000000010200780c */ /* 0x002fe20003f45070 */
[----:B---3--:R-:W-:-:S03]  /*1850*/  IMAD.MOV R31, RZ, RZ, -R29 ;  /* 0x000000ffff1f7224 */ /* 0x008fc600078e0a1d */
[----:B------:R-:W-:Y:S01]  /*1860*/  ISETP.NE.AND.EX P2, PT, R3, RZ, PT, P2 ;  /* 0x000000ff0300720c */ /* 0x000fe20003f45320 */
[----:B------:R-:W-:Y:S01]  /*1870*/  IMAD R3, R31, R24, RZ ;  /* 0x000000181f037224 */ /* 0x000fe200078e02ff */
[----:B0-----:R-:W-:-:S03]  /*1880*/  ISETP.NE.U32.AND P1, PT, R14, 0x1, PT ;  /* 0x000000010e00780c */ /* 0x001fc60003f25070 */
[----:B------:R-:W-:Y:S01]  /*1890*/  IMAD.HI.U32 R2, R29, R3, R28 ;  /* 0x000000031d027227 */ /* 0x000fe200078e001c */
[----:B------:R-:W-:Y:S02]  /*18a0*/  IABS R3, R11 ;  /* 0x0000000b00037213 */ /* 0x000fe40000000000 */
[----:B------:R-:W-:Y:S02]  /*18b0*/  ISETP.NE.AND.EX P1, PT, R15, RZ, PT, P1 ;  /* 0x000000ff0f00720c */ /* 0x000fe40003f25310 */
[----:B------:R-:W-:Y:S01]  /*18c0*/  SEL R6, R6, RZ, P2 ;  /* 0x000000ff06067207 */ /* 0x000fe20001000000 */
[----:B------:R-:W-:Y:S01]  /*18d0*/  IMAD.HI.U32 R2, R2, R3, RZ ;  /* 0x0000000302027227 */ /* 0x000fe200078e00ff */
[----:B------:R-:W-:-:S03]  /*18e0*/  SEL R8, R8, RZ, P1 ;  /* 0x000000ff08087207 */ /* 0x000fc60000800000 */
[----:B------:R-:W-:Y:S02]  /*18f0*/  IMAD.MOV R14, RZ, RZ, -R2 ;  /* 0x000000ffff0e7224 */ /* 0x000fe400078e0a02 */
[----:B------:R-:W-:Y:S02]  /*1900*/  IMAD R29, R6, UR36, RZ ;  /* 0x00000024061d7c24 */ /* 0x000fe4000f8e02ff */
[----:B------:R-:W-:Y:S02]  /*1910*/  IMAD R3, R24, R14, R3 ;  /* 0x0000000e18037224 */ /* 0x000fe400078e0203 */
[----:B------:R-:W-:-:S03]  /*1920*/  IMAD R29, R8, UR37, R29 ;  /* 0x00000025081d7c24 */ /* 0x000fc6000f8e021d */
        /* <DEDUP_REMOVED lines=8> */
[----:B------:R-:W-:Y:S02]  /*19b0*/  IMAD.MOV.U32 R24, RZ, RZ, R2 ;  /* 0x000000ffff187224 */ /* 0x000fe400078e0002 */
[----:B------:R-:W0:Y:S03]  /*19c0*/  LDC.64 R2, c[0x0][0x3a0] ;  /* 0x0000e800ff027b82 */ /* 0x000e260000000a00 */
[----:B------:R-:W-:Y:S02]  /*19d0*/  @!P4 IADD3 R24, PT, PT, -R24, RZ, RZ ;  /* 0x000000ff1818c210 */ /* 0x000fe40007ffe1ff */
[----:B------:R-:W-:-:S05]  /*19e0*/  @!P6 LOP3.LUT R24, RZ, R12, RZ, 0x33, !PT ;  /* 0x0000000cff18e212 */ /* 0x000fca00078e33ff */
[----:B------:R-:W-:-:S04]  /*19f0*/  IMAD.MOV R14, RZ, RZ, -R24 ;  /* 0x000000ffff0e7224 */ /* 0x000fc800078e0a18 */
[----:B------:R-:W-:Y:S02]  /*1a00*/  IMAD R11, R12, R14, R11 ;  /* 0x0000000e0c0b7224 */ /* 0x000fe400078e020b */
[----:B------:R-:W1:Y:S01]  /*1a10*/  LDC.64 R14, c[0x0][0x3a8] ;  /* 0x0000ea00ff0e7b82 */ /* 0x000e620000000a00 */
[----:B0-----:R-:W-:-:S04]  /*1a20*/  ISETP.NE.U32.AND P4, PT, R2, 0x1, PT ;  /* 0x000000010200780c */ /* 0x001fc80003f85070 */
[----:B------:R-:W-:-:S03]  /*1a30*/  ISETP.NE.AND.EX P4, PT, R3, RZ, PT, P4 ;  /* 0x000000ff0300720c */ /* 0x000fc60003f85340 */
[----:B------:R-:W0:Y:S01]  /*1a40*/  LDC.64 R2, c[0x0][0x388] ;  /* 0x0000e200ff027b82 */ /* 0x000e220000000a00 */
[----:B------:R-:W-:-:S05]  /*1a50*/  SEL R24, R24, RZ, P4 ;  /* 0x000000ff18187207 */ /* 0x000fca0002000000 */
[----:B------:R-:W-:Y:S01]  /*1a60*/  IMAD R24, R24, UR38, R29 ;  /* 0x0000002618187c24 */ /* 0x000fe2000f8e021d */
[----:B-1----:R-:W-:-:S04]  /*1a70*/  ISETP.NE.U32.AND P2, PT, R14, 0x1, PT ;  /* 0x000000010e00780c */ /* 0x002fc80003f45070 */
[----:B------:R-:W-:-:S04]  /*1a80*/  ISETP.NE.AND.EX P2, PT, R15, RZ, PT, P2 ;  /* 0x000000ff0f00720c */ /* 0x000fc80003f45320 */
        /* <DEDUP_REMOVED lines=24> */
.L_x_8417:
[----:B------:R-:W-:Y:S05]  /*1c10*/  BSYNC.RECONVERGENT B1 ;  /* 0x0000000000017941 */ /* 0x000fea0003800200 */
.L_x_8416:
[----:B------:R-:W-:Y:S04]  /*1c20*/  BSSY.RECONVERGENT B1, `(.L_x_8418) ;  /* 0x0000081000017945 */ /* 0x000fe80003800200 */
[----:B------:R-:W-:Y:S05]  /*1c30*/  @P3 BRA `(.L_x_8419) ;  /* 0x0000000400fc3947 */ /* 0x000fea0003800000 */
[----:B------:R-:W2:Y:S01]  /*1c40*/  LDC R15, c[0x0][0x3b8] ;  /* 0x0000ee00ff0f7b82 */ /* 0x000ea20000000800 */
[----:B------:R-:W-:Y:S01]  /*1c50*/  IMAD R0, R18, UR46, R9 ;  /* 0x0000002e12007c24 */ /* 0x000fe2000f8e0209 */
[----:B-1----:R-:W-:Y:S02]  /*1c60*/  R2UR UR4, R16 ;  /* 0x00000000100472ca */ /* 0x002fe400000e0000 */
[----:B------:R-:W-:-:S04]  /*1c70*/  R2UR UR5, R17 ;  /* 0x00000000110572ca */ /* 0x000fc800000e0000 */
[----:B------:R-:W1:Y:S01]  /*1c80*/  LDC R11, c[0x0][0x3bc] ;  /* 0x0000ef00ff0b7b82 */ /* 0x000e620000000800 */
[----:B--2---:R-:W-:-:S04]  /*1c90*/  IABS R7, R15 ;  /* 0x0000000f00077213 */ /* 0x004fc80000000000 */
[----:B------:R-:W2:Y:S08]  /*1ca0*/  I2F.RP R8, R7 ;  /* 0x0000000700087306 */ /* 0x000eb00000209400 */
[----:B--2---:R-:W0:Y:S02]  /*1cb0*/  MUFU.RCP R8, R8 ;  /* 0x0000000800087308 */ /* 0x004e240000001000 */
[----:B0-----:R-:W-:Y:S01]  /*1cc0*/  VIADD R2, R8, 0xffffffe ;  /* 0x0ffffffe08027836 */ /* 0x001fe20000000000 */
[----:B-1----:R-:W-:-:S05]  /*1cd0*/  IABS R8, R11 ;  /* 0x0000000b00087213 */ /* 0x002fca0000000000 */
[----:B------:R0:W1:Y:S08]  /*1ce0*/  F2I.FTZ.U32.TRUNC.NTZ R3, R2 ;  /* 0x0000000200037305 */ /* 0x000070000021f000 */
[----:B------:R-:W2:Y:S01]  /*1cf0*/  I2F.RP R14, R8 ;  /* 0x00000008000e7306 */ /* 0x000ea20000209400 */
[----:B0-----:R-:W-:Y:S01]  /*1d00*/  IMAD.MOV.U32 R2, RZ, RZ, RZ ;  /* 0x000000ffff027224 */ /* 0x001fe200078e00ff */
[----:B-1----:R-:W-:-:S05]  /*1d10*/  IADD3 R12, PT, PT, RZ, -R3, RZ ;  /* 0x80000003ff0c7210 */ /* 0x002fca0007ffe0ff */
[----:B------:R-:W-:Y:S01]  /*1d20*/  IMAD R31, R12, R7, RZ ;  /* 0x000000070c1f7224 */ /* 0x000fe200078e02ff */
[----:B------:R-:W-:Y:S01]  /*1d30*/  IABS R12, R0 ;  /* 0x00000000000c7213 */ /* 0x000fe20000000000 */
[----:B--2---:R-:W0:Y:S02]  /*1d40*/  MUFU.RCP R14, R14 ;  /* 0x0000000e000e7308 */ /* 0x004e240000001000 */
        /* <DEDUP_REMOVED lines=11> */
[----:B0-----:R-:W-:-:S04]  /*1e00*/  IADD3 R12, PT, PT, R14, 0xffffffe, RZ ;  /* 0x0ffffffe0e0c7810 */ /* 0x001fc80007ffe0ff */
[----:B------:R-:W0:Y:S07]  /*1e10*/  F2I.FTZ.U32.TRUNC.NTZ R3, R12 ;  /* 0x0000000c00037305 */ /* 0x000e2e000021f000 */
[----:B------:R-:W-:-:S05]  /*1e20*/  @P1 IADD3 R2, PT, PT, R2, 0x1, RZ ;  /* 0x0000000102021810 */ /* 0x000fca0007ffe0ff */
[----:B------:R-:W-:Y:S02]  /*1e30*/  IMAD.MOV.U32 R7, RZ, RZ, R2 ;  /* 0x000000ffff077224 */ /* 0x000fe400078e0002 */
[----:B0-----:R-:W-:-:S03]  /*1e40*/  IMAD.MOV R31, RZ, RZ, -R3 ;  /* 0x000000ffff1f7224 */ /* 0x001fc600078e0a03 */
[----:B------:R-:W-:Y:S02]  /*1e50*/  @!P3 IADD3 R7, PT, PT, -R7, RZ, RZ ;  /* 0x000000ff0707b210 */ /* 0x000fe40007ffe1ff */
[----:B------:R-:W-:Y:S01]  /*1e60*/  @!P2 LOP3.LUT R7, RZ, R15, RZ, 0x33, !PT ;  /* 0x0000000fff07a212 */ /* 0x000fe200078e33ff */
[----:B------:R-:W-:-:S03]  /*1e70*/  IMAD R31, R31, R8, RZ ;  /* 0x000000081f1f7224 */ /* 0x000fc600078e02ff */
[----:B------:R-:W-:-:S05]  /*1e80*/  IADD3 R2, PT, PT, -R7, RZ, RZ ;  /* 0x000000ff07027210 */ /* 0x000fca0007ffe1ff */
[----:B------:R-:W-:Y:S02]  /*1e90*/  IMAD R14, R15, R2, R0 ;  /* 0x000000020f0e7224 */ /* 0x000fe400078e0200 */
[----:B------:R-:W-:-:S04]  /*1ea0*/  IMAD.MOV.U32 R2, RZ, RZ, RZ ;  /* 0x000000ffff027224 */ /* 0x000fc800078e00ff */
[----:B------:R-:W-:Y:S01]  /*1eb0*/  IMAD.HI.U32 R2, R3, R31, R2 ;  /* 0x0000001f03027227 */ /* 0x000fe200078e0002 */
[----:B------:R-:W-:-:S05]  /*1ec0*/  IABS R3, R14 ;  /* 0x0000000e00037213 */ /* 0x000fca0000000000 */
[----:B------:R-:W-:-:S05]  /*1ed0*/  IMAD.HI.U32 R2, R2, R3, RZ ;  /* 0x0000000302027227 */ /* 0x000fca00078e00ff */
[----:B------:R-:W-:-:S05]  /*1ee0*/  IADD3 R12, PT, PT, -R2, RZ, RZ ;  /* 0x000000ff020c7210 */ /* 0x000fca0007ffe1ff */
[C---:B------:R-:W-:Y:S02]  /*1ef0*/  IMAD R3, R8.reuse, R12, R3 ;  /* 0x0000000c08037224 */ /* 0x040fe400078e0203 */
[----:B------:R-:W0:Y:S03]  /*1f00*/  LDC R12, c[0x0][0x3c0] ;  /* 0x0000f000ff0c7b82 */ /* 0x000e260000000800 */
[----:B------:R-:W-:-:S13]  /*1f10*/  ISETP.GT.U32.AND P2, PT, R8, R3, PT ;  /* 0x000000030800720c */ /* 0x000fda0003f44070 */
[----:B------:R-:W-:Y:S01]  /*1f20*/  @!P2 IMAD.IADD R3, R3, 0x1, -R8 ;  /* 0x000000010303a824 */ /* 0x000fe200078e0a08 */
[----:B------:R-:W-:Y:S02]  /*1f30*/  @!P2 IADD3 R2, PT, PT, R2, 0x1, RZ ;  /* 0x000000010202a810 */ /* 0x000fe40007ffe0ff */
[----:B------:R-:W-:Y:S02]  /*1f40*/  ISETP.NE.AND P2, PT, R11, RZ, PT ;  /* 0x000000ff0b00720c */ /* 0x000fe40003f45270 */
[----:B------:R-:W-:Y:S02]  /*1f50*/  ISETP.GE.U32.AND P1, PT, R3, R8, PT ;  /* 0x000000080300720c */ /* 0x000fe40003f26070 */
[----:B------:R-:W-:Y:S02]  /*1f60*/  LOP3.LUT R3, R14, R11, RZ, 0x3c, !PT ;  /* 0x0000000b0e037212 */ /* 0x000fe400078e3cff */
[----:B0-----:R-:W-:Y:S02]  /*1f70*/  IABS R20, R12 ;  /* 0x0000000c00147213 */ /* 0x001fe40000000000 */
[----:B------:R-:W-:-:S02]  /*1f80*/  ISETP.GE.AND P3, PT, R3, RZ, PT ;  /* 0x000000ff0300720c */ /* 0x000fc40003f66270 */
[----:B------:R-:W0:Y:S05]  /*1f90*/  I2F.RP R24, R20 ;  /* 0x0000001400187306 */ /* 0x000e2a0000209400 */
[----:B------:R-:W-:-:S05]  /*1fa0*/  @P1 VIADD R2, R2, 0x1 ;  /* 0x0000000102021836 */ /* 0x000fca0000000000 */
[----:B------:R-:W-:Y:S01]  /*1fb0*/  MOV R8, R2 ;  /* 0x0000000200087202 */ /* 0x000fe20000000f00 */
[----:B0-----:R-:W0:Y:S04]  /*1fc0*/  MUFU.RCP R24, R24 ;  /* 0x0000001800187308 */ /* 0x001e280000001000 */
        /* <DEDUP_REMOVED lines=8> */
[----:B0-----:R-:W-:Y:S01]  /*2050*/  IMAD.MOV.U32 R30, RZ, RZ, RZ ;  /* 0x000000ffff1e7224 */ /* 0x001fe200078e00ff */
[----:B--2---:R-:W-:Y:S02]  /*2060*/  IADD3 R33, PT, PT, RZ, -R31, RZ ;  /* 0x8000001fff217210 */ /* 0x004fe40007ffe0ff */
[----:B-1----:R-:W-:-:S04]  /*2070*/  ISETP.NE.U32.AND P2, PT, R2, 0x1, PT ;  /* 0x000000010200780c */ /* 0x002fc80003f45070 */
[----:B------:R-:W-:Y:S01]  /*2080*/  ISETP.NE.AND.EX P2, PT, R3, RZ, PT, P2 ;  /* 0x000000ff0300720c */ /* 0x000fe20003f45320 */
[----:B------:R-:W-:Y:S01]  /*2090*/  IMAD R3, R33, R20, RZ ;  /* 0x0000001421037224 */ /* 0x000fe200078e02ff */
[----:B---3--:R-:W-:-:S03]  /*20a0*/  ISETP.NE.U32.AND P1, PT, R14, 0x1, PT ;  /* 0x000000010e00780c */ /* 0x008fc60003f25070 */
[----:B------:R-:W-:Y:S01]  /*20b0*/  IMAD.HI.U32 R2, R31, R3, R30 ;  /* 0x000000031f027227 */ /* 0x000fe200078e001e */
[----:B------:R-:W-:Y:S02]  /*20c0*/  IABS R3, R11 ;  /* 0x0000000b00037213 */ /* 0x000fe40000000000 */
        /* <DEDUP_REMOVED lines=16> */
[----:B------:R-:W-:Y:S02]  /*21d0*/  MOV R20, R2 ;  /* 0x0000000200147202 */ /* 0x000fe40000000f00 */
[----:B------:R-:W0:Y:S03]  /*21e0*/  LDC.64 R2, c[0x0][0x3a0] ;  /* 0x0000e800ff027b82 */ /* 0x000e260000000a00 */
[----:B------:R-:W-:Y:S01]  /*21f0*/  @!P5 IMAD.MOV R20, RZ, RZ, -R20 ;  /* 0x000000ffff14d224 */ /* 0x000fe200078e0a14 */
[----:B------:R-:W-:-:S04]  /*2200*/  @!P4 LOP3.LUT R20, RZ, R12, RZ, 0x33, !PT ;  /* 0x0000000cff14c212 */ /* 0x000fc800078e33ff */
[----:B------:R-:W-:-:S05]  /*2210*/  IADD3 R14, PT, PT, -R20, RZ, RZ ;  /* 0x000000ff140e7210 */ /* 0x000fca0007ffe1ff */
        /* <DEDUP_REMOVED lines=33> */
.L_x_8419:
[----:B------:R-:W-:Y:S05]  /*2430*/  BSYNC.RECONVERGENT B1 ;  /* 0x0000000000017941 */ /* 0x000fea0003800200 */
.L_x_8418:
        /* <DEDUP_REMOVED lines=23> */
[-C--:B------:R-:W-:Y:S01]  /*25b0*/  FFMA.RM R2, R13, R8.reuse, 12582913 ;  /* 0x4b4000010d027423 */ /* 0x080fe20000004008 */
[C---:B------:R-:W-:Y:S01]  /*25c0*/  FADD R22, -R15.reuse, R4 ;  /* 0x000000040f167221 */ /* 0x040fe20000000100 */
[C---:B------:R-:W-:Y:S01]  /*25d0*/  FADD R24, -R15.reuse, R29 ;  /* 0x0000001d0f187221 */ /* 0x040fe20000000100 */
[----:B------:R-:W-:Y:S01]  /*25e0*/  FADD R3, R0, -12583039 ;  /* 0xcb40007f00037421 */ /* 0x000fe20000000000 */
[----:B------:R-:W-:Y:S01]  /*25f0*/  FADD R5, R2, -12583039 ;  /* 0xcb40007f02057421 */ /* 0x000fe20000000000 */
[----:B------:R-:W-:Y:S01]  /*2600*/  FADD R20, -R15, R20 ;  /* 0x000000140f147221 */ /* 0x000fe20000000100 */
        /* <DEDUP_REMOVED lines=8> */
[----:B------:R-:W-:Y:S01]  /*2690*/  FFMA.RM R4, R27, R8, 12582913 ;  /* 0x4b4000011b047423 */ /* 0x000fe20000004008 */
[----:B------:R-:W-:Y:S01]  /*26a0*/  FFMA.SAT R31, R20, R11, 0.5 ;  /* 0x3f000000141f7423 */ /* 0x000fe2000000200b */
[----:B------:R-:W-:-:S02]  /*26b0*/  IMAD.SHL.U32 R2, R2, 0x800000, RZ ;  /* 0x0080000002027824 */ /* 0x000fc400078e00ff */
[----:B------:R-:W-:Y:S01]  /*26c0*/  FFMA R7, R14, 1.4426950216293334961, -R3 ;  /* 0x3fb8aa3b0e077823 */ /* 0x000fe20000000803 */
[----:B------:R-:W-:Y:S01]  /*26d0*/  FFMA.RM R3, R13, R8, 12582913 ;  /* 0x4b4000010d037423 */ /* 0x000fe20000004008 */
[----:B------:R-:W-:Y:S01]  /*26e0*/  FADD R13, R4, -12583039 ;  /* 0xcb40007f040d7421 */ /* 0x000fe20000000000 */
[----:B------:R-:W0:Y:S01]  /*26f0*/  MUFU.EX2 R15, R15 ;  /* 0x0000000f000f7308 */ /* 0x000e220000000800 */
[----:B------:R-:W-:Y:S01]  /*2700*/  FFMA R27, R14, 1.925963033500011079e-08, R7 ;  /* 0x32a570600e1b7823 */ /* 0x000fe20000000007 */
[----:B------:R-:W-:Y:S01]  /*2710*/  FADD R7, R3, -12583039 ;  /* 0xcb40007f03077421 */ /* 0x000fe20000000000 */
[----:B------:R-:W-:-:S03]  /*2720*/  FFMA R29, R24, 1.4426950216293334961, -R13 ;  /* 0x3fb8aa3b181d7823 */ /* 0x000fc6000000080d */
[----:B------:R-:W-:Y:S01]  /*2730*/  FFMA R7, R22, 1.4426950216293334961, -R7 ;  /* 0x3fb8aa3b16077823 */ /* 0x000fe20000000807 */
[----:B------:R-:W-:-:S03]  /*2740*/  FFMA R14, R24, 1.925963033500011079e-08, R29 ;  /* 0x32a57060180e7823 */ /* 0x000fc6000000001d */
[----:B------:R-:W-:Y:S01]  /*2750*/  FFMA R13, R22, 1.925963033500011079e-08, R7 ;  /* 0x32a57060160d7823 */ /* 0x000fe20000000007 */
[----:B------:R-:W-:Y:S01]  /*2760*/  FFMA.SAT R7, R12, R11, 0.5 ;  /* 0x3f0000000c077423 */ /* 0x000fe2000000200b */
[----:B------:R-:W2:Y:S03]  /*2770*/  MUFU.EX2 R22, R26 ;  /* 0x0000001a00167308 */ /* 0x000ea60000000800 */
[----:B------:R-:W-:Y:S01]  /*2780*/  FFMA.RM R7, R7, R8, 12582913 ;  /* 0x4b40000107077423 */ /* 0x000fe20000004008 */
[----:B0-----:R-:W-:-:S03]  /*2790*/  FMUL R2, R2, R15 ;  /* 0x0000000f02027220 */ /* 0x001fc60000400000 */
[C---:B------:R-:W-:Y:S01]  /*27a0*/  FADD R29, R7.reuse, -12583039 ;  /* 0xcb40007f071d7421 */ /* 0x040fe20000000000 */
[----:B------:R-:W-:Y:S01]  /*27b0*/  MUFU.EX2 R13, R13 ;  /* 0x0000000d000d7308 */ /* 0x000fe20000000800 */
[----:B------:R-:W-:Y:S02]  /*27c0*/  IMAD.SHL.U32 R7, R7, 0x800000, RZ ;  /* 0x0080000007077824 */ /* 0x000fe400078e00ff */
[----:B------:R-:W-:-:S04]  /*27d0*/  FFMA R29, R12, 1.4426950216293334961, -R29 ;  /* 0x3fb8aa3b0c1d7823 */ /* 0x000fc8000000081d */
[----:B------:R-:W-:Y:S01]  /*27e0*/  FFMA R24, R12, 1.925963033500011079e-08, R29 ;  /* 0x32a570600c187823 */ /* 0x000fe2000000001d */
[----:B------:R-:W-:Y:S01]  /*27f0*/  FFMA.SAT R29, R6, R11, 0.5 ;  /* 0x3f000000061d7423 */ /* 0x000fe2000000200b */
[----:B------:R0:W3:Y:S03]  /*2800*/  MUFU.EX2 R12, R27 ;  /* 0x0000001b000c7308 */ /* 0x0000e60000000800 */
[-C--:B------:R-:W-:Y:S01]  /*2810*/  FFMA.RM R11, R29, R8.reuse, 12582913 ;  /* 0x4b4000011d0b7423 */ /* 0x080fe20000004008 */
[----:B------:R-:W-:-:S03]  /*2820*/  FFMA.RM R8, R31, R8, 12582913 ;  /* 0x4b4000011f087423 */ /* 0x000fc60000004008 */
[----:B------:R-:W-:Y:S01]  /*2830*/  FADD R29, R11, -12583039 ;  /* 0xcb40007f0b1d7421 */ /* 0x000fe20000000000 */
[----:B------:R-:W-:Y:S01]  /*2840*/  FADD R31, R8, -12583039 ;  /* 0xcb40007f081f7421 */ /* 0x000fe20000000000 */
[----:B0-----:R-:W-:Y:S01]  /*2850*/  SHF.L.U32 R27, R0, 0x17, RZ ;  /* 0x00000017001b7819 */ /* 0x001fe200000006ff */
[----:B------:R-:W0:Y:S01]  /*2860*/  MUFU.EX2 R14, R14 ;  /* 0x0000000e000e7308 */ /* 0x000e220000000800 */
[----:B------:R-:W-:Y:S01]  /*2870*/  FFMA R29, R6, 1.4426950216293334961, -R29 ;  /* 0x3fb8aa3b061d7823 */ /* 0x000fe2000000081d */
[----:B------:R-:W-:Y:S01]  /*2880*/  FFMA R31, R20, 1.4426950216293334961, -R31 ;  /* 0x3fb8aa3b141f7823 */ /* 0x000fe2000000081f */
[----:B------:R-:W-:Y:S02]  /*2890*/  IMAD.SHL.U32 R8, R8, 0x800000, RZ ;  /* 0x0080000008087824 */ /* 0x000fe400078e00ff */
[----:B--2---:R-:W-:Y:S01]  /*28a0*/  FMUL R0, R27, R22 ;  /* 0x000000161b007220 */ /* 0x004fe20000400000 */
[----:B------:R-:W-:Y:S01]  /*28b0*/  FFMA R29, R6, 1.925963033500011079e-08, R29 ;  /* 0x32a57060061d7823 */ /* 0x000fe2000000001d */
[----:B------:R-:W-:Y:S01]  /*28c0*/  SHF.L.U32 R27, R5, 0x17, RZ ;  /* 0x00000017051b7819 */ /* 0x000fe200000006ff */
[----:B------:R-:W-:Y:S01]  /*28d0*/  FFMA R31, R20, 1.925963033500011079e-08, R31 ;  /* 0x32a57060141f7823 */ /* 0x000fe2000000001f */
[----:B------:R-:W2:Y:S01]  /*28e0*/  MUFU.EX2 R6, R24 ;  /* 0x0000001800067308 */ /* 0x000ea20000000800 */
[----:B------:R-:W-:Y:S01]  /*28f0*/  FADD R5, RZ, R0 ;  /* 0x00000000ff057221 */ /* 0x000fe20000000000 */
[----:B------:R-:W-:-:S02]  /*2900*/  IMAD.SHL.U32 R22, R3, 0x800000, RZ ;  /* 0x0080000003167824 */ /* 0x000fc400078e00ff */
[----:B---3--:R-:W-:Y:S01]  /*2910*/  FMUL R3, R27, R12 ;  /* 0x0000000c1b037220 */ /* 0x008fe20000400000 */
[----:B------:R-:W-:Y:S01]  /*2920*/  FADD R12, R5, R2 ;  /* 0x00000002050c7221 */ /* 0x000fe20000000000 */
[----:B------:R-:W-:Y:S01]  /*2930*/  SHF.L.U32 R5, R4, 0x17, RZ ;  /* 0x0000001704057819 */ /* 0x000fe200000006ff */
[----:B------:R-:W-:Y:S01]  /*2940*/  FMUL R4, R22, R13 ;  /* 0x0000000d16047220 */ /* 0x000fe20000400000 */
[----:B------:R-:W3:Y:S01]  /*2950*/  MUFU.EX2 R20, R29 ;  /* 0x0000001d00147308 */ /* 0x000ee20000000800 */
[----:B------:R-:W-:Y:S02]  /*2960*/  FADD R13, R12, R3 ;  /* 0x000000030c0d7221 */ /* 0x000fe40000000000 */
[----:B0-----:R-:W-:Y:S02]  /*2970*/  FMUL R5, R5, R14 ;  /* 0x0000000e05057220 */ /* 0x001fe40000400000 */
[----:B------:R-:W-:Y:S01]  /*2980*/  FADD R12, R13, R4 ;  /* 0x000000040d0c7221 */ /* 0x000fe20000000000 */
[----:B------:R-:W-:-:S02]  /*2990*/  SHF.L.U32 R13, R11, 0x17, RZ ;  /* 0x000000170b0d7819 */ /* 0x000fc400000006ff */
[----:B------:R-:W0:Y:S01]  /*29a0*/  MUFU.EX2 R31, R31 ;  /* 0x0000001f001f7308 */ /* 0x000e220000000800 */
[----:B--2---:R-:W-:Y:S01]  /*29b0*/  FMUL R6, R7, R6 ;  /* 0x0000000607067220 */ /* 0x004fe20000400000 */
        /* <DEDUP_REMOVED lines=15> */
.L_x_8457:
        /* <DEDUP_REMOVED lines=11> */
[----:B01----:R-:W-:Y:S05]  /*2b60*/  CALL.REL.NOINC `($__internal_123_$__cuda_sm3x_div_rn_noftz_f32_slowpath) ;  /* 0x0000001400447944 */ /* 0x003fea0003c00000 */
[----:B------:R-:W-:-:S07]  /*2b70*/  MOV R12, R0 ;  /* 0x00000000000c7202 */ /* 0x000fce0000000f00 */
.L_x_8422:
[----:B------:R-:W-:Y:S05]  /*2b80*/  BSYNC.RECONVERGENT B1 ;  /* 0x0000000000017941 */ /* 0x000fea0003800200 */
.L_x_8421:
        /* <DEDUP_REMOVED lines=11> */
[----:B01----:R-:W-:Y:S05]  /*2c40*/  CALL.REL.NOINC `($__internal_123_$__cuda_sm3x_div_rn_noftz_f32_slowpath) ;  /* 0x00000014000c7944 */ /* 0x003fea0003c00000 */
[----:B------:R-:W-:-:S07]  /*2c50*/  MOV R13, R0 ;  /* 0x00000000000d7202 */ /* 0x000fce0000000f00 */
.L_x_8424:
[----:B------:R-:W-:Y:S05]  /*2c60*/  BSYNC.RECONVERGENT B1 ;  /* 0x0000000000017941 */ /* 0x000fea0003800200 */
.L_x_8423:
        /* <DEDUP_REMOVED lines=13> */
.L_x_8426:
[----:B------:R-:W-:Y:S05]  /*2d40*/  BSYNC.RECONVERGENT B1 ;  /* 0x0000000000017941 */ /* 0x000fea0003800200 */
.L_x_8425:
        /* <DEDUP_REMOVED lines=13> */
.L_x_8428:
[----:B------:R-:W-:Y:S05]  /*2e20*/  BSYNC.RECONVERGENT B1 ;  /* 0x0000000000017941 */ /* 0x000fea0003800200 */
.L_x_8427:
        /* <DEDUP_REMOVED lines=13> */
.L_x_8430:
[----:B------:R-:W-:Y:S05]  /*2f00*/  BSYNC.RECONVERGENT B1 ;  /* 0x0000000000017941 */ /* 0x000fea0003800200 */
.L_x_8429:
        /* <DEDUP_REMOVED lines=13> */
.L_x_8432:
[----:B------:R-:W-:Y:S05]  /*2fe0*/  BSYNC.RECONVERGENT B1 ;  /* 0x0000000000017941 */ /* 0x000fea0003800200 */
.L_x_8431:
        /* <DEDUP_REMOVED lines=13> */
.L_x_8434:
[----:B------:R-:W-:Y:S05]  /*30c0*/  BSYNC.RECONVERGENT B1 ;  /* 0x0000000000017941 */ /* 0x000fea0003800200 */
.L_x_8433:
        /* <DEDUP_REMOVED lines=13> */
.L_x_8436:
[----:B------:R-:W-:Y:S05]  /*31a0*/  BSYNC.RECONVERGENT B1 ;  /* 0x0000000000017941 */ /* 0x000fea0003800200 */
.L_x_8435:
[----:B------:R-:W2:Y:S01]  /*31b0*/  LDC.64 R14, c[0x0][0x410] ;  /* 0x00010400ff0e7b82 */ /* 0x000ea20000000a00 */
[----:B------:R-:W-:Y:S01]  /*31c0*/  BSSY.RECONVERGENT B1, `(.L_x_8437) ;  /* 0x0000018000017945 */ /* 0x000fe20003800200 */
[-C--:B--2---:R-:W-:Y:S02]  /*31d0*/  ISETP.GE.U32.AND P1, PT, R21, R14.reuse, PT ;  /* 0x0000000e1500720c */ /* 0x084fe40003f26070 */
[-C--:B------:R-:W-:Y:S02]  /*31e0*/  ISETP.GE.U32.AND P2, PT, R19, R14.reuse, PT ;  /* 0x0000000e1300720c */ /* 0x080fe40003f46070 */
[----:B------:R-:W-:Y:S02]  /*31f0*/  ISETP.GE.U32.AND P3, PT, R9, R14, PT ;  /* 0x0000000e0900720c */ /* 0x000fe40003f66070 */
[-C--:B------:R-:W-:Y:S02]  /*3200*/  ISETP.GE.AND.EX P1, PT, RZ, R15.reuse, PT, P1 ;  /* 0x0000000fff00720c */ /* 0x080fe40003f26310 */
[----:B------:R-:W-:-:S02]  /*3210*/  ISETP.GE.AND.EX P2, PT, RZ, R15, PT, P2 ;  /* 0x0000000fff00720c */ /* 0x000fc40003f46320 */
        /* <DEDUP_REMOVED lines=18> */
.L_x_8438:
[----:B------:R-:W-:Y:S05]  /*3340*/  BSYNC.RECONVERGENT B1 ;  /* 0x0000000000017941 */ /* 0x000fea0003800200 */
.L_x_8437:
        /* <DEDUP_REMOVED lines=18> */
.L_x_8440:
[----:B------:R-:W-:Y:S05]  /*3470*/  BSYNC.RECONVERGENT B1 ;  /* 0x0000000000017941 */ /* 0x000fea0003800200 */
.L_x_8439:
[----:B------:R-:W-:Y:S04]  /*3480*/  BSSY.RECONVERGENT B1, `(.L_x_8441) ;  /* 0x0000012000017945 */ /* 0x000fe80003800200 */
[----:B------:R-:W-:Y:S05]  /*3490*/  @P2 BRA `(.L_x_8442) ;  /* 0x0000000000402947 */ /* 0x000fea0003800000 */
[----:B---3--:R-:W-:Y:S02]  /*34a0*/  HFMA2 R3, -RZ, RZ, 0, 0 ;  /* 0x00000000ff037431 */ /* 0x008fe400000001ff */
        /* <DEDUP_REMOVED lines=15> */
.L_x_8442:
[----:B------:R-:W-:Y:S05]  /*35a0*/  BSYNC.RECONVERGENT B1 ;  /* 0x0000000000017941 */ /* 0x000fea0003800200 */
.L_x_8441:
[----:B------:R-:W-:Y:S04]  /*35b0*/  BSSY.RECONVERGENT B1, `(.L_x_8443) ;  /* 0x0000012000017945 */ /* 0x000fe80003800200 */
[----:B------:R-:W-:Y:S05]  /*35c0*/  @P3 BRA `(.L_x_8444) ;  /* 0x0000000000403947 */ /* 0x000fea0003800000 */
[----:B---34-:R-:W-:Y:S01]  /*35d0*/  MOV R2, R9 ;  /* 0x0000000900027202 */ /* 0x018fe20000000f00 */
        /* <DEDUP_REMOVED lines=15> */
.L_x_8444:
[----:B------:R-:W-:Y:S05]  /*36d0*/  BSYNC.RECONVERGENT B1 ;  /* 0x0000000000017941 */ /* 0x000fea0003800200 */
.L_x_8443:
[----:B------:R-:W-:-:S04]  /*36e0*/  IADD3 R18, P0, PT, R25, R18, RZ ;  /* 0x0000001219127210 */ /* 0x000fc80007f1e0ff */
[----:B------:R-:W-:Y:S02]  /*36f0*/  LEA.HI.X.SX32 R10, R25, R10, 0x1, P0 ;  /* 0x0000000a190a7211 */ /* 0x000fe400000f0eff */
[----:B------:R-:W-:-:S04]  /*3700*/  ISETP.GE.U32.AND P0, PT, R18, UR44, PT ;  /* 0x0000002c12007c0c */ /* 0x000fc8000bf06070 */
[----:B------:R-:W-:-:S13]  /*3710*/  ISETP.GE.AND.EX P0, PT, R10, UR45, PT, P0 ;  /* 0x0000002d0a007c0c */ /* 0x000fda000bf06300 */
[----:B------:R-:W-:Y:S05]  /*3720*/  @!P0 BRA `(.L_x_8445) ;  /* 0xffffffc800e88947 */ /* 0x000fea000383ffff */
[----:B------:R-:W-:Y:S05]  /*3730*/  BSYNC B0 ;  /* 0x0000000000007941 */ /* 0x000fea0003800000 */
.L_x_8411:
[----:B------:R-:W-:Y:S05]  /*3740*/  EXIT ;  /* 0x000000000000794d */ /* 0x000fea0003800000 */
.L_x_8420:
[----:B------:R-:W-:Y:S01]  /*3750*/  HFMA2 R11, -RZ, RZ, 0, 1.847743988037109375e-06 ;  /* 0x0000001fff0b7431 */ /* 0x000fe200000001ff */
[----:B------:R-:W-:Y:S01]  /*3760*/  BSSY B1, `(.L_x_8446) ;  /* 0x0000006000017945 */ /* 0x000fe20003800000 */
[----:B------:R-:W-:Y:S02]  /*3770*/  IMAD.MOV.U32 R12, RZ, RZ, 0x10 ;  /* 0x00000010ff0c7424 */ /* 0x000fe400078e00ff */
[----:B------:R-:W-:-:S07]  /*3780*/  IMAD.MOV.U32 R15, RZ, RZ, -0x1 ;  /* 0xffffffffff0f7424 */ /* 0x000fce00078e00ff */
[----:B01----:R-:W-:Y:S05]  /*3790*/  WARPSYNC.COLLECTIVE R15, `(.L_x_8447) ;  /* 0x000000000f087348 */ /* 0x003fea0003c00000 */
[----:B------:R2:W3:Y:S02]  /*37a0*/  SHFL.BFLY P6, R14, R13, R12, R11 ;  /* 0x0c00000c0d0e7389 */ /* 0x0004e400000c000b */
[----:B0123--:R-:W-:Y:S05]  /*37b0*/  ENDCOLLECTIVE ;  /* 0x000000000000791b */ /* 0x00ffea0003800000 */
.L_x_8447:
[----:B------:R-:W-:Y:S05]  /*37c0*/  BSYNC B1 ;  /* 0x0000000000017941 */ /* 0x000fea0003800000 */
.L_x_8446:
[----:B------:R-:W-:Y:S01]  /*37d0*/  FMNMX R13, R14, R13, !PT ;  /* 0x0000000d0e0d7209 */ /* 0x000fe20007800000 */
[----:B------:R-:W-:Y:S01]  /*37e0*/  IMAD.MOV.U32 R11, RZ, RZ, 0x1f ;  /* 0x0000001fff0b7424 */ /* 0x000fe200078e00ff */
[----:B------:R-:W-:Y:S02]  /*37f0*/  MOV R12, 0x8 ;  /* 0x00000008000c7802 */ /* 0x000fe40000000f00 */
[----:B------:R-:W-:-:S07]  /*3800*/  MOV R15, 0xffffffff ;  /* 0xffffffff000f7802 */ /* 0x000fce0000000f00 */
[----:B------:R-:W-:Y:S05]  /*3810*/  WARPSYNC.COLLECTIVE R15, `(.L_x_8448) ;  /* 0x000000000f087348 */ /* 0x000fea0003c00000 */
[----:B------:R0:W1:Y:S02]  /*3820*/  SHFL.BFLY P6, R14, R13, R12, R11 ;  /* 0x0c00000c0d0e7389 */ /* 0x00006400000c000b */
[----:B01----:R-:W-:Y:S05]  /*3830*/  ENDCOLLECTIVE ;  /* 0x000000000000791b */ /* 0x003fea0003800000 */
.L_x_8448:
[----:B------:R-:W-:Y:S01]  /*3840*/  HFMA2 R12, -RZ, RZ, 0, 2.384185791015625e-07 ;  /* 0x00000004ff0c7431 */ /* 0x000fe200000001ff */
[----:B------:R-:W-:-:S05]  /*3850*/  FMNMX R0, R13, R14, !PT ;  /* 0x0000000e0d007209 */ /* 0x000fca0007800000 */
[----:B------:R-:W-:-:S07]  /*3860*/  IMAD.MOV.U32 R13, RZ, RZ, R0 ;  /* 0x000000ffff0d7224 */ /* 0x000fce00078e0000 */
[----:B------:R-:W-:Y:S05]  /*3870*/  WARPSYNC.COLLECTIVE R15, `(.L_x_8449) ;  /* 0x000000000f087348 */ /* 0x000fea0003c00000 */
[----:B------:R0:W1:Y:S02]  /*3880*/  SHFL.BFLY P6, R14, R13, R12, R11 ;  /* 0x0c00000c0d0e7389 */ /* 0x00006400000c000b */
[----:B01----:R-:W-:Y:S05]  /*3890*/  ENDCOLLECTIVE ;  /* 0x000000000000791b */ /* 0x003fea0003800000 */
.L_x_8449:
[----:B------:R-:W-:Y:S02]  /*38a0*/  MOV R12, 0x2 ;  /* 0x00000002000c7802 */ /* 0x000fe40000000f00 */
[----:B------:R-:W-:-:S05]  /*38b0*/  FMNMX R2, R0, R14, !PT ;  /* 0x0000000e00027209 */ /* 0x000fca0007800000 */
[----:B------:R-:W-:-:S07]  /*38c0*/  IMAD.MOV.U32 R13, RZ, RZ, R2 ;  /* 0x000000ffff0d7224 */ /* 0x000fce00078e0002 */
[----:B------:R-:W-:Y:S05]  /*38d0*/  WARPSYNC.COLLECTIVE R15, `(.L_x_8450) ;  /* 0x000000000f087348 */ /* 0x000fea0003c00000 */
[----:B------:R0:W1:Y:S02]  /*38e0*/  SHFL.BFLY P6, R14, R13, R12, R11 ;  /* 0x0c00000c0d0e7389 */ /* 0x00006400000c000b */
[----:B01----:R-:W-:Y:S05]  /*38f0*/  ENDCOLLECTIVE ;  /* 0x000000000000791b */ /* 0x003fea0003800000 */
.L_x_8450:
[----:B------:R-:W-:Y:S01]  /*3900*/  HFMA2 R12, -RZ, RZ, 0, 5.9604644775390625e-08 ;  /* 0x00000001ff0c7431 */ /* 0x000fe200000001ff */
[----:B------:R-:W-:-:S05]  /*3910*/  FMNMX R3, R2, R14, !PT ;  /* 0x0000000e02037209 */ /* 0x000fca0007800000 */
[----:B------:R-:W-:-:S07]  /*3920*/  IMAD.MOV.U32 R13, RZ, RZ, R3 ;  /* 0x000000ffff0d7224 */ /* 0x000fce00078e0003 */
[----:B------:R-:W-:Y:S05]  /*3930*/  WARPSYNC.COLLECTIVE R15, `(.L_x_8451) ;  /* 0x000000000f087348 */ /* 0x000fea0003c00000 */
[----:B------:R0:W1:Y:S02]  /*3940*/  SHFL.BFLY P6, R14, R13, R12, R11 ;  /* 0x0c00000c0d0e7389 */ /* 0x00006400000c000b */
[----:B01----:R-:W-:Y:S05]  /*3950*/  ENDCOLLECTIVE ;  /* 0x000000000000791b */ /* 0x003fea0003800000 */
.L_x_8451:
[----:B------:R-:W-:Y:S01]  /*3960*/  IMAD.MOV.U32 R11, RZ, RZ, 0x3bbb989d ;  /* 0x3bbb989dff0b7424 */ /* 0x000fe200078e00ff */
[----:B------:R-:W-:Y:S02]  /*3970*/  MOV R12, 0x437c0000 ;  /* 0x437c0000000c7802 */ /* 0x000fe40000000f00 */
        /* <DEDUP_REMOVED lines=54> */
[-C--:B------:R-:W-:Y:S01]  /*3ce0*/  FFMA.SAT R13, R7, R11.reuse, 0.5 ;  /* 0x3f000000070d7423 */ /* 0x080fe2000000200b */
[----:B------:R-:W-:-:S03]  /*3cf0*/  FFMA.SAT R11, R8, R11, 0.5 ;  /* 0x3f000000080b7423 */ /* 0x000fc6000000200b */
[----:B------:R-:W-:Y:S01]  /*3d00*/  FFMA.RM R13, R13, R12, 12582913 ;  /* 0x4b4000010d0d7423 */ /* 0x000fe2000000400c */
[----:B0-----:R-:W-:Y:S01]  /*3d10*/  FMUL R5, R5, R14 ;  /* 0x0000000e05057220 */ /* 0x001fe20000400000 */
[----:B------:R-:W-:Y:S01]  /*3d20*/  FFMA.RM R14, R11, R12, 12582913 ;  /* 0x4b4000010b0e7423 */ /* 0x000fe2000000400c */
[----:B------:R-:W0:Y:S01]  /*3d30*/  MUFU.EX2 R15, R15 ;  /* 0x0000000f000f7308 */ /* 0x000e220000000800 */
[----:B------:R-:W-:Y:S02]  /*3d40*/  FADD R12, R13, -12583039 ;  /* 0xcb40007f0d0c7421 */ /* 0x000fe40000000000 */
[----:B------:R-:W-:Y:S02]  /*3d50*/  FADD R11, R14, -12583039 ;  /* 0xcb40007f0e0b7421 */ /* 0x000fe40000000000 */
[----:B------:R-:W-:Y:S02]  /*3d60*/  FFMA R12, R7, 1.4426950216293334961, -R12 ;  /* 0x3fb8aa3b070c7823 */ /* 0x000fe4000000080c */
[----:B------:R-:W-:-:S02]  /*3d70*/  FFMA R11, R8, 1.4426950216293334961, -R11 ;  /* 0x3fb8aa3b080b7823 */ /* 0x000fc4000000080b */
[----:B------:R-:W-:Y:S01]  /*3d80*/  FFMA R12, R7, 1.925963033500011079e-08, R12 ;  /* 0x32a57060070c7823 */ /* 0x000fe2000000000c */
[----:B------:R-:W-:Y:S02]  /*3d90*/  IMAD.SHL.U32 R7, R13, 0x800000, RZ ;  /* 0x008000000d077824 */ /* 0x000fe400078e00ff */
[----:B------:R-:W-:Y:S01]  /*3da0*/  FADD R13, RZ, R0 ;  /* 0x00000000ff0d7221 */ /* 0x000fe20000000000 */
[----:B------:R-:W-:Y:S02]  /*3db0*/  FFMA R11, R8, 1.925963033500011079e-08, R11 ;  /* 0x32a57060080b7823 */ /* 0x000fe4000000000b */
[----:B------:R-:W1:Y:S01]  /*3dc0*/  MUFU.EX2 R12, R12 ;  /* 0x0000000c000c7308 */ /* 0x000e620000000800 */
[----:B------:R-:W-:Y:S01]  /*3dd0*/  FADD R8, R13, R2 ;  /* 0x000000020d087221 */ /* 0x000fe20000000000 */
[----:B0-----:R-:W-:Y:S01]  /*3de0*/  FMUL R6, R6, R15 ;  /* 0x0000000f06067220 */ /* 0x001fe20000400000 */
[----:B------:R-:W-:Y:S02]  /*3df0*/  IMAD.MOV.U32 R15, RZ, RZ, -0x1 ;  /* 0xffffffffff0f7424 */ /* 0x000fe400078e00ff */
[----:B------:R-:W-:-:S03]  /*3e00*/  FADD R13, R8, R3 ;  /* 0x00000003080d7221 */ /* 0x000fc60000000000 */
[----:B------:R-:W0:Y:S01]  /*3e10*/  MUFU.EX2 R11, R11 ;  /* 0x0000000b000b7308 */ /* 0x000e220000000800 */
[----:B------:R-:W-:-:S04]  /*3e20*/  FADD R8, R13, R4 ;  /* 0x000000040d087221 */ /* 0x000fc80000000000 */
[----:B------:R-:W-:Y:S01]  /*3e30*/  FADD R13, R8, R5 ;  /* 0x00000005080d7221 */ /* 0x000fe20000000000 */
[----:B------:R-:W-:Y:S01]  /*3e40*/  SHF.L.U32 R8, R14, 0x17, RZ ;  /* 0x000000170e087819 */ /* 0x000fe200000006ff */
[----:B-1----:R-:W-:Y:S02]  /*3e50*/  FMUL R7, R7, R12 ;  /* 0x0000000c07077220 */ /* 0x002fe40000400000 */
[----:B------:R-:W-:-:S04]  /*3e60*/  FADD R12, R13, R6 ;  /* 0x000000060d0c7221 */ /* 0x000fc80000000000 */
[----:B------:R-:W-:Y:S01]  /*3e70*/  FADD R13, R12, R7 ;  /* 0x000000070c0d7221 */ /* 0x000fe20000000000 */
[----:B------:R-:W-:Y:S02]  /*3e80*/  IMAD.MOV.U32 R12, RZ, RZ, 0x10 ;  /* 0x00000010ff0c7424 */ /* 0x000fe400078e00ff */
[----:B0-----:R-:W-:Y:S01]  /*3e90*/  FMUL R8, R8, R11 ;  /* 0x0000000b08087220 */ /* 0x001fe20000400000 */
[----:B------:R-:W-:-:S03]  /*3ea0*/  HFMA2 R11, -RZ, RZ, 0, 1.847743988037109375e-06 ;  /* 0x0000001fff0b7431 */ /* 0x000fc600000001ff */
[----:B------:R-:W-:-:S07]  /*3eb0*/  FADD R13, R13, R8 ;  /* 0x000000080d0d7221 */ /* 0x000fce0000000000 */
[----:B------:R-:W-:Y:S05]  /*3ec0*/  WARPSYNC.COLLECTIVE R15, `(.L_x_8452) ;  /* 0x000000000f087348 */ /* 0x000fea0003c00000 */
[----:B------:R0:W1:Y:S02]  /*3ed0*/  SHFL.BFLY P6, R14, R13, R12, R11 ;  /* 0x0c00000c0d0e7389 */ /* 0x00006400000c000b */
[----:B01----:R-:W-:Y:S05]  /*3ee0*/  ENDCOLLECTIVE ;  /* 0x000000000000791b */ /* 0x003fea0003800000 */
.L_x_8452:
[----:B------:R-:W-:Y:S02]  /*3ef0*/  IMAD.MOV.U32 R12, RZ, RZ, 0x8 ;  /* 0x00000008ff0c7424 */ /* 0x000fe400078e00ff */
[----:B------:R-:W-:-:S05]  /*3f00*/  FADD R20, R13, R14 ;  /* 0x0000000e0d147221 */ /* 0x000fca0000000000 */
[----:B------:R-:W-:-:S07]  /*3f10*/  MOV R13, R20 ;  /* 0x00000014000d7202 */ /* 0x000fce0000000f00 */
[----:B------:R-:W-:Y:S05]  /*3f20*/  WARPSYNC.COLLECTIVE R15, `(.L_x_8453) ;  /* 0x000000000f087348 */ /* 0x000fea0003c00000 */
[----:B------:R0:W1:Y:S02]  /*3f30*/  SHFL.BFLY P6, R14, R13, R12, R11 ;  /* 0x0c00000c0d0e7389 */ /* 0x00006400000c000b */
[----:B01----:R-:W-:Y:S05]  /*3f40*/  ENDCOLLECTIVE ;  /* 0x000000000000791b */ /* 0x003fea0003800000 */
.L_x_8453:
[----:B------:R-:W-:Y:S02]  /*3f50*/  IMAD.MOV.U32 R12, RZ, RZ, 0x4 ;  /* 0x00000004ff0c7424 */ /* 0x000fe400078e00ff */
[----:B------:R-:W-:-:S05]  /*3f60*/  FADD R22, R20, R14 ;  /* 0x0000000e14167221 */ /* 0x000fca0000000000 */
[----:B------:R-:W-:-:S07]  /*3f70*/  MOV R13, R22 ;  /* 0x00000016000d7202 */ /* 0x000fce0000000f00 */
[----:B------:R-:W-:Y:S05]  /*3f80*/  WARPSYNC.COLLECTIVE R15, `(.L_x_8454) ;  /* 0x000000000f087348 */ /* 0x000fea0003c00000 */
[----:B------:R0:W1:Y:S02]  /*3f90*/  SHFL.BFLY P6, R14, R13, R12, R11 ;  /* 0x0c00000c0d0e7389 */ /* 0x00006400000c000b */
[----:B01----:R-:W-:Y:S05]  /*3fa0*/  ENDCOLLECTIVE ;  /* 0x000000000000791b */ /* 0x003fea0003800000 */
.L_x_8454:
[----:B------:R-:W-:Y:S02]  /*3fb0*/  IMAD.MOV.U32 R12, RZ, RZ, 0x2 ;  /* 0x00000002ff0c7424 */ /* 0x000fe400078e00ff */
[----:B------:R-:W-:-:S05]  /*3fc0*/  FADD R24, R22, R14 ;  /* 0x0000000e16187221 */ /* 0x000fca0000000000 */
[----:B------:R-:W-:-:S07]  /*3fd0*/  MOV R13, R24 ;  /* 0x00000018000d7202 */ /* 0x000fce0000000f00 */
[----:B------:R-:W-:Y:S05]  /*3fe0*/  WARPSYNC.COLLECTIVE R15, `(.L_x_8455) ;  /* 0x000000000f087348 */ /* 0x000fea0003c00000 */
[----:B------:R0:W1:Y:S02]  /*3ff0*/  SHFL.BFLY P6, R14, R13, R12, R11 ;  /* 0x0c00000c0d0e7389 */ /* 0x00006400000c000b */
[----:B01----:R-:W-:Y:S05]  /*4000*/  ENDCOLLECTIVE ;  /* 0x000000000000791b */ /* 0x003fea0003800000 */
.L_x_8455:
[----:B------:R-:W-:Y:S02]  /*4010*/  IMAD.MOV.U32 R12, RZ, RZ, 0x1 ;  /* 0x00000001ff0c7424 */ /* 0x000fe400078e00ff */
[----:B------:R-:W-:-:S05]  /*4020*/  FADD R26, R24, R14 ;  /* 0x0000000e181a7221 */ /* 0x000fca0000000000 */
[----:B------:R-:W-:-:S07]  /*4030*/  MOV R13, R26 ;  /* 0x0000001a000d7202 */ /* 0x000fce0000000f00 */
[----:B------:R-:W-:Y:S05]  /*4040*/  WARPSYNC.COLLECTIVE R15, `(.L_x_8456) ;  /* 0x000000000f087348 */ /* 0x000fea0003c00000 */
[----:B------:R0:W1:Y:S02]  /*4050*/  SHFL.BFLY P6, R14, R13, R12, R11 ;  /* 0x0c00000c0d0e7389 */ /* 0x00006400000c000b */
[----:B01----:R-:W-:Y:S05]  /*4060*/  ENDCOLLECTIVE ;  /* 0x000000000000791b */ /* 0x003fea0003800000 */
.L_x_8456:
[----:B------:R-:W-:Y:S05]  /*4070*/  BRA `(.L_x_8457) ;  /* 0xffffffe8008c7947 */ /* 0x000fea000383ffff */
        .weak           $__internal_123_$__cuda_sm3x_div_rn_noftz_f32_slowpath
        .type           $__internal_123_$__cuda_sm3x_div_rn_noftz_f32_slowpath,@function
        .size           $__internal_123_$__cuda_sm3x_div_rn_noftz_f32_slowpath,(.L_x_37500 - $__internal_123_$__cuda_sm3x_div_rn_noftz_f32_slowpath)
$__internal_123_$__cuda_sm3x_div_rn_noftz_f32_slowpath:
        /* <DEDUP_REMOVED lines=35> */
.L_x_8459:
        /* <DEDUP_REMOVED lines=51> */
.L_x_8466:
[----:B------:R-:W-:-:S04]  /*45e0*/  LOP3.LUT R0, R0, 0x80000000, RZ, 0xc0, !PT ;  /* 0x8000000000007812 */ /* 0x000fc800078ec0ff */
[----:B------:R-:W-:Y:S01]  /*45f0*/  LOP3.LUT R0, R0, 0x7f800000, RZ, 0xfc, !PT ;  /* 0x7f80000000007812 */ /* 0x000fe200078efcff */
[----:B------:R-:W-:Y:S06]  /*4600*/  BRA `(.L_x_8467) ;  /* 0x0000000000047947 */ /* 0x000fec0003800000 */
.L_x_8465:
[----:B------:R-:W-:-:S07]  /*4610*/  IMAD R0, R31, 0x800000, R0 ;  /* 0x008000001f007824 */ /* 0x000fce00078e0200 */
.L_x_8467:
[----:B------:R-:W-:Y:S05]  /*4620*/  BSYNC.RECONVERGENT B3 ;  /* 0x0000000000037941 */ /* 0x000fea0003800200 */
.L_x_8464:
[----:B------:R-:W-:Y:S05]  /*4630*/  BRA `(.L_x_8468) ;  /* 0x0000000000207947 */ /* 0x000fea0003800000 */
.L_x_8463:
[----:B------:R-:W-:-:S04]  /*4640*/  LOP3.LUT R0, R27, 0x80000000, R0, 0x48, !PT ;  /* 0x800000001b007812 */ /* 0x000fc800078e4800 */
[----:B------:R-:W-:Y:S01]  /*4650*/  LOP3.LUT R0, R0, 0x7f800000, RZ, 0xfc, !PT ;  /* 0x7f80000000007812 */ /* 0x000fe200078efcff */
[----:B------:R-:W-:Y:S06]  /*4660*/  BRA `(.L_x_8468) ;  /* 0x0000000000147947 */ /* 0x000fec0003800000 */
.L_x_8462:
[----:B------:R-:W-:Y:S01]  /*4670*/  LOP3.LUT R0, R27, 0x80000000, R0, 0x48, !PT ;  /* 0x800000001b007812 */ /* 0x000fe200078e4800 */
[----:B------:R-:W-:Y:S06]  /*4680*/  BRA `(.L_x_8468) ;  /* 0x00000000000c7947 */ /* 0x000fec0003800000 */
.L_x_8461:
[----:B------:R-:W0:Y:S01]  /*4690*/  MUFU.RSQ R0, -QNAN ;  /* 0xffc0000000007908 */ /* 0x000e220000001400 */
[----:B------:R-:W-:Y:S05]  /*46a0*/  BRA `(.L_x_8468) ;  /* 0x0000000000047947 */ /* 0x000fea0003800000 */
.L_x_8460:
[----:B------:R-:W-:-:S07]  /*46b0*/  FADD.FTZ R0, R0, R11 ;  /* 0x0000000b00007221 */ /* 0x000fce0000010000 */
.L_x_8468:
[----:B------:R-:W-:Y:S05]  /*46c0*/  BSYNC.RECONVERGENT B2 ;  /* 0x0000000000027941 */ /* 0x000fea0003800200 */
.L_x_8458:
[----:B------:R-:W-:-:S04]  /*46d0*/  HFMA2 R15, -RZ, RZ, 0, 0 ;  /* 0x00000000ff0f7431 */ /* 0x000fc800000001ff */
[----:B0-----:R-:W-:Y:S05]  /*46e0*/  RET.REL.NODEC R14 `(_Z15SoftmaxWarpImplI22BroadcastScaleMaskLoadIffbLm4EiE11DirectStoreIffEfLi2ELi8ELi32ELi1ELb1EL9Algorithm0EEvT_T0_ll) ;  /* 0xffffffb80e447950 */ /* 0x001fea0003c3ffff */
.L_x_8469:
        /* <DEDUP_REMOVED lines=9> */
.L_x_37500:


//--------------------- .text._Z15SoftmaxWarpImplI22BroadcastScaleMaskLoadIffbLm4EiE11DirectStoreIffEfLi2ELi8ELi32ELi1ELb0EL9Algorithm0EEvT_T0_ll --------------------------
	.section	.text._Z15SoftmaxWarpImplI22BroadcastScaleMaskLoadIffbLm4EiE11DirectStoreIffEfLi2ELi8ELi32ELi1ELb0EL9Algorithm0EEvT_T0_ll,"ax",@progbits
	.align	128
        .global         _Z15SoftmaxWarpImplI22BroadcastScaleMaskLoadIffbLm4EiE11DirectStoreIffEfLi2ELi8ELi32ELi1ELb0EL9Algorithm0EEvT_T0_ll
        .type           _Z15SoftmaxWarpImplI22BroadcastScaleMaskLoadIffbLm4EiE11DirectStoreIffEfLi2ELi8ELi32ELi1ELb0EL9Algorithm0EEvT_T0_ll,@function
        .size           _Z15SoftmaxWarpImplI22BroadcastScaleMaskLoadIffbLm4EiE11DirectStoreIffEfLi2ELi8ELi32ELi1ELb0EL9Algorithm0EEvT_T0_ll,(.L_x_37501 - _Z15SoftmaxWarpImplI22BroadcastScaleMaskLoadIffbLm4EiE11DirectStoreIffEfLi2ELi8ELi32ELi1ELb0EL9Algorithm0EEvT_T0_ll)
        .other          _Z15SoftmaxWarpImplI22BroadcastScaleMaskLoadIffbLm4EiE11DirectStoreIffEfLi2ELi8ELi32ELi1ELb0EL9Algorithm0EEvT_T0_ll,@"STO_CUDA_ENTRY STV_DEFAULT"
_Z15SoftmaxWarpImplI22BroadcastScaleMaskLoadIffbLm4EiE11DirectStoreIffEfLi2ELi8ELi32ELi1ELb0EL9Algorithm0EEvT_T0_ll:
.text._Z15SoftmaxWarpImplI22BroadcastScaleMaskLoadIffbLm4EiE11DirectStoreIffEfLi2ELi8ELi32ELi1ELb0EL9Algorithm0EEvT_T0_ll:
        /* <DEDUP_REMOVED lines=30> */
.L_x_8470:
        /* <DEDUP_REMOVED lines=15> */
.L_x_8489:
[----:B------:R-:W-:Y:S01]  /*02d0*/  IABS R0, UR55 ;  /* 0x0000003700007c13 */ /* 0x000fe20008000000 */
[----:B------:R-:W-:Y:S01]  /*02e0*/  IMAD R21, R19, UR54, R10 ;  /* 0x0000003613157c24 */ /* 0x000fe2000f8e020a */
[----:B------:R-:W-:Y:S01]  /*02f0*/  UMOV UR4, URZ ;  /* 0x000000ff00047c82 */ /* 0x000fe20008000000 */
[----:B0-----:R-:W-:Y:S01]  /*0300*/  IABS R3, UR56 ;  /* 0x0000003800037c13 */ /* 0x001fe20008000000 */
[----:B------:R-:W-:Y:S01]  /*0310*/  UISETP.NE.U32.AND UP0, UPT, UR40, 0x1, UPT ;  /* 0x000000012800788c */ /* 0x000fe2000bf05070 */
[----:B------:R-:W-:Y:S01]  /*0320*/  R2UR UR7, R0 ;  /* 0x00000000000772ca */ /* 0x000fe200000e0000 */
[----:B------:R-:W-:Y:S01]  /*0330*/  UISETP.NE.U32.AND UP1, UPT, UR42, 0x1, UPT ;  /* 0x000000012a00788c */ /* 0x000fe2000bf25070 */
[----:B------:R-:W-:Y:S01]  /*0340*/  IADD3 R6, PT, PT, R21, 0x40, RZ ;  /* 0x0000004015067810 */ /* 0x000fe20007ffe0ff */
[----:B------:R-:W-:Y:S01]  /*0350*/  UISETP.NE.AND.EX UP0, UPT, UR41, URZ, UPT, UP0 ;  /* 0x000000ff2900728c */ /* 0x000fe2000bf05300 */
[----:B------:R-:W-:Y:S01]  /*0360*/  LOP3.LUT R11, RZ, UR55, RZ, 0x33, !PT ;  /* 0x00000037ff0b7c12 */ /* 0x000fe2000f8e33ff */
[----:B------:R-:W-:Y:S01]  /*0370*/  UISETP.NE.AND.EX UP1, UPT, UR43, URZ, UPT, UP1 ;  /* 0x000000ff2b00728c */ /* 0x000fe2000bf25310 */
[----:B------:R-:W-:Y:S01]  /*0380*/  IABS R7, R6 ;  /* 0x0000000600077213 */ /* 0x000fe20000000000 */
[----:B------:R-:W-:Y:S01]  /*0390*/  UISETP.NE.U32.AND UP3, UPT, UR36, 0x1, UPT ;  /* 0x000000012400788c */ /* 0x000fe2000bf65070 */
[----:B------:R-:W-:Y:S01]  /*03a0*/  LOP3.LUT R24, RZ, UR57, RZ, 0x33, !PT ;  /* 0x00000039ff187c12 */ /* 0x000fe2000f8e33ff */
[----:B------:R-:W-:Y:S01]  /*03b0*/  UISETP.NE.U32.AND UP2, UPT, UR38, 0x1, UPT ;  /* 0x000000012600788c */ /* 0x000fe2000bf45070 */
[C---:B-1----:R-:W-:Y:S01]  /*03c0*/  R2UR UR8, R16.reuse ;  /* 0x00000000100872ca */ /* 0x042fe200000e0000 */
[----:B------:R-:W-:Y:S01]  /*03d0*/  UISETP.NE.AND.EX UP3, UPT, UR37, URZ, UPT, UP3 ;  /* 0x000000ff2500728c */ /* 0x000fe2000bf65330 */
[----:B------:R-:W-:Y:S01]  /*03e0*/  R2UR UR9, R17 ;  /* 0x00000000110972ca */ /* 0x000fe200000e0000 */
[----:B------:R-:W0:Y:S01]  /*03f0*/  I2F.RP R0, UR7 ;  /* 0x0000000700007d06 */ /* 0x000e220008209400 */
[----:B------:R-:W-:Y:S01]  /*0400*/  UISETP.NE.AND.EX UP2, UPT, UR39, URZ, UPT, UP2 ;  /* 0x000000ff2700728c */ /* 0x000fe2000bf45320 */
[----:B------:R-:W-:-:S02]  /*0410*/  R2UR UR10, R16 ;  /* 0x00000000100a72ca */ /* 0x000fc400000e0000 */
[----:B------:R-:W-:-:S04]  /*0420*/  R2UR UR11, R17 ;  /* 0x00000000110b72ca */ /* 0x000fc800000e0000 */
[----:B0-----:R-:W0:Y:S02]  /*0430*/  MUFU.RCP R0, R0 ;  /* 0x0000000000007308 */ /* 0x001e240000001000 */
[----:B0-----:R-:W-:-:S06]  /*0440*/  VIADD R2, R0, 0xffffffe ;  /* 0x0ffffffe00027836 */ /* 0x001fcc0000000000 */
[----:B------:R-:W0:Y:S02]  /*0450*/  F2I.FTZ.U32.TRUNC.NTZ R2, R2 ;  /* 0x0000000200027305 */ /* 0x000e24000021f000 */
[----:B0-----:R-:W-:Y:S02]  /*0460*/  R2UR UR5, R2 ;  /* 0x00000000020572ca */ /* 0x001fe400000e0000 */
[----:B------:R-:W-:-:S11]  /*0470*/  IABS R2, R21 ;  /* 0x0000001500027213 */ /* 0x000fd60000000000 */
[----:B------:R-:W-:-:S04]  /*0480*/  UIADD3 UR6, UPT, UPT, URZ, -UR5, URZ ;  /* 0x80000005ff067290 */ /* 0x000fc8000fffe0ff */
[----:B------:R-:W-:-:S04]  /*0490*/  UIMAD UR6, UR6, UR7, URZ ;  /* 0x00000007060672a4 */ /* 0x000fc8000f8e02ff */
[----:B------:R-:W-:-:S03]  /*04a0*/  UIMAD.WIDE.U32 UR4, UR5, UR6, UR4 ;  /* 0x00000006050472a5 */ /* 0x000fc6000f8e0004 */
[----:B------:R-:W-:-:S03]  /*04b0*/  R2UR UR6, R3 ;  /* 0x00000000030672ca */ /* 0x000fc600000e0000 */
[----:B------:R-:W-:-:S04]  /*04c0*/  IMAD.HI.U32 R0, R2, UR5, RZ ;  /* 0x0000000502007c27 */ /* 0x000fc8000f8e00ff */
[----:B------:R-:W-:-:S04]  /*04d0*/  IMAD.HI.U32 R5, R7, UR5, RZ ;  /* 0x0000000507057c27 */ /* 0x000fc8000f8e00ff */
[----:B------:R-:W-:Y:S02]  /*04e0*/  IMAD.MOV R3, RZ, RZ, -R0 ;  /* 0x000000ffff037224 */ /* 0x000fe400078e0a00 */
[----:B------:R-:W-:Y:S01]  /*04f0*/  IMAD.MOV R8, RZ, RZ, -R5 ;  /* 0x000000ffff087224 */ /* 0x000fe200078e0a05 */
[----:B------:R-:W0:Y:S01]  /*0500*/  I2F.RP R4, UR6 ;  /* 0x0000000600047d06 */ /* 0x000e220008209400 */
[----:B------:R-:W-:Y:S02]  /*0510*/  IMAD R2, R3, UR7, R2 ;  /* 0x0000000703027c24 */ /* 0x000fe4000f8e0202 */
[----:B------:R-:W-:Y:S01]  /*0520*/  IMAD R3, R8, UR7, R7 ;  /* 0x0000000708037c24 */ /* 0x000fe2000f8e0207 */
[----:B------:R-:W-:Y:S02]  /*0530*/  LOP3.LUT R7, R6, UR55, RZ, 0x3c, !PT ;  /* 0x0000003706077c12 */ /* 0x000fe4000f8e3cff */
[C---:B------:R-:W-:Y:S02]  /*0540*/  ISETP.LT.U32.AND P2, PT, R2.reuse, UR7, PT ;  /* 0x0000000702007c0c */ /* 0x040fe4000bf41070 */
[----:B------:R-:W-:Y:S01]  /*0550*/  ISETP.LT.U32.AND P4, PT, R3, UR7, PT ;  /* 0x0000000703007c0c */ /* 0x000fe2000bf81070 */
[----:B0-----:R-:W0:Y:S10]  /*0560*/  MUFU.RCP R4, R4 ;  /* 0x0000000400047308 */ /* 0x001e340000001000 */
[----:B------:R-:W-:-:S02]  /*0570*/  @!P2 IADD3 R2, PT, PT, R2, -UR7, RZ ;  /* 0x800000070202ac10 */ /* 0x000fc4000fffe0ff */
[----:B------:R-:W-:Y:S01]  /*0580*/  @!P4 VIADD R3, R3, -UR7 ;  /* 0x800000070303cc36 */ /* 0x000fe20008000000 */
[----:B------:R-:W-:Y:S01]  /*0590*/  @!P2 IADD3 R0, PT, PT, R0, 0x1, RZ ;  /* 0x000000010000a810 */ /* 0x000fe20007ffe0ff */
[----:B------:R-:W-:Y:S01]  /*05a0*/  @!P4 VIADD R5, R5, 0x1 ;  /* 0x000000010505c836 */ /* 0x000fe20000000000 */
[----:B------:R-:W-:Y:S02]  /*05b0*/  ISETP.GE.U32.AND P0, PT, R2, UR7, PT ;  /* 0x0000000702007c0c */ /* 0x000fe4000bf06070 */
[----:B------:R-:W-:Y:S02]  /*05c0*/  LOP3.LUT R2, R21, UR55, RZ, 0x3c, !PT ;  /* 0x0000003715027c12 */ /* 0x000fe4000f8e3cff */
[----:B------:R-:W-:Y:S02]  /*05d0*/  ISETP.GE.U32.AND P1, PT, R3, UR7, PT ;  /* 0x0000000703007c0c */ /* 0x000fe4000bf26070 */
[----:B------:R-:W-:Y:S01]  /*05e0*/  ISETP.GE.AND P3, PT, R2, RZ, PT ;  /* 0x000000ff0200720c */ /* 0x000fe20003f66270 */
[----:B0-----:R-:W-:Y:S01]  /*05f0*/  VIADD R2, R4, 0xffffffe ;  /* 0x0ffffffe04027836 */ /* 0x001fe20000000000 */
[----:B------:R-:W-:-:S03]  /*0600*/  ISETP.NE.AND P2, PT, RZ, UR55, PT ;  /* 0x00000037ff007c0c */ /* 0x000fc6000bf45270 */
[----:B------:R0:W1:Y:S02]  /*0610*/  F2I.FTZ.U32.TRUNC.NTZ R3, R2 ;  /* 0x0000000200037305 */ /* 0x000064000021f000 */
[----:B------:R-:W-:Y:S01]  /*0620*/  @P0 VIADD R0, R0, 0x1 ;  /* 0x0000000100000836 */ /* 0x000fe20000000000 */
[----:B------:R-:W-:-:S03]  /*0630*/  ISETP.GE.AND P0, PT, R7, RZ, PT ;  /* 0x000000ff0700720c */ /* 0x000fc60003f06270 */
[----:B------:R-:W-:Y:S02]  /*0640*/  @P1 IADD3 R5, PT, PT, R5, 0x1, RZ ;  /* 0x0000000105051810 */ /* 0x000fe40007ffe0ff */
[----:B------:R-:W-:Y:S01]  /*0650*/  @!P3 IMAD.MOV R0, RZ, RZ, -R0 ;  /* 0x000000ffff00b224 */ /* 0x000fe200078e0a00 */
[----:B0-----:R-:W-:Y:S02]  /*0660*/  IABS R2, UR57 ;  /* 0x0000003900027c13 */ /* 0x001fe40008000000 */
[----:B------:R-:W-:Y:S02]  /*0670*/  IMAD.MOV.U32 R4, RZ, RZ, R5 ;  /* 0x000000ffff047224 */ /* 0x000fe400078e0005 */
[----:B------:R-:W-:Y:S02]  /*0680*/  SEL R5, R11, R0, !P2 ;  /* 0x000000000b057207 */ /* 0x000fe40005000000 */
[----:B------:R-:W-:Y:S01]  /*0690*/  R2UR UR4, R2 ;  /* 0x00000000020472ca */ /* 0x000fe200000e0000 */
[----:B-1----:R-:W-:Y:S01]  /*06a0*/  IMAD.MOV R7, RZ, RZ, -R3 ;  /* 0x000000ffff077224 */ /* 0x002fe200078e0a03 */
[----:B------:R-:W-:Y:S01]  /*06b0*/  @!P0 IADD3 R4, PT, PT, -R4, RZ, RZ ;  /* 0x000000ff04048210 */ /* 0x000fe20007ffe1ff */
[----:B------:R-:W-:-:S02]  /*06c0*/  IMAD.MOV R0, RZ, RZ, -R5 ;  /* 0x000000ffff007224 */ /* 0x000fc400078e0a05 */
[----:B------:R-:W-:Y:S01]  /*06d0*/  IMAD R7, R7, UR6, RZ ;  /* 0x0000000607077c24 */ /* 0x000fe2000f8e02ff */
[----:B------:R-:W-:Y:S01]  /*06e0*/  SEL R4, R11, R4, !P2 ;  /* 0x000000040b047207 */ /* 0x000fe20005000000 */
[----:B------:R-:W-:Y:S02]  /*06f0*/  IMAD R9, R0, UR55, R21 ;  /* 0x0000003700097c24 */ /* 0x000fe4000f8e0215 */
[----:B------:R-:W-:Y:S01]  /*0700*/  IMAD.MOV.U32 R2, RZ, RZ, RZ ;  /* 0x000000ffff027224 */ /* 0x000fe200078e00ff */
[----:B------:R-:W-:Y:S02]  /*0710*/  IADD3 R13, PT, PT, -R4, RZ, RZ ;  /* 0x000000ff040d7210 */ /* 0x000fe40007ffe1ff */
[----:B------:R-:W-:Y:S01]  /*0720*/  IABS R12, R9 ;  /* 0x00000009000c7213 */ /* 0x000fe20000000000 */
[----:B------:R-:W-:Y:S02]  /*0730*/  IMAD.HI.U32 R0, R3, R7, R2 ;  /* 0x0000000703007227 */ /* 0x000fe400078e0002 */
[----:B------:R-:W0:Y:S02]  /*0740*/  I2F.RP R7, UR4 ;  /* 0x0000000400077d06 */ /* 0x000e240008209400 */
[----:B------:R-:W-:-:S02]  /*0750*/  IMAD.MOV.U32 R3, RZ, RZ, R12 ;  /* 0x000000ffff037224 */ /* 0x000fc400078e000c */
[----:B------:R-:W-:Y:S02]  /*0760*/  IMAD R8, R13, UR55, R6 ;  /* 0x000000370d087c24 */ /* 0x000fe4000f8e0206 */
[----:B------:R-:W-:-:S03]  /*0770*/  IMAD.HI.U32 R2, R0, R3, RZ ;  /* 0x0000000300027227 */ /* 0x000fc600078e00ff */
[----:B------:R-:W-:Y:S02]  /*0780*/  IABS R13, R8 ;  /* 0x00000008000d7213 */ /* 0x000fe40000000000 */
[----:B------:R-:W-:-:S03]  /*0790*/  IADD3 R14, PT, PT, -R2, RZ, RZ ;  /* 0x000000ff020e7210 */ /* 0x000fc60007ffe1ff */
[----:B------:R-:W-:Y:S01]  /*07a0*/  IMAD.HI.U32 R12, R0, R13, RZ ;  /* 0x0000000d000c7227 */ /* 0x000fe200078e00ff */
[----:B0-----:R-:W0:Y:S03]  /*07b0*/  MUFU.RCP R7, R7 ;  /* 0x0000000700077308 */ /* 0x001e260000001000 */
[----:B------:R-:W-:Y:S02]  /*07c0*/  IMAD R3, R14, UR6, R3 ;  /* 0x000000060e037c24 */ /* 0x000fe4000f8e0203 */
[----:B------:R-:W-:-:S03]  /*07d0*/  IMAD.MOV R14, RZ, RZ, -R12 ;  /* 0x000000ffff0e7224 */ /* 0x000fc600078e0a0c */
[----:B------:R-:W-:Y:S01]  /*07e0*/  ISETP.LT.U32.AND P4, PT, R3, UR6, PT ;  /* 0x0000000603007c0c */ /* 0x000fe2000bf81070 */
[----:B------:R-:W-:-:S05]  /*07f0*/  IMAD R13, R14, UR6, R13 ;  /* 0x000000060e0d7c24 */ /* 0x000fca000f8e020d */
[----:B------:R-:W-:-:S07]  /*0800*/  ISETP.LT.U32.AND P5, PT, R13, UR6, PT ;  /* 0x000000060d007c0c */ /* 0x000fce000bfa1070 */
[----:B------:R-:W-:Y:S01]  /*0810*/  @!P4 VIADD R3, R3, -UR6 ;  /* 0x800000060303cc36 */ /* 0x000fe20008000000 */
[----:B------:R-:W-:-:S04]  /*0820*/  @!P4 IADD3 R2, PT, PT, R2, 0x1, RZ ;  /* 0x000000010202c810 */ /* 0x000fc80007ffe0ff */
[----:B------:R-:W-:Y:S02]  /*0830*/  ISETP.GE.U32.AND P0, PT, R3, UR6, PT ;  /* 0x0000000603007c0c */ /* 0x000fe4000bf06070 */
[----:B------:R-:W-:Y:S02]  /*0840*/  LOP3.LUT R3, R9, UR56, RZ, 0x3c, !PT ;  /* 0x0000003809037c12 */ /* 0x000fe4000f8e3cff */
[----:B------:R-:W-:Y:S02]  /*0850*/  @!P5 IADD3 R13, PT, PT, R13, -UR6, RZ ;  /* 0x800000060d0ddc10 */ /* 0x000fe4000fffe0ff */
[----:B------:R-:W-:Y:S01]  /*0860*/  ISETP.GE.AND P3, PT, R3, RZ, PT ;  /* 0x000000ff0300720c */ /* 0x000fe20003f66270 */
[----:B0-----:R-:W-:Y:S01]  /*0870*/  VIADD R3, R7, 0xffffffe ;  /* 0x0ffffffe07037836 */ /* 0x001fe20000000000 */
[----:B------:R-:W-:Y:S02]  /*0880*/  ISETP.GE.U32.AND P1, PT, R13, UR6, PT ;  /* 0x000000060d007c0c */ /* 0x000fe4000bf26070 */
[----:B------:R-:W-:-:S02]  /*0890*/  LOP3.LUT R13, R8, UR56, RZ, 0x3c, !PT ;  /* 0x00000038080d7c12 */ /* 0x000fc4000f8e3cff */
[----:B------:R-:W-:Y:S01]  /*08a0*/  @!P5 IADD3 R12, PT, PT, R12, 0x1, RZ ;  /* 0x000000010c0cd810 */ /* 0x000fe20007ffe0ff */
[----:B------:R-:W0:Y:S01]  /*08b0*/  F2I.FTZ.U32.TRUNC.NTZ R3, R3 ;  /* 0x0000000300037305 */ /* 0x000e22000021f000 */
[----:B------:R-:W-:Y:S01]  /*08c0*/  @P0 VIADD R2, R2, 0x1 ;  /* 0x0000000102020836 */ /* 0x000fe20000000000 */
[----:B------:R-:W-:Y:S02]  /*08d0*/  ISETP.GE.AND P4, PT, R13, RZ, PT ;  /* 0x000000ff0d00720c */ /* 0x000fe40003f86270 */
[----:B------:R-:W-:Y:S02]  /*08e0*/  ISETP.NE.AND P0, PT, RZ, UR56, PT ;  /* 0x00000038ff007c0c */ /* 0x000fe4000bf05270 */
[----:B------:R-:W-:Y:S02]  /*08f0*/  LOP3.LUT R7, RZ, UR56, RZ, 0x33, !PT ;  /* 0x00000038ff077c12 */ /* 0x000fe4000f8e33ff */
[----:B------:R-:W-:Y:S01]  /*0900*/  @!P3 IADD3 R2, PT, PT, -R2, RZ, RZ ;  /* 0x000000ff0202b210 */ /* 0x000fe20007ffe1ff */
[----:B------:R-:W-:Y:S01]  /*0910*/  @P1 VIADD R12, R12, 0x1 ;  /* 0x000000010c0c1836 */ /* 0x000fe20000000000 */
[----:B------:R-:W-:-:S02]  /*0920*/  PLOP3.LUT P3, PT, PT, PT, UP0, 0x40, 0x4 ;  /* 0x000000000004781c */ /* 0x000fc40003f6e808 */
[----:B------:R-:W-:Y:S02]  /*0930*/  SEL R13, R7, R2, !P0 ;  /* 0x00000002070d7207 */ /* 0x000fe40004000000 */
[----:B------:R-:W-:Y:S01]  /*0940*/  SEL R5, R5, RZ, !P3 ;  /* 0x000000ff05057207 */ /* 0x000fe20005800000 */
[----:B------:R-:W-:Y:S01]  /*0950*/  @!P4 IMAD.MOV R12, RZ, RZ, -R12 ;  /* 0x000000ffff0cc224 */ /* 0x000fe200078e0a0c */
[----:B0-----:R-:W-:Y:S01]  /*0960*/  IADD3 R23, PT, PT, RZ, -R3, RZ ;  /* 0x80000003ff177210 */ /* 0x001fe20007ffe0ff */
[----:B------:R-:W-:Y:S01]  /*0970*/  IMAD.MOV R2, RZ, RZ, -R13 ;  /* 0x000000ffff027224 */ /* 0x000fe200078e0a0d */
[----:B------:R-:W-:Y:S02]  /*0980*/  PLOP3.LUT P4, PT, PT, PT, UP0, 0x40, 0x4 ;  /* 0x000000000004781c */ /* 0x000fe40003f8e808 */
[----:B------:R-:W-:Y:S01]  /*0990*/  SEL R12, R7, R12, !P0 ;  /* 0x0000000c070c7207 */ /* 0x000fe20004000000 */
[----:B------:R-:W-:Y:S02]  /*09a0*/  IMAD R9, R2, UR56, R9 ;  /* 0x0000003802097c24 */ /* 0x000fe4000f8e0209 */
[----:B------:R-:W-:Y:S01]  /*09b0*/  IMAD R23, R23, UR4, RZ ;  /* 0x0000000417177c24 */ /* 0x000fe2000f8e02ff */
[----:B------:R-:W-:Y:S01]  /*09c0*/  IADD3 R15, PT, PT, -R12, RZ, RZ ;  /* 0x000000ff0c0f7210 */ /* 0x000fe20007ffe1ff */
[----:B------:R-:W-:Y:S01]  /*09d0*/  IMAD.MOV.U32 R2, RZ, RZ, RZ ;  /* 0x000000ffff027224 */ /* 0x000fe200078e00ff */
[----:B------:R-:W-:-:S03]  /*09e0*/  IABS R14, R9 ;  /* 0x00000009000e7213 */ /* 0x000fc60000000000 */
[----:B------:R-:W-:-:S04]  /*09f0*/  IMAD.HI.U32 R23, R3, R23, R2 ;  /* 0x0000001703177227 */ /* 0x000fc800078e0002 */
[----:B------:R-:W-:Y:S02]  /*0a00*/  IMAD R8, R15, UR56, R8 ;  /* 0x000000380f087c24 */ /* 0x000fe4000f8e0208 */
[----:B------:R-:W-:-:S03]  /*0a10*/  IMAD.HI.U32 R2, R23, R14, RZ ;  /* 0x0000000e17027227 */ /* 0x000fc600078e00ff */
[----:B------:R-:W-:Y:S02]  /*0a20*/  IABS R22, R8 ;  /* 0x0000000800167213 */ /* 0x000fe40000000000 */
[----:B------:R-:W-:-:S03]  /*0a30*/  IADD3 R3, PT, PT, -R2, RZ, RZ ;  /* 0x000000ff02037210 */ /* 0x000fc60007ffe1ff */
[----:B------:R-:W-:-:S04]  /*0a40*/  IMAD.HI.U32 R15, R23, R22, RZ ;  /* 0x00000016170f7227 */ /* 0x000fc800078e00ff */
[----:B------:R-:W-:Y:S02]  /*0a50*/  IMAD R3, R3, UR4, R14 ;  /* 0x0000000403037c24 */ /* 0x000fe4000f8e020e */
[----:B------:R-:W-:-:S03]  /*0a60*/  IMAD.MOV R25, RZ, RZ, -R15 ;  /* 0x000000ffff197224 */ /* 0x000fc600078e0a0f */
[----:B------:R-:W-:Y:S01]  /*0a70*/  ISETP.LT.U32.AND P5, PT, R3, UR4, PT ;  /* 0x0000000403007c0c */ /* 0x000fe2000bfa1070 */
[----:B------:R-:W-:-:S05]  /*0a80*/  IMAD R14, R25, UR4, R22 ;  /* 0x00000004190e7c24 */ /* 0x000fca000f8e0216 */
[----:B------:R-:W-:-:S07]  /*0a90*/  ISETP.LT.U32.AND P1, PT, R14, UR4, PT ;  /* 0x000000040e007c0c */ /* 0x000fce000bf21070 */
[----:B------:R-:W-:Y:S02]  /*0aa0*/  @!P5 IADD3 R3, PT, PT, R3, -UR4, RZ ;  /* 0x800000040303dc10 */ /* 0x000fe4000fffe0ff */
[----:B------:R-:W-:Y:S02]  /*0ab0*/  @!P5 IADD3 R2, PT, PT, R2, 0x1, RZ ;  /* 0x000000010202d810 */ /* 0x000fe40007ffe0ff */
[----:B------:R-:W-:Y:S02]  /*0ac0*/  ISETP.GE.U32.AND P6, PT, R3, UR4, PT ;  /* 0x0000000403007c0c */ /* 0x000fe4000bfc6070 */
[----:B------:R-:W-:Y:S01]  /*0ad0*/  LOP3.LUT R3, R9, UR57, RZ, 0x3c, !PT ;  /* 0x0000003909037c12 */ /* 0x000fe2000f8e3cff */
[----:B------:R-:W-:Y:S01]  /*0ae0*/  @!P1 VIADD R14, R14, -UR4 ;  /* 0x800000040e0e9c36 */ /* 0x000fe20008000000 */
[----:B------:R-:W-:Y:S02]  /*0af0*/  @!P1 IADD3 R15, PT, PT, R15, 0x1, RZ ;  /* 0x000000010f0f9810 */ /* 0x000fe40007ffe0ff */
[----:B------:R-:W-:-:S02]  /*0b00*/  ISETP.GE.AND P3, PT, R3, RZ, PT ;  /* 0x000000ff0300720c */ /* 0x000fc40003f66270 */
[----:B------:R-:W-:Y:S02]  /*0b10*/  SEL R3, R4, RZ, !P4 ;  /* 0x000000ff04037207 */ /* 0x000fe40006000000 */
[----:B------:R-:W-:Y:S01]  /*0b20*/  ISETP.GE.U32.AND P4, PT, R14, UR4, PT ;  /* 0x000000040e007c0c */ /* 0x000fe2000bf86070 */
[----:B------:R-:W-:Y:S01]  /*0b30*/  IMAD R14, R5, UR44, RZ ;  /* 0x0000002c050e7c24 */ /* 0x000fe2000f8e02ff */
[----:B------:R-:W-:Y:S01]  /*0b40*/  LOP3.LUT R4, R8, UR57, RZ, 0x3c, !PT ;  /* 0x0000003908047c12 */ /* 0x000fe2000f8e3cff */
[----:B------:R-:W-:Y:S01]  /*0b50*/  @P6 VIADD R2, R2, 0x1 ;  /* 0x0000000102026836 */ /* 0x000fe20000000000 */
[----:B------:R-:W-:Y:S01]  /*0b60*/  ISETP.NE.AND P6, PT, RZ, UR57, PT ;  /* 0x00000039ff007c0c */ /* 0x000fe2000bfc5270 */
[----:B------:R-:W-:Y:S01]  /*0b70*/  IMAD R3, R3, UR44, RZ ;  /* 0x0000002c03037c24 */ /* 0x000fe2000f8e02ff */
[----:B------:R-:W-:Y:S02]  /*0b80*/  ISETP.GE.AND P5, PT, R4, RZ, PT ;  /* 0x000000ff0400720c */ /* 0x000fe40003fa6270 */
[----:B------:R-:W-:-:S02]  /*0b90*/  PLOP3.LUT P1, PT, PT, PT, UP1, 0x40, 0x4 ;  /* 0x000000000004781c */ /* 0x000fc40003f2e818 */
[----:B------:R-:W-:Y:S02]  /*0ba0*/  @!P3 IADD3 R2, PT, PT, -R2, RZ, RZ ;  /* 0x000000ff0202b210 */ /* 0x000fe40007ffe1ff */
[----:B------:R-:W-:Y:S01]  /*0bb0*/  SEL R13, R13, RZ, !P1 ;  /* 0x000000ff0d0d7207 */ /* 0x000fe20004800000 */
[----:B------:R-:W-:Y:S01]  /*0bc0*/  @P4 VIADD R15, R15, 0x1 ;  /* 0x000000010f0f4836 */ /* 0x000fe20000000000 */
[----:B------:R-:W-:Y:S02]  /*0bd0*/  PLOP3.LUT P4, PT, PT, PT, UP1, 0x40, 0x4 ;  /* 0x000000000004781c */ /* 0x000fe40003f8e818 */
[----:B------:R-:W-:Y:S01]  /*0be0*/  SEL R4, R24, R2, !P6 ;  /* 0x0000000218047207 */ /* 0x000fe20007000000 */
[----:B------:R-:W-:Y:S01]  /*0bf0*/  IMAD R13, R13, UR45, R14 ;  /* 0x0000002d0d0d7c24 */ /* 0x000fe2000f8e020e */
[----:B------:R-:W-:Y:S01]  /*0c00*/  SEL R12, R12, RZ, !P4 ;  /* 0x000000ff0c0c7207 */ /* 0x000fe20006000000 */
[----:B------:R-:W-:Y:S01]  /*0c10*/  @!P5 IMAD.MOV R15, RZ, RZ, -R15 ;  /* 0x000000ffff0fd224 */ /* 0x000fe200078e0a0f */
[----:B------:R-:W-:-:S02]  /*0c20*/  IADD3 R2, PT, PT, -R4, RZ, RZ ;  /* 0x000000ff04027210 */ /* 0x000fc40007ffe1ff */
[----:B------:R-:W-:Y:S01]  /*0c30*/  PLOP3.LUT P1, PT, PT, PT, UP3, 0x40, 0x4 ;  /* 0x000000000004781c */ /* 0x000fe20003f2e838 */
[----:B------:R-:W-:Y:S01]  /*0c40*/  IMAD R12, R12, UR45, R3 ;  /* 0x0000002d0c0c7c24 */ /* 0x000fe2000f8e0203 */
[----:B------:R-:W-:Y:S01]  /*0c50*/  SEL R15, R24, R15, !P6 ;  /* 0x0000000f180f7207 */ /* 0x000fe20007000000 */
[----:B------:R-:W-:Y:S01]  /*0c60*/  IMAD R9, R2, UR57, R9 ;  /* 0x0000003902097c24 */ /* 0x000fe2000f8e0209 */
[----:B------:R-:W-:Y:S01]  /*0c70*/  PLOP3.LUT P3, PT, PT, PT, UP2, 0x40, 0x4 ;  /* 0x000000000004781c */ /* 0x000fe20003f6e828 */
[----:B------:R-:W0:Y:S01]  /*0c80*/  LDC.64 R2, c[0x0][0x388] ;  /* 0x0000e200ff027b82 */ /* 0x000e220000000a00 */
[----:B------:R-:W-:Y:S01]  /*0c90*/  SEL R4, R4, RZ, !P1 ;  /* 0x000000ff04047207 */ /* 0x000fe20004800000 */
[----:B------:R-:W-:Y:S01]  /*0ca0*/  IMAD.MOV R5, RZ, RZ, -R15 ;  /* 0x000000ffff057224 */ /* 0x000fe200078e0a0f */
[----:B------:R-:W-:Y:S02]  /*0cb0*/  PLOP3.LUT P4, PT, PT, PT, UP3, 0x40, 0x4 ;  /* 0x000000000004781c */ /* 0x000fe40003f8e838 */
[----:B------:R-:W-:Y:S01]  /*0cc0*/  SEL R9, R9, RZ, !P3 ;  /* 0x000000ff09097207 */ /* 0x000fe20005800000 */
[----:B------:R-:W-:Y:S01]  /*0cd0*/  IMAD R8, R5, UR57, R8 ;  /* 0x0000003905087c24 */ /* 0x000fe2000f8e0208 */
[----:B------:R-:W-:Y:S01]  /*0ce0*/  SEL R15, R15, RZ, !P4 ;  /* 0x000000ff0f0f7207 */ /* 0x000fe20006000000 */
[----:B------:R-:W-:Y:S01]  /*0cf0*/  IMAD R4, R4, UR46, R13 ;  /* 0x0000002e04047c24 */ /* 0x000fe2000f8e020d */
[----:B------:R-:W-:-:S03]  /*0d00*/  PLOP3.LUT P1, PT, PT, PT, UP2, 0x40, 0x4 ;  /* 0x000000000004781c */ /* 0x000fc60003f2e828 */
[----:B------:R-:W-:Y:S01]  /*0d10*/  IMAD R4, R9, UR47, R4 ;  /* 0x0000002f09047c24 */ /* 0x000fe2000f8e0204 */
[----:B------:R-:W-:Y:S01]  /*0d20*/  SEL R8, R8, RZ, !P1 ;  /* 0x000000ff08087207 */ /* 0x000fe20004800000 */
[----:B------:R-:W-:-:S03]  /*0d30*/  IMAD R15, R15, UR46, R12 ;  /* 0x0000002e0f0f7c24 */ /* 0x000fc6000f8e020c */
[----:B------:R-:W-:Y:S01]  /*0d40*/  LEA.HI R4, R4, R4, RZ, 0x1 ;  /* 0x0000000404047211 */ /* 0x000fe200078f08ff */
[----:B------:R-:W-:-:S03]  /*0d50*/  IMAD R8, R8, UR47, R15 ;  /* 0x0000002f08087c24 */ /* 0x000fc6000f8e020f */
[----:B------:R-:W-:Y:S02]  /*0d60*/  SHF.R.S32.HI R9, RZ, 0x1, R4 ;  /* 0x00000001ff097819 */ /* 0x000fe40000011404 */
[----:B------:R-:W-:-:S03]  /*0d70*/  LEA.HI R4, R8, R8, RZ, 0x1 ;  /* 0x0000000808047211 */ /* 0x000fc600078f08ff */
[----:B0-----:R-:W-:Y:S01]  /*0d80*/  IMAD.WIDE R8, R9, 0x2, R2 ;  /* 0x0000000209087825 */ /* 0x001fe200078e0202 */
[----:B------:R-:W-:Y:S02]  /*0d90*/  SHF.R.S32.HI R13, RZ, 0x1, R4 ;  /* 0x00000001ff0d7819 */ /* 0x000fe40000011404 */
[----:B------:R-:W0:Y:S02]  /*0da0*/  LDC.64 R4, c[0x0][0x380] ;  /* 0x0000e000ff047b82 */ /* 0x000e240000000a00 */
[----:B------:R1:W2:Y:S01]  /*0db0*/  LDG.E.U16 R22, desc[UR8][R8.64] ;  /* 0x0000000808167981 */ /* 0x0002a2000c1e1500 */
[----:B------:R-:W-:-:S05]  /*0dc0*/  IMAD.WIDE R12, R13, 0x2, R2 ;  /* 0x000000020d0c7825 */ /* 0x000fca00078e0202 */
[----:B------:R3:W4:Y:S01]  /*0dd0*/  LDG.E.U16 R25, desc[UR10][R12.64] ;  /* 0x0000000a0c197981 */ /* 0x000722000c1e1500 */
[----:B------:R-:W-:Y:S01]  /*0de0*/  LEA.HI R6, R6, R6, RZ, 0x1 ;  /* 0x0000000606067211 */ /* 0x000fe200078f08ff */
[----:B-1----:R-:W1:Y:S03]  /*0df0*/  LDC.64 R8, c[0x0][0x3f0] ;  /* 0x0000fc00ff087b82 */ /* 0x002e660000000a00 */
[----:B---3--:R-:W-:-:S05]  /*0e00*/  SHF.R.S32.HI R13, RZ, 0x1, R6 ;  /* 0x00000001ff0d7819 */ /* 0x008fca0000011406 */
[----:B0-----:R-:W-:Y:S01]  /*0e10*/  IMAD.WIDE R12, R13, 0x8, R4 ;  /* 0x000000080d0c7825 */ /* 0x001fe200078e0204 */
[----:B--2---:R-:W-:-:S04]  /*0e20*/  PRMT R14, R22, 0x7771, RZ ;  /* 0x00007771160e7816 */ /* 0x004fc800000000ff */
[----:B------:R-:W-:Y:S02]  /*0e30*/  ISETP.NE.AND P4, PT, R14, RZ, PT ;  /* 0x000000ff0e00720c */ /* 0x000fe40003f85270 */
[----:B----4-:R-:W-:-:S04]  /*0e40*/  PRMT R14, R25, 0x7771, RZ ;  /* 0x00007771190e7816 */ /* 0x010fc800000000ff */
[----:B------:R-:W-:Y:S02]  /*0e50*/  ISETP.NE.AND P5, PT, R14, RZ, PT ;  /* 0x000000ff0e00720c */ /* 0x000fe40003fa5270 */
[----:B------:R-:W-:-:S04]  /*0e60*/  LEA.HI R14, R21, R21, RZ, 0x1 ;  /* 0x00000015150e7211 */ /* 0x000fc800078f08ff */
[----:B------:R-:W-:Y:S02]  /*0e70*/  SHF.R.S32.HI R15, RZ, 0x1, R14 ;  /* 0x00000001ff0f7819 */ /* 0x000fe4000001140e */
[C---:B------:R-:W-:Y:S02]  /*0e80*/  @P4 R2UR UR8, R16.reuse ;  /* 0x00000000100842ca */ /* 0x040fe400000e0000 */
[----:B------:R-:W-:Y:S01]  /*0e90*/  @P4 R2UR UR9, R17 ;  /* 0x00000000110942ca */ /* 0x000fe200000e0000 */
[----:B------:R-:W-:Y:S02]  /*0ea0*/  IMAD.WIDE R14, R15, 0x8, R4 ;  /* 0x000000080f0e7825 */ /* 0x000fe400078e0204 */
[----:B------:R-:W-:Y:S02]  /*0eb0*/  @P5 R2UR UR10, R16 ;  /* 0x00000000100a52ca */ /* 0x000fe400000e0000 */
[----:B------:R-:W-:-:S08]  /*0ec0*/  @P5 R2UR UR11, R17 ;  /* 0x00000000110b52ca */ /* 0x000fd000000e0000 */
[----:B------:R-:W2:Y:S05]  /*0ed0*/  @P4 LDG.E R32, desc[UR8][R14.64+0x4] ;  /* 0x000004080e204981 */ /* 0x000eaa000c1e1900 */
[----:B------:R-:W1:Y:S01]  /*0ee0*/  @P5 LDG.E R34, desc[UR10][R12.64+0x4] ;  /* 0x0000040a0c225981 */ /* 0x000e62000c1e1900 */
[----:B------:R-:W-:Y:S01]  /*0ef0*/  R2UR UR10, R16 ;  /* 0x00000000100a72ca */ /* 0x000fe200000e0000 */
[----:B------:R-:W0:Y:S01]  /*0f00*/  LDCU UR8, c[0x0][0x3f0] ;  /* 0x00007e00ff0877ac */ /* 0x000e220008000800 */
[----:B------:R-:W-:Y:S02]  /*0f10*/  R2UR UR11, R17 ;  /* 0x00000000110b72ca */ /* 0x000fe400000e0000 */
[----:B------:R-:W-:-:S02]  /*0f20*/  PRMT R6, R22, 0x7770, RZ ;  /* 0x0000777016067816 */ /* 0x000fc400000000ff */
[----:B------:R-:W-:Y:S02]  /*0f30*/  IADD3 R22, PT, PT, R21, 0x80, RZ ;  /* 0x0000008015167810 */ /* 0x000fe40007ffe0ff */
[----:B------:R-:W-:Y:S02]  /*0f40*/  ISETP.NE.AND P1, PT, R6, RZ, PT ;  /* 0x000000ff0600720c */ /* 0x000fe40003f25270 */
[----:B------:R-:W-:Y:S02]  /*0f50*/  IABS R27, R22 ;  /* 0x00000016001b7213 */ /* 0x000fe40000000000 */
[----:B------:R-:W-:Y:S02]  /*0f60*/  PRMT R6, R25, 0x7770, RZ ;  /* 0x0000777019067816 */ /* 0x000fe400000000ff */
[----:B------:R-:W-:Y:S01]  /*0f70*/  R2UR UR12, R16 ;  /* 0x00000000100c72ca */ /* 0x000fe200000e0000 */
[----:B------:R-:W-:Y:S01]  /*0f80*/  IMAD.HI.U32 R25, R27, UR5, RZ ;  /* 0x000000051b197c27 */ /* 0x000fe2000f8e00ff */
[----:B------:R3:W4:Y:S01]  /*0f90*/  LDG.E R28, desc[UR10][R14.64] ;  /* 0x0000000a0e1c7981 */ /* 0x000722000c1e1900 */
[----:B------:R-:W-:-:S02]  /*0fa0*/  ISETP.NE.AND P3, PT, R6, RZ, PT ;  /* 0x000000ff0600720c */ /* 0x000fc40003f65270 */
[----:B0-----:R-:W-:Y:S02]  /*0fb0*/  MOV R6, UR8 ;  /* 0x0000000800067c02 */ /* 0x001fe40008000f00 */
[----:B------:R-:W-:Y:S01]  /*0fc0*/  R2UR UR13, R17 ;  /* 0x00000000110d72ca */ /* 0x000fe200000e0000 */
[----:B---3--:R-:W-:-:S04]  /*0fd0*/  IMAD.MOV R14, RZ, RZ, -R25 ;  /* 0x000000ffff0e7224 */ /* 0x008fc800078e0a19 */
[----:B------:R-:W-:Y:S02]  /*0fe0*/  IMAD R14, R14, UR7, R27 ;  /* 0x000000070e0e7c24 */ /* 0x000fe4000f8e021b */
[----:B------:R-:W-:-:S06]  /*0ff0*/  IMAD.U32 R26, RZ, RZ, UR8 ;  /* 0x00000008ff1a7e24 */ /* 0x000fcc000f8e00ff */
[----:B------:R0:W3:Y:S02]  /*1000*/  LDG.E R30, desc[UR12][R12.64] ;  /* 0x0000000c0c1e7981 */ /* 0x0000e4000c1e1900 */
[----:B0-----:R-:W-:Y:S01]  /*1010*/  LOP3.LUT R12, R22, UR55, RZ, 0x3c, !PT ;  /* 0x00000037160c7c12 */ /* 0x001fe2000f8e3cff */
[-C--:B-1----:R-:W-:Y:S01]  /*1020*/  @P5 FMUL R6, R34, R9.reuse ;  /* 0x0000000922065220 */ /* 0x082fe20000400000 */
[----:B------:R-:W-:Y:S01]  /*1030*/  ISETP.LT.U32.AND P5, PT, R14, UR7, PT ;  /* 0x000000070e007c0c */ /* 0x000fe2000bfa1070 */
[----:B--2---:R-:W-:-:S12]  /*1040*/  @P4 FMUL R26, R32, R9 ;  /* 0x00000009201a4220 */ /* 0x004fd80000400000 */
[----:B------:R-:W-:-:S04]  /*1050*/  @!P5 IADD3 R14, PT, PT, R14, -UR7, RZ ;  /* 0x800000070e0edc10 */ /* 0x000fc8000fffe0ff */
[----:B------:R-:W-:Y:S01]  /*1060*/  ISETP.GE.U32.AND P4, PT, R14, UR7, PT ;  /* 0x000000070e007c0c */ /* 0x000fe2000bf86070 */
[----:B------:R-:W-:Y:S01]  /*1070*/  @!P5 VIADD R25, R25, 0x1 ;  /* 0x000000011919d836 */ /* 0x000fe20000000000 */
[----:B------:R-:W-:-:S11]  /*1080*/  ISETP.GE.AND P5, PT, R12, RZ, PT ;  /* 0x000000ff0c00720c */ /* 0x000fd60003fa6270 */
[----:B------:R-:W-:-:S05]  /*1090*/  @P4 IADD3 R25, PT, PT, R25, 0x1, RZ ;  /* 0x0000000119194810 */ /* 0x000fca0007ffe0ff */
        /* <DEDUP_REMOVED lines=19> */
[C---:B------:R-:W-:Y:S02]  /*11d0*/  IADD3 R12, PT, PT, -R14.reuse, RZ, RZ ;  /* 0x000000ff0e0c7210 */ /* 0x040fe40007ffe1ff */
[----:B------:R-:W-:Y:S02]  /*11e0*/  SEL R13, R25, RZ, !P4 ;  /* 0x000000ff190d7207 */ /* 0x000fe40006000000 */
[----:B------:R-:W-:Y:S01]  /*11f0*/  SEL R14, R14, RZ, !P5 ;  /* 0x000000ff0e0e7207 */ /* 0x000fe20006800000 */
[----:B------:R-:W-:Y:S02]  /*1200*/  IMAD R12, R12, UR56, R15 ;  /* 0x000000380c0c7c24 */ /* 0x000fe4000f8e020f */
[----:B------:R-:W-:-:S04]  /*1210*/  IMAD R13, R13, UR44, RZ ;  /* 0x0000002c0d0d7c24 */ /* 0x000fc8000f8e02ff */
[----:B------:R-:W-:Y:S01]  /*1220*/  IMAD R32, R14, UR45, R13 ;  /* 0x0000002d0e207c24 */ /* 0x000fe2000f8e020d */
        /* <DEDUP_REMOVED lines=33> */
[----:B------:R-:W-:Y:S01]  /*1440*/  R2UR UR10, R16 ;  /* 0x00000000100a72ca */ /* 0x000fe200000e0000 */
[----:B------:R-:W-:Y:S01]  /*1450*/  VIADD R21, R21, 0xc0 ;  /* 0x000000c015157836 */ /* 0x000fe20000000000 */
[----:B------:R-:W-:Y:S02]  /*1460*/  R2UR UR11, R17 ;  /* 0x00000000110b72ca */ /* 0x000fe400000e0000 */
[----:B------:R-:W-:Y:S02]  /*1470*/  PRMT R22, R12, 0x7770, RZ ;  /* 0x000077700c167816 */ /* 0x000fe400000000ff */
[----:B------:R-:W-:Y:S02]  /*1480*/  IABS R13, R21 ;  /* 0x00000015000d7213 */ /* 0x000fe40000000000 */
[----:B------:R-:W-:Y:S02]  /*1490*/  ISETP.NE.AND P4, PT, R22, RZ, PT ;  /* 0x000000ff1600720c */ /* 0x000fe40003f85270 */
[----:B------:R-:W-:Y:S01]  /*14a0*/  MOV R22, UR8 ;  /* 0x0000000800167c02 */ /* 0x000fe20008000f00 */
[----:B------:R-:W-:-:S04]  /*14b0*/  IMAD.HI.U32 R12, R13, UR5, RZ ;  /* 0x000000050d0c7c27 */ /* 0x000fc8000f8e00ff */
[----:B------:R0:W5:Y:S02]  /*14c0*/  LDG.E R32, desc[UR10][R14.64] ;  /* 0x0000000a0e207981 */ /* 0x000164000c1e1900 */
[----:B0-----:R-:W-:Y:S01]  /*14d0*/  IMAD.MOV R14, RZ, RZ, -R12 ;  /* 0x000000ffff0e7224 */ /* 0x001fe200078e0a0c */
[----:B------:R-:W-:Y:S01]  /*14e0*/  R2UR UR5, R17 ;  /* 0x00000000110572ca */ /* 0x000fe200000e0000 */
[----:B--2---:R-:W-:Y:S01]  /*14f0*/  @P5 FMUL R22, R34, R9 ;  /* 0x0000000922165220 */ /* 0x004fe20000400000 */
[----:B------:R-:W-:-:S05]  /*1500*/  IABS R34, UR55 ;  /* 0x0000003700227c13 */ /* 0x000fca0008000000 */
[----:B------:R-:W-:-:S05]  /*1510*/  IMAD R13, R34, R14, R13 ;  /* 0x0000000e220d7224 */ /* 0x000fca00078e020d */
[----:B------:R-:W-:-:S13]  /*1520*/  ISETP.GT.U32.AND P5, PT, R34, R13, PT ;  /* 0x0000000d2200720c */ /* 0x000fda0003fa4070 */
[----:B------:R-:W-:Y:S01]  /*1530*/  @!P5 IMAD.IADD R13, R13, 0x1, -R34 ;  /* 0x000000010d0dd824 */ /* 0x000fe200078e0a22 */
[----:B------:R-:W-:-:S04]  /*1540*/  @!P5 IADD3 R12, PT, PT, R12, 0x1, RZ ;  /* 0x000000010c0cd810 */ /* 0x000fc80007ffe0ff */
        /* <DEDUP_REMOVED lines=39> */
[----:B------:R-:W-:Y:S02]  /*17c0*/  PLOP3.LUT P0, PT, PT, PT, UP3, 0x40, 0x4 ;  /* 0x000000000004781c */ /* 0x000fe40003f0e838 */
[----:B------:R-:W-:Y:S02]  /*17d0*/  IADD3 R0, PT, PT, -R23, RZ, RZ ;  /* 0x000000ff17007210 */ /* 0x000fe40007ffe1ff */
        /* <DEDUP_REMOVED lines=8> */
[----:B------:R-:W-:Y:S01]  /*1860*/  IMAD R0, R0, UR47, R23 ;  /* 0x0000002f00007c24 */ /* 0x000fe2000f8e0217 */
[----:B------:R-:W-:-:S04]  /*1870*/  R2UR UR4, R16 ;  /* 0x00000000100472ca */ /* 0x000fc800000e0000 */
        /* <DEDUP_REMOVED lines=12> */
[----:B------:R-:W2:Y:S01]  /*1940*/  @P2 LDG.E R14, desc[UR6][R12.64+0x4] ;  /* 0x000004060c0e2981 */ /* 0x000ea2000c1e1900 */
[----:B------:R-:W-:Y:S01]  /*1950*/  PRMT R4, R2, 0x7770, RZ ;  /* 0x0000777002047816 */ /* 0x000fe200000000ff */
[-C--:B----4-:R-:W-:Y:S01]  /*1960*/  FMUL R3, R28, R9.reuse ;  /* 0x000000091c037220 */ /* 0x090fe20000400000 */
[-C--:B---3--:R-:W-:Y:S02]  /*1970*/  FMUL R21, R30, R9.reuse ;  /* 0x000000091e157220 */ /* 0x088fe40000400000 */
[----:B------:R-:W-:Y:S02]  /*1980*/  ISETP.NE.AND P0, PT, R4, RZ, PT ;  /* 0x000000ff0400720c */ /* 0x000fe40003f05270 */
[-C--:B------:R-:W-:Y:S01]  /*1990*/  FSEL R4, R3, R8.reuse, P1 ;  /* 0x0000000803047208 */ /* 0x080fe20000800000 */
[----:B-----5:R-:W-:Y:S01]  /*19a0*/  FMUL R3, R32, R9 ;  /* 0x0000000920037220 */ /* 0x020fe20000400000 */
[----:B------:R-:W-:Y:S02]  /*19b0*/  FSEL R21, R21, R8, P3 ;  /* 0x0000000815157208 */ /* 0x000fe40001800000 */
[----:B------:R-:W-:-:S02]  /*19c0*/  FMNMX3 R2, R4, -INF , R26, !PT ;  /* 0xff80000004027876 */ /* 0x000fc4000780001a */
[----:B------:R-:W-:Y:S02]  /*19d0*/  FSEL R24, R3, R8, P4 ;  /* 0x0000000803187208 */ /* 0x000fe40002000000 */
[----:B------:R-:W-:Y:S01]  /*19e0*/  FMNMX3 R3, R2, R21, R6, !PT ;  /* 0x0000001502037276 */ /* 0x000fe20007800006 */
[----:B------:R-:W-:Y:S01]  /*19f0*/  IMAD.U32 R23, RZ, RZ, UR8 ;  /* 0x00000008ff177e24 */ /* 0x000fe2000f8e00ff */
[----:B------:R-:W-:Y:S02]  /*1a00*/  UMOV UR4, 0xffffffff ;  /* 0xffffffff00047882 */ /* 0x000fe40000000000 */
[----:B------:R-:W-:Y:S01]  /*1a10*/  FMNMX3 R3, R3, R24, R22, !PT ;  /* 0x0000001803037276 */ /* 0x000fe20007800016 */
[-C--:B--2---:R-:W-:Y:S01]  /*1a20*/  @P0 FMUL R8, R0, R9.reuse ;  /* 0x0000000900080220 */ /* 0x084fe20000400000 */
[----:B------:R-:W-:-:S05]  /*1a30*/  @P2 FMUL R23, R14, R9 ;  /* 0x000000090e172220 */ /* 0x000fca0000400000 */
[----:B------:R-:W-:Y:S01]  /*1a40*/  FMNMX3 R13, R3, R8, R23, !PT ;  /* 0x00000008030d7276 */ /* 0x000fe20007800017 */
        /* <DEDUP_REMOVED lines=14> */
[----:B------:R-:W-:Y:S02]  /*1b30*/  IMAD.MOV.U32 R4, RZ, RZ, 0x437c0000 ;  /* 0x437c0000ff047424 */ /* 0x000fe400078e00ff */
[--C-:B------:R-:W-:Y:S01]  /*1b40*/  FADD R26, R21, -R7.reuse ;  /* 0x80000007151a7221 */ /* 0x100fe20000000000 */
[-C--:B------:R-:W-:Y:S01]  /*1b50*/  FFMA.SAT R9, R12, R5.reuse, 0.5 ;  /* 0x3f0000000c097423 */ /* 0x080fe20000002005 */
[-C--:B------:R-:W-:Y:S01]  /*1b60*/  FFMA.SAT R11, R28, R5.reuse, 0.5 ;  /* 0x3f0000001c0b7423 */ /* 0x080fe20000002005 */
[----:B------:R-:W-:Y:S01]  /*1b70*/  FADD R14, -R7, R6 ;  /* 0x00000006070e7221 */ /* 0x000fe20000000100 */
[----:B------:R-:W-:Y:S01]  /*1b80*/  FADD R24, R24, -R7 ;  /* 0x8000000718187221 */ /* 0x000fe20000000000 */
[-C--:B------:R-:W-:Y:S01]  /*1b90*/  FFMA.RM R0, R9, R4.reuse, 12582913 ;  /* 0x4b40000109007423 */ /* 0x080fe20000004004 */
[-C--:B------:R-:W-:Y:S01]  /*1ba0*/  FFMA.RM R2, R11, R4.reuse, 12582913 ;  /* 0x4b4000010b027423 */ /* 0x080fe20000004004 */
[-C--:B------:R-:W-:Y:S01]  /*1bb0*/  FFMA.SAT R11, R26, R5.reuse, 0.5 ;  /* 0x3f0000001a0b7423 */ /* 0x080fe20000002005 */
[-C--:B------:R-:W-:Y:S01]  /*1bc0*/  FFMA.SAT R15, R14, R5.reuse, 0.5 ;  /* 0x3f0000000e0f7423 */ /* 0x080fe20000002005 */
[----:B------:R-:W-:Y:S01]  /*1bd0*/  FADD R9, R0, -12583039 ;  /* 0xcb40007f00097421 */ /* 0x000fe20000000000 */
[----:B------:R-:W-:Y:S01]  /*1be0*/  FADD R3, R2, -12583039 ;  /* 0xcb40007f02037421 */ /* 0x000fe20000000000 */
[-C--:B------:R-:W-:Y:S01]  /*1bf0*/  FFMA.RM R6, R11, R4.reuse, 12582913 ;  /* 0x4b4000010b067423 */ /* 0x080fe20000004004 */
[-C--:B------:R-:W-:Y:S01]  /*1c00*/  FFMA.SAT R21, R24, R5.reuse, 0.5 ;  /* 0x3f00000018157423 */ /* 0x080fe20000002005 */
[----:B------:R-:W-:Y:S01]  /*1c10*/  FFMA R9, R12, 1.4426950216293334961, -R9 ;  /* 0x3fb8aa3b0c097823 */ /* 0x000fe20000000809 */
[----:B------:R-:W-:Y:S01]  /*1c20*/  FFMA R3, R28, 1.4426950216293334961, -R3 ;  /* 0x3fb8aa3b1c037823 */ /* 0x000fe20000000803 */
[----:B------:R-:W-:Y:S01]  /*1c30*/  FADD R13, R6, -12583039 ;  /* 0xcb40007f060d7421 */ /* 0x000fe20000000000 */
[----:B------:R-:W-:Y:S01]  /*1c40*/  SHF.L.U32 R0, R0, 0x17, RZ ;  /* 0x0000001700007819 */ /* 0x000fe200000006ff */
[----:B------:R-:W-:Y:S01]  /*1c50*/  FFMA R9, R12, 1.925963033500011079e-08, R9 ;  /* 0x32a570600c097823 */ /* 0x000fe20000000009 */
[----:B------:R-:W-:Y:S01]  /*1c60*/  FFMA R12, R28, 1.925963033500011079e-08, R3 ;  /* 0x32a570601c0c7823 */ /* 0x000fe20000000003 */
[----:B------:R-:W-:Y:S01]  /*1c70*/  FFMA R13, R26, 1.4426950216293334961, -R13 ;  /* 0x3fb8aa3b1a0d7823 */ /* 0x000fe2000000080d */
[-C--:B------:R-:W-:Y:S01]  /*1c80*/  FFMA.RM R3, R15, R4.reuse, 12582913 ;  /* 0x4b4000010f037423 */ /* 0x080fe20000004004 */
[----:B------:R-:W-:Y:S01]  /*1c90*/  FADD R28, R8, -R7 ;  /* 0x80000007081c7221 */ /* 0x000fe20000000000 */
[----:B------:R0:W1:Y:S01]  /*1ca0*/  MUFU.EX2 R11, R9 ;  /* 0x00000009000b7308 */ /* 0x0000620000000800 */
[----:B------:R-:W-:Y:S01]  /*1cb0*/  FFMA R13, R26, 1.925963033500011079e-08, R13 ;  /* 0x32a570601a0d7823 */ /* 0x000fe2000000000d */
[----:B------:R-:W-:Y:S01]  /*1cc0*/  FADD R15, R3, -12583039 ;  /* 0xcb40007f030f7421 */ /* 0x000fe20000000000 */
[C---:B------:R-:W-:Y:S01]  /*1cd0*/  FADD R26, -R7.reuse, R22 ;  /* 0x00000016071a7221 */ /* 0x040fe20000000100 */
[----:B------:R-:W-:Y:S01]  /*1ce0*/  FADD R22, -R7, R23 ;  /* 0x0000001707167221 */ /* 0x000fe20000000100 */
[-C--:B------:R-:W-:Y:S01]  /*1cf0*/  FFMA.SAT R23, R28, R5.reuse, 0.5 ;  /* 0x3f0000001c177423 */ /* 0x080fe20000002005 */
[----:B------:R-:W-:Y:S01]  /*1d00*/  FFMA R15, R14, 1.4426950216293334961, -R15 ;  /* 0x3fb8aa3b0e0f7823 */ /* 0x000fe2000000080f */
[-C--:B------:R-:W-:Y:S01]  /*1d10*/  FFMA.SAT R25, R26, R5.reuse, 0.5 ;  /* 0x3f0000001a197423 */ /* 0x080fe20000002005 */
[----:B------:R-:W2:Y:S01]  /*1d20*/  MUFU.EX2 R12, R12 ;  /* 0x0000000c000c7308 */ /* 0x000ea20000000800 */
[-C--:B0-----:R-:W-:Y:S01]  /*1d30*/  FFMA.RM R9, R21, R4.reuse, 12582913 ;  /* 0x4b40000115097423 */ /* 0x081fe20000004004 */
[----:B------:R-:W-:Y:S01]  /*1d40*/  FFMA R15, R14, 1.925963033500011079e-08, R15 ;  /* 0x32a570600e0f7823 */ /* 0x000fe2000000000f */
[-C--:B------:R-:W-:Y:S01]  /*1d50*/  FFMA.RM R8, R25, R4.reuse, 12582913 ;  /* 0x4b40000119087423 */ /* 0x080fe20000004004 */
[-C--:B------:R-:W-:Y:S01]  /*1d60*/  FFMA.RM R14, R23, R4.reuse, 12582913 ;  /* 0x4b400001170e7423 */ /* 0x080fe20000004004 */
[----:B------:R-:W-:Y:S01]  /*1d70*/  FADD R21, R9, -12583039 ;  /* 0xcb40007f09157421 */ /* 0x000fe20000000000 */
[----:B------:R-:W-:Y:S01]  /*1d80*/  FFMA.SAT R25, R22, R5, 0.5 ;  /* 0x3f00000016197423 */ /* 0x000fe20000002005 */
[----:B------:R-:W-:Y:S01]  /*1d90*/  FADD R7, R8, -12583039 ;  /* 0xcb40007f08077421 */ /* 0x000fe20000000000 */
[----:B------:R-:W-:Y:S01]  /*1da0*/  FADD R23, R14, -12583039 ;  /* 0xcb40007f0e177421 */ /* 0x000fe20000000000 */
[----:B------:R-:W-:Y:S01]  /*1db0*/  FFMA R21, R24, 1.4426950216293334961, -R21 ;  /* 0x3fb8aa3b18157823 */ /* 0x000fe20000000815 */
[----:B------:R-:W0:Y:S01]  /*1dc0*/  MUFU.EX2 R13, R13 ;  /* 0x0000000d000d7308 */ /* 0x000e220000000800 */
[----:B------:R-:W-:Y:S01]  /*1dd0*/  FFMA R7, R26, 1.4426950216293334961, -R7 ;  /* 0x3fb8aa3b1a077823 */ /* 0x000fe20000000807 */
[----:B------:R-:W-:Y:S01]  /*1de0*/  FFMA R23, R28, 1.4426950216293334961, -R23 ;  /* 0x3fb8aa3b1c177823 */ /* 0x000fe20000000817 */
[----:B------:R-:W-:Y:S01]  /*1df0*/  FFMA R21, R24, 1.925963033500011079e-08, R21 ;  /* 0x32a5706018157823 */ /* 0x000fe20000000015 */
[----:B------:R-:W-:Y:S01]  /*1e00*/  FFMA.RM R4, R25, R4, 12582913 ;  /* 0x4b40000119047423 */ /* 0x000fe20000004004 */
[----:B------:R-:W-:Y:S01]  /*1e10*/  FFMA R5, R26, 1.925963033500011079e-08, R7 ;  /* 0x32a570601a057823 */ /* 0x000fe20000000007 */
[----:B------:R-:W-:Y:S01]  /*1e20*/  FFMA R28, R28, 1.925963033500011079e-08, R23 ;  /* 0x32a570601c1c7823 */ /* 0x000fe20000000017 */
[----:B------:R-:W-:Y:S01]  /*1e30*/  IMAD.SHL.U32 R23, R2, 0x800000, RZ ;  /* 0x0080000002177824 */ /* 0x000fe200078e00ff */
[----:B------:R-:W3:Y:S01]  /*1e40*/  MUFU.EX2 R15, R15 ;  /* 0x0000000f000f7308 */ /* 0x000ee20000000800 */
[----:B------:R-:W-:Y:S01]  /*1e50*/  FADD R25, R4, -12583039 ;  /* 0xcb40007f04197421 */ /* 0x000fe20000000000 */
[----:B-1----:R-:W-:Y:S01]  /*1e60*/  FMUL R7, R0, R11 ;  /* 0x0000000b00077220 */ /* 0x002fe20000400000 */
[----:B------:R-:W-:Y:S01]  /*1e70*/  SHF.L.U32 R2, R6, 0x17, RZ ;  /* 0x0000001706027819 */ /* 0x000fe200000006ff */
[----:B--2---:R-:W-:Y:S01]  /*1e80*/  FMUL R6, R23, R12 ;  /* 0x0000000c17067220 */ /* 0x004fe20000400000 */
[C---:B------:R-:W-:Y:S01]  /*1e90*/  FFMA R25, R22.reuse, 1.4426950216293334961, -R25 ;  /* 0x3fb8aa3b16197823 */ /* 0x040fe20000000819 */
[----:B------:R-:W-:Y:S01]  /*1ea0*/  FADD R23, RZ, R7 ;  /* 0x00000007ff177221 */ /* 0x000fe20000000000 */
[----:B------:R-:W-:Y:S01]  /*1eb0*/  IMAD.SHL.U32 R0, R3, 0x800000, RZ ;  /* 0x0080000003007824 */ /* 0x000fe200078e00ff */
[----:B------:R-:W1:Y:S01]  /*1ec0*/  MUFU.EX2 R21, R21 ;  /* 0x0000001500157308 */ /* 0x000e620000000800 */
[----:B------:R-:W-:Y:S01]  /*1ed0*/  FFMA R25, R22, 1.925963033500011079e-08, R25 ;  /* 0x32a5706016197823 */ /* 0x000fe20000000019 */
[----:B0-----:R-:W-:Y:S01]  /*1ee0*/  FMUL R2, R2, R13 ;  /* 0x0000000d02027220 */ /* 0x001fe20000400000 */
[----:B------:R-:W-:Y:S01]  /*1ef0*/  FADD R23, R23, R6 ;  /* 0x0000000617177221 */ /* 0x000fe20000000000 */
[----:B------:R-:W-:Y:S01]  /*1f00*/  SHF.L.U32 R12, R9, 0x17, RZ ;  /* 0x00000017090c7819 */ /* 0x000fe200000006ff */
[----:B------:R-:W-:Y:S01]  /*1f10*/  IMAD.SHL.U32 R22, R8, 0x800000, RZ ;  /* 0x0080000008167824 */ /* 0x000fe200078e00ff */
[----:B------:R-:W-:Y:S01]  /*1f20*/  SHF.L.U32 R14, R14, 0x17, RZ ;  /* 0x000000170e0e7819 */ /* 0x000fe200000006ff */
[----:B------:R-:W-:Y:S01]  /*1f30*/  FADD R23, R23, R2 ;  /* 0x0000000217177221 */ /* 0x000fe20000000000 */
[----:B------:R-:W0:Y:S01]  /*1f40*/  MUFU.EX2 R5, R5 ;  /* 0x0000000500057308 */ /* 0x000e220000000800 */
[----:B---3--:R-:W-:Y:S01]  /*1f50*/  FMUL R0, R0, R15 ;  /* 0x0000000f00007220 */ /* 0x008fe20000400000 */
[----:B------:R-:W-:-:S03]  /*1f60*/  IMAD.SHL.U32 R3, R4, 0x800000, RZ ;  /* 0x0080000004037824 */ /* 0x000fc600078e00ff */
[----:B------:R-:W-:-:S03]  /*1f70*/  FADD R23, R23, R0 ;  /* 0x0000000017177221 */ /* 0x000fc60000000000 */
[----:B------:R-:W2:Y:S01]  /*1f80*/  MUFU.EX2 R11, R28 ;  /* 0x0000001c000b7308 */ /* 0x000ea20000000800 */
[----:B-1----:R-:W-:-:S04]  /*1f90*/  FMUL R8, R12, R21 ;  /* 0x000000150c087220 */ /* 0x002fc80000400000 */
[----:B------:R-:W-:-:S03]  /*1fa0*/  FADD R12, R23, R8 ;  /* 0x00000008170c7221 */ /* 0x000fc60000000000 */
        /* <DEDUP_REMOVED lines=16> */
.L_x_8501:
        /* <DEDUP_REMOVED lines=11> */
[----:B0-----:R-:W-:Y:S05]  /*2160*/  CALL.REL.NOINC `($__internal_124_$__cuda_sm3x_div_rn_noftz_f32_slowpath) ;  /* 0x0000001000c07944 */ /* 0x001fea0003c00000 */
[----:B------:R-:W-:-:S07]  /*2170*/  MOV R14, R7 ;  /* 0x00000007000e7202 */ /* 0x000fce0000000f00 */
.L_x_8474:
[----:B------:R-:W-:Y:S05]  /*2180*/  BSYNC.RECONVERGENT B1 ;  /* 0x0000000000017941 */ /* 0x000fea0003800200 */
.L_x_8473:
        /* <DEDUP_REMOVED lines=11> */
[----:B0-----:R-:W-:Y:S05]  /*2240*/  CALL.REL.NOINC `($__internal_124_$__cuda_sm3x_div_rn_noftz_f32_slowpath) ;  /* 0x0000001000887944 */ /* 0x001fea0003c00000 */
[----:B------:R-:W-:-:S07]  /*2250*/  MOV R15, R7 ;  /* 0x00000007000f7202 */ /* 0x000fce0000000f00 */
.L_x_8476:
[----:B------:R-:W-:Y:S05]  /*2260*/  BSYNC.RECONVERGENT B1 ;  /* 0x0000000000017941 */ /* 0x000fea0003800200 */
.L_x_8475:
        /* <DEDUP_REMOVED lines=13> */
.L_x_8478:
[----:B------:R-:W-:Y:S05]  /*2340*/  BSYNC.RECONVERGENT B1 ;  /* 0x0000000000017941 */ /* 0x000fea0003800200 */
.L_x_8477:
        /* <DEDUP_REMOVED lines=10> */
[----:B------:R-:W-:-:S07]  /*23f0*/  MOV R26, 0x2410 ;  /* 0x00002410001a7802 */ /* 0x000fce0000000f00 */
[----:B------:R-:W-:Y:S05]  /*2400*/  CALL.REL.NOINC `($__internal_124_$__cuda_sm3x_div_rn_noftz_f32_slowpath) ;  /* 0x0000001000187944 */ /* 0x000fea0003c00000 */
[----:B------:R-:W-:-:S07]  /*2410*/  MOV R23, R7 ;  /* 0x0000000700177202 */ /* 0x000fce0000000f00 */
.L_x_8480:
[----:B------:R-:W-:Y:S05]  /*2420*/  BSYNC.RECONVERGENT B1 ;  /* 0x0000000000017941 */ /* 0x000fea0003800200 */
.L_x_8479:
        /* <DEDUP_REMOVED lines=11> */
[----:B------:R-:W-:Y:S05]  /*24e0*/  CALL.REL.NOINC `($__internal_124_$__cuda_sm3x_div_rn_noftz_f32_slowpath) ;  /* 0x0000000c00e07944 */ /* 0x000fea0003c00000 */
[----:B------:R-:W-:-:S07]  /*24f0*/  MOV R24, R7 ;  /* 0x0000000700187202 */ /* 0x000fce0000000f00 */
.L_x_8482:
[----:B------:R-:W-:Y:S05]  /*2500*/  BSYNC.RECONVERGENT B1 ;  /* 0x0000000000017941 */ /* 0x000fea0003800200 */
.L_x_8481:
        /* <DEDUP_REMOVED lines=13> */
.L_x_8484:
[----:B------:R-:W-:Y:S05]  /*25e0*/  BSYNC.RECONVERGENT B1 ;  /* 0x0000000000017941 */ /* 0x000fea0003800200 */
.L_x_8483:
        /* <DEDUP_REMOVED lines=13> */
.L_x_8486:
[----:B------:R-:W-:Y:S05]  /*26c0*/  BSYNC.RECONVERGENT B1 ;  /* 0x0000000000017941 */ /* 0x000fea0003800200 */
.L_x_8485:
        /* <DEDUP_REMOVED lines=12> */
.L_x_8488:
[----:B------:R-:W-:Y:S05]  /*2790*/  BSYNC.RECONVERGENT B1 ;  /* 0x0000000000017941 */ /* 0x000fea0003800200 */
.L_x_8487:
[----:B------:R-:W-:Y:S02]  /*27a0*/  HFMA2 R11, -RZ, RZ, 0, 0 ;  /* 0x00000000ff0b7431 */ /* 0x000fe400000001ff */
        /* <DEDUP_REMOVED lines=12> */
[----:B------:R-:W-:Y:S02]  /*2870*/  IADD3 R26, P3, PT, R2, 0xc0, RZ ;  /* 0x000000c0021a7810 */ /* 0x000fe40007f7e0ff */
[----:B------:R-:W-:Y:S02]  /*2880*/  LEA.HI R2, P0, R5, R2, RZ, 0x1 ;  /* 0x0000000205027211 */ /* 0x000fe400078108ff */
[----:B------:R-:W-:-:S02]  /*2890*/  IADD3.X R3, PT, PT, RZ, R5, RZ, P1, !PT ;  /* 0x00000005ff037210 */ /* 0x000fc40000ffe4ff */
[----:B------:R-:W-:Y:S01]  /*28a0*/  IADD3.X R11, PT, PT, RZ, R5, RZ, P2, !PT ;  /* 0x00000005ff0b7210 */ /* 0x000fe200017fe4ff */
[--C-:B------:R-:W-:Y:S01]  /*28b0*/  IMAD.X R9, RZ, RZ, R5.reuse, P0 ;  /* 0x000000ffff097224 */ /* 0x100fe200000e0605 */
[----:B------:R-:W-:Y:S01]  /*28c0*/  LEA.HI R8, P0, R3, R8, RZ, 0x1 ;  /* 0x0000000803087211 */ /* 0x000fe200078108ff */
[----:B------:R-:W-:Y:S01]  /*28d0*/  IMAD.X R5, RZ, RZ, R5, P3 ;  /* 0x000000ffff057224 */ /* 0x000fe200018e0605 */
[----:B------:R-:W-:Y:S02]  /*28e0*/  LEA.HI R12, P1, R11, R12, RZ, 0x1 ;  /* 0x0000000c0b0c7211 */ /* 0x000fe400078308ff */
[C---:B------:R-:W-:Y:S01]  /*28f0*/  SHF.L.U64.HI R0, R2.reuse, 0x2, R9 ;  /* 0x0000000202007819 */ /* 0x040fe20000010209 */
[----:B------:R-:W-:Y:S01]  /*2900*/  IMAD.X R3, RZ, RZ, R3, P0 ;  /* 0x000000ffff037224 */ /* 0x000fe200000e0603 */
[----:B------:R-:W-:Y:S02]  /*2910*/  SHF.L.U32 R2, R2, 0x2, RZ ;  /* 0x0000000202027819 */ /* 0x000fe400000006ff */
[----:B------:R-:W-:-:S02]  /*2920*/  LEA.HI R26, P2, R5, R26, RZ, 0x1 ;  /* 0x0000001a051a7211 */ /* 0x000fc400078508ff */
[----:B------:R-:W-:Y:S02]  /*2930*/  LOP3.LUT R2, R2, 0xfffffff8, RZ, 0xc0, !PT ;  /* 0xfffffff802027812 */ /* 0x000fe400078ec0ff */
[C---:B------:R-:W-:Y:S01]  /*2940*/  SHF.L.U64.HI R4, R8.reuse, 0x2, R3 ;  /* 0x0000000208047819 */ /* 0x040fe20000010203 */
[----:B------:R-:W-:Y:S01]  /*2950*/  IMAD.X R5, RZ, RZ, R5, P2 ;  /* 0x000000ffff057224 */ /* 0x000fe200010e0605 */
[----:B------:R-:W-:Y:S02]  /*2960*/  SHF.L.U32 R8, R8, 0x2, RZ ;  /* 0x0000000208087819 */ /* 0x000fe400000006ff */
[----:B------:R-:W-:Y:S02]  /*2970*/  IADD3 R2, P0, PT, R2, UR52, RZ ;  /* 0x0000003402027c10 */ /* 0x000fe4000ff1e0ff */
[----:B------:R-:W-:Y:S02]  /*2980*/  LOP3.LUT R8, R8, 0xfffffff8, RZ, 0xc0, !PT ;  /* 0xfffffff808087812 */ /* 0x000fe400078ec0ff */
[----:B------:R-:W-:-:S02]  /*2990*/  IADD3.X R3, PT, PT, R0, UR53, RZ, P0, !PT ;  /* 0x0000003500037c10 */ /* 0x000fc400087fe4ff */
[----:B------:R-:W-:Y:S02]  /*29a0*/  IADD3 R8, P0, PT, R8, UR52, RZ ;  /* 0x0000003408087c10 */ /* 0x000fe4000ff1e0ff */
[----:B------:R-:W-:Y:S01]  /*29b0*/  IADD3.X R11, PT, PT, RZ, R11, RZ, P1, !PT ;  /* 0x0000000bff0b7210 */ /* 0x000fe20000ffe4ff */
[----:B------:R0:W-:Y:S01]  /*29c0*/  STG.E.64 desc[UR4][R2.64], R14 ;  /* 0x0000000e02007986 */ /* 0x0001e2000c101b04 */
[----:B------:R-:W-:Y:S02]  /*29d0*/  IADD3.X R9, PT, PT, R4, UR53, RZ, P0, !PT ;  /* 0x0000003504097c10 */ /* 0x000fe400087fe4ff */
[----:B------:R-:W-:Y:S02]  /*29e0*/  IADD3 R19, P0, PT, R20, R19, RZ ;  /* 0x0000001314137210 */ /* 0x000fe40007f1e0ff */
[C---:B------:R-:W-:Y:S01]  /*29f0*/  SHF.L.U64.HI R11, R12.reuse, 0x2, R11 ;  /* 0x000000020c0b7819 */ /* 0x040fe2000001020b */
[----:B------:R-:W-:Y:S01]  /*2a00*/  IMAD.SHL.U32 R12, R12, 0x4, RZ ;  /* 0x000000040c0c7824 */ /* 0x000fe200078e00ff */
[C---:B------:R-:W-:Y:S01]  /*2a10*/  SHF.L.U64.HI R5, R26.reuse, 0x2, R5 ;  /* 0x000000021a057819 */ /* 0x040fe20000010205 */
[----:B------:R0:W-:Y:S01]  /*2a20*/  STG.E.64 desc[UR6][R8.64], R22 ;  /* 0x0000001608007986 */ /* 0x0001e2000c101b06 */
[----:B------:R-:W-:-:S02]  /*2a30*/  SHF.L.U32 R26, R26, 0x2, RZ ;  /* 0x000000021a1a7819 */ /* 0x000fc400000006ff */
[----:B------:R-:W-:Y:S02]  /*2a40*/  LEA.HI.X.SX32 R18, R20, R18, 0x1, P0 ;  /* 0x0000001214127211 */ /* 0x000fe400000f0eff */
[----:B------:R-:W-:Y:S02]  /*2a50*/  ISETP.GE.U32.AND P0, PT, R19, UR50, PT ;  /* 0x0000003213007c0c */ /* 0x000fe4000bf06070 */
[----:B------:R-:W-:Y:S02]  /*2a60*/  LOP3.LUT R12, R12, 0xfffffff8, RZ, 0xc0, !PT ;  /* 0xfffffff80c0c7812 */ /* 0x000fe400078ec0ff */
[----:B------:R-:W-:Y:S02]  /*2a70*/  LOP3.LUT R26, R26, 0xfffffff8, RZ, 0xc0, !PT ;  /* 0xfffffff81a1a7812 */ /* 0x000fe400078ec0ff */
[----:B------:R-:W-:Y:S02]  /*2a80*/  R2UR UR10, R16 ;  /* 0x00000000100a72ca */ /* 0x000fe400000e0000 */
[----:B------:R-:W-:-:S02]  /*2a90*/  R2UR UR11, R17 ;  /* 0x00000000110b72ca */ /* 0x000fc400000e0000 */
[----:B------:R-:W-:Y:S02]  /*2aa0*/  ISETP.GE.AND.EX P0, PT, R18, UR51, PT, P0 ;  /* 0x0000003312007c0c */ /* 0x000fe4000bf06300 */
[----:B------:R-:W-:Y:S02]  /*2ab0*/  IADD3 R12, P1, PT, R12, UR52, RZ ;  /* 0x000000340c0c7c10 */ /* 0x000fe4000ff3e0ff */
[----:B------:R-:W-:Y:S02]  /*2ac0*/  IADD3 R26, P2, PT, R26, UR52, RZ ;  /* 0x000000341a1a7c10 */ /* 0x000fe4000ff5e0ff */
[----:B------:R-:W-:Y:S02]  /*2ad0*/  IADD3.X R13, PT, PT, R11, UR53, RZ, P1, !PT ;  /* 0x000000350b0d7c10 */ /* 0x000fe40008ffe4ff */
[----:B------:R-:W-:-:S03]  /*2ae0*/  IADD3.X R27, PT, PT, R5, UR53, RZ, P2, !PT ;  /* 0x00000035051b7c10 */ /* 0x000fc600097fe4ff */
[----:B------:R0:W-:Y:S04]  /*2af0*/  STG.E.64 desc[UR8][R12.64], R24 ;  /* 0x000000180c007986 */ /* 0x0001e8000c101b08 */
[----:B------:R0:W-:Y:S01]  /*2b00*/  STG.E.64 desc[UR10][R26.64], R6 ;  /* 0x000000061a007986 */ /* 0x0001e2000c101b0a */
[----:B------:R-:W-:Y:S05]  /*2b10*/  @!P0 BRA `(.L_x_8489) ;  /* 0xffffffd400ec8947 */ /* 0x000fea000383ffff */
[----:B------:R-:W-:Y:S05]  /*2b20*/  BSYNC B0 ;  /* 0x0000000000007941 */ /* 0x000fea0003800000 */
.L_x_8471:
[----:B------:R-:W-:Y:S05]  /*2b30*/  EXIT ;  /* 0x000000000000794d */ /* 0x000fea0003800000 */
.L_x_8472:
[----:B------:R-:W-:Y:S01]  /*2b40*/  BSSY B1, `(.L_x_8490) ;  /* 0x0000007000017945 */ /* 0x000fe20003800000 */
[----:B------:R-:W-:Y:S01]  /*2b50*/  IMAD.MOV.U32 R12, RZ, RZ, 0x10 ;  /* 0x00000010ff0c7424 */ /* 0x000fe200078e00ff */
[----:B------:R-:W-:Y:S01]  /*2b60*/  MOV R11, 0x1f ;  /* 0x0000001f000b7802 */ /* 0x000fe20000000f00 */
[----:B------:R-:W-:-:S07]  /*2b70*/  IMAD.MOV.U32 R15, RZ, RZ, -0x1 ;  /* 0xffffffffff0f7424 */ /* 0x000fce00078e00ff */
[----:B------:R-:W-:Y:S05]  /*2b80*/  WARPSYNC.COLLECTIVE R15, `(.L_x_8491) ;  /* 0x000000000f087348 */ /* 0x000fea0003c00000 */
[----:B------:R0:W1:Y:S02]  /*2b90*/  SHFL.BFLY P6, R14, R13, R12, R11 ;  /* 0x0c00000c0d0e7389 */ /* 0x00006400000c000b */
[----:B01----:R-:W-:Y:S05]  /*2ba0*/  ENDCOLLECTIVE ;  /* 0x000000000000791b */ /* 0x003fea0003800000 */
.L_x_8491:
[----:B------:R-:W-:Y:S05]  /*2bb0*/  BSYNC B1 ;  /* 0x0000000000017941 */ /* 0x000fea0003800000 */
.L_x_8490:
[----:B------:R-:W-:Y:S01]  /*2bc0*/  HFMA2 R12, -RZ, RZ, 0, 4.76837158203125e-07 ;  /* 0x00000008ff0c7431 */ /* 0x000fe200000001ff */
[----:B------:R-:W-:Y:S01]  /*2bd0*/  FMNMX R13, R13, R14, !PT ;  /* 0x0000000e0d0d7209 */ /* 0x000fe20007800000 */
[----:B------:R-:W-:Y:S01]  /*2be0*/  IMAD.MOV.U32 R11, RZ, RZ, 0x1f ;  /* 0x0000001fff0b7424 */ /* 0x000fe200078e00ff */
[----:B------:R-:W-:-:S07]  /*2bf0*/  MOV R15, 0xffffffff ;  /* 0xffffffff000f7802 */ /* 0x000fce0000000f00 */
[----:B------:R-:W-:Y:S05]  /*2c00*/  WARPSYNC.COLLECTIVE R15, `(.L_x_8492) ;  /* 0x000000000f087348 */ /* 0x000fea0003c00000 */
[----:B------:R0:W1:Y:S02]  /*2c10*/  SHFL.BFLY P6, R14, R13, R12, R11 ;  /* 0x0c00000c0d0e7389 */ /* 0x00006400000c000b */
[----:B01----:R-:W-:Y:S05]  /*2c20*/  ENDCOLLECTIVE ;  /* 0x000000000000791b */ /* 0x003fea0003800000 */
.L_x_8492:
[----:B------:R-:W-:Y:S01]  /*2c30*/  HFMA2 R12, -RZ, RZ, 0, 2.384185791015625e-07 ;  /* 0x00000004ff0c7431 */ /* 0x000fe200000001ff */
[----:B------:R-:W-:-:S05]  /*2c40*/  FMNMX R0, R13, R14, !PT ;  /* 0x0000000e0d007209 */ /* 0x000fca0007800000 */
[----:B------:R-:W-:-:S07]  /*2c50*/  IMAD.MOV.U32 R13, RZ, RZ, R0 ;  /* 0x000000ffff0d7224 */ /* 0x000fce00078e0000 */
[----:B------:R-:W-:Y:S05]  /*2c60*/  WARPSYNC.COLLECTIVE R15, `(.L_x_8493) ;  /* 0x000000000f087348 */ /* 0x000fea0003c00000 */
[----:B------:R0:W1:Y:S02]  /*2c70*/  SHFL.BFLY P6, R14, R13, R12, R11 ;  /* 0x0c00000c0d0e7389 */ /* 0x00006400000c000b */
[----:B01----:R-:W-:Y:S05]  /*2c80*/  ENDCOLLECTIVE ;  /* 0x000000000000791b */ /* 0x003fea0003800000 */
.L_x_8493:
[----:B------:R-:W-:Y:S02]  /*2c90*/  MOV R12, 0x2 ;  /* 0x00000002000c7802 */ /* 0x000fe40000000f00 */
[----:B------:R-:W-:-:S05]  /*2ca0*/  FMNMX R2, R0, R14, !PT ;  /* 0x0000000e00027209 */ /* 0x000fca0007800000 */
[----:B------:R-:W-:-:S07]  /*2cb0*/  IMAD.MOV.U32 R13, RZ, RZ, R2 ;  /* 0x000000ffff0d7224 */ /* 0x000fce00078e0002 */
[----:B------:R-:W-:Y:S05]  /*2cc0*/  WARPSYNC.COLLECTIVE R15, `(.L_x_8494) ;  /* 0x000000000f087348 */ /* 0x000fea0003c00000 */
[----:B------:R0:W1:Y:S02]  /*2cd0*/  SHFL.BFLY P6, R14, R13, R12, R11 ;  /* 0x0c00000c0d0e7389 */ /* 0x00006400000c000b */
[----:B01----:R-:W-:Y:S05]  /*2ce0*/  ENDCOLLECTIVE ;  /* 0x000000000000791b */ /* 0x003fea0003800000 */
.L_x_8494:
[----:B------:R-:W-:Y:S01]  /*2cf0*/  HFMA2 R12, -RZ, RZ, 0, 5.9604644775390625e-08 ;  /* 0x00000001ff0c7431 */ /* 0x000fe200000001ff */
[----:B------:R-:W-:-:S05]  /*2d00*/  FMNMX R3, R2, R14, !PT ;  /* 0x0000000e02037209 */ /* 0x000fca0007800000 */
[----:B------:R-:W-:-:S07]  /*2d10*/  IMAD.MOV.U32 R13, RZ, RZ, R3 ;  /* 0x000000ffff0d7224 */ /* 0x000fce00078e0003 */
[----:B------:R-:W-:Y:S05]  /*2d20*/  WARPSYNC.COLLECTIVE R15, `(.L_x_8495) ;  /* 0x000000000f087348 */ /* 0x000fea0003c00000 */
[----:B------:R0:W1:Y:S02]  /*2d30*/  SHFL.BFLY P6, R14, R13, R12, R11 ;  /* 0x0c00000c0d0e7389 */ /* 0x00006400000c000b */
[----:B01----:R-:W-:Y:S05]  /*2d40*/  ENDCOLLECTIVE ;  /* 0x000000000000791b */ /* 0x003fea0003800000 */
.L_x_8495:
[----:B------:R-:W-:Y:S01]  /*2d50*/  FMNMX R5, R3, R14, !PT ;  /* 0x0000000e03057209 */ /* 0x000fe20007800000 */
[----:B------:R-:W-:-:S04]  /*2d60*/  IMAD.MOV.U32 R3, RZ, RZ, 0x3bbb989d ;  /* 0x3bbb989dff037424 */ /* 0x000fc800078e00ff */
[----:B------:R-:W-:Y:S01]  /*2d70*/  FADD R2, -R5, R26 ;  /* 0x0000001a05027221 */ /* 0x000fe20000000100 */
[--C-:B------:R-:W-:Y:S01]  /*2d80*/  FADD R0, R4, -R5.reuse ;  /* 0x8000000504007221 */ /* 0x100fe20000000000 */
[----:B------:R-:W-:Y:S01]  /*2d90*/  MOV R4, 0x437c0000 ;  /* 0x437c000000047802 */ /* 0x000fe20000000f00 */
[--C-:B------:R-:W-:Y:S01]  /*2da0*/  FADD R8, R8, -R5.reuse ;  /* 0x8000000508087221 */ /* 0x100fe20000000000 */
[--C-:B------:R-:W-:Y:S01]  /*2db0*/  FADD R26, R21, -R5.reuse ;  /* 0x80000005151a7221 */ /* 0x100fe20000000000 */
[C---:B------:R-:W-:Y:S01]  /*2dc0*/  FADD R14, -R5.reuse, R6 ;  /* 0x00000006050e7221 */ /* 0x040fe20000000100 */
[----:B------:R-:W-:Y:S01]  /*2dd0*/  FADD R24, R24, -R5 ;  /* 0x8000000518187221 */ /* 0x000fe20000000000 */
[C---:B------:R-:W-:Y:S01]  /*2de0*/  FADD R22, -R5.reuse, R22 ;  /* 0x0000001605167221 */ /* 0x040fe20000000100 */
[----:B------:R-:W-:Y:S01]  /*2df0*/  FADD R12, -R5, R23 ;  /* 0x00000017050c7221 */ /* 0x000fe20000000100 */
[-C--:B------:R-:W-:Y:S01]  /*2e00*/  FFMA.SAT R5, R2, R3.reuse, 0.5 ;  /* 0x3f00000002057423 */ /* 0x080fe20000002003 */
[-C--:B------:R-:W-:Y:S01]  /*2e10*/  FFMA.SAT R7, R0, R3.reuse, 0.5 ;  /* 0x3f00000000077423 */ /* 0x080fe20000002003 */
[-C--:B------:R-:W-:Y:S01]  /*2e20*/  FFMA.SAT R13, R26, R3.reuse, 0.5 ;  /* 0x3f0000001a0d7423 */ /* 0x080fe20000002003 */
[----:B------:R-:W-:Y:S01]  /*2e30*/  FFMA.SAT R21, R12, R3, 0.5 ;  /* 0x3f0000000c157423 */ /* 0x000fe20000002003 */
[-C--:B------:R-:W-:Y:S01]  /*2e40*/  FFMA.RM R5, R5, R4.reuse, 12582913 ;  /* 0x4b40000105057423 */ /* 0x080fe20000004004 */
[-C--:B------:R-:W-:Y:S01]  /*2e50*/  FFMA.RM R7, R7, R4.reuse, 12582913 ;  /* 0x4b40000107077423 */ /* 0x080fe20000004004 */
[----:B------:R-:W-:-:S02]  /*2e60*/  FFMA.RM R13, R13, R4, 12582913 ;  /* 0x4b4000010d0d7423 */ /* 0x000fc40000004004 */
[----:B------:R-:W-:Y:S01]  /*2e70*/  FADD R11, R5, -12583039 ;  /* 0xcb40007f050b7421 */ /* 0x000fe20000000000 */
[----:B------:R-:W-:Y:S01]  /*2e80*/  FADD R9, R7, -12583039 ;  /* 0xcb40007f07097421 */ /* 0x000fe20000000000 */
        /* <DEDUP_REMOVED lines=8> */
[----:B------:R-:W-:Y:S01]  /*2f10*/  FFMA R15, R26, 1.925963033500011079e-08, R15 ;  /* 0x32a570601a0f7823 */ /* 0x000fe2000000000f */
[----:B------:R-:W-:Y:S01]  /*2f20*/  IMAD.SHL.U32 R2, R13, 0x800000, RZ ;  /* 0x008000000d027824 */ /* 0x000fe200078e00ff */
[----:B------:R-:W0:Y:S08]  /*2f30*/  MUFU.EX2 R6, R11 ;  /* 0x0000000b00067308 */ /* 0x000e300000000800 */
[----:B------:R1:W2:Y:S08]  /*2f40*/  MUFU.EX2 R0, R9 ;  /* 0x0000000900007308 */ /* 0x0002b00000000800 */
[----:B------:R-:W3:Y:S01]  /*2f50*/  MUFU.EX2 R15, R15 ;  /* 0x0000000f000f7308 */ /* 0x000ee20000000800 */
[----:B-1----:R-:W-:Y:S01]  /*2f60*/  FFMA.SAT R9, R14, R3, 0.5 ;  /* 0x3f0000000e097423 */ /* 0x002fe20000002003 */
[----:B0-----:R-:W-:-:S03]  /*2f70*/  FMUL R6, R5, R6 ;  /* 0x0000000605067220 */ /* 0x001fc60000400000 */
[----:B------:R-:W-:-:S04]  /*2f80*/  FFMA.RM R9, R9, R4, 12582913 ;  /* 0x4b40000109097423 */ /* 0x000fc80000004004 */
[----:B------:R-:W-:Y:S01]  /*2f90*/  FADD R5, R9, -12583039 ;  /* 0xcb40007f09057421 */ /* 0x000fe20000000000 */
[----:B--2---:R-:W-:Y:S01]  /*2fa0*/  FMUL R7, R7, R0 ;  /* 0x0000000007077220 */ /* 0x004fe20000400000 */
[----:B------:R-:W-:Y:S02]  /*2fb0*/  SHF.L.U32 R0, R9, 0x17, RZ ;  /* 0x0000001709007819 */ /* 0x000fe400000006ff */
[----:B------:R-:W-:-:S04]  /*2fc0*/  FFMA R5, R14, 1.4426950216293334961, -R5 ;  /* 0x3fb8aa3b0e057823 */ /* 0x000fc80000000805 */
[----:B------:R-:W-:Y:S01]  /*2fd0*/  FFMA R14, R14, 1.925963033500011079e-08, R5 ;  /* 0x32a570600e0e7823 */ /* 0x000fe20000000005 */
[----:B------:R-:W-:Y:S01]  /*2fe0*/  FFMA.SAT R5, R24, R3, 0.5 ;  /* 0x3f00000018057423 */ /* 0x000fe20000002003 */
[----:B---3--:R-:W-:Y:S01]  /*2ff0*/  FMUL R2, R2, R15 ;  /* 0x0000000f02027220 */ /* 0x008fe20000400000 */
[-C--:B------:R-:W-:Y:S01]  /*3000*/  FFMA.SAT R15, R22, R3.reuse, 0.5 ;  /* 0x3f000000160f7423 */ /* 0x080fe20000002003 */
[----:B------:R-:W0:Y:S01]  /*3010*/  MUFU.EX2 R11, R14 ;  /* 0x0000000e000b7308 */ /* 0x000e220000000800 */
[-C--:B------:R-:W-:Y:S02]  /*3020*/  FFMA.RM R5, R5, R4.reuse, 12582913 ;  /* 0x4b40000105057423 */ /* 0x080fe40000004004 */
[----:B------:R-:W-:Y:S01]  /*3030*/  FFMA.RM R9, R15, R4, 12582913 ;  /* 0x4b4000010f097423 */ /* 0x000fe20000004004 */
[----:B------:R-:W-:Y:S01]  /*3040*/  FFMA.SAT R15, R8, R3, 0.5 ;  /* 0x3f000000080f7423 */ /* 0x000fe20000002003 */
[C---:B------:R-:W-:Y:S01]  /*3050*/  FADD R13, R5.reuse, -12583039 ;  /* 0xcb40007f050d7421 */ /* 0x040fe20000000000 */
[----:B------:R-:W-:-:S02]  /*3060*/  IMAD.SHL.U32 R5, R5, 0x800000, RZ ;  /* 0x0080000005057824 */ /* 0x000fc400078e00ff */
[-C--:B------:R-:W-:Y:S01]  /*3070*/  FFMA.RM R3, R15, R4.reuse, 12582913 ;  /* 0x4b4000010f037423 */ /* 0x080fe20000004004 */
[C---:B------:R-:W-:Y:S01]  /*3080*/  FFMA R13, R24.reuse, 1.4426950216293334961, -R13 ;  /* 0x3fb8aa3b180d7823 */ /* 0x040fe2000000080d */
[----:B------:R-:W-:Y:S02]  /*3090*/  FFMA.RM R4, R21, R4, 12582913 ;  /* 0x4b40000115047423 */ /* 0x000fe40000004004 */
[C---:B------:R-:W-:Y:S01]  /*30a0*/  FADD R15, R3.reuse, -12583039 ;  /* 0xcb40007f030f7421 */ /* 0x040fe20000000000 */
[----:B------:R-:W-:Y:S01]  /*30b0*/  FFMA R13, R24, 1.925963033500011079e-08, R13 ;  /* 0x32a57060180d7823 */ /* 0x000fe2000000000d */
[----:B------:R-:W-:Y:S01]  /*30c0*/  FADD R21, R4, -12583039 ;  /* 0xcb40007f04157421 */ /* 0x000fe20000000000 */
[----:B------:R-:W-:Y:S02]  /*30d0*/  IMAD.SHL.U32 R3, R3, 0x800000, RZ ;  /* 0x0080000003037824 */ /* 0x000fe400078e00ff */
[----:B------:R-:W-:Y:S01]  /*30e0*/  FFMA R15, R8, 1.4426950216293334961, -R15 ;  /* 0x3fb8aa3b080f7823 */ /* 0x000fe2000000080f */
[----:B------:R-:W1:Y:S01]  /*30f0*/  MUFU.EX2 R14, R13 ;  /* 0x0000000d000e7308 */ /* 0x000e620000000800 */
[----:B0-----:R-:W-:Y:S01]  /*3100*/  FMUL R0, R0, R11 ;  /* 0x0000000b00007220 */ /* 0x001fe20000400000 */
[----:B------:R-:W-:Y:S01]  /*3110*/  FADD R11, R9, -12583039 ;  /* 0xcb40007f090b7421 */ /* 0x000fe20000000000 */
[----:B------:R-:W-:Y:S01]  /*3120*/  FFMA R15, R8, 1.925963033500011079e-08, R15 ;  /* 0x32a57060080f7823 */ /* 0x000fe2000000000f */
[----:B------:R-:W-:-:S02]  /*3130*/  FFMA R21, R12, 1.4426950216293334961, -R21 ;  /* 0x3fb8aa3b0c157823 */ /* 0x000fc40000000815 */
[----:B------:R-:W-:Y:S02]  /*3140*/  FFMA R11, R22, 1.4426950216293334961, -R11 ;  /* 0x3fb8aa3b160b7823 */ /* 0x000fe4000000080b */
[----:B------:R-:W-:Y:S01]  /*3150*/  FFMA R21, R12, 1.925963033500011079e-08, R21 ;  /* 0x32a570600c157823 */ /* 0x000fe20000000015 */
[----:B------:R-:W-:Y:S01]  /*3160*/  SHF.L.U32 R12, R9, 0x17, RZ ;  /* 0x00000017090c7819 */ /* 0x000fe200000006ff */
[----:B------:R-:W-:Y:S02]  /*3170*/  FFMA R11, R22, 1.925963033500011079e-08, R11 ;  /* 0x32a57060160b7823 */ /* 0x000fe4000000000b */
[----:B------:R-:W-:Y:S01]  /*3180*/  MUFU.EX2 R22, R21 ;  /* 0x0000001500167308 */ /* 0x000fe20000000800 */
[----:B-1----:R-:W-:Y:S01]  /*3190*/  FMUL R8, R5, R14 ;  /* 0x0000000e05087220 */ /* 0x002fe20000400000 */
[----:B------:R-:W-:-:S06]  /*31a0*/  FADD R5, RZ, R7 ;  /* 0x00000007ff057221 */ /* 0x000fcc0000000000 */
[----:B------:R-:W0:Y:S01]  /*31b0*/  MUFU.EX2 R11, R11 ;  /* 0x0000000b000b7308 */ /* 0x000e220000000800 */
[----:B------:R-:W-:-:S04]  /*31c0*/  FADD R5, R5, R6 ;  /* 0x0000000605057221 */ /* 0x000fc80000000000 */
[----:B------:R-:W-:-:S03]  /*31d0*/  FADD R9, R5, R2 ;  /* 0x0000000205097221 */ /* 0x000fc60000000000 */
[----:B------:R1:W2:Y:S01]  /*31e0*/  MUFU.EX2 R14, R15 ;  /* 0x0000000f000e7308 */ /* 0x0002a20000000800 */
[----:B------:R-:W-:Y:S01]  /*31f0*/  FADD R9, R9, R0 ;  /* 0x0000000009097221 */ /* 0x000fe20000000000 */
[----:B0-----:R-:W-:-:S03]  /*3200*/  FMUL R5, R12, R11 ;  /* 0x0000000b0c057220 */ /* 0x001fc60000400000 */
[----:B------:R-:W-:Y:S01]  /*3210*/  FADD R12, R9, R8 ;  /* 0x00000008090c7221 */ /* 0x000fe20000000000 */
[----:B------:R-:W-:Y:S01]  /*3220*/  SHF.L.U32 R11, R4, 0x17, RZ ;  /* 0x00000017040b7819 */ /* 0x000fe200000006ff */
[----:B-1----:R-:W-:Y:S02]  /*3230*/  IMAD.MOV.U32 R15, RZ, RZ, -0x1 ;  /* 0xffffffffff0f7424 */ /* 0x002fe400078e00ff */
[----:B------:R-:W-:Y:S01]  /*3240*/  FADD R9, R12, R5 ;  /* 0x000000050c097221 */ /* 0x000fe20000000000 */
[----:B--2---:R-:W-:Y:S01]  /*3250*/  FMUL R4, R3, R14 ;  /* 0x0000000e03047220 */ /* 0x004fe20000400000 */
[----:B------:R-:W-:Y:S01]  /*3260*/  FMUL R3, R11, R22 ;  /* 0x000000160b037220 */ /* 0x000fe20000400000 */
[----:B------:R-:W-:Y:S02]  /*3270*/  HFMA2 R11, -RZ, RZ, 0, 1.847743988037109375e-06 ;  /* 0x0000001fff0b7431 */ /* 0x000fe400000001ff */
[----:B------:R-:W-:-:S04]  /*3280*/  FADD R12, R9, R4 ;  /* 0x00000004090c7221 */ /* 0x000fc80000000000 */
[----:B------:R-:W-:Y:S01]  /*3290*/  FADD R13, R12, R3 ;  /* 0x000000030c0d7221 */ /* 0x000fe20000000000 */
[----:B------:R-:W-:-:S07]  /*32a0*/  IMAD.MOV.U32 R12, RZ, RZ, 0x10 ;  /* 0x00000010ff0c7424 */ /* 0x000fce00078e00ff */
[----:B------:R-:W-:Y:S05]  /*32b0*/  WARPSYNC.COLLECTIVE R15, `(.L_x_8496) ;  /* 0x000000000f087348 */ /* 0x000fea0003c00000 */
[----:B------:R0:W1:Y:S02]  /*32c0*/  SHFL.BFLY P6, R14, R13, R12, R11 ;  /* 0x0c00000c0d0e7389 */ /* 0x00006400000c000b */
[----:B01----:R-:W-:Y:S05]  /*32d0*/  ENDCOLLECTIVE ;  /* 0x000000000000791b */ /* 0x003fea0003800000 */
.L_x_8496:
[----:B------:R-:W-:Y:S02]  /*32e0*/  IMAD.MOV.U32 R12, RZ, RZ, 0x8 ;  /* 0x00000008ff0c7424 */ /* 0x000fe400078e00ff */
[----:B------:R-:W-:-:S05]  /*32f0*/  FADD R9, R13, R14 ;  /* 0x0000000e0d097221 */ /* 0x000fca0000000000 */
[----:B------:R-:W-:-:S07]  /*3300*/  MOV R13, R9 ;  /* 0x00000009000d7202 */ /* 0x000fce0000000f00 */
[----:B------:R-:W-:Y:S05]  /*3310*/  WARPSYNC.COLLECTIVE R15, `(.L_x_8497) ;  /* 0x000000000f087348 */ /* 0x000fea0003c00000 */
[----:B------:R0:W1:Y:S02]  /*3320*/  SHFL.BFLY P6, R14, R13, R12, R11 ;  /* 0x0c00000c0d0e7389 */ /* 0x00006400000c000b */
[----:B01----:R-:W-:Y:S05]  /*3330*/  ENDCOLLECTIVE ;  /* 0x000000000000791b */ /* 0x003fea0003800000 */
.L_x_8497:
[----:B------:R-:W-:Y:S02]  /*3340*/  IMAD.MOV.U32 R12, RZ, RZ, 0x4 ;  /* 0x00000004ff0c7424 */ /* 0x000fe400078e00ff */
[----:B------:R-:W-:-:S05]  /*3350*/  FADD R21, R9, R14 ;  /* 0x0000000e09157221 */ /* 0x000fca0000000000 */
[----:B------:R-:W-:-:S07]  /*3360*/  MOV R13, R21 ;  /* 0x00000015000d7202 */ /* 0x000fce0000000f00 */
[----:B------:R-:W-:Y:S05]  /*3370*/  WARPSYNC.COLLECTIVE R15, `(.L_x_8498) ;  /* 0x000000000f087348 */ /* 0x000fea0003c00000 */
[----:B------:R0:W1:Y:S02]  /*3380*/  SHFL.BFLY P6, R14, R13, R12, R11 ;  /* 0x0c00000c0d0e7389 */ /* 0x00006400000c000b */
[----:B01----:R-:W-:Y:S05]  /*3390*/  ENDCOLLECTIVE ;  /* 0x000000000000791b */ /* 0x003fea0003800000 */
.L_x_8498:
[----:B------:R-:W-:Y:S02]  /*33a0*/  IMAD.MOV.U32 R12, RZ, RZ, 0x2 ;  /* 0x00000002ff0c7424 */ /* 0x000fe400078e00ff */
[----:B------:R-:W-:-:S05]  /*33b0*/  FADD R22, R21, R14 ;  /* 0x0000000e15167221 */ /* 0x000fca0000000000 */
[----:B------:R-:W-:-:S07]  /*33c0*/  MOV R13, R22 ;  /* 0x00000016000d7202 */ /* 0x000fce0000000f00 */
[----:B------:R-:W-:Y:S05]  /*33d0*/  WARPSYNC.COLLECTIVE R15, `(.L_x_8499) ;  /* 0x000000000f087348 */ /* 0x000fea0003c00000 */
[----:B------:R0:W1:Y:S02]  /*33e0*/  SHFL.BFLY P6, R14, R13, R12, R11 ;  /* 0x0c00000c0d0e7389 */ /* 0x00006400000c000b */
[----:B01----:R-:W-:Y:S05]  /*33f0*/  ENDCOLLECTIVE ;  /* 0x000000000000791b */ /* 0x003fea0003800000 */
.L_x_8499:
[----:B------:R-:W-:Y:S02]  /*3400*/  IMAD.MOV.U32 R12, RZ, RZ, 0x1 ;  /* 0x00000001ff0c7424 */ /* 0x000fe400078e00ff */
[----:B------:R-:W-:-:S05]  /*3410*/  FADD R23, R22, R14 ;  /* 0x0000000e16177221 */ /* 0x000fca0000000000 */
[----:B------:R-:W-:-:S07]  /*3420*/  MOV R13, R23 ;  /* 0x00000017000d7202 */ /* 0x000fce0000000f00 */
[----:B------:R-:W-:Y:S05]  /*3430*/  WARPSYNC.COLLECTIVE R15, `(.L_x_8500) ;  /* 0x000000000f087348 */ /* 0x000fea0003c00000 */
[----:B------:R0:W1:Y:S02]  /*3440*/  SHFL.BFLY P6, R14, R13, R12, R11 ;  /* 0x0c00000c0d0e7389 */ /* 0x00006400000c000b */
[----:B01----:R-:W-:Y:S05]  /*3450*/  ENDCOLLECTIVE ;  /* 0x000000000000791b */ /* 0x003fea0003800000 */
.L_x_8500:
[----:B------:R-:W-:Y:S05]  /*3460*/  BRA `(.L_x_8501) ;  /* 0xffffffec00107947 */ /* 0x000fea000383ffff */
        .weak           $__internal_124_$__cuda_sm3x_div_rn_noftz_f32_slowpath
        .type           $__internal_124_$__cuda_sm3x_div_rn_noftz_f32_slowpath,@function
        .size           $__internal_124_$__cuda_sm3x_div_rn_noftz_f32_slowpath,(.L_x_37501 - $__internal_124_$__cuda_sm3x_div_rn_noftz_f32_slowpath)
$__internal_124_$__cuda_sm3x_div_rn_noftz_f32_slowpath:
        /* <DEDUP_REMOVED lines=35> */
.L_x_8503:
        /* <DEDUP_REMOVED lines=51> */
.L_x_8510:
[----:B------:R-:W-:-:S04]  /*39d0*/  LOP3.LUT R7, R7, 0x80000000, RZ, 0xc0, !PT ;  /* 0x8000000007077812 */ /* 0x000fc800078ec0ff */
[----:B------:R-:W-:Y:S01]  /*39e0*/  LOP3.LUT R7, R7, 0x7f800000, RZ, 0xfc, !PT ;  /* 0x7f80000007077812 */ /* 0x000fe200078efcff */
[----:B------:R-:W-:Y:S06]  /*39f0*/  BRA `(.L_x_8511) ;  /* 0x0000000000047947 */ /* 0x000fec0003800000 */
.L_x_8509:
[----:B------:R-:W-:-:S07]  /*3a00*/  IMAD R7, R32, 0x800000, R7 ;  /* 0x0080000020077824 */ /* 0x000fce00078e0207 */
.L_x_8511:
[----:B------:R-:W-:Y:S05]  /*3a10*/  BSYNC.RECONVERGENT B3 ;  /* 0x0000000000037941 */ /* 0x000fea0003800200 */
.L_x_8508:
[----:B------:R-:W-:Y:S05]  /*3a20*/  BRA `(.L_x_8512) ;  /* 0x0000000000207947 */ /* 0x000fea0003800000 */
.L_x_8507:
[----:B------:R-:W-:-:S04]  /*3a30*/  LOP3.LUT R7, R28, 0x80000000, R7, 0x48, !PT ;  /* 0x800000001c077812 */ /* 0x000fc800078e4807 */
[----:B------:R-:W-:Y:S01]  /*3a40*/  LOP3.LUT R7, R7, 0x7f800000, RZ, 0xfc, !PT ;  /* 0x7f80000007077812 */ /* 0x000fe200078efcff */
[----:B------:R-:W-:Y:S06]  /*3a50*/  BRA `(.L_x_8512) ;  /* 0x0000000000147947 */ /* 0x000fec0003800000 */
.L_x_8506:
[----:B------:R-:W-:Y:S01]  /*3a60*/  LOP3.LUT R7, R28, 0x80000000, R7, 0x48, !PT ;  /* 0x800000001c077812 */ /* 0x000fe200078e4807 */
[----:B------:R-:W-:Y:S06]  /*3a70*/  BRA `(.L_x_8512) ;  /* 0x00000000000c7947 */ /* 0x000fec0003800000 */
.L_x_8505:
[----:B------:R-:W0:Y:S01]  /*3a80*/  MUFU.RSQ R7, -QNAN ;  /* 0xffc0000000077908 */ /* 0x000e220000001400 */
[----:B------:R-:W-:Y:S05]  /*3a90*/  BRA `(.L_x_8512) ;  /* 0x0000000000047947 */ /* 0x000fea0003800000 */
.L_x_8504:
[----:B------:R-:W-:-:S07]  /*3aa0*/  FADD.FTZ R7, R7, R12 ;  /* 0x0000000c07077221 */ /* 0x000fce0000010000 */
.L_x_8512:
[----:B------:R-:W-:Y:S05]  /*3ab0*/  BSYNC.RECONVERGENT B2 ;  /* 0x0000000000027941 */ /* 0x000fea0003800200 */
.L_x_8502:
[----:B------:R-:W-:-:S04]  /*3ac0*/  HFMA2 R27, -RZ, RZ, 0, 0 ;  /* 0x00000000ff1b7431 */ /* 0x000fc800000001ff */
[----:B0-----:R-:W-:Y:S05]  /*3ad0*/  RET.REL.NODEC R26 `(_Z15SoftmaxWarpImplI22BroadcastScaleMaskLoadIffbLm4EiE11DirectStoreIffEfLi2ELi8ELi32ELi1ELb0EL9Algorithm0EEvT_T0_ll) ;  /* 0xffffffc41a487950 */ /* 0x001fea0003c3ffff */
.L_x_8513:
        /* <DEDUP_REMOVED lines=10> */
.L_x_37501:


//--------------------- .text._Z15SoftmaxWarpImplI22BroadcastScaleMaskLoadIffbLm4EiE11DirectStoreIffEfLi2ELi6ELi32ELi1ELb1EL9Algorithm0EEvT_T0_ll --------------------------
	.section	.text._Z15SoftmaxWarpImplI22BroadcastScaleMaskLoadIffbLm4EiE11DirectStoreIffEfLi2ELi6ELi32ELi1ELb1EL9Algorithm0EEvT_T0_ll,"ax",@progbits
	.align	128
        .global         _Z15SoftmaxWarpImplI22BroadcastScaleMaskLoadIffbLm4EiE11DirectStoreIffEfLi2ELi6ELi32ELi1ELb1EL9Algorithm0EEvT_T0_ll
        .type           _Z15SoftmaxWarpImplI22BroadcastScaleMaskLoadIffbLm4EiE11DirectStoreIffEfLi2ELi6ELi32ELi1ELb1EL9Algorithm0EEvT_T0_ll,@function
        .size           _Z15SoftmaxWarpImplI22BroadcastScaleMaskLoadIffbLm4EiE11DirectStoreIffEfLi2ELi6ELi32ELi1ELb1EL9Algorithm0EEvT_T0_ll,(.L_x_37502 - _Z15SoftmaxWarpImplI22BroadcastScaleMaskLoadIffbLm4EiE11DirectStoreIffEfLi2ELi6ELi32ELi1ELb1EL9Algorithm0EEvT_T0_ll)
        .other          _Z15SoftmaxWarpImplI22BroadcastScaleMaskLoadIffbLm4EiE11DirectStoreIffEfLi2ELi6ELi32ELi1ELb1EL9Algorithm0EEvT_T0_ll,@"STO_CUDA_ENTRY STV_DEFAULT"
_Z15SoftmaxWarpImplI22BroadcastScaleMaskLoadIffbLm4EiE11DirectStoreIffEfLi2ELi6ELi32ELi1ELb1EL9Algorithm0EEvT_T0_ll:
.text._Z15SoftmaxWarpImplI22BroadcastScaleMaskLoadIffbLm4EiE11DirectStoreIffEfLi2ELi6ELi32ELi1ELb1EL9Algorithm0EEvT_T0_ll:
        /* <DEDUP_REMOVED lines=27> */
.L_x_8514:
        /* <DEDUP_REMOVED lines=16> */
[----:B------:R-:W-:-:S07]  /*02b0*/  IADD3 R8, PT, PT, R4, 0x80, RZ ;  /* 0x0000008004087810 */ /* 0x000fce0007ffe0ff */
.L_x_8541:
[----:B0-23--:R-:W0:Y:S01]  /*02c0*/  LDC.64 R10, c[0x0][0x410] ;  /* 0x00010400ff0a7b82 */ /* 0x00de220000000a00 */
[----:B------:R-:W-:Y:S01]  /*02d0*/  BSSY.RECONVERGENT B1, `(.L_x_8516) ;  /* 0x000008c000017945 */ /* 0x000fe20003800200 */
[----:B------:R-:W-:Y:S01]  /*02e0*/  IMAD.MOV.U32 R9, RZ, RZ, -0x800000 ;  /* 0xff800000ff097424 */ /* 0x000fe200078e00ff */
[----:B------:R-:W-:Y:S01]  /*02f0*/  MOV R13, 0xff800000 ;  /* 0xff800000000d7802 */ /* 0x000fe20000000f00 */
[----:B------:R-:W-:Y:S02]  /*0300*/  IMAD.MOV.U32 R24, RZ, RZ, -0x800000 ;  /* 0xff800000ff187424 */ /* 0x000fe400078e00ff */
[----:B------:R-:W-:Y:S02]  /*0310*/  IMAD.MOV.U32 R22, RZ, RZ, -0x800000 ;  /* 0xff800000ff167424 */ /* 0x000fe400078e00ff */
[----:B------:R-:W2:Y:S08]  /*0320*/  LDC R21, c[0x0][0x3b8] ;  /* 0x0000ee00ff157b82 */ /* 0x000eb00000000800 */
[----:B------:R-:W3:Y:S01]  /*0330*/  LDC R20, c[0x0][0x3bc] ;  /* 0x0000ef00ff147b82 */ /* 0x000ee20000000800 */
[----:B0-----:R-:W-:-:S02]  /*0340*/  ISETP.GE.U32.AND P0, PT, R4, R10, PT ;  /* 0x0000000a0400720c */ /* 0x001fc40003f06070 */
[-C--:B------:R-:W-:Y:S02]  /*0350*/  ISETP.GE.U32.AND P1, PT, R6, R10.reuse, PT ;  /* 0x0000000a0600720c */ /* 0x080fe40003f26070 */
[----:B------:R-:W-:Y:S01]  /*0360*/  ISETP.GE.U32.AND P2, PT, R8, R10, PT ;  /* 0x0000000a0800720c */ /* 0x000fe20003f46070 */
[----:B------:R-:W-:Y:S01]  /*0370*/  IMAD.MOV.U32 R10, RZ, RZ, -0x800000 ;  /* 0xff800000ff0a7424 */ /* 0x000fe200078e00ff */
[-C--:B------:R-:W-:Y:S02]  /*0380*/  ISETP.GE.AND.EX P0, PT, RZ, R11.reuse, PT, P0 ;  /* 0x0000000bff00720c */ /* 0x080fe40003f06300 */
[-C--:B------:R-:W-:Y:S02]  /*0390*/  ISETP.GE.AND.EX P1, PT, RZ, R11.reuse, PT, P1 ;  /* 0x0000000bff00720c */ /* 0x080fe40003f26310 */
[----:B------:R-:W-:Y:S02]  /*03a0*/  ISETP.GE.AND.EX P2, PT, RZ, R11, PT, P2 ;  /* 0x0000000bff00720c */ /* 0x000fe40003f46320 */
[----:B------:R-:W0:Y:S07]  /*03b0*/  LDC R11, c[0x0][0x3c0] ;  /* 0x0000f000ff0b7b82 */ /* 0x000e2e0000000800 */
[----:B--23--:R-:W-:Y:S05]  /*03c0*/  @P0 BRA `(.L_x_8517) ;  /* 0x0000000400f00947 */ /* 0x00cfea0003800000 */
[----:B------:R-:W-:Y:S01]  /*03d0*/  IABS R9, R21 ;  /* 0x0000001500097213 */ /* 0x000fe20000000000 */
[----:B------:R-:W-:Y:S01]  /*03e0*/  IMAD R10, R5, UR46, R4 ;  /* 0x0000002e050a7c24 */ /* 0x000fe2000f8e0204 */
[----:B-1----:R-:W-:Y:S02]  /*03f0*/  R2UR UR4, R2 ;  /* 0x00000000020472ca */ /* 0x002fe400000e0000 */
[----:B------:R-:W1:Y:S01]  /*0400*/  I2F.RP R14, R9 ;  /* 0x00000009000e7306 */ /* 0x000e620000209400 */
[----:B------:R-:W-:Y:S02]  /*0410*/  R2UR UR5, R3 ;  /* 0x00000000030572ca */ /* 0x000fe400000e0000 */
[----:B------:R-:W-:-:S05]  /*0420*/  IABS R18, R10 ;  /* 0x0000000a00127213 */ /* 0x000fca0000000000 */
[----:B-1----:R-:W1:Y:S02]  /*0430*/  MUFU.RCP R14, R14 ;  /* 0x0000000e000e7308 */ /* 0x002e640000001000 */
[----:B-1----:R-:W-:Y:S02]  /*0440*/  IADD3 R12, PT, PT, R14, 0xffffffe, RZ ;  /* 0x0ffffffe0e0c7810 */ /* 0x002fe40007ffe0ff */
[----:B------:R-:W-:-:S04]  /*0450*/  IABS R14, R20 ;  /* 0x00000014000e7213 */ /* 0x000fc80000000000 */
[----:B------:R1:W2:Y:S02]  /*0460*/  F2I.FTZ.U32.TRUNC.NTZ R13, R12 ;  /* 0x0000000c000d7305 */ /* 0x0002a4000021f000 */
[----:B-1----:R-:W-:Y:S02]  /*0470*/  IMAD.MOV.U32 R12, RZ, RZ, RZ ;  /* 0x000000ffff0c7224 */ /* 0x002fe400078e00ff */
[----:B--2---:R-:W-:-:S04]  /*0480*/  IMAD.MOV R16, RZ, RZ, -R13 ;  /* 0x000000ffff107224 */ /* 0x004fc800078e0a0d */
[----:B------:R-:W-:Y:S02]  /*0490*/  IMAD R15, R16, R9, RZ ;  /* 0x00000009100f7224 */ /* 0x000fe400078e02ff */
[----:B------:R-:W1:Y:S02]  /*04a0*/  I2F.RP R16, R14 ;  /* 0x0000000e00107306 */ /* 0x000e640000209400 */
[----:B------:R-:W-:-:S06]  /*04b0*/  IMAD.HI.U32 R13, R13, R15, R12 ;  /* 0x0000000f0d0d7227 */ /* 0x000fcc00078e000c */
[----:B------:R-:W-:-:S05]  /*04c0*/  IMAD.HI.U32 R15, R13, R18, RZ ;  /* 0x000000120d0f7227 */ /* 0x000fca00078e00ff */
[----:B------:R-:W-:Y:S01]  /*04d0*/  IADD3 R12, PT, PT, -R15, RZ, RZ ;  /* 0x000000ff0f0c7210 */ /* 0x000fe20007ffe1ff */
[----:B-1----:R-:W1:Y:S04]  /*04e0*/  MUFU.RCP R16, R16 ;  /* 0x0000001000107308 */ /* 0x002e680000001000 */
[C---:B------:R-:W-:Y:S02]  /*04f0*/  IMAD R12, R9.reuse, R12, R18 ;  /* 0x0000000c090c7224 */ /* 0x040fe400078e0212 */
[----:B------:R-:W2:Y:S03]  /*0500*/  LDC.64 R18, c[0x0][0x3a8] ;  /* 0x0000ea00ff127b82 */ /* 0x000ea60000000a00 */
[----:B------:R-:W-:-:S13]  /*0510*/  ISETP.GT.U32.AND P5, PT, R9, R12, PT ;  /* 0x0000000c0900720c */ /* 0x000fda0003fa4070 */
[----:B------:R-:W-:Y:S01]  /*0520*/  @!P5 IMAD.IADD R12, R12, 0x1, -R9 ;  /* 0x000000010c0cd824 */ /* 0x000fe200078e0a09 */
[----:B------:R-:W-:Y:S02]  /*0530*/  @!P5 IADD3 R15, PT, PT, R15, 0x1, RZ ;  /* 0x000000010f0fd810 */ /* 0x000fe40007ffe0ff */
[----:B------:R-:W-:Y:S02]  /*0540*/  ISETP.NE.AND P5, PT, R21, RZ, PT ;  /* 0x000000ff1500720c */ /* 0x000fe40003fa5270 */
[----:B------:R-:W-:Y:S01]  /*0550*/  ISETP.GE.U32.AND P3, PT, R12, R9, PT ;  /* 0x000000090c00720c */ /* 0x000fe20003f66070 */
[----:B-1----:R-:W-:Y:S01]  /*0560*/  VIADD R12, R16, 0xffffffe ;  /* 0x0ffffffe100c7836 */ /* 0x002fe20000000000 */
[----:B------:R-:W-:-:S03]  /*0570*/  LOP3.LUT R9, R10, R21, RZ, 0x3c, !PT ;  /* 0x000000150a097212 */ /* 0x000fc600078e3cff */
[----:B------:R1:W3:Y:S01]  /*0580*/  F2I.FTZ.U32.TRUNC.NTZ R13, R12 ;  /* 0x0000000c000d7305 */ /* 0x0002e2000021f000 */
[----:B------:R-:W-:-:S07]  /*0590*/  ISETP.GE.AND P4, PT, R9, RZ, PT ;  /* 0x000000ff0900720c */ /* 0x000fce0003f86270 */
[----:B------:R-:W-:Y:S02]  /*05a0*/  @P3 VIADD R15, R15, 0x1 ;  /* 0x000000010f0f3836 */ /* 0x000fe40000000000 */
[----:B-1----:R-:W-:Y:S02]  /*05b0*/  HFMA2 R12, -RZ, RZ, 0, 0 ;  /* 0x00000000ff0c7431 */ /* 0x002fe400000001ff */
[----:B------:R-:W-:Y:S02]  /*05c0*/  IMAD.MOV.U32 R9, RZ, RZ, R15 ;  /* 0x000000ffff097224 */ /* 0x000fe400078e000f */
[----:B---3--:R-:W-:-:S03]  /*05d0*/  IMAD.MOV R17, RZ, RZ, -R13 ;  /* 0x000000ffff117224 */ /* 0x008fc600078e0a0d */
        /* <DEDUP_REMOVED lines=30> */
[----:B------:R-:W-:-:S03]  /*07c0*/  IMAD R15, R17, R16, RZ ;  /* 0x00000010110f7224 */ /* 0x000fc600078e02ff */
[----:B------:R-:W-:Y:S01]  /*07d0*/  IABS R14, R26 ;  /* 0x0000001a000e7213 */ /* 0x000fe20000000000 */
[----:B------:R-:W-:-:S04]  /*07e0*/  IMAD.HI.U32 R12, R13, R15, R12 ;  /* 0x0000000f0d0c7227 */ /* 0x000fc800078e000c */
[----:B------:R-:W-:Y:S02]  /*07f0*/  IMAD.MOV.U32 R13, RZ, RZ, R14 ;  /* 0x000000ffff0d7224 */ /* 0x000fe400078e000e */
[----:B------:R-:W0:Y:S02]  /*0800*/  LDC.64 R14, c[0x0][0x398] ;  /* 0x0000e600ff0e7b82 */ /* 0x000e240000000a00 */
        /* <DEDUP_REMOVED lines=10> */
[----:B------:R-:W-:-:S03]  /*08b0*/  ISETP.GE.AND P5, PT, R16, RZ, PT ;  /* 0x000000ff1000720c */ /* 0x000fc60003fa6270 */
[----:B------:R-:W3:Y:S03]  /*08c0*/  LDC.64 R16, c[0x0][0x3a0] ;  /* 0x0000e800ff107b82 */ /* 0x000ee60000000a00 */
[----:B------:R-:W-:-:S07]  /*08d0*/  @P3 IADD3 R25, PT, PT, R25, 0x1, RZ ;  /* 0x0000000119193810 */ /* 0x000fce0007ffe0ff */
[----:B------:R-:W-:Y:S01]  /*08e0*/  @!P5 IMAD.MOV R25, RZ, RZ, -R25 ;  /* 0x000000ffff19d224 */ /* 0x000fe200078e0a19 */
[----:B------:R-:W-:Y:S02]  /*08f0*/  @!P4 LOP3.LUT R25, RZ, R11, RZ, 0x33, !PT ;  /* 0x0000000bff19c212 */ /* 0x000fe400078e33ff */
[----:B0-----:R-:W-:Y:S02]  /*0900*/  ISETP.NE.U32.AND P4, PT, R14, 0x1, PT ;  /* 0x000000010e00780c */ /* 0x001fe40003f85070 */
[----:B-1----:R-:W-:Y:S01]  /*0910*/  ISETP.NE.U32.AND P3, PT, R12, 0x1, PT ;  /* 0x000000010c00780c */ /* 0x002fe20003f65070 */
[----:B------:R-:W-:Y:S01]  /*0920*/  IMAD.MOV R12, RZ, RZ, -R25 ;  /* 0x000000ffff0c7224 */ /* 0x000fe200078e0a19 */
[----:B------:R-:W-:Y:S02]  /*0930*/  ISETP.NE.AND.EX P4, PT, R15, RZ, PT, P4 ;  /* 0x000000ff0f00720c */ /* 0x000fe40003f85340 */
[----:B------:R-:W-:Y:S01]  /*0940*/  ISETP.NE.AND.EX P3, PT, R13, RZ, PT, P3 ;  /* 0x000000ff0d00720c */ /* 0x000fe20003f65330 */
[----:B------:R-:W-:Y:S01]  /*0950*/  IMAD R26, R11, R12, R26 ;  /* 0x0000000c0b1a7224 */ /* 0x000fe200078e021a */
[----:B------:R-:W-:Y:S01]  /*0960*/  SEL R23, R23, RZ, P4 ;  /* 0x000000ff17177207 */ /* 0x000fe20002000000 */
[----:B------:R-:W0:Y:S01]  /*0970*/  LDC.64 R12, c[0x0][0x388] ;  /* 0x0000e200ff0c7b82 */ /* 0x000e220000000a00 */
[----:B---3--:R-:W-:-:S02]  /*0980*/  ISETP.NE.U32.AND P5, PT, R16, 0x1, PT ;  /* 0x000000011000780c */ /* 0x008fc40003fa5070 */
[----:B------:R-:W-:Y:S02]  /*0990*/  SEL R9, R9, RZ, P3 ;  /* 0x000000ff09097207 */ /* 0x000fe40001800000 */
[----:B--2---:R-:W-:Y:S02]  /*09a0*/  ISETP.NE.U32.AND P3, PT, R18, 0x1, PT ;  /* 0x000000011200780c */ /* 0x004fe40003f65070 */
        /* <DEDUP_REMOVED lines=30> */
.L_x_8517:
[----:B------:R-:W-:Y:S05]  /*0b90*/  BSYNC.RECONVERGENT B1 ;  /* 0x0000000000017941 */ /* 0x000fea0003800200 */
.L_x_8516:
[----:B------:R-:W-:Y:S01]  /*0ba0*/  BSSY.RECONVERGENT B1, `(.L_x_8518) ;  /* 0x000007f000017945 */ /* 0x000fe20003800200 */
[----:B------:R-:W-:-:S03]  /*0bb0*/  IMAD.MOV.U32 R23, RZ, RZ, -0x800000 ;  /* 0xff800000ff177424 */ /* 0x000fc600078e00ff */
[----:B------:R-:W-:Y:S05]  /*0bc0*/  @P1 BRA `(.L_x_8519) ;  /* 0x0000000400f01947 */ /* 0x000fea0003800000 */
        /* <DEDUP_REMOVED lines=23> */
[----:B-1----:R-:W-:Y:S02]  /*0d40*/  IADD3 R15, PT, PT, R18, 0xffffffe, RZ ;  /* 0x0ffffffe120f7810 */ /* 0x002fe40007ffe0ff */
[----:B------:R-:W-:Y:S02]  /*0d50*/  ISETP.GE.U32.AND P1, PT, R14, R17, PT ;  /* 0x000000110e00720c */ /* 0x000fe40003f26070 */
[----:B------:R-:W-:Y:S02]  /*0d60*/  LOP3.LUT R14, R12, R21, RZ, 0x3c, !PT ;  /* 0x000000150c0e7212 */ /* 0x000fe400078e3cff */
[----:B------:R-:W-:Y:S01]  /*0d70*/  ISETP.NE.AND P3, PT, R21, RZ, PT ;  /* 0x000000ff1500720c */ /* 0x000fe20003f65270 */
[----:B------:R-:W1:Y:S01]  /*0d80*/  F2I.FTZ.U32.TRUNC.NTZ R15, R15 ;  /* 0x0000000f000f7305 */ /* 0x000e62000021f000 */
[----:B------:R-:W-:-:S07]  /*0d90*/  ISETP.GE.AND P4, PT, R14, RZ, PT ;  /* 0x000000ff0e00720c */ /* 0x000fce0003f86270 */
[----:B------:R-:W-:-:S06]  /*0da0*/  @P1 IADD3 R23, PT, PT, R23, 0x1, RZ ;  /* 0x0000000117171810 */ /* 0x000fcc0007ffe0ff */
[----:B------:R-:W-:Y:S01]  /*0db0*/  @!P4 IMAD.MOV R23, RZ, RZ, -R23 ;  /* 0x000000ffff17c224 */ /* 0x000fe200078e0a17 */
[----:B------:R-:W-:Y:S02]  /*0dc0*/  @!P3 LOP3.LUT R23, RZ, R21, RZ, 0x33, !PT ;  /* 0x00000015ff17b212 */ /* 0x000fe400078e33ff */
[----:B-1----:R-:W-:-:S03]  /*0dd0*/  IADD3 R17, PT, PT, RZ, -R15, RZ ;  /* 0x8000000fff117210 */ /* 0x002fc60007ffe0ff */
[----:B------:R-:W-:Y:S02]  /*0de0*/  IMAD.MOV R14, RZ, RZ, -R23 ;  /* 0x000000ffff0e7224 */ /* 0x000fe400078e0a17 */
[----:B------:R-:W-:Y:S02]  /*0df0*/  IMAD R17, R17, R16, RZ ;  /* 0x0000001011117224 */ /* 0x000fe400078e02ff */
[----:B------:R-:W-:Y:S01]  /*0e00*/  IMAD R21, R21, R14, R12 ;  /* 0x0000000e15157224 */ /* 0x000fe200078e020c */
[----:B------:R-:W-:-:S04]  /*0e10*/  MOV R14, RZ ;  /* 0x000000ff000e7202 */ /* 0x000fc80000000f00 */
[----:B------:R-:W-:Y:S01]  /*0e20*/  IABS R18, R21 ;  /* 0x0000001500127213 */ /* 0x000fe20000000000 */
[----:B------:R-:W-:Y:S01]  /*0e30*/  IMAD.HI.U32 R14, R15, R17, R14 ;  /* 0x000000110f0e7227 */ /* 0x000fe200078e000e */
[----:B0-----:R-:W-:-:S03]  /*0e40*/  IABS R17, R11 ;  /* 0x0000000b00117213 */ /* 0x001fc60000000000 */
        /* <DEDUP_REMOVED lines=15> */
[----:B------:R-:W-:-:S05]  /*0f40*/  @P1 IADD3 R24, PT, PT, R24, 0x1, RZ ;  /* 0x0000000118181810 */ /* 0x000fca0007ffe0ff */
[----:B------:R-:W-:Y:S01]  /*0f50*/  @!P4 IMAD.MOV R24, RZ, RZ, -R24 ;  /* 0x000000ffff18c224 */ /* 0x000fe200078e0a18 */
[----:B------:R-:W-:Y:S02]  /*0f60*/  @!P3 LOP3.LUT R24, RZ, R20, RZ, 0x33, !PT ;  /* 0x00000014ff18b212 */ /* 0x000fe400078e33ff */
[----:B------:R-:W-:Y:S02]  /*0f70*/  ISETP.NE.AND P4, PT, R11, RZ, PT ;  /* 0x000000ff0b00720c */ /* 0x000fe40003f85270 */
[----:B0-----:R-:W-:Y:S01]  /*0f80*/  IADD3 R14, PT, PT, RZ, -R15, RZ ;  /* 0x8000000fff0e7210 */ /* 0x001fe20007ffe0ff */
[----:B------:R-:W-:-:S04]  /*0f90*/  IMAD.MOV R26, RZ, RZ, -R24 ;  /* 0x000000ffff1a7224 */ /* 0x000fc800078e0a18 */
[----:B------:R-:W-:Y:S02]  /*0fa0*/  IMAD R19, R14, R17, RZ ;  /* 0x000000110e137224 */ /* 0x000fe400078e02ff */
[----:B------:R-:W-:Y:S02]  /*0fb0*/  HFMA2 R14, -RZ, RZ, 0, 0 ;  /* 0x00000000ff0e7431 */ /* 0x000fe400000001ff */
[----:B------:R-:W-:Y:S02]  /*0fc0*/  IMAD R26, R20, R26, R21 ;  /* 0x0000001a141a7224 */ /* 0x000fe400078e0215 */
[----:B------:R-:W0:Y:S03]  /*0fd0*/  LDC.64 R20, c[0x0][0x3a8] ;  /* 0x0000ea00ff147b82 */ /* 0x000e260000000a00 */
        /* <DEDUP_REMOVED lines=20> */
[----:B--2---:R-:W-:Y:S01]  /*1120*/  ISETP.NE.U32.AND P3, PT, R14, 0x1, PT ;  /* 0x000000010e00780c */ /* 0x004fe20003f65070 */
[----:B------:R-:W-:Y:S01]  /*1130*/  IMAD.MOV R14, RZ, RZ, -R25 ;  /* 0x000000ffff0e7224 */ /* 0x000fe200078e0a19 */
[----:B------:R-:W-:Y:S02]  /*1140*/  SEL R25, R25, RZ, P4 ;  /* 0x000000ff19197207 */ /* 0x000fe40002000000 */
[----:B------:R-:W-:Y:S01]  /*1150*/  ISETP.NE.AND.EX P3, PT, R15, RZ, PT, P3 ;  /* 0x000000ff0f00720c */ /* 0x000fe20003f65330 */
[----:B------:R-:W-:Y:S02]  /*1160*/  IMAD R26, R11, R14, R26 ;  /* 0x0000000e0b1a7224 */ /* 0x000fe400078e021a */
[----:B------:R-:W1:Y:S01]  /*1170*/  LDC.64 R14, c[0x0][0x388] ;  /* 0x0000e200ff0e7b82 */ /* 0x000e620000000a00 */
[----:B---3--:R-:W-:-:S02]  /*1180*/  ISETP.NE.U32.AND P1, PT, R16, 0x1, PT ;  /* 0x000000011000780c */ /* 0x008fc40003f25070 */
[----:B------:R-:W-:Y:S02]  /*1190*/  SEL R23, R23, RZ, P3 ;  /* 0x000000ff17177207 */ /* 0x000fe40001800000 */
[----:B------:R-:W-:Y:S02]  /*11a0*/  ISETP.NE.AND.EX P1, PT, R17, RZ, PT, P1 ;  /* 0x000000ff1100720c */ /* 0x000fe40003f25310 */
[----:B0-----:R-:W-:Y:S01]  /*11b0*/  ISETP.NE.U32.AND P3, PT, R20, 0x1, PT ;  /* 0x000000011400780c */ /* 0x001fe20003f65070 */
[----:B------:R-:W-:Y:S01]  /*11c0*/  IMAD R23, R23, UR36, RZ ;  /* 0x0000002417177c24 */ /* 0x000fe2000f8e02ff */
[----:B------:R-:W-:Y:S02]  /*11d0*/  SEL R24, R24, RZ, P1 ;  /* 0x000000ff18187207 */ /* 0x000fe40000800000 */
[----:B------:R-:W-:-:S03]  /*11e0*/  ISETP.NE.AND.EX P3, PT, R21, RZ, PT, P3 ;  /* 0x000000ff1500720c */ /* 0x000fc60003f65330 */
        /* <DEDUP_REMOVED lines=26> */
.L_x_8519:
[----:B------:R-:W-:Y:S05]  /*1390*/  BSYNC.RECONVERGENT B1 ;  /* 0x0000000000017941 */ /* 0x000fea0003800200 */
.L_x_8518:
[----:B------:R-:W-:Y:S01]  /*13a0*/  BSSY.RECONVERGENT B1, `(.L_x_8520) ;  /* 0x0000081000017945 */ /* 0x000fe20003800200 */
[----:B------:R-:W-:-:S03]  /*13b0*/  IMAD.MOV.U32 R18, RZ, RZ, -0x800000 ;  /* 0xff800000ff127424 */ /* 0x000fc600078e00ff */
[----:B------:R-:W-:Y:S05]  /*13c0*/  @P2 BRA `(.L_x_8521) ;  /* 0x0000000400f82947 */ /* 0x000fea0003800000 */
[----:B------:R-:W2:Y:S01]  /*13d0*/  LDC R19, c[0x0][0x3b8] ;  /* 0x0000ee00ff137b82 */ /* 0x000ea20000000800 */
[----:B------:R-:W-:Y:S01]  /*13e0*/  IMAD R12, R5, UR46, R8 ;  /* 0x0000002e050c7c24 */ /* 0x000fe2000f8e0208 */
[----:B0-----:R-:W-:Y:S02]  /*13f0*/  ISETP.NE.AND P4, PT, R11, RZ, PT ;  /* 0x000000ff0b00720c */ /* 0x001fe40003f85270 */
[----:B-1----:R-:W-:Y:S02]  /*1400*/  R2UR UR4, R2 ;  /* 0x00000000020472ca */ /* 0x002fe400000e0000 */
[----:B------:R-:W-:Y:S02]  /*1410*/  IABS R18, R12 ;  /* 0x0000000c00127213 */ /* 0x000fe40000000000 */
[----:B------:R-:W0:Y:S01]  /*1420*/  LDC R26, c[0x0][0x3bc] ;  /* 0x0000ef00ff1a7b82 */ /* 0x000e220000000800 */
[----:B------:R-:W-:Y:S02]  /*1430*/  R2UR UR5, R3 ;  /* 0x00000000030572ca */ /* 0x000fe400000e0000 */
[----:B--2---:R-:W-:-:S04]  /*1440*/  IABS R16, R19 ;  /* 0x0000001300107213 */ /* 0x004fc80000000000 */
[----:B------:R-:W1:Y:S08]  /*1450*/  I2F.RP R17, R16 ;  /* 0x0000001000117306 */ /* 0x000e700000209400 */
[----:B-1----:R-:W1:Y:S02]  /*1460*/  MUFU.RCP R17, R17 ;  /* 0x0000001100117308 */ /* 0x002e640000001000 */
[----:B-1----:R-:W-:-:S02]  /*1470*/  IADD3 R14, PT, PT, R17, 0xffffffe, RZ ;  /* 0x0ffffffe110e7810 */ /* 0x002fc40007ffe0ff */
[----:B0-----:R-:W-:-:S04]  /*1480*/  IABS R17, R26 ;  /* 0x0000001a00117213 */ /* 0x001fc80000000000 */
        /* <DEDUP_REMOVED lines=23> */
[----:B0-----:R-:W-:-:S03]  /*1600*/  IADD3 R16, PT, PT, RZ, -R15, RZ ;  /* 0x8000000fff107210 */ /* 0x001fc60007ffe0ff */
[----:B------:R-:W-:-:S04]  /*1610*/  IMAD.MOV R14, RZ, RZ, -R22 ;  /* 0x000000ffff0e7224 */ /* 0x000fc800078e0a16 */
[----:B------:R-:W-:Y:S01]  /*1620*/  IMAD R19, R19, R14, R12 ;  /* 0x0000000e13137224 */ /* 0x000fe200078e020c */
[----:B------:R-:W-:Y:S01]  /*1630*/  MOV R14, RZ ;  /* 0x000000ff000e7202 */ /* 0x000fe20000000f00 */
[----:B------:R-:W-:-:S03]  /*1640*/  IMAD R21, R16, R17, RZ ;  /* 0x0000001110157224 */ /* 0x000fc600078e02ff */
[----:B------:R-:W-:Y:S01]  /*1650*/  IABS R16, R19 ;  /* 0x0000001300107213 */ /* 0x000fe20000000000 */
[----:B------:R-:W-:-:S04]  /*1660*/  IMAD.HI.U32 R21, R15, R21, R14 ;  /* 0x000000150f157227 */ /* 0x000fc800078e000e */
[----:B------:R-:W-:Y:S01]  /*1670*/  IMAD.MOV.U32 R14, RZ, RZ, R16 ;  /* 0x000000ffff0e7224 */ /* 0x000fe200078e0010 */
[----:B------:R-:W-:-:S03]  /*1680*/  IABS R16, R11 ;  /* 0x0000000b00107213 */ /* 0x000fc60000000000 */
[----:B------:R-:W-:Y:S01]  /*1690*/  IMAD.HI.U32 R25, R21, R14, RZ ;  /* 0x0000000e15197227 */ /* 0x000fe200078e00ff */
[----:B------:R-:W0:Y:S01]  /*16a0*/  I2F.RP R18, R16 ;  /* 0x0000001000127306 */ /* 0x000e220000209400 */
[----:B------:R-:W1:Y:S03]  /*16b0*/  LDC.64 R20, c[0x0][0x3a8] ;  /* 0x0000ea00ff147b82 */ /* 0x000e660000000a00 */
        /* <DEDUP_REMOVED lines=22> */
[----:B------:R-:W-:Y:S01]  /*1820*/  IMAD.MOV.U32 R17, RZ, RZ, R18 ;  /* 0x000000ffff117224 */ /* 0x000fe200078e0012 */
[----:B------:R-:W-:-:S03]  /*1830*/  LOP3.LUT R18, R26, R11, RZ, 0x3c, !PT ;  /* 0x0000000b1a127212 */ /* 0x000fc600078e3cff */
[----:B------:R-:W-:Y:S01]  /*1840*/  IMAD.HI.U32 R27, R14, R17, RZ ;  /* 0x000000110e1b7227 */ /* 0x000fe200078e00ff */
[----:B------:R-:W-:Y:S02]  /*1850*/  ISETP.GE.AND P3, PT, R18, RZ, PT ;  /* 0x000000ff1200720c */ /* 0x000fe40003f66270 */
[----:B------:R-:W0:Y:S02]  /*1860*/  LDC.64 R18, c[0x0][0x3a0] ;  /* 0x0000e800ff127b82 */ /* 0x000e240000000a00 */
        /* <DEDUP_REMOVED lines=8> */
[----:B--2---:R-:W-:-:S10]  /*18f0*/  ISETP.NE.U32.AND P2, PT, R14, 0x1, PT ;  /* 0x000000010e00780c */ /* 0x004fd40003f45070 */
[----:B------:R-:W-:-:S05]  /*1900*/  @P1 VIADD R27, R27, 0x1 ;  /* 0x000000011b1b1836 */ /* 0x000fca0000000000 */
        /* <DEDUP_REMOVED lines=42> */
.L_x_8521:
[----:B------:R-:W-:Y:S05]  /*1bb0*/  BSYNC.RECONVERGENT B1 ;  /* 0x0000000000017941 */ /* 0x000fea0003800200 */
.L_x_8520:
[----:B------:R-:W-:-:S03]  /*1bc0*/  UMOV UR4, 0xffffffff ;  /* 0xffffffff00047882 */ /* 0x000fc60000000000 */
[----:B------:R-:W-:Y:S05]  /*1bd0*/  BRA.DIV UR4, `(.L_x_8522) ;  /* 0x0000000e04bc7947 */ /* 0x000fea000b800000 */
[----:B------:R-:W2:Y:S01]  /*1be0*/  SHFL.BFLY PT, R14, R13, 0x10, 0x1f ;  /* 0x0e001f000d0e7f89 */ /* 0x000ea200000e0000 */
        /* <DEDUP_REMOVED lines=9> */
[----:B--2---:R-:W-:Y:S01]  /*1c80*/  FMNMX R15, R19, R14, !PT ;  /* 0x0000000e130f7209 */ /* 0x004fe20007800000 */
[----:B------:R-:W-:-:S04]  /*1c90*/  HFMA2 R14, -RZ, RZ, 3.7421875, 0 ;  /* 0x437c0000ff0e7431 */ /* 0x000fc800000001ff */
[C---:B------:R-:W-:Y:S01]  /*1ca0*/  FADD R21, -R15.reuse, R10 ;  /* 0x0000000a0f157221 */ /* 0x040fe20000000100 */
[C---:B------:R-:W-:Y:S01]  /*1cb0*/  FADD R13, -R15.reuse, R9 ;  /* 0x000000090f0d7221 */ /* 0x040fe20000000100 */
[C---:B------:R-:W-:Y:S01]  /*1cc0*/  FADD R23, -R15.reuse, R23 ;  /* 0x000000170f177221 */ /* 0x040fe20000000100 */
[----:B------:R-:W-:Y:S01]  /*1cd0*/  FADD R25, -R15, R18 ;  /* 0x000000120f197221 */ /* 0x000fe20000000100 */
[-C--:B0-----:R-:W-:Y:S02]  /*1ce0*/  FFMA.SAT R11, R21, R12.reuse, 0.5 ;  /* 0x3f000000150b7423 */ /* 0x081fe4000000200c */
[-C--:B------:R-:W-:Y:S01]  /*1cf0*/  FFMA.SAT R17, R23, R12.reuse, 0.5 ;  /* 0x3f00000017117423 */ /* 0x080fe2000000200c */
[----:B------:R-:W-:Y:S01]  /*1d00*/  FFMA.SAT R27, R25, R12, 0.5 ;  /* 0x3f000000191b7423 */ /* 0x000fe2000000200c */
[----:B------:R-:W-:Y:S01]  /*1d10*/  FFMA.RM R9, R11, R14, 12582913 ;  /* 0x4b4000010b097423 */ /* 0x000fe2000000400e */
[----:B------:R-:W-:-:S03]  /*1d20*/  FFMA.SAT R11, R13, R12, 0.5 ;  /* 0x3f0000000d0b7423 */ /* 0x000fc6000000200c */
[----:B------:R-:W-:Y:S01]  /*1d30*/  FADD R10, R9, -12583039 ;  /* 0xcb40007f090a7421 */ /* 0x000fe20000000000 */
[----:B------:R-:W-:-:S03]  /*1d40*/  FFMA.RM R11, R11, R14, 12582913 ;  /* 0x4b4000010b0b7423 */ /* 0x000fc6000000400e */
[----:B------:R-:W-:Y:S01]  /*1d50*/  FFMA R10, R21, 1.4426950216293334961, -R10 ;  /* 0x3fb8aa3b150a7823 */ /* 0x000fe2000000080a */
[----:B------:R-:W-:-:S03]  /*1d60*/  FADD R16, R11, -12583039 ;  /* 0xcb40007f0b107421 */ /* 0x000fc60000000000 */
[----:B------:R-:W-:Y:S01]  /*1d70*/  FFMA R19, R21, 1.925963033500011079e-08, R10 ;  /* 0x32a5706015137823 */ /* 0x000fe2000000000a */
[----:B------:R-:W-:Y:S01]  /*1d80*/  FFMA.RM R10, R17, R14, 12582913 ;  /* 0x4b400001110a7423 */ /* 0x000fe2000000400e */
[----:B------:R-:W-:Y:S01]  /*1d90*/  FADD R21, -R15, R24 ;  /* 0x000000180f157221 */ /* 0x000fe20000000100 */
[----:B------:R-:W-:Y:S02]  /*1da0*/  FFMA R16, R13, 1.4426950216293334961, -R16 ;  /* 0x3fb8aa3b0d107823 */ /* 0x000fe40000000810 */
[----:B------:R-:W-:Y:S01]  /*1db0*/  FADD R20, R10, -12583039 ;  /* 0xcb40007f0a147421 */ /* 0x000fe20000000000 */
[----:B------:R-:W-:Y:S01]  /*1dc0*/  FFMA.SAT R17, R21, R12, 0.5 ;  /* 0x3f00000015117423 */ /* 0x000fe2000000200c */
[----:B------:R-:W-:Y:S01]  /*1dd0*/  FFMA R16, R13, 1.925963033500011079e-08, R16 ;  /* 0x32a570600d107823 */ /* 0x000fe20000000010 */
[----:B------:R-:W0:Y:S01]  /*1de0*/  MUFU.EX2 R19, R19 ;  /* 0x0000001300137308 */ /* 0x000e220000000800 */
[----:B------:R-:W-:Y:S01]  /*1df0*/  FFMA R20, R23, 1.4426950216293334961, -R20 ;  /* 0x3fb8aa3b17147823 */ /* 0x000fe20000000814 */
[----:B------:R-:W-:-:S03]  /*1e00*/  FFMA.RM R13, R17, R14, 12582913 ;  /* 0x4b400001110d7423 */ /* 0x000fc6000000400e */
[----:B------:R-:W-:Y:S01]  /*1e10*/  FFMA R18, R23, 1.925963033500011079e-08, R20 ;  /* 0x32a5706017127823 */ /* 0x000fe20000000014 */
[----:B------:R-:W-:Y:S01]  /*1e20*/  FADD R23, -R15, R22 ;  /* 0x000000160f177221 */ /* 0x000fe20000000100 */
[----:B------:R-:W-:Y:S01]  /*1e30*/  FFMA.RM R15, R27, R14, 12582913 ;  /* 0x4b4000011b0f7423 */ /* 0x000fe2000000400e */
[----:B------:R-:W-:Y:S01]  /*1e40*/  FADD R24, R13, -12583039 ;  /* 0xcb40007f0d187421 */ /* 0x000fe20000000000 */
[----:B------:R-:W2:Y:S01]  /*1e50*/  MUFU.EX2 R17, R16 ;  /* 0x0000001000117308 */ /* 0x000ea20000000800 */
[----:B------:R-:W-:Y:S01]  /*1e60*/  FFMA.SAT R27, R23, R12, 0.5 ;  /* 0x3f000000171b7423 */ /* 0x000fe2000000200c */
[----:B------:R-:W-:Y:S01]  /*1e70*/  FADD R12, R15, -12583039 ;  /* 0xcb40007f0f0c7421 */ /* 0x000fe20000000000 */
[----:B------:R-:W-:Y:S01]  /*1e80*/  FFMA R24, R21, 1.4426950216293334961, -R24 ;  /* 0x3fb8aa3b15187823 */ /* 0x000fe20000000818 */
[----:B------:R-:W-:Y:S01]  /*1e90*/  SHF.L.U32 R13, R13, 0x17, RZ ;  /* 0x000000170d0d7819 */ /* 0x000fe200000006ff */
[----:B------:R-:W-:Y:S01]  /*1ea0*/  FFMA.RM R14, R27, R14, 12582913 ;  /* 0x4b4000011b0e7423 */ /* 0x000fe2000000400e */
[----:B------:R-:W-:Y:S01]  /*1eb0*/  FFMA R12, R25, 1.4426950216293334961, -R12 ;  /* 0x3fb8aa3b190c7823 */ /* 0x000fe2000000080c */
[----:B------:R-:W-:Y:S01]  /*1ec0*/  FFMA R24, R21, 1.925963033500011079e-08, R24 ;  /* 0x32a5706015187823 */ /* 0x000fe20000000018 */
[----:B------:R-:W3:Y:S01]  /*1ed0*/  MUFU.EX2 R18, R18 ;  /* 0x0000001200127308 */ /* 0x000ee20000000800 */
[C---:B------:R-:W-:Y:S01]  /*1ee0*/  FADD R20, R14.reuse, -12583039 ;  /* 0xcb40007f0e147421 */ /* 0x040fe20000000000 */
[----:B------:R-:W-:Y:S01]  /*1ef0*/  FFMA R12, R25, 1.925963033500011079e-08, R12 ;  /* 0x32a57060190c7823 */ /* 0x000fe2000000000c */
[----:B------:R-:W-:Y:S01]  /*1f00*/  IMAD.SHL.U32 R15, R15, 0x800000, RZ ;  /* 0x008000000f0f7824 */ /* 0x000fe200078e00ff */
[----:B------:R-:W-:Y:S01]  /*1f10*/  SHF.L.U32 R14, R14, 0x17, RZ ;  /* 0x000000170e0e7819 */ /* 0x000fe200000006ff */
[----:B------:R-:W-:Y:S01]  /*1f20*/  FFMA R22, R23, 1.4426950216293334961, -R20 ;  /* 0x3fb8aa3b17167823 */ /* 0x000fe20000000814 */
[----:B------:R-:W-:-:S02]  /*1f30*/  IMAD.SHL.U32 R20, R9, 0x800000, RZ ;  /* 0x0080000009147824 */ /* 0x000fc400078e00ff */
[----:B------:R-:W4:Y:S01]  /*1f40*/  MUFU.EX2 R16, R24 ;  /* 0x0000001800107308 */ /* 0x000f220000000800 */
[----:B------:R-:W-:Y:S01]  /*1f50*/  FFMA R9, R23, 1.925963033500011079e-08, R22 ;  /* 0x32a5706017097823 */ /* 0x000fe20000000016 */
[----:B------:R-:W-:Y:S01]  /*1f60*/  SHF.L.U32 R22, R11, 0x17, RZ ;  /* 0x000000170b167819 */ /* 0x000fe200000006ff */
[----:B0-----:R-:W-:Y:S01]  /*1f70*/  FMUL R19, R20, R19 ;  /* 0x0000001314137220 */ /* 0x001fe20000400000 */
[----:B------:R-:W-:-:S03]  /*1f80*/  IMAD.SHL.U32 R11, R10, 0x800000, RZ ;  /* 0x008000000a0b7824 */ /* 0x000fc600078e00ff */
[----:B--2---:R-:W-:Y:S01]  /*1f90*/  FMUL R17, R22, R17 ;  /* 0x0000001116117220 */ /* 0x004fe20000400000 */
[----:B------:R-:W0:Y:S01]  /*1fa0*/  MUFU.EX2 R12, R12 ;  /* 0x0000000c000c7308 */ /* 0x000e220000000800 */
[----:B------:R-:W-:Y:S01]  /*1fb0*/  FADD R10, RZ, R19 ;  /* 0x00000013ff0a7221 */ /* 0x000fe20000000000 */
[----:B---3--:R-:W-:-:S03]  /*1fc0*/  FMUL R18, R11, R18 ;  /* 0x000000120b127220 */ /* 0x008fc60000400000 */
[----:B------:R-:W-:-:S03]  /*1fd0*/  FADD R11, R10, R17 ;  /* 0x000000110a0b7221 */ /* 0x000fc60000000000 */
[----:B------:R-:W2:Y:S01]  /*1fe0*/  MUFU.EX2 R9, R9 ;  /* 0x0000000900097308 */ /* 0x000ea20000000800 */
[----:B----4-:R-:W-:Y:S01]  /*1ff0*/  FMUL R16, R13, R16 ;  /* 0x000000100d107220 */ /* 0x010fe20000400000 */
[----:B------:R-:W-:-:S04]  /*2000*/  FADD R11, R11, R18 ;  /* 0x000000120b0b7221 */ /* 0x000fc80000000000 */
        /* <DEDUP_REMOVED lines=14> */
.L_x_8553:
        /* <DEDUP_REMOVED lines=12> */
[----:B-1----:R-:W-:Y:S05]  /*21b0*/  CALL.REL.NOINC `($__internal_125_$__cuda_sm3x_div_rn_noftz_f32_slowpath) ;  /* 0x0000001000407944 */ /* 0x002fea0003c00000 */
[----:B------:R-:W-:-:S07]  /*21c0*/  MOV R12, R11 ;  /* 0x0000000b000c7202 */ /* 0x000fce0000000f00 */
.L_x_8524:
[----:B------:R-:W-:Y:S05]  /*21d0*/  BSYNC.RECONVERGENT B1 ;  /* 0x0000000000017941 */ /* 0x000fea0003800200 */
.L_x_8523:
        /* <DEDUP_REMOVED lines=12> */
[----:B-1----:R-:W-:Y:S05]  /*22a0*/  CALL.REL.NOINC `($__internal_125_$__cuda_sm3x_div_rn_noftz_f32_slowpath) ;  /* 0x0000001000047944 */ /* 0x002fea0003c00000 */
[----:B------:R-:W-:-:S07]  /*22b0*/  IMAD.MOV.U32 R13, RZ, RZ, R11 ;  /* 0x000000ffff0d7224 */ /* 0x000fce00078e000b */
.L_x_8526:
[----:B------:R-:W-:Y:S05]  /*22c0*/  BSYNC.RECONVERGENT B1 ;  /* 0x0000000000017941 */ /* 0x000fea0003800200 */
.L_x_8525:
        /* <DEDUP_REMOVED lines=12> */
[----:B-1----:R-:W-:Y:S05]  /*2390*/  CALL.REL.NOINC `($__internal_125_$__cuda_sm3x_div_rn_noftz_f32_slowpath) ;  /* 0x0000000c00c87944 */ /* 0x002fea0003c00000 */
[----:B------:R-:W-:-:S07]  /*23a0*/  MOV R20, R11 ;  /* 0x0000000b00147202 */ /* 0x000fce0000000f00 */
.L_x_8528:
[----:B------:R-:W-:Y:S05]  /*23b0*/  BSYNC.RECONVERGENT B1 ;  /* 0x0000000000017941 */ /* 0x000fea0003800200 */
.L_x_8527:
        /* <DEDUP_REMOVED lines=14> */
.L_x_8530:
[----:B------:R-:W-:Y:S05]  /*24a0*/  BSYNC.RECONVERGENT B1 ;  /* 0x0000000000017941 */ /* 0x000fea0003800200 */
.L_x_8529:
        /* <DEDUP_REMOVED lines=14> */
.L_x_8532:
[----:B------:R-:W-:Y:S05]  /*2590*/  BSYNC.RECONVERGENT B1 ;  /* 0x0000000000017941 */ /* 0x000fea0003800200 */
.L_x_8531:
        /* <DEDUP_REMOVED lines=14> */
.L_x_8534:
[----:B------:R-:W-:Y:S05]  /*2680*/  BSYNC.RECONVERGENT B1 ;  /* 0x0000000000017941 */ /* 0x000fea0003800200 */
.L_x_8533:
[----:B------:R-:W0:Y:S01]  /*2690*/  LDC.64 R10, c[0x0][0x410] ;  /* 0x00010400ff0a7b82 */ /* 0x000e220000000a00 */
[----:B------:R-:W-:Y:S01]  /*26a0*/  BSSY.RECONVERGENT B1, `(.L_x_8535) ;  /* 0x0000016000017945 */ /* 0x000fe20003800200 */
[-C--:B0-----:R-:W-:Y:S02]  /*26b0*/  ISETP.GE.U32.AND P1, PT, R6, R10.reuse, PT ;  /* 0x0000000a0600720c */ /* 0x081fe40003f26070 */
[----:B------:R-:W-:Y:S02]  /*26c0*/  ISETP.GE.U32.AND P3, PT, R8, R10, PT ;  /* 0x0000000a0800720c */ /* 0x000fe40003f66070 */
        /* <DEDUP_REMOVED lines=19> */
.L_x_8536:
[----:B------:R-:W-:Y:S05]  /*2800*/  BSYNC.RECONVERGENT B1 ;  /* 0x0000000000017941 */ /* 0x000fea0003800200 */
.L_x_8535:
        /* <DEDUP_REMOVED lines=18> */
.L_x_8538:
[----:B------:R-:W-:Y:S05]  /*2930*/  BSYNC.RECONVERGENT B1 ;  /* 0x0000000000017941 */ /* 0x000fea0003800200 */
.L_x_8537:
[----:B------:R-:W-:Y:S04]  /*2940*/  BSSY.RECONVERGENT B1, `(.L_x_8539) ;  /* 0x0000011000017945 */ /* 0x000fe80003800200 */
[----:B------:R-:W-:Y:S05]  /*2950*/  @P1 BRA `(.L_x_8540) ;  /* 0x00000000003c1947 */ /* 0x000fea0003800000 */
[----:B------:R-:W-:Y:S01]  /*2960*/  MOV R9, RZ ;  /* 0x000000ff00097202 */ /* 0x000fe20000000f00 */
[----:B0-----:R-:W-:Y:S01]  /*2970*/  IMAD R12, R7, UR40, RZ ;  /* 0x00000028070c7c24 */ /* 0x001fe2000f8e02ff */
[----:B-1----:R-:W-:Y:S02]  /*2980*/  R2UR UR4, R2 ;  /* 0x00000000020472ca */ /* 0x002fe400000e0000 */
[----:B------:R-:W-:Y:S01]  /*2990*/  R2UR UR5, R3 ;  /* 0x00000000030572ca */ /* 0x000fe200000e0000 */
[----:B--2---:R-:W-:-:S04]  /*29a0*/  IMAD.WIDE.U32 R10, R5, UR40, R8 ;  /* 0x00000028050a7c25 */ /* 0x004fc8000f8e0008 */
[----:B------:R-:W-:-:S04]  /*29b0*/  IMAD R9, R5, UR41, R12 ;  /* 0x0000002905097c24 */ /* 0x000fc8000f8e020c */
        /* <DEDUP_REMOVED lines=9> */
.L_x_8540:
[----:B------:R-:W-:Y:S05]  /*2a50*/  BSYNC.RECONVERGENT B1 ;  /* 0x0000000000017941 */ /* 0x000fea0003800200 */
.L_x_8539:
[----:B------:R-:W-:-:S04]  /*2a60*/  IADD3 R5, P0, PT, R0, R5, RZ ;  /* 0x0000000500057210 */ /* 0x000fc80007f1e0ff */
[----:B------:R-:W-:Y:S02]  /*2a70*/  LEA.HI.X.SX32 R7, R0, R7, 0x1, P0 ;  /* 0x0000000700077211 */ /* 0x000fe400000f0eff */
[----:B------:R-:W-:-:S04]  /*2a80*/  ISETP.GE.U32.AND P0, PT, R5, UR44, PT ;  /* 0x0000002c05007c0c */ /* 0x000fc8000bf06070 */
[----:B------:R-:W-:-:S13]  /*2a90*/  ISETP.GE.AND.EX P0, PT, R7, UR45, PT, P0 ;  /* 0x0000002d07007c0c */ /* 0x000fda000bf06300 */
[----:B------:R-:W-:Y:S05]  /*2aa0*/  @!P0 BRA `(.L_x_8541) ;  /* 0xffffffd800048947 */ /* 0x000fea000383ffff */
[----:B------:R-:W-:Y:S05]  /*2ab0*/  BSYNC B0 ;  /* 0x0000000000007941 */ /* 0x000fea0003800000 */
.L_x_8515:
[----:B------:R-:W-:Y:S05]  /*2ac0*/  EXIT ;  /* 0x000000000000794d */ /* 0x000fea0003800000 */
.L_x_8522:
[----:B------:R-:W-:Y:S01]  /*2ad0*/  HFMA2 R12, -RZ, RZ, 0, 9.5367431640625e-07 ;  /* 0x00000010ff0c7431 */ /* 0x000fe200000001ff */
[----:B------:R-:W-:Y:S01]  /*2ae0*/  BSSY B1, `(.L_x_8542) ;  /* 0x0000006000017945 */ /* 0x000fe20003800000 */
[----:B0-----:R-:W-:Y:S01]  /*2af0*/  IMAD.MOV.U32 R11, RZ, RZ, 0x1f ;  /* 0x0000001fff0b7424 */ /* 0x001fe200078e00ff */
[----:B------:R-:W-:-:S07]  /*2b00*/  MOV R15, 0xffffffff ;  /* 0xffffffff000f7802 */ /* 0x000fce0000000f00 */
[----:B-1----:R-:W-:Y:S05]  /*2b10*/  WARPSYNC.COLLECTIVE R15, `(.L_x_8543) ;  /* 0x000000000f087348 */ /* 0x002fea0003c00000 */
[----:B------:R0:W2:Y:S02]  /*2b20*/  SHFL.BFLY P6, R14, R13, R12, R11 ;  /* 0x0c00000c0d0e7389 */ /* 0x0000a400000c000b */
[----:B012---:R-:W-:Y:S05]  /*2b30*/  ENDCOLLECTIVE ;  /* 0x000000000000791b */ /* 0x007fea0003800000 */
.L_x_8543:
[----:B------:R-:W-:Y:S05]  /*2b40*/  BSYNC B1 ;  /* 0x0000000000017941 */ /* 0x000fea0003800000 */
.L_x_8542:
[----:B------:R-:W-:Y:S01]  /*2b50*/  HFMA2 R11, -RZ, RZ, 0, 1.847743988037109375e-06 ;  /* 0x0000001fff0b7431 */ /* 0x000fe200000001ff */
[----:B------:R-:W-:Y:S01]  /*2b60*/  FMNMX R13, R14, R13, !PT ;  /* 0x0000000d0e0d7209 */ /* 0x000fe20007800000 */
[----:B------:R-:W-:Y:S02]  /*2b70*/  IMAD.MOV.U32 R12, RZ, RZ, 0x8 ;  /* 0x00000008ff0c7424 */ /* 0x000fe400078e00ff */
[----:B------:R-:W-:-:S07]  /*2b80*/  IMAD.MOV.U32 R15, RZ, RZ, -0x1 ;  /* 0xffffffffff0f7424 */ /* 0x000fce00078e00ff */
[----:B------:R-:W-:Y:S05]  /*2b90*/  WARPSYNC.COLLECTIVE R15, `(.L_x_8544) ;  /* 0x000000000f087348 */ /* 0x000fea0003c00000 */
[----:B------:R0:W1:Y:S02]  /*2ba0*/  SHFL.BFLY P6, R14, R13, R12, R11 ;  /* 0x0c00000c0d0e7389 */ /* 0x00006400000c000b */
[----:B01----:R-:W-:Y:S05]  /*2bb0*/  ENDCOLLECTIVE ;  /* 0x000000000000791b */ /* 0x003fea0003800000 */
.L_x_8544:
[----:B------:R-:W-:Y:S01]  /*2bc0*/  IMAD.MOV.U32 R12, RZ, RZ, 0x4 ;  /* 0x00000004ff0c7424 */ /* 0x000fe200078e00ff */
[----:B------:R-:W-:-:S04]  /*2bd0*/  FMNMX R16, R13, R14, !PT ;  /* 0x0000000e0d107209 */ /* 0x000fc80007800000 */
[----:B------:R-:W-:-:S07]  /*2be0*/  MOV R13, R16 ;  /* 0x00000010000d7202 */ /* 0x000fce0000000f00 */
[----:B------:R-:W-:Y:S05]  /*2bf0*/  WARPSYNC.COLLECTIVE R15, `(.L_x_8545) ;  /* 0x000000000f087348 */ /* 0x000fea0003c00000 */
[----:B------:R0:W1:Y:S02]  /*2c00*/  SHFL.BFLY P6, R14, R13, R12, R11 ;  /* 0x0c00000c0d0e7389 */ /* 0x00006400000c000b */
[----:B01----:R-:W-:Y:S05]  /*2c10*/  ENDCOLLECTIVE ;  /* 0x000000000000791b */ /* 0x003fea0003800000 */
.L_x_8545:
[----:B------:R-:W-:Y:S01]  /*2c20*/  IMAD.MOV.U32 R12, RZ, RZ, 0x2 ;  /* 0x00000002ff0c7424 */ /* 0x000fe200078e00ff */
[----:B------:R-:W-:-:S04]  /*2c30*/  FMNMX R17, R16, R14, !PT ;  /* 0x0000000e10117209 */ /* 0x000fc80007800000 */
[----:B------:R-:W-:-:S07]  /*2c40*/  MOV R13, R17 ;  /* 0x00000011000d7202 */ /* 0x000fce0000000f00 */
[----:B------:R-:W-:Y:S05]  /*2c50*/  WARPSYNC.COLLECTIVE R15, `(.L_x_8546) ;  /* 0x000000000f087348 */ /* 0x000fea0003c00000 */
[----:B------:R0:W1:Y:S02]  /*2c60*/  SHFL.BFLY P6, R14, R13, R12, R11 ;  /* 0x0c00000c0d0e7389 */ /* 0x00006400000c000b */
[----:B01----:R-:W-:Y:S05]  /*2c70*/  ENDCOLLECTIVE ;  /* 0x000000000000791b */ /* 0x003fea0003800000 */
.L_x_8546:
[----:B------:R-:W-:Y:S01]  /*2c80*/  IMAD.MOV.U32 R12, RZ, RZ, 0x1 ;  /* 0x00000001ff0c7424 */ /* 0x000fe200078e00ff */
[----:B------:R-:W-:-:S04]  /*2c90*/  FMNMX R19, R17, R14, !PT ;  /* 0x0000000e11137209 */ /* 0x000fc80007800000 */
[----:B------:R-:W-:-:S07]  /*2ca0*/  MOV R13, R19 ;  /* 0x00000013000d7202 */ /* 0x000fce0000000f00 */
[----:B------:R-:W-:Y:S05]  /*2cb0*/  WARPSYNC.COLLECTIVE R15, `(.L_x_8547) ;  /* 0x000000000f087348 */ /* 0x000fea0003c00000 */
[----:B------:R0:W1:Y:S02]  /*2cc0*/  SHFL.BFLY P6, R14, R13, R12, R11 ;  /* 0x0c00000c0d0e7389 */ /* 0x00006400000c000b */
[----:B01----:R-:W-:Y:S05]  /*2cd0*/  ENDCOLLECTIVE ;  /* 0x000000000000791b */ /* 0x003fea0003800000 */
.L_x_8547:
[----:B------:R-:W-:Y:S01]  /*2ce0*/  FMNMX R17, R19, R14, !PT ;  /* 0x0000000e13117209 */ /* 0x000fe20007800000 */
[----:B------:R-:W-:-:S04]  /*2cf0*/  HFMA2 R14, -RZ, RZ, 0.96630859375, -0.0022525787353515625 ;  /* 0x3bbb989dff0e7431 */ /* 0x000fc800000001ff */
[C---:B------:R-:W-:Y:S01]  /*2d00*/  FADD R19, -R17.reuse, R10 ;  /* 0x0000000a11137221 */ /* 0x040fe20000000100 */
[----:B------:R-:W-:Y:S02]  /*2d10*/  IMAD.MOV.U32 R10, RZ, RZ, 0x437c0000 ;  /* 0x437c0000ff0a7424 */ /* 0x000fe400078e00ff */
[C---:B------:R-:W-:Y:S01]  /*2d20*/  FADD R15, -R17.reuse, R9 ;  /* 0x00000009110f7221 */ /* 0x040fe20000000100 */
[C---:B------:R-:W-:Y:S01]  /*2d30*/  FADD R11, -R17.reuse, R24 ;  /* 0x00000018110b7221 */ /* 0x040fe20000000100 */
[C---:B------:R-:W-:Y:S01]  /*2d40*/  FADD R23, -R17.reuse, R23 ;  /* 0x0000001711177221 */ /* 0x040fe20000000100 */
[----:B------:R-:W-:Y:S01]  /*2d50*/  FADD R13, -R17, R22 ;  /* 0x00000016110d7221 */ /* 0x000fe20000000100 */
[-C--:B------:R-:W-:Y:S01]  /*2d60*/  FFMA.SAT R21, R19, R14.reuse, 0.5 ;  /* 0x3f00000013157423 */ /* 0x080fe2000000200e */
[----:B------:R-:W-:-:S03]  /*2d70*/  FFMA.SAT R9, R15, R14, 0.5 ;  /* 0x3f0000000f097423 */ /* 0x000fc6000000200e */
[-C--:B------:R-:W-:Y:S01]  /*2d80*/  FFMA.RM R16, R21, R10.reuse, 12582913 ;  /* 0x4b40000115107423 */ /* 0x080fe2000000400a */
[----:B------:R-:W-:Y:S01]  /*2d90*/  FFMA.RM R12, R9, R10, 12582913 ;  /* 0x4b400001090c7423 */ /* 0x000fe2000000400a */
[----:B------:R-:W-:Y:S01]  /*2da0*/  FADD R9, -R17, R18 ;  /* 0x0000001211097221 */ /* 0x000fe20000000100 */
[----:B------:R-:W-:Y:S01]  /*2db0*/  FFMA.SAT R21, R11, R14, 0.5 ;  /* 0x3f0000000b157423 */ /* 0x000fe2000000200e */
[----:B------:R-:W-:Y:S01]  /*2dc0*/  FADD R20, R16, -12583039 ;  /* 0xcb40007f10147421 */ /* 0x000fe20000000000 */
[C---:B------:R-:W-:Y:S01]  /*2dd0*/  FADD R18, R12.reuse, -12583039 ;  /* 0xcb40007f0c127421 */ /* 0x040fe20000000000 */
[----:B------:R-:W-:Y:S02]  /*2de0*/  IMAD.SHL.U32 R17, R12, 0x800000, RZ ;  /* 0x008000000c117824 */ /* 0x000fe400078e00ff */
[----:B------:R-:W-:Y:S01]  /*2df0*/  FFMA.RM R12, R21, R10, 12582913 ;  /* 0x4b400001150c7423 */ /* 0x000fe2000000400a */
[----:B------:R-:W-:Y:S01]  /*2e00*/  FFMA R20, R19, 1.4426950216293334961, -R20 ;  /* 0x3fb8aa3b13147823 */ /* 0x000fe20000000814 */
[----:B------:R-:W-:Y:S01]  /*2e10*/  FFMA R18, R15, 1.4426950216293334961, -R18 ;  /* 0x3fb8aa3b0f127823 */ /* 0x000fe20000000812 */
[----:B------:R-:W-:Y:S01]  /*2e20*/  SHF.L.U32 R16, R16, 0x17, RZ ;  /* 0x0000001710107819 */ /* 0x000fe200000006ff */
[-C--:B------:R-:W-:Y:S01]  /*2e30*/  FFMA.SAT R21, R13, R14.reuse, 0.5 ;  /* 0x3f0000000d157423 */ /* 0x080fe2000000200e */
[----:B------:R-:W-:Y:S01]  /*2e40*/  FFMA R20, R19, 1.925963033500011079e-08, R20 ;  /* 0x32a5706013147823 */ /* 0x000fe20000000014 */
[----:B------:R-:W-:Y:S01]  /*2e50*/  FFMA R18, R15, 1.925963033500011079e-08, R18 ;  /* 0x32a570600f127823 */ /* 0x000fe20000000012 */
[----:B------:R-:W-:-:S02]  /*2e60*/  FFMA.SAT R15, R23, R14, 0.5 ;  /* 0x3f000000170f7423 */ /* 0x000fc4000000200e */
[----:B------:R0:W1:Y:S02]  /*2e70*/  MUFU.EX2 R19, R20 ;  /* 0x0000001400137308 */ /* 0x0000640000000800 */
[----:B------:R-:W-:-:S06]  /*2e80*/  FFMA.RM R15, R15, R10, 12582913 ;  /* 0x4b4000010f0f7423 */ /* 0x000fcc000000400a */
[----:B------:R-:W2:Y:S01]  /*2e90*/  MUFU.EX2 R18, R18 ;  /* 0x0000001200127308 */ /* 0x000ea20000000800 */
[----:B0-----:R-:W-:-:S04]  /*2ea0*/  FADD R20, R12, -12583039 ;  /* 0xcb40007f0c147421 */ /* 0x001fc80000000000 */
[----:B------:R-:W-:Y:S01]  /*2eb0*/  FFMA R20, R11, 1.4426950216293334961, -R20 ;  /* 0x3fb8aa3b0b147823 */ /* 0x000fe20000000814 */
[----:B-1----:R-:W-:Y:S01]  /*2ec0*/  FMUL R19, R16, R19 ;  /* 0x0000001310137220 */ /* 0x002fe20000400000 */
[----:B------:R-:W-:Y:S02]  /*2ed0*/  FADD R16, R15, -12583039 ;  /* 0xcb40007f0f107421 */ /* 0x000fe40000000000 */
[----:B------:R-:W-:Y:S01]  /*2ee0*/  FFMA R20, R11, 1.925963033500011079e-08, R20 ;  /* 0x32a570600b147823 */ /* 0x000fe20000000014 */
[----:B------:R-:W-:Y:S01]  /*2ef0*/  FFMA.SAT R11, R9, R14, 0.5 ;  /* 0x3f000000090b7423 */ /* 0x000fe2000000200e */
[----:B------:R-:W-:Y:S01]  /*2f00*/  SHF.L.U32 R15, R15, 0x17, RZ ;  /* 0x000000170f0f7819 */ /* 0x000fe200000006ff */
[----:B------:R-:W-:Y:S02]  /*2f10*/  FFMA R16, R23, 1.4426950216293334961, -R16 ;  /* 0x3fb8aa3b17107823 */ /* 0x000fe40000000810 */
[-C--:B------:R-:W-:Y:S01]  /*2f20*/  FFMA.RM R11, R11, R10.reuse, 12582913 ;  /* 0x4b4000010b0b7423 */ /* 0x080fe2000000400a */
[----:B------:R-:W-:Y:S01]  /*2f30*/  FFMA.RM R10, R21, R10, 12582913 ;  /* 0x4b400001150a7423 */ /* 0x000fe2000000400a */
[----:B------:R-:W-:Y:S01]  /*2f40*/  FFMA R16, R23, 1.925963033500011079e-08, R16 ;  /* 0x32a5706017107823 */ /* 0x000fe20000000010 */
[----:B------:R-:W-:Y:S01]  /*2f50*/  MUFU.EX2 R21, R20 ;  /* 0x0000001400157308 */ /* 0x000fe20000000800 */
[----:B------:R-:W-:Y:S01]  /*2f60*/  FADD R14, R11, -12583039 ;  /* 0xcb40007f0b0e7421 */ /* 0x000fe20000000000 */
[----:B--2---:R-:W-:-:S03]  /*2f70*/  FMUL R17, R17, R18 ;  /* 0x0000001211117220 */ /* 0x004fc60000400000 */
[----:B------:R-:W-:-:S03]  /*2f80*/  FFMA R14, R9, 1.4426950216293334961, -R14 ;  /* 0x3fb8aa3b090e7823 */ /* 0x000fc6000000080e */
[----:B------:R-:W0:Y:S01]  /*2f90*/  MUFU.EX2 R16, R16 ;  /* 0x0000001000107308 */ /* 0x000e220000000800 */
[----:B------:R-:W-:Y:S01]  /*2fa0*/  FFMA R9, R9, 1.925963033500011079e-08, R14 ;  /* 0x32a5706009097823 */ /* 0x000fe2000000000e */
[----:B------:R-:W-:-:S04]  /*2fb0*/  FADD R14, R10, -12583039 ;  /* 0xcb40007f0a0e7421 */ /* 0x000fc80000000000 */
[C---:B------:R-:W-:Y:S02]  /*2fc0*/  FFMA R14, R13.reuse, 1.4426950216293334961, -R14 ;  /* 0x3fb8aa3b0d0e7823 */ /* 0x040fe4000000080e */
[----:B------:R-:W1:Y:S02]  /*2fd0*/  MUFU.EX2 R9, R9 ;  /* 0x0000000900097308 */ /* 0x000e640000000800 */
[----:B------:R-:W-:-:S06]  /*2fe0*/  FFMA R14, R13, 1.925963033500011079e-08, R14 ;  /* 0x32a570600d0e7823 */ /* 0x000fcc000000000e */
[----:B------:R-:W2:Y:S01]  /*2ff0*/  MUFU.EX2 R14, R14 ;  /* 0x0000000e000e7308 */ /* 0x000ea20000000800 */
[----:B0-----:R-:W-:Y:S01]  /*3000*/  FMUL R18, R15, R16 ;  /* 0x000000100f127220 */ /* 0x001fe20000400000 */
[----:B------:R-:W-:Y:S02]  /*3010*/  IMAD.SHL.U32 R16, R12, 0x800000, RZ ;  /* 0x008000000c107824 */ /* 0x000fe400078e00ff */
[----:B------:R-:W-:Y:S01]  /*3020*/  FADD R12, RZ, R19 ;  /* 0x00000013ff0c7221 */ /* 0x000fe20000000000 */
[----:B------:R-:W-:Y:S01]  /*3030*/  MOV R15, 0xffffffff ;  /* 0xffffffff000f7802 */ /* 0x000fe20000000f00 */
[----:B------:R-:W-:Y:S02]  /*3040*/  FMUL R16, R16, R21 ;  /* 0x0000001510107220 */ /* 0x000fe40000400000 */
[----:B------:R-:W-:Y:S01]  /*3050*/  FADD R13, R12, R17 ;  /* 0x000000110c0d7221 */ /* 0x000fe20000000000 */
[----:B------:R-:W-:Y:S01]  /*3060*/  SHF.L.U32 R12, R11, 0x17, RZ ;  /* 0x000000170b0c7819 */ /* 0x000fe200000006ff */
[----:B------:R-:W-:-:S02]  /*3070*/  IMAD.SHL.U32 R11, R10, 0x800000, RZ ;  /* 0x008000000a0b7824 */ /* 0x000fc400078e00ff */
[----:B------:R-:W-:Y:S02]  /*3080*/  FADD R13, R13, R18 ;  /* 0x000000120d0d7221 */ /* 0x000fe40000000000 */
[----:B-1----:R-:W-:Y:S02]  /*3090*/  FMUL R10, R12, R9 ;  /* 0x000000090c0a7220 */ /* 0x002fe40000400000 */
[----:B------:R-:W-:Y:S01]  /*30a0*/  FADD R13, R13, R16 ;  /* 0x000000100d0d7221 */ /* 0x000fe20000000000 */
[----:B--2---:R-:W-:Y:S01]  /*30b0*/  FMUL R9, R11, R14 ;  /* 0x0000000e0b097220 */ /* 0x004fe20000400000 */
[----:B------:R-:W-:Y:S02]  /*30c0*/  IMAD.MOV.U32 R11, RZ, RZ, 0x1f ;  /* 0x0000001fff0b7424 */ /* 0x000fe400078e00ff */
[----:B------:R-:W-:-:S04]  /*30d0*/  FADD R12, R13, R10 ;  /* 0x0000000a0d0c7221 */ /* 0x000fc80000000000 */
[----:B------:R-:W-:Y:S01]  /*30e0*/  FADD R13, R12, R9 ;  /* 0x000000090c0d7221 */ /* 0x000fe20000000000 */
[----:B------:R-:W-:-:S07]  /*30f0*/  MOV R12, 0x10 ;  /* 0x00000010000c7802 */ /* 0x000fce0000000f00 */
[----:B------:R-:W-:Y:S05]  /*3100*/  WARPSYNC.COLLECTIVE R15, `(.L_x_8548) ;  /* 0x000000000f087348 */ /* 0x000fea0003c00000 */
[----:B------:R0:W1:Y:S02]  /*3110*/  SHFL.BFLY P6, R14, R13, R12, R11 ;  /* 0x0c00000c0d0e7389 */ /* 0x00006400000c000b */
[----:B01----:R-:W-:Y:S05]  /*3120*/  ENDCOLLECTIVE ;  /* 0x000000000000791b */ /* 0x003fea0003800000 */
.L_x_8548:
[----:B------:R-:W-:Y:S02]  /*3130*/  HFMA2 R12, -RZ, RZ, 0, 4.76837158203125e-07 ;  /* 0x00000008ff0c7431 */ /* 0x000fe400000001ff */
[----:B------:R-:W-:-:S04]  /*3140*/  FADD R20, R13, R14 ;  /* 0x0000000e0d147221 */ /* 0x000fc80000000000 */
[----:B------:R-:W-:-:S07]  /*3150*/  IMAD.MOV.U32 R13, RZ, RZ, R20 ;  /* 0x000000ffff0d7224 */ /* 0x000fce00078e0014 */
[----:B------:R-:W-:Y:S05]  /*3160*/  WARPSYNC.COLLECTIVE R15, `(.L_x_8549) ;  /* 0x000000000f087348 */ /* 0x000fea0003c00000 */
[----:B------:R0:W1:Y:S02]  /*3170*/  SHFL.BFLY P6, R14, R13, R12, R11 ;  /* 0x0c00000c0d0e7389 */ /* 0x00006400000c000b */
[----:B01----:R-:W-:Y:S05]  /*3180*/  ENDCOLLECTIVE ;  /* 0x000000000000791b */ /* 0x003fea0003800000 */
.L_x_8549:
[----:B------:R-:W-:Y:S01]  /*3190*/  MOV R12, 0x4 ;  /* 0x00000004000c7802 */ /* 0x000fe20000000f00 */
[----:B------:R-:W-:-:S04]  /*31a0*/  FADD R21, R20, R14 ;  /* 0x0000000e14157221 */ /* 0x000fc80000000000 */
[----:B------:R-:W-:-:S07]  /*31b0*/  IMAD.MOV.U32 R13, RZ, RZ, R21 ;  /* 0x000000ffff0d7224 */ /* 0x000fce00078e0015 */
[----:B------:R-:W-:Y:S05]  /*31c0*/  WARPSYNC.COLLECTIVE R15, `(.L_x_8550) ;  /* 0x000000000f087348 */ /* 0x000fea0003c00000 */
[----:B------:R0:W1:Y:S02]  /*31d0*/  SHFL.BFLY P6, R14, R13, R12, R11 ;  /* 0x0c00000c0d0e7389 */ /* 0x00006400000c000b */
[----:B01----:R-:W-:Y:S05]  /*31e0*/  ENDCOLLECTIVE ;  /* 0x000000000000791b */ /* 0x003fea0003800000 */
.L_x_8550:
[----:B------:R-:W-:Y:S02]  /*31f0*/  HFMA2 R12, -RZ, RZ, 0, 1.1920928955078125e-07 ;  /* 0x00000002ff0c7431 */ /* 0x000fe400000001ff */
[----:B------:R-:W-:-:S04]  /*3200*/  FADD R22, R21, R14 ;  /* 0x0000000e15167221 */ /* 0x000fc80000000000 */
[----:B------:R-:W-:-:S07]  /*3210*/  IMAD.MOV.U32 R13, RZ, RZ, R22 ;  /* 0x000000ffff0d7224 */ /* 0x000fce00078e0016 */
[----:B------:R-:W-:Y:S05]  /*3220*/  WARPSYNC.COLLECTIVE R15, `(.L_x_8551) ;  /* 0x000000000f087348 */ /* 0x000fea0003c00000 */
[----:B------:R0:W1:Y:S02]  /*3230*/  SHFL.BFLY P6, R14, R13, R12, R11 ;  /* 0x0c00000c0d0e7389 */ /* 0x00006400000c000b */
[----:B01----:R-:W-:Y:S05]  /*3240*/  ENDCOLLECTIVE ;  /* 0x000000000000791b */ /* 0x003fea0003800000 */
.L_x_8551:
[----:B------:R-:W-:Y:S01]  /*3250*/  MOV R12, 0x1 ;  /* 0x00000001000c7802 */ /* 0x000fe20000000f00 */
[----:B------:R-:W-:-:S04]  /*3260*/  FADD R23, R22, R14 ;  /* 0x0000000e16177221 */ /* 0x000fc80000000000 */
[----:B------:R-:W-:-:S07]  /*3270*/  IMAD.MOV.U32 R13, RZ, RZ, R23 ;  /* 0x000000ffff0d7224 */ /* 0x000fce00078e0017 */
[----:B------:R-:W-:Y:S05]  /*3280*/  WARPSYNC.COLLECTIVE R15, `(.L_x_8552) ;  /* 0x000000000f087348 */ /* 0x000fea0003c00000 */
[----:B------:R0:W1:Y:S02]  /*3290*/  SHFL.BFLY P6, R14, R13, R12, R11 ;  /* 0x0c00000c0d0e7389 */ /* 0x00006400000c000b */
[----:B01----:R-:W-:Y:S05]  /*32a0*/  ENDCOLLECTIVE ;  /* 0x000000000000791b */ /* 0x003fea0003800000 */
.L_x_8552:
[----:B------:R-:W-:Y:S05]  /*32b0*/  BRA `(.L_x_8553) ;  /* 0xffffffec008c7947 */ /* 0x000fea000383ffff */
        .weak           $__internal_125_$__cuda_sm3x_div_rn_noftz_f32_slowpath
        .type           $__internal_125_$__cuda_sm3x_div_rn_noftz_f32_slowpath,@function
        .size           $__internal_125_$__cuda_sm3x_div_rn_noftz_f32_slowpath,(.L_x_37502 - $__internal_125_$__cuda_sm3x_div_rn_noftz_f32_slowpath)
$__internal_125_$__cuda_sm3x_div_rn_noftz_f32_slowpath:
        /* <DEDUP_REMOVED lines=32> */
[----:B------:R-:W-:Y:S02]  /*34c0*/  @!P1 IMAD.MOV.U32 R24, RZ, RZ, -0x40 ;  /* 0xffffffc0ff189424 */ /* 0x000fe400078e00ff */
[----:B------:R-:W-:-:S03]  /*34d0*/  @!P1 FFMA R19, R19, 1.84467440737095516160e+19, RZ ;  /* 0x5f80000013139823 */ /* 0x000fc600000000ff */
[----:B------:R-:W-:Y:S01]  /*34e0*/  @!P2 FFMA R14, R14, 1.84467440737095516160e+19, RZ ;  /* 0x5f8000000e0ea823 */ /* 0x000fe200000000ff */
[----:B------:R-:W-:-:S07]  /*34f0*/  @!P2 IADD3 R24, PT, PT, R24, 0x40, RZ ;  /* 0x000000401818a810 */ /* 0x000fce0007ffe0ff */
.L_x_8555:
        /* <DEDUP_REMOVED lines=51> */
.L_x_8562:
[----:B------:R-:W-:-:S04]  /*3830*/  LOP3.LUT R14, R14, 0x80000000, RZ, 0xc0, !PT ;  /* 0x800000000e0e7812 */ /* 0x000fc800078ec0ff */
[----:B------:R-:W-:Y:S01]  /*3840*/  LOP3.LUT R14, R14, 0x7f800000, RZ, 0xfc, !PT ;  /* 0x7f8000000e0e7812 */ /* 0x000fe200078efcff */
[----:B------:R-:W-:Y:S06]  /*3850*/  BRA `(.L_x_8563) ;  /* 0x0000000000047947 */ /* 0x000fec0003800000 */
.L_x_8561:
[----:B------:R-:W-:-:S07]  /*3860*/  IMAD R14, R25, 0x800000, R14 ;  /* 0x00800000190e7824 */ /* 0x000fce00078e020e */
.L_x_8563:
[----:B------:R-:W-:Y:S05]  /*3870*/  BSYNC.RECONVERGENT B3 ;  /* 0x0000000000037941 */ /* 0x000fea0003800200 */
.L_x_8560:
[----:B------:R-:W-:Y:S05]  /*3880*/  BRA `(.L_x_8564) ;  /* 0x0000000000207947 */ /* 0x000fea0003800000 */
.L_x_8559:
[----:B------:R-:W-:-:S04]  /*3890*/  LOP3.LUT R14, R14, 0x80000000, R19, 0x48, !PT ;  /* 0x800000000e0e7812 */ /* 0x000fc800078e4813 */
[----:B------:R-:W-:Y:S01]  /*38a0*/  LOP3.LUT R14, R14, 0x7f800000, RZ, 0xfc, !PT ;  /* 0x7f8000000e0e7812 */ /* 0x000fe200078efcff */
[----:B------:R-:W-:Y:S06]  /*38b0*/  BRA `(.L_x_8564) ;  /* 0x0000000000147947 */ /* 0x000fec0003800000 */
.L_x_8558:
[----:B------:R-:W-:Y:S01]  /*38c0*/  LOP3.LUT R14, R14, 0x80000000, R19, 0x48, !PT ;  /* 0x800000000e0e7812 */ /* 0x000fe200078e4813 */
[----:B------:R-:W-:Y:S06]  /*38d0*/  BRA `(.L_x_8564) ;  /* 0x00000000000c7947 */ /* 0x000fec0003800000 */
.L_x_8557:
[----:B------:R-:W0:Y:S01]  /*38e0*/  MUFU.RSQ R14, -QNAN ;  /* 0xffc00000000e7908 */ /* 0x000e220000001400 */
[----:B------:R-:W-:Y:S05]  /*38f0*/  BRA `(.L_x_8564) ;  /* 0x0000000000047947 */ /* 0x000fea0003800000 */
.L_x_8556:
[----:B------:R-:W-:-:S07]  /*3900*/  FADD.FTZ R14, R19, R14 ;  /* 0x0000000e130e7221 */ /* 0x000fce0000010000 */
.L_x_8564:
[----:B------:R-:W-:Y:S05]  /*3910*/  BSYNC.RECONVERGENT B2 ;  /* 0x0000000000027941 */ /* 0x000fea0003800200 */
.L_x_8554:
[----:B------:R-:W-:Y:S01]  /*3920*/  HFMA2 R15, -RZ, RZ, 0, 0 ;  /* 0x00000000ff0f7431 */ /* 0x000fe200000001ff */
[----:B0-----:R-:W-:Y:S01]  /*3930*/  MOV R11, R14 ;  /* 0x0000000e000b7202 */ /* 0x001fe20000000f00 */
[----:B------:R-:W-:-:S04]  /*3940*/  IMAD.MOV.U32 R14, RZ, RZ, R22 ;  /* 0x000000ffff0e7224 */ /* 0x000fc800078e0016 */
[----:B------:R-:W-:Y:S05]  /*3950*/  RET.REL.NODEC R14 `(_Z15SoftmaxWarpImplI22BroadcastScaleMaskLoadIffbLm4EiE11DirectStoreIffEfLi2ELi6ELi32ELi1ELb1EL9Algorithm0EEvT_T0_ll) ;  /* 0xffffffc40ea87950 */ /* 0x000fea0003c3ffff */
.L_x_8565:
        /* <DEDUP_REMOVED lines=10> */
.L_x_37502:


//--------------------- .text._Z15SoftmaxWarpImplI22BroadcastScaleMaskLoadIffbLm4EiE11DirectStoreIffEfLi2ELi6ELi32ELi1ELb0EL9Algorithm0EEvT_T0_ll --------------------------
	.section	.text._Z15SoftmaxWarpImplI22BroadcastScaleMaskLoadIffbLm4EiE11DirectStoreIffEfLi2ELi6ELi32ELi1ELb0EL9Algorithm0EEvT_T0_ll,"ax",@progbits
	.align	128
        .global         _Z15SoftmaxWarpImplI22BroadcastScaleMaskLoadIffbLm4EiE11DirectStoreIffEfLi2ELi6ELi32ELi1ELb0EL9Algorithm0EEvT_T0_ll
        .type           _Z15SoftmaxWarpImplI22BroadcastScaleMaskLoadIffbLm4EiE11DirectStoreIffEfLi2ELi6ELi32ELi1ELb0EL9Algorithm0EEvT_T0_ll,@function
        .size           _Z15SoftmaxWarpImplI22BroadcastScaleMaskLoadIffbLm4EiE11DirectStoreIffEfLi2ELi6ELi32ELi1ELb0EL9Algorithm0EEvT_T0_ll,(.L_x_37503 - _Z15SoftmaxWarpImplI22BroadcastScaleMaskLoadIffbLm4EiE11DirectStoreIffEfLi2ELi6ELi32ELi1ELb0EL9Algorithm0EEvT_T0_ll)
        .other          _Z15SoftmaxWarpImplI22BroadcastScaleMaskLoadIffbLm4EiE11DirectStoreIffEfLi2ELi6ELi32ELi1ELb0EL9Algorithm0EEvT_T0_ll,@"STO_CUDA_ENTRY STV_DEFAULT"
_Z15SoftmaxWarpImplI22BroadcastScaleMaskLoadIffbLm4EiE11DirectStoreIffEfLi2ELi6ELi32ELi1ELb0EL9Algorithm0EEvT_T0_ll:
.text._Z15SoftmaxWarpImplI22BroadcastScaleMaskLoadIffbLm4EiE11DirectStoreIffEfLi2ELi6ELi32ELi1ELb0EL9Algorithm0EEvT_T0_ll:
        /* <DEDUP_REMOVED lines=29> */
.L_x_8566:
        /* <DEDUP_REMOVED lines=15> */
.L_x_8581:
[----:B------:R-:W0:Y:S01]  /*02c0*/  LDC R0, c[0x0][0x3b8] ;  /* 0x0000ee00ff007b82 */ /* 0x000e220000000800 */
[----:B--2---:R-:W-:Y:S01]  /*02d0*/  IABS R5, UR55 ;  /* 0x0000003700057c13 */ /* 0x004fe20008000000 */
[----:B------:R-:W-:Y:S01]  /*02e0*/  IMAD R25, R17, UR54, R10 ;  /* 0x0000003611197c24 */ /* 0x000fe2000f8e020a */
[----:B------:R-:W-:Y:S01]  /*02f0*/  UMOV UR4, URZ ;  /* 0x000000ff00047c82 */ /* 0x000fe20008000000 */
[----:B------:R-:W-:Y:S01]  /*0300*/  LOP3.LUT R20, RZ, UR55, RZ, 0x33, !PT ;  /* 0x00000037ff147c12 */ /* 0x000fe2000f8e33ff */
[----:B------:R-:W-:Y:S01]  /*0310*/  UISETP.NE.U32.AND UP0, UPT, UR40, 0x1, UPT ;  /* 0x000000012800788c */ /* 0x000fe2000bf05070 */
[----:B------:R-:W-:Y:S01]  /*0320*/  R2UR UR8, R5 ;  /* 0x00000000050872ca */ /* 0x000fe200000e0000 */
[----:B------:R-:W-:Y:S01]  /*0330*/  UISETP.NE.U32.AND UP1, UPT, UR42, 0x1, UPT ;  /* 0x000000012a00788c */ /* 0x000fe2000bf25070 */
[----:B------:R-:W-:Y:S01]  /*0340*/  IABS R11, R25 ;  /* 0x00000019000b7213 */ /* 0x000fe20000000000 */
[----:B------:R-:W-:Y:S01]  /*0350*/  UISETP.NE.AND.EX UP0, UPT, UR41, URZ, UPT, UP0 ;  /* 0x000000ff2900728c */ /* 0x000fe2000bf05300 */
[----:B-1----:R-:W-:Y:S01]  /*0360*/  R2UR UR10, R8 ;  /* 0x00000000080a72ca */ /* 0x002fe200000e0000 */
[----:B------:R-:W-:Y:S01]  /*0370*/  UISETP.NE.U32.AND UP3, UPT, UR36, 0x1, UPT ;  /* 0x000000012400788c */ /* 0x000fe2000bf65070 */
[----:B------:R-:W-:Y:S01]  /*0380*/  R2UR UR11, R9 ;  /* 0x00000000090b72ca */ /* 0x000fe200000e0000 */
[----:B------:R-:W-:-:S02]  /*0390*/  UISETP.NE.AND.EX UP1, UPT, UR43, URZ, UPT, UP1 ;  /* 0x000000ff2b00728c */ /* 0x000fc4000bf25310 */
[----:B------:R-:W-:Y:S02]  /*03a0*/  UISETP.NE.U32.AND UP2, UPT, UR38, 0x1, UPT ;  /* 0x000000012600788c */ /* 0x000fe4000bf45070 */
[----:B------:R-:W-:Y:S02]  /*03b0*/  UISETP.NE.AND.EX UP3, UPT, UR37, URZ, UPT, UP3 ;  /* 0x000000ff2500728c */ /* 0x000fe4000bf65330 */
[----:B------:R-:W-:Y:S01]  /*03c0*/  UISETP.NE.AND.EX UP2, UPT, UR39, URZ, UPT, UP2 ;  /* 0x000000ff2700728c */ /* 0x000fe2000bf45320 */
[-C--:B0-----:R-:W-:Y:S02]  /*03d0*/  IABS R22, R0.reuse ;  /* 0x0000000000167213 */ /* 0x081fe40000000000 */
[----:B------:R-:W-:Y:S02]  /*03e0*/  LOP3.LUT R21, RZ, R0, RZ, 0x33, !PT ;  /* 0x00000000ff157212 */ /* 0x000fe400078e33ff */
[----:B------:R-:W0:Y:S08]  /*03f0*/  I2F.RP R4, R22 ;  /* 0x0000001600047306 */ /* 0x000e300000209400 */
[----:B0-----:R-:W0:Y:S02]  /*0400*/  MUFU.RCP R4, R4 ;  /* 0x0000000400047308 */ /* 0x001e240000001000 */
[----:B0-----:R-:W-:-:S06]  /*0410*/  VIADD R2, R4, 0xffffffe ;  /* 0x0ffffffe04027836 */ /* 0x001fcc0000000000 */
[----:B------:R-:W0:Y:S08]  /*0420*/  I2F.RP R4, UR8 ;  /* 0x0000000800047d06 */ /* 0x000e300008209400 */
[----:B------:R1:W2:Y:S08]  /*0430*/  F2I.FTZ.U32.TRUNC.NTZ R3, R2 ;  /* 0x0000000200037305 */ /* 0x0002b0000021f000 */
[----:B0-----:R-:W0:Y:S01]  /*0440*/  MUFU.RCP R4, R4 ;  /* 0x0000000400047308 */ /* 0x001e220000001000 */
[----:B-1----:R-:W-:Y:S01]  /*0450*/  IMAD.MOV.U32 R2, RZ, RZ, RZ ;  /* 0x000000ffff027224 */ /* 0x002fe200078e00ff */
[----:B--2---:R-:W-:-:S05]  /*0460*/  IADD3 R5, PT, PT, RZ, -R3, RZ ;  /* 0x80000003ff057210 */ /* 0x004fca0007ffe0ff */
[----:B------:R-:W-:-:S04]  /*0470*/  IMAD R5, R5, R22, RZ ;  /* 0x0000001605057224 */ /* 0x000fc800078e02ff */
        /* <DEDUP_REMOVED lines=12> */
[----:B0-----:R-:W-:Y:S02]  /*0540*/  R2UR UR5, R5 ;  /* 0x00000000050572ca */ /* 0x001fe400000e0000 */
[----:B------:R-:W-:Y:S02]  /*0550*/  ISETP.GE.AND P2, PT, R3, RZ, PT ;  /* 0x000000ff0300720c */ /* 0x000fe40003f46270 */
[----:B------:R-:W-:-:S04]  /*0560*/  IABS R3, UR56 ;  /* 0x0000003800037c13 */ /* 0x000fc80008000000 */
[----:B------:R-:W-:Y:S01]  /*0570*/  R2UR UR9, R3 ;  /* 0x00000000030972ca */ /* 0x000fe200000e0000 */
[----:B------:R-:W-:Y:S01]  /*0580*/  @P0 VIADD R2, R2, 0x1 ;  /* 0x0000000102020836 */ /* 0x000fe20000000000 */
[----:B------:R-:W-:-:S03]  /*0590*/  ISETP.NE.AND P0, PT, R0, RZ, PT ;  /* 0x000000ff0000720c */ /* 0x000fc60003f05270 */
[----:B------:R-:W-:Y:S02]  /*05a0*/  UIADD3 UR6, UPT, UPT, URZ, -UR5, URZ ;  /* 0x80000005ff067290 */ /* 0x000fe4000fffe0ff */
[----:B------:R-:W-:Y:S02]  /*05b0*/  @!P2 IMAD.MOV R2, RZ, RZ, -R2 ;  /* 0x000000ffff02a224 */ /* 0x000fe400078e0a02 */
[----:B------:R-:W-:-:S03]  /*05c0*/  UIMAD UR6, UR6, UR8, URZ ;  /* 0x00000008060672a4 */ /* 0x000fc6000f8e02ff */
[----:B------:R-:W-:Y:S01]  /*05d0*/  SEL R2, R21, R2, !P0 ;  /* 0x0000000215027207 */ /* 0x000fe20004000000 */
[----:B------:R-:W-:Y:S01]  /*05e0*/  UIMAD.WIDE.U32 UR4, UR5, UR6, UR4 ;  /* 0x00000006050472a5 */ /* 0x000fe2000f8e0004 */
[----:B------:R-:W0:Y:S02]  /*05f0*/  I2F.RP R5, UR9 ;  /* 0x0000000900057d06 */ /* 0x000e240008209400 */
[----:B------:R-:W-:-:S04]  /*0600*/  IADD3 R3, PT, PT, -R2, RZ, RZ ;  /* 0x000000ff02037210 */ /* 0x000fc80007ffe1ff */
[----:B------:R-:W-:Y:S01]  /*0610*/  UMOV UR6, UR5 ;  /* 0x0000000500067c82 */ /* 0x000fe20008000000 */
[----:B------:R-:W-:Y:S01]  /*0620*/  IMAD R12, R0, R3, R25 ;  /* 0x00000003000c7224 */ /* 0x000fe200078e0219 */
[----:B------:R-:W-:-:S04]  /*0630*/  UMOV UR4, URZ ;  /* 0x000000ff00047c82 */ /* 0x000fc80008000000 */
[----:B------:R-:W-:Y:S01]  /*0640*/  IABS R4, R12 ;  /* 0x0000000c00047213 */ /* 0x000fe20000000000 */
[----:B0-----:R-:W0:Y:S04]  /*0650*/  MUFU.RCP R5, R5 ;  /* 0x0000000500057308 */ /* 0x001e280000001000 */
[----:B------:R-:W-:-:S04]  /*0660*/  IMAD.HI.U32 R3, R4, UR6, RZ ;  /* 0x0000000604037c27 */ /* 0x000fc8000f8e00ff */
[----:B------:R-:W-:-:S04]  /*0670*/  IMAD.MOV R11, RZ, RZ, -R3 ;  /* 0x000000ffff0b7224 */ /* 0x000fc800078e0a03 */
[----:B------:R-:W-:-:S05]  /*0680*/  IMAD R4, R11, UR8, R4 ;  /* 0x000000080b047c24 */ /* 0x000fca000f8e0204 */
[----:B------:R-:W-:Y:S01]  /*0690*/  ISETP.LT.U32.AND P2, PT, R4, UR8, PT ;  /* 0x0000000804007c0c */ /* 0x000fe2000bf41070 */
[----:B0-----:R-:W-:-:S06]  /*06a0*/  VIADD R11, R5, 0xffffffe ;  /* 0x0ffffffe050b7836 */ /* 0x001fcc0000000000 */
[----:B------:R-:W0:Y:S06]  /*06b0*/  F2I.FTZ.U32.TRUNC.NTZ R11, R11 ;  /* 0x0000000b000b7305 */ /* 0x000e2c000021f000 */
[----:B------:R-:W-:Y:S01]  /*06c0*/  @!P2 IADD3 R4, PT, PT, R4, -UR8, RZ ;  /* 0x800000080404ac10 */ /* 0x000fe2000fffe0ff */
[----:B------:R-:W-:-:S03]  /*06d0*/  @!P2 VIADD R3, R3, 0x1 ;  /* 0x000000010303a836 */ /* 0x000fc60000000000 */
[----:B------:R-:W-:Y:S02]  /*06e0*/  ISETP.GE.U32.AND P1, PT, R4, UR8, PT ;  /* 0x0000000804007c0c */ /* 0x000fe4000bf26070 */
[----:B------:R-:W-:-:S04]  /*06f0*/  LOP3.LUT R4, R12, UR55, RZ, 0x3c, !PT ;  /* 0x000000370c047c12 */ /* 0x000fc8000f8e3cff */
[----:B------:R-:W-:Y:S02]  /*0700*/  ISETP.GE.AND P3, PT, R4, RZ, PT ;  /* 0x000000ff0400720c */ /* 0x000fe40003f66270 */
[----:B0-----:R-:W-:Y:S02]  /*0710*/  R2UR UR5, R11 ;  /* 0x000000000b0572ca */ /* 0x001fe400000e0000 */
[----:B------:R-:W-:-:S03]  /*0720*/  LOP3.LUT R11, RZ, UR56, RZ, 0x33, !PT ;  /* 0x00000038ff0b7c12 */ /* 0x000fc6000f8e33ff */
[----:B------:R-:W-:Y:S01]  /*0730*/  @P1 VIADD R3, R3, 0x1 ;  /* 0x0000000103031836 */ /* 0x000fe20000000000 */
[----:B------:R-:W-:-:S05]  /*0740*/  ISETP.NE.AND P1, PT, RZ, UR55, PT ;  /* 0x00000037ff007c0c */ /* 0x000fca000bf25270 */
[----:B------:R-:W-:Y:S02]  /*0750*/  @!P3 IADD3 R3, PT, PT, -R3, RZ, RZ ;  /* 0x000000ff0303b210 */ /* 0x000fe40007ffe1ff */
[----:B------:R-:W-:Y:S02]  /*0760*/  UIADD3 UR7, UPT, UPT, URZ, -UR5, URZ ;  /* 0x80000005ff077290 */ /* 0x000fe4000fffe0ff */
[----:B------:R-:W-:Y:S02]  /*0770*/  SEL R13, R20, R3, !P1 ;  /* 0x00000003140d7207 */ /* 0x000fe40004800000 */
[----:B------:R-:W-:-:S03]  /*0780*/  UIMAD UR7, UR7, UR9, URZ ;  /* 0x00000009070772a4 */ /* 0x000fc6000f8e02ff */
[----:B------:R-:W-:Y:S01]  /*0790*/  IMAD.MOV R3, RZ, RZ, -R13 ;  /* 0x000000ffff037224 */ /* 0x000fe200078e0a0d */
[----:B------:R-:W-:-:S03]  /*07a0*/  UIMAD.WIDE.U32 UR4, UR5, UR7, UR4 ;  /* 0x00000007050472a5 */ /* 0x000fc6000f8e0004 */
        /* <DEDUP_REMOVED lines=8> */
[----:B------:R-:W-:Y:S02]  /*0830*/  PLOP3.LUT P3, PT, PT, PT, UP0, 0x40, 0x4 ;  /* 0x000000000004781c */ /* 0x000fe40003f6e808 */
[----:B------:R-:W-:Y:S02]  /*0840*/  ISETP.GE.U32.AND P2, PT, R4, UR9, PT ;  /* 0x0000000904007c0c */ /* 0x000fe4000bf46070 */
[----:B------:R-:W-:-:S04]  /*0850*/  LOP3.LUT R4, R12, UR56, RZ, 0x3c, !PT ;  /* 0x000000380c047c12 */ /* 0x000fc8000f8e3cff */
[----:B------:R-:W-:Y:S02]  /*0860*/  ISETP.GE.AND P4, PT, R4, RZ, PT ;  /* 0x000000ff0400720c */ /* 0x000fe40003f86270 */
[----:B------:R-:W-:Y:S02]  /*0870*/  SEL R4, R2, RZ, !P3 ;  /* 0x000000ff02047207 */ /* 0x000fe40005800000 */
[----:B------:R-:W-:-:S03]  /*0880*/  PLOP3.LUT P3, PT, PT, PT, UP3, 0x40, 0x4 ;  /* 0x000000000004781c */ /* 0x000fc60003f6e838 */
[----:B------:R-:W-:Y:S01]  /*0890*/  @P2 VIADD R3, R3, 0x1 ;  /* 0x0000000103032836 */ /* 0x000fe20000000000 */
[----:B------:R-:W-:-:S05]  /*08a0*/  ISETP.NE.AND P2, PT, RZ, UR56, PT ;  /* 0x00000038ff007c0c */ /* 0x000fca000bf45270 */
[----:B------:R-:W-:Y:S02]  /*08b0*/  @!P4 IADD3 R3, PT, PT, -R3, RZ, RZ ;  /* 0x000000ff0303c210 */ /* 0x000fe40007ffe1ff */
[----:B------:R-:W-:Y:S02]  /*08c0*/  PLOP3.LUT P4, PT, PT, PT, UP1, 0x40, 0x4 ;  /* 0x000000000004781c */ /* 0x000fe40003f8e818 */
[----:B------:R-:W-:-:S05]  /*08d0*/  SEL R3, R11, R3, !P2 ;  /* 0x000000030b037207 */ /* 0x000fca0005000000 */
[----:B------:R-:W-:Y:S01]  /*08e0*/  IMAD.MOV R5, RZ, RZ, -R3 ;  /* 0x000000ffff057224 */ /* 0x000fe200078e0a03 */
[----:B------:R-:W-:-:S03]  /*08f0*/  SEL R3, R3, RZ, !P3 ;  /* 0x000000ff03037207 */ /* 0x000fc60005800000 */
[----:B------:R-:W-:Y:S01]  /*0900*/  IMAD R2, R5, UR56, R12 ;  /* 0x0000003805027c24 */ /* 0x000fe2000f8e020c */
[----:B------:R-:W-:Y:S01]  /*0910*/  SEL R12, R13, RZ, !P4 ;  /* 0x000000ff0d0c7207 */ /* 0x000fe20006000000 */
[----:B------:R-:W-:Y:S01]  /*0920*/  IMAD R13, R4, UR44, RZ ;  /* 0x0000002c040d7c24 */ /* 0x000fe2000f8e02ff */
[----:B------:R-:W-:Y:S01]  /*0930*/  PLOP3.LUT P4, PT, PT, PT, UP2, 0x40, 0x4 ;  /* 0x000000000004781c */ /* 0x000fe20003f8e828 */
[----:B------:R-:W0:Y:S02]  /*0940*/  LDC.64 R4, c[0x0][0x388] ;  /* 0x0000e200ff047b82 */ /* 0x000e240000000a00 */
[----:B------:R-:W-:Y:S01]  /*0950*/  IMAD R12, R12, UR45, R13 ;  /* 0x0000002d0c0c7c24 */ /* 0x000fe2000f8e020d */
[----:B------:R-:W-:-:S03]  /*0960*/  SEL R2, R2, RZ, !P4 ;  /* 0x000000ff02027207 */ /* 0x000fc60006000000 */
[----:B------:R-:W-:-:S04]  /*0970*/  IMAD R3, R3, UR46, R12 ;  /* 0x0000002e03037c24 */ /* 0x000fc8000f8e020c */
[----:B------:R-:W-:-:S05]  /*0980*/  IMAD R2, R2, UR47, R3 ;  /* 0x0000002f02027c24 */ /* 0x000fca000f8e0203 */
[----:B------:R-:W-:-:S04]  /*0990*/  LEA.HI R2, R2, R2, RZ, 0x1 ;  /* 0x0000000202027211 */ /* 0x000fc800078f08ff */
[----:B------:R-:W-:-:S05]  /*09a0*/  SHF.R.S32.HI R3, RZ, 0x1, R2 ;  /* 0x00000001ff037819 */ /* 0x000fca0000011402 */
[----:B0-----:R-:W-:-:S05]  /*09b0*/  IMAD.WIDE R2, R3, 0x2, R4 ;  /* 0x0000000203027825 */ /* 0x001fca00078e0204 */
[----:B------:R0:W2:Y:S01]  /*09c0*/  LDG.E.U16 R18, desc[UR10][R2.64] ;  /* 0x0000000a02127981 */ /* 0x0000a2000c1e1500 */
[----:B------:R-:W-:-:S05]  /*09d0*/  VIADD R19, R25, 0x40 ;  /* 0x0000004019137836 */ /* 0x000fca0000000000 */
        /* <DEDUP_REMOVED lines=12> */
[----:B0-----:R-:W-:-:S05]  /*0aa0*/  SEL R2, R21, R12, !P0 ;  /* 0x0000000c15027207 */ /* 0x001fca0004000000 */
[----:B------:R-:W-:-:S04]  /*0ab0*/  IMAD.MOV R3, RZ, RZ, -R2 ;  /* 0x000000ffff037224 */ /* 0x000fc800078e0a02 */
[----:B------:R-:W-:-:S05]  /*0ac0*/  IMAD R14, R0, R3, R19 ;  /* 0x00000003000e7224 */ /* 0x000fca00078e0213 */
        /* <DEDUP_REMOVED lines=27> */
[----:B------:R-:W-:-:S05]  /*0c80*/  PLOP3.LUT P4, PT, PT, PT, UP2, 0x40, 0x4 ;  /* 0x000000000004781c */ /* 0x000fca0003f8e828 */
[----:B------:R-:W-:Y:S02]  /*0c90*/  @P3 IADD3 R13, PT, PT, R13, 0x1, RZ ;  /* 0x000000010d0d3810 */ /* 0x000fe40007ffe0ff */
[----:B------:R-:W-:-:S04]  /*0ca0*/  PLOP3.LUT P3, PT, PT, PT, UP0, 0x40, 0x4 ;  /* 0x000000000004781c */ /* 0x000fc80003f6e808 */
[----:B------:R-:W-:Y:S01]  /*0cb0*/  @!P5 IMAD.MOV R13, RZ, RZ, -R13 ;  /* 0x000000ffff0dd224 */ /* 0x000fe200078e0a0d */
[----:B------:R-:W-:Y:S02]  /*0cc0*/  SEL R2, R2, RZ, !P3 ;  /* 0x000000ff02027207 */ /* 0x000fe40005800000 */
[----:B------:R-:W-:Y:S02]  /*0cd0*/  PLOP3.LUT P3, PT, PT, PT, UP3, 0x40, 0x4 ;  /* 0x000000000004781c */ /* 0x000fe40003f6e838 */
[----:B------:R-:W-:Y:S01]  /*0ce0*/  SEL R13, R11, R13, !P2 ;  /* 0x0000000d0b0d7207 */ /* 0x000fe20005000000 */
[----:B------:R-:W-:-:S04]  /*0cf0*/  IMAD R15, R2, UR44, RZ ;  /* 0x0000002c020f7c24 */ /* 0x000fc8000f8e02ff */
[----:B------:R-:W-:Y:S01]  /*0d00*/  IMAD.MOV R14, RZ, RZ, -R13 ;  /* 0x000000ffff0e7224 */ /* 0x000fe200078e0a0d */
[----:B------:R-:W-:Y:S01]  /*0d10*/  SEL R13, R13, RZ, !P3 ;  /* 0x000000ff0d0d7207 */ /* 0x000fe20005800000 */
[----:B------:R-:W-:Y:S02]  /*0d20*/  IMAD R12, R12, UR45, R15 ;  /* 0x0000002d0c0c7c24 */ /* 0x000fe4000f8e020f */
[----:B------:R-:W-:Y:S02]  /*0d30*/  IMAD R3, R14, UR56, R3 ;  /* 0x000000380e037c24 */ /* 0x000fe4000f8e0203 */
[----:B------:R-:W-:-:S03]  /*0d40*/  IMAD R12, R13, UR46, R12 ;  /* 0x0000002e0d0c7c24 */ /* 0x000fc6000f8e020c */
[----:B------:R-:W-:-:S05]  /*0d50*/  SEL R3, R3, RZ, !P4 ;  /* 0x000000ff03037207 */ /* 0x000fca0006000000 */
[----:B------:R-:W-:Y:S02]  /*0d60*/  IMAD R3, R3, UR47, R12 ;  /* 0x0000002f03037c24 */ /* 0x000fe4000f8e020c */
[----:B------:R-:W0:Y:S03]  /*0d70*/  LDC.64 R12, c[0x0][0x380] ;  /* 0x0000e000ff0c7b82 */ /* 0x000e260000000a00 */
[----:B------:R-:W-:-:S04]  /*0d80*/  LEA.HI R3, R3, R3, RZ, 0x1 ;  /* 0x0000000303037211 */ /* 0x000fc800078f08ff */
[----:B------:R-:W-:-:S05]  /*0d90*/  SHF.R.S32.HI R3, RZ, 0x1, R3 ;  /* 0x00000001ff037819 */ /* 0x000fca0000011403 */
[----:B------:R-:W-:-:S05]  /*0da0*/  IMAD.WIDE R2, R3, 0x2, R4 ;  /* 0x0000000203027825 */ /* 0x000fca00078e0204 */
[----:B------:R1:W3:Y:S01]  /*0db0*/  LDG.E.U16 R23, desc[UR10][R2.64] ;  /* 0x0000000a02177981 */ /* 0x0002e2000c1e1500 */
[----:B------:R-:W4:Y:S01]  /*0dc0*/  LDCU UR4, c[0x0][0x3f0] ;  /* 0x00007e00ff0477ac */ /* 0x000f220008000800 */
[----:B-1----:R-:W1:Y:S01]  /*0dd0*/  LDC.64 R2, c[0x0][0x3f0] ;  /* 0x0000fc00ff027b82 */ /* 0x002e620000000a00 */
[----:B--2---:R-:W-:-:S04]  /*0de0*/  PRMT R14, R18, 0x7771, RZ ;  /* 0x00007771120e7816 */ /* 0x004fc800000000ff */
[----:B------:R-:W-:Y:S02]  /*0df0*/  ISETP.NE.AND P5, PT, R14, RZ, PT ;  /* 0x000000ff0e00720c */ /* 0x000fe40003fa5270 */
[----:B------:R-:W-:-:S04]  /*0e00*/  LEA.HI R14, R25, R25, RZ, 0x1 ;  /* 0x00000019190e7211 */ /* 0x000fc800078f08ff */
[----:B------:R-:W-:-:S05]  /*0e10*/  SHF.R.S32.HI R15, RZ, 0x1, R14 ;  /* 0x00000001ff0f7819 */ /* 0x000fca000001140e */
[----:B0-----:R-:W-:Y:S02]  /*0e20*/  IMAD.WIDE R14, R15, 0x8, R12 ;  /* 0x000000080f0e7825 */ /* 0x001fe400078e020c */
[----:B------:R-:W-:Y:S02]  /*0e30*/  @P5 R2UR UR10, R8 ;  /* 0x00000000080a52ca */ /* 0x000fe400000e0000 */
[----:B------:R-:W-:-:S13]  /*0e40*/  @P5 R2UR UR11, R9 ;  /* 0x00000000090b52ca */ /* 0x000fda00000e0000 */
[----:B------:R-:W1:Y:S01]  /*0e50*/  @P5 LDG.E R24, desc[UR10][R14.64+0x4] ;  /* 0x0000040a0e185981 */ /* 0x000e62000c1e1900 */
[----:B------:R-:W-:Y:S02]  /*0e60*/  IADD3 R25, PT, PT, R25, 0x80, RZ ;  /* 0x0000008019197810 */ /* 0x000fe40007ffe0ff */
[----:B------:R-:W-:Y:S02]  /*0e70*/  R2UR UR10, R8 ;  /* 0x00000000080a72ca */ /* 0x000fe400000e0000 */
[----:B------:R-:W-:Y:S02]  /*0e80*/  IABS R27, R25 ;  /* 0x00000019001b7213 */ /* 0x000fe40000000000 */
[----:B------:R-:W-:Y:S02]  /*0e90*/  R2UR UR11, R9 ;  /* 0x00000000090b72ca */ /* 0x000fe400000e0000 */
[----:B------:R-:W-:Y:S01]  /*0ea0*/  LEA.HI R19, R19, R19, RZ, 0x1 ;  /* 0x0000001313137211 */ /* 0x000fe200078f08ff */
[----:B------:R-:W-:Y:S01]  /*0eb0*/  IMAD.HI.U32 R29, R6, R27, RZ ;  /* 0x0000001b061d7227 */ /* 0x000fe200078e00ff */
[----:B------:R-:W-:-:S02]  /*0ec0*/  R2UR UR12, R8 ;  /* 0x00000000080c72ca */ /* 0x000fc400000e0000 */
[----:B------:R-:W-:Y:S01]  /*0ed0*/  R2UR UR13, R9 ;  /* 0x00000000090d72ca */ /* 0x000fe200000e0000 */
[----:B----4-:R-:W-:Y:S01]  /*0ee0*/  IMAD.U32 R6, RZ, RZ, UR4 ;  /* 0x00000004ff067e24 */ /* 0x010fe2000f8e00ff */
[----:B------:R-:W-:Y:S02]  /*0ef0*/  PRMT R18, R18, 0x7770, RZ ;  /* 0x0000777012127816 */ /* 0x000fe400000000ff */
[----:B------:R-:W-:Y:S02]  /*0f00*/  SHF.R.S32.HI R19, RZ, 0x1, R19 ;  /* 0x00000001ff137819 */ /* 0x000fe40000011413 */
[----:B------:R-:W-:Y:S01]  /*0f10*/  ISETP.NE.AND P4, PT, R18, RZ, PT ;  /* 0x000000ff1200720c */ /* 0x000fe20003f85270 */
[----:B------:R0:W2:Y:S02]  /*0f20*/  LDG.E R14, desc[UR10][R14.64] ;  /* 0x0000000a0e0e7981 */ /* 0x0000a4000c1e1900 */
[----:B0-----:R-:W-:Y:S01]  /*0f30*/  LOP3.LUT R15, R25, R0, RZ, 0x3c, !PT ;  /* 0x00000000190f7212 */ /* 0x001fe200078e3cff */
[----:B------:R-:W-:Y:S01]  /*0f40*/  IMAD.WIDE R18, R19, 0x8, R12 ;  /* 0x0000000813127825 */ /* 0x000fe200078e020c */
[----:B------:R-:W-:-:S02]  /*0f50*/  R2UR UR7, R9 ;  /* 0x00000000090772ca */ /* 0x000fc400000e0000 */
[----:B---3--:R-:W-:-:S04]  /*0f60*/  PRMT R26, R23, 0x7771, RZ ;  /* 0x00007771171a7816 */ /* 0x008fc800000000ff */
[----:B------:R-:W-:Y:S02]  /*0f70*/  ISETP.NE.AND P3, PT, R26, RZ, PT ;  /* 0x000000ff1a00720c */ /* 0x000fe40003f65270 */
[----:B------:R-:W3:Y:S11]  /*0f80*/  LDG.E R26, desc[UR12][R18.64] ;  /* 0x0000000c121a7981 */ /* 0x000ef6000c1e1900 */
[----:B------:R-:W-:-:S02]  /*0f90*/  @P3 R2UR UR14, R8 ;  /* 0x00000000080e32ca */ /* 0x000fc400000e0000 */
[----:B------:R-:W-:-:S13]  /*0fa0*/  @P3 R2UR UR15, R9 ;  /* 0x00000000090f32ca */ /* 0x000fda00000e0000 */
[----:B------:R0:W4:Y:S01]  /*0fb0*/  @P3 LDG.E R28, desc[UR14][R18.64+0x4] ;  /* 0x0000040e121c3981 */ /* 0x000122000c1e1900 */
[----:B-1----:R-:W-:Y:S01]  /*0fc0*/  @P5 FMUL R6, R24, R3 ;  /* 0x0000000318065220 */ /* 0x002fe20000400000 */
[----:B------:R-:W-:-:S04]  /*0fd0*/  IMAD.MOV R24, RZ, RZ, -R29 ;  /* 0x000000ffff187224 */ /* 0x000fc800078e0a1d */
[----:B------:R-:W-:-:S05]  /*0fe0*/  IMAD R27, R22, R24, R27 ;  /* 0x00000018161b7224 */ /* 0x000fca00078e021b */
[----:B------:R-:W-:-:S13]  /*0ff0*/  ISETP.GT.U32.AND P6, PT, R22, R27, PT ;  /* 0x0000001b1600720c */ /* 0x000fda0003fc4070 */
[----:B------:R-:W-:-:S04]  /*1000*/  @!P6 IADD3 R27, PT, PT, R27, -R22, RZ ;  /* 0x800000161b1be210 */ /* 0x000fc80007ffe0ff */
[----:B------:R-:W-:Y:S01]  /*1010*/  ISETP.GE.U32.AND P5, PT, R27, R22, PT ;  /* 0x000000161b00720c */ /* 0x000fe20003fa6070 */
[----:B------:R-:W-:Y:S01]  /*1020*/  @!P6 VIADD R29, R29, 0x1 ;  /* 0x000000011d1de836 */ /* 0x000fe20000000000 */
[----:B------:R-:W-:-:S11]  /*1030*/  ISETP.GE.AND P6, PT, R15, RZ, PT ;  /* 0x000000ff0f00720c */ /* 0x000fd60003fc6270 */
[----:B------:R-:W-:-:S05]  /*1040*/  @P5 IADD3 R29, PT, PT, R29, 0x1, RZ ;  /* 0x000000011d1d5810 */ /* 0x000fca0007ffe0ff */
[----:B------:R-:W-:-:S05]  /*1050*/  @!P6 IMAD.MOV R29, RZ, RZ, -R29 ;  /* 0x000000ffff1de224 */ /* 0x000fca00078e0a1d */
[----:B------:R-:W-:-:S04]  /*1060*/  SEL R21, R21, R29, !P0 ;  /* 0x0000001d15157207 */ /* 0x000fc80004000000 */
[----:B------:R-:W-:-:S05]  /*1070*/  IADD3 R15, PT, PT, -R21, RZ, RZ ;  /* 0x000000ff150f7210 */ /* 0x000fca0007ffe1ff */
[----:B------:R-:W-:-:S05]  /*1080*/  IMAD R0, R0, R15, R25 ;  /* 0x0000000f00007224 */ /* 0x000fca00078e0219 */
[----:B0-----:R-:W-:-:S05]  /*1090*/  IABS R18, R0 ;  /* 0x0000000000127213 */ /* 0x001fca0000000000 */
        /* <DEDUP_REMOVED lines=31> */
[----:B------:R-:W-:Y:S01]  /*1290*/  IADD3 R15, PT, PT, -R11, RZ, RZ ;  /* 0x000000ff0b0f7210 */ /* 0x000fe20007ffe1ff */
[----:B------:R-:W-:Y:S01]  /*12a0*/  IMAD R21, R21, UR44, RZ ;  /* 0x0000002c15157c24 */ /* 0x000fe2000f8e02ff */
[----:B------:R-:W-:-:S02]  /*12b0*/  SEL R20, R20, RZ, !P1 ;  /* 0x000000ff14147207 */ /* 0x000fc40004800000 */
        /* <DEDUP_REMOVED lines=11> */
[----:B------:R-:W5:Y:S01]  /*1370*/  LDG.E.U16 R4, desc[UR6][R4.64] ;  /* 0x0000000604047981 */ /* 0x000f62000c1e1500 */
[----:B------:R-:W-:-:S04]  /*1380*/  LEA.HI R25, R25, R25, RZ, 0x1 ;  /* 0x0000001919197211 */ /* 0x000fc800078f08ff */
[----:B------:R-:W-:-:S05]  /*1390*/  SHF.R.S32.HI R25, RZ, 0x1, R25 ;  /* 0x00000001ff197819 */ /* 0x000fca0000011419 */
[----:B------:R-:W-:-:S05]  /*13a0*/  IMAD.WIDE R12, R25, 0x8, R12 ;  /* 0x00000008190c7825 */ /* 0x000fca00078e020c */
[----:B------:R-:W4:Y:S01]  /*13b0*/  LDG.E R20, desc[UR6][R12.64] ;  /* 0x000000060c147981 */ /* 0x000f22000c1e1900 */
[----:B-----5:R-:W-:-:S04]  /*13c0*/  PRMT R0, R4, 0x7771, RZ ;  /* 0x0000777104007816 */ /* 0x020fc800000000ff */
[----:B------:R-:W-:-:S13]  /*13d0*/  ISETP.NE.AND P2, PT, R0, RZ, PT ;  /* 0x000000ff0000720c */ /* 0x000fda0003f45270 */
[----:B------:R-:W-:Y:S02]  /*13e0*/  @P2 R2UR UR8, R8 ;  /* 0x00000000080822ca */ /* 0x000fe400000e0000 */
[----:B------:R-:W-:-:S13]  /*13f0*/  @P2 R2UR UR9, R9 ;  /* 0x00000000090922ca */ /* 0x000fda00000e0000 */
[----:B------:R-:W5:Y:S01]  /*1400*/  @P2 LDG.E R22, desc[UR8][R12.64+0x4] ;  /* 0x000004080c162981 */ /* 0x000f62000c1e1900 */
[----:B------:R-:W-:Y:S02]  /*1410*/  PRMT R11, R4, 0x7770, RZ ;  /* 0x00007770040b7816 */ /* 0x000fe400000000ff */
[----:B------:R-:W-:Y:S01]  /*1420*/  PRMT R0, R23, 0x7770, RZ ;  /* 0x0000777017007816 */ /* 0x000fe200000000ff */
[-C--:B--2---:R-:W-:Y:S01]  /*1430*/  FMUL R23, R14, R3.reuse ;  /* 0x000000030e177220 */ /* 0x084fe20000400000 */
[----:B------:R-:W-:Y:S01]  /*1440*/  ISETP.NE.AND P1, PT, R11, RZ, PT ;  /* 0x000000ff0b00720c */ /* 0x000fe20003f25270 */
[----:B---3--:R-:W-:Y:S01]  /*1450*/  FMUL R21, R26, R3 ;  /* 0x000000031a157220 */ /* 0x008fe20000400000 */
[----:B------:R-:W-:Y:S02]  /*1460*/  ISETP.NE.AND P0, PT, R0, RZ, PT ;  /* 0x000000ff0000720c */ /* 0x000fe40003f05270 */
[----:B------:R-:W-:Y:S01]  /*1470*/  FSEL R23, R23, R2, P4 ;  /* 0x0000000217177208 */ /* 0x000fe20002000000 */
[----:B------:R-:W-:-:S02]  /*1480*/  IMAD.U32 R18, RZ, RZ, UR4 ;  /* 0x00000004ff127e24 */ /* 0x000fc4000f8e00ff */
[-C--:B----4-:R-:W-:Y:S01]  /*1490*/  @P3 FMUL R18, R28, R3.reuse ;  /* 0x000000031c123220 */ /* 0x090fe20000400000 */
[----:B------:R-:W-:Y:S02]  /*14a0*/  FSEL R21, R21, R2, P0 ;  /* 0x0000000215157208 */ /* 0x000fe40000000000 */
[----:B------:R-:W-:Y:S02]  /*14b0*/  FMNMX3 R0, R23, -INF , R6, !PT ;  /* 0xff80000017007876 */ /* 0x000fe40007800006 */
[----:B------:R-:W-:Y:S01]  /*14c0*/  MOV R19, UR4 ;  /* 0x0000000400137c02 */ /* 0x000fe20008000f00 */
[----:B------:R-:W-:Y:S01]  /*14d0*/  UMOV UR4, 0xffffffff ;  /* 0xffffffff00047882 */ /* 0x000fe20000000000 */
[----:B------:R-:W-:Y:S01]  /*14e0*/  @P1 FMUL R2, R20, R3 ;  /* 0x0000000314021220 */ /* 0x000fe20000400000 */
[----:B------:R-:W-:Y:S01]  /*14f0*/  FMNMX3 R0, R0, R21, R18, !PT ;  /* 0x0000001500007276 */ /* 0x000fe20007800012 */
[----:B-----5:R-:W-:-:S05]  /*1500*/  @P2 FMUL R19, R22, R3 ;  /* 0x0000000316132220 */ /* 0x020fca0000400000 */
        /* <DEDUP_REMOVED lines=14> */
[----:B------:R-:W-:Y:S01]  /*15f0*/  FADD R22, R23, -R14 ;  /* 0x8000000e17167221 */ /* 0x000fe20000000000 */
[C---:B------:R-:W-:Y:S01]  /*1600*/  FADD R20, -R14.reuse, R6 ;  /* 0x000000060e147221 */ /* 0x040fe20000000100 */
[----:B------:R-:W-:Y:S02]  /*1610*/  FADD R18, -R14, R18 ;  /* 0x000000120e127221 */ /* 0x000fe40000000100 */
[-C--:B------:R-:W-:Y:S01]  /*1620*/  FFMA.SAT R12, R22, R5.reuse, 0.5 ;  /* 0x3f000000160c7423 */ /* 0x080fe20000002005 */
[----:B------:R-:W-:-:S03]  /*1630*/  FFMA.SAT R6, R20, R5, 0.5 ;  /* 0x3f00000014067423 */ /* 0x000fc60000002005 */
[-C--:B------:R-:W-:Y:S01]  /*1640*/  FFMA.RM R0, R12, R11.reuse, 12582913 ;  /* 0x4b4000010c007423 */ /* 0x080fe2000000400b */
[----:B------:R-:W-:Y:S01]  /*1650*/  FADD R12, R21, -R14 ;  /* 0x8000000e150c7221 */ /* 0x000fe20000000000 */
[----:B------:R-:W-:Y:S02]  /*1660*/  FFMA.RM R3, R6, R11, 12582913 ;  /* 0x4b40000106037423 */ /* 0x000fe4000000400b */
[----:B------:R-:W-:Y:S01]  /*1670*/  FADD R13, R0, -12583039 ;  /* 0xcb40007f000d7421 */ /* 0x000fe20000000000 */
[----:B------:R-:W-:Y:S01]  /*1680*/  FFMA.SAT R4, R12, R5, 0.5 ;  /* 0x3f0000000c047423 */ /* 0x000fe20000002005 */
[----:B------:R-:W-:Y:S02]  /*1690*/  FADD R15, R3, -12583039 ;  /* 0xcb40007f030f7421 */ /* 0x000fe40000000000 */
[----:B------:R-:W-:Y:S01]  /*16a0*/  FFMA R13, R22, 1.4426950216293334961, -R13 ;  /* 0x3fb8aa3b160d7823 */ /* 0x000fe2000000080d */
[----:B------:R-:W-:Y:S01]  /*16b0*/  FFMA.RM R4, R4, R11, 12582913 ;  /* 0x4b40000104047423 */ /* 0x000fe2000000400b */
[----:B------:R-:W-:-:S02]  /*16c0*/  FFMA R15, R20, 1.4426950216293334961, -R15 ;  /* 0x3fb8aa3b140f7823 */ /* 0x000fc4000000080f */
[----:B------:R-:W-:Y:S01]  /*16d0*/  FFMA R6, R22, 1.925963033500011079e-08, R13 ;  /* 0x32a5706016067823 */ /* 0x000fe2000000000d */
[----:B------:R-:W-:Y:S01]  /*16e0*/  FADD R21, R4, -12583039 ;  /* 0xcb40007f04157421 */ /* 0x000fe20000000000 */
[----:B------:R-:W-:Y:S01]  /*16f0*/  FFMA R13, R20, 1.925963033500011079e-08, R15 ;  /* 0x32a57060140d7823 */ /* 0x000fe2000000000f */
[----:B------:R-:W-:Y:S01]  /*1700*/  FFMA.SAT R22, R18, R5, 0.5 ;  /* 0x3f00000012167423 */ /* 0x000fe20000002005 */
[----:B------:R-:W-:Y:S01]  /*1710*/  FADD R20, R2, -R14 ;  /* 0x8000000e02147221 */ /* 0x000fe20000000000 */
[----:B------:R-:W-:Y:S01]  /*1720*/  FFMA R21, R12, 1.4426950216293334961, -R21 ;  /* 0x3fb8aa3b0c157823 */ /* 0x000fe20000000815 */
[----:B------:R-:W0:Y:S01]  /*1730*/  MUFU.EX2 R6, R6 ;  /* 0x0000000600067308 */ /* 0x000e220000000800 */
[----:B------:R-:W-:Y:S01]  /*1740*/  FFMA.RM R2, R22, R11, 12582913 ;  /* 0x4b40000116027423 */ /* 0x000fe2000000400b */
[----:B------:R-:W-:Y:S01]  /*1750*/  FFMA.SAT R24, R20, R5, 0.5 ;  /* 0x3f00000014187423 */ /* 0x000fe20000002005 */
[----:B------:R-:W-:Y:S01]  /*1760*/  FADD R22, -R14, R19 ;  /* 0x000000130e167221 */ /* 0x000fe20000000100 */
[----:B------:R-:W-:Y:S01]  /*1770*/  FFMA R21, R12, 1.925963033500011079e-08, R21 ;  /* 0x32a570600c157823 */ /* 0x000fe20000000015 */
[----:B------:R-:W-:Y:S01]  /*1780*/  FADD R15, R2, -12583039 ;  /* 0xcb40007f020f7421 */ /* 0x000fe20000000000 */
[----:B------:R-:W-:Y:S01]  /*1790*/  FFMA.RM R12, R24, R11, 12582913 ;  /* 0x4b400001180c7423 */ /* 0x000fe2000000400b */
[----:B------:R-:W-:Y:S01]  /*17a0*/  FFMA.SAT R24, R22, R5, 0.5 ;  /* 0x3f00000016187423 */ /* 0x000fe20000002005 */
[----:B------:R-:W1:Y:S01]  /*17b0*/  MUFU.EX2 R13, R13 ;  /* 0x0000000d000d7308 */ /* 0x000e620000000800 */
[----:B------:R-:W-:Y:S01]  /*17c0*/  FFMA R15, R18, 1.4426950216293334961, -R15 ;  /* 0x3fb8aa3b120f7823 */ /* 0x000fe2000000080f */
[----:B------:R-:W-:Y:S01]  /*17d0*/  FADD R5, R12, -12583039 ;  /* 0xcb40007f0c057421 */ /* 0x000fe20000000000 */
[----:B------:R-:W-:Y:S01]  /*17e0*/  FFMA.RM R11, R24, R11, 12582913 ;  /* 0x4b400001180b7423 */ /* 0x000fe2000000400b */
[----:B------:R-:W-:Y:S01]  /*17f0*/  SHF.L.U32 R2, R2, 0x17, RZ ;  /* 0x0000001702027819 */ /* 0x000fe200000006ff */
[----:B------:R-:W-:Y:S01]  /*1800*/  FFMA R15, R18, 1.925963033500011079e-08, R15 ;  /* 0x32a57060120f7823 */ /* 0x000fe2000000000f */
[C---:B------:R-:W-:Y:S01]  /*1810*/  FFMA R5, R20.reuse, 1.4426950216293334961, -R5 ;  /* 0x3fb8aa3b14057823 */ /* 0x040fe20000000805 */
[----:B------:R-:W-:Y:S01]  /*1820*/  FADD R19, R11, -12583039 ;  /* 0xcb40007f0b137421 */ /* 0x000fe20000000000 */
[----:B------:R-:W2:Y:S02]  /*1830*/  MUFU.EX2 R14, R21 ;  /* 0x00000015000e7308 */ /* 0x000ea40000000800 */
[----:B------:R-:W-:Y:S01]  /*1840*/  FFMA R18, R20, 1.925963033500011079e-08, R5 ;  /* 0x32a5706014127823 */ /* 0x000fe20000000005 */
[----:B------:R-:W-:Y:S01]  /*1850*/  FFMA R19, R22, 1.4426950216293334961, -R19 ;  /* 0x3fb8aa3b16137823 */ /* 0x000fe20000000813 */
[----:B------:R-:W-:Y:S01]  /*1860*/  IMAD.SHL.U32 R5, R0, 0x800000, RZ ;  /* 0x0080000000057824 */ /* 0x000fe200078e00ff */
[----:B------:R-:W-:Y:S01]  /*1870*/  SHF.L.U32 R0, R3, 0x17, RZ ;  /* 0x0000001703007819 */ /* 0x000fe200000006ff */
[----:B------:R-:W-:-:S02]  /*1880*/  IMAD.SHL.U32 R3, R4, 0x800000, RZ ;  /* 0x0080000004037824 */ /* 0x000fc400078e00ff */
[----:B------:R-:W-:Y:S01]  /*1890*/  FFMA R22, R22, 1.925963033500011079e-08, R19 ;  /* 0x32a5706016167823 */ /* 0x000fe20000000013 */
[----:B------:R-:W3:Y:S01]  /*18a0*/  MUFU.EX2 R15, R15 ;  /* 0x0000000f000f7308 */ /* 0x000ee20000000800 */
[----:B0-----:R-:W-:Y:S01]  /*18b0*/  FMUL R6, R5, R6 ;  /* 0x0000000605067220 */ /* 0x001fe20000400000 */
[----:B-1----:R-:W-:Y:S01]  /*18c0*/  FMUL R5, R0, R13 ;  /* 0x0000000d00057220 */ /* 0x002fe20000400000 */
[----:B------:R-:W-:Y:S01]  /*18d0*/  IMAD.SHL.U32 R19, R12, 0x800000, RZ ;  /* 0x008000000c137824 */ /* 0x000fe200078e00ff */
[----:B------:R-:W-:Y:S01]  /*18e0*/  SHF.L.U32 R12, R11, 0x17, RZ ;  /* 0x000000170b0c7819 */ /* 0x000fe200000006ff */
[----:B------:R-:W-:-:S03]  /*18f0*/  FADD R0, RZ, R6 ;  /* 0x00000006ff007221 */ /* 0x000fc60000000000 */
[----:B------:R-:W0:Y:S01]  /*1900*/  MUFU.EX2 R18, R18 ;  /* 0x0000001200127308 */ /* 0x000e220000000800 */
[----:B--2---:R-:W-:Y:S01]  /*1910*/  FMUL R4, R3, R14 ;  /* 0x0000000e03047220 */ /* 0x004fe20000400000 */
[----:B------:R-:W-:-:S04]  /*1920*/  FADD R13, R0, R5 ;  /* 0x00000005000d7221 */ /* 0x000fc80000000000 */
[----:B------:R-:W-:Y:S02]  /*1930*/  FADD R0, R13, R4 ;  /* 0x000000040d007221 */ /* 0x000fe40000000000 */
[----:B------:R-:W1:Y:S01]  /*1940*/  MUFU.EX2 R21, R22 ;  /* 0x0000001600157308 */ /* 0x000e620000000800 */
[----:B---3--:R-:W-:-:S04]  /*1950*/  FMUL R3, R2, R15 ;  /* 0x0000000f02037220 */ /* 0x008fc80000400000 */
        /* <DEDUP_REMOVED lines=14> */
.L_x_8593:
        /* <DEDUP_REMOVED lines=11> */
[----:B0-----:R-:W-:Y:S05]  /*1af0*/  CALL.REL.NOINC `($__internal_126_$__cuda_sm3x_div_rn_noftz_f32_slowpath) ;  /* 0x0000000c00d47944 */ /* 0x001fea0003c00000 */
[----:B------:R-:W-:-:S07]  /*1b00*/  IMAD.MOV.U32 R12, RZ, RZ, R6 ;  /* 0x000000ffff0c7224 */ /* 0x000fce00078e0006 */
.L_x_8570:
[----:B------:R-:W-:Y:S05]  /*1b10*/  BSYNC.RECONVERGENT B1 ;  /* 0x0000000000017941 */ /* 0x000fea0003800200 */
.L_x_8569:
        /* <DEDUP_REMOVED lines=11> */
[----:B0-----:R-:W-:Y:S05]  /*1bd0*/  CALL.REL.NOINC `($__internal_126_$__cuda_sm3x_div_rn_noftz_f32_slowpath) ;  /* 0x0000000c009c7944 */ /* 0x001fea0003c00000 */
[----:B------:R-:W-:-:S07]  /*1be0*/  IMAD.MOV.U32 R13, RZ, RZ, R6 ;  /* 0x000000ffff0d7224 */ /* 0x000fce00078e0006 */
.L_x_8572:
[----:B------:R-:W-:Y:S05]  /*1bf0*/  BSYNC.RECONVERGENT B1 ;  /* 0x0000000000017941 */ /* 0x000fea0003800200 */
.L_x_8571:
        /* <DEDUP_REMOVED lines=13> */
.L_x_8574:
[----:B------:R-:W-:Y:S05]  /*1cd0*/  BSYNC.RECONVERGENT B1 ;  /* 0x0000000000017941 */ /* 0x000fea0003800200 */
.L_x_8573:
        /* <DEDUP_REMOVED lines=13> */
.L_x_8576:
[----:B------:R-:W-:Y:S05]  /*1db0*/  BSYNC.RECONVERGENT B1 ;  /* 0x0000000000017941 */ /* 0x000fea0003800200 */
.L_x_8575:
        /* <DEDUP_REMOVED lines=13> */
.L_x_8578:
[----:B------:R-:W-:Y:S05]  /*1e90*/  BSYNC.RECONVERGENT B1 ;  /* 0x0000000000017941 */ /* 0x000fea0003800200 */
.L_x_8577:
        /* <DEDUP_REMOVED lines=13> */
.L_x_8580:
[----:B------:R-:W-:Y:S05]  /*1f70*/  BSYNC.RECONVERGENT B1 ;  /* 0x0000000000017941 */ /* 0x000fea0003800200 */
.L_x_8579:
        /* <DEDUP_REMOVED lines=17> */
[----:B------:R-:W-:Y:S02]  /*2090*/  IADD3.X R19, PT, PT, RZ, R19, RZ, P0, !PT ;  /* 0x00000013ff137210 */ /* 0x000fe400007fe4ff */
[----:B------:R-:W-:Y:S01]  /*20a0*/  LEA.HI R20, P0, R11, R20, RZ, 0x1 ;  /* 0x000000140b147211 */ /* 0x000fe200078108ff */
[----:B------:R-:W-:Y:S01]  /*20b0*/  IMAD.X R3, RZ, RZ, R3, P1 ;  /* 0x000000ffff037224 */ /* 0x000fe200008e0603 */
[C---:B------:R-:W-:Y:S01]  /*20c0*/  SHF.L.U64.HI R0, R2.reuse, 0x2, R19 ;  /* 0x0000000202007819 */ /* 0x040fe20000010213 */
[----:B------:R-:W-:Y:S01]  /*20d0*/  IMAD.SHL.U32 R2, R2, 0x4, RZ ;  /* 0x0000000402027824 */ /* 0x000fe200078e00ff */
[----:B------:R-:W-:Y:S02]  /*20e0*/  IADD3.X R11, PT, PT, RZ, R11, RZ, P0, !PT ;  /* 0x0000000bff0b7210 */ /* 0x000fe400007fe4ff */
[----:B------:R-:W-:Y:S02]  /*20f0*/  SHF.L.U64.HI R6, R18, 0x2, R3 ;  /* 0x0000000212067819 */ /* 0x000fe40000010203 */
[----:B------:R-:W-:-:S02]  /*2100*/  LOP3.LUT R2, R2, 0xfffffff8, RZ, 0xc0, !PT ;  /* 0xfffffff802027812 */ /* 0x000fc400078ec0ff */
[C---:B------:R-:W-:Y:S01]  /*2110*/  SHF.L.U64.HI R11, R20.reuse, 0x2, R11 ;  /* 0x00000002140b7819 */ /* 0x040fe2000001020b */
[----:B------:R-:W-:Y:S01]  /*2120*/  IMAD.SHL.U32 R20, R20, 0x4, RZ ;  /* 0x0000000414147824 */ /* 0x000fe200078e00ff */
[----:B------:R-:W-:Y:S02]  /*2130*/  IADD3 R2, P0, PT, R2, UR52, RZ ;  /* 0x0000003402027c10 */ /* 0x000fe4000ff1e0ff */
[----:B------:R-:W-:Y:S02]  /*2140*/  SHF.L.U32 R18, R18, 0x2, RZ ;  /* 0x0000000212127819 */ /* 0x000fe400000006ff */
[----:B------:R-:W-:Y:S02]  /*2150*/  IADD3.X R3, PT, PT, R0, UR53, RZ, P0, !PT ;  /* 0x0000003500037c10 */ /* 0x000fe400087fe4ff */
[----:B------:R-:W-:Y:S02]  /*2160*/  IADD3 R17, P0, PT, R16, R17, RZ ;  /* 0x0000001110117210 */ /* 0x000fe40007f1e0ff */
[----:B------:R-:W-:Y:S01]  /*2170*/  LOP3.LUT R18, R18, 0xfffffff8, RZ, 0xc0, !PT ;  /* 0xfffffff812127812 */ /* 0x000fe200078ec0ff */
[----:B------:R2:W-:Y:S01]  /*2180*/  STG.E.64 desc[UR4][R2.64], R12 ;  /* 0x0000000c02007986 */ /* 0x0005e2000c101b04 */
[----:B------:R-:W-:-:S02]  /*2190*/  LEA.HI.X.SX32 R7, R16, R7, 0x1, P0 ;  /* 0x0000000710077211 */ /* 0x000fc400000f0eff */
[----:B------:R-:W-:Y:S02]  /*21a0*/  ISETP.GE.U32.AND P0, PT, R17, UR50, PT ;  /* 0x0000003211007c0c */ /* 0x000fe4000bf06070 */
[----:B------:R-:W-:Y:S02]  /*21b0*/  LOP3.LUT R20, R20, 0xfffffff8, RZ, 0xc0, !PT ;  /* 0xfffffff814147812 */ /* 0x000fe400078ec0ff */
[----:B------:R-:W-:Y:S02]  /*21c0*/  ISETP.GE.AND.EX P0, PT, R7, UR51, PT, P0 ;  /* 0x0000003307007c0c */ /* 0x000fe4000bf06300 */
[----:B------:R-:W-:Y:S02]  /*21d0*/  IADD3 R18, P1, PT, R18, UR52, RZ ;  /* 0x0000003412127c10 */ /* 0x000fe4000ff3e0ff */
[----:B------:R-:W-:Y:S02]  /*21e0*/  IADD3 R20, P2, PT, R20, UR52, RZ ;  /* 0x0000003414147c10 */ /* 0x000fe4000ff5e0ff */
[----:B------:R-:W-:-:S02]  /*21f0*/  IADD3.X R19, PT, PT, R6, UR53, RZ, P1, !PT ;  /* 0x0000003506137c10 */ /* 0x000fc40008ffe4ff */
[----:B0-----:R-:W-:-:S03]  /*2200*/  IADD3.X R21, PT, PT, R11, UR53, RZ, P2, !PT ;  /* 0x000000350b157c10 */ /* 0x001fc600097fe4ff */
[----:B------:R2:W-:Y:S04]  /*2210*/  STG.E.64 desc[UR6][R18.64], R14 ;  /* 0x0000000e12007986 */ /* 0x0005e8000c101b06 */
[----:B------:R2:W-:Y:S01]  /*2220*/  STG.E.64 desc[UR8][R20.64], R4 ;  /* 0x0000000414007986 */ /* 0x0005e2000c101b08 */
[----:B------:R-:W-:Y:S05]  /*2230*/  @!P0 BRA `(.L_x_8581) ;  /* 0xffffffe000208947 */ /* 0x000fea000383ffff */
[----:B------:R-:W-:Y:S05]  /*2240*/  BSYNC B0 ;  /* 0x0000000000007941 */ /* 0x000fea0003800000 */
.L_x_8567:
[----:B------:R-:W-:Y:S05]  /*2250*/  EXIT ;  /* 0x000000000000794d */ /* 0x000fea0003800000 */
.L_x_8568:
[----:B------:R-:W-:Y:S01]  /*2260*/  BSSY B1, `(.L_x_8582) ;  /* 0x0000007000017945 */ /* 0x000fe20003800000 */
[----:B------:R-:W-:Y:S01]  /*2270*/  MOV R12, 0x10 ;  /* 0x00000010000c7802 */ /* 0x000fe20000000f00 */
[----:B------:R-:W-:Y:S01]  /*2280*/  IMAD.MOV.U32 R11, RZ, RZ, 0x1f ;  /* 0x0000001fff0b7424 */ /* 0x000fe200078e00ff */
[----:B------:R-:W-:-:S07]  /*2290*/  MOV R15, 0xffffffff ;  /* 0xffffffff000f7802 */ /* 0x000fce0000000f00 */
[----:B------:R-:W-:Y:S05]  /*22a0*/  WARPSYNC.COLLECTIVE R15, `(.L_x_8583) ;  /* 0x000000000f087348 */ /* 0x000fea0003c00000 */
[----:B------:R0:W1:Y:S02]  /*22b0*/  SHFL.BFLY P6, R14, R13, R12, R11 ;  /* 0x0c00000c0d0e7389 */ /* 0x00006400000c000b */
[----:B01----:R-:W-:Y:S05]  /*22c0*/  ENDCOLLECTIVE ;  /* 0x000000000000791b */ /* 0x003fea0003800000 */
.L_x_8583:
[----:B------:R-:W-:Y:S05]  /*22d0*/  BSYNC B1 ;  /* 0x0000000000017941 */ /* 0x000fea0003800000 */
.L_x_8582:
        /* <DEDUP_REMOVED lines=8> */
.L_x_8584:
[----:B------:R-:W-:Y:S01]  /*2360*/  IMAD.MOV.U32 R12, RZ, RZ, 0x4 ;  /* 0x00000004ff0c7424 */ /* 0x000fe200078e00ff */
[----:B------:R-:W-:-:S04]  /*2370*/  FMNMX R0, R13, R14, !PT ;  /* 0x0000000e0d007209 */ /* 0x000fc80007800000 */
[----:B------:R-:W-:-:S07]  /*2380*/  MOV R13, R0 ;  /* 0x00000000000d7202 */ /* 0x000fce0000000f00 */
[----:B------:R-:W-:Y:S05]  /*2390*/  WARPSYNC.COLLECTIVE R15, `(.L_x_8585) ;  /* 0x000000000f087348 */ /* 0x000fea0003c00000 */
[----:B------:R0:W1:Y:S02]  /*23a0*/  SHFL.BFLY P6, R14, R13, R12, R11 ;  /* 0x0c00000c0d0e7389 */ /* 0x00006400000c000b */
[----:B01----:R-:W-:Y:S05]  /*23b0*/  ENDCOLLECTIVE ;  /* 0x000000000000791b */ /* 0x003fea0003800000 */
.L_x_8585:
[----:B------:R-:W-:Y:S01]  /*23c0*/  IMAD.MOV.U32 R12, RZ, RZ, 0x2 ;  /* 0x00000002ff0c7424 */ /* 0x000fe200078e00ff */
[----:B------:R-:W-:-:S04]  /*23d0*/  FMNMX R3, R0, R14, !PT ;  /* 0x0000000e00037209 */ /* 0x000fc80007800000 */
[----:B------:R-:W-:-:S07]  /*23e0*/  MOV R13, R3 ;  /* 0x00000003000d7202 */ /* 0x000fce0000000f00 */
[----:B------:R-:W-:Y:S05]  /*23f0*/  WARPSYNC.COLLECTIVE R15, `(.L_x_8586) ;  /* 0x000000000f087348 */ /* 0x000fea0003c00000 */
[----:B------:R0:W1:Y:S02]  /*2400*/  SHFL.BFLY P6, R14, R13, R12, R11 ;  /* 0x0c00000c0d0e7389 */ /* 0x00006400000c000b */
[----:B01----:R-:W-:Y:S05]  /*2410*/  ENDCOLLECTIVE ;  /* 0x000000000000791b */ /* 0x003fea0003800000 */
.L_x_8586:
[----:B------:R-:W-:Y:S01]  /*2420*/  IMAD.MOV.U32 R12, RZ, RZ, 0x1 ;  /* 0x00000001ff0c7424 */ /* 0x000fe200078e00ff */
[----:B------:R-:W-:Y:S01]  /*2430*/  FMNMX R4, R3, R14, !PT ;  /* 0x0000000e03047209 */ /* 0x000fe20007800000 */
[----:B------:R-:W-:-:S03]  /*2440*/  IMAD.MOV.U32 R3, RZ, RZ, 0x437c0000 ;  /* 0x437c0000ff037424 */ /* 0x000fc600078e00ff */
[----:B------:R-:W-:-:S07]  /*2450*/  MOV R13, R4 ;  /* 0x00000004000d7202 */ /* 0x000fce0000000f00 */
[----:B------:R-:W-:Y:S05]  /*2460*/  WARPSYNC.COLLECTIVE R15, `(.L_x_8587) ;  /* 0x000000000f087348 */ /* 0x000fea0003c00000 */
[----:B------:R0:W1:Y:S02]  /*2470*/  SHFL.BFLY P6, R14, R13, R12, R11 ;  /* 0x0c00000c0d0e7389 */ /* 0x00006400000c000b */
[----:B01----:R-:W-:Y:S05]  /*2480*/  ENDCOLLECTIVE ;  /* 0x000000000000791b */ /* 0x003fea0003800000 */
.L_x_8587:
[----:B------:R-:W-:-:S05]  /*2490*/  FMNMX R14, R4, R14, !PT ;  /* 0x0000000e040e7209 */ /* 0x000fca0007800000 */
[----:B------:R-:W-:Y:S01]  /*24a0*/  FADD R20, R23, -R14 ;  /* 0x8000000e17147221 */ /* 0x000fe20000000000 */
[C---:B------:R-:W-:Y:S01]  /*24b0*/  FADD R4, -R14.reuse, R6 ;  /* 0x000000060e047221 */ /* 0x040fe20000000100 */
[----:B------:R-:W-:Y:S01]  /*24c0*/  FADD R6, R21, -R14 ;  /* 0x8000000e15067221 */ /* 0x000fe20000000000 */
[----:B------:R-:W-:Y:S01]  /*24d0*/  FADD R18, -R14, R18 ;  /* 0x000000120e127221 */ /* 0x000fe20000000100 */
[-C--:B------:R-:W-:Y:S01]  /*24e0*/  FFMA.SAT R0, R20, R5.reuse, 0.5 ;  /* 0x3f00000014007423 */ /* 0x080fe20000002005 */
[-C--:B------:R-:W-:Y:S01]  /*24f0*/  FFMA.SAT R12, R4, R5.reuse, 0.5 ;  /* 0x3f000000040c7423 */ /* 0x080fe20000002005 */
[----:B------:R-:W-:Y:S01]  /*2500*/  FFMA.SAT R22, R6, R5, 0.5 ;  /* 0x3f00000006167423 */ /* 0x000fe20000002005 */
[----:B------:R-:W-:Y:S01]  /*2510*/  FADD R2, R2, -R14 ;  /* 0x8000000e02027221 */ /* 0x000fe20000000000 */
[-C--:B------:R-:W-:Y:S01]  /*2520*/  FFMA.RM R0, R0, R3.reuse, 12582913 ;  /* 0x4b40000100007423 */ /* 0x080fe20000004003 */
[----:B------:R-:W-:Y:S01]  /*2530*/  FFMA.RM R12, R12, R3, 12582913 ;  /* 0x4b4000010c0c7423 */ /* 0x000fe20000004003 */
[----:B------:R-:W-:Y:S01]  /*2540*/  FADD R14, -R14, R19 ;  /* 0x000000130e0e7221 */ /* 0x000fe20000000100 */
[----:B------:R-:W-:Y:S01]  /*2550*/  FFMA.SAT R24, R2, R5, 0.5 ;  /* 0x3f00000002187423 */ /* 0x000fe20000002005 */
[----:B------:R-:W-:-:S02]  /*2560*/  FADD R11, R0, -12583039 ;  /* 0xcb40007f000b7421 */ /* 0x000fc40000000000 */
[----:B------:R-:W-:Y:S02]  /*2570*/  FFMA.SAT R26, R14, R5, 0.5 ;  /* 0x3f0000000e1a7423 */ /* 0x000fe40000002005 */
[----:B------:R-:W-:Y:S01]  /*2580*/  FFMA R13, R20, 1.4426950216293334961, -R11 ;  /* 0x3fb8aa3b140d7823 */ /* 0x000fe2000000080b */
[----:B------:R-:W-:-:S03]  /*2590*/  FFMA.RM R11, R22, R3, 12582913 ;  /* 0x4b400001160b7423 */ /* 0x000fc60000004003 */
[----:B------:R-:W-:Y:S01]  /*25a0*/  FFMA R20, R20, 1.925963033500011079e-08, R13 ;  /* 0x32a5706014147823 */ /* 0x000fe2000000000d */
[----:B------:R-:W-:Y:S01]  /*25b0*/  FADD R13, R12, -12583039 ;  /* 0xcb40007f0c0d7421 */ /* 0x000fe20000000000 */
[----:B------:R-:W-:-:S03]  /*25c0*/  FADD R15, R11, -12583039 ;  /* 0xcb40007f0b0f7421 */ /* 0x000fc60000000000 */
[----:B------:R-:W-:Y:S01]  /*25d0*/  FFMA R13, R4, 1.4426950216293334961, -R13 ;  /* 0x3fb8aa3b040d7823 */ /* 0x000fe2000000080d */
[----:B------:R-:W-:-:S03]  /*25e0*/  FFMA R15, R6, 1.4426950216293334961, -R15 ;  /* 0x3fb8aa3b060f7823 */ /* 0x000fc6000000080f */
[----:B------:R-:W-:Y:S01]  /*25f0*/  FFMA R19, R4, 1.925963033500011079e-08, R13 ;  /* 0x32a5706004137823 */ /* 0x000fe2000000000d */
[----:B------:R-:W-:Y:S01]  /*2600*/  FFMA.SAT R4, R18, R5, 0.5 ;  /* 0x3f00000012047423 */ /* 0x000fe20000002005 */
[----:B------:R-:W-:Y:S01]  /*2610*/  FFMA R21, R6, 1.925963033500011079e-08, R15 ;  /* 0x32a5706006157823 */ /* 0x000fe2000000000f */
[-C--:B------:R-:W-:Y:S01]  /*2620*/  FFMA.RM R15, R24, R3.reuse, 12582913 ;  /* 0x4b400001180f7423 */ /* 0x080fe20000004003 */
[----:B------:R0:W1:Y:S01]  /*2630*/  MUFU.EX2 R6, R20 ;  /* 0x0000001400067308 */ /* 0x0000620000000800 */
[----:B------:R-:W-:Y:S02]  /*2640*/  FFMA.RM R4, R4, R3, 12582913 ;  /* 0x4b40000104047423 */ /* 0x000fe40000004003 */
[C---:B------:R-:W-:Y:S01]  /*2650*/  FADD R5, R15.reuse, -12583039 ;  /* 0xcb40007f0f057421 */ /* 0x040fe20000000000 */
[----:B------:R-:W-:Y:S01]  /*2660*/  SHF.L.U32 R15, R15, 0x17, RZ ;  /* 0x000000170f0f7819 */ /* 0x000fe200000006ff */
[----:B------:R-:W-:Y:S02]  /*2670*/  FADD R13, R4, -12583039 ;  /* 0xcb40007f040d7421 */ /* 0x000fe40000000000 */
[----:B------:R-:W-:-:S02]  /*2680*/  FFMA R5, R2, 1.4426950216293334961, -R5 ;  /* 0x3fb8aa3b02057823 */ /* 0x000fc40000000805 */
[----:B------:R-:W-:Y:S02]  /*2690*/  FFMA R13, R18, 1.4426950216293334961, -R13 ;  /* 0x3fb8aa3b120d7823 */ /* 0x000fe4000000080d */
[----:B0-----:R-:W-:Y:S02]  /*26a0*/  FFMA R20, R2, 1.925963033500011079e-08, R5 ;  /* 0x32a5706002147823 */ /* 0x001fe40000000005 */
[----:B------:R-:W-:Y:S01]  /*26b0*/  FFMA R22, R18, 1.925963033500011079e-08, R13 ;  /* 0x32a5706012167823 */ /* 0x000fe2000000000d */
[----:B------:R-:W-:Y:S01]  /*26c0*/  FFMA.RM R13, R26, R3, 12582913 ;  /* 0x4b4000011a0d7423 */ /* 0x000fe20000004003 */
[----:B------:R0:W2:Y:S03]  /*26d0*/  MUFU.EX2 R18, R19 ;  /* 0x0000001300127308 */ /* 0x0000a60000000800 */
[C---:B------:R-:W-:Y:S01]  /*26e0*/  FADD R5, R13.reuse, -12583039 ;  /* 0xcb40007f0d057421 */ /* 0x040fe20000000000 */
[----:B------:R-:W-:-:S03]  /*26f0*/  IMAD.SHL.U32 R13, R13, 0x800000, RZ ;  /* 0x008000000d0d7824 */ /* 0x000fc600078e00ff */
[----:B------:R-:W-:Y:S01]  /*2700*/  FFMA R5, R14, 1.4426950216293334961, -R5 ;  /* 0x3fb8aa3b0e057823 */ /* 0x000fe20000000805 */
[----:B------:R-:W3:Y:S01]  /*2710*/  MUFU.EX2 R3, R21 ;  /* 0x0000001500037308 */ /* 0x000ee20000000800 */
[----:B0-----:R-:W-:Y:S01]  /*2720*/  IMAD.SHL.U32 R19, R12, 0x800000, RZ ;  /* 0x008000000c137824 */ /* 0x001fe200078e00ff */
[----:B------:R-:W-:Y:S01]  /*2730*/  SHF.L.U32 R12, R11, 0x17, RZ ;  /* 0x000000170b0c7819 */ /* 0x000fe200000006ff */
[----:B------:R-:W-:Y:S01]  /*2740*/  FFMA R23, R14, 1.925963033500011079e-08, R5 ;  /* 0x32a570600e177823 */ /* 0x000fe20000000005 */
[----:B------:R-:W-:-:S04]  /*2750*/  SHF.L.U32 R5, R0, 0x17, RZ ;  /* 0x0000001700057819 */ /* 0x000fc800000006ff */
[----:B------:R-:W0:Y:S01]  /*2760*/  MUFU.EX2 R2, R22 ;  /* 0x0000001600027308 */ /* 0x000e220000000800 */
[----:B-1----:R-:W-:Y:S01]  /*2770*/  FMUL R6, R5, R6 ;  /* 0x0000000605067220 */ /* 0x002fe20000400000 */
[----:B--2---:R-:W-:Y:S01]  /*2780*/  FMUL R5, R19, R18 ;  /* 0x0000001213057220 */ /* 0x004fe20000400000 */
[----:B------:R-:W-:Y:S02]  /*2790*/  IMAD.SHL.U32 R19, R4, 0x800000, RZ ;  /* 0x0080000004137824 */ /* 0x000fe400078e00ff */
[----:B------:R-:W-:-:S03]  /*27a0*/  FADD R0, RZ, R6 ;  /* 0x00000006ff007221 */ /* 0x000fc60000000000 */
[----:B------:R-:W1:Y:S01]  /*27b0*/  MUFU.EX2 R14, R20 ;  /* 0x00000014000e7308 */ /* 0x000e620000000800 */
[----:B---3--:R-:W-:Y:S01]  /*27c0*/  FMUL R4, R12, R3 ;  /* 0x000000030c047220 */ /* 0x008fe20000400000 */
[----:B------:R-:W-:Y:S01]  /*27d0*/  FADD R11, R0, R5 ;  /* 0x00000005000b7221 */ /* 0x000fe20000000000 */
[----:B------:R-:W-:-:S03]  /*27e0*/  MOV R12, 0x10 ;  /* 0x00000010000c7802 */ /* 0x000fc60000000f00 */
[----:B------:R-:W-:Y:S02]  /*27f0*/  FADD R0, R11, R4 ;  /* 0x000000040b007221 */ /* 0x000fe40000000000 */
[----:B------:R-:W2:Y:S01]  /*2800*/  MUFU.EX2 R24, R23 ;  /* 0x0000001700187308 */ /* 0x000ea20000000800 */
[----:B0-----:R-:W-:-:S04]  /*2810*/  FMUL R3, R19, R2 ;  /* 0x0000000213037220 */ /* 0x001fc80000400000 */
[----:B------:R-:W-:Y:S01]  /*2820*/  FADD R11, R0, R3 ;  /* 0x00000003000b7221 */ /* 0x000fe20000000000 */
[----:B-1----:R-:W-:Y:S01]  /*2830*/  FMUL R2, R15, R14 ;  /* 0x0000000e0f027220 */ /* 0x002fe20000400000 */
[----:B------:R-:W-:-:S03]  /*2840*/  MOV R15, 0xffffffff ;  /* 0xffffffff000f7802 */ /* 0x000fc60000000f00 */
[----:B------:R-:W-:Y:S01]  /*2850*/  FADD R11, R11, R2 ;  /* 0x000000020b0b7221 */ /* 0x000fe20000000000 */
[----:B--2---:R-:W-:-:S04]  /*2860*/  FMUL R0, R13, R24 ;  /* 0x000000180d007220 */ /* 0x004fc80000400000 */
[----:B------:R-:W-:Y:S01]  /*2870*/  FADD R13, R11, R0 ;  /* 0x000000000b0d7221 */ /* 0x000fe20000000000 */
[----:B------:R-:W-:-:S07]  /*2880*/  IMAD.MOV.U32 R11, RZ, RZ, 0x1f ;  /* 0x0000001fff0b7424 */ /* 0x000fce00078e00ff */
[----:B------:R-:W-:Y:S05]  /*2890*/  WARPSYNC.COLLECTIVE R15, `(.L_x_8588) ;  /* 0x000000000f087348 */ /* 0x000fea0003c00000 */
[----:B------:R0:W1:Y:S02]  /*28a0*/  SHFL.BFLY P6, R14, R13, R12, R11 ;  /* 0x0c00000c0d0e7389 */ /* 0x00006400000c000b */
[----:B01----:R-:W-:Y:S05]  /*28b0*/  ENDCOLLECTIVE ;  /* 0x000000000000791b */ /* 0x003fea0003800000 */
.L_x_8588:
[----:B------:R-:W-:Y:S02]  /*28c0*/  HFMA2 R12, -RZ, RZ, 0, 4.76837158203125e-07 ;  /* 0x00000008ff0c7431 */ /* 0x000fe400000001ff */
[----:B------:R-:W-:-:S04]  /*28d0*/  FADD R18, R13, R14 ;  /* 0x0000000e0d127221 */ /* 0x000fc80000000000 */
[----:B------:R-:W-:-:S07]  /*28e0*/  IMAD.MOV.U32 R13, RZ, RZ, R18 ;  /* 0x000000ffff0d7224 */ /* 0x000fce00078e0012 */
[----:B------:R-:W-:Y:S05]  /*28f0*/  WARPSYNC.COLLECTIVE R15, `(.L_x_8589) ;  /* 0x000000000f087348 */ /* 0x000fea0003c00000 */
[----:B------:R0:W1:Y:S02]  /*2900*/  SHFL.BFLY P6, R14, R13, R12, R11 ;  /* 0x0c00000c0d0e7389 */ /* 0x00006400000c000b */
[----:B01----:R-:W-:Y:S05]  /*2910*/  ENDCOLLECTIVE ;  /* 0x000000000000791b */ /* 0x003fea0003800000 */
.L_x_8589:
[----:B------:R-:W-:Y:S01]  /*2920*/  MOV R12, 0x4 ;  /* 0x00000004000c7802 */ /* 0x000fe20000000f00 */
[----:B------:R-:W-:-:S04]  /*2930*/  FADD R19, R18, R14 ;  /* 0x0000000e12137221 */ /* 0x000fc80000000000 */
[----:B------:R-:W-:-:S07]  /*2940*/  IMAD.MOV.U32 R13, RZ, RZ, R19 ;  /* 0x000000ffff0d7224 */ /* 0x000fce00078e0013 */
[----:B------:R-:W-:Y:S05]  /*2950*/  WARPSYNC.COLLECTIVE R15, `(.L_x_8590) ;  /* 0x000000000f087348 */ /* 0x000fea0003c00000 */
[----:B------:R0:W1:Y:S02]  /*2960*/  SHFL.BFLY P6, R14, R13, R12, R11 ;  /* 0x0c00000c0d0e7389 */ /* 0x00006400000c000b */
[----:B01----:R-:W-:Y:S05]  /*2970*/  ENDCOLLECTIVE ;  /* 0x000000000000791b */ /* 0x003fea0003800000 */
.L_x_8590:
[----:B------:R-:W-:Y:S02]  /*2980*/  HFMA2 R12, -RZ, RZ, 0, 1.1920928955078125e-07 ;  /* 0x00000002ff0c7431 */ /* 0x000fe400000001ff */
[----:B------:R-:W-:-:S04]  /*2990*/  FADD R20, R19, R14 ;  /* 0x0000000e13147221 */ /* 0x000fc80000000000 */
[----:B------:R-:W-:-:S07]  /*29a0*/  IMAD.MOV.U32 R13, RZ, RZ, R20 ;  /* 0x000000ffff0d7224 */ /* 0x000fce00078e0014 */
[----:B------:R-:W-:Y:S05]  /*29b0*/  WARPSYNC.COLLECTIVE R15, `(.L_x_8591) ;  /* 0x000000000f087348 */ /* 0x000fea0003c00000 */
[----:B------:R0:W1:Y:S02]  /*29c0*/  SHFL.BFLY P6, R14, R13, R12, R11 ;  /* 0x0c00000c0d0e7389 */ /* 0x00006400000c000b */
[----:B01----:R-:W-:Y:S05]  /*29d0*/  ENDCOLLECTIVE ;  /* 0x000000000000791b */ /* 0x003fea0003800000 */
.L_x_8591:
[----:B------:R-:W-:Y:S01]  /*29e0*/  MOV R12, 0x1 ;  /* 0x00000001000c7802 */ /* 0x000fe20000000f00 */
[----:B------:R-:W-:-:S04]  /*29f0*/  FADD R21, R20, R14 ;  /* 0x0000000e14157221 */ /* 0x000fc80000000000 */
[----:B------:R-:W-:-:S07]  /*2a00*/  IMAD.MOV.U32 R13, RZ, RZ, R21 ;  /* 0x000000ffff0d7224 */ /* 0x000fce00078e0015 */
[----:B------:R-:W-:Y:S05]  /*2a10*/  WARPSYNC.COLLECTIVE R15, `(.L_x_8592) ;  /* 0x000000000f087348 */ /* 0x000fea0003c00000 */
[----:B------:R0:W1:Y:S02]  /*2a20*/  SHFL.BFLY P6, R14, R13, R12, R11 ;  /* 0x0c00000c0d0e7389 */ /* 0x00006400000c000b */
[----:B01----:R-:W-:Y:S05]  /*2a30*/  ENDCOLLECTIVE ;  /* 0x000000000000791b */ /* 0x003fea0003800000 */
.L_x_8592:
[----:B------:R-:W-:Y:S05]  /*2a40*/  BRA `(.L_x_8593) ;  /* 0xffffffec00fc7947 */ /* 0x000fea000383ffff */
        .weak           $__internal_126_$__cuda_sm3x_div_rn_noftz_f32_slowpath
        .type           $__internal_126_$__cuda_sm3x_div_rn_noftz_f32_slowpath,@function
        .size           $__internal_126_$__cuda_sm3x_div_rn_noftz_f32_slowpath,(.L_x_37503 - $__internal_126_$__cuda_sm3x_div_rn_noftz_f32_slowpath)
$__internal_126_$__cuda_sm3x_div_rn_noftz_f32_slowpath:
        /* <DEDUP_REMOVED lines=35> */
.L_x_8595:
        /* <DEDUP_REMOVED lines=51> */
.L_x_8602:
[----:B------:R-:W-:-:S04]  /*2fb0*/  LOP3.LUT R6, R6, 0x80000000, RZ, 0xc0, !PT ;  /* 0x8000000006067812 */ /* 0x000fc800078ec0ff */
[----:B------:R-:W-:Y:S01]  /*2fc0*/  LOP3.LUT R6, R6, 0x7f800000, RZ, 0xfc, !PT ;  /* 0x7f80000006067812 */ /* 0x000fe200078efcff */
[----:B------:R-:W-:Y:S06]  /*2fd0*/  BRA `(.L_x_8603) ;  /* 0x0000000000047947 */ /* 0x000fec0003800000 */
.L_x_8601:
[----:B------:R-:W-:-:S07]  /*2fe0*/  LEA R6, R25, R6, 0x17 ;  /* 0x0000000619067211 */ /* 0x000fce00078eb8ff */
.L_x_8603:
[----:B------:R-:W-:Y:S05]  /*2ff0*/  BSYNC.RECONVERGENT B3 ;  /* 0x0000000000037941 */ /* 0x000fea0003800200 */
.L_x_8600:
[----:B------:R-:W-:Y:S05]  /*3000*/  BRA `(.L_x_8604) ;  /* 0x0000000000207947 */ /* 0x000fea0003800000 */
.L_x_8599:
[----:B------:R-:W-:-:S04]  /*3010*/  LOP3.LUT R6, R21, 0x80000000, R6, 0x48, !PT ;  /* 0x8000000015067812 */ /* 0x000fc800078e4806 */
[----:B------:R-:W-:Y:S01]  /*3020*/  LOP3.LUT R6, R6, 0x7f800000, RZ, 0xfc, !PT ;  /* 0x7f80000006067812 */ /* 0x000fe200078efcff */
[----:B------:R-:W-:Y:S06]  /*3030*/  BRA `(.L_x_8604) ;  /* 0x0000000000147947 */ /* 0x000fec0003800000 */
.L_x_8598:
[----:B------:R-:W-:Y:S01]  /*3040*/  LOP3.LUT R6, R21, 0x80000000, R6, 0x48, !PT ;  /* 0x8000000015067812 */ /* 0x000fe200078e4806 */
[----:B------:R-:W-:Y:S06]  /*3050*/  BRA `(.L_x_8604) ;  /* 0x00000000000c7947 */ /* 0x000fec0003800000 */
.L_x_8597:
[----:B------:R-:W0:Y:S01]  /*3060*/  MUFU.RSQ R6, -QNAN ;  /* 0xffc0000000067908 */ /* 0x000e220000001400 */
[----:B------:R-:W-:Y:S05]  /*3070*/  BRA `(.L_x_8604) ;  /* 0x0000000000047947 */ /* 0x000fea0003800000 */
.L_x_8596:
[----:B------:R-:W-:-:S07]  /*3080*/  FADD.FTZ R6, R6, R11 ;  /* 0x0000000b06067221 */ /* 0x000fce0000010000 */
.L_x_8604:
[----:B------:R-:W-:Y:S05]  /*3090*/  BSYNC.RECONVERGENT B2 ;  /* 0x0000000000027941 */ /* 0x000fea0003800200 */
.L_x_8594:
[----:B------:R-:W-:Y:S02]  /*30a0*/  HFMA2 R19, -RZ, RZ, 0, 0 ;  /* 0x00000000ff137431 */ /* 0x000fe400000001ff */
[----:B------:R-:W-:-:S04]  /*30b0*/  IMAD.MOV.U32 R18, RZ, RZ, R20 ;  /* 0x000000ffff127224 */ /* 0x000fc800078e0014 */
[----:B0-----:R-:W-:Y:S05]  /*30c0*/  RET.REL.NODEC R18 `(_Z15SoftmaxWarpImplI22BroadcastScaleMaskLoadIffbLm4EiE11DirectStoreIffEfLi2ELi6ELi32ELi1ELb0EL9Algorithm0EEvT_T0_ll) ;  /* 0xffffffcc12cc7950 */ /* 0x001fea0003c3ffff */
.L_x_8605:
        /* <DEDUP_REMOVED lines=11> */
.L_x_37503:


//--------------------- .text._Z15SoftmaxWarpImplI22BroadcastScaleMaskLoadIffbLm4EiE11DirectStoreIffEfLi2ELi4ELi32ELi1ELb1EL9Algorithm0EEvT_T0_ll --------------------------
	.section	.text._Z15SoftmaxWarpImplI22BroadcastScaleMaskLoadIffbLm4EiE11DirectStoreIffEfLi2ELi4ELi32ELi1ELb1EL9Algorithm0EEvT_T0_ll,"ax",@progbits
	.align	128
        .global         _Z15SoftmaxWarpImplI22BroadcastScaleMaskLoadIffbLm4EiE11DirectStoreIffEfLi2ELi4ELi32ELi1ELb1EL9Algorithm0EEvT_T0_ll
        .type           _Z15SoftmaxWarpImplI22BroadcastScaleMaskLoadIffbLm4EiE11DirectStoreIffEfLi2ELi4ELi32ELi1ELb1EL9Algorithm0EEvT_T0_ll,@function
        .size           _Z15SoftmaxWarpImplI22BroadcastScaleMaskLoadIffbLm4EiE11DirectStoreIffEfLi2ELi4ELi32ELi1ELb1EL9Algorithm0EEvT_T0_ll,(.L_x_37504 - _Z15SoftmaxWarpImplI22BroadcastScaleMaskLoadIffbLm4EiE11DirectStoreIffEfLi2ELi4ELi32ELi1ELb1EL9Algorithm0EEvT_T0_ll)
        .other          _Z15SoftmaxWarpImplI22BroadcastScaleMaskLoadIffbLm4EiE11DirectStoreIffEfLi2ELi4ELi32ELi1ELb1EL9Algorithm0EEvT_T0_ll,@"STO_CUDA_ENTRY STV_DEFAULT"
_Z15SoftmaxWarpImplI22BroadcastScaleMaskLoadIffbLm4EiE11DirectStoreIffEfLi2ELi4ELi32ELi1ELb1EL9Algorithm0EEvT_T0_ll:
.text._Z15SoftmaxWarpImplI22BroadcastScaleMaskLoadIffbLm4EiE11DirectStoreIffEfLi2ELi4ELi32ELi1ELb1EL9Algorithm0EEvT_T0_ll:
        /* <DEDUP_REMOVED lines=10> */
[----:B------:R-:W0:Y:S07]  /*00a0*/  LDCU.128 UR36, c[0x0][0x3d0] ;  /* 0x00007a00ff2477ac */ /* 0x000e2e0008000c00 */
        /* <DEDUP_REMOVED lines=17> */
.L_x_8606:
        /* <DEDUP_REMOVED lines=14> */
[----:B------:R-:W2:Y:S08]  /*02a0*/  LDC.64 R6, c[0x0][0x358] ;  /* 0x0000d600ff067b82 */ /* 0x000eb00000000a00 */
[----:B------:R-:W3:Y:S01]  /*02b0*/  LDC.64 R8, c[0x0][0x410] ;  /* 0x00010400ff087b82 */ /* 0x000ee20000000a00 */
[----:B0-----:R-:W-:-:S04]  /*02c0*/  IMAD.SHL.U32 R17, R17, 0x2, RZ ;  /* 0x0000000211117824 */ /* 0x001fc800078e00ff */
[----:B------:R-:W-:-:S07]  /*02d0*/  VIADD R19, R17, 0x40 ;  /* 0x0000004011137836 */ /* 0x000fce0000000000 */
.L_x_8625:
[----:B0-----:R-:W0:Y:S01]  /*02e0*/  LDC R11, c[0x0][0x3bc] ;  /* 0x0000ef00ff0b7b82 */ /* 0x001e220000000800 */
[-C--:B---3--:R-:W-:Y:S01]  /*02f0*/  ISETP.GE.U32.AND P0, PT, R17, R8.reuse, PT ;  /* 0x000000081100720c */ /* 0x088fe20003f06070 */
[----:B------:R-:W-:Y:S01]  /*0300*/  BSSY.RECONVERGENT B1, `(.L_x_8608) ;  /* 0x0000086000017945 */ /* 0x000fe20003800200 */
[----:B------:R-:W-:Y:S01]  /*0310*/  ISETP.GE.U32.AND P1, PT, R19, R8, PT ;  /* 0x000000081300720c */ /* 0x000fe20003f26070 */
[----:B------:R-:W-:Y:S01]  /*0320*/  IMAD.MOV.U32 R21, RZ, RZ, -0x800000 ;  /* 0xff800000ff157424 */ /* 0x000fe200078e00ff */
[-C--:B------:R-:W-:Y:S01]  /*0330*/  ISETP.GE.AND.EX P0, PT, RZ, R9.reuse, PT, P0 ;  /* 0x00000009ff00720c */ /* 0x080fe20003f06300 */
[----:B------:R-:W-:Y:S01]  /*0340*/  IMAD.MOV.U32 R13, RZ, RZ, -0x800000 ;  /* 0xff800000ff0d7424 */ /* 0x000fe200078e00ff */
[----:B------:R-:W-:Y:S01]  /*0350*/  ISETP.GE.AND.EX P1, PT, RZ, R9, PT, P1 ;  /* 0x00000009ff00720c */ /* 0x000fe20003f26310 */
[----:B------:R-:W3:Y:S01]  /*0360*/  LDC R0, c[0x0][0x3c0] ;  /* 0x0000f000ff007b82 */ /* 0x000ee20000000800 */
[----:B------:R-:W-:-:S09]  /*0370*/  MOV R4, 0xff800000 ;  /* 0xff80000000047802 */ /* 0x000fd20000000f00 */
[----:B------:R-:W-:Y:S05]  /*0380*/  @P0 BRA `(.L_x_8609) ;  /* 0x0000000400f40947 */ /* 0x000fea0003800000 */
[----:B-1----:R-:W-:Y:S01]  /*0390*/  IABS R4, R16 ;  /* 0x0000001000047213 */ /* 0x002fe20000000000 */
[----:B------:R-:W-:Y:S01]  /*03a0*/  IMAD R21, R18, UR48, R17 ;  /* 0x0000003012157c24 */ /* 0x000fe2000f8e0211 */
[----:B------:R-:W1:Y:S01]  /*03b0*/  LDC.64 R22, c[0x0][0x3a8] ;  /* 0x0000ea00ff167b82 */ /* 0x000e620000000a00 */
[----:B--2---:R-:W-:Y:S01]  /*03c0*/  R2UR UR4, R6 ;  /* 0x00000000060472ca */ /* 0x004fe200000e0000 */
[----:B------:R-:W2:Y:S01]  /*03d0*/  I2F.RP R10, R4 ;  /* 0x00000004000a7306 */ /* 0x000ea20000209400 */
[----:B------:R-:W-:Y:S02]  /*03e0*/  R2UR UR5, R7 ;  /* 0x00000000070572ca */ /* 0x000fe400000e0000 */
[----:B------:R-:W-:-:S05]  /*03f0*/  IABS R14, R21 ;  /* 0x00000015000e7213 */ /* 0x000fca0000000000 */
[----:B--2---:R-:W2:Y:S02]  /*0400*/  MUFU.RCP R10, R10 ;  /* 0x0000000a000a7308 */ /* 0x004ea40000001000 */
[----:B--2---:R-:W-:Y:S02]  /*0410*/  IADD3 R2, PT, PT, R10, 0xffffffe, RZ ;  /* 0x0ffffffe0a027810 */ /* 0x004fe40007ffe0ff */
[----:B0-----:R-:W-:-:S04]  /*0420*/  IABS R10, R11 ;  /* 0x0000000b000a7213 */ /* 0x001fc80000000000 */
[----:B------:R0:W2:Y:S02]  /*0430*/  F2I.FTZ.U32.TRUNC.NTZ R3, R2 ;  /* 0x0000000200037305 */ /* 0x0000a4000021f000 */
[----:B0-----:R-:W-:Y:S02]  /*0440*/  IMAD.MOV.U32 R2, RZ, RZ, RZ ;  /* 0x000000ffff027224 */ /* 0x001fe400078e00ff */
[----:B--2---:R-:W-:-:S04]  /*0450*/  IMAD.MOV R13, RZ, RZ, -R3 ;  /* 0x000000ffff0d7224 */ /* 0x004fc800078e0a03 */
[----:B------:R-:W-:-:S04]  /*0460*/  IMAD R13, R13, R4, RZ ;  /* 0x000000040d0d7224 */ /* 0x000fc800078e02ff */
[----:B------:R-:W-:Y:S01]  /*0470*/  IMAD.HI.U32 R3, R3, R13, R2 ;  /* 0x0000000d03037227 */ /* 0x000fe200078e0002 */
[----:B------:R-:W-:Y:S01]  /*0480*/  LOP3.LUT R2, R21, R16, RZ, 0x3c, !PT ;  /* 0x0000001015027212 */ /* 0x000fe200078e3cff */
[----:B------:R-:W0:Y:S03]  /*0490*/  I2F.RP R13, R10 ;  /* 0x0000000a000d7306 */ /* 0x000e260000209400 */
[----:B------:R-:W-:Y:S01]  /*04a0*/  ISETP.GE.AND P3, PT, R2, RZ, PT ;  /* 0x000000ff0200720c */ /* 0x000fe20003f66270 */
        /* <DEDUP_REMOVED lines=10> */
[----:B------:R0:W2:Y:S02]  /*0550*/  F2I.FTZ.U32.TRUNC.NTZ R3, R2 ;  /* 0x0000000200037305 */ /* 0x0000a4000021f000 */
[----:B0-----:R-:W-:-:S09]  /*0560*/  HFMA2 R2, -RZ, RZ, 0, 0 ;  /* 0x00000000ff027431 */ /* 0x001fd200000001ff */
[----:B------:R-:W-:-:S04]  /*0570*/  @P2 VIADD R12, R12, 0x1 ;  /* 0x000000010c0c2836 */ /* 0x000fc80000000000 */
[----:B------:R-:W-:Y:S02]  /*0580*/  IMAD.MOV.U32 R4, RZ, RZ, R12 ;  /* 0x000000ffff047224 */ /* 0x000fe400078e000c */
[----:B--2---:R-:W-:-:S03]  /*0590*/  IMAD.MOV R13, RZ, RZ, -R3 ;  /* 0x000000ffff0d7224 */ /* 0x004fc600078e0a03 */
[----:B------:R-:W-:Y:S01]  /*05a0*/  @!P3 IADD3 R4, PT, PT, -R4, RZ, RZ ;  /* 0x000000ff0404b210 */ /* 0x000fe20007ffe1ff */
[----:B------:R-:W-:Y:S01]  /*05b0*/  IMAD R13, R13, R10, RZ ;  /* 0x0000000a0d0d7224 */ /* 0x000fe200078e02ff */
[----:B------:R-:W-:-:S03]  /*05c0*/  @!P4 LOP3.LUT R4, RZ, R16, RZ, 0x33, !PT ;  /* 0x00000010ff04c212 */ /* 0x000fc600078e33ff */
[----:B------:R-:W-:-:S04]  /*05d0*/  IMAD.HI.U32 R2, R3, R13, R2 ;  /* 0x0000000d03027227 */ /* 0x000fc800078e0002 */
[----:B------:R-:W-:-:S04]  /*05e0*/  IMAD.MOV R14, RZ, RZ, -R4 ;  /* 0x000000ffff0e7224 */ /* 0x000fc800078e0a04 */
[----:B------:R-:W-:-:S05]  /*05f0*/  IMAD R14, R16, R14, R21 ;  /* 0x0000000e100e7224 */ /* 0x000fca00078e0215 */
        /* <DEDUP_REMOVED lines=16> */
[----:B------:R-:W0:Y:S05]  /*0700*/  F2I.FTZ.U32.TRUNC.NTZ R3, R15 ;  /* 0x0000000f00037305 */ /* 0x000e2a000021f000 */
        /* <DEDUP_REMOVED lines=11> */
[----:B------:R-:W-:Y:S02]  /*07c0*/  MOV R13, R14 ;  /* 0x0000000e000d7202 */ /* 0x000fe40000000f00 */
[----:B------:R-:W-:-:S03]  /*07d0*/  LOP3.LUT R14, R25, R0, RZ, 0x3c, !PT ;  /* 0x00000000190e7212 */ /* 0x000fc600078e3cff */
[----:B------:R-:W-:Y:S01]  /*07e0*/  IMAD.HI.U32 R24, R2, R13, RZ ;  /* 0x0000000d02187227 */ /* 0x000fe200078e00ff */
[----:B------:R-:W-:Y:S02]  /*07f0*/  ISETP.GE.AND P4, PT, R14, RZ, PT ;  /* 0x000000ff0e00720c */ /* 0x000fe40003f86270 */
[----:B------:R-:W0:Y:S01]  /*0800*/  LDC.64 R14, c[0x0][0x3a0] ;  /* 0x0000e800ff0e7b82 */ /* 0x000e220000000a00 */
[----:B------:R-:W-:-:S04]  /*0810*/  IMAD.MOV R2, RZ, RZ, -R24 ;  /* 0x000000ffff027224 */ /* 0x000fc800078e0a18 */
[----:B------:R-:W-:-:S03]  /*0820*/  IMAD R13, R12, R2, R13 ;  /* 0x000000020c0d7224 */ /* 0x000fc600078e020d */
[----:B------:R-:W2:Y:S02]  /*0830*/  LDC.64 R2, c[0x0][0x390] ;  /* 0x0000e400ff027b82 */ /* 0x000ea40000000a00 */
        /* <DEDUP_REMOVED lines=9> */
[----:B------:R-:W-:Y:S02]  /*08d0*/  @!P3 LOP3.LUT R24, RZ, R0, RZ, 0x33, !PT ;  /* 0x00000000ff18b212 */ /* 0x000fe400078e33ff */
[----:B------:R-:W-:Y:S02]  /*08e0*/  ISETP.NE.AND.EX P2, PT, R3, RZ, PT, P2 ;  /* 0x000000ff0300720c */ /* 0x000fe40003f45320 */
[----:B0-----:R-:W-:Y:S02]  /*08f0*/  ISETP.NE.U32.AND P4, PT, R14, 0x1, PT ;  /* 0x000000010e00780c */ /* 0x001fe40003f85070 */
[----:B------:R-:W-:Y:S02]  /*0900*/  SEL R4, R4, RZ, P2 ;  /* 0x000000ff04047207 */ /* 0x000fe40001000000 */
[----:B---3--:R-:W-:Y:S02]  /*0910*/  ISETP.NE.U32.AND P3, PT, R12, 0x1, PT ;  /* 0x000000010c00780c */ /* 0x008fe40003f65070 */
[----:B------:R-:W-:-:S02]  /*0920*/  IADD3 R2, PT, PT, -R24, RZ, RZ ;  /* 0x000000ff18027210 */ /* 0x000fc40007ffe1ff */
[----:B------:R-:W-:Y:S01]  /*0930*/  ISETP.NE.AND.EX P3, PT, R13, RZ, PT, P3 ;  /* 0x000000ff0d00720c */ /* 0x000fe20003f65330 */
[----:B------:R-:W-:Y:S01]  /*0940*/  IMAD R13, R4, UR36, RZ ;  /* 0x00000024040d7c24 */ /* 0x000fe2000f8e02ff */
[----:B-1----:R-:W-:Y:S01]  /*0950*/  ISETP.NE.U32.AND P2, PT, R22, 0x1, PT ;  /* 0x000000011600780c */ /* 0x002fe20003f45070 */
[----:B------:R-:W-:Y:S01]  /*0960*/  IMAD R25, R0, R2, R25 ;  /* 0x0000000200197224 */ /* 0x000fe200078e0219 */
[----:B------:R-:W-:Y:S01]  /*0970*/  ISETP.NE.AND.EX P4, PT, R15, RZ, PT, P4 ;  /* 0x000000ff0f00720c */ /* 0x000fe20003f85340 */
        /* <DEDUP_REMOVED lines=30> */
.L_x_8609:
[----:B------:R-:W-:Y:S05]  /*0b60*/  BSYNC.RECONVERGENT B1 ;  /* 0x0000000000017941 */ /* 0x000fea0003800200 */
.L_x_8608:
[----:B------:R-:W-:Y:S01]  /*0b70*/  BSSY.RECONVERGENT B1, `(.L_x_8610) ;  /* 0x0000081000017945 */ /* 0x000fe20003800200 */
[----:B------:R-:W-:Y:S01]  /*0b80*/  IMAD.MOV.U32 R10, RZ, RZ, -0x800000 ;  /* 0xff800000ff0a7424 */ /* 0x000fe200078e00ff */
[----:B------:R-:W-:Y:S02]  /*0b90*/  MOV R22, 0xff800000 ;  /* 0xff80000000167802 */ /* 0x000fe40000000f00 */
[----:B------:R-:W-:Y:S05]  /*0ba0*/  @P1 BRA `(.L_x_8611) ;  /* 0x0000000400f41947 */ /* 0x000fea0003800000 */
[----:B-1----:R-:W-:Y:S01]  /*0bb0*/  IABS R10, R16 ;  /* 0x00000010000a7213 */ /* 0x002fe20000000000 */
[----:B------:R-:W-:Y:S01]  /*0bc0*/  IMAD R25, R18, UR48, R19 ;  /* 0x0000003012197c24 */ /* 0x000fe2000f8e0213 */
[----:B---3--:R-:W-:Y:S02]  /*0bd0*/  ISETP.NE.AND P4, PT, R0, RZ, PT ;  /* 0x000000ff0000720c */ /* 0x008fe40003f85270 */
[----:B------:R-:W1:Y:S01]  /*0be0*/  I2F.RP R12, R10 ;  /* 0x0000000a000c7306 */ /* 0x000e620000209400 */
[----:B--2---:R-:W-:Y:S02]  /*0bf0*/  R2UR UR4, R6 ;  /* 0x00000000060472ca */ /* 0x004fe400000e0000 */
[----:B------:R-:W-:Y:S02]  /*0c00*/  IABS R22, R25 ;  /* 0x0000001900167213 */ /* 0x000fe40000000000 */
[----:B------:R-:W-:-:S03]  /*0c10*/  R2UR UR5, R7 ;  /* 0x00000000070572ca */ /* 0x000fc600000e0000 */
[----:B-1----:R-:W1:Y:S02]  /*0c20*/  MUFU.RCP R12, R12 ;  /* 0x0000000c000c7308 */ /* 0x002e640000001000 */
[----:B-1----:R-:W-:-:S06]  /*0c30*/  VIADD R2, R12, 0xffffffe ;  /* 0x0ffffffe0c027836 */ /* 0x002fcc0000000000 */
[----:B------:R1:W2:Y:S02]  /*0c40*/  F2I.FTZ.U32.TRUNC.NTZ R3, R2 ;  /* 0x0000000200037305 */ /* 0x0002a4000021f000 */
[----:B-1----:R-:W-:Y:S02]  /*0c50*/  HFMA2 R2, -RZ, RZ, 0, 0 ;  /* 0x00000000ff027431 */ /* 0x002fe400000001ff */
[----:B--2---:R-:W-:-:S04]  /*0c60*/  IMAD.MOV R15, RZ, RZ, -R3 ;  /* 0x000000ffff0f7224 */ /* 0x004fc800078e0a03 */
[----:B------:R-:W-:-:S04]  /*0c70*/  IMAD R15, R15, R10, RZ ;  /* 0x0000000a0f0f7224 */ /* 0x000fc800078e02ff */
[----:B------:R-:W-:Y:S01]  /*0c80*/  IMAD.HI.U32 R14, R3, R15, R2 ;  /* 0x0000000f030e7227 */ /* 0x000fe200078e0002 */
[----:B0-----:R-:W-:-:S03]  /*0c90*/  IABS R15, R11 ;  /* 0x0000000b000f7213 */ /* 0x001fc60000000000 */
[----:B------:R-:W-:-:S04]  /*0ca0*/  IMAD.MOV.U32 R3, RZ, RZ, R22 ;  /* 0x000000ffff037224 */ /* 0x000fc800078e0016 */
        /* <DEDUP_REMOVED lines=14> */
[----:B------:R0:W1:Y:S08]  /*0d90*/  F2I.FTZ.U32.TRUNC.NTZ R3, R2 ;  /* 0x0000000200037305 */ /* 0x000070000021f000 */
[----:B------:R-:W-:-:S04]  /*0da0*/  @P1 VIADD R12, R12, 0x1 ;  /* 0x000000010c0c1836 */ /* 0x000fc80000000000 */
        /* <DEDUP_REMOVED lines=29> */
[----:B0-----:R-:W-:-:S03]  /*0f80*/  IMAD.MOV R15, RZ, RZ, -R3 ;  /* 0x000000ffff0f7224 */ /* 0x001fc600078e0a03 */
[----:B------:R-:W-:-:S05]  /*0f90*/  IADD3 R27, PT, PT, -R24, RZ, RZ ;  /* 0x000000ff181b7210 */ /* 0x000fca0007ffe1ff */
[----:B------:R-:W-:Y:S02]  /*0fa0*/  IMAD R27, R11, R27, R22 ;  /* 0x0000001b0b1b7224 */ /* 0x000fe400078e0216 */
[----:B------:R-:W-:Y:S01]  /*0fb0*/  IMAD R11, R15, R10, RZ ;  /* 0x0000000a0f0b7224 */ /* 0x000fe200078e02ff */
[----:B------:R-:W0:Y:S02]  /*0fc0*/  LDC.64 R22, c[0x0][0x3a8] ;  /* 0x0000ea00ff167b82 */ /* 0x000e240000000a00 */
[----:B------:R-:W-:Y:S01]  /*0fd0*/  IABS R14, R27 ;  /* 0x0000001b000e7213 */ /* 0x000fe20000000000 */
[----:B------:R-:W-:-:S03]  /*0fe0*/  IMAD.HI.U32 R2, R3, R11, R2 ;  /* 0x0000000b03027227 */ /* 0x000fc600078e0002 */
[----:B------:R-:W-:Y:S02]  /*0ff0*/  MOV R11, R14 ;  /* 0x0000000e000b7202 */ /* 0x000fe40000000f00 */
        /* <DEDUP_REMOVED lines=8> */
[----:B------:R-:W-:Y:S01]  /*1080*/  @!P1 IADD3 R11, PT, PT, R11, -R10, RZ ;  /* 0x8000000a0b0b9210 */ /* 0x000fe20007ffe0ff */
[----:B------:R-:W-:-:S03]  /*1090*/  @!P1 VIADD R26, R26, 0x1 ;  /* 0x000000011a1a9836 */ /* 0x000fc60000000000 */
[----:B------:R-:W-:Y:S02]  /*10a0*/  ISETP.GE.U32.AND P3, PT, R11, R10, PT ;  /* 0x0000000a0b00720c */ /* 0x000fe40003f66070 */
[----:B------:R-:W3:Y:S01]  /*10b0*/  LDC.64 R10, c[0x0][0x398] ;  /* 0x0000e600ff0a7b82 */ /* 0x000ee20000000a00 */
[----:B--2---:R-:W-:-:S10]  /*10c0*/  ISETP.NE.U32.AND P1, PT, R2, 0x1, PT ;  /* 0x000000010200780c */ /* 0x004fd40003f25070 */
[----:B------:R-:W-:Y:S02]  /*10d0*/  @P3 IADD3 R26, PT, PT, R26, 0x1, RZ ;  /* 0x000000011a1a3810 */ /* 0x000fe40007ffe0ff */
[----:B-1----:R-:W-:-:S03]  /*10e0*/  ISETP.NE.U32.AND P3, PT, R14, 0x1, PT ;  /* 0x000000010e00780c */ /* 0x002fc60003f65070 */
[----:B------:R-:W-:Y:S01]  /*10f0*/  @!P2 IMAD.MOV R26, RZ, RZ, -R26 ;  /* 0x000000ffff1aa224 */ /* 0x000fe200078e0a1a */
[----:B------:R-:W-:Y:S02]  /*1100*/  @!P4 LOP3.LUT R26, RZ, R0, RZ, 0x33, !PT ;  /* 0x00000000ff1ac212 */ /* 0x000fe400078e33ff */
[----:B------:R-:W-:Y:S02]  /*1110*/  ISETP.NE.AND.EX P4, PT, R3, RZ, PT, P1 ;  /* 0x000000ff0300720c */ /* 0x000fe40003f85310 */
[----:B------:R-:W-:Y:S02]  /*1120*/  IADD3 R2, PT, PT, -R26, RZ, RZ ;  /* 0x000000ff1a027210 */ /* 0x000fe40007ffe1ff */
[----:B------:R-:W-:Y:S02]  /*1130*/  SEL R12, R12, RZ, P4 ;  /* 0x000000ff0c0c7207 */ /* 0x000fe40002000000 */
[----:B---3--:R-:W-:Y:S01]  /*1140*/  ISETP.NE.U32.AND P2, PT, R10, 0x1, PT ;  /* 0x000000010a00780c */ /* 0x008fe20003f45070 */
[----:B------:R-:W-:Y:S01]  /*1150*/  IMAD R0, R0, R2, R27 ;  /* 0x0000000200007224 */ /* 0x000fe200078e021b */
[----:B------:R-:W-:Y:S01]  /*1160*/  ISETP.NE.AND.EX P3, PT, R15, RZ, PT, P3 ;  /* 0x000000ff0f00720c */ /* 0x000fe20003f65330 */
[----:B------:R-:W1:Y:S01]  /*1170*/  LDC.64 R2, c[0x0][0x388] ;  /* 0x0000e200ff027b82 */ /* 0x000e620000000a00 */
[----:B------:R-:W-:Y:S01]  /*1180*/  ISETP.NE.AND.EX P1, PT, R11, RZ, PT, P2 ;  /* 0x000000ff0b00720c */ /* 0x000fe20003f25320 */
[----:B------:R-:W-:Y:S01]  /*1190*/  IMAD R11, R12, UR36, RZ ;  /* 0x000000240c0b7c24 */ /* 0x000fe2000f8e02ff */
[----:B0-----:R-:W-:-:S02]  /*11a0*/  ISETP.NE.U32.AND P2, PT, R22, 0x1, PT ;  /* 0x000000011600780c */ /* 0x001fc40003f45070 */
        /* <DEDUP_REMOVED lines=29> */
.L_x_8611:
[----:B------:R-:W-:Y:S05]  /*1380*/  BSYNC.RECONVERGENT B1 ;  /* 0x0000000000017941 */ /* 0x000fea0003800200 */
.L_x_8610:
[----:B------:R-:W-:-:S03]  /*1390*/  UMOV UR4, 0xffffffff ;  /* 0xffffffff00047882 */ /* 0x000fc60000000000 */
[----:B------:R-:W-:Y:S05]  /*13a0*/  BRA.DIV UR4, `(.L_x_8612) ;  /* 0x0000000a04a07947 */ /* 0x000fea000b800000 */
[----:B------:R-:W4:Y:S01]  /*13b0*/  SHFL.BFLY PT, R14, R13, 0x10, 0x1f ;  /* 0x0e001f000d0e7f89 */ /* 0x000f2200000e0000 */
[----:B0-----:R-:W-:Y:S02]  /*13c0*/  HFMA2 R11, -RZ, RZ, 0.96630859375, -0.0022525787353515625 ;  /* 0x3bbb989dff0b7431 */ /* 0x001fe400000001ff */
[----:B------:R-:W-:Y:S01]  /*13d0*/  IMAD.MOV.U32 R12, RZ, RZ, 0x437c0000 ;  /* 0x437c0000ff0c7424 */ /* 0x000fe200078e00ff */
[----:B----4-:R-:W-:-:S05]  /*13e0*/  FMNMX R13, R14, R13, !PT ;  /* 0x0000000d0e0d7209 */ /* 0x010fca0007800000 */
[----:B------:R-:W3:Y:S02]  /*13f0*/  SHFL.BFLY PT, R14, R13, 0x8, 0x1f ;  /* 0x0d001f000d0e7f89 */ /* 0x000ee400000e0000 */
[----:B---3--:R-:W-:-:S05]  /*1400*/  FMNMX R0, R13, R14, !PT ;  /* 0x0000000e0d007209 */ /* 0x008fca0007800000 */
        /* <DEDUP_REMOVED lines=16> */
[-C--:B------:R-:W-:Y:S01]  /*1510*/  FFMA.RM R3, R3, R12.reuse, 12582913 ;  /* 0x4b40000103037423 */ /* 0x080fe2000000400c */
[----:B------:R-:W-:Y:S01]  /*1520*/  FFMA.RM R12, R15, R12, 12582913 ;  /* 0x4b4000010f0c7423 */ /* 0x000fe2000000400c */
[----:B------:R-:W-:Y:S01]  /*1530*/  FADD R13, R0, -12583039 ;  /* 0xcb40007f000d7421 */ /* 0x000fe20000000000 */
[----:B------:R-:W-:Y:S01]  /*1540*/  FADD R21, R2, -12583039 ;  /* 0xcb40007f02157421 */ /* 0x000fe20000000000 */
[C---:B------:R-:W-:Y:S01]  /*1550*/  FADD R11, R3.reuse, -12583039 ;  /* 0xcb40007f030b7421 */ /* 0x040fe20000000000 */
[----:B------:R-:W-:Y:S01]  /*1560*/  FADD R15, R12, -12583039 ;  /* 0xcb40007f0c0f7421 */ /* 0x000fe20000000000 */
[----:B------:R-:W-:Y:S01]  /*1570*/  FFMA R13, R14, 1.4426950216293334961, -R13 ;  /* 0x3fb8aa3b0e0d7823 */ /* 0x000fe2000000080d */
[----:B------:R-:W-:Y:S01]  /*1580*/  FFMA R21, R4, 1.4426950216293334961, -R21 ;  /* 0x3fb8aa3b04157823 */ /* 0x000fe20000000815 */
[----:B------:R-:W-:Y:S01]  /*1590*/  FFMA R11, R22, 1.4426950216293334961, -R11 ;  /* 0x3fb8aa3b160b7823 */ /* 0x000fe2000000080b */
[----:B------:R-:W-:Y:S01]  /*15a0*/  FFMA R15, R10, 1.4426950216293334961, -R15 ;  /* 0x3fb8aa3b0a0f7823 */ /* 0x000fe2000000080f */
[----:B------:R-:W-:Y:S01]  /*15b0*/  FFMA R13, R14, 1.925963033500011079e-08, R13 ;  /* 0x32a570600e0d7823 */ /* 0x000fe2000000000d */
[----:B------:R-:W-:Y:S01]  /*15c0*/  FFMA R21, R4, 1.925963033500011079e-08, R21 ;  /* 0x32a5706004157823 */ /* 0x000fe20000000015 */
[----:B------:R-:W-:Y:S01]  /*15d0*/  FFMA R11, R22, 1.925963033500011079e-08, R11 ;  /* 0x32a57060160b7823 */ /* 0x000fe2000000000b */
[----:B------:R-:W-:Y:S01]  /*15e0*/  FFMA R15, R10, 1.925963033500011079e-08, R15 ;  /* 0x32a570600a0f7823 */ /* 0x000fe2000000000f */
[----:B------:R-:W-:Y:S01]  /*15f0*/  SHF.L.U32 R0, R0, 0x17, RZ ;  /* 0x0000001700007819 */ /* 0x000fe200000006ff */
[----:B------:R-:W-:Y:S01]  /*1600*/  IMAD.SHL.U32 R2, R2, 0x800000, RZ ;  /* 0x0080000002027824 */ /* 0x000fe200078e00ff */
[----:B------:R-:W0:Y:S01]  /*1610*/  MUFU.EX2 R13, R13 ;  /* 0x0000000d000d7308 */ /* 0x000e220000000800 */
[----:B------:R-:W-:Y:S01]  /*1620*/  SHF.L.U32 R10, R3, 0x17, RZ ;  /* 0x00000017030a7819 */ /* 0x000fe200000006ff */
[----:B------:R-:W-:-:S06]  /*1630*/  IMAD.SHL.U32 R12, R12, 0x800000, RZ ;  /* 0x008000000c0c7824 */ /* 0x000fcc00078e00ff */
[----:B------:R-:W3:Y:S08]  /*1640*/  MUFU.EX2 R21, R21 ;  /* 0x0000001500157308 */ /* 0x000ef00000000800 */
[----:B------:R-:W4:Y:S01]  /*1650*/  MUFU.EX2 R11, R11 ;  /* 0x0000000b000b7308 */ /* 0x000f220000000800 */
[----:B0-----:R-:W-:-:S04]  /*1660*/  FMUL R4, R0, R13 ;  /* 0x0000000d00047220 */ /* 0x001fc80000400000 */
[----:B------:R-:W-:-:S03]  /*1670*/  FADD R3, RZ, R4 ;  /* 0x00000004ff037221 */ /* 0x000fc60000000000 */
[----:B------:R-:W0:Y:S01]  /*1680*/  MUFU.EX2 R15, R15 ;  /* 0x0000000f000f7308 */ /* 0x000e220000000800 */
[----:B---3--:R-:W-:Y:S01]  /*1690*/  FMUL R0, R2, R21 ;  /* 0x0000001502007220 */ /* 0x008fe20000400000 */
        /* <DEDUP_REMOVED lines=14> */
.L_x_8637:
[----:B0--3--:R-:W-:Y:S01]  /*1780*/  FADD R23, R23, R14 ;  /* 0x0000000e17177221 */ /* 0x009fe20000000000 */
[----:B------:R-:W-:Y:S03]  /*1790*/  BSSY.RECONVERGENT B1, `(.L_x_8613) ;  /* 0x000000d000017945 */ /* 0x000fe60003800200 */
[----:B------:R-:W0:Y:S08]  /*17a0*/  MUFU.RCP R10, R23 ;  /* 0x00000017000a7308 */ /* 0x000e300000001000 */
[----:B------:R-:W3:Y:S01]  /*17b0*/  FCHK P1, R4, R23 ;  /* 0x0000001704007302 */ /* 0x000ee20000020000 */
[----:B0-----:R-:W-:-:S04]  /*17c0*/  FFMA R11, -R23, R10, 1 ;  /* 0x3f800000170b7423 */ /* 0x001fc8000000010a */
[----:B------:R-:W-:-:S04]  /*17d0*/  FFMA R11, R10, R11, R10 ;  /* 0x0000000b0a0b7223 */ /* 0x000fc8000000000a */
[----:B------:R-:W-:-:S04]  /*17e0*/  FFMA R10, R4, R11, RZ ;  /* 0x0000000b040a7223 */ /* 0x000fc800000000ff */
[----:B------:R-:W-:-:S04]  /*17f0*/  FFMA R12, -R23, R10, R4 ;  /* 0x0000000a170c7223 */ /* 0x000fc80000000104 */
[----:B------:R-:W-:Y:S01]  /*1800*/  FFMA R10, R11, R12, R10 ;  /* 0x0000000c0b0a7223 */ /* 0x000fe2000000000a */
[----:B---3--:R-:W-:Y:S06]  /*1810*/  @!P1 BRA `(.L_x_8614) ;  /* 0x0000000000109947 */ /* 0x008fec0003800000 */
[----:B------:R-:W-:Y:S02]  /*1820*/  MOV R13, R23 ;  /* 0x00000017000d7202 */ /* 0x000fe40000000f00 */
[----:B------:R-:W-:-:S07]  /*1830*/  MOV R21, 0x1850 ;  /* 0x0000185000157802 */ /* 0x000fce0000000f00 */
[----:B-12---:R-:W-:Y:S05]  /*1840*/  CALL.REL.NOINC `($__internal_127_$__cuda_sm3x_div_rn_noftz_f32_slowpath) ;  /* 0x0000000c00247944 */ /* 0x006fea0003c00000 */
[----:B------:R-:W-:-:S07]  /*1850*/  IMAD.MOV.U32 R10, RZ, RZ, R4 ;  /* 0x000000ffff0a7224 */ /* 0x000fce00078e0004 */
.L_x_8614:
[----:B------:R-:W-:Y:S05]  /*1860*/  BSYNC.RECONVERGENT B1 ;  /* 0x0000000000017941 */ /* 0x000fea0003800200 */
.L_x_8613:
[----:B------:R-:W0:Y:S01]  /*1870*/  MUFU.RCP R4, R23 ;  /* 0x0000001700047308 */ /* 0x000e220000001000 */
[----:B------:R-:W-:Y:S07]  /*1880*/  BSSY.RECONVERGENT B1, `(.L_x_8615) ;  /* 0x000000d000017945 */ /* 0x000fee0003800200 */
[----:B------:R-:W3:Y:S01]  /*1890*/  FCHK P1, R0, R23 ;  /* 0x0000001700007302 */ /* 0x000ee20000020000 */
[----:B0-----:R-:W-:-:S04]  /*18a0*/  FFMA R11, -R23, R4, 1 ;  /* 0x3f800000170b7423 */ /* 0x001fc80000000104 */
        /* <DEDUP_REMOVED lines=8> */
[----:B-12---:R-:W-:Y:S05]  /*1930*/  CALL.REL.NOINC `($__internal_127_$__cuda_sm3x_div_rn_noftz_f32_slowpath) ;  /* 0x0000000800e87944 */ /* 0x006fea0003c00000 */
[----:B------:R-:W-:-:S07]  /*1940*/  MOV R11, R4 ;  /* 0x00000004000b7202 */ /* 0x000fce0000000f00 */
.L_x_8616:
[----:B------:R-:W-:Y:S05]  /*1950*/  BSYNC.RECONVERGENT B1 ;  /* 0x0000000000017941 */ /* 0x000fea0003800200 */
.L_x_8615:
        /* <DEDUP_REMOVED lines=12> */
[----:B-12---:R-:W-:Y:S05]  /*1a20*/  CALL.REL.NOINC `($__internal_127_$__cuda_sm3x_div_rn_noftz_f32_slowpath) ;  /* 0x0000000800ac7944 */ /* 0x006fea0003c00000 */
[----:B------:R-:W-:-:S07]  /*1a30*/  IMAD.MOV.U32 R12, RZ, RZ, R4 ;  /* 0x000000ffff0c7224 */ /* 0x000fce00078e0004 */
.L_x_8618:
[----:B------:R-:W-:Y:S05]  /*1a40*/  BSYNC.RECONVERGENT B1 ;  /* 0x0000000000017941 */ /* 0x000fea0003800200 */
.L_x_8617:
        /* <DEDUP_REMOVED lines=14> */
.L_x_8620:
[----:B------:R-:W-:Y:S05]  /*1b30*/  BSYNC.RECONVERGENT B1 ;  /* 0x0000000000017941 */ /* 0x000fea0003800200 */
.L_x_8619:
[----:B------:R-:W-:Y:S01]  /*1b40*/  ISETP.GE.U32.AND P1, PT, R19, UR40, PT ;  /* 0x0000002813007c0c */ /* 0x000fe2000bf26070 */
[----:B------:R-:W-:Y:S03]  /*1b50*/  BSSY.RECONVERGENT B1, `(.L_x_8621) ;  /* 0x0000013000017945 */ /* 0x000fe60003800200 */
[----:B------:R-:W-:Y:S01]  /*1b60*/  ISETP.GE.AND.EX P1, PT, RZ, UR41, PT, P1 ;  /* 0x00000029ff007c0c */ /* 0x000fe2000bf26310 */
[----:B------:R-:W-:-:S12]  /*1b70*/  @P0 BRA `(.L_x_8622) ;  /* 0x0000000000400947 */ /* 0x000fd80003800000 */
[----:B------:R-:W-:Y:S02]  /*1b80*/  HFMA2 R3, -RZ, RZ, 0, 0 ;  /* 0x00000000ff037431 */ /* 0x000fe400000001ff */
[----:B------:R-:W-:Y:S01]  /*1b90*/  IMAD R15, R20, UR42, RZ ;  /* 0x0000002a140f7c24 */ /* 0x000fe2000f8e02ff */
[----:B--2---:R-:W-:Y:S01]  /*1ba0*/  R2UR UR4, R6 ;  /* 0x00000000060472ca */ /* 0x004fe200000e0000 */
        /* <DEDUP_REMOVED lines=13> */
.L_x_8622:
[----:B------:R-:W-:Y:S05]  /*1c80*/  BSYNC.RECONVERGENT B1 ;  /* 0x0000000000017941 */ /* 0x000fea0003800200 */
.L_x_8621:
[----:B------:R-:W-:Y:S04]  /*1c90*/  BSSY.RECONVERGENT B1, `(.L_x_8623) ;  /* 0x0000012000017945 */ /* 0x000fe80003800200 */
[----:B------:R-:W-:Y:S05]  /*1ca0*/  @P1 BRA `(.L_x_8624) ;  /* 0x0000000000401947 */ /* 0x000fea0003800000 */
[----:B0-----:R-:W-:Y:S01]  /*1cb0*/  MOV R2, R19 ;  /* 0x0000001300027202 */ /* 0x001fe20000000f00 */
[----:B------:R-:W-:Y:S01]  /*1cc0*/  IMAD R11, R20, UR42, RZ ;  /* 0x0000002a140b7c24 */ /* 0x000fe2000f8e02ff */
[----:B--2---:R-:W-:Y:S01]  /*1cd0*/  R2UR UR4, R6 ;  /* 0x00000000060472ca */ /* 0x004fe200000e0000 */
        /* <DEDUP_REMOVED lines=13> */
.L_x_8624:
[----:B------:R-:W-:Y:S05]  /*1db0*/  BSYNC.RECONVERGENT B1 ;  /* 0x0000000000017941 */ /* 0x000fea0003800200 */
.L_x_8623:
[----:B------:R-:W-:-:S04]  /*1dc0*/  IADD3 R18, P0, PT, R5, R18, RZ ;  /* 0x0000001205127210 */ /* 0x000fc80007f1e0ff */
[----:B------:R-:W-:Y:S02]  /*1dd0*/  LEA.HI.X.SX32 R20, R5, R20, 0x1, P0 ;  /* 0x0000001405147211 */ /* 0x000fe400000f0eff */
[----:B------:R-:W-:-:S04]  /*1de0*/  ISETP.GE.U32.AND P0, PT, R18, UR46, PT ;  /* 0x0000002e12007c0c */ /* 0x000fc8000bf06070 */
[----:B------:R-:W-:-:S13]  /*1df0*/  ISETP.GE.AND.EX P0, PT, R20, UR47, PT, P0 ;  /* 0x0000002f14007c0c */ /* 0x000fda000bf06300 */
[----:B------:R-:W-:Y:S05]  /*1e00*/  @!P0 BRA `(.L_x_8625) ;  /* 0xffffffe400348947 */ /* 0x000fea000383ffff */
[----:B------:R-:W-:Y:S05]  /*1e10*/  BSYNC B0 ;  /* 0x0000000000007941 */ /* 0x000fea0003800000 */
.L_x_8607:
[----:B------:R-:W-:Y:S05]  /*1e20*/  EXIT ;  /* 0x000000000000794d */ /* 0x000fea0003800000 */
.L_x_8612:
[----:B0-----:R-:W-:Y:S01]  /*1e30*/  HFMA2 R11, -RZ, RZ, 0, 1.847743988037109375e-06 ;  /* 0x0000001fff0b7431 */ /* 0x001fe200000001ff */
[----:B------:R-:W-:Y:S01]  /*1e40*/  BSSY B1, `(.L_x_8626) ;  /* 0x0000006000017945 */ /* 0x000fe20003800000 */
[----:B------:R-:W-:Y:S02]  /*1e50*/  IMAD.MOV.U32 R12, RZ, RZ, 0x10 ;  /* 0x00000010ff0c7424 */ /* 0x000fe400078e00ff */
[----:B------:R-:W-:-:S07]  /*1e60*/  IMAD.MOV.U32 R15, RZ, RZ, -0x1 ;  /* 0xffffffffff0f7424 */ /* 0x000fce00078e00ff */
[----:B-123--:R-:W-:Y:S05]  /*1e70*/  WARPSYNC.COLLECTIVE R15, `(.L_x_8627) ;  /* 0x000000000f087348 */ /* 0x00efea0003c00000 */
[----:B------:R0:W4:Y:S02]  /*1e80*/  SHFL.BFLY P6, R14, R13, R12, R11 ;  /* 0x0c00000c0d0e7389 */ /* 0x00012400000c000b */
[----:B01234-:R-:W-:Y:S05]  /*1e90*/  ENDCOLLECTIVE ;  /* 0x000000000000791b */ /* 0x01ffea0003800000 */
.L_x_8627:
[----:B------:R-:W-:Y:S05]  /*1ea0*/  BSYNC B1 ;  /* 0x0000000000017941 */ /* 0x000fea0003800000 */
.L_x_8626:
[----:B------:R-:W-:Y:S01]  /*1eb0*/  FMNMX R13, R14, R13, !PT ;  /* 0x0000000d0e0d7209 */ /* 0x000fe20007800000 */
[----:B------:R-:W-:Y:S01]  /*1ec0*/  IMAD.MOV.U32 R11, RZ, RZ, 0x1f ;  /* 0x0000001fff0b7424 */ /* 0x000fe200078e00ff */
[----:B------:R-:W-:Y:S02]  /*1ed0*/  MOV R12, 0x8 ;  /* 0x00000008000c7802 */ /* 0x000fe40000000f00 */
[----:B------:R-:W-:-:S07]  /*1ee0*/  MOV R15, 0xffffffff ;  /* 0xffffffff000f7802 */ /* 0x000fce0000000f00 */
[----:B------:R-:W-:Y:S05]  /*1ef0*/  WARPSYNC.COLLECTIVE R15, `(.L_x_8628) ;  /* 0x000000000f087348 */ /* 0x000fea0003c00000 */
[----:B------:R0:W1:Y:S02]  /*1f00*/  SHFL.BFLY P6, R14, R13, R12, R11 ;  /* 0x0c00000c0d0e7389 */ /* 0x00006400000c000b */
[----:B01----:R-:W-:Y:S05]  /*1f10*/  ENDCOLLECTIVE ;  /* 0x000000000000791b */ /* 0x003fea0003800000 */
.L_x_8628:
[----:B------:R-:W-:Y:S01]  /*1f20*/  HFMA2 R12, -RZ, RZ, 0, 2.384185791015625e-07 ;  /* 0x00000004ff0c7431 */ /* 0x000fe200000001ff */
[----:B------:R-:W-:-:S05]  /*1f30*/  FMNMX R0, R13, R14, !PT ;  /* 0x0000000e0d007209 */ /* 0x000fca0007800000 */
[----:B------:R-:W-:-:S07]  /*1f40*/  IMAD.MOV.U32 R13, RZ, RZ, R0 ;  /* 0x000000ffff0d7224 */ /* 0x000fce00078e0000 */
[----:B------:R-:W-:Y:S05]  /*1f50*/  WARPSYNC.COLLECTIVE R15, `(.L_x_8629) ;  /* 0x000000000f087348 */ /* 0x000fea0003c00000 */
[----:B------:R0:W1:Y:S02]  /*1f60*/  SHFL.BFLY P6, R14, R13, R12, R11 ;  /* 0x0c00000c0d0e7389 */ /* 0x00006400000c000b */
[----:B01----:R-:W-:Y:S05]  /*1f70*/  ENDCOLLECTIVE ;  /* 0x000000000000791b */ /* 0x003fea0003800000 */
.L_x_8629:
[----:B------:R-:W-:Y:S02]  /*1f80*/  MOV R12, 0x2 ;  /* 0x00000002000c7802 */ /* 0x000fe40000000f00 */
[----:B------:R-:W-:-:S05]  /*1f90*/  FMNMX R2, R0, R14, !PT ;  /* 0x0000000e00027209 */ /* 0x000fca0007800000 */
[----:B------:R-:W-:-:S07]  /*1fa0*/  IMAD.MOV.U32 R13, RZ, RZ, R2 ;  /* 0x000000ffff0d7224 */ /* 0x000fce00078e0002 */
[----:B------:R-:W-:Y:S05]  /*1fb0*/  WARPSYNC.COLLECTIVE R15, `(.L_x_8630) ;  /* 0x000000000f087348 */ /* 0x000fea0003c00000 */
[----:B------:R0:W1:Y:S02]  /*1fc0*/  SHFL.BFLY P6, R14, R13, R12, R11 ;  /* 0x0c00000c0d0e7389 */ /* 0x00006400000c000b */
[----:B01----:R-:W-:Y:S05]  /*1fd0*/  ENDCOLLECTIVE ;  /* 0x000000000000791b */ /* 0x003fea0003800000 */
.L_x_8630:
[----:B------:R-:W-:Y:S01]  /*1fe0*/  HFMA2 R12, -RZ, RZ, 0, 5.9604644775390625e-08 ;  /* 0x00000001ff0c7431 */ /* 0x000fe200000001ff */
[----:B------:R-:W-:Y:S02]  /*1ff0*/  FMNMX R3, R2, R14, !PT ;  /* 0x0000000e02037209 */ /* 0x000fe40007800000 */
[----:B------:R-:W-:-:S03]  /*2000*/  MOV R2, 0x437c0000 ;  /* 0x437c000000027802 */ /* 0x000fc60000000f00 */
[----:B------:R-:W-:-:S07]  /*2010*/  IMAD.MOV.U32 R13, RZ, RZ, R3 ;  /* 0x000000ffff0d7224 */ /* 0x000fce00078e0003 */
[----:B------:R-:W-:Y:S05]  /*2020*/  WARPSYNC.COLLECTIVE R15, `(.L_x_8631) ;  /* 0x000000000f087348 */ /* 0x000fea0003c00000 */
[----:B------:R0:W1:Y:S02]  /*2030*/  SHFL.BFLY P6, R14, R13, R12, R11 ;  /* 0x0c00000c0d0e7389 */ /* 0x00006400000c000b */
[----:B01----:R-:W-:Y:S05]  /*2040*/  ENDCOLLECTIVE ;  /* 0x000000000000791b */ /* 0x003fea0003800000 */
.L_x_8631:
[----:B------:R-:W-:Y:S01]  /*2050*/  FMNMX R23, R3, R14, !PT ;  /* 0x0000000e03177209 */ /* 0x000fe20007800000 */
[----:B------:R-:W-:-:S04]  /*2060*/  IMAD.MOV.U32 R3, RZ, RZ, 0x3bbb989d ;  /* 0x3bbb989dff037424 */ /* 0x000fc800078e00ff */
[C---:B------:R-:W-:Y:S01]  /*2070*/  FADD R14, -R23.reuse, R21 ;  /* 0x00000015170e7221 */ /* 0x040fe20000000100 */
[C---:B------:R-:W-:Y:S01]  /*2080*/  FADD R24, -R23.reuse, R4 ;  /* 0x0000000417187221 */ /* 0x040fe20000000100 */
[C---:B------:R-:W-:Y:S01]  /*2090*/  FADD R4, -R23.reuse, R22 ;  /* 0x0000001617047221 */ /* 0x040fe20000000100 */
[----:B------:R-:W-:Y:S01]  /*20a0*/  FADD R10, -R23, R10 ;  /* 0x0000000a170a7221 */ /* 0x000fe20000000100 */
[-C--:B------:R-:W-:Y:S01]  /*20b0*/  FFMA.SAT R21, R14, R3.reuse, 0.5 ;  /* 0x3f0000000e157423 */ /* 0x080fe20000002003 */
[-C--:B------:R-:W-:Y:S02]  /*20c0*/  FFMA.SAT R15, R24, R3.reuse, 0.5 ;  /* 0x3f000000180f7423 */ /* 0x080fe40000002003 */
[-C--:B------:R-:W-:Y:S01]  /*20d0*/  FFMA.SAT R23, R10, R3.reuse, 0.5 ;  /* 0x3f0000000a177423 */ /* 0x080fe20000002003 */
[----:B------:R-:W-:Y:S01]  /*20e0*/  FFMA.RM R0, R21, R2, 12582913 ;  /* 0x4b40000115007423 */ /* 0x000fe20000004002 */
[----:B------:R-:W-:-:S03]  /*20f0*/  FFMA.SAT R21, R4, R3, 0.5 ;  /* 0x3f00000004157423 */ /* 0x000fc60000002003 */
[C---:B------:R-:W-:Y:S01]  /*2100*/  FADD R11, R0.reuse, -12583039 ;  /* 0xcb40007f000b7421 */ /* 0x040fe20000000000 */
[-C--:B------:R-:W-:Y:S01]  /*2110*/  FFMA.RM R3, R21, R2.reuse, 12582913 ;  /* 0x4b40000115037423 */ /* 0x080fe20000004002 */
[----:B------:R-:W-:Y:S02]  /*2120*/  IMAD.SHL.U32 R0, R0, 0x800000, RZ ;  /* 0x0080000000007824 */ /* 0x000fe400078e00ff */
[C---:B------:R-:W-:Y:S01]  /*2130*/  FFMA R13, R14.reuse, 1.4426950216293334961, -R11 ;  /* 0x3fb8aa3b0e0d7823 */ /* 0x040fe2000000080b */
[-C--:B------:R-:W-:Y:S01]  /*2140*/  FFMA.RM R11, R15, R2.reuse, 12582913 ;  /* 0x4b4000010f0b7423 */ /* 0x080fe20000004002 */
[----:B------:R-:W-:Y:S01]  /*2150*/  FFMA.RM R2, R23, R2, 12582913 ;  /* 0x4b40000117027423 */ /* 0x000fe20000004002 */
[----:B------:R-:W-:Y:S01]  /*2160*/  FADD R21, R3, -12583039 ;  /* 0xcb40007f03157421 */ /* 0x000fe20000000000 */
[----:B------:R-:W-:Y:S01]  /*2170*/  FFMA R13, R14, 1.925963033500011079e-08, R13 ;  /* 0x32a570600e0d7823 */ /* 0x000fe2000000000d */
[C---:B------:R-:W-:Y:S01]  /*2180*/  FADD R15, R11.reuse, -12583039 ;  /* 0xcb40007f0b0f7421 */ /* 0x040fe20000000000 */
[----:B------:R-:W-:Y:S01]  /*2190*/  FADD R23, R2, -12583039 ;  /* 0xcb40007f02177421 */ /* 0x000fe20000000000 */
[----:B------:R-:W-:Y:S01]  /*21a0*/  FFMA R21, R4, 1.4426950216293334961, -R21 ;  /* 0x3fb8aa3b04157823 */ /* 0x000fe20000000815 */
[----:B------:R-:W-:Y:S01]  /*21b0*/  SHF.L.U32 R11, R11, 0x17, RZ ;  /* 0x000000170b0b7819 */ /* 0x000fe200000006ff */
[----:B------:R-:W-:Y:S01]  /*21c0*/  FFMA R15, R24, 1.4426950216293334961, -R15 ;  /* 0x3fb8aa3b180f7823 */ /* 0x000fe2000000080f */
[----:B------:R-:W0:Y:S01]  /*21d0*/  MUFU.EX2 R13, R13 ;  /* 0x0000000d000d7308 */ /* 0x000e220000000800 */
[----:B------:R-:W-:Y:S01]  /*21e0*/  FFMA R21, R4, 1.925963033500011079e-08, R21 ;  /* 0x32a5706004157823 */ /* 0x000fe20000000015 */
[----:B------:R-:W-:Y:S01]  /*21f0*/  FFMA R23, R10, 1.4426950216293334961, -R23 ;  /* 0x3fb8aa3b0a177823 */ /* 0x000fe20000000817 */
[----:B------:R-:W-:-:S03]  /*2200*/  FFMA R15, R24, 1.925963033500011079e-08, R15 ;  /* 0x32a57060180f7823 */ /* 0x000fc6000000000f */
[----:B------:R-:W-:Y:S01]  /*2210*/  FFMA R23, R10, 1.925963033500011079e-08, R23 ;  /* 0x32a570600a177823 */ /* 0x000fe20000000017 */
[----:B------:R-:W-:Y:S01]  /*2220*/  IMAD.SHL.U32 R10, R3, 0x800000, RZ ;  /* 0x00800000030a7824 */ /* 0x000fe200078e00ff */
[----:B------:R1:W2:Y:S08]  /*2230*/  MUFU.EX2 R12, R15 ;  /* 0x0000000f000c7308 */ /* 0x0002b00000000800 */
[----:B------:R-:W3:Y:S01]  /*2240*/  MUFU.EX2 R21, R21 ;  /* 0x0000001500157308 */ /* 0x000ee20000000800 */
[----:B0-----:R-:W-:Y:S01]  /*2250*/  FMUL R4, R0, R13 ;  /* 0x0000000d00047220 */ /* 0x001fe20000400000 */
[----:B-1----:R-:W-:-:S03]  /*2260*/  IMAD.MOV.U32 R15, RZ, RZ, -0x1 ;  /* 0xffffffffff0f7424 */ /* 0x002fc600078e00ff */
[----:B------:R-:W-:-:S03]  /*2270*/  FADD R3, RZ, R4 ;  /* 0x00000004ff037221 */ /* 0x000fc60000000000 */
[----:B------:R-:W0:Y:S01]  /*2280*/  MUFU.EX2 R23, R23 ;  /* 0x0000001700177308 */ /* 0x000e220000000800 */
[----:B--2---:R-:W-:Y:S01]  /*2290*/  FMUL R0, R11, R12 ;  /* 0x0000000c0b007220 */ /* 0x004fe20000400000 */
[----:B------:R-:W-:-:S03]  /*22a0*/  SHF.L.U32 R12, R2, 0x17, RZ ;  /* 0x00000017020c7819 */ /* 0x000fc600000006ff */
[----:B------:R-:W-:Y:S01]  /*22b0*/  FADD R11, R3, R0 ;  /* 0x00000000030b7221 */ /* 0x000fe20000000000 */
[----:B---3--:R-:W-:-:S04]  /*22c0*/  FMUL R2, R10, R21 ;  /* 0x000000150a027220 */ /* 0x008fc80000400000 */
[----:B------:R-:W-:Y:S01]  /*22d0*/  FADD R10, R11, R2 ;  /* 0x000000020b0a7221 */ /* 0x000fe20000000000 */
[----:B------:R-:W-:Y:S02]  /*22e0*/  HFMA2 R11, -RZ, RZ, 0, 1.847743988037109375e-06 ;  /* 0x0000001fff0b7431 */ /* 0x000fe400000001ff */
[----:B0-----:R-:W-:Y:S01]  /*22f0*/  FMUL R3, R12, R23 ;  /* 0x000000170c037220 */ /* 0x001fe20000400000 */
[----:B------:R-:W-:-:S03]  /*2300*/  IMAD.MOV.U32 R12, RZ, RZ, 0x10 ;  /* 0x00000010ff0c7424 */ /* 0x000fc600078e00ff */
[----:B------:R-:W-:-:S07]  /*2310*/  FADD R13, R10, R3 ;  /* 0x000000030a0d7221 */ /* 0x000fce0000000000 */
[----:B------:R-:W-:Y:S05]  /*2320*/  WARPSYNC.COLLECTIVE R15, `(.L_x_8632) ;  /* 0x000000000f087348 */ /* 0x000fea0003c00000 */
[----:B------:R0:W1:Y:S02]  /*2330*/  SHFL.BFLY P6, R14, R13, R12, R11 ;  /* 0x0c00000c0d0e7389 */ /* 0x00006400000c000b */
[----:B01----:R-:W-:Y:S05]  /*2340*/  ENDCOLLECTIVE ;  /* 0x000000000000791b */ /* 0x003fea0003800000 */
.L_x_8632:
[----:B------:R-:W-:Y:S02]  /*2350*/  IMAD.MOV.U32 R12, RZ, RZ, 0x8 ;  /* 0x00000008ff0c7424 */ /* 0x000fe400078e00ff */
[----:B------:R-:W-:-:S05]  /*2360*/  FADD R10, R13, R14 ;  /* 0x0000000e0d0a7221 */ /* 0x000fca0000000000 */
[----:B------:R-:W-:-:S07]  /*2370*/  MOV R13, R10 ;  /* 0x0000000a000d7202 */ /* 0x000fce0000000f00 */
[----:B------:R-:W-:Y:S05]  /*2380*/  WARPSYNC.COLLECTIVE R15, `(.L_x_8633) ;  /* 0x000000000f087348 */ /* 0x000fea0003c00000 */
[----:B------:R0:W1:Y:S02]  /*2390*/  SHFL.BFLY P6, R14, R13, R12, R11 ;  /* 0x0c00000c0d0e7389 */ /* 0x00006400000c000b */
[----:B01----:R-:W-:Y:S05]  /*23a0*/  ENDCOLLECTIVE ;  /* 0x000000000000791b */ /* 0x003fea0003800000 */
.L_x_8633:
[----:B------:R-:W-:Y:S02]  /*23b0*/  IMAD.MOV.U32 R12, RZ, RZ, 0x4 ;  /* 0x00000004ff0c7424 */ /* 0x000fe400078e00ff */
[----:B------:R-:W-:-:S05]  /*23c0*/  FADD R21, R10, R14 ;  /* 0x0000000e0a157221 */ /* 0x000fca0000000000 */
[----:B------:R-:W-:-:S07]  /*23d0*/  MOV R13, R21 ;  /* 0x00000015000d7202 */ /* 0x000fce0000000f00 */
[----:B------:R-:W-:Y:S05]  /*23e0*/  WARPSYNC.COLLECTIVE R15, `(.L_x_8634) ;  /* 0x000000000f087348 */ /* 0x000fea0003c00000 */
[----:B------:R0:W1:Y:S02]  /*23f0*/  SHFL.BFLY P6, R14, R13, R12, R11 ;  /* 0x0c00000c0d0e7389 */ /* 0x00006400000c000b */
[----:B01----:R-:W-:Y:S05]  /*2400*/  ENDCOLLECTIVE ;  /* 0x000000000000791b */ /* 0x003fea0003800000 */
.L_x_8634:
[----:B------:R-:W-:Y:S02]  /*2410*/  IMAD.MOV.U32 R12, RZ, RZ, 0x2 ;  /* 0x00000002ff0c7424 */ /* 0x000fe400078e00ff */
[----:B------:R-:W-:-:S05]  /*2420*/  FADD R22, R21, R14 ;  /* 0x0000000e15167221 */ /* 0x000fca0000000000 */
[----:B------:R-:W-:-:S07]  /*2430*/  MOV R13, R22 ;  /* 0x00000016000d7202 */ /* 0x000fce0000000f00 */
[----:B------:R-:W-:Y:S05]  /*2440*/  WARPSYNC.COLLECTIVE R15, `(.L_x_8635) ;  /* 0x000000000f087348 */ /* 0x000fea0003c00000 */
[----:B------:R0:W1:Y:S02]  /*2450*/  SHFL.BFLY P6, R14, R13, R12, R11 ;  /* 0x0c00000c0d0e7389 */ /* 0x00006400000c000b */
[----:B01----:R-:W-:Y:S05]  /*2460*/  ENDCOLLECTIVE ;  /* 0x000000000000791b */ /* 0x003fea0003800000 */
.L_x_8635:
[----:B------:R-:W-:Y:S02]  /*2470*/  IMAD.MOV.U32 R12, RZ, RZ, 0x1 ;  /* 0x00000001ff0c7424 */ /* 0x000fe400078e00ff */
[----:B------:R-:W-:-:S05]  /*2480*/  FADD R23, R22, R14 ;  /* 0x0000000e16177221 */ /* 0x000fca0000000000 */
[----:B------:R-:W-:-:S07]  /*2490*/  MOV R13, R23 ;  /* 0x00000017000d7202 */ /* 0x000fce0000000f00 */
[----:B------:R-:W-:Y:S05]  /*24a0*/  WARPSYNC.COLLECTIVE R15, `(.L_x_8636) ;  /* 0x000000000f087348 */ /* 0x000fea0003c00000 */
[----:B------:R0:W1:Y:S02]  /*24b0*/  SHFL.BFLY P6, R14, R13, R12, R11 ;  /* 0x0c00000c0d0e7389 */ /* 0x00006400000c000b */
[----:B01----:R-:W-:Y:S05]  /*24c0*/  ENDCOLLECTIVE ;  /* 0x000000000000791b */ /* 0x003fea0003800000 */
.L_x_8636:
[----:B------:R-:W-:Y:S05]  /*24d0*/  BRA `(.L_x_8637) ;  /* 0xfffffff000a87947 */ /* 0x000fea000383ffff */
        .weak           $__internal_127_$__cuda_sm3x_div_rn_noftz_f32_slowpath
        .type           $__internal_127_$__cuda_sm3x_div_rn_noftz_f32_slowpath,@function
        .size           $__internal_127_$__cuda_sm3x_div_rn_noftz_f32_slowpath,(.L_x_37504 - $__internal_127_$__cuda_sm3x_div_rn_noftz_f32_slowpath)
$__internal_127_$__cuda_sm3x_div_rn_noftz_f32_slowpath:
        /* <DEDUP_REMOVED lines=34> */
.L_x_8639:
        /* <DEDUP_REMOVED lines=51> */
.L_x_8646:
[----:B------:R-:W-:-:S04]  /*2a30*/  LOP3.LUT R4, R4, 0x80000000, RZ, 0xc0, !PT ;  /* 0x8000000004047812 */ /* 0x000fc800078ec0ff */
[----:B------:R-:W-:Y:S01]  /*2a40*/  LOP3.LUT R4, R4, 0x7f800000, RZ, 0xfc, !PT ;  /* 0x7f80000004047812 */ /* 0x000fe200078efcff */
[----:B------:R-:W-:Y:S06]  /*2a50*/  BRA `(.L_x_8647) ;  /* 0x0000000000047947 */ /* 0x000fec0003800000 */
.L_x_8645:
[----:B------:R-:W-:-:S07]  /*2a60*/  LEA R4, R27, R4, 0x17 ;  /* 0x000000041b047211 */ /* 0x000fce00078eb8ff */
.L_x_8647:
[----:B------:R-:W-:Y:S05]  /*2a70*/  BSYNC.RECONVERGENT B3 ;  /* 0x0000000000037941 */ /* 0x000fea0003800200 */
.L_x_8644:
[----:B------:R-:W-:Y:S05]  /*2a80*/  BRA `(.L_x_8648) ;  /* 0x0000000000207947 */ /* 0x000fea0003800000 */
.L_x_8643:
[----:B------:R-:W-:-:S04]  /*2a90*/  LOP3.LUT R4, R13, 0x80000000, R4, 0x48, !PT ;  /* 0x800000000d047812 */ /* 0x000fc800078e4804 */
[----:B------:R-:W-:Y:S01]  /*2aa0*/  LOP3.LUT R4, R4, 0x7f800000, RZ, 0xfc, !PT ;  /* 0x7f80000004047812 */ /* 0x000fe200078efcff */
[----:B------:R-:W-:Y:S06]  /*2ab0*/  BRA `(.L_x_8648) ;  /* 0x0000000000147947 */ /* 0x000fec0003800000 */
.L_x_8642:
[----:B------:R-:W-:Y:S01]  /*2ac0*/  LOP3.LUT R4, R13, 0x80000000, R4, 0x48, !PT ;  /* 0x800000000d047812 */ /* 0x000fe200078e4804 */
[----:B------:R-:W-:Y:S06]  /*2ad0*/  BRA `(.L_x_8648) ;  /* 0x00000000000c7947 */ /* 0x000fec0003800000 */
.L_x_8641:
[----:B------:R-:W0:Y:S01]  /*2ae0*/  MUFU.RSQ R4, -QNAN ;  /* 0xffc0000000047908 */ /* 0x000e220000001400 */
[----:B------:R-:W-:Y:S05]  /*2af0*/  BRA `(.L_x_8648) ;  /* 0x0000000000047947 */ /* 0x000fea0003800000 */
.L_x_8640:
[----:B------:R-:W-:-:S07]  /*2b00*/  FADD.FTZ R4, R4, R13 ;  /* 0x0000000d04047221 */ /* 0x000fce0000010000 */
.L_x_8648:
[----:B------:R-:W-:Y:S05]  /*2b10*/  BSYNC.RECONVERGENT B2 ;  /* 0x0000000000027941 */ /* 0x000fea0003800200 */
.L_x_8638:
[----:B------:R-:W-:Y:S02]  /*2b20*/  HFMA2 R15, -RZ, RZ, 0, 0 ;  /* 0x00000000ff0f7431 */ /* 0x000fe400000001ff */
[----:B------:R-:W-:-:S04]  /*2b30*/  IMAD.MOV.U32 R14, RZ, RZ, R21 ;  /* 0x000000ffff0e7224 */ /* 0x000fc800078e0015 */
[----:B0-----:R-:W-:Y:S05]  /*2b40*/  RET.REL.NODEC R14 `(_Z15SoftmaxWarpImplI22BroadcastScaleMaskLoadIffbLm4EiE11DirectStoreIffEfLi2ELi4ELi32ELi1ELb1EL9Algorithm0EEvT_T0_ll) ;  /* 0xffffffd40e2c7950 */ /* 0x001fea0003c3ffff */
.L_x_8649:
        /* <DEDUP_REMOVED lines=11> */
.L_x_37504:


//--------------------- .text._Z15SoftmaxWarpImplI22BroadcastScaleMaskLoadIffbLm4EiE11DirectStoreIffEfLi2ELi4ELi32ELi1ELb0EL9Algorithm0EEvT_T0_ll --------------------------
	.section	.text._Z15SoftmaxWarpImplI22BroadcastScaleMaskLoadIffbLm4EiE11DirectStoreIffEfLi2ELi4ELi32ELi1ELb0EL9Algorithm0EEvT_T0_ll,"ax",@progbits
	.align	128
        .global         _Z15SoftmaxWarpImplI22BroadcastScaleMaskLoadIffbLm4EiE11DirectStoreIffEfLi2ELi4ELi32ELi1ELb0EL9Algorithm0EEvT_T0_ll
        .type           _Z15SoftmaxWarpImplI22BroadcastScaleMaskLoadIffbLm4EiE11DirectStoreIffEfLi2ELi4ELi32ELi1ELb0EL9Algorithm0EEvT_T0_ll,@function
        .size           _Z15SoftmaxWarpImplI22BroadcastScaleMaskLoadIffbLm4EiE11DirectStoreIffEfLi2ELi4ELi32ELi1ELb0EL9Algorithm0EEvT_T0_ll,(.L_x_37505 - _Z15SoftmaxWarpImplI22BroadcastScaleMaskLoadIffbLm4EiE11DirectStoreIffEfLi2ELi4ELi32ELi1ELb0EL9Algorithm0EEvT_T0_ll)
        .other          _Z15SoftmaxWarpImplI22BroadcastScaleMaskLoadIffbLm4EiE11DirectStoreIffEfLi2ELi4ELi32ELi1ELb0EL9Algorithm0EEvT_T0_ll,@"STO_CUDA_ENTRY STV_DEFAULT"
_Z15SoftmaxWarpImplI22BroadcastScaleMaskLoadIffbLm4EiE11DirectStoreIffEfLi2ELi4ELi32ELi1ELb0EL9Algorithm0EEvT_T0_ll:
.text._Z15SoftmaxWarpImplI22BroadcastScaleMaskLoadIffbLm4EiE11DirectStoreIffEfLi2ELi4ELi32ELi1ELb0EL9Algorithm0EEvT_T0_ll:
[----:B------:R-:W0:Y:S01]  /*0000*/  LDC R1, c[0x0][0x37c] ;  /* 0x0000df00ff017b82 */ /* 0x000e220000000800 */
[----:B------:R-:W1:Y:S01]  /*0010*/  LDCU.64 UR4, c[0x0][0x410] ;  /* 0x00008200ff0477ac */ /* 0x000e620008000a00 */
[----:B------:R-:W2:Y:S01]  /*0020*/  LDCU UR46, c[0x0][0x3e8] ;  /* 0x00007d00ff2e77ac */ /* 0x000ea20008000800 */
[----:B------:R-:W3:Y:S01]  /*0030*/  LDCU.64 UR44, c[0x0][0x3f8] ;  /* 0x00007f00ff2c77ac */ /* 0x000ee20008000a00 */
[----:B------:R-:W4:Y:S01]  /*0040*/  LDCU.128 UR40, c[0x0][0x3d0] ;  /* 0x00007a00ff2877ac */ /* 0x000f220008000c00 */
[----:B------:R-:W0:Y:S01]  /*0050*/  LDCU.128 UR36, c[0x0][0x400] ;  /* 0x00008000ff2477ac */ /* 0x000e220008000c00 */
[----:B-1----:R-:W-:-:S04]  /*0060*/  UISETP.GE.U32.AND UP0, UPT, UR4, 0x81, UPT ;  /* 0x000000810400788c */ /* 0x002fc8000bf06070 */
[----:B------:R-:W-:-:S09]  /*0070*/  UISETP.GE.AND.EX UP0, UPT, UR5, URZ, UPT, UP0 ;  /* 0x000000ff0500728c */ /* 0x000fd2000bf06300 */
[----:B--234-:R-:W-:Y:S05]  /*0080*/  BRA.U !UP0, `(.L_x_8650) ;  /* 0x0000000108407547 */ /* 0x01cfea000b800000 */
[----:B------:R-:W-:Y:S01]  /*0090*/  MOV R0, 0x1378 ;  /* 0x0000137800007802 */ /* 0x000fe20000000f00 */
[----:B------:R-:W1:Y:S01]  /*00a0*/  LDCU.64 UR4, c[0x4][0x1360] ;  /* 0x01026c00ff0477ac */ /* 0x000e620008000a00 */
[----:B------:R-:W-:Y:S02]  /*00b0*/  HFMA2 R13, -RZ, RZ, 0, 0 ;  /* 0x00000000ff0d7431 */ /* 0x000fe400000001ff */
[----:B------:R-:W-:Y:S01]  /*00c0*/  IMAD.MOV.U32 R8, RZ, RZ, 0xfe ;  /* 0x000000feff087424 */ /* 0x000fe200078e00ff */
[----:B------:R2:W3:Y:S01]  /*00d0*/  LDC.64 R2, c[0x4][R0] ;  /* 0x0100000000027b82 */ /* 0x0004e20000000a00 */
[----:B------:R-:W4:Y:S01]  /*00e0*/  LDCU.64 UR6, c[0x4][0x1368] ;  /* 0x01026d00ff0677ac */ /* 0x000f220008000a00 */
[----:B------:R-:W-:Y:S01]  /*00f0*/  IMAD.MOV.U32 R12, RZ, RZ, 0x1 ;  /* 0x00000001ff0c7424 */ /* 0x000fe200078e00ff */
[----:B------:R-:W5:Y:S01]  /*0100*/  LDCU.64 UR8, c[0x4][0xe58] ;  /* 0x0101cb00ff0877ac */ /* 0x000f620008000a00 */
[----:B-1----:R-:W-:Y:S02]  /*0110*/  IMAD.U32 R4, RZ, RZ, UR4 ;  /* 0x00000004ff047e24 */ /* 0x002fe4000f8e00ff */
[----:B------:R-:W-:Y:S01]  /*0120*/  IMAD.U32 R5, RZ, RZ, UR5 ;  /* 0x00000005ff057e24 */ /* 0x000fe2000f8e00ff */
[----:B----4-:R-:W-:Y:S01]  /*0130*/  MOV R6, UR6 ;  /* 0x0000000600067c02 */ /* 0x010fe20008000f00 */
[----:B------:R-:W-:-:S02]  /*0140*/  IMAD.U32 R7, RZ, RZ, UR7 ;  /* 0x00000007ff077e24 */ /* 0x000fc4000f8e00ff */
[----:B-----5:R-:W-:Y:S01]  /*0150*/  IMAD.U32 R10, RZ, RZ, UR8 ;  /* 0x00000008ff0a7e24 */ /* 0x020fe2000f8e00ff */
[----:B--2---:R-:W-:-:S07]  /*0160*/  MOV R11, UR9 ;  /* 0x00000009000b7c02 */ /* 0x004fce0008000f00 */
[----:B------:R-:W-:-:S07]  /*0170*/  LEPC R20, `(.L_x_8650) ;  /* 0x000000001014794e */ /* 0x000fce0000000000 */
[----:B0--3--:R-:W-:Y:S05]  /*0180*/  CALL.ABS.NOINC R2 ;  /* 0x0000000002007343 */ /* 0x009fea0003c00000 */
.L_x_8650:
[----:B------:R-:W1:Y:S01]  /*0190*/  S2R R17, SR_TID.Y ;  /* 0x0000000000117919 */ /* 0x000e620000002200 */
[----:B------:R-:W1:Y:S01]  /*01a0*/  S2UR UR4, SR_CTAID.X ;  /* 0x00000000000479c3 */ /* 0x000e620000002500 */
[----:B------:R-:W2:Y:S07]  /*01b0*/  LDCU.64 UR6, c[0x0][0x408] ;  /* 0x00008100ff0677ac */ /* 0x000eae0008000a00 */
[----:B------:R-:W1:Y:S01]  /*01c0*/  LDC R10, c[0x0][0x364] ;  /* 0x0000d900ff0a7b82 */ /* 0x000e620000000800 */
[----:B------:R-:W3:Y:S01]  /*01d0*/  LDCU UR5, c[0x0][0x370] ;  /* 0x00006e00ff0577ac */ /* 0x000ee20008000800 */
[----:B-1----:R-:W-:-:S02]  /*01e0*/  IMAD R17, R10, UR4, R17 ;  /* 0x000000040a117c24 */ /* 0x002fc4000f8e0211 */
[----:B---3--:R-:W-:-:S03]  /*01f0*/  IMAD R10, R10, UR5, RZ ;  /* 0x000000050a0a7c24 */ /* 0x008fc6000f8e02ff */
[----:B--2---:R-:W-:Y:S02]  /*0200*/  ISETP.GE.U32.AND P0, PT, R17, UR6, PT ;  /* 0x0000000611007c0c */ /* 0x004fe4000bf06070 */
[----:B------:R-:W-:-:S04]  /*0210*/  SHF.R.S32.HI R9, RZ, 0x1f, R17 ;  /* 0x0000001fff097819 */ /* 0x000fc80000011411 */
[----:B------:R-:W-:-:S13]  /*0220*/  ISETP.GE.AND.EX P0, PT, R9, UR7, PT, P0 ;  /* 0x0000000709007c0c */ /* 0x000fda000bf06300 */
[----:B0-----:R-:W-:Y:S05]  /*0230*/  @P0 EXIT ;  /* 0x000000000000094d */ /* 0x001fea0003800000 */
[----:B------:R-:W0:Y:S01]  /*0240*/  S2R R8, SR_TID.X ;  /* 0x0000000000087919 */ /* 0x000e220000002100 */
[----:B------:R-:W1:Y:S01]  /*0250*/  LDC.64 R6, c[0x0][0x358] ;  /* 0x0000d600ff067b82 */ /* 0x000e620000000a00 */
[----:B------:R-:W-:Y:S01]  /*0260*/  BSSY B0, `(.L_x_8651) ;  /* 0x0000171000007945 */ /* 0x000fe20003800000 */
[----:B0-----:R-:W-:-:S07]  /*0270*/  IMAD.SHL.U32 R8, R8, 0x2, RZ ;  /* 0x0000000208087824 */ /* 0x001fce00078e00ff */
.L_x_8661:
[----:B0-2---:R-:W0:Y:S01]  /*0280*/  LDC R13, c[0x0][0x3b8] ;  /* 0x0000ee00ff0d7b82 */ /* 0x005e220000000800 */
[----:B------:R-:W-:Y:S01]  /*0290*/  IMAD R4, R17, UR46, R8 ;  /* 0x0000002e11047c24 */ /* 0x000fe2000f8e0208 */
[C---:B-1----:R-:W-:Y:S02]  /*02a0*/  R2UR UR4, R6.reuse ;  /* 0x00000000060472ca */ /* 0x042fe400000e0000 */
[C---:B------:R-:W-:Y:S02]  /*02b0*/  R2UR UR5, R7.reuse ;  /* 0x00000000070572ca */ /* 0x040fe400000e0000 */
[----:B------:R-:W-:Y:S02]  /*02c0*/  IABS R5, R4 ;  /* 0x0000000400057213 */ /* 0x000fe40000000000 */
[----:B------:R-:W1:Y:S01]  /*02d0*/  LDC R22, c[0x0][0x3bc] ;  /* 0x0000ef00ff167b82 */ /* 0x000e620000000800 */
[----:B------:R-:W-:Y:S02]  /*02e0*/  R2UR UR6, R6 ;  /* 0x00000000060672ca */ /* 0x000fe400000e0000 */
[----:B------:R-:W-:-:S02]  /*02f0*/  R2UR UR7, R7 ;  /* 0x00000000070772ca */ /* 0x000fc400000e0000 */
[-C--:B0-----:R-:W-:Y:S02]  /*0300*/  IABS R2, R13.reuse ;  /* 0x0000000d00027213 */ /* 0x081fe40000000000 */
[----:B------:R-:W-:Y:S02]  /*0310*/  IABS R21, R13 ;  /* 0x0000000d00157213 */ /* 0x000fe40000000000 */
[----:B------:R-:W0:Y:S01]  /*0320*/  I2F.RP R0, R2 ;  /* 0x0000000200007306 */ /* 0x000e220000209400 */
[----:B-1----:R-:W-:-:S07]  /*0330*/  IABS R18, R22 ;  /* 0x0000001600127213 */ /* 0x002fce0000000000 */
[----:B0-----:R-:W0:Y:S02]  /*0340*/  MUFU.RCP R0, R0 ;  /* 0x0000000000007308 */ /* 0x001e240000001000 */
[----:B0-----:R-:W-:Y:S02]  /*0350*/  VIADD R14, R0, 0xffffffe ;  /* 0x0ffffffe000e7836 */ /* 0x001fe40000000000 */
[----:B------:R-:W-:-:S04]  /*0360*/  VIADD R0, R4, 0x40 ;  /* 0x0000004004007836 */ /* 0x000fc80000000000 */
[----:B------:R0:W1:Y:S01]  /*0370*/  F2I.FTZ.U32.TRUNC.NTZ R15, R14 ;  /* 0x0000000e000f7305 */ /* 0x000062000021f000 */
[----:B------:R-:W-:Y:S01]  /*0380*/  IABS R19, R0 ;  /* 0x0000000000137213 */ /* 0x000fe20000000000 */
[----:B0-----:R-:W-:Y:S01]  /*0390*/  IMAD.MOV.U32 R14, RZ, RZ, RZ ;  /* 0x000000ffff0e7224 */ /* 0x001fe200078e00ff */
[----:B-1----:R-:W-:-:S05]  /*03a0*/  IADD3 R3, PT, PT, RZ, -R15, RZ ;  /* 0x8000000fff037210 */ /* 0x002fca0007ffe0ff */
[----:B------:R-:W-:-:S04]  /*03b0*/  IMAD R3, R3, R2, RZ ;  /* 0x0000000203037224 */ /* 0x000fc800078e02ff */
[----:B------:R-:W-:Y:S01]  /*03c0*/  IMAD.HI.U32 R12, R15, R3, R14 ;  /* 0x000000030f0c7227 */ /* 0x000fe200078e000e */
[----:B------:R-:W-:-:S03]  /*03d0*/  IABS R15, R22 ;  /* 0x00000016000f7213 */ /* 0x000fc60000000000 */
[----:B------:R-:W-:Y:S01]  /*03e0*/  IMAD.MOV.U32 R3, RZ, RZ, R5 ;  /* 0x000000ffff037224 */ /* 0x000fe200078e0005 */
[----:B------:R-:W0:Y:S03]  /*03f0*/  I2F.RP R11, R15 ;  /* 0x0000000f000b7306 */ /* 0x000e260000209400 */
[----:B------:R-:W-:-:S04]  /*0400*/  IMAD.HI.U32 R5, R12, R3, RZ ;  /* 0x000000030c057227 */ /* 0x000fc800078e00ff */
[----:B------:R-:W-:Y:S01]  /*0410*/  IMAD.HI.U32 R12, R12, R19, RZ ;  /* 0x000000130c0c7227 */ /* 0x000fe200078e00ff */
[----:B------:R-:W-:-:S05]  /*0420*/  IADD3 R14, PT, PT, -R5, RZ, RZ ;  /* 0x000000ff050e7210 */ /* 0x000fca0007ffe1ff */
[----:B------:R-:W-:Y:S01]  /*0430*/  IMAD R3, R2, R14, R3 ;  /* 0x0000000e02037224 */ /* 0x000fe200078e0203 */
[----:B0-----:R-:W0:Y:S01]  /*0440*/  MUFU.RCP R11, R11 ;  /* 0x0000000b000b7308 */ /* 0x001e220000001000 */
[----:B------:R-:W-:-:S03]  /*0450*/  IMAD.MOV R14, RZ, RZ, -R12 ;  /* 0x000000ffff0e7224 */ /* 0x000fc600078e0a0c */
[----:B------:R-:W-:Y:S01]  /*0460*/  ISETP.GT.U32.AND P2, PT, R2, R3, PT ;  /* 0x000000030200720c */ /* 0x000fe20003f44070 */
[----:B------:R-:W-:-:S05]  /*0470*/  IMAD R14, R21, R14, R19 ;  /* 0x0000000e150e7224 */ /* 0x000fca00078e0213 */
[----:B------:R-:W-:-:S07]  /*0480*/  ISETP.GT.U32.AND P0, PT, R21, R14, PT ;  /* 0x0000000e1500720c */ /* 0x000fce0003f04070 */
[----:B------:R-:W-:Y:S01]  /*0490*/  @!P2 IADD3 R3, PT, PT, R3, -R2, RZ ;  /* 0x800000020303a210 */ /* 0x000fe20007ffe0ff */
[----:B------:R-:W-:-:S03]  /*04a0*/  @!P2 VIADD R5, R5, 0x1 ;  /* 0x000000010505a836 */ /* 0x000fc60000000000 */
[----:B------:R-:W-:Y:S01]  /*04b0*/  ISETP.GE.U32.AND P1, PT, R3, R2, PT ;  /* 0x000000020300720c */ /* 0x000fe20003f26070 */
[----:B0-----:R-:W-:Y:S01]  /*04c0*/  VIADD R3, R11, 0xffffffe ;  /* 0x0ffffffe0b037836 */ /* 0x001fe20000000000 */
[-C--:B------:R-:W-:Y:S01]  /*04d0*/  LOP3.LUT R2, R4, R13.reuse, RZ, 0x3c, !PT ;  /* 0x0000000d04027212 */ /* 0x080fe200078e3cff */
[----:B------:R-:W-:Y:S02]  /*04e0*/  @!P0 IMAD.IADD R14, R14, 0x1, -R21 ;  /* 0x000000010e0e8824 */ /* 0x000fe400078e0a15 */
[----:B------:R-:W-:Y:S01]  /*04f0*/  @!P0 VIADD R12, R12, 0x1 ;  /* 0x000000010c0c8836 */ /* 0x000fe20000000000 */
[----:B------:R-:W-:Y:S01]  /*0500*/  ISETP.GE.AND P3, PT, R2, RZ, PT ;  /* 0x000000ff0200720c */ /* 0x000fe20003f66270 */
[----:B------:R-:W0:Y:S01]  /*0510*/  F2I.FTZ.U32.TRUNC.NTZ R3, R3 ;  /* 0x0000000300037305 */ /* 0x000e22000021f000 */
[----:B------:R-:W-:Y:S02]  /*0520*/  LOP3.LUT R2, RZ, R13, RZ, 0x33, !PT ;  /* 0x0000000dff027212 */ /* 0x000fe400078e33ff */
[----:B------:R-:W-:-:S03]  /*0530*/  ISETP.GE.U32.AND P2, PT, R14, R21, PT ;  /* 0x000000150e00720c */ /* 0x000fc60003f46070 */
[----:B------:R-:W-:Y:S02]  /*0540*/  @P1 IADD3 R5, PT, PT, R5, 0x1, RZ ;  /* 0x0000000105051810 */ /* 0x000fe40007ffe0ff */
[----:B------:R-:W-:-:S03]  /*0550*/  ISETP.NE.AND P1, PT, R13, RZ, PT ;  /* 0x000000ff0d00720c */ /* 0x000fc60003f25270 */
[----:B------:R-:W-:Y:S02]  /*0560*/  IMAD.MOV.U32 R11, RZ, RZ, R5 ;  /* 0x000000ffff0b7224 */ /* 0x000fe400078e0005 */
[----:B------:R-:W1:Y:S01]  /*0570*/  LDC R5, c[0x0][0x3c0] ;  /* 0x0000f000ff057b82 */ /* 0x000e620000000800 */
[----:B0-----:R-:W-:Y:S02]  /*0580*/  IMAD.MOV R14, RZ, RZ, -R3 ;  /* 0x000000ffff0e7224 */ /* 0x001fe400078e0a03 */
[----:B------:R-:W-:Y:S01]  /*0590*/  @!P3 IADD3 R11, PT, PT, -R11, RZ, RZ ;  /* 0x000000ff0b0bb210 */ /* 0x000fe20007ffe1ff */
[----:B------:R-:W-:-:S03]  /*05a0*/  @P2 VIADD R12, R12, 0x1 ;  /* 0x000000010c0c2836 */ /* 0x000fc60000000000 */
[----:B------:R-:W-:Y:S02]  /*05b0*/  SEL R11, R2, R11, !P1 ;  /* 0x0000000b020b7207 */ /* 0x000fe40004800000 */
[----:B------:R-:W-:-:S03]  /*05c0*/  LOP3.LUT R2, R0, R13, RZ, 0x3c, !PT ;  /* 0x0000000d00027212 */ /* 0x000fc600078e3cff */
[----:B------:R-:W-:Y:S01]  /*05d0*/  IMAD.MOV R21, RZ, RZ, -R11 ;  /* 0x000000ffff157224 */ /* 0x000fe200078e0a0b */
[----:B------:R-:W-:Y:S02]  /*05e0*/  ISETP.GE.AND P3, PT, R2, RZ, PT ;  /* 0x000000ff0200720c */ /* 0x000fe40003f66270 */
[----:B------:R-:W-:Y:S01]  /*05f0*/  MOV R2, R14 ;  /* 0x0000000e00027202 */ /* 0x000fe20000000f00 */
[----:B------:R-:W-:-:S04]  /*0600*/  IMAD R21, R13, R21, R4 ;  /* 0x000000150d157224 */ /* 0x000fc800078e0204 */
[----:B------:R-:W-:Y:S02]  /*0610*/  IMAD R19, R2, R15, RZ ;  /* 0x0000000f02137224 */ /* 0x000fe400078e02ff */
[----:B------:R-:W-:Y:S01]  /*0620*/  HFMA2 R2, -RZ, RZ, 0, 0 ;  /* 0x00000000ff027431 */ /* 0x000fe200000001ff */
[----:B------:R-:W-:Y:S02]  /*0630*/  IABS R20, R21 ;  /* 0x0000001500147213 */ /* 0x000fe40000000000 */
[----:B-1----:R-:W-:Y:S01]  /*0640*/  IABS R14, R5 ;  /* 0x00000005000e7213 */ /* 0x002fe20000000000 */
[----:B------:R-:W-:-:S03]  /*0650*/  @!P3 IMAD.MOV R12, RZ, RZ, -R12 ;  /* 0x000000ffff0cb224 */ /* 0x000fc600078e0a0c */
[----:B------:R-:W0:Y:S01]  /*0660*/  I2F.RP R23, R14 ;  /* 0x0000000e00177306 */ /* 0x000e220000209400 */
[----:B------:R-:W-:Y:S01]  /*0670*/  IMAD.HI.U32 R3, R3, R19, R2 ;  /* 0x0000001303037227 */ /* 0x000fe200078e0002 */
[----:B------:R-:W-:-:S04]  /*0680*/  LOP3.LUT R19, RZ, R13, RZ, 0x33, !PT ;  /* 0x0000000dff137212 */ /* 0x000fc800078e33ff */
[----:B------:R-:W-:Y:S01]  /*0690*/  SEL R12, R19, R12, !P1 ;  /* 0x0000000c130c7207 */ /* 0x000fe20004800000 */
[----:B------:R-:W-:-:S03]  /*06a0*/  IMAD.HI.U32 R2, R3, R20, RZ ;  /* 0x0000001403027227 */ /* 0x000fc600078e00ff */
[----:B------:R-:W-:Y:S01]  /*06b0*/  IADD3 R19, PT, PT, -R12, RZ, RZ ;  /* 0x000000ff0c137210 */ /* 0x000fe20007ffe1ff */
[----:B------:R-:W-:Y:S01]  /*06c0*/  IMAD.MOV R16, RZ, RZ, -R2 ;  /* 0x000000ffff107224 */ /* 0x000fe200078e0a02 */
[----:B0-----:R-:W0:Y:S03]  /*06d0*/  MUFU.RCP R23, R23 ;  /* 0x0000001700177308 */ /* 0x001e260000001000 */
[----:B------:R-:W-:Y:S02]  /*06e0*/  IMAD R20, R15, R16, R20 ;  /* 0x000000100f147224 */ /* 0x000fe400078e0214 */
[----:B------:R-:W-:-:S03]  /*06f0*/  IMAD R19, R13, R19, R0 ;  /* 0x000000130d137224 */ /* 0x000fc600078e0200 */
[----:B------:R-:W-:Y:S02]  /*0700*/  ISETP.GT.U32.AND P2, PT, R15, R20, PT ;  /* 0x000000140f00720c */ /* 0x000fe40003f44070 */
[----:B------:R-:W-:-:S05]  /*0710*/  IABS R13, R19 ;  /* 0x00000013000d7213 */ /* 0x000fca0000000000 */
[----:B------:R-:W-:Y:S01]  /*0720*/  IMAD.HI.U32 R16, R3, R13, RZ ;  /* 0x0000000d03107227 */ /* 0x000fe200078e00ff */
[----:B------:R-:W-:-:S03]  /*0730*/  LOP3.LUT R3, R21, R22, RZ, 0x3c, !PT ;  /* 0x0000001615037212 */ /* 0x000fc600078e3cff */
[----:B------:R-:W-:Y:S01]  /*0740*/  IMAD.MOV R24, RZ, RZ, -R16 ;  /* 0x000000ffff187224 */ /* 0x000fe200078e0a10 */
[----:B------:R-:W-:Y:S01]  /*0750*/  ISETP.GE.AND P3, PT, R3, RZ, PT ;  /* 0x000000ff0300720c */ /* 0x000fe20003f66270 */
[----:B------:R-:W-:Y:S01]  /*0760*/  @!P2 IMAD.IADD R20, R20, 0x1, -R15 ;  /* 0x000000011414a824 */ /* 0x000fe200078e0a0f */
[----:B0-----:R-:W-:Y:S01]  /*0770*/  IADD3 R3, PT, PT, R23, 0xffffffe, RZ ;  /* 0x0ffffffe17037810 */ /* 0x001fe20007ffe0ff */
[----:B------:R-:W-:Y:S01]  /*0780*/  @!P2 VIADD R2, R2, 0x1 ;  /* 0x000000010202a836 */ /* 0x000fe20000000000 */
[----:B------:R-:W-:Y:S02]  /*0790*/  LOP3.LUT R23, RZ, R5, RZ, 0x33, !PT ;  /* 0x00000005ff177212 */ /* 0x000fe400078e33ff */
[----:B------:R-:W-:Y:S01]  /*07a0*/  ISETP.GE.U32.AND P1, PT, R20, R15, PT ;  /* 0x0000000f1400720c */ /* 0x000fe20003f26070 */
[----:B------:R-:W-:Y:S01]  /*07b0*/  IMAD R15, R18, R24, R13 ;  /* 0x00000018120f7224 */ /* 0x000fe200078e020d */
[----:B------:R-:W0:Y:S01]  /*07c0*/  F2I.FTZ.U32.TRUNC.NTZ R3, R3 ;  /* 0x0000000300037305 */ /* 0x000e22000021f000 */
[----:B------:R-:W-:-:S03]  /*07d0*/  LOP3.LUT R13, RZ, R22, RZ, 0x33, !PT ;  /* 0x00000016ff0d7212 */ /* 0x000fc600078e33ff */
[----:B------:R-:W-:-:S07]  /*07e0*/  ISETP.GT.U32.AND P0, PT, R18, R15, PT ;  /* 0x0000000f1200720c */ /* 0x000fce0003f04070 */
[----:B------:R-:W-:Y:S01]  /*07f0*/  @P1 VIADD R2, R2, 0x1 ;  /* 0x0000000102021836 */ /* 0x000fe20000000000 */
[----:B------:R-:W-:-:S04]  /*0800*/  ISETP.NE.AND P1, PT, R22, RZ, PT ;  /* 0x000000ff1600720c */ /* 0x000fc80003f25270 */
[----:B------:R-:W-:Y:S01]  /*0810*/  @!P3 IADD3 R2, PT, PT, -R2, RZ, RZ ;  /* 0x000000ff0202b210 */ /* 0x000fe20007ffe1ff */
[----:B------:R-:W-:Y:S02]  /*0820*/  @!P0 IMAD.IADD R15, R15, 0x1, -R18 ;  /* 0x000000010f0f8824 */ /* 0x000fe400078e0a12 */
[----:B------:R-:W-:Y:S01]  /*0830*/  @!P0 VIADD R16, R16, 0x1 ;  /* 0x0000000110108836 */ /* 0x000fe20000000000 */
[----:B------:R-:W-:Y:S02]  /*0840*/  SEL R13, R13, R2, !P1 ;  /* 0x000000020d0d7207 */ /* 0x000fe40004800000 */
[----:B------:R-:W-:Y:S01]  /*0850*/  ISETP.GE.U32.AND P2, PT, R15, R18, PT ;  /* 0x000000120f00720c */ /* 0x000fe20003f46070 */
[----:B0-----:R-:W-:Y:S01]  /*0860*/  IMAD.MOV R15, RZ, RZ, -R3 ;  /* 0x000000ffff0f7224 */ /* 0x001fe200078e0a03 */
[----:B------:R-:W-:Y:S02]  /*0870*/  LOP3.LUT R2, R19, R22, RZ, 0x3c, !PT ;  /* 0x0000001613027212 */ /* 0x000fe400078e3cff */
[----:B------:R-:W-:Y:S01]  /*0880*/  IADD3 R18, PT, PT, -R13, RZ, RZ ;  /* 0x000000ff0d127210 */ /* 0x000fe20007ffe1ff */
[----:B------:R-:W-:Y:S01]  /*0890*/  IMAD R15, R15, R14, RZ ;  /* 0x0000000e0f0f7224 */ /* 0x000fe200078e02ff */
[----:B------:R-:W-:-:S02]  /*08a0*/  ISETP.GE.AND P3, PT, R2, RZ, PT ;  /* 0x000000ff0200720c */ /* 0x000fc40003f66270 */
[----:B------:R-:W-:Y:S01]  /*08b0*/  MOV R2, RZ ;  /* 0x000000ff00027202 */ /* 0x000fe20000000f00 */
[----:B------:R-:W-:-:S04]  /*08c0*/  IMAD R18, R22, R18, R21 ;  /* 0x0000001216127224 */ /* 0x000fc800078e0215 */
[----:B------:R-:W-:Y:S01]  /*08d0*/  @P2 VIADD R16, R16, 0x1 ;  /* 0x0000000110102836 */ /* 0x000fe20000000000 */
[----:B------:R-:W-:Y:S01]  /*08e0*/  IABS R20, R18 ;  /* 0x0000001200147213 */ /* 0x000fe20000000000 */
[----:B------:R-:W-:Y:S01]  /*08f0*/  IMAD.HI.U32 R2, R3, R15, R2 ;  /* 0x0000000f03027227 */ /* 0x000fe200078e0002 */
[----:B------:R-:W-:-:S03]  /*0900*/  LOP3.LUT R15, RZ, R22, RZ, 0x33, !PT ;  /* 0x00000016ff0f7212 */ /* 0x000fc600078e33ff */
[----:B------:R-:W-:Y:S02]  /*0910*/  IMAD.MOV.U32 R3, RZ, RZ, R20 ;  /* 0x000000ffff037224 */ /* 0x000fe400078e0014 */
[----:B------:R-:W-:Y:S02]  /*0920*/  @!P3 IMAD.MOV R16, RZ, RZ, -R16 ;  /* 0x000000ffff10b224 */ /* 0x000fe400078e0a10 */
[----:B------:R-:W-:-:S03]  /*0930*/  IMAD.HI.U32 R20, R2, R3, RZ ;  /* 0x0000000302147227 */ /* 0x000fc600078e00ff */
[----:B------:R-:W-:Y:S02]  /*0940*/  SEL R16, R15, R16, !P1 ;  /* 0x000000100f107207 */ /* 0x000fe40004800000 */
[----:B------:R-:W-:-:S03]  /*0950*/  IADD3 R15, PT, PT, -R20, RZ, RZ ;  /* 0x000000ff140f7210 */ /* 0x000fc60007ffe1ff */
[----:B------:R-:W-:Y:S02]  /*0960*/  IMAD.MOV R21, RZ, RZ, -R16 ;  /* 0x000000ffff157224 */ /* 0x000fe400078e0a10 */
[----:B------:R-:W-:Y:S02]  /*0970*/  IMAD R3, R14, R15, R3 ;  /* 0x0000000f0e037224 */ /* 0x000fe400078e0203 */
[----:B------:R-:W-:Y:S01]  /*0980*/  IMAD R22, R22, R21, R19 ;  /* 0x0000001516167224 */ /* 0x000fe200078e0213 */
[----:B------:R-:W-:Y:S02]  /*0990*/  IABS R19, R5 ;  /* 0x0000000500137213 */ /* 0x000fe40000000000 */
[----:B------:R-:W-:Y:S02]  /*09a0*/  ISETP.GT.U32.AND P1, PT, R14, R3, PT ;  /* 0x000000030e00720c */ /* 0x000fe40003f24070 */
[----:B------:R-:W-:-:S05]  /*09b0*/  IABS R24, R22 ;  /* 0x0000001600187213 */ /* 0x000fca0000000000 */
[----:B------:R-:W-:-:S05]  /*09c0*/  IMAD.HI.U32 R21, R2, R24, RZ ;  /* 0x0000001802157227 */ /* 0x000fca00078e00ff */
[----:B------:R-:W-:Y:S01]  /*09d0*/  IADD3 R2, PT, PT, -R21, RZ, RZ ;  /* 0x000000ff15027210 */ /* 0x000fe20007ffe1ff */
[----:B------:R-:W-:Y:S02]  /*09e0*/  @!P1 IMAD.IADD R3, R3, 0x1, -R14 ;  /* 0x0000000103039824 */ /* 0x000fe400078e0a0e */
[----:B------:R-:W-:Y:S01]  /*09f0*/  @!P1 VIADD R20, R20, 0x1 ;  /* 0x0000000114149836 */ /* 0x000fe20000000000 */
[----:B------:R-:W-:Y:S01]  /*0a00*/  ISETP.NE.AND P1, PT, R5, RZ, PT ;  /* 0x000000ff0500720c */ /* 0x000fe20003f25270 */
[----:B------:R-:W-:Y:S01]  /*0a10*/  IMAD R24, R19, R2, R24 ;  /* 0x0000000213187224 */ /* 0x000fe200078e0218 */
[----:B------:R-:W-:Y:S02]  /*0a20*/  ISETP.GE.U32.AND P0, PT, R3, R14, PT ;  /* 0x0000000e0300720c */ /* 0x000fe40003f06070 */
[----:B------:R-:W0:Y:S01]  /*0a30*/  LDC.64 R14, c[0x0][0x390] ;  /* 0x0000e400ff0e7b82 */ /* 0x000e220000000a00 */
[----:B------:R-:W-:Y:S02]  /*0a40*/  LOP3.LUT R3, R18, R5, RZ, 0x3c, !PT ;  /* 0x0000000512037212 */ /* 0x000fe400078e3cff */
[----:B------:R-:W-:-:S02]  /*0a50*/  ISETP.GT.U32.AND P2, PT, R19, R24, PT ;  /* 0x000000181300720c */ /* 0x000fc40003f44070 */
[----:B------:R-:W-:-:S03]  /*0a60*/  ISETP.GE.AND P3, PT, R3, RZ, PT ;  /* 0x000000ff0300720c */ /* 0x000fc60003f66270 */
[----:B------:R-:W1:Y:S03]  /*0a70*/  LDC.64 R2, c[0x0][0x398] ;  /* 0x0000e600ff027b82 */ /* 0x000e660000000a00 */
[----:B------:R-:W-:-:S05]  /*0a80*/  @P0 VIADD R20, R20, 0x1 ;  /* 0x0000000114140836 */ /* 0x000fca0000000000 */
[----:B------:R-:W-:Y:S01]  /*0a90*/  @!P2 IMAD.IADD R24, R24, 0x1, -R19 ;  /* 0x000000011818a824 */ /* 0x000fe200078e0a13 */
[----:B------:R-:W-:Y:S02]  /*0aa0*/  @!P2 IADD3 R21, PT, PT, R21, 0x1, RZ ;  /* 0x000000011515a810 */ /* 0x000fe40007ffe0ff */
[----:B------:R-:W-:Y:S02]  /*0ab0*/  @!P3 IADD3 R20, PT, PT, -R20, RZ, RZ ;  /* 0x000000ff1414b210 */ /* 0x000fe40007ffe1ff */
[----:B------:R-:W-:Y:S02]  /*0ac0*/  ISETP.GE.U32.AND P3, PT, R24, R19, PT ;  /* 0x000000131800720c */ /* 0x000fe40003f66070 */
[----:B------:R-:W-:Y:S02]  /*0ad0*/  LOP3.LUT R19, R22, R5, RZ, 0x3c, !PT ;  /* 0x0000000516137212 */ /* 0x000fe400078e3cff */
[----:B------:R-:W-:Y:S02]  /*0ae0*/  SEL R20, R23, R20, !P1 ;  /* 0x0000001417147207 */ /* 0x000fe40004800000 */
[----:B0-----:R-:W-:-:S02]  /*0af0*/  ISETP.NE.U32.AND P0, PT, R14, 0x1, PT ;  /* 0x000000010e00780c */ /* 0x001fc40003f05070 */
[----:B------:R-:W-:Y:S01]  /*0b00*/  ISETP.GE.AND P4, PT, R19, RZ, PT ;  /* 0x000000ff1300720c */ /* 0x000fe20003f86270 */
[----:B------:R-:W-:Y:S01]  /*0b10*/  IMAD.MOV R23, RZ, RZ, -R20 ;  /* 0x000000ffff177224 */ /* 0x000fe200078e0a14 */
[----:B------:R-:W-:Y:S02]  /*0b20*/  ISETP.NE.AND.EX P0, PT, R15, RZ, PT, P0 ;  /* 0x000000ff0f00720c */ /* 0x000fe40003f05300 */
[----:B------:R-:W0:Y:S01]  /*0b30*/  LDC.64 R14, c[0x0][0x3a0] ;  /* 0x0000e800ff0e7b82 */ /* 0x000e220000000a00 */
[----:B------:R-:W-:Y:S01]  /*0b40*/  IMAD R23, R5, R23, R18 ;  /* 0x0000001705177224 */ /* 0x000fe200078e0212 */
[----:B-1----:R-:W-:Y:S01]  /*0b50*/  ISETP.NE.U32.AND P2, PT, R2, 0x1, PT ;  /* 0x000000010200780c */ /* 0x002fe20003f45070 */
[----:B------:R-:W-:Y:S01]  /*0b60*/  @P3 VIADD R21, R21, 0x1 ;  /* 0x0000000115153836 */ /* 0x000fe20000000000 */
[----:B------:R-:W-:Y:S02]  /*0b70*/  LOP3.LUT R2, RZ, R5, RZ, 0x33, !PT ;  /* 0x00000005ff027212 */ /* 0x000fe400078e33ff */
[----:B------:R-:W-:-:S02]  /*0b80*/  SEL R11, R11, RZ, P0 ;  /* 0x000000ff0b0b7207 */ /* 0x000fc40000000000 */
[----:B------:R-:W1:Y:S01]  /*0b90*/  LDC.64 R18, c[0x0][0x3a8] ;  /* 0x0000ea00ff127b82 */ /* 0x000e620000000a00 */
[----:B------:R-:W-:Y:S01]  /*0ba0*/  @!P4 IMAD.MOV R21, RZ, RZ, -R21 ;  /* 0x000000ffff15c224 */ /* 0x000fe200078e0a15 */
[----:B------:R-:W-:-:S04]  /*0bb0*/  ISETP.NE.AND.EX P2, PT, R3, RZ, PT, P2 ;  /* 0x000000ff0300720c */ /* 0x000fc80003f45320 */
[----:B------:R-:W-:Y:S02]  /*0bc0*/  SEL R21, R2, R21, !P1 ;  /* 0x0000001502157207 */ /* 0x000fe40004800000 */
[----:B------:R-:W-:Y:S02]  /*0bd0*/  SEL R13, R13, RZ, P2 ;  /* 0x000000ff0d0d7207 */ /* 0x000fe40001000000 */
[----:B------:R-:W-:Y:S02]  /*0be0*/  IADD3 R2, PT, PT, -R21, RZ, RZ ;  /* 0x000000ff15027210 */ /* 0x000fe40007ffe1ff */
[----:B------:R-:W-:-:S03]  /*0bf0*/  SEL R16, R16, RZ, P2 ;  /* 0x000000ff10107207 */ /* 0x000fc60001000000 */
[----:B------:R-:W-:Y:S01]  /*0c00*/  IMAD R5, R5, R2, R22 ;  /* 0x0000000205057224 */ /* 0x000fe200078e0216 */
[----:B0-----:R-:W-:Y:S02]  /*0c10*/  ISETP.NE.U32.AND P3, PT, R14, 0x1, PT ;  /* 0x000000010e00780c */ /* 0x001fe40003f65070 */
[----:B------:R-:W-:Y:S01]  /*0c20*/  SEL R2, R12, RZ, P0 ;  /* 0x000000ff0c027207 */ /* 0x000fe20000000000 */
[----:B------:R-:W-:Y:S01]  /*0c30*/  IMAD R12, R11, UR40, RZ ;  /* 0x000000280b0c7c24 */ /* 0x000fe2000f8e02ff */
[----:B------:R-:W-:-:S03]  /*0c40*/  ISETP.NE.AND.EX P3, PT, R15, RZ, PT, P3 ;  /* 0x000000ff0f00720c */ /* 0x000fc60003f65330 */
[----:B------:R-:W-:Y:S01]  /*0c50*/  IMAD R11, R2, UR40, RZ ;  /* 0x00000028020b7c24 */ /* 0x000fe2000f8e02ff */
[----:B-1----:R-:W-:Y:S01]  /*0c60*/  ISETP.NE.U32.AND P1, PT, R18, 0x1, PT ;  /* 0x000000011200780c */ /* 0x002fe20003f25070 */
[----:B------:R-:W0:Y:S01]  /*0c70*/  LDC.64 R2, c[0x0][0x388] ;  /* 0x0000e200ff027b82 */ /* 0x000e220000000a00 */
[----:B------:R-:W-:Y:S01]  /*0c80*/  SEL R20, R20, RZ, P3 ;  /* 0x000000ff14147207 */ /* 0x000fe20001800000 */
[----:B------:R-:W-:Y:S01]  /*0c90*/  IMAD R13, R13, UR41, R12 ;  /* 0x000000290d0d7c24 */ /* 0x000fe2000f8e020c */
[----:B------:R-:W-:Y:S01]  /*0ca0*/  ISETP.NE.AND.EX P1, PT, R19, RZ, PT, P1 ;  /* 0x000000ff1300720c */ /* 0x000fe20003f25310 */
[----:B------:R-:W-:Y:S01]  /*0cb0*/  IMAD R16, R16, UR41, R11 ;  /* 0x0000002910107c24 */ /* 0x000fe2000f8e020b */
[----:B------:R-:W-:Y:S01]  /*0cc0*/  SEL R21, R21, RZ, P3 ;  /* 0x000000ff15157207 */ /* 0x000fe20001800000 */
[----:B------:R-:W-:Y:S01]  /*0cd0*/  IMAD R20, R20, UR42, R13 ;  /* 0x0000002a14147c24 */ /* 0x000fe2000f8e020d */
[----:B------:R-:W-:Y:S02]  /*0ce0*/  SEL R23, R23, RZ, P1 ;  /* 0x000000ff17177207 */ /* 0x000fe40000800000 */
[----:B------:R-:W-:Y:S01]  /*0cf0*/  SEL R5, R5, RZ, P1 ;  /* 0x000000ff05057207 */ /* 0x000fe20000800000 */
[----:B------:R-:W-:-:S02]  /*0d00*/  IMAD R16, R21, UR42, R16 ;  /* 0x0000002a15107c24 */ /* 0x000fc4000f8e0210 */
[----:B------:R-:W-:Y:S02]  /*0d10*/  IMAD R20, R23, UR43, R20 ;  /* 0x0000002b17147c24 */ /* 0x000fe4000f8e0214 */
[----:B------:R-:W-:-:S03]  /*0d20*/  IMAD R5, R5, UR43, R16 ;  /* 0x0000002b05057c24 */ /* 0x000fc6000f8e0210 */
[----:B------:R-:W-:Y:S02]  /*0d30*/  LEA.HI R20, R20, R20, RZ, 0x1 ;  /* 0x0000001414147211 */ /* 0x000fe400078f08ff */
[----:B------:R-:W-:Y:S02]  /*0d40*/  LEA.HI R5, R5, R5, RZ, 0x1 ;  /* 0x0000000505057211 */ /* 0x000fe400078f08ff */
[----:B------:R-:W-:Y:S02]  /*0d50*/  SHF.R.S32.HI R13, RZ, 0x1, R20 ;  /* 0x00000001ff0d7819 */ /* 0x000fe40000011414 */
[----:B------:R-:W-:-:S03]  /*0d60*/  SHF.R.S32.HI R5, RZ, 0x1, R5 ;  /* 0x00000001ff057819 */ /* 0x000fc60000011405 */
[----:B0-----:R-:W-:-:S04]  /*0d70*/  IMAD.WIDE R12, R13, 0x2, R2 ;  /* 0x000000020d0c7825 */ /* 0x001fc800078e0202 */
[----:B------:R-:W-:Y:S01]  /*0d80*/  IMAD.WIDE R14, R5, 0x2, R2 ;  /* 0x00000002050e7825 */ /* 0x000fe200078e0202 */
[----:B------:R-:W2:Y:S01]  /*0d90*/  LDG.E.U16 R11, desc[UR4][R12.64] ;  /* 0x000000040c0b7981 */ /* 0x000ea2000c1e1500 */
[----:B------:R-:W0:Y:S04]  /*0da0*/  LDC.64 R2, c[0x0][0x380] ;  /* 0x0000e000ff027b82 */ /* 0x000e280000000a00 */
[----:B------:R-:W3:Y:S01]  /*0db0*/  LDG.E.U16 R15, desc[UR6][R14.64] ;  /* 0x000000060e0f7981 */ /* 0x000ee2000c1e1500 */
[----:B------:R-:W-:Y:S02]  /*0dc0*/  LEA.HI R4, R4, R4, RZ, 0x1 ;  /* 0x0000000404047211 */ /* 0x000fe400078f08ff */
[----:B------:R-:W-:Y:S02]  /*0dd0*/  LEA.HI R0, R0, R0, RZ, 0x1 ;  /* 0x0000000000007211 */ /* 0x000fe400078f08ff */
[----:B------:R-:W-:-:S02]  /*0de0*/  R2UR UR8, R6 ;  /* 0x00000000060872ca */ /* 0x000fc400000e0000 */
[----:B------:R-:W-:Y:S02]  /*0df0*/  R2UR UR9, R7 ;  /* 0x00000000070972ca */ /* 0x000fe400000e0000 */
[----:B--2---:R-:W-:-:S04]  /*0e00*/  PRMT R5, R11, 0x7771, RZ ;  /* 0x000077710b057816 */ /* 0x004fc800000000ff */
[----:B------:R-:W-:Y:S02]  /*0e10*/  ISETP.NE.AND P1, PT, R5, RZ, PT ;  /* 0x000000ff0500720c */ /* 0x000fe40003f25270 */
[----:B---3--:R-:W-:Y:S02]  /*0e20*/  PRMT R16, R15, 0x7771, RZ ;  /* 0x000077710f107816 */ /* 0x008fe400000000ff */
[----:B------:R-:W-:Y:S02]  /*0e30*/  SHF.R.S32.HI R5, RZ, 0x1, R4 ;  /* 0x00000001ff057819 */ /* 0x000fe40000011404 */
[----:B------:R-:W-:-:S03]  /*0e40*/  ISETP.NE.AND P3, PT, R16, RZ, PT ;  /* 0x000000ff1000720c */ /* 0x000fc60003f65270 */
[----:B0-----:R-:W-:Y:S01]  /*0e50*/  IMAD.WIDE R12, R5, 0x8, R2 ;  /* 0x00000008050c7825 */ /* 0x001fe200078e0202 */
[----:B------:R-:W-:-:S03]  /*0e60*/  SHF.R.S32.HI R5, RZ, 0x1, R0 ;  /* 0x00000001ff057819 */ /* 0x000fc60000011400 */
[----:B------:R-:W-:Y:S01]  /*0e70*/  @P1 R2UR UR6, R6 ;  /* 0x00000000060612ca */ /* 0x000fe200000e0000 */
[----:B------:R-:W2:Y:S01]  /*0e80*/  LDG.E R0, desc[UR4][R12.64] ;  /* 0x000000040c007981 */ /* 0x000ea2000c1e1900 */
[----:B------:R-:W-:-:S04]  /*0e90*/  @P1 R2UR UR7, R7 ;  /* 0x00000000070712ca */ /* 0x000fc800000e0000 */
[----:B------:R-:W-:Y:S02]  /*0ea0*/  @P3 R2UR UR10, R6 ;  /* 0x00000000060a32ca */ /* 0x000fe400000e0000 */
[----:B------:R-:W-:Y:S01]  /*0eb0*/  @P3 R2UR UR11, R7 ;  /* 0x00000000070b32ca */ /* 0x000fe200000e0000 */
[----:B------:R-:W-:Y:S02]  /*0ec0*/  IMAD.WIDE R2, R5, 0x8, R2 ;  /* 0x0000000805027825 */ /* 0x000fe400078e0202 */
[----:B------:R-:W2:Y:S03]  /*0ed0*/  LDC.64 R4, c[0x0][0x3f0] ;  /* 0x0000fc00ff047b82 */ /* 0x000ea60000000a00 */
[----:B------:R-:W3:Y:S04]  /*0ee0*/  LDG.E R20, desc[UR8][R2.64] ;  /* 0x0000000802147981 */ /* 0x000ee8000c1e1900 */
[----:B------:R-:W4:Y:S04]  /*0ef0*/  @P1 LDG.E R14, desc[UR6][R12.64+0x4] ;  /* 0x000004060c0e1981 */ /* 0x000f28000c1e1900 */
[----:B------:R-:W5:Y:S01]  /*0f00*/  @P3 LDG.E R22, desc[UR10][R2.64+0x4] ;  /* 0x0000040a02163981 */ /* 0x000f62000c1e1900 */
[----:B------:R-:W0:Y:S01]  /*0f10*/  LDCU UR4, c[0x0][0x3f0] ;  /* 0x00007e00ff0477ac */ /* 0x000e220008000800 */
[----:B------:R-:W-:-:S02]  /*0f20*/  PRMT R15, R15, 0x7770, RZ ;  /* 0x000077700f0f7816 */ /* 0x000fc400000000ff */
[----:B------:R-:W-:Y:S02]  /*0f30*/  PRMT R11, R11, 0x7770, RZ ;  /* 0x000077700b0b7816 */ /* 0x000fe400000000ff */
[----:B------:R-:W-:Y:S02]  /*0f40*/  ISETP.NE.AND P2, PT, R15, RZ, PT ;  /* 0x000000ff0f00720c */ /* 0x000fe40003f45270 */
[----:B------:R-:W-:Y:S01]  /*0f50*/  ISETP.NE.AND P0, PT, R11, RZ, PT ;  /* 0x000000ff0b00720c */ /* 0x000fe20003f05270 */
[----:B0-----:R-:W-:Y:S02]  /*0f60*/  IMAD.U32 R18, RZ, RZ, UR4 ;  /* 0x00000004ff127e24 */ /* 0x001fe4000f8e00ff */
[----:B------:R-:W-:Y:S01]  /*0f70*/  IMAD.U32 R16, RZ, RZ, UR4 ;  /* 0x00000004ff107e24 */ /* 0x000fe2000f8e00ff */
[----:B------:R-:W-:Y:S01]  /*0f80*/  UMOV UR4, 0xffffffff ;  /* 0xffffffff00047882 */ /* 0x000fe20000000000 */
[----:B--2---:R-:W-:-:S05]  /*0f90*/  FMUL R19, R0, R5 ;  /* 0x0000000500137220 */ /* 0x004fca0000400000 */
[----:B------:R-:W-:Y:S01]  /*0fa0*/  FSEL R19, R19, R4, P0 ;  /* 0x0000000413137208 */ /* 0x000fe20000000000 */
[-C--:B---3--:R-:W-:Y:S01]  /*0fb0*/  @P2 FMUL R4, R20, R5.reuse ;  /* 0x0000000514042220 */ /* 0x088fe20000400000 */
[-C--:B----4-:R-:W-:Y:S01]  /*0fc0*/  @P1 FMUL R18, R14, R5.reuse ;  /* 0x000000050e121220 */ /* 0x090fe20000400000 */
[----:B-----5:R-:W-:-:S04]  /*0fd0*/  @P3 FMUL R16, R22, R5 ;  /* 0x0000000516103220 */ /* 0x020fc80000400000 */
[----:B------:R-:W-:-:S04]  /*0fe0*/  FMNMX3 R13, R19, -INF , R18, !PT ;  /* 0xff800000130d7876 */ /* 0x000fc80007800012 */
        /* <DEDUP_REMOVED lines=14> */
[----:B------:R-:W-:Y:S01]  /*10d0*/  FADD R18, -R11, R18 ;  /* 0x000000120b127221 */ /* 0x000fe20000000100 */
[--C-:B------:R-:W-:Y:S01]  /*10e0*/  FADD R19, R19, -R11.reuse ;  /* 0x8000000b13137221 */ /* 0x100fe20000000000 */
[----:B------:R-:W-:Y:S01]  /*10f0*/  FADD R4, R4, -R11 ;  /* 0x8000000b04047221 */ /* 0x000fe20000000000 */
[----:B------:R-:W-:Y:S01]  /*1100*/  FADD R16, -R11, R16 ;  /* 0x000000100b107221 */ /* 0x000fe20000000100 */
[-C--:B------:R-:W-:Y:S01]  /*1110*/  FFMA.SAT R14, R18, R15.reuse, 0.5 ;  /* 0x3f000000120e7423 */ /* 0x080fe2000000200f */
[----:B------:R-:W-:-:S03]  /*1120*/  FFMA.SAT R12, R19, R15, 0.5 ;  /* 0x3f000000130c7423 */ /* 0x000fc6000000200f */
[-C--:B------:R-:W-:Y:S01]  /*1130*/  FFMA.RM R2, R14, R5.reuse, 12582913 ;  /* 0x4b4000010e027423 */ /* 0x080fe20000004005 */
[----:B------:R-:W-:Y:S01]  /*1140*/  FFMA.RM R0, R12, R5, 12582913 ;  /* 0x4b4000010c007423 */ /* 0x000fe20000004005 */
[----:B------:R-:W-:Y:S02]  /*1150*/  FFMA.SAT R14, R4, R15, 0.5 ;  /* 0x3f000000040e7423 */ /* 0x000fe4000000200f */
        /* <DEDUP_REMOVED lines=10> */
[----:B------:R-:W-:Y:S01]  /*1200*/  FFMA.RM R18, R14, R5, 12582913 ;  /* 0x4b4000010e127423 */ /* 0x000fe20000004005 */
[----:B------:R-:W-:Y:S01]  /*1210*/  FFMA R15, R4, 1.4426950216293334961, -R15 ;  /* 0x3fb8aa3b040f7823 */ /* 0x000fe2000000080f */
[----:B------:R-:W-:Y:S01]  /*1220*/  SHF.L.U32 R2, R2, 0x17, RZ ;  /* 0x0000001702027819 */ /* 0x000fe200000006ff */
[----:B------:R-:W0:Y:S01]  /*1230*/  MUFU.EX2 R11, R12 ;  /* 0x0000000c000b7308 */ /* 0x000e220000000800 */
[----:B------:R-:W-:Y:S01]  /*1240*/  FADD R5, R18, -12583039 ;  /* 0xcb40007f12057421 */ /* 0x000fe20000000000 */
[----:B------:R-:W-:Y:S01]  /*1250*/  FFMA R15, R4, 1.925963033500011079e-08, R15 ;  /* 0x32a57060040f7823 */ /* 0x000fe2000000000f */
[----:B------:R-:W-:Y:S02]  /*1260*/  IMAD.SHL.U32 R18, R18, 0x800000, RZ ;  /* 0x0080000012127824 */ /* 0x000fe400078e00ff */
[----:B------:R-:W-:-:S03]  /*1270*/  FFMA R5, R16, 1.4426950216293334961, -R5 ;  /* 0x3fb8aa3b10057823 */ /* 0x000fc60000000805 */
[----:B------:R-:W1:Y:S01]  /*1280*/  MUFU.EX2 R13, R13 ;  /* 0x0000000d000d7308 */ /* 0x000e620000000800 */
[----:B------:R-:W-:Y:S01]  /*1290*/  FFMA R16, R16, 1.925963033500011079e-08, R5 ;  /* 0x32a5706010107823 */ /* 0x000fe20000000005 */
[----:B------:R-:W-:-:S06]  /*12a0*/  IMAD.SHL.U32 R5, R3, 0x800000, RZ ;  /* 0x0080000003057824 */ /* 0x000fcc00078e00ff */
[----:B------:R-:W2:Y:S01]  /*12b0*/  MUFU.EX2 R14, R15 ;  /* 0x0000000f000e7308 */ /* 0x000ea20000000800 */
[----:B0-----:R-:W-:-:S04]  /*12c0*/  FMUL R4, R0, R11 ;  /* 0x0000000b00047220 */ /* 0x001fc80000400000 */
        /* <DEDUP_REMOVED lines=17> */
.L_x_8673:
        /* <DEDUP_REMOVED lines=11> */
[----:B0-----:R-:W-:Y:S05]  /*1490*/  CALL.REL.NOINC `($__internal_128_$__cuda_sm3x_div_rn_noftz_f32_slowpath) ;  /* 0x0000000800e87944 */ /* 0x001fea0003c00000 */
[----:B------:R-:W-:-:S07]  /*14a0*/  MOV R12, R4 ;  /* 0x00000004000c7202 */ /* 0x000fce0000000f00 */
.L_x_8654:
[----:B------:R-:W-:Y:S05]  /*14b0*/  BSYNC.RECONVERGENT B1 ;  /* 0x0000000000017941 */ /* 0x000fea0003800200 */
.L_x_8653:
        /* <DEDUP_REMOVED lines=11> */
[----:B0-----:R-:W-:Y:S05]  /*1570*/  CALL.REL.NOINC `($__internal_128_$__cuda_sm3x_div_rn_noftz_f32_slowpath) ;  /* 0x0000000800b07944 */ /* 0x001fea0003c00000 */
[----:B------:R-:W-:-:S07]  /*1580*/  IMAD.MOV.U32 R13, RZ, RZ, R4 ;  /* 0x000000ffff0d7224 */ /* 0x000fce00078e0004 */
.L_x_8656:
[----:B------:R-:W-:Y:S05]  /*1590*/  BSYNC.RECONVERGENT B1 ;  /* 0x0000000000017941 */ /* 0x000fea0003800200 */
.L_x_8655:
        /* <DEDUP_REMOVED lines=11> */
[----:B0-----:R-:W-:Y:S05]  /*1650*/  CALL.REL.NOINC `($__internal_128_$__cuda_sm3x_div_rn_noftz_f32_slowpath) ;  /* 0x0000000800787944 */ /* 0x001fea0003c00000 */
[----:B------:R-:W-:-:S07]  /*1660*/  IMAD.MOV.U32 R14, RZ, RZ, R4 ;  /* 0x000000ffff0e7224 */ /* 0x000fce00078e0004 */
.L_x_8658:
[----:B------:R-:W-:Y:S05]  /*1670*/  BSYNC.RECONVERGENT B1 ;  /* 0x0000000000017941 */ /* 0x000fea0003800200 */
.L_x_8657:
        /* <DEDUP_REMOVED lines=12> */
[----:B------:R-:W-:-:S07]  /*1740*/  MOV R15, R4 ;  /* 0x00000004000f7202 */ /* 0x000fce0000000f00 */
.L_x_8660:
[----:B------:R-:W-:Y:S05]  /*1750*/  BSYNC.RECONVERGENT B1 ;  /* 0x0000000000017941 */ /* 0x000fea0003800200 */
.L_x_8659:
[----:B------:R-:W-:Y:S01]  /*1760*/  IMAD R0, R9, UR36, RZ ;  /* 0x0000002409007c24 */ /* 0x000fe2000f8e02ff */
[C---:B------:R-:W-:Y:S01]  /*1770*/  R2UR UR4, R6.reuse ;  /* 0x00000000060472ca */ /* 0x040fe200000e0000 */
[----:B------:R-:W-:Y:S01]  /*1780*/  IMAD.MOV.U32 R2, RZ, RZ, R8 ;  /* 0x000000ffff027224 */ /* 0x000fe200078e0008 */
[----:B------:R-:W-:Y:S01]  /*1790*/  R2UR UR5, R7 ;  /* 0x00000000070572ca */ /* 0x000fe200000e0000 */
[----:B------:R-:W-:Y:S01]  /*17a0*/  IMAD.MOV.U32 R3, RZ, RZ, RZ ;  /* 0x000000ffff037224 */ /* 0x000fe200078e00ff */
[----:B------:R-:W-:Y:S01]  /*17b0*/  R2UR UR6, R6 ;  /* 0x00000000060672ca */ /* 0x000fe200000e0000 */
[----:B------:R-:W-:Y:S01]  /*17c0*/  IMAD R11, R17, UR37, R0 ;  /* 0x00000025110b7c24 */ /* 0x000fe2000f8e0200 */
[----:B------:R-:W-:Y:S01]  /*17d0*/  R2UR UR7, R7 ;  /* 0x00000000070772ca */ /* 0x000fe200000e0000 */
[----:B------:R-:W-:-:S05]  /*17e0*/  IMAD.WIDE.U32 R2, R17, UR36, R2 ;  /* 0x0000002411027c25 */ /* 0x000fca000f8e0002 */
[----:B------:R-:W-:Y:S02]  /*17f0*/  IADD3 R11, PT, PT, R3, R11, RZ ;  /* 0x0000000b030b7210 */ /* 0x000fe40007ffe0ff */
[----:B------:R-:W-:Y:S02]  /*1800*/  IADD3 R0, P1, PT, R2, 0x40, RZ ;  /* 0x0000004002007810 */ /* 0x000fe40007f3e0ff */
[----:B------:R-:W-:-:S03]  /*1810*/  LEA.HI R5, P0, R11, R2, RZ, 0x1 ;  /* 0x000000020b057211 */ /* 0x000fc600078108ff */
[----:B------:R-:W-:Y:S01]  /*1820*/  IMAD.X R3, RZ, RZ, R11, P1 ;  /* 0x000000ffff037224 */ /* 0x000fe200008e060b */
[----:B------:R-:W-:Y:S01]  /*1830*/  IADD3.X R4, PT, PT, RZ, R11, RZ, P0, !PT ;  /* 0x0000000bff047210 */ /* 0x000fe200007fe4ff */
[----:B------:R-:W-:-:S03]  /*1840*/  IMAD.SHL.U32 R2, R5, 0x4, RZ ;  /* 0x0000000405027824 */ /* 0x000fc600078e00ff */
[----:B------:R-:W-:Y:S02]  /*1850*/  LEA.HI R0, P0, R3, R0, RZ, 0x1 ;  /* 0x0000000003007211 */ /* 0x000fe400078108ff */
[----:B------:R-:W-:Y:S02]  /*1860*/  LOP3.LUT R2, R2, 0xfffffff8, RZ, 0xc0, !PT ;  /* 0xfffffff802027812 */ /* 0x000fe400078ec0ff */
[----:B------:R-:W-:Y:S01]  /*1870*/  SHF.L.U64.HI R5, R5, 0x2, R4 ;  /* 0x0000000205057819 */ /* 0x000fe20000010204 */
[----:B------:R-:W-:Y:S01]  /*1880*/  IMAD.X R3, RZ, RZ, R3, P0 ;  /* 0x000000ffff037224 */ /* 0x000fe200000e0603 */
[----:B------:R-:W-:Y:S02]  /*1890*/  IADD3 R2, P0, PT, R2, UR44, RZ ;  /* 0x0000002c02027c10 */ /* 0x000fe4000ff1e0ff */
[C---:B------:R-:W-:Y:S02]  /*18a0*/  SHF.L.U32 R4, R0.reuse, 0x2, RZ ;  /* 0x0000000200047819 */ /* 0x040fe400000006ff */
[----:B------:R-:W-:-:S02]  /*18b0*/  SHF.L.U64.HI R0, R0, 0x2, R3 ;  /* 0x0000000200007819 */ /* 0x000fc40000010203 */
[----:B------:R-:W-:Y:S02]  /*18c0*/  IADD3.X R3, PT, PT, R5, UR45, RZ, P0, !PT ;  /* 0x0000002d05037c10 */ /* 0x000fe400087fe4ff */
[----:B------:R-:W-:Y:S02]  /*18d0*/  IADD3 R17, P0, PT, R10, R17, RZ ;  /* 0x000000110a117210 */ /* 0x000fe40007f1e0ff */
[----:B------:R-:W-:Y:S01]  /*18e0*/  LOP3.LUT R4, R4, 0xfffffff8, RZ, 0xc0, !PT ;  /* 0xfffffff804047812 */ /* 0x000fe200078ec0ff */
[----:B------:R2:W-:Y:S01]  /*18f0*/  STG.E.64 desc[UR4][R2.64], R12 ;  /* 0x0000000c02007986 */ /* 0x0005e2000c101b04 */
[----:B------:R-:W-:Y:S02]  /*1900*/  LEA.HI.X.SX32 R9, R10, R9, 0x1, P0 ;  /* 0x000000090a097211 */ /* 0x000fe400000f0eff */
[----:B------:R-:W-:Y:S02]  /*1910*/  ISETP.GE.U32.AND P0, PT, R17, UR38, PT ;  /* 0x0000002611007c0c */ /* 0x000fe4000bf06070 */
[----:B------:R-:W-:-:S02]  /*1920*/  IADD3 R4, P1, PT, R4, UR44, RZ ;  /* 0x0000002c04047c10 */ /* 0x000fc4000ff3e0ff */
[----:B------:R-:W-:Y:S02]  /*1930*/  ISETP.GE.AND.EX P0, PT, R9, UR39, PT, P0 ;  /* 0x0000002709007c0c */ /* 0x000fe4000bf06300 */
[----:B------:R-:W-:-:S05]  /*1940*/  IADD3.X R5, PT, PT, R0, UR45, RZ, P1, !PT ;  /* 0x0000002d00057c10 */ /* 0x000fca0008ffe4ff */
[----:B------:R2:W-:Y:S06]  /*1950*/  STG.E.64 desc[UR6][R4.64], R14 ;  /* 0x0000000e04007986 */ /* 0x0005ec000c101b06 */
[----:B------:R-:W-:Y:S05]  /*1960*/  @!P0 BRA `(.L_x_8661) ;  /* 0xffffffe800448947 */ /* 0x000fea000383ffff */
[----:B------:R-:W-:Y:S05]  /*1970*/  BSYNC B0 ;  /* 0x0000000000007941 */ /* 0x000fea0003800000 */
.L_x_8651:
[----:B------:R-:W-:Y:S05]  /*1980*/  EXIT ;  /* 0x000000000000794d */ /* 0x000fea0003800000 */
.L_x_8652:
[----:B------:R-:W-:Y:S01]  /*1990*/  BSSY B1, `(.L_x_8662) ;  /* 0x0000007000017945 */ /* 0x000fe20003800000 */
[----:B------:R-:W-:Y:S01]  /*19a0*/  MOV R12, 0x10 ;  /* 0x00000010000c7802 */ /* 0x000fe20000000f00 */
[----:B------:R-:W-:Y:S01]  /*19b0*/  IMAD.MOV.U32 R11, RZ, RZ, 0x1f ;  /* 0x0000001fff0b7424 */ /* 0x000fe200078e00ff */
[----:B------:R-:W-:-:S07]  /*19c0*/  MOV R15, 0xffffffff ;  /* 0xffffffff000f7802 */ /* 0x000fce0000000f00 */
[----:B------:R-:W-:Y:S05]  /*19d0*/  WARPSYNC.COLLECTIVE R15, `(.L_x_8663) ;  /* 0x000000000f087348 */ /* 0x000fea0003c00000 */
[----:B------:R0:W1:Y:S02]  /*19e0*/  SHFL.BFLY P6, R14, R13, R12, R11 ;  /* 0x0c00000c0d0e7389 */ /* 0x00006400000c000b */
[----:B01----:R-:W-:Y:S05]  /*19f0*/  ENDCOLLECTIVE ;  /* 0x000000000000791b */ /* 0x003fea0003800000 */
.L_x_8663:
[----:B------:R-:W-:Y:S05]  /*1a00*/  BSYNC B1 ;  /* 0x0000000000017941 */ /* 0x000fea0003800000 */
.L_x_8662:
[----:B------:R-:W-:Y:S01]  /*1a10*/  HFMA2 R11, -RZ, RZ, 0, 1.847743988037109375e-06 ;  /* 0x0000001fff0b7431 */ /* 0x000fe200000001ff */
[----:B------:R-:W-:Y:S01]  /*1a20*/  FMNMX R13, R13, R14, !PT ;  /* 0x0000000e0d0d7209 */ /* 0x000fe20007800000 */
[----:B------:R-:W-:Y:S02]  /*1a30*/  IMAD.MOV.U32 R12, RZ, RZ, 0x8 ;  /* 0x00000008ff0c7424 */ /* 0x000fe400078e00ff */
[----:B------:R-:W-:-:S07]  /*1a40*/  IMAD.MOV.U32 R15, RZ, RZ, -0x1 ;  /* 0xffffffffff0f7424 */ /* 0x000fce00078e00ff */
[----:B------:R-:W-:Y:S05]  /*1a50*/  WARPSYNC.COLLECTIVE R15, `(.L_x_8664) ;  /* 0x000000000f087348 */ /* 0x000fea0003c00000 */
[----:B------:R0:W1:Y:S02]  /*1a60*/  SHFL.BFLY P6, R14, R13, R12, R11 ;  /* 0x0c00000c0d0e7389 */ /* 0x00006400000c000b */
[----:B01----:R-:W-:Y:S05]  /*1a70*/  ENDCOLLECTIVE ;  /* 0x000000000000791b */ /* 0x003fea0003800000 */
.L_x_8664:
[----:B------:R-:W-:Y:S01]  /*1a80*/  IMAD.MOV.U32 R12, RZ, RZ, 0x4 ;  /* 0x00000004ff0c7424 */ /* 0x000fe200078e00ff */
[----:B------:R-:W-:-:S04]  /*1a90*/  FMNMX R0, R13, R14, !PT ;  /* 0x0000000e0d007209 */ /* 0x000fc80007800000 */
[----:B------:R-:W-:-:S07]  /*1aa0*/  MOV R13, R0 ;  /* 0x00000000000d7202 */ /* 0x000fce0000000f00 */
[----:B------:R-:W-:Y:S05]  /*1ab0*/  WARPSYNC.COLLECTIVE R15, `(.L_x_8665) ;  /* 0x000000000f087348 */ /* 0x000fea0003c00000 */
[----:B------:R0:W1:Y:S02]  /*1ac0*/  SHFL.BFLY P6, R14, R13, R12, R11 ;  /* 0x0c00000c0d0e7389 */ /* 0x00006400000c000b */
[----:B01----:R-:W-:Y:S05]  /*1ad0*/  ENDCOLLECTIVE ;  /* 0x000000000000791b */ /* 0x003fea0003800000 */
.L_x_8665:
[----:B------:R-:W-:Y:S01]  /*1ae0*/  IMAD.MOV.U32 R12, RZ, RZ, 0x2 ;  /* 0x00000002ff0c7424 */ /* 0x000fe200078e00ff */
[----:B------:R-:W-:-:S04]  /*1af0*/  FMNMX R2, R0, R14, !PT ;  /* 0x0000000e00027209 */ /* 0x000fc80007800000 */
[----:B------:R-:W-:-:S07]  /*1b00*/  MOV R13, R2 ;  /* 0x00000002000d7202 */ /* 0x000fce0000000f00 */
[----:B------:R-:W-:Y:S05]  /*1b10*/  WARPSYNC.COLLECTIVE R15, `(.L_x_8666) ;  /* 0x000000000f087348 */ /* 0x000fea0003c00000 */
[----:B------:R0:W1:Y:S02]  /*1b20*/  SHFL.BFLY P6, R14, R13, R12, R11 ;  /* 0x0c00000c0d0e7389 */ /* 0x00006400000c000b */
[----:B01----:R-:W-:Y:S05]  /*1b30*/  ENDCOLLECTIVE ;  /* 0x000000000000791b */ /* 0x003fea0003800000 */
.L_x_8666:
[----:B------:R-:W-:Y:S01]  /*1b40*/  IMAD.MOV.U32 R12, RZ, RZ, 0x1 ;  /* 0x00000001ff0c7424 */ /* 0x000fe200078e00ff */
[----:B------:R-:W-:Y:S01]  /*1b50*/  FMNMX R3, R2, R14, !PT ;  /* 0x0000000e02037209 */ /* 0x000fe20007800000 */
[----:B------:R-:W-:-:S03]  /*1b60*/  IMAD.MOV.U32 R2, RZ, RZ, 0x437c0000 ;  /* 0x437c0000ff027424 */ /* 0x000fc600078e00ff */
[----:B------:R-:W-:-:S07]  /*1b70*/  MOV R13, R3 ;  /* 0x00000003000d7202 */ /* 0x000fce0000000f00 */
[----:B------:R-:W-:Y:S05]  /*1b80*/  WARPSYNC.COLLECTIVE R15, `(.L_x_8667) ;  /* 0x000000000f087348 */ /* 0x000fea0003c00000 */
[----:B------:R0:W1:Y:S02]  /*1b90*/  SHFL.BFLY P6, R14, R13, R12, R11 ;  /* 0x0c00000c0d0e7389 */ /* 0x00006400000c000b */
[----:B01----:R-:W-:Y:S05]  /*1ba0*/  ENDCOLLECTIVE ;  /* 0x000000000000791b */ /* 0x003fea0003800000 */
.L_x_8667:
[----:B------:R-:W-:Y:S01]  /*1bb0*/  FMNMX R3, R3, R14, !PT ;  /* 0x0000000e03037209 */ /* 0x000fe20007800000 */
[----:B------:R-:W-:-:S04]  /*1bc0*/  HFMA2 R14, -RZ, RZ, 0.96630859375, -0.0022525787353515625 ;  /* 0x3bbb989dff0e7431 */ /* 0x000fc800000001ff */
[--C-:B------:R-:W-:Y:S01]  /*1bd0*/  FADD R5, R19, -R3.reuse ;  /* 0x8000000313057221 */ /* 0x100fe20000000000 */
[----:B------:R-:W-:-:S03]  /*1be0*/  FADD R11, R4, -R3 ;  /* 0x80000003040b7221 */ /* 0x000fc60000000000 */
[-C--:B------:R-:W-:Y:S01]  /*1bf0*/  FFMA.SAT R19, R5, R14.reuse, 0.5 ;  /* 0x3f00000005137423 */ /* 0x080fe2000000200e */
[----:B------:R-:W-:-:S03]  /*1c00*/  FFMA.SAT R13, R11, R14, 0.5 ;  /* 0x3f0000000b0d7423 */ /* 0x000fc6000000200e */
[----:B------:R-:W-:Y:S01]  /*1c10*/  FFMA.RM R0, R19, R2, 12582913 ;  /* 0x4b40000113007423 */ /* 0x000fe20000004002 */
[----:B------:R-:W-:-:S03]  /*1c20*/  FADD R19, -R3, R18 ;  /* 0x0000001203137221 */ /* 0x000fc60000000100 */
[----:B------:R-:W-:Y:S01]  /*1c30*/  FADD R18, R0, -12583039 ;  /* 0xcb40007f00127421 */ /* 0x000fe20000000000 */
[----:B------:R-:W-:-:S03]  /*1c40*/  FFMA.SAT R21, R19, R14, 0.5 ;  /* 0x3f00000013157423 */ /* 0x000fc6000000200e */
[----:B------:R-:W-:Y:S01]  /*1c50*/  FFMA R18, R5, 1.4426950216293334961, -R18 ;  /* 0x3fb8aa3b05127823 */ /* 0x000fe20000000812 */
[----:B------:R-:W-:-:S03]  /*1c60*/  FFMA.RM R21, R21, R2, 12582913 ;  /* 0x4b40000115157423 */ /* 0x000fc60000004002 */
[----:B------:R-:W-:Y:S01]  /*1c70*/  FFMA R4, R5, 1.925963033500011079e-08, R18 ;  /* 0x32a5706005047823 */ /* 0x000fe20000000012 */
[----:B------:R-:W-:Y:S01]  /*1c80*/  FADD R5, -R3, R16 ;  /* 0x0000001003057221 */ /* 0x000fe20000000100 */
[----:B------:R-:W-:Y:S01]  /*1c90*/  FADD R12, R21, -12583039 ;  /* 0xcb40007f150c7421 */ /* 0x000fe20000000000 */
[----:B------:R-:W-:Y:S01]  /*1ca0*/  FFMA.RM R3, R13, R2, 12582913 ;  /* 0x4b4000010d037423 */ /* 0x000fe20000004002 */
[----:B------:R-:W-:Y:S02]  /*1cb0*/  IMAD.SHL.U32 R21, R21, 0x800000, RZ ;  /* 0x0080000015157824 */ /* 0x000fe400078e00ff */
[----:B------:R-:W-:Y:S01]  /*1cc0*/  FFMA.SAT R13, R5, R14, 0.5 ;  /* 0x3f000000050d7423 */ /* 0x000fe2000000200e */
[----:B------:R-:W-:Y:S01]  /*1cd0*/  FFMA R12, R19, 1.4426950216293334961, -R12 ;  /* 0x3fb8aa3b130c7823 */ /* 0x000fe2000000080c */
[----:B------:R-:W-:Y:S01]  /*1ce0*/  FADD R14, R3, -12583039 ;  /* 0xcb40007f030e7421 */ /* 0x000fe20000000000 */
[----:B------:R-:W0:Y:S01]  /*1cf0*/  MUFU.EX2 R4, R4 ;  /* 0x0000000400047308 */ /* 0x000e220000000800 */
[----:B------:R-:W-:Y:S01]  /*1d00*/  FFMA.RM R13, R13, R2, 12582913 ;  /* 0x4b4000010d0d7423 */ /* 0x000fe20000004002 */
[----:B------:R-:W-:Y:S01]  /*1d10*/  FFMA R12, R19, 1.925963033500011079e-08, R12 ;  /* 0x32a57060130c7823 */ /* 0x000fe2000000000c */
[----:B------:R-:W-:-:S02]  /*1d20*/  FFMA R14, R11, 1.4426950216293334961, -R14 ;  /* 0x3fb8aa3b0b0e7823 */ /* 0x000fc4000000080e */
[C---:B------:R-:W-:Y:S01]  /*1d30*/  FADD R2, R13.reuse, -12583039 ;  /* 0xcb40007f0d027421 */ /* 0x040fe20000000000 */
[----:B------:R-:W-:Y:S02]  /*1d40*/  IMAD.SHL.U32 R13, R13, 0x800000, RZ ;  /* 0x008000000d0d7824 */ /* 0x000fe400078e00ff */
[----:B------:R-:W-:Y:S01]  /*1d50*/  FFMA R14, R11, 1.925963033500011079e-08, R14 ;  /* 0x32a570600b0e7823 */ /* 0x000fe2000000000e */
[----:B------:R-:W1:Y:S01]  /*1d60*/  MUFU.EX2 R12, R12 ;  /* 0x0000000c000c7308 */ /* 0x000e620000000800 */
[----:B------:R-:W-:-:S04]  /*1d70*/  FFMA R2, R5, 1.4426950216293334961, -R2 ;  /* 0x3fb8aa3b05027823 */ /* 0x000fc80000000802 */
[----:B------:R-:W-:Y:S01]  /*1d80*/  FFMA R15, R5, 1.925963033500011079e-08, R2 ;  /* 0x32a57060050f7823 */ /* 0x000fe20000000002 */
[----:B------:R-:W-:Y:S02]  /*1d90*/  SHF.L.U32 R5, R0, 0x17, RZ ;  /* 0x0000001700057819 */ /* 0x000fe400000006ff */
[----:B------:R-:W2:Y:S01]  /*1da0*/  MUFU.EX2 R11, R14 ;  /* 0x0000000e000b7308 */ /* 0x000ea20000000800 */
[----:B------:R-:W-:Y:S02]  /*1db0*/  SHF.L.U32 R2, R3, 0x17, RZ ;  /* 0x0000001703027819 */ /* 0x000fe400000006ff */
[----:B0-----:R-:W-:-:S04]  /*1dc0*/  FMUL R4, R5, R4 ;  /* 0x0000000405047220 */ /* 0x001fc80000400000 */
[----:B------:R-:W-:Y:S01]  /*1dd0*/  FADD R0, RZ, R4 ;  /* 0x00000004ff007221 */ /* 0x000fe20000000000 */
[----:B------:R0:W3:Y:S01]  /*1de0*/  MUFU.EX2 R16, R15 ;  /* 0x0000000f00107308 */ /* 0x0000e20000000800 */
[----:B-1----:R-:W-:Y:S01]  /*1df0*/  FMUL R3, R21, R12 ;  /* 0x0000000c15037220 */ /* 0x002fe20000400000 */
[----:B------:R-:W-:-:S03]  /*1e00*/  MOV R12, 0x10 ;  /* 0x00000010000c7802 */ /* 0x000fc60000000f00 */
        /* <DEDUP_REMOVED lines=10> */
.L_x_8668:
[----:B------:R-:W-:Y:S02]  /*1eb0*/  HFMA2 R12, -RZ, RZ, 0, 4.76837158203125e-07 ;  /* 0x00000008ff0c7431 */ /* 0x000fe400000001ff */
[----:B------:R-:W-:-:S04]  /*1ec0*/  FADD R5, R13, R14 ;  /* 0x0000000e0d057221 */ /* 0x000fc80000000000 */
[----:B------:R-:W-:-:S07]  /*1ed0*/  IMAD.MOV.U32 R13, RZ, RZ, R5 ;  /* 0x000000ffff0d7224 */ /* 0x000fce00078e0005 */
[----:B------:R-:W-:Y:S05]  /*1ee0*/  WARPSYNC.COLLECTIVE R15, `(.L_x_8669) ;  /* 0x000000000f087348 */ /* 0x000fea0003c00000 */
[----:B------:R0:W1:Y:S02]  /*1ef0*/  SHFL.BFLY P6, R14, R13, R12, R11 ;  /* 0x0c00000c0d0e7389 */ /* 0x00006400000c000b */
[----:B01----:R-:W-:Y:S05]  /*1f00*/  ENDCOLLECTIVE ;  /* 0x000000000000791b */ /* 0x003fea0003800000 */
.L_x_8669:
[----:B------:R-:W-:Y:S01]  /*1f10*/  MOV R12, 0x4 ;  /* 0x00000004000c7802 */ /* 0x000fe20000000f00 */
[----:B------:R-:W-:-:S04]  /*1f20*/  FADD R16, R5, R14 ;  /* 0x0000000e05107221 */ /* 0x000fc80000000000 */
[----:B------:R-:W-:-:S07]  /*1f30*/  IMAD.MOV.U32 R13, RZ, RZ, R16 ;  /* 0x000000ffff0d7224 */ /* 0x000fce00078e0010 */
[----:B------:R-:W-:Y:S05]  /*1f40*/  WARPSYNC.COLLECTIVE R15, `(.L_x_8670) ;  /* 0x000000000f087348 */ /* 0x000fea0003c00000 */
[----:B------:R0:W1:Y:S02]  /*1f50*/  SHFL.BFLY P6, R14, R13, R12, R11 ;  /* 0x0c00000c0d0e7389 */ /* 0x00006400000c000b */
[----:B01----:R-:W-:Y:S05]  /*1f60*/  ENDCOLLECTIVE ;  /* 0x000000000000791b */ /* 0x003fea0003800000 */
.L_x_8670:
[----:B------:R-:W-:Y:S02]  /*1f70*/  HFMA2 R12, -RZ, RZ, 0, 1.1920928955078125e-07 ;  /* 0x00000002ff0c7431 */ /* 0x000fe400000001ff */
[----:B------:R-:W-:-:S04]  /*1f80*/  FADD R18, R16, R14 ;  /* 0x0000000e10127221 */ /* 0x000fc80000000000 */
[----:B------:R-:W-:-:S07]  /*1f90*/  IMAD.MOV.U32 R13, RZ, RZ, R18 ;  /* 0x000000ffff0d7224 */ /* 0x000fce00078e0012 */
[----:B------:R-:W-:Y:S05]  /*1fa0*/  WARPSYNC.COLLECTIVE R15, `(.L_x_8671) ;  /* 0x000000000f087348 */ /* 0x000fea0003c00000 */
[----:B------:R0:W1:Y:S02]  /*1fb0*/  SHFL.BFLY P6, R14, R13, R12, R11 ;  /* 0x0c00000c0d0e7389 */ /* 0x00006400000c000b */
[----:B01----:R-:W-:Y:S05]  /*1fc0*/  ENDCOLLECTIVE ;  /* 0x000000000000791b */ /* 0x003fea0003800000 */
.L_x_8671:
[----:B------:R-:W-:Y:S01]  /*1fd0*/  MOV R12, 0x1 ;  /* 0x00000001000c7802 */ /* 0x000fe20000000f00 */
[----:B------:R-:W-:-:S04]  /*1fe0*/  FADD R19, R18, R14 ;  /* 0x0000000e12137221 */ /* 0x000fc80000000000 */
[----:B------:R-:W-:-:S07]  /*1ff0*/  IMAD.MOV.U32 R13, RZ, RZ, R19 ;  /* 0x000000ffff0d7224 */ /* 0x000fce00078e0013 */
[----:B------:R-:W-:Y:S05]  /*2000*/  WARPSYNC.COLLECTIVE R15, `(.L_x_8672) ;  /* 0x000000000f087348 */ /* 0x000fea0003c00000 */
[----:B------:R0:W1:Y:S02]  /*2010*/  SHFL.BFLY P6, R14, R13, R12, R11 ;  /* 0x0c00000c0d0e7389 */ /* 0x00006400000c000b */
[----:B01----:R-:W-:Y:S05]  /*2020*/  ENDCOLLECTIVE ;  /* 0x000000000000791b */ /* 0x003fea0003800000 */
.L_x_8672:
[----:B------:R-:W-:Y:S05]  /*2030*/  BRA `(.L_x_8673) ;  /* 0xfffffff000e87947 */ /* 0x000fea000383ffff */
        .weak           $__internal_128_$__cuda_sm3x_div_rn_noftz_f32_slowpath
        .type           $__internal_128_$__cuda_sm3x_div_rn_noftz_f32_slowpath,@function
        .size           $__internal_128_$__cuda_sm3x_div_rn_noftz_f32_slowpath,(.L_x_37505 - $__internal_128_$__cuda_sm3x_div_rn_noftz_f32_slowpath)
$__internal_128_$__cuda_sm3x_div_rn_noftz_f32_slowpath:
        /* <DEDUP_REMOVED lines=35> */
.L_x_8675:
        /* <DEDUP_REMOVED lines=51> */
.L_x_8682:
[----:B------:R-:W-:-:S04]  /*25a0*/  LOP3.LUT R4, R4, 0x80000000, RZ, 0xc0, !PT ;  /* 0x8000000004047812 */ /* 0x000fc800078ec0ff */
[----:B------:R-:W-:Y:S01]  /*25b0*/  LOP3.LUT R4, R4, 0x7f800000, RZ, 0xfc, !PT ;  /* 0x7f80000004047812 */ /* 0x000fe200078efcff */
[----:B------:R-:W-:Y:S06]  /*25c0*/  BRA `(.L_x_8683) ;  /* 0x0000000000047947 */ /* 0x000fec0003800000 */
.L_x_8681:
[----:B------:R-:W-:-:S07]  /*25d0*/  LEA R4, R20, R4, 0x17 ;  /* 0x0000000414047211 */ /* 0x000fce00078eb8ff */
.L_x_8683:
[----:B------:R-:W-:Y:S05]  /*25e0*/  BSYNC.RECONVERGENT B3 ;  /* 0x0000000000037941 */ /* 0x000fea0003800200 */
.L_x_8680:
[----:B------:R-:W-:Y:S05]  /*25f0*/  BRA `(.L_x_8684) ;  /* 0x0000000000207947 */ /* 0x000fea0003800000 */
.L_x_8679:
[----:B------:R-:W-:-:S04]  /*2600*/  LOP3.LUT R4, R19, 0x80000000, R4, 0x48, !PT ;  /* 0x8000000013047812 */ /* 0x000fc800078e4804 */
[----:B------:R-:W-:Y:S01]  /*2610*/  LOP3.LUT R4, R4, 0x7f800000, RZ, 0xfc, !PT ;  /* 0x7f80000004047812 */ /* 0x000fe200078efcff */
[----:B------:R-:W-:Y:S06]  /*2620*/  BRA `(.L_x_8684) ;  /* 0x0000000000147947 */ /* 0x000fec0003800000 */
.L_x_8678:
[----:B------:R-:W-:Y:S01]  /*2630*/  LOP3.LUT R4, R19, 0x80000000, R4, 0x48, !PT ;  /* 0x8000000013047812 */ /* 0x000fe200078e4804 */
[----:B------:R-:W-:Y:S06]  /*2640*/  BRA `(.L_x_8684) ;  /* 0x00000000000c7947 */ /* 0x000fec0003800000 */
.L_x_8677:
[----:B------:R-:W0:Y:S01]  /*2650*/  MUFU.RSQ R4, -QNAN ;  /* 0xffc0000000047908 */ /* 0x000e220000001400 */
[----:B------:R-:W-:Y:S05]  /*2660*/  BRA `(.L_x_8684) ;  /* 0x0000000000047947 */ /* 0x000fea0003800000 */
.L_x_8676:
[----:B------:R-:W-:-:S07]  /*2670*/  FADD.FTZ R4, R4, R5 ;  /* 0x0000000504047221 */ /* 0x000fce0000010000 */
.L_x_8684:
[----:B------:R-:W-:Y:S05]  /*2680*/  BSYNC.RECONVERGENT B2 ;  /* 0x0000000000027941 */ /* 0x000fea0003800200 */
.L_x_8674:
[----:B------:R-:W-:Y:S02]  /*2690*/  HFMA2 R19, -RZ, RZ, 0, 0 ;  /* 0x00000000ff137431 */ /* 0x000fe400000001ff */
[----:B------:R-:W-:-:S04]  /*26a0*/  IMAD.MOV.U32 R18, RZ, RZ, R16 ;  /* 0x000000ffff127224 */ /* 0x000fc800078e0010 */
[----:B0-----:R-:W-:Y:S05]  /*26b0*/  RET.REL.NODEC R18 `(_Z15SoftmaxWarpImplI22BroadcastScaleMaskLoadIffbLm4EiE11DirectStoreIffEfLi2ELi4ELi32ELi1ELb0EL9Algorithm0EEvT_T0_ll) ;  /* 0xffffffd812507950 */ /* 0x001fea0003c3ffff */
.L_x_8685:
        /* <DEDUP_REMOVED lines=12> */
.L_x_37505:


//--------------------- .text._Z15SoftmaxWarpImplI22BroadcastScaleMaskLoadIffbLm4EiE11DirectStoreIffEfLi2ELi2ELi32ELi1ELb1EL9Algorithm0EEvT_T0_ll --------------------------
	.section	.text._Z15SoftmaxWarpImplI22BroadcastScaleMaskLoadIffbLm4EiE11DirectStoreIffEfLi2ELi2ELi32ELi1ELb1EL9Algorithm0EEvT_T0_ll,"ax",@progbits
	.align	128
        .global         _Z15SoftmaxWarpImplI22BroadcastScaleMaskLoadIffbLm4EiE11DirectStoreIffEfLi2ELi2ELi32ELi1ELb1EL9Algorithm0EEvT_T0_ll
        .type           _Z15SoftmaxWarpImplI22BroadcastScaleMaskLoadIffbLm4EiE11DirectStoreIffEfLi2ELi2ELi32ELi1ELb1EL9Algorithm0EEvT_T0_ll,@function
        .size           _Z15SoftmaxWarpImplI22BroadcastScaleMaskLoadIffbLm4EiE11DirectStoreIffEfLi2ELi2ELi32ELi1ELb1EL9Algorithm0EEvT_T0_ll,(.L_x_37506 - _Z15SoftmaxWarpImplI22BroadcastScaleMaskLoadIffbLm4EiE11DirectStoreIffEfLi2ELi2ELi32ELi1ELb1EL9Algorithm0EEvT_T0_ll)
        .other          _Z15SoftmaxWarpImplI22BroadcastScaleMaskLoadIffbLm4EiE11DirectStoreIffEfLi2ELi2ELi32ELi1ELb1EL9Algorithm0EEvT_T0_ll,@"STO_CUDA_ENTRY STV_DEFAULT"
_Z15SoftmaxWarpImplI22BroadcastScaleMaskLoadIffbLm4EiE11DirectStoreIffEfLi2ELi2ELi32ELi1ELb1EL9Algorithm0EEvT_T0_ll:
.text._Z15SoftmaxWarpImplI22BroadcastScaleMaskLoadIffbLm4EiE11DirectStoreIffEfLi2ELi2ELi32ELi1ELb1EL9Algorithm0EEvT_T0_ll:
        /* <DEDUP_REMOVED lines=28> */
.L_x_8686:
        /* <DEDUP_REMOVED lines=16> */
[----:B------:R-:W4:Y:S01]  /*02c0*/  LDC.64 R4, c[0x0][0x358] ;  /* 0x0000d600ff047b82 */ /* 0x000f220000000a00 */
[----:B0-----:R-:W-:-:S07]  /*02d0*/  IMAD.SHL.U32 R10, R10, 0x2, RZ ;  /* 0x000000020a0a7824 */ /* 0x001fce00078e00ff */
[----:B------:R-:W0:Y:S08]  /*02e0*/  LDC.64 R8, c[0x0][0x3a0] ;  /* 0x0000e800ff087b82 */ /* 0x000e300000000a00 */
[----:B------:R-:W0:Y:S02]  /*02f0*/  LDC.64 R6, c[0x0][0x3a8] ;  /* 0x0000ea00ff067b82 */ /* 0x000e240000000a00 */
.L_x_8697:
[----:B------:R-:W-:Y:S01]  /*0300*/  ISETP.GE.U32.AND P0, PT, R10, UR40, PT ;  /* 0x000000280a007c0c */ /* 0x000fe2000bf06070 */
[----:B------:R-:W-:Y:S01]  /*0310*/  BSSY.RECONVERGENT B1, `(.L_x_8688) ;  /* 0x000007f000017945 */ /* 0x000fe20003800200 */
[----:B------:R-:W-:Y:S01]  /*0320*/  IMAD.MOV.U32 R23, RZ, RZ, -0x800000 ;  /* 0xff800000ff177424 */ /* 0x000fe200078e00ff */
[----:B------:R-:W-:Y:S01]  /*0330*/  MOV R22, 0xff800000 ;  /* 0xff80000000167802 */ /* 0x000fe20000000f00 */
[----:B0-----:R-:W-:Y:S01]  /*0340*/  IMAD.MOV.U32 R13, RZ, RZ, -0x800000 ;  /* 0xff800000ff0d7424 */ /* 0x001fe200078e00ff */
[----:B------:R-:W-:-:S13]  /*0350*/  ISETP.GE.AND.EX P0, PT, RZ, UR41, PT, P0 ;  /* 0x00000029ff007c0c */ /* 0x000fda000bf06300 */
[----:B-1----:R-:W-:Y:S05]  /*0360*/  @P0 BRA `(.L_x_8689) ;  /* 0x0000000400e40947 */ /* 0x002fea0003800000 */
[----:B-1----:R-:W-:Y:S01]  /*0370*/  IABS R0, R20 ;  /* 0x0000001400007213 */ /* 0x002fe20000000000 */
[----:B------:R-:W-:Y:S01]  /*0380*/  IMAD R11, R17, UR48, R10 ;  /* 0x00000030110b7c24 */ /* 0x000fe2000f8e020a */
[----:B----4-:R-:W-:Y:S02]  /*0390*/  R2UR UR4, R4 ;  /* 0x00000000040472ca */ /* 0x010fe400000e0000 */
[----:B------:R-:W1:Y:S01]  /*03a0*/  I2F.RP R12, R0 ;  /* 0x00000000000c7306 */ /* 0x000e620000209400 */
[----:B------:R-:W-:Y:S02]  /*03b0*/  R2UR UR5, R5 ;  /* 0x00000000050572ca */ /* 0x000fe400000e0000 */
[----:B------:R-:W-:-:S05]  /*03c0*/  IABS R15, R11 ;  /* 0x0000000b000f7213 */ /* 0x000fca0000000000 */
[----:B-1----:R-:W1:Y:S02]  /*03d0*/  MUFU.RCP R12, R12 ;  /* 0x0000000c000c7308 */ /* 0x002e640000001000 */
[----:B-1----:R-:W-:Y:S01]  /*03e0*/  VIADD R2, R12, 0xffffffe ;  /* 0x0ffffffe0c027836 */ /* 0x002fe20000000000 */
[----:B--2---:R-:W-:-:S05]  /*03f0*/  IABS R12, R19 ;  /* 0x00000013000c7213 */ /* 0x004fca0000000000 */
[----:B------:R1:W2:Y:S08]  /*0400*/  F2I.FTZ.U32.TRUNC.NTZ R3, R2 ;  /* 0x0000000200037305 */ /* 0x0002b0000021f000 */
[----:B------:R-:W4:Y:S01]  /*0410*/  I2F.RP R14, R12 ;  /* 0x0000000c000e7306 */ /* 0x000f220000209400 */
[----:B-1----:R-:W-:Y:S01]  /*0420*/  IMAD.MOV.U32 R2, RZ, RZ, RZ ;  /* 0x000000ffff027224 */ /* 0x002fe200078e00ff */
[----:B--2---:R-:W-:-:S05]  /*0430*/  IADD3 R13, PT, PT, RZ, -R3, RZ ;  /* 0x80000003ff0d7210 */ /* 0x004fca0007ffe0ff */
[----:B------:R-:W-:Y:S01]  /*0440*/  IMAD R13, R13, R0, RZ ;  /* 0x000000000d0d7224 */ /* 0x000fe200078e02ff */
[----:B----4-:R-:W1:Y:S03]  /*0450*/  MUFU.RCP R14, R14 ;  /* 0x0000000e000e7308 */ /* 0x010e660000001000 */
[----:B------:R-:W-:-:S06]  /*0460*/  IMAD.HI.U32 R3, R3, R13, R2 ;  /* 0x0000000d03037227 */ /* 0x000fcc00078e0002 */
        /* <DEDUP_REMOVED lines=11> */
[----:B------:R-:W-:Y:S01]  /*0520*/  ISETP.GE.AND P2, PT, R0, RZ, PT ;  /* 0x000000ff0000720c */ /* 0x000fe20003f46270 */
[----:B-1----:R-:W-:-:S06]  /*0530*/  IMAD.MOV.U32 R2, RZ, RZ, RZ ;  /* 0x000000ffff027224 */ /* 0x002fcc00078e00ff */
[----:B------:R-:W-:-:S05]  /*0540*/  @P1 IADD3 R13, PT, PT, R13, 0x1, RZ ;  /* 0x000000010d0d1810 */ /* 0x000fca0007ffe0ff */
        /* <DEDUP_REMOVED lines=8> */
[----:B------:R-:W-:Y:S01]  /*05d0*/  IMAD R14, R20, R14, R11 ;  /* 0x0000000e140e7224 */ /* 0x000fe200078e020b */
[----:B------:R-:W1:Y:S04]  /*05e0*/  I2F.RP R22, R13 ;  /* 0x0000000d00167306 */ /* 0x000e680000209400 */
[----:B------:R-:W-:-:S04]  /*05f0*/  IABS R15, R14 ;  /* 0x0000000e000f7213 */ /* 0x000fc80000000000 */
[----:B------:R-:W-:-:S05]  /*0600*/  MOV R3, R15 ;  /* 0x0000000f00037202 */ /* 0x000fca0000000f00 */
[----:B------:R-:W-:Y:S01]  /*0610*/  IMAD.HI.U32 R15, R2, R3, RZ ;  /* 0x00000003020f7227 */ /* 0x000fe200078e00ff */
[----:B-1----:R-:W1:Y:S03]  /*0620*/  MUFU.RCP R22, R22 ;  /* 0x0000001600167308 */ /* 0x002e660000001000 */
[----:B------:R-:W-:-:S04]  /*0630*/  IMAD.MOV R2, RZ, RZ, -R15 ;  /* 0x000000ffff027224 */ /* 0x000fc800078e0a0f */
        /* <DEDUP_REMOVED lines=10> */
[----:B------:R-:W-:-:S05]  /*06e0*/  @P1 VIADD R15, R15, 0x1 ;  /* 0x000000010f0f1836 */ /* 0x000fca0000000000 */
[----:B------:R-:W-:Y:S02]  /*06f0*/  @!P2 IADD3 R15, PT, PT, -R15, RZ, RZ ;  /* 0x000000ff0f0fa210 */ /* 0x000fe40007ffe1ff */
[----:B------:R-:W-:Y:S01]  /*0700*/  @!P3 LOP3.LUT R15, RZ, R19, RZ, 0x33, !PT ;  /* 0x00000013ff0fb212 */ /* 0x000fe200078e33ff */
[----:B-1----:R-:W-:-:S04]  /*0710*/  IMAD.MOV R2, RZ, RZ, -R3 ;  /* 0x000000ffff027224 */ /* 0x002fc800078e0a03 */
[----:B------:R-:W-:Y:S02]  /*0720*/  IMAD.MOV R23, RZ, RZ, -R15 ;  /* 0x000000ffff177224 */ /* 0x000fe400078e0a0f */
[----:B------:R-:W-:Y:S02]  /*0730*/  IMAD R25, R2, R13, RZ ;  /* 0x0000000d02197224 */ /* 0x000fe400078e02ff */
[----:B------:R-:W-:Y:S02]  /*0740*/  HFMA2 R2, -RZ, RZ, 0, 0 ;  /* 0x00000000ff027431 */ /* 0x000fe400000001ff */
[----:B------:R-:W-:-:S05]  /*0750*/  IMAD R23, R19, R23, R14 ;  /* 0x0000001713177224 */ /* 0x000fca00078e020e */
        /* <DEDUP_REMOVED lines=13> */
[----:B------:R-:W2:Y:S11]  /*0830*/  LDC.64 R12, c[0x0][0x398] ;  /* 0x0000e600ff0c7b82 */ /* 0x000eb60000000a00 */
[----:B------:R-:W-:Y:S01]  /*0840*/  @P1 VIADD R14, R14, 0x1 ;  /* 0x000000010e0e1836 */ /* 0x000fe20000000000 */
        /* <DEDUP_REMOVED lines=10> */
[----:B------:R-:W-:Y:S01]  /*08f0*/  ISETP.NE.U32.AND P1, PT, R6, 0x1, PT ;  /* 0x000000010600780c */ /* 0x000fe20003f25070 */
        /* <DEDUP_REMOVED lines=32> */
.L_x_8689:
[----:B------:R-:W-:Y:S05]  /*0b00*/  BSYNC.RECONVERGENT B1 ;  /* 0x0000000000017941 */ /* 0x000fea0003800200 */
.L_x_8688:
[----:B------:R-:W-:-:S03]  /*0b10*/  UMOV UR4, 0xffffffff ;  /* 0xffffffff00047882 */ /* 0x000fc60000000000 */
[----:B------:R-:W-:Y:S05]  /*0b20*/  BRA.DIV UR4, `(.L_x_8690) ;  /* 0x0000000604787947 */ /* 0x000fea000b800000 */
[----:B------:R-:W5:Y:S01]  /*0b30*/  SHFL.BFLY PT, R14, R13, 0x10, 0x1f ;  /* 0x0e001f000d0e7f89 */ /* 0x000f6200000e0000 */
[----:B------:R-:W-:Y:S02]  /*0b40*/  HFMA2 R12, -RZ, RZ, 3.7421875, 0 ;  /* 0x437c0000ff0c7431 */ /* 0x000fe400000001ff */
[----:B------:R-:W-:Y:S01]  /*0b50*/  IMAD.MOV.U32 R15, RZ, RZ, 0x3bbb989d ;  /* 0x3bbb989dff0f7424 */ /* 0x000fe200078e00ff */
[----:B-----5:R-:W-:-:S05]  /*0b60*/  FMNMX R13, R14, R13, !PT ;  /* 0x0000000d0e0d7209 */ /* 0x020fca0007800000 */
[----:B------:R-:W5:Y:S02]  /*0b70*/  SHFL.BFLY PT, R14, R13, 0x8, 0x1f ;  /* 0x0d001f000d0e7f89 */ /* 0x000f6400000e0000 */
[----:B-----5:R-:W-:-:S05]  /*0b80*/  FMNMX R0, R13, R14, !PT ;  /* 0x0000000e0d007209 */ /* 0x020fca0007800000 */
[----:B------:R-:W5:Y:S02]  /*0b90*/  SHFL.BFLY PT, R14, R0, 0x4, 0x1f ;  /* 0x0c801f00000e7f89 */ /* 0x000f6400000e0000 */
[----:B-----5:R-:W-:-:S05]  /*0ba0*/  FMNMX R2, R0, R14, !PT ;  /* 0x0000000e00027209 */ /* 0x020fca0007800000 */
[----:B------:R-:W5:Y:S02]  /*0bb0*/  SHFL.BFLY PT, R14, R2, 0x2, 0x1f ;  /* 0x0c401f00020e7f89 */ /* 0x000f6400000e0000 */
[----:B-----5:R-:W-:-:S05]  /*0bc0*/  FMNMX R3, R2, R14, !PT ;  /* 0x0000000e02037209 */ /* 0x020fca0007800000 */
[----:B------:R-:W5:Y:S02]  /*0bd0*/  SHFL.BFLY PT, R14, R3, 0x1, 0x1f ;  /* 0x0c201f00030e7f89 */ /* 0x000f6400000e0000 */
[----:B-----5:R-:W-:-:S05]  /*0be0*/  FMNMX R14, R3, R14, !PT ;  /* 0x0000000e030e7209 */ /* 0x020fca0007800000 */
        /* <DEDUP_REMOVED lines=10> */
[----:B------:R-:W-:-:S03]  /*0c90*/  IMAD.SHL.U32 R0, R0, 0x800000, RZ ;  /* 0x0080000000007824 */ /* 0x000fc600078e00ff */
[----:B------:R-:W-:Y:S01]  /*0ca0*/  FFMA R22, R22, 1.925963033500011079e-08, R13 ;  /* 0x32a5706016167823 */ /* 0x000fe2000000000d */
[----:B------:R-:W-:-:S03]  /*0cb0*/  FFMA R13, R14, 1.4426950216293334961, -R3 ;  /* 0x3fb8aa3b0e0d7823 */ /* 0x000fc60000000803 */
[----:B------:R-:W5:Y:S01]  /*0cc0*/  MUFU.EX2 R3, R22 ;  /* 0x0000001600037308 */ /* 0x000f620000000800 */
[----:B------:R-:W-:-:S07]  /*0cd0*/  FFMA R12, R14, 1.925963033500011079e-08, R13 ;  /* 0x32a570600e0c7823 */ /* 0x000fce000000000d */
[----:B------:R-:W1:Y:S01]  /*0ce0*/  MUFU.EX2 R13, R12 ;  /* 0x0000000c000d7308 */ /* 0x000e620000000800 */
[----:B-----5:R-:W-:Y:S01]  /*0cf0*/  FMUL R2, R2, R3 ;  /* 0x0000000302027220 */ /* 0x020fe20000400000 */
[----:B-1----:R-:W-:-:S03]  /*0d00*/  FMUL R0, R0, R13 ;  /* 0x0000000d00007220 */ /* 0x002fc60000400000 */
[----:B------:R-:W-:-:S04]  /*0d10*/  FADD R13, RZ, R2 ;  /* 0x00000002ff0d7221 */ /* 0x000fc80000000000 */
        /* <DEDUP_REMOVED lines=9> */
[----:B------:R1:W0:Y:S02]  /*0db0*/  SHFL.BFLY PT, R14, R24, 0x1, 0x1f ;  /* 0x0c201f00180e7f89 */ /* 0x00022400000e0000 */
.L_x_8709:
        /* <DEDUP_REMOVED lines=11> */
[----:B-1234-:R-:W-:Y:S05]  /*0e70*/  CALL.REL.NOINC `($__internal_129_$__cuda_sm3x_div_rn_noftz_f32_slowpath) ;  /* 0x0000000400fc7944 */ /* 0x01efea0003c00000 */
[----:B------:R-:W-:-:S07]  /*0e80*/  MOV R12, R2 ;  /* 0x00000002000c7202 */ /* 0x000fce0000000f00 */
.L_x_8692:
[----:B------:R-:W-:Y:S05]  /*0e90*/  BSYNC.RECONVERGENT B1 ;  /* 0x0000000000017941 */ /* 0x000fea0003800200 */
.L_x_8691:
[----:B------:R-:W0:Y:S01]  /*0ea0*/  MUFU.RCP R2, R3 ;  /* 0x0000000300027308 */ /* 0x000e220000001000 */
[----:B------:R-:W-:Y:S07]  /*0eb0*/  BSSY.RECONVERGENT B1, `(.L_x_8693) ;  /* 0x000000c000017945 */ /* 0x000fee0003800200 */
        /* <DEDUP_REMOVED lines=9> */
[----:B-1234-:R-:W-:Y:S05]  /*0f50*/  CALL.REL.NOINC `($__internal_129_$__cuda_sm3x_div_rn_noftz_f32_slowpath) ;  /* 0x0000000400c47944 */ /* 0x01efea0003c00000 */
[----:B------:R-:W-:-:S07]  /*0f60*/  IMAD.MOV.U32 R13, RZ, RZ, R2 ;  /* 0x000000ffff0d7224 */ /* 0x000fce00078e0002 */
.L_x_8694:
[----:B------:R-:W-:Y:S05]  /*0f70*/  BSYNC.RECONVERGENT B1 ;  /* 0x0000000000017941 */ /* 0x000fea0003800200 */
.L_x_8693:
[----:B------:R-:W-:Y:S04]  /*0f80*/  BSSY.RECONVERGENT B1, `(.L_x_8695) ;  /* 0x0000011000017945 */ /* 0x000fe80003800200 */
[----:B------:R-:W-:Y:S05]  /*0f90*/  @P0 BRA `(.L_x_8696) ;  /* 0x00000000003c0947 */ /* 0x000fea0003800000 */
[----:B------:R-:W-:Y:S02]  /*0fa0*/  HFMA2 R11, -RZ, RZ, 0, 0 ;  /* 0x00000000ff0b7431 */ /* 0x000fe400000001ff */
[----:B------:R-:W-:Y:S01]  /*0fb0*/  IMAD R0, R16, UR44, RZ ;  /* 0x0000002c10007c24 */ /* 0x000fe2000f8e02ff */
[----:B----4-:R-:W-:Y:S02]  /*0fc0*/  R2UR UR4, R4 ;  /* 0x00000000040472ca */ /* 0x010fe400000e0000 */
[----:B------:R-:W-:Y:S01]  /*0fd0*/  R2UR UR5, R5 ;  /* 0x00000000050572ca */ /* 0x000fe200000e0000 */
[----:B------:R-:W-:-:S04]  /*0fe0*/  IMAD.WIDE.U32 R2, R17, UR44, R10 ;  /* 0x0000002c11027c25 */ /* 0x000fc8000f8e000a */
[----:B------:R-:W-:-:S04]  /*0ff0*/  IMAD R11, R17, UR45, R0 ;  /* 0x0000002d110b7c24 */ /* 0x000fc8000f8e0200 */
[----:B------:R-:W-:-:S05]  /*1000*/  IMAD.IADD R3, R3, 0x1, R11 ;  /* 0x0000000103037824 */ /* 0x000fca00078e020b */
        /* <DEDUP_REMOVED lines=8> */
.L_x_8696:
[----:B------:R-:W-:Y:S05]  /*1090*/  BSYNC.RECONVERGENT B1 ;  /* 0x0000000000017941 */ /* 0x000fea0003800200 */
.L_x_8695:
[----:B------:R-:W-:-:S04]  /*10a0*/  IADD3 R17, P0, PT, R21, R17, RZ ;  /* 0x0000001115117210 */ /* 0x000fc80007f1e0ff */
[----:B------:R-:W-:Y:S02]  /*10b0*/  LEA.HI.X.SX32 R16, R21, R16, 0x1, P0 ;  /* 0x0000001015107211 */ /* 0x000fe400000f0eff */
[----:B------:R-:W-:-:S04]  /*10c0*/  ISETP.GE.U32.AND P0, PT, R17, UR42, PT ;  /* 0x0000002a11007c0c */ /* 0x000fc8000bf06070 */
[----:B------:R-:W-:-:S13]  /*10d0*/  ISETP.GE.AND.EX P0, PT, R16, UR43, PT, P0 ;  /* 0x0000002b10007c0c */ /* 0x000fda000bf06300 */
[----:B------:R-:W-:Y:S05]  /*10e0*/  @!P0 BRA `(.L_x_8697) ;  /* 0xfffffff000848947 */ /* 0x000fea000383ffff */
[----:B------:R-:W-:Y:S05]  /*10f0*/  BSYNC B0 ;  /* 0x0000000000007941 */ /* 0x000fea0003800000 */
.L_x_8687:
[----:B------:R-:W-:Y:S05]  /*1100*/  EXIT ;  /* 0x000000000000794d */ /* 0x000fea0003800000 */
.L_x_8690:
[----:B------:R-:W-:Y:S01]  /*1110*/  BSSY B1, `(.L_x_8698) ;  /* 0x0000007000017945 */ /* 0x000fe20003800000 */
[----:B------:R-:W-:Y:S01]  /*1120*/  IMAD.MOV.U32 R12, RZ, RZ, 0x10 ;  /* 0x00000010ff0c7424 */ /* 0x000fe200078e00ff */
[----:B------:R-:W-:Y:S01]  /*1130*/  MOV R15, 0xffffffff ;  /* 0xffffffff000f7802 */ /* 0x000fe20000000f00 */
[----:B------:R-:W-:-:S07]  /*1140*/  IMAD.MOV.U32 R11, RZ, RZ, 0x1f ;  /* 0x0000001fff0b7424 */ /* 0x000fce00078e00ff */
[----:B01234-:R-:W-:Y:S05]  /*1150*/  WARPSYNC.COLLECTIVE R15, `(.L_x_8699) ;  /* 0x000000000f087348 */ /* 0x01ffea0003c00000 */
[----:B------:R0:W0:Y:S02]  /*1160*/  SHFL.BFLY P6, R14, R13, R12, R11 ;  /* 0x0c00000c0d0e7389 */ /* 0x00002400000c000b */
[----:B01234-:R-:W-:Y:S05]  /*1170*/  ENDCOLLECTIVE ;  /* 0x000000000000791b */ /* 0x01ffea0003800000 */
.L_x_8699:
[----:B------:R-:W-:Y:S05]  /*1180*/  BSYNC B1 ;  /* 0x0000000000017941 */ /* 0x000fea0003800000 */
.L_x_8698:
        /* <DEDUP_REMOVED lines=8> */
.L_x_8700:
[----:B------:R-:W-:Y:S01]  /*1210*/  IMAD.MOV.U32 R12, RZ, RZ, 0x4 ;  /* 0x00000004ff0c7424 */ /* 0x000fe200078e00ff */
[----:B------:R-:W-:-:S05]  /*1220*/  FMNMX R0, R13, R14, !PT ;  /* 0x0000000e0d007209 */ /* 0x000fca0007800000 */
[----:B------:R-:W-:-:S07]  /*1230*/  IMAD.MOV.U32 R13, RZ, RZ, R0 ;  /* 0x000000ffff0d7224 */ /* 0x000fce00078e0000 */
[----:B------:R-:W-:Y:S05]  /*1240*/  WARPSYNC.COLLECTIVE R15, `(.L_x_8701) ;  /* 0x000000000f087348 */ /* 0x000fea0003c00000 */
[----:B------:R0:W1:Y:S02]  /*1250*/  SHFL.BFLY P6, R14, R13, R12, R11 ;  /* 0x0c00000c0d0e7389 */ /* 0x00006400000c000b */
[----:B01----:R-:W-:Y:S05]  /*1260*/  ENDCOLLECTIVE ;  /* 0x000000000000791b */ /* 0x003fea0003800000 */
.L_x_8701:
[----:B------:R-:W-:Y:S01]  /*1270*/  IMAD.MOV.U32 R12, RZ, RZ, 0x2 ;  /* 0x00000002ff0c7424 */ /* 0x000fe200078e00ff */
[----:B------:R-:W-:-:S04]  /*1280*/  FMNMX R2, R0, R14, !PT ;  /* 0x0000000e00027209 */ /* 0x000fc80007800000 */
[----:B------:R-:W-:-:S07]  /*1290*/  MOV R13, R2 ;  /* 0x00000002000d7202 */ /* 0x000fce0000000f00 */
[----:B------:R-:W-:Y:S05]  /*12a0*/  WARPSYNC.COLLECTIVE R15, `(.L_x_8702) ;  /* 0x000000000f087348 */ /* 0x000fea0003c00000 */
[----:B------:R0:W1:Y:S02]  /*12b0*/  SHFL.BFLY P6, R14, R13, R12, R11 ;  /* 0x0c00000c0d0e7389 */ /* 0x00006400000c000b */
[----:B01----:R-:W-:Y:S05]  /*12c0*/  ENDCOLLECTIVE ;  /* 0x000000000000791b */ /* 0x003fea0003800000 */
.L_x_8702:
[----:B------:R-:W-:Y:S01]  /*12d0*/  HFMA2 R12, -RZ, RZ, 0, 5.9604644775390625e-08 ;  /* 0x00000001ff0c7431 */ /* 0x000fe200000001ff */
[----:B------:R-:W-:-:S05]  /*12e0*/  FMNMX R3, R2, R14, !PT ;  /* 0x0000000e02037209 */ /* 0x000fca0007800000 */
[----:B------:R-:W-:-:S07]  /*12f0*/  IMAD.MOV.U32 R13, RZ, RZ, R3 ;  /* 0x000000ffff0d7224 */ /* 0x000fce00078e0003 */
[----:B------:R-:W-:Y:S05]  /*1300*/  WARPSYNC.COLLECTIVE R15, `(.L_x_8703) ;  /* 0x000000000f087348 */ /* 0x000fea0003c00000 */
[----:B------:R0:W1:Y:S02]  /*1310*/  SHFL.BFLY P6, R14, R13, R12, R11 ;  /* 0x0c00000c0d0e7389 */ /* 0x00006400000c000b */
[----:B01----:R-:W-:Y:S05]  /*1320*/  ENDCOLLECTIVE ;  /* 0x000000000000791b */ /* 0x003fea0003800000 */
.L_x_8703:
[----:B------:R-:W-:Y:S01]  /*1330*/  IMAD.MOV.U32 R12, RZ, RZ, 0x10 ;  /* 0x00000010ff0c7424 */ /* 0x000fe200078e00ff */
[----:B------:R-:W-:-:S05]  /*1340*/  FMNMX R3, R3, R14, !PT ;  /* 0x0000000e03037209 */ /* 0x000fca0007800000 */
[C---:B------:R-:W-:Y:S01]  /*1350*/  FADD R22, -R3.reuse, R22 ;  /* 0x0000001603167221 */ /* 0x040fe20000000100 */
[----:B------:R-:W-:Y:S01]  /*1360*/  FADD R2, -R3, R23 ;  /* 0x0000001703027221 */ /* 0x000fe20000000100 */
[----:B------:R-:W-:Y:S02]  /*1370*/  IMAD.MOV.U32 R3, RZ, RZ, 0x437c0000 ;  /* 0x437c0000ff037424 */ /* 0x000fe400078e00ff */
        /* <DEDUP_REMOVED lines=15> */
[----:B------:R-:W-:-:S03]  /*1470*/  MOV R11, 0x1f ;  /* 0x0000001f000b7802 */ /* 0x000fc60000000f00 */
[----:B------:R-:W-:Y:S01]  /*1480*/  FADD R13, RZ, R2 ;  /* 0x00000002ff0d7221 */ /* 0x000fe20000000000 */
[----:B-1----:R-:W-:-:S04]  /*1490*/  FMUL R0, R14, R3 ;  /* 0x000000030e007220 */ /* 0x002fc80000400000 */
[----:B------:R-:W-:-:S07]  /*14a0*/  FADD R13, R13, R0 ;  /* 0x000000000d0d7221 */ /* 0x000fce0000000000 */
[----:B------:R-:W-:Y:S05]  /*14b0*/  WARPSYNC.COLLECTIVE R15, `(.L_x_8704) ;  /* 0x000000000f087348 */ /* 0x000fea0003c00000 */
[----:B------:R0:W1:Y:S02]  /*14c0*/  SHFL.BFLY P6, R14, R13, R12, R11 ;  /* 0x0c00000c0d0e7389 */ /* 0x00006400000c000b */
[----:B01----:R-:W-:Y:S05]  /*14d0*/  ENDCOLLECTIVE ;  /* 0x000000000000791b */ /* 0x003fea0003800000 */
.L_x_8704:
[----:B------:R-:W-:Y:S02]  /*14e0*/  IMAD.MOV.U32 R12, RZ, RZ, 0x8 ;  /* 0x00000008ff0c7424 */ /* 0x000fe400078e00ff */
[----:B------:R-:W-:-:S04]  /*14f0*/  FADD R3, R13, R14 ;  /* 0x0000000e0d037221 */ /* 0x000fc80000000000 */
[----:B------:R-:W-:-:S07]  /*1500*/  IMAD.MOV.U32 R13, RZ, RZ, R3 ;  /* 0x000000ffff0d7224 */ /* 0x000fce00078e0003 */
[----:B------:R-:W-:Y:S05]  /*1510*/  WARPSYNC.COLLECTIVE R15, `(.L_x_8705) ;  /* 0x000000000f087348 */ /* 0x000fea0003c00000 */
[----:B------:R0:W1:Y:S02]  /*1520*/  SHFL.BFLY P6, R14, R13, R12, R11 ;  /* 0x0c00000c0d0e7389 */ /* 0x00006400000c000b */
[----:B01----:R-:W-:Y:S05]  /*1530*/  ENDCOLLECTIVE ;  /* 0x000000000000791b */ /* 0x003fea0003800000 */
.L_x_8705:
[----:B------:R-:W-:Y:S02]  /*1540*/  IMAD.MOV.U32 R12, RZ, RZ, 0x4 ;  /* 0x00000004ff0c7424 */ /* 0x000fe400078e00ff */
[----:B------:R-:W-:-:S05]  /*1550*/  FADD R22, R3, R14 ;  /* 0x0000000e03167221 */ /* 0x000fca0000000000 */
[----:B------:R-:W-:-:S07]  /*1560*/  MOV R13, R22 ;  /* 0x00000016000d7202 */ /* 0x000fce0000000f00 */
[----:B------:R-:W-:Y:S05]  /*1570*/  WARPSYNC.COLLECTIVE R15, `(.L_x_8706) ;  /* 0x000000000f087348 */ /* 0x000fea0003c00000 */
[----:B------:R0:W1:Y:S02]  /*1580*/  SHFL.BFLY P6, R14, R13, R12, R11 ;  /* 0x0c00000c0d0e7389 */ /* 0x00006400000c000b */
[----:B01----:R-:W-:Y:S05]  /*1590*/  ENDCOLLECTIVE ;  /* 0x000000000000791b */ /* 0x003fea0003800000 */
.L_x_8706:
[----:B------:R-:W-:Y:S02]  /*15a0*/  HFMA2 R12, -RZ, RZ, 0, 1.1920928955078125e-07 ;  /* 0x00000002ff0c7431 */ /* 0x000fe400000001ff */
[----:B------:R-:W-:-:S04]  /*15b0*/  FADD R23, R22, R14 ;  /* 0x0000000e16177221 */ /* 0x000fc80000000000 */
[----:B------:R-:W-:-:S07]  /*15c0*/  IMAD.MOV.U32 R13, RZ, RZ, R23 ;  /* 0x000000ffff0d7224 */ /* 0x000fce00078e0017 */
[----:B------:R-:W-:Y:S05]  /*15d0*/  WARPSYNC.COLLECTIVE R15, `(.L_x_8707) ;  /* 0x000000000f087348 */ /* 0x000fea0003c00000 */
[----:B------:R0:W1:Y:S02]  /*15e0*/  SHFL.BFLY P6, R14, R13, R12, R11 ;  /* 0x0c00000c0d0e7389 */ /* 0x00006400000c000b */
[----:B01----:R-:W-:Y:S05]  /*15f0*/  ENDCOLLECTIVE ;  /* 0x000000000000791b */ /* 0x003fea0003800000 */
.L_x_8707:
[----:B------:R-:W-:Y:S02]  /*1600*/  IMAD.MOV.U32 R12, RZ, RZ, 0x1 ;  /* 0x00000001ff0c7424 */ /* 0x000fe400078e00ff */
[----:B------:R-:W-:-:S04]  /*1610*/  FADD R24, R23, R14 ;  /* 0x0000000e17187221 */ /* 0x000fc80000000000 */
[----:B------:R-:W-:-:S07]  /*1620*/  IMAD.MOV.U32 R13, RZ, RZ, R24 ;  /* 0x000000ffff0d7224 */ /* 0x000fce00078e0018 */
[----:B------:R-:W-:Y:S05]  /*1630*/  WARPSYNC.COLLECTIVE R15, `(.L_x_8708) ;  /* 0x000000000f087348 */ /* 0x000fea0003c00000 */
[----:B------:R0:W1:Y:S02]  /*1640*/  SHFL.BFLY P6, R14, R13, R12, R11 ;  /* 0x0c00000c0d0e7389 */ /* 0x00006400000c000b */
[----:B01----:R-:W-:Y:S05]  /*1650*/  ENDCOLLECTIVE ;  /* 0x000000000000791b */ /* 0x003fea0003800000 */
.L_x_8708:
[----:B------:R-:W-:Y:S05]  /*1660*/  BRA `(.L_x_8709) ;  /* 0xfffffff400d47947 */ /* 0x000fea000383ffff */
        .weak           $__internal_129_$__cuda_sm3x_div_rn_noftz_f32_slowpath
        .type           $__internal_129_$__cuda_sm3x_div_rn_noftz_f32_slowpath,@function
        .size           $__internal_129_$__cuda_sm3x_div_rn_noftz_f32_slowpath,(.L_x_37506 - $__internal_129_$__cuda_sm3x_div_rn_noftz_f32_slowpath)
$__internal_129_$__cuda_sm3x_div_rn_noftz_f32_slowpath:
        /* <DEDUP_REMOVED lines=35> */
.L_x_8711:
        /* <DEDUP_REMOVED lines=51> */
.L_x_8718:
[----:B------:R-:W-:-:S04]  /*1bd0*/  LOP3.LUT R2, R2, 0x80000000, RZ, 0xc0, !PT ;  /* 0x8000000002027812 */ /* 0x000fc800078ec0ff */
[----:B------:R-:W-:Y:S01]  /*1be0*/  LOP3.LUT R2, R2, 0x7f800000, RZ, 0xfc, !PT ;  /* 0x7f80000002027812 */ /* 0x000fe200078efcff */
[----:B------:R-:W-:Y:S06]  /*1bf0*/  BRA `(.L_x_8719) ;  /* 0x0000000000047947 */ /* 0x000fec0003800000 */
.L_x_8717:
[----:B------:R-:W-:-:S07]  /*1c00*/  IMAD R2, R22, 0x800000, R2 ;  /* 0x0080000016027824 */ /* 0x000fce00078e0202 */
.L_x_8719:
[----:B------:R-:W-:Y:S05]  /*1c10*/  BSYNC.RECONVERGENT B3 ;  /* 0x0000000000037941 */ /* 0x000fea0003800200 */
.L_x_8716:
[----:B------:R-:W-:Y:S05]  /*1c20*/  BRA `(.L_x_8720) ;  /* 0x0000000000207947 */ /* 0x000fea0003800000 */
.L_x_8715:
[----:B------:R-:W-:-:S04]  /*1c30*/  LOP3.LUT R2, R15, 0x80000000, R2, 0x48, !PT ;  /* 0x800000000f027812 */ /* 0x000fc800078e4802 */
[----:B------:R-:W-:Y:S01]  /*1c40*/  LOP3.LUT R2, R2, 0x7f800000, RZ, 0xfc, !PT ;  /* 0x7f80000002027812 */ /* 0x000fe200078efcff */
[----:B------:R-:W-:Y:S06]  /*1c50*/  BRA `(.L_x_8720) ;  /* 0x0000000000147947 */ /* 0x000fec0003800000 */
.L_x_8714:
[----:B------:R-:W-:Y:S01]  /*1c60*/  LOP3.LUT R2, R15, 0x80000000, R2, 0x48, !PT ;  /* 0x800000000f027812 */ /* 0x000fe200078e4802 */
[----:B------:R-:W-:Y:S06]  /*1c70*/  BRA `(.L_x_8720) ;  /* 0x00000000000c7947 */ /* 0x000fec0003800000 */
.L_x_8713:
[----:B------:R-:W0:Y:S01]  /*1c80*/  MUFU.RSQ R2, -QNAN ;  /* 0xffc0000000027908 */ /* 0x000e220000001400 */
[----:B------:R-:W-:Y:S05]  /*1c90*/  BRA `(.L_x_8720) ;  /* 0x0000000000047947 */ /* 0x000fea0003800000 */
.L_x_8712:
[----:B------:R-:W-:-:S07]  /*1ca0*/  FADD.FTZ R2, R2, R3 ;  /* 0x0000000302027221 */ /* 0x000fce0000010000 */
.L_x_8720:
[----:B------:R-:W-:Y:S05]  /*1cb0*/  BSYNC.RECONVERGENT B2 ;  /* 0x0000000000027941 */ /* 0x000fea0003800200 */
.L_x_8710:
[----:B------:R-:W-:-:S04]  /*1cc0*/  HFMA2 R15, -RZ, RZ, 0, 0 ;  /* 0x00000000ff0f7431 */ /* 0x000fc800000001ff */
[----:B0-----:R-:W-:Y:S05]  /*1cd0*/  RET.REL.NODEC R14 `(_Z15SoftmaxWarpImplI22BroadcastScaleMaskLoadIffbLm4EiE11DirectStoreIffEfLi2ELi2ELi32ELi1ELb1EL9Algorithm0EEvT_T0_ll) ;  /* 0xffffffe00ec87950 */ /* 0x001fea0003c3ffff */
.L_x_8721:
        /* <DEDUP_REMOVED lines=10> */
.L_x_37506:


//--------------------- .text._Z15SoftmaxWarpImplI22BroadcastScaleMaskLoadIffbLm4EiE11DirectStoreIffEfLi2ELi2ELi32ELi1ELb0EL9Algorithm0EEvT_T0_ll --------------------------
	.section	.text._Z15SoftmaxWarpImplI22BroadcastScaleMaskLoadIffbLm4EiE11DirectStoreIffEfLi2ELi2ELi32ELi1ELb0EL9Algorithm0EEvT_T0_ll,"ax",@progbits
	.align	128
        .global         _Z15SoftmaxWarpImplI22BroadcastScaleMaskLoadIffbLm4EiE11DirectStoreIffEfLi2ELi2ELi32ELi1ELb0EL9Algorithm0EEvT_T0_ll
        .type           _Z15SoftmaxWarpImplI22BroadcastScaleMaskLoadIffbLm4EiE11DirectStoreIffEfLi2ELi2ELi32ELi1ELb0EL9Algorithm0EEvT_T0_ll,@function
        .size           _Z15SoftmaxWarpImplI22BroadcastScaleMaskLoadIffbLm4EiE11DirectStoreIffEfLi2ELi2ELi32ELi1ELb0EL9Algorithm0EEvT_T0_ll,(.L_x_37507 - _Z15SoftmaxWarpImplI22BroadcastScaleMaskLoadIffbLm4EiE11DirectStoreIffEfLi2ELi2ELi32ELi1ELb0EL9Algorithm0EEvT_T0_ll)
        .other          _Z15SoftmaxWarpImplI22BroadcastScaleMaskLoadIffbLm4EiE11DirectStoreIffEfLi2ELi2ELi32ELi1ELb0EL9Algorithm0EEvT_T0_ll,@"STO_CUDA_ENTRY STV_DEFAULT"
_Z15SoftmaxWarpImplI22BroadcastScaleMaskLoadIffbLm4EiE11DirectStoreIffEfLi2ELi2ELi32ELi1ELb0EL9Algorithm0EEvT_T0_ll:
.text._Z15SoftmaxWarpImplI22BroadcastScaleMaskLoadIffbLm4EiE11DirectStoreIffEfLi2ELi2ELi32ELi1ELb0EL9Algorithm0EEvT_T0_ll:
        /* <DEDUP_REMOVED lines=26> */
.L_x_8722:
        /* <DEDUP_REMOVED lines=20> */
.L_x_8729:
        /* <DEDUP_REMOVED lines=118> */
[----:B0-----:R-:W-:Y:S01]  /*0a40*/  IMAD.U32 R22, RZ, RZ, UR4 ;  /* 0x00000004ff167e24 */ /* 0x001fe2000f8e00ff */
[----:B------:R-:W-:Y:S01]  /*0a50*/  UMOV UR4, 0xffffffff ;  /* 0xffffffff00047882 */ /* 0x000fe20000000000 */
[----:B--2---:R-:W-:-:S05]  /*0a60*/  @P1 FMUL R22, R11, UR47 ;  /* 0x0000002f0b161c20 */ /* 0x004fca0008400000 */
[----:B-1----:R-:W-:Y:S01]  /*0a70*/  FMNMX3 R13, R23, -INF , R22, !PT ;  /* 0xff800000170d7876 */ /* 0x002fe20007800016 */
[----:B------:R-:W-:Y:S06]  /*0a80*/  BRA.DIV UR4, `(.L_x_8724) ;  /* 0x00000006046c7947 */ /* 0x000fec000b800000 */
[----:B------:R-:W0:Y:S01]  /*0a90*/  SHFL.BFLY PT, R14, R13, 0x10, 0x1f ;  /* 0x0e001f000d0e7f89 */ /* 0x000e2200000e0000 */
[----:B------:R-:W-:Y:S01]  /*0aa0*/  IMAD.MOV.U32 R12, RZ, RZ, 0x3bbb989d ;  /* 0x3bbb989dff0c7424 */ /* 0x000fe200078e00ff */
        /* <DEDUP_REMOVED lines=23> */
[----:B------:R-:W-:-:S04]  /*0c20*/  IMAD.SHL.U32 R0, R12, 0x800000, RZ ;  /* 0x008000000c007824 */ /* 0x000fc800078e00ff */
[----:B------:R-:W0:Y:S08]  /*0c30*/  MUFU.EX2 R23, R23 ;  /* 0x0000001700177308 */ /* 0x000e300000000800 */
[----:B------:R-:W1:Y:S01]  /*0c40*/  MUFU.EX2 R15, R15 ;  /* 0x0000000f000f7308 */ /* 0x000e620000000800 */
[----:B0-----:R-:W-:-:S04]  /*0c50*/  FMUL R2, R2, R23 ;  /* 0x0000001702027220 */ /* 0x001fc80000400000 */
[----:B------:R-:W-:Y:S01]  /*0c60*/  FADD R13, RZ, R2 ;  /* 0x00000002ff0d7221 */ /* 0x000fe20000000000 */
        /* <DEDUP_REMOVED lines=11> */
.L_x_8741:
        /* <DEDUP_REMOVED lines=11> */
[----:B0-----:R-:W-:Y:S05]  /*0dd0*/  CALL.REL.NOINC `($__internal_130_$__cuda_sm3x_div_rn_noftz_f32_slowpath) ;  /* 0x0000000400ec7944 */ /* 0x001fea0003c00000 */
[----:B------:R-:W-:-:S07]  /*0de0*/  MOV R12, R2 ;  /* 0x00000002000c7202 */ /* 0x000fce0000000f00 */
.L_x_8726:
[----:B------:R-:W-:Y:S05]  /*0df0*/  BSYNC.RECONVERGENT B1 ;  /* 0x0000000000017941 */ /* 0x000fea0003800200 */
.L_x_8725:
        /* <DEDUP_REMOVED lines=11> */
[----:B0-----:R-:W-:Y:S05]  /*0eb0*/  CALL.REL.NOINC `($__internal_130_$__cuda_sm3x_div_rn_noftz_f32_slowpath) ;  /* 0x0000000400b47944 */ /* 0x001fea0003c00000 */
[----:B------:R-:W-:-:S07]  /*0ec0*/  IMAD.MOV.U32 R13, RZ, RZ, R2 ;  /* 0x000000ffff0d7224 */ /* 0x000fce00078e0002 */
.L_x_8728:
[----:B------:R-:W-:Y:S05]  /*0ed0*/  BSYNC.RECONVERGENT B1 ;  /* 0x0000000000017941 */ /* 0x000fea0003800200 */
.L_x_8727:
[----:B------:R-:W-:Y:S02]  /*0ee0*/  HFMA2 R11, -RZ, RZ, 0, 0 ;  /* 0x00000000ff0b7431 */ /* 0x000fe400000001ff */
[----:B------:R-:W-:Y:S01]  /*0ef0*/  IMAD R0, R16, UR40, RZ ;  /* 0x0000002810007c24 */ /* 0x000fe2000f8e02ff */
[----:B------:R-:W-:Y:S02]  /*0f00*/  R2UR UR4, R4 ;  /* 0x00000000040472ca */ /* 0x000fe400000e0000 */
        /* <DEDUP_REMOVED lines=10> */
[----:B------:R-:W-:Y:S02]  /*0fb0*/  IADD3.X R3, PT, PT, R0, UR45, RZ, P0, !PT ;  /* 0x0000002d00037c10 */ /* 0x000fe400087fe4ff */
[----:B------:R-:W-:-:S03]  /*0fc0*/  IADD3 R17, P0, PT, R21, R17, RZ ;  /* 0x0000001115117210 */ /* 0x000fc60007f1e0ff */
[----:B------:R1:W-:Y:S01]  /*0fd0*/  STG.E.64 desc[UR4][R2.64], R12 ;  /* 0x0000000c02007986 */ /* 0x0003e2000c101b04 */
[----:B------:R-:W-:Y:S02]  /*0fe0*/  LEA.HI.X.SX32 R16, R21, R16, 0x1, P0 ;  /* 0x0000001015107211 */ /* 0x000fe400000f0eff */
[----:B------:R-:W-:-:S04]  /*0ff0*/  ISETP.GE.U32.AND P0, PT, R17, UR42, PT ;  /* 0x0000002a11007c0c */ /* 0x000fc8000bf06070 */
[----:B------:R-:W-:-:S13]  /*1000*/  ISETP.GE.AND.EX P0, PT, R16, UR43, PT, P0 ;  /* 0x0000002b10007c0c */ /* 0x000fda000bf06300 */
[----:B-1----:R-:W-:Y:S05]  /*1010*/  @!P0 BRA `(.L_x_8729) ;  /* 0xfffffff000b08947 */ /* 0x002fea000383ffff */
[----:B------:R-:W-:Y:S05]  /*1020*/  BSYNC B0 ;  /* 0x0000000000007941 */ /* 0x000fea0003800000 */
.L_x_8723:
[----:B------:R-:W-:Y:S05]  /*1030*/  EXIT ;  /* 0x000000000000794d */ /* 0x000fea0003800000 */
.L_x_8724:
[----:B------:R-:W-:Y:S01]  /*1040*/  BSSY B1, `(.L_x_8730) ;  /* 0x0000007000017945 */ /* 0x000fe20003800000 */
[----:B------:R-:W-:Y:S01]  /*1050*/  IMAD.MOV.U32 R12, RZ, RZ, 0x10 ;  /* 0x00000010ff0c7424 */ /* 0x000fe200078e00ff */
[----:B------:R-:W-:Y:S01]  /*1060*/  MOV R15, 0xffffffff ;  /* 0xffffffff000f7802 */ /* 0x000fe20000000f00 */
[----:B------:R-:W-:-:S07]  /*1070*/  IMAD.MOV.U32 R11, RZ, RZ, 0x1f ;  /* 0x0000001fff0b7424 */ /* 0x000fce00078e00ff */
[----:B------:R-:W-:Y:S05]  /*1080*/  WARPSYNC.COLLECTIVE R15, `(.L_x_8731) ;  /* 0x000000000f087348 */ /* 0x000fea0003c00000 */
[----:B------:R0:W1:Y:S02]  /*1090*/  SHFL.BFLY P6, R14, R13, R12, R11 ;  /* 0x0c00000c0d0e7389 */ /* 0x00006400000c000b */
[----:B01----:R-:W-:Y:S05]  /*10a0*/  ENDCOLLECTIVE ;  /* 0x000000000000791b */ /* 0x003fea0003800000 */
.L_x_8731:
[----:B------:R-:W-:Y:S05]  /*10b0*/  BSYNC B1 ;  /* 0x0000000000017941 */ /* 0x000fea0003800000 */
.L_x_8730:
[----:B------:R-:W-:Y:S01]  /*10c0*/  FMNMX R13, R13, R14, !PT ;  /* 0x0000000e0d0d7209 */ /* 0x000fe20007800000 */
[----:B------:R-:W-:Y:S01]  /*10d0*/  IMAD.MOV.U32 R12, RZ, RZ, 0x8 ;  /* 0x00000008ff0c7424 */ /* 0x000fe200078e00ff */
[----:B------:R-:W-:Y:S01]  /*10e0*/  MOV R15, 0xffffffff ;  /* 0xffffffff000f7802 */ /* 0x000fe20000000f00 */
[----:B------:R-:W-:-:S07]  /*10f0*/  IMAD.MOV.U32 R11, RZ, RZ, 0x1f ;  /* 0x0000001fff0b7424 */ /* 0x000fce00078e00ff */
[----:B------:R-:W-:Y:S05]  /*1100*/  WARPSYNC.COLLECTIVE R15, `(.L_x_8732) ;  /* 0x000000000f087348 */ /* 0x000fea0003c00000 */
[----:B------:R0:W1:Y:S02]  /*1110*/  SHFL.BFLY P6, R14, R13, R12, R11 ;  /* 0x0c00000c0d0e7389 */ /* 0x00006400000c000b */
[----:B01----:R-:W-:Y:S05]  /*1120*/  ENDCOLLECTIVE ;  /* 0x000000000000791b */ /* 0x003fea0003800000 */
.L_x_8732:
[----:B------:R-:W-:Y:S01]  /*1130*/  IMAD.MOV.U32 R12, RZ, RZ, 0x4 ;  /* 0x00000004ff0c7424 */ /* 0x000fe200078e00ff */
[----:B------:R-:W-:-:S05]  /*1140*/  FMNMX R0, R13, R14, !PT ;  /* 0x0000000e0d007209 */ /* 0x000fca0007800000 */
[----:B------:R-:W-:-:S07]  /*1150*/  IMAD.MOV.U32 R13, RZ, RZ, R0 ;  /* 0x000000ffff0d7224 */ /* 0x000fce00078e0000 */
[----:B------:R-:W-:Y:S05]  /*1160*/  WARPSYNC.COLLECTIVE R15, `(.L_x_8733) ;  /* 0x000000000f087348 */ /* 0x000fea0003c00000 */
[----:B------:R0:W1:Y:S02]  /*1170*/  SHFL.BFLY P6, R14, R13, R12, R11 ;  /* 0x0c00000c0d0e7389 */ /* 0x00006400000c000b */
[----:B01----:R-:W-:Y:S05]  /*1180*/  ENDCOLLECTIVE ;  /* 0x000000000000791b */ /* 0x003fea0003800000 */
.L_x_8733:
[----:B------:R-:W-:Y:S01]  /*1190*/  IMAD.MOV.U32 R12, RZ, RZ, 0x2 ;  /* 0x00000002ff0c7424 */ /* 0x000fe200078e00ff */
[----:B------:R-:W-:Y:S01]  /*11a0*/  FMNMX R2, R0, R14, !PT ;  /* 0x0000000e00027209 */ /* 0x000fe20007800000 */
[----:B------:R-:W-:-:S03]  /*11b0*/  IMAD.MOV.U32 R0, RZ, RZ, 0x3bbb989d ;  /* 0x3bbb989dff007424 */ /* 0x000fc600078e00ff */
[----:B------:R-:W-:-:S07]  /*11c0*/  MOV R13, R2 ;  /* 0x00000002000d7202 */ /* 0x000fce0000000f00 */
[----:B------:R-:W-:Y:S05]  /*11d0*/  WARPSYNC.COLLECTIVE R15, `(.L_x_8734) ;  /* 0x000000000f087348 */ /* 0x000fea0003c00000 */
[----:B------:R0:W1:Y:S02]  /*11e0*/  SHFL.BFLY P6, R14, R13, R12, R11 ;  /* 0x0c00000c0d0e7389 */ /* 0x00006400000c000b */
[----:B01----:R-:W-:Y:S05]  /*11f0*/  ENDCOLLECTIVE ;  /* 0x000000000000791b */ /* 0x003fea0003800000 */
.L_x_8734:
[----:B------:R-:W-:Y:S01]  /*1200*/  HFMA2 R12, -RZ, RZ, 0, 5.9604644775390625e-08 ;  /* 0x00000001ff0c7431 */ /* 0x000fe200000001ff */
[----:B------:R-:W-:-:S05]  /*1210*/  FMNMX R3, R2, R14, !PT ;  /* 0x0000000e02037209 */ /* 0x000fca0007800000 */
[----:B------:R-:W-:-:S07]  /*1220*/  IMAD.MOV.U32 R13, RZ, RZ, R3 ;  /* 0x000000ffff0d7224 */ /* 0x000fce00078e0003 */
[----:B------:R-:W-:Y:S05]  /*1230*/  WARPSYNC.COLLECTIVE R15, `(.L_x_8735) ;  /* 0x000000000f087348 */ /* 0x000fea0003c00000 */
[----:B------:R0:W1:Y:S02]  /*1240*/  SHFL.BFLY P6, R14, R13, R12, R11 ;  /* 0x0c00000c0d0e7389 */ /* 0x00006400000c000b */
[----:B01----:R-:W-:Y:S05]  /*1250*/  ENDCOLLECTIVE ;  /* 0x000000000000791b */ /* 0x003fea0003800000 */
.L_x_8735:
[----:B------:R-:W-:-:S05]  /*1260*/  FMNMX R3, R3, R14, !PT ;  /* 0x0000000e03037209 */ /* 0x000fca0007800000 */
[----:B------:R-:W-:Y:S01]  /*1270*/  FADD R23, R23, -R3 ;  /* 0x8000000317177221 */ /* 0x000fe20000000000 */
        /* <DEDUP_REMOVED lines=15> */
[----:B------:R-:W-:-:S05]  /*1370*/  IMAD.MOV.U32 R12, RZ, RZ, 0x10 ;  /* 0x00000010ff0c7424 */ /* 0x000fca00078e00ff */
[----:B------:R-:W1:Y:S01]  /*1380*/  MUFU.EX2 R25, R25 ;  /* 0x0000001900197308 */ /* 0x000e620000000800 */
[----:B0-----:R-:W-:-:S04]  /*1390*/  FMUL R2, R2, R23 ;  /* 0x0000001702027220 */ /* 0x001fc80000400000 */
[----:B------:R-:W-:Y:S01]  /*13a0*/  FADD R13, RZ, R2 ;  /* 0x00000002ff0d7221 */ /* 0x000fe20000000000 */
[----:B-1----:R-:W-:-:S04]  /*13b0*/  FMUL R0, R0, R25 ;  /* 0x0000001900007220 */ /* 0x002fc80000400000 */
[----:B------:R-:W-:-:S07]  /*13c0*/  FADD R13, R13, R0 ;  /* 0x000000000d0d7221 */ /* 0x000fce0000000000 */
[----:B------:R-:W-:Y:S05]  /*13d0*/  WARPSYNC.COLLECTIVE R15, `(.L_x_8736) ;  /* 0x000000000f087348 */ /* 0x000fea0003c00000 */
[----:B------:R0:W1:Y:S02]  /*13e0*/  SHFL.BFLY P6, R14, R13, R12, R11 ;  /* 0x0c00000c0d0e7389 */ /* 0x00006400000c000b */
[----:B01----:R-:W-:Y:S05]  /*13f0*/  ENDCOLLECTIVE ;  /* 0x000000000000791b */ /* 0x003fea0003800000 */
.L_x_8736:
[----:B------:R-:W-:Y:S02]  /*1400*/  IMAD.MOV.U32 R12, RZ, RZ, 0x8 ;  /* 0x00000008ff0c7424 */ /* 0x000fe400078e00ff */
[----:B------:R-:W-:-:S05]  /*1410*/  FADD R3, R13, R14 ;  /* 0x0000000e0d037221 */ /* 0x000fca0000000000 */
[----:B------:R-:W-:-:S07]  /*1420*/  MOV R13, R3 ;  /* 0x00000003000d7202 */ /* 0x000fce0000000f00 */
[----:B------:R-:W-:Y:S05]  /*1430*/  WARPSYNC.COLLECTIVE R15, `(.L_x_8737) ;  /* 0x000000000f087348 */ /* 0x000fea0003c00000 */
[----:B------:R0:W1:Y:S02]  /*1440*/  SHFL.BFLY P6, R14, R13, R12, R11 ;  /* 0x0c00000c0d0e7389 */ /* 0x00006400000c000b */
[----:B01----:R-:W-:Y:S05]  /*1450*/  ENDCOLLECTIVE ;  /* 0x000000000000791b */ /* 0x003fea0003800000 */
.L_x_8737:
[----:B------:R-:W-:Y:S02]  /*1460*/  HFMA2 R12, -RZ, RZ, 0, 2.384185791015625e-07 ;  /* 0x00000004ff0c7431 */ /* 0x000fe400000001ff */
[----:B------:R-:W-:-:S04]  /*1470*/  FADD R22, R3, R14 ;  /* 0x0000000e03167221 */ /* 0x000fc80000000000 */
[----:B------:R-:W-:-:S07]  /*1480*/  IMAD.MOV.U32 R13, RZ, RZ, R22 ;  /* 0x000000ffff0d7224 */ /* 0x000fce00078e0016 */
[----:B------:R-:W-:Y:S05]  /*1490*/  WARPSYNC.COLLECTIVE R15, `(.L_x_8738) ;  /* 0x000000000f087348 */ /* 0x000fea0003c00000 */
[----:B------:R0:W1:Y:S02]  /*14a0*/  SHFL.BFLY P6, R14, R13, R12, R11 ;  /* 0x0c00000c0d0e7389 */ /* 0x00006400000c000b */
[----:B01----:R-:W-:Y:S05]  /*14b0*/  ENDCOLLECTIVE ;  /* 0x000000000000791b */ /* 0x003fea0003800000 */
.L_x_8738:
[----:B------:R-:W-:Y:S02]  /*14c0*/  IMAD.MOV.U32 R12, RZ, RZ, 0x2 ;  /* 0x00000002ff0c7424 */ /* 0x000fe400078e00ff */
[----:B------:R-:W-:-:S04]  /*14d0*/  FADD R23, R22, R14 ;  /* 0x0000000e16177221 */ /* 0x000fc80000000000 */
[----:B------:R-:W-:-:S07]  /*14e0*/  IMAD.MOV.U32 R13, RZ, RZ, R23 ;  /* 0x000000ffff0d7224 */ /* 0x000fce00078e0017 */
[----:B------:R-:W-:Y:S05]  /*14f0*/  WARPSYNC.COLLECTIVE R15, `(.L_x_8739) ;  /* 0x000000000f087348 */ /* 0x000fea0003c00000 */
[----:B------:R0:W1:Y:S02]  /*1500*/  SHFL.BFLY P6, R14, R13, R12, R11 ;  /* 0x0c00000c0d0e7389 */ /* 0x00006400000c000b */
[----:B01----:R-:W-:Y:S05]  /*1510*/  ENDCOLLECTIVE ;  /* 0x000000000000791b */ /* 0x003fea0003800000 */
.L_x_8739:
[----:B------:R-:W-:Y:S02]  /*1520*/  IMAD.MOV.U32 R12, RZ, RZ, 0x1 ;  /* 0x00000001ff0c7424 */ /* 0x000fe400078e00ff */
[----:B------:R-:W-:-:S05]  /*1530*/  FADD R24, R23, R14 ;  /* 0x0000000e17187221 */ /* 0x000fca0000000000 */
[----:B------:R-:W-:-:S07]  /*1540*/  MOV R13, R24 ;  /* 0x00000018000d7202 */ /* 0x000fce0000000f00 */
[----:B------:R-:W-:Y:S05]  /*1550*/  WARPSYNC.COLLECTIVE R15, `(.L_x_8740) ;  /* 0x000000000f087348 */ /* 0x000fea0003c00000 */
[----:B------:R0:W1:Y:S02]  /*1560*/  SHFL.BFLY P6, R14, R13, R12, R11 ;  /* 0x0c00000c0d0e7389 */ /* 0x00006400000c000b */
[----:B01----:R-:W-:Y:S05]  /*1570*/  ENDCOLLECTIVE ;  /* 0x000000000000791b */ /* 0x003fea0003800000 */
.L_x_8740:
[----:B------:R-:W-:Y:S05]  /*1580*/  BRA `(.L_x_8741) ;  /* 0xfffffff400e47947 */ /* 0x000fea000383ffff */
        .weak           $__internal_130_$__cuda_sm3x_div_rn_noftz_f32_slowpath
        .type           $__internal_130_$__cuda_sm3x_div_rn_noftz_f32_slowpath,@function
        .size           $__internal_130_$__cuda_sm3x_div_rn_noftz_f32_slowpath,(.L_x_37507 - $__internal_130_$__cuda_sm3x_div_rn_noftz_f32_slowpath)
$__internal_130_$__cuda_sm3x_div_rn_noftz_f32_slowpath:
        /* <DEDUP_REMOVED lines=35> */
.L_x_8743:
        /* <DEDUP_REMOVED lines=51> */
.L_x_8750:
[----:B------:R-:W-:-:S04]  /*1af0*/  LOP3.LUT R2, R2, 0x80000000, RZ, 0xc0, !PT ;  /* 0x8000000002027812 */ /* 0x000fc800078ec0ff */
[----:B------:R-:W-:Y:S01]  /*1b00*/  LOP3.LUT R2, R2, 0x7f800000, RZ, 0xfc, !PT ;  /* 0x7f80000002027812 */ /* 0x000fe200078efcff */
[----:B------:R-:W-:Y:S06]  /*1b10*/  BRA `(.L_x_8751) ;  /* 0x0000000000047947 */ /* 0x000fec0003800000 */
.L_x_8749:
[----:B------:R-:W-:-:S07]  /*1b20*/  IMAD R2, R22, 0x800000, R2 ;  /* 0x0080000016027824 */ /* 0x000fce00078e0202 */
.L_x_8751:
[----:B------:R-:W-:Y:S05]  /*1b30*/  BSYNC.RECONVERGENT B3 ;  /* 0x0000000000037941 */ /* 0x000fea0003800200 */
.L_x_8748:
[----:B------:R-:W-:Y:S05]  /*1b40*/  BRA `(.L_x_8752) ;  /* 0x0000000000207947 */ /* 0x000fea0003800000 */
.L_x_8747:
[----:B------:R-:W-:-:S04]  /*1b50*/  LOP3.LUT R2, R15, 0x80000000, R2, 0x48, !PT ;  /* 0x800000000f027812 */ /* 0x000fc800078e4802 */
[----:B------:R-:W-:Y:S01]  /*1b60*/  LOP3.LUT R2, R2, 0x7f800000, RZ, 0xfc, !PT ;  /* 0x7f80000002027812 */ /* 0x000fe200078efcff */
[----:B------:R-:W-:Y:S06]  /*1b70*/  BRA `(.L_x_8752) ;  /* 0x0000000000147947 */ /* 0x000fec0003800000 */
.L_x_8746:
[----:B------:R-:W-:Y:S01]  /*1b80*/  LOP3.LUT R2, R15, 0x80000000, R2, 0x48, !PT ;  /* 0x800000000f027812 */ /* 0x000fe200078e4802 */
[----:B------:R-:W-:Y:S06]  /*1b90*/  BRA `(.L_x_8752) ;  /* 0x00000000000c7947 */ /* 0x000fec0003800000 */
.L_x_8745:
[----:B------:R-:W0:Y:S01]  /*1ba0*/  MUFU.RSQ R2, -QNAN ;  /* 0xffc0000000027908 */ /* 0x000e220000001400 */
[----:B------:R-:W-:Y:S05]  /*1bb0*/  BRA `(.L_x_8752) ;  /* 0x0000000000047947 */ /* 0x000fea0003800000 */
.L_x_8744:
[----:B------:R-:W-:-:S07]  /*1bc0*/  FADD.FTZ R2, R2, R3 ;  /* 0x0000000302027221 */ /* 0x000fce0000010000 */
.L_x_8752:
[----:B------:R-:W-:Y:S05]  /*1bd0*/  BSYNC.RECONVERGENT B2 ;  /* 0x0000000000027941 */ /* 0x000fea0003800200 */
.L_x_8742:
[----:B------:R-:W-:-:S04]  /*1be0*/  HFMA2 R15, -RZ, RZ, 0, 0 ;  /* 0x00000000ff0f7431 */ /* 0x000fc800000001ff */
[----:B0-----:R-:W-:Y:S05]  /*1bf0*/  RET.REL.NODEC R14 `(_Z15SoftmaxWarpImplI22BroadcastScaleMaskLoadIffbLm4EiE11DirectStoreIffEfLi2ELi2ELi32ELi1ELb0EL9Algorithm0EEvT_T0_ll) ;  /* 0xffffffe40e007950 */ /* 0x001fea0003c3ffff */
.L_x_8753:
        /* <DEDUP_REMOVED lines=16> */
.L_x_37507:


//--------------------- .text._Z15SoftmaxWarpImplI22BroadcastScaleMaskLoadIffbLm4EiE11DirectStoreIffEfLi2ELi2ELi32ELi2ELb1EL9Algorithm0EEvT_T0_ll --------------------------
	.section	.text._Z15SoftmaxWarpImplI22BroadcastScaleMaskLoadIffbLm4EiE11DirectStoreIffEfLi2ELi2ELi32ELi2ELb1EL9Algorithm0EEvT_T0_ll,"ax",@progbits
	.align	128
        .global         _Z15SoftmaxWarpImplI22BroadcastScaleMaskLoadIffbLm4EiE11DirectStoreIffEfLi2ELi2ELi32ELi2ELb1EL9Algorithm0EEvT_T0_ll
        .type           _Z15SoftmaxWarpImplI22BroadcastScaleMaskLoadIffbLm4EiE11DirectStoreIffEfLi2ELi2ELi32ELi2ELb1EL9Algorithm0EEvT_T0_ll,@function
        .size           _Z15SoftmaxWarpImplI22BroadcastScaleMaskLoadIffbLm4EiE11DirectStoreIffEfLi2ELi2ELi32ELi2ELb1EL9Algorithm0EEvT_T0_ll,(.L_x_37508 - _Z15SoftmaxWarpImplI22BroadcastScaleMaskLoadIffbLm4EiE11DirectStoreIffEfLi2ELi2ELi32ELi2ELb1EL9Algorithm0EEvT_T0_ll)
        .other          _Z15SoftmaxWarpImplI22BroadcastScaleMaskLoadIffbLm4EiE11DirectStoreIffEfLi2ELi2ELi32ELi2ELb1EL9Algorithm0EEvT_T0_ll,@"STO_CUDA_ENTRY STV_DEFAULT"
_Z15SoftmaxWarpImplI22BroadcastScaleMaskLoadIffbLm4EiE11DirectStoreIffEfLi2ELi2ELi32ELi2ELb1EL9Algorithm0EEvT_T0_ll:
.text._Z15SoftmaxWarpImplI22BroadcastScaleMaskLoadIffbLm4EiE11DirectStoreIffEfLi2ELi2ELi32ELi2ELb1EL9Algorithm0EEvT_T0_ll:
        /* <DEDUP_REMOVED lines=28> */
.L_x_8754:
        /* <DEDUP_REMOVED lines=18> */
[----:B------:R-:W4:Y:S01]  /*02e0*/  LDC.64 R16, c[0x0][0x358] ;  /* 0x0000d600ff107b82 */ /* 0x000f220000000a00 */
[----:B0-----:R-:W-:-:S07]  /*02f0*/  SHF.L.U32 R6, R6, 0x1, RZ ;  /* 0x0000000106067819 */ /* 0x001fce00000006ff */
[----:B------:R-:W0:Y:S02]  /*0300*/  LDC.64 R8, c[0x0][0x400] ;  /* 0x00010000ff087b82 */ /* 0x000e240000000a00 */
.L_x_8773:
[----:B0-----:R-:W0:Y:S01]  /*0310*/  LDC.64 R10, c[0x0][0x3a0] ;  /* 0x0000e800ff0a7b82 */ /* 0x001e220000000a00 */
[----:B------:R-:W-:Y:S01]  /*0320*/  ISETP.GE.U32.AND P0, PT, R6, UR40, PT ;  /* 0x0000002806007c0c */ /* 0x000fe2000bf06070 */
[----:B------:R-:W-:Y:S01]  /*0330*/  BSSY.RECONVERGENT B1, `(.L_x_8756) ;  /* 0x000007f000017945 */ /* 0x000fe20003800200 */
[----:B------:R-:W-:Y:S01]  /*0340*/  IMAD.MOV.U32 R22, RZ, RZ, -0x800000 ;  /* 0xff800000ff167424 */ /* 0x000fe200078e00ff */
[----:B------:R-:W-:Y:S01]  /*0350*/  MOV R13, 0xff800000 ;  /* 0xff800000000d7802 */ /* 0x000fe20000000f00 */
[----:B------:R-:W-:Y:S01]  /*0360*/  IMAD.MOV.U32 R23, RZ, RZ, -0x800000 ;  /* 0xff800000ff177424 */ /* 0x000fe200078e00ff */
[----:B------:R-:W-:Y:S02]  /*0370*/  ISETP.GE.AND.EX P0, PT, RZ, UR41, PT, P0 ;  /* 0x00000029ff007c0c */ /* 0x000fe4000bf06300 */
[----:B------:R-:W0:Y:S11]  /*0380*/  LDC.64 R14, c[0x0][0x3a8] ;  /* 0x0000ea00ff0e7b82 */ /* 0x000e360000000a00 */
[----:B------:R-:W-:Y:S05]  /*0390*/  @P0 BRA `(.L_x_8757) ;  /* 0x0000000400e00947 */ /* 0x000fea0003800000 */
        /* <DEDUP_REMOVED lines=9> */
[----:B------:R1:W2:Y:S02]  /*0430*/  F2I.FTZ.U32.TRUNC.NTZ R13, R12 ;  /* 0x0000000c000d7305 */ /* 0x0002a4000021f000 */
[----:B-1----:R-:W-:Y:S02]  /*0440*/  HFMA2 R12, -RZ, RZ, 0, 0 ;  /* 0x00000000ff0c7431 */ /* 0x002fe400000001ff */
[----:B--2---:R-:W-:-:S04]  /*0450*/  IMAD.MOV R20, RZ, RZ, -R13 ;  /* 0x000000ffff147224 */ /* 0x004fc800078e0a0d */
[----:B------:R-:W-:Y:S02]  /*0460*/  IMAD R21, R20, R19, RZ ;  /* 0x0000001314157224 */ /* 0x000fe400078e02ff */
[----:B------:R-:W1:Y:S02]  /*0470*/  I2F.RP R20, R18 ;  /* 0x0000001200147306 */ /* 0x000e640000209400 */
[----:B------:R-:W-:-:S06]  /*0480*/  IMAD.HI.U32 R13, R13, R21, R12 ;  /* 0x000000150d0d7227 */ /* 0x000fcc00078e000c */
[----:B------:R-:W-:-:S04]  /*0490*/  IMAD.HI.U32 R22, R13, R24, RZ ;  /* 0x000000180d167227 */ /* 0x000fc800078e00ff */
[----:B------:R-:W-:Y:S01]  /*04a0*/  IMAD.MOV R12, RZ, RZ, -R22 ;  /* 0x000000ffff0c7224 */ /* 0x000fe200078e0a16 */
[----:B-1----:R-:W1:Y:S03]  /*04b0*/  MUFU.RCP R20, R20 ;  /* 0x0000001400147308 */ /* 0x002e660000001000 */
[----:B------:R-:W-:Y:S01]  /*04c0*/  IMAD R12, R19, R12, R24 ;  /* 0x0000000c130c7224 */ /* 0x000fe200078e0218 */
[----:B---3--:R-:W-:-:S04]  /*04d0*/  IABS R24, R3 ;  /* 0x0000000300187213 */ /* 0x008fc80000000000 */
[----:B------:R-:W-:-:S13]  /*04e0*/  ISETP.GT.U32.AND P2, PT, R19, R12, PT ;  /* 0x0000000c1300720c */ /* 0x000fda0003f44070 */
        /* <DEDUP_REMOVED lines=8> */
[----:B------:R-:W-:-:S06]  /*0570*/  @P1 VIADD R22, R22, 0x1 ;  /* 0x0000000116161836 */ /* 0x000fcc0000000000 */
[----:B------:R-:W-:Y:S02]  /*0580*/  @!P3 IADD3 R22, PT, PT, -R22, RZ, RZ ;  /* 0x000000ff1616b210 */ /* 0x000fe40007ffe1ff */
[----:B------:R-:W-:Y:S02]  /*0590*/  @!P2 LOP3.LUT R22, RZ, R0, RZ, 0x33, !PT ;  /* 0x00000000ff16a212 */ /* 0x000fe400078e33ff */
[----:B-1----:R-:W-:-:S03]  /*05a0*/  MOV R12, RZ ;  /* 0x000000ff000c7202 */ /* 0x002fc60000000f00 */
[----:B------:R-:W-:Y:S02]  /*05b0*/  IMAD.MOV R25, RZ, RZ, -R22 ;  /* 0x000000ffff197224 */ /* 0x000fe400078e0a16 */
[----:B--2---:R-:W-:Y:S02]  /*05c0*/  IMAD.MOV R19, RZ, RZ, -R13 ;  /* 0x000000ffff137224 */ /* 0x004fe400078e0a0d */
[----:B------:R-:W-:Y:S02]  /*05d0*/  IMAD R25, R0, R25, R23 ;  /* 0x0000001900197224 */ /* 0x000fe400078e0217 */
[----:B------:R-:W-:-:S03]  /*05e0*/  IMAD R19, R19, R18, RZ ;  /* 0x0000001213137224 */ /* 0x000fc600078e02ff */
[----:B------:R-:W-:Y:S01]  /*05f0*/  IABS R20, R25 ;  /* 0x0000001900147213 */ /* 0x000fe20000000000 */
[----:B------:R-:W-:-:S04]  /*0600*/  IMAD.HI.U32 R12, R13, R19, R12 ;  /* 0x000000130d0c7227 */ /* 0x000fc800078e000c */
        /* <DEDUP_REMOVED lines=9> */
[-C--:B------:R-:W-:Y:S01]  /*06a0*/  @!P2 IADD3 R13, PT, PT, R13, -R18.reuse, RZ ;  /* 0x800000120d0da210 */ /* 0x080fe20007ffe0ff */
[----:B------:R-:W-:Y:S01]  /*06b0*/  @!P2 VIADD R26, R26, 0x1 ;  /* 0x000000011a1aa836 */ /* 0x000fe20000000000 */
[----:B------:R-:W-:Y:S02]  /*06c0*/  ISETP.NE.AND P2, PT, R2, RZ, PT ;  /* 0x000000ff0200720c */ /* 0x000fe40003f45270 */
[----:B------:R-:W-:Y:S02]  /*06d0*/  ISETP.GE.U32.AND P1, PT, R13, R18, PT ;  /* 0x000000120d00720c */ /* 0x000fe40003f26070 */
[----:B-1----:R-:W-:Y:S01]  /*06e0*/  IADD3 R18, PT, PT, R20, 0xffffffe, RZ ;  /* 0x0ffffffe14127810 */ /* 0x002fe20007ffe0ff */
[----:B------:R-:W1:Y:S03]  /*06f0*/  LDC.64 R12, c[0x0][0x390] ;  /* 0x0000e400ff0c7b82 */ /* 0x000e660000000a00 */
[----:B------:R2:W3:Y:S05]  /*0700*/  F2I.FTZ.U32.TRUNC.NTZ R19, R18 ;  /* 0x0000001200137305 */ /* 0x0004ea000021f000 */
[----:B------:R-:W4:Y:S02]  /*0710*/  LDC.64 R20, c[0x0][0x398] ;  /* 0x0000e600ff147b82 */ /* 0x000f240000000a00 */
[----:B------:R-:W-:-:S02]  /*0720*/  @P1 VIADD R26, R26, 0x1 ;  /* 0x000000011a1a1836 */ /* 0x000fc40000000000 */
[----:B--2---:R-:W-:Y:S02]  /*0730*/  IMAD.MOV.U32 R18, RZ, RZ, RZ ;  /* 0x000000ffff127224 */ /* 0x004fe400078e00ff */
[----:B------:R-:W-:Y:S01]  /*0740*/  @!P3 IMAD.MOV R26, RZ, RZ, -R26 ;  /* 0x000000ffff1ab224 */ /* 0x000fe200078e0a1a */
[----:B------:R-:W-:-:S05]  /*0750*/  @!P2 LOP3.LUT R26, RZ, R2, RZ, 0x33, !PT ;  /* 0x00000002ff1aa212 */ /* 0x000fca00078e33ff */
[----:B------:R-:W-:-:S04]  /*0760*/  IMAD.MOV R28, RZ, RZ, -R26 ;  /* 0x000000ffff1c7224 */ /* 0x000fc800078e0a1a */
[----:B------:R-:W-:Y:S01]  /*0770*/  IMAD R28, R2, R28, R25 ;  /* 0x0000001c021c7224 */ /* 0x000fe200078e0219 */
[----:B---3--:R-:W-:Y:S02]  /*0780*/  IADD3 R25, PT, PT, RZ, -R19, RZ ;  /* 0x80000013ff197210 */ /* 0x008fe40007ffe0ff */
[----:B-1----:R-:W-:-:S03]  /*0790*/  ISETP.NE.U32.AND P2, PT, R12, 0x1, PT ;  /* 0x000000010c00780c */ /* 0x002fc60003f45070 */
[----:B------:R-:W-:Y:S01]  /*07a0*/  IMAD R25, R25, R24, RZ ;  /* 0x0000001819197224 */ /* 0x000fe200078e02ff */
[----:B------:R-:W-:Y:S02]  /*07b0*/  ISETP.NE.AND.EX P2, PT, R13, RZ, PT, P2 ;  /* 0x000000ff0d00720c */ /* 0x000fe40003f45320 */
[----:B----4-:R-:W-:Y:S01]  /*07c0*/  ISETP.NE.U32.AND P1, PT, R20, 0x1, PT ;  /* 0x000000011400780c */ /* 0x010fe20003f25070 */
[----:B------:R-:W-:Y:S01]  /*07d0*/  IMAD.HI.U32 R18, R19, R25, R18 ;  /* 0x0000001913127227 */ /* 0x000fe200078e0012 */
[----:B------:R-:W-:Y:S02]  /*07e0*/  IABS R19, R28 ;  /* 0x0000001c00137213 */ /* 0x000fe40000000000 */
[----:B------:R-:W-:Y:S02]  /*07f0*/  ISETP.NE.AND.EX P1, PT, R21, RZ, PT, P1 ;  /* 0x000000ff1500720c */ /* 0x000fe40003f25310 */
[----:B------:R-:W-:Y:S01]  /*0800*/  SEL R22, R22, RZ, P2 ;  /* 0x000000ff16167207 */ /* 0x000fe20001000000 */
[----:B------:R-:W-:Y:S01]  /*0810*/  IMAD.HI.U32 R18, R18, R19, RZ ;  /* 0x0000001312127227 */ /* 0x000fe200078e00ff */
[----:B------:R-:W-:-:S03]  /*0820*/  SEL R26, R26, RZ, P1 ;  /* 0x000000ff1a1a7207 */ /* 0x000fc60000800000 */
        /* <DEDUP_REMOVED lines=9> */
[----:B------:R-:W-:-:S04]  /*08c0*/  IMAD R19, R22, UR36, RZ ;  /* 0x0000002416137c24 */ /* 0x000fc8000f8e02ff */
[----:B------:R-:W-:-:S08]  /*08d0*/  IMAD R19, R26, UR37, R19 ;  /* 0x000000251a137c24 */ /* 0x000fd0000f8e0213 */
[----:B------:R-:W-:Y:S01]  /*08e0*/  @P3 VIADD R18, R18, 0x1 ;  /* 0x0000000112123836 */ /* 0x000fe20000000000 */
[----:B0-----:R-:W-:-:S04]  /*08f0*/  ISETP.NE.U32.AND P3, PT, R14, 0x1, PT ;  /* 0x000000010e00780c */ /* 0x001fc80003f65070 */
[----:B------:R-:W-:Y:S02]  /*0900*/  @!P4 IADD3 R18, PT, PT, -R18, RZ, RZ ;  /* 0x000000ff1212c210 */ /* 0x000fe40007ffe1ff */
[----:B------:R-:W-:Y:S02]  /*0910*/  @!P5 LOP3.LUT R18, RZ, R3, RZ, 0x33, !PT ;  /* 0x00000003ff12d212 */ /* 0x000fe400078e33ff */
[----:B------:R-:W-:Y:S02]  /*0920*/  ISETP.NE.U32.AND P4, PT, R10, 0x1, PT ;  /* 0x000000010a00780c */ /* 0x000fe40003f85070 */
[----:B------:R-:W-:Y:S01]  /*0930*/  ISETP.NE.AND.EX P1, PT, R15, RZ, PT, P3 ;  /* 0x000000ff0f00720c */ /* 0x000fe20003f25330 */
        /* <DEDUP_REMOVED lines=30> */
.L_x_8757:
[----:B------:R-:W-:Y:S05]  /*0b20*/  BSYNC.RECONVERGENT B1 ;  /* 0x0000000000017941 */ /* 0x000fea0003800200 */
.L_x_8756:
[----:B------:R-:W-:Y:S01]  /*0b30*/  BSSY.RECONVERGENT B1, `(.L_x_8758) ;  /* 0x0000080000017945 */ /* 0x000fe20003800200 */
[----:B------:R-:W-:Y:S01]  /*0b40*/  MOV R20, 0xff800000 ;  /* 0xff80000000147802 */ /* 0x000fe20000000f00 */
[----:B------:R-:W-:Y:S02]  /*0b50*/  IMAD.MOV.U32 R21, RZ, RZ, -0x800000 ;  /* 0xff800000ff157424 */ /* 0x000fe400078e00ff */
[----:B------:R-:W-:Y:S01]  /*0b60*/  IMAD.MOV.U32 R18, RZ, RZ, -0x800000 ;  /* 0xff800000ff127424 */ /* 0x000fe200078e00ff */
[----:B------:R-:W-:Y:S06]  /*0b70*/  @P0 BRA `(.L_x_8759) ;  /* 0x0000000400ec0947 */ /* 0x000fec0003800000 */
[----:B-1----:R-:W-:Y:S01]  /*0b80*/  IABS R12, R0 ;  /* 0x00000000000c7213 */ /* 0x002fe20000000000 */
[----:B------:R-:W-:Y:S01]  /*0b90*/  VIADD R25, R5, 0x1 ;  /* 0x0000000105197836 */ /* 0x000fe20000000000 */
[----:B----4-:R-:W-:Y:S02]  /*0ba0*/  R2UR UR4, R16 ;  /* 0x00000000100472ca */ /* 0x010fe400000e0000 */
[----:B------:R-:W1:Y:S01]  /*0bb0*/  I2F.RP R20, R12 ;  /* 0x0000000c00147306 */ /* 0x000e620000209400 */
[----:B------:R-:W-:Y:S01]  /*0bc0*/  IMAD R25, R25, UR48, R6 ;  /* 0x0000003019197c24 */ /* 0x000fe2000f8e0206 */
[----:B------:R-:W-:-:S04]  /*0bd0*/  R2UR UR5, R17 ;  /* 0x00000000110572ca */ /* 0x000fc800000e0000 */
[----:B------:R-:W-:Y:S02]  /*0be0*/  IABS R26, R25 ;  /* 0x00000019001a7213 */ /* 0x000fe40000000000 */
[----:B-1----:R-:W1:Y:S02]  /*0bf0*/  MUFU.RCP R20, R20 ;  /* 0x0000001400147308 */ /* 0x002e640000001000 */
[----:B-1----:R-:W-:Y:S02]  /*0c00*/  IADD3 R18, PT, PT, R20, 0xffffffe, RZ ;  /* 0x0ffffffe14127810 */ /* 0x002fe40007ffe0ff */
[----:B--2---:R-:W-:-:S04]  /*0c10*/  IABS R20, R2 ;  /* 0x0000000200147213 */ /* 0x004fc80000000000 */
[----:B------:R1:W2:Y:S02]  /*0c20*/  F2I.FTZ.U32.TRUNC.NTZ R19, R18 ;  /* 0x0000001200137305 */ /* 0x0002a4000021f000 */
[----:B-1----:R-:W-:Y:S02]  /*0c30*/  HFMA2 R18, -RZ, RZ, 0, 0 ;  /* 0x00000000ff127431 */ /* 0x002fe400000001ff */
[----:B--2---:R-:W-:-:S04]  /*0c40*/  IMAD.MOV R21, RZ, RZ, -R19 ;  /* 0x000000ffff157224 */ /* 0x004fc800078e0a13 */
[----:B------:R-:W-:-:S04]  /*0c50*/  IMAD R21, R21, R12, RZ ;  /* 0x0000000c15157224 */ /* 0x000fc800078e02ff */
        /* <DEDUP_REMOVED lines=16> */
[----:B------:R-:W-:-:S05]  /*0d60*/  @P1 IADD3 R18, PT, PT, R18, 0x1, RZ ;  /* 0x0000000112121810 */ /* 0x000fca0007ffe0ff */
[----:B------:R-:W-:Y:S02]  /*0d70*/  IMAD.MOV.U32 R12, RZ, RZ, R18 ;  /* 0x000000ffff0c7224 */ /* 0x000fe400078e0012 */
[----:B------:R-:W-:-:S03]  /*0d80*/  IMAD.MOV.U32 R18, RZ, RZ, RZ ;  /* 0x000000ffff127224 */ /* 0x000fc600078e00ff */
[----:B------:R-:W-:Y:S02]  /*0d90*/  @!P3 IADD3 R12, PT, PT, -R12, RZ, RZ ;  /* 0x000000ff0c0cb210 */ /* 0x000fe40007ffe1ff */
[----:B------:R-:W-:Y:S01]  /*0da0*/  @!P2 LOP3.LUT R12, RZ, R0, RZ, 0x33, !PT ;  /* 0x00000000ff0ca212 */ /* 0x000fe200078e33ff */
[----:B-1----:R-:W-:Y:S01]  /*0db0*/  IMAD.MOV R21, RZ, RZ, -R19 ;  /* 0x000000ffff157224 */ /* 0x002fe200078e0a13 */
[----:B0-----:R-:W-:Y:S02]  /*0dc0*/  ISETP.NE.U32.AND P3, PT, R10, 0x1, PT ;  /* 0x000000010a00780c */ /* 0x001fe40003f65070 */
[----:B------:R-:W-:Y:S01]  /*0dd0*/  IADD3 R27, PT, PT, -R12, RZ, RZ ;  /* 0x000000ff0c1b7210 */ /* 0x000fe20007ffe1ff */
[----:B------:R-:W-:Y:S01]  /*0de0*/  IMAD R21, R21, R20, RZ ;  /* 0x0000001415157224 */ /* 0x000fe200078e02ff */
[----:B------:R-:W-:-:S03]  /*0df0*/  ISETP.NE.AND.EX P3, PT, R11, RZ, PT, P3 ;  /* 0x000000ff0b00720c */ /* 0x000fc60003f65330 */
[----:B------:R-:W-:Y:S02]  /*0e00*/  IMAD R27, R0, R27, R25 ;  /* 0x0000001b001b7224 */ /* 0x000fe400078e0219 */
[----:B------:R-:W-:Y:S01]  /*0e10*/  IMAD.HI.U32 R18, R19, R21, R18 ;  /* 0x0000001513127227 */ /* 0x000fe200078e0012 */
[----:B---3--:R-:W-:Y:S02]  /*0e20*/  IABS R21, R3 ;  /* 0x0000000300157213 */ /* 0x008fe40000000000 */
[----:B------:R-:W-:Y:S02]  /*0e30*/  IABS R29, R27 ;  /* 0x0000001b001d7213 */ /* 0x000fe40000000000 */
[----:B------:R-:W0:Y:S01]  /*0e40*/  I2F.RP R26, R21 ;  /* 0x00000015001a7306 */ /* 0x000e220000209400 */
[----:B------:R-:W-:Y:S02]  /*0e50*/  LOP3.LUT R10, R27, R2, RZ, 0x3c, !PT ;  /* 0x000000021b0a7212 */ /* 0x000fe400078e3cff */
[----:B------:R-:W-:-:S02]  /*0e60*/  IMAD.HI.U32 R24, R18, R29, RZ ;  /* 0x0000001d12187227 */ /* 0x000fc400078e00ff */
[----:B------:R-:W-:-:S03]  /*0e70*/  ISETP.GE.AND P4, PT, R10, RZ, PT ;  /* 0x000000ff0a00720c */ /* 0x000fc60003f86270 */
[----:B------:R-:W-:-:S05]  /*0e80*/  IADD3 R18, PT, PT, -R24, RZ, RZ ;  /* 0x000000ff18127210 */ /* 0x000fca0007ffe1ff */
[C---:B------:R-:W-:Y:S01]  /*0e90*/  IMAD R29, R20.reuse, R18, R29 ;  /* 0x00000012141d7224 */ /* 0x040fe200078e021d */
[----:B0-----:R-:W0:Y:S04]  /*0ea0*/  MUFU.RCP R26, R26 ;  /* 0x0000001a001a7308 */ /* 0x001e280000001000 */
[----:B------:R-:W-:-:S13]  /*0eb0*/  ISETP.GT.U32.AND P2, PT, R20, R29, PT ;  /* 0x0000001d1400720c */ /* 0x000fda0003f44070 */
[-C--:B------:R-:W-:Y:S01]  /*0ec0*/  @!P2 IADD3 R29, PT, PT, R29, -R20.reuse, RZ ;  /* 0x800000141d1da210 */ /* 0x080fe20007ffe0ff */
[----:B------:R-:W-:Y:S01]  /*0ed0*/  @!P2 VIADD R24, R24, 0x1 ;  /* 0x000000011818a836 */ /* 0x000fe20000000000 */
[----:B------:R-:W-:Y:S01]  /*0ee0*/  ISETP.NE.AND P2, PT, R2, RZ, PT ;  /* 0x000000ff0200720c */ /* 0x000fe20003f45270 */
[----:B0-----:R-:W-:Y:S01]  /*0ef0*/  VIADD R18, R26, 0xffffffe ;  /* 0x0ffffffe1a127836 */ /* 0x001fe20000000000 */
[----:B------:R-:W-:-:S03]  /*0f00*/  ISETP.GE.U32.AND P1, PT, R29, R20, PT ;  /* 0x000000141d00720c */ /* 0x000fc60003f26070 */
[----:B------:R0:W1:Y:S02]  /*0f10*/  F2I.FTZ.U32.TRUNC.NTZ R19, R18 ;  /* 0x0000001200137305 */ /* 0x000064000021f000 */
[----:B0-----:R-:W-:-:S08]  /*0f20*/  MOV R18, RZ ;  /* 0x000000ff00127202 */ /* 0x001fd00000000f00 */
[----:B------:R-:W-:Y:S01]  /*0f30*/  @P1 IADD3 R24, PT, PT, R24, 0x1, RZ ;  /* 0x0000000118181810 */ /* 0x000fe20007ffe0ff */
[----:B-1----:R-:W-:-:S04]  /*0f40*/  IMAD.MOV R20, RZ, RZ, -R19 ;  /* 0x000000ffff147224 */ /* 0x002fc800078e0a13 */
[----:B------:R-:W-:Y:S02]  /*0f50*/  IMAD.MOV.U32 R10, RZ, RZ, R24 ;  /* 0x000000ffff0a7224 */ /* 0x000fe400078e0018 */
[----:B------:R-:W-:-:S03]  /*0f60*/  IMAD R29, R20, R21, RZ ;  /* 0x00000015141d7224 */ /* 0x000fc600078e02ff */
[----:B------:R-:W-:Y:S01]  /*0f70*/  @!P4 IADD3 R10, PT, PT, -R10, RZ, RZ ;  /* 0x000000ff0a0ac210 */ /* 0x000fe20007ffe1ff */
[----:B------:R-:W-:Y:S01]  /*0f80*/  IMAD.HI.U32 R29, R19, R29, R18 ;  /* 0x0000001d131d7227 */ /* 0x000fe200078e0012 */
[----:B------:R-:W-:-:S05]  /*0f90*/  @!P2 LOP3.LUT R10, RZ, R2, RZ, 0x33, !PT ;  /* 0x00000002ff0aa212 */ /* 0x000fca00078e33ff */
[----:B------:R-:W-:-:S04]  /*0fa0*/  IMAD.MOV R26, RZ, RZ, -R10 ;  /* 0x000000ffff1a7224 */ /* 0x000fc800078e0a0a */
[----:B------:R-:W-:-:S05]  /*0fb0*/  IMAD R26, R2, R26, R27 ;  /* 0x0000001a021a7224 */ /* 0x000fca00078e021b */
[----:B------:R-:W-:Y:S02]  /*0fc0*/  IABS R18, R26 ;  /* 0x0000001a00127213 */ /* 0x000fe40000000000 */
[----:B------:R-:W-:-:S03]  /*0fd0*/  LOP3.LUT R20, R26, R3, RZ, 0x3c, !PT ;  /* 0x000000031a147212 */ /* 0x000fc600078e3cff */
[----:B------:R-:W-:Y:S01]  /*0fe0*/  IMAD.HI.U32 R24, R29, R18, RZ ;  /* 0x000000121d187227 */ /* 0x000fe200078e00ff */
[----:B------:R-:W-:-:S04]  /*0ff0*/  ISETP.GE.AND P1, PT, R20, RZ, PT ;  /* 0x000000ff1400720c */ /* 0x000fc80003f26270 */
[----:B------:R-:W-:-:S05]  /*1000*/  IADD3 R19, PT, PT, -R24, RZ, RZ ;  /* 0x000000ff18137210 */ /* 0x000fca0007ffe1ff */
[----:B------:R-:W-:-:S05]  /*1010*/  IMAD R18, R21, R19, R18 ;  /* 0x0000001315127224 */ /* 0x000fca00078e0212 */
[----:B------:R-:W-:-:S13]  /*1020*/  ISETP.GT.U32.AND P2, PT, R21, R18, PT ;  /* 0x000000121500720c */ /* 0x000fda0003f44070 */
[----:B------:R-:W-:Y:S01]  /*1030*/  @!P2 IMAD.IADD R18, R18, 0x1, -R21 ;  /* 0x000000011212a824 */ /* 0x000fe200078e0a15 */
[----:B------:R-:W-:Y:S02]  /*1040*/  @!P2 IADD3 R24, PT, PT, R24, 0x1, RZ ;  /* 0x000000011818a810 */ /* 0x000fe40007ffe0ff */
[----:B------:R-:W-:Y:S02]  /*1050*/  ISETP.NE.AND P2, PT, R3, RZ, PT ;  /* 0x000000ff0300720c */ /* 0x000fe40003f45270 */
[----:B------:R-:W-:Y:S02]  /*1060*/  ISETP.GE.U32.AND P4, PT, R18, R21, PT ;  /* 0x000000151200720c */ /* 0x000fe40003f86070 */
[----:B------:R-:W0:Y:S08]  /*1070*/  LDC.64 R18, c[0x0][0x390] ;  /* 0x0000e400ff127b82 */ /* 0x000e300000000a00 */
[----:B------:R-:W1:Y:S03]  /*1080*/  LDC.64 R20, c[0x0][0x398] ;  /* 0x0000e600ff147b82 */ /* 0x000e660000000a00 */
[----:B------:R-:W-:-:S05]  /*1090*/  @P4 VIADD R24, R24, 0x1 ;  /* 0x0000000118184836 */ /* 0x000fca0000000000 */
[----:B------:R-:W-:Y:S02]  /*10a0*/  @!P1 IADD3 R24, PT, PT, -R24, RZ, RZ ;  /* 0x000000ff18189210 */ /* 0x000fe40007ffe1ff */
[----:B------:R-:W-:Y:S02]  /*10b0*/  @!P2 LOP3.LUT R24, RZ, R3, RZ, 0x33, !PT ;  /* 0x00000003ff18a212 */ /* 0x000fe400078e33ff */
[----:B------:R-:W-:Y:S02]  /*10c0*/  ISETP.NE.U32.AND P2, PT, R14, 0x1, PT ;  /* 0x000000010e00780c */ /* 0x000fe40003f45070 */
[----:B0-----:R-:W-:Y:S01]  /*10d0*/  ISETP.NE.U32.AND P4, PT, R18, 0x1, PT ;  /* 0x000000011200780c */ /* 0x001fe20003f85070 */
[----:B------:R-:W-:Y:S01]  /*10e0*/  IMAD.MOV R18, RZ, RZ, -R24 ;  /* 0x000000ffff127224 */ /* 0x000fe200078e0a18 */
[----:B------:R-:W-:Y:S02]  /*10f0*/  ISETP.NE.AND.EX P2, PT, R15, RZ, PT, P2 ;  /* 0x000000ff0f00720c */ /* 0x000fe40003f45320 */
[----:B------:R-:W-:Y:S01]  /*1100*/  ISETP.NE.AND.EX P4, PT, R19, RZ, PT, P4 ;  /* 0x000000ff1300720c */ /* 0x000fe20003f85340 */
[----:B------:R-:W-:Y:S01]  /*1110*/  IMAD R26, R3, R18, R26 ;  /* 0x00000012031a7224 */ /* 0x000fe200078e021a */
[----:B------:R-:W-:-:S02]  /*1120*/  SEL R24, R24, RZ, P3 ;  /* 0x000000ff18187207 */ /* 0x000fc40001800000 */
[----:B-1----:R-:W-:Y:S02]  /*1130*/  ISETP.NE.U32.AND P1, PT, R20, 0x1, PT ;  /* 0x000000011400780c */ /* 0x002fe40003f25070 */
[----:B------:R-:W-:Y:S02]  /*1140*/  SEL R12, R12, RZ, P4 ;  /* 0x000000ff0c0c7207 */ /* 0x000fe40002000000 */
[----:B------:R-:W-:Y:S02]  /*1150*/  ISETP.NE.AND.EX P1, PT, R21, RZ, PT, P1 ;  /* 0x000000ff1500720c */ /* 0x000fe40003f25310 */
[----:B------:R-:W-:Y:S01]  /*1160*/  SEL R26, R26, RZ, P2 ;  /* 0x000000ff1a1a7207 */ /* 0x000fe20001000000 */
[----:B------:R-:W-:Y:S01]  /*1170*/  IMAD R15, R12, UR36, RZ ;  /* 0x000000240c0f7c24 */ /* 0x000fe2000f8e02ff */
[----:B------:R-:W-:Y:S02]  /*1180*/  SEL R14, R10, RZ, P1 ;  /* 0x000000ff0a0e7207 */ /* 0x000fe40000800000 */
[----:B------:R-:W0:Y:S03]  /*1190*/  LDC.64 R10, c[0x0][0x388] ;  /* 0x0000e200ff0a7b82 */ /* 0x000e260000000a00 */
        /* <DEDUP_REMOVED lines=25> */
.L_x_8759:
[----:B------:R-:W-:Y:S05]  /*1330*/  BSYNC.RECONVERGENT B1 ;  /* 0x0000000000017941 */ /* 0x000fea0003800200 */
.L_x_8758:
[----:B------:R-:W-:-:S03]  /*1340*/  UMOV UR4, 0xffffffff ;  /* 0xffffffff00047882 */ /* 0x000fc60000000000 */
[----:B------:R-:W-:Y:S05]  /*1350*/  BRA.DIV UR4, `(.L_x_8760) ;  /* 0x0000000a04c47947 */ /* 0x000fea000b800000 */
[----:B0-----:R-:W0:Y:S01]  /*1360*/  SHFL.BFLY PT, R14, R13, 0x10, 0x1f ;  /* 0x0e001f000d0e7f89 */ /* 0x001e2200000e0000 */
[----:B------:R-:W-:Y:S02]  /*1370*/  HFMA2 R12, -RZ, RZ, 3.7421875, 0 ;  /* 0x437c0000ff0c7431 */ /* 0x000fe400000001ff */
[----:B------:R-:W-:Y:S01]  /*1380*/  IMAD.MOV.U32 R11, RZ, RZ, 0x3bbb989d ;  /* 0x3bbb989dff0b7424 */ /* 0x000fe200078e00ff */
[----:B------:R-:W5:Y:S01]  /*1390*/  SHFL.BFLY PT, R25, R18, 0x10, 0x1f ;  /* 0x0e001f0012197f89 */ /* 0x000f6200000e0000 */
[----:B0-----:R-:W-:Y:S02]  /*13a0*/  FMNMX R13, R14, R13, !PT ;  /* 0x0000000d0e0d7209 */ /* 0x001fe40007800000 */
[----:B-----5:R-:W-:-:S03]  /*13b0*/  FMNMX R26, R25, R18, !PT ;  /* 0x00000012191a7209 */ /* 0x020fc60007800000 */
[----:B------:R-:W0:Y:S04]  /*13c0*/  SHFL.BFLY PT, R14, R13, 0x8, 0x1f ;  /* 0x0d001f000d0e7f89 */ /* 0x000e2800000e0000 */
        /* <DEDUP_REMOVED lines=15> */
[C---:B------:R-:W-:Y:S01]  /*14c0*/  FADD R24, -R10.reuse, R23 ;  /* 0x000000170a187221 */ /* 0x040fe20000000100 */
[----:B------:R-:W-:-:S03]  /*14d0*/  FADD R22, -R10, R22 ;  /* 0x000000160a167221 */ /* 0x000fc60000000100 */
[-C--:B------:R-:W-:Y:S01]  /*14e0*/  FFMA.SAT R13, R24, R11.reuse, 0.5 ;  /* 0x3f000000180d7423 */ /* 0x080fe2000000200b */
[C---:B------:R-:W-:Y:S01]  /*14f0*/  FADD R14, -R15.reuse, R21 ;  /* 0x000000150f0e7221 */ /* 0x040fe20000000100 */
[----:B------:R-:W-:Y:S02]  /*1500*/  FADD R20, -R15, R20 ;  /* 0x000000140f147221 */ /* 0x000fe40000000100 */
[-C--:B------:R-:W-:Y:S01]  /*1510*/  FFMA.RM R10, R13, R12.reuse, 12582913 ;  /* 0x4b4000010d0a7423 */ /* 0x080fe2000000400c */
[-C--:B------:R-:W-:Y:S01]  /*1520*/  FFMA.SAT R13, R22, R11.reuse, 0.5 ;  /* 0x3f000000160d7423 */ /* 0x080fe2000000200b */
[-C--:B------:R-:W-:Y:S02]  /*1530*/  FFMA.SAT R23, R14, R11.reuse, 0.5 ;  /* 0x3f0000000e177423 */ /* 0x080fe4000000200b */
[----:B------:R-:W-:Y:S01]  /*1540*/  FADD R19, R10, -12583039 ;  /* 0xcb40007f0a137421 */ /* 0x000fe20000000000 */
[-C--:B------:R-:W-:Y:S01]  /*1550*/  FFMA.RM R13, R13, R12.reuse, 12582913 ;  /* 0x4b4000010d0d7423 */ /* 0x080fe2000000400c */
[----:B------:R-:W-:Y:S01]  /*1560*/  FFMA.RM R15, R23, R12, 12582913 ;  /* 0x4b400001170f7423 */ /* 0x000fe2000000400c */
[----:B------:R-:W-:Y:S01]  /*1570*/  FFMA.SAT R23, R20, R11, 0.5 ;  /* 0x3f00000014177423 */ /* 0x000fe2000000200b */
[----:B------:R-:W-:Y:S01]  /*1580*/  FFMA R19, R24, 1.4426950216293334961, -R19 ;  /* 0x3fb8aa3b18137823 */ /* 0x000fe20000000813 */
[----:B------:R-:W-:-:S02]  /*1590*/  FADD R21, R13, -12583039 ;  /* 0xcb40007f0d157421 */ /* 0x000fc40000000000 */
[----:B------:R-:W-:Y:S01]  /*15a0*/  FFMA.RM R12, R23, R12, 12582913 ;  /* 0x4b400001170c7423 */ /* 0x000fe2000000400c */
[----:B------:R-:W-:Y:S01]  /*15b0*/  FFMA R18, R24, 1.925963033500011079e-08, R19 ;  /* 0x32a5706018127823 */ /* 0x000fe20000000013 */
[C---:B------:R-:W-:Y:S01]  /*15c0*/  FFMA R21, R22.reuse, 1.4426950216293334961, -R21 ;  /* 0x3fb8aa3b16157823 */ /* 0x040fe20000000815 */
[C---:B------:R-:W-:Y:S01]  /*15d0*/  FADD R19, R15.reuse, -12583039 ;  /* 0xcb40007f0f137421 */ /* 0x040fe20000000000 */
[----:B------:R-:W-:Y:S02]  /*15e0*/  IMAD.SHL.U32 R15, R15, 0x800000, RZ ;  /* 0x008000000f0f7824 */ /* 0x000fe400078e00ff */
[----:B------:R-:W-:Y:S01]  /*15f0*/  FFMA R11, R22, 1.925963033500011079e-08, R21 ;  /* 0x32a57060160b7823 */ /* 0x000fe20000000015 */
[----:B------:R-:W-:Y:S01]  /*1600*/  FFMA R19, R14, 1.4426950216293334961, -R19 ;  /* 0x3fb8aa3b0e137823 */ /* 0x000fe20000000813 */
[C---:B------:R-:W-:Y:S01]  /*1610*/  FADD R21, R12.reuse, -12583039 ;  /* 0xcb40007f0c157421 */ /* 0x040fe20000000000 */
[----:B------:R-:W0:Y:S01]  /*1620*/  MUFU.EX2 R18, R18 ;  /* 0x0000001200127308 */ /* 0x000e220000000800 */
[----:B------:R-:W-:Y:S01]  /*1630*/  SHF.L.U32 R12, R12, 0x17, RZ ;  /* 0x000000170c0c7819 */ /* 0x000fe200000006ff */
[----:B------:R-:W-:Y:S01]  /*1640*/  FFMA R14, R14, 1.925963033500011079e-08, R19 ;  /* 0x32a570600e0e7823 */ /* 0x000fe20000000013 */
[----:B------:R-:W-:Y:S01]  /*1650*/  FFMA R21, R20, 1.4426950216293334961, -R21 ;  /* 0x3fb8aa3b14157823 */ /* 0x000fe20000000815 */
[----:B------:R-:W-:Y:S01]  /*1660*/  IMAD.SHL.U32 R19, R10, 0x800000, RZ ;  /* 0x008000000a137824 */ /* 0x000fe200078e00ff */
[----:B------:R-:W-:-:S02]  /*1670*/  SHF.L.U32 R10, R13, 0x17, RZ ;  /* 0x000000170d0a7819 */ /* 0x000fc400000006ff */
[----:B------:R-:W-:Y:S01]  /*1680*/  FFMA R21, R20, 1.925963033500011079e-08, R21 ;  /* 0x32a5706014157823 */ /* 0x000fe20000000015 */
[----:B------:R-:W5:Y:S08]  /*1690*/  MUFU.EX2 R11, R11 ;  /* 0x0000000b000b7308 */ /* 0x000f700000000800 */
[----:B------:R-:W1:Y:S01]  /*16a0*/  MUFU.EX2 R14, R14 ;  /* 0x0000000e000e7308 */ /* 0x000e620000000800 */
[----:B0-----:R-:W-:-:S04]  /*16b0*/  FMUL R20, R19, R18 ;  /* 0x0000001213147220 */ /* 0x001fc80000400000 */
[----:B------:R-:W-:-:S03]  /*16c0*/  FADD R13, RZ, R20 ;  /* 0x00000014ff0d7221 */ /* 0x000fc60000000000 */
[----:B------:R-:W0:Y:S01]  /*16d0*/  MUFU.EX2 R21, R21 ;  /* 0x0000001500157308 */ /* 0x000e220000000800 */
[----:B-----5:R-:W-:-:S04]  /*16e0*/  FMUL R10, R10, R11 ;  /* 0x0000000b0a0a7220 */ /* 0x020fc80000400000 */
[----:B------:R-:W-:Y:S01]  /*16f0*/  FADD R13, R13, R10 ;  /* 0x0000000a0d0d7221 */ /* 0x000fe20000000000 */
[----:B-1----:R-:W-:-:S04]  /*1700*/  FMUL R18, R15, R14 ;  /* 0x0000000e0f127220 */ /* 0x002fc80000400000 */
[----:B------:R-:W1:Y:S01]  /*1710*/  SHFL.BFLY PT, R14, R13, 0x10, 0x1f ;  /* 0x0e001f000d0e7f89 */ /* 0x000e6200000e0000 */
[----:B------:R-:W-:Y:S01]  /*1720*/  FADD R24, RZ, R18 ;  /* 0x00000012ff187221 */ /* 0x000fe20000000000 */
[----:B0-----:R-:W-:-:S04]  /*1730*/  FMUL R19, R12, R21 ;  /* 0x000000150c137220 */ /* 0x001fc80000400000 */
[----:B------:R-:W-:-:S05]  /*1740*/  FADD R24, R24, R19 ;  /* 0x0000001318187221 */ /* 0x000fca0000000000 */
        /* <DEDUP_REMOVED lines=16> */
[----:B------:R0:W0:Y:S01]  /*1850*/  SHFL.BFLY PT, R14, R29, 0x1, 0x1f ;  /* 0x0c201f001d0e7f89 */ /* 0x00002200000e0000 */
[----:B-1----:R-:W-:-:S07]  /*1860*/  FADD R21, R22, R21 ;  /* 0x0000001516157221 */ /* 0x002fce0000000000 */
.L_x_8795:
[----:B------:R-:W1:Y:S01]  /*1870*/  MUFU.RCP R12, R21 ;  /* 0x00000015000c7308 */ /* 0x000e620000001000 */
[----:B------:R-:W-:Y:S01]  /*1880*/  BSSY.RECONVERGENT B1, `(.L_x_8761) ;  /* 0x000000c000017945 */ /* 0x000fe20003800200 */
[----:B0-----:R-:W-:-:S06]  /*1890*/  FADD R29, R29, R14 ;  /* 0x0000000e1d1d7221 */ /* 0x001fcc0000000000 */
[----:B------:R-:W0:Y:S01]  /*18a0*/  FCHK P1, R20, R21 ;  /* 0x0000001514007302 */ /* 0x000e220000020000 */
[----:B-1----:R-:W-:-:S04]  /*18b0*/  FFMA R11, -R21, R12, 1 ;  /* 0x3f800000150b7423 */ /* 0x002fc8000000010c */
[----:B------:R-:W-:-:S04]  /*18c0*/  FFMA R11, R12, R11, R12 ;  /* 0x0000000b0c0b7223 */ /* 0x000fc8000000000c */
[----:B------:R-:W-:-:S04]  /*18d0*/  FFMA R12, R20, R11, RZ ;  /* 0x0000000b140c7223 */ /* 0x000fc800000000ff */
[----:B------:R-:W-:-:S04]  /*18e0*/  FFMA R13, -R21, R12, R20 ;  /* 0x0000000c150d7223 */ /* 0x000fc80000000114 */
[----:B------:R-:W-:Y:S01]  /*18f0*/  FFMA R12, R11, R13, R12 ;  /* 0x0000000d0b0c7223 */ /* 0x000fe2000000000c */
[----:B0-----:R-:W-:Y:S06]  /*1900*/  @!P1 BRA `(.L_x_8762) ;  /* 0x00000000000c9947 */ /* 0x001fec0003800000 */
[----:B------:R-:W-:-:S07]  /*1910*/  MOV R14, 0x1930 ;  /* 0x00001930000e7802 */ /* 0x000fce0000000f00 */
[----:B--234-:R-:W-:Y:S05]  /*1920*/  CALL.REL.NOINC `($__internal_131_$__cuda_sm3x_div_rn_noftz_f32_slowpath) ;  /* 0x0000001000147944 */ /* 0x01cfea0003c00000 */
[----:B------:R-:W-:-:S07]  /*1930*/  IMAD.MOV.U32 R12, RZ, RZ, R11 ;  /* 0x000000ffff0c7224 */ /* 0x000fce00078e000b */
.L_x_8762:
[----:B------:R-:W-:Y:S05]  /*1940*/  BSYNC.RECONVERGENT B1 ;  /* 0x0000000000017941 */ /* 0x000fea0003800200 */
.L_x_8761:
        /* <DEDUP_REMOVED lines=11> */
[----:B--234-:R-:W-:Y:S05]  /*1a00*/  CALL.REL.NOINC `($__internal_131_$__cuda_sm3x_div_rn_noftz_f32_slowpath) ;  /* 0x0000000c00dc7944 */ /* 0x01cfea0003c00000 */
[----:B------:R-:W-:-:S07]  /*1a10*/  IMAD.MOV.U32 R13, RZ, RZ, R11 ;  /* 0x000000ffff0d7224 */ /* 0x000fce00078e000b */
.L_x_8764:
[----:B------:R-:W-:Y:S05]  /*1a20*/  BSYNC.RECONVERGENT B1 ;  /* 0x0000000000017941 */ /* 0x000fea0003800200 */
.L_x_8763:
        /* <DEDUP_REMOVED lines=10> */
[----:B----4-:R-:W-:Y:S01]  /*1ad0*/  R2UR UR4, R16 ;  /* 0x00000000100472ca */ /* 0x010fe200000e0000 */
[----:B------:R-:W-:Y:S01]  /*1ae0*/  IMAD.MOV.U32 R11, RZ, RZ, RZ ;  /* 0x000000ffff0b7224 */ /* 0x000fe200078e00ff */
[----:B------:R-:W-:Y:S01]  /*1af0*/  R2UR UR5, R17 ;  /* 0x00000000110572ca */ /* 0x000fe200000e0000 */
[C---:B------:R-:W-:Y:S02]  /*1b00*/  IMAD R15, R5.reuse, UR43, R14 ;  /* 0x0000002b050f7c24 */ /* 0x040fe4000f8e020e */
[----:B------:R-:W-:-:S05]  /*1b10*/  IMAD.WIDE.U32 R10, R5, UR42, R10 ;  /* 0x0000002a050a7c25 */ /* 0x000fca000f8e000a */
[----:B------:R-:W-:Y:S02]  /*1b20*/  IADD3 R11, PT, PT, R11, R15, RZ ;  /* 0x0000000f0b0b7210 */ /* 0x000fe40007ffe0ff */
[----:B------:R-:W-:-:S04]  /*1b30*/  LEA R14, P2, R10, UR44, 0x2 ;  /* 0x0000002c0a0e7c11 */ /* 0x000fc8000f8410ff */
[----:B------:R-:W-:-:S05]  /*1b40*/  LEA.HI.X R15, R10, UR45, R11, 0x2, P2 ;  /* 0x0000002d0a0f7c11 */ /* 0x000fca00090f140b */
[----:B------:R0:W-:Y:S04]  /*1b50*/  STG.E.64 desc[UR4][R14.64], R12 ;  /* 0x0000000c0e007986 */ /* 0x0001e8000c101b04 */
.L_x_8766:
[----:B------:R-:W-:Y:S05]  /*1b60*/  BSYNC.RECONVERGENT B1 ;  /* 0x0000000000017941 */ /* 0x000fea0003800200 */
.L_x_8765:
[----:B------:R-:W-:Y:S01]  /*1b70*/  BSSY.RECONVERGENT B1, `(.L_x_8767) ;  /* 0x0000008000017945 */ /* 0x000fe20003800200 */
[----:B------:R-:W-:-:S03]  /*1b80*/  FFMA R10, R21, R22, R20 ;  /* 0x00000016150a7223 */ /* 0x000fc60000000014 */
[----:B------:R-:W-:Y:S05]  /*1b90*/  @!P1 BRA `(.L_x_8768) ;  /* 0x0000000000149947 */ /* 0x000fea0003800000 */
[----:B------:R-:W-:Y:S01]  /*1ba0*/  IMAD.MOV.U32 R20, RZ, RZ, R18 ;  /* 0x000000ffff147224 */ /* 0x000fe200078e0012 */
[----:B------:R-:W-:Y:S02]  /*1bb0*/  MOV R21, R29 ;  /* 0x0000001d00157202 */ /* 0x000fe40000000f00 */
[----:B0-----:R-:W-:-:S07]  /*1bc0*/  MOV R14, 0x1be0 ;  /* 0x00001be0000e7802 */ /* 0x001fce0000000f00 */
[----:B--234-:R-:W-:Y:S05]  /*1bd0*/  CALL.REL.NOINC `($__internal_131_$__cuda_sm3x_div_rn_noftz_f32_slowpath) ;  /* 0x0000000c00687944 */ /* 0x01cfea0003c00000 */
[----:B------:R-:W-:-:S07]  /*1be0*/  IMAD.MOV.U32 R10, RZ, RZ, R11 ;  /* 0x000000ffff0a7224 */ /* 0x000fce00078e000b */
.L_x_8768:
[----:B------:R-:W-:Y:S05]  /*1bf0*/  BSYNC.RECONVERGENT B1 ;  /* 0x0000000000017941 */ /* 0x000fea0003800200 */
.L_x_8767:
[----:B0-----:R-:W0:Y:S01]  /*1c00*/  MUFU.RCP R12, R29 ;  /* 0x0000001d000c7308 */ /* 0x001e220000001000 */
        /* <DEDUP_REMOVED lines=11> */
[----:B--234-:R-:W-:Y:S05]  /*1cc0*/  CALL.REL.NOINC `($__internal_131_$__cuda_sm3x_div_rn_noftz_f32_slowpath) ;  /* 0x0000000c002c7944 */ /* 0x01cfea0003c00000 */
.L_x_8770:
[----:B------:R-:W-:Y:S05]  /*1cd0*/  BSYNC.RECONVERGENT B1 ;  /* 0x0000000000017941 */ /* 0x000fea0003800200 */
.L_x_8769:
[----:B------:R-:W-:Y:S04]  /*1ce0*/  BSSY.RECONVERGENT B1, `(.L_x_8771) ;  /* 0x0000011000017945 */ /* 0x000fe80003800200 */
[----:B------:R-:W-:Y:S05]  /*1cf0*/  @P0 BRA `(.L_x_8772) ;  /* 0x00000000003c0947 */ /* 0x000fea0003800000 */
[----:B------:R-:W-:Y:S01]  /*1d00*/  IMAD R14, R7, UR42, RZ ;  /* 0x0000002a070e7c24 */ /* 0x000fe2000f8e02ff */
[----:B----4-:R-:W-:Y:S01]  /*1d10*/  R2UR UR4, R16 ;  /* 0x00000000100472ca */ /* 0x010fe200000e0000 */
[----:B------:R-:W-:Y:S01]  /*1d20*/  IMAD.WIDE.U32 R12, R5, UR42, R8 ;  /* 0x0000002a050c7c25 */ /* 0x000fe2000f8e0008 */
[----:B------:R-:W-:-:S03]  /*1d30*/  R2UR UR5, R17 ;  /* 0x00000000110572ca */ /* 0x000fc600000e0000 */
[----:B------:R-:W-:Y:S01]  /*1d40*/  IMAD R15, R5, UR43, R14 ;  /* 0x0000002b050f7c24 */ /* 0x000fe2000f8e020e */
[----:B------:R-:W-:-:S04]  /*1d50*/  IADD3 R12, P0, PT, R6, R12, RZ ;  /* 0x0000000c060c7210 */ /* 0x000fc80007f1e0ff */
[----:B------:R-:W-:-:S04]  /*1d60*/  IADD3.X R15, PT, PT, R15, R13, RZ, P0, !PT ;  /* 0x0000000d0f0f7210 */ /* 0x000fc800007fe4ff */
        /* <DEDUP_REMOVED lines=8> */
.L_x_8772:
[----:B------:R-:W-:Y:S05]  /*1df0*/  BSYNC.RECONVERGENT B1 ;  /* 0x0000000000017941 */ /* 0x000fea0003800200 */
.L_x_8771:
[----:B------:R-:W-:-:S04]  /*1e00*/  IADD3 R5, P0, PT, R4, R5, RZ ;  /* 0x0000000504057210 */ /* 0x000fc80007f1e0ff */
[----:B------:R-:W-:Y:S02]  /*1e10*/  LEA.HI.X.SX32 R7, R4, R7, 0x1, P0 ;  /* 0x0000000704077211 */ /* 0x000fe400000f0eff */
[----:B------:R-:W-:-:S04]  /*1e20*/  ISETP.GE.U32.AND P0, PT, R5, UR46, PT ;  /* 0x0000002e05007c0c */ /* 0x000fc8000bf06070 */
[----:B------:R-:W-:-:S13]  /*1e30*/  ISETP.GE.AND.EX P0, PT, R7, UR47, PT, P0 ;  /* 0x0000002f07007c0c */ /* 0x000fda000bf06300 */
[----:B------:R-:W-:Y:S05]  /*1e40*/  @!P0 BRA `(.L_x_8773) ;  /* 0xffffffe400308947 */ /* 0x000fea000383ffff */
[----:B------:R-:W-:Y:S05]  /*1e50*/  BSYNC B0 ;  /* 0x0000000000007941 */ /* 0x000fea0003800000 */
.L_x_8755:
[----:B------:R-:W-:Y:S05]  /*1e60*/  EXIT ;  /* 0x000000000000794d */ /* 0x000fea0003800000 */
.L_x_8760:
[----:B0-----:R-:W-:Y:S01]  /*1e70*/  HFMA2 R11, -RZ, RZ, 0, 1.847743988037109375e-06 ;  /* 0x0000001fff0b7431 */ /* 0x001fe200000001ff */
[----:B------:R-:W-:Y:S01]  /*1e80*/  BSSY B1, `(.L_x_8774) ;  /* 0x0000006000017945 */ /* 0x000fe20003800000 */
[----:B------:R-:W-:Y:S02]  /*1e90*/  IMAD.MOV.U32 R12, RZ, RZ, 0x10 ;  /* 0x00000010ff0c7424 */ /* 0x000fe400078e00ff */
[----:B------:R-:W-:-:S07]  /*1ea0*/  IMAD.MOV.U32 R15, RZ, RZ, -0x1 ;  /* 0xffffffffff0f7424 */ /* 0x000fce00078e00ff */
[----:B-1234-:R-:W-:Y:S05]  /*1eb0*/  WARPSYNC.COLLECTIVE R15, `(.L_x_8775) ;  /* 0x000000000f087348 */ /* 0x01efea0003c00000 */
[----:B------:R0:W0:Y:S02]  /*1ec0*/  SHFL.BFLY P6, R14, R13, R12, R11 ;  /* 0x0c00000c0d0e7389 */ /* 0x00002400000c000b */
[----:B01234-:R-:W-:Y:S05]  /*1ed0*/  ENDCOLLECTIVE ;  /* 0x000000000000791b */ /* 0x01ffea0003800000 */
.L_x_8775:
[----:B------:R-:W-:Y:S05]  /*1ee0*/  BSYNC B1 ;  /* 0x0000000000017941 */ /* 0x000fea0003800000 */
.L_x_8774:
[----:B------:R-:W-:Y:S01]  /*1ef0*/  FMNMX R13, R14, R13, !PT ;  /* 0x0000000d0e0d7209 */ /* 0x000fe20007800000 */
[----:B------:R-:W-:Y:S01]  /*1f00*/  IMAD.MOV.U32 R11, RZ, RZ, 0x1f ;  /* 0x0000001fff0b7424 */ /* 0x000fe200078e00ff */
[----:B------:R-:W-:Y:S02]  /*1f10*/  MOV R12, 0x8 ;  /* 0x00000008000c7802 */ /* 0x000fe40000000f00 */
[----:B------:R-:W-:-:S07]  /*1f20*/  MOV R15, 0xffffffff ;  /* 0xffffffff000f7802 */ /* 0x000fce0000000f00 */
[----:B------:R-:W-:Y:S05]  /*1f30*/  WARPSYNC.COLLECTIVE R15, `(.L_x_8776) ;  /* 0x000000000f087348 */ /* 0x000fea0003c00000 */
[----:B------:R0:W1:Y:S02]  /*1f40*/  SHFL.BFLY P6, R14, R13, R12, R11 ;  /* 0x0c00000c0d0e7389 */ /* 0x00006400000c000b */
[----:B01----:R-:W-:Y:S05]  /*1f50*/  ENDCOLLECTIVE ;  /* 0x000000000000791b */ /* 0x003fea0003800000 */
.L_x_8776:
[----:B------:R-:W-:Y:S01]  /*1f60*/  HFMA2 R12, -RZ, RZ, 0, 2.384185791015625e-07 ;  /* 0x00000004ff0c7431 */ /* 0x000fe200000001ff */
[----:B------:R-:W-:-:S05]  /*1f70*/  FMNMX R24, R13, R14, !PT ;  /* 0x0000000e0d187209 */ /* 0x000fca0007800000 */
[----:B------:R-:W-:-:S07]  /*1f80*/  IMAD.MOV.U32 R13, RZ, RZ, R24 ;  /* 0x000000ffff0d7224 */ /* 0x000fce00078e0018 */
[----:B------:R-:W-:Y:S05]  /*1f90*/  WARPSYNC.COLLECTIVE R15, `(.L_x_8777) ;  /* 0x000000000f087348 */ /* 0x000fea0003c00000 */
[----:B------:R0:W1:Y:S02]  /*1fa0*/  SHFL.BFLY P6, R14, R13, R12, R11 ;  /* 0x0c00000c0d0e7389 */ /* 0x00006400000c000b */
[----:B01----:R-:W-:Y:S05]  /*1fb0*/  ENDCOLLECTIVE ;  /* 0x000000000000791b */ /* 0x003fea0003800000 */
.L_x_8777:
[----:B------:R-:W-:Y:S02]  /*1fc0*/  MOV R12, 0x2 ;  /* 0x00000002000c7802 */ /* 0x000fe40000000f00 */
[----:B------:R-:W-:-:S05]  /*1fd0*/  FMNMX R25, R24, R14, !PT ;  /* 0x0000000e18197209 */ /* 0x000fca0007800000 */
[----:B------:R-:W-:-:S07]  /*1fe0*/  IMAD.MOV.U32 R13, RZ, RZ, R25 ;  /* 0x000000ffff0d7224 */ /* 0x000fce00078e0019 */
[----:B------:R-:W-:Y:S05]  /*1ff0*/  WARPSYNC.COLLECTIVE R15, `(.L_x_8778) ;  /* 0x000000000f087348 */ /* 0x000fea0003c00000 */
[----:B------:R0:W1:Y:S02]  /*2000*/  SHFL.BFLY P6, R14, R13, R12, R11 ;  /* 0x0c00000c0d0e7389 */ /* 0x00006400000c000b */
[----:B01----:R-:W-:Y:S05]  /*2010*/  ENDCOLLECTIVE ;  /* 0x000000000000791b */ /* 0x003fea0003800000 */
.L_x_8778:
[----:B------:R-:W-:Y:S01]  /*2020*/  HFMA2 R12, -RZ, RZ, 0, 5.9604644775390625e-08 ;  /* 0x00000001ff0c7431 */ /* 0x000fe200000001ff */
[----:B------:R-:W-:-:S05]  /*2030*/  FMNMX R19, R25, R14, !PT ;  /* 0x0000000e19137209 */ /* 0x000fca0007800000 */
[----:B------:R-:W-:-:S07]  /*2040*/  IMAD.MOV.U32 R13, RZ, RZ, R19 ;  /* 0x000000ffff0d7224 */ /* 0x000fce00078e0013 */
[----:B------:R-:W-:Y:S05]  /*2050*/  WARPSYNC.COLLECTIVE R15, `(.L_x_8779) ;  /* 0x000000000f087348 */ /* 0x000fea0003c00000 */
[----:B------:R0:W1:Y:S02]  /*2060*/  SHFL.BFLY P6, R14, R13, R12, R11 ;  /* 0x0c00000c0d0e7389 */ /* 0x00006400000c000b */
[----:B01----:R-:W-:Y:S05]  /*2070*/  ENDCOLLECTIVE ;  /* 0x000000000000791b */ /* 0x003fea0003800000 */
.L_x_8779:
[----:B------:R-:W-:Y:S01]  /*2080*/  MOV R13, R18 ;  /* 0x00000012000d7202 */ /* 0x000fe20000000f00 */
[----:B------:R-:W-:Y:S02]  /*2090*/  IMAD.MOV.U32 R12, RZ, RZ, 0x10 ;  /* 0x00000010ff0c7424 */ /* 0x000fe400078e00ff */
[----:B------:R-:W-:-:S07]  /*20a0*/  IMAD.MOV.U32 R10, RZ, RZ, R14 ;  /* 0x000000ffff0a7224 */ /* 0x000fce00078e000e */
[----:B------:R-:W-:Y:S05]  /*20b0*/  WARPSYNC.COLLECTIVE R15, `(.L_x_8780) ;  /* 0x000000000f087348 */ /* 0x000fea0003c00000 */
[----:B------:R0:W1:Y:S02]  /*20c0*/  SHFL.BFLY P6, R14, R13, R12, R11 ;  /* 0x0c00000c0d0e7389 */ /* 0x00006400000c000b */
[----:B01----:R-:W-:Y:S05]  /*20d0*/  ENDCOLLECTIVE ;  /* 0x000000000000791b */ /* 0x003fea0003800000 */
.L_x_8780:
[----:B------:R-:W-:Y:S01]  /*20e0*/  FMNMX R10, R19, R10, !PT ;  /* 0x0000000a130a7209 */ /* 0x000fe20007800000 */
[----:B------:R-:W-:-:S04]  /*20f0*/  HFMA2 R19, -RZ, RZ, 0.96630859375, -0.0022525787353515625 ;  /* 0x3bbb989dff137431 */ /* 0x000fc800000001ff */
[C---:B------:R-:W-:Y:S01]  /*2100*/  FADD R24, -R10.reuse, R23 ;  /* 0x000000170a187221 */ /* 0x040fe20000000100 */
[----:B------:R-:W-:Y:S01]  /*2110*/  FADD R22, -R10, R22 ;  /* 0x000000160a167221 */ /* 0x000fe20000000100 */
[----:B------:R-:W-:Y:S02]  /*2120*/  IMAD.MOV.U32 R10, RZ, RZ, 0x437c0000 ;  /* 0x437c0000ff0a7424 */ /* 0x000fe400078e00ff */
[----:B------:R-:W-:Y:S02]  /*2130*/  HFMA2 R12, -RZ, RZ, 0, 4.76837158203125e-07 ;  /* 0x00000008ff0c7431 */ /* 0x000fe400000001ff */
[----:B------:R-:W-:-:S04]  /*2140*/  FFMA.SAT R23, R24, R19, 0.5 ;  /* 0x3f00000018177423 */ /* 0x000fc80000002013 */
[----:B------:R-:W-:Y:S01]  /*2150*/  FFMA.RM R23, R23, R10, 12582913 ;  /* 0x4b40000117177423 */ /* 0x000fe2000000400a */
[----:B------:R-:W-:-:S04]  /*2160*/  MOV R25, R14 ;  /* 0x0000000e00197202 */ /* 0x000fc80000000f00 */
[----:B------:R-:W-:-:S05]  /*2170*/  FMNMX R26, R25, R18, !PT ;  /* 0x00000012191a7209 */ /* 0x000fca0007800000 */
[----:B------:R-:W-:-:S07]  /*2180*/  IMAD.MOV.U32 R13, RZ, RZ, R26 ;  /* 0x000000ffff0d7224 */ /* 0x000fce00078e001a */
[----:B------:R-:W-:Y:S05]  /*2190*/  WARPSYNC.COLLECTIVE R15, `(.L_x_8781) ;  /* 0x000000000f087348 */ /* 0x000fea0003c00000 */
[----:B------:R0:W1:Y:S02]  /*21a0*/  SHFL.BFLY P6, R14, R13, R12, R11 ;  /* 0x0c00000c0d0e7389 */ /* 0x00006400000c000b */
[----:B01----:R-:W-:Y:S05]  /*21b0*/  ENDCOLLECTIVE ;  /* 0x000000000000791b */ /* 0x003fea0003800000 */
.L_x_8781:
[----:B------:R-:W-:Y:S02]  /*21c0*/  IMAD.MOV.U32 R12, RZ, RZ, 0x4 ;  /* 0x00000004ff0c7424 */ /* 0x000fe400078e00ff */
[----:B------:R-:W-:-:S05]  /*21d0*/  IMAD.MOV.U32 R25, RZ, RZ, R14 ;  /* 0x000000ffff197224 */ /* 0x000fca00078e000e */
[----:B------:R-:W-:-:S04]  /*21e0*/  FMNMX R27, R26, R25, !PT ;  /* 0x000000191a1b7209 */ /* 0x000fc80007800000 */
[----:B------:R-:W-:-:S07]  /*21f0*/  MOV R13, R27 ;  /* 0x0000001b000d7202 */ /* 0x000fce0000000f00 */
[----:B------:R-:W-:Y:S05]  /*2200*/  WARPSYNC.COLLECTIVE R15, `(.L_x_8782) ;  /* 0x000000000f087348 */ /* 0x000fea0003c00000 */
[----:B------:R0:W1:Y:S02]  /*2210*/  SHFL.BFLY P6, R14, R13, R12, R11 ;  /* 0x0c00000c0d0e7389 */ /* 0x00006400000c000b */
[----:B01----:R-:W-:Y:S05]  /*2220*/  ENDCOLLECTIVE ;  /* 0x000000000000791b */ /* 0x003fea0003800000 */
.L_x_8782:
[----:B------:R-:W-:Y:S01]  /*2230*/  HFMA2 R12, -RZ, RZ, 0, 1.1920928955078125e-07 ;  /* 0x00000002ff0c7431 */ /* 0x000fe200000001ff */
[----:B------:R-:W-:-:S04]  /*2240*/  MOV R28, R14 ;  /* 0x0000000e001c7202 */ /* 0x000fc80000000f00 */
[----:B------:R-:W-:-:S05]  /*2250*/  FMNMX R28, R27, R28, !PT ;  /* 0x0000001c1b1c7209 */ /* 0x000fca0007800000 */
[----:B------:R-:W-:-:S07]  /*2260*/  IMAD.MOV.U32 R13, RZ, RZ, R28 ;  /* 0x000000ffff0d7224 */ /* 0x000fce00078e001c */
[----:B------:R-:W-:Y:S05]  /*2270*/  WARPSYNC.COLLECTIVE R15, `(.L_x_8783) ;  /* 0x000000000f087348 */ /* 0x000fea0003c00000 */
[----:B------:R0:W1:Y:S02]  /*2280*/  SHFL.BFLY P6, R14, R13, R12, R11 ;  /* 0x0c00000c0d0e7389 */ /* 0x00006400000c000b */
[----:B01----:R-:W-:Y:S05]  /*2290*/  ENDCOLLECTIVE ;  /* 0x000000000000791b */ /* 0x003fea0003800000 */
.L_x_8783:
[----:B------:R-:W-:Y:S02]  /*22a0*/  IMAD.MOV.U32 R12, RZ, RZ, 0x1 ;  /* 0x00000001ff0c7424 */ /* 0x000fe400078e00ff */
[----:B------:R-:W-:-:S05]  /*22b0*/  IMAD.MOV.U32 R29, RZ, RZ, R14 ;  /* 0x000000ffff1d7224 */ /* 0x000fca00078e000e */
[----:B------:R-:W-:-:S04]  /*22c0*/  FMNMX R18, R28, R29, !PT ;  /* 0x0000001d1c127209 */ /* 0x000fc80007800000 */
[----:B------:R-:W-:-:S07]  /*22d0*/  MOV R13, R18 ;  /* 0x00000012000d7202 */ /* 0x000fce0000000f00 */
[----:B------:R-:W-:Y:S05]  /*22e0*/  WARPSYNC.COLLECTIVE R15, `(.L_x_8784) ;  /* 0x000000000f087348 */ /* 0x000fea0003c00000 */
[----:B------:R0:W1:Y:S02]  /*22f0*/  SHFL.BFLY P6, R14, R13, R12, R11 ;  /* 0x0c00000c0d0e7389 */ /* 0x00006400000c000b */
[----:B01----:R-:W-:Y:S05]  /*2300*/  ENDCOLLECTIVE ;  /* 0x000000000000791b */ /* 0x003fea0003800000 */
.L_x_8784:
[----:B------:R-:W-:Y:S01]  /*2310*/  FADD R11, R23, -12583039 ;  /* 0xcb40007f170b7421 */ /* 0x000fe20000000000 */
[----:B------:R-:W-:-:S03]  /*2320*/  FFMA.SAT R13, R22, R19, 0.5 ;  /* 0x3f000000160d7423 */ /* 0x000fc60000002013 */
[----:B------:R-:W-:Y:S01]  /*2330*/  FFMA R11, R24, 1.4426950216293334961, -R11 ;  /* 0x3fb8aa3b180b7823 */ /* 0x000fe2000000080b */
[----:B------:R-:W-:-:S03]  /*2340*/  FFMA.RM R13, R13, R10, 12582913 ;  /* 0x4b4000010d0d7423 */ /* 0x000fc6000000400a */
[----:B------:R-:W-:Y:S01]  /*2350*/  FFMA R11, R24, 1.925963033500011079e-08, R11 ;  /* 0x32a57060180b7823 */ /* 0x000fe2000000000b */
[----:B------:R-:W-:Y:S01]  /*2360*/  FADD R15, R13, -12583039 ;  /* 0xcb40007f0d0f7421 */ /* 0x000fe20000000000 */
[----:B------:R-:W-:-:S03]  /*2370*/  FMNMX R18, R18, R14, !PT ;  /* 0x0000000e12127209 */ /* 0x000fc60007800000 */
[----:B------:R-:W-:Y:S01]  /*2380*/  FFMA R15, R22, 1.4426950216293334961, -R15 ;  /* 0x3fb8aa3b160f7823 */ /* 0x000fe2000000080f */
[----:B------:R-:W0:Y:S01]  /*2390*/  MUFU.EX2 R11, R11 ;  /* 0x0000000b000b7308 */ /* 0x000e220000000800 */
[C---:B------:R-:W-:Y:S01]  /*23a0*/  FADD R12, -R18.reuse, R20 ;  /* 0x00000014120c7221 */ /* 0x040fe20000000100 */
[----:B------:R-:W-:Y:S01]  /*23b0*/  FADD R14, -R18, R21 ;  /* 0x00000015120e7221 */ /* 0x000fe20000000100 */
[----:B------:R-:W-:Y:S01]  /*23c0*/  SHF.L.U32 R20, R23, 0x17, RZ ;  /* 0x0000001717147819 */ /* 0x000fe200000006ff */
[----:B------:R-:W-:Y:S01]  /*23d0*/  FFMA R15, R22, 1.925963033500011079e-08, R15 ;  /* 0x32a57060160f7823 */ /* 0x000fe2000000000f */
[-C--:B------:R-:W-:Y:S01]  /*23e0*/  FFMA.SAT R23, R12, R19.reuse, 0.5 ;  /* 0x3f0000000c177423 */ /* 0x080fe20000002013 */
[----:B------:R-:W-:-:S03]  /*23f0*/  FFMA.SAT R21, R14, R19, 0.5 ;  /* 0x3f0000000e157423 */ /* 0x000fc60000002013 */
[-C--:B------:R-:W-:Y:S01]  /*2400*/  FFMA.RM R19, R23, R10.reuse, 12582913 ;  /* 0x4b40000117137423 */ /* 0x080fe2000000400a */
[----:B------:R-:W1:Y:S01]  /*2410*/  MUFU.EX2 R15, R15 ;  /* 0x0000000f000f7308 */ /* 0x000e620000000800 */
[----:B------:R-:W-:Y:S01]  /*2420*/  FFMA.RM R18, R21, R10, 12582913 ;  /* 0x4b40000115127423 */ /* 0x000fe2000000400a */
[----:B------:R-:W-:Y:S02]  /*2430*/  IMAD.SHL.U32 R10, R13, 0x800000, RZ ;  /* 0x008000000d0a7824 */ /* 0x000fe400078e00ff */
[----:B0-----:R-:W-:Y:S01]  /*2440*/  FMUL R20, R20, R11 ;  /* 0x0000000b14147220 */ /* 0x001fe20000400000 */
[C---:B------:R-:W-:Y:S01]  /*2450*/  FADD R11, R19.reuse, -12583039 ;  /* 0xcb40007f130b7421 */ /* 0x040fe20000000000 */
[----:B------:R-:W-:Y:S02]  /*2460*/  SHF.L.U32 R19, R19, 0x17, RZ ;  /* 0x0000001713137819 */ /* 0x000fe400000006ff */
[----:B------:R-:W-:Y:S01]  /*2470*/  FADD R13, RZ, R20 ;  /* 0x00000014ff0d7221 */ /* 0x000fe20000000000 */
[----:B------:R-:W-:-:S04]  /*2480*/  FFMA R11, R12, 1.4426950216293334961, -R11 ;  /* 0x3fb8aa3b0c0b7823 */ /* 0x000fc8000000080b */
[----:B------:R-:W-:Y:S01]  /*2490*/  FFMA R21, R12, 1.925963033500011079e-08, R11 ;  /* 0x32a570600c157823 */ /* 0x000fe2000000000b */
[----:B------:R-:W-:Y:S01]  /*24a0*/  FADD R11, R18, -12583039 ;  /* 0xcb40007f120b7421 */ /* 0x000fe20000000000 */
[----:B-1----:R-:W-:Y:S01]  /*24b0*/  FMUL R10, R10, R15 ;  /* 0x0000000f0a0a7220 */ /* 0x002fe20000400000 */
[----:B------:R-:W-:Y:S01]  /*24c0*/  MOV R12, 0x10 ;  /* 0x00000010000c7802 */ /* 0x000fe20000000f00 */
[----:B------:R-:W-:Y:S02]  /*24d0*/  IMAD.SHL.U32 R18, R18, 0x800000, RZ ;  /* 0x0080000012127824 */ /* 0x000fe400078e00ff */
[C---:B------:R-:W-:Y:S01]  /*24e0*/  FFMA R11, R14.reuse, 1.4426950216293334961, -R11 ;  /* 0x3fb8aa3b0e0b7823 */ /* 0x040fe2000000080b */
[----:B------:R-:W-:Y:S01]  /*24f0*/  FADD R13, R13, R10 ;  /* 0x0000000a0d0d7221 */ /* 0x000fe20000000000 */
[----:B------:R-:W-:Y:S02]  /*2500*/  MOV R15, 0xffffffff ;  /* 0xffffffff000f7802 */ /* 0x000fe40000000f00 */
[----:B------:R-:W-:Y:S01]  /*2510*/  FFMA R24, R14, 1.925963033500011079e-08, R11 ;  /* 0x32a570600e187823 */ /* 0x000fe2000000000b */
[----:B------:R-:W-:-:S07]  /*2520*/  IMAD.MOV.U32 R11, RZ, RZ, 0x1f ;  /* 0x0000001fff0b7424 */ /* 0x000fce00078e00ff */
[----:B------:R-:W-:Y:S05]  /*2530*/  WARPSYNC.COLLECTIVE R15, `(.L_x_8785) ;  /* 0x000000000f087348 */ /* 0x000fea0003c00000 */
[----:B------:R0:W1:Y:S02]  /*2540*/  SHFL.BFLY P6, R14, R13, R12, R11 ;  /* 0x0c00000c0d0e7389 */ /* 0x00006400000c000b */
[----:B01----:R-:W-:Y:S05]  /*2550*/  ENDCOLLECTIVE ;  /* 0x000000000000791b */ /* 0x003fea0003800000 */
.L_x_8785:
[----:B------:R-:W-:Y:S02]  /*2560*/  HFMA2 R12, -RZ, RZ, 0, 4.76837158203125e-07 ;  /* 0x00000008ff0c7431 */ /* 0x000fe400000001ff */
[----:B------:R-:W-:-:S04]  /*2570*/  FADD R22, R13, R14 ;  /* 0x0000000e0d167221 */ /* 0x000fc80000000000 */
[----:B------:R-:W-:-:S07]  /*2580*/  IMAD.MOV.U32 R13, RZ, RZ, R22 ;  /* 0x000000ffff0d7224 */ /* 0x000fce00078e0016 */
[----:B------:R-:W-:Y:S05]  /*2590*/  WARPSYNC.COLLECTIVE R15, `(.L_x_8786) ;  /* 0x000000000f087348 */ /* 0x000fea0003c00000 */
[----:B------:R0:W1:Y:S02]  /*25a0*/  SHFL.BFLY P6, R14, R13, R12, R11 ;  /* 0x0c00000c0d0e7389 */ /* 0x00006400000c000b */
[----:B01----:R-:W-:Y:S05]  /*25b0*/  ENDCOLLECTIVE ;  /* 0x000000000000791b */ /* 0x003fea0003800000 */
.L_x_8786:
[----:B------:R-:W-:Y:S01]  /*25c0*/  MOV R12, 0x4 ;  /* 0x00000004000c7802 */ /* 0x000fe20000000f00 */
[----:B------:R-:W-:Y:S02]  /*25d0*/  FADD R25, R22, R14 ;  /* 0x0000000e16197221 */ /* 0x000fe40000000000 */
[----:B------:R0:W1:Y:S02]  /*25e0*/  MUFU.EX2 R22, R21 ;  /* 0x0000001500167308 */ /* 0x0000640000000800 */
[----:B------:R-:W-:-:S07]  /*25f0*/  IMAD.MOV.U32 R13, RZ, RZ, R25 ;  /* 0x000000ffff0d7224 */ /* 0x000fce00078e0019 */
[----:B01----:R-:W-:Y:S05]  /*2600*/  WARPSYNC.COLLECTIVE R15, `(.L_x_8787) ;  /* 0x000000000f087348 */ /* 0x003fea0003c00000 */
[----:B------:R2:W3:Y:S02]  /*2610*/  SHFL.BFLY P6, R14, R13, R12, R11 ;  /* 0x0c00000c0d0e7389 */ /* 0x0004e400000c000b */
[----:B0123--:R-:W-:Y:S05]  /*2620*/  ENDCOLLECTIVE ;  /* 0x000000000000791b */ /* 0x00ffea0003800000 */
.L_x_8787:
[----:B------:R-:W-:Y:S01]  /*2630*/  FMUL R19, R19, R22 ;  /* 0x0000001613137220 */ /* 0x000fe20000400000 */
[----:B------:R-:W-:Y:S02]  /*2640*/  HFMA2 R12, -RZ, RZ, 0, 1.1920928955078125e-07 ;  /* 0x00000002ff0c7431 */ /* 0x000fe400000001ff */
[----:B------:R-:W-:Y:S02]  /*2650*/  FADD R23, R25, R14 ;  /* 0x0000000e19177221 */ /* 0x000fe40000000000 */
[----:B------:R0:W1:Y:S02]  /*2660*/  MUFU.EX2 R25, R24 ;  /* 0x0000001800197308 */ /* 0x0000640000000800 */
[----:B------:R-:W-:-:S07]  /*2670*/  IMAD.MOV.U32 R13, RZ, RZ, R23 ;  /* 0x000000ffff0d7224 */ /* 0x000fce00078e0017 */
[----:B01----:R-:W-:Y:S05]  /*2680*/  WARPSYNC.COLLECTIVE R15, `(.L_x_8788) ;  /* 0x000000000f087348 */ /* 0x003fea0003c00000 */
[----:B------:R2:W3:Y:S02]  /*2690*/  SHFL.BFLY P6, R14, R13, R12, R11 ;  /* 0x0c00000c0d0e7389 */ /* 0x0004e400000c000b */
[----:B0123--:R-:W-:Y:S05]  /*26a0*/  ENDCOLLECTIVE ;  /* 0x000000000000791b */ /* 0x00ffea0003800000 */
.L_x_8788:
[----:B------:R-:W-:Y:S01]  /*26b0*/  FMUL R18, R18, R25 ;  /* 0x0000001912127220 */ /* 0x000fe20000400000 */
[----:B------:R-:W-:-:S03]  /*26c0*/  MOV R12, 0x1 ;  /* 0x00000001000c7802 */ /* 0x000fc60000000f00 */
[----:B------:R-:W-:-:S04]  /*26d0*/  FADD R24, RZ, R18 ;  /* 0x00000012ff187221 */ /* 0x000fc80000000000 */
[----:B------:R-:W-:Y:S01]  /*26e0*/  FADD R24, R24, R19 ;  /* 0x0000001318187221 */ /* 0x000fe20000000000 */
[----:B------:R-:W-:-:S04]  /*26f0*/  FADD R22, R23, R14 ;  /* 0x0000000e17167221 */ /* 0x000fc80000000000 */
[----:B------:R-:W-:-:S07]  /*2700*/  IMAD.MOV.U32 R13, RZ, RZ, R22 ;  /* 0x000000ffff0d7224 */ /* 0x000fce00078e0016 */
[----:B------:R-:W-:Y:S05]  /*2710*/  WARPSYNC.COLLECTIVE R15, `(.L_x_8789) ;  /* 0x000000000f087348 */ /* 0x000fea0003c00000 */
[----:B------:R0:W1:Y:S02]  /*2720*/  SHFL.BFLY P6, R14, R13, R12, R11 ;  /* 0x0c00000c0d0e7389 */ /* 0x00006400000c000b */
[----:B01----:R-:W-:Y:S05]  /*2730*/  ENDCOLLECTIVE ;  /* 0x000000000000791b */ /* 0x003fea0003800000 */
.L_x_8789:
[----:B------:R-:W-:Y:S01]  /*2740*/  MOV R13, R24 ;  /* 0x00000018000d7202 */ /* 0x000fe20000000f00 */
[----:B------:R-:W-:Y:S02]  /*2750*/  IMAD.MOV.U32 R12, RZ, RZ, 0x10 ;  /* 0x00000010ff0c7424 */ /* 0x000fe400078e00ff */
[----:B------:R-:W-:-:S07]  /*2760*/  IMAD.MOV.U32 R21, RZ, RZ, R14 ;  /* 0x000000ffff157224 */ /* 0x000fce00078e000e */
[----:B------:R-:W-:Y:S05]  /*2770*/  WARPSYNC.COLLECTIVE R15, `(.L_x_8790) ;  /* 0x000000000f087348 */ /* 0x000fea0003c00000 */
[----:B------:R0:W1:Y:S02]  /*2780*/  SHFL.BFLY P6, R14, R13, R12, R11 ;  /* 0x0c00000c0d0e7389 */ /* 0x00006400000c000b */
[----:B01----:R-:W-:Y:S05]  /*2790*/  ENDCOLLECTIVE ;  /* 0x000000000000791b */ /* 0x003fea0003800000 */
.L_x_8790:
[----:B------:R-:W-:Y:S01]  /*27a0*/  FADD R21, R22, R21 ;  /* 0x0000001516157221 */ /* 0x000fe20000000000 */
[----:B------:R-:W-:Y:S01]  /*27b0*/  HFMA2 R12, -RZ, RZ, 0, 4.76837158203125e-07 ;  /* 0x00000008ff0c7431 */ /* 0x000fe200000001ff */
[----:B------:R-:W-:-:S05]  /*27c0*/  MOV R23, R14 ;  /* 0x0000000e00177202 */ /* 0x000fca0000000f00 */
[----:B------:R-:W-:-:S04]  /*27d0*/  FADD R26, R24, R23 ;  /* 0x00000017181a7221 */ /* 0x000fc80000000000 */
[----:B------:R-:W-:-:S07]  /*27e0*/  IMAD.MOV.U32 R13, RZ, RZ, R26 ;  /* 0x000000ffff0d7224 */ /* 0x000fce00078e001a */
[----:B------:R-:W-:Y:S05]  /*27f0*/  WARPSYNC.COLLECTIVE R15, `(.L_x_8791) ;  /* 0x000000000f087348 */ /* 0x000fea0003c00000 */
[----:B------:R0:W1:Y:S02]  /*2800*/  SHFL.BFLY P6, R14, R13, R12, R11 ;  /* 0x0c00000c0d0e7389 */ /* 0x00006400000c000b */
[----:B01----:R-:W-:Y:S05]  /*2810*/  ENDCOLLECTIVE ;  /* 0x000000000000791b */ /* 0x003fea0003800000 */
.L_x_8791:
[----:B------:R-:W-:Y:S02]  /*2820*/  IMAD.MOV.U32 R12, RZ, RZ, 0x4 ;  /* 0x00000004ff0c7424 */ /* 0x000fe400078e00ff */
[----:B------:R-:W-:-:S04]  /*2830*/  IMAD.MOV.U32 R23, RZ, RZ, R14 ;  /* 0x000000ffff177224 */ /* 0x000fc800078e000e */
[----:B------:R-:W-:-:S05]  /*2840*/  FADD R27, R26, R23 ;  /* 0x000000171a1b7221 */ /* 0x000fca0000000000 */
[----:B------:R-:W-:-:S07]  /*2850*/  MOV R13, R27 ;  /* 0x0000001b000d7202 */ /* 0x000fce0000000f00 */
[----:B------:R-:W-:Y:S05]  /*2860*/  WARPSYNC.COLLECTIVE R15, `(.L_x_8792) ;  /* 0x000000000f087348 */ /* 0x000fea0003c00000 */
[----:B------:R0:W1:Y:S02]  /*2870*/  SHFL.BFLY P6, R14, R13, R12, R11 ;  /* 0x0c00000c0d0e7389 */ /* 0x00006400000c000b */
[----:B01----:R-:W-:Y:S05]  /*2880*/  ENDCOLLECTIVE ;  /* 0x000000000000791b */ /* 0x003fea0003800000 */
.L_x_8792:
[----:B------:R-:W-:Y:S01]  /*2890*/  HFMA2 R12, -RZ, RZ, 0, 1.1920928955078125e-07 ;  /* 0x00000002ff0c7431 */ /* 0x000fe200000001ff */
[----:B------:R-:W-:-:S05]  /*28a0*/  MOV R28, R14 ;  /* 0x0000000e001c7202 */ /* 0x000fca0000000f00 */
[----:B------:R-:W-:-:S04]  /*28b0*/  FADD R28, R27, R28 ;  /* 0x0000001c1b1c7221 */ /* 0x000fc80000000000 */
[----:B------:R-:W-:-:S07]  /*28c0*/  IMAD.MOV.U32 R13, RZ, RZ, R28 ;  /* 0x000000ffff0d7224 */ /* 0x000fce00078e001c */
[----:B------:R-:W-:Y:S05]  /*28d0*/  WARPSYNC.COLLECTIVE R15, `(.L_x_8793) ;  /* 0x000000000f087348 */ /* 0x000fea0003c00000 */
[----:B------:R0:W1:Y:S02]  /*28e0*/  SHFL.BFLY P6, R14, R13, R12, R11 ;  /* 0x0c00000c0d0e7389 */ /* 0x00006400000c000b */
[----:B01----:R-:W-:Y:S05]  /*28f0*/  ENDCOLLECTIVE ;  /* 0x000000000000791b */ /* 0x003fea0003800000 */
.L_x_8793:
[----:B------:R-:W-:Y:S02]  /*2900*/  IMAD.MOV.U32 R12, RZ, RZ, 0x1 ;  /* 0x00000001ff0c7424 */ /* 0x000fe400078e00ff */
[----:B------:R-:W-:-:S04]  /*2910*/  IMAD.MOV.U32 R29, RZ, RZ, R14 ;  /* 0x000000ffff1d7224 */ /* 0x000fc800078e000e */
[----:B------:R-:W-:-:S05]  /*2920*/  FADD R29, R28, R29 ;  /* 0x0000001d1c1d7221 */ /* 0x000fca0000000000 */
[----:B------:R-:W-:-:S07]  /*2930*/  MOV R13, R29 ;  /* 0x0000001d000d7202 */ /* 0x000fce0000000f00 */
[----:B------:R-:W-:Y:S05]  /*2940*/  WARPSYNC.COLLECTIVE R15, `(.L_x_8794) ;  /* 0x000000000f087348 */ /* 0x000fea0003c00000 */
[----:B------:R0:W1:Y:S02]  /*2950*/  SHFL.BFLY P6, R14, R13, R12, R11 ;  /* 0x0c00000c0d0e7389 */ /* 0x00006400000c000b */
[----:B01----:R-:W-:Y:S05]  /*2960*/  ENDCOLLECTIVE ;  /* 0x000000000000791b */ /* 0x003fea0003800000 */
.L_x_8794:
[----:B------:R-:W-:Y:S05]  /*2970*/  BRA `(.L_x_8795) ;  /* 0xffffffec00bc7947 */ /* 0x000fea000383ffff */
        .weak           $__internal_131_$__cuda_sm3x_div_rn_noftz_f32_slowpath
        .type           $__internal_131_$__cuda_sm3x_div_rn_noftz_f32_slowpath,@function
        .size           $__internal_131_$__cuda_sm3x_div_rn_noftz_f32_slowpath,(.L_x_37508 - $__internal_131_$__cuda_sm3x_div_rn_noftz_f32_slowpath)
$__internal_131_$__cuda_sm3x_div_rn_noftz_f32_slowpath:
        /* <DEDUP_REMOVED lines=35> */
.L_x_8797:
        /* <DEDUP_REMOVED lines=51> */
.L_x_8804:
[----:B------:R-:W-:-:S04]  /*2ee0*/  LOP3.LUT R11, R11, 0x80000000, RZ, 0xc0, !PT ;  /* 0x800000000b0b7812 */ /* 0x000fc800078ec0ff */
[----:B------:R-:W-:Y:S01]  /*2ef0*/  LOP3.LUT R11, R11, 0x7f800000, RZ, 0xfc, !PT ;  /* 0x7f8000000b0b7812 */ /* 0x000fe200078efcff */
[----:B------:R-:W-:Y:S06]  /*2f00*/  BRA `(.L_x_8805) ;  /* 0x0000000000047947 */ /* 0x000fec0003800000 */
.L_x_8803:
[----:B------:R-:W-:-:S07]  /*2f10*/  IMAD R11, R22, 0x800000, R11 ;  /* 0x00800000160b7824 */ /* 0x000fce00078e020b */
.L_x_8805:
[----:B------:R-:W-:Y:S05]  /*2f20*/  BSYNC.RECONVERGENT B3 ;  /* 0x0000000000037941 */ /* 0x000fea0003800200 */
.L_x_8802:
[----:B------:R-:W-:Y:S05]  /*2f30*/  BRA `(.L_x_8806) ;  /* 0x0000000000207947 */ /* 0x000fea0003800000 */
.L_x_8801:
[----:B------:R-:W-:-:S04]  /*2f40*/  LOP3.LUT R11, R23, 0x80000000, R20, 0x48, !PT ;  /* 0x80000000170b7812 */ /* 0x000fc800078e4814 */
[----:B------:R-:W-:Y:S01]  /*2f50*/  LOP3.LUT R11, R11, 0x7f800000, RZ, 0xfc, !PT ;  /* 0x7f8000000b0b7812 */ /* 0x000fe200078efcff */
[----:B------:R-:W-:Y:S06]  /*2f60*/  BRA `(.L_x_8806) ;  /* 0x0000000000147947 */ /* 0x000fec0003800000 */
.L_x_8800:
[----:B------:R-:W-:Y:S01]  /*2f70*/  LOP3.LUT R11, R23, 0x80000000, R20, 0x48, !PT ;  /* 0x80000000170b7812 */ /* 0x000fe200078e4814 */
[----:B------:R-:W-:Y:S06]  /*2f80*/  BRA `(.L_x_8806) ;  /* 0x00000000000c7947 */ /* 0x000fec0003800000 */
.L_x_8799:
[----:B------:R-:W0:Y:S01]  /*2f90*/  MUFU.RSQ R11, -QNAN ;  /* 0xffc00000000b7908 */ /* 0x000e220000001400 */
[----:B------:R-:W-:Y:S05]  /*2fa0*/  BRA `(.L_x_8806) ;  /* 0x0000000000047947 */ /* 0x000fea0003800000 */
.L_x_8798:
[----:B------:R-:W-:-:S07]  /*2fb0*/  FADD.FTZ R11, R20, R21 ;  /* 0x00000015140b7221 */ /* 0x000fce0000010000 */
.L_x_8806:
[----:B------:R-:W-:Y:S05]  /*2fc0*/  BSYNC.RECONVERGENT B2 ;  /* 0x0000000000027941 */ /* 0x000fea0003800200 */
.L_x_8796:
[----:B------:R-:W-:-:S04]  /*2fd0*/  HFMA2 R15, -RZ, RZ, 0, 0 ;  /* 0x00000000ff0f7431 */ /* 0x000fc800000001ff */
[----:B0-----:R-:W-:Y:S05]  /*2fe0*/  RET.REL.NODEC R14 `(_Z15SoftmaxWarpImplI22BroadcastScaleMaskLoadIffbLm4EiE11DirectStoreIffEfLi2ELi2ELi32ELi2ELb1EL9Algorithm0EEvT_T0_ll) ;  /* 0xffffffd00e047950 */ /* 0x001fea0003c3ffff */
.L_x_8807:
        /* <DEDUP_REMOVED lines=9> */
.L_x_37508:


//--------------------- .text._Z15SoftmaxWarpImplI22BroadcastScaleMaskLoadIffbLm4EiE11DirectStoreIffEfLi2ELi2ELi32ELi2ELb0EL9Algorithm0EEvT_T0_ll --------------------------
	.section	.text._Z15SoftmaxWarpImplI22BroadcastScaleMaskLoadIffbLm4EiE11DirectStoreIffEfLi2ELi2ELi32ELi2ELb0EL9Algorithm0EEvT_T0_ll,"ax",@progbits
	.align	128
        .global         _Z15SoftmaxWarpImplI22BroadcastScaleMaskLoadIffbLm4EiE11DirectStoreIffEfLi2ELi2ELi32ELi2ELb0EL9Algorithm0EEvT_T0_ll
        .type           _Z15SoftmaxWarpImplI22BroadcastScaleMaskLoadIffbLm4EiE11DirectStoreIffEfLi2ELi2ELi32ELi2ELb0EL9Algorithm0EEvT_T0_ll,@function
        .size           _Z15SoftmaxWarpImplI22BroadcastScaleMaskLoadIffbLm4EiE11DirectStoreIffEfLi2ELi2ELi32ELi2ELb0EL9Algorithm0EEvT_T0_ll,(.L_x_37509 - _Z15SoftmaxWarpImplI22BroadcastScaleMaskLoadIffbLm4EiE11DirectStoreIffEfLi2ELi2ELi32ELi2ELb0EL9Algorithm0EEvT_T0_ll)
        .other          _Z15SoftmaxWarpImplI22BroadcastScaleMaskLoadIffbLm4EiE11DirectStoreIffEfLi2ELi2ELi32ELi2ELb0EL9Algorithm0EEvT_T0_ll,@"STO_CUDA_ENTRY STV_DEFAULT"
_Z15SoftmaxWarpImplI22BroadcastScaleMaskLoadIffbLm4EiE11DirectStoreIffEfLi2ELi2ELi32ELi2ELb0EL9Algorithm0EEvT_T0_ll:
.text._Z15SoftmaxWarpImplI22BroadcastScaleMaskLoadIffbLm4EiE11DirectStoreIffEfLi2ELi2ELi32ELi2ELb0EL9Algorithm0EEvT_T0_ll:
        /* <DEDUP_REMOVED lines=26> */
.L_x_8808:
        /* <DEDUP_REMOVED lines=15> */
[----:B------:R-:W-:Y:S01]  /*0290*/  IMAD.SHL.U32 R20, R20, 0x2, RZ ;  /* 0x0000000214147824 */ /* 0x000fe200078e00ff */
[----:B0-----:R-:W-:-:S07]  /*02a0*/  SHF.L.U32 R18, R18, 0x1, RZ ;  /* 0x0000000112127819 */ /* 0x001fce00000006ff */
.L_x_8819:
[----:B------:R-:W0:Y:S01]  /*02b0*/  LDC R11, c[0x0][0x3b8] ;  /* 0x0000ee00ff0b7b82 */ /* 0x000e220000000800 */
[----:B------:R-:W-:Y:S01]  /*02c0*/  IMAD R15, R17, UR48, RZ ;  /* 0x00000030110f7c24 */ /* 0x000fe2000f8e02ff */
[----:B-1----:R-:W-:Y:S02]  /*02d0*/  R2UR UR4, R6 ;  /* 0x00000000060472ca */ /* 0x002fe400000e0000 */
[----:B------:R-:W-:Y:S02]  /*02e0*/  R2UR UR5, R7 ;  /* 0x00000000070572ca */ /* 0x000fe400000e0000 */
[----:B------:R-:W-:Y:S02]  /*02f0*/  IADD3 R0, PT, PT, R18, R15, RZ ;  /* 0x0000000f12007210 */ /* 0x000fe40007ffe0ff */
[----:B------:R-:W1:Y:S01]  /*0300*/  LDC R24, c[0x0][0x3bc] ;  /* 0x0000ef00ff187b82 */ /* 0x000e620000000800 */
[----:B------:R-:W-:Y:S02]  /*0310*/  R2UR UR6, R6 ;  /* 0x00000000060672ca */ /* 0x000fe400000e0000 */
[----:B------:R-:W-:-:S02]  /*0320*/  IABS R8, R0 ;  /* 0x0000000000087213 */ /* 0x000fc40000000000 */
[----:B------:R-:W-:Y:S02]  /*0330*/  R2UR UR7, R7 ;  /* 0x00000000070772ca */ /* 0x000fe400000e0000 */
[----:B0-----:R-:W-:-:S04]  /*0340*/  IABS R3, R11 ;  /* 0x0000000b00037213 */ /* 0x001fc80000000000 */
[----:B------:R-:W0:Y:S08]  /*0350*/  I2F.RP R2, R3 ;  /* 0x0000000300027306 */ /* 0x000e300000209400 */
[----:B0-----:R-:W0:Y:S02]  /*0360*/  MUFU.RCP R2, R2 ;  /* 0x0000000200027308 */ /* 0x001e240000001000 */
[----:B0-----:R-:W-:-:S06]  /*0370*/  VIADD R12, R2, 0xffffffe ;  /* 0x0ffffffe020c7836 */ /* 0x001fcc0000000000 */
[----:B------:R0:W2:Y:S02]  /*0380*/  F2I.FTZ.U32.TRUNC.NTZ R13, R12 ;  /* 0x0000000c000d7305 */ /* 0x0000a4000021f000 */
[----:B0-----:R-:W-:Y:S02]  /*0390*/  IMAD.MOV.U32 R12, RZ, RZ, RZ ;  /* 0x000000ffff0c7224 */ /* 0x001fe400078e00ff */
[----:B--2---:R-:W-:-:S04]  /*03a0*/  IMAD.MOV R4, RZ, RZ, -R13 ;  /* 0x000000ffff047224 */ /* 0x004fc800078e0a0d */
[----:B------:R-:W-:Y:S01]  /*03b0*/  IMAD R5, R4, R3, RZ ;  /* 0x0000000304057224 */ /* 0x000fe200078e02ff */
[----:B------:R-:W-:Y:S02]  /*03c0*/  IADD3 R4, PT, PT, R18, UR48, R15 ;  /* 0x0000003012047c10 */ /* 0x000fe4000fffe00f */
[----:B------:R-:W-:Y:S01]  /*03d0*/  LOP3.LUT R15, RZ, R11, RZ, 0x33, !PT ;  /* 0x0000000bff0f7212 */ /* 0x000fe200078e33ff */
[----:B------:R-:W-:Y:S01]  /*03e0*/  IMAD.HI.U32 R2, R13, R5, R12 ;  /* 0x000000050d027227 */ /* 0x000fe200078e000c */
[----:B------:R-:W-:Y:S02]  /*03f0*/  IABS R14, R4 ;  /* 0x00000004000e7213 */ /* 0x000fe40000000000 */
[----:B-1----:R-:W-:-:S03]  /*0400*/  IABS R13, R24 ;  /* 0x00000018000d7213 */ /* 0x002fc60000000000 */
[C---:B------:R-:W-:Y:S01]  /*0410*/  IMAD.HI.U32 R5, R2.reuse, R8, RZ ;  /* 0x0000000802057227 */ /* 0x040fe200078e00ff */
[----:B------:R-:W0:Y:S03]  /*0420*/  I2F.RP R10, R13 ;  /* 0x0000000d000a7306 */ /* 0x000e260000209400 */
[----:B------:R-:W-:Y:S02]  /*0430*/  IMAD.MOV R12, RZ, RZ, -R5 ;  /* 0x000000ffff0c7224 */ /* 0x000fe400078e0a05 */
[----:B------:R-:W-:-:S04]  /*0440*/  IMAD.HI.U32 R2, R2, R14, RZ ;  /* 0x0000000e02027227 */ /* 0x000fc800078e00ff */
[----:B------:R-:W-:Y:S01]  /*0450*/  IMAD R8, R3, R12, R8 ;  /* 0x0000000c03087224 */ /* 0x000fe200078e0208 */
[----:B------:R-:W-:-:S04]  /*0460*/  IADD3 R12, PT, PT, -R2, RZ, RZ ;  /* 0x000000ff020c7210 */ /* 0x000fc80007ffe1ff */
[C---:B------:R-:W-:Y:S01]  /*0470*/  ISETP.GT.U32.AND P3, PT, R3.reuse, R8, PT ;  /* 0x000000080300720c */ /* 0x040fe20003f64070 */
[C---:B------:R-:W-:Y:S01]  /*0480*/  IMAD R12, R3.reuse, R12, R14 ;  /* 0x0000000c030c7224 */ /* 0x040fe200078e020e */
[----:B0-----:R-:W0:Y:S04]  /*0490*/  MUFU.RCP R10, R10 ;  /* 0x0000000a000a7308 */ /* 0x001e280000001000 */
[----:B------:R-:W-:-:S07]  /*04a0*/  ISETP.GT.U32.AND P4, PT, R3, R12, PT ;  /* 0x0000000c0300720c */ /* 0x000fce0003f84070 */
[----:B------:R-:W-:Y:S02]  /*04b0*/  @!P3 IMAD.IADD R8, R8, 0x1, -R3 ;  /* 0x000000010808b824 */ /* 0x000fe400078e0a03 */
[----:B------:R-:W-:-:S03]  /*04c0*/  @!P3 VIADD R5, R5, 0x1 ;  /* 0x000000010505b836 */ /* 0x000fc60000000000 */
[----:B------:R-:W-:Y:S01]  /*04d0*/  ISETP.GE.U32.AND P2, PT, R8, R3, PT ;  /* 0x000000030800720c */ /* 0x000fe20003f46070 */
[----:B------:R-:W-:Y:S01]  /*04e0*/  @!P4 IMAD.IADD R12, R12, 0x1, -R3 ;  /* 0x000000010c0cc824 */ /* 0x000fe200078e0a03 */
[----:B------:R-:W-:Y:S02]  /*04f0*/  LOP3.LUT R8, R0, R11, RZ, 0x3c, !PT ;  /* 0x0000000b00087212 */ /* 0x000fe400078e3cff */
[----:B------:R-:W-:Y:S02]  /*0500*/  @!P4 IADD3 R2, PT, PT, R2, 0x1, RZ ;  /* 0x000000010202c810 */ /* 0x000fe40007ffe0ff */
[----:B------:R-:W-:Y:S02]  /*0510*/  ISETP.GE.U32.AND P0, PT, R12, R3, PT ;  /* 0x000000030c00720c */ /* 0x000fe40003f06070 */
[----:B0-----:R-:W-:Y:S02]  /*0520*/  IADD3 R3, PT, PT, R10, 0xffffffe, RZ ;  /* 0x0ffffffe0a037810 */ /* 0x001fe40007ffe0ff */
[----:B------:R-:W-:-:S02]  /*0530*/  ISETP.GE.AND P1, PT, R8, RZ, PT ;  /* 0x000000ff0800720c */ /* 0x000fc40003f26270 */
[----:B------:R-:W-:Y:S01]  /*0540*/  LOP3.LUT R8, R4, R11, RZ, 0x3c, !PT ;  /* 0x0000000b04087212 */ /* 0x000fe200078e3cff */
[----:B------:R-:W-:Y:S01]  /*0550*/  @P2 VIADD R5, R5, 0x1 ;  /* 0x0000000105052836 */ /* 0x000fe20000000000 */
[----:B------:R-:W0:Y:S01]  /*0560*/  F2I.FTZ.U32.TRUNC.NTZ R3, R3 ;  /* 0x0000000300037305 */ /* 0x000e22000021f000 */
[----:B------:R-:W-:Y:S02]  /*0570*/  ISETP.NE.AND P2, PT, R11, RZ, PT ;  /* 0x000000ff0b00720c */ /* 0x000fe40003f45270 */
[----:B------:R-:W-:Y:S01]  /*0580*/  ISETP.GE.AND P3, PT, R8, RZ, PT ;  /* 0x000000ff0800720c */ /* 0x000fe20003f66270 */
[----:B------:R-:W-:Y:S02]  /*0590*/  IMAD.MOV.U32 R8, RZ, RZ, R5 ;  /* 0x000000ffff087224 */ /* 0x000fe400078e0005 */
[----:B------:R-:W-:Y:S01]  /*05a0*/  @P0 VIADD R2, R2, 0x1 ;  /* 0x0000000102020836 */ /* 0x000fe20000000000 */
[----:B------:R-:W1:Y:S02]  /*05b0*/  LDC R5, c[0x0][0x3c0] ;  /* 0x0000f000ff057b82 */ /* 0x000e640000000800 */
[----:B------:R-:W-:-:S04]  /*05c0*/  @!P1 IADD3 R8, PT, PT, -R8, RZ, RZ ;  /* 0x000000ff08089210 */ /* 0x000fc80007ffe1ff */
[----:B------:R-:W-:Y:S01]  /*05d0*/  SEL R8, R15, R8, !P2 ;  /* 0x000000080f087207 */ /* 0x000fe20005000000 */
[----:B0-----:R-:W-:Y:S02]  /*05e0*/  IMAD.MOV R12, RZ, RZ, -R3 ;  /* 0x000000ffff0c7224 */ /* 0x001fe400078e0a03 */
[----:B------:R-:W-:Y:S01]  /*05f0*/  @!P3 IMAD.MOV R2, RZ, RZ, -R2 ;  /* 0x000000ffff02b224 */ /* 0x000fe200078e0a02 */
[----:B------:R-:W-:-:S04]  /*0600*/  IADD3 R19, PT, PT, -R8, RZ, RZ ;  /* 0x000000ff08137210 */ /* 0x000fc80007ffe1ff */
[----:B------:R-:W-:Y:S01]  /*0610*/  SEL R10, R15, R2, !P2 ;  /* 0x000000020f0a7207 */ /* 0x000fe20005000000 */
[----:B------:R-:W-:Y:S02]  /*0620*/  IMAD.MOV.U32 R2, RZ, RZ, R12 ;  /* 0x000000ffff027224 */ /* 0x000fe400078e000c */
[----:B------:R-:W-:Y:S02]  /*0630*/  IMAD R19, R11, R19, R0 ;  /* 0x000000130b137224 */ /* 0x000fe400078e0200 */
[----:B------:R-:W-:Y:S01]  /*0640*/  IMAD R21, R2, R13, RZ ;  /* 0x0000000d02157224 */ /* 0x000fe200078e02ff */
[----:B------:R-:W-:Y:S01]  /*0650*/  MOV R2, RZ ;  /* 0x000000ff00027202 */ /* 0x000fe20000000f00 */
[----:B------:R-:W-:Y:S01]  /*0660*/  IMAD.MOV R15, RZ, RZ, -R10 ;  /* 0x000000ffff0f7224 */ /* 0x000fe200078e0a0a */
[----:B------:R-:W-:Y:S02]  /*0670*/  IABS R14, R19 ;  /* 0x00000013000e7213 */ /* 0x000fe40000000000 */
[----:B-1----:R-:W-:Y:S01]  /*0680*/  IABS R12, R5 ;  /* 0x00000005000c7213 */ /* 0x002fe20000000000 */
[----:B------:R-:W-:Y:S01]  /*0690*/  IMAD.HI.U32 R2, R3, R21, R2 ;  /* 0x0000001503027227 */ /* 0x000fe200078e0002 */
[----:B------:R-:W-:-:S02]  /*06a0*/  IABS R26, R5 ;  /* 0x00000005001a7213 */ /* 0x000fc40000000000 */
[----:B------:R-:W0:Y:S01]  /*06b0*/  I2F.RP R16, R12 ;  /* 0x0000000c00107306 */ /* 0x000e220000209400 */
[----:B------:R-:W-:Y:S02]  /*06c0*/  IMAD R15, R11, R15, R4 ;  /* 0x0000000f0b0f7224 */ /* 0x000fe400078e0204 */
[----:B------:R-:W-:-:S03]  /*06d0*/  IMAD.HI.U32 R11, R2, R14, RZ ;  /* 0x0000000e020b7227 */ /* 0x000fc600078e00ff */
[----:B------:R-:W-:Y:S01]  /*06e0*/  IABS R22, R15 ;  /* 0x0000000f00167213 */ /* 0x000fe20000000000 */
[----:B------:R-:W-:-:S04]  /*06f0*/  IMAD.MOV R3, RZ, RZ, -R11 ;  /* 0x000000ffff037224 */ /* 0x000fc800078e0a0b */
[----:B------:R-:W-:-:S04]  /*0700*/  IMAD.HI.U32 R2, R2, R22, RZ ;  /* 0x0000001602027227 */ /* 0x000fc800078e00ff */
[----:B------:R-:W-:Y:S01]  /*0710*/  IMAD R14, R13, R3, R14 ;  /* 0x000000030d0e7224 */ /* 0x000fe200078e020e */
[----:B0-----:R-:W0:Y:S01]  /*0720*/  MUFU.RCP R16, R16 ;  /* 0x0000001000107308 */ /* 0x001e220000001000 */
[----:B------:R-:W-:-:S03]  /*0730*/  IMAD.MOV R3, RZ, RZ, -R2 ;  /* 0x000000ffff037224 */ /* 0x000fc600078e0a02 */
[C---:B------:R-:W-:Y:S01]  /*0740*/  ISETP.GT.U32.AND P3, PT, R13.reuse, R14, PT ;  /* 0x0000000e0d00720c */ /* 0x040fe20003f64070 */
[----:B------:R-:W-:Y:S01]  /*0750*/  IMAD R22, R13, R3, R22 ;  /* 0x000000030d167224 */ /* 0x000fe200078e0216 */
[----:B------:R-:W-:-:S04]  /*0760*/  LOP3.LUT R3, R19, R24, RZ, 0x3c, !PT ;  /* 0x0000001813037212 */ /* 0x000fc800078e3cff */
[----:B------:R-:W-:Y:S02]  /*0770*/  ISETP.GT.U32.AND P4, PT, R13, R22, PT ;  /* 0x000000160d00720c */ /* 0x000fe40003f84070 */
[----:B------:R-:W-:-:S05]  /*0780*/  ISETP.GE.AND P1, PT, R3, RZ, PT ;  /* 0x000000ff0300720c */ /* 0x000fca0003f26270 */
[-C--:B------:R-:W-:Y:S01]  /*0790*/  @!P3 IADD3 R14, PT, PT, R14, -R13.reuse, RZ ;  /* 0x8000000d0e0eb210 */ /* 0x080fe20007ffe0ff */
[----:B0-----:R-:W-:Y:S01]  /*07a0*/  VIADD R3, R16, 0xffffffe ;  /* 0x0ffffffe10037836 */ /* 0x001fe20000000000 */
[----:B------:R-:W-:Y:S02]  /*07b0*/  @!P3 IADD3 R11, PT, PT, R11, 0x1, RZ ;  /* 0x000000010b0bb810 */ /* 0x000fe40007ffe0ff */
[-C--:B------:R-:W-:Y:S02]  /*07c0*/  ISETP.GE.U32.AND P2, PT, R14, R13.reuse, PT ;  /* 0x0000000d0e00720c */ /* 0x080fe40003f46070 */
[----:B------:R-:W-:Y:S01]  /*07d0*/  @!P4 IMAD.IADD R22, R22, 0x1, -R13 ;  /* 0x000000011616c824 */ /* 0x000fe200078e0a0d */
[----:B------:R-:W0:Y:S01]  /*07e0*/  F2I.FTZ.U32.TRUNC.NTZ R3, R3 ;  /* 0x0000000300037305 */ /* 0x000e22000021f000 */
[----:B------:R-:W-:Y:S01]  /*07f0*/  @!P4 VIADD R2, R2, 0x1 ;  /* 0x000000010202c836 */ /* 0x000fe20000000000 */
[----:B------:R-:W-:Y:S02]  /*0800*/  LOP3.LUT R14, RZ, R24, RZ, 0x33, !PT ;  /* 0x00000018ff0e7212 */ /* 0x000fe400078e33ff */
[----:B------:R-:W-:-:S02]  /*0810*/  ISETP.GE.U32.AND P0, PT, R22, R13, PT ;  /* 0x0000000d1600720c */ /* 0x000fc40003f06070 */
[----:B------:R-:W-:-:S04]  /*0820*/  LOP3.LUT R13, R15, R24, RZ, 0x3c, !PT ;  /* 0x000000180f0d7212 */ /* 0x000fc800078e3cff */
[----:B------:R-:W-:Y:S01]  /*0830*/  ISETP.GE.AND P3, PT, R13, RZ, PT ;  /* 0x000000ff0d00720c */ /* 0x000fe20003f66270 */
[----:B------:R-:W-:Y:S01]  /*0840*/  @P2 VIADD R11, R11, 0x1 ;  /* 0x000000010b0b2836 */ /* 0x000fe20000000000 */
[----:B------:R-:W-:Y:S02]  /*0850*/  ISETP.NE.AND P2, PT, R24, RZ, PT ;  /* 0x000000ff1800720c */ /* 0x000fe40003f45270 */
[----:B------:R-:W-:Y:S01]  /*0860*/  LOP3.LUT R13, RZ, R24, RZ, 0x33, !PT ;  /* 0x00000018ff0d7212 */ /* 0x000fe200078e33ff */
[----:B------:R-:W-:Y:S02]  /*0870*/  @!P1 IMAD.MOV R11, RZ, RZ, -R11 ;  /* 0x000000ffff0b9224 */ /* 0x000fe400078e0a0b */
[----:B------:R-:W-:-:S03]  /*0880*/  @P0 IADD3 R2, PT, PT, R2, 0x1, RZ ;  /* 0x0000000102020810 */ /* 0x000fc60007ffe0ff */
[----:B------:R-:W-:Y:S02]  /*0890*/  SEL R11, R14, R11, !P2 ;  /* 0x0000000b0e0b7207 */ /* 0x000fe40005000000 */
[----:B0-----:R-:W-:Y:S01]  /*08a0*/  IADD3 R14, PT, PT, RZ, -R3, RZ ;  /* 0x80000003ff0e7210 */ /* 0x001fe20007ffe0ff */
[----:B------:R-:W-:Y:S02]  /*08b0*/  @!P3 IMAD.MOV R2, RZ, RZ, -R2 ;  /* 0x000000ffff02b224 */ /* 0x000fe400078e0a02 */
[----:B------:R-:W-:-:S03]  /*08c0*/  IMAD.MOV R22, RZ, RZ, -R11 ;  /* 0x000000ffff167224 */ /* 0x000fc600078e0a0b */
[----:B------:R-:W-:Y:S01]  /*08d0*/  SEL R16, R13, R2, !P2 ;  /* 0x000000020d107207 */ /* 0x000fe20005000000 */
[----:B------:R-:W-:Y:S02]  /*08e0*/  IMAD.MOV.U32 R13, RZ, RZ, R14 ;  /* 0x000000ffff0d7224 */ /* 0x000fe400078e000e */
[----:B------:R-:W-:Y:S01]  /*08f0*/  IMAD R22, R24, R22, R19 ;  /* 0x0000001618167224 */ /* 0x000fe200078e0213 */
[----:B------:R-:W-:Y:S01]  /*0900*/  IADD3 R2, PT, PT, -R16, RZ, RZ ;  /* 0x000000ff10027210 */ /* 0x000fe20007ffe1ff */
[----:B------:R-:W-:-:S03]  /*0910*/  IMAD R13, R13, R12, RZ ;  /* 0x0000000c0d0d7224 */ /* 0x000fc600078e02ff */
[----:B------:R-:W-:Y:S01]  /*0920*/  IABS R14, R22 ;  /* 0x00000016000e7213 */ /* 0x000fe20000000000 */
[----:B------:R-:W-:Y:S02]  /*0930*/  IMAD R24, R24, R2, R15 ;  /* 0x0000000218187224 */ /* 0x000fe400078e020f */
[----:B------:R-:W-:-:S03]  /*0940*/  IMAD.MOV.U32 R2, RZ, RZ, RZ ;  /* 0x000000ffff027224 */ /* 0x000fc600078e00ff */
[----:B------:R-:W-:Y:S01]  /*0950*/  IABS R23, R24 ;  /* 0x0000001800177213 */ /* 0x000fe20000000000 */
[----:B------:R-:W-:-:S04]  /*0960*/  IMAD.HI.U32 R2, R3, R13, R2 ;  /* 0x0000000d03027227 */ /* 0x000fc800078e0002 */
[----:B------:R-:W-:Y:S02]  /*0970*/  IMAD.MOV.U32 R13, RZ, RZ, R14 ;  /* 0x000000ffff0d7224 */ /* 0x000fe400078e000e */
[C---:B------:R-:W-:Y:S01]  /*0980*/  IMAD.HI.U32 R19, R2.reuse, R23, RZ ;  /* 0x0000001702137227 */ /* 0x040fe200078e00ff */
[----:B------:R-:W0:Y:S03]  /*0990*/  LDC.64 R14, c[0x0][0x390] ;  /* 0x0000e400ff0e7b82 */ /* 0x000e260000000a00 */
[----:B------:R-:W-:-:S04]  /*09a0*/  IMAD.HI.U32 R21, R2, R13, RZ ;  /* 0x0000000d02157227 */ /* 0x000fc800078e00ff */
[----:B------:R-:W-:Y:S01]  /*09b0*/  IMAD.MOV R2, RZ, RZ, -R19 ;  /* 0x000000ffff027224 */ /* 0x000fe200078e0a13 */
[----:B------:R-:W-:-:S03]  /*09c0*/  IADD3 R3, PT, PT, -R21, RZ, RZ ;  /* 0x000000ff15037210 */ /* 0x000fc60007ffe1ff */
[----:B------:R-:W-:Y:S02]  /*09d0*/  IMAD R23, R26, R2, R23 ;  /* 0x000000021a177224 */ /* 0x000fe400078e0217 */
[----:B------:R-:W-:Y:S02]  /*09e0*/  IMAD R13, R12, R3, R13 ;  /* 0x000000030c0d7224 */ /* 0x000fe400078e020d */
[----:B------:R-:W1:Y:S01]  /*09f0*/  LDC.64 R2, c[0x0][0x398] ;  /* 0x0000e600ff027b82 */ /* 0x000e620000000a00 */
[----:B------:R-:W-:Y:S02]  /*0a00*/  ISETP.GT.U32.AND P3, PT, R26, R23, PT ;  /* 0x000000171a00720c */ /* 0x000fe40003f64070 */
[----:B------:R-:W-:Y:S02]  /*0a10*/  ISETP.GT.U32.AND P0, PT, R12, R13, PT ;  /* 0x0000000d0c00720c */ /* 0x000fe40003f04070 */
[----:B0-----:R-:W-:-:S04]  /*0a20*/  ISETP.NE.U32.AND P1, PT, R14, 0x1, PT ;  /* 0x000000010e00780c */ /* 0x001fc80003f25070 */
[----:B------:R-:W-:-:S05]  /*0a30*/  ISETP.NE.AND.EX P1, PT, R15, RZ, PT, P1 ;  /* 0x000000ff0f00720c */ /* 0x000fca0003f25310 */
[-C--:B------:R-:W-:Y:S02]  /*0a40*/  @!P3 IADD3 R23, PT, PT, R23, -R26.reuse, RZ ;  /* 0x8000001a1717b210 */ /* 0x080fe40007ffe0ff */
[----:B------:R-:W-:Y:S01]  /*0a50*/  @!P0 IMAD.IADD R13, R13, 0x1, -R12 ;  /* 0x000000010d0d8824 */ /* 0x000fe200078e0a0c */
[----:B------:R-:W0:Y:S01]  /*0a60*/  LDC.64 R14, c[0x0][0x3a8] ;  /* 0x0000ea00ff0e7b82 */ /* 0x000e220000000a00 */
[----:B------:R-:W-:Y:S01]  /*0a70*/  @!P0 VIADD R21, R21, 0x1 ;  /* 0x0000000115158836 */ /* 0x000fe20000000000 */
[----:B------:R-:W-:Y:S02]  /*0a80*/  ISETP.GE.U32.AND P4, PT, R23, R26, PT ;  /* 0x0000001a1700720c */ /* 0x000fe40003f86070 */
[----:B------:R-:W-:Y:S02]  /*0a90*/  ISETP.GE.U32.AND P5, PT, R13, R12, PT ;  /* 0x0000000c0d00720c */ /* 0x000fe40003fa6070 */
[----:B------:R-:W-:Y:S02]  /*0aa0*/  LOP3.LUT R12, R22, R5, RZ, 0x3c, !PT ;  /* 0x00000005160c7212 */ /* 0x000fe400078e3cff */
[----:B-1----:R-:W-:-:S02]  /*0ab0*/  ISETP.NE.U32.AND P0, PT, R2, 0x1, PT ;  /* 0x000000010200780c */ /* 0x002fc40003f05070 */
[----:B------:R-:W-:Y:S02]  /*0ac0*/  ISETP.GE.AND P2, PT, R12, RZ, PT ;  /* 0x000000ff0c00720c */ /* 0x000fe40003f46270 */
[----:B------:R-:W1:Y:S01]  /*0ad0*/  LDC.64 R12, c[0x0][0x3a0] ;  /* 0x0000e800ff0c7b82 */ /* 0x000e620000000a00 */
[----:B------:R-:W-:Y:S02]  /*0ae0*/  LOP3.LUT R2, R24, R5, RZ, 0x3c, !PT ;  /* 0x0000000518027212 */ /* 0x000fe400078e3cff */
[----:B------:R-:W-:Y:S02]  /*0af0*/  @!P3 IADD3 R19, PT, PT, R19, 0x1, RZ ;  /* 0x000000011313b810 */ /* 0x000fe40007ffe0ff */
[----:B------:R-:W-:Y:S01]  /*0b00*/  @P5 VIADD R21, R21, 0x1 ;  /* 0x0000000115155836 */ /* 0x000fe20000000000 */
[----:B------:R-:W-:Y:S02]  /*0b10*/  ISETP.GE.AND P5, PT, R2, RZ, PT ;  /* 0x000000ff0200720c */ /* 0x000fe40003fa6270 */
[----:B------:R-:W-:Y:S01]  /*0b20*/  @P4 VIADD R19, R19, 0x1 ;  /* 0x0000000113134836 */ /* 0x000fe20000000000 */
[----:B------:R-:W-:-:S02]  /*0b30*/  ISETP.NE.AND P3, PT, R5, RZ, PT ;  /* 0x000000ff0500720c */ /* 0x000fc40003f65270 */
[----:B------:R-:W-:Y:S01]  /*0b40*/  @!P2 IMAD.MOV R21, RZ, RZ, -R21 ;  /* 0x000000ffff15a224 */ /* 0x000fe200078e0a15 */
[-C--:B------:R-:W-:Y:S02]  /*0b50*/  LOP3.LUT R2, RZ, R5.reuse, RZ, 0x33, !PT ;  /* 0x00000005ff027212 */ /* 0x080fe400078e33ff */
[----:B------:R-:W-:Y:S02]  /*0b60*/  ISETP.NE.AND.EX P0, PT, R3, RZ, PT, P0 ;  /* 0x000000ff0300720c */ /* 0x000fe40003f05300 */
[----:B------:R-:W-:Y:S02]  /*0b70*/  LOP3.LUT R26, RZ, R5, RZ, 0x33, !PT ;  /* 0x00000005ff1a7212 */ /* 0x000fe400078e33ff */
[----:B------:R-:W-:Y:S02]  /*0b80*/  SEL R3, R8, RZ, P1 ;  /* 0x000000ff08037207 */ /* 0x000fe40000800000 */
[----:B------:R-:W-:Y:S02]  /*0b90*/  @!P5 IADD3 R19, PT, PT, -R19, RZ, RZ ;  /* 0x000000ff1313d210 */ /* 0x000fe40007ffe1ff */
[----:B------:R-:W-:Y:S01]  /*0ba0*/  SEL R8, R2, R21, !P3 ;  /* 0x0000001502087207 */ /* 0x000fe20005800000 */
[----:B------:R-:W-:Y:S01]  /*0bb0*/  IMAD R2, R3, UR36, RZ ;  /* 0x0000002403027c24 */ /* 0x000fe2000f8e02ff */
[----:B-1----:R-:W-:-:S02]  /*0bc0*/  ISETP.NE.U32.AND P2, PT, R12, 0x1, PT ;  /* 0x000000010c00780c */ /* 0x002fc40003f45070 */
[----:B------:R-:W-:Y:S01]  /*0bd0*/  SEL R10, R10, RZ, P1 ;  /* 0x000000ff0a0a7207 */ /* 0x000fe20000800000 */
[----:B------:R-:W-:Y:S01]  /*0be0*/  IMAD.MOV R3, RZ, RZ, -R8 ;  /* 0x000000ffff037224 */ /* 0x000fe200078e0a08 */
[----:B------:R-:W-:Y:S02]  /*0bf0*/  SEL R19, R26, R19, !P3 ;  /* 0x000000131a137207 */ /* 0x000fe40005800000 */
[----:B------:R-:W-:Y:S01]  /*0c00*/  SEL R11, R11, RZ, P0 ;  /* 0x000000ff0b0b7207 */ /* 0x000fe20000000000 */
[----:B------:R-:W-:Y:S01]  /*0c10*/  IMAD R22, R5, R3, R22 ;  /* 0x0000000305167224 */ /* 0x000fe200078e0216 */
[----:B------:R-:W-:Y:S01]  /*0c20*/  ISETP.NE.AND.EX P1, PT, R13, RZ, PT, P2 ;  /* 0x000000ff0d00720c */ /* 0x000fe20003f25320 */
[----:B------:R-:W-:Y:S01]  /*0c30*/  IMAD R13, R10, UR36, RZ ;  /* 0x000000240a0d7c24 */ /* 0x000fe2000f8e02ff */
[----:B0-----:R-:W-:Y:S01]  /*0c40*/  ISETP.NE.U32.AND P2, PT, R14, 0x1, PT ;  /* 0x000000010e00780c */ /* 0x001fe20003f45070 */
[----:B------:R-:W-:Y:S01]  /*0c50*/  IMAD.MOV R10, RZ, RZ, -R19 ;  /* 0x000000ffff0a7224 */ /* 0x000fe200078e0a13 */
[----:B------:R-:W-:Y:S01]  /*0c60*/  SEL R16, R16, RZ, P0 ;  /* 0x000000ff10107207 */ /* 0x000fe20000000000 */
[----:B------:R-:W-:Y:S01]  /*0c70*/  IMAD R11, R11, UR37, R2 ;  /* 0x000000250b0b7c24 */ /* 0x000fe2000f8e0202 */
[----:B------:R-:W-:Y:S01]  /*0c80*/  ISETP.NE.AND.EX P0, PT, R15, RZ, PT, P2 ;  /* 0x000000ff0f00720c */ /* 0x000fe20003f05320 */
[----:B------:R-:W0:Y:S01]  /*0c90*/  LDC.64 R2, c[0x0][0x388] ;  /* 0x0000e200ff027b82 */ /* 0x000e220000000a00 */
[----:B------:R-:W-:Y:S01]  /*0ca0*/  IMAD R5, R5, R10, R24 ;  /* 0x0000000a05057224 */ /* 0x000fe200078e0218 */
[----:B------:R-:W-:Y:S01]  /*0cb0*/  SEL R8, R8, RZ, P1 ;  /* 0x000000ff08087207 */ /* 0x000fe20000800000 */
[----:B------:R-:W-:Y:S01]  /*0cc0*/  IMAD R16, R16, UR37, R13 ;  /* 0x0000002510107c24 */ /* 0x000fe2000f8e020d */
[----:B------:R-:W-:-:S02]  /*0cd0*/  SEL R19, R19, RZ, P1 ;  /* 0x000000ff13137207 */ /* 0x000fc40000800000 */
[----:B------:R-:W-:Y:S01]  /*0ce0*/  SEL R22, R22, RZ, P0 ;  /* 0x000000ff16167207 */ /* 0x000fe20000000000 */
[----:B------:R-:W-:Y:S01]  /*0cf0*/  IMAD R11, R8, UR38, R11 ;  /* 0x00000026080b7c24 */ /* 0x000fe2000f8e020b */
[----:B------:R-:W-:Y:S01]  /*0d00*/  SEL R5, R5, RZ, P0 ;  /* 0x000000ff05057207 */ /* 0x000fe20000000000 */
[----:B------:R-:W-:Y:S02]  /*0d10*/  IMAD R16, R19, UR38, R16 ;  /* 0x0000002613107c24 */ /* 0x000fe4000f8e0210 */
[----:B------:R-:W-:Y:S02]  /*0d20*/  IMAD R11, R22, UR39, R11 ;  /* 0x00000027160b7c24 */ /* 0x000fe4000f8e020b */
[----:B------:R-:W-:-:S03]  /*0d30*/  IMAD R5, R5, UR39, R16 ;  /* 0x0000002705057c24 */ /* 0x000fc6000f8e0210 */
[----:B------:R-:W-:Y:S02]  /*0d40*/  LEA.HI R11, R11, R11, RZ, 0x1 ;  /* 0x0000000b0b0b7211 */ /* 0x000fe400078f08ff */
[----:B------:R-:W-:Y:S02]  /*0d50*/  LEA.HI R5, R5, R5, RZ, 0x1 ;  /* 0x0000000505057211 */ /* 0x000fe400078f08ff */
[----:B------:R-:W-:Y:S02]  /*0d60*/  SHF.R.S32.HI R11, RZ, 0x1, R11 ;  /* 0x00000001ff0b7819 */ /* 0x000fe4000001140b */
[----:B------:R-:W-:-:S03]  /*0d70*/  SHF.R.S32.HI R5, RZ, 0x1, R5 ;  /* 0x00000001ff057819 */ /* 0x000fc60000011405 */
[----:B0-----:R-:W-:-:S04]  /*0d80*/  IMAD.WIDE R10, R11, 0x2, R2 ;  /* 0x000000020b0a7825 */ /* 0x001fc800078e0202 */
[----:B------:R-:W-:Y:S02]  /*0d90*/  IMAD.WIDE R12, R5, 0x2, R2 ;  /* 0x00000002050c7825 */ /* 0x000fe400078e0202 */
[----:B------:R0:W2:Y:S01]  /*0da0*/  LDG.E.U16 R5, desc[UR4][R10.64] ;  /* 0x000000040a057981 */ /* 0x0000a2000c1e1500 */
[----:B------:R-:W1:Y:S03]  /*0db0*/  LDC.64 R2, c[0x0][0x380] ;  /* 0x0000e000ff027b82 */ /* 0x000e660000000a00 */
[----:B------:R1:W3:Y:S01]  /*0dc0*/  LDG.E.U16 R19, desc[UR6][R12.64] ;  /* 0x000000060c137981 */ /* 0x0002e2000c1e1500 */
[----:B------:R-:W-:Y:S02]  /*0dd0*/  LEA.HI R0, R0, R0, RZ, 0x1 ;  /* 0x0000000000007211 */ /* 0x000fe400078f08ff */
[----:B------:R-:W-:Y:S02]  /*0de0*/  LEA.HI R4, R4, R4, RZ, 0x1 ;  /* 0x0000000404047211 */ /* 0x000fe400078f08ff */
[----:B------:R-:W-:-:S02]  /*0df0*/  SHF.R.S32.HI R15, RZ, 0x1, R0 ;  /* 0x00000001ff0f7819 */ /* 0x000fc40000011400 */
[----:B------:R-:W-:Y:S02]  /*0e00*/  R2UR UR8, R6 ;  /* 0x00000000060872ca */ /* 0x000fe400000e0000 */
[----:B------:R-:W-:Y:S02]  /*0e10*/  R2UR UR9, R7 ;  /* 0x00000000070972ca */ /* 0x000fe400000e0000 */
[----:B0-----:R-:W-:Y:S01]  /*0e20*/  SHF.R.S32.HI R11, RZ, 0x1, R4 ;  /* 0x00000001ff0b7819 */ /* 0x001fe20000011404 */
[----:B-1----:R-:W-:-:S04]  /*0e30*/  IMAD.WIDE R12, R15, 0x8, R2 ;  /* 0x000000080f0c7825 */ /* 0x002fc800078e0202 */
[----:B------:R-:W-:Y:S01]  /*0e40*/  IMAD.WIDE R2, R11, 0x8, R2 ;  /* 0x000000080b027825 */ /* 0x000fe200078e0202 */
[----:B------:R-:W4:Y:S01]  /*0e50*/  LDG.E R0, desc[UR4][R12.64] ;  /* 0x000000040c007981 */ /* 0x000f22000c1e1900 */
[----:B------:R-:W4:Y:S01]  /*0e60*/  LDC.64 R10, c[0x0][0x3f0] ;  /* 0x0000fc00ff0a7b82 */ /* 0x000f220000000a00 */
[----:B--2---:R-:W-:Y:S02]  /*0e70*/  PRMT R8, R5, 0x7771, RZ ;  /* 0x0000777105087816 */ /* 0x004fe400000000ff */
[----:B---3--:R-:W-:Y:S02]  /*0e80*/  PRMT R14, R19, 0x7771, RZ ;  /* 0x00007771130e7816 */ /* 0x008fe400000000ff */
[----:B------:R-:W-:Y:S02]  /*0e90*/  ISETP.NE.AND P1, PT, R8, RZ, PT ;  /* 0x000000ff0800720c */ /* 0x000fe40003f25270 */
[----:B------:R-:W-:Y:S01]  /*0ea0*/  ISETP.NE.AND P3, PT, R14, RZ, PT ;  /* 0x000000ff0e00720c */ /* 0x000fe20003f65270 */
[----:B------:R-:W2:Y:S10]  /*0eb0*/  LDG.E R8, desc[UR8][R2.64] ;  /* 0x0000000802087981 */ /* 0x000eb4000c1e1900 */
[----:B------:R-:W-:-:S02]  /*0ec0*/  @P1 R2UR UR6, R6 ;  /* 0x00000000060612ca */ /* 0x000fc400000e0000 */
[C---:B------:R-:W-:Y:S02]  /*0ed0*/  @P1 R2UR UR7, R7.reuse ;  /* 0x00000000070712ca */ /* 0x040fe400000e0000 */
[----:B------:R-:W-:Y:S02]  /*0ee0*/  @P3 R2UR UR10, R6 ;  /* 0x00000000060a32ca */ /* 0x000fe400000e0000 */
[----:B------:R-:W-:-:S09]  /*0ef0*/  @P3 R2UR UR11, R7 ;  /* 0x00000000070b32ca */ /* 0x000fd200000e0000 */
[----:B------:R-:W3:Y:S04]  /*0f00*/  @P1 LDG.E R4, desc[UR6][R12.64+0x4] ;  /* 0x000004060c041981 */ /* 0x000ee8000c1e1900 */
[----:B------:R-:W5:Y:S01]  /*0f10*/  @P3 LDG.E R16, desc[UR10][R2.64+0x4] ;  /* 0x0000040a02103981 */ /* 0x000f62000c1e1900 */
[----:B------:R-:W0:Y:S01]  /*0f20*/  LDCU UR4, c[0x0][0x3f0] ;  /* 0x00007e00ff0477ac */ /* 0x000e220008000800 */
[----:B------:R-:W-:-:S04]  /*0f30*/  PRMT R14, R19, 0x7770, RZ ;  /* 0x00007770130e7816 */ /* 0x000fc800000000ff */
[----:B------:R-:W-:Y:S02]  /*0f40*/  ISETP.NE.AND P2, PT, R14, RZ, PT ;  /* 0x000000ff0e00720c */ /* 0x000fe40003f45270 */
[----:B------:R-:W-:Y:S01]  /*0f50*/  PRMT R5, R5, 0x7770, RZ ;  /* 0x0000777005057816 */ /* 0x000fe200000000ff */
[----:B----4-:R-:W-:-:S03]  /*0f60*/  FMUL R15, R0, R11 ;  /* 0x0000000b000f7220 */ /* 0x010fc60000400000 */
[----:B------:R-:W-:-:S04]  /*0f70*/  ISETP.NE.AND P0, PT, R5, RZ, PT ;  /* 0x000000ff0500720c */ /* 0x000fc80003f05270 */
[----:B------:R-:W-:Y:S02]  /*0f80*/  FSEL R22, R15, R10, P0 ;  /* 0x0000000a0f167208 */ /* 0x000fe40000000000 */
[----:B0-----:R-:W-:Y:S01]  /*0f90*/  MOV R21, UR4 ;  /* 0x0000000400157c02 */ /* 0x001fe20008000f00 */
[----:B------:R-:W-:Y:S01]  /*0fa0*/  IMAD.U32 R19, RZ, RZ, UR4 ;  /* 0x00000004ff137e24 */ /* 0x000fe2000f8e00ff */
[----:B------:R-:W-:Y:S01]  /*0fb0*/  UMOV UR4, 0xffffffff ;  /* 0xffffffff00047882 */ /* 0x000fe20000000000 */
[-C--:B--2---:R-:W-:Y:S01]  /*0fc0*/  @P2 FMUL R10, R8, R11.reuse ;  /* 0x0000000b080a2220 */ /* 0x084fe20000400000 */
[-C--:B---3--:R-:W-:Y:S01]  /*0fd0*/  @P1 FMUL R21, R4, R11.reuse ;  /* 0x0000000b04151220 */ /* 0x088fe20000400000 */
[----:B-----5:R-:W-:-:S04]  /*0fe0*/  @P3 FMUL R19, R16, R11 ;  /* 0x0000000b10133220 */ /* 0x020fc80000400000 */
[----:B------:R-:W-:Y:S02]  /*0ff0*/  FMNMX3 R13, R22, -INF , R21, !PT ;  /* 0xff800000160d7876 */ /* 0x000fe40007800015 */
[----:B------:R-:W-:Y:S01]  /*1000*/  FMNMX3 R0, R10, -INF , R19, !PT ;  /* 0xff8000000a007876 */ /* 0x000fe20007800013 */
[----:B------:R-:W-:Y:S06]  /*1010*/  BRA.DIV UR4, `(.L_x_8810) ;  /* 0x0000000a04a47947 */ /* 0x000fec000b800000 */
[----:B------:R-:W0:Y:S04]  /*1020*/  SHFL.BFLY PT, R14, R13, 0x10, 0x1f ;  /* 0x0e001f000d0e7f89 */ /* 0x000e2800000e0000 */
[----:B------:R-:W1:Y:S01]  /*1030*/  SHFL.BFLY PT, R3, R0, 0x10, 0x1f ;  /* 0x0e001f0000037f89 */ /* 0x000e6200000e0000 */
[----:B0-----:R-:W-:Y:S02]  /*1040*/  FMNMX R2, R13, R14, !PT ;  /* 0x0000000e0d027209 */ /* 0x001fe40007800000 */
[----:B-1----:R-:W-:-:S03]  /*1050*/  FMNMX R5, R0, R3, !PT ;  /* 0x0000000300057209 */ /* 0x002fc60007800000 */
[----:B------:R-:W0:Y:S01]  /*1060*/  SHFL.BFLY PT, R14, R2, 0x8, 0x1f ;  /* 0x0d001f00020e7f89 */ /* 0x000e2200000e0000 */
[----:B------:R-:W-:-:S03]  /*1070*/  HFMA2 R0, -RZ, RZ, 0.96630859375, -0.0022525787353515625 ;  /* 0x3bbb989dff007431 */ /* 0x000fc600000001ff */
[----:B------:R-:W1:Y:S01]  /*1080*/  SHFL.BFLY PT, R8, R5, 0x8, 0x1f ;  /* 0x0d001f0005087f89 */ /* 0x000e6200000e0000 */
[----:B0-----:R-:W-:Y:S02]  /*1090*/  FMNMX R4, R2, R14, !PT ;  /* 0x0000000e02047209 */ /* 0x001fe40007800000 */
[----:B-1----:R-:W-:-:S03]  /*10a0*/  FMNMX R3, R5, R8, !PT ;  /* 0x0000000805037209 */ /* 0x002fc60007800000 */
[----:B------:R-:W0:Y:S04]  /*10b0*/  SHFL.BFLY PT, R14, R4, 0x4, 0x1f ;  /* 0x0c801f00040e7f89 */ /* 0x000e2800000e0000 */
[----:B------:R-:W1:Y:S01]  /*10c0*/  SHFL.BFLY PT, R16, R3, 0x4, 0x1f ;  /* 0x0c801f0003107f89 */ /* 0x000e6200000e0000 */
[----:B0-----:R-:W-:Y:S02]  /*10d0*/  FMNMX R8, R4, R14, !PT ;  /* 0x0000000e04087209 */ /* 0x001fe40007800000 */
[----:B-1----:R-:W-:-:S03]  /*10e0*/  FMNMX R13, R3, R16, !PT ;  /* 0x00000010030d7209 */ /* 0x002fc60007800000 */
[----:B------:R-:W0:Y:S01]  /*10f0*/  SHFL.BFLY PT, R14, R8, 0x2, 0x1f ;  /* 0x0c401f00080e7f89 */ /* 0x000e2200000e0000 */
[----:B------:R-:W-:-:S03]  /*1100*/  IMAD.MOV.U32 R3, RZ, RZ, 0x437c0000 ;  /* 0x437c0000ff037424 */ /* 0x000fc600078e00ff */
[----:B------:R-:W1:Y:S01]  /*1110*/  SHFL.BFLY PT, R16, R13, 0x2, 0x1f ;  /* 0x0c401f000d107f89 */ /* 0x000e6200000e0000 */
[----:B0-----:R-:W-:Y:S02]  /*1120*/  FMNMX R2, R8, R14, !PT ;  /* 0x0000000e08027209 */ /* 0x001fe40007800000 */
[----:B-1----:R-:W-:-:S03]  /*1130*/  FMNMX R5, R13, R16, !PT ;  /* 0x000000100d057209 */ /* 0x002fc60007800000 */
[----:B------:R-:W0:Y:S04]  /*1140*/  SHFL.BFLY PT, R23, R2, 0x1, 0x1f ;  /* 0x0c201f0002177f89 */ /* 0x000e2800000e0000 */
[----:B------:R-:W1:Y:S01]  /*1150*/  SHFL.BFLY PT, R16, R5, 0x1, 0x1f ;  /* 0x0c201f0005107f89 */ /* 0x000e6200000e0000 */
[----:B0-----:R-:W-:Y:S02]  /*1160*/  FMNMX R23, R2, R23, !PT ;  /* 0x0000001702177209 */ /* 0x001fe40007800000 */
[----:B-1----:R-:W-:-:S03]  /*1170*/  FMNMX R16, R5, R16, !PT ;  /* 0x0000001005107209 */ /* 0x002fc60007800000 */
[----:B------:R-:W-:Y:S01]  /*1180*/  FADD R11, R22, -R23 ;  /* 0x80000017160b7221 */ /* 0x000fe20000000000 */
[----:B------:R-:W-:-:S03]  /*1190*/  FADD R21, -R23, R21 ;  /* 0x0000001517157221 */ /* 0x000fc60000000100 */
[-C--:B------:R-:W-:Y:S01]  /*11a0*/  FFMA.SAT R4, R11, R0.reuse, 0.5 ;  /* 0x3f0000000b047423 */ /* 0x080fe20000002000 */
[----:B------:R-:W-:Y:S01]  /*11b0*/  FADD R5, R10, -R16 ;  /* 0x800000100a057221 */ /* 0x000fe20000000000 */
[-C--:B------:R-:W-:Y:S01]  /*11c0*/  FFMA.SAT R2, R21, R0.reuse, 0.5 ;  /* 0x3f00000015027423 */ /* 0x080fe20000002000 */
[----:B------:R-:W-:Y:S01]  /*11d0*/  FADD R19, -R16, R19 ;  /* 0x0000001310137221 */ /* 0x000fe20000000100 */
[-C--:B------:R-:W-:Y:S01]  /*11e0*/  FFMA.RM R4, R4, R3.reuse, 12582913 ;  /* 0x4b40000104047423 */ /* 0x080fe20000004003 */
[----:B------:R-:W-:Y:S01]  /*11f0*/  FFMA.SAT R14, R5, R0, 0.5 ;  /* 0x3f000000050e7423 */ /* 0x000fe20000002000 */
[----:B------:R-:W-:Y:S02]  /*1200*/  FFMA.RM R2, R2, R3, 12582913 ;  /* 0x4b40000102027423 */ /* 0x000fe40000004003 */
[----:B------:R-:W-:Y:S02]  /*1210*/  FADD R8, R4, -12583039 ;  /* 0xcb40007f04087421 */ /* 0x000fe40000000000 */
[C---:B------:R-:W-:Y:S01]  /*1220*/  FADD R12, R2.reuse, -12583039 ;  /* 0xcb40007f020c7421 */ /* 0x040fe20000000000 */
[----:B------:R-:W-:-:S02]  /*1230*/  IMAD.SHL.U32 R2, R2, 0x800000, RZ ;  /* 0x0080000002027824 */ /* 0x000fc400078e00ff */
[----:B------:R-:W-:Y:S01]  /*1240*/  FFMA R8, R11, 1.4426950216293334961, -R8 ;  /* 0x3fb8aa3b0b087823 */ /* 0x000fe20000000808 */
[----:B------:R-:W-:-:S03]  /*1250*/  FFMA R12, R21, 1.4426950216293334961, -R12 ;  /* 0x3fb8aa3b150c7823 */ /* 0x000fc6000000080c */
[----:B------:R-:W-:Y:S01]  /*1260*/  FFMA R10, R11, 1.925963033500011079e-08, R8 ;  /* 0x32a570600b0a7823 */ /* 0x000fe20000000008 */
[-C--:B------:R-:W-:Y:S01]  /*1270*/  FFMA.RM R8, R14, R3.reuse, 12582913 ;  /* 0x4b4000010e087423 */ /* 0x080fe20000004003 */
[----:B------:R-:W-:Y:S01]  /*1280*/  FFMA.SAT R14, R19, R0, 0.5 ;  /* 0x3f000000130e7423 */ /* 0x000fe20000002000 */
[----:B------:R-:W-:Y:S02]  /*1290*/  FFMA R12, R21, 1.925963033500011079e-08, R12 ;  /* 0x32a57060150c7823 */ /* 0x000fe4000000000c */
[----:B------:R-:W-:Y:S01]  /*12a0*/  FADD R0, R8, -12583039 ;  /* 0xcb40007f08007421 */ /* 0x000fe20000000000 */
[----:B------:R-:W-:Y:S01]  /*12b0*/  FFMA.RM R14, R14, R3, 12582913 ;  /* 0x4b4000010e0e7423 */ /* 0x000fe20000004003 */
[----:B------:R-:W0:Y:S01]  /*12c0*/  MUFU.EX2 R10, R10 ;  /* 0x0000000a000a7308 */ /* 0x000e220000000800 */
[----:B------:R-:W-:Y:S01]  /*12d0*/  SHF.L.U32 R3, R4, 0x17, RZ ;  /* 0x0000001704037819 */ /* 0x000fe200000006ff */
[----:B------:R-:W-:Y:S01]  /*12e0*/  FFMA R0, R5, 1.4426950216293334961, -R0 ;  /* 0x3fb8aa3b05007823 */ /* 0x000fe20000000800 */
[----:B------:R-:W-:Y:S01]  /*12f0*/  FADD R16, R14, -12583039 ;  /* 0xcb40007f0e107421 */ /* 0x000fe20000000000 */
[----:B------:R-:W-:Y:S01]  /*1300*/  SHF.L.U32 R8, R8, 0x17, RZ ;  /* 0x0000001708087819 */ /* 0x000fe200000006ff */
[----:B------:R-:W-:-:S02]  /*1310*/  IMAD.SHL.U32 R14, R14, 0x800000, RZ ;  /* 0x008000000e0e7824 */ /* 0x000fc400078e00ff */
[----:B------:R-:W-:Y:S01]  /*1320*/  FFMA R5, R5, 1.925963033500011079e-08, R0 ;  /* 0x32a5706005057823 */ /* 0x000fe20000000000 */
[C---:B------:R-:W-:Y:S01]  /*1330*/  FFMA R16, R19.reuse, 1.4426950216293334961, -R16 ;  /* 0x3fb8aa3b13107823 */ /* 0x040fe20000000810 */
[----:B------:R-:W1:Y:S03]  /*1340*/  MUFU.EX2 R11, R12 ;  /* 0x0000000c000b7308 */ /* 0x000e660000000800 */
[----:B------:R-:W-:-:S05]  /*1350*/  FFMA R16, R19, 1.925963033500011079e-08, R16 ;  /* 0x32a5706013107823 */ /* 0x000fca0000000010 */
[----:B------:R-:W2:Y:S01]  /*1360*/  MUFU.EX2 R5, R5 ;  /* 0x0000000500057308 */ /* 0x000ea20000000800 */
[----:B0-----:R-:W-:-:S04]  /*1370*/  FMUL R4, R3, R10 ;  /* 0x0000000a03047220 */ /* 0x001fc80000400000 */
[----:B------:R-:W-:-:S03]  /*1380*/  FADD R0, RZ, R4 ;  /* 0x00000004ff007221 */ /* 0x000fc60000000000 */
[----:B------:R-:W0:Y:S01]  /*1390*/  MUFU.EX2 R13, R16 ;  /* 0x00000010000d7308 */ /* 0x000e220000000800 */
[----:B-1----:R-:W-:-:S04]  /*13a0*/  FMUL R3, R2, R11 ;  /* 0x0000000b02037220 */ /* 0x002fc80000400000 */
[----:B------:R-:W-:Y:S01]  /*13b0*/  FADD R21, R0, R3 ;  /* 0x0000000300157221 */ /* 0x000fe20000000000 */
[----:B--2---:R-:W-:-:S04]  /*13c0*/  FMUL R2, R8, R5 ;  /* 0x0000000508027220 */ /* 0x004fc80000400000 */
[----:B------:R-:W-:Y:S01]  /*13d0*/  FADD R5, RZ, R2 ;  /* 0x00000002ff057221 */ /* 0x000fe20000000000 */
[----:B0-----:R-:W-:Y:S02]  /*13e0*/  FMUL R0, R14, R13 ;  /* 0x0000000d0e007220 */ /* 0x001fe40000400000 */
[----:B------:R-:W0:Y:S02]  /*13f0*/  SHFL.BFLY PT, R14, R21, 0x10, 0x1f ;  /* 0x0e001f00150e7f89 */ /* 0x000e2400000e0000 */
[----:B------:R-:W-:-:S05]  /*1400*/  FADD R5, R5, R0 ;  /* 0x0000000005057221 */ /* 0x000fca0000000000 */
        /* <DEDUP_REMOVED lines=18> */
.L_x_8841:
        /* <DEDUP_REMOVED lines=11> */
[----:B------:R-:W-:Y:S05]  /*15e0*/  CALL.REL.NOINC `($__internal_132_$__cuda_sm3x_div_rn_noftz_f32_slowpath) ;  /* 0x0000000c00f07944 */ /* 0x000fea0003c00000 */
[----:B------:R-:W-:-:S07]  /*15f0*/  MOV R10, R4 ;  /* 0x00000004000a7202 */ /* 0x000fce0000000f00 */
.L_x_8812:
[----:B------:R-:W-:Y:S05]  /*1600*/  BSYNC.RECONVERGENT B1 ;  /* 0x0000000000017941 */ /* 0x000fea0003800200 */
.L_x_8811:
        /* <DEDUP_REMOVED lines=11> */
[----:B------:R-:W-:Y:S05]  /*16c0*/  CALL.REL.NOINC `($__internal_132_$__cuda_sm3x_div_rn_noftz_f32_slowpath) ;  /* 0x0000000c00b87944 */ /* 0x000fea0003c00000 */
[----:B------:R-:W-:-:S07]  /*16d0*/  MOV R11, R4 ;  /* 0x00000004000b7202 */ /* 0x000fce0000000f00 */
.L_x_8814:
[----:B------:R-:W-:Y:S05]  /*16e0*/  BSYNC.RECONVERGENT B1 ;  /* 0x0000000000017941 */ /* 0x000fea0003800200 */
.L_x_8813:
        /* <DEDUP_REMOVED lines=14> */
[----:B------:R0:W-:Y:S02]  /*17d0*/  STG.E.64 desc[UR4][R4.64], R10 ;  /* 0x0000000a04007986 */ /* 0x0001e4000c101b04 */
[----:B------:R-:W1:Y:S01]  /*17e0*/  FCHK P0, R2, R19 ;  /* 0x0000001302007302 */ /* 0x000e620000000000 */
[----:B------:R-:W-:-:S04]  /*17f0*/  FFMA R14, R2, R15, RZ ;  /* 0x0000000f020e7223 */ /* 0x000fc800000000ff */
[----:B------:R-:W-:-:S04]  /*1800*/  FFMA R8, -R19, R14, R2 ;  /* 0x0000000e13087223 */ /* 0x000fc80000000102 */
[----:B------:R-:W-:Y:S01]  /*1810*/  FFMA R14, R15, R8, R14 ;  /* 0x000000080f0e7223 */ /* 0x000fe2000000000e */
[----:B01----:R-:W-:Y:S06]  /*1820*/  @!P0 BRA `(.L_x_8816) ;  /* 0x0000000000148947 */ /* 0x003fec0003800000 */
[----:B------:R-:W-:Y:S01]  /*1830*/  MOV R4, R2 ;  /* 0x0000000200047202 */ /* 0x000fe20000000f00 */
[----:B------:R-:W-:Y:S01]  /*1840*/  IMAD.MOV.U32 R5, RZ, RZ, R19 ;  /* 0x000000ffff057224 */ /* 0x000fe200078e0013 */
[----:B------:R-:W-:-:S07]  /*1850*/  MOV R22, 0x1870 ;  /* 0x0000187000167802 */ /* 0x000fce0000000f00 */
[----:B------:R-:W-:Y:S05]  /*1860*/  CALL.REL.NOINC `($__internal_132_$__cuda_sm3x_div_rn_noftz_f32_slowpath) ;  /* 0x0000000c00507944 */ /* 0x000fea0003c00000 */
[----:B------:R-:W-:-:S07]  /*1870*/  MOV R14, R4 ;  /* 0x00000004000e7202 */ /* 0x000fce0000000f00 */
.L_x_8816:
[----:B------:R-:W-:Y:S05]  /*1880*/  BSYNC.RECONVERGENT B1 ;  /* 0x0000000000017941 */ /* 0x000fea0003800200 */
.L_x_8815:
        /* <DEDUP_REMOVED lines=12> */
[----:B------:R-:W-:Y:S05]  /*1950*/  CALL.REL.NOINC `($__internal_132_$__cuda_sm3x_div_rn_noftz_f32_slowpath) ;  /* 0x0000000c00147944 */ /* 0x000fea0003c00000 */
[----:B------:R-:W-:-:S07]  /*1960*/  IMAD.MOV.U32 R15, RZ, RZ, R4 ;  /* 0x000000ffff0f7224 */ /* 0x000fce00078e0004 */
.L_x_8818:
[----:B------:R-:W-:Y:S05]  /*1970*/  BSYNC.RECONVERGENT B1 ;  /* 0x0000000000017941 */ /* 0x000fea0003800200 */
.L_x_8817:
[----:B------:R-:W-:Y:S02]  /*1980*/  IADD3 R0, P0, PT, R12, UR40, RZ ;  /* 0x000000280c007c10 */ /* 0x000fe4000ff1e0ff */
[----:B------:R-:W-:Y:S02]  /*1990*/  R2UR UR4, R6 ;  /* 0x00000000060472ca */ /* 0x000fe400000e0000 */
[----:B------:R-:W-:Y:S02]  /*19a0*/  IADD3.X R3, PT, PT, R3, UR41, RZ, P0, !PT ;  /* 0x0000002903037c10 */ /* 0x000fe400087fe4ff */
[----:B------:R-:W-:Y:S02]  /*19b0*/  R2UR UR5, R7 ;  /* 0x00000000070572ca */ /* 0x000fe400000e0000 */
[----:B------:R-:W-:-:S04]  /*19c0*/  LEA.HI R0, P0, R3, R0, RZ, 0x1 ;  /* 0x0000000003007211 */ /* 0x000fc800078108ff */
[----:B------:R-:W-:Y:S01]  /*19d0*/  SHF.L.U32 R2, R0, 0x2, RZ ;  /* 0x0000000200027819 */ /* 0x000fe200000006ff */
[----:B------:R-:W-:-:S03]  /*19e0*/  IMAD.X R3, RZ, RZ, R3, P0 ;  /* 0x000000ffff037224 */ /* 0x000fc600000e0603 */
[----:B------:R-:W-:Y:S02]  /*19f0*/  LOP3.LUT R2, R2, 0xfffffff8, RZ, 0xc0, !PT ;  /* 0xfffffff802027812 */ /* 0x000fe400078ec0ff */
[----:B------:R-:W-:Y:S02]  /*1a00*/  SHF.L.U64.HI R0, R0, 0x2, R3 ;  /* 0x0000000200007819 */ /* 0x000fe40000010203 */
[----:B------:R-:W-:-:S04]  /*1a10*/  IADD3 R2, P0, PT, R2, UR44, RZ ;  /* 0x0000002c02027c10 */ /* 0x000fc8000ff1e0ff */
[----:B------:R-:W-:Y:S02]  /*1a20*/  IADD3.X R3, PT, PT, R0, UR45, RZ, P0, !PT ;  /* 0x0000002d00037c10 */ /* 0x000fe400087fe4ff */
[----:B------:R-:W-:-:S03]  /*1a30*/  IADD3 R17, P0, PT, R20, R17, RZ ;  /* 0x0000001114117210 */ /* 0x000fc60007f1e0ff */
[----:B------:R0:W-:Y:S01]  /*1a40*/  STG.E.64 desc[UR4][R2.64], R14 ;  /* 0x0000000e02007986 */ /* 0x0001e2000c101b04 */
[----:B------:R-:W-:Y:S02]  /*1a50*/  LEA.HI.X.SX32 R9, R20, R9, 0x1, P0 ;  /* 0x0000000914097211 */ /* 0x000fe400000f0eff */
[----:B------:R-:W-:-:S04]  /*1a60*/  ISETP.GE.U32.AND P0, PT, R17, UR42, PT ;  /* 0x0000002a11007c0c */ /* 0x000fc8000bf06070 */
[----:B------:R-:W-:-:S13]  /*1a70*/  ISETP.GE.AND.EX P0, PT, R9, UR43, PT, P0 ;  /* 0x0000002b09007c0c */ /* 0x000fda000bf06300 */
[----:B0-----:R-:W-:Y:S05]  /*1a80*/  @!P0 BRA `(.L_x_8819) ;  /* 0xffffffe800088947 */ /* 0x001fea000383ffff */
[----:B------:R-:W-:Y:S05]  /*1a90*/  BSYNC B0 ;  /* 0x0000000000007941 */ /* 0x000fea0003800000 */
.L_x_8809:
[----:B------:R-:W-:Y:S05]  /*1aa0*/  EXIT ;  /* 0x000000000000794d */ /* 0x000fea0003800000 */
.L_x_8810:
[----:B------:R-:W-:Y:S01]  /*1ab0*/  HFMA2 R12, -RZ, RZ, 0, 9.5367431640625e-07 ;  /* 0x00000010ff0c7431 */ /* 0x000fe200000001ff */
[----:B------:R-:W-:Y:S01]  /*1ac0*/  BSSY B1, `(.L_x_8820) ;  /* 0x0000006000017945 */ /* 0x000fe20003800000 */
[----:B------:R-:W-:Y:S01]  /*1ad0*/  IMAD.MOV.U32 R11, RZ, RZ, 0x1f ;  /* 0x0000001fff0b7424 */ /* 0x000fe200078e00ff */
[----:B------:R-:W-:-:S07]  /*1ae0*/  MOV R15, 0xffffffff ;  /* 0xffffffff000f7802 */ /* 0x000fce0000000f00 */
[----:B------:R-:W-:Y:S05]  /*1af0*/  WARPSYNC.COLLECTIVE R15, `(.L_x_8821) ;  /* 0x000000000f087348 */ /* 0x000fea0003c00000 */
[----:B------:R0:W1:Y:S02]  /*1b00*/  SHFL.BFLY P6, R14, R13, R12, R11 ;  /* 0x0c00000c0d0e7389 */ /* 0x00006400000c000b */
[----:B01----:R-:W-:Y:S05]  /*1b10*/  ENDCOLLECTIVE ;  /* 0x000000000000791b */ /* 0x003fea0003800000 */
.L_x_8821:
[----:B------:R-:W-:Y:S05]  /*1b20*/  BSYNC B1 ;  /* 0x0000000000017941 */ /* 0x000fea0003800000 */
.L_x_8820:
[----:B------:R-:W-:Y:S01]  /*1b30*/  FMNMX R2, R13, R14, !PT ;  /* 0x0000000e0d027209 */ /* 0x000fe20007800000 */
[----:B------:R-:W-:Y:S02]  /*1b40*/  HFMA2 R12, -RZ, RZ, 0, 4.76837158203125e-07 ;  /* 0x00000008ff0c7431 */ /* 0x000fe400000001ff */
[----:B------:R-:W-:Y:S01]  /*1b50*/  IMAD.MOV.U32 R11, RZ, RZ, 0x1f ;  /* 0x0000001fff0b7424 */ /* 0x000fe200078e00ff */
[----:B------:R-:W-:Y:S01]  /*1b60*/  MOV R15, 0xffffffff ;  /* 0xffffffff000f7802 */ /* 0x000fe20000000f00 */
[----:B------:R-:W-:-:S07]  /*1b70*/  IMAD.MOV.U32 R13, RZ, RZ, R2 ;  /* 0x000000ffff0d7224 */ /* 0x000fce00078e0002 */
[----:B------:R-:W-:Y:S05]  /*1b80*/  WARPSYNC.COLLECTIVE R15, `(.L_x_8822) ;  /* 0x000000000f087348 */ /* 0x000fea0003c00000 */
[----:B------:R0:W1:Y:S02]  /*1b90*/  SHFL.BFLY P6, R14, R13, R12, R11 ;  /* 0x0c00000c0d0e7389 */ /* 0x00006400000c000b */
[----:B01----:R-:W-:Y:S05]  /*1ba0*/  ENDCOLLECTIVE ;  /* 0x000000000000791b */ /* 0x003fea0003800000 */
.L_x_8822:
[----:B------:R-:W-:Y:S01]  /*1bb0*/  HFMA2 R12, -RZ, RZ, 0, 2.384185791015625e-07 ;  /* 0x00000004ff0c7431 */ /* 0x000fe200000001ff */
[----:B------:R-:W-:-:S05]  /*1bc0*/  FMNMX R4, R2, R14, !PT ;  /* 0x0000000e02047209 */ /* 0x000fca0007800000 */
[----:B------:R-:W-:-:S07]  /*1bd0*/  IMAD.MOV.U32 R13, RZ, RZ, R4 ;  /* 0x000000ffff0d7224 */ /* 0x000fce00078e0004 */
[----:B------:R-:W-:Y:S05]  /*1be0*/  WARPSYNC.COLLECTIVE R15, `(.L_x_8823) ;  /* 0x000000000f087348 */ /* 0x000fea0003c00000 */
[----:B------:R0:W1:Y:S02]  /*1bf0*/  SHFL.BFLY P6, R14, R13, R12, R11 ;  /* 0x0c00000c0d0e7389 */ /* 0x00006400000c000b */
[----:B01----:R-:W-:Y:S05]  /*1c00*/  ENDCOLLECTIVE ;  /* 0x000000000000791b */ /* 0x003fea0003800000 */
.L_x_8823:
[----:B------:R-:W-:Y:S02]  /*1c10*/  MOV R12, 0x2 ;  /* 0x00000002000c7802 */ /* 0x000fe40000000f00 */
[----:B------:R-:W-:-:S05]  /*1c20*/  FMNMX R8, R4, R14, !PT ;  /* 0x0000000e04087209 */ /* 0x000fca0007800000 */
[----:B------:R-:W-:-:S07]  /*1c30*/  IMAD.MOV.U32 R13, RZ, RZ, R8 ;  /* 0x000000ffff0d7224 */ /* 0x000fce00078e0008 */
[----:B------:R-:W-:Y:S05]  /*1c40*/  WARPSYNC.COLLECTIVE R15, `(.L_x_8824) ;  /* 0x000000000f087348 */ /* 0x000fea0003c00000 */
[----:B------:R0:W1:Y:S02]  /*1c50*/  SHFL.BFLY P6, R14, R13, R12, R11 ;  /* 0x0c00000c0d0e7389 */ /* 0x00006400000c000b */
[----:B01----:R-:W-:Y:S05]  /*1c60*/  ENDCOLLECTIVE ;  /* 0x000000000000791b */ /* 0x003fea0003800000 */
.L_x_8824:
[----:B------:R-:W-:Y:S01]  /*1c70*/  HFMA2 R12, -RZ, RZ, 0, 5.9604644775390625e-08 ;  /* 0x00000001ff0c7431 */ /* 0x000fe200000001ff */
[----:B------:R-:W-:-:S05]  /*1c80*/  FMNMX R2, R8, R14, !PT ;  /* 0x0000000e08027209 */ /* 0x000fca0007800000 */
[----:B------:R-:W-:-:S07]  /*1c90*/  IMAD.MOV.U32 R13, RZ, RZ, R2 ;  /* 0x000000ffff0d7224 */ /* 0x000fce00078e0002 */
[----:B------:R-:W-:Y:S05]  /*1ca0*/  WARPSYNC.COLLECTIVE R15, `(.L_x_8825) ;  /* 0x000000000f087348 */ /* 0x000fea0003c00000 */
[----:B------:R0:W1:Y:S02]  /*1cb0*/  SHFL.BFLY P6, R14, R13, R12, R11 ;  /* 0x0c00000c0d0e7389 */ /* 0x00006400000c000b */
[----:B01----:R-:W-:Y:S05]  /*1cc0*/  ENDCOLLECTIVE ;  /* 0x000000000000791b */ /* 0x003fea0003800000 */
.L_x_8825:
[----:B------:R-:W-:Y:S01]  /*1cd0*/  MOV R13, R0 ;  /* 0x00000000000d7202 */ /* 0x000fe20000000f00 */
[----:B------:R-:W-:Y:S02]  /*1ce0*/  IMAD.MOV.U32 R12, RZ, RZ, 0x10 ;  /* 0x00000010ff0c7424 */ /* 0x000fe400078e00ff */
[----:B------:R-:W-:-:S07]  /*1cf0*/  IMAD.MOV.U32 R23, RZ, RZ, R14 ;  /* 0x000000ffff177224 */ /* 0x000fce00078e000e */
[----:B------:R-:W-:Y:S05]  /*1d00*/  WARPSYNC.COLLECTIVE R15, `(.L_x_8826) ;  /* 0x000000000f087348 */ /* 0x000fea0003c00000 */
[----:B------:R0:W1:Y:S02]  /*1d10*/  SHFL.BFLY P6, R14, R13, R12, R11 ;  /* 0x0c00000c0d0e7389 */ /* 0x00006400000c000b */
[----:B01----:R-:W-:Y:S05]  /*1d20*/  ENDCOLLECTIVE ;  /* 0x000000000000791b */ /* 0x003fea0003800000 */
.L_x_8826:
[----:B------:R-:W-:Y:S01]  /*1d30*/  FMNMX R23, R2, R23, !PT ;  /* 0x0000001702177209 */ /* 0x000fe20007800000 */
[----:B------:R-:W-:-:S04]  /*1d40*/  HFMA2 R2, -RZ, RZ, 3.7421875, 0 ;  /* 0x437c0000ff027431 */ /* 0x000fc800000001ff */
[----:B------:R-:W-:Y:S01]  /*1d50*/  FADD R25, R22, -R23 ;  /* 0x8000001716197221 */ /* 0x000fe20000000000 */
[----:B------:R-:W-:Y:S01]  /*1d60*/  FADD R21, -R23, R21 ;  /* 0x0000001517157221 */ /* 0x000fe20000000100 */
[----:B------:R-:W-:Y:S01]  /*1d70*/  HFMA2 R12, -RZ, RZ, 0, 4.76837158203125e-07 ;  /* 0x00000008ff0c7431 */ /* 0x000fe200000001ff */
[----:B------:R-:W-:-:S04]  /*1d80*/  MOV R3, R14 ;  /* 0x0000000e00037202 */ /* 0x000fc80000000f00 */
[----:B------:R-:W-:Y:S01]  /*1d90*/  FMNMX R5, R0, R3, !PT ;  /* 0x0000000300057209 */ /* 0x000fe20007800000 */
[----:B------:R-:W-:-:S04]  /*1da0*/  IMAD.MOV.U32 R0, RZ, RZ, 0x3bbb989d ;  /* 0x3bbb989dff007424 */ /* 0x000fc800078e00ff */
[----:B------:R-:W-:-:S07]  /*1db0*/  IMAD.MOV.U32 R13, RZ, RZ, R5 ;  /* 0x000000ffff0d7224 */ /* 0x000fce00078e0005 */
[----:B------:R-:W-:Y:S05]  /*1dc0*/  WARPSYNC.COLLECTIVE R15, `(.L_x_8827) ;  /* 0x000000000f087348 */ /* 0x000fea0003c00000 */
[----:B------:R0:W1:Y:S02]  /*1dd0*/  SHFL.BFLY P6, R14, R13, R12, R11 ;  /* 0x0c00000c0d0e7389 */ /* 0x00006400000c000b */
[----:B01----:R-:W-:Y:S05]  /*1de0*/  ENDCOLLECTIVE ;  /* 0x000000000000791b */ /* 0x003fea0003800000 */
.L_x_8827:
[----:B------:R-:W-:Y:S02]  /*1df0*/  IMAD.MOV.U32 R12, RZ, RZ, 0x4 ;  /* 0x00000004ff0c7424 */ /* 0x000fe400078e00ff */
[----:B------:R-:W-:-:S05]  /*1e00*/  IMAD.MOV.U32 R8, RZ, RZ, R14 ;  /* 0x000000ffff087224 */ /* 0x000fca00078e000e */
[----:B------:R-:W-:Y:S01]  /*1e10*/  FMNMX R3, R5, R8, !PT ;  /* 0x0000000805037209 */ /* 0x000fe20007800000 */
[----:B------:R-:W-:-:S03]  /*1e20*/  FFMA.SAT R5, R25, R0, 0.5 ;  /* 0x3f00000019057423 */ /* 0x000fc60000002000 */
[----:B------:R-:W-:Y:S01]  /*1e30*/  MOV R13, R3 ;  /* 0x00000003000d7202 */ /* 0x000fe20000000f00 */
[----:B------:R-:W-:Y:S01]  /*1e40*/  FFMA.RM R4, R5, R2, 12582913 ;  /* 0x4b40000105047423 */ /* 0x000fe20000004002 */
[----:B------:R-:W-:-:S07]  /*1e50*/  FFMA.SAT R5, R21, R0, 0.5 ;  /* 0x3f00000015057423 */ /* 0x000fce0000002000 */
[----:B------:R-:W-:Y:S05]  /*1e60*/  WARPSYNC.COLLECTIVE R15, `(.L_x_8828) ;  /* 0x000000000f087348 */ /* 0x000fea0003c00000 */
[----:B------:R0:W1:Y:S02]  /*1e70*/  SHFL.BFLY P6, R14, R13, R12, R11 ;  /* 0x0c00000c0d0e7389 */ /* 0x00006400000c000b */
[----:B01----:R-:W-:Y:S05]  /*1e80*/  ENDCOLLECTIVE ;  /* 0x000000000000791b */ /* 0x003fea0003800000 */
.L_x_8828:
[----:B------:R-:W-:Y:S01]  /*1e90*/  FFMA.RM R5, R5, R2, 12582913 ;  /* 0x4b40000105057423 */ /* 0x000fe20000004002 */
[C---:B------:R-:W-:Y:S01]  /*1ea0*/  FADD R8, R4.reuse, -12583039 ;  /* 0xcb40007f04087421 */ /* 0x040fe20000000000 */
[----:B------:R-:W-:-:S03]  /*1eb0*/  IMAD.SHL.U32 R4, R4, 0x800000, RZ ;  /* 0x0080000004047824 */ /* 0x000fc600078e00ff */
[----:B------:R-:W-:-:S04]  /*1ec0*/  FFMA R8, R25, 1.4426950216293334961, -R8 ;  /* 0x3fb8aa3b19087823 */ /* 0x000fc80000000808 */
[----:B------:R-:W-:Y:S01]  /*1ed0*/  FFMA R25, R25, 1.925963033500011079e-08, R8 ;  /* 0x32a5706019197823 */ /* 0x000fe20000000008 */
[----:B------:R-:W-:-:S05]  /*1ee0*/  FADD R12, R5, -12583039 ;  /* 0xcb40007f050c7421 */ /* 0x000fca0000000000 */
[----:B------:R-:W0:Y:S01]  /*1ef0*/  MUFU.EX2 R25, R25 ;  /* 0x0000001900197308 */ /* 0x000e220000000800 */
[----:B------:R-:W-:-:S04]  /*1f00*/  FFMA R12, R21, 1.4426950216293334961, -R12 ;  /* 0x3fb8aa3b150c7823 */ /* 0x000fc8000000080c */
[----:B------:R-:W-:Y:S01]  /*1f10*/  FFMA R22, R21, 1.925963033500011079e-08, R12 ;  /* 0x32a5706015167823 */ /* 0x000fe2000000000c */
[----:B------:R-:W-:Y:S01]  /*1f20*/  IMAD.MOV.U32 R12, RZ, RZ, 0x2 ;  /* 0x00000002ff0c7424 */ /* 0x000fe200078e00ff */
[----:B------:R-:W-:-:S04]  /*1f30*/  MOV R16, R14 ;  /* 0x0000000e00107202 */ /* 0x000fc80000000f00 */
[----:B------:R-:W-:Y:S01]  /*1f40*/  FMNMX R13, R3, R16, !PT ;  /* 0x00000010030d7209 */ /* 0x000fe20007800000 */
[----:B------:R-:W1:Y:S01]  /*1f50*/  MUFU.EX2 R22, R22 ;  /* 0x0000001600167308 */ /* 0x000e620000000800 */
[----:B------:R-:W-:-:S07]  /*1f60*/  SHF.L.U32 R3, R5, 0x17, RZ ;  /* 0x0000001705037819 */ /* 0x000fce00000006ff */
[----:B01----:R-:W-:Y:S05]  /*1f70*/  WARPSYNC.COLLECTIVE R15, `(.L_x_8829) ;  /* 0x000000000f087348 */ /* 0x003fea0003c00000 */
[----:B------:R2:W3:Y:S02]  /*1f80*/  SHFL.BFLY P6, R14, R13, R12, R11 ;  /* 0x0c00000c0d0e7389 */ /* 0x0004e400000c000b */
[----:B0123--:R-:W-:Y:S05]  /*1f90*/  ENDCOLLECTIVE ;  /* 0x000000000000791b */ /* 0x00ffea0003800000 */
.L_x_8829:
[----:B------:R-:W-:-:S04]  /*1fa0*/  FMUL R4, R4, R25 ;  /* 0x0000001904047220 */ /* 0x000fc80000400000 */
[----:B------:R-:W-:Y:S01]  /*1fb0*/  FADD R8, RZ, R4 ;  /* 0x00000004ff087221 */ /* 0x000fe20000000000 */
[----:B------:R-:W-:Y:S01]  /*1fc0*/  FMUL R3, R3, R22 ;  /* 0x0000001603037220 */ /* 0x000fe20000400000 */
[----:B------:R-:W-:-:S03]  /*1fd0*/  HFMA2 R12, -RZ, RZ, 0, 5.9604644775390625e-08 ;  /* 0x00000001ff0c7431 */ /* 0x000fc600000001ff */
[----:B------:R-:W-:Y:S01]  /*1fe0*/  FADD R21, R8, R3 ;  /* 0x0000000308157221 */ /* 0x000fe20000000000 */
[----:B------:R-:W-:-:S04]  /*1ff0*/  MOV R16, R14 ;  /* 0x0000000e00107202 */ /* 0x000fc80000000f00 */
[----:B------:R-:W-:-:S05]  /*2000*/  FMNMX R5, R13, R16, !PT ;  /* 0x000000100d057209 */ /* 0x000fca0007800000 */
[----:B------:R-:W-:-:S07]  /*2010*/  IMAD.MOV.U32 R13, RZ, RZ, R5 ;  /* 0x000000ffff0d7224 */ /* 0x000fce00078e0005 */
[----:B------:R-:W-:Y:S05]  /*2020*/  WARPSYNC.COLLECTIVE R15, `(.L_x_8830) ;  /* 0x000000000f087348 */ /* 0x000fea0003c00000 */
[----:B------:R0:W1:Y:S02]  /*2030*/  SHFL.BFLY P6, R14, R13, R12, R11 ;  /* 0x0c00000c0d0e7389 */ /* 0x00006400000c000b */
[----:B01----:R-:W-:Y:S05]  /*2040*/  ENDCOLLECTIVE ;  /* 0x000000000000791b */ /* 0x003fea0003800000 */
.L_x_8830:
[----:B------:R-:W-:Y:S01]  /*2050*/  MOV R13, R21 ;  /* 0x00000015000d7202 */ /* 0x000fe20000000f00 */
[----:B------:R-:W-:Y:S02]  /*2060*/  IMAD.MOV.U32 R12, RZ, RZ, 0x10 ;  /* 0x00000010ff0c7424 */ /* 0x000fe400078e00ff */
[----:B------:R-:W-:-:S07]  /*2070*/  IMAD.MOV.U32 R16, RZ, RZ, R14 ;  /* 0x000000ffff107224 */ /* 0x000fce00078e000e */
[----:B------:R-:W-:Y:S05]  /*2080*/  WARPSYNC.COLLECTIVE R15, `(.L_x_8831) ;  /* 0x000000000f087348 */ /* 0x000fea0003c00000 */
[----:B------:R0:W1:Y:S02]  /*2090*/  SHFL.BFLY P6, R14, R13, R12, R11 ;  /* 0x0c00000c0d0e7389 */ /* 0x00006400000c000b */
[----:B01----:R-:W-:Y:S05]  /*20a0*/  ENDCOLLECTIVE ;  /* 0x000000000000791b */ /* 0x003fea0003800000 */
.L_x_8831:
[----:B------:R-:W-:-:S05]  /*20b0*/  FMNMX R5, R5, R16, !PT ;  /* 0x0000001005057209 */ /* 0x000fca0007800000 */
[----:B------:R-:W-:-:S04]  /*20c0*/  FADD R19, -R5, R19 ;  /* 0x0000001305137221 */ /* 0x000fc80000000100 */
[----:B------:R-:W-:Y:S01]  /*20d0*/  FFMA.SAT R23, R19, R0, 0.5 ;  /* 0x3f00000013177423 */ /* 0x000fe20000002000 */
[----:B------:R-:W-:Y:S02]  /*20e0*/  IMAD.MOV.U32 R12, RZ, RZ, 0x8 ;  /* 0x00000008ff0c7424 */ /* 0x000fe400078e00ff */
[----:B------:R-:W-:Y:S01]  /*20f0*/  FADD R22, R21, R14 ;  /* 0x0000000e15167221 */ /* 0x000fe20000000000 */
[----:B------:R-:W-:-:S04]  /*2100*/  FADD R21, R10, -R5 ;  /* 0x800000050a157221 */ /* 0x000fc80000000000 */
[----:B------:R-:W-:Y:S01]  /*2110*/  MOV R13, R22 ;  /* 0x00000016000d7202 */ /* 0x000fe20000000f00 */
[----:B------:R-:W-:-:S07]  /*2120*/  FFMA.SAT R5, R21, R0, 0.5 ;  /* 0x3f00000015057423 */ /* 0x000fce0000002000 */
[----:B------:R-:W-:Y:S05]  /*2130*/  WARPSYNC.COLLECTIVE R15, `(.L_x_8832) ;  /* 0x000000000f087348 */ /* 0x000fea0003c00000 */
[----:B------:R0:W1:Y:S02]  /*2140*/  SHFL.BFLY P6, R14, R13, R12, R11 ;  /* 0x0c00000c0d0e7389 */ /* 0x00006400000c000b */
[----:B01----:R-:W-:Y:S05]  /*2150*/  ENDCOLLECTIVE ;  /* 0x000000000000791b */ /* 0x003fea0003800000 */
.L_x_8832:
        /* <DEDUP_REMOVED lines=9> */
[----:B------:R-:W-:Y:S02]  /*21f0*/  IMAD.MOV.U32 R12, RZ, RZ, 0x4 ;  /* 0x00000004ff0c7424 */ /* 0x000fe400078e00ff */
[----:B------:R-:W-:Y:S01]  /*2200*/  FFMA R19, R19, 1.925963033500011079e-08, R16 ;  /* 0x32a5706013137823 */ /* 0x000fe20000000010 */
[----:B------:R0:W1:Y:S01]  /*2210*/  MUFU.EX2 R21, R10 ;  /* 0x0000000a00157308 */ /* 0x0000620000000800 */
[----:B------:R-:W-:-:S05]  /*2220*/  FADD R8, R22, R14 ;  /* 0x0000000e16087221 */ /* 0x000fca0000000000 */
[----:B------:R-:W-:-:S07]  /*2230*/  MOV R13, R8 ;  /* 0x00000008000d7202 */ /* 0x000fce0000000f00 */
[----:B01----:R-:W-:Y:S05]  /*2240*/  WARPSYNC.COLLECTIVE R15, `(.L_x_8833) ;  /* 0x000000000f087348 */ /* 0x003fea0003c00000 */
[----:B------:R2:W3:Y:S02]  /*2250*/  SHFL.BFLY P6, R14, R13, R12, R11 ;  /* 0x0c00000c0d0e7389 */ /* 0x0004e400000c000b */
[----:B0123--:R-:W-:Y:S05]  /*2260*/  ENDCOLLECTIVE ;  /* 0x000000000000791b */ /* 0x00ffea0003800000 */
.L_x_8833:
[----:B------:R-:W-:Y:S01]  /*2270*/  FMUL R2, R0, R21 ;  /* 0x0000001500027220 */ /* 0x000fe20000400000 */
[----:B------:R-:W-:Y:S02]  /*2280*/  HFMA2 R12, -RZ, RZ, 0, 1.1920928955078125e-07 ;  /* 0x00000002ff0c7431 */ /* 0x000fe400000001ff */
[----:B------:R-:W-:Y:S02]  /*2290*/  FADD R13, R8, R14 ;  /* 0x0000000e080d7221 */ /* 0x000fe40000000000 */
[----:B------:R0:W1:Y:S05]  /*22a0*/  MUFU.EX2 R8, R19 ;  /* 0x0000001300087308 */ /* 0x00006a0000000800 */
[----:B01----:R-:W-:Y:S05]  /*22b0*/  WARPSYNC.COLLECTIVE R15, `(.L_x_8834) ;  /* 0x000000000f087348 */ /* 0x003fea0003c00000 */
[----:B------:R2:W3:Y:S02]  /*22c0*/  SHFL.BFLY P6, R14, R13, R12, R11 ;  /* 0x0c00000c0d0e7389 */ /* 0x0004e400000c000b */
[----:B0123--:R-:W-:Y:S05]  /*22d0*/  ENDCOLLECTIVE ;  /* 0x000000000000791b */ /* 0x00ffea0003800000 */
.L_x_8834:
[----:B------:R-:W-:Y:S01]  /*22e0*/  MOV R12, 0x1 ;  /* 0x00000001000c7802 */ /* 0x000fe20000000f00 */
[----:B------:R-:W-:Y:S01]  /*22f0*/  FMUL R0, R5, R8 ;  /* 0x0000000805007220 */ /* 0x000fe20000400000 */
[----:B------:R-:W-:-:S04]  /*2300*/  FADD R5, RZ, R2 ;  /* 0x00000002ff057221 */ /* 0x000fc80000000000 */
[----:B------:R-:W-:Y:S01]  /*2310*/  FADD R5, R5, R0 ;  /* 0x0000000005057221 */ /* 0x000fe20000000000 */
[----:B------:R-:W-:-:S04]  /*2320*/  FADD R10, R13, R14 ;  /* 0x0000000e0d0a7221 */ /* 0x000fc80000000000 */
[----:B------:R-:W-:-:S07]  /*2330*/  IMAD.MOV.U32 R13, RZ, RZ, R10 ;  /* 0x000000ffff0d7224 */ /* 0x000fce00078e000a */
[----:B------:R-:W-:Y:S05]  /*2340*/  WARPSYNC.COLLECTIVE R15, `(.L_x_8835) ;  /* 0x000000000f087348 */ /* 0x000fea0003c00000 */
[----:B------:R0:W1:Y:S02]  /*2350*/  SHFL.BFLY P6, R14, R13, R12, R11 ;  /* 0x0c00000c0d0e7389 */ /* 0x00006400000c000b */
[----:B01----:R-:W-:Y:S05]  /*2360*/  ENDCOLLECTIVE ;  /* 0x000000000000791b */ /* 0x003fea0003800000 */
.L_x_8835:
[----:B------:R-:W-:Y:S01]  /*2370*/  MOV R13, R5 ;  /* 0x00000005000d7202 */ /* 0x000fe20000000f00 */
[----:B------:R-:W-:Y:S02]  /*2380*/  IMAD.MOV.U32 R12, RZ, RZ, 0x10 ;  /* 0x00000010ff0c7424 */ /* 0x000fe400078e00ff */
[----:B------:R-:W-:-:S07]  /*2390*/  IMAD.MOV.U32 R19, RZ, RZ, R14 ;  /* 0x000000ffff137224 */ /* 0x000fce00078e000e */
[----:B------:R-:W-:Y:S05]  /*23a0*/  WARPSYNC.COLLECTIVE R15, `(.L_x_8836) ;  /* 0x000000000f087348 */ /* 0x000fea0003c00000 */
[----:B------:R0:W1:Y:S02]  /*23b0*/  SHFL.BFLY P6, R14, R13, R12, R11 ;  /* 0x0c00000c0d0e7389 */ /* 0x00006400000c000b */
[----:B01----:R-:W-:Y:S05]  /*23c0*/  ENDCOLLECTIVE ;  /* 0x000000000000791b */ /* 0x003fea0003800000 */
.L_x_8836:
[----:B------:R-:W-:Y:S01]  /*23d0*/  HFMA2 R12, -RZ, RZ, 0, 4.76837158203125e-07 ;  /* 0x00000008ff0c7431 */ /* 0x000fe200000001ff */
[----:B------:R-:W-:-:S05]  /*23e0*/  MOV R8, R14 ;  /* 0x0000000e00087202 */ /* 0x000fca0000000f00 */
[----:B------:R-:W-:-:S04]  /*23f0*/  FADD R16, R5, R8 ;  /* 0x0000000805107221 */ /* 0x000fc80000000000 */
[----:B------:R-:W-:-:S07]  /*2400*/  IMAD.MOV.U32 R13, RZ, RZ, R16 ;  /* 0x000000ffff0d7224 */ /* 0x000fce00078e0010 */
[----:B------:R-:W-:Y:S05]  /*2410*/  WARPSYNC.COLLECTIVE R15, `(.L_x_8837) ;  /* 0x000000000f087348 */ /* 0x000fea0003c00000 */
[----:B------:R0:W1:Y:S02]  /*2420*/  SHFL.BFLY P6, R14, R13, R12, R11 ;  /* 0x0c00000c0d0e7389 */ /* 0x00006400000c000b */
[----:B01----:R-:W-:Y:S05]  /*2430*/  ENDCOLLECTIVE ;  /* 0x000000000000791b */ /* 0x003fea0003800000 */
.L_x_8837:
[----:B------:R-:W-:Y:S02]  /*2440*/  IMAD.MOV.U32 R12, RZ, RZ, 0x4 ;  /* 0x00000004ff0c7424 */ /* 0x000fe400078e00ff */
[----:B------:R-:W-:-:S04]  /*2450*/  IMAD.MOV.U32 R23, RZ, RZ, R14 ;  /* 0x000000ffff177224 */ /* 0x000fc800078e000e */
[----:B------:R-:W-:-:S05]  /*2460*/  FADD R23, R16, R23 ;  /* 0x0000001710177221 */ /* 0x000fca0000000000 */
[----:B------:R-:W-:-:S07]  /*2470*/  MOV R13, R23 ;  /* 0x00000017000d7202 */ /* 0x000fce0000000f00 */
[----:B------:R-:W-:Y:S05]  /*2480*/  WARPSYNC.COLLECTIVE R15, `(.L_x_8838) ;  /* 0x000000000f087348 */ /* 0x000fea0003c00000 */
[----:B------:R0:W1:Y:S02]  /*2490*/  SHFL.BFLY P6, R14, R13, R12, R11 ;  /* 0x0c00000c0d0e7389 */ /* 0x00006400000c000b */
[----:B01----:R-:W-:Y:S05]  /*24a0*/  ENDCOLLECTIVE ;  /* 0x000000000000791b */ /* 0x003fea0003800000 */
.L_x_8838:
[----:B------:R-:W-:Y:S01]  /*24b0*/  HFMA2 R12, -RZ, RZ, 0, 1.1920928955078125e-07 ;  /* 0x00000002ff0c7431 */ /* 0x000fe200000001ff */
[----:B------:R-:W-:-:S05]  /*24c0*/  MOV R24, R14 ;  /* 0x0000000e00187202 */ /* 0x000fca0000000f00 */
[----:B------:R-:W-:-:S04]  /*24d0*/  FADD R24, R23, R24 ;  /* 0x0000001817187221 */ /* 0x000fc80000000000 */
[----:B------:R-:W-:-:S07]  /*24e0*/  IMAD.MOV.U32 R13, RZ, RZ, R24 ;  /* 0x000000ffff0d7224 */ /* 0x000fce00078e0018 */
[----:B------:R-:W-:Y:S05]  /*24f0*/  WARPSYNC.COLLECTIVE R15, `(.L_x_8839) ;  /* 0x000000000f087348 */ /* 0x000fea0003c00000 */
[----:B------:R0:W1:Y:S02]  /*2500*/  SHFL.BFLY P6, R14, R13, R12, R11 ;  /* 0x0c00000c0d0e7389 */ /* 0x00006400000c000b */
[----:B01----:R-:W-:Y:S05]  /*2510*/  ENDCOLLECTIVE ;  /* 0x000000000000791b */ /* 0x003fea0003800000 */
.L_x_8839:
        /* <DEDUP_REMOVED lines=8> */
.L_x_8840:
[----:B------:R-:W-:Y:S05]  /*25a0*/  BRA `(.L_x_8841) ;  /* 0xffffffec00e07947 */ /* 0x000fea000383ffff */
        .weak           $__internal_132_$__cuda_sm3x_div_rn_noftz_f32_slowpath
        .type           $__internal_132_$__cuda_sm3x_div_rn_noftz_f32_slowpath,@function
        .size           $__internal_132_$__cuda_sm3x_div_rn_noftz_f32_slowpath,(.L_x_37509 - $__internal_132_$__cuda_sm3x_div_rn_noftz_f32_slowpath)
$__internal_132_$__cuda_sm3x_div_rn_noftz_f32_slowpath:
        /* <DEDUP_REMOVED lines=35> */
.L_x_8843:
        /* <DEDUP_REMOVED lines=51> */
.L_x_8850:
[----:B------:R-:W-:-:S04]  /*2b10*/  LOP3.LUT R4, R4, 0x80000000, RZ, 0xc0, !PT ;  /* 0x8000000004047812 */ /* 0x000fc800078ec0ff */
[----:B------:R-:W-:Y:S01]  /*2b20*/  LOP3.LUT R4, R4, 0x7f800000, RZ, 0xfc, !PT ;  /* 0x7f80000004047812 */ /* 0x000fe200078efcff */
[----:B------:R-:W-:Y:S06]  /*2b30*/  BRA `(.L_x_8851) ;  /* 0x0000000000047947 */ /* 0x000fec0003800000 */
.L_x_8849:
[----:B------:R-:W-:-:S07]  /*2b40*/  IMAD R4, R11, 0x800000, R4 ;  /* 0x008000000b047824 */ /* 0x000fce00078e0204 */
.L_x_8851:
[----:B------:R-:W-:Y:S05]  /*2b50*/  BSYNC.RECONVERGENT B3 ;  /* 0x0000000000037941 */ /* 0x000fea0003800200 */
.L_x_8848:
[----:B------:R-:W-:Y:S05]  /*2b60*/  BRA `(.L_x_8852) ;  /* 0x0000000000207947 */ /* 0x000fea0003800000 */
.L_x_8847:
[----:B------:R-:W-:-:S04]  /*2b70*/  LOP3.LUT R4, R21, 0x80000000, R4, 0x48, !PT ;  /* 0x8000000015047812 */ /* 0x000fc800078e4804 */
[----:B------:R-:W-:Y:S01]  /*2b80*/  LOP3.LUT R4, R4, 0x7f800000, RZ, 0xfc, !PT ;  /* 0x7f80000004047812 */ /* 0x000fe200078efcff */
[----:B------:R-:W-:Y:S06]  /*2b90*/  BRA `(.L_x_8852) ;  /* 0x0000000000147947 */ /* 0x000fec0003800000 */
.L_x_8846:
[----:B------:R-:W-:Y:S01]  /*2ba0*/  LOP3.LUT R4, R21, 0x80000000, R4, 0x48, !PT ;  /* 0x8000000015047812 */ /* 0x000fe200078e4804 */
[----:B------:R-:W-:Y:S06]  /*2bb0*/  BRA `(.L_x_8852) ;  /* 0x00000000000c7947 */ /* 0x000fec0003800000 */
.L_x_8845:
[----:B------:R-:W0:Y:S01]  /*2bc0*/  MUFU.RSQ R4, -QNAN ;  /* 0xffc0000000047908 */ /* 0x000e220000001400 */
[----:B------:R-:W-:Y:S05]  /*2bd0*/  BRA `(.L_x_8852) ;  /* 0x0000000000047947 */ /* 0x000fea0003800000 */
.L_x_8844:
[----:B------:R-:W-:-:S07]  /*2be0*/  FADD.FTZ R4, R4, R5 ;  /* 0x0000000504047221 */ /* 0x000fce0000010000 */
.L_x_8852:
[----:B------:R-:W-:Y:S05]  /*2bf0*/  BSYNC.RECONVERGENT B2 ;  /* 0x0000000000027941 */ /* 0x000fea0003800200 */
.L_x_8842:
[----:B------:R-:W-:-:S04]  /*2c00*/  HFMA2 R23, -RZ, RZ, 0, 0 ;  /* 0x00000000ff177431 */ /* 0x000fc800000001ff */
[----:B0-----:R-:W-:Y:S05]  /*2c10*/  RET.REL.NODEC R22 `(_Z15SoftmaxWarpImplI22BroadcastScaleMaskLoadIffbLm4EiE11DirectStoreIffEfLi2ELi2ELi32ELi2ELb0EL9Algorithm0EEvT_T0_ll) ;  /* 0xffffffd016f87950 */ /* 0x001fea0003c3ffff */
.L_x_8853:
        /* <DEDUP_REMOVED lines=14> */
.L_x_37509:


//--------------------- .text._Z15SoftmaxWarpImplI22BroadcastScaleMaskLoadIffbLm4EiE11DirectStoreIffEfLi2ELi2ELi16ELi1ELb1EL9Algorithm0EEvT_T0_ll --------------------------
	.section	.text._Z15SoftmaxWarpImplI22BroadcastScaleMaskLoadIffbLm4EiE11DirectStoreIffEfLi2ELi2ELi16ELi1ELb1EL9Algorithm0EEvT_T0_ll,"ax",@progbits
	.align	128
        .global         _Z15SoftmaxWarpImplI22BroadcastScaleMaskLoadIffbLm4EiE11DirectStoreIffEfLi2ELi2ELi16ELi1ELb1EL9Algorithm0EEvT_T0_ll
        .type           _Z15SoftmaxWarpImplI22BroadcastScaleMaskLoadIffbLm4EiE11DirectStoreIffEfLi2ELi2ELi16ELi1ELb1EL9Algorithm0EEvT_T0_ll,@function
        .size           _Z15SoftmaxWarpImplI22BroadcastScaleMaskLoadIffbLm4EiE11DirectStoreIffEfLi2ELi2ELi16ELi1ELb1EL9Algorithm0EEvT_T0_ll,(.L_x_37510 - _Z15SoftmaxWarpImplI22BroadcastScaleMaskLoadIffbLm4EiE11DirectStoreIffEfLi2ELi2ELi16ELi1ELb1EL9Algorithm0EEvT_T0_ll)
        .other          _Z15SoftmaxWarpImplI22BroadcastScaleMaskLoadIffbLm4EiE11DirectStoreIffEfLi2ELi2ELi16ELi1ELb1EL9Algorithm0EEvT_T0_ll,@"STO_CUDA_ENTRY STV_DEFAULT"
_Z15SoftmaxWarpImplI22BroadcastScaleMaskLoadIffbLm4EiE11DirectStoreIffEfLi2ELi2ELi16ELi1ELb1EL9Algorithm0EEvT_T0_ll:
.text._Z15SoftmaxWarpImplI22BroadcastScaleMaskLoadIffbLm4EiE11DirectStoreIffEfLi2ELi2ELi16ELi1ELb1EL9Algorithm0EEvT_T0_ll:
        /* <DEDUP_REMOVED lines=28> */
.L_x_8854:
        /* <DEDUP_REMOVED lines=20> */
.L_x_8865:
        /* <DEDUP_REMOVED lines=17> */
[----:B-1----:R-:W-:Y:S01]  /*0410*/  IMAD.MOV.U32 R12, RZ, RZ, RZ ;  /* 0x000000ffff0c7224 */ /* 0x002fe200078e00ff */
[----:B--2---:R-:W-:-:S05]  /*0420*/  IADD3 R15, PT, PT, RZ, -R13, RZ ;  /* 0x8000000dff0f7210 */ /* 0x004fca0007ffe0ff */
        /* <DEDUP_REMOVED lines=30> */
[----:B-1----:R-:W1:Y:S04]  /*0610*/  MUFU.RCP R21, R21 ;  /* 0x0000001500157308 */ /* 0x002e680000001000 */
[----:B------:R-:W-:-:S05]  /*0620*/  IADD3 R13, PT, PT, -R12, RZ, RZ ;  /* 0x000000ff0c0d7210 */ /* 0x000fca0007ffe1ff */
[----:B------:R-:W-:-:S05]  /*0630*/  IMAD R22, R11, R13, R22 ;  /* 0x0000000d0b167224 */ /* 0x000fca00078e0216 */
[----:B------:R-:W-:Y:S01]  /*0640*/  ISETP.GT.U32.AND P3, PT, R11, R22, PT ;  /* 0x000000160b00720c */ /* 0x000fe20003f64070 */
[----:B-1----:R-:W-:-:S06]  /*0650*/  VIADD R13, R21, 0xffffffe ;  /* 0x0ffffffe150d7836 */ /* 0x002fcc0000000000 */
[----:B------:R-:W1:Y:S06]  /*0660*/  F2I.FTZ.U32.TRUNC.NTZ R13, R13 ;  /* 0x0000000d000d7305 */ /* 0x000e6c000021f000 */
[----:B------:R-:W-:Y:S01]  /*0670*/  @!P3 IMAD.IADD R22, R22, 0x1, -R11 ;  /* 0x000000011616b824 */ /* 0x000fe200078e0a0b */
[----:B------:R-:W-:Y:S02]  /*0680*/  @!P3 IADD3 R12, PT, PT, R12, 0x1, RZ ;  /* 0x000000010c0cb810 */ /* 0x000fe40007ffe0ff */
[----:B------:R-:W-:Y:S02]  /*0690*/  ISETP.NE.AND P3, PT, R18, RZ, PT ;  /* 0x000000ff1200720c */ /* 0x000fe40003f65270 */
[----:B------:R-:W-:-:S02]  /*06a0*/  ISETP.GE.U32.AND P1, PT, R22, R11, PT ;  /* 0x0000000b1600720c */ /* 0x000fc40003f26070 */
[----:B------:R-:W-:-:S04]  /*06b0*/  LOP3.LUT R11, R15, R18, RZ, 0x3c, !PT ;  /* 0x000000120f0b7212 */ /* 0x000fc800078e3cff */
        /* <DEDUP_REMOVED lines=11> */
[----:B------:R-:W-:Y:S01]  /*0770*/  IMAD.HI.U32 R12, R13, R15, R12 ;  /* 0x0000000f0d0c7227 */ /* 0x000fe200078e000c */
[----:B------:R-:W-:-:S03]  /*0780*/  LOP3.LUT R23, R21, R16, RZ, 0x3c, !PT ;  /* 0x0000001015177212 */ /* 0x000fc600078e3cff */
[----:B------:R-:W-:Y:S01]  /*0790*/  IMAD.MOV.U32 R15, RZ, RZ, R22 ;  /* 0x000000ffff0f7224 */ /* 0x000fe200078e0016 */
        /* <DEDUP_REMOVED lines=10> */
[----:B------:R-:W2:Y:S11]  /*0840*/  LDC.64 R14, c[0x0][0x398] ;  /* 0x0000e600ff0e7b82 */ /* 0x000eb60000000a00 */
        /* <DEDUP_REMOVED lines=12> */
[----:B------:R-:W-:Y:S01]  /*0910*/  ISETP.NE.U32.AND P1, PT, R6, 0x1, PT ;  /* 0x000000010600780c */ /* 0x000fe20003f25070 */
        /* <DEDUP_REMOVED lines=31> */
.L_x_8857:
[----:B------:R-:W-:Y:S05]  /*0b10*/  BSYNC.RECONVERGENT B1 ;  /* 0x0000000000017941 */ /* 0x000fea0003800200 */
.L_x_8856:
[----:B------:R-:W-:-:S03]  /*0b20*/  UMOV UR4, 0xffffffff ;  /* 0xffffffff00047882 */ /* 0x000fc60000000000 */
[----:B------:R-:W-:Y:S05]  /*0b30*/  BRA.DIV UR4, `(.L_x_8858) ;  /* 0x0000000604687947 */ /* 0x000fea000b800000 */
[----:B------:R-:W5:Y:S01]  /*0b40*/  SHFL.BFLY PT, R14, R13, 0x8, 0x1f ;  /* 0x0d001f000d0e7f89 */ /* 0x000f6200000e0000 */
[----:B------:R-:W-:Y:S02]  /*0b50*/  HFMA2 R15, -RZ, RZ, 0.96630859375, -0.0022525787353515625 ;  /* 0x3bbb989dff0f7431 */ /* 0x000fe400000001ff */
        /* <DEDUP_REMOVED lines=21> */
[----:B------:R-:W-:-:S03]  /*0cb0*/  FFMA R15, R14, 1.925963033500011079e-08, R15 ;  /* 0x32a570600e0f7823 */ /* 0x000fc6000000000f */
[----:B------:R-:W5:Y:S08]  /*0cc0*/  MUFU.EX2 R13, R22 ;  /* 0x00000016000d7308 */ /* 0x000f700000000800 */
[----:B------:R-:W1:Y:S01]  /*0cd0*/  MUFU.EX2 R15, R15 ;  /* 0x0000000f000f7308 */ /* 0x000e620000000800 */
[----:B-----5:R-:W-:-:S04]  /*0ce0*/  FMUL R2, R2, R13 ;  /* 0x0000000d02027220 */ /* 0x020fc80000400000 */
[----:B------:R-:W-:Y:S01]  /*0cf0*/  FADD R13, RZ, R2 ;  /* 0x00000002ff0d7221 */ /* 0x000fe20000000000 */
[----:B-1----:R-:W-:-:S04]  /*0d00*/  FMUL R0, R0, R15 ;  /* 0x0000000f00007220 */ /* 0x002fc80000400000 */
[----:B------:R-:W-:-:S05]  /*0d10*/  FADD R13, R13, R0 ;  /* 0x000000000d0d7221 */ /* 0x000fca0000000000 */
[----:B------:R-:W1:Y:S02]  /*0d20*/  SHFL.BFLY PT, R14, R13, 0x8, 0x1f ;  /* 0x0d001f000d0e7f89 */ /* 0x000e6400000e0000 */
[----:B-1----:R-:W-:-:S05]  /*0d30*/  FADD R21, R13, R14 ;  /* 0x0000000e0d157221 */ /* 0x002fca0000000000 */
[----:B------:R-:W1:Y:S02]  /*0d40*/  SHFL.BFLY PT, R14, R21, 0x4, 0x1f ;  /* 0x0c801f00150e7f89 */ /* 0x000e6400000e0000 */
[----:B-1----:R-:W-:-:S05]  /*0d50*/  FADD R22, R21, R14 ;  /* 0x0000000e15167221 */ /* 0x002fca0000000000 */
[----:B------:R-:W1:Y:S02]  /*0d60*/  SHFL.BFLY PT, R14, R22, 0x2, 0x1f ;  /* 0x0c401f00160e7f89 */ /* 0x000e6400000e0000 */
[----:B-1----:R-:W-:-:S05]  /*0d70*/  FADD R23, R22, R14 ;  /* 0x0000000e16177221 */ /* 0x002fca0000000000 */
[----:B------:R1:W0:Y:S02]  /*0d80*/  SHFL.BFLY PT, R14, R23, 0x1, 0x1f ;  /* 0x0c201f00170e7f89 */ /* 0x00022400000e0000 */
.L_x_8875:
        /* <DEDUP_REMOVED lines=11> */
[----:B-1234-:R-:W-:Y:S05]  /*0e40*/  CALL.REL.NOINC `($__internal_133_$__cuda_sm3x_div_rn_noftz_f32_slowpath) ;  /* 0x0000000400cc7944 */ /* 0x01efea0003c00000 */
[----:B------:R-:W-:-:S07]  /*0e50*/  IMAD.MOV.U32 R12, RZ, RZ, R2 ;  /* 0x000000ffff0c7224 */ /* 0x000fce00078e0002 */
.L_x_8860:
[----:B------:R-:W-:Y:S05]  /*0e60*/  BSYNC.RECONVERGENT B1 ;  /* 0x0000000000017941 */ /* 0x000fea0003800200 */
.L_x_8859:
        /* <DEDUP_REMOVED lines=11> */
[----:B-1234-:R-:W-:Y:S05]  /*0f20*/  CALL.REL.NOINC `($__internal_133_$__cuda_sm3x_div_rn_noftz_f32_slowpath) ;  /* 0x0000000400947944 */ /* 0x01efea0003c00000 */
[----:B------:R-:W-:-:S07]  /*0f30*/  MOV R13, R2 ;  /* 0x00000002000d7202 */ /* 0x000fce0000000f00 */
.L_x_8862:
[----:B------:R-:W-:Y:S05]  /*0f40*/  BSYNC.RECONVERGENT B1 ;  /* 0x0000000000017941 */ /* 0x000fea0003800200 */
.L_x_8861:
[----:B------:R-:W-:Y:S04]  /*0f50*/  BSSY.RECONVERGENT B1, `(.L_x_8863) ;  /* 0x0000011000017945 */ /* 0x000fe80003800200 */
[----:B------:R-:W-:Y:S05]  /*0f60*/  @P0 BRA `(.L_x_8864) ;  /* 0x00000000003c0947 */ /* 0x000fea0003800000 */
[----:B------:R-:W-:Y:S01]  /*0f70*/  IMAD.MOV.U32 R11, RZ, RZ, RZ ;  /* 0x000000ffff0b7224 */ /* 0x000fe200078e00ff */
[----:B----4-:R-:W-:Y:S01]  /*0f80*/  R2UR UR4, R4 ;  /* 0x00000000040472ca */ /* 0x010fe200000e0000 */
[----:B------:R-:W-:Y:S01]  /*0f90*/  IMAD R0, R3, UR44, RZ ;  /* 0x0000002c03007c24 */ /* 0x000fe2000f8e02ff */
[----:B------:R-:W-:Y:S01]  /*0fa0*/  R2UR UR5, R5 ;  /* 0x00000000050572ca */ /* 0x000fe200000e0000 */
[----:B------:R-:W-:-:S04]  /*0fb0*/  IMAD.WIDE.U32 R14, R17, UR44, R10 ;  /* 0x0000002c110e7c25 */ /* 0x000fc8000f8e000a */
        /* <DEDUP_REMOVED lines=10> */
.L_x_8864:
[----:B------:R-:W-:Y:S05]  /*1060*/  BSYNC.RECONVERGENT B1 ;  /* 0x0000000000017941 */ /* 0x000fea0003800200 */
.L_x_8863:
[----:B------:R-:W-:-:S04]  /*1070*/  IADD3 R17, P0, PT, R20, R17, RZ ;  /* 0x0000001114117210 */ /* 0x000fc80007f1e0ff */
[----:B------:R-:W-:Y:S02]  /*1080*/  LEA.HI.X.SX32 R3, R20, R3, 0x1, P0 ;  /* 0x0000000314037211 */ /* 0x000fe400000f0eff */
[----:B------:R-:W-:-:S04]  /*1090*/  ISETP.GE.U32.AND P0, PT, R17, UR42, PT ;  /* 0x0000002a11007c0c */ /* 0x000fc8000bf06070 */
[----:B------:R-:W-:-:S13]  /*10a0*/  ISETP.GE.AND.EX P0, PT, R3, UR43, PT, P0 ;  /* 0x0000002b03007c0c */ /* 0x000fda000bf06300 */
[----:B------:R-:W-:Y:S05]  /*10b0*/  @!P0 BRA `(.L_x_8865) ;  /* 0xfffffff000908947 */ /* 0x000fea000383ffff */
[----:B------:R-:W-:Y:S05]  /*10c0*/  BSYNC B0 ;  /* 0x0000000000007941 */ /* 0x000fea0003800000 */
.L_x_8855:
[----:B------:R-:W-:Y:S05]  /*10d0*/  EXIT ;  /* 0x000000000000794d */ /* 0x000fea0003800000 */
.L_x_8858:
[----:B------:R-:W-:Y:S01]  /*10e0*/  HFMA2 R11, -RZ, RZ, 0, 1.847743988037109375e-06 ;  /* 0x0000001fff0b7431 */ /* 0x000fe200000001ff */
[----:B------:R-:W-:Y:S01]  /*10f0*/  BSSY B1, `(.L_x_8866) ;  /* 0x0000006000017945 */ /* 0x000fe20003800000 */
[----:B------:R-:W-:Y:S02]  /*1100*/  IMAD.MOV.U32 R12, RZ, RZ, 0x8 ;  /* 0x00000008ff0c7424 */ /* 0x000fe400078e00ff */
[----:B------:R-:W-:-:S07]  /*1110*/  IMAD.MOV.U32 R15, RZ, RZ, -0x1 ;  /* 0xffffffffff0f7424 */ /* 0x000fce00078e00ff */
[----:B01234-:R-:W-:Y:S05]  /*1120*/  WARPSYNC.COLLECTIVE R15, `(.L_x_8867) ;  /* 0x000000000f087348 */ /* 0x01ffea0003c00000 */
[----:B------:R0:W0:Y:S02]  /*1130*/  SHFL.BFLY P6, R14, R13, R12, R11 ;  /* 0x0c00000c0d0e7389 */ /* 0x00002400000c000b */
[----:B01234-:R-:W-:Y:S05]  /*1140*/  ENDCOLLECTIVE ;  /* 0x000000000000791b */ /* 0x01ffea0003800000 */
.L_x_8867:
[----:B------:R-:W-:Y:S05]  /*1150*/  BSYNC B1 ;  /* 0x0000000000017941 */ /* 0x000fea0003800000 */
.L_x_8866:
[----:B------:R-:W-:Y:S01]  /*1160*/  FMNMX R13, R14, R13, !PT ;  /* 0x0000000d0e0d7209 */ /* 0x000fe20007800000 */
[----:B------:R-:W-:Y:S01]  /*1170*/  IMAD.MOV.U32 R12, RZ, RZ, 0x4 ;  /* 0x00000004ff0c7424 */ /* 0x000fe200078e00ff */
[----:B------:R-:W-:Y:S01]  /*1180*/  MOV R11, 0x1f ;  /* 0x0000001f000b7802 */ /* 0x000fe20000000f00 */
[----:B------:R-:W-:Y:S01]  /*1190*/  IMAD.MOV.U32 R15, RZ, RZ, -0x1 ;  /* 0xffffffffff0f7424 */ /* 0x000fe200078e00ff */
[----:B------:R-:W-:-:S07]  /*11a0*/  MOV R23, 0x3bbb989d ;  /* 0x3bbb989d00177802 */ /* 0x000fce0000000f00 */
[----:B------:R-:W-:Y:S05]  /*11b0*/  WARPSYNC.COLLECTIVE R15, `(.L_x_8868) ;  /* 0x000000000f087348 */ /* 0x000fea0003c00000 */
[----:B------:R0:W1:Y:S02]  /*11c0*/  SHFL.BFLY P6, R14, R13, R12, R11 ;  /* 0x0c00000c0d0e7389 */ /* 0x00006400000c000b */
[----:B01----:R-:W-:Y:S05]  /*11d0*/  ENDCOLLECTIVE ;  /* 0x000000000000791b */ /* 0x003fea0003800000 */
.L_x_8868:
[----:B------:R-:W-:Y:S01]  /*11e0*/  HFMA2 R12, -RZ, RZ, 0, 1.1920928955078125e-07 ;  /* 0x00000002ff0c7431 */ /* 0x000fe200000001ff */
[----:B------:R-:W-:-:S05]  /*11f0*/  FMNMX R0, R13, R14, !PT ;  /* 0x0000000e0d007209 */ /* 0x000fca0007800000 */
[----:B------:R-:W-:-:S07]  /*1200*/  IMAD.MOV.U32 R13, RZ, RZ, R0 ;  /* 0x000000ffff0d7224 */ /* 0x000fce00078e0000 */
[----:B------:R-:W-:Y:S05]  /*1210*/  WARPSYNC.COLLECTIVE R15, `(.L_x_8869) ;  /* 0x000000000f087348 */ /* 0x000fea0003c00000 */
[----:B------:R0:W1:Y:S02]  /*1220*/  SHFL.BFLY P6, R14, R13, R12, R11 ;  /* 0x0c00000c0d0e7389 */ /* 0x00006400000c000b */
[----:B01----:R-:W-:Y:S05]  /*1230*/  ENDCOLLECTIVE ;  /* 0x000000000000791b */ /* 0x003fea0003800000 */
.L_x_8869:
[----:B------:R-:W-:Y:S01]  /*1240*/  IMAD.MOV.U32 R12, RZ, RZ, 0x1 ;  /* 0x00000001ff0c7424 */ /* 0x000fe200078e00ff */
[----:B------:R-:W-:-:S05]  /*1250*/  FMNMX R2, R0, R14, !PT ;  /* 0x0000000e00027209 */ /* 0x000fca0007800000 */
[----:B------:R-:W-:-:S07]  /*1260*/  IMAD.MOV.U32 R13, RZ, RZ, R2 ;  /* 0x000000ffff0d7224 */ /* 0x000fce00078e0002 */
[----:B------:R-:W-:Y:S05]  /*1270*/  WARPSYNC.COLLECTIVE R15, `(.L_x_8870) ;  /* 0x000000000f087348 */ /* 0x000fea0003c00000 */
[----:B------:R0:W1:Y:S02]  /*1280*/  SHFL.BFLY P6, R14, R13, R12, R11 ;  /* 0x0c00000c0d0e7389 */ /* 0x00006400000c000b */
[----:B01----:R-:W-:Y:S05]  /*1290*/  ENDCOLLECTIVE ;  /* 0x000000000000791b */ /* 0x003fea0003800000 */
.L_x_8870:
        /* <DEDUP_REMOVED lines=16> */
[----:B------:R-:W-:-:S03]  /*13a0*/  SHF.L.U32 R0, R22, 0x17, RZ ;  /* 0x0000001716007819 */ /* 0x000fc600000006ff */
        /* <DEDUP_REMOVED lines=10> */
.L_x_8871:
[----:B------:R-:W-:Y:S02]  /*1450*/  IMAD.MOV.U32 R12, RZ, RZ, 0x4 ;  /* 0x00000004ff0c7424 */ /* 0x000fe400078e00ff */
[----:B------:R-:W-:-:S05]  /*1460*/  FADD R21, R13, R14 ;  /* 0x0000000e0d157221 */ /* 0x000fca0000000000 */
[----:B------:R-:W-:-:S07]  /*1470*/  MOV R13, R21 ;  /* 0x00000015000d7202 */ /* 0x000fce0000000f00 */
[----:B------:R-:W-:Y:S05]  /*1480*/  WARPSYNC.COLLECTIVE R15, `(.L_x_8872) ;  /* 0x000000000f087348 */ /* 0x000fea0003c00000 */
[----:B------:R0:W1:Y:S02]  /*1490*/  SHFL.BFLY P6, R14, R13, R12, R11 ;  /* 0x0c00000c0d0e7389 */ /* 0x00006400000c000b */
[----:B01----:R-:W-:Y:S05]  /*14a0*/  ENDCOLLECTIVE ;  /* 0x000000000000791b */ /* 0x003fea0003800000 */
.L_x_8872:
[----:B------:R-:W-:Y:S02]  /*14b0*/  HFMA2 R12, -RZ, RZ, 0, 1.1920928955078125e-07 ;  /* 0x00000002ff0c7431 */ /* 0x000fe400000001ff */
[----:B------:R-:W-:-:S04]  /*14c0*/  FADD R22, R21, R14 ;  /* 0x0000000e15167221 */ /* 0x000fc80000000000 */
[----:B------:R-:W-:-:S07]  /*14d0*/  IMAD.MOV.U32 R13, RZ, RZ, R22 ;  /* 0x000000ffff0d7224 */ /* 0x000fce00078e0016 */
[----:B------:R-:W-:Y:S05]  /*14e0*/  WARPSYNC.COLLECTIVE R15, `(.L_x_8873) ;  /* 0x000000000f087348 */ /* 0x000fea0003c00000 */
[----:B------:R0:W1:Y:S02]  /*14f0*/  SHFL.BFLY P6, R14, R13, R12, R11 ;  /* 0x0c00000c0d0e7389 */ /* 0x00006400000c000b */
[----:B01----:R-:W-:Y:S05]  /*1500*/  ENDCOLLECTIVE ;  /* 0x000000000000791b */ /* 0x003fea0003800000 */
.L_x_8873:
[----:B------:R-:W-:Y:S02]  /*1510*/  IMAD.MOV.U32 R12, RZ, RZ, 0x1 ;  /* 0x00000001ff0c7424 */ /* 0x000fe400078e00ff */
[----:B------:R-:W-:-:S04]  /*1520*/  FADD R23, R22, R14 ;  /* 0x0000000e16177221 */ /* 0x000fc80000000000 */
[----:B------:R-:W-:-:S07]  /*1530*/  IMAD.MOV.U32 R13, RZ, RZ, R23 ;  /* 0x000000ffff0d7224 */ /* 0x000fce00078e0017 */
[----:B------:R-:W-:Y:S05]  /*1540*/  WARPSYNC.COLLECTIVE R15, `(.L_x_8874) ;  /* 0x000000000f087348 */ /* 0x000fea0003c00000 */
[----:B------:R0:W1:Y:S02]  /*1550*/  SHFL.BFLY P6, R14, R13, R12, R11 ;  /* 0x0c00000c0d0e7389 */ /* 0x00006400000c000b */
[----:B01----:R-:W-:Y:S05]  /*1560*/  ENDCOLLECTIVE ;  /* 0x000000000000791b */ /* 0x003fea0003800000 */
.L_x_8874:
[----:B------:R-:W-:Y:S05]  /*1570*/  BRA `(.L_x_8875) ;  /* 0xfffffff800047947 */ /* 0x000fea000383ffff */
        .weak           $__internal_133_$__cuda_sm3x_div_rn_noftz_f32_slowpath
        .type           $__internal_133_$__cuda_sm3x_div_rn_noftz_f32_slowpath,@function
        .size           $__internal_133_$__cuda_sm3x_div_rn_noftz_f32_slowpath,(.L_x_37510 - $__internal_133_$__cuda_sm3x_div_rn_noftz_f32_slowpath)
$__internal_133_$__cuda_sm3x_div_rn_noftz_f32_slowpath:
        /* <DEDUP_REMOVED lines=35> */
.L_x_8877:
        /* <DEDUP_REMOVED lines=51> */
.L_x_8884:
[----:B------:R-:W-:-:S04]  /*1ae0*/  LOP3.LUT R2, R2, 0x80000000, RZ, 0xc0, !PT ;  /* 0x8000000002027812 */ /* 0x000fc800078ec0ff */
[----:B------:R-:W-:Y:S01]  /*1af0*/  LOP3.LUT R2, R2, 0x7f800000, RZ, 0xfc, !PT ;  /* 0x7f80000002027812 */ /* 0x000fe200078efcff */
[----:B------:R-:W-:Y:S06]  /*1b00*/  BRA `(.L_x_8885) ;  /* 0x0000000000047947 */ /* 0x000fec0003800000 */
.L_x_8883:
[----:B------:R-:W-:-:S07]  /*1b10*/  IMAD R2, R22, 0x800000, R2 ;  /* 0x0080000016027824 */ /* 0x000fce00078e0202 */
.L_x_8885:
[----:B------:R-:W-:Y:S05]  /*1b20*/  BSYNC.RECONVERGENT B3 ;  /* 0x0000000000037941 */ /* 0x000fea0003800200 */
.L_x_8882:
[----:B------:R-:W-:Y:S05]  /*1b30*/  BRA `(.L_x_8886) ;  /* 0x0000000000207947 */ /* 0x000fea0003800000 */
.L_x_8881:
[----:B------:R-:W-:-:S04]  /*1b40*/  LOP3.LUT R2, R21, 0x80000000, R2, 0x48, !PT ;  /* 0x8000000015027812 */ /* 0x000fc800078e4802 */
[----:B------:R-:W-:Y:S01]  /*1b50*/  LOP3.LUT R2, R2, 0x7f800000, RZ, 0xfc, !PT ;  /* 0x7f80000002027812 */ /* 0x000fe200078efcff */
[----:B------:R-:W-:Y:S06]  /*1b60*/  BRA `(.L_x_8886) ;  /* 0x0000000000147947 */ /* 0x000fec0003800000 */
.L_x_8880:
[----:B------:R-:W-:Y:S01]  /*1b70*/  LOP3.LUT R2, R21, 0x80000000, R2, 0x48, !PT ;  /* 0x8000000015027812 */ /* 0x000fe200078e4802 */
[----:B------:R-:W-:Y:S06]  /*1b80*/  BRA `(.L_x_8886) ;  /* 0x00000000000c7947 */ /* 0x000fec0003800000 */
.L_x_8879:
[----:B------:R-:W0:Y:S01]  /*1b90*/  MUFU.RSQ R2, -QNAN ;  /* 0xffc0000000027908 */ /* 0x000e220000001400 */
[----:B------:R-:W-:Y:S05]  /*1ba0*/  BRA `(.L_x_8886) ;  /* 0x0000000000047947 */ /* 0x000fea0003800000 */
.L_x_8878:
[----:B------:R-:W-:-:S07]  /*1bb0*/  FADD.FTZ R2, R2, R11 ;  /* 0x0000000b02027221 */ /* 0x000fce0000010000 */
.L_x_8886:
[----:B------:R-:W-:Y:S05]  /*1bc0*/  BSYNC.RECONVERGENT B2 ;  /* 0x0000000000027941 */ /* 0x000fea0003800200 */
.L_x_8876:
[----:B------:R-:W-:-:S04]  /*1bd0*/  HFMA2 R15, -RZ, RZ, 0, 0 ;  /* 0x00000000ff0f7431 */ /* 0x000fc800000001ff */
[----:B0-----:R-:W-:Y:S05]  /*1be0*/  RET.REL.NODEC R14 `(_Z15SoftmaxWarpImplI22BroadcastScaleMaskLoadIffbLm4EiE11DirectStoreIffEfLi2ELi2ELi16ELi1ELb1EL9Algorithm0EEvT_T0_ll) ;  /* 0xffffffe40e047950 */ /* 0x001fea0003c3ffff */
.L_x_8887:
        /* <DEDUP_REMOVED lines=9> */
.L_x_37510:


//--------------------- .text._Z15SoftmaxWarpImplI22BroadcastScaleMaskLoadIffbLm4EiE11DirectStoreIffEfLi2ELi2ELi16ELi1ELb0EL9Algorithm0EEvT_T0_ll --------------------------
	.section	.text._Z15SoftmaxWarpImplI22BroadcastScaleMaskLoadIffbLm4EiE11DirectStoreIffEfLi2ELi2ELi16ELi1ELb0EL9Algorithm0EEvT_T0_ll,"ax",@progbits
	.align	128
        .global         _Z15SoftmaxWarpImplI22BroadcastScaleMaskLoadIffbLm4EiE11DirectStoreIffEfLi2ELi2ELi16ELi1ELb0EL9Algorithm0EEvT_T0_ll
        .type           _Z15SoftmaxWarpImplI22BroadcastScaleMaskLoadIffbLm4EiE11DirectStoreIffEfLi2ELi2ELi16ELi1ELb0EL9Algorithm0EEvT_T0_ll,@function
        .size           _Z15SoftmaxWarpImplI22BroadcastScaleMaskLoadIffbLm4EiE11DirectStoreIffEfLi2ELi2ELi16ELi1ELb0EL9Algorithm0EEvT_T0_ll,(.L_x_37511 - _Z15SoftmaxWarpImplI22BroadcastScaleMaskLoadIffbLm4EiE11DirectStoreIffEfLi2ELi2ELi16ELi1ELb0EL9Algorithm0EEvT_T0_ll)
        .other          _Z15SoftmaxWarpImplI22BroadcastScaleMaskLoadIffbLm4EiE11DirectStoreIffEfLi2ELi2ELi16ELi1ELb0EL9Algorithm0EEvT_T0_ll,@"STO_CUDA_ENTRY STV_DEFAULT"
_Z15SoftmaxWarpImplI22BroadcastScaleMaskLoadIffbLm4EiE11DirectStoreIffEfLi2ELi2ELi16ELi1ELb0EL9Algorithm0EEvT_T0_ll:
.text._Z15SoftmaxWarpImplI22BroadcastScaleMaskLoadIffbLm4EiE11DirectStoreIffEfLi2ELi2ELi16ELi1ELb0EL9Algorithm0EEvT_T0_ll:
        /* <DEDUP_REMOVED lines=26> */
.L_x_8888:
        /* <DEDUP_REMOVED lines=20> */
.L_x_8895:
        /* <DEDUP_REMOVED lines=54> */
[----:B01----:R-:W-:-:S06]  /*0640*/  IMAD.MOV R23, RZ, RZ, -R13 ;  /* 0x000000ffff177224 */ /* 0x003fcc00078e0a0d */
[----:B------:R-:W-:-:S04]  /*0650*/  @P0 VIADD R12, R12, 0x1 ;  /* 0x000000010c0c0836 */ /* 0x000fc80000000000 */
[----:B------:R-:W-:Y:S01]  /*0660*/  IMAD.MOV.U32 R11, RZ, RZ, R12 ;  /* 0x000000ffff0b7224 */ /* 0x000fe200078e000c */
[----:B------:R-:W-:-:S04]  /*0670*/  MOV R12, RZ ;  /* 0x000000ff000c7202 */ /* 0x000fc80000000f00 */
        /* <DEDUP_REMOVED lines=102> */
[----:B------:R0:W1:Y:S02]  /*0ce0*/  SHFL.BFLY PT, R14, R23, 0x1, 0x1f ;  /* 0x0c201f00170e7f89 */ /* 0x00006400000e0000 */
.L_x_8905:
        /* <DEDUP_REMOVED lines=11> */
[----:B0-----:R-:W-:Y:S05]  /*0da0*/  CALL.REL.NOINC `($__internal_134_$__cuda_sm3x_div_rn_noftz_f32_slowpath) ;  /* 0x0000000400c07944 */ /* 0x001fea0003c00000 */
[----:B------:R-:W-:-:S07]  /*0db0*/  IMAD.MOV.U32 R12, RZ, RZ, R2 ;  /* 0x000000ffff0c7224 */ /* 0x000fce00078e0002 */
.L_x_8892:
[----:B------:R-:W-:Y:S05]  /*0dc0*/  BSYNC.RECONVERGENT B1 ;  /* 0x0000000000017941 */ /* 0x000fea0003800200 */
.L_x_8891:
        /* <DEDUP_REMOVED lines=11> */
[----:B0-----:R-:W-:Y:S05]  /*0e80*/  CALL.REL.NOINC `($__internal_134_$__cuda_sm3x_div_rn_noftz_f32_slowpath) ;  /* 0x0000000400887944 */ /* 0x001fea0003c00000 */
[----:B------:R-:W-:-:S07]  /*0e90*/  MOV R13, R2 ;  /* 0x00000002000d7202 */ /* 0x000fce0000000f00 */
.L_x_8894:
[----:B------:R-:W-:Y:S05]  /*0ea0*/  BSYNC.RECONVERGENT B1 ;  /* 0x0000000000017941 */ /* 0x000fea0003800200 */
.L_x_8893:
[----:B------:R-:W-:Y:S01]  /*0eb0*/  IMAD.MOV.U32 R11, RZ, RZ, RZ ;  /* 0x000000ffff0b7224 */ /* 0x000fe200078e00ff */
[----:B------:R-:W-:Y:S01]  /*0ec0*/  R2UR UR4, R4 ;  /* 0x00000000040472ca */ /* 0x000fe200000e0000 */
        /* <DEDUP_REMOVED lines=19> */
.L_x_8889:
[----:B------:R-:W-:Y:S05]  /*1000*/  EXIT ;  /* 0x000000000000794d */ /* 0x000fea0003800000 */
.L_x_8890:
[----:B------:R-:W-:Y:S01]  /*1010*/  HFMA2 R11, -RZ, RZ, 0, 1.847743988037109375e-06 ;  /* 0x0000001fff0b7431 */ /* 0x000fe200000001ff */
[----:B------:R-:W-:Y:S01]  /*1020*/  BSSY B1, `(.L_x_8896) ;  /* 0x0000006000017945 */ /* 0x000fe20003800000 */
[----:B------:R-:W-:Y:S02]  /*1030*/  IMAD.MOV.U32 R12, RZ, RZ, 0x8 ;  /* 0x00000008ff0c7424 */ /* 0x000fe400078e00ff */
[----:B------:R-:W-:-:S07]  /*1040*/  IMAD.MOV.U32 R15, RZ, RZ, -0x1 ;  /* 0xffffffffff0f7424 */ /* 0x000fce00078e00ff */
[----:B------:R-:W-:Y:S05]  /*1050*/  WARPSYNC.COLLECTIVE R15, `(.L_x_8897) ;  /* 0x000000000f087348 */ /* 0x000fea0003c00000 */
[----:B------:R0:W1:Y:S02]  /*1060*/  SHFL.BFLY P6, R14, R13, R12, R11 ;  /* 0x0c00000c0d0e7389 */ /* 0x00006400000c000b */
[----:B01----:R-:W-:Y:S05]  /*1070*/  ENDCOLLECTIVE ;  /* 0x000000000000791b */ /* 0x003fea0003800000 */
.L_x_8897:
[----:B------:R-:W-:Y:S05]  /*1080*/  BSYNC B1 ;  /* 0x0000000000017941 */ /* 0x000fea0003800000 */
.L_x_8896:
        /* <DEDUP_REMOVED lines=8> */
.L_x_8898:
[----:B------:R-:W-:Y:S01]  /*1110*/  HFMA2 R12, -RZ, RZ, 0, 1.1920928955078125e-07 ;  /* 0x00000002ff0c7431 */ /* 0x000fe200000001ff */
[----:B------:R-:W-:-:S05]  /*1120*/  FMNMX R0, R13, R14, !PT ;  /* 0x0000000e0d007209 */ /* 0x000fca0007800000 */
[----:B------:R-:W-:-:S07]  /*1130*/  IMAD.MOV.U32 R13, RZ, RZ, R0 ;  /* 0x000000ffff0d7224 */ /* 0x000fce00078e0000 */
[----:B------:R-:W-:Y:S05]  /*1140*/  WARPSYNC.COLLECTIVE R15, `(.L_x_8899) ;  /* 0x000000000f087348 */ /* 0x000fea0003c00000 */
[----:B------:R0:W1:Y:S02]  /*1150*/  SHFL.BFLY P6, R14, R13, R12, R11 ;  /* 0x0c00000c0d0e7389 */ /* 0x00006400000c000b */
[----:B01----:R-:W-:Y:S05]  /*1160*/  ENDCOLLECTIVE ;  /* 0x000000000000791b */ /* 0x003fea0003800000 */
.L_x_8899:
[----:B------:R-:W-:Y:S01]  /*1170*/  IMAD.MOV.U32 R12, RZ, RZ, 0x1 ;  /* 0x00000001ff0c7424 */ /* 0x000fe200078e00ff */
[----:B------:R-:W-:-:S05]  /*1180*/  FMNMX R2, R0, R14, !PT ;  /* 0x0000000e00027209 */ /* 0x000fca0007800000 */
[----:B------:R-:W-:-:S07]  /*1190*/  IMAD.MOV.U32 R13, RZ, RZ, R2 ;  /* 0x000000ffff0d7224 */ /* 0x000fce00078e0002 */
[----:B------:R-:W-:Y:S05]  /*11a0*/  WARPSYNC.COLLECTIVE R15, `(.L_x_8900) ;  /* 0x000000000f087348 */ /* 0x000fea0003c00000 */
[----:B------:R0:W1:Y:S02]  /*11b0*/  SHFL.BFLY P6, R14, R13, R12, R11 ;  /* 0x0c00000c0d0e7389 */ /* 0x00006400000c000b */
[----:B01----:R-:W-:Y:S05]  /*11c0*/  ENDCOLLECTIVE ;  /* 0x000000000000791b */ /* 0x003fea0003800000 */
.L_x_8900:
[----:B------:R-:W-:Y:S01]  /*11d0*/  IMAD.MOV.U32 R12, RZ, RZ, 0x8 ;  /* 0x00000008ff0c7424 */ /* 0x000fe200078e00ff */
        /* <DEDUP_REMOVED lines=26> */
.L_x_8901:
[----:B------:R-:W-:Y:S02]  /*1380*/  IMAD.MOV.U32 R12, RZ, RZ, 0x4 ;  /* 0x00000004ff0c7424 */ /* 0x000fe400078e00ff */
[----:B------:R-:W-:-:S05]  /*1390*/  FADD R21, R13, R14 ;  /* 0x0000000e0d157221 */ /* 0x000fca0000000000 */
[----:B------:R-:W-:-:S07]  /*13a0*/  MOV R13, R21 ;  /* 0x00000015000d7202 */ /* 0x000fce0000000f00 */
[----:B------:R-:W-:Y:S05]  /*13b0*/  WARPSYNC.COLLECTIVE R15, `(.L_x_8902) ;  /* 0x000000000f087348 */ /* 0x000fea0003c00000 */
[----:B------:R0:W1:Y:S02]  /*13c0*/  SHFL.BFLY P6, R14, R13, R12, R11 ;  /* 0x0c00000c0d0e7389 */ /* 0x00006400000c000b */
[----:B01----:R-:W-:Y:S05]  /*13d0*/  ENDCOLLECTIVE ;  /* 0x000000000000791b */ /* 0x003fea0003800000 */
.L_x_8902:
[----:B------:R-:W-:Y:S02]  /*13e0*/  HFMA2 R12, -RZ, RZ, 0, 1.1920928955078125e-07 ;  /* 0x00000002ff0c7431 */ /* 0x000fe400000001ff */
[----:B------:R-:W-:-:S04]  /*13f0*/  FADD R22, R21, R14 ;  /* 0x0000000e15167221 */ /* 0x000fc80000000000 */
[----:B------:R-:W-:-:S07]  /*1400*/  IMAD.MOV.U32 R13, RZ, RZ, R22 ;  /* 0x000000ffff0d7224 */ /* 0x000fce00078e0016 */
[----:B------:R-:W-:Y:S05]  /*1410*/  WARPSYNC.COLLECTIVE R15, `(.L_x_8903) ;  /* 0x000000000f087348 */ /* 0x000fea0003c00000 */
[----:B------:R0:W1:Y:S02]  /*1420*/  SHFL.BFLY P6, R14, R13, R12, R11 ;  /* 0x0c00000c0d0e7389 */ /* 0x00006400000c000b */
[----:B01----:R-:W-:Y:S05]  /*1430*/  ENDCOLLECTIVE ;  /* 0x000000000000791b */ /* 0x003fea0003800000 */
.L_x_8903:
[----:B------:R-:W-:Y:S02]  /*1440*/  IMAD.MOV.U32 R12, RZ, RZ, 0x1 ;  /* 0x00000001ff0c7424 */ /* 0x000fe400078e00ff */
[----:B------:R-:W-:-:S04]  /*1450*/  FADD R23, R22, R14 ;  /* 0x0000000e16177221 */ /* 0x000fc80000000000 */
[----:B------:R-:W-:-:S07]  /*1460*/  IMAD.MOV.U32 R13, RZ, RZ, R23 ;  /* 0x000000ffff0d7224 */ /* 0x000fce00078e0017 */
[----:B------:R-:W-:Y:S05]  /*1470*/  WARPSYNC.COLLECTIVE R15, `(.L_x_8904) ;  /* 0x000000000f087348 */ /* 0x000fea0003c00000 */
[----:B------:R0:W1:Y:S02]  /*1480*/  SHFL.BFLY P6, R14, R13, R12, R11 ;  /* 0x0c00000c0d0e7389 */ /* 0x00006400000c000b */
[----:B01----:R-:W-:Y:S05]  /*1490*/  ENDCOLLECTIVE ;  /* 0x000000000000791b */ /* 0x003fea0003800000 */
.L_x_8904:
[----:B------:R-:W-:Y:S05]  /*14a0*/  BRA `(.L_x_8905) ;  /* 0xfffffff800107947 */ /* 0x000fea000383ffff */
        .weak           $__internal_134_$__cuda_sm3x_div_rn_noftz_f32_slowpath
        .type           $__internal_134_$__cuda_sm3x_div_rn_noftz_f32_slowpath,@function
        .size           $__internal_134_$__cuda_sm3x_div_rn_noftz_f32_slowpath,(.L_x_37511 - $__internal_134_$__cuda_sm3x_div_rn_noftz_f32_slowpath)
$__internal_134_$__cuda_sm3x_div_rn_noftz_f32_slowpath:
        /* <DEDUP_REMOVED lines=35> */
.L_x_8907:
        /* <DEDUP_REMOVED lines=51> */
.L_x_8914:
[----:B------:R-:W-:-:S04]  /*1a10*/  LOP3.LUT R2, R2, 0x80000000, RZ, 0xc0, !PT ;  /* 0x8000000002027812 */ /* 0x000fc800078ec0ff */
[----:B------:R-:W-:Y:S01]  /*1a20*/  LOP3.LUT R2, R2, 0x7f800000, RZ, 0xfc, !PT ;  /* 0x7f80000002027812 */ /* 0x000fe200078efcff */
[----:B------:R-:W-:Y:S06]  /*1a30*/  BRA `(.L_x_8915) ;  /* 0x0000000000047947 */ /* 0x000fec0003800000 */
.L_x_8913:
[----:B------:R-:W-:-:S07]  /*1a40*/  IMAD R2, R22, 0x800000, R2 ;  /* 0x0080000016027824 */ /* 0x000fce00078e0202 */
.L_x_8915:
[----:B------:R-:W-:Y:S05]  /*1a50*/  BSYNC.RECONVERGENT B3 ;  /* 0x0000000000037941 */ /* 0x000fea0003800200 */
.L_x_8912:
[----:B------:R-:W-:Y:S05]  /*1a60*/  BRA `(.L_x_8916) ;  /* 0x0000000000207947 */ /* 0x000fea0003800000 */
.L_x_8911:
[----:B------:R-:W-:-:S04]  /*1a70*/  LOP3.LUT R2, R21, 0x80000000, R2, 0x48, !PT ;  /* 0x8000000015027812 */ /* 0x000fc800078e4802 */
[----:B------:R-:W-:Y:S01]  /*1a80*/  LOP3.LUT R2, R2, 0x7f800000, RZ, 0xfc, !PT ;  /* 0x7f80000002027812 */ /* 0x000fe200078efcff */
[----:B------:R-:W-:Y:S06]  /*1a90*/  BRA `(.L_x_8916) ;  /* 0x0000000000147947 */ /* 0x000fec0003800000 */
.L_x_8910:
[----:B------:R-:W-:Y:S01]  /*1aa0*/  LOP3.LUT R2, R21, 0x80000000, R2, 0x48, !PT ;  /* 0x8000000015027812 */ /* 0x000fe200078e4802 */
[----:B------:R-:W-:Y:S06]  /*1ab0*/  BRA `(.L_x_8916) ;  /* 0x00000000000c7947 */ /* 0x000fec0003800000 */
.L_x_8909:
[----:B------:R-:W0:Y:S01]  /*1ac0*/  MUFU.RSQ R2, -QNAN ;  /* 0xffc0000000027908 */ /* 0x000e220000001400 */
[----:B------:R-:W-:Y:S05]  /*1ad0*/  BRA `(.L_x_8916) ;  /* 0x0000000000047947 */ /* 0x000fea0003800000 */
.L_x_8908:
[----:B------:R-:W-:-:S07]  /*1ae0*/  FADD.FTZ R2, R2, R11 ;  /* 0x0000000b02027221 */ /* 0x000fce0000010000 */
.L_x_8916:
[----:B------:R-:W-:Y:S05]  /*1af0*/  BSYNC.RECONVERGENT B2 ;  /* 0x0000000000027941 */ /* 0x000fea0003800200 */
.L_x_8906:
[----:B------:R-:W-:-:S04]  /*1b00*/  HFMA2 R15, -RZ, RZ, 0, 0 ;  /* 0x00000000ff0f7431 */ /* 0x000fc800000001ff */
[----:B0-----:R-:W-:Y:S05]  /*1b10*/  RET.REL.NODEC R14 `(_Z15SoftmaxWarpImplI22BroadcastScaleMaskLoadIffbLm4EiE11DirectStoreIffEfLi2ELi2ELi16ELi1ELb0EL9Algorithm0EEvT_T0_ll) ;  /* 0xffffffe40e387950 */ /* 0x001fea0003c3ffff */
.L_x_8917:
        /* <DEDUP_REMOVED lines=14> */
.L_x_37511:


//--------------------- .text._Z15SoftmaxWarpImplI22BroadcastScaleMaskLoadIffbLm4EiE11DirectStoreIffEfLi2ELi2ELi16ELi2ELb1EL9Algorithm0EEvT_T0_ll --------------------------
	.section	.text._Z15SoftmaxWarpImplI22BroadcastScaleMaskLoadIffbLm4EiE11DirectStoreIffEfLi2ELi2ELi16ELi2ELb1EL9Algorithm0EEvT_T0_ll,"ax",@progbits
	.align	128
        .global         _Z15SoftmaxWarpImplI22BroadcastScaleMaskLoadIffbLm4EiE11DirectStoreIffEfLi2ELi2ELi16ELi2ELb1EL9Algorithm0EEvT_T0_ll
        .type           _Z15SoftmaxWarpImplI22BroadcastScaleMaskLoadIffbLm4EiE11DirectStoreIffEfLi2ELi2ELi16ELi2ELb1EL9Algorithm0EEvT_T0_ll,@function
        .size           _Z15SoftmaxWarpImplI22BroadcastScaleMaskLoadIffbLm4EiE11DirectStoreIffEfLi2ELi2ELi16ELi2ELb1EL9Algorithm0EEvT_T0_ll,(.L_x_37512 - _Z15SoftmaxWarpImplI22BroadcastScaleMaskLoadIffbLm4EiE11DirectStoreIffEfLi2ELi2ELi16ELi2ELb1EL9Algorithm0EEvT_T0_ll)
        .other          _Z15SoftmaxWarpImplI22BroadcastScaleMaskLoadIffbLm4EiE11DirectStoreIffEfLi2ELi2ELi16ELi2ELb1EL9Algorithm0EEvT_T0_ll,@"STO_CUDA_ENTRY STV_DEFAULT"
_Z15SoftmaxWarpImplI22BroadcastScaleMaskLoadIffbLm4EiE11DirectStoreIffEfLi2ELi2ELi16ELi2ELb1EL9Algorithm0EEvT_T0_ll:
.text._Z15SoftmaxWarpImplI22BroadcastScaleMaskLoadIffbLm4EiE11DirectStoreIffEfLi2ELi2ELi16ELi2ELb1EL9Algorithm0EEvT_T0_ll:
        /* <DEDUP_REMOVED lines=28> */
.L_x_8918:
        /* <DEDUP_REMOVED lines=21> */
.L_x_8937:
        /* <DEDUP_REMOVED lines=129> */
.L_x_8921:
[----:B------:R-:W-:Y:S05]  /*0b20*/  BSYNC.RECONVERGENT B1 ;  /* 0x0000000000017941 */ /* 0x000fea0003800200 */
.L_x_8920:
        /* <DEDUP_REMOVED lines=128> */
.L_x_8923:
[----:B------:R-:W-:Y:S05]  /*1330*/  BSYNC.RECONVERGENT B1 ;  /* 0x0000000000017941 */ /* 0x000fea0003800200 */
.L_x_8922:
        /* <DEDUP_REMOVED lines=75> */
.L_x_8955:
        /* <DEDUP_REMOVED lines=11> */
[----:B--234-:R-:W-:Y:S05]  /*18a0*/  CALL.REL.NOINC `($__internal_135_$__cuda_sm3x_div_rn_noftz_f32_slowpath) ;  /* 0x0000000c00ac7944 */ /* 0x01cfea0003c00000 */
[----:B------:R-:W-:-:S07]  /*18b0*/  IMAD.MOV.U32 R12, RZ, RZ, R11 ;  /* 0x000000ffff0c7224 */ /* 0x000fce00078e000b */
.L_x_8926:
[----:B------:R-:W-:Y:S05]  /*18c0*/  BSYNC.RECONVERGENT B1 ;  /* 0x0000000000017941 */ /* 0x000fea0003800200 */
.L_x_8925:
        /* <DEDUP_REMOVED lines=11> */
[----:B--234-:R-:W-:Y:S05]  /*1980*/  CALL.REL.NOINC `($__internal_135_$__cuda_sm3x_div_rn_noftz_f32_slowpath) ;  /* 0x0000000c00747944 */ /* 0x01cfea0003c00000 */
[----:B------:R-:W-:-:S07]  /*1990*/  IMAD.MOV.U32 R13, RZ, RZ, R11 ;  /* 0x000000ffff0d7224 */ /* 0x000fce00078e000b */
.L_x_8928:
[----:B------:R-:W-:Y:S05]  /*19a0*/  BSYNC.RECONVERGENT B1 ;  /* 0x0000000000017941 */ /* 0x000fea0003800200 */
.L_x_8927:
        /* <DEDUP_REMOVED lines=19> */
.L_x_8930:
[----:B------:R-:W-:Y:S05]  /*1ae0*/  BSYNC.RECONVERGENT B1 ;  /* 0x0000000000017941 */ /* 0x000fea0003800200 */
.L_x_8929:
[----:B------:R-:W-:Y:S01]  /*1af0*/  BSSY.RECONVERGENT B1, `(.L_x_8931) ;  /* 0x0000008000017945 */ /* 0x000fe20003800200 */
[----:B------:R-:W-:-:S03]  /*1b00*/  FFMA R10, R21, R22, R20 ;  /* 0x00000016150a7223 */ /* 0x000fc60000000014 */
[----:B------:R-:W-:Y:S05]  /*1b10*/  @!P1 BRA `(.L_x_8932) ;  /* 0x0000000000149947 */ /* 0x000fea0003800000 */
[----:B------:R-:W-:Y:S01]  /*1b20*/  IMAD.MOV.U32 R20, RZ, RZ, R18 ;  /* 0x000000ffff147224 */ /* 0x000fe200078e0012 */
[----:B------:R-:W-:Y:S02]  /*1b30*/  MOV R21, R28 ;  /* 0x0000001c00157202 */ /* 0x000fe40000000f00 */
[----:B0-----:R-:W-:-:S07]  /*1b40*/  MOV R14, 0x1b60 ;  /* 0x00001b60000e7802 */ /* 0x001fce0000000f00 */
[----:B--234-:R-:W-:Y:S05]  /*1b50*/  CALL.REL.NOINC `($__internal_135_$__cuda_sm3x_div_rn_noftz_f32_slowpath) ;  /* 0x0000000c00007944 */ /* 0x01cfea0003c00000 */
[----:B------:R-:W-:-:S07]  /*1b60*/  IMAD.MOV.U32 R10, RZ, RZ, R11 ;  /* 0x000000ffff0a7224 */ /* 0x000fce00078e000b */
.L_x_8932:
[----:B------:R-:W-:Y:S05]  /*1b70*/  BSYNC.RECONVERGENT B1 ;  /* 0x0000000000017941 */ /* 0x000fea0003800200 */
.L_x_8931:
        /* <DEDUP_REMOVED lines=12> */
[----:B--234-:R-:W-:Y:S05]  /*1c40*/  CALL.REL.NOINC `($__internal_135_$__cuda_sm3x_div_rn_noftz_f32_slowpath) ;  /* 0x0000000800c47944 */ /* 0x01cfea0003c00000 */
.L_x_8934:
[----:B------:R-:W-:Y:S05]  /*1c50*/  BSYNC.RECONVERGENT B1 ;  /* 0x0000000000017941 */ /* 0x000fea0003800200 */
.L_x_8933:
        /* <DEDUP_REMOVED lines=17> */
.L_x_8936:
[----:B------:R-:W-:Y:S05]  /*1d70*/  BSYNC.RECONVERGENT B1 ;  /* 0x0000000000017941 */ /* 0x000fea0003800200 */
.L_x_8935:
[----:B------:R-:W-:-:S04]  /*1d80*/  IADD3 R5, P0, PT, R4, R5, RZ ;  /* 0x0000000504057210 */ /* 0x000fc80007f1e0ff */
[----:B------:R-:W-:Y:S02]  /*1d90*/  LEA.HI.X.SX32 R7, R4, R7, 0x1, P0 ;  /* 0x0000000704077211 */ /* 0x000fe400000f0eff */
[----:B------:R-:W-:-:S04]  /*1da0*/  ISETP.GE.U32.AND P0, PT, R5, UR46, PT ;  /* 0x0000002e05007c0c */ /* 0x000fc8000bf06070 */
[----:B------:R-:W-:-:S13]  /*1db0*/  ISETP.GE.AND.EX P0, PT, R7, UR47, PT, P0 ;  /* 0x0000002f07007c0c */ /* 0x000fda000bf06300 */
[----:B------:R-:W-:Y:S05]  /*1dc0*/  @!P0 BRA `(.L_x_8937) ;  /* 0xffffffe400508947 */ /* 0x000fea000383ffff */
[----:B------:R-:W-:Y:S05]  /*1dd0*/  BSYNC B0 ;  /* 0x0000000000007941 */ /* 0x000fea0003800000 */
.L_x_8919:
[----:B------:R-:W-:Y:S05]  /*1de0*/  EXIT ;  /* 0x000000000000794d */ /* 0x000fea0003800000 */
.L_x_8924:
[----:B0-----:R-:W-:Y:S01]  /*1df0*/  HFMA2 R11, -RZ, RZ, 0, 1.847743988037109375e-06 ;  /* 0x0000001fff0b7431 */ /* 0x001fe200000001ff */
[----:B------:R-:W-:Y:S01]  /*1e00*/  BSSY B1, `(.L_x_8938) ;  /* 0x0000006000017945 */ /* 0x000fe20003800000 */
[----:B------:R-:W-:Y:S02]  /*1e10*/  IMAD.MOV.U32 R12, RZ, RZ, 0x8 ;  /* 0x00000008ff0c7424 */ /* 0x000fe400078e00ff */
[----:B------:R-:W-:-:S07]  /*1e20*/  IMAD.MOV.U32 R15, RZ, RZ, -0x1 ;  /* 0xffffffffff0f7424 */ /* 0x000fce00078e00ff */
[----:B-1234-:R-:W-:Y:S05]  /*1e30*/  WARPSYNC.COLLECTIVE R15, `(.L_x_8939) ;  /* 0x000000000f087348 */ /* 0x01efea0003c00000 */
[----:B------:R0:W0:Y:S02]  /*1e40*/  SHFL.BFLY P6, R14, R13, R12, R11 ;  /* 0x0c00000c0d0e7389 */ /* 0x00002400000c000b */
[----:B01234-:R-:W-:Y:S05]  /*1e50*/  ENDCOLLECTIVE ;  /* 0x000000000000791b */ /* 0x01ffea0003800000 */
.L_x_8939:
[----:B------:R-:W-:Y:S05]  /*1e60*/  BSYNC B1 ;  /* 0x0000000000017941 */ /* 0x000fea0003800000 */
.L_x_8938:
[----:B------:R-:W-:Y:S01]  /*1e70*/  FMNMX R13, R14, R13, !PT ;  /* 0x0000000d0e0d7209 */ /* 0x000fe20007800000 */
[----:B------:R-:W-:Y:S01]  /*1e80*/  IMAD.MOV.U32 R11, RZ, RZ, 0x1f ;  /* 0x0000001fff0b7424 */ /* 0x000fe200078e00ff */
[----:B------:R-:W-:Y:S02]  /*1e90*/  MOV R12, 0x4 ;  /* 0x00000004000c7802 */ /* 0x000fe40000000f00 */
[----:B------:R-:W-:-:S07]  /*1ea0*/  MOV R15, 0xffffffff ;  /* 0xffffffff000f7802 */ /* 0x000fce0000000f00 */
[----:B------:R-:W-:Y:S05]  /*1eb0*/  WARPSYNC.COLLECTIVE R15, `(.L_x_8940) ;  /* 0x000000000f087348 */ /* 0x000fea0003c00000 */
[----:B------:R0:W1:Y:S02]  /*1ec0*/  SHFL.BFLY P6, R14, R13, R12, R11 ;  /* 0x0c00000c0d0e7389 */ /* 0x00006400000c000b */
[----:B01----:R-:W-:Y:S05]  /*1ed0*/  ENDCOLLECTIVE ;  /* 0x000000000000791b */ /* 0x003fea0003800000 */
.L_x_8940:
[----:B------:R-:W-:Y:S01]  /*1ee0*/  HFMA2 R12, -RZ, RZ, 0, 1.1920928955078125e-07 ;  /* 0x00000002ff0c7431 */ /* 0x000fe200000001ff */
[----:B------:R-:W-:-:S05]  /*1ef0*/  FMNMX R24, R13, R14, !PT ;  /* 0x0000000e0d187209 */ /* 0x000fca0007800000 */
[----:B------:R-:W-:-:S07]  /*1f00*/  IMAD.MOV.U32 R13, RZ, RZ, R24 ;  /* 0x000000ffff0d7224 */ /* 0x000fce00078e0018 */
[----:B------:R-:W-:Y:S05]  /*1f10*/  WARPSYNC.COLLECTIVE R15, `(.L_x_8941) ;  /* 0x000000000f087348 */ /* 0x000fea0003c00000 */
[----:B------:R0:W1:Y:S02]  /*1f20*/  SHFL.BFLY P6, R14, R13, R12, R11 ;  /* 0x0c00000c0d0e7389 */ /* 0x00006400000c000b */
[----:B01----:R-:W-:Y:S05]  /*1f30*/  ENDCOLLECTIVE ;  /* 0x000000000000791b */ /* 0x003fea0003800000 */
.L_x_8941:
[----:B------:R-:W-:Y:S02]  /*1f40*/  MOV R12, 0x1 ;  /* 0x00000001000c7802 */ /* 0x000fe40000000f00 */
[----:B------:R-:W-:-:S05]  /*1f50*/  FMNMX R19, R24, R14, !PT ;  /* 0x0000000e18137209 */ /* 0x000fca0007800000 */
[----:B------:R-:W-:-:S07]  /*1f60*/  IMAD.MOV.U32 R13, RZ, RZ, R19 ;  /* 0x000000ffff0d7224 */ /* 0x000fce00078e0013 */
[----:B------:R-:W-:Y:S05]  /*1f70*/  WARPSYNC.COLLECTIVE R15, `(.L_x_8942) ;  /* 0x000000000f087348 */ /* 0x000fea0003c00000 */
[----:B------:R0:W1:Y:S02]  /*1f80*/  SHFL.BFLY P6, R14, R13, R12, R11 ;  /* 0x0c00000c0d0e7389 */ /* 0x00006400000c000b */
[----:B01----:R-:W-:Y:S05]  /*1f90*/  ENDCOLLECTIVE ;  /* 0x000000000000791b */ /* 0x003fea0003800000 */
.L_x_8942:
[----:B------:R-:W-:Y:S01]  /*1fa0*/  MOV R13, R18 ;  /* 0x00000012000d7202 */ /* 0x000fe20000000f00 */
[----:B------:R-:W-:Y:S02]  /*1fb0*/  IMAD.MOV.U32 R12, RZ, RZ, 0x8 ;  /* 0x00000008ff0c7424 */ /* 0x000fe400078e00ff */
[----:B------:R-:W-:-:S07]  /*1fc0*/  IMAD.MOV.U32 R10, RZ, RZ, R14 ;  /* 0x000000ffff0a7224 */ /* 0x000fce00078e000e */
[----:B------:R-:W-:Y:S05]  /*1fd0*/  WARPSYNC.COLLECTIVE R15, `(.L_x_8943) ;  /* 0x000000000f087348 */ /* 0x000fea0003c00000 */
[----:B------:R0:W1:Y:S02]  /*1fe0*/  SHFL.BFLY P6, R14, R13, R12, R11 ;  /* 0x0c00000c0d0e7389 */ /* 0x00006400000c000b */
[----:B01----:R-:W-:Y:S05]  /*1ff0*/  ENDCOLLECTIVE ;  /* 0x000000000000791b */ /* 0x003fea0003800000 */
.L_x_8943:
[----:B------:R-:W-:Y:S01]  /*2000*/  FMNMX R10, R19, R10, !PT ;  /* 0x0000000a130a7209 */ /* 0x000fe20007800000 */
[----:B------:R-:W-:-:S04]  /*2010*/  IMAD.MOV.U32 R19, RZ, RZ, 0x3bbb989d ;  /* 0x3bbb989dff137424 */ /* 0x000fc800078e00ff */
[C---:B------:R-:W-:Y:S01]  /*2020*/  FADD R24, -R10.reuse, R23 ;  /* 0x000000170a187221 */ /* 0x040fe20000000100 */
[----:B------:R-:W-:Y:S01]  /*2030*/  FADD R22, -R10, R22 ;  /* 0x000000160a167221 */ /* 0x000fe20000000100 */
[----:B------:R-:W-:Y:S02]  /*2040*/  MOV R10, 0x437c0000 ;  /* 0x437c0000000a7802 */ /* 0x000fe40000000f00 */
[----:B------:R-:W-:Y:S01]  /*2050*/  FFMA.SAT R23, R24, R19, 0.5 ;  /* 0x3f00000018177423 */ /* 0x000fe20000002013 */
[----:B------:R-:W-:-:S03]  /*2060*/  HFMA2 R12, -RZ, RZ, 0, 2.384185791015625e-07 ;  /* 0x00000004ff0c7431 */ /* 0x000fc600000001ff */
[----:B------:R-:W-:Y:S01]  /*2070*/  FFMA.RM R23, R23, R10, 12582913 ;  /* 0x4b40000117177423 */ /* 0x000fe2000000400a */
[----:B------:R-:W-:-:S04]  /*2080*/  MOV R25, R14 ;  /* 0x0000000e00197202 */ /* 0x000fc80000000f00 */
[----:B------:R-:W-:-:S05]  /*2090*/  FMNMX R25, R25, R18, !PT ;  /* 0x0000001219197209 */ /* 0x000fca0007800000 */
[----:B------:R-:W-:-:S07]  /*20a0*/  IMAD.MOV.U32 R13, RZ, RZ, R25 ;  /* 0x000000ffff0d7224 */ /* 0x000fce00078e0019 */
[----:B------:R-:W-:Y:S05]  /*20b0*/  WARPSYNC.COLLECTIVE R15, `(.L_x_8944) ;  /* 0x000000000f087348 */ /* 0x000fea0003c00000 */
[----:B------:R0:W1:Y:S02]  /*20c0*/  SHFL.BFLY P6, R14, R13, R12, R11 ;  /* 0x0c00000c0d0e7389 */ /* 0x00006400000c000b */
[----:B01----:R-:W-:Y:S05]  /*20d0*/  ENDCOLLECTIVE ;  /* 0x000000000000791b */ /* 0x003fea0003800000 */
.L_x_8944:
[----:B------:R-:W-:Y:S02]  /*20e0*/  IMAD.MOV.U32 R12, RZ, RZ, 0x2 ;  /* 0x00000002ff0c7424 */ /* 0x000fe400078e00ff */
[----:B------:R-:W-:-:S05]  /*20f0*/  IMAD.MOV.U32 R26, RZ, RZ, R14 ;  /* 0x000000ffff1a7224 */ /* 0x000fca00078e000e */
[----:B------:R-:W-:-:S04]  /*2100*/  FMNMX R26, R25, R26, !PT ;  /* 0x0000001a191a7209 */ /* 0x000fc80007800000 */
[----:B------:R-:W-:-:S07]  /*2110*/  MOV R13, R26 ;  /* 0x0000001a000d7202 */ /* 0x000fce0000000f00 */
[----:B------:R-:W-:Y:S05]  /*2120*/  WARPSYNC.COLLECTIVE R15, `(.L_x_8945) ;  /* 0x000000000f087348 */ /* 0x000fea0003c00000 */
[----:B------:R0:W1:Y:S02]  /*2130*/  SHFL.BFLY P6, R14, R13, R12, R11 ;  /* 0x0c00000c0d0e7389 */ /* 0x00006400000c000b */
[----:B01----:R-:W-:Y:S05]  /*2140*/  ENDCOLLECTIVE ;  /* 0x000000000000791b */ /* 0x003fea0003800000 */
.L_x_8945:
[----:B------:R-:W-:Y:S01]  /*2150*/  HFMA2 R12, -RZ, RZ, 0, 5.9604644775390625e-08 ;  /* 0x00000001ff0c7431 */ /* 0x000fe200000001ff */
[----:B------:R-:W-:-:S04]  /*2160*/  MOV R27, R14 ;  /* 0x0000000e001b7202 */ /* 0x000fc80000000f00 */
[----:B------:R-:W-:-:S05]  /*2170*/  FMNMX R18, R26, R27, !PT ;  /* 0x0000001b1a127209 */ /* 0x000fca0007800000 */
[----:B------:R-:W-:-:S07]  /*2180*/  IMAD.MOV.U32 R13, RZ, RZ, R18 ;  /* 0x000000ffff0d7224 */ /* 0x000fce00078e0012 */
[----:B------:R-:W-:Y:S05]  /*2190*/  WARPSYNC.COLLECTIVE R15, `(.L_x_8946) ;  /* 0x000000000f087348 */ /* 0x000fea0003c00000 */
[----:B------:R0:W1:Y:S02]  /*21a0*/  SHFL.BFLY P6, R14, R13, R12, R11 ;  /* 0x0c00000c0d0e7389 */ /* 0x00006400000c000b */
[----:B01----:R-:W-:Y:S05]  /*21b0*/  ENDCOLLECTIVE ;  /* 0x000000000000791b */ /* 0x003fea0003800000 */
.L_x_8946:
        /* <DEDUP_REMOVED lines=11> */
[----:B------:R-:W-:Y:S02]  /*2270*/  IMAD.SHL.U32 R20, R23, 0x800000, RZ ;  /* 0x0080000017147824 */ /* 0x000fe400078e00ff */
[----:B------:R-:W-:Y:S01]  /*2280*/  FFMA R15, R22, 1.925963033500011079e-08, R15 ;  /* 0x32a57060160f7823 */ /* 0x000fe2000000000f */
[-C--:B------:R-:W-:Y:S01]  /*2290*/  FFMA.SAT R23, R12, R19.reuse, 0.5 ;  /* 0x3f0000000c177423 */ /* 0x080fe20000002013 */
[----:B------:R-:W-:-:S03]  /*22a0*/  FFMA.SAT R21, R14, R19, 0.5 ;  /* 0x3f0000000e157423 */ /* 0x000fc60000002013 */
[-C--:B------:R-:W-:Y:S01]  /*22b0*/  FFMA.RM R19, R23, R10.reuse, 12582913 ;  /* 0x4b40000117137423 */ /* 0x080fe2000000400a */
[----:B------:R-:W1:Y:S01]  /*22c0*/  MUFU.EX2 R15, R15 ;  /* 0x0000000f000f7308 */ /* 0x000e620000000800 */
[----:B------:R-:W-:Y:S01]  /*22d0*/  FFMA.RM R18, R21, R10, 12582913 ;  /* 0x4b40000115127423 */ /* 0x000fe2000000400a */
[----:B------:R-:W-:Y:S01]  /*22e0*/  SHF.L.U32 R10, R13, 0x17, RZ ;  /* 0x000000170d0a7819 */ /* 0x000fe200000006ff */
[----:B0-----:R-:W-:Y:S01]  /*22f0*/  FMUL R20, R20, R11 ;  /* 0x0000000b14147220 */ /* 0x001fe20000400000 */
[C---:B------:R-:W-:Y:S01]  /*2300*/  FADD R11, R19.reuse, -12583039 ;  /* 0xcb40007f130b7421 */ /* 0x040fe20000000000 */
[----:B------:R-:W-:Y:S02]  /*2310*/  IMAD.SHL.U32 R19, R19, 0x800000, RZ ;  /* 0x0080000013137824 */ /* 0x000fe400078e00ff */
[----:B------:R-:W-:Y:S01]  /*2320*/  FADD R13, RZ, R20 ;  /* 0x00000014ff0d7221 */ /* 0x000fe20000000000 */
[----:B------:R-:W-:-:S04]  /*2330*/  FFMA R11, R12, 1.4426950216293334961, -R11 ;  /* 0x3fb8aa3b0c0b7823 */ /* 0x000fc8000000080b */
[----:B------:R-:W-:Y:S01]  /*2340*/  FFMA R21, R12, 1.925963033500011079e-08, R11 ;  /* 0x32a570600c157823 */ /* 0x000fe2000000000b */
[----:B------:R-:W-:Y:S01]  /*2350*/  FADD R11, R18, -12583039 ;  /* 0xcb40007f120b7421 */ /* 0x000fe20000000000 */
[----:B-1----:R-:W-:Y:S01]  /*2360*/  FMUL R10, R10, R15 ;  /* 0x0000000f0a0a7220 */ /* 0x002fe20000400000 */
[----:B------:R-:W-:Y:S01]  /*2370*/  IMAD.MOV.U32 R12, RZ, RZ, 0x8 ;  /* 0x00000008ff0c7424 */ /* 0x000fe200078e00ff */
[----:B------:R0:W1:Y:S01]  /*2380*/  MUFU.EX2 R24, R21 ;  /* 0x0000001500187308 */ /* 0x0000620000000800 */
[----:B------:R-:W-:Y:S01]  /*2390*/  FFMA R11, R14, 1.4426950216293334961, -R11 ;  /* 0x3fb8aa3b0e0b7823 */ /* 0x000fe2000000080b */
[----:B------:R-:W-:Y:S01]  /*23a0*/  FADD R13, R13, R10 ;  /* 0x0000000a0d0d7221 */ /* 0x000fe20000000000 */
[----:B------:R-:W-:Y:S01]  /*23b0*/  IMAD.MOV.U32 R15, RZ, RZ, -0x1 ;  /* 0xffffffffff0f7424 */ /* 0x000fe200078e00ff */
[----:B------:R-:W-:Y:S01]  /*23c0*/  SHF.L.U32 R18, R18, 0x17, RZ ;  /* 0x0000001712127819 */ /* 0x000fe200000006ff */
[----:B------:R-:W-:Y:S01]  /*23d0*/  FFMA R22, R14, 1.925963033500011079e-08, R11 ;  /* 0x32a570600e167823 */ /* 0x000fe2000000000b */
[----:B------:R-:W-:-:S07]  /*23e0*/  HFMA2 R11, -RZ, RZ, 0, 1.847743988037109375e-06 ;  /* 0x0000001fff0b7431 */ /* 0x000fce00000001ff */
[----:B01----:R-:W-:Y:S05]  /*23f0*/  WARPSYNC.COLLECTIVE R15, `(.L_x_8947) ;  /* 0x000000000f087348 */ /* 0x003fea0003c00000 */
[----:B------:R2:W3:Y:S02]  /*2400*/  SHFL.BFLY P6, R14, R13, R12, R11 ;  /* 0x0c00000c0d0e7389 */ /* 0x0004e400000c000b */
[----:B0123--:R-:W-:Y:S05]  /*2410*/  ENDCOLLECTIVE ;  /* 0x000000000000791b */ /* 0x00ffea0003800000 */
.L_x_8947:
[----:B------:R-:W-:Y:S01]  /*2420*/  FMUL R19, R19, R24 ;  /* 0x0000001813137220 */ /* 0x000fe20000400000 */
[----:B------:R-:W-:Y:S02]  /*2430*/  IMAD.MOV.U32 R12, RZ, RZ, 0x4 ;  /* 0x00000004ff0c7424 */ /* 0x000fe400078e00ff */
[----:B------:R-:W-:-:S05]  /*2440*/  FADD R25, R13, R14 ;  /* 0x0000000e0d197221 */ /* 0x000fca0000000000 */
[----:B------:R-:W-:-:S07]  /*2450*/  MOV R13, R25 ;  /* 0x00000019000d7202 */ /* 0x000fce0000000f00 */
[----:B------:R-:W-:Y:S05]  /*2460*/  WARPSYNC.COLLECTIVE R15, `(.L_x_8948) ;  /* 0x000000000f087348 */ /* 0x000fea0003c00000 */
[----:B------:R0:W1:Y:S02]  /*2470*/  SHFL.BFLY P6, R14, R13, R12, R11 ;  /* 0x0c00000c0d0e7389 */ /* 0x00006400000c000b */
[----:B01----:R-:W-:Y:S05]  /*2480*/  ENDCOLLECTIVE ;  /* 0x000000000000791b */ /* 0x003fea0003800000 */
.L_x_8948:
[----:B------:R-:W-:Y:S02]  /*2490*/  IMAD.MOV.U32 R12, RZ, RZ, 0x2 ;  /* 0x00000002ff0c7424 */ /* 0x000fe400078e00ff */
[----:B------:R-:W-:Y:S02]  /*24a0*/  FADD R23, R25, R14 ;  /* 0x0000000e19177221 */ /* 0x000fe40000000000 */
[----:B------:R0:W1:Y:S03]  /*24b0*/  MUFU.EX2 R25, R22 ;  /* 0x0000001600197308 */ /* 0x0000660000000800 */
[----:B------:R-:W-:-:S07]  /*24c0*/  MOV R13, R23 ;  /* 0x00000017000d7202 */ /* 0x000fce0000000f00 */
[----:B01----:R-:W-:Y:S05]  /*24d0*/  WARPSYNC.COLLECTIVE R15, `(.L_x_8949) ;  /* 0x000000000f087348 */ /* 0x003fea0003c00000 */
[----:B------:R2:W3:Y:S02]  /*24e0*/  SHFL.BFLY P6, R14, R13, R12, R11 ;  /* 0x0c00000c0d0e7389 */ /* 0x0004e400000c000b */
[----:B0123--:R-:W-:Y:S05]  /*24f0*/  ENDCOLLECTIVE ;  /* 0x000000000000791b */ /* 0x00ffea0003800000 */
.L_x_8949:
[----:B------:R-:W-:-:S04]  /*2500*/  FMUL R18, R18, R25 ;  /* 0x0000001912127220 */ /* 0x000fc80000400000 */
[----:B------:R-:W-:Y:S01]  /*2510*/  FADD R24, RZ, R18 ;  /* 0x00000012ff187221 */ /* 0x000fe20000000000 */
[----:B------:R-:W-:-:S03]  /*2520*/  IMAD.MOV.U32 R12, RZ, RZ, 0x1 ;  /* 0x00000001ff0c7424 */ /* 0x000fc600078e00ff */
[----:B------:R-:W-:Y:S01]  /*2530*/  FADD R24, R24, R19 ;  /* 0x0000001318187221 */ /* 0x000fe20000000000 */
[----:B------:R-:W-:-:S05]  /*2540*/  FADD R22, R23, R14 ;  /* 0x0000000e17167221 */ /* 0x000fca0000000000 */
[----:B------:R-:W-:-:S07]  /*2550*/  MOV R13, R22 ;  /* 0x00000016000d7202 */ /* 0x000fce0000000f00 */
[----:B------:R-:W-:Y:S05]  /*2560*/  WARPSYNC.COLLECTIVE R15, `(.L_x_8950) ;  /* 0x000000000f087348 */ /* 0x000fea0003c00000 */
[----:B------:R0:W1:Y:S02]  /*2570*/  SHFL.BFLY P6, R14, R13, R12, R11 ;  /* 0x0c00000c0d0e7389 */ /* 0x00006400000c000b */
[----:B01----:R-:W-:Y:S05]  /*2580*/  ENDCOLLECTIVE ;  /* 0x000000000000791b */ /* 0x003fea0003800000 */
.L_x_8950:
[----:B------:R-:W-:Y:S02]  /*2590*/  HFMA2 R12, -RZ, RZ, 0, 4.76837158203125e-07 ;  /* 0x00000008ff0c7431 */ /* 0x000fe400000001ff */
[----:B------:R-:W-:Y:S01]  /*25a0*/  IMAD.MOV.U32 R13, RZ, RZ, R24 ;  /* 0x000000ffff0d7224 */ /* 0x000fe200078e0018 */
[----:B------:R-:W-:-:S07]  /*25b0*/  MOV R21, R14 ;  /* 0x0000000e00157202 */ /* 0x000fce0000000f00 */
[----:B------:R-:W-:Y:S05]  /*25c0*/  WARPSYNC.COLLECTIVE R15, `(.L_x_8951) ;  /* 0x000000000f087348 */ /* 0x000fea0003c00000 */
[----:B------:R0:W1:Y:S02]  /*25d0*/  SHFL.BFLY P6, R14, R13, R12, R11 ;  /* 0x0c00000c0d0e7389 */ /* 0x00006400000c000b */
[----:B01----:R-:W-:Y:S05]  /*25e0*/  ENDCOLLECTIVE ;  /* 0x000000000000791b */ /* 0x003fea0003800000 */
.L_x_8951:
[----:B------:R-:W-:Y:S01]  /*25f0*/  FADD R21, R22, R21 ;  /* 0x0000001516157221 */ /* 0x000fe20000000000 */
[----:B------:R-:W-:Y:S02]  /*2600*/  IMAD.MOV.U32 R12, RZ, RZ, 0x4 ;  /* 0x00000004ff0c7424 */ /* 0x000fe400078e00ff */
[----:B------:R-:W-:-:S04]  /*2610*/  IMAD.MOV.U32 R23, RZ, RZ, R14 ;  /* 0x000000ffff177224 */ /* 0x000fc800078e000e */
[----:B------:R-:W-:-:S05]  /*2620*/  FADD R26, R24, R23 ;  /* 0x00000017181a7221 */ /* 0x000fca0000000000 */
[----:B------:R-:W-:-:S07]  /*2630*/  MOV R13, R26 ;  /* 0x0000001a000d7202 */ /* 0x000fce0000000f00 */
[----:B------:R-:W-:Y:S05]  /*2640*/  WARPSYNC.COLLECTIVE R15, `(.L_x_8952) ;  /* 0x000000000f087348 */ /* 0x000fea0003c00000 */
[----:B------:R0:W1:Y:S02]  /*2650*/  SHFL.BFLY P6, R14, R13, R12, R11 ;  /* 0x0c00000c0d0e7389 */ /* 0x00006400000c000b */
[----:B01----:R-:W-:Y:S05]  /*2660*/  ENDCOLLECTIVE ;  /* 0x000000000000791b */ /* 0x003fea0003800000 */
.L_x_8952:
[----:B------:R-:W-:Y:S01]  /*2670*/  HFMA2 R12, -RZ, RZ, 0, 1.1920928955078125e-07 ;  /* 0x00000002ff0c7431 */ /* 0x000fe200000001ff */
[----:B------:R-:W-:-:S05]  /*2680*/  MOV R27, R14 ;  /* 0x0000000e001b7202 */ /* 0x000fca0000000f00 */
[----:B------:R-:W-:-:S04]  /*2690*/  FADD R27, R26, R27 ;  /* 0x0000001b1a1b7221 */ /* 0x000fc80000000000 */
[----:B------:R-:W-:-:S07]  /*26a0*/  IMAD.MOV.U32 R13, RZ, RZ, R27 ;  /* 0x000000ffff0d7224 */ /* 0x000fce00078e001b */
[----:B------:R-:W-:Y:S05]  /*26b0*/  WARPSYNC.COLLECTIVE R15, `(.L_x_8953) ;  /* 0x000000000f087348 */ /* 0x000fea0003c00000 */
[----:B------:R0:W1:Y:S02]  /*26c0*/  SHFL.BFLY P6, R14, R13, R12, R11 ;  /* 0x0c00000c0d0e7389 */ /* 0x00006400000c000b */
[----:B01----:R-:W-:Y:S05]  /*26d0*/  ENDCOLLECTIVE ;  /* 0x000000000000791b */ /* 0x003fea0003800000 */
.L_x_8953:
[----:B------:R-:W-:Y:S02]  /*26e0*/  IMAD.MOV.U32 R12, RZ, RZ, 0x1 ;  /* 0x00000001ff0c7424 */ /* 0x000fe400078e00ff */
[----:B------:R-:W-:-:S04]  /*26f0*/  IMAD.MOV.U32 R28, RZ, RZ, R14 ;  /* 0x000000ffff1c7224 */ /* 0x000fc800078e000e */
[----:B------:R-:W-:-:S05]  /*2700*/  FADD R28, R27, R28 ;  /* 0x0000001c1b1c7221 */ /* 0x000fca0000000000 */
[----:B------:R-:W-:-:S07]  /*2710*/  MOV R13, R28 ;  /* 0x0000001c000d7202 */ /* 0x000fce0000000f00 */
[----:B------:R-:W-:Y:S05]  /*2720*/  WARPSYNC.COLLECTIVE R15, `(.L_x_8954) ;  /* 0x000000000f087348 */ /* 0x000fea0003c00000 */
[----:B------:R0:W1:Y:S02]  /*2730*/  SHFL.BFLY P6, R14, R13, R12, R11 ;  /* 0x0c00000c0d0e7389 */ /* 0x00006400000c000b */
[----:B01----:R-:W-:Y:S05]  /*2740*/  ENDCOLLECTIVE ;  /* 0x000000000000791b */ /* 0x003fea0003800000 */
.L_x_8954:
[----:B------:R-:W-:Y:S05]  /*2750*/  BRA `(.L_x_8955) ;  /* 0xfffffff000247947 */ /* 0x000fea000383ffff */
        .weak           $__internal_135_$__cuda_sm3x_div_rn_noftz_f32_slowpath
        .type           $__internal_135_$__cuda_sm3x_div_rn_noftz_f32_slowpath,@function
        .size           $__internal_135_$__cuda_sm3x_div_rn_noftz_f32_slowpath,(.L_x_37512 - $__internal_135_$__cuda_sm3x_div_rn_noftz_f32_slowpath)
$__internal_135_$__cuda_sm3x_div_rn_noftz_f32_slowpath:
        /* <DEDUP_REMOVED lines=35> */
.L_x_8957:
        /* <DEDUP_REMOVED lines=51> */
.L_x_8964:
[----:B------:R-:W-:-:S04]  /*2cc0*/  LOP3.LUT R11, R11, 0x80000000, RZ, 0xc0, !PT ;  /* 0x800000000b0b7812 */ /* 0x000fc800078ec0ff */
[----:B------:R-:W-:Y:S01]  /*2cd0*/  LOP3.LUT R11, R11, 0x7f800000, RZ, 0xfc, !PT ;  /* 0x7f8000000b0b7812 */ /* 0x000fe200078efcff */
[----:B------:R-:W-:Y:S06]  /*2ce0*/  BRA `(.L_x_8965) ;  /* 0x0000000000047947 */ /* 0x000fec0003800000 */
.L_x_8963:
[----:B------:R-:W-:-:S07]  /*2cf0*/  IMAD R11, R22, 0x800000, R11 ;  /* 0x00800000160b7824 */ /* 0x000fce00078e020b */
.L_x_8965:
[----:B------:R-:W-:Y:S05]  /*2d00*/  BSYNC.RECONVERGENT B3 ;  /* 0x0000000000037941 */ /* 0x000fea0003800200 */
.L_x_8962:
[----:B------:R-:W-:Y:S05]  /*2d10*/  BRA `(.L_x_8966) ;  /* 0x0000000000207947 */ /* 0x000fea0003800000 */
.L_x_8961:
[----:B------:R-:W-:-:S04]  /*2d20*/  LOP3.LUT R11, R23, 0x80000000, R20, 0x48, !PT ;  /* 0x80000000170b7812 */ /* 0x000fc800078e4814 */
[----:B------:R-:W-:Y:S01]  /*2d30*/  LOP3.LUT R11, R11, 0x7f800000, RZ, 0xfc, !PT ;  /* 0x7f8000000b0b7812 */ /* 0x000fe200078efcff */
[----:B------:R-:W-:Y:S06]  /*2d40*/  BRA `(.L_x_8966) ;  /* 0x0000000000147947 */ /* 0x000fec0003800000 */
.L_x_8960:
[----:B------:R-:W-:Y:S01]  /*2d50*/  LOP3.LUT R11, R23, 0x80000000, R20, 0x48, !PT ;  /* 0x80000000170b7812 */ /* 0x000fe200078e4814 */
[----:B------:R-:W-:Y:S06]  /*2d60*/  BRA `(.L_x_8966) ;  /* 0x00000000000c7947 */ /* 0x000fec0003800000 */
.L_x_8959:
[----:B------:R-:W0:Y:S01]  /*2d70*/  MUFU.RSQ R11, -QNAN ;  /* 0xffc00000000b7908 */ /* 0x000e220000001400 */
[----:B------:R-:W-:Y:S05]  /*2d80*/  BRA `(.L_x_8966) ;  /* 0x0000000000047947 */ /* 0x000fea0003800000 */
.L_x_8958:
[----:B------:R-:W-:-:S07]  /*2d90*/  FADD.FTZ R11, R20, R21 ;  /* 0x00000015140b7221 */ /* 0x000fce0000010000 */
.L_x_8966:
[----:B------:R-:W-:Y:S05]  /*2da0*/  BSYNC.RECONVERGENT B2 ;  /* 0x0000000000027941 */ /* 0x000fea0003800200 */
.L_x_8956:
[----:B------:R-:W-:-:S04]  /*2db0*/  HFMA2 R15, -RZ, RZ, 0, 0 ;  /* 0x00000000ff0f7431 */ /* 0x000fc800000001ff */
[----:B0-----:R-:W-:Y:S05]  /*2dc0*/  RET.REL.NODEC R14 `(_Z15SoftmaxWarpImplI22BroadcastScaleMaskLoadIffbLm4EiE11DirectStoreIffEfLi2ELi2ELi16ELi2ELb1EL9Algorithm0EEvT_T0_ll) ;  /* 0xffffffd00e8c7950 */ /* 0x001fea0003c3ffff */
.L_x_8967:
        /* <DEDUP_REMOVED lines=11> */
.L_x_37512:


//--------------------- .text._Z15SoftmaxWarpImplI22BroadcastScaleMaskLoadIffbLm4EiE11DirectStoreIffEfLi2ELi2ELi16ELi2ELb0EL9Algorithm0EEvT_T0_ll --------------------------
	.section	.text._Z15SoftmaxWarpImplI22BroadcastScaleMaskLoadIffbLm4EiE11DirectStoreIffEfLi2ELi2ELi16ELi2ELb0EL9Algorithm0EEvT_T0_ll,"ax",@progbits
	.align	128
        .global         _Z15SoftmaxWarpImplI22BroadcastScaleMaskLoadIffbLm4EiE11DirectStoreIffEfLi2ELi2ELi16ELi2ELb0EL9Algorithm0EEvT_T0_ll
        .type           _Z15SoftmaxWarpImplI22BroadcastScaleMaskLoadIffbLm4EiE11DirectStoreIffEfLi2ELi2ELi16ELi2ELb0EL9Algorithm0EEvT_T0_ll,@function
        .size           _Z15SoftmaxWarpImplI22BroadcastScaleMaskLoadIffbLm4EiE11DirectStoreIffEfLi2ELi2ELi16ELi2ELb0EL9Algorithm0EEvT_T0_ll,(.L_x_37513 - _Z15SoftmaxWarpImplI22BroadcastScaleMaskLoadIffbLm4EiE11DirectStoreIffEfLi2ELi2ELi16ELi2ELb0EL9Algorithm0EEvT_T0_ll)
        .other          _Z15SoftmaxWarpImplI22BroadcastScaleMaskLoadIffbLm4EiE11DirectStoreIffEfLi2ELi2ELi16ELi2ELb0EL9Algorithm0EEvT_T0_ll,@"STO_CUDA_ENTRY STV_DEFAULT"
_Z15SoftmaxWarpImplI22BroadcastScaleMaskLoadIffbLm4EiE11DirectStoreIffEfLi2ELi2ELi16ELi2ELb0EL9Algorithm0EEvT_T0_ll:
.text._Z15SoftmaxWarpImplI22BroadcastScaleMaskLoadIffbLm4EiE11DirectStoreIffEfLi2ELi2ELi16ELi2ELb0EL9Algorithm0EEvT_T0_ll:
        /* <DEDUP_REMOVED lines=26> */
.L_x_8968:
        /* <DEDUP_REMOVED lines=17> */
.L_x_8979:
        /* <DEDUP_REMOVED lines=17> */
[----:B------:R-:W-:-:S03]  /*03c0*/  IADD3 R4, PT, PT, R16, UR48, R13 ;  /* 0x0000003010047c10 */ /* 0x000fc6000fffe00d */
[----:B------:R-:W-:Y:S01]  /*03d0*/  IMAD.HI.U32 R2, R9, R5, R8 ;  /* 0x0000000509027227 */ /* 0x000fe200078e0008 */
[----:B------:R-:W-:-:S03]  /*03e0*/  IABS R13, R4 ;  /* 0x00000004000d7213 */ /* 0x000fc60000000000 */
[----:B------:R-:W-:Y:S01]  /*03f0*/  IMAD.MOV.U32 R8, RZ, RZ, R10 ;  /* 0x000000ffff087224 */ /* 0x000fe200078e000a */
[----:B-1----:R-:W-:-:S03]  /*0400*/  IABS R10, R22 ;  /* 0x00000016000a7213 */ /* 0x002fc60000000000 */
[C---:B------:R-:W-:Y:S01]  /*0410*/  IMAD.HI.U32 R5, R2.reuse, R8, RZ ;  /* 0x0000000802057227 */ /* 0x040fe200078e00ff */
[----:B------:R-:W0:Y:S03]  /*0420*/  I2F.RP R9, R10 ;  /* 0x0000000a00097306 */ /* 0x000e260000209400 */
[----:B------:R-:W-:Y:S01]  /*0430*/  IMAD.HI.U32 R2, R2, R13, RZ ;  /* 0x0000000d02027227 */ /* 0x000fe200078e00ff */
[----:B------:R-:W-:-:S05]  /*0440*/  IADD3 R12, PT, PT, -R5, RZ, RZ ;  /* 0x000000ff050c7210 */ /* 0x000fca0007ffe1ff */
[----:B------:R-:W-:Y:S02]  /*0450*/  IMAD R8, R3, R12, R8 ;  /* 0x0000000c03087224 */ /* 0x000fe400078e0208 */
[----:B------:R-:W-:-:S03]  /*0460*/  IMAD.MOV R12, RZ, RZ, -R2 ;  /* 0x000000ffff0c7224 */ /* 0x000fc600078e0a02 */
[C---:B------:R-:W-:Y:S01]  /*0470*/  ISETP.GT.U32.AND P3, PT, R3.reuse, R8, PT ;  /* 0x000000080300720c */ /* 0x040fe20003f64070 */
[C---:B------:R-:W-:Y:S01]  /*0480*/  IMAD R12, R3.reuse, R12, R13 ;  /* 0x0000000c030c7224 */ /* 0x040fe200078e020d */
[----:B0-----:R-:W0:Y:S04]  /*0490*/  MUFU.RCP R9, R9 ;  /* 0x0000000900097308 */ /* 0x001e280000001000 */
[----:B------:R-:W-:-:S07]  /*04a0*/  ISETP.GT.U32.AND P4, PT, R3, R12, PT ;  /* 0x0000000c0300720c */ /* 0x000fce0003f84070 */
[----:B------:R-:W-:Y:S02]  /*04b0*/  @!P3 IMAD.IADD R8, R8, 0x1, -R3 ;  /* 0x000000010808b824 */ /* 0x000fe400078e0a03 */
[----:B------:R-:W-:-:S03]  /*04c0*/  @!P3 VIADD R5, R5, 0x1 ;  /* 0x000000010505b836 */ /* 0x000fc60000000000 */
[----:B------:R-:W-:Y:S01]  /*04d0*/  ISETP.GE.U32.AND P2, PT, R8, R3, PT ;  /* 0x000000030800720c */ /* 0x000fe20003f46070 */
[----:B------:R-:W-:Y:S01]  /*04e0*/  @!P4 VIADD R2, R2, 0x1 ;  /* 0x000000010202c836 */ /* 0x000fe20000000000 */
[----:B------:R-:W-:Y:S02]  /*04f0*/  LOP3.LUT R8, R0, R11, RZ, 0x3c, !PT ;  /* 0x0000000b00087212 */ /* 0x000fe400078e3cff */
[-C--:B------:R-:W-:Y:S02]  /*0500*/  @!P4 IADD3 R12, PT, PT, R12, -R3.reuse, RZ ;  /* 0x800000030c0cc210 */ /* 0x080fe40007ffe0ff */
[----:B------:R-:W-:Y:S02]  /*0510*/  ISETP.GE.AND P1, PT, R8, RZ, PT ;  /* 0x000000ff0800720c */ /* 0x000fe40003f26270 */
[----:B------:R-:W-:Y:S01]  /*0520*/  ISETP.GE.U32.AND P0, PT, R12, R3, PT ;  /* 0x000000030c00720c */ /* 0x000fe20003f06070 */
[----:B0-----:R-:W-:Y:S01]  /*0530*/  VIADD R3, R9, 0xffffffe ;  /* 0x0ffffffe09037836 */ /* 0x001fe20000000000 */
[----:B------:R-:W-:-:S02]  /*0540*/  LOP3.LUT R8, R4, R11, RZ, 0x3c, !PT ;  /* 0x0000000b04087212 */ /* 0x000fc400078e3cff */
[----:B------:R-:W-:Y:S02]  /*0550*/  LOP3.LUT R9, RZ, R11, RZ, 0x33, !PT ;  /* 0x0000000bff097212 */ /* 0x000fe400078e33ff */
[----:B------:R-:W-:Y:S01]  /*0560*/  @P2 IADD3 R5, PT, PT, R5, 0x1, RZ ;  /* 0x0000000105052810 */ /* 0x000fe20007ffe0ff */
[----:B------:R-:W0:Y:S01]  /*0570*/  F2I.FTZ.U32.TRUNC.NTZ R3, R3 ;  /* 0x0000000300037305 */ /* 0x000e22000021f000 */
[----:B------:R-:W-:Y:S02]  /*0580*/  ISETP.GE.AND P3, PT, R8, RZ, PT ;  /* 0x000000ff0800720c */ /* 0x000fe40003f66270 */
[----:B------:R-:W-:Y:S01]  /*0590*/  ISETP.NE.AND P2, PT, R11, RZ, PT ;  /* 0x000000ff0b00720c */ /* 0x000fe20003f45270 */
[----:B------:R-:W-:Y:S02]  /*05a0*/  IMAD.MOV.U32 R8, RZ, RZ, R5 ;  /* 0x000000ffff087224 */ /* 0x000fe400078e0005 */
[----:B------:R-:W-:Y:S01]  /*05b0*/  @P0 IADD3 R2, PT, PT, R2, 0x1, RZ ;  /* 0x0000000102020810 */ /* 0x000fe20007ffe0ff */
[----:B------:R-:W1:Y:S01]  /*05c0*/  LDC R5, c[0x0][0x3c0] ;  /* 0x0000f000ff057b82 */ /* 0x000e620000000800 */
[----:B------:R-:W-:-:S05]  /*05d0*/  @!P1 IMAD.MOV R8, RZ, RZ, -R8 ;  /* 0x000000ffff089224 */ /* 0x000fca00078e0a08 */
[----:B------:R-:W-:Y:S01]  /*05e0*/  SEL R8, R9, R8, !P2 ;  /* 0x0000000809087207 */ /* 0x000fe20005000000 */
[----:B------:R-:W-:Y:S01]  /*05f0*/  @!P3 IMAD.MOV R2, RZ, RZ, -R2 ;  /* 0x000000ffff02b224 */ /* 0x000fe200078e0a02 */
[----:B0-----:R-:W-:-:S03]  /*0600*/  IADD3 R21, PT, PT, RZ, -R3, RZ ;  /* 0x80000003ff157210 */ /* 0x001fc60007ffe0ff */
[----:B------:R-:W-:Y:S01]  /*0610*/  IMAD.MOV R15, RZ, RZ, -R8 ;  /* 0x000000ffff0f7224 */ /* 0x000fe200078e0a08 */
[----:B------:R-:W-:Y:S01]  /*0620*/  SEL R9, R9, R2, !P2 ;  /* 0x0000000209097207 */ /* 0x000fe20005000000 */
[----:B------:R-:W-:Y:S01]  /*0630*/  IMAD R21, R21, R10, RZ ;  /* 0x0000000a15157224 */ /* 0x000fe200078e02ff */
[----:B------:R-:W-:Y:S01]  /*0640*/  MOV R2, RZ ;  /* 0x000000ff00027202 */ /* 0x000fe20000000f00 */
[----:B------:R-:W-:Y:S02]  /*0650*/  IMAD R15, R11, R15, R0 ;  /* 0x0000000f0b0f7224 */ /* 0x000fe400078e0200 */
[----:B------:R-:W-:Y:S02]  /*0660*/  IMAD.MOV R13, RZ, RZ, -R9 ;  /* 0x000000ffff0d7224 */ /* 0x000fe400078e0a09 */
[----:B------:R-:W-:Y:S01]  /*0670*/  IMAD.HI.U32 R2, R3, R21, R2 ;  /* 0x0000001503027227 */ /* 0x000fe200078e0002 */
[----:B------:R-:W-:-:S03]  /*0680*/  IABS R12, R15 ;  /* 0x0000000f000c7213 */ /* 0x000fc60000000000 */
[----:B------:R-:W-:Y:S01]  /*0690*/  IMAD R13, R11, R13, R4 ;  /* 0x0000000d0b0d7224 */ /* 0x000fe200078e0204 */
[-C--:B-1----:R-:W-:Y:S01]  /*06a0*/  IABS R27, R5.reuse ;  /* 0x00000005001b7213 */ /* 0x082fe20000000000 */
[----:B------:R-:W-:Y:S01]  /*06b0*/  IMAD.MOV.U32 R3, RZ, RZ, R12 ;  /* 0x000000ffff037224 */ /* 0x000fe200078e000c */
[----:B------:R-:W-:Y:S02]  /*06c0*/  IABS R12, R5 ;  /* 0x00000005000c7213 */ /* 0x000fe40000000000 */
[----:B------:R-:W-:Y:S01]  /*06d0*/  IABS R21, R13 ;  /* 0x0000000d00157213 */ /* 0x000fe20000000000 */
[----:B------:R-:W-:Y:S01]  /*06e0*/  IMAD.HI.U32 R11, R2, R3, RZ ;  /* 0x00000003020b7227 */ /* 0x000fe200078e00ff */
[----:B------:R-:W0:Y:S03]  /*06f0*/  I2F.RP R14, R12 ;  /* 0x0000000c000e7306 */ /* 0x000e260000209400 */
[----:B------:R-:W-:-:S02]  /*0700*/  IMAD.MOV R20, RZ, RZ, -R11 ;  /* 0x000000ffff147224 */ /* 0x000fc400078e0a0b */
        /* <DEDUP_REMOVED lines=13> */
[----:B------:R-:W-:Y:S02]  /*07e0*/  ISETP.GE.AND P1, PT, R3, RZ, PT ;  /* 0x000000ff0300720c */ /* 0x000fe40003f26270 */
[----:B------:R-:W-:Y:S02]  /*07f0*/  ISETP.GE.U32.AND P0, PT, R21, R10, PT ;  /* 0x0000000a1500720c */ /* 0x000fe40003f06070 */
[----:B------:R-:W-:-:S02]  /*0800*/  LOP3.LUT R10, R13, R22, RZ, 0x3c, !PT ;  /* 0x000000160d0a7212 */ /* 0x000fc400078e3cff */
[----:B0-----:R-:W-:Y:S01]  /*0810*/  IADD3 R3, PT, PT, R14, 0xffffffe, RZ ;  /* 0x0ffffffe0e037810 */ /* 0x001fe20007ffe0ff */
[----:B------:R-:W-:Y:S01]  /*0820*/  @P2 VIADD R11, R11, 0x1 ;  /* 0x000000010b0b2836 */ /* 0x000fe20000000000 */
[----:B------:R-:W-:Y:S02]  /*0830*/  ISETP.GE.AND P3, PT, R10, RZ, PT ;  /* 0x000000ff0a00720c */ /* 0x000fe40003f66270 */
[----:B------:R-:W-:Y:S02]  /*0840*/  ISETP.NE.AND P2, PT, R22, RZ, PT ;  /* 0x000000ff1600720c */ /* 0x000fe40003f45270 */
[----:B------:R-:W0:Y:S01]  /*0850*/  F2I.FTZ.U32.TRUNC.NTZ R3, R3 ;  /* 0x0000000300037305 */ /* 0x000e22000021f000 */
[----:B------:R-:W-:Y:S01]  /*0860*/  @!P1 IMAD.MOV R11, RZ, RZ, -R11 ;  /* 0x000000ffff0b9224 */ /* 0x000fe200078e0a0b */
[----:B------:R-:W-:Y:S01]  /*0870*/  LOP3.LUT R10, RZ, R22, RZ, 0x33, !PT ;  /* 0x00000016ff0a7212 */ /* 0x000fe200078e33ff */
[----:B------:R-:W-:-:S03]  /*0880*/  @P0 VIADD R2, R2, 0x1 ;  /* 0x0000000102020836 */ /* 0x000fc60000000000 */
[----:B------:R-:W-:Y:S02]  /*0890*/  SEL R10, R10, R11, !P2 ;  /* 0x0000000b0a0a7207 */ /* 0x000fe40005000000 */
[----:B------:R-:W-:Y:S02]  /*08a0*/  LOP3.LUT R11, RZ, R22, RZ, 0x33, !PT ;  /* 0x00000016ff0b7212 */ /* 0x000fe400078e33ff */
[----:B------:R-:W-:Y:S01]  /*08b0*/  @!P3 IADD3 R2, PT, PT, -R2, RZ, RZ ;  /* 0x000000ff0202b210 */ /* 0x000fe20007ffe1ff */
[----:B------:R-:W-:-:S03]  /*08c0*/  IMAD.MOV R20, RZ, RZ, -R10 ;  /* 0x000000ffff147224 */ /* 0x000fc600078e0a0a */
[----:B------:R-:W-:Y:S01]  /*08d0*/  SEL R11, R11, R2, !P2 ;  /* 0x000000020b0b7207 */ /* 0x000fe20005000000 */
[----:B0-----:R-:W-:Y:S02]  /*08e0*/  IMAD.MOV R21, RZ, RZ, -R3 ;  /* 0x000000ffff157224 */ /* 0x001fe400078e0a03 */
[----:B------:R-:W-:Y:S01]  /*08f0*/  IMAD R20, R22, R20, R15 ;  /* 0x0000001416147224 */ /* 0x000fe200078e020f */
[----:B------:R-:W-:Y:S01]  /*0900*/  IADD3 R2, PT, PT, -R11, RZ, RZ ;  /* 0x000000ff0b027210 */ /* 0x000fe20007ffe1ff */
[----:B------:R-:W-:-:S03]  /*0910*/  IMAD R15, R21, R12, RZ ;  /* 0x0000000c150f7224 */ /* 0x000fc600078e02ff */
[----:B------:R-:W-:Y:S01]  /*0920*/  IABS R14, R20 ;  /* 0x00000014000e7213 */ /* 0x000fe20000000000 */
[----:B------:R-:W-:Y:S02]  /*0930*/  IMAD R22, R22, R2, R13 ;  /* 0x0000000216167224 */ /* 0x000fe400078e020d */
[----:B------:R-:W-:Y:S02]  /*0940*/  IMAD.MOV.U32 R2, RZ, RZ, RZ ;  /* 0x000000ffff027224 */ /* 0x000fe400078e00ff */
[----:B------:R-:W-:Y:S01]  /*0950*/  IMAD.MOV.U32 R13, RZ, RZ, R14 ;  /* 0x000000ffff0d7224 */ /* 0x000fe200078e000e */
[----:B------:R-:W-:Y:S01]  /*0960*/  IABS R25, R22 ;  /* 0x0000001600197213 */ /* 0x000fe20000000000 */
[----:B------:R-:W-:Y:S02]  /*0970*/  IMAD.HI.U32 R2, R3, R15, R2 ;  /* 0x0000000f03027227 */ /* 0x000fe400078e0002 */
[----:B------:R-:W0:Y:S04]  /*0980*/  LDC.64 R14, c[0x0][0x390] ;  /* 0x0000e400ff0e7b82 */ /* 0x000e280000000a00 */
[----:B------:R-:W-:-:S04]  /*0990*/  IMAD.HI.U32 R23, R2, R13, RZ ;  /* 0x0000000d02177227 */ /* 0x000fc800078e00ff */
[----:B------:R-:W-:Y:S01]  /*09a0*/  IMAD.HI.U32 R21, R2, R25, RZ ;  /* 0x0000001902157227 */ /* 0x000fe200078e00ff */
[----:B------:R-:W-:-:S03]  /*09b0*/  IADD3 R3, PT, PT, -R23, RZ, RZ ;  /* 0x000000ff17037210 */ /* 0x000fc60007ffe1ff */
[----:B------:R-:W-:Y:S02]  /*09c0*/  IMAD.MOV R24, RZ, RZ, -R21 ;  /* 0x000000ffff187224 */ /* 0x000fe400078e0a15 */
[C---:B------:R-:W-:Y:S02]  /*09d0*/  IMAD R13, R12.reuse, R3, R13 ;  /* 0x000000030c0d7224 */ /* 0x040fe400078e020d */
[----:B------:R-:W1:Y:S01]  /*09e0*/  LDC.64 R2, c[0x0][0x398] ;  /* 0x0000e600ff027b82 */ /* 0x000e620000000a00 */
[----:B------:R-:W-:Y:S02]  /*09f0*/  IMAD R24, R27, R24, R25 ;  /* 0x000000181b187224 */ /* 0x000fe400078e0219 */
[----:B------:R-:W-:-:S03]  /*0a00*/  ISETP.GT.U32.AND P0, PT, R12, R13, PT ;  /* 0x0000000d0c00720c */ /* 0x000fc60003f04070 */
[----:B------:R-:W-:Y:S02]  /*0a10*/  ISETP.GT.U32.AND P3, PT, R27, R24, PT ;  /* 0x000000181b00720c */ /* 0x000fe40003f64070 */
[----:B0-----:R-:W-:-:S04]  /*0a20*/  ISETP.NE.U32.AND P1, PT, R14, 0x1, PT ;  /* 0x000000010e00780c */ /* 0x001fc80003f25070 */
[----:B------:R-:W-:Y:S02]  /*0a30*/  ISETP.NE.AND.EX P1, PT, R15, RZ, PT, P1 ;  /* 0x000000ff0f00720c */ /* 0x000fe40003f25310 */
[----:B------:R-:W0:Y:S02]  /*0a40*/  LDC.64 R14, c[0x0][0x3a8] ;  /* 0x0000ea00ff0e7b82 */ /* 0x000e240000000a00 */
[----:B------:R-:W-:Y:S01]  /*0a50*/  @!P0 IMAD.IADD R13, R13, 0x1, -R12 ;  /* 0x000000010d0d8824 */ /* 0x000fe200078e0a0c */
[----:B------:R-:W-:Y:S01]  /*0a60*/  SEL R9, R9, RZ, P1 ;  /* 0x000000ff09097207 */ /* 0x000fe20000800000 */
[----:B------:R-:W-:Y:S01]  /*0a70*/  @!P0 VIADD R23, R23, 0x1 ;  /* 0x0000000117178836 */ /* 0x000fe20000000000 */
[----:B------:R-:W-:Y:S02]  /*0a80*/  @!P3 IADD3 R24, PT, PT, R24, -R27, RZ ;  /* 0x8000001b1818b210 */ /* 0x000fe40007ffe0ff */
[----:B------:R-:W-:Y:S02]  /*0a90*/  ISETP.GE.U32.AND P5, PT, R13, R12, PT ;  /* 0x0000000c0d00720c */ /* 0x000fe40003fa6070 */
[----:B------:R-:W-:-:S02]  /*0aa0*/  LOP3.LUT R12, R20, R5, RZ, 0x3c, !PT ;  /* 0x00000005140c7212 */ /* 0x000fc400078e3cff */
[----:B------:R-:W-:Y:S02]  /*0ab0*/  ISETP.GE.U32.AND P4, PT, R24, R27, PT ;  /* 0x0000001b1800720c */ /* 0x000fe40003f86070 */
[----:B------:R-:W-:Y:S02]  /*0ac0*/  ISETP.GE.AND P2, PT, R12, RZ, PT ;  /* 0x000000ff0c00720c */ /* 0x000fe40003f46270 */
[----:B------:R-:W2:Y:S01]  /*0ad0*/  LDC.64 R12, c[0x0][0x3a0] ;  /* 0x0000e800ff0c7b82 */ /* 0x000ea20000000a00 */
[----:B-1----:R-:W-:Y:S02]  /*0ae0*/  ISETP.NE.U32.AND P0, PT, R2, 0x1, PT ;  /* 0x000000010200780c */ /* 0x002fe40003f05070 */
[----:B------:R-:W-:Y:S02]  /*0af0*/  LOP3.LUT R2, R22, R5, RZ, 0x3c, !PT ;  /* 0x0000000516027212 */ /* 0x000fe400078e3cff */
[----:B------:R-:W-:Y:S01]  /*0b00*/  @P5 VIADD R23, R23, 0x1 ;  /* 0x0000000117175836 */ /* 0x000fe20000000000 */
[----:B------:R-:W-:-:S02]  /*0b10*/  @!P3 IADD3 R21, PT, PT, R21, 0x1, RZ ;  /* 0x000000011515b810 */ /* 0x000fc40007ffe0ff */
[----:B------:R-:W-:Y:S02]  /*0b20*/  ISETP.GE.AND P5, PT, R2, RZ, PT ;  /* 0x000000ff0200720c */ /* 0x000fe40003fa6270 */
[----:B------:R-:W-:Y:S01]  /*0b30*/  ISETP.NE.AND P3, PT, R5, RZ, PT ;  /* 0x000000ff0500720c */ /* 0x000fe20003f65270 */
[----:B------:R-:W-:Y:S01]  /*0b40*/  @P4 VIADD R21, R21, 0x1 ;  /* 0x0000000115154836 */ /* 0x000fe20000000000 */
[-C--:B------:R-:W-:Y:S01]  /*0b50*/  LOP3.LUT R2, RZ, R5.reuse, RZ, 0x33, !PT ;  /* 0x00000005ff027212 */ /* 0x080fe200078e33ff */
[----:B------:R-:W-:Y:S01]  /*0b60*/  @!P2 IMAD.MOV R23, RZ, RZ, -R23 ;  /* 0x000000ffff17a224 */ /* 0x000fe200078e0a17 */
[----:B------:R-:W-:Y:S02]  /*0b70*/  ISETP.NE.AND.EX P0, PT, R3, RZ, PT, P0 ;  /* 0x000000ff0300720c */ /* 0x000fe40003f05300 */
[----:B------:R-:W-:Y:S02]  /*0b80*/  LOP3.LUT R24, RZ, R5, RZ, 0x33, !PT ;  /* 0x00000005ff187212 */ /* 0x000fe400078e33ff */
[----:B------:R-:W-:-:S02]  /*0b90*/  SEL R3, R8, RZ, P1 ;  /* 0x000000ff08037207 */ /* 0x000fc40000800000 */
[----:B------:R-:W-:Y:S02]  /*0ba0*/  SEL R8, R2, R23, !P3 ;  /* 0x0000001702087207 */ /* 0x000fe40005800000 */
[----:B------:R-:W-:Y:S01]  /*0bb0*/  @!P5 IADD3 R21, PT, PT, -R21, RZ, RZ ;  /* 0x000000ff1515d210 */ /* 0x000fe20007ffe1ff */
[----:B------:R-:W-:Y:S01]  /*0bc0*/  IMAD R3, R3, UR36, RZ ;  /* 0x0000002403037c24 */ /* 0x000fe2000f8e02ff */
[----:B--2---:R-:W-:Y:S01]  /*0bd0*/  ISETP.NE.U32.AND P2, PT, R12, 0x1, PT ;  /* 0x000000010c00780c */ /* 0x004fe20003f45070 */
[----:B------:R-:W-:Y:S01]  /*0be0*/  IMAD.MOV R2, RZ, RZ, -R8 ;  /* 0x000000ffff027224 */ /* 0x000fe200078e0a08 */
[----:B------:R-:W-:Y:S01]  /*0bf0*/  SEL R21, R24, R21, !P3 ;  /* 0x0000001518157207 */ /* 0x000fe20005800000 */
[----:B------:R-:W-:Y:S01]  /*0c00*/  IMAD R12, R9, UR36, RZ ;  /* 0x00000024090c7c24 */ /* 0x000fe2000f8e02ff */
[----:B------:R-:W-:Y:S01]  /*0c10*/  SEL R10, R10, RZ, P0 ;  /* 0x000000ff0a0a7207 */ /* 0x000fe20000000000 */
[----:B------:R-:W-:Y:S01]  /*0c20*/  IMAD R20, R5, R2, R20 ;  /* 0x0000000205147224 */ /* 0x000fe200078e0214 */
[----:B------:R-:W-:Y:S01]  /*0c30*/  ISETP.NE.AND.EX P1, PT, R13, RZ, PT, P2 ;  /* 0x000000ff0d00720c */ /* 0x000fe20003f25320 */
[----:B------:R-:W-:Y:S01]  /*0c40*/  IMAD.MOV R13, RZ, RZ, -R21 ;  /* 0x000000ffff0d7224 */ /* 0x000fe200078e0a15 */
[----:B0-----:R-:W-:Y:S01]  /*0c50*/  ISETP.NE.U32.AND P2, PT, R14, 0x1, PT ;  /* 0x000000010e00780c */ /* 0x001fe20003f45070 */
[----:B------:R-:W-:Y:S01]  /*0c60*/  IMAD R10, R10, UR37, R3 ;  /* 0x000000250a0a7c24 */ /* 0x000fe2000f8e0203 */
[----:B------:R-:W-:Y:S01]  /*0c70*/  SEL R11, R11, RZ, P0 ;  /* 0x000000ff0b0b7207 */ /* 0x000fe20000000000 */
[----:B------:R-:W0:Y:S01]  /*0c80*/  LDC.64 R2, c[0x0][0x388] ;  /* 0x0000e200ff027b82 */ /* 0x000e220000000a00 */
[----:B------:R-:W-:Y:S01]  /*0c90*/  IMAD R5, R5, R13, R22 ;  /* 0x0000000d05057224 */ /* 0x000fe200078e0216 */
[----:B------:R-:W-:-:S02]  /*0ca0*/  ISETP.NE.AND.EX P0, PT, R15, RZ, PT, P2 ;  /* 0x000000ff0f00720c */ /* 0x000fc40003f05320 */
[----:B------:R-:W-:Y:S01]  /*0cb0*/  SEL R9, R8, RZ, P1 ;  /* 0x000000ff08097207 */ /* 0x000fe20000800000 */
[----:B------:R-:W-:Y:S01]  /*0cc0*/  IMAD R12, R11, UR37, R12 ;  /* 0x000000250b0c7c24 */ /* 0x000fe2000f8e020c */
[----:B------:R-:W-:Y:S02]  /*0cd0*/  SEL R21, R21, RZ, P1 ;  /* 0x000000ff15157207 */ /* 0x000fe40000800000 */
        /* <DEDUP_REMOVED lines=12> */
[----:B------:R-:W2:Y:S01]  /*0da0*/  LDG.E.U16 R5, desc[UR4][R8.64] ;  /* 0x0000000408057981 */ /* 0x000ea2000c1e1500 */
[----:B------:R-:W0:Y:S03]  /*0db0*/  LDC.64 R2, c[0x0][0x380] ;  /* 0x0000e000ff027b82 */ /* 0x000e260000000a00 */
[----:B------:R1:W3:Y:S01]  /*0dc0*/  LDG.E.U16 R15, desc[UR6][R10.64] ;  /* 0x000000060a0f7981 */ /* 0x0002e2000c1e1500 */
[----:B------:R-:W-:Y:S02]  /*0dd0*/  LEA.HI R0, R0, R0, RZ, 0x1 ;  /* 0x0000000000007211 */ /* 0x000fe400078f08ff */
[----:B------:R-:W-:Y:S02]  /*0de0*/  LEA.HI R4, R4, R4, RZ, 0x1 ;  /* 0x0000000404047211 */ /* 0x000fe400078f08ff */
[----:B------:R-:W-:-:S02]  /*0df0*/  R2UR UR8, R6 ;  /* 0x00000000060872ca */ /* 0x000fc400000e0000 */
[----:B------:R-:W-:Y:S02]  /*0e00*/  R2UR UR9, R7 ;  /* 0x00000000070972ca */ /* 0x000fe400000e0000 */
[----:B-1----:R-:W-:Y:S02]  /*0e10*/  SHF.R.S32.HI R11, RZ, 0x1, R4 ;  /* 0x00000001ff0b7819 */ /* 0x002fe40000011404 */
[----:B--2---:R-:W-:Y:S02]  /*0e20*/  PRMT R12, R5, 0x7771, RZ ;  /* 0x00007771050c7816 */ /* 0x004fe400000000ff */
[----:B---3--:R-:W-:Y:S02]  /*0e30*/  PRMT R13, R15, 0x7771, RZ ;  /* 0x000077710f0d7816 */ /* 0x008fe400000000ff */
[----:B------:R-:W-:Y:S02]  /*0e40*/  ISETP.NE.AND P1, PT, R12, RZ, PT ;  /* 0x000000ff0c00720c */ /* 0x000fe40003f25270 */
[----:B------:R-:W-:-:S02]  /*0e50*/  ISETP.NE.AND P3, PT, R13, RZ, PT ;  /* 0x000000ff0d00720c */ /* 0x000fc40003f65270 */
[----:B------:R-:W-:-:S05]  /*0e60*/  SHF.R.S32.HI R13, RZ, 0x1, R0 ;  /* 0x00000001ff0d7819 */ /* 0x000fca0000011400 */
[----:B0-----:R-:W-:-:S04]  /*0e70*/  IMAD.WIDE R8, R13, 0x8, R2 ;  /* 0x000000080d087825 */ /* 0x001fc800078e0202 */
[C---:B------:R-:W-:Y:S01]  /*0e80*/  @P1 R2UR UR6, R6.reuse ;  /* 0x00000000060612ca */ /* 0x040fe200000e0000 */
[----:B------:R-:W2:Y:S01]  /*0e90*/  LDG.E R0, desc[UR4][R8.64] ;  /* 0x0000000408007981 */ /* 0x000ea2000c1e1900 */
[C---:B------:R-:W-:Y:S02]  /*0ea0*/  @P1 R2UR UR7, R7.reuse ;  /* 0x00000000070712ca */ /* 0x040fe400000e0000 */
        /* <DEDUP_REMOVED lines=8> */
[----:B------:R-:W-:-:S04]  /*0f30*/  PRMT R13, R15, 0x7770, RZ ;  /* 0x000077700f0d7816 */ /* 0x000fc800000000ff */
[----:B------:R-:W-:Y:S02]  /*0f40*/  ISETP.NE.AND P2, PT, R13, RZ, PT ;  /* 0x000000ff0d00720c */ /* 0x000fe40003f45270 */
[----:B------:R-:W-:-:S04]  /*0f50*/  PRMT R5, R5, 0x7770, RZ ;  /* 0x0000777005057816 */ /* 0x000fc800000000ff */
[----:B------:R-:W-:Y:S02]  /*0f60*/  ISETP.NE.AND P0, PT, R5, RZ, PT ;  /* 0x000000ff0500720c */ /* 0x000fe40003f05270 */
[----:B0-----:R-:W-:Y:S01]  /*0f70*/  MOV R22, UR4 ;  /* 0x0000000400167c02 */ /* 0x001fe20008000f00 */
[----:B------:R-:W-:Y:S01]  /*0f80*/  IMAD.U32 R21, RZ, RZ, UR4 ;  /* 0x00000004ff157e24 */ /* 0x000fe2000f8e00ff */
[----:B------:R-:W-:Y:S01]  /*0f90*/  UMOV UR4, 0xffffffff ;  /* 0xffffffff00047882 */ /* 0x000fe20000000000 */
[----:B--2---:R-:W-:-:S05]  /*0fa0*/  FMUL R23, R0, R11 ;  /* 0x0000000b00177220 */ /* 0x004fca0000400000 */
[----:B------:R-:W-:Y:S01]  /*0fb0*/  FSEL R23, R23, R10, P0 ;  /* 0x0000000a17177208 */ /* 0x000fe20000000000 */
[-C--:B---3--:R-:W-:Y:S01]  /*0fc0*/  @P2 FMUL R10, R12, R11.reuse ;  /* 0x0000000b0c0a2220 */ /* 0x088fe20000400000 */
[-C--:B----4-:R-:W-:Y:S01]  /*0fd0*/  @P1 FMUL R22, R4, R11.reuse ;  /* 0x0000000b04161220 */ /* 0x090fe20000400000 */
[----:B-----5:R-:W-:-:S04]  /*0fe0*/  @P3 FMUL R21, R14, R11 ;  /* 0x0000000b0e153220 */ /* 0x020fc80000400000 */
[----:B------:R-:W-:Y:S02]  /*0ff0*/  FMNMX3 R0, R23, -INF , R22, !PT ;  /* 0xff80000017007876 */ /* 0x000fe40007800016 */
[----:B------:R-:W-:Y:S01]  /*1000*/  FMNMX3 R2, R10, -INF , R21, !PT ;  /* 0xff8000000a027876 */ /* 0x000fe20007800015 */
[----:B------:R-:W-:Y:S06]  /*1010*/  BRA.DIV UR4, `(.L_x_8970) ;  /* 0x0000000a04847947 */ /* 0x000fec000b800000 */
[----:B------:R-:W0:Y:S04]  /*1020*/  SHFL.BFLY PT, R14, R0, 0x8, 0x1f ;  /* 0x0d001f00000e7f89 */ /* 0x000e2800000e0000 */
[----:B------:R-:W1:Y:S01]  /*1030*/  SHFL.BFLY PT, R3, R2, 0x8, 0x1f ;  /* 0x0d001f0002037f89 */ /* 0x000e6200000e0000 */
[----:B0-----:R-:W-:Y:S01]  /*1040*/  FMNMX R4, R0, R14, !PT ;  /* 0x0000000e00047209 */ /* 0x001fe20007800000 */
[----:B------:R-:W-:Y:S01]  /*1050*/  IMAD.MOV.U32 R0, RZ, RZ, 0x3bbb989d ;  /* 0x3bbb989dff007424 */ /* 0x000fe200078e00ff */
[----:B-1----:R-:W-:-:S03]  /*1060*/  FMNMX R3, R2, R3, !PT ;  /* 0x0000000302037209 */ /* 0x002fc60007800000 */
        /* <DEDUP_REMOVED lines=14> */
[----:B------:R-:W-:Y:S01]  /*1150*/  FADD R25, -R25, R22 ;  /* 0x0000001619197221 */ /* 0x000fe20000000100 */
[----:B------:R-:W-:-:S03]  /*1160*/  FADD R5, R10, -R9 ;  /* 0x800000090a057221 */ /* 0x000fc60000000000 */
[-C--:B------:R-:W-:Y:S01]  /*1170*/  FFMA.SAT R11, R25, R0.reuse, 0.5 ;  /* 0x3f000000190b7423 */ /* 0x080fe20000002000 */
[----:B------:R-:W-:Y:S01]  /*1180*/  FFMA.SAT R3, R23, R0, 0.5 ;  /* 0x3f00000017037423 */ /* 0x000fe20000002000 */
[----:B------:R-:W-:Y:S02]  /*1190*/  FADD R21, -R9, R21 ;  /* 0x0000001509157221 */ /* 0x000fe40000000100 */
[----:B------:R-:W-:Y:S01]  /*11a0*/  FFMA.RM R4, R11, R2, 12582913 ;  /* 0x4b4000010b047423 */ /* 0x000fe20000004002 */
[----:B------:R-:W-:Y:S01]  /*11b0*/  FFMA.SAT R11, R5, R0, 0.5 ;  /* 0x3f000000050b7423 */ /* 0x000fe20000002000 */
[-C--:B------:R-:W-:Y:S02]  /*11c0*/  FFMA.RM R3, R3, R2.reuse, 12582913 ;  /* 0x4b40000103037423 */ /* 0x080fe40000004002 */
[----:B------:R-:W-:Y:S01]  /*11d0*/  FADD R10, R4, -12583039 ;  /* 0xcb40007f040a7421 */ /* 0x000fe20000000000 */
[----:B------:R-:W-:Y:S01]  /*11e0*/  FFMA.RM R8, R11, R2, 12582913 ;  /* 0x4b4000010b087423 */ /* 0x000fe20000004002 */
[----:B------:R-:W-:Y:S01]  /*11f0*/  FFMA.SAT R11, R21, R0, 0.5 ;  /* 0x3f000000150b7423 */ /* 0x000fe20000002000 */
[----:B------:R-:W-:Y:S01]  /*1200*/  FADD R12, R3, -12583039 ;  /* 0xcb40007f030c7421 */ /* 0x000fe20000000000 */
[----:B------:R-:W-:Y:S01]  /*1210*/  FFMA R10, R25, 1.4426950216293334961, -R10 ;  /* 0x3fb8aa3b190a7823 */ /* 0x000fe2000000080a */
[----:B------:R-:W-:Y:S01]  /*1220*/  FADD R0, R8, -12583039 ;  /* 0xcb40007f08007421 */ /* 0x000fe20000000000 */
[----:B------:R-:W-:Y:S01]  /*1230*/  FFMA.RM R11, R11, R2, 12582913 ;  /* 0x4b4000010b0b7423 */ /* 0x000fe20000004002 */
[----:B------:R-:W-:Y:S01]  /*1240*/  FFMA R12, R23, 1.4426950216293334961, -R12 ;  /* 0x3fb8aa3b170c7823 */ /* 0x000fe2000000080c */
[----:B------:R-:W-:Y:S01]  /*1250*/  FFMA R10, R25, 1.925963033500011079e-08, R10 ;  /* 0x32a57060190a7823 */ /* 0x000fe2000000000a */
[----:B------:R-:W-:Y:S01]  /*1260*/  FFMA R0, R5, 1.4426950216293334961, -R0 ;  /* 0x3fb8aa3b05007823 */ /* 0x000fe20000000800 */
[----:B------:R-:W-:Y:S01]  /*1270*/  FADD R2, R11, -12583039 ;  /* 0xcb40007f0b027421 */ /* 0x000fe20000000000 */
[----:B------:R-:W-:-:S02]  /*1280*/  FFMA R12, R23, 1.925963033500011079e-08, R12 ;  /* 0x32a57060170c7823 */ /* 0x000fc4000000000c */
[----:B------:R-:W-:Y:S01]  /*1290*/  FFMA R5, R5, 1.925963033500011079e-08, R0 ;  /* 0x32a5706005057823 */ /* 0x000fe20000000000 */
[----:B------:R-:W-:Y:S01]  /*12a0*/  FFMA R2, R21, 1.4426950216293334961, -R2 ;  /* 0x3fb8aa3b15027823 */ /* 0x000fe20000000802 */
[----:B------:R-:W0:Y:S01]  /*12b0*/  MUFU.EX2 R9, R12 ;  /* 0x0000000c00097308 */ /* 0x000e220000000800 */
[----:B------:R-:W-:Y:S01]  /*12c0*/  IMAD.SHL.U32 R0, R3, 0x800000, RZ ;  /* 0x0080000003007824 */ /* 0x000fe200078e00ff */
[----:B------:R-:W-:Y:S01]  /*12d0*/  SHF.L.U32 R3, R4, 0x17, RZ ;  /* 0x0000001704037819 */ /* 0x000fe200000006ff */
[----:B------:R-:W-:Y:S01]  /*12e0*/  FFMA R21, R21, 1.925963033500011079e-08, R2 ;  /* 0x32a5706015157823 */ /* 0x000fe20000000002 */
[----:B------:R-:W-:-:S04]  /*12f0*/  IMAD.SHL.U32 R2, R8, 0x800000, RZ ;  /* 0x0080000008027824 */ /* 0x000fc800078e00ff */
[----:B------:R-:W1:Y:S08]  /*1300*/  MUFU.EX2 R10, R10 ;  /* 0x0000000a000a7308 */ /* 0x000e700000000800 */
[----:B------:R-:W2:Y:S01]  /*1310*/  MUFU.EX2 R5, R5 ;  /* 0x0000000500057308 */ /* 0x000ea20000000800 */
[----:B0-----:R-:W-:Y:S01]  /*1320*/  FMUL R4, R0, R9 ;  /* 0x0000000900047220 */ /* 0x001fe20000400000 */
[----:B------:R-:W-:-:S03]  /*1330*/  SHF.L.U32 R0, R11, 0x17, RZ ;  /* 0x000000170b007819 */ /* 0x000fc600000006ff */
[----:B------:R-:W-:-:S03]  /*1340*/  FADD R20, RZ, R4 ;  /* 0x00000004ff147221 */ /* 0x000fc60000000000 */
[----:B------:R-:W0:Y:S01]  /*1350*/  MUFU.EX2 R21, R21 ;  /* 0x0000001500157308 */ /* 0x000e220000000800 */
[----:B-1----:R-:W-:-:S04]  /*1360*/  FMUL R3, R3, R10 ;  /* 0x0000000a03037220 */ /* 0x002fc80000400000 */
[----:B------:R-:W-:Y:S01]  /*1370*/  FADD R20, R20, R3 ;  /* 0x0000000314147221 */ /* 0x000fe20000000000 */
[----:B--2---:R-:W-:-:S04]  /*1380*/  FMUL R2, R2, R5 ;  /* 0x0000000502027220 */ /* 0x004fc80000400000 */
        /* <DEDUP_REMOVED lines=16> */
[----:B------:R0:W2:Y:S02]  /*1490*/  SHFL.BFLY PT, R14, R23, 0x1, 0x1f ;  /* 0x0c201f00170e7f89 */ /* 0x0000a400000e0000 */
[----:B01----:R-:W-:-:S07]  /*14a0*/  FADD R5, R9, R10 ;  /* 0x0000000a09057221 */ /* 0x003fce0000000000 */
.L_x_8997:
        /* <DEDUP_REMOVED lines=11> */
[----:B------:R-:W-:Y:S05]  /*1560*/  CALL.REL.NOINC `($__internal_136_$__cuda_sm3x_div_rn_noftz_f32_slowpath) ;  /* 0x0000000c008c7944 */ /* 0x000fea0003c00000 */
[----:B------:R-:W-:-:S07]  /*1570*/  IMAD.MOV.U32 R8, RZ, RZ, R4 ;  /* 0x000000ffff087224 */ /* 0x000fce00078e0004 */
.L_x_8972:
[----:B------:R-:W-:Y:S05]  /*1580*/  BSYNC.RECONVERGENT B1 ;  /* 0x0000000000017941 */ /* 0x000fea0003800200 */
.L_x_8971:
        /* <DEDUP_REMOVED lines=11> */
[----:B------:R-:W-:Y:S05]  /*1640*/  CALL.REL.NOINC `($__internal_136_$__cuda_sm3x_div_rn_noftz_f32_slowpath) ;  /* 0x0000000c00547944 */ /* 0x000fea0003c00000 */
[----:B------:R-:W-:-:S07]  /*1650*/  IMAD.MOV.U32 R9, RZ, RZ, R4 ;  /* 0x000000ffff097224 */ /* 0x000fce00078e0004 */
.L_x_8974:
[----:B------:R-:W-:Y:S05]  /*1660*/  BSYNC.RECONVERGENT B1 ;  /* 0x0000000000017941 */ /* 0x000fea0003800200 */
.L_x_8973:
[----:B------:R-:W-:Y:S01]  /*1670*/  MOV R4, R16 ;  /* 0x0000001000047202 */ /* 0x000fe20000000f00 */
[----:B------:R-:W-:Y:S01]  /*1680*/  IMAD.MOV.U32 R5, RZ, RZ, RZ ;  /* 0x000000ffff057224 */ /* 0x000fe200078e00ff */
[----:B------:R-:W0:Y:S01]  /*1690*/  MUFU.RCP R12, R23 ;  /* 0x00000017000c7308 */ /* 0x000e220000001000 */
[----:B------:R-:W-:Y:S01]  /*16a0*/  IMAD R3, R17, UR46, RZ ;  /* 0x0000002e11037c24 */ /* 0x000fe2000f8e02ff */
[----:B------:R-:W-:Y:S01]  /*16b0*/  R2UR UR4, R6 ;  /* 0x00000000060472ca */ /* 0x000fe200000e0000 */
[C---:B------:R-:W-:Y:S01]  /*16c0*/  IMAD.WIDE.U32 R10, R18.reuse, UR46, R4 ;  /* 0x0000002e120a7c25 */ /* 0x040fe2000f8e0004 */
        /* <DEDUP_REMOVED lines=9> */
[----:B------:R1:W-:Y:S03]  /*1760*/  STG.E.64 desc[UR4][R4.64], R8 ;  /* 0x0000000804007986 */ /* 0x0003e6000c101b04 */
[----:B------:R-:W-:-:S04]  /*1770*/  FFMA R12, R2, R13, RZ ;  /* 0x0000000d020c7223 */ /* 0x000fc800000000ff */
[----:B------:R-:W-:-:S04]  /*1780*/  FFMA R14, -R23, R12, R2 ;  /* 0x0000000c170e7223 */ /* 0x000fc80000000102 */
[----:B------:R-:W-:Y:S01]  /*1790*/  FFMA R12, R13, R14, R12 ;  /* 0x0000000e0d0c7223 */ /* 0x000fe2000000000c */
[----:B0-----:R-:W-:Y:S06]  /*17a0*/  @!P0 BRA `(.L_x_8976) ;  /* 0x0000000000148947 */ /* 0x001fec0003800000 */
[----:B-1----:R-:W-:Y:S01]  /*17b0*/  IMAD.MOV.U32 R4, RZ, RZ, R2 ;  /* 0x000000ffff047224 */ /* 0x002fe200078e0002 */
[----:B------:R-:W-:Y:S02]  /*17c0*/  MOV R5, R23 ;  /* 0x0000001700057202 */ /* 0x000fe40000000f00 */
[----:B------:R-:W-:-:S07]  /*17d0*/  MOV R14, 0x17f0 ;  /* 0x000017f0000e7802 */ /* 0x000fce0000000f00 */
[----:B------:R-:W-:Y:S05]  /*17e0*/  CALL.REL.NOINC `($__internal_136_$__cuda_sm3x_div_rn_noftz_f32_slowpath) ;  /* 0x0000000800ec7944 */ /* 0x000fea0003c00000 */
[----:B------:R-:W-:-:S07]  /*17f0*/  IMAD.MOV.U32 R12, RZ, RZ, R4 ;  /* 0x000000ffff0c7224 */ /* 0x000fce00078e0004 */
.L_x_8976:
[----:B------:R-:W-:Y:S05]  /*1800*/  BSYNC.RECONVERGENT B1 ;  /* 0x0000000000017941 */ /* 0x000fea0003800200 */
.L_x_8975:
[----:B------:R-:W1:Y:S01]  /*1810*/  MUFU.RCP R2, R23 ;  /* 0x0000001700027308 */ /* 0x000e620000001000 */
[----:B------:R-:W-:Y:S07]  /*1820*/  BSSY.RECONVERGENT B1, `(.L_x_8977) ;  /* 0x000000d000017945 */ /* 0x000fee0003800200 */
[----:B------:R-:W0:Y:S01]  /*1830*/  FCHK P0, R0, R23 ;  /* 0x0000001700007302 */ /* 0x000e220000000000 */
[----:B-1----:R-:W-:-:S04]  /*1840*/  FFMA R5, -R23, R2, 1 ;  /* 0x3f80000017057423 */ /* 0x002fc80000000102 */
[----:B------:R-:W-:-:S04]  /*1850*/  FFMA R4, R2, R5, R2 ;  /* 0x0000000502047223 */ /* 0x000fc80000000002 */
[----:B------:R-:W-:-:S04]  /*1860*/  FFMA R13, R0, R4, RZ ;  /* 0x00000004000d7223 */ /* 0x000fc800000000ff */
[----:B------:R-:W-:-:S04]  /*1870*/  FFMA R2, -R23, R13, R0 ;  /* 0x0000000d17027223 */ /* 0x000fc80000000100 */
[----:B------:R-:W-:Y:S01]  /*1880*/  FFMA R13, R4, R2, R13 ;  /* 0x00000002040d7223 */ /* 0x000fe2000000000d */
[----:B0-----:R-:W-:Y:S06]  /*1890*/  @!P0 BRA `(.L_x_8978) ;  /* 0x0000000000148947 */ /* 0x001fec0003800000 */
[----:B------:R-:W-:Y:S01]  /*18a0*/  MOV R4, R0 ;  /* 0x0000000000047202 */ /* 0x000fe20000000f00 */
[----:B------:R-:W-:Y:S01]  /*18b0*/  IMAD.MOV.U32 R5, RZ, RZ, R23 ;  /* 0x000000ffff057224 */ /* 0x000fe200078e0017 */
[----:B------:R-:W-:-:S07]  /*18c0*/  MOV R14, 0x18e0 ;  /* 0x000018e0000e7802 */ /* 0x000fce0000000f00 */
[----:B------:R-:W-:Y:S05]  /*18d0*/  CALL.REL.NOINC `($__internal_136_$__cuda_sm3x_div_rn_noftz_f32_slowpath) ;  /* 0x0000000800b07944 */ /* 0x000fea0003c00000 */
[----:B------:R-:W-:-:S07]  /*18e0*/  MOV R13, R4 ;  /* 0x00000004000d7202 */ /* 0x000fce0000000f00 */
.L_x_8978:
[----:B------:R-:W-:Y:S05]  /*18f0*/  BSYNC.RECONVERGENT B1 ;  /* 0x0000000000017941 */ /* 0x000fea0003800200 */
.L_x_8977:
[----:B------:R-:W-:Y:S02]  /*1900*/  IADD3 R0, P0, PT, R10, UR40, RZ ;  /* 0x000000280a007c10 */ /* 0x000fe4000ff1e0ff */
[----:B------:R-:W-:Y:S02]  /*1910*/  R2UR UR4, R6 ;  /* 0x00000000060472ca */ /* 0x000fe400000e0000 */
[----:B------:R-:W-:Y:S02]  /*1920*/  IADD3.X R3, PT, PT, R3, UR41, RZ, P0, !PT ;  /* 0x0000002903037c10 */ /* 0x000fe400087fe4ff */
[----:B------:R-:W-:Y:S02]  /*1930*/  R2UR UR5, R7 ;  /* 0x00000000070572ca */ /* 0x000fe400000e0000 */
        /* <DEDUP_REMOVED lines=14> */
.L_x_8969:
[----:B------:R-:W-:Y:S05]  /*1a20*/  EXIT ;  /* 0x000000000000794d */ /* 0x000fea0003800000 */
.L_x_8970:
[----:B------:R-:W-:Y:S01]  /*1a30*/  HFMA2 R12, -RZ, RZ, 0, 4.76837158203125e-07 ;  /* 0x00000008ff0c7431 */ /* 0x000fe200000001ff */
[----:B------:R-:W-:Y:S01]  /*1a40*/  BSSY B1, `(.L_x_8980) ;  /* 0x0000007000017945 */ /* 0x000fe20003800000 */
[----:B------:R-:W-:Y:S01]  /*1a50*/  IMAD.MOV.U32 R13, RZ, RZ, R0 ;  /* 0x000000ffff0d7224 */ /* 0x000fe200078e0000 */
[----:B------:R-:W-:Y:S01]  /*1a60*/  MOV R15, 0xffffffff ;  /* 0xffffffff000f7802 */ /* 0x000fe20000000f00 */
[----:B------:R-:W-:-:S07]  /*1a70*/  IMAD.MOV.U32 R11, RZ, RZ, 0x1f ;  /* 0x0000001fff0b7424 */ /* 0x000fce00078e00ff */
[----:B------:R-:W-:Y:S05]  /*1a80*/  WARPSYNC.COLLECTIVE R15, `(.L_x_8981) ;  /* 0x000000000f087348 */ /* 0x000fea0003c00000 */
[----:B------:R0:W1:Y:S02]  /*1a90*/  SHFL.BFLY P6, R14, R13, R12, R11 ;  /* 0x0c00000c0d0e7389 */ /* 0x00006400000c000b */
[----:B01----:R-:W-:Y:S05]  /*1aa0*/  ENDCOLLECTIVE ;  /* 0x000000000000791b */ /* 0x003fea0003800000 */
.L_x_8981:
[----:B------:R-:W-:Y:S05]  /*1ab0*/  BSYNC B1 ;  /* 0x0000000000017941 */ /* 0x000fea0003800000 */
.L_x_8980:
[----:B------:R-:W-:Y:S01]  /*1ac0*/  FMNMX R4, R0, R14, !PT ;  /* 0x0000000e00047209 */ /* 0x000fe20007800000 */
[----:B------:R-:W-:Y:S02]  /*1ad0*/  HFMA2 R12, -RZ, RZ, 0, 2.384185791015625e-07 ;  /* 0x00000004ff0c7431 */ /* 0x000fe400000001ff */
[----:B------:R-:W-:Y:S01]  /*1ae0*/  IMAD.MOV.U32 R11, RZ, RZ, 0x1f ;  /* 0x0000001fff0b7424 */ /* 0x000fe200078e00ff */
[----:B------:R-:W-:Y:S01]  /*1af0*/  MOV R15, 0xffffffff ;  /* 0xffffffff000f7802 */ /* 0x000fe20000000f00 */
[----:B------:R-:W-:Y:S01]  /*1b00*/  IMAD.MOV.U32 R13, RZ, RZ, R4 ;  /* 0x000000ffff0d7224 */ /* 0x000fe200078e0004 */
[----:B------:R-:W-:-:S07]  /*1b10*/  MOV R0, 0x3bbb989d ;  /* 0x3bbb989d00007802 */ /* 0x000fce0000000f00 */
[----:B------:R-:W-:Y:S05]  /*1b20*/  WARPSYNC.COLLECTIVE R15, `(.L_x_8982) ;  /* 0x000000000f087348 */ /* 0x000fea0003c00000 */
[----:B------:R0:W1:Y:S02]  /*1b30*/  SHFL.BFLY P6, R14, R13, R12, R11 ;  /* 0x0c00000c0d0e7389 */ /* 0x00006400000c000b */
[----:B01----:R-:W-:Y:S05]  /*1b40*/  ENDCOLLECTIVE ;  /* 0x000000000000791b */ /* 0x003fea0003800000 */
.L_x_8982:
[----:B------:R-:W-:Y:S01]  /*1b50*/  HFMA2 R12, -RZ, RZ, 0, 1.1920928955078125e-07 ;  /* 0x00000002ff0c7431 */ /* 0x000fe200000001ff */
[----:B------:R-:W-:-:S05]  /*1b60*/  FMNMX R5, R4, R14, !PT ;  /* 0x0000000e04057209 */ /* 0x000fca0007800000 */
[----:B------:R-:W-:-:S07]  /*1b70*/  IMAD.MOV.U32 R13, RZ, RZ, R5 ;  /* 0x000000ffff0d7224 */ /* 0x000fce00078e0005 */
[----:B------:R-:W-:Y:S05]  /*1b80*/  WARPSYNC.COLLECTIVE R15, `(.L_x_8983) ;  /* 0x000000000f087348 */ /* 0x000fea0003c00000 */
[----:B------:R0:W1:Y:S02]  /*1b90*/  SHFL.BFLY P6, R14, R13, R12, R11 ;  /* 0x0c00000c0d0e7389 */ /* 0x00006400000c000b */
[----:B01----:R-:W-:Y:S05]  /*1ba0*/  ENDCOLLECTIVE ;  /* 0x000000000000791b */ /* 0x003fea0003800000 */
.L_x_8983:
[----:B------:R-:W-:Y:S02]  /*1bb0*/  MOV R12, 0x1 ;  /* 0x00000001000c7802 */ /* 0x000fe40000000f00 */
[----:B------:R-:W-:-:S05]  /*1bc0*/  FMNMX R20, R5, R14, !PT ;  /* 0x0000000e05147209 */ /* 0x000fca0007800000 */
[----:B------:R-:W-:-:S07]  /*1bd0*/  IMAD.MOV.U32 R13, RZ, RZ, R20 ;  /* 0x000000ffff0d7224 */ /* 0x000fce00078e0014 */
[----:B------:R-:W-:Y:S05]  /*1be0*/  WARPSYNC.COLLECTIVE R15, `(.L_x_8984) ;  /* 0x000000000f087348 */ /* 0x000fea0003c00000 */
[----:B------:R0:W1:Y:S02]  /*1bf0*/  SHFL.BFLY P6, R14, R13, R12, R11 ;  /* 0x0c00000c0d0e7389 */ /* 0x00006400000c000b */
[----:B01----:R-:W-:Y:S05]  /*1c00*/  ENDCOLLECTIVE ;  /* 0x000000000000791b */ /* 0x003fea0003800000 */
.L_x_8984:
[----:B------:R-:W-:Y:S01]  /*1c10*/  MOV R13, R2 ;  /* 0x00000002000d7202 */ /* 0x000fe20000000f00 */
[----:B------:R-:W-:Y:S02]  /*1c20*/  IMAD.MOV.U32 R12, RZ, RZ, 0x8 ;  /* 0x00000008ff0c7424 */ /* 0x000fe400078e00ff */
[----:B------:R-:W-:-:S07]  /*1c30*/  IMAD.MOV.U32 R25, RZ, RZ, R14 ;  /* 0x000000ffff197224 */ /* 0x000fce00078e000e */
[----:B------:R-:W-:Y:S05]  /*1c40*/  WARPSYNC.COLLECTIVE R15, `(.L_x_8985) ;  /* 0x000000000f087348 */ /* 0x000fea0003c00000 */
[----:B------:R0:W1:Y:S02]  /*1c50*/  SHFL.BFLY P6, R14, R13, R12, R11 ;  /* 0x0c00000c0d0e7389 */ /* 0x00006400000c000b */
[----:B01----:R-:W-:Y:S05]  /*1c60*/  ENDCOLLECTIVE ;  /* 0x000000000000791b */ /* 0x003fea0003800000 */
.L_x_8985:
[----:B------:R-:W-:-:S05]  /*1c70*/  FMNMX R25, R20, R25, !PT ;  /* 0x0000001914197209 */ /* 0x000fca0007800000 */
[----:B------:R-:W-:Y:S01]  /*1c80*/  FADD R23, R23, -R25 ;  /* 0x8000001917177221 */ /* 0x000fe20000000000 */
[----:B------:R-:W-:-:S03]  /*1c90*/  FADD R25, -R25, R22 ;  /* 0x0000001619197221 */ /* 0x000fc60000000100 */
[----:B------:R-:W-:Y:S01]  /*1ca0*/  FFMA.SAT R5, R23, R0, 0.5 ;  /* 0x3f00000017057423 */ /* 0x000fe20000002000 */
[----:B------:R-:W-:Y:S01]  /*1cb0*/  HFMA2 R12, -RZ, RZ, 0, 2.384185791015625e-07 ;  /* 0x00000004ff0c7431 */ /* 0x000fe200000001ff */
[----:B------:R-:W-:-:S04]  /*1cc0*/  MOV R3, R14 ;  /* 0x0000000e00037202 */ /* 0x000fc80000000f00 */
[----:B------:R-:W-:Y:S01]  /*1cd0*/  FMNMX R3, R2, R3, !PT ;  /* 0x0000000302037209 */ /* 0x000fe20007800000 */
[----:B------:R-:W-:-:S04]  /*1ce0*/  IMAD.MOV.U32 R2, RZ, RZ, 0x437c0000 ;  /* 0x437c0000ff027424 */ /* 0x000fc800078e00ff */
[----:B------:R-:W-:Y:S02]  /*1cf0*/  IMAD.MOV.U32 R13, RZ, RZ, R3 ;  /* 0x000000ffff0d7224 */ /* 0x000fe400078e0003 */
[----:B------:R-:W-:Y:S01]  /*1d00*/  FFMA.RM R4, R5, R2, 12582913 ;  /* 0x4b40000105047423 */ /* 0x000fe20000004002 */
[----:B------:R-:W-:-:S07]  /*1d10*/  FFMA.SAT R5, R25, R0, 0.5 ;  /* 0x3f00000019057423 */ /* 0x000fce0000002000 */
[----:B------:R-:W-:Y:S05]  /*1d20*/  WARPSYNC.COLLECTIVE R15, `(.L_x_8986) ;  /* 0x000000000f087348 */ /* 0x000fea0003c00000 */
[----:B------:R0:W1:Y:S02]  /*1d30*/  SHFL.BFLY P6, R14, R13, R12, R11 ;  /* 0x0c00000c0d0e7389 */ /* 0x00006400000c000b */
[----:B01----:R-:W-:Y:S05]  /*1d40*/  ENDCOLLECTIVE ;  /* 0x000000000000791b */ /* 0x003fea0003800000 */
.L_x_8986:
[----:B------:R-:W-:-:S04]  /*1d50*/  FFMA.RM R5, R5, R2, 12582913 ;  /* 0x4b40000105057423 */ /* 0x000fc80000004002 */
[----:B------:R-:W-:-:S04]  /*1d60*/  FADD R12, R5, -12583039 ;  /* 0xcb40007f050c7421 */ /* 0x000fc80000000000 */
[----:B------:R-:W-:-:S04]  /*1d70*/  FFMA R12, R25, 1.4426950216293334961, -R12 ;  /* 0x3fb8aa3b190c7823 */ /* 0x000fc8000000080c */
[----:B------:R-:W-:Y:S01]  /*1d80*/  FFMA R25, R25, 1.925963033500011079e-08, R12 ;  /* 0x32a5706019197823 */ /* 0x000fe2000000000c */
[----:B------:R-:W-:Y:S02]  /*1d90*/  HFMA2 R12, -RZ, RZ, 0, 1.1920928955078125e-07 ;  /* 0x00000002ff0c7431 */ /* 0x000fe400000001ff */
[----:B------:R-:W-:Y:S02]  /*1da0*/  IMAD.MOV.U32 R8, RZ, RZ, R14 ;  /* 0x000000ffff087224 */ /* 0x000fe400078e000e */
[C---:B------:R-:W-:Y:S01]  /*1db0*/  FADD R14, R4.reuse, -12583039 ;  /* 0xcb40007f040e7421 */ /* 0x040fe20000000000 */
[----:B------:R-:W-:-:S03]  /*1dc0*/  SHF.L.U32 R4, R4, 0x17, RZ ;  /* 0x0000001704047819 */ /* 0x000fc600000006ff */
[----:B------:R-:W-:Y:S01]  /*1dd0*/  FFMA R14, R23, 1.4426950216293334961, -R14 ;  /* 0x3fb8aa3b170e7823 */ /* 0x000fe2000000080e */
[----:B------:R-:W-:Y:S01]  /*1de0*/  FMNMX R13, R3, R8, !PT ;  /* 0x00000008030d7209 */ /* 0x000fe20007800000 */
[----:B------:R-:W-:Y:S02]  /*1df0*/  IMAD.SHL.U32 R3, R5, 0x800000, RZ ;  /* 0x0080000005037824 */ /* 0x000fe400078e00ff */
[----:B------:R-:W-:-:S07]  /*1e00*/  FFMA R23, R23, 1.925963033500011079e-08, R14 ;  /* 0x32a5706017177823 */ /* 0x000fce000000000e */
[----:B------:R-:W-:Y:S05]  /*1e10*/  WARPSYNC.COLLECTIVE R15, `(.L_x_8987) ;  /* 0x000000000f087348 */ /* 0x000fea0003c00000 */
[----:B------:R0:W1:Y:S02]  /*1e20*/  SHFL.BFLY P6, R14, R13, R12, R11 ;  /* 0x0c00000c0d0e7389 */ /* 0x00006400000c000b */
[----:B01----:R-:W-:Y:S05]  /*1e30*/  ENDCOLLECTIVE ;  /* 0x000000000000791b */ /* 0x003fea0003800000 */
.L_x_8987:
[----:B------:R-:W0:Y:S01]  /*1e40*/  MUFU.EX2 R23, R23 ;  /* 0x0000001700177308 */ /* 0x000e220000000800 */
[----:B------:R-:W-:Y:S02]  /*1e50*/  IMAD.MOV.U32 R12, RZ, RZ, 0x1 ;  /* 0x00000001ff0c7424 */ /* 0x000fe400078e00ff */
[----:B0-----:R-:W-:Y:S01]  /*1e60*/  FMUL R4, R4, R23 ;  /* 0x0000001704047220 */ /* 0x001fe20000400000 */
[----:B------:R-:W-:-:S03]  /*1e70*/  IMAD.MOV.U32 R8, RZ, RZ, R14 ;  /* 0x000000ffff087224 */ /* 0x000fc600078e000e */
[----:B------:R-:W-:Y:S01]  /*1e80*/  FADD R20, RZ, R4 ;  /* 0x00000004ff147221 */ /* 0x000fe20000000000 */
[----:B------:R-:W0:Y:S01]  /*1e90*/  MUFU.EX2 R14, R25 ;  /* 0x00000019000e7308 */ /* 0x000e220000000800 */
[----:B------:R-:W-:-:S04]  /*1ea0*/  FMNMX R8, R13, R8, !PT ;  /* 0x000000080d087209 */ /* 0x000fc80007800000 */
[----:B------:R-:W-:Y:S01]  /*1eb0*/  MOV R13, R8 ;  /* 0x00000008000d7202 */ /* 0x000fe20000000f00 */
[----:B0-----:R-:W-:-:S07]  /*1ec0*/  FMUL R3, R3, R14 ;  /* 0x0000000e03037220 */ /* 0x001fce0000400000 */
[----:B------:R-:W-:Y:S05]  /*1ed0*/  WARPSYNC.COLLECTIVE R15, `(.L_x_8988) ;  /* 0x000000000f087348 */ /* 0x000fea0003c00000 */
[----:B------:R0:W1:Y:S02]  /*1ee0*/  SHFL.BFLY P6, R14, R13, R12, R11 ;  /* 0x0c00000c0d0e7389 */ /* 0x00006400000c000b */
[----:B01----:R-:W-:Y:S05]  /*1ef0*/  ENDCOLLECTIVE ;  /* 0x000000000000791b */ /* 0x003fea0003800000 */
.L_x_8988:
[----:B------:R-:W-:Y:S01]  /*1f00*/  FADD R20, R20, R3 ;  /* 0x0000000314147221 */ /* 0x000fe20000000000 */
[----:B------:R-:W-:-:S03]  /*1f10*/  HFMA2 R12, -RZ, RZ, 0, 4.76837158203125e-07 ;  /* 0x00000008ff0c7431 */ /* 0x000fc600000001ff */
[----:B------:R-:W-:Y:S01]  /*1f20*/  IMAD.MOV.U32 R13, RZ, RZ, R20 ;  /* 0x000000ffff0d7224 */ /* 0x000fe200078e0014 */
[----:B------:R-:W-:-:S07]  /*1f30*/  MOV R9, R14 ;  /* 0x0000000e00097202 */ /* 0x000fce0000000f00 */
[----:B------:R-:W-:Y:S05]  /*1f40*/  WARPSYNC.COLLECTIVE R15, `(.L_x_8989) ;  /* 0x000000000f087348 */ /* 0x000fea0003c00000 */
[----:B------:R0:W1:Y:S02]  /*1f50*/  SHFL.BFLY P6, R14, R13, R12, R11 ;  /* 0x0c00000c0d0e7389 */ /* 0x00006400000c000b */
[----:B01----:R-:W-:Y:S05]  /*1f60*/  ENDCOLLECTIVE ;  /* 0x000000000000791b */ /* 0x003fea0003800000 */
.L_x_8989:
[----:B------:R-:W-:-:S05]  /*1f70*/  FMNMX R8, R8, R9, !PT ;  /* 0x0000000908087209 */ /* 0x000fca0007800000 */
[----:B------:R-:W-:Y:S01]  /*1f80*/  FADD R9, R10, -R8 ;  /* 0x800000080a097221 */ /* 0x000fe20000000000 */
[----:B------:R-:W-:-:S03]  /*1f90*/  FADD R23, -R8, R21 ;  /* 0x0000001508177221 */ /* 0x000fc60000000100 */
[-C--:B------:R-:W-:Y:S01]  /*1fa0*/  FFMA.SAT R21, R9, R0.reuse, 0.5 ;  /* 0x3f00000009157423 */ /* 0x080fe20000002000 */
[----:B------:R-:W-:Y:S01]  /*1fb0*/  FFMA.SAT R25, R23, R0, 0.5 ;  /* 0x3f00000017197423 */ /* 0x000fe20000002000 */
[----:B------:R-:W-:Y:S02]  /*1fc0*/  MOV R12, 0x4 ;  /* 0x00000004000c7802 */ /* 0x000fe40000000f00 */
[-C--:B------:R-:W-:Y:S01]  /*1fd0*/  FFMA.RM R0, R21, R2.reuse, 12582913 ;  /* 0x4b40000115007423 */ /* 0x080fe20000004002 */
[----:B------:R-:W-:-:S03]  /*1fe0*/  FFMA.RM R2, R25, R2, 12582913 ;  /* 0x4b40000119027423 */ /* 0x000fc60000004002 */
[----:B------:R-:W-:Y:S01]  /*1ff0*/  FADD R8, R0, -12583039 ;  /* 0xcb40007f00087421 */ /* 0x000fe20000000000 */
[----:B------:R-:W-:Y:S01]  /*2000*/  FADD R10, R2, -12583039 ;  /* 0xcb40007f020a7421 */ /* 0x000fe20000000000 */
[----:B------:R-:W-:Y:S02]  /*2010*/  SHF.L.U32 R0, R0, 0x17, RZ ;  /* 0x0000001700007819 */ /* 0x000fe400000006ff */
[----:B------:R-:W-:Y:S01]  /*2020*/  FFMA R8, R9, 1.4426950216293334961, -R8 ;  /* 0x3fb8aa3b09087823 */ /* 0x000fe20000000808 */
[----:B------:R-:W-:Y:S01]  /*2030*/  FADD R5, R20, R14 ;  /* 0x0000000e14057221 */ /* 0x000fe20000000000 */
[----:B------:R-:W-:Y:S02]  /*2040*/  FFMA R10, R23, 1.4426950216293334961, -R10 ;  /* 0x3fb8aa3b170a7823 */ /* 0x000fe4000000080a */
[----:B------:R-:W-:Y:S01]  /*2050*/  FFMA R8, R9, 1.925963033500011079e-08, R8 ;  /* 0x32a5706009087823 */ /* 0x000fe20000000008 */
[----:B------:R-:W-:Y:S02]  /*2060*/  IMAD.MOV.U32 R13, RZ, RZ, R5 ;  /* 0x000000ffff0d7224 */ /* 0x000fe400078e0005 */
[----:B------:R-:W-:Y:S01]  /*2070*/  FFMA R23, R23, 1.925963033500011079e-08, R10 ;  /* 0x32a5706017177823 */ /* 0x000fe2000000000a */
[----:B------:R0:W1:Y:S06]  /*2080*/  MUFU.EX2 R9, R8 ;  /* 0x0000000800097308 */ /* 0x00006c0000000800 */
[----:B01----:R-:W-:Y:S05]  /*2090*/  WARPSYNC.COLLECTIVE R15, `(.L_x_8990) ;  /* 0x000000000f087348 */ /* 0x003fea0003c00000 */
[----:B------:R2:W3:Y:S02]  /*20a0*/  SHFL.BFLY P6, R14, R13, R12, R11 ;  /* 0x0c00000c0d0e7389 */ /* 0x0004e400000c000b */
[----:B0123--:R-:W-:Y:S05]  /*20b0*/  ENDCOLLECTIVE ;  /* 0x000000000000791b */ /* 0x00ffea0003800000 */
.L_x_8990:
[----:B------:R0:W1:Y:S01]  /*20c0*/  MUFU.EX2 R10, R23 ;  /* 0x00000017000a7308 */ /* 0x0000620000000800 */
[----:B------:R-:W-:Y:S02]  /*20d0*/  IMAD.MOV.U32 R12, RZ, RZ, 0x2 ;  /* 0x00000002ff0c7424 */ /* 0x000fe400078e00ff */
[----:B------:R-:W-:Y:S01]  /*20e0*/  FADD R13, R5, R14 ;  /* 0x0000000e050d7221 */ /* 0x000fe20000000000 */
[----:B------:R-:W-:Y:S02]  /*20f0*/  IMAD.SHL.U32 R5, R2, 0x800000, RZ ;  /* 0x0080000002057824 */ /* 0x000fe400078e00ff */
[----:B------:R-:W-:-:S07]  /*2100*/  FMUL R2, R0, R9 ;  /* 0x0000000900027220 */ /* 0x000fce0000400000 */
[----:B01----:R-:W-:Y:S05]  /*2110*/  WARPSYNC.COLLECTIVE R15, `(.L_x_8991) ;  /* 0x000000000f087348 */ /* 0x003fea0003c00000 */
[----:B------:R2:W3:Y:S02]  /*2120*/  SHFL.BFLY P6, R14, R13, R12, R11 ;  /* 0x0c00000c0d0e7389 */ /* 0x0004e400000c000b */
[----:B0123--:R-:W-:Y:S05]  /*2130*/  ENDCOLLECTIVE ;  /* 0x000000000000791b */ /* 0x00ffea0003800000 */
.L_x_8991:
[----:B------:R-:W-:Y:S01]  /*2140*/  FMUL R0, R5, R10 ;  /* 0x0000000a05007220 */ /* 0x000fe20000400000 */
[----:B------:R-:W-:-:S04]  /*2150*/  FADD R5, RZ, R2 ;  /* 0x00000002ff057221 */ /* 0x000fc80000000000 */
[----:B------:R-:W-:Y:S01]  /*2160*/  FADD R8, R5, R0 ;  /* 0x0000000005087221 */ /* 0x000fe20000000000 */
[----:B------:R-:W-:Y:S02]  /*2170*/  IMAD.MOV.U32 R12, RZ, RZ, 0x1 ;  /* 0x00000001ff0c7424 */ /* 0x000fe400078e00ff */
[----:B------:R-:W-:-:S05]  /*2180*/  FADD R9, R13, R14 ;  /* 0x0000000e0d097221 */ /* 0x000fca0000000000 */
[----:B------:R-:W-:-:S07]  /*2190*/  MOV R13, R9 ;  /* 0x00000009000d7202 */ /* 0x000fce0000000f00 */
[----:B------:R-:W-:Y:S05]  /*21a0*/  WARPSYNC.COLLECTIVE R15, `(.L_x_8992) ;  /* 0x000000000f087348 */ /* 0x000fea0003c00000 */
[----:B------:R0:W1:Y:S02]  /*21b0*/  SHFL.BFLY P6, R14, R13, R12, R11 ;  /* 0x0c00000c0d0e7389 */ /* 0x00006400000c000b */
[----:B01----:R-:W-:Y:S05]  /*21c0*/  ENDCOLLECTIVE ;  /* 0x000000000000791b */ /* 0x003fea0003800000 */
.L_x_8992:
[----:B------:R-:W-:Y:S02]  /*21d0*/  HFMA2 R12, -RZ, RZ, 0, 4.76837158203125e-07 ;  /* 0x00000008ff0c7431 */ /* 0x000fe400000001ff */
[----:B------:R-:W-:Y:S01]  /*21e0*/  IMAD.MOV.U32 R13, RZ, RZ, R8 ;  /* 0x000000ffff0d7224 */ /* 0x000fe200078e0008 */
[----:B------:R-:W-:-:S07]  /*21f0*/  MOV R10, R14 ;  /* 0x0000000e000a7202 */ /* 0x000fce0000000f00 */
[----:B------:R-:W-:Y:S05]  /*2200*/  WARPSYNC.COLLECTIVE R15, `(.L_x_8993) ;  /* 0x000000000f087348 */ /* 0x000fea0003c00000 */
[----:B------:R0:W1:Y:S02]  /*2210*/  SHFL.BFLY P6, R14, R13, R12, R11 ;  /* 0x0c00000c0d0e7389 */ /* 0x00006400000c000b */
[----:B01----:R-:W-:Y:S05]  /*2220*/  ENDCOLLECTIVE ;  /* 0x000000000000791b */ /* 0x003fea0003800000 */
.L_x_8993:
        /* <DEDUP_REMOVED lines=8> */
.L_x_8994:
[----:B------:R-:W-:Y:S01]  /*22b0*/  HFMA2 R12, -RZ, RZ, 0, 1.1920928955078125e-07 ;  /* 0x00000002ff0c7431 */ /* 0x000fe200000001ff */
[----:B------:R-:W-:-:S05]  /*22c0*/  MOV R22, R14 ;  /* 0x0000000e00167202 */ /* 0x000fca0000000f00 */
[----:B------:R-:W-:-:S04]  /*22d0*/  FADD R22, R21, R22 ;  /* 0x0000001615167221 */ /* 0x000fc80000000000 */
[----:B------:R-:W-:-:S07]  /*22e0*/  IMAD.MOV.U32 R13, RZ, RZ, R22 ;  /* 0x000000ffff0d7224 */ /* 0x000fce00078e0016 */
[----:B------:R-:W-:Y:S05]  /*22f0*/  WARPSYNC.COLLECTIVE R15, `(.L_x_8995) ;  /* 0x000000000f087348 */ /* 0x000fea0003c00000 */
[----:B------:R0:W1:Y:S02]  /*2300*/  SHFL.BFLY P6, R14, R13, R12, R11 ;  /* 0x0c00000c0d0e7389 */ /* 0x00006400000c000b */
[----:B01----:R-:W-:Y:S05]  /*2310*/  ENDCOLLECTIVE ;  /* 0x000000000000791b */ /* 0x003fea0003800000 */
.L_x_8995:
[----:B------:R-:W-:Y:S02]  /*2320*/  IMAD.MOV.U32 R12, RZ, RZ, 0x1 ;  /* 0x00000001ff0c7424 */ /* 0x000fe400078e00ff */
[----:B------:R-:W-:-:S04]  /*2330*/  IMAD.MOV.U32 R23, RZ, RZ, R14 ;  /* 0x000000ffff177224 */ /* 0x000fc800078e000e */
[----:B------:R-:W-:-:S05]  /*2340*/  FADD R23, R22, R23 ;  /* 0x0000001716177221 */ /* 0x000fca0000000000 */
[----:B------:R-:W-:-:S07]  /*2350*/  MOV R13, R23 ;  /* 0x00000017000d7202 */ /* 0x000fce0000000f00 */
[----:B------:R-:W-:Y:S05]  /*2360*/  WARPSYNC.COLLECTIVE R15, `(.L_x_8996) ;  /* 0x000000000f087348 */ /* 0x000fea0003c00000 */
[----:B------:R0:W1:Y:S02]  /*2370*/  SHFL.BFLY P6, R14, R13, R12, R11 ;  /* 0x0c00000c0d0e7389 */ /* 0x00006400000c000b */
[----:B01----:R-:W-:Y:S05]  /*2380*/  ENDCOLLECTIVE ;  /* 0x000000000000791b */ /* 0x003fea0003800000 */
.L_x_8996:
[----:B------:R-:W-:Y:S05]  /*2390*/  BRA `(.L_x_8997) ;  /* 0xfffffff000447947 */ /* 0x000fea000383ffff */
        .weak           $__internal_136_$__cuda_sm3x_div_rn_noftz_f32_slowpath
        .type           $__internal_136_$__cuda_sm3x_div_rn_noftz_f32_slowpath,@function
        .size           $__internal_136_$__cuda_sm3x_div_rn_noftz_f32_slowpath,(.L_x_37513 - $__internal_136_$__cuda_sm3x_div_rn_noftz_f32_slowpath)
$__internal_136_$__cuda_sm3x_div_rn_noftz_f32_slowpath:
        /* <DEDUP_REMOVED lines=35> */
.L_x_8999:
        /* <DEDUP_REMOVED lines=51> */
.L_x_9006:
[----:B------:R-:W-:-:S04]  /*2900*/  LOP3.LUT R4, R4, 0x80000000, RZ, 0xc0, !PT ;  /* 0x8000000004047812 */ /* 0x000fc800078ec0ff */
[----:B------:R-:W-:Y:S01]  /*2910*/  LOP3.LUT R4, R4, 0x7f800000, RZ, 0xfc, !PT ;  /* 0x7f80000004047812 */ /* 0x000fe200078efcff */
[----:B------:R-:W-:Y:S06]  /*2920*/  BRA `(.L_x_9007) ;  /* 0x0000000000047947 */ /* 0x000fec0003800000 */
.L_x_9005:
[----:B------:R-:W-:-:S07]  /*2930*/  IMAD R4, R20, 0x800000, R4 ;  /* 0x0080000014047824 */ /* 0x000fce00078e0204 */
.L_x_9007:
[----:B------:R-:W-:Y:S05]  /*2940*/  BSYNC.RECONVERGENT B3 ;  /* 0x0000000000037941 */ /* 0x000fea0003800200 */
.L_x_9004:
[----:B------:R-:W-:Y:S05]  /*2950*/  BRA `(.L_x_9008) ;  /* 0x0000000000207947 */ /* 0x000fea0003800000 */
.L_x_9003:
[----:B------:R-:W-:-:S04]  /*2960*/  LOP3.LUT R4, R15, 0x80000000, R4, 0x48, !PT ;  /* 0x800000000f047812 */ /* 0x000fc800078e4804 */
[----:B------:R-:W-:Y:S01]  /*2970*/  LOP3.LUT R4, R4, 0x7f800000, RZ, 0xfc, !PT ;  /* 0x7f80000004047812 */ /* 0x000fe200078efcff */
[----:B------:R-:W-:Y:S06]  /*2980*/  BRA `(.L_x_9008) ;  /* 0x0000000000147947 */ /* 0x000fec0003800000 */
.L_x_9002:
[----:B------:R-:W-:Y:S01]  /*2990*/  LOP3.LUT R4, R15, 0x80000000, R4, 0x48, !PT ;  /* 0x800000000f047812 */ /* 0x000fe200078e4804 */
[----:B------:R-:W-:Y:S06]  /*29a0*/  BRA `(.L_x_9008) ;  /* 0x00000000000c7947 */ /* 0x000fec0003800000 */
.L_x_9001:
[----:B------:R-:W0:Y:S01]  /*29b0*/  MUFU.RSQ R4, -QNAN ;  /* 0xffc0000000047908 */ /* 0x000e220000001400 */
[----:B------:R-:W-:Y:S05]  /*29c0*/  BRA `(.L_x_9008) ;  /* 0x0000000000047947 */ /* 0x000fea0003800000 */
.L_x_9000:
[----:B------:R-:W-:-:S07]  /*29d0*/  FADD.FTZ R4, R4, R5 ;  /* 0x0000000504047221 */ /* 0x000fce0000010000 */
.L_x_9008:
[----:B------:R-:W-:Y:S05]  /*29e0*/  BSYNC.RECONVERGENT B2 ;  /* 0x0000000000027941 */ /* 0x000fea0003800200 */
.L_x_8998:
[----:B------:R-:W-:-:S04]  /*29f0*/  HFMA2 R15, -RZ, RZ, 0, 0 ;  /* 0x00000000ff0f7431 */ /* 0x000fc800000001ff */
[----:B0-----:R-:W-:Y:S05]  /*2a00*/  RET.REL.NODEC R14 `(_Z15SoftmaxWarpImplI22BroadcastScaleMaskLoadIffbLm4EiE11DirectStoreIffEfLi2ELi2ELi16ELi2ELb0EL9Algorithm0EEvT_T0_ll) ;  /* 0xffffffd40e7c7950 */ /* 0x001fea0003c3ffff */
.L_x_9009:
        /* <DEDUP_REMOVED lines=15> */
.L_x_37513:


//--------------------- .text._Z15SoftmaxWarpImplI22BroadcastScaleMaskLoadIffbLm4EiE11DirectStoreIffEfLi2ELi2ELi8ELi1ELb1EL9Algorithm0EEvT_T0_ll --------------------------
	.section	.text._Z15SoftmaxWarpImplI22BroadcastScaleMaskLoadIffbLm4EiE11DirectStoreIffEfLi2ELi2ELi8ELi1ELb1EL9Algorithm0EEvT_T0_ll,"ax",@progbits
	.align	128
        .global         _Z15SoftmaxWarpImplI22BroadcastScaleMaskLoadIffbLm4EiE11DirectStoreIffEfLi2ELi2ELi8ELi1ELb1EL9Algorithm0EEvT_T0_ll
        .type           _Z15SoftmaxWarpImplI22BroadcastScaleMaskLoadIffbLm4EiE11DirectStoreIffEfLi2ELi2ELi8ELi1ELb1EL9Algorithm0EEvT_T0_ll,@function
        .size           _Z15SoftmaxWarpImplI22BroadcastScaleMaskLoadIffbLm4EiE11DirectStoreIffEfLi2ELi2ELi8ELi1ELb1EL9Algorithm0EEvT_T0_ll,(.L_x_37514 - _Z15SoftmaxWarpImplI22BroadcastScaleMaskLoadIffbLm4EiE11DirectStoreIffEfLi2ELi2ELi8ELi1ELb1EL9Algorithm0EEvT_T0_ll)
        .other          _Z15SoftmaxWarpImplI22BroadcastScaleMaskLoadIffbLm4EiE11DirectStoreIffEfLi2ELi2ELi8ELi1ELb1EL9Algorithm0EEvT_T0_ll,@"STO_CUDA_ENTRY STV_DEFAULT"
_Z15SoftmaxWarpImplI22BroadcastScaleMaskLoadIffbLm4EiE11DirectStoreIffEfLi2ELi2ELi8ELi1ELb1EL9Algorithm0EEvT_T0_ll:
.text._Z15SoftmaxWarpImplI22BroadcastScaleMaskLoadIffbLm4EiE11DirectStoreIffEfLi2ELi2ELi8ELi1ELb1EL9Algorithm0EEvT_T0_ll:
        /* <DEDUP_REMOVED lines=28> */
.L_x_9010:
        /* <DEDUP_REMOVED lines=20> */
.L_x_9021:
[----:B------:R-:W-:Y:S01]  /*0300*/  ISETP.GE.U32.AND P0, PT, R10, UR40, PT ;  /* 0x000000280a007c0c */ /* 0x000fe2000bf06070 */
[----:B------:R-:W-:Y:S01]  /*0310*/  BSSY.RECONVERGENT B1, `(.L_x_9012) ;  /* 0x000007f000017945 */ /* 0x000fe20003800200 */
[----:B------:R-:W-:Y:S01]  /*0320*/  IMAD.MOV.U32 R23, RZ, RZ, -0x800000 ;  /* 0xff800000ff177424 */ /* 0x000fe200078e00ff */
[----:B0-----:R-:W-:Y:S01]  /*0330*/  MOV R2, 0xff800000 ;  /* 0xff80000000027802 */ /* 0x001fe20000000f00 */
[----:B------:R-:W-:Y:S01]  /*0340*/  IMAD.MOV.U32 R13, RZ, RZ, -0x800000 ;  /* 0xff800000ff0d7424 */ /* 0x000fe200078e00ff */
        /* <DEDUP_REMOVED lines=123> */
.L_x_9013:
[----:B------:R-:W-:Y:S05]  /*0b00*/  BSYNC.RECONVERGENT B1 ;  /* 0x0000000000017941 */ /* 0x000fea0003800200 */
.L_x_9012:
        /* <DEDUP_REMOVED lines=16> */
[----:B------:R-:W-:Y:S01]  /*0c10*/  FADD R11, R3, -12583039 ;  /* 0xcb40007f030b7421 */ /* 0x000fe20000000000 */
[C---:B------:R-:W-:Y:S01]  /*0c20*/  FADD R13, R12.reuse, -12583039 ;  /* 0xcb40007f0c0d7421 */ /* 0x040fe20000000000 */
[----:B------:R-:W-:Y:S02]  /*0c30*/  IMAD.SHL.U32 R0, R12, 0x800000, RZ ;  /* 0x008000000c007824 */ /* 0x000fe400078e00ff */
[----:B------:R-:W-:Y:S01]  /*0c40*/  FFMA R11, R2, 1.4426950216293334961, -R11 ;  /* 0x3fb8aa3b020b7823 */ /* 0x000fe2000000080b */
[----:B------:R-:W-:-:S03]  /*0c50*/  FFMA R13, R14, 1.4426950216293334961, -R13 ;  /* 0x3fb8aa3b0e0d7823 */ /* 0x000fc6000000080d */
[----:B------:R-:W-:Y:S01]  /*0c60*/  FFMA R11, R2, 1.925963033500011079e-08, R11 ;  /* 0x32a57060020b7823 */ /* 0x000fe2000000000b */
[----:B------:R-:W-:Y:S01]  /*0c70*/  FFMA R15, R14, 1.925963033500011079e-08, R13 ;  /* 0x32a570600e0f7823 */ /* 0x000fe2000000000d */
[----:B------:R-:W-:-:S04]  /*0c80*/  IMAD.SHL.U32 R2, R3, 0x800000, RZ ;  /* 0x0080000003027824 */ /* 0x000fc800078e00ff */
        /* <DEDUP_REMOVED lines=10> */
[----:B------:R1:W0:Y:S02]  /*0d30*/  SHFL.BFLY PT, R14, R22, 0x1, 0x1f ;  /* 0x0c201f00160e7f89 */ /* 0x00022400000e0000 */
.L_x_9029:
        /* <DEDUP_REMOVED lines=11> */
[----:B-1234-:R-:W-:Y:S05]  /*0df0*/  CALL.REL.NOINC `($__internal_137_$__cuda_sm3x_div_rn_noftz_f32_slowpath) ;  /* 0x00000004009c7944 */ /* 0x01efea0003c00000 */
[----:B------:R-:W-:-:S07]  /*0e00*/  MOV R12, R2 ;  /* 0x00000002000c7202 */ /* 0x000fce0000000f00 */
.L_x_9016:
[----:B------:R-:W-:Y:S05]  /*0e10*/  BSYNC.RECONVERGENT B1 ;  /* 0x0000000000017941 */ /* 0x000fea0003800200 */
.L_x_9015:
        /* <DEDUP_REMOVED lines=11> */
[----:B-1234-:R-:W-:Y:S05]  /*0ed0*/  CALL.REL.NOINC `($__internal_137_$__cuda_sm3x_div_rn_noftz_f32_slowpath) ;  /* 0x0000000400647944 */ /* 0x01efea0003c00000 */
[----:B------:R-:W-:-:S07]  /*0ee0*/  IMAD.MOV.U32 R13, RZ, RZ, R2 ;  /* 0x000000ffff0d7224 */ /* 0x000fce00078e0002 */
.L_x_9018:
[----:B------:R-:W-:Y:S05]  /*0ef0*/  BSYNC.RECONVERGENT B1 ;  /* 0x0000000000017941 */ /* 0x000fea0003800200 */
.L_x_9017:
        /* <DEDUP_REMOVED lines=17> */
.L_x_9020:
[----:B------:R-:W-:Y:S05]  /*1010*/  BSYNC.RECONVERGENT B1 ;  /* 0x0000000000017941 */ /* 0x000fea0003800200 */
.L_x_9019:
[----:B------:R-:W-:-:S04]  /*1020*/  IADD3 R17, P0, PT, R21, R17, RZ ;  /* 0x0000001115117210 */ /* 0x000fc80007f1e0ff */
[----:B------:R-:W-:Y:S02]  /*1030*/  LEA.HI.X.SX32 R16, R21, R16, 0x1, P0 ;  /* 0x0000001015107211 */ /* 0x000fe400000f0eff */
[----:B------:R-:W-:-:S04]  /*1040*/  ISETP.GE.U32.AND P0, PT, R17, UR42, PT ;  /* 0x0000002a11007c0c */ /* 0x000fc8000bf06070 */
[----:B------:R-:W-:-:S13]  /*1050*/  ISETP.GE.AND.EX P0, PT, R16, UR43, PT, P0 ;  /* 0x0000002b10007c0c */ /* 0x000fda000bf06300 */
[----:B------:R-:W-:Y:S05]  /*1060*/  @!P0 BRA `(.L_x_9021) ;  /* 0xfffffff000a48947 */ /* 0x000fea000383ffff */
[----:B------:R-:W-:Y:S05]  /*1070*/  BSYNC B0 ;  /* 0x0000000000007941 */ /* 0x000fea0003800000 */
.L_x_9011:
[----:B------:R-:W-:Y:S05]  /*1080*/  EXIT ;  /* 0x000000000000794d */ /* 0x000fea0003800000 */
.L_x_9014:
[----:B------:R-:W-:Y:S01]  /*1090*/  BSSY B1, `(.L_x_9022) ;  /* 0x0000007000017945 */ /* 0x000fe20003800000 */
[----:B------:R-:W-:Y:S01]  /*10a0*/  IMAD.MOV.U32 R12, RZ, RZ, 0x4 ;  /* 0x00000004ff0c7424 */ /* 0x000fe200078e00ff */
[----:B------:R-:W-:Y:S01]  /*10b0*/  MOV R15, 0xffffffff ;  /* 0xffffffff000f7802 */ /* 0x000fe20000000f00 */
[----:B------:R-:W-:-:S07]  /*10c0*/  IMAD.MOV.U32 R11, RZ, RZ, 0x1f ;  /* 0x0000001fff0b7424 */ /* 0x000fce00078e00ff */
[----:B01234-:R-:W-:Y:S05]  /*10d0*/  WARPSYNC.COLLECTIVE R15, `(.L_x_9023) ;  /* 0x000000000f087348 */ /* 0x01ffea0003c00000 */
[----:B------:R0:W0:Y:S02]  /*10e0*/  SHFL.BFLY P6, R14, R13, R12, R11 ;  /* 0x0c00000c0d0e7389 */ /* 0x00002400000c000b */
[----:B01234-:R-:W-:Y:S05]  /*10f0*/  ENDCOLLECTIVE ;  /* 0x000000000000791b */ /* 0x01ffea0003800000 */
.L_x_9023:
[----:B------:R-:W-:Y:S05]  /*1100*/  BSYNC B1 ;  /* 0x0000000000017941 */ /* 0x000fea0003800000 */
.L_x_9022:
[----:B------:R-:W-:Y:S01]  /*1110*/  FMNMX R13, R14, R13, !PT ;  /* 0x0000000d0e0d7209 */ /* 0x000fe20007800000 */
[----:B------:R-:W-:Y:S01]  /*1120*/  IMAD.MOV.U32 R12, RZ, RZ, 0x2 ;  /* 0x00000002ff0c7424 */ /* 0x000fe200078e00ff */
[----:B------:R-:W-:Y:S01]  /*1130*/  MOV R15, 0xffffffff ;  /* 0xffffffff000f7802 */ /* 0x000fe20000000f00 */
[----:B------:R-:W-:Y:S02]  /*1140*/  IMAD.MOV.U32 R11, RZ, RZ, 0x1f ;  /* 0x0000001fff0b7424 */ /* 0x000fe400078e00ff */
[----:B------:R-:W-:-:S07]  /*1150*/  HFMA2 R3, -RZ, RZ, 0.96630859375, -0.0022525787353515625 ;  /* 0x3bbb989dff037431 */ /* 0x000fce00000001ff */
[----:B------:R-:W-:Y:S05]  /*1160*/  WARPSYNC.COLLECTIVE R15, `(.L_x_9024) ;  /* 0x000000000f087348 */ /* 0x000fea0003c00000 */
[----:B------:R0:W1:Y:S02]  /*1170*/  SHFL.BFLY P6, R14, R13, R12, R11 ;  /* 0x0c00000c0d0e7389 */ /* 0x00006400000c000b */
[----:B01----:R-:W-:Y:S05]  /*1180*/  ENDCOLLECTIVE ;  /* 0x000000000000791b */ /* 0x003fea0003800000 */
.L_x_9024:
[----:B------:R-:W-:Y:S01]  /*1190*/  IMAD.MOV.U32 R12, RZ, RZ, 0x1 ;  /* 0x00000001ff0c7424 */ /* 0x000fe200078e00ff */
[----:B------:R-:W-:-:S05]  /*11a0*/  FMNMX R0, R13, R14, !PT ;  /* 0x0000000e0d007209 */ /* 0x000fca0007800000 */
[----:B------:R-:W-:-:S07]  /*11b0*/  IMAD.MOV.U32 R13, RZ, RZ, R0 ;  /* 0x000000ffff0d7224 */ /* 0x000fce00078e0000 */
[----:B------:R-:W-:Y:S05]  /*11c0*/  WARPSYNC.COLLECTIVE R15, `(.L_x_9025) ;  /* 0x000000000f087348 */ /* 0x000fea0003c00000 */
[----:B------:R0:W1:Y:S02]  /*11d0*/  SHFL.BFLY P6, R14, R13, R12, R11 ;  /* 0x0c00000c0d0e7389 */ /* 0x00006400000c000b */
[----:B01----:R-:W-:Y:S05]  /*11e0*/  ENDCOLLECTIVE ;  /* 0x000000000000791b */ /* 0x003fea0003800000 */
.L_x_9025:
        /* <DEDUP_REMOVED lines=16> */
[----:B------:R-:W-:-:S04]  /*12f0*/  FFMA R14, R14, 1.925963033500011079e-08, R11 ;  /* 0x32a570600e0e7823 */ /* 0x000fc8000000000b */
[----:B------:R-:W-:Y:S08]  /*1300*/  MUFU.EX2 R11, R14 ;  /* 0x0000000e000b7308 */ /* 0x000ff00000000800 */
[----:B------:R-:W0:Y:S02]  /*1310*/  MUFU.EX2 R3, R3 ;  /* 0x0000000300037308 */ /* 0x000e240000000800 */
[----:B0-----:R-:W-:Y:S01]  /*1320*/  FMUL R2, R0, R3 ;  /* 0x0000000300027220 */ /* 0x001fe20000400000 */
[----:B------:R-:W-:Y:S01]  /*1330*/  FMUL R0, R22, R11 ;  /* 0x0000000b16007220 */ /* 0x000fe20000400000 */
[----:B------:R-:W-:-:S02]  /*1340*/  IMAD.MOV.U32 R11, RZ, RZ, 0x1f ;  /* 0x0000001fff0b7424 */ /* 0x000fc400078e00ff */
[----:B------:R-:W-:-:S04]  /*1350*/  FADD R13, RZ, R2 ;  /* 0x00000002ff0d7221 */ /* 0x000fc80000000000 */
[----:B------:R-:W-:-:S07]  /*1360*/  FADD R13, R13, R0 ;  /* 0x000000000d0d7221 */ /* 0x000fce0000000000 */
[----:B------:R-:W-:Y:S05]  /*1370*/  WARPSYNC.COLLECTIVE R15, `(.L_x_9026) ;  /* 0x000000000f087348 */ /* 0x000fea0003c00000 */
[----:B------:R0:W1:Y:S02]  /*1380*/  SHFL.BFLY P6, R14, R13, R12, R11 ;  /* 0x0c00000c0d0e7389 */ /* 0x00006400000c000b */
[----:B01----:R-:W-:Y:S05]  /*1390*/  ENDCOLLECTIVE ;  /* 0x000000000000791b */ /* 0x003fea0003800000 */
.L_x_9026:
[----:B------:R-:W-:Y:S02]  /*13a0*/  IMAD.MOV.U32 R12, RZ, RZ, 0x2 ;  /* 0x00000002ff0c7424 */ /* 0x000fe400078e00ff */
[----:B------:R-:W-:-:S05]  /*13b0*/  FADD R3, R13, R14 ;  /* 0x0000000e0d037221 */ /* 0x000fca0000000000 */
[----:B------:R-:W-:-:S07]  /*13c0*/  MOV R13, R3 ;  /* 0x00000003000d7202 */ /* 0x000fce0000000f00 */
[----:B------:R-:W-:Y:S05]  /*13d0*/  WARPSYNC.COLLECTIVE R15, `(.L_x_9027) ;  /* 0x000000000f087348 */ /* 0x000fea0003c00000 */
[----:B------:R0:W1:Y:S02]  /*13e0*/  SHFL.BFLY P6, R14, R13, R12, R11 ;  /* 0x0c00000c0d0e7389 */ /* 0x00006400000c000b */
[----:B01----:R-:W-:Y:S05]  /*13f0*/  ENDCOLLECTIVE ;  /* 0x000000000000791b */ /* 0x003fea0003800000 */
.L_x_9027:
[----:B------:R-:W-:Y:S02]  /*1400*/  HFMA2 R12, -RZ, RZ, 0, 5.9604644775390625e-08 ;  /* 0x00000001ff0c7431 */ /* 0x000fe400000001ff */
[----:B------:R-:W-:-:S04]  /*1410*/  FADD R22, R3, R14 ;  /* 0x0000000e03167221 */ /* 0x000fc80000000000 */
[----:B------:R-:W-:-:S07]  /*1420*/  IMAD.MOV.U32 R13, RZ, RZ, R22 ;  /* 0x000000ffff0d7224 */ /* 0x000fce00078e0016 */
[----:B------:R-:W-:Y:S05]  /*1430*/  WARPSYNC.COLLECTIVE R15, `(.L_x_9028) ;  /* 0x000000000f087348 */ /* 0x000fea0003c00000 */
[----:B------:R0:W1:Y:S02]  /*1440*/  SHFL.BFLY P6, R14, R13, R12, R11 ;  /* 0x0c00000c0d0e7389 */ /* 0x00006400000c000b */
[----:B01----:R-:W-:Y:S05]  /*1450*/  ENDCOLLECTIVE ;  /* 0x000000000000791b */ /* 0x003fea0003800000 */
.L_x_9028:
[----:B------:R-:W-:Y:S05]  /*1460*/  BRA `(.L_x_9029) ;  /* 0xfffffff800347947 */ /* 0x000fea000383ffff */
        .weak           $__internal_137_$__cuda_sm3x_div_rn_noftz_f32_slowpath
        .type           $__internal_137_$__cuda_sm3x_div_rn_noftz_f32_slowpath,@function
        .size           $__internal_137_$__cuda_sm3x_div_rn_noftz_f32_slowpath,(.L_x_37514 - $__internal_137_$__cuda_sm3x_div_rn_noftz_f32_slowpath)
$__internal_137_$__cuda_sm3x_div_rn_noftz_f32_slowpath:
        /* <DEDUP_REMOVED lines=35> */
.L_x_9031:
        /* <DEDUP_REMOVED lines=51> */
.L_x_9038:
[----:B------:R-:W-:-:S04]  /*19d0*/  LOP3.LUT R2, R2, 0x80000000, RZ, 0xc0, !PT ;  /* 0x8000000002027812 */ /* 0x000fc800078ec0ff */
[----:B------:R-:W-:Y:S01]  /*19e0*/  LOP3.LUT R2, R2, 0x7f800000, RZ, 0xfc, !PT ;  /* 0x7f80000002027812 */ /* 0x000fe200078efcff */
[----:B------:R-:W-:Y:S06]  /*19f0*/  BRA `(.L_x_9039) ;  /* 0x0000000000047947 */ /* 0x000fec0003800000 */
.L_x_9037:
[----:B------:R-:W-:-:S07]  /*1a00*/  IMAD R2, R22, 0x800000, R2 ;  /* 0x0080000016027824 */ /* 0x000fce00078e0202 */
.L_x_9039:
[----:B------:R-:W-:Y:S05]  /*1a10*/  BSYNC.RECONVERGENT B3 ;  /* 0x0000000000037941 */ /* 0x000fea0003800200 */
.L_x_9036:
[----:B------:R-:W-:Y:S05]  /*1a20*/  BRA `(.L_x_9040) ;  /* 0x0000000000207947 */ /* 0x000fea0003800000 */
.L_x_9035:
[----:B------:R-:W-:-:S04]  /*1a30*/  LOP3.LUT R2, R15, 0x80000000, R2, 0x48, !PT ;  /* 0x800000000f027812 */ /* 0x000fc800078e4802 */
[----:B------:R-:W-:Y:S01]  /*1a40*/  LOP3.LUT R2, R2, 0x7f800000, RZ, 0xfc, !PT ;  /* 0x7f80000002027812 */ /* 0x000fe200078efcff */
[----:B------:R-:W-:Y:S06]  /*1a50*/  BRA `(.L_x_9040) ;  /* 0x0000000000147947 */ /* 0x000fec0003800000 */
.L_x_9034:
[----:B------:R-:W-:Y:S01]  /*1a60*/  LOP3.LUT R2, R15, 0x80000000, R2, 0x48, !PT ;  /* 0x800000000f027812 */ /* 0x000fe200078e4802 */
[----:B------:R-:W-:Y:S06]  /*1a70*/  BRA `(.L_x_9040) ;  /* 0x00000000000c7947 */ /* 0x000fec0003800000 */
.L_x_9033:
[----:B------:R-:W0:Y:S01]  /*1a80*/  MUFU.RSQ R2, -QNAN ;  /* 0xffc0000000027908 */ /* 0x000e220000001400 */
[----:B------:R-:W-:Y:S05]  /*1a90*/  BRA `(.L_x_9040) ;  /* 0x0000000000047947 */ /* 0x000fea0003800000 */
.L_x_9032:
[----:B------:R-:W-:-:S07]  /*1aa0*/  FADD.FTZ R2, R2, R3 ;  /* 0x0000000302027221 */ /* 0x000fce0000010000 */
.L_x_9040:
[----:B------:R-:W-:Y:S05]  /*1ab0*/  BSYNC.RECONVERGENT B2 ;  /* 0x0000000000027941 */ /* 0x000fea0003800200 */
.L_x_9030:
[----:B------:R-:W-:-:S04]  /*1ac0*/  HFMA2 R15, -RZ, RZ, 0, 0 ;  /* 0x00000000ff0f7431 */ /* 0x000fc800000001ff */
[----:B0-----:R-:W-:Y:S05]  /*1ad0*/  RET.REL.NODEC R14 `(_Z15SoftmaxWarpImplI22BroadcastScaleMaskLoadIffbLm4EiE11DirectStoreIffEfLi2ELi2ELi8ELi1ELb1EL9Algorithm0EEvT_T0_ll) ;  /* 0xffffffe40e487950 */ /* 0x001fea0003c3ffff */
.L_x_9041:
        /* <DEDUP_REMOVED lines=10> */
.L_x_37514:


//--------------------- .text._Z15SoftmaxWarpImplI22BroadcastScaleMaskLoadIffbLm4EiE11DirectStoreIffEfLi2ELi2ELi8ELi1ELb0EL9Algorithm0EEvT_T0_ll --------------------------
	.section	.text._Z15SoftmaxWarpImplI22BroadcastScaleMaskLoadIffbLm4EiE11DirectStoreIffEfLi2ELi2ELi8ELi1ELb0EL9Algorithm0EEvT_T0_ll,"ax",@progbits
	.align	128
        .global         _Z15SoftmaxWarpImplI22BroadcastScaleMaskLoadIffbLm4EiE11DirectStoreIffEfLi2ELi2ELi8ELi1ELb0EL9Algorithm0EEvT_T0_ll
        .type           _Z15SoftmaxWarpImplI22BroadcastScaleMaskLoadIffbLm4EiE11DirectStoreIffEfLi2ELi2ELi8ELi1ELb0EL9Algorithm0EEvT_T0_ll,@function
        .size           _Z15SoftmaxWarpImplI22BroadcastScaleMaskLoadIffbLm4EiE11DirectStoreIffEfLi2ELi2ELi8ELi1ELb0EL9Algorithm0EEvT_T0_ll,(.L_x_37515 - _Z15SoftmaxWarpImplI22BroadcastScaleMaskLoadIffbLm4EiE11DirectStoreIffEfLi2ELi2ELi8ELi1ELb0EL9Algorithm0EEvT_T0_ll)
        .other          _Z15SoftmaxWarpImplI22BroadcastScaleMaskLoadIffbLm4EiE11DirectStoreIffEfLi2ELi2ELi8ELi1ELb0EL9Algorithm0EEvT_T0_ll,@"STO_CUDA_ENTRY STV_DEFAULT"
_Z15SoftmaxWarpImplI22BroadcastScaleMaskLoadIffbLm4EiE11DirectStoreIffEfLi2ELi2ELi8ELi1ELb0EL9Algorithm0EEvT_T0_ll:
.text._Z15SoftmaxWarpImplI22BroadcastScaleMaskLoadIffbLm4EiE11DirectStoreIffEfLi2ELi2ELi8ELi1ELb0EL9Algorithm0EEvT_T0_ll:
        /* <DEDUP_REMOVED lines=26> */
.L_x_9042:
        /* <DEDUP_REMOVED lines=20> */
.L_x_9049:
        /* <DEDUP_REMOVED lines=39> */
[----:B0-----:R-:W1:Y:S04]  /*0550*/  I2F.RP R22, R13 ;  /* 0x0000000d00167306 */ /* 0x001e680000209400 */
        /* <DEDUP_REMOVED lines=115> */
[----:B------:R0:W1:Y:S02]  /*0c90*/  SHFL.BFLY PT, R14, R22, 0x1, 0x1f ;  /* 0x0c201f00160e7f89 */ /* 0x00006400000e0000 */
.L_x_9057:
        /* <DEDUP_REMOVED lines=11> */
[----:B0-----:R-:W-:Y:S05]  /*0d50*/  CALL.REL.NOINC `($__internal_138_$__cuda_sm3x_div_rn_noftz_f32_slowpath) ;  /* 0x0000000400907944 */ /* 0x001fea0003c00000 */
[----:B------:R-:W-:-:S07]  /*0d60*/  MOV R12, R2 ;  /* 0x00000002000c7202 */ /* 0x000fce0000000f00 */
.L_x_9046:
[----:B------:R-:W-:Y:S05]  /*0d70*/  BSYNC.RECONVERGENT B1 ;  /* 0x0000000000017941 */ /* 0x000fea0003800200 */
.L_x_9045:
        /* <DEDUP_REMOVED lines=11> */
[----:B0-----:R-:W-:Y:S05]  /*0e30*/  CALL.REL.NOINC `($__internal_138_$__cuda_sm3x_div_rn_noftz_f32_slowpath) ;  /* 0x0000000400587944 */ /* 0x001fea0003c00000 */
[----:B------:R-:W-:-:S07]  /*0e40*/  IMAD.MOV.U32 R13, RZ, RZ, R2 ;  /* 0x000000ffff0d7224 */ /* 0x000fce00078e0002 */
.L_x_9048:
[----:B------:R-:W-:Y:S05]  /*0e50*/  BSYNC.RECONVERGENT B1 ;  /* 0x0000000000017941 */ /* 0x000fea0003800200 */
.L_x_9047:
        /* <DEDUP_REMOVED lines=21> */
.L_x_9043:
[----:B------:R-:W-:Y:S05]  /*0fb0*/  EXIT ;  /* 0x000000000000794d */ /* 0x000fea0003800000 */
.L_x_9044:
[----:B------:R-:W-:Y:S01]  /*0fc0*/  BSSY B1, `(.L_x_9050) ;  /* 0x0000007000017945 */ /* 0x000fe20003800000 */
[----:B------:R-:W-:Y:S01]  /*0fd0*/  IMAD.MOV.U32 R12, RZ, RZ, 0x4 ;  /* 0x00000004ff0c7424 */ /* 0x000fe200078e00ff */
[----:B------:R-:W-:Y:S01]  /*0fe0*/  MOV R15, 0xffffffff ;  /* 0xffffffff000f7802 */ /* 0x000fe20000000f00 */
[----:B------:R-:W-:-:S07]  /*0ff0*/  IMAD.MOV.U32 R11, RZ, RZ, 0x1f ;  /* 0x0000001fff0b7424 */ /* 0x000fce00078e00ff */
[----:B------:R-:W-:Y:S05]  /*1000*/  WARPSYNC.COLLECTIVE R15, `(.L_x_9051) ;  /* 0x000000000f087348 */ /* 0x000fea0003c00000 */
[----:B------:R0:W1:Y:S02]  /*1010*/  SHFL.BFLY P6, R14, R13, R12, R11 ;  /* 0x0c00000c0d0e7389 */ /* 0x00006400000c000b */
[----:B01----:R-:W-:Y:S05]  /*1020*/  ENDCOLLECTIVE ;  /* 0x000000000000791b */ /* 0x003fea0003800000 */
.L_x_9051:
[----:B------:R-:W-:Y:S05]  /*1030*/  BSYNC B1 ;  /* 0x0000000000017941 */ /* 0x000fea0003800000 */
.L_x_9050:
        /* <DEDUP_REMOVED lines=8> */
.L_x_9052:
[----:B------:R-:W-:Y:S01]  /*10c0*/  IMAD.MOV.U32 R12, RZ, RZ, 0x1 ;  /* 0x00000001ff0c7424 */ /* 0x000fe200078e00ff */
[----:B------:R-:W-:-:S05]  /*10d0*/  FMNMX R0, R13, R14, !PT ;  /* 0x0000000e0d007209 */ /* 0x000fca0007800000 */
[----:B------:R-:W-:-:S07]  /*10e0*/  IMAD.MOV.U32 R13, RZ, RZ, R0 ;  /* 0x000000ffff0d7224 */ /* 0x000fce00078e0000 */
[----:B------:R-:W-:Y:S05]  /*10f0*/  WARPSYNC.COLLECTIVE R15, `(.L_x_9053) ;  /* 0x000000000f087348 */ /* 0x000fea0003c00000 */
[----:B------:R0:W1:Y:S02]  /*1100*/  SHFL.BFLY P6, R14, R13, R12, R11 ;  /* 0x0c00000c0d0e7389 */ /* 0x00006400000c000b */
[----:B01----:R-:W-:Y:S05]  /*1110*/  ENDCOLLECTIVE ;  /* 0x000000000000791b */ /* 0x003fea0003800000 */
.L_x_9053:
        /* <DEDUP_REMOVED lines=27> */
.L_x_9054:
[----:B------:R-:W-:Y:S02]  /*12d0*/  IMAD.MOV.U32 R12, RZ, RZ, 0x2 ;  /* 0x00000002ff0c7424 */ /* 0x000fe400078e00ff */
[----:B------:R-:W-:-:S05]  /*12e0*/  FADD R3, R13, R14 ;  /* 0x0000000e0d037221 */ /* 0x000fca0000000000 */
[----:B------:R-:W-:-:S07]  /*12f0*/  MOV R13, R3 ;  /* 0x00000003000d7202 */ /* 0x000fce0000000f00 */
[----:B------:R-:W-:Y:S05]  /*1300*/  WARPSYNC.COLLECTIVE R15, `(.L_x_9055) ;  /* 0x000000000f087348 */ /* 0x000fea0003c00000 */
[----:B------:R0:W1:Y:S02]  /*1310*/  SHFL.BFLY P6, R14, R13, R12, R11 ;  /* 0x0c00000c0d0e7389 */ /* 0x00006400000c000b */
[----:B01----:R-:W-:Y:S05]  /*1320*/  ENDCOLLECTIVE ;  /* 0x000000000000791b */ /* 0x003fea0003800000 */
.L_x_9055:
[----:B------:R-:W-:Y:S02]  /*1330*/  HFMA2 R12, -RZ, RZ, 0, 5.9604644775390625e-08 ;  /* 0x00000001ff0c7431 */ /* 0x000fe400000001ff */
[----:B------:R-:W-:-:S04]  /*1340*/  FADD R22, R3, R14 ;  /* 0x0000000e03167221 */ /* 0x000fc80000000000 */
[----:B------:R-:W-:-:S07]  /*1350*/  IMAD.MOV.U32 R13, RZ, RZ, R22 ;  /* 0x000000ffff0d7224 */ /* 0x000fce00078e0016 */
[----:B------:R-:W-:Y:S05]  /*1360*/  WARPSYNC.COLLECTIVE R15, `(.L_x_9056) ;  /* 0x000000000f087348 */ /* 0x000fea0003c00000 */
[----:B------:R0:W1:Y:S02]  /*1370*/  SHFL.BFLY P6, R14, R13, R12, R11 ;  /* 0x0c00000c0d0e7389 */ /* 0x00006400000c000b */
[----:B01----:R-:W-:Y:S05]  /*1380*/  ENDCOLLECTIVE ;  /* 0x000000000000791b */ /* 0x003fea0003800000 */
.L_x_9056:
[----:B------:R-:W-:Y:S05]  /*1390*/  BRA `(.L_x_9057) ;  /* 0xfffffff800407947 */ /* 0x000fea000383ffff */
        .weak           $__internal_138_$__cuda_sm3x_div_rn_noftz_f32_slowpath
        .type           $__internal_138_$__cuda_sm3x_div_rn_noftz_f32_slowpath,@function
        .size           $__internal_138_$__cuda_sm3x_div_rn_noftz_f32_slowpath,(.L_x_37515 - $__internal_138_$__cuda_sm3x_div_rn_noftz_f32_slowpath)
$__internal_138_$__cuda_sm3x_div_rn_noftz_f32_slowpath:
        /* <DEDUP_REMOVED lines=35> */
.L_x_9059:
        /* <DEDUP_REMOVED lines=51> */
.L_x_9066:
[----:B------:R-:W-:-:S04]  /*1900*/  LOP3.LUT R2, R2, 0x80000000, RZ, 0xc0, !PT ;  /* 0x8000000002027812 */ /* 0x000fc800078ec0ff */
[----:B------:R-:W-:Y:S01]  /*1910*/  LOP3.LUT R2, R2, 0x7f800000, RZ, 0xfc, !PT ;  /* 0x7f80000002027812 */ /* 0x000fe200078efcff */
[----:B------:R-:W-:Y:S06]  /*1920*/  BRA `(.L_x_9067) ;  /* 0x0000000000047947 */ /* 0x000fec0003800000 */
.L_x_9065:
[----:B------:R-:W-:-:S07]  /*1930*/  IMAD R2, R22, 0x800000, R2 ;  /* 0x0080000016027824 */ /* 0x000fce00078e0202 */
.L_x_9067:
[----:B------:R-:W-:Y:S05]  /*1940*/  BSYNC.RECONVERGENT B3 ;  /* 0x0000000000037941 */ /* 0x000fea0003800200 */
.L_x_9064:
[----:B------:R-:W-:Y:S05]  /*1950*/  BRA `(.L_x_9068) ;  /* 0x0000000000207947 */ /* 0x000fea0003800000 */
.L_x_9063:
[----:B------:R-:W-:-:S04]  /*1960*/  LOP3.LUT R2, R15, 0x80000000, R2, 0x48, !PT ;  /* 0x800000000f027812 */ /* 0x000fc800078e4802 */
[----:B------:R-:W-:Y:S01]  /*1970*/  LOP3.LUT R2, R2, 0x7f800000, RZ, 0xfc, !PT ;  /* 0x7f80000002027812 */ /* 0x000fe200078efcff */
[----:B------:R-:W-:Y:S06]  /*1980*/  BRA `(.L_x_9068) ;  /* 0x0000000000147947 */ /* 0x000fec0003800000 */
.L_x_9062:
[----:B------:R-:W-:Y:S01]  /*1990*/  LOP3.LUT R2, R15, 0x80000000, R2, 0x48, !PT ;  /* 0x800000000f027812 */ /* 0x000fe200078e4802 */
[----:B------:R-:W-:Y:S06]  /*19a0*/  BRA `(.L_x_9068) ;  /* 0x00000000000c7947 */ /* 0x000fec0003800000 */
.L_x_9061:
[----:B------:R-:W0:Y:S01]  /*19b0*/  MUFU.RSQ R2, -QNAN ;  /* 0xffc0000000027908 */ /* 0x000e220000001400 */
[----:B------:R-:W-:Y:S05]  /*19c0*/  BRA `(.L_x_9068) ;  /* 0x0000000000047947 */ /* 0x000fea0003800000 */
.L_x_9060:
[----:B------:R-:W-:-:S07]  /*19d0*/  FADD.FTZ R2, R2, R3 ;  /* 0x0000000302027221 */ /* 0x000fce0000010000 */
.L_x_9068:
[----:B------:R-:W-:Y:S05]  /*19e0*/  BSYNC.RECONVERGENT B2 ;  /* 0x0000000000027941 */ /* 0x000fea0003800200 */
.L_x_9058:
[----:B------:R-:W-:-:S04]  /*19f0*/  HFMA2 R15, -RZ, RZ, 0, 0 ;  /* 0x00000000ff0f7431 */ /* 0x000fc800000001ff */
[----:B0-----:R-:W-:Y:S05]  /*1a00*/  RET.REL.NODEC R14 `(_Z15SoftmaxWarpImplI22BroadcastScaleMaskLoadIffbLm4EiE11DirectStoreIffEfLi2ELi2ELi8ELi1ELb0EL9Algorithm0EEvT_T0_ll) ;  /* 0xffffffe40e7c7950 */ /* 0x001fea0003c3ffff */
.L_x_9069:
        /* <DEDUP_REMOVED lines=15> */
.L_x_37515:


//--------------------- .text._Z15SoftmaxWarpImplI22BroadcastScaleMaskLoadIffbLm4EiE11DirectStoreIffEfLi2ELi2ELi8ELi2ELb1EL9Algorithm0EEvT_T0_ll --------------------------
	.section	.text._Z15SoftmaxWarpImplI22BroadcastScaleMaskLoadIffbLm4EiE11DirectStoreIffEfLi2ELi2ELi8ELi2ELb1EL9Algorithm0EEvT_T0_ll,"ax",@progbits
	.align	128
        .global         _Z15SoftmaxWarpImplI22BroadcastScaleMaskLoadIffbLm4EiE11DirectStoreIffEfLi2ELi2ELi8ELi2ELb1EL9Algorithm0EEvT_T0_ll
        .type           _Z15SoftmaxWarpImplI22BroadcastScaleMaskLoadIffbLm4EiE11DirectStoreIffEfLi2ELi2ELi8ELi2ELb1EL9Algorithm0EEvT_T0_ll,@function
        .size           _Z15SoftmaxWarpImplI22BroadcastScaleMaskLoadIffbLm4EiE11DirectStoreIffEfLi2ELi2ELi8ELi2ELb1EL9Algorithm0EEvT_T0_ll,(.L_x_37516 - _Z15SoftmaxWarpImplI22BroadcastScaleMaskLoadIffbLm4EiE11DirectStoreIffEfLi2ELi2ELi8ELi2ELb1EL9Algorithm0EEvT_T0_ll)
        .other          _Z15SoftmaxWarpImplI22BroadcastScaleMaskLoadIffbLm4EiE11DirectStoreIffEfLi2ELi2ELi8ELi2ELb1EL9Algorithm0EEvT_T0_ll,@"STO_CUDA_ENTRY STV_DEFAULT"
_Z15SoftmaxWarpImplI22BroadcastScaleMaskLoadIffbLm4EiE11DirectStoreIffEfLi2ELi2ELi8ELi2ELb1EL9Algorithm0EEvT_T0_ll:
.text._Z15SoftmaxWarpImplI22BroadcastScaleMaskLoadIffbLm4EiE11DirectStoreIffEfLi2ELi2ELi8ELi2ELb1EL9Algorithm0EEvT_T0_ll:
        /* <DEDUP_REMOVED lines=28> */
.L_x_9070:
        /* <DEDUP_REMOVED lines=21> */
.L_x_9089:
        /* <DEDUP_REMOVED lines=129> */
.L_x_9073:
[----:B------:R-:W-:Y:S05]  /*0b20*/  BSYNC.RECONVERGENT B1 ;  /* 0x0000000000017941 */ /* 0x000fea0003800200 */
.L_x_9072:
        /* <DEDUP_REMOVED lines=128> */
.L_x_9075:
[----:B------:R-:W-:Y:S05]  /*1330*/  BSYNC.RECONVERGENT B1 ;  /* 0x0000000000017941 */ /* 0x000fea0003800200 */
.L_x_9074:
        /* <DEDUP_REMOVED lines=19> */
[-C--:B------:R-:W-:Y:S01]  /*1470*/  FFMA.SAT R23, R22, R11.reuse, 0.5 ;  /* 0x3f00000016177423 */ /* 0x080fe2000000200b */
[C---:B------:R-:W-:Y:S01]  /*1480*/  FADD R10, -R15.reuse, R21 ;  /* 0x000000150f0a7221 */ /* 0x040fe20000000100 */
[----:B------:R-:W-:Y:S01]  /*1490*/  FADD R20, -R15, R20 ;  /* 0x000000140f147221 */ /* 0x000fe20000000100 */
[-C--:B------:R-:W-:Y:S01]  /*14a0*/  FFMA.RM R13, R13, R12.reuse, 12582913 ;  /* 0x4b4000010d0d7423 */ /* 0x080fe2000000400c */
[-C--:B------:R-:W-:Y:S01]  /*14b0*/  FFMA.RM R14, R23, R12.reuse, 12582913 ;  /* 0x4b400001170e7423 */ /* 0x080fe2000000400c */
[-C--:B------:R-:W-:Y:S02]  /*14c0*/  FFMA.SAT R23, R10, R11.reuse, 0.5 ;  /* 0x3f0000000a177423 */ /* 0x080fe4000000200b */
[----:B------:R-:W-:Y:S01]  /*14d0*/  FADD R19, R13, -12583039 ;  /* 0xcb40007f0d137421 */ /* 0x000fe20000000000 */
[----:B------:R-:W-:Y:S01]  /*14e0*/  FADD R21, R14, -12583039 ;  /* 0xcb40007f0e157421 */ /* 0x000fe20000000000 */
[----:B------:R-:W-:Y:S01]  /*14f0*/  FFMA.RM R15, R23, R12, 12582913 ;  /* 0x4b400001170f7423 */ /* 0x000fe2000000400c */
[----:B------:R-:W-:Y:S01]  /*1500*/  FFMA.SAT R23, R20, R11, 0.5 ;  /* 0x3f00000014177423 */ /* 0x000fe2000000200b */
[----:B------:R-:W-:Y:S01]  /*1510*/  FFMA R19, R18, 1.4426950216293334961, -R19 ;  /* 0x3fb8aa3b12137823 */ /* 0x000fe20000000813 */
[----:B------:R-:W-:Y:S01]  /*1520*/  FFMA R21, R22, 1.4426950216293334961, -R21 ;  /* 0x3fb8aa3b16157823 */ /* 0x000fe20000000815 */
[----:B------:R-:W-:-:S02]  /*1530*/  IMAD.SHL.U32 R13, R13, 0x800000, RZ ;  /* 0x008000000d0d7824 */ /* 0x000fc400078e00ff */
[----:B------:R-:W-:Y:S01]  /*1540*/  FFMA.RM R12, R23, R12, 12582913 ;  /* 0x4b400001170c7423 */ /* 0x000fe2000000400c */
[----:B------:R-:W-:Y:S01]  /*1550*/  FFMA R18, R18, 1.925963033500011079e-08, R19 ;  /* 0x32a5706012127823 */ /* 0x000fe20000000013 */
[C---:B------:R-:W-:Y:S01]  /*1560*/  FADD R19, R15.reuse, -12583039 ;  /* 0xcb40007f0f137421 */ /* 0x040fe20000000000 */
[----:B------:R-:W-:Y:S01]  /*1570*/  FFMA R11, R22, 1.925963033500011079e-08, R21 ;  /* 0x32a57060160b7823 */ /* 0x000fe20000000015 */
[----:B------:R-:W-:Y:S01]  /*1580*/  FADD R23, R12, -12583039 ;  /* 0xcb40007f0c177421 */ /* 0x000fe20000000000 */
[----:B------:R-:W-:Y:S02]  /*1590*/  IMAD.SHL.U32 R15, R15, 0x800000, RZ ;  /* 0x008000000f0f7824 */ /* 0x000fe400078e00ff */
[----:B------:R-:W-:Y:S01]  /*15a0*/  FFMA R19, R10, 1.4426950216293334961, -R19 ;  /* 0x3fb8aa3b0a137823 */ /* 0x000fe20000000813 */
[----:B------:R-:W0:Y:S01]  /*15b0*/  MUFU.EX2 R18, R18 ;  /* 0x0000001200127308 */ /* 0x000e220000000800 */
[----:B------:R-:W-:Y:S01]  /*15c0*/  FFMA R23, R20, 1.4426950216293334961, -R23 ;  /* 0x3fb8aa3b14177823 */ /* 0x000fe20000000817 */
[----:B------:R-:W-:Y:S01]  /*15d0*/  SHF.L.U32 R12, R12, 0x17, RZ ;  /* 0x000000170c0c7819 */ /* 0x000fe200000006ff */
[----:B------:R-:W-:Y:S01]  /*15e0*/  FFMA R21, R10, 1.925963033500011079e-08, R19 ;  /* 0x32a570600a157823 */ /* 0x000fe20000000013 */
[----:B------:R-:W-:Y:S01]  /*15f0*/  SHF.L.U32 R10, R14, 0x17, RZ ;  /* 0x000000170e0a7819 */ /* 0x000fe200000006ff */
[----:B------:R-:W-:-:S03]  /*1600*/  FFMA R23, R20, 1.925963033500011079e-08, R23 ;  /* 0x32a5706014177823 */ /* 0x000fc60000000017 */
        /* <DEDUP_REMOVED lines=22> */
.L_x_9103:
        /* <DEDUP_REMOVED lines=11> */
[----:B--234-:R-:W-:Y:S05]  /*1820*/  CALL.REL.NOINC `($__internal_139_$__cuda_sm3x_div_rn_noftz_f32_slowpath) ;  /* 0x0000000c00447944 */ /* 0x01cfea0003c00000 */
[----:B------:R-:W-:-:S07]  /*1830*/  IMAD.MOV.U32 R12, RZ, RZ, R11 ;  /* 0x000000ffff0c7224 */ /* 0x000fce00078e000b */
.L_x_9078:
[----:B------:R-:W-:Y:S05]  /*1840*/  BSYNC.RECONVERGENT B1 ;  /* 0x0000000000017941 */ /* 0x000fea0003800200 */
.L_x_9077:
        /* <DEDUP_REMOVED lines=11> */
[----:B--234-:R-:W-:Y:S05]  /*1900*/  CALL.REL.NOINC `($__internal_139_$__cuda_sm3x_div_rn_noftz_f32_slowpath) ;  /* 0x0000000c000c7944 */ /* 0x01cfea0003c00000 */
[----:B------:R-:W-:-:S07]  /*1910*/  IMAD.MOV.U32 R13, RZ, RZ, R11 ;  /* 0x000000ffff0d7224 */ /* 0x000fce00078e000b */
.L_x_9080:
[----:B------:R-:W-:Y:S05]  /*1920*/  BSYNC.RECONVERGENT B1 ;  /* 0x0000000000017941 */ /* 0x000fea0003800200 */
.L_x_9079:
        /* <DEDUP_REMOVED lines=19> */
.L_x_9082:
[----:B------:R-:W-:Y:S05]  /*1a60*/  BSYNC.RECONVERGENT B1 ;  /* 0x0000000000017941 */ /* 0x000fea0003800200 */
.L_x_9081:
[----:B------:R-:W-:Y:S01]  /*1a70*/  BSSY.RECONVERGENT B1, `(.L_x_9083) ;  /* 0x0000008000017945 */ /* 0x000fe20003800200 */
[----:B------:R-:W-:-:S03]  /*1a80*/  FFMA R10, R18, R22, R21 ;  /* 0x00000016120a7223 */ /* 0x000fc60000000015 */
[----:B------:R-:W-:Y:S05]  /*1a90*/  @!P1 BRA `(.L_x_9084) ;  /* 0x0000000000149947 */ /* 0x000fea0003800000 */
[----:B------:R-:W-:Y:S01]  /*1aa0*/  IMAD.MOV.U32 R18, RZ, RZ, R19 ;  /* 0x000000ffff127224 */ /* 0x000fe200078e0013 */
[----:B------:R-:W-:Y:S02]  /*1ab0*/  MOV R23, R27 ;  /* 0x0000001b00177202 */ /* 0x000fe40000000f00 */
[----:B0-----:R-:W-:-:S07]  /*1ac0*/  MOV R14, 0x1ae0 ;  /* 0x00001ae0000e7802 */ /* 0x001fce0000000f00 */
[----:B--234-:R-:W-:Y:S05]  /*1ad0*/  CALL.REL.NOINC `($__internal_139_$__cuda_sm3x_div_rn_noftz_f32_slowpath) ;  /* 0x0000000800987944 */ /* 0x01cfea0003c00000 */
[----:B------:R-:W-:-:S07]  /*1ae0*/  IMAD.MOV.U32 R10, RZ, RZ, R11 ;  /* 0x000000ffff0a7224 */ /* 0x000fce00078e000b */
.L_x_9084:
[----:B------:R-:W-:Y:S05]  /*1af0*/  BSYNC.RECONVERGENT B1 ;  /* 0x0000000000017941 */ /* 0x000fea0003800200 */
.L_x_9083:
        /* <DEDUP_REMOVED lines=12> */
[----:B--234-:R-:W-:Y:S05]  /*1bc0*/  CALL.REL.NOINC `($__internal_139_$__cuda_sm3x_div_rn_noftz_f32_slowpath) ;  /* 0x00000008005c7944 */ /* 0x01cfea0003c00000 */
.L_x_9086:
[----:B------:R-:W-:Y:S05]  /*1bd0*/  BSYNC.RECONVERGENT B1 ;  /* 0x0000000000017941 */ /* 0x000fea0003800200 */
.L_x_9085:
        /* <DEDUP_REMOVED lines=17> */
.L_x_9088:
[----:B------:R-:W-:Y:S05]  /*1cf0*/  BSYNC.RECONVERGENT B1 ;  /* 0x0000000000017941 */ /* 0x000fea0003800200 */
.L_x_9087:
[----:B------:R-:W-:-:S04]  /*1d00*/  IADD3 R5, P0, PT, R4, R5, RZ ;  /* 0x0000000504057210 */ /* 0x000fc80007f1e0ff */
[----:B------:R-:W-:Y:S02]  /*1d10*/  LEA.HI.X.SX32 R7, R4, R7, 0x1, P0 ;  /* 0x0000000704077211 */ /* 0x000fe400000f0eff */
[----:B------:R-:W-:-:S04]  /*1d20*/  ISETP.GE.U32.AND P0, PT, R5, UR46, PT ;  /* 0x0000002e05007c0c */ /* 0x000fc8000bf06070 */
[----:B------:R-:W-:-:S13]  /*1d30*/  ISETP.GE.AND.EX P0, PT, R7, UR47, PT, P0 ;  /* 0x0000002f07007c0c */ /* 0x000fda000bf06300 */
[----:B------:R-:W-:Y:S05]  /*1d40*/  @!P0 BRA `(.L_x_9089) ;  /* 0xffffffe400708947 */ /* 0x000fea000383ffff */
[----:B------:R-:W-:Y:S05]  /*1d50*/  BSYNC B0 ;  /* 0x0000000000007941 */ /* 0x000fea0003800000 */
.L_x_9071:
[----:B------:R-:W-:Y:S05]  /*1d60*/  EXIT ;  /* 0x000000000000794d */ /* 0x000fea0003800000 */
.L_x_9076:
[----:B0-----:R-:W-:Y:S01]  /*1d70*/  HFMA2 R11, -RZ, RZ, 0, 1.847743988037109375e-06 ;  /* 0x0000001fff0b7431 */ /* 0x001fe200000001ff */
[----:B------:R-:W-:Y:S01]  /*1d80*/  BSSY B1, `(.L_x_9090) ;  /* 0x0000006000017945 */ /* 0x000fe20003800000 */
[----:B------:R-:W-:Y:S02]  /*1d90*/  IMAD.MOV.U32 R12, RZ, RZ, 0x4 ;  /* 0x00000004ff0c7424 */ /* 0x000fe400078e00ff */
[----:B------:R-:W-:-:S07]  /*1da0*/  IMAD.MOV.U32 R15, RZ, RZ, -0x1 ;  /* 0xffffffffff0f7424 */ /* 0x000fce00078e00ff */
[----:B-1234-:R-:W-:Y:S05]  /*1db0*/  WARPSYNC.COLLECTIVE R15, `(.L_x_9091) ;  /* 0x000000000f087348 */ /* 0x01efea0003c00000 */
[----:B------:R0:W0:Y:S02]  /*1dc0*/  SHFL.BFLY P6, R14, R13, R12, R11 ;  /* 0x0c00000c0d0e7389 */ /* 0x00002400000c000b */
[----:B01234-:R-:W-:Y:S05]  /*1dd0*/  ENDCOLLECTIVE ;  /* 0x000000000000791b */ /* 0x01ffea0003800000 */
.L_x_9091:
[----:B------:R-:W-:Y:S05]  /*1de0*/  BSYNC B1 ;  /* 0x0000000000017941 */ /* 0x000fea0003800000 */
.L_x_9090:
[----:B------:R-:W-:Y:S01]  /*1df0*/  FMNMX R13, R14, R13, !PT ;  /* 0x0000000d0e0d7209 */ /* 0x000fe20007800000 */
[----:B------:R-:W-:Y:S01]  /*1e00*/  IMAD.MOV.U32 R11, RZ, RZ, 0x1f ;  /* 0x0000001fff0b7424 */ /* 0x000fe200078e00ff */
[----:B------:R-:W-:Y:S02]  /*1e10*/  MOV R12, 0x2 ;  /* 0x00000002000c7802 */ /* 0x000fe40000000f00 */
[----:B------:R-:W-:-:S07]  /*1e20*/  MOV R15, 0xffffffff ;  /* 0xffffffff000f7802 */ /* 0x000fce0000000f00 */
[----:B------:R-:W-:Y:S05]  /*1e30*/  WARPSYNC.COLLECTIVE R15, `(.L_x_9092) ;  /* 0x000000000f087348 */ /* 0x000fea0003c00000 */
[----:B------:R0:W1:Y:S02]  /*1e40*/  SHFL.BFLY P6, R14, R13, R12, R11 ;  /* 0x0c00000c0d0e7389 */ /* 0x00006400000c000b */
[----:B01----:R-:W-:Y:S05]  /*1e50*/  ENDCOLLECTIVE ;  /* 0x000000000000791b */ /* 0x003fea0003800000 */
.L_x_9092:
[----:B------:R-:W-:Y:S01]  /*1e60*/  HFMA2 R12, -RZ, RZ, 0, 5.9604644775390625e-08 ;  /* 0x00000001ff0c7431 */ /* 0x000fe200000001ff */
[----:B------:R-:W-:-:S05]  /*1e70*/  FMNMX R19, R13, R14, !PT ;  /* 0x0000000e0d137209 */ /* 0x000fca0007800000 */
[----:B------:R-:W-:-:S07]  /*1e80*/  IMAD.MOV.U32 R13, RZ, RZ, R19 ;  /* 0x000000ffff0d7224 */ /* 0x000fce00078e0013 */
[----:B------:R-:W-:Y:S05]  /*1e90*/  WARPSYNC.COLLECTIVE R15, `(.L_x_9093) ;  /* 0x000000000f087348 */ /* 0x000fea0003c00000 */
[----:B------:R0:W1:Y:S02]  /*1ea0*/  SHFL.BFLY P6, R14, R13, R12, R11 ;  /* 0x0c00000c0d0e7389 */ /* 0x00006400000c000b */
[----:B01----:R-:W-:Y:S05]  /*1eb0*/  ENDCOLLECTIVE ;  /* 0x000000000000791b */ /* 0x003fea0003800000 */
.L_x_9093:
[----:B------:R-:W-:Y:S01]  /*1ec0*/  MOV R13, R18 ;  /* 0x00000012000d7202 */ /* 0x000fe20000000f00 */
[----:B------:R-:W-:Y:S02]  /*1ed0*/  IMAD.MOV.U32 R12, RZ, RZ, 0x4 ;  /* 0x00000004ff0c7424 */ /* 0x000fe400078e00ff */
[----:B------:R-:W-:-:S07]  /*1ee0*/  IMAD.MOV.U32 R24, RZ, RZ, R14 ;  /* 0x000000ffff187224 */ /* 0x000fce00078e000e */
[----:B------:R-:W-:Y:S05]  /*1ef0*/  WARPSYNC.COLLECTIVE R15, `(.L_x_9094) ;  /* 0x000000000f087348 */ /* 0x000fea0003c00000 */
[----:B------:R0:W1:Y:S02]  /*1f00*/  SHFL.BFLY P6, R14, R13, R12, R11 ;  /* 0x0c00000c0d0e7389 */ /* 0x00006400000c000b */
[----:B01----:R-:W-:Y:S05]  /*1f10*/  ENDCOLLECTIVE ;  /* 0x000000000000791b */ /* 0x003fea0003800000 */
.L_x_9094:
[----:B------:R-:W-:Y:S01]  /*1f20*/  FMNMX R24, R19, R24, !PT ;  /* 0x0000001813187209 */ /* 0x000fe20007800000 */
[----:B------:R-:W-:-:S04]  /*1f30*/  HFMA2 R19, -RZ, RZ, 0.96630859375, -0.0022525787353515625 ;  /* 0x3bbb989dff137431 */ /* 0x000fc800000001ff */
[C---:B------:R-:W-:Y:S01]  /*1f40*/  FADD R26, -R24.reuse, R23 ;  /* 0x00000017181a7221 */ /* 0x040fe20000000100 */
[----:B------:R-:W-:Y:S01]  /*1f50*/  FADD R22, -R24, R22 ;  /* 0x0000001618167221 */ /* 0x000fe20000000100 */
[----:B------:R-:W-:Y:S02]  /*1f60*/  HFMA2 R12, -RZ, RZ, 0, 1.1920928955078125e-07 ;  /* 0x00000002ff0c7431 */ /* 0x000fe400000001ff */
[----:B------:R-:W-:Y:S01]  /*1f70*/  FFMA.SAT R23, R26, R19, 0.5 ;  /* 0x3f0000001a177423 */ /* 0x000fe20000002013 */
[----:B------:R-:W-:-:S04]  /*1f80*/  MOV R25, R14 ;  /* 0x0000000e00197202 */ /* 0x000fc80000000f00 */
[----:B------:R-:W-:-:S05]  /*1f90*/  FMNMX R25, R25, R18, !PT ;  /* 0x0000001219197209 */ /* 0x000fca0007800000 */
[----:B------:R-:W-:-:S07]  /*1fa0*/  IMAD.MOV.U32 R13, RZ, RZ, R25 ;  /* 0x000000ffff0d7224 */ /* 0x000fce00078e0019 */
[----:B------:R-:W-:Y:S05]  /*1fb0*/  WARPSYNC.COLLECTIVE R15, `(.L_x_9095) ;  /* 0x000000000f087348 */ /* 0x000fea0003c00000 */
[----:B------:R0:W1:Y:S02]  /*1fc0*/  SHFL.BFLY P6, R14, R13, R12, R11 ;  /* 0x0c00000c0d0e7389 */ /* 0x00006400000c000b */
[----:B01----:R-:W-:Y:S05]  /*1fd0*/  ENDCOLLECTIVE ;  /* 0x000000000000791b */ /* 0x003fea0003800000 */
.L_x_9095:
[----:B------:R-:W-:Y:S02]  /*1fe0*/  IMAD.MOV.U32 R12, RZ, RZ, 0x1 ;  /* 0x00000001ff0c7424 */ /* 0x000fe400078e00ff */
[----:B------:R-:W-:-:S05]  /*1ff0*/  IMAD.MOV.U32 R10, RZ, RZ, R14 ;  /* 0x000000ffff0a7224 */ /* 0x000fca00078e000e */
[----:B------:R-:W-:-:S04]  /*2000*/  FMNMX R10, R25, R10, !PT ;  /* 0x0000000a190a7209 */ /* 0x000fc80007800000 */
[----:B------:R-:W-:-:S07]  /*2010*/  MOV R13, R10 ;  /* 0x0000000a000d7202 */ /* 0x000fce0000000f00 */
[----:B------:R-:W-:Y:S05]  /*2020*/  WARPSYNC.COLLECTIVE R15, `(.L_x_9096) ;  /* 0x000000000f087348 */ /* 0x000fea0003c00000 */
[----:B------:R0:W1:Y:S02]  /*2030*/  SHFL.BFLY P6, R14, R13, R12, R11 ;  /* 0x0c00000c0d0e7389 */ /* 0x00006400000c000b */
[----:B01----:R-:W-:Y:S05]  /*2040*/  ENDCOLLECTIVE ;  /* 0x000000000000791b */ /* 0x003fea0003800000 */
.L_x_9096:
[----:B------:R-:W-:Y:S01]  /*2050*/  FFMA.SAT R13, R22, R19, 0.5 ;  /* 0x3f000000160d7423 */ /* 0x000fe20000002013 */
[----:B------:R-:W-:Y:S02]  /*2060*/  MOV R12, 0x4 ;  /* 0x00000004000c7802 */ /* 0x000fe40000000f00 */
[----:B------:R-:W-:Y:S01]  /*2070*/  FMNMX R18, R10, R14, !PT ;  /* 0x0000000e0a127209 */ /* 0x000fe20007800000 */
[----:B------:R-:W-:-:S04]  /*2080*/  IMAD.MOV.U32 R10, RZ, RZ, 0x437c0000 ;  /* 0x437c0000ff0a7424 */ /* 0x000fc800078e00ff */
[-C--:B------:R-:W-:Y:S01]  /*2090*/  FFMA.RM R23, R23, R10.reuse, 12582913 ;  /* 0x4b40000117177423 */ /* 0x080fe2000000400a */
[-C--:B------:R-:W-:Y:S01]  /*20a0*/  FFMA.RM R13, R13, R10.reuse, 12582913 ;  /* 0x4b4000010d0d7423 */ /* 0x080fe2000000400a */
[C---:B------:R-:W-:Y:S01]  /*20b0*/  FADD R20, -R18.reuse, R20 ;  /* 0x0000001412147221 */ /* 0x040fe20000000100 */
[----:B------:R-:W-:Y:S01]  /*20c0*/  FADD R14, -R18, R21 ;  /* 0x00000015120e7221 */ /* 0x000fe20000000100 */
[----:B------:R-:W-:Y:S01]  /*20d0*/  FADD R11, R23, -12583039 ;  /* 0xcb40007f170b7421 */ /* 0x000fe20000000000 */
[----:B------:R-:W-:Y:S01]  /*20e0*/  FADD R15, R13, -12583039 ;  /* 0xcb40007f0d0f7421 */ /* 0x000fe20000000000 */
[----:B------:R-:W-:Y:S01]  /*20f0*/  SHF.L.U32 R18, R23, 0x17, RZ ;  /* 0x0000001717127819 */ /* 0x000fe200000006ff */
[-C--:B------:R-:W-:Y:S01]  /*2100*/  FFMA.SAT R23, R20, R19.reuse, 0.5 ;  /* 0x3f00000014177423 */ /* 0x080fe20000002013 */
[----:B------:R-:W-:Y:S01]  /*2110*/  FFMA R11, R26, 1.4426950216293334961, -R11 ;  /* 0x3fb8aa3b1a0b7823 */ /* 0x000fe2000000080b */
[----:B------:R-:W-:Y:S01]  /*2120*/  FFMA R15, R22, 1.4426950216293334961, -R15 ;  /* 0x3fb8aa3b160f7823 */ /* 0x000fe2000000080f */
[----:B------:R-:W-:Y:S01]  /*2130*/  FFMA.SAT R19, R14, R19, 0.5 ;  /* 0x3f0000000e137423 */ /* 0x000fe20000002013 */
[-C--:B------:R-:W-:Y:S01]  /*2140*/  FFMA.RM R23, R23, R10.reuse, 12582913 ;  /* 0x4b40000117177423 */ /* 0x080fe2000000400a */
[----:B------:R-:W-:Y:S01]  /*2150*/  FFMA R11, R26, 1.925963033500011079e-08, R11 ;  /* 0x32a570601a0b7823 */ /* 0x000fe2000000000b */
[----:B------:R-:W-:Y:S01]  /*2160*/  FFMA R15, R22, 1.925963033500011079e-08, R15 ;  /* 0x32a57060160f7823 */ /* 0x000fe2000000000f */
[----:B------:R-:W-:Y:S01]  /*2170*/  FFMA.RM R19, R19, R10, 12582913 ;  /* 0x4b40000113137423 */ /* 0x000fe2000000400a */
[----:B------:R-:W-:-:S03]  /*2180*/  IMAD.SHL.U32 R10, R13, 0x800000, RZ ;  /* 0x008000000d0a7824 */ /* 0x000fc600078e00ff */
[----:B------:R-:W0:Y:S08]  /*2190*/  MUFU.EX2 R11, R11 ;  /* 0x0000000b000b7308 */ /* 0x000e300000000800 */
[----:B------:R-:W1:Y:S01]  /*21a0*/  MUFU.EX2 R15, R15 ;  /* 0x0000000f000f7308 */ /* 0x000e620000000800 */
[----:B0-----:R-:W-:Y:S01]  /*21b0*/  FMUL R18, R18, R11 ;  /* 0x0000000b12127220 */ /* 0x001fe20000400000 */
[C---:B------:R-:W-:Y:S01]  /*21c0*/  FADD R11, R23.reuse, -12583039 ;  /* 0xcb40007f170b7421 */ /* 0x040fe20000000000 */
[----:B------:R-:W-:-:S02]  /*21d0*/  SHF.L.U32 R23, R23, 0x17, RZ ;  /* 0x0000001717177819 */ /* 0x000fc400000006ff */
[----:B------:R-:W-:Y:S01]  /*21e0*/  FADD R13, RZ, R18 ;  /* 0x00000012ff0d7221 */ /* 0x000fe20000000000 */
[----:B------:R-:W-:Y:S01]  /*21f0*/  FFMA R11, R20, 1.4426950216293334961, -R11 ;  /* 0x3fb8aa3b140b7823 */ /* 0x000fe2000000080b */
[----:B-1----:R-:W-:-:S03]  /*2200*/  FMUL R10, R10, R15 ;  /* 0x0000000f0a0a7220 */ /* 0x002fc60000400000 */
[----:B------:R-:W-:Y:S01]  /*2210*/  FFMA R22, R20, 1.925963033500011079e-08, R11 ;  /* 0x32a5706014167823 */ /* 0x000fe2000000000b */
[----:B------:R-:W-:Y:S01]  /*2220*/  FADD R11, R19, -12583039 ;  /* 0xcb40007f130b7421 */ /* 0x000fe20000000000 */
[----:B------:R-:W-:Y:S01]  /*2230*/  MOV R15, 0xffffffff ;  /* 0xffffffff000f7802 */ /* 0x000fe20000000f00 */
[----:B------:R-:W-:Y:S01]  /*2240*/  FADD R13, R13, R10 ;  /* 0x0000000a0d0d7221 */ /* 0x000fe20000000000 */
[----:B------:R-:W-:Y:S02]  /*2250*/  IMAD.SHL.U32 R19, R19, 0x800000, RZ ;  /* 0x0080000013137824 */ /* 0x000fe400078e00ff */
[C---:B------:R-:W-:Y:S01]  /*2260*/  FFMA R11, R14.reuse, 1.4426950216293334961, -R11 ;  /* 0x3fb8aa3b0e0b7823 */ /* 0x040fe2000000080b */
[----:B------:R-:W0:Y:S03]  /*2270*/  MUFU.EX2 R22, R22 ;  /* 0x0000001600167308 */ /* 0x000e260000000800 */
[----:B------:R-:W-:Y:S01]  /*2280*/  FFMA R20, R14, 1.925963033500011079e-08, R11 ;  /* 0x32a570600e147823 */ /* 0x000fe2000000000b */
[----:B------:R-:W-:-:S07]  /*2290*/  IMAD.MOV.U32 R11, RZ, RZ, 0x1f ;  /* 0x0000001fff0b7424 */ /* 0x000fce00078e00ff */
[----:B0-----:R-:W-:Y:S05]  /*22a0*/  WARPSYNC.COLLECTIVE R15, `(.L_x_9097) ;  /* 0x000000000f087348 */ /* 0x001fea0003c00000 */
[----:B------:R1:W2:Y:S02]  /*22b0*/  SHFL.BFLY P6, R14, R13, R12, R11 ;  /* 0x0c00000c0d0e7389 */ /* 0x0002a400000c000b */
[----:B012---:R-:W-:Y:S05]  /*22c0*/  ENDCOLLECTIVE ;  /* 0x000000000000791b */ /* 0x007fea0003800000 */
.L_x_9097:
[----:B------:R-:W0:Y:S01]  /*22d0*/  MUFU.EX2 R20, R20 ;  /* 0x0000001400147308 */ /* 0x000e220000000800 */
[----:B------:R-:W-:Y:S02]  /*22e0*/  HFMA2 R12, -RZ, RZ, 0, 1.1920928955078125e-07 ;  /* 0x00000002ff0c7431 */ /* 0x000fe400000001ff */
[----:B0-----:R-:W-:Y:S01]  /*22f0*/  FMUL R19, R19, R20 ;  /* 0x0000001413137220 */ /* 0x001fe20000400000 */
[----:B------:R-:W-:-:S03]  /*2300*/  FMUL R20, R23, R22 ;  /* 0x0000001617147220 */ /* 0x000fc60000400000 */
[----:B------:R-:W-:Y:S01]  /*2310*/  FADD R23, RZ, R19 ;  /* 0x00000013ff177221 */ /* 0x000fe20000000000 */
[----:B------:R-:W-:-:S03]  /*2320*/  FADD R21, R13, R14 ;  /* 0x0000000e0d157221 */ /* 0x000fc60000000000 */
[----:B------:R-:W-:Y:S01]  /*2330*/  FADD R24, R23, R20 ;  /* 0x0000001417187221 */ /* 0x000fe20000000000 */
[----:B------:R-:W-:-:S07]  /*2340*/  IMAD.MOV.U32 R13, RZ, RZ, R21 ;  /* 0x000000ffff0d7224 */ /* 0x000fce00078e0015 */
[----:B------:R-:W-:Y:S05]  /*2350*/  WARPSYNC.COLLECTIVE R15, `(.L_x_9098) ;  /* 0x000000000f087348 */ /* 0x000fea0003c00000 */
[----:B------:R0:W1:Y:S02]  /*2360*/  SHFL.BFLY P6, R14, R13, R12, R11 ;  /* 0x0c00000c0d0e7389 */ /* 0x00006400000c000b */
[----:B01----:R-:W-:Y:S05]  /*2370*/  ENDCOLLECTIVE ;  /* 0x000000000000791b */ /* 0x003fea0003800000 */
.L_x_9098:
[----:B------:R-:W-:Y:S01]  /*2380*/  MOV R12, 0x1 ;  /* 0x00000001000c7802 */ /* 0x000fe20000000f00 */
[----:B------:R-:W-:-:S04]  /*2390*/  FADD R25, R21, R14 ;  /* 0x0000000e15197221 */ /* 0x000fc80000000000 */
[----:B------:R-:W-:-:S07]  /*23a0*/  IMAD.MOV.U32 R13, RZ, RZ, R25 ;  /* 0x000000ffff0d7224 */ /* 0x000fce00078e0019 */
[----:B------:R-:W-:Y:S05]  /*23b0*/  WARPSYNC.COLLECTIVE R15, `(.L_x_9099) ;  /* 0x000000000f087348 */ /* 0x000fea0003c00000 */
[----:B------:R0:W1:Y:S02]  /*23c0*/  SHFL.BFLY P6, R14, R13, R12, R11 ;  /* 0x0c00000c0d0e7389 */ /* 0x00006400000c000b */
[----:B01----:R-:W-:Y:S05]  /*23d0*/  ENDCOLLECTIVE ;  /* 0x000000000000791b */ /* 0x003fea0003800000 */
.L_x_9099:
[----:B------:R-:W-:Y:S01]  /*23e0*/  MOV R13, R24 ;  /* 0x00000018000d7202 */ /* 0x000fe20000000f00 */
[----:B------:R-:W-:Y:S02]  /*23f0*/  IMAD.MOV.U32 R12, RZ, RZ, 0x4 ;  /* 0x00000004ff0c7424 */ /* 0x000fe400078e00ff */
[----:B------:R-:W-:-:S07]  /*2400*/  IMAD.MOV.U32 R22, RZ, RZ, R14 ;  /* 0x000000ffff167224 */ /* 0x000fce00078e000e */
[----:B------:R-:W-:Y:S05]  /*2410*/  WARPSYNC.COLLECTIVE R15, `(.L_x_9100) ;  /* 0x000000000f087348 */ /* 0x000fea0003c00000 */
[----:B------:R0:W1:Y:S02]  /*2420*/  SHFL.BFLY P6, R14, R13, R12, R11 ;  /* 0x0c00000c0d0e7389 */ /* 0x00006400000c000b */
[----:B01----:R-:W-:Y:S05]  /*2430*/  ENDCOLLECTIVE ;  /* 0x000000000000791b */ /* 0x003fea0003800000 */
.L_x_9100:
[----:B------:R-:W-:Y:S01]  /*2440*/  HFMA2 R12, -RZ, RZ, 0, 1.1920928955078125e-07 ;  /* 0x00000002ff0c7431 */ /* 0x000fe200000001ff */
[----:B------:R-:W-:-:S05]  /*2450*/  MOV R23, R14 ;  /* 0x0000000e00177202 */ /* 0x000fca0000000f00 */
[----:B------:R-:W-:-:S04]  /*2460*/  FADD R26, R24, R23 ;  /* 0x00000017181a7221 */ /* 0x000fc80000000000 */
[----:B------:R-:W-:-:S07]  /*2470*/  IMAD.MOV.U32 R13, RZ, RZ, R26 ;  /* 0x000000ffff0d7224 */ /* 0x000fce00078e001a */
[----:B------:R-:W-:Y:S05]  /*2480*/  WARPSYNC.COLLECTIVE R15, `(.L_x_9101) ;  /* 0x000000000f087348 */ /* 0x000fea0003c00000 */
[----:B------:R0:W1:Y:S02]  /*2490*/  SHFL.BFLY P6, R14, R13, R12, R11 ;  /* 0x0c00000c0d0e7389 */ /* 0x00006400000c000b */
[----:B01----:R-:W-:Y:S05]  /*24a0*/  ENDCOLLECTIVE ;  /* 0x000000000000791b */ /* 0x003fea0003800000 */
.L_x_9101:
        /* <DEDUP_REMOVED lines=8> */
.L_x_9102:
[----:B------:R-:W-:Y:S05]  /*2530*/  BRA `(.L_x_9103) ;  /* 0xfffffff0008c7947 */ /* 0x000fea000383ffff */
        .weak           $__internal_139_$__cuda_sm3x_div_rn_noftz_f32_slowpath
        .type           $__internal_139_$__cuda_sm3x_div_rn_noftz_f32_slowpath,@function
        .size           $__internal_139_$__cuda_sm3x_div_rn_noftz_f32_slowpath,(.L_x_37516 - $__internal_139_$__cuda_sm3x_div_rn_noftz_f32_slowpath)
$__internal_139_$__cuda_sm3x_div_rn_noftz_f32_slowpath:
        /* <DEDUP_REMOVED lines=35> */
.L_x_9105:
        /* <DEDUP_REMOVED lines=51> */
.L_x_9112:
[----:B------:R-:W-:-:S04]  /*2aa0*/  LOP3.LUT R11, R11, 0x80000000, RZ, 0xc0, !PT ;  /* 0x800000000b0b7812 */ /* 0x000fc800078ec0ff */
[----:B------:R-:W-:Y:S01]  /*2ab0*/  LOP3.LUT R11, R11, 0x7f800000, RZ, 0xfc, !PT ;  /* 0x7f8000000b0b7812 */ /* 0x000fe200078efcff */
[----:B------:R-:W-:Y:S06]  /*2ac0*/  BRA `(.L_x_9113) ;  /* 0x0000000000047947 */ /* 0x000fec0003800000 */
.L_x_9111:
[----:B------:R-:W-:-:S07]  /*2ad0*/  IMAD R11, R22, 0x800000, R11 ;  /* 0x00800000160b7824 */ /* 0x000fce00078e020b */
.L_x_9113:
[----:B------:R-:W-:Y:S05]  /*2ae0*/  BSYNC.RECONVERGENT B3 ;  /* 0x0000000000037941 */ /* 0x000fea0003800200 */
.L_x_9110:
[----:B------:R-:W-:Y:S05]  /*2af0*/  BRA `(.L_x_9114) ;  /* 0x0000000000207947 */ /* 0x000fea0003800000 */
.L_x_9109:
[----:B------:R-:W-:-:S04]  /*2b00*/  LOP3.LUT R11, R21, 0x80000000, R18, 0x48, !PT ;  /* 0x80000000150b7812 */ /* 0x000fc800078e4812 */
[----:B------:R-:W-:Y:S01]  /*2b10*/  LOP3.LUT R11, R11, 0x7f800000, RZ, 0xfc, !PT ;  /* 0x7f8000000b0b7812 */ /* 0x000fe200078efcff */
[----:B------:R-:W-:Y:S06]  /*2b20*/  BRA `(.L_x_9114) ;  /* 0x0000000000147947 */ /* 0x000fec0003800000 */
.L_x_9108:
[----:B------:R-:W-:Y:S01]  /*2b30*/  LOP3.LUT R11, R21, 0x80000000, R18, 0x48, !PT ;  /* 0x80000000150b7812 */ /* 0x000fe200078e4812 */
[----:B------:R-:W-:Y:S06]  /*2b40*/  BRA `(.L_x_9114) ;  /* 0x00000000000c7947 */ /* 0x000fec0003800000 */
.L_x_9107:
[----:B------:R-:W0:Y:S01]  /*2b50*/  MUFU.RSQ R11, -QNAN ;  /* 0xffc00000000b7908 */ /* 0x000e220000001400 */
[----:B------:R-:W-:Y:S05]  /*2b60*/  BRA `(.L_x_9114) ;  /* 0x0000000000047947 */ /* 0x000fea0003800000 */
.L_x_9106:
[----:B------:R-:W-:-:S07]  /*2b70*/  FADD.FTZ R11, R18, R23 ;  /* 0x00000017120b7221 */ /* 0x000fce0000010000 */
.L_x_9114:
[----:B------:R-:W-:Y:S05]  /*2b80*/  BSYNC.RECONVERGENT B2 ;  /* 0x0000000000027941 */ /* 0x000fea0003800200 */
.L_x_9104:
[----:B------:R-:W-:-:S04]  /*2b90*/  HFMA2 R15, -RZ, RZ, 0, 0 ;  /* 0x00000000ff0f7431 */ /* 0x000fc800000001ff */
[----:B0-----:R-:W-:Y:S05]  /*2ba0*/  RET.REL.NODEC R14 `(_Z15SoftmaxWarpImplI22BroadcastScaleMaskLoadIffbLm4EiE11DirectStoreIffEfLi2ELi2ELi8ELi2ELb1EL9Algorithm0EEvT_T0_ll) ;  /* 0xffffffd40e147950 */ /* 0x001fea0003c3ffff */
.L_x_9115:
        /* <DEDUP_REMOVED lines=13> */
.L_x_37516:


//--------------------- .text._Z15SoftmaxWarpImplI22BroadcastScaleMaskLoadIffbLm4EiE11DirectStoreIffEfLi2ELi2ELi8ELi2ELb0EL9Algorithm0EEvT_T0_ll --------------------------
	.section	.text._Z15SoftmaxWarpImplI22BroadcastScaleMaskLoadIffbLm4EiE11DirectStoreIffEfLi2ELi2ELi8ELi2ELb0EL9Algorithm0EEvT_T0_ll,"ax",@progbits
	.align	128
        .global         _Z15SoftmaxWarpImplI22BroadcastScaleMaskLoadIffbLm4EiE11DirectStoreIffEfLi2ELi2ELi8ELi2ELb0EL9Algorithm0EEvT_T0_ll
        .type           _Z15SoftmaxWarpImplI22BroadcastScaleMaskLoadIffbLm4EiE11DirectStoreIffEfLi2ELi2ELi8ELi2ELb0EL9Algorithm0EEvT_T0_ll,@function
        .size           _Z15SoftmaxWarpImplI22BroadcastScaleMaskLoadIffbLm4EiE11DirectStoreIffEfLi2ELi2ELi8ELi2ELb0EL9Algorithm0EEvT_T0_ll,(.L_x_37517 - _Z15SoftmaxWarpImplI22BroadcastScaleMaskLoadIffbLm4EiE11DirectStoreIffEfLi2ELi2ELi8ELi2ELb0EL9Algorithm0EEvT_T0_ll)
        .other          _Z15SoftmaxWarpImplI22BroadcastScaleMaskLoadIffbLm4EiE11DirectStoreIffEfLi2ELi2ELi8ELi2ELb0EL9Algorithm0EEvT_T0_ll,@"STO_CUDA_ENTRY STV_DEFAULT"
_Z15SoftmaxWarpImplI22BroadcastScaleMaskLoadIffbLm4EiE11DirectStoreIffEfLi2ELi2ELi8ELi2ELb0EL9Algorithm0EEvT_T0_ll:
.text._Z15SoftmaxWarpImplI22BroadcastScaleMaskLoadIffbLm4EiE11DirectStoreIffEfLi2ELi2ELi8ELi2ELb0EL9Algorithm0EEvT_T0_ll:
        /* <DEDUP_REMOVED lines=26> */
.L_x_9116:
        /* <DEDUP_REMOVED lines=17> */
.L_x_9127:
        /* <DEDUP_REMOVED lines=18> */
[----:B-1----:R-:W-:Y:S01]  /*03d0*/  IABS R13, R22 ;  /* 0x00000016000d7213 */ /* 0x002fe20000000000 */
[----:B------:R-:W-:Y:S01]  /*03e0*/  IMAD.HI.U32 R2, R9, R5, R8 ;  /* 0x0000000509027227 */ /* 0x000fe200078e0008 */
[----:B------:R-:W-:Y:S02]  /*03f0*/  IABS R14, R4 ;  /* 0x00000004000e7213 */ /* 0x000fe40000000000 */
[----:B------:R-:W0:Y:S01]  /*0400*/  I2F.RP R9, R13 ;  /* 0x0000000d00097306 */ /* 0x000e220000209400 */
[----:B------:R-:W-:-:S04]  /*0410*/  IMAD.MOV.U32 R8, RZ, RZ, R12 ;  /* 0x000000ffff087224 */ /* 0x000fc800078e000c */
[----:B------:R-:W-:-:S04]  /*0420*/  IMAD.HI.U32 R5, R2, R8, RZ ;  /* 0x0000000802057227 */ /* 0x000fc800078e00ff */
[----:B------:R-:W-:Y:S01]  /*0430*/  IMAD.HI.U32 R2, R2, R14, RZ ;  /* 0x0000000e02027227 */ /* 0x000fe200078e00ff */
[----:B------:R-:W-:-:S05]  /*0440*/  IADD3 R12, PT, PT, -R5, RZ, RZ ;  /* 0x000000ff050c7210 */ /* 0x000fca0007ffe1ff */
[----:B------:R-:W-:Y:S01]  /*0450*/  IMAD R8, R3, R12, R8 ;  /* 0x0000000c03087224 */ /* 0x000fe200078e0208 */
[----:B0-----:R-:W0:Y:S01]  /*0460*/  MUFU.RCP R9, R9 ;  /* 0x0000000900097308 */ /* 0x001e220000001000 */
[----:B------:R-:W-:-:S03]  /*0470*/  IMAD.MOV R12, RZ, RZ, -R2 ;  /* 0x000000ffff0c7224 */ /* 0x000fc600078e0a02 */
[C---:B------:R-:W-:Y:S01]  /*0480*/  ISETP.GT.U32.AND P3, PT, R3.reuse, R8, PT ;  /* 0x000000080300720c */ /* 0x040fe20003f64070 */
[----:B------:R-:W-:-:S05]  /*0490*/  IMAD R12, R3, R12, R14 ;  /* 0x0000000c030c7224 */ /* 0x000fca00078e020e */
[----:B------:R-:W-:-:S07]  /*04a0*/  ISETP.GT.U32.AND P4, PT, R3, R12, PT ;  /* 0x0000000c0300720c */ /* 0x000fce0003f84070 */
[----:B------:R-:W-:Y:S02]  /*04b0*/  @!P3 IMAD.IADD R8, R8, 0x1, -R3 ;  /* 0x000000010808b824 */ /* 0x000fe400078e0a03 */
[----:B------:R-:W-:-:S03]  /*04c0*/  @!P3 VIADD R5, R5, 0x1 ;  /* 0x000000010505b836 */ /* 0x000fc60000000000 */
[-C--:B------:R-:W-:Y:S01]  /*04d0*/  ISETP.GE.U32.AND P2, PT, R8, R3.reuse, PT ;  /* 0x000000030800720c */ /* 0x080fe20003f46070 */
[----:B------:R-:W-:Y:S01]  /*04e0*/  @!P4 VIADD R2, R2, 0x1 ;  /* 0x000000010202c836 */ /* 0x000fe20000000000 */
[----:B------:R-:W-:Y:S02]  /*04f0*/  @!P4 IADD3 R12, PT, PT, R12, -R3, RZ ;  /* 0x800000030c0cc210 */ /* 0x000fe40007ffe0ff */
[----:B------:R-:W-:Y:S02]  /*0500*/  LOP3.LUT R8, R0, R11, RZ, 0x3c, !PT ;  /* 0x0000000b00087212 */ /* 0x000fe400078e3cff */
[----:B------:R-:W-:Y:S01]  /*0510*/  ISETP.GE.U32.AND P0, PT, R12, R3, PT ;  /* 0x000000030c00720c */ /* 0x000fe20003f06070 */
[----:B0-----:R-:W-:Y:S01]  /*0520*/  VIADD R3, R9, 0xffffffe ;  /* 0x0ffffffe09037836 */ /* 0x001fe20000000000 */
[----:B------:R-:W-:Y:S02]  /*0530*/  ISETP.GE.AND P1, PT, R8, RZ, PT ;  /* 0x000000ff0800720c */ /* 0x000fe40003f26270 */
[----:B------:R-:W-:-:S02]  /*0540*/  LOP3.LUT R8, R4, R11, RZ, 0x3c, !PT ;  /* 0x0000000b04087212 */ /* 0x000fc400078e3cff */
[----:B------:R-:W-:Y:S01]  /*0550*/  LOP3.LUT R9, RZ, R11, RZ, 0x33, !PT ;  /* 0x0000000bff097212 */ /* 0x000fe200078e33ff */
[----:B------:R-:W0:Y:S01]  /*0560*/  F2I.FTZ.U32.TRUNC.NTZ R3, R3 ;  /* 0x0000000300037305 */ /* 0x000e22000021f000 */
[----:B------:R-:W-:Y:S02]  /*0570*/  ISETP.GE.AND P3, PT, R8, RZ, PT ;  /* 0x000000ff0800720c */ /* 0x000fe40003f66270 */
[----:B------:R-:W-:Y:S02]  /*0580*/  @P2 IADD3 R5, PT, PT, R5, 0x1, RZ ;  /* 0x0000000105052810 */ /* 0x000fe40007ffe0ff */
[----:B------:R-:W-:Y:S02]  /*0590*/  ISETP.NE.AND P2, PT, R11, RZ, PT ;  /* 0x000000ff0b00720c */ /* 0x000fe40003f45270 */
[----:B------:R-:W-:Y:S01]  /*05a0*/  @P0 IADD3 R2, PT, PT, R2, 0x1, RZ ;  /* 0x0000000102020810 */ /* 0x000fe20007ffe0ff */
[----:B------:R-:W-:Y:S02]  /*05b0*/  IMAD.MOV.U32 R8, RZ, RZ, R5 ;  /* 0x000000ffff087224 */ /* 0x000fe400078e0005 */
[----:B------:R-:W1:Y:S02]  /*05c0*/  LDC R5, c[0x0][0x3c0] ;  /* 0x0000f000ff057b82 */ /* 0x000e640000000800 */
[----:B------:R-:W-:-:S02]  /*05d0*/  @!P1 IMAD.MOV R8, RZ, RZ, -R8 ;  /* 0x000000ffff089224 */ /* 0x000fc400078e0a08 */
[----:B------:R-:W-:Y:S01]  /*05e0*/  @!P3 IMAD.MOV R2, RZ, RZ, -R2 ;  /* 0x000000ffff02b224 */ /* 0x000fe200078e0a02 */
[----:B0-----:R-:W-:Y:S02]  /*05f0*/  IADD3 R12, PT, PT, RZ, -R3, RZ ;  /* 0x80000003ff0c7210 */ /* 0x001fe40007ffe0ff */
[C---:B------:R-:W-:Y:S02]  /*0600*/  SEL R8, R9.reuse, R8, !P2 ;  /* 0x0000000809087207 */ /* 0x040fe40005000000 */
[----:B------:R-:W-:Y:S01]  /*0610*/  SEL R9, R9, R2, !P2 ;  /* 0x0000000209097207 */ /* 0x000fe20005000000 */
[----:B------:R-:W-:Y:S02]  /*0620*/  IMAD.MOV.U32 R2, RZ, RZ, R12 ;  /* 0x000000ffff027224 */ /* 0x000fe400078e000c */
[----:B------:R-:W-:Y:S01]  /*0630*/  IMAD.MOV R21, RZ, RZ, -R8 ;  /* 0x000000ffff157224 */ /* 0x000fe200078e0a08 */
[----:B------:R-:W-:Y:S01]  /*0640*/  IADD3 R15, PT, PT, -R9, RZ, RZ ;  /* 0x000000ff090f7210 */ /* 0x000fe20007ffe1ff */
[----:B------:R-:W-:-:S02]  /*0650*/  IMAD R23, R2, R13, RZ ;  /* 0x0000000d02177224 */ /* 0x000fc400078e02ff */
[C---:B------:R-:W-:Y:S02]  /*0660*/  IMAD R21, R11.reuse, R21, R0 ;  /* 0x000000150b157224 */ /* 0x040fe400078e0200 */
[----:B------:R-:W-:Y:S02]  /*0670*/  IMAD.MOV.U32 R2, RZ, RZ, RZ ;  /* 0x000000ffff027224 */ /* 0x000fe400078e00ff */
[----:B------:R-:W-:Y:S01]  /*0680*/  IMAD R15, R11, R15, R4 ;  /* 0x0000000f0b0f7224 */ /* 0x000fe200078e0204 */
[----:B------:R-:W-:Y:S01]  /*0690*/  IABS R14, R21 ;  /* 0x00000015000e7213 */ /* 0x000fe20000000000 */
[----:B------:R-:W-:Y:S01]  /*06a0*/  IMAD.HI.U32 R2, R3, R23, R2 ;  /* 0x0000001703027227 */ /* 0x000fe200078e0002 */
[----:B-1----:R-:W-:Y:S02]  /*06b0*/  IABS R12, R5 ;  /* 0x00000005000c7213 */ /* 0x002fe40000000000 */
[----:B------:R-:W-:-:S03]  /*06c0*/  IABS R20, R15 ;  /* 0x0000000f00147213 */ /* 0x000fc60000000000 */
[C---:B------:R-:W-:Y:S01]  /*06d0*/  IMAD.HI.U32 R11, R2.reuse, R14, RZ ;  /* 0x0000000e020b7227 */ /* 0x040fe200078e00ff */
[----:B------:R-:W0:Y:S01]  /*06e0*/  I2F.RP R18, R12 ;  /* 0x0000000c00127306 */ /* 0x000e220000209400 */
[----:B------:R-:W-:Y:S02]  /*06f0*/  IABS R27, R5 ;  /* 0x00000005001b7213 */ /* 0x000fe40000000000 */
[----:B------:R-:W-:Y:S02]  /*0700*/  IMAD.MOV R3, RZ, RZ, -R11 ;  /* 0x000000ffff037224 */ /* 0x000fe400078e0a0b */
[----:B------:R-:W-:-:S04]  /*0710*/  IMAD.HI.U32 R2, R2, R20, RZ ;  /* 0x0000001402027227 */ /* 0x000fc800078e00ff */
[----:B------:R-:W-:Y:S01]  /*0720*/  IMAD R14, R13, R3, R14 ;  /* 0x000000030d0e7224 */ /* 0x000fe200078e020e */
[----:B------:R-:W-:-:S04]  /*0730*/  IADD3 R3, PT, PT, -R2, RZ, RZ ;  /* 0x000000ff02037210 */ /* 0x000fc80007ffe1ff */
[C---:B------:R-:W-:Y:S01]  /*0740*/  ISETP.GT.U32.AND P3, PT, R13.reuse, R14, PT ;  /* 0x0000000e0d00720c */ /* 0x040fe20003f64070 */
[----:B------:R-:W-:Y:S01]  /*0750*/  IMAD R20, R13, R3, R20 ;  /* 0x000000030d147224 */ /* 0x000fe200078e0214 */
[----:B0-----:R-:W0:Y:S01]  /*0760*/  MUFU.RCP R18, R18 ;  /* 0x0000001200127308 */ /* 0x001e220000001000 */
[----:B------:R-:W-:-:S03]  /*0770*/  LOP3.LUT R3, R21, R22, RZ, 0x3c, !PT ;  /* 0x0000001615037212 */ /* 0x000fc600078e3cff */
[----:B------:R-:W-:Y:S02]  /*0780*/  ISETP.GT.U32.AND P4, PT, R13, R20, PT ;  /* 0x000000140d00720c */ /* 0x000fe40003f84070 */
[----:B------:R-:W-:-:S05]  /*0790*/  ISETP.GE.AND P1, PT, R3, RZ, PT ;  /* 0x000000ff0300720c */ /* 0x000fca0003f26270 */
[----:B------:R-:W-:Y:S02]  /*07a0*/  @!P3 IMAD.IADD R14, R14, 0x1, -R13 ;  /* 0x000000010e0eb824 */ /* 0x000fe400078e0a0d */
[----:B------:R-:W-:-:S03]  /*07b0*/  @!P3 VIADD R11, R11, 0x1 ;  /* 0x000000010b0bb836 */ /* 0x000fc60000000000 */
[-C--:B------:R-:W-:Y:S01]  /*07c0*/  ISETP.GE.U32.AND P2, PT, R14, R13.reuse, PT ;  /* 0x0000000d0e00720c */ /* 0x080fe20003f46070 */
[----:B------:R-:W-:Y:S01]  /*07d0*/  @!P4 IMAD.IADD R20, R20, 0x1, -R13 ;  /* 0x000000011414c824 */ /* 0x000fe200078e0a0d */
[----:B0-----:R-:W-:Y:S02]  /*07e0*/  IADD3 R3, PT, PT, R18, 0xffffffe, RZ ;  /* 0x0ffffffe12037810 */ /* 0x001fe40007ffe0ff */
[----:B------:R-:W-:Y:S02]  /*07f0*/  @!P4 IADD3 R2, PT, PT, R2, 0x1, RZ ;  /* 0x000000010202c810 */ /* 0x000fe40007ffe0ff */
[----:B------:R-:W-:Y:S02]  /*0800*/  ISETP.GE.U32.AND P0, PT, R20, R13, PT ;  /* 0x0000000d1400720c */ /* 0x000fe40003f06070 */
[-C--:B------:R-:W-:Y:S01]  /*0810*/  LOP3.LUT R13, R15, R22.reuse, RZ, 0x3c, !PT ;  /* 0x000000160f0d7212 */ /* 0x080fe200078e3cff */
[----:B------:R-:W0:Y:S01]  /*0820*/  F2I.FTZ.U32.TRUNC.NTZ R3, R3 ;  /* 0x0000000300037305 */ /* 0x000e22000021f000 */
[----:B------:R-:W-:-:S02]  /*0830*/  LOP3.LUT R14, RZ, R22, RZ, 0x33, !PT ;  /* 0x00000016ff0e7212 */ /* 0x000fc400078e33ff */
[----:B------:R-:W-:Y:S01]  /*0840*/  ISETP.GE.AND P3, PT, R13, RZ, PT ;  /* 0x000000ff0d00720c */ /* 0x000fe20003f66270 */
[----:B------:R-:W-:Y:S01]  /*0850*/  @P2 VIADD R11, R11, 0x1 ;  /* 0x000000010b0b2836 */ /* 0x000fe20000000000 */
[----:B------:R-:W-:Y:S02]  /*0860*/  ISETP.NE.AND P2, PT, R22, RZ, PT ;  /* 0x000000ff1600720c */ /* 0x000fe40003f45270 */
[----:B------:R-:W-:Y:S01]  /*0870*/  LOP3.LUT R13, RZ, R22, RZ, 0x33, !PT ;  /* 0x00000016ff0d7212 */ /* 0x000fe200078e33ff */
[----:B------:R-:W-:Y:S02]  /*0880*/  @!P1 IMAD.MOV R11, RZ, RZ, -R11 ;  /* 0x000000ffff0b9224 */ /* 0x000fe400078e0a0b */
[----:B------:R-:W-:-:S03]  /*0890*/  @P0 VIADD R2, R2, 0x1 ;  /* 0x0000000102020836 */ /* 0x000fc60000000000 */
[----:B------:R-:W-:Y:S01]  /*08a0*/  SEL R11, R14, R11, !P2 ;  /* 0x0000000b0e0b7207 */ /* 0x000fe20005000000 */
[----:B0-----:R-:W-:Y:S02]  /*08b0*/  IMAD.MOV R14, RZ, RZ, -R3 ;  /* 0x000000ffff0e7224 */ /* 0x001fe400078e0a03 */
[----:B------:R-:W-:Y:S02]  /*08c0*/  @!P3 IADD3 R2, PT, PT, -R2, RZ, RZ ;  /* 0x000000ff0202b210 */ /* 0x000fe40007ffe1ff */
[----:B------:R-:W-:Y:S02]  /*08d0*/  IMAD.MOV R20, RZ, RZ, -R11 ;  /* 0x000000ffff147224 */ /* 0x000fe400078e0a0b */
[----:B------:R-:W-:Y:S02]  /*08e0*/  SEL R18, R13, R2, !P2 ;  /* 0x000000020d127207 */ /* 0x000fe40005000000 */
[----:B------:R-:W-:Y:S01]  /*08f0*/  MOV R13, R14 ;  /* 0x0000000e000d7202 */ /* 0x000fe20000000f00 */
[----:B------:R-:W-:-:S02]  /*0900*/  IMAD R20, R22, R20, R21 ;  /* 0x0000001416147224 */ /* 0x000fc400078e0215 */
[----:B------:R-:W-:Y:S02]  /*0910*/  IMAD.MOV R2, RZ, RZ, -R18 ;  /* 0x000000ffff027224 */ /* 0x000fe400078e0a12 */
[----:B------:R-:W-:Y:S01]  /*0920*/  IMAD R13, R13, R12, RZ ;  /* 0x0000000c0d0d7224 */ /* 0x000fe200078e02ff */
[----:B------:R-:W-:Y:S01]  /*0930*/  IABS R14, R20 ;  /* 0x00000014000e7213 */ /* 0x000fe20000000000 */
[----:B------:R-:W-:Y:S02]  /*0940*/  IMAD R22, R22, R2, R15 ;  /* 0x0000000216167224 */ /* 0x000fe400078e020f */
[----:B------:R-:W-:-:S03]  /*0950*/  IMAD.MOV.U32 R2, RZ, RZ, RZ ;  /* 0x000000ffff027224 */ /* 0x000fc600078e00ff */
[----:B------:R-:W-:Y:S01]  /*0960*/  IABS R25, R22 ;  /* 0x0000001600197213 */ /* 0x000fe20000000000 */
[----:B------:R-:W-:Y:S01]  /*0970*/  IMAD.HI.U32 R2, R3, R13, R2 ;  /* 0x0000000d03027227 */ /* 0x000fe200078e0002 */
[----:B------:R-:W-:Y:S02]  /*0980*/  MOV R13, R14 ;  /* 0x0000000e000d7202 */ /* 0x000fe40000000f00 */
[----:B------:R-:W0:Y:S03]  /*0990*/  LDC.64 R14, c[0x0][0x390] ;  /* 0x0000e400ff0e7b82 */ /* 0x000e260000000a00 */
[----:B------:R-:W-:-:S04]  /*09a0*/  IMAD.HI.U32 R23, R2, R13, RZ ;  /* 0x0000000d02177227 */ /* 0x000fc800078e00ff */
[----:B------:R-:W-:Y:S02]  /*09b0*/  IMAD.MOV R3, RZ, RZ, -R23 ;  /* 0x000000ffff037224 */ /* 0x000fe400078e0a17 */
[----:B------:R-:W-:-:S04]  /*09c0*/  IMAD.HI.U32 R21, R2, R25, RZ ;  /* 0x0000001902157227 */ /* 0x000fc800078e00ff */
[C---:B------:R-:W-:Y:S02]  /*09d0*/  IMAD R13, R12.reuse, R3, R13 ;  /* 0x000000030c0d7224 */ /* 0x040fe400078e020d */
[----:B------:R-:W-:Y:S01]  /*09e0*/  IMAD.MOV R24, RZ, RZ, -R21 ;  /* 0x000000ffff187224 */ /* 0x000fe200078e0a15 */
[----:B------:R-:W1:Y:S02]  /*09f0*/  LDC.64 R2, c[0x0][0x398] ;  /* 0x0000e600ff027b82 */ /* 0x000e640000000a00 */
[----:B------:R-:W-:Y:S01]  /*0a00*/  ISETP.GT.U32.AND P0, PT, R12, R13, PT ;  /* 0x0000000d0c00720c */ /* 0x000fe20003f04070 */
[----:B------:R-:W-:-:S05]  /*0a10*/  IMAD R24, R27, R24, R25 ;  /* 0x000000181b187224 */ /* 0x000fca00078e0219 */
[----:B------:R-:W-:Y:S02]  /*0a20*/  ISETP.GT.U32.AND P3, PT, R27, R24, PT ;  /* 0x000000181b00720c */ /* 0x000fe40003f64070 */
[----:B0-----:R-:W-:-:S04]  /*0a30*/  ISETP.NE.U32.AND P1, PT, R14, 0x1, PT ;  /* 0x000000010e00780c */ /* 0x001fc80003f25070 */
[----:B------:R-:W-:Y:S01]  /*0a40*/  ISETP.NE.AND.EX P1, PT, R15, RZ, PT, P1 ;  /* 0x000000ff0f00720c */ /* 0x000fe20003f25310 */
[----:B------:R-:W-:Y:S01]  /*0a50*/  @!P0 VIADD R23, R23, 0x1 ;  /* 0x0000000117178836 */ /* 0x000fe20000000000 */
[-C--:B------:R-:W-:Y:S01]  /*0a60*/  @!P0 IADD3 R13, PT, PT, R13, -R12.reuse, RZ ;  /* 0x8000000c0d0d8210 */ /* 0x080fe20007ffe0ff */
[----:B------:R-:W0:Y:S01]  /*0a70*/  LDC.64 R14, c[0x0][0x3a8] ;  /* 0x0000ea00ff0e7b82 */ /* 0x000e220000000a00 */
[----:B------:R-:W-:Y:S02]  /*0a80*/  SEL R9, R9, RZ, P1 ;  /* 0x000000ff09097207 */ /* 0x000fe40000800000 */
[----:B------:R-:W-:Y:S01]  /*0a90*/  ISETP.GE.U32.AND P5, PT, R13, R12, PT ;  /* 0x0000000c0d00720c */ /* 0x000fe20003fa6070 */
[----:B------:R-:W-:Y:S01]  /*0aa0*/  @!P3 IMAD.IADD R24, R24, 0x1, -R27 ;  /* 0x000000011818b824 */ /* 0x000fe200078e0a1b */
[----:B------:R-:W-:Y:S01]  /*0ab0*/  LOP3.LUT R12, R20, R5, RZ, 0x3c, !PT ;  /* 0x00000005140c7212 */ /* 0x000fe200078e3cff */
[----:B------:R-:W-:Y:S01]  /*0ac0*/  @!P3 VIADD R21, R21, 0x1 ;  /* 0x000000011515b836 */ /* 0x000fe20000000000 */
[----:B-1----:R-:W-:Y:S01]  /*0ad0*/  ISETP.NE.U32.AND P0, PT, R2, 0x1, PT ;  /* 0x000000010200780c */ /* 0x002fe20003f05070 */
[----:B------:R-:W-:Y:S01]  /*0ae0*/  IMAD R9, R9, UR36, RZ ;  /* 0x0000002409097c24 */ /* 0x000fe2000f8e02ff */
[----:B------:R-:W-:-:S02]  /*0af0*/  ISETP.GE.AND P2, PT, R12, RZ, PT ;  /* 0x000000ff0c00720c */ /* 0x000fc40003f46270 */
[----:B------:R-:W-:Y:S01]  /*0b00*/  ISETP.GE.U32.AND P4, PT, R24, R27, PT ;  /* 0x0000001b1800720c */ /* 0x000fe20003f86070 */
[----:B------:R-:W1:Y:S01]  /*0b10*/  LDC.64 R12, c[0x0][0x3a0] ;  /* 0x0000e800ff0c7b82 */ /* 0x000e620000000a00 */
[-C--:B------:R-:W-:Y:S02]  /*0b20*/  LOP3.LUT R2, R22, R5.reuse, RZ, 0x3c, !PT ;  /* 0x0000000516027212 */ /* 0x080fe400078e3cff */
[----:B------:R-:W-:Y:S02]  /*0b30*/  ISETP.NE.AND P3, PT, R5, RZ, PT ;  /* 0x000000ff0500720c */ /* 0x000fe40003f65270 */
[----:B------:R-:W-:Y:S02]  /*0b40*/  @P5 IADD3 R23, PT, PT, R23, 0x1, RZ ;  /* 0x0000000117175810 */ /* 0x000fe40007ffe0ff */
[----:B------:R-:W-:Y:S02]  /*0b50*/  ISETP.GE.AND P5, PT, R2, RZ, PT ;  /* 0x000000ff0200720c */ /* 0x000fe40003fa6270 */
[----:B------:R-:W-:Y:S01]  /*0b60*/  LOP3.LUT R2, RZ, R5, RZ, 0x33, !PT ;  /* 0x00000005ff027212 */ /* 0x000fe200078e33ff */
[----:B------:R-:W-:Y:S01]  /*0b70*/  @!P2 IMAD.MOV R23, RZ, RZ, -R23 ;  /* 0x000000ffff17a224 */ /* 0x000fe200078e0a17 */
[----:B------:R-:W-:-:S02]  /*0b80*/  ISETP.NE.AND.EX P0, PT, R3, RZ, PT, P0 ;  /* 0x000000ff0300720c */ /* 0x000fc40003f05300 */
[----:B------:R-:W-:Y:S02]  /*0b90*/  @P4 IADD3 R21, PT, PT, R21, 0x1, RZ ;  /* 0x0000000115154810 */ /* 0x000fe40007ffe0ff */
[----:B------:R-:W-:Y:S02]  /*0ba0*/  LOP3.LUT R24, RZ, R5, RZ, 0x33, !PT ;  /* 0x00000005ff187212 */ /* 0x000fe400078e33ff */
[----:B------:R-:W-:Y:S02]  /*0bb0*/  SEL R3, R8, RZ, P1 ;  /* 0x000000ff08037207 */ /* 0x000fe40000800000 */
[----:B------:R-:W-:Y:S01]  /*0bc0*/  SEL R8, R2, R23, !P3 ;  /* 0x0000001702087207 */ /* 0x000fe20005800000 */
[----:B------:R-:W-:Y:S01]  /*0bd0*/  @!P5 IMAD.MOV R21, RZ, RZ, -R21 ;  /* 0x000000ffff15d224 */ /* 0x000fe200078e0a15 */
[----:B------:R-:W-:Y:S01]  /*0be0*/  SEL R11, R11, RZ, P0 ;  /* 0x000000ff0b0b7207 */ /* 0x000fe20000000000 */
[----:B------:R-:W-:Y:S01]  /*0bf0*/  IMAD R2, R3, UR36, RZ ;  /* 0x0000002403027c24 */ /* 0x000fe2000f8e02ff */
[----:B------:R-:W-:Y:S01]  /*0c00*/  SEL R18, R18, RZ, P0 ;  /* 0x000000ff12127207 */ /* 0x000fe20000000000 */
[----:B------:R-:W-:Y:S01]  /*0c10*/  IMAD.MOV R3, RZ, RZ, -R8 ;  /* 0x000000ffff037224 */ /* 0x000fe200078e0a08 */
[----:B------:R-:W-:Y:S01]  /*0c20*/  SEL R21, R24, R21, !P3 ;  /* 0x0000001518157207 */ /* 0x000fe20005800000 */
[----:B------:R-:W-:Y:S01]  /*0c30*/  IMAD R11, R11, UR37, R2 ;  /* 0x000000250b0b7c24 */ /* 0x000fe2000f8e0202 */
[----:B-1----:R-:W-:Y:S01]  /*0c40*/  ISETP.NE.U32.AND P2, PT, R12, 0x1, PT ;  /* 0x000000010c00780c */ /* 0x002fe20003f45070 */
[----:B------:R-:W-:Y:S01]  /*0c50*/  IMAD R20, R5, R3, R20 ;  /* 0x0000000305147224 */ /* 0x000fe200078e0214 */
[----:B------:R-:W-:Y:S01]  /*0c60*/  IADD3 R12, PT, PT, -R21, RZ, RZ ;  /* 0x000000ff150c7210 */ /* 0x000fe20007ffe1ff */
[----:B------:R-:W1:Y:S01]  /*0c70*/  LDC.64 R2, c[0x0][0x388] ;  /* 0x0000e200ff027b82 */ /* 0x000e620000000a00 */
[----:B------:R-:W-:Y:S01]  /*0c80*/  ISETP.NE.AND.EX P1, PT, R13, RZ, PT, P2 ;  /* 0x000000ff0d00720c */ /* 0x000fe20003f25320 */
[----:B------:R-:W-:Y:S01]  /*0c90*/  IMAD R18, R18, UR37, R9 ;  /* 0x0000002512127c24 */ /* 0x000fe2000f8e0209 */
[----:B0-----:R-:W-:Y:S01]  /*0ca0*/  ISETP.NE.U32.AND P2, PT, R14, 0x1, PT ;  /* 0x000000010e00780c */ /* 0x001fe20003f45070 */
[----:B------:R-:W-:Y:S01]  /*0cb0*/  IMAD R5, R5, R12, R22 ;  /* 0x0000000c05057224 */ /* 0x000fe200078e0216 */
[----:B------:R-:W-:-:S02]  /*0cc0*/  SEL R8, R8, RZ, P1 ;  /* 0x000000ff08087207 */ /* 0x000fc40000800000 */
[----:B------:R-:W-:Y:S02]  /*0cd0*/  ISETP.NE.AND.EX P0, PT, R15, RZ, PT, P2 ;  /* 0x000000ff0f00720c */ /* 0x000fe40003f05320 */
[----:B------:R-:W-:Y:S01]  /*0ce0*/  SEL R21, R21, RZ, P1 ;  /* 0x000000ff15157207 */ /* 0x000fe20000800000 */
[----:B------:R-:W-:Y:S01]  /*0cf0*/  IMAD R11, R8, UR38, R11 ;  /* 0x00000026080b7c24 */ /* 0x000fe2000f8e020b */
[----:B------:R-:W-:Y:S02]  /*0d00*/  SEL R20, R20, RZ, P0 ;  /* 0x000000ff14147207 */ /* 0x000fe40000000000 */
        /* <DEDUP_REMOVED lines=8> */
[----:B-1----:R-:W-:-:S04]  /*0d90*/  IMAD.WIDE R8, R9, 0x2, R2 ;  /* 0x0000000209087825 */ /* 0x002fc800078e0202 */
[----:B------:R-:W-:Y:S02]  /*0da0*/  IMAD.WIDE R12, R5, 0x2, R2 ;  /* 0x00000002050c7825 */ /* 0x000fe400078e0202 */
[----:B------:R0:W2:Y:S01]  /*0db0*/  LDG.E.U16 R5, desc[UR4][R8.64] ;  /* 0x0000000408057981 */ /* 0x0000a2000c1e1500 */
[----:B------:R-:W1:Y:S03]  /*0dc0*/  LDC.64 R2, c[0x0][0x380] ;  /* 0x0000e000ff027b82 */ /* 0x000e660000000a00 */
[----:B------:R-:W3:Y:S01]  /*0dd0*/  LDG.E.U16 R15, desc[UR6][R12.64] ;  /* 0x000000060c0f7981 */ /* 0x000ee2000c1e1500 */
[----:B------:R-:W-:Y:S02]  /*0de0*/  LEA.HI R0, R0, R0, RZ, 0x1 ;  /* 0x0000000000007211 */ /* 0x000fe400078f08ff */
[----:B------:R-:W-:Y:S02]  /*0df0*/  LEA.HI R4, R4, R4, RZ, 0x1 ;  /* 0x0000000404047211 */ /* 0x000fe400078f08ff */
[----:B------:R-:W-:-:S02]  /*0e00*/  R2UR UR8, R6 ;  /* 0x00000000060872ca */ /* 0x000fc400000e0000 */
[----:B------:R-:W-:Y:S02]  /*0e10*/  R2UR UR9, R7 ;  /* 0x00000000070972ca */ /* 0x000fe400000e0000 */
[----:B0-----:R-:W-:Y:S02]  /*0e20*/  SHF.R.S32.HI R9, RZ, 0x1, R4 ;  /* 0x00000001ff097819 */ /* 0x001fe40000011404 */
[----:B--2---:R-:W-:Y:S02]  /*0e30*/  PRMT R11, R5, 0x7771, RZ ;  /* 0x00007771050b7816 */ /* 0x004fe400000000ff */
[----:B---3--:R-:W-:Y:S02]  /*0e40*/  PRMT R14, R15, 0x7771, RZ ;  /* 0x000077710f0e7816 */ /* 0x008fe400000000ff */
[----:B------:R-:W-:Y:S02]  /*0e50*/  ISETP.NE.AND P1, PT, R11, RZ, PT ;  /* 0x000000ff0b00720c */ /* 0x000fe40003f25270 */
[----:B------:R-:W-:-:S02]  /*0e60*/  ISETP.NE.AND P3, PT, R14, RZ, PT ;  /* 0x000000ff0e00720c */ /* 0x000fc40003f65270 */
[----:B------:R-:W-:-:S05]  /*0e70*/  SHF.R.S32.HI R11, RZ, 0x1, R0 ;  /* 0x00000001ff0b7819 */ /* 0x000fca0000011400 */
[----:B-1----:R-:W-:-:S04]  /*0e80*/  IMAD.WIDE R12, R11, 0x8, R2 ;  /* 0x000000080b0c7825 */ /* 0x002fc800078e0202 */
        /* <DEDUP_REMOVED lines=29> */
[----:B------:R-:W-:Y:S01]  /*1060*/  HFMA2 R3, -RZ, RZ, 0.96630859375, -0.0022525787353515625 ;  /* 0x3bbb989dff037431 */ /* 0x000fe200000001ff */
        /* <DEDUP_REMOVED lines=19> */
[C---:B------:R-:W-:Y:S01]  /*11a0*/  FADD R5, R0.reuse, -12583039 ;  /* 0xcb40007f00057421 */ /* 0x040fe20000000000 */
[----:B------:R-:W-:Y:S01]  /*11b0*/  SHF.L.U32 R0, R0, 0x17, RZ ;  /* 0x0000001700007819 */ /* 0x000fe200000006ff */
[----:B------:R-:W-:-:S02]  /*11c0*/  FADD R11, R2, -12583039 ;  /* 0xcb40007f020b7421 */ /* 0x000fc40000000000 */
[----:B------:R-:W-:Y:S02]  /*11d0*/  FFMA R5, R18, 1.4426950216293334961, -R5 ;  /* 0x3fb8aa3b12057823 */ /* 0x000fe40000000805 */
[----:B------:R-:W-:Y:S02]  /*11e0*/  FFMA R11, R12, 1.4426950216293334961, -R11 ;  /* 0x3fb8aa3b0c0b7823 */ /* 0x000fe4000000080b */
[----:B------:R-:W-:Y:S01]  /*11f0*/  FFMA R9, R18, 1.925963033500011079e-08, R5 ;  /* 0x32a5706012097823 */ /* 0x000fe20000000005 */
[-C--:B------:R-:W-:Y:S01]  /*1200*/  FFMA.RM R5, R13, R4.reuse, 12582913 ;  /* 0x4b4000010d057423 */ /* 0x080fe20000004004 */
[----:B------:R-:W-:Y:S01]  /*1210*/  FFMA.SAT R13, R14, R3, 0.5 ;  /* 0x3f0000000e0d7423 */ /* 0x000fe20000002003 */
[----:B------:R-:W-:Y:S02]  /*1220*/  FFMA R11, R12, 1.925963033500011079e-08, R11 ;  /* 0x32a570600c0b7823 */ /* 0x000fe4000000000b */
[----:B------:R-:W-:Y:S01]  /*1230*/  FADD R3, R5, -12583039 ;  /* 0xcb40007f05037421 */ /* 0x000fe20000000000 */
[----:B------:R-:W-:Y:S01]  /*1240*/  FFMA.RM R13, R13, R4, 12582913 ;  /* 0x4b4000010d0d7423 */ /* 0x000fe20000004004 */
[----:B------:R-:W0:Y:S02]  /*1250*/  MUFU.EX2 R9, R9 ;  /* 0x0000000900097308 */ /* 0x000e240000000800 */
[----:B------:R-:W-:Y:S01]  /*1260*/  FFMA R3, R8, 1.4426950216293334961, -R3 ;  /* 0x3fb8aa3b08037823 */ /* 0x000fe20000000803 */
[----:B------:R-:W-:-:S03]  /*1270*/  FADD R15, R13, -12583039 ;  /* 0xcb40007f0d0f7421 */ /* 0x000fc60000000000 */
[----:B------:R-:W-:Y:S01]  /*1280*/  FFMA R8, R8, 1.925963033500011079e-08, R3 ;  /* 0x32a5706008087823 */ /* 0x000fe20000000003 */
[----:B------:R-:W-:Y:S01]  /*1290*/  FFMA R15, R14, 1.4426950216293334961, -R15 ;  /* 0x3fb8aa3b0e0f7823 */ /* 0x000fe2000000080f */
        /* <DEDUP_REMOVED lines=9> */
[----:B------:R-:W-:-:S03]  /*1330*/  IMAD.SHL.U32 R3, R13, 0x800000, RZ ;  /* 0x008000000d037824 */ /* 0x000fc600078e00ff */
        /* <DEDUP_REMOVED lines=16> */
.L_x_9141:
        /* <DEDUP_REMOVED lines=11> */
[----:B------:R-:W-:Y:S05]  /*14f0*/  CALL.REL.NOINC `($__internal_140_$__cuda_sm3x_div_rn_noftz_f32_slowpath) ;  /* 0x0000000c00207944 */ /* 0x000fea0003c00000 */
[----:B------:R-:W-:-:S07]  /*1500*/  MOV R8, R2 ;  /* 0x0000000200087202 */ /* 0x000fce0000000f00 */
.L_x_9120:
[----:B------:R-:W-:Y:S05]  /*1510*/  BSYNC.RECONVERGENT B1 ;  /* 0x0000000000017941 */ /* 0x000fea0003800200 */
.L_x_9119:
        /* <DEDUP_REMOVED lines=11> */
[----:B------:R-:W-:Y:S05]  /*15d0*/  CALL.REL.NOINC `($__internal_140_$__cuda_sm3x_div_rn_noftz_f32_slowpath) ;  /* 0x0000000800e87944 */ /* 0x000fea0003c00000 */
[----:B------:R-:W-:-:S07]  /*15e0*/  MOV R9, R2 ;  /* 0x0000000200097202 */ /* 0x000fce0000000f00 */
.L_x_9122:
[----:B------:R-:W-:Y:S05]  /*15f0*/  BSYNC.RECONVERGENT B1 ;  /* 0x0000000000017941 */ /* 0x000fea0003800200 */
.L_x_9121:
        /* <DEDUP_REMOVED lines=23> */
[----:B------:R-:W-:Y:S05]  /*1770*/  CALL.REL.NOINC `($__internal_140_$__cuda_sm3x_div_rn_noftz_f32_slowpath) ;  /* 0x0000000800807944 */ /* 0x000fea0003c00000 */
[----:B------:R-:W-:-:S07]  /*1780*/  MOV R14, R2 ;  /* 0x00000002000e7202 */ /* 0x000fce0000000f00 */
.L_x_9124:
[----:B------:R-:W-:Y:S05]  /*1790*/  BSYNC.RECONVERGENT B1 ;  /* 0x0000000000017941 */ /* 0x000fea0003800200 */
.L_x_9123:
        /* <DEDUP_REMOVED lines=12> */
[----:B------:R-:W-:Y:S05]  /*1860*/  CALL.REL.NOINC `($__internal_140_$__cuda_sm3x_div_rn_noftz_f32_slowpath) ;  /* 0x0000000800447944 */ /* 0x000fea0003c00000 */
[----:B------:R-:W-:-:S07]  /*1870*/  IMAD.MOV.U32 R15, RZ, RZ, R2 ;  /* 0x000000ffff0f7224 */ /* 0x000fce00078e0002 */
.L_x_9126:
[----:B------:R-:W-:Y:S05]  /*1880*/  BSYNC.RECONVERGENT B1 ;  /* 0x0000000000017941 */ /* 0x000fea0003800200 */
.L_x_9125:
        /* <DEDUP_REMOVED lines=18> */
.L_x_9117:
[----:B------:R-:W-:Y:S05]  /*19b0*/  EXIT ;  /* 0x000000000000794d */ /* 0x000fea0003800000 */
.L_x_9118:
[----:B------:R-:W-:Y:S01]  /*19c0*/  HFMA2 R11, -RZ, RZ, 0, 1.847743988037109375e-06 ;  /* 0x0000001fff0b7431 */ /* 0x000fe200000001ff */
[----:B------:R-:W-:Y:S01]  /*19d0*/  BSSY B1, `(.L_x_9128) ;  /* 0x0000007000017945 */ /* 0x000fe20003800000 */
[----:B------:R-:W-:Y:S01]  /*19e0*/  MOV R13, R3 ;  /* 0x00000003000d7202 */ /* 0x000fe20000000f00 */
[----:B------:R-:W-:Y:S02]  /*19f0*/  IMAD.MOV.U32 R12, RZ, RZ, 0x4 ;  /* 0x00000004ff0c7424 */ /* 0x000fe400078e00ff */
[----:B------:R-:W-:-:S07]  /*1a00*/  IMAD.MOV.U32 R15, RZ, RZ, -0x1 ;  /* 0xffffffffff0f7424 */ /* 0x000fce00078e00ff */
[----:B------:R-:W-:Y:S05]  /*1a10*/  WARPSYNC.COLLECTIVE R15, `(.L_x_9129) ;  /* 0x000000000f087348 */ /* 0x000fea0003c00000 */
[----:B------:R0:W1:Y:S02]  /*1a20*/  SHFL.BFLY P6, R14, R13, R12, R11 ;  /* 0x0c00000c0d0e7389 */ /* 0x00006400000c000b */
[----:B01----:R-:W-:Y:S05]  /*1a30*/  ENDCOLLECTIVE ;  /* 0x000000000000791b */ /* 0x003fea0003800000 */
.L_x_9129:
[----:B------:R-:W-:Y:S05]  /*1a40*/  BSYNC B1 ;  /* 0x0000000000017941 */ /* 0x000fea0003800000 */
.L_x_9128:
[----:B------:R-:W-:Y:S01]  /*1a50*/  FMNMX R5, R3, R14, !PT ;  /* 0x0000000e03057209 */ /* 0x000fe20007800000 */
[----:B------:R-:W-:Y:S02]  /*1a60*/  HFMA2 R11, -RZ, RZ, 0, 1.847743988037109375e-06 ;  /* 0x0000001fff0b7431 */ /* 0x000fe400000001ff */
[----:B------:R-:W-:Y:S01]  /*1a70*/  IMAD.MOV.U32 R12, RZ, RZ, 0x2 ;  /* 0x00000002ff0c7424 */ /* 0x000fe200078e00ff */
[----:B------:R-:W-:Y:S01]  /*1a80*/  MOV R13, R5 ;  /* 0x00000005000d7202 */ /* 0x000fe20000000f00 */
[----:B------:R-:W-:Y:S02]  /*1a90*/  IMAD.MOV.U32 R15, RZ, RZ, -0x1 ;  /* 0xffffffffff0f7424 */ /* 0x000fe400078e00ff */
[----:B------:R-:W-:-:S07]  /*1aa0*/  IMAD.MOV.U32 R3, RZ, RZ, 0x3bbb989d ;  /* 0x3bbb989dff037424 */ /* 0x000fce00078e00ff */
[----:B------:R-:W-:Y:S05]  /*1ab0*/  WARPSYNC.COLLECTIVE R15, `(.L_x_9130) ;  /* 0x000000000f087348 */ /* 0x000fea0003c00000 */
[----:B------:R0:W1:Y:S02]  /*1ac0*/  SHFL.BFLY P6, R14, R13, R12, R11 ;  /* 0x0c00000c0d0e7389 */ /* 0x00006400000c000b */
[----:B01----:R-:W-:Y:S05]  /*1ad0*/  ENDCOLLECTIVE ;  /* 0x000000000000791b */ /* 0x003fea0003800000 */
.L_x_9130:
[----:B------:R-:W-:Y:S01]  /*1ae0*/  HFMA2 R12, -RZ, RZ, 0, 5.9604644775390625e-08 ;  /* 0x00000001ff0c7431 */ /* 0x000fe200000001ff */
[----:B------:R-:W-:-:S04]  /*1af0*/  MOV R2, R14 ;  /* 0x0000000e00027202 */ /* 0x000fc80000000f00 */
[----:B------:R-:W-:-:S05]  /*1b00*/  FMNMX R9, R5, R2, !PT ;  /* 0x0000000205097209 */ /* 0x000fca0007800000 */
[----:B------:R-:W-:-:S07]  /*1b10*/  IMAD.MOV.U32 R13, RZ, RZ, R9 ;  /* 0x000000ffff0d7224 */ /* 0x000fce00078e0009 */
[----:B------:R-:W-:Y:S05]  /*1b20*/  WARPSYNC.COLLECTIVE R15, `(.L_x_9131) ;  /* 0x000000000f087348 */ /* 0x000fea0003c00000 */
[----:B------:R0:W1:Y:S02]  /*1b30*/  SHFL.BFLY P6, R14, R13, R12, R11 ;  /* 0x0c00000c0d0e7389 */ /* 0x00006400000c000b */
[----:B01----:R-:W-:Y:S05]  /*1b40*/  ENDCOLLECTIVE ;  /* 0x000000000000791b */ /* 0x003fea0003800000 */
.L_x_9131:
[----:B------:R-:W-:Y:S01]  /*1b50*/  MOV R13, R4 ;  /* 0x00000004000d7202 */ /* 0x000fe20000000f00 */
[----:B------:R-:W-:Y:S02]  /*1b60*/  IMAD.MOV.U32 R12, RZ, RZ, 0x4 ;  /* 0x00000004ff0c7424 */ /* 0x000fe400078e00ff */
[----:B------:R-:W-:-:S07]  /*1b70*/  IMAD.MOV.U32 R2, RZ, RZ, R14 ;  /* 0x000000ffff027224 */ /* 0x000fce00078e000e */
[----:B------:R-:W-:Y:S05]  /*1b80*/  WARPSYNC.COLLECTIVE R15, `(.L_x_9132) ;  /* 0x000000000f087348 */ /* 0x000fea0003c00000 */
[----:B------:R0:W1:Y:S02]  /*1b90*/  SHFL.BFLY P6, R14, R13, R12, R11 ;  /* 0x0c00000c0d0e7389 */ /* 0x00006400000c000b */
[----:B01----:R-:W-:Y:S05]  /*1ba0*/  ENDCOLLECTIVE ;  /* 0x000000000000791b */ /* 0x003fea0003800000 */
.L_x_9132:
[----:B------:R-:W-:-:S05]  /*1bb0*/  FMNMX R2, R9, R2, !PT ;  /* 0x0000000209027209 */ /* 0x000fca0007800000 */
[----:B------:R-:W-:Y:S01]  /*1bc0*/  FADD R18, R25, -R2 ;  /* 0x8000000219127221 */ /* 0x000fe20000000000 */
[----:B------:R-:W-:-:S03]  /*1bd0*/  FADD R20, -R2, R23 ;  /* 0x0000001702147221 */ /* 0x000fc60000000100 */
[-C--:B------:R-:W-:Y:S01]  /*1be0*/  FFMA.SAT R5, R18, R3.reuse, 0.5 ;  /* 0x3f00000012057423 */ /* 0x080fe20000002003 */
[----:B------:R-:W-:Y:S01]  /*1bf0*/  FFMA.SAT R23, R20, R3, 0.5 ;  /* 0x3f00000014177423 */ /* 0x000fe20000002003 */
[----:B------:R-:W-:Y:S01]  /*1c00*/  IMAD.MOV.U32 R12, RZ, RZ, 0x2 ;  /* 0x00000002ff0c7424 */ /* 0x000fe200078e00ff */
[----:B------:R-:W-:-:S04]  /*1c10*/  MOV R27, R14 ;  /* 0x0000000e001b7202 */ /* 0x000fc80000000f00 */
[----:B------:R-:W-:Y:S01]  /*1c20*/  FMNMX R0, R4, R27, !PT ;  /* 0x0000001b04007209 */ /* 0x000fe20007800000 */
[----:B------:R-:W-:-:S03]  /*1c30*/  HFMA2 R4, -RZ, RZ, 3.7421875, 0 ;  /* 0x437c0000ff047431 */ /* 0x000fc600000001ff */
[----:B------:R-:W-:-:S07]  /*1c40*/  MOV R13, R0 ;  /* 0x00000000000d7202 */ /* 0x000fce0000000f00 */
[----:B------:R-:W-:Y:S05]  /*1c50*/  WARPSYNC.COLLECTIVE R15, `(.L_x_9133) ;  /* 0x000000000f087348 */ /* 0x000fea0003c00000 */
[----:B------:R0:W1:Y:S02]  /*1c60*/  SHFL.BFLY P6, R14, R13, R12, R11 ;  /* 0x0c00000c0d0e7389 */ /* 0x00006400000c000b */
[----:B01----:R-:W-:Y:S05]  /*1c70*/  ENDCOLLECTIVE ;  /* 0x000000000000791b */ /* 0x003fea0003800000 */
.L_x_9133:
        /* <DEDUP_REMOVED lines=9> */
[----:B------:R-:W-:Y:S02]  /*1d10*/  IMAD.MOV.U32 R12, RZ, RZ, 0x1 ;  /* 0x00000001ff0c7424 */ /* 0x000fe400078e00ff */
[----:B------:R0:W1:Y:S01]  /*1d20*/  MUFU.EX2 R18, R9 ;  /* 0x0000000900127308 */ /* 0x0000620000000800 */
[----:B------:R-:W-:Y:S01]  /*1d30*/  FMNMX R13, R0, R14, !PT ;  /* 0x0000000e000d7209 */ /* 0x000fe20007800000 */
[----:B------:R-:W-:-:S06]  /*1d40*/  IMAD.SHL.U32 R0, R2, 0x800000, RZ ;  /* 0x0080000002007824 */ /* 0x000fcc00078e00ff */
[----:B------:R0:W2:Y:S02]  /*1d50*/  MUFU.EX2 R23, R20 ;  /* 0x0000001400177308 */ /* 0x0000a40000000800 */
[----:B012---:R-:W-:Y:S05]  /*1d60*/  WARPSYNC.COLLECTIVE R15, `(.L_x_9134) ;  /* 0x000000000f087348 */ /* 0x007fea0003c00000 */
[----:B------:R3:W4:Y:S02]  /*1d70*/  SHFL.BFLY P6, R14, R13, R12, R11 ;  /* 0x0c00000c0d0e7389 */ /* 0x00072400000c000b */
[----:B01234-:R-:W-:Y:S05]  /*1d80*/  ENDCOLLECTIVE ;  /* 0x000000000000791b */ /* 0x01ffea0003800000 */
.L_x_9134:
[----:B------:R-:W-:-:S04]  /*1d90*/  FMUL R2, R5, R18 ;  /* 0x0000001205027220 */ /* 0x000fc80000400000 */
[----:B------:R-:W-:Y:S01]  /*1da0*/  FADD R5, RZ, R2 ;  /* 0x00000002ff057221 */ /* 0x000fe20000000000 */
[----:B------:R-:W-:Y:S01]  /*1db0*/  FMUL R0, R0, R23 ;  /* 0x0000001700007220 */ /* 0x000fe20000400000 */
[----:B------:R-:W-:-:S03]  /*1dc0*/  IMAD.MOV.U32 R12, RZ, RZ, 0x4 ;  /* 0x00000004ff0c7424 */ /* 0x000fc600078e00ff */
[----:B------:R-:W-:Y:S01]  /*1dd0*/  FADD R5, R5, R0 ;  /* 0x0000000005057221 */ /* 0x000fe20000000000 */
[----:B------:R-:W-:-:S04]  /*1de0*/  FMNMX R9, R13, R14, !PT ;  /* 0x0000000e0d097209 */ /* 0x000fc80007800000 */
[----:B------:R-:W-:Y:S01]  /*1df0*/  MOV R13, R5 ;  /* 0x00000005000d7202 */ /* 0x000fe20000000f00 */
[----:B------:R-:W-:Y:S01]  /*1e00*/  FADD R8, R8, -R9 ;  /* 0x8000000908087221 */ /* 0x000fe20000000000 */
[----:B------:R-:W-:-:S07]  /*1e10*/  FADD R18, -R9, R21 ;  /* 0x0000001509127221 */ /* 0x000fce0000000100 */
[----:B------:R-:W-:Y:S05]  /*1e20*/  WARPSYNC.COLLECTIVE R15, `(.L_x_9135) ;  /* 0x000000000f087348 */ /* 0x000fea0003c00000 */
[----:B------:R0:W1:Y:S02]  /*1e30*/  SHFL.BFLY P6, R14, R13, R12, R11 ;  /* 0x0c00000c0d0e7389 */ /* 0x00006400000c000b */
[----:B01----:R-:W-:Y:S05]  /*1e40*/  ENDCOLLECTIVE ;  /* 0x000000000000791b */ /* 0x003fea0003800000 */
.L_x_9135:
[-C--:B------:R-:W-:Y:S01]  /*1e50*/  FFMA.SAT R9, R8, R3.reuse, 0.5 ;  /* 0x3f00000008097423 */ /* 0x080fe20000002003 */
[----:B------:R-:W-:-:S03]  /*1e60*/  FFMA.SAT R21, R18, R3, 0.5 ;  /* 0x3f00000012157423 */ /* 0x000fc60000002003 */
[-C--:B------:R-:W-:Y:S01]  /*1e70*/  FFMA.RM R3, R9, R4.reuse, 12582913 ;  /* 0x4b40000109037423 */ /* 0x080fe20000004004 */
[----:B------:R-:W-:-:S03]  /*1e80*/  FFMA.RM R4, R21, R4, 12582913 ;  /* 0x4b40000115047423 */ /* 0x000fc60000004004 */
[C---:B------:R-:W-:Y:S01]  /*1e90*/  FADD R9, R3.reuse, -12583039 ;  /* 0xcb40007f03097421 */ /* 0x040fe20000000000 */
[----:B------:R-:W-:Y:S01]  /*1ea0*/  FADD R21, R4, -12583039 ;  /* 0xcb40007f04157421 */ /* 0x000fe20000000000 */
[----:B------:R-:W-:Y:S02]  /*1eb0*/  IMAD.SHL.U32 R3, R3, 0x800000, RZ ;  /* 0x0080000003037824 */ /* 0x000fe400078e00ff */
[----:B------:R-:W-:Y:S02]  /*1ec0*/  HFMA2 R12, -RZ, RZ, 0, 1.1920928955078125e-07 ;  /* 0x00000002ff0c7431 */ /* 0x000fe400000001ff */
[----:B------:R-:W-:Y:S01]  /*1ed0*/  FFMA R9, R8, 1.4426950216293334961, -R9 ;  /* 0x3fb8aa3b08097823 */ /* 0x000fe20000000809 */
[----:B------:R-:W-:-:S03]  /*1ee0*/  FFMA R21, R18, 1.4426950216293334961, -R21 ;  /* 0x3fb8aa3b12157823 */ /* 0x000fc60000000815 */
[----:B------:R-:W-:Y:S01]  /*1ef0*/  FFMA R9, R8, 1.925963033500011079e-08, R9 ;  /* 0x32a5706008097823 */ /* 0x000fe20000000009 */
[----:B------:R-:W-:-:S03]  /*1f00*/  FFMA R18, R18, 1.925963033500011079e-08, R21 ;  /* 0x32a5706012127823 */ /* 0x000fc60000000015 */
[----:B------:R0:W1:Y:S01]  /*1f10*/  MUFU.EX2 R8, R9 ;  /* 0x0000000900087308 */ /* 0x0000620000000800 */
[----:B------:R-:W-:Y:S01]  /*1f20*/  FADD R13, R5, R14 ;  /* 0x0000000e050d7221 */ /* 0x000fe20000000000 */
[----:B------:R-:W-:-:S07]  /*1f30*/  SHF.L.U32 R5, R4, 0x17, RZ ;  /* 0x0000001704057819 */ /* 0x000fce00000006ff */
[----:B01----:R-:W-:Y:S05]  /*1f40*/  WARPSYNC.COLLECTIVE R15, `(.L_x_9136) ;  /* 0x000000000f087348 */ /* 0x003fea0003c00000 */
[----:B------:R2:W3:Y:S02]  /*1f50*/  SHFL.BFLY P6, R14, R13, R12, R11 ;  /* 0x0c00000c0d0e7389 */ /* 0x0004e400000c000b */
[----:B0123--:R-:W-:Y:S05]  /*1f60*/  ENDCOLLECTIVE ;  /* 0x000000000000791b */ /* 0x00ffea0003800000 */
.L_x_9136:
[----:B------:R-:W0:Y:S01]  /*1f70*/  MUFU.EX2 R18, R18 ;  /* 0x0000001200127308 */ /* 0x000e220000000800 */
[----:B------:R-:W-:Y:S01]  /*1f80*/  FMUL R4, R3, R8 ;  /* 0x0000000803047220 */ /* 0x000fe20000400000 */
[----:B------:R-:W-:-:S03]  /*1f90*/  MOV R12, 0x1 ;  /* 0x00000001000c7802 */ /* 0x000fc60000000f00 */
[----:B------:R-:W-:Y:S01]  /*1fa0*/  FADD R8, RZ, R4 ;  /* 0x00000004ff087221 */ /* 0x000fe20000000000 */
[----:B0-----:R-:W-:-:S04]  /*1fb0*/  FMUL R3, R5, R18 ;  /* 0x0000001205037220 */ /* 0x001fc80000400000 */
[----:B------:R-:W-:Y:S01]  /*1fc0*/  FADD R8, R8, R3 ;  /* 0x0000000308087221 */ /* 0x000fe20000000000 */
[----:B------:R-:W-:-:S04]  /*1fd0*/  FADD R9, R13, R14 ;  /* 0x0000000e0d097221 */ /* 0x000fc80000000000 */
[----:B------:R-:W-:-:S07]  /*1fe0*/  IMAD.MOV.U32 R13, RZ, RZ, R9 ;  /* 0x000000ffff0d7224 */ /* 0x000fce00078e0009 */
[----:B------:R-:W-:Y:S05]  /*1ff0*/  WARPSYNC.COLLECTIVE R15, `(.L_x_9137) ;  /* 0x000000000f087348 */ /* 0x000fea0003c00000 */
[----:B------:R0:W1:Y:S02]  /*2000*/  SHFL.BFLY P6, R14, R13, R12, R11 ;  /* 0x0c00000c0d0e7389 */ /* 0x00006400000c000b */
[----:B01----:R-:W-:Y:S05]  /*2010*/  ENDCOLLECTIVE ;  /* 0x000000000000791b */ /* 0x003fea0003800000 */
.L_x_9137:
[----:B------:R-:W-:Y:S01]  /*2020*/  MOV R13, R8 ;  /* 0x00000008000d7202 */ /* 0x000fe20000000f00 */
[----:B------:R-:W-:Y:S02]  /*2030*/  IMAD.MOV.U32 R12, RZ, RZ, 0x4 ;  /* 0x00000004ff0c7424 */ /* 0x000fe400078e00ff */
[----:B------:R-:W-:-:S07]  /*2040*/  IMAD.MOV.U32 R18, RZ, RZ, R14 ;  /* 0x000000ffff127224 */ /* 0x000fce00078e000e */
[----:B------:R-:W-:Y:S05]  /*2050*/  WARPSYNC.COLLECTIVE R15, `(.L_x_9138) ;  /* 0x000000000f087348 */ /* 0x000fea0003c00000 */
[----:B------:R0:W1:Y:S02]  /*2060*/  SHFL.BFLY P6, R14, R13, R12, R11 ;  /* 0x0c00000c0d0e7389 */ /* 0x00006400000c000b */
[----:B01----:R-:W-:Y:S05]  /*2070*/  ENDCOLLECTIVE ;  /* 0x000000000000791b */ /* 0x003fea0003800000 */
.L_x_9138:
[----:B------:R-:W-:Y:S01]  /*2080*/  FADD R5, R9, R18 ;  /* 0x0000001209057221 */ /* 0x000fe20000000000 */
[----:B------:R-:W-:Y:S01]  /*2090*/  HFMA2 R12, -RZ, RZ, 0, 1.1920928955078125e-07 ;  /* 0x00000002ff0c7431 */ /* 0x000fe200000001ff */
[----:B------:R-:W-:-:S05]  /*20a0*/  MOV R21, R14 ;  /* 0x0000000e00157202 */ /* 0x000fca0000000f00 */
[----:B------:R-:W-:-:S04]  /*20b0*/  FADD R21, R8, R21 ;  /* 0x0000001508157221 */ /* 0x000fc80000000000 */
[----:B------:R-:W-:-:S07]  /*20c0*/  IMAD.MOV.U32 R13, RZ, RZ, R21 ;  /* 0x000000ffff0d7224 */ /* 0x000fce00078e0015 */
[----:B------:R-:W-:Y:S05]  /*20d0*/  WARPSYNC.COLLECTIVE R15, `(.L_x_9139) ;  /* 0x000000000f087348 */ /* 0x000fea0003c00000 */
[----:B------:R0:W1:Y:S02]  /*20e0*/  SHFL.BFLY P6, R14, R13, R12, R11 ;  /* 0x0c00000c0d0e7389 */ /* 0x00006400000c000b */
[----:B01----:R-:W-:Y:S05]  /*20f0*/  ENDCOLLECTIVE ;  /* 0x000000000000791b */ /* 0x003fea0003800000 */
.L_x_9139:
[----:B------:R-:W-:Y:S02]  /*2100*/  IMAD.MOV.U32 R12, RZ, RZ, 0x1 ;  /* 0x00000001ff0c7424 */ /* 0x000fe400078e00ff */
[----:B------:R-:W-:-:S04]  /*2110*/  IMAD.MOV.U32 R20, RZ, RZ, R14 ;  /* 0x000000ffff147224 */ /* 0x000fc800078e000e */
[----:B------:R-:W-:-:S05]  /*2120*/  FADD R20, R21, R20 ;  /* 0x0000001415147221 */ /* 0x000fca0000000000 */
[----:B------:R-:W-:-:S07]  /*2130*/  MOV R13, R20 ;  /* 0x00000014000d7202 */ /* 0x000fce0000000f00 */
[----:B------:R-:W-:Y:S05]  /*2140*/  WARPSYNC.COLLECTIVE R15, `(.L_x_9140) ;  /* 0x000000000f087348 */ /* 0x000fea0003c00000 */
[----:B------:R0:W1:Y:S02]  /*2150*/  SHFL.BFLY P6, R14, R13, R12, R11 ;  /* 0x0c00000c0d0e7389 */ /* 0x00006400000c000b */
[----:B01----:R-:W-:Y:S05]  /*2160*/  ENDCOLLECTIVE ;  /* 0x000000000000791b */ /* 0x003fea0003800000 */
.L_x_9140:
[----:B------:R-:W-:Y:S05]  /*2170*/  BRA `(.L_x_9141) ;  /* 0xfffffff000b07947 */ /* 0x000fea000383ffff */
        .weak           $__internal_140_$__cuda_sm3x_div_rn_noftz_f32_slowpath
        .type           $__internal_140_$__cuda_sm3x_div_rn_noftz_f32_slowpath,@function
        .size           $__internal_140_$__cuda_sm3x_div_rn_noftz_f32_slowpath,(.L_x_37517 - $__internal_140_$__cuda_sm3x_div_rn_noftz_f32_slowpath)
$__internal_140_$__cuda_sm3x_div_rn_noftz_f32_slowpath:
        /* <DEDUP_REMOVED lines=35> */
.L_x_9143:
        /* <DEDUP_REMOVED lines=51> */
.L_x_9150:
[----:B------:R-:W-:-:S04]  /*26e0*/  LOP3.LUT R2, R2, 0x80000000, RZ, 0xc0, !PT ;  /* 0x8000000002027812 */ /* 0x000fc800078ec0ff */
[----:B------:R-:W-:Y:S01]  /*26f0*/  LOP3.LUT R2, R2, 0x7f800000, RZ, 0xfc, !PT ;  /* 0x7f80000002027812 */ /* 0x000fe200078efcff */
[----:B------:R-:W-:Y:S06]  /*2700*/  BRA `(.L_x_9151) ;  /* 0x0000000000047947 */ /* 0x000fec0003800000 */
.L_x_9149:
[----:B------:R-:W-:-:S07]  /*2710*/  IMAD R2, R18, 0x800000, R2 ;  /* 0x0080000012027824 */ /* 0x000fce00078e0202 */
.L_x_9151:
[----:B------:R-:W-:Y:S05]  /*2720*/  BSYNC.RECONVERGENT B3 ;  /* 0x0000000000037941 */ /* 0x000fea0003800200 */
.L_x_9148:
[----:B------:R-:W-:Y:S05]  /*2730*/  BRA `(.L_x_9152) ;  /* 0x0000000000207947 */ /* 0x000fea0003800000 */
.L_x_9147:
[----:B------:R-:W-:-:S04]  /*2740*/  LOP3.LUT R2, R21, 0x80000000, R2, 0x48, !PT ;  /* 0x8000000015027812 */ /* 0x000fc800078e4802 */
[----:B------:R-:W-:Y:S01]  /*2750*/  LOP3.LUT R2, R2, 0x7f800000, RZ, 0xfc, !PT ;  /* 0x7f80000002027812 */ /* 0x000fe200078efcff */
[----:B------:R-:W-:Y:S06]  /*2760*/  BRA `(.L_x_9152) ;  /* 0x0000000000147947 */ /* 0x000fec0003800000 */
.L_x_9146:
[----:B------:R-:W-:Y:S01]  /*2770*/  LOP3.LUT R2, R21, 0x80000000, R2, 0x48, !PT ;  /* 0x8000000015027812 */ /* 0x000fe200078e4802 */
[----:B------:R-:W-:Y:S06]  /*2780*/  BRA `(.L_x_9152) ;  /* 0x00000000000c7947 */ /* 0x000fec0003800000 */
.L_x_9145:
[----:B------:R-:W0:Y:S01]  /*2790*/  MUFU.RSQ R2, -QNAN ;  /* 0xffc0000000027908 */ /* 0x000e220000001400 */
[----:B------:R-:W-:Y:S05]  /*27a0*/  BRA `(.L_x_9152) ;  /* 0x0000000000047947 */ /* 0x000fea0003800000 */
.L_x_9144:
[----:B------:R-:W-:-:S07]  /*27b0*/  FADD.FTZ R2, R2, R5 ;  /* 0x0000000502027221 */ /* 0x000fce0000010000 */
.L_x_9152:
[----:B------:R-:W-:Y:S05]  /*27c0*/  BSYNC.RECONVERGENT B2 ;  /* 0x0000000000027941 */ /* 0x000fea0003800200 */
.L_x_9142:
[----:B------:R-:W-:-:S04]  /*27d0*/  HFMA2 R21, -RZ, RZ, 0, 0 ;  /* 0x00000000ff157431 */ /* 0x000fc800000001ff */
[----:B0-----:R-:W-:Y:S05]  /*27e0*/  RET.REL.NODEC R20 `(_Z15SoftmaxWarpImplI22BroadcastScaleMaskLoadIffbLm4EiE11DirectStoreIffEfLi2ELi2ELi8ELi2ELb0EL9Algorithm0EEvT_T0_ll) ;  /* 0xffffffd814047950 */ /* 0x001fea0003c3ffff */
.L_x_9153:
        /* <DEDUP_REMOVED lines=9> */
.L_x_37517:


//--------------------- .text._Z15SoftmaxWarpImplI22BroadcastScaleMaskLoadIffbLm4EiE11DirectStoreIffEfLi2ELi2ELi4ELi1ELb1EL9Algorithm0EEvT_T0_ll --------------------------
	.section	.text._Z15SoftmaxWarpImplI22BroadcastScaleMaskLoadIffbLm4EiE11DirectStoreIffEfLi2ELi2ELi4ELi1ELb1EL9Algorithm0EEvT_T0_ll,"ax",@progbits
	.align	128
        .global         _Z15SoftmaxWarpImplI22BroadcastScaleMaskLoadIffbLm4EiE11DirectStoreIffEfLi2ELi2ELi4ELi1ELb1EL9Algorithm0EEvT_T0_ll
        .type           _Z15SoftmaxWarpImplI22BroadcastScaleMaskLoadIffbLm4EiE11DirectStoreIffEfLi2ELi2ELi4ELi1ELb1EL9Algorithm0EEvT_T0_ll,@function
        .size           _Z15SoftmaxWarpImplI22BroadcastScaleMaskLoadIffbLm4EiE11DirectStoreIffEfLi2ELi2ELi4ELi1ELb1EL9Algorithm0EEvT_T0_ll,(.L_x_37518 - _Z15SoftmaxWarpImplI22BroadcastScaleMaskLoadIffbLm4EiE11DirectStoreIffEfLi2ELi2ELi4ELi1ELb1EL9Algorithm0EEvT_T0_ll)
        .other          _Z15SoftmaxWarpImplI22BroadcastScaleMaskLoadIffbLm4EiE11DirectStoreIffEfLi2ELi2ELi4ELi1ELb1EL9Algorithm0EEvT_T0_ll,@"STO_CUDA_ENTRY STV_DEFAULT"
_Z15SoftmaxWarpImplI22BroadcastScaleMaskLoadIffbLm4EiE11DirectStoreIffEfLi2ELi2ELi4ELi1ELb1EL9Algorithm0EEvT_T0_ll:
.text._Z15SoftmaxWarpImplI22BroadcastScaleMaskLoadIffbLm4EiE11DirectStoreIffEfLi2ELi2ELi4ELi1ELb1EL9Algorithm0EEvT_T0_ll:
        /* <DEDUP_REMOVED lines=28> */
.L_x_9154:
        /* <DEDUP_REMOVED lines=17> */
[----:B0-----:R-:W-:-:S07]  /*02d0*/  SHF.L.U32 R10, R10, 0x1, RZ ;  /* 0x000000010a0a7819 */ /* 0x001fce00000006ff */
[----:B------:R-:W0:Y:S08]  /*02e0*/  LDC.64 R8, c[0x0][0x3a0] ;  /* 0x0000e800ff087b82 */ /* 0x000e300000000a00 */
[----:B------:R-:W0:Y:S02]  /*02f0*/  LDC.64 R6, c[0x0][0x3a8] ;  /* 0x0000ea00ff067b82 */ /* 0x000e240000000a00 */
.L_x_9165:
[----:B------:R-:W-:Y:S01]  /*0300*/  ISETP.GE.U32.AND P0, PT, R10, UR40, PT ;  /* 0x000000280a007c0c */ /* 0x000fe2000bf06070 */
[----:B------:R-:W-:Y:S01]  /*0310*/  BSSY.RECONVERGENT B1, `(.L_x_9156) ;  /* 0x000007f000017945 */ /* 0x000fe20003800200 */
[----:B------:R-:W-:Y:S01]  /*0320*/  IMAD.MOV.U32 R23, RZ, RZ, -0x800000 ;  /* 0xff800000ff177424 */ /* 0x000fe200078e00ff */
[----:B0-----:R-:W-:Y:S01]  /*0330*/  MOV R13, 0xff800000 ;  /* 0xff800000000d7802 */ /* 0x001fe20000000f00 */
[----:B------:R-:W-:Y:S01]  /*0340*/  IMAD.MOV.U32 R0, RZ, RZ, -0x800000 ;  /* 0xff800000ff007424 */ /* 0x000fe200078e00ff */
[----:B------:R-:W-:-:S13]  /*0350*/  ISETP.GE.AND.EX P0, PT, RZ, UR41, PT, P0 ;  /* 0x00000029ff007c0c */ /* 0x000fda000bf06300 */
        /* <DEDUP_REMOVED lines=12> */
[----:B-1----:R-:W-:Y:S02]  /*0420*/  HFMA2 R2, -RZ, RZ, 0, 0 ;  /* 0x00000000ff027431 */ /* 0x002fe400000001ff */
[----:B--2---:R-:W-:-:S04]  /*0430*/  IMAD.MOV R13, RZ, RZ, -R3 ;  /* 0x000000ffff0d7224 */ /* 0x004fc800078e0a03 */
[----:B------:R-:W-:-:S04]  /*0440*/  IMAD R13, R13, R0, RZ ;  /* 0x000000000d0d7224 */ /* 0x000fc800078e02ff */
[----:B------:R-:W-:Y:S01]  /*0450*/  IMAD.HI.U32 R3, R3, R13, R2 ;  /* 0x0000000d03037227 */ /* 0x000fe200078e0002 */
[----:B----4-:R-:W1:Y:S05]  /*0460*/  MUFU.RCP R14, R14 ;  /* 0x0000000e000e7308 */ /* 0x010e6a0000001000 */
[----:B------:R-:W-:-:S04]  /*0470*/  IMAD.HI.U32 R13, R3, R15, RZ ;  /* 0x0000000f030d7227 */ /* 0x000fc800078e00ff */
[----:B------:R-:W-:-:S04]  /*0480*/  IMAD.MOV R3, RZ, RZ, -R13 ;  /* 0x000000ffff037224 */ /* 0x000fc800078e0a0d */
[----:B------:R-:W-:Y:S01]  /*0490*/  IMAD R3, R0, R3, R15 ;  /* 0x0000000300037224 */ /* 0x000fe200078e020f */
[----:B-1----:R-:W-:-:S04]  /*04a0*/  IADD3 R2, PT, PT, R14, 0xffffffe, RZ ;  /* 0x0ffffffe0e027810 */ /* 0x002fc80007ffe0ff */
[----:B------:R-:W-:-:S13]  /*04b0*/  ISETP.GT.U32.AND P3, PT, R0, R3, PT ;  /* 0x000000030000720c */ /* 0x000fda0003f64070 */
[----:B------:R-:W-:Y:S02]  /*04c0*/  @!P3 IMAD.IADD R3, R3, 0x1, -R0 ;  /* 0x000000010303b824 */ /* 0x000fe400078e0a00 */
[----:B------:R-:W-:Y:S01]  /*04d0*/  @!P3 VIADD R13, R13, 0x1 ;  /* 0x000000010d0db836 */ /* 0x000fe20000000000 */
[----:B------:R-:W-:Y:S02]  /*04e0*/  ISETP.NE.AND P3, PT, R20, RZ, PT ;  /* 0x000000ff1400720c */ /* 0x000fe40003f65270 */
[----:B------:R-:W-:Y:S02]  /*04f0*/  ISETP.GE.U32.AND P1, PT, R3, R0, PT ;  /* 0x000000000300720c */ /* 0x000fe40003f26070 */
[----:B------:R-:W-:Y:S01]  /*0500*/  LOP3.LUT R0, R11, R20, RZ, 0x3c, !PT ;  /* 0x000000140b007212 */ /* 0x000fe200078e3cff */
[----:B------:R1:W2:Y:S03]  /*0510*/  F2I.FTZ.U32.TRUNC.NTZ R3, R2 ;  /* 0x0000000200037305 */ /* 0x0002a6000021f000 */
[----:B------:R-:W-:Y:S01]  /*0520*/  ISETP.GE.AND P2, PT, R0, RZ, PT ;  /* 0x000000ff0000720c */ /* 0x000fe20003f46270 */
[----:B-1----:R-:W-:-:S06]  /*0530*/  IMAD.MOV.U32 R2, RZ, RZ, RZ ;  /* 0x000000ffff027224 */ /* 0x002fcc00078e00ff */
[----:B------:R-:W-:-:S05]  /*0540*/  @P1 VIADD R13, R13, 0x1 ;  /* 0x000000010d0d1836 */ /* 0x000fca0000000000 */
[----:B------:R-:W-:Y:S01]  /*0550*/  MOV R0, R13 ;  /* 0x0000000d00007202 */ /* 0x000fe20000000f00 */
[----:B--2---:R-:W-:-:S04]  /*0560*/  IMAD.MOV R13, RZ, RZ, -R3 ;  /* 0x000000ffff0d7224 */ /* 0x004fc800078e0a03 */
[----:B------:R-:W-:Y:S01]  /*0570*/  @!P2 IMAD.MOV R0, RZ, RZ, -R0 ;  /* 0x000000ffff00a224 */ /* 0x000fe200078e0a00 */
[----:B------:R-:W-:Y:S01]  /*0580*/  @!P3 LOP3.LUT R0, RZ, R20, RZ, 0x33, !PT ;  /* 0x00000014ff00b212 */ /* 0x000fe200078e33ff */
[----:B------:R-:W-:-:S03]  /*0590*/  IMAD R13, R13, R12, RZ ;  /* 0x0000000c0d0d7224 */ /* 0x000fc600078e02ff */
[----:B------:R-:W-:Y:S01]  /*05a0*/  IADD3 R14, PT, PT, -R0, RZ, RZ ;  /* 0x000000ff000e7210 */ /* 0x000fe20007ffe1ff */
[----:B------:R-:W-:Y:S01]  /*05b0*/  IMAD.HI.U32 R2, R3, R13, R2 ;  /* 0x0000000d03027227 */ /* 0x000fe200078e0002 */
[----:B---3--:R-:W-:-:S03]  /*05c0*/  IABS R13, R18 ;  /* 0x00000012000d7213 */ /* 0x008fc60000000000 */
[----:B------:R-:W-:Y:S01]  /*05d0*/  IMAD R14, R20, R14, R11 ;  /* 0x0000000e140e7224 */ /* 0x000fe200078e020b */
[----:B------:R-:W1:Y:S04]  /*05e0*/  I2F.RP R22, R13 ;  /* 0x0000000d00167306 */ /* 0x000e680000209400 */
[----:B------:R-:W-:-:S05]  /*05f0*/  IABS R15, R14 ;  /* 0x0000000e000f7213 */ /* 0x000fca0000000000 */
[----:B------:R-:W-:-:S04]  /*0600*/  IMAD.MOV.U32 R3, RZ, RZ, R15 ;  /* 0x000000ffff037224 */ /* 0x000fc800078e000f */
[----:B------:R-:W-:Y:S01]  /*0610*/  IMAD.HI.U32 R15, R2, R3, RZ ;  /* 0x00000003020f7227 */ /* 0x000fe200078e00ff */
[----:B-1----:R-:W1:Y:S04]  /*0620*/  MUFU.RCP R22, R22 ;  /* 0x0000001600167308 */ /* 0x002e680000001000 */
[----:B------:R-:W-:-:S05]  /*0630*/  IADD3 R2, PT, PT, -R15, RZ, RZ ;  /* 0x000000ff0f027210 */ /* 0x000fca0007ffe1ff */
[----:B------:R-:W-:Y:S01]  /*0640*/  IMAD R3, R12, R2, R3 ;  /* 0x000000020c037224 */ /* 0x000fe200078e0203 */
[----:B------:R-:W-:-:S04]  /*0650*/  LOP3.LUT R2, R14, R19, RZ, 0x3c, !PT ;  /* 0x000000130e027212 */ /* 0x000fc800078e3cff */
[----:B------:R-:W-:Y:S02]  /*0660*/  ISETP.GT.U32.AND P3, PT, R12, R3, PT ;  /* 0x000000030c00720c */ /* 0x000fe40003f64070 */
[----:B------:R-:W-:-:S11]  /*0670*/  ISETP.GE.AND P2, PT, R2, RZ, PT ;  /* 0x000000ff0200720c */ /* 0x000fd60003f46270 */
[----:B------:R-:W-:Y:S01]  /*0680*/  @!P3 IMAD.IADD R3, R3, 0x1, -R12 ;  /* 0x000000010303b824 */ /* 0x000fe200078e0a0c */
[----:B------:R-:W-:Y:S02]  /*0690*/  @!P3 IADD3 R15, PT, PT, R15, 0x1, RZ ;  /* 0x000000010f0fb810 */ /* 0x000fe40007ffe0ff */
        /* <DEDUP_REMOVED lines=14> */
[----:B------:R-:W-:-:S04]  /*0780*/  LOP3.LUT R22, R23, R18, RZ, 0x3c, !PT ;  /* 0x0000001217167212 */ /* 0x000fc800078e3cff */
[----:B------:R-:W-:Y:S01]  /*0790*/  ISETP.GE.AND P3, PT, R22, RZ, PT ;  /* 0x000000ff1600720c */ /* 0x000fe20003f66270 */
        /* <DEDUP_REMOVED lines=9> */
[----:B------:R-:W2:Y:S11]  /*0830*/  LDC.64 R12, c[0x0][0x398] ;  /* 0x0000e600ff0c7b82 */ /* 0x000eb60000000a00 */
[----:B------:R-:W-:-:S02]  /*0840*/  @P1 IADD3 R14, PT, PT, R14, 0x1, RZ ;  /* 0x000000010e0e1810 */ /* 0x000fc40007ffe0ff */
[----:B-1----:R-:W-:-:S03]  /*0850*/  ISETP.NE.U32.AND P1, PT, R2, 0x1, PT ;  /* 0x000000010200780c */ /* 0x002fc60003f25070 */
[----:B------:R-:W-:Y:S01]  /*0860*/  @!P3 IMAD.MOV R14, RZ, RZ, -R14 ;  /* 0x000000ffff0eb224 */ /* 0x000fe200078e0a0e */
[----:B------:R-:W-:Y:S02]  /*0870*/  @!P2 LOP3.LUT R14, RZ, R18, RZ, 0x33, !PT ;  /* 0x00000012ff0ea212 */ /* 0x000fe400078e33ff */
[----:B------:R-:W-:Y:S02]  /*0880*/  ISETP.NE.AND.EX P1, PT, R3, RZ, PT, P1 ;  /* 0x000000ff0300720c */ /* 0x000fe40003f25310 */
[----:B0-----:R-:W-:Y:S01]  /*0890*/  ISETP.NE.U32.AND P3, PT, R8, 0x1, PT ;  /* 0x000000010800780c */ /* 0x001fe20003f65070 */
[----:B------:R-:W-:Y:S01]  /*08a0*/  IMAD.MOV R2, RZ, RZ, -R14 ;  /* 0x000000ffff027224 */ /* 0x000fe200078e0a0e */
[----:B------:R-:W-:Y:S02]  /*08b0*/  SEL R0, R0, RZ, P1 ;  /* 0x000000ff00007207 */ /* 0x000fe40000800000 */
[----:B--2---:R-:W-:Y:S01]  /*08c0*/  ISETP.NE.U32.AND P2, PT, R12, 0x1, PT ;  /* 0x000000010c00780c */ /* 0x004fe20003f45070 */
[----:B------:R-:W-:Y:S01]  /*08d0*/  IMAD R23, R18, R2, R23 ;  /* 0x0000000212177224 */ /* 0x000fe200078e0217 */
[----:B------:R-:W-:Y:S01]  /*08e0*/  ISETP.NE.U32.AND P1, PT, R6, 0x1, PT ;  /* 0x000000010600780c */ /* 0x000fe20003f25070 */
[----:B------:R-:W-:Y:S01]  /*08f0*/  IMAD R0, R0, UR36, RZ ;  /* 0x0000002400007c24 */ /* 0x000fe2000f8e02ff */
[----:B------:R-:W-:Y:S01]  /*0900*/  ISETP.NE.AND.EX P2, PT, R13, RZ, PT, P2 ;  /* 0x000000ff0d00720c */ /* 0x000fe20003f45320 */
[----:B------:R-:W0:Y:S01]  /*0910*/  LDC.64 R2, c[0x0][0x388] ;  /* 0x0000e200ff027b82 */ /* 0x000e220000000a00 */
        /* <DEDUP_REMOVED lines=30> */
.L_x_9157:
[----:B------:R-:W-:Y:S05]  /*0b00*/  BSYNC.RECONVERGENT B1 ;  /* 0x0000000000017941 */ /* 0x000fea0003800200 */
.L_x_9156:
[----:B------:R-:W-:-:S03]  /*0b10*/  UMOV UR4, 0xffffffff ;  /* 0xffffffff00047882 */ /* 0x000fc60000000000 */
[----:B------:R-:W-:Y:S05]  /*0b20*/  BRA.DIV UR4, `(.L_x_9158) ;  /* 0x0000000604487947 */ /* 0x000fea000b800000 */
[----:B------:R-:W5:Y:S01]  /*0b30*/  SHFL.BFLY PT, R14, R13, 0x2, 0x1f ;  /* 0x0c401f000d0e7f89 */ /* 0x000f6200000e0000 */
[----:B------:R-:W-:Y:S02]  /*0b40*/  IMAD.MOV.U32 R11, RZ, RZ, 0x3bbb989d ;  /* 0x3bbb989dff0b7424 */ /* 0x000fe400078e00ff */
[----:B------:R-:W-:Y:S01]  /*0b50*/  IMAD.MOV.U32 R12, RZ, RZ, 0x437c0000 ;  /* 0x437c0000ff0c7424 */ /* 0x000fe200078e00ff */
        /* <DEDUP_REMOVED lines=25> */
[----:B------:R1:W0:Y:S02]  /*0cf0*/  SHFL.BFLY PT, R14, R3, 0x1, 0x1f ;  /* 0x0c201f00030e7f89 */ /* 0x00022400000e0000 */
.L_x_9171:
        /* <DEDUP_REMOVED lines=11> */
[----:B--234-:R-:W-:Y:S05]  /*0db0*/  CALL.REL.NOINC `($__internal_141_$__cuda_sm3x_div_rn_noftz_f32_slowpath) ;  /* 0x00000004006c7944 */ /* 0x01cfea0003c00000 */
[----:B------:R-:W-:-:S07]  /*0dc0*/  IMAD.MOV.U32 R12, RZ, RZ, R2 ;  /* 0x000000ffff0c7224 */ /* 0x000fce00078e0002 */
.L_x_9160:
[----:B------:R-:W-:Y:S05]  /*0dd0*/  BSYNC.RECONVERGENT B1 ;  /* 0x0000000000017941 */ /* 0x000fea0003800200 */
.L_x_9159:
        /* <DEDUP_REMOVED lines=11> */
[----:B--234-:R-:W-:Y:S05]  /*0e90*/  CALL.REL.NOINC `($__internal_141_$__cuda_sm3x_div_rn_noftz_f32_slowpath) ;  /* 0x0000000400347944 */ /* 0x01cfea0003c00000 */
[----:B------:R-:W-:-:S07]  /*0ea0*/  IMAD.MOV.U32 R13, RZ, RZ, R2 ;  /* 0x000000ffff0d7224 */ /* 0x000fce00078e0002 */
.L_x_9162:
[----:B------:R-:W-:Y:S05]  /*0eb0*/  BSYNC.RECONVERGENT B1 ;  /* 0x0000000000017941 */ /* 0x000fea0003800200 */
.L_x_9161:
[----:B------:R-:W-:Y:S04]  /*0ec0*/  BSSY.RECONVERGENT B1, `(.L_x_9163) ;  /* 0x0000011000017945 */ /* 0x000fe80003800200 */
[----:B------:R-:W-:Y:S05]  /*0ed0*/  @P0 BRA `(.L_x_9164) ;  /* 0x00000000003c0947 */ /* 0x000fea0003800000 */
[----:B------:R-:W-:Y:S01]  /*0ee0*/  IMAD.MOV.U32 R11, RZ, RZ, RZ ;  /* 0x000000ffff0b7224 */ /* 0x000fe200078e00ff */
[----:B----4-:R-:W-:Y:S01]  /*0ef0*/  R2UR UR4, R4 ;  /* 0x00000000040472ca */ /* 0x010fe200000e0000 */
[----:B------:R-:W-:Y:S01]  /*0f00*/  IMAD R0, R16, UR44, RZ ;  /* 0x0000002c10007c24 */ /* 0x000fe2000f8e02ff */
[----:B------:R-:W-:Y:S01]  /*0f10*/  R2UR UR5, R5 ;  /* 0x00000000050572ca */ /* 0x000fe200000e0000 */
[----:B------:R-:W-:-:S04]  /*0f20*/  IMAD.WIDE.U32 R2, R17, UR44, R10 ;  /* 0x0000002c11027c25 */ /* 0x000fc8000f8e000a */
[----:B------:R-:W-:-:S05]  /*0f30*/  IMAD R11, R17, UR45, R0 ;  /* 0x0000002d110b7c24 */ /* 0x000fca000f8e0200 */
[----:B------:R-:W-:-:S04]  /*0f40*/  IADD3 R3, PT, PT, R3, R11, RZ ;  /* 0x0000000b03037210 */ /* 0x000fc80007ffe0ff */
[----:B------:R-:W-:-:S05]  /*0f50*/  LEA.HI R0, P0, R3, R2, RZ, 0x1 ;  /* 0x0000000203007211 */ /* 0x000fca00078108ff */
[----:B------:R-:W-:Y:S02]  /*0f60*/  IMAD.SHL.U32 R2, R0, 0x4, RZ ;  /* 0x0000000400027824 */ /* 0x000fe400078e00ff */
[----:B------:R-:W-:-:S03]  /*0f70*/  IMAD.X R3, RZ, RZ, R3, P0 ;  /* 0x000000ffff037224 */ /* 0x000fc600000e0603 */
[----:B------:R-:W-:Y:S02]  /*0f80*/  LOP3.LUT R2, R2, 0xfffffff8, RZ, 0xc0, !PT ;  /* 0xfffffff802027812 */ /* 0x000fe400078ec0ff */
[----:B------:R-:W-:Y:S02]  /*0f90*/  SHF.L.U64.HI R0, R0, 0x2, R3 ;  /* 0x0000000200007819 */ /* 0x000fe40000010203 */
[----:B------:R-:W-:-:S04]  /*0fa0*/  IADD3 R2, P0, PT, R2, UR46, RZ ;  /* 0x0000002e02027c10 */ /* 0x000fc8000ff1e0ff */
[----:B------:R-:W-:-:S05]  /*0fb0*/  IADD3.X R3, PT, PT, R0, UR47, RZ, P0, !PT ;  /* 0x0000002f00037c10 */ /* 0x000fca00087fe4ff */
[----:B------:R0:W-:Y:S04]  /*0fc0*/  STG.E.64 desc[UR4][R2.64], R12 ;  /* 0x0000000c02007986 */ /* 0x0001e8000c101b04 */
.L_x_9164:
[----:B------:R-:W-:Y:S05]  /*0fd0*/  BSYNC.RECONVERGENT B1 ;  /* 0x0000000000017941 */ /* 0x000fea0003800200 */
.L_x_9163:
[----:B------:R-:W-:-:S04]  /*0fe0*/  IADD3 R17, P0, PT, R21, R17, RZ ;  /* 0x0000001115117210 */ /* 0x000fc80007f1e0ff */
[----:B------:R-:W-:Y:S02]  /*0ff0*/  LEA.HI.X.SX32 R16, R21, R16, 0x1, P0 ;  /* 0x0000001015107211 */ /* 0x000fe400000f0eff */
[----:B------:R-:W-:-:S04]  /*1000*/  ISETP.GE.U32.AND P0, PT, R17, UR42, PT ;  /* 0x0000002a11007c0c */ /* 0x000fc8000bf06070 */
[----:B------:R-:W-:-:S13]  /*1010*/  ISETP.GE.AND.EX P0, PT, R16, UR43, PT, P0 ;  /* 0x0000002b10007c0c */ /* 0x000fda000bf06300 */
[----:B------:R-:W-:Y:S05]  /*1020*/  @!P0 BRA `(.L_x_9165) ;  /* 0xfffffff000b48947 */ /* 0x000fea000383ffff */
[----:B------:R-:W-:Y:S05]  /*1030*/  BSYNC B0 ;  /* 0x0000000000007941 */ /* 0x000fea0003800000 */
.L_x_9155:
[----:B------:R-:W-:Y:S05]  /*1040*/  EXIT ;  /* 0x000000000000794d */ /* 0x000fea0003800000 */
.L_x_9158:
[----:B------:R-:W-:Y:S01]  /*1050*/  HFMA2 R12, -RZ, RZ, 0, 1.1920928955078125e-07 ;  /* 0x00000002ff0c7431 */ /* 0x000fe200000001ff */
[----:B------:R-:W-:Y:S01]  /*1060*/  BSSY B1, `(.L_x_9166) ;  /* 0x0000006000017945 */ /* 0x000fe20003800000 */
[----:B------:R-:W-:Y:S02]  /*1070*/  IMAD.MOV.U32 R11, RZ, RZ, 0x1f ;  /* 0x0000001fff0b7424 */ /* 0x000fe400078e00ff */
[----:B------:R-:W-:-:S07]  /*1080*/  IMAD.MOV.U32 R15, RZ, RZ, -0x1 ;  /* 0xffffffffff0f7424 */ /* 0x000fce00078e00ff */
[----:B01234-:R-:W-:Y:S05]  /*1090*/  WARPSYNC.COLLECTIVE R15, `(.L_x_9167) ;  /* 0x000000000f087348 */ /* 0x01ffea0003c00000 */
[----:B------:R0:W0:Y:S02]  /*10a0*/  SHFL.BFLY P6, R14, R13, R12, R11 ;  /* 0x0c00000c0d0e7389 */ /* 0x00002400000c000b */
[----:B01234-:R-:W-:Y:S05]  /*10b0*/  ENDCOLLECTIVE ;  /* 0x000000000000791b */ /* 0x01ffea0003800000 */
.L_x_9167:
[----:B------:R-:W-:Y:S05]  /*10c0*/  BSYNC B1 ;  /* 0x0000000000017941 */ /* 0x000fea0003800000 */
.L_x_9166:
[----:B------:R-:W-:Y:S01]  /*10d0*/  FMNMX R13, R14, R13, !PT ;  /* 0x0000000d0e0d7209 */ /* 0x000fe20007800000 */
[----:B------:R-:W-:Y:S01]  /*10e0*/  IMAD.MOV.U32 R11, RZ, RZ, 0x1f ;  /* 0x0000001fff0b7424 */ /* 0x000fe200078e00ff */
[----:B------:R-:W-:Y:S01]  /*10f0*/  MOV R12, 0x1 ;  /* 0x00000001000c7802 */ /* 0x000fe20000000f00 */
[----:B------:R-:W-:Y:S02]  /*1100*/  IMAD.MOV.U32 R15, RZ, RZ, -0x1 ;  /* 0xffffffffff0f7424 */ /* 0x000fe400078e00ff */
[----:B------:R-:W-:-:S07]  /*1110*/  HFMA2 R3, -RZ, RZ, 0.96630859375, -0.0022525787353515625 ;  /* 0x3bbb989dff037431 */ /* 0x000fce00000001ff */
[----:B------:R-:W-:Y:S05]  /*1120*/  WARPSYNC.COLLECTIVE R15, `(.L_x_9168) ;  /* 0x000000000f087348 */ /* 0x000fea0003c00000 */
[----:B------:R0:W1:Y:S02]  /*1130*/  SHFL.BFLY P6, R14, R13, R12, R11 ;  /* 0x0c00000c0d0e7389 */ /* 0x00006400000c000b */
[----:B01----:R-:W-:Y:S05]  /*1140*/  ENDCOLLECTIVE ;  /* 0x000000000000791b */ /* 0x003fea0003800000 */
.L_x_9168:
        /* <DEDUP_REMOVED lines=20> */
[----:B------:R-:W-:-:S02]  /*1290*/  IMAD.MOV.U32 R11, RZ, RZ, 0x1f ;  /* 0x0000001fff0b7424 */ /* 0x000fc400078e00ff */
[----:B-1----:R-:W-:-:S04]  /*12a0*/  FMUL R2, R2, R3 ;  /* 0x0000000302027220 */ /* 0x002fc80000400000 */
[----:B------:R-:W-:-:S04]  /*12b0*/  FADD R13, RZ, R2 ;  /* 0x00000002ff0d7221 */ /* 0x000fc80000000000 */
[----:B------:R-:W-:-:S07]  /*12c0*/  FADD R13, R13, R0 ;  /* 0x000000000d0d7221 */ /* 0x000fce0000000000 */
[----:B------:R-:W-:Y:S05]  /*12d0*/  WARPSYNC.COLLECTIVE R15, `(.L_x_9169) ;  /* 0x000000000f087348 */ /* 0x000fea0003c00000 */
[----:B------:R0:W1:Y:S02]  /*12e0*/  SHFL.BFLY P6, R14, R13, R12, R11 ;  /* 0x0c00000c0d0e7389 */ /* 0x00006400000c000b */
[----:B01----:R-:W-:Y:S05]  /*12f0*/  ENDCOLLECTIVE ;  /* 0x000000000000791b */ /* 0x003fea0003800000 */
.L_x_9169:
[----:B------:R-:W-:Y:S02]  /*1300*/  IMAD.MOV.U32 R12, RZ, RZ, 0x1 ;  /* 0x00000001ff0c7424 */ /* 0x000fe400078e00ff */
[----:B------:R-:W-:-:S05]  /*1310*/  FADD R3, R13, R14 ;  /* 0x0000000e0d037221 */ /* 0x000fca0000000000 */
[----:B------:R-:W-:-:S07]  /*1320*/  MOV R13, R3 ;  /* 0x00000003000d7202 */ /* 0x000fce0000000f00 */
[----:B------:R-:W-:Y:S05]  /*1330*/  WARPSYNC.COLLECTIVE R15, `(.L_x_9170) ;  /* 0x000000000f087348 */ /* 0x000fea0003c00000 */
[----:B------:R0:W1:Y:S02]  /*1340*/  SHFL.BFLY P6, R14, R13, R12, R11 ;  /* 0x0c00000c0d0e7389 */ /* 0x00006400000c000b */
[----:B01----:R-:W-:Y:S05]  /*1350*/  ENDCOLLECTIVE ;  /* 0x000000000000791b */ /* 0x003fea0003800000 */
.L_x_9170:
[----:B------:R-:W-:Y:S05]  /*1360*/  BRA `(.L_x_9171) ;  /* 0xfffffff800647947 */ /* 0x000fea000383ffff */
        .weak           $__internal_141_$__cuda_sm3x_div_rn_noftz_f32_slowpath
        .type           $__internal_141_$__cuda_sm3x_div_rn_noftz_f32_slowpath,@function
        .size           $__internal_141_$__cuda_sm3x_div_rn_noftz_f32_slowpath,(.L_x_37518 - $__internal_141_$__cuda_sm3x_div_rn_noftz_f32_slowpath)
$__internal_141_$__cuda_sm3x_div_rn_noftz_f32_slowpath:
        /* <DEDUP_REMOVED lines=35> */
.L_x_9173:
        /* <DEDUP_REMOVED lines=51> */
.L_x_9180:
[----:B------:R-:W-:-:S04]  /*18d0*/  LOP3.LUT R2, R2, 0x80000000, RZ, 0xc0, !PT ;  /* 0x8000000002027812 */ /* 0x000fc800078ec0ff */
[----:B------:R-:W-:Y:S01]  /*18e0*/  LOP3.LUT R2, R2, 0x7f800000, RZ, 0xfc, !PT ;  /* 0x7f80000002027812 */ /* 0x000fe200078efcff */
[----:B------:R-:W-:Y:S06]  /*18f0*/  BRA `(.L_x_9181) ;  /* 0x0000000000047947 */ /* 0x000fec0003800000 */
.L_x_9179:
[----:B------:R-:W-:-:S07]  /*1900*/  IMAD R2, R22, 0x800000, R2 ;  /* 0x0080000016027824 */ /* 0x000fce00078e0202 */
.L_x_9181:
[----:B------:R-:W-:Y:S05]  /*1910*/  BSYNC.RECONVERGENT B3 ;  /* 0x0000000000037941 */ /* 0x000fea0003800200 */
.L_x_9178:
[----:B------:R-:W-:Y:S05]  /*1920*/  BRA `(.L_x_9182) ;  /* 0x0000000000207947 */ /* 0x000fea0003800000 */
.L_x_9177:
[----:B------:R-:W-:-:S04]  /*1930*/  LOP3.LUT R2, R15, 0x80000000, R2, 0x48, !PT ;  /* 0x800000000f027812 */ /* 0x000fc800078e4802 */
[----:B------:R-:W-:Y:S01]  /*1940*/  LOP3.LUT R2, R2, 0x7f800000, RZ, 0xfc, !PT ;  /* 0x7f80000002027812 */ /* 0x000fe200078efcff */
[----:B------:R-:W-:Y:S06]  /*1950*/  BRA `(.L_x_9182) ;  /* 0x0000000000147947 */ /* 0x000fec0003800000 */
.L_x_9176:
[----:B------:R-:W-:Y:S01]  /*1960*/  LOP3.LUT R2, R15, 0x80000000, R2, 0x48, !PT ;  /* 0x800000000f027812 */ /* 0x000fe200078e4802 */
[----:B------:R-:W-:Y:S06]  /*1970*/  BRA `(.L_x_9182) ;  /* 0x00000000000c7947 */ /* 0x000fec0003800000 */
.L_x_9175:
[----:B------:R-:W0:Y:S01]  /*1980*/  MUFU.RSQ R2, -QNAN ;  /* 0xffc0000000027908 */ /* 0x000e220000001400 */
[----:B------:R-:W-:Y:S05]  /*1990*/  BRA `(.L_x_9182) ;  /* 0x0000000000047947 */ /* 0x000fea0003800000 */
.L_x_9174:
[----:B------:R-:W-:-:S07]  /*19a0*/  FADD.FTZ R2, R2, R3 ;  /* 0x0000000302027221 */ /* 0x000fce0000010000 */
.L_x_9182:
[----:B------:R-:W-:Y:S05]  /*19b0*/  BSYNC.RECONVERGENT B2 ;  /* 0x0000000000027941 */ /* 0x000fea0003800200 */
.L_x_9172:
[----:B------:R-:W-:-:S04]  /*19c0*/  HFMA2 R15, -RZ, RZ, 0, 0 ;  /* 0x00000000ff0f7431 */ /* 0x000fc800000001ff */
[----:B0-----:R-:W-:Y:S05]  /*19d0*/  RET.REL.NODEC R14 `(_Z15SoftmaxWarpImplI22BroadcastScaleMaskLoadIffbLm4EiE11DirectStoreIffEfLi2ELi2ELi4ELi1ELb1EL9Algorithm0EEvT_T0_ll) ;  /* 0xffffffe40e887950 */ /* 0x001fea0003c3ffff */
.L_x_9183:
        /* <DEDUP_REMOVED lines=10> */
.L_x_37518:


//--------------------- .text._Z15SoftmaxWarpImplI22BroadcastScaleMaskLoadIffbLm4EiE11DirectStoreIffEfLi2ELi2ELi4ELi1ELb0EL9Algorithm0EEvT_T0_ll --------------------------
	.section	.text._Z15SoftmaxWarpImplI22BroadcastScaleMaskLoadIffbLm4EiE11DirectStoreIffEfLi2ELi2ELi4ELi1ELb0EL9Algorithm0EEvT_T0_ll,"ax",@progbits
	.align	128
        .global         _Z15SoftmaxWarpImplI22BroadcastScaleMaskLoadIffbLm4EiE11DirectStoreIffEfLi2ELi2ELi4ELi1ELb0EL9Algorithm0EEvT_T0_ll
        .type           _Z15SoftmaxWarpImplI22BroadcastScaleMaskLoadIffbLm4EiE11DirectStoreIffEfLi2ELi2ELi4ELi1ELb0EL9Algorithm0EEvT_T0_ll,@function
        .size           _Z15SoftmaxWarpImplI22BroadcastScaleMaskLoadIffbLm4EiE11DirectStoreIffEfLi2ELi2ELi4ELi1ELb0EL9Algorithm0EEvT_T0_ll,(.L_x_37519 - _Z15SoftmaxWarpImplI22BroadcastScaleMaskLoadIffbLm4EiE11DirectStoreIffEfLi2ELi2ELi4ELi1ELb0EL9Algorithm0EEvT_T0_ll)
        .other          _Z15SoftmaxWarpImplI22BroadcastScaleMaskLoadIffbLm4EiE11DirectStoreIffEfLi2ELi2ELi4ELi1ELb0EL9Algorithm0EEvT_T0_ll,@"STO_CUDA_ENTRY STV_DEFAULT"
_Z15SoftmaxWarpImplI22BroadcastScaleMaskLoadIffbLm4EiE11DirectStoreIffEfLi2ELi2ELi4ELi1ELb0EL9Algorithm0EEvT_T0_ll:
.text._Z15SoftmaxWarpImplI22BroadcastScaleMaskLoadIffbLm4EiE11DirectStoreIffEfLi2ELi2ELi4ELi1ELb0EL9Algorithm0EEvT_T0_ll:
        /* <DEDUP_REMOVED lines=26> */
.L_x_9184:
        /* <DEDUP_REMOVED lines=20> */
.L_x_9191:
        /* <DEDUP_REMOVED lines=11> */
[----:B-1----:R-:W-:Y:S01]  /*0390*/  MOV R2, RZ ;  /* 0x000000ff00027202 */ /* 0x002fe20000000f00 */
        /* <DEDUP_REMOVED lines=105> */
[----:B------:R-:W-:Y:S01]  /*0a30*/  UMOV UR4, 0xffffffff ;  /* 0xffffffff00047882 */ /* 0x000fe20000000000 */
[----:B--2---:R-:W-:-:S09]  /*0a40*/  FMUL R25, R0, UR47 ;  /* 0x0000002f00197c20 */ /* 0x004fd20008400000 */
[----:B------:R-:W0:Y:S01]  /*0a50*/  @!P0 LDC R25, c[0x0][0x3f0] ;  /* 0x0000fc00ff198b82 */ /* 0x000e220000000800 */
[----:B---3--:R-:W-:-:S05]  /*0a60*/  @P1 FMUL R23, R14, UR47 ;  /* 0x0000002f0e171c20 */ /* 0x008fca0008400000 */
[----:B0-----:R-:W-:Y:S01]  /*0a70*/  FMNMX3 R13, R25, -INF , R23, !PT ;  /* 0xff800000190d7876 */ /* 0x001fe20007800017 */
[----:B------:R-:W-:Y:S06]  /*0a80*/  BRA.DIV UR4, `(.L_x_9186) ;  /* 0x00000006043c7947 */ /* 0x000fec000b800000 */
[----:B------:R-:W0:Y:S01]  /*0a90*/  SHFL.BFLY PT, R14, R13, 0x2, 0x1f ;  /* 0x0c401f000d0e7f89 */ /* 0x000e2200000e0000 */
[----:B------:R-:W-:Y:S02]  /*0aa0*/  IMAD.MOV.U32 R11, RZ, RZ, 0x3bbb989d ;  /* 0x3bbb989dff0b7424 */ /* 0x000fe400078e00ff */
[----:B------:R-:W-:Y:S01]  /*0ab0*/  IMAD.MOV.U32 R12, RZ, RZ, 0x437c0000 ;  /* 0x437c0000ff0c7424 */ /* 0x000fe200078e00ff */
        /* <DEDUP_REMOVED lines=25> */
[----:B------:R0:W1:Y:S02]  /*0c50*/  SHFL.BFLY PT, R14, R3, 0x1, 0x1f ;  /* 0x0c201f00030e7f89 */ /* 0x00006400000e0000 */
.L_x_9197:
        /* <DEDUP_REMOVED lines=11> */
[----:B------:R-:W-:Y:S05]  /*0d10*/  CALL.REL.NOINC `($__internal_142_$__cuda_sm3x_div_rn_noftz_f32_slowpath) ;  /* 0x0000000400607944 */ /* 0x000fea0003c00000 */
[----:B------:R-:W-:-:S07]  /*0d20*/  IMAD.MOV.U32 R12, RZ, RZ, R2 ;  /* 0x000000ffff0c7224 */ /* 0x000fce00078e0002 */
.L_x_9188:
[----:B------:R-:W-:Y:S05]  /*0d30*/  BSYNC.RECONVERGENT B1 ;  /* 0x0000000000017941 */ /* 0x000fea0003800200 */
.L_x_9187:
        /* <DEDUP_REMOVED lines=11> */
[----:B------:R-:W-:Y:S05]  /*0df0*/  CALL.REL.NOINC `($__internal_142_$__cuda_sm3x_div_rn_noftz_f32_slowpath) ;  /* 0x0000000400287944 */ /* 0x000fea0003c00000 */
[----:B------:R-:W-:-:S07]  /*0e00*/  IMAD.MOV.U32 R13, RZ, RZ, R2 ;  /* 0x000000ffff0d7224 */ /* 0x000fce00078e0002 */
.L_x_9190:
[----:B------:R-:W-:Y:S05]  /*0e10*/  BSYNC.RECONVERGENT B1 ;  /* 0x0000000000017941 */ /* 0x000fea0003800200 */
.L_x_9189:
[----:B------:R-:W-:Y:S01]  /*0e20*/  IMAD.MOV.U32 R11, RZ, RZ, RZ ;  /* 0x000000ffff0b7224 */ /* 0x000fe200078e00ff */
[----:B------:R-:W-:Y:S01]  /*0e30*/  R2UR UR4, R4 ;  /* 0x00000000040472ca */ /* 0x000fe200000e0000 */
        /* <DEDUP_REMOVED lines=19> */
.L_x_9185:
[----:B------:R-:W-:Y:S05]  /*0f70*/  EXIT ;  /* 0x000000000000794d */ /* 0x000fea0003800000 */
.L_x_9186:
[----:B------:R-:W-:Y:S01]  /*0f80*/  HFMA2 R12, -RZ, RZ, 0, 1.1920928955078125e-07 ;  /* 0x00000002ff0c7431 */ /* 0x000fe200000001ff */
[----:B------:R-:W-:Y:S01]  /*0f90*/  BSSY B1, `(.L_x_9192) ;  /* 0x0000006000017945 */ /* 0x000fe20003800000 */
[----:B------:R-:W-:Y:S02]  /*0fa0*/  IMAD.MOV.U32 R11, RZ, RZ, 0x1f ;  /* 0x0000001fff0b7424 */ /* 0x000fe400078e00ff */
[----:B------:R-:W-:-:S07]  /*0fb0*/  IMAD.MOV.U32 R15, RZ, RZ, -0x1 ;  /* 0xffffffffff0f7424 */ /* 0x000fce00078e00ff */
[----:B------:R-:W-:Y:S05]  /*0fc0*/  WARPSYNC.COLLECTIVE R15, `(.L_x_9193) ;  /* 0x000000000f087348 */ /* 0x000fea0003c00000 */
[----:B------:R0:W1:Y:S02]  /*0fd0*/  SHFL.BFLY P6, R14, R13, R12, R11 ;  /* 0x0c00000c0d0e7389 */ /* 0x00006400000c000b */
[----:B01----:R-:W-:Y:S05]  /*0fe0*/  ENDCOLLECTIVE ;  /* 0x000000000000791b */ /* 0x003fea0003800000 */
.L_x_9193:
[----:B------:R-:W-:Y:S05]  /*0ff0*/  BSYNC B1 ;  /* 0x0000000000017941 */ /* 0x000fea0003800000 */
.L_x_9192:
        /* <DEDUP_REMOVED lines=8> */
.L_x_9194:
        /* <DEDUP_REMOVED lines=27> */
.L_x_9195:
[----:B------:R-:W-:Y:S02]  /*1230*/  IMAD.MOV.U32 R12, RZ, RZ, 0x1 ;  /* 0x00000001ff0c7424 */ /* 0x000fe400078e00ff */
[----:B------:R-:W-:-:S05]  /*1240*/  FADD R3, R13, R14 ;  /* 0x0000000e0d037221 */ /* 0x000fca0000000000 */
[----:B------:R-:W-:-:S07]  /*1250*/  MOV R13, R3 ;  /* 0x00000003000d7202 */ /* 0x000fce0000000f00 */
[----:B------:R-:W-:Y:S05]  /*1260*/  WARPSYNC.COLLECTIVE R15, `(.L_x_9196) ;  /* 0x000000000f087348 */ /* 0x000fea0003c00000 */
[----:B------:R0:W1:Y:S02]  /*1270*/  SHFL.BFLY P6, R14, R13, R12, R11 ;  /* 0x0c00000c0d0e7389 */ /* 0x00006400000c000b */
[----:B01----:R-:W-:Y:S05]  /*1280*/  ENDCOLLECTIVE ;  /* 0x000000000000791b */ /* 0x003fea0003800000 */
.L_x_9196:
[----:B------:R-:W-:Y:S05]  /*1290*/  BRA `(.L_x_9197) ;  /* 0xfffffff800707947 */ /* 0x000fea000383ffff */
        .weak           $__internal_142_$__cuda_sm3x_div_rn_noftz_f32_slowpath
        .type           $__internal_142_$__cuda_sm3x_div_rn_noftz_f32_slowpath,@function
        .size           $__internal_142_$__cuda_sm3x_div_rn_noftz_f32_slowpath,(.L_x_37519 - $__internal_142_$__cuda_sm3x_div_rn_noftz_f32_slowpath)
$__internal_142_$__cuda_sm3x_div_rn_noftz_f32_slowpath:
        /* <DEDUP_REMOVED lines=35> */
.L_x_9199:
        /* <DEDUP_REMOVED lines=51> */
.L_x_9206:
[----:B------:R-:W-:-:S04]  /*1800*/  LOP3.LUT R2, R2, 0x80000000, RZ, 0xc0, !PT ;  /* 0x8000000002027812 */ /* 0x000fc800078ec0ff */
[----:B------:R-:W-:Y:S01]  /*1810*/  LOP3.LUT R2, R2, 0x7f800000, RZ, 0xfc, !PT ;  /* 0x7f80000002027812 */ /* 0x000fe200078efcff */
[----:B------:R-:W-:Y:S06]  /*1820*/  BRA `(.L_x_9207) ;  /* 0x0000000000047947 */ /* 0x000fec0003800000 */
.L_x_9205:
[----:B------:R-:W-:-:S07]  /*1830*/  IMAD R2, R22, 0x800000, R2 ;  /* 0x0080000016027824 */ /* 0x000fce00078e0202 */
.L_x_9207:
[----:B------:R-:W-:Y:S05]  /*1840*/  BSYNC.RECONVERGENT B3 ;  /* 0x0000000000037941 */ /* 0x000fea0003800200 */
.L_x_9204:
[----:B------:R-:W-:Y:S05]  /*1850*/  BRA `(.L_x_9208) ;  /* 0x0000000000207947 */ /* 0x000fea0003800000 */
.L_x_9203:
[----:B------:R-:W-:-:S04]  /*1860*/  LOP3.LUT R2, R15, 0x80000000, R2, 0x48, !PT ;  /* 0x800000000f027812 */ /* 0x000fc800078e4802 */
[----:B------:R-:W-:Y:S01]  /*1870*/  LOP3.LUT R2, R2, 0x7f800000, RZ, 0xfc, !PT ;  /* 0x7f80000002027812 */ /* 0x000fe200078efcff */
[----:B------:R-:W-:Y:S06]  /*1880*/  BRA `(.L_x_9208) ;  /* 0x0000000000147947 */ /* 0x000fec0003800000 */
.L_x_9202:
[----:B------:R-:W-:Y:S01]  /*1890*/  LOP3.LUT R2, R15, 0x80000000, R2, 0x48, !PT ;  /* 0x800000000f027812 */ /* 0x000fe200078e4802 */
[----:B------:R-:W-:Y:S06]  /*18a0*/  BRA `(.L_x_9208) ;  /* 0x00000000000c7947 */ /* 0x000fec0003800000 */
.L_x_9201:
[----:B------:R-:W0:Y:S01]  /*18b0*/  MUFU.RSQ R2, -QNAN ;  /* 0xffc0000000027908 */ /* 0x000e220000001400 */
[----:B------:R-:W-:Y:S05]  /*18c0*/  BRA `(.L_x_9208) ;  /* 0x0000000000047947 */ /* 0x000fea0003800000 */
.L_x_9200:
[----:B------:R-:W-:-:S07]  /*18d0*/  FADD.FTZ R2, R2, R3 ;  /* 0x0000000302027221 */ /* 0x000fce0000010000 */
.L_x_9208:
[----:B------:R-:W-:Y:S05]  /*18e0*/  BSYNC.RECONVERGENT B2 ;  /* 0x0000000000027941 */ /* 0x000fea0003800200 */
.L_x_9198:
[----:B------:R-:W-:-:S04]  /*18f0*/  HFMA2 R15, -RZ, RZ, 0, 0 ;  /* 0x00000000ff0f7431 */ /* 0x000fc800000001ff */
[----:B0-----:R-:W-:Y:S05]  /*1900*/  RET.REL.NODEC R14 `(_Z15SoftmaxWarpImplI22BroadcastScaleMaskLoadIffbLm4EiE11DirectStoreIffEfLi2ELi2ELi4ELi1ELb0EL9Algorithm0EEvT_T0_ll) ;  /* 0xffffffe40ebc7950 */ /* 0x001fea0003c3ffff */
.L_x_9209:
        /* <DEDUP_REMOVED lines=15> */
.L_x_37519:


//--------------------- .text._Z15SoftmaxWarpImplI22BroadcastScaleMaskLoadIffbLm4EiE11DirectStoreIffEfLi2ELi2ELi4ELi2ELb1EL9Algorithm0EEvT_T0_ll --------------------------
	.section	.text._Z15SoftmaxWarpImplI22BroadcastScaleMaskLoadIffbLm4EiE11DirectStoreIffEfLi2ELi2ELi4ELi2ELb1EL9Algorithm0EEvT_T0_ll,"ax",@progbits
	.align	128
        .global         _Z15SoftmaxWarpImplI22BroadcastScaleMaskLoadIffbLm4EiE11DirectStoreIffEfLi2ELi2ELi4ELi2ELb1EL9Algorithm0EEvT_T0_ll
        .type           _Z15SoftmaxWarpImplI22BroadcastScaleMaskLoadIffbLm4EiE11DirectStoreIffEfLi2ELi2ELi4ELi2ELb1EL9Algorithm0EEvT_T0_ll,@function
        .size           _Z15SoftmaxWarpImplI22BroadcastScaleMaskLoadIffbLm4EiE11DirectStoreIffEfLi2ELi2ELi4ELi2ELb1EL9Algorithm0EEvT_T0_ll,(.L_x_37520 - _Z15SoftmaxWarpImplI22BroadcastScaleMaskLoadIffbLm4EiE11DirectStoreIffEfLi2ELi2ELi4ELi2ELb1EL9Algorithm0EEvT_T0_ll)
        .other          _Z15SoftmaxWarpImplI22BroadcastScaleMaskLoadIffbLm4EiE11DirectStoreIffEfLi2ELi2ELi4ELi2ELb1EL9Algorithm0EEvT_T0_ll,@"STO_CUDA_ENTRY STV_DEFAULT"
_Z15SoftmaxWarpImplI22BroadcastScaleMaskLoadIffbLm4EiE11DirectStoreIffEfLi2ELi2ELi4ELi2ELb1EL9Algorithm0EEvT_T0_ll:
.text._Z15SoftmaxWarpImplI22BroadcastScaleMaskLoadIffbLm4EiE11DirectStoreIffEfLi2ELi2ELi4ELi2ELb1EL9Algorithm0EEvT_T0_ll:
        /* <DEDUP_REMOVED lines=28> */
.L_x_9210:
        /* <DEDUP_REMOVED lines=21> */
.L_x_9229:
        /* <DEDUP_REMOVED lines=129> */
.L_x_9213:
[----:B------:R-:W-:Y:S05]  /*0b20*/  BSYNC.RECONVERGENT B1 ;  /* 0x0000000000017941 */ /* 0x000fea0003800200 */
.L_x_9212:
[----:B------:R-:W-:Y:S01]  /*0b30*/  BSSY.RECONVERGENT B1, `(.L_x_9214) ;  /* 0x0000080000017945 */ /* 0x000fe20003800200 */
[----:B------:R-:W-:Y:S01]  /*0b40*/  MOV R21, 0xff800000 ;  /* 0xff80000000157802 */ /* 0x000fe20000000f00 */
[----:B------:R-:W-:Y:S02]  /*0b50*/  IMAD.MOV.U32 R20, RZ, RZ, -0x800000 ;  /* 0xff800000ff147424 */ /* 0x000fe400078e00ff */
[----:B------:R-:W-:Y:S01]  /*0b60*/  IMAD.MOV.U32 R18, RZ, RZ, -0x800000 ;  /* 0xff800000ff127424 */ /* 0x000fe200078e00ff */
[----:B------:R-:W-:Y:S06]  /*0b70*/  @P0 BRA `(.L_x_9215) ;  /* 0x0000000400ec0947 */ /* 0x000fec0003800000 */
[----:B-1----:R-:W-:Y:S02]  /*0b80*/  IABS R12, R0 ;  /* 0x00000000000c7213 */ /* 0x002fe40000000000 */
[----:B------:R-:W-:Y:S02]  /*0b90*/  IADD3 R25, PT, PT, R5, 0x1, RZ ;  /* 0x0000000105197810 */ /* 0x000fe40007ffe0ff */
[----:B------:R-:W1:Y:S01]  /*0ba0*/  I2F.RP R20, R12 ;  /* 0x0000000c00147306 */ /* 0x000e620000209400 */
[----:B----4-:R-:W-:Y:S02]  /*0bb0*/  R2UR UR4, R16 ;  /* 0x00000000100472ca */ /* 0x010fe400000e0000 */
[----:B------:R-:W-:Y:S01]  /*0bc0*/  IMAD R25, R25, UR48, R6 ;  /* 0x0000003019197c24 */ /* 0x000fe2000f8e0206 */
[----:B------:R-:W-:-:S04]  /*0bd0*/  R2UR UR5, R17 ;  /* 0x00000000110572ca */ /* 0x000fc800000e0000 */
[----:B------:R-:W-:Y:S01]  /*0be0*/  IABS R26, R25 ;  /* 0x00000019001a7213 */ /* 0x000fe20000000000 */
[----:B-1----:R-:W1:Y:S02]  /*0bf0*/  MUFU.RCP R20, R20 ;  /* 0x0000001400147308 */ /* 0x002e640000001000 */
[----:B-1----:R-:W-:Y:S02]  /*0c00*/  IADD3 R18, PT, PT, R20, 0xffffffe, RZ ;  /* 0x0ffffffe14127810 */ /* 0x002fe40007ffe0ff */
[----:B--2---:R-:W-:-:S04]  /*0c10*/  IABS R20, R2 ;  /* 0x0000000200147213 */ /* 0x004fc80000000000 */
[----:B------:R1:W2:Y:S02]  /*0c20*/  F2I.FTZ.U32.TRUNC.NTZ R19, R18 ;  /* 0x0000001200137305 */ /* 0x0002a4000021f000 */
[----:B-1----:R-:W-:Y:S02]  /*0c30*/  IMAD.MOV.U32 R18, RZ, RZ, RZ ;  /* 0x000000ffff127224 */ /* 0x002fe400078e00ff */
[----:B--2---:R-:W-:-:S04]  /*0c40*/  IMAD.MOV R21, RZ, RZ, -R19 ;  /* 0x000000ffff157224 */ /* 0x004fc800078e0a13 */
[----:B------:R-:W-:-:S04]  /*0c50*/  IMAD R21, R21, R12, RZ ;  /* 0x0000000c15157224 */ /* 0x000fc800078e02ff */
        /* <DEDUP_REMOVED lines=11> */
[----:B------:R-:W-:Y:S01]  /*0d10*/  LOP3.LUT R12, R25, R0, RZ, 0x3c, !PT ;  /* 0x00000000190c7212 */ /* 0x000fe200078e3cff */
[----:B-1----:R-:W-:Y:S01]  /*0d20*/  VIADD R19, R24, 0xffffffe ;  /* 0x0ffffffe18137836 */ /* 0x002fe20000000000 */
[----:B------:R-:W-:Y:S02]  /*0d30*/  ISETP.NE.AND P2, PT, R0, RZ, PT ;  /* 0x000000ff0000720c */ /* 0x000fe40003f45270 */
[----:B------:R-:W-:-:S03]  /*0d40*/  ISETP.GE.AND P3, PT, R12, RZ, PT ;  /* 0x000000ff0c00720c */ /* 0x000fc60003f66270 */
[----:B------:R-:W1:Y:S04]  /*0d50*/  F2I.FTZ.U32.TRUNC.NTZ R19, R19 ;  /* 0x0000001300137305 */ /* 0x000e68000021f000 */
[----:B------:R-:W-:-:S05]  /*0d60*/  @P1 VIADD R18, R18, 0x1 ;  /* 0x0000000112121836 */ /* 0x000fca0000000000 */
[----:B------:R-:W-:Y:S01]  /*0d70*/  MOV R12, R18 ;  /* 0x00000012000c7202 */ /* 0x000fe20000000f00 */
[----:B------:R-:W-:-:S04]  /*0d80*/  HFMA2 R18, -RZ, RZ, 0, 0 ;  /* 0x00000000ff127431 */ /* 0x000fc800000001ff */
[----:B------:R-:W-:Y:S01]  /*0d90*/  @!P3 IMAD.MOV R12, RZ, RZ, -R12 ;  /* 0x000000ffff0cb224 */ /* 0x000fe200078e0a0c */
[----:B------:R-:W-:Y:S02]  /*0da0*/  @!P2 LOP3.LUT R12, RZ, R0, RZ, 0x33, !PT ;  /* 0x00000000ff0ca212 */ /* 0x000fe400078e33ff */
[----:B-1----:R-:W-:Y:S02]  /*0db0*/  IADD3 R21, PT, PT, RZ, -R19, RZ ;  /* 0x80000013ff157210 */ /* 0x002fe40007ffe0ff */
[----:B0-----:R-:W-:Y:S01]  /*0dc0*/  ISETP.NE.U32.AND P3, PT, R10, 0x1, PT ;  /* 0x000000010a00780c */ /* 0x001fe20003f65070 */
[----:B------:R-:W-:Y:S02]  /*0dd0*/  IMAD.MOV R27, RZ, RZ, -R12 ;  /* 0x000000ffff1b7224 */ /* 0x000fe400078e0a0c */
[----:B------:R-:W-:Y:S01]  /*0de0*/  IMAD R21, R21, R20, RZ ;  /* 0x0000001415157224 */ /* 0x000fe200078e02ff */
[----:B------:R-:W-:Y:S01]  /*0df0*/  ISETP.NE.AND.EX P3, PT, R11, RZ, PT, P3 ;  /* 0x000000ff0b00720c */ /* 0x000fe20003f65330 */
[----:B------:R-:W-:-:S02]  /*0e00*/  IMAD R27, R0, R27, R25 ;  /* 0x0000001b001b7224 */ /* 0x000fc400078e0219 */
[----:B------:R-:W-:Y:S01]  /*0e10*/  IMAD.HI.U32 R18, R19, R21, R18 ;  /* 0x0000001513127227 */ /* 0x000fe200078e0012 */
[----:B---3--:R-:W-:Y:S02]  /*0e20*/  IABS R21, R3 ;  /* 0x0000000300157213 */ /* 0x008fe40000000000 */
[----:B------:R-:W-:Y:S02]  /*0e30*/  IABS R29, R27 ;  /* 0x0000001b001d7213 */ /* 0x000fe40000000000 */
[----:B------:R-:W0:Y:S01]  /*0e40*/  I2F.RP R26, R21 ;  /* 0x00000015001a7306 */ /* 0x000e220000209400 */
[----:B------:R-:W-:Y:S02]  /*0e50*/  LOP3.LUT R10, R27, R2, RZ, 0x3c, !PT ;  /* 0x000000021b0a7212 */ /* 0x000fe400078e3cff */
[----:B------:R-:W-:Y:S02]  /*0e60*/  IMAD.HI.U32 R24, R18, R29, RZ ;  /* 0x0000001d12187227 */ /* 0x000fe400078e00ff */
[----:B------:R-:W-:-:S02]  /*0e70*/  ISETP.GE.AND P4, PT, R10, RZ, PT ;  /* 0x000000ff0a00720c */ /* 0x000fc40003f86270 */
        /* <DEDUP_REMOVED lines=8> */
[----:B------:R-:W-:Y:S01]  /*0f00*/  ISETP.NE.AND P2, PT, R2, RZ, PT ;  /* 0x000000ff0200720c */ /* 0x000fe20003f45270 */
[----:B------:R0:W1:Y:S02]  /*0f10*/  F2I.FTZ.U32.TRUNC.NTZ R19, R18 ;  /* 0x0000001200137305 */ /* 0x000064000021f000 */
[----:B0-----:R-:W-:-:S08]  /*0f20*/  IMAD.MOV.U32 R18, RZ, RZ, RZ ;  /* 0x000000ffff127224 */ /* 0x001fd000078e00ff */
[----:B------:R-:W-:Y:S01]  /*0f30*/  @P1 VIADD R24, R24, 0x1 ;  /* 0x0000000118181836 */ /* 0x000fe20000000000 */
[----:B-1----:R-:W-:-:S04]  /*0f40*/  IADD3 R20, PT, PT, RZ, -R19, RZ ;  /* 0x80000013ff147210 */ /* 0x002fc80007ffe0ff */
[----:B------:R-:W-:Y:S01]  /*0f50*/  MOV R10, R24 ;  /* 0x00000018000a7202 */ /* 0x000fe20000000f00 */
[----:B------:R-:W-:-:S04]  /*0f60*/  IMAD R29, R20, R21, RZ ;  /* 0x00000015141d7224 */ /* 0x000fc800078e02ff */
[----:B------:R-:W-:Y:S01]  /*0f70*/  @!P4 IMAD.MOV R10, RZ, RZ, -R10 ;  /* 0x000000ffff0ac224 */ /* 0x000fe200078e0a0a */
[----:B------:R-:W-:Y:S01]  /*0f80*/  @!P2 LOP3.LUT R10, RZ, R2, RZ, 0x33, !PT ;  /* 0x00000002ff0aa212 */ /* 0x000fe200078e33ff */
[----:B------:R-:W-:-:S03]  /*0f90*/  IMAD.HI.U32 R29, R19, R29, R18 ;  /* 0x0000001d131d7227 */ /* 0x000fc600078e0012 */
[----:B------:R-:W-:-:S05]  /*0fa0*/  IADD3 R26, PT, PT, -R10, RZ, RZ ;  /* 0x000000ff0a1a7210 */ /* 0x000fca0007ffe1ff */
[----:B------:R-:W-:-:S05]  /*0fb0*/  IMAD R26, R2, R26, R27 ;  /* 0x0000001a021a7224 */ /* 0x000fca00078e021b */
[----:B------:R-:W-:Y:S02]  /*0fc0*/  IABS R18, R26 ;  /* 0x0000001a00127213 */ /* 0x000fe40000000000 */
[----:B------:R-:W-:-:S03]  /*0fd0*/  LOP3.LUT R20, R26, R3, RZ, 0x3c, !PT ;  /* 0x000000031a147212 */ /* 0x000fc600078e3cff */
[----:B------:R-:W-:Y:S01]  /*0fe0*/  IMAD.HI.U32 R24, R29, R18, RZ ;  /* 0x000000121d187227 */ /* 0x000fe200078e00ff */
[----:B------:R-:W-:-:S03]  /*0ff0*/  ISETP.GE.AND P1, PT, R20, RZ, PT ;  /* 0x000000ff1400720c */ /* 0x000fc60003f26270 */
[----:B------:R-:W-:-:S04]  /*1000*/  IMAD.MOV R19, RZ, RZ, -R24 ;  /* 0x000000ffff137224 */ /* 0x000fc800078e0a18 */
[----:B------:R-:W-:-:S05]  /*1010*/  IMAD R18, R21, R19, R18 ;  /* 0x0000001315127224 */ /* 0x000fca00078e0212 */
[----:B------:R-:W-:-:S13]  /*1020*/  ISETP.GT.U32.AND P2, PT, R21, R18, PT ;  /* 0x000000121500720c */ /* 0x000fda0003f44070 */
[-C--:B------:R-:W-:Y:S01]  /*1030*/  @!P2 IADD3 R18, PT, PT, R18, -R21.reuse, RZ ;  /* 0x800000151212a210 */ /* 0x080fe20007ffe0ff */
[----:B------:R-:W-:Y:S01]  /*1040*/  @!P2 VIADD R24, R24, 0x1 ;  /* 0x000000011818a836 */ /* 0x000fe20000000000 */
[----:B------:R-:W-:Y:S02]  /*1050*/  ISETP.NE.AND P2, PT, R3, RZ, PT ;  /* 0x000000ff0300720c */ /* 0x000fe40003f45270 */
[----:B------:R-:W-:Y:S02]  /*1060*/  ISETP.GE.U32.AND P4, PT, R18, R21, PT ;  /* 0x000000151200720c */ /* 0x000fe40003f86070 */
[----:B------:R-:W0:Y:S08]  /*1070*/  LDC.64 R18, c[0x0][0x390] ;  /* 0x0000e400ff127b82 */ /* 0x000e300000000a00 */
[----:B------:R-:W1:Y:S03]  /*1080*/  LDC.64 R20, c[0x0][0x398] ;  /* 0x0000e600ff147b82 */ /* 0x000e660000000a00 */
[----:B------:R-:W-:-:S05]  /*1090*/  @P4 IADD3 R24, PT, PT, R24, 0x1, RZ ;  /* 0x0000000118184810 */ /* 0x000fca0007ffe0ff */
[----:B------:R-:W-:Y:S01]  /*10a0*/  @!P1 IMAD.MOV R24, RZ, RZ, -R24 ;  /* 0x000000ffff189224 */ /* 0x000fe200078e0a18 */
[----:B------:R-:W-:Y:S02]  /*10b0*/  @!P2 LOP3.LUT R24, RZ, R3, RZ, 0x33, !PT ;  /* 0x00000003ff18a212 */ /* 0x000fe400078e33ff */
[----:B------:R-:W-:-:S04]  /*10c0*/  ISETP.NE.U32.AND P2, PT, R14, 0x1, PT ;  /* 0x000000010e00780c */ /* 0x000fc80003f45070 */
[----:B------:R-:W-:Y:S02]  /*10d0*/  ISETP.NE.AND.EX P2, PT, R15, RZ, PT, P2 ;  /* 0x000000ff0f00720c */ /* 0x000fe40003f45320 */
[----:B0-----:R-:W-:Y:S02]  /*10e0*/  ISETP.NE.U32.AND P4, PT, R18, 0x1, PT ;  /* 0x000000011200780c */ /* 0x001fe40003f85070 */
[C---:B------:R-:W-:Y:S02]  /*10f0*/  IADD3 R18, PT, PT, -R24.reuse, RZ, RZ ;  /* 0x000000ff18127210 */ /* 0x040fe40007ffe1ff */
[----:B------:R-:W-:Y:S02]  /*1100*/  ISETP.NE.AND.EX P4, PT, R19, RZ, PT, P4 ;  /* 0x000000ff1300720c */ /* 0x000fe40003f85340 */
[----:B------:R-:W-:Y:S01]  /*1110*/  SEL R24, R24, RZ, P3 ;  /* 0x000000ff18187207 */ /* 0x000fe20001800000 */
[----:B------:R-:W-:Y:S01]  /*1120*/  IMAD R26, R3, R18, R26 ;  /* 0x00000012031a7224 */ /* 0x000fe200078e021a */
[----:B-1----:R-:W-:-:S02]  /*1130*/  ISETP.NE.U32.AND P1, PT, R20, 0x1, PT ;  /* 0x000000011400780c */ /* 0x002fc40003f25070 */
        /* <DEDUP_REMOVED lines=31> */
.L_x_9215:
[----:B------:R-:W-:Y:S05]  /*1330*/  BSYNC.RECONVERGENT B1 ;  /* 0x0000000000017941 */ /* 0x000fea0003800200 */
.L_x_9214:
[----:B------:R-:W-:-:S03]  /*1340*/  UMOV UR4, 0xffffffff ;  /* 0xffffffff00047882 */ /* 0x000fc60000000000 */
[----:B------:R-:W-:Y:S05]  /*1350*/  BRA.DIV UR4, `(.L_x_9216) ;  /* 0x0000000a04647947 */ /* 0x000fea000b800000 */
[----:B0-----:R-:W0:Y:S01]  /*1360*/  SHFL.BFLY PT, R14, R13, 0x2, 0x1f ;  /* 0x0c401f000d0e7f89 */ /* 0x001e2200000e0000 */
[----:B------:R-:W-:Y:S02]  /*1370*/  HFMA2 R11, -RZ, RZ, 0.96630859375, -0.0022525787353515625 ;  /* 0x3bbb989dff0b7431 */ /* 0x000fe400000001ff */
        /* <DEDUP_REMOVED lines=11> */
[----:B------:R-:W-:Y:S01]  /*1430*/  FADD R20, -R14, R20 ;  /* 0x000000140e147221 */ /* 0x000fe20000000100 */
[-C--:B------:R-:W-:Y:S01]  /*1440*/  FFMA.SAT R19, R22, R11.reuse, 0.5 ;  /* 0x3f00000016137423 */ /* 0x080fe2000000200b */
[----:B------:R-:W-:Y:S01]  /*1450*/  FADD R18, -R14, R21 ;  /* 0x000000150e127221 */ /* 0x000fe20000000100 */
[-C--:B------:R-:W-:Y:S01]  /*1460*/  FFMA.RM R13, R15, R12.reuse, 12582913 ;  /* 0x4b4000010f0d7423 */ /* 0x080fe2000000400c */
[-C--:B------:R-:W-:Y:S01]  /*1470*/  FFMA.SAT R23, R20, R11.reuse, 0.5 ;  /* 0x3f00000014177423 */ /* 0x080fe2000000200b */
[-C--:B------:R-:W-:Y:S02]  /*1480*/  FFMA.RM R10, R19, R12.reuse, 12582913 ;  /* 0x4b400001130a7423 */ /* 0x080fe4000000400c */
[----:B------:R-:W-:Y:S01]  /*1490*/  FADD R15, R13, -12583039 ;  /* 0xcb40007f0d0f7421 */ /* 0x000fe20000000000 */
[-C--:B------:R-:W-:Y:S01]  /*14a0*/  FFMA.RM R14, R23, R12.reuse, 12582913 ;  /* 0x4b400001170e7423 */ /* 0x080fe2000000400c */
[----:B------:R-:W-:Y:S01]  /*14b0*/  FADD R19, R10, -12583039 ;  /* 0xcb40007f0a137421 */ /* 0x000fe20000000000 */
[----:B------:R-:W-:Y:S01]  /*14c0*/  FFMA.SAT R23, R18, R11, 0.5 ;  /* 0x3f00000012177423 */ /* 0x000fe2000000200b */
[----:B------:R-:W-:Y:S01]  /*14d0*/  FFMA R15, R26, 1.4426950216293334961, -R15 ;  /* 0x3fb8aa3b1a0f7823 */ /* 0x000fe2000000080f */
[----:B------:R-:W-:Y:S01]  /*14e0*/  FADD R21, R14, -12583039 ;  /* 0xcb40007f0e157421 */ /* 0x000fe20000000000 */
[----:B------:R-:W-:Y:S01]  /*14f0*/  FFMA R19, R22, 1.4426950216293334961, -R19 ;  /* 0x3fb8aa3b16137823 */ /* 0x000fe20000000813 */
[----:B------:R-:W-:Y:S01]  /*1500*/  FFMA.RM R12, R23, R12, 12582913 ;  /* 0x4b400001170c7423 */ /* 0x000fe2000000400c */
[----:B------:R-:W-:Y:S01]  /*1510*/  FFMA R15, R26, 1.925963033500011079e-08, R15 ;  /* 0x32a570601a0f7823 */ /* 0x000fe2000000000f */
[----:B------:R-:W-:Y:S01]  /*1520*/  FFMA R21, R20, 1.4426950216293334961, -R21 ;  /* 0x3fb8aa3b14157823 */ /* 0x000fe20000000815 */
[----:B------:R-:W-:Y:S01]  /*1530*/  FFMA R11, R22, 1.925963033500011079e-08, R19 ;  /* 0x32a57060160b7823 */ /* 0x000fe20000000013 */
[----:B------:R-:W-:Y:S01]  /*1540*/  FADD R19, R12, -12583039 ;  /* 0xcb40007f0c137421 */ /* 0x000fe20000000000 */
[----:B------:R-:W-:Y:S01]  /*1550*/  SHF.L.U32 R14, R14, 0x17, RZ ;  /* 0x000000170e0e7819 */ /* 0x000fe200000006ff */
[----:B------:R-:W-:Y:S01]  /*1560*/  FFMA R21, R20, 1.925963033500011079e-08, R21 ;  /* 0x32a5706014157823 */ /* 0x000fe20000000015 */
[----:B------:R-:W0:Y:S01]  /*1570*/  MUFU.EX2 R15, R15 ;  /* 0x0000000f000f7308 */ /* 0x000e220000000800 */
[----:B------:R-:W-:Y:S01]  /*1580*/  FFMA R19, R18, 1.4426950216293334961, -R19 ;  /* 0x3fb8aa3b12137823 */ /* 0x000fe20000000813 */
[----:B------:R-:W-:Y:S01]  /*1590*/  SHF.L.U32 R20, R13, 0x17, RZ ;  /* 0x000000170d147819 */ /* 0x000fe200000006ff */
[----:B------:R-:W-:-:S02]  /*15a0*/  IMAD.SHL.U32 R10, R10, 0x800000, RZ ;  /* 0x008000000a0a7824 */ /* 0x000fc400078e00ff */
[----:B------:R-:W-:Y:S01]  /*15b0*/  FFMA R22, R18, 1.925963033500011079e-08, R19 ;  /* 0x32a5706012167823 */ /* 0x000fe20000000013 */
[----:B------:R-:W-:Y:S02]  /*15c0*/  IMAD.SHL.U32 R12, R12, 0x800000, RZ ;  /* 0x008000000c0c7824 */ /* 0x000fe400078e00ff */
        /* <DEDUP_REMOVED lines=16> */
[----:B------:R0:W0:Y:S01]  /*16d0*/  SHFL.BFLY PT, R14, R25, 0x1, 0x1f ;  /* 0x0c201f00190e7f89 */ /* 0x00002200000e0000 */
[----:B-1----:R-:W-:-:S07]  /*16e0*/  FADD R21, R23, R24 ;  /* 0x0000001817157221 */ /* 0x002fce0000000000 */
.L_x_9239:
        /* <DEDUP_REMOVED lines=11> */
[----:B--234-:R-:W-:Y:S05]  /*17a0*/  CALL.REL.NOINC `($__internal_143_$__cuda_sm3x_div_rn_noftz_f32_slowpath) ;  /* 0x0000000800e07944 */ /* 0x01cfea0003c00000 */
[----:B------:R-:W-:-:S07]  /*17b0*/  MOV R12, R11 ;  /* 0x0000000b000c7202 */ /* 0x000fce0000000f00 */
.L_x_9218:
[----:B------:R-:W-:Y:S05]  /*17c0*/  BSYNC.RECONVERGENT B1 ;  /* 0x0000000000017941 */ /* 0x000fea0003800200 */
.L_x_9217:
        /* <DEDUP_REMOVED lines=11> */
[----:B--234-:R-:W-:Y:S05]  /*1880*/  CALL.REL.NOINC `($__internal_143_$__cuda_sm3x_div_rn_noftz_f32_slowpath) ;  /* 0x0000000800a87944 */ /* 0x01cfea0003c00000 */
[----:B------:R-:W-:-:S07]  /*1890*/  MOV R13, R11 ;  /* 0x0000000b000d7202 */ /* 0x000fce0000000f00 */
.L_x_9220:
[----:B------:R-:W-:Y:S05]  /*18a0*/  BSYNC.RECONVERGENT B1 ;  /* 0x0000000000017941 */ /* 0x000fea0003800200 */
.L_x_9219:
        /* <DEDUP_REMOVED lines=18> */
[----:B------:R0:W-:Y:S04]  /*19d0*/  STG.E.64 desc[UR4][R14.64], R12 ;  /* 0x0000000c0e007986 */ /* 0x0001e8000c101b04 */
.L_x_9222:
[----:B------:R-:W-:Y:S05]  /*19e0*/  BSYNC.RECONVERGENT B1 ;  /* 0x0000000000017941 */ /* 0x000fea0003800200 */
.L_x_9221:
[----:B------:R-:W-:Y:S01]  /*19f0*/  BSSY.RECONVERGENT B1, `(.L_x_9223) ;  /* 0x0000008000017945 */ /* 0x000fe20003800200 */
[----:B------:R-:W-:-:S03]  /*1a00*/  FFMA R10, R20, R22, R21 ;  /* 0x00000016140a7223 */ /* 0x000fc60000000015 */
[----:B------:R-:W-:Y:S05]  /*1a10*/  @!P1 BRA `(.L_x_9224) ;  /* 0x0000000000149947 */ /* 0x000fea0003800000 */
[----:B------:R-:W-:Y:S01]  /*1a20*/  MOV R20, R19 ;  /* 0x0000001300147202 */ /* 0x000fe20000000f00 */
[----:B------:R-:W-:Y:S01]  /*1a30*/  IMAD.MOV.U32 R21, RZ, RZ, R25 ;  /* 0x000000ffff157224 */ /* 0x000fe200078e0019 */
[----:B0-----:R-:W-:-:S07]  /*1a40*/  MOV R14, 0x1a60 ;  /* 0x00001a60000e7802 */ /* 0x001fce0000000f00 */
[----:B--234-:R-:W-:Y:S05]  /*1a50*/  CALL.REL.NOINC `($__internal_143_$__cuda_sm3x_div_rn_noftz_f32_slowpath) ;  /* 0x0000000800347944 */ /* 0x01cfea0003c00000 */
[----:B------:R-:W-:-:S07]  /*1a60*/  MOV R10, R11 ;  /* 0x0000000b000a7202 */ /* 0x000fce0000000f00 */
.L_x_9224:
[----:B------:R-:W-:Y:S05]  /*1a70*/  BSYNC.RECONVERGENT B1 ;  /* 0x0000000000017941 */ /* 0x000fea0003800200 */
.L_x_9223:
        /* <DEDUP_REMOVED lines=12> */
[----:B--234-:R-:W-:Y:S05]  /*1b40*/  CALL.REL.NOINC `($__internal_143_$__cuda_sm3x_div_rn_noftz_f32_slowpath) ;  /* 0x0000000400f87944 */ /* 0x01cfea0003c00000 */
.L_x_9226:
[----:B------:R-:W-:Y:S05]  /*1b50*/  BSYNC.RECONVERGENT B1 ;  /* 0x0000000000017941 */ /* 0x000fea0003800200 */
.L_x_9225:
[----:B------:R-:W-:Y:S04]  /*1b60*/  BSSY.RECONVERGENT B1, `(.L_x_9227) ;  /* 0x0000011000017945 */ /* 0x000fe80003800200 */
[----:B------:R-:W-:Y:S05]  /*1b70*/  @P0 BRA `(.L_x_9228) ;  /* 0x00000000003c0947 */ /* 0x000fea0003800000 */
[----:B------:R-:W-:Y:S01]  /*1b80*/  IMAD.WIDE.U32 R12, R5, UR42, R8 ;  /* 0x0000002a050c7c25 */ /* 0x000fe2000f8e0008 */
[----:B----4-:R-:W-:Y:S02]  /*1b90*/  R2UR UR4, R16 ;  /* 0x00000000100472ca */ /* 0x010fe400000e0000 */
[----:B------:R-:W-:Y:S01]  /*1ba0*/  R2UR UR5, R17 ;  /* 0x00000000110572ca */ /* 0x000fe200000e0000 */
[----:B------:R-:W-:Y:S01]  /*1bb0*/  IMAD R14, R7, UR42, RZ ;  /* 0x0000002a070e7c24 */ /* 0x000fe2000f8e02ff */
[----:B------:R-:W-:-:S03]  /*1bc0*/  IADD3 R12, P0, PT, R6, R12, RZ ;  /* 0x0000000c060c7210 */ /* 0x000fc60007f1e0ff */
[----:B------:R-:W-:-:S04]  /*1bd0*/  IMAD R15, R5, UR43, R14 ;  /* 0x0000002b050f7c24 */ /* 0x000fc8000f8e020e */
[----:B------:R-:W-:-:S05]  /*1be0*/  IMAD.X R15, R15, 0x1, R13, P0 ;  /* 0x000000010f0f7824 */ /* 0x000fca00000e060d */
        /* <DEDUP_REMOVED lines=8> */
.L_x_9228:
[----:B------:R-:W-:Y:S05]  /*1c70*/  BSYNC.RECONVERGENT B1 ;  /* 0x0000000000017941 */ /* 0x000fea0003800200 */
.L_x_9227:
[----:B------:R-:W-:-:S04]  /*1c80*/  IADD3 R5, P0, PT, R4, R5, RZ ;  /* 0x0000000504057210 */ /* 0x000fc80007f1e0ff */
[----:B------:R-:W-:Y:S02]  /*1c90*/  LEA.HI.X.SX32 R7, R4, R7, 0x1, P0 ;  /* 0x0000000704077211 */ /* 0x000fe400000f0eff */
[----:B------:R-:W-:-:S04]  /*1ca0*/  ISETP.GE.U32.AND P0, PT, R5, UR46, PT ;  /* 0x0000002e05007c0c */ /* 0x000fc8000bf06070 */
[----:B------:R-:W-:-:S13]  /*1cb0*/  ISETP.GE.AND.EX P0, PT, R7, UR47, PT, P0 ;  /* 0x0000002f07007c0c */ /* 0x000fda000bf06300 */
[----:B------:R-:W-:Y:S05]  /*1cc0*/  @!P0 BRA `(.L_x_9229) ;  /* 0xffffffe400908947 */ /* 0x000fea000383ffff */
[----:B------:R-:W-:Y:S05]  /*1cd0*/  BSYNC B0 ;  /* 0x0000000000007941 */ /* 0x000fea0003800000 */
.L_x_9211:
[----:B------:R-:W-:Y:S05]  /*1ce0*/  EXIT ;  /* 0x000000000000794d */ /* 0x000fea0003800000 */
.L_x_9216:
[----:B------:R-:W-:Y:S01]  /*1cf0*/  HFMA2 R12, -RZ, RZ, 0, 1.1920928955078125e-07 ;  /* 0x00000002ff0c7431 */ /* 0x000fe200000001ff */
[----:B------:R-:W-:Y:S01]  /*1d00*/  BSSY B1, `(.L_x_9230) ;  /* 0x0000006000017945 */ /* 0x000fe20003800000 */
[----:B0-----:R-:W-:Y:S01]  /*1d10*/  IMAD.MOV.U32 R11, RZ, RZ, 0x1f ;  /* 0x0000001fff0b7424 */ /* 0x001fe200078e00ff */
[----:B------:R-:W-:-:S07]  /*1d20*/  MOV R15, 0xffffffff ;  /* 0xffffffff000f7802 */ /* 0x000fce0000000f00 */
[----:B-1234-:R-:W-:Y:S05]  /*1d30*/  WARPSYNC.COLLECTIVE R15, `(.L_x_9231) ;  /* 0x000000000f087348 */ /* 0x01efea0003c00000 */
[----:B------:R0:W0:Y:S02]  /*1d40*/  SHFL.BFLY P6, R14, R13, R12, R11 ;  /* 0x0c00000c0d0e7389 */ /* 0x00002400000c000b */
[----:B01234-:R-:W-:Y:S05]  /*1d50*/  ENDCOLLECTIVE ;  /* 0x000000000000791b */ /* 0x01ffea0003800000 */
.L_x_9231:
[----:B------:R-:W-:Y:S05]  /*1d60*/  BSYNC B1 ;  /* 0x0000000000017941 */ /* 0x000fea0003800000 */
.L_x_9230:
[----:B------:R-:W-:Y:S01]  /*1d70*/  FMNMX R19, R14, R13, !PT ;  /* 0x0000000d0e137209 */ /* 0x000fe20007800000 */
[----:B------:R-:W-:Y:S02]  /*1d80*/  HFMA2 R12, -RZ, RZ, 0, 5.9604644775390625e-08 ;  /* 0x00000001ff0c7431 */ /* 0x000fe400000001ff */
[----:B------:R-:W-:Y:S01]  /*1d90*/  IMAD.MOV.U32 R11, RZ, RZ, 0x1f ;  /* 0x0000001fff0b7424 */ /* 0x000fe200078e00ff */
[----:B------:R-:W-:Y:S01]  /*1da0*/  MOV R15, 0xffffffff ;  /* 0xffffffff000f7802 */ /* 0x000fe20000000f00 */
[----:B------:R-:W-:-:S07]  /*1db0*/  IMAD.MOV.U32 R13, RZ, RZ, R19 ;  /* 0x000000ffff0d7224 */ /* 0x000fce00078e0013 */
[----:B------:R-:W-:Y:S05]  /*1dc0*/  WARPSYNC.COLLECTIVE R15, `(.L_x_9232) ;  /* 0x000000000f087348 */ /* 0x000fea0003c00000 */
[----:B------:R0:W1:Y:S02]  /*1dd0*/  SHFL.BFLY P6, R14, R13, R12, R11 ;  /* 0x0c00000c0d0e7389 */ /* 0x00006400000c000b */
[----:B01----:R-:W-:Y:S05]  /*1de0*/  ENDCOLLECTIVE ;  /* 0x000000000000791b */ /* 0x003fea0003800000 */
.L_x_9232:
[----:B------:R-:W-:Y:S01]  /*1df0*/  MOV R13, R18 ;  /* 0x00000012000d7202 */ /* 0x000fe20000000f00 */
[----:B------:R-:W-:Y:S02]  /*1e00*/  IMAD.MOV.U32 R12, RZ, RZ, 0x2 ;  /* 0x00000002ff0c7424 */ /* 0x000fe400078e00ff */
[----:B------:R-:W-:-:S07]  /*1e10*/  IMAD.MOV.U32 R24, RZ, RZ, R14 ;  /* 0x000000ffff187224 */ /* 0x000fce00078e000e */
[----:B------:R-:W-:Y:S05]  /*1e20*/  WARPSYNC.COLLECTIVE R15, `(.L_x_9233) ;  /* 0x000000000f087348 */ /* 0x000fea0003c00000 */
[----:B------:R0:W1:Y:S02]  /*1e30*/  SHFL.BFLY P6, R14, R13, R12, R11 ;  /* 0x0c00000c0d0e7389 */ /* 0x00006400000c000b */
[----:B01----:R-:W-:Y:S05]  /*1e40*/  ENDCOLLECTIVE ;  /* 0x000000000000791b */ /* 0x003fea0003800000 */
.L_x_9233:
[----:B------:R-:W-:Y:S01]  /*1e50*/  FMNMX R24, R19, R24, !PT ;  /* 0x0000001813187209 */ /* 0x000fe20007800000 */
[----:B------:R-:W-:-:S04]  /*1e60*/  IMAD.MOV.U32 R19, RZ, RZ, 0x3bbb989d ;  /* 0x3bbb989dff137424 */ /* 0x000fc800078e00ff */
[C---:B------:R-:W-:Y:S01]  /*1e70*/  FADD R26, -R24.reuse, R23 ;  /* 0x00000017181a7221 */ /* 0x040fe20000000100 */
[----:B------:R-:W-:-:S03]  /*1e80*/  FADD R22, -R24, R22 ;  /* 0x0000001618167221 */ /* 0x000fc60000000100 */
[----:B------:R-:W-:Y:S01]  /*1e90*/  FFMA.SAT R23, R26, R19, 0.5 ;  /* 0x3f0000001a177423 */ /* 0x000fe20000002013 */
[----:B------:R-:W-:Y:S01]  /*1ea0*/  HFMA2 R12, -RZ, RZ, 0, 5.9604644775390625e-08 ;  /* 0x00000001ff0c7431 */ /* 0x000fe200000001ff */
[----:B------:R-:W-:-:S04]  /*1eb0*/  MOV R25, R14 ;  /* 0x0000000e00197202 */ /* 0x000fc80000000f00 */
[----:B------:R-:W-:-:S05]  /*1ec0*/  FMNMX R10, R25, R18, !PT ;  /* 0x00000012190a7209 */ /* 0x000fca0007800000 */
[----:B------:R-:W-:-:S07]  /*1ed0*/  IMAD.MOV.U32 R13, RZ, RZ, R10 ;  /* 0x000000ffff0d7224 */ /* 0x000fce00078e000a */
[----:B------:R-:W-:Y:S05]  /*1ee0*/  WARPSYNC.COLLECTIVE R15, `(.L_x_9234) ;  /* 0x000000000f087348 */ /* 0x000fea0003c00000 */
[----:B------:R0:W1:Y:S02]  /*1ef0*/  SHFL.BFLY P6, R14, R13, R12, R11 ;  /* 0x0c00000c0d0e7389 */ /* 0x00006400000c000b */
[----:B01----:R-:W-:Y:S05]  /*1f00*/  ENDCOLLECTIVE ;  /* 0x000000000000791b */ /* 0x003fea0003800000 */
.L_x_9234:
[----:B------:R-:W-:Y:S01]  /*1f10*/  FFMA.SAT R13, R22, R19, 0.5 ;  /* 0x3f000000160d7423 */ /* 0x000fe20000002013 */
[----:B------:R-:W-:Y:S01]  /*1f20*/  IMAD.MOV.U32 R12, RZ, RZ, 0x2 ;  /* 0x00000002ff0c7424 */ /* 0x000fe200078e00ff */
[----:B------:R-:W-:Y:S02]  /*1f30*/  FMNMX R18, R10, R14, !PT ;  /* 0x0000000e0a127209 */ /* 0x000fe40007800000 */
[----:B------:R-:W-:-:S03]  /*1f40*/  MOV R10, 0x437c0000 ;  /* 0x437c0000000a7802 */ /* 0x000fc60000000f00 */
[C---:B------:R-:W-:Y:S01]  /*1f50*/  FADD R14, -R18.reuse, R20 ;  /* 0x00000014120e7221 */ /* 0x040fe20000000100 */
[----:B------:R-:W-:Y:S01]  /*1f60*/  FADD R24, -R18, R21 ;  /* 0x0000001512187221 */ /* 0x000fe20000000100 */
[-C--:B------:R-:W-:Y:S01]  /*1f70*/  FFMA.RM R23, R23, R10.reuse, 12582913 ;  /* 0x4b40000117177423 */ /* 0x080fe2000000400a */
[-C--:B------:R-:W-:Y:S01]  /*1f80*/  FFMA.RM R13, R13, R10.reuse, 12582913 ;  /* 0x4b4000010d0d7423 */ /* 0x080fe2000000400a */
[-C--:B------:R-:W-:Y:S02]  /*1f90*/  FFMA.SAT R21, R14, R19.reuse, 0.5 ;  /* 0x3f0000000e157423 */ /* 0x080fe40000002013 */
[----:B------:R-:W-:Y:S01]  /*1fa0*/  FADD R11, R23, -12583039 ;  /* 0xcb40007f170b7421 */ /* 0x000fe20000000000 */
[----:B------:R-:W-:Y:S01]  /*1fb0*/  FADD R15, R13, -12583039 ;  /* 0xcb40007f0d0f7421 */ /* 0x000fe20000000000 */
[----:B------:R-:W-:Y:S02]  /*1fc0*/  IMAD.SHL.U32 R20, R23, 0x800000, RZ ;  /* 0x0080000017147824 */ /* 0x000fe400078e00ff */
[----:B------:R-:W-:Y:S01]  /*1fd0*/  FFMA.SAT R23, R24, R19, 0.5 ;  /* 0x3f00000018177423 */ /* 0x000fe20000002013 */
[----:B------:R-:W-:Y:S01]  /*1fe0*/  FFMA R11, R26, 1.4426950216293334961, -R11 ;  /* 0x3fb8aa3b1a0b7823 */ /* 0x000fe2000000080b */
[----:B------:R-:W-:Y:S01]  /*1ff0*/  FFMA R15, R22, 1.4426950216293334961, -R15 ;  /* 0x3fb8aa3b160f7823 */ /* 0x000fe2000000080f */
[----:B------:R-:W-:-:S02]  /*2000*/  FFMA.RM R19, R21, R10, 12582913 ;  /* 0x4b40000115137423 */ /* 0x000fc4000000400a */
[----:B------:R-:W-:Y:S01]  /*2010*/  FFMA R11, R26, 1.925963033500011079e-08, R11 ;  /* 0x32a570601a0b7823 */ /* 0x000fe2000000000b */
[----:B------:R-:W-:Y:S01]  /*2020*/  FFMA R15, R22, 1.925963033500011079e-08, R15 ;  /* 0x32a57060160f7823 */ /* 0x000fe2000000000f */
[----:B------:R-:W-:Y:S01]  /*2030*/  FFMA.RM R22, R23, R10, 12582913 ;  /* 0x4b40000117167423 */ /* 0x000fe2000000400a */
[----:B------:R-:W-:-:S03]  /*2040*/  SHF.L.U32 R10, R13, 0x17, RZ ;  /* 0x000000170d0a7819 */ /* 0x000fc600000006ff */
        /* <DEDUP_REMOVED lines=10> */
[----:B------:R-:W-:Y:S02]  /*20f0*/  IMAD.MOV.U32 R15, RZ, RZ, -0x1 ;  /* 0xffffffffff0f7424 */ /* 0x000fe400078e00ff */
[----:B------:R-:W-:Y:S01]  /*2100*/  FADD R13, R13, R10 ;  /* 0x0000000a0d0d7221 */ /* 0x000fe20000000000 */
[C---:B------:R-:W-:Y:S01]  /*2110*/  FFMA R11, R24.reuse, 1.4426950216293334961, -R11 ;  /* 0x3fb8aa3b180b7823 */ /* 0x040fe2000000080b */
[----:B------:R-:W0:Y:S03]  /*2120*/  MUFU.EX2 R18, R18 ;  /* 0x0000001200127308 */ /* 0x000e260000000800 */
[----:B------:R-:W-:Y:S01]  /*2130*/  FFMA R24, R24, 1.925963033500011079e-08, R11 ;  /* 0x32a5706018187823 */ /* 0x000fe2000000000b */
[----:B------:R-:W-:-:S04]  /*2140*/  HFMA2 R11, -RZ, RZ, 0, 1.847743988037109375e-06 ;  /* 0x0000001fff0b7431 */ /* 0x000fc800000001ff */
[----:B------:R1:W2:Y:S03]  /*2150*/  MUFU.EX2 R21, R24 ;  /* 0x0000001800157308 */ /* 0x0002a60000000800 */
[----:B012---:R-:W-:Y:S05]  /*2160*/  WARPSYNC.COLLECTIVE R15, `(.L_x_9235) ;  /* 0x000000000f087348 */ /* 0x007fea0003c00000 */
[----:B------:R3:W4:Y:S02]  /*2170*/  SHFL.BFLY P6, R14, R13, R12, R11 ;  /* 0x0c00000c0d0e7389 */ /* 0x00072400000c000b */
[----:B01234-:R-:W-:Y:S05]  /*2180*/  ENDCOLLECTIVE ;  /* 0x000000000000791b */ /* 0x01ffea0003800000 */
.L_x_9235:
[----:B------:R-:W-:Y:S01]  /*2190*/  FMUL R19, R19, R18 ;  /* 0x0000001213137220 */ /* 0x000fe20000400000 */
[----:B------:R-:W-:Y:S02]  /*21a0*/  IMAD.SHL.U32 R18, R22, 0x800000, RZ ;  /* 0x0080000016127824 */ /* 0x000fe400078e00ff */
[----:B------:R-:W-:Y:S02]  /*21b0*/  IMAD.MOV.U32 R12, RZ, RZ, 0x1 ;  /* 0x00000001ff0c7424 */ /* 0x000fe400078e00ff */
[----:B------:R-:W-:Y:S01]  /*21c0*/  FMUL R18, R18, R21 ;  /* 0x0000001512127220 */ /* 0x000fe20000400000 */
[----:B------:R-:W-:-:S04]  /*21d0*/  FADD R21, RZ, R19 ;  /* 0x00000013ff157221 */ /* 0x000fc80000000000 */
[----:B------:R-:W-:Y:S01]  /*21e0*/  FADD R22, R21, R18 ;  /* 0x0000001215167221 */ /* 0x000fe20000000000 */
[----:B------:R-:W-:-:S05]  /*21f0*/  FADD R23, R13, R14 ;  /* 0x0000000e0d177221 */ /* 0x000fca0000000000 */
[----:B------:R-:W-:-:S07]  /*2200*/  MOV R13, R23 ;  /* 0x00000017000d7202 */ /* 0x000fce0000000f00 */
[----:B------:R-:W-:Y:S05]  /*2210*/  WARPSYNC.COLLECTIVE R15, `(.L_x_9236) ;  /* 0x000000000f087348 */ /* 0x000fea0003c00000 */
[----:B------:R0:W1:Y:S02]  /*2220*/  SHFL.BFLY P6, R14, R13, R12, R11 ;  /* 0x0c00000c0d0e7389 */ /* 0x00006400000c000b */
[----:B01----:R-:W-:Y:S05]  /*2230*/  ENDCOLLECTIVE ;  /* 0x000000000000791b */ /* 0x003fea0003800000 */
.L_x_9236:
[----:B------:R-:W-:Y:S02]  /*2240*/  HFMA2 R12, -RZ, RZ, 0, 1.1920928955078125e-07 ;  /* 0x00000002ff0c7431 */ /* 0x000fe400000001ff */
[----:B------:R-:W-:Y:S01]  /*2250*/  IMAD.MOV.U32 R13, RZ, RZ, R22 ;  /* 0x000000ffff0d7224 */ /* 0x000fe200078e0016 */
[----:B------:R-:W-:-:S07]  /*2260*/  MOV R24, R14 ;  /* 0x0000000e00187202 */ /* 0x000fce0000000f00 */
[----:B------:R-:W-:Y:S05]  /*2270*/  WARPSYNC.COLLECTIVE R15, `(.L_x_9237) ;  /* 0x000000000f087348 */ /* 0x000fea0003c00000 */
[----:B------:R0:W1:Y:S02]  /*2280*/  SHFL.BFLY P6, R14, R13, R12, R11 ;  /* 0x0c00000c0d0e7389 */ /* 0x00006400000c000b */
[----:B01----:R-:W-:Y:S05]  /*2290*/  ENDCOLLECTIVE ;  /* 0x000000000000791b */ /* 0x003fea0003800000 */
.L_x_9237:
        /* <DEDUP_REMOVED lines=8> */
.L_x_9238:
[----:B------:R-:W-:Y:S05]  /*2320*/  BRA `(.L_x_9239) ;  /* 0xfffffff000f07947 */ /* 0x000fea000383ffff */
        .weak           $__internal_143_$__cuda_sm3x_div_rn_noftz_f32_slowpath
        .type           $__internal_143_$__cuda_sm3x_div_rn_noftz_f32_slowpath,@function
        .size           $__internal_143_$__cuda_sm3x_div_rn_noftz_f32_slowpath,(.L_x_37520 - $__internal_143_$__cuda_sm3x_div_rn_noftz_f32_slowpath)
$__internal_143_$__cuda_sm3x_div_rn_noftz_f32_slowpath:
        /* <DEDUP_REMOVED lines=35> */
.L_x_9241:
        /* <DEDUP_REMOVED lines=51> */
.L_x_9248:
[----:B------:R-:W-:-:S04]  /*2890*/  LOP3.LUT R11, R11, 0x80000000, RZ, 0xc0, !PT ;  /* 0x800000000b0b7812 */ /* 0x000fc800078ec0ff */
[----:B------:R-:W-:Y:S01]  /*28a0*/  LOP3.LUT R11, R11, 0x7f800000, RZ, 0xfc, !PT ;  /* 0x7f8000000b0b7812 */ /* 0x000fe200078efcff */
[----:B------:R-:W-:Y:S06]  /*28b0*/  BRA `(.L_x_9249) ;  /* 0x0000000000047947 */ /* 0x000fec0003800000 */
.L_x_9247:
[----:B------:R-:W-:-:S07]  /*28c0*/  IMAD R11, R22, 0x800000, R11 ;  /* 0x00800000160b7824 */ /* 0x000fce00078e020b */
.L_x_9249:
[----:B------:R-:W-:Y:S05]  /*28d0*/  BSYNC.RECONVERGENT B3 ;  /* 0x0000000000037941 */ /* 0x000fea0003800200 */
.L_x_9246:
[----:B------:R-:W-:Y:S05]  /*28e0*/  BRA `(.L_x_9250) ;  /* 0x0000000000207947 */ /* 0x000fea0003800000 */
.L_x_9245:
[----:B------:R-:W-:-:S04]  /*28f0*/  LOP3.LUT R11, R23, 0x80000000, R20, 0x48, !PT ;  /* 0x80000000170b7812 */ /* 0x000fc800078e4814 */
[----:B------:R-:W-:Y:S01]  /*2900*/  LOP3.LUT R11, R11, 0x7f800000, RZ, 0xfc, !PT ;  /* 0x7f8000000b0b7812 */ /* 0x000fe200078efcff */
[----:B------:R-:W-:Y:S06]  /*2910*/  BRA `(.L_x_9250) ;  /* 0x0000000000147947 */ /* 0x000fec0003800000 */
.L_x_9244:
[----:B------:R-:W-:Y:S01]  /*2920*/  LOP3.LUT R11, R23, 0x80000000, R20, 0x48, !PT ;  /* 0x80000000170b7812 */ /* 0x000fe200078e4814 */
[----:B------:R-:W-:Y:S06]  /*2930*/  BRA `(.L_x_9250) ;  /* 0x00000000000c7947 */ /* 0x000fec0003800000 */
.L_x_9243:
[----:B------:R-:W0:Y:S01]  /*2940*/  MUFU.RSQ R11, -QNAN ;  /* 0xffc00000000b7908 */ /* 0x000e220000001400 */
[----:B------:R-:W-:Y:S05]  /*2950*/  BRA `(.L_x_9250) ;  /* 0x0000000000047947 */ /* 0x000fea0003800000 */
.L_x_9242:
[----:B------:R-:W-:-:S07]  /*2960*/  FADD.FTZ R11, R20, R21 ;  /* 0x00000015140b7221 */ /* 0x000fce0000010000 */
.L_x_9250:
[----:B------:R-:W-:Y:S05]  /*2970*/  BSYNC.RECONVERGENT B2 ;  /* 0x0000000000027941 */ /* 0x000fea0003800200 */
.L_x_9240:
[----:B------:R-:W-:-:S04]  /*2980*/  HFMA2 R15, -RZ, RZ, 0, 0 ;  /* 0x00000000ff0f7431 */ /* 0x000fc800000001ff */
[----:B0-----:R-:W-:Y:S05]  /*2990*/  RET.REL.NODEC R14 `(_Z15SoftmaxWarpImplI22BroadcastScaleMaskLoadIffbLm4EiE11DirectStoreIffEfLi2ELi2ELi4ELi2ELb1EL9Algorithm0EEvT_T0_ll) ;  /* 0xffffffd40e987950 */ /* 0x001fea0003c3ffff */
.L_x_9251:
        /* <DEDUP_REMOVED lines=14> */
.L_x_37520:


//--------------------- .text._Z15SoftmaxWarpImplI22BroadcastScaleMaskLoadIffbLm4EiE11DirectStoreIffEfLi2ELi2ELi4ELi2ELb0EL9Algorithm0EEvT_T0_ll --------------------------
	.section	.text._Z15SoftmaxWarpImplI22BroadcastScaleMaskLoadIffbLm4EiE11DirectStoreIffEfLi2ELi2ELi4ELi2ELb0EL9Algorithm0EEvT_T0_ll,"ax",@progbits
	.align	128
        .global         _Z15SoftmaxWarpImplI22BroadcastScaleMaskLoadIffbLm4EiE11DirectStoreIffEfLi2ELi2ELi4ELi2ELb0EL9Algorithm0EEvT_T0_ll
        .type           _Z15SoftmaxWarpImplI22BroadcastScaleMaskLoadIffbLm4EiE11DirectStoreIffEfLi2ELi2ELi4ELi2ELb0EL9Algorithm0EEvT_T0_ll,@function
        .size           _Z15SoftmaxWarpImplI22BroadcastScaleMaskLoadIffbLm4EiE11DirectStoreIffEfLi2ELi2ELi4ELi2ELb0EL9Algorithm0EEvT_T0_ll,(.L_x_37521 - _Z15SoftmaxWarpImplI22BroadcastScaleMaskLoadIffbLm4EiE11DirectStoreIffEfLi2ELi2ELi4ELi2ELb0EL9Algorithm0EEvT_T0_ll)
        .other          _Z15SoftmaxWarpImplI22BroadcastScaleMaskLoadIffbLm4EiE11DirectStoreIffEfLi2ELi2ELi4ELi2ELb0EL9Algorithm0EEvT_T0_ll,@"STO_CUDA_ENTRY STV_DEFAULT"
_Z15SoftmaxWarpImplI22BroadcastScaleMaskLoadIffbLm4EiE11DirectStoreIffEfLi2ELi2ELi4ELi2ELb0EL9Algorithm0EEvT_T0_ll:
.text._Z15SoftmaxWarpImplI22BroadcastScaleMaskLoadIffbLm4EiE11DirectStoreIffEfLi2ELi2ELi4ELi2ELb0EL9Algorithm0EEvT_T0_ll:
        /* <DEDUP_REMOVED lines=26> */
.L_x_9252:
        /* <DEDUP_REMOVED lines=17> */
.L_x_9263:
        /* <DEDUP_REMOVED lines=99> */
[----:B------:R-:W-:Y:S01]  /*08e0*/  SEL R19, R19, R2, !P2 ;  /* 0x0000000213137207 */ /* 0x000fe20005000000 */
[----:B------:R-:W-:Y:S02]  /*08f0*/  IMAD R13, R13, R12, RZ ;  /* 0x0000000c0d0d7224 */ /* 0x000fe400078e02ff */
[----:B------:R-:W-:Y:S01]  /*0900*/  IMAD R20, R22, R20, R21 ;  /* 0x0000001416147224 */ /* 0x000fe200078e0215 */
[----:B------:R-:W-:-:S04]  /*0910*/  IADD3 R2, PT, PT, -R19, RZ, RZ ;  /* 0x000000ff13027210 */ /* 0x000fc80007ffe1ff */
        /* <DEDUP_REMOVED lines=11> */
[C---:B------:R-:W-:Y:S02]  /*09d0*/  IMAD R24, R27.reuse, R24, R25 ;  /* 0x000000181b187224 */ /* 0x040fe400078e0219 */
[C---:B------:R-:W-:Y:S02]  /*09e0*/  IMAD R13, R12.reuse, R3, R13 ;  /* 0x000000030c0d7224 */ /* 0x040fe400078e020d */
        /* <DEDUP_REMOVED lines=29> */
[----:B------:R-:W-:-:S02]  /*0bc0*/  SEL R9, R9, RZ, P1 ;  /* 0x000000ff09097207 */ /* 0x000fc40000800000 */
[----:B------:R-:W-:Y:S01]  /*0bd0*/  SEL R21, R24, R21, !P3 ;  /* 0x0000001518157207 */ /* 0x000fe20005800000 */
[----:B------:R-:W-:Y:S01]  /*0be0*/  IMAD.MOV R3, RZ, RZ, -R8 ;  /* 0x000000ffff037224 */ /* 0x000fe200078e0a08 */
[----:B-1----:R-:W-:Y:S01]  /*0bf0*/  ISETP.NE.U32.AND P2, PT, R12, 0x1, PT ;  /* 0x000000010c00780c */ /* 0x002fe20003f45070 */
[----:B------:R-:W-:Y:S01]  /*0c00*/  IMAD R12, R9, UR36, RZ ;  /* 0x00000024090c7c24 */ /* 0x000fe2000f8e02ff */
[----:B------:R-:W-:Y:S01]  /*0c10*/  SEL R11, R11, RZ, P0 ;  /* 0x000000ff0b0b7207 */ /* 0x000fe20000000000 */
[----:B------:R-:W-:Y:S01]  /*0c20*/  IMAD.MOV R9, RZ, RZ, -R21 ;  /* 0x000000ffff097224 */ /* 0x000fe200078e0a15 */
[----:B------:R-:W-:Y:S01]  /*0c30*/  ISETP.NE.AND.EX P1, PT, R13, RZ, PT, P2 ;  /* 0x000000ff0d00720c */ /* 0x000fe20003f25320 */
[----:B------:R-:W-:Y:S01]  /*0c40*/  IMAD R20, R5, R3, R20 ;  /* 0x0000000305147224 */ /* 0x000fe200078e0214 */
        /* <DEDUP_REMOVED lines=68> */
[----:B0-----:R-:W-:Y:S01]  /*1090*/  FMNMX R5, R3, R4, !PT ;  /* 0x0000000403057209 */ /* 0x001fe20007800000 */
[----:B------:R-:W-:Y:S01]  /*10a0*/  IMAD.MOV.U32 R4, RZ, RZ, 0x437c0000 ;  /* 0x437c0000ff047424 */ /* 0x000fe200078e00ff */
[----:B-1----:R-:W-:-:S03]  /*10b0*/  FMNMX R14, R0, R14, !PT ;  /* 0x0000000e000e7209 */ /* 0x002fc60007800000 */
[----:B------:R-:W-:Y:S01]  /*10c0*/  FADD R12, R24, -R5 ;  /* 0x80000005180c7221 */ /* 0x000fe20000000000 */
[----:B------:R-:W-:-:S03]  /*10d0*/  FADD R22, -R5, R22 ;  /* 0x0000001605167221 */ /* 0x000fc60000000100 */
[-C--:B------:R-:W-:Y:S01]  /*10e0*/  FFMA.SAT R11, R12, R9.reuse, 0.5 ;  /* 0x3f0000000c0b7423 */ /* 0x080fe20000002009 */
[-C--:B------:R-:W-:Y:S01]  /*10f0*/  FFMA.SAT R5, R22, R9.reuse, 0.5 ;  /* 0x3f00000016057423 */ /* 0x080fe20000002009 */
[----:B------:R-:W-:Y:S01]  /*1100*/  FADD R8, R8, -R14 ;  /* 0x8000000e08087221 */ /* 0x000fe20000000000 */
[----:B------:R-:W-:Y:S01]  /*1110*/  FADD R14, -R14, R19 ;  /* 0x000000130e0e7221 */ /* 0x000fe20000000100 */
[-C--:B------:R-:W-:Y:S01]  /*1120*/  FFMA.RM R2, R11, R4.reuse, 12582913 ;  /* 0x4b4000010b027423 */ /* 0x080fe20000004004 */
[-C--:B------:R-:W-:Y:S01]  /*1130*/  FFMA.RM R0, R5, R4.reuse, 12582913 ;  /* 0x4b40000105007423 */ /* 0x080fe20000004004 */
[-C--:B------:R-:W-:Y:S01]  /*1140*/  FFMA.SAT R5, R8, R9.reuse, 0.5 ;  /* 0x3f00000008057423 */ /* 0x080fe20000002009 */
[----:B------:R-:W-:Y:S01]  /*1150*/  FFMA.SAT R13, R14, R9, 0.5 ;  /* 0x3f0000000e0d7423 */ /* 0x000fe20000002009 */
[----:B------:R-:W-:Y:S01]  /*1160*/  FADD R3, R2, -12583039 ;  /* 0xcb40007f02037421 */ /* 0x000fe20000000000 */
[----:B------:R-:W-:Y:S01]  /*1170*/  FADD R11, R0, -12583039 ;  /* 0xcb40007f000b7421 */ /* 0x000fe20000000000 */
[-C--:B------:R-:W-:Y:S01]  /*1180*/  FFMA.RM R5, R5, R4.reuse, 12582913 ;  /* 0x4b40000105057423 */ /* 0x080fe20000004004 */
[----:B------:R-:W-:Y:S01]  /*1190*/  FFMA.RM R4, R13, R4, 12582913 ;  /* 0x4b4000010d047423 */ /* 0x000fe20000004004 */
[----:B------:R-:W-:Y:S01]  /*11a0*/  FFMA R3, R12, 1.4426950216293334961, -R3 ;  /* 0x3fb8aa3b0c037823 */ /* 0x000fe20000000803 */
[----:B------:R-:W-:Y:S01]  /*11b0*/  FFMA R11, R22, 1.4426950216293334961, -R11 ;  /* 0x3fb8aa3b160b7823 */ /* 0x000fe2000000080b */
[----:B------:R-:W-:Y:S01]  /*11c0*/  FADD R9, R5, -12583039 ;  /* 0xcb40007f05097421 */ /* 0x000fe20000000000 */
[----:B------:R-:W-:Y:S01]  /*11d0*/  FADD R13, R4, -12583039 ;  /* 0xcb40007f040d7421 */ /* 0x000fe20000000000 */
[----:B------:R-:W-:Y:S01]  /*11e0*/  FFMA R3, R12, 1.925963033500011079e-08, R3 ;  /* 0x32a570600c037823 */ /* 0x000fe20000000003 */
[----:B------:R-:W-:Y:S01]  /*11f0*/  FFMA R11, R22, 1.925963033500011079e-08, R11 ;  /* 0x32a57060160b7823 */ /* 0x000fe2000000000b */
[----:B------:R-:W-:Y:S01]  /*1200*/  FFMA R9, R8, 1.4426950216293334961, -R9 ;  /* 0x3fb8aa3b08097823 */ /* 0x000fe20000000809 */
[----:B------:R-:W-:Y:S01]  /*1210*/  FFMA R13, R14, 1.4426950216293334961, -R13 ;  /* 0x3fb8aa3b0e0d7823 */ /* 0x000fe2000000080d */
[----:B------:R-:W-:Y:S01]  /*1220*/  SHF.L.U32 R2, R2, 0x17, RZ ;  /* 0x0000001702027819 */ /* 0x000fe200000006ff */
[----:B------:R-:W-:Y:S01]  /*1230*/  IMAD.SHL.U32 R0, R0, 0x800000, RZ ;  /* 0x0080000000007824 */ /* 0x000fe200078e00ff */
[----:B------:R-:W0:Y:S01]  /*1240*/  MUFU.EX2 R3, R3 ;  /* 0x0000000300037308 */ /* 0x000e220000000800 */
[----:B------:R-:W-:Y:S01]  /*1250*/  FFMA R9, R8, 1.925963033500011079e-08, R9 ;  /* 0x32a5706008097823 */ /* 0x000fe20000000009 */
[----:B------:R-:W-:Y:S01]  /*1260*/  FFMA R14, R14, 1.925963033500011079e-08, R13 ;  /* 0x32a570600e0e7823 */ /* 0x000fe2000000000d */
[----:B------:R-:W-:-:S05]  /*1270*/  IMAD.SHL.U32 R4, R4, 0x800000, RZ ;  /* 0x0080000004047824 */ /* 0x000fca00078e00ff */
[----:B------:R-:W1:Y:S08]  /*1280*/  MUFU.EX2 R11, R11 ;  /* 0x0000000b000b7308 */ /* 0x000e700000000800 */
[----:B------:R-:W2:Y:S01]  /*1290*/  MUFU.EX2 R9, R9 ;  /* 0x0000000900097308 */ /* 0x000ea20000000800 */
[----:B0-----:R-:W-:Y:S01]  /*12a0*/  FMUL R3, R2, R3 ;  /* 0x0000000302037220 */ /* 0x001fe20000400000 */
[----:B------:R-:W-:-:S03]  /*12b0*/  SHF.L.U32 R2, R5, 0x17, RZ ;  /* 0x0000001705027819 */ /* 0x000fc600000006ff */
[----:B------:R-:W-:-:S03]  /*12c0*/  FADD R13, RZ, R3 ;  /* 0x00000003ff0d7221 */ /* 0x000fc60000000000 */
[----:B------:R0:W3:Y:S01]  /*12d0*/  MUFU.EX2 R15, R14 ;  /* 0x0000000e000f7308 */ /* 0x0000e20000000800 */
[----:B-1----:R-:W-:-:S04]  /*12e0*/  FMUL R0, R0, R11 ;  /* 0x0000000b00007220 */ /* 0x002fc80000400000 */
[----:B------:R-:W-:Y:S01]  /*12f0*/  FADD R13, R13, R0 ;  /* 0x000000000d0d7221 */ /* 0x000fe20000000000 */
[----:B--2---:R-:W-:-:S04]  /*1300*/  FMUL R2, R2, R9 ;  /* 0x0000000902027220 */ /* 0x004fc80000400000 */
[----:B0-----:R-:W0:Y:S01]  /*1310*/  SHFL.BFLY PT, R14, R13, 0x2, 0x1f ;  /* 0x0c401f000d0e7f89 */ /* 0x001e2200000e0000 */
[----:B------:R-:W-:Y:S01]  /*1320*/  FADD R5, RZ, R2 ;  /* 0x00000002ff057221 */ /* 0x000fe20000000000 */
[----:B---3--:R-:W-:-:S04]  /*1330*/  FMUL R4, R4, R15 ;  /* 0x0000000f04047220 */ /* 0x008fc80000400000 */
[----:B------:R-:W-:-:S05]  /*1340*/  FADD R8, R5, R4 ;  /* 0x0000000405087221 */ /* 0x000fca0000000000 */
[----:B------:R-:W1:Y:S01]  /*1350*/  SHFL.BFLY PT, R5, R8, 0x2, 0x1f ;  /* 0x0c401f0008057f89 */ /* 0x000e6200000e0000 */
[----:B0-----:R-:W-:-:S05]  /*1360*/  FADD R9, R13, R14 ;  /* 0x0000000e0d097221 */ /* 0x001fca0000000000 */
[----:B------:R-:W0:Y:S01]  /*1370*/  SHFL.BFLY PT, R20, R9, 0x1, 0x1f ;  /* 0x0c201f0009147f89 */ /* 0x000e2200000e0000 */
[----:B-1----:R-:W-:-:S05]  /*1380*/  FADD R19, R8, R5 ;  /* 0x0000000508137221 */ /* 0x002fca0000000000 */
[----:B------:R1:W2:Y:S02]  /*1390*/  SHFL.BFLY PT, R14, R19, 0x1, 0x1f ;  /* 0x0c201f00130e7f89 */ /* 0x0002a400000e0000 */
[----:B01----:R-:W-:-:S07]  /*13a0*/  FADD R5, R9, R20 ;  /* 0x0000001409057221 */ /* 0x003fce0000000000 */
.L_x_9273:
        /* <DEDUP_REMOVED lines=11> */
[----:B------:R-:W-:Y:S05]  /*1460*/  CALL.REL.NOINC `($__internal_144_$__cuda_sm3x_div_rn_noftz_f32_slowpath) ;  /* 0x0000000800b87944 */ /* 0x000fea0003c00000 */
[----:B------:R-:W-:-:S07]  /*1470*/  MOV R8, R3 ;  /* 0x0000000300087202 */ /* 0x000fce0000000f00 */
.L_x_9256:
[----:B------:R-:W-:Y:S05]  /*1480*/  BSYNC.RECONVERGENT B1 ;  /* 0x0000000000017941 */ /* 0x000fea0003800200 */
.L_x_9255:
        /* <DEDUP_REMOVED lines=11> */
[----:B------:R-:W-:Y:S05]  /*1540*/  CALL.REL.NOINC `($__internal_144_$__cuda_sm3x_div_rn_noftz_f32_slowpath) ;  /* 0x0000000800807944 */ /* 0x000fea0003c00000 */
[----:B------:R-:W-:-:S07]  /*1550*/  MOV R9, R3 ;  /* 0x0000000300097202 */ /* 0x000fce0000000f00 */
.L_x_9258:
[----:B------:R-:W-:Y:S05]  /*1560*/  BSYNC.RECONVERGENT B1 ;  /* 0x0000000000017941 */ /* 0x000fea0003800200 */
.L_x_9257:
        /* <DEDUP_REMOVED lines=19> */
[----:B------:R-:W-:Y:S01]  /*16a0*/  IMAD.MOV.U32 R3, RZ, RZ, R2 ;  /* 0x000000ffff037224 */ /* 0x000fe200078e0002 */
[----:B------:R-:W-:Y:S02]  /*16b0*/  MOV R5, R19 ;  /* 0x0000001300057202 */ /* 0x000fe40000000f00 */
[----:B-1----:R-:W-:-:S07]  /*16c0*/  MOV R20, 0x16e0 ;  /* 0x000016e000147802 */ /* 0x002fce0000000f00 */
[----:B------:R-:W-:Y:S05]  /*16d0*/  CALL.REL.NOINC `($__internal_144_$__cuda_sm3x_div_rn_noftz_f32_slowpath) ;  /* 0x00000008001c7944 */ /* 0x000fea0003c00000 */
[----:B------:R-:W-:-:S07]  /*16e0*/  IMAD.MOV.U32 R14, RZ, RZ, R3 ;  /* 0x000000ffff0e7224 */ /* 0x000fce00078e0003 */
.L_x_9260:
[----:B------:R-:W-:Y:S05]  /*16f0*/  BSYNC.RECONVERGENT B1 ;  /* 0x0000000000017941 */ /* 0x000fea0003800200 */
.L_x_9259:
        /* <DEDUP_REMOVED lines=11> */
[----:B-1----:R-:W-:-:S07]  /*17b0*/  MOV R20, 0x17d0 ;  /* 0x000017d000147802 */ /* 0x002fce0000000f00 */
[----:B------:R-:W-:Y:S05]  /*17c0*/  CALL.REL.NOINC `($__internal_144_$__cuda_sm3x_div_rn_noftz_f32_slowpath) ;  /* 0x0000000400e07944 */ /* 0x000fea0003c00000 */
[----:B------:R-:W-:-:S07]  /*17d0*/  MOV R15, R3 ;  /* 0x00000003000f7202 */ /* 0x000fce0000000f00 */
.L_x_9262:
[----:B------:R-:W-:Y:S05]  /*17e0*/  BSYNC.RECONVERGENT B1 ;  /* 0x0000000000017941 */ /* 0x000fea0003800200 */
.L_x_9261:
        /* <DEDUP_REMOVED lines=18> */
.L_x_9253:
[----:B------:R-:W-:Y:S05]  /*1910*/  EXIT ;  /* 0x000000000000794d */ /* 0x000fea0003800000 */
.L_x_9254:
[----:B------:R-:W-:Y:S01]  /*1920*/  HFMA2 R11, -RZ, RZ, 0, 1.847743988037109375e-06 ;  /* 0x0000001fff0b7431 */ /* 0x000fe200000001ff */
[----:B------:R-:W-:Y:S01]  /*1930*/  BSSY B1, `(.L_x_9264) ;  /* 0x0000006000017945 */ /* 0x000fe20003800000 */
[----:B------:R-:W-:Y:S02]  /*1940*/  IMAD.MOV.U32 R12, RZ, RZ, 0x2 ;  /* 0x00000002ff0c7424 */ /* 0x000fe400078e00ff */
[----:B------:R-:W-:-:S07]  /*1950*/  IMAD.MOV.U32 R15, RZ, RZ, -0x1 ;  /* 0xffffffffff0f7424 */ /* 0x000fce00078e00ff */
[----:B------:R-:W-:Y:S05]  /*1960*/  WARPSYNC.COLLECTIVE R15, `(.L_x_9265) ;  /* 0x000000000f087348 */ /* 0x000fea0003c00000 */
[----:B------:R0:W1:Y:S02]  /*1970*/  SHFL.BFLY P6, R14, R13, R12, R11 ;  /* 0x0c00000c0d0e7389 */ /* 0x00006400000c000b */
[----:B01----:R-:W-:Y:S05]  /*1980*/  ENDCOLLECTIVE ;  /* 0x000000000000791b */ /* 0x003fea0003800000 */
.L_x_9265:
[----:B------:R-:W-:Y:S05]  /*1990*/  BSYNC B1 ;  /* 0x0000000000017941 */ /* 0x000fea0003800000 */
.L_x_9264:
[----:B------:R-:W-:Y:S01]  /*19a0*/  FMNMX R3, R13, R14, !PT ;  /* 0x0000000e0d037209 */ /* 0x000fe20007800000 */
[----:B------:R-:W-:Y:S02]  /*19b0*/  HFMA2 R11, -RZ, RZ, 0, 1.847743988037109375e-06 ;  /* 0x0000001fff0b7431 */ /* 0x000fe400000001ff */
[----:B------:R-:W-:Y:S01]  /*19c0*/  IMAD.MOV.U32 R12, RZ, RZ, 0x1 ;  /* 0x00000001ff0c7424 */ /* 0x000fe200078e00ff */
[----:B------:R-:W-:Y:S01]  /*19d0*/  MOV R13, R3 ;  /* 0x00000003000d7202 */ /* 0x000fe20000000f00 */
[----:B------:R-:W-:-:S07]  /*19e0*/  IMAD.MOV.U32 R15, RZ, RZ, -0x1 ;  /* 0xffffffffff0f7424 */ /* 0x000fce00078e00ff */
[----:B------:R-:W-:Y:S05]  /*19f0*/  WARPSYNC.COLLECTIVE R15, `(.L_x_9266) ;  /* 0x000000000f087348 */ /* 0x000fea0003c00000 */
[----:B------:R0:W1:Y:S02]  /*1a00*/  SHFL.BFLY P6, R14, R13, R12, R11 ;  /* 0x0c00000c0d0e7389 */ /* 0x00006400000c000b */
[----:B01----:R-:W-:Y:S05]  /*1a10*/  ENDCOLLECTIVE ;  /* 0x000000000000791b */ /* 0x003fea0003800000 */
.L_x_9266:
[----:B------:R-:W-:Y:S02]  /*1a20*/  HFMA2 R12, -RZ, RZ, 0, 1.1920928955078125e-07 ;  /* 0x00000002ff0c7431 */ /* 0x000fe400000001ff */
[----:B------:R-:W-:Y:S01]  /*1a30*/  IMAD.MOV.U32 R13, RZ, RZ, R2 ;  /* 0x000000ffff0d7224 */ /* 0x000fe200078e0002 */
[----:B------:R-:W-:-:S07]  /*1a40*/  MOV R4, R14 ;  /* 0x0000000e00047202 */ /* 0x000fce0000000f00 */
[----:B------:R-:W-:Y:S05]  /*1a50*/  WARPSYNC.COLLECTIVE R15, `(.L_x_9267) ;  /* 0x000000000f087348 */ /* 0x000fea0003c00000 */
[----:B------:R0:W1:Y:S02]  /*1a60*/  SHFL.BFLY P6, R14, R13, R12, R11 ;  /* 0x0c00000c0d0e7389 */ /* 0x00006400000c000b */
[----:B01----:R-:W-:Y:S05]  /*1a70*/  ENDCOLLECTIVE ;  /* 0x000000000000791b */ /* 0x003fea0003800000 */
.L_x_9267:
[----:B------:R-:W-:Y:S02]  /*1a80*/  FMNMX R5, R3, R4, !PT ;  /* 0x0000000403057209 */ /* 0x000fe40007800000 */
[----:B------:R-:W-:-:S03]  /*1a90*/  MOV R3, 0x3bbb989d ;  /* 0x3bbb989d00037802 */ /* 0x000fc60000000f00 */
[----:B------:R-:W-:Y:S01]  /*1aa0*/  FADD R20, R24, -R5 ;  /* 0x8000000518147221 */ /* 0x000fe20000000000 */
[----:B------:R-:W-:-:S04]  /*1ab0*/  FADD R22, -R5, R22 ;  /* 0x0000001605167221 */ /* 0x000fc80000000100 */
[----:B------:R-:W-:Y:S01]  /*1ac0*/  FFMA.SAT R21, R22, R3, 0.5 ;  /* 0x3f00000016157423 */ /* 0x000fe20000002003 */
[----:B------:R-:W-:Y:S02]  /*1ad0*/  IMAD.MOV.U32 R12, RZ, RZ, 0x1 ;  /* 0x00000001ff0c7424 */ /* 0x000fe400078e00ff */
[----:B------:R-:W-:-:S05]  /*1ae0*/  IMAD.MOV.U32 R9, RZ, RZ, R14 ;  /* 0x000000ffff097224 */ /* 0x000fca00078e000e */
[----:B------:R-:W-:Y:S01]  /*1af0*/  FMNMX R0, R2, R9, !PT ;  /* 0x0000000902007209 */ /* 0x000fe20007800000 */
[----:B------:R-:W-:Y:S02]  /*1b00*/  IMAD.MOV.U32 R2, RZ, RZ, 0x437c0000 ;  /* 0x437c0000ff027424 */ /* 0x000fe400078e00ff */
[----:B------:R-:W-:Y:S01]  /*1b10*/  FFMA.SAT R9, R20, R3, 0.5 ;  /* 0x3f00000014097423 */ /* 0x000fe20000002003 */
[----:B------:R-:W-:-:S03]  /*1b20*/  MOV R13, R0 ;  /* 0x00000000000d7202 */ /* 0x000fc60000000f00 */
[----:B------:R-:W-:-:S07]  /*1b30*/  FFMA.RM R4, R9, R2, 12582913 ;  /* 0x4b40000109047423 */ /* 0x000fce0000004002 */
[----:B------:R-:W-:Y:S05]  /*1b40*/  WARPSYNC.COLLECTIVE R15, `(.L_x_9268) ;  /* 0x000000000f087348 */ /* 0x000fea0003c00000 */
[----:B------:R0:W1:Y:S02]  /*1b50*/  SHFL.BFLY P6, R14, R13, R12, R11 ;  /* 0x0c00000c0d0e7389 */ /* 0x00006400000c000b */
[----:B01----:R-:W-:Y:S05]  /*1b60*/  ENDCOLLECTIVE ;  /* 0x000000000000791b */ /* 0x003fea0003800000 */
.L_x_9268:
[C---:B------:R-:W-:Y:S01]  /*1b70*/  FADD R5, R4.reuse, -12583039 ;  /* 0xcb40007f04057421 */ /* 0x040fe20000000000 */
[----:B------:R-:W-:-:S03]  /*1b80*/  SHF.L.U32 R4, R4, 0x17, RZ ;  /* 0x0000001704047819 */ /* 0x000fc600000006ff */
[----:B------:R-:W-:Y:S01]  /*1b90*/  FFMA R9, R20, 1.4426950216293334961, -R5 ;  /* 0x3fb8aa3b14097823 */ /* 0x000fe20000000805 */
[----:B------:R-:W-:-:S03]  /*1ba0*/  FFMA.RM R5, R21, R2, 12582913 ;  /* 0x4b40000115057423 */ /* 0x000fc60000004002 */
[----:B------:R-:W-:Y:S01]  /*1bb0*/  FFMA R9, R20, 1.925963033500011079e-08, R9 ;  /* 0x32a5706014097823 */ /* 0x000fe20000000009 */
[----:B------:R-:W-:-:S04]  /*1bc0*/  FADD R21, R5, -12583039 ;  /* 0xcb40007f05157421 */ /* 0x000fc80000000000 */
[C---:B------:R-:W-:Y:S01]  /*1bd0*/  FFMA R21, R22.reuse, 1.4426950216293334961, -R21 ;  /* 0x3fb8aa3b16157823 */ /* 0x040fe20000000815 */
[----:B------:R-:W-:Y:S03]  /*1be0*/  MUFU.EX2 R9, R9 ;  /* 0x0000000900097308 */ /* 0x000fe60000000800 */
[----:B------:R-:W-:Y:S01]  /*1bf0*/  FFMA R21, R22, 1.925963033500011079e-08, R21 ;  /* 0x32a5706016157823 */ /* 0x000fe20000000015 */
[----:B------:R-:W-:-:S05]  /*1c00*/  FMNMX R0, R0, R14, !PT ;  /* 0x0000000e00007209 */ /* 0x000fca0007800000 */
[----:B------:R-:W0:Y:S01]  /*1c10*/  MUFU.EX2 R21, R21 ;  /* 0x0000001500157308 */ /* 0x000e220000000800 */
[----:B------:R-:W-:Y:S01]  /*1c20*/  FADD R12, R8, -R0 ;  /* 0x80000000080c7221 */ /* 0x000fe20000000000 */
[----:B------:R-:W-:Y:S01]  /*1c30*/  FADD R8, -R0, R19 ;  /* 0x0000001300087221 */ /* 0x000fe20000000100 */
[----:B------:R-:W-:Y:S02]  /*1c40*/  IMAD.SHL.U32 R0, R5, 0x800000, RZ ;  /* 0x0080000005007824 */ /* 0x000fe400078e00ff */
[----:B------:R-:W-:-:S04]  /*1c50*/  FFMA.SAT R11, R12, R3, 0.5 ;  /* 0x3f0000000c0b7423 */ /* 0x000fc80000002003 */
[----:B------:R-:W-:Y:S01]  /*1c60*/  FFMA.RM R20, R11, R2, 12582913 ;  /* 0x4b4000010b147423 */ /* 0x000fe20000004002 */
[----:B------:R-:W-:-:S03]  /*1c70*/  FFMA.SAT R11, R8, R3, 0.5 ;  /* 0x3f000000080b7423 */ /* 0x000fc60000002003 */
[----:B------:R-:W-:Y:S01]  /*1c80*/  FADD R3, R20, -12583039 ;  /* 0xcb40007f14037421 */ /* 0x000fe20000000000 */
[----:B------:R-:W-:Y:S01]  /*1c90*/  FFMA.RM R5, R11, R2, 12582913 ;  /* 0x4b4000010b057423 */ /* 0x000fe20000004002 */
[----:B0-----:R-:W-:Y:S02]  /*1ca0*/  FMUL R0, R0, R21 ;  /* 0x0000001500007220 */ /* 0x001fe40000400000 */
[----:B------:R-:W-:Y:S01]  /*1cb0*/  FFMA R11, R12, 1.4426950216293334961, -R3 ;  /* 0x3fb8aa3b0c0b7823 */ /* 0x000fe20000000803 */
[----:B------:R-:W-:Y:S01]  /*1cc0*/  FMUL R3, R4, R9 ;  /* 0x0000000904037220 */ /* 0x000fe20000400000 */
[----:B------:R-:W-:Y:S01]  /*1cd0*/  FADD R9, R5, -12583039 ;  /* 0xcb40007f05097421 */ /* 0x000fe20000000000 */
[----:B------:R-:W-:Y:S01]  /*1ce0*/  SHF.L.U32 R4, R20, 0x17, RZ ;  /* 0x0000001714047819 */ /* 0x000fe200000006ff */
[----:B------:R-:W-:Y:S01]  /*1cf0*/  FFMA R2, R12, 1.925963033500011079e-08, R11 ;  /* 0x32a570600c027823 */ /* 0x000fe2000000000b */
[----:B------:R-:W-:Y:S01]  /*1d00*/  FADD R13, RZ, R3 ;  /* 0x00000003ff0d7221 */ /* 0x000fe20000000000 */
[----:B------:R-:W-:-:S02]  /*1d10*/  HFMA2 R12, -RZ, RZ, 0, 1.1920928955078125e-07 ;  /* 0x00000002ff0c7431 */ /* 0x000fc400000001ff */
[----:B------:R-:W-:Y:S02]  /*1d20*/  IMAD.MOV.U32 R11, RZ, RZ, 0x1f ;  /* 0x0000001fff0b7424 */ /* 0x000fe400078e00ff */
[C---:B------:R-:W-:Y:S01]  /*1d30*/  FFMA R19, R8.reuse, 1.4426950216293334961, -R9 ;  /* 0x3fb8aa3b08137823 */ /* 0x040fe20000000809 */
[----:B------:R-:W-:Y:S01]  /*1d40*/  FADD R13, R13, R0 ;  /* 0x000000000d0d7221 */ /* 0x000fe20000000000 */
[----:B------:R0:W1:Y:S01]  /*1d50*/  MUFU.EX2 R9, R2 ;  /* 0x0000000200097308 */ /* 0x0000620000000800 */
[----:B------:R-:W-:Y:S02]  /*1d60*/  IMAD.SHL.U32 R5, R5, 0x800000, RZ ;  /* 0x0080000005057824 */ /* 0x000fe400078e00ff */
[----:B------:R-:W-:-:S07]  /*1d70*/  FFMA R19, R8, 1.925963033500011079e-08, R19 ;  /* 0x32a5706008137823 */ /* 0x000fce0000000013 */
[----:B01----:R-:W-:Y:S05]  /*1d80*/  WARPSYNC.COLLECTIVE R15, `(.L_x_9269) ;  /* 0x000000000f087348 */ /* 0x003fea0003c00000 */
[----:B------:R2:W3:Y:S02]  /*1d90*/  SHFL.BFLY P6, R14, R13, R12, R11 ;  /* 0x0c00000c0d0e7389 */ /* 0x0004e400000c000b */
[----:B0123--:R-:W-:Y:S05]  /*1da0*/  ENDCOLLECTIVE ;  /* 0x000000000000791b */ /* 0x00ffea0003800000 */
.L_x_9269:
[----:B------:R-:W0:Y:S01]  /*1db0*/  MUFU.EX2 R8, R19 ;  /* 0x0000001300087308 */ /* 0x000e220000000800 */
[----:B------:R-:W-:Y:S01]  /*1dc0*/  FMUL R2, R4, R9 ;  /* 0x0000000904027220 */ /* 0x000fe20000400000 */
[----:B------:R-:W-:Y:S02]  /*1dd0*/  IMAD.MOV.U32 R12, RZ, RZ, 0x1 ;  /* 0x00000001ff0c7424 */ /* 0x000fe400078e00ff */
[----:B0-----:R-:W-:Y:S01]  /*1de0*/  FMUL R4, R5, R8 ;  /* 0x0000000805047220 */ /* 0x001fe20000400000 */
[----:B------:R-:W-:Y:S01]  /*1df0*/  FADD R5, RZ, R2 ;  /* 0x00000002ff057221 */ /* 0x000fe20000000000 */
[----:B------:R-:W-:-:S03]  /*1e00*/  FADD R9, R13, R14 ;  /* 0x0000000e0d097221 */ /* 0x000fc60000000000 */
[----:B------:R-:W-:Y:S02]  /*1e10*/  FADD R8, R5, R4 ;  /* 0x0000000405087221 */ /* 0x000fe40000000000 */
[----:B------:R-:W-:-:S07]  /*1e20*/  MOV R13, R9 ;  /* 0x00000009000d7202 */ /* 0x000fce0000000f00 */
[----:B------:R-:W-:Y:S05]  /*1e30*/  WARPSYNC.COLLECTIVE R15, `(.L_x_9270) ;  /* 0x000000000f087348 */ /* 0x000fea0003c00000 */
[----:B------:R0:W1:Y:S02]  /*1e40*/  SHFL.BFLY P6, R14, R13, R12, R11 ;  /* 0x0c00000c0d0e7389 */ /* 0x00006400000c000b */
[----:B01----:R-:W-:Y:S05]  /*1e50*/  ENDCOLLECTIVE ;  /* 0x000000000000791b */ /* 0x003fea0003800000 */
.L_x_9270:
[----:B------:R-:W-:Y:S02]  /*1e60*/  HFMA2 R12, -RZ, RZ, 0, 1.1920928955078125e-07 ;  /* 0x00000002ff0c7431 */ /* 0x000fe400000001ff */
[----:B------:R-:W-:Y:S01]  /*1e70*/  IMAD.MOV.U32 R13, RZ, RZ, R8 ;  /* 0x000000ffff0d7224 */ /* 0x000fe200078e0008 */
[----:B------:R-:W-:-:S07]  /*1e80*/  MOV R20, R14 ;  /* 0x0000000e00147202 */ /* 0x000fce0000000f00 */
[----:B------:R-:W-:Y:S05]  /*1e90*/  WARPSYNC.COLLECTIVE R15, `(.L_x_9271) ;  /* 0x000000000f087348 */ /* 0x000fea0003c00000 */
[----:B------:R0:W1:Y:S02]  /*1ea0*/  SHFL.BFLY P6, R14, R13, R12, R11 ;  /* 0x0c00000c0d0e7389 */ /* 0x00006400000c000b */
[----:B01----:R-:W-:Y:S05]  /*1eb0*/  ENDCOLLECTIVE ;  /* 0x000000000000791b */ /* 0x003fea0003800000 */
.L_x_9271:
        /* <DEDUP_REMOVED lines=8> */
.L_x_9272:
[----:B------:R-:W-:Y:S05]  /*1f40*/  BRA `(.L_x_9273) ;  /* 0xfffffff400187947 */ /* 0x000fea000383ffff */
        .weak           $__internal_144_$__cuda_sm3x_div_rn_noftz_f32_slowpath
        .type           $__internal_144_$__cuda_sm3x_div_rn_noftz_f32_slowpath,@function
        .size           $__internal_144_$__cuda_sm3x_div_rn_noftz_f32_slowpath,(.L_x_37521 - $__internal_144_$__cuda_sm3x_div_rn_noftz_f32_slowpath)
$__internal_144_$__cuda_sm3x_div_rn_noftz_f32_slowpath:
        /* <DEDUP_REMOVED lines=18> */
[----:B------:R-:W-:Y:S02]  /*2070*/  FSETP.NEU.FTZ.AND P0, PT, |R3|, +INF , PT ;  /* 0x7f8000000300780b */ /* 0x000fe40003f1d200 */
        /* <DEDUP_REMOVED lines=16> */
.L_x_9275:
        /* <DEDUP_REMOVED lines=51> */
.L_x_9282:
[----:B------:R-:W-:-:S04]  /*24b0*/  LOP3.LUT R3, R3, 0x80000000, RZ, 0xc0, !PT ;  /* 0x8000000003037812 */ /* 0x000fc800078ec0ff */
[----:B------:R-:W-:Y:S01]  /*24c0*/  LOP3.LUT R3, R3, 0x7f800000, RZ, 0xfc, !PT ;  /* 0x7f80000003037812 */ /* 0x000fe200078efcff */
[----:B------:R-:W-:Y:S06]  /*24d0*/  BRA `(.L_x_9283) ;  /* 0x0000000000047947 */ /* 0x000fec0003800000 */
.L_x_9281:
[----:B------:R-:W-:-:S07]  /*24e0*/  IMAD R3, R22, 0x800000, R3 ;  /* 0x0080000016037824 */ /* 0x000fce00078e0203 */
.L_x_9283:
[----:B------:R-:W-:Y:S05]  /*24f0*/  BSYNC.RECONVERGENT B3 ;  /* 0x0000000000037941 */ /* 0x000fea0003800200 */
.L_x_9280:
[----:B------:R-:W-:Y:S05]  /*2500*/  BRA `(.L_x_9284) ;  /* 0x0000000000207947 */ /* 0x000fea0003800000 */
.L_x_9279:
[----:B------:R-:W-:-:S04]  /*2510*/  LOP3.LUT R3, R24, 0x80000000, R3, 0x48, !PT ;  /* 0x8000000018037812 */ /* 0x000fc800078e4803 */
[----:B------:R-:W-:Y:S01]  /*2520*/  LOP3.LUT R3, R3, 0x7f800000, RZ, 0xfc, !PT ;  /* 0x7f80000003037812 */ /* 0x000fe200078efcff */
[----:B------:R-:W-:Y:S06]  /*2530*/  BRA `(.L_x_9284) ;  /* 0x0000000000147947 */ /* 0x000fec0003800000 */
.L_x_9278:
[----:B------:R-:W-:Y:S01]  /*2540*/  LOP3.LUT R3, R24, 0x80000000, R3, 0x48, !PT ;  /* 0x8000000018037812 */ /* 0x000fe200078e4803 */
[----:B------:R-:W-:Y:S06]  /*2550*/  BRA `(.L_x_9284) ;  /* 0x00000000000c7947 */ /* 0x000fec0003800000 */
.L_x_9277:
[----:B------:R-:W0:Y:S01]  /*2560*/  MUFU.RSQ R3, -QNAN ;  /* 0xffc0000000037908 */ /* 0x000e220000001400 */
[----:B------:R-:W-:Y:S05]  /*2570*/  BRA `(.L_x_9284) ;  /* 0x0000000000047947 */ /* 0x000fea0003800000 */
.L_x_9276:
[----:B------:R-:W-:-:S07]  /*2580*/  FADD.FTZ R3, R3, R5 ;  /* 0x0000000503037221 */ /* 0x000fce0000010000 */
.L_x_9284:
[----:B------:R-:W-:Y:S05]  /*2590*/  BSYNC.RECONVERGENT B2 ;  /* 0x0000000000027941 */ /* 0x000fea0003800200 */
.L_x_9274:
[----:B------:R-:W-:-:S04]  /*25a0*/  HFMA2 R21, -RZ, RZ, 0, 0 ;  /* 0x00000000ff157431 */ /* 0x000fc800000001ff */
[----:B0-----:R-:W-:Y:S05]  /*25b0*/  RET.REL.NODEC R20 `(_Z15SoftmaxWarpImplI22BroadcastScaleMaskLoadIffbLm4EiE11DirectStoreIffEfLi2ELi2ELi4ELi2ELb0EL9Algorithm0EEvT_T0_ll) ;  /* 0xffffffd814907950 */ /* 0x001fea0003c3ffff */
.L_x_9285:
        /* <DEDUP_REMOVED lines=12> */
.L_x_37521:


//--------------------- .text._Z15SoftmaxWarpImplI22BroadcastScaleMaskLoadIffbLm4EiE11DirectStoreIffEfLi2ELi2ELi2ELi1ELb1EL9Algorithm0EEvT_T0_ll --------------------------
	.section	.text._Z15SoftmaxWarpImplI22BroadcastScaleMaskLoadIffbLm4EiE11DirectStoreIffEfLi2ELi2ELi2ELi1ELb1EL9Algorithm0EEvT_T0_ll,"ax",@progbits
	.align	128
        .global         _Z15SoftmaxWarpImplI22BroadcastScaleMaskLoadIffbLm4EiE11DirectStoreIffEfLi2ELi2ELi2ELi1ELb1EL9Algorithm0EEvT_T0_ll
        .type           _Z15SoftmaxWarpImplI22BroadcastScaleMaskLoadIffbLm4EiE11DirectStoreIffEfLi2ELi2ELi2ELi1ELb1EL9Algorithm0EEvT_T0_ll,@function
        .size           _Z15SoftmaxWarpImplI22BroadcastScaleMaskLoadIffbLm4EiE11DirectStoreIffEfLi2ELi2ELi2ELi1ELb1EL9Algorithm0EEvT_T0_ll,(.L_x_37522 - _Z15SoftmaxWarpImplI22BroadcastScaleMaskLoadIffbLm4EiE11DirectStoreIffEfLi2ELi2ELi2ELi1ELb1EL9Algorithm0EEvT_T0_ll)
        .other          _Z15SoftmaxWarpImplI22BroadcastScaleMaskLoadIffbLm4EiE11DirectStoreIffEfLi2ELi2ELi2ELi1ELb1EL9Algorithm0EEvT_T0_ll,@"STO_CUDA_ENTRY STV_DEFAULT"
_Z15SoftmaxWarpImplI22BroadcastScaleMaskLoadIffbLm4EiE11DirectStoreIffEfLi2ELi2ELi2ELi1ELb1EL9Algorithm0EEvT_T0_ll:
.text._Z15SoftmaxWarpImplI22BroadcastScaleMaskLoadIffbLm4EiE11DirectStoreIffEfLi2ELi2ELi2ELi1ELb1EL9Algorithm0EEvT_T0_ll:
        /* <DEDUP_REMOVED lines=28> */
.L_x_9286:
        /* <DEDUP_REMOVED lines=20> */
.L_x_9297:
[----:B------:R-:W-:Y:S01]  /*0300*/  ISETP.GE.U32.AND P0, PT, R20, UR40, PT ;  /* 0x0000002814007c0c */ /* 0x000fe2000bf06070 */
[----:B------:R-:W-:Y:S01]  /*0310*/  BSSY.RECONVERGENT B1, `(.L_x_9288) ;  /* 0x0000081000017945 */ /* 0x000fe20003800200 */
[----:B------:R-:W-:Y:S01]  /*0320*/  MOV R0, 0xff800000 ;  /* 0xff80000000007802 */ /* 0x000fe20000000f00 */
[----:B------:R-:W-:Y:S01]  /*0330*/  IMAD.MOV.U32 R25, RZ, RZ, -0x800000 ;  /* 0xff800000ff197424 */ /* 0x000fe200078e00ff */
[----:B------:R-:W-:Y:S01]  /*0340*/  ISETP.GE.AND.EX P0, PT, RZ, UR41, PT, P0 ;  /* 0x00000029ff007c0c */ /* 0x000fe2000bf06300 */
[----:B-1----:R-:W-:-:S12]  /*0350*/  IMAD.MOV.U32 R13, RZ, RZ, -0x800000 ;  /* 0xff800000ff0d7424 */ /* 0x002fd800078e00ff */
[----:B0-----:R-:W-:Y:S05]  /*0360*/  @P0 BRA `(.L_x_9289) ;  /* 0x0000000400ec0947 */ /* 0x001fea0003800000 */
[----:B-1----:R-:W-:Y:S01]  /*0370*/  IABS R2, R17 ;  /* 0x0000001100027213 */ /* 0x002fe20000000000 */
[----:B------:R-:W-:Y:S01]  /*0380*/  IMAD R0, R21, UR48, R20 ;  /* 0x0000003015007c24 */ /* 0x000fe2000f8e0214 */
[----:B----4-:R-:W-:Y:S02]  /*0390*/  R2UR UR4, R4 ;  /* 0x00000000040472ca */ /* 0x010fe400000e0000 */
[----:B------:R-:W1:Y:S01]  /*03a0*/  I2F.RP R3, R2 ;  /* 0x0000000200037306 */ /* 0x000e620000209400 */
[----:B------:R-:W-:Y:S02]  /*03b0*/  R2UR UR5, R5 ;  /* 0x00000000050572ca */ /* 0x000fe400000e0000 */
[----:B------:R-:W-:-:S05]  /*03c0*/  IABS R12, R0 ;  /* 0x00000000000c7213 */ /* 0x000fca0000000000 */
        /* <DEDUP_REMOVED lines=31> */
[----:B------:R-:W-:Y:S01]  /*05c0*/  IMAD R15, R12, R11, RZ ;  /* 0x0000000b0c0f7224 */ /* 0x000fe200078e02ff */
[----:B---3--:R-:W-:Y:S02]  /*05d0*/  IABS R12, R19 ;  /* 0x00000013000c7213 */ /* 0x008fe40000000000 */
[----:B------:R-:W-:Y:S01]  /*05e0*/  IABS R14, R13 ;  /* 0x0000000d000e7213 */ /* 0x000fe20000000000 */
[----:B------:R-:W-:Y:S02]  /*05f0*/  IMAD.HI.U32 R2, R3, R15, R2 ;  /* 0x0000000f03027227 */ /* 0x000fe400078e0002 */
[----:B------:R-:W1:Y:S04]  /*0600*/  I2F.RP R15, R12 ;  /* 0x0000000c000f7306 */ /* 0x000e680000209400 */
[----:B------:R-:W-:-:S04]  /*0610*/  IMAD.HI.U32 R2, R2, R14, RZ ;  /* 0x0000000e02027227 */ /* 0x000fc800078e00ff */
[----:B------:R-:W-:-:S04]  /*0620*/  IMAD.MOV R3, RZ, RZ, -R2 ;  /* 0x000000ffff037224 */ /* 0x000fc800078e0a02 */
[----:B------:R-:W-:Y:S01]  /*0630*/  IMAD R14, R11, R3, R14 ;  /* 0x000000030b0e7224 */ /* 0x000fe200078e020e */
[----:B------:R-:W-:Y:S01]  /*0640*/  LOP3.LUT R3, R13, R18, RZ, 0x3c, !PT ;  /* 0x000000120d037212 */ /* 0x000fe200078e3cff */
[----:B-1----:R-:W1:Y:S03]  /*0650*/  MUFU.RCP R15, R15 ;  /* 0x0000000f000f7308 */ /* 0x002e660000001000 */
[----:B------:R-:W-:Y:S02]  /*0660*/  ISETP.GT.U32.AND P3, PT, R11, R14, PT ;  /* 0x0000000e0b00720c */ /* 0x000fe40003f64070 */
[----:B------:R-:W-:-:S11]  /*0670*/  ISETP.GE.AND P2, PT, R3, RZ, PT ;  /* 0x000000ff0300720c */ /* 0x000fd60003f46270 */
[-C--:B------:R-:W-:Y:S01]  /*0680*/  @!P3 IADD3 R14, PT, PT, R14, -R11.reuse, RZ ;  /* 0x8000000b0e0eb210 */ /* 0x080fe20007ffe0ff */
[----:B------:R-:W-:Y:S01]  /*0690*/  @!P3 VIADD R2, R2, 0x1 ;  /* 0x000000010202b836 */ /* 0x000fe20000000000 */
[----:B------:R-:W-:Y:S01]  /*06a0*/  ISETP.NE.AND P3, PT, R18, RZ, PT ;  /* 0x000000ff1200720c */ /* 0x000fe20003f65270 */
[----:B-1----:R-:W-:Y:S01]  /*06b0*/  VIADD R22, R15, 0xffffffe ;  /* 0x0ffffffe0f167836 */ /* 0x002fe20000000000 */
[----:B------:R-:W-:-:S03]  /*06c0*/  ISETP.GE.U32.AND P1, PT, R14, R11, PT ;  /* 0x0000000b0e00720c */ /* 0x000fc60003f26070 */
[----:B------:R-:W1:Y:S10]  /*06d0*/  F2I.FTZ.U32.TRUNC.NTZ R3, R22 ;  /* 0x0000001600037305 */ /* 0x000e74000021f000 */
[----:B------:R-:W-:-:S05]  /*06e0*/  @P1 IADD3 R2, PT, PT, R2, 0x1, RZ ;  /* 0x0000000102021810 */ /* 0x000fca0007ffe0ff */
[----:B------:R-:W-:Y:S01]  /*06f0*/  IMAD.MOV.U32 R11, RZ, RZ, R2 ;  /* 0x000000ffff0b7224 */ /* 0x000fe200078e0002 */
[----:B-1----:R-:W-:Y:S01]  /*0700*/  IADD3 R15, PT, PT, RZ, -R3, RZ ;  /* 0x80000003ff0f7210 */ /* 0x002fe20007ffe0ff */
[----:B------:R-:W-:Y:S02]  /*0710*/  IMAD.MOV.U32 R2, RZ, RZ, RZ ;  /* 0x000000ffff027224 */ /* 0x000fe400078e00ff */
[----:B------:R-:W-:Y:S01]  /*0720*/  @!P2 IMAD.MOV R11, RZ, RZ, -R11 ;  /* 0x000000ffff0ba224 */ /* 0x000fe200078e0a0b */
[----:B------:R-:W-:-:S05]  /*0730*/  @!P3 LOP3.LUT R11, RZ, R18, RZ, 0x33, !PT ;  /* 0x00000012ff0bb212 */ /* 0x000fca00078e33ff */
[----:B------:R-:W-:-:S04]  /*0740*/  IMAD.MOV R14, RZ, RZ, -R11 ;  /* 0x000000ffff0e7224 */ /* 0x000fc800078e0a0b */
[----:B------:R-:W-:Y:S02]  /*0750*/  IMAD R14, R18, R14, R13 ;  /* 0x0000000e120e7224 */ /* 0x000fe400078e020d */
[----:B------:R-:W-:-:S03]  /*0760*/  IMAD R13, R15, R12, RZ ;  /* 0x0000000c0f0d7224 */ /* 0x000fc600078e02ff */
        /* <DEDUP_REMOVED lines=59> */
.L_x_9289:
[----:B------:R-:W-:Y:S05]  /*0b20*/  BSYNC.RECONVERGENT B1 ;  /* 0x0000000000017941 */ /* 0x000fea0003800200 */
.L_x_9288:
[----:B------:R-:W-:-:S03]  /*0b30*/  UMOV UR4, 0xffffffff ;  /* 0xffffffff00047882 */ /* 0x000fc60000000000 */
[----:B------:R-:W-:Y:S05]  /*0b40*/  BRA.DIV UR4, `(.L_x_9290) ;  /* 0x00000006043c7947 */ /* 0x000fea000b800000 */
[----:B------:R-:W5:Y:S01]  /*0b50*/  SHFL.BFLY PT, R14, R13, 0x1, 0x1f ;  /* 0x0c201f000d0e7f89 */ /* 0x000f6200000e0000 */
[----:B------:R-:W-:Y:S02]  /*0b60*/  HFMA2 R10, -RZ, RZ, 3.7421875, 0 ;  /* 0x437c0000ff0a7431 */ /* 0x000fe400000001ff */
[----:B------:R-:W-:Y:S01]  /*0b70*/  IMAD.MOV.U32 R3, RZ, RZ, 0x3bbb989d ;  /* 0x3bbb989dff037424 */ /* 0x000fe200078e00ff */
        /* <DEDUP_REMOVED lines=21> */
[----:B------:R1:W0:Y:S02]  /*0cd0*/  SHFL.BFLY PT, R14, R13, 0x1, 0x1f ;  /* 0x0c201f000d0e7f89 */ /* 0x00022400000e0000 */
.L_x_9301:
        /* <DEDUP_REMOVED lines=11> */
[----:B-1234-:R-:W-:Y:S05]  /*0d90*/  CALL.REL.NOINC `($__internal_145_$__cuda_sm3x_div_rn_noftz_f32_slowpath) ;  /* 0x0000000400407944 */ /* 0x01efea0003c00000 */
[----:B------:R-:W-:-:S07]  /*0da0*/  MOV R10, R2 ;  /* 0x00000002000a7202 */ /* 0x000fce0000000f00 */
.L_x_9292:
[----:B------:R-:W-:Y:S05]  /*0db0*/  BSYNC.RECONVERGENT B1 ;  /* 0x0000000000017941 */ /* 0x000fea0003800200 */
.L_x_9291:
        /* <DEDUP_REMOVED lines=11> */
[----:B-1234-:R-:W-:Y:S05]  /*0e70*/  CALL.REL.NOINC `($__internal_145_$__cuda_sm3x_div_rn_noftz_f32_slowpath) ;  /* 0x0000000400087944 */ /* 0x01efea0003c00000 */
[----:B------:R-:W-:-:S07]  /*0e80*/  IMAD.MOV.U32 R11, RZ, RZ, R2 ;  /* 0x000000ffff0b7224 */ /* 0x000fce00078e0002 */
.L_x_9294:
[----:B------:R-:W-:Y:S05]  /*0e90*/  BSYNC.RECONVERGENT B1 ;  /* 0x0000000000017941 */ /* 0x000fea0003800200 */
.L_x_9293:
[----:B------:R-:W-:Y:S04]  /*0ea0*/  BSSY.RECONVERGENT B1, `(.L_x_9295) ;  /* 0x0000012000017945 */ /* 0x000fe80003800200 */
[----:B------:R-:W-:Y:S05]  /*0eb0*/  @P0 BRA `(.L_x_9296) ;  /* 0x0000000000400947 */ /* 0x000fea0003800000 */
[----:B------:R-:W-:Y:S01]  /*0ec0*/  MOV R2, R20 ;  /* 0x0000001400027202 */ /* 0x000fe20000000f00 */
[----:B------:R-:W-:Y:S01]  /*0ed0*/  IMAD R0, R23, UR44, RZ ;  /* 0x0000002c17007c24 */ /* 0x000fe2000f8e02ff */
[----:B----4-:R-:W-:Y:S01]  /*0ee0*/  R2UR UR4, R4 ;  /* 0x00000000040472ca */ /* 0x010fe200000e0000 */
[----:B------:R-:W-:Y:S01]  /*0ef0*/  IMAD.MOV.U32 R3, RZ, RZ, RZ ;  /* 0x000000ffff037224 */ /* 0x000fe200078e00ff */
[----:B------:R-:W-:Y:S01]  /*0f00*/  R2UR UR5, R5 ;  /* 0x00000000050572ca */ /* 0x000fe200000e0000 */
[C---:B-1----:R-:W-:Y:S02]  /*0f10*/  IMAD R13, R21.reuse, UR45, R0 ;  /* 0x0000002d150d7c24 */ /* 0x042fe4000f8e0200 */
        /* <DEDUP_REMOVED lines=10> */
.L_x_9296:
[----:B------:R-:W-:Y:S05]  /*0fc0*/  BSYNC.RECONVERGENT B1 ;  /* 0x0000000000017941 */ /* 0x000fea0003800200 */
.L_x_9295:
[----:B------:R-:W-:-:S04]  /*0fd0*/  IADD3 R21, P0, PT, R16, R21, RZ ;  /* 0x0000001510157210 */ /* 0x000fc80007f1e0ff */
[----:B------:R-:W-:Y:S02]  /*0fe0*/  LEA.HI.X.SX32 R23, R16, R23, 0x1, P0 ;  /* 0x0000001710177211 */ /* 0x000fe400000f0eff */
[----:B------:R-:W-:-:S04]  /*0ff0*/  ISETP.GE.U32.AND P0, PT, R21, UR42, PT ;  /* 0x0000002a15007c0c */ /* 0x000fc8000bf06070 */
[----:B------:R-:W-:-:S13]  /*1000*/  ISETP.GE.AND.EX P0, PT, R23, UR43, PT, P0 ;  /* 0x0000002b17007c0c */ /* 0x000fda000bf06300 */
[----:B------:R-:W-:Y:S05]  /*1010*/  @!P0 BRA `(.L_x_9297) ;  /* 0xfffffff000b88947 */ /* 0x000fea000383ffff */
[----:B------:R-:W-:Y:S05]  /*1020*/  BSYNC B0 ;  /* 0x0000000000007941 */ /* 0x000fea0003800000 */
.L_x_9287:
[----:B------:R-:W-:Y:S05]  /*1030*/  EXIT ;  /* 0x000000000000794d */ /* 0x000fea0003800000 */
.L_x_9290:
[----:B------:R-:W-:Y:S01]  /*1040*/  HFMA2 R11, -RZ, RZ, 0, 1.847743988037109375e-06 ;  /* 0x0000001fff0b7431 */ /* 0x000fe200000001ff */
[----:B------:R-:W-:Y:S01]  /*1050*/  BSSY B1, `(.L_x_9298) ;  /* 0x0000006000017945 */ /* 0x000fe20003800000 */
[----:B------:R-:W-:Y:S02]  /*1060*/  IMAD.MOV.U32 R12, RZ, RZ, 0x1 ;  /* 0x00000001ff0c7424 */ /* 0x000fe400078e00ff */
[----:B------:R-:W-:-:S07]  /*1070*/  IMAD.MOV.U32 R15, RZ, RZ, -0x1 ;  /* 0xffffffffff0f7424 */ /* 0x000fce00078e00ff */
[----:B01234-:R-:W-:Y:S05]  /*1080*/  WARPSYNC.COLLECTIVE R15, `(.L_x_9299) ;  /* 0x000000000f087348 */ /* 0x01ffea0003c00000 */
[----:B------:R0:W0:Y:S02]  /*1090*/  SHFL.BFLY P6, R14, R13, R12, R11 ;  /* 0x0c00000c0d0e7389 */ /* 0x00002400000c000b */
[----:B01234-:R-:W-:Y:S05]  /*10a0*/  ENDCOLLECTIVE ;  /* 0x000000000000791b */ /* 0x01ffea0003800000 */
.L_x_9299:
[----:B------:R-:W-:Y:S05]  /*10b0*/  BSYNC B1 ;  /* 0x0000000000017941 */ /* 0x000fea0003800000 */
.L_x_9298:
[----:B------:R-:W-:Y:S01]  /*10c0*/  FMNMX R13, R14, R13, !PT ;  /* 0x0000000d0e0d7209 */ /* 0x000fe20007800000 */
[----:B------:R-:W-:Y:S01]  /*10d0*/  IMAD.MOV.U32 R2, RZ, RZ, 0x3bbb989d ;  /* 0x3bbb989dff027424 */ /* 0x000fe200078e00ff */
[----:B------:R-:W-:Y:S01]  /*10e0*/  MOV R11, 0x437c0000 ;  /* 0x437c0000000b7802 */ /* 0x000fe20000000f00 */
[----:B------:R-:W-:Y:S02]  /*10f0*/  HFMA2 R12, -RZ, RZ, 0, 5.9604644775390625e-08 ;  /* 0x00000001ff0c7431 */ /* 0x000fe400000001ff */
[----:B------:R-:W-:Y:S02]  /*1100*/  IMAD.MOV.U32 R15, RZ, RZ, -0x1 ;  /* 0xffffffffff0f7424 */ /* 0x000fe400078e00ff */
[C---:B------:R-:W-:Y:S01]  /*1110*/  FADD R3, -R13.reuse, R25 ;  /* 0x000000190d037221 */ /* 0x040fe20000000100 */
[----:B------:R-:W-:-:S03]  /*1120*/  FADD R13, -R13, R0 ;  /* 0x000000000d0d7221 */ /* 0x000fc60000000100 */
        /* <DEDUP_REMOVED lines=12> */
[----:B------:R-:W-:-:S06]  /*11f0*/  FFMA R10, R13, 1.925963033500011079e-08, R2 ;  /* 0x32a570600d0a7823 */ /* 0x000fcc0000000002 */
[----:B------:R-:W1:Y:S01]  /*1200*/  MUFU.EX2 R10, R10 ;  /* 0x0000000a000a7308 */ /* 0x000e620000000800 */
[----:B0-----:R-:W-:-:S04]  /*1210*/  FMUL R2, R0, R3 ;  /* 0x0000000300027220 */ /* 0x001fc80000400000 */
[----:B------:R-:W-:Y:S01]  /*1220*/  FADD R13, RZ, R2 ;  /* 0x00000002ff0d7221 */ /* 0x000fe20000000000 */
[----:B-1----:R-:W-:Y:S01]  /*1230*/  FMUL R0, R11, R10 ;  /* 0x0000000a0b007220 */ /* 0x002fe20000400000 */
[----:B------:R-:W-:-:S03]  /*1240*/  IMAD.MOV.U32 R11, RZ, RZ, 0x1f ;  /* 0x0000001fff0b7424 */ /* 0x000fc600078e00ff */
[----:B------:R-:W-:-:S07]  /*1250*/  FADD R13, R13, R0 ;  /* 0x000000000d0d7221 */ /* 0x000fce0000000000 */
[----:B------:R-:W-:Y:S05]  /*1260*/  WARPSYNC.COLLECTIVE R15, `(.L_x_9300) ;  /* 0x000000000f087348 */ /* 0x000fea0003c00000 */
[----:B------:R0:W1:Y:S02]  /*1270*/  SHFL.BFLY P6, R14, R13, R12, R11 ;  /* 0x0c00000c0d0e7389 */ /* 0x00006400000c000b */
[----:B01----:R-:W-:Y:S05]  /*1280*/  ENDCOLLECTIVE ;  /* 0x000000000000791b */ /* 0x003fea0003800000 */
.L_x_9300:
[----:B------:R-:W-:Y:S05]  /*1290*/  BRA `(.L_x_9301) ;  /* 0xfffffff800907947 */ /* 0x000fea000383ffff */
        .weak           $__internal_145_$__cuda_sm3x_div_rn_noftz_f32_slowpath
        .type           $__internal_145_$__cuda_sm3x_div_rn_noftz_f32_slowpath,@function
        .size           $__internal_145_$__cuda_sm3x_div_rn_noftz_f32_slowpath,(.L_x_37522 - $__internal_145_$__cuda_sm3x_div_rn_noftz_f32_slowpath)
$__internal_145_$__cuda_sm3x_div_rn_noftz_f32_slowpath:
        /* <DEDUP_REMOVED lines=35> */
.L_x_9303:
        /* <DEDUP_REMOVED lines=51> */
.L_x_9310:
[----:B------:R-:W-:-:S04]  /*1800*/  LOP3.LUT R2, R2, 0x80000000, RZ, 0xc0, !PT ;  /* 0x8000000002027812 */ /* 0x000fc800078ec0ff */
[----:B------:R-:W-:Y:S01]  /*1810*/  LOP3.LUT R2, R2, 0x7f800000, RZ, 0xfc, !PT ;  /* 0x7f80000002027812 */ /* 0x000fe200078efcff */
[----:B------:R-:W-:Y:S06]  /*1820*/  BRA `(.L_x_9311) ;  /* 0x0000000000047947 */ /* 0x000fec0003800000 */
.L_x_9309:
[----:B------:R-:W-:-:S07]  /*1830*/  LEA R2, R14, R2, 0x17 ;  /* 0x000000020e027211 */ /* 0x000fce00078eb8ff */
.L_x_9311:
[----:B------:R-:W-:Y:S05]  /*1840*/  BSYNC.RECONVERGENT B3 ;  /* 0x0000000000037941 */ /* 0x000fea0003800200 */
.L_x_9308:
[----:B------:R-:W-:Y:S05]  /*1850*/  BRA `(.L_x_9312) ;  /* 0x0000000000207947 */ /* 0x000fea0003800000 */
.L_x_9307:
[----:B------:R-:W-:-:S04]  /*1860*/  LOP3.LUT R2, R15, 0x80000000, R2, 0x48, !PT ;  /* 0x800000000f027812 */ /* 0x000fc800078e4802 */
[----:B------:R-:W-:Y:S01]  /*1870*/  LOP3.LUT R2, R2, 0x7f800000, RZ, 0xfc, !PT ;  /* 0x7f80000002027812 */ /* 0x000fe200078efcff */
[----:B------:R-:W-:Y:S06]  /*1880*/  BRA `(.L_x_9312) ;  /* 0x0000000000147947 */ /* 0x000fec0003800000 */
.L_x_9306:
[----:B------:R-:W-:Y:S01]  /*1890*/  LOP3.LUT R2, R15, 0x80000000, R2, 0x48, !PT ;  /* 0x800000000f027812 */ /* 0x000fe200078e4802 */
[----:B------:R-:W-:Y:S06]  /*18a0*/  BRA `(.L_x_9312) ;  /* 0x00000000000c7947 */ /* 0x000fec0003800000 */
.L_x_9305:
[----:B------:R-:W0:Y:S01]  /*18b0*/  MUFU.RSQ R2, -QNAN ;  /* 0xffc0000000027908 */ /* 0x000e220000001400 */
[----:B------:R-:W-:Y:S05]  /*18c0*/  BRA `(.L_x_9312) ;  /* 0x0000000000047947 */ /* 0x000fea0003800000 */
.L_x_9304:
[----:B------:R-:W-:-:S07]  /*18d0*/  FADD.FTZ R2, R2, R3 ;  /* 0x0000000302027221 */ /* 0x000fce0000010000 */
.L_x_9312:
[----:B------:R-:W-:Y:S05]  /*18e0*/  BSYNC.RECONVERGENT B2 ;  /* 0x0000000000027941 */ /* 0x000fea0003800200 */
.L_x_9302:
[----:B------:R-:W-:-:S04]  /*18f0*/  IMAD.MOV.U32 R13, RZ, RZ, 0x0 ;  /* 0x00000000ff0d7424 */ /* 0x000fc800078e00ff */
[----:B0-----:R-:W-:Y:S05]  /*1900*/  RET.REL.NODEC R12 `(_Z15SoftmaxWarpImplI22BroadcastScaleMaskLoadIffbLm4EiE11DirectStoreIffEfLi2ELi2ELi2ELi1ELb1EL9Algorithm0EEvT_T0_ll) ;  /* 0xffffffe40cbc7950 */ /* 0x001fea0003c3ffff */
.L_x_9313:
        /* <DEDUP_REMOVED lines=15> */
.L_x_37522:


//--------------------- .text._Z15SoftmaxWarpImplI22BroadcastScaleMaskLoadIffbLm4EiE11DirectStoreIffEfLi2ELi2ELi2ELi1ELb0EL9Algorithm0EEvT_T0_ll --------------------------
	.section	.text._Z15SoftmaxWarpImplI22BroadcastScaleMaskLoadIffbLm4EiE11DirectStoreIffEfLi2ELi2ELi2ELi1ELb0EL9Algorithm0EEvT_T0_ll,"ax",@progbits
	.align	128
        .global         _Z15SoftmaxWarpImplI22BroadcastScaleMaskLoadIffbLm4EiE11DirectStoreIffEfLi2ELi2ELi2ELi1ELb0EL9Algorithm0EEvT_T0_ll
        .type           _Z15SoftmaxWarpImplI22BroadcastScaleMaskLoadIffbLm4EiE11DirectStoreIffEfLi2ELi2ELi2ELi1ELb0EL9Algorithm0EEvT_T0_ll,@function
        .size           _Z15SoftmaxWarpImplI22BroadcastScaleMaskLoadIffbLm4EiE11DirectStoreIffEfLi2ELi2ELi2ELi1ELb0EL9Algorithm0EEvT_T0_ll,(.L_x_37523 - _Z15SoftmaxWarpImplI22BroadcastScaleMaskLoadIffbLm4EiE11DirectStoreIffEfLi2ELi2ELi2ELi1ELb0EL9Algorithm0EEvT_T0_ll)
        .other          _Z15SoftmaxWarpImplI22BroadcastScaleMaskLoadIffbLm4EiE11DirectStoreIffEfLi2ELi2ELi2ELi1ELb0EL9Algorithm0EEvT_T0_ll,@"STO_CUDA_ENTRY STV_DEFAULT"
_Z15SoftmaxWarpImplI22BroadcastScaleMaskLoadIffbLm4EiE11DirectStoreIffEfLi2ELi2ELi2ELi1ELb0EL9Algorithm0EEvT_T0_ll:
.text._Z15SoftmaxWarpImplI22BroadcastScaleMaskLoadIffbLm4EiE11DirectStoreIffEfLi2ELi2ELi2ELi1ELb0EL9Algorithm0EEvT_T0_ll:
        /* <DEDUP_REMOVED lines=26> */
.L_x_9314:
        /* <DEDUP_REMOVED lines=20> */
.L_x_9321:
        /* <DEDUP_REMOVED lines=10> */
[----:B-1----:R-:W-:Y:S01]  /*0380*/  MOV R10, RZ ;  /* 0x000000ff000a7202 */ /* 0x002fe20000000f00 */
[----:B--2---:R-:W-:-:S04]  /*0390*/  IMAD.MOV R13, RZ, RZ, -R11 ;  /* 0x000000ffff0d7224 */ /* 0x004fc800078e0a0b */
[----:B------:R-:W-:-:S04]  /*03a0*/  IMAD R13, R13, R2, RZ ;  /* 0x000000020d0d7224 */ /* 0x000fc800078e02ff */
[----:B------:R-:W-:-:S04]  /*03b0*/  IMAD.HI.U32 R11, R11, R13, R10 ;  /* 0x0000000d0b0b7227 */ /* 0x000fc800078e000a */
        /* <DEDUP_REMOVED lines=24> */
[----:B---3--:R-:W-:Y:S02]  /*0540*/  IABS R12, R19 ;  /* 0x00000013000c7213 */ /* 0x008fe40000000000 */
[----:B------:R-:W-:Y:S01]  /*0550*/  IABS R14, R13 ;  /* 0x0000000d000e7213 */ /* 0x000fe20000000000 */
[----:B------:R-:W-:Y:S02]  /*0560*/  IMAD.HI.U32 R2, R3, R15, R2 ;  /* 0x0000000f03027227 */ /* 0x000fe400078e0002 */
[----:B------:R-:W1:Y:S04]  /*0570*/  I2F.RP R15, R12 ;  /* 0x0000000c000f7306 */ /* 0x000e680000209400 */
[----:B------:R-:W-:-:S05]  /*0580*/  IMAD.HI.U32 R2, R2, R14, RZ ;  /* 0x0000000e02027227 */ /* 0x000fca00078e00ff */
[----:B------:R-:W-:-:S05]  /*0590*/  IADD3 R3, PT, PT, -R2, RZ, RZ ;  /* 0x000000ff02037210 */ /* 0x000fca0007ffe1ff */
[----:B------:R-:W-:Y:S01]  /*05a0*/  IMAD R14, R11, R3, R14 ;  /* 0x000000030b0e7224 */ /* 0x000fe200078e020e */
[----:B-1----:R-:W1:Y:S01]  /*05b0*/  MUFU.RCP R15, R15 ;  /* 0x0000000f000f7308 */ /* 0x002e620000001000 */
[----:B------:R-:W-:-:S03]  /*05c0*/  LOP3.LUT R3, R13, R18, RZ, 0x3c, !PT ;  /* 0x000000120d037212 */ /* 0x000fc600078e3cff */
[----:B------:R-:W-:Y:S02]  /*05d0*/  ISETP.GT.U32.AND P2, PT, R11, R14, PT ;  /* 0x0000000e0b00720c */ /* 0x000fe40003f44070 */
[----:B------:R-:W-:-:S11]  /*05e0*/  ISETP.GE.AND P1, PT, R3, RZ, PT ;  /* 0x000000ff0300720c */ /* 0x000fd60003f26270 */
[----:B------:R-:W-:Y:S01]  /*05f0*/  @!P2 IMAD.IADD R14, R14, 0x1, -R11 ;  /* 0x000000010e0ea824 */ /* 0x000fe200078e0a0b */
[----:B------:R-:W-:Y:S01]  /*0600*/  @!P2 IADD3 R2, PT, PT, R2, 0x1, RZ ;  /* 0x000000010202a810 */ /* 0x000fe20007ffe0ff */
[----:B-1----:R-:W-:Y:S01]  /*0610*/  VIADD R22, R15, 0xffffffe ;  /* 0x0ffffffe0f167836 */ /* 0x002fe20000000000 */
[----:B------:R-:W-:Y:S02]  /*0620*/  ISETP.NE.AND P2, PT, R18, RZ, PT ;  /* 0x000000ff1200720c */ /* 0x000fe40003f45270 */
[----:B------:R-:W-:Y:S01]  /*0630*/  ISETP.GE.U32.AND P0, PT, R14, R11, PT ;  /* 0x0000000b0e00720c */ /* 0x000fe20003f06070 */
[----:B------:R-:W1:-:S12]  /*0640*/  F2I.FTZ.U32.TRUNC.NTZ R3, R22 ;  /* 0x0000001600037305 */ /* 0x000e58000021f000 */
[----:B------:R-:W-:Y:S02]  /*0650*/  @P0 VIADD R2, R2, 0x1 ;  /* 0x0000000102020836 */ /* 0x000fe40000000000 */
[----:B-1----:R-:W-:Y:S02]  /*0660*/  IMAD.MOV R15, RZ, RZ, -R3 ;  /* 0x000000ffff0f7224 */ /* 0x002fe400078e0a03 */
        /* <DEDUP_REMOVED lines=61> */
[----:B--2---:R-:W-:Y:S01]  /*0a40*/  FMUL R10, R0, UR47 ;  /* 0x0000002f000a7c20 */ /* 0x004fe20008400000 */
[----:B0-----:R-:W-:Y:S01]  /*0a50*/  IMAD.U32 R0, RZ, RZ, UR4 ;  /* 0x00000004ff007e24 */ /* 0x001fe2000f8e00ff */
[----:B------:R-:W-:-:S10]  /*0a60*/  UMOV UR4, 0xffffffff ;  /* 0xffffffff00047882 */ /* 0x000fd40000000000 */
[----:B------:R-:W0:Y:S01]  /*0a70*/  @!P0 LDC R10, c[0x0][0x3f0] ;  /* 0x0000fc00ff0a8b82 */ /* 0x000e220000000800 */
[----:B---3--:R-:W-:-:S05]  /*0a80*/  @P1 FMUL R0, R12, UR47 ;  /* 0x0000002f0c001c20 */ /* 0x008fca0008400000 */
[----:B0-----:R-:W-:Y:S01]  /*0a90*/  FMNMX3 R13, R10, -INF , R0, !PT ;  /* 0xff8000000a0d7876 */ /* 0x001fe20007800000 */
[----:B------:R-:W-:Y:S06]  /*0aa0*/  BRA.DIV UR4, `(.L_x_9316) ;  /* 0x0000000604307947 */ /* 0x000fec000b800000 */
[----:B------:R-:W0:Y:S01]  /*0ab0*/  SHFL.BFLY PT, R14, R13, 0x1, 0x1f ;  /* 0x0c201f000d0e7f89 */ /* 0x000e2200000e0000 */
[----:B------:R-:W-:Y:S01]  /*0ac0*/  MOV R11, 0x3bbb989d ;  /* 0x3bbb989d000b7802 */ /* 0x000fe20000000f00 */
[----:B------:R-:W-:Y:S01]  /*0ad0*/  IMAD.MOV.U32 R12, RZ, RZ, 0x437c0000 ;  /* 0x437c0000ff0c7424 */ /* 0x000fe200078e00ff */
        /* <DEDUP_REMOVED lines=8> */
[----:B------:R-:W-:-:S03]  /*0b60*/  FADD R13, R11, -12583039 ;  /* 0xcb40007f0b0d7421 */ /* 0x000fc60000000000 */
[----:B------:R-:W-:Y:S01]  /*0b70*/  FFMA R3, R2, 1.4426950216293334961, -R3 ;  /* 0x3fb8aa3b02037823 */ /* 0x000fe20000000803 */
[----:B------:R-:W-:-:S03]  /*0b80*/  FFMA R13, R0, 1.4426950216293334961, -R13 ;  /* 0x3fb8aa3b000d7823 */ /* 0x000fc6000000080d */
[----:B------:R-:W-:Y:S01]  /*0b90*/  FFMA R3, R2, 1.925963033500011079e-08, R3 ;  /* 0x32a5706002037823 */ /* 0x000fe20000000003 */
[----:B------:R-:W-:Y:S01]  /*0ba0*/  FFMA R12, R0, 1.925963033500011079e-08, R13 ;  /* 0x32a57060000c7823 */ /* 0x000fe2000000000d */
[----:B------:R-:W-:Y:S01]  /*0bb0*/  IMAD.SHL.U32 R2, R10, 0x800000, RZ ;  /* 0x008000000a027824 */ /* 0x000fe200078e00ff */
[----:B------:R-:W-:Y:S02]  /*0bc0*/  SHF.L.U32 R0, R11, 0x17, RZ ;  /* 0x000000170b007819 */ /* 0x000fe400000006ff */
[----:B------:R-:W0:Y:S08]  /*0bd0*/  MUFU.EX2 R13, R12 ;  /* 0x0000000c000d7308 */ /* 0x000e300000000800 */
[----:B------:R-:W1:Y:S01]  /*0be0*/  MUFU.EX2 R3, R3 ;  /* 0x0000000300037308 */ /* 0x000e620000000800 */
[----:B0-----:R-:W-:Y:S01]  /*0bf0*/  FMUL R0, R0, R13 ;  /* 0x0000000d00007220 */ /* 0x001fe20000400000 */
[----:B-1----:R-:W-:-:S04]  /*0c00*/  FMUL R2, R2, R3 ;  /* 0x0000000302027220 */ /* 0x002fc80000400000 */
[----:B------:R-:W-:-:S04]  /*0c10*/  FADD R13, RZ, R2 ;  /* 0x00000002ff0d7221 */ /* 0x000fc80000000000 */
[----:B------:R-:W-:-:S05]  /*0c20*/  FADD R13, R13, R0 ;  /* 0x000000000d0d7221 */ /* 0x000fca0000000000 */
[----:B------:R0:W1:Y:S02]  /*0c30*/  SHFL.BFLY PT, R14, R13, 0x1, 0x1f ;  /* 0x0c201f000d0e7f89 */ /* 0x00006400000e0000 */
.L_x_9325:
        /* <DEDUP_REMOVED lines=11> */
[----:B0-----:R-:W-:Y:S05]  /*0cf0*/  CALL.REL.NOINC `($__internal_146_$__cuda_sm3x_div_rn_noftz_f32_slowpath) ;  /* 0x0000000400347944 */ /* 0x001fea0003c00000 */
[----:B------:R-:W-:-:S07]  /*0d00*/  IMAD.MOV.U32 R10, RZ, RZ, R2 ;  /* 0x000000ffff0a7224 */ /* 0x000fce00078e0002 */
.L_x_9318:
[----:B------:R-:W-:Y:S05]  /*0d10*/  BSYNC.RECONVERGENT B1 ;  /* 0x0000000000017941 */ /* 0x000fea0003800200 */
.L_x_9317:
        /* <DEDUP_REMOVED lines=11> */
[----:B0-----:R-:W-:Y:S05]  /*0dd0*/  CALL.REL.NOINC `($__internal_146_$__cuda_sm3x_div_rn_noftz_f32_slowpath) ;  /* 0x0000000000fc7944 */ /* 0x001fea0003c00000 */
[----:B------:R-:W-:-:S07]  /*0de0*/  MOV R11, R2 ;  /* 0x00000002000b7202 */ /* 0x000fce0000000f00 */
.L_x_9320:
[----:B------:R-:W-:Y:S05]  /*0df0*/  BSYNC.RECONVERGENT B1 ;  /* 0x0000000000017941 */ /* 0x000fea0003800200 */
.L_x_9319:
[----:B------:R-:W-:Y:S01]  /*0e00*/  IMAD R0, R23, UR40, RZ ;  /* 0x0000002817007c24 */ /* 0x000fe2000f8e02ff */
[----:B------:R-:W-:Y:S01]  /*0e10*/  R2UR UR4, R4 ;  /* 0x00000000040472ca */ /* 0x000fe200000e0000 */
[----:B------:R-:W-:Y:S01]  /*0e20*/  IMAD.MOV.U32 R2, RZ, RZ, R20 ;  /* 0x000000ffff027224 */ /* 0x000fe200078e0014 */
[----:B------:R-:W-:Y:S01]  /*0e30*/  R2UR UR5, R5 ;  /* 0x00000000050572ca */ /* 0x000fe200000e0000 */
[----:B------:R-:W-:Y:S02]  /*0e40*/  IMAD.MOV.U32 R3, RZ, RZ, RZ ;  /* 0x000000ffff037224 */ /* 0x000fe400078e00ff */
[C---:B0-----:R-:W-:Y:S02]  /*0e50*/  IMAD R13, R21.reuse, UR41, R0 ;  /* 0x00000029150d7c24 */ /* 0x041fe4000f8e0200 */
        /* <DEDUP_REMOVED lines=16> */
.L_x_9315:
[----:B------:R-:W-:Y:S05]  /*0f60*/  EXIT ;  /* 0x000000000000794d */ /* 0x000fea0003800000 */
.L_x_9316:
[----:B------:R-:W-:Y:S01]  /*0f70*/  BSSY B1, `(.L_x_9322) ;  /* 0x0000007000017945 */ /* 0x000fe20003800000 */
[----:B------:R-:W-:Y:S01]  /*0f80*/  MOV R12, 0x1 ;  /* 0x00000001000c7802 */ /* 0x000fe20000000f00 */
[----:B------:R-:W-:Y:S02]  /*0f90*/  IMAD.MOV.U32 R11, RZ, RZ, 0x1f ;  /* 0x0000001fff0b7424 */ /* 0x000fe400078e00ff */
[----:B------:R-:W-:-:S07]  /*0fa0*/  IMAD.MOV.U32 R15, RZ, RZ, -0x1 ;  /* 0xffffffffff0f7424 */ /* 0x000fce00078e00ff */
[----:B------:R-:W-:Y:S05]  /*0fb0*/  WARPSYNC.COLLECTIVE R15, `(.L_x_9323) ;  /* 0x000000000f087348 */ /* 0x000fea0003c00000 */
[----:B------:R0:W1:Y:S02]  /*0fc0*/  SHFL.BFLY P6, R14, R13, R12, R11 ;  /* 0x0c00000c0d0e7389 */ /* 0x00006400000c000b */
[----:B01----:R-:W-:Y:S05]  /*0fd0*/  ENDCOLLECTIVE ;  /* 0x000000000000791b */ /* 0x003fea0003800000 */
.L_x_9323:
[----:B------:R-:W-:Y:S05]  /*0fe0*/  BSYNC B1 ;  /* 0x0000000000017941 */ /* 0x000fea0003800000 */
.L_x_9322:
[----:B------:R-:W-:Y:S01]  /*0ff0*/  HFMA2 R2, -RZ, RZ, 0.96630859375, -0.0022525787353515625 ;  /* 0x3bbb989dff027431 */ /* 0x000fe200000001ff */
[----:B------:R-:W-:Y:S01]  /*1000*/  FMNMX R13, R13, R14, !PT ;  /* 0x0000000e0d0d7209 */ /* 0x000fe20007800000 */
[----:B------:R-:W-:Y:S01]  /*1010*/  IMAD.MOV.U32 R11, RZ, RZ, 0x437c0000 ;  /* 0x437c0000ff0b7424 */ /* 0x000fe200078e00ff */
[----:B------:R-:W-:Y:S01]  /*1020*/  MOV R15, 0xffffffff ;  /* 0xffffffff000f7802 */ /* 0x000fe20000000f00 */
[----:B------:R-:W-:Y:S02]  /*1030*/  IMAD.MOV.U32 R12, RZ, RZ, 0x1 ;  /* 0x00000001ff0c7424 */ /* 0x000fe400078e00ff */
[----:B------:R-:W-:Y:S01]  /*1040*/  FADD R3, R10, -R13 ;  /* 0x8000000d0a037221 */ /* 0x000fe20000000000 */
        /* <DEDUP_REMOVED lines=23> */
.L_x_9324:
[----:B------:R-:W-:Y:S05]  /*11c0*/  BRA `(.L_x_9325) ;  /* 0xfffffff8009c7947 */ /* 0x000fea000383ffff */
        .weak           $__internal_146_$__cuda_sm3x_div_rn_noftz_f32_slowpath
        .type           $__internal_146_$__cuda_sm3x_div_rn_noftz_f32_slowpath,@function
        .size           $__internal_146_$__cuda_sm3x_div_rn_noftz_f32_slowpath,(.L_x_37523 - $__internal_146_$__cuda_sm3x_div_rn_noftz_f32_slowpath)
$__internal_146_$__cuda_sm3x_div_rn_noftz_f32_slowpath:
        /* <DEDUP_REMOVED lines=35> */
.L_x_9327:
        /* <DEDUP_REMOVED lines=51> */
.L_x_9334:
[----:B------:R-:W-:-:S04]  /*1730*/  LOP3.LUT R2, R2, 0x80000000, RZ, 0xc0, !PT ;  /* 0x8000000002027812 */ /* 0x000fc800078ec0ff */
[----:B------:R-:W-:Y:S01]  /*1740*/  LOP3.LUT R2, R2, 0x7f800000, RZ, 0xfc, !PT ;  /* 0x7f80000002027812 */ /* 0x000fe200078efcff */
[----:B------:R-:W-:Y:S06]  /*1750*/  BRA `(.L_x_9335) ;  /* 0x0000000000047947 */ /* 0x000fec0003800000 */
.L_x_9333:
[----:B------:R-:W-:-:S07]  /*1760*/  IMAD R2, R14, 0x800000, R2 ;  /* 0x008000000e027824 */ /* 0x000fce00078e0202 */
.L_x_9335:
[----:B------:R-:W-:Y:S05]  /*1770*/  BSYNC.RECONVERGENT B3 ;  /* 0x0000000000037941 */ /* 0x000fea0003800200 */
.L_x_9332:
[----:B------:R-:W-:Y:S05]  /*1780*/  BRA `(.L_x_9336) ;  /* 0x0000000000207947 */ /* 0x000fea0003800000 */
.L_x_9331:
[----:B------:R-:W-:-:S04]  /*1790*/  LOP3.LUT R2, R15, 0x80000000, R2, 0x48, !PT ;  /* 0x800000000f027812 */ /* 0x000fc800078e4802 */
[----:B------:R-:W-:Y:S01]  /*17a0*/  LOP3.LUT R2, R2, 0x7f800000, RZ, 0xfc, !PT ;  /* 0x7f80000002027812 */ /* 0x000fe200078efcff */
[----:B------:R-:W-:Y:S06]  /*17b0*/  BRA `(.L_x_9336) ;  /* 0x0000000000147947 */ /* 0x000fec0003800000 */
.L_x_9330:
[----:B------:R-:W-:Y:S01]  /*17c0*/  LOP3.LUT R2, R15, 0x80000000, R2, 0x48, !PT ;  /* 0x800000000f027812 */ /* 0x000fe200078e4802 */
[----:B------:R-:W-:Y:S06]  /*17d0*/  BRA `(.L_x_9336) ;  /* 0x00000000000c7947 */ /* 0x000fec0003800000 */
.L_x_9329:
[----:B------:R-:W0:Y:S01]  /*17e0*/  MUFU.RSQ R2, -QNAN ;  /* 0xffc0000000027908 */ /* 0x000e220000001400 */
[----:B------:R-:W-:Y:S05]  /*17f0*/  BRA `(.L_x_9336) ;  /* 0x0000000000047947 */ /* 0x000fea0003800000 */
.L_x_9328:
[----:B------:R-:W-:-:S07]  /*1800*/  FADD.FTZ R2, R2, R3 ;  /* 0x0000000302027221 */ /* 0x000fce0000010000 */
.L_x_9336:
[----:B------:R-:W-:Y:S05]  /*1810*/  BSYNC.RECONVERGENT B2 ;  /* 0x0000000000027941 */ /* 0x000fea0003800200 */
.L_x_9326:
[----:B------:R-:W-:-:S04]  /*1820*/  HFMA2 R13, -RZ, RZ, 0, 0 ;  /* 0x00000000ff0d7431 */ /* 0x000fc800000001ff */
[----:B0-----:R-:W-:Y:S05]  /*1830*/  RET.REL.NODEC R12 `(_Z15SoftmaxWarpImplI22BroadcastScaleMaskLoadIffbLm4EiE11DirectStoreIffEfLi2ELi2ELi2ELi1ELb0EL9Algorithm0EEvT_T0_ll) ;  /* 0xffffffe40cf07950 */ /* 0x001fea0003c3ffff */
.L_x_9337:
        /* <DEDUP_REMOVED lines=12> */
.L_x_37523:


//--------------------- .text._Z15SoftmaxWarpImplI22BroadcastScaleMaskLoadIffbLm4EiE11DirectStoreIffEfLi2ELi2ELi2ELi2ELb1EL9Algorithm0EEvT_T0_ll --------------------------
	.section	.text._Z15SoftmaxWarpImplI22BroadcastScaleMaskLoadIffbLm4EiE11DirectStoreIffEfLi2ELi2ELi2ELi2ELb1EL9Algorithm0EEvT_T0_ll,"ax",@progbits
	.align	128
        .global         _Z15SoftmaxWarpImplI22BroadcastScaleMaskLoadIffbLm4EiE11DirectStoreIffEfLi2ELi2ELi2ELi2ELb1EL9Algorithm0EEvT_T0_ll
        .type           _Z15SoftmaxWarpImplI22BroadcastScaleMaskLoadIffbLm4EiE11DirectStoreIffEfLi2ELi2ELi2ELi2ELb1EL9Algorithm0EEvT_T0_ll,@function
        .size           _Z15SoftmaxWarpImplI22BroadcastScaleMaskLoadIffbLm4EiE11DirectStoreIffEfLi2ELi2ELi2ELi2ELb1EL9Algorithm0EEvT_T0_ll,(.L_x_37524 - _Z15SoftmaxWarpImplI22BroadcastScaleMaskLoadIffbLm4EiE11DirectStoreIffEfLi2ELi2ELi2ELi2ELb1EL9Algorithm0EEvT_T0_ll)
        .other          _Z15SoftmaxWarpImplI22BroadcastScaleMaskLoadIffbLm4EiE11DirectStoreIffEfLi2ELi2ELi2ELi2ELb1EL9Algorithm0EEvT_T0_ll,@"STO_CUDA_ENTRY STV_DEFAULT"
_Z15SoftmaxWarpImplI22BroadcastScaleMaskLoadIffbLm4EiE11DirectStoreIffEfLi2ELi2ELi2ELi2ELb1EL9Algorithm0EEvT_T0_ll:
.text._Z15SoftmaxWarpImplI22BroadcastScaleMaskLoadIffbLm4EiE11DirectStoreIffEfLi2ELi2ELi2ELi2ELb1EL9Algorithm0EEvT_T0_ll:
        /* <DEDUP_REMOVED lines=28> */
.L_x_9338:
        /* <DEDUP_REMOVED lines=21> */
.L_x_9357:
        /* <DEDUP_REMOVED lines=11> */
[----:B---3--:R-:W-:Y:S02]  /*03c0*/  IABS R25, R4 ;  /* 0x0000000400197213 */ /* 0x008fe40000000000 */
[----:B------:R-:W1:Y:S01]  /*03d0*/  I2F.RP R20, R0 ;  /* 0x0000000000147306 */ /* 0x000e620000209400 */
[----:B----4-:R-:W-:Y:S02]  /*03e0*/  R2UR UR4, R18 ;  /* 0x00000000120472ca */ /* 0x010fe400000e0000 */
[----:B------:R-:W-:Y:S02]  /*03f0*/  IABS R23, R9 ;  /* 0x0000000900177213 */ /* 0x000fe40000000000 */
[----:B------:R-:W-:-:S03]  /*0400*/  R2UR UR5, R19 ;  /* 0x00000000130572ca */ /* 0x000fc600000e0000 */
[----:B-1----:R-:W1:Y:S02]  /*0410*/  MUFU.RCP R20, R20 ;  /* 0x0000001400147308 */ /* 0x002e640000001000 */
[----:B-1----:R-:W-:Y:S01]  /*0420*/  VIADD R12, R20, 0xffffffe ;  /* 0x0ffffffe140c7836 */ /* 0x002fe20000000000 */
[----:B--2---:R-:W-:-:S05]  /*0430*/  IABS R20, R3 ;  /* 0x0000000300147213 */ /* 0x004fca0000000000 */
[----:B------:R1:W2:Y:S08]  /*0440*/  F2I.FTZ.U32.TRUNC.NTZ R13, R12 ;  /* 0x0000000c000d7305 */ /* 0x0002b0000021f000 */
[----:B------:R-:W3:Y:S01]  /*0450*/  I2F.RP R22, R20 ;  /* 0x0000001400167306 */ /* 0x000ee20000209400 */
[----:B-1----:R-:W-:Y:S02]  /*0460*/  HFMA2 R12, -RZ, RZ, 0, 0 ;  /* 0x00000000ff0c7431 */ /* 0x002fe400000001ff */
[----:B--2---:R-:W-:-:S04]  /*0470*/  IMAD.MOV R21, RZ, RZ, -R13 ;  /* 0x000000ffff157224 */ /* 0x004fc800078e0a0d */
[----:B------:R-:W-:-:S04]  /*0480*/  IMAD R21, R21, R0, RZ ;  /* 0x0000000015157224 */ /* 0x000fc800078e02ff */
[----:B------:R-:W-:Y:S01]  /*0490*/  IMAD.HI.U32 R13, R13, R21, R12 ;  /* 0x000000150d0d7227 */ /* 0x000fe200078e000c */
[----:B---3--:R-:W1:Y:S05]  /*04a0*/  MUFU.RCP R22, R22 ;  /* 0x0000001600167308 */ /* 0x008e6a0000001000 */
        /* <DEDUP_REMOVED lines=20> */
[----:B------:R-:W-:-:S04]  /*05f0*/  IMAD.HI.U32 R12, R13, R21, R12 ;  /* 0x000000150d0c7227 */ /* 0x000fc800078e000c */
[----:B------:R-:W-:-:S05]  /*0600*/  IMAD R24, R2, R24, R9 ;  /* 0x0000001802187224 */ /* 0x000fca00078e0209 */
[----:B------:R-:W-:-:S05]  /*0610*/  IABS R22, R24 ;  /* 0x0000001800167213 */ /* 0x000fca0000000000 */
[----:B------:R-:W-:Y:S02]  /*0620*/  IMAD.MOV.U32 R13, RZ, RZ, R22 ;  /* 0x000000ffff0d7224 */ /* 0x000fe400078e0016 */
[----:B------:R-:W1:Y:S02]  /*0630*/  I2F.RP R22, R25 ;  /* 0x0000001900167306 */ /* 0x000e640000209400 */
[----:B------:R-:W-:-:S05]  /*0640*/  IMAD.HI.U32 R26, R12, R13, RZ ;  /* 0x0000000d0c1a7227 */ /* 0x000fca00078e00ff */
[----:B------:R-:W-:-:S05]  /*0650*/  IADD3 R12, PT, PT, -R26, RZ, RZ ;  /* 0x000000ff1a0c7210 */ /* 0x000fca0007ffe1ff */
[----:B------:R-:W-:Y:S01]  /*0660*/  IMAD R13, R20, R12, R13 ;  /* 0x0000000c140d7224 */ /* 0x000fe200078e020d */
        /* <DEDUP_REMOVED lines=8> */
[----:B-1----:R-:W-:Y:S01]  /*06f0*/  VIADD R20, R22, 0xffffffe ;  /* 0x0ffffffe16147836 */ /* 0x002fe20000000000 */
[----:B------:R-:W1:Y:S03]  /*0700*/  LDC.64 R12, c[0x0][0x390] ;  /* 0x0000e400ff0c7b82 */ /* 0x000e660000000a00 */
[----:B------:R2:W3:Y:S05]  /*0710*/  F2I.FTZ.U32.TRUNC.NTZ R21, R20 ;  /* 0x0000001400157305 */ /* 0x0004ea000021f000 */
[----:B------:R-:W4:Y:S03]  /*0720*/  LDC.64 R22, c[0x0][0x398] ;  /* 0x0000e600ff167b82 */ /* 0x000f260000000a00 */
[----:B------:R-:W-:Y:S01]  /*0730*/  @P1 IADD3 R26, PT, PT, R26, 0x1, RZ ;  /* 0x000000011a1a1810 */ /* 0x000fe20007ffe0ff */
[----:B--2---:R-:W-:-:S04]  /*0740*/  IMAD.MOV.U32 R20, RZ, RZ, RZ ;  /* 0x000000ffff147224 */ /* 0x004fc800078e00ff */
[----:B------:R-:W-:Y:S01]  /*0750*/  @!P3 IMAD.MOV R26, RZ, RZ, -R26 ;  /* 0x000000ffff1ab224 */ /* 0x000fe200078e0a1a */
[----:B------:R-:W-:-:S04]  /*0760*/  @!P2 LOP3.LUT R26, RZ, R3, RZ, 0x33, !PT ;  /* 0x00000003ff1aa212 */ /* 0x000fc800078e33ff */
[----:B------:R-:W-:Y:S02]  /*0770*/  IADD3 R27, PT, PT, -R26, RZ, RZ ;  /* 0x000000ff1a1b7210 */ /* 0x000fe40007ffe1ff */
[----:B-1----:R-:W-:-:S03]  /*0780*/  ISETP.NE.U32.AND P2, PT, R12, 0x1, PT ;  /* 0x000000010c00780c */ /* 0x002fc60003f45070 */
[----:B------:R-:W-:Y:S02]  /*0790*/  IMAD R27, R3, R27, R24 ;  /* 0x0000001b031b7224 */ /* 0x000fe400078e0218 */
[--C-:B---3--:R-:W-:Y:S01]  /*07a0*/  IMAD.MOV R24, RZ, RZ, -R21.reuse ;  /* 0x000000ffff187224 */ /* 0x108fe200078e0a15 */
[----:B------:R-:W-:Y:S02]  /*07b0*/  ISETP.NE.AND.EX P2, PT, R13, RZ, PT, P2 ;  /* 0x000000ff0d00720c */ /* 0x000fe40003f45320 */
[----:B------:R-:W-:Y:S01]  /*07c0*/  IABS R12, R27 ;  /* 0x0000001b000c7213 */ /* 0x000fe20000000000 */
[----:B------:R-:W-:Y:S01]  /*07d0*/  IMAD R29, R24, R25, RZ ;  /* 0x00000019181d7224 */ /* 0x000fe200078e02ff */
[----:B----4-:R-:W-:Y:S02]  /*07e0*/  ISETP.NE.U32.AND P1, PT, R22, 0x1, PT ;  /* 0x000000011600780c */ /* 0x010fe40003f25070 */
[----:B------:R-:W-:Y:S01]  /*07f0*/  SEL R0, R0, RZ, P2 ;  /* 0x000000ff00007207 */ /* 0x000fe20001000000 */
[----:B------:R-:W-:Y:S01]  /*0800*/  IMAD.HI.U32 R20, R21, R29, R20 ;  /* 0x0000001d15147227 */ /* 0x000fe200078e0014 */
[----:B------:R-:W-:-:S04]  /*0810*/  ISETP.NE.AND.EX P1, PT, R23, RZ, PT, P1 ;  /* 0x000000ff1700720c */ /* 0x000fc80003f25310 */
[----:B------:R-:W-:Y:S01]  /*0820*/  SEL R26, R26, RZ, P1 ;  /* 0x000000ff1a1a7207 */ /* 0x000fe20000800000 */
[----:B------:R-:W-:-:S05]  /*0830*/  IMAD.HI.U32 R20, R20, R12, RZ ;  /* 0x0000000c14147227 */ /* 0x000fca00078e00ff */
[----:B------:R-:W-:-:S05]  /*0840*/  IADD3 R21, PT, PT, -R20, RZ, RZ ;  /* 0x000000ff14157210 */ /* 0x000fca0007ffe1ff */
[----:B------:R-:W-:Y:S02]  /*0850*/  IMAD R12, R25, R21, R12 ;  /* 0x00000015190c7224 */ /* 0x000fe400078e020c */
[----:B------:R-:W-:-:S03]  /*0860*/  IMAD R21, R0, UR36, RZ ;  /* 0x0000002400157c24 */ /* 0x000fc6000f8e02ff */
[----:B------:R-:W-:Y:S01]  /*0870*/  ISETP.GT.U32.AND P5, PT, R25, R12, PT ;  /* 0x0000000c1900720c */ /* 0x000fe20003fa4070 */
[----:B------:R-:W-:-:S12]  /*0880*/  IMAD R21, R26, UR37, R21 ;  /* 0x000000251a157c24 */ /* 0x000fd8000f8e0215 */
        /* <DEDUP_REMOVED lines=42> */
.L_x_9341:
[----:B------:R-:W-:Y:S05]  /*0b30*/  BSYNC.RECONVERGENT B1 ;  /* 0x0000000000017941 */ /* 0x000fea0003800200 */
.L_x_9340:
[----:B------:R-:W-:Y:S01]  /*0b40*/  BSSY.RECONVERGENT B1, `(.L_x_9342) ;  /* 0x000007f000017945 */ /* 0x000fe20003800200 */
[----:B------:R-:W-:Y:S01]  /*0b50*/  IMAD.MOV.U32 R23, RZ, RZ, -0x800000 ;  /* 0xff800000ff177424 */ /* 0x000fe200078e00ff */
[----:B------:R-:W-:Y:S01]  /*0b60*/  MOV R20, 0xff800000 ;  /* 0xff80000000147802 */ /* 0x000fe20000000f00 */
[----:B------:R-:W-:Y:S01]  /*0b70*/  IMAD.MOV.U32 R24, RZ, RZ, -0x800000 ;  /* 0xff800000ff187424 */ /* 0x000fe200078e00ff */
[----:B------:R-:W-:Y:S06]  /*0b80*/  @P0 BRA `(.L_x_9343) ;  /* 0x0000000400e80947 */ /* 0x000fec0003800000 */
[----:B-1----:R-:W-:Y:S01]  /*0b90*/  IABS R21, R2 ;  /* 0x0000000200157213 */ /* 0x002fe20000000000 */
[----:B------:R-:W-:Y:S01]  /*0ba0*/  VIADD R12, R6, 0x1 ;  /* 0x00000001060c7836 */ /* 0x000fe20000000000 */
[----:B----4-:R-:W-:Y:S02]  /*0bb0*/  R2UR UR4, R18 ;  /* 0x00000000120472ca */ /* 0x010fe400000e0000 */
[----:B------:R-:W1:Y:S01]  /*0bc0*/  I2F.RP R20, R21 ;  /* 0x0000001500147306 */ /* 0x000e620000209400 */
[----:B------:R-:W-:Y:S02]  /*0bd0*/  IMAD R23, R12, UR48, R7 ;  /* 0x000000300c177c24 */ /* 0x000fe4000f8e0207 */
[----:B------:R-:W-:Y:S01]  /*0be0*/  HFMA2 R12, -RZ, RZ, 0, 0 ;  /* 0x00000000ff0c7431 */ /* 0x000fe200000001ff */
[----:B------:R-:W-:-:S04]  /*0bf0*/  R2UR UR5, R19 ;  /* 0x00000000130572ca */ /* 0x000fc800000e0000 */
[----:B-1----:R-:W1:Y:S02]  /*0c00*/  MUFU.RCP R20, R20 ;  /* 0x0000001400147308 */ /* 0x002e640000001000 */
[----:B-1----:R-:W-:Y:S01]  /*0c10*/  VIADD R13, R20, 0xffffffe ;  /* 0x0ffffffe140d7836 */ /* 0x002fe20000000000 */
[----:B--2---:R-:W-:-:S05]  /*0c20*/  IABS R20, R3 ;  /* 0x0000000300147213 */ /* 0x004fca0000000000 */
[----:B------:R-:W1:Y:S02]  /*0c30*/  F2I.FTZ.U32.TRUNC.NTZ R13, R13 ;  /* 0x0000000d000d7305 */ /* 0x000e64000021f000 */
[----:B-1----:R-:W-:-:S05]  /*0c40*/  IADD3 R24, PT, PT, RZ, -R13, RZ ;  /* 0x8000000dff187210 */ /* 0x002fca0007ffe0ff */
[----:B------:R-:W-:Y:S01]  /*0c50*/  IMAD R25, R24, R21, RZ ;  /* 0x0000001518197224 */ /* 0x000fe200078e02ff */
[----:B------:R-:W-:-:S03]  /*0c60*/  IABS R24, R23 ;  /* 0x0000001700187213 */ /* 0x000fc60000000000 */
        /* <DEDUP_REMOVED lines=15> */
[----:B------:R-:W-:Y:S02]  /*0d60*/  MOV R12, RZ ;  /* 0x000000ff000c7202 */ /* 0x000fe40000000f00 */
[----:B------:R-:W1:Y:S03]  /*0d70*/  F2I.FTZ.U32.TRUNC.NTZ R13, R13 ;  /* 0x0000000d000d7305 */ /* 0x000e66000021f000 */
[----:B------:R-:W-:-:S06]  /*0d80*/  @P1 IADD3 R24, PT, PT, R24, 0x1, RZ ;  /* 0x0000000118181810 */ /* 0x000fcc0007ffe0ff */
[----:B------:R-:W-:Y:S01]  /*0d90*/  @!P3 IMAD.MOV R24, RZ, RZ, -R24 ;  /* 0x000000ffff18b224 */ /* 0x000fe200078e0a18 */
[----:B------:R-:W-:Y:S02]  /*0da0*/  @!P2 LOP3.LUT R24, RZ, R2, RZ, 0x33, !PT ;  /* 0x00000002ff18a212 */ /* 0x000fe400078e33ff */
[----:B0-----:R-:W-:Y:S02]  /*0db0*/  ISETP.NE.U32.AND P3, PT, R10, 0x1, PT ;  /* 0x000000010a00780c */ /* 0x001fe40003f65070 */
[----:B-1----:R-:W-:Y:S01]  /*0dc0*/  IADD3 R21, PT, PT, RZ, -R13, RZ ;  /* 0x8000000dff157210 */ /* 0x002fe20007ffe0ff */
[----:B------:R-:W-:Y:S01]  /*0dd0*/  IMAD.MOV R26, RZ, RZ, -R24 ;  /* 0x000000ffff1a7224 */ /* 0x000fe200078e0a18 */
[----:B------:R-:W-:-:S03]  /*0de0*/  ISETP.NE.AND.EX P3, PT, R11, RZ, PT, P3 ;  /* 0x000000ff0b00720c */ /* 0x000fc60003f65330 */
[----:B------:R-:W-:Y:S02]  /*0df0*/  IMAD R21, R21, R20, RZ ;  /* 0x0000001415157224 */ /* 0x000fe400078e02ff */
[----:B------:R-:W-:Y:S02]  /*0e00*/  IMAD R26, R2, R26, R23 ;  /* 0x0000001a021a7224 */ /* 0x000fe400078e0217 */
[----:B------:R-:W-:Y:S01]  /*0e10*/  IMAD.HI.U32 R12, R13, R21, R12 ;  /* 0x000000150d0c7227 */ /* 0x000fe200078e000c */
[----:B---3--:R-:W-:Y:S02]  /*0e20*/  IABS R21, R4 ;  /* 0x0000000400157213 */ /* 0x008fe40000000000 */
[----:B------:R-:W-:Y:S02]  /*0e30*/  IABS R27, R26 ;  /* 0x0000001a001b7213 */ /* 0x000fe40000000000 */
[----:B------:R-:W0:Y:S01]  /*0e40*/  I2F.RP R28, R21 ;  /* 0x00000015001c7306 */ /* 0x000e220000209400 */
[----:B------:R-:W-:-:S02]  /*0e50*/  LOP3.LUT R10, R26, R3, RZ, 0x3c, !PT ;  /* 0x000000031a0a7212 */ /* 0x000fc400078e3cff */
[----:B------:R-:W-:Y:S02]  /*0e60*/  IMAD.HI.U32 R25, R12, R27, RZ ;  /* 0x0000001b0c197227 */ /* 0x000fe400078e00ff */
[----:B------:R-:W-:Y:S02]  /*0e70*/  ISETP.GE.AND P4, PT, R10, RZ, PT ;  /* 0x000000ff0a00720c */ /* 0x000fe40003f86270 */
        /* <DEDUP_REMOVED lines=8> */
[----:B------:R0:W1:Y:S01]  /*0f00*/  F2I.FTZ.U32.TRUNC.NTZ R13, R12 ;  /* 0x0000000c000d7305 */ /* 0x000062000021f000 */
[----:B------:R-:W-:Y:S01]  /*0f10*/  ISETP.NE.AND P2, PT, R3, RZ, PT ;  /* 0x000000ff0300720c */ /* 0x000fe20003f45270 */
[----:B0-----:R-:W-:-:S09]  /*0f20*/  IMAD.MOV.U32 R12, RZ, RZ, RZ ;  /* 0x000000ffff0c7224 */ /* 0x001fd200078e00ff */
        /* <DEDUP_REMOVED lines=25> */
[----:B------:R-:W-:Y:S02]  /*10c0*/  ISETP.NE.U32.AND P2, PT, R14, 0x1, PT ;  /* 0x000000010e00780c */ /* 0x000fe40003f45070 */
[----:B------:R-:W-:Y:S02]  /*10d0*/  IADD3 R14, PT, PT, -R25, RZ, RZ ;  /* 0x000000ff190e7210 */ /* 0x000fe40007ffe1ff */
[----:B------:R-:W-:Y:S02]  /*10e0*/  ISETP.NE.AND.EX P2, PT, R15, RZ, PT, P2 ;  /* 0x000000ff0f00720c */ /* 0x000fe40003f45320 */
[----:B0-----:R-:W-:Y:S01]  /*10f0*/  ISETP.NE.U32.AND P4, PT, R12, 0x1, PT ;  /* 0x000000010c00780c */ /* 0x001fe20003f85070 */
[----:B------:R-:W-:Y:S01]  /*1100*/  IMAD R27, R4, R14, R27 ;  /* 0x0000000e041b7224 */ /* 0x000fe200078e021b */
[----:B------:R-:W-:-:S02]  /*1110*/  SEL R25, R25, RZ, P3 ;  /* 0x000000ff19197207 */ /* 0x000fc40001800000 */
[----:B------:R-:W-:Y:S02]  /*1120*/  ISETP.NE.AND.EX P4, PT, R13, RZ, PT, P4 ;  /* 0x000000ff0d00720c */ /* 0x000fe40003f85340 */
[----:B------:R-:W-:Y:S02]  /*1130*/  SEL R27, R27, RZ, P2 ;  /* 0x000000ff1b1b7207 */ /* 0x000fe40001000000 */
[----:B-1----:R-:W-:Y:S02]  /*1140*/  ISETP.NE.U32.AND P1, PT, R20, 0x1, PT ;  /* 0x000000011400780c */ /* 0x002fe40003f25070 */
[----:B------:R-:W-:Y:S02]  /*1150*/  SEL R24, R24, RZ, P4 ;  /* 0x000000ff18187207 */ /* 0x000fe40002000000 */
[----:B------:R-:W-:-:S03]  /*1160*/  ISETP.NE.AND.EX P1, PT, R21, RZ, PT, P1 ;  /* 0x000000ff1500720c */ /* 0x000fc60003f25310 */
        /* <DEDUP_REMOVED lines=28> */
.L_x_9343:
[----:B------:R-:W-:Y:S05]  /*1330*/  BSYNC.RECONVERGENT B1 ;  /* 0x0000000000017941 */ /* 0x000fea0003800200 */
.L_x_9342:
[----:B------:R-:W-:-:S03]  /*1340*/  UMOV UR4, 0xffffffff ;  /* 0xffffffff00047882 */ /* 0x000fc60000000000 */
[----:B------:R-:W-:Y:S05]  /*1350*/  BRA.DIV UR4, `(.L_x_9344) ;  /* 0x0000000a04447947 */ /* 0x000fea000b800000 */
[----:B------:R-:W5:Y:S01]  /*1360*/  SHFL.BFLY PT, R21, R0, 0x1, 0x1f ;  /* 0x0c201f0000157f89 */ /* 0x000f6200000e0000 */
[----:B0-----:R-:W-:Y:S02]  /*1370*/  HFMA2 R10, -RZ, RZ, 0.96630859375, -0.0022525787353515625 ;  /* 0x3bbb989dff0a7431 */ /* 0x001fe400000001ff */
[----:B------:R-:W-:Y:S01]  /*1380*/  IMAD.MOV.U32 R11, RZ, RZ, 0x437c0000 ;  /* 0x437c0000ff0b7424 */ /* 0x000fe200078e00ff */
[----:B------:R-:W0:Y:S01]  /*1390*/  SHFL.BFLY PT, R14, R20, 0x1, 0x1f ;  /* 0x0c201f00140e7f89 */ /* 0x000e2200000e0000 */
[----:B-----5:R-:W-:Y:S02]  /*13a0*/  FMNMX R21, R21, R0, !PT ;  /* 0x0000000015157209 */ /* 0x020fe40007800000 */
[----:B0-----:R-:W-:-:S03]  /*13b0*/  FMNMX R14, R14, R20, !PT ;  /* 0x000000140e0e7209 */ /* 0x001fc60007800000 */
[C---:B------:R-:W-:Y:S01]  /*13c0*/  FADD R15, -R21.reuse, R22 ;  /* 0x00000016150f7221 */ /* 0x040fe20000000100 */
[----:B------:R-:W-:-:S03]  /*13d0*/  FADD R21, -R21, R9 ;  /* 0x0000000915157221 */ /* 0x000fc60000000100 */
[-C--:B------:R-:W-:Y:S01]  /*13e0*/  FFMA.SAT R12, R15, R10.reuse, 0.5 ;  /* 0x3f0000000f0c7423 */ /* 0x080fe2000000200a */
[-C--:B------:R-:W-:Y:S01]  /*13f0*/  FFMA.SAT R22, R21, R10.reuse, 0.5 ;  /* 0x3f00000015167423 */ /* 0x080fe2000000200a */
[C---:B------:R-:W-:Y:S01]  /*1400*/  FADD R13, -R14.reuse, R24 ;  /* 0x000000180e0d7221 */ /* 0x040fe20000000100 */
[----:B------:R-:W-:Y:S01]  /*1410*/  FADD R23, -R14, R23 ;  /* 0x000000170e177221 */ /* 0x000fe20000000100 */
[-C--:B------:R-:W-:Y:S01]  /*1420*/  FFMA.RM R9, R12, R11.reuse, 12582913 ;  /* 0x4b4000010c097423 */ /* 0x080fe2000000400b */
[----:B------:R-:W-:Y:S01]  /*1430*/  FFMA.RM R0, R22, R11, 12582913 ;  /* 0x4b40000116007423 */ /* 0x000fe2000000400b */
[----:B------:R-:W-:Y:S02]  /*1440*/  FFMA.SAT R24, R13, R10, 0.5 ;  /* 0x3f0000000d187423 */ /* 0x000fe4000000200a */
[C---:B------:R-:W-:Y:S01]  /*1450*/  FADD R12, R9.reuse, -12583039 ;  /* 0xcb40007f090c7421 */ /* 0x040fe20000000000 */
[----:B------:R-:W-:Y:S01]  /*1460*/  FADD R22, R0, -12583039 ;  /* 0xcb40007f00167421 */ /* 0x000fe20000000000 */
[----:B------:R-:W-:-:S02]  /*1470*/  SHF.L.U32 R9, R9, 0x17, RZ ;  /* 0x0000001709097819 */ /* 0x000fc400000006ff */
        /* <DEDUP_REMOVED lines=12> */
[C---:B------:R-:W-:Y:S01]  /*1540*/  FFMA R22, R23.reuse, 1.4426950216293334961, -R22 ;  /* 0x3fb8aa3b17167823 */ /* 0x040fe20000000816 */
[----:B------:R-:W5:Y:S01]  /*1550*/  MUFU.EX2 R10, R10 ;  /* 0x0000000a000a7308 */ /* 0x000f620000000800 */
[----:B------:R-:W-:Y:S02]  /*1560*/  IMAD.SHL.U32 R13, R0, 0x800000, RZ ;  /* 0x00800000000d7824 */ /* 0x000fe400078e00ff */
[----:B------:R-:W-:Y:S01]  /*1570*/  FFMA R23, R23, 1.925963033500011079e-08, R22 ;  /* 0x32a5706017177823 */ /* 0x000fe20000000016 */
[----:B------:R-:W-:-:S04]  /*1580*/  IMAD.SHL.U32 R0, R11, 0x800000, RZ ;  /* 0x008000000b007824 */ /* 0x000fc800078e00ff */
[----:B------:R-:W1:Y:S01]  /*1590*/  MUFU.EX2 R14, R14 ;  /* 0x0000000e000e7308 */ /* 0x000e620000000800 */
[----:B0-----:R-:W-:Y:S01]  /*15a0*/  FMUL R20, R9, R20 ;  /* 0x0000001409147220 */ /* 0x001fe20000400000 */
[----:B------:R-:W-:-:S06]  /*15b0*/  SHF.L.U32 R9, R12, 0x17, RZ ;  /* 0x000000170c097819 */ /* 0x000fcc00000006ff */
[----:B------:R-:W0:Y:S01]  /*15c0*/  MUFU.EX2 R23, R23 ;  /* 0x0000001700177308 */ /* 0x000e220000000800 */
[----:B-----5:R-:W-:Y:S01]  /*15d0*/  FMUL R10, R13, R10 ;  /* 0x0000000a0d0a7220 */ /* 0x020fe20000400000 */
[----:B------:R-:W-:-:S04]  /*15e0*/  FADD R13, RZ, R20 ;  /* 0x00000014ff0d7221 */ /* 0x000fc80000000000 */
[----:B------:R-:W-:Y:S01]  /*15f0*/  FADD R22, R13, R10 ;  /* 0x0000000a0d167221 */ /* 0x000fe20000000000 */
[----:B-1----:R-:W-:-:S04]  /*1600*/  FMUL R9, R9, R14 ;  /* 0x0000000e09097220 */ /* 0x002fc80000400000 */
[----:B------:R-:W1:Y:S01]  /*1610*/  SHFL.BFLY PT, R21, R22, 0x1, 0x1f ;  /* 0x0c201f0016157f89 */ /* 0x000e6200000e0000 */
[----:B0-----:R-:W-:Y:S01]  /*1620*/  FMUL R0, R0, R23 ;  /* 0x0000001700007220 */ /* 0x001fe20000400000 */
[----:B------:R-:W-:-:S04]  /*1630*/  FADD R23, RZ, R9 ;  /* 0x00000009ff177221 */ /* 0x000fc80000000000 */
[----:B------:R-:W-:-:S05]  /*1640*/  FADD R23, R23, R0 ;  /* 0x0000000017177221 */ /* 0x000fca0000000000 */
[----:B------:R0:W0:Y:S01]  /*1650*/  SHFL.BFLY PT, R14, R23, 0x1, 0x1f ;  /* 0x0c201f00170e7f89 */ /* 0x00002200000e0000 */
[----:B-1----:R-:W-:-:S07]  /*1660*/  FADD R21, R22, R21 ;  /* 0x0000001516157221 */ /* 0x002fce0000000000 */
.L_x_9363:
        /* <DEDUP_REMOVED lines=11> */
[----:B--234-:R-:W-:Y:S05]  /*1720*/  CALL.REL.NOINC `($__internal_147_$__cuda_sm3x_div_rn_noftz_f32_slowpath) ;  /* 0x0000000800787944 */ /* 0x01cfea0003c00000 */
[----:B------:R-:W-:-:S07]  /*1730*/  MOV R12, R11 ;  /* 0x0000000b000c7202 */ /* 0x000fce0000000f00 */
.L_x_9346:
[----:B------:R-:W-:Y:S05]  /*1740*/  BSYNC.RECONVERGENT B1 ;  /* 0x0000000000017941 */ /* 0x000fea0003800200 */
.L_x_9345:
        /* <DEDUP_REMOVED lines=11> */
[----:B--234-:R-:W-:Y:S05]  /*1800*/  CALL.REL.NOINC `($__internal_147_$__cuda_sm3x_div_rn_noftz_f32_slowpath) ;  /* 0x0000000800407944 */ /* 0x01cfea0003c00000 */
[----:B------:R-:W-:-:S07]  /*1810*/  MOV R13, R11 ;  /* 0x0000000b000d7202 */ /* 0x000fce0000000f00 */
.L_x_9348:
[----:B------:R-:W-:Y:S05]  /*1820*/  BSYNC.RECONVERGENT B1 ;  /* 0x0000000000017941 */ /* 0x000fea0003800200 */
.L_x_9347:
        /* <DEDUP_REMOVED lines=19> */
.L_x_9350:
[----:B------:R-:W-:Y:S05]  /*1960*/  BSYNC.RECONVERGENT B1 ;  /* 0x0000000000017941 */ /* 0x000fea0003800200 */
.L_x_9349:
[----:B------:R-:W-:Y:S01]  /*1970*/  BSSY.RECONVERGENT B1, `(.L_x_9351) ;  /* 0x0000008000017945 */ /* 0x000fe20003800200 */
[----:B------:R-:W-:-:S03]  /*1980*/  FFMA R10, R20, R22, R21 ;  /* 0x00000016140a7223 */ /* 0x000fc60000000015 */
[----:B------:R-:W-:Y:S05]  /*1990*/  @!P1 BRA `(.L_x_9352) ;  /* 0x0000000000149947 */ /* 0x000fea0003800000 */
[----:B------:R-:W-:Y:S01]  /*19a0*/  MOV R20, R9 ;  /* 0x0000000900147202 */ /* 0x000fe20000000f00 */
[----:B------:R-:W-:Y:S01]  /*19b0*/  IMAD.MOV.U32 R21, RZ, RZ, R23 ;  /* 0x000000ffff157224 */ /* 0x000fe200078e0017 */
[----:B0-----:R-:W-:-:S07]  /*19c0*/  MOV R14, 0x19e0 ;  /* 0x000019e0000e7802 */ /* 0x001fce0000000f00 */
[----:B--234-:R-:W-:Y:S05]  /*19d0*/  CALL.REL.NOINC `($__internal_147_$__cuda_sm3x_div_rn_noftz_f32_slowpath) ;  /* 0x0000000400cc7944 */ /* 0x01cfea0003c00000 */
[----:B------:R-:W-:-:S07]  /*19e0*/  MOV R10, R11 ;  /* 0x0000000b000a7202 */ /* 0x000fce0000000f00 */
.L_x_9352:
[----:B------:R-:W-:Y:S05]  /*19f0*/  BSYNC.RECONVERGENT B1 ;  /* 0x0000000000017941 */ /* 0x000fea0003800200 */
.L_x_9351:
        /* <DEDUP_REMOVED lines=12> */
[----:B--234-:R-:W-:Y:S05]  /*1ac0*/  CALL.REL.NOINC `($__internal_147_$__cuda_sm3x_div_rn_noftz_f32_slowpath) ;  /* 0x0000000400907944 */ /* 0x01cfea0003c00000 */
.L_x_9354:
[----:B------:R-:W-:Y:S05]  /*1ad0*/  BSYNC.RECONVERGENT B1 ;  /* 0x0000000000017941 */ /* 0x000fea0003800200 */
.L_x_9353:
        /* <DEDUP_REMOVED lines=17> */
.L_x_9356:
[----:B------:R-:W-:Y:S05]  /*1bf0*/  BSYNC.RECONVERGENT B1 ;  /* 0x0000000000017941 */ /* 0x000fea0003800200 */
.L_x_9355:
[----:B------:R-:W-:-:S04]  /*1c00*/  IADD3 R6, P0, PT, R5, R6, RZ ;  /* 0x0000000605067210 */ /* 0x000fc80007f1e0ff */
[----:B------:R-:W-:Y:S02]  /*1c10*/  LEA.HI.X.SX32 R8, R5, R8, 0x1, P0 ;  /* 0x0000000805087211 */ /* 0x000fe400000f0eff */
[----:B------:R-:W-:-:S04]  /*1c20*/  ISETP.GE.U32.AND P0, PT, R6, UR46, PT ;  /* 0x0000002e06007c0c */ /* 0x000fc8000bf06070 */
[----:B------:R-:W-:-:S13]  /*1c30*/  ISETP.GE.AND.EX P0, PT, R8, UR47, PT, P0 ;  /* 0x0000002f08007c0c */ /* 0x000fda000bf06300 */
[----:B------:R-:W-:Y:S05]  /*1c40*/  @!P0 BRA `(.L_x_9357) ;  /* 0xffffffe400b08947 */ /* 0x000fea000383ffff */
[----:B------:R-:W-:Y:S05]  /*1c50*/  BSYNC B0 ;  /* 0x0000000000007941 */ /* 0x000fea0003800000 */
.L_x_9339:
[----:B------:R-:W-:Y:S05]  /*1c60*/  EXIT ;  /* 0x000000000000794d */ /* 0x000fea0003800000 */
.L_x_9344:
[----:B0-----:R-:W-:Y:S01]  /*1c70*/  HFMA2 R11, -RZ, RZ, 0, 1.847743988037109375e-06 ;  /* 0x0000001fff0b7431 */ /* 0x001fe200000001ff */
[----:B------:R-:W-:Y:S01]  /*1c80*/  BSSY B1, `(.L_x_9358) ;  /* 0x0000007000017945 */ /* 0x000fe20003800000 */
[----:B------:R-:W-:Y:S01]  /*1c90*/  MOV R13, R0 ;  /* 0x00000000000d7202 */ /* 0x000fe20000000f00 */
[----:B------:R-:W-:Y:S02]  /*1ca0*/  IMAD.MOV.U32 R12, RZ, RZ, 0x1 ;  /* 0x00000001ff0c7424 */ /* 0x000fe400078e00ff */
[----:B------:R-:W-:-:S07]  /*1cb0*/  IMAD.MOV.U32 R15, RZ, RZ, -0x1 ;  /* 0xffffffffff0f7424 */ /* 0x000fce00078e00ff */
[----:B-1234-:R-:W-:Y:S05]  /*1cc0*/  WARPSYNC.COLLECTIVE R15, `(.L_x_9359) ;  /* 0x000000000f087348 */ /* 0x01efea0003c00000 */
[----:B------:R0:W0:Y:S02]  /*1cd0*/  SHFL.BFLY P6, R14, R13, R12, R11 ;  /* 0x0c00000c0d0e7389 */ /* 0x00002400000c000b */
[----:B01234-:R-:W-:Y:S05]  /*1ce0*/  ENDCOLLECTIVE ;  /* 0x000000000000791b */ /* 0x01ffea0003800000 */
.L_x_9359:
[----:B------:R-:W-:Y:S05]  /*1cf0*/  BSYNC B1 ;  /* 0x0000000000017941 */ /* 0x000fea0003800000 */
.L_x_9358:
[----:B------:R-:W-:Y:S02]  /*1d00*/  HFMA2 R12, -RZ, RZ, 0, 5.9604644775390625e-08 ;  /* 0x00000001ff0c7431 */ /* 0x000fe400000001ff */
[----:B------:R-:W-:Y:S01]  /*1d10*/  IMAD.MOV.U32 R13, RZ, RZ, R20 ;  /* 0x000000ffff0d7224 */ /* 0x000fe200078e0014 */
[----:B------:R-:W-:Y:S01]  /*1d20*/  MOV R15, 0xffffffff ;  /* 0xffffffff000f7802 */ /* 0x000fe20000000f00 */
[----:B------:R-:W-:Y:S01]  /*1d30*/  IMAD.MOV.U32 R11, RZ, RZ, 0x1f ;  /* 0x0000001fff0b7424 */ /* 0x000fe200078e00ff */
[----:B------:R-:W-:Y:S01]  /*1d40*/  MOV R21, R14 ;  /* 0x0000000e00157202 */ /* 0x000fe20000000f00 */
[----:B------:R-:W-:-:S07]  /*1d50*/  HFMA2 R10, -RZ, RZ, 3.7421875, 0 ;  /* 0x437c0000ff0a7431 */ /* 0x000fce00000001ff */
[----:B------:R-:W-:Y:S05]  /*1d60*/  WARPSYNC.COLLECTIVE R15, `(.L_x_9360) ;  /* 0x000000000f087348 */ /* 0x000fea0003c00000 */
[----:B------:R0:W1:Y:S02]  /*1d70*/  SHFL.BFLY P6, R14, R13, R12, R11 ;  /* 0x0c00000c0d0e7389 */ /* 0x00006400000c000b */
[----:B01----:R-:W-:Y:S05]  /*1d80*/  ENDCOLLECTIVE ;  /* 0x000000000000791b */ /* 0x003fea0003800000 */
.L_x_9360:
[----:B------:R-:W-:Y:S01]  /*1d90*/  FMNMX R21, R21, R0, !PT ;  /* 0x0000000015157209 */ /* 0x000fe20007800000 */
[----:B------:R-:W-:-:S04]  /*1da0*/  IMAD.MOV.U32 R0, RZ, RZ, 0x3bbb989d ;  /* 0x3bbb989dff007424 */ /* 0x000fc800078e00ff */
[C---:B------:R-:W-:Y:S01]  /*1db0*/  FADD R25, -R21.reuse, R22 ;  /* 0x0000001615197221 */ /* 0x040fe20000000100 */
[----:B------:R-:W-:-:S03]  /*1dc0*/  FADD R9, -R21, R9 ;  /* 0x0000000915097221 */ /* 0x000fc60000000100 */
[-C--:B------:R-:W-:Y:S01]  /*1dd0*/  FFMA.SAT R21, R25, R0.reuse, 0.5 ;  /* 0x3f00000019157423 */ /* 0x080fe20000002000 */
[----:B------:R-:W-:Y:S01]  /*1de0*/  FFMA.SAT R13, R9, R0, 0.5 ;  /* 0x3f000000090d7423 */ /* 0x000fe20000002000 */
[----:B------:R-:W-:Y:S02]  /*1df0*/  FMNMX R14, R14, R20, !PT ;  /* 0x000000140e0e7209 */ /* 0x000fe40007800000 */
[----:B------:R-:W-:-:S04]  /*1e00*/  FFMA.RM R20, R21, R10, 12582913 ;  /* 0x4b40000115147423 */ /* 0x000fc8000000400a */
[----:B------:R-:W-:Y:S01]  /*1e10*/  FADD R12, R20, -12583039 ;  /* 0xcb40007f140c7421 */ /* 0x000fe20000000000 */
[C---:B------:R-:W-:Y:S01]  /*1e20*/  FADD R21, -R14.reuse, R24 ;  /* 0x000000180e157221 */ /* 0x040fe20000000100 */
[----:B------:R-:W-:Y:S01]  /*1e30*/  FADD R11, -R14, R23 ;  /* 0x000000170e0b7221 */ /* 0x000fe20000000100 */
[----:B------:R-:W-:Y:S02]  /*1e40*/  IMAD.SHL.U32 R20, R20, 0x800000, RZ ;  /* 0x0080000014147824 */ /* 0x000fe400078e00ff */
[----:B------:R-:W-:-:S04]  /*1e50*/  FFMA R12, R25, 1.4426950216293334961, -R12 ;  /* 0x3fb8aa3b190c7823 */ /* 0x000fc8000000080c */
[----:B------:R-:W-:Y:S01]  /*1e60*/  FFMA R25, R25, 1.925963033500011079e-08, R12 ;  /* 0x32a5706019197823 */ /* 0x000fe2000000000c */
[----:B------:R-:W-:Y:S01]  /*1e70*/  FFMA.RM R12, R13, R10, 12582913 ;  /* 0x4b4000010d0c7423 */ /* 0x000fe2000000400a */
[----:B------:R-:W-:-:S03]  /*1e80*/  FFMA.SAT R13, R11, R0, 0.5 ;  /* 0x3f0000000b0d7423 */ /* 0x000fc60000002000 */
[----:B------:R-:W-:Y:S01]  /*1e90*/  FADD R14, R12, -12583039 ;  /* 0xcb40007f0c0e7421 */ /* 0x000fe20000000000 */
[----:B------:R-:W0:Y:S03]  /*1ea0*/  MUFU.EX2 R25, R25 ;  /* 0x0000001900197308 */ /* 0x000e260000000800 */
[----:B------:R-:W-:-:S04]  /*1eb0*/  FFMA R14, R9, 1.4426950216293334961, -R14 ;  /* 0x3fb8aa3b090e7823 */ /* 0x000fc8000000080e */
[----:B------:R-:W-:Y:S01]  /*1ec0*/  FFMA R14, R9, 1.925963033500011079e-08, R14 ;  /* 0x32a57060090e7823 */ /* 0x000fe2000000000e */
[----:B------:R-:W-:Y:S01]  /*1ed0*/  FFMA.SAT R9, R21, R0, 0.5 ;  /* 0x3f00000015097423 */ /* 0x000fe20000002000 */
[----:B------:R-:W-:-:S03]  /*1ee0*/  FFMA.RM R0, R13, R10, 12582913 ;  /* 0x4b4000010d007423 */ /* 0x000fc6000000400a */
[----:B------:R-:W-:Y:S01]  /*1ef0*/  FFMA.RM R13, R9, R10, 12582913 ;  /* 0x4b400001090d7423 */ /* 0x000fe2000000400a */
[C---:B------:R-:W-:Y:S01]  /*1f00*/  FADD R10, R0.reuse, -12583039 ;  /* 0xcb40007f000a7421 */ /* 0x040fe20000000000 */
[----:B------:R-:W1:Y:S01]  /*1f10*/  MUFU.EX2 R9, R14 ;  /* 0x0000000e00097308 */ /* 0x000e620000000800 */
[----:B------:R-:W-:Y:S02]  /*1f20*/  SHF.L.U32 R0, R0, 0x17, RZ ;  /* 0x0000001700007819 */ /* 0x000fe400000006ff */
[----:B------:R-:W-:Y:S01]  /*1f30*/  FFMA R10, R11, 1.4426950216293334961, -R10 ;  /* 0x3fb8aa3b0b0a7823 */ /* 0x000fe2000000080a */
[----:B0-----:R-:W-:-:S03]  /*1f40*/  FMUL R20, R20, R25 ;  /* 0x0000001914147220 */ /* 0x001fc60000400000 */
[----:B------:R-:W-:Y:S01]  /*1f50*/  FFMA R11, R11, 1.925963033500011079e-08, R10 ;  /* 0x32a570600b0b7823 */ /* 0x000fe2000000000a */
[----:B------:R-:W-:-:S04]  /*1f60*/  FADD R10, R13, -12583039 ;  /* 0xcb40007f0d0a7421 */ /* 0x000fc80000000000 */
[C---:B------:R-:W-:Y:S01]  /*1f70*/  FFMA R10, R21.reuse, 1.4426950216293334961, -R10 ;  /* 0x3fb8aa3b150a7823 */ /* 0x040fe2000000080a */
[----:B------:R-:W0:Y:S03]  /*1f80*/  MUFU.EX2 R11, R11 ;  /* 0x0000000b000b7308 */ /* 0x000e260000000800 */
[----:B------:R-:W-:Y:S01]  /*1f90*/  FFMA R21, R21, 1.925963033500011079e-08, R10 ;  /* 0x32a5706015157823 */ /* 0x000fe2000000000a */
[----:B------:R-:W-:Y:S02]  /*1fa0*/  SHF.L.U32 R10, R12, 0x17, RZ ;  /* 0x000000170c0a7819 */ /* 0x000fe400000006ff */
[----:B------:R-:W-:Y:S02]  /*1fb0*/  MOV R12, 0x1 ;  /* 0x00000001000c7802 */ /* 0x000fe40000000f00 */
[----:B------:R-:W2:Y:S01]  /*1fc0*/  MUFU.EX2 R22, R21 ;  /* 0x0000001500167308 */ /* 0x000ea20000000800 */
[----:B-1----:R-:W-:Y:S01]  /*1fd0*/  FMUL R10, R10, R9 ;  /* 0x000000090a0a7220 */ /* 0x002fe20000400000 */
[----:B------:R-:W-:-:S02]  /*1fe0*/  IMAD.SHL.U32 R9, R13, 0x800000, RZ ;  /* 0x008000000d097824 */ /* 0x000fc400078e00ff */
[----:B------:R-:W-:Y:S01]  /*1ff0*/  FADD R13, RZ, R20 ;  /* 0x00000014ff0d7221 */ /* 0x000fe20000000000 */
[----:B0-----:R-:W-:Y:S01]  /*2000*/  FMUL R0, R0, R11 ;  /* 0x0000000b00007220 */ /* 0x001fe20000400000 */
[----:B------:R-:W-:Y:S02]  /*2010*/  IMAD.MOV.U32 R11, RZ, RZ, 0x1f ;  /* 0x0000001fff0b7424 */ /* 0x000fe400078e00ff */
[----:B--2---:R-:W-:Y:S01]  /*2020*/  FMUL R9, R9, R22 ;  /* 0x0000001609097220 */ /* 0x004fe20000400000 */
[----:B------:R-:W-:-:S03]  /*2030*/  FADD R22, R13, R10 ;  /* 0x0000000a0d167221 */ /* 0x000fc60000000000 */
[----:B------:R-:W-:Y:S01]  /*2040*/  FADD R23, RZ, R9 ;  /* 0x00000009ff177221 */ /* 0x000fe20000000000 */
[----:B------:R-:W-:-:S03]  /*2050*/  IMAD.MOV.U32 R13, RZ, RZ, R22 ;  /* 0x000000ffff0d7224 */ /* 0x000fc600078e0016 */
[----:B------:R-:W-:-:S07]  /*2060*/  FADD R23, R23, R0 ;  /* 0x0000000017177221 */ /* 0x000fce0000000000 */
[----:B------:R-:W-:Y:S05]  /*2070*/  WARPSYNC.COLLECTIVE R15, `(.L_x_9361) ;  /* 0x000000000f087348 */ /* 0x000fea0003c00000 */
[----:B------:R0:W1:Y:S02]  /*2080*/  SHFL.BFLY P6, R14, R13, R12, R11 ;  /* 0x0c00000c0d0e7389 */ /* 0x00006400000c000b */
[----:B01----:R-:W-:Y:S05]  /*2090*/  ENDCOLLECTIVE ;  /* 0x000000000000791b */ /* 0x003fea0003800000 */
.L_x_9361:
[----:B------:R-:W-:Y:S01]  /*20a0*/  IMAD.MOV.U32 R13, RZ, RZ, R23 ;  /* 0x000000ffff0d7224 */ /* 0x000fe200078e0017 */
[----:B------:R-:W-:-:S07]  /*20b0*/  MOV R21, R14 ;  /* 0x0000000e00157202 */ /* 0x000fce0000000f00 */
[----:B------:R-:W-:Y:S05]  /*20c0*/  WARPSYNC.COLLECTIVE R15, `(.L_x_9362) ;  /* 0x000000000f087348 */ /* 0x000fea0003c00000 */
[----:B------:R0:W1:Y:S02]  /*20d0*/  SHFL.BFLY P6, R14, R13, R12, R11 ;  /* 0x0c00000c0d0e7389 */ /* 0x00006400000c000b */
[----:B01----:R-:W-:Y:S05]  /*20e0*/  ENDCOLLECTIVE ;  /* 0x000000000000791b */ /* 0x003fea0003800000 */
.L_x_9362:
[----:B------:R-:W-:Y:S01]  /*20f0*/  FADD R21, R22, R21 ;  /* 0x0000001516157221 */ /* 0x000fe20000000000 */
[----:B------:R-:W-:Y:S06]  /*2100*/  BRA `(.L_x_9363) ;  /* 0xfffffff400587947 */ /* 0x000fec000383ffff */
        .weak           $__internal_147_$__cuda_sm3x_div_rn_noftz_f32_slowpath
        .type           $__internal_147_$__cuda_sm3x_div_rn_noftz_f32_slowpath,@function
        .size           $__internal_147_$__cuda_sm3x_div_rn_noftz_f32_slowpath,(.L_x_37524 - $__internal_147_$__cuda_sm3x_div_rn_noftz_f32_slowpath)
$__internal_147_$__cuda_sm3x_div_rn_noftz_f32_slowpath:
        /* <DEDUP_REMOVED lines=35> */
.L_x_9365:
        /* <DEDUP_REMOVED lines=51> */
.L_x_9372:
[----:B------:R-:W-:-:S04]  /*2670*/  LOP3.LUT R11, R11, 0x80000000, RZ, 0xc0, !PT ;  /* 0x800000000b0b7812 */ /* 0x000fc800078ec0ff */
[----:B------:R-:W-:Y:S01]  /*2680*/  LOP3.LUT R11, R11, 0x7f800000, RZ, 0xfc, !PT ;  /* 0x7f8000000b0b7812 */ /* 0x000fe200078efcff */
[----:B------:R-:W-:Y:S06]  /*2690*/  BRA `(.L_x_9373) ;  /* 0x0000000000047947 */ /* 0x000fec0003800000 */
.L_x_9371:
[----:B------:R-:W-:-:S07]  /*26a0*/  IMAD R11, R22, 0x800000, R11 ;  /* 0x00800000160b7824 */ /* 0x000fce00078e020b */
.L_x_9373:
[----:B------:R-:W-:Y:S05]  /*26b0*/  BSYNC.RECONVERGENT B3 ;  /* 0x0000000000037941 */ /* 0x000fea0003800200 */
.L_x_9370:
[----:B------:R-:W-:Y:S05]  /*26c0*/  BRA `(.L_x_9374) ;  /* 0x0000000000207947 */ /* 0x000fea0003800000 */
.L_x_9369:
[----:B------:R-:W-:-:S04]  /*26d0*/  LOP3.LUT R11, R25, 0x80000000, R20, 0x48, !PT ;  /* 0x80000000190b7812 */ /* 0x000fc800078e4814 */
[----:B------:R-:W-:Y:S01]  /*26e0*/  LOP3.LUT R11, R11, 0x7f800000, RZ, 0xfc, !PT ;  /* 0x7f8000000b0b7812 */ /* 0x000fe200078efcff */
[----:B------:R-:W-:Y:S06]  /*26f0*/  BRA `(.L_x_9374) ;  /* 0x0000000000147947 */ /* 0x000fec0003800000 */
.L_x_9368:
[----:B------:R-:W-:Y:S01]  /*2700*/  LOP3.LUT R11, R25, 0x80000000, R20, 0x48, !PT ;  /* 0x80000000190b7812 */ /* 0x000fe200078e4814 */
[----:B------:R-:W-:Y:S06]  /*2710*/  BRA `(.L_x_9374) ;  /* 0x00000000000c7947 */ /* 0x000fec0003800000 */
.L_x_9367:
[----:B------:R-:W0:Y:S01]  /*2720*/  MUFU.RSQ R11, -QNAN ;  /* 0xffc00000000b7908 */ /* 0x000e220000001400 */
[----:B------:R-:W-:Y:S05]  /*2730*/  BRA `(.L_x_9374) ;  /* 0x0000000000047947 */ /* 0x000fea0003800000 */
.L_x_9366:
[----:B------:R-:W-:-:S07]  /*2740*/  FADD.FTZ R11, R20, R21 ;  /* 0x00000015140b7221 */ /* 0x000fce0000010000 */
.L_x_9374:
[----:B------:R-:W-:Y:S05]  /*2750*/  BSYNC.RECONVERGENT B2 ;  /* 0x0000000000027941 */ /* 0x000fea0003800200 */
.L_x_9364:
[----:B------:R-:W-:-:S04]  /*2760*/  HFMA2 R15, -RZ, RZ, 0, 0 ;  /* 0x00000000ff0f7431 */ /* 0x000fc800000001ff */
[----:B0-----:R-:W-:Y:S05]  /*2770*/  RET.REL.NODEC R14 `(_Z15SoftmaxWarpImplI22BroadcastScaleMaskLoadIffbLm4EiE11DirectStoreIffEfLi2ELi2ELi2ELi2ELb1EL9Algorithm0EEvT_T0_ll) ;  /* 0xffffffd80e207950 */ /* 0x001fea0003c3ffff */
.L_x_9375:
        /* <DEDUP_REMOVED lines=16> */
.L_x_37524:


//--------------------- .text._Z15SoftmaxWarpImplI22BroadcastScaleMaskLoadIffbLm4EiE11DirectStoreIffEfLi2ELi2ELi2ELi2ELb0EL9Algorithm0EEvT_T0_ll --------------------------
	.section	.text._Z15SoftmaxWarpImplI22BroadcastScaleMaskLoadIffbLm4EiE11DirectStoreIffEfLi2ELi2ELi2ELi2ELb0EL9Algorithm0EEvT_T0_ll,"ax",@progbits
	.align	128
        .global         _Z15SoftmaxWarpImplI22BroadcastScaleMaskLoadIffbLm4EiE11DirectStoreIffEfLi2ELi2ELi2ELi2ELb0EL9Algorithm0EEvT_T0_ll
        .type           _Z15SoftmaxWarpImplI22BroadcastScaleMaskLoadIffbLm4EiE11DirectStoreIffEfLi2ELi2ELi2ELi2ELb0EL9Algorithm0EEvT_T0_ll,@function
        .size           _Z15SoftmaxWarpImplI22BroadcastScaleMaskLoadIffbLm4EiE11DirectStoreIffEfLi2ELi2ELi2ELi2ELb0EL9Algorithm0EEvT_T0_ll,(.L_x_37525 - _Z15SoftmaxWarpImplI22BroadcastScaleMaskLoadIffbLm4EiE11DirectStoreIffEfLi2ELi2ELi2ELi2ELb0EL9Algorithm0EEvT_T0_ll)
        .other          _Z15SoftmaxWarpImplI22BroadcastScaleMaskLoadIffbLm4EiE11DirectStoreIffEfLi2ELi2ELi2ELi2ELb0EL9Algorithm0EEvT_T0_ll,@"STO_CUDA_ENTRY STV_DEFAULT"
_Z15SoftmaxWarpImplI22BroadcastScaleMaskLoadIffbLm4EiE11DirectStoreIffEfLi2ELi2ELi2ELi2ELb0EL9Algorithm0EEvT_T0_ll:
.text._Z15SoftmaxWarpImplI22BroadcastScaleMaskLoadIffbLm4EiE11DirectStoreIffEfLi2ELi2ELi2ELi2ELb0EL9Algorithm0EEvT_T0_ll:
        /* <DEDUP_REMOVED lines=26> */
.L_x_9376:
        /* <DEDUP_REMOVED lines=17> */
.L_x_9387:
        /* <DEDUP_REMOVED lines=224> */
[----:B------:R-:W-:Y:S01]  /*10b0*/  FADD R11, R8, -R13 ;  /* 0x8000000d080b7221 */ /* 0x000fe20000000000 */
[----:B------:R-:W-:Y:S02]  /*10c0*/  FADD R13, -R13, R20 ;  /* 0x000000140d0d7221 */ /* 0x000fe40000000100 */
[-C--:B------:R-:W-:Y:S01]  /*10d0*/  FFMA.RM R5, R12, R3.reuse, 12582913 ;  /* 0x4b4000010c057423 */ /* 0x080fe20000004003 */
[-C--:B------:R-:W-:Y:S01]  /*10e0*/  FFMA.SAT R12, R9, R4.reuse, 0.5 ;  /* 0x3f000000090c7423 */ /* 0x080fe20000002004 */
[----:B------:R-:W-:Y:S02]  /*10f0*/  FFMA.SAT R14, R11, R4, 0.5 ;  /* 0x3f0000000b0e7423 */ /* 0x000fe40000002004 */
[C---:B------:R-:W-:Y:S01]  /*1100*/  FADD R2, R5.reuse, -12583039 ;  /* 0xcb40007f05027421 */ /* 0x040fe20000000000 */
[----:B------:R-:W-:Y:S01]  /*1110*/  FFMA.RM R0, R12, R3, 12582913 ;  /* 0x4b4000010c007423 */ /* 0x000fe20000004003 */
[----:B------:R-:W-:-:S02]  /*1120*/  SHF.L.U32 R5, R5, 0x17, RZ ;  /* 0x0000001705057819 */ /* 0x000fc400000006ff */
[C---:B------:R-:W-:Y:S01]  /*1130*/  FFMA R2, R15.reuse, 1.4426950216293334961, -R2 ;  /* 0x3fb8aa3b0f027823 */ /* 0x040fe20000000802 */
[C---:B------:R-:W-:Y:S01]  /*1140*/  FADD R12, R0.reuse, -12583039 ;  /* 0xcb40007f000c7421 */ /* 0x040fe20000000000 */
[----:B------:R-:W-:Y:S02]  /*1150*/  IMAD.SHL.U32 R0, R0, 0x800000, RZ ;  /* 0x0080000000007824 */ /* 0x000fe400078e00ff */
[----:B------:R-:W-:Y:S01]  /*1160*/  FFMA R8, R15, 1.925963033500011079e-08, R2 ;  /* 0x32a570600f087823 */ /* 0x000fe20000000002 */
[-C--:B------:R-:W-:Y:S01]  /*1170*/  FFMA.RM R2, R14, R3.reuse, 12582913 ;  /* 0x4b4000010e027423 */ /* 0x080fe20000004003 */
[----:B------:R-:W-:Y:S01]  /*1180*/  FFMA.SAT R14, R13, R4, 0.5 ;  /* 0x3f0000000d0e7423 */ /* 0x000fe20000002004 */
[C---:B------:R-:W-:Y:S02]  /*1190*/  FFMA R12, R9.reuse, 1.4426950216293334961, -R12 ;  /* 0x3fb8aa3b090c7823 */ /* 0x040fe4000000080c */
[----:B------:R-:W-:Y:S01]  /*11a0*/  FADD R4, R2, -12583039 ;  /* 0xcb40007f02047421 */ /* 0x000fe20000000000 */
[----:B------:R-:W-:Y:S01]  /*11b0*/  FFMA.RM R14, R14, R3, 12582913 ;  /* 0x4b4000010e0e7423 */ /* 0x000fe20000004003 */
[----:B------:R-:W-:Y:S01]  /*11c0*/  FFMA R12, R9, 1.925963033500011079e-08, R12 ;  /* 0x32a57060090c7823 */ /* 0x000fe2000000000c */
[----:B------:R-:W0:Y:S01]  /*11d0*/  MUFU.EX2 R8, R8 ;  /* 0x0000000800087308 */ /* 0x000e220000000800 */
        /* <DEDUP_REMOVED lines=19> */
[----:B------:R0:W2:Y:S02]  /*1310*/  SHFL.BFLY PT, R14, R9, 0x1, 0x1f ;  /* 0x0c201f00090e7f89 */ /* 0x0000a400000e0000 */
[----:B01----:R-:W-:-:S07]  /*1320*/  FADD R4, R8, R19 ;  /* 0x0000001308047221 */ /* 0x003fce0000000000 */
.L_x_9393:
[----:B------:R-:W0:Y:S01]  /*1330*/  MUFU.RCP R11, R4 ;  /* 0x00000004000b7308 */ /* 0x000e220000001000 */
[----:B------:R-:W-:Y:S07]  /*1340*/  BSSY.RECONVERGENT B1, `(.L_x_9379) ;  /* 0x000000c000017945 */ /* 0x000fee0003800200 */
[----:B------:R-:W1:Y:S01]  /*1350*/  FCHK P0, R5, R4 ;  /* 0x0000000405007302 */ /* 0x000e620000000000 */
[----:B0-----:R-:W-:-:S04]  /*1360*/  FFMA R8, -R4, R11, 1 ;  /* 0x3f80000004087423 */ /* 0x001fc8000000010b */
[----:B------:R-:W-:Y:S01]  /*1370*/  FFMA R8, R11, R8, R11 ;  /* 0x000000080b087223 */ /* 0x000fe2000000000b */
[----:B--2---:R-:W-:-:S03]  /*1380*/  FADD R11, R9, R14 ;  /* 0x0000000e090b7221 */ /* 0x004fc60000000000 */
[----:B------:R-:W-:-:S04]  /*1390*/  FFMA R13, R5, R8, RZ ;  /* 0x00000008050d7223 */ /* 0x000fc800000000ff */
[----:B------:R-:W-:-:S04]  /*13a0*/  FFMA R12, -R4, R13, R5 ;  /* 0x0000000d040c7223 */ /* 0x000fc80000000105 */
[----:B------:R-:W-:Y:S01]  /*13b0*/  FFMA R8, R8, R12, R13 ;  /* 0x0000000c08087223 */ /* 0x000fe2000000000d */
[----:B-1----:R-:W-:Y:S06]  /*13c0*/  @!P0 BRA `(.L_x_9380) ;  /* 0x00000000000c8947 */ /* 0x002fec0003800000 */
[----:B------:R-:W-:-:S07]  /*13d0*/  MOV R20, 0x13f0 ;  /* 0x000013f000147802 */ /* 0x000fce0000000f00 */
[----:B------:R-:W-:Y:S05]  /*13e0*/  CALL.REL.NOINC `($__internal_148_$__cuda_sm3x_div_rn_noftz_f32_slowpath) ;  /* 0x0000000800587944 */ /* 0x000fea0003c00000 */
[----:B------:R-:W-:-:S07]  /*13f0*/  MOV R8, R5 ;  /* 0x0000000500087202 */ /* 0x000fce0000000f00 */
.L_x_9380:
[----:B------:R-:W-:Y:S05]  /*1400*/  BSYNC.RECONVERGENT B1 ;  /* 0x0000000000017941 */ /* 0x000fea0003800200 */
.L_x_9379:
        /* <DEDUP_REMOVED lines=11> */
[----:B------:R-:W-:Y:S05]  /*14c0*/  CALL.REL.NOINC `($__internal_148_$__cuda_sm3x_div_rn_noftz_f32_slowpath) ;  /* 0x0000000800207944 */ /* 0x000fea0003c00000 */
[----:B------:R-:W-:-:S07]  /*14d0*/  MOV R9, R5 ;  /* 0x0000000500097202 */ /* 0x000fce0000000f00 */
.L_x_9382:
[----:B------:R-:W-:Y:S05]  /*14e0*/  BSYNC.RECONVERGENT B1 ;  /* 0x0000000000017941 */ /* 0x000fea0003800200 */
.L_x_9381:
        /* <DEDUP_REMOVED lines=23> */
[----:B------:R-:W-:Y:S05]  /*1660*/  CALL.REL.NOINC `($__internal_148_$__cuda_sm3x_div_rn_noftz_f32_slowpath) ;  /* 0x0000000400b87944 */ /* 0x000fea0003c00000 */
[----:B------:R-:W-:-:S07]  /*1670*/  MOV R14, R5 ;  /* 0x00000005000e7202 */ /* 0x000fce0000000f00 */
.L_x_9384:
[----:B------:R-:W-:Y:S05]  /*1680*/  BSYNC.RECONVERGENT B1 ;  /* 0x0000000000017941 */ /* 0x000fea0003800200 */
.L_x_9383:
        /* <DEDUP_REMOVED lines=12> */
[----:B------:R-:W-:Y:S05]  /*1750*/  CALL.REL.NOINC `($__internal_148_$__cuda_sm3x_div_rn_noftz_f32_slowpath) ;  /* 0x00000004007c7944 */ /* 0x000fea0003c00000 */
[----:B------:R-:W-:-:S07]  /*1760*/  IMAD.MOV.U32 R15, RZ, RZ, R5 ;  /* 0x000000ffff0f7224 */ /* 0x000fce00078e0005 */
.L_x_9386:
[----:B------:R-:W-:Y:S05]  /*1770*/  BSYNC.RECONVERGENT B1 ;  /* 0x0000000000017941 */ /* 0x000fea0003800200 */
.L_x_9385:
        /* <DEDUP_REMOVED lines=18> */
.L_x_9377:
[----:B------:R-:W-:Y:S05]  /*18a0*/  EXIT ;  /* 0x000000000000794d */ /* 0x000fea0003800000 */
.L_x_9378:
        /* <DEDUP_REMOVED lines=8> */
.L_x_9389:
[----:B------:R-:W-:Y:S05]  /*1930*/  BSYNC B1 ;  /* 0x0000000000017941 */ /* 0x000fea0003800000 */
.L_x_9388:
[----:B------:R-:W-:Y:S02]  /*1940*/  HFMA2 R12, -RZ, RZ, 0, 5.9604644775390625e-08 ;  /* 0x00000001ff0c7431 */ /* 0x000fe400000001ff */
[----:B------:R-:W-:Y:S01]  /*1950*/  IMAD.MOV.U32 R13, RZ, RZ, R0 ;  /* 0x000000ffff0d7224 */ /* 0x000fe200078e0000 */
[----:B------:R-:W-:Y:S01]  /*1960*/  MOV R15, 0xffffffff ;  /* 0xffffffff000f7802 */ /* 0x000fe20000000f00 */
[----:B------:R-:W-:Y:S01]  /*1970*/  IMAD.MOV.U32 R11, RZ, RZ, 0x1f ;  /* 0x0000001fff0b7424 */ /* 0x000fe200078e00ff */
[----:B------:R-:W-:-:S07]  /*1980*/  MOV R3, R14 ;  /* 0x0000000e00037202 */ /* 0x000fce0000000f00 */
[----:B------:R-:W-:Y:S05]  /*1990*/  WARPSYNC.COLLECTIVE R15, `(.L_x_9390) ;  /* 0x000000000f087348 */ /* 0x000fea0003c00000 */
[----:B------:R0:W1:Y:S02]  /*19a0*/  SHFL.BFLY P6, R14, R13, R12, R11 ;  /* 0x0c00000c0d0e7389 */ /* 0x00006400000c000b */
[----:B01----:R-:W-:Y:S05]  /*19b0*/  ENDCOLLECTIVE ;  /* 0x000000000000791b */ /* 0x003fea0003800000 */
.L_x_9390:
[----:B------:R-:W-:Y:S01]  /*19c0*/  FMNMX R5, R2, R3, !PT ;  /* 0x0000000302057209 */ /* 0x000fe20007800000 */
[----:B------:R-:W-:Y:S02]  /*19d0*/  HFMA2 R3, -RZ, RZ, 3.7421875, 0 ;  /* 0x437c0000ff037431 */ /* 0x000fe400000001ff */
[----:B------:R-:W-:Y:S02]  /*19e0*/  IMAD.MOV.U32 R2, RZ, RZ, 0x3bbb989d ;  /* 0x3bbb989dff027424 */ /* 0x000fe400078e00ff */
[----:B------:R-:W-:Y:S01]  /*19f0*/  FADD R19, R26, -R5 ;  /* 0x800000051a137221 */ /* 0x000fe20000000000 */
[----:B------:R-:W-:-:S03]  /*1a00*/  FADD R5, -R5, R22 ;  /* 0x0000001605057221 */ /* 0x000fc60000000100 */
[----:B------:R-:W-:-:S04]  /*1a10*/  FFMA.SAT R4, R19, R2, 0.5 ;  /* 0x3f00000013047423 */ /* 0x000fc80000002002 */
[-C--:B------:R-:W-:Y:S01]  /*1a20*/  FFMA.RM R4, R4, R3.reuse, 12582913 ;  /* 0x4b40000104047423 */ /* 0x080fe20000004003 */
[----:B------:R-:W-:Y:S01]  /*1a30*/  FFMA.SAT R12, R5, R2, 0.5 ;  /* 0x3f000000050c7423 */ /* 0x000fe20000002002 */
[----:B------:R-:W-:Y:S02]  /*1a40*/  FMNMX R9, R0, R14, !PT ;  /* 0x0000000e00097209 */ /* 0x000fe40007800000 */
[C---:B------:R-:W-:Y:S01]  /*1a50*/  FADD R0, R4.reuse, -12583039 ;  /* 0xcb40007f04007421 */ /* 0x040fe20000000000 */
[----:B------:R-:W-:Y:S02]  /*1a60*/  IMAD.SHL.U32 R4, R4, 0x800000, RZ ;  /* 0x0080000004047824 */ /* 0x000fe400078e00ff */
[----:B------:R-:W-:Y:S01]  /*1a70*/  FADD R11, R8, -R9 ;  /* 0x80000009080b7221 */ /* 0x000fe20000000000 */
[----:B------:R-:W-:Y:S01]  /*1a80*/  FFMA R8, R19, 1.4426950216293334961, -R0 ;  /* 0x3fb8aa3b13087823 */ /* 0x000fe20000000800 */
[----:B------:R-:W-:Y:S01]  /*1a90*/  FADD R13, -R9, R20 ;  /* 0x00000014090d7221 */ /* 0x000fe20000000100 */
[----:B------:R-:W-:Y:S01]  /*1aa0*/  FFMA.RM R0, R12, R3, 12582913 ;  /* 0x4b4000010c007423 */ /* 0x000fe20000004003 */
[----:B------:R-:W-:Y:S01]  /*1ab0*/  FFMA.SAT R14, R11, R2, 0.5 ;  /* 0x3f0000000b0e7423 */ /* 0x000fe20000002002 */
[----:B------:R-:W-:-:S02]  /*1ac0*/  FFMA R19, R19, 1.925963033500011079e-08, R8 ;  /* 0x32a5706013137823 */ /* 0x000fc40000000008 */
[----:B------:R-:W-:Y:S01]  /*1ad0*/  FADD R12, R0, -12583039 ;  /* 0xcb40007f000c7421 */ /* 0x000fe20000000000 */
[-C--:B------:R-:W-:Y:S01]  /*1ae0*/  FFMA.RM R8, R14, R3.reuse, 12582913 ;  /* 0x4b4000010e087423 */ /* 0x080fe20000004003 */
[----:B------:R-:W-:Y:S01]  /*1af0*/  FFMA.SAT R14, R13, R2, 0.5 ;  /* 0x3f0000000d0e7423 */ /* 0x000fe20000002002 */
[----:B------:R-:W0:Y:S01]  /*1b00*/  MUFU.EX2 R9, R19 ;  /* 0x0000001300097308 */ /* 0x000e220000000800 */
[C---:B------:R-:W-:Y:S01]  /*1b10*/  FFMA R12, R5.reuse, 1.4426950216293334961, -R12 ;  /* 0x3fb8aa3b050c7823 */ /* 0x040fe2000000080c */
[----:B------:R-:W-:Y:S01]  /*1b20*/  FADD R2, R8, -12583039 ;  /* 0xcb40007f08027421 */ /* 0x000fe20000000000 */
[----:B------:R-:W-:Y:S01]  /*1b30*/  FFMA.RM R14, R14, R3, 12582913 ;  /* 0x4b4000010e0e7423 */ /* 0x000fe20000004003 */
[----:B------:R-:W-:Y:S01]  /*1b40*/  SHF.L.U32 R0, R0, 0x17, RZ ;  /* 0x0000001700007819 */ /* 0x000fe200000006ff */
[----:B------:R-:W-:Y:S01]  /*1b50*/  FFMA R12, R5, 1.925963033500011079e-08, R12 ;  /* 0x32a57060050c7823 */ /* 0x000fe2000000000c */
[C---:B------:R-:W-:Y:S01]  /*1b60*/  FFMA R2, R11.reuse, 1.4426950216293334961, -R2 ;  /* 0x3fb8aa3b0b027823 */ /* 0x040fe20000000802 */
[C---:B------:R-:W-:Y:S01]  /*1b70*/  FADD R20, R14.reuse, -12583039 ;  /* 0xcb40007f0e147421 */ /* 0x040fe20000000000 */
[----:B------:R-:W-:Y:S01]  /*1b80*/  SHF.L.U32 R14, R14, 0x17, RZ ;  /* 0x000000170e0e7819 */ /* 0x000fe200000006ff */
[----:B------:R1:W2:Y:S01]  /*1b90*/  MUFU.EX2 R3, R12 ;  /* 0x0000000c00037308 */ /* 0x0002a20000000800 */
[----:B------:R-:W-:Y:S01]  /*1ba0*/  FFMA R2, R11, 1.925963033500011079e-08, R2 ;  /* 0x32a570600b027823 */ /* 0x000fe20000000002 */
[----:B------:R-:W-:-:S04]  /*1bb0*/  FFMA R20, R13, 1.4426950216293334961, -R20 ;  /* 0x3fb8aa3b0d147823 */ /* 0x000fc80000000814 */
[----:B------:R-:W-:Y:S02]  /*1bc0*/  FFMA R20, R13, 1.925963033500011079e-08, R20 ;  /* 0x32a570600d147823 */ /* 0x000fe40000000014 */
[----:B------:R-:W3:Y:S01]  /*1bd0*/  MUFU.EX2 R11, R2 ;  /* 0x00000002000b7308 */ /* 0x000ee20000000800 */
[----:B0-----:R-:W-:Y:S01]  /*1be0*/  FMUL R5, R4, R9 ;  /* 0x0000000904057220 */ /* 0x001fe20000400000 */
[----:B------:R-:W-:Y:S01]  /*1bf0*/  IMAD.SHL.U32 R4, R8, 0x800000, RZ ;  /* 0x0080000008047824 */ /* 0x000fe200078e00ff */
[----:B-1----:R-:W-:Y:S02]  /*1c00*/  MOV R12, 0x1 ;  /* 0x00000001000c7802 */ /* 0x002fe40000000f00 */
[----:B------:R-:W-:-:S03]  /*1c10*/  FADD R8, RZ, R5 ;  /* 0x00000005ff087221 */ /* 0x000fc60000000000 */
[----:B------:R-:W0:Y:S01]  /*1c20*/  MUFU.EX2 R13, R20 ;  /* 0x00000014000d7308 */ /* 0x000e220000000800 */
[----:B--2---:R-:W-:-:S04]  /*1c30*/  FMUL R3, R0, R3 ;  /* 0x0000000300037220 */ /* 0x004fc80000400000 */
[----:B------:R-:W-:Y:S01]  /*1c40*/  FADD R8, R8, R3 ;  /* 0x0000000308087221 */ /* 0x000fe20000000000 */
[----:B---3--:R-:W-:Y:S01]  /*1c50*/  FMUL R0, R4, R11 ;  /* 0x0000000b04007220 */ /* 0x008fe20000400000 */
[----:B------:R-:W-:-:S03]  /*1c60*/  IMAD.MOV.U32 R11, RZ, RZ, 0x1f ;  /* 0x0000001fff0b7424 */ /* 0x000fc600078e00ff */
[----:B------:R-:W-:Y:S01]  /*1c70*/  FADD R9, RZ, R0 ;  /* 0x00000000ff097221 */ /* 0x000fe20000000000 */
[----:B0-----:R-:W-:Y:S01]  /*1c80*/  FMUL R2, R14, R13 ;  /* 0x0000000d0e027220 */ /* 0x001fe20000400000 */
[----:B------:R-:W-:-:S03]  /*1c90*/  IMAD.MOV.U32 R13, RZ, RZ, R8 ;  /* 0x000000ffff0d7224 */ /* 0x000fc600078e0008 */
[----:B------:R-:W-:-:S07]  /*1ca0*/  FADD R9, R9, R2 ;  /* 0x0000000209097221 */ /* 0x000fce0000000000 */
[----:B------:R-:W-:Y:S05]  /*1cb0*/  WARPSYNC.COLLECTIVE R15, `(.L_x_9391) ;  /* 0x000000000f087348 */ /* 0x000fea0003c00000 */
[----:B------:R0:W1:Y:S02]  /*1cc0*/  SHFL.BFLY P6, R14, R13, R12, R11 ;  /* 0x0c00000c0d0e7389 */ /* 0x00006400000c000b */
[----:B01----:R-:W-:Y:S05]  /*1cd0*/  ENDCOLLECTIVE ;  /* 0x000000000000791b */ /* 0x003fea0003800000 */
.L_x_9391:
[----:B------:R-:W-:Y:S01]  /*1ce0*/  IMAD.MOV.U32 R13, RZ, RZ, R9 ;  /* 0x000000ffff0d7224 */ /* 0x000fe200078e0009 */
[----:B------:R-:W-:-:S07]  /*1cf0*/  MOV R19, R14 ;  /* 0x0000000e00137202 */ /* 0x000fce0000000f00 */
[----:B------:R-:W-:Y:S05]  /*1d00*/  WARPSYNC.COLLECTIVE R15, `(.L_x_9392) ;  /* 0x000000000f087348 */ /* 0x000fea0003c00000 */
[----:B------:R0:W1:Y:S02]  /*1d10*/  SHFL.BFLY P6, R14, R13, R12, R11 ;  /* 0x0c00000c0d0e7389 */ /* 0x00006400000c000b */
[----:B01----:R-:W-:Y:S05]  /*1d20*/  ENDCOLLECTIVE ;  /* 0x000000000000791b */ /* 0x003fea0003800000 */
.L_x_9392:
[----:B------:R-:W-:Y:S01]  /*1d30*/  FADD R4, R8, R19 ;  /* 0x0000001308047221 */ /* 0x000fe20000000000 */
[----:B------:R-:W-:Y:S06]  /*1d40*/  BRA `(.L_x_9393) ;  /* 0xfffffff400787947 */ /* 0x000fec000383ffff */
        .weak           $__internal_148_$__cuda_sm3x_div_rn_noftz_f32_slowpath
        .type           $__internal_148_$__cuda_sm3x_div_rn_noftz_f32_slowpath,@function
        .size           $__internal_148_$__cuda_sm3x_div_rn_noftz_f32_slowpath,(.L_x_37525 - $__internal_148_$__cuda_sm3x_div_rn_noftz_f32_slowpath)
$__internal_148_$__cuda_sm3x_div_rn_noftz_f32_slowpath:
        /* <DEDUP_REMOVED lines=35> */
.L_x_9395:
        /* <DEDUP_REMOVED lines=51> */
.L_x_9402:
[----:B------:R-:W-:-:S04]  /*22b0*/  LOP3.LUT R5, R5, 0x80000000, RZ, 0xc0, !PT ;  /* 0x8000000005057812 */ /* 0x000fc800078ec0ff */
[----:B------:R-:W-:Y:S01]  /*22c0*/  LOP3.LUT R5, R5, 0x7f800000, RZ, 0xfc, !PT ;  /* 0x7f80000005057812 */ /* 0x000fe200078efcff */
[----:B------:R-:W-:Y:S06]  /*22d0*/  BRA `(.L_x_9403) ;  /* 0x0000000000047947 */ /* 0x000fec0003800000 */
.L_x_9401:
[----:B------:R-:W-:-:S07]  /*22e0*/  IMAD R5, R22, 0x800000, R5 ;  /* 0x0080000016057824 */ /* 0x000fce00078e0205 */
.L_x_9403:
[----:B------:R-:W-:Y:S05]  /*22f0*/  BSYNC.RECONVERGENT B3 ;  /* 0x0000000000037941 */ /* 0x000fea0003800200 */
.L_x_9400:
[----:B------:R-:W-:Y:S05]  /*2300*/  BRA `(.L_x_9404) ;  /* 0x0000000000207947 */ /* 0x000fea0003800000 */
.L_x_9399:
[----:B------:R-:W-:-:S04]  /*2310*/  LOP3.LUT R5, R24, 0x80000000, R5, 0x48, !PT ;  /* 0x8000000018057812 */ /* 0x000fc800078e4805 */
[----:B------:R-:W-:Y:S01]  /*2320*/  LOP3.LUT R5, R5, 0x7f800000, RZ, 0xfc, !PT ;  /* 0x7f80000005057812 */ /* 0x000fe200078efcff */
[----:B------:R-:W-:Y:S06]  /*2330*/  BRA `(.L_x_9404) ;  /* 0x0000000000147947 */ /* 0x000fec0003800000 */
.L_x_9398:
[----:B------:R-:W-:Y:S01]  /*2340*/  LOP3.LUT R5, R24, 0x80000000, R5, 0x48, !PT ;  /* 0x8000000018057812 */ /* 0x000fe200078e4805 */
[----:B------:R-:W-:Y:S06]  /*2350*/  BRA `(.L_x_9404) ;  /* 0x00000000000c7947 */ /* 0x000fec0003800000 */
.L_x_9397:
[----:B------:R-:W0:Y:S01]  /*2360*/  MUFU.RSQ R5, -QNAN ;  /* 0xffc0000000057908 */ /* 0x000e220000001400 */
[----:B------:R-:W-:Y:S05]  /*2370*/  BRA `(.L_x_9404) ;  /* 0x0000000000047947 */ /* 0x000fea0003800000 */
.L_x_9396:
[----:B------:R-:W-:-:S07]  /*2380*/  FADD.FTZ R5, R5, R4 ;  /* 0x0000000405057221 */ /* 0x000fce0000010000 */
.L_x_9404:
[----:B------:R-:W-:Y:S05]  /*2390*/  BSYNC.RECONVERGENT B2 ;  /* 0x0000000000027941 */ /* 0x000fea0003800200 */
.L_x_9394:
[----:B------:R-:W-:-:S04]  /*23a0*/  HFMA2 R21, -RZ, RZ, 0, 0 ;  /* 0x00000000ff157431 */ /* 0x000fc800000001ff */
[----:B0-----:R-:W-:Y:S05]  /*23b0*/  RET.REL.NODEC R20 `(_Z15SoftmaxWarpImplI22BroadcastScaleMaskLoadIffbLm4EiE11DirectStoreIffEfLi2ELi2ELi2ELi2ELb0EL9Algorithm0EEvT_T0_ll) ;  /* 0xffffffdc14107950 */ /* 0x001fea0003c3ffff */
.L_x_9405:
        /* <DEDUP_REMOVED lines=12> */
.L_x_37525:


//--------------------- .text._Z15SoftmaxWarpImplI22BroadcastScaleMaskLoadIffbLm4EiE11DirectStoreIffEfLi2ELi2ELi1ELi1ELb1EL9Algorithm0EEvT_T0_ll --------------------------
	.section	.text._Z15SoftmaxWarpImplI22BroadcastScaleMaskLoadIffbLm4EiE11DirectStoreIffEfLi2ELi2ELi1ELi1ELb1EL9Algorithm0EEvT_T0_ll,"ax",@progbits
	.align	128
        .global         _Z15SoftmaxWarpImplI22BroadcastScaleMaskLoadIffbLm4EiE11DirectStoreIffEfLi2ELi2ELi1ELi1ELb1EL9Algorithm0EEvT_T0_ll
        .type           _Z15SoftmaxWarpImplI22BroadcastScaleMaskLoadIffbLm4EiE11DirectStoreIffEfLi2ELi2ELi1ELi1ELb1EL9Algorithm0EEvT_T0_ll,@function
        .size           _Z15SoftmaxWarpImplI22BroadcastScaleMaskLoadIffbLm4EiE11DirectStoreIffEfLi2ELi2ELi1ELi1ELb1EL9Algorithm0EEvT_T0_ll,(.L_x_37526 - _Z15SoftmaxWarpImplI22BroadcastScaleMaskLoadIffbLm4EiE11DirectStoreIffEfLi2ELi2ELi1ELi1ELb1EL9Algorithm0EEvT_T0_ll)
        .other          _Z15SoftmaxWarpImplI22BroadcastScaleMaskLoadIffbLm4EiE11DirectStoreIffEfLi2ELi2ELi1ELi1ELb1EL9Algorithm0EEvT_T0_ll,@"STO_CUDA_ENTRY STV_DEFAULT"
_Z15SoftmaxWarpImplI22BroadcastScaleMaskLoadIffbLm4EiE11DirectStoreIffEfLi2ELi2ELi1ELi1ELb1EL9Algorithm0EEvT_T0_ll:
.text._Z15SoftmaxWarpImplI22BroadcastScaleMaskLoadIffbLm4EiE11DirectStoreIffEfLi2ELi2ELi1ELi1ELb1EL9Algorithm0EEvT_T0_ll:
        /* <DEDUP_REMOVED lines=28> */
.L_x_9406:
        /* <DEDUP_REMOVED lines=13> */
[----:B------:R-:W-:Y:S07]  /*0290*/  BSSY.RECONVERGENT B0, `(.L_x_9407) ;  /* 0x00000d1000007945 */ /* 0x000fee0003800200 */
[----:B------:R-:W2:Y:S08]  /*02a0*/  LDC R10, c[0x0][0x3bc] ;  /* 0x0000ef00ff0a7b82 */ /* 0x000eb00000000800 */
[----:B------:R-:W3:Y:S08]  /*02b0*/  LDC R8, c[0x0][0x3c0] ;  /* 0x0000f000ff087b82 */ /* 0x000ef00000000800 */
[----:B------:R-:W4:Y:S01]  /*02c0*/  LDC.64 R12, c[0x0][0x358] ;  /* 0x0000d600ff0c7b82 */ /* 0x000f220000000a00 */
[----:B0-----:R-:W-:-:S07]  /*02d0*/  IMAD.SHL.U32 R6, R6, 0x2, RZ ;  /* 0x0000000206067824 */ /* 0x001fce00078e00ff */
[----:B------:R-:W0:Y:S08]  /*02e0*/  LDC.64 R14, c[0x0][0x3a0] ;  /* 0x0000e800ff0e7b82 */ /* 0x000e300000000a00 */
[----:B------:R-:W0:Y:S02]  /*02f0*/  LDC.64 R16, c[0x0][0x3a8] ;  /* 0x0000ea00ff107b82 */ /* 0x000e240000000a00 */
.L_x_9416:
[----:B------:R-:W-:Y:S01]  /*0300*/  ISETP.GE.U32.AND P0, PT, R6, UR40, PT ;  /* 0x0000002806007c0c */ /* 0x000fe2000bf06070 */
[----:B------:R-:W-:Y:S01]  /*0310*/  BSSY.RECONVERGENT B1, `(.L_x_9408) ;  /* 0x000007f000017945 */ /* 0x000fe20003800200 */
[----:B------:R-:W-:Y:S01]  /*0320*/  MOV R0, 0xff800000 ;  /* 0xff80000000007802 */ /* 0x000fe20000000f00 */
[----:B-1----:R-:W-:Y:S01]  /*0330*/  IMAD.MOV.U32 R5, RZ, RZ, -0x800000 ;  /* 0xff800000ff057424 */ /* 0x002fe200078e00ff */
[----:B------:R-:W-:Y:S01]  /*0340*/  ISETP.GE.AND.EX P0, PT, RZ, UR41, PT, P0 ;  /* 0x00000029ff007c0c */ /* 0x000fe2000bf06300 */
[----:B------:R-:W-:-:S12]  /*0350*/  IMAD.MOV.U32 R4, RZ, RZ, -0x800000 ;  /* 0xff800000ff047424 */ /* 0x000fd800078e00ff */
        /* <DEDUP_REMOVED lines=32> */
[----:B------:R-:W-:Y:S02]  /*0560*/  @!P3 LOP3.LUT R4, RZ, R11, RZ, 0x33, !PT ;  /* 0x0000000bff04b212 */ /* 0x000fe400078e33ff */
[----:B-1----:R-:W-:-:S03]  /*0570*/  MOV R2, RZ ;  /* 0x000000ff00027202 */ /* 0x002fc60000000f00 */
[----:B------:R-:W-:Y:S02]  /*0580*/  IMAD.MOV R21, RZ, RZ, -R4 ;  /* 0x000000ffff157224 */ /* 0x000fe400078e0a04 */
[----:B--2---:R-:W-:Y:S02]  /*0590*/  IMAD.MOV R20, RZ, RZ, -R3 ;  /* 0x000000ffff147224 */ /* 0x004fe400078e0a03 */
[----:B------:R-:W-:Y:S02]  /*05a0*/  IMAD R21, R11, R21, R0 ;  /* 0x000000150b157224 */ /* 0x000fe400078e0200 */
[----:B------:R-:W-:-:S03]  /*05b0*/  IMAD R19, R20, R5, RZ ;  /* 0x0000000514137224 */ /* 0x000fc600078e02ff */
[----:B------:R-:W-:Y:S01]  /*05c0*/  IABS R20, R21 ;  /* 0x0000001500147213 */ /* 0x000fe20000000000 */
[----:B------:R-:W-:Y:S01]  /*05d0*/  IMAD.HI.U32 R2, R3, R19, R2 ;  /* 0x0000001303027227 */ /* 0x000fe200078e0002 */
[----:B---3--:R-:W-:-:S04]  /*05e0*/  IABS R19, R8 ;  /* 0x0000000800137213 */ /* 0x008fc80000000000 */
[----:B------:R-:W1:Y:S01]  /*05f0*/  I2F.RP R22, R19 ;  /* 0x0000001300167306 */ /* 0x000e620000209400 */
        /* <DEDUP_REMOVED lines=33> */
[----:B------:R-:W2:Y:S01]  /*0810*/  LDC.64 R20, c[0x0][0x398] ;  /* 0x0000e600ff147b82 */ /* 0x000ea20000000a00 */
        /* <DEDUP_REMOVED lines=13> */
[----:B------:R-:W-:Y:S01]  /*08f0*/  ISETP.NE.U32.AND P1, PT, R16, 0x1, PT ;  /* 0x000000011000780c */ /* 0x000fe20003f25070 */
[----:B------:R-:W-:Y:S01]  /*0900*/  IMAD R4, R4, UR36, RZ ;  /* 0x0000002404047c24 */ /* 0x000fe2000f8e02ff */
        /* <DEDUP_REMOVED lines=27> */
[----:B0-----:R-:W-:-:S11]  /*0ac0*/  IMAD.U32 R0, RZ, RZ, UR4 ;  /* 0x00000004ff007e24 */ /* 0x001fd6000f8e00ff */
[----:B------:R-:W0:Y:S01]  /*0ad0*/  @!P1 LDC R5, c[0x0][0x3f0] ;  /* 0x0000fc00ff059b82 */ /* 0x000e220000000800 */
[----:B---3--:R-:W-:-:S05]  /*0ae0*/  @P2 FMUL R0, R19, UR49 ;  /* 0x0000003113002c20 */ /* 0x008fca0008400000 */
[----:B0-----:R-:W-:-:S07]  /*0af0*/  FMNMX3 R4, R5, -INF , R0, !PT ;  /* 0xff80000005047876 */ /* 0x001fce0007800000 */
.L_x_9409:
[----:B------:R-:W-:Y:S05]  /*0b00*/  BSYNC.RECONVERGENT B1 ;  /* 0x0000000000017941 */ /* 0x000fea0003800200 */
.L_x_9408:
[----:B------:R-:W-:Y:S02]  /*0b10*/  IMAD.MOV.U32 R3, RZ, RZ, 0x3bbb989d ;  /* 0x3bbb989dff037424 */ /* 0x000fe400078e00ff */
[C---:B------:R-:W-:Y:S01]  /*0b20*/  FADD R5, -R4.reuse, R5 ;  /* 0x0000000504057221 */ /* 0x040fe20000000100 */
[----:B------:R-:W-:Y:S02]  /*0b30*/  IMAD.MOV.U32 R19, RZ, RZ, 0x437c0000 ;  /* 0x437c0000ff137424 */ /* 0x000fe400078e00ff */
[----:B------:R-:W-:Y:S01]  /*0b40*/  FADD R4, -R4, R0 ;  /* 0x0000000004047221 */ /* 0x000fe20000000100 */
[----:B------:R-:W-:Y:S01]  /*0b50*/  BSSY.RECONVERGENT B1, `(.L_x_9410) ;  /* 0x000001e000017945 */ /* 0x000fe20003800200 */
[-C--:B------:R-:W-:Y:S02]  /*0b60*/  FFMA.SAT R2, R5, R3.reuse, 0.5 ;  /* 0x3f00000005027423 */ /* 0x080fe40000002003 */
[----:B------:R-:W-:Y:S02]  /*0b70*/  FFMA.SAT R3, R4, R3, 0.5 ;  /* 0x3f00000004037423 */ /* 0x000fe40000002003 */
[----:B------:R-:W-:-:S02]  /*0b80*/  FFMA.RM R2, R2, R19, 12582913 ;  /* 0x4b40000102027423 */ /* 0x000fc40000004013 */
[----:B------:R-:W-:Y:S02]  /*0b90*/  FFMA.RM R3, R3, R19, 12582913 ;  /* 0x4b40000103037423 */ /* 0x000fe40000004013 */
[C---:B------:R-:W-:Y:S01]  /*0ba0*/  FADD R0, R2.reuse, -12583039 ;  /* 0xcb40007f02007421 */ /* 0x040fe20000000000 */
[----:B------:R-:W-:Y:S01]  /*0bb0*/  SHF.L.U32 R2, R2, 0x17, RZ ;  /* 0x0000001702027819 */ /* 0x000fe200000006ff */
[----:B------:R-:W-:Y:S02]  /*0bc0*/  FADD R19, R3, -12583039 ;  /* 0xcb40007f03137421 */ /* 0x000fe40000000000 */
[C---:B------:R-:W-:Y:S02]  /*0bd0*/  FFMA R0, R5.reuse, 1.4426950216293334961, -R0 ;  /* 0x3fb8aa3b05007823 */ /* 0x040fe40000000800 */
[----:B------:R-:W-:Y:S02]  /*0be0*/  FFMA R19, R4, 1.4426950216293334961, -R19 ;  /* 0x3fb8aa3b04137823 */ /* 0x000fe40000000813 */
[----:B------:R-:W-:Y:S01]  /*0bf0*/  FFMA R5, R5, 1.925963033500011079e-08, R0 ;  /* 0x32a5706005057823 */ /* 0x000fe20000000000 */
[----:B------:R-:W-:-:S02]  /*0c00*/  IMAD.SHL.U32 R0, R3, 0x800000, RZ ;  /* 0x0080000003007824 */ /* 0x000fc400078e00ff */
[----:B------:R-:W-:-:S03]  /*0c10*/  FFMA R19, R4, 1.925963033500011079e-08, R19 ;  /* 0x32a5706004137823 */ /* 0x000fc60000000013 */
[----:B------:R-:W5:Y:S08]  /*0c20*/  MUFU.EX2 R5, R5 ;  /* 0x0000000500057308 */ /* 0x000f700000000800 */
[----:B------:R-:W1:Y:S01]  /*0c30*/  MUFU.EX2 R19, R19 ;  /* 0x0000001300137308 */ /* 0x000e620000000800 */
[----:B-----5:R-:W-:-:S04]  /*0c40*/  FMUL R2, R2, R5 ;  /* 0x0000000502027220 */ /* 0x020fc80000400000 */
[----:B------:R-:W-:Y:S01]  /*0c50*/  FADD R3, RZ, R2 ;  /* 0x00000002ff037221 */ /* 0x000fe20000000000 */
[----:B-1----:R-:W-:-:S04]  /*0c60*/  FMUL R0, R0, R19 ;  /* 0x0000001300007220 */ /* 0x002fc80000400000 */
[----:B------:R-:W-:-:S04]  /*0c70*/  FADD R3, R3, R0 ;  /* 0x0000000003037221 */ /* 0x000fc80000000000 */
[----:B------:R-:W1:Y:S08]  /*0c80*/  MUFU.RCP R4, R3 ;  /* 0x0000000300047308 */ /* 0x000e700000001000 */
[----:B------:R-:W5:Y:S01]  /*0c90*/  FCHK P1, R2, R3 ;  /* 0x0000000302007302 */ /* 0x000f620000020000 */
[----:B-1----:R-:W-:-:S04]  /*0ca0*/  FFMA R21, -R3, R4, 1 ;  /* 0x3f80000003157423 */ /* 0x002fc80000000104 */
[----:B------:R-:W-:-:S04]  /*0cb0*/  FFMA R21, R4, R21, R4 ;  /* 0x0000001504157223 */ /* 0x000fc80000000004 */
[----:B------:R-:W-:-:S04]  /*0cc0*/  FFMA R4, R2, R21, RZ ;  /* 0x0000001502047223 */ /* 0x000fc800000000ff */
[----:B------:R-:W-:-:S04]  /*0cd0*/  FFMA R5, -R3, R4, R2 ;  /* 0x0000000403057223 */ /* 0x000fc80000000102 */
[----:B------:R-:W-:Y:S01]  /*0ce0*/  FFMA R4, R21, R5, R4 ;  /* 0x0000000515047223 */ /* 0x000fe20000000004 */
[----:B-----5:R-:W-:Y:S06]  /*0cf0*/  @!P1 BRA `(.L_x_9411) ;  /* 0x00000000000c9947 */ /* 0x020fec0003800000 */
[----:B------:R-:W-:-:S07]  /*0d00*/  MOV R20, 0xd20 ;  /* 0x00000d2000147802 */ /* 0x000fce0000000f00 */
[----:B0-234-:R-:W-:Y:S05]  /*0d10*/  CALL.REL.NOINC `($__internal_149_$__cuda_sm3x_div_rn_noftz_f32_slowpath) ;  /* 0x0000000000a87944 */ /* 0x01dfea0003c00000 */
[----:B------:R-:W-:-:S07]  /*0d20*/  IMAD.MOV.U32 R4, RZ, RZ, R2 ;  /* 0x000000ffff047224 */ /* 0x000fce00078e0002 */
.L_x_9411:
[----:B------:R-:W-:Y:S05]  /*0d30*/  BSYNC.RECONVERGENT B1 ;  /* 0x0000000000017941 */ /* 0x000fea0003800200 */
.L_x_9410:
[----:B------:R-:W1:Y:S01]  /*0d40*/  MUFU.RCP R2, R3 ;  /* 0x0000000300027308 */ /* 0x000e620000001000 */
[----:B------:R-:W-:Y:S07]  /*0d50*/  BSSY.RECONVERGENT B1, `(.L_x_9412) ;  /* 0x000000c000017945 */ /* 0x000fee0003800200 */
[----:B------:R-:W5:Y:S01]  /*0d60*/  FCHK P1, R0, R3 ;  /* 0x0000000300007302 */ /* 0x000f620000020000 */
        /* <DEDUP_REMOVED lines=8> */
[----:B0-234-:R-:W-:Y:S05]  /*0df0*/  CALL.REL.NOINC `($__internal_149_$__cuda_sm3x_div_rn_noftz_f32_slowpath) ;  /* 0x0000000000707944 */ /* 0x01dfea0003c00000 */
[----:B------:R-:W-:-:S07]  /*0e00*/  IMAD.MOV.U32 R5, RZ, RZ, R2 ;  /* 0x000000ffff057224 */ /* 0x000fce00078e0002 */
.L_x_9413:
[----:B------:R-:W-:Y:S05]  /*0e10*/  BSYNC.RECONVERGENT B1 ;  /* 0x0000000000017941 */ /* 0x000fea0003800200 */
.L_x_9412:
[----:B------:R-:W-:Y:S04]  /*0e20*/  BSSY.RECONVERGENT B1, `(.L_x_9414) ;  /* 0x0000012000017945 */ /* 0x000fe80003800200 */
[----:B------:R-:W-:Y:S05]  /*0e30*/  @P0 BRA `(.L_x_9415) ;  /* 0x0000000000400947 */ /* 0x000fea0003800000 */
[----:B------:R-:W-:Y:S01]  /*0e40*/  MOV R2, R6 ;  /* 0x0000000600027202 */ /* 0x000fe20000000f00 */
[----:B------:R-:W-:Y:S01]  /*0e50*/  IMAD R0, R7, UR44, RZ ;  /* 0x0000002c07007c24 */ /* 0x000fe2000f8e02ff */
[----:B----4-:R-:W-:Y:S01]  /*0e60*/  R2UR UR4, R12 ;  /* 0x000000000c0472ca */ /* 0x010fe200000e0000 */
[----:B------:R-:W-:Y:S01]  /*0e70*/  IMAD.MOV.U32 R3, RZ, RZ, RZ ;  /* 0x000000ffff037224 */ /* 0x000fe200078e00ff */
[----:B------:R-:W-:Y:S01]  /*0e80*/  R2UR UR5, R13 ;  /* 0x000000000d0572ca */ /* 0x000fe200000e0000 */
[C---:B------:R-:W-:Y:S02]  /*0e90*/  IMAD R19, R9.reuse, UR45, R0 ;  /* 0x0000002d09137c24 */ /* 0x040fe4000f8e0200 */
[----:B------:R-:W-:-:S04]  /*0ea0*/  IMAD.WIDE.U32 R2, R9, UR44, R2 ;  /* 0x0000002c09027c25 */ /* 0x000fc8000f8e0002 */
[----:B------:R-:W-:-:S05]  /*0eb0*/  IMAD.IADD R3, R3, 0x1, R19 ;  /* 0x0000000103037824 */ /* 0x000fca00078e0213 */
        /* <DEDUP_REMOVED lines=8> */
.L_x_9415:
[----:B------:R-:W-:Y:S05]  /*0f40*/  BSYNC.RECONVERGENT B1 ;  /* 0x0000000000017941 */ /* 0x000fea0003800200 */
.L_x_9414:
[----:B------:R-:W-:-:S04]  /*0f50*/  IADD3 R9, P0, PT, R18, R9, RZ ;  /* 0x0000000912097210 */ /* 0x000fc80007f1e0ff */
[----:B------:R-:W-:Y:S02]  /*0f60*/  LEA.HI.X.SX32 R7, R18, R7, 0x1, P0 ;  /* 0x0000000712077211 */ /* 0x000fe400000f0eff */
[----:B------:R-:W-:-:S04]  /*0f70*/  ISETP.GE.U32.AND P0, PT, R9, UR42, PT ;  /* 0x0000002a09007c0c */ /* 0x000fc8000bf06070 */
[----:B------:R-:W-:-:S13]  /*0f80*/  ISETP.GE.AND.EX P0, PT, R7, UR43, PT, P0 ;  /* 0x0000002b07007c0c */ /* 0x000fda000bf06300 */
[----:B------:R-:W-:Y:S05]  /*0f90*/  @!P0 BRA `(.L_x_9416) ;  /* 0xfffffff000d88947 */ /* 0x000fea000383ffff */
[----:B------:R-:W-:Y:S05]  /*0fa0*/  BSYNC.RECONVERGENT B0 ;  /* 0x0000000000007941 */ /* 0x000fea0003800200 */
.L_x_9407:
[----:B------:R-:W-:Y:S05]  /*0fb0*/  EXIT ;  /* 0x000000000000794d */ /* 0x000fea0003800000 */
        .weak           $__internal_149_$__cuda_sm3x_div_rn_noftz_f32_slowpath
        .type           $__internal_149_$__cuda_sm3x_div_rn_noftz_f32_slowpath,@function
        .size           $__internal_149_$__cuda_sm3x_div_rn_noftz_f32_slowpath,(.L_x_37526 - $__internal_149_$__cuda_sm3x_div_rn_noftz_f32_slowpath)
$__internal_149_$__cuda_sm3x_div_rn_noftz_f32_slowpath:
        /* <DEDUP_REMOVED lines=35> */
.L_x_9418:
        /* <DEDUP_REMOVED lines=51> */
.L_x_9425:
[----:B------:R-:W-:-:S04]  /*1520*/  LOP3.LUT R2, R2, 0x80000000, RZ, 0xc0, !PT ;  /* 0x8000000002027812 */ /* 0x000fc800078ec0ff */
[----:B------:R-:W-:Y:S01]  /*1530*/  LOP3.LUT R2, R2, 0x7f800000, RZ, 0xfc, !PT ;  /* 0x7f80000002027812 */ /* 0x000fe200078efcff */
[----:B------:R-:W-:Y:S06]  /*1540*/  BRA `(.L_x_9426) ;  /* 0x0000000000047947 */ /* 0x000fec0003800000 */
.L_x_9424:
[----:B------:R-:W-:-:S07]  /*1550*/  IMAD R2, R22, 0x800000, R2 ;  /* 0x0080000016027824 */ /* 0x000fce00078e0202 */
.L_x_9426:
[----:B------:R-:W-:Y:S05]  /*1560*/  BSYNC.RECONVERGENT B3 ;  /* 0x0000000000037941 */ /* 0x000fea0003800200 */
.L_x_9423:
[----:B------:R-:W-:Y:S05]  /*1570*/  BRA `(.L_x_9427) ;  /* 0x0000000000207947 */ /* 0x000fea0003800000 */
.L_x_9422:
[----:B------:R-:W-:-:S04]  /*1580*/  LOP3.LUT R2, R21, 0x80000000, R2, 0x48, !PT ;  /* 0x8000000015027812 */ /* 0x000fc800078e4802 */
[----:B------:R-:W-:Y:S01]  /*1590*/  LOP3.LUT R2, R2, 0x7f800000, RZ, 0xfc, !PT ;  /* 0x7f80000002027812 */ /* 0x000fe200078efcff */
[----:B------:R-:W-:Y:S06]  /*15a0*/  BRA `(.L_x_9427) ;  /* 0x0000000000147947 */ /* 0x000fec0003800000 */
.L_x_9421:
[----:B------:R-:W-:Y:S01]  /*15b0*/  LOP3.LUT R2, R21, 0x80000000, R2, 0x48, !PT ;  /* 0x8000000015027812 */ /* 0x000fe200078e4802 */
[----:B------:R-:W-:Y:S06]  /*15c0*/  BRA `(.L_x_9427) ;  /* 0x00000000000c7947 */ /* 0x000fec0003800000 */
.L_x_9420:
[----:B------:R-:W0:Y:S01]  /*15d0*/  MUFU.RSQ R2, -QNAN ;  /* 0xffc0000000027908 */ /* 0x000e220000001400 */
[----:B------:R-:W-:Y:S05]  /*15e0*/  BRA `(.L_x_9427) ;  /* 0x0000000000047947 */ /* 0x000fea0003800000 */
.L_x_9419:
[----:B------:R-:W-:-:S07]  /*15f0*/  FADD.FTZ R2, R2, R3 ;  /* 0x0000000302027221 */ /* 0x000fce0000010000 */
.L_x_9427:
[----:B------:R-:W-:Y:S05]  /*1600*/  BSYNC.RECONVERGENT B2 ;  /* 0x0000000000027941 */ /* 0x000fea0003800200 */
.L_x_9417:
[----:B------:R-:W-:-:S04]  /*1610*/  IMAD.MOV.U32 R21, RZ, RZ, 0x0 ;  /* 0x00000000ff157424 */ /* 0x000fc800078e00ff */
[----:B0-----:R-:W-:Y:S05]  /*1620*/  RET.REL.NODEC R20 `(_Z15SoftmaxWarpImplI22BroadcastScaleMaskLoadIffbLm4EiE11DirectStoreIffEfLi2ELi2ELi1ELi1ELb1EL9Algorithm0EEvT_T0_ll) ;  /* 0xffffffe814747950 */ /* 0x001fea0003c3ffff */
.L_x_9428:
        /* <DEDUP_REMOVED lines=13> */
.L_x_37526:


//--------------------- .text._Z15SoftmaxWarpImplI22BroadcastScaleMaskLoadIffbLm4EiE11DirectStoreIffEfLi2ELi2ELi1ELi1ELb0EL9Algorithm0EEvT_T0_ll --------------------------
	.section	.text._Z15SoftmaxWarpImplI22BroadcastScaleMaskLoadIffbLm4EiE11DirectStoreIffEfLi2ELi2ELi1ELi1ELb0EL9Algorithm0EEvT_T0_ll,"ax",@progbits
	.align	128
        .global         _Z15SoftmaxWarpImplI22BroadcastScaleMaskLoadIffbLm4EiE11DirectStoreIffEfLi2ELi2ELi1ELi1ELb0EL9Algorithm0EEvT_T0_ll
        .type           _Z15SoftmaxWarpImplI22BroadcastScaleMaskLoadIffbLm4EiE11DirectStoreIffEfLi2ELi2ELi1ELi1ELb0EL9Algorithm0EEvT_T0_ll,@function
        .size           _Z15SoftmaxWarpImplI22BroadcastScaleMaskLoadIffbLm4EiE11DirectStoreIffEfLi2ELi2ELi1ELi1ELb0EL9Algorithm0EEvT_T0_ll,(.L_x_37527 - _Z15SoftmaxWarpImplI22BroadcastScaleMaskLoadIffbLm4EiE11DirectStoreIffEfLi2ELi2ELi1ELi1ELb0EL9Algorithm0EEvT_T0_ll)
        .other          _Z15SoftmaxWarpImplI22BroadcastScaleMaskLoadIffbLm4EiE11DirectStoreIffEfLi2ELi2ELi1ELi1ELb0EL9Algorithm0EEvT_T0_ll,@"STO_CUDA_ENTRY STV_DEFAULT"
_Z15SoftmaxWarpImplI22BroadcastScaleMaskLoadIffbLm4EiE11DirectStoreIffEfLi2ELi2ELi1ELi1ELb0EL9Algorithm0EEvT_T0_ll:
.text._Z15SoftmaxWarpImplI22BroadcastScaleMaskLoadIffbLm4EiE11DirectStoreIffEfLi2ELi2ELi1ELi1ELb0EL9Algorithm0EEvT_T0_ll:
        /* <DEDUP_REMOVED lines=26> */
.L_x_9429:
        /* <DEDUP_REMOVED lines=20> */
.L_x_9435:
        /* <DEDUP_REMOVED lines=53> */
[----:B------:R-:W1:Y:S07]  /*0630*/  F2I.FTZ.U32.TRUNC.NTZ R3, R20 ;  /* 0x0000001400037305 */ /* 0x000e6e000021f000 */
[----:B------:R-:W-:-:S04]  /*0640*/  @P0 VIADD R2, R2, 0x1 ;  /* 0x0000000102020836 */ /* 0x000fc80000000000 */
        /* <DEDUP_REMOVED lines=28> */
[----:B------:R-:W-:Y:S01]  /*0810*/  SEL R4, R4, RZ, P0 ;  /* 0x000000ff04047207 */ /* 0x000fe20000000000 */
[----:B------:R-:W-:Y:S01]  /*0820*/  IMAD.MOV R2, RZ, RZ, -R22 ;  /* 0x000000ffff027224 */ /* 0x000fe200078e0a16 */
[----:B--2---:R-:W-:Y:S02]  /*0830*/  ISETP.NE.U32.AND P1, PT, R20, 0x1, PT ;  /* 0x000000011400780c */ /* 0x004fe40003f25070 */
[----:B------:R-:W-:Y:S01]  /*0840*/  ISETP.NE.U32.AND P0, PT, R16, 0x1, PT ;  /* 0x000000011000780c */ /* 0x000fe20003f05070 */
[----:B------:R-:W-:Y:S01]  /*0850*/  IMAD R4, R4, UR36, RZ ;  /* 0x0000002404047c24 */ /* 0x000fe2000f8e02ff */
[----:B------:R-:W-:Y:S01]  /*0860*/  ISETP.NE.AND.EX P1, PT, R21, RZ, PT, P1 ;  /* 0x000000ff1500720c */ /* 0x000fe20003f25310 */
[----:B------:R-:W-:Y:S01]  /*0870*/  IMAD R23, R8, R2, R23 ;  /* 0x0000000208177224 */ /* 0x000fe200078e0217 */
[----:B------:R-:W-:Y:S01]  /*0880*/  ISETP.NE.AND.EX P2, PT, R15, RZ, PT, P2 ;  /* 0x000000ff0f00720c */ /* 0x000fe20003f45320 */
[----:B------:R-:W0:Y:S01]  /*0890*/  LDC.64 R2, c[0x0][0x388] ;  /* 0x0000e200ff027b82 */ /* 0x000e220000000a00 */
[----:B------:R-:W-:-:S02]  /*08a0*/  SEL R5, R5, RZ, P1 ;  /* 0x000000ff05057207 */ /* 0x000fc40000800000 */
        /* <DEDUP_REMOVED lines=21> */
[----:B------:R-:W0:Y:S01]  /*0a00*/  LDCU UR4, c[0x0][0x3f0] ;  /* 0x00007e00ff0477ac */ /* 0x000e220008000800 */
[----:B------:R-:W-:Y:S01]  /*0a10*/  IMAD.MOV.U32 R20, RZ, RZ, 0x437c0000 ;  /* 0x437c0000ff147424 */ /* 0x000fe200078e00ff */
[----:B------:R-:W-:Y:S01]  /*0a20*/  BSSY.RECONVERGENT B1, `(.L_x_9431) ;  /* 0x0000027000017945 */ /* 0x000fe20003800200 */
[----:B------:R-:W-:Y:S01]  /*0a30*/  ISETP.NE.AND P0, PT, R4, RZ, PT ;  /* 0x000000ff0400720c */ /* 0x000fe20003f05270 */
[----:B--2---:R-:W-:Y:S01]  /*0a40*/  FMUL R4, R0, UR47 ;  /* 0x0000002f00047c20 */ /* 0x004fe20008400000 */
[----:B0-----:R-:W-:-:S11]  /*0a50*/  IMAD.U32 R0, RZ, RZ, UR4 ;  /* 0x00000004ff007e24 */ /* 0x001fd6000f8e00ff */
[----:B------:R-:W0:Y:S01]  /*0a60*/  @!P0 LDC R4, c[0x0][0x3f0] ;  /* 0x0000fc00ff048b82 */ /* 0x000e220000000800 */
[----:B---3--:R-:W-:Y:S01]  /*0a70*/  @P1 FMUL R0, R19, UR47 ;  /* 0x0000002f13001c20 */ /* 0x008fe20008400000 */
[----:B------:R-:W-:-:S04]  /*0a80*/  HFMA2 R19, -RZ, RZ, 0.96630859375, -0.0022525787353515625 ;  /* 0x3bbb989dff137431 */ /* 0x000fc800000001ff */
[----:B0-----:R-:W-:-:S05]  /*0a90*/  FMNMX3 R5, R4, -INF , R0, !PT ;  /* 0xff80000004057876 */ /* 0x001fca0007800000 */
        /* <DEDUP_REMOVED lines=13> */
[----:B------:R-:W-:Y:S02]  /*0b70*/  IMAD.SHL.U32 R0, R5, 0x800000, RZ ;  /* 0x0080000005007824 */ /* 0x000fe400078e00ff */
[----:B------:R-:W0:Y:S08]  /*0b80*/  MUFU.EX2 R3, R4 ;  /* 0x0000000400037308 */ /* 0x000e300000000800 */
[----:B------:R-:W1:Y:S01]  /*0b90*/  MUFU.EX2 R19, R19 ;  /* 0x0000001300137308 */ /* 0x000e620000000800 */
[----:B0-----:R-:W-:-:S04]  /*0ba0*/  FMUL R2, R2, R3 ;  /* 0x0000000302027220 */ /* 0x001fc80000400000 */
[----:B------:R-:W-:Y:S01]  /*0bb0*/  FADD R3, RZ, R2 ;  /* 0x00000002ff037221 */ /* 0x000fe20000000000 */
[----:B-1----:R-:W-:-:S04]  /*0bc0*/  FMUL R0, R0, R19 ;  /* 0x0000001300007220 */ /* 0x002fc80000400000 */
[----:B------:R-:W-:-:S04]  /*0bd0*/  FADD R3, R3, R0 ;  /* 0x0000000003037221 */ /* 0x000fc80000000000 */
        /* <DEDUP_REMOVED lines=9> */
[----:B------:R-:W-:Y:S05]  /*0c70*/  CALL.REL.NOINC `($__internal_150_$__cuda_sm3x_div_rn_noftz_f32_slowpath) ;  /* 0x00000000009c7944 */ /* 0x000fea0003c00000 */
[----:B------:R-:W-:-:S07]  /*0c80*/  IMAD.MOV.U32 R4, RZ, RZ, R2 ;  /* 0x000000ffff047224 */ /* 0x000fce00078e0002 */
.L_x_9432:
[----:B------:R-:W-:Y:S05]  /*0c90*/  BSYNC.RECONVERGENT B1 ;  /* 0x0000000000017941 */ /* 0x000fea0003800200 */
.L_x_9431:
        /* <DEDUP_REMOVED lines=11> */
[----:B------:R-:W-:Y:S05]  /*0d50*/  CALL.REL.NOINC `($__internal_150_$__cuda_sm3x_div_rn_noftz_f32_slowpath) ;  /* 0x0000000000647944 */ /* 0x000fea0003c00000 */
[----:B------:R-:W-:-:S07]  /*0d60*/  IMAD.MOV.U32 R5, RZ, RZ, R2 ;  /* 0x000000ffff057224 */ /* 0x000fce00078e0002 */
.L_x_9434:
[----:B------:R-:W-:Y:S05]  /*0d70*/  BSYNC.RECONVERGENT B1 ;  /* 0x0000000000017941 */ /* 0x000fea0003800200 */
.L_x_9433:
[----:B------:R-:W-:Y:S01]  /*0d80*/  IMAD R0, R7, UR40, RZ ;  /* 0x0000002807007c24 */ /* 0x000fe2000f8e02ff */
[----:B------:R-:W-:Y:S01]  /*0d90*/  R2UR UR4, R12 ;  /* 0x000000000c0472ca */ /* 0x000fe200000e0000 */
[----:B------:R-:W-:Y:S01]  /*0da0*/  IMAD.MOV.U32 R2, RZ, RZ, R6 ;  /* 0x000000ffff027224 */ /* 0x000fe200078e0006 */
[----:B------:R-:W-:Y:S01]  /*0db0*/  R2UR UR5, R13 ;  /* 0x000000000d0572ca */ /* 0x000fe200000e0000 */
[----:B------:R-:W-:Y:S02]  /*0dc0*/  IMAD.MOV.U32 R3, RZ, RZ, RZ ;  /* 0x000000ffff037224 */ /* 0x000fe400078e00ff */
        /* <DEDUP_REMOVED lines=16> */
[----:B------:R-:W-:Y:S05]  /*0ed0*/  BSYNC.RECONVERGENT B0 ;  /* 0x0000000000007941 */ /* 0x000fea0003800200 */
.L_x_9430:
[----:B------:R-:W-:Y:S05]  /*0ee0*/  EXIT ;  /* 0x000000000000794d */ /* 0x000fea0003800000 */
        .weak           $__internal_150_$__cuda_sm3x_div_rn_noftz_f32_slowpath
        .type           $__internal_150_$__cuda_sm3x_div_rn_noftz_f32_slowpath,@function
        .size           $__internal_150_$__cuda_sm3x_div_rn_noftz_f32_slowpath,(.L_x_37527 - $__internal_150_$__cuda_sm3x_div_rn_noftz_f32_slowpath)
$__internal_150_$__cuda_sm3x_div_rn_noftz_f32_slowpath:
[--C-:B------:R-:W-:Y:S01]  /*0ef0*/  SHF.R.U32.HI R5, RZ, 0x17, R3.reuse ;  /* 0x00000017ff057819 */ /* 0x100fe20000011603 */
[----:B------:R-:W-:Y:S01]  /*0f00*/  BSSY.RECONVERGENT B2, `(.L_x_9436) ;  /* 0x0000063000027945 */ /* 0x000fe20003800200 */
[----:B------:R-:W-:Y:S01]  /*0f10*/  SHF.R.U32.HI R22, RZ, 0x17, R2 ;  /* 0x00000017ff167819 */ /* 0x000fe20000011602 */
[----:B------:R-:W-:Y:S01]  /*0f20*/  IMAD.MOV.U32 R21, RZ, RZ, R3 ;  /* 0x000000ffff157224 */ /* 0x000fe200078e0003 */
        /* <DEDUP_REMOVED lines=31> */
.L_x_9437:
        /* <DEDUP_REMOVED lines=51> */
.L_x_9444:
[----:B------:R-:W-:-:S04]  /*1450*/  LOP3.LUT R2, R2, 0x80000000, RZ, 0xc0, !PT ;  /* 0x8000000002027812 */ /* 0x000fc800078ec0ff */
[----:B------:R-:W-:Y:S01]  /*1460*/  LOP3.LUT R2, R2, 0x7f800000, RZ, 0xfc, !PT ;  /* 0x7f80000002027812 */ /* 0x000fe200078efcff */
[----:B------:R-:W-:Y:S06]  /*1470*/  BRA `(.L_x_9445) ;  /* 0x0000000000047947 */ /* 0x000fec0003800000 */
.L_x_9443:
[----:B------:R-:W-:-:S07]  /*1480*/  IMAD R2, R22, 0x800000, R2 ;  /* 0x0080000016027824 */ /* 0x000fce00078e0202 */
.L_x_9445:
[----:B------:R-:W-:Y:S05]  /*1490*/  BSYNC.RECONVERGENT B3 ;  /* 0x0000000000037941 */ /* 0x000fea0003800200 */
.L_x_9442:
[----:B------:R-:W-:Y:S05]  /*14a0*/  BRA `(.L_x_9446) ;  /* 0x0000000000207947 */ /* 0x000fea0003800000 */
.L_x_9441:
[----:B------:R-:W-:-:S04]  /*14b0*/  LOP3.LUT R2, R21, 0x80000000, R2, 0x48, !PT ;  /* 0x8000000015027812 */ /* 0x000fc800078e4802 */
[----:B------:R-:W-:Y:S01]  /*14c0*/  LOP3.LUT R2, R2, 0x7f800000, RZ, 0xfc, !PT ;  /* 0x7f80000002027812 */ /* 0x000fe200078efcff */
[----:B------:R-:W-:Y:S06]  /*14d0*/  BRA `(.L_x_9446) ;  /* 0x0000000000147947 */ /* 0x000fec0003800000 */
.L_x_9440:
[----:B------:R-:W-:Y:S01]  /*14e0*/  LOP3.LUT R2, R21, 0x80000000, R2, 0x48, !PT ;  /* 0x8000000015027812 */ /* 0x000fe200078e4802 */
[----:B------:R-:W-:Y:S06]  /*14f0*/  BRA `(.L_x_9446) ;  /* 0x00000000000c7947 */ /* 0x000fec0003800000 */
.L_x_9439:
[----:B------:R-:W0:Y:S01]  /*1500*/  MUFU.RSQ R2, -QNAN ;  /* 0xffc0000000027908 */ /* 0x000e220000001400 */
[----:B------:R-:W-:Y:S05]  /*1510*/  BRA `(.L_x_9446) ;  /* 0x0000000000047947 */ /* 0x000fea0003800000 */
.L_x_9438:
[----:B------:R-:W-:-:S07]  /*1520*/  FADD.FTZ R2, R2, R3 ;  /* 0x0000000302027221 */ /* 0x000fce0000010000 */
.L_x_9446:
[----:B------:R-:W-:Y:S05]  /*1530*/  BSYNC.RECONVERGENT B2 ;  /* 0x0000000000027941 */ /* 0x000fea0003800200 */
.L_x_9436:
[----:B------:R-:W-:-:S04]  /*1540*/  IMAD.MOV.U32 R21, RZ, RZ, 0x0 ;  /* 0x00000000ff157424 */ /* 0x000fc800078e00ff */
[----:B0-----:R-:W-:Y:S05]  /*1550*/  RET.REL.NODEC R20 `(_Z15SoftmaxWarpImplI22BroadcastScaleMaskLoadIffbLm4EiE11DirectStoreIffEfLi2ELi2ELi1ELi1ELb0EL9Algorithm0EEvT_T0_ll) ;  /* 0xffffffe814a87950 */ /* 0x001fea0003c3ffff */
.L_x_9447:
        /* <DEDUP_REMOVED lines=10> */
.L_x_37527:


//--------------------- .text._Z15SoftmaxWarpImplI22BroadcastScaleMaskLoadIffbLm4EiE11DirectStoreIffEfLi2ELi2ELi1ELi2ELb1EL9Algorithm0EEvT_T0_ll --------------------------
	.section	.text._Z15SoftmaxWarpImplI22BroadcastScaleMaskLoadIffbLm4EiE11DirectStoreIffEfLi2ELi2ELi1ELi2ELb1EL9Algorithm0EEvT_T0_ll,"ax",@progbits
	.align	128
        .global         _Z15SoftmaxWarpImplI22BroadcastScaleMaskLoadIffbLm4EiE11DirectStoreIffEfLi2ELi2ELi1ELi2ELb1EL9Algorithm0EEvT_T0_ll
        .type           _Z15SoftmaxWarpImplI22BroadcastScaleMaskLoadIffbLm4EiE11DirectStoreIffEfLi2ELi2ELi1ELi2ELb1EL9Algorithm0EEvT_T0_ll,@function
        .size           _Z15SoftmaxWarpImplI22BroadcastScaleMaskLoadIffbLm4EiE11DirectStoreIffEfLi2ELi2ELi1ELi2ELb1EL9Algorithm0EEvT_T0_ll,(.L_x_37528 - _Z15SoftmaxWarpImplI22BroadcastScaleMaskLoadIffbLm4EiE11DirectStoreIffEfLi2ELi2ELi1ELi2ELb1EL9Algorithm0EEvT_T0_ll)
        .other          _Z15SoftmaxWarpImplI22BroadcastScaleMaskLoadIffbLm4EiE11DirectStoreIffEfLi2ELi2ELi1ELi2ELb1EL9Algorithm0EEvT_T0_ll,@"STO_CUDA_ENTRY STV_DEFAULT"
_Z15SoftmaxWarpImplI22BroadcastScaleMaskLoadIffbLm4EiE11DirectStoreIffEfLi2ELi2ELi1ELi2ELb1EL9Algorithm0EEvT_T0_ll:
.text._Z15SoftmaxWarpImplI22BroadcastScaleMaskLoadIffbLm4EiE11DirectStoreIffEfLi2ELi2ELi1ELi2ELb1EL9Algorithm0EEvT_T0_ll:
        /* <DEDUP_REMOVED lines=28> */
.L_x_9448:
        /* <DEDUP_REMOVED lines=18> */
[----:B------:R-:W4:Y:S01]  /*02e0*/  LDC.64 R12, c[0x0][0x358] ;  /* 0x0000d600ff0c7b82 */ /* 0x000f220000000a00 */
[----:B0-----:R-:W-:-:S07]  /*02f0*/  SHF.L.U32 R17, R17, 0x1, RZ ;  /* 0x0000000111117819 */ /* 0x001fce00000006ff */
[----:B------:R-:W0:Y:S02]  /*0300*/  LDC.64 R6, c[0x0][0x400] ;  /* 0x00010000ff067b82 */ /* 0x000e240000000a00 */
.L_x_9466:
[----:B0-----:R-:W0:Y:S01]  /*0310*/  LDC.64 R4, c[0x0][0x3a0] ;  /* 0x0000e800ff047b82 */ /* 0x001e220000000a00 */
[----:B------:R-:W-:Y:S01]  /*0320*/  ISETP.GE.U32.AND P0, PT, R17, UR40, PT ;  /* 0x0000002811007c0c */ /* 0x000fe2000bf06070 */
[----:B------:R-:W-:Y:S01]  /*0330*/  BSSY.RECONVERGENT B1, `(.L_x_9450) ;  /* 0x0000080000017945 */ /* 0x000fe20003800200 */
[----:B------:R-:W-:Y:S02]  /*0340*/  IMAD.MOV.U32 R22, RZ, RZ, -0x800000 ;  /* 0xff800000ff167424 */ /* 0x000fe400078e00ff */
[----:B------:R-:W-:Y:S01]  /*0350*/  ISETP.GE.AND.EX P0, PT, RZ, UR41, PT, P0 ;  /* 0x00000029ff007c0c */ /* 0x000fe2000bf06300 */
[----:B------:R-:W-:Y:S02]  /*0360*/  IMAD.MOV.U32 R19, RZ, RZ, -0x800000 ;  /* 0xff800000ff137424 */ /* 0x000fe400078e00ff */
[----:B------:R-:W0:Y:S01]  /*0370*/  LDC.64 R8, c[0x0][0x3a8] ;  /* 0x0000ea00ff087b82 */ /* 0x000e220000000a00 */
[----:B------:R-:W-:-:S09]  /*0380*/  IMAD.MOV.U32 R0, RZ, RZ, -0x800000 ;  /* 0xff800000ff007424 */ /* 0x000fd200078e00ff */
        /* <DEDUP_REMOVED lines=9> */
[----:B-1----:R-:W-:Y:S02]  /*0420*/  IADD3 R2, PT, PT, R20, 0xffffffe, RZ ;  /* 0x0ffffffe14027810 */ /* 0x002fe40007ffe0ff */
[----:B--2---:R-:W-:-:S04]  /*0430*/  IABS R20, R11 ;  /* 0x0000000b00147213 */ /* 0x004fc80000000000 */
[----:B------:R1:W2:Y:S08]  /*0440*/  F2I.FTZ.U32.TRUNC.NTZ R3, R2 ;  /* 0x0000000200037305 */ /* 0x0002b0000021f000 */
[----:B------:R-:W3:Y:S01]  /*0450*/  I2F.RP R22, R20 ;  /* 0x0000001400167306 */ /* 0x000ee20000209400 */
[----:B-1----:R-:W-:Y:S02]  /*0460*/  IMAD.MOV.U32 R2, RZ, RZ, RZ ;  /* 0x000000ffff027224 */ /* 0x002fe400078e00ff */
[----:B--2---:R-:W-:-:S04]  /*0470*/  IMAD.MOV R21, RZ, RZ, -R3 ;  /* 0x000000ffff157224 */ /* 0x004fc800078e0a03 */
[----:B------:R-:W-:-:S04]  /*0480*/  IMAD R21, R21, R0, RZ ;  /* 0x0000000015157224 */ /* 0x000fc800078e02ff */
[----:B------:R-:W-:Y:S01]  /*0490*/  IMAD.HI.U32 R3, R3, R21, R2 ;  /* 0x0000001503037227 */ /* 0x000fe200078e0002 */
[----:B---3--:R-:W1:Y:S05]  /*04a0*/  MUFU.RCP R22, R22 ;  /* 0x0000001600167308 */ /* 0x008e6a0000001000 */
        /* <DEDUP_REMOVED lines=12> */
[----:B-1----:R-:W-:-:S06]  /*0570*/  HFMA2 R2, -RZ, RZ, 0, 0 ;  /* 0x00000000ff027431 */ /* 0x002fcc00000001ff */
[----:B------:R-:W-:-:S05]  /*0580*/  @P1 VIADD R21, R21, 0x1 ;  /* 0x0000000115151836 */ /* 0x000fca0000000000 */
[----:B------:R-:W-:Y:S01]  /*0590*/  MOV R0, R21 ;  /* 0x0000001500007202 */ /* 0x000fe20000000f00 */
[----:B--2---:R-:W-:-:S04]  /*05a0*/  IMAD.MOV R21, RZ, RZ, -R3 ;  /* 0x000000ffff157224 */ /* 0x004fc800078e0a03 */
[----:B------:R-:W-:Y:S01]  /*05b0*/  @!P3 IMAD.MOV R0, RZ, RZ, -R0 ;  /* 0x000000ffff00b224 */ /* 0x000fe200078e0a00 */
[----:B------:R-:W-:Y:S01]  /*05c0*/  @!P2 LOP3.LUT R0, RZ, R10, RZ, 0x33, !PT ;  /* 0x0000000aff00a212 */ /* 0x000fe200078e33ff */
[----:B------:R-:W-:-:S04]  /*05d0*/  IMAD R21, R21, R20, RZ ;  /* 0x0000001415157224 */ /* 0x000fc800078e02ff */
[----:B------:R-:W-:Y:S02]  /*05e0*/  IMAD.MOV R24, RZ, RZ, -R0 ;  /* 0x000000ffff187224 */ /* 0x000fe400078e0a00 */
[----:B------:R-:W-:-:S04]  /*05f0*/  IMAD.HI.U32 R2, R3, R21, R2 ;  /* 0x0000001503027227 */ /* 0x000fc800078e0002 */
[----:B------:R-:W-:-:S05]  /*0600*/  IMAD R24, R10, R24, R19 ;  /* 0x000000180a187224 */ /* 0x000fca00078e0213 */
[----:B------:R-:W-:-:S05]  /*0610*/  IABS R22, R24 ;  /* 0x0000001800167213 */ /* 0x000fca0000000000 */
        /* <DEDUP_REMOVED lines=9> */
[----:B------:R-:W-:Y:S01]  /*06b0*/  @!P2 IMAD.IADD R3, R3, 0x1, -R20 ;  /* 0x000000010303a824 */ /* 0x000fe200078e0a14 */
[----:B------:R-:W-:Y:S02]  /*06c0*/  @!P2 IADD3 R26, PT, PT, R26, 0x1, RZ ;  /* 0x000000011a1aa810 */ /* 0x000fe40007ffe0ff */
[----:B------:R-:W-:Y:S02]  /*06d0*/  ISETP.NE.AND P2, PT, R11, RZ, PT ;  /* 0x000000ff0b00720c */ /* 0x000fe40003f45270 */
[----:B------:R-:W-:Y:S01]  /*06e0*/  ISETP.GE.U32.AND P1, PT, R3, R20, PT ;  /* 0x000000140300720c */ /* 0x000fe20003f26070 */
[----:B-1----:R-:W-:Y:S01]  /*06f0*/  VIADD R20, R22, 0xffffffe ;  /* 0x0ffffffe16147836 */ /* 0x002fe20000000000 */
[----:B------:R-:W1:Y:S03]  /*0700*/  LDC.64 R2, c[0x0][0x390] ;  /* 0x0000e400ff027b82 */ /* 0x000e660000000a00 */
[----:B------:R2:W3:Y:S05]  /*0710*/  F2I.FTZ.U32.TRUNC.NTZ R21, R20 ;  /* 0x0000001400157305 */ /* 0x0004ea000021f000 */
[----:B------:R-:W4:Y:S03]  /*0720*/  LDC.64 R22, c[0x0][0x398] ;  /* 0x0000e600ff167b82 */ /* 0x000f260000000a00 */
[----:B------:R-:W-:-:S02]  /*0730*/  @P1 VIADD R26, R26, 0x1 ;  /* 0x000000011a1a1836 */ /* 0x000fc40000000000 */
[----:B--2---:R-:W-:Y:S02]  /*0740*/  IMAD.MOV.U32 R20, RZ, RZ, RZ ;  /* 0x000000ffff147224 */ /* 0x004fe400078e00ff */
        /* <DEDUP_REMOVED lines=14> */
[----:B------:R-:W-:-:S04]  /*0830*/  IMAD.HI.U32 R20, R20, R2, RZ ;  /* 0x0000000214147227 */ /* 0x000fc800078e00ff */
[----:B------:R-:W-:-:S04]  /*0840*/  IMAD.MOV R21, RZ, RZ, -R20 ;  /* 0x000000ffff157224 */ /* 0x000fc800078e0a14 */
[----:B------:R-:W-:Y:S02]  /*0850*/  IMAD R2, R25, R21, R2 ;  /* 0x0000001519027224 */ /* 0x000fe400078e0202 */
[----:B------:R-:W-:-:S03]  /*0860*/  IMAD R21, R0, UR36, RZ ;  /* 0x0000002400157c24 */ /* 0x000fc6000f8e02ff */
[----:B------:R-:W-:Y:S01]  /*0870*/  ISETP.GT.U32.AND P5, PT, R25, R2, PT ;  /* 0x000000021900720c */ /* 0x000fe20003fa4070 */
[----:B------:R-:W-:-:S12]  /*0880*/  IMAD R21, R26, UR37, R21 ;  /* 0x000000251a157c24 */ /* 0x000fd8000f8e0215 */
        /* <DEDUP_REMOVED lines=11> */
[----:B------:R-:W-:Y:S02]  /*0940*/  ISETP.NE.U32.AND P4, PT, R4, 0x1, PT ;  /* 0x000000010400780c */ /* 0x000fe40003f85070 */
[----:B------:R-:W-:Y:S02]  /*0950*/  IADD3 R2, PT, PT, -R20, RZ, RZ ;  /* 0x000000ff14027210 */ /* 0x000fe40007ffe1ff */
        /* <DEDUP_REMOVED lines=29> */
.L_x_9451:
[----:B------:R-:W-:Y:S05]  /*0b30*/  BSYNC.RECONVERGENT B1 ;  /* 0x0000000000017941 */ /* 0x000fea0003800200 */
.L_x_9450:
        /* <DEDUP_REMOVED lines=9> */
[----:B------:R-:W-:Y:S01]  /*0bd0*/  IMAD R23, R2, UR48, R17 ;  /* 0x0000003002177c24 */ /* 0x000fe2000f8e0211 */
[----:B------:R-:W-:Y:S01]  /*0be0*/  R2UR UR5, R13 ;  /* 0x000000000d0572ca */ /* 0x000fe200000e0000 */
[----:B------:R-:W-:-:S05]  /*0bf0*/  IMAD.MOV.U32 R2, RZ, RZ, RZ ;  /* 0x000000ffff027224 */ /* 0x000fca00078e00ff */
[----:B-1----:R-:W1:Y:S02]  /*0c00*/  MUFU.RCP R20, R20 ;  /* 0x0000001400147308 */ /* 0x002e640000001000 */
[----:B-1----:R-:W-:Y:S01]  /*0c10*/  VIADD R3, R20, 0xffffffe ;  /* 0x0ffffffe14037836 */ /* 0x002fe20000000000 */
[----:B--2---:R-:W-:-:S05]  /*0c20*/  IABS R20, R11 ;  /* 0x0000000b00147213 */ /* 0x004fca0000000000 */
[----:B------:R-:W1:Y:S02]  /*0c30*/  F2I.FTZ.U32.TRUNC.NTZ R3, R3 ;  /* 0x0000000300037305 */ /* 0x000e64000021f000 */
[----:B-1----:R-:W-:-:S05]  /*0c40*/  IADD3 R24, PT, PT, RZ, -R3, RZ ;  /* 0x80000003ff187210 */ /* 0x002fca0007ffe0ff */
[----:B------:R-:W-:Y:S01]  /*0c50*/  IMAD R25, R24, R21, RZ ;  /* 0x0000001518197224 */ /* 0x000fe200078e02ff */
[----:B------:R-:W-:-:S03]  /*0c60*/  IABS R24, R23 ;  /* 0x0000001700187213 */ /* 0x000fc60000000000 */
        /* <DEDUP_REMOVED lines=14> */
[----:B------:R-:W-:Y:S01]  /*0d50*/  ISETP.GE.AND P3, PT, R2, RZ, PT ;  /* 0x000000ff0200720c */ /* 0x000fe20003f66270 */
[----:B------:R-:W-:-:S03]  /*0d60*/  HFMA2 R2, -RZ, RZ, 0, 0 ;  /* 0x00000000ff027431 */ /* 0x000fc600000001ff */
[----:B------:R-:W1:Y:S03]  /*0d70*/  F2I.FTZ.U32.TRUNC.NTZ R3, R3 ;  /* 0x0000000300037305 */ /* 0x000e66000021f000 */
[----:B------:R-:W-:-:S06]  /*0d80*/  @P1 VIADD R24, R24, 0x1 ;  /* 0x0000000118181836 */ /* 0x000fcc0000000000 */
[----:B------:R-:W-:Y:S02]  /*0d90*/  @!P3 IADD3 R24, PT, PT, -R24, RZ, RZ ;  /* 0x000000ff1818b210 */ /* 0x000fe40007ffe1ff */
[----:B------:R-:W-:Y:S02]  /*0da0*/  @!P2 LOP3.LUT R24, RZ, R10, RZ, 0x33, !PT ;  /* 0x0000000aff18a212 */ /* 0x000fe400078e33ff */
[----:B0-----:R-:W-:Y:S01]  /*0db0*/  ISETP.NE.U32.AND P3, PT, R4, 0x1, PT ;  /* 0x000000010400780c */ /* 0x001fe20003f65070 */
[----:B-1----:R-:W-:Y:S02]  /*0dc0*/  IMAD.MOV R21, RZ, RZ, -R3 ;  /* 0x000000ffff157224 */ /* 0x002fe400078e0a03 */
[----:B------:R-:W-:Y:S01]  /*0dd0*/  IMAD.MOV R26, RZ, RZ, -R24 ;  /* 0x000000ffff1a7224 */ /* 0x000fe200078e0a18 */
[----:B------:R-:W-:Y:S01]  /*0de0*/  ISETP.NE.AND.EX P3, PT, R5, RZ, PT, P3 ;  /* 0x000000ff0500720c */ /* 0x000fe20003f65330 */
[----:B------:R-:W-:Y:S02]  /*0df0*/  IMAD R21, R21, R20, RZ ;  /* 0x0000001415157224 */ /* 0x000fe400078e02ff */
[----:B------:R-:W-:-:S02]  /*0e00*/  IMAD R26, R10, R26, R23 ;  /* 0x0000001a0a1a7224 */ /* 0x000fc400078e0217 */
[----:B------:R-:W-:Y:S01]  /*0e10*/  IMAD.HI.U32 R2, R3, R21, R2 ;  /* 0x0000001503027227 */ /* 0x000fe200078e0002 */
[----:B---3--:R-:W-:Y:S02]  /*0e20*/  IABS R21, R14 ;  /* 0x0000000e00157213 */ /* 0x008fe40000000000 */
        /* <DEDUP_REMOVED lines=13> */
[----:B------:R-:W-:-:S04]  /*0f00*/  @P1 VIADD R25, R25, 0x1 ;  /* 0x0000000119191836 */ /* 0x000fc80000000000 */
[----:B------:R-:W-:Y:S02]  /*0f10*/  IMAD.MOV.U32 R4, RZ, RZ, R25 ;  /* 0x000000ffff047224 */ /* 0x000fe400078e0019 */
[----:B0-----:R-:W-:-:S04]  /*0f20*/  IMAD.MOV R2, RZ, RZ, -R3 ;  /* 0x000000ffff027224 */ /* 0x001fc800078e0a03 */
[----:B------:R-:W-:Y:S02]  /*0f30*/  IMAD R27, R2, R21, RZ ;  /* 0x00000015021b7224 */ /* 0x000fe400078e02ff */
[----:B------:R-:W-:-:S04]  /*0f40*/  IMAD.MOV.U32 R2, RZ, RZ, RZ ;  /* 0x000000ffff027224 */ /* 0x000fc800078e00ff */
[----:B------:R-:W-:Y:S01]  /*0f50*/  IMAD.HI.U32 R29, R3, R27, R2 ;  /* 0x0000001b031d7227 */ /* 0x000fe200078e0002 */
[----:B------:R-:W-:-:S04]  /*0f60*/  LOP3.LUT R2, R26, R11, RZ, 0x3c, !PT ;  /* 0x0000000b1a027212 */ /* 0x000fc800078e3cff */
[----:B------:R-:W-:-:S13]  /*0f70*/  ISETP.GE.AND P4, PT, R2, RZ, PT ;  /* 0x000000ff0200720c */ /* 0x000fda0003f86270 */
[----:B------:R-:W-:Y:S02]  /*0f80*/  @!P4 IADD3 R4, PT, PT, -R4, RZ, RZ ;  /* 0x000000ff0404c210 */ /* 0x000fe40007ffe1ff */
[----:B------:R-:W-:-:S05]  /*0f90*/  @!P2 LOP3.LUT R4, RZ, R11, RZ, 0x33, !PT ;  /* 0x0000000bff04a212 */ /* 0x000fca00078e33ff */
[----:B------:R-:W-:-:S04]  /*0fa0*/  IMAD.MOV R27, RZ, RZ, -R4 ;  /* 0x000000ffff1b7224 */ /* 0x000fc800078e0a04 */
        /* <DEDUP_REMOVED lines=23> */
[----:B------:R-:W-:Y:S01]  /*1120*/  SEL R25, R25, RZ, P3 ;  /* 0x000000ff19197207 */ /* 0x000fe20001800000 */
[----:B------:R-:W0:Y:S01]  /*1130*/  LDC.64 R2, c[0x0][0x388] ;  /* 0x0000e200ff027b82 */ /* 0x000e220000000a00 */
[----:B-1----:R-:W-:-:S02]  /*1140*/  ISETP.NE.U32.AND P1, PT, R20, 0x1, PT ;  /* 0x000000011400780c */ /* 0x002fc40003f25070 */
[----:B------:R-:W-:Y:S02]  /*1150*/  SEL R24, R24, RZ, P4 ;  /* 0x000000ff18187207 */ /* 0x000fe40002000000 */
[----:B------:R-:W-:Y:S02]  /*1160*/  ISETP.NE.AND.EX P1, PT, R21, RZ, PT, P1 ;  /* 0x000000ff1500720c */ /* 0x000fe40003f25310 */
[----:B------:R-:W-:Y:S01]  /*1170*/  SEL R27, R27, RZ, P2 ;  /* 0x000000ff1b1b7207 */ /* 0x000fe20001000000 */
[----:B------:R-:W-:Y:S01]  /*1180*/  IMAD R5, R24, UR36, RZ ;  /* 0x0000002418057c24 */ /* 0x000fe2000f8e02ff */
[----:B------:R-:W-:-:S05]  /*1190*/  SEL R4, R4, RZ, P1 ;  /* 0x000000ff04047207 */ /* 0x000fca0000800000 */
        /* <DEDUP_REMOVED lines=25> */
.L_x_9453:
[----:B------:R-:W-:Y:S05]  /*1330*/  BSYNC.RECONVERGENT B1 ;  /* 0x0000000000017941 */ /* 0x000fea0003800200 */
.L_x_9452:
[----:B0-----:R-:W-:Y:S02]  /*1340*/  HFMA2 R5, -RZ, RZ, 0.96630859375, -0.0022525787353515625 ;  /* 0x3bbb989dff057431 */ /* 0x001fe400000001ff */
[C---:B------:R-:W-:Y:S01]  /*1350*/  FADD R4, -R0.reuse, R19 ;  /* 0x0000001300047221 */ /* 0x040fe20000000100 */
[----:B------:R-:W-:Y:S02]  /*1360*/  IMAD.MOV.U32 R2, RZ, RZ, 0x437c0000 ;  /* 0x437c0000ff027424 */ /* 0x000fe400078e00ff */
[----:B------:R-:W-:Y:S01]  /*1370*/  FADD R22, -R0, R22 ;  /* 0x0000001600167221 */ /* 0x000fe20000000100 */
[----:B------:R-:W-:Y:S01]  /*1380*/  FADD R8, -R21, R23 ;  /* 0x0000001715087221 */ /* 0x000fe20000000100 */
[----:B------:R-:W-:Y:S01]  /*1390*/  BSSY.RECONVERGENT B1, `(.L_x_9454) ;  /* 0x0000032000017945 */ /* 0x000fe20003800200 */
[----:B------:R-:W-:-:S04]  /*13a0*/  FFMA.SAT R3, R4, R5, 0.5 ;  /* 0x3f00000004037423 */ /* 0x000fc80000002005 */
[----:B------:R-:W-:Y:S01]  /*13b0*/  FFMA.RM R0, R3, R2, 12582913 ;  /* 0x4b40000103007423 */ /* 0x000fe20000004002 */
[----:B------:R-:W-:-:S03]  /*13c0*/  FFMA.SAT R3, R22, R5, 0.5 ;  /* 0x3f00000016037423 */ /* 0x000fc60000002005 */
[----:B------:R-:W-:Y:S01]  /*13d0*/  FADD R9, R0, -12583039 ;  /* 0xcb40007f00097421 */ /* 0x000fe20000000000 */
[----:B------:R-:W-:-:S03]  /*13e0*/  FFMA.RM R3, R3, R2, 12582913 ;  /* 0x4b40000103037423 */ /* 0x000fc60000004002 */
[C---:B------:R-:W-:Y:S01]  /*13f0*/  FFMA R9, R4.reuse, 1.4426950216293334961, -R9 ;  /* 0x3fb8aa3b04097823 */ /* 0x040fe20000000809 */
[C---:B------:R-:W-:Y:S01]  /*1400*/  FADD R25, R3.reuse, -12583039 ;  /* 0xcb40007f03197421 */ /* 0x040fe20000000000 */
[----:B------:R-:W-:Y:S02]  /*1410*/  SHF.L.U32 R3, R3, 0x17, RZ ;  /* 0x0000001703037819 */ /* 0x000fe400000006ff */
[----:B------:R-:W-:Y:S01]  /*1420*/  FFMA R19, R4, 1.925963033500011079e-08, R9 ;  /* 0x32a5706004137823 */ /* 0x000fe20000000009 */
[----:B------:R-:W-:Y:S01]  /*1430*/  FFMA R25, R22, 1.4426950216293334961, -R25 ;  /* 0x3fb8aa3b16197823 */ /* 0x000fe20000000819 */
[----:B------:R-:W-:Y:S02]  /*1440*/  IMAD.SHL.U32 R4, R0, 0x800000, RZ ;  /* 0x0080000000047824 */ /* 0x000fe400078e00ff */
[----:B------:R-:W-:Y:S01]  /*1450*/  FADD R0, -R21, R20 ;  /* 0x0000001415007221 */ /* 0x000fe20000000100 */
[----:B------:R-:W-:Y:S01]  /*1460*/  FFMA.SAT R9, R8, R5, 0.5 ;  /* 0x3f00000008097423 */ /* 0x000fe20000002005 */
[----:B------:R-:W-:Y:S01]  /*1470*/  FFMA R25, R22, 1.925963033500011079e-08, R25 ;  /* 0x32a5706016197823 */ /* 0x000fe20000000019 */
[----:B------:R-:W0:Y:S02]  /*1480*/  MUFU.EX2 R19, R19 ;  /* 0x0000001300137308 */ /* 0x000e240000000800 */
[----:B------:R-:W-:-:S06]  /*1490*/  FFMA.RM R9, R9, R2, 12582913 ;  /* 0x4b40000109097423 */ /* 0x000fcc0000004002 */
[----:B------:R-:W5:Y:S01]  /*14a0*/  MUFU.EX2 R22, R25 ;  /* 0x0000001900167308 */ /* 0x000f620000000800 */
[----:B0-----:R-:W-:Y:S01]  /*14b0*/  FMUL R4, R4, R19 ;  /* 0x0000001304047220 */ /* 0x001fe20000400000 */
[----:B------:R-:W-:Y:S01]  /*14c0*/  FFMA.SAT R19, R0, R5, 0.5 ;  /* 0x3f00000000137423 */ /* 0x000fe20000002005 */
[C---:B------:R-:W-:Y:S01]  /*14d0*/  FADD R5, R9.reuse, -12583039 ;  /* 0xcb40007f09057421 */ /* 0x040fe20000000000 */
[----:B------:R-:W-:Y:S02]  /*14e0*/  IMAD.SHL.U32 R9, R9, 0x800000, RZ ;  /* 0x0080000009097824 */ /* 0x000fe400078e00ff */
[----:B------:R-:W-:Y:S01]  /*14f0*/  FADD R20, RZ, R4 ;  /* 0x00000004ff147221 */ /* 0x000fe20000000000 */
[----:B------:R-:W-:Y:S01]  /*1500*/  FFMA.RM R2, R19, R2, 12582913 ;  /* 0x4b40000113027423 */ /* 0x000fe20000004002 */
[----:B------:R-:W-:Y:S01]  /*1510*/  FFMA R5, R8, 1.4426950216293334961, -R5 ;  /* 0x3fb8aa3b08057823 */ /* 0x000fe20000000805 */
[----:B-----5:R-:W-:Y:S02]  /*1520*/  FMUL R3, R3, R22 ;  /* 0x0000001603037220 */ /* 0x020fe40000400000 */
[----:B------:R-:W-:Y:S01]  /*1530*/  FADD R19, R2, -12583039 ;  /* 0xcb40007f02137421 */ /* 0x000fe20000000000 */
[----:B------:R-:W-:Y:S01]  /*1540*/  FFMA R5, R8, 1.925963033500011079e-08, R5 ;  /* 0x32a5706008057823 */ /* 0x000fe20000000005 */
[----:B------:R-:W-:-:S02]  /*1550*/  FADD R20, R20, R3 ;  /* 0x0000000314147221 */ /* 0x000fc40000000000 */
[C---:B------:R-:W-:Y:S01]  /*1560*/  FFMA R19, R0.reuse, 1.4426950216293334961, -R19 ;  /* 0x3fb8aa3b00137823 */ /* 0x040fe20000000813 */
[----:B------:R-:W-:Y:S03]  /*1570*/  MUFU.EX2 R8, R5 ;  /* 0x0000000500087308 */ /* 0x000fe60000000800 */
[----:B------:R-:W-:-:S05]  /*1580*/  FFMA R21, R0, 1.925963033500011079e-08, R19 ;  /* 0x32a5706000157823 */ /* 0x000fca0000000013 */
[----:B------:R-:W0:Y:S08]  /*1590*/  MUFU.RCP R23, R20 ;  /* 0x0000001400177308 */ /* 0x000e300000001000 */
[----:B------:R-:W5:Y:S08]  /*15a0*/  MUFU.EX2 R21, R21 ;  /* 0x0000001500157308 */ /* 0x000f700000000800 */
[----:B------:R-:W1:Y:S01]  /*15b0*/  FCHK P1, R4, R20 ;  /* 0x0000001404007302 */ /* 0x000e620000020000 */
[----:B0-----:R-:W-:-:S04]  /*15c0*/  FFMA R0, -R20, R23, 1 ;  /* 0x3f80000014007423 */ /* 0x001fc80000000117 */
[----:B------:R-:W-:Y:S01]  /*15d0*/  FFMA R23, R23, R0, R23 ;  /* 0x0000000017177223 */ /* 0x000fe20000000017 */
[----:B------:R-:W-:Y:S02]  /*15e0*/  IMAD.SHL.U32 R0, R2, 0x800000, RZ ;  /* 0x0080000002007824 */ /* 0x000fe400078e00ff */
[----:B------:R-:W-:Y:S01]  /*15f0*/  FMUL R2, R9, R8 ;  /* 0x0000000809027220 */ /* 0x000fe20000400000 */
[----:B------:R-:W-:Y:S01]  /*1600*/  FFMA R8, R4, R23, RZ ;  /* 0x0000001704087223 */ /* 0x000fe200000000ff */
[----:B-----5:R-:W-:Y:S02]  /*1610*/  FMUL R0, R0, R21 ;  /* 0x0000001500007220 */ /* 0x020fe40000400000 */
[----:B------:R-:W-:Y:S01]  /*1620*/  FADD R19, RZ, R2 ;  /* 0x00000002ff137221 */ /* 0x000fe20000000000 */
[----:B------:R-:W-:-:S03]  /*1630*/  FFMA R5, -R20, R8, R4 ;  /* 0x0000000814057223 */ /* 0x000fc60000000104 */
[----:B------:R-:W-:Y:S01]  /*1640*/  FADD R19, R19, R0 ;  /* 0x0000000013137221 */ /* 0x000fe20000000000 */
[----:B------:R-:W-:Y:S01]  /*1650*/  FFMA R8, R23, R5, R8 ;  /* 0x0000000517087223 */ /* 0x000fe20000000008 */
[----:B-1----:R-:W-:Y:S06]  /*1660*/  @!P1 BRA `(.L_x_9455) ;  /* 0x0000000000109947 */ /* 0x002fec0003800000 */
[----:B------:R-:W-:Y:S02]  /*1670*/  MOV R5, R20 ;  /* 0x0000001400057202 */ /* 0x000fe40000000f00 */
[----:B------:R-:W-:-:S07]  /*1680*/  MOV R9, 0x16a0 ;  /* 0x000016a000097802 */ /* 0x000fce0000000f00 */
[----:B--234-:R-:W-:Y:S05]  /*1690*/  CALL.REL.NOINC `($__internal_151_$__cuda_sm3x_div_rn_noftz_f32_slowpath) ;  /* 0x0000000400587944 */ /* 0x01cfea0003c00000 */
[----:B------:R-:W-:-:S07]  /*16a0*/  IMAD.MOV.U32 R8, RZ, RZ, R21 ;  /* 0x000000ffff087224 */ /* 0x000fce00078e0015 */
.L_x_9455:
[----:B------:R-:W-:Y:S05]  /*16b0*/  BSYNC.RECONVERGENT B1 ;  /* 0x0000000000017941 */ /* 0x000fea0003800200 */
.L_x_9454:
        /* <DEDUP_REMOVED lines=12> */
[----:B--234-:R-:W-:Y:S05]  /*1780*/  CALL.REL.NOINC `($__internal_151_$__cuda_sm3x_div_rn_noftz_f32_slowpath) ;  /* 0x00000004001c7944 */ /* 0x01cfea0003c00000 */
[----:B------:R-:W-:-:S07]  /*1790*/  IMAD.MOV.U32 R9, RZ, RZ, R21 ;  /* 0x000000ffff097224 */ /* 0x000fce00078e0015 */
.L_x_9457:
[----:B------:R-:W-:Y:S05]  /*17a0*/  BSYNC.RECONVERGENT B1 ;  /* 0x0000000000017941 */ /* 0x000fea0003800200 */
.L_x_9456:
        /* <DEDUP_REMOVED lines=19> */
.L_x_9459:
[----:B------:R-:W-:Y:S05]  /*18e0*/  BSYNC.RECONVERGENT B1 ;  /* 0x0000000000017941 */ /* 0x000fea0003800200 */
.L_x_9458:
[----:B------:R-:W-:Y:S01]  /*18f0*/  BSSY.RECONVERGENT B1, `(.L_x_9460) ;  /* 0x0000008000017945 */ /* 0x000fe20003800200 */
[----:B0-----:R-:W-:-:S03]  /*1900*/  FFMA R8, R3, R23, R22 ;  /* 0x0000001703087223 */ /* 0x001fc60000000016 */
[----:B------:R-:W-:Y:S05]  /*1910*/  @!P1 BRA `(.L_x_9461) ;  /* 0x0000000000149947 */ /* 0x000fea0003800000 */
[----:B------:R-:W-:Y:S01]  /*1920*/  IMAD.MOV.U32 R4, RZ, RZ, R2 ;  /* 0x000000ffff047224 */ /* 0x000fe200078e0002 */
[----:B------:R-:W-:Y:S02]  /*1930*/  MOV R5, R19 ;  /* 0x0000001300057202 */ /* 0x000fe40000000f00 */
[----:B------:R-:W-:-:S07]  /*1940*/  MOV R9, 0x1960 ;  /* 0x0000196000097802 */ /* 0x000fce0000000f00 */
[----:B--234-:R-:W-:Y:S05]  /*1950*/  CALL.REL.NOINC `($__internal_151_$__cuda_sm3x_div_rn_noftz_f32_slowpath) ;  /* 0x0000000000a87944 */ /* 0x01cfea0003c00000 */
[----:B------:R-:W-:-:S07]  /*1960*/  IMAD.MOV.U32 R8, RZ, RZ, R21 ;  /* 0x000000ffff087224 */ /* 0x000fce00078e0015 */
.L_x_9461:
[----:B------:R-:W-:Y:S05]  /*1970*/  BSYNC.RECONVERGENT B1 ;  /* 0x0000000000017941 */ /* 0x000fea0003800200 */
.L_x_9460:
        /* <DEDUP_REMOVED lines=14> */
.L_x_9463:
[----:B------:R-:W-:Y:S05]  /*1a60*/  BSYNC.RECONVERGENT B1 ;  /* 0x0000000000017941 */ /* 0x000fea0003800200 */
.L_x_9462:
        /* <DEDUP_REMOVED lines=17> */
.L_x_9465:
[----:B------:R-:W-:Y:S05]  /*1b80*/  BSYNC.RECONVERGENT B1 ;  /* 0x0000000000017941 */ /* 0x000fea0003800200 */
.L_x_9464:
[----:B------:R-:W-:-:S04]  /*1b90*/  IADD3 R16, P0, PT, R15, R16, RZ ;  /* 0x000000100f107210 */ /* 0x000fc80007f1e0ff */
[----:B------:R-:W-:Y:S02]  /*1ba0*/  LEA.HI.X.SX32 R18, R15, R18, 0x1, P0 ;  /* 0x000000120f127211 */ /* 0x000fe400000f0eff */
[----:B------:R-:W-:-:S04]  /*1bb0*/  ISETP.GE.U32.AND P0, PT, R16, UR46, PT ;  /* 0x0000002e10007c0c */ /* 0x000fc8000bf06070 */
[----:B------:R-:W-:-:S13]  /*1bc0*/  ISETP.GE.AND.EX P0, PT, R18, UR47, PT, P0 ;  /* 0x0000002f12007c0c */ /* 0x000fda000bf06300 */
[----:B------:R-:W-:Y:S05]  /*1bd0*/  @!P0 BRA `(.L_x_9466) ;  /* 0xffffffe400cc8947 */ /* 0x000fea000383ffff */
[----:B------:R-:W-:Y:S05]  /*1be0*/  BSYNC.RECONVERGENT B0 ;  /* 0x0000000000007941 */ /* 0x000fea0003800200 */
.L_x_9449:
[----:B------:R-:W-:Y:S05]  /*1bf0*/  EXIT ;  /* 0x000000000000794d */ /* 0x000fea0003800000 */
        .weak           $__internal_151_$__cuda_sm3x_div_rn_noftz_f32_slowpath
        .type           $__internal_151_$__cuda_sm3x_div_rn_noftz_f32_slowpath,@function
        .size           $__internal_151_$__cuda_sm3x_div_rn_noftz_f32_slowpath,(.L_x_37528 - $__internal_151_$__cuda_sm3x_div_rn_noftz_f32_slowpath)
$__internal_151_$__cuda_sm3x_div_rn_noftz_f32_slowpath:
        /* <DEDUP_REMOVED lines=34> */
.L_x_9468:
        /* <DEDUP_REMOVED lines=51> */
.L_x_9475:
[----:B------:R-:W-:-:S04]  /*2150*/  LOP3.LUT R4, R4, 0x80000000, RZ, 0xc0, !PT ;  /* 0x8000000004047812 */ /* 0x000fc800078ec0ff */
[----:B------:R-:W-:Y:S01]  /*2160*/  LOP3.LUT R4, R4, 0x7f800000, RZ, 0xfc, !PT ;  /* 0x7f80000004047812 */ /* 0x000fe200078efcff */
[----:B------:R-:W-:Y:S06]  /*2170*/  BRA `(.L_x_9476) ;  /* 0x0000000000047947 */ /* 0x000fec0003800000 */
.L_x_9474:
[----:B------:R-:W-:-:S07]  /*2180*/  IMAD R4, R23, 0x800000, R4 ;  /* 0x0080000017047824 */ /* 0x000fce00078e0204 */
.L_x_9476:
[----:B------:R-:W-:Y:S05]  /*2190*/  BSYNC.RECONVERGENT B3 ;  /* 0x0000000000037941 */ /* 0x000fea0003800200 */
.L_x_9473:
[----:B------:R-:W-:Y:S05]  /*21a0*/  BRA `(.L_x_9477) ;  /* 0x0000000000207947 */ /* 0x000fea0003800000 */
.L_x_9472:
[----:B------:R-:W-:-:S04]  /*21b0*/  LOP3.LUT R4, R5, 0x80000000, R4, 0x48, !PT ;  /* 0x8000000005047812 */ /* 0x000fc800078e4804 */
[----:B------:R-:W-:Y:S01]  /*21c0*/  LOP3.LUT R4, R4, 0x7f800000, RZ, 0xfc, !PT ;  /* 0x7f80000004047812 */ /* 0x000fe200078efcff */
[----:B------:R-:W-:Y:S06]  /*21d0*/  BRA `(.L_x_9477) ;  /* 0x0000000000147947 */ /* 0x000fec0003800000 */
.L_x_9471:
[----:B------:R-:W-:Y:S01]  /*21e0*/  LOP3.LUT R4, R5, 0x80000000, R4, 0x48, !PT ;  /* 0x8000000005047812 */ /* 0x000fe200078e4804 */
[----:B------:R-:W-:Y:S06]  /*21f0*/  BRA `(.L_x_9477) ;  /* 0x00000000000c7947 */ /* 0x000fec0003800000 */
.L_x_9470:
[----:B------:R-:W0:Y:S01]  /*2200*/  MUFU.RSQ R4, -QNAN ;  /* 0xffc0000000047908 */ /* 0x000e220000001400 */
[----:B------:R-:W-:Y:S05]  /*2210*/  BRA `(.L_x_9477) ;  /* 0x0000000000047947 */ /* 0x000fea0003800000 */
.L_x_9469:
[----:B------:R-:W-:-:S07]  /*2220*/  FADD.FTZ R4, R4, R5 ;  /* 0x0000000504047221 */ /* 0x000fce0000010000 */
.L_x_9477:
[----:B------:R-:W-:Y:S05]  /*2230*/  BSYNC.RECONVERGENT B2 ;  /* 0x0000000000027941 */ /* 0x000fea0003800200 */
.L_x_9467:
[----:B0-----:R-:W-:Y:S01]  /*2240*/  IMAD.MOV.U32 R21, RZ, RZ, R4 ;  /* 0x000000ffff157224 */ /* 0x001fe200078e0004 */
[----:B------:R-:W-:Y:S01]  /*2250*/  MOV R4, R9 ;  /* 0x0000000900047202 */ /* 0x000fe20000000f00 */
[----:B------:R-:W-:-:S04]  /*2260*/  IMAD.MOV.U32 R5, RZ, RZ, 0x0 ;  /* 0x00000000ff057424 */ /* 0x000fc800078e00ff */
[----:B------:R-:W-:Y:S05]  /*2270*/  RET.REL.NODEC R4 `(_Z15SoftmaxWarpImplI22BroadcastScaleMaskLoadIffbLm4EiE11DirectStoreIffEfLi2ELi2ELi1ELi2ELb1EL9Algorithm0EEvT_T0_ll) ;  /* 0xffffffdc04607950 */ /* 0x000fea0003c3ffff */
.L_x_9478:
        /* <DEDUP_REMOVED lines=16> */
.L_x_37528:


//--------------------- .text._Z15SoftmaxWarpImplI22BroadcastScaleMaskLoadIffbLm4EiE11DirectStoreIffEfLi2ELi2ELi1ELi2ELb0EL9Algorithm0EEvT_T0_ll --------------------------
	.section	.text._Z15SoftmaxWarpImplI22BroadcastScaleMaskLoadIffbLm4EiE11DirectStoreIffEfLi2ELi2ELi1ELi2ELb0EL9Algorithm0EEvT_T0_ll,"ax",@progbits
	.align	128
        .global         _Z15SoftmaxWarpImplI22BroadcastScaleMaskLoadIffbLm4EiE11DirectStoreIffEfLi2ELi2ELi1ELi2ELb0EL9Algorithm0EEvT_T0_ll
        .type           _Z15SoftmaxWarpImplI22BroadcastScaleMaskLoadIffbLm4EiE11DirectStoreIffEfLi2ELi2ELi1ELi2ELb0EL9Algorithm0EEvT_T0_ll,@function
        .size           _Z15SoftmaxWarpImplI22BroadcastScaleMaskLoadIffbLm4EiE11DirectStoreIffEfLi2ELi2ELi1ELi2ELb0EL9Algorithm0EEvT_T0_ll,(.L_x_37529 - _Z15SoftmaxWarpImplI22BroadcastScaleMaskLoadIffbLm4EiE11DirectStoreIffEfLi2ELi2ELi1ELi2ELb0EL9Algorithm0EEvT_T0_ll)
        .other          _Z15SoftmaxWarpImplI22BroadcastScaleMaskLoadIffbLm4EiE11DirectStoreIffEfLi2ELi2ELi1ELi2ELb0EL9Algorithm0EEvT_T0_ll,@"STO_CUDA_ENTRY STV_DEFAULT"
_Z15SoftmaxWarpImplI22BroadcastScaleMaskLoadIffbLm4EiE11DirectStoreIffEfLi2ELi2ELi1ELi2ELb0EL9Algorithm0EEvT_T0_ll:
.text._Z15SoftmaxWarpImplI22BroadcastScaleMaskLoadIffbLm4EiE11DirectStoreIffEfLi2ELi2ELi1ELi2ELb0EL9Algorithm0EEvT_T0_ll:
        /* <DEDUP_REMOVED lines=26> */
.L_x_9479:
        /* <DEDUP_REMOVED lines=15> */
[----:B------:R-:W-:Y:S01]  /*0290*/  IMAD.SHL.U32 R6, R6, 0x2, RZ ;  /* 0x0000000206067824 */ /* 0x000fe200078e00ff */
[----:B0-----:R-:W-:-:S07]  /*02a0*/  SHF.L.U32 R8, R8, 0x1, RZ ;  /* 0x0000000108087819 */ /* 0x001fce00000006ff */
.L_x_9489:
[----:B------:R-:W0:Y:S01]  /*02b0*/  LDC R19, c[0x0][0x3b8] ;  /* 0x0000ee00ff137b82 */ /* 0x000e220000000800 */
[----:B------:R-:W-:Y:S01]  /*02c0*/  IMAD R15, R7, UR48, RZ ;  /* 0x00000030070f7c24 */ /* 0x000fe2000f8e02ff */
[----:B-1----:R-:W-:Y:S02]  /*02d0*/  R2UR UR4, R12 ;  /* 0x000000000c0472ca */ /* 0x002fe400000e0000 */
[----:B------:R-:W-:Y:S01]  /*02e0*/  R2UR UR5, R13 ;  /* 0x000000000d0572ca */ /* 0x000fe200000e0000 */
[----:B------:R-:W-:-:S03]  /*02f0*/  IMAD.IADD R2, R8, 0x1, R15 ;  /* 0x0000000108027824 */ /* 0x000fc600078e020f */
[----:B------:R-:W1:Y:S01]  /*0300*/  LDC R16, c[0x0][0x3bc] ;  /* 0x0000ef00ff107b82 */ /* 0x000e620000000800 */
[-C--:B0-----:R-:W-:Y:S02]  /*0310*/  IABS R5, R19.reuse ;  /* 0x0000001300057213 */ /* 0x081fe40000000000 */
[----:B------:R-:W-:Y:S02]  /*0320*/  LOP3.LUT R20, RZ, R19, RZ, 0x33, !PT ;  /* 0x00000013ff147212 */ /* 0x000fe400078e33ff */
[----:B------:R-:W0:Y:S01]  /*0330*/  I2F.RP R0, R5 ;  /* 0x0000000500007306 */ /* 0x000e220000209400 */
[-C--:B-1----:R-:W-:Y:S02]  /*0340*/  IABS R14, R16.reuse ;  /* 0x00000010000e7213 */ /* 0x082fe40000000000 */
[----:B------:R-:W-:-:S05]  /*0350*/  LOP3.LUT R24, RZ, R16, RZ, 0x33, !PT ;  /* 0x00000010ff187212 */ /* 0x000fca00078e33ff */
[----:B0-----:R-:W0:Y:S02]  /*0360*/  MUFU.RCP R0, R0 ;  /* 0x0000000000007308 */ /* 0x001e240000001000 */
[----:B0-----:R-:W-:-:S06]  /*0370*/  VIADD R10, R0, 0xffffffe ;  /* 0x0ffffffe000a7836 */ /* 0x001fcc0000000000 */
[----:B------:R0:W1:Y:S02]  /*0380*/  F2I.FTZ.U32.TRUNC.NTZ R11, R10 ;  /* 0x0000000a000b7305 */ /* 0x000064000021f000 */
[----:B0-----:R-:W-:Y:S01]  /*0390*/  MOV R10, RZ ;  /* 0x000000ff000a7202 */ /* 0x001fe20000000f00 */
[----:B-1----:R-:W-:-:S04]  /*03a0*/  IMAD.MOV R4, RZ, RZ, -R11 ;  /* 0x000000ffff047224 */ /* 0x002fc800078e0a0b */
[----:B------:R-:W-:Y:S01]  /*03b0*/  IMAD R3, R4, R5, RZ ;  /* 0x0000000504037224 */ /* 0x000fe200078e02ff */
[----:B------:R-:W-:-:S03]  /*03c0*/  IABS R4, R2 ;  /* 0x0000000200047213 */ /* 0x000fc60000000000 */
[----:B------:R-:W-:Y:S02]  /*03d0*/  IMAD.HI.U32 R11, R11, R3, R10 ;  /* 0x000000030b0b7227 */ /* 0x000fe400078e000a */
[----:B------:R-:W0:Y:S04]  /*03e0*/  I2F.RP R10, R14 ;  /* 0x0000000e000a7306 */ /* 0x000e280000209400 */
[----:B------:R-:W-:-:S04]  /*03f0*/  IMAD.HI.U32 R3, R11, R4, RZ ;  /* 0x000000040b037227 */ /* 0x000fc800078e00ff */
[----:B------:R-:W-:-:S04]  /*0400*/  IMAD.MOV R0, RZ, RZ, -R3 ;  /* 0x000000ffff007224 */ /* 0x000fc800078e0a03 */
[C---:B------:R-:W-:Y:S01]  /*0410*/  IMAD R4, R5.reuse, R0, R4 ;  /* 0x0000000005047224 */ /* 0x040fe200078e0204 */
[----:B------:R-:W-:Y:S01]  /*0420*/  IADD3 R0, PT, PT, R8, UR48, R15 ;  /* 0x0000003008007c10 */ /* 0x000fe2000fffe00f */
[----:B0-----:R-:W0:Y:S03]  /*0430*/  MUFU.RCP R10, R10 ;  /* 0x0000000a000a7308 */ /* 0x001e260000001000 */
[----:B------:R-:W-:Y:S02]  /*0440*/  ISETP.GT.U32.AND P1, PT, R5, R4, PT ;  /* 0x000000040500720c */ /* 0x000fe40003f24070 */
[----:B------:R-:W-:-:S05]  /*0450*/  IABS R22, R0 ;  /* 0x0000000000167213 */ /* 0x000fca0000000000 */
[----:B------:R-:W-:-:S04]  /*0460*/  IMAD.HI.U32 R18, R11, R22, RZ ;  /* 0x000000160b127227 */ /* 0x000fc800078e00ff */
[----:B------:R-:W-:Y:S02]  /*0470*/  IMAD.MOV R15, RZ, RZ, -R18 ;  /* 0x000000ffff0f7224 */ /* 0x000fe400078e0a12 */
[----:B------:R-:W-:Y:S02]  /*0480*/  @!P1 IMAD.IADD R4, R4, 0x1, -R5 ;  /* 0x0000000104049824 */ /* 0x000fe400078e0a05 */
[----:B------:R-:W-:Y:S01]  /*0490*/  @!P1 VIADD R3, R3, 0x1 ;  /* 0x0000000103039836 */ /* 0x000fe20000000000 */
[----:B0-----:R-:W-:Y:S01]  /*04a0*/  IADD3 R11, PT, PT, R10, 0xffffffe, RZ ;  /* 0x0ffffffe0a0b7810 */ /* 0x001fe20007ffe0ff */
[C---:B------:R-:W-:Y:S01]  /*04b0*/  IMAD R22, R5.reuse, R15, R22 ;  /* 0x0000000f05167224 */ /* 0x040fe200078e0216 */
[----:B------:R-:W-:Y:S01]  /*04c0*/  ISETP.GE.U32.AND P0, PT, R4, R5, PT ;  /* 0x000000050400720c */ /* 0x000fe20003f06070 */
[----:B------:R-:W-:Y:S01]  /*04d0*/  HFMA2 R10, -RZ, RZ, 0, 0 ;  /* 0x00000000ff0a7431 */ /* 0x000fe200000001ff */
[----:B------:R-:W-:Y:S02]  /*04e0*/  LOP3.LUT R4, R2, R19, RZ, 0x3c, !PT ;  /* 0x0000001302047212 */ /* 0x000fe400078e3cff */
[----:B------:R-:W0:Y:S01]  /*04f0*/  F2I.FTZ.U32.TRUNC.NTZ R11, R11 ;  /* 0x0000000b000b7305 */ /* 0x000e22000021f000 */
[----:B------:R-:W-:-:S02]  /*0500*/  ISETP.GT.U32.AND P3, PT, R5, R22, PT ;  /* 0x000000160500720c */ /* 0x000fc40003f64070 */
[----:B------:R-:W-:-:S06]  /*0510*/  ISETP.GE.AND P2, PT, R4, RZ, PT ;  /* 0x000000ff0400720c */ /* 0x000fcc0003f46270 */
[----:B------:R-:W-:Y:S01]  /*0520*/  @P0 VIADD R3, R3, 0x1 ;  /* 0x0000000103030836 */ /* 0x000fe20000000000 */
[----:B------:R-:W-:-:S03]  /*0530*/  ISETP.NE.AND P0, PT, R19, RZ, PT ;  /* 0x000000ff1300720c */ /* 0x000fc60003f05270 */
[----:B------:R-:W-:Y:S02]  /*0540*/  IMAD.MOV.U32 R15, RZ, RZ, R3 ;  /* 0x000000ffff0f7224 */ /* 0x000fe400078e0003 */
[----:B------:R-:W1:Y:S01]  /*0550*/  LDC R3, c[0x0][0x3c0] ;  /* 0x0000f000ff037b82 */ /* 0x000e620000000800 */
[----:B------:R-:W-:Y:S02]  /*0560*/  @!P3 IMAD.IADD R22, R22, 0x1, -R5 ;  /* 0x000000011616b824 */ /* 0x000fe400078e0a05 */
[----:B------:R-:W-:Y:S01]  /*0570*/  @!P2 IADD3 R15, PT, PT, -R15, RZ, RZ ;  /* 0x000000ff0f0fa210 */ /* 0x000fe20007ffe1ff */
[----:B0-----:R-:W-:Y:S02]  /*0580*/  IMAD.MOV R17, RZ, RZ, -R11 ;  /* 0x000000ffff117224 */ /* 0x001fe400078e0a0b */
[----:B------:R-:W-:Y:S01]  /*0590*/  ISETP.GE.U32.AND P1, PT, R22, R5, PT ;  /* 0x000000051600720c */ /* 0x000fe20003f26070 */
[----:B------:R-:W-:Y:S01]  /*05a0*/  @!P3 VIADD R18, R18, 0x1 ;  /* 0x000000011212b836 */ /* 0x000fe20000000000 */
[----:B------:R-:W-:Y:S01]  /*05b0*/  SEL R4, R20, R15, !P0 ;  /* 0x0000000f14047207 */ /* 0x000fe20004000000 */
[----:B------:R-:W-:Y:S01]  /*05c0*/  IMAD R5, R17, R14, RZ ;  /* 0x0000000e11057224 */ /* 0x000fe200078e02ff */
[----:B------:R-:W-:-:S03]  /*05d0*/  LOP3.LUT R17, R0, R19, RZ, 0x3c, !PT ;  /* 0x0000001300117212 */ /* 0x000fc600078e3cff */
[----:B------:R-:W-:Y:S01]  /*05e0*/  IMAD.MOV R15, RZ, RZ, -R4 ;  /* 0x000000ffff0f7224 */ /* 0x000fe200078e0a04 */
[----:B------:R-:W-:Y:S01]  /*05f0*/  ISETP.GE.AND P2, PT, R17, RZ, PT ;  /* 0x000000ff1100720c */ /* 0x000fe20003f46270 */
[----:B------:R-:W-:-:S04]  /*0600*/  IMAD.HI.U32 R11, R11, R5, R10 ;  /* 0x000000050b0b7227 */ /* 0x000fc800078e000a */
[----:B------:R-:W-:Y:S02]  /*0610*/  IMAD R15, R19, R15, R2 ;  /* 0x0000000f130f7224 */ /* 0x000fe400078e0202 */
[----:B------:R-:W-:-:S03]  /*0620*/  @P1 VIADD R18, R18, 0x1 ;  /* 0x0000000112121836 */ /* 0x000fc60000000000 */
[----:B------:R-:W-:Y:S02]  /*0630*/  IABS R21, R15 ;  /* 0x0000000f00157213 */ /* 0x000fe40000000000 */
[----:B-1----:R-:W-:Y:S02]  /*0640*/  IABS R17, R3 ;  /* 0x0000000300117213 */ /* 0x002fe40000000000 */
[----:B------:R-:W-:Y:S01]  /*0650*/  @!P2 IADD3 R18, PT, PT, -R18, RZ, RZ ;  /* 0x000000ff1212a210 */ /* 0x000fe20007ffe1ff */
[----:B------:R-:W-:Y:S01]  /*0660*/  IMAD.HI.U32 R10, R11, R21, RZ ;  /* 0x000000150b0a7227 */ /* 0x000fe200078e00ff */
[----:B------:R-:W0:Y:S01]  /*0670*/  I2F.RP R22, R17 ;  /* 0x0000001100167306 */ /* 0x000e220000209400 */
[----:B------:R-:W-:Y:S02]  /*0680*/  ISETP.NE.AND P5, PT, R3, RZ, PT ;  /* 0x000000ff0300720c */ /* 0x000fe40003fa5270 */
[----:B------:R-:W-:-:S04]  /*0690*/  IMAD.MOV R5, RZ, RZ, -R10 ;  /* 0x000000ffff057224 */ /* 0x000fc800078e0a0a */
[----:B------:R-:W-:Y:S01]  /*06a0*/  IMAD R21, R14, R5, R21 ;  /* 0x000000050e157224 */ /* 0x000fe200078e0215 */
[----:B------:R-:W-:Y:S02]  /*06b0*/  SEL R5, R20, R18, !P0 ;  /* 0x0000001214057207 */ /* 0x000fe40004000000 */
[----:B------:R-:W-:Y:S02]  /*06c0*/  LOP3.LUT R20, R15, R16, RZ, 0x3c, !PT ;  /* 0x000000100f147212 */ /* 0x000fe400078e3cff */
[----:B------:R-:W-:Y:S01]  /*06d0*/  ISETP.GT.U32.AND P1, PT, R14, R21, PT ;  /* 0x000000150e00720c */ /* 0x000fe20003f24070 */
[----:B------:R-:W-:Y:S01]  /*06e0*/  IMAD.MOV R18, RZ, RZ, -R5 ;  /* 0x000000ffff127224 */ /* 0x000fe200078e0a05 */
[----:B------:R-:W-:Y:S01]  /*06f0*/  ISETP.GE.AND P2, PT, R20, RZ, PT ;  /* 0x000000ff1400720c */ /* 0x000fe20003f46270 */
[----:B0-----:R-:W0:Y:S02]  /*0700*/  MUFU.RCP R22, R22 ;  /* 0x0000001600167308 */ /* 0x001e240000001000 */
[----:B------:R-:W-:-:S05]  /*0710*/  IMAD R19, R19, R18, R0 ;  /* 0x0000001213137224 */ /* 0x000fca00078e0200 */
[----:B------:R-:W-:-:S03]  /*0720*/  IABS R23, R19 ;  /* 0x0000001300177213 */ /* 0x000fc60000000000 */
[----:B------:R-:W-:Y:S01]  /*0730*/  @!P1 IMAD.IADD R21, R21, 0x1, -R14 ;  /* 0x0000000115159824 */ /* 0x000fe200078e0a0e */
[----:B------:R-:W-:Y:S01]  /*0740*/  @!P1 IADD3 R10, PT, PT, R10, 0x1, RZ ;  /* 0x000000010a0a9810 */ /* 0x000fe20007ffe0ff */
[----:B------:R-:W-:-:S03]  /*0750*/  IMAD.HI.U32 R18, R11, R23, RZ ;  /* 0x000000170b127227 */ /* 0x000fc600078e00ff */
[----:B------:R-:W-:Y:S01]  /*0760*/  ISETP.GE.U32.AND P0, PT, R21, R14, PT ;  /* 0x0000000e1500720c */ /* 0x000fe20003f06070 */
[----:B------:R-:W-:Y:S01]  /*0770*/  IMAD.MOV R20, RZ, RZ, -R18 ;  /* 0x000000ffff147224 */ /* 0x000fe200078e0a12 */
[----:B------:R-:W-:Y:S01]  /*0780*/  LOP3.LUT R21, RZ, R16, RZ, 0x33, !PT ;  /* 0x00000010ff157212 */ /* 0x000fe200078e33ff */
[----:B0-----:R-:W-:Y:S02]  /*0790*/  VIADD R11, R22, 0xffffffe ;  /* 0x0ffffffe160b7836 */ /* 0x001fe40000000000 */
[----:B------:R-:W-:-:S04]  /*07a0*/  IMAD R23, R14, R20, R23 ;  /* 0x000000140e177224 */ /* 0x000fc800078e0217 */
[----:B------:R-:W0:Y:S01]  /*07b0*/  F2I.FTZ.U32.TRUNC.NTZ R11, R11 ;  /* 0x0000000b000b7305 */ /* 0x000e22000021f000 */
[----:B------:R-:W-:-:S03]  /*07c0*/  ISETP.GT.U32.AND P3, PT, R14, R23, PT ;  /* 0x000000170e00720c */ /* 0x000fc60003f64070 */
[----:B------:R-:W-:Y:S01]  /*07d0*/  @P0 VIADD R10, R10, 0x1 ;  /* 0x000000010a0a0836 */ /* 0x000fe20000000000 */
[----:B------:R-:W-:-:S03]  /*07e0*/  ISETP.NE.AND P0, PT, R16, RZ, PT ;  /* 0x000000ff1000720c */ /* 0x000fc60003f05270 */
[----:B------:R-:W-:-:S05]  /*07f0*/  @!P2 IMAD.MOV R10, RZ, RZ, -R10 ;  /* 0x000000ffff0aa224 */ /* 0x000fca00078e0a0a */
[----:B------:R-:W-:Y:S01]  /*0800*/  SEL R20, R21, R10, !P0 ;  /* 0x0000000a15147207 */ /* 0x000fe20004000000 */
[----:B------:R-:W-:Y:S01]  /*0810*/  @!P3 IMAD.IADD R23, R23, 0x1, -R14 ;  /* 0x000000011717b824 */ /* 0x000fe200078e0a0e */
[----:B0-----:R-:W-:Y:S01]  /*0820*/  IADD3 R10, PT, PT, RZ, -R11, RZ ;  /* 0x8000000bff0a7210 */ /* 0x001fe20007ffe0ff */
[----:B------:R-:W-:Y:S02]  /*0830*/  @!P3 VIADD R18, R18, 0x1 ;  /* 0x000000011212b836 */ /* 0x000fe40000000000 */
[----:B------:R-:W-:Y:S01]  /*0840*/  IMAD.MOV R22, RZ, RZ, -R20 ;  /* 0x000000ffff167224 */ /* 0x000fe200078e0a14 */
[----:B------:R-:W-:Y:S01]  /*0850*/  ISETP.GE.U32.AND P1, PT, R23, R14, PT ;  /* 0x0000000e1700720c */ /* 0x000fe20003f26070 */
[----:B------:R-:W-:Y:S02]  /*0860*/  IMAD R25, R10, R17, RZ ;  /* 0x000000110a197224 */ /* 0x000fe400078e02ff */
[----:B------:R-:W-:Y:S02]  /*0870*/  IMAD R22, R16, R22, R15 ;  /* 0x0000001610167224 */ /* 0x000fe400078e020f */
[----:B------:R-:W-:-:S03]  /*0880*/  IMAD.MOV.U32 R10, RZ, RZ, RZ ;  /* 0x000000ffff0a7224 */ /* 0x000fc600078e00ff */
[----:B------:R-:W-:Y:S01]  /*0890*/  IABS R14, R22 ;  /* 0x00000016000e7213 */ /* 0x000fe20000000000 */
[----:B------:R-:W-:Y:S01]  /*08a0*/  IMAD.HI.U32 R25, R11, R25, R10 ;  /* 0x000000190b197227 */ /* 0x000fe200078e000a */
[----:B------:R-:W-:Y:S02]  /*08b0*/  LOP3.LUT R11, R19, R16, RZ, 0x3c, !PT ;  /* 0x00000010130b7212 */ /* 0x000fe400078e3cff */
[----:B------:R-:W-:Y:S01]  /*08c0*/  MOV R10, R14 ;  /* 0x0000000e000a7202 */ /* 0x000fe20000000f00 */
[----:B------:R-:W-:Y:S01]  /*08d0*/  @P1 VIADD R18, R18, 0x1 ;  /* 0x0000000112121836 */ /* 0x000fe20000000000 */
[----:B------:R-:W-:Y:S01]  /*08e0*/  ISETP.GE.AND P2, PT, R11, RZ, PT ;  /* 0x000000ff0b00720c */ /* 0x000fe20003f46270 */
[----:B------:R-:W0:Y:S02]  /*08f0*/  LDC.64 R14, c[0x0][0x398] ;  /* 0x0000e600ff0e7b82 */ /* 0x000e240000000a00 */
[----:B------:R-:W-:Y:S01]  /*0900*/  IMAD.HI.U32 R23, R25, R10, RZ ;  /* 0x0000000a19177227 */ /* 0x000fe200078e00ff */
[----:B------:R-:W-:-:S03]  /*0910*/  MOV R21, R18 ;  /* 0x0000001200157202 */ /* 0x000fc60000000f00 */
[----:B------:R-:W-:-:S04]  /*0920*/  IMAD.MOV R11, RZ, RZ, -R23 ;  /* 0x000000ffff0b7224 */ /* 0x000fc800078e0a17 */
[C---:B------:R-:W-:Y:S02]  /*0930*/  IMAD R18, R17.reuse, R11, R10 ;  /* 0x0000000b11127224 */ /* 0x040fe400078e020a */
[----:B------:R-:W1:Y:S01]  /*0940*/  LDC.64 R10, c[0x0][0x390] ;  /* 0x0000e400ff0a7b82 */ /* 0x000e620000000a00 */
[----:B------:R-:W-:Y:S02]  /*0950*/  @!P2 IMAD.MOV R21, RZ, RZ, -R21 ;  /* 0x000000ffff15a224 */ /* 0x000fe400078e0a15 */
[----:B------:R-:W-:-:S03]  /*0960*/  ISETP.GT.U32.AND P3, PT, R17, R18, PT ;  /* 0x000000121100720c */ /* 0x000fc60003f64070 */
[----:B------:R-:W-:-:S05]  /*0970*/  SEL R21, R24, R21, !P0 ;  /* 0x0000001518157207 */ /* 0x000fca0004000000 */
[----:B------:R-:W-:Y:S01]  /*0980*/  IMAD.MOV R24, RZ, RZ, -R21 ;  /* 0x000000ffff187224 */ /* 0x000fe200078e0a15 */
[----:B0-----:R-:W-:-:S03]  /*0990*/  ISETP.NE.U32.AND P1, PT, R14, 0x1, PT ;  /* 0x000000010e00780c */ /* 0x001fc60003f25070 */
[----:B------:R-:W-:Y:S01]  /*09a0*/  IMAD R24, R16, R24, R19 ;  /* 0x0000001810187224 */ /* 0x000fe200078e0213 */
[----:B------:R-:W-:Y:S01]  /*09b0*/  LOP3.LUT R16, R22, R3, RZ, 0x3c, !PT ;  /* 0x0000000316107212 */ /* 0x000fe200078e3cff */
[----:B------:R-:W-:Y:S01]  /*09c0*/  @!P3 IMAD.IADD R18, R18, 0x1, -R17 ;  /* 0x000000011212b824 */ /* 0x000fe200078e0a11 */
[----:B------:R-:W-:Y:S02]  /*09d0*/  @!P3 IADD3 R23, PT, PT, R23, 0x1, RZ ;  /* 0x000000011717b810 */ /* 0x000fe40007ffe0ff */
[----:B------:R-:W-:Y:S02]  /*09e0*/  IABS R26, R24 ;  /* 0x00000018001a7213 */ /* 0x000fe40000000000 */
[----:B------:R-:W-:Y:S02]  /*09f0*/  ISETP.GE.U32.AND P2, PT, R18, R17, PT ;  /* 0x000000111200720c */ /* 0x000fe40003f46070 */
[----:B-1----:R-:W-:Y:S01]  /*0a00*/  ISETP.NE.U32.AND P0, PT, R10, 0x1, PT ;  /* 0x000000010a00780c */ /* 0x002fe20003f05070 */
[----:B------:R-:W-:Y:S01]  /*0a10*/  IMAD.HI.U32 R14, R25, R26, RZ ;  /* 0x0000001a190e7227 */ /* 0x000fe200078e00ff */
[----:B------:R-:W-:Y:S01]  /*0a20*/  ISETP.GE.AND P4, PT, R16, RZ, PT ;  /* 0x000000ff1000720c */ /* 0x000fe20003f86270 */
[----:B------:R-:W0:Y:S01]  /*0a30*/  LDC.64 R18, c[0x0][0x3a8] ;  /* 0x0000ea00ff127b82 */ /* 0x000e220000000a00 */
[----:B------:R-:W-:-:S02]  /*0a40*/  IABS R10, R3 ;  /* 0x00000003000a7213 */ /* 0x000fc40000000000 */
[----:B------:R-:W-:Y:S02]  /*0a50*/  ISETP.NE.AND.EX P0, PT, R11, RZ, PT, P0 ;  /* 0x000000ff0b00720c */ /* 0x000fe40003f05300 */
[----:B------:R-:W-:Y:S01]  /*0a60*/  ISETP.NE.AND.EX P1, PT, R15, RZ, PT, P1 ;  /* 0x000000ff0f00720c */ /* 0x000fe20003f25310 */
[----:B------:R-:W-:Y:S01]  /*0a70*/  IMAD.MOV.U32 R25, RZ, RZ, R10 ;  /* 0x000000ffff197224 */ /* 0x000fe200078e000a */
[----:B------:R-:W-:Y:S01]  /*0a80*/  SEL R4, R4, RZ, P0 ;  /* 0x000000ff04047207 */ /* 0x000fe20000000000 */
[----:B------:R-:W1:Y:S01]  /*0a90*/  LDC.64 R16, c[0x0][0x3a0] ;  /* 0x0000e800ff107b82 */ /* 0x000e620000000a00 */
[----:B------:R-:W-:Y:S01]  /*0aa0*/  IMAD.MOV R10, RZ, RZ, -R14 ;  /* 0x000000ffff0a7224 */ /* 0x000fe200078e0a0e */
[----:B------:R-:W-:Y:S01]  /*0ab0*/  SEL R20, R20, RZ, P1 ;  /* 0x000000ff14147207 */ /* 0x000fe20000800000 */
[----:B------:R-:W-:Y:S02]  /*0ac0*/  @P2 VIADD R23, R23, 0x1 ;  /* 0x0000000117172836 */ /* 0x000fe40000000000 */
[----:B------:R-:W-:Y:S01]  /*0ad0*/  IMAD R26, R25, R10, R26 ;  /* 0x0000000a191a7224 */ /* 0x000fe200078e021a */
[----:B------:R-:W-:Y:S01]  /*0ae0*/  LOP3.LUT R10, RZ, R3, RZ, 0x33, !PT ;  /* 0x00000003ff0a7212 */ /* 0x000fe200078e33ff */
[----:B------:R-:W-:Y:S01]  /*0af0*/  IMAD R15, R4, UR36, RZ ;  /* 0x00000024040f7c24 */ /* 0x000fe2000f8e02ff */
[----:B------:R-:W-:-:S02]  /*0b00*/  @!P4 IADD3 R23, PT, PT, -R23, RZ, RZ ;  /* 0x000000ff1717c210 */ /* 0x000fc40007ffe1ff */
[----:B------:R-:W-:Y:S01]  /*0b10*/  ISETP.GT.U32.AND P4, PT, R25, R26, PT ;  /* 0x0000001a1900720c */ /* 0x000fe20003f84070 */
[----:B------:R-:W-:Y:S01]  /*0b20*/  IMAD R20, R20, UR37, R15 ;  /* 0x0000002514147c24 */ /* 0x000fe2000f8e020f */
[----:B------:R-:W-:Y:S02]  /*0b30*/  SEL R23, R10, R23, !P5 ;  /* 0x000000170a177207 */ /* 0x000fe40006800000 */
[----:B------:R-:W-:Y:S02]  /*0b40*/  LOP3.LUT R4, R24, R3, RZ, 0x3c, !PT ;  /* 0x0000000318047212 */ /* 0x000fe400078e3cff */
[----:B0-----:R-:W-:Y:S01]  /*0b50*/  ISETP.NE.U32.AND P3, PT, R18, 0x1, PT ;  /* 0x000000011200780c */ /* 0x001fe20003f65070 */
[----:B------:R-:W-:-:S03]  /*0b60*/  IMAD.MOV R10, RZ, RZ, -R23 ;  /* 0x000000ffff0a7224 */ /* 0x000fc600078e0a17 */
[----:B------:R-:W-:Y:S01]  /*0b70*/  ISETP.NE.AND.EX P3, PT, R19, RZ, PT, P3 ;  /* 0x000000ff1300720c */ /* 0x000fe20003f65330 */
[----:B------:R-:W-:Y:S02]  /*0b80*/  IMAD R22, R3, R10, R22 ;  /* 0x0000000a03167224 */ /* 0x000fe400078e0216 */
[----:B------:R-:W-:Y:S01]  /*0b90*/  @!P4 IMAD.IADD R26, R26, 0x1, -R25 ;  /* 0x000000011a1ac824 */ /* 0x000fe200078e0a19 */
[----:B-1----:R-:W-:Y:S01]  /*0ba0*/  ISETP.NE.U32.AND P2, PT, R16, 0x1, PT ;  /* 0x000000011000780c */ /* 0x002fe20003f45070 */
[----:B------:R-:W0:Y:S01]  /*0bb0*/  LDC.64 R10, c[0x0][0x388] ;  /* 0x0000e200ff0a7b82 */ /* 0x000e220000000a00 */
[----:B------:R-:W-:Y:S01]  /*0bc0*/  SEL R22, R22, RZ, P3 ;  /* 0x000000ff16167207 */ /* 0x000fe20001800000 */
[----:B------:R-:W-:Y:S01]  /*0bd0*/  @!P4 VIADD R14, R14, 0x1 ;  /* 0x000000010e0ec836 */ /* 0x000fe20000000000 */
[----:B------:R-:W-:Y:S02]  /*0be0*/  ISETP.NE.AND.EX P2, PT, R17, RZ, PT, P2 ;  /* 0x000000ff1100720c */ /* 0x000fe40003f45320 */
[----:B------:R-:W-:-:S02]  /*0bf0*/  ISETP.GE.U32.AND P6, PT, R26, R25, PT ;  /* 0x000000191a00720c */ /* 0x000fc40003fc6070 */
[----:B------:R-:W-:Y:S02]  /*0c00*/  SEL R23, R23, RZ, P2 ;  /* 0x000000ff17177207 */ /* 0x000fe40001000000 */
[----:B------:R-:W-:Y:S02]  /*0c10*/  ISETP.GE.AND P4, PT, R4, RZ, PT ;  /* 0x000000ff0400720c */ /* 0x000fe40003f86270 */
[----:B------:R-:W-:Y:S01]  /*0c20*/  LOP3.LUT R17, RZ, R3, RZ, 0x33, !PT ;  /* 0x00000003ff117212 */ /* 0x000fe200078e33ff */
[----:B------:R-:W-:-:S04]  /*0c30*/  IMAD R23, R23, UR38, R20 ;  /* 0x0000002617177c24 */ /* 0x000fc8000f8e0214 */
[----:B------:R-:W-:Y:S02]  /*0c40*/  IMAD R22, R22, UR39, R23 ;  /* 0x0000002716167c24 */ /* 0x000fe4000f8e0217 */
[----:B------:R-:W-:-:S03]  /*0c50*/  @P6 IADD3 R14, PT, PT, R14, 0x1, RZ ;  /* 0x000000010e0e6810 */ /* 0x000fc60007ffe0ff */
[----:B------:R-:W-:Y:S02]  /*0c60*/  LEA.HI R22, R22, R22, RZ, 0x1 ;  /* 0x0000001616167211 */ /* 0x000fe400078f08ff */
[----:B------:R-:W-:Y:S02]  /*0c70*/  IMAD.MOV.U32 R16, RZ, RZ, R14 ;  /* 0x000000ffff107224 */ /* 0x000fe400078e000e */
[----:B------:R-:W-:Y:S02]  /*0c80*/  SHF.R.S32.HI R15, RZ, 0x1, R22 ;  /* 0x00000001ff0f7819 */ /* 0x000fe40000011416 */
[----:B------:R-:W-:-:S03]  /*0c90*/  @!P4 IMAD.MOV R16, RZ, RZ, -R16 ;  /* 0x000000ffff10c224 */ /* 0x000fc600078e0a10 */
[----:B0-----:R-:W-:Y:S02]  /*0ca0*/  IMAD.WIDE R14, R15, 0x2, R10 ;  /* 0x000000020f0e7825 */ /* 0x001fe400078e020a */
[----:B------:R-:W-:Y:S02]  /*0cb0*/  SEL R16, R17, R16, !P5 ;  /* 0x0000001011107207 */ /* 0x000fe40006800000 */
[----:B------:R-:W-:Y:S01]  /*0cc0*/  SEL R5, R5, RZ, P0 ;  /* 0x000000ff05057207 */ /* 0x000fe20000000000 */
[----:B------:R0:W2:Y:S01]  /*0cd0*/  LDG.E.U16 R4, desc[UR4][R14.64] ;  /* 0x000000040e047981 */ /* 0x0000a2000c1e1500 */
[----:B------:R-:W-:Y:S01]  /*0ce0*/  SEL R21, R21, RZ, P1 ;  /* 0x000000ff15157207 */ /* 0x000fe20000800000 */
[----:B------:R-:W-:Y:S01]  /*0cf0*/  IMAD.MOV R17, RZ, RZ, -R16 ;  /* 0x000000ffff117224 */ /* 0x000fe200078e0a10 */
[----:B------:R-:W-:Y:S01]  /*0d00*/  SEL R16, R16, RZ, P2 ;  /* 0x000000ff10107207 */ /* 0x000fe20001000000 */
[----:B------:R-:W-:Y:S02]  /*0d10*/  IMAD R18, R5, UR36, RZ ;  /* 0x0000002405127c24 */ /* 0x000fe4000f8e02ff */
[----:B------:R-:W-:-:S02]  /*0d20*/  IMAD R3, R3, R17, R24 ;  /* 0x0000001103037224 */ /* 0x000fc400078e0218 */
[----:B------:R-:W-:-:S03]  /*0d30*/  IMAD R21, R21, UR37, R18 ;  /* 0x0000002515157c24 */ /* 0x000fc6000f8e0212 */
[----:B------:R-:W-:Y:S01]  /*0d40*/  SEL R3, R3, RZ, P3 ;  /* 0x000000ff03037207 */ /* 0x000fe20001800000 */
[----:B------:R-:W-:-:S04]  /*0d50*/  IMAD R16, R16, UR38, R21 ;  /* 0x0000002610107c24 */ /* 0x000fc8000f8e0215 */
[----:B------:R-:W-:-:S05]  /*0d60*/  IMAD R3, R3, UR39, R16 ;  /* 0x0000002703037c24 */ /* 0x000fca000f8e0210 */
[----:B------:R-:W-:-:S04]  /*0d70*/  LEA.HI R3, R3, R3, RZ, 0x1 ;  /* 0x0000000303037211 */ /* 0x000fc800078f08ff */
[----:B------:R-:W-:-:S05]  /*0d80*/  SHF.R.S32.HI R3, RZ, 0x1, R3 ;  /* 0x00000001ff037819 */ /* 0x000fca0000011403 */
[----:B0-----:R-:W-:Y:S02]  /*0d90*/  IMAD.WIDE R14, R3, 0x2, R10 ;  /* 0x00000002030e7825 */ /* 0x001fe400078e020a */
[----:B------:R-:W0:Y:S03]  /*0da0*/  LDC.64 R10, c[0x0][0x380] ;  /* 0x0000e000ff0a7b82 */ /* 0x000e260000000a00 */
[----:B------:R-:W3:Y:S01]  /*0db0*/  LDG.E.U16 R5, desc[UR4][R14.64] ;  /* 0x000000040e057981 */ /* 0x000ee2000c1e1500 */
[----:B------:R-:W-:-:S04]  /*0dc0*/  LEA.HI R2, R2, R2, RZ, 0x1 ;  /* 0x0000000202027211 */ /* 0x000fc800078f08ff */
[----:B------:R-:W-:-:S05]  /*0dd0*/  SHF.R.S32.HI R17, RZ, 0x1, R2 ;  /* 0x00000001ff117819 */ /* 0x000fca0000011402 */
[----:B0-----:R-:W-:-:S05]  /*0de0*/  IMAD.WIDE R16, R17, 0x8, R10 ;  /* 0x0000000811107825 */ /* 0x001fca00078e020a */
[----:B------:R-:W4:Y:S01]  /*0df0*/  LDG.E R20, desc[UR4][R16.64] ;  /* 0x0000000410147981 */ /* 0x000f22000c1e1900 */
[----:B------:R-:W-:-:S04]  /*0e00*/  LEA.HI R0, R0, R0, RZ, 0x1 ;  /* 0x0000000000007211 */ /* 0x000fc800078f08ff */
[----:B------:R-:W-:-:S05]  /*0e10*/  SHF.R.S32.HI R19, RZ, 0x1, R0 ;  /* 0x00000001ff137819 */ /* 0x000fca0000011400 */
[----:B------:R-:W-:-:S05]  /*0e20*/  IMAD.WIDE R18, R19, 0x8, R10 ;  /* 0x0000000813127825 */ /* 0x000fca00078e020a */
[----:B------:R-:W5:Y:S01]  /*0e30*/  LDG.E R14, desc[UR4][R18.64] ;  /* 0x00000004120e7981 */ /* 0x000f62000c1e1900 */
[----:B--2---:R-:W-:-:S04]  /*0e40*/  PRMT R3, R4, 0x7771, RZ ;  /* 0x0000777104037816 */ /* 0x004fc800000000ff */
[----:B------:R-:W-:-:S13]  /*0e50*/  ISETP.NE.AND P1, PT, R3, RZ, PT ;  /* 0x000000ff0300720c */ /* 0x000fda0003f25270 */
[----:B------:R-:W-:Y:S02]  /*0e60*/  @P1 R2UR UR6, R12 ;  /* 0x000000000c0612ca */ /* 0x000fe400000e0000 */
[----:B------:R-:W-:-:S13]  /*0e70*/  @P1 R2UR UR7, R13 ;  /* 0x000000000d0712ca */ /* 0x000fda00000e0000 */
[----:B------:R0:W2:Y:S01]  /*0e80*/  @P1 LDG.E R22, desc[UR6][R16.64+0x4] ;  /* 0x0000040610161981 */ /* 0x0000a2000c1e1900 */
[----:B---3--:R-:W-:-:S04]  /*0e90*/  PRMT R2, R5, 0x7771, RZ ;  /* 0x0000777105027816 */ /* 0x008fc800000000ff */
[----:B------:R-:W-:Y:S02]  /*0ea0*/  ISETP.NE.AND P2, PT, R2, RZ, PT ;  /* 0x000000ff0200720c */ /* 0x000fe40003f45270 */
[----:B------:R-:W4:Y:S11]  /*0eb0*/  LDC.64 R2, c[0x0][0x3f0] ;  /* 0x0000fc00ff027b82 */ /* 0x000f360000000a00 */
[----:B------:R-:W-:-:S02]  /*0ec0*/  @P2 R2UR UR6, R12 ;  /* 0x000000000c0622ca */ /* 0x000fc400000e0000 */
[----:B------:R-:W-:-:S13]  /*0ed0*/  @P2 R2UR UR7, R13 ;  /* 0x000000000d0722ca */ /* 0x000fda00000e0000 */
[----:B------:R1:W3:Y:S01]  /*0ee0*/  @P2 LDG.E R0, desc[UR6][R18.64+0x4] ;  /* 0x0000040612002981 */ /* 0x0002e2000c1e1900 */
[----:B------:R-:W1:Y:S01]  /*0ef0*/  LDCU UR4, c[0x0][0x3f0] ;  /* 0x00007e00ff0477ac */ /* 0x000e620008000800 */
[----:B------:R-:W-:Y:S01]  /*0f00*/  PRMT R4, R4, 0x7770, RZ ;  /* 0x0000777004047816 */ /* 0x000fe200000000ff */
[----:B----4-:R-:W-:-:S03]  /*0f10*/  FMUL R11, R20, R3 ;  /* 0x00000003140b7220 */ /* 0x010fc60000400000 */
[----:B------:R-:W-:-:S04]  /*0f20*/  ISETP.NE.AND P0, PT, R4, RZ, PT ;  /* 0x000000ff0400720c */ /* 0x000fc80003f05270 */
[----:B0-----:R-:W-:Y:S02]  /*0f30*/  FSEL R16, R11, R2, P0 ;  /* 0x000000020b107208 */ /* 0x001fe40000000000 */
[----:B-1----:R-:W-:Y:S01]  /*0f40*/  MOV R15, UR4 ;  /* 0x00000004000f7c02 */ /* 0x002fe20008000f00 */
[----:B------:R-:W-:Y:S02]  /*0f50*/  IMAD.MOV.U32 R11, RZ, RZ, 0x3bbb989d ;  /* 0x3bbb989dff0b7424 */ /* 0x000fe400078e00ff */
[----:B------:R-:W-:Y:S01]  /*0f60*/  IMAD.MOV.U32 R10, RZ, RZ, 0x437c0000 ;  /* 0x437c0000ff0a7424 */ /* 0x000fe200078e00ff */
[----:B------:R-:W-:-:S04]  /*0f70*/  PRMT R5, R5, 0x7770, RZ ;  /* 0x0000777005057816 */ /* 0x000fc800000000ff */
[----:B------:R-:W-:-:S13]  /*0f80*/  ISETP.NE.AND P0, PT, R5, RZ, PT ;  /* 0x000000ff0500720c */ /* 0x000fda0003f05270 */
[-C--:B-----5:R-:W-:Y:S01]  /*0f90*/  @P0 FMUL R2, R14, R3.reuse ;  /* 0x000000030e020220 */ /* 0x0a0fe20000400000 */
[----:B------:R-:W-:Y:S01]  /*0fa0*/  BSSY.RECONVERGENT B1, `(.L_x_9481) ;  /* 0x000003a000017945 */ /* 0x000fe20003800200 */
[----:B--2---:R-:W-:-:S05]  /*0fb0*/  @P1 FMUL R15, R22, R3 ;  /* 0x00000003160f1220 */ /* 0x004fca0000400000 */
[----:B------:R-:W-:-:S05]  /*0fc0*/  FMNMX3 R4, R16, -INF , R15, !PT ;  /* 0xff80000010047876 */ /* 0x000fca000780000f */
[----:B------:R-:W-:Y:S01]  /*0fd0*/  FADD R16, R16, -R4 ;  /* 0x8000000410107221 */ /* 0x000fe20000000000 */
[----:B------:R-:W-:-:S03]  /*0fe0*/  FADD R18, -R4, R15 ;  /* 0x0000000f04127221 */ /* 0x000fc60000000100 */
[----:B------:R-:W-:-:S04]  /*0ff0*/  FFMA.SAT R17, R16, R11, 0.5 ;  /* 0x3f00000010117423 */ /* 0x000fc8000000200b */
[----:B------:R-:W-:Y:S01]  /*1000*/  FFMA.RM R4, R17, R10, 12582913 ;  /* 0x4b40000111047423 */ /* 0x000fe2000000400a */
[----:B------:R-:W-:-:S03]  /*1010*/  FFMA.SAT R17, R18, R11, 0.5 ;  /* 0x3f00000012117423 */ /* 0x000fc6000000200b */
[----:B------:R-:W-:Y:S01]  /*1020*/  FADD R15, R4, -12583039 ;  /* 0xcb40007f040f7421 */ /* 0x000fe20000000000 */
[----:B------:R-:W-:-:S03]  /*1030*/  FFMA.RM R17, R17, R10, 12582913 ;  /* 0x4b40000111117423 */ /* 0x000fc6000000400a */
[----:B------:R-:W-:Y:S01]  /*1040*/  FFMA R15, R16, 1.4426950216293334961, -R15 ;  /* 0x3fb8aa3b100f7823 */ /* 0x000fe2000000080f */
[----:B------:R-:W-:-:S03]  /*1050*/  FADD R5, R17, -12583039 ;  /* 0xcb40007f11057421 */ /* 0x000fc60000000000 */
[----:B------:R-:W-:Y:S01]  /*1060*/  FFMA R15, R16, 1.925963033500011079e-08, R15 ;  /* 0x32a57060100f7823 */ /* 0x000fe2000000000f */
[----:B------:R-:W-:Y:S01]  /*1070*/  FFMA R19, R18, 1.4426950216293334961, -R5 ;  /* 0x3fb8aa3b12137823 */ /* 0x000fe20000000805 */
[----:B------:R-:W-:-:S03]  /*1080*/  IMAD.U32 R5, RZ, RZ, UR4 ;  /* 0x00000004ff057e24 */ /* 0x000fc6000f8e00ff */
[----:B------:R-:W-:Y:S01]  /*1090*/  FFMA R19, R18, 1.925963033500011079e-08, R19 ;  /* 0x32a5706012137823 */ /* 0x000fe20000000013 */
[----:B------:R-:W0:Y:S01]  /*10a0*/  MUFU.EX2 R15, R15 ;  /* 0x0000000f000f7308 */ /* 0x000e220000000800 */
[----:B---3--:R-:W-:-:S07]  /*10b0*/  @P2 FMUL R5, R0, R3 ;  /* 0x0000000300052220 */ /* 0x008fce0000400000 */
[----:B------:R-:W1:Y:S01]  /*10c0*/  MUFU.EX2 R14, R19 ;  /* 0x00000013000e7308 */ /* 0x000e620000000800 */
[----:B------:R-:W-:Y:S02]  /*10d0*/  FMNMX3 R0, R2, -INF , R5, !PT ;  /* 0xff80000002007876 */ /* 0x000fe40007800005 */
[----:B------:R-:W-:-:S03]  /*10e0*/  SHF.L.U32 R4, R4, 0x17, RZ ;  /* 0x0000001704047819 */ /* 0x000fc600000006ff */
[----:B------:R-:W-:Y:S01]  /*10f0*/  FADD R2, R2, -R0 ;  /* 0x8000000002027221 */ /* 0x000fe20000000000 */
[----:B------:R-:W-:Y:S02]  /*1100*/  IMAD.SHL.U32 R3, R17, 0x800000, RZ ;  /* 0x0080000011037824 */ /* 0x000fe400078e00ff */
[----:B------:R-:W-:Y:S01]  /*1110*/  FADD R0, -R0, R5 ;  /* 0x0000000500007221 */ /* 0x000fe20000000100 */
[----:B------:R-:W-:Y:S01]  /*1120*/  FFMA.SAT R17, R2, R11, 0.5 ;  /* 0x3f00000002117423 */ /* 0x000fe2000000200b */
[----:B0-----:R-:W-:Y:S02]  /*1130*/  FMUL R4, R4, R15 ;  /* 0x0000000f04047220 */ /* 0x001fe40000400000 */
[----:B------:R-:W-:Y:S01]  /*1140*/  FFMA.SAT R11, R0, R11, 0.5 ;  /* 0x3f000000000b7423 */ /* 0x000fe2000000200b */
[----:B------:R-:W-:Y:S01]  /*1150*/  FFMA.RM R17, R17, R10, 12582913 ;  /* 0x4b40000111117423 */ /* 0x000fe2000000400a */
[----:B-1----:R-:W-:Y:S01]  /*1160*/  FMUL R3, R3, R14 ;  /* 0x0000000e03037220 */ /* 0x002fe20000400000 */
[----:B------:R-:W-:-:S02]  /*1170*/  FADD R14, RZ, R4 ;  /* 0x00000004ff0e7221 */ /* 0x000fc40000000000 */
[----:B------:R-:W-:Y:S01]  /*1180*/  FADD R5, R17, -12583039 ;  /* 0xcb40007f11057421 */ /* 0x000fe20000000000 */
[----:B------:R-:W-:Y:S01]  /*1190*/  FFMA.RM R11, R11, R10, 12582913 ;  /* 0x4b4000010b0b7423 */ /* 0x000fe2000000400a */
[----:B------:R-:W-:Y:S02]  /*11a0*/  FADD R14, R14, R3 ;  /* 0x000000030e0e7221 */ /* 0x000fe40000000000 */
[C---:B------:R-:W-:Y:S01]  /*11b0*/  FFMA R5, R2.reuse, 1.4426950216293334961, -R5 ;  /* 0x3fb8aa3b02057823 */ /* 0x040fe20000000805 */
[----:B------:R-:W-:Y:S01]  /*11c0*/  FADD R15, R11, -12583039 ;  /* 0xcb40007f0b0f7421 */ /* 0x000fe20000000000 */
[----:B------:R-:W0:Y:S02]  /*11d0*/  MUFU.RCP R19, R14 ;  /* 0x0000000e00137308 */ /* 0x000e240000001000 */
[----:B------:R-:W-:Y:S01]  /*11e0*/  FFMA R5, R2, 1.925963033500011079e-08, R5 ;  /* 0x32a5706002057823 */ /* 0x000fe20000000005 */
[----:B------:R-:W-:-:S04]  /*11f0*/  FFMA R15, R0, 1.4426950216293334961, -R15 ;  /* 0x3fb8aa3b000f7823 */ /* 0x000fc8000000080f */
[----:B------:R-:W-:Y:S01]  /*1200*/  FFMA R15, R0, 1.925963033500011079e-08, R15 ;  /* 0x32a57060000f7823 */ /* 0x000fe2000000000f */
[----:B------:R-:W1:Y:S08]  /*1210*/  MUFU.EX2 R5, R5 ;  /* 0x0000000500057308 */ /* 0x000e700000000800 */
[----:B------:R-:W2:Y:S01]  /*1220*/  MUFU.EX2 R15, R15 ;  /* 0x0000000f000f7308 */ /* 0x000ea20000000800 */
[----:B0-----:R-:W-:Y:S01]  /*1230*/  FFMA R0, -R14, R19, 1 ;  /* 0x3f8000000e007423 */ /* 0x001fe20000000113 */
[----:B------:R-:W-:-:S06]  /*1240*/  IMAD.SHL.U32 R2, R17, 0x800000, RZ ;  /* 0x0080000011027824 */ /* 0x000fcc00078e00ff */
[----:B------:R-:W0:Y:S01]  /*1250*/  FCHK P0, R4, R14 ;  /* 0x0000000e04007302 */ /* 0x000e220000000000 */
[----:B------:R-:W-:Y:S01]  /*1260*/  FFMA R17, R19, R0, R19 ;  /* 0x0000000013117223 */ /* 0x000fe20000000013 */
[----:B------:R-:W-:Y:S02]  /*1270*/  IMAD.SHL.U32 R0, R11, 0x800000, RZ ;  /* 0x008000000b007824 */ /* 0x000fe400078e00ff */
[----:B-1----:R-:W-:Y:S01]  /*1280*/  FMUL R2, R2, R5 ;  /* 0x0000000502027220 */ /* 0x002fe20000400000 */
[----:B------:R-:W-:-:S03]  /*1290*/  FFMA R10, R4, R17, RZ ;  /* 0x00000011040a7223 */ /* 0x000fc600000000ff */
[----:B------:R-:W-:Y:S01]  /*12a0*/  FADD R19, RZ, R2 ;  /* 0x00000002ff137221 */ /* 0x000fe20000000000 */
[----:B--2---:R-:W-:Y:S01]  /*12b0*/  FMUL R0, R0, R15 ;  /* 0x0000000f00007220 */ /* 0x004fe20000400000 */
[----:B------:R-:W-:-:S03]  /*12c0*/  FFMA R5, -R14, R10, R4 ;  /* 0x0000000a0e057223 */ /* 0x000fc60000000104 */
[----:B------:R-:W-:Y:S01]  /*12d0*/  FADD R19, R19, R0 ;  /* 0x0000000013137221 */ /* 0x000fe20000000000 */
[----:B------:R-:W-:Y:S01]  /*12e0*/  FFMA R10, R17, R5, R10 ;  /* 0x00000005110a7223 */ /* 0x000fe2000000000a */
[----:B0-----:R-:W-:Y:S06]  /*12f0*/  @!P0 BRA `(.L_x_9482) ;  /* 0x0000000000108947 */ /* 0x001fec0003800000 */
[----:B------:R-:W-:Y:S02]  /*1300*/  MOV R5, R14 ;  /* 0x0000000e00057202 */ /* 0x000fe40000000f00 */
[----:B------:R-:W-:-:S07]  /*1310*/  MOV R11, 0x1330 ;  /* 0x00001330000b7802 */ /* 0x000fce0000000f00 */
[----:B------:R-:W-:Y:S05]  /*1320*/  CALL.REL.NOINC `($__internal_152_$__cuda_sm3x_div_rn_noftz_f32_slowpath) ;  /* 0x0000000400307944 */ /* 0x000fea0003c00000 */
[----:B------:R-:W-:-:S07]  /*1330*/  IMAD.MOV.U32 R10, RZ, RZ, R17 ;  /* 0x000000ffff0a7224 */ /* 0x000fce00078e0011 */
.L_x_9482:
[----:B------:R-:W-:Y:S05]  /*1340*/  BSYNC.RECONVERGENT B1 ;  /* 0x0000000000017941 */ /* 0x000fea0003800200 */
.L_x_9481:
        /* <DEDUP_REMOVED lines=10> */
[----:B------:R-:W-:Y:S01]  /*13f0*/  MOV R11, 0x1420 ;  /* 0x00001420000b7802 */ /* 0x000fe20000000f00 */
[----:B------:R-:W-:-:S07]  /*1400*/  IMAD.MOV.U32 R5, RZ, RZ, R14 ;  /* 0x000000ffff057224 */ /* 0x000fce00078e000e */
[----:B------:R-:W-:Y:S05]  /*1410*/  CALL.REL.NOINC `($__internal_152_$__cuda_sm3x_div_rn_noftz_f32_slowpath) ;  /* 0x0000000000f47944 */ /* 0x000fea0003c00000 */
[----:B------:R-:W-:-:S07]  /*1420*/  MOV R11, R17 ;  /* 0x00000011000b7202 */ /* 0x000fce0000000f00 */
.L_x_9484:
[----:B------:R-:W-:Y:S05]  /*1430*/  BSYNC.RECONVERGENT B1 ;  /* 0x0000000000017941 */ /* 0x000fea0003800200 */
.L_x_9483:
        /* <DEDUP_REMOVED lines=9> */
[----:B------:R-:W-:-:S04]  /*14d0*/  LEA R4, P0, R14, UR44, 0x2 ;  /* 0x0000002c0e047c11 */ /* 0x000fc8000f8010ff */
[----:B------:R-:W-:Y:S01]  /*14e0*/  IADD3 R3, PT, PT, R15, R3, RZ ;  /* 0x000000030f037210 */ /* 0x000fe20007ffe0ff */
[----:B0-----:R-:W-:-:S03]  /*14f0*/  FFMA R17, -R19, R16, 1 ;  /* 0x3f80000013117423 */ /* 0x001fc60000000110 */
[----:B------:R-:W-:Y:S01]  /*1500*/  LEA.HI.X R5, R14, UR45, R3, 0x2, P0 ;  /* 0x0000002d0e057c11 */ /* 0x000fe200080f1403 */
[----:B------:R-:W-:-:S03]  /*1510*/  FFMA R17, R16, R17, R16 ;  /* 0x0000001110117223 */ /* 0x000fc60000000010 */
[----:B------:R-:W0:Y:S01]  /*1520*/  FCHK P0, R2, R19 ;  /* 0x0000001302007302 */ /* 0x000e220000000000 */
[----:B------:R1:W-:Y:S01]  /*1530*/  STG.E.64 desc[UR4][R4.64], R10 ;  /* 0x0000000a04007986 */ /* 0x0003e2000c101b04 */
[----:B------:R-:W-:-:S04]  /*1540*/  FFMA R16, R2, R17, RZ ;  /* 0x0000001102107223 */ /* 0x000fc800000000ff */
[----:B------:R-:W-:-:S04]  /*1550*/  FFMA R18, -R19, R16, R2 ;  /* 0x0000001013127223 */ /* 0x000fc80000000102 */
[----:B------:R-:W-:Y:S01]  /*1560*/  FFMA R16, R17, R18, R16 ;  /* 0x0000001211107223 */ /* 0x000fe20000000010 */
[----:B01----:R-:W-:Y:S06]  /*1570*/  @!P0 BRA `(.L_x_9486) ;  /* 0x0000000000148947 */ /* 0x003fec0003800000 */
[----:B------:R-:W-:Y:S01]  /*1580*/  IMAD.MOV.U32 R4, RZ, RZ, R2 ;  /* 0x000000ffff047224 */ /* 0x000fe200078e0002 */
[----:B------:R-:W-:Y:S01]  /*1590*/  MOV R11, 0x15c0 ;  /* 0x000015c0000b7802 */ /* 0x000fe20000000f00 */
[----:B------:R-:W-:-:S07]  /*15a0*/  IMAD.MOV.U32 R5, RZ, RZ, R19 ;  /* 0x000000ffff057224 */ /* 0x000fce00078e0013 */
[----:B------:R-:W-:Y:S05]  /*15b0*/  CALL.REL.NOINC `($__internal_152_$__cuda_sm3x_div_rn_noftz_f32_slowpath) ;  /* 0x00000000008c7944 */ /* 0x000fea0003c00000 */
[----:B------:R-:W-:-:S07]  /*15c0*/  MOV R16, R17 ;  /* 0x0000001100107202 */ /* 0x000fce0000000f00 */
.L_x_9486:
[----:B------:R-:W-:Y:S05]  /*15d0*/  BSYNC.RECONVERGENT B1 ;  /* 0x0000000000017941 */ /* 0x000fea0003800200 */
.L_x_9485:
        /* <DEDUP_REMOVED lines=13> */
.L_x_9488:
[----:B------:R-:W-:Y:S05]  /*16b0*/  BSYNC.RECONVERGENT B1 ;  /* 0x0000000000017941 */ /* 0x000fea0003800200 */
.L_x_9487:
        /* <DEDUP_REMOVED lines=18> */
.L_x_9480:
[----:B------:R-:W-:Y:S05]  /*17e0*/  EXIT ;  /* 0x000000000000794d */ /* 0x000fea0003800000 */
        .weak           $__internal_152_$__cuda_sm3x_div_rn_noftz_f32_slowpath
        .type           $__internal_152_$__cuda_sm3x_div_rn_noftz_f32_slowpath,@function
        .size           $__internal_152_$__cuda_sm3x_div_rn_noftz_f32_slowpath,(.L_x_37529 - $__internal_152_$__cuda_sm3x_div_rn_noftz_f32_slowpath)
$__internal_152_$__cuda_sm3x_div_rn_noftz_f32_slowpath:
        /* <DEDUP_REMOVED lines=34> */
.L_x_9491:
        /* <DEDUP_REMOVED lines=51> */
.L_x_9498:
[----:B------:R-:W-:-:S04]  /*1d40*/  LOP3.LUT R4, R4, 0x80000000, RZ, 0xc0, !PT ;  /* 0x8000000004047812 */ /* 0x000fc800078ec0ff */
[----:B------:R-:W-:Y:S01]  /*1d50*/  LOP3.LUT R4, R4, 0x7f800000, RZ, 0xfc, !PT ;  /* 0x7f80000004047812 */ /* 0x000fe200078efcff */
[----:B------:R-:W-:Y:S06]  /*1d60*/  BRA `(.L_x_9499) ;  /* 0x0000000000047947 */ /* 0x000fec0003800000 */
.L_x_9497:
[----:B------:R-:W-:-:S07]  /*1d70*/  IMAD R4, R23, 0x800000, R4 ;  /* 0x0080000017047824 */ /* 0x000fce00078e0204 */
.L_x_9499:
[----:B------:R-:W-:Y:S05]  /*1d80*/  BSYNC.RECONVERGENT B3 ;  /* 0x0000000000037941 */ /* 0x000fea0003800200 */
.L_x_9496:
[----:B------:R-:W-:Y:S05]  /*1d90*/  BRA `(.L_x_9500) ;  /* 0x0000000000207947 */ /* 0x000fea0003800000 */
.L_x_9495:
[----:B------:R-:W-:-:S04]  /*1da0*/  LOP3.LUT R4, R5, 0x80000000, R4, 0x48, !PT ;  /* 0x8000000005047812 */ /* 0x000fc800078e4804 */
[----:B------:R-:W-:Y:S01]  /*1db0*/  LOP3.LUT R4, R4, 0x7f800000, RZ, 0xfc, !PT ;  /* 0x7f80000004047812 */ /* 0x000fe200078efcff */
[----:B------:R-:W-:Y:S06]  /*1dc0*/  BRA `(.L_x_9500) ;  /* 0x0000000000147947 */ /* 0x000fec0003800000 */
.L_x_9494:
[----:B------:R-:W-:Y:S01]  /*1dd0*/  LOP3.LUT R4, R5, 0x80000000, R4, 0x48, !PT ;  /* 0x8000000005047812 */ /* 0x000fe200078e4804 */
[----:B------:R-:W-:Y:S06]  /*1de0*/  BRA `(.L_x_9500) ;  /* 0x00000000000c7947 */ /* 0x000fec0003800000 */
.L_x_9493:
[----:B------:R-:W0:Y:S01]  /*1df0*/  MUFU.RSQ R4, -QNAN ;  /* 0xffc0000000047908 */ /* 0x000e220000001400 */
[----:B------:R-:W-:Y:S05]  /*1e00*/  BRA `(.L_x_9500) ;  /* 0x0000000000047947 */ /* 0x000fea0003800000 */
.L_x_9492:
[----:B------:R-:W-:-:S07]  /*1e10*/  FADD.FTZ R4, R4, R5 ;  /* 0x0000000504047221 */ /* 0x000fce0000010000 */
.L_x_9500:
[----:B------:R-:W-:Y:S05]  /*1e20*/  BSYNC.RECONVERGENT B2 ;  /* 0x0000000000027941 */ /* 0x000fea0003800200 */
.L_x_9490:
[----:B0-----:R-:W-:Y:S01]  /*1e30*/  IMAD.MOV.U32 R17, RZ, RZ, R4 ;  /* 0x000000ffff117224 */ /* 0x001fe200078e0004 */
[----:B------:R-:W-:Y:S01]  /*1e40*/  MOV R4, R11 ;  /* 0x0000000b00047202 */ /* 0x000fe20000000f00 */
[----:B------:R-:W-:-:S04]  /*1e50*/  IMAD.MOV.U32 R5, RZ, RZ, 0x0 ;  /* 0x00000000ff057424 */ /* 0x000fc800078e00ff */
[----:B------:R-:W-:Y:S05]  /*1e60*/  RET.REL.NODEC R4 `(_Z15SoftmaxWarpImplI22BroadcastScaleMaskLoadIffbLm4EiE11DirectStoreIffEfLi2ELi2ELi1ELi2ELb0EL9Algorithm0EEvT_T0_ll) ;  /* 0xffffffe004647950 */ /* 0x000fea0003c3ffff */
.L_x_9501:
        /* <DEDUP_REMOVED lines=9> */
.L_x_37529:


//--------------------- .text._Z24SoftmaxBlockUncachedImplI22BroadcastScaleMaskLoadIffbLm3EiE11DirectStoreIffEfLi1ELi1024EL9Algorithm0EEvT_T0_ll --------------------------
	.section	.text._Z24SoftmaxBlockUncachedImplI22BroadcastScaleMaskLoadIffbLm3EiE11DirectStoreIffEfLi1ELi1024EL9Algorithm0EEvT_T0_ll,"ax",@progbits
	.align	128
        .global         _Z24SoftmaxBlockUncachedImplI22BroadcastScaleMaskLoadIffbLm3EiE11DirectStoreIffEfLi1ELi1024EL9Algorithm0EEvT_T0_ll
        .type           _Z24SoftmaxBlockUncachedImplI22BroadcastScaleMaskLoadIffbLm3EiE11DirectStoreIffEfLi1ELi1024EL9Algorithm0EEvT_T0_ll,@function
        .size           _Z24SoftmaxBlockUncachedImplI22BroadcastScaleMaskLoadIffbLm3EiE11DirectStoreIffEfLi1ELi1024EL9Algorithm0EEvT_T0_ll,(.L_x_37530 - _Z24SoftmaxBlockUncachedImplI22BroadcastScaleMaskLoadIffbLm3EiE11DirectStoreIffEfLi1ELi1024EL9Algorithm0EEvT_T0_ll)
        .other          _Z24SoftmaxBlockUncachedImplI22BroadcastScaleMaskLoadIffbLm3EiE11DirectStoreIffEfLi1ELi1024EL9Algorithm0EEvT_T0_ll,@"STO_CUDA_ENTRY STV_DEFAULT"
_Z24SoftmaxBlockUncachedImplI22BroadcastScaleMaskLoadIffbLm3EiE11DirectStoreIffEfLi1ELi1024EL9Algorithm0EEvT_T0_ll:
.text._Z24SoftmaxBlockUncachedImplI22BroadcastScaleMaskLoadIffbLm3EiE11DirectStoreIffEfLi1ELi1024EL9Algorithm0EEvT_T0_ll:
        /* <DEDUP_REMOVED lines=8> */
[----:B------:R-:W2:Y:S01]  /*0080*/  LDCU UR10, c[0x0][0x370] ;  /* 0x00006e00ff0a77ac */ /* 0x000ea20008000800 */
[----:B------:R-:W3:Y:S01]  /*0090*/  LDCU.64 UR8, c[0x0][0x358] ;  /* 0x00006b00ff0877ac */ /* 0x000ee20008000a00 */
[----:B0-----:R-:W-:-:S05]  /*00a0*/  LOP3.LUT R2, RZ, R2, RZ, 0x33, !PT ;  /* 0x00000002ff027212 */ /* 0x001fca00078e33ff */
[----:B-1----:R-:W-:Y:S01]  /*00b0*/  VIADD R2, R2, UR5 ;  /* 0x0000000502027c36 */ /* 0x002fe20008000000 */
[----:B------:R-:W-:Y:S01]  /*00c0*/  UMOV UR5, UR4 ;  /* 0x0000000400057c82 */ /* 0x000fe20008000000 */
[----:B--23--:R-:W-:-:S05]  /*00d0*/  UMOV UR4, URZ ;  /* 0x000000ff00047c82 */ /* 0x00cfca0008000000 */
.L_x_9529:
[----:B0-----:R-:W0:Y:S01]  /*00e0*/  S2R R22, SR_TID.X ;  /* 0x0000000000167919 */ /* 0x001e220000002100 */
[----:B-1----:R-:W1:Y:S01]  /*00f0*/  LDCU UR6, c[0x0][0x408] ;  /* 0x00008100ff0677ac */ /* 0x002e620008000800 */
[----:B------:R-:W-:Y:S01]  /*0100*/  BSSY.RECONVERGENT B0, `(.L_x_9502) ;  /* 0x00001d7000007945 */ /* 0x000fe20003800200 */
[----:B------:R-:W-:Y:S01]  /*0110*/  IMAD.MOV.U32 R29, RZ, RZ, -0x800000 ;  /* 0xff800000ff1d7424 */ /* 0x000fe200078e00ff */
[----:B--2---:R-:W2:Y:S01]  /*0120*/  LDCU UR7, c[0x0][0x3d0] ;  /* 0x00007a00ff0777ac */ /* 0x004ea20008000800 */
[----:B---3--:R-:W3:Y:S01]  /*0130*/  LDCU UR11, c[0x0][0x408] ;  /* 0x00008100ff0b77ac */ /* 0x008ee20008000800 */
[----:B----4-:R-:W4:Y:S01]  /*0140*/  LDCU.64 UR12, c[0x0][0x3c8] ;  /* 0x00007900ff0c77ac */ /* 0x010f220008000a00 */
[----:B------:R-:W0:Y:S01]  /*0150*/  LDCU.128 UR16, c[0x0][0x380] ;  /* 0x00007000ff1077ac */ /* 0x000e220008000c00 */
[----:B-1----:R-:W-:-:S05]  /*0160*/  IMAD.U32 R3, RZ, RZ, UR6 ;  /* 0x00000006ff037e24 */ /* 0x002fca000f8e00ff */
[----:B0-----:R-:W-:-:S13]  /*0170*/  ISETP.GE.AND P0, PT, R22, R3, PT ;  /* 0x000000031600720c */ /* 0x001fda0003f06270 */
[----:B--234-:R-:W-:Y:S05]  /*0180*/  @P0 BRA `(.L_x_9503) ;  /* 0x0000001c00380947 */ /* 0x01cfea0003800000 */
[----:B------:R-:W-:Y:S01]  /*0190*/  LOP3.LUT R18, R2, 0xc00, RZ, 0xc0, !PT ;  /* 0x00000c0002127812 */ /* 0x000fe200078ec0ff */
[----:B------:R-:W-:Y:S01]  /*01a0*/  BSSY.RECONVERGENT B1, `(.L_x_9504) ;  /* 0x00000c3000017945 */ /* 0x000fe20003800200 */
[----:B------:R-:W-:Y:S02]  /*01b0*/  IMAD.MOV.U32 R29, RZ, RZ, -0x800000 ;  /* 0xff800000ff1d7424 */ /* 0x000fe400078e00ff */
[----:B------:R-:W-:Y:S01]  /*01c0*/  ISETP.NE.AND P0, PT, R18, 0xc00, PT ;  /* 0x00000c001200780c */ /* 0x000fe20003f05270 */
[----:B------:R-:W-:-:S12]  /*01d0*/  IMAD.MOV.U32 R28, RZ, RZ, R22 ;  /* 0x000000ffff1c7224 */ /* 0x000fd800078e0016 */
[----:B------:R-:W-:Y:S05]  /*01e0*/  @!P0 BRA `(.L_x_9505) ;  /* 0x0000000800f88947 */ /* 0x000fea0003800000 */
[----:B------:R-:W0:Y:S08]  /*01f0*/  LDC R23, c[0x0][0x3b0] ;  /* 0x0000ec00ff177b82 */ /* 0x000e300000000800 */
[----:B------:R-:W1:Y:S08]  /*0200*/  LDC R11, c[0x0][0x3e0] ;  /* 0x0000f800ff0b7b82 */ /* 0x000e700000000800 */
[----:B------:R-:W2:Y:S01]  /*0210*/  LDC R7, c[0x0][0x3b4] ;  /* 0x0000ed00ff077b82 */ /* 0x000ea20000000800 */
[----:B0-----:R-:W-:-:S07]  /*0220*/  IABS R9, R23 ;  /* 0x0000001700097213 */ /* 0x001fce0000000000 */
[----:B------:R-:W0:Y:S01]  /*0230*/  LDC.64 R14, c[0x0][0x398] ;  /* 0x0000e600ff0e7b82 */ /* 0x000e220000000a00 */
[----:B------:R-:W-:Y:S01]  /*0240*/  ISETP.NE.AND P4, PT, R23, RZ, PT ;  /* 0x000000ff1700720c */ /* 0x000fe20003f85270 */
[----:B------:R-:W3:Y:S01]  /*0250*/  I2F.RP R0, R9 ;  /* 0x0000000900007306 */ /* 0x000ee20000209400 */
[----:B-1----:R-:W-:-:S05]  /*0260*/  IMAD R8, R11, UR5, R22 ;  /* 0x000000050b087c24 */ /* 0x002fca000f8e0216 */
[----:B------:R-:W1:Y:S01]  /*0270*/  LDC.64 R16, c[0x0][0x3a0] ;  /* 0x0000e800ff107b82 */ /* 0x000e620000000a00 */
[----:B------:R-:W-:Y:S02]  /*0280*/  IABS R10, R8 ;  /* 0x00000008000a7213 */ /* 0x000fe40000000000 */
[----:B------:R-:W-:-:S05]  /*0290*/  SHF.R.S64 R27, RZ, 0x1e, R8 ;  /* 0x0000001eff1b7819 */ /* 0x000fca0000001008 */
[----:B------:R-:W4:Y:S01]  /*02a0*/  LDC R24, c[0x0][0x3d0] ;  /* 0x0000f400ff187b82 */ /* 0x000f220000000800 */
[----:B--2---:R-:W-:Y:S01]  /*02b0*/  ISETP.NE.AND P3, PT, R7, RZ, PT ;  /* 0x000000ff0700720c */ /* 0x004fe20003f65270 */
[----:B---3--:R-:W2:Y:S01]  /*02c0*/  MUFU.RCP R0, R0 ;  /* 0x0000000000007308 */ /* 0x008ea20000001000 */
[----:B------:R-:W-:Y:S02]  /*02d0*/  LOP3.LUT R25, RZ, R7, RZ, 0x33, !PT ;  /* 0x00000007ff197212 */ /* 0x000fe400078e33ff */
[----:B--2---:R-:W-:-:S05]  /*02e0*/  IADD3 R4, PT, PT, R0, 0xffffffe, RZ ;  /* 0x0ffffffe00047810 */ /* 0x004fca0007ffe0ff */
[----:B------:R2:W3:Y:S02]  /*02f0*/  F2I.FTZ.U32.TRUNC.NTZ R5, R4 ;  /* 0x0000000400057305 */ /* 0x0004e4000021f000 */
[----:B--2---:R-:W-:Y:S02]  /*0300*/  IMAD.MOV.U32 R4, RZ, RZ, RZ ;  /* 0x000000ffff047224 */ /* 0x004fe400078e00ff */
[----:B---3--:R-:W-:-:S04]  /*0310*/  IMAD.MOV R6, RZ, RZ, -R5 ;  /* 0x000000ffff067224 */ /* 0x008fc800078e0a05 */
[----:B------:R-:W-:-:S04]  /*0320*/  IMAD R11, R6, R9, RZ ;  /* 0x00000009060b7224 */ /* 0x000fc800078e02ff */
[----:B------:R-:W-:Y:S01]  /*0330*/  IMAD.HI.U32 R6, R5, R11, R4 ;  /* 0x0000000b05067227 */ /* 0x000fe200078e0004 */
[----:B------:R-:W-:-:S04]  /*0340*/  IABS R5, R7 ;  /* 0x0000000700057213 */ /* 0x000fc80000000000 */
[----:B------:R-:W2:Y:S01]  /*0350*/  I2F.RP R12, R5 ;  /* 0x00000005000c7306 */ /* 0x000ea20000209400 */
[----:B------:R-:W-:-:S04]  /*0360*/  IMAD.HI.U32 R0, R6, R10, RZ ;  /* 0x0000000a06007227 */ /* 0x000fc800078e00ff */
[----:B------:R-:W-:-:S04]  /*0370*/  IMAD.MOV R4, RZ, RZ, -R0 ;  /* 0x000000ffff047224 */ /* 0x000fc800078e0a00 */
[----:B------:R-:W-:-:S05]  /*0380*/  IMAD R4, R9, R4, R10 ;  /* 0x0000000409047224 */ /* 0x000fca00078e020a */
[----:B------:R-:W-:Y:S01]  /*0390*/  ISETP.GT.U32.AND P1, PT, R9, R4, PT ;  /* 0x000000040900720c */ /* 0x000fe20003f24070 */
[----:B--2---:R-:W2:-:S12]  /*03a0*/  MUFU.RCP R12, R12 ;  /* 0x0000000c000c7308 */ /* 0x004e980000001000 */
[----:B------:R-:W-:Y:S01]  /*03b0*/  @!P1 IMAD.IADD R4, R4, 0x1, -R9 ;  /* 0x0000000104049824 */ /* 0x000fe200078e0a09 */
[----:B------:R-:W-:-:S04]  /*03c0*/  @!P1 IADD3 R0, PT, PT, R0, 0x1, RZ ;  /* 0x0000000100009810 */ /* 0x000fc80007ffe0ff */
[----:B------:R-:W-:Y:S01]  /*03d0*/  ISETP.GE.U32.AND P0, PT, R4, R9, PT ;  /* 0x000000090400720c */ /* 0x000fe20003f06070 */
[----:B--2---:R-:W-:Y:S01]  /*03e0*/  VIADD R10, R12, 0xffffffe ;  /* 0x0ffffffe0c0a7836 */ /* 0x004fe20000000000 */
[----:B------:R-:W-:-:S03]  /*03f0*/  LOP3.LUT R4, R8, R23, RZ, 0x3c, !PT ;  /* 0x0000001708047212 */ /* 0x000fc600078e3cff */
[----:B------:R2:W3:Y:S01]  /*0400*/  F2I.FTZ.U32.TRUNC.NTZ R11, R10 ;  /* 0x0000000a000b7305 */ /* 0x0004e2000021f000 */
[----:B------:R-:W-:Y:S02]  /*0410*/  ISETP.GE.AND P2, PT, R4, RZ, PT ;  /* 0x000000ff0400720c */ /* 0x000fe40003f46270 */
[----:B------:R-:W-:-:S05]  /*0420*/  LOP3.LUT R4, RZ, R23, RZ, 0x33, !PT ;  /* 0x00000017ff047212 */ /* 0x000fca00078e33ff */
[----:B------:R-:W-:Y:S02]  /*0430*/  @P0 VIADD R0, R0, 0x1 ;  /* 0x0000000100000836 */ /* 0x000fe40000000000 */
[----:B--2---:R-:W-:-:S04]  /*0440*/  IMAD.MOV.U32 R10, RZ, RZ, RZ ;  /* 0x000000ffff0a7224 */ /* 0x004fc800078e00ff */
[----:B------:R-:W-:-:S05]  /*0450*/  @!P2 IMAD.MOV R0, RZ, RZ, -R0 ;  /* 0x000000ffff00a224 */ /* 0x000fca00078e0a00 */
[----:B------:R-:W-:Y:S01]  /*0460*/  SEL R19, R4, R0, !P4 ;  /* 0x0000000004137207 */ /* 0x000fe20006000000 */
[----:B---3--:R-:W-:-:S04]  /*0470*/  IMAD.MOV R0, RZ, RZ, -R11 ;  /* 0x000000ffff007224 */ /* 0x008fc800078e0a0b */
[----:B------:R-:W-:Y:S02]  /*0480*/  IMAD.MOV R20, RZ, RZ, -R19 ;  /* 0x000000ffff147224 */ /* 0x000fe400078e0a13 */
[----:B------:R-:W-:Y:S02]  /*0490*/  IMAD R13, R0, R5, RZ ;  /* 0x00000005000d7224 */ /* 0x000fe400078e02ff */
[----:B------:R-:W-:Y:S02]  /*04a0*/  IMAD R20, R23, R20, R8 ;  /* 0x0000001417147224 */ /* 0x000fe400078e0208 */
[----:B------:R-:W-:-:S03]  /*04b0*/  IMAD.HI.U32 R0, R11, R13, R10 ;  /* 0x0000000d0b007227 */ /* 0x000fc600078e000a */
[----:B------:R-:W-:-:S04]  /*04c0*/  IABS R12, R20 ;  /* 0x00000014000c7213 */ /* 0x000fc80000000000 */
[----:B------:R-:W-:Y:S02]  /*04d0*/  MOV R10, R12 ;  /* 0x0000000c000a7202 */ /* 0x000fe40000000f00 */
[----:B------:R-:W2:Y:S03]  /*04e0*/  LDC.64 R12, c[0x0][0x390] ;  /* 0x0000e400ff0c7b82 */ /* 0x000ea60000000a00 */
[----:B------:R-:W-:-:S04]  /*04f0*/  IMAD.HI.U32 R21, R0, R10, RZ ;  /* 0x0000000a00157227 */ /* 0x000fc800078e00ff */
[----:B------:R-:W-:-:S04]  /*0500*/  IMAD.MOV R11, RZ, RZ, -R21 ;  /* 0x000000ffff0b7224 */ /* 0x000fc800078e0a15 */
[----:B------:R-:W-:-:S05]  /*0510*/  IMAD R10, R5, R11, R10 ;  /* 0x0000000b050a7224 */ /* 0x000fca00078e020a */
[----:B------:R-:W-:-:S13]  /*0520*/  ISETP.GT.U32.AND P1, PT, R5, R10, PT ;  /* 0x0000000a0500720c */ /* 0x000fda0003f24070 */
[----:B------:R-:W-:Y:S02]  /*0530*/  @!P1 IMAD.IADD R10, R10, 0x1, -R5 ;  /* 0x000000010a0a9824 */ /* 0x000fe400078e0a05 */
[----:B------:R-:W-:Y:S01]  /*0540*/  @!P1 VIADD R21, R21, 0x1 ;  /* 0x0000000115159836 */ /* 0x000fe20000000000 */
[----:B0-----:R-:W-:Y:S02]  /*0550*/  ISETP.NE.U32.AND P1, PT, R14, 0x1, PT ;  /* 0x000000010e00780c */ /* 0x001fe40003f25070 */
[----:B------:R-:W-:Y:S02]  /*0560*/  ISETP.GE.U32.AND P0, PT, R10, R5, PT ;  /* 0x000000050a00720c */ /* 0x000fe40003f06070 */
[----:B------:R-:W-:Y:S02]  /*0570*/  LOP3.LUT R10, R20, R7, RZ, 0x3c, !PT ;  /* 0x00000007140a7212 */ /* 0x000fe400078e3cff */
[----:B------:R-:W-:Y:S02]  /*0580*/  ISETP.NE.AND.EX P1, PT, R15, RZ, PT, P1 ;  /* 0x000000ff0f00720c */ /* 0x000fe40003f25310 */
[----:B------:R-:W-:Y:S01]  /*0590*/  ISETP.GE.AND P2, PT, R10, RZ, PT ;  /* 0x000000ff0a00720c */ /* 0x000fe20003f46270 */
[----:B------:R-:W0:Y:S06]  /*05a0*/  LDC.64 R14, c[0x0][0x388] ;  /* 0x0000e200ff0e7b82 */ /* 0x000e2c0000000a00 */
[----:B------:R-:W-:Y:S01]  /*05b0*/  @P0 VIADD R21, R21, 0x1 ;  /* 0x0000000115150836 */ /* 0x000fe20000000000 */
[----:B--2---:R-:W-:Y:S01]  /*05c0*/  ISETP.NE.U32.AND P0, PT, R12, 0x1, PT ;  /* 0x000000010c00780c */ /* 0x004fe20003f05070 */
[----:B------:R-:W2:Y:S03]  /*05d0*/  LDC.64 R10, c[0x0][0x3c8] ;  /* 0x0000f200ff0a7b82 */ /* 0x000ea60000000a00 */
[----:B------:R-:W-:Y:S01]  /*05e0*/  ISETP.NE.AND.EX P0, PT, R13, RZ, PT, P0 ;  /* 0x000000ff0d00720c */ /* 0x000fe20003f05300 */
[----:B------:R-:W-:Y:S01]  /*05f0*/  @!P2 IMAD.MOV R21, RZ, RZ, -R21 ;  /* 0x000000ffff15a224 */ /* 0x000fe200078e0a15 */
[----:B-1----:R-:W-:-:S02]  /*0600*/  ISETP.NE.U32.AND P2, PT, R16, 0x1, PT ;  /* 0x000000011000780c */ /* 0x002fc40003f45070 */
[----:B------:R-:W-:Y:S01]  /*0610*/  SEL R19, R19, RZ, P0 ;  /* 0x000000ff13137207 */ /* 0x000fe20000000000 */
[----:B------:R-:W1:Y:S01]  /*0620*/  LDC.64 R12, c[0x0][0x380] ;  /* 0x0000e000ff0c7b82 */ /* 0x000e620000000a00 */
[----:B------:R-:W-:Y:S02]  /*0630*/  SEL R21, R25, R21, !P3 ;  /* 0x0000001519157207 */ /* 0x000fe40005800000 */
[----:B------:R-:W-:Y:S02]  /*0640*/  ISETP.NE.AND.EX P2, PT, R17, RZ, PT, P2 ;  /* 0x000000ff1100720c */ /* 0x000fe40003f45320 */
[----:B------:R-:W-:-:S05]  /*0650*/  IADD3 R16, PT, PT, -R21, RZ, RZ ;  /* 0x000000ff15107210 */ /* 0x000fca0007ffe1ff */
[----:B------:R-:W-:Y:S01]  /*0660*/  IMAD R20, R7, R16, R20 ;  /* 0x0000001007147224 */ /* 0x000fe200078e0214 */
[----:B------:R-:W-:-:S04]  /*0670*/  SEL R16, R21, RZ, P1 ;  /* 0x000000ff15107207 */ /* 0x000fc80000800000 */
[----:B------:R-:W-:Y:S01]  /*0680*/  SEL R17, R20, RZ, P2 ;  /* 0x000000ff14117207 */ /* 0x000fe20001000000 */
[----:B--2---:R-:W-:-:S04]  /*0690*/  IMAD R19, R19, R10, RZ ;  /* 0x0000000a13137224 */ /* 0x004fc800078e02ff */
[----:B------:R-:W-:-:S04]  /*06a0*/  IMAD R16, R16, R11, R19 ;  /* 0x0000000b10107224 */ /* 0x000fc800078e0213 */
[----:B----4-:R-:W-:Y:S01]  /*06b0*/  IMAD R16, R17, R24, R16 ;  /* 0x0000001811107224 */ /* 0x010fe200078e0210 */
[----:B-1----:R-:W-:-:S04]  /*06c0*/  IADD3 R26, P5, PT, R27, R12, RZ ;  /* 0x0000000c1b1a7210 */ /* 0x002fc80007fbe0ff */
[----:B0-----:R-:W-:Y:S02]  /*06d0*/  IADD3 R20, P6, PT, R16, R14, RZ ;  /* 0x0000000e10147210 */ /* 0x001fe40007fde0ff */
[----:B------:R-:W-:Y:S02]  /*06e0*/  LEA.HI.X.SX32 R27, R8, R13, 0x2, P5 ;  /* 0x0000000d081b7211 */ /* 0x000fe400028f16ff */
[----:B------:R-:W-:Y:S02]  /*06f0*/  LEA.HI.X.SX32 R21, R16, R15, 0x1, P6 ;  /* 0x0000000f10157211 */ /* 0x000fe400030f0eff */
[----:B------:R-:W0:Y:S01]  /*0700*/  LDC.64 R16, c[0x0][0x3e8] ;  /* 0x0000fa00ff107b82 */ /* 0x000e220000000a00 */
[----:B------:R-:W0:Y:S04]  /*0710*/  LDG.E R26, desc[UR8][R26.64] ;  /* 0x000000081a1a7981 */ /* 0x000e28000c1e1900 */
[----:B------:R-:W2:Y:S01]  /*0720*/  LDG.E.U8 R20, desc[UR8][R20.64] ;  /* 0x0000000814147981 */ /* 0x000ea2000c1e1100 */
[----:B------:R-:W-:-:S02]  /*0730*/  ISETP.NE.AND P6, PT, R18, RZ, PT ;  /* 0x000000ff1200720c */ /* 0x000fc40003fc5270 */
[----:B------:R-:W-:Y:S01]  /*0740*/  LOP3.LUT R28, R22, 0x400, RZ, 0xfc, !PT ;  /* 0x00000400161c7812 */ /* 0x000fe200078efcff */
[----:B0-----:R-:W-:Y:S01]  /*0750*/  FMUL R19, R26, R17 ;  /* 0x000000111a137220 */ /* 0x001fe20000400000 */
[----:B--2---:R-:W-:-:S04]  /*0760*/  ISETP.NE.AND P5, PT, R20, RZ, PT ;  /* 0x000000ff1400720c */ /* 0x004fc80003fa5270 */
[----:B------:R-:W-:-:S04]  /*0770*/  FSEL R19, R19, R16, P5 ;  /* 0x0000001013137208 */ /* 0x000fc80002800000 */
[----:B------:R-:W-:Y:S01]  /*0780*/  FMNMX R29, R19, -INF , !PT ;  /* 0xff800000131d7809 */ /* 0x000fe20007800000 */
[----:B------:R-:W-:Y:S06]  /*0790*/  @!P6 BRA `(.L_x_9505) ;  /* 0x00000004008ce947 */ /* 0x000fec0003800000 */
[----:B------:R-:W-:Y:S01]  /*07a0*/  VIADD R20, R8, 0x400 ;  /* 0x0000040008147836 */ /* 0x000fe20000000000 */
[----:B------:R-:W-:-:S04]  /*07b0*/  ISETP.NE.AND P5, PT, R18, 0x400, PT ;  /* 0x000004001200780c */ /* 0x000fc80003fa5270 */
[----:B------:R-:W-:-:S05]  /*07c0*/  IABS R21, R20 ;  /* 0x0000001400157213 */ /* 0x000fca0000000000 */
[----:B------:R-:W-:-:S04]  /*07d0*/  IMAD.HI.U32 R19, R6, R21, RZ ;  /* 0x0000001506137227 */ /* 0x000fc800078e00ff */
[----:B------:R-:W-:-:S04]  /*07e0*/  IMAD.MOV R18, RZ, RZ, -R19 ;  /* 0x000000ffff127224 */ /* 0x000fc800078e0a13 */
        /* <DEDUP_REMOVED lines=10> */
[----:B------:R-:W-:Y:S01]  /*0890*/  IMAD.MOV R18, RZ, RZ, -R19 ;  /* 0x000000ffff127224 */ /* 0x000fe200078e0a13 */
[----:B------:R-:W-:-:S03]  /*08a0*/  SEL R19, R19, RZ, P0 ;  /* 0x000000ff13137207 */ /* 0x000fc60000000000 */
[----:B------:R-:W-:Y:S02]  /*08b0*/  IMAD R18, R23, R18, R20 ;  /* 0x0000001217127224 */ /* 0x000fe400078e0214 */
[----:B------:R-:W-:-:S03]  /*08c0*/  IMAD R19, R19, R10, RZ ;  /* 0x0000000a13137224 */ /* 0x000fc600078e02ff */
        /* <DEDUP_REMOVED lines=14> */
[----:B------:R-:W-:Y:S01]  /*09b0*/  IMAD R18, R7, R26, R18 ;  /* 0x0000001a07127224 */ /* 0x000fe200078e0212 */
[----:B------:R-:W-:-:S05]  /*09c0*/  SEL R26, R21, RZ, P1 ;  /* 0x000000ff151a7207 */ /* 0x000fca0000800000 */
[----:B------:R-:W-:Y:S01]  /*09d0*/  IMAD R26, R26, R11, R19 ;  /* 0x0000000b1a1a7224 */ /* 0x000fe200078e0213 */
[----:B------:R-:W-:-:S05]  /*09e0*/  SEL R19, R18, RZ, P2 ;  /* 0x000000ff12137207 */ /* 0x000fca0001000000 */
[----:B------:R-:W-:Y:S01]  /*09f0*/  IMAD R26, R19, R24, R26 ;  /* 0x00000018131a7224 */ /* 0x000fe200078e021a */
[----:B------:R-:W-:-:S04]  /*0a00*/  SHF.R.S64 R19, RZ, 0x1e, R20 ;  /* 0x0000001eff137819 */ /* 0x000fc80000001014 */
[----:B------:R-:W-:-:S04]  /*0a10*/  IADD3 R18, P6, PT, R19, R12, RZ ;  /* 0x0000000c13127210 */ /* 0x000fc80007fde0ff */
[----:B------:R-:W-:Y:S02]  /*0a20*/  LEA.HI.X.SX32 R19, R20, R13, 0x2, P6 ;  /* 0x0000000d14137211 */ /* 0x000fe400030f16ff */
[----:B------:R-:W-:-:S03]  /*0a30*/  IADD3 R20, P6, PT, R26, R14, RZ ;  /* 0x0000000e1a147210 */ /* 0x000fc60007fde0ff */
[----:B------:R-:W2:Y:S01]  /*0a40*/  LDG.E R18, desc[UR8][R18.64] ;  /* 0x0000000812127981 */ /* 0x000ea2000c1e1900 */
[----:B------:R-:W-:-:S05]  /*0a50*/  LEA.HI.X.SX32 R21, R26, R15, 0x1, P6 ;  /* 0x0000000f1a157211 */ /* 0x000fca00030f0eff */
[----:B------:R-:W3:Y:S01]  /*0a60*/  LDG.E.U8 R20, desc[UR8][R20.64] ;  /* 0x0000000814147981 */ /* 0x000ee2000c1e1100 */
[----:B------:R-:W-:Y:S01]  /*0a70*/  LOP3.LUT R28, R22, 0x800, RZ, 0xfc, !PT ;  /* 0x00000800161c7812 */ /* 0x000fe200078efcff */
[----:B--2---:R-:W-:Y:S01]  /*0a80*/  FMUL R27, R18, R17 ;  /* 0x00000011121b7220 */ /* 0x004fe20000400000 */
[----:B---3--:R-:W-:-:S04]  /*0a90*/  ISETP.NE.AND P6, PT, R20, RZ, PT ;  /* 0x000000ff1400720c */ /* 0x008fc80003fc5270 */
[----:B------:R-:W-:-:S04]  /*0aa0*/  FSEL R26, R27, R16, P6 ;  /* 0x000000101b1a7208 */ /* 0x000fc80003000000 */
[----:B------:R-:W-:Y:S01]  /*0ab0*/  FMNMX R29, R29, R26, !PT ;  /* 0x0000001a1d1d7209 */ /* 0x000fe20007800000 */
[----:B------:R-:W-:Y:S06]  /*0ac0*/  @!P5 BRA `(.L_x_9505) ;  /* 0x0000000000c0d947 */ /* 0x000fec0003800000 */
[----:B------:R-:W-:-:S05]  /*0ad0*/  VIADD R8, R8, 0x800 ;  /* 0x0000080008087836 */ /* 0x000fca0000000000 */
        /* <DEDUP_REMOVED lines=25> */
[----:B------:R-:W-:-:S05]  /*0c70*/  SEL R5, R4, RZ, P0 ;  /* 0x000000ff04057207 */ /* 0x000fca0000000000 */
[----:B------:R-:W-:Y:S01]  /*0c80*/  @P4 IADD3 R0, PT, PT, R0, 0x1, RZ ;  /* 0x0000000100004810 */ /* 0x000fe20007ffe0ff */
[----:B------:R-:W-:-:S05]  /*0c90*/  IMAD R10, R5, R10, RZ ;  /* 0x0000000a050a7224 */ /* 0x000fca00078e02ff */
[----:B------:R-:W-:-:S05]  /*0ca0*/  @!P6 IMAD.MOV R0, RZ, RZ, -R0 ;  /* 0x000000ffff00e224 */ /* 0x000fca00078e0a00 */
[----:B------:R-:W-:-:S05]  /*0cb0*/  SEL R0, R25, R0, !P3 ;  /* 0x0000000019007207 */ /* 0x000fca0005800000 */
[----:B------:R-:W-:Y:S01]  /*0cc0*/  IMAD.MOV R9, RZ, RZ, -R0 ;  /* 0x000000ffff097224 */ /* 0x000fe200078e0a00 */
[----:B------:R-:W-:-:S03]  /*0cd0*/  SEL R0, R0, RZ, P1 ;  /* 0x000000ff00007207 */ /* 0x000fc60000800000 */
[----:B------:R-:W-:Y:S02]  /*0ce0*/  IMAD R6, R7, R9, R6 ;  /* 0x0000000907067224 */ /* 0x000fe400078e0206 */
[----:B------:R-:W-:-:S03]  /*0cf0*/  IMAD R0, R0, R11, R10 ;  /* 0x0000000b00007224 */ /* 0x000fc600078e020a */
[----:B------:R-:W-:-:S05]  /*0d00*/  SEL R5, R6, RZ, P2 ;  /* 0x000000ff06057207 */ /* 0x000fca0001000000 */
[----:B------:R-:W-:Y:S01]  /*0d10*/  IMAD R0, R5, R24, R0 ;  /* 0x0000001805007224 */ /* 0x000fe200078e0200 */
[----:B------:R-:W-:-:S04]  /*0d20*/  SHF.R.S64 R5, RZ, 0x1e, R8 ;  /* 0x0000001eff057819 */ /* 0x000fc80000001008 */
[----:B------:R-:W-:-:S04]  /*0d30*/  IADD3 R14, P0, PT, R0, R14, RZ ;  /* 0x0000000e000e7210 */ /* 0x000fc80007f1e0ff */
[----:B------:R-:W-:-:S05]  /*0d40*/  LEA.HI.X.SX32 R15, R0, R15, 0x1, P0 ;  /* 0x0000000f000f7211 */ /* 0x000fca00000f0eff */
[----:B------:R-:W2:Y:S01]  /*0d50*/  LDG.E.U8 R14, desc[UR8][R14.64] ;  /* 0x000000080e0e7981 */ /* 0x000ea2000c1e1100 */
[----:B------:R-:W-:-:S04]  /*0d60*/  IADD3 R12, P0, PT, R5, R12, RZ ;  /* 0x0000000c050c7210 */ /* 0x000fc80007f1e0ff */
[----:B------:R-:W-:-:S05]  /*0d70*/  LEA.HI.X.SX32 R13, R8, R13, 0x2, P0 ;  /* 0x0000000d080d7211 */ /* 0x000fca00000f16ff */
[----:B------:R-:W3:Y:S01]  /*0d80*/  LDG.E R12, desc[UR8][R12.64] ;  /* 0x000000080c0c7981 */ /* 0x000ee2000c1e1900 */
[----:B------:R-:W-:Y:S02]  /*0d90*/  LOP3.LUT R28, R22, 0xc00, RZ, 0xfc, !PT ;  /* 0x00000c00161c7812 */ /* 0x000fe400078efcff */
[----:B--2---:R-:W-:-:S13]  /*0da0*/  ISETP.NE.AND P0, PT, R14, RZ, PT ;  /* 0x000000ff0e00720c */ /* 0x004fda0003f05270 */
[----:B---3--:R-:W-:-:S05]  /*0db0*/  @P0 FMUL R16, R12, R17 ;  /* 0x000000110c100220 */ /* 0x008fca0000400000 */
[----:B------:R-:W-:-:S07]  /*0dc0*/  FMNMX R29, R29, R16, !PT ;  /* 0x000000101d1d7209 */ /* 0x000fce0007800000 */
.L_x_9505:
[----:B------:R-:W-:Y:S05]  /*0dd0*/  BSYNC.RECONVERGENT B1 ;  /* 0x0000000000017941 */ /* 0x000fea0003800200 */
.L_x_9504:
[----:B------:R-:W-:-:S13]  /*0de0*/  ISETP.GE.U32.AND P0, PT, R2, 0xc00, PT ;  /* 0x00000c000200780c */ /* 0x000fda0003f06070 */
        /* <DEDUP_REMOVED lines=8> */
[----:B------:R-:W-:Y:S01]  /*0e70*/  VIADD R14, R28, UR6 ;  /* 0x000000061c0e7c36 */ /* 0x000fe20008000000 */
[----:B------:R-:W1:Y:S01]  /*0e80*/  I2F.RP R0, R10 ;  /* 0x0000000a00007306 */ /* 0x000e620000209400 */
[----:B------:R-:W-:Y:S01]  /*0e90*/  IMAD.U32 R11, RZ, RZ, UR6 ;  /* 0x00000006ff0b7e24 */ /* 0x000fe2000f8e00ff */
[----:B--2---:R-:W-:-:S04]  /*0ea0*/  ISETP.NE.U32.AND P0, PT, R4, 0x1, PT ;  /* 0x000000010400780c */ /* 0x004fc80003f05070 */
[----:B------:R-:W-:Y:S02]  /*0eb0*/  ISETP.NE.AND.EX P0, PT, R5, RZ, PT, P0 ;  /* 0x000000ff0500720c */ /* 0x000fe40003f05300 */
[----:B---3--:R-:W-:Y:S01]  /*0ec0*/  ISETP.NE.U32.AND P1, PT, R8, 0x1, PT ;  /* 0x000000010800780c */ /* 0x008fe20003f25070 */
[----:B-1----:R-:W1:Y:S03]  /*0ed0*/  MUFU.RCP R0, R0 ;  /* 0x0000000000007308 */ /* 0x002e660000001000 */
[----:B------:R-:W-:Y:S02]  /*0ee0*/  ISETP.NE.AND.EX P1, PT, R9, RZ, PT, P1 ;  /* 0x000000ff0900720c */ /* 0x000fe40003f25310 */
[----:B0-----:R-:W-:-:S04]  /*0ef0*/  ISETP.NE.U32.AND P2, PT, R6, 0x1, PT ;  /* 0x000000010600780c */ /* 0x001fc80003f45070 */
[----:B------:R-:W-:Y:S01]  /*0f00*/  ISETP.NE.AND.EX P2, PT, R7, RZ, PT, P2 ;  /* 0x000000ff0700720c */ /* 0x000fe20003f45320 */
[----:B-1----:R-:W-:Y:S01]  /*0f10*/  VIADD R12, R0, 0xffffffe ;  /* 0x0ffffffe000c7836 */ /* 0x002fe20000000000 */
[----:B------:R-:W-:-:S03]  /*0f20*/  IADD3 R0, PT, PT, R28, 0x800, RZ ;  /* 0x000008001c007810 */ /* 0x000fc60007ffe0ff */
[----:B------:R0:W1:Y:S02]  /*0f30*/  F2I.FTZ.U32.TRUNC.NTZ R13, R12 ;  /* 0x0000000c000d7305 */ /* 0x000064000021f000 */
[----:B0-----:R-:W-:Y:S02]  /*0f40*/  IMAD.MOV.U32 R12, RZ, RZ, RZ ;  /* 0x000000ffff0c7224 */ /* 0x001fe400078e00ff */
[----:B-1----:R-:W-:-:S04]  /*0f50*/  IMAD.MOV R3, RZ, RZ, -R13 ;  /* 0x000000ffff037224 */ /* 0x002fc800078e0a0d */
[----:B------:R-:W-:-:S04]  /*0f60*/  IMAD R3, R3, R10, RZ ;  /* 0x0000000a03037224 */ /* 0x000fc800078e02ff */
[----:B------:R-:W-:-:S04]  /*0f70*/  IMAD.HI.U32 R12, R13, R3, R12 ;  /* 0x000000030d0c7227 */ /* 0x000fc800078e000c */
[----:B------:R-:W-:-:S07]  /*0f80*/  IMAD.MOV.U32 R13, RZ, RZ, RZ ;  /* 0x000000ffff0d7224 */ /* 0x000fce00078e00ff */
.L_x_9506:
[----:B------:R-:W0:Y:S01]  /*0f90*/  LDC R17, c[0x0][0x3b0] ;  /* 0x0000ec00ff117b82 */ /* 0x000e220000000800 */
[----:B------:R-:W-:Y:S01]  /*0fa0*/  IABS R9, R14 ;  /* 0x0000000e00097213 */ /* 0x000fe20000000000 */
[C---:B------:R-:W-:Y:S02]  /*0fb0*/  VIADD R8, R14.reuse, 0x400 ;  /* 0x000004000e087836 */ /* 0x040fe40000000000 */
[----:B------:R-:W-:Y:S02]  /*0fc0*/  VIADD R22, R14, 0x800 ;  /* 0x000008000e167836 */ /* 0x000fe40000000000 */
[----:B------:R-:W-:Y:S01]  /*0fd0*/  IMAD.HI.U32 R3, R12, R9, RZ ;  /* 0x000000090c037227 */ /* 0x000fe200078e00ff */
[----:B------:R-:W-:Y:S01]  /*0fe0*/  IABS R15, R8 ;  /* 0x00000008000f7213 */ /* 0x000fe20000000000 */
[----:B------:R-:W1:Y:S02]  /*0ff0*/  LDC R6, c[0x0][0x3b4] ;  /* 0x0000ed00ff067b82 */ /* 0x000e640000000800 */
[----:B------:R-:W-:Y:S01]  /*1000*/  IMAD.MOV R4, RZ, RZ, -R3 ;  /* 0x000000ffff047224 */ /* 0x000fe200078e0a03 */
[----:B0-----:R-:W-:-:S02]  /*1010*/  IABS R19, R17 ;  /* 0x0000001100137213 */ /* 0x001fc40000000000 */
[----:B------:R-:W-:Y:S02]  /*1020*/  IADD3 R18, PT, PT, -R17, RZ, RZ ;  /* 0x000000ff11127210 */ /* 0x000fe40007ffe1ff */
[----:B------:R-:W0:Y:S01]  /*1030*/  I2F.RP R7, R19 ;  /* 0x0000001300077306 */ /* 0x000e220000209400 */
[----:B------:R-:W-:Y:S02]  /*1040*/  IMAD R9, R19, R4, R9 ;  /* 0x0000000413097224 */ /* 0x000fe400078e0209 */
[----:B------:R-:W-:-:S03]  /*1050*/  IMAD.MOV.U32 R4, RZ, RZ, RZ ;  /* 0x000000ffff047224 */ /* 0x000fc600078e00ff */
[----:B------:R-:W-:Y:S02]  /*1060*/  ISETP.GT.U32.AND P6, PT, R10, R9, PT ;  /* 0x000000090a00720c */ /* 0x000fe40003fc4070 */
[----:B0-----:R-:W0:Y:S11]  /*1070*/  MUFU.RCP R7, R7 ;  /* 0x0000000700077308 */ /* 0x001e360000001000 */
[----:B------:R-:W-:-:S02]  /*1080*/  @!P6 IMAD.IADD R9, R9, 0x1, -R19 ;  /* 0x000000010909e824 */ /* 0x000fc400078e0a13 */
[----:B------:R-:W-:-:S03]  /*1090*/  @!P6 VIADD R3, R3, 0x1 ;  /* 0x000000010303e836 */ /* 0x000fc60000000000 */
[----:B------:R-:W-:Y:S02]  /*10a0*/  ISETP.GE.U32.AND P3, PT, R9, R10, PT ;  /* 0x0000000a0900720c */ /* 0x000fe40003f66070 */
[----:B------:R-:W-:Y:S02]  /*10b0*/  MOV R10, R19 ;  /* 0x00000013000a7202 */ /* 0x000fe40000000f00 */
[----:B------:R-:W-:Y:S01]  /*10c0*/  LOP3.LUT R9, RZ, R17, RZ, 0x33, !PT ;  /* 0x00000011ff097212 */ /* 0x000fe200078e33ff */
[----:B0-----:R-:W-:-:S08]  /*10d0*/  VIADD R5, R7, 0xffffffe ;  /* 0x0ffffffe07057836 */ /* 0x001fd00000000000 */
[----:B------:R-:W-:Y:S01]  /*10e0*/  @P3 VIADD R3, R3, 0x1 ;  /* 0x0000000103033836 */ /* 0x000fe20000000000 */
[----:B------:R-:W0:Y:S02]  /*10f0*/  F2I.FTZ.U32.TRUNC.NTZ R5, R5 ;  /* 0x0000000500057305 */ /* 0x000e24000021f000 */
[----:B0-----:R-:W-:-:S05]  /*1100*/  IADD3 R12, PT, PT, RZ, -R5, RZ ;  /* 0x80000005ff0c7210 */ /* 0x001fca0007ffe0ff */
[----:B------:R-:W-:-:S04]  /*1110*/  IMAD R7, R12, R19, RZ ;  /* 0x000000130c077224 */ /* 0x000fc800078e02ff */
[----:B------:R-:W-:Y:S01]  /*1120*/  IMAD.HI.U32 R12, R5, R7, R4 ;  /* 0x00000007050c7227 */ /* 0x000fe200078e0004 */
[----:B-1----:R-:W-:-:S03]  /*1130*/  IABS R7, R6 ;  /* 0x0000000600077213 */ /* 0x002fc60000000000 */
        /* <DEDUP_REMOVED lines=9> */
[----:B------:R-:W-:Y:S02]  /*11d0*/  ISETP.GE.U32.AND P4, PT, R5, R10, PT ;  /* 0x0000000a0500720c */ /* 0x000fe40003f86070 */
[----:B------:R-:W-:-:S04]  /*11e0*/  LOP3.LUT R5, R8, R17, RZ, 0x3c, !PT ;  /* 0x0000001108057212 */ /* 0x000fc800078e3cff */
[----:B------:R-:W-:Y:S01]  /*11f0*/  ISETP.GE.AND P5, PT, R5, RZ, PT ;  /* 0x000000ff0500720c */ /* 0x000fe20003fa6270 */
[----:B0-----:R-:W-:-:S06]  /*1200*/  VIADD R5, R15, 0xffffffe ;  /* 0x0ffffffe0f057836 */ /* 0x001fcc0000000000 */
[----:B------:R-:W0:Y:S01]  /*1210*/  F2I.FTZ.U32.TRUNC.NTZ R5, R5 ;  /* 0x0000000500057305 */ /* 0x000e22000021f000 */
[----:B------:R-:W-:Y:S01]  /*1220*/  @P4 VIADD R4, R4, 0x1 ;  /* 0x0000000104044836 */ /* 0x000fe20000000000 */
[----:B------:R-:W-:-:S04]  /*1230*/  ISETP.NE.AND P4, PT, R17, RZ, PT ;  /* 0x000000ff1100720c */ /* 0x000fc80003f85270 */
[----:B------:R-:W-:-:S05]  /*1240*/  @!P5 IMAD.MOV R4, RZ, RZ, -R4 ;  /* 0x000000ffff04d224 */ /* 0x000fca00078e0a04 */
[----:B------:R-:W-:Y:S01]  /*1250*/  SEL R15, R9, R4, !P4 ;  /* 0x00000004090f7207 */ /* 0x000fe20006000000 */
[----:B0-----:R-:W-:-:S04]  /*1260*/  IMAD.MOV R4, RZ, RZ, -R5 ;  /* 0x000000ffff047224 */ /* 0x001fc800078e0a05 */
[----:B------:R-:W-:Y:S02]  /*1270*/  IMAD R21, R15, R18, RZ ;  /* 0x000000120f157224 */ /* 0x000fe400078e02ff */
[----:B------:R-:W-:Y:S02]  /*1280*/  IMAD R25, R4, R7, RZ ;  /* 0x0000000704197224 */ /* 0x000fe400078e02ff */
[----:B------:R-:W-:Y:S02]  /*1290*/  IMAD.IADD R23, R8, 0x1, R21 ;  /* 0x0000000108177824 */ /* 0x000fe400078e0215 */
[----:B------:R-:W-:-:S03]  /*12a0*/  IMAD.MOV.U32 R4, RZ, RZ, RZ ;  /* 0x000000ffff047224 */ /* 0x000fc600078e00ff */
[----:B------:R-:W-:Y:S01]  /*12b0*/  IABS R16, R23 ;  /* 0x0000001700107213 */ /* 0x000fe20000000000 */
[----:B------:R-:W-:Y:S01]  /*12c0*/  IMAD.HI.U32 R4, R5, R25, R4 ;  /* 0x0000001905047227 */ /* 0x000fe200078e0004 */
[----:B------:R-:W-:-:S05]  /*12d0*/  LOP3.LUT R23, R23, R6, RZ, 0x3c, !PT ;  /* 0x0000000617177212 */ /* 0x000fca00078e3cff */
[----:B------:R-:W-:-:S04]  /*12e0*/  IMAD.HI.U32 R5, R4, R16, RZ ;  /* 0x0000001004057227 */ /* 0x000fc800078e00ff */
[----:B------:R-:W-:-:S04]  /*12f0*/  IMAD.MOV R20, RZ, RZ, -R5 ;  /* 0x000000ffff147224 */ /* 0x000fc800078e0a05 */
[----:B------:R-:W-:-:S05]  /*1300*/  IMAD R16, R7, R20, R16 ;  /* 0x0000001407107224 */ /* 0x000fca00078e0210 */
[----:B------:R-:W-:-:S13]  /*1310*/  ISETP.GT.U32.AND P5, PT, R7, R16, PT ;  /* 0x000000100700720c */ /* 0x000fda0003fa4070 */
[----:B------:R-:W-:Y:S01]  /*1320*/  @!P5 IADD3 R16, PT, PT, R16, -R7, RZ ;  /* 0x800000071010d210 */ /* 0x000fe20007ffe0ff */
[----:B------:R-:W-:-:S03]  /*1330*/  @!P5 VIADD R5, R5, 0x1 ;  /* 0x000000010505d836 */ /* 0x000fc60000000000 */
[----:B------:R-:W-:Y:S02]  /*1340*/  ISETP.GE.U32.AND P5, PT, R16, R7, PT ;  /* 0x000000071000720c */ /* 0x000fe40003fa6070 */
[----:B------:R-:W-:-:S05]  /*1350*/  IABS R16, R22 ;  /* 0x0000001600107213 */ /* 0x000fca0000000000 */
[----:B------:R-:W-:-:S06]  /*1360*/  IMAD.HI.U32 R20, R12, R16, RZ ;  /* 0x000000100c147227 */ /* 0x000fcc00078e00ff */
[----:B------:R-:W-:Y:S01]  /*1370*/  @P5 VIADD R5, R5, 0x1 ;  /* 0x0000000105055836 */ /* 0x000fe20000000000 */
[----:B------:R-:W-:Y:S01]  /*1380*/  ISETP.GE.AND P5, PT, R23, RZ, PT ;  /* 0x000000ff1700720c */ /* 0x000fe20003fa6270 */
[----:B------:R-:W-:-:S04]  /*1390*/  IMAD.MOV R23, RZ, RZ, -R20 ;  /* 0x000000ffff177224 */ /* 0x000fc800078e0a14 */
[----:B------:R-:W-:Y:S02]  /*13a0*/  IMAD R23, R19, R23, R16 ;  /* 0x0000001713177224 */ /* 0x000fe400078e0210 */
[----:B------:R-:W-:Y:S01]  /*13b0*/  IMAD.MOV.U32 R16, RZ, RZ, R5 ;  /* 0x000000ffff107224 */ /* 0x000fe200078e0005 */
[----:B------:R-:W-:-:S05]  /*13c0*/  LOP3.LUT R5, R22, R17, RZ, 0x3c, !PT ;  /* 0x0000001116057212 */ /* 0x000fca00078e3cff */
[----:B------:R-:W-:Y:S01]  /*13d0*/  @!P5 IMAD.MOV R16, RZ, RZ, -R16 ;  /* 0x000000ffff10d224 */ /* 0x000fe200078e0a10 */
[----:B------:R-:W-:-:S13]  /*13e0*/  ISETP.GT.U32.AND P5, PT, R10, R23, PT ;  /* 0x000000170a00720c */ /* 0x000fda0003fa4070 */
[----:B------:R-:W-:Y:S01]  /*13f0*/  @!P5 IMAD.IADD R23, R23, 0x1, -R19 ;  /* 0x000000011717d824 */ /* 0x000fe200078e0a13 */
[----:B------:R-:W-:-:S04]  /*1400*/  @!P5 IADD3 R20, PT, PT, R20, 0x1, RZ ;  /* 0x000000011414d810 */ /* 0x000fc80007ffe0ff */
[----:B------:R-:W-:-:S13]  /*1410*/  ISETP.GE.U32.AND P5, PT, R23, R10, PT ;  /* 0x0000000a1700720c */ /* 0x000fda0003fa6070 */
[----:B------:R-:W-:Y:S01]  /*1420*/  @P5 VIADD R20, R20, 0x1 ;  /* 0x0000000114145836 */ /* 0x000fe20000000000 */
[----:B------:R-:W-:Y:S02]  /*1430*/  ISETP.GE.AND P5, PT, R5, RZ, PT ;  /* 0x000000ff0500720c */ /* 0x000fe40003fa6270 */
[----:B------:R-:W-:Y:S01]  /*1440*/  LOP3.LUT R5, RZ, R6, RZ, 0x33, !PT ;  /* 0x00000006ff057212 */ /* 0x000fe200078e33ff */
[----:B------:R-:W-:-:S10]  /*1450*/  IMAD.MOV.U32 R24, RZ, RZ, R20 ;  /* 0x000000ffff187224 */ /* 0x000fd400078e0014 */
[----:B------:R-:W-:Y:S01]  /*1460*/  @!P5 IMAD.MOV R24, RZ, RZ, -R24 ;  /* 0x000000ffff18d224 */ /* 0x000fe200078e0a18 */
[----:B------:R-:W-:-:S04]  /*1470*/  ISETP.NE.AND P5, PT, R6, RZ, PT ;  /* 0x000000ff0600720c */ /* 0x000fc80003fa5270 */
[----:B------:R-:W-:-:S05]  /*1480*/  SEL R16, R5, R16, !P5 ;  /* 0x0000001005107207 */ /* 0x000fca0006800000 */
[----:B------:R-:W-:-:S04]  /*1490*/  IMAD.MOV R20, RZ, RZ, -R16 ;  /* 0x000000ffff147224 */ /* 0x000fc800078e0a10 */
[----:B------:R-:W-:Y:S01]  /*14a0*/  IMAD R21, R6, R20, R21 ;  /* 0x0000001406157224 */ /* 0x000fe200078e0215 */
[----:B------:R-:W-:Y:S02]  /*14b0*/  SEL R20, R15, RZ, P1 ;  /* 0x000000ff0f147207 */ /* 0x000fe40000800000 */
[----:B------:R-:W-:Y:S01]  /*14c0*/  SEL R15, R9, R24, !P4 ;  /* 0x00000018090f7207 */ /* 0x000fe20006000000 */
[----:B------:R-:W-:Y:S02]  /*14d0*/  IMAD.IADD R21, R8, 0x1, R21 ;  /* 0x0000000108157824 */ /* 0x000fe400078e0215 */
[----:B------:R-:W-:Y:S01]  /*14e0*/  IMAD R25, R20, UR12, RZ ;  /* 0x0000000c14197c24 */ /* 0x000fe2000f8e02ff */
[----:B------:R-:W-:Y:S01]  /*14f0*/  SEL R20, R16, RZ, P2 ;  /* 0x000000ff10147207 */ /* 0x000fe20001000000 */
[----:B------:R-:W-:-:S04]  /*1500*/  IMAD R23, R15, R18, RZ ;  /* 0x000000120f177224 */ /* 0x000fc800078e02ff */
[----:B------:R-:W-:Y:S01]  /*1510*/  IMAD R20, R20, UR13, R25 ;  /* 0x0000000d14147c24 */ /* 0x000fe2000f8e0219 */
[----:B------:R-:W-:-:S04]  /*1520*/  IADD3 R25, PT, PT, R22, R23, RZ ;  /* 0x0000001716197210 */ /* 0x000fc80007ffe0ff */
[----:B------:R-:W-:Y:S02]  /*1530*/  IABS R24, R25 ;  /* 0x0000001900187213 */ /* 0x000fe40000000000 */
[----:B------:R-:W-:-:S03]  /*1540*/  LOP3.LUT R25, R25, R6, RZ, 0x3c, !PT ;  /* 0x0000000619197212 */ /* 0x000fc600078e3cff */
[----:B------:R-:W-:Y:S01]  /*1550*/  IMAD.HI.U32 R16, R4, R24, RZ ;  /* 0x0000001804107227 */ /* 0x000fe200078e00ff */
[----:B------:R-:W-:-:S03]  /*1560*/  ISETP.GE.AND P6, PT, R25, RZ, PT ;  /* 0x000000ff1900720c */ /* 0x000fc60003fc6270 */
        /* <DEDUP_REMOVED lines=9> */
[----:B------:R-:W-:Y:S02]  /*1600*/  VIADD R8, R14, 0xc00 ;  /* 0x00000c000e087836 */ /* 0x000fe40000000000 */
[----:B------:R-:W-:-:S03]  /*1610*/  @!P6 IMAD.MOV R16, RZ, RZ, -R16 ;  /* 0x000000ffff10e224 */ /* 0x000fc600078e0a10 */
[----:B------:R-:W-:Y:S02]  /*1620*/  LOP3.LUT R17, R8, R17, RZ, 0x3c, !PT ;  /* 0x0000001108117212 */ /* 0x000fe400078e3cff */
[----:B------:R-:W-:Y:S02]  /*1630*/  SEL R16, R5, R16, !P5 ;  /* 0x0000001005107207 */ /* 0x000fe40006800000 */
[----:B------:R-:W-:Y:S02]  /*1640*/  ISETP.GE.AND P6, PT, R17, RZ, PT ;  /* 0x000000ff1100720c */ /* 0x000fe40003fc6270 */
[----:B------:R-:W-:Y:S01]  /*1650*/  IABS R25, R8 ;  /* 0x0000000800197213 */ /* 0x000fe20000000000 */
[----:B------:R-:W-:Y:S02]  /*1660*/  IMAD.MOV R17, RZ, RZ, -R16 ;  /* 0x000000ffff117224 */ /* 0x000fe400078e0a10 */
[----:B------:R-:W-:Y:S02]  /*1670*/  @!P3 IMAD.MOV R3, RZ, RZ, -R3 ;  /* 0x000000ffff03b224 */ /* 0x000fe400078e0a03 */
[----:B------:R-:W-:-:S02]  /*1680*/  IMAD R17, R6, R17, R23 ;  /* 0x0000001106117224 */ /* 0x000fc400078e0217 */
[----:B------:R-:W-:-:S04]  /*1690*/  IMAD.HI.U32 R24, R12, R25, RZ ;  /* 0x000000190c187227 */ /* 0x000fc800078e00ff */
[----:B------:R-:W-:Y:S01]  /*16a0*/  IMAD.IADD R17, R22, 0x1, R17 ;  /* 0x0000000116117824 */ /* 0x000fe200078e0211 */
[----:B------:R-:W-:-:S05]  /*16b0*/  IADD3 R22, PT, PT, -R24, RZ, RZ ;  /* 0x000000ff18167210 */ /* 0x000fca0007ffe1ff */
[----:B------:R-:W-:-:S05]  /*16c0*/  IMAD R25, R19, R22, R25 ;  /* 0x0000001613197224 */ /* 0x000fca00078e0219 */
[----:B------:R-:W-:-:S13]  /*16d0*/  ISETP.GT.U32.AND P3, PT, R10, R25, PT ;  /* 0x000000190a00720c */ /* 0x000fda0003f64070 */
[----:B------:R-:W-:Y:S01]  /*16e0*/  @!P3 IMAD.IADD R25, R25, 0x1, -R19 ;  /* 0x000000011919b824 */ /* 0x000fe200078e0a13 */
[----:B------:R-:W-:Y:S01]  /*16f0*/  SEL R19, R9, R3, !P4 ;  /* 0x0000000309137207 */ /* 0x000fe20006000000 */
[----:B------:R-:W-:Y:S01]  /*1700*/  @!P3 VIADD R24, R24, 0x1 ;  /* 0x000000011818b836 */ /* 0x000fe20000000000 */
[----:B------:R-:W-:Y:S02]  /*1710*/  SEL R3, R21, RZ, P0 ;  /* 0x000000ff15037207 */ /* 0x000fe40000000000 */
[----:B------:R-:W-:Y:S01]  /*1720*/  ISETP.GE.U32.AND P3, PT, R25, R10, PT ;  /* 0x0000000a1900720c */ /* 0x000fe20003f66070 */
[----:B------:R-:W-:Y:S02]  /*1730*/  IMAD R23, R19, R18, RZ ;  /* 0x0000001213177224 */ /* 0x000fe400078e02ff */
[----:B------:R-:W-:Y:S02]  /*1740*/  IMAD R3, R3, UR7, R20 ;  /* 0x0000000703037c24 */ /* 0x000fe4000f8e0214 */
[----:B------:R-:W-:-:S05]  /*1750*/  IMAD.IADD R25, R23, 0x1, R14 ;  /* 0x0000000117197824 */ /* 0x000fca00078e020e */
[----:B------:R-:W-:-:S03]  /*1760*/  IABS R22, R25 ;  /* 0x0000001900167213 */ /* 0x000fc60000000000 */
[----:B------:R-:W-:Y:S02]  /*1770*/  @P3 VIADD R24, R24, 0x1 ;  /* 0x0000000118183836 */ /* 0x000fe40000000000 */
[----:B------:R-:W-:-:S03]  /*1780*/  IMAD.HI.U32 R21, R4, R22, RZ ;  /* 0x0000001604157227 */ /* 0x000fc600078e00ff */
[----:B------:R-:W-:Y:S01]  /*1790*/  @!P6 IADD3 R24, PT, PT, -R24, RZ, RZ ;  /* 0x000000ff1818e210 */ /* 0x000fe20007ffe1ff */
[----:B------:R-:W-:-:S03]  /*17a0*/  IMAD.MOV R20, RZ, RZ, -R21 ;  /* 0x000000ffff147224 */ /* 0x000fc600078e0a15 */
[----:B------:R-:W-:Y:S01]  /*17b0*/  SEL R9, R9, R24, !P4 ;  /* 0x0000001809097207 */ /* 0x000fe20006000000 */
[----:B------:R-:W-:Y:S01]  /*17c0*/  IMAD R22, R7, R20, R22 ;  /* 0x0000001407167224 */ /* 0x000fe200078e0216 */
[----:B------:R-:W-:-:S03]  /*17d0*/  LOP3.LUT R20, R25, R6, RZ, 0x3c, !PT ;  /* 0x0000000619147212 */ /* 0x000fc600078e3cff */
[----:B------:R-:W-:Y:S01]  /*17e0*/  IMAD R25, R9, R18, RZ ;  /* 0x0000001209197224 */ /* 0x000fe200078e02ff */
[----:B------:R-:W-:Y:S02]  /*17f0*/  ISETP.GT.U32.AND P4, PT, R7, R22, PT ;  /* 0x000000160700720c */ /* 0x000fe40003f84070 */
[----:B------:R-:W-:Y:S01]  /*1800*/  ISETP.GE.AND P3, PT, R20, RZ, PT ;  /* 0x000000ff1400720c */ /* 0x000fe20003f66270 */
[----:B------:R-:W-:-:S05]  /*1810*/  IMAD.IADD R27, R8, 0x1, R25 ;  /* 0x00000001081b7824 */ /* 0x000fca00078e0219 */
[----:B------:R-:W-:Y:S02]  /*1820*/  IABS R18, R27 ;  /* 0x0000001b00127213 */ /* 0x000fe40000000000 */
[----:B------:R-:W-:-:S03]  /*1830*/  LOP3.LUT R27, R27, R6, RZ, 0x3c, !PT ;  /* 0x000000061b1b7212 */ /* 0x000fc600078e3cff */
[----:B------:R-:W-:-:S04]  /*1840*/  IMAD.HI.U32 R4, R4, R18, RZ ;  /* 0x0000001204047227 */ /* 0x000fc800078e00ff */
[----:B------:R-:W-:Y:S02]  /*1850*/  IMAD.MOV R20, RZ, RZ, -R4 ;  /* 0x000000ffff147224 */ /* 0x000fe400078e0a04 */
[----:B------:R-:W-:Y:S02]  /*1860*/  @!P4 IMAD.IADD R22, R22, 0x1, -R7 ;  /* 0x000000011616c824 */ /* 0x000fe400078e0a07 */
[----:B------:R-:W-:Y:S02]  /*1870*/  IMAD R18, R7, R20, R18 ;  /* 0x0000001407127224 */ /* 0x000fe400078e0212 */
[----:B------:R-:W-:Y:S01]  /*1880*/  @!P4 VIADD R21, R21, 0x1 ;  /* 0x000000011515c836 */ /* 0x000fe20000000000 */
[----:B------:R-:W-:Y:S02]  /*1890*/  ISETP.GE.U32.AND P6, PT, R22, R7, PT ;  /* 0x000000071600720c */ /* 0x000fe40003fc6070 */
[----:B------:R-:W-:-:S11]  /*18a0*/  ISETP.GT.U32.AND P4, PT, R7, R18, PT ;  /* 0x000000120700720c */ /* 0x000fd60003f84070 */
[----:B------:R-:W-:Y:S02]  /*18b0*/  @P6 VIADD R21, R21, 0x1 ;  /* 0x0000000115156836 */ /* 0x000fe40000000000 */
[-C--:B------:R-:W-:Y:S01]  /*18c0*/  @!P4 IADD3 R18, PT, PT, R18, -R7.reuse, RZ ;  /* 0x800000071212c210 */ /* 0x080fe20007ffe0ff */
[----:B------:R-:W-:Y:S01]  /*18d0*/  @!P4 VIADD R4, R4, 0x1 ;  /* 0x000000010404c836 */ /* 0x000fe20000000000 */
[----:B------:R-:W-:Y:S01]  /*18e0*/  ISETP.GE.AND P4, PT, R27, RZ, PT ;  /* 0x000000ff1b00720c */ /* 0x000fe20003f86270 */
[----:B------:R-:W-:Y:S01]  /*18f0*/  @!P3 IMAD.MOV R21, RZ, RZ, -R21 ;  /* 0x000000ffff15b224 */ /* 0x000fe200078e0a15 */
[----:B------:R-:W-:Y:S02]  /*1900*/  ISETP.GE.U32.AND P6, PT, R18, R7, PT ;  /* 0x000000071200720c */ /* 0x000fe40003fc6070 */
[----:B------:R-:W-:-:S05]  /*1910*/  IADD3 R13, P3, PT, RZ, R13, RZ ;  /* 0x0000000dff0d7210 */ /* 0x000fca0007f7e0ff */
[----:B------:R-:W-:-:S06]  /*1920*/  IMAD.X R20, R28, 0x1, R11, P3 ;  /* 0x000000011c147824 */ /* 0x000fcc00018e060b */
[----:B------:R-:W-:-:S04]  /*1930*/  @P6 VIADD R4, R4, 0x1 ;  /* 0x0000000104046836 */ /* 0x000fc80000000000 */
[----:B------:R-:W-:Y:S01]  /*1940*/  IMAD.MOV.U32 R18, RZ, RZ, R4 ;  /* 0x000000ffff127224 */ /* 0x000fe200078e0004 */
[----:B------:R-:W-:-:S04]  /*1950*/  SEL R4, R5, R21, !P5 ;  /* 0x0000001505047207 */ /* 0x000fc80006800000 */
[----:B------:R-:W-:-:S04]  /*1960*/  @!P4 IADD3 R18, PT, PT, -R18, RZ, RZ ;  /* 0x000000ff1212c210 */ /* 0x000fc80007ffe1ff */
[----:B------:R-:W-:Y:S01]  /*1970*/  SEL R21, R5, R18, !P5 ;  /* 0x0000001205157207 */ /* 0x000fe20006800000 */
[----:B------:R-:W-:Y:S01]  /*1980*/  IMAD.MOV R5, RZ, RZ, -R4 ;  /* 0x000000ffff057224 */ /* 0x000fe200078e0a04 */
[----:B------:R-:W-:-:S03]  /*1990*/  SEL R4, R4, RZ, P2 ;  /* 0x000000ff04047207 */ /* 0x000fc60001000000 */
[C---:B------:R-:W-:Y:S01]  /*19a0*/  IMAD R23, R6.reuse, R5, R23 ;  /* 0x0000000506177224 */ /* 0x040fe200078e0217 */
[----:B------:R-:W-:Y:S01]  /*19b0*/  SEL R5, R19, RZ, P1 ;  /* 0x000000ff13057207 */ /* 0x000fe20000800000 */
[----:B------:R-:W-:Y:S01]  /*19c0*/  IMAD.MOV R7, RZ, RZ, -R21 ;  /* 0x000000ffff077224 */ /* 0x000fe200078e0a15 */
[----:B------:R-:W-:Y:S01]  /*19d0*/  IADD3 R19, P4, PT, RZ, R13, RZ ;  /* 0x0000000dff137210 */ /* 0x000fe20007f9e0ff */
[----:B------:R-:W-:Y:S02]  /*19e0*/  IMAD.IADD R23, R23, 0x1, R14 ;  /* 0x0000000117177824 */ /* 0x000fe400078e020e */
[----:B------:R-:W-:Y:S01]  /*19f0*/  IMAD R25, R6, R7, R25 ;  /* 0x0000000706197224 */ /* 0x000fe200078e0219 */
[----:B------:R-:W-:Y:S01]  /*1a00*/  SHF.R.S64 R6, R13, 0x1e, R20 ;  /* 0x0000001e0d067819 */ /* 0x000fe20000001014 */
[----:B------:R-:W-:Y:S01]  /*1a10*/  IMAD R5, R5, UR12, RZ ;  /* 0x0000000c05057c24 */ /* 0x000fe2000f8e02ff */
[----:B------:R-:W-:Y:S02]  /*1a20*/  IADD3.X R18, PT, PT, R20, 0x400, RZ, P4, !PT ;  /* 0x0000040014127810 */ /* 0x000fe400027fe4ff */
[----:B------:R-:W-:Y:S01]  /*1a30*/  SEL R9, R9, RZ, P1 ;  /* 0x000000ff09097207 */ /* 0x000fe20000800000 */
[----:B------:R-:W-:Y:S01]  /*1a40*/  IMAD R5, R4, UR13, R5 ;  /* 0x0000000d04057c24 */ /* 0x000fe2000f8e0205 */
[----:B------:R-:W-:Y:S01]  /*1a50*/  IADD3 R6, P5, PT, R6, UR16, RZ ;  /* 0x0000001006067c10 */ /* 0x000fe2000ffbe0ff */
[----:B------:R-:W-:Y:S01]  /*1a60*/  IMAD.IADD R25, R8, 0x1, R25 ;  /* 0x0000000108197824 */ /* 0x000fe200078e0219 */
[----:B------:R-:W-:Y:S01]  /*1a70*/  SEL R22, R23, RZ, P0 ;  /* 0x000000ff17167207 */ /* 0x000fe20000000000 */
[----:B------:R-:W-:Y:S01]  /*1a80*/  IMAD R24, R9, UR12, RZ ;  /* 0x0000000c09187c24 */ /* 0x000fe2000f8e02ff */
[----:B------:R-:W-:-:S02]  /*1a90*/  SHF.R.S64 R4, R19, 0x1e, R18 ;  /* 0x0000001e13047819 */ /* 0x000fc40000001012 */
[----:B------:R-:W-:Y:S01]  /*1aa0*/  SEL R21, R21, RZ, P2 ;  /* 0x000000ff15157207 */ /* 0x000fe20001000000 */
[----:B------:R-:W-:Y:S01]  /*1ab0*/  IMAD R22, R22, UR7, R5 ;  /* 0x0000000716167c24 */ /* 0x000fe2000f8e0205 */
[----:B------:R-:W-:Y:S02]  /*1ac0*/  LEA.HI.X.SX32 R7, R20, UR17, 0x2, P5 ;  /* 0x0000001114077c11 */ /* 0x000fe4000a8f16ff */
[----:B------:R-:W-:Y:S01]  /*1ad0*/  IADD3 R4, P5, PT, R4, UR16, RZ ;  /* 0x0000001004047c10 */ /* 0x000fe2000ffbe0ff */
[----:B------:R-:W-:Y:S01]  /*1ae0*/  IMAD R24, R21, UR13, R24 ;  /* 0x0000000d15187c24 */ /* 0x000fe2000f8e0218 */
[----:B------:R-:W-:Y:S02]  /*1af0*/  SEL R25, R25, RZ, P0 ;  /* 0x000000ff19197207 */ /* 0x000fe40000000000 */
[----:B------:R-:W-:Y:S02]  /*1b00*/  SEL R21, R15, RZ, P1 ;  /* 0x000000ff0f157207 */ /* 0x000fe40000800000 */
[----:B------:R-:W-:Y:S01]  /*1b10*/  LEA.HI.X.SX32 R5, R18, UR17, 0x2, P5 ;  /* 0x0000001112057c11 */ /* 0x000fe2000a8f16ff */
[----:B------:R-:W-:Y:S01]  /*1b20*/  IMAD R25, R25, UR7, R24 ;  /* 0x0000000719197c24 */ /* 0x000fe2000f8e0218 */
[----:B------:R0:W2:Y:S01]  /*1b30*/  LDG.E R18, desc[UR8][R6.64] ;  /* 0x0000000806127981 */ /* 0x0000a2000c1e1900 */
[----:B------:R-:W-:Y:S01]  /*1b40*/  IADD3 R8, P5, PT, R22, UR18, RZ ;  /* 0x0000001216087c10 */ /* 0x000fe2000ffbe0ff */
[----:B------:R-:W-:Y:S01]  /*1b50*/  IMAD R21, R21, UR12, RZ ;  /* 0x0000000c15157c24 */ /* 0x000fe2000f8e02ff */
[----:B------:R-:W-:-:S02]  /*1b60*/  IADD3.X R24, PT, PT, R20, 0x800, RZ, P4, !PT ;  /* 0x0000080014187810 */ /* 0x000fc400027fe4ff */
[----:B------:R-:W-:Y:S02]  /*1b70*/  LEA.HI.X.SX32 R9, R22, UR19, 0x1, P5 ;  /* 0x0000001316097c11 */ /* 0x000fe4000a8f0eff */
[----:B------:R1:W3:Y:S01]  /*1b80*/  LDG.E R22, desc[UR8][R4.64] ;  /* 0x0000000804167981 */ /* 0x0002e2000c1e1900 */
[----:B0-----:R-:W-:-:S03]  /*1b90*/  SEL R6, R16, RZ, P2 ;  /* 0x000000ff10067207 */ /* 0x001fc60001000000 */
[----:B------:R0:W4:Y:S01]  /*1ba0*/  LDG.E.U8 R15, desc[UR8][R8.64] ;  /* 0x00000008080f7981 */ /* 0x000122000c1e1100 */
[----:B------:R-:W-:Y:S02]  /*1bb0*/  SEL R7, R17, RZ, P0 ;  /* 0x000000ff11077207 */ /* 0x000fe40000000000 */
[----:B------:R-:W-:Y:S02]  /*1bc0*/  IADD3 R16, P6, PT, R25, UR18, RZ ;  /* 0x0000001219107c10 */ /* 0x000fe4000ffde0ff */
[----:B------:R-:W-:Y:S01]  /*1bd0*/  IADD3.X R26, PT, PT, R20, 0xc00, RZ, P4, !PT ;  /* 0x00000c00141a7810 */ /* 0x000fe200027fe4ff */
[----:B-1----:R-:W-:Y:S01]  /*1be0*/  IMAD R4, R6, UR13, R21 ;  /* 0x0000000d06047c24 */ /* 0x002fe2000f8e0215 */
[----:B------:R-:W-:Y:S02]  /*1bf0*/  SHF.R.S64 R5, R19, 0x1e, R24 ;  /* 0x0000001e13057819 */ /* 0x000fe40000001018 */
[----:B------:R-:W-:Y:S01]  /*1c00*/  IADD3 R6, P5, PT, R3, UR18, RZ ;  /* 0x0000001203067c10 */ /* 0x000fe2000ffbe0ff */
[----:B0-----:R-:W-:Y:S01]  /*1c10*/  IMAD R9, R7, UR7, R4 ;  /* 0x0000000707097c24 */ /* 0x001fe2000f8e0204 */
[----:B------:R-:W-:-:S02]  /*1c20*/  LEA.HI.X.SX32 R17, R25, UR19, 0x1, P6 ;  /* 0x0000001319117c11 */ /* 0x000fc4000b0f0eff */
[----:B------:R-:W-:Y:S02]  /*1c30*/  IADD3 R4, P4, PT, R5, UR16, RZ ;  /* 0x0000001005047c10 */ /* 0x000fe4000ff9e0ff */
[----:B------:R-:W-:Y:S02]  /*1c40*/  LEA.HI.X.SX32 R7, R3, UR19, 0x1, P5 ;  /* 0x0000001303077c11 */ /* 0x000fe4000a8f0eff */
[----:B------:R0:W5:Y:S01]  /*1c50*/  LDG.E.U8 R3, desc[UR8][R16.64] ;  /* 0x0000000810037981 */ /* 0x000162000c1e1100 */
[----:B------:R-:W-:Y:S02]  /*1c60*/  LEA.HI.X.SX32 R5, R24, UR17, 0x2, P4 ;  /* 0x0000001118057c11 */ /* 0x000fe4000a0f16ff */
[----:B------:R-:W-:Y:S01]  /*1c70*/  IADD3 R8, P4, PT, R9, UR18, RZ ;  /* 0x0000001209087c10 */ /* 0x000fe2000ff9e0ff */
[----:B------:R-:W3:Y:S01]  /*1c80*/  LDG.E.U8 R6, desc[UR8][R6.64] ;  /* 0x0000000806067981 */ /* 0x000ee2000c1e1100 */
[----:B------:R-:W-:Y:S02]  /*1c90*/  SHF.R.S64 R20, R13, 0x1e, R26 ;  /* 0x0000001e0d147819 */ /* 0x000fe4000000101a */
[----:B------:R-:W-:Y:S01]  /*1ca0*/  LEA.HI.X.SX32 R9, R9, UR19, 0x1, P4 ;  /* 0x0000001309097c11 */ /* 0x000fe2000a0f0eff */
[----:B------:R-:W3:Y:S01]  /*1cb0*/  LDG.E R4, desc[UR8][R4.64] ;  /* 0x0000000804047981 */ /* 0x000ee2000c1e1900 */
[----:B------:R-:W-:Y:S01]  /*1cc0*/  IADD3 R20, P5, PT, R20, UR16, RZ ;  /* 0x0000001014147c10 */ /* 0x000fe2000ffbe0ff */
[----:B0-----:R-:W2:Y:S02]  /*1cd0*/  LDC.64 R16, c[0x0][0x3e8] ;  /* 0x0000fa00ff107b82 */ /* 0x001ea40000000a00 */
[----:B------:R-:W3:Y:S01]  /*1ce0*/  LDG.E.U8 R8, desc[UR8][R8.64] ;  /* 0x0000000808087981 */ /* 0x000ee2000c1e1100 */
[----:B------:R-:W-:-:S05]  /*1cf0*/  LEA.HI.X.SX32 R21, R26, UR17, 0x2, P5 ;  /* 0x000000111a157c11 */ /* 0x000fca000a8f16ff */
[----:B------:R-:W3:Y:S01]  /*1d00*/  LDG.E R20, desc[UR8][R20.64] ;  /* 0x0000000814147981 */ /* 0x000ee2000c1e1900 */
[----:B------:R-:W-:Y:S01]  /*1d10*/  IADD3.X R11, PT, PT, R11, 0x1000, RZ, P3, !PT ;  /* 0x000010000b0b7810 */ /* 0x000fe20001ffe4ff */
[----:B------:R-:W-:Y:S02]  /*1d20*/  VIADD R14, R14, 0x1000 ;  /* 0x000010000e0e7836 */ /* 0x000fe40000000000 */
[----:B--2---:R-:W-:Y:S01]  /*1d30*/  FMUL R19, R18, R17 ;  /* 0x0000001112137220 */ /* 0x004fe20000400000 */
[----:B----4-:R-:W-:-:S04]  /*1d40*/  ISETP.NE.AND P5, PT, R15, RZ, PT ;  /* 0x000000ff0f00720c */ /* 0x010fc80003fa5270 */
[----:B------:R-:W-:-:S04]  /*1d50*/  FSEL R18, R19, R16, P5 ;  /* 0x0000001013127208 */ /* 0x000fc80002800000 */
[----:B------:R-:W-:Y:S02]  /*1d60*/  FMNMX R18, R18, R29, !PT ;  /* 0x0000001d12127209 */ /* 0x000fe40007800000 */
[----:B-----5:R-:W-:Y:S01]  /*1d70*/  ISETP.NE.AND P4, PT, R3, RZ, PT ;  /* 0x000000ff0300720c */ /* 0x020fe20003f85270 */
[----:B---3--:R-:W-:Y:S01]  /*1d80*/  FMUL R3, R22, R17 ;  /* 0x0000001116037220 */ /* 0x008fe20000400000 */
[----:B------:R-:W-:-:S04]  /*1d90*/  ISETP.NE.AND P5, PT, R6, RZ, PT ;  /* 0x000000ff0600720c */ /* 0x000fc80003fa5270 */
[-C--:B------:R-:W-:Y:S01]  /*1da0*/  FSEL R3, R3, R16.reuse, P5 ;  /* 0x0000001003037208 */ /* 0x080fe20002800000 */
[----:B------:R-:W-:Y:S01]  /*1db0*/  FMUL R5, R4, R17 ;  /* 0x0000001104057220 */ /* 0x000fe20000400000 */
[----:B------:R-:W-:Y:S02]  /*1dc0*/  IADD3 R4, PT, PT, R0, 0x800, RZ ;  /* 0x0000080000047810 */ /* 0x000fe40007ffe0ff */
[----:B------:R-:W-:Y:S02]  /*1dd0*/  ISETP.NE.AND P5, PT, R8, RZ, PT ;  /* 0x000000ff0800720c */ /* 0x000fe40003fa5270 */
[----:B------:R-:W-:Y:S01]  /*1de0*/  FMNMX R18, R18, R3, !PT ;  /* 0x0000000312127209 */ /* 0x000fe20007800000 */
[----:B------:R-:W-:Y:S01]  /*1df0*/  IMAD.U32 R3, RZ, RZ, UR11 ;  /* 0x0000000bff037e24 */ /* 0x000fe2000f8e00ff */
[----:B------:R-:W-:Y:S01]  /*1e00*/  FSEL R5, R5, R16, P5 ;  /* 0x0000001005057208 */ /* 0x000fe20002800000 */
[----:B------:R-:W-:-:S03]  /*1e10*/  @P4 FMUL R16, R20, R17 ;  /* 0x0000001114104220 */ /* 0x000fc60000400000 */
[----:B------:R-:W-:Y:S02]  /*1e20*/  ISETP.GE.AND P4, PT, R4, R3, PT ;  /* 0x000000030400720c */ /* 0x000fe40003f86270 */
[----:B------:R-:W-:Y:S01]  /*1e30*/  FMNMX R5, R18, R5, !PT ;  /* 0x0000000512057209 */ /* 0x000fe20007800000 */
[----:B------:R-:W-:-:S03]  /*1e40*/  VIADD R0, R0, 0x1000 ;  /* 0x0000100000007836 */ /* 0x000fc60000000000 */
[----:B------:R-:W-:-:S07]  /*1e50*/  FMNMX R29, R5, R16, !PT ;  /* 0x00000010051d7209 */ /* 0x000fce0007800000 */
[----:B------:R-:W-:Y:S05]  /*1e60*/  @!P4 BRA `(.L_x_9506) ;  /* 0xfffffff00048c947 */ /* 0x000fea000383ffff */
.L_x_9503:
[----:B------:R-:W-:Y:S05]  /*1e70*/  BSYNC.RECONVERGENT B0 ;  /* 0x0000000000007941 */ /* 0x000fea0003800200 */
.L_x_9502:
[----:B------:R-:W0:Y:S01]  /*1e80*/  S2R R28, SR_LANEID ;  /* 0x00000000001c7919 */ /* 0x000e220000000000 */
[----:B------:R-:W-:Y:S01]  /*1e90*/  BSSY.RECONVERGENT B0, `(.L_x_9507) ;  /* 0x000001e000007945 */ /* 0x000fe20003800200 */
[----:B------:R-:W-:Y:S01]  /*1ea0*/  PLOP3.LUT P4, PT, PT, PT, PT, 0x8, 0x80 ;  /* 0x000000000080781c */ /* 0x000fe20003f8e170 */
[----:B------:R-:W1:Y:S01]  /*1eb0*/  SHFL.DOWN PT, R0, R29, 0x1, 0x1f ;  /* 0x08201f001d007f89 */ /* 0x000e6200000e0000 */
[C---:B0-----:R-:W-:Y:S02]  /*1ec0*/  ISETP.GT.AND P0, PT, R28.reuse, 0x1e, PT ;  /* 0x0000001e1c00780c */ /* 0x041fe40003f04270 */
[----:B------:R-:W-:-:S11]  /*1ed0*/  ISETP.GT.AND P1, PT, R28, 0xf, PT ;  /* 0x0000000f1c00780c */ /* 0x000fd60003f24270 */
[----:B-1----:R-:W-:Y:S02]  /*1ee0*/  @!P0 FMNMX R29, R0, R29, !PT ;  /* 0x0000001d001d8209 */ /* 0x002fe40007800000 */
[----:B------:R-:W-:-:S03]  /*1ef0*/  ISETP.GT.AND P0, PT, R28, 0x1d, PT ;  /* 0x0000001d1c00780c */ /* 0x000fc60003f04270 */
[----:B------:R-:W0:Y:S10]  /*1f00*/  SHFL.DOWN PT, R0, R29, 0x2, 0x1f ;  /* 0x08401f001d007f89 */ /* 0x000e3400000e0000 */
[----:B0-----:R-:W-:-:S02]  /*1f10*/  @!P0 FMNMX R29, R29, R0, !PT ;  /* 0x000000001d1d8209 */ /* 0x001fc40007800000 */
[----:B------:R-:W-:Y:S01]  /*1f20*/  ISETP.GT.AND P0, PT, R28, 0x1b, PT ;  /* 0x0000001b1c00780c */ /* 0x000fe20003f04270 */
[----:B------:R-:W0:Y:S02]  /*1f30*/  S2R R0, SR_TID.X ;  /* 0x0000000000007919 */ /* 0x000e240000002100 */
[----:B------:R-:W1:Y:S10]  /*1f40*/  SHFL.DOWN PT, R4, R29, 0x4, 0x1f ;  /* 0x08801f001d047f89 */ /* 0x000e7400000e0000 */
[----:B-1----:R-:W-:-:S02]  /*1f50*/  @!P0 FMNMX R29, R29, R4, !PT ;  /* 0x000000041d1d8209 */ /* 0x002fc40007800000 */
[----:B------:R-:W-:Y:S02]  /*1f60*/  ISETP.GT.AND P0, PT, R28, 0x17, PT ;  /* 0x000000171c00780c */ /* 0x000fe40003f04270 */
[----:B0-----:R-:W-:Y:S01]  /*1f70*/  ISETP.NE.AND P3, PT, R0, RZ, PT ;  /* 0x000000ff0000720c */ /* 0x001fe20003f65270 */
[----:B------:R-:W0:Y:S02]  /*1f80*/  SHFL.DOWN PT, R4, R29, 0x8, 0x1f ;  /* 0x09001f001d047f89 */ /* 0x000e2400000e0000 */
[----:B0-----:R-:W-:-:S04]  /*1f90*/  FMNMX R7, R29, R4, !PT ;  /* 0x000000041d077209 */ /* 0x001fc80007800000 */
[----:B------:R-:W-:-:S05]  /*1fa0*/  FSEL R4, R29, R7, P0 ;  /* 0x000000071d047208 */ /* 0x000fca0000000000 */
[----:B------:R0:W1:Y:S01]  /*1fb0*/  SHFL.DOWN PT, R8, R4, 0x10, 0x1f ;  /* 0x0a001f0004087f89 */ /* 0x00006200000e0000 */
[----:B------:R-:W-:Y:S05]  /*1fc0*/  @P1 BRA `(.L_x_9508) ;  /* 0x0000000000281947 */ /* 0x000fea0003800000 */
[----:B------:R-:W-:-:S13]  /*1fd0*/  ISETP.NE.AND P0, PT, R28, RZ, PT ;  /* 0x000000ff1c00720c */ /* 0x000fda0003f05270 */
[----:B------:R-:W2:Y:S01]  /*1fe0*/  @!P0 S2R R6, SR_CgaCtaId ;  /* 0x0000000000068919 */ /* 0x000ea20000008800 */
[----:B------:R-:W-:Y:S02]  /*1ff0*/  @!P0 MOV R5, 0x400 ;  /* 0x0000040000058802 */ /* 0x000fe40000000f00 */
[----:B0-----:R-:W-:Y:S02]  /*2000*/  @!P0 SHF.R.U32.HI R4, RZ, 0x3, R0 ;  /* 0x00000003ff048819 */ /* 0x001fe40000011600 */
[----:B------:R-:W-:Y:S02]  /*2010*/  @!P0 PLOP3.LUT P4, PT, PT, PT, PT, 0x80, 0x8 ;  /* 0x000000000008881c */ /* 0x000fe40003f8f070 */
[----:B--2---:R-:W-:Y:S02]  /*2020*/  @!P0 LEA R6, R6, R5, 0x18 ;  /* 0x0000000506068211 */ /* 0x004fe400078ec0ff */
[----:B------:R-:W-:Y:S02]  /*2030*/  @!P0 LOP3.LUT R5, R4, 0x7c, RZ, 0xc0, !PT ;  /* 0x0000007c04058812 */ /* 0x000fe400078ec0ff */
[----:B-1----:R-:W-:-:S03]  /*2040*/  FMNMX R4, R7, R8, !PT ;  /* 0x0000000807047209 */ /* 0x002fc60007800000 */
[----:B------:R-:W-:-:S05]  /*2050*/  @!P0 IMAD.IADD R5, R5, 0x1, R6 ;  /* 0x0000000105058824 */ /* 0x000fca00078e0206 */
[----:B------:R2:W-:Y:S02]  /*2060*/  @!P0 STS [R5+0x20], R4 ;  /* 0x0000200405008388 */ /* 0x0005e40000000800 */
.L_x_9508:
[----:B------:R-:W-:Y:S05]  /*2070*/  BSYNC.RECONVERGENT B0 ;  /* 0x0000000000007941 */ /* 0x000fea0003800200 */
.L_x_9507:
[----:B------:R-:W-:Y:S06]  /*2080*/  BAR.SYNC.DEFER_BLOCKING 0x0 ;  /* 0x0000000000007b1d */ /* 0x000fec0000010000 */
[----:B------:R-:W-:Y:S04]  /*2090*/  BSSY.RECONVERGENT B0, `(.L_x_9509) ;  /* 0x000001e000007945 */ /* 0x000fe80003800200 */
[----:B------:R-:W-:Y:S05]  /*20a0*/  @P3 BRA `(.L_x_9510) ;  /* 0x0000000000703947 */ /* 0x000fea0003800000 */
[----:B------:R-:W3:Y:S01]  /*20b0*/  S2UR UR7, SR_CgaCtaId ;  /* 0x00000000000779c3 */ /* 0x000ee20000008800 */
[----:B------:R-:W-:Y:S02]  /*20c0*/  UMOV UR6, 0x400 ;  /* 0x0000040000067882 */ /* 0x000fe40000000000 */
[----:B---3--:R-:W-:-:S09]  /*20d0*/  ULEA UR6, UR7, UR6, 0x18 ;  /* 0x0000000607067291 */ /* 0x008fd2000f8ec0ff */
[----:B------:R-:W3:Y:S04]  /*20e0*/  LDS.128 R24, [UR6+0x20] ;  /* 0x00002006ff187984 */ /* 0x000ee80008000c00 */
[----:B-1----:R-:W1:Y:S04]  /*20f0*/  LDS.128 R8, [UR6+0x30] ;  /* 0x00003006ff087984 */ /* 0x002e680008000c00 */
[----:B------:R-:W4:Y:S04]  /*2100*/  LDS.128 R12, [UR6+0x40] ;  /* 0x00004006ff0c7984 */ /* 0x000f280008000c00 */
[----:B------:R-:W5:Y:S04]  /*2110*/  LDS.128 R16, [UR6+0x50] ;  /* 0x00005006ff107984 */ /* 0x000f680008000c00 */
[----:B------:R-:W5:Y:S01]  /*2120*/  LDS.128 R20, [UR6+0x60] ;  /* 0x00006006ff147984 */ /* 0x000f620008000c00 */
[----:B---3--:R-:W-:-:S03]  /*2130*/  FMNMX3 R25, R4, R25, R26, !PT ;  /* 0x0000001904197276 */ /* 0x008fc6000780001a */
[----:B0-2---:R-:W0:Y:S01]  /*2140*/  LDS.128 R4, [UR6+0x70] ;  /* 0x00007006ff047984 */ /* 0x005e220008000c00 */
[----:B-1----:R-:W-:-:S03]  /*2150*/  FMNMX3 R8, R25, R27, R8, !PT ;  /* 0x0000001b19087276 */ /* 0x002fc60007800008 */
        /* <DEDUP_REMOVED lines=17> */
.L_x_9510:
[----:B------:R-:W-:Y:S05]  /*2270*/  BSYNC.RECONVERGENT B0 ;  /* 0x0000000000007941 */ /* 0x000fea0003800200 */
.L_x_9509:
[----:B------:R-:W4:Y:S08]  /*2280*/  S2UR UR7, SR_CgaCtaId ;  /* 0x00000000000779c3 */ /* 0x000f300000008800 */
[----:B------:R-:W-:Y:S01]  /*2290*/  BAR.SYNC.DEFER_BLOCKING 0x0 ;  /* 0x0000000000007b1d */ /* 0x000fe20000010000 */
[----:B------:R-:W-:Y:S01]  /*22a0*/  ISETP.GE.AND P0, PT, R0, R3, PT ;  /* 0x000000030000720c */ /* 0x000fe20003f06270 */
[----:B------:R-:W-:-:S04]  /*22b0*/  IMAD.MOV.U32 R9, RZ, RZ, RZ ;  /* 0x000000ffff097224 */ /* 0x000fc800078e00ff */
[----:B------:R-:W-:Y:S01]  /*22c0*/  UMOV UR6, 0x400 ;  /* 0x0000040000067882 */ /* 0x000fe20000000000 */
[----:B------:R-:W0:Y:S01]  /*22d0*/  LDCU UR18, c[0x0][0x3d0] ;  /* 0x00007a00ff1277ac */ /* 0x000e220008000800 */
[----:B------:R-:W-:Y:S01]  /*22e0*/  BSSY.RECONVERGENT B0, `(.L_x_9511) ;  /* 0x0000115000007945 */ /* 0x000fe20003800200 */
[----:B------:R-:W0:Y:S01]  /*22f0*/  LDCU UR19, c[0x0][0x408] ;  /* 0x00008100ff1377ac */ /* 0x000e220008000800 */
[----:B------:R-:W0:Y:S01]  /*2300*/  LDCU.64 UR16, c[0x0][0x3c8] ;  /* 0x00007900ff1077ac */ /* 0x000e220008000a00 */
[----:B------:R-:W0:Y:S01]  /*2310*/  LDCU.128 UR20, c[0x0][0x380] ;  /* 0x00007000ff1477ac */ /* 0x000e220008000c00 */
[----:B----4-:R-:W-:-:S09]  /*2320*/  ULEA UR6, UR7, UR6, 0x18 ;  /* 0x0000000607067291 */ /* 0x010fd2000f8ec0ff */
[----:B------:R-:W4:Y:S01]  /*2330*/  LDS R21, [UR6+0xa4] ;  /* 0x0000a406ff157984 */ /* 0x000f220008000800 */
[----:B------:R-:W-:Y:S05]  /*2340*/  @P0 BRA `(.L_x_9512) ;  /* 0x0000001000380947 */ /* 0x000fea0003800000 */
[C---:B------:R-:W-:Y:S01]  /*2350*/  LOP3.LUT P0, RZ, R2.reuse, 0x400, RZ, 0xc0, !PT ;  /* 0x0000040002ff7812 */ /* 0x040fe2000780c0ff */
[----:B------:R-:W-:Y:S01]  /*2360*/  BSSY.RECONVERGENT B1, `(.L_x_9513) ;  /* 0x0000066000017945 */ /* 0x000fe20003800200 */
[----:B------:R-:W-:Y:S01]  /*2370*/  HFMA2 R9, -RZ, RZ, 0, 0 ;  /* 0x00000000ff097431 */ /* 0x000fe200000001ff */
[----:B------:R-:W-:Y:S01]  /*2380*/  ISETP.GE.U32.AND P2, PT, R2, 0x400, PT ;  /* 0x000004000200780c */ /* 0x000fe20003f46070 */
[----:B------:R-:W-:-:S09]  /*2390*/  IMAD.MOV.U32 R6, RZ, RZ, R0 ;  /* 0x000000ffff067224 */ /* 0x000fd200078e0000 */
[----:B------:R-:W-:Y:S05]  /*23a0*/  @P0 BRA `(.L_x_9514) ;  /* 0x0000000400840947 */ /* 0x000fea0003800000 */
[----:B------:R-:W5:Y:S01]  /*23b0*/  LDC R7, c[0x0][0x3b0] ;  /* 0x0000ec00ff077b82 */ /* 0x000f620000000800 */
[----:B------:R-:W4:Y:S01]  /*23c0*/  LDCU.64 UR6, c[0x0][0x3c8] ;  /* 0x00007900ff0677ac */ /* 0x000f220008000a00 */
[----:B------:R-:W4:Y:S06]  /*23d0*/  LDCU UR11, c[0x0][0x3d0] ;  /* 0x00007a00ff0b77ac */ /* 0x000f2c0008000800 */
[----:B------:R-:W0:Y:S01]  /*23e0*/  LDC R11, c[0x0][0x3e0] ;  /* 0x0000f800ff0b7b82 */ /* 0x000e220000000800 */
[----:B------:R-:W4:Y:S07]  /*23f0*/  LDCU.128 UR12, c[0x0][0x380] ;  /* 0x00007000ff0c77ac */ /* 0x000f2e0008000c00 */
[----:B--2---:R-:W2:Y:S01]  /*2400*/  LDC R5, c[0x0][0x3b4] ;  /* 0x0000ed00ff057b82 */ /* 0x004ea20000000800 */
[----:B-----5:R-:W-:-:S07]  /*2410*/  IABS R13, R7 ;  /* 0x00000007000d7213 */ /* 0x020fce0000000000 */
[----:B------:R-:W5:Y:S01]  /*2420*/  LDC.64 R14, c[0x0][0x390] ;  /* 0x0000e400ff0e7b82 */ /* 0x000f620000000a00 */
[----:B------:R-:W1:Y:S01]  /*2430*/  I2F.RP R6, R13 ;  /* 0x0000000d00067306 */ /* 0x000e620000209400 */
[----:B0--3--:R-:W-:-:S06]  /*2440*/  IMAD R4, R11, UR5, R0 ;  /* 0x000000050b047c24 */ /* 0x009fcc000f8e0200 */
[----:B------:R-:W0:Y:S01]  /*2450*/  LDC.64 R16, c[0x0][0x398] ;  /* 0x0000e600ff107b82 */ /* 0x000e220000000a00 */
[----:B------:R-:W-:Y:S01]  /*2460*/  IABS R10, R4 ;  /* 0x00000004000a7213 */ /* 0x000fe20000000000 */
[----:B-1----:R-:W1:Y:S02]  /*2470*/  MUFU.RCP R6, R6 ;  /* 0x0000000600067308 */ /* 0x002e640000001000 */
[----:B-1----:R-:W-:Y:S01]  /*2480*/  VIADD R9, R6, 0xffffffe ;  /* 0x0ffffffe06097836 */ /* 0x002fe20000000000 */
[----:B--2---:R-:W-:-:S05]  /*2490*/  IABS R6, R5 ;  /* 0x0000000500067213 */ /* 0x004fca0000000000 */
[----:B------:R-:W1:Y:S02]  /*24a0*/  F2I.FTZ.U32.TRUNC.NTZ R9, R9 ;  /* 0x0000000900097305 */ /* 0x000e64000021f000 */
[----:B-1----:R-:W-:-:S04]  /*24b0*/  IMAD.MOV R8, RZ, RZ, -R9 ;  /* 0x000000ffff087224 */ /* 0x002fc800078e0a09 */
[----:B------:R-:W-:Y:S02]  /*24c0*/  IMAD R11, R8, R13, RZ ;  /* 0x0000000d080b7224 */ /* 0x000fe400078e02ff */
[----:B------:R-:W-:-:S04]  /*24d0*/  IMAD.MOV.U32 R8, RZ, RZ, RZ ;  /* 0x000000ffff087224 */ /* 0x000fc800078e00ff */
        /* <DEDUP_REMOVED lines=19> */
[----:B-1----:R-:W-:Y:S01]  /*2610*/  IMAD.MOV.U32 R8, RZ, RZ, RZ ;  /* 0x000000ffff087224 */ /* 0x002fe200078e00ff */
[----:B------:R-:W-:-:S03]  /*2620*/  ISETP.NE.AND P5, PT, R5, RZ, PT ;  /* 0x000000ff0500720c */ /* 0x000fc60003fa5270 */
[----:B------:R-:W-:Y:S01]  /*2630*/  IMAD.MOV R12, RZ, RZ, -R10 ;  /* 0x000000ffff0c7224 */ /* 0x000fe200078e0a0a */
[----:B--2---:R-:W-:-:S03]  /*2640*/  IADD3 R11, PT, PT, RZ, -R9, RZ ;  /* 0x80000009ff0b7210 */ /* 0x004fc60007ffe0ff */
[----:B------:R-:W-:Y:S02]  /*2650*/  IMAD R12, R7, R12, R4 ;  /* 0x0000000c070c7224 */ /* 0x000fe400078e0204 */
[----:B------:R-:W-:-:S03]  /*2660*/  IMAD R7, R11, R6, RZ ;  /* 0x000000060b077224 */ /* 0x000fc600078e02ff */
[----:B------:R-:W-:Y:S01]  /*2670*/  IABS R11, R12 ;  /* 0x0000000c000b7213 */ /* 0x000fe20000000000 */
[----:B------:R-:W-:-:S04]  /*2680*/  IMAD.HI.U32 R8, R9, R7, R8 ;  /* 0x0000000709087227 */ /* 0x000fc800078e0008 */
[----:B------:R-:W-:-:S04]  /*2690*/  IMAD.MOV.U32 R9, RZ, RZ, R11 ;  /* 0x000000ffff097224 */ /* 0x000fc800078e000b */
[----:B------:R-:W-:-:S04]  /*26a0*/  IMAD.HI.U32 R7, R8, R9, RZ ;  /* 0x0000000908077227 */ /* 0x000fc800078e00ff */
[----:B------:R-:W-:-:S04]  /*26b0*/  IMAD.MOV R8, RZ, RZ, -R7 ;  /* 0x000000ffff087224 */ /* 0x000fc800078e0a07 */
[----:B------:R-:W-:-:S05]  /*26c0*/  IMAD R9, R6, R8, R9 ;  /* 0x0000000806097224 */ /* 0x000fca00078e0209 */
[----:B------:R-:W-:-:S13]  /*26d0*/  ISETP.GT.U32.AND P1, PT, R6, R9, PT ;  /* 0x000000090600720c */ /* 0x000fda0003f24070 */
[----:B------:R-:W-:Y:S01]  /*26e0*/  @!P1 IMAD.IADD R9, R9, 0x1, -R6 ;  /* 0x0000000109099824 */ /* 0x000fe200078e0a06 */
[----:B------:R-:W-:Y:S02]  /*26f0*/  @!P1 IADD3 R7, PT, PT, R7, 0x1, RZ ;  /* 0x0000000107079810 */ /* 0x000fe40007ffe0ff */
[----:B-----5:R-:W-:Y:S02]  /*2700*/  ISETP.NE.U32.AND P1, PT, R14, 0x1, PT ;  /* 0x000000010e00780c */ /* 0x020fe40003f25070 */
[----:B------:R-:W-:Y:S02]  /*2710*/  ISETP.GE.U32.AND P0, PT, R9, R6, PT ;  /* 0x000000060900720c */ /* 0x000fe40003f06070 */
[----:B------:R-:W-:Y:S01]  /*2720*/  LOP3.LUT R6, R12, R5, RZ, 0x3c, !PT ;  /* 0x000000050c067212 */ /* 0x000fe200078e3cff */
[----:B------:R-:W1:Y:S03]  /*2730*/  LDC.64 R8, c[0x0][0x3a0] ;  /* 0x0000e800ff087b82 */ /* 0x000e660000000a00 */
[----:B------:R-:W-:-:S07]  /*2740*/  ISETP.GE.AND P6, PT, R6, RZ, PT ;  /* 0x000000ff0600720c */ /* 0x000fce0003fc6270 */
[----:B------:R-:W-:Y:S01]  /*2750*/  @P0 VIADD R7, R7, 0x1 ;  /* 0x0000000107070836 */ /* 0x000fe20000000000 */
[----:B0-----:R-:W-:-:S05]  /*2760*/  ISETP.NE.U32.AND P0, PT, R16, 0x1, PT ;  /* 0x000000011000780c */ /* 0x001fca0003f05070 */
[----:B------:R-:W-:Y:S01]  /*2770*/  @!P6 IMAD.MOV R7, RZ, RZ, -R7 ;  /* 0x000000ffff07e224 */ /* 0x000fe200078e0a07 */
[----:B------:R-:W-:Y:S02]  /*2780*/  @!P5 LOP3.LUT R7, RZ, R5, RZ, 0x33, !PT ;  /* 0x00000005ff07d212 */ /* 0x000fe400078e33ff */
[----:B------:R-:W-:Y:S02]  /*2790*/  ISETP.NE.AND.EX P5, PT, R15, RZ, PT, P1 ;  /* 0x000000ff0f00720c */ /* 0x000fe40003fa5310 */
[----:B------:R-:W-:Y:S01]  /*27a0*/  ISETP.NE.AND.EX P1, PT, R17, RZ, PT, P0 ;  /* 0x000000ff1100720c */ /* 0x000fe20003f25300 */
[----:B------:R-:W-:Y:S01]  /*27b0*/  IMAD.MOV R6, RZ, RZ, -R7 ;  /* 0x000000ffff067224 */ /* 0x000fe200078e0a07 */
[----:B------:R-:W-:Y:S02]  /*27c0*/  SEL R10, R10, RZ, P5 ;  /* 0x000000ff0a0a7207 */ /* 0x000fe40002800000 */
[----:B-1----:R-:W-:Y:S01]  /*27d0*/  ISETP.NE.U32.AND P0, PT, R8, 0x1, PT ;  /* 0x000000010800780c */ /* 0x002fe20003f05070 */
[----:B------:R-:W-:Y:S01]  /*27e0*/  IMAD R5, R5, R6, R12 ;  /* 0x0000000605057224 */ /* 0x000fe200078e020c */
[----:B------:R-:W-:Y:S01]  /*27f0*/  SEL R7, R7, RZ, P1 ;  /* 0x000000ff07077207 */ /* 0x000fe20000800000 */
[----:B----4-:R-:W-:Y:S01]  /*2800*/  IMAD R10, R10, UR6, RZ ;  /* 0x000000060a0a7c24 */ /* 0x010fe2000f8e02ff */
[----:B------:R-:W-:Y:S01]  /*2810*/  ISETP.NE.AND.EX P0, PT, R9, RZ, PT, P0 ;  /* 0x000000ff0900720c */ /* 0x000fe20003f05300 */
[----:B------:R-:W0:Y:S01]  /*2820*/  LDCU UR6, c[0x0][0x3ec] ;  /* 0x00007d80ff0677ac */ /* 0x000e220008000800 */
        /* <DEDUP_REMOVED lines=9> */
[----:B------:R-:W0:Y:S01]  /*28c0*/  LDG.E R6, desc[UR8][R6.64] ;  /* 0x0000000806067981 */ /* 0x000e22000c1e1900 */
[----:B------:R-:W-:Y:S02]  /*28d0*/  IMAD.MOV.U32 R5, RZ, RZ, 0x3bbb989d ;  /* 0x3bbb989dff057424 */ /* 0x000fe400078e00ff */
[----:B------:R-:W-:Y:S01]  /*28e0*/  IMAD.MOV.U32 R10, RZ, RZ, 0x437c0000 ;  /* 0x437c0000ff0a7424 */ /* 0x000fe200078e00ff */
[----:B--2---:R-:W-:Y:S01]  /*28f0*/  ISETP.NE.AND P0, PT, R8, RZ, PT ;  /* 0x000000ff0800720c */ /* 0x004fe20003f05270 */
[----:B0-----:R-:W-:Y:S01]  /*2900*/  FMUL R4, R6, UR6 ;  /* 0x0000000606047c20 */ /* 0x001fe20008400000 */
[----:B------:R-:W-:-:S11]  /*2910*/  LOP3.LUT R6, R0, 0x400, RZ, 0xfc, !PT ;  /* 0x0000040000067812 */ /* 0x000fd600078efcff */
[----:B------:R-:W0:Y:S02]  /*2920*/  @!P0 LDC R4, c[0x0][0x3e8] ;  /* 0x0000fa00ff048b82 */ /* 0x000e240000000800 */
[----:B0-----:R-:W-:-:S04]  /*2930*/  FADD R4, -R21, R4 ;  /* 0x0000000415047221 */ /* 0x001fc80000000100 */
[----:B------:R-:W-:-:S04]  /*2940*/  FFMA.SAT R5, R4, R5, 0.5 ;  /* 0x3f00000004057423 */ /* 0x000fc80000002005 */
[----:B------:R-:W-:-:S04]  /*2950*/  FFMA.RM R5, R5, R10, 12582913 ;  /* 0x4b40000105057423 */ /* 0x000fc8000000400a */
[----:B------:R-:W-:-:S04]  /*2960*/  FADD R9, R5, -12583039 ;  /* 0xcb40007f05097421 */ /* 0x000fc80000000000 */
[----:B------:R-:W-:-:S04]  /*2970*/  FFMA R9, R4, 1.4426950216293334961, -R9 ;  /* 0x3fb8aa3b04097823 */ /* 0x000fc80000000809 */
[----:B------:R-:W-:Y:S01]  /*2980*/  FFMA R7, R4, 1.925963033500011079e-08, R9 ;  /* 0x32a5706004077823 */ /* 0x000fe20000000009 */
[----:B------:R-:W-:-:S05]  /*2990*/  SHF.L.U32 R4, R5, 0x17, RZ ;  /* 0x0000001705047819 */ /* 0x000fca00000006ff */
[----:B------:R-:W0:Y:S02]  /*29a0*/  MUFU.EX2 R7, R7 ;  /* 0x0000000700077308 */ /* 0x000e240000000800 */
[----:B0-----:R-:W-:-:S07]  /*29b0*/  FFMA R9, R4, R7, RZ ;  /* 0x0000000704097223 */ /* 0x001fce00000000ff */
.L_x_9514:
[----:B0-----:R-:W-:Y:S05]  /*29c0*/  BSYNC.RECONVERGENT B1 ;  /* 0x0000000000017941 */ /* 0x001fea0003800200 */
.L_x_9513:
[----:B------:R-:W-:Y:S05]  /*29d0*/  @!P2 BRA `(.L_x_9512) ;  /* 0x000000080094a947 */ /* 0x000fea0003800000 */
[----:B------:R-:W1:Y:S08]  /*29e0*/  LDC R3, c[0x0][0x3b0] ;  /* 0x0000ec00ff037b82 */ /* 0x000e700000000800 */
[----:B------:R-:W0:Y:S08]  /*29f0*/  LDC.64 R12, c[0x0][0x3a0] ;  /* 0x0000e800ff0c7b82 */ /* 0x000e300000000a00 */
[----:B------:R-:W5:Y:S01]  /*2a00*/  LDC.64 R10, c[0x0][0x390] ;  /* 0x0000e400ff0a7b82 */ /* 0x000f620000000a00 */
[----:B-1----:R-:W-:-:S07]  /*2a10*/  IABS R8, R3 ;  /* 0x0000000300087213 */ /* 0x002fce0000000000 */
[----:B--23--:R-:W1:Y:S01]  /*2a20*/  LDC.64 R4, c[0x0][0x398] ;  /* 0x0000e600ff047b82 */ /* 0x00ce620000000a00 */
[----:B------:R-:W2:Y:S01]  /*2a30*/  I2F.RP R3, R8 ;  /* 0x0000000800037306 */ /* 0x000ea20000209400 */
[----:B0-----:R-:W-:-:S04]  /*2a40*/  ISETP.NE.U32.AND P0, PT, R12, 0x1, PT ;  /* 0x000000010c00780c */ /* 0x001fc80003f05070 */
[----:B------:R-:W-:Y:S02]  /*2a50*/  ISETP.NE.AND.EX P0, PT, R13, RZ, PT, P0 ;  /* 0x000000ff0d00720c */ /* 0x000fe40003f05300 */
[----:B-----5:R-:W-:Y:S01]  /*2a60*/  ISETP.NE.U32.AND P1, PT, R10, 0x1, PT ;  /* 0x000000010a00780c */ /* 0x020fe20003f25070 */
[----:B--2---:R-:W0:Y:S03]  /*2a70*/  MUFU.RCP R3, R3 ;  /* 0x0000000300037308 */ /* 0x004e260000001000 */
[----:B------:R-:W-:Y:S02]  /*2a80*/  ISETP.NE.AND.EX P1, PT, R11, RZ, PT, P1 ;  /* 0x000000ff0b00720c */ /* 0x000fe40003f25310 */
[----:B-1----:R-:W-:-:S04]  /*2a90*/  ISETP.NE.U32.AND P2, PT, R4, 0x1, PT ;  /* 0x000000010400780c */ /* 0x002fc80003f45070 */
[----:B------:R-:W-:Y:S01]  /*2aa0*/  ISETP.NE.AND.EX P2, PT, R5, RZ, PT, P2 ;  /* 0x000000ff0500720c */ /* 0x000fe20003f45320 */
[----:B0-----:R-:W-:-:S04]  /*2ab0*/  VIADD R14, R3, 0xffffffe ;  /* 0x0ffffffe030e7836 */ /* 0x001fc80000000000 */
[----:B------:R0:W1:Y:S02]  /*2ac0*/  F2I.FTZ.U32.TRUNC.NTZ R15, R14 ;  /* 0x0000000e000f7305 */ /* 0x000064000021f000 */
[----:B0-----:R-:W-:Y:S02]  /*2ad0*/  IMAD.MOV.U32 R14, RZ, RZ, RZ ;  /* 0x000000ffff0e7224 */ /* 0x001fe400078e00ff */
[----:B-1----:R-:W-:-:S04]  /*2ae0*/  IMAD.MOV R7, RZ, RZ, -R15 ;  /* 0x000000ffff077224 */ /* 0x002fc800078e0a0f */
[----:B------:R-:W-:-:S04]  /*2af0*/  IMAD R7, R7, R8, RZ ;  /* 0x0000000807077224 */ /* 0x000fc800078e02ff */
[----:B------:R-:W-:-:S07]  /*2b00*/  IMAD.HI.U32 R7, R15, R7, R14 ;  /* 0x000000070f077227 */ /* 0x000fce00078e000e */
.L_x_9515:
[----:B------:R-:W0:Y:S08]  /*2b10*/  LDC R13, c[0x0][0x3b0] ;  /* 0x0000ec00ff0d7b82 */ /* 0x000e300000000800 */
[----:B------:R-:W1:Y:S08]  /*2b20*/  LDC R3, c[0x0][0x3e0] ;  /* 0x0000f800ff037b82 */ /* 0x000e700000000800 */
[----:B------:R-:W2:Y:S01]  /*2b30*/  LDC R11, c[0x0][0x3b4] ;  /* 0x0000ed00ff0b7b82 */ /* 0x000ea20000000800 */
[----:B0-----:R-:W-:-:S04]  /*2b40*/  IABS R14, R13 ;  /* 0x0000000d000e7213 */ /* 0x001fc80000000000 */
[----:B------:R-:W0:Y:S01]  /*2b50*/  I2F.RP R12, R14 ;  /* 0x0000000e000c7306 */ /* 0x000e220000209400 */
[----:B-1----:R-:W-:-:S05]  /*2b60*/  IMAD R10, R3, UR5, R6 ;  /* 0x00000005030a7c24 */ /* 0x002fca000f8e0206 */
[----:B------:R-:W-:-:S05]  /*2b70*/  IABS R17, R10 ;  /* 0x0000000a00117213 */ /* 0x000fca0000000000 */
[----:B------:R-:W-:Y:S01]  /*2b80*/  IMAD.HI.U32 R15, R7, R17, RZ ;  /* 0x00000011070f7227 */ /* 0x000fe200078e00ff */
[----:B0-----:R-:W0:Y:S03]  /*2b90*/  MUFU.RCP R12, R12 ;  /* 0x0000000c000c7308 */ /* 0x001e260000001000 */
[----:B------:R-:W-:-:S04]  /*2ba0*/  IMAD.MOV R3, RZ, RZ, -R15 ;  /* 0x000000ffff037224 */ /* 0x000fc800078e0a0f */
[----:B------:R-:W-:Y:S02]  /*2bb0*/  IMAD R17, R14, R3, R17 ;  /* 0x000000030e117224 */ /* 0x000fe400078e0211 */
[----:B------:R-:W-:-:S03]  /*2bc0*/  VIADD R3, R10, 0x400 ;  /* 0x000004000a037836 */ /* 0x000fc60000000000 */
[----:B------:R-:W-:Y:S02]  /*2bd0*/  ISETP.GT.U32.AND P5, PT, R8, R17, PT ;  /* 0x000000110800720c */ /* 0x000fe40003fa4070 */
[----:B------:R-:W-:Y:S01]  /*2be0*/  IABS R16, R3 ;  /* 0x0000000300107213 */ /* 0x000fe20000000000 */
[----:B0-----:R-:W-:Y:S01]  /*2bf0*/  VIADD R4, R12, 0xffffffe ;  /* 0x0ffffffe0c047836 */ /* 0x001fe20000000000 */
[----:B--2---:R-:W-:-:S03]  /*2c00*/  IABS R12, R11 ;  /* 0x0000000b000c7213 */ /* 0x004fc60000000000 */
[----:B------:R0:W1:Y:S06]  /*2c10*/  F2I.FTZ.U32.TRUNC.NTZ R5, R4 ;  /* 0x0000000400057305 */ /* 0x00006c000021f000 */
[----:B------:R-:W-:Y:S02]  /*2c20*/  @!P5 IMAD.IADD R17, R17, 0x1, -R14 ;  /* 0x000000011111d824 */ /* 0x000fe400078e0a0e */
[----:B------:R-:W-:Y:S02]  /*2c30*/  @!P5 VIADD R15, R15, 0x1 ;  /* 0x000000010f0fd836 */ /* 0x000fe40000000000 */
[----:B0-----:R-:W-:Y:S01]  /*2c40*/  IMAD.MOV.U32 R4, RZ, RZ, RZ ;  /* 0x000000ffff047224 */ /* 0x001fe200078e00ff */
[----:B------:R-:W-:-:S02]  /*2c50*/  ISETP.GE.U32.AND P6, PT, R17, R8, PT ;  /* 0x000000081100720c */ /* 0x000fc40003fc6070 */
[----:B------:R-:W-:Y:S02]  /*2c60*/  MOV R8, R14 ;  /* 0x0000000e00087202 */ /* 0x000fe40000000f00 */
[----:B-1----:R-:W-:-:S05]  /*2c70*/  IADD3 R7, PT, PT, RZ, -R5, RZ ;  /* 0x80000005ff077210 */ /* 0x002fca0007ffe0ff */
[----:B------:R-:W-:-:S04]  /*2c80*/  IMAD R7, R7, R14, RZ ;  /* 0x0000000e07077224 */ /* 0x000fc800078e02ff */
[----:B------:R-:W-:Y:S02]  /*2c90*/  @P6 VIADD R15, R15, 0x1 ;  /* 0x000000010f0f6836 */ /* 0x000fe40000000000 */
[----:B------:R-:W-:-:S04]  /*2ca0*/  IMAD.HI.U32 R7, R5, R7, R4 ;  /* 0x0000000705077227 */ /* 0x000fc800078e0004 */
        /* <DEDUP_REMOVED lines=9> */
[----:B------:R-:W-:Y:S01]  /*2d40*/  @!P5 IMAD.IADD R17, R17, 0x1, -R14 ;  /* 0x000000011111d824 */ /* 0x000fe200078e0a0e */
[----:B------:R-:W-:Y:S01]  /*2d50*/  @!P5 IADD3 R4, PT, PT, R4, 0x1, RZ ;  /* 0x000000010404d810 */ /* 0x000fe20007ffe0ff */
[----:B------:R-:W-:Y:S01]  /*2d60*/  @!P6 IMAD.MOV R15, RZ, RZ, -R15 ;  /* 0x000000ffff0fe224 */ /* 0x000fe200078e0a0f */
[-C--:B------:R-:W-:Y:S02]  /*2d70*/  LOP3.LUT R14, R3, R13.reuse, RZ, 0x3c, !PT ;  /* 0x0000000d030e7212 */ /* 0x080fe400078e3cff */
[----:B------:R-:W-:Y:S01]  /*2d80*/  ISETP.GE.U32.AND P6, PT, R17, R8, PT ;  /* 0x000000081100720c */ /* 0x000fe20003fc6070 */
[----:B0-----:R-:W-:Y:S01]  /*2d90*/  VIADD R5, R16, 0xffffffe ;  /* 0x0ffffffe10057836 */ /* 0x001fe20000000000 */
[----:B------:R-:W-:Y:S02]  /*2da0*/  ISETP.NE.AND P5, PT, R13, RZ, PT ;  /* 0x000000ff0d00720c */ /* 0x000fe40003fa5270 */
[----:B------:R-:W-:-:S03]  /*2db0*/  LOP3.LUT R16, RZ, R13, RZ, 0x33, !PT ;  /* 0x0000000dff107212 */ /* 0x000fc600078e33ff */
[----:B------:R-:W0:Y:S01]  /*2dc0*/  F2I.FTZ.U32.TRUNC.NTZ R5, R5 ;  /* 0x0000000500057305 */ /* 0x000e22000021f000 */
[----:B------:R-:W-:-:S05]  /*2dd0*/  SEL R15, R16, R15, !P5 ;  /* 0x0000000f100f7207 */ /* 0x000fca0006800000 */
[----:B------:R-:W-:Y:S01]  /*2de0*/  @P6 VIADD R4, R4, 0x1 ;  /* 0x0000000104046836 */ /* 0x000fe20000000000 */
[----:B------:R-:W-:Y:S01]  /*2df0*/  ISETP.GE.AND P6, PT, R14, RZ, PT ;  /* 0x000000ff0e00720c */ /* 0x000fe20003fc6270 */
[----:B------:R-:W-:Y:S01]  /*2e00*/  IMAD.MOV R14, RZ, RZ, -R15 ;  /* 0x000000ffff0e7224 */ /* 0x000fe200078e0a0f */
[----:B------:R-:W-:-:S03]  /*2e10*/  SEL R15, R15, RZ, P1 ;  /* 0x000000ff0f0f7207 */ /* 0x000fc60000800000 */
[----:B------:R-:W-:Y:S02]  /*2e20*/  IMAD R14, R13, R14, R10 ;  /* 0x0000000e0d0e7224 */ /* 0x000fe400078e020a */
[----:B0-----:R-:W-:-:S03]  /*2e30*/  IMAD.MOV R17, RZ, RZ, -R5 ;  /* 0x000000ffff117224 */ /* 0x001fc600078e0a05 */
[----:B------:R-:W-:Y:S01]  /*2e40*/  IABS R19, R14 ;  /* 0x0000000e00137213 */ /* 0x000fe20000000000 */
[----:B------:R-:W-:Y:S02]  /*2e50*/  IMAD R17, R17, R12, RZ ;  /* 0x0000000c11117224 */ /* 0x000fe400078e02ff */
[----:B------:R-:W-:-:S05]  /*2e60*/  @!P6 IMAD.MOV R4, RZ, RZ, -R4 ;  /* 0x000000ffff04e224 */ /* 0x000fca00078e0a04 */
[----:B------:R-:W-:Y:S01]  /*2e70*/  SEL R16, R16, R4, !P5 ;  /* 0x0000000410107207 */ /* 0x000fe20006800000 */
[----:B------:R-:W-:-:S04]  /*2e80*/  IMAD.MOV.U32 R4, RZ, RZ, RZ ;  /* 0x000000ffff047224 */ /* 0x000fc800078e00ff */
[----:B------:R-:W-:Y:S01]  /*2e90*/  IMAD.HI.U32 R18, R5, R17, R4 ;  /* 0x0000001105127227 */ /* 0x000fe200078e0004 */
[----:B------:R-:W-:-:S03]  /*2ea0*/  MOV R17, R19 ;  /* 0x0000001300117202 */ /* 0x000fc60000000f00 */
[----:B------:R-:W-:Y:S01]  /*2eb0*/  IMAD.MOV R4, RZ, RZ, -R16 ;  /* 0x000000ffff047224 */ /* 0x000fe200078e0a10 */
[----:B------:R-:W-:Y:S01]  /*2ec0*/  SEL R16, R16, RZ, P1 ;  /* 0x000000ff10107207 */ /* 0x000fe20000800000 */
[----:B------:R-:W-:-:S04]  /*2ed0*/  IMAD.HI.U32 R5, R18, R17, RZ ;  /* 0x0000001112057227 */ /* 0x000fc800078e00ff */
[----:B------:R-:W-:Y:S02]  /*2ee0*/  IMAD R4, R13, R4, R3 ;  /* 0x000000040d047224 */ /* 0x000fe400078e0203 */
[----:B------:R-:W-:Y:S02]  /*2ef0*/  IMAD.MOV R13, RZ, RZ, -R5 ;  /* 0x000000ffff0d7224 */ /* 0x000fe400078e0a05 */
[----:B------:R-:W-:Y:S01]  /*2f00*/  IMAD R16, R16, UR16, RZ ;  /* 0x0000001010107c24 */ /* 0x000fe2000f8e02ff */
[----:B------:R-:W-:Y:S01]  /*2f10*/  IABS R19, R4 ;  /* 0x0000000400137213 */ /* 0x000fe20000000000 */
[----:B------:R-:W-:-:S04]  /*2f20*/  IMAD R13, R12, R13, R17 ;  /* 0x0000000d0c0d7224 */ /* 0x000fc800078e0211 */
[----:B------:R-:W-:Y:S01]  /*2f30*/  IMAD.HI.U32 R17, R18, R19, RZ ;  /* 0x0000001312117227 */ /* 0x000fe200078e00ff */
[----:B------:R-:W-:-:S03]  /*2f40*/  ISETP.GT.U32.AND P5, PT, R12, R13, PT ;  /* 0x0000000d0c00720c */ /* 0x000fc60003fa4070 */
[----:B------:R-:W-:-:S04]  /*2f50*/  IMAD.MOV R18, RZ, RZ, -R17 ;  /* 0x000000ffff127224 */ /* 0x000fc800078e0a11 */
[----:B------:R-:W-:-:S05]  /*2f60*/  IMAD R19, R12, R18, R19 ;  /* 0x000000120c137224 */ /* 0x000fca00078e0213 */
[----:B------:R-:W-:Y:S01]  /*2f70*/  ISETP.GT.U32.AND P6, PT, R12, R19, PT ;  /* 0x000000130c00720c */ /* 0x000fe20003fc4070 */
[----:B------:R-:W-:Y:S02]  /*2f80*/  @!P5 IMAD.IADD R13, R13, 0x1, -R12 ;  /* 0x000000010d0dd824 */ /* 0x000fe400078e0a0c */
[----:B------:R-:W-:-:S03]  /*2f90*/  @!P5 VIADD R5, R5, 0x1 ;  /* 0x000000010505d836 */ /* 0x000fc60000000000 */
[----:B------:R-:W-:Y:S02]  /*2fa0*/  ISETP.GE.U32.AND P5, PT, R13, R12, PT ;  /* 0x0000000c0d00720c */ /* 0x000fe40003fa6070 */
[----:B------:R-:W-:-:S05]  /*2fb0*/  LOP3.LUT R13, R4, R11, RZ, 0x3c, !PT ;  /* 0x0000000b040d7212 */ /* 0x000fca00078e3cff */
[----:B------:R-:W-:Y:S01]  /*2fc0*/  @!P6 IADD3 R19, PT, PT, R19, -R12, RZ ;  /* 0x8000000c1313e210 */ /* 0x000fe20007ffe0ff */
[----:B------:R-:W-:-:S05]  /*2fd0*/  @!P6 VIADD R17, R17, 0x1 ;  /* 0x000000011111e836 */ /* 0x000fca0000000000 */
[----:B------:R-:W-:Y:S01]  /*2fe0*/  @P5 VIADD R5, R5, 0x1 ;  /* 0x0000000105055836 */ /* 0x000fe20000000000 */
[----:B------:R-:W-:Y:S02]  /*2ff0*/  ISETP.GE.U32.AND P5, PT, R19, R12, PT ;  /* 0x0000000c1300720c */ /* 0x000fe40003fa6070 */
[----:B------:R-:W-:-:S04]  /*3000*/  LOP3.LUT R12, R14, R11, RZ, 0x3c, !PT ;  /* 0x0000000b0e0c7212 */ /* 0x000fc800078e3cff */
[----:B------:R-:W-:Y:S02]  /*3010*/  ISETP.GE.AND P6, PT, R12, RZ, PT ;  /* 0x000000ff0c00720c */ /* 0x000fe40003fc6270 */
[----:B------:R-:W-:-:S05]  /*3020*/  LOP3.LUT R12, RZ, R11, RZ, 0x33, !PT ;  /* 0x0000000bff0c7212 */ /* 0x000fca00078e33ff */
[----:B------:R-:W-:Y:S01]  /*3030*/  @P5 VIADD R17, R17, 0x1 ;  /* 0x0000000111115836 */ /* 0x000fe20000000000 */
[----:B------:R-:W-:-:S05]  /*3040*/  ISETP.GE.AND P5, PT, R13, RZ, PT ;  /* 0x000000ff0d00720c */ /* 0x000fca0003fa6270 */
[----:B------:R-:W-:Y:S01]  /*3050*/  @!P6 IMAD.MOV R5, RZ, RZ, -R5 ;  /* 0x000000ffff05e224 */ /* 0x000fe200078e0a05 */
[----:B------:R-:W-:-:S04]  /*3060*/  ISETP.NE.AND P6, PT, R11, RZ, PT ;  /* 0x000000ff0b00720c */ /* 0x000fc80003fc5270 */
[----:B------:R-:W-:-:S03]  /*3070*/  SEL R5, R12, R5, !P6 ;  /* 0x000000050c057207 */ /* 0x000fc60007000000 */
[----:B------:R-:W-:-:S05]  /*3080*/  @!P5 IMAD.MOV R17, RZ, RZ, -R17 ;  /* 0x000000ffff11d224 */ /* 0x000fca00078e0a11 */
[----:B------:R-:W-:Y:S02]  /*3090*/  SEL R17, R12, R17, !P6 ;  /* 0x000000110c117207 */ /* 0x000fe40007000000 */
[C---:B------:R-:W-:Y:S02]  /*30a0*/  IADD3 R12, PT, PT, -R5.reuse, RZ, RZ ;  /* 0x000000ff050c7210 */ /* 0x040fe40007ffe1ff */
[----:B------:R-:W-:Y:S01]  /*30b0*/  SEL R5, R5, RZ, P2 ;  /* 0x000000ff05057207 */ /* 0x000fe20001000000 */
[----:B------:R-:W-:Y:S01]  /*30c0*/  IMAD.MOV R13, RZ, RZ, -R17 ;  /* 0x000000ffff0d7224 */ /* 0x000fe200078e0a11 */
[----:B------:R-:W-:Y:S01]  /*30d0*/  SEL R17, R17, RZ, P2 ;  /* 0x000000ff11117207 */ /* 0x000fe20001000000 */
[C---:B------:R-:W-:Y:S02]  /*30e0*/  IMAD R14, R11.reuse, R12, R14 ;  /* 0x0000000c0b0e7224 */ /* 0x040fe400078e020e */
[----:B------:R-:W-:Y:S02]  /*30f0*/  IMAD R11, R11, R13, R4 ;  /* 0x0000000d0b0b7224 */ /* 0x000fe400078e0204 */
[----:B------:R-:W-:Y:S01]  /*3100*/  IMAD R4, R15, UR16, RZ ;  /* 0x000000100f047c24 */ /* 0x000fe2000f8e02ff */
[----:B------:R-:W-:Y:S01]  /*3110*/  SEL R14, R14, RZ, P0 ;  /* 0x000000ff0e0e7207 */ /* 0x000fe20000000000 */
[----:B------:R-:W-:Y:S01]  /*3120*/  IMAD R16, R17, UR17, R16 ;  /* 0x0000001111107c24 */ /* 0x000fe2000f8e0210 */
[----:B------:R-:W-:Y:S01]  /*3130*/  SEL R11, R11, RZ, P0 ;  /* 0x000000ff0b0b7207 */ /* 0x000fe20000000000 */
[----:B------:R-:W-:Y:S01]  /*3140*/  IMAD R5, R5, UR17, R4 ;  /* 0x0000001105057c24 */ /* 0x000fe2000f8e0204 */
[----:B------:R-:W-:Y:S01]  /*3150*/  SHF.R.S64 R15, RZ, 0x1e, R10 ;  /* 0x0000001eff0f7819 */ /* 0x000fe2000000100a */
[----:B------:R-:W0:Y:S02]  /*3160*/  LDC.64 R12, c[0x0][0x3e8] ;  /* 0x0000fa00ff0c7b82 */ /* 0x000e240000000a00 */
[----:B------:R-:W-:Y:S01]  /*3170*/  IMAD R5, R14, UR18, R5 ;  /* 0x000000120e057c24 */ /* 0x000fe2000f8e0205 */
[----:B------:R-:W-:Y:S01]  /*3180*/  IADD3 R14, P6, PT, R15, UR20, RZ ;  /* 0x000000140f0e7c10 */ /* 0x000fe2000ffde0ff */
[----:B------:R-:W-:-:S03]  /*3190*/  IMAD R11, R11, UR18, R16 ;  /* 0x000000120b0b7c24 */ /* 0x000fc6000f8e0210 */
[----:B------:R-:W-:Y:S02]  /*31a0*/  LEA.HI.X.SX32 R15, R10, UR21, 0x2, P6 ;  /* 0x000000150a0f7c11 */ /* 0x000fe4000b0f16ff */
[----:B------:R-:W-:Y:S02]  /*31b0*/  IADD3 R10, P6, PT, R11, UR22, RZ ;  /* 0x000000160b0a7c10 */ /* 0x000fe4000ffde0ff */
[----:B------:R-:W-:Y:S01]  /*31c0*/  IADD3 R4, P5, PT, R5, UR22, RZ ;  /* 0x0000001605047c10 */ /* 0x000fe2000ffbe0ff */
[----:B------:R1:W0:Y:S01]  /*31d0*/  LDG.E R14, desc[UR8][R14.64] ;  /* 0x000000080e0e7981 */ /* 0x000222000c1e1900 */
[----:B------:R-:W-:Y:S02]  /*31e0*/  LEA.HI.X.SX32 R11, R11, UR23, 0x1, P6 ;  /* 0x000000170b0b7c11 */ /* 0x000fe4000b0f0eff */
[----:B------:R-:W-:Y:S02]  /*31f0*/  LEA.HI.X.SX32 R5, R5, UR23, 0x1, P5 ;  /* 0x0000001705057c11 */ /* 0x000fe4000a8f0eff */
[----:B------:R-:W-:Y:S01]  /*3200*/  SHF.R.S64 R16, RZ, 0x1e, R3 ;  /* 0x0000001eff107819 */ /* 0x000fe20000001003 */
[----:B------:R-:W2:Y:S03]  /*3210*/  LDG.E.U8 R10, desc[UR8][R10.64] ;  /* 0x000000080a0a7981 */ /* 0x000ea6000c1e1100 */
[----:B------:R-:W-:Y:S01]  /*3220*/  IADD3 R16, P5, PT, R16, UR20, RZ ;  /* 0x0000001410107c10 */ /* 0x000fe2000ffbe0ff */
[----:B------:R-:W3:Y:S03]  /*3230*/  LDG.E.U8 R4, desc[UR8][R4.64] ;  /* 0x0000000804047981 */ /* 0x000ee6000c1e1100 */
[----:B------:R-:W-:-:S05]  /*3240*/  LEA.HI.X.SX32 R17, R3, UR21, 0x2, P5 ;  /* 0x0000001503117c11 */ /* 0x000fca000a8f16ff */
[----:B------:R-:W5:Y:S01]  /*3250*/  LDG.E R16, desc[UR8][R16.64] ;  /* 0x0000000810107981 */ /* 0x000f62000c1e1900 */
[----:B-1----:R-:W-:Y:S01]  /*3260*/  IMAD.MOV.U32 R15, RZ, RZ, 0x3bbb989d ;  /* 0x3bbb989dff0f7424 */ /* 0x002fe200078e00ff */
[----:B------:R-:W-:Y:S01]  /*3270*/  IADD3 R6, PT, PT, R6, 0x800, RZ ;  /* 0x0000080006067810 */ /* 0x000fe20007ffe0ff */
[----:B0-----:R-:W-:Y:S01]  /*3280*/  FMUL R3, R14, R13 ;  /* 0x0000000d0e037220 */ /* 0x001fe20000400000 */
[----:B--2---:R-:W-:Y:S02]  /*3290*/  ISETP.NE.AND P6, PT, R10, RZ, PT ;  /* 0x000000ff0a00720c */ /* 0x004fe40003fc5270 */
[----:B---3--:R-:W-:-:S04]  /*32a0*/  ISETP.NE.AND P5, PT, R4, RZ, PT ;  /* 0x000000ff0400720c */ /* 0x008fc80003fa5270 */
[----:B------:R-:W-:Y:S01]  /*32b0*/  FSEL R14, R3, R12, P5 ;  /* 0x0000000c030e7208 */ /* 0x000fe20002800000 */
[----:B------:R-:W-:-:S04]  /*32c0*/  IMAD.MOV.U32 R10, RZ, RZ, 0x437c0000 ;  /* 0x437c0000ff0a7424 */ /* 0x000fc800078e00ff */
[C---:B----4-:R-:W-:Y:S02]  /*32d0*/  FADD R14, -R21.reuse, R14 ;  /* 0x0000000e150e7221 */ /* 0x050fe40000000100 */
[----:B-----5:R-:W-:Y:S02]  /*32e0*/  @P6 FMUL R12, R16, R13 ;  /* 0x0000000d100c6220 */ /* 0x020fe40000400000 */
[-C--:B------:R-:W-:Y:S02]  /*32f0*/  FFMA.SAT R3, R14, R15.reuse, 0.5 ;  /* 0x3f0000000e037423 */ /* 0x080fe4000000200f */
[----:B------:R-:W-:Y:S02]  /*3300*/  FADD R12, -R21, R12 ;  /* 0x0000000c150c7221 */ /* 0x000fe40000000100 */
[----:B------:R-:W-:Y:S02]  /*3310*/  FFMA.RM R3, R3, R10, 12582913 ;  /* 0x4b40000103037423 */ /* 0x000fe4000000400a */
[----:B------:R-:W-:-:S02]  /*3320*/  FFMA.SAT R4, R12, R15, 0.5 ;  /* 0x3f0000000c047423 */ /* 0x000fc4000000200f */
[C---:B------:R-:W-:Y:S02]  /*3330*/  FADD R5, R3.reuse, -12583039 ;  /* 0xcb40007f03057421 */ /* 0x040fe40000000000 */
[----:B------:R-:W-:Y:S02]  /*3340*/  FFMA.RM R10, R4, R10, 12582913 ;  /* 0x4b400001040a7423 */ /* 0x000fe4000000400a */
[----:B------:R-:W-:Y:S02]  /*3350*/  FFMA R5, R14, 1.4426950216293334961, -R5 ;  /* 0x3fb8aa3b0e057823 */ /* 0x000fe40000000805 */
[----:B------:R-:W-:Y:S02]  /*3360*/  FADD R11, R10, -12583039 ;  /* 0xcb40007f0a0b7421 */ /* 0x000fe40000000000 */
[----:B------:R-:W-:Y:S02]  /*3370*/  FFMA R5, R14, 1.925963033500011079e-08, R5 ;  /* 0x32a570600e057823 */ /* 0x000fe40000000005 */
[----:B------:R-:W-:Y:S01]  /*3380*/  FFMA R11, R12, 1.4426950216293334961, -R11 ;  /* 0x3fb8aa3b0c0b7823 */ /* 0x000fe2000000080b */
[----:B------:R-:W-:-:S03]  /*3390*/  IMAD.SHL.U32 R4, R3, 0x800000, RZ ;  /* 0x0080000003047824 */ /* 0x000fc600078e00ff */
[----:B------:R-:W-:Y:S01]  /*33a0*/  FFMA R11, R12, 1.925963033500011079e-08, R11 ;  /* 0x32a570600c0b7823 */ /* 0x000fe2000000000b */
[----:B------:R-:W0:Y:S01]  /*33b0*/  MUFU.EX2 R5, R5 ;  /* 0x0000000500057308 */ /* 0x000e220000000800 */
[----:B------:R-:W-:-:S05]  /*33c0*/  IMAD.U32 R3, RZ, RZ, UR19 ;  /* 0x00000013ff037e24 */ /* 0x000fca000f8e00ff */
[----:B------:R-:W-:Y:S02]  /*33d0*/  ISETP.GE.AND P5, PT, R6, R3, PT ;  /* 0x000000030600720c */ /* 0x000fe40003fa6270 */
[----:B------:R-:W1:Y:S01]  /*33e0*/  MUFU.EX2 R11, R11 ;  /* 0x0000000b000b7308 */ /* 0x000e620000000800 */
[----:B------:R-:W-:Y:S02]  /*33f0*/  IMAD.SHL.U32 R10, R10, 0x800000, RZ ;  /* 0x008000000a0a7824 */ /* 0x000fe400078e00ff */
[----:B0-----:R-:W-:-:S04]  /*3400*/  FFMA R9, R4, R5, R9 ;  /* 0x0000000504097223 */ /* 0x001fc80000000009 */
[----:B-1----:R-:W-:-:S04]  /*3410*/  FFMA R9, R10, R11, R9 ;  /* 0x0000000b0a097223 */ /* 0x002fc80000000009 */
[----:B------:R-:W-:Y:S05]  /*3420*/  @!P5 BRA `(.L_x_9515) ;  /* 0xfffffff400b8d947 */ /* 0x000fea000383ffff */
.L_x_9512:
[----:B0-----:R-:W-:Y:S05]  /*3430*/  BSYNC.RECONVERGENT B0 ;  /* 0x0000000000007941 */ /* 0x001fea0003800200 */
.L_x_9511:
[----:B------:R-:W-:Y:S01]  /*3440*/  IMAD.MOV.U32 R12, RZ, RZ, R9 ;  /* 0x000000ffff0c7224 */ /* 0x000fe200078e0009 */
[----:B------:R-:W-:Y:S01]  /*3450*/  ISETP.GT.AND P0, PT, R28, 0x1e, PT ;  /* 0x0000001e1c00780c */ /* 0x000fe20003f04270 */
[----:B------:R-:W0:Y:S01]  /*3460*/  @P4 S2R R7, SR_CgaCtaId ;  /* 0x0000000000074919 */ /* 0x000e220000008800 */
[----:B--23--:R-:W-:Y:S01]  /*3470*/  @P4 MOV R4, 0x400 ;  /* 0x0000040000044802 */ /* 0x00cfe20000000f00 */
[----:B------:R-:W-:Y:S01]  /*3480*/  BSSY.RECONVERGENT B0, `(.L_x_9516) ;  /* 0x0000043000007945 */ /* 0x000fe20003800200 */
[----:B------:R-:W-:Y:S01]  /*3490*/  @P4 SHF.R.U32.HI R6, RZ, 0x3, R0 ;  /* 0x00000003ff064819 */ /* 0x000fe20000011600 */
[----:B------:R-:W2:Y:S02]  /*34a0*/  SHFL.DOWN PT, R5, R12, 0x1, 0x1f ;  /* 0x08201f000c057f89 */ /* 0x000ea400000e0000 */
[----:B------:R-:W-:-:S06]  /*34b0*/  @P4 VIADD R4, R4, 0xa8 ;  /* 0x000000a804044836 */ /* 0x000fcc0000000000 */
[----:B--2---:R-:W-:Y:S01]  /*34c0*/  @!P0 FADD R12, R5, R12 ;  /* 0x0000000c050c8221 */ /* 0x004fe20000000000 */
[----:B------:R-:W-:Y:S02]  /*34d0*/  ISETP.GT.AND P0, PT, R28, 0x1d, PT ;  /* 0x0000001d1c00780c */ /* 0x000fe40003f04270 */
[----:B0-----:R-:W-:Y:S02]  /*34e0*/  @P4 LEA R4, R7, R4, 0x18 ;  /* 0x0000000407044211 */ /* 0x001fe400078ec0ff */
[----:B------:R-:W0:Y:S01]  /*34f0*/  SHFL.DOWN PT, R5, R12, 0x2, 0x1f ;  /* 0x08401f000c057f89 */ /* 0x000e2200000e0000 */
[----:B------:R-:W-:-:S05]  /*3500*/  @P4 LOP3.LUT R7, R6, 0x7c, RZ, 0xc0, !PT ;  /* 0x0000007c06074812 */ /* 0x000fca00078ec0ff */
[----:B------:R-:W-:-:S03]  /*3510*/  @P4 IMAD.IADD R7, R7, 0x1, R4 ;  /* 0x0000000107074824 */ /* 0x000fc600078e0204 */
[----:B0-----:R-:W-:Y:S01]  /*3520*/  @!P0 FADD R12, R12, R5 ;  /* 0x000000050c0c8221 */ /* 0x001fe20000000000 */
[----:B------:R-:W-:-:S04]  /*3530*/  ISETP.GT.AND P0, PT, R28, 0x1b, PT ;  /* 0x0000001b1c00780c */ /* 0x000fc80003f04270 */
[----:B------:R-:W0:Y:S09]  /*3540*/  SHFL.DOWN PT, R5, R12, 0x4, 0x1f ;  /* 0x08801f000c057f89 */ /* 0x000e3200000e0000 */
[----:B0-----:R-:W-:Y:S01]  /*3550*/  @!P0 FADD R12, R12, R5 ;  /* 0x000000050c0c8221 */ /* 0x001fe20000000000 */
[----:B------:R-:W-:-:S04]  /*3560*/  ISETP.GT.AND P0, PT, R28, 0x17, PT ;  /* 0x000000171c00780c */ /* 0x000fc80003f04270 */
[----:B------:R-:W0:Y:S09]  /*3570*/  SHFL.DOWN PT, R5, R12, 0x8, 0x1f ;  /* 0x09001f000c057f89 */ /* 0x000e3200000e0000 */
[----:B0-----:R-:W-:Y:S01]  /*3580*/  @!P0 FADD R12, R12, R5 ;  /* 0x000000050c0c8221 */ /* 0x001fe20000000000 */
[----:B------:R-:W-:-:S04]  /*3590*/  ISETP.GT.AND P0, PT, R28, 0xf, PT ;  /* 0x0000000f1c00780c */ /* 0x000fc80003f04270 */
[----:B------:R-:W0:Y:S09]  /*35a0*/  SHFL.DOWN PT, R5, R12, 0x10, 0x1f ;  /* 0x0a001f000c057f89 */ /* 0x000e3200000e0000 */
[----:B0-----:R-:W-:-:S05]  /*35b0*/  @!P0 FADD R12, R12, R5 ;  /* 0x000000050c0c8221 */ /* 0x001fca0000000000 */
[----:B------:R0:W-:Y:S01]  /*35c0*/  @P4 STS [R7+0x20], R12 ;  /* 0x0000200c07004388 */ /* 0x0001e20000000800 */
[----:B------:R-:W-:Y:S06]  /*35d0*/  BAR.SYNC.DEFER_BLOCKING 0x0 ;  /* 0x0000000000007b1d */ /* 0x000fec0000010000 */
[----:B------:R-:W-:Y:S05]  /*35e0*/  @P3 BRA `(.L_x_9517) ;  /* 0x0000000000b03947 */ /* 0x000fea0003800000 */
[----:B------:R-:W2:Y:S01]  /*35f0*/  S2UR UR7, SR_CgaCtaId ;  /* 0x00000000000779c3 */ /* 0x000ea20000008800 */
[----:B------:R-:W-:Y:S02]  /*3600*/  UMOV UR6, 0x400 ;  /* 0x0000040000067882 */ /* 0x000fe40000000000 */
[----:B--2---:R-:W-:-:S09]  /*3610*/  ULEA UR6, UR7, UR6, 0x18 ;  /* 0x0000000607067291 */ /* 0x004fd2000f8ec0ff */
[----:B------:R-:W2:Y:S04]  /*3620*/  LDS R13, [UR6+0xcc] ;  /* 0x0000cc06ff0d7984 */ /* 0x000ea80008000800 */
[----:B-1----:R-:W1:Y:S04]  /*3630*/  LDS.128 R8, [UR6+0xd0] ;  /* 0x0000d006ff087984 */ /* 0x002e680008000c00 */
[----:B------:R-:W3:Y:S04]  /*3640*/  LDS.128 R16, [UR6+0xe0] ;  /* 0x0000e006ff107984 */ /* 0x000ee80008000c00 */
[----:B0-----:R-:W0:Y:S01]  /*3650*/  LDS.128 R4, [UR6+0xf0] ;  /* 0x0000f006ff047984 */ /* 0x001e220008000c00 */
[----:B--2---:R-:W-:-:S04]  /*3660*/  FADD R13, R12, R13 ;  /* 0x0000000d0c0d7221 */ /* 0x004fc80000000000 */
[----:B-1----:R-:W-:Y:S02]  /*3670*/  FADD R8, R13, R8 ;  /* 0x000000080d087221 */ /* 0x002fe40000000000 */
        /* <DEDUP_REMOVED lines=35> */
.L_x_9517:
[----:B------:R-:W-:Y:S05]  /*38b0*/  BSYNC.RECONVERGENT B0 ;  /* 0x0000000000007941 */ /* 0x000fea0003800200 */
.L_x_9516:
[----:B------:R-:W3:Y:S01]  /*38c0*/  S2UR UR7, SR_CgaCtaId ;  /* 0x00000000000779c3 */ /* 0x000ee20000008800 */
[----:B------:R-:W-:Y:S01]  /*38d0*/  ISETP.GE.AND P0, PT, R0, R3, PT ;  /* 0x000000030000720c */ /* 0x000fe20003f06270 */
[----:B------:R-:W-:Y:S01]  /*38e0*/  UMOV UR6, 0x400 ;  /* 0x0000040000067882 */ /* 0x000fe20000000000 */
[----:B------:R-:W0:Y:S01]  /*38f0*/  LDCU UR20, c[0x0][0x3d0] ;  /* 0x00007a00ff1477ac */ /* 0x000e220008000800 */
[----:B------:R-:W-:Y:S01]  /*3900*/  BSSY.RECONVERGENT B0, `(.L_x_9518) ;  /* 0x0000162000007945 */ /* 0x000fe20003800200 */
[----:B------:R-:W0:Y:S01]  /*3910*/  LDCU UR11, c[0x0][0x408] ;  /* 0x00008100ff0b77ac */ /* 0x000e220008000800 */
[----:B------:R-:W0:Y:S01]  /*3920*/  LDCU UR21, c[0x0][0x3ec] ;  /* 0x00007d80ff1577ac */ /* 0x000e220008000800 */
[----:B------:R-:W0:Y:S01]  /*3930*/  LDCU.64 UR14, c[0x0][0x3c8] ;  /* 0x00007900ff0e77ac */ /* 0x000e220008000a00 */
[----:B------:R-:W0:Y:S01]  /*3940*/  LDCU.128 UR24, c[0x0][0x380] ;  /* 0x00007000ff1877ac */ /* 0x000e220008000c00 */
[----:B---3--:R-:W-:Y:S01]  /*3950*/  ULEA UR6, UR7, UR6, 0x18 ;  /* 0x0000000607067291 */ /* 0x008fe2000f8ec0ff */
[----:B------:R-:W-:Y:S06]  /*3960*/  BAR.SYNC.DEFER_BLOCKING 0x0 ;  /* 0x0000000000007b1d */ /* 0x000fec0000010000 */
[----:B0-----:R-:W-:Y:S05]  /*3970*/  @P0 BRA `(.L_x_9519) ;  /* 0x0000001400680947 */ /* 0x001fea0003800000 */
[----:B-12---:R-:W0:Y:S01]  /*3980*/  LDS R8, [UR6+0x14c] ;  /* 0x00014c06ff087984 */ /* 0x006e220008000800 */
[----:B------:R-:W-:Y:S01]  /*3990*/  LOP3.LUT P0, RZ, R2, 0x400, RZ, 0xc0, !PT ;  /* 0x0000040002ff7812 */ /* 0x000fe2000780c0ff */
[----:B------:R-:W-:Y:S01]  /*39a0*/  BSSY.RECONVERGENT B1, `(.L_x_9520) ;  /* 0x000007c000017945 */ /* 0x000fe20003800200 */
[----:B------:R-:W-:-:S11]  /*39b0*/  IMAD.MOV.U32 R9, RZ, RZ, R0 ;  /* 0x000000ffff097224 */ /* 0x000fd600078e0000 */
[----:B------:R-:W-:Y:S05]  /*39c0*/  @P0 BRA `(.L_x_9521) ;  /* 0x0000000400e40947 */ /* 0x000fea0003800000 */
[----:B------:R-:W1:Y:S01]  /*39d0*/  LDC R6, c[0x0][0x3b0] ;  /* 0x0000ec00ff067b82 */ /* 0x000e620000000800 */
[----:B------:R-:W2:Y:S01]  /*39e0*/  LDCU.64 UR12, c[0x0][0x3c8] ;  /* 0x00007900ff0c77ac */ /* 0x000ea20008000a00 */
[----:B------:R-:W3:Y:S06]  /*39f0*/  LDCU UR7, c[0x0][0x3d0] ;  /* 0x00007a00ff0777ac */ /* 0x000eec0008000800 */
[----:B------:R-:W5:Y:S01]  /*3a00*/  LDC R3, c[0x0][0x3e0] ;  /* 0x0000f800ff037b82 */ /* 0x000f620000000800 */
[----:B------:R-:W4:Y:S07]  /*3a10*/  LDCU.128 UR16, c[0x0][0x380] ;  /* 0x00007000ff1077ac */ /* 0x000f2e0008000c00 */
[----:B------:R-:W2:Y:S01]  /*3a20*/  LDC R4, c[0x0][0x3b4] ;  /* 0x0000ed00ff047b82 */ /* 0x000ea20000000800 */
[----:B-1----:R-:W-:-:S04]  /*3a30*/  IABS R12, R6 ;  /* 0x00000006000c7213 */ /* 0x002fc80000000000 */
[----:B------:R-:W1:Y:S01]  /*3a40*/  I2F.RP R5, R12 ;  /* 0x0000000c00057306 */ /* 0x000e620000209400 */
[----:B-----5:R-:W-:-:S05]  /*3a50*/  IMAD R3, R3, UR5, R0 ;  /* 0x0000000503037c24 */ /* 0x020fca000f8e0200 */
[----:B------:R-:W-:Y:S02]  /*3a60*/  IABS R9, R3 ;  /* 0x0000000300097213 */ /* 0x000fe40000000000 */
[----:B--2---:R-:W-:Y:S01]  /*3a70*/  ISETP.NE.AND P3, PT, R4, RZ, PT ;  /* 0x000000ff0400720c */ /* 0x004fe20003f65270 */
[----:B-1----:R-:W1:Y:S02]  /*3a80*/  MUFU.RCP R5, R5 ;  /* 0x0000000500057308 */ /* 0x002e640000001000 */
[----:B-1----:R-:W-:Y:S02]  /*3a90*/  IADD3 R10, PT, PT, R5, 0xffffffe, RZ ;  /* 0x0ffffffe050a7810 */ /* 0x002fe40007ffe0ff */
        /* <DEDUP_REMOVED lines=8> */
[----:B------:R-:W-:Y:S02]  /*3b20*/  IMAD.HI.U32 R9, R14, R7, RZ ;  /* 0x000000070e097227 */ /* 0x000fe400078e00ff */
[----:B------:R-:W2:Y:S02]  /*3b30*/  LDC.64 R14, c[0x0][0x398] ;  /* 0x0000e600ff0e7b82 */ /* 0x000ea40000000a00 */
        /* <DEDUP_REMOVED lines=12> */
[----:B------:R-:W1:Y:S05]  /*3c00*/  F2I.FTZ.U32.TRUNC.NTZ R7, R7 ;  /* 0x0000000700077305 */ /* 0x000e6a000021f000 */
[----:B------:R-:W-:Y:S01]  /*3c10*/  @!P2 IMAD.MOV R9, RZ, RZ, -R9 ;  /* 0x000000ffff09a224 */ /* 0x000fe200078e0a09 */
[----:B------:R-:W-:-:S05]  /*3c20*/  @!P1 LOP3.LUT R9, RZ, R6, RZ, 0x33, !PT ;  /* 0x00000006ff099212 */ /* 0x000fca00078e33ff */
[----:B------:R-:W-:-:S04]  /*3c30*/  IMAD.MOV R10, RZ, RZ, -R9 ;  /* 0x000000ffff0a7224 */ /* 0x000fc800078e0a09 */
[----:B------:R-:W-:Y:S02]  /*3c40*/  IMAD R17, R6, R10, R3 ;  /* 0x0000000a06117224 */ /* 0x000fe400078e0203 */
[----:B------:R-:W-:Y:S02]  /*3c50*/  HFMA2 R6, -RZ, RZ, 0, 0 ;  /* 0x00000000ff067431 */ /* 0x000fe400000001ff */
[----:B-1----:R-:W-:Y:S01]  /*3c60*/  IMAD.MOV R12, RZ, RZ, -R7 ;  /* 0x000000ffff0c7224 */ /* 0x002fe200078e0a07 */
[----:B------:R-:W-:-:S03]  /*3c70*/  IABS R10, R17 ;  /* 0x00000011000a7213 */ /* 0x000fc60000000000 */
[----:B------:R-:W-:Y:S02]  /*3c80*/  IMAD R11, R12, R5, RZ ;  /* 0x000000050c0b7224 */ /* 0x000fe400078e02ff */
[----:B------:R-:W1:Y:S02]  /*3c90*/  LDC.64 R12, c[0x0][0x390] ;  /* 0x0000e400ff0c7b82 */ /* 0x000e640000000a00 */
[----:B------:R-:W-:-:S06]  /*3ca0*/  IMAD.HI.U32 R11, R7, R11, R6 ;  /* 0x0000000b070b7227 */ /* 0x000fcc00078e0006 */
[----:B------:R-:W-:-:S04]  /*3cb0*/  IMAD.HI.U32 R6, R11, R10, RZ ;  /* 0x0000000a0b067227 */ /* 0x000fc800078e00ff */
[----:B------:R-:W-:-:S04]  /*3cc0*/  IMAD.MOV R7, RZ, RZ, -R6 ;  /* 0x000000ffff077224 */ /* 0x000fc800078e0a06 */
[----:B------:R-:W-:-:S05]  /*3cd0*/  IMAD R10, R5, R7, R10 ;  /* 0x00000007050a7224 */ /* 0x000fca00078e020a */
        /* <DEDUP_REMOVED lines=10> */
[----:B------:R-:W-:Y:S01]  /*3d80*/  @!P2 IMAD.MOV R6, RZ, RZ, -R6 ;  /* 0x000000ffff06a224 */ /* 0x000fe200078e0a06 */
[----:B------:R-:W-:Y:S02]  /*3d90*/  @!P3 LOP3.LUT R6, RZ, R4, RZ, 0x33, !PT ;  /* 0x00000004ff06b212 */ /* 0x000fe400078e33ff */
[----:B------:R-:W-:Y:S02]  /*3da0*/  ISETP.NE.AND.EX P2, PT, R13, RZ, PT, P1 ;  /* 0x000000ff0d00720c */ /* 0x000fe40003f45310 */
[----:B------:R-:W-:Y:S02]  /*3db0*/  IADD3 R5, PT, PT, -R6, RZ, RZ ;  /* 0x000000ff06057210 */ /* 0x000fe40007ffe1ff */
[----:B------:R-:W-:Y:S02]  /*3dc0*/  ISETP.NE.AND.EX P1, PT, R15, RZ, PT, P0 ;  /* 0x000000ff0f00720c */ /* 0x000fe40003f25300 */
[----:B-1----:R-:W-:Y:S01]  /*3dd0*/  ISETP.NE.U32.AND P0, PT, R10, 0x1, PT ;  /* 0x000000010a00780c */ /* 0x002fe20003f05070 */
[----:B------:R-:W-:Y:S01]  /*3de0*/  IMAD R4, R4, R5, R17 ;  /* 0x0000000504047224 */ /* 0x000fe200078e0211 */
[----:B------:R-:W-:-:S02]  /*3df0*/  SEL R9, R9, RZ, P2 ;  /* 0x000000ff09097207 */ /* 0x000fc40001000000 */
[----:B------:R-:W-:Y:S02]  /*3e00*/  ISETP.NE.AND.EX P0, PT, R11, RZ, PT, P0 ;  /* 0x000000ff0b00720c */ /* 0x000fe40003f05300 */
[----:B------:R-:W-:Y:S01]  /*3e10*/  SEL R6, R6, RZ, P1 ;  /* 0x000000ff06067207 */ /* 0x000fe20000800000 */
[----:B------:R-:W-:Y:S01]  /*3e20*/  IMAD R9, R9, UR12, RZ ;  /* 0x0000000c09097c24 */ /* 0x000fe2000f8e02ff */
[----:B------:R-:W-:Y:S02]  /*3e30*/  SEL R4, R4, RZ, P0 ;  /* 0x000000ff04047207 */ /* 0x000fe40000000000 */
[----:B------:R-:W-:Y:S01]  /*3e40*/  SHF.R.S64 R5, RZ, 0x1e, R3 ;  /* 0x0000001eff057819 */ /* 0x000fe20000001003 */
[----:B------:R-:W-:-:S04]  /*3e50*/  IMAD R9, R6, UR13, R9 ;  /* 0x0000000d06097c24 */ /* 0x000fc8000f8e0209 */
[----:B---3--:R-:W-:Y:S01]  /*3e60*/  IMAD R4, R4, UR7, R9 ;  /* 0x0000000704047c24 */ /* 0x008fe2000f8e0209 */
[----:B------:R-:W1:Y:S04]  /*3e70*/  LDCU UR7, c[0x0][0x3ec] ;  /* 0x00007d80ff0777ac */ /* 0x000e680008000800 */
[----:B----4-:R-:W-:-:S04]  /*3e80*/  IADD3 R6, P0, PT, R4, UR18, RZ ;  /* 0x0000001204067c10 */ /* 0x010fc8000ff1e0ff */
[----:B------:R-:W-:Y:S02]  /*3e90*/  LEA.HI.X.SX32 R7, R4, UR19, 0x1, P0 ;  /* 0x0000001304077c11 */ /* 0x000fe400080f0eff */
[----:B------:R-:W-:-:S03]  /*3ea0*/  IADD3 R4, P0, PT, R5, UR16, RZ ;  /* 0x0000001005047c10 */ /* 0x000fc6000ff1e0ff */
[----:B------:R-:W2:Y:S01]  /*3eb0*/  LDG.E.U8 R6, desc[UR8][R6.64] ;  /* 0x0000000806067981 */ /* 0x000ea2000c1e1100 */
[----:B------:R-:W-:-:S05]  /*3ec0*/  LEA.HI.X.SX32 R5, R3, UR17, 0x2, P0 ;  /* 0x0000001103057c11 */ /* 0x000fca00080f16ff */
[----:B------:R0:W1:Y:S01]  /*3ed0*/  LDG.E R4, desc[UR8][R4.64] ;  /* 0x0000000804047981 */ /* 0x000062000c1e1900 */
[----:B------:R-:W-:Y:S01]  /*3ee0*/  IMAD.MOV.U32 R3, RZ, RZ, 0x3bbb989d ;  /* 0x3bbb989dff037424 */ /* 0x000fe200078e00ff */
[----:B------:R-:W-:Y:S01]  /*3ef0*/  BSSY.RECONVERGENT B2, `(.L_x_9522) ;  /* 0x000001a000027945 */ /* 0x000fe20003800200 */
[----:B------:R-:W-:Y:S01]  /*3f00*/  IMAD.MOV.U32 R12, RZ, RZ, 0x437c0000 ;  /* 0x437c0000ff0c7424 */ /* 0x000fe200078e00ff */
[----:B0-----:R-:W0:Y:S01]  /*3f10*/  MUFU.RCP R5, R8 ;  /* 0x0000000800057308 */ /* 0x001e220000001000 */
[----:B--2---:R-:W-:Y:S01]  /*3f20*/  ISETP.NE.AND P0, PT, R6, RZ, PT ;  /* 0x000000ff0600720c */ /* 0x004fe20003f05270 */
[----:B0-----:R-:W-:-:S04]  /*3f30*/  FFMA R6, -R8, R5, 1 ;  /* 0x3f80000008067423 */ /* 0x001fc80000000105 */
[----:B------:R-:W-:Y:S01]  /*3f40*/  FFMA R6, R5, R6, R5 ;  /* 0x0000000605067223 */ /* 0x000fe20000000005 */
[----:B-1----:R-:W-:-:S07]  /*3f50*/  FMUL R10, R4, UR7 ;  /* 0x00000007040a7c20 */ /* 0x002fce0008400000 */
        /* <DEDUP_REMOVED lines=17> */
[----:B------:R-:W-:Y:S05]  /*4070*/  CALL.REL.NOINC `($__internal_153_$__cuda_sm3x_div_rn_noftz_f32_slowpath) ;  /* 0x0000000c00c87944 */ /* 0x000fea0003c00000 */
[----:B------:R-:W-:-:S07]  /*4080*/  IMAD.MOV.U32 R11, RZ, RZ, R3 ;  /* 0x000000ffff0b7224 */ /* 0x000fce00078e0003 */
.L_x_9523:
[----:B------:R-:W-:Y:S05]  /*4090*/  BSYNC.RECONVERGENT B2 ;  /* 0x0000000000027941 */ /* 0x000fea0003800200 */
.L_x_9522:
[----:B------:R-:W0:Y:S01]  /*40a0*/  LDC.64 R12, c[0x0][0x3f8] ;  /* 0x0000fe00ff0c7b82 */ /* 0x000e220000000a00 */
[----:B------:R-:W-:Y:S01]  /*40b0*/  MOV R4, R0 ;  /* 0x0000000000047202 */ /* 0x000fe20000000f00 */
[----:B------:R-:W-:Y:S01]  /*40c0*/  IMAD.MOV.U32 R5, RZ, RZ, RZ ;  /* 0x000000ffff057224 */ /* 0x000fe200078e00ff */
[----:B------:R-:W-:-:S05]  /*40d0*/  LOP3.LUT R9, R0, 0x400, RZ, 0xfc, !PT ;  /* 0x0000040000097812 */ /* 0x000fca00078efcff */
[----:B------:R-:W1:Y:S01]  /*40e0*/  LDC.64 R14, c[0x0][0x3f0] ;  /* 0x0000fc00ff0e7b82 */ /* 0x000e620000000a00 */
[C---:B0-----:R-:W-:Y:S02]  /*40f0*/  IMAD R6, R12.reuse, UR4, RZ ;  /* 0x000000040c067c24 */ /* 0x041fe4000f8e02ff */
[----:B------:R-:W-:-:S04]  /*4100*/  IMAD.WIDE.U32 R4, R12, UR5, R4 ;  /* 0x000000050c047c25 */ /* 0x000fc8000f8e0004 */
[----:B------:R-:W-:Y:S01]  /*4110*/  IMAD R3, R13, UR5, R6 ;  /* 0x000000050d037c24 */ /* 0x000fe2000f8e0206 */
[----:B-1----:R-:W-:-:S03]  /*4120*/  LEA R6, P0, R4, R14, 0x2 ;  /* 0x0000000e04067211 */ /* 0x002fc600078010ff */
[----:B------:R-:W-:-:S05]  /*4130*/  IMAD.IADD R3, R5, 0x1, R3 ;  /* 0x0000000105037824 */ /* 0x000fca00078e0203 */
[----:B------:R-:W-:-:S05]  /*4140*/  LEA.HI.X R7, R4, R15, R3, 0x2, P0 ;  /* 0x0000000f04077211 */ /* 0x000fca00000f1403 */
[----:B------:R1:W-:Y:S02]  /*4150*/  STG.E desc[UR8][R6.64], R11 ;  /* 0x0000000b06007986 */ /* 0x0003e4000c101908 */
.L_x_9521:
[----:B------:R-:W-:Y:S05]  /*4160*/  BSYNC.RECONVERGENT B1 ;  /* 0x0000000000017941 */ /* 0x000fea0003800200 */
.L_x_9520:
[----:B------:R-:W3:Y:S01]  /*4170*/  LDC R16, c[0x0][0x3b0] ;  /* 0x0000ec00ff107b82 */ /* 0x000ee20000000800 */
[----:B------:R-:W-:-:S07]  /*4180*/  ISETP.GE.U32.AND P0, PT, R2, 0x400, PT ;  /* 0x000004000200780c */ /* 0x000fce0003f06070 */
[----:B------:R-:W2:Y:S08]  /*4190*/  LDC R17, c[0x0][0x3b4] ;  /* 0x0000ed00ff117b82 */ /* 0x000eb00000000800 */
[----:B------:R-:W0:Y:S08]  /*41a0*/  LDC R18, c[0x0][0x3e0] ;  /* 0x0000f800ff127b82 */ /* 0x000e300000000800 */
[----:B-1----:R-:W1:Y:S08]  /*41b0*/  LDC.64 R10, c[0x0][0x390] ;  /* 0x0000e400ff0a7b82 */ /* 0x002e700000000a00 */
[----:B------:R-:W0:Y:S08]  /*41c0*/  LDC.64 R12, c[0x0][0x398] ;  /* 0x0000e600ff0c7b82 */ /* 0x000e300000000a00 */
[----:B------:R-:W0:Y:S01]  /*41d0*/  LDC.64 R14, c[0x0][0x3a0] ;  /* 0x0000e800ff0e7b82 */ /* 0x000e220000000a00 */
[----:B------:R-:W-:Y:S05]  /*41e0*/  @!P0 BRA `(.L_x_9519) ;  /* 0x0000000c004c8947 */ /* 0x000fea0003800000 */
.L_x_9528:
[----:B---3--:R-:W-:Y:S01]  /*41f0*/  IABS R3, R16 ;  /* 0x0000001000037213 */ /* 0x008fe20000000000 */
[----:B0-----:R-:W-:-:S03]  /*4200*/  IMAD R19, R18, UR5, R9 ;  /* 0x0000000512137c24 */ /* 0x001fc6000f8e0209 */
[----:B------:R-:W0:Y:S02]  /*4210*/  I2F.RP R0, R3 ;  /* 0x0000000300007306 */ /* 0x000e240000209400 */
[----:B------:R-:W-:-:S06]  /*4220*/  IABS R6, R19 ;  /* 0x0000001300067213 */ /* 0x000fcc0000000000 */
[----:B0-----:R-:W0:Y:S02]  /*4230*/  MUFU.RCP R0, R0 ;  /* 0x0000000000007308 */ /* 0x001e240000001000 */
[----:B0-----:R-:W-:Y:S01]  /*4240*/  VIADD R5, R0, 0xffffffe ;  /* 0x0ffffffe00057836 */ /* 0x001fe20000000000 */
[----:B--2---:R-:W-:-:S05]  /*4250*/  IABS R0, R17 ;  /* 0x0000001100007213 */ /* 0x004fca0000000000 */
        /* <DEDUP_REMOVED lines=19> */
[----:B------:R-:W-:-:S04]  /*4390*/  @P0 VIADD R4, R4, 0x1 ;  /* 0x0000000104040836 */ /* 0x000fc80000000000 */
[----:B------:R-:W-:Y:S02]  /*43a0*/  IMAD.MOV.U32 R3, RZ, RZ, R4 ;  /* 0x000000ffff037224 */ /* 0x000fe400078e0004 */
[----:B------:R-:W-:-:S03]  /*43b0*/  IMAD.MOV.U32 R4, RZ, RZ, RZ ;  /* 0x000000ffff047224 */ /* 0x000fc600078e00ff */
[----:B------:R-:W-:Y:S01]  /*43c0*/  @!P2 IADD3 R3, PT, PT, -R3, RZ, RZ ;  /* 0x000000ff0303a210 */ /* 0x000fe20007ffe1ff */
[----:B0-----:R-:W-:Y:S01]  /*43d0*/  IMAD.MOV R7, RZ, RZ, -R5 ;  /* 0x000000ffff077224 */ /* 0x001fe200078e0a05 */
[----:B------:R-:W-:-:S03]  /*43e0*/  @!P1 LOP3.LUT R3, RZ, R16, RZ, 0x33, !PT ;  /* 0x00000010ff039212 */ /* 0x000fc600078e33ff */
[----:B------:R-:W-:Y:S02]  /*43f0*/  IMAD R7, R7, R0, RZ ;  /* 0x0000000007077224 */ /* 0x000fe400078e02ff */
[----:B------:R-:W-:Y:S02]  /*4400*/  IMAD.MOV R6, RZ, RZ, -R3 ;  /* 0x000000ffff067224 */ /* 0x000fe400078e0a03 */
[----:B------:R-:W-:-:S04]  /*4410*/  IMAD.HI.U32 R4, R5, R7, R4 ;  /* 0x0000000705047227 */ /* 0x000fc800078e0004 */
[----:B------:R-:W-:-:S05]  /*4420*/  IMAD R6, R16, R6, R19 ;  /* 0x0000000610067224 */ /* 0x000fca00078e0213 */
[----:B------:R-:W-:-:S05]  /*4430*/  IABS R20, R6 ;  /* 0x0000000600147213 */ /* 0x000fca0000000000 */
        /* <DEDUP_REMOVED lines=15> */
[----:B------:R-:W-:Y:S02]  /*4530*/  @!P1 LOP3.LUT R4, RZ, R17, RZ, 0x33, !PT ;  /* 0x00000011ff049212 */ /* 0x000fe400078e33ff */
[----:B------:R-:W-:Y:S02]  /*4540*/  ISETP.NE.U32.AND P1, PT, R12, 0x1, PT ;  /* 0x000000010c00780c */ /* 0x000fe40003f25070 */
[----:B------:R-:W-:Y:S01]  /*4550*/  ISETP.NE.U32.AND P2, PT, R14, 0x1, PT ;  /* 0x000000010e00780c */ /* 0x000fe20003f45070 */
[----:B------:R-:W-:Y:S01]  /*4560*/  IMAD.MOV R0, RZ, RZ, -R4 ;  /* 0x000000ffff007224 */ /* 0x000fe200078e0a04 */
[----:B------:R-:W-:Y:S02]  /*4570*/  ISETP.NE.AND.EX P1, PT, R13, RZ, PT, P1 ;  /* 0x000000ff0d00720c */ /* 0x000fe40003f25310 */
[----:B------:R-:W-:Y:S01]  /*4580*/  SEL R3, R3, RZ, P0 ;  /* 0x000000ff03037207 */ /* 0x000fe20000000000 */
[----:B------:R-:W-:Y:S01]  /*4590*/  IMAD R6, R17, R0, R6 ;  /* 0x0000000011067224 */ /* 0x000fe200078e0206 */
[----:B------:R-:W-:-:S02]  /*45a0*/  ISETP.NE.AND.EX P2, PT, R15, RZ, PT, P2 ;  /* 0x000000ff0f00720c */ /* 0x000fc40003f45320 */
[----:B------:R-:W-:Y:S01]  /*45b0*/  SEL R4, R4, RZ, P1 ;  /* 0x000000ff04047207 */ /* 0x000fe20000800000 */
[----:B------:R-:W-:Y:S01]  /*45c0*/  IMAD R3, R3, UR14, RZ ;  /* 0x0000000e03037c24 */ /* 0x000fe2000f8e02ff */
        /* <DEDUP_REMOVED lines=10> */
[----:B------:R-:W-:Y:S02]  /*4670*/  HFMA2 R20, -RZ, RZ, 3.7421875, 0 ;  /* 0x437c0000ff147431 */ /* 0x000fe400000001ff */
[----:B------:R-:W-:Y:S01]  /*4680*/  IMAD.MOV.U32 R3, RZ, RZ, 0x3bbb989d ;  /* 0x3bbb989dff037424 */ /* 0x000fe200078e00ff */
[----:B------:R-:W0:Y:S01]  /*4690*/  MUFU.RCP R23, R8 ;  /* 0x0000000800177308 */ /* 0x000e220000001000 */
[----:B------:R-:W-:Y:S01]  /*46a0*/  BSSY.RECONVERGENT B1, `(.L_x_9524) ;  /* 0x000001b000017945 */ /* 0x000fe20003800200 */
[----:B--2---:R-:W-:Y:S01]  /*46b0*/  ISETP.NE.AND P3, PT, R4, RZ, PT ;  /* 0x000000ff0400720c */ /* 0x004fe20003f65270 */
[----:B0-----:R-:W-:Y:S01]  /*46c0*/  FFMA R4, -R8, R23, 1 ;  /* 0x3f80000008047423 */ /* 0x001fe20000000117 */
[----:B---3--:R-:W-:-:S11]  /*46d0*/  FMUL R0, R6, UR21 ;  /* 0x0000001506007c20 */ /* 0x008fd60008400000 */
[----:B------:R-:W4:Y:S02]  /*46e0*/  @!P3 LDC R0, c[0x0][0x3e8] ;  /* 0x0000fa00ff00bb82 */ /* 0x000f240000000800 */
[----:B----4-:R-:W-:-:S04]  /*46f0*/  FADD R0, -R21, R0 ;  /* 0x0000000015007221 */ /* 0x010fc80000000100 */
[----:B------:R-:W-:-:S04]  /*4700*/  FFMA.SAT R3, R0, R3, 0.5 ;  /* 0x3f00000000037423 */ /* 0x000fc80000002003 */
[----:B------:R-:W-:Y:S01]  /*4710*/  FFMA.RM R3, R3, R20, 12582913 ;  /* 0x4b40000103037423 */ /* 0x000fe20000004014 */
[----:B------:R-:W-:Y:S02]  /*4720*/  IMAD.MOV.U32 R20, RZ, RZ, R9 ;  /* 0x000000ffff147224 */ /* 0x000fe400078e0009 */
[----:B------:R-:W-:Y:S02]  /*4730*/  VIADD R9, R9, 0x800 ;  /* 0x0000080009097836 */ /* 0x000fe40000000000 */
[C---:B------:R-:W-:Y:S01]  /*4740*/  FADD R5, R3.reuse, -12583039 ;  /* 0xcb40007f03057421 */ /* 0x040fe20000000000 */
[----:B------:R-:W-:-:S03]  /*4750*/  IMAD.SHL.U32 R3, R3, 0x800000, RZ ;  /* 0x0080000003037824 */ /* 0x000fc600078e00ff */
[----:B------:R-:W-:Y:S01]  /*4760*/  FFMA R5, R0, 1.4426950216293334961, -R5 ;  /* 0x3fb8aa3b00057823 */ /* 0x000fe20000000805 */
[----:B------:R-:W-:-:S03]  /*4770*/  ISETP.GE.AND P5, PT, R9, UR11, PT ;  /* 0x0000000b09007c0c */ /* 0x000fc6000bfa6270 */
[----:B------:R-:W-:-:S04]  /*4780*/  FFMA R5, R0, 1.925963033500011079e-08, R5 ;  /* 0x32a5706000057823 */ /* 0x000fc80000000005 */
        /* <DEDUP_REMOVED lines=11> */
[----:B------:R-:W-:Y:S05]  /*4840*/  CALL.REL.NOINC `($__internal_153_$__cuda_sm3x_div_rn_noftz_f32_slowpath) ;  /* 0x0000000400d47944 */ /* 0x000fea0003c00000 */
.L_x_9525:
[----:B------:R-:W-:Y:S05]  /*4850*/  BSYNC.RECONVERGENT B1 ;  /* 0x0000000000017941 */ /* 0x000fea0003800200 */
.L_x_9524:
[----:B------:R-:W-:Y:S01]  /*4860*/  IABS R0, R16 ;  /* 0x0000001000007213 */ /* 0x000fe20000000000 */
[----:B------:R-:W-:-:S03]  /*4870*/  VIADD R19, R19, 0x400 ;  /* 0x0000040013137836 */ /* 0x000fc60000000000 */
[----:B------:R-:W0:Y:S02]  /*4880*/  I2F.RP R6, R0 ;  /* 0x0000000000067306 */ /* 0x000e240000209400 */
[----:B------:R-:W-:-:S06]  /*4890*/  IABS R22, R19 ;  /* 0x0000001300167213 */ /* 0x000fcc0000000000 */
        /* <DEDUP_REMOVED lines=25> */
[----:B-1----:R-:W-:-:S04]  /*4a30*/  IMAD.MOV R7, RZ, RZ, -R5 ;  /* 0x000000ffff077224 */ /* 0x002fc800078e0a05 */
[----:B------:R-:W-:Y:S01]  /*4a40*/  @!P3 IMAD.MOV R24, RZ, RZ, -R24 ;  /* 0x000000ffff18b224 */ /* 0x000fe200078e0a18 */
[----:B------:R-:W-:Y:S01]  /*4a50*/  @!P6 LOP3.LUT R24, RZ, R16, RZ, 0x33, !PT ;  /* 0x00000010ff18e212 */ /* 0x000fe200078e33ff */
[----:B------:R-:W-:-:S03]  /*4a60*/  IMAD R7, R7, R6, RZ ;  /* 0x0000000607077224 */ /* 0x000fc600078e02ff */
[C---:B------:R-:W-:Y:S01]  /*4a70*/  IADD3 R0, PT, PT, -R24.reuse, RZ, RZ ;  /* 0x000000ff18007210 */ /* 0x040fe20007ffe1ff */
[----:B------:R-:W-:Y:S01]  /*4a80*/  IMAD.HI.U32 R4, R5, R7, R4 ;  /* 0x0000000705047227 */ /* 0x000fe200078e0004 */
[----:B------:R-:W-:-:S03]  /*4a90*/  SEL R24, R24, RZ, P0 ;  /* 0x000000ff18187207 */ /* 0x000fc60000000000 */
[----:B------:R-:W-:-:S05]  /*4aa0*/  IMAD R0, R16, R0, R19 ;  /* 0x0000000010007224 */ /* 0x000fca00078e0213 */
[----:B------:R-:W-:-:S05]  /*4ab0*/  IABS R22, R0 ;  /* 0x0000000000167213 */ /* 0x000fca0000000000 */
[----:B------:R-:W-:Y:S02]  /*4ac0*/  IMAD.MOV.U32 R5, RZ, RZ, R22 ;  /* 0x000000ffff057224 */ /* 0x000fe400078e0016 */
[----:B------:R-:W0:Y:S02]  /*4ad0*/  LDC.64 R22, c[0x0][0x3f8] ;  /* 0x0000fe00ff167b82 */ /* 0x000e240000000a00 */
[----:B------:R-:W-:-:S04]  /*4ae0*/  IMAD.HI.U32 R4, R4, R5, RZ ;  /* 0x0000000504047227 */ /* 0x000fc800078e00ff */
[----:B------:R-:W-:-:S04]  /*4af0*/  IMAD.MOV R7, RZ, RZ, -R4 ;  /* 0x000000ffff077224 */ /* 0x000fc800078e0a04 */
        /* <DEDUP_REMOVED lines=8> */
[----:B------:R-:W-:Y:S01]  /*4b80*/  ISETP.GE.AND P3, PT, R5, RZ, PT ;  /* 0x000000ff0500720c */ /* 0x000fe20003f66270 */
[----:B------:R-:W-:-:S02]  /*4b90*/  IMAD R5, R24, UR14, RZ ;  /* 0x0000000e18057c24 */ /* 0x000fc4000f8e02ff */
[----:B0-----:R-:W-:-:S04]  /*4ba0*/  IMAD R24, R22, UR4, RZ ;  /* 0x0000000416187c24 */ /* 0x001fc8000f8e02ff */
[----:B------:R-:W-:Y:S01]  /*4bb0*/  @P4 IADD3 R4, PT, PT, R4, 0x1, RZ ;  /* 0x0000000104044810 */ /* 0x000fe20007ffe0ff */
[----:B------:R-:W-:-:S05]  /*4bc0*/  IMAD R23, R23, UR5, R24 ;  /* 0x0000000517177c24 */ /* 0x000fca000f8e0218 */
[----:B------:R-:W-:Y:S01]  /*4bd0*/  @!P3 IMAD.MOV R4, RZ, RZ, -R4 ;  /* 0x000000ffff04b224 */ /* 0x000fe200078e0a04 */
[----:B------:R-:W-:-:S05]  /*4be0*/  @!P6 LOP3.LUT R4, RZ, R17, RZ, 0x33, !PT ;  /* 0x00000011ff04e212 */ /* 0x000fca00078e33ff */
        /* <DEDUP_REMOVED lines=9> */
[----:B-1----:R-:W-:Y:S02]  /*4c80*/  LEA R6, P0, R4, R6, 0x2 ;  /* 0x0000000604067211 */ /* 0x002fe400078010ff */
[----:B------:R-:W-:Y:S02]  /*4c90*/  IADD3 R20, PT, PT, R23, R5, RZ ;  /* 0x0000000517147210 */ /* 0x000fe40007ffe0ff */
[----:B------:R-:W-:Y:S02]  /*4ca0*/  IADD3 R22, P1, PT, R0, UR26, RZ ;  /* 0x0000001a00167c10 */ /* 0x000fe4000ff3e0ff */
[----:B------:R-:W-:Y:S02]  /*4cb0*/  SHF.R.S64 R5, RZ, 0x1e, R19 ;  /* 0x0000001eff057819 */ /* 0x000fe40000001013 */
[----:B------:R-:W-:Y:S02]  /*4cc0*/  LEA.HI.X R7, R4, R7, R20, 0x2, P0 ;  /* 0x0000000704077211 */ /* 0x000fe400000f1414 */
[----:B------:R-:W-:-:S02]  /*4cd0*/  LEA.HI.X.SX32 R23, R0, UR27, 0x1, P1 ;  /* 0x0000001b00177c11 */ /* 0x000fc400088f0eff */
[----:B------:R-:W-:Y:S01]  /*4ce0*/  IADD3 R4, P0, PT, R5, UR24, RZ ;  /* 0x0000001805047c10 */ /* 0x000fe2000ff1e0ff */
[----:B------:R0:W-:Y:S04]  /*4cf0*/  STG.E desc[UR8][R6.64], R3 ;  /* 0x0000000306007986 */ /* 0x0001e8000c101908 */
[----:B------:R1:W2:Y:S01]  /*4d00*/  LDG.E.U8 R22, desc[UR8][R22.64] ;  /* 0x0000000816167981 */ /* 0x0002a2000c1e1100 */
[----:B------:R-:W-:-:S05]  /*4d10*/  LEA.HI.X.SX32 R5, R19, UR25, 0x2, P0 ;  /* 0x0000001913057c11 */ /* 0x000fca00080f16ff */
[----:B------:R-:W3:Y:S01]  /*4d20*/  LDG.E R4, desc[UR8][R4.64] ;  /* 0x0000000804047981 */ /* 0x000ee2000c1e1900 */
[----:B------:R-:W-:Y:S01]  /*4d30*/  IMAD.MOV.U32 R19, RZ, RZ, 0x3bbb989d ;  /* 0x3bbb989dff137424 */ /* 0x000fe200078e00ff */
[----:B------:R-:W-:Y:S01]  /*4d40*/  BSSY.RECONVERGENT B1, `(.L_x_9526) ;  /* 0x000001b000017945 */ /* 0x000fe20003800200 */
[----:B------:R-:W-:Y:S01]  /*4d50*/  IMAD.MOV.U32 R20, RZ, RZ, 0x437c0000 ;  /* 0x437c0000ff147424 */ /* 0x000fe200078e00ff */
[----:B-1----:R-:W1:Y:S01]  /*4d60*/  MUFU.RCP R23, R8 ;  /* 0x0000000800177308 */ /* 0x002e620000001000 */
[----:B--2---:R-:W-:Y:S01]  /*4d70*/  ISETP.NE.AND P0, PT, R22, RZ, PT ;  /* 0x000000ff1600720c */ /* 0x004fe20003f05270 */
[----:B---3--:R-:W-:Y:S01]  /*4d80*/  FMUL R0, R4, UR21 ;  /* 0x0000001504007c20 */ /* 0x008fe20008400000 */
[----:B-1----:R-:W-:-:S11]  /*4d90*/  FFMA R4, -R8, R23, 1 ;  /* 0x3f80000008047423 */ /* 0x002fd60000000117 */
[----:B------:R-:W1:Y:S02]  /*4da0*/  @!P0 LDC R0, c[0x0][0x3e8] ;  /* 0x0000fa00ff008b82 */ /* 0x000e640000000800 */
        /* <DEDUP_REMOVED lines=18> */
[----:B------:R-:W-:Y:S05]  /*4ed0*/  CALL.REL.NOINC `($__internal_153_$__cuda_sm3x_div_rn_noftz_f32_slowpath) ;  /* 0x0000000000307944 */ /* 0x000fea0003c00000 */
[----:B------:R-:W-:-:S07]  /*4ee0*/  IMAD.MOV.U32 R5, RZ, RZ, R3 ;  /* 0x000000ffff057224 */ /* 0x000fce00078e0003 */
.L_x_9527:
[----:B------:R-:W-:Y:S05]  /*4ef0*/  BSYNC.RECONVERGENT B1 ;  /* 0x0000000000017941 */ /* 0x000fea0003800200 */
.L_x_9526:
[----:B------:R0:W-:Y:S01]  /*4f00*/  STG.E desc[UR8][R6.64+0x1000], R5 ;  /* 0x0010000506007986 */ /* 0x0001e2000c101908 */
[----:B------:R-:W-:Y:S05]  /*4f10*/  @!P5 BRA `(.L_x_9528) ;  /* 0xfffffff000b4d947 */ /* 0x000fea000383ffff */
.L_x_9519:
[----:B------:R-:W-:Y:S05]  /*4f20*/  BSYNC.RECONVERGENT B0 ;  /* 0x0000000000007941 */ /* 0x000fea0003800200 */
.L_x_9518:
[----:B------:R-:W5:Y:S01]  /*4f30*/  LDCU.64 UR6, c[0x0][0x400] ;  /* 0x00008000ff0677ac */ /* 0x000f620008000a00 */
[----:B------:R-:W-:-:S04]  /*4f40*/  UIADD3 UR5, UP0, UPT, UR10, UR5, URZ ;  /* 0x000000050a057290 */ /* 0x000fc8000ff1e0ff */
[----:B------:R-:W-:Y:S02]  /*4f50*/  UIADD3.X UR4, UPT, UPT, URZ, UR4, URZ, UP0, !UPT ;  /* 0x00000004ff047290 */ /* 0x000fe400087fe4ff */
[----:B-----5:R-:W-:-:S04]  /*4f60*/  UISETP.GE.U32.AND UP0, UPT, UR5, UR6, UPT ;  /* 0x000000060500728c */ /* 0x020fc8000bf06070 */
[----:B------:R-:W-:-:S09]  /*4f70*/  UISETP.GE.AND.EX UP0, UPT, UR4, UR7, UPT, UP0 ;  /* 0x000000070400728c */ /* 0x000fd2000bf06300 */
[----:B------:R-:W-:Y:S05]  /*4f80*/  BRA.U !UP0, `(.L_x_9529) ;  /* 0xffffffb108547547 */ /* 0x000fea000b83ffff */
[----:B------:R-:W-:Y:S05]  /*4f90*/  EXIT ;  /* 0x000000000000794d */ /* 0x000fea0003800000 */
        .weak           $__internal_153_$__cuda_sm3x_div_rn_noftz_f32_slowpath
        .type           $__internal_153_$__cuda_sm3x_div_rn_noftz_f32_slowpath,@function
        .size           $__internal_153_$__cuda_sm3x_div_rn_noftz_f32_slowpath,(.L_x_37530 - $__internal_153_$__cuda_sm3x_div_rn_noftz_f32_slowpath)
$__internal_153_$__cuda_sm3x_div_rn_noftz_f32_slowpath:
        /* <DEDUP_REMOVED lines=34> */
.L_x_9531:
        /* <DEDUP_REMOVED lines=51> */
.L_x_9538:
[----:B------:R-:W-:-:S04]  /*54f0*/  LOP3.LUT R3, R3, 0x80000000, RZ, 0xc0, !PT ;  /* 0x8000000003037812 */ /* 0x000fc800078ec0ff */
[----:B------:R-:W-:Y:S01]  /*5500*/  LOP3.LUT R3, R3, 0x7f800000, RZ, 0xfc, !PT ;  /* 0x7f80000003037812 */ /* 0x000fe200078efcff */
[----:B------:R-:W-:Y:S06]  /*5510*/  BRA `(.L_x_9539) ;  /* 0x0000000000047947 */ /* 0x000fec0003800000 */
.L_x_9537:
[----:B------:R-:W-:-:S07]  /*5520*/  IMAD R3, R24, 0x800000, R3 ;  /* 0x0080000018037824 */ /* 0x000fce00078e0203 */
.L_x_9539:
[----:B------:R-:W-:Y:S05]  /*5530*/  BSYNC.RECONVERGENT B4 ;  /* 0x0000000000047941 */ /* 0x000fea0003800200 */
.L_x_9536:
[----:B------:R-:W-:Y:S05]  /*5540*/  BRA `(.L_x_9540) ;  /* 0x0000000000207947 */ /* 0x000fea0003800000 */
.L_x_9535:
[----:B------:R-:W-:-:S04]  /*5550*/  LOP3.LUT R3, R4, 0x80000000, R3, 0x48, !PT ;  /* 0x8000000004037812 */ /* 0x000fc800078e4803 */
[----:B------:R-:W-:Y:S01]  /*5560*/  LOP3.LUT R3, R3, 0x7f800000, RZ, 0xfc, !PT ;  /* 0x7f80000003037812 */ /* 0x000fe200078efcff */
[----:B------:R-:W-:Y:S06]  /*5570*/  BRA `(.L_x_9540) ;  /* 0x0000000000147947 */ /* 0x000fec0003800000 */
.L_x_9534:
[----:B------:R-:W-:Y:S01]  /*5580*/  LOP3.LUT R3, R4, 0x80000000, R3, 0x48, !PT ;  /* 0x8000000004037812 */ /* 0x000fe200078e4803 */
[----:B------:R-:W-:Y:S06]  /*5590*/  BRA `(.L_x_9540) ;  /* 0x00000000000c7947 */ /* 0x000fec0003800000 */
.L_x_9533:
[----:B------:R-:W0:Y:S01]  /*55a0*/  MUFU.RSQ R3, -QNAN ;  /* 0xffc0000000037908 */ /* 0x000e220000001400 */
[----:B------:R-:W-:Y:S05]  /*55b0*/  BRA `(.L_x_9540) ;  /* 0x0000000000047947 */ /* 0x000fea0003800000 */
.L_x_9532:
[----:B------:R-:W-:-:S07]  /*55c0*/  FADD.FTZ R3, R3, R4 ;  /* 0x0000000403037221 */ /* 0x000fce0000010000 */
.L_x_9540:
[----:B------:R-:W-:Y:S05]  /*55d0*/  BSYNC.RECONVERGENT B3 ;  /* 0x0000000000037941 */ /* 0x000fea0003800200 */
.L_x_9530:
[----:B------:R-:W-:Y:S02]  /*55e0*/  IMAD.MOV.U32 R4, RZ, RZ, R22 ;  /* 0x000000ffff047224 */ /* 0x000fe400078e0016 */
[----:B------:R-:W-:-:S04]  /*55f0*/  IMAD.MOV.U32 R5, RZ, RZ, 0x0 ;  /* 0x00000000ff057424 */ /* 0x000fc800078e00ff */
[----:B0-----:R-:W-:Y:S05]  /*5600*/  RET.REL.NODEC R4 `(_Z24SoftmaxBlockUncachedImplI22BroadcastScaleMaskLoadIffbLm3EiE11DirectStoreIffEfLi1ELi1024EL9Algorithm0EEvT_T0_ll) ;  /* 0xffffffa8047c7950 */ /* 0x001fea0003c3ffff */
.L_x_9541:
        /* <DEDUP_REMOVED lines=15> */
.L_x_37530:


//--------------------- .text._Z24SoftmaxBlockUncachedImplI22BroadcastScaleMaskLoadIffbLm3EiE11DirectStoreIffEfLi2ELi1024EL9Algorithm0EEvT_T0_ll --------------------------
	.section	.text._Z24SoftmaxBlockUncachedImplI22BroadcastScaleMaskLoadIffbLm3EiE11DirectStoreIffEfLi2ELi1024EL9Algorithm0EEvT_T0_ll,"ax",@progbits
	.align	128
        .global         _Z24SoftmaxBlockUncachedImplI22BroadcastScaleMaskLoadIffbLm3EiE11DirectStoreIffEfLi2ELi1024EL9Algorithm0EEvT_T0_ll
        .type           _Z24SoftmaxBlockUncachedImplI22BroadcastScaleMaskLoadIffbLm3EiE11DirectStoreIffEfLi2ELi1024EL9Algorithm0EEvT_T0_ll,@function
        .size           _Z24SoftmaxBlockUncachedImplI22BroadcastScaleMaskLoadIffbLm3EiE11DirectStoreIffEfLi2ELi1024EL9Algorithm0EEvT_T0_ll,(.L_x_37531 - _Z24SoftmaxBlockUncachedImplI22BroadcastScaleMaskLoadIffbLm3EiE11DirectStoreIffEfLi2ELi1024EL9Algorithm0EEvT_T0_ll)
        .other          _Z24SoftmaxBlockUncachedImplI22BroadcastScaleMaskLoadIffbLm3EiE11DirectStoreIffEfLi2ELi1024EL9Algorithm0EEvT_T0_ll,@"STO_CUDA_ENTRY STV_DEFAULT"
_Z24SoftmaxBlockUncachedImplI22BroadcastScaleMaskLoadIffbLm3EiE11DirectStoreIffEfLi2ELi1024EL9Algorithm0EEvT_T0_ll:
.text._Z24SoftmaxBlockUncachedImplI22BroadcastScaleMaskLoadIffbLm3EiE11DirectStoreIffEfLi2ELi1024EL9Algorithm0EEvT_T0_ll:
        /* <DEDUP_REMOVED lines=8> */
[----:B------:R-:W-:Y:S02]  /*0080*/  IMAD.MOV.U32 R8, RZ, RZ, 0x2dc ;  /* 0x000002dcff087424 */ /* 0x000fe400078e00ff */
[----:B------:R2:W3:Y:S01]  /*0090*/  LDC.64 R2, c[0x4][R0] ;  /* 0x0100000000027b82 */ /* 0x0004e20000000a00 */
[----:B------:R-:W4:Y:S01]  /*00a0*/  LDCU.64 UR6, c[0x4][0x1368] ;  /* 0x01026d00ff0677ac */ /* 0x000f220008000a00 */
[----:B------:R-:W-:Y:S02]  /*00b0*/  IMAD.MOV.U32 R12, RZ, RZ, 0x1 ;  /* 0x00000001ff0c7424 */ /* 0x000fe400078e00ff */
[----:B------:R-:W-:Y:S01]  /*00c0*/  IMAD.MOV.U32 R13, RZ, RZ, RZ ;  /* 0x000000ffff0d7224 */ /* 0x000fe200078e00ff */
[----:B------:R-:W5:Y:S01]  /*00d0*/  LDCU.64 UR8, c[0x4][0xd90] ;  /* 0x0101b200ff0877ac */ /* 0x000f620008000a00 */
[----:B-1----:R-:W-:-:S02]  /*00e0*/  IMAD.U32 R4, RZ, RZ, UR4 ;  /* 0x00000004ff047e24 */ /* 0x002fc4000f8e00ff */
[----:B------:R-:W-:Y:S02]  /*00f0*/  IMAD.U32 R5, RZ, RZ, UR5 ;  /* 0x00000005ff057e24 */ /* 0x000fe4000f8e00ff */
[----:B----4-:R-:W-:Y:S02]  /*0100*/  IMAD.U32 R6, RZ, RZ, UR6 ;  /* 0x00000006ff067e24 */ /* 0x010fe4000f8e00ff */
[----:B------:R-:W-:Y:S01]  /*0110*/  IMAD.U32 R7, RZ, RZ, UR7 ;  /* 0x00000007ff077e24 */ /* 0x000fe2000f8e00ff */
[----:B-----5:R-:W-:Y:S01]  /*0120*/  MOV R10, UR8 ;  /* 0x00000008000a7c02 */ /* 0x020fe20008000f00 */
[----:B--2---:R-:W-:-:S07]  /*0130*/  IMAD.U32 R11, RZ, RZ, UR9 ;  /* 0x00000009ff0b7e24 */ /* 0x004fce000f8e00ff */
[----:B------:R-:W-:-:S07]  /*0140*/  LEPC R20, `(.L_x_9542) ;  /* 0x000000001014794e */ /* 0x000fce0000000000 */
[----:B0--3--:R-:W-:Y:S05]  /*0150*/  CALL.ABS.NOINC R2 ;  /* 0x0000000002007343 */ /* 0x009fea0003c00000 */
.L_x_9542:
        /* <DEDUP_REMOVED lines=9> */
[----:B------:R-:W-:Y:S01]  /*01f0*/  IMAD.MOV.U32 R28, RZ, RZ, RZ ;  /* 0x000000ffff1c7224 */ /* 0x000fe200078e00ff */
[----:B------:R-:W-:-:S03]  /*0200*/  IADD3.X R0, PT, PT, RZ, R5, RZ, P0, !PT ;  /* 0x00000005ff007210 */ /* 0x000fc600007fe4ff */
[----:B------:R-:W2:Y:S01]  /*0210*/  LDC.64 R32, c[0x0][0x358] ;  /* 0x0000d600ff207b82 */ /* 0x000ea20000000a00 */
[----:B------:R-:W-:-:S07]  /*0220*/  SHF.R.U64 R3, R3, 0x1, R0 ;  /* 0x0000000103037819 */ /* 0x000fce0000001200 */
.L_x_9566:
[----:B------:R-:W3:Y:S01]  /*0230*/  S2R R0, SR_TID.X ;  /* 0x0000000000007919 */ /* 0x000ee20000002100 */
[----:B------:R-:W-:Y:S01]  /*0240*/  BSSY.RECONVERGENT B0, `(.L_x_9543) ;  /* 0x0000125000007945 */ /* 0x000fe20003800200 */
[----:B------:R-:W-:Y:S01]  /*0250*/  IMAD.MOV.U32 R7, RZ, RZ, -0x800000 ;  /* 0xff800000ff077424 */ /* 0x000fe200078e00ff */
[----:B---3--:R-:W-:-:S13]  /*0260*/  ISETP.GE.AND P3, PT, R0, R3, PT ;  /* 0x000000030000720c */ /* 0x008fda0003f66270 */
[----:B-1----:R-:W-:Y:S05]  /*0270*/  @P3 BRA `(.L_x_9544) ;  /* 0x0000001000843947 */ /* 0x002fea0003800000 */
[----:B------:R-:W-:Y:S01]  /*0280*/  LOP3.LUT R2, RZ, R0, RZ, 0x33, !PT ;  /* 0x00000000ff027212 */ /* 0x000fe200078e33ff */
[----:B------:R-:W3:Y:S01]  /*0290*/  LDCU UR4, c[0x0][0x3e0] ;  /* 0x00007c00ff0477ac */ /* 0x000ee20008000800 */
[----:B------:R-:W-:Y:S01]  /*02a0*/  BSSY.RECONVERGENT B1, `(.L_x_9545) ;  /* 0x000006d000017945 */ /* 0x000fe20003800200 */
[----:B------:R-:W-:Y:S02]  /*02b0*/  MOV R7, 0xff800000 ;  /* 0xff80000000077802 */ /* 0x000fe40000000f00 */
[----:B------:R-:W-:-:S05]  /*02c0*/  IMAD.IADD R2, R2, 0x1, R3 ;  /* 0x0000000102027824 */ /* 0x000fca00078e0203 */
[C---:B------:R-:W-:Y:S02]  /*02d0*/  LOP3.LUT R4, R2.reuse, 0x400, RZ, 0xc0, !PT ;  /* 0x0000040002047812 */ /* 0x040fe400078ec0ff */
[----:B------:R-:W-:Y:S01]  /*02e0*/  ISETP.GE.U32.AND P4, PT, R2, 0x400, PT ;  /* 0x000004000200780c */ /* 0x000fe20003f86070 */
[----:B------:R-:W-:Y:S01]  /*02f0*/  IMAD.MOV.U32 R2, RZ, RZ, R0 ;  /* 0x000000ffff027224 */ /* 0x000fe200078e0000 */
[----:B------:R-:W-:Y:S01]  /*0300*/  ISETP.NE.AND P0, PT, R4, RZ, PT ;  /* 0x000000ff0400720c */ /* 0x000fe20003f05270 */
[----:B---3--:R-:W-:-:S12]  /*0310*/  IMAD R9, R29, UR4, RZ ;  /* 0x000000041d097c24 */ /* 0x008fd8000f8e02ff */
[----:B------:R-:W-:Y:S05]  /*0320*/  @P0 BRA `(.L_x_9546) ;  /* 0x0000000400900947 */ /* 0x000fea0003800000 */
[----:B------:R-:W3:Y:S01]  /*0330*/  LDC R5, c[0x0][0x3b0] ;  /* 0x0000ec00ff057b82 */ /* 0x000ee20000000800 */
[----:B------:R-:W-:Y:S01]  /*0340*/  IMAD R2, R0, 0x2, R9 ;  /* 0x0000000200027824 */ /* 0x000fe200078e0209 */
[----:B------:R-:W4:Y:S04]  /*0350*/  LDCU.64 UR4, c[0x0][0x3c8] ;  /* 0x00007900ff0477ac */ /* 0x000f280008000a00 */
[----:B------:R-:W-:Y:S01]  /*0360*/  IABS R12, R2 ;  /* 0x00000002000c7213 */ /* 0x000fe20000000000 */
[----:B------:R-:W5:Y:S01]  /*0370*/  LDCU UR6, c[0x0][0x3d0] ;  /* 0x00007a00ff0677ac */ /* 0x000f620008000800 */
[----:B------:R-:W0:Y:S08]  /*0380*/  LDC R4, c[0x0][0x3b4] ;  /* 0x0000ed00ff047b82 */ /* 0x000e300000000800 */
[----:B------:R-:W1:Y:S01]  /*0390*/  LDC.64 R14, c[0x0][0x390] ;  /* 0x0000e400ff0e7b82 */ /* 0x000e620000000a00 */
[----:B---3--:R-:W-:-:S07]  /*03a0*/  IABS R10, R5 ;  /* 0x00000005000a7213 */ /* 0x008fce0000000000 */
[----:B------:R-:W3:Y:S01]  /*03b0*/  LDC.64 R16, c[0x0][0x398] ;  /* 0x0000e600ff107b82 */ /* 0x000ee20000000a00 */
[----:B------:R-:W2:Y:S08]  /*03c0*/  I2F.RP R8, R10 ;  /* 0x0000000a00087306 */ /* 0x000eb00000209400 */
[----:B--2---:R-:W2:Y:S02]  /*03d0*/  MUFU.RCP R8, R8 ;  /* 0x0000000800087308 */ /* 0x004ea40000001000 */
[----:B--2---:R-:W-:-:S06]  /*03e0*/  VIADD R6, R8, 0xffffffe ;  /* 0x0ffffffe08067836 */ /* 0x004fcc0000000000 */
[----:B------:R2:W4:Y:S02]  /*03f0*/  F2I.FTZ.U32.TRUNC.NTZ R7, R6 ;  /* 0x0000000600077305 */ /* 0x000524000021f000 */
[----:B--2---:R-:W-:Y:S02]  /*0400*/  HFMA2 R6, -RZ, RZ, 0, 0 ;  /* 0x00000000ff067431 */ /* 0x004fe400000001ff */
[----:B----4-:R-:W-:-:S04]  /*0410*/  IMAD.MOV R11, RZ, RZ, -R7 ;  /* 0x000000ffff0b7224 */ /* 0x010fc800078e0a07 */
[----:B------:R-:W-:-:S04]  /*0420*/  IMAD R11, R11, R10, RZ ;  /* 0x0000000a0b0b7224 */ /* 0x000fc800078e02ff */
        /* <DEDUP_REMOVED lines=16> */
[----:B------:R-:W-:Y:S01]  /*0530*/  @P0 VIADD R6, R6, 0x1 ;  /* 0x0000000106060836 */ /* 0x000fe20000000000 */
[----:B------:R-:W0:Y:S03]  /*0540*/  F2I.FTZ.U32.TRUNC.NTZ R7, R7 ;  /* 0x0000000700077305 */ /* 0x000e26000021f000 */
[----:B------:R-:W-:-:S04]  /*0550*/  IMAD.MOV.U32 R10, RZ, RZ, R6 ;  /* 0x000000ffff0a7224 */ /* 0x000fc800078e0006 */
        /* <DEDUP_REMOVED lines=21> */
[----:B------:R-:W-:Y:S01]  /*06b0*/  @P0 VIADD R6, R6, 0x1 ;  /* 0x0000000106060836 */ /* 0x000fe20000000000 */
[----:B-1----:R-:W-:-:S04]  /*06c0*/  ISETP.NE.U32.AND P0, PT, R14, 0x1, PT ;  /* 0x000000010e00780c */ /* 0x002fc80003f05070 */
[----:B------:R-:W-:Y:S01]  /*06d0*/  ISETP.NE.AND.EX P0, PT, R15, RZ, PT, P0 ;  /* 0x000000ff0f00720c */ /* 0x000fe20003f05300 */
[----:B------:R-:W-:Y:S01]  /*06e0*/  @!P2 IMAD.MOV R6, RZ, RZ, -R6 ;  /* 0x000000ffff06a224 */ /* 0x000fe200078e0a06 */
        /* <DEDUP_REMOVED lines=8> */
[----:B------:R-:W0:Y:S01]  /*0770*/  LDC.64 R4, c[0x0][0x388] ;  /* 0x0000e200ff047b82 */ /* 0x000e220000000a00 */
[----:B------:R-:W-:Y:S01]  /*0780*/  ISETP.NE.AND.EX P0, PT, R13, RZ, PT, P2 ;  /* 0x000000ff0d00720c */ /* 0x000fe20003f05320 */
[----:B------:R-:W-:Y:S01]  /*0790*/  IMAD R11, R8, UR4, RZ ;  /* 0x00000004080b7c24 */ /* 0x000fe2000f8e02ff */
[----:B------:R-:W-:-:S02]  /*07a0*/  R2UR UR4, R32 ;  /* 0x00000000200472ca */ /* 0x000fc400000e0000 */
[----:B------:R-:W-:Y:S01]  /*07b0*/  SEL R7, R7, RZ, P0 ;  /* 0x000000ff07077207 */ /* 0x000fe20000000000 */
[----:B------:R-:W-:Y:S01]  /*07c0*/  IMAD R6, R6, UR5, R11 ;  /* 0x0000000506067c24 */ /* 0x000fe2000f8e020b */
[----:B------:R-:W-:-:S03]  /*07d0*/  R2UR UR5, R33 ;  /* 0x00000000210572ca */ /* 0x000fc600000e0000 */
[----:B-----5:R-:W-:-:S05]  /*07e0*/  IMAD R6, R7, UR6, R6 ;  /* 0x0000000607067c24 */ /* 0x020fca000f8e0206 */
        /* <DEDUP_REMOVED lines=16> */
[----:B------:R-:W0:Y:S03]  /*08f0*/  LDCU UR5, c[0x0][0x3e8] ;  /* 0x00007d00ff0577ac */ /* 0x000e260008000800 */
[----:B------:R-:W-:Y:S01]  /*0900*/  ISETP.NE.AND P0, PT, R4, RZ, PT ;  /* 0x000000ff0400720c */ /* 0x000fe20003f05270 */
[----:B0-----:R-:W-:Y:S02]  /*0910*/  IMAD.U32 R7, RZ, RZ, UR5 ;  /* 0x00000005ff077e24 */ /* 0x001fe4000f8e00ff */
[----:B--2---:R-:W-:Y:S01]  /*0920*/  FMUL R4, R2, UR4 ;  /* 0x0000000402047c20 */ /* 0x004fe20008400000 */
[----:B------:R-:W-:-:S09]  /*0930*/  LOP3.LUT R2, R0, 0x400, RZ, 0xfc, !PT ;  /* 0x0000040000027812 */ /* 0x000fd200078efcff */
[----:B------:R-:W0:Y:S01]  /*0940*/  @!P0 LDC R4, c[0x0][0x3e8] ;  /* 0x0000fa00ff048b82 */ /* 0x000e220000000800 */
[----:B---3--:R-:W-:-:S05]  /*0950*/  @P1 FMUL R7, R6, UR4 ;  /* 0x0000000406071c20 */ /* 0x008fca0008400000 */
[----:B0-----:R-:W-:-:S07]  /*0960*/  FMNMX3 R7, R4, -INF , R7, !PT ;  /* 0xff80000004077876 */ /* 0x001fce0007800007 */
.L_x_9546:
[----:B------:R-:W-:Y:S05]  /*0970*/  BSYNC.RECONVERGENT B1 ;  /* 0x0000000000017941 */ /* 0x000fea0003800200 */
.L_x_9545:
[----:B------:R-:W-:Y:S05]  /*0980*/  @!P4 BRA `(.L_x_9544) ;  /* 0x0000000800c0c947 */ /* 0x000fea0003800000 */
[----:B------:R-:W3:Y:S01]  /*0990*/  LDC R4, c[0x0][0x3b0] ;  /* 0x0000ec00ff047b82 */ /* 0x000ee20000000800 */
[----:B------:R-:W-:-:S07]  /*09a0*/  IMAD R9, R2, 0x2, R9 ;  /* 0x0000000202097824 */ /* 0x000fce00078e0209 */
[----:B------:R-:W4:Y:S08]  /*09b0*/  LDC.64 R10, c[0x0][0x3a0] ;  /* 0x0000e800ff0a7b82 */ /* 0x000f300000000a00 */
[----:B------:R-:W5:Y:S01]  /*09c0*/  LDC.64 R14, c[0x0][0x390] ;  /* 0x0000e400ff0e7b82 */ /* 0x000f620000000a00 */
[----:B---3--:R-:W-:-:S07]  /*09d0*/  IABS R6, R4 ;  /* 0x0000000400067213 */ /* 0x008fce0000000000 */
[----:B------:R-:W3:Y:S01]  /*09e0*/  LDC.64 R12, c[0x0][0x398] ;  /* 0x0000e600ff0c7b82 */ /* 0x000ee20000000a00 */
[----:B------:R-:W0:Y:S01]  /*09f0*/  I2F.RP R8, R6 ;  /* 0x0000000600087306 */ /* 0x000e220000209400 */
[----:B----4-:R-:W-:-:S04]  /*0a00*/  ISETP.NE.U32.AND P0, PT, R10, 0x1, PT ;  /* 0x000000010a00780c */ /* 0x010fc80003f05070 */
[----:B------:R-:W-:Y:S02]  /*0a10*/  ISETP.NE.AND.EX P0, PT, R11, RZ, PT, P0 ;  /* 0x000000ff0b00720c */ /* 0x000fe40003f05300 */
[----:B-----5:R-:W-:Y:S01]  /*0a20*/  ISETP.NE.U32.AND P1, PT, R14, 0x1, PT ;  /* 0x000000010e00780c */ /* 0x020fe20003f25070 */
[----:B0-----:R-:W0:Y:S03]  /*0a30*/  MUFU.RCP R8, R8 ;  /* 0x0000000800087308 */ /* 0x001e260000001000 */
[----:B------:R-:W-:Y:S02]  /*0a40*/  ISETP.NE.AND.EX P1, PT, R15, RZ, PT, P1 ;  /* 0x000000ff0f00720c */ /* 0x000fe40003f25310 */
[----:B---3--:R-:W-:-:S04]  /*0a50*/  ISETP.NE.U32.AND P2, PT, R12, 0x1, PT ;  /* 0x000000010c00780c */ /* 0x008fc80003f45070 */
[----:B------:R-:W-:Y:S02]  /*0a60*/  ISETP.NE.AND.EX P2, PT, R13, RZ, PT, P2 ;  /* 0x000000ff0d00720c */ /* 0x000fe40003f45320 */
[----:B0-----:R-:W-:-:S04]  /*0a70*/  IADD3 R4, PT, PT, R8, 0xffffffe, RZ ;  /* 0x0ffffffe08047810 */ /* 0x001fc80007ffe0ff */
[----:B------:R0:W3:Y:S02]  /*0a80*/  F2I.FTZ.U32.TRUNC.NTZ R5, R4 ;  /* 0x0000000400057305 */ /* 0x0000e4000021f000 */
[----:B0-----:R-:W-:Y:S02]  /*0a90*/  IMAD.MOV.U32 R4, RZ, RZ, RZ ;  /* 0x000000ffff047224 */ /* 0x001fe400078e00ff */
[----:B---3--:R-:W-:-:S04]  /*0aa0*/  IMAD.MOV R17, RZ, RZ, -R5 ;  /* 0x000000ffff117224 */ /* 0x008fc800078e0a05 */
[----:B------:R-:W-:-:S04]  /*0ab0*/  IMAD R11, R17, R6, RZ ;  /* 0x00000006110b7224 */ /* 0x000fc800078e02ff */
[----:B------:R-:W-:-:S07]  /*0ac0*/  IMAD.HI.U32 R8, R5, R11, R4 ;  /* 0x0000000b05087227 */ /* 0x000fce00078e0004 */
.L_x_9547:
[----:B------:R-:W0:Y:S01]  /*0ad0*/  LDC R12, c[0x0][0x3b0] ;  /* 0x0000ec00ff0c7b82 */ /* 0x000e220000000800 */
[----:B------:R-:W-:Y:S01]  /*0ae0*/  IABS R17, R9 ;  /* 0x0000000900117213 */ /* 0x000fe20000000000 */
[----:B------:R-:W-:Y:S01]  /*0af0*/  VIADD R10, R9, 0x800 ;  /* 0x00000800090a7836 */ /* 0x000fe20000000000 */
[----:B------:R-:W3:Y:S01]  /*0b00*/  LDCU.64 UR4, c[0x0][0x3c8] ;  /* 0x00007900ff0477ac */ /* 0x000ee20008000a00 */
[----:B--2---:R-:W-:Y:S02]  /*0b10*/  R2UR UR7, R33 ;  /* 0x00000000210772ca */ /* 0x004fe400000e0000 */
[----:B------:R-:W-:Y:S01]  /*0b20*/  IMAD.HI.U32 R15, R8, R17, RZ ;  /* 0x00000011080f7227 */ /* 0x000fe200078e00ff */
[----:B------:R-:W-:Y:S01]  /*0b30*/  IABS R18, R10 ;  /* 0x0000000a00127213 */ /* 0x000fe20000000000 */
[----:B------:R-:W2:Y:S01]  /*0b40*/  LDC R11, c[0x0][0x3b4] ;  /* 0x0000ed00ff0b7b82 */ /* 0x000ea20000000800 */
[----:B------:R-:W4:Y:S01]  /*0b50*/  LDCU UR6, c[0x0][0x3d0] ;  /* 0x00007a00ff0677ac */ /* 0x000f220008000800 */
[----:B------:R-:W-:Y:S01]  /*0b60*/  IMAD.MOV R4, RZ, RZ, -R15 ;  /* 0x000000ffff047224 */ /* 0x000fe200078e0a0f */
[----:B0-----:R-:W-:-:S04]  /*0b70*/  IABS R14, R12 ;  /* 0x0000000c000e7213 */ /* 0x001fc80000000000 */
[----:B------:R-:W0:Y:S01]  /*0b80*/  I2F.RP R13, R14 ;  /* 0x0000000e000d7306 */ /* 0x000e220000209400 */
[----:B------:R-:W-:Y:S02]  /*0b90*/  IMAD R17, R14, R4, R17 ;  /* 0x000000040e117224 */ /* 0x000fe400078e0211 */
[----:B------:R-:W-:Y:S01]  /*0ba0*/  IMAD.MOV.U32 R4, RZ, RZ, RZ ;  /* 0x000000ffff047224 */ /* 0x000fe200078e00ff */
[----:B--2---:R-:W-:Y:S02]  /*0bb0*/  IABS R16, R11 ;  /* 0x0000000b00107213 */ /* 0x004fe40000000000 */
[----:B------:R-:W-:Y:S02]  /*0bc0*/  ISETP.GT.U32.AND P5, PT, R6, R17, PT ;  /* 0x000000110600720c */ /* 0x000fe40003fa4070 */
[----:B0-----:R-:W0:Y:S11]  /*0bd0*/  MUFU.RCP R13, R13 ;  /* 0x0000000d000d7308 */ /* 0x001e360000001000 */
[----:B------:R-:W-:-:S02]  /*0be0*/  @!P5 IMAD.IADD R17, R17, 0x1, -R14 ;  /* 0x000000011111d824 */ /* 0x000fc400078e0a0e */
[----:B------:R-:W-:-:S03]  /*0bf0*/  @!P5 VIADD R15, R15, 0x1 ;  /* 0x000000010f0fd836 */ /* 0x000fc60000000000 */
[----:B------:R-:W-:Y:S01]  /*0c00*/  ISETP.GE.U32.AND P6, PT, R17, R6, PT ;  /* 0x000000061100720c */ /* 0x000fe20003fc6070 */
[----:B------:R-:W-:Y:S01]  /*0c10*/  IMAD.MOV.U32 R6, RZ, RZ, R14 ;  /* 0x000000ffff067224 */ /* 0x000fe200078e000e */
[----:B------:R-:W-:Y:S01]  /*0c20*/  LOP3.LUT R17, RZ, R12, RZ, 0x33, !PT ;  /* 0x0000000cff117212 */ /* 0x000fe200078e33ff */
[----:B0-----:R-:W-:-:S10]  /*0c30*/  VIADD R5, R13, 0xffffffe ;  /* 0x0ffffffe0d057836 */ /* 0x001fd40000000000 */
[----:B------:R-:W-:Y:S01]  /*0c40*/  @P6 VIADD R15, R15, 0x1 ;  /* 0x000000010f0f6836 */ /* 0x000fe20000000000 */
[----:B------:R-:W0:Y:S02]  /*0c50*/  F2I.FTZ.U32.TRUNC.NTZ R5, R5 ;  /* 0x0000000500057305 */ /* 0x000e24000021f000 */
[----:B0-----:R-:W-:-:S05]  /*0c60*/  IADD3 R19, PT, PT, RZ, -R5, RZ ;  /* 0x80000005ff137210 */ /* 0x001fca0007ffe0ff */
[----:B------:R-:W-:-:S04]  /*0c70*/  IMAD R13, R19, R14, RZ ;  /* 0x0000000e130d7224 */ /* 0x000fc800078e02ff */
[----:B------:R-:W-:Y:S01]  /*0c80*/  IMAD.HI.U32 R8, R5, R13, R4 ;  /* 0x0000000d05087227 */ /* 0x000fe200078e0004 */
[----:B------:R-:W-:-:S03]  /*0c90*/  MOV R13, R16 ;  /* 0x00000010000d7202 */ /* 0x000fc60000000f00 */
        /* <DEDUP_REMOVED lines=8> */
[----:B------:R-:W-:Y:S02]  /*0d20*/  ISETP.GE.AND P5, PT, R4, RZ, PT ;  /* 0x000000ff0400720c */ /* 0x000fe40003fa6270 */
[----:B------:R-:W-:-:S09]  /*0d30*/  LOP3.LUT R4, R10, R12, RZ, 0x3c, !PT ;  /* 0x0000000c0a047212 */ /* 0x000fd200078e3cff */
[----:B------:R-:W-:Y:S01]  /*0d40*/  @!P4 IADD3 R5, PT, PT, R5, -R14, RZ ;  /* 0x8000000e0505c210 */ /* 0x000fe20007ffe0ff */
[----:B------:R-:W-:Y:S01]  /*0d50*/  @!P4 VIADD R16, R16, 0x1 ;  /* 0x000000011010c836 */ /* 0x000fe20000000000 */
[----:B------:R-:W-:Y:S01]  /*0d60*/  ISETP.NE.AND P4, PT, R12, RZ, PT ;  /* 0x000000ff0c00720c */ /* 0x000fe20003f85270 */
[----:B------:R-:W-:Y:S01]  /*0d70*/  @!P5 IMAD.MOV R15, RZ, RZ, -R15 ;  /* 0x000000ffff0fd224 */ /* 0x000fe200078e0a0f */
[----:B------:R-:W-:Y:S01]  /*0d80*/  ISETP.GE.U32.AND P6, PT, R5, R6, PT ;  /* 0x000000060500720c */ /* 0x000fe20003fc6070 */
[----:B0-----:R-:W-:Y:S01]  /*0d90*/  VIADD R14, R18, 0xffffffe ;  /* 0x0ffffffe120e7836 */ /* 0x001fe20000000000 */
[----:B------:R-:W-:Y:S02]  /*0da0*/  ISETP.GE.AND P5, PT, R4, RZ, PT ;  /* 0x000000ff0400720c */ /* 0x000fe40003fa6270 */
[----:B------:R-:W-:Y:S01]  /*0db0*/  IADD3 R4, PT, PT, -R12, RZ, RZ ;  /* 0x000000ff0c047210 */ /* 0x000fe20007ffe1ff */
[----:B------:R0:W2:Y:S01]  /*0dc0*/  F2I.FTZ.U32.TRUNC.NTZ R5, R14 ;  /* 0x0000000e00057305 */ /* 0x0000a2000021f000 */
[----:B------:R-:W-:-:S07]  /*0dd0*/  SEL R15, R17, R15, !P4 ;  /* 0x0000000f110f7207 */ /* 0x000fce0006000000 */
[----:B------:R-:W-:Y:S02]  /*0de0*/  @P6 VIADD R16, R16, 0x1 ;  /* 0x0000000110106836 */ /* 0x000fe40000000000 */
[C---:B0-----:R-:W-:Y:S01]  /*0df0*/  IMAD R14, R15.reuse, R4, RZ ;  /* 0x000000040f0e7224 */ /* 0x041fe200078e02ff */
[----:B------:R-:W-:Y:S01]  /*0e00*/  SEL R15, R15, RZ, P1 ;  /* 0x000000ff0f0f7207 */ /* 0x000fe20000800000 */
[----:B------:R-:W-:Y:S02]  /*0e10*/  @!P5 IMAD.MOV R16, RZ, RZ, -R16 ;  /* 0x000000ffff10d224 */ /* 0x000fe400078e0a10 */
[----:B------:R-:W-:Y:S02]  /*0e20*/  IMAD.IADD R18, R14, 0x1, R9 ;  /* 0x000000010e127824 */ /* 0x000fe400078e0209 */
[----:B--2---:R-:W-:Y:S01]  /*0e30*/  IMAD.MOV R20, RZ, RZ, -R5 ;  /* 0x000000ffff147224 */ /* 0x004fe200078e0a05 */
[----:B------:R-:W-:-:S03]  /*0e40*/  SEL R12, R17, R16, !P4 ;  /* 0x00000010110c7207 */ /* 0x000fc60006000000 */
[----:B------:R-:W-:Y:S01]  /*0e50*/  IMAD R17, R20, R13, RZ ;  /* 0x0000000d14117224 */ /* 0x000fe200078e02ff */
[----:B------:R-:W-:Y:S01]  /*0e60*/  IABS R20, R18 ;  /* 0x0000001200147213 */ /* 0x000fe20000000000 */
[----:B------:R-:W-:Y:S02]  /*0e70*/  IMAD R16, R12, R4, RZ ;  /* 0x000000040c107224 */ /* 0x000fe400078e02ff */
[----:B------:R-:W-:Y:S01]  /*0e80*/  HFMA2 R4, -RZ, RZ, 0, 0 ;  /* 0x00000000ff047431 */ /* 0x000fe200000001ff */
[----:B------:R-:W-:Y:S01]  /*0e90*/  LOP3.LUT R18, R18, R11, RZ, 0x3c, !PT ;  /* 0x0000000b12127212 */ /* 0x000fe200078e3cff */
[----:B------:R-:W-:Y:S01]  /*0ea0*/  IMAD.IADD R22, R10, 0x1, R16 ;  /* 0x000000010a167824 */ /* 0x000fe200078e0210 */
[----:B------:R-:W-:-:S04]  /*0eb0*/  SEL R12, R12, RZ, P1 ;  /* 0x000000ff0c0c7207 */ /* 0x000fc80000800000 */
[----:B------:R-:W-:Y:S01]  /*0ec0*/  IABS R24, R22 ;  /* 0x0000001600187213 */ /* 0x000fe20000000000 */
[----:B---3--:R-:W-:Y:S01]  /*0ed0*/  IMAD R12, R12, UR4, RZ ;  /* 0x000000040c0c7c24 */ /* 0x008fe2000f8e02ff */
[----:B------:R-:W-:Y:S01]  /*0ee0*/  LOP3.LUT R22, R22, R11, RZ, 0x3c, !PT ;  /* 0x0000000b16167212 */ /* 0x000fe200078e3cff */
[----:B------:R-:W-:-:S06]  /*0ef0*/  IMAD.HI.U32 R5, R5, R17, R4 ;  /* 0x0000001105057227 */ /* 0x000fcc00078e0004 */
[----:B------:R-:W-:-:S04]  /*0f00*/  IMAD.HI.U32 R4, R5, R20, RZ ;  /* 0x0000001405047227 */ /* 0x000fc800078e00ff */
[----:B------:R-:W-:Y:S02]  /*0f10*/  IMAD.MOV R17, RZ, RZ, -R4 ;  /* 0x000000ffff117224 */ /* 0x000fe400078e0a04 */
[----:B------:R-:W-:-:S04]  /*0f20*/  IMAD.HI.U32 R5, R5, R24, RZ ;  /* 0x0000001805057227 */ /* 0x000fc800078e00ff */
[----:B------:R-:W-:Y:S02]  /*0f30*/  IMAD R20, R13, R17, R20 ;  /* 0x000000110d147224 */ /* 0x000fe400078e0214 */
[----:B------:R-:W-:-:S03]  /*0f40*/  IMAD.MOV R17, RZ, RZ, -R5 ;  /* 0x000000ffff117224 */ /* 0x000fc600078e0a05 */
[C---:B------:R-:W-:Y:S01]  /*0f50*/  ISETP.GT.U32.AND P5, PT, R13.reuse, R20, PT ;  /* 0x000000140d00720c */ /* 0x040fe20003fa4070 */
[----:B------:R-:W-:Y:S01]  /*0f60*/  IMAD R24, R13, R17, R24 ;  /* 0x000000110d187224 */ /* 0x000fe200078e0218 */
[----:B------:R-:W-:-:S04]  /*0f70*/  LOP3.LUT R17, RZ, R11, RZ, 0x33, !PT ;  /* 0x0000000bff117212 */ /* 0x000fc800078e33ff */
[----:B------:R-:W-:-:S07]  /*0f80*/  ISETP.GT.U32.AND P4, PT, R13, R24, PT ;  /* 0x000000180d00720c */ /* 0x000fce0003f84070 */
[----:B------:R-:W-:Y:S02]  /*0f90*/  @!P5 IMAD.IADD R20, R20, 0x1, -R13 ;  /* 0x000000011414d824 */ /* 0x000fe400078e0a0d */
[----:B------:R-:W-:-:S03]  /*0fa0*/  @!P5 VIADD R4, R4, 0x1 ;  /* 0x000000010404d836 */ /* 0x000fc60000000000 */
[-C--:B------:R-:W-:Y:S01]  /*0fb0*/  ISETP.GE.U32.AND P6, PT, R20, R13.reuse, PT ;  /* 0x0000000d1400720c */ /* 0x080fe20003fc6070 */
[----:B------:R-:W-:Y:S01]  /*0fc0*/  @!P4 VIADD R5, R5, 0x1 ;  /* 0x000000010505c836 */ /* 0x000fe20000000000 */
[-C--:B------:R-:W-:Y:S02]  /*0fd0*/  @!P4 IADD3 R24, PT, PT, R24, -R13.reuse, RZ ;  /* 0x8000000d1818c210 */ /* 0x080fe40007ffe0ff */
[----:B------:R-:W-:Y:S02]  /*0fe0*/  ISETP.GE.AND P4, PT, R22, RZ, PT ;  /* 0x000000ff1600720c */ /* 0x000fe40003f86270 */
[----:B------:R-:W-:-:S07]  /*0ff0*/  ISETP.GE.U32.AND P5, PT, R24, R13, PT ;  /* 0x0000000d1800720c */ /* 0x000fce0003fa6070 */
[----:B------:R-:W-:Y:S01]  /*1000*/  @P6 VIADD R4, R4, 0x1 ;  /* 0x0000000104046836 */ /* 0x000fe20000000000 */
[----:B------:R-:W-:-:S05]  /*1010*/  ISETP.GE.AND P6, PT, R18, RZ, PT ;  /* 0x000000ff1200720c */ /* 0x000fca0003fc6270 */
[----:B------:R-:W-:Y:S01]  /*1020*/  @P5 VIADD R5, R5, 0x1 ;  /* 0x0000000105055836 */ /* 0x000fe20000000000 */
[----:B------:R-:W-:-:S03]  /*1030*/  ISETP.NE.AND P5, PT, R11, RZ, PT ;  /* 0x000000ff0b00720c */ /* 0x000fc60003fa5270 */
[----:B------:R-:W-:-:S04]  /*1040*/  @!P4 IMAD.MOV R5, RZ, RZ, -R5 ;  /* 0x000000ffff05c224 */ /* 0x000fc800078e0a05 */
[----:B------:R-:W-:-:S04]  /*1050*/  @!P6 IADD3 R4, PT, PT, -R4, RZ, RZ ;  /* 0x000000ff0404e210 */ /* 0x000fc80007ffe1ff */
[C---:B------:R-:W-:Y:S02]  /*1060*/  SEL R13, R17.reuse, R4, !P5 ;  /* 0x00000004110d7207 */ /* 0x040fe40006800000 */
[----:B------:R-:W-:-:S03]  /*1070*/  SEL R17, R17, R5, !P5 ;  /* 0x0000000511117207 */ /* 0x000fc60006800000 */
[----:B------:R-:W-:Y:S01]  /*1080*/  IMAD.MOV R4, RZ, RZ, -R13 ;  /* 0x000000ffff047224 */ /* 0x000fe200078e0a0d */
[----:B------:R-:W-:Y:S01]  /*1090*/  SEL R13, R13, RZ, P2 ;  /* 0x000000ff0d0d7207 */ /* 0x000fe20001000000 */
[----:B------:R-:W-:Y:S01]  /*10a0*/  IMAD.MOV R5, RZ, RZ, -R17 ;  /* 0x000000ffff057224 */ /* 0x000fe200078e0a11 */
[----:B------:R-:W-:Y:S01]  /*10b0*/  SEL R17, R17, RZ, P2 ;  /* 0x000000ff11117207 */ /* 0x000fe20001000000 */
[C---:B------:R-:W-:Y:S02]  /*10c0*/  IMAD R14, R11.reuse, R4, R14 ;  /* 0x000000040b0e7224 */ /* 0x040fe400078e020e */
[----:B------:R-:W-:Y:S02]  /*10d0*/  IMAD R11, R11, R5, R16 ;  /* 0x000000050b0b7224 */ /* 0x000fe400078e0210 */
[----:B------:R-:W0:Y:S01]  /*10e0*/  LDC.64 R4, c[0x0][0x388] ;  /* 0x0000e200ff047b82 */ /* 0x000e220000000a00 */
[----:B------:R-:W-:Y:S02]  /*10f0*/  IMAD.IADD R14, R14, 0x1, R9 ;  /* 0x000000010e0e7824 */ /* 0x000fe400078e0209 */
[----:B------:R-:W-:Y:S01]  /*1100*/  IMAD R16, R15, UR4, RZ ;  /* 0x000000040f107c24 */ /* 0x000fe2000f8e02ff */
[----:B------:R-:W-:Y:S01]  /*1110*/  IADD3 R11, PT, PT, R10, R11, RZ ;  /* 0x0000000b0a0b7210 */ /* 0x000fe20007ffe0ff */
[----:B------:R-:W-:Y:S01]  /*1120*/  IMAD R12, R17, UR5, R12 ;  /* 0x00000005110c7c24 */ /* 0x000fe2000f8e020c */
[----:B------:R-:W-:Y:S01]  /*1130*/  SEL R14, R14, RZ, P0 ;  /* 0x000000ff0e0e7207 */ /* 0x000fe20000000000 */
[----:B------:R-:W-:Y:S01]  /*1140*/  IMAD R13, R13, UR5, R16 ;  /* 0x000000050d0d7c24 */ /* 0x000fe2000f8e0210 */
[----:B------:R-:W-:-:S02]  /*1150*/  SEL R11, R11, RZ, P0 ;  /* 0x000000ff0b0b7207 */ /* 0x000fc40000000000 */
[----:B------:R-:W-:Y:S01]  /*1160*/  R2UR UR4, R32 ;  /* 0x00000000200472ca */ /* 0x000fe200000e0000 */
[----:B----4-:R-:W-:Y:S01]  /*1170*/  IMAD R13, R14, UR6, R13 ;  /* 0x000000060e0d7c24 */ /* 0x010fe2000f8e020d */
[----:B------:R-:W-:Y:S01]  /*1180*/  R2UR UR5, R33 ;  /* 0x00000000210572ca */ /* 0x000fe200000e0000 */
[----:B------:R-:W-:Y:S01]  /*1190*/  IMAD R11, R11, UR6, R12 ;  /* 0x000000060b0b7c24 */ /* 0x000fe2000f8e020c */
[----:B------:R-:W-:Y:S02]  /*11a0*/  R2UR UR6, R32 ;  /* 0x00000000200672ca */ /* 0x000fe400000e0000 */
[----:B------:R-:W-:Y:S02]  /*11b0*/  LEA.HI R13, R13, R13, RZ, 0x1 ;  /* 0x0000000d0d0d7211 */ /* 0x000fe400078f08ff */
[----:B------:R-:W-:Y:S02]  /*11c0*/  LEA.HI R11, R11, R11, RZ, 0x1 ;  /* 0x0000000b0b0b7211 */ /* 0x000fe400078f08ff */
[----:B------:R-:W-:-:S02]  /*11d0*/  SHF.R.S32.HI R13, RZ, 0x1, R13 ;  /* 0x00000001ff0d7819 */ /* 0x000fc4000001140d */
[----:B------:R-:W-:-:S03]  /*11e0*/  SHF.R.S32.HI R11, RZ, 0x1, R11 ;  /* 0x00000001ff0b7819 */ /* 0x000fc6000001140b */
[----:B0-----:R-:W-:-:S04]  /*11f0*/  IMAD.WIDE R14, R13, 0x2, R4 ;  /* 0x000000020d0e7825 */ /* 0x001fc800078e0204 */
[----:B------:R-:W-:Y:S02]  /*1200*/  IMAD.WIDE R16, R11, 0x2, R4 ;  /* 0x000000020b107825 */ /* 0x000fe400078e0204 */
[----:B------:R-:W2:Y:S01]  /*1210*/  LDG.E.U16 R15, desc[UR4][R14.64] ;  /* 0x000000040e0f7981 */ /* 0x000ea2000c1e1500 */
[----:B------:R-:W0:Y:S03]  /*1220*/  LDC.64 R4, c[0x0][0x380] ;  /* 0x0000e000ff047b82 */ /* 0x000e260000000a00 */
[----:B------:R-:W3:Y:S01]  /*1230*/  LDG.E.U16 R19, desc[UR6][R16.64] ;  /* 0x0000000610137981 */ /* 0x000ee2000c1e1500 */
[----:B------:R-:W-:-:S04]  /*1240*/  LEA.HI R11, R9, R9, RZ, 0x1 ;  /* 0x00000009090b7211 */ /* 0x000fc800078f08ff */
[----:B------:R-:W-:Y:S02]  /*1250*/  SHF.R.S32.HI R11, RZ, 0x1, R11 ;  /* 0x00000001ff0b7819 */ /* 0x000fe4000001140b */
[----:B------:R-:W-:Y:S02]  /*1260*/  LEA.HI R10, R10, R10, RZ, 0x1 ;  /* 0x0000000a0a0a7211 */ /* 0x000fe400078f08ff */
[----:B--2---:R-:W-:-:S04]  /*1270*/  PRMT R12, R15, 0x7771, RZ ;  /* 0x000077710f0c7816 */ /* 0x004fc800000000ff */
[----:B------:R-:W-:Y:S02]  /*1280*/  ISETP.NE.AND P4, PT, R12, RZ, PT ;  /* 0x000000ff0c00720c */ /* 0x000fe40003f85270 */
[----:B---3--:R-:W-:-:S04]  /*1290*/  PRMT R13, R19, 0x7771, RZ ;  /* 0x00007771130d7816 */ /* 0x008fc800000000ff */
[----:B------:R-:W-:Y:S01]  /*12a0*/  ISETP.NE.AND P5, PT, R13, RZ, PT ;  /* 0x000000ff0d00720c */ /* 0x000fe20003fa5270 */
[----:B0-----:R-:W-:-:S05]  /*12b0*/  IMAD.WIDE R12, R11, 0x8, R4 ;  /* 0x000000080b0c7825 */ /* 0x001fca00078e0204 */
[----:B------:R-:W2:Y:S01]  /*12c0*/  LDG.E R14, desc[UR4][R12.64] ;  /* 0x000000040c0e7981 */ /* 0x000ea2000c1e1900 */
[C---:B------:R-:W-:Y:S02]  /*12d0*/  @P4 R2UR UR4, R32.reuse ;  /* 0x00000000200442ca */ /* 0x040fe400000e0000 */
[C---:B------:R-:W-:Y:S02]  /*12e0*/  @P4 R2UR UR5, R33.reuse ;  /* 0x00000000210542ca */ /* 0x040fe400000e0000 */
[----:B------:R-:W-:Y:S02]  /*12f0*/  SHF.R.S32.HI R11, RZ, 0x1, R10 ;  /* 0x00000001ff0b7819 */ /* 0x000fe4000001140a */
[----:B------:R-:W-:Y:S02]  /*1300*/  @P5 R2UR UR8, R32 ;  /* 0x00000000200852ca */ /* 0x000fe400000e0000 */
[----:B------:R-:W-:Y:S01]  /*1310*/  @P5 R2UR UR9, R33 ;  /* 0x00000000210952ca */ /* 0x000fe200000e0000 */
[----:B------:R-:W-:-:S02]  /*1320*/  IMAD.WIDE R10, R11, 0x8, R4 ;  /* 0x000000080b0a7825 */ /* 0x000fc400078e0204 */
[----:B------:R-:W2:Y:S03]  /*1330*/  LDC.64 R4, c[0x0][0x3e8] ;  /* 0x0000fa00ff047b82 */ /* 0x000ea60000000a00 */
[----:B------:R-:W3:Y:S04]  /*1340*/  LDG.E R18, desc[UR6][R10.64] ;  /* 0x000000060a127981 */ /* 0x000ee8000c1e1900 */
[----:B------:R0:W4:Y:S04]  /*1350*/  @P4 LDG.E R16, desc[UR4][R12.64+0x4] ;  /* 0x000004040c104981 */ /* 0x000128000c1e1900 */
[----:B------:R-:W5:Y:S01]  /*1360*/  @P5 LDG.E R20, desc[UR8][R10.64+0x4] ;  /* 0x000004080a145981 */ /* 0x000f62000c1e1900 */
[----:B------:R-:W0:Y:S01]  /*1370*/  LDCU UR4, c[0x0][0x3e8] ;  /* 0x00007d00ff0477ac */ /* 0x000e220008000800 */
[----:B------:R-:W-:Y:S01]  /*1380*/  PRMT R15, R15, 0x7770, RZ ;  /* 0x000077700f0f7816 */ /* 0x000fe200000000ff */
[----:B------:R-:W-:-:S03]  /*1390*/  VIADD R2, R2, 0x800 ;  /* 0x0000080002027836 */ /* 0x000fc60000000000 */
[----:B------:R-:W-:Y:S01]  /*13a0*/  ISETP.NE.AND P6, PT, R15, RZ, PT ;  /* 0x000000ff0f00720c */ /* 0x000fe20003fc5270 */
[----:B0-----:R-:W-:Y:S02]  /*13b0*/  IMAD.U32 R12, RZ, RZ, UR4 ;  /* 0x00000004ff0c7e24 */ /* 0x001fe4000f8e00ff */
[----:B------:R-:W-:Y:S02]  /*13c0*/  IMAD.U32 R13, RZ, RZ, UR4 ;  /* 0x00000004ff0d7e24 */ /* 0x000fe4000f8e00ff */
[----:B------:R-:W-:Y:S02]  /*13d0*/  VIADD R9, R9, 0x1000 ;  /* 0x0000100009097836 */ /* 0x000fe40000000000 */
[----:B--2---:R-:W-:Y:S01]  /*13e0*/  FMUL R17, R14, R5 ;  /* 0x000000050e117220 */ /* 0x004fe20000400000 */
[----:B------:R-:W-:-:S04]  /*13f0*/  PRMT R14, R19, 0x7770, RZ ;  /* 0x00007770130e7816 */ /* 0x000fc800000000ff */
[----:B------:R-:W-:Y:S02]  /*1400*/  FSEL R17, R17, R4, P6 ;  /* 0x0000000411117208 */ /* 0x000fe40003000000 */
[----:B------:R-:W-:Y:S01]  /*1410*/  ISETP.NE.AND P6, PT, R14, RZ, PT ;  /* 0x000000ff0e00720c */ /* 0x000fe20003fc5270 */
[----:B----4-:R-:W-:Y:S01]  /*1420*/  @P4 FMUL R12, R16, R5 ;  /* 0x00000005100c4220 */ /* 0x010fe20000400000 */
[----:B------:R-:W-:-:S11]  /*1430*/  ISETP.GE.AND P4, PT, R2, R3, PT ;  /* 0x000000030200720c */ /* 0x000fd60003f86270 */
[-C--:B---3--:R-:W-:Y:S01]  /*1440*/  @P6 FMUL R4, R18, R5.reuse ;  /* 0x0000000512046220 */ /* 0x088fe20000400000 */
[----:B-----5:R-:W-:Y:S01]  /*1450*/  @P5 FMUL R13, R20, R5 ;  /* 0x00000005140d5220 */ /* 0x020fe20000400000 */
[----:B------:R-:W-:-:S04]  /*1460*/  FMNMX3 R7, R7, R17, R12, !PT ;  /* 0x0000001107077276 */ /* 0x000fc8000780000c */
[----:B------:R-:W-:Y:S01]  /*1470*/  FMNMX3 R7, R7, R4, R13, !PT ;  /* 0x0000000407077276 */ /* 0x000fe2000780000d */
[----:B------:R-:W-:Y:S06]  /*1480*/  @!P4 BRA `(.L_x_9547) ;  /* 0xfffffff40090c947 */ /* 0x000fec000383ffff */
.L_x_9544:
[----:B------:R-:W-:Y:S05]  /*1490*/  BSYNC.RECONVERGENT B0 ;  /* 0x0000000000007941 */ /* 0x000fea0003800200 */
.L_x_9543:
[----:B------:R-:W3:Y:S01]  /*14a0*/  S2R R2, SR_LANEID ;  /* 0x0000000000027919 */ /* 0x000ee20000000000 */
[----:B------:R-:W-:Y:S01]  /*14b0*/  UMOV UR4, 0xffffffff ;  /* 0xffffffff00047882 */ /* 0x000fe20000000000 */
[C---:B---3--:R-:W-:Y:S02]  /*14c0*/  ISETP.GT.AND P4, PT, R2.reuse, 0xf, PT ;  /* 0x0000000f0200780c */ /* 0x048fe40003f84270 */
[C---:B------:R-:W-:Y:S02]  /*14d0*/  ISETP.GT.AND P2, PT, R2.reuse, 0x17, PT ;  /* 0x000000170200780c */ /* 0x040fe40003f44270 */
[----:B------:R-:W-:Y:S02]  /*14e0*/  ISETP.GT.AND P5, PT, R2, 0x1b, PT ;  /* 0x0000001b0200780c */ /* 0x000fe40003fa4270 */
[----:B------:R-:W-:Y:S02]  /*14f0*/  P2R R4, PR, RZ, 0x10 ;  /* 0x00000010ff047803 */ /* 0x000fe40000000000 */
[----:B------:R-:W-:-:S02]  /*1500*/  P2R R4, PR, RZ, 0x4 ;  /* 0x00000004ff047803 */ /* 0x000fc40000000000 */
[C---:B------:R-:W-:Y:S02]  /*1510*/  ISETP.GT.AND P0, PT, R2.reuse, 0x1d, PT ;  /* 0x0000001d0200780c */ /* 0x040fe40003f04270 */
[----:B------:R-:W-:Y:S02]  /*1520*/  P2R R4, PR, RZ, 0x20 ;  /* 0x00000020ff047803 */ /* 0x000fe40000000000 */
[----:B------:R-:W-:Y:S01]  /*1530*/  ISETP.GT.AND P1, PT, R2, 0x1e, PT ;  /* 0x0000001e0200780c */ /* 0x000fe20003f24270 */
[----:B------:R-:W-:-:S12]  /*1540*/  BRA.DIV UR4, `(.L_x_9548) ;  /* 0x0000002a04907947 */ /* 0x000fd8000b800000 */
        /* <DEDUP_REMOVED lines=10> */
.L_x_9572:
[----:B------:R-:W-:Y:S02]  /*15f0*/  MOV R31, R4 ;  /* 0x00000004001f7202 */ /* 0x000fe40000000f00 */
        /* <DEDUP_REMOVED lines=11> */
.L_x_9549:
        /* <DEDUP_REMOVED lines=33> */
.L_x_9551:
[----:B------:R-:W-:Y:S05]  /*18c0*/  BSYNC.RECONVERGENT B0 ;  /* 0x0000000000007941 */ /* 0x000fea0003800200 */
.L_x_9550:
[----:B------:R-:W5:Y:S08]  /*18d0*/  S2UR UR5, SR_CgaCtaId ;  /* 0x00000000000579c3 */ /* 0x000f700000008800 */
[----:B------:R-:W-:Y:S01]  /*18e0*/  BAR.SYNC.DEFER_BLOCKING 0x0 ;  /* 0x0000000000007b1d */ /* 0x000fe20000010000 */
[----:B----4-:R-:W-:-:S05]  /*18f0*/  IMAD.MOV.U32 R14, RZ, RZ, RZ ;  /* 0x000000ffff0e7224 */ /* 0x010fca00078e00ff */
[----:B------:R-:W-:Y:S01]  /*1900*/  UMOV UR4, 0x400 ;  /* 0x0000040000047882 */ /* 0x000fe20000000000 */
[----:B------:R-:W4:Y:S01]  /*1910*/  LDCU UR11, c[0x0][0x3d0] ;  /* 0x00007a00ff0b77ac */ /* 0x000f220008000800 */
[----:B------:R-:W-:Y:S01]  /*1920*/  BSSY.RECONVERGENT B0, `(.L_x_9552) ;  /* 0x0000163000007945 */ /* 0x000fe20003800200 */
[----:B------:R-:W0:Y:S01]  /*1930*/  LDCU.64 UR18, c[0x0][0x3a0] ;  /* 0x00007400ff1277ac */ /* 0x000e220008000a00 */
[----:B------:R-:W0:Y:S01]  /*1940*/  LDCU.64 UR16, c[0x0][0x3c8] ;  /* 0x00007900ff1077ac */ /* 0x000e220008000a00 */
[----:B-----5:R-:W-:-:S09]  /*1950*/  ULEA UR4, UR5, UR4, 0x18 ;  /* 0x0000000405047291 */ /* 0x020fd2000f8ec0ff */
[----:B------:R-:W0:Y:S02]  /*1960*/  LDS R21, [UR4+0xa4] ;  /* 0x0000a404ff157984 */ /* 0x000e240008000800 */
[----:B------:R-:W0:Y:S01]  /*1970*/  LDCU.128 UR4, c[0x0][0x390] ;  /* 0x00007200ff0477ac */ /* 0x000e220008000c00 */
[----:B----4-:R-:W-:Y:S05]  /*1980*/  @P3 BRA `(.L_x_9553) ;  /* 0x0000001400703947 */ /* 0x010fea0003800000 */
[----:B0--3--:R-:W-:Y:S01]  /*1990*/  LOP3.LUT R4, RZ, R0, RZ, 0x33, !PT ;  /* 0x00000000ff047212 */ /* 0x009fe200078e33ff */
[----:B------:R-:W0:Y:S01]  /*19a0*/  LDCU UR8, c[0x0][0x3e0] ;  /* 0x00007c00ff0877ac */ /* 0x000e220008000800 */
[----:B------:R-:W-:Y:S01]  /*19b0*/  BSSY.RECONVERGENT B1, `(.L_x_9554) ;  /* 0x000007e000017945 */ /* 0x000fe20003800200 */
[----:B------:R-:W-:Y:S02]  /*19c0*/  IMAD.MOV.U32 R14, RZ, RZ, RZ ;  /* 0x000000ffff0e7224 */ /* 0x000fe400078e00ff */
[----:B------:R-:W-:Y:S02]  /*19d0*/  IMAD.IADD R5, R4, 0x1, R3 ;  /* 0x0000000104057824 */ /* 0x000fe400078e0203 */
[----:B------:R-:W-:-:S03]  /*19e0*/  IMAD.MOV.U32 R16, RZ, RZ, R0 ;  /* 0x000000ffff107224 */ /* 0x000fc600078e0000 */
[----:B------:R-:W-:-:S04]  /*19f0*/  LOP3.LUT R4, R5, 0x400, RZ, 0xc0, !PT ;  /* 0x0000040005047812 */ /* 0x000fc800078ec0ff */
[----:B------:R-:W-:Y:S01]  /*1a00*/  ISETP.NE.AND P3, PT, R4, RZ, PT ;  /* 0x000000ff0400720c */ /* 0x000fe20003f65270 */
[----:B0-----:R-:W-:-:S12]  /*1a10*/  IMAD R15, R29, UR8, RZ ;  /* 0x000000081d0f7c24 */ /* 0x001fd8000f8e02ff */
[----:B------:R-:W-:Y:S05]  /*1a20*/  @P3 BRA `(.L_x_9555) ;  /* 0x0000000400d83947 */ /* 0x000fea0003800000 */
[----:B------:R-:W0:Y:S01]  /*1a30*/  LDC R7, c[0x0][0x3b0] ;  /* 0x0000ec00ff077b82 */ /* 0x000e220000000800 */
[----:B------:R-:W-:Y:S01]  /*1a40*/  IMAD R4, R0, 0x2, R15 ;  /* 0x0000000200047824 */ /* 0x000fe200078e020f */
[----:B------:R-:W3:Y:S01]  /*1a50*/  LDCU.64 UR8, c[0x0][0x3c8] ;  /* 0x00007900ff0877ac */ /* 0x000ee20008000a00 */
[----:B------:R-:W-:-:S03]  /*1a60*/  IMAD.MOV.U32 R8, RZ, RZ, RZ ;  /* 0x000000ffff087224 */ /* 0x000fc600078e00ff */
[----:B------:R-:W-:Y:S01]  /*1a70*/  IABS R12, R4 ;  /* 0x00000004000c7213 */ /* 0x000fe20000000000 */
[----:B------:R-:W4:Y:S01]  /*1a80*/  LDCU UR10, c[0x0][0x3d0] ;  /* 0x00007a00ff0a77ac */ /* 0x000f220008000800 */
[----:B------:R-:W5:Y:S01]  /*1a90*/  LDC.64 R16, c[0x0][0x398] ;  /* 0x0000e600ff107b82 */ /* 0x000f620000000a00 */
        /* <DEDUP_REMOVED lines=21> */
[----:B------:R-:W-:Y:S01]  /*1bf0*/  @P3 VIADD R10, R10, 0x1 ;  /* 0x000000010a0a3836 */ /* 0x000fe20000000000 */
[----:B------:R-:W-:Y:S01]  /*1c00*/  ISETP.GE.AND P3, PT, R8, RZ, PT ;  /* 0x000000ff0800720c */ /* 0x000fe20003f66270 */
[----:B0-----:R-:W-:-:S06]  /*1c10*/  VIADD R9, R12, 0xffffffe ;  /* 0x0ffffffe0c097836 */ /* 0x001fcc0000000000 */
[----:B------:R-:W0:Y:S06]  /*1c20*/  F2I.FTZ.U32.TRUNC.NTZ R9, R9 ;  /* 0x0000000900097305 */ /* 0x000e2c000021f000 */
[----:B------:R-:W-:Y:S02]  /*1c30*/  @!P3 IADD3 R10, PT, PT, -R10, RZ, RZ ;  /* 0x000000ff0a0ab210 */ /* 0x000fe40007ffe1ff */
[----:B------:R-:W-:Y:S01]  /*1c40*/  ISETP.NE.AND P3, PT, R7, RZ, PT ;  /* 0x000000ff0700720c */ /* 0x000fe20003f65270 */
[----:B0-----:R-:W-:-:S12]  /*1c50*/  IMAD.MOV R12, RZ, RZ, -R9 ;  /* 0x000000ffff0c7224 */ /* 0x001fd800078e0a09 */
[----:B------:R-:W-:-:S05]  /*1c60*/  @!P3 LOP3.LUT R10, RZ, R7, RZ, 0x33, !PT ;  /* 0x00000007ff0ab212 */ /* 0x000fca00078e33ff */
[----:B------:R-:W-:-:S04]  /*1c70*/  IMAD.MOV R8, RZ, RZ, -R10 ;  /* 0x000000ffff087224 */ /* 0x000fc800078e0a0a */
[----:B------:R-:W-:Y:S01]  /*1c80*/  IMAD R19, R7, R8, R4 ;  /* 0x0000000807137224 */ /* 0x000fe200078e0204 */
[----:B------:R-:W-:Y:S01]  /*1c90*/  LEA.HI R4, R4, R4, RZ, 0x1 ;  /* 0x0000000404047211 */ /* 0x000fe200078f08ff */
        /* <DEDUP_REMOVED lines=13> */
[----:B------:R-:W0:Y:S10]  /*1d70*/  LDC.64 R12, c[0x0][0x390] ;  /* 0x0000e400ff0c7b82 */ /* 0x000e340000000a00 */
[----:B------:R-:W-:Y:S01]  /*1d80*/  @P3 VIADD R7, R7, 0x1 ;  /* 0x0000000107073836 */ /* 0x000fe20000000000 */
[----:B------:R-:W-:-:S02]  /*1d90*/  ISETP.GE.AND P3, PT, R8, RZ, PT ;  /* 0x000000ff0800720c */ /* 0x000fc40003f66270 */
[----:B------:R-:W1:Y:S11]  /*1da0*/  LDC.64 R8, c[0x0][0x3a0] ;  /* 0x0000e800ff087b82 */ /* 0x000e760000000a00 */
[----:B------:R-:W-:Y:S01]  /*1db0*/  @!P3 IMAD.MOV R7, RZ, RZ, -R7 ;  /* 0x000000ffff07b224 */ /* 0x000fe200078e0a07 */
[----:B------:R-:W-:-:S13]  /*1dc0*/  ISETP.NE.AND P3, PT, R6, RZ, PT ;  /* 0x000000ff0600720c */ /* 0x000fda0003f65270 */
[----:B------:R-:W-:Y:S02]  /*1dd0*/  @!P3 LOP3.LUT R7, RZ, R6, RZ, 0x33, !PT ;  /* 0x00000006ff07b212 */ /* 0x000fe400078e33ff */
[----:B0-----:R-:W-:-:S04]  /*1de0*/  ISETP.NE.U32.AND P3, PT, R12, 0x1, PT ;  /* 0x000000010c00780c */ /* 0x001fc80003f65070 */
[----:B------:R-:W-:Y:S02]  /*1df0*/  ISETP.NE.AND.EX P3, PT, R13, RZ, PT, P3 ;  /* 0x000000ff0d00720c */ /* 0x000fe40003f65330 */
[----:B------:R-:W-:Y:S02]  /*1e00*/  IADD3 R13, PT, PT, -R7, RZ, RZ ;  /* 0x000000ff070d7210 */ /* 0x000fe40007ffe1ff */
[----:B------:R-:W-:Y:S02]  /*1e10*/  SEL R10, R10, RZ, P3 ;  /* 0x000000ff0a0a7207 */ /* 0x000fe40001800000 */
[----:B-----5:R-:W-:-:S03]  /*1e20*/  ISETP.NE.U32.AND P3, PT, R16, 0x1, PT ;  /* 0x000000011000780c */ /* 0x020fc60003f65070 */
[----:B---3--:R-:W-:Y:S01]  /*1e30*/  IMAD R10, R10, UR8, RZ ;  /* 0x000000080a0a7c24 */ /* 0x008fe2000f8e02ff */
[----:B------:R-:W-:Y:S02]  /*1e40*/  ISETP.NE.AND.EX P3, PT, R17, RZ, PT, P3 ;  /* 0x000000ff1100720c */ /* 0x000fe40003f65330 */
[----:B--2---:R-:W-:Y:S02]  /*1e50*/  R2UR UR8, R32 ;  /* 0x00000000200872ca */ /* 0x004fe400000e0000 */
[----:B------:R-:W-:Y:S02]  /*1e60*/  SEL R11, R7, RZ, P3 ;  /* 0x000000ff070b7207 */ /* 0x000fe40001800000 */
[----:B-1----:R-:W-:Y:S01]  /*1e70*/  ISETP.NE.U32.AND P3, PT, R8, 0x1, PT ;  /* 0x000000010800780c */ /* 0x002fe20003f65070 */
[----:B------:R-:W-:Y:S02]  /*1e80*/  IMAD R8, R6, R13, R19 ;  /* 0x0000000d06087224 */ /* 0x000fe400078e0213 */
[----:B------:R-:W0:Y:S01]  /*1e90*/  LDC.64 R6, c[0x0][0x388] ;  /* 0x0000e200ff067b82 */ /* 0x000e220000000a00 */
[----:B------:R-:W-:Y:S01]  /*1ea0*/  ISETP.NE.AND.EX P3, PT, R9, RZ, PT, P3 ;  /* 0x000000ff0900720c */ /* 0x000fe20003f65330 */
[----:B------:R-:W-:Y:S01]  /*1eb0*/  IMAD R11, R11, UR9, R10 ;  /* 0x000000090b0b7c24 */ /* 0x000fe2000f8e020a */
[----:B------:R-:W-:-:S02]  /*1ec0*/  R2UR UR9, R33 ;  /* 0x00000000210972ca */ /* 0x000fc400000e0000 */
[----:B------:R-:W-:-:S05]  /*1ed0*/  SEL R8, R8, RZ, P3 ;  /* 0x000000ff08087207 */ /* 0x000fca0001800000 */
[----:B----4-:R-:W-:Y:S02]  /*1ee0*/  IMAD R11, R8, UR10, R11 ;  /* 0x0000000a080b7c24 */ /* 0x010fe4000f8e020b */
[----:B------:R-:W1:Y:S03]  /*1ef0*/  LDC.64 R8, c[0x0][0x380] ;  /* 0x0000e000ff087b82 */ /* 0x000e660000000a00 */
[----:B------:R-:W-:-:S04]  /*1f00*/  LEA.HI R11, R11, R11, RZ, 0x1 ;  /* 0x0000000b0b0b7211 */ /* 0x000fc800078f08ff */
[----:B------:R-:W-:-:S05]  /*1f10*/  SHF.R.S32.HI R11, RZ, 0x1, R11 ;  /* 0x00000001ff0b7819 */ /* 0x000fca000001140b */
[----:B0-----:R-:W-:Y:S01]  /*1f20*/  IMAD.WIDE R6, R11, 0x2, R6 ;  /* 0x000000020b067825 */ /* 0x001fe200078e0206 */
[----:B------:R-:W-:-:S05]  /*1f30*/  SHF.R.S32.HI R11, RZ, 0x1, R4 ;  /* 0x00000001ff0b7819 */ /* 0x000fca0000011404 */
[----:B------:R-:W2:Y:S01]  /*1f40*/  LDG.E.U16 R6, desc[UR8][R6.64] ;  /* 0x0000000806067981 */ /* 0x000ea2000c1e1500 */
[----:B-1----:R-:W-:-:S05]  /*1f50*/  IMAD.WIDE R8, R11, 0x8, R8 ;  /* 0x000000080b087825 */ /* 0x002fca00078e0208 */
[----:B------:R-:W3:Y:S01]  /*1f60*/  LDG.E R4, desc[UR8][R8.64] ;  /* 0x0000000808047981 */ /* 0x000ee2000c1e1900 */
[----:B------:R-:W3:Y:S01]  /*1f70*/  LDCU UR8, c[0x0][0x3ec] ;  /* 0x00007d80ff0877ac */ /* 0x000ee20008000800 */
[----:B--2---:R-:W-:-:S04]  /*1f80*/  PRMT R10, R6, 0x7770, RZ ;  /* 0x00007770060a7816 */ /* 0x004fc800000000ff */
[----:B------:R-:W-:Y:S01]  /*1f90*/  ISETP.NE.AND P3, PT, R10, RZ, PT ;  /* 0x000000ff0a00720c */ /* 0x000fe20003f65270 */
[----:B---3--:R-:W-:Y:S01]  /*1fa0*/  FMUL R10, R4, UR8 ;  /* 0x00000008040a7c20 */ /* 0x008fe20008400000 */
        /* <DEDUP_REMOVED lines=10> */
[----:B------:R-:W-:Y:S02]  /*2050*/  LOP3.LUT R16, R0, 0x400, RZ, 0xfc, !PT ;  /* 0x0000040000107812 */ /* 0x000fe400078efcff */
[----:B------:R-:W-:-:S04]  /*2060*/  FFMA.SAT R10, R7, R11, 0.5 ;  /* 0x3f000000070a7423 */ /* 0x000fc8000000200b */
[----:B------:R-:W-:Y:S01]  /*2070*/  FFMA.RM R10, R10, R13, 12582913 ;  /* 0x4b4000010a0a7423 */ /* 0x000fe2000000400d */
[----:B-1----:R-:W-:Y:S02]  /*2080*/  IMAD.U32 R4, RZ, RZ, UR9 ;  /* 0x00000009ff047e24 */ /* 0x002fe4000f8e00ff */
[----:B--2---:R-:W-:-:S04]  /*2090*/  @P3 FMUL R4, R6, UR8 ;  /* 0x0000000806043c20 */ /* 0x004fc80008400000 */
        /* <DEDUP_REMOVED lines=8> */
[----:B------:R-:W-:Y:S02]  /*2120*/  SHF.L.U32 R11, R8, 0x17, RZ ;  /* 0x00000017080b7819 */ /* 0x000fe400000006ff */
[----:B------:R-:W0:Y:S01]  /*2130*/  MUFU.EX2 R7, R7 ;  /* 0x0000000700077308 */ /* 0x000e220000000800 */
[----:B------:R-:W-:-:S04]  /*2140*/  FFMA R9, R6, 1.4426950216293334961, -R9 ;  /* 0x3fb8aa3b06097823 */ /* 0x000fc80000000809 */
[----:B------:R-:W-:-:S06]  /*2150*/  FFMA R9, R6, 1.925963033500011079e-08, R9 ;  /* 0x32a5706006097823 */ /* 0x000fcc0000000009 */
[----:B------:R-:W1:Y:S01]  /*2160*/  MUFU.EX2 R9, R9 ;  /* 0x0000000900097308 */ /* 0x000e620000000800 */
[----:B0-----:R-:W-:-:S04]  /*2170*/  FFMA R4, R4, R7, RZ ;  /* 0x0000000704047223 */ /* 0x001fc800000000ff */
[----:B-1----:R-:W-:-:S07]  /*2180*/  FFMA R14, R11, R9, R4 ;  /* 0x000000090b0e7223 */ /* 0x002fce0000000004 */
.L_x_9555:
[----:B------:R-:W-:Y:S05]  /*2190*/  BSYNC.RECONVERGENT B1 ;  /* 0x0000000000017941 */ /* 0x000fea0003800200 */
.L_x_9554:
[----:B------:R-:W-:-:S13]  /*21a0*/  ISETP.GE.U32.AND P3, PT, R5, 0x400, PT ;  /* 0x000004000500780c */ /* 0x000fda0003f66070 */
[----:B------:R-:W-:Y:S05]  /*21b0*/  @!P3 BRA `(.L_x_9553) ;  /* 0x0000000c0064b947 */ /* 0x000fea0003800000 */
[----:B------:R-:W0:Y:S01]  /*21c0*/  LDC R0, c[0x0][0x3b0] ;  /* 0x0000ec00ff007b82 */ /* 0x000e220000000800 */
[----:B------:R-:W3:Y:S01]  /*21d0*/  LDCU.64 UR8, c[0x0][0x3a0] ;  /* 0x00007400ff0877ac */ /* 0x000ee20008000a00 */
[----:B------:R-:W4:Y:S01]  /*21e0*/  LDCU.128 UR12, c[0x0][0x390] ;  /* 0x00007200ff0c77ac */ /* 0x000f220008000c00 */
[----:B---3--:R-:W-:Y:S02]  /*21f0*/  UISETP.NE.U32.AND UP0, UPT, UR8, 0x1, UPT ;  /* 0x000000010800788c */ /* 0x008fe4000bf05070 */
[----:B----4-:R-:W-:Y:S01]  /*2200*/  UISETP.NE.U32.AND UP2, UPT, UR14, 0x1, UPT ;  /* 0x000000010e00788c */ /* 0x010fe2000bf45070 */
[----:B0-----:R-:W-:Y:S01]  /*2210*/  IABS R17, R0 ;  /* 0x0000000000117213 */ /* 0x001fe20000000000 */
[----:B------:R-:W-:Y:S02]  /*2220*/  UISETP.NE.U32.AND UP1, UPT, UR12, 0x1, UPT ;  /* 0x000000010c00788c */ /* 0x000fe4000bf25070 */
[----:B------:R-:W-:Y:S01]  /*2230*/  UISETP.NE.AND.EX UP0, UPT, UR9, URZ, UPT, UP0 ;  /* 0x000000ff0900728c */ /* 0x000fe2000bf05300 */
[----:B------:R-:W0:Y:S01]  /*2240*/  I2F.RP R0, R17 ;  /* 0x0000001100007306 */ /* 0x000e220000209400 */
[----:B------:R-:W-:-:S02]  /*2250*/  UISETP.NE.AND.EX UP2, UPT, UR15, URZ, UPT, UP2 ;  /* 0x000000ff0f00728c */ /* 0x000fc4000bf45320 */
[----:B------:R-:W-:Y:S02]  /*2260*/  UISETP.NE.AND.EX UP1, UPT, UR13, URZ, UPT, UP1 ;  /* 0x000000ff0d00728c */ /* 0x000fe4000bf25310 */
[----:B------:R-:W-:Y:S02]  /*2270*/  PLOP3.LUT P4, PT, PT, PT, UP0, 0x80, 0x8 ;  /* 0x000000000008781c */ /* 0x000fe40003f8f008 */
[----:B------:R-:W-:Y:S02]  /*2280*/  PLOP3.LUT P3, PT, PT, PT, UP2, 0x80, 0x8 ;  /* 0x000000000008781c */ /* 0x000fe40003f6f028 */
[----:B------:R-:W-:Y:S01]  /*2290*/  PLOP3.LUT P5, PT, PT, PT, UP1, 0x80, 0x8 ;  /* 0x000000000008781c */ /* 0x000fe20003faf018 */
[----:B0-----:R-:W0:Y:S02]  /*22a0*/  MUFU.RCP R0, R0 ;  /* 0x0000000000007308 */ /* 0x001e240000001000 */
[----:B0-----:R-:W-:-:S06]  /*22b0*/  VIADD R4, R0, 0xffffffe ;  /* 0x0ffffffe00047836 */ /* 0x001fcc0000000000 */
[----:B------:R0:W3:Y:S02]  /*22c0*/  F2I.FTZ.U32.TRUNC.NTZ R5, R4 ;  /* 0x0000000400057305 */ /* 0x0000e4000021f000 */
[----:B0-----:R-:W-:Y:S02]  /*22d0*/  IMAD.MOV.U32 R4, RZ, RZ, RZ ;  /* 0x000000ffff047224 */ /* 0x001fe400078e00ff */
[----:B---3--:R-:W-:-:S04]  /*22e0*/  IMAD.MOV R6, RZ, RZ, -R5 ;  /* 0x000000ffff067224 */ /* 0x008fc800078e0a05 */
[----:B------:R-:W-:-:S04]  /*22f0*/  IMAD R7, R6, R17, RZ ;  /* 0x0000001106077224 */ /* 0x000fc800078e02ff */
[----:B------:R-:W-:-:S07]  /*2300*/  IMAD.HI.U32 R0, R5, R7, R4 ;  /* 0x0000000705007227 */ /* 0x000fce00078e0004 */
.L_x_9556:
[----:B------:R-:W0:Y:S01]  /*2310*/  LDC R23, c[0x0][0x3b0] ;  /* 0x0000ec00ff177b82 */ /* 0x000e220000000800 */
[----:B------:R-:W-:Y:S01]  /*2320*/  IMAD R8, R16, 0x2, R15 ;  /* 0x0000000210087824 */ /* 0x000fe200078e020f */
[----:B--2---:R-:W-:Y:S02]  /*2330*/  R2UR UR12, R32 ;  /* 0x00000000200c72ca */ /* 0x004fe400000e0000 */
[----:B------:R-:W-:Y:S01]  /*2340*/  R2UR UR13, R33 ;  /* 0x00000000210d72ca */ /* 0x000fe200000e0000 */
[----:B------:R-:W-:Y:S01]  /*2350*/  VIADD R19, R8, 0x800 ;  /* 0x0000080008137836 */ /* 0x000fe20000000000 */
[----:B------:R-:W-:Y:S02]  /*2360*/  IABS R5, R8 ;  /* 0x0000000800057213 */ /* 0x000fe40000000000 */
[----:B------:R-:W2:Y:S01]  /*2370*/  LDC R18, c[0x0][0x3b4] ;  /* 0x0000ed00ff127b82 */ /* 0x000ea20000000800 */
[----:B------:R-:W-:Y:S02]  /*2380*/  R2UR UR8, R32 ;  /* 0x00000000200872ca */ /* 0x000fe400000e0000 */
[----:B------:R-:W-:Y:S01]  /*2390*/  IMAD.HI.U32 R0, R0, R5, RZ ;  /* 0x0000000500007227 */ /* 0x000fe200078e00ff */
[----:B------:R-:W-:-:S02]  /*23a0*/  IABS R10, R19 ;  /* 0x00000013000a7213 */ /* 0x000fc40000000000 */
[----:B------:R-:W-:Y:S02]  /*23b0*/  R2UR UR9, R33 ;  /* 0x00000000210972ca */ /* 0x000fe400000e0000 */
[----:B------:R-:W-:Y:S02]  /*23c0*/  IADD3 R4, PT, PT, -R0, RZ, RZ ;  /* 0x000000ff00047210 */ /* 0x000fe40007ffe1ff */
[----:B0-----:R-:W-:-:S04]  /*23d0*/  IABS R7, R23 ;  /* 0x0000001700077213 */ /* 0x001fc80000000000 */
[----:B------:R-:W0:Y:S01]  /*23e0*/  I2F.RP R9, R7 ;  /* 0x0000000700097306 */ /* 0x000e220000209400 */
[----:B------:R-:W-:-:S05]  /*23f0*/  IMAD R4, R7, R4, R5 ;  /* 0x0000000407047224 */ /* 0x000fca00078e0205 */
[----:B------:R-:W-:Y:S02]  /*2400*/  ISETP.GT.U32.AND P6, PT, R17, R4, PT ;  /* 0x000000041100720c */ /* 0x000fe40003fc4070 */
[----:B0-----:R-:W0:Y:S11]  /*2410*/  MUFU.RCP R9, R9 ;  /* 0x0000000900097308 */ /* 0x001e360000001000 */
[----:B------:R-:W-:-:S02]  /*2420*/  @!P6 IMAD.IADD R4, R4, 0x1, -R7 ;  /* 0x000000010404e824 */ /* 0x000fc400078e0a07 */
[----:B------:R-:W-:-:S03]  /*2430*/  @!P6 VIADD R0, R0, 0x1 ;  /* 0x000000010000e836 */ /* 0x000fc60000000000 */
[----:B------:R-:W-:Y:S01]  /*2440*/  ISETP.GE.U32.AND P6, PT, R4, R17, PT ;  /* 0x000000110400720c */ /* 0x000fe20003fc6070 */
[----:B------:R-:W-:Y:S01]  /*2450*/  IMAD.MOV.U32 R17, RZ, RZ, R7 ;  /* 0x000000ffff117224 */ /* 0x000fe200078e0007 */
[----:B------:R-:W-:Y:S01]  /*2460*/  LOP3.LUT R4, R8, R23, RZ, 0x3c, !PT ;  /* 0x0000001708047212 */ /* 0x000fe200078e3cff */
[----:B0-----:R-:W-:-:S04]  /*2470*/  VIADD R11, R9, 0xffffffe ;  /* 0x0ffffffe090b7836 */ /* 0x001fc80000000000 */
[----:B------:R-:W0:Y:S06]  /*2480*/  F2I.FTZ.U32.TRUNC.NTZ R5, R11 ;  /* 0x0000000b00057305 */ /* 0x000e2c000021f000 */
[----:B------:R-:W-:Y:S01]  /*2490*/  @P6 VIADD R0, R0, 0x1 ;  /* 0x0000000100006836 */ /* 0x000fe20000000000 */
[----:B------:R-:W-:Y:S01]  /*24a0*/  ISETP.GE.AND P6, PT, R4, RZ, PT ;  /* 0x000000ff0400720c */ /* 0x000fe20003fc6270 */
[----:B------:R-:W-:Y:S02]  /*24b0*/  IMAD.MOV.U32 R4, RZ, RZ, RZ ;  /* 0x000000ffff047224 */ /* 0x000fe400078e00ff */
[----:B------:R-:W-:-:S02]  /*24c0*/  IMAD.MOV.U32 R6, RZ, RZ, R0 ;  /* 0x000000ffff067224 */ /* 0x000fc400078e0000 */
[----:B0-----:R-:W-:-:S08]  /*24d0*/  IMAD.MOV R0, RZ, RZ, -R5 ;  /* 0x000000ffff007224 */ /* 0x001fd000078e0a05 */
[----:B------:R-:W-:Y:S01]  /*24e0*/  @!P6 IADD3 R6, PT, PT, -R6, RZ, RZ ;  /* 0x000000ff0606e210 */ /* 0x000fe20007ffe1ff */
[----:B------:R-:W-:-:S04]  /*24f0*/  IMAD R13, R0, R7, RZ ;  /* 0x00000007000d7224 */ /* 0x000fc800078e02ff */
[----:B------:R-:W-:Y:S01]  /*2500*/  IMAD.HI.U32 R0, R5, R13, R4 ;  /* 0x0000000d05007227 */ /* 0x000fe200078e0004 */
[----:B------:R-:W-:-:S05]  /*2510*/  MOV R5, R10 ;  /* 0x0000000a00057202 */ /* 0x000fca0000000f00 */
[----:B------:R-:W-:-:S04]  /*2520*/  IMAD.HI.U32 R4, R0, R5, RZ ;  /* 0x0000000500047227 */ /* 0x000fc800078e00ff */
[----:B------:R-:W-:-:S04]  /*2530*/  IMAD.MOV R10, RZ, RZ, -R4 ;  /* 0x000000ffff0a7224 */ /* 0x000fc800078e0a04 */
[----:B------:R-:W-:Y:S01]  /*2540*/  IMAD R10, R7, R10, R5 ;  /* 0x0000000a070a7224 */ /* 0x000fe200078e0205 */
[----:B------:R-:W-:-:S04]  /*2550*/  LOP3.LUT R5, R19, R23, RZ, 0x3c, !PT ;  /* 0x0000001713057212 */ /* 0x000fc800078e3cff */
[----:B------:R-:W-:-:S13]  /*2560*/  ISETP.GT.U32.AND P6, PT, R17, R10, PT ;  /* 0x0000000a1100720c */ /* 0x000fda0003fc4070 */
[----:B------:R-:W-:Y:S01]  /*2570*/  @!P6 IMAD.IADD R10, R10, 0x1, -R7 ;  /* 0x000000010a0ae824 */ /* 0x000fe200078e0a07 */
[----:B--2---:R-:W-:Y:S01]  /*2580*/  IABS R7, R18 ;  /* 0x0000001200077213 */ /* 0x004fe20000000000 */
[----:B------:R-:W-:-:S03]  /*2590*/  @!P6 VIADD R4, R4, 0x1 ;  /* 0x000000010404e836 */ /* 0x000fc60000000000 */
[----:B------:R-:W-:Y:S02]  /*25a0*/  ISETP.GE.U32.AND P6, PT, R10, R17, PT ;  /* 0x000000110a00720c */ /* 0x000fe40003fc6070 */
[----:B------:R-:W0:Y:S11]  /*25b0*/  I2F.RP R10, R7 ;  /* 0x00000007000a7306 */ /* 0x000e360000209400 */
[----:B------:R-:W-:-:S02]  /*25c0*/  @P6 IADD3 R4, PT, PT, R4, 0x1, RZ ;  /* 0x0000000104046810 */ /* 0x000fc40007ffe0ff */
[----:B------:R-:W-:Y:S01]  /*25d0*/  ISETP.GE.AND P6, PT, R5, RZ, PT ;  /* 0x000000ff0500720c */ /* 0x000fe20003fc6270 */
[----:B0-----:R-:W0:Y:S01]  /*25e0*/  MUFU.RCP R10, R10 ;  /* 0x0000000a000a7308 */ /* 0x001e220000001000 */
[----:B------:R-:W-:-:S11]  /*25f0*/  LOP3.LUT R5, RZ, R23, RZ, 0x33, !PT ;  /* 0x00000017ff057212 */ /* 0x000fd600078e33ff */
[----:B------:R-:W-:Y:S01]  /*2600*/  @!P6 IMAD.MOV R4, RZ, RZ, -R4 ;  /* 0x000000ffff04e224 */ /* 0x000fe200078e0a04 */
[----:B------:R-:W-:-:S04]  /*2610*/  ISETP.NE.AND P6, PT, R23, RZ, PT ;  /* 0x000000ff1700720c */ /* 0x000fc80003fc5270 */
[C---:B------:R-:W-:Y:S01]  /*2620*/  SEL R9, R5.reuse, R6, !P6 ;  /* 0x0000000605097207 */ /* 0x040fe20007000000 */
[----:B0-----:R-:W-:Y:S01]  /*2630*/  VIADD R12, R10, 0xffffffe ;  /* 0x0ffffffe0a0c7836 */ /* 0x001fe20000000000 */
[----:B------:R-:W-:Y:S02]  /*2640*/  SEL R20, R5, R4, !P6 ;  /* 0x0000000405147207 */ /* 0x000fe40007000000 */
[----:B------:R-:W-:Y:S01]  /*2650*/  SEL R6, R9, RZ, P5 ;  /* 0x000000ff09067207 */ /* 0x000fe20002800000 */
[----:B------:R0:W2:Y:S01]  /*2660*/  F2I.FTZ.U32.TRUNC.NTZ R5, R12 ;  /* 0x0000000c00057305 */ /* 0x0000a2000021f000 */
[----:B------:R-:W-:-:S04]  /*2670*/  IMAD.MOV R4, RZ, RZ, -R9 ;  /* 0x000000ffff047224 */ /* 0x000fc800078e0a09 */
[----:B------:R-:W-:Y:S02]  /*2680*/  IMAD R11, R23, R4, R8 ;  /* 0x00000004170b7224 */ /* 0x000fe400078e0208 */
[----:B------:R-:W-:Y:S01]  /*2690*/  HFMA2 R4, -RZ, RZ, 0, 0 ;  /* 0x00000000ff047431 */ /* 0x000fe200000001ff */
[----:B------:R-:W-:Y:S01]  /*26a0*/  LEA.HI R8, R8, R8, RZ, 0x1 ;  /* 0x0000000808087211 */ /* 0x000fe200078f08ff */
[----:B0-----:R-:W-:Y:S01]  /*26b0*/  IMAD.MOV R12, RZ, RZ, -R20 ;  /* 0x000000ffff0c7224 */ /* 0x001fe200078e0a14 */
[----:B------:R-:W-:-:S03]  /*26c0*/  IABS R10, R11 ;  /* 0x0000000b000a7213 */ /* 0x000fc60000000000 */
[----:B------:R-:W-:Y:S02]  /*26d0*/  IMAD R23, R23, R12, R19 ;  /* 0x0000000c17177224 */ /* 0x000fe400078e0213 */
[----:B--2---:R-:W-:Y:S02]  /*26e0*/  IMAD.MOV R22, RZ, RZ, -R5 ;  /* 0x000000ffff167224 */ /* 0x004fe400078e0a05 */
[----:B------:R-:W-:Y:S02]  /*26f0*/  IMAD R12, R6, UR16, RZ ;  /* 0x00000010060c7c24 */ /* 0x000fe4000f8e02ff */
[----:B------:R-:W-:Y:S01]  /*2700*/  IMAD R9, R22, R7, RZ ;  /* 0x0000000716097224 */ /* 0x000fe200078e02ff */
[----:B------:R-:W-:-:S03]  /*2710*/  LOP3.LUT R22, RZ, R18, RZ, 0x33, !PT ;  /* 0x00000012ff167212 */ /* 0x000fc600078e33ff */
        /* <DEDUP_REMOVED lines=11> */
[----:B------:R-:W-:Y:S02]  /*27d0*/  @!P5 IADD3 R5, PT, PT, -R5, RZ, RZ ;  /* 0x000000ff0505d210 */ /* 0x000fe40007ffe1ff */
[----:B------:R-:W-:-:S04]  /*27e0*/  ISETP.NE.AND P5, PT, R18, RZ, PT ;  /* 0x000000ff1200720c */ /* 0x000fc80003fa5270 */
[----:B------:R-:W-:-:S04]  /*27f0*/  SEL R5, R22, R5, !P5 ;  /* 0x0000000516057207 */ /* 0x000fc80006800000 */
[----:B------:R-:W-:Y:S01]  /*2800*/  SEL R9, R5, RZ, P3 ;  /* 0x000000ff05097207 */ /* 0x000fe20001800000 */
[----:B------:R-:W-:-:S04]  /*2810*/  IMAD.MOV R5, RZ, RZ, -R5 ;  /* 0x000000ffff057224 */ /* 0x000fc800078e0a05 */
[----:B------:R-:W-:Y:S01]  /*2820*/  IMAD R10, R18, R5, R11 ;  /* 0x00000005120a7224 */ /* 0x000fe200078e020b */
[----:B------:R-:W-:Y:S01]  /*2830*/  IABS R5, R23 ;  /* 0x0000001700057213 */ /* 0x000fe20000000000 */
[----:B------:R-:W-:Y:S02]  /*2840*/  IMAD R9, R9, UR17, R12 ;  /* 0x0000001109097c24 */ /* 0x000fe4000f8e020c */
[----:B------:R-:W0:Y:S01]  /*2850*/  LDC.64 R12, c[0x0][0x3e8] ;  /* 0x0000fa00ff0c7b82 */ /* 0x000e220000000a00 */
[----:B------:R-:W-:Y:S01]  /*2860*/  SEL R10, R10, RZ, P4 ;  /* 0x000000ff0a0a7207 */ /* 0x000fe20002000000 */
[----:B------:R-:W-:-:S04]  /*2870*/  IMAD.HI.U32 R25, R4, R5, RZ ;  /* 0x0000000504197227 */ /* 0x000fc800078e00ff */
[----:B------:R-:W-:Y:S02]  /*2880*/  IMAD.MOV R4, RZ, RZ, -R25 ;  /* 0x000000ffff047224 */ /* 0x000fe400078e0a19 */
[----:B------:R-:W-:Y:S02]  /*2890*/  IMAD R9, R10, UR11, R9 ;  /* 0x0000000b0a097c24 */ /* 0x000fe4000f8e0209 */
[----:B------:R-:W-:-:S03]  /*28a0*/  IMAD R4, R7, R4, R5 ;  /* 0x0000000407047224 */ /* 0x000fc600078e0205 */
[----:B------:R-:W-:Y:S02]  /*28b0*/  LEA.HI R9, R9, R9, RZ, 0x1 ;  /* 0x0000000909097211 */ /* 0x000fe400078f08ff */
[----:B------:R-:W-:Y:S02]  /*28c0*/  ISETP.GT.U32.AND P3, PT, R7, R4, PT ;  /* 0x000000040700720c */ /* 0x000fe40003f64070 */
[----:B------:R-:W-:Y:S02]  /*28d0*/  SHF.R.S32.HI R11, RZ, 0x1, R9 ;  /* 0x00000001ff0b7819 */ /* 0x000fe40000011409 */
[----:B------:R-:W-:-:S09]  /*28e0*/  SHF.R.S32.HI R9, RZ, 0x1, R8 ;  /* 0x00000001ff097819 */ /* 0x000fd20000011408 */
[----:B------:R-:W-:Y:S01]  /*28f0*/  @!P3 IMAD.IADD R4, R4, 0x1, -R7 ;  /* 0x000000010404b824 */ /* 0x000fe200078e0a07 */
[----:B------:R-:W-:-:S04]  /*2900*/  @!P3 IADD3 R25, PT, PT, R25, 0x1, RZ ;  /* 0x000000011919b810 */ /* 0x000fc80007ffe0ff */
[----:B------:R-:W-:Y:S02]  /*2910*/  ISETP.GE.U32.AND P3, PT, R4, R7, PT ;  /* 0x000000070400720c */ /* 0x000fe40003f66070 */
[----:B------:R-:W-:Y:S01]  /*2920*/  LOP3.LUT R4, R23, R18, RZ, 0x3c, !PT ;  /* 0x0000001217047212 */ /* 0x000fe200078e3cff */
[----:B------:R-:W2:Y:S10]  /*2930*/  LDC.64 R6, c[0x0][0x380] ;  /* 0x0000e000ff067b82 */ /* 0x000eb40000000a00 */
[----:B------:R-:W-:Y:S01]  /*2940*/  @P3 VIADD R25, R25, 0x1 ;  /* 0x0000000119193836 */ /* 0x000fe20000000000 */
[----:B------:R-:W-:-:S02]  /*2950*/  ISETP.GE.AND P3, PT, R4, RZ, PT ;  /* 0x000000ff0400720c */ /* 0x000fc40003f66270 */
[----:B------:R-:W3:Y:S01]  /*2960*/  LDC.64 R4, c[0x0][0x388] ;  /* 0x0000e200ff047b82 */ /* 0x000ee20000000a00 */
[----:B--2---:R-:W-:-:S10]  /*2970*/  IMAD.WIDE R8, R9, 0x8, R6 ;  /* 0x0000000809087825 */ /* 0x004fd400078e0206 */
[----:B------:R-:W-:Y:S01]  /*2980*/  @!P3 IMAD.MOV R25, RZ, RZ, -R25 ;  /* 0x000000ffff19b224 */ /* 0x000fe200078e0a19 */
[----:B------:R-:W0:Y:S01]  /*2990*/  LDG.E R24, desc[UR8][R8.64] ;  /* 0x0000000808187981 */ /* 0x000e22000c1e1900 */
[----:B---3--:R-:W-:-:S06]  /*29a0*/  IMAD.WIDE R10, R11, 0x2, R4 ;  /* 0x000000020b0a7825 */ /* 0x008fcc00078e0204 */
[----:B------:R-:W2:Y:S01]  /*29b0*/  LDG.E.U16 R10, desc[UR12][R10.64] ;  /* 0x0000000c0a0a7981 */ /* 0x000ea2000c1e1500 */
[----:B0-----:R-:W-:Y:S01]  /*29c0*/  FMUL R27, R24, R13 ;  /* 0x0000000d181b7220 */ /* 0x001fe20000400000 */
[----:B--2---:R-:W-:-:S04]  /*29d0*/  PRMT R26, R10, 0x7770, RZ ;  /* 0x000077700a1a7816 */ /* 0x004fc800000000ff */
[----:B------:R-:W-:Y:S02]  /*29e0*/  ISETP.NE.AND P3, PT, R26, RZ, PT ;  /* 0x000000ff1a00720c */ /* 0x000fe40003f65270 */
[----:B------:R-:W-:Y:S02]  /*29f0*/  PRMT R26, R10, 0x7771, RZ ;  /* 0x000077710a1a7816 */ /* 0x000fe400000000ff */
[----:B------:R-:W-:Y:S02]  /*2a00*/  FSEL R24, R27, R12, P3 ;  /* 0x0000000c1b187208 */ /* 0x000fe40001800000 */
[----:B------:R-:W-:-:S13]  /*2a10*/  ISETP.NE.AND P3, PT, R26, RZ, PT ;  /* 0x000000ff1a00720c */ /* 0x000fda0003f65270 */
[----:B------:R-:W-:Y:S02]  /*2a20*/  @P3 R2UR UR8, R32 ;  /* 0x00000000200832ca */ /* 0x000fe400000e0000 */
[----:B------:R-:W-:-:S13]  /*2a30*/  @P3 R2UR UR9, R33 ;  /* 0x00000000210932ca */ /* 0x000fda00000e0000 */
[----:B------:R0:W2:Y:S01]  /*2a40*/  @P3 LDG.E R26, desc[UR8][R8.64+0x4] ;  /* 0x00000408081a3981 */ /* 0x0000a2000c1e1900 */
[----:B------:R-:W3:Y:S01]  /*2a50*/  LDCU UR8, c[0x0][0x3e8] ;  /* 0x00007d00ff0877ac */ /* 0x000ee20008000800 */
[----:B------:R-:W-:-:S04]  /*2a60*/  UISETP.NE.U32.AND UP0, UPT, UR4, 0x1, UPT ;  /* 0x000000010400788c */ /* 0x000fc8000bf05070 */
[----:B------:R-:W-:Y:S02]  /*2a70*/  UISETP.NE.AND.EX UP0, UPT, UR5, URZ, UPT, UP0 ;  /* 0x000000ff0500728c */ /* 0x000fe4000bf05300 */
[----:B------:R-:W-:Y:S01]  /*2a80*/  UISETP.NE.U32.AND UP1, UPT, UR6, 0x1, UPT ;  /* 0x000000010600788c */ /* 0x000fe2000bf25070 */
[----:B------:R-:W-:-:S03]  /*2a90*/  SEL R22, R22, R25, !P5 ;  /* 0x0000001916167207 */ /* 0x000fc60006800000 */
[----:B------:R-:W-:Y:S01]  /*2aa0*/  PLOP3.LUT P5, PT, PT, PT, UP0, 0x80, 0x8 ;  /* 0x000000000008781c */ /* 0x000fe20003faf008 */
[----:B------:R-:W-:Y:S02]  /*2ab0*/  UISETP.NE.U32.AND UP0, UPT, UR18, 0x1, UPT ;  /* 0x000000011200788c */ /* 0x000fe4000bf05070 */
[----:B------:R-:W-:Y:S01]  /*2ac0*/  UISETP.NE.AND.EX UP1, UPT, UR7, URZ, UPT, UP1 ;  /* 0x000000ff0700728c */ /* 0x000fe2000bf25310 */
[----:B---3--:R-:W-:Y:S01]  /*2ad0*/  IMAD.U32 R10, RZ, RZ, UR8 ;  /* 0x00000008ff0a7e24 */ /* 0x008fe2000f8e00ff */
[----:B------:R-:W-:Y:S01]  /*2ae0*/  UISETP.NE.AND.EX UP0, UPT, UR19, URZ, UPT, UP0 ;  /* 0x000000ff1300728c */ /* 0x000fe2000bf05300 */
[----:B------:R-:W-:Y:S01]  /*2af0*/  IMAD.MOV R11, RZ, RZ, -R22 ;  /* 0x000000ffff0b7224 */ /* 0x000fe200078e0a16 */
[----:B------:R-:W-:-:S03]  /*2b00*/  SEL R20, R20, RZ, P5 ;  /* 0x000000ff14147207 */ /* 0x000fc60002800000 */
[----:B------:R-:W-:Y:S01]  /*2b10*/  IMAD R18, R18, R11, R23 ;  /* 0x0000000b12127224 */ /* 0x000fe200078e0217 */
[----:B------:R-:W-:Y:S01]  /*2b20*/  PLOP3.LUT P4, PT, PT, PT, UP0, 0x80, 0x8 ;  /* 0x000000000008781c */ /* 0x000fe20003f8f008 */
[----:B0-----:R-:W-:-:S03]  /*2b30*/  IMAD R9, R20, UR16, RZ ;  /* 0x0000001014097c24 */ /* 0x001fc6000f8e02ff */
[----:B------:R-:W-:Y:S02]  /*2b40*/  SEL R18, R18, RZ, P4 ;  /* 0x000000ff12127207 */ /* 0x000fe40002000000 */
[----:B------:R-:W-:-:S04]  /*2b50*/  LEA.HI R19, R19, R19, RZ, 0x1 ;  /* 0x0000001313137211 */ /* 0x000fc800078f08ff */
[----:B------:R-:W-:-:S05]  /*2b60*/  SHF.R.S32.HI R19, RZ, 0x1, R19 ;  /* 0x00000001ff137819 */ /* 0x000fca0000011413 */
[----:B------:R-:W-:-:S05]  /*2b70*/  IMAD.WIDE R6, R19, 0x8, R6 ;  /* 0x0000000813067825 */ /* 0x000fca00078e0206 */
[----:B------:R-:W3:Y:S01]  /*2b80*/  LDG.E R8, desc[UR12][R6.64] ;  /* 0x0000000c06087981 */ /* 0x000ee2000c1e1900 */
[----:B--2---:R-:W-:Y:S01]  /*2b90*/  @P3 FMUL R10, R26, R13 ;  /* 0x0000000d1a0a3220 */ /* 0x004fe20000400000 */
[----:B------:R-:W-:-:S04]  /*2ba0*/  PLOP3.LUT P3, PT, PT, PT, UP1, 0x80, 0x8 ;  /* 0x000000000008781c */ /* 0x000fc80003f6f018 */
[----:B------:R-:W-:-:S05]  /*2bb0*/  SEL R22, R22, RZ, P3 ;  /* 0x000000ff16167207 */ /* 0x000fca0001800000 */
[----:B------:R-:W-:-:S04]  /*2bc0*/  IMAD R9, R22, UR17, R9 ;  /* 0x0000001116097c24 */ /* 0x000fc8000f8e0209 */
[----:B------:R-:W-:-:S05]  /*2bd0*/  IMAD R9, R18, UR11, R9 ;  /* 0x0000000b12097c24 */ /* 0x000fca000f8e0209 */
[----:B------:R-:W-:-:S04]  /*2be0*/  LEA.HI R9, R9, R9, RZ, 0x1 ;  /* 0x0000000909097211 */ /* 0x000fc800078f08ff */
[----:B------:R-:W-:-:S05]  /*2bf0*/  SHF.R.S32.HI R9, RZ, 0x1, R9 ;  /* 0x00000001ff097819 */ /* 0x000fca0000011409 */
[----:B------:R-:W-:-:S06]  /*2c00*/  IMAD.WIDE R4, R9, 0x2, R4 ;  /* 0x0000000209047825 */ /* 0x000fcc00078e0204 */
[----:B------:R-:W2:Y:S02]  /*2c10*/  LDG.E.U16 R4, desc[UR12][R4.64] ;  /* 0x0000000c04047981 */ /* 0x000ea4000c1e1500 */
[----:B--2---:R-:W-:-:S04]  /*2c20*/  PRMT R9, R4, 0x7770, RZ ;  /* 0x0000777004097816 */ /* 0x004fc800000000ff */
[----:B------:R-:W-:-:S13]  /*2c30*/  ISETP.NE.AND P6, PT, R9, RZ, PT ;  /* 0x000000ff0900720c */ /* 0x000fda0003fc5270 */
[----:B---3--:R-:W-:Y:S01]  /*2c40*/  @P6 FMUL R12, R8, R13 ;  /* 0x0000000d080c6220 */ /* 0x008fe20000400000 */
[----:B------:R-:W-:-:S04]  /*2c50*/  PRMT R8, R4, 0x7771, RZ ;  /* 0x0000777104087816 */ /* 0x000fc800000000ff */
[----:B------:R-:W-:-:S13]  /*2c60*/  ISETP.NE.AND P6, PT, R8, RZ, PT ;  /* 0x000000ff0800720c */ /* 0x000fda0003fc5270 */
[----:B------:R-:W-:Y:S02]  /*2c70*/  @P6 R2UR UR12, R32 ;  /* 0x00000000200c62ca */ /* 0x000fe400000e0000 */
[----:B------:R-:W-:-:S13]  /*2c80*/  @P6 R2UR UR13, R33 ;  /* 0x00000000210d62ca */ /* 0x000fda00000e0000 */
[----:B------:R-:W2:Y:S01]  /*2c90*/  @P6 LDG.E R4, desc[UR12][R6.64+0x4] ;  /* 0x0000040c06046981 */ /* 0x000ea2000c1e1900 */
[----:B------:R-:W-:Y:S01]  /*2ca0*/  MOV R18, UR8 ;  /* 0x0000000800127c02 */ /* 0x000fe20008000f00 */
[C---:B------:R-:W-:Y:S01]  /*2cb0*/  FADD R24, -R21.reuse, R24 ;  /* 0x0000001815187221 */ /* 0x040fe20000000100 */
[----:B------:R-:W-:Y:S02]  /*2cc0*/  IMAD.MOV.U32 R5, RZ, RZ, 0x437c0000 ;  /* 0x437c0000ff057424 */ /* 0x000fe400078e00ff */
[C---:B------:R-:W-:Y:S01]  /*2cd0*/  FADD R10, -R21.reuse, R10 ;  /* 0x0000000a150a7221 */ /* 0x040fe20000000100 */
[----:B------:R-:W-:Y:S01]  /*2ce0*/  FADD R12, -R21, R12 ;  /* 0x0000000c150c7221 */ /* 0x000fe20000000100 */
[----:B------:R-:W-:Y:S02]  /*2cf0*/  VIADD R16, R16, 0x800 ;  /* 0x0000080010107836 */ /* 0x000fe40000000000 */
[----:B--2---:R-:W-:Y:S01]  /*2d00*/  @P6 FMUL R18, R4, R13 ;  /* 0x0000000d04126220 */ /* 0x004fe20000400000 */
[----:B------:R-:W-:-:S04]  /*2d10*/  IMAD.MOV.U32 R13, RZ, RZ, 0x3bbb989d ;  /* 0x3bbb989dff0d7424 */ /* 0x000fc800078e00ff */
        /* <DEDUP_REMOVED lines=8> */
[----:B------:R-:W-:Y:S01]  /*2da0*/  FFMA.SAT R8, R12, R13, 0.5 ;  /* 0x3f0000000c087423 */ /* 0x000fe2000000200d */
[----:B------:R-:W-:Y:S02]  /*2db0*/  FADD R18, -R21, R18 ;  /* 0x0000001215127221 */ /* 0x000fe40000000100 */
[----:B------:R-:W-:Y:S01]  /*2dc0*/  FFMA R9, R10, 1.4426950216293334961, -R9 ;  /* 0x3fb8aa3b0a097823 */ /* 0x000fe20000000809 */
[----:B------:R-:W-:-:S03]  /*2dd0*/  FFMA.RM R8, R8, R5, 12582913 ;  /* 0x4b40000108087423 */ /* 0x000fc60000004005 */
[----:B------:R-:W-:Y:S01]  /*2de0*/  FFMA R9, R10, 1.925963033500011079e-08, R9 ;  /* 0x32a570600a097823 */ /* 0x000fe20000000009 */
[----:B------:R-:W-:Y:S01]  /*2df0*/  FFMA.SAT R10, R18, R13, 0.5 ;  /* 0x3f000000120a7423 */ /* 0x000fe2000000200d */
[----:B------:R-:W-:-:S03]  /*2e00*/  FADD R11, R8, -12583039 ;  /* 0xcb40007f080b7421 */ /* 0x000fc60000000000 */
[----:B------:R-:W-:Y:S01]  /*2e10*/  FFMA.RM R10, R10, R5, 12582913 ;  /* 0x4b4000010a0a7423 */ /* 0x000fe20000004005 */
[----:B------:R-:W-:Y:S01]  /*2e20*/  FFMA R11, R12, 1.4426950216293334961, -R11 ;  /* 0x3fb8aa3b0c0b7823 */ /* 0x000fe2000000080b */
[----:B------:R-:W0:Y:S02]  /*2e30*/  MUFU.EX2 R7, R7 ;  /* 0x0000000700077308 */ /* 0x000e240000000800 */
[----:B------:R-:W-:Y:S01]  /*2e40*/  FADD R5, R10, -12583039 ;  /* 0xcb40007f0a057421 */ /* 0x000fe20000000000 */
[----:B------:R-:W-:-:S03]  /*2e50*/  FFMA R11, R12, 1.925963033500011079e-08, R11 ;  /* 0x32a570600c0b7823 */ /* 0x000fc6000000000b */
[C---:B------:R-:W-:Y:S02]  /*2e60*/  FFMA R5, R18.reuse, 1.4426950216293334961, -R5 ;  /* 0x3fb8aa3b12057823 */ /* 0x040fe40000000805 */
[----:B------:R-:W2:Y:S02]  /*2e70*/  MUFU.EX2 R9, R9 ;  /* 0x0000000900097308 */ /* 0x000ea40000000800 */
[----:B------:R-:W-:Y:S01]  /*2e80*/  FFMA R18, R18, 1.925963033500011079e-08, R5 ;  /* 0x32a5706012127823 */ /* 0x000fe20000000005 */
[----:B------:R-:W-:-:S05]  /*2e90*/  IMAD.SHL.U32 R5, R4, 0x800000, RZ ;  /* 0x0080000004057824 */ /* 0x000fca00078e00ff */
[----:B------:R-:W3:Y:S01]  /*2ea0*/  MUFU.EX2 R11, R11 ;  /* 0x0000000b000b7308 */ /* 0x000ee20000000800 */
[----:B------:R-:W-:Y:S01]  /*2eb0*/  ISETP.GE.AND P6, PT, R16, R3, PT ;  /* 0x000000031000720c */ /* 0x000fe20003fc6270 */
[----:B------:R-:W-:Y:S02]  /*2ec0*/  IMAD.SHL.U32 R6, R6, 0x800000, RZ ;  /* 0x0080000006067824 */ /* 0x000fe400078e00ff */
[----:B0-----:R-:W-:-:S04]  /*2ed0*/  FFMA R5, R5, R7, R14 ;  /* 0x0000000705057223 */ /* 0x001fc8000000000e */
[----:B------:R-:W0:Y:S01]  /*2ee0*/  MUFU.EX2 R18, R18 ;  /* 0x0000001200127308 */ /* 0x000e220000000800 */
[----:B------:R-:W-:Y:S01]  /*2ef0*/  SHF.L.U32 R8, R8, 0x17, RZ ;  /* 0x0000001708087819 */ /* 0x000fe200000006ff */
[----:B--2---:R-:W-:Y:S01]  /*2f00*/  FFMA R9, R6, R9, R5 ;  /* 0x0000000906097223 */ /* 0x004fe20000000005 */
[----:B------:R-:W-:-:S03]  /*2f10*/  IMAD.SHL.U32 R5, R10, 0x800000, RZ ;  /* 0x008000000a057824 */ /* 0x000fc600078e00ff */
[----:B---3--:R-:W-:-:S04]  /*2f20*/  FFMA R8, R8, R11, R9 ;  /* 0x0000000b08087223 */ /* 0x008fc80000000009 */
[----:B0-----:R-:W-:Y:S01]  /*2f30*/  FFMA R14, R5, R18, R8 ;  /* 0x00000012050e7223 */ /* 0x001fe20000000008 */
[----:B------:R-:W-:Y:S06]  /*2f40*/  @!P6 BRA `(.L_x_9556) ;  /* 0xfffffff000f0e947 */ /* 0x000fec000383ffff */
.L_x_9553:
[----:B0-----:R-:W-:Y:S05]  /*2f50*/  BSYNC.RECONVERGENT B0 ;  /* 0x0000000000007941 */ /* 0x001fea0003800200 */
.L_x_9552:
[----:B------:R-:W-:Y:S01]  /*2f60*/  IMAD.MOV.U32 R13, RZ, RZ, R14 ;  /* 0x000000ffff0d7224 */ /* 0x000fe200078e000e */
[C---:B------:R-:W-:Y:S01]  /*2f70*/  ISETP.GT.AND P5, PT, R2.reuse, 0x1b, PT ;  /* 0x0000001b0200780c */ /* 0x040fe20003fa4270 */
[----:B------:R-:W0:Y:S01]  /*2f80*/  S2UR UR5, SR_CgaCtaId ;  /* 0x00000000000579c3 */ /* 0x000e220000008800 */
[----:B------:R-:W-:Y:S01]  /*2f90*/  ISETP.GT.AND P6, PT, R2, 0x17, PT ;  /* 0x000000170200780c */ /* 0x000fe20003fc4270 */
[----:B------:R-:W-:Y:S01]  /*2fa0*/  UMOV UR4, 0x400 ;  /* 0x0000040000047882 */ /* 0x000fe20000000000 */
[----:B------:R-:W4:Y:S01]  /*2fb0*/  SHFL.DOWN PT, R0, R13, 0x1, 0x1f ;  /* 0x08201f000d007f89 */ /* 0x000f2200000e0000 */
[----:B------:R-:W-:Y:S01]  /*2fc0*/  UIADD3 UR4, UPT, UPT, UR4, 0xa8, URZ ;  /* 0x000000a804047890 */ /* 0x000fe2000fffe0ff */
[----:B------:R-:W-:Y:S01]  /*2fd0*/  BSSY.RECONVERGENT B0, `(.L_x_9557) ;  /* 0x0000041000007945 */ /* 0x000fe20003800200 */
[----:B------:R-:W0:Y:S01]  /*2fe0*/  LDCU UR7, c[0x0][0x3d0] ;  /* 0x00007a00ff0777ac */ /* 0x000e220008000800 */
[----:B------:R-:W1:Y:S01]  /*2ff0*/  LDCU UR6, c[0x0][0x3e0] ;  /* 0x00007c00ff0677ac */ /* 0x000e620008000800 */
[----:B0-----:R-:W-:Y:S01]  /*3000*/  ULEA UR4, UR5, UR4, 0x18 ;  /* 0x0000000405047291 */ /* 0x001fe2000f8ec0ff */
[----:B----4-:R-:W-:-:S05]  /*3010*/  @!P1 FADD R13, R0, R13 ;  /* 0x0000000d000d9221 */ /* 0x010fca0000000000 */
[----:B------:R-:W0:Y:S02]  /*3020*/  SHFL.DOWN PT, R0, R13, 0x2, 0x1f ;  /* 0x08401f000d007f89 */ /* 0x000e2400000e0000 */
[----:B0-----:R-:W-:-:S05]  /*3030*/  @!P0 FADD R13, R13, R0 ;  /* 0x000000000d0d8221 */ /* 0x001fca0000000000 */
[----:B------:R-:W0:Y:S02]  /*3040*/  SHFL.DOWN PT, R0, R13, 0x4, 0x1f ;  /* 0x08801f000d007f89 */ /* 0x000e2400000e0000 */
[----:B0-----:R-:W-:Y:S02]  /*3050*/  @!P5 FADD R13, R13, R0 ;  /* 0x000000000d0dd221 */ /* 0x001fe40000000000 */
[----:B------:R-:W0:Y:S03]  /*3060*/  S2R R0, SR_TID.X ;  /* 0x0000000000007919 */ /* 0x000e260000002100 */
[----:B---3--:R-:W3:Y:S02]  /*3070*/  SHFL.DOWN PT, R4, R13, 0x8, 0x1f ;  /* 0x09001f000d047f89 */ /* 0x008ee400000e0000 */
[----:B---3--:R-:W-:Y:S01]  /*3080*/  @!P6 FADD R13, R13, R4 ;  /* 0x000000040d0de221 */ /* 0x008fe20000000000 */
[----:B------:R-:W-:-:S02]  /*3090*/  ISETP.GT.AND P6, PT, R2, 0xf, PT ;  /* 0x0000000f0200780c */ /* 0x000fc40003fc4270 */
[----:B0-----:R-:W-:Y:S02]  /*30a0*/  ISETP.NE.AND P0, PT, R0, RZ, PT ;  /* 0x000000ff0000720c */ /* 0x001fe40003f05270 */
[----:B------:R-:W0:Y:S01]  /*30b0*/  SHFL.DOWN PT, R4, R13, 0x10, 0x1f ;  /* 0x0a001f000d047f89 */ /* 0x000e2200000e0000 */
[----:B------:R-:W-:-:S04]  /*30c0*/  SHF.R.U32.HI R2, RZ, 0x3, R0 ;  /* 0x00000003ff027819 */ /* 0x000fc80000011600 */
[----:B------:R-:W-:-:S04]  /*30d0*/  LOP3.LUT R2, R2, 0x7c, RZ, 0xc0, !PT ;  /* 0x0000007c02027812 */ /* 0x000fc800078ec0ff */
[----:B0-----:R-:W-:-:S05]  /*30e0*/  @!P6 FADD R13, R13, R4 ;  /* 0x000000040d0de221 */ /* 0x001fca0000000000 */
[----:B------:R0:W-:Y:S01]  /*30f0*/  @P2 STS [R2+UR4+0x20], R13 ;  /* 0x0000200d02002988 */ /* 0x0001e20008000804 */
[----:B------:R-:W-:Y:S06]  /*3100*/  BAR.SYNC.DEFER_BLOCKING 0x0 ;  /* 0x0000000000007b1d */ /* 0x000fec0000010000 */
[----:B-1----:R-:W-:Y:S05]  /*3110*/  @P0 BRA `(.L_x_9558) ;  /* 0x0000000000b00947 */ /* 0x002fea0003800000 */
[----:B------:R-:W1:Y:S01]  /*3120*/  S2UR UR5, SR_CgaCtaId ;  /* 0x00000000000579c3 */ /* 0x000e620000008800 */
[----:B------:R-:W-:Y:S02]  /*3130*/  UMOV UR4, 0x400 ;  /* 0x0000040000047882 */ /* 0x000fe40000000000 */
[----:B-1----:R-:W-:-:S09]  /*3140*/  ULEA UR4, UR5, UR4, 0x18 ;  /* 0x0000000405047291 */ /* 0x002fd2000f8ec0ff */
[----:B0-----:R-:W0:Y:S04]  /*3150*/  LDS R2, [UR4+0xcc] ;  /* 0x0000cc04ff027984 */ /* 0x001e280008000800 */
[----:B------:R-:W1:Y:S04]  /*3160*/  LDS.128 R4, [UR4+0xd0] ;  /* 0x0000d004ff047984 */ /* 0x000e680008000c00 */
[----:B------:R-:W3:Y:S04]  /*3170*/  LDS.128 R8, [UR4+0xe0] ;  /* 0x0000e004ff087984 */ /* 0x000ee80008000c00 */
[----:B------:R-:W4:Y:S01]  /*3180*/  LDS.128 R16, [UR4+0xf0] ;  /* 0x0000f004ff107984 */ /* 0x000f220008000c00 */
[----:B0-----:R-:W-:-:S04]  /*3190*/  FADD R13, R13, R2 ;  /* 0x000000020d0d7221 */ /* 0x001fc80000000000 */
[----:B-1----:R-:W-:Y:S02]  /*31a0*/  FADD R4, R13, R4 ;  /* 0x000000040d047221 */ /* 0x002fe40000000000 */
[----:B------:R-:W0:Y:S02]  /*31b0*/  LDS.128 R12, [UR4+0x100] ;  /* 0x00010004ff0c7984 */ /* 0x000e240008000c00 */
[----:B------:R-:W-:-:S04]  /*31c0*/  FADD R5, R4, R5 ;  /* 0x0000000504057221 */ /* 0x000fc80000000000 */
[----:B------:R-:W-:-:S04]  /*31d0*/  FADD R6, R5, R6 ;  /* 0x0000000605067221 */ /* 0x000fc80000000000 */
[----:B------:R-:W-:-:S04]  /*31e0*/  FADD R7, R6, R7 ;  /* 0x0000000706077221 */ /* 0x000fc80000000000 */
[----:B---3--:R-:W-:Y:S02]  /*31f0*/  FADD R8, R7, R8 ;  /* 0x0000000807087221 */ /* 0x008fe40000000000 */
[----:B------:R-:W1:Y:S02]  /*3200*/  LDS.128 R4, [UR4+0x110] ;  /* 0x00011004ff047984 */ /* 0x000e640008000c00 */
[----:B------:R-:W-:-:S04]  /*3210*/  FADD R9, R8, R9 ;  /* 0x0000000908097221 */ /* 0x000fc80000000000 */
[----:B------:R-:W-:-:S04]  /*3220*/  FADD R10, R9, R10 ;  /* 0x0000000a090a7221 */ /* 0x000fc80000000000 */
[----:B------:R-:W-:-:S04]  /*3230*/  FADD R11, R10, R11 ;  /* 0x0000000b0a0b7221 */ /* 0x000fc80000000000 */
[----:B----4-:R-:W-:Y:S02]  /*3240*/  FADD R16, R11, R16 ;  /* 0x000000100b107221 */ /* 0x010fe40000000000 */
[----:B------:R-:W3:Y:S02]  /*3250*/  LDS.128 R8, [UR4+0x120] ;  /* 0x00012004ff087984 */ /* 0x000ee40008000c00 */
        /* <DEDUP_REMOVED lines=23> */
[----:B------:R1:W-:Y:S02]  /*33d0*/  STS [UR4+0x14c], R4 ;  /* 0x00014c04ff007988 */ /* 0x0003e40008000804 */
.L_x_9558:
[----:B------:R-:W-:Y:S05]  /*33e0*/  BSYNC.RECONVERGENT B0 ;  /* 0x0000000000007941 */ /* 0x000fea0003800200 */
.L_x_9557:
[----:B------:R-:W-:Y:S01]  /*33f0*/  BAR.SYNC.DEFER_BLOCKING 0x0 ;  /* 0x0000000000007b1d */ /* 0x000fe20000010000 */
[----:B------:R-:W-:-:S05]  /*3400*/  ISETP.GE.AND P0, PT, R0, R3, PT ;  /* 0x000000030000720c */ /* 0x000fca0003f06270 */
[----:B------:R-:W3:Y:S01]  /*3410*/  LDCU UR14, c[0x0][0x3ec] ;  /* 0x00007d80ff0e77ac */ /* 0x000ee20008000800 */
[----:B------:R-:W-:Y:S01]  /*3420*/  BSSY.RECONVERGENT B0, `(.L_x_9559) ;  /* 0x00000af000007945 */ /* 0x000fe20003800200 */
[----:B------:R-:W4:Y:S01]  /*3430*/  LDCU.64 UR12, c[0x0][0x3c8] ;  /* 0x00007900ff0c77ac */ /* 0x000f220008000a00 */
[----:B------:R-:W0:Y:S05]  /*3440*/  LDCU.128 UR8, c[0x0][0x3f0] ;  /* 0x00007e00ff0877ac */ /* 0x000e2a0008000c00 */
[----:B------:R-:W-:Y:S05]  /*3450*/  @P0 BRA `(.L_x_9560) ;  /* 0x0000000800ac0947 */ /* 0x000fea0003800000 */
[----:B------:R-:W5:Y:S01]  /*3460*/  S2UR UR5, SR_CgaCtaId ;  /* 0x00000000000579c3 */ /* 0x000f620000008800 */
[----:B------:R-:W-:Y:S01]  /*3470*/  UMOV UR4, 0x400 ;  /* 0x0000040000047882 */ /* 0x000fe20000000000 */
[----:B------:R-:W-:-:S06]  /*3480*/  IMAD.MOV.U32 R8, RZ, RZ, R0 ;  /* 0x000000ffff087224 */ /* 0x000fcc00078e0000 */
[----:B0-----:R-:W0:Y:S08]  /*3490*/  LDC R2, c[0x0][0x3b0] ;  /* 0x0000ec00ff027b82 */ /* 0x001e300000000800 */
[----:B------:R-:W0:Y:S01]  /*34a0*/  LDC R6, c[0x0][0x3b4] ;  /* 0x0000ed00ff067b82 */ /* 0x000e220000000800 */
[----:B-----5:R-:W-:-:S07]  /*34b0*/  ULEA UR4, UR5, UR4, 0x18 ;  /* 0x0000000405047291 */ /* 0x020fce000f8ec0ff */
[----:B------:R-:W0:Y:S02]  /*34c0*/  LDC.64 R10, c[0x0][0x3a0] ;  /* 0x0000e800ff0a7b82 */ /* 0x000e240000000a00 */
[----:B------:R-:W0:Y:S03]  /*34d0*/  LDS R7, [UR4+0x14c] ;  /* 0x00014c04ff077984 */ /* 0x000e260008000800 */
.L_x_9565:
[----:B0-----:R-:W-:Y:S01]  /*34e0*/  IABS R16, R2 ;  /* 0x0000000200107213 */ /* 0x001fe20000000000 */
[----:B------:R-:W-:Y:S01]  /*34f0*/  IMAD.SHL.U32 R12, R8, 0x2, RZ ;  /* 0x00000002080c7824 */ /* 0x000fe200078e00ff */
[----:B------:R-:W-:Y:S02]  /*3500*/  ISETP.NE.AND P3, PT, R6, RZ, PT ;  /* 0x000000ff0600720c */ /* 0x000fe40003f65270 */
[----:B------:R-:W0:Y:S01]  /*3510*/  I2F.RP R0, R16 ;  /* 0x0000001000007306 */ /* 0x000e220000209400 */
[----:B------:R-:W-:Y:S01]  /*3520*/  IMAD R9, R29, UR6, R12 ;  /* 0x000000061d097c24 */ /* 0x000fe2000f8e020c */
[----:B--2---:R-:W-:Y:S02]  /*3530*/  R2UR UR4, R32 ;  /* 0x00000000200472ca */ /* 0x004fe400000e0000 */
[----:B------:R-:W-:Y:S02]  /*3540*/  R2UR UR5, R33 ;  /* 0x00000000210572ca */ /* 0x000fe400000e0000 */
[----:B------:R-:W-:-:S02]  /*3550*/  IABS R15, R9 ;  /* 0x00000009000f7213 */ /* 0x000fc40000000000 */
[----:B0-----:R-:W1:Y:S02]  /*3560*/  MUFU.RCP R0, R0 ;  /* 0x0000000000007308 */ /* 0x001e640000001000 */
[----:B-1----:R-:W-:Y:S02]  /*3570*/  IADD3 R4, PT, PT, R0, 0xffffffe, RZ ;  /* 0x0ffffffe00047810 */ /* 0x002fe40007ffe0ff */
        /* <DEDUP_REMOVED lines=20> */
[----:B0-----:R-:W-:-:S06]  /*36c0*/  VIADD R5, R13, 0xffffffe ;  /* 0x0ffffffe0d057836 */ /* 0x001fcc0000000000 */
[----:B------:R-:W-:Y:S01]  /*36d0*/  @P0 VIADD R4, R4, 0x1 ;  /* 0x0000000104040836 */ /* 0x000fe20000000000 */
[----:B------:R-:W0:Y:S04]  /*36e0*/  F2I.FTZ.U32.TRUNC.NTZ R5, R5 ;  /* 0x0000000500057305 */ /* 0x000e28000021f000 */
[----:B------:R-:W-:-:S05]  /*36f0*/  MOV R18, R4 ;  /* 0x0000000400127202 */ /* 0x000fca0000000f00 */
[----:B------:R-:W-:Y:S01]  /*3700*/  @!P2 IMAD.MOV R18, RZ, RZ, -R18 ;  /* 0x000000ffff12a224 */ /* 0x000fe200078e0a12 */
[----:B------:R-:W-:-:S05]  /*3710*/  @!P1 LOP3.LUT R18, RZ, R2, RZ, 0x33, !PT ;  /* 0x00000002ff129212 */ /* 0x000fca00078e33ff */
[----:B------:R-:W-:Y:S02]  /*3720*/  IMAD.MOV R4, RZ, RZ, -R18 ;  /* 0x000000ffff047224 */ /* 0x000fe400078e0a12 */
[----:B0-----:R-:W-:Y:S02]  /*3730*/  IMAD.MOV R13, RZ, RZ, -R5 ;  /* 0x000000ffff0d7224 */ /* 0x001fe400078e0a05 */
[----:B------:R-:W-:Y:S02]  /*3740*/  IMAD R19, R2, R4, R9 ;  /* 0x0000000402137224 */ /* 0x000fe400078e0209 */
[----:B------:R-:W-:Y:S02]  /*3750*/  IMAD R13, R13, R0, RZ ;  /* 0x000000000d0d7224 */ /* 0x000fe400078e02ff */
[----:B------:R-:W-:Y:S01]  /*3760*/  IMAD.MOV.U32 R4, RZ, RZ, RZ ;  /* 0x000000ffff047224 */ /* 0x000fe200078e00ff */
[----:B------:R-:W-:-:S03]  /*3770*/  IABS R14, R19 ;  /* 0x00000013000e7213 */ /* 0x000fc60000000000 */
[----:B------:R-:W-:Y:S01]  /*3780*/  IMAD.HI.U32 R4, R5, R13, R4 ;  /* 0x0000000d05047227 */ /* 0x000fe200078e0004 */
[----:B------:R-:W-:Y:S02]  /*3790*/  MOV R5, R14 ;  /* 0x0000000e00057202 */ /* 0x000fe40000000f00 */
[----:B------:R-:W0:Y:S03]  /*37a0*/  LDC.64 R14, c[0x0][0x390] ;  /* 0x0000e400ff0e7b82 */ /* 0x000e260000000a00 */
        /* <DEDUP_REMOVED lines=8> */
[----:B------:R-:W-:-:S04]  /*3830*/  LOP3.LUT R0, R19, R6, RZ, 0x3c, !PT ;  /* 0x0000000613007212 */ /* 0x000fc800078e3cff */
[----:B------:R-:W-:-:S07]  /*3840*/  ISETP.GE.AND P2, PT, R0, RZ, PT ;  /* 0x000000ff0000720c */ /* 0x000fce0003f46270 */
[----:B------:R-:W-:Y:S01]  /*3850*/  @P0 VIADD R4, R4, 0x1 ;  /* 0x0000000104040836 */ /* 0x000fe20000000000 */
[----:B-1----:R-:W-:-:S04]  /*3860*/  ISETP.NE.U32.AND P0, PT, R16, 0x1, PT ;  /* 0x000000011000780c */ /* 0x002fc80003f05070 */
[----:B------:R-:W-:Y:S02]  /*3870*/  MOV R0, R4 ;  /* 0x0000000400007202 */ /* 0x000fe40000000f00 */
[----:B------:R-:W0:Y:S03]  /*3880*/  LDC.64 R4, c[0x0][0x388] ;  /* 0x0000e200ff047b82 */ /* 0x000e260000000a00 */
[----:B------:R-:W-:Y:S01]  /*3890*/  @!P2 IMAD.MOV R0, RZ, RZ, -R0 ;  /* 0x000000ffff00a224 */ /* 0x000fe200078e0a00 */
[----:B------:R-:W-:Y:S02]  /*38a0*/  @!P3 LOP3.LUT R0, RZ, R6, RZ, 0x33, !PT ;  /* 0x00000006ff00b212 */ /* 0x000fe400078e33ff */
[----:B------:R-:W-:Y:S02]  /*38b0*/  ISETP.NE.AND.EX P2, PT, R15, RZ, PT, P1 ;  /* 0x000000ff0f00720c */ /* 0x000fe40003f45310 */
[----:B------:R-:W-:Y:S01]  /*38c0*/  ISETP.NE.AND.EX P1, PT, R17, RZ, PT, P0 ;  /* 0x000000ff1100720c */ /* 0x000fe20003f25300 */
[----:B------:R-:W-:Y:S01]  /*38d0*/  IMAD.MOV R13, RZ, RZ, -R0 ;  /* 0x000000ffff0d7224 */ /* 0x000fe200078e0a00 */
[----:B------:R-:W-:-:S02]  /*38e0*/  ISETP.NE.U32.AND P0, PT, R10, 0x1, PT ;  /* 0x000000010a00780c */ /* 0x000fc40003f05070 */
[----:B------:R-:W-:Y:S01]  /*38f0*/  SEL R14, R18, RZ, P2 ;  /* 0x000000ff120e7207 */ /* 0x000fe20001000000 */
[----:B------:R-:W-:Y:S01]  /*3900*/  IMAD R13, R6, R13, R19 ;  /* 0x0000000d060d7224 */ /* 0x000fe200078e0213 */
[----:B------:R-:W-:Y:S02]  /*3910*/  ISETP.NE.AND.EX P0, PT, R11, RZ, PT, P0 ;  /* 0x000000ff0b00720c */ /* 0x000fe40003f05300 */
[----:B------:R-:W-:Y:S01]  /*3920*/  SEL R0, R0, RZ, P1 ;  /* 0x000000ff00007207 */ /* 0x000fe20000800000 */
[----:B----4-:R-:W-:Y:S01]  /*3930*/  IMAD R15, R14, UR12, RZ ;  /* 0x0000000c0e0f7c24 */ /* 0x010fe2000f8e02ff */
[----:B------:R-:W-:-:S03]  /*3940*/  SEL R13, R13, RZ, P0 ;  /* 0x000000ff0d0d7207 */ /* 0x000fc60000000000 */
[----:B------:R-:W-:Y:S02]  /*3950*/  IMAD R0, R0, UR13, R15 ;  /* 0x0000000d00007c24 */ /* 0x000fe4000f8e020f */
[----:B------:R-:W1:Y:S02]  /*3960*/  LDC.64 R14, c[0x0][0x380] ;  /* 0x0000e000ff0e7b82 */ /* 0x000e640000000a00 */
[----:B------:R-:W-:-:S05]  /*3970*/  IMAD R0, R13, UR7, R0 ;  /* 0x000000070d007c24 */ /* 0x000fca000f8e0200 */
[----:B------:R-:W-:-:S04]  /*3980*/  LEA.HI R0, R0, R0, RZ, 0x1 ;  /* 0x0000000000007211 */ /* 0x000fc800078f08ff */
[----:B------:R-:W-:-:S05]  /*3990*/  SHF.R.S32.HI R13, RZ, 0x1, R0 ;  /* 0x00000001ff0d7819 */ /* 0x000fca0000011400 */
[----:B0-----:R-:W-:-:S06]  /*39a0*/  IMAD.WIDE R4, R13, 0x2, R4 ;  /* 0x000000020d047825 */ /* 0x001fcc00078e0204 */
[----:B------:R0:W2:Y:S01]  /*39b0*/  LDG.E.U16 R4, desc[UR4][R4.64] ;  /* 0x0000000404047981 */ /* 0x0000a2000c1e1500 */
[----:B------:R-:W-:-:S04]  /*39c0*/  LEA.HI R9, R9, R9, RZ, 0x1 ;  /* 0x0000000909097211 */ /* 0x000fc800078f08ff */
[----:B------:R-:W-:-:S05]  /*39d0*/  SHF.R.S32.HI R9, RZ, 0x1, R9 ;  /* 0x00000001ff097819 */ /* 0x000fca0000011409 */
[----:B-1----:R-:W-:-:S05]  /*39e0*/  IMAD.WIDE R14, R9, 0x8, R14 ;  /* 0x00000008090e7825 */ /* 0x002fca00078e020e */
[----:B------:R-:W3:Y:S01]  /*39f0*/  LDG.E R0, desc[UR4][R14.64] ;  /* 0x000000040e007981 */ /* 0x000ee2000c1e1900 */
[----:B0-----:R-:W-:Y:S02]  /*3a00*/  IMAD.MOV.U32 R5, RZ, RZ, 0x3bbb989d ;  /* 0x3bbb989dff057424 */ /* 0x001fe400078e00ff */
[----:B------:R-:W-:Y:S01]  /*3a10*/  IMAD.MOV.U32 R13, RZ, RZ, 0x437c0000 ;  /* 0x437c0000ff0d7424 */ /* 0x000fe200078e00ff */
[----:B--2---:R-:W-:-:S04]  /*3a20*/  PRMT R9, R4, 0x7771, RZ ;  /* 0x0000777104097816 */ /* 0x004fc800000000ff */
[----:B------:R-:W-:-:S13]  /*3a30*/  ISETP.NE.AND P1, PT, R9, RZ, PT ;  /* 0x000000ff0900720c */ /* 0x000fda0003f25270 */
[----:B------:R-:W-:Y:S02]  /*3a40*/  @P1 R2UR UR4, R32 ;  /* 0x00000000200412ca */ /* 0x000fe400000e0000 */
[----:B------:R-:W-:-:S13]  /*3a50*/  @P1 R2UR UR5, R33 ;  /* 0x00000000210512ca */ /* 0x000fda00000e0000 */
[----:B------:R0:W2:Y:S01]  /*3a60*/  @P1 LDG.E R9, desc[UR4][R14.64+0x4] ;  /* 0x000004040e091981 */ /* 0x0000a2000c1e1900 */
[----:B------:R-:W-:Y:S01]  /*3a70*/  PRMT R4, R4, 0x7770, RZ ;  /* 0x0000777004047816 */ /* 0x000fe200000000ff */
[----:B---3--:R-:W-:Y:S01]  /*3a80*/  FMUL R0, R0, UR14 ;  /* 0x0000000e00007c20 */ /* 0x008fe20008400000 */
[----:B------:R-:W1:Y:S01]  /*3a90*/  LDCU UR4, c[0x0][0x3e8] ;  /* 0x00007d00ff0477ac */ /* 0x000e620008000800 */
[----:B------:R-:W-:Y:S01]  /*3aa0*/  BSSY.RECONVERGENT B1, `(.L_x_9561) ;  /* 0x000001a000017945 */ /* 0x000fe20003800200 */
[----:B------:R-:W-:Y:S01]  /*3ab0*/  ISETP.NE.AND P0, PT, R4, RZ, PT ;  /* 0x000000ff0400720c */ /* 0x000fe20003f05270 */
[----:B0-----:R-:W0:-:S12]  /*3ac0*/  MUFU.RCP R14, R7 ;  /* 0x00000007000e7308 */ /* 0x001e180000001000 */
[----:B------:R-:W3:Y:S02]  /*3ad0*/  @!P0 LDC R0, c[0x0][0x3e8] ;  /* 0x0000fa00ff008b82 */ /* 0x000ee40000000800 */
[----:B---3--:R-:W-:-:S04]  /*3ae0*/  FADD R0, -R21, R0 ;  /* 0x0000000015007221 */ /* 0x008fc80000000100 */
[----:B------:R-:W-:-:S04]  /*3af0*/  FFMA.SAT R4, R0, R5, 0.5 ;  /* 0x3f00000000047423 */ /* 0x000fc80000002005 */
[----:B------:R-:W-:Y:S01]  /*3b00*/  FFMA.RM R4, R4, R13, 12582913 ;  /* 0x4b40000104047423 */ /* 0x000fe2000000400d */
[----:B0-----:R-:W-:-:S03]  /*3b10*/  FFMA R13, -R7, R14, 1 ;  /* 0x3f800000070d7423 */ /* 0x001fc6000000010e */
[----:B------:R-:W-:Y:S01]  /*3b20*/  FADD R5, R4, -12583039 ;  /* 0xcb40007f04057421 */ /* 0x000fe20000000000 */
[----:B------:R-:W-:Y:S01]  /*3b30*/  FFMA R13, R14, R13, R14 ;  /* 0x0000000d0e0d7223 */ /* 0x000fe2000000000e */
[----:B-1----:R-:W-:Y:S02]  /*3b40*/  IMAD.U32 R14, RZ, RZ, UR4 ;  /* 0x00000004ff0e7e24 */ /* 0x002fe4000f8e00ff */
[----:B------:R-:W-:-:S04]  /*3b50*/  FFMA R5, R0, 1.4426950216293334961, -R5 ;  /* 0x3fb8aa3b00057823 */ /* 0x000fc80000000805 */
[----:B------:R-:W-:Y:S01]  /*3b60*/  FFMA R5, R0, 1.925963033500011079e-08, R5 ;  /* 0x32a5706000057823 */ /* 0x000fe20000000005 */
[----:B------:R-:W-:-:S05]  /*3b70*/  SHF.L.U32 R0, R4, 0x17, RZ ;  /* 0x0000001704007819 */ /* 0x000fca00000006ff */
[----:B------:R-:W0:Y:S02]  /*3b80*/  MUFU.EX2 R5, R5 ;  /* 0x0000000500057308 */ /* 0x000e240000000800 */
[----:B0-----:R-:W-:-:S06]  /*3b90*/  FMUL R0, R0, R5 ;  /* 0x0000000500007220 */ /* 0x001fcc0000400000 */
[----:B------:R-:W0:Y:S01]  /*3ba0*/  FCHK P0, R0, R7 ;  /* 0x0000000700007302 */ /* 0x000e220000000000 */
[----:B------:R-:W-:-:S04]  /*3bb0*/  FFMA R4, R0, R13, RZ ;  /* 0x0000000d00047223 */ /* 0x000fc800000000ff */
[----:B------:R-:W-:-:S04]  /*3bc0*/  FFMA R15, -R7, R4, R0 ;  /* 0x00000004070f7223 */ /* 0x000fc80000000100 */
[----:B------:R-:W-:Y:S01]  /*3bd0*/  FFMA R4, R13, R15, R4 ;  /* 0x0000000f0d047223 */ /* 0x000fe20000000004 */
[----:B--2---:R-:W-:Y:S01]  /*3be0*/  @P1 FMUL R14, R9, UR14 ;  /* 0x0000000e090e1c20 */ /* 0x004fe20008400000 */
[----:B0-----:R-:W-:Y:S06]  /*3bf0*/  @!P0 BRA `(.L_x_9562) ;  /* 0x0000000000108947 */ /* 0x001fec0003800000 */
[----:B------:R-:W-:Y:S01]  /*3c00*/  IMAD.MOV.U32 R5, RZ, RZ, R7 ;  /* 0x000000ffff057224 */ /* 0x000fe200078e0007 */
[----:B------:R-:W-:-:S07]  /*3c10*/  MOV R16, 0x3c30 ;  /* 0x00003c3000107802 */ /* 0x000fce0000000f00 */
[----:B------:R-:W-:Y:S05]  /*3c20*/  CALL.REL.NOINC `($__internal_154_$__cuda_sm3x_div_rn_noftz_f32_slowpath) ;  /* 0x00000004005c7944 */ /* 0x000fea0003c00000 */
[----:B------:R-:W-:-:S07]  /*3c30*/  IMAD.MOV.U32 R4, RZ, RZ, R0 ;  /* 0x000000ffff047224 */ /* 0x000fce00078e0000 */
.L_x_9562:
[----:B------:R-:W-:Y:S05]  /*3c40*/  BSYNC.RECONVERGENT B1 ;  /* 0x0000000000017941 */ /* 0x000fea0003800200 */
.L_x_9561:
[----:B------:R-:W-:Y:S02]  /*3c50*/  HFMA2 R9, -RZ, RZ, 3.7421875, 0 ;  /* 0x437c0000ff097431 */ /* 0x000fe400000001ff */
[----:B------:R-:W-:Y:S02]  /*3c60*/  IMAD.MOV.U32 R5, RZ, RZ, 0x3bbb989d ;  /* 0x3bbb989dff057424 */ /* 0x000fe400078e00ff */
[----:B------:R-:W-:Y:S01]  /*3c70*/  FADD R14, -R21, R14 ;  /* 0x0000000e150e7221 */ /* 0x000fe20000000100 */
[----:B------:R-:W0:Y:S01]  /*3c80*/  MUFU.RCP R16, R7 ;  /* 0x0000000700107308 */ /* 0x000e220000001000 */
[----:B------:R-:W-:Y:S02]  /*3c90*/  BSSY.RECONVERGENT B1, `(.L_x_9563) ;  /* 0x0000015000017945 */ /* 0x000fe40003800200 */
[----:B------:R-:W-:-:S04]  /*3ca0*/  FFMA.SAT R0, R14, R5, 0.5 ;  /* 0x3f0000000e007423 */ /* 0x000fc80000002005 */
[----:B------:R-:W-:-:S04]  /*3cb0*/  FFMA.RM R0, R0, R9, 12582913 ;  /* 0x4b40000100007423 */ /* 0x000fc80000004009 */
[C---:B------:R-:W-:Y:S01]  /*3cc0*/  FADD R5, R0.reuse, -12583039 ;  /* 0xcb40007f00057421 */ /* 0x040fe20000000000 */
[----:B------:R-:W-:-:S03]  /*3cd0*/  IMAD.SHL.U32 R0, R0, 0x800000, RZ ;  /* 0x0080000000007824 */ /* 0x000fc600078e00ff */
[----:B------:R-:W-:Y:S01]  /*3ce0*/  FFMA R5, R14, 1.4426950216293334961, -R5 ;  /* 0x3fb8aa3b0e057823 */ /* 0x000fe20000000805 */
[----:B0-----:R-:W-:-:S03]  /*3cf0*/  FFMA R9, -R7, R16, 1 ;  /* 0x3f80000007097423 */ /* 0x001fc60000000110 */
        /* <DEDUP_REMOVED lines=12> */
[----:B------:R-:W-:Y:S05]  /*3dc0*/  CALL.REL.NOINC `($__internal_154_$__cuda_sm3x_div_rn_noftz_f32_slowpath) ;  /* 0x0000000000f47944 */ /* 0x000fea0003c00000 */
[----:B------:R-:W-:-:S07]  /*3dd0*/  MOV R5, R0 ;  /* 0x0000000000057202 */ /* 0x000fce0000000f00 */
.L_x_9564:
[----:B------:R-:W-:Y:S05]  /*3de0*/  BSYNC.RECONVERGENT B1 ;  /* 0x0000000000017941 */ /* 0x000fea0003800200 */
.L_x_9563:
[----:B------:R-:W-:Y:S01]  /*3df0*/  IMAD R0, R28, UR10, RZ ;  /* 0x0000000a1c007c24 */ /* 0x000fe2000f8e02ff */
[----:B------:R-:W-:Y:S01]  /*3e00*/  R2UR UR4, R32 ;  /* 0x00000000200472ca */ /* 0x000fe200000e0000 */
[----:B------:R-:W-:Y:S01]  /*3e10*/  IMAD.MOV.U32 R13, RZ, RZ, RZ ;  /* 0x000000ffff0d7224 */ /* 0x000fe200078e00ff */
[----:B------:R-:W-:Y:S01]  /*3e20*/  R2UR UR5, R33 ;  /* 0x00000000210572ca */ /* 0x000fe200000e0000 */
[C---:B------:R-:W-:Y:S02]  /*3e30*/  IMAD R9, R29.reuse, UR11, R0 ;  /* 0x0000000b1d097c24 */ /* 0x040fe4000f8e0200 */
[----:B------:R-:W-:-:S04]  /*3e40*/  IMAD.WIDE.U32 R12, R29, UR10, R12 ;  /* 0x0000000a1d0c7c25 */ /* 0x000fc8000f8e000c */
[----:B------:R-:W-:Y:S02]  /*3e50*/  IMAD.IADD R9, R13, 0x1, R9 ;  /* 0x000000010d097824 */ /* 0x000fe400078e0209 */
[----:B------:R-:W-:-:S03]  /*3e60*/  VIADD R8, R8, 0x400 ;  /* 0x0000040008087836 */ /* 0x000fc60000000000 */
[----:B------:R-:W-:-:S04]  /*3e70*/  LEA.HI R0, P0, R9, R12, RZ, 0x1 ;  /* 0x0000000c09007211 */ /* 0x000fc800078108ff */
[----:B------:R-:W-:Y:S01]  /*3e80*/  IADD3.X R9, PT, PT, RZ, R9, RZ, P0, !PT ;  /* 0x00000009ff097210 */ /* 0x000fe200007fe4ff */
[----:B------:R-:W-:-:S03]  /*3e90*/  IMAD.SHL.U32 R12, R0, 0x4, RZ ;  /* 0x00000004000c7824 */ /* 0x000fc600078e00ff */
[----:B------:R-:W-:Y:S02]  /*3ea0*/  SHF.L.U64.HI R0, R0, 0x2, R9 ;  /* 0x0000000200007819 */ /* 0x000fe40000010209 */
[----:B------:R-:W-:-:S04]  /*3eb0*/  LOP3.LUT R12, R12, 0xfffffff8, RZ, 0xc0, !PT ;  /* 0xfffffff80c0c7812 */ /* 0x000fc800078ec0ff */
[----:B------:R-:W-:-:S04]  /*3ec0*/  IADD3 R12, P0, PT, R12, UR8, RZ ;  /* 0x000000080c0c7c10 */ /* 0x000fc8000ff1e0ff */
[----:B------:R-:W-:Y:S02]  /*3ed0*/  IADD3.X R13, PT, PT, R0, UR9, RZ, P0, !PT ;  /* 0x00000009000d7c10 */ /* 0x000fe400087fe4ff */
[----:B------:R-:W-:-:S03]  /*3ee0*/  ISETP.GE.AND P0, PT, R8, R3, PT ;  /* 0x000000030800720c */ /* 0x000fc60003f06270 */
[----:B------:R0:W-:Y:S10]  /*3ef0*/  STG.E.64 desc[UR4][R12.64], R4 ;  /* 0x000000040c007986 */ /* 0x0001f4000c101b04 */
[----:B------:R-:W-:Y:S05]  /*3f00*/  @!P0 BRA `(.L_x_9565) ;  /* 0xfffffff400748947 */ /* 0x000fea000383ffff */
.L_x_9560:
[----:B0--34-:R-:W-:Y:S05]  /*3f10*/  BSYNC.RECONVERGENT B0 ;  /* 0x0000000000007941 */ /* 0x019fea0003800200 */
.L_x_9559:
[----:B------:R-:W0:Y:S01]  /*3f20*/  LDCU.64 UR4, c[0x0][0x400] ;  /* 0x00008000ff0477ac */ /* 0x000e220008000a00 */
[----:B------:R-:W-:-:S05]  /*3f30*/  IADD3 R29, P0, PT, R30, R29, RZ ;  /* 0x0000001d1e1d7210 */ /* 0x000fca0007f1e0ff */
[----:B------:R-:W-:Y:S01]  /*3f40*/  IMAD.X R28, RZ, RZ, R28, P0 ;  /* 0x000000ffff1c7224 */ /* 0x000fe200000e061c */
[----:B0-----:R-:W-:-:S04]  /*3f50*/  ISETP.GE.U32.AND P0, PT, R29, UR4, PT ;  /* 0x000000041d007c0c */ /* 0x001fc8000bf06070 */
[----:B------:R-:W-:-:S13]  /*3f60*/  ISETP.GE.AND.EX P0, PT, R28, UR5, PT, P0 ;  /* 0x000000051c007c0c */ /* 0x000fda000bf06300 */
[----:B------:R-:W-:Y:S05]  /*3f70*/  @!P0 BRA `(.L_x_9566) ;  /* 0xffffffc000ac8947 */ /* 0x000fea000383ffff */
[----:B------:R-:W-:Y:S05]  /*3f80*/  EXIT ;  /* 0x000000000000794d */ /* 0x000fea0003800000 */
.L_x_9548:
[----:B------:R-:W-:Y:S02]  /*3f90*/  HFMA2 R12, -RZ, RZ, 0, 5.9604644775390625e-08 ;  /* 0x00000001ff0c7431 */ /* 0x000fe400000001ff */
[----:B------:R-:W-:Y:S02]  /*3fa0*/  IMAD.MOV.U32 R13, RZ, RZ, R7 ;  /* 0x000000ffff0d7224 */ /* 0x000fe400078e0007 */
[----:B------:R-:W-:Y:S02]  /*3fb0*/  IMAD.MOV.U32 R11, RZ, RZ, 0x1f ;  /* 0x0000001fff0b7424 */ /* 0x000fe400078e00ff */
[----:B------:R-:W-:-:S07]  /*3fc0*/  IMAD.MOV.U32 R15, RZ, RZ, -0x1 ;  /* 0xffffffffff0f7424 */ /* 0x000fce00078e00ff */
[----:B012---:R-:W-:Y:S05]  /*3fd0*/  WARPSYNC.COLLECTIVE R15, `(.L_x_9567) ;  /* 0x000000000f087348 */ /* 0x007fea0003c00000 */
[----:B------:R3:W4:Y:S02]  /*3fe0*/  SHFL.DOWN P6, R14, R13, R12, R11 ;  /* 0x0800000c0d0e7389 */ /* 0x00072400000c000b */
[----:B01234-:R-:W-:Y:S05]  /*3ff0*/  ENDCOLLECTIVE ;  /* 0x000000000000791b */ /* 0x01ffea0003800000 */
.L_x_9567:
[----:B------:R-:W-:Y:S02]  /*4000*/  MOV R12, 0x2 ;  /* 0x00000002000c7802 */ /* 0x000fe40000000f00 */
[----:B------:R-:W-:-:S05]  /*4010*/  @!P1 FMNMX R7, R14, R7, !PT ;  /* 0x000000070e079209 */ /* 0x000fca0007800000 */
[----:B------:R-:W-:-:S07]  /*4020*/  IMAD.MOV.U32 R13, RZ, RZ, R7 ;  /* 0x000000ffff0d7224 */ /* 0x000fce00078e0007 */
[----:B------:R-:W-:Y:S05]  /*4030*/  WARPSYNC.COLLECTIVE R15, `(.L_x_9568) ;  /* 0x000000000f087348 */ /* 0x000fea0003c00000 */
[----:B------:R0:W1:Y:S02]  /*4040*/  SHFL.DOWN P6, R14, R13, R12, R11 ;  /* 0x0800000c0d0e7389 */ /* 0x00006400000c000b */
[----:B01----:R-:W-:Y:S05]  /*4050*/  ENDCOLLECTIVE ;  /* 0x000000000000791b */ /* 0x003fea0003800000 */
.L_x_9568:
[----:B------:R-:W-:Y:S01]  /*4060*/  IMAD.MOV.U32 R12, RZ, RZ, 0x4 ;  /* 0x00000004ff0c7424 */ /* 0x000fe200078e00ff */
[----:B------:R-:W-:-:S05]  /*4070*/  @!P0 FMNMX R7, R7, R14, !PT ;  /* 0x0000000e07078209 */ /* 0x000fca0007800000 */
[----:B------:R-:W-:-:S07]  /*4080*/  IMAD.MOV.U32 R13, RZ, RZ, R7 ;  /* 0x000000ffff0d7224 */ /* 0x000fce00078e0007 */
[----:B------:R-:W-:Y:S05]  /*4090*/  WARPSYNC.COLLECTIVE R15, `(.L_x_9569) ;  /* 0x000000000f087348 */ /* 0x000fea0003c00000 */
[----:B------:R0:W1:Y:S02]  /*40a0*/  SHFL.DOWN P6, R14, R13, R12, R11 ;  /* 0x0800000c0d0e7389 */ /* 0x00006400000c000b */
[----:B01----:R-:W-:Y:S05]  /*40b0*/  ENDCOLLECTIVE ;  /* 0x000000000000791b */ /* 0x003fea0003800000 */
.L_x_9569:
[----:B------:R-:W-:Y:S01]  /*40c0*/  HFMA2 R12, -RZ, RZ, 0, 4.76837158203125e-07 ;  /* 0x00000008ff0c7431 */ /* 0x000fe200000001ff */
[----:B------:R-:W-:-:S05]  /*40d0*/  @!P5 FMNMX R7, R7, R14, !PT ;  /* 0x0000000e0707d209 */ /* 0x000fca0007800000 */
[----:B------:R-:W-:-:S07]  /*40e0*/  IMAD.MOV.U32 R13, RZ, RZ, R7 ;  /* 0x000000ffff0d7224 */ /* 0x000fce00078e0007 */
[----:B------:R-:W-:Y:S05]  /*40f0*/  WARPSYNC.COLLECTIVE R15, `(.L_x_9570) ;  /* 0x000000000f087348 */ /* 0x000fea0003c00000 */
[----:B------:R0:W1:Y:S02]  /*4100*/  SHFL.DOWN P6, R14, R13, R12, R11 ;  /* 0x0800000c0d0e7389 */ /* 0x00006400000c000b */
[----:B01----:R-:W-:Y:S05]  /*4110*/  ENDCOLLECTIVE ;  /* 0x000000000000791b */ /* 0x003fea0003800000 */
.L_x_9570:
[----:B------:R-:W-:Y:S01]  /*4120*/  IMAD.MOV.U32 R12, RZ, RZ, 0x10 ;  /* 0x00000010ff0c7424 */ /* 0x000fe200078e00ff */
[----:B------:R-:W-:-:S04]  /*4130*/  FMNMX R5, R7, R14, !PT ;  /* 0x0000000e07057209 */ /* 0x000fc80007800000 */
[----:B------:R-:W-:-:S05]  /*4140*/  FSEL R4, R7, R5, P2 ;  /* 0x0000000507047208 */ /* 0x000fca0001000000 */
[----:B------:R-:W-:-:S07]  /*4150*/  IMAD.MOV.U32 R13, RZ, RZ, R4 ;  /* 0x000000ffff0d7224 */ /* 0x000fce00078e0004 */
[----:B------:R-:W-:Y:S05]  /*4160*/  WARPSYNC.COLLECTIVE R15, `(.L_x_9571) ;  /* 0x000000000f087348 */ /* 0x000fea0003c00000 */
[----:B------:R0:W1:Y:S02]  /*4170*/  SHFL.DOWN P6, R14, R13, R12, R11 ;  /* 0x0800000c0d0e7389 */ /* 0x00006400000c000b */
[----:B01----:R-:W-:Y:S05]  /*4180*/  ENDCOLLECTIVE ;  /* 0x000000000000791b */ /* 0x003fea0003800000 */
.L_x_9571:
[----:B------:R-:W-:Y:S05]  /*4190*/  BRA `(.L_x_9572) ;  /* 0xffffffd400147947 */ /* 0x000fea000383ffff */
        .weak           $__internal_154_$__cuda_sm3x_div_rn_noftz_f32_slowpath
        .type           $__internal_154_$__cuda_sm3x_div_rn_noftz_f32_slowpath,@function
        .size           $__internal_154_$__cuda_sm3x_div_rn_noftz_f32_slowpath,(.L_x_37531 - $__internal_154_$__cuda_sm3x_div_rn_noftz_f32_slowpath)
$__internal_154_$__cuda_sm3x_div_rn_noftz_f32_slowpath:
        /* <DEDUP_REMOVED lines=34> */
.L_x_9574:
        /* <DEDUP_REMOVED lines=30> */
[CCC-:B------:R-:W-:Y:S01]  /*45a0*/  FFMA.RM R18, R22.reuse, R20.reuse, R15.reuse ;  /* 0x0000001416127223 */ /* 0x1c0fe2000000400f */
[C---:B------:R-:W-:Y:S02]  /*45b0*/  ISETP.NE.AND P2, PT, R13.reuse, RZ, PT ;  /* 0x000000ff0d00720c */ /* 0x040fe40003f45270 */
[----:B------:R-:W-:Y:S02]  /*45c0*/  ISETP.NE.AND P1, PT, R13, RZ, PT ;  /* 0x000000ff0d00720c */ /* 0x000fe40003f25270 */
[----:B------:R-:W-:Y:S01]  /*45d0*/  LOP3.LUT R9, R5, 0x7fffff, RZ, 0xc0, !PT ;  /* 0x007fffff05097812 */ /* 0x000fe200078ec0ff */
[----:B------:R-:W-:Y:S01]  /*45e0*/  FFMA.RP R5, R22, R20, R15 ;  /* 0x0000001416057223 */ /* 0x000fe2000000800f */
[----:B------:R-:W-:Y:S02]  /*45f0*/  VIADD R20, R13, 0x20 ;  /* 0x000000200d147836 */ /* 0x000fe40000000000 */
[----:B------:R-:W-:Y:S01]  /*4600*/  LOP3.LUT R9, R9, 0x800000, RZ, 0xfc, !PT ;  /* 0x0080000009097812 */ /* 0x000fe200078efcff */
[----:B------:R-:W-:Y:S01]  /*4610*/  IMAD.MOV R13, RZ, RZ, -R13 ;  /* 0x000000ffff0d7224 */ /* 0x000fe200078e0a0d */
[----:B------:R-:W-:-:S02]  /*4620*/  FSETP.NEU.FTZ.AND P0, PT, R5, R18, PT ;  /* 0x000000120500720b */ /* 0x000fc40003f1d000 */
        /* <DEDUP_REMOVED lines=12> */
.L_x_9581:
[----:B------:R-:W-:-:S04]  /*46f0*/  LOP3.LUT R0, R0, 0x80000000, RZ, 0xc0, !PT ;  /* 0x8000000000007812 */ /* 0x000fc800078ec0ff */
[----:B------:R-:W-:Y:S01]  /*4700*/  LOP3.LUT R0, R0, 0x7f800000, RZ, 0xfc, !PT ;  /* 0x7f80000000007812 */ /* 0x000fe200078efcff */
[----:B------:R-:W-:Y:S06]  /*4710*/  BRA `(.L_x_9582) ;  /* 0x0000000000047947 */ /* 0x000fec0003800000 */
.L_x_9580:
[----:B------:R-:W-:-:S07]  /*4720*/  IMAD R0, R18, 0x800000, R0 ;  /* 0x0080000012007824 */ /* 0x000fce00078e0200 */
.L_x_9582:
[----:B------:R-:W-:Y:S05]  /*4730*/  BSYNC.RECONVERGENT B3 ;  /* 0x0000000000037941 */ /* 0x000fea0003800200 */
.L_x_9579:
[----:B------:R-:W-:Y:S05]  /*4740*/  BRA `(.L_x_9583) ;  /* 0x0000000000207947 */ /* 0x000fea0003800000 */
.L_x_9578:
[----:B------:R-:W-:-:S04]  /*4750*/  LOP3.LUT R0, R5, 0x80000000, R0, 0x48, !PT ;  /* 0x8000000005007812 */ /* 0x000fc800078e4800 */
[----:B------:R-:W-:Y:S01]  /*4760*/  LOP3.LUT R0, R0, 0x7f800000, RZ, 0xfc, !PT ;  /* 0x7f80000000007812 */ /* 0x000fe200078efcff */
[----:B------:R-:W-:Y:S06]  /*4770*/  BRA `(.L_x_9583) ;  /* 0x0000000000147947 */ /* 0x000fec0003800000 */
.L_x_9577:
[----:B------:R-:W-:Y:S01]  /*4780*/  LOP3.LUT R0, R5, 0x80000000, R0, 0x48, !PT ;  /* 0x8000000005007812 */ /* 0x000fe200078e4800 */
[----:B------:R-:W-:Y:S06]  /*4790*/  BRA `(.L_x_9583) ;  /* 0x00000000000c7947 */ /* 0x000fec0003800000 */
.L_x_9576:
[----:B------:R-:W0:Y:S01]  /*47a0*/  MUFU.RSQ R0, -QNAN ;  /* 0xffc0000000007908 */ /* 0x000e220000001400 */
[----:B------:R-:W-:Y:S05]  /*47b0*/  BRA `(.L_x_9583) ;  /* 0x0000000000047947 */ /* 0x000fea0003800000 */
.L_x_9575:
[----:B------:R-:W-:-:S07]  /*47c0*/  FADD.FTZ R0, R0, R5 ;  /* 0x0000000500007221 */ /* 0x000fce0000010000 */
.L_x_9583:
[----:B------:R-:W-:Y:S05]  /*47d0*/  BSYNC.RECONVERGENT B2 ;  /* 0x0000000000027941 */ /* 0x000fea0003800200 */
.L_x_9573:
[----:B------:R-:W-:-:S04]  /*47e0*/  IMAD.MOV.U32 R17, RZ, RZ, 0x0 ;  /* 0x00000000ff117424 */ /* 0x000fc800078e00ff */
[----:B0-----:R-:W-:Y:S05]  /*47f0*/  RET.REL.NODEC R16 `(_Z24SoftmaxBlockUncachedImplI22BroadcastScaleMaskLoadIffbLm3EiE11DirectStoreIffEfLi2ELi1024EL9Algorithm0EEvT_T0_ll) ;  /* 0xffffffb810007950 */ /* 0x001fea0003c3ffff */
.L_x_9584:
        /* <DEDUP_REMOVED lines=16> */
.L_x_37531:


//--------------------- .text._Z20SoftmaxBlockSMemImplI22BroadcastScaleMaskLoadIffbLm3EiE11DirectStoreIffEfLi1ELi256EL9Algorithm0EEvT_T0_ll --------------------------
	.section	.text._Z20SoftmaxBlockSMemImplI22BroadcastScaleMaskLoadIffbLm3EiE11DirectStoreIffEfLi1ELi256EL9Algorithm0EEvT_T0_ll,"ax",@progbits
	.align	128
        .global         _Z20SoftmaxBlockSMemImplI22BroadcastScaleMaskLoadIffbLm3EiE11DirectStoreIffEfLi1ELi256EL9Algorithm0EEvT_T0_ll
        .type           _Z20SoftmaxBlockSMemImplI22BroadcastScaleMaskLoadIffbLm3EiE11DirectStoreIffEfLi1ELi256EL9Algorithm0EEvT_T0_ll,@function
        .size           _Z20SoftmaxBlockSMemImplI22BroadcastScaleMaskLoadIffbLm3EiE11DirectStoreIffEfLi1ELi256EL9Algorithm0EEvT_T0_ll,(.L_x_37532 - _Z20SoftmaxBlockSMemImplI22BroadcastScaleMaskLoadIffbLm3EiE11DirectStoreIffEfLi1ELi256EL9Algorithm0EEvT_T0_ll)
        .other          _Z20SoftmaxBlockSMemImplI22BroadcastScaleMaskLoadIffbLm3EiE11DirectStoreIffEfLi1ELi256EL9Algorithm0EEvT_T0_ll,@"STO_CUDA_ENTRY STV_DEFAULT"
_Z20SoftmaxBlockSMemImplI22BroadcastScaleMaskLoadIffbLm3EiE11DirectStoreIffEfLi1ELi256EL9Algorithm0EEvT_T0_ll:
.text._Z20SoftmaxBlockSMemImplI22BroadcastScaleMaskLoadIffbLm3EiE11DirectStoreIffEfLi1ELi256EL9Algorithm0EEvT_T0_ll:
[----:B------:R-:W-:Y:S08]  /*0000*/  LDC R1, c[0x0][0x37c] ;  /* 0x0000df00ff017b82 */ /* 0x000ff00000000800 */
[----:B------:R-:W0:Y:S08]  /*0010*/  S2UR UR4, SR_CTAID.X ;  /* 0x00000000000479c3 */ /* 0x000e300000002500 */
[----:B------:R-:W0:Y:S02]  /*0020*/  LDC.64 R2, c[0x0][0x400] ;  /* 0x00010000ff027b82 */ /* 0x000e240000000a00 */
[----:B0-----:R-:W-:-:S04]  /*0030*/  ISETP.LE.U32.AND P0, PT, R2, UR4, PT ;  /* 0x0000000402007c0c */ /* 0x001fc8000bf03070 */
[----:B------:R-:W-:-:S13]  /*0040*/  ISETP.GE.AND.EX P0, PT, RZ, R3, PT, P0 ;  /* 0x00000003ff00720c */ /* 0x000fda0003f06300 */
[----:B------:R-:W-:Y:S05]  /*0050*/  @P0 EXIT ;  /* 0x000000000000094d */ /* 0x000fea0003800000 */
[----:B------:R-:W0:Y:S01]  /*0060*/  S2R R3, SR_TID.X ;  /* 0x0000000000037919 */ /* 0x000e220000002100 */
[----:B------:R-:W1:Y:S01]  /*0070*/  LDC.64 R4, c[0x0][0x408] ;  /* 0x00010200ff047b82 */ /* 0x000e620000000a00 */
[----:B------:R-:W-:Y:S01]  /*0080*/  UMOV UR5, UR4 ;  /* 0x0000000400057c82 */ /* 0x000fe20008000000 */
[----:B------:R-:W2:Y:S01]  /*0090*/  LDCU UR9, c[0x0][0x370] ;  /* 0x00006e00ff0977ac */ /* 0x000ea20008000800 */
[----:B------:R-:W3:Y:S01]  /*00a0*/  LDCU.64 UR10, c[0x0][0x358] ;  /* 0x00006b00ff0a77ac */ /* 0x000ee20008000a00 */
[----:B------:R-:W-:Y:S01]  /*00b0*/  UMOV UR4, URZ ;  /* 0x000000ff00047c82 */ /* 0x000fe20008000000 */
[----:B0-----:R-:W-:-:S04]  /*00c0*/  LOP3.LUT R3, RZ, R3, RZ, 0x33, !PT ;  /* 0x00000003ff037212 */ /* 0x001fc800078e33ff */
[C---:B-1----:R-:W-:Y:S01]  /*00d0*/  IADD3 R18, P0, PT, R3.reuse, R4, RZ ;  /* 0x0000000403127210 */ /* 0x042fe20007f1e0ff */
[----:B------:R-:W-:-:S03]  /*00e0*/  IMAD.IADD R2, R3, 0x1, R4 ;  /* 0x0000000103027824 */ /* 0x000fc600078e0204 */
[----:B--23--:R-:W-:-:S09]  /*00f0*/  IADD3.X R4, PT, PT, R5, -0x1, RZ, P0, !PT ;  /* 0xffffffff05047810 */ /* 0x00cfd200007fe4ff */
.L_x_9620:
[----:B--23--:R-:W0:Y:S01]  /*0100*/  S2R R20, SR_TID.X ;  /* 0x0000000000147919 */ /* 0x00ce220000002100 */
[----:B-1----:R-:W1:Y:S01]  /*0110*/  LDCU UR6, c[0x0][0x408] ;  /* 0x00008100ff0677ac */ /* 0x002e620008000800 */
[----:B------:R-:W-:Y:S01]  /*0120*/  BSSY.RECONVERGENT B0, `(.L_x_9585) ;  /* 0x00001ee000007945 */ /* 0x000fe20003800200 */
[----:B----4-:R-:W-:Y:S01]  /*0130*/  IMAD.MOV.U32 R3, RZ, RZ, -0x800000 ;  /* 0xff800000ff037424 */ /* 0x010fe200078e00ff */
[----:B------:R-:W2:Y:S01]  /*0140*/  LDCU UR14, c[0x0][0x408] ;  /* 0x00008100ff0e77ac */ /* 0x000ea20008000800 */
[----:B------:R-:W3:Y:S01]  /*0150*/  LDCU UR8, c[0x0][0x3d0] ;  /* 0x00007a00ff0877ac */ /* 0x000ee20008000800 */
[----:B------:R-:W4:Y:S01]  /*0160*/  LDCU.64 UR12, c[0x0][0x3c8] ;  /* 0x00007900ff0c77ac */ /* 0x000f220008000a00 */
[----:B------:R-:W0:Y:S01]  /*0170*/  LDCU.128 UR16, c[0x0][0x380] ;  /* 0x00007000ff1077ac */ /* 0x000e220008000c00 */
[----:B-1----:R-:W-:-:S05]  /*0180*/  IMAD.U32 R5, RZ, RZ, UR6 ;  /* 0x00000006ff057e24 */ /* 0x002fca000f8e00ff */
[----:B0-----:R-:W-:-:S13]  /*0190*/  ISETP.GE.AND P0, PT, R20, R5, PT ;  /* 0x000000051400720c */ /* 0x001fda0003f06270 */
[----:B--234-:R-:W-:Y:S05]  /*01a0*/  @P0 BRA `(.L_x_9586) ;  /* 0x0000001c00940947 */ /* 0x01cfea0003800000 */
[----:B------:R-:W0:Y:S01]  /*01b0*/  LDC R19, c[0x0][0x3e0] ;  /* 0x0000f800ff137b82 */ /* 0x000e220000000800 */
[----:B------:R-:W-:Y:S01]  /*01c0*/  LEA.HI R27, R2, 0x1, RZ, 0x18 ;  /* 0x00000001021b7811 */ /* 0x000fe200078fc0ff */
[----:B------:R-:W-:Y:S01]  /*01d0*/  BSSY.RECONVERGENT B1, `(.L_x_9587) ;  /* 0x00000cd000017945 */ /* 0x000fe20003800200 */
[----:B------:R-:W-:Y:S01]  /*01e0*/  IMAD.MOV.U32 R3, RZ, RZ, -0x800000 ;  /* 0xff800000ff037424 */ /* 0x000fe200078e00ff */
[----:B------:R-:W-:Y:S02]  /*01f0*/  MOV R0, R20 ;  /* 0x0000001400007202 */ /* 0x000fe40000000f00 */
[----:B------:R-:W-:-:S04]  /*0200*/  LOP3.LUT R27, R27, 0x3, RZ, 0xc0, !PT ;  /* 0x000000031b1b7812 */ /* 0x000fc800078ec0ff */
[----:B------:R-:W-:Y:S01]  /*0210*/  ISETP.NE.AND P0, PT, R27, RZ, PT ;  /* 0x000000ff1b00720c */ /* 0x000fe20003f05270 */
[----:B0-----:R-:W-:-:S12]  /*0220*/  IMAD R19, R19, UR5, RZ ;  /* 0x0000000513137c24 */ /* 0x001fd8000f8e02ff */
[----:B------:R-:W-:Y:S05]  /*0230*/  @!P0 BRA `(.L_x_9588) ;  /* 0x0000000c00188947 */ /* 0x000fea0003800000 */
[----:B------:R-:W0:Y:S01]  /*0240*/  LDC R21, c[0x0][0x3b0] ;  /* 0x0000ec00ff157b82 */ /* 0x000e220000000800 */
[----:B------:R-:W-:Y:S02]  /*0250*/  IMAD.IADD R28, R20, 0x1, R19 ;  /* 0x00000001141c7824 */ /* 0x000fe400078e0213 */
[----:B------:R-:W-:-:S03]  /*0260*/  IMAD.MOV.U32 R24, RZ, RZ, RZ ;  /* 0x000000ffff187224 */ /* 0x000fc600078e00ff */
[----:B------:R-:W-:Y:S02]  /*0270*/  IABS R6, R28 ;  /* 0x0000001c00067213 */ /* 0x000fe40000000000 */
[----:B------:R-:W1:Y:S08]  /*0280*/  LDC R23, c[0x0][0x3b4] ;  /* 0x0000ed00ff177b82 */ /* 0x000e700000000800 */
[----:B------:R-:W2:Y:S01]  /*0290*/  LDC.64 R12, c[0x0][0x390] ;  /* 0x0000e400ff0c7b82 */ /* 0x000ea20000000a00 */
[----:B0-----:R-:W-:-:S07]  /*02a0*/  IABS R22, R21 ;  /* 0x0000001500167213 */ /* 0x001fce0000000000 */
[----:B------:R-:W0:Y:S01]  /*02b0*/  LDC.64 R14, c[0x0][0x398] ;  /* 0x0000e600ff0e7b82 */ /* 0x000e220000000a00 */
[----:B------:R-:W-:Y:S01]  /*02c0*/  ISETP.NE.AND P3, PT, R21, RZ, PT ;  /* 0x000000ff1500720c */ /* 0x000fe20003f65270 */
[----:B------:R-:W3:Y:S01]  /*02d0*/  I2F.RP R0, R22 ;  /* 0x0000001600007306 */ /* 0x000ee20000209400 */
[----:B------:R-:W-:Y:S02]  /*02e0*/  LOP3.LUT R26, RZ, R21, RZ, 0x33, !PT ;  /* 0x00000015ff1a7212 */ /* 0x000fe400078e33ff */
[----:B-1----:R-:W-:-:S03]  /*02f0*/  ISETP.NE.AND P4, PT, R23, RZ, PT ;  /* 0x000000ff1700720c */ /* 0x002fc60003f85270 */
[----:B------:R-:W1:Y:S01]  /*0300*/  LDC.64 R16, c[0x0][0x3a0] ;  /* 0x0000e800ff107b82 */ /* 0x000e620000000a00 */
[----:B------:R-:W-:-:S07]  /*0310*/  LOP3.LUT R31, RZ, R23, RZ, 0x33, !PT ;  /* 0x00000017ff1f7212 */ /* 0x000fce00078e33ff */
[----:B------:R-:W4:Y:S01]  /*0320*/  LDC R30, c[0x0][0x3d0] ;  /* 0x0000f400ff1e7b82 */ /* 0x000f220000000800 */
[----:B---3--:R-:W3:Y:S07]  /*0330*/  MUFU.RCP R0, R0 ;  /* 0x0000000000007308 */ /* 0x008eee0000001000 */
[----:B------:R-:W5:Y:S01]  /*0340*/  LDC.64 R10, c[0x0][0x388] ;  /* 0x0000e200ff0a7b82 */ /* 0x000f620000000a00 */
[----:B---3--:R-:W-:-:S06]  /*0350*/  VIADD R25, R0, 0xffffffe ;  /* 0x0ffffffe00197836 */ /* 0x008fcc0000000000 */
[----:B------:R-:W3:Y:S02]  /*0360*/  F2I.FTZ.U32.TRUNC.NTZ R25, R25 ;  /* 0x0000001900197305 */ /* 0x000ee4000021f000 */
[----:B---3--:R-:W-:-:S04]  /*0370*/  IMAD.MOV R3, RZ, RZ, -R25 ;  /* 0x000000ffff037224 */ /* 0x008fc800078e0a19 */
[----:B------:R-:W-:-:S04]  /*0380*/  IMAD R3, R3, R22, RZ ;  /* 0x0000001603037224 */ /* 0x000fc800078e02ff */
[----:B------:R-:W-:Y:S01]  /*0390*/  IMAD.HI.U32 R24, R25, R3, R24 ;  /* 0x0000000319187227 */ /* 0x000fe200078e0018 */
[----:B------:R-:W-:Y:S02]  /*03a0*/  MOV R3, R6 ;  /* 0x0000000600037202 */ /* 0x000fe40000000f00 */
[----:B------:R-:W-:-:S03]  /*03b0*/  IABS R25, R23 ;  /* 0x0000001700197213 */ /* 0x000fc60000000000 */
[----:B------:R-:W-:Y:S01]  /*03c0*/  IMAD.HI.U32 R0, R24, R3, RZ ;  /* 0x0000000318007227 */ /* 0x000fe200078e00ff */
[----:B------:R-:W3:Y:S03]  /*03d0*/  I2F.RP R8, R25 ;  /* 0x0000001900087306 */ /* 0x000ee60000209400 */
[----:B------:R-:W-:-:S04]  /*03e0*/  IMAD.MOV R6, RZ, RZ, -R0 ;  /* 0x000000ffff067224 */ /* 0x000fc800078e0a00 */
[----:B------:R-:W-:-:S05]  /*03f0*/  IMAD R3, R22, R6, R3 ;  /* 0x0000000616037224 */ /* 0x000fca00078e0203 */
[----:B------:R-:W-:Y:S01]  /*0400*/  ISETP.GT.U32.AND P1, PT, R22, R3, PT ;  /* 0x000000031600720c */ /* 0x000fe20003f24070 */
[----:B---3--:R-:W3:-:S12]  /*0410*/  MUFU.RCP R8, R8 ;  /* 0x0000000800087308 */ /* 0x008ed80000001000 */
[----:B------:R-:W-:Y:S02]  /*0420*/  @!P1 IMAD.IADD R3, R3, 0x1, -R22 ;  /* 0x0000000103039824 */ /* 0x000fe400078e0a16 */
[----:B------:R-:W-:-:S03]  /*0430*/  @!P1 VIADD R0, R0, 0x1 ;  /* 0x0000000100009836 */ /* 0x000fc60000000000 */
[----:B------:R-:W-:Y:S02]  /*0440*/  ISETP.GE.U32.AND P0, PT, R3, R22, PT ;  /* 0x000000160300720c */ /* 0x000fe40003f06070 */
[----:B------:R-:W-:Y:S01]  /*0450*/  LOP3.LUT R3, R28, R21, RZ, 0x3c, !PT ;  /* 0x000000151c037212 */ /* 0x000fe200078e3cff */
[----:B---3--:R-:W-:-:S03]  /*0460*/  VIADD R6, R8, 0xffffffe ;  /* 0x0ffffffe08067836 */ /* 0x008fc60000000000 */
[----:B------:R-:W-:Y:S01]  /*0470*/  ISETP.GE.AND P2, PT, R3, RZ, PT ;  /* 0x000000ff0300720c */ /* 0x000fe20003f46270 */
[----:B------:R3:W2:Y:S06]  /*0480*/  F2I.FTZ.U32.TRUNC.NTZ R7, R6 ;  /* 0x0000000600077305 */ /* 0x0006ac000021f000 */
[----:B------:R-:W-:Y:S01]  /*0490*/  @P0 IADD3 R0, PT, PT, R0, 0x1, RZ ;  /* 0x0000000100000810 */ /* 0x000fe20007ffe0ff */
[----:B---3--:R-:W-:-:S05]  /*04a0*/  IMAD.MOV.U32 R6, RZ, RZ, RZ ;  /* 0x000000ffff067224 */ /* 0x008fca00078e00ff */
[----:B------:R-:W-:Y:S02]  /*04b0*/  @!P2 IMAD.MOV R0, RZ, RZ, -R0 ;  /* 0x000000ffff00a224 */ /* 0x000fe400078e0a00 */
[----:B--2---:R-:W-:-:S03]  /*04c0*/  IMAD.MOV R8, RZ, RZ, -R7 ;  /* 0x000000ffff087224 */ /* 0x004fc600078e0a07 */
[----:B------:R-:W-:Y:S01]  /*04d0*/  SEL R0, R26, R0, !P3 ;  /* 0x000000001a007207 */ /* 0x000fe20005800000 */
[----:B------:R-:W-:Y:S02]  /*04e0*/  IMAD R29, R8, R25, RZ ;  /* 0x00000019081d7224 */ /* 0x000fe400078e02ff */
[----:B------:R-:W2:Y:S02]  /*04f0*/  LDC.64 R8, c[0x0][0x380] ;  /* 0x0000e000ff087b82 */ /* 0x000ea40000000a00 */
[----:B------:R-:W-:Y:S02]  /*0500*/  IMAD.MOV R3, RZ, RZ, -R0 ;  /* 0x000000ffff037224 */ /* 0x000fe400078e0a00 */
        /* <DEDUP_REMOVED lines=15> */
[----:B------:R-:W0:Y:S01]  /*0600*/  LDC.64 R6, c[0x0][0x3c8] ;  /* 0x0000f200ff067b82 */ /* 0x000e220000000a00 */
[----:B------:R-:W-:-:S04]  /*0610*/  SHF.R.S64 R15, RZ, 0x1e, R28 ;  /* 0x0000001eff0f7819 */ /* 0x000fc8000000101c */
[----:B------:R-:W-:Y:S01]  /*0620*/  @P0 VIADD R3, R3, 0x1 ;  /* 0x0000000103030836 */ /* 0x000fe20000000000 */
[----:B------:R-:W-:Y:S02]  /*0630*/  ISETP.NE.U32.AND P0, PT, R12, 0x1, PT ;  /* 0x000000010c00780c */ /* 0x000fe40003f05070 */
[----:B--2---:R-:W-:Y:S02]  /*0640*/  IADD3 R14, P5, PT, R15, R8, RZ ;  /* 0x000000080f0e7210 */ /* 0x004fe40007fbe0ff */
[----:B------:R-:W-:Y:S02]  /*0650*/  ISETP.NE.AND.EX P0, PT, R13, RZ, PT, P0 ;  /* 0x000000ff0d00720c */ /* 0x000fe40003f05300 */
[----:B------:R-:W-:Y:S02]  /*0660*/  @!P2 IADD3 R3, PT, PT, -R3, RZ, RZ ;  /* 0x000000ff0303a210 */ /* 0x000fe40007ffe1ff */
[----:B-1----:R-:W-:Y:S02]  /*0670*/  ISETP.NE.U32.AND P2, PT, R16, 0x1, PT ;  /* 0x000000011000780c */ /* 0x002fe40003f45070 */
[----:B------:R-:W-:-:S02]  /*0680*/  SEL R3, R31, R3, !P4 ;  /* 0x000000031f037207 */ /* 0x000fc40006000000 */
[----:B------:R-:W-:Y:S02]  /*0690*/  SEL R13, R0, RZ, P0 ;  /* 0x000000ff000d7207 */ /* 0x000fe40000000000 */
[----:B------:R-:W-:Y:S01]  /*06a0*/  ISETP.NE.AND.EX P2, PT, R17, RZ, PT, P2 ;  /* 0x000000ff1100720c */ /* 0x000fe20003f45320 */
[----:B------:R-:W-:Y:S01]  /*06b0*/  IMAD.MOV R12, RZ, RZ, -R3 ;  /* 0x000000ffff0c7224 */ /* 0x000fe200078e0a03 */
[----:B------:R-:W-:Y:S01]  /*06c0*/  LEA.HI.X.SX32 R15, R28, R9, 0x2, P5 ;  /* 0x000000091c0f7211 */ /* 0x000fe200028f16ff */
[----:B0-----:R-:W-:Y:S02]  /*06d0*/  IMAD R13, R13, R6, RZ ;  /* 0x000000060d0d7224 */ /* 0x001fe400078e02ff */
[----:B------:R-:W-:Y:S01]  /*06e0*/  IMAD R0, R23, R12, R32 ;  /* 0x0000000c17007224 */ /* 0x000fe200078e0220 */
[----:B------:R-:W-:Y:S01]  /*06f0*/  SEL R12, R3, RZ, P1 ;  /* 0x000000ff030c7207 */ /* 0x000fe20000800000 */
[----:B------:R-:W2:Y:S03]  /*0700*/  LDG.E R14, desc[UR10][R14.64] ;  /* 0x0000000a0e0e7981 */ /* 0x000ea6000c1e1900 */
[----:B------:R-:W-:Y:S01]  /*0710*/  SEL R3, R0, RZ, P2 ;  /* 0x000000ff00037207 */ /* 0x000fe20001000000 */
[----:B------:R-:W-:-:S04]  /*0720*/  IMAD R12, R12, R7, R13 ;  /* 0x000000070c0c7224 */ /* 0x000fc800078e020d */
[----:B----4-:R-:W-:Y:S01]  /*0730*/  IMAD R3, R3, R30, R12 ;  /* 0x0000001e03037224 */ /* 0x010fe200078e020c */
[----:B------:R-:W0:Y:S04]  /*0740*/  S2UR UR7, SR_CgaCtaId ;  /* 0x00000000000779c3 */ /* 0x000e280000008800 */
[----:B-----5:R-:W-:-:S04]  /*0750*/  IADD3 R16, P6, PT, R3, R10, RZ ;  /* 0x0000000a03107210 */ /* 0x020fc80007fde0ff */
[----:B------:R-:W-:Y:S01]  /*0760*/  LEA.HI.X.SX32 R17, R3, R11, 0x1, P6 ;  /* 0x0000000b03117211 */ /* 0x000fe200030f0eff */
[----:B------:R-:W2:Y:S04]  /*0770*/  LDC.64 R12, c[0x0][0x3e8] ;  /* 0x0000fa00ff0c7b82 */ /* 0x000ea80000000a00 */
[----:B------:R-:W3:Y:S01]  /*0780*/  LDG.E.U8 R16, desc[UR10][R16.64] ;  /* 0x0000000a10107981 */ /* 0x000ee2000c1e1100 */
[----:B------:R-:W-:Y:S02]  /*0790*/  UMOV UR6, 0x400 ;  /* 0x0000040000067882 */ /* 0x000fe40000000000 */
[----:B------:R-:W-:-:S04]  /*07a0*/  UIADD3 UR6, UPT, UPT, UR6, 0x60, URZ ;  /* 0x0000006006067890 */ /* 0x000fc8000fffe0ff */
[----:B0-----:R-:W-:-:S06]  /*07b0*/  ULEA UR6, UR7, UR6, 0x18 ;  /* 0x0000000607067291 */ /* 0x001fcc000f8ec0ff */
[C---:B------:R-:W-:Y:S01]  /*07c0*/  LEA R33, R20.reuse, UR6, 0x2 ;  /* 0x0000000614217c11 */ /* 0x040fe2000f8e10ff */
[----:B------:R-:W-:Y:S02]  /*07d0*/  VIADD R0, R20, 0x100 ;  /* 0x0000010014007836 */ /* 0x000fe40000000000 */
[----:B--2---:R-:W-:Y:S01]  /*07e0*/  FMUL R3, R14, R13 ;  /* 0x0000000d0e037220 */ /* 0x004fe20000400000 */
[----:B---3--:R-:W-:-:S04]  /*07f0*/  ISETP.NE.AND P5, PT, R16, RZ, PT ;  /* 0x000000ff1000720c */ /* 0x008fc80003fa5270 */
[----:B------:R-:W-:-:S05]  /*0800*/  FSEL R32, R3, R12, P5 ;  /* 0x0000000c03207208 */ /* 0x000fca0002800000 */
[----:B------:R0:W-:Y:S01]  /*0810*/  STS [R33], R32 ;  /* 0x0000002021007388 */ /* 0x0001e20000000800 */
[----:B------:R-:W-:Y:S02]  /*0820*/  ISETP.NE.AND P5, PT, R27, 0x1, PT ;  /* 0x000000011b00780c */ /* 0x000fe40003fa5270 */
[----:B------:R-:W-:-:S11]  /*0830*/  FMNMX R3, R32, -INF , !PT ;  /* 0xff80000020037809 */ /* 0x000fd60007800000 */
[----:B0-----:R-:W-:Y:S05]  /*0840*/  @!P5 BRA `(.L_x_9588) ;  /* 0x000000040094d947 */ /* 0x001fea0003800000 */
[----:B------:R-:W-:-:S05]  /*0850*/  VIADD R0, R28, 0x100 ;  /* 0x000001001c007836 */ /* 0x000fca0000000000 */
[----:B------:R-:W-:Y:S02]  /*0860*/  IABS R15, R0 ;  /* 0x00000000000f7213 */ /* 0x000fe40000000000 */
[----:B------:R-:W-:-:S03]  /*0870*/  SHF.R.S64 R35, RZ, 0x1e, R0 ;  /* 0x0000001eff237819 */ /* 0x000fc60000001000 */
        /* <DEDUP_REMOVED lines=9> */
[----:B------:R-:W-:-:S06]  /*0910*/  @P5 VIADD R14, R14, 0x1 ;  /* 0x000000010e0e5836 */ /* 0x000fcc0000000000 */
[----:B------:R-:W-:-:S05]  /*0920*/  @!P6 IMAD.MOV R14, RZ, RZ, -R14 ;  /* 0x000000ffff0ee224 */ /* 0x000fca00078e0a0e */
[----:B------:R-:W-:-:S05]  /*0930*/  SEL R17, R26, R14, !P3 ;  /* 0x0000000e1a117207 */ /* 0x000fca0005800000 */
[----:B------:R-:W-:Y:S01]  /*0940*/  IMAD.MOV R14, RZ, RZ, -R17 ;  /* 0x000000ffff0e7224 */ /* 0x000fe200078e0a11 */
[----:B------:R-:W-:-:S03]  /*0950*/  SEL R17, R17, RZ, P0 ;  /* 0x000000ff11117207 */ /* 0x000fc60000000000 */
[----:B------:R-:W-:Y:S02]  /*0960*/  IMAD R32, R21, R14, R0 ;  /* 0x0000000e15207224 */ /* 0x000fe400078e0200 */
[----:B------:R-:W-:-:S03]  /*0970*/  IMAD R17, R17, R6, RZ ;  /* 0x0000000611117224 */ /* 0x000fc600078e02ff */
[----:B------:R-:W-:-:S05]  /*0980*/  IABS R16, R32 ;  /* 0x0000002000107213 */ /* 0x000fca0000000000 */
[----:B------:R-:W-:-:S05]  /*0990*/  IMAD.HI.U32 R14, R29, R16, RZ ;  /* 0x000000101d0e7227 */ /* 0x000fca00078e00ff */
[----:B------:R-:W-:-:S05]  /*09a0*/  IADD3 R15, PT, PT, -R14, RZ, RZ ;  /* 0x000000ff0e0f7210 */ /* 0x000fca0007ffe1ff */
[----:B------:R-:W-:Y:S01]  /*09b0*/  IMAD R16, R25, R15, R16 ;  /* 0x0000000f19107224 */ /* 0x000fe200078e0210 */
[----:B------:R-:W-:-:S04]  /*09c0*/  LOP3.LUT R15, R32, R23, RZ, 0x3c, !PT ;  /* 0x00000017200f7212 */ /* 0x000fc800078e3cff */
[----:B------:R-:W-:-:S13]  /*09d0*/  ISETP.GT.U32.AND P6, PT, R25, R16, PT ;  /* 0x000000101900720c */ /* 0x000fda0003fc4070 */
[----:B------:R-:W-:Y:S02]  /*09e0*/  @!P6 IMAD.IADD R16, R16, 0x1, -R25 ;  /* 0x000000011010e824 */ /* 0x000fe400078e0a19 */
[----:B------:R-:W-:Y:S01]  /*09f0*/  @!P6 VIADD R14, R14, 0x1 ;  /* 0x000000010e0ee836 */ /* 0x000fe20000000000 */
[----:B------:R-:W-:Y:S02]  /*0a00*/  ISETP.GE.AND P6, PT, R15, RZ, PT ;  /* 0x000000ff0f00720c */ /* 0x000fe40003fc6270 */
[----:B------:R-:W-:-:S13]  /*0a10*/  ISETP.GE.U32.AND P5, PT, R16, R25, PT ;  /* 0x000000191000720c */ /* 0x000fda0003fa6070 */
[----:B------:R-:W-:-:S04]  /*0a20*/  @P5 VIADD R14, R14, 0x1 ;  /* 0x000000010e0e5836 */ /* 0x000fc80000000000 */
[----:B------:R-:W-:-:S05]  /*0a30*/  @!P6 IMAD.MOV R14, RZ, RZ, -R14 ;  /* 0x000000ffff0ee224 */ /* 0x000fca00078e0a0e */
[----:B------:R-:W-:-:S04]  /*0a40*/  SEL R14, R31, R14, !P4 ;  /* 0x0000000e1f0e7207 */ /* 0x000fc80006000000 */
[C---:B------:R-:W-:Y:S02]  /*0a50*/  IADD3 R16, PT, PT, -R14.reuse, RZ, RZ ;  /* 0x000000ff0e107210 */ /* 0x040fe40007ffe1ff */
[----:B------:R-:W-:-:S03]  /*0a60*/  SEL R14, R14, RZ, P1 ;  /* 0x000000ff0e0e7207 */ /* 0x000fc60000800000 */
[----:B------:R-:W-:Y:S02]  /*0a70*/  IMAD R15, R23, R16, R32 ;  /* 0x00000010170f7224 */ /* 0x000fe400078e0220 */
[----:B------:R-:W-:-:S03]  /*0a80*/  IMAD R14, R14, R7, R17 ;  /* 0x000000070e0e7224 */ /* 0x000fc600078e0211 */
[----:B------:R-:W-:-:S05]  /*0a90*/  SEL R15, R15, RZ, P2 ;  /* 0x000000ff0f0f7207 */ /* 0x000fca0001000000 */
[----:B------:R-:W-:Y:S01]  /*0aa0*/  IMAD R17, R15, R30, R14 ;  /* 0x0000001e0f117224 */ /* 0x000fe200078e020e */
[----:B------:R-:W-:-:S04]  /*0ab0*/  IADD3 R14, P5, PT, R35, R8, RZ ;  /* 0x00000008230e7210 */ /* 0x000fc80007fbe0ff */
[C---:B------:R-:W-:Y:S02]  /*0ac0*/  IADD3 R16, P6, PT, R17.reuse, R10, RZ ;  /* 0x0000000a11107210 */ /* 0x040fe40007fde0ff */
[----:B------:R-:W-:Y:S02]  /*0ad0*/  LEA.HI.X.SX32 R15, R0, R9, 0x2, P5 ;  /* 0x00000009000f7211 */ /* 0x000fe400028f16ff */
[----:B------:R-:W-:-:S03]  /*0ae0*/  LEA.HI.X.SX32 R17, R17, R11, 0x1, P6 ;  /* 0x0000000b11117211 */ /* 0x000fc600030f0eff */
[----:B------:R-:W2:Y:S04]  /*0af0*/  LDG.E R14, desc[UR10][R14.64] ;  /* 0x0000000a0e0e7981 */ /* 0x000ea8000c1e1900 */
[----:B------:R-:W3:Y:S01]  /*0b00*/  LDG.E.U8 R16, desc[UR10][R16.64] ;  /* 0x0000000a10107981 */ /* 0x000ee2000c1e1100 */
[----:B------:R-:W-:Y:S02]  /*0b10*/  VIADD R0, R20, 0x200 ;  /* 0x0000020014007836 */ /* 0x000fe40000000000 */
[----:B--2---:R-:W-:Y:S01]  /*0b20*/  FMUL R35, R14, R13 ;  /* 0x0000000d0e237220 */ /* 0x004fe20000400000 */
[----:B---3--:R-:W-:-:S04]  /*0b30*/  ISETP.NE.AND P5, PT, R16, RZ, PT ;  /* 0x000000ff1000720c */ /* 0x008fc80003fa5270 */
[----:B------:R-:W-:Y:S02]  /*0b40*/  FSEL R32, R35, R12, P5 ;  /* 0x0000000c23207208 */ /* 0x000fe40002800000 */
[----:B------:R-:W-:Y:S02]  /*0b50*/  ISETP.NE.AND P5, PT, R27, 0x2, PT ;  /* 0x000000021b00780c */ /* 0x000fe40003fa5270 */
[----:B------:R-:W-:Y:S01]  /*0b60*/  FMNMX R3, R3, R32, !PT ;  /* 0x0000002003037209 */ /* 0x000fe20007800000 */
[----:B------:R0:W-:Y:S10]  /*0b70*/  STS [R33+0x400], R32 ;  /* 0x0004002021007388 */ /* 0x0001f40000000800 */
[----:B0-----:R-:W-:Y:S05]  /*0b80*/  @!P5 BRA `(.L_x_9588) ;  /* 0x0000000000c4d947 */ /* 0x001fea0003800000 */
[----:B------:R-:W-:-:S05]  /*0b90*/  VIADD R28, R28, 0x200 ;  /* 0x000002001c1c7836 */ /* 0x000fca0000000000 */
[----:B------:R-:W-:-:S05]  /*0ba0*/  IABS R15, R28 ;  /* 0x0000001c000f7213 */ /* 0x000fca0000000000 */
[----:B------:R-:W-:-:S04]  /*0bb0*/  IMAD.HI.U32 R24, R24, R15, RZ ;  /* 0x0000000f18187227 */ /* 0x000fc800078e00ff */
[----:B------:R-:W-:-:S04]  /*0bc0*/  IMAD.MOV R0, RZ, RZ, -R24 ;  /* 0x000000ffff007224 */ /* 0x000fc800078e0a18 */
[----:B------:R-:W-:Y:S01]  /*0bd0*/  IMAD R15, R22, R0, R15 ;  /* 0x00000000160f7224 */ /* 0x000fe200078e020f */
[----:B------:R-:W-:-:S04]  /*0be0*/  LOP3.LUT R0, R28, R21, RZ, 0x3c, !PT ;  /* 0x000000151c007212 */ /* 0x000fc800078e3cff */
[----:B------:R-:W-:-:S13]  /*0bf0*/  ISETP.GT.U32.AND P6, PT, R22, R15, PT ;  /* 0x0000000f1600720c */ /* 0x000fda0003fc4070 */
[----:B------:R-:W-:Y:S01]  /*0c00*/  @!P6 IMAD.IADD R15, R15, 0x1, -R22 ;  /* 0x000000010f0fe824 */ /* 0x000fe200078e0a16 */
[----:B------:R-:W-:Y:S02]  /*0c10*/  @!P6 IADD3 R24, PT, PT, R24, 0x1, RZ ;  /* 0x000000011818e810 */ /* 0x000fe40007ffe0ff */
[----:B------:R-:W-:Y:S02]  /*0c20*/  ISETP.GE.AND P6, PT, R0, RZ, PT ;  /* 0x000000ff0000720c */ /* 0x000fe40003fc6270 */
[----:B------:R-:W-:-:S13]  /*0c30*/  ISETP.GE.U32.AND P5, PT, R15, R22, PT ;  /* 0x000000160f00720c */ /* 0x000fda0003fa6070 */
[----:B------:R-:W-:-:S04]  /*0c40*/  @P5 VIADD R24, R24, 0x1 ;  /* 0x0000000118185836 */ /* 0x000fc80000000000 */
[----:B------:R-:W-:-:S05]  /*0c50*/  @!P6 IMAD.MOV R24, RZ, RZ, -R24 ;  /* 0x000000ffff18e224 */ /* 0x000fca00078e0a18 */
        /* <DEDUP_REMOVED lines=18> */
[----:B------:R-:W-:-:S04]  /*0d80*/  IMAD.MOV R0, RZ, RZ, -R29 ;  /* 0x000000ffff007224 */ /* 0x000fc800078e0a1d */
[----:B------:R-:W-:Y:S01]  /*0d90*/  IMAD R23, R23, R0, R16 ;  /* 0x0000000017177224 */ /* 0x000fe200078e0210 */
[----:B------:R-:W-:-:S04]  /*0da0*/  SEL R0, R29, RZ, P1 ;  /* 0x000000ff1d007207 */ /* 0x000fc80000800000 */
[----:B------:R-:W-:Y:S01]  /*0db0*/  SEL R23, R23, RZ, P2 ;  /* 0x000000ff17177207 */ /* 0x000fe20001000000 */
[----:B------:R-:W-:Y:S01]  /*0dc0*/  IMAD R0, R0, R7, R15 ;  /* 0x0000000700007224 */ /* 0x000fe200078e020f */
[----:B------:R-:W-:-:S03]  /*0dd0*/  SHF.R.S64 R7, RZ, 0x1e, R28 ;  /* 0x0000001eff077819 */ /* 0x000fc6000000101c */
[----:B------:R-:W-:-:S05]  /*0de0*/  IMAD R0, R23, R30, R0 ;  /* 0x0000001e17007224 */ /* 0x000fca00078e0200 */
[----:B------:R-:W-:-:S04]  /*0df0*/  IADD3 R10, P0, PT, R0, R10, RZ ;  /* 0x0000000a000a7210 */ /* 0x000fc80007f1e0ff */
[----:B------:R-:W-:-:S05]  /*0e00*/  LEA.HI.X.SX32 R11, R0, R11, 0x1, P0 ;  /* 0x0000000b000b7211 */ /* 0x000fca00000f0eff */
[----:B------:R-:W2:Y:S01]  /*0e10*/  LDG.E.U8 R10, desc[UR10][R10.64] ;  /* 0x0000000a0a0a7981 */ /* 0x000ea2000c1e1100 */
[----:B------:R-:W-:-:S04]  /*0e20*/  IADD3 R8, P0, PT, R7, R8, RZ ;  /* 0x0000000807087210 */ /* 0x000fc80007f1e0ff */
[----:B------:R-:W-:-:S05]  /*0e30*/  LEA.HI.X.SX32 R9, R28, R9, 0x2, P0 ;  /* 0x000000091c097211 */ /* 0x000fca00000f16ff */
[----:B------:R-:W3:Y:S01]  /*0e40*/  LDG.E R8, desc[UR10][R8.64] ;  /* 0x0000000a08087981 */ /* 0x000ee2000c1e1900 */
[----:B------:R-:W-:Y:S02]  /*0e50*/  IADD3 R0, PT, PT, R20, 0x300, RZ ;  /* 0x0000030014007810 */ /* 0x000fe40007ffe0ff */
[----:B--2---:R-:W-:-:S13]  /*0e60*/  ISETP.NE.AND P0, PT, R10, RZ, PT ;  /* 0x000000ff0a00720c */ /* 0x004fda0003f05270 */
[----:B---3--:R-:W-:-:S05]  /*0e70*/  @P0 FMUL R12, R8, R13 ;  /* 0x0000000d080c0220 */ /* 0x008fca0000400000 */
[----:B------:R0:W-:Y:S01]  /*0e80*/  STS [R33+0x800], R12 ;  /* 0x0008000c21007388 */ /* 0x0001e20000000800 */
[----:B------:R-:W-:-:S07]  /*0e90*/  FMNMX R3, R3, R12, !PT ;  /* 0x0000000c03037209 */ /* 0x000fce0007800000 */
.L_x_9588:
[----:B------:R-:W-:Y:S05]  /*0ea0*/  BSYNC.RECONVERGENT B1 ;  /* 0x0000000000017941 */ /* 0x000fea0003800200 */
.L_x_9587:
[----:B------:R-:W-:-:S13]  /*0eb0*/  ISETP.GE.U32.AND P0, PT, R2, 0x300, PT ;  /* 0x000003000200780c */ /* 0x000fda0003f06070 */
[----:B------:R-:W-:Y:S05]  /*0ec0*/  @!P0 BRA `(.L_x_9586) ;  /* 0x00000010004c8947 */ /* 0x000fea0003800000 */
[----:B------:R-:W0:Y:S01]  /*0ed0*/  LDC R5, c[0x0][0x3b0] ;  /* 0x0000ec00ff057b82 */ /* 0x000e220000000800 */
[----:B------:R-:W-:Y:S01]  /*0ee0*/  UMOV UR6, 0x400 ;  /* 0x0000040000067882 */ /* 0x000fe20000000000 */
[----:B------:R-:W-:Y:S01]  /*0ef0*/  IMAD.IADD R10, R0, 0x1, R19 ;  /* 0x00000001000a7824 */ /* 0x000fe200078e0213 */
[----:B------:R-:W-:Y:S01]  /*0f00*/  UIADD3 UR6, UPT, UPT, UR6, 0x60, URZ ;  /* 0x0000006006067890 */ /* 0x000fe2000fffe0ff */
[----:B------:R-:W-:-:S04]  /*0f10*/  IMAD.MOV.U32 R13, RZ, RZ, RZ ;  /* 0x000000ffff0d7224 */ /* 0x000fc800078e00ff */
[----:B------:R-:W1:Y:S08]  /*0f20*/  S2UR UR7, SR_CgaCtaId ;  /* 0x00000000000779c3 */ /* 0x000e700000008800 */
[----:B------:R-:W2:Y:S01]  /*0f30*/  LDC.64 R14, c[0x0][0x398] ;  /* 0x0000e600ff0e7b82 */ /* 0x000ea20000000a00 */
[----:B0-----:R-:W-:-:S07]  /*0f40*/  IABS R12, R5 ;  /* 0x00000005000c7213 */ /* 0x001fce0000000000 */
[----:B------:R-:W0:Y:S01]  /*0f50*/  LDC.64 R8, c[0x0][0x3a0] ;  /* 0x0000e800ff087b82 */ /* 0x000e220000000a00 */
[----:B------:R-:W3:Y:S01]  /*0f60*/  I2F.RP R5, R12 ;  /* 0x0000000c00057306 */ /* 0x000ee20000209400 */
[----:B-1----:R-:W-:-:S06]  /*0f70*/  ULEA UR6, UR7, UR6, 0x18 ;  /* 0x0000000607067291 */ /* 0x002fcc000f8ec0ff */
[----:B------:R-:W1:Y:S01]  /*0f80*/  LDC.64 R16, c[0x0][0x390] ;  /* 0x0000e400ff107b82 */ /* 0x000e620000000a00 */
[----:B--2---:R-:W-:Y:S02]  /*0f90*/  ISETP.NE.U32.AND P2, PT, R14, 0x1, PT ;  /* 0x000000010e00780c */ /* 0x004fe40003f45070 */
[C---:B------:R-:W-:Y:S01]  /*0fa0*/  IADD3 R14, PT, PT, R0.reuse, 0x200, RZ ;  /* 0x00000200000e7810 */ /* 0x040fe20007ffe0ff */
[----:B---3--:R-:W2:Y:S01]  /*0fb0*/  MUFU.RCP R5, R5 ;  /* 0x0000000500057308 */ /* 0x008ea20000001000 */
[----:B------:R-:W-:Y:S02]  /*0fc0*/  ISETP.NE.AND.EX P2, PT, R15, RZ, PT, P2 ;  /* 0x000000ff0f00720c */ /* 0x000fe40003f45320 */
[----:B------:R-:W-:Y:S02]  /*0fd0*/  LEA R15, R0, UR6, 0x2 ;  /* 0x00000006000f7c11 */ /* 0x000fe4000f8e10ff */
[----:B0-----:R-:W-:-:S03]  /*0fe0*/  ISETP.NE.U32.AND P0, PT, R8, 0x1, PT ;  /* 0x000000010800780c */ /* 0x001fc60003f05070 */
[----:B------:R-:W-:Y:S01]  /*0ff0*/  VIADD R15, R15, 0x800 ;  /* 0x000008000f0f7836 */ /* 0x000fe20000000000 */
[----:B------:R-:W-:Y:S02]  /*1000*/  ISETP.NE.AND.EX P0, PT, R9, RZ, PT, P0 ;  /* 0x000000ff0900720c */ /* 0x000fe40003f05300 */
[----:B-1----:R-:W-:Y:S01]  /*1010*/  ISETP.NE.U32.AND P1, PT, R16, 0x1, PT ;  /* 0x000000011000780c */ /* 0x002fe20003f25070 */
[----:B--2---:R-:W-:-:S03]  /*1020*/  VIADD R6, R5, 0xffffffe ;  /* 0x0ffffffe05067836 */ /* 0x004fc60000000000 */
[----:B------:R-:W-:Y:S01]  /*1030*/  ISETP.NE.AND.EX P1, PT, R17, RZ, PT, P1 ;  /* 0x000000ff1100720c */ /* 0x000fe20003f25310 */
[----:B------:R0:W1:Y:S02]  /*1040*/  F2I.FTZ.U32.TRUNC.NTZ R7, R6 ;  /* 0x0000000600077305 */ /* 0x000064000021f000 */
[----:B0-----:R-:W-:Y:S02]  /*1050*/  IMAD.MOV.U32 R6, RZ, RZ, RZ ;  /* 0x000000ffff067224 */ /* 0x001fe400078e00ff */
[----:B-1----:R-:W-:-:S04]  /*1060*/  IMAD.MOV R11, RZ, RZ, -R7 ;  /* 0x000000ffff0b7224 */ /* 0x002fc800078e0a07 */
[----:B------:R-:W-:-:S04]  /*1070*/  IMAD R11, R11, R12, RZ ;  /* 0x0000000c0b0b7224 */ /* 0x000fc800078e02ff */
[----:B------:R-:W-:-:S07]  /*1080*/  IMAD.HI.U32 R11, R7, R11, R6 ;  /* 0x0000000b070b7227 */ /* 0x000fce00078e0006 */
.L_x_9589:
[----:B------:R-:W0:Y:S01]  /*1090*/  LDC R27, c[0x0][0x3b0] ;  /* 0x0000ec00ff1b7b82 */ /* 0x000e220000000800 */
[----:B------:R-:W-:Y:S01]  /*10a0*/  IABS R17, R10 ;  /* 0x0000000a00117213 */ /* 0x000fe20000000000 */
[----:B------:R-:W-:Y:S01]  /*10b0*/  VIADD R16, R10, 0x100 ;  /* 0x000001000a107836 */ /* 0x000fe20000000000 */
[----:B------:R-:W-:Y:S02]  /*10c0*/  P2R R37, PR, RZ, 0x1 ;  /* 0x00000001ff257803 */ /* 0x000fe40000000000 */
[----:B------:R-:W-:Y:S01]  /*10d0*/  P2R R38, PR, RZ, 0x4 ;  /* 0x00000004ff267803 */ /* 0x000fe20000000000 */
[----:B------:R-:W-:Y:S02]  /*10e0*/  IMAD.HI.U32 R29, R11, R17, RZ ;  /* 0x000000110b1d7227 */ /* 0x000fe400078e00ff */
[----:B------:R-:W1:Y:S02]  /*10f0*/  LDC R5, c[0x0][0x3b4] ;  /* 0x0000ed00ff057b82 */ /* 0x000e640000000800 */
[----:B------:R-:W-:Y:S01]  /*1100*/  IMAD.MOV R6, RZ, RZ, -R29 ;  /* 0x000000ffff067224 */ /* 0x000fe200078e0a1d */
[-C--:B0-----:R-:W-:Y:S01]  /*1110*/  IABS R28, R27.reuse ;  /* 0x0000001b001c7213 */ /* 0x081fe20000000000 */
[----:B------:R-:W-:Y:S01]  /*1120*/  IMAD.MOV R32, RZ, RZ, -R27 ;  /* 0x000000ffff207224 */ /* 0x000fe200078e0a1b */
[----:B------:R-:W-:-:S02]  /*1130*/  LOP3.LUT R30, RZ, R27, RZ, 0x33, !PT ;  /* 0x0000001bff1e7212 */ /* 0x000fc400078e33ff */
[----:B------:R-:W0:Y:S01]  /*1140*/  I2F.RP R8, R28 ;  /* 0x0000001c00087306 */ /* 0x000e220000209400 */
[----:B------:R-:W-:Y:S02]  /*1150*/  IMAD R17, R28, R6, R17 ;  /* 0x000000061c117224 */ /* 0x000fe400078e0211 */
[----:B------:R-:W-:Y:S01]  /*1160*/  IMAD.MOV.U32 R6, RZ, RZ, RZ ;  /* 0x000000ffff067224 */ /* 0x000fe200078e00ff */
[----:B-1----:R-:W-:Y:S02]  /*1170*/  IABS R9, R5 ;  /* 0x0000000500097213 */ /* 0x002fe40000000000 */
[----:B------:R-:W-:Y:S02]  /*1180*/  ISETP.GT.U32.AND P4, PT, R12, R17, PT ;  /* 0x000000110c00720c */ /* 0x000fe40003f84070 */
[----:B------:R-:W1:Y:S01]  /*1190*/  I2F.RP R20, R9 ;  /* 0x0000000900147306 */ /* 0x000e620000209400 */
[----:B------:R-:W-:-:S07]  /*11a0*/  ISETP.NE.AND P0, PT, R5, RZ, PT ;  /* 0x000000ff0500720c */ /* 0x000fce0003f05270 */
[----:B0-----:R-:W0:Y:S03]  /*11b0*/  MUFU.RCP R8, R8 ;  /* 0x0000000800087308 */ /* 0x001e260000001000 */
[----:B------:R-:W-:Y:S01]  /*11c0*/  @!P4 IMAD.IADD R17, R17, 0x1, -R28 ;  /* 0x000000011111c824 */ /* 0x000fe200078e0a1c */
[----:B------:R-:W-:-:S04]  /*11d0*/  @!P4 IADD3 R29, PT, PT, R29, 0x1, RZ ;  /* 0x000000011d1dc810 */ /* 0x000fc80007ffe0ff */
[----:B------:R-:W-:Y:S01]  /*11e0*/  ISETP.GE.U32.AND P3, PT, R17, R12, PT ;  /* 0x0000000c1100720c */ /* 0x000fe20003f66070 */
[----:B------:R-:W-:Y:S01]  /*11f0*/  IMAD.MOV.U32 R12, RZ, RZ, R28 ;  /* 0x000000ffff0c7224 */ /* 0x000fe200078e001c */
[----:B-1----:R-:W-:Y:S01]  /*1200*/  MUFU.RCP R20, R20 ;  /* 0x0000001400147308 */ /* 0x002fe20000001000 */
[----:B------:R-:W-:-:S05]  /*1210*/  VIADD R17, R10, 0x200 ;  /* 0x000002000a117836 */ /* 0x000fca0000000000 */
[----:B------:R-:W-:Y:S01]  /*1220*/  IABS R23, R17 ;  /* 0x0000001100177213 */ /* 0x000fe20000000000 */
[----:B0-----:R-:W-:Y:S01]  /*1230*/  VIADD R7, R8, 0xffffffe ;  /* 0x0ffffffe08077836 */ /* 0x001fe20000000000 */
[----:B------:R-:W-:-:S03]  /*1240*/  IABS R8, R16 ;  /* 0x0000001000087213 */ /* 0x000fc60000000000 */
[----:B------:R-:W-:Y:S02]  /*1250*/  @P3 VIADD R29, R29, 0x1 ;  /* 0x000000011d1d3836 */ /* 0x000fe40000000000 */
[----:B------:R-:W0:Y:S02]  /*1260*/  F2I.FTZ.U32.TRUNC.NTZ R7, R7 ;  /* 0x0000000700077305 */ /* 0x000e24000021f000 */
[----:B0-----:R-:W-:-:S05]  /*1270*/  IADD3 R11, PT, PT, RZ, -R7, RZ ;  /* 0x80000007ff0b7210 */ /* 0x001fca0007ffe0ff */
[----:B------:R-:W-:-:S04]  /*1280*/  IMAD R11, R11, R28, RZ ;  /* 0x0000001c0b0b7224 */ /* 0x000fc800078e02ff */
[----:B------:R-:W-:-:S04]  /*1290*/  IMAD.HI.U32 R11, R7, R11, R6 ;  /* 0x0000000b070b7227 */ /* 0x000fc800078e0006 */
[----:B------:R-:W-:Y:S02]  /*12a0*/  IMAD.MOV.U32 R7, RZ, RZ, R8 ;  /* 0x000000ffff077224 */ /* 0x000fe400078e0008 */
[----:B------:R-:W-:-:S04]  /*12b0*/  IMAD.HI.U32 R22, R11, R23, RZ ;  /* 0x000000170b167227 */ /* 0x000fc800078e00ff */
[----:B------:R-:W-:-:S05]  /*12c0*/  IMAD.HI.U32 R6, R11, R7, RZ ;  /* 0x000000070b067227 */ /* 0x000fca00078e00ff */
[----:B------:R-:W-:-:S05]  /*12d0*/  IADD3 R8, PT, PT, -R6, RZ, RZ ;  /* 0x000000ff06087210 */ /* 0x000fca0007ffe1ff */
[----:B------:R-:W-:Y:S02]  /*12e0*/  IMAD R7, R28, R8, R7 ;  /* 0x000000081c077224 */ /* 0x000fe400078e0207 */
[----:B------:R-:W-:-:S03]  /*12f0*/  IMAD.MOV R8, RZ, RZ, -R22 ;  /* 0x000000ffff087224 */ /* 0x000fc600078e0a16 */
[----:B------:R-:W-:Y:S01]  /*1300*/  ISETP.GT.U32.AND P5, PT, R12, R7, PT ;  /* 0x000000070c00720c */ /* 0x000fe20003fa4070 */
[----:B------:R-:W-:-:S12]  /*1310*/  IMAD R23, R28, R8, R23 ;  /* 0x000000081c177224 */ /* 0x000fd800078e0217 */
[----:B------:R-:W-:Y:S01]  /*1320*/  @!P5 IMAD.IADD R7, R7, 0x1, -R28 ;  /* 0x000000010707d824 */ /* 0x000fe200078e0a1c */
[----:B------:R-:W-:-:S04]  /*1330*/  @!P5 IADD3 R6, PT, PT, R6, 0x1, RZ ;  /* 0x000000010606d810 */ /* 0x000fc80007ffe0ff */
[----:B------:R-:W-:Y:S02]  /*1340*/  ISETP.GE.U32.AND P6, PT, R7, R12, PT ;  /* 0x0000000c0700720c */ /* 0x000fe40003fc6070 */
[----:B------:R-:W-:-:S04]  /*1350*/  LOP3.LUT R7, R16, R27, RZ, 0x3c, !PT ;  /* 0x0000001b10077212 */ /* 0x000fc800078e3cff */
[----:B------:R-:W-:Y:S01]  /*1360*/  ISETP.GE.AND P5, PT, R7, RZ, PT ;  /* 0x000000ff0700720c */ /* 0x000fe20003fa6270 */
[----:B------:R-:W-:-:S06]  /*1370*/  VIADD R7, R20, 0xffffffe ;  /* 0x0ffffffe14077836 */ /* 0x000fcc0000000000 */
[----:B------:R-:W-:Y:S01]  /*1380*/  @P6 VIADD R6, R6, 0x1 ;  /* 0x0000000106066836 */ /* 0x000fe20000000000 */
[----:B------:R-:W-:Y:S01]  /*1390*/  ISETP.GT.U32.AND P6, PT, R12, R23, PT ;  /* 0x000000170c00720c */ /* 0x000fe20003fc4070 */
[----:B------:R-:W0:Y:S04]  /*13a0*/  F2I.FTZ.U32.TRUNC.NTZ R7, R7 ;  /* 0x0000000700077305 */ /* 0x000e28000021f000 */
[----:B------:R-:W-:Y:S01]  /*13b0*/  @!P5 IMAD.MOV R6, RZ, RZ, -R6 ;  /* 0x000000ffff06d224 */ /* 0x000fe200078e0a06 */
[----:B------:R-:W-:-:S04]  /*13c0*/  ISETP.NE.AND P5, PT, R27, RZ, PT ;  /* 0x000000ff1b00720c */ /* 0x000fc80003fa5270 */
[----:B------:R-:W-:-:S03]  /*13d0*/  SEL R20, R30, R6, !P5 ;  /* 0x000000061e147207 */ /* 0x000fc60006800000 */
[----:B------:R-:W-:Y:S02]  /*13e0*/  @!P6 IMAD.IADD R23, R23, 0x1, -R28 ;  /* 0x000000011717e824 */ /* 0x000fe400078e0a1c */
[----:B------:R-:W-:Y:S01]  /*13f0*/  @!P6 VIADD R22, R22, 0x1 ;  /* 0x000000011616e836 */ /* 0x000fe20000000000 */
[----:B0-----:R-:W-:Y:S01]  /*1400*/  IADD3 R6, PT, PT, RZ, -R7, RZ ;  /* 0x80000007ff067210 */ /* 0x001fe20007ffe0ff */
[----:B------:R-:W-:Y:S01]  /*1410*/  IMAD R21, R20, R32, RZ ;  /* 0x0000002014157224 */ /* 0x000fe200078e02ff */
[----:B------:R-:W-:-:S03]  /*1420*/  ISETP.GE.U32.AND P6, PT, R23, R12, PT ;  /* 0x0000000c1700720c */ /* 0x000fc60003fc6070 */
[----:B------:R-:W-:Y:S02]  /*1430*/  IMAD R23, R6, R9, RZ ;  /* 0x0000000906177224 */ /* 0x000fe400078e02ff */
[----:B------:R-:W-:Y:S02]  /*1440*/  IMAD.MOV.U32 R6, RZ, RZ, RZ ;  /* 0x000000ffff067224 */ /* 0x000fe400078e00ff */
[----:B------:R-:W-:Y:S02]  /*1450*/  IMAD.IADD R8, R16, 0x1, R21 ;  /* 0x0000000110087824 */ /* 0x000fe400078e0215 */
[----:B------:R-:W-:Y:S01]  /*1460*/  IMAD.HI.U32 R6, R7, R23, R6 ;  /* 0x0000001707067227 */ /* 0x000fe200078e0006 */
[----:B------:R-:W-:Y:S02]  /*1470*/  LOP3.LUT R7, R17, R27, RZ, 0x3c, !PT ;  /* 0x0000001b11077212 */ /* 0x000fe400078e3cff */
[----:B------:R-:W-:Y:S01]  /*1480*/  IABS R26, R8 ;  /* 0x00000008001a7213 */ /* 0x000fe20000000000 */
[----:B------:R-:W-:Y:S01]  /*1490*/  VIADD R23, R10, 0x300 ;  /* 0x000003000a177836 */ /* 0x000fe20000000000 */
[----:B------:R-:W-:-:S02]  /*14a0*/  @P6 IADD3 R22, PT, PT, R22, 0x1, RZ ;  /* 0x0000000116166810 */ /* 0x000fc40007ffe0ff */
[----:B------:R-:W-:Y:S01]  /*14b0*/  ISETP.GE.AND P6, PT, R7, RZ, PT ;  /* 0x000000ff0700720c */ /* 0x000fe20003fc6270 */
[----:B------:R-:W-:Y:S01]  /*14c0*/  IMAD.HI.U32 R25, R6, R26, RZ ;  /* 0x0000001a06197227 */ /* 0x000fe200078e00ff */
[----:B------:R-:W-:-:S03]  /*14d0*/  IABS R31, R23 ;  /* 0x00000017001f7213 */ /* 0x000fc60000000000 */
[----:B------:R-:W-:-:S04]  /*14e0*/  IMAD.MOV R7, RZ, RZ, -R25 ;  /* 0x000000ffff077224 */ /* 0x000fc800078e0a19 */
[----:B------:R-:W-:Y:S01]  /*14f0*/  IMAD R26, R9, R7, R26 ;  /* 0x00000007091a7224 */ /* 0x000fe200078e021a */
[-C--:B------:R-:W-:Y:S02]  /*1500*/  LOP3.LUT R7, R10, R27.reuse, RZ, 0x3c, !PT ;  /* 0x0000001b0a077212 */ /* 0x080fe400078e3cff */
[----:B------:R-:W-:Y:S01]  /*1510*/  LOP3.LUT R27, R23, R27, RZ, 0x3c, !PT ;  /* 0x0000001b171b7212 */ /* 0x000fe200078e3cff */
[----:B------:R-:W-:Y:S01]  /*1520*/  @!P6 IMAD.MOV R22, RZ, RZ, -R22 ;  /* 0x000000ffff16e224 */ /* 0x000fe200078e0a16 */
[----:B------:R-:W-:Y:S02]  /*1530*/  ISETP.GT.U32.AND P6, PT, R9, R26, PT ;  /* 0x0000001a0900720c */ /* 0x000fe40003fc4070 */
[----:B------:R-:W-:Y:S02]  /*1540*/  ISETP.GE.AND P3, PT, R7, RZ, PT ;  /* 0x000000ff0700720c */ /* 0x000fe40003f66270 */
[----:B------:R-:W-:-:S05]  /*1550*/  SEL R22, R30, R22, !P5 ;  /* 0x000000161e167207 */ /* 0x000fca0006800000 */
[----:B------:R-:W-:-:S04]  /*1560*/  IMAD R24, R22, R32, RZ ;  /* 0x0000002016187224 */ /* 0x000fc800078e02ff */
[----:B------:R-:W-:Y:S02]  /*1570*/  IMAD.IADD R34, R17, 0x1, R24 ;  /* 0x0000000111227824 */ /* 0x000fe400078e0218 */
[----:B------:R-:W-:Y:S01]  /*1580*/  @!P6 IMAD.IADD R26, R26, 0x1, -R9 ;  /* 0x000000011a1ae824 */ /* 0x000fe200078e0a09 */
[----:B------:R-:W-:Y:S01]  /*1590*/  @!P3 IADD3 R29, PT, PT, -R29, RZ, RZ ;  /* 0x000000ff1d1db210 */ /* 0x000fe20007ffe1ff */
[----:B------:R-:W-:Y:S01]  /*15a0*/  @!P6 VIADD R25, R25, 0x1 ;  /* 0x000000011919e836 */ /* 0x000fe20000000000 */
[----:B------:R-:W-:Y:S02]  /*15b0*/  IABS R36, R34 ;  /* 0x0000002200247213 */ /* 0x000fe40000000000 */
[----:B------:R-:W-:-:S03]  /*15c0*/  ISETP.GE.U32.AND P4, PT, R26, R9, PT ;  /* 0x000000091a00720c */ /* 0x000fc60003f86070 */
[----:B------:R-:W-:-:S04]  /*15d0*/  IMAD.HI.U32 R26, R6, R36, RZ ;  /* 0x00000024061a7227 */ /* 0x000fc800078e00ff */
[----:B------:R-:W-:-:S04]  /*15e0*/  IMAD.MOV R7, RZ, RZ, -R26 ;  /* 0x000000ffff077224 */ /* 0x000fc800078e0a1a */
[----:B------:R-:W-:Y:S02]  /*15f0*/  IMAD R36, R9, R7, R36 ;  /* 0x0000000709247224 */ /* 0x000fe400078e0224 */
[----:B------:R-:W-:Y:S01]  /*1600*/  IMAD.HI.U32 R7, R11, R31, RZ ;  /* 0x0000001f0b077227 */ /* 0x000fe200078e00ff */
[-C--:B------:R-:W-:Y:S02]  /*1610*/  LOP3.LUT R41, R8, R5.reuse, RZ, 0x3c, !PT ;  /* 0x0000000508297212 */ /* 0x080fe400078e3cff */
[----:B------:R-:W-:Y:S01]  /*1620*/  LOP3.LUT R34, R34, R5, RZ, 0x3c, !PT ;  /* 0x0000000522227212 */ /* 0x000fe200078e3cff */
[----:B------:R-:W-:Y:S01]  /*1630*/  IMAD.MOV R33, RZ, RZ, -R7 ;  /* 0x000000ffff217224 */ /* 0x000fe200078e0a07 */
[----:B------:R-:W-:-:S03]  /*1640*/  @P4 IADD3 R25, PT, PT, R25, 0x1, RZ ;  /* 0x0000000119194810 */ /* 0x000fc60007ffe0ff */
[----:B------:R-:W-:-:S05]  /*1650*/  IMAD R31, R28, R33, R31 ;  /* 0x000000211c1f7224 */ /* 0x000fca00078e021f */
[----:B------:R-:W-:-:S13]  /*1660*/  ISETP.GT.U32.AND P3, PT, R12, R31, PT ;  /* 0x0000001f0c00720c */ /* 0x000fda0003f64070 */
[----:B------:R-:W-:Y:S02]  /*1670*/  @!P3 IMAD.IADD R31, R31, 0x1, -R28 ;  /* 0x000000011f1fb824 */ /* 0x000fe400078e0a1c */
[----:B------:R-:W-:-:S03]  /*1680*/  @!P3 VIADD R7, R7, 0x1 ;  /* 0x000000010707b836 */ /* 0x000fc60000000000 */
[----:B------:R-:W-:Y:S02]  /*1690*/  ISETP.GE.U32.AND P3, PT, R31, R12, PT ;  /* 0x0000000c1f00720c */ /* 0x000fe40003f66070 */
[----:B------:R-:W-:-:S05]  /*16a0*/  SEL R31, R30, R29, !P5 ;  /* 0x0000001d1e1f7207 */ /* 0x000fca0006800000 */
[----:B------:R-:W-:-:S05]  /*16b0*/  IMAD R35, R31, R32, RZ ;  /* 0x000000201f237224 */ /* 0x000fca00078e02ff */
[----:B------:R-:W-:Y:S01]  /*16c0*/  IADD3 R28, PT, PT, R35, R10, RZ ;  /* 0x0000000a231c7210 */ /* 0x000fe20007ffe0ff */
[----:B------:R-:W-:Y:S01]  /*16d0*/  @P3 VIADD R7, R7, 0x1 ;  /* 0x0000000107073836 */ /* 0x000fe20000000000 */
[----:B------:R-:W-:-:S13]  /*16e0*/  ISETP.GE.AND P3, PT, R27, RZ, PT ;  /* 0x000000ff1b00720c */ /* 0x000fda0003f66270 */
[----:B------:R-:W-:Y:S01]  /*16f0*/  @!P3 IMAD.MOV R7, RZ, RZ, -R7 ;  /* 0x000000ffff07b224 */ /* 0x000fe200078e0a07 */
[----:B------:R-:W-:-:S04]  /*1700*/  ISETP.GT.U32.AND P3, PT, R9, R36, PT ;  /* 0x000000240900720c */ /* 0x000fc80003f64070 */
[----:B------:R-:W-:Y:S02]  /*1710*/  SEL R27, R30, R7, !P5 ;  /* 0x000000071e1b7207 */ /* 0x000fe40006800000 */
[----:B------:R-:W-:Y:S02]  /*1720*/  IABS R30, R28 ;  /* 0x0000001c001e7213 */ /* 0x000fe40000000000 */
[----:B------:R-:W-:Y:S01]  /*1730*/  LOP3.LUT R28, R28, R5, RZ, 0x3c, !PT ;  /* 0x000000051c1c7212 */ /* 0x000fe200078e3cff */
[----:B------:R-:W-:Y:S02]  /*1740*/  IMAD R32, R27, R32, RZ ;  /* 0x000000201b207224 */ /* 0x000fe400078e02ff */
[----:B------:R-:W-:-:S04]  /*1750*/  IMAD.HI.U32 R7, R6, R30, RZ ;  /* 0x0000001e06077227 */ /* 0x000fc800078e00ff */
[----:B------:R-:W-:Y:S02]  /*1760*/  IMAD.MOV R29, RZ, RZ, -R7 ;  /* 0x000000ffff1d7224 */ /* 0x000fe400078e0a07 */
[----:B------:R-:W-:Y:S02]  /*1770*/  IMAD.IADD R40, R23, 0x1, R32 ;  /* 0x0000000117287824 */ /* 0x000fe400078e0220 */
[C---:B------:R-:W-:Y:S01]  /*1780*/  IMAD R30, R9.reuse, R29, R30 ;  /* 0x0000001d091e7224 */ /* 0x040fe200078e021e */
[----:B------:R-:W-:Y:S01]  /*1790*/  LOP3.LUT R29, RZ, R5, RZ, 0x33, !PT ;  /* 0x00000005ff1d7212 */ /* 0x000fe200078e33ff */
[----:B------:R-:W-:Y:S02]  /*17a0*/  @!P3 IMAD.IADD R36, R36, 0x1, -R9 ;  /* 0x000000012424b824 */ /* 0x000fe400078e0a09 */
[----:B------:R-:W-:Y:S01]  /*17b0*/  @!P3 VIADD R26, R26, 0x1 ;  /* 0x000000011a1ab836 */ /* 0x000fe20000000000 */
[----:B------:R-:W-:Y:S02]  /*17c0*/  ISETP.GT.U32.AND P5, PT, R9, R30, PT ;  /* 0x0000001e0900720c */ /* 0x000fe40003fa4070 */
[----:B------:R-:W-:-:S11]  /*17d0*/  ISETP.GE.U32.AND P2, PT, R36, R9, PT ;  /* 0x000000092400720c */ /* 0x000fd60003f46070 */
[----:B------:R-:W-:Y:S01]  /*17e0*/  @!P5 IADD3 R30, PT, PT, R30, -R9, RZ ;  /* 0x800000091e1ed210 */ /* 0x000fe20007ffe0ff */
[----:B------:R-:W-:-:S03]  /*17f0*/  @!P5 VIADD R7, R7, 0x1 ;  /* 0x000000010707d836 */ /* 0x000fc60000000000 */
[----:B------:R-:W-:-:S13]  /*1800*/  ISETP.GE.U32.AND P5, PT, R30, R9, PT ;  /* 0x000000091e00720c */ /* 0x000fda0003fa6070 */
[----:B------:R-:W-:Y:S01]  /*1810*/  @P5 VIADD R7, R7, 0x1 ;  /* 0x0000000107075836 */ /* 0x000fe20000000000 */
[----:B------:R-:W-:-:S13]  /*1820*/  ISETP.GE.AND P5, PT, R28, RZ, PT ;  /* 0x000000ff1c00720c */ /* 0x000fda0003fa6270 */
[----:B------:R-:W-:-:S05]  /*1830*/  @!P5 IMAD.MOV R7, RZ, RZ, -R7 ;  /* 0x000000ffff07d224 */ /* 0x000fca00078e0a07 */
[----:B------:R-:W-:Y:S02]  /*1840*/  SEL R30, R29, R7, !P0 ;  /* 0x000000071d1e7207 */ /* 0x000fe40004000000 */
[----:B------:R-:W-:Y:S02]  /*1850*/  IABS R7, R40 ;  /* 0x0000002800077213 */ /* 0x000fe40000000000 */
[----:B------:R-:W-:Y:S01]  /*1860*/  IADD3 R13, P0, PT, RZ, R13, RZ ;  /* 0x0000000dff0d7210 */ /* 0x000fe20007f1e0ff */
[----:B------:R-:W-:Y:S02]  /*1870*/  IMAD.MOV R28, RZ, RZ, -R30 ;  /* 0x000000ffff1c7224 */ /* 0x000fe400078e0a1e */
[----:B------:R-:W-:Y:S01]  /*1880*/  IMAD.HI.U32 R36, R6, R7, RZ ;  /* 0x0000000706247227 */ /* 0x000fe200078e00ff */
[----:B------:R-:W-:Y:S02]  /*1890*/  IADD3 R33, P3, PT, RZ, R13, RZ ;  /* 0x0000000dff217210 */ /* 0x000fe40007f7e0ff */
[----:B------:R-:W-:Y:S01]  /*18a0*/  P2R R39, PR, RZ, 0x1 ;  /* 0x00000001ff277803 */ /* 0x000fe20000000000 */
[----:B------:R-:W-:Y:S01]  /*18b0*/  IMAD R35, R5, R28, R35 ;  /* 0x0000001c05237224 */ /* 0x000fe200078e0223 */
[----:B------:R-:W-:Y:S01]  /*18c0*/  IADD3 R6, PT, PT, -R36, RZ, RZ ;  /* 0x000000ff24067210 */ /* 0x000fe20007ffe1ff */
[----:B------:R-:W-:-:S04]  /*18d0*/  IMAD.X R28, R0, 0x1, R19, P0 ;  /* 0x00000001001c7824 */ /* 0x000fc800000e0613 */
[----:B------:R-:W-:-:S05]  /*18e0*/  IMAD R6, R9, R6, R7 ;  /* 0x0000000609067224 */ /* 0x000fca00078e0207 */
[----:B------:R-:W-:Y:S02]  /*18f0*/  ISETP.GT.U32.AND P5, PT, R9, R6, PT ;  /* 0x000000060900720c */ /* 0x000fe40003fa4070 */
[----:B------:R-:W-:-:S11]  /*1900*/  IADD3.X R42, PT, PT, R28, 0x100, RZ, P3, !PT ;  /* 0x000001001c2a7810 */ /* 0x000fd60001ffe4ff */
[----:B------:R-:W-:Y:S01]  /*1910*/  @!P5 IMAD.IADD R6, R6, 0x1, -R9 ;  /* 0x000000010606d824 */ /* 0x000fe200078e0a09 */
[----:B------:R-:W-:Y:S01]  /*1920*/  LOP3.LUT R40, R40, R5, RZ, 0x3c, !PT ;  /* 0x0000000528287212 */ /* 0x000fe200078e3cff */
[----:B------:R-:W-:-:S03]  /*1930*/  @!P5 VIADD R36, R36, 0x1 ;  /* 0x000000012424d836 */ /* 0x000fc60000000000 */
[----:B------:R-:W-:Y:S02]  /*1940*/  ISETP.GE.U32.AND P0, PT, R6, R9, PT ;  /* 0x000000090600720c */ /* 0x000fe40003f06070 */
[----:B------:R-:W-:Y:S02]  /*1950*/  SHF.R.S64 R6, R13, 0x1e, R28 ;  /* 0x0000001e0d067819 */ /* 0x000fe4000000101c */
[----:B------:R-:W-:Y:S02]  /*1960*/  SHF.R.S64 R8, R33, 0x1e, R42 ;  /* 0x0000001e21087819 */ /* 0x000fe4000000102a */
[----:B------:R-:W-:-:S04]  /*1970*/  IADD3 R6, P6, PT, R6, UR16, RZ ;  /* 0x0000001006067c10 */ /* 0x000fc8000ffde0ff */
[----:B------:R-:W-:Y:S02]  /*1980*/  LEA.HI.X.SX32 R7, R28, UR17, 0x2, P6 ;  /* 0x000000111c077c11 */ /* 0x000fe4000b0f16ff */
[----:B------:R-:W-:Y:S02]  /*1990*/  IADD3 R8, P6, PT, R8, UR16, RZ ;  /* 0x0000001008087c10 */ /* 0x000fe4000ffde0ff */
[----:B------:R-:W-:Y:S02]  /*19a0*/  ISETP.GE.AND P4, PT, R34, RZ, PT ;  /* 0x000000ff2200720c */ /* 0x000fe40003f86270 */
[----:B------:R-:W-:Y:S01]  /*19b0*/  ISETP.GE.AND P5, PT, R40, RZ, PT ;  /* 0x000000ff2800720c */ /* 0x000fe20003fa6270 */
[----:B------:R-:W-:Y:S01]  /*19c0*/  @P2 VIADD R26, R26, 0x1 ;  /* 0x000000011a1a2836 */ /* 0x000fe20000000000 */
[----:B------:R-:W-:Y:S01]  /*19d0*/  LEA.HI.X.SX32 R9, R42, UR17, 0x2, P6 ;  /* 0x000000112a097c11 */ /* 0x000fe2000b0f16ff */
[----:B------:R-:W-:Y:S01]  /*19e0*/  @P0 VIADD R36, R36, 0x1 ;  /* 0x0000000124240836 */ /* 0x000fe20000000000 */
[----:B------:R-:W-:Y:S01]  /*19f0*/  ISETP.GE.AND P6, PT, R41, RZ, PT ;  /* 0x000000ff2900720c */ /* 0x000fe20003fc6270 */
[----:B------:R0:W2:Y:S01]  /*1a00*/  LDG.E R6, desc[UR10][R6.64] ;  /* 0x0000000a06067981 */ /* 0x0000a2000c1e1900 */
[----:B------:R-:W-:-:S02]  /*1a10*/  ISETP.NE.AND P2, PT, R38, RZ, PT ;  /* 0x000000ff2600720c */ /* 0x000fc40003f45270 */
[----:B------:R-:W-:Y:S01]  /*1a20*/  SEL R31, R31, RZ, P1 ;  /* 0x000000ff1f1f7207 */ /* 0x000fe20000800000 */
[----:B------:R1:W3:Y:S01]  /*1a30*/  LDG.E R8, desc[UR10][R8.64] ;  /* 0x0000000a08087981 */ /* 0x0002e2000c1e1900 */
[----:B------:R-:W-:Y:S01]  /*1a40*/  ISETP.NE.AND P0, PT, R37, RZ, PT ;  /* 0x000000ff2500720c */ /* 0x000fe20003f05270 */
[----:B------:R-:W-:Y:S02]  /*1a50*/  @!P4 IMAD.MOV R26, RZ, RZ, -R26 ;  /* 0x000000ffff1ac224 */ /* 0x000fe400078e0a1a */
[----:B------:R-:W-:-:S04]  /*1a60*/  @!P5 IMAD.MOV R36, RZ, RZ, -R36 ;  /* 0x000000ffff24d224 */ /* 0x000fc800078e0a24 */
[----:B------:R-:W-:Y:S01]  /*1a70*/  @!P6 IMAD.MOV R25, RZ, RZ, -R25 ;  /* 0x000000ffff19e224 */ /* 0x000fe200078e0a19 */
[----:B------:R-:W-:Y:S01]  /*1a80*/  ISETP.NE.AND P6, PT, R5, RZ, PT ;  /* 0x000000ff0500720c */ /* 0x000fe20003fc5270 */
[----:B------:R-:W-:Y:S01]  /*1a90*/  IMAD R31, R31, UR12, RZ ;  /* 0x0000000c1f1f7c24 */ /* 0x000fe2000f8e02ff */
[----:B------:R-:W-:Y:S02]  /*1aa0*/  SEL R30, R30, RZ, P2 ;  /* 0x000000ff1e1e7207 */ /* 0x000fe40001000000 */
[----:B------:R-:W-:Y:S02]  /*1ab0*/  IADD3 R35, PT, PT, R35, R10, RZ ;  /* 0x0000000a23237210 */ /* 0x000fe40007ffe0ff */
[C---:B------:R-:W-:Y:S02]  /*1ac0*/  SEL R25, R29.reuse, R25, !P6 ;  /* 0x000000191d197207 */ /* 0x040fe40007000000 */
[C---:B------:R-:W-:Y:S02]  /*1ad0*/  SEL R26, R29.reuse, R26, !P6 ;  /* 0x0000001a1d1a7207 */ /* 0x040fe40007000000 */
[----:B------:R-:W-:Y:S01]  /*1ae0*/  SEL R29, R29, R36, !P6 ;  /* 0x000000241d1d7207 */ /* 0x000fe20007000000 */
[----:B------:R-:W-:Y:S01]  /*1af0*/  IMAD R30, R30, UR13, R31 ;  /* 0x0000000d1e1e7c24 */ /* 0x000fe2000f8e021f */
[----:B0-----:R-:W-:-:S03]  /*1b00*/  SEL R7, R35, RZ, P0 ;  /* 0x000000ff23077207 */ /* 0x001fc60000000000 */
[----:B------:R-:W-:Y:S02]  /*1b10*/  IMAD.MOV R31, RZ, RZ, -R29 ;  /* 0x000000ffff1f7224 */ /* 0x000fe400078e0a1d */
[----:B------:R-:W-:Y:S02]  /*1b20*/  IMAD R7, R7, UR8, R30 ;  /* 0x0000000807077c24 */ /* 0x000fe4000f8e021e */
[----:B------:R-:W-:Y:S01]  /*1b30*/  IMAD.MOV R30, RZ, RZ, -R25 ;  /* 0x000000ffff1e7224 */ /* 0x000fe200078e0a19 */
[----:B------:R-:W-:Y:S01]  /*1b40*/  SEL R27, R27, RZ, P1 ;  /* 0x000000ff1b1b7207 */ /* 0x000fe20000800000 */
[C---:B------:R-:W-:Y:S01]  /*1b50*/  IMAD R32, R5.reuse, R31, R32 ;  /* 0x0000001f05207224 */ /* 0x040fe200078e0220 */
[----:B------:R-:W-:Y:S01]  /*1b60*/  SEL R20, R20, RZ, P1 ;  /* 0x000000ff14147207 */ /* 0x000fe20000800000 */
[----:B------:R-:W-:Y:S02]  /*1b70*/  IMAD R21, R5, R30, R21 ;  /* 0x0000001e05157224 */ /* 0x000fe400078e0215 */
[----:B-1----:R-:W-:Y:S01]  /*1b80*/  IMAD.MOV R9, RZ, RZ, -R26 ;  /* 0x000000ffff097224 */ /* 0x002fe200078e0a1a */
[----:B------:R-:W-:Y:S01]  /*1b90*/  SEL R29, R29, RZ, P2 ;  /* 0x000000ff1d1d7207 */ /* 0x000fe20001000000 */
[----:B------:R-:W-:-:S02]  /*1ba0*/  IMAD.IADD R32, R23, 0x1, R32 ;  /* 0x0000000117207824 */ /* 0x000fc400078e0220 */
[----:B------:R-:W-:Y:S01]  /*1bb0*/  IMAD R30, R27, UR12, RZ ;  /* 0x0000000c1b1e7c24 */ /* 0x000fe2000f8e02ff */
[----:B------:R-:W-:Y:S01]  /*1bc0*/  SEL R25, R25, RZ, P2 ;  /* 0x000000ff19197207 */ /* 0x000fe20001000000 */
[----:B------:R-:W-:Y:S01]  /*1bd0*/  IMAD R24, R5, R9, R24 ;  /* 0x0000000905187224 */ /* 0x000fe200078e0218 */
[----:B------:R-:W-:Y:S01]  /*1be0*/  SEL R22, R22, RZ, P1 ;  /* 0x000000ff16167207 */ /* 0x000fe20000800000 */
[----:B------:R-:W-:Y:S01]  /*1bf0*/  IMAD R20, R20, UR12, RZ ;  /* 0x0000000c14147c24 */ /* 0x000fe2000f8e02ff */
[----:B------:R-:W-:Y:S01]  /*1c00*/  IADD3 R21, PT, PT, R16, R21, RZ ;  /* 0x0000001510157210 */ /* 0x000fe20007ffe0ff */
[----:B------:R-:W-:Y:S01]  /*1c10*/  IMAD R29, R29, UR13, R30 ;  /* 0x0000000d1d1d7c24 */ /* 0x000fe2000f8e021e */
[----:B------:R-:W-:Y:S01]  /*1c20*/  SEL R32, R32, RZ, P0 ;  /* 0x000000ff20207207 */ /* 0x000fe20000000000 */
[----:B------:R-:W-:Y:S01]  /*1c30*/  IMAD.IADD R24, R17, 0x1, R24 ;  /* 0x0000000111187824 */ /* 0x000fe200078e0218 */
[----:B------:R-:W-:Y:S01]  /*1c40*/  IADD3 R16, P4, PT, R7, UR18, RZ ;  /* 0x0000001207107c10 */ /* 0x000fe2000ff9e0ff */
[----:B------:R-:W-:Y:S01]  /*1c50*/  IMAD R20, R25, UR13, R20 ;  /* 0x0000000d19147c24 */ /* 0x000fe2000f8e0214 */
[----:B------:R-:W-:Y:S01]  /*1c60*/  SEL R26, R26, RZ, P2 ;  /* 0x000000ff1a1a7207 */ /* 0x000fe20001000000 */
[----:B------:R-:W-:Y:S01]  /*1c70*/  IMAD R5, R22, UR12, RZ ;  /* 0x0000000c16057c24 */ /* 0x000fe2000f8e02ff */
[----:B------:R-:W-:Y:S01]  /*1c80*/  SEL R21, R21, RZ, P0 ;  /* 0x000000ff15157207 */ /* 0x000fe20000000000 */
[----:B------:R-:W-:Y:S01]  /*1c90*/  IMAD R29, R32, UR8, R29 ;  /* 0x00000008201d7c24 */ /* 0x000fe2000f8e021d */
[----:B------:R-:W-:Y:S01]  /*1ca0*/  LEA.HI.X.SX32 R17, R7, UR19, 0x1, P4 ;  /* 0x0000001307117c11 */ /* 0x000fe2000a0f0eff */
[----:B------:R-:W-:Y:S01]  /*1cb0*/  IMAD R9, R26, UR13, R5 ;  /* 0x0000000d1a097c24 */ /* 0x000fe2000f8e0205 */
[----:B------:R-:W-:Y:S01]  /*1cc0*/  SEL R24, R24, RZ, P0 ;  /* 0x000000ff18187207 */ /* 0x000fe20000000000 */
[----:B------:R-:W-:Y:S01]  /*1cd0*/  IMAD R7, R21, UR8, R20 ;  /* 0x0000000815077c24 */ /* 0x000fe2000f8e0214 */
[----:B------:R-:W-:Y:S01]  /*1ce0*/  IADD3.X R30, PT, PT, R28, 0x200, RZ, P3, !PT ;  /* 0x000002001c1e7810 */ /* 0x000fe20001ffe4ff */
[----:B------:R0:W4:Y:S01]  /*1cf0*/  LDG.E.U8 R5, desc[UR10][R16.64] ;  /* 0x0000000a10057981 */ /* 0x000122000c1e1100 */
[----:B------:R-:W-:Y:S01]  /*1d00*/  IADD3 R20, P4, PT, R29, UR18, RZ ;  /* 0x000000121d147c10 */ /* 0x000fe2000ff9e0ff */
[----:B------:R-:W-:Y:S01]  /*1d10*/  IMAD R9, R24, UR8, R9 ;  /* 0x0000000818097c24 */ /* 0x000fe2000f8e0209 */
[----:B------:R-:W-:-:S02]  /*1d20*/  IADD3.X R26, PT, PT, R28, 0x300, RZ, P3, !PT ;  /* 0x000003001c1a7810 */ /* 0x000fc40001ffe4ff */
[----:B------:R-:W-:Y:S02]  /*1d30*/  SHF.R.S64 R24, R33, 0x1e, R30 ;  /* 0x0000001e21187819 */ /* 0x000fe4000000101e */
[----:B------:R-:W-:Y:S02]  /*1d40*/  IADD3 R22, P3, PT, R7, UR18, RZ ;  /* 0x0000001207167c10 */ /* 0x000fe4000ff7e0ff */
[----:B------:R-:W-:Y:S02]  /*1d50*/  LEA.HI.X.SX32 R21, R29, UR19, 0x1, P4 ;  /* 0x000000131d157c11 */ /* 0x000fe4000a0f0eff */
[----:B------:R-:W-:Y:S02]  /*1d60*/  IADD3 R24, P4, PT, R24, UR16, RZ ;  /* 0x0000001018187c10 */ /* 0x000fe4000ff9e0ff */
[----:B------:R-:W-:Y:S01]  /*1d70*/  LEA.HI.X.SX32 R23, R7, UR19, 0x1, P3 ;  /* 0x0000001307177c11 */ /* 0x000fe200098f0eff */
[----:B------:R-:W5:Y:S01]  /*1d80*/  LDG.E.U8 R20, desc[UR10][R20.64] ;  /* 0x0000000a14147981 */ /* 0x000f62000c1e1100 */
[----:B0-----:R-:W-:-:S02]  /*1d90*/  IADD3 R16, P3, PT, R9, UR18, RZ ;  /* 0x0000001209107c10 */ /* 0x001fc4000ff7e0ff */
[----:B------:R-:W-:Y:S01]  /*1da0*/  SHF.R.S64 R28, R33, 0x1e, R26 ;  /* 0x0000001e211c7819 */ /* 0x000fe2000000101a */
[----:B------:R-:W5:Y:S01]  /*1db0*/  LDG.E.U8 R22, desc[UR10][R22.64] ;  /* 0x0000000a16167981 */ /* 0x000f62000c1e1100 */
[----:B------:R-:W-:Y:S02]  /*1dc0*/  LEA.HI.X.SX32 R25, R30, UR17, 0x2, P4 ;  /* 0x000000111e197c11 */ /* 0x000fe4000a0f16ff */
[----:B------:R-:W-:Y:S02]  /*1dd0*/  LEA.HI.X.SX32 R17, R9, UR19, 0x1, P3 ;  /* 0x0000001309117c11 */ /* 0x000fe400098f0eff */
[----:B------:R-:W-:Y:S01]  /*1de0*/  IADD3 R28, P4, PT, R28, UR16, RZ ;  /* 0x000000101c1c7c10 */ /* 0x000fe2000ff9e0ff */
[----:B------:R-:W5:Y:S03]  /*1df0*/  LDG.E R24, desc[UR10][R24.64] ;  /* 0x0000000a18187981 */ /* 0x000f66000c1e1900 */
[----:B------:R-:W-:Y:S01]  /*1e00*/  LEA.HI.X.SX32 R29, R26, UR17, 0x2, P4 ;  /* 0x000000111a1d7c11 */ /* 0x000fe2000a0f16ff */
[----:B------:R-:W5:Y:S01]  /*1e10*/  LDG.E.U8 R16, desc[UR10][R16.64] ;  /* 0x0000000a10107981 */ /* 0x000f62000c1e1100 */
[----:B------:R-:W2:Y:S03]  /*1e20*/  LDC.64 R26, c[0x0][0x3e8] ;  /* 0x0000fa00ff1a7b82 */ /* 0x000ea60000000a00 */
[----:B------:R-:W5:Y:S01]  /*1e30*/  LDG.E R28, desc[UR10][R28.64] ;  /* 0x0000000a1c1c7981 */ /* 0x000f62000c1e1900 */
[----:B------:R-:W-:Y:S01]  /*1e40*/  ISETP.NE.AND P6, PT, R39, RZ, PT ;  /* 0x000000ff2700720c */ /* 0x000fe20003fc5270 */
[----:B------:R-:W-:-:S03]  /*1e50*/  VIADD R10, R10, 0x400 ;  /* 0x000004000a0a7836 */ /* 0x000fc60000000000 */
[----:B------:R-:W-:Y:S01]  /*1e60*/  IADD3.X R19, PT, PT, R19, 0x400, RZ, P6, !PT ;  /* 0x0000040013137810 */ /* 0x000fe200037fe4ff */
[-C--:B--2---:R-:W-:Y:S01]  /*1e70*/  FMUL R7, R6, R27.reuse ;  /* 0x0000001b06077220 */ /* 0x084fe20000400000 */
[----:B----4-:R-:W-:Y:S01]  /*1e80*/  ISETP.NE.AND P5, PT, R5, RZ, PT ;  /* 0x000000ff0500720c */ /* 0x010fe20003fa5270 */
[----:B---3--:R-:W-:-:S03]  /*1e90*/  FMUL R5, R8, R27 ;  /* 0x0000001b08057220 */ /* 0x008fc60000400000 */
[----:B------:R-:W-:Y:S02]  /*1ea0*/  FSEL R6, R7, R26, P5 ;  /* 0x0000001a07067208 */ /* 0x000fe40002800000 */
[----:B-----5:R-:W-:Y:S02]  /*1eb0*/  ISETP.NE.AND P3, PT, R20, RZ, PT ;  /* 0x000000ff1400720c */ /* 0x020fe40003f65270 */
[----:B------:R-:W-:Y:S01]  /*1ec0*/  ISETP.NE.AND P4, PT, R22, RZ, PT ;  /* 0x000000ff1600720c */ /* 0x000fe20003f85270 */
[----:B------:R-:W-:-:S03]  /*1ed0*/  VIADD R20, R14, 0x200 ;  /* 0x000002000e147836 */ /* 0x000fc60000000000 */
[----:B------:R-:W-:Y:S01]  /*1ee0*/  FSEL R8, R5, R26, P4 ;  /* 0x0000001a05087208 */ /* 0x000fe20002000000 */
[----:B------:R-:W-:Y:S01]  /*1ef0*/  FMUL R9, R24, R27 ;  /* 0x0000001b18097220 */ /* 0x000fe20000400000 */
[----:B------:R-:W-:Y:S01]  /*1f00*/  IMAD.U32 R5, RZ, RZ, UR14 ;  /* 0x0000000eff057e24 */ /* 0x000fe2000f8e00ff */
[----:B------:R-:W-:-:S04]  /*1f10*/  ISETP.NE.AND P5, PT, R16, RZ, PT ;  /* 0x000000ff1000720c */ /* 0x000fc80003fa5270 */
[----:B------:R-:W-:Y:S01]  /*1f20*/  FSEL R16, R9, R26, P5 ;  /* 0x0000001a09107208 */ /* 0x000fe20002800000 */
[----:B------:R-:W-:Y:S01]  /*1f30*/  @P3 FMUL R26, R28, R27 ;  /* 0x0000001b1c1a3220 */ /* 0x000fe20000400000 */
[----:B------:R-:W-:Y:S02]  /*1f40*/  ISETP.GE.AND P3, PT, R20, R5, PT ;  /* 0x000000051400720c */ /* 0x000fe40003f66270 */
[----:B------:R-:W-:-:S04]  /*1f50*/  FMNMX R3, R6, R3, !PT ;  /* 0x0000000306037209 */ /* 0x000fc80007800000 */
[----:B------:R-:W-:Y:S01]  /*1f60*/  FMNMX R3, R3, R8, !PT ;  /* 0x0000000803037209 */ /* 0x000fe20007800000 */
[----:B------:R-:W-:Y:S03]  /*1f70*/  STS [R15+-0x800], R6 ;  /* 0xfff800060f007388 */ /* 0x000fe60000000800 */
[----:B------:R-:W-:Y:S01]  /*1f80*/  FMNMX R3, R3, R16, !PT ;  /* 0x0000001003037209 */ /* 0x000fe20007800000 */
[----:B------:R-:W-:Y:S01]  /*1f90*/  STS [R15+-0x400], R8 ;  /* 0xfffc00080f007388 */ /* 0x000fe20000000800 */
[----:B------:R-:W-:Y:S02]  /*1fa0*/  IADD3 R14, PT, PT, R14, 0x400, RZ ;  /* 0x000004000e0e7810 */ /* 0x000fe40007ffe0ff */
[----:B------:R-:W-:Y:S01]  /*1fb0*/  FMNMX R3, R3, R26, !PT ;  /* 0x0000001a03037209 */ /* 0x000fe20007800000 */
[----:B------:R-:W-:Y:S04]  /*1fc0*/  STS [R15], R16 ;  /* 0x000000100f007388 */ /* 0x000fe80000000800 */
[----:B------:R0:W-:Y:S02]  /*1fd0*/  STS [R15+0x400], R26 ;  /* 0x0004001a0f007388 */ /* 0x0001e40000000800 */
[----:B0-----:R-:W-:Y:S01]  /*1fe0*/  VIADD R15, R15, 0x1000 ;  /* 0x000010000f0f7836 */ /* 0x001fe20000000000 */
[----:B------:R-:W-:Y:S06]  /*1ff0*/  @!P3 BRA `(.L_x_9589) ;  /* 0xfffffff00024b947 */ /* 0x000fec000383ffff */
.L_x_9586:
[----:B------:R-:W-:Y:S05]  /*2000*/  BSYNC.RECONVERGENT B0 ;  /* 0x0000000000007941 */ /* 0x000fea0003800200 */
.L_x_9585:
[----:B------:R-:W1:Y:S01]  /*2010*/  S2R R10, SR_LANEID ;  /* 0x00000000000a7919 */ /* 0x000e620000000000 */
[----:B------:R-:W-:Y:S01]  /*2020*/  IMAD.MOV.U32 R9, RZ, RZ, R3 ;  /* 0x000000ffff097224 */ /* 0x000fe200078e0003 */
[----:B------:R-:W2:Y:S01]  /*2030*/  S2UR UR8, SR_CgaCtaId ;  /* 0x00000000000879c3 */ /* 0x000ea20000008800 */
[----:B------:R-:W3:Y:S01]  /*2040*/  LDCU UR12, c[0x0][0x40c] ;  /* 0x00008180ff0c77ac */ /* 0x000ee20008000800 */
[----:B------:R-:W4:Y:S01]  /*2050*/  S2R R6, SR_TID.X ;  /* 0x0000000000067919 */ /* 0x000f220000002100 */
[----:B------:R-:W-:Y:S01]  /*2060*/  BSSY.RECONVERGENT B0, `(.L_x_9590) ;  /* 0x000001c000007945 */ /* 0x000fe20003800200 */
[----:B------:R-:W-:Y:S01]  /*2070*/  PLOP3.LUT P6, PT, PT, PT, PT, 0x8, 0x80 ;  /* 0x000000000080781c */ /* 0x000fe20003fce170 */
[----:B------:R-:W5:Y:S01]  /*2080*/  SHFL.DOWN PT, R0, R9, 0x1, 0x1f ;  /* 0x08201f0009007f89 */ /* 0x000f6200000e0000 */
[C---:B-1----:R-:W-:Y:S02]  /*2090*/  ISETP.GT.AND P1, PT, R10.reuse, 0x1e, PT ;  /* 0x0000001e0a00780c */ /* 0x042fe40003f24270 */
[----:B------:R-:W-:-:S02]  /*20a0*/  ISETP.GT.AND P2, PT, R10, 0x1d, PT ;  /* 0x0000001d0a00780c */ /* 0x000fc40003f44270 */
[C---:B------:R-:W-:Y:S02]  /*20b0*/  ISETP.GT.AND P3, PT, R10.reuse, 0x1b, PT ;  /* 0x0000001b0a00780c */ /* 0x040fe40003f64270 */
[C---:B------:R-:W-:Y:S02]  /*20c0*/  ISETP.GT.AND P5, PT, R10.reuse, 0xf, PT ;  /* 0x0000000f0a00780c */ /* 0x040fe40003fa4270 */
[----:B------:R-:W-:-:S05]  /*20d0*/  ISETP.GT.AND P4, PT, R10, 0x17, PT ;  /* 0x000000170a00780c */ /* 0x000fca0003f84270 */
[----:B-----5:R-:W-:-:S05]  /*20e0*/  @!P1 FMNMX R9, R0, R9, !PT ;  /* 0x0000000900099209 */ /* 0x020fca0007800000 */
[----:B------:R-:W1:Y:S02]  /*20f0*/  SHFL.DOWN PT, R0, R9, 0x2, 0x1f ;  /* 0x08401f0009007f89 */ /* 0x000e6400000e0000 */
[----:B-1----:R-:W-:-:S05]  /*2100*/  @!P2 FMNMX R9, R9, R0, !PT ;  /* 0x000000000909a209 */ /* 0x002fca0007800000 */
[----:B------:R-:W1:Y:S02]  /*2110*/  SHFL.DOWN PT, R0, R9, 0x4, 0x1f ;  /* 0x08801f0009007f89 */ /* 0x000e6400000e0000 */
[----:B-1----:R-:W-:Y:S02]  /*2120*/  @!P3 FMNMX R9, R9, R0, !PT ;  /* 0x000000000909b209 */ /* 0x002fe40007800000 */
[----:B------:R-:W1:Y:S03]  /*2130*/  S2R R0, SR_CgaCtaId ;  /* 0x0000000000007919 */ /* 0x000e660000008800 */
[----:B------:R-:W5:Y:S02]  /*2140*/  SHFL.DOWN PT, R3, R9, 0x8, 0x1f ;  /* 0x09001f0009037f89 */ /* 0x000f6400000e0000 */
[----:B-----5:R-:W-:-:S04]  /*2150*/  FMNMX R7, R9, R3, !PT ;  /* 0x0000000309077209 */ /* 0x020fc80007800000 */
[----:B------:R-:W-:-:S05]  /*2160*/  FSEL R3, R9, R7, P4 ;  /* 0x0000000709037208 */ /* 0x000fca0002000000 */
[----:B------:R0:W0:Y:S01]  /*2170*/  SHFL.DOWN PT, R8, R3, 0x10, 0x1f ;  /* 0x0a001f0003087f89 */ /* 0x00002200000e0000 */
[----:B-1234-:R-:W-:Y:S05]  /*2180*/  @P5 BRA `(.L_x_9591) ;  /* 0x0000000000245947 */ /* 0x01efea0003800000 */
[----:B------:R-:W1:Y:S01]  /*2190*/  S2UR UR7, SR_CgaCtaId ;  /* 0x00000000000779c3 */ /* 0x000e620000008800 */
[----:B------:R-:W-:Y:S01]  /*21a0*/  ISETP.NE.AND P0, PT, R10, RZ, PT ;  /* 0x000000ff0a00720c */ /* 0x000fe20003f05270 */
[----:B------:R-:W-:Y:S01]  /*21b0*/  UMOV UR6, 0x400 ;  /* 0x0000040000067882 */ /* 0x000fe20000000000 */
[----:B------:R-:W-:Y:S02]  /*21c0*/  SHF.R.U32.HI R9, RZ, 0x3, R6 ;  /* 0x00000003ff097819 */ /* 0x000fe40000011606 */
[----:B0-----:R-:W-:Y:S02]  /*21d0*/  FMNMX R3, R7, R8, !PT ;  /* 0x0000000807037209 */ /* 0x001fe40007800000 */
[----:B------:R-:W-:-:S07]  /*21e0*/  LOP3.LUT R8, R9, 0x7c, RZ, 0xc0, !PT ;  /* 0x0000007c09087812 */ /* 0x000fce00078ec0ff */
[----:B------:R-:W-:Y:S01]  /*21f0*/  @!P0 PLOP3.LUT P6, PT, PT, PT, PT, 0x80, 0x8 ;  /* 0x000000000008881c */ /* 0x000fe20003fcf070 */
[----:B-1----:R-:W-:-:S09]  /*2200*/  ULEA UR6, UR7, UR6, 0x18 ;  /* 0x0000000607067291 */ /* 0x002fd2000f8ec0ff */
[----:B------:R1:W-:Y:S03]  /*2210*/  @!P0 STS [R8+UR6+0x8], R3 ;  /* 0x0000080308008988 */ /* 0x0003e60008000806 */
.L_x_9591:
[----:B------:R-:W-:Y:S05]  /*2220*/  BSYNC.RECONVERGENT B0 ;  /* 0x0000000000007941 */ /* 0x000fea0003800200 */
.L_x_9590:
[----:B------:R-:W-:Y:S01]  /*2230*/  BAR.SYNC.DEFER_BLOCKING 0x0 ;  /* 0x0000000000007b1d */ /* 0x000fe20000010000 */
[----:B------:R-:W-:-:S04]  /*2240*/  ISETP.NE.AND P0, PT, R6, RZ, PT ;  /* 0x000000ff0600720c */ /* 0x000fc80003f05270 */
[----:B------:R-:W-:Y:S01]  /*2250*/  P2R R7, PR, RZ, 0x1 ;  /* 0x00000001ff077803 */ /* 0x000fe20000000000 */
[----:B------:R-:W-:Y:S08]  /*2260*/  BSSY.RECONVERGENT B0, `(.L_x_9592) ;  /* 0x000000d000007945 */ /* 0x000ff00003800200 */
[----:B------:R-:W-:Y:S05]  /*2270*/  @P0 BRA `(.L_x_9593) ;  /* 0x00000000002c0947 */ /* 0x000fea0003800000 */
[----:B------:R-:W2:Y:S01]  /*2280*/  S2UR UR7, SR_CgaCtaId ;  /* 0x00000000000779c3 */ /* 0x000ea20000008800 */
[----:B------:R-:W-:Y:S02]  /*2290*/  UMOV UR6, 0x400 ;  /* 0x0000040000067882 */ /* 0x000fe40000000000 */
[----:B--2---:R-:W-:-:S09]  /*22a0*/  ULEA UR6, UR7, UR6, 0x18 ;  /* 0x0000000607067291 */ /* 0x004fd2000f8ec0ff */
[----:B------:R-:W-:Y:S04]  /*22b0*/  LDS R7, [UR6+0xc] ;  /* 0x00000c06ff077984 */ /* 0x000fe80008000800 */
[----:B01----:R-:W0:Y:S04]  /*22c0*/  LDS.128 R8, [UR6+0x10] ;  /* 0x00001006ff087984 */ /* 0x003e280008000c00 */
[----:B------:R-:W1:Y:S01]  /*22d0*/  LDS.64 R12, [UR6+0x20] ;  /* 0x00002006ff0c7984 */ /* 0x000e620008000a00 */
[----:B0-----:R-:W-:-:S04]  /*22e0*/  FMNMX3 R7, R3, R7, R8, !PT ;  /* 0x0000000703077276 */ /* 0x001fc80007800008 */
[----:B------:R-:W-:-:S04]  /*22f0*/  FMNMX3 R7, R7, R9, R10, !PT ;  /* 0x0000000907077276 */ /* 0x000fc8000780000a */
[----:B-1----:R-:W-:-:S04]  /*2300*/  FMNMX3 R12, R7, R11, R12, !PT ;  /* 0x0000000b070c7276 */ /* 0x002fc8000780000c */
[----:B------:R-:W-:-:S05]  /*2310*/  FMNMX R12, R12, R13, !PT ;  /* 0x0000000d0c0c7209 */ /* 0x000fca0007800000 */
[----:B------:R2:W-:Y:S02]  /*2320*/  STS [UR6+0x2c], R12 ;  /* 0x00002c0cff007988 */ /* 0x0005e40008000806 */
.L_x_9593:
[----:B------:R-:W-:Y:S05]  /*2330*/  BSYNC.RECONVERGENT B0 ;  /* 0x0000000000007941 */ /* 0x000fea0003800200 */
.L_x_9592:
[C---:B------:R-:W-:Y:S01]  /*2340*/  ISETP.GE.U32.AND P0, PT, R6.reuse, R5, PT ;  /* 0x000000050600720c */ /* 0x040fe20003f06070 */
[----:B------:R-:W-:Y:S01]  /*2350*/  UMOV UR6, 0x400 ;  /* 0x0000040000067882 */ /* 0x000fe20000000000 */
[----:B------:R-:W-:Y:S01]  /*2360*/  MOV R11, 0x400 ;  /* 0x00000400000b7802 */ /* 0x000fe20000000f00 */
[----:B------:R-:W-:Y:S01]  /*2370*/  UIADD3 UR7, UPT, UPT, UR6, 0x60, URZ ;  /* 0x0000006006077890 */ /* 0x000fe2000fffe0ff */
[----:B------:R-:W-:Y:S01]  /*2380*/  ISETP.GE.AND.EX P0, PT, RZ, UR12, PT, P0 ;  /* 0x0000000cff007c0c */ /* 0x000fe2000bf06300 */
[----:B------:R-:W-:Y:S01]  /*2390*/  BAR.SYNC.DEFER_BLOCKING 0x0 ;  /* 0x0000000000007b1d */ /* 0x000fe20000010000 */
[----:B------:R-:W-:Y:S01]  /*23a0*/  IMAD.MOV.U32 R9, RZ, RZ, RZ ;  /* 0x000000ffff097224 */ /* 0x000fe200078e00ff */
[----:B------:R-:W-:Y:S01]  /*23b0*/  ULEA UR7, UR8, UR7, 0x18 ;  /* 0x0000000708077291 */ /* 0x000fe2000f8ec0ff */
[C---:B------:R-:W-:Y:S01]  /*23c0*/  IADD3 R7, PT, PT, R6.reuse, 0x300, RZ ;  /* 0x0000030006077810 */ /* 0x040fe20007ffe0ff */
[----:B------:R-:W-:Y:S01]  /*23d0*/  VIADD R14, R6, 0x100 ;  /* 0x00000100060e7836 */ /* 0x000fe20000000000 */
[----:B01----:R-:W-:Y:S01]  /*23e0*/  LEA R3, R0, R11, 0x18 ;  /* 0x0000000b00037211 */ /* 0x003fe200078ec0ff */
[----:B------:R-:W-:Y:S01]  /*23f0*/  BSSY.RECONVERGENT B0, `(.L_x_9594) ;  /* 0x0000078000007945 */ /* 0x000fe20003800200 */
[C---:B--2---:R-:W-:Y:S01]  /*2400*/  VIADD R12, R6.reuse, 0x200 ;  /* 0x00000200060c7836 */ /* 0x044fe20000000000 */
[----:B------:R-:W-:-:S04]  /*2410*/  LEA R13, R6, UR7, 0x2 ;  /* 0x00000007060d7c11 */ /* 0x000fc8000f8e10ff */
[----:B------:R-:W-:Y:S05]  /*2420*/  @P0 BRA `(.L_x_9595) ;  /* 0x0000000400d00947 */ /* 0x000fea0003800000 */
[----:B------:R0:W1:Y:S01]  /*2430*/  LDS R8, [R3+0x2c] ;  /* 0x00002c0003087984 */ /* 0x0000620000000800 */
        /* <DEDUP_REMOVED lines=8> */
[----:B------:R-:W-:Y:S02]  /*24c0*/  HFMA2 R22, -RZ, RZ, 0.96630859375, -0.0022525787353515625 ;  /* 0x3bbb989dff167431 */ /* 0x000fe400000001ff */
        /* <DEDUP_REMOVED lines=42> */
[----:B------:R-:W-:-:S03]  /*2770*/  IMAD.MOV.U32 R10, RZ, RZ, R7 ;  /* 0x000000ffff0a7224 */ /* 0x000fc600078e0007 */
[----:B------:R-:W-:Y:S01]  /*2780*/  FADD R9, R9, R20 ;  /* 0x0000001409097221 */ /* 0x000fe20000000000 */
[----:B------:R3:W-:Y:S06]  /*2790*/  STS [R13+0x800], R20 ;  /* 0x000800140d007388 */ /* 0x0007ec0000000800 */
.L_x_9597:
[----:B------:R-:W-:Y:S05]  /*27a0*/  BSYNC.RECONVERGENT B1 ;  /* 0x0000000000017941 */ /* 0x000fea0003800200 */
.L_x_9596:
[----:B------:R-:W-:-:S04]  /*27b0*/  ISETP.GE.U32.AND P0, PT, R18, 0x300, PT ;  /* 0x000003001200780c */ /* 0x000fc80003f06070 */
[----:B------:R-:W-:-:S13]  /*27c0*/  ISETP.GE.U32.AND.EX P0, PT, R4, RZ, PT, P0 ;  /* 0x000000ff0400720c */ /* 0x000fda0003f06100 */
[----:B------:R-:W-:Y:S05]  /*27d0*/  @!P0 BRA `(.L_x_9595) ;  /* 0x0000000000e48947 */ /* 0x000fea0003800000 */
[----:B------:R-:W-:-:S05]  /*27e0*/  VIADD R11, R11, 0x60 ;  /* 0x000000600b0b7836 */ /* 0x000fca0000000000 */
[----:B------:R-:W-:-:S07]  /*27f0*/  LEA R11, R0, R11, 0x18 ;  /* 0x0000000b000b7211 */ /* 0x000fce00078ec0ff */
.L_x_9598:
[C---:B----4-:R-:W-:Y:S01]  /*2800*/  IMAD R0, R10.reuse, 0x4, R11 ;  /* 0x000000040a007824 */ /* 0x050fe200078e020b */
[----:B------:R-:W-:Y:S01]  /*2810*/  MOV R26, 0x3bbb989d ;  /* 0x3bbb989d001a7802 */ /* 0x000fe20000000f00 */
[----:B------:R-:W-:Y:S02]  /*2820*/  IMAD.MOV.U32 R27, RZ, RZ, 0x437c0000 ;  /* 0x437c0000ff1b7424 */ /* 0x000fe400078e00ff */
[----:B------:R-:W-:Y:S01]  /*2830*/  VIADD R10, R10, 0x400 ;  /* 0x000004000a0a7836 */ /* 0x000fe20000000000 */
[----:B------:R-:W1:Y:S04]  /*2840*/  LDS R15, [R0] ;  /* 0x00000000000f7984 */ /* 0x000e680000000800 */
[----:B------:R-:W4:Y:S01]  /*2850*/  LDS R21, [R0+0x800] ;  /* 0x0008000000157984 */ /* 0x000f220000000800 */
[----:B------:R-:W-:-:S03]  /*2860*/  ISETP.GE.U32.AND P0, PT, R10, R5, PT ;  /* 0x000000050a00720c */ /* 0x000fc60003f06070 */
[----:B------:R-:W5:Y:S01]  /*2870*/  LDS R17, [R0+0x400] ;  /* 0x0004000000117984 */ /* 0x000f620000000800 */
[----:B------:R-:W-:-:S03]  /*2880*/  ISETP.GE.U32.AND.EX P0, PT, RZ, UR12, PT, P0 ;  /* 0x0000000cff007c0c */ /* 0x000fc6000bf06100 */
[----:B------:R-:W0:Y:S01]  /*2890*/  LDS R25, [R0+0xc00] ;  /* 0x000c000000197984 */ /* 0x000e220000000800 */
[C---:B-1----:R-:W-:Y:S01]  /*28a0*/  FADD R16, -R8.reuse, R15 ;  /* 0x0000000f08107221 */ /* 0x042fe20000000100 */
[----:B----4-:R-:W-:-:S03]  /*28b0*/  FADD R21, -R8, R21 ;  /* 0x0000001508157221 */ /* 0x010fc60000000100 */
[-C--:B------:R-:W-:Y:S01]  /*28c0*/  FFMA.SAT R15, R16, R26.reuse, 0.5 ;  /* 0x3f000000100f7423 */ /* 0x080fe2000000201a */
[C---:B-----5:R-:W-:Y:S01]  /*28d0*/  FADD R19, -R8.reuse, R17 ;  /* 0x0000001108137221 */ /* 0x060fe20000000100 */
[-C--:B------:R-:W-:Y:S02]  /*28e0*/  FFMA.SAT R23, R21, R26.reuse, 0.5 ;  /* 0x3f00000015177423 */ /* 0x080fe4000000201a */
[-C--:B------:R-:W-:Y:S01]  /*28f0*/  FFMA.RM R15, R15, R27.reuse, 12582913 ;  /* 0x4b4000010f0f7423 */ /* 0x080fe2000000401b */
[----:B0-----:R-:W-:Y:S01]  /*2900*/  FADD R25, -R8, R25 ;  /* 0x0000001908197221 */ /* 0x001fe20000000100 */
[-C--:B--23--:R-:W-:Y:S01]  /*2910*/  FFMA.SAT R20, R19, R26.reuse, 0.5 ;  /* 0x3f00000013147423 */ /* 0x08cfe2000000201a */
[-C--:B------:R-:W-:Y:S01]  /*2920*/  FFMA.RM R23, R23, R27.reuse, 12582913 ;  /* 0x4b40000117177423 */ /* 0x080fe2000000401b */
[----:B------:R-:W-:Y:S01]  /*2930*/  FADD R17, R15, -12583039 ;  /* 0xcb40007f0f117421 */ /* 0x000fe20000000000 */
[----:B------:R-:W-:Y:S01]  /*2940*/  FFMA.SAT R26, R25, R26, 0.5 ;  /* 0x3f000000191a7423 */ /* 0x000fe2000000201a */
[-C--:B------:R-:W-:Y:S01]  /*2950*/  FFMA.RM R20, R20, R27.reuse, 12582913 ;  /* 0x4b40000114147423 */ /* 0x080fe2000000401b */
[----:B------:R-:W-:Y:S01]  /*2960*/  FADD R24, R23, -12583039 ;  /* 0xcb40007f17187421 */ /* 0x000fe20000000000 */
[----:B------:R-:W-:Y:S01]  /*2970*/  FFMA R17, R16, 1.4426950216293334961, -R17 ;  /* 0x3fb8aa3b10117823 */ /* 0x000fe20000000811 */
[----:B------:R-:W-:Y:S01]  /*2980*/  FFMA.RM R26, R26, R27, 12582913 ;  /* 0x4b4000011a1a7423 */ /* 0x000fe2000000401b */
[----:B------:R-:W-:Y:S01]  /*2990*/  FADD R22, R20, -12583039 ;  /* 0xcb40007f14167421 */ /* 0x000fe20000000000 */
[----:B------:R-:W-:Y:S01]  /*29a0*/  FFMA R24, R21, 1.4426950216293334961, -R24 ;  /* 0x3fb8aa3b15187823 */ /* 0x000fe20000000818 */
[----:B------:R-:W-:Y:S01]  /*29b0*/  FFMA R17, R16, 1.925963033500011079e-08, R17 ;  /* 0x32a5706010117823 */ /* 0x000fe20000000011 */
[C---:B------:R-:W-:Y:S01]  /*29c0*/  FADD R28, R26.reuse, -12583039 ;  /* 0xcb40007f1a1c7421 */ /* 0x040fe20000000000 */
[----:B------:R-:W-:Y:S01]  /*29d0*/  FFMA R22, R19, 1.4426950216293334961, -R22 ;  /* 0x3fb8aa3b13167823 */ /* 0x000fe20000000816 */
[----:B------:R-:W-:Y:S01]  /*29e0*/  FFMA R24, R21, 1.925963033500011079e-08, R24 ;  /* 0x32a5706015187823 */ /* 0x000fe20000000018 */
[----:B------:R-:W0:Y:S01]  /*29f0*/  MUFU.EX2 R16, R17 ;  /* 0x0000001100107308 */ /* 0x000e220000000800 */
[----:B------:R-:W-:Y:S01]  /*2a00*/  FFMA R28, R25, 1.4426950216293334961, -R28 ;  /* 0x3fb8aa3b191c7823 */ /* 0x000fe2000000081c */
[----:B------:R-:W-:Y:S01]  /*2a10*/  FFMA R22, R19, 1.925963033500011079e-08, R22 ;  /* 0x32a5706013167823 */ /* 0x000fe20000000016 */
[----:B------:R-:W-:Y:S01]  /*2a20*/  SHF.L.U32 R26, R26, 0x17, RZ ;  /* 0x000000171a1a7819 */ /* 0x000fe200000006ff */
[----:B------:R-:W-:-:S02]  /*2a30*/  IMAD.SHL.U32 R15, R15, 0x800000, RZ ;  /* 0x008000000f0f7824 */ /* 0x000fc400078e00ff */
[----:B------:R-:W-:Y:S01]  /*2a40*/  FFMA R28, R25, 1.925963033500011079e-08, R28 ;  /* 0x32a57060191c7823 */ /* 0x000fe2000000001c */
[----:B------:R-:W-:Y:S01]  /*2a50*/  IMAD.SHL.U32 R20, R20, 0x800000, RZ ;  /* 0x0080000014147824 */ /* 0x000fe200078e00ff */
[----:B------:R-:W1:Y:S01]  /*2a60*/  MUFU.EX2 R19, R22 ;  /* 0x0000001600137308 */ /* 0x000e620000000800 */
[----:B------:R-:W-:-:S07]  /*2a70*/  IMAD.SHL.U32 R23, R23, 0x800000, RZ ;  /* 0x0080000017177824 */ /* 0x000fce00078e00ff */
        /* <DEDUP_REMOVED lines=15> */
.L_x_9595:
[----:B------:R-:W-:Y:S05]  /*2b70*/  BSYNC.RECONVERGENT B0 ;  /* 0x0000000000007941 */ /* 0x000fea0003800200 */
.L_x_9594:
[----:B----4-:R-:W-:Y:S01]  /*2b80*/  IMAD.MOV.U32 R15, RZ, RZ, R9 ;  /* 0x000000ffff0f7224 */ /* 0x010fe200078e0009 */
[----:B------:R-:W-:Y:S01]  /*2b90*/  UIADD3 UR6, UPT, UPT, UR6, 0x30, URZ ;  /* 0x0000003006067890 */ /* 0x000fe2000fffe0ff */
[----:B------:R-:W-:Y:S01]  /*2ba0*/  ISETP.NE.AND P0, PT, R6, RZ, PT ;  /* 0x000000ff0600720c */ /* 0x000fe20003f05270 */
[----:B------:R-:W-:Y:S01]  /*2bb0*/  BSSY.RECONVERGENT B0, `(.L_x_9599) ;  /* 0x000001c000007945 */ /* 0x000fe20003800200 */
[----:B-1----:R-:W-:Y:S01]  /*2bc0*/  SHF.R.U32.HI R8, RZ, 0x3, R6 ;  /* 0x00000003ff087819 */ /* 0x002fe20000011606 */
[----:B------:R-:W1:Y:S01]  /*2bd0*/  SHFL.DOWN PT, R0, R15, 0x1, 0x1f ;  /* 0x08201f000f007f89 */ /* 0x000e6200000e0000 */
[----:B------:R-:W-:Y:S02]  /*2be0*/  ULEA UR6, UR8, UR6, 0x18 ;  /* 0x0000000608067291 */ /* 0x000fe4000f8ec0ff */
[----:B------:R-:W-:Y:S01]  /*2bf0*/  LOP3.LUT R8, R8, 0x7c, RZ, 0xc0, !PT ;  /* 0x0000007c08087812 */ /* 0x000fe200078ec0ff */
        /* <DEDUP_REMOVED lines=12> */
[----:B------:R-:W4:Y:S04]  /*2cc0*/  LDS R0, [R3+0x3c] ;  /* 0x00003c0003007984 */ /* 0x000f280000000800 */
[----:B-1----:R-:W1:Y:S04]  /*2cd0*/  LDS.128 R8, [R3+0x40] ;  /* 0x0000400003087984 */ /* 0x002e680000000c00 */
[----:B------:R-:W5:Y:S01]  /*2ce0*/  LDS.64 R16, [R3+0x50] ;  /* 0x0000500003107984 */ /* 0x000f620000000a00 */
[----:B----4-:R-:W-:-:S04]  /*2cf0*/  FADD R15, R15, R0 ;  /* 0x000000000f0f7221 */ /* 0x010fc80000000000 */
[----:B-1----:R-:W-:-:S04]  /*2d00*/  FADD R8, R15, R8 ;  /* 0x000000080f087221 */ /* 0x002fc80000000000 */
[----:B------:R-:W-:-:S04]  /*2d10*/  FADD R9, R8, R9 ;  /* 0x0000000908097221 */ /* 0x000fc80000000000 */
[----:B------:R-:W-:-:S04]  /*2d20*/  FADD R10, R9, R10 ;  /* 0x0000000a090a7221 */ /* 0x000fc80000000000 */
[----:B------:R-:W-:-:S04]  /*2d30*/  FADD R11, R10, R11 ;  /* 0x0000000b0a0b7221 */ /* 0x000fc80000000000 */
[----:B-----5:R-:W-:-:S04]  /*2d40*/  FADD R16, R11, R16 ;  /* 0x000000100b107221 */ /* 0x020fc80000000000 */
[----:B------:R-:W-:-:S05]  /*2d50*/  FADD R16, R16, R17 ;  /* 0x0000001110107221 */ /* 0x000fca0000000000 */
[----:B------:R4:W-:Y:S02]  /*2d60*/  STS [R3+0x5c], R16 ;  /* 0x00005c1003007388 */ /* 0x0009e40000000800 */
.L_x_9600:
[----:B------:R-:W-:Y:S05]  /*2d70*/  BSYNC.RECONVERGENT B0 ;  /* 0x0000000000007941 */ /* 0x000fea0003800200 */
.L_x_9599:
[----:B------:R-:W-:Y:S01]  /*2d80*/  BAR.SYNC.DEFER_BLOCKING 0x0 ;  /* 0x0000000000007b1d */ /* 0x000fe20000010000 */
[----:B------:R-:W-:-:S05]  /*2d90*/  ISETP.GE.AND P0, PT, R6, R5, PT ;  /* 0x000000050600720c */ /* 0x000fca0003f06270 */
[----:B------:R-:W0:Y:S01]  /*2da0*/  LDCU UR8, c[0x0][0x408] ;  /* 0x00008100ff0877ac */ /* 0x000e220008000800 */
[----:B------:R-:W-:Y:S07]  /*2db0*/  BSSY.RECONVERGENT B0, `(.L_x_9601) ;  /* 0x000009a000007945 */ /* 0x000fee0003800200 */
[----:B------:R-:W-:Y:S05]  /*2dc0*/  @P0 BRA `(.L_x_9602) ;  /* 0x0000000800600947 */ /* 0x000fea0003800000 */
[----:B----4-:R-:W4:Y:S01]  /*2dd0*/  LDS R3, [R3+0x5c] ;  /* 0x00005c0003037984 */ /* 0x010f220000000800 */
[----:B------:R-:W-:Y:S01]  /*2de0*/  LEA.HI R5, R2, 0x1, RZ, 0x18 ;  /* 0x0000000102057811 */ /* 0x000fe200078fc0ff */
[----:B------:R-:W-:Y:S01]  /*2df0*/  BSSY.RECONVERGENT B1, `(.L_x_9603) ;  /* 0x0000044000017945 */ /* 0x000fe20003800200 */
[----:B------:R-:W-:Y:S02]  /*2e00*/  IMAD.MOV.U32 R16, RZ, RZ, R6 ;  /* 0x000000ffff107224 */ /* 0x000fe400078e0006 */
[----:B------:R-:W-:-:S04]  /*2e10*/  LOP3.LUT R5, R5, 0x3, RZ, 0xc0, !PT ;  /* 0x0000000305057812 */ /* 0x000fc800078ec0ff */
[----:B------:R-:W-:-:S13]  /*2e20*/  ISETP.NE.AND P0, PT, R5, RZ, PT ;  /* 0x000000ff0500720c */ /* 0x000fda0003f05270 */
[----:B------:R-:W-:Y:S05]  /*2e30*/  @!P0 BRA `(.L_x_9604) ;  /* 0x0000000000fc8947 */ /* 0x000fea0003800000 */
[----:B------:R-:W5:Y:S01]  /*2e40*/  LDS R0, [R13] ;  /* 0x000000000d007984 */ /* 0x000f620000000800 */
[----:B-1--4-:R-:W1:Y:S01]  /*2e50*/  MUFU.RCP R8, R3 ;  /* 0x0000000300087308 */ /* 0x012e620000001000 */
[----:B------:R-:W-:Y:S01]  /*2e60*/  BSSY.RECONVERGENT B2, `(.L_x_9605) ;  /* 0x000000a000027945 */ /* 0x000fe20003800200 */
[----:B-1----:R-:W-:-:S04]  /*2e70*/  FFMA R9, -R3, R8, 1 ;  /* 0x3f80000003097423 */ /* 0x002fc80000000108 */
[----:B------:R-:W-:Y:S02]  /*2e80*/  FFMA R9, R8, R9, R8 ;  /* 0x0000000908097223 */ /* 0x000fe40000000008 */
[----:B-----5:R-:W1:Y:S02]  /*2e90*/  FCHK P0, R0, R3 ;  /* 0x0000000300007302 */ /* 0x020e640000000000 */
[----:B------:R-:W-:-:S04]  /*2ea0*/  FFMA R8, R0, R9, RZ ;  /* 0x0000000900087223 */ /* 0x000fc800000000ff */
[----:B------:R-:W-:-:S04]  /*2eb0*/  FFMA R10, -R3, R8, R0 ;  /* 0x00000008030a7223 */ /* 0x000fc80000000100 */
[----:B------:R-:W-:Y:S01]  /*2ec0*/  FFMA R15, R9, R10, R8 ;  /* 0x0000000a090f7223 */ /* 0x000fe20000000008 */
[----:B-1----:R-:W-:Y:S06]  /*2ed0*/  @!P0 BRA `(.L_x_9606) ;  /* 0x0000000000088947 */ /* 0x002fec0003800000 */
[----:B0-23--:R-:W-:-:S07]  /*2ee0*/  MOV R20, 0x2f00 ;  /* 0x00002f0000147802 */ /* 0x00dfce0000000f00 */
[----:B------:R-:W-:Y:S05]  /*2ef0*/  CALL.REL.NOINC `($__internal_155_$__cuda_sm3x_div_rn_noftz_f32_slowpath) ;  /* 0x0000000800347944 */ /* 0x000fea0003c00000 */
.L_x_9606:
[----:B0-----:R-:W-:Y:S05]  /*2f00*/  BSYNC.RECONVERGENT B2 ;  /* 0x0000000000027941 */ /* 0x001fea0003800200 */
.L_x_9605:
[----:B------:R-:W0:Y:S01]  /*2f10*/  LDC.64 R8, c[0x0][0x3f8] ;  /* 0x0000fe00ff087b82 */ /* 0x000e220000000a00 */
[----:B------:R-:W-:Y:S02]  /*2f20*/  HFMA2 R11, -RZ, RZ, 0, 0 ;  /* 0x00000000ff0b7431 */ /* 0x000fe400000001ff */
[----:B------:R-:W-:-:S05]  /*2f30*/  IMAD.MOV.U32 R10, RZ, RZ, R6 ;  /* 0x000000ffff0a7224 */ /* 0x000fca00078e0006 */
[----:B------:R-:W1:Y:S01]  /*2f40*/  LDC.64 R16, c[0x0][0x3f0] ;  /* 0x0000fc00ff107b82 */ /* 0x000e620000000a00 */
[C---:B0-----:R-:W-:Y:S02]  /*2f50*/  IMAD R0, R8.reuse, UR4, RZ ;  /* 0x0000000408007c24 */ /* 0x041fe4000f8e02ff */
[----:B------:R-:W-:-:S04]  /*2f60*/  IMAD.WIDE.U32 R10, R8, UR5, R10 ;  /* 0x00000005080a7c25 */ /* 0x000fc8000f8e000a */
[----:B------:R-:W-:Y:S01]  /*2f70*/  IMAD R9, R9, UR5, R0 ;  /* 0x0000000509097c24 */ /* 0x000fe2000f8e0200 */
[----:B-1----:R-:W-:Y:S01]  /*2f80*/  LEA R8, P0, R10, R16, 0x2 ;  /* 0x000000100a087211 */ /* 0x002fe200078010ff */
[----:B------:R-:W-:Y:S02]  /*2f90*/  IMAD.MOV.U32 R16, RZ, RZ, R14 ;  /* 0x000000ffff107224 */ /* 0x000fe400078e000e */
[----:B------:R-:W-:-:S05]  /*2fa0*/  IMAD.IADD R0, R11, 0x1, R9 ;  /* 0x000000010b007824 */ /* 0x000fca00078e0209 */
[----:B------:R-:W-:Y:S02]  /*2fb0*/  LEA.HI.X R9, R10, R17, R0, 0x2, P0 ;  /* 0x000000110a097211 */ /* 0x000fe400000f1400 */
[----:B------:R-:W-:-:S03]  /*2fc0*/  ISETP.NE.AND P0, PT, R5, 0x1, PT ;  /* 0x000000010500780c */ /* 0x000fc60003f05270 */
[----:B------:R0:W-:Y:S10]  /*2fd0*/  STG.E desc[UR10][R8.64], R15 ;  /* 0x0000000f08007986 */ /* 0x0001f4000c10190a */
[----:B------:R-:W-:Y:S05]  /*2fe0*/  @!P0 BRA `(.L_x_9604) ;  /* 0x0000000000908947 */ /* 0x000fea0003800000 */
[----:B------:R-:W1:Y:S01]  /*2ff0*/  LDS R6, [R13+0x400] ;  /* 0x000400000d067984 */ /* 0x000e620000000800 */
[----:B------:R-:W4:Y:S01]  /*3000*/  MUFU.RCP R0, R3 ;  /* 0x0000000300007308 */ /* 0x000f220000001000 */
[----:B------:R-:W-:Y:S01]  /*3010*/  BSSY.RECONVERGENT B2, `(.L_x_9607) ;  /* 0x000000d000027945 */ /* 0x000fe20003800200 */
[----:B------:R-:W-:Y:S01]  /*3020*/  ISETP.NE.AND P2, PT, R5, 0x2, PT ;  /* 0x000000020500780c */ /* 0x000fe20003f45270 */
[----:B----4-:R-:W-:-:S04]  /*3030*/  FFMA R11, -R3, R0, 1 ;  /* 0x3f800000030b7423 */ /* 0x010fc80000000100 */
[----:B------:R-:W-:Y:S01]  /*3040*/  FFMA R0, R0, R11, R0 ;  /* 0x0000000b00007223 */ /* 0x000fe20000000000 */
[----:B-1----:R-:W1:Y:S03]  /*3050*/  FCHK P0, R6, R3 ;  /* 0x0000000306007302 */ /* 0x002e660000000000 */
[----:B------:R-:W-:-:S04]  /*3060*/  FFMA R11, R0, R6, RZ ;  /* 0x00000006000b7223 */ /* 0x000fc800000000ff */
[----:B------:R-:W-:-:S04]  /*3070*/  FFMA R10, -R3, R11, R6 ;  /* 0x0000000b030a7223 */ /* 0x000fc80000000106 */
[----:B------:R-:W-:Y:S01]  /*3080*/  FFMA R11, R0, R10, R11 ;  /* 0x0000000a000b7223 */ /* 0x000fe2000000000b */
[----:B-1----:R-:W-:Y:S06]  /*3090*/  @!P0 BRA `(.L_x_9608) ;  /* 0x0000000000108947 */ /* 0x002fec0003800000 */
[----:B------:R-:W-:Y:S01]  /*30a0*/  IMAD.MOV.U32 R0, RZ, RZ, R6 ;  /* 0x000000ffff007224 */ /* 0x000fe200078e0006 */
[----:B--23--:R-:W-:-:S07]  /*30b0*/  MOV R20, 0x30d0 ;  /* 0x000030d000147802 */ /* 0x00cfce0000000f00 */
[----:B0-----:R-:W-:Y:S05]  /*30c0*/  CALL.REL.NOINC `($__internal_155_$__cuda_sm3x_div_rn_noftz_f32_slowpath) ;  /* 0x0000000400c07944 */ /* 0x001fea0003c00000 */
[----:B------:R-:W-:-:S07]  /*30d0*/  IMAD.MOV.U32 R11, RZ, RZ, R15 ;  /* 0x000000ffff0b7224 */ /* 0x000fce00078e000f */
.L_x_9608:
[----:B------:R-:W-:Y:S05]  /*30e0*/  BSYNC.RECONVERGENT B2 ;  /* 0x0000000000027941 */ /* 0x000fea0003800200 */
.L_x_9607:
[----:B------:R1:W-:Y:S01]  /*30f0*/  STG.E desc[UR10][R8.64+0x400], R11 ;  /* 0x0004000b08007986 */ /* 0x0003e2000c10190a */
[----:B------:R-:W-:Y:S01]  /*3100*/  MOV R16, R12 ;  /* 0x0000000c00107202 */ /* 0x000fe20000000f00 */
[----:B------:R-:W-:Y:S06]  /*3110*/  @!P2 BRA `(.L_x_9604) ;  /* 0x000000000044a947 */ /* 0x000fec0003800000 */
[----:B------:R-:W4:Y:S01]  /*3120*/  LDS R6, [R13+0x800] ;  /* 0x000800000d067984 */ /* 0x000f220000000800 */
[----:B------:R-:W5:Y:S01]  /*3130*/  MUFU.RCP R0, R3 ;  /* 0x0000000300007308 */ /* 0x000f620000001000 */
[----:B------:R-:W-:Y:S01]  /*3140*/  BSSY.RECONVERGENT B2, `(.L_x_9609) ;  /* 0x000000c000027945 */ /* 0x000fe20003800200 */
[----:B-----5:R-:W-:-:S04]  /*3150*/  FFMA R5, -R3, R0, 1 ;  /* 0x3f80000003057423 */ /* 0x020fc80000000100 */
[----:B------:R-:W-:Y:S02]  /*3160*/  FFMA R0, R0, R5, R0 ;  /* 0x0000000500007223 */ /* 0x000fe40000000000 */
[----:B----4-:R-:W4:Y:S02]  /*3170*/  FCHK P0, R6, R3 ;  /* 0x0000000306007302 */ /* 0x010f240000000000 */
[----:B------:R-:W-:-:S04]  /*3180*/  FFMA R5, R0, R6, RZ ;  /* 0x0000000600057223 */ /* 0x000fc800000000ff */
[----:B------:R-:W-:-:S04]  /*3190*/  FFMA R10, -R3, R5, R6 ;  /* 0x00000005030a7223 */ /* 0x000fc80000000106 */
[----:B------:R-:W-:Y:S01]  /*31a0*/  FFMA R5, R0, R10, R5 ;  /* 0x0000000a00057223 */ /* 0x000fe20000000005 */
[----:B----4-:R-:W-:Y:S06]  /*31b0*/  @!P0 BRA `(.L_x_9610) ;  /* 0x0000000000108947 */ /* 0x010fec0003800000 */
[----:B------:R-:W-:Y:S01]  /*31c0*/  IMAD.MOV.U32 R0, RZ, RZ, R6 ;  /* 0x000000ffff007224 */ /* 0x000fe200078e0006 */
[----:B--23--:R-:W-:-:S07]  /*31d0*/  MOV R20, 0x31f0 ;  /* 0x000031f000147802 */ /* 0x00cfce0000000f00 */
[----:B01----:R-:W-:Y:S05]  /*31e0*/  CALL.REL.NOINC `($__internal_155_$__cuda_sm3x_div_rn_noftz_f32_slowpath) ;  /* 0x0000000400787944 */ /* 0x003fea0003c00000 */
[----:B------:R-:W-:-:S07]  /*31f0*/  IMAD.MOV.U32 R5, RZ, RZ, R15 ;  /* 0x000000ffff057224 */ /* 0x000fce00078e000f */
.L_x_9610:
[----:B------:R-:W-:Y:S05]  /*3200*/  BSYNC.RECONVERGENT B2 ;  /* 0x0000000000027941 */ /* 0x000fea0003800200 */
.L_x_9609:
[----:B------:R4:W-:Y:S01]  /*3210*/  STG.E desc[UR10][R8.64+0x800], R5 ;  /* 0x0008000508007986 */ /* 0x0009e2000c10190a */
[----:B------:R-:W-:-:S07]  /*3220*/  IMAD.MOV.U32 R16, RZ, RZ, R7 ;  /* 0x000000ffff107224 */ /* 0x000fce00078e0007 */
.L_x_9604:
[----:B0-----:R-:W-:Y:S05]  /*3230*/  BSYNC.RECONVERGENT B1 ;  /* 0x0000000000017941 */ /* 0x001fea0003800200 */
.L_x_9603:
[----:B------:R-:W0:Y:S01]  /*3240*/  LDC.64 R6, c[0x0][0x3f0] ;  /* 0x0000fc00ff067b82 */ /* 0x000e220000000a00 */
[----:B------:R-:W-:-:S07]  /*3250*/  ISETP.GE.U32.AND P0, PT, R2, 0x300, PT ;  /* 0x000003000200780c */ /* 0x000fce0003f06070 */
[----:B-1--4-:R-:W1:Y:S06]  /*3260*/  LDC.64 R8, c[0x0][0x3f8] ;  /* 0x0000fe00ff087b82 */ /* 0x012e6c0000000a00 */
[----:B------:R-:W-:Y:S05]  /*3270*/  @!P0 BRA `(.L_x_9602) ;  /* 0x0000000400348947 */ /* 0x000fea0003800000 */
.L_x_9619:
[----:B------:R-:W4:Y:S01]  /*3280*/  S2UR UR7, SR_CgaCtaId ;  /* 0x00000000000779c3 */ /* 0x000f220000008800 */
[----:B------:R-:W-:Y:S01]  /*3290*/  UMOV UR6, 0x400 ;  /* 0x0000040000067882 */ /* 0x000fe20000000000 */
[----:B------:R-:W5:Y:S01]  /*32a0*/  MUFU.RCP R0, R3 ;  /* 0x0000000300007308 */ /* 0x000f620000001000 */
[----:B------:R-:W-:Y:S01]  /*32b0*/  UIADD3 UR6, UPT, UPT, UR6, 0x60, URZ ;  /* 0x0000006006067890 */ /* 0x000fe2000fffe0ff */
[----:B------:R-:W-:Y:S01]  /*32c0*/  BSSY.RECONVERGENT B1, `(.L_x_9611) ;  /* 0x000000e000017945 */ /* 0x000fe20003800200 */
[----:B-----5:R-:W-:-:S04]  /*32d0*/  FFMA R11, -R3, R0, 1 ;  /* 0x3f800000030b7423 */ /* 0x020fc80000000100 */
[----:B------:R-:W-:Y:S01]  /*32e0*/  FFMA R0, R0, R11, R0 ;  /* 0x0000000b00007223 */ /* 0x000fe20000000000 */
[----:B----4-:R-:W-:-:S06]  /*32f0*/  ULEA UR6, UR7, UR6, 0x18 ;  /* 0x0000000607067291 */ /* 0x010fcc000f8ec0ff */
[----:B------:R-:W-:-:S05]  /*3300*/  LEA R5, R16, UR6, 0x2 ;  /* 0x0000000610057c11 */ /* 0x000fca000f8e10ff */
[----:B------:R-:W4:Y:S02]  /*3310*/  LDS R12, [R5] ;  /* 0x00000000050c7984 */ /* 0x000f240000000800 */
[----:B----4-:R-:W4:Y:S01]  /*3320*/  FCHK P0, R12, R3 ;  /* 0x000000030c007302 */ /* 0x010f220000000000 */
[----:B------:R-:W-:-:S04]  /*3330*/  FFMA R10, R0, R12, RZ ;  /* 0x0000000c000a7223 */ /* 0x000fc800000000ff */
[----:B------:R-:W-:-:S04]  /*3340*/  FFMA R11, -R3, R10, R12 ;  /* 0x0000000a030b7223 */ /* 0x000fc8000000010c */
[----:B------:R-:W-:Y:S01]  /*3350*/  FFMA R15, R0, R11, R10 ;  /* 0x0000000b000f7223 */ /* 0x000fe2000000000a */
[----:B----4-:R-:W-:Y:S06]  /*3360*/  @!P0 BRA `(.L_x_9612) ;  /* 0x00000000000c8947 */ /* 0x010fec0003800000 */
[----:B------:R-:W-:Y:S02]  /*3370*/  MOV R0, R12 ;  /* 0x0000000c00007202 */ /* 0x000fe40000000f00 */
[----:B--23--:R-:W-:-:S07]  /*3380*/  MOV R20, 0x33a0 ;  /* 0x000033a000147802 */ /* 0x00cfce0000000f00 */
[----:B01----:R-:W-:Y:S05]  /*3390*/  CALL.REL.NOINC `($__internal_155_$__cuda_sm3x_div_rn_noftz_f32_slowpath) ;  /* 0x00000004000c7944 */ /* 0x003fea0003c00000 */
.L_x_9612:
[----:B------:R-:W-:Y:S05]  /*33a0*/  BSYNC.RECONVERGENT B1 ;  /* 0x0000000000017941 */ /* 0x000fea0003800200 */
.L_x_9611:
[----:B------:R-:W4:Y:S01]  /*33b0*/  LDS R14, [R5+0x400] ;  /* 0x00040000050e7984 */ /* 0x000f220000000800 */
[C---:B-1----:R-:W-:Y:S01]  /*33c0*/  IMAD R0, R8.reuse, UR4, RZ ;  /* 0x0000000408007c24 */ /* 0x042fe2000f8e02ff */
[----:B--23--:R-:W1:Y:S01]  /*33d0*/  MUFU.RCP R20, R3 ;  /* 0x0000000300147308 */ /* 0x00ce620000001000 */
[----:B------:R-:W-:Y:S01]  /*33e0*/  IMAD.MOV.U32 R17, RZ, RZ, RZ ;  /* 0x000000ffff117224 */ /* 0x000fe200078e00ff */
[----:B------:R-:W-:Y:S01]  /*33f0*/  BSSY.RECONVERGENT B1, `(.L_x_9613) ;  /* 0x0000012000017945 */ /* 0x000fe20003800200 */
[----:B------:R-:W-:Y:S02]  /*3400*/  IMAD R11, R9, UR5, R0 ;  /* 0x00000005090b7c24 */ /* 0x000fe4000f8e0200 */
[----:B------:R-:W-:-:S04]  /*3410*/  IMAD.WIDE.U32 R12, R8, UR5, R16 ;  /* 0x00000005080c7c25 */ /* 0x000fc8000f8e0010 */
[----:B------:R-:W-:Y:S01]  /*3420*/  IMAD.IADD R0, R11, 0x1, R13 ;  /* 0x000000010b007824 */ /* 0x000fe200078e020d */
[----:B0-----:R-:W-:-:S04]  /*3430*/  LEA R10, P0, R12, R6, 0x2 ;  /* 0x000000060c0a7211 */ /* 0x001fc800078010ff */
[----:B------:R-:W-:Y:S01]  /*3440*/  LEA.HI.X R11, R12, R7, R0, 0x2, P0 ;  /* 0x000000070c0b7211 */ /* 0x000fe200000f1400 */
[----:B-1----:R-:W-:-:S04]  /*3450*/  FFMA R13, -R3, R20, 1 ;  /* 0x3f800000030d7423 */ /* 0x002fc80000000114 */
[----:B------:R0:W-:Y:S01]  /*3460*/  STG.E desc[UR10][R10.64], R15 ;  /* 0x0000000f0a007986 */ /* 0x0001e2000c10190a */
[----:B------:R-:W-:Y:S02]  /*3470*/  FFMA R0, R20, R13, R20 ;  /* 0x0000000d14007223 */ /* 0x000fe40000000014 */
[----:B----4-:R-:W1:Y:S02]  /*3480*/  FCHK P0, R14, R3 ;  /* 0x000000030e007302 */ /* 0x010e640000000000 */
[----:B------:R-:W-:-:S04]  /*3490*/  FFMA R12, R0, R14, RZ ;  /* 0x0000000e000c7223 */ /* 0x000fc800000000ff */
[----:B------:R-:W-:-:S04]  /*34a0*/  FFMA R13, -R3, R12, R14 ;  /* 0x0000000c030d7223 */ /* 0x000fc8000000010e */
[----:B------:R-:W-:Y:S01]  /*34b0*/  FFMA R13, R0, R13, R12 ;  /* 0x0000000d000d7223 */ /* 0x000fe2000000000c */
[----:B01----:R-:W-:Y:S06]  /*34c0*/  @!P0 BRA `(.L_x_9614) ;  /* 0x0000000000108947 */ /* 0x003fec0003800000 */
[----:B------:R-:W-:Y:S01]  /*34d0*/  IMAD.MOV.U32 R0, RZ, RZ, R14 ;  /* 0x000000ffff007224 */ /* 0x000fe200078e000e */
[----:B------:R-:W-:-:S07]  /*34e0*/  MOV R20, 0x3500 ;  /* 0x0000350000147802 */ /* 0x000fce0000000f00 */
[----:B------:R-:W-:Y:S05]  /*34f0*/  CALL.REL.NOINC `($__internal_155_$__cuda_sm3x_div_rn_noftz_f32_slowpath) ;  /* 0x0000000000b47944 */ /* 0x000fea0003c00000 */
[----:B------:R-:W-:-:S07]  /*3500*/  MOV R13, R15 ;  /* 0x0000000f000d7202 */ /* 0x000fce0000000f00 */
.L_x_9614:
[----:B------:R-:W-:Y:S05]  /*3510*/  BSYNC.RECONVERGENT B1 ;  /* 0x0000000000017941 */ /* 0x000fea0003800200 */
.L_x_9613:
        /* <DEDUP_REMOVED lines=13> */
[----:B------:R-:W-:Y:S05]  /*35f0*/  CALL.REL.NOINC `($__internal_155_$__cuda_sm3x_div_rn_noftz_f32_slowpath) ;  /* 0x0000000000747944 */ /* 0x000fea0003c00000 */
.L_x_9616:
[----:B------:R-:W-:Y:S05]  /*3600*/  BSYNC.RECONVERGENT B1 ;  /* 0x0000000000017941 */ /* 0x000fea0003800200 */
.L_x_9615:
        /* <DEDUP_REMOVED lines=14> */
[----:B------:R-:W-:-:S07]  /*36f0*/  IMAD.MOV.U32 R13, RZ, RZ, R15 ;  /* 0x000000ffff0d7224 */ /* 0x000fce00078e000f */
.L_x_9618:
[----:B------:R-:W-:Y:S05]  /*3700*/  BSYNC.RECONVERGENT B1 ;  /* 0x0000000000017941 */ /* 0x000fea0003800200 */
.L_x_9617:
[----:B------:R0:W-:Y:S01]  /*3710*/  STG.E desc[UR10][R10.64+0xc00], R13 ;  /* 0x000c000d0a007986 */ /* 0x0001e2000c10190a */
[----:B------:R-:W-:-:S04]  /*3720*/  IADD3 R16, PT, PT, R16, 0x400, RZ ;  /* 0x0000040010107810 */ /* 0x000fc80007ffe0ff */
[----:B------:R-:W-:-:S13]  /*3730*/  ISETP.GE.AND P0, PT, R16, UR8, PT ;  /* 0x0000000810007c0c */ /* 0x000fda000bf06270 */
[----:B0-----:R-:W-:Y:S05]  /*3740*/  @!P0 BRA `(.L_x_9619) ;  /* 0xfffffff800cc8947 */ /* 0x001fea000383ffff */
.L_x_9602:
[----:B0-----:R-:W-:Y:S05]  /*3750*/  BSYNC.RECONVERGENT B0 ;  /* 0x0000000000007941 */ /* 0x001fea0003800200 */
.L_x_9601:
[----:B------:R-:W0:Y:S01]  /*3760*/  LDCU.64 UR6, c[0x0][0x400] ;  /* 0x00008000ff0677ac */ /* 0x000e220008000a00 */
[----:B------:R-:W-:-:S04]  /*3770*/  UIADD3 UR5, UP0, UPT, UR9, UR5, URZ ;  /* 0x0000000509057290 */ /* 0x000fc8000ff1e0ff */
[----:B------:R-:W-:Y:S02]  /*3780*/  UIADD3.X UR4, UPT, UPT, URZ, UR4, URZ, UP0, !UPT ;  /* 0x00000004ff047290 */ /* 0x000fe400087fe4ff */
[----:B0-----:R-:W-:-:S04]  /*3790*/  UISETP.GE.U32.AND UP0, UPT, UR5, UR6, UPT ;  /* 0x000000060500728c */ /* 0x001fc8000bf06070 */
[----:B------:R-:W-:-:S09]  /*37a0*/  UISETP.GE.AND.EX UP0, UPT, UR4, UR7, UPT, UP0 ;  /* 0x000000070400728c */ /* 0x000fd2000bf06300 */
[----:B------:R-:W-:Y:S05]  /*37b0*/  BRA.U !UP0, `(.L_x_9620) ;  /* 0xffffffc908507547 */ /* 0x000fea000b83ffff */
[----:B------:R-:W-:Y:S05]  /*37c0*/  EXIT ;  /* 0x000000000000794d */ /* 0x000fea0003800000 */
        .weak           $__internal_155_$__cuda_sm3x_div_rn_noftz_f32_slowpath
        .type           $__internal_155_$__cuda_sm3x_div_rn_noftz_f32_slowpath,@function
        .size           $__internal_155_$__cuda_sm3x_div_rn_noftz_f32_slowpath,(.L_x_37532 - $__internal_155_$__cuda_sm3x_div_rn_noftz_f32_slowpath)
$__internal_155_$__cuda_sm3x_div_rn_noftz_f32_slowpath:
[--C-:B------:R-:W-:Y:S01]  /*37d0*/  SHF.R.U32.HI R17, RZ, 0x17, R3.reuse ;  /* 0x00000017ff117819 */ /* 0x100fe20000011603 */
[----:B------:R-:W-:Y:S01]  /*37e0*/  BSSY.RECONVERGENT B3, `(.L_x_9621) ;  /* 0x0000063000037945 */ /* 0x000fe20003800200 */
[----:B------:R-:W-:Y:S02]  /*37f0*/  SHF.R.U32.HI R15, RZ, 0x17, R0 ;  /* 0x00000017ff0f7819 */ /* 0x000fe40000011600 */
[----:B------:R-:W-:Y:S02]  /*3800*/  LOP3.LUT R26, R17, 0xff, RZ, 0xc0, !PT ;  /* 0x000000ff111a7812 */ /* 0x000fe400078ec0ff */
[----:B------:R-:W-:Y:S01]  /*3810*/  LOP3.LUT R23, R15, 0xff, RZ, 0xc0, !PT ;  /* 0x000000ff0f177812 */ /* 0x000fe200078ec0ff */
[----:B------:R-:W-:Y:S02]  /*3820*/  IMAD.MOV.U32 R15, RZ, RZ, R3 ;  /* 0x000000ffff0f7224 */ /* 0x000fe400078e0003 */
        /* <DEDUP_REMOVED lines=29> */
.L_x_9622:
        /* <DEDUP_REMOVED lines=51> */
.L_x_9629:
[----:B------:R-:W-:-:S04]  /*3d30*/  LOP3.LUT R0, R0, 0x80000000, RZ, 0xc0, !PT ;  /* 0x8000000000007812 */ /* 0x000fc800078ec0ff */
[----:B------:R-:W-:Y:S01]  /*3d40*/  LOP3.LUT R0, R0, 0x7f800000, RZ, 0xfc, !PT ;  /* 0x7f80000000007812 */ /* 0x000fe200078efcff */
[----:B------:R-:W-:Y:S06]  /*3d50*/  BRA `(.L_x_9630) ;  /* 0x0000000000047947 */ /* 0x000fec0003800000 */
.L_x_9628:
[----:B------:R-:W-:-:S07]  /*3d60*/  LEA R0, R22, R0, 0x17 ;  /* 0x0000000016007211 */ /* 0x000fce00078eb8ff */
.L_x_9630:
[----:B------:R-:W-:Y:S05]  /*3d70*/  BSYNC.RECONVERGENT B4 ;  /* 0x0000000000047941 */ /* 0x000fea0003800200 */
.L_x_9627:
[----:B------:R-:W-:Y:S05]  /*3d80*/  BRA `(.L_x_9631) ;  /* 0x0000000000207947 */ /* 0x000fea0003800000 */
.L_x_9626:
[----:B------:R-:W-:-:S04]  /*3d90*/  LOP3.LUT R0, R15, 0x80000000, R0, 0x48, !PT ;  /* 0x800000000f007812 */ /* 0x000fc800078e4800 */
[----:B------:R-:W-:Y:S01]  /*3da0*/  LOP3.LUT R0, R0, 0x7f800000, RZ, 0xfc, !PT ;  /* 0x7f80000000007812 */ /* 0x000fe200078efcff */
[----:B------:R-:W-:Y:S06]  /*3db0*/  BRA `(.L_x_9631) ;  /* 0x0000000000147947 */ /* 0x000fec0003800000 */
.L_x_9625:
[----:B------:R-:W-:Y:S01]  /*3dc0*/  LOP3.LUT R0, R15, 0x80000000, R0, 0x48, !PT ;  /* 0x800000000f007812 */ /* 0x000fe200078e4800 */
[----:B------:R-:W-:Y:S06]  /*3dd0*/  BRA `(.L_x_9631) ;  /* 0x00000000000c7947 */ /* 0x000fec0003800000 */
.L_x_9624:
[----:B------:R-:W0:Y:S01]  /*3de0*/  MUFU.RSQ R0, -QNAN ;  /* 0xffc0000000007908 */ /* 0x000e220000001400 */
[----:B------:R-:W-:Y:S05]  /*3df0*/  BRA `(.L_x_9631) ;  /* 0x0000000000047947 */ /* 0x000fea0003800000 */
.L_x_9623:
[----:B------:R-:W-:-:S07]  /*3e00*/  FADD.FTZ R0, R0, R3 ;  /* 0x0000000300007221 */ /* 0x000fce0000010000 */
.L_x_9631:
[----:B------:R-:W-:Y:S05]  /*3e10*/  BSYNC.RECONVERGENT B3 ;  /* 0x0000000000037941 */ /* 0x000fea0003800200 */
.L_x_9621:
[----:B------:R-:W-:Y:S02]  /*3e20*/  IMAD.MOV.U32 R21, RZ, RZ, 0x0 ;  /* 0x00000000ff157424 */ /* 0x000fe400078e00ff */
[----:B0-----:R-:W-:Y:S02]  /*3e30*/  IMAD.MOV.U32 R15, RZ, RZ, R0 ;  /* 0x000000ffff0f7224 */ /* 0x001fe400078e0000 */
[----:B------:R-:W-:Y:S05]  /*3e40*/  RET.REL.NODEC R20 `(_Z20SoftmaxBlockSMemImplI22BroadcastScaleMaskLoadIffbLm3EiE11DirectStoreIffEfLi1ELi256EL9Algorithm0EEvT_T0_ll) ;  /* 0xffffffc0146c7950 */ /* 0x000fea0003c3ffff */
.L_x_9632:
        /* <DEDUP_REMOVED lines=11> */
.L_x_37532:


//--------------------- .text._Z20SoftmaxBlockSMemImplI22BroadcastScaleMaskLoadIffbLm3EiE11DirectStoreIffEfLi1ELi512EL9Algorithm0EEvT_T0_ll --------------------------
	.section	.text._Z20SoftmaxBlockSMemImplI22BroadcastScaleMaskLoadIffbLm3EiE11DirectStoreIffEfLi1ELi512EL9Algorithm0EEvT_T0_ll,"ax",@progbits
	.align	128
        .global         _Z20SoftmaxBlockSMemImplI22BroadcastScaleMaskLoadIffbLm3EiE11DirectStoreIffEfLi1ELi512EL9Algorithm0EEvT_T0_ll
        .type           _Z20SoftmaxBlockSMemImplI22BroadcastScaleMaskLoadIffbLm3EiE11DirectStoreIffEfLi1ELi512EL9Algorithm0EEvT_T0_ll,@function
        .size           _Z20SoftmaxBlockSMemImplI22BroadcastScaleMaskLoadIffbLm3EiE11DirectStoreIffEfLi1ELi512EL9Algorithm0EEvT_T0_ll,(.L_x_37533 - _Z20SoftmaxBlockSMemImplI22BroadcastScaleMaskLoadIffbLm3EiE11DirectStoreIffEfLi1ELi512EL9Algorithm0EEvT_T0_ll)
        .other          _Z20SoftmaxBlockSMemImplI22BroadcastScaleMaskLoadIffbLm3EiE11DirectStoreIffEfLi1ELi512EL9Algorithm0EEvT_T0_ll,@"STO_CUDA_ENTRY STV_DEFAULT"
_Z20SoftmaxBlockSMemImplI22BroadcastScaleMaskLoadIffbLm3EiE11DirectStoreIffEfLi1ELi512EL9Algorithm0EEvT_T0_ll:
.text._Z20SoftmaxBlockSMemImplI22BroadcastScaleMaskLoadIffbLm3EiE11DirectStoreIffEfLi1ELi512EL9Algorithm0EEvT_T0_ll:
        /* <DEDUP_REMOVED lines=16> */
.L_x_9668:
[----:B------:R-:W0:Y:S01]  /*0100*/  S2R R18, SR_TID.X ;  /* 0x0000000000127919 */ /* 0x000e220000002100 */
        /* <DEDUP_REMOVED lines=160> */
[----:B------:R-:W-:Y:S01]  /*0b10*/  LOP3.LUT R0, R18, 0x400, RZ, 0xfc, !PT ;  /* 0x0000040012007812 */ /* 0x000fe200078efcff */
        /* <DEDUP_REMOVED lines=17> */
[----:B------:R-:W-:-:S13]  /*0c30*/  ISETP.GE.U32.AND P5, PT, R15, R22, PT ;  /* 0x000000160f00720c */ /* 0x000fda0003fa6070 */
[----:B------:R-:W-:-:S05]  /*0c40*/  @P5 IADD3 R24, PT, PT, R24, 0x1, RZ ;  /* 0x0000000118185810 */ /* 0x000fca0007ffe0ff */
        /* <DEDUP_REMOVED lines=32> */
[----:B------:R-:W-:Y:S01]  /*0e50*/  VIADD R0, R18, 0x600 ;  /* 0x0000060012007836 */ /* 0x000fe20000000000 */
[----:B--2---:R-:W-:-:S13]  /*0e60*/  ISETP.NE.AND P0, PT, R10, RZ, PT ;  /* 0x000000ff0a00720c */ /* 0x004fda0003f05270 */
[----:B---3--:R-:W-:-:S05]  /*0e70*/  @P0 FMUL R12, R8, R13 ;  /* 0x0000000d080c0220 */ /* 0x008fca0000400000 */
[----:B------:R0:W-:Y:S01]  /*0e80*/  STS [R33+0x1000], R12 ;  /* 0x0010000c21007388 */ /* 0x0001e20000000800 */
[----:B------:R-:W-:-:S07]  /*0e90*/  FMNMX R3, R3, R12, !PT ;  /* 0x0000000c03037209 */ /* 0x000fce0007800000 */
.L_x_9636:
[----:B------:R-:W-:Y:S05]  /*0ea0*/  BSYNC.RECONVERGENT B1 ;  /* 0x0000000000017941 */ /* 0x000fea0003800200 */
.L_x_9635:
[----:B------:R-:W-:-:S13]  /*0eb0*/  ISETP.GE.U32.AND P0, PT, R4, 0x600, PT ;  /* 0x000006000400780c */ /* 0x000fda0003f06070 */
[----:B------:R-:W-:Y:S05]  /*0ec0*/  @!P0 BRA `(.L_x_9634) ;  /* 0x00000010004c8947 */ /* 0x000fea0003800000 */
[----:B------:R-:W0:Y:S01]  /*0ed0*/  LDC R5, c[0x0][0x3b0] ;  /* 0x0000ec00ff057b82 */ /* 0x000e220000000800 */
[----:B------:R-:W-:Y:S01]  /*0ee0*/  UMOV UR6, 0x400 ;  /* 0x0000040000067882 */ /* 0x000fe20000000000 */
[----:B------:R-:W-:Y:S01]  /*0ef0*/  HFMA2 R13, -RZ, RZ, 0, 0 ;  /* 0x00000000ff0d7431 */ /* 0x000fe200000001ff */
[----:B------:R-:W-:Y:S01]  /*0f00*/  UIADD3 UR6, UPT, UPT, UR6, 0xb0, URZ ;  /* 0x000000b006067890 */ /* 0x000fe2000fffe0ff */
[----:B------:R-:W-:-:S04]  /*0f10*/  IMAD.IADD R10, R0, 0x1, R19 ;  /* 0x00000001000a7824 */ /* 0x000fc800078e0213 */
[----:B------:R-:W1:Y:S08]  /*0f20*/  S2UR UR7, SR_CgaCtaId ;  /* 0x00000000000779c3 */ /* 0x000e700000008800 */
[----:B------:R-:W2:Y:S01]  /*0f30*/  LDC.64 R14, c[0x0][0x398] ;  /* 0x0000e600ff0e7b82 */ /* 0x000ea20000000a00 */
[----:B0-----:R-:W-:-:S07]  /*0f40*/  IABS R12, R5 ;  /* 0x00000005000c7213 */ /* 0x001fce0000000000 */
[----:B------:R-:W0:Y:S01]  /*0f50*/  LDC.64 R8, c[0x0][0x3a0] ;  /* 0x0000e800ff087b82 */ /* 0x000e220000000a00 */
[----:B------:R-:W3:Y:S01]  /*0f60*/  I2F.RP R5, R12 ;  /* 0x0000000c00057306 */ /* 0x000ee20000209400 */
[----:B-1----:R-:W-:-:S06]  /*0f70*/  ULEA UR6, UR7, UR6, 0x18 ;  /* 0x0000000607067291 */ /* 0x002fcc000f8ec0ff */
[----:B------:R-:W1:Y:S01]  /*0f80*/  LDC.64 R16, c[0x0][0x390] ;  /* 0x0000e400ff107b82 */ /* 0x000e620000000a00 */
[----:B--2---:R-:W-:Y:S01]  /*0f90*/  ISETP.NE.U32.AND P2, PT, R14, 0x1, PT ;  /* 0x000000010e00780c */ /* 0x004fe20003f45070 */
[C---:B------:R-:W-:Y:S01]  /*0fa0*/  VIADD R14, R0.reuse, 0x400 ;  /* 0x00000400000e7836 */ /* 0x040fe20000000000 */
[----:B---3--:R-:W2:Y:S02]  /*0fb0*/  MUFU.RCP R5, R5 ;  /* 0x0000000500057308 */ /* 0x008ea40000001000 */
[----:B------:R-:W-:Y:S02]  /*0fc0*/  ISETP.NE.AND.EX P2, PT, R15, RZ, PT, P2 ;  /* 0x000000ff0f00720c */ /* 0x000fe40003f45320 */
[----:B------:R-:W-:Y:S02]  /*0fd0*/  LEA R15, R0, UR6, 0x2 ;  /* 0x00000006000f7c11 */ /* 0x000fe4000f8e10ff */
[----:B0-----:R-:W-:-:S03]  /*0fe0*/  ISETP.NE.U32.AND P0, PT, R8, 0x1, PT ;  /* 0x000000010800780c */ /* 0x001fc60003f05070 */
[----:B------:R-:W-:Y:S01]  /*0ff0*/  VIADD R15, R15, 0x1000 ;  /* 0x000010000f0f7836 */ /* 0x000fe20000000000 */
[----:B------:R-:W-:Y:S02]  /*1000*/  ISETP.NE.AND.EX P0, PT, R9, RZ, PT, P0 ;  /* 0x000000ff0900720c */ /* 0x000fe40003f05300 */
[----:B-1----:R-:W-:Y:S02]  /*1010*/  ISETP.NE.U32.AND P1, PT, R16, 0x1, PT ;  /* 0x000000011000780c */ /* 0x002fe40003f25070 */
[----:B--2---:R-:W-:Y:S02]  /*1020*/  IADD3 R6, PT, PT, R5, 0xffffffe, RZ ;  /* 0x0ffffffe05067810 */ /* 0x004fe40007ffe0ff */
[----:B------:R-:W-:Y:S02]  /*1030*/  ISETP.NE.AND.EX P1, PT, R17, RZ, PT, P1 ;  /* 0x000000ff1100720c */ /* 0x000fe40003f25310 */
[----:B------:R0:W1:Y:S02]  /*1040*/  F2I.FTZ.U32.TRUNC.NTZ R7, R6 ;  /* 0x0000000600077305 */ /* 0x000064000021f000 */
[----:B0-----:R-:W-:-:S02]  /*1050*/  IMAD.MOV.U32 R6, RZ, RZ, RZ ;  /* 0x000000ffff067224 */ /* 0x001fc400078e00ff */
[----:B-1----:R-:W-:-:S04]  /*1060*/  IMAD.MOV R11, RZ, RZ, -R7 ;  /* 0x000000ffff0b7224 */ /* 0x002fc800078e0a07 */
[----:B------:R-:W-:-:S04]  /*1070*/  IMAD R11, R11, R12, RZ ;  /* 0x0000000c0b0b7224 */ /* 0x000fc800078e02ff */
[----:B------:R-:W-:-:S07]  /*1080*/  IMAD.HI.U32 R11, R7, R11, R6 ;  /* 0x0000000b070b7227 */ /* 0x000fce00078e0006 */
.L_x_9637:
[----:B------:R-:W0:Y:S01]  /*1090*/  LDC R27, c[0x0][0x3b0] ;  /* 0x0000ec00ff1b7b82 */ /* 0x000e220000000800 */
[----:B------:R-:W-:Y:S02]  /*10a0*/  IABS R17, R10 ;  /* 0x0000000a00117213 */ /* 0x000fe40000000000 */
[----:B------:R-:W-:Y:S02]  /*10b0*/  IADD3 R16, PT, PT, R10, 0x200, RZ ;  /* 0x000002000a107810 */ /* 0x000fe40007ffe0ff */
[----:B------:R-:W-:Y:S01]  /*10c0*/  P2R R37, PR, RZ, 0x1 ;  /* 0x00000001ff257803 */ /* 0x000fe20000000000 */
[----:B------:R-:W-:Y:S01]  /*10d0*/  IMAD.HI.U32 R29, R11, R17, RZ ;  /* 0x000000110b1d7227 */ /* 0x000fe200078e00ff */
[----:B------:R-:W-:Y:S01]  /*10e0*/  P2R R38, PR, RZ, 0x4 ;  /* 0x00000004ff267803 */ /* 0x000fe20000000000 */
        /* <DEDUP_REMOVED lines=13> */
[----:B------:R-:W-:Y:S02]  /*11c0*/  @!P4 IMAD.IADD R17, R17, 0x1, -R28 ;  /* 0x000000011111c824 */ /* 0x000fe400078e0a1c */
[----:B------:R-:W-:-:S03]  /*11d0*/  @!P4 VIADD R29, R29, 0x1 ;  /* 0x000000011d1dc836 */ /* 0x000fc60000000000 */
[----:B------:R-:W-:Y:S01]  /*11e0*/  ISETP.GE.U32.AND P3, PT, R17, R12, PT ;  /* 0x0000000c1100720c */ /* 0x000fe20003f66070 */
[----:B------:R-:W-:Y:S01]  /*11f0*/  VIADD R17, R10, 0x400 ;  /* 0x000004000a117836 */ /* 0x000fe20000000000 */
[----:B------:R-:W-:Y:S01]  /*1200*/  MOV R12, R28 ;  /* 0x0000001c000c7202 */ /* 0x000fe20000000f00 */
[----:B-1----:R-:W-:Y:S03]  /*1210*/  MUFU.RCP R18, R18 ;  /* 0x0000001200127308 */ /* 0x002fe60000001000 */
[----:B------:R-:W-:Y:S01]  /*1220*/  IABS R23, R17 ;  /* 0x0000001100177213 */ /* 0x000fe20000000000 */
[----:B0-----:R-:W-:Y:S01]  /*1230*/  VIADD R7, R8, 0xffffffe ;  /* 0x0ffffffe08077836 */ /* 0x001fe20000000000 */
[----:B------:R-:W-:-:S05]  /*1240*/  IABS R8, R16 ;  /* 0x0000001000087213 */ /* 0x000fca0000000000 */
[----:B------:R-:W-:Y:S01]  /*1250*/  @P3 VIADD R29, R29, 0x1 ;  /* 0x000000011d1d3836 */ /* 0x000fe20000000000 */
[----:B------:R-:W0:Y:S02]  /*1260*/  F2I.FTZ.U32.TRUNC.NTZ R7, R7 ;  /* 0x0000000700077305 */ /* 0x000e24000021f000 */
[----:B0-----:R-:W-:-:S04]  /*1270*/  IMAD.MOV R11, RZ, RZ, -R7 ;  /* 0x000000ffff0b7224 */ /* 0x001fc800078e0a07 */
[----:B------:R-:W-:-:S04]  /*1280*/  IMAD R11, R11, R28, RZ ;  /* 0x0000001c0b0b7224 */ /* 0x000fc800078e02ff */
[----:B------:R-:W-:-:S04]  /*1290*/  IMAD.HI.U32 R11, R7, R11, R6 ;  /* 0x0000000b070b7227 */ /* 0x000fc800078e0006 */
[----:B------:R-:W-:Y:S02]  /*12a0*/  IMAD.MOV.U32 R7, RZ, RZ, R8 ;  /* 0x000000ffff077224 */ /* 0x000fe400078e0008 */
[----:B------:R-:W-:-:S04]  /*12b0*/  IMAD.HI.U32 R22, R11, R23, RZ ;  /* 0x000000170b167227 */ /* 0x000fc800078e00ff */
[----:B------:R-:W-:-:S04]  /*12c0*/  IMAD.HI.U32 R6, R11, R7, RZ ;  /* 0x000000070b067227 */ /* 0x000fc800078e00ff */
[----:B------:R-:W-:-:S04]  /*12d0*/  IMAD.MOV R8, RZ, RZ, -R6 ;  /* 0x000000ffff087224 */ /* 0x000fc800078e0a06 */
[----:B------:R-:W-:Y:S02]  /*12e0*/  IMAD R7, R28, R8, R7 ;  /* 0x000000081c077224 */ /* 0x000fe400078e0207 */
[----:B------:R-:W-:-:S03]  /*12f0*/  IMAD.MOV R8, RZ, RZ, -R22 ;  /* 0x000000ffff087224 */ /* 0x000fc600078e0a16 */
[----:B------:R-:W-:Y:S01]  /*1300*/  ISETP.GT.U32.AND P5, PT, R12, R7, PT ;  /* 0x000000070c00720c */ /* 0x000fe20003fa4070 */
[----:B------:R-:W-:-:S12]  /*1310*/  IMAD R23, R28, R8, R23 ;  /* 0x000000081c177224 */ /* 0x000fd800078e0217 */
[----:B------:R-:W-:Y:S02]  /*1320*/  @!P5 IMAD.IADD R7, R7, 0x1, -R28 ;  /* 0x000000010707d824 */ /* 0x000fe400078e0a1c */
[----:B------:R-:W-:-:S03]  /*1330*/  @!P5 VIADD R6, R6, 0x1 ;  /* 0x000000010606d836 */ /* 0x000fc60000000000 */
[----:B------:R-:W-:Y:S02]  /*1340*/  ISETP.GE.U32.AND P6, PT, R7, R12, PT ;  /* 0x0000000c0700720c */ /* 0x000fe40003fc6070 */
[----:B------:R-:W-:-:S04]  /*1350*/  LOP3.LUT R7, R16, R27, RZ, 0x3c, !PT ;  /* 0x0000001b10077212 */ /* 0x000fc800078e3cff */
[----:B------:R-:W-:Y:S02]  /*1360*/  ISETP.GE.AND P5, PT, R7, RZ, PT ;  /* 0x000000ff0700720c */ /* 0x000fe40003fa6270 */
[----:B------:R-:W-:-:S05]  /*1370*/  IADD3 R7, PT, PT, R18, 0xffffffe, RZ ;  /* 0x0ffffffe12077810 */ /* 0x000fca0007ffe0ff */
[----:B------:R-:W-:Y:S01]  /*1380*/  @P6 VIADD R6, R6, 0x1 ;  /* 0x0000000106066836 */ /* 0x000fe20000000000 */
[----:B------:R-:W-:Y:S01]  /*1390*/  ISETP.GT.U32.AND P6, PT, R12, R23, PT ;  /* 0x000000170c00720c */ /* 0x000fe20003fc4070 */
[----:B------:R-:W0:Y:S04]  /*13a0*/  F2I.FTZ.U32.TRUNC.NTZ R7, R7 ;  /* 0x0000000700077305 */ /* 0x000e28000021f000 */
[----:B------:R-:W-:Y:S01]  /*13b0*/  @!P5 IMAD.MOV R6, RZ, RZ, -R6 ;  /* 0x000000ffff06d224 */ /* 0x000fe200078e0a06 */
[----:B------:R-:W-:-:S04]  /*13c0*/  ISETP.NE.AND P5, PT, R27, RZ, PT ;  /* 0x000000ff1b00720c */ /* 0x000fc80003fa5270 */
[----:B------:R-:W-:-:S03]  /*13d0*/  SEL R18, R30, R6, !P5 ;  /* 0x000000061e127207 */ /* 0x000fc60006800000 */
[----:B------:R-:W-:Y:S01]  /*13e0*/  @!P6 IMAD.IADD R23, R23, 0x1, -R28 ;  /* 0x000000011717e824 */ /* 0x000fe200078e0a1c */
[----:B------:R-:W-:Y:S01]  /*13f0*/  @!P6 IADD3 R22, PT, PT, R22, 0x1, RZ ;  /* 0x000000011616e810 */ /* 0x000fe20007ffe0ff */
[----:B------:R-:W-:Y:S02]  /*1400*/  IMAD R21, R18, R32, RZ ;  /* 0x0000002012157224 */ /* 0x000fe400078e02ff */
[----:B0-----:R-:W-:Y:S01]  /*1410*/  IMAD.MOV R6, RZ, RZ, -R7 ;  /* 0x000000ffff067224 */ /* 0x001fe200078e0a07 */
[----:B------:R-:W-:Y:S01]  /*1420*/  ISETP.GE.U32.AND P6, PT, R23, R12, PT ;  /* 0x0000000c1700720c */ /* 0x000fe20003fc6070 */
[----:B------:R-:W-:Y:S02]  /*1430*/  IMAD.IADD R8, R16, 0x1, R21 ;  /* 0x0000000110087824 */ /* 0x000fe400078e0215 */
[----:B------:R-:W-:Y:S02]  /*1440*/  IMAD R23, R6, R9, RZ ;  /* 0x0000000906177224 */ /* 0x000fe400078e02ff */
[----:B------:R-:W-:Y:S01]  /*1450*/  IMAD.MOV.U32 R6, RZ, RZ, RZ ;  /* 0x000000ffff067224 */ /* 0x000fe200078e00ff */
[----:B------:R-:W-:-:S03]  /*1460*/  IABS R26, R8 ;  /* 0x00000008001a7213 */ /* 0x000fc60000000000 */
[----:B------:R-:W-:Y:S01]  /*1470*/  IMAD.HI.U32 R6, R7, R23, R6 ;  /* 0x0000001707067227 */ /* 0x000fe200078e0006 */
[----:B------:R-:W-:Y:S02]  /*1480*/  LOP3.LUT R7, R17, R27, RZ, 0x3c, !PT ;  /* 0x0000001b11077212 */ /* 0x000fe400078e3cff */
[----:B------:R-:W-:Y:S01]  /*1490*/  IADD3 R23, PT, PT, R10, 0x600, RZ ;  /* 0x000006000a177810 */ /* 0x000fe20007ffe0ff */
[----:B------:R-:W-:Y:S01]  /*14a0*/  @P6 VIADD R22, R22, 0x1 ;  /* 0x0000000116166836 */ /* 0x000fe20000000000 */
[----:B------:R-:W-:Y:S01]  /*14b0*/  ISETP.GE.AND P6, PT, R7, RZ, PT ;  /* 0x000000ff0700720c */ /* 0x000fe20003fc6270 */
[----:B------:R-:W-:Y:S01]  /*14c0*/  IMAD.HI.U32 R25, R6, R26, RZ ;  /* 0x0000001a06197227 */ /* 0x000fe200078e00ff */
[----:B------:R-:W-:-:S04]  /*14d0*/  IABS R31, R23 ;  /* 0x00000017001f7213 */ /* 0x000fc80000000000 */
[----:B------:R-:W-:-:S05]  /*14e0*/  IADD3 R7, PT, PT, -R25, RZ, RZ ;  /* 0x000000ff19077210 */ /* 0x000fca0007ffe1ff */
[----:B------:R-:W-:Y:S01]  /*14f0*/  IMAD R26, R9, R7, R26 ;  /* 0x00000007091a7224 */ /* 0x000fe200078e021a */
[-C--:B------:R-:W-:Y:S01]  /*1500*/  LOP3.LUT R7, R10, R27.reuse, RZ, 0x3c, !PT ;  /* 0x0000001b0a077212 */ /* 0x080fe200078e3cff */
[----:B------:R-:W-:Y:S01]  /*1510*/  @!P6 IMAD.MOV R22, RZ, RZ, -R22 ;  /* 0x000000ffff16e224 */ /* 0x000fe200078e0a16 */
[----:B------:R-:W-:Y:S02]  /*1520*/  LOP3.LUT R27, R23, R27, RZ, 0x3c, !PT ;  /* 0x0000001b171b7212 */ /* 0x000fe400078e3cff */
[----:B------:R-:W-:Y:S02]  /*1530*/  ISETP.GT.U32.AND P6, PT, R9, R26, PT ;  /* 0x0000001a0900720c */ /* 0x000fe40003fc4070 */
[----:B------:R-:W-:Y:S02]  /*1540*/  SEL R22, R30, R22, !P5 ;  /* 0x000000161e167207 */ /* 0x000fe40006800000 */
[----:B------:R-:W-:-:S03]  /*1550*/  ISETP.GE.AND P3, PT, R7, RZ, PT ;  /* 0x000000ff0700720c */ /* 0x000fc60003f66270 */
[----:B------:R-:W-:-:S04]  /*1560*/  IMAD R24, R22, R32, RZ ;  /* 0x0000002016187224 */ /* 0x000fc800078e02ff */
[----:B------:R-:W-:Y:S02]  /*1570*/  IMAD.IADD R34, R17, 0x1, R24 ;  /* 0x0000000111227824 */ /* 0x000fe400078e0218 */
[----:B------:R-:W-:Y:S01]  /*1580*/  @!P6 IMAD.IADD R26, R26, 0x1, -R9 ;  /* 0x000000011a1ae824 */ /* 0x000fe200078e0a09 */
[----:B------:R-:W-:Y:S01]  /*1590*/  LOP3.LUT R41, R8, R5, RZ, 0x3c, !PT ;  /* 0x0000000508297212 */ /* 0x000fe200078e3cff */
[----:B------:R-:W-:Y:S01]  /*15a0*/  @!P6 VIADD R25, R25, 0x1 ;  /* 0x000000011919e836 */ /* 0x000fe20000000000 */
[----:B------:R-:W-:Y:S01]  /*15b0*/  IABS R36, R34 ;  /* 0x0000002200247213 */ /* 0x000fe20000000000 */
[----:B------:R-:W-:Y:S01]  /*15c0*/  @!P3 IMAD.MOV R29, RZ, RZ, -R29 ;  /* 0x000000ffff1db224 */ /* 0x000fe200078e0a1d */
[----:B------:R-:W-:-:S03]  /*15d0*/  ISETP.GE.U32.AND P4, PT, R26, R9, PT ;  /* 0x000000091a00720c */ /* 0x000fc60003f86070 */
[----:B------:R-:W-:-:S04]  /*15e0*/  IMAD.HI.U32 R26, R6, R36, RZ ;  /* 0x00000024061a7227 */ /* 0x000fc800078e00ff */
[----:B------:R-:W-:-:S04]  /*15f0*/  IMAD.MOV R7, RZ, RZ, -R26 ;  /* 0x000000ffff077224 */ /* 0x000fc800078e0a1a */
[----:B------:R-:W-:Y:S02]  /*1600*/  IMAD R36, R9, R7, R36 ;  /* 0x0000000709247224 */ /* 0x000fe400078e0224 */
[----:B------:R-:W-:-:S04]  /*1610*/  IMAD.HI.U32 R7, R11, R31, RZ ;  /* 0x0000001f0b077227 */ /* 0x000fc800078e00ff */
[----:B------:R-:W-:Y:S01]  /*1620*/  IMAD.MOV R33, RZ, RZ, -R7 ;  /* 0x000000ffff217224 */ /* 0x000fe200078e0a07 */
[----:B------:R-:W-:Y:S01]  /*1630*/  LOP3.LUT R34, R34, R5, RZ, 0x3c, !PT ;  /* 0x0000000522227212 */ /* 0x000fe200078e3cff */
[----:B------:R-:W-:Y:S02]  /*1640*/  @P4 VIADD R25, R25, 0x1 ;  /* 0x0000000119194836 */ /* 0x000fe40000000000 */
[----:B------:R-:W-:-:S05]  /*1650*/  IMAD R31, R28, R33, R31 ;  /* 0x000000211c1f7224 */ /* 0x000fca00078e021f */
[----:B------:R-:W-:-:S13]  /*1660*/  ISETP.GT.U32.AND P3, PT, R12, R31, PT ;  /* 0x0000001f0c00720c */ /* 0x000fda0003f64070 */
[----:B------:R-:W-:Y:S01]  /*1670*/  @!P3 IMAD.IADD R31, R31, 0x1, -R28 ;  /* 0x000000011f1fb824 */ /* 0x000fe200078e0a1c */
[----:B------:R-:W-:-:S04]  /*1680*/  @!P3 IADD3 R7, PT, PT, R7, 0x1, RZ ;  /* 0x000000010707b810 */ /* 0x000fc80007ffe0ff */
[----:B------:R-:W-:Y:S02]  /*1690*/  ISETP.GE.U32.AND P3, PT, R31, R12, PT ;  /* 0x0000000c1f00720c */ /* 0x000fe40003f66070 */
[----:B------:R-:W-:-:S05]  /*16a0*/  SEL R31, R30, R29, !P5 ;  /* 0x0000001d1e1f7207 */ /* 0x000fca0006800000 */
[----:B------:R-:W-:-:S04]  /*16b0*/  IMAD R35, R31, R32, RZ ;  /* 0x000000201f237224 */ /* 0x000fc800078e02ff */
[----:B------:R-:W-:Y:S02]  /*16c0*/  IMAD.IADD R28, R35, 0x1, R10 ;  /* 0x00000001231c7824 */ /* 0x000fe400078e020a */
        /* <DEDUP_REMOVED lines=8> */
[----:B------:R-:W-:Y:S02]  /*1750*/  IMAD.HI.U32 R7, R6, R30, RZ ;  /* 0x0000001e06077227 */ /* 0x000fe400078e00ff */
[----:B------:R-:W-:Y:S02]  /*1760*/  @!P3 IADD3 R36, PT, PT, R36, -R9, RZ ;  /* 0x800000092424b210 */ /* 0x000fe40007ffe0ff */
[----:B------:R-:W-:-:S02]  /*1770*/  IMAD.MOV R29, RZ, RZ, -R7 ;  /* 0x000000ffff1d7224 */ /* 0x000fc400078e0a07 */
[----:B------:R-:W-:Y:S01]  /*1780*/  IMAD.IADD R40, R23, 0x1, R32 ;  /* 0x0000000117287824 */ /* 0x000fe200078e0220 */
[----:B------:R-:W-:Y:S01]  /*1790*/  ISETP.GE.U32.AND P2, PT, R36, R9, PT ;  /* 0x000000092400720c */ /* 0x000fe20003f46070 */
[----:B------:R-:W-:Y:S01]  /*17a0*/  IMAD R30, R9, R29, R30 ;  /* 0x0000001d091e7224 */ /* 0x000fe200078e021e */
[----:B------:R-:W-:Y:S01]  /*17b0*/  LOP3.LUT R29, RZ, R5, RZ, 0x33, !PT ;  /* 0x00000005ff1d7212 */ /* 0x000fe200078e33ff */
[----:B------:R-:W-:-:S03]  /*17c0*/  @!P3 VIADD R26, R26, 0x1 ;  /* 0x000000011a1ab836 */ /* 0x000fc60000000000 */
[----:B------:R-:W-:-:S13]  /*17d0*/  ISETP.GT.U32.AND P5, PT, R9, R30, PT ;  /* 0x0000001e0900720c */ /* 0x000fda0003fa4070 */
[----:B------:R-:W-:Y:S02]  /*17e0*/  @!P5 IMAD.IADD R30, R30, 0x1, -R9 ;  /* 0x000000011e1ed824 */ /* 0x000fe400078e0a09 */
[----:B------:R-:W-:-:S03]  /*17f0*/  @!P5 VIADD R7, R7, 0x1 ;  /* 0x000000010707d836 */ /* 0x000fc60000000000 */
[----:B------:R-:W-:-:S13]  /*1800*/  ISETP.GE.U32.AND P5, PT, R30, R9, PT ;  /* 0x000000091e00720c */ /* 0x000fda0003fa6070 */
[----:B------:R-:W-:Y:S02]  /*1810*/  @P5 IADD3 R7, PT, PT, R7, 0x1, RZ ;  /* 0x0000000107075810 */ /* 0x000fe40007ffe0ff */
        /* <DEDUP_REMOVED lines=9> */
[----:B------:R-:W-:-:S02]  /*18b0*/  IMAD.MOV R6, RZ, RZ, -R36 ;  /* 0x000000ffff067224 */ /* 0x000fc400078e0a24 */
[----:B------:R-:W-:Y:S02]  /*18c0*/  IMAD R35, R5, R28, R35 ;  /* 0x0000001c05237224 */ /* 0x000fe400078e0223 */
[----:B------:R-:W-:Y:S02]  /*18d0*/  IMAD R6, R9, R6, R7 ;  /* 0x0000000609067224 */ /* 0x000fe400078e0207 */
[----:B------:R-:W-:-:S03]  /*18e0*/  IMAD.X R28, R0, 0x1, R19, P0 ;  /* 0x00000001001c7824 */ /* 0x000fc600000e0613 */
[----:B------:R-:W-:Y:S02]  /*18f0*/  ISETP.GT.U32.AND P5, PT, R9, R6, PT ;  /* 0x000000060900720c */ /* 0x000fe40003fa4070 */
[----:B------:R-:W-:-:S11]  /*1900*/  IADD3.X R42, PT, PT, R28, 0x200, RZ, P3, !PT ;  /* 0x000002001c2a7810 */ /* 0x000fd60001ffe4ff */
[----:B------:R-:W-:Y:S01]  /*1910*/  @!P5 IADD3 R6, PT, PT, R6, -R9, RZ ;  /* 0x800000090606d210 */ /* 0x000fe20007ffe0ff */
[----:B------:R-:W-:-:S03]  /*1920*/  @!P5 VIADD R36, R36, 0x1 ;  /* 0x000000012424d836 */ /* 0x000fc60000000000 */
[----:B------:R-:W-:Y:S02]  /*1930*/  ISETP.GE.U32.AND P0, PT, R6, R9, PT ;  /* 0x000000090600720c */ /* 0x000fe40003f06070 */
[----:B------:R-:W-:Y:S02]  /*1940*/  SHF.R.S64 R6, R13, 0x1e, R28 ;  /* 0x0000001e0d067819 */ /* 0x000fe4000000101c */
[----:B------:R-:W-:Y:S02]  /*1950*/  SHF.R.S64 R8, R33, 0x1e, R42 ;  /* 0x0000001e21087819 */ /* 0x000fe4000000102a */
[----:B------:R-:W-:-:S04]  /*1960*/  IADD3 R6, P6, PT, R6, UR16, RZ ;  /* 0x0000001006067c10 */ /* 0x000fc8000ffde0ff */
[----:B------:R-:W-:Y:S02]  /*1970*/  LEA.HI.X.SX32 R7, R28, UR17, 0x2, P6 ;  /* 0x000000111c077c11 */ /* 0x000fe4000b0f16ff */
[----:B------:R-:W-:Y:S02]  /*1980*/  IADD3 R8, P6, PT, R8, UR16, RZ ;  /* 0x0000001008087c10 */ /* 0x000fe4000ffde0ff */
[----:B------:R-:W-:Y:S02]  /*1990*/  LOP3.LUT R40, R40, R5, RZ, 0x3c, !PT ;  /* 0x0000000528287212 */ /* 0x000fe400078e3cff */
[----:B------:R-:W-:Y:S02]  /*19a0*/  ISETP.GE.AND P4, PT, R34, RZ, PT ;  /* 0x000000ff2200720c */ /* 0x000fe40003f86270 */
[----:B------:R-:W-:Y:S01]  /*19b0*/  @P2 IADD3 R26, PT, PT, R26, 0x1, RZ ;  /* 0x000000011a1a2810 */ /* 0x000fe20007ffe0ff */
[----:B------:R-:W-:Y:S01]  /*19c0*/  @P0 VIADD R36, R36, 0x1 ;  /* 0x0000000124240836 */ /* 0x000fe20000000000 */
[----:B------:R-:W-:-:S02]  /*19d0*/  LEA.HI.X.SX32 R9, R42, UR17, 0x2, P6 ;  /* 0x000000112a097c11 */ /* 0x000fc4000b0f16ff */
[----:B------:R-:W-:Y:S01]  /*19e0*/  SEL R31, R31, RZ, P1 ;  /* 0x000000ff1f1f7207 */ /* 0x000fe20000800000 */
[----:B------:R-:W-:Y:S01]  /*19f0*/  IMAD.IADD R35, R35, 0x1, R10 ;  /* 0x0000000123237824 */ /* 0x000fe200078e020a */
[----:B------:R-:W-:Y:S01]  /*1a00*/  ISETP.GE.AND P6, PT, R41, RZ, PT ;  /* 0x000000ff2900720c */ /* 0x000fe20003fc6270 */
[----:B------:R0:W2:Y:S01]  /*1a10*/  LDG.E R6, desc[UR10][R6.64] ;  /* 0x0000000a06067981 */ /* 0x0000a2000c1e1900 */
[----:B------:R-:W-:Y:S02]  /*1a20*/  ISETP.GE.AND P5, PT, R40, RZ, PT ;  /* 0x000000ff2800720c */ /* 0x000fe40003fa6270 */
[----:B------:R-:W-:Y:S01]  /*1a30*/  ISETP.NE.AND P2, PT, R38, RZ, PT ;  /* 0x000000ff2600720c */ /* 0x000fe20003f45270 */
[----:B------:R-:W-:Y:S01]  /*1a40*/  @!P4 IMAD.MOV R26, RZ, RZ, -R26 ;  /* 0x000000ffff1ac224 */ /* 0x000fe200078e0a1a */
[----:B------:R-:W-:Y:S01]  /*1a50*/  ISETP.NE.AND P0, PT, R37, RZ, PT ;  /* 0x000000ff2500720c */ /* 0x000fe20003f05270 */
[----:B------:R-:W-:Y:S01]  /*1a60*/  IMAD R31, R31, UR12, RZ ;  /* 0x0000000c1f1f7c24 */ /* 0x000fe2000f8e02ff */
[----:B------:R-:W-:Y:S01]  /*1a70*/  SEL R30, R30, RZ, P2 ;  /* 0x000000ff1e1e7207 */ /* 0x000fe20001000000 */
[----:B------:R1:W3:Y:S04]  /*1a80*/  LDG.E R8, desc[UR10][R8.64] ;  /* 0x0000000a08087981 */ /* 0x0002e8000c1e1900 */
[----:B------:R-:W-:Y:S01]  /*1a90*/  @!P6 IMAD.MOV R25, RZ, RZ, -R25 ;  /* 0x000000ffff19e224 */ /* 0x000fe200078e0a19 */
[----:B------:R-:W-:-:S02]  /*1aa0*/  ISETP.NE.AND P6, PT, R5, RZ, PT ;  /* 0x000000ff0500720c */ /* 0x000fc40003fc5270 */
[----:B------:R-:W-:Y:S02]  /*1ab0*/  @!P5 IADD3 R36, PT, PT, -R36, RZ, RZ ;  /* 0x000000ff2424d210 */ /* 0x000fe40007ffe1ff */
        /* <DEDUP_REMOVED lines=14> */
[----:B------:R-:W-:Y:S01]  /*1ba0*/  IMAD R30, R27, UR12, RZ ;  /* 0x0000000c1b1e7c24 */ /* 0x000fe2000f8e02ff */
[----:B------:R-:W-:Y:S01]  /*1bb0*/  IADD3 R32, PT, PT, R23, R32, RZ ;  /* 0x0000002017207210 */ /* 0x000fe20007ffe0ff */
[----:B------:R-:W-:Y:S01]  /*1bc0*/  IMAD R24, R5, R9, R24 ;  /* 0x0000000905187224 */ /* 0x000fe200078e0218 */
[----:B------:R-:W-:Y:S01]  /*1bd0*/  SEL R25, R25, RZ, P2 ;  /* 0x000000ff19197207 */ /* 0x000fe20001000000 */
[----:B------:R-:W-:Y:S01]  /*1be0*/  IMAD.IADD R21, R16, 0x1, R21 ;  /* 0x0000000110157824 */ /* 0x000fe200078e0215 */
[----:B------:R-:W-:Y:S01]  /*1bf0*/  SEL R22, R22, RZ, P1 ;  /* 0x000000ff16167207 */ /* 0x000fe20000800000 */
[----:B------:R-:W-:Y:S01]  /*1c00*/  IMAD R18, R18, UR12, RZ ;  /* 0x0000000c12127c24 */ /* 0x000fe2000f8e02ff */
[----:B------:R-:W-:Y:S01]  /*1c10*/  SEL R32, R32, RZ, P0 ;  /* 0x000000ff20207207 */ /* 0x000fe20000000000 */
[----:B------:R-:W-:Y:S01]  /*1c20*/  IMAD R29, R29, UR13, R30 ;  /* 0x0000000d1d1d7c24 */ /* 0x000fe2000f8e021e */
[----:B------:R-:W-:Y:S01]  /*1c30*/  IADD3 R16, P4, PT, R7, UR18, RZ ;  /* 0x0000001207107c10 */ /* 0x000fe2000ff9e0ff */
[----:B------:R-:W-:Y:S01]  /*1c40*/  IMAD.IADD R24, R17, 0x1, R24 ;  /* 0x0000000111187824 */ /* 0x000fe200078e0218 */
[----:B------:R-:W-:Y:S01]  /*1c50*/  SEL R26, R26, RZ, P2 ;  /* 0x000000ff1a1a7207 */ /* 0x000fe20001000000 */
[----:B------:R-:W-:Y:S01]  /*1c60*/  IMAD R18, R25, UR13, R18 ;  /* 0x0000000d19127c24 */ /* 0x000fe2000f8e0212 */
[----:B------:R-:W-:Y:S01]  /*1c70*/  SEL R21, R21, RZ, P0 ;  /* 0x000000ff15157207 */ /* 0x000fe20000000000 */
[----:B------:R-:W-:-:S02]  /*1c80*/  IMAD R5, R22, UR12, RZ ;  /* 0x0000000c16057c24 */ /* 0x000fc4000f8e02ff */
        /* <DEDUP_REMOVED lines=9> */
[----:B------:R-:W-:Y:S02]  /*1d20*/  IADD3.X R28, PT, PT, R28, 0x600, RZ, P3, !PT ;  /* 0x000006001c1c7810 */ /* 0x000fe40001ffe4ff */
[----:B------:R-:W-:-:S02]  /*1d30*/  SHF.R.S64 R26, R33, 0x1e, R32 ;  /* 0x0000001e211a7819 */ /* 0x000fc40000001020 */
[----:B------:R-:W-:Y:S02]  /*1d40*/  IADD3 R24, P3, PT, R18, UR18, RZ ;  /* 0x0000001212187c10 */ /* 0x000fe4000ff7e0ff */
[----:B------:R-:W-:Y:S02]  /*1d50*/  LEA.HI.X.SX32 R23, R29, UR19, 0x1, P4 ;  /* 0x000000131d177c11 */ /* 0x000fe4000a0f0eff */
[----:B------:R-:W-:Y:S02]  /*1d60*/  IADD3 R26, P4, PT, R26, UR16, RZ ;  /* 0x000000101a1a7c10 */ /* 0x000fe4000ff9e0ff */
[----:B------:R-:W-:Y:S01]  /*1d70*/  LEA.HI.X.SX32 R25, R18, UR19, 0x1, P3 ;  /* 0x0000001312197c11 */ /* 0x000fe200098f0eff */
[----:B------:R-:W5:Y:S01]  /*1d80*/  LDG.E.U8 R22, desc[UR10][R22.64] ;  /* 0x0000000a16167981 */ /* 0x000f62000c1e1100 */
[----:B0-----:R-:W-:Y:S02]  /*1d90*/  IADD3 R16, P3, PT, R7, UR18, RZ ;  /* 0x0000001207107c10 */ /* 0x001fe4000ff7e0ff */
[----:B------:R-:W-:Y:S01]  /*1da0*/  SHF.R.S64 R30, R33, 0x1e, R28 ;  /* 0x0000001e211e7819 */ /* 0x000fe2000000101c */
[----:B------:R-:W5:Y:S01]  /*1db0*/  LDG.E.U8 R24, desc[UR10][R24.64] ;  /* 0x0000000a18187981 */ /* 0x000f62000c1e1100 */
[----:B------:R-:W-:-:S02]  /*1dc0*/  LEA.HI.X.SX32 R27, R32, UR17, 0x2, P4 ;  /* 0x00000011201b7c11 */ /* 0x000fc4000a0f16ff */
[----:B------:R-:W-:Y:S02]  /*1dd0*/  LEA.HI.X.SX32 R17, R7, UR19, 0x1, P3 ;  /* 0x0000001307117c11 */ /* 0x000fe400098f0eff */
[----:B------:R-:W-:Y:S01]  /*1de0*/  IADD3 R30, P4, PT, R30, UR16, RZ ;  /* 0x000000101e1e7c10 */ /* 0x000fe2000ff9e0ff */
[----:B------:R-:W5:Y:S03]  /*1df0*/  LDG.E R26, desc[UR10][R26.64] ;  /* 0x0000000a1a1a7981 */ /* 0x000f66000c1e1900 */
[----:B------:R-:W-:Y:S01]  /*1e00*/  LEA.HI.X.SX32 R31, R28, UR17, 0x2, P4 ;  /* 0x000000111c1f7c11 */ /* 0x000fe2000a0f16ff */
[----:B------:R-:W5:Y:S01]  /*1e10*/  LDG.E.U8 R16, desc[UR10][R16.64] ;  /* 0x0000000a10107981 */ /* 0x000f62000c1e1100 */
[----:B------:R-:W2:Y:S03]  /*1e20*/  LDC.64 R28, c[0x0][0x3e8] ;  /* 0x0000fa00ff1c7b82 */ /* 0x000ea60000000a00 */
[----:B------:R-:W5:Y:S01]  /*1e30*/  LDG.E R30, desc[UR10][R30.64] ;  /* 0x0000000a1e1e7981 */ /* 0x000f62000c1e1900 */
[C---:B------:R-:W-:Y:S01]  /*1e40*/  VIADD R18, R14.reuse, 0x400 ;  /* 0x000004000e127836 */ /* 0x040fe20000000000 */
[----:B------:R-:W-:Y:S01]  /*1e50*/  ISETP.NE.AND P6, PT, R39, RZ, PT ;  /* 0x000000ff2700720c */ /* 0x000fe20003fc5270 */
[----:B------:R-:W-:Y:S01]  /*1e60*/  VIADD R14, R14, 0x800 ;  /* 0x000008000e0e7836 */ /* 0x000fe20000000000 */
[----:B------:R-:W-:-:S02]  /*1e70*/  IADD3 R10, PT, PT, R10, 0x800, RZ ;  /* 0x000008000a0a7810 */ /* 0x000fc40007ffe0ff */
[----:B------:R-:W-:Y:S01]  /*1e80*/  IADD3.X R19, PT, PT, R19, 0x800, RZ, P6, !PT ;  /* 0x0000080013137810 */ /* 0x000fe200037fe4ff */
[-C--:B--2---:R-:W-:Y:S01]  /*1e90*/  FMUL R7, R6, R29.reuse ;  /* 0x0000001d06077220 */ /* 0x084fe20000400000 */
[----:B----4-:R-:W-:Y:S01]  /*1ea0*/  ISETP.NE.AND P5, PT, R5, RZ, PT ;  /* 0x000000ff0500720c */ /* 0x010fe20003fa5270 */
[----:B---3--:R-:W-:-:S03]  /*1eb0*/  FMUL R5, R8, R29 ;  /* 0x0000001d08057220 */ /* 0x008fc60000400000 */
[----:B------:R-:W-:Y:S02]  /*1ec0*/  FSEL R6, R7, R28, P5 ;  /* 0x0000001c07067208 */ /* 0x000fe40002800000 */
[----:B-----5:R-:W-:Y:S02]  /*1ed0*/  ISETP.NE.AND P3, PT, R22, RZ, PT ;  /* 0x000000ff1600720c */ /* 0x020fe40003f65270 */
[----:B------:R-:W-:-:S04]  /*1ee0*/  ISETP.NE.AND P4, PT, R24, RZ, PT ;  /* 0x000000ff1800720c */ /* 0x000fc80003f85270 */
        /* <DEDUP_REMOVED lines=11> */
[----:B------:R-:W-:Y:S03]  /*1fa0*/  STS [R15+-0x800], R8 ;  /* 0xfff800080f007388 */ /* 0x000fe60000000800 */
[----:B------:R-:W-:Y:S01]  /*1fb0*/  FMNMX R3, R3, R28, !PT ;  /* 0x0000001c03037209 */ /* 0x000fe20007800000 */
[----:B------:R-:W-:Y:S04]  /*1fc0*/  STS [R15], R16 ;  /* 0x000000100f007388 */ /* 0x000fe80000000800 */
[----:B------:R0:W-:Y:S02]  /*1fd0*/  STS [R15+0x800], R28 ;  /* 0x0008001c0f007388 */ /* 0x0001e40000000800 */
[----:B0-----:R-:W-:Y:S01]  /*1fe0*/  VIADD R15, R15, 0x2000 ;  /* 0x000020000f0f7836 */ /* 0x001fe20000000000 */
[----:B------:R-:W-:Y:S06]  /*1ff0*/  @!P3 BRA `(.L_x_9637) ;  /* 0xfffffff00024b947 */ /* 0x000fec000383ffff */
.L_x_9634:
[----:B------:R-:W-:Y:S05]  /*2000*/  BSYNC.RECONVERGENT B0 ;  /* 0x0000000000007941 */ /* 0x000fea0003800200 */
.L_x_9633:
        /* <DEDUP_REMOVED lines=33> */
.L_x_9639:
[----:B------:R-:W-:Y:S05]  /*2220*/  BSYNC.RECONVERGENT B0 ;  /* 0x0000000000007941 */ /* 0x000fea0003800200 */
.L_x_9638:
        /* <DEDUP_REMOVED lines=8> */
[----:B01----:R-:W0:Y:S04]  /*22b0*/  LDS.128 R8, [UR6+0x10] ;  /* 0x00001006ff087984 */ /* 0x003e280008000c00 */
[----:B------:R-:W1:Y:S04]  /*22c0*/  LDS.128 R12, [UR6+0x20] ;  /* 0x00002006ff0c7984 */ /* 0x000e680008000c00 */
[----:B------:R-:W2:Y:S04]  /*22d0*/  LDS.128 R16, [UR6+0x30] ;  /* 0x00003006ff107984 */ /* 0x000ea80008000c00 */
[----:B------:R-:W3:Y:S01]  /*22e0*/  LDS.128 R24, [UR6+0x40] ;  /* 0x00004006ff187984 */ /* 0x000ee20008000c00 */
[----:B0-----:R-:W-:-:S04]  /*22f0*/  FMNMX3 R9, R3, R9, R10, !PT ;  /* 0x0000000903097276 */ /* 0x001fc8000780000a */
[----:B-1----:R-:W-:-:S04]  /*2300*/  FMNMX3 R9, R9, R11, R12, !PT ;  /* 0x0000000b09097276 */ /* 0x002fc8000780000c */
[----:B------:R-:W-:-:S04]  /*2310*/  FMNMX3 R9, R9, R13, R14, !PT ;  /* 0x0000000d09097276 */ /* 0x000fc8000780000e */
[----:B--2---:R-:W-:-:S04]  /*2320*/  FMNMX3 R9, R9, R15, R16, !PT ;  /* 0x0000000f09097276 */ /* 0x004fc80007800010 */
[----:B------:R-:W-:-:S04]  /*2330*/  FMNMX3 R9, R9, R17, R18, !PT ;  /* 0x0000001109097276 */ /* 0x000fc80007800012 */
[----:B---3--:R-:W-:-:S04]  /*2340*/  FMNMX3 R9, R9, R19, R24, !PT ;  /* 0x0000001309097276 */ /* 0x008fc80007800018 */
[----:B------:R-:W-:-:S04]  /*2350*/  FMNMX3 R26, R9, R25, R26, !PT ;  /* 0x00000019091a7276 */ /* 0x000fc8000780001a */
[----:B------:R-:W-:-:S05]  /*2360*/  FMNMX R26, R26, R27, !PT ;  /* 0x0000001b1a1a7209 */ /* 0x000fca0007800000 */
[----:B------:R2:W-:Y:S02]  /*2370*/  STS [UR6+0x54], R26 ;  /* 0x0000541aff007988 */ /* 0x0005e40008000806 */
.L_x_9641:
[----:B------:R-:W-:Y:S05]  /*2380*/  BSYNC.RECONVERGENT B0 ;  /* 0x0000000000007941 */ /* 0x000fea0003800200 */
.L_x_9640:
        /* <DEDUP_REMOVED lines=8> */
[C---:B------:R-:W-:Y:S01]  /*2410*/  LOP3.LUT R7, R6.reuse, 0x400, RZ, 0xfc, !PT ;  /* 0x0000040006077812 */ /* 0x040fe200078efcff */
[C---:B------:R-:W-:Y:S01]  /*2420*/  VIADD R23, R6.reuse, 0x200 ;  /* 0x0000020006177836 */ /* 0x040fe20000000000 */
[----:B------:R-:W-:Y:S01]  /*2430*/  IADD3 R21, PT, PT, R6, 0x600, RZ ;  /* 0x0000060006157810 */ /* 0x000fe20007ffe0ff */
[----:B------:R-:W-:Y:S01]  /*2440*/  BSSY.RECONVERGENT B0, `(.L_x_9642) ;  /* 0x0000078000007945 */ /* 0x000fe20003800200 */
[----:B01----:R-:W-:-:S02]  /*2450*/  LEA R3, R0, R11, 0x18 ;  /* 0x0000000b00037211 */ /* 0x003fc400078ec0ff */
[----:B------:R-:W-:-:S03]  /*2460*/  LEA R22, R6, UR7, 0x2 ;  /* 0x0000000706167c11 */ /* 0x000fc6000f8e10ff */
        /* <DEDUP_REMOVED lines=27> */
[----:B0-----:R-:W0:Y:S01]  /*2620*/  LDS R13, [R22+0x800] ;  /* 0x00080000160d7984 */ /* 0x001e220000000800 */
        /* <DEDUP_REMOVED lines=15> */
[----:B---3--:R-:W0:Y:S02]  /*2720*/  LDS R13, [R22+0x1000] ;  /* 0x00100000160d7984 */ /* 0x008e240000000800 */
        /* <DEDUP_REMOVED lines=12> */
.L_x_9645:
[----:B------:R-:W-:Y:S05]  /*27f0*/  BSYNC.RECONVERGENT B1 ;  /* 0x0000000000017941 */ /* 0x000fea0003800200 */
.L_x_9644:
[----:B------:R-:W-:-:S04]  /*2800*/  ISETP.GE.U32.AND P0, PT, R20, 0x600, PT ;  /* 0x000006001400780c */ /* 0x000fc80003f06070 */
[----:B------:R-:W-:-:S13]  /*2810*/  ISETP.GE.U32.AND.EX P0, PT, R2, RZ, PT, P0 ;  /* 0x000000ff0200720c */ /* 0x000fda0003f06100 */
[----:B------:R-:W-:Y:S05]  /*2820*/  @!P0 BRA `(.L_x_9643) ;  /* 0x0000000000e48947 */ /* 0x000fea0003800000 */
[----:B------:R-:W-:-:S05]  /*2830*/  VIADD R11, R11, 0xb0 ;  /* 0x000000b00b0b7836 */ /* 0x000fca0000000000 */
[----:B------:R-:W-:-:S07]  /*2840*/  LEA R11, R0, R11, 0x18 ;  /* 0x0000000b000b7211 */ /* 0x000fce00078ec0ff */
.L_x_9646:
[C---:B0-----:R-:W-:Y:S02]  /*2850*/  IMAD R0, R10.reuse, 0x4, R11 ;  /* 0x000000040a007824 */ /* 0x041fe400078e020b */
[----:B--2---:R-:W-:Y:S02]  /*2860*/  IMAD.MOV.U32 R26, RZ, RZ, 0x3bbb989d ;  /* 0x3bbb989dff1a7424 */ /* 0x004fe400078e00ff */
[----:B------:R-:W-:Y:S01]  /*2870*/  IMAD.MOV.U32 R27, RZ, RZ, 0x437c0000 ;  /* 0x437c0000ff1b7424 */ /* 0x000fe200078e00ff */
[----:B------:R-:W1:Y:S01]  /*2880*/  LDS R17, [R0+0x1000] ;  /* 0x0010000000117984 */ /* 0x000e620000000800 */
[----:B------:R-:W-:-:S03]  /*2890*/  VIADD R10, R10, 0x800 ;  /* 0x000008000a0a7836 */ /* 0x000fc60000000000 */
[----:B0--34-:R-:W0:Y:S02]  /*28a0*/  LDS R13, [R0] ;  /* 0x00000000000d7984 */ /* 0x019e240000000800 */
[----:B------:R-:W-:Y:S02]  /*28b0*/  ISETP.GE.U32.AND P0, PT, R10, R5, PT ;  /* 0x000000050a00720c */ /* 0x000fe40003f06070 */
[----:B------:R-:W2:Y:S02]  /*28c0*/  LDS R15, [R0+0x800] ;  /* 0x00080000000f7984 */ /* 0x000ea40000000800 */
[----:B------:R-:W-:Y:S02]  /*28d0*/  ISETP.GE.U32.AND.EX P0, PT, RZ, UR12, PT, P0 ;  /* 0x0000000cff007c0c */ /* 0x000fe4000bf06100 */
[----:B------:R-:W3:Y:S01]  /*28e0*/  LDS R25, [R0+0x1800] ;  /* 0x0018000000197984 */ /* 0x000ee20000000800 */
[C---:B-1----:R-:W-:Y:S01]  /*28f0*/  FADD R17, -R8.reuse, R17 ;  /* 0x0000001108117221 */ /* 0x042fe20000000100 */
[----:B0-----:R-:W-:-:S03]  /*2900*/  FADD R13, -R8, R13 ;  /* 0x0000000d080d7221 */ /* 0x001fc60000000100 */
[-C--:B------:R-:W-:Y:S01]  /*2910*/  FFMA.SAT R19, R17, R26.reuse, 0.5 ;  /* 0x3f00000011137423 */ /* 0x080fe2000000201a */
[C---:B--2---:R-:W-:Y:S01]  /*2920*/  FADD R15, -R8.reuse, R15 ;  /* 0x0000000f080f7221 */ /* 0x044fe20000000100 */
[-C--:B------:R-:W-:Y:S02]  /*2930*/  FFMA.SAT R12, R13, R26.reuse, 0.5 ;  /* 0x3f0000000d0c7423 */ /* 0x080fe4000000201a */
[-C--:B------:R-:W-:Y:S01]  /*2940*/  FFMA.RM R19, R19, R27.reuse, 12582913 ;  /* 0x4b40000113137423 */ /* 0x080fe2000000401b */
[----:B---3--:R-:W-:Y:S01]  /*2950*/  FADD R25, -R8, R25 ;  /* 0x0000001908197221 */ /* 0x008fe20000000100 */
[-C--:B------:R-:W-:Y:S01]  /*2960*/  FFMA.SAT R16, R15, R26.reuse, 0.5 ;  /* 0x3f0000000f107423 */ /* 0x080fe2000000201a */
        /* <DEDUP_REMOVED lines=10> */
[----:B------:R-:W-:Y:S01]  /*2a10*/  FADD R28, R26, -12583039 ;  /* 0xcb40007f1a1c7421 */ /* 0x000fe20000000000 */
[----:B------:R-:W-:Y:S01]  /*2a20*/  FFMA R18, R15, 1.4426950216293334961, -R18 ;  /* 0x3fb8aa3b0f127823 */ /* 0x000fe20000000812 */
[----:B------:R-:W-:Y:S01]  /*2a30*/  FFMA R14, R13, 1.925963033500011079e-08, R14 ;  /* 0x32a570600d0e7823 */ /* 0x000fe2000000000e */
[----:B------:R-:W-:Y:S01]  /*2a40*/  SHF.L.U32 R12, R12, 0x17, RZ ;  /* 0x000000170c0c7819 */ /* 0x000fe200000006ff */
[----:B------:R-:W-:Y:S01]  /*2a50*/  FFMA R28, R25, 1.4426950216293334961, -R28 ;  /* 0x3fb8aa3b191c7823 */ /* 0x000fe2000000081c */
[----:B------:R-:W-:Y:S01]  /*2a60*/  FFMA R18, R15, 1.925963033500011079e-08, R18 ;  /* 0x32a570600f127823 */ /* 0x000fe20000000012 */
[----:B------:R-:W0:Y:S01]  /*2a70*/  MUFU.EX2 R13, R14 ;  /* 0x0000000e000d7308 */ /* 0x000e220000000800 */
[----:B------:R-:W-:-:S02]  /*2a80*/  IMAD.SHL.U32 R16, R16, 0x800000, RZ ;  /* 0x0080000010107824 */ /* 0x000fc400078e00ff */
[----:B------:R-:W-:Y:S01]  /*2a90*/  FFMA R28, R25, 1.925963033500011079e-08, R28 ;  /* 0x32a57060191c7823 */ /* 0x000fe2000000001c */
[----:B------:R-:W-:Y:S02]  /*2aa0*/  IMAD.SHL.U32 R19, R19, 0x800000, RZ ;  /* 0x0080000013137824 */ /* 0x000fe400078e00ff */
[----:B------:R-:W-:Y:S02]  /*2ab0*/  IMAD.SHL.U32 R26, R26, 0x800000, RZ ;  /* 0x008000001a1a7824 */ /* 0x000fe400078e00ff */
        /* <DEDUP_REMOVED lines=16> */
.L_x_9643:
[----:B------:R-:W-:Y:S05]  /*2bc0*/  BSYNC.RECONVERGENT B0 ;  /* 0x0000000000007941 */ /* 0x000fea0003800200 */
.L_x_9642:
[----:B------:R-:W-:Y:S01]  /*2bd0*/  MOV R25, R9 ;  /* 0x0000000900197202 */ /* 0x000fe20000000f00 */
[----:B------:R-:W-:Y:S01]  /*2be0*/  UIADD3 UR6, UPT, UPT, UR6, 0x58, URZ ;  /* 0x0000005806067890 */ /* 0x000fe2000fffe0ff */
[----:B------:R-:W-:Y:S01]  /*2bf0*/  ISETP.NE.AND P0, PT, R6, RZ, PT ;  /* 0x000000ff0600720c */ /* 0x000fe20003f05270 */
[----:B------:R-:W-:Y:S01]  /*2c00*/  BSSY.RECONVERGENT B0, `(.L_x_9647) ;  /* 0x0000026000007945 */ /* 0x000fe20003800200 */
[----:B-1----:R-:W-:Y:S01]  /*2c10*/  SHF.R.U32.HI R8, RZ, 0x3, R6 ;  /* 0x00000003ff087819 */ /* 0x002fe20000011606 */
[----:B0-----:R-:W0:Y:S01]  /*2c20*/  SHFL.DOWN PT, R0, R25, 0x1, 0x1f ;  /* 0x08201f0019007f89 */ /* 0x001e2200000e0000 */
        /* <DEDUP_REMOVED lines=15> */
[----:B0-----:R-:W0:Y:S04]  /*2d20*/  LDS.128 R8, [R3+0x70] ;  /* 0x0000700003087984 */ /* 0x001e280000000c00 */
[----:B---34-:R-:W3:Y:S04]  /*2d30*/  LDS.128 R12, [R3+0x80] ;  /* 0x00008000030c7984 */ /* 0x018ee80000000c00 */
[----:B------:R-:W4:Y:S01]  /*2d40*/  LDS.128 R16, [R3+0x90] ;  /* 0x0000900003107984 */ /* 0x000f220000000c00 */
[----:B-1----:R-:W-:-:S04]  /*2d50*/  FADD R25, R25, R0 ;  /* 0x0000000019197221 */ /* 0x002fc80000000000 */
[----:B0-----:R-:W-:-:S04]  /*2d60*/  FADD R8, R25, R8 ;  /* 0x0000000819087221 */ /* 0x001fc80000000000 */
[----:B------:R-:W-:-:S04]  /*2d70*/  FADD R9, R8, R9 ;  /* 0x0000000908097221 */ /* 0x000fc80000000000 */
[----:B------:R-:W-:Y:S02]  /*2d80*/  FADD R10, R9, R10 ;  /* 0x0000000a090a7221 */ /* 0x000fe40000000000 */
[----:B------:R-:W0:Y:S02]  /*2d90*/  LDS.64 R8, [R3+0xa0] ;  /* 0x0000a00003087984 */ /* 0x000e240000000a00 */
[----:B------:R-:W-:-:S04]  /*2da0*/  FADD R11, R10, R11 ;  /* 0x0000000b0a0b7221 */ /* 0x000fc80000000000 */
[----:B---3--:R-:W-:-:S04]  /*2db0*/  FADD R12, R11, R12 ;  /* 0x0000000c0b0c7221 */ /* 0x008fc80000000000 */
[----:B------:R-:W-:-:S04]  /*2dc0*/  FADD R13, R12, R13 ;  /* 0x0000000d0c0d7221 */ /* 0x000fc80000000000 */
[----:B------:R-:W-:-:S04]  /*2dd0*/  FADD R14, R13, R14 ;  /* 0x0000000e0d0e7221 */ /* 0x000fc80000000000 */
[----:B------:R-:W-:-:S04]  /*2de0*/  FADD R15, R14, R15 ;  /* 0x0000000f0e0f7221 */ /* 0x000fc80000000000 */
[----:B----4-:R-:W-:-:S04]  /*2df0*/  FADD R16, R15, R16 ;  /* 0x000000100f107221 */ /* 0x010fc80000000000 */
[----:B------:R-:W-:-:S04]  /*2e00*/  FADD R17, R16, R17 ;  /* 0x0000001110117221 */ /* 0x000fc80000000000 */
[----:B------:R-:W-:-:S04]  /*2e10*/  FADD R18, R17, R18 ;  /* 0x0000001211127221 */ /* 0x000fc80000000000 */
[----:B------:R-:W-:-:S04]  /*2e20*/  FADD R19, R18, R19 ;  /* 0x0000001312137221 */ /* 0x000fc80000000000 */
[----:B0-----:R-:W-:-:S04]  /*2e30*/  FADD R8, R19, R8 ;  /* 0x0000000813087221 */ /* 0x001fc80000000000 */
[----:B------:R-:W-:-:S05]  /*2e40*/  FADD R8, R8, R9 ;  /* 0x0000000908087221 */ /* 0x000fca0000000000 */
[----:B------:R1:W-:Y:S02]  /*2e50*/  STS [R3+0xac], R8 ;  /* 0x0000ac0803007388 */ /* 0x0003e40000000800 */
.L_x_9648:
[----:B------:R-:W-:Y:S05]  /*2e60*/  BSYNC.RECONVERGENT B0 ;  /* 0x0000000000007941 */ /* 0x000fea0003800200 */
.L_x_9647:
[----:B------:R-:W-:Y:S01]  /*2e70*/  BAR.SYNC.DEFER_BLOCKING 0x0 ;  /* 0x0000000000007b1d */ /* 0x000fe20000010000 */
[----:B------:R-:W-:-:S05]  /*2e80*/  ISETP.GE.AND P0, PT, R6, R5, PT ;  /* 0x000000050600720c */ /* 0x000fca0003f06270 */
[----:B------:R-:W0:Y:S01]  /*2e90*/  LDCU UR8, c[0x0][0x408] ;  /* 0x00008100ff0877ac */ /* 0x000e220008000800 */
[----:B------:R-:W-:Y:S07]  /*2ea0*/  BSSY.RECONVERGENT B0, `(.L_x_9649) ;  /* 0x000009a000007945 */ /* 0x000fee0003800200 */
[----:B------:R-:W-:Y:S05]  /*2eb0*/  @P0 BRA `(.L_x_9650) ;  /* 0x0000000800600947 */ /* 0x000fea0003800000 */
[----:B-1----:R-:W1:Y:S01]  /*2ec0*/  LDS R3, [R3+0xac] ;  /* 0x0000ac0003037984 */ /* 0x002e620000000800 */
[----:B------:R-:W-:Y:S01]  /*2ed0*/  LEA.HI R5, R4, 0x1, RZ, 0x17 ;  /* 0x0000000104057811 */ /* 0x000fe200078fb8ff */
[----:B------:R-:W-:Y:S01]  /*2ee0*/  BSSY.RECONVERGENT B1, `(.L_x_9651) ;  /* 0x0000044000017945 */ /* 0x000fe20003800200 */
[----:B------:R-:W-:Y:S02]  /*2ef0*/  IMAD.MOV.U32 R12, RZ, RZ, R6 ;  /* 0x000000ffff0c7224 */ /* 0x000fe400078e0006 */
[----:B------:R-:W-:-:S04]  /*2f00*/  LOP3.LUT R5, R5, 0x3, RZ, 0xc0, !PT ;  /* 0x0000000305057812 */ /* 0x000fc800078ec0ff */
[----:B------:R-:W-:-:S13]  /*2f10*/  ISETP.NE.AND P0, PT, R5, RZ, PT ;  /* 0x000000ff0500720c */ /* 0x000fda0003f05270 */
[----:B------:R-:W-:Y:S05]  /*2f20*/  @!P0 BRA `(.L_x_9652) ;  /* 0x0000000000fc8947 */ /* 0x000fea0003800000 */
[----:B------:R-:W5:Y:S01]  /*2f30*/  LDS R0, [R22] ;  /* 0x0000000016007984 */ /* 0x000f620000000800 */
[----:B01----:R-:W0:Y:S01]  /*2f40*/  MUFU.RCP R8, R3 ;  /* 0x0000000300087308 */ /* 0x003e220000001000 */
[----:B------:R-:W-:Y:S01]  /*2f50*/  BSSY.RECONVERGENT B2, `(.L_x_9653) ;  /* 0x000000a000027945 */ /* 0x000fe20003800200 */
[----:B0-----:R-:W-:-:S04]  /*2f60*/  FFMA R9, -R3, R8, 1 ;  /* 0x3f80000003097423 */ /* 0x001fc80000000108 */
[----:B------:R-:W-:Y:S02]  /*2f70*/  FFMA R9, R8, R9, R8 ;  /* 0x0000000908097223 */ /* 0x000fe40000000008 */
[----:B-----5:R-:W0:Y:S02]  /*2f80*/  FCHK P0, R0, R3 ;  /* 0x0000000300007302 */ /* 0x020e240000000000 */
[----:B------:R-:W-:-:S04]  /*2f90*/  FFMA R8, R0, R9, RZ ;  /* 0x0000000900087223 */ /* 0x000fc800000000ff */
[----:B------:R-:W-:-:S04]  /*2fa0*/  FFMA R10, -R3, R8, R0 ;  /* 0x00000008030a7223 */ /* 0x000fc80000000100 */
[----:B---34-:R-:W-:Y:S01]  /*2fb0*/  FFMA R13, R9, R10, R8 ;  /* 0x0000000a090d7223 */ /* 0x018fe20000000008 */
[----:B0-----:R-:W-:Y:S06]  /*2fc0*/  @!P0 BRA `(.L_x_9654) ;  /* 0x0000000000088947 */ /* 0x001fec0003800000 */
[----:B------:R-:W-:-:S07]  /*2fd0*/  MOV R14, 0x2ff0 ;  /* 0x00002ff0000e7802 */ /* 0x000fce0000000f00 */
[----:B--2---:R-:W-:Y:S05]  /*2fe0*/  CALL.REL.NOINC `($__internal_156_$__cuda_sm3x_div_rn_noftz_f32_slowpath) ;  /* 0x0000000800347944 */ /* 0x004fea0003c00000 */
.L_x_9654:
[----:B------:R-:W-:Y:S05]  /*2ff0*/  BSYNC.RECONVERGENT B2 ;  /* 0x0000000000027941 */ /* 0x000fea0003800200 */
.L_x_9653:
[----:B------:R-:W0:Y:S01]  /*3000*/  LDC.64 R8, c[0x0][0x3f8] ;  /* 0x0000fe00ff087b82 */ /* 0x000e220000000a00 */
[----:B------:R-:W-:Y:S02]  /*3010*/  IMAD.MOV.U32 R10, RZ, RZ, R6 ;  /* 0x000000ffff0a7224 */ /* 0x000fe400078e0006 */
[----:B------:R-:W-:Y:S02]  /*3020*/  IMAD.MOV.U32 R11, RZ, RZ, RZ ;  /* 0x000000ffff0b7224 */ /* 0x000fe400078e00ff */
[----:B------:R-:W-:-:S03]  /*3030*/  IMAD.MOV.U32 R12, RZ, RZ, R23 ;  /* 0x000000ffff0c7224 */ /* 0x000fc600078e0017 */
[----:B------:R-:W1:Y:S01]  /*3040*/  LDC.64 R14, c[0x0][0x3f0] ;  /* 0x0000fc00ff0e7b82 */ /* 0x000e620000000a00 */
[C---:B0-----:R-:W-:Y:S02]  /*3050*/  IMAD R0, R8.reuse, UR4, RZ ;  /* 0x0000000408007c24 */ /* 0x041fe4000f8e02ff */
[----:B------:R-:W-:-:S04]  /*3060*/  IMAD.WIDE.U32 R10, R8, UR5, R10 ;  /* 0x00000005080a7c25 */ /* 0x000fc8000f8e000a */
[----:B------:R-:W-:Y:S01]  /*3070*/  IMAD R9, R9, UR5, R0 ;  /* 0x0000000509097c24 */ /* 0x000fe2000f8e0200 */
[----:B-1----:R-:W-:-:S04]  /*3080*/  LEA R8, P0, R10, R14, 0x2 ;  /* 0x0000000e0a087211 */ /* 0x002fc800078010ff */
[----:B------:R-:W-:-:S04]  /*3090*/  IADD3 R0, PT, PT, R11, R9, RZ ;  /* 0x000000090b007210 */ /* 0x000fc80007ffe0ff */
[----:B------:R-:W-:Y:S02]  /*30a0*/  LEA.HI.X R9, R10, R15, R0, 0x2, P0 ;  /* 0x0000000f0a097211 */ /* 0x000fe400000f1400 */
[----:B------:R-:W-:-:S03]  /*30b0*/  ISETP.NE.AND P0, PT, R5, 0x1, PT ;  /* 0x000000010500780c */ /* 0x000fc60003f05270 */
[----:B------:R0:W-:Y:S10]  /*30c0*/  STG.E desc[UR10][R8.64], R13 ;  /* 0x0000000d08007986 */ /* 0x0001f4000c10190a */
[----:B------:R-:W-:Y:S05]  /*30d0*/  @!P0 BRA `(.L_x_9652) ;  /* 0x0000000000908947 */ /* 0x000fea0003800000 */
[----:B------:R-:W1:Y:S01]  /*30e0*/  LDS R6, [R22+0x800] ;  /* 0x0008000016067984 */ /* 0x000e620000000800 */
[----:B------:R-:W3:Y:S01]  /*30f0*/  MUFU.RCP R0, R3 ;  /* 0x0000000300007308 */ /* 0x000ee20000001000 */
[----:B------:R-:W-:Y:S01]  /*3100*/  BSSY.RECONVERGENT B2, `(.L_x_9655) ;  /* 0x000000d000027945 */ /* 0x000fe20003800200 */
[----:B------:R-:W-:Y:S01]  /*3110*/  ISETP.NE.AND P2, PT, R5, 0x2, PT ;  /* 0x000000020500780c */ /* 0x000fe20003f45270 */
[----:B---3--:R-:W-:-:S04]  /*3120*/  FFMA R11, -R3, R0, 1 ;  /* 0x3f800000030b7423 */ /* 0x008fc80000000100 */
[----:B------:R-:W-:Y:S01]  /*3130*/  FFMA R0, R0, R11, R0 ;  /* 0x0000000b00007223 */ /* 0x000fe20000000000 */
[----:B-1----:R-:W1:Y:S03]  /*3140*/  FCHK P0, R6, R3 ;  /* 0x0000000306007302 */ /* 0x002e660000000000 */
[----:B------:R-:W-:-:S04]  /*3150*/  FFMA R11, R0, R6, RZ ;  /* 0x00000006000b7223 */ /* 0x000fc800000000ff */
[----:B------:R-:W-:-:S04]  /*3160*/  FFMA R10, -R3, R11, R6 ;  /* 0x0000000b030a7223 */ /* 0x000fc80000000106 */
[----:B------:R-:W-:Y:S01]  /*3170*/  FFMA R11, R0, R10, R11 ;  /* 0x0000000a000b7223 */ /* 0x000fe2000000000b */
[----:B-1----:R-:W-:Y:S06]  /*3180*/  @!P0 BRA `(.L_x_9656) ;  /* 0x0000000000108947 */ /* 0x002fec0003800000 */
[----:B------:R-:W-:Y:S01]  /*3190*/  IMAD.MOV.U32 R0, RZ, RZ, R6 ;  /* 0x000000ffff007224 */ /* 0x000fe200078e0006 */
[----:B------:R-:W-:-:S07]  /*31a0*/  MOV R14, 0x31c0 ;  /* 0x000031c0000e7802 */ /* 0x000fce0000000f00 */
[----:B0-2---:R-:W-:Y:S05]  /*31b0*/  CALL.REL.NOINC `($__internal_156_$__cuda_sm3x_div_rn_noftz_f32_slowpath) ;  /* 0x0000000400c07944 */ /* 0x005fea0003c00000 */
[----:B------:R-:W-:-:S07]  /*31c0*/  IMAD.MOV.U32 R11, RZ, RZ, R13 ;  /* 0x000000ffff0b7224 */ /* 0x000fce00078e000d */
.L_x_9656:
[----:B------:R-:W-:Y:S05]  /*31d0*/  BSYNC.RECONVERGENT B2 ;  /* 0x0000000000027941 */ /* 0x000fea0003800200 */
.L_x_9655:
[----:B------:R1:W-:Y:S01]  /*31e0*/  STG.E desc[UR10][R8.64+0x800], R11 ;  /* 0x0008000b08007986 */ /* 0x0003e2000c10190a */
[----:B------:R-:W-:Y:S01]  /*31f0*/  MOV R12, R7 ;  /* 0x00000007000c7202 */ /* 0x000fe20000000f00 */
[----:B------:R-:W-:Y:S06]  /*3200*/  @!P2 BRA `(.L_x_9652) ;  /* 0x000000000044a947 */ /* 0x000fec0003800000 */
[----:B------:R-:W3:Y:S01]  /*3210*/  LDS R22, [R22+0x1000] ;  /* 0x0010000016167984 */ /* 0x000ee20000000800 */
[----:B------:R-:W4:Y:S01]  /*3220*/  MUFU.RCP R0, R3 ;  /* 0x0000000300007308 */ /* 0x000f220000001000 */
[----:B------:R-:W-:Y:S01]  /*3230*/  BSSY.RECONVERGENT B2, `(.L_x_9657) ;  /* 0x000000c000027945 */ /* 0x000fe20003800200 */
[----:B----4-:R-:W-:-:S04]  /*3240*/  FFMA R5, -R3, R0, 1 ;  /* 0x3f80000003057423 */ /* 0x010fc80000000100 */
[----:B------:R-:W-:Y:S02]  /*3250*/  FFMA R0, R0, R5, R0 ;  /* 0x0000000500007223 */ /* 0x000fe40000000000 */
[----:B---3--:R-:W3:Y:S02]  /*3260*/  FCHK P0, R22, R3 ;  /* 0x0000000316007302 */ /* 0x008ee40000000000 */
[----:B------:R-:W-:-:S04]  /*3270*/  FFMA R5, R0, R22, RZ ;  /* 0x0000001600057223 */ /* 0x000fc800000000ff */
[----:B------:R-:W-:-:S04]  /*3280*/  FFMA R6, -R3, R5, R22 ;  /* 0x0000000503067223 */ /* 0x000fc80000000116 */
[----:B------:R-:W-:Y:S01]  /*3290*/  FFMA R5, R0, R6, R5 ;  /* 0x0000000600057223 */ /* 0x000fe20000000005 */
[----:B---3--:R-:W-:Y:S06]  /*32a0*/  @!P0 BRA `(.L_x_9658) ;  /* 0x0000000000108947 */ /* 0x008fec0003800000 */
[----:B------:R-:W-:Y:S01]  /*32b0*/  IMAD.MOV.U32 R0, RZ, RZ, R22 ;  /* 0x000000ffff007224 */ /* 0x000fe200078e0016 */
[----:B------:R-:W-:-:S07]  /*32c0*/  MOV R14, 0x32e0 ;  /* 0x000032e0000e7802 */ /* 0x000fce0000000f00 */
[----:B012---:R-:W-:Y:S05]  /*32d0*/  CALL.REL.NOINC `($__internal_156_$__cuda_sm3x_div_rn_noftz_f32_slowpath) ;  /* 0x0000000400787944 */ /* 0x007fea0003c00000 */
[----:B------:R-:W-:-:S07]  /*32e0*/  IMAD.MOV.U32 R5, RZ, RZ, R13 ;  /* 0x000000ffff057224 */ /* 0x000fce00078e000d */
.L_x_9658:
[----:B------:R-:W-:Y:S05]  /*32f0*/  BSYNC.RECONVERGENT B2 ;  /* 0x0000000000027941 */ /* 0x000fea0003800200 */
.L_x_9657:
[----:B------:R3:W-:Y:S01]  /*3300*/  STG.E desc[UR10][R8.64+0x1000], R5 ;  /* 0x0010000508007986 */ /* 0x0007e2000c10190a */
[----:B------:R-:W-:-:S07]  /*3310*/  IMAD.MOV.U32 R12, RZ, RZ, R21 ;  /* 0x000000ffff0c7224 */ /* 0x000fce00078e0015 */
.L_x_9652:
[----:B0-----:R-:W-:Y:S05]  /*3320*/  BSYNC.RECONVERGENT B1 ;  /* 0x0000000000017941 */ /* 0x001fea0003800200 */
.L_x_9651:
[----:B------:R-:W0:Y:S01]  /*3330*/  LDC.64 R6, c[0x0][0x3f0] ;  /* 0x0000fc00ff067b82 */ /* 0x000e220000000a00 */
[----:B------:R-:W-:-:S07]  /*3340*/  ISETP.GE.U32.AND P0, PT, R4, 0x600, PT ;  /* 0x000006000400780c */ /* 0x000fce0003f06070 */
[----:B-1-3--:R-:W1:Y:S06]  /*3350*/  LDC.64 R8, c[0x0][0x3f8] ;  /* 0x0000fe00ff087b82 */ /* 0x00ae6c0000000a00 */
[----:B------:R-:W-:Y:S05]  /*3360*/  @!P0 BRA `(.L_x_9650) ;  /* 0x0000000400348947 */ /* 0x000fea0003800000 */
.L_x_9667:
[----:B------:R-:W3:Y:S01]  /*3370*/  S2UR UR7, SR_CgaCtaId ;  /* 0x00000000000779c3 */ /* 0x000ee20000008800 */
[----:B------:R-:W-:Y:S01]  /*3380*/  UMOV UR6, 0x400 ;  /* 0x0000040000067882 */ /* 0x000fe20000000000 */
[----:B------:R-:W5:Y:S01]  /*3390*/  MUFU.RCP R0, R3 ;  /* 0x0000000300007308 */ /* 0x000f620000001000 */
[----:B------:R-:W-:Y:S01]  /*33a0*/  UIADD3 UR6, UPT, UPT, UR6, 0xb0, URZ ;  /* 0x000000b006067890 */ /* 0x000fe2000fffe0ff */
[----:B------:R-:W-:Y:S01]  /*33b0*/  BSSY.RECONVERGENT B1, `(.L_x_9659) ;  /* 0x000000f000017945 */ /* 0x000fe20003800200 */
[----:B-----5:R-:W-:-:S04]  /*33c0*/  FFMA R11, -R3, R0, 1 ;  /* 0x3f800000030b7423 */ /* 0x020fc80000000100 */
[----:B------:R-:W-:Y:S01]  /*33d0*/  FFMA R0, R0, R11, R0 ;  /* 0x0000000b00007223 */ /* 0x000fe20000000000 */
[----:B---3--:R-:W-:-:S06]  /*33e0*/  ULEA UR6, UR7, UR6, 0x18 ;  /* 0x0000000607067291 */ /* 0x008fcc000f8ec0ff */
[----:B------:R-:W-:-:S05]  /*33f0*/  LEA R5, R12, UR6, 0x2 ;  /* 0x000000060c057c11 */ /* 0x000fca000f8e10ff */
[----:B------:R-:W3:Y:S02]  /*3400*/  LDS R14, [R5] ;  /* 0x00000000050e7984 */ /* 0x000ee40000000800 */
[----:B---3--:R-:W3:Y:S01]  /*3410*/  FCHK P0, R14, R3 ;  /* 0x000000030e007302 */ /* 0x008ee20000000000 */
[----:B------:R-:W-:-:S04]  /*3420*/  FFMA R10, R0, R14, RZ ;  /* 0x0000000e000a7223 */ /* 0x000fc800000000ff */
[----:B------:R-:W-:-:S04]  /*3430*/  FFMA R11, -R3, R10, R14 ;  /* 0x0000000a030b7223 */ /* 0x000fc8000000010e */
[----:B------:R-:W-:Y:S01]  /*3440*/  FFMA R17, R0, R11, R10 ;  /* 0x0000000b00117223 */ /* 0x000fe2000000000a */
[----:B---3--:R-:W-:Y:S06]  /*3450*/  @!P0 BRA `(.L_x_9660) ;  /* 0x0000000000108947 */ /* 0x008fec0003800000 */
[----:B------:R-:W-:Y:S02]  /*3460*/  MOV R0, R14 ;  /* 0x0000000e00007202 */ /* 0x000fe40000000f00 */
[----:B------:R-:W-:-:S07]  /*3470*/  MOV R14, 0x3490 ;  /* 0x00003490000e7802 */ /* 0x000fce0000000f00 */
[----:B012-4-:R-:W-:Y:S05]  /*3480*/  CALL.REL.NOINC `($__internal_156_$__cuda_sm3x_div_rn_noftz_f32_slowpath) ;  /* 0x00000004000c7944 */ /* 0x017fea0003c00000 */
[----:B------:R-:W-:-:S07]  /*3490*/  IMAD.MOV.U32 R17, RZ, RZ, R13 ;  /* 0x000000ffff117224 */ /* 0x000fce00078e000d */
.L_x_9660:
[----:B------:R-:W-:Y:S05]  /*34a0*/  BSYNC.RECONVERGENT B1 ;  /* 0x0000000000017941 */ /* 0x000fea0003800200 */
.L_x_9659:
[----:B------:R-:W3:Y:S01]  /*34b0*/  LDS R16, [R5+0x800] ;  /* 0x0008000005107984 */ /* 0x000ee20000000800 */
[C---:B-1----:R-:W-:Y:S01]  /*34c0*/  IMAD R0, R8.reuse, UR4, RZ ;  /* 0x0000000408007c24 */ /* 0x042fe2000f8e02ff */
[----:B------:R-:W1:Y:S01]  /*34d0*/  MUFU.RCP R18, R3 ;  /* 0x0000000300127308 */ /* 0x000e620000001000 */
[----:B----4-:R-:W-:Y:S01]  /*34e0*/  IMAD.MOV.U32 R13, RZ, RZ, RZ ;  /* 0x000000ffff0d7224 */ /* 0x010fe200078e00ff */
        /* <DEDUP_REMOVED lines=9> */
[----:B---3--:R-:W1:Y:S02]  /*3580*/  FCHK P0, R16, R3 ;  /* 0x0000000310007302 */ /* 0x008e640000000000 */
[----:B------:R-:W-:-:S04]  /*3590*/  FFMA R13, R0, R16, RZ ;  /* 0x00000010000d7223 */ /* 0x000fc800000000ff */
[----:B------:R-:W-:-:S04]  /*35a0*/  FFMA R14, -R3, R13, R16 ;  /* 0x0000000d030e7223 */ /* 0x000fc80000000110 */
[----:B------:R-:W-:Y:S01]  /*35b0*/  FFMA R13, R0, R14, R13 ;  /* 0x0000000e000d7223 */ /* 0x000fe2000000000d */
[----:B01----:R-:W-:Y:S06]  /*35c0*/  @!P0 BRA `(.L_x_9662) ;  /* 0x00000000000c8947 */ /* 0x003fec0003800000 */
[----:B------:R-:W-:Y:S02]  /*35d0*/  MOV R0, R16 ;  /* 0x0000001000007202 */ /* 0x000fe40000000f00 */
[----:B------:R-:W-:-:S07]  /*35e0*/  MOV R14, 0x3600 ;  /* 0x00003600000e7802 */ /* 0x000fce0000000f00 */
[----:B--2---:R-:W-:Y:S05]  /*35f0*/  CALL.REL.NOINC `($__internal_156_$__cuda_sm3x_div_rn_noftz_f32_slowpath) ;  /* 0x0000000000b07944 */ /* 0x004fea0003c00000 */
.L_x_9662:
[----:B------:R-:W-:Y:S05]  /*3600*/  BSYNC.RECONVERGENT B1 ;  /* 0x0000000000017941 */ /* 0x000fea0003800200 */
.L_x_9661:
        /* <DEDUP_REMOVED lines=13> */
[----:B--2---:R-:W-:Y:S05]  /*36e0*/  CALL.REL.NOINC `($__internal_156_$__cuda_sm3x_div_rn_noftz_f32_slowpath) ;  /* 0x0000000000747944 */ /* 0x004fea0003c00000 */
[----:B------:R-:W-:-:S07]  /*36f0*/  IMAD.MOV.U32 R15, RZ, RZ, R13 ;  /* 0x000000ffff0f7224 */ /* 0x000fce00078e000d */
.L_x_9664:
[----:B------:R-:W-:Y:S05]  /*3700*/  BSYNC.RECONVERGENT B1 ;  /* 0x0000000000017941 */ /* 0x000fea0003800200 */
.L_x_9663:
        /* <DEDUP_REMOVED lines=14> */
.L_x_9666:
[----:B------:R-:W-:Y:S05]  /*37f0*/  BSYNC.RECONVERGENT B1 ;  /* 0x0000000000017941 */ /* 0x000fea0003800200 */
.L_x_9665:
[----:B------:R0:W-:Y:S01]  /*3800*/  STG.E desc[UR10][R10.64+0x1800], R13 ;  /* 0x0018000d0a007986 */ /* 0x0001e2000c10190a */
[----:B------:R-:W-:-:S04]  /*3810*/  IADD3 R12, PT, PT, R12, 0x800, RZ ;  /* 0x000008000c0c7810 */ /* 0x000fc80007ffe0ff */
[----:B------:R-:W-:-:S13]  /*3820*/  ISETP.GE.AND P0, PT, R12, UR8, PT ;  /* 0x000000080c007c0c */ /* 0x000fda000bf06270 */
[----:B0-----:R-:W-:Y:S05]  /*3830*/  @!P0 BRA `(.L_x_9667) ;  /* 0xfffffff800cc8947 */ /* 0x001fea000383ffff */
.L_x_9650:
[----:B0-----:R-:W-:Y:S05]  /*3840*/  BSYNC.RECONVERGENT B0 ;  /* 0x0000000000007941 */ /* 0x001fea0003800200 */
.L_x_9649:
[----:B------:R-:W0:Y:S01]  /*3850*/  LDCU.64 UR6, c[0x0][0x400] ;  /* 0x00008000ff0677ac */ /* 0x000e220008000a00 */
[----:B------:R-:W-:-:S04]  /*3860*/  UIADD3 UR5, UP0, UPT, UR9, UR5, URZ ;  /* 0x0000000509057290 */ /* 0x000fc8000ff1e0ff */
[----:B------:R-:W-:Y:S02]  /*3870*/  UIADD3.X UR4, UPT, UPT, URZ, UR4, URZ, UP0, !UPT ;  /* 0x00000004ff047290 */ /* 0x000fe400087fe4ff */
[----:B0-----:R-:W-:-:S04]  /*3880*/  UISETP.GE.U32.AND UP0, UPT, UR5, UR6, UPT ;  /* 0x000000060500728c */ /* 0x001fc8000bf06070 */
[----:B------:R-:W-:-:S09]  /*3890*/  UISETP.GE.AND.EX UP0, UPT, UR4, UR7, UPT, UP0 ;  /* 0x000000070400728c */ /* 0x000fd2000bf06300 */
[----:B------:R-:W-:Y:S05]  /*38a0*/  BRA.U !UP0, `(.L_x_9668) ;  /* 0xffffffc908147547 */ /* 0x000fea000b83ffff */
[----:B------:R-:W-:Y:S05]  /*38b0*/  EXIT ;  /* 0x000000000000794d */ /* 0x000fea0003800000 */
        .weak           $__internal_156_$__cuda_sm3x_div_rn_noftz_f32_slowpath
        .type           $__internal_156_$__cuda_sm3x_div_rn_noftz_f32_slowpath,@function
        .size           $__internal_156_$__cuda_sm3x_div_rn_noftz_f32_slowpath,(.L_x_37533 - $__internal_156_$__cuda_sm3x_div_rn_noftz_f32_slowpath)
$__internal_156_$__cuda_sm3x_div_rn_noftz_f32_slowpath:
        /* <DEDUP_REMOVED lines=35> */
.L_x_9670:
        /* <DEDUP_REMOVED lines=51> */
.L_x_9677:
[----:B------:R-:W-:-:S04]  /*3e20*/  LOP3.LUT R0, R0, 0x80000000, RZ, 0xc0, !PT ;  /* 0x8000000000007812 */ /* 0x000fc800078ec0ff */
[----:B------:R-:W-:Y:S01]  /*3e30*/  LOP3.LUT R0, R0, 0x7f800000, RZ, 0xfc, !PT ;  /* 0x7f80000000007812 */ /* 0x000fe200078efcff */
[----:B------:R-:W-:Y:S06]  /*3e40*/  BRA `(.L_x_9678) ;  /* 0x0000000000047947 */ /* 0x000fec0003800000 */
.L_x_9676:
[----:B------:R-:W-:-:S07]  /*3e50*/  LEA R0, R16, R0, 0x17 ;  /* 0x0000000010007211 */ /* 0x000fce00078eb8ff */
.L_x_9678:
[----:B------:R-:W-:Y:S05]  /*3e60*/  BSYNC.RECONVERGENT B4 ;  /* 0x0000000000047941 */ /* 0x000fea0003800200 */
.L_x_9675:
[----:B------:R-:W-:Y:S05]  /*3e70*/  BRA `(.L_x_9679) ;  /* 0x0000000000207947 */ /* 0x000fea0003800000 */
.L_x_9674:
[----:B------:R-:W-:-:S04]  /*3e80*/  LOP3.LUT R0, R13, 0x80000000, R0, 0x48, !PT ;  /* 0x800000000d007812 */ /* 0x000fc800078e4800 */
[----:B------:R-:W-:Y:S01]  /*3e90*/  LOP3.LUT R0, R0, 0x7f800000, RZ, 0xfc, !PT ;  /* 0x7f80000000007812 */ /* 0x000fe200078efcff */
[----:B------:R-:W-:Y:S06]  /*3ea0*/  BRA `(.L_x_9679) ;  /* 0x0000000000147947 */ /* 0x000fec0003800000 */
.L_x_9673:
[----:B------:R-:W-:Y:S01]  /*3eb0*/  LOP3.LUT R0, R13, 0x80000000, R0, 0x48, !PT ;  /* 0x800000000d007812 */ /* 0x000fe200078e4800 */
[----:B------:R-:W-:Y:S06]  /*3ec0*/  BRA `(.L_x_9679) ;  /* 0x00000000000c7947 */ /* 0x000fec0003800000 */
.L_x_9672:
[----:B------:R-:W0:Y:S01]  /*3ed0*/  MUFU.RSQ R0, -QNAN ;  /* 0xffc0000000007908 */ /* 0x000e220000001400 */
[----:B------:R-:W-:Y:S05]  /*3ee0*/  BRA `(.L_x_9679) ;  /* 0x0000000000047947 */ /* 0x000fea0003800000 */
.L_x_9671:
[----:B------:R-:W-:-:S07]  /*3ef0*/  FADD.FTZ R0, R0, R3 ;  /* 0x0000000300007221 */ /* 0x000fce0000010000 */
.L_x_9679:
[----:B------:R-:W-:Y:S05]  /*3f00*/  BSYNC.RECONVERGENT B3 ;  /* 0x0000000000037941 */ /* 0x000fea0003800200 */
.L_x_9669:
[----:B------:R-:W-:Y:S02]  /*3f10*/  IMAD.MOV.U32 R15, RZ, RZ, 0x0 ;  /* 0x00000000ff0f7424 */ /* 0x000fe400078e00ff */
[----:B0-----:R-:W-:Y:S02]  /*3f20*/  IMAD.MOV.U32 R13, RZ, RZ, R0 ;  /* 0x000000ffff0d7224 */ /* 0x001fe400078e0000 */
[----:B------:R-:W-:Y:S05]  /*3f30*/  RET.REL.NODEC R14 `(_Z20SoftmaxBlockSMemImplI22BroadcastScaleMaskLoadIffbLm3EiE11DirectStoreIffEfLi1ELi512EL9Algorithm0EEvT_T0_ll) ;  /* 0xffffffc00e307950 */ /* 0x000fea0003c3ffff */
.L_x_9680:
        /* <DEDUP_REMOVED lines=12> */
.L_x_37533:


//--------------------- .text._Z20SoftmaxBlockSMemImplI22BroadcastScaleMaskLoadIffbLm3EiE11DirectStoreIffEfLi1ELi1024EL9Algorithm0EEvT_T0_ll --------------------------
	.section	.text._Z20SoftmaxBlockSMemImplI22BroadcastScaleMaskLoadIffbLm3EiE11DirectStoreIffEfLi1ELi1024EL9Algorithm0EEvT_T0_ll,"ax",@progbits
	.align	128
        .global         _Z20SoftmaxBlockSMemImplI22BroadcastScaleMaskLoadIffbLm3EiE11DirectStoreIffEfLi1ELi1024EL9Algorithm0EEvT_T0_ll
        .type           _Z20SoftmaxBlockSMemImplI22BroadcastScaleMaskLoadIffbLm3EiE11DirectStoreIffEfLi1ELi1024EL9Algorithm0EEvT_T0_ll,@function
        .size           _Z20SoftmaxBlockSMemImplI22BroadcastScaleMaskLoadIffbLm3EiE11DirectStoreIffEfLi1ELi1024EL9Algorithm0EEvT_T0_ll,(.L_x_37534 - _Z20SoftmaxBlockSMemImplI22BroadcastScaleMaskLoadIffbLm3EiE11DirectStoreIffEfLi1ELi1024EL9Algorithm0EEvT_T0_ll)
        .other          _Z20SoftmaxBlockSMemImplI22BroadcastScaleMaskLoadIffbLm3EiE11DirectStoreIffEfLi1ELi1024EL9Algorithm0EEvT_T0_ll,@"STO_CUDA_ENTRY STV_DEFAULT"
_Z20SoftmaxBlockSMemImplI22BroadcastScaleMaskLoadIffbLm3EiE11DirectStoreIffEfLi1ELi1024EL9Algorithm0EEvT_T0_ll:
.text._Z20SoftmaxBlockSMemImplI22BroadcastScaleMaskLoadIffbLm3EiE11DirectStoreIffEfLi1ELi1024EL9Algorithm0EEvT_T0_ll:
        /* <DEDUP_REMOVED lines=16> */
.L_x_9716:
[----:B0-----:R-:W0:Y:S01]  /*0100*/  S2R R8, SR_TID.X ;  /* 0x0000000000087919 */ /* 0x001e220000002100 */
[----:B-1----:R-:W1:Y:S01]  /*0110*/  LDCU UR6, c[0x0][0x408] ;  /* 0x00008100ff0677ac */ /* 0x002e620008000800 */
[----:B------:R-:W-:Y:S01]  /*0120*/  BSSY.RECONVERGENT B0, `(.L_x_9681) ;  /* 0x00001ef000007945 */ /* 0x000fe20003800200 */
[----:B------:R-:W-:Y:S01]  /*0130*/  IMAD.MOV.U32 R9, RZ, RZ, -0x800000 ;  /* 0xff800000ff097424 */ /* 0x000fe200078e00ff */
[----:B--2---:R-:W2:Y:S01]  /*0140*/  LDCU UR14, c[0x0][0x408] ;  /* 0x00008100ff0e77ac */ /* 0x004ea20008000800 */
[----:B---3--:R-:W3:Y:S01]  /*0150*/  LDCU UR8, c[0x0][0x3d0] ;  /* 0x00007a00ff0877ac */ /* 0x008ee20008000800 */
        /* <DEDUP_REMOVED lines=29> */
[----:B---3--:R-:W3:Y:S02]  /*0330*/  MUFU.RCP R0, R0 ;  /* 0x0000000000007308 */ /* 0x008ee40000001000 */
        /* <DEDUP_REMOVED lines=10> */
[----:B------:R-:W-:Y:S01]  /*03e0*/  IMAD R5, R22, R4, R5 ;  /* 0x0000000416057224 */ /* 0x000fe200078e0205 */
[----:B------:R-:W-:-:S04]  /*03f0*/  LOP3.LUT R4, R29, R18, RZ, 0x3c, !PT ;  /* 0x000000121d047212 */ /* 0x000fc800078e3cff */
[----:B------:R-:W-:Y:S02]  /*0400*/  ISETP.GT.U32.AND P1, PT, R22, R5, PT ;  /* 0x000000051600720c */ /* 0x000fe40003f24070 */
[----:B------:R-:W-:Y:S01]  /*0410*/  ISETP.GE.AND P2, PT, R4, RZ, PT ;  /* 0x000000ff0400720c */ /* 0x000fe20003f46270 */
[----:B---3--:R-:W3:Y:S10]  /*0420*/  MUFU.RCP R6, R6 ;  /* 0x0000000600067308 */ /* 0x008ef40000001000 */
[----:B------:R-:W-:-:S02]  /*0430*/  @!P1 IMAD.IADD R5, R5, 0x1, -R22 ;  /* 0x0000000105059824 */ /* 0x000fc400078e0a16 */
[----:B------:R-:W-:-:S03]  /*0440*/  @!P1 VIADD R0, R0, 0x1 ;  /* 0x0000000100009836 */ /* 0x000fc60000000000 */
[----:B------:R-:W-:Y:S01]  /*0450*/  ISETP.GE.U32.AND P0, PT, R5, R22, PT ;  /* 0x000000160500720c */ /* 0x000fe20003f06070 */
[----:B---3--:R-:W-:-:S04]  /*0460*/  VIADD R4, R6, 0xffffffe ;  /* 0x0ffffffe06047836 */ /* 0x008fc80000000000 */
[----:B------:R3:W5:Y:S08]  /*0470*/  F2I.FTZ.U32.TRUNC.NTZ R5, R4 ;  /* 0x0000000400057305 */ /* 0x000770000021f000 */
[----:B------:R-:W-:Y:S01]  /*0480*/  @P0 IADD3 R0, PT, PT, R0, 0x1, RZ ;  /* 0x0000000100000810 */ /* 0x000fe20007ffe0ff */
[----:B---3--:R-:W-:-:S04]  /*0490*/  IMAD.MOV.U32 R4, RZ, RZ, RZ ;  /* 0x000000ffff047224 */ /* 0x008fc800078e00ff */
[----:B------:R-:W-:Y:S02]  /*04a0*/  @!P2 IMAD.MOV R0, RZ, RZ, -R0 ;  /* 0x000000ffff00a224 */ /* 0x000fe400078e0a00 */
[----:B-----5:R-:W-:-:S03]  /*04b0*/  IMAD.MOV R10, RZ, RZ, -R5 ;  /* 0x000000ffff0a7224 */ /* 0x020fc600078e0a05 */
[----:B------:R-:W-:Y:S01]  /*04c0*/  SEL R0, R26, R0, !P3 ;  /* 0x000000001a007207 */ /* 0x000fe20005800000 */
[----:B------:R-:W-:-:S04]  /*04d0*/  IMAD R7, R10, R25, RZ ;  /* 0x000000190a077224 */ /* 0x000fc800078e02ff */
        /* <DEDUP_REMOVED lines=19> */
[----:B--2---:R-:W-:-:S04]  /*0610*/  ISETP.NE.U32.AND P0, PT, R12, 0x1, PT ;  /* 0x000000010c00780c */ /* 0x004fc80003f05070 */
[----:B------:R-:W-:Y:S02]  /*0620*/  MOV R10, R6 ;  /* 0x00000006000a7202 */ /* 0x000fe40000000f00 */
[----:B------:R-:W2:Y:S01]  /*0630*/  LDC.64 R6, c[0x0][0x380] ;  /* 0x0000e000ff067b82 */ /* 0x000ea20000000a00 */
[----:B------:R-:W-:Y:S02]  /*0640*/  ISETP.NE.AND.EX P0, PT, R13, RZ, PT, P0 ;  /* 0x000000ff0d00720c */ /* 0x000fe40003f05300 */
[----:B------:R-:W-:Y:S01]  /*0650*/  @!P2 IMAD.MOV R10, RZ, RZ, -R10 ;  /* 0x000000ffff0aa224 */ /* 0x000fe200078e0a0a */
[----:B-1----:R-:W-:Y:S02]  /*0660*/  ISETP.NE.U32.AND P2, PT, R16, 0x1, PT ;  /* 0x000000011000780c */ /* 0x002fe40003f45070 */
[----:B------:R-:W-:Y:S02]  /*0670*/  SEL R13, R0, RZ, P0 ;  /* 0x000000ff000d7207 */ /* 0x000fe40000000000 */
[----:B------:R-:W-:-:S02]  /*0680*/  SEL R9, R31, R10, !P4 ;  /* 0x0000000a1f097207 */ /* 0x000fc40006000000 */
[----:B------:R-:W1:Y:S01]  /*0690*/  LDC.64 R10, c[0x0][0x388] ;  /* 0x0000e200ff0a7b82 */ /* 0x000e620000000a00 */
[----:B------:R-:W-:Y:S01]  /*06a0*/  ISETP.NE.AND.EX P2, PT, R17, RZ, PT, P2 ;  /* 0x000000ff1100720c */ /* 0x000fe20003f45320 */
[----:B0-----:R-:W-:Y:S02]  /*06b0*/  IMAD R13, R13, R4, RZ ;  /* 0x000000040d0d7224 */ /* 0x001fe400078e02ff */
[----:B------:R-:W-:-:S04]  /*06c0*/  IMAD.MOV R12, RZ, RZ, -R9 ;  /* 0x000000ffff0c7224 */ /* 0x000fc800078e0a09 */
[----:B------:R-:W-:Y:S01]  /*06d0*/  IMAD R0, R23, R12, R32 ;  /* 0x0000000c17007224 */ /* 0x000fe200078e0220 */
[----:B------:R-:W-:-:S04]  /*06e0*/  SEL R12, R9, RZ, P1 ;  /* 0x000000ff090c7207 */ /* 0x000fc80000800000 */
[----:B------:R-:W-:Y:S01]  /*06f0*/  SEL R9, R0, RZ, P2 ;  /* 0x000000ff00097207 */ /* 0x000fe20001000000 */
[----:B------:R-:W-:Y:S01]  /*0700*/  IMAD R12, R12, R5, R13 ;  /* 0x000000050c0c7224 */ /* 0x000fe200078e020d */
[----:B--2---:R-:W-:-:S03]  /*0710*/  IADD3 R14, P5, PT, R15, R6, RZ ;  /* 0x000000060f0e7210 */ /* 0x004fc60007fbe0ff */
[----:B----4-:R-:W-:Y:S01]  /*0720*/  IMAD R9, R9, R30, R12 ;  /* 0x0000001e09097224 */ /* 0x010fe200078e020c */
[----:B------:R-:W-:Y:S01]  /*0730*/  LEA.HI.X.SX32 R15, R29, R7, 0x2, P5 ;  /* 0x000000071d0f7211 */ /* 0x000fe200028f16ff */
[----:B------:R-:W0:Y:S03]  /*0740*/  S2UR UR7, SR_CgaCtaId ;  /* 0x00000000000779c3 */ /* 0x000e260000008800 */
[C---:B-1----:R-:W-:Y:S01]  /*0750*/  IADD3 R16, P6, PT, R9.reuse, R10, RZ ;  /* 0x0000000a09107210 */ /* 0x042fe20007fde0ff */
[----:B------:R-:W2:Y:S03]  /*0760*/  LDG.E R14, desc[UR10][R14.64] ;  /* 0x0000000a0e0e7981 */ /* 0x000ea6000c1e1900 */
[----:B------:R-:W-:Y:S01]  /*0770*/  LEA.HI.X.SX32 R17, R9, R11, 0x1, P6 ;  /* 0x0000000b09117211 */ /* 0x000fe200030f0eff */
[----:B------:R-:W2:Y:S04]  /*0780*/  LDC.64 R12, c[0x0][0x3e8] ;  /* 0x0000fa00ff0c7b82 */ /* 0x000ea80000000a00 */
[----:B------:R-:W3:Y:S01]  /*0790*/  LDG.E.U8 R16, desc[UR10][R16.64] ;  /* 0x0000000a10107981 */ /* 0x000ee2000c1e1100 */
[----:B------:R-:W-:-:S02]  /*07a0*/  UMOV UR6, 0x400 ;  /* 0x0000040000067882 */ /* 0x000fc40000000000 */
[----:B------:R-:W-:-:S04]  /*07b0*/  UIADD3 UR6, UPT, UPT, UR6, 0x150, URZ ;  /* 0x0000015006067890 */ /* 0x000fc8000fffe0ff */
[----:B0-----:R-:W-:-:S06]  /*07c0*/  ULEA UR6, UR7, UR6, 0x18 ;  /* 0x0000000607067291 */ /* 0x001fcc000f8ec0ff */
[C---:B------:R-:W-:Y:S02]  /*07d0*/  LEA R33, R8.reuse, UR6, 0x2 ;  /* 0x0000000608217c11 */ /* 0x040fe4000f8e10ff */
[----:B------:R-:W-:Y:S01]  /*07e0*/  LOP3.LUT R0, R8, 0x400, RZ, 0xfc, !PT ;  /* 0x0000040008007812 */ /* 0x000fe200078efcff */
        /* <DEDUP_REMOVED lines=12> */
[----:B------:R-:W-:Y:S01]  /*08b0*/  IMAD R17, R22, R14, R17 ;  /* 0x0000000e16117224 */ /* 0x000fe200078e0211 */
[----:B------:R-:W-:-:S04]  /*08c0*/  LOP3.LUT R14, R15, R18, RZ, 0x3c, !PT ;  /* 0x000000120f0e7212 */ /* 0x000fc800078e3cff */
[----:B------:R-:W-:-:S13]  /*08d0*/  ISETP.GT.U32.AND P6, PT, R22, R17, PT ;  /* 0x000000111600720c */ /* 0x000fda0003fc4070 */
[-C--:B------:R-:W-:Y:S01]  /*08e0*/  @!P6 IADD3 R17, PT, PT, R17, -R22.reuse, RZ ;  /* 0x800000161111e210 */ /* 0x080fe20007ffe0ff */
[----:B------:R-:W-:Y:S01]  /*08f0*/  @!P6 VIADD R0, R0, 0x1 ;  /* 0x000000010000e836 */ /* 0x000fe20000000000 */
[----:B------:R-:W-:Y:S02]  /*0900*/  ISETP.GE.AND P6, PT, R14, RZ, PT ;  /* 0x000000ff0e00720c */ /* 0x000fe40003fc6270 */
[----:B------:R-:W-:-:S13]  /*0910*/  ISETP.GE.U32.AND P5, PT, R17, R22, PT ;  /* 0x000000161100720c */ /* 0x000fda0003fa6070 */
[----:B------:R-:W-:-:S04]  /*0920*/  @P5 VIADD R0, R0, 0x1 ;  /* 0x0000000100005836 */ /* 0x000fc80000000000 */
[----:B------:R-:W-:-:S05]  /*0930*/  @!P6 IMAD.MOV R0, RZ, RZ, -R0 ;  /* 0x000000ffff00e224 */ /* 0x000fca00078e0a00 */
[----:B------:R-:W-:-:S05]  /*0940*/  SEL R17, R26, R0, !P3 ;  /* 0x000000001a117207 */ /* 0x000fca0005800000 */
[----:B------:R-:W-:Y:S01]  /*0950*/  IMAD.MOV R0, RZ, RZ, -R17 ;  /* 0x000000ffff007224 */ /* 0x000fe200078e0a11 */
[----:B------:R-:W-:-:S03]  /*0960*/  SEL R17, R17, RZ, P0 ;  /* 0x000000ff11117207 */ /* 0x000fc60000000000 */
[----:B------:R-:W-:-:S05]  /*0970*/  IMAD R32, R18, R0, R15 ;  /* 0x0000000012207224 */ /* 0x000fca00078e020f */
[----:B------:R-:W-:-:S05]  /*0980*/  IABS R14, R32 ;  /* 0x00000020000e7213 */ /* 0x000fca0000000000 */
[----:B------:R-:W-:-:S05]  /*0990*/  IMAD.HI.U32 R0, R28, R14, RZ ;  /* 0x0000000e1c007227 */ /* 0x000fca00078e00ff */
[----:B------:R-:W-:-:S05]  /*09a0*/  IADD3 R16, PT, PT, -R0, RZ, RZ ;  /* 0x000000ff00107210 */ /* 0x000fca0007ffe1ff */
[----:B------:R-:W-:Y:S02]  /*09b0*/  IMAD R14, R25, R16, R14 ;  /* 0x00000010190e7224 */ /* 0x000fe400078e020e */
[----:B------:R-:W-:-:S03]  /*09c0*/  IMAD R16, R17, R4, RZ ;  /* 0x0000000411107224 */ /* 0x000fc600078e02ff */
[----:B------:R-:W-:-:S13]  /*09d0*/  ISETP.GT.U32.AND P6, PT, R25, R14, PT ;  /* 0x0000000e1900720c */ /* 0x000fda0003fc4070 */
[----:B------:R-:W-:Y:S02]  /*09e0*/  @!P6 IMAD.IADD R14, R14, 0x1, -R25 ;  /* 0x000000010e0ee824 */ /* 0x000fe400078e0a19 */
[----:B------:R-:W-:-:S03]  /*09f0*/  @!P6 VIADD R0, R0, 0x1 ;  /* 0x000000010000e836 */ /* 0x000fc60000000000 */
[----:B------:R-:W-:Y:S02]  /*0a00*/  ISETP.GE.U32.AND P5, PT, R14, R25, PT ;  /* 0x000000190e00720c */ /* 0x000fe40003fa6070 */
[----:B------:R-:W-:-:S04]  /*0a10*/  LOP3.LUT R14, R32, R23, RZ, 0x3c, !PT ;  /* 0x00000017200e7212 */ /* 0x000fc800078e3cff */
[----:B------:R-:W-:-:S07]  /*0a20*/  ISETP.GE.AND P6, PT, R14, RZ, PT ;  /* 0x000000ff0e00720c */ /* 0x000fce0003fc6270 */
[----:B------:R-:W-:-:S06]  /*0a30*/  @P5 VIADD R0, R0, 0x1 ;  /* 0x0000000100005836 */ /* 0x000fcc0000000000 */
[----:B------:R-:W-:-:S05]  /*0a40*/  @!P6 IMAD.MOV R0, RZ, RZ, -R0 ;  /* 0x000000ffff00e224 */ /* 0x000fca00078e0a00 */
[----:B------:R-:W-:-:S04]  /*0a50*/  SEL R0, R31, R0, !P4 ;  /* 0x000000001f007207 */ /* 0x000fc80006000000 */
[C---:B------:R-:W-:Y:S02]  /*0a60*/  IADD3 R14, PT, PT, -R0.reuse, RZ, RZ ;  /* 0x000000ff000e7210 */ /* 0x040fe40007ffe1ff */
[----:B------:R-:W-:-:S03]  /*0a70*/  SEL R0, R0, RZ, P1 ;  /* 0x000000ff00007207 */ /* 0x000fc60000800000 */
[----:B------:R-:W-:Y:S02]  /*0a80*/  IMAD R14, R23, R14, R32 ;  /* 0x0000000e170e7224 */ /* 0x000fe400078e0220 */
[----:B------:R-:W-:-:S03]  /*0a90*/  IMAD R0, R0, R5, R16 ;  /* 0x0000000500007224 */ /* 0x000fc600078e0210 */
[----:B------:R-:W-:Y:S02]  /*0aa0*/  SEL R17, R14, RZ, P2 ;  /* 0x000000ff0e117207 */ /* 0x000fe40001000000 */
[----:B------:R-:W-:-:S03]  /*0ab0*/  IADD3 R14, P5, PT, R35, R6, RZ ;  /* 0x00000006230e7210 */ /* 0x000fc60007fbe0ff */
[----:B------:R-:W-:Y:S01]  /*0ac0*/  IMAD R0, R17, R30, R0 ;  /* 0x0000001e11007224 */ /* 0x000fe200078e0200 */
[----:B------:R-:W-:-:S04]  /*0ad0*/  LEA.HI.X.SX32 R15, R15, R7, 0x2, P5 ;  /* 0x000000070f0f7211 */ /* 0x000fc800028f16ff */
[C---:B------:R-:W-:Y:S01]  /*0ae0*/  IADD3 R16, P6, PT, R0.reuse, R10, RZ ;  /* 0x0000000a00107210 */ /* 0x040fe20007fde0ff */
[----:B------:R-:W2:Y:S03]  /*0af0*/  LDG.E R14, desc[UR10][R14.64] ;  /* 0x0000000a0e0e7981 */ /* 0x000ea6000c1e1900 */
[----:B------:R-:W-:-:S05]  /*0b00*/  LEA.HI.X.SX32 R17, R0, R11, 0x1, P6 ;  /* 0x0000000b00117211 */ /* 0x000fca00030f0eff */
[----:B------:R-:W3:Y:S01]  /*0b10*/  LDG.E.U8 R16, desc[UR10][R16.64] ;  /* 0x0000000a10107981 */ /* 0x000ee2000c1e1100 */
[----:B------:R-:W-:Y:S01]  /*0b20*/  LOP3.LUT R0, R8, 0x800, RZ, 0xfc, !PT ;  /* 0x0000080008007812 */ /* 0x000fe200078efcff */
[----:B--2---:R-:W-:Y:S01]  /*0b30*/  FMUL R35, R14, R13 ;  /* 0x0000000d0e237220 */ /* 0x004fe20000400000 */
[----:B---3--:R-:W-:-:S04]  /*0b40*/  ISETP.NE.AND P5, PT, R16, RZ, PT ;  /* 0x000000ff1000720c */ /* 0x008fc80003fa5270 */
[----:B------:R-:W-:-:S05]  /*0b50*/  FSEL R32, R35, R12, P5 ;  /* 0x0000000c23207208 */ /* 0x000fca0002800000 */
[----:B------:R0:W-:Y:S01]  /*0b60*/  STS [R33+0x1000], R32 ;  /* 0x0010002021007388 */ /* 0x0001e20000000800 */
[----:B------:R-:W-:Y:S02]  /*0b70*/  ISETP.NE.AND P5, PT, R27, 0x2, PT ;  /* 0x000000021b00780c */ /* 0x000fe40003fa5270 */
[----:B------:R-:W-:-:S11]  /*0b80*/  FMNMX R9, R9, R32, !PT ;  /* 0x0000002009097209 */ /* 0x000fd60007800000 */
        /* <DEDUP_REMOVED lines=35> */
[----:B------:R-:W-:Y:S01]  /*0dc0*/  IMAD R15, R28, R5, R15 ;  /* 0x000000051c0f7224 */ /* 0x000fe200078e020f */
[----:B------:R-:W-:Y:S02]  /*0dd0*/  SHF.R.S64 R5, RZ, 0x1e, R29 ;  /* 0x0000001eff057819 */ /* 0x000fe4000000101d */
[----:B------:R-:W-:-:S05]  /*0de0*/  SEL R23, R23, RZ, P2 ;  /* 0x000000ff17177207 */ /* 0x000fca0001000000 */
[----:B------:R-:W-:-:S05]  /*0df0*/  IMAD R15, R23, R30, R15 ;  /* 0x0000001e170f7224 */ /* 0x000fca00078e020f */
        /* <DEDUP_REMOVED lines=9> */
[----:B------:R0:W-:Y:S01]  /*0e90*/  STS [R33+0x2000], R12 ;  /* 0x0020000c21007388 */ /* 0x0001e20000000800 */
[----:B------:R-:W-:-:S07]  /*0ea0*/  FMNMX R9, R9, R12, !PT ;  /* 0x0000000c09097209 */ /* 0x000fce0007800000 */
.L_x_9684:
[----:B------:R-:W-:Y:S05]  /*0eb0*/  BSYNC.RECONVERGENT B1 ;  /* 0x0000000000017941 */ /* 0x000fea0003800200 */
.L_x_9683:
[----:B------:R-:W-:-:S13]  /*0ec0*/  ISETP.GE.U32.AND P0, PT, R20, 0xc00, PT ;  /* 0x00000c001400780c */ /* 0x000fda0003f06070 */
[----:B------:R-:W-:Y:S05]  /*0ed0*/  @!P0 BRA `(.L_x_9682) ;  /* 0x00000010004c8947 */ /* 0x000fea0003800000 */
[----:B------:R-:W1:Y:S01]  /*0ee0*/  LDC R3, c[0x0][0x3b0] ;  /* 0x0000ec00ff037b82 */ /* 0x000e620000000800 */
[----:B------:R-:W-:Y:S02]  /*0ef0*/  UMOV UR6, 0x400 ;  /* 0x0000040000067882 */ /* 0x000fe40000000000 */
[----:B------:R-:W-:-:S05]  /*0f00*/  UIADD3 UR6, UPT, UPT, UR6, 0x150, URZ ;  /* 0x0000015006067890 */ /* 0x000fca000fffe0ff */
[----:B------:R-:W2:Y:S08]  /*0f10*/  S2UR UR7, SR_CgaCtaId ;  /* 0x00000000000779c3 */ /* 0x000eb00000008800 */
[----:B0-----:R-:W0:Y:S01]  /*0f20*/  LDC.64 R12, c[0x0][0x398] ;  /* 0x0000e600ff0c7b82 */ /* 0x001e220000000a00 */
[----:B-1----:R-:W-:-:S07]  /*0f30*/  IABS R11, R3 ;  /* 0x00000003000b7213 */ /* 0x002fce0000000000 */
[----:B------:R-:W1:Y:S01]  /*0f40*/  LDC.64 R6, c[0x0][0x3a0] ;  /* 0x0000e800ff067b82 */ /* 0x000e620000000a00 */
[----:B------:R-:W3:Y:S01]  /*0f50*/  I2F.RP R3, R11 ;  /* 0x0000000b00037306 */ /* 0x000ee20000209400 */
[----:B--2---:R-:W-:-:S06]  /*0f60*/  ULEA UR6, UR7, UR6, 0x18 ;  /* 0x0000000607067291 */ /* 0x004fcc000f8ec0ff */
[----:B------:R-:W2:Y:S01]  /*0f70*/  LDC.64 R14, c[0x0][0x390] ;  /* 0x0000e400ff0e7b82 */ /* 0x000ea20000000a00 */
[----:B0-----:R-:W-:Y:S01]  /*0f80*/  ISETP.NE.U32.AND P2, PT, R12, 0x1, PT ;  /* 0x000000010c00780c */ /* 0x001fe20003f45070 */
[----:B------:R-:W-:Y:S01]  /*0f90*/  IMAD.MOV.U32 R12, RZ, RZ, RZ ;  /* 0x000000ffff0c7224 */ /* 0x000fe200078e00ff */
[----:B---3--:R-:W0:Y:S02]  /*0fa0*/  MUFU.RCP R3, R3 ;  /* 0x0000000300037308 */ /* 0x008e240000001000 */
[----:B------:R-:W-:Y:S02]  /*0fb0*/  ISETP.NE.AND.EX P2, PT, R13, RZ, PT, P2 ;  /* 0x000000ff0d00720c */ /* 0x000fe40003f45320 */
[----:B------:R-:W-:Y:S02]  /*0fc0*/  LEA R13, R0, UR6, 0x2 ;  /* 0x00000006000d7c11 */ /* 0x000fe4000f8e10ff */
[----:B-1----:R-:W-:Y:S02]  /*0fd0*/  ISETP.NE.U32.AND P0, PT, R6, 0x1, PT ;  /* 0x000000010600780c */ /* 0x002fe40003f05070 */
[----:B------:R-:W-:-:S02]  /*0fe0*/  IADD3 R13, PT, PT, R13, 0x2000, RZ ;  /* 0x000020000d0d7810 */ /* 0x000fc40007ffe0ff */
[----:B------:R-:W-:Y:S02]  /*0ff0*/  ISETP.NE.AND.EX P0, PT, R7, RZ, PT, P0 ;  /* 0x000000ff0700720c */ /* 0x000fe40003f05300 */
[----:B--2---:R-:W-:Y:S01]  /*1000*/  ISETP.NE.U32.AND P1, PT, R14, 0x1, PT ;  /* 0x000000010e00780c */ /* 0x004fe20003f25070 */
[----:B------:R-:W-:Y:S02]  /*1010*/  VIADD R14, R0, 0x800 ;  /* 0x00000800000e7836 */ /* 0x000fe40000000000 */
[----:B0-----:R-:W-:Y:S01]  /*1020*/  VIADD R4, R3, 0xffffffe ;  /* 0x0ffffffe03047836 */ /* 0x001fe20000000000 */
[----:B------:R-:W-:-:S03]  /*1030*/  ISETP.NE.AND.EX P1, PT, R15, RZ, PT, P1 ;  /* 0x000000ff0f00720c */ /* 0x000fc60003f25310 */
[----:B------:R0:W1:Y:S02]  /*1040*/  F2I.FTZ.U32.TRUNC.NTZ R5, R4 ;  /* 0x0000000400057305 */ /* 0x000064000021f000 */
[----:B0-----:R-:W-:Y:S01]  /*1050*/  IMAD.MOV.U32 R4, RZ, RZ, RZ ;  /* 0x000000ffff047224 */ /* 0x001fe200078e00ff */
[----:B-1----:R-:W-:-:S05]  /*1060*/  IADD3 R8, PT, PT, RZ, -R5, RZ ;  /* 0x80000005ff087210 */ /* 0x002fca0007ffe0ff */
[----:B------:R-:W-:Y:S02]  /*1070*/  IMAD R3, R8, R11, RZ ;  /* 0x0000000b08037224 */ /* 0x000fe400078e02ff */
[----:B------:R-:W-:Y:S02]  /*1080*/  IMAD.IADD R8, R0, 0x1, R19 ;  /* 0x0000000100087824 */ /* 0x000fe400078e0213 */
[----:B------:R-:W-:-:S07]  /*1090*/  IMAD.HI.U32 R10, R5, R3, R4 ;  /* 0x00000003050a7227 */ /* 0x000fce00078e0004 */
.L_x_9685:
        /* <DEDUP_REMOVED lines=12> */
[----:B------:R-:W-:Y:S01]  /*1160*/  IMAD R6, R28, R6, R7 ;  /* 0x000000061c067224 */ /* 0x000fe200078e0207 */
[----:B-1----:R-:W-:-:S04]  /*1170*/  ISETP.NE.AND P0, PT, R3, RZ, PT ;  /* 0x000000ff0300720c */ /* 0x002fc80003f05270 */
[----:B------:R-:W-:Y:S02]  /*1180*/  ISETP.GT.U32.AND P4, PT, R11, R6, PT ;  /* 0x000000060b00720c */ /* 0x000fe40003f84070 */
[----:B0-----:R-:W0:Y:S11]  /*1190*/  MUFU.RCP R16, R16 ;  /* 0x0000001000107308 */ /* 0x001e360000001000 */
[----:B------:R-:W-:-:S02]  /*11a0*/  @!P4 IMAD.IADD R6, R6, 0x1, -R28 ;  /* 0x000000010606c824 */ /* 0x000fc400078e0a1c */
[----:B------:R-:W-:-:S03]  /*11b0*/  @!P4 VIADD R29, R29, 0x1 ;  /* 0x000000011d1dc836 */ /* 0x000fc60000000000 */
[----:B------:R-:W-:Y:S01]  /*11c0*/  ISETP.GE.U32.AND P3, PT, R6, R11, PT ;  /* 0x0000000b0600720c */ /* 0x000fe20003f66070 */
[----:B------:R-:W-:Y:S02]  /*11d0*/  IMAD.MOV.U32 R11, RZ, RZ, R28 ;  /* 0x000000ffff0b7224 */ /* 0x000fe400078e001c */
[----:B0-----:R-:W-:Y:S01]  /*11e0*/  VIADD R4, R16, 0xffffffe ;  /* 0x0ffffffe10047836 */ /* 0x001fe20000000000 */
[----:B------:R-:W-:-:S03]  /*11f0*/  IABS R16, R15 ;  /* 0x0000000f00107213 */ /* 0x000fc60000000000 */
[----:B------:R0:W1:Y:S06]  /*1200*/  F2I.FTZ.U32.TRUNC.NTZ R5, R4 ;  /* 0x0000000400057305 */ /* 0x00006c000021f000 */
[----:B------:R-:W-:Y:S01]  /*1210*/  @P3 IADD3 R29, PT, PT, R29, 0x1, RZ ;  /* 0x000000011d1d3810 */ /* 0x000fe20007ffe0ff */
[----:B0-----:R-:W-:Y:S02]  /*1220*/  HFMA2 R4, -RZ, RZ, 0, 0 ;  /* 0x00000000ff047431 */ /* 0x001fe400000001ff */
[----:B-1----:R-:W-:-:S04]  /*1230*/  IMAD.MOV R17, RZ, RZ, -R5 ;  /* 0x000000ffff117224 */ /* 0x002fc800078e0a05 */
[----:B------:R-:W-:-:S04]  /*1240*/  IMAD R7, R17, R28, RZ ;  /* 0x0000001c11077224 */ /* 0x000fc800078e02ff */
[----:B------:R-:W-:Y:S01]  /*1250*/  IMAD.HI.U32 R10, R5, R7, R4 ;  /* 0x00000007050a7227 */ /* 0x000fe200078e0004 */
[----:B------:R-:W-:-:S03]  /*1260*/  IABS R7, R3 ;  /* 0x0000000300077213 */ /* 0x000fc60000000000 */
[----:B------:R-:W-:Y:S01]  /*1270*/  IMAD.MOV.U32 R5, RZ, RZ, R16 ;  /* 0x000000ffff057224 */ /* 0x000fe200078e0010 */
[----:B------:R-:W0:Y:S03]  /*1280*/  I2F.RP R18, R7 ;  /* 0x0000000700127306 */ /* 0x000e260000209400 */
[----:B------:R-:W-:-:S04]  /*1290*/  IMAD.HI.U32 R4, R10, R5, RZ ;  /* 0x000000050a047227 */ /* 0x000fc800078e00ff */
[----:B------:R-:W-:-:S04]  /*12a0*/  IMAD.MOV R16, RZ, RZ, -R4 ;  /* 0x000000ffff107224 */ /* 0x000fc800078e0a04 */
[----:B------:R-:W-:Y:S01]  /*12b0*/  IMAD R6, R28, R16, R5 ;  /* 0x000000101c067224 */ /* 0x000fe200078e0205 */
[----:B------:R-:W-:Y:S02]  /*12c0*/  IADD3 R16, PT, PT, R8, 0x800, RZ ;  /* 0x0000080008107810 */ /* 0x000fe40007ffe0ff */
[----:B------:R-:W-:Y:S01]  /*12d0*/  LOP3.LUT R5, R15, R27, RZ, 0x3c, !PT ;  /* 0x0000001b0f057212 */ /* 0x000fe200078e3cff */
[----:B0-----:R-:W0:Y:S01]  /*12e0*/  MUFU.RCP R18, R18 ;  /* 0x0000001200127308 */ /* 0x001e220000001000 */
[----:B------:R-:W-:Y:S02]  /*12f0*/  ISETP.GT.U32.AND P5, PT, R11, R6, PT ;  /* 0x000000060b00720c */ /* 0x000fe40003fa4070 */
[----:B------:R-:W-:-:S05]  /*1300*/  IABS R17, R16 ;  /* 0x0000001000117213 */ /* 0x000fca0000000000 */
[----:B------:R-:W-:-:S06]  /*1310*/  IMAD.HI.U32 R22, R10, R17, RZ ;  /* 0x000000110a167227 */ /* 0x000fcc00078e00ff */
[----:B------:R-:W-:Y:S02]  /*1320*/  @!P5 IMAD.IADD R6, R6, 0x1, -R28 ;  /* 0x000000010606d824 */ /* 0x000fe400078e0a1c */
[----:B------:R-:W-:Y:S01]  /*1330*/  @!P5 VIADD R4, R4, 0x1 ;  /* 0x000000010404d836 */ /* 0x000fe20000000000 */
[----:B------:R-:W-:Y:S01]  /*1340*/  ISETP.GE.AND P5, PT, R5, RZ, PT ;  /* 0x000000ff0500720c */ /* 0x000fe20003fa6270 */
[----:B0-----:R-:W-:Y:S01]  /*1350*/  VIADD R5, R18, 0xffffffe ;  /* 0x0ffffffe12057836 */ /* 0x001fe20000000000 */
[----:B------:R-:W-:Y:S01]  /*1360*/  ISETP.GE.U32.AND P6, PT, R6, R11, PT ;  /* 0x0000000b0600720c */ /* 0x000fe20003fc6070 */
[----:B------:R-:W-:-:S04]  /*1370*/  IMAD.MOV R6, RZ, RZ, -R22 ;  /* 0x000000ffff067224 */ /* 0x000fc800078e0a16 */
[----:B------:R-:W-:Y:S01]  /*1380*/  IMAD R6, R28, R6, R17 ;  /* 0x000000061c067224 */ /* 0x000fe200078e0211 */
[----:B------:R-:W0:Y:S07]  /*1390*/  F2I.FTZ.U32.TRUNC.NTZ R5, R5 ;  /* 0x0000000500057305 */ /* 0x000e2e000021f000 */
[----:B------:R-:W-:Y:S02]  /*13a0*/  @P6 IADD3 R4, PT, PT, R4, 0x1, RZ ;  /* 0x0000000104046810 */ /* 0x000fe40007ffe0ff */
[----:B------:R-:W-:-:S03]  /*13b0*/  ISETP.GT.U32.AND P6, PT, R11, R6, PT ;  /* 0x000000060b00720c */ /* 0x000fc60003fc4070 */
[----:B------:R-:W-:Y:S01]  /*13c0*/  @!P5 IMAD.MOV R4, RZ, RZ, -R4 ;  /* 0x000000ffff04d224 */ /* 0x000fe200078e0a04 */
[----:B------:R-:W-:-:S04]  /*13d0*/  ISETP.NE.AND P5, PT, R27, RZ, PT ;  /* 0x000000ff1b00720c */ /* 0x000fc80003fa5270 */
[----:B------:R-:W-:Y:S01]  /*13e0*/  SEL R17, R30, R4, !P5 ;  /* 0x000000041e117207 */ /* 0x000fe20006800000 */
[----:B0-----:R-:W-:-:S04]  /*13f0*/  IMAD.MOV R4, RZ, RZ, -R5 ;  /* 0x000000ffff047224 */ /* 0x001fc800078e0a05 */
[----:B------:R-:W-:Y:S01]  /*1400*/  @!P6 IADD3 R6, PT, PT, R6, -R28, RZ ;  /* 0x8000001c0606e210 */ /* 0x000fe20007ffe0ff */
[----:B------:R-:W-:Y:S02]  /*1410*/  @!P6 VIADD R22, R22, 0x1 ;  /* 0x000000011616e836 */ /* 0x000fe40000000000 */
[----:B------:R-:W-:Y:S01]  /*1420*/  IMAD R18, R17, R31, RZ ;  /* 0x0000001f11127224 */ /* 0x000fe200078e02ff */
[----:B------:R-:W-:Y:S01]  /*1430*/  ISETP.GE.U32.AND P6, PT, R6, R11, PT ;  /* 0x0000000b0600720c */ /* 0x000fe20003fc6070 */
[----:B------:R-:W-:Y:S02]  /*1440*/  IMAD R23, R4, R7, RZ ;  /* 0x0000000704177224 */ /* 0x000fe400078e02ff */
[----:B------:R-:W-:Y:S02]  /*1450*/  IMAD.MOV.U32 R4, RZ, RZ, RZ ;  /* 0x000000ffff047224 */ /* 0x000fe400078e00ff */
[----:B------:R-:W-:Y:S02]  /*1460*/  IMAD.IADD R6, R15, 0x1, R18 ;  /* 0x000000010f067824 */ /* 0x000fe400078e0212 */
[----:B------:R-:W-:Y:S01]  /*1470*/  IMAD.HI.U32 R4, R5, R23, R4 ;  /* 0x0000001705047227 */ /* 0x000fe200078e0004 */
[----:B------:R-:W-:-:S02]  /*1480*/  LOP3.LUT R5, R16, R27, RZ, 0x3c, !PT ;  /* 0x0000001b10057212 */ /* 0x000fc400078e3cff */
[----:B------:R-:W-:-:S03]  /*1490*/  IABS R24, R6 ;  /* 0x0000000600187213 */ /* 0x000fc60000000000 */
[----:B------:R-:W-:Y:S01]  /*14a0*/  @P6 VIADD R22, R22, 0x1 ;  /* 0x0000000116166836 */ /* 0x000fe20000000000 */
[----:B------:R-:W-:Y:S01]  /*14b0*/  ISETP.GE.AND P6, PT, R5, RZ, PT ;  /* 0x000000ff0500720c */ /* 0x000fe20003fc6270 */
[----:B------:R-:W-:-:S04]  /*14c0*/  IMAD.HI.U32 R25, R4, R24, RZ ;  /* 0x0000001804197227 */ /* 0x000fc800078e00ff */
[----:B------:R-:W-:-:S04]  /*14d0*/  IMAD.MOV R5, RZ, RZ, -R25 ;  /* 0x000000ffff057224 */ /* 0x000fc800078e0a19 */
[----:B------:R-:W-:Y:S01]  /*14e0*/  IMAD R24, R7, R5, R24 ;  /* 0x0000000507187224 */ /* 0x000fe200078e0218 */
[----:B------:R-:W-:-:S03]  /*14f0*/  LOP3.LUT R5, R8, R27, RZ, 0x3c, !PT ;  /* 0x0000001b08057212 */ /* 0x000fc600078e3cff */
[----:B------:R-:W-:Y:S02]  /*1500*/  @!P6 IADD3 R22, PT, PT, -R22, RZ, RZ ;  /* 0x000000ff1616e210 */ /* 0x000fe40007ffe1ff */
[----:B------:R-:W-:Y:S02]  /*1510*/  ISETP.GT.U32.AND P6, PT, R7, R24, PT ;  /* 0x000000180700720c */ /* 0x000fe40003fc4070 */
[----:B------:R-:W-:Y:S02]  /*1520*/  SEL R22, R30, R22, !P5 ;  /* 0x000000161e167207 */ /* 0x000fe40006800000 */
[----:B------:R-:W-:-:S03]  /*1530*/  ISETP.GE.AND P3, PT, R5, RZ, PT ;  /* 0x000000ff0500720c */ /* 0x000fc60003f66270 */
[----:B------:R-:W-:-:S04]  /*1540*/  IMAD R23, R22, R31, RZ ;  /* 0x0000001f16177224 */ /* 0x000fc800078e02ff */
[----:B------:R-:W-:Y:S02]  /*1550*/  IMAD.IADD R34, R16, 0x1, R23 ;  /* 0x0000000110227824 */ /* 0x000fe400078e0217 */
[----:B------:R-:W-:Y:S01]  /*1560*/  @!P6 IMAD.IADD R24, R24, 0x1, -R7 ;  /* 0x000000011818e824 */ /* 0x000fe200078e0a07 */
[----:B------:R-:W-:Y:S02]  /*1570*/  @!P6 IADD3 R25, PT, PT, R25, 0x1, RZ ;  /* 0x000000011919e810 */ /* 0x000fe40007ffe0ff */
[----:B------:R-:W-:Y:S01]  /*1580*/  IABS R36, R34 ;  /* 0x0000002200247213 */ /* 0x000fe20000000000 */
[----:B------:R-:W-:Y:S01]  /*1590*/  @!P3 IMAD.MOV R29, RZ, RZ, -R29 ;  /* 0x000000ffff1db224 */ /* 0x000fe200078e0a1d */
[----:B------:R-:W-:Y:S01]  /*15a0*/  ISETP.GE.U32.AND P4, PT, R24, R7, PT ;  /* 0x000000071800720c */ /* 0x000fe20003f86070 */
[----:B------:R-:W-:Y:S02]  /*15b0*/  VIADD R24, R8, 0xc00 ;  /* 0x00000c0008187836 */ /* 0x000fe40000000000 */
[----:B------:R-:W-:-:S03]  /*15c0*/  IMAD.HI.U32 R26, R4, R36, RZ ;  /* 0x00000024041a7227 */ /* 0x000fc600078e00ff */
[----:B------:R-:W-:Y:S01]  /*15d0*/  IABS R33, R24 ;  /* 0x0000001800217213 */ /* 0x000fe20000000000 */
[----:B------:R-:W-:Y:S01]  /*15e0*/  IMAD.MOV R5, RZ, RZ, -R26 ;  /* 0x000000ffff057224 */ /* 0x000fe200078e0a1a */
[----:B------:R-:W-:-:S03]  /*15f0*/  LOP3.LUT R27, R24, R27, RZ, 0x3c, !PT ;  /* 0x0000001b181b7212 */ /* 0x000fc600078e3cff */
[----:B------:R-:W-:Y:S02]  /*1600*/  IMAD R36, R7, R5, R36 ;  /* 0x0000000507247224 */ /* 0x000fe400078e0224 */
[----:B------:R-:W-:-:S04]  /*1610*/  IMAD.HI.U32 R5, R10, R33, RZ ;  /* 0x000000210a057227 */ /* 0x000fc800078e00ff */
[----:B------:R-:W-:Y:S01]  /*1620*/  IMAD.MOV R32, RZ, RZ, -R5 ;  /* 0x000000ffff207224 */ /* 0x000fe200078e0a05 */
[----:B------:R-:W-:Y:S01]  /*1630*/  LOP3.LUT R41, R6, R3, RZ, 0x3c, !PT ;  /* 0x0000000306297212 */ /* 0x000fe200078e3cff */
[----:B------:R-:W-:Y:S02]  /*1640*/  @P4 VIADD R25, R25, 0x1 ;  /* 0x0000000119194836 */ /* 0x000fe40000000000 */
[----:B------:R-:W-:-:S05]  /*1650*/  IMAD R32, R28, R32, R33 ;  /* 0x000000201c207224 */ /* 0x000fca00078e0221 */
[----:B------:R-:W-:-:S13]  /*1660*/  ISETP.GT.U32.AND P3, PT, R11, R32, PT ;  /* 0x000000200b00720c */ /* 0x000fda0003f64070 */
[----:B------:R-:W-:Y:S01]  /*1670*/  @!P3 IADD3 R32, PT, PT, R32, -R28, RZ ;  /* 0x8000001c2020b210 */ /* 0x000fe20007ffe0ff */
[----:B------:R-:W-:-:S03]  /*1680*/  @!P3 VIADD R5, R5, 0x1 ;  /* 0x000000010505b836 */ /* 0x000fc60000000000 */
[----:B------:R-:W-:Y:S02]  /*1690*/  ISETP.GE.U32.AND P3, PT, R32, R11, PT ;  /* 0x0000000b2000720c */ /* 0x000fe40003f66070 */
[----:B------:R-:W-:Y:S02]  /*16a0*/  SEL R32, R30, R29, !P5 ;  /* 0x0000001d1e207207 */ /* 0x000fe40006800000 */
[----:B------:R-:W-:-:S03]  /*16b0*/  LOP3.LUT R29, RZ, R3, RZ, 0x33, !PT ;  /* 0x00000003ff1d7212 */ /* 0x000fc600078e33ff */
[----:B------:R-:W-:-:S06]  /*16c0*/  IMAD R35, R32, R31, RZ ;  /* 0x0000001f20237224 */ /* 0x000fcc00078e02ff */
[----:B------:R-:W-:Y:S01]  /*16d0*/  @P3 VIADD R5, R5, 0x1 ;  /* 0x0000000105053836 */ /* 0x000fe20000000000 */
[----:B------:R-:W-:-:S13]  /*16e0*/  ISETP.GE.AND P3, PT, R27, RZ, PT ;  /* 0x000000ff1b00720c */ /* 0x000fda0003f66270 */
[----:B------:R-:W-:Y:S01]  /*16f0*/  @!P3 IMAD.MOV R5, RZ, RZ, -R5 ;  /* 0x000000ffff05b224 */ /* 0x000fe200078e0a05 */
[----:B------:R-:W-:-:S04]  /*1700*/  ISETP.GT.U32.AND P3, PT, R7, R36, PT ;  /* 0x000000240700720c */ /* 0x000fc80003f64070 */
[----:B------:R-:W-:Y:S01]  /*1710*/  SEL R28, R30, R5, !P5 ;  /* 0x000000051e1c7207 */ /* 0x000fe20006800000 */
[----:B------:R-:W-:-:S04]  /*1720*/  IMAD.IADD R30, R35, 0x1, R8 ;  /* 0x00000001231e7824 */ /* 0x000fc800078e0208 */
[----:B------:R-:W-:Y:S01]  /*1730*/  IMAD R31, R28, R31, RZ ;  /* 0x0000001f1c1f7224 */ /* 0x000fe200078e02ff */
[----:B------:R-:W-:Y:S02]  /*1740*/  IABS R27, R30 ;  /* 0x0000001e001b7213 */ /* 0x000fe40000000000 */
[----:B------:R-:W-:Y:S01]  /*1750*/  LOP3.LUT R30, R30, R3, RZ, 0x3c, !PT ;  /* 0x000000031e1e7212 */ /* 0x000fe200078e3cff */
[----:B------:R-:W-:Y:S02]  /*1760*/  @!P3 IMAD.IADD R36, R36, 0x1, -R7 ;  /* 0x000000012424b824 */ /* 0x000fe400078e0a07 */
[----:B------:R-:W-:-:S03]  /*1770*/  IMAD.HI.U32 R5, R4, R27, RZ ;  /* 0x0000001b04057227 */ /* 0x000fc600078e00ff */
[----:B------:R-:W-:Y:S01]  /*1780*/  ISETP.GE.U32.AND P2, PT, R36, R7, PT ;  /* 0x000000072400720c */ /* 0x000fe20003f46070 */
[----:B------:R-:W-:Y:S02]  /*1790*/  IMAD.MOV R36, RZ, RZ, -R5 ;  /* 0x000000ffff247224 */ /* 0x000fe400078e0a05 */
[----:B------:R-:W-:Y:S02]  /*17a0*/  IMAD.IADD R40, R24, 0x1, R31 ;  /* 0x0000000118287824 */ /* 0x000fe400078e021f */
[----:B------:R-:W-:Y:S02]  /*17b0*/  IMAD R36, R7, R36, R27 ;  /* 0x0000002407247224 */ /* 0x000fe400078e021b */
[----:B------:R-:W-:-:S03]  /*17c0*/  @!P3 VIADD R26, R26, 0x1 ;  /* 0x000000011a1ab836 */ /* 0x000fc60000000000 */
[----:B------:R-:W-:-:S13]  /*17d0*/  ISETP.GT.U32.AND P5, PT, R7, R36, PT ;  /* 0x000000240700720c */ /* 0x000fda0003fa4070 */
[----:B------:R-:W-:Y:S02]  /*17e0*/  @!P5 IMAD.IADD R36, R36, 0x1, -R7 ;  /* 0x000000012424d824 */ /* 0x000fe400078e0a07 */
[----:B------:R-:W-:-:S03]  /*17f0*/  @!P5 VIADD R5, R5, 0x1 ;  /* 0x000000010505d836 */ /* 0x000fc60000000000 */
[----:B------:R-:W-:-:S13]  /*1800*/  ISETP.GE.U32.AND P5, PT, R36, R7, PT ;  /* 0x000000072400720c */ /* 0x000fda0003fa6070 */
[----:B------:R-:W-:Y:S01]  /*1810*/  @P5 VIADD R5, R5, 0x1 ;  /* 0x0000000105055836 */ /* 0x000fe20000000000 */
[----:B------:R-:W-:-:S13]  /*1820*/  ISETP.GE.AND P5, PT, R30, RZ, PT ;  /* 0x000000ff1e00720c */ /* 0x000fda0003fa6270 */
[----:B------:R-:W-:-:S04]  /*1830*/  @!P5 IADD3 R5, PT, PT, -R5, RZ, RZ ;  /* 0x000000ff0505d210 */ /* 0x000fc80007ffe1ff */
[----:B------:R-:W-:Y:S02]  /*1840*/  SEL R30, R29, R5, !P0 ;  /* 0x000000051d1e7207 */ /* 0x000fe40004000000 */
[----:B------:R-:W-:Y:S02]  /*1850*/  IABS R5, R40 ;  /* 0x0000002800057213 */ /* 0x000fe40000000000 */
[----:B------:R-:W-:Y:S01]  /*1860*/  IADD3 R12, P0, PT, RZ, R12, RZ ;  /* 0x0000000cff0c7210 */ /* 0x000fe20007f1e0ff */
[----:B------:R-:W-:-:S03]  /*1870*/  IMAD.MOV R36, RZ, RZ, -R30 ;  /* 0x000000ffff247224 */ /* 0x000fc600078e0a1e */
[----:B------:R-:W-:Y:S01]  /*1880*/  IADD3.X R27, PT, PT, R0, R19, RZ, P0, !PT ;  /* 0x00000013001b7210 */ /* 0x000fe200007fe4ff */
[----:B------:R-:W-:Y:S01]  /*1890*/  IMAD R35, R3, R36, R35 ;  /* 0x0000002403237224 */ /* 0x000fe200078e0223 */
[----:B------:R-:W-:Y:S01]  /*18a0*/  IADD3 R33, P3, PT, RZ, R12, RZ ;  /* 0x0000000cff217210 */ /* 0x000fe20007f7e0ff */
[----:B------:R-:W-:Y:S01]  /*18b0*/  IMAD.HI.U32 R36, R4, R5, RZ ;  /* 0x0000000504247227 */ /* 0x000fe200078e00ff */
[----:B------:R-:W-:-:S03]  /*18c0*/  P2R R39, PR, RZ, 0x1 ;  /* 0x00000001ff277803 */ /* 0x000fc60000000000 */
[----:B------:R-:W-:-:S04]  /*18d0*/  IMAD.MOV R4, RZ, RZ, -R36 ;  /* 0x000000ffff047224 */ /* 0x000fc800078e0a24 */
        /* <DEDUP_REMOVED lines=12> */
[----:B------:R-:W-:Y:S01]  /*19a0*/  LOP3.LUT R40, R40, R3, RZ, 0x3c, !PT ;  /* 0x0000000328287212 */ /* 0x000fe200078e3cff */
[----:B------:R-:W-:Y:S01]  /*19b0*/  @P2 VIADD R26, R26, 0x1 ;  /* 0x000000011a1a2836 */ /* 0x000fe20000000000 */
[----:B------:R-:W-:Y:S01]  /*19c0*/  LEA.HI.X.SX32 R7, R42, UR17, 0x2, P6 ;  /* 0x000000112a077c11 */ /* 0x000fe2000b0f16ff */
[----:B------:R0:W2:Y:S01]  /*19d0*/  LDG.E R4, desc[UR10][R4.64] ;  /* 0x0000000a04047981 */ /* 0x0000a2000c1e1900 */
[----:B------:R-:W-:Y:S02]  /*19e0*/  ISETP.GE.AND P4, PT, R34, RZ, PT ;  /* 0x000000ff2200720c */ /* 0x000fe40003f86270 */
[----:B------:R-:W-:-:S02]  /*19f0*/  ISETP.GE.AND P6, PT, R41, RZ, PT ;  /* 0x000000ff2900720c */ /* 0x000fc40003fc6270 */
[----:B------:R-:W-:Y:S01]  /*1a00*/  SEL R32, R32, RZ, P1 ;  /* 0x000000ff20207207 */ /* 0x000fe20000800000 */
[----:B------:R-:W-:Y:S01]  /*1a10*/  IMAD.IADD R35, R35, 0x1, R8 ;  /* 0x0000000123237824 */ /* 0x000fe200078e0208 */
[----:B------:R-:W-:Y:S01]  /*1a20*/  ISETP.GE.AND P5, PT, R40, RZ, PT ;  /* 0x000000ff2800720c */ /* 0x000fe20003fa6270 */
[----:B------:R1:W3:Y:S01]  /*1a30*/  LDG.E R6, desc[UR10][R6.64] ;  /* 0x0000000a06067981 */ /* 0x0002e2000c1e1900 */
[----:B------:R-:W-:Y:S02]  /*1a40*/  @P0 IADD3 R36, PT, PT, R36, 0x1, RZ ;  /* 0x0000000124240810 */ /* 0x000fe40007ffe0ff */
[----:B------:R-:W-:Y:S01]  /*1a50*/  ISETP.NE.AND P2, PT, R38, RZ, PT ;  /* 0x000000ff2600720c */ /* 0x000fe20003f45270 */
[----:B0-----:R-:W-:Y:S01]  /*1a60*/  IMAD R5, R32, UR12, RZ ;  /* 0x0000000c20057c24 */ /* 0x001fe2000f8e02ff */
[----:B------:R-:W-:Y:S01]  /*1a70*/  ISETP.NE.AND P0, PT, R37, RZ, PT ;  /* 0x000000ff2500720c */ /* 0x000fe20003f05270 */
[----:B------:R-:W-:Y:S01]  /*1a80*/  @!P4 IMAD.MOV R26, RZ, RZ, -R26 ;  /* 0x000000ffff1ac224 */ /* 0x000fe200078e0a1a */
[----:B------:R-:W-:Y:S01]  /*1a90*/  SEL R30, R30, RZ, P2 ;  /* 0x000000ff1e1e7207 */ /* 0x000fe20001000000 */
[----:B------:R-:W-:Y:S01]  /*1aa0*/  @!P6 IMAD.MOV R25, RZ, RZ, -R25 ;  /* 0x000000ffff19e224 */ /* 0x000fe200078e0a19 */
[----:B------:R-:W-:-:S03]  /*1ab0*/  ISETP.NE.AND P6, PT, R3, RZ, PT ;  /* 0x000000ff0300720c */ /* 0x000fc60003fc5270 */
[----:B------:R-:W-:Y:S01]  /*1ac0*/  @!P5 IMAD.MOV R36, RZ, RZ, -R36 ;  /* 0x000000ffff24d224 */ /* 0x000fe200078e0a24 */
[C---:B------:R-:W-:Y:S01]  /*1ad0*/  SEL R25, R29.reuse, R25, !P6 ;  /* 0x000000191d197207 */ /* 0x040fe20007000000 */
[----:B------:R-:W-:Y:S01]  /*1ae0*/  IMAD R30, R30, UR13, R5 ;  /* 0x0000000d1e1e7c24 */ /* 0x000fe2000f8e0205 */
[C---:B------:R-:W-:Y:S02]  /*1af0*/  SEL R26, R29.reuse, R26, !P6 ;  /* 0x0000001a1d1a7207 */ /* 0x040fe40007000000 */
[----:B------:R-:W-:Y:S02]  /*1b00*/  SEL R29, R29, R36, !P6 ;  /* 0x000000241d1d7207 */ /* 0x000fe40007000000 */
[----:B------:R-:W-:-:S03]  /*1b10*/  SEL R5, R35, RZ, P0 ;  /* 0x000000ff23057207 */ /* 0x000fc60000000000 */
[----:B------:R-:W-:Y:S02]  /*1b20*/  IMAD.MOV R34, RZ, RZ, -R29 ;  /* 0x000000ffff227224 */ /* 0x000fe400078e0a1d */
[----:B------:R-:W-:Y:S01]  /*1b30*/  IMAD R5, R5, UR8, R30 ;  /* 0x0000000805057c24 */ /* 0x000fe2000f8e021e */
[----:B------:R-:W-:Y:S01]  /*1b40*/  IADD3 R30, PT, PT, -R25, RZ, RZ ;  /* 0x000000ff191e7210 */ /* 0x000fe20007ffe1ff */
[----:B------:R-:W-:Y:S01]  /*1b50*/  IMAD.MOV R32, RZ, RZ, -R26 ;  /* 0x000000ffff207224 */ /* 0x000fe200078e0a1a */
[----:B-1----:R-:W-:Y:S01]  /*1b60*/  SEL R7, R28, RZ, P1 ;  /* 0x000000ff1c077207 */ /* 0x002fe20000800000 */
[----:B------:R-:W-:Y:S01]  /*1b70*/  IMAD R31, R3, R34, R31 ;  /* 0x00000022031f7224 */ /* 0x000fe200078e021f */
[----:B------:R-:W-:Y:S01]  /*1b80*/  SEL R17, R17, RZ, P1 ;  /* 0x000000ff11117207 */ /* 0x000fe20000800000 */
[----:B------:R-:W-:Y:S01]  /*1b90*/  IMAD R18, R3, R30, R18 ;  /* 0x0000001e03127224 */ /* 0x000fe200078e0212 */
[----:B------:R-:W-:Y:S01]  /*1ba0*/  SEL R29, R29, RZ, P2 ;  /* 0x000000ff1d1d7207 */ /* 0x000fe20001000000 */
[----:B------:R-:W-:Y:S01]  /*1bb0*/  IMAD R23, R3, R32, R23 ;  /* 0x0000002003177224 */ /* 0x000fe200078e0217 */
[----:B------:R-:W-:Y:S01]  /*1bc0*/  SEL R3, R22, RZ, P1 ;  /* 0x000000ff16037207 */ /* 0x000fe20000800000 */
[----:B------:R-:W-:-:S02]  /*1bd0*/  IMAD.IADD R31, R24, 0x1, R31 ;  /* 0x00000001181f7824 */ /* 0x000fc400078e021f */
[----:B------:R-:W-:Y:S01]  /*1be0*/  IMAD R30, R7, UR12, RZ ;  /* 0x0000000c071e7c24 */ /* 0x000fe2000f8e02ff */
[----:B------:R-:W-:Y:S01]  /*1bf0*/  SEL R25, R25, RZ, P2 ;  /* 0x000000ff19197207 */ /* 0x000fe20001000000 */
[----:B------:R-:W-:Y:S01]  /*1c00*/  IMAD.IADD R18, R15, 0x1, R18 ;  /* 0x000000010f127824 */ /* 0x000fe200078e0212 */
[----:B------:R-:W-:Y:S01]  /*1c10*/  IADD3 R22, P4, PT, R5, UR18, RZ ;  /* 0x0000001205167c10 */ /* 0x000fe2000ff9e0ff */
[----:B------:R-:W-:Y:S01]  /*1c20*/  IMAD R28, R17, UR12, RZ ;  /* 0x0000000c111c7c24 */ /* 0x000fe2000f8e02ff */
[----:B------:R-:W-:Y:S01]  /*1c30*/  SEL R26, R26, RZ, P2 ;  /* 0x000000ff1a1a7207 */ /* 0x000fe20001000000 */
[----:B------:R-:W-:Y:S01]  /*1c40*/  IMAD R30, R29, UR13, R30 ;  /* 0x0000000d1d1e7c24 */ /* 0x000fe2000f8e021e */
[----:B------:R-:W-:Y:S01]  /*1c50*/  SEL R31, R31, RZ, P0 ;  /* 0x000000ff1f1f7207 */ /* 0x000fe20000000000 */
[----:B------:R-:W-:Y:S01]  /*1c60*/  IMAD R3, R3, UR12, RZ ;  /* 0x0000000c03037c24 */ /* 0x000fe2000f8e02ff */
[----:B------:R-:W-:Y:S01]  /*1c70*/  IADD3 R16, PT, PT, R16, R23, RZ ;  /* 0x0000001710107210 */ /* 0x000fe20007ffe0ff */
[----:B------:R-:W-:Y:S01]  /*1c80*/  IMAD R25, R25, UR13, R28 ;  /* 0x0000000d19197c24 */ /* 0x000fe2000f8e021c */
[----:B------:R-:W-:Y:S01]  /*1c90*/  SEL R18, R18, RZ, P0 ;  /* 0x000000ff12127207 */ /* 0x000fe20000000000 */
[----:B------:R-:W-:Y:S01]  /*1ca0*/  IMAD R30, R31, UR8, R30 ;  /* 0x000000081f1e7c24 */ /* 0x000fe2000f8e021e */
[----:B------:R-:W-:Y:S01]  /*1cb0*/  LEA.HI.X.SX32 R23, R5, UR19, 0x1, P4 ;  /* 0x0000001305177c11 */ /* 0x000fe2000a0f0eff */
[----:B------:R-:W-:Y:S01]  /*1cc0*/  IMAD R5, R26, UR13, R3 ;  /* 0x0000000d1a057c24 */ /* 0x000fe2000f8e0203 */
[----:B------:R-:W-:Y:S01]  /*1cd0*/  SEL R16, R16, RZ, P0 ;  /* 0x000000ff10107207 */ /* 0x000fe20000000000 */
[----:B------:R-:W-:Y:S01]  /*1ce0*/  IMAD R18, R18, UR8, R25 ;  /* 0x0000000812127c24 */ /* 0x000fe2000f8e0219 */
[----:B------:R-:W-:Y:S01]  /*1cf0*/  IADD3.X R32, PT, PT, R27, 0x800, RZ, P3, !PT ;  /* 0x000008001b207810 */ /* 0x000fe20001ffe4ff */
[----:B------:R0:W4:Y:S02]  /*1d00*/  LDG.E.U8 R3, desc[UR10][R22.64] ;  /* 0x0000000a16037981 */ /* 0x000124000c1e1100 */
[----:B------:R-:W-:Y:S01]  /*1d10*/  IMAD R5, R16, UR8, R5 ;  /* 0x0000000810057c24 */ /* 0x000fe2000f8e0205 */
[----:B------:R-:W-:-:S02]  /*1d20*/  IADD3 R16, P4, PT, R30, UR18, RZ ;  /* 0x000000121e107c10 */ /* 0x000fc4000ff9e0ff */
[----:B------:R-:W-:Y:S02]  /*1d30*/  IADD3.X R28, PT, PT, R27, 0xc00, RZ, P3, !PT ;  /* 0x00000c001b1c7810 */ /* 0x000fe40001ffe4ff */
        /* <DEDUP_REMOVED lines=19> */
[----:B------:R-:W-:-:S02]  /*1e70*/  VIADD R14, R14, 0x1000 ;  /* 0x000010000e0e7836 */ /* 0x000fc40000000000 */
[----:B------:R-:W-:Y:S01]  /*1e80*/  VIADD R8, R8, 0x1000 ;  /* 0x0000100008087836 */ /* 0x000fe20000000000 */
        /* <DEDUP_REMOVED lines=22> */
[----:B0-----:R-:W-:Y:S01]  /*1ff0*/  IADD3 R13, PT, PT, R13, 0x4000, RZ ;  /* 0x000040000d0d7810 */ /* 0x001fe20007ffe0ff */
[----:B------:R-:W-:Y:S06]  /*2000*/  @!P3 BRA `(.L_x_9685) ;  /* 0xfffffff00024b947 */ /* 0x000fec000383ffff */
.L_x_9682:
[----:B------:R-:W-:Y:S05]  /*2010*/  BSYNC.RECONVERGENT B0 ;  /* 0x0000000000007941 */ /* 0x000fea0003800200 */
.L_x_9681:
[----:B------:R-:W1:Y:S01]  /*2020*/  S2R R6, SR_LANEID ;  /* 0x0000000000067919 */ /* 0x000e620000000000 */
[----:B------:R-:W2:Y:S01]  /*2030*/  S2UR UR8, SR_CgaCtaId ;  /* 0x00000000000879c3 */ /* 0x000ea20000008800 */
[----:B------:R-:W3:Y:S01]  /*2040*/  LDCU UR12, c[0x0][0x40c] ;  /* 0x00008180ff0c77ac */ /* 0x000ee20008000800 */
[----:B------:R-:W-:Y:S01]  /*2050*/  BSSY.RECONVERGENT B0, `(.L_x_9686) ;  /* 0x000001d000007945 */ /* 0x000fe20003800200 */
[----:B------:R-:W4:Y:S01]  /*2060*/  SHFL.DOWN PT, R0, R9, 0x1, 0x1f ;  /* 0x08201f0009007f89 */ /* 0x000f2200000e0000 */
[----:B------:R-:W-:Y:S01]  /*2070*/  PLOP3.LUT P6, PT, PT, PT, PT, 0x8, 0x80 ;  /* 0x000000000080781c */ /* 0x000fe20003fce170 */
[----:B------:R-:W0:Y:S01]  /*2080*/  S2R R22, SR_TID.X ;  /* 0x0000000000167919 */ /* 0x000e220000002100 */
[C---:B-1----:R-:W-:Y:S02]  /*2090*/  ISETP.GT.AND P1, PT, R6.reuse, 0x1e, PT ;  /* 0x0000001e0600780c */ /* 0x042fe40003f24270 */
[C---:B------:R-:W-:Y:S02]  /*20a0*/  ISETP.GT.AND P2, PT, R6.reuse, 0x1d, PT ;  /* 0x0000001d0600780c */ /* 0x040fe40003f44270 */
[----:B------:R-:W-:-:S02]  /*20b0*/  ISETP.GT.AND P3, PT, R6, 0x1b, PT ;  /* 0x0000001b0600780c */ /* 0x000fc40003f64270 */
[C---:B------:R-:W-:Y:S02]  /*20c0*/  ISETP.GT.AND P5, PT, R6.reuse, 0xf, PT ;  /* 0x0000000f0600780c */ /* 0x040fe40003fa4270 */
[----:B------:R-:W-:-:S05]  /*20d0*/  ISETP.GT.AND P4, PT, R6, 0x17, PT ;  /* 0x000000170600780c */ /* 0x000fca0003f84270 */
[----:B----4-:R-:W-:-:S05]  /*20e0*/  @!P1 FMNMX R9, R0, R9, !PT ;  /* 0x0000000900099209 */ /* 0x010fca0007800000 */
[----:B------:R-:W1:Y:S02]  /*20f0*/  SHFL.DOWN PT, R0, R9, 0x2, 0x1f ;  /* 0x08401f0009007f89 */ /* 0x000e6400000e0000 */
[----:B-1----:R-:W-:-:S05]  /*2100*/  @!P2 FMNMX R9, R9, R0, !PT ;  /* 0x000000000909a209 */ /* 0x002fca0007800000 */
[----:B------:R-:W1:Y:S02]  /*2110*/  SHFL.DOWN PT, R0, R9, 0x4, 0x1f ;  /* 0x08801f0009007f89 */ /* 0x000e6400000e0000 */
[----:B-1----:R-:W-:Y:S02]  /*2120*/  @!P3 FMNMX R9, R9, R0, !PT ;  /* 0x000000000909b209 */ /* 0x002fe40007800000 */
[----:B------:R-:W1:Y:S03]  /*2130*/  S2R R0, SR_CgaCtaId ;  /* 0x0000000000007919 */ /* 0x000e660000008800 */
[----:B------:R-:W4:Y:S02]  /*2140*/  SHFL.DOWN PT, R4, R9, 0x8, 0x1f ;  /* 0x09001f0009047f89 */ /* 0x000f2400000e0000 */
[----:B----4-:R-:W-:-:S04]  /*2150*/  FMNMX R4, R9, R4, !PT ;  /* 0x0000000409047209 */ /* 0x010fc80007800000 */
[----:B------:R-:W-:-:S05]  /*2160*/  FSEL R23, R9, R4, P4 ;  /* 0x0000000409177208 */ /* 0x000fca0002000000 */
[----:B------:R4:W0:Y:S01]  /*2170*/  SHFL.DOWN PT, R5, R23, 0x10, 0x1f ;  /* 0x0a001f0017057f89 */ /* 0x00082200000e0000 */
[----:B-123--:R-:W-:Y:S05]  /*2180*/  @P5 BRA `(.L_x_9687) ;  /* 0x0000000000245947 */ /* 0x00efea0003800000 */
[----:B------:R-:W1:Y:S01]  /*2190*/  S2UR UR7, SR_CgaCtaId ;  /* 0x00000000000779c3 */ /* 0x000e620000008800 */
[----:B------:R-:W-:Y:S01]  /*21a0*/  ISETP.NE.AND P0, PT, R6, RZ, PT ;  /* 0x000000ff0600720c */ /* 0x000fe20003f05270 */
[----:B------:R-:W-:Y:S01]  /*21b0*/  UMOV UR6, 0x400 ;  /* 0x0000040000067882 */ /* 0x000fe20000000000 */
[----:B0-----:R-:W-:Y:S02]  /*21c0*/  SHF.R.U32.HI R6, RZ, 0x3, R22 ;  /* 0x00000003ff067819 */ /* 0x001fe40000011616 */
[----:B----4-:R-:W-:Y:S02]  /*21d0*/  FMNMX R23, R4, R5, !PT ;  /* 0x0000000504177209 */ /* 0x010fe40007800000 */
[----:B------:R-:W-:-:S07]  /*21e0*/  LOP3.LUT R6, R6, 0x7c, RZ, 0xc0, !PT ;  /* 0x0000007c06067812 */ /* 0x000fce00078ec0ff */
[----:B------:R-:W-:Y:S01]  /*21f0*/  @!P0 PLOP3.LUT P6, PT, PT, PT, PT, 0x80, 0x8 ;  /* 0x000000000008881c */ /* 0x000fe20003fcf070 */
[----:B-1----:R-:W-:-:S09]  /*2200*/  ULEA UR6, UR7, UR6, 0x18 ;  /* 0x0000000607067291 */ /* 0x002fd2000f8ec0ff */
[----:B------:R1:W-:Y:S03]  /*2210*/  @!P0 STS [R6+UR6+0x20], R23 ;  /* 0x0000201706008988 */ /* 0x0003e60008000806 */
.L_x_9687:
[----:B------:R-:W-:Y:S05]  /*2220*/  BSYNC.RECONVERGENT B0 ;  /* 0x0000000000007941 */ /* 0x000fea0003800200 */
.L_x_9686:
[----:B------:R-:W-:Y:S01]  /*2230*/  BAR.SYNC.DEFER_BLOCKING 0x0 ;  /* 0x0000000000007b1d */ /* 0x000fe20000010000 */
[----:B0-----:R-:W-:-:S04]  /*2240*/  ISETP.NE.AND P0, PT, R22, RZ, PT ;  /* 0x000000ff1600720c */ /* 0x001fc80003f05270 */
[----:B------:R-:W-:Y:S01]  /*2250*/  P2R R4, PR, RZ, 0x1 ;  /* 0x00000001ff047803 */ /* 0x000fe20000000000 */
[----:B------:R-:W-:Y:S08]  /*2260*/  BSSY.RECONVERGENT B0, `(.L_x_9688) ;  /* 0x000001e000007945 */ /* 0x000ff00003800200 */
[----:B------:R-:W-:Y:S05]  /*2270*/  @P0 BRA `(.L_x_9689) ;  /* 0x0000000000700947 */ /* 0x000fea0003800000 */
[----:B------:R-:W0:Y:S01]  /*2280*/  S2UR UR7, SR_CgaCtaId ;  /* 0x00000000000779c3 */ /* 0x000e220000008800 */
[----:B------:R-:W-:Y:S02]  /*2290*/  UMOV UR6, 0x400 ;  /* 0x0000040000067882 */ /* 0x000fe40000000000 */
[----:B0-----:R-:W-:-:S09]  /*22a0*/  ULEA UR6, UR7, UR6, 0x18 ;  /* 0x0000000607067291 */ /* 0x001fd2000f8ec0ff */
[----:B------:R-:W0:Y:S04]  /*22b0*/  LDS.128 R28, [UR6+0x20] ;  /* 0x00002006ff1c7984 */ /* 0x000e280008000c00 */
[----:B------:R-:W2:Y:S04]  /*22c0*/  LDS.128 R24, [UR6+0x30] ;  /* 0x00003006ff187984 */ /* 0x000ea80008000c00 */
[----:B-1----:R-:W1:Y:S04]  /*22d0*/  LDS.128 R4, [UR6+0x40] ;  /* 0x00004006ff047984 */ /* 0x002e680008000c00 */
[----:B------:R-:W3:Y:S04]  /*22e0*/  LDS.128 R8, [UR6+0x50] ;  /* 0x00005006ff087984 */ /* 0x000ee80008000c00 */
[----:B------:R-:W5:Y:S04]  /*22f0*/  LDS.128 R12, [UR6+0x60] ;  /* 0x00006006ff0c7984 */ /* 0x000f680008000c00 */
[----:B------:R-:W4:Y:S01]  /*2300*/  LDS.128 R16, [UR6+0x70] ;  /* 0x00007006ff107984 */ /* 0x000f220008000c00 */
[----:B0-----:R-:W-:-:S04]  /*2310*/  FMNMX3 R29, R23, R29, R30, !PT ;  /* 0x0000001d171d7276 */ /* 0x001fc8000780001e */
[----:B--2---:R-:W-:Y:S02]  /*2320*/  FMNMX3 R24, R29, R31, R24, !PT ;  /* 0x0000001f1d187276 */ /* 0x004fe40007800018 */
[----:B------:R-:W0:Y:S02]  /*2330*/  LDS.128 R28, [UR6+0x80] ;  /* 0x00008006ff1c7984 */ /* 0x000e240008000c00 */
[----:B------:R-:W-:-:S04]  /*2340*/  FMNMX3 R24, R24, R25, R26, !PT ;  /* 0x0000001918187276 */ /* 0x000fc8000780001a */
[----:B-1----:R-:W-:Y:S02]  /*2350*/  FMNMX3 R4, R24, R27, R4, !PT ;  /* 0x0000001b18047276 */ /* 0x002fe40007800004 */
[----:B------:R-:W1:Y:S02]  /*2360*/  LDS.128 R24, [UR6+0x90] ;  /* 0x00009006ff187984 */ /* 0x000e640008000c00 */
[----:B------:R-:W-:-:S04]  /*2370*/  FMNMX3 R4, R4, R5, R6, !PT ;  /* 0x0000000504047276 */ /* 0x000fc80007800006 */
[----:B---3--:R-:W-:-:S04]  /*2380*/  FMNMX3 R4, R4, R7, R8, !PT ;  /* 0x0000000704047276 */ /* 0x008fc80007800008 */
[----:B------:R-:W-:-:S04]  /*2390*/  FMNMX3 R4, R4, R9, R10, !PT ;  /* 0x0000000904047276 */ /* 0x000fc8000780000a */
[----:B-----5:R-:W-:-:S04]  /*23a0*/  FMNMX3 R4, R4, R11, R12, !PT ;  /* 0x0000000b04047276 */ /* 0x020fc8000780000c */
[----:B------:R-:W-:-:S04]  /*23b0*/  FMNMX3 R4, R4, R13, R14, !PT ;  /* 0x0000000d04047276 */ /* 0x000fc8000780000e */
[----:B----4-:R-:W-:-:S04]  /*23c0*/  FMNMX3 R4, R4, R15, R16, !PT ;  /* 0x0000000f04047276 */ /* 0x010fc80007800010 */
[----:B------:R-:W-:-:S04]  /*23d0*/  FMNMX3 R4, R4, R17, R18, !PT ;  /* 0x0000001104047276 */ /* 0x000fc80007800012 */
[----:B0-----:R-:W-:-:S04]  /*23e0*/  FMNMX3 R4, R4, R19, R28, !PT ;  /* 0x0000001304047276 */ /* 0x001fc8000780001c */
[----:B------:R-:W-:-:S04]  /*23f0*/  FMNMX3 R4, R4, R29, R30, !PT ;  /* 0x0000001d04047276 */ /* 0x000fc8000780001e */
[----:B-1----:R-:W-:-:S04]  /*2400*/  FMNMX3 R4, R4, R31, R24, !PT ;  /* 0x0000001f04047276 */ /* 0x002fc80007800018 */
[----:B------:R-:W-:-:S04]  /*2410*/  FMNMX3 R4, R4, R25, R26, !PT ;  /* 0x0000001904047276 */ /* 0x000fc8000780001a */
[----:B------:R-:W-:-:S05]  /*2420*/  FMNMX R4, R4, R27, !PT ;  /* 0x0000001b04047209 */ /* 0x000fca0007800000 */
[----:B------:R0:W-:Y:S02]  /*2430*/  STS [UR6+0xa4], R4 ;  /* 0x0000a404ff007988 */ /* 0x0001e40008000806 */
.L_x_9689:
[----:B------:R-:W-:Y:S05]  /*2440*/  BSYNC.RECONVERGENT B0 ;  /* 0x0000000000007941 */ /* 0x000fea0003800200 */
.L_x_9688:
        /* <DEDUP_REMOVED lines=8> */
[C---:B------:R-:W-:Y:S02]  /*24d0*/  LOP3.LUT R26, R22.reuse, 0x400, RZ, 0xfc, !PT ;  /* 0x00000400161a7812 */ /* 0x040fe400078efcff */
[C---:B-1--4-:R-:W-:Y:S01]  /*24e0*/  LOP3.LUT R23, R22.reuse, 0xc00, RZ, 0xfc, !PT ;  /* 0x00000c0016177812 */ /* 0x052fe200078efcff */
[----:B------:R-:W-:Y:S01]  /*24f0*/  BSSY.RECONVERGENT B0, `(.L_x_9690) ;  /* 0x0000079000007945 */ /* 0x000fe20003800200 */
[----:B------:R-:W-:-:S02]  /*2500*/  LOP3.LUT R24, R22, 0x800, RZ, 0xfc, !PT ;  /* 0x0000080016187812 */ /* 0x000fc400078efcff */
[----:B------:R-:W-:Y:S02]  /*2510*/  LEA R25, R22, UR7, 0x2 ;  /* 0x0000000716197c11 */ /* 0x000fe4000f8e10ff */
[----:B------:R-:W-:Y:S01]  /*2520*/  LEA R27, R0, R7, 0x18 ;  /* 0x00000007001b7211 */ /* 0x000fe200078ec0ff */
[----:B------:R-:W-:Y:S06]  /*2530*/  @P0 BRA `(.L_x_9691) ;  /* 0x0000000400d00947 */ /* 0x000fec0003800000 */
[----:B0-----:R0:W1:Y:S01]  /*2540*/  LDS R4, [R27+0xa4] ;  /* 0x0000a4001b047984 */ /* 0x0010620000000800 */
        /* <DEDUP_REMOVED lines=54> */
.L_x_9693:
[----:B------:R-:W-:Y:S05]  /*28b0*/  BSYNC.RECONVERGENT B1 ;  /* 0x0000000000017941 */ /* 0x000fea0003800200 */
.L_x_9692:
[----:B------:R-:W-:-:S04]  /*28c0*/  ISETP.GE.U32.AND P0, PT, R21, 0xc00, PT ;  /* 0x00000c001500780c */ /* 0x000fc80003f06070 */
[----:B------:R-:W-:-:S13]  /*28d0*/  ISETP.GE.U32.AND.EX P0, PT, R2, RZ, PT, P0 ;  /* 0x000000ff0200720c */ /* 0x000fda0003f06100 */
[----:B------:R-:W-:Y:S05]  /*28e0*/  @!P0 BRA `(.L_x_9691) ;  /* 0x0000000000e48947 */ /* 0x000fea0003800000 */
[----:B------:R-:W-:-:S04]  /*28f0*/  IADD3 R7, PT, PT, R7, 0x150, RZ ;  /* 0x0000015007077810 */ /* 0x000fc80007ffe0ff */
[----:B------:R-:W-:-:S07]  /*2900*/  LEA R7, R0, R7, 0x18 ;  /* 0x0000000700077211 */ /* 0x000fce00078ec0ff */
.L_x_9694:
[C---:B----4-:R-:W-:Y:S01]  /*2910*/  IMAD R0, R6.reuse, 0x4, R7 ;  /* 0x0000000406007824 */ /* 0x050fe200078e0207 */
[----:B------:R-:W-:Y:S01]  /*2920*/  IADD3 R6, PT, PT, R6, 0x1000, RZ ;  /* 0x0000100006067810 */ /* 0x000fe20007ffe0ff */
[----:B------:R-:W-:Y:S02]  /*2930*/  IMAD.MOV.U32 R18, RZ, RZ, 0x3bbb989d ;  /* 0x3bbb989dff127424 */ /* 0x000fe400078e00ff */
[----:B------:R-:W-:Y:S01]  /*2940*/  IMAD.MOV.U32 R19, RZ, RZ, 0x437c0000 ;  /* 0x437c0000ff137424 */ /* 0x000fe200078e00ff */
[----:B------:R-:W1:Y:S01]  /*2950*/  LDS R13, [R0+0x2000] ;  /* 0x00200000000d7984 */ /* 0x000e620000000800 */
[----:B------:R-:W-:-:S03]  /*2960*/  ISETP.GE.U32.AND P0, PT, R6, R3, PT ;  /* 0x000000030600720c */ /* 0x000fc60003f06070 */
[----:B------:R-:W4:Y:S01]  /*2970*/  LDS R9, [R0] ;  /* 0x0000000000097984 */ /* 0x000f220000000800 */
[----:B------:R-:W-:-:S03]  /*2980*/  ISETP.GE.U32.AND.EX P0, PT, RZ, UR12, PT, P0 ;  /* 0x0000000cff007c0c */ /* 0x000fc6000bf06100 */
[----:B------:R-:W5:Y:S04]  /*2990*/  LDS R11, [R0+0x1000] ;  /* 0x00100000000b7984 */ /* 0x000f680000000800 */
        /* <DEDUP_REMOVED lines=8> */
[-C--:B------:R-:W-:Y:S01]  /*2a20*/  FFMA.SAT R12, R11, R18.reuse, 0.5 ;  /* 0x3f0000000b0c7423 */ /* 0x080fe20000002012 */
[-C--:B------:R-:W-:Y:S01]  /*2a30*/  FFMA.RM R8, R8, R19.reuse, 12582913 ;  /* 0x4b40000108087423 */ /* 0x080fe20000004013 */
[----:B------:R-:W-:Y:S01]  /*2a40*/  FADD R16, R15, -12583039 ;  /* 0xcb40007f0f107421 */ /* 0x000fe20000000000 */
[----:B------:R-:W-:Y:S01]  /*2a50*/  FFMA.SAT R18, R17, R18, 0.5 ;  /* 0x3f00000011127423 */ /* 0x000fe20000002012 */
[-C--:B------:R-:W-:Y:S01]  /*2a60*/  FFMA.RM R12, R12, R19.reuse, 12582913 ;  /* 0x4b4000010c0c7423 */ /* 0x080fe20000004013 */
[----:B--23--:R-:W-:Y:S01]  /*2a70*/  FADD R10, R8, -12583039 ;  /* 0xcb40007f080a7421 */ /* 0x00cfe20000000000 */
        /* <DEDUP_REMOVED lines=32> */
.L_x_9691:
[----:B------:R-:W-:Y:S05]  /*2c80*/  BSYNC.RECONVERGENT B0 ;  /* 0x0000000000007941 */ /* 0x000fea0003800200 */
.L_x_9690:
[----:B----4-:R-:W4:Y:S01]  /*2c90*/  SHFL.DOWN PT, R0, R5, 0x1, 0x1f ;  /* 0x08201f0005007f89 */ /* 0x010f2200000e0000 */
[----:B------:R-:W-:Y:S01]  /*2ca0*/  UIADD3 UR6, UPT, UPT, UR6, 0xa8, URZ ;  /* 0x000000a806067890 */ /* 0x000fe2000fffe0ff */
[----:B------:R-:W-:Y:S01]  /*2cb0*/  ISETP.NE.AND P0, PT, R22, RZ, PT ;  /* 0x000000ff1600720c */ /* 0x000fe20003f05270 */
[----:B------:R-:W-:Y:S01]  /*2cc0*/  BSSY.RECONVERGENT B0, `(.L_x_9695) ;  /* 0x0000039000007945 */ /* 0x000fe20003800200 */
[----:B01----:R-:W-:Y:S01]  /*2cd0*/  SHF.R.U32.HI R4, RZ, 0x3, R22 ;  /* 0x00000003ff047819 */ /* 0x003fe20000011616 */
[----:B------:R-:W-:-:S03]  /*2ce0*/  ULEA UR6, UR8, UR6, 0x18 ;  /* 0x0000000608067291 */ /* 0x000fc6000f8ec0ff */
[----:B------:R-:W-:Y:S01]  /*2cf0*/  LOP3.LUT R4, R4, 0x7c, RZ, 0xc0, !PT ;  /* 0x0000007c04047812 */ /* 0x000fe200078ec0ff */
[----:B----4-:R-:W-:-:S05]  /*2d00*/  @!P1 FADD R5, R0, R5 ;  /* 0x0000000500059221 */ /* 0x010fca0000000000 */
        /* <DEDUP_REMOVED lines=13> */
[----:B------:R-:W4:Y:S04]  /*2de0*/  LDS.128 R16, [R27+0xe0] ;  /* 0x0000e0001b107984 */ /* 0x000f280000000c00 */
[----:B--23--:R-:W2:Y:S01]  /*2df0*/  LDS.128 R8, [R27+0xf0] ;  /* 0x0000f0001b087984 */ /* 0x00cea20000000c00 */
[----:B0-----:R-:W-:-:S04]  /*2e00*/  FADD R5, R5, R0 ;  /* 0x0000000005057221 */ /* 0x001fc80000000000 */
[----:B-1----:R-:W-:Y:S02]  /*2e10*/  FADD R12, R5, R12 ;  /* 0x0000000c050c7221 */ /* 0x002fe40000000000 */
[----:B------:R-:W0:Y:S02]  /*2e20*/  LDS.128 R4, [R27+0x100] ;  /* 0x000100001b047984 */ /* 0x000e240000000c00 */
[----:B------:R-:W-:-:S04]  /*2e30*/  FADD R13, R12, R13 ;  /* 0x0000000d0c0d7221 */ /* 0x000fc80000000000 */
[----:B------:R-:W-:-:S04]  /*2e40*/  FADD R14, R13, R14 ;  /* 0x0000000e0d0e7221 */ /* 0x000fc80000000000 */
[----:B------:R-:W-:-:S04]  /*2e50*/  FADD R15, R14, R15 ;  /* 0x0000000f0e0f7221 */ /* 0x000fc80000000000 */
[----:B----4-:R-:W-:Y:S02]  /*2e60*/  FADD R16, R15, R16 ;  /* 0x000000100f107221 */ /* 0x010fe40000000000 */
[----:B------:R-:W1:Y:S02]  /*2e70*/  LDS.128 R12, [R27+0x110] ;  /* 0x000110001b0c7984 */ /* 0x000e640000000c00 */
[----:B------:R-:W-:-:S04]  /*2e80*/  FADD R17, R16, R17 ;  /* 0x0000001110117221 */ /* 0x000fc80000000000 */
[----:B------:R-:W-:-:S04]  /*2e90*/  FADD R18, R17, R18 ;  /* 0x0000001211127221 */ /* 0x000fc80000000000 */
[----:B------:R-:W-:-:S04]  /*2ea0*/  FADD R19, R18, R19 ;  /* 0x0000001312137221 */ /* 0x000fc80000000000 */
[----:B--2---:R-:W-:Y:S02]  /*2eb0*/  FADD R8, R19, R8 ;  /* 0x0000000813087221 */ /* 0x004fe40000000000 */
[----:B------:R-:W2:Y:S02]  /*2ec0*/  LDS.128 R16, [R27+0x120] ;  /* 0x000120001b107984 */ /* 0x000ea40000000c00 */
[----:B------:R-:W-:-:S04]  /*2ed0*/  FADD R9, R8, R9 ;  /* 0x0000000908097221 */ /* 0x000fc80000000000 */
[----:B------:R-:W-:-:S04]  /*2ee0*/  FADD R10, R9, R10 ;  /* 0x0000000a090a7221 */ /* 0x000fc80000000000 */
[----:B------:R-:W-:-:S04]  /*2ef0*/  FADD R11, R10, R11 ;  /* 0x0000000b0a0b7221 */ /* 0x000fc80000000000 */
[----:B0-----:R-:W-:Y:S02]  /*2f00*/  FADD R4, R11, R4 ;  /* 0x000000040b047221 */ /* 0x001fe40000000000 */
[----:B------:R-:W0:Y:S02]  /*2f10*/  LDS.128 R8, [R27+0x130] ;  /* 0x000130001b087984 */ /* 0x000e240000000c00 */
[----:B------:R-:W-:-:S04]  /*2f20*/  FADD R5, R4, R5 ;  /* 0x0000000504057221 */ /* 0x000fc80000000000 */
[----:B------:R-:W-:Y:S02]  /*2f30*/  FADD R6, R5, R6 ;  /* 0x0000000605067221 */ /* 0x000fe40000000000 */
[----:B------:R-:W3:Y:S02]  /*2f40*/  LDS.64 R4, [R27+0x140] ;  /* 0x000140001b047984 */ /* 0x000ee40000000a00 */
[----:B------:R-:W-:-:S04]  /*2f50*/  FADD R7, R6, R7 ;  /* 0x0000000706077221 */ /* 0x000fc80000000000 */
[----:B-1----:R-:W-:-:S04]  /*2f60*/  FADD R12, R7, R12 ;  /* 0x0000000c070c7221 */ /* 0x002fc80000000000 */
[----:B------:R-:W-:-:S04]  /*2f70*/  FADD R13, R12, R13 ;  /* 0x0000000d0c0d7221 */ /* 0x000fc80000000000 */
[----:B------:R-:W-:-:S04]  /*2f80*/  FADD R14, R13, R14 ;  /* 0x0000000e0d0e7221 */ /* 0x000fc80000000000 */
[----:B------:R-:W-:-:S04]  /*2f90*/  FADD R15, R14, R15 ;  /* 0x0000000f0e0f7221 */ /* 0x000fc80000000000 */
[----:B--2---:R-:W-:-:S04]  /*2fa0*/  FADD R16, R15, R16 ;  /* 0x000000100f107221 */ /* 0x004fc80000000000 */
[----:B------:R-:W-:-:S04]  /*2fb0*/  FADD R17, R16, R17 ;  /* 0x0000001110117221 */ /* 0x000fc80000000000 */
[----:B------:R-:W-:-:S04]  /*2fc0*/  FADD R18, R17, R18 ;  /* 0x0000001211127221 */ /* 0x000fc80000000000 */
[----:B------:R-:W-:-:S04]  /*2fd0*/  FADD R19, R18, R19 ;  /* 0x0000001312137221 */ /* 0x000fc80000000000 */
[----:B0-----:R-:W-:-:S04]  /*2fe0*/  FADD R8, R19, R8 ;  /* 0x0000000813087221 */ /* 0x001fc80000000000 */
[----:B------:R-:W-:-:S04]  /*2ff0*/  FADD R9, R8, R9 ;  /* 0x0000000908097221 */ /* 0x000fc80000000000 */
[----:B------:R-:W-:-:S04]  /*3000*/  FADD R10, R9, R10 ;  /* 0x0000000a090a7221 */ /* 0x000fc80000000000 */
[----:B------:R-:W-:-:S04]  /*3010*/  FADD R11, R10, R11 ;  /* 0x0000000b0a0b7221 */ /* 0x000fc80000000000 */
[----:B---3--:R-:W-:-:S04]  /*3020*/  FADD R4, R11, R4 ;  /* 0x000000040b047221 */ /* 0x008fc80000000000 */
[----:B------:R-:W-:-:S05]  /*3030*/  FADD R4, R4, R5 ;  /* 0x0000000504047221 */ /* 0x000fca0000000000 */
[----:B------:R1:W-:Y:S02]  /*3040*/  STS [R27+0x14c], R4 ;  /* 0x00014c041b007388 */ /* 0x0003e40000000800 */
.L_x_9696:
[----:B------:R-:W-:Y:S05]  /*3050*/  BSYNC.RECONVERGENT B0 ;  /* 0x0000000000007941 */ /* 0x000fea0003800200 */
.L_x_9695:
[----:B------:R-:W-:Y:S01]  /*3060*/  BAR.SYNC.DEFER_BLOCKING 0x0 ;  /* 0x0000000000007b1d */ /* 0x000fe20000010000 */
[----:B------:R-:W-:-:S05]  /*3070*/  ISETP.GE.AND P0, PT, R22, R3, PT ;  /* 0x000000031600720c */ /* 0x000fca0003f06270 */
[----:B------:R-:W4:Y:S01]  /*3080*/  LDCU UR8, c[0x0][0x408] ;  /* 0x00008100ff0877ac */ /* 0x000f220008000800 */
[----:B------:R-:W-:Y:S07]  /*3090*/  BSSY.RECONVERGENT B0, `(.L_x_9697) ;  /* 0x000009a000007945 */ /* 0x000fee0003800200 */
[----:B------:R-:W-:Y:S05]  /*30a0*/  @P0 BRA `(.L_x_9698) ;  /* 0x0000000800600947 */ /* 0x000fea0003800000 */
[----:B------:R0:W0:Y:S01]  /*30b0*/  LDS R3, [R27+0x14c] ;  /* 0x00014c001b037984 */ /* 0x0000220000000800 */
[----:B------:R-:W-:Y:S01]  /*30c0*/  LEA.HI R6, R20, 0x1, RZ, 0x16 ;  /* 0x0000000114067811 */ /* 0x000fe200078fb0ff */
[----:B------:R-:W-:Y:S03]  /*30d0*/  BSSY.RECONVERGENT B1, `(.L_x_9699) ;  /* 0x0000044000017945 */ /* 0x000fe60003800200 */
        /* <DEDUP_REMOVED lines=11> */
[----:B------:R-:W-:Y:S01]  /*3190*/  FFMA R7, R5, R7, R4 ;  /* 0x0000000705077223 */ /* 0x000fe20000000004 */
[----:B0-----:R-:W-:Y:S06]  /*31a0*/  @!P0 BRA `(.L_x_9702) ;  /* 0x00000000000c8947 */ /* 0x001fec0003800000 */
[----:B------:R-:W-:-:S07]  /*31b0*/  MOV R12, 0x31d0 ;  /* 0x000031d0000c7802 */ /* 0x000fce0000000f00 */
[----:B--234-:R-:W-:Y:S05]  /*31c0*/  CALL.REL.NOINC `($__internal_157_$__cuda_sm3x_div_rn_noftz_f32_slowpath) ;  /* 0x0000000800387944 */ /* 0x01cfea0003c00000 */
[----:B------:R-:W-:-:S07]  /*31d0*/  IMAD.MOV.U32 R7, RZ, RZ, R11 ;  /* 0x000000ffff077224 */ /* 0x000fce00078e000b */
.L_x_9702:
[----:B----4-:R-:W-:Y:S05]  /*31e0*/  BSYNC.RECONVERGENT B2 ;  /* 0x0000000000027941 */ /* 0x010fea0003800200 */
.L_x_9701:
[----:B------:R-:W0:Y:S01]  /*31f0*/  LDC.64 R4, c[0x0][0x3f8] ;  /* 0x0000fe00ff047b82 */ /* 0x000e220000000a00 */
[----:B------:R-:W-:Y:S02]  /*3200*/  IMAD.MOV.U32 R8, RZ, RZ, R22 ;  /* 0x000000ffff087224 */ /* 0x000fe400078e0016 */
[----:B------:R-:W-:Y:S02]  /*3210*/  IMAD.MOV.U32 R9, RZ, RZ, RZ ;  /* 0x000000ffff097224 */ /* 0x000fe400078e00ff */
[----:B------:R-:W-:-:S03]  /*3220*/  IMAD.MOV.U32 R22, RZ, RZ, R26 ;  /* 0x000000ffff167224 */ /* 0x000fc600078e001a */
[----:B--23--:R-:W1:Y:S01]  /*3230*/  LDC.64 R10, c[0x0][0x3f0] ;  /* 0x0000fc00ff0a7b82 */ /* 0x00ce620000000a00 */
        /* <DEDUP_REMOVED lines=10> */
[----:B------:R-:W0:Y:S01]  /*32e0*/  MUFU.RCP R0, R3 ;  /* 0x0000000300007308 */ /* 0x000e220000001000 */
        /* <DEDUP_REMOVED lines=11> */
[----:B------:R-:W-:Y:S05]  /*33a0*/  CALL.REL.NOINC `($__internal_157_$__cuda_sm3x_div_rn_noftz_f32_slowpath) ;  /* 0x0000000400c07944 */ /* 0x000fea0003c00000 */
[----:B------:R-:W-:-:S07]  /*33b0*/  IMAD.MOV.U32 R7, RZ, RZ, R11 ;  /* 0x000000ffff077224 */ /* 0x000fce00078e000b */
.L_x_9704:
[----:B------:R-:W-:Y:S05]  /*33c0*/  BSYNC.RECONVERGENT B2 ;  /* 0x0000000000027941 */ /* 0x000fea0003800200 */
.L_x_9703:
[----:B------:R0:W-:Y:S01]  /*33d0*/  STG.E desc[UR10][R4.64+0x1000], R7 ;  /* 0x0010000704007986 */ /* 0x0001e2000c10190a */
[----:B------:R-:W-:Y:S01]  /*33e0*/  MOV R22, R24 ;  /* 0x0000001800167202 */ /* 0x000fe20000000f00 */
        /* <DEDUP_REMOVED lines=15> */
.L_x_9706:
[----:B------:R-:W-:Y:S05]  /*34e0*/  BSYNC.RECONVERGENT B2 ;  /* 0x0000000000027941 */ /* 0x000fea0003800200 */
.L_x_9705:
[----:B------:R0:W-:Y:S01]  /*34f0*/  STG.E desc[UR10][R4.64+0x2000], R7 ;  /* 0x0020000704007986 */ /* 0x0001e2000c10190a */
[----:B------:R-:W-:-:S07]  /*3500*/  IMAD.MOV.U32 R22, RZ, RZ, R23 ;  /* 0x000000ffff167224 */ /* 0x000fce00078e0017 */
.L_x_9700:
[----:B----4-:R-:W-:Y:S05]  /*3510*/  BSYNC.RECONVERGENT B1 ;  /* 0x0000000000017941 */ /* 0x010fea0003800200 */
.L_x_9699:
[----:B01----:R-:W0:Y:S01]  /*3520*/  LDC.64 R4, c[0x0][0x3f0] ;  /* 0x0000fc00ff047b82 */ /* 0x003e220000000a00 */
[----:B------:R-:W-:-:S07]  /*3530*/  ISETP.GE.U32.AND P0, PT, R20, 0xc00, PT ;  /* 0x00000c001400780c */ /* 0x000fce0003f06070 */
[----:B------:R-:W1:Y:S06]  /*3540*/  LDC.64 R6, c[0x0][0x3f8] ;  /* 0x0000fe00ff067b82 */ /* 0x000e6c0000000a00 */
[----:B------:R-:W-:Y:S05]  /*3550*/  @!P0 BRA `(.L_x_9698) ;  /* 0x0000000400348947 */ /* 0x000fea0003800000 */
.L_x_9715:
        /* <DEDUP_REMOVED lines=8> */
[----:B--23--:R-:W-:-:S05]  /*35e0*/  LEA R10, R22, UR6, 0x2 ;  /* 0x00000006160a7c11 */ /* 0x00cfca000f8e10ff */
[----:B------:R-:W2:Y:S02]  /*35f0*/  LDS R12, [R10] ;  /* 0x000000000a0c7984 */ /* 0x000ea40000000800 */
[----:B--2---:R-:W2:Y:S01]  /*3600*/  FCHK P0, R12, R3 ;  /* 0x000000030c007302 */ /* 0x004ea20000000000 */
[----:B------:R-:W-:-:S04]  /*3610*/  FFMA R8, R0, R12, RZ ;  /* 0x0000000c00087223 */ /* 0x000fc800000000ff */
[----:B------:R-:W-:-:S04]  /*3620*/  FFMA R9, -R3, R8, R12 ;  /* 0x0000000803097223 */ /* 0x000fc8000000010c */
[----:B------:R-:W-:Y:S01]  /*3630*/  FFMA R11, R0, R9, R8 ;  /* 0x00000009000b7223 */ /* 0x000fe20000000008 */
[----:B--2---:R-:W-:Y:S06]  /*3640*/  @!P0 BRA `(.L_x_9708) ;  /* 0x00000000000c8947 */ /* 0x004fec0003800000 */
[----:B------:R-:W-:Y:S02]  /*3650*/  MOV R0, R12 ;  /* 0x0000000c00007202 */ /* 0x000fe40000000f00 */
[----:B------:R-:W-:-:S07]  /*3660*/  MOV R12, 0x3680 ;  /* 0x00003680000c7802 */ /* 0x000fce0000000f00 */
[----:B01----:R-:W-:Y:S05]  /*3670*/  CALL.REL.NOINC `($__internal_157_$__cuda_sm3x_div_rn_noftz_f32_slowpath) ;  /* 0x00000004000c7944 */ /* 0x003fea0003c00000 */
.L_x_9708:
[----:B------:R-:W-:Y:S05]  /*3680*/  BSYNC.RECONVERGENT B1 ;  /* 0x0000000000017941 */ /* 0x000fea0003800200 */
.L_x_9707:
[----:B------:R-:W2:Y:S01]  /*3690*/  LDS R14, [R10+0x1000] ;  /* 0x001000000a0e7984 */ /* 0x000ea20000000800 */
[C---:B-1----:R-:W-:Y:S01]  /*36a0*/  IMAD R0, R6.reuse, UR4, RZ ;  /* 0x0000000406007c24 */ /* 0x042fe2000f8e02ff */
[----:B------:R-:W1:Y:S01]  /*36b0*/  MUFU.RCP R16, R3 ;  /* 0x0000000300107308 */ /* 0x000e620000001000 */
        /* <DEDUP_REMOVED lines=10> */
[----:B--2---:R-:W1:Y:S02]  /*3760*/  FCHK P0, R14, R3 ;  /* 0x000000030e007302 */ /* 0x004e640000000000 */
[----:B------:R-:W-:-:S04]  /*3770*/  FFMA R12, R0, R14, RZ ;  /* 0x0000000e000c7223 */ /* 0x000fc800000000ff */
[----:B------:R-:W-:-:S04]  /*3780*/  FFMA R13, -R3, R12, R14 ;  /* 0x0000000c030d7223 */ /* 0x000fc8000000010e */
[----:B------:R-:W-:Y:S01]  /*3790*/  FFMA R13, R0, R13, R12 ;  /* 0x0000000d000d7223 */ /* 0x000fe2000000000c */
[----:B01----:R-:W-:Y:S06]  /*37a0*/  @!P0 BRA `(.L_x_9710) ;  /* 0x0000000000108947 */ /* 0x003fec0003800000 */
[----:B------:R-:W-:Y:S01]  /*37b0*/  IMAD.MOV.U32 R0, RZ, RZ, R14 ;  /* 0x000000ffff007224 */ /* 0x000fe200078e000e */
[----:B------:R-:W-:-:S07]  /*37c0*/  MOV R12, 0x37e0 ;  /* 0x000037e0000c7802 */ /* 0x000fce0000000f00 */
[----:B------:R-:W-:Y:S05]  /*37d0*/  CALL.REL.NOINC `($__internal_157_$__cuda_sm3x_div_rn_noftz_f32_slowpath) ;  /* 0x0000000000b47944 */ /* 0x000fea0003c00000 */
[----:B------:R-:W-:-:S07]  /*37e0*/  MOV R13, R11 ;  /* 0x0000000b000d7202 */ /* 0x000fce0000000f00 */
.L_x_9710:
[----:B------:R-:W-:Y:S05]  /*37f0*/  BSYNC.RECONVERGENT B1 ;  /* 0x0000000000017941 */ /* 0x000fea0003800200 */
.L_x_9709:
        /* <DEDUP_REMOVED lines=13> */
[----:B------:R-:W-:Y:S05]  /*38d0*/  CALL.REL.NOINC `($__internal_157_$__cuda_sm3x_div_rn_noftz_f32_slowpath) ;  /* 0x0000000000747944 */ /* 0x000fea0003c00000 */
.L_x_9712:
[----:B------:R-:W-:Y:S05]  /*38e0*/  BSYNC.RECONVERGENT B1 ;  /* 0x0000000000017941 */ /* 0x000fea0003800200 */
.L_x_9711:
        /* <DEDUP_REMOVED lines=14> */
[----:B------:R-:W-:-:S07]  /*39d0*/  IMAD.MOV.U32 R13, RZ, RZ, R11 ;  /* 0x000000ffff0d7224 */ /* 0x000fce00078e000b */
.L_x_9714:
[----:B------:R-:W-:Y:S05]  /*39e0*/  BSYNC.RECONVERGENT B1 ;  /* 0x0000000000017941 */ /* 0x000fea0003800200 */
.L_x_9713:
[----:B------:R0:W-:Y:S01]  /*39f0*/  STG.E desc[UR10][R8.64+0x3000], R13 ;  /* 0x0030000d08007986 */ /* 0x0001e2000c10190a */
[----:B------:R-:W-:-:S04]  /*3a00*/  IADD3 R22, PT, PT, R22, 0x1000, RZ ;  /* 0x0000100016167810 */ /* 0x000fc80007ffe0ff */
[----:B------:R-:W-:-:S13]  /*3a10*/  ISETP.GE.AND P0, PT, R22, UR8, PT ;  /* 0x0000000816007c0c */ /* 0x000fda000bf06270 */
[----:B0-----:R-:W-:Y:S05]  /*3a20*/  @!P0 BRA `(.L_x_9715) ;  /* 0xfffffff800cc8947 */ /* 0x001fea000383ffff */
.L_x_9698:
[----:B----4-:R-:W-:Y:S05]  /*3a30*/  BSYNC.RECONVERGENT B0 ;  /* 0x0000000000007941 */ /* 0x010fea0003800200 */
.L_x_9697:
[----:B------:R-:W4:Y:S01]  /*3a40*/  LDCU.64 UR6, c[0x0][0x400] ;  /* 0x00008000ff0677ac */ /* 0x000f220008000a00 */
[----:B------:R-:W-:-:S04]  /*3a50*/  UIADD3 UR5, UP0, UPT, UR9, UR5, URZ ;  /* 0x0000000509057290 */ /* 0x000fc8000ff1e0ff */
[----:B------:R-:W-:Y:S02]  /*3a60*/  UIADD3.X UR4, UPT, UPT, URZ, UR4, URZ, UP0, !UPT ;  /* 0x00000004ff047290 */ /* 0x000fe400087fe4ff */
[----:B----4-:R-:W-:-:S04]  /*3a70*/  UISETP.GE.U32.AND UP0, UPT, UR5, UR6, UPT ;  /* 0x000000060500728c */ /* 0x010fc8000bf06070 */
[----:B------:R-:W-:-:S09]  /*3a80*/  UISETP.GE.AND.EX UP0, UPT, UR4, UR7, UPT, UP0 ;  /* 0x000000070400728c */ /* 0x000fd2000bf06300 */
[----:B------:R-:W-:Y:S05]  /*3a90*/  BRA.U !UP0, `(.L_x_9716) ;  /* 0xffffffc508987547 */ /* 0x000fea000b83ffff */
[----:B------:R-:W-:Y:S05]  /*3aa0*/  EXIT ;  /* 0x000000000000794d */ /* 0x000fea0003800000 */
        .weak           $__internal_157_$__cuda_sm3x_div_rn_noftz_f32_slowpath
        .type           $__internal_157_$__cuda_sm3x_div_rn_noftz_f32_slowpath,@function
        .size           $__internal_157_$__cuda_sm3x_div_rn_noftz_f32_slowpath,(.L_x_37534 - $__internal_157_$__cuda_sm3x_div_rn_noftz_f32_slowpath)
$__internal_157_$__cuda_sm3x_div_rn_noftz_f32_slowpath:
        /* <DEDUP_REMOVED lines=35> */
.L_x_9718:
        /* <DEDUP_REMOVED lines=51> */
.L_x_9725:
[----:B------:R-:W-:-:S04]  /*4010*/  LOP3.LUT R0, R0, 0x80000000, RZ, 0xc0, !PT ;  /* 0x8000000000007812 */ /* 0x000fc800078ec0ff */
[----:B------:R-:W-:Y:S01]  /*4020*/  LOP3.LUT R0, R0, 0x7f800000, RZ, 0xfc, !PT ;  /* 0x7f80000000007812 */ /* 0x000fe200078efcff */
[----:B------:R-:W-:Y:S06]  /*4030*/  BRA `(.L_x_9726) ;  /* 0x0000000000047947 */ /* 0x000fec0003800000 */
.L_x_9724:
[----:B------:R-:W-:-:S07]  /*4040*/  LEA R0, R14, R0, 0x17 ;  /* 0x000000000e007211 */ /* 0x000fce00078eb8ff */
.L_x_9726:
[----:B------:R-:W-:Y:S05]  /*4050*/  BSYNC.RECONVERGENT B4 ;  /* 0x0000000000047941 */ /* 0x000fea0003800200 */
.L_x_9723:
[----:B------:R-:W-:Y:S05]  /*4060*/  BRA `(.L_x_9727) ;  /* 0x0000000000207947 */ /* 0x000fea0003800000 */
.L_x_9722:
[----:B------:R-:W-:-:S04]  /*4070*/  LOP3.LUT R0, R11, 0x80000000, R0, 0x48, !PT ;  /* 0x800000000b007812 */ /* 0x000fc800078e4800 */
[----:B------:R-:W-:Y:S01]  /*4080*/  LOP3.LUT R0, R0, 0x7f800000, RZ, 0xfc, !PT ;  /* 0x7f80000000007812 */ /* 0x000fe200078efcff */
[----:B------:R-:W-:Y:S06]  /*4090*/  BRA `(.L_x_9727) ;  /* 0x0000000000147947 */ /* 0x000fec0003800000 */
.L_x_9721:
[----:B------:R-:W-:Y:S01]  /*40a0*/  LOP3.LUT R0, R11, 0x80000000, R0, 0x48, !PT ;  /* 0x800000000b007812 */ /* 0x000fe200078e4800 */
[----:B------:R-:W-:Y:S06]  /*40b0*/  BRA `(.L_x_9727) ;  /* 0x00000000000c7947 */ /* 0x000fec0003800000 */
.L_x_9720:
[----:B------:R-:W0:Y:S01]  /*40c0*/  MUFU.RSQ R0, -QNAN ;  /* 0xffc0000000007908 */ /* 0x000e220000001400 */
[----:B------:R-:W-:Y:S05]  /*40d0*/  BRA `(.L_x_9727) ;  /* 0x0000000000047947 */ /* 0x000fea0003800000 */
.L_x_9719:
[----:B------:R-:W-:-:S07]  /*40e0*/  FADD.FTZ R0, R0, R3 ;  /* 0x0000000300007221 */ /* 0x000fce0000010000 */
.L_x_9727:
[----:B------:R-:W-:Y:S05]  /*40f0*/  BSYNC.RECONVERGENT B3 ;  /* 0x0000000000037941 */ /* 0x000fea0003800200 */
.L_x_9717:
[----:B------:R-:W-:Y:S02]  /*4100*/  IMAD.MOV.U32 R13, RZ, RZ, 0x0 ;  /* 0x00000000ff0d7424 */ /* 0x000fe400078e00ff */
[----:B0-----:R-:W-:Y:S02]  /*4110*/  IMAD.MOV.U32 R11, RZ, RZ, R0 ;  /* 0x000000ffff0b7224 */ /* 0x001fe400078e0000 */
[----:B------:R-:W-:Y:S05]  /*4120*/  RET.REL.NODEC R12 `(_Z20SoftmaxBlockSMemImplI22BroadcastScaleMaskLoadIffbLm3EiE11DirectStoreIffEfLi1ELi1024EL9Algorithm0EEvT_T0_ll) ;  /* 0xffffffbc0cb47950 */ /* 0x000fea0003c3ffff */
.L_x_9728:
        /* <DEDUP_REMOVED lines=13> */
.L_x_37534:


//--------------------- .text._Z20SoftmaxBlockSMemImplI22BroadcastScaleMaskLoadIffbLm3EiE11DirectStoreIffEfLi1ELi128EL9Algorithm0EEvT_T0_ll --------------------------
	.section	.text._Z20SoftmaxBlockSMemImplI22BroadcastScaleMaskLoadIffbLm3EiE11DirectStoreIffEfLi1ELi128EL9Algorithm0EEvT_T0_ll,"ax",@progbits
	.align	128
        .global         _Z20SoftmaxBlockSMemImplI22BroadcastScaleMaskLoadIffbLm3EiE11DirectStoreIffEfLi1ELi128EL9Algorithm0EEvT_T0_ll
        .type           _Z20SoftmaxBlockSMemImplI22BroadcastScaleMaskLoadIffbLm3EiE11DirectStoreIffEfLi1ELi128EL9Algorithm0EEvT_T0_ll,@function
        .size           _Z20SoftmaxBlockSMemImplI22BroadcastScaleMaskLoadIffbLm3EiE11DirectStoreIffEfLi1ELi128EL9Algorithm0EEvT_T0_ll,(.L_x_37535 - _Z20SoftmaxBlockSMemImplI22BroadcastScaleMaskLoadIffbLm3EiE11DirectStoreIffEfLi1ELi128EL9Algorithm0EEvT_T0_ll)
        .other          _Z20SoftmaxBlockSMemImplI22BroadcastScaleMaskLoadIffbLm3EiE11DirectStoreIffEfLi1ELi128EL9Algorithm0EEvT_T0_ll,@"STO_CUDA_ENTRY STV_DEFAULT"
_Z20SoftmaxBlockSMemImplI22BroadcastScaleMaskLoadIffbLm3EiE11DirectStoreIffEfLi1ELi128EL9Algorithm0EEvT_T0_ll:
.text._Z20SoftmaxBlockSMemImplI22BroadcastScaleMaskLoadIffbLm3EiE11DirectStoreIffEfLi1ELi128EL9Algorithm0EEvT_T0_ll:
        /* <DEDUP_REMOVED lines=16> */
.L_x_9760:
[----:B0-----:R-:W0:Y:S01]  /*0100*/  S2R R20, SR_TID.X ;  /* 0x0000000000147919 */ /* 0x001e220000002100 */
[----:B-1----:R-:W1:Y:S01]  /*0110*/  LDCU UR6, c[0x0][0x408] ;  /* 0x00008100ff0677ac */ /* 0x002e620008000800 */
[----:B------:R-:W-:Y:S01]  /*0120*/  BSSY.RECONVERGENT B0, `(.L_x_9729) ;  /* 0x00001ee000007945 */ /* 0x000fe20003800200 */
[----:B--2---:R-:W-:Y:S01]  /*0130*/  IMAD.MOV.U32 R3, RZ, RZ, -0x800000 ;  /* 0xff800000ff037424 */ /* 0x004fe200078e00ff */
        /* <DEDUP_REMOVED lines=10> */
[----:B------:R-:W-:Y:S02]  /*01e0*/  IMAD.MOV.U32 R3, RZ, RZ, -0x800000 ;  /* 0xff800000ff037424 */ /* 0x000fe400078e00ff */
[----:B------:R-:W-:Y:S01]  /*01f0*/  LOP3.LUT R27, R27, 0x3, RZ, 0xc0, !PT ;  /* 0x000000031b1b7812 */ /* 0x000fe200078ec0ff */
[----:B------:R-:W-:-:S03]  /*0200*/  IMAD.MOV.U32 R0, RZ, RZ, R20 ;  /* 0x000000ffff007224 */ /* 0x000fc600078e0014 */
        /* <DEDUP_REMOVED lines=20> */
[----:B---3--:R-:W-:-:S06]  /*0350*/  IADD3 R25, PT, PT, R0, 0xffffffe, RZ ;  /* 0x0ffffffe00197810 */ /* 0x008fcc0007ffe0ff */
[----:B------:R-:W3:Y:S02]  /*0360*/  F2I.FTZ.U32.TRUNC.NTZ R25, R25 ;  /* 0x0000001900197305 */ /* 0x000ee4000021f000 */
[----:B---3--:R-:W-:-:S04]  /*0370*/  IMAD.MOV R3, RZ, RZ, -R25 ;  /* 0x000000ffff037224 */ /* 0x008fc800078e0a19 */
[----:B------:R-:W-:-:S04]  /*0380*/  IMAD R3, R3, R22, RZ ;  /* 0x0000001603037224 */ /* 0x000fc800078e02ff */
[----:B------:R-:W-:Y:S01]  /*0390*/  IMAD.HI.U32 R24, R25, R3, R24 ;  /* 0x0000000319187227 */ /* 0x000fe200078e0018 */
[----:B------:R-:W-:-:S03]  /*03a0*/  IABS R25, R23 ;  /* 0x0000001700197213 */ /* 0x000fc60000000000 */
[----:B------:R-:W-:Y:S01]  /*03b0*/  IMAD.MOV.U32 R3, RZ, RZ, R6 ;  /* 0x000000ffff037224 */ /* 0x000fe200078e0006 */
[----:B------:R-:W3:Y:S03]  /*03c0*/  I2F.RP R8, R25 ;  /* 0x0000001900087306 */ /* 0x000ee60000209400 */
[----:B------:R-:W-:-:S05]  /*03d0*/  IMAD.HI.U32 R0, R24, R3, RZ ;  /* 0x0000000318007227 */ /* 0x000fca00078e00ff */
[----:B------:R-:W-:-:S05]  /*03e0*/  IADD3 R6, PT, PT, -R0, RZ, RZ ;  /* 0x000000ff00067210 */ /* 0x000fca0007ffe1ff */
[C---:B------:R-:W-:Y:S01]  /*03f0*/  IMAD R3, R22.reuse, R6, R3 ;  /* 0x0000000616037224 */ /* 0x040fe200078e0203 */
[----:B---3--:R-:W3:Y:S04]  /*0400*/  MUFU.RCP R8, R8 ;  /* 0x0000000800087308 */ /* 0x008ee80000001000 */
[----:B------:R-:W-:-:S13]  /*0410*/  ISETP.GT.U32.AND P1, PT, R22, R3, PT ;  /* 0x000000031600720c */ /* 0x000fda0003f24070 */
[----:B------:R-:W-:Y:S02]  /*0420*/  @!P1 IMAD.IADD R3, R3, 0x1, -R22 ;  /* 0x0000000103039824 */ /* 0x000fe400078e0a16 */
[----:B------:R-:W-:Y:S02]  /*0430*/  @!P1 VIADD R0, R0, 0x1 ;  /* 0x0000000100009836 */ /* 0x000fe40000000000 */
[----:B---3--:R-:W-:Y:S01]  /*0440*/  VIADD R6, R8, 0xffffffe ;  /* 0x0ffffffe08067836 */ /* 0x008fe20000000000 */
[----:B------:R-:W-:Y:S02]  /*0450*/  ISETP.GE.U32.AND P0, PT, R3, R22, PT ;  /* 0x000000160300720c */ /* 0x000fe40003f06070 */
[----:B------:R-:W-:Y:S01]  /*0460*/  LOP3.LUT R3, R28, R21, RZ, 0x3c, !PT ;  /* 0x000000151c037212 */ /* 0x000fe200078e3cff */
[----:B------:R3:W2:Y:S03]  /*0470*/  F2I.FTZ.U32.TRUNC.NTZ R7, R6 ;  /* 0x0000000600077305 */ /* 0x0006a6000021f000 */
[----:B------:R-:W-:Y:S01]  /*0480*/  ISETP.GE.AND P2, PT, R3, RZ, PT ;  /* 0x000000ff0300720c */ /* 0x000fe20003f46270 */
[----:B---3--:R-:W-:-:S06]  /*0490*/  IMAD.MOV.U32 R6, RZ, RZ, RZ ;  /* 0x000000ffff067224 */ /* 0x008fcc00078e00ff */
[----:B------:R-:W-:Y:S02]  /*04a0*/  @P0 VIADD R0, R0, 0x1 ;  /* 0x0000000100000836 */ /* 0x000fe40000000000 */
[----:B--2---:R-:W-:-:S04]  /*04b0*/  IMAD.MOV R8, RZ, RZ, -R7 ;  /* 0x000000ffff087224 */ /* 0x004fc800078e0a07 */
[----:B------:R-:W-:Y:S01]  /*04c0*/  @!P2 IADD3 R0, PT, PT, -R0, RZ, RZ ;  /* 0x000000ff0000a210 */ /* 0x000fe20007ffe1ff */
[----:B------:R-:W-:-:S03]  /*04d0*/  IMAD R29, R8, R25, RZ ;  /* 0x00000019081d7224 */ /* 0x000fc600078e02ff */
[----:B------:R-:W-:Y:S01]  /*04e0*/  SEL R0, R26, R0, !P3 ;  /* 0x000000001a007207 */ /* 0x000fe20005800000 */
[----:B------:R-:W2:Y:S01]  /*04f0*/  LDC.64 R8, c[0x0][0x380] ;  /* 0x0000e000ff087b82 */ /* 0x000ea20000000a00 */
[----:B------:R-:W-:-:S04]  /*0500*/  IMAD.HI.U32 R29, R7, R29, R6 ;  /* 0x0000001d071d7227 */ /* 0x000fc800078e0006 */
[----:B------:R-:W-:-:S04]  /*0510*/  IMAD.MOV R3, RZ, RZ, -R0 ;  /* 0x000000ffff037224 */ /* 0x000fc800078e0a00 */
[----:B------:R-:W-:-:S05]  /*0520*/  IMAD R32, R21, R3, R28 ;  /* 0x0000000315207224 */ /* 0x000fca00078e021c */
[----:B------:R-:W-:-:S05]  /*0530*/  IABS R3, R32 ;  /* 0x0000002000037213 */ /* 0x000fca0000000000 */
[----:B------:R-:W-:-:S04]  /*0540*/  IMAD.MOV.U32 R6, RZ, RZ, R3 ;  /* 0x000000ffff067224 */ /* 0x000fc800078e0003 */
[----:B------:R-:W-:-:S05]  /*0550*/  IMAD.HI.U32 R3, R29, R6, RZ ;  /* 0x000000061d037227 */ /* 0x000fca00078e00ff */
[----:B------:R-:W-:-:S05]  /*0560*/  IADD3 R7, PT, PT, -R3, RZ, RZ ;  /* 0x000000ff03077210 */ /* 0x000fca0007ffe1ff */
        /* <DEDUP_REMOVED lines=14> */
[----:B------:R-:W-:Y:S01]  /*0650*/  ISETP.NE.AND.EX P0, PT, R13, RZ, PT, P0 ;  /* 0x000000ff0d00720c */ /* 0x000fe20003f05300 */
[----:B------:R-:W-:Y:S01]  /*0660*/  @!P2 IMAD.MOV R3, RZ, RZ, -R3 ;  /* 0x000000ffff03a224 */ /* 0x000fe200078e0a03 */
[----:B-1----:R-:W-:Y:S02]  /*0670*/  ISETP.NE.U32.AND P2, PT, R16, 0x1, PT ;  /* 0x000000011000780c */ /* 0x002fe40003f45070 */
[----:B------:R-:W-:Y:S02]  /*0680*/  SEL R13, R0, RZ, P0 ;  /* 0x000000ff000d7207 */ /* 0x000fe40000000000 */
[----:B------:R-:W-:-:S02]  /*0690*/  SEL R3, R31, R3, !P4 ;  /* 0x000000031f037207 */ /* 0x000fc40006000000 */
[----:B------:R-:W-:Y:S02]  /*06a0*/  ISETP.NE.AND.EX P2, PT, R17, RZ, PT, P2 ;  /* 0x000000ff1100720c */ /* 0x000fe40003f45320 */
[----:B------:R-:W-:Y:S02]  /*06b0*/  IADD3 R12, PT, PT, -R3, RZ, RZ ;  /* 0x000000ff030c7210 */ /* 0x000fe40007ffe1ff */
        /* <DEDUP_REMOVED lines=69> */
[----:B------:R-:W-:Y:S01]  /*0b10*/  IADD3 R0, PT, PT, R20, 0x100, RZ ;  /* 0x0000010014007810 */ /* 0x000fe20007ffe0ff */
        /* <DEDUP_REMOVED lines=56> */
.L_x_9732:
[----:B------:R-:W-:Y:S05]  /*0ea0*/  BSYNC.RECONVERGENT B1 ;  /* 0x0000000000017941 */ /* 0x000fea0003800200 */
.L_x_9731:
        /* <DEDUP_REMOVED lines=30> */
.L_x_9733:
        /* <DEDUP_REMOVED lines=219> */
[----:B------:R-:W-:-:S02]  /*1e40*/  ISETP.NE.AND P6, PT, R39, RZ, PT ;  /* 0x000000ff2700720c */ /* 0x000fc40003fc5270 */
[----:B------:R-:W-:Y:S02]  /*1e50*/  IADD3 R10, PT, PT, R10, 0x200, RZ ;  /* 0x000002000a0a7810 */ /* 0x000fe40007ffe0ff */
        /* <DEDUP_REMOVED lines=20> */
[----:B------:R-:W-:Y:S02]  /*1fa0*/  VIADD R14, R14, 0x200 ;  /* 0x000002000e0e7836 */ /* 0x000fe40000000000 */
[----:B------:R-:W-:Y:S01]  /*1fb0*/  FMNMX R3, R3, R26, !PT ;  /* 0x0000001a03037209 */ /* 0x000fe20007800000 */
[----:B------:R-:W-:Y:S04]  /*1fc0*/  STS [R15], R16 ;  /* 0x000000100f007388 */ /* 0x000fe80000000800 */
[----:B------:R0:W-:Y:S02]  /*1fd0*/  STS [R15+0x200], R26 ;  /* 0x0002001a0f007388 */ /* 0x0001e40000000800 */
[----:B0-----:R-:W-:Y:S01]  /*1fe0*/  VIADD R15, R15, 0x800 ;  /* 0x000008000f0f7836 */ /* 0x001fe20000000000 */
[----:B------:R-:W-:Y:S06]  /*1ff0*/  @!P3 BRA `(.L_x_9733) ;  /* 0xfffffff00024b947 */ /* 0x000fec000383ffff */
.L_x_9730:
[----:B------:R-:W-:Y:S05]  /*2000*/  BSYNC.RECONVERGENT B0 ;  /* 0x0000000000007941 */ /* 0x000fea0003800200 */
.L_x_9729:
[----:B------:R-:W1:Y:S01]  /*2010*/  S2R R17, SR_LANEID ;  /* 0x0000000000117919 */ /* 0x000e620000000000 */
[----:B------:R-:W-:Y:S01]  /*2020*/  IMAD.MOV.U32 R9, RZ, RZ, R3 ;  /* 0x000000ffff097224 */ /* 0x000fe200078e0003 */
[----:B------:R-:W-:Y:S01]  /*2030*/  BSSY.RECONVERGENT B0, `(.L_x_9734) ;  /* 0x000001e000007945 */ /* 0x000fe20003800200 */
[----:B------:R-:W-:Y:S01]  /*2040*/  PLOP3.LUT P5, PT, PT, PT, PT, 0x8, 0x80 ;  /* 0x000000000080781c */ /* 0x000fe20003fae170 */
[----:B------:R-:W2:Y:S02]  /*2050*/  S2R R14, SR_TID.X ;  /* 0x00000000000e7919 */ /* 0x000ea40000002100 */
[----:B------:R-:W3:Y:S01]  /*2060*/  SHFL.DOWN PT, R0, R9, 0x1, 0x1f ;  /* 0x08201f0009007f89 */ /* 0x000ee200000e0000 */
[C---:B-1----:R-:W-:Y:S02]  /*2070*/  ISETP.GT.AND P1, PT, R17.reuse, 0x1e, PT ;  /* 0x0000001e1100780c */ /* 0x042fe40003f24270 */
[C---:B------:R-:W-:Y:S02]  /*2080*/  ISETP.GT.AND P2, PT, R17.reuse, 0x1d, PT ;  /* 0x0000001d1100780c */ /* 0x040fe40003f44270 */
[----:B------:R-:W-:-:S02]  /*2090*/  ISETP.GT.AND P0, PT, R17, 0x1b, PT ;  /* 0x0000001b1100780c */ /* 0x000fc40003f04270 */
[C---:B------:R-:W-:Y:S02]  /*20a0*/  ISETP.GT.AND P4, PT, R17.reuse, 0xf, PT ;  /* 0x0000000f1100780c */ /* 0x040fe40003f84270 */
[----:B------:R-:W-:Y:S02]  /*20b0*/  P2R R3, PR, RZ, 0x1 ;  /* 0x00000001ff037803 */ /* 0x000fe40000000000 */
[----:B------:R-:W-:-:S03]  /*20c0*/  ISETP.GT.AND P3, PT, R17, 0x17, PT ;  /* 0x000000171100780c */ /* 0x000fc60003f64270 */
[----:B---3--:R-:W-:Y:S01]  /*20d0*/  @!P1 FMNMX R9, R0, R9, !PT ;  /* 0x0000000900099209 */ /* 0x008fe20007800000 */
[----:B------:R-:W1:Y:S04]  /*20e0*/  S2R R3, SR_CgaCtaId ;  /* 0x0000000000037919 */ /* 0x000e680000008800 */
[----:B------:R-:W3:Y:S02]  /*20f0*/  SHFL.DOWN PT, R0, R9, 0x2, 0x1f ;  /* 0x08401f0009007f89 */ /* 0x000ee400000e0000 */
[----:B---3--:R-:W-:-:S05]  /*2100*/  @!P2 FMNMX R9, R9, R0, !PT ;  /* 0x000000000909a209 */ /* 0x008fca0007800000 */
[----:B------:R-:W3:Y:S02]  /*2110*/  SHFL.DOWN PT, R0, R9, 0x4, 0x1f ;  /* 0x08801f0009007f89 */ /* 0x000ee400000e0000 */
[----:B---3--:R-:W-:-:S05]  /*2120*/  @!P0 FMNMX R9, R9, R0, !PT ;  /* 0x0000000009098209 */ /* 0x008fca0007800000 */
[----:B------:R-:W3:Y:S02]  /*2130*/  SHFL.DOWN PT, R0, R9, 0x8, 0x1f ;  /* 0x09001f0009007f89 */ /* 0x000ee400000e0000 */
[----:B---3--:R-:W-:-:S04]  /*2140*/  FMNMX R0, R9, R0, !PT ;  /* 0x0000000009007209 */ /* 0x008fc80007800000 */
[----:B------:R-:W-:-:S05]  /*2150*/  FSEL R6, R9, R0, P3 ;  /* 0x0000000009067208 */ /* 0x000fca0001800000 */
[----:B------:R3:W4:Y:S01]  /*2160*/  SHFL.DOWN PT, R7, R6, 0x10, 0x1f ;  /* 0x0a001f0006077f89 */ /* 0x00072200000e0000 */
[----:B-12---:R-:W-:Y:S05]  /*2170*/  @P4 BRA `(.L_x_9735) ;  /* 0x0000000000244947 */ /* 0x006fea0003800000 */
[----:B------:R-:W1:Y:S01]  /*2180*/  S2UR UR7, SR_CgaCtaId ;  /* 0x00000000000779c3 */ /* 0x000e620000008800 */
[----:B------:R-:W-:Y:S01]  /*2190*/  ISETP.NE.AND P0, PT, R17, RZ, PT ;  /* 0x000000ff1100720c */ /* 0x000fe20003f05270 */
[----:B------:R-:W-:Y:S01]  /*21a0*/  UMOV UR6, 0x400 ;  /* 0x0000040000067882 */ /* 0x000fe20000000000 */
[----:B------:R-:W-:Y:S02]  /*21b0*/  SHF.R.U32.HI R8, RZ, 0x3, R14 ;  /* 0x00000003ff087819 */ /* 0x000fe4000001160e */
[----:B---34-:R-:W-:Y:S02]  /*21c0*/  FMNMX R6, R0, R7, !PT ;  /* 0x0000000700067209 */ /* 0x018fe40007800000 */
[----:B------:R-:W-:-:S07]  /*21d0*/  LOP3.LUT R7, R8, 0x7c, RZ, 0xc0, !PT ;  /* 0x0000007c08077812 */ /* 0x000fce00078ec0ff */
[----:B------:R-:W-:Y:S01]  /*21e0*/  @!P0 PLOP3.LUT P5, PT, PT, PT, PT, 0x80, 0x8 ;  /* 0x000000000008881c */ /* 0x000fe20003faf070 */
[----:B-1----:R-:W-:-:S09]  /*21f0*/  ULEA UR6, UR7, UR6, 0x18 ;  /* 0x0000000607067291 */ /* 0x002fd2000f8ec0ff */
[----:B------:R1:W-:Y:S03]  /*2200*/  @!P0 STS [R7+UR6+0x4], R6 ;  /* 0x0000040607008988 */ /* 0x0003e60008000806 */
.L_x_9735:
[----:B------:R-:W-:Y:S05]  /*2210*/  BSYNC.RECONVERGENT B0 ;  /* 0x0000000000007941 */ /* 0x000fea0003800200 */
.L_x_9734:
[----:B------:R-:W-:Y:S01]  /*2220*/  BAR.SYNC.DEFER_BLOCKING 0x0 ;  /* 0x0000000000007b1d */ /* 0x000fe20000010000 */
[C---:B------:R-:W-:Y:S01]  /*2230*/  ISETP.NE.AND P6, PT, R14.reuse, RZ, PT ;  /* 0x000000ff0e00720c */ /* 0x040fe20003fc5270 */
[C---:B------:R-:W-:Y:S01]  /*2240*/  VIADD R13, R14.reuse, 0x80 ;  /* 0x000000800e0d7836 */ /* 0x040fe20000000000 */
[----:B------:R-:W-:Y:S02]  /*2250*/  MOV R8, 0x400 ;  /* 0x0000040000087802 */ /* 0x000fe40000000f00 */
[----:B------:R-:W-:-:S03]  /*2260*/  ISETP.GE.U32.AND P0, PT, R14, R5, PT ;  /* 0x000000050e00720c */ /* 0x000fc60003f06070 */
[----:B------:R-:W2:Y:S01]  /*2270*/  S2UR UR7, SR_CgaCtaId ;  /* 0x00000000000779c3 */ /* 0x000ea20000008800 */
[----:B------:R-:W-:Y:S01]  /*2280*/  LEA R0, R3, R8, 0x18 ;  /* 0x0000000803007211 */ /* 0x000fe200078ec0ff */
[----:B------:R-:W5:Y:S01]  /*2290*/  LDCU UR12, c[0x0][0x40c] ;  /* 0x00008180ff0c77ac */ /* 0x000f620008000800 */
[----:B------:R-:W-:Y:S01]  /*22a0*/  BSSY.RECONVERGENT B0, `(.L_x_9736) ;  /* 0x0000084000007945 */ /* 0x000fe20003800200 */
[----:B------:R-:W-:Y:S02]  /*22b0*/  UMOV UR6, 0x400 ;  /* 0x0000040000067882 */ /* 0x000fe40000000000 */
[----:B------:R-:W-:Y:S01]  /*22c0*/  UIADD3 UR8, UPT, UPT, UR6, 0x40, URZ ;  /* 0x0000004006087890 */ /* 0x000fe2000fffe0ff */
[----:B------:R-:W3:Y:S01]  /*22d0*/  @!P6 LDS.64 R10, [R0+0x8] ;  /* 0x00000800000ae984 */ /* 0x000ee20000000a00 */
[----:B-----5:R-:W-:-:S03]  /*22e0*/  ISETP.GE.AND.EX P0, PT, RZ, UR12, PT, P0 ;  /* 0x0000000cff007c0c */ /* 0x020fc6000bf06300 */
[----:B-1--4-:R-:W1:Y:S01]  /*22f0*/  @!P6 LDS R7, [R0+0x10] ;  /* 0x000010000007e984 */ /* 0x012e620000000800 */
[----:B--2---:R-:W-:-:S06]  /*2300*/  ULEA UR8, UR7, UR8, 0x18 ;  /* 0x0000000807087291 */ /* 0x004fcc000f8ec0ff */
[----:B0-----:R-:W-:Y:S02]  /*2310*/  LEA R12, R14, UR8, 0x2 ;  /* 0x000000080e0c7c11 */ /* 0x001fe4000f8e10ff */
[----:B---3--:R-:W-:Y:S01]  /*2320*/  @!P6 FMNMX3 R10, R6, R10, R11, !PT ;  /* 0x0000000a060ae276 */ /* 0x008fe2000780000b */
[----:B------:R-:W-:-:S03]  /*2330*/  VIADD R6, R14, 0x180 ;  /* 0x000001800e067836 */ /* 0x000fc60000000000 */
[----:B-1----:R-:W-:Y:S01]  /*2340*/  @!P6 FMNMX R9, R10, R7, !PT ;  /* 0x000000070a09e209 */ /* 0x002fe20007800000 */
[----:B------:R-:W-:Y:S01]  /*2350*/  IMAD.MOV.U32 R10, RZ, RZ, RZ ;  /* 0x000000ffff0a7224 */ /* 0x000fe200078e00ff */
[----:B------:R-:W-:-:S03]  /*2360*/  IADD3 R7, PT, PT, R14, 0x100, RZ ;  /* 0x000001000e077810 */ /* 0x000fc60007ffe0ff */
[----:B------:R0:W-:Y:S01]  /*2370*/  @!P6 STS [R0+0x18], R9 ;  /* 0x000018090000e388 */ /* 0x0001e20000000800 */
[----:B------:R-:W-:Y:S06]  /*2380*/  BAR.SYNC.DEFER_BLOCKING 0x0 ;  /* 0x0000000000007b1d */ /* 0x000fec0000010000 */
[----:B------:R-:W-:Y:S05]  /*2390*/  @P0 BRA `(.L_x_9737) ;  /* 0x0000000400d00947 */ /* 0x000fea0003800000 */
        /* <DEDUP_REMOVED lines=9> */
[----:B------:R-:W-:Y:S02]  /*2430*/  HFMA2 R20, -RZ, RZ, 3.7421875, 0 ;  /* 0x437c0000ff147431 */ /* 0x000fe400000001ff */
[----:B------:R-:W-:Y:S01]  /*2440*/  IMAD.MOV.U32 R19, RZ, RZ, 0x3bbb989d ;  /* 0x3bbb989dff137424 */ /* 0x000fe200078e00ff */
[----:B------:R-:W-:Y:S01]  /*2450*/  ISETP.NE.U32.AND P0, PT, R21, RZ, PT ;  /* 0x000000ff1500720c */ /* 0x000fe20003f05070 */
[----:B------:R-:W-:-:S03]  /*2460*/  IMAD.MOV.U32 R16, RZ, RZ, R13 ;  /* 0x000000ffff107224 */ /* 0x000fc600078e000d */
        /* <DEDUP_REMOVED lines=31> */
[----:B--2---:R-:W-:-:S04]  /*2660*/  FFMA.SAT R11, R16, R19, 0.5 ;  /* 0x3f000000100b7423 */ /* 0x004fc80000002013 */
        /* <DEDUP_REMOVED lines=10> */
.L_x_9739:
[----:B------:R-:W-:Y:S05]  /*2710*/  BSYNC.RECONVERGENT B1 ;  /* 0x0000000000017941 */ /* 0x000fea0003800200 */
.L_x_9738:
[----:B------:R-:W-:-:S04]  /*2720*/  ISETP.GE.U32.AND P0, PT, R18, 0x180, PT ;  /* 0x000001801200780c */ /* 0x000fc80003f06070 */
[----:B------:R-:W-:-:S13]  /*2730*/  ISETP.GE.U32.AND.EX P0, PT, R4, RZ, PT, P0 ;  /* 0x000000ff0400720c */ /* 0x000fda0003f06100 */
[----:B------:R-:W-:Y:S05]  /*2740*/  @!P0 BRA `(.L_x_9737) ;  /* 0x0000000000e48947 */ /* 0x000fea0003800000 */
[----:B------:R-:W-:-:S05]  /*2750*/  VIADD R8, R8, 0x40 ;  /* 0x0000004008087836 */ /* 0x000fca0000000000 */
[----:B------:R-:W-:-:S07]  /*2760*/  LEA R3, R3, R8, 0x18 ;  /* 0x0000000803037211 */ /* 0x000fce00078ec0ff */
.L_x_9740:
[C---:B----4-:R-:W-:Y:S01]  /*2770*/  IMAD R8, R16.reuse, 0x4, R3 ;  /* 0x0000000410087824 */ /* 0x050fe200078e0203 */
[----:B------:R-:W-:Y:S01]  /*2780*/  MOV R28, 0x437c0000 ;  /* 0x437c0000001c7802 */ /* 0x000fe20000000f00 */
[----:B------:R-:W-:Y:S01]  /*2790*/  IMAD.MOV.U32 R27, RZ, RZ, 0x3bbb989d ;  /* 0x3bbb989dff1b7424 */ /* 0x000fe200078e00ff */
[----:B------:R-:W-:Y:S02]  /*27a0*/  IADD3 R16, PT, PT, R16, 0x200, RZ ;  /* 0x0000020010107810 */ /* 0x000fe40007ffe0ff */
[----:B------:R-:W1:Y:S02]  /*27b0*/  LDS R20, [R8] ;  /* 0x0000000008147984 */ /* 0x000e640000000800 */
[----:B------:R-:W-:Y:S02]  /*27c0*/  ISETP.GE.U32.AND P0, PT, R16, R5, PT ;  /* 0x000000051000720c */ /* 0x000fe40003f06070 */
[----:B------:R-:W4:Y:S02]  /*27d0*/  LDS R22, [R8+0x200] ;  /* 0x0002000008167984 */ /* 0x000f240000000800 */
[----:B------:R-:W-:-:S02]  /*27e0*/  ISETP.GE.U32.AND.EX P0, PT, RZ, UR12, PT, P0 ;  /* 0x0000000cff007c0c */ /* 0x000fc4000bf06100 */
[----:B------:R-:W5:Y:S04]  /*27f0*/  LDS R24, [R8+0x400] ;  /* 0x0004000008187984 */ /* 0x000f680000000800 */
[----:B------:R-:W5:Y:S01]  /*2800*/  LDS R26, [R8+0x600] ;  /* 0x00060000081a7984 */ /* 0x000f620000000800 */
[C---:B-1----:R-:W-:Y:S01]  /*2810*/  FADD R20, -R9.reuse, R20 ;  /* 0x0000001409147221 */ /* 0x042fe20000000100 */
[----:B----4-:R-:W-:-:S03]  /*2820*/  FADD R22, -R9, R22 ;  /* 0x0000001609167221 */ /* 0x010fc60000000100 */
[-C--:B0-23--:R-:W-:Y:S01]  /*2830*/  FFMA.SAT R11, R20, R27.reuse, 0.5 ;  /* 0x3f000000140b7423 */ /* 0x08dfe2000000201b */
[----:B-----5:R-:W-:Y:S01]  /*2840*/  FADD R24, -R9, R24 ;  /* 0x0000001809187221 */ /* 0x020fe20000000100 */
[-C--:B------:R-:W-:Y:S02]  /*2850*/  FFMA.SAT R15, R22, R27.reuse, 0.5 ;  /* 0x3f000000160f7423 */ /* 0x080fe4000000201b */
[-C--:B------:R-:W-:Y:S01]  /*2860*/  FFMA.RM R11, R11, R28.reuse, 12582913 ;  /* 0x4b4000010b0b7423 */ /* 0x080fe2000000401c */
[----:B------:R-:W-:Y:S01]  /*2870*/  FADD R26, -R9, R26 ;  /* 0x0000001a091a7221 */ /* 0x000fe20000000100 */
        /* <DEDUP_REMOVED lines=14> */
[----:B------:R-:W0:Y:S01]  /*2960*/  MUFU.EX2 R20, R19 ;  /* 0x0000001300147308 */ /* 0x000e220000000800 */
[----:B------:R-:W-:Y:S01]  /*2970*/  FFMA R29, R26, 1.4426950216293334961, -R29 ;  /* 0x3fb8aa3b1a1d7823 */ /* 0x000fe2000000081d */
[----:B------:R-:W-:Y:S01]  /*2980*/  FFMA R25, R24, 1.925963033500011079e-08, R25 ;  /* 0x32a5706018197823 */ /* 0x000fe20000000019 */
[----:B------:R-:W-:-:S02]  /*2990*/  IMAD.SHL.U32 R11, R11, 0x800000, RZ ;  /* 0x008000000b0b7824 */ /* 0x000fc400078e00ff */
[----:B------:R-:W-:Y:S01]  /*29a0*/  FFMA R29, R26, 1.925963033500011079e-08, R29 ;  /* 0x32a570601a1d7823 */ /* 0x000fe2000000001d */
[----:B------:R-:W-:Y:S02]  /*29b0*/  IMAD.SHL.U32 R15, R15, 0x800000, RZ ;  /* 0x008000000f0f7824 */ /* 0x000fe400078e00ff */
[----:B------:R-:W1:Y:S01]  /*29c0*/  MUFU.EX2 R22, R21 ;  /* 0x0000001500167308 */ /* 0x000e620000000800 */
[----:B------:R-:W-:Y:S02]  /*29d0*/  IMAD.SHL.U32 R23, R23, 0x800000, RZ ;  /* 0x0080000017177824 */ /* 0x000fe400078e00ff */
[----:B------:R-:W-:-:S05]  /*29e0*/  IMAD.SHL.U32 R27, R27, 0x800000, RZ ;  /* 0x008000001b1b7824 */ /* 0x000fca00078e00ff */
        /* <DEDUP_REMOVED lines=15> */
.L_x_9737:
[----:B------:R-:W-:Y:S05]  /*2ae0*/  BSYNC.RECONVERGENT B0 ;  /* 0x0000000000007941 */ /* 0x000fea0003800200 */
.L_x_9736:
[----:B------:R-:W-:Y:S01]  /*2af0*/  IMAD.MOV.U32 R16, RZ, RZ, R10 ;  /* 0x000000ffff107224 */ /* 0x000fe200078e000a */
[----:B------:R-:W-:Y:S01]  /*2b00*/  ISETP.GT.AND P0, PT, R17, 0x1b, PT ;  /* 0x0000001b1100780c */ /* 0x000fe20003f04270 */
[----:B------:R-:W-:Y:S01]  /*2b10*/  UIADD3 UR6, UPT, UPT, UR6, 0x1c, URZ ;  /* 0x0000001c06067890 */ /* 0x000fe2000fffe0ff */
[----:B----4-:R-:W-:Y:S01]  /*2b20*/  SHF.R.U32.HI R8, RZ, 0x3, R14 ;  /* 0x00000003ff087819 */ /* 0x010fe2000001160e */
[----:B------:R-:W4:Y:S01]  /*2b30*/  LDCU UR8, c[0x0][0x408] ;  /* 0x00008100ff0877ac */ /* 0x000f220008000800 */
[----:B------:R-:W5:Y:S01]  /*2b40*/  SHFL.DOWN PT, R3, R16, 0x1, 0x1f ;  /* 0x08201f0010037f89 */ /* 0x000f6200000e0000 */
[----:B------:R-:W-:Y:S01]  /*2b50*/  BSSY.RECONVERGENT B0, `(.L_x_9741) ;  /* 0x00000af000007945 */ /* 0x000fe20003800200 */
[----:B------:R-:W-:Y:S01]  /*2b60*/  LOP3.LUT R15, R8, 0x7c, RZ, 0xc0, !PT ;  /* 0x0000007c080f7812 */ /* 0x000fe200078ec0ff */
[----:B------:R-:W-:Y:S01]  /*2b70*/  ULEA UR6, UR7, UR6, 0x18 ;  /* 0x0000000607067291 */ /* 0x000fe2000f8ec0ff */
[----:B-----5:R-:W-:-:S05]  /*2b80*/  @!P1 FADD R16, R3, R16 ;  /* 0x0000001003109221 */ /* 0x020fca0000000000 */
[----:B------:R-:W5:Y:S02]  /*2b90*/  SHFL.DOWN PT, R3, R16, 0x2, 0x1f ;  /* 0x08401f0010037f89 */ /* 0x000f6400000e0000 */
[----:B-----5:R-:W-:-:S05]  /*2ba0*/  @!P2 FADD R16, R16, R3 ;  /* 0x000000031010a221 */ /* 0x020fca0000000000 */
[----:B------:R-:W5:Y:S02]  /*2bb0*/  SHFL.DOWN PT, R3, R16, 0x4, 0x1f ;  /* 0x08801f0010037f89 */ /* 0x000f6400000e0000 */
[----:B-----5:R-:W-:Y:S01]  /*2bc0*/  @!P0 FADD R16, R16, R3 ;  /* 0x0000000310108221 */ /* 0x020fe20000000000 */
[----:B------:R-:W-:-:S04]  /*2bd0*/  ISETP.GE.AND P0, PT, R14, R5, PT ;  /* 0x000000050e00720c */ /* 0x000fc80003f06270 */
[----:B------:R-:W5:Y:S02]  /*2be0*/  SHFL.DOWN PT, R3, R16, 0x8, 0x1f ;  /* 0x09001f0010037f89 */ /* 0x000f6400000e0000 */
[----:B-----5:R-:W-:-:S05]  /*2bf0*/  @!P3 FADD R16, R16, R3 ;  /* 0x000000031010b221 */ /* 0x020fca0000000000 */
[----:B------:R-:W5:Y:S02]  /*2c00*/  SHFL.DOWN PT, R3, R16, 0x10, 0x1f ;  /* 0x0a001f0010037f89 */ /* 0x000f6400000e0000 */
[----:B-----5:R-:W-:-:S05]  /*2c10*/  @!P4 FADD R16, R16, R3 ;  /* 0x000000031010c221 */ /* 0x020fca0000000000 */
[----:B------:R-:W-:Y:S01]  /*2c20*/  @P5 STS [R15+UR6+0x4], R16 ;  /* 0x000004100f005988 */ /* 0x000fe20008000806 */
[----:B------:R-:W-:Y:S06]  /*2c30*/  BAR.SYNC.DEFER_BLOCKING 0x0 ;  /* 0x0000000000007b1d */ /* 0x000fec0000010000 */
[----:B0123--:R-:W0:Y:S02]  /*2c40*/  @!P6 LDS.128 R8, [R0+0x20] ;  /* 0x000020000008e984 */ /* 0x00fe240000000c00 */
[----:B0-----:R-:W-:-:S04]  /*2c50*/  @!P6 FADD R9, R16, R9 ;  /* 0x000000091009e221 */ /* 0x001fc80000000000 */
[----:B------:R-:W-:-:S04]  /*2c60*/  @!P6 FADD R10, R9, R10 ;  /* 0x0000000a090ae221 */ /* 0x000fc80000000000 */
[----:B------:R-:W-:-:S05]  /*2c70*/  @!P6 FADD R11, R10, R11 ;  /* 0x0000000b0a0be221 */ /* 0x000fca0000000000 */
[----:B------:R0:W-:Y:S01]  /*2c80*/  @!P6 STS [R0+0x34], R11 ;  /* 0x0000340b0000e388 */ /* 0x0001e20000000800 */
[----:B------:R-:W-:Y:S06]  /*2c90*/  BAR.SYNC.DEFER_BLOCKING 0x0 ;  /* 0x0000000000007b1d */ /* 0x000fec0000010000 */
[----:B----4-:R-:W-:Y:S05]  /*2ca0*/  @P0 BRA `(.L_x_9742) ;  /* 0x0000000800640947 */ /* 0x010fea0003800000 */
[----:B------:R1:W2:Y:S01]  /*2cb0*/  LDS R3, [R0+0x34] ;  /* 0x0000340000037984 */ /* 0x0002a20000000800 */
[----:B------:R-:W-:Y:S01]  /*2cc0*/  LEA.HI R5, R2, 0x1, RZ, 0x19 ;  /* 0x0000000102057811 */ /* 0x000fe200078fc8ff */
[----:B------:R-:W-:Y:S03]  /*2cd0*/  BSSY.RECONVERGENT B1, `(.L_x_9743) ;  /* 0x0000043000017945 */ /* 0x000fe60003800200 */
[----:B------:R-:W-:-:S04]  /*2ce0*/  LOP3.LUT R5, R5, 0x3, RZ, 0xc0, !PT ;  /* 0x0000000305057812 */ /* 0x000fc800078ec0ff */
[----:B------:R-:W-:-:S13]  /*2cf0*/  ISETP.NE.AND P0, PT, R5, RZ, PT ;  /* 0x000000ff0500720c */ /* 0x000fda0003f05270 */
[----:B-1----:R-:W-:Y:S05]  /*2d00*/  @!P0 BRA `(.L_x_9744) ;  /* 0x0000000000fc8947 */ /* 0x002fea0003800000 */
[----:B0-----:R-:W0:Y:S01]  /*2d10*/  LDS R0, [R12] ;  /* 0x000000000c007984 */ /* 0x001e220000000800 */
        /* <DEDUP_REMOVED lines=10> */
[----:B------:R-:W-:Y:S05]  /*2dc0*/  CALL.REL.NOINC `($__internal_158_$__cuda_sm3x_div_rn_noftz_f32_slowpath) ;  /* 0x00000008003c7944 */ /* 0x000fea0003c00000 */
[----:B------:R-:W-:-:S07]  /*2dd0*/  IMAD.MOV.U32 R17, RZ, RZ, R0 ;  /* 0x000000ffff117224 */ /* 0x000fce00078e0000 */
.L_x_9746:
[----:B------:R-:W-:Y:S05]  /*2de0*/  BSYNC.RECONVERGENT B2 ;  /* 0x0000000000027941 */ /* 0x000fea0003800200 */
.L_x_9745:
[----:B------:R-:W0:Y:S01]  /*2df0*/  LDC.64 R8, c[0x0][0x3f8] ;  /* 0x0000fe00ff087b82 */ /* 0x000e220000000a00 */
[----:B------:R-:W-:-:S07]  /*2e00*/  IMAD.MOV.U32 R15, RZ, RZ, RZ ;  /* 0x000000ffff0f7224 */ /* 0x000fce00078e00ff */
[----:B------:R-:W1:Y:S01]  /*2e10*/  LDC.64 R20, c[0x0][0x3f0] ;  /* 0x0000fc00ff147b82 */ /* 0x000e620000000a00 */
[C---:B0-----:R-:W-:Y:S02]  /*2e20*/  IMAD R0, R8.reuse, UR4, RZ ;  /* 0x0000000408007c24 */ /* 0x041fe4000f8e02ff */
[----:B------:R-:W-:Y:S01]  /*2e30*/  IMAD.WIDE.U32 R10, R8, UR5, R14 ;  /* 0x00000005080a7c25 */ /* 0x000fe2000f8e000e */
[----:B------:R-:W-:-:S03]  /*2e40*/  MOV R14, R13 ;  /* 0x0000000d000e7202 */ /* 0x000fc60000000f00 */
[----:B------:R-:W-:Y:S01]  /*2e50*/  IMAD R9, R9, UR5, R0 ;  /* 0x0000000509097c24 */ /* 0x000fe2000f8e0200 */
[----:B-1----:R-:W-:-:S03]  /*2e60*/  LEA R8, P0, R10, R20, 0x2 ;  /* 0x000000140a087211 */ /* 0x002fc600078010ff */
[----:B------:R-:W-:-:S05]  /*2e70*/  IMAD.IADD R0, R11, 0x1, R9 ;  /* 0x000000010b007824 */ /* 0x000fca00078e0209 */
[----:B------:R-:W-:Y:S02]  /*2e80*/  LEA.HI.X R9, R10, R21, R0, 0x2, P0 ;  /* 0x000000150a097211 */ /* 0x000fe400000f1400 */
[----:B------:R-:W-:-:S03]  /*2e90*/  ISETP.NE.AND P0, PT, R5, 0x1, PT ;  /* 0x000000010500780c */ /* 0x000fc60003f05270 */
[----:B------:R1:W-:Y:S10]  /*2ea0*/  STG.E desc[UR10][R8.64], R17 ;  /* 0x0000001108007986 */ /* 0x0003f4000c10190a */
[----:B------:R-:W-:Y:S05]  /*2eb0*/  @!P0 BRA `(.L_x_9744) ;  /* 0x0000000000908947 */ /* 0x000fea0003800000 */
[----:B------:R-:W0:Y:S01]  /*2ec0*/  LDS R10, [R12+0x200] ;  /* 0x000200000c0a7984 */ /* 0x000e220000000800 */
[----:B------:R-:W2:Y:S01]  /*2ed0*/  MUFU.RCP R0, R3 ;  /* 0x0000000300007308 */ /* 0x000ea20000001000 */
[----:B------:R-:W-:Y:S01]  /*2ee0*/  BSSY.RECONVERGENT B2, `(.L_x_9747) ;  /* 0x000000d000027945 */ /* 0x000fe20003800200 */
[----:B------:R-:W-:Y:S01]  /*2ef0*/  ISETP.NE.AND P2, PT, R5, 0x2, PT ;  /* 0x000000020500780c */ /* 0x000fe20003f45270 */
[----:B--2---:R-:W-:-:S04]  /*2f00*/  FFMA R11, -R3, R0, 1 ;  /* 0x3f800000030b7423 */ /* 0x004fc80000000100 */
        /* <DEDUP_REMOVED lines=8> */
[----:B-1----:R-:W-:Y:S05]  /*2f90*/  CALL.REL.NOINC `($__internal_158_$__cuda_sm3x_div_rn_noftz_f32_slowpath) ;  /* 0x0000000400c87944 */ /* 0x002fea0003c00000 */
[----:B------:R-:W-:-:S07]  /*2fa0*/  IMAD.MOV.U32 R11, RZ, RZ, R0 ;  /* 0x000000ffff0b7224 */ /* 0x000fce00078e0000 */
.L_x_9748:
[----:B------:R-:W-:Y:S05]  /*2fb0*/  BSYNC.RECONVERGENT B2 ;  /* 0x0000000000027941 */ /* 0x000fea0003800200 */
.L_x_9747:
[----:B------:R3:W-:Y:S01]  /*2fc0*/  STG.E desc[UR10][R8.64+0x200], R11 ;  /* 0x0002000b08007986 */ /* 0x0007e2000c10190a */
[----:B------:R-:W-:Y:S01]  /*2fd0*/  IMAD.MOV.U32 R14, RZ, RZ, R7 ;  /* 0x000000ffff0e7224 */ /* 0x000fe200078e0007 */
[----:B------:R-:W-:Y:S06]  /*2fe0*/  @!P2 BRA `(.L_x_9744) ;  /* 0x000000000044a947 */ /* 0x000fec0003800000 */
[----:B------:R-:W0:Y:S01]  /*2ff0*/  LDS R12, [R12+0x400] ;  /* 0x000400000c0c7984 */ /* 0x000e220000000800 */
[----:B------:R-:W2:Y:S01]  /*3000*/  MUFU.RCP R0, R3 ;  /* 0x0000000300007308 */ /* 0x000ea20000001000 */
[----:B------:R-:W-:Y:S01]  /*3010*/  BSSY.RECONVERGENT B2, `(.L_x_9749) ;  /* 0x000000c000027945 */ /* 0x000fe20003800200 */
[----:B--2---:R-:W-:-:S04]  /*3020*/  FFMA R5, -R3, R0, 1 ;  /* 0x3f80000003057423 */ /* 0x004fc80000000100 */
        /* <DEDUP_REMOVED lines=8> */
[----:B-1-3--:R-:W-:Y:S05]  /*30b0*/  CALL.REL.NOINC `($__internal_158_$__cuda_sm3x_div_rn_noftz_f32_slowpath) ;  /* 0x0000000400807944 */ /* 0x00afea0003c00000 */
[----:B------:R-:W-:-:S07]  /*30c0*/  MOV R5, R0 ;  /* 0x0000000000057202 */ /* 0x000fce0000000f00 */
.L_x_9750:
[----:B------:R-:W-:Y:S05]  /*30d0*/  BSYNC.RECONVERGENT B2 ;  /* 0x0000000000027941 */ /* 0x000fea0003800200 */
.L_x_9749:
[----:B------:R4:W-:Y:S01]  /*30e0*/  STG.E desc[UR10][R8.64+0x400], R5 ;  /* 0x0004000508007986 */ /* 0x0009e2000c10190a */
[----:B------:R-:W-:-:S07]  /*30f0*/  IMAD.MOV.U32 R14, RZ, RZ, R6 ;  /* 0x000000ffff0e7224 */ /* 0x000fce00078e0006 */
.L_x_9744:
[----:B------:R-:W-:Y:S05]  /*3100*/  BSYNC.RECONVERGENT B1 ;  /* 0x0000000000017941 */ /* 0x000fea0003800200 */
.L_x_9743:
[----:B------:R-:W0:Y:S01]  /*3110*/  LDC.64 R6, c[0x0][0x3f0] ;  /* 0x0000fc00ff067b82 */ /* 0x000e220000000a00 */
[----:B------:R-:W-:-:S07]  /*3120*/  ISETP.GE.U32.AND P0, PT, R2, 0x180, PT ;  /* 0x000001800200780c */ /* 0x000fce0003f06070 */
[----:B-1-34-:R-:W1:Y:S06]  /*3130*/  LDC.64 R8, c[0x0][0x3f8] ;  /* 0x0000fe00ff087b82 */ /* 0x01ae6c0000000a00 */
[----:B------:R-:W-:Y:S05]  /*3140*/  @!P0 BRA `(.L_x_9742) ;  /* 0x00000004003c8947 */ /* 0x000fea0003800000 */
.L_x_9759:
[----:B------:R-:W3:Y:S01]  /*3150*/  S2UR UR7, SR_CgaCtaId ;  /* 0x00000000000779c3 */ /* 0x000ee20000008800 */
[----:B------:R-:W-:Y:S01]  /*3160*/  UMOV UR6, 0x400 ;  /* 0x0000040000067882 */ /* 0x000fe20000000000 */
[----:B0-2---:R-:W0:Y:S01]  /*3170*/  MUFU.RCP R0, R3 ;  /* 0x0000000300007308 */ /* 0x005e220000001000 */
        /* <DEDUP_REMOVED lines=16> */
.L_x_9752:
[----:B------:R-:W-:Y:S05]  /*3280*/  BSYNC.RECONVERGENT B1 ;  /* 0x0000000000017941 */ /* 0x000fea0003800200 */
.L_x_9751:
[----:B------:R-:W0:Y:S01]  /*3290*/  LDS R16, [R5+0x200] ;  /* 0x0002000005107984 */ /* 0x000e220000000800 */
[C---:B-1----:R-:W-:Y:S01]  /*32a0*/  IMAD R0, R8.reuse, UR4, RZ ;  /* 0x0000000408007c24 */ /* 0x042fe2000f8e02ff */
[----:B------:R-:W1:Y:S01]  /*32b0*/  MUFU.RCP R20, R3 ;  /* 0x0000000300147308 */ /* 0x000e620000001000 */
[----:B------:R-:W-:Y:S01]  /*32c0*/  IMAD.MOV.U32 R15, RZ, RZ, RZ ;  /* 0x000000ffff0f7224 */ /* 0x000fe200078e00ff */
[----:B------:R-:W-:Y:S01]  /*32d0*/  BSSY.RECONVERGENT B1, `(.L_x_9753) ;  /* 0x0000012000017945 */ /* 0x000fe20003800200 */
[----:B------:R-:W-:Y:S02]  /*32e0*/  IMAD R11, R9, UR5, R0 ;  /* 0x00000005090b7c24 */ /* 0x000fe4000f8e0200 */
[----:B------:R-:W-:-:S05]  /*32f0*/  IMAD.WIDE.U32 R12, R8, UR5, R14 ;  /* 0x00000005080c7c25 */ /* 0x000fca000f8e000e */
[----:B------:R-:W-:Y:S02]  /*3300*/  IADD3 R0, PT, PT, R11, R13, RZ ;  /* 0x0000000d0b007210 */ /* 0x000fe40007ffe0ff */
[----:B------:R-:W-:-:S04]  /*3310*/  LEA R10, P0, R12, R6, 0x2 ;  /* 0x000000060c0a7211 */ /* 0x000fc800078010ff */
[----:B------:R-:W-:Y:S01]  /*3320*/  LEA.HI.X R11, R12, R7, R0, 0x2, P0 ;  /* 0x000000070c0b7211 */ /* 0x000fe200000f1400 */
        /* <DEDUP_REMOVED lines=10> */
[----:B------:R-:W-:Y:S05]  /*33d0*/  CALL.REL.NOINC `($__internal_158_$__cuda_sm3x_div_rn_noftz_f32_slowpath) ;  /* 0x0000000000b87944 */ /* 0x000fea0003c00000 */
[----:B------:R-:W-:-:S07]  /*33e0*/  IMAD.MOV.U32 R13, RZ, RZ, R0 ;  /* 0x000000ffff0d7224 */ /* 0x000fce00078e0000 */
.L_x_9754:
[----:B------:R-:W-:Y:S05]  /*33f0*/  BSYNC.RECONVERGENT B1 ;  /* 0x0000000000017941 */ /* 0x000fea0003800200 */
.L_x_9753:
        /* <DEDUP_REMOVED lines=13> */
[----:B------:R-:W-:Y:S05]  /*34d0*/  CALL.REL.NOINC `($__internal_158_$__cuda_sm3x_div_rn_noftz_f32_slowpath) ;  /* 0x0000000000787944 */ /* 0x000fea0003c00000 */
[----:B------:R-:W-:-:S07]  /*34e0*/  IMAD.MOV.U32 R15, RZ, RZ, R0 ;  /* 0x000000ffff0f7224 */ /* 0x000fce00078e0000 */
.L_x_9756:
[----:B------:R-:W-:Y:S05]  /*34f0*/  BSYNC.RECONVERGENT B1 ;  /* 0x0000000000017941 */ /* 0x000fea0003800200 */
.L_x_9755:
        /* <DEDUP_REMOVED lines=13> */
[----:B------:R-:W-:Y:S05]  /*35d0*/  CALL.REL.NOINC `($__internal_158_$__cuda_sm3x_div_rn_noftz_f32_slowpath) ;  /* 0x0000000000387944 */ /* 0x000fea0003c00000 */
[----:B------:R-:W-:-:S07]  /*35e0*/  IMAD.MOV.U32 R13, RZ, RZ, R0 ;  /* 0x000000ffff0d7224 */ /* 0x000fce00078e0000 */
.L_x_9758:
[----:B------:R-:W-:Y:S05]  /*35f0*/  BSYNC.RECONVERGENT B1 ;  /* 0x0000000000017941 */ /* 0x000fea0003800200 */
.L_x_9757:
[----:B------:R3:W-:Y:S01]  /*3600*/  STG.E desc[UR10][R10.64+0x600], R13 ;  /* 0x0006000d0a007986 */ /* 0x0007e2000c10190a */
[----:B------:R-:W-:-:S05]  /*3610*/  VIADD R14, R14, 0x200 ;  /* 0x000002000e0e7836 */ /* 0x000fca0000000000 */
[----:B------:R-:W-:-:S13]  /*3620*/  ISETP.GE.AND P0, PT, R14, UR8, PT ;  /* 0x000000080e007c0c */ /* 0x000fda000bf06270 */
[----:B---3--:R-:W-:Y:S05]  /*3630*/  @!P0 BRA `(.L_x_9759) ;  /* 0xfffffff800c48947 */ /* 0x008fea000383ffff */
.L_x_9742:
[----:B------:R-:W-:Y:S05]  /*3640*/  BSYNC.RECONVERGENT B0 ;  /* 0x0000000000007941 */ /* 0x000fea0003800200 */
.L_x_9741:
[----:B------:R-:W3:Y:S01]  /*3650*/  LDCU.64 UR6, c[0x0][0x400] ;  /* 0x00008000ff0677ac */ /* 0x000ee20008000a00 */
[----:B------:R-:W-:-:S04]  /*3660*/  UIADD3 UR5, UP0, UPT, UR9, UR5, URZ ;  /* 0x0000000509057290 */ /* 0x000fc8000ff1e0ff */
[----:B------:R-:W-:Y:S02]  /*3670*/  UIADD3.X UR4, UPT, UPT, URZ, UR4, URZ, UP0, !UPT ;  /* 0x00000004ff047290 */ /* 0x000fe400087fe4ff */
[----:B---3--:R-:W-:-:S04]  /*3680*/  UISETP.GE.U32.AND UP0, UPT, UR5, UR6, UPT ;  /* 0x000000060500728c */ /* 0x008fc8000bf06070 */
[----:B------:R-:W-:-:S09]  /*3690*/  UISETP.GE.AND.EX UP0, UPT, UR4, UR7, UPT, UP0 ;  /* 0x000000070400728c */ /* 0x000fd2000bf06300 */
[----:B------:R-:W-:Y:S05]  /*36a0*/  BRA.U !UP0, `(.L_x_9760) ;  /* 0xffffffc908947547 */ /* 0x000fea000b83ffff */
[----:B------:R-:W-:Y:S05]  /*36b0*/  EXIT ;  /* 0x000000000000794d */ /* 0x000fea0003800000 */
        .weak           $__internal_158_$__cuda_sm3x_div_rn_noftz_f32_slowpath
        .type           $__internal_158_$__cuda_sm3x_div_rn_noftz_f32_slowpath,@function
        .size           $__internal_158_$__cuda_sm3x_div_rn_noftz_f32_slowpath,(.L_x_37535 - $__internal_158_$__cuda_sm3x_div_rn_noftz_f32_slowpath)
$__internal_158_$__cuda_sm3x_div_rn_noftz_f32_slowpath:
        /* <DEDUP_REMOVED lines=35> */
.L_x_9762:
        /* <DEDUP_REMOVED lines=51> */
.L_x_9769:
[----:B------:R-:W-:-:S04]  /*3c20*/  LOP3.LUT R0, R0, 0x80000000, RZ, 0xc0, !PT ;  /* 0x8000000000007812 */ /* 0x000fc800078ec0ff */
[----:B------:R-:W-:Y:S01]  /*3c30*/  LOP3.LUT R0, R0, 0x7f800000, RZ, 0xfc, !PT ;  /* 0x7f80000000007812 */ /* 0x000fe200078efcff */
[----:B------:R-:W-:Y:S06]  /*3c40*/  BRA `(.L_x_9770) ;  /* 0x0000000000047947 */ /* 0x000fec0003800000 */
.L_x_9768:
[----:B------:R-:W-:-:S07]  /*3c50*/  IMAD R0, R20, 0x800000, R0 ;  /* 0x0080000014007824 */ /* 0x000fce00078e0200 */
.L_x_9770:
[----:B------:R-:W-:Y:S05]  /*3c60*/  BSYNC.RECONVERGENT B4 ;  /* 0x0000000000047941 */ /* 0x000fea0003800200 */
.L_x_9767:
[----:B------:R-:W-:Y:S05]  /*3c70*/  BRA `(.L_x_9771) ;  /* 0x0000000000207947 */ /* 0x000fea0003800000 */
.L_x_9766:
[----:B------:R-:W-:-:S04]  /*3c80*/  LOP3.LUT R0, R15, 0x80000000, R0, 0x48, !PT ;  /* 0x800000000f007812 */ /* 0x000fc800078e4800 */
[----:B------:R-:W-:Y:S01]  /*3c90*/  LOP3.LUT R0, R0, 0x7f800000, RZ, 0xfc, !PT ;  /* 0x7f80000000007812 */ /* 0x000fe200078efcff */
[----:B------:R-:W-:Y:S06]  /*3ca0*/  BRA `(.L_x_9771) ;  /* 0x0000000000147947 */ /* 0x000fec0003800000 */
.L_x_9765:
[----:B------:R-:W-:Y:S01]  /*3cb0*/  LOP3.LUT R0, R15, 0x80000000, R0, 0x48, !PT ;  /* 0x800000000f007812 */ /* 0x000fe200078e4800 */
[----:B------:R-:W-:Y:S06]  /*3cc0*/  BRA `(.L_x_9771) ;  /* 0x00000000000c7947 */ /* 0x000fec0003800000 */
.L_x_9764:
[----:B------:R-:W0:Y:S01]  /*3cd0*/  MUFU.RSQ R0, -QNAN ;  /* 0xffc0000000007908 */ /* 0x000e220000001400 */
[----:B------:R-:W-:Y:S05]  /*3ce0*/  BRA `(.L_x_9771) ;  /* 0x0000000000047947 */ /* 0x000fea0003800000 */
.L_x_9763:
[----:B------:R-:W-:-:S07]  /*3cf0*/  FADD.FTZ R0, R0, R3 ;  /* 0x0000000300007221 */ /* 0x000fce0000010000 */
.L_x_9771:
[----:B------:R-:W-:Y:S05]  /*3d00*/  BSYNC.RECONVERGENT B3 ;  /* 0x0000000000037941 */ /* 0x000fea0003800200 */
.L_x_9761:
[----:B------:R-:W-:-:S04]  /*3d10*/  IMAD.MOV.U32 R17, RZ, RZ, 0x0 ;  /* 0x00000000ff117424 */ /* 0x000fc800078e00ff */
[----:B0-----:R-:W-:Y:S05]  /*3d20*/  RET.REL.NODEC R16 `(_Z20SoftmaxBlockSMemImplI22BroadcastScaleMaskLoadIffbLm3EiE11DirectStoreIffEfLi1ELi128EL9Algorithm0EEvT_T0_ll) ;  /* 0xffffffc010b47950 */ /* 0x001fea0003c3ffff */
.L_x_9772:
        /* <DEDUP_REMOVED lines=13> */
.L_x_37535:


//--------------------- .text._Z20SoftmaxBlockSMemImplI22BroadcastScaleMaskLoadIffbLm3EiE11DirectStoreIffEfLi2ELi256EL9Algorithm0EEvT_T0_ll --------------------------
	.section	.text._Z20SoftmaxBlockSMemImplI22BroadcastScaleMaskLoadIffbLm3EiE11DirectStoreIffEfLi2ELi256EL9Algorithm0EEvT_T0_ll,"ax",@progbits
	.align	128
        .global         _Z20SoftmaxBlockSMemImplI22BroadcastScaleMaskLoadIffbLm3EiE11DirectStoreIffEfLi2ELi256EL9Algorithm0EEvT_T0_ll
        .type           _Z20SoftmaxBlockSMemImplI22BroadcastScaleMaskLoadIffbLm3EiE11DirectStoreIffEfLi2ELi256EL9Algorithm0EEvT_T0_ll,@function
        .size           _Z20SoftmaxBlockSMemImplI22BroadcastScaleMaskLoadIffbLm3EiE11DirectStoreIffEfLi2ELi256EL9Algorithm0EEvT_T0_ll,(.L_x_37536 - _Z20SoftmaxBlockSMemImplI22BroadcastScaleMaskLoadIffbLm3EiE11DirectStoreIffEfLi2ELi256EL9Algorithm0EEvT_T0_ll)
        .other          _Z20SoftmaxBlockSMemImplI22BroadcastScaleMaskLoadIffbLm3EiE11DirectStoreIffEfLi2ELi256EL9Algorithm0EEvT_T0_ll,@"STO_CUDA_ENTRY STV_DEFAULT"
_Z20SoftmaxBlockSMemImplI22BroadcastScaleMaskLoadIffbLm3EiE11DirectStoreIffEfLi2ELi256EL9Algorithm0EEvT_T0_ll:
.text._Z20SoftmaxBlockSMemImplI22BroadcastScaleMaskLoadIffbLm3EiE11DirectStoreIffEfLi2ELi256EL9Algorithm0EEvT_T0_ll:
        /* <DEDUP_REMOVED lines=22> */
.L_x_9773:
        /* <DEDUP_REMOVED lines=9> */
[----:B------:R-:W-:Y:S01]  /*01f0*/  UIADD3 UR4, UPT, UPT, UR4, 0x60, URZ ;  /* 0x0000006004047890 */ /* 0x000fe2000fffe0ff */
[----:B------:R-:W-:-:S04]  /*0200*/  MOV R16, RZ ;  /* 0x000000ff00107202 */ /* 0x000fc80000000f00 */
        /* <DEDUP_REMOVED lines=10> */
[----:B----4-:R-:W-:-:S07]  /*02b0*/  LEA R19, R19, UR4, 0x2 ;  /* 0x0000000413137c11 */ /* 0x010fce000f8e10ff */
.L_x_9823:
[----:B-1----:R-:W1:Y:S01]  /*02c0*/  S2R R3, SR_TID.X ;  /* 0x0000000000037919 */ /* 0x002e620000002100 */
[----:B------:R-:W-:Y:S01]  /*02d0*/  BSSY.RECONVERGENT B0, `(.L_x_9774) ;  /* 0x000012f000007945 */ /* 0x000fe20003800200 */
[----:B------:R-:W-:Y:S01]  /*02e0*/  IMAD.MOV.U32 R5, RZ, RZ, -0x800000 ;  /* 0xff800000ff057424 */ /* 0x000fe200078e00ff */
[----:B-1----:R-:W-:-:S13]  /*02f0*/  ISETP.GE.AND P0, PT, R3, R8, PT ;  /* 0x000000080300720c */ /* 0x002fda0003f06270 */
[----:B--2-4-:R-:W-:Y:S05]  /*0300*/  @P0 BRA `(.L_x_9775) ;  /* 0x0000001000ac0947 */ /* 0x014fea0003800000 */
[----:B------:R-:W-:Y:S01]  /*0310*/  LOP3.LUT R5, RZ, R3, RZ, 0x33, !PT ;  /* 0x00000003ff057212 */ /* 0x000fe200078e33ff */
[----:B------:R-:W1:Y:S01]  /*0320*/  LDCU UR4, c[0x0][0x3e0] ;  /* 0x00007c00ff0477ac */ /* 0x000e620008000800 */
[----:B------:R-:W-:Y:S03]  /*0330*/  BSSY.RECONVERGENT B1, `(.L_x_9776) ;  /* 0x000006e000017945 */ /* 0x000fe60003800200 */
[----:B------:R-:W-:-:S05]  /*0340*/  IMAD.IADD R5, R5, 0x1, R8 ;  /* 0x0000000105057824 */ /* 0x000fca00078e0208 */
[C---:B------:R-:W-:Y:S02]  /*0350*/  LOP3.LUT P0, RZ, R5.reuse, 0x100, RZ, 0xc0, !PT ;  /* 0x0000010005ff7812 */ /* 0x040fe4000780c0ff */
[----:B------:R-:W-:Y:S01]  /*0360*/  ISETP.GE.U32.AND P3, PT, R5, 0x100, PT ;  /* 0x000001000500780c */ /* 0x000fe20003f66070 */
[----:B------:R-:W-:Y:S02]  /*0370*/  IMAD.MOV.U32 R5, RZ, RZ, -0x800000 ;  /* 0xff800000ff057424 */ /* 0x000fe400078e00ff */
[----:B-1----:R-:W-:-:S08]  /*0380*/  IMAD R0, R17, UR4, RZ ;  /* 0x0000000411007c24 */ /* 0x002fd0000f8e02ff */
[----:B------:R-:W-:Y:S05]  /*0390*/  @P0 BRA `(.L_x_9777) ;  /* 0x00000004009c0947 */ /* 0x000fea0003800000 */
[----:B------:R-:W1:Y:S01]  /*03a0*/  LDC R18, c[0x0][0x3b0] ;  /* 0x0000ec00ff127b82 */ /* 0x000e620000000800 */
[----:B------:R-:W-:Y:S01]  /*03b0*/  IMAD.SHL.U32 R5, R3, 0x2, RZ ;  /* 0x0000000203057824 */ /* 0x000fe200078e00ff */
[----:B------:R-:W2:Y:S03]  /*03c0*/  LDCU.64 UR4, c[0x0][0x3c8] ;  /* 0x00007900ff0477ac */ /* 0x000ea60008000a00 */
[----:B------:R-:W-:Y:S01]  /*03d0*/  IMAD.IADD R5, R5, 0x1, R0 ;  /* 0x0000000105057824 */ /* 0x000fe200078e0200 */
[----:B------:R-:W3:Y:S02]  /*03e0*/  LDCU UR6, c[0x0][0x3d0] ;  /* 0x00007a00ff0677ac */ /* 0x000ee40008000800 */
[----:B------:R-:W4:Y:S02]  /*03f0*/  LDC R10, c[0x0][0x3b4] ;  /* 0x0000ed00ff0a7b82 */ /* 0x000f240000000800 */
[----:B------:R-:W-:-:S06]  /*0400*/  IABS R20, R5 ;  /* 0x0000000500147213 */ /* 0x000fcc0000000000 */
[----:B------:R-:W5:Y:S01]  /*0410*/  LDC.64 R26, c[0x0][0x390] ;  /* 0x0000e400ff1a7b82 */ /* 0x000f620000000a00 */
[----:B-1----:R-:W-:-:S07]  /*0420*/  IABS R15, R18 ;  /* 0x00000012000f7213 */ /* 0x002fce0000000000 */
[----:B------:R-:W1:Y:S01]  /*0430*/  LDC.64 R24, c[0x0][0x398] ;  /* 0x0000e600ff187b82 */ /* 0x000e620000000a00 */
[----:B------:R-:W0:Y:S01]  /*0440*/  I2F.RP R11, R15 ;  /* 0x0000000f000b7306 */ /* 0x000e220000209400 */
[----:B----4-:R-:W-:-:S07]  /*0450*/  IABS R22, R10 ;  /* 0x0000000a00167213 */ /* 0x010fce0000000000 */
[----:B0-----:R-:W0:Y:S02]  /*0460*/  MUFU.RCP R11, R11 ;  /* 0x0000000b000b7308 */ /* 0x001e240000001000 */
[----:B0-----:R-:W-:-:S06]  /*0470*/  IADD3 R12, PT, PT, R11, 0xffffffe, RZ ;  /* 0x0ffffffe0b0c7810 */ /* 0x001fcc0007ffe0ff */
[----:B------:R0:W4:Y:S02]  /*0480*/  F2I.FTZ.U32.TRUNC.NTZ R13, R12 ;  /* 0x0000000c000d7305 */ /* 0x000124000021f000 */
[----:B0-----:R-:W-:Y:S02]  /*0490*/  HFMA2 R12, -RZ, RZ, 0, 0 ;  /* 0x00000000ff0c7431 */ /* 0x001fe400000001ff */
[----:B----4-:R-:W-:-:S04]  /*04a0*/  IMAD.MOV R14, RZ, RZ, -R13 ;  /* 0x000000ffff0e7224 */ /* 0x010fc800078e0a0d */
        /* <DEDUP_REMOVED lines=15> */
[----:B------:R0:W4:Y:S02]  /*05a0*/  F2I.FTZ.U32.TRUNC.NTZ R13, R12 ;  /* 0x0000000c000d7305 */ /* 0x000124000021f000 */
[----:B------:R-:W-:-:S04]  /*05b0*/  @P0 VIADD R11, R11, 0x1 ;  /* 0x000000010b0b0836 */ /* 0x000fc80000000000 */
[----:B------:R-:W-:Y:S02]  /*05c0*/  IMAD.MOV.U32 R15, RZ, RZ, R11 ;  /* 0x000000ffff0f7224 */ /* 0x000fe400078e000b */
[----:B0-----:R-:W-:Y:S02]  /*05d0*/  IMAD.MOV.U32 R12, RZ, RZ, RZ ;  /* 0x000000ffff0c7224 */ /* 0x001fe400078e00ff */
[----:B------:R-:W-:Y:S01]  /*05e0*/  @!P2 IMAD.MOV R15, RZ, RZ, -R15 ;  /* 0x000000ffff0fa224 */ /* 0x000fe200078e0a0f */
        /* <DEDUP_REMOVED lines=17> */
[----:B------:R-:W0:Y:S03]  /*0700*/  LDC.64 R22, c[0x0][0x3a0] ;  /* 0x0000e800ff167b82 */ /* 0x000e260000000a00 */
[----:B------:R-:W-:-:S07]  /*0710*/  ISETP.GE.AND P2, PT, R11, RZ, PT ;  /* 0x000000ff0b00720c */ /* 0x000fce0003f46270 */
[----:B------:R-:W-:Y:S01]  /*0720*/  @P0 VIADD R12, R12, 0x1 ;  /* 0x000000010c0c0836 */ /* 0x000fe20000000000 */
[----:B-----5:R-:W-:-:S04]  /*0730*/  ISETP.NE.U32.AND P0, PT, R26, 0x1, PT ;  /* 0x000000011a00780c */ /* 0x020fc80003f05070 */
[----:B------:R-:W-:Y:S02]  /*0740*/  ISETP.NE.AND.EX P0, PT, R27, RZ, PT, P0 ;  /* 0x000000ff1b00720c */ /* 0x000fe40003f05300 */
[----:B------:R-:W-:Y:S02]  /*0750*/  @!P2 IADD3 R12, PT, PT, -R12, RZ, RZ ;  /* 0x000000ff0c0ca210 */ /* 0x000fe40007ffe1ff */
[----:B------:R-:W-:Y:S02]  /*0760*/  @!P1 LOP3.LUT R12, RZ, R10, RZ, 0x33, !PT ;  /* 0x0000000aff0c9212 */ /* 0x000fe400078e33ff */
[----:B-1----:R-:W-:Y:S02]  /*0770*/  ISETP.NE.U32.AND P1, PT, R24, 0x1, PT ;  /* 0x000000011800780c */ /* 0x002fe40003f25070 */
[----:B------:R-:W-:Y:S01]  /*0780*/  SEL R14, R15, RZ, P0 ;  /* 0x000000ff0f0e7207 */ /* 0x000fe20000000000 */
[----:B------:R-:W-:Y:S01]  /*0790*/  IMAD.MOV R13, RZ, RZ, -R12 ;  /* 0x000000ffff0d7224 */ /* 0x000fe200078e0a0c */
[----:B0-----:R-:W-:-:S02]  /*07a0*/  ISETP.NE.U32.AND P2, PT, R22, 0x1, PT ;  /* 0x000000011600780c */ /* 0x001fc40003f45070 */
[----:B------:R-:W-:Y:S01]  /*07b0*/  ISETP.NE.AND.EX P1, PT, R25, RZ, PT, P1 ;  /* 0x000000ff1900720c */ /* 0x000fe20003f25310 */
[----:B------:R-:W-:Y:S01]  /*07c0*/  IMAD R13, R10, R13, R21 ;  /* 0x0000000d0a0d7224 */ /* 0x000fe200078e0215 */
[----:B------:R-:W-:Y:S01]  /*07d0*/  ISETP.NE.AND.EX P0, PT, R23, RZ, PT, P2 ;  /* 0x000000ff1700720c */ /* 0x000fe20003f05320 */
[----:B------:R-:W0:Y:S01]  /*07e0*/  LDC.64 R10, c[0x0][0x388] ;  /* 0x0000e200ff0a7b82 */ /* 0x000e220000000a00 */
[----:B------:R-:W-:Y:S01]  /*07f0*/  SEL R12, R12, RZ, P1 ;  /* 0x000000ff0c0c7207 */ /* 0x000fe20000800000 */
[----:B--2---:R-:W-:Y:S01]  /*0800*/  IMAD R15, R14, UR4, RZ ;  /* 0x000000040e0f7c24 */ /* 0x004fe2000f8e02ff */
[----:B------:R-:W-:Y:S02]  /*0810*/  SEL R13, R13, RZ, P0 ;  /* 0x000000ff0d0d7207 */ /* 0x000fe40000000000 */
[----:B------:R-:W-:Y:S01]  /*0820*/  R2UR UR4, R6 ;  /* 0x00000000060472ca */ /* 0x000fe200000e0000 */
[----:B------:R-:W-:Y:S01]  /*0830*/  IMAD R12, R12, UR5, R15 ;  /* 0x000000050c0c7c24 */ /* 0x000fe2000f8e020f */
[----:B------:R-:W-:-:S03]  /*0840*/  R2UR UR5, R7 ;  /* 0x00000000070572ca */ /* 0x000fc600000e0000 */
[----:B---3--:R-:W-:-:S05]  /*0850*/  IMAD R12, R13, UR6, R12 ;  /* 0x000000060d0c7c24 */ /* 0x008fca000f8e020c */
        /* <DEDUP_REMOVED lines=20> */
[----:B0-----:R-:W-:Y:S02]  /*09a0*/  IMAD.U32 R10, RZ, RZ, UR5 ;  /* 0x00000005ff0a7e24 */ /* 0x001fe4000f8e00ff */
[----:B------:R-:W-:Y:S01]  /*09b0*/  IMAD R15, R8, 0x4, R19 ;  /* 0x00000004080f7824 */ /* 0x000fe200078e0213 */
[----:B-1----:R1:W-:Y:S01]  /*09c0*/  STS [R19], R11 ;  /* 0x0000000b13007388 */ /* 0x0023e20000000800 */
[----:B------:R-:W-:Y:S01]  /*09d0*/  IADD3 R3, PT, PT, R3, 0x100, RZ ;  /* 0x0000010003037810 */ /* 0x000fe20007ffe0ff */
[----:B--2---:R-:W-:-:S05]  /*09e0*/  @P1 FMUL R10, R14, UR4 ;  /* 0x000000040e0a1c20 */ /* 0x004fca0008400000 */
[----:B------:R1:W-:Y:S01]  /*09f0*/  STS [R15], R10 ;  /* 0x0000000a0f007388 */ /* 0x0003e20000000800 */
[----:B------:R-:W-:-:S07]  /*0a00*/  FMNMX3 R5, R11, -INF , R10, !PT ;  /* 0xff8000000b057876 */ /* 0x000fce000780000a */
.L_x_9777:
[----:B------:R-:W-:Y:S05]  /*0a10*/  BSYNC.RECONVERGENT B1 ;  /* 0x0000000000017941 */ /* 0x000fea0003800200 */
.L_x_9776:
[----:B------:R-:W-:Y:S05]  /*0a20*/  @!P3 BRA `(.L_x_9775) ;  /* 0x0000000800e4b947 */ /* 0x000fea0003800000 */
[----:B-1----:R-:W1:Y:S08]  /*0a30*/  LDC R10, c[0x0][0x3b0] ;  /* 0x0000ec00ff0a7b82 */ /* 0x002e700000000800 */
[----:B------:R-:W2:Y:S08]  /*0a40*/  LDC.64 R14, c[0x0][0x3a0] ;  /* 0x0000e800ff0e7b82 */ /* 0x000eb00000000a00 */
[----:B------:R-:W3:Y:S01]  /*0a50*/  LDC.64 R22, c[0x0][0x390] ;  /* 0x0000e400ff167b82 */ /* 0x000ee20000000a00 */
[----:B-1----:R-:W-:-:S07]  /*0a60*/  IABS R12, R10 ;  /* 0x0000000a000c7213 */ /* 0x002fce0000000000 */
[----:B------:R-:W1:Y:S01]  /*0a70*/  LDC.64 R20, c[0x0][0x398] ;  /* 0x0000e600ff147b82 */ /* 0x000e620000000a00 */
[----:B------:R-:W4:Y:S01]  /*0a80*/  I2F.RP R13, R12 ;  /* 0x0000000c000d7306 */ /* 0x000f220000209400 */
[----:B--2---:R-:W-:-:S04]  /*0a90*/  ISETP.NE.U32.AND P0, PT, R14, 0x1, PT ;  /* 0x000000010e00780c */ /* 0x004fc80003f05070 */
[----:B------:R-:W-:Y:S02]  /*0aa0*/  ISETP.NE.AND.EX P0, PT, R15, RZ, PT, P0 ;  /* 0x000000ff0f00720c */ /* 0x000fe40003f05300 */
[----:B---3--:R-:W-:Y:S01]  /*0ab0*/  ISETP.NE.U32.AND P1, PT, R22, 0x1, PT ;  /* 0x000000011600780c */ /* 0x008fe20003f25070 */
[----:B----4-:R-:W2:Y:S03]  /*0ac0*/  MUFU.RCP R13, R13 ;  /* 0x0000000d000d7308 */ /* 0x010ea60000001000 */
[----:B------:R-:W-:Y:S02]  /*0ad0*/  ISETP.NE.AND.EX P1, PT, R23, RZ, PT, P1 ;  /* 0x000000ff1700720c */ /* 0x000fe40003f25310 */
[----:B-1----:R-:W-:-:S04]  /*0ae0*/  ISETP.NE.U32.AND P2, PT, R20, 0x1, PT ;  /* 0x000000011400780c */ /* 0x002fc80003f45070 */
[----:B------:R-:W-:Y:S01]  /*0af0*/  ISETP.NE.AND.EX P2, PT, R21, RZ, PT, P2 ;  /* 0x000000ff1500720c */ /* 0x000fe20003f45320 */
[----:B--2---:R-:W-:-:S04]  /*0b00*/  VIADD R10, R13, 0xffffffe ;  /* 0x0ffffffe0d0a7836 */ /* 0x004fc80000000000 */
[----:B------:R1:W2:Y:S02]  /*0b10*/  F2I.FTZ.U32.TRUNC.NTZ R11, R10 ;  /* 0x0000000a000b7305 */ /* 0x0002a4000021f000 */
[----:B-1----:R-:W-:Y:S02]  /*0b20*/  IMAD.MOV.U32 R10, RZ, RZ, RZ ;  /* 0x000000ffff0a7224 */ /* 0x002fe400078e00ff */
[----:B--2---:R-:W-:-:S04]  /*0b30*/  IMAD.MOV R25, RZ, RZ, -R11 ;  /* 0x000000ffff197224 */ /* 0x004fc800078e0a0b */
[----:B------:R-:W-:-:S04]  /*0b40*/  IMAD R13, R25, R12, RZ ;  /* 0x0000000c190d7224 */ /* 0x000fc800078e02ff */
[----:B------:R-:W-:-:S07]  /*0b50*/  IMAD.HI.U32 R13, R11, R13, R10 ;  /* 0x0000000d0b0d7227 */ /* 0x000fce00078e000a */
.L_x_9778:
[----:B------:R-:W1:Y:S01]  /*0b60*/  LDC R22, c[0x0][0x3b0] ;  /* 0x0000ec00ff167b82 */ /* 0x000e620000000800 */
[----:B------:R-:W-:Y:S01]  /*0b70*/  LEA R14, R3, R0, 0x1 ;  /* 0x00000000030e7211 */ /* 0x000fe200078e08ff */
[----:B------:R-:W2:Y:S01]  /*0b80*/  LDCU.64 UR4, c[0x0][0x3c8] ;  /* 0x00007900ff0477ac */ /* 0x000ea20008000a00 */
[----:B0-----:R-:W-:Y:S02]  /*0b90*/  R2UR UR7, R7 ;  /* 0x00000000070772ca */ /* 0x001fe400000e0000 */
[----:B------:R-:W-:Y:S01]  /*0ba0*/  IABS R10, R14 ;  /* 0x0000000e000a7213 */ /* 0x000fe20000000000 */
[----:B------:R-:W0:Y:S01]  /*0bb0*/  LDCU UR6, c[0x0][0x3d0] ;  /* 0x00007a00ff0677ac */ /* 0x000e220008000800 */
[----:B------:R-:W-:Y:S01]  /*0bc0*/  IADD3 R15, PT, PT, R14, 0x200, RZ ;  /* 0x000002000e0f7810 */ /* 0x000fe20007ffe0ff */
[----:B------:R-:W3:Y:S02]  /*0bd0*/  LDC R18, c[0x0][0x3b4] ;  /* 0x0000ed00ff127b82 */ /* 0x000ee40000000800 */
[----:B------:R-:W-:Y:S01]  /*0be0*/  IMAD.HI.U32 R21, R13, R10, RZ ;  /* 0x0000000a0d157227 */ /* 0x000fe200078e00ff */
[----:B------:R-:W-:-:S03]  /*0bf0*/  IABS R25, R15 ;  /* 0x0000000f00197213 */ /* 0x000fc60000000000 */
[----:B------:R-:W-:Y:S01]  /*0c00*/  IMAD.MOV R23, RZ, RZ, -R21 ;  /* 0x000000ffff177224 */ /* 0x000fe200078e0a15 */
[----:B-1----:R-:W-:-:S04]  /*0c10*/  IABS R24, R22 ;  /* 0x0000001600187213 */ /* 0x002fc80000000000 */
[----:B------:R-:W1:Y:S01]  /*0c20*/  I2F.RP R20, R24 ;  /* 0x0000001800147306 */ /* 0x000e620000209400 */
[----:B------:R-:W-:Y:S02]  /*0c30*/  IMAD R23, R24, R23, R10 ;  /* 0x0000001718177224 */ /* 0x000fe400078e020a */
[----:B------:R-:W-:-:S03]  /*0c40*/  IMAD.MOV.U32 R10, RZ, RZ, RZ ;  /* 0x000000ffff0a7224 */ /* 0x000fc600078e00ff */
[----:B------:R-:W-:Y:S02]  /*0c50*/  ISETP.GT.U32.AND P6, PT, R12, R23, PT ;  /* 0x000000170c00720c */ /* 0x000fe40003fc4070 */
[----:B-1----:R-:W1:Y:S11]  /*0c60*/  MUFU.RCP R20, R20 ;  /* 0x0000001400147308 */ /* 0x002e760000001000 */
[----:B------:R-:W-:-:S02]  /*0c70*/  @!P6 IMAD.IADD R23, R23, 0x1, -R24 ;  /* 0x000000011717e824 */ /* 0x000fc400078e0a18 */
[----:B------:R-:W-:-:S03]  /*0c80*/  @!P6 VIADD R21, R21, 0x1 ;  /* 0x000000011515e836 */ /* 0x000fc60000000000 */
[----:B------:R-:W-:Y:S01]  /*0c90*/  ISETP.GE.U32.AND P5, PT, R23, R12, PT ;  /* 0x0000000c1700720c */ /* 0x000fe20003fa6070 */
[----:B------:R-:W-:Y:S02]  /*0ca0*/  IMAD.MOV.U32 R12, RZ, RZ, R24 ;  /* 0x000000ffff0c7224 */ /* 0x000fe400078e0018 */
[----:B-1----:R-:W-:Y:S01]  /*0cb0*/  VIADD R11, R20, 0xffffffe ;  /* 0x0ffffffe140b7836 */ /* 0x002fe20000000000 */
[----:B---3--:R-:W-:-:S04]  /*0cc0*/  IABS R20, R18 ;  /* 0x0000001200147213 */ /* 0x008fc80000000000 */
[----:B------:R-:W1:Y:S05]  /*0cd0*/  I2F.RP R26, R20 ;  /* 0x00000014001a7306 */ /* 0x000e6a0000209400 */
[----:B------:R-:W-:Y:S01]  /*0ce0*/  @P5 VIADD R21, R21, 0x1 ;  /* 0x0000000115155836 */ /* 0x000fe20000000000 */
[----:B------:R-:W-:Y:S02]  /*0cf0*/  ISETP.NE.AND P5, PT, R22, RZ, PT ;  /* 0x000000ff1600720c */ /* 0x000fe40003fa5270 */
[----:B------:R-:W3:Y:S08]  /*0d00*/  F2I.FTZ.U32.TRUNC.NTZ R11, R11 ;  /* 0x0000000b000b7305 */ /* 0x000ef0000021f000 */
[----:B-1----:R-:W1:Y:S01]  /*0d10*/  MUFU.RCP R26, R26 ;  /* 0x0000001a001a7308 */ /* 0x002e620000001000 */
[----:B---3--:R-:W-:-:S04]  /*0d20*/  IMAD.MOV R13, RZ, RZ, -R11 ;  /* 0x000000ffff0d7224 */ /* 0x008fc800078e0a0b */
[----:B------:R-:W-:-:S04]  /*0d30*/  IMAD R13, R13, R24, RZ ;  /* 0x000000180d0d7224 */ /* 0x000fc800078e02ff */
[----:B------:R-:W-:-:S04]  /*0d40*/  IMAD.HI.U32 R13, R11, R13, R10 ;  /* 0x0000000d0b0d7227 */ /* 0x000fc800078e000a */
[----:B------:R-:W-:-:S04]  /*0d50*/  IMAD.MOV.U32 R10, RZ, RZ, R25 ;  /* 0x000000ffff0a7224 */ /* 0x000fc800078e0019 */
[----:B------:R-:W-:-:S05]  /*0d60*/  IMAD.HI.U32 R25, R13, R10, RZ ;  /* 0x0000000a0d197227 */ /* 0x000fca00078e00ff */
[----:B------:R-:W-:-:S05]  /*0d70*/  IADD3 R11, PT, PT, -R25, RZ, RZ ;  /* 0x000000ff190b7210 */ /* 0x000fca0007ffe1ff */
[----:B------:R-:W-:Y:S01]  /*0d80*/  IMAD R23, R24, R11, R10 ;  /* 0x0000000b18177224 */ /* 0x000fe200078e020a */
[-C--:B------:R-:W-:Y:S01]  /*0d90*/  LOP3.LUT R10, R14, R22.reuse, RZ, 0x3c, !PT ;  /* 0x000000160e0a7212 */ /* 0x080fe200078e3cff */
[----:B-1----:R-:W-:Y:S01]  /*0da0*/  VIADD R11, R26, 0xffffffe ;  /* 0x0ffffffe1a0b7836 */ /* 0x002fe20000000000 */
[-C--:B------:R-:W-:Y:S02]  /*0db0*/  LOP3.LUT R26, RZ, R22.reuse, RZ, 0x33, !PT ;  /* 0x00000016ff1a7212 */ /* 0x080fe400078e33ff */
[----:B------:R-:W-:Y:S02]  /*0dc0*/  ISETP.GT.U32.AND P3, PT, R12, R23, PT ;  /* 0x000000170c00720c */ /* 0x000fe40003f64070 */
[----:B------:R-:W-:Y:S01]  /*0dd0*/  ISETP.GE.AND P4, PT, R10, RZ, PT ;  /* 0x000000ff0a00720c */ /* 0x000fe20003f86270 */
[----:B------:R-:W1:Y:S01]  /*0de0*/  F2I.FTZ.U32.TRUNC.NTZ R11, R11 ;  /* 0x0000000b000b7305 */ /* 0x000e62000021f000 */
[----:B------:R-:W-:-:S09]  /*0df0*/  LOP3.LUT R10, R15, R22, RZ, 0x3c, !PT ;  /* 0x000000160f0a7212 */ /* 0x000fd200078e3cff */
[----:B------:R-:W-:Y:S01]  /*0e00*/  @!P3 IADD3 R23, PT, PT, R23, -R24, RZ ;  /* 0x800000181717b210 */ /* 0x000fe20007ffe0ff */
[----:B------:R-:W-:Y:S02]  /*0e10*/  @!P3 VIADD R25, R25, 0x1 ;  /* 0x000000011919b836 */ /* 0x000fe40000000000 */
[----:B------:R-:W-:Y:S01]  /*0e20*/  @!P4 IMAD.MOV R21, RZ, RZ, -R21 ;  /* 0x000000ffff15c224 */ /* 0x000fe200078e0a15 */
[----:B------:R-:W-:Y:S02]  /*0e30*/  ISETP.GE.U32.AND P6, PT, R23, R12, PT ;  /* 0x0000000c1700720c */ /* 0x000fe40003fc6070 */
[----:B------:R-:W-:Y:S01]  /*0e40*/  ISETP.GE.AND P4, PT, R10, RZ, PT ;  /* 0x000000ff0a00720c */ /* 0x000fe20003f86270 */
[----:B------:R-:W-:Y:S01]  /*0e50*/  IMAD.MOV.U32 R10, RZ, RZ, RZ ;  /* 0x000000ffff0a7224 */ /* 0x000fe200078e00ff */
[----:B------:R-:W-:Y:S02]  /*0e60*/  SEL R24, R26, R21, !P5 ;  /* 0x000000151a187207 */ /* 0x000fe40006800000 */
[----:B-1----:R-:W-:-:S03]  /*0e70*/  IADD3 R27, PT, PT, RZ, -R11, RZ ;  /* 0x8000000bff1b7210 */ /* 0x002fc60007ffe0ff */
[----:B------:R-:W-:Y:S01]  /*0e80*/  IMAD.MOV R23, RZ, RZ, -R24 ;  /* 0x000000ffff177224 */ /* 0x000fe200078e0a18 */
[----:B------:R-:W-:-:S03]  /*0e90*/  SEL R24, R24, RZ, P1 ;  /* 0x000000ff18187207 */ /* 0x000fc60000800000 */
[----:B------:R-:W-:-:S04]  /*0ea0*/  @P6 VIADD R25, R25, 0x1 ;  /* 0x0000000119196836 */ /* 0x000fc80000000000 */
[----:B------:R-:W-:Y:S02]  /*0eb0*/  IMAD.MOV.U32 R21, RZ, RZ, R25 ;  /* 0x000000ffff157224 */ /* 0x000fe400078e0019 */
[----:B------:R-:W-:Y:S02]  /*0ec0*/  IMAD R25, R22, R23, R14 ;  /* 0x0000001716197224 */ /* 0x000fe400078e020e */
[----:B------:R-:W-:Y:S01]  /*0ed0*/  IMAD R23, R27, R20, RZ ;  /* 0x000000141b177224 */ /* 0x000fe200078e02ff */
[----:B------:R-:W-:Y:S02]  /*0ee0*/  @!P4 IADD3 R21, PT, PT, -R21, RZ, RZ ;  /* 0x000000ff1515c210 */ /* 0x000fe40007ffe1ff */
[----:B------:R-:W-:Y:S02]  /*0ef0*/  IABS R27, R25 ;  /* 0x00000019001b7213 */ /* 0x000fe40000000000 */
[----:B------:R-:W-:Y:S01]  /*0f00*/  SEL R21, R26, R21, !P5 ;  /* 0x000000151a157207 */ /* 0x000fe20006800000 */
[----:B------:R-:W-:-:S04]  /*0f10*/  IMAD.HI.U32 R26, R11, R23, R10 ;  /* 0x000000170b1a7227 */ /* 0x000fc800078e000a */
[----:B------:R-:W-:Y:S02]  /*0f20*/  IMAD.MOV.U32 R11, RZ, RZ, R27 ;  /* 0x000000ffff0b7224 */ /* 0x000fe400078e001b */
[----:B------:R-:W-:Y:S01]  /*0f30*/  IMAD.MOV R23, RZ, RZ, -R21 ;  /* 0x000000ffff177224 */ /* 0x000fe200078e0a15 */
[----:B------:R-:W-:Y:S01]  /*0f40*/  SEL R21, R21, RZ, P1 ;  /* 0x000000ff15157207 */ /* 0x000fe20000800000 */
[----:B------:R-:W-:-:S04]  /*0f50*/  IMAD.HI.U32 R10, R26, R11, RZ ;  /* 0x0000000b1a0a7227 */ /* 0x000fc800078e00ff */
[----:B------:R-:W-:Y:S01]  /*0f60*/  IMAD R23, R22, R23, R15 ;  /* 0x0000001716177224 */ /* 0x000fe200078e020f */
[----:B------:R-:W-:Y:S01]  /*0f70*/  IADD3 R22, PT, PT, -R10, RZ, RZ ;  /* 0x000000ff0a167210 */ /* 0x000fe20007ffe1ff */
[----:B--2---:R-:W-:-:S03]  /*0f80*/  IMAD R21, R21, UR4, RZ ;  /* 0x0000000415157c24 */ /* 0x004fc6000f8e02ff */
        /* <DEDUP_REMOVED lines=10> */
[----:B------:R-:W-:-:S04]  /*1030*/  LOP3.LUT R11, R25, R18, RZ, 0x3c, !PT ;  /* 0x00000012190b7212 */ /* 0x000fc800078e3cff */
[----:B------:R-:W-:Y:S01]  /*1040*/  ISETP.GE.AND P4, PT, R11, RZ, PT ;  /* 0x000000ff0b00720c */ /* 0x000fe20003f86270 */
[----:B------:R-:W-:Y:S01]  /*1050*/  @!P3 VIADD R22, R22, 0x1 ;  /* 0x000000011616b836 */ /* 0x000fe20000000000 */
[----:B------:R-:W-:Y:S02]  /*1060*/  @!P3 IADD3 R27, PT, PT, R27, -R20, RZ ;  /* 0x800000141b1bb210 */ /* 0x000fe40007ffe0ff */
[----:B------:R-:W-:Y:S02]  /*1070*/  LOP3.LUT R11, R23, R18, RZ, 0x3c, !PT ;  /* 0x00000012170b7212 */ /* 0x000fe400078e3cff */
[----:B------:R-:W-:Y:S01]  /*1080*/  ISETP.GE.U32.AND P6, PT, R27, R20, PT ;  /* 0x000000141b00720c */ /* 0x000fe20003fc6070 */
[----:B------:R-:W-:Y:S01]  /*1090*/  @P5 VIADD R10, R10, 0x1 ;  /* 0x000000010a0a5836 */ /* 0x000fe20000000000 */
[----:B------:R-:W-:Y:S01]  /*10a0*/  ISETP.GE.AND P5, PT, R11, RZ, PT ;  /* 0x000000ff0b00720c */ /* 0x000fe20003fa6270 */
[----:B------:R-:W-:Y:S01]  /*10b0*/  IMAD R27, R24, UR4, RZ ;  /* 0x00000004181b7c24 */ /* 0x000fe2000f8e02ff */
[----:B------:R-:W-:-:S02]  /*10c0*/  ISETP.NE.AND P3, PT, R18, RZ, PT ;  /* 0x000000ff1200720c */ /* 0x000fc40003f65270 */
[----:B------:R-:W-:Y:S01]  /*10d0*/  LOP3.LUT R11, RZ, R18, RZ, 0x33, !PT ;  /* 0x00000012ff0b7212 */ /* 0x000fe200078e33ff */
[----:B------:R-:W-:Y:S01]  /*10e0*/  @!P4 IMAD.MOV R10, RZ, RZ, -R10 ;  /* 0x000000ffff0ac224 */ /* 0x000fe200078e0a0a */
[----:B------:R-:W-:-:S04]  /*10f0*/  R2UR UR4, R6 ;  /* 0x00000000060472ca */ /* 0x000fc800000e0000 */
[----:B------:R-:W-:Y:S02]  /*1100*/  SEL R20, R11, R10, !P3 ;  /* 0x0000000a0b147207 */ /* 0x000fe40005800000 */
[----:B------:R-:W-:-:S03]  /*1110*/  @P6 IADD3 R22, PT, PT, R22, 0x1, RZ ;  /* 0x0000000116166810 */ /* 0x000fc60007ffe0ff */
[----:B------:R-:W-:Y:S01]  /*1120*/  IMAD.MOV R10, RZ, RZ, -R20 ;  /* 0x000000ffff0a7224 */ /* 0x000fe200078e0a14 */
[----:B------:R-:W-:Y:S01]  /*1130*/  SEL R20, R20, RZ, P2 ;  /* 0x000000ff14147207 */ /* 0x000fe20001000000 */
[----:B------:R-:W-:Y:S02]  /*1140*/  @!P5 IMAD.MOV R22, RZ, RZ, -R22 ;  /* 0x000000ffff16d224 */ /* 0x000fe400078e0a16 */
[----:B------:R-:W-:Y:S02]  /*1150*/  IMAD R25, R18, R10, R25 ;  /* 0x0000000a12197224 */ /* 0x000fe400078e0219 */
[----:B------:R-:W-:Y:S01]  /*1160*/  IMAD R20, R20, UR5, R27 ;  /* 0x0000000514147c24 */ /* 0x000fe2000f8e021b */
[----:B------:R-:W-:Y:S02]  /*1170*/  SEL R22, R11, R22, !P3 ;  /* 0x000000160b167207 */ /* 0x000fe40005800000 */
[----:B------:R-:W1:Y:S01]  /*1180*/  LDC.64 R10, c[0x0][0x388] ;  /* 0x0000e200ff0a7b82 */ /* 0x000e620000000a00 */
[----:B------:R-:W-:-:S02]  /*1190*/  SEL R25, R25, RZ, P0 ;  /* 0x000000ff19197207 */ /* 0x000fc40000000000 */
[----:B------:R-:W-:Y:S01]  /*11a0*/  IMAD.MOV R24, RZ, RZ, -R22 ;  /* 0x000000ffff187224 */ /* 0x000fe200078e0a16 */
[----:B------:R-:W-:Y:S02]  /*11b0*/  SEL R22, R22, RZ, P2 ;  /* 0x000000ff16167207 */ /* 0x000fe40001000000 */
[----:B0-----:R-:W-:Y:S02]  /*11c0*/  IMAD R20, R25, UR6, R20 ;  /* 0x0000000619147c24 */ /* 0x001fe4000f8e0214 */
[----:B------:R-:W-:Y:S02]  /*11d0*/  IMAD R18, R18, R24, R23 ;  /* 0x0000001812127224 */ /* 0x000fe400078e0217 */
[----:B------:R-:W-:Y:S01]  /*11e0*/  IMAD R21, R22, UR5, R21 ;  /* 0x0000000516157c24 */ /* 0x000fe2000f8e0215 */
[----:B------:R-:W-:Y:S02]  /*11f0*/  LEA.HI R20, R20, R20, RZ, 0x1 ;  /* 0x0000001414147211 */ /* 0x000fe400078f08ff */
[----:B------:R-:W-:-:S02]  /*1200*/  SEL R18, R18, RZ, P0 ;  /* 0x000000ff12127207 */ /* 0x000fc40000000000 */
[----:B------:R-:W-:-:S03]  /*1210*/  R2UR UR5, R7 ;  /* 0x00000000070572ca */ /* 0x000fc600000e0000 */
[----:B------:R-:W-:Y:S01]  /*1220*/  IMAD R18, R18, UR6, R21 ;  /* 0x0000000612127c24 */ /* 0x000fe2000f8e0215 */
[----:B------:R-:W-:Y:S02]  /*1230*/  SHF.R.S32.HI R21, RZ, 0x1, R20 ;  /* 0x00000001ff157819 */ /* 0x000fe40000011414 */
[----:B------:R-:W-:Y:S02]  /*1240*/  R2UR UR6, R6 ;  /* 0x00000000060672ca */ /* 0x000fe400000e0000 */
[----:B------:R-:W-:Y:S01]  /*1250*/  LEA.HI R18, R18, R18, RZ, 0x1 ;  /* 0x0000001212127211 */ /* 0x000fe200078f08ff */
[----:B-1----:R-:W-:-:S03]  /*1260*/  IMAD.WIDE R20, R21, 0x2, R10 ;  /* 0x0000000215147825 */ /* 0x002fc600078e020a */
[----:B------:R-:W-:Y:S02]  /*1270*/  SHF.R.S32.HI R23, RZ, 0x1, R18 ;  /* 0x00000001ff177819 */ /* 0x000fe40000011412 */
[----:B------:R-:W2:Y:S03]  /*1280*/  LDG.E.U16 R27, desc[UR4][R20.64] ;  /* 0x00000004141b7981 */ /* 0x000ea6000c1e1500 */
[----:B------:R-:W-:Y:S02]  /*1290*/  IMAD.WIDE R22, R23, 0x2, R10 ;  /* 0x0000000217167825 */ /* 0x000fe400078e020a */
[----:B------:R-:W0:Y:S04]  /*12a0*/  LDC.64 R10, c[0x0][0x380] ;  /* 0x0000e000ff0a7b82 */ /* 0x000e280000000a00 */
[----:B------:R-:W3:Y:S01]  /*12b0*/  LDG.E.U16 R22, desc[UR6][R22.64] ;  /* 0x0000000616167981 */ /* 0x000ee2000c1e1500 */
[----:B------:R-:W-:-:S02]  /*12c0*/  LEA.HI R14, R14, R14, RZ, 0x1 ;  /* 0x0000000e0e0e7211 */ /* 0x000fc400078f08ff */
[----:B------:R-:W-:Y:S02]  /*12d0*/  R2UR UR8, R6 ;  /* 0x00000000060872ca */ /* 0x000fe400000e0000 */
[----:B------:R-:W-:Y:S02]  /*12e0*/  SHF.R.S32.HI R25, RZ, 0x1, R14 ;  /* 0x00000001ff197819 */ /* 0x000fe4000001140e */
[----:B------:R-:W-:Y:S02]  /*12f0*/  R2UR UR9, R7 ;  /* 0x00000000070972ca */ /* 0x000fe400000e0000 */
[----:B--2---:R-:W-:-:S04]  /*1300*/  PRMT R18, R27, 0x7771, RZ ;  /* 0x000077711b127816 */ /* 0x004fc800000000ff */
[----:B------:R-:W-:Y:S02]  /*1310*/  ISETP.NE.AND P4, PT, R18, RZ, PT ;  /* 0x000000ff1200720c */ /* 0x000fe40003f85270 */
[----:B---3--:R-:W-:-:S04]  /*1320*/  PRMT R18, R22, 0x7771, RZ ;  /* 0x0000777116127816 */ /* 0x008fc800000000ff */
[----:B------:R-:W-:Y:S02]  /*1330*/  ISETP.NE.AND P6, PT, R18, RZ, PT ;  /* 0x000000ff1200720c */ /* 0x000fe40003fc5270 */
[----:B------:R-:W-:Y:S01]  /*1340*/  LEA.HI R18, R15, R15, RZ, 0x1 ;  /* 0x0000000f0f127211 */ /* 0x000fe200078f08ff */
[----:B0-----:R-:W-:-:S04]  /*1350*/  IMAD.WIDE R14, R25, 0x8, R10 ;  /* 0x00000008190e7825 */ /* 0x001fc800078e020a */
[C---:B------:R-:W-:Y:S02]  /*1360*/  @P4 R2UR UR6, R6.reuse ;  /* 0x00000000060642ca */ /* 0x040fe400000e0000 */
[C---:B------:R-:W-:Y:S02]  /*1370*/  @P4 R2UR UR7, R7.reuse ;  /* 0x00000000070742ca */ /* 0x040fe400000e0000 */
[----:B------:R-:W-:Y:S02]  /*1380*/  SHF.R.S32.HI R21, RZ, 0x1, R18 ;  /* 0x00000001ff157819 */ /* 0x000fe40000011412 */
[----:B------:R-:W2:Y:S01]  /*1390*/  LDG.E R18, desc[UR4][R14.64] ;  /* 0x000000040e127981 */ /* 0x000ea2000c1e1900 */
[----:B------:R-:W-:Y:S02]  /*13a0*/  @P6 R2UR UR10, R6 ;  /* 0x00000000060a62ca */ /* 0x000fe400000e0000 */
[----:B------:R-:W-:Y:S01]  /*13b0*/  @P6 R2UR UR11, R7 ;  /* 0x00000000070b62ca */ /* 0x000fe200000e0000 */
[----:B------:R-:W-:-:S05]  /*13c0*/  IMAD.WIDE R20, R21, 0x8, R10 ;  /* 0x0000000815147825 */ /* 0x000fca00078e020a */
[----:B------:R0:W3:Y:S01]  /*13d0*/  @P4 LDG.E R24, desc[UR6][R14.64+0x4] ;  /* 0x000004060e184981 */ /* 0x0000e2000c1e1900 */
[----:B------:R-:W1:Y:S03]  /*13e0*/  S2UR UR5, SR_CgaCtaId ;  /* 0x00000000000579c3 */ /* 0x000e660000008800 */
[----:B------:R-:W4:Y:S04]  /*13f0*/  LDG.E R26, desc[UR8][R20.64] ;  /* 0x00000008141a7981 */ /* 0x000f28000c1e1900 */
[----:B------:R5:W4:Y:S01]  /*1400*/  @P6 LDG.E R28, desc[UR10][R20.64+0x4] ;  /* 0x0000040a141c6981 */ /* 0x000b22000c1e1900 */
[----:B------:R-:W2:Y:S01]  /*1410*/  LDC.64 R10, c[0x0][0x3e8] ;  /* 0x0000fa00ff0a7b82 */ /* 0x000ea20000000a00 */
[----:B------:R-:W5:Y:S01]  /*1420*/  LDCU UR6, c[0x0][0x3e8] ;  /* 0x00007d00ff0677ac */ /* 0x000f620008000800 */
[----:B------:R-:W-:Y:S01]  /*1430*/  PRMT R22, R22, 0x7770, RZ ;  /* 0x0000777016167816 */ /* 0x000fe200000000ff */
[----:B------:R-:W-:-:S02]  /*1440*/  UMOV UR4, 0x400 ;  /* 0x0000040000047882 */ /* 0x000fc40000000000 */
[----:B------:R-:W-:Y:S01]  /*1450*/  UIADD3 UR4, UPT, UPT, UR4, 0x60, URZ ;  /* 0x0000006004047890 */ /* 0x000fe2000fffe0ff */
[----:B------:R-:W-:Y:S02]  /*1460*/  ISETP.NE.AND P5, PT, R22, RZ, PT ;  /* 0x000000ff1600720c */ /* 0x000fe40003fa5270 */
[----:B0-----:R-:W-:Y:S01]  /*1470*/  PRMT R14, R27, 0x7770, RZ ;  /* 0x000077701b0e7816 */ /* 0x001fe200000000ff */
[----:B-1----:R-:W-:-:S03]  /*1480*/  ULEA UR4, UR5, UR4, 0x18 ;  /* 0x0000000405047291 */ /* 0x002fc6000f8ec0ff */
[----:B------:R-:W-:-:S03]  /*1490*/  ISETP.NE.AND P3, PT, R14, RZ, PT ;  /* 0x000000ff0e00720c */ /* 0x000fc60003f65270 */
[C---:B------:R-:W-:Y:S02]  /*14a0*/  LEA R23, R3.reuse, UR4, 0x2 ;  /* 0x0000000403177c11 */ /* 0x040fe4000f8e10ff */
[----:B-----5:R-:W-:Y:S01]  /*14b0*/  MOV R22, UR6 ;  /* 0x0000000600167c02 */ /* 0x020fe20008000f00 */
[----:B------:R-:W-:Y:S02]  /*14c0*/  IMAD.U32 R21, RZ, RZ, UR6 ;  /* 0x00000006ff157e24 */ /* 0x000fe4000f8e00ff */
[----:B------:R-:W-:Y:S01]  /*14d0*/  IMAD R14, R8, 0x4, R23 ;  /* 0x00000004080e7824 */ /* 0x000fe200078e0217 */
[----:B------:R-:W-:Y:S01]  /*14e0*/  IADD3 R3, PT, PT, R3, 0x200, RZ ;  /* 0x0000020003037810 */ /* 0x000fe20007ffe0ff */
[----:B--2---:R-:W-:-:S05]  /*14f0*/  FMUL R15, R18, R11 ;  /* 0x0000000b120f7220 */ /* 0x004fca0000400000 */
[----:B------:R-:W-:Y:S01]  /*1500*/  FSEL R15, R15, R10, P3 ;  /* 0x0000000a0f0f7208 */ /* 0x000fe20001800000 */
[----:B---3--:R-:W-:-:S04]  /*1510*/  @P4 FMUL R22, R24, R11 ;  /* 0x0000000b18164220 */ /* 0x008fc80000400000 */
[----:B------:R2:W-:Y:S01]  /*1520*/  STS [R23], R15 ;  /* 0x0000000f17007388 */ /* 0x0005e20000000800 */
[----:B----4-:R-:W-:-:S03]  /*1530*/  @P5 FMUL R10, R26, R11 ;  /* 0x0000000b1a0a5220 */ /* 0x010fc60000400000 */
[----:B------:R2:W-:Y:S01]  /*1540*/  STS [R14], R22 ;  /* 0x000000160e007388 */ /* 0x0005e20000000800 */
[----:B------:R-:W-:-:S03]  /*1550*/  @P6 FMUL R21, R28, R11 ;  /* 0x0000000b1c156220 */ /* 0x000fc60000400000 */
[----:B------:R2:W-:Y:S04]  /*1560*/  STS [R23+0x400], R10 ;  /* 0x0004000a17007388 */ /* 0x0005e80000000800 */
[----:B------:R2:W-:Y:S01]  /*1570*/  STS [R14+0x400], R21 ;  /* 0x000400150e007388 */ /* 0x0005e20000000800 */
[----:B------:R-:W-:Y:S02]  /*1580*/  ISETP.GE.AND P3, PT, R3, R8, PT ;  /* 0x000000080300720c */ /* 0x000fe40003f66270 */
[----:B------:R-:W-:-:S04]  /*1590*/  FMNMX3 R5, R5, R15, R22, !PT ;  /* 0x0000000f05057276 */ /* 0x000fc80007800016 */
[----:B------:R-:W-:-:S07]  /*15a0*/  FMNMX3 R5, R5, R10, R21, !PT ;  /* 0x0000000a05057276 */ /* 0x000fce0007800015 */
[----:B--2---:R-:W-:Y:S05]  /*15b0*/  @!P3 BRA `(.L_x_9778) ;  /* 0xfffffff40068b947 */ /* 0x004fea000383ffff */
.L_x_9775:
[----:B------:R-:W-:Y:S05]  /*15c0*/  BSYNC.RECONVERGENT B0 ;  /* 0x0000000000007941 */ /* 0x000fea0003800200 */
.L_x_9774:
[----:B-1----:R-:W1:Y:S01]  /*15d0*/  S2R R10, SR_LANEID ;  /* 0x00000000000a7919 */ /* 0x002e620000000000 */
[----:B------:R-:W-:Y:S01]  /*15e0*/  UMOV UR4, 0xffffffff ;  /* 0xffffffff00047882 */ /* 0x000fe20000000000 */
[----:B------:R-:W2:Y:S01]  /*15f0*/  S2R R21, SR_TID.X ;  /* 0x0000000000157919 */ /* 0x000ea20000002100 */
[C---:B-1----:R-:W-:Y:S02]  /*1600*/  ISETP.GT.AND P5, PT, R10.reuse, 0xf, PT ;  /* 0x0000000f0a00780c */ /* 0x042fe40003fa4270 */
[C---:B------:R-:W-:Y:S02]  /*1610*/  ISETP.GT.AND P4, PT, R10.reuse, 0x17, PT ;  /* 0x000000170a00780c */ /* 0x040fe40003f84270 */
[C---:B------:R-:W-:Y:S02]  /*1620*/  ISETP.GT.AND P3, PT, R10.reuse, 0x1b, PT ;  /* 0x0000001b0a00780c */ /* 0x040fe40003f64270 */
[C---:B------:R-:W-:Y:S02]  /*1630*/  ISETP.GT.AND P2, PT, R10.reuse, 0x1d, PT ;  /* 0x0000001d0a00780c */ /* 0x040fe40003f44270 */
        /* <DEDUP_REMOVED lines=12> */
.L_x_9829:
[----:B------:R-:W3:Y:S01]  /*1700*/  S2R R5, SR_CgaCtaId ;  /* 0x0000000000057919 */ /* 0x000ee20000008800 */
[----:B------:R-:W-:Y:S01]  /*1710*/  PLOP3.LUT P6, PT, PT, PT, PT, 0x8, 0x80 ;  /* 0x000000000080781c */ /* 0x000fe20003fce170 */
[----:B------:R-:W-:-:S12]  /*1720*/  @P5 BRA `(.L_x_9780) ;  /* 0x0000000000245947 */ /* 0x000fd80003800000 */
[----:B------:R-:W4:Y:S01]  /*1730*/  S2UR UR5, SR_CgaCtaId ;  /* 0x00000000000579c3 */ /* 0x000f220000008800 */
[----:B------:R-:W-:Y:S01]  /*1740*/  ISETP.NE.AND P0, PT, R10, RZ, PT ;  /* 0x000000ff0a00720c */ /* 0x000fe20003f05270 */
[----:B------:R-:W-:Y:S01]  /*1750*/  UMOV UR4, 0x400 ;  /* 0x0000040000047882 */ /* 0x000fe20000000000 */
[----:B------:R-:W-:Y:S02]  /*1760*/  SHF.R.U32.HI R10, RZ, 0x3, R21 ;  /* 0x00000003ff0a7819 */ /* 0x000fe40000011615 */
[----:B-12---:R-:W-:Y:S02]  /*1770*/  FMNMX R0, R3, R14, !PT ;  /* 0x0000000e03007209 */ /* 0x006fe40007800000 */
[----:B------:R-:W-:-:S07]  /*1780*/  LOP3.LUT R3, R10, 0x7c, RZ, 0xc0, !PT ;  /* 0x0000007c0a037812 */ /* 0x000fce00078ec0ff */
[----:B------:R-:W-:Y:S01]  /*1790*/  @!P0 PLOP3.LUT P6, PT, PT, PT, PT, 0x80, 0x8 ;  /* 0x000000000008881c */ /* 0x000fe20003fcf070 */
[----:B----4-:R-:W-:-:S09]  /*17a0*/  ULEA UR4, UR5, UR4, 0x18 ;  /* 0x0000000405047291 */ /* 0x010fd2000f8ec0ff */
[----:B------:R4:W-:Y:S03]  /*17b0*/  @!P0 STS [R3+UR4+0x8], R0 ;  /* 0x0000080003008988 */ /* 0x0009e60008000804 */
.L_x_9780:
[----:B------:R-:W-:Y:S01]  /*17c0*/  ISETP.NE.AND P0, PT, R21, RZ, PT ;  /* 0x000000ff1500720c */ /* 0x000fe20003f05270 */
[----:B------:R-:W-:Y:S05]  /*17d0*/  WARPSYNC.ALL ;  /* 0x0000000000007948 */ /* 0x000fea0003800000 */
[----:B------:R-:W-:Y:S01]  /*17e0*/  BAR.SYNC.DEFER_BLOCKING 0x0 ;  /* 0x0000000000007b1d */ /* 0x000fe20000010000 */
[----:B----4-:R-:W-:-:S05]  /*17f0*/  P2R R3, PR, RZ, 0x1 ;  /* 0x00000001ff037803 */ /* 0x010fca0000000000 */
        /* <DEDUP_REMOVED lines=13> */
.L_x_9782:
[----:B------:R-:W-:Y:S05]  /*18d0*/  BSYNC.RECONVERGENT B0 ;  /* 0x0000000000007941 */ /* 0x000fea0003800200 */
.L_x_9781:
[----:B------:R-:W5:Y:S01]  /*18e0*/  LDCU.64 UR4, c[0x0][0x408] ;  /* 0x00008100ff0477ac */ /* 0x000f620008000a00 */
[----:B----4-:R-:W-:Y:S01]  /*18f0*/  MOV R10, 0x400 ;  /* 0x00000400000a7802 */ /* 0x010fe20000000f00 */
[----:B------:R-:W-:Y:S01]  /*1900*/  BSSY.RECONVERGENT B0, `(.L_x_9783) ;  /* 0x000007b000007945 */ /* 0x000fe20003800200 */
[----:B------:R-:W-:Y:S02]  /*1910*/  IMAD.MOV.U32 R11, RZ, RZ, RZ ;  /* 0x000000ffff0b7224 */ /* 0x000fe400078e00ff */
[----:B---3--:R-:W-:Y:S01]  /*1920*/  LEA R3, R5, R10, 0x18 ;  /* 0x0000000a05037211 */ /* 0x008fe200078ec0ff */
[----:B------:R-:W-:Y:S01]  /*1930*/  BAR.SYNC.DEFER_BLOCKING 0x0 ;  /* 0x0000000000007b1d */ /* 0x000fe20000010000 */
[----:B-----5:R-:W-:-:S04]  /*1940*/  ISETP.GE.U32.AND P0, PT, R21, UR4, PT ;  /* 0x0000000415007c0c */ /* 0x020fc8000bf06070 */
[----:B------:R-:W-:-:S13]  /*1950*/  ISETP.GE.AND.EX P0, PT, RZ, UR5, PT, P0 ;  /* 0x00000005ff007c0c */ /* 0x000fda000bf06300 */
[----:B------:R-:W-:Y:S05]  /*1960*/  @P0 BRA `(.L_x_9784) ;  /* 0x0000000400d00947 */ /* 0x000fea0003800000 */
[----:B-1----:R1:W3:Y:S01]  /*1970*/  LDS R0, [R3+0x2c] ;  /* 0x00002c0003007984 */ /* 0x0022e20000000800 */
[----:B------:R-:W-:Y:S01]  /*1980*/  LOP3.LUT R22, R4, 0x300, RZ, 0xc0, !PT ;  /* 0x0000030004167812 */ /* 0x000fe200078ec0ff */
[----:B------:R-:W-:Y:S01]  /*1990*/  BSSY.RECONVERGENT B1, `(.L_x_9785) ;  /* 0x0000035000017945 */ /* 0x000fe20003800200 */
[----:B------:R-:W-:Y:S01]  /*19a0*/  IMAD.MOV.U32 R11, RZ, RZ, RZ ;  /* 0x000000ffff0b7224 */ /* 0x000fe200078e00ff */
[----:B------:R-:W-:Y:S02]  /*19b0*/  MOV R12, R21 ;  /* 0x00000015000c7202 */ /* 0x000fe40000000f00 */
[----:B------:R-:W-:-:S04]  /*19c0*/  ISETP.NE.U32.AND P0, PT, R22, 0x300, PT ;  /* 0x000003001600780c */ /* 0x000fc80003f05070 */
[----:B------:R-:W-:-:S13]  /*19d0*/  ISETP.NE.AND.EX P0, PT, RZ, RZ, PT, P0 ;  /* 0x000000ffff00720c */ /* 0x000fda0003f05300 */
[----:B-1----:R-:W-:Y:S05]  /*19e0*/  @!P0 BRA `(.L_x_9786) ;  /* 0x0000000000bc8947 */ /* 0x002fea0003800000 */
[----:B------:R-:W3:Y:S01]  /*19f0*/  LDS R11, [R19] ;  /* 0x00000000130b7984 */ /* 0x000ee20000000800 */
[----:B------:R-:W-:Y:S01]  /*1a00*/  IMAD.MOV.U32 R20, RZ, RZ, 0x3bbb989d ;  /* 0x3bbb989dff147424 */ /* 0x000fe200078e00ff */
[----:B------:R-:W-:Y:S01]  /*1a10*/  ISETP.NE.U32.AND P0, PT, R22, RZ, PT ;  /* 0x000000ff1600720c */ /* 0x000fe20003f05070 */
[----:B------:R-:W-:-:S03]  /*1a20*/  IMAD.MOV.U32 R15, RZ, RZ, 0x437c0000 ;  /* 0x437c0000ff0f7424 */ /* 0x000fc600078e00ff */
[----:B------:R-:W-:Y:S01]  /*1a30*/  ISETP.NE.AND.EX P0, PT, RZ, RZ, PT, P0 ;  /* 0x000000ffff00720c */ /* 0x000fe20003f05300 */
[----:B---3--:R-:W-:-:S04]  /*1a40*/  FADD R11, -R0, R11 ;  /* 0x0000000b000b7221 */ /* 0x008fc80000000100 */
[----:B------:R-:W-:-:S04]  /*1a50*/  FFMA.SAT R12, R11, R20, 0.5 ;  /* 0x3f0000000b0c7423 */ /* 0x000fc80000002014 */
[----:B------:R-:W-:-:S04]  /*1a60*/  FFMA.RM R12, R12, R15, 12582913 ;  /* 0x4b4000010c0c7423 */ /* 0x000fc8000000400f */
[C---:B--2---:R-:W-:Y:S01]  /*1a70*/  FADD R14, R12.reuse, -12583039 ;  /* 0xcb40007f0c0e7421 */ /* 0x044fe20000000000 */
[----:B------:R-:W-:-:S03]  /*1a80*/  SHF.L.U32 R12, R12, 0x17, RZ ;  /* 0x000000170c0c7819 */ /* 0x000fc600000006ff */
[----:B------:R-:W-:-:S04]  /*1a90*/  FFMA R14, R11, 1.4426950216293334961, -R14 ;  /* 0x3fb8aa3b0b0e7823 */ /* 0x000fc8000000080e */
[----:B------:R-:W-:-:S04]  /*1aa0*/  FFMA R14, R11, 1.925963033500011079e-08, R14 ;  /* 0x32a570600b0e7823 */ /* 0x000fc8000000000e */
[----:B------:R-:W1:Y:S02]  /*1ab0*/  MUFU.EX2 R11, R14 ;  /* 0x0000000e000b7308 */ /* 0x000e640000000800 */
[----:B-1----:R-:W-:Y:S01]  /*1ac0*/  FMUL R18, R12, R11 ;  /* 0x0000000b0c127220 */ /* 0x002fe20000400000 */
[----:B------:R-:W-:-:S03]  /*1ad0*/  VIADD R12, R21, 0x100 ;  /* 0x00000100150c7836 */ /* 0x000fc60000000000 */
        /* <DEDUP_REMOVED lines=15> */
[----:B------:R-:W-:-:S03]  /*1bd0*/  IADD3 R12, PT, PT, R21, 0x200, RZ ;  /* 0x00000200150c7810 */ /* 0x000fc60007ffe0ff */
        /* <DEDUP_REMOVED lines=13> */
[----:B------:R-:W-:-:S03]  /*1cb0*/  VIADD R12, R21, 0x300 ;  /* 0x00000300150c7836 */ /* 0x000fc60000000000 */
[----:B------:R-:W-:Y:S01]  /*1cc0*/  FADD R11, R11, R18 ;  /* 0x000000120b0b7221 */ /* 0x000fe20000000000 */
[----:B------:R1:W-:Y:S06]  /*1cd0*/  STS [R19+0x800], R18 ;  /* 0x0008001213007388 */ /* 0x0003ec0000000800 */
.L_x_9786:
[----:B------:R-:W-:Y:S05]  /*1ce0*/  BSYNC.RECONVERGENT B1 ;  /* 0x0000000000017941 */ /* 0x000fea0003800200 */
.L_x_9785:
[----:B------:R-:W-:-:S04]  /*1cf0*/  ISETP.GE.U32.AND P0, PT, R4, 0x300, PT ;  /* 0x000003000400780c */ /* 0x000fc80003f06070 */
[----:B------:R-:W-:-:S13]  /*1d00*/  ISETP.GE.U32.AND.EX P0, PT, R9, RZ, PT, P0 ;  /* 0x000000ff0900720c */ /* 0x000fda0003f06100 */
[----:B------:R-:W-:Y:S05]  /*1d10*/  @!P0 BRA `(.L_x_9784) ;  /* 0x0000000000e48947 */ /* 0x000fea0003800000 */
[----:B------:R-:W-:-:S04]  /*1d20*/  IADD3 R10, PT, PT, R10, 0x60, RZ ;  /* 0x000000600a0a7810 */ /* 0x000fc80007ffe0ff */
[----:B------:R-:W-:-:S07]  /*1d30*/  LEA R5, R5, R10, 0x18 ;  /* 0x0000000a05057211 */ /* 0x000fce00078ec0ff */
.L_x_9787:
[C---:B0-----:R-:W-:Y:S02]  /*1d40*/  IMAD R10, R12.reuse, 0x4, R5 ;  /* 0x000000040c0a7824 */ /* 0x041fe400078e0205 */
[----:B------:R-:W-:Y:S02]  /*1d50*/  HFMA2 R26, -RZ, RZ, 3.7421875, 0 ;  /* 0x437c0000ff1a7431 */ /* 0x000fe400000001ff */
[----:B------:R-:W-:Y:S02]  /*1d60*/  IMAD.MOV.U32 R24, RZ, RZ, 0x3bbb989d ;  /* 0x3bbb989dff187424 */ /* 0x000fe400078e00ff */
[----:B------:R-:W-:Y:S01]  /*1d70*/  VIADD R12, R12, 0x400 ;  /* 0x000004000c0c7836 */ /* 0x000fe20000000000 */
[----:B------:R-:W3:Y:S04]  /*1d80*/  LDS R13, [R10] ;  /* 0x000000000a0d7984 */ /* 0x000ee80000000800 */
[----:B------:R-:W5:Y:S01]  /*1d90*/  LDS R23, [R10+0x400] ;  /* 0x000400000a177984 */ /* 0x000f620000000800 */
[----:B------:R-:W-:-:S03]  /*1da0*/  ISETP.GE.U32.AND P0, PT, R12, UR4, PT ;  /* 0x000000040c007c0c */ /* 0x000fc6000bf06070 */
[----:B------:R-:W0:Y:S01]  /*1db0*/  LDS R25, [R10+0x800] ;  /* 0x000800000a197984 */ /* 0x000e220000000800 */
[----:B------:R-:W-:-:S03]  /*1dc0*/  ISETP.GE.U32.AND.EX P0, PT, RZ, UR5, PT, P0 ;  /* 0x00000005ff007c0c */ /* 0x000fc6000bf06100 */
[----:B------:R-:W1:Y:S01]  /*1dd0*/  LDS R27, [R10+0xc00] ;  /* 0x000c00000a1b7984 */ /* 0x000e620000000800 */
[----:B---3--:R-:W-:-:S04]  /*1de0*/  FADD R15, -R0, R13 ;  /* 0x0000000d000f7221 */ /* 0x008fc80000000100 */
[----:B------:R-:W-:Y:S01]  /*1df0*/  FFMA.SAT R13, R15, R24, 0.5 ;  /* 0x3f0000000f0d7423 */ /* 0x000fe20000002018 */
[----:B-----5:R-:W-:-:S03]  /*1e00*/  FADD R23, -R0, R23 ;  /* 0x0000001700177221 */ /* 0x020fc60000000100 */
[----:B------:R-:W-:Y:S01]  /*1e10*/  FFMA.RM R13, R13, R26, 12582913 ;  /* 0x4b4000010d0d7423 */ /* 0x000fe2000000401a */
[C---:B0-----:R-:W-:Y:S01]  /*1e20*/  FADD R25, -R0.reuse, R25 ;  /* 0x0000001900197221 */ /* 0x041fe20000000100 */
[-C--:B--2---:R-:W-:Y:S02]  /*1e30*/  FFMA.SAT R14, R23, R24.reuse, 0.5 ;  /* 0x3f000000170e7423 */ /* 0x084fe40000002018 */
[----:B-1--4-:R-:W-:Y:S01]  /*1e40*/  FADD R18, R13, -12583039 ;  /* 0xcb40007f0d127421 */ /* 0x012fe20000000000 */
        /* <DEDUP_REMOVED lines=19> */
[C---:B------:R-:W-:Y:S01]  /*1f80*/  FFMA R28, R27.reuse, 1.4426950216293334961, -R28 ;  /* 0x3fb8aa3b1b1c7823 */ /* 0x040fe2000000081c */
        /* <DEDUP_REMOVED lines=18> */
.L_x_9784:
[----:B------:R-:W-:Y:S05]  /*20b0*/  BSYNC.RECONVERGENT B0 ;  /* 0x0000000000007941 */ /* 0x000fea0003800200 */
.L_x_9783:
[----:B------:R-:W-:Y:S01]  /*20c0*/  MOV R5, R11 ;  /* 0x0000000b00057202 */ /* 0x000fe20000000f00 */
[----:B------:R-:W5:Y:S01]  /*20d0*/  S2UR UR5, SR_CgaCtaId ;  /* 0x00000000000579c3 */ /* 0x000f620000008800 */
[----:B------:R-:W-:Y:S01]  /*20e0*/  UMOV UR4, 0x400 ;  /* 0x0000040000047882 */ /* 0x000fe20000000000 */
[----:B------:R-:W-:Y:S01]  /*20f0*/  ISETP.NE.AND P0, PT, R21, RZ, PT ;  /* 0x000000ff1500720c */ /* 0x000fe20003f05270 */
[----:B------:R-:W-:Y:S01]  /*2100*/  UIADD3 UR4, UPT, UPT, UR4, 0x30, URZ ;  /* 0x0000003004047890 */ /* 0x000fe2000fffe0ff */
[----:B-1-3--:R-:W1:Y:S01]  /*2110*/  SHFL.DOWN PT, R0, R5, 0x1, 0x1f ;  /* 0x08201f0005007f89 */ /* 0x00ae6200000e0000 */
[----:B0-----:R-:W-:Y:S01]  /*2120*/  SHF.R.U32.HI R10, RZ, 0x3, R21 ;  /* 0x00000003ff0a7819 */ /* 0x001fe20000011615 */
[----:B------:R-:W-:Y:S03]  /*2130*/  BSSY.RECONVERGENT B0, `(.L_x_9788) ;  /* 0x000001a000007945 */ /* 0x000fe60003800200 */
[----:B------:R-:W-:Y:S01]  /*2140*/  LOP3.LUT R10, R10, 0x7c, RZ, 0xc0, !PT ;  /* 0x0000007c0a0a7812 */ /* 0x000fe200078ec0ff */
[----:B-----5:R-:W-:Y:S01]  /*2150*/  ULEA UR4, UR5, UR4, 0x18 ;  /* 0x0000000405047291 */ /* 0x020fe2000f8ec0ff */
        /* <DEDUP_REMOVED lines=23> */
.L_x_9789:
[----:B------:R-:W-:Y:S05]  /*22d0*/  BSYNC.RECONVERGENT B0 ;  /* 0x0000000000007941 */ /* 0x000fea0003800200 */
.L_x_9788:
[----:B------:R-:W-:Y:S01]  /*22e0*/  BAR.SYNC.DEFER_BLOCKING 0x0 ;  /* 0x0000000000007b1d */ /* 0x000fe20000010000 */
[----:B------:R-:W-:-:S05]  /*22f0*/  ISETP.GE.AND P0, PT, R21, R8, PT ;  /* 0x000000081500720c */ /* 0x000fca0003f06270 */
[----:B------:R-:W3:Y:S01]  /*2300*/  LDCU.64 UR8, c[0x0][0x3f0] ;  /* 0x00007e00ff0877ac */ /* 0x000ee20008000a00 */
[----:B------:R-:W-:Y:S01]  /*2310*/  BSSY.RECONVERGENT B0, `(.L_x_9790) ;  /* 0x0000157000007945 */ /* 0x000fe20003800200 */
[----:B------:R-:W0:Y:S06]  /*2320*/  LDCU.128 UR12, c[0x0][0x3f0] ;  /* 0x00007e00ff0c77ac */ /* 0x000e2c0008000c00 */
[----:B------:R-:W-:Y:S05]  /*2330*/  @P0 BRA `(.L_x_9791) ;  /* 0x0000001400500947 */ /* 0x000fea0003800000 */
[----:B-1----:R-:W1:Y:S01]  /*2340*/  LDS R3, [R3+0x5c] ;  /* 0x00005c0003037984 */ /* 0x002e620000000800 */
[----:B0-----:R-:W-:Y:S01]  /*2350*/  LOP3.LUT R5, RZ, R21, RZ, 0x33, !PT ;  /* 0x00000015ff057212 */ /* 0x001fe200078e33ff */
[----:B------:R-:W-:Y:S04]  /*2360*/  BSSY.RECONVERGENT B3, `(.L_x_9792) ;  /* 0x0000092000037945 */ /* 0x000fe80003800200 */
[----:B----4-:R-:W-:Y:S02]  /*2370*/  IMAD.IADD R18, R5, 0x1, R8 ;  /* 0x0000000105127824 */ /* 0x010fe400078e0208 */
[----:B------:R-:W-:-:S03]  /*2380*/  IMAD.MOV.U32 R5, RZ, RZ, R21 ;  /* 0x000000ffff057224 */ /* 0x000fc600078e0015 */
        /* <DEDUP_REMOVED lines=14> */
[----:B---3--:R-:W-:Y:S05]  /*2470*/  CALL.REL.NOINC `($__internal_159_$__cuda_sm3x_div_rn_noftz_f32_slowpath) ;  /* 0x0000001400a47944 */ /* 0x008fea0003c00000 */
[----:B------:R-:W-:-:S07]  /*2480*/  MOV R14, R0 ;  /* 0x00000000000e7202 */ /* 0x000fce0000000f00 */
.L_x_9795:
[----:B---3--:R-:W-:Y:S05]  /*2490*/  BSYNC.RECONVERGENT B4 ;  /* 0x0000000000047941 */ /* 0x008fea0003800200 */
.L_x_9794:
        /* <DEDUP_REMOVED lines=13> */
[----:B------:R-:W-:Y:S05]  /*2570*/  CALL.REL.NOINC `($__internal_159_$__cuda_sm3x_div_rn_noftz_f32_slowpath) ;  /* 0x0000001400647944 */ /* 0x000fea0003c00000 */
[----:B------:R-:W-:-:S07]  /*2580*/  MOV R15, R0 ;  /* 0x00000000000f7202 */ /* 0x000fce0000000f00 */
.L_x_9797:
[----:B------:R-:W-:Y:S05]  /*2590*/  BSYNC.RECONVERGENT B4 ;  /* 0x0000000000047941 */ /* 0x000fea0003800200 */
.L_x_9796:
[----:B------:R-:W0:Y:S01]  /*25a0*/  LDCU.128 UR4, c[0x0][0x3f0] ;  /* 0x00007e00ff0477ac */ /* 0x000e220008000c00 */
[----:B------:R-:W-:Y:S02]  /*25b0*/  IMAD.SHL.U32 R10, R21, 0x2, RZ ;  /* 0x00000002150a7824 */ /* 0x000fe400078e00ff */
[----:B------:R-:W-:Y:S02]  /*25c0*/  IMAD.MOV.U32 R11, RZ, RZ, RZ ;  /* 0x000000ffff0b7224 */ /* 0x000fe400078e00ff */
[----:B0-----:R-:W-:Y:S02]  /*25d0*/  IMAD R0, R16, UR6, RZ ;  /* 0x0000000610007c24 */ /* 0x001fe4000f8e02ff */
[----:B------:R-:W-:Y:S01]  /*25e0*/  IMAD.WIDE.U32 R10, R17, UR6, R10 ;  /* 0x00000006110a7c25 */ /* 0x000fe2000f8e000a */
[----:B------:R-:W-:-:S03]  /*25f0*/  R2UR UR6, R6 ;  /* 0x00000000060672ca */ /* 0x000fc600000e0000 */
[----:B------:R-:W-:Y:S01]  /*2600*/  IMAD R25, R17, UR7, R0 ;  /* 0x0000000711197c24 */ /* 0x000fe2000f8e0200 */
[----:B------:R-:W-:-:S04]  /*2610*/  R2UR UR7, R7 ;  /* 0x00000000070772ca */ /* 0x000fc800000e0000 */
[----:B------:R-:W-:-:S04]  /*2620*/  IADD3 R25, PT, PT, R11, R25, RZ ;  /* 0x000000190b197210 */ /* 0x000fc80007ffe0ff */
[----:B------:R-:W-:-:S05]  /*2630*/  LEA.HI R0, P0, R25, R10, RZ, 0x1 ;  /* 0x0000000a19007211 */ /* 0x000fca00078108ff */
[----:B------:R-:W-:Y:S02]  /*2640*/  IMAD.SHL.U32 R12, R0, 0x4, RZ ;  /* 0x00000004000c7824 */ /* 0x000fe400078e00ff */
[----:B------:R-:W-:-:S03]  /*2650*/  IMAD.X R5, RZ, RZ, R25, P0 ;  /* 0x000000ffff057224 */ /* 0x000fc600000e0619 */
[----:B------:R-:W-:Y:S02]  /*2660*/  LOP3.LUT R12, R12, 0xfffffff8, RZ, 0xc0, !PT ;  /* 0xfffffff80c0c7812 */ /* 0x000fe400078ec0ff */
[----:B------:R-:W-:Y:S02]  /*2670*/  SHF.L.U64.HI R0, R0, 0x2, R5 ;  /* 0x0000000200007819 */ /* 0x000fe40000010205 */
[----:B------:R-:W-:Y:S02]  /*2680*/  IADD3 R12, P0, PT, R12, UR4, RZ ;  /* 0x000000040c0c7c10 */ /* 0x000fe4000ff1e0ff */
[----:B------:R-:W-:Y:S02]  /*2690*/  IADD3 R5, PT, PT, R21, 0x100, RZ ;  /* 0x0000010015057810 */ /* 0x000fe40007ffe0ff */
        /* <DEDUP_REMOVED lines=16> */
[----:B------:R-:W-:Y:S05]  /*27a0*/  CALL.REL.NOINC `($__internal_159_$__cuda_sm3x_div_rn_noftz_f32_slowpath) ;  /* 0x0000001000d87944 */ /* 0x000fea0003c00000 */
[----:B------:R-:W-:-:S07]  /*27b0*/  IMAD.MOV.U32 R14, RZ, RZ, R0 ;  /* 0x000000ffff0e7224 */ /* 0x000fce00078e0000 */
.L_x_9799:
[----:B------:R-:W-:Y:S05]  /*27c0*/  BSYNC.RECONVERGENT B4 ;  /* 0x0000000000047941 */ /* 0x000fea0003800200 */
.L_x_9798:
        /* <DEDUP_REMOVED lines=12> */
[----:B------:R-:W-:Y:S05]  /*2890*/  CALL.REL.NOINC `($__internal_159_$__cuda_sm3x_div_rn_noftz_f32_slowpath) ;  /* 0x00000010009c7944 */ /* 0x000fea0003c00000 */
[----:B------:R-:W-:-:S07]  /*28a0*/  IMAD.MOV.U32 R15, RZ, RZ, R0 ;  /* 0x000000ffff0f7224 */ /* 0x000fce00078e0000 */
.L_x_9801:
[----:B------:R-:W-:Y:S05]  /*28b0*/  BSYNC.RECONVERGENT B4 ;  /* 0x0000000000047941 */ /* 0x000fea0003800200 */
.L_x_9800:
        /* <DEDUP_REMOVED lines=9> */
[----:B------:R-:W-:Y:S01]  /*2950*/  SHF.L.U64.HI R0, R0, 0x2, R5 ;  /* 0x0000000200007819 */ /* 0x000fe20000010205 */
[----:B------:R-:W-:Y:S01]  /*2960*/  VIADD R5, R21, 0x200 ;  /* 0x0000020015057836 */ /* 0x000fe20000000000 */
[----:B0-----:R-:W-:-:S04]  /*2970*/  IADD3 R12, P0, PT, R12, UR4, RZ ;  /* 0x000000040c0c7c10 */ /* 0x001fc8000ff1e0ff */
[----:B------:R-:W-:Y:S02]  /*2980*/  IADD3.X R13, PT, PT, R0, UR5, RZ, P0, !PT ;  /* 0x00000005000d7c10 */ /* 0x000fe400087fe4ff */
[----:B------:R-:W-:-:S03]  /*2990*/  ISETP.NE.AND P0, PT, R22, 0x100, PT ;  /* 0x000001001600780c */ /* 0x000fc60003f05270 */
[----:B------:R4:W-:Y:S10]  /*29a0*/  STG.E.64 desc[UR6][R12.64], R14 ;  /* 0x0000000e0c007986 */ /* 0x0009f4000c101b06 */
[----:B------:R-:W-:Y:S05]  /*29b0*/  @!P0 BRA `(.L_x_9793) ;  /* 0x0000000000b08947 */ /* 0x000fea0003800000 */
[----:B----4-:R-:W0:Y:S01]  /*29c0*/  LDS R12, [R19+0x800] ;  /* 0x00080000130c7984 */ /* 0x010e220000000800 */
        /* <DEDUP_REMOVED lines=13> */
.L_x_9803:
[----:B------:R-:W-:Y:S05]  /*2aa0*/  BSYNC.RECONVERGENT B4 ;  /* 0x0000000000047941 */ /* 0x000fea0003800200 */
.L_x_9802:
        /* <DEDUP_REMOVED lines=14> */
.L_x_9805:
[----:B------:R-:W-:Y:S05]  /*2b90*/  BSYNC.RECONVERGENT B4 ;  /* 0x0000000000047941 */ /* 0x000fea0003800200 */
.L_x_9804:
        /* <DEDUP_REMOVED lines=8> */
[----:B------:R-:W-:Y:S01]  /*2c20*/  SHF.L.U64.HI R0, R0, 0x2, R5 ;  /* 0x0000000200007819 */ /* 0x000fe20000010205 */
[----:B------:R-:W-:Y:S01]  /*2c30*/  VIADD R5, R21, 0x300 ;  /* 0x0000030015057836 */ /* 0x000fe20000000000 */
[----:B------:R-:W-:-:S04]  /*2c40*/  LOP3.LUT R10, R10, 0xfffffff8, RZ, 0xc0, !PT ;  /* 0xfffffff80a0a7812 */ /* 0x000fc800078ec0ff */
[----:B0-----:R-:W-:-:S04]  /*2c50*/  IADD3 R10, P0, PT, R10, UR4, RZ ;  /* 0x000000040a0a7c10 */ /* 0x001fc8000ff1e0ff */
[----:B------:R-:W-:-:S05]  /*2c60*/  IADD3.X R11, PT, PT, R0, UR5, RZ, P0, !PT ;  /* 0x00000005000b7c10 */ /* 0x000fca00087fe4ff */
[----:B------:R0:W-:Y:S04]  /*2c70*/  STG.E.64 desc[UR6][R10.64], R14 ;  /* 0x0000000e0a007986 */ /* 0x0001e8000c101b06 */
.L_x_9793:
[----:B---3--:R-:W-:Y:S05]  /*2c80*/  BSYNC.RECONVERGENT B3 ;  /* 0x0000000000037941 */ /* 0x008fea0003800200 */
.L_x_9792:
[----:B------:R-:W-:-:S13]  /*2c90*/  ISETP.GE.U32.AND P0, PT, R18, 0x300, PT ;  /* 0x000003001200780c */ /* 0x000fda0003f06070 */
[----:B------:R-:W-:Y:S05]  /*2ca0*/  @!P0 BRA `(.L_x_9791) ;  /* 0x0000000800f48947 */ /* 0x000fea0003800000 */
.L_x_9822:
[----:B------:R-:W3:Y:S01]  /*2cb0*/  S2UR UR5, SR_CgaCtaId ;  /* 0x00000000000579c3 */ /* 0x000ee20000008800 */
[----:B------:R-:W-:Y:S01]  /*2cc0*/  UMOV UR4, 0x400 ;  /* 0x0000040000047882 */ /* 0x000fe20000000000 */
[----:B01----:R-:W0:Y:S01]  /*2cd0*/  MUFU.RCP R0, R3 ;  /* 0x0000000300007308 */ /* 0x003e220000001000 */
        /* <DEDUP_REMOVED lines=13> */
[----:B----4-:R-:W-:-:S07]  /*2db0*/  MOV R12, 0x2dd0 ;  /* 0x00002dd0000c7802 */ /* 0x010fce0000000f00 */
[----:B--2---:R-:W-:Y:S05]  /*2dc0*/  CALL.REL.NOINC `($__internal_159_$__cuda_sm3x_div_rn_noftz_f32_slowpath) ;  /* 0x0000000c00507944 */ /* 0x004fea0003c00000 */
[----:B------:R-:W-:-:S07]  /*2dd0*/  MOV R22, R0 ;  /* 0x0000000000167202 */ /* 0x000fce0000000f00 */
.L_x_9807:
[----:B------:R-:W-:Y:S05]  /*2de0*/  BSYNC.RECONVERGENT B3 ;  /* 0x0000000000037941 */ /* 0x000fea0003800200 */
.L_x_9806:
        /* <DEDUP_REMOVED lines=13> */
[----:B--2---:R-:W-:Y:S05]  /*2ec0*/  CALL.REL.NOINC `($__internal_159_$__cuda_sm3x_div_rn_noftz_f32_slowpath) ;  /* 0x0000000c00107944 */ /* 0x004fea0003c00000 */
[----:B------:R-:W-:-:S07]  /*2ed0*/  MOV R23, R0 ;  /* 0x0000000000177202 */ /* 0x000fce0000000f00 */
.L_x_9809:
[----:B------:R-:W-:Y:S05]  /*2ee0*/  BSYNC.RECONVERGENT B3 ;  /* 0x0000000000037941 */ /* 0x000fea0003800200 */
.L_x_9808:
[----:B------:R-:W0:Y:S01]  /*2ef0*/  LDS R24, [R25+0x400] ;  /* 0x0004000019187984 */ /* 0x000e220000000800 */
[----:B------:R-:W-:Y:S01]  /*2f00*/  IMAD.SHL.U32 R10, R5, 0x2, RZ ;  /* 0x00000002050a7824 */ /* 0x000fe200078e00ff */
[----:B------:R-:W1:Y:S01]  /*2f10*/  MUFU.RCP R20, R3 ;  /* 0x0000000300147308 */ /* 0x000e620000001000 */
[----:B------:R-:W-:Y:S01]  /*2f20*/  IMAD R0, R16, UR14, RZ ;  /* 0x0000000e10007c24 */ /* 0x000fe2000f8e02ff */
[----:B------:R-:W-:Y:S01]  /*2f30*/  R2UR UR4, R6 ;  /* 0x00000000060472ca */ /* 0x000fe200000e0000 */
[----:B------:R-:W-:Y:S01]  /*2f40*/  IMAD.MOV.U32 R11, RZ, RZ, RZ ;  /* 0x000000ffff0b7224 */ /* 0x000fe200078e00ff */
[----:B------:R-:W-:Y:S01]  /*2f50*/  R2UR UR5, R7 ;  /* 0x00000000070572ca */ /* 0x000fe200000e0000 */
[C---:B------:R-:W-:Y:S01]  /*2f60*/  IMAD R27, R17.reuse, UR15, R0 ;  /* 0x0000000f111b7c24 */ /* 0x040fe2000f8e0200 */
[----:B------:R-:W-:Y:S01]  /*2f70*/  BSSY.RECONVERGENT B3, `(.L_x_9810) ;  /* 0x0000016000037945 */ /* 0x000fe20003800200 */
[----:B--2---:R-:W-:-:S05]  /*2f80*/  IMAD.WIDE.U32 R14, R17, UR14, R10 ;  /* 0x0000000e110e7c25 */ /* 0x004fca000f8e000a */
        /* <DEDUP_REMOVED lines=18> */
[----:B------:R-:W-:Y:S05]  /*30b0*/  CALL.REL.NOINC `($__internal_159_$__cuda_sm3x_div_rn_noftz_f32_slowpath) ;  /* 0x0000000800947944 */ /* 0x000fea0003c00000 */
[----:B------:R-:W-:-:S07]  /*30c0*/  IMAD.MOV.U32 R20, RZ, RZ, R0 ;  /* 0x000000ffff147224 */ /* 0x000fce00078e0000 */
.L_x_9811:
[----:B------:R-:W-:Y:S05]  /*30d0*/  BSYNC.RECONVERGENT B3 ;  /* 0x0000000000037941 */ /* 0x000fea0003800200 */
.L_x_9810:
        /* <DEDUP_REMOVED lines=14> */
.L_x_9813:
[----:B------:R-:W-:Y:S05]  /*31c0*/  BSYNC.RECONVERGENT B3 ;  /* 0x0000000000037941 */ /* 0x000fea0003800200 */
.L_x_9812:
[----:B------:R-:W0:Y:S01]  /*31d0*/  LDS R22, [R25+0x800] ;  /* 0x0008000019167984 */ /* 0x000e220000000800 */
[----:B------:R-:W-:Y:S01]  /*31e0*/  IADD3 R0, P0, PT, R14, 0x200, RZ ;  /* 0x000002000e007810 */ /* 0x000fe20007f1e0ff */
[----:B------:R-:W-:Y:S01]  /*31f0*/  BSSY.RECONVERGENT B3, `(.L_x_9814) ;  /* 0x0000018000037945 */ /* 0x000fe20003800200 */
[----:B------:R-:W1:Y:S01]  /*3200*/  MUFU.RCP R14, R3 ;  /* 0x00000003000e7308 */ /* 0x000e620000001000 */
[----:B------:R-:W-:Y:S02]  /*3210*/  R2UR UR4, R6 ;  /* 0x00000000060472ca */ /* 0x000fe400000e0000 */
[----:B------:R-:W-:Y:S01]  /*3220*/  IMAD.X R13, RZ, RZ, R27, P0 ;  /* 0x000000ffff0d7224 */ /* 0x000fe200000e061b */
[----:B------:R-:W-:-:S04]  /*3230*/  R2UR UR5, R7 ;  /* 0x00000000070572ca */ /* 0x000fc800000e0000 */
[----:B------:R-:W-:-:S04]  /*3240*/  LEA.HI R0, P0, R13, R0, RZ, 0x1 ;  /* 0x000000000d007211 */ /* 0x000fc800078108ff */
[----:B------:R-:W-:Y:S01]  /*3250*/  IADD3.X R13, PT, PT, RZ, R13, RZ, P0, !PT ;  /* 0x0000000dff0d7210 */ /* 0x000fe200007fe4ff */
[----:B------:R-:W-:-:S03]  /*3260*/  IMAD.SHL.U32 R12, R0, 0x4, RZ ;  /* 0x00000004000c7824 */ /* 0x000fc600078e00ff */
[----:B------:R-:W-:Y:S01]  /*3270*/  SHF.L.U64.HI R0, R0, 0x2, R13 ;  /* 0x0000000200007819 */ /* 0x000fe2000001020d */
[----:B-1----:R-:W-:Y:S01]  /*3280*/  FFMA R15, -R3, R14, 1 ;  /* 0x3f800000030f7423 */ /* 0x002fe2000000010e */
[----:B------:R-:W-:-:S04]  /*3290*/  LOP3.LUT R12, R12, 0xfffffff8, RZ, 0xc0, !PT ;  /* 0xfffffff80c0c7812 */ /* 0x000fc800078ec0ff */
        /* <DEDUP_REMOVED lines=11> */
[----:B------:R-:W-:Y:S05]  /*3350*/  CALL.REL.NOINC `($__internal_159_$__cuda_sm3x_div_rn_noftz_f32_slowpath) ;  /* 0x0000000400ec7944 */ /* 0x000fea0003c00000 */
[----:B------:R-:W-:-:S07]  /*3360*/  IMAD.MOV.U32 R14, RZ, RZ, R0 ;  /* 0x000000ffff0e7224 */ /* 0x000fce00078e0000 */
.L_x_9815:
[----:B------:R-:W-:Y:S05]  /*3370*/  BSYNC.RECONVERGENT B3 ;  /* 0x0000000000037941 */ /* 0x000fea0003800200 */
.L_x_9814:
        /* <DEDUP_REMOVED lines=14> */
.L_x_9817:
[----:B------:R-:W-:Y:S05]  /*3460*/  BSYNC.RECONVERGENT B3 ;  /* 0x0000000000037941 */ /* 0x000fea0003800200 */
.L_x_9816:
[----:B------:R-:W-:Y:S01]  /*3470*/  HFMA2 R13, -RZ, RZ, 0, 0 ;  /* 0x00000000ff0d7431 */ /* 0x000fe200000001ff */
[----:B------:R-:W0:Y:S01]  /*3480*/  LDS R22, [R25+0xc00] ;  /* 0x000c000019167984 */ /* 0x000e220000000800 */
[----:B------:R-:W-:Y:S01]  /*3490*/  VIADD R12, R10, 0x400 ;  /* 0x000004000a0c7836 */ /* 0x000fe20000000000 */
        /* <DEDUP_REMOVED lines=9> */
[----:B-1----:R-:W-:-:S03]  /*3530*/  FFMA R21, -R3, R20, 1 ;  /* 0x3f80000003157423 */ /* 0x002fc60000000114 */
[----:B------:R-:W-:Y:S01]  /*3540*/  IADD3.X R13, PT, PT, RZ, R13, RZ, P0, !PT ;  /* 0x0000000dff0d7210 */ /* 0x000fe200007fe4ff */
[----:B------:R-:W-:-:S03]  /*3550*/  IMAD.SHL.U32 R12, R0, 0x4, RZ ;  /* 0x00000004000c7824 */ /* 0x000fc600078e00ff */
[----:B------:R-:W-:Y:S02]  /*3560*/  SHF.L.U64.HI R0, R0, 0x2, R13 ;  /* 0x0000000200007819 */ /* 0x000fe4000001020d */
[----:B------:R-:W-:-:S04]  /*3570*/  LOP3.LUT R12, R12, 0xfffffff8, RZ, 0xc0, !PT ;  /* 0xfffffff80c0c7812 */ /* 0x000fc800078ec0ff */
        /* <DEDUP_REMOVED lines=9> */
[----:B------:R-:W-:Y:S01]  /*3610*/  IMAD.MOV.U32 R0, RZ, RZ, R22 ;  /* 0x000000ffff007224 */ /* 0x000fe200078e0016 */
[----:B------:R-:W-:-:S07]  /*3620*/  MOV R12, 0x3640 ;  /* 0x00003640000c7802 */ /* 0x000fce0000000f00 */
[----:B------:R-:W-:Y:S05]  /*3630*/  CALL.REL.NOINC `($__internal_159_$__cuda_sm3x_div_rn_noftz_f32_slowpath) ;  /* 0x0000000400347944 */ /* 0x000fea0003c00000 */
[----:B------:R-:W-:-:S07]  /*3640*/  IMAD.MOV.U32 R20, RZ, RZ, R0 ;  /* 0x000000ffff147224 */ /* 0x000fce00078e0000 */
.L_x_9819:
[----:B------:R-:W-:Y:S05]  /*3650*/  BSYNC.RECONVERGENT B3 ;  /* 0x0000000000037941 */ /* 0x000fea0003800200 */
.L_x_9818:
        /* <DEDUP_REMOVED lines=14> */
.L_x_9821:
[----:B------:R-:W-:Y:S05]  /*3740*/  BSYNC.RECONVERGENT B3 ;  /* 0x0000000000037941 */ /* 0x000fea0003800200 */
.L_x_9820:
[----:B------:R-:W-:Y:S02]  /*3750*/  HFMA2 R11, -RZ, RZ, 0, 0 ;  /* 0x00000000ff0b7431 */ /* 0x000fe400000001ff */
[----:B------:R-:W-:Y:S01]  /*3760*/  VIADD R10, R10, 0x600 ;  /* 0x000006000a0a7836 */ /* 0x000fe20000000000 */
[----:B------:R-:W-:Y:S01]  /*3770*/  R2UR UR4, R6 ;  /* 0x00000000060472ca */ /* 0x000fe200000e0000 */
[----:B------:R-:W-:Y:S01]  /*3780*/  IMAD R0, R16, UR14, RZ ;  /* 0x0000000e10007c24 */ /* 0x000fe2000f8e02ff */
[----:B------:R-:W-:Y:S01]  /*3790*/  R2UR UR5, R7 ;  /* 0x00000000070572ca */ /* 0x000fe200000e0000 */
[----:B------:R-:W-:Y:S02]  /*37a0*/  VIADD R5, R5, 0x400 ;  /* 0x0000040005057836 */ /* 0x000fe40000000000 */
[C---:B------:R-:W-:Y:S02]  /*37b0*/  IMAD R13, R17.reuse, UR15, R0 ;  /* 0x0000000f110d7c24 */ /* 0x040fe4000f8e0200 */
[----:B------:R-:W-:-:S04]  /*37c0*/  IMAD.WIDE.U32 R10, R17, UR14, R10 ;  /* 0x0000000e110a7c25 */ /* 0x000fc8000f8e000a */
        /* <DEDUP_REMOVED lines=11> */
.L_x_9791:
[----:B0--3--:R-:W-:Y:S05]  /*3880*/  BSYNC.RECONVERGENT B0 ;  /* 0x0000000000007941 */ /* 0x009fea0003800200 */
.L_x_9790:
[----:B------:R-:W0:Y:S01]  /*3890*/  LDCU.64 UR4, c[0x0][0x400] ;  /* 0x00008000ff0477ac */ /* 0x000e220008000a00 */
[----:B------:R-:W-:-:S05]  /*38a0*/  IADD3 R17, P0, PT, R2, R17, RZ ;  /* 0x0000001102117210 */ /* 0x000fca0007f1e0ff */
[----:B------:R-:W-:Y:S01]  /*38b0*/  IMAD.X R16, RZ, RZ, R16, P0 ;  /* 0x000000ffff107224 */ /* 0x000fe200000e0610 */
[----:B0-----:R-:W-:-:S04]  /*38c0*/  ISETP.GE.U32.AND P0, PT, R17, UR4, PT ;  /* 0x0000000411007c0c */ /* 0x001fc8000bf06070 */
[----:B------:R-:W-:-:S13]  /*38d0*/  ISETP.GE.AND.EX P0, PT, R16, UR5, PT, P0 ;  /* 0x0000000510007c0c */ /* 0x000fda000bf06300 */
[----:B------:R-:W-:Y:S05]  /*38e0*/  @!P0 BRA `(.L_x_9823) ;  /* 0xffffffc800748947 */ /* 0x000fea000383ffff */
[----:B------:R-:W-:Y:S05]  /*38f0*/  EXIT ;  /* 0x000000000000794d */ /* 0x000fea0003800000 */
.L_x_9779:
[----:B------:R-:W-:Y:S01]  /*3900*/  MOV R13, R5 ;  /* 0x00000005000d7202 */ /* 0x000fe20000000f00 */
[----:B------:R-:W-:Y:S01]  /*3910*/  IMAD.MOV.U32 R12, RZ, RZ, 0x1 ;  /* 0x00000001ff0c7424 */ /* 0x000fe200078e00ff */
[----:B------:R-:W-:Y:S01]  /*3920*/  MOV R15, 0xffffffff ;  /* 0xffffffff000f7802 */ /* 0x000fe20000000f00 */
[----:B------:R-:W-:-:S07]  /*3930*/  IMAD.MOV.U32 R11, RZ, RZ, 0x1f ;  /* 0x0000001fff0b7424 */ /* 0x000fce00078e00ff */
[----:B0-----:R-:W-:Y:S05]  /*3940*/  WARPSYNC.COLLECTIVE R15, `(.L_x_9824) ;  /* 0x000000000f087348 */ /* 0x001fea0003c00000 */
[----:B------:R1:W2:Y:S02]  /*3950*/  SHFL.DOWN P6, R14, R13, R12, R11 ;  /* 0x0800000c0d0e7389 */ /* 0x0002a400000c000b */
[----:B012---:R-:W-:Y:S05]  /*3960*/  ENDCOLLECTIVE ;  /* 0x000000000000791b */ /* 0x007fea0003800000 */
.L_x_9824:
[----:B------:R-:W-:Y:S01]  /*3970*/  IMAD.MOV.U32 R12, RZ, RZ, 0x2 ;  /* 0x00000002ff0c7424 */ /* 0x000fe200078e00ff */
[----:B------:R-:W-:-:S05]  /*3980*/  @!P1 FMNMX R5, R14, R5, !PT ;  /* 0x000000050e059209 */ /* 0x000fca0007800000 */
[----:B------:R-:W-:-:S07]  /*3990*/  IMAD.MOV.U32 R13, RZ, RZ, R5 ;  /* 0x000000ffff0d7224 */ /* 0x000fce00078e0005 */
[----:B------:R-:W-:Y:S05]  /*39a0*/  WARPSYNC.COLLECTIVE R15, `(.L_x_9825) ;  /* 0x000000000f087348 */ /* 0x000fea0003c00000 */
[----:B------:R0:W1:Y:S02]  /*39b0*/  SHFL.DOWN P6, R14, R13, R12, R11 ;  /* 0x0800000c0d0e7389 */ /* 0x00006400000c000b */
[----:B01----:R-:W-:Y:S05]  /*39c0*/  ENDCOLLECTIVE ;  /* 0x000000000000791b */ /* 0x003fea0003800000 */
.L_x_9825:
[----:B------:R-:W-:Y:S01]  /*39d0*/  IMAD.MOV.U32 R12, RZ, RZ, 0x4 ;  /* 0x00000004ff0c7424 */ /* 0x000fe200078e00ff */
[----:B------:R-:W-:-:S04]  /*39e0*/  @!P2 FMNMX R5, R5, R14, !PT ;  /* 0x0000000e0505a209 */ /* 0x000fc80007800000 */
[----:B------:R-:W-:-:S07]  /*39f0*/  MOV R13, R5 ;  /* 0x00000005000d7202 */ /* 0x000fce0000000f00 */
[----:B------:R-:W-:Y:S05]  /*3a00*/  WARPSYNC.COLLECTIVE R15, `(.L_x_9826) ;  /* 0x000000000f087348 */ /* 0x000fea0003c00000 */
[----:B------:R0:W1:Y:S02]  /*3a10*/  SHFL.DOWN P6, R14, R13, R12, R11 ;  /* 0x0800000c0d0e7389 */ /* 0x00006400000c000b */
[----:B01----:R-:W-:Y:S05]  /*3a20*/  ENDCOLLECTIVE ;  /* 0x000000000000791b */ /* 0x003fea0003800000 */
.L_x_9826:
[----:B------:R-:W-:Y:S01]  /*3a30*/  HFMA2 R12, -RZ, RZ, 0, 4.76837158203125e-07 ;  /* 0x00000008ff0c7431 */ /* 0x000fe200000001ff */
[----:B------:R-:W-:-:S05]  /*3a40*/  @!P3 FMNMX R5, R5, R14, !PT ;  /* 0x0000000e0505b209 */ /* 0x000fca0007800000 */
[----:B------:R-:W-:-:S07]  /*3a50*/  IMAD.MOV.U32 R13, RZ, RZ, R5 ;  /* 0x000000ffff0d7224 */ /* 0x000fce00078e0005 */
[----:B------:R-:W-:Y:S05]  /*3a60*/  WARPSYNC.COLLECTIVE R15, `(.L_x_9827) ;  /* 0x000000000f087348 */ /* 0x000fea0003c00000 */
[----:B------:R0:W1:Y:S02]  /*3a70*/  SHFL.DOWN P6, R14, R13, R12, R11 ;  /* 0x0800000c0d0e7389 */ /* 0x00006400000c000b */
[----:B01----:R-:W-:Y:S05]  /*3a80*/  ENDCOLLECTIVE ;  /* 0x000000000000791b */ /* 0x003fea0003800000 */
.L_x_9827:
[----:B------:R-:W-:Y:S01]  /*3a90*/  IMAD.MOV.U32 R12, RZ, RZ, 0x10 ;  /* 0x00000010ff0c7424 */ /* 0x000fe200078e00ff */
[----:B------:R-:W-:-:S04]  /*3aa0*/  FMNMX R3, R5, R14, !PT ;  /* 0x0000000e05037209 */ /* 0x000fc80007800000 */
[----:B------:R-:W-:-:S05]  /*3ab0*/  FSEL R0, R5, R3, P4 ;  /* 0x0000000305007208 */ /* 0x000fca0002000000 */
[----:B------:R-:W-:-:S07]  /*3ac0*/  IMAD.MOV.U32 R13, RZ, RZ, R0 ;  /* 0x000000ffff0d7224 */ /* 0x000fce00078e0000 */
[----:B------:R-:W-:Y:S05]  /*3ad0*/  WARPSYNC.COLLECTIVE R15, `(.L_x_9828) ;  /* 0x000000000f087348 */ /* 0x000fea0003c00000 */
[----:B------:R0:W1:Y:S02]  /*3ae0*/  SHFL.DOWN P6, R14, R13, R12, R11 ;  /* 0x0800000c0d0e7389 */ /* 0x00006400000c000b */
[----:B01----:R-:W-:Y:S05]  /*3af0*/  ENDCOLLECTIVE ;  /* 0x000000000000791b */ /* 0x003fea0003800000 */
.L_x_9828:
[----:B------:R-:W-:Y:S05]  /*3b00*/  BRA `(.L_x_9829) ;  /* 0xffffffd800fc7947 */ /* 0x000fea000383ffff */
        .weak           $__internal_159_$__cuda_sm3x_div_rn_noftz_f32_slowpath
        .type           $__internal_159_$__cuda_sm3x_div_rn_noftz_f32_slowpath,@function
        .size           $__internal_159_$__cuda_sm3x_div_rn_noftz_f32_slowpath,(.L_x_37536 - $__internal_159_$__cuda_sm3x_div_rn_noftz_f32_slowpath)
$__internal_159_$__cuda_sm3x_div_rn_noftz_f32_slowpath:
        /* <DEDUP_REMOVED lines=35> */
.L_x_9831:
        /* <DEDUP_REMOVED lines=51> */
.L_x_9838:
[----:B------:R-:W-:-:S04]  /*4070*/  LOP3.LUT R0, R0, 0x80000000, RZ, 0xc0, !PT ;  /* 0x8000000000007812 */ /* 0x000fc800078ec0ff */
[----:B------:R-:W-:Y:S01]  /*4080*/  LOP3.LUT R0, R0, 0x7f800000, RZ, 0xfc, !PT ;  /* 0x7f80000000007812 */ /* 0x000fe200078efcff */
[----:B------:R-:W-:Y:S06]  /*4090*/  BRA `(.L_x_9839) ;  /* 0x0000000000047947 */ /* 0x000fec0003800000 */
.L_x_9837:
[----:B------:R-:W-:-:S07]  /*40a0*/  LEA R0, R24, R0, 0x17 ;  /* 0x0000000018007211 */ /* 0x000fce00078eb8ff */
.L_x_9839:
[----:B------:R-:W-:Y:S05]  /*40b0*/  BSYNC.RECONVERGENT B2 ;  /* 0x0000000000027941 */ /* 0x000fea0003800200 */
.L_x_9836:
[----:B------:R-:W-:Y:S05]  /*40c0*/  BRA `(.L_x_9840) ;  /* 0x0000000000207947 */ /* 0x000fea0003800000 */
.L_x_9835:
[----:B------:R-:W-:-:S04]  /*40d0*/  LOP3.LUT R0, R29, 0x80000000, R0, 0x48, !PT ;  /* 0x800000001d007812 */ /* 0x000fc800078e4800 */
[----:B------:R-:W-:Y:S01]  /*40e0*/  LOP3.LUT R0, R0, 0x7f800000, RZ, 0xfc, !PT ;  /* 0x7f80000000007812 */ /* 0x000fe200078efcff */
[----:B------:R-:W-:Y:S06]  /*40f0*/  BRA `(.L_x_9840) ;  /* 0x0000000000147947 */ /* 0x000fec0003800000 */
.L_x_9834:
[----:B------:R-:W-:Y:S01]  /*4100*/  LOP3.LUT R0, R29, 0x80000000, R0, 0x48, !PT ;  /* 0x800000001d007812 */ /* 0x000fe200078e4800 */
[----:B------:R-:W-:Y:S06]  /*4110*/  BRA `(.L_x_9840) ;  /* 0x00000000000c7947 */ /* 0x000fec0003800000 */
.L_x_9833:
[----:B------:R-:W0:Y:S01]  /*4120*/  MUFU.RSQ R0, -QNAN ;  /* 0xffc0000000007908 */ /* 0x000e220000001400 */
[----:B------:R-:W-:Y:S05]  /*4130*/  BRA `(.L_x_9840) ;  /* 0x0000000000047947 */ /* 0x000fea0003800000 */
.L_x_9832:
[----:B------:R-:W-:-:S07]  /*4140*/  FADD.FTZ R0, R0, R3 ;  /* 0x0000000300007221 */ /* 0x000fce0000010000 */
.L_x_9840:
[----:B------:R-:W-:Y:S05]  /*4150*/  BSYNC.RECONVERGENT B1 ;  /* 0x0000000000017941 */ /* 0x000fea0003800200 */
.L_x_9830:
[----:B------:R-:W-:-:S04]  /*4160*/  IMAD.MOV.U32 R13, RZ, RZ, 0x0 ;  /* 0x00000000ff0d7424 */ /* 0x000fc800078e00ff */
[----:B0-----:R-:W-:Y:S05]  /*4170*/  RET.REL.NODEC R12 `(_Z20SoftmaxBlockSMemImplI22BroadcastScaleMaskLoadIffbLm3EiE11DirectStoreIffEfLi2ELi256EL9Algorithm0EEvT_T0_ll) ;  /* 0xffffffbc0ca07950 */ /* 0x001fea0003c3ffff */
.L_x_9841:
        /* <DEDUP_REMOVED lines=16> */
.L_x_37536:


//--------------------- .text._Z20SoftmaxBlockSMemImplI22BroadcastScaleMaskLoadIffbLm3EiE11DirectStoreIffEfLi2ELi512EL9Algorithm0EEvT_T0_ll --------------------------
	.section	.text._Z20SoftmaxBlockSMemImplI22BroadcastScaleMaskLoadIffbLm3EiE11DirectStoreIffEfLi2ELi512EL9Algorithm0EEvT_T0_ll,"ax",@progbits
	.align	128
        .global         _Z20SoftmaxBlockSMemImplI22BroadcastScaleMaskLoadIffbLm3EiE11DirectStoreIffEfLi2ELi512EL9Algorithm0EEvT_T0_ll
        .type           _Z20SoftmaxBlockSMemImplI22BroadcastScaleMaskLoadIffbLm3EiE11DirectStoreIffEfLi2ELi512EL9Algorithm0EEvT_T0_ll,@function
        .size           _Z20SoftmaxBlockSMemImplI22BroadcastScaleMaskLoadIffbLm3EiE11DirectStoreIffEfLi2ELi512EL9Algorithm0EEvT_T0_ll,(.L_x_37537 - _Z20SoftmaxBlockSMemImplI22BroadcastScaleMaskLoadIffbLm3EiE11DirectStoreIffEfLi2ELi512EL9Algorithm0EEvT_T0_ll)
        .other          _Z20SoftmaxBlockSMemImplI22BroadcastScaleMaskLoadIffbLm3EiE11DirectStoreIffEfLi2ELi512EL9Algorithm0EEvT_T0_ll,@"STO_CUDA_ENTRY STV_DEFAULT"
_Z20SoftmaxBlockSMemImplI22BroadcastScaleMaskLoadIffbLm3EiE11DirectStoreIffEfLi2ELi512EL9Algorithm0EEvT_T0_ll:
.text._Z20SoftmaxBlockSMemImplI22BroadcastScaleMaskLoadIffbLm3EiE11DirectStoreIffEfLi2ELi512EL9Algorithm0EEvT_T0_ll:
        /* <DEDUP_REMOVED lines=22> */
.L_x_9842:
        /* <DEDUP_REMOVED lines=22> */
.L_x_9892:
[----:B-1----:R-:W1:Y:S01]  /*02c0*/  S2R R4, SR_TID.X ;  /* 0x0000000000047919 */ /* 0x002e620000002100 */
[----:B------:R-:W-:Y:S01]  /*02d0*/  BSSY.RECONVERGENT B0, `(.L_x_9843) ;  /* 0x000012f000007945 */ /* 0x000fe20003800200 */
[----:B------:R-:W-:Y:S01]  /*02e0*/  IMAD.MOV.U32 R7, RZ, RZ, -0x800000 ;  /* 0xff800000ff077424 */ /* 0x000fe200078e00ff */
[----:B-1----:R-:W-:-:S13]  /*02f0*/  ISETP.GE.AND P0, PT, R4, R23, PT ;  /* 0x000000170400720c */ /* 0x002fda0003f06270 */
[----:B--234-:R-:W-:Y:S05]  /*0300*/  @P0 BRA `(.L_x_9844) ;  /* 0x0000001000ac0947 */ /* 0x01cfea0003800000 */
[-C--:B------:R-:W-:Y:S01]  /*0310*/  LOP3.LUT R0, RZ, R4.reuse, RZ, 0x33, !PT ;  /* 0x00000004ff007212 */ /* 0x080fe200078e33ff */
[----:B------:R-:W1:Y:S01]  /*0320*/  LDCU UR4, c[0x0][0x3e0] ;  /* 0x00007c00ff0477ac */ /* 0x000e620008000800 */
[----:B------:R-:W-:Y:S01]  /*0330*/  BSSY.RECONVERGENT B1, `(.L_x_9845) ;  /* 0x000006f000017945 */ /* 0x000fe20003800200 */
[----:B------:R-:W-:Y:S01]  /*0340*/  IMAD.MOV.U32 R7, RZ, RZ, -0x800000 ;  /* 0xff800000ff077424 */ /* 0x000fe200078e00ff */
[----:B------:R-:W-:Y:S01]  /*0350*/  MOV R6, R4 ;  /* 0x0000000400067202 */ /* 0x000fe20000000f00 */
[----:B------:R-:W-:-:S05]  /*0360*/  IMAD.IADD R0, R0, 0x1, R23 ;  /* 0x0000000100007824 */ /* 0x000fca00078e0217 */
[C---:B------:R-:W-:Y:S02]  /*0370*/  LOP3.LUT P0, RZ, R0.reuse, 0x200, RZ, 0xc0, !PT ;  /* 0x0000020000ff7812 */ /* 0x040fe4000780c0ff */
[----:B------:R-:W-:Y:S01]  /*0380*/  ISETP.GE.U32.AND P3, PT, R0, 0x200, PT ;  /* 0x000002000000780c */ /* 0x000fe20003f66070 */
[----:B-1----:R-:W-:-:S10]  /*0390*/  IMAD R0, R21, UR4, RZ ;  /* 0x0000000415007c24 */ /* 0x002fd4000f8e02ff */
[----:B------:R-:W-:Y:S05]  /*03a0*/  @P0 BRA `(.L_x_9846) ;  /* 0x00000004009c0947 */ /* 0x000fea0003800000 */
[----:B------:R-:W1:Y:S01]  /*03b0*/  LDC R12, c[0x0][0x3b0] ;  /* 0x0000ec00ff0c7b82 */ /* 0x000e620000000800 */
[----:B------:R-:W-:Y:S01]  /*03c0*/  IMAD.SHL.U32 R5, R4, 0x2, RZ ;  /* 0x0000000204057824 */ /* 0x000fe200078e00ff */
[----:B------:R-:W2:Y:S04]  /*03d0*/  LDCU.64 UR4, c[0x0][0x3c8] ;  /* 0x00007900ff0477ac */ /* 0x000ea80008000a00 */
[----:B------:R-:W-:Y:S01]  /*03e0*/  IADD3 R5, PT, PT, R5, R0, RZ ;  /* 0x0000000005057210 */ /* 0x000fe20007ffe0ff */
[----:B------:R-:W3:Y:S01]  /*03f0*/  LDCU UR6, c[0x0][0x3d0] ;  /* 0x00007a00ff0677ac */ /* 0x000ee20008000800 */
[----:B------:R-:W4:Y:S02]  /*0400*/  LDC R6, c[0x0][0x3b4] ;  /* 0x0000ed00ff067b82 */ /* 0x000f240000000800 */
[----:B------:R-:W-:-:S06]  /*0410*/  IABS R14, R5 ;  /* 0x00000005000e7213 */ /* 0x000fcc0000000000 */
[----:B------:R-:W5:Y:S01]  /*0420*/  LDC.64 R18, c[0x0][0x390] ;  /* 0x0000e400ff127b82 */ /* 0x000f620000000a00 */
[----:B-1----:R-:W-:-:S04]  /*0430*/  IABS R11, R12 ;  /* 0x0000000c000b7213 */ /* 0x002fc80000000000 */
[----:B------:R-:W1:Y:S01]  /*0440*/  I2F.RP R7, R11 ;  /* 0x0000000b00077306 */ /* 0x000e620000209400 */
[----:B----4-:R-:W-:-:S07]  /*0450*/  IABS R16, R6 ;  /* 0x0000000600107213 */ /* 0x010fce0000000000 */
[----:B-1----:R-:W1:Y:S02]  /*0460*/  MUFU.RCP R7, R7 ;  /* 0x0000000700077308 */ /* 0x002e640000001000 */
[----:B-1----:R-:W-:-:S06]  /*0470*/  VIADD R8, R7, 0xffffffe ;  /* 0x0ffffffe07087836 */ /* 0x002fcc0000000000 */
[----:B------:R1:W4:Y:S02]  /*0480*/  F2I.FTZ.U32.TRUNC.NTZ R9, R8 ;  /* 0x0000000800097305 */ /* 0x000324000021f000 */
[----:B-1----:R-:W-:Y:S02]  /*0490*/  IMAD.MOV.U32 R8, RZ, RZ, RZ ;  /* 0x000000ffff087224 */ /* 0x002fe400078e00ff */
[----:B----4-:R-:W-:-:S04]  /*04a0*/  IMAD.MOV R10, RZ, RZ, -R9 ;  /* 0x000000ffff0a7224 */ /* 0x010fc800078e0a09 */
        /* <DEDUP_REMOVED lines=15> */
[----:B------:R1:W4:Y:S01]  /*05a0*/  F2I.FTZ.U32.TRUNC.NTZ R9, R8 ;  /* 0x0000000800097305 */ /* 0x000322000021f000 */
[----:B------:R-:W-:-:S04]  /*05b0*/  @P0 VIADD R7, R7, 0x1 ;  /* 0x0000000107070836 */ /* 0x000fc80000000000 */
[----:B------:R-:W-:Y:S02]  /*05c0*/  IMAD.MOV.U32 R11, RZ, RZ, R7 ;  /* 0x000000ffff0b7224 */ /* 0x000fe400078e0007 */
[----:B-1----:R-:W-:-:S03]  /*05d0*/  IMAD.MOV.U32 R8, RZ, RZ, RZ ;  /* 0x000000ffff087224 */ /* 0x002fc600078e00ff */
[----:B------:R-:W-:Y:S02]  /*05e0*/  @!P2 IADD3 R11, PT, PT, -R11, RZ, RZ ;  /* 0x000000ff0b0ba210 */ /* 0x000fe40007ffe1ff */
[----:B------:R-:W-:Y:S01]  /*05f0*/  @!P1 LOP3.LUT R11, RZ, R12, RZ, 0x33, !PT ;  /* 0x0000000cff0b9212 */ /* 0x000fe200078e33ff */
[----:B----4-:R-:W-:-:S04]  /*0600*/  IMAD.MOV R15, RZ, RZ, -R9 ;  /* 0x000000ffff0f7224 */ /* 0x010fc800078e0a09 */
[----:B------:R-:W-:-:S04]  /*0610*/  IMAD.MOV R7, RZ, RZ, -R11 ;  /* 0x000000ffff077224 */ /* 0x000fc800078e0a0b */
[----:B------:R-:W-:Y:S02]  /*0620*/  IMAD R13, R12, R7, R5 ;  /* 0x000000070c0d7224 */ /* 0x000fe400078e0205 */
[----:B------:R-:W-:Y:S02]  /*0630*/  IMAD R7, R15, R16, RZ ;  /* 0x000000100f077224 */ /* 0x000fe400078e02ff */
[----:B------:R-:W1:Y:S01]  /*0640*/  LDC.64 R14, c[0x0][0x3a0] ;  /* 0x0000e800ff0e7b82 */ /* 0x000e620000000a00 */
[----:B------:R-:W-:Y:S01]  /*0650*/  IABS R10, R13 ;  /* 0x0000000d000a7213 */ /* 0x000fe20000000000 */
[----:B------:R-:W-:-:S03]  /*0660*/  IMAD.HI.U32 R8, R9, R7, R8 ;  /* 0x0000000709087227 */ /* 0x000fc600078e0008 */
[----:B------:R-:W-:-:S05]  /*0670*/  MOV R7, R10 ;  /* 0x0000000a00077202 */ /* 0x000fca0000000f00 */
        /* <DEDUP_REMOVED lines=8> */
[----:B------:R-:W4:Y:S01]  /*0700*/  LDC.64 R16, c[0x0][0x398] ;  /* 0x0000e600ff107b82 */ /* 0x000f220000000a00 */
[----:B------:R-:W-:-:S04]  /*0710*/  LOP3.LUT R7, R13, R6, RZ, 0x3c, !PT ;  /* 0x000000060d077212 */ /* 0x000fc800078e3cff */
[----:B------:R-:W-:-:S06]  /*0720*/  ISETP.GE.AND P2, PT, R7, RZ, PT ;  /* 0x000000ff0700720c */ /* 0x000fcc0003f46270 */
[----:B------:R-:W-:Y:S02]  /*0730*/  @P0 IADD3 R8, PT, PT, R8, 0x1, RZ ;  /* 0x0000000108080810 */ /* 0x000fe40007ffe0ff */
[----:B-----5:R-:W-:-:S04]  /*0740*/  ISETP.NE.U32.AND P0, PT, R18, 0x1, PT ;  /* 0x000000011200780c */ /* 0x020fc80003f05070 */
[----:B------:R-:W-:Y:S01]  /*0750*/  ISETP.NE.AND.EX P0, PT, R19, RZ, PT, P0 ;  /* 0x000000ff1300720c */ /* 0x000fe20003f05300 */
[----:B------:R-:W-:Y:S01]  /*0760*/  @!P2 IMAD.MOV R8, RZ, RZ, -R8 ;  /* 0x000000ffff08a224 */ /* 0x000fe200078e0a08 */
[----:B------:R-:W-:Y:S02]  /*0770*/  @!P1 LOP3.LUT R8, RZ, R6, RZ, 0x33, !PT ;  /* 0x00000006ff089212 */ /* 0x000fe400078e33ff */
[----:B-1----:R-:W-:Y:S02]  /*0780*/  ISETP.NE.U32.AND P2, PT, R14, 0x1, PT ;  /* 0x000000010e00780c */ /* 0x002fe40003f45070 */
[----:B------:R-:W-:Y:S01]  /*0790*/  SEL R10, R11, RZ, P0 ;  /* 0x000000ff0b0a7207 */ /* 0x000fe20000000000 */
[----:B------:R-:W-:Y:S01]  /*07a0*/  IMAD.MOV R9, RZ, RZ, -R8 ;  /* 0x000000ffff097224 */ /* 0x000fe200078e0a08 */
[----:B----4-:R-:W-:Y:S02]  /*07b0*/  ISETP.NE.U32.AND P1, PT, R16, 0x1, PT ;  /* 0x000000011000780c */ /* 0x010fe40003f25070 */
[----:B------:R-:W-:Y:S01]  /*07c0*/  ISETP.NE.AND.EX P0, PT, R15, RZ, PT, P2 ;  /* 0x000000ff0f00720c */ /* 0x000fe20003f05320 */
[----:B------:R-:W-:Y:S01]  /*07d0*/  IMAD R9, R6, R9, R13 ;  /* 0x0000000906097224 */ /* 0x000fe200078e020d */
[----:B------:R-:W-:Y:S01]  /*07e0*/  ISETP.NE.AND.EX P1, PT, R17, RZ, PT, P1 ;  /* 0x000000ff1100720c */ /* 0x000fe20003f25310 */
[----:B------:R-:W1:Y:S01]  /*07f0*/  LDC.64 R6, c[0x0][0x388] ;  /* 0x0000e200ff067b82 */ /* 0x000e620000000a00 */
[----:B--2---:R-:W-:Y:S01]  /*0800*/  IMAD R11, R10, UR4, RZ ;  /* 0x000000040a0b7c24 */ /* 0x004fe2000f8e02ff */
[----:B0-----:R-:W-:-:S02]  /*0810*/  R2UR UR4, R2 ;  /* 0x00000000020472ca */ /* 0x001fc400000e0000 */
[----:B------:R-:W-:Y:S02]  /*0820*/  SEL R8, R8, RZ, P1 ;  /* 0x000000ff08087207 */ /* 0x000fe40000800000 */
[----:B------:R-:W-:-:S03]  /*0830*/  SEL R9, R9, RZ, P0 ;  /* 0x000000ff09097207 */ /* 0x000fc60000000000 */
[----:B------:R-:W-:Y:S01]  /*0840*/  IMAD R8, R8, UR5, R11 ;  /* 0x0000000508087c24 */ /* 0x000fe2000f8e020b */
[----:B------:R-:W-:-:S03]  /*0850*/  R2UR UR5, R3 ;  /* 0x00000000030572ca */ /* 0x000fc600000e0000 */
[----:B---3--:R-:W-:-:S05]  /*0860*/  IMAD R8, R9, UR6, R8 ;  /* 0x0000000609087c24 */ /* 0x008fca000f8e0208 */
        /* <DEDUP_REMOVED lines=21> */
[----:B------:R-:W-:Y:S01]  /*09c0*/  LEA R12, R23, R20, 0x2 ;  /* 0x00000014170c7211 */ /* 0x000fe200078e10ff */
[----:B------:R-:W-:Y:S01]  /*09d0*/  VIADD R6, R4, 0x200 ;  /* 0x0000020004067836 */ /* 0x000fe20000000000 */
[----:B-1----:R1:W-:Y:S01]  /*09e0*/  STS [R20], R11 ;  /* 0x0000000b14007388 */ /* 0x0023e20000000800 */
[----:B--2---:R-:W-:-:S05]  /*09f0*/  @P1 FMUL R5, R10, UR4 ;  /* 0x000000040a051c20 */ /* 0x004fca0008400000 */
[----:B------:R1:W-:Y:S01]  /*0a00*/  STS [R12], R5 ;  /* 0x000000050c007388 */ /* 0x0003e20000000800 */
[----:B------:R-:W-:-:S07]  /*0a10*/  FMNMX3 R7, R11, -INF , R5, !PT ;  /* 0xff8000000b077876 */ /* 0x000fce0007800005 */
.L_x_9846:
[----:B------:R-:W-:Y:S05]  /*0a20*/  BSYNC.RECONVERGENT B1 ;  /* 0x0000000000017941 */ /* 0x000fea0003800200 */
.L_x_9845:
[----:B------:R-:W-:Y:S05]  /*0a30*/  @!P3 BRA `(.L_x_9844) ;  /* 0x0000000800e0b947 */ /* 0x000fea0003800000 */
[----:B------:R-:W2:Y:S08]  /*0a40*/  LDC R4, c[0x0][0x3b0] ;  /* 0x0000ec00ff047b82 */ /* 0x000eb00000000800 */
[----:B-1----:R-:W1:Y:S08]  /*0a50*/  LDC.64 R10, c[0x0][0x3a0] ;  /* 0x0000e800ff0a7b82 */ /* 0x002e700000000a00 */
[----:B------:R-:W3:Y:S01]  /*0a60*/  LDC.64 R14, c[0x0][0x390] ;  /* 0x0000e400ff0e7b82 */ /* 0x000ee20000000a00 */
[----:B--2---:R-:W-:-:S07]  /*0a70*/  IABS R8, R4 ;  /* 0x0000000400087213 */ /* 0x004fce0000000000 */
[----:B------:R-:W2:Y:S01]  /*0a80*/  LDC.64 R12, c[0x0][0x398] ;  /* 0x0000e600ff0c7b82 */ /* 0x000ea20000000a00 */
[----:B------:R-:W4:Y:S01]  /*0a90*/  I2F.RP R9, R8 ;  /* 0x0000000800097306 */ /* 0x000f220000209400 */
[----:B-1----:R-:W-:-:S04]  /*0aa0*/  ISETP.NE.U32.AND P0, PT, R10, 0x1, PT ;  /* 0x000000010a00780c */ /* 0x002fc80003f05070 */
[----:B------:R-:W-:Y:S02]  /*0ab0*/  ISETP.NE.AND.EX P0, PT, R11, RZ, PT, P0 ;  /* 0x000000ff0b00720c */ /* 0x000fe40003f05300 */
[----:B---3--:R-:W-:Y:S01]  /*0ac0*/  ISETP.NE.U32.AND P1, PT, R14, 0x1, PT ;  /* 0x000000010e00780c */ /* 0x008fe20003f25070 */
[----:B----4-:R-:W1:Y:S03]  /*0ad0*/  MUFU.RCP R9, R9 ;  /* 0x0000000900097308 */ /* 0x010e660000001000 */
[----:B------:R-:W-:Y:S02]  /*0ae0*/  ISETP.NE.AND.EX P1, PT, R15, RZ, PT, P1 ;  /* 0x000000ff0f00720c */ /* 0x000fe40003f25310 */
[----:B--2---:R-:W-:-:S04]  /*0af0*/  ISETP.NE.U32.AND P2, PT, R12, 0x1, PT ;  /* 0x000000010c00780c */ /* 0x004fc80003f45070 */
[----:B------:R-:W-:Y:S01]  /*0b00*/  ISETP.NE.AND.EX P2, PT, R13, RZ, PT, P2 ;  /* 0x000000ff0d00720c */ /* 0x000fe20003f45320 */
[----:B-1----:R-:W-:-:S04]  /*0b10*/  VIADD R4, R9, 0xffffffe ;  /* 0x0ffffffe09047836 */ /* 0x002fc80000000000 */
[----:B------:R1:W2:Y:S02]  /*0b20*/  F2I.FTZ.U32.TRUNC.NTZ R5, R4 ;  /* 0x0000000400057305 */ /* 0x0002a4000021f000 */
[----:B-1----:R-:W-:Y:S02]  /*0b30*/  HFMA2 R4, -RZ, RZ, 0, 0 ;  /* 0x00000000ff047431 */ /* 0x002fe400000001ff */
[----:B--2---:R-:W-:-:S04]  /*0b40*/  IMAD.MOV R17, RZ, RZ, -R5 ;  /* 0x000000ffff117224 */ /* 0x004fc800078e0a05 */
[----:B------:R-:W-:-:S04]  /*0b50*/  IMAD R9, R17, R8, RZ ;  /* 0x0000000811097224 */ /* 0x000fc800078e02ff */
[----:B------:R-:W-:-:S07]  /*0b60*/  IMAD.HI.U32 R9, R5, R9, R4 ;  /* 0x0000000905097227 */ /* 0x000fce00078e0004 */
.L_x_9847:
[----:B------:R-:W1:Y:S01]  /*0b70*/  LDC R15, c[0x0][0x3b0] ;  /* 0x0000ec00ff0f7b82 */ /* 0x000e620000000800 */
[----:B----4-:R-:W-:Y:S01]  /*0b80*/  IMAD R10, R6, 0x2, R0 ;  /* 0x00000002060a7824 */ /* 0x010fe200078e0200 */
[----:B------:R-:W2:Y:S01]  /*0b90*/  LDCU.64 UR4, c[0x0][0x3c8] ;  /* 0x00007900ff0477ac */ /* 0x000ea20008000a00 */
[----:B0-----:R-:W-:Y:S02]  /*0ba0*/  R2UR UR7, R3 ;  /* 0x00000000030772ca */ /* 0x001fe400000e0000 */
[----:B------:R-:W-:Y:S01]  /*0bb0*/  VIADD R11, R10, 0x400 ;  /* 0x000004000a0b7836 */ /* 0x000fe20000000000 */
[----:B------:R-:W-:Y:S01]  /*0bc0*/  IABS R4, R10 ;  /* 0x0000000a00047213 */ /* 0x000fe20000000000 */
[----:B------:R-:W0:Y:S01]  /*0bd0*/  LDCU UR6, c[0x0][0x3d0] ;  /* 0x00007a00ff0677ac */ /* 0x000e220008000800 */
[----:B------:R-:W3:Y:S02]  /*0be0*/  LDC R12, c[0x0][0x3b4] ;  /* 0x0000ed00ff0c7b82 */ /* 0x000ee40000000800 */
[----:B------:R-:W-:Y:S01]  /*0bf0*/  IABS R18, R11 ;  /* 0x0000000b00127213 */ /* 0x000fe20000000000 */
[----:B------:R-:W-:-:S04]  /*0c00*/  IMAD.HI.U32 R14, R9, R4, RZ ;  /* 0x00000004090e7227 */ /* 0x000fc800078e00ff */
[----:B------:R-:W-:Y:S01]  /*0c10*/  IMAD.MOV R17, RZ, RZ, -R14 ;  /* 0x000000ffff117224 */ /* 0x000fe200078e0a0e */
[----:B-1----:R-:W-:-:S04]  /*0c20*/  IABS R16, R15 ;  /* 0x0000000f00107213 */ /* 0x002fc80000000000 */
[----:B------:R-:W1:Y:S01]  /*0c30*/  I2F.RP R13, R16 ;  /* 0x00000010000d7306 */ /* 0x000e620000209400 */
[----:B------:R-:W-:Y:S02]  /*0c40*/  IMAD R17, R16, R17, R4 ;  /* 0x0000001110117224 */ /* 0x000fe400078e0204 */
[----:B------:R-:W-:-:S03]  /*0c50*/  IMAD.MOV.U32 R4, RZ, RZ, RZ ;  /* 0x000000ffff047224 */ /* 0x000fc600078e00ff */
[----:B------:R-:W-:Y:S02]  /*0c60*/  ISETP.GT.U32.AND P6, PT, R8, R17, PT ;  /* 0x000000110800720c */ /* 0x000fe40003fc4070 */
[----:B-1----:R-:W1:Y:S11]  /*0c70*/  MUFU.RCP R13, R13 ;  /* 0x0000000d000d7308 */ /* 0x002e760000001000 */
[----:B------:R-:W-:-:S02]  /*0c80*/  @!P6 IADD3 R17, PT, PT, R17, -R16, RZ ;  /* 0x800000101111e210 */ /* 0x000fc40007ffe0ff */
[----:B------:R-:W-:Y:S02]  /*0c90*/  @!P6 IADD3 R14, PT, PT, R14, 0x1, RZ ;  /* 0x000000010e0ee810 */ /* 0x000fe40007ffe0ff */
[----:B------:R-:W-:Y:S01]  /*0ca0*/  ISETP.GE.U32.AND P5, PT, R17, R8, PT ;  /* 0x000000081100720c */ /* 0x000fe20003fa6070 */
[----:B------:R-:W-:Y:S02]  /*0cb0*/  IMAD.MOV.U32 R8, RZ, RZ, R16 ;  /* 0x000000ffff087224 */ /* 0x000fe400078e0010 */
[----:B-1----:R-:W-:Y:S01]  /*0cc0*/  VIADD R5, R13, 0xffffffe ;  /* 0x0ffffffe0d057836 */ /* 0x002fe20000000000 */
[----:B---3--:R-:W-:-:S09]  /*0cd0*/  IABS R13, R12 ;  /* 0x0000000c000d7213 */ /* 0x008fd20000000000 */
[----:B------:R-:W-:Y:S01]  /*0ce0*/  @P5 VIADD R14, R14, 0x1 ;  /* 0x000000010e0e5836 */ /* 0x000fe20000000000 */
[----:B------:R-:W1:Y:S01]  /*0cf0*/  I2F.RP R19, R13 ;  /* 0x0000000d00137306 */ /* 0x000e620000209400 */
[----:B------:R-:W-:-:S07]  /*0d00*/  ISETP.NE.AND P5, PT, R15, RZ, PT ;  /* 0x000000ff0f00720c */ /* 0x000fce0003fa5270 */
[----:B------:R-:W3:Y:S08]  /*0d10*/  F2I.FTZ.U32.TRUNC.NTZ R5, R5 ;  /* 0x0000000500057305 */ /* 0x000ef0000021f000 */
[----:B-1----:R-:W1:Y:S01]  /*0d20*/  MUFU.RCP R19, R19 ;  /* 0x0000001300137308 */ /* 0x002e620000001000 */
[----:B---3--:R-:W-:-:S05]  /*0d30*/  IADD3 R9, PT, PT, RZ, -R5, RZ ;  /* 0x80000005ff097210 */ /* 0x008fca0007ffe0ff */
[----:B------:R-:W-:-:S04]  /*0d40*/  IMAD R9, R9, R16, RZ ;  /* 0x0000001009097224 */ /* 0x000fc800078e02ff */
[----:B------:R-:W-:-:S04]  /*0d50*/  IMAD.HI.U32 R9, R5, R9, R4 ;  /* 0x0000000905097227 */ /* 0x000fc800078e0004 */
[----:B------:R-:W-:-:S04]  /*0d60*/  IMAD.MOV.U32 R4, RZ, RZ, R18 ;  /* 0x000000ffff047224 */ /* 0x000fc800078e0012 */
[----:B------:R-:W-:-:S04]  /*0d70*/  IMAD.HI.U32 R18, R9, R4, RZ ;  /* 0x0000000409127227 */ /* 0x000fc800078e00ff */
[----:B------:R-:W-:-:S04]  /*0d80*/  IMAD.MOV R5, RZ, RZ, -R18 ;  /* 0x000000ffff057224 */ /* 0x000fc800078e0a12 */
[----:B------:R-:W-:Y:S01]  /*0d90*/  IMAD R17, R16, R5, R4 ;  /* 0x0000000510117224 */ /* 0x000fe200078e0204 */
[-C--:B------:R-:W-:Y:S01]  /*0da0*/  LOP3.LUT R4, R10, R15.reuse, RZ, 0x3c, !PT ;  /* 0x0000000f0a047212 */ /* 0x080fe200078e3cff */
[----:B-1----:R-:W-:Y:S01]  /*0db0*/  VIADD R5, R19, 0xffffffe ;  /* 0x0ffffffe13057836 */ /* 0x002fe20000000000 */
[----:B------:R-:W-:Y:S02]  /*0dc0*/  LOP3.LUT R19, RZ, R15, RZ, 0x33, !PT ;  /* 0x0000000fff137212 */ /* 0x000fe400078e33ff */
[----:B------:R-:W-:Y:S02]  /*0dd0*/  ISETP.GT.U32.AND P3, PT, R8, R17, PT ;  /* 0x000000110800720c */ /* 0x000fe40003f64070 */
[----:B------:R-:W-:Y:S01]  /*0de0*/  ISETP.GE.AND P4, PT, R4, RZ, PT ;  /* 0x000000ff0400720c */ /* 0x000fe20003f86270 */
[----:B------:R-:W1:Y:S01]  /*0df0*/  F2I.FTZ.U32.TRUNC.NTZ R5, R5 ;  /* 0x0000000500057305 */ /* 0x000e62000021f000 */
[----:B------:R-:W-:-:S09]  /*0e00*/  LOP3.LUT R4, R11, R15, RZ, 0x3c, !PT ;  /* 0x0000000f0b047212 */ /* 0x000fd200078e3cff */
[----:B------:R-:W-:Y:S01]  /*0e10*/  @!P3 IMAD.IADD R17, R17, 0x1, -R16 ;  /* 0x000000011111b824 */ /* 0x000fe200078e0a10 */
[----:B------:R-:W-:Y:S01]  /*0e20*/  @!P3 IADD3 R18, PT, PT, R18, 0x1, RZ ;  /* 0x000000011212b810 */ /* 0x000fe20007ffe0ff */
[----:B------:R-:W-:Y:S01]  /*0e30*/  @!P4 IMAD.MOV R14, RZ, RZ, -R14 ;  /* 0x000000ffff0ec224 */ /* 0x000fe200078e0a0e */
[----:B------:R-:W-:Y:S02]  /*0e40*/  ISETP.GE.AND P4, PT, R4, RZ, PT ;  /* 0x000000ff0400720c */ /* 0x000fe40003f86270 */
[----:B------:R-:W-:Y:S01]  /*0e50*/  ISETP.GE.U32.AND P6, PT, R17, R8, PT ;  /* 0x000000081100720c */ /* 0x000fe20003fc6070 */
[----:B-1----:R-:W-:Y:S01]  /*0e60*/  IMAD.MOV R4, RZ, RZ, -R5 ;  /* 0x000000ffff047224 */ /* 0x002fe200078e0a05 */
[----:B------:R-:W-:-:S03]  /*0e70*/  SEL R16, R19, R14, !P5 ;  /* 0x0000000e13107207 */ /* 0x000fc60006800000 */
[----:B------:R-:W-:Y:S02]  /*0e80*/  IMAD R27, R4, R13, RZ ;  /* 0x0000000d041b7224 */ /* 0x000fe400078e02ff */
[----:B------:R-:W-:Y:S01]  /*0e90*/  IMAD.MOV R17, RZ, RZ, -R16 ;  /* 0x000000ffff117224 */ /* 0x000fe200078e0a10 */
[----:B------:R-:W-:Y:S01]  /*0ea0*/  SEL R16, R16, RZ, P1 ;  /* 0x000000ff10107207 */ /* 0x000fe20000800000 */
[----:B------:R-:W-:Y:S02]  /*0eb0*/  IMAD.MOV.U32 R4, RZ, RZ, RZ ;  /* 0x000000ffff047224 */ /* 0x000fe400078e00ff */
[----:B------:R-:W-:Y:S02]  /*0ec0*/  IMAD R17, R15, R17, R10 ;  /* 0x000000110f117224 */ /* 0x000fe400078e020a */
[----:B------:R-:W-:Y:S02]  /*0ed0*/  @P6 VIADD R18, R18, 0x1 ;  /* 0x0000000112126836 */ /* 0x000fe40000000000 */
[----:B------:R-:W-:Y:S01]  /*0ee0*/  IMAD.HI.U32 R27, R5, R27, R4 ;  /* 0x0000001b051b7227 */ /* 0x000fe200078e0004 */
[----:B------:R-:W-:-:S02]  /*0ef0*/  IABS R28, R17 ;  /* 0x00000011001c7213 */ /* 0x000fc40000000000 */
[----:B------:R-:W-:Y:S01]  /*0f00*/  @!P4 IADD3 R18, PT, PT, -R18, RZ, RZ ;  /* 0x000000ff1212c210 */ /* 0x000fe20007ffe1ff */
[----:B--2---:R-:W-:-:S03]  /*0f10*/  IMAD R16, R16, UR4, RZ ;  /* 0x0000000410107c24 */ /* 0x004fc6000f8e02ff */
[----:B------:R-:W-:Y:S01]  /*0f20*/  SEL R14, R19, R18, !P5 ;  /* 0x00000012130e7207 */ /* 0x000fe20006800000 */
[----:B------:R-:W-:-:S04]  /*0f30*/  IMAD.MOV.U32 R18, RZ, RZ, R28 ;  /* 0x000000ffff127224 */ /* 0x000fc800078e001c */
[----:B------:R-:W-:Y:S01]  /*0f40*/  IMAD.MOV R28, RZ, RZ, -R14 ;  /* 0x000000ffff1c7224 */ /* 0x000fe200078e0a0e */
[----:B------:R-:W-:Y:S01]  /*0f50*/  SEL R14, R14, RZ, P1 ;  /* 0x000000ff0e0e7207 */ /* 0x000fe20000800000 */
[----:B------:R-:W-:-:S04]  /*0f60*/  IMAD.HI.U32 R4, R27, R18, RZ ;  /* 0x000000121b047227 */ /* 0x000fc800078e00ff */
[----:B------:R-:W-:Y:S01]  /*0f70*/  IMAD R15, R15, R28, R11 ;  /* 0x0000001c0f0f7224 */ /* 0x000fe200078e020b */
[----:B------:R-:W-:-:S04]  /*0f80*/  IADD3 R5, PT, PT, -R4, RZ, RZ ;  /* 0x000000ff04057210 */ /* 0x000fc80007ffe1ff */
        /* <DEDUP_REMOVED lines=13> */
[-C--:B------:R-:W-:Y:S02]  /*1060*/  @!P3 IADD3 R28, PT, PT, R28, -R13.reuse, RZ ;  /* 0x8000000d1c1cb210 */ /* 0x080fe40007ffe0ff */
[----:B------:R-:W-:Y:S02]  /*1070*/  ISETP.NE.AND P3, PT, R12, RZ, PT ;  /* 0x000000ff0c00720c */ /* 0x000fe40003f65270 */
[----:B------:R-:W-:Y:S01]  /*1080*/  ISETP.GE.U32.AND P6, PT, R28, R13, PT ;  /* 0x0000000d1c00720c */ /* 0x000fe20003fc6070 */
[----:B------:R-:W-:Y:S01]  /*1090*/  @P5 VIADD R4, R4, 0x1 ;  /* 0x0000000104045836 */ /* 0x000fe20000000000 */
[-C--:B------:R-:W-:Y:S02]  /*10a0*/  LOP3.LUT R13, R15, R12.reuse, RZ, 0x3c, !PT ;  /* 0x0000000c0f0d7212 */ /* 0x080fe400078e3cff */
[----:B------:R-:W-:-:S02]  /*10b0*/  LOP3.LUT R18, RZ, R12, RZ, 0x33, !PT ;  /* 0x0000000cff127212 */ /* 0x000fc400078e33ff */
[----:B------:R-:W-:Y:S01]  /*10c0*/  ISETP.GE.AND P5, PT, R13, RZ, PT ;  /* 0x000000ff0d00720c */ /* 0x000fe20003fa6270 */
[----:B------:R-:W-:-:S05]  /*10d0*/  @!P4 IMAD.MOV R4, RZ, RZ, -R4 ;  /* 0x000000ffff04c224 */ /* 0x000fca00078e0a04 */
[----:B------:R-:W-:Y:S02]  /*10e0*/  SEL R13, R18, R4, !P3 ;  /* 0x00000004120d7207 */ /* 0x000fe40005800000 */
[----:B------:R-:W-:-:S03]  /*10f0*/  @P6 IADD3 R5, PT, PT, R5, 0x1, RZ ;  /* 0x0000000105056810 */ /* 0x000fc60007ffe0ff */
[----:B------:R-:W-:Y:S01]  /*1100*/  IMAD.MOV R4, RZ, RZ, -R13 ;  /* 0x000000ffff047224 */ /* 0x000fe200078e0a0d */
[----:B------:R-:W-:Y:S01]  /*1110*/  SEL R13, R13, RZ, P2 ;  /* 0x000000ff0d0d7207 */ /* 0x000fe20001000000 */
[----:B------:R-:W-:Y:S02]  /*1120*/  @!P5 IMAD.MOV R5, RZ, RZ, -R5 ;  /* 0x000000ffff05d224 */ /* 0x000fe400078e0a05 */
[----:B------:R-:W-:Y:S02]  /*1130*/  IMAD R17, R12, R4, R17 ;  /* 0x000000040c117224 */ /* 0x000fe400078e0211 */
[----:B------:R-:W-:Y:S01]  /*1140*/  IMAD R16, R13, UR5, R16 ;  /* 0x000000050d107c24 */ /* 0x000fe2000f8e0210 */
[----:B------:R-:W-:Y:S01]  /*1150*/  SEL R18, R18, R5, !P3 ;  /* 0x0000000512127207 */ /* 0x000fe20005800000 */
[----:B------:R-:W-:Y:S01]  /*1160*/  IMAD R13, R14, UR4, RZ ;  /* 0x000000040e0d7c24 */ /* 0x000fe2000f8e02ff */
[----:B------:R-:W1:Y:S01]  /*1170*/  LDC.64 R4, c[0x0][0x388] ;  /* 0x0000e200ff047b82 */ /* 0x000e620000000a00 */
[----:B------:R-:W-:-:S02]  /*1180*/  SEL R17, R17, RZ, P0 ;  /* 0x000000ff11117207 */ /* 0x000fc40000000000 */
[----:B------:R-:W-:Y:S01]  /*1190*/  IMAD.MOV R19, RZ, RZ, -R18 ;  /* 0x000000ffff137224 */ /* 0x000fe200078e0a12 */
[----:B------:R-:W-:Y:S02]  /*11a0*/  SEL R18, R18, RZ, P2 ;  /* 0x000000ff12127207 */ /* 0x000fe40001000000 */
[----:B0-----:R-:W-:Y:S01]  /*11b0*/  IMAD R16, R17, UR6, R16 ;  /* 0x0000000611107c24 */ /* 0x001fe2000f8e0210 */
[----:B------:R-:W-:Y:S01]  /*11c0*/  R2UR UR4, R2 ;  /* 0x00000000020472ca */ /* 0x000fe200000e0000 */
        /* <DEDUP_REMOVED lines=11> */
[----:B------:R0:W2:Y:S03]  /*1280*/  LDG.E.U16 R19, desc[UR4][R12.64] ;  /* 0x000000040c137981 */ /* 0x0000a6000c1e1500 */
[----:B------:R-:W-:Y:S02]  /*1290*/  IMAD.WIDE R14, R15, 0x2, R4 ;  /* 0x000000020f0e7825 */ /* 0x000fe400078e0204 */
[----:B------:R-:W1:Y:S04]  /*12a0*/  LDC.64 R4, c[0x0][0x380] ;  /* 0x0000e000ff047b82 */ /* 0x000e680000000a00 */
[----:B------:R-:W3:Y:S01]  /*12b0*/  LDG.E.U16 R15, desc[UR6][R14.64] ;  /* 0x000000060e0f7981 */ /* 0x000ee2000c1e1500 */
[----:B------:R-:W-:-:S02]  /*12c0*/  LEA.HI R10, R10, R10, RZ, 0x1 ;  /* 0x0000000a0a0a7211 */ /* 0x000fc400078f08ff */
[----:B0-----:R-:W-:Y:S02]  /*12d0*/  LEA.HI R12, R11, R11, RZ, 0x1 ;  /* 0x0000000b0b0c7211 */ /* 0x001fe400078f08ff */
[----:B------:R-:W-:Y:S02]  /*12e0*/  SHF.R.S32.HI R17, RZ, 0x1, R10 ;  /* 0x00000001ff117819 */ /* 0x000fe4000001140a */
[----:B------:R-:W-:Y:S02]  /*12f0*/  R2UR UR8, R2 ;  /* 0x00000000020872ca */ /* 0x000fe400000e0000 */
[----:B------:R-:W-:Y:S02]  /*1300*/  R2UR UR9, R3 ;  /* 0x00000000030972ca */ /* 0x000fe400000e0000 */
[----:B------:R-:W-:Y:S01]  /*1310*/  SHF.R.S32.HI R13, RZ, 0x1, R12 ;  /* 0x00000001ff0d7819 */ /* 0x000fe2000001140c */
[----:B-1----:R-:W-:-:S05]  /*1320*/  IMAD.WIDE R10, R17, 0x8, R4 ;  /* 0x00000008110a7825 */ /* 0x002fca00078e0204 */
[----:B------:R-:W4:Y:S01]  /*1330*/  LDG.E R14, desc[UR4][R10.64] ;  /* 0x000000040a0e7981 */ /* 0x000f22000c1e1900 */
[----:B------:R-:W-:Y:S01]  /*1340*/  IMAD.WIDE R12, R13, 0x8, R4 ;  /* 0x000000080d0c7825 */ /* 0x000fe200078e0204 */
[----:B--2---:R-:W-:-:S04]  /*1350*/  PRMT R16, R19, 0x7771, RZ ;  /* 0x0000777113107816 */ /* 0x004fc800000000ff */
[----:B------:R-:W2:Y:S01]  /*1360*/  LDG.E R28, desc[UR8][R12.64] ;  /* 0x000000080c1c7981 */ /* 0x000ea2000c1e1900 */
[----:B------:R-:W0:Y:S01]  /*1370*/  S2UR UR5, SR_CgaCtaId ;  /* 0x00000000000579c3 */ /* 0x000e220000008800 */
[----:B------:R-:W-:Y:S02]  /*1380*/  ISETP.NE.AND P4, PT, R16, RZ, PT ;  /* 0x000000ff1000720c */ /* 0x000fe40003f85270 */
[----:B---3--:R-:W-:-:S05]  /*1390*/  PRMT R16, R15, 0x7771, RZ ;  /* 0x000077710f107816 */ /* 0x008fca00000000ff */
[----:B------:R-:W4:Y:S01]  /*13a0*/  LDC.64 R4, c[0x0][0x3e8] ;  /* 0x0000fa00ff047b82 */ /* 0x000f220000000a00 */
[----:B------:R-:W-:-:S05]  /*13b0*/  ISETP.NE.AND P6, PT, R16, RZ, PT ;  /* 0x000000ff1000720c */ /* 0x000fca0003fc5270 */
[----:B------:R-:W-:Y:S02]  /*13c0*/  @P4 R2UR UR6, R2 ;  /* 0x00000000020642ca */ /* 0x000fe400000e0000 */
[----:B------:R-:W-:-:S06]  /*13d0*/  @P4 R2UR UR7, R3 ;  /* 0x00000000030742ca */ /* 0x000fcc00000e0000 */
[----:B------:R-:W-:Y:S02]  /*13e0*/  @P6 R2UR UR10, R2 ;  /* 0x00000000020a62ca */ /* 0x000fe400000e0000 */
[----:B------:R-:W-:-:S05]  /*13f0*/  @P6 R2UR UR11, R3 ;  /* 0x00000000030b62ca */ /* 0x000fca00000e0000 */
[----:B------:R1:W3:Y:S08]  /*1400*/  @P4 LDG.E R18, desc[UR6][R10.64+0x4] ;  /* 0x000004060a124981 */ /* 0x0002f0000c1e1900 */
[----:B------:R5:W3:Y:S01]  /*1410*/  @P6 LDG.E R30, desc[UR10][R12.64+0x4] ;  /* 0x0000040a0c1e6981 */ /* 0x000ae2000c1e1900 */
[----:B------:R-:W5:Y:S01]  /*1420*/  LDCU UR6, c[0x0][0x3e8] ;  /* 0x00007d00ff0677ac */ /* 0x000f620008000800 */
[----:B------:R-:W-:Y:S01]  /*1430*/  PRMT R15, R15, 0x7770, RZ ;  /* 0x000077700f0f7816 */ /* 0x000fe200000000ff */
[----:B------:R-:W-:-:S02]  /*1440*/  UMOV UR4, 0x400 ;  /* 0x0000040000047882 */ /* 0x000fc40000000000 */
[----:B------:R-:W-:Y:S01]  /*1450*/  UIADD3 UR4, UPT, UPT, UR4, 0xb0, URZ ;  /* 0x000000b004047890 */ /* 0x000fe2000fffe0ff */
[----:B------:R-:W-:Y:S02]  /*1460*/  ISETP.NE.AND P5, PT, R15, RZ, PT ;  /* 0x000000ff0f00720c */ /* 0x000fe40003fa5270 */
[----:B-1----:R-:W-:Y:S01]  /*1470*/  PRMT R10, R19, 0x7770, RZ ;  /* 0x00007770130a7816 */ /* 0x002fe200000000ff */
[----:B0-----:R-:W-:Y:S01]  /*1480*/  ULEA UR4, UR5, UR4, 0x18 ;  /* 0x0000000405047291 */ /* 0x001fe2000f8ec0ff */
[----:B----4-:R-:W-:Y:S02]  /*1490*/  FMUL R11, R14, R5 ;  /* 0x000000050e0b7220 */ /* 0x010fe40000400000 */
[----:B------:R-:W-:-:S03]  /*14a0*/  ISETP.NE.AND P3, PT, R10, RZ, PT ;  /* 0x000000ff0a00720c */ /* 0x000fc60003f65270 */
[C---:B------:R-:W-:Y:S02]  /*14b0*/  LEA R10, R6.reuse, UR4, 0x2 ;  /* 0x00000004060a7c11 */ /* 0x040fe4000f8e10ff */
[----:B-----5:R-:W-:Y:S02]  /*14c0*/  MOV R16, UR6 ;  /* 0x0000000600107c02 */ /* 0x020fe40008000f00 */
[----:B------:R-:W-:Y:S01]  /*14d0*/  FSEL R11, R11, R4, P3 ;  /* 0x000000040b0b7208 */ /* 0x000fe20001800000 */
[----:B------:R-:W-:Y:S02]  /*14e0*/  IMAD R12, R23, 0x4, R10 ;  /* 0x00000004170c7824 */ /* 0x000fe400078e020a */
[----:B------:R-:W-:Y:S02]  /*14f0*/  IMAD.U32 R13, RZ, RZ, UR6 ;  /* 0x00000006ff0d7e24 */ /* 0x000fe4000f8e00ff */
[----:B------:R4:W-:Y:S01]  /*1500*/  STS [R10], R11 ;  /* 0x0000000b0a007388 */ /* 0x0009e20000000800 */
[----:B------:R-:W-:-:S05]  /*1510*/  VIADD R6, R6, 0x400 ;  /* 0x0000040006067836 */ /* 0x000fca0000000000 */
[----:B------:R-:W-:Y:S01]  /*1520*/  ISETP.GE.AND P3, PT, R6, R23, PT ;  /* 0x000000170600720c */ /* 0x000fe20003f66270 */
[-C--:B--2---:R-:W-:Y:S01]  /*1530*/  @P5 FMUL R4, R28, R5.reuse ;  /* 0x000000051c045220 */ /* 0x084fe20000400000 */
[----:B---3--:R-:W-:-:S05]  /*1540*/  @P4 FMUL R16, R18, R5 ;  /* 0x0000000512104220 */ /* 0x008fca0000400000 */
[----:B------:R4:W-:Y:S01]  /*1550*/  STS [R12], R16 ;  /* 0x000000100c007388 */ /* 0x0009e20000000800 */
[----:B------:R-:W-:-:S03]  /*1560*/  @P6 FMUL R13, R30, R5 ;  /* 0x000000051e0d6220 */ /* 0x000fc60000400000 */
[----:B------:R4:W-:Y:S04]  /*1570*/  STS [R10+0x800], R4 ;  /* 0x000800040a007388 */ /* 0x0009e80000000800 */
[----:B------:R4:W-:Y:S01]  /*1580*/  STS [R12+0x800], R13 ;  /* 0x0008000d0c007388 */ /* 0x0009e20000000800 */
[----:B------:R-:W-:-:S04]  /*1590*/  FMNMX3 R7, R7, R11, R16, !PT ;  /* 0x0000000b07077276 */ /* 0x000fc80007800010 */
[----:B------:R-:W-:Y:S01]  /*15a0*/  FMNMX3 R7, R7, R4, R13, !PT ;  /* 0x0000000407077276 */ /* 0x000fe2000780000d */
[----:B------:R-:W-:Y:S06]  /*15b0*/  @!P3 BRA `(.L_x_9847) ;  /* 0xfffffff4006cb947 */ /* 0x000fec000383ffff */
.L_x_9844:
[----:B------:R-:W-:Y:S05]  /*15c0*/  BSYNC.RECONVERGENT B0 ;  /* 0x0000000000007941 */ /* 0x000fea0003800200 */
.L_x_9843:
[----:B------:R-:W2:Y:S01]  /*15d0*/  S2R R6, SR_LANEID ;  /* 0x0000000000067919 */ /* 0x000ea20000000000 */
[----:B------:R-:W-:Y:S01]  /*15e0*/  UMOV UR4, 0xffffffff ;  /* 0xffffffff00047882 */ /* 0x000fe20000000000 */
[----:B------:R-:W3:Y:S01]  /*15f0*/  S2R R0, SR_TID.X ;  /* 0x0000000000007919 */ /* 0x000ee20000002100 */
[C---:B--2---:R-:W-:Y:S02]  /*1600*/  ISETP.GT.AND P5, PT, R6.reuse, 0xf, PT ;  /* 0x0000000f0600780c */ /* 0x044fe40003fa4270 */
[C---:B------:R-:W-:Y:S02]  /*1610*/  ISETP.GT.AND P4, PT, R6.reuse, 0x17, PT ;  /* 0x000000170600780c */ /* 0x040fe40003f84270 */
[C---:B------:R-:W-:Y:S02]  /*1620*/  ISETP.GT.AND P3, PT, R6.reuse, 0x1b, PT ;  /* 0x0000001b0600780c */ /* 0x040fe40003f64270 */
[C---:B------:R-:W-:Y:S02]  /*1630*/  ISETP.GT.AND P2, PT, R6.reuse, 0x1d, PT ;  /* 0x0000001d0600780c */ /* 0x040fe40003f44270 */
[----:B------:R-:W-:Y:S01]  /*1640*/  ISETP.GT.AND P1, PT, R6, 0x1e, PT ;  /* 0x0000001e0600780c */ /* 0x000fe20003f24270 */
[----:B---3--:R-:W-:-:S12]  /*1650*/  BRA.DIV UR4, `(.L_x_9848) ;  /* 0x0000002204a47947 */ /* 0x008fd8000b800000 */
        /* <DEDUP_REMOVED lines=8> */
[----:B----4-:R-:W-:-:S05]  /*16e0*/  FSEL R4, R7, R5, P4 ;  /* 0x0000000507047208 */ /* 0x010fca0002000000 */
[----:B------:R1:W2:Y:S02]  /*16f0*/  SHFL.DOWN PT, R14, R4, 0x10, 0x1f ;  /* 0x0a001f00040e7f89 */ /* 0x0002a400000e0000 */
.L_x_9898:
[----:B------:R-:W3:Y:S01]  /*1700*/  S2R R27, SR_CgaCtaId ;  /* 0x00000000001b7919 */ /* 0x000ee20000008800 */
[----:B------:R-:W-:Y:S02]  /*1710*/  MOV R28, R4 ;  /* 0x00000004001c7202 */ /* 0x000fe40000000f00 */
[----:B------:R-:W-:Y:S01]  /*1720*/  PLOP3.LUT P6, PT, PT, PT, PT, 0x8, 0x80 ;  /* 0x000000000080781c */ /* 0x000fe20003fce170 */
[----:B------:R-:W-:-:S12]  /*1730*/  @P5 BRA `(.L_x_9849) ;  /* 0x0000000000245947 */ /* 0x000fd80003800000 */
[----:B------:R-:W4:Y:S01]  /*1740*/  S2UR UR5, SR_CgaCtaId ;  /* 0x00000000000579c3 */ /* 0x000f220000008800 */
[----:B------:R-:W-:Y:S01]  /*1750*/  ISETP.NE.AND P0, PT, R6, RZ, PT ;  /* 0x000000ff0600720c */ /* 0x000fe20003f05270 */
[----:B------:R-:W-:Y:S01]  /*1760*/  UMOV UR4, 0x400 ;  /* 0x0000040000047882 */ /* 0x000fe20000000000 */
[----:B-1----:R-:W-:Y:S02]  /*1770*/  SHF.R.U32.HI R4, RZ, 0x3, R0 ;  /* 0x00000003ff047819 */ /* 0x002fe40000011600 */
[----:B--2---:R-:W-:Y:S02]  /*1780*/  FMNMX R28, R5, R14, !PT ;  /* 0x0000000e051c7209 */ /* 0x004fe40007800000 */
[----:B------:R-:W-:-:S07]  /*1790*/  LOP3.LUT R5, R4, 0x7c, RZ, 0xc0, !PT ;  /* 0x0000007c04057812 */ /* 0x000fce00078ec0ff */
[----:B------:R-:W-:Y:S01]  /*17a0*/  @!P0 PLOP3.LUT P6, PT, PT, PT, PT, 0x80, 0x8 ;  /* 0x000000000008881c */ /* 0x000fe20003fcf070 */
[----:B----4-:R-:W-:-:S09]  /*17b0*/  ULEA UR4, UR5, UR4, 0x18 ;  /* 0x0000000405047291 */ /* 0x010fd2000f8ec0ff */
[----:B------:R4:W-:Y:S03]  /*17c0*/  @!P0 STS [R5+UR4+0x10], R28 ;  /* 0x0000101c05008988 */ /* 0x0009e60008000804 */
.L_x_9849:
        /* <DEDUP_REMOVED lines=22> */
.L_x_9851:
[----:B------:R-:W-:Y:S05]  /*1930*/  BSYNC.RECONVERGENT B0 ;  /* 0x0000000000007941 */ /* 0x000fea0003800200 */
.L_x_9850:
[----:B------:R-:W5:Y:S01]  /*1940*/  LDCU.64 UR4, c[0x0][0x408] ;  /* 0x00008100ff0477ac */ /* 0x000f620008000a00 */
[----:B------:R-:W-:Y:S01]  /*1950*/  MOV R6, 0x400 ;  /* 0x0000040000067802 */ /* 0x000fe20000000f00 */
[----:B------:R-:W-:Y:S01]  /*1960*/  BSSY.RECONVERGENT B0, `(.L_x_9852) ;  /* 0x000007b000007945 */ /* 0x000fe20003800200 */
[----:B----4-:R-:W-:Y:S02]  /*1970*/  IMAD.MOV.U32 R5, RZ, RZ, RZ ;  /* 0x000000ffff057224 */ /* 0x010fe400078e00ff */
[----:B---3--:R-:W-:Y:S01]  /*1980*/  LEA R16, R27, R6, 0x18 ;  /* 0x000000061b107211 */ /* 0x008fe200078ec0ff */
        /* <DEDUP_REMOVED lines=13> */
[----:B------:R-:W-:Y:S02]  /*1a60*/  HFMA2 R12, -RZ, RZ, 0.96630859375, -0.0022525787353515625 ;  /* 0x3bbb989dff0c7431 */ /* 0x000fe400000001ff */
[----:B------:R-:W-:Y:S01]  /*1a70*/  IMAD.MOV.U32 R11, RZ, RZ, 0x437c0000 ;  /* 0x437c0000ff0b7424 */ /* 0x000fe200078e00ff */
        /* <DEDUP_REMOVED lines=11> */
[----:B------:R-:W-:-:S03]  /*1b30*/  VIADD R7, R0, 0x200 ;  /* 0x0000020000077836 */ /* 0x000fc60000000000 */
        /* <DEDUP_REMOVED lines=10> */
[----:B------:R-:W-:-:S03]  /*1be0*/  SHF.L.U32 R8, R8, 0x17, RZ ;  /* 0x0000001708087819 */ /* 0x000fc600000006ff */
        /* <DEDUP_REMOVED lines=21> */
.L_x_9855:
[----:B------:R-:W-:Y:S05]  /*1d40*/  BSYNC.RECONVERGENT B1 ;  /* 0x0000000000017941 */ /* 0x000fea0003800200 */
.L_x_9854:
[----:B------:R-:W-:-:S04]  /*1d50*/  ISETP.GE.U32.AND P0, PT, R24, 0x600, PT ;  /* 0x000006001800780c */ /* 0x000fc80003f06070 */
[----:B------:R-:W-:-:S13]  /*1d60*/  ISETP.GE.U32.AND.EX P0, PT, R22, RZ, PT, P0 ;  /* 0x000000ff1600720c */ /* 0x000fda0003f06100 */
[----:B------:R-:W-:Y:S05]  /*1d70*/  @!P0 BRA `(.L_x_9853) ;  /* 0x0000000000e48947 */ /* 0x000fea0003800000 */
[----:B------:R-:W-:-:S05]  /*1d80*/  VIADD R6, R6, 0xb0 ;  /* 0x000000b006067836 */ /* 0x000fca0000000000 */
[----:B------:R-:W-:-:S07]  /*1d90*/  LEA R6, R27, R6, 0x18 ;  /* 0x000000061b067211 */ /* 0x000fce00078ec0ff */
.L_x_9856:
[C---:B-1--4-:R-:W-:Y:S01]  /*1da0*/  LEA R8, R7.reuse, R6, 0x2 ;  /* 0x0000000607087211 */ /* 0x052fe200078e10ff */
[----:B-1----:R-:W-:Y:S02]  /*1db0*/  IMAD.MOV.U32 R18, RZ, RZ, 0x3bbb989d ;  /* 0x3bbb989dff127424 */ /* 0x002fe400078e00ff */
[----:B------:R-:W-:Y:S02]  /*1dc0*/  IMAD.MOV.U32 R28, RZ, RZ, 0x437c0000 ;  /* 0x437c0000ff1c7424 */ /* 0x000fe400078e00ff */
[----:B---3--:R-:W1:Y:S01]  /*1dd0*/  LDS R9, [R8] ;  /* 0x0000000008097984 */ /* 0x008e620000000800 */
[----:B------:R-:W-:-:S03]  /*1de0*/  VIADD R7, R7, 0x800 ;  /* 0x0000080007077836 */ /* 0x000fc60000000000 */
[----:B------:R-:W3:Y:S02]  /*1df0*/  LDS R13, [R8+0x800] ;  /* 0x00080000080d7984 */ /* 0x000ee40000000800 */
[----:B------:R-:W-:Y:S02]  /*1e00*/  ISETP.GE.U32.AND P0, PT, R7, UR4, PT ;  /* 0x0000000407007c0c */ /* 0x000fe4000bf06070 */
[----:B------:R-:W4:Y:S02]  /*1e10*/  LDS R15, [R8+0x1000] ;  /* 0x00100000080f7984 */ /* 0x000f240000000800 */
[----:B------:R-:W-:Y:S02]  /*1e20*/  ISETP.GE.U32.AND.EX P0, PT, RZ, UR5, PT, P0 ;  /* 0x00000005ff007c0c */ /* 0x000fe4000bf06100 */
[----:B------:R-:W5:Y:S01]  /*1e30*/  LDS R19, [R8+0x1800] ;  /* 0x0018000008137984 */ /* 0x000f620000000800 */
[----:B-1----:R-:W-:-:S04]  /*1e40*/  FADD R11, -R4, R9 ;  /* 0x00000009040b7221 */ /* 0x002fc80000000100 */
[----:B------:R-:W-:Y:S01]  /*1e50*/  FFMA.SAT R9, R11, R18, 0.5 ;  /* 0x3f0000000b097423 */ /* 0x000fe20000002012 */
[----:B---3--:R-:W-:-:S03]  /*1e60*/  FADD R13, -R4, R13 ;  /* 0x0000000d040d7221 */ /* 0x008fc60000000100 */
[----:B------:R-:W-:Y:S01]  /*1e70*/  FFMA.RM R9, R9, R28, 12582913 ;  /* 0x4b40000109097423 */ /* 0x000fe2000000401c */
[----:B------:R-:W-:Y:S01]  /*1e80*/  FFMA.SAT R10, R13, R18, 0.5 ;  /* 0x3f0000000d0a7423 */ /* 0x000fe20000002012 */
[----:B----4-:R-:W-:Y:S02]  /*1e90*/  FADD R15, -R4, R15 ;  /* 0x0000000f040f7221 */ /* 0x010fe40000000100 */
[----:B------:R-:W-:Y:S01]  /*1ea0*/  FADD R12, R9, -12583039 ;  /* 0xcb40007f090c7421 */ /* 0x000fe20000000000 */
[----:B------:R-:W-:Y:S01]  /*1eb0*/  FFMA.RM R10, R10, R28, 12582913 ;  /* 0x4b4000010a0a7423 */ /* 0x000fe2000000401c */
[----:B-----5:R-:W-:Y:S01]  /*1ec0*/  FADD R19, -R4, R19 ;  /* 0x0000001304137221 */ /* 0x020fe20000000100 */
[----:B------:R-:W-:Y:S01]  /*1ed0*/  FFMA.SAT R17, R15, R18, 0.5 ;  /* 0x3f0000000f117423 */ /* 0x000fe20000002012 */
[----:B------:R-:W-:Y:S01]  /*1ee0*/  FFMA R12, R11, 1.4426950216293334961, -R12 ;  /* 0x3fb8aa3b0b0c7823 */ /* 0x000fe2000000080c */
[C---:B--2---:R-:W-:Y:S01]  /*1ef0*/  FADD R14, R10.reuse, -12583039 ;  /* 0xcb40007f0a0e7421 */ /* 0x044fe20000000000 */
[----:B------:R-:W-:Y:S01]  /*1f00*/  SHF.L.U32 R10, R10, 0x17, RZ ;  /* 0x000000170a0a7819 */ /* 0x000fe200000006ff */
[----:B------:R-:W-:Y:S01]  /*1f10*/  FFMA.RM R17, R17, R28, 12582913 ;  /* 0x4b40000111117423 */ /* 0x000fe2000000401c */
[----:B------:R-:W-:Y:S01]  /*1f20*/  FFMA R12, R11, 1.925963033500011079e-08, R12 ;  /* 0x32a570600b0c7823 */ /* 0x000fe2000000000c */
[----:B------:R-:W-:Y:S01]  /*1f30*/  FFMA R14, R13, 1.4426950216293334961, -R14 ;  /* 0x3fb8aa3b0d0e7823 */ /* 0x000fe2000000080e */
[----:B------:R-:W-:Y:S01]  /*1f40*/  FFMA.SAT R11, R19, R18, 0.5 ;  /* 0x3f000000130b7423 */ /* 0x000fe20000002012 */
[----:B------:R-:W-:Y:S01]  /*1f50*/  FADD R18, R17, -12583039 ;  /* 0xcb40007f11127421 */ /* 0x000fe20000000000 */
[----:B------:R-:W-:-:S02]  /*1f60*/  IMAD.SHL.U32 R9, R9, 0x800000, RZ ;  /* 0x0080000009097824 */ /* 0x000fc400078e00ff */
[----:B------:R-:W-:Y:S01]  /*1f70*/  FFMA R14, R13, 1.925963033500011079e-08, R14 ;  /* 0x32a570600d0e7823 */ /* 0x000fe2000000000e */
[----:B------:R-:W-:Y:S01]  /*1f80*/  FFMA.RM R13, R11, R28, 12582913 ;  /* 0x4b4000010b0d7423 */ /* 0x000fe2000000401c */
[----:B------:R-:W-:Y:S01]  /*1f90*/  FFMA R18, R15, 1.4426950216293334961, -R18 ;  /* 0x3fb8aa3b0f127823 */ /* 0x000fe20000000812 */
[----:B------:R-:W1:Y:S01]  /*1fa0*/  MUFU.EX2 R12, R12 ;  /* 0x0000000c000c7308 */ /* 0x000e620000000800 */
[----:B------:R-:W-:Y:S02]  /*1fb0*/  IMAD.SHL.U32 R17, R17, 0x800000, RZ ;  /* 0x0080000011117824 */ /* 0x000fe400078e00ff */
[----:B------:R-:W-:Y:S01]  /*1fc0*/  FADD R28, R13, -12583039 ;  /* 0xcb40007f0d1c7421 */ /* 0x000fe20000000000 */
[----:B------:R-:W-:Y:S01]  /*1fd0*/  FFMA R18, R15, 1.925963033500011079e-08, R18 ;  /* 0x32a570600f127823 */ /* 0x000fe20000000012 */
[----:B------:R-:W-:Y:S02]  /*1fe0*/  IMAD.SHL.U32 R13, R13, 0x800000, RZ ;  /* 0x008000000d0d7824 */ /* 0x000fe400078e00ff */
[C---:B------:R-:W-:Y:S01]  /*1ff0*/  FFMA R28, R19.reuse, 1.4426950216293334961, -R28 ;  /* 0x3fb8aa3b131c7823 */ /* 0x040fe2000000081c */
[----:B------:R-:W2:Y:S03]  /*2000*/  MUFU.EX2 R11, R14 ;  /* 0x0000000e000b7308 */ /* 0x000ea60000000800 */
[----:B------:R-:W-:-:S05]  /*2010*/  FFMA R28, R19, 1.925963033500011079e-08, R28 ;  /* 0x32a57060131c7823 */ /* 0x000fca000000001c */
[----:B------:R-:W3:Y:S01]  /*2020*/  MUFU.EX2 R18, R18 ;  /* 0x0000001200127308 */ /* 0x000ee20000000800 */
[----:B-1----:R-:W-:-:S04]  /*2030*/  FMUL R9, R9, R12 ;  /* 0x0000000c09097220 */ /* 0x002fc80000400000 */
[----:B------:R-:W-:Y:S01]  /*2040*/  FADD R5, R9, R5 ;  /* 0x0000000509057221 */ /* 0x000fe20000000000 */
[----:B------:R1:W-:Y:S02]  /*2050*/  STS [R8], R9 ;  /* 0x0000000908007388 */ /* 0x0003e40000000800 */
[----:B------:R-:W4:Y:S01]  /*2060*/  MUFU.EX2 R28, R28 ;  /* 0x0000001c001c7308 */ /* 0x000f220000000800 */
[----:B--2---:R-:W-:-:S04]  /*2070*/  FMUL R10, R10, R11 ;  /* 0x0000000b0a0a7220 */ /* 0x004fc80000400000 */
[----:B------:R-:W-:Y:S01]  /*2080*/  FADD R5, R5, R10 ;  /* 0x0000000a05057221 */ /* 0x000fe20000000000 */
[----:B------:R1:W-:Y:S01]  /*2090*/  STS [R8+0x800], R10 ;  /* 0x0008000a08007388 */ /* 0x0003e20000000800 */
[----:B---3--:R-:W-:-:S04]  /*20a0*/  FMUL R17, R17, R18 ;  /* 0x0000001211117220 */ /* 0x008fc80000400000 */
[----:B------:R-:W-:Y:S01]  /*20b0*/  FADD R5, R5, R17 ;  /* 0x0000001105057221 */ /* 0x000fe20000000000 */
[----:B------:R1:W-:Y:S01]  /*20c0*/  STS [R8+0x1000], R17 ;  /* 0x0010001108007388 */ /* 0x0003e20000000800 */
[----:B----4-:R-:W-:-:S04]  /*20d0*/  FMUL R13, R13, R28 ;  /* 0x0000001c0d0d7220 */ /* 0x010fc80000400000 */
[----:B------:R-:W-:Y:S01]  /*20e0*/  FADD R5, R5, R13 ;  /* 0x0000000d05057221 */ /* 0x000fe20000000000 */
[----:B------:R1:W-:Y:S01]  /*20f0*/  STS [R8+0x1800], R13 ;  /* 0x0018000d08007388 */ /* 0x0003e20000000800 */
[----:B------:R-:W-:Y:S05]  /*2100*/  @!P0 BRA `(.L_x_9856) ;  /* 0xfffffffc00248947 */ /* 0x000fea000383ffff */
.L_x_9853:
[----:B------:R-:W-:Y:S05]  /*2110*/  BSYNC.RECONVERGENT B0 ;  /* 0x0000000000007941 */ /* 0x000fea0003800200 */
.L_x_9852:
[----:B------:R-:W-:Y:S01]  /*2120*/  MOV R19, R5 ;  /* 0x0000000500137202 */ /* 0x000fe20000000f00 */
        /* <DEDUP_REMOVED lines=23> */
[----:B---3--:R-:W3:Y:S04]  /*22a0*/  LDS.128 R8, [R16+0x80] ;  /* 0x0000800010087984 */ /* 0x008ee80000000c00 */
[----:B--2---:R-:W2:Y:S01]  /*22b0*/  LDS.128 R12, [R16+0x90] ;  /* 0x00009000100c7984 */ /* 0x004ea20000000c00 */
[----:B-1----:R-:W-:-:S04]  /*22c0*/  FADD R17, R19, R17 ;  /* 0x0000001113117221 */ /* 0x002fc80000000000 */
[----:B----4-:R-:W-:-:S04]  /*22d0*/  FADD R4, R17, R4 ;  /* 0x0000000411047221 */ /* 0x010fc80000000000 */
        /* <DEDUP_REMOVED lines=15> */
.L_x_9858:
[----:B------:R-:W-:Y:S05]  /*23d0*/  BSYNC.RECONVERGENT B0 ;  /* 0x0000000000007941 */ /* 0x000fea0003800200 */
.L_x_9857:
[----:B------:R-:W-:Y:S01]  /*23e0*/  BAR.SYNC.DEFER_BLOCKING 0x0 ;  /* 0x0000000000007b1d */ /* 0x000fe20000010000 */
[----:B------:R-:W-:-:S05]  /*23f0*/  ISETP.GE.AND P0, PT, R0, R23, PT ;  /* 0x000000170000720c */ /* 0x000fca0003f06270 */
[----:B------:R-:W0:Y:S01]  /*2400*/  LDCU.64 UR12, c[0x0][0x3f0] ;  /* 0x00007e00ff0c77ac */ /* 0x000e220008000a00 */
[----:B------:R-:W-:Y:S01]  /*2410*/  BSSY.RECONVERGENT B0, `(.L_x_9859) ;  /* 0x0000146000007945 */ /* 0x000fe20003800200 */
[----:B------:R-:W0:Y:S06]  /*2420*/  LDCU.128 UR8, c[0x0][0x3f0] ;  /* 0x00007e00ff0877ac */ /* 0x000e2c0008000c00 */
[----:B------:R-:W-:Y:S05]  /*2430*/  @P0 BRA `(.L_x_9860) ;  /* 0x00000014000c0947 */ /* 0x000fea0003800000 */
[----:B-1----:R1:W0:Y:S01]  /*2440*/  LDS R5, [R16+0xac] ;  /* 0x0000ac0010057984 */ /* 0x0022220000000800 */
[----:B------:R-:W-:Y:S01]  /*2450*/  LOP3.LUT R4, RZ, R0, RZ, 0x33, !PT ;  /* 0x00000000ff047212 */ /* 0x000fe200078e33ff */
[----:B------:R-:W-:Y:S01]  /*2460*/  BSSY.RECONVERGENT B3, `(.L_x_9861) ;  /* 0x000008f000037945 */ /* 0x000fe20003800200 */
[----:B------:R-:W-:-:S03]  /*2470*/  IMAD.MOV.U32 R12, RZ, RZ, R0 ;  /* 0x000000ffff0c7224 */ /* 0x000fc600078e0000 */
[----:B------:R-:W-:-:S05]  /*2480*/  IMAD.IADD R13, R4, 0x1, R23 ;  /* 0x00000001040d7824 */ /* 0x000fca00078e0217 */
[----:B--2---:R-:W-:-:S04]  /*2490*/  LOP3.LUT R14, R13, 0x600, RZ, 0xc0, !PT ;  /* 0x000006000d0e7812 */ /* 0x004fc800078ec0ff */
[----:B------:R-:W-:-:S13]  /*24a0*/  ISETP.NE.AND P0, PT, R14, 0x600, PT ;  /* 0x000006000e00780c */ /* 0x000fda0003f05270 */
[----:B-1----:R-:W-:Y:S05]  /*24b0*/  @!P0 BRA `(.L_x_9862) ;  /* 0x0000000800248947 */ /* 0x002fea0003800000 */
[----:B------:R-:W1:Y:S01]  /*24c0*/  LDS R4, [R20] ;  /* 0x0000000014047984 */ /* 0x000e620000000800 */
[----:B0---4-:R-:W0:Y:S01]  /*24d0*/  MUFU.RCP R6, R5 ;  /* 0x0000000500067308 */ /* 0x011e220000001000 */
        /* <DEDUP_REMOVED lines=9> */
[----:B---3--:R-:W-:Y:S05]  /*2570*/  CALL.REL.NOINC `($__internal_160_$__cuda_sm3x_div_rn_noftz_f32_slowpath) ;  /* 0x0000001400607944 */ /* 0x008fea0003c00000 */
[----:B------:R-:W-:-:S07]  /*2580*/  IMAD.MOV.U32 R10, RZ, RZ, R11 ;  /* 0x000000ffff0a7224 */ /* 0x000fce00078e000b */
.L_x_9864:
[----:B------:R-:W-:Y:S05]  /*2590*/  BSYNC.RECONVERGENT B4 ;  /* 0x0000000000047941 */ /* 0x000fea0003800200 */
.L_x_9863:
[----:B------:R-:W-:Y:S01]  /*25a0*/  LEA R15, R23, R20, 0x2 ;  /* 0x00000014170f7211 */ /* 0x000fe200078e10ff */
        /* <DEDUP_REMOVED lines=12> */
[----:B---3--:R-:W-:Y:S05]  /*2670*/  CALL.REL.NOINC `($__internal_160_$__cuda_sm3x_div_rn_noftz_f32_slowpath) ;  /* 0x0000001400207944 */ /* 0x008fea0003c00000 */
.L_x_9866:
[----:B------:R-:W-:Y:S05]  /*2680*/  BSYNC.RECONVERGENT B4 ;  /* 0x0000000000047941 */ /* 0x000fea0003800200 */
.L_x_9865:
[----:B------:R-:W0:Y:S01]  /*2690*/  LDCU.128 UR4, c[0x0][0x3f0] ;  /* 0x00007e00ff0477ac */ /* 0x000e220008000c00 */
[C---:B------:R-:W-:Y:S02]  /*26a0*/  IMAD.SHL.U32 R6, R0.reuse, 0x2, RZ ;  /* 0x0000000200067824 */ /* 0x040fe400078e00ff */
[----:B------:R-:W-:Y:S02]  /*26b0*/  IMAD.MOV.U32 R7, RZ, RZ, RZ ;  /* 0x000000ffff077224 */ /* 0x000fe400078e00ff */
[----:B------:R-:W-:Y:S02]  /*26c0*/  VIADD R12, R0, 0x200 ;  /* 0x00000200000c7836 */ /* 0x000fe40000000000 */
        /* <DEDUP_REMOVED lines=8> */
[----:B---3--:R-:W-:-:S03]  /*2750*/  IMAD.X R9, RZ, RZ, R17, P0 ;  /* 0x000000ffff097224 */ /* 0x008fc600000e0611 */
[----:B------:R-:W-:Y:S02]  /*2760*/  LOP3.LUT R8, R8, 0xfffffff8, RZ, 0xc0, !PT ;  /* 0xfffffff808087812 */ /* 0x000fe400078ec0ff */
[----:B------:R-:W-:Y:S02]  /*2770*/  SHF.L.U64.HI R4, R4, 0x2, R9 ;  /* 0x0000000204047819 */ /* 0x000fe40000010209 */
[----:B------:R-:W-:-:S04]  /*2780*/  IADD3 R8, P0, PT, R8, UR4, RZ ;  /* 0x0000000408087c10 */ /* 0x000fc8000ff1e0ff */
        /* <DEDUP_REMOVED lines=16> */
[----:B------:R-:W-:Y:S05]  /*2890*/  CALL.REL.NOINC `($__internal_160_$__cuda_sm3x_div_rn_noftz_f32_slowpath) ;  /* 0x0000001000987944 */ /* 0x000fea0003c00000 */
[----:B------:R-:W-:-:S07]  /*28a0*/  IMAD.MOV.U32 R10, RZ, RZ, R11 ;  /* 0x000000ffff0a7224 */ /* 0x000fce00078e000b */
.L_x_9868:
[----:B------:R-:W-:Y:S05]  /*28b0*/  BSYNC.RECONVERGENT B4 ;  /* 0x0000000000047941 */ /* 0x000fea0003800200 */
.L_x_9867:
        /* <DEDUP_REMOVED lines=12> */
[----:B------:R-:W-:Y:S05]  /*2980*/  CALL.REL.NOINC `($__internal_160_$__cuda_sm3x_div_rn_noftz_f32_slowpath) ;  /* 0x00000010005c7944 */ /* 0x000fea0003c00000 */
.L_x_9870:
[----:B------:R-:W-:Y:S05]  /*2990*/  BSYNC.RECONVERGENT B4 ;  /* 0x0000000000047941 */ /* 0x000fea0003800200 */
.L_x_9869:
[----:B------:R-:W-:Y:S01]  /*29a0*/  IADD3 R4, P0, PT, R6, 0x400, RZ ;  /* 0x0000040006047810 */ /* 0x000fe20007f1e0ff */
[----:B------:R-:W0:Y:S01]  /*29b0*/  LDCU.64 UR4, c[0x0][0x3f0] ;  /* 0x00007e00ff0477ac */ /* 0x000e220008000a00 */
[----:B------:R-:W-:Y:S02]  /*29c0*/  R2UR UR6, R2 ;  /* 0x00000000020672ca */ /* 0x000fe400000e0000 */
[----:B------:R-:W-:Y:S01]  /*29d0*/  R2UR UR7, R3 ;  /* 0x00000000030772ca */ /* 0x000fe200000e0000 */
[----:B------:R-:W-:Y:S01]  /*29e0*/  IMAD.X R9, RZ, RZ, R17, P0 ;  /* 0x000000ffff097224 */ /* 0x000fe200000e0611 */
[----:B------:R-:W-:-:S04]  /*29f0*/  LOP3.LUT R12, R0, 0x400, RZ, 0xfc, !PT ;  /* 0x00000400000c7812 */ /* 0x000fc800078efcff */
        /* <DEDUP_REMOVED lines=10> */
[----:B--2---:R-:W0:Y:S01]  /*2aa0*/  LDS R8, [R20+0x1000] ;  /* 0x0010000014087984 */ /* 0x004e220000000800 */
        /* <DEDUP_REMOVED lines=12> */
[----:B------:R-:W-:-:S07]  /*2b70*/  IMAD.MOV.U32 R10, RZ, RZ, R11 ;  /* 0x000000ffff0a7224 */ /* 0x000fce00078e000b */
.L_x_9872:
[----:B------:R-:W-:Y:S05]  /*2b80*/  BSYNC.RECONVERGENT B4 ;  /* 0x0000000000047941 */ /* 0x000fea0003800200 */
.L_x_9871:
        /* <DEDUP_REMOVED lines=13> */
.L_x_9874:
[----:B------:R-:W-:Y:S05]  /*2c60*/  BSYNC.RECONVERGENT B4 ;  /* 0x0000000000047941 */ /* 0x000fea0003800200 */
.L_x_9873:
[----:B------:R-:W-:Y:S01]  /*2c70*/  IADD3 R4, P0, PT, R6, 0x800, RZ ;  /* 0x0000080006047810 */ /* 0x000fe20007f1e0ff */
[----:B------:R-:W0:Y:S01]  /*2c80*/  LDCU.64 UR4, c[0x0][0x3f0] ;  /* 0x00007e00ff0477ac */ /* 0x000e220008000a00 */
[----:B------:R-:W-:Y:S02]  /*2c90*/  R2UR UR6, R2 ;  /* 0x00000000020672ca */ /* 0x000fe400000e0000 */
[----:B------:R-:W-:Y:S01]  /*2ca0*/  R2UR UR7, R3 ;  /* 0x00000000030772ca */ /* 0x000fe200000e0000 */
[----:B------:R-:W-:Y:S01]  /*2cb0*/  IMAD.X R7, RZ, RZ, R17, P0 ;  /* 0x000000ffff077224 */ /* 0x000fe200000e0611 */
[----:B------:R-:W-:-:S04]  /*2cc0*/  IADD3 R12, PT, PT, R0, 0x600, RZ ;  /* 0x00000600000c7810 */ /* 0x000fc80007ffe0ff */
        /* <DEDUP_REMOVED lines=8> */
.L_x_9862:
[----:B0-----:R-:W-:Y:S05]  /*2d50*/  BSYNC.RECONVERGENT B3 ;  /* 0x0000000000037941 */ /* 0x001fea0003800200 */
.L_x_9861:
[----:B------:R-:W-:-:S13]  /*2d60*/  ISETP.GE.U32.AND P0, PT, R13, 0x600, PT ;  /* 0x000006000d00780c */ /* 0x000fda0003f06070 */
[----:B------:R-:W-:Y:S05]  /*2d70*/  @!P0 BRA `(.L_x_9860) ;  /* 0x0000000800bc8947 */ /* 0x000fea0003800000 */
.L_x_9891:
[----:B0-----:R-:W0:Y:S01]  /*2d80*/  S2UR UR5, SR_CgaCtaId ;  /* 0x00000000000579c3 */ /* 0x001e220000008800 */
[----:B------:R-:W-:Y:S01]  /*2d90*/  UMOV UR4, 0x400 ;  /* 0x0000040000047882 */ /* 0x000fe20000000000 */
[----:B------:R-:W5:Y:S01]  /*2da0*/  MUFU.RCP R0, R5 ;  /* 0x0000000500007308 */ /* 0x000f620000001000 */
[----:B------:R-:W-:Y:S01]  /*2db0*/  UIADD3 UR4, UPT, UPT, UR4, 0xb0, URZ ;  /* 0x000000b004047890 */ /* 0x000fe2000fffe0ff */
[----:B------:R-:W-:Y:S01]  /*2dc0*/  BSSY.RECONVERGENT B3, `(.L_x_9875) ;  /* 0x000000e000037945 */ /* 0x000fe20003800200 */
[----:B-----5:R-:W-:-:S04]  /*2dd0*/  FFMA R7, -R5, R0, 1 ;  /* 0x3f80000005077423 */ /* 0x020fc80000000100 */
[----:B------:R-:W-:Y:S01]  /*2de0*/  FFMA R0, R0, R7, R0 ;  /* 0x0000000700007223 */ /* 0x000fe20000000000 */
[----:B0-----:R-:W-:-:S06]  /*2df0*/  ULEA UR4, UR5, UR4, 0x18 ;  /* 0x0000000405047291 */ /* 0x001fcc000f8ec0ff */
[----:B------:R-:W-:-:S05]  /*2e00*/  LEA R16, R12, UR4, 0x2 ;  /* 0x000000040c107c11 */ /* 0x000fca000f8e10ff */
[----:B------:R-:W0:Y:S02]  /*2e10*/  LDS R4, [R16] ;  /* 0x0000000010047984 */ /* 0x000e240000000800 */
[----:B0-----:R-:W0:Y:S01]  /*2e20*/  FCHK P0, R4, R5 ;  /* 0x0000000504007302 */ /* 0x001e220000000000 */
[----:B-12---:R-:W-:-:S04]  /*2e30*/  FFMA R10, R0, R4, RZ ;  /* 0x00000004000a7223 */ /* 0x006fc800000000ff */
[----:B------:R-:W-:-:S04]  /*2e40*/  FFMA R7, -R5, R10, R4 ;  /* 0x0000000a05077223 */ /* 0x000fc80000000104 */
[----:B------:R-:W-:Y:S01]  /*2e50*/  FFMA R10, R0, R7, R10 ;  /* 0x00000007000a7223 */ /* 0x000fe2000000000a */
[----:B0-----:R-:W-:Y:S06]  /*2e60*/  @!P0 BRA `(.L_x_9876) ;  /* 0x00000000000c8947 */ /* 0x001fec0003800000 */
[----:B------:R-:W-:-:S07]  /*2e70*/  MOV R8, 0x2e90 ;  /* 0x00002e9000087802 */ /* 0x000fce0000000f00 */
[----:B---34-:R-:W-:Y:S05]  /*2e80*/  CALL.REL.NOINC `($__internal_160_$__cuda_sm3x_div_rn_noftz_f32_slowpath) ;  /* 0x0000000c001c7944 */ /* 0x018fea0003c00000 */
[----:B------:R-:W-:-:S07]  /*2e90*/  IMAD.MOV.U32 R10, RZ, RZ, R11 ;  /* 0x000000ffff0a7224 */ /* 0x000fce00078e000b */
.L_x_9876:
[----:B------:R-:W-:Y:S05]  /*2ea0*/  BSYNC.RECONVERGENT B3 ;  /* 0x0000000000037941 */ /* 0x000fea0003800200 */
.L_x_9875:
        /* <DEDUP_REMOVED lines=14> */
.L_x_9878:
[----:B------:R-:W-:Y:S05]  /*2f90*/  BSYNC.RECONVERGENT B3 ;  /* 0x0000000000037941 */ /* 0x000fea0003800200 */
.L_x_9877:
        /* <DEDUP_REMOVED lines=27> */
[----:B------:R-:W-:Y:S05]  /*3150*/  CALL.REL.NOINC `($__internal_160_$__cuda_sm3x_div_rn_noftz_f32_slowpath) ;  /* 0x0000000800687944 */ /* 0x000fea0003c00000 */
[----:B------:R-:W-:-:S07]  /*3160*/  IMAD.MOV.U32 R14, RZ, RZ, R11 ;  /* 0x000000ffff0e7224 */ /* 0x000fce00078e000b */
.L_x_9880:
[----:B------:R-:W-:Y:S05]  /*3170*/  BSYNC.RECONVERGENT B3 ;  /* 0x0000000000037941 */ /* 0x000fea0003800200 */
.L_x_9879:
        /* <DEDUP_REMOVED lines=14> */
.L_x_9882:
[----:B------:R-:W-:Y:S05]  /*3260*/  BSYNC.RECONVERGENT B3 ;  /* 0x0000000000037941 */ /* 0x000fea0003800200 */
.L_x_9881:
        /* <DEDUP_REMOVED lines=23> */
[----:B------:R-:W-:Y:S05]  /*33e0*/  CALL.REL.NOINC `($__internal_160_$__cuda_sm3x_div_rn_noftz_f32_slowpath) ;  /* 0x0000000400c47944 */ /* 0x000fea0003c00000 */
[----:B------:R-:W-:-:S07]  /*33f0*/  IMAD.MOV.U32 R10, RZ, RZ, R11 ;  /* 0x000000ffff0a7224 */ /* 0x000fce00078e000b */
.L_x_9884:
[----:B------:R-:W-:Y:S05]  /*3400*/  BSYNC.RECONVERGENT B3 ;  /* 0x0000000000037941 */ /* 0x000fea0003800200 */
.L_x_9883:
        /* <DEDUP_REMOVED lines=13> */
.L_x_9886:
[----:B------:R-:W-:Y:S05]  /*34e0*/  BSYNC.RECONVERGENT B3 ;  /* 0x0000000000037941 */ /* 0x000fea0003800200 */
.L_x_9885:
        /* <DEDUP_REMOVED lines=24> */
[----:B------:R-:W-:-:S07]  /*3670*/  MOV R14, R11 ;  /* 0x0000000b000e7202 */ /* 0x000fce0000000f00 */
.L_x_9888:
[----:B------:R-:W-:Y:S05]  /*3680*/  BSYNC.RECONVERGENT B3 ;  /* 0x0000000000037941 */ /* 0x000fea0003800200 */
.L_x_9887:
        /* <DEDUP_REMOVED lines=14> */
.L_x_9890:
[----:B------:R-:W-:Y:S05]  /*3770*/  BSYNC.RECONVERGENT B3 ;  /* 0x0000000000037941 */ /* 0x000fea0003800200 */
.L_x_9889:
        /* <DEDUP_REMOVED lines=15> */
.L_x_9860:
[----:B0-----:R-:W-:Y:S05]  /*3870*/  BSYNC.RECONVERGENT B0 ;  /* 0x0000000000007941 */ /* 0x001fea0003800200 */
.L_x_9859:
[----:B------:R-:W0:Y:S01]  /*3880*/  LDCU.64 UR4, c[0x0][0x400] ;  /* 0x00008000ff0477ac */ /* 0x000e220008000a00 */
[----:B------:R-:W-:-:S05]  /*3890*/  IADD3 R21, P0, PT, R26, R21, RZ ;  /* 0x000000151a157210 */ /* 0x000fca0007f1e0ff */
[----:B------:R-:W-:Y:S01]  /*38a0*/  IMAD.X R25, RZ, RZ, R25, P0 ;  /* 0x000000ffff197224 */ /* 0x000fe200000e0619 */
[----:B0-----:R-:W-:-:S04]  /*38b0*/  ISETP.GE.U32.AND P0, PT, R21, UR4, PT ;  /* 0x0000000415007c0c */ /* 0x001fc8000bf06070 */
[----:B------:R-:W-:-:S13]  /*38c0*/  ISETP.GE.AND.EX P0, PT, R25, UR5, PT, P0 ;  /* 0x0000000519007c0c */ /* 0x000fda000bf06300 */
[----:B------:R-:W-:Y:S05]  /*38d0*/  @!P0 BRA `(.L_x_9892) ;  /* 0xffffffc800788947 */ /* 0x000fea000383ffff */
[----:B------:R-:W-:Y:S05]  /*38e0*/  EXIT ;  /* 0x000000000000794d */ /* 0x000fea0003800000 */
.L_x_9848:
[----:B-1--4-:R-:W-:Y:S02]  /*38f0*/  HFMA2 R12, -RZ, RZ, 0, 5.9604644775390625e-08 ;  /* 0x00000001ff0c7431 */ /* 0x012fe400000001ff */
[----:B------:R-:W-:Y:S02]  /*3900*/  IMAD.MOV.U32 R13, RZ, RZ, R7 ;  /* 0x000000ffff0d7224 */ /* 0x000fe400078e0007 */
[----:B------:R-:W-:Y:S02]  /*3910*/  IMAD.MOV.U32 R11, RZ, RZ, 0x1f ;  /* 0x0000001fff0b7424 */ /* 0x000fe400078e00ff */
[----:B------:R-:W-:-:S07]  /*3920*/  IMAD.MOV.U32 R15, RZ, RZ, -0x1 ;  /* 0xffffffffff0f7424 */ /* 0x000fce00078e00ff */
[----:B0-----:R-:W-:Y:S05]  /*3930*/  WARPSYNC.COLLECTIVE R15, `(.L_x_9893) ;  /* 0x000000000f087348 */ /* 0x001fea0003c00000 */
[----:B------:R1:W2:Y:S02]  /*3940*/  SHFL.DOWN P6, R14, R13, R12, R11 ;  /* 0x0800000c0d0e7389 */ /* 0x0002a400000c000b */
[----:B012---:R-:W-:Y:S05]  /*3950*/  ENDCOLLECTIVE ;  /* 0x000000000000791b */ /* 0x007fea0003800000 */
.L_x_9893:
[----:B------:R-:W-:Y:S01]  /*3960*/  IMAD.MOV.U32 R12, RZ, RZ, 0x2 ;  /* 0x00000002ff0c7424 */ /* 0x000fe200078e00ff */
[----:B------:R-:W-:-:S04]  /*3970*/  @!P1 FMNMX R7, R14, R7, !PT ;  /* 0x000000070e079209 */ /* 0x000fc80007800000 */
[----:B------:R-:W-:-:S07]  /*3980*/  MOV R13, R7 ;  /* 0x00000007000d7202 */ /* 0x000fce0000000f00 */
[----:B------:R-:W-:Y:S05]  /*3990*/  WARPSYNC.COLLECTIVE R15, `(.L_x_9894) ;  /* 0x000000000f087348 */ /* 0x000fea0003c00000 */
[----:B------:R0:W1:Y:S02]  /*39a0*/  SHFL.DOWN P6, R14, R13, R12, R11 ;  /* 0x0800000c0d0e7389 */ /* 0x00006400000c000b */
[----:B01----:R-:W-:Y:S05]  /*39b0*/  ENDCOLLECTIVE ;  /* 0x000000000000791b */ /* 0x003fea0003800000 */
.L_x_9894:
[----:B------:R-:W-:Y:S01]  /*39c0*/  HFMA2 R12, -RZ, RZ, 0, 2.384185791015625e-07 ;  /* 0x00000004ff0c7431 */ /* 0x000fe200000001ff */
[----:B------:R-:W-:-:S05]  /*39d0*/  @!P2 FMNMX R7, R7, R14, !PT ;  /* 0x0000000e0707a209 */ /* 0x000fca0007800000 */
[----:B------:R-:W-:-:S07]  /*39e0*/  IMAD.MOV.U32 R13, RZ, RZ, R7 ;  /* 0x000000ffff0d7224 */ /* 0x000fce00078e0007 */
[----:B------:R-:W-:Y:S05]  /*39f0*/  WARPSYNC.COLLECTIVE R15, `(.L_x_9895) ;  /* 0x000000000f087348 */ /* 0x000fea0003c00000 */
[----:B------:R0:W1:Y:S02]  /*3a00*/  SHFL.DOWN P6, R14, R13, R12, R11 ;  /* 0x0800000c0d0e7389 */ /* 0x00006400000c000b */
[----:B01----:R-:W-:Y:S05]  /*3a10*/  ENDCOLLECTIVE ;  /* 0x000000000000791b */ /* 0x003fea0003800000 */
.L_x_9895:
[----:B------:R-:W-:Y:S01]  /*3a20*/  IMAD.MOV.U32 R12, RZ, RZ, 0x8 ;  /* 0x00000008ff0c7424 */ /* 0x000fe200078e00ff */
[----:B------:R-:W-:-:S05]  /*3a30*/  @!P3 FMNMX R7, R7, R14, !PT ;  /* 0x0000000e0707b209 */ /* 0x000fca0007800000 */
[----:B------:R-:W-:-:S07]  /*3a40*/  IMAD.MOV.U32 R13, RZ, RZ, R7 ;  /* 0x000000ffff0d7224 */ /* 0x000fce00078e0007 */
[----:B------:R-:W-:Y:S05]  /*3a50*/  WARPSYNC.COLLECTIVE R15, `(.L_x_9896) ;  /* 0x000000000f087348 */ /* 0x000fea0003c00000 */
[----:B------:R0:W1:Y:S02]  /*3a60*/  SHFL.DOWN P6, R14, R13, R12, R11 ;  /* 0x0800000c0d0e7389 */ /* 0x00006400000c000b */
[----:B01----:R-:W-:Y:S05]  /*3a70*/  ENDCOLLECTIVE ;  /* 0x000000000000791b */ /* 0x003fea0003800000 */
.L_x_9896:
[----:B------:R-:W-:Y:S01]  /*3a80*/  IMAD.MOV.U32 R12, RZ, RZ, 0x10 ;  /* 0x00000010ff0c7424 */ /* 0x000fe200078e00ff */
[----:B------:R-:W-:-:S04]  /*3a90*/  FMNMX R5, R7, R14, !PT ;  /* 0x0000000e07057209 */ /* 0x000fc80007800000 */
[----:B------:R-:W-:-:S04]  /*3aa0*/  FSEL R4, R7, R5, P4 ;  /* 0x0000000507047208 */ /* 0x000fc80002000000 */
[----:B------:R-:W-:-:S07]  /*3ab0*/  MOV R13, R4 ;  /* 0x00000004000d7202 */ /* 0x000fce0000000f00 */
[----:B------:R-:W-:Y:S05]  /*3ac0*/  WARPSYNC.COLLECTIVE R15, `(.L_x_9897) ;  /* 0x000000000f087348 */ /* 0x000fea0003c00000 */
[----:B------:R0:W1:Y:S02]  /*3ad0*/  SHFL.DOWN P6, R14, R13, R12, R11 ;  /* 0x0800000c0d0e7389 */ /* 0x00006400000c000b */
[----:B01----:R-:W-:Y:S05]  /*3ae0*/  ENDCOLLECTIVE ;  /* 0x000000000000791b */ /* 0x003fea0003800000 */
.L_x_9897:
[----:B------:R-:W-:Y:S05]  /*3af0*/  BRA `(.L_x_9898) ;  /* 0xffffffdc00007947 */ /* 0x000fea000383ffff */
        .weak           $__internal_160_$__cuda_sm3x_div_rn_noftz_f32_slowpath
        .type           $__internal_160_$__cuda_sm3x_div_rn_noftz_f32_slowpath,@function
        .size           $__internal_160_$__cuda_sm3x_div_rn_noftz_f32_slowpath,(.L_x_37537 - $__internal_160_$__cuda_sm3x_div_rn_noftz_f32_slowpath)
$__internal_160_$__cuda_sm3x_div_rn_noftz_f32_slowpath:
        /* <DEDUP_REMOVED lines=35> */
.L_x_9900:
        /* <DEDUP_REMOVED lines=51> */
.L_x_9907:
[----:B------:R-:W-:-:S04]  /*4060*/  LOP3.LUT R4, R4, 0x80000000, RZ, 0xc0, !PT ;  /* 0x8000000004047812 */ /* 0x000fc800078ec0ff */
[----:B------:R-:W-:Y:S01]  /*4070*/  LOP3.LUT R4, R4, 0x7f800000, RZ, 0xfc, !PT ;  /* 0x7f80000004047812 */ /* 0x000fe200078efcff */
[----:B------:R-:W-:Y:S06]  /*4080*/  BRA `(.L_x_9908) ;  /* 0x0000000000047947 */ /* 0x000fec0003800000 */
.L_x_9906:
[----:B------:R-:W-:-:S07]  /*4090*/  IMAD R4, R28, 0x800000, R4 ;  /* 0x008000001c047824 */ /* 0x000fce00078e0204 */
.L_x_9908:
[----:B------:R-:W-:Y:S05]  /*40a0*/  BSYNC.RECONVERGENT B2 ;  /* 0x0000000000027941 */ /* 0x000fea0003800200 */
.L_x_9905:
[----:B------:R-:W-:Y:S05]  /*40b0*/  BRA `(.L_x_9909) ;  /* 0x0000000000207947 */ /* 0x000fea0003800000 */
.L_x_9904:
[----:B------:R-:W-:-:S04]  /*40c0*/  LOP3.LUT R4, R19, 0x80000000, R4, 0x48, !PT ;  /* 0x8000000013047812 */ /* 0x000fc800078e4804 */
[----:B------:R-:W-:Y:S01]  /*40d0*/  LOP3.LUT R4, R4, 0x7f800000, RZ, 0xfc, !PT ;  /* 0x7f80000004047812 */ /* 0x000fe200078efcff */
[----:B------:R-:W-:Y:S06]  /*40e0*/  BRA `(.L_x_9909) ;  /* 0x0000000000147947 */ /* 0x000fec0003800000 */
.L_x_9903:
[----:B------:R-:W-:Y:S01]  /*40f0*/  LOP3.LUT R4, R19, 0x80000000, R4, 0x48, !PT ;  /* 0x8000000013047812 */ /* 0x000fe200078e4804 */
[----:B------:R-:W-:Y:S06]  /*4100*/  BRA `(.L_x_9909) ;  /* 0x00000000000c7947 */ /* 0x000fec0003800000 */
.L_x_9902:
[----:B------:R-:W0:Y:S01]  /*4110*/  MUFU.RSQ R4, -QNAN ;  /* 0xffc0000000047908 */ /* 0x000e220000001400 */
[----:B------:R-:W-:Y:S05]  /*4120*/  BRA `(.L_x_9909) ;  /* 0x0000000000047947 */ /* 0x000fea0003800000 */
.L_x_9901:
[----:B------:R-:W-:-:S07]  /*4130*/  FADD.FTZ R4, R4, R5 ;  /* 0x0000000504047221 */ /* 0x000fce0000010000 */
.L_x_9909:
[----:B------:R-:W-:Y:S05]  /*4140*/  BSYNC.RECONVERGENT B1 ;  /* 0x0000000000017941 */ /* 0x000fea0003800200 */
.L_x_9899:
[----:B------:R-:W-:Y:S01]  /*4150*/  IMAD.MOV.U32 R9, RZ, RZ, 0x0 ;  /* 0x00000000ff097424 */ /* 0x000fe200078e00ff */
[----:B0-----:R-:W-:-:S03]  /*4160*/  MOV R11, R4 ;  /* 0x00000004000b7202 */ /* 0x001fc60000000f00 */
[----:B------:R-:W-:Y:S05]  /*4170*/  RET.REL.NODEC R8 `(_Z20SoftmaxBlockSMemImplI22BroadcastScaleMaskLoadIffbLm3EiE11DirectStoreIffEfLi2ELi512EL9Algorithm0EEvT_T0_ll) ;  /* 0xffffffbc08a07950 */ /* 0x000fea0003c3ffff */
.L_x_9910:
        /* <DEDUP_REMOVED lines=16> */
.L_x_37537:


//--------------------- .text._Z20SoftmaxBlockSMemImplI22BroadcastScaleMaskLoadIffbLm3EiE11DirectStoreIffEfLi2ELi1024EL9Algorithm0EEvT_T0_ll --------------------------
	.section	.text._Z20SoftmaxBlockSMemImplI22BroadcastScaleMaskLoadIffbLm3EiE11DirectStoreIffEfLi2ELi1024EL9Algorithm0EEvT_T0_ll,"ax",@progbits
	.align	128
        .global         _Z20SoftmaxBlockSMemImplI22BroadcastScaleMaskLoadIffbLm3EiE11DirectStoreIffEfLi2ELi1024EL9Algorithm0EEvT_T0_ll
        .type           _Z20SoftmaxBlockSMemImplI22BroadcastScaleMaskLoadIffbLm3EiE11DirectStoreIffEfLi2ELi1024EL9Algorithm0EEvT_T0_ll,@function
        .size           _Z20SoftmaxBlockSMemImplI22BroadcastScaleMaskLoadIffbLm3EiE11DirectStoreIffEfLi2ELi1024EL9Algorithm0EEvT_T0_ll,(.L_x_37538 - _Z20SoftmaxBlockSMemImplI22BroadcastScaleMaskLoadIffbLm3EiE11DirectStoreIffEfLi2ELi1024EL9Algorithm0EEvT_T0_ll)
        .other          _Z20SoftmaxBlockSMemImplI22BroadcastScaleMaskLoadIffbLm3EiE11DirectStoreIffEfLi2ELi1024EL9Algorithm0EEvT_T0_ll,@"STO_CUDA_ENTRY STV_DEFAULT"
_Z20SoftmaxBlockSMemImplI22BroadcastScaleMaskLoadIffbLm3EiE11DirectStoreIffEfLi2ELi1024EL9Algorithm0EEvT_T0_ll:
.text._Z20SoftmaxBlockSMemImplI22BroadcastScaleMaskLoadIffbLm3EiE11DirectStoreIffEfLi2ELi1024EL9Algorithm0EEvT_T0_ll:
        /* <DEDUP_REMOVED lines=22> */
.L_x_9911:
        /* <DEDUP_REMOVED lines=22> */
.L_x_9961:
        /* <DEDUP_REMOVED lines=24> */
[----:B------:R-:W0:Y:S08]  /*0440*/  I2F.RP R12, R14 ;  /* 0x0000000e000c7306 */ /* 0x000e300000209400 */
[----:B0-----:R-:W0:Y:S02]  /*0450*/  MUFU.RCP R12, R12 ;  /* 0x0000000c000c7308 */ /* 0x001e240000001000 */
[----:B0-----:R-:W-:-:S06]  /*0460*/  IADD3 R10, PT, PT, R12, 0xffffffe, RZ ;  /* 0x0ffffffe0c0a7810 */ /* 0x001fcc0007ffe0ff */
[----:B------:R0:W2:Y:S02]  /*0470*/  F2I.FTZ.U32.TRUNC.NTZ R11, R10 ;  /* 0x0000000a000b7305 */ /* 0x0000a4000021f000 */
[----:B0-----:R-:W-:Y:S02]  /*0480*/  HFMA2 R10, -RZ, RZ, 0, 0 ;  /* 0x00000000ff0a7431 */ /* 0x001fe400000001ff */
[----:B--2---:R-:W-:-:S04]  /*0490*/  IMAD.MOV R17, RZ, RZ, -R11 ;  /* 0x000000ffff117224 */ /* 0x004fc800078e0a0b */
[----:B------:R-:W-:-:S04]  /*04a0*/  IMAD R15, R17, R14, RZ ;  /* 0x0000000e110f7224 */ /* 0x000fc800078e02ff */
[----:B------:R-:W-:-:S04]  /*04b0*/  IMAD.HI.U32 R11, R11, R15, R10 ;  /* 0x0000000f0b0b7227 */ /* 0x000fc800078e000a */
        /* <DEDUP_REMOVED lines=39> */
[----:B------:R-:W-:Y:S02]  /*0730*/  @P0 IADD3 R10, PT, PT, R10, 0x1, RZ ;  /* 0x000000010a0a0810 */ /* 0x000fe40007ffe0ff */
[----:B-----5:R-:W-:-:S03]  /*0740*/  ISETP.NE.U32.AND P0, PT, R22, 0x1, PT ;  /* 0x000000011600780c */ /* 0x020fc60003f05070 */
[----:B------:R-:W-:Y:S01]  /*0750*/  IMAD.MOV.U32 R12, RZ, RZ, R10 ;  /* 0x000000ffff0c7224 */ /* 0x000fe200078e000a */
[----:B------:R-:W-:-:S03]  /*0760*/  ISETP.NE.AND.EX P0, PT, R23, RZ, PT, P0 ;  /* 0x000000ff1700720c */ /* 0x000fc60003f05300 */
[----:B------:R-:W-:Y:S01]  /*0770*/  @!P2 IMAD.MOV R12, RZ, RZ, -R12 ;  /* 0x000000ffff0ca224 */ /* 0x000fe200078e0a0c */
[----:B------:R-:W-:Y:S02]  /*0780*/  @!P1 LOP3.LUT R12, RZ, R9, RZ, 0x33, !PT ;  /* 0x00000009ff0c9212 */ /* 0x000fe400078e33ff */
[----:B-1----:R-:W-:Y:S02]  /*0790*/  ISETP.NE.U32.AND P1, PT, R20, 0x1, PT ;  /* 0x000000011400780c */ /* 0x002fe40003f25070 */
[----:B0-----:R-:W-:Y:S01]  /*07a0*/  ISETP.NE.U32.AND P2, PT, R16, 0x1, PT ;  /* 0x000000011000780c */ /* 0x001fe20003f45070 */
[----:B------:R-:W-:Y:S01]  /*07b0*/  IMAD.MOV R10, RZ, RZ, -R12 ;  /* 0x000000ffff0a7224 */ /* 0x000fe200078e0a0c */
[----:B------:R-:W-:Y:S02]  /*07c0*/  ISETP.NE.AND.EX P1, PT, R21, RZ, PT, P1 ;  /* 0x000000ff1500720c */ /* 0x000fe40003f25310 */
[----:B------:R-:W-:Y:S01]  /*07d0*/  SEL R13, R14, RZ, P0 ;  /* 0x000000ff0e0d7207 */ /* 0x000fe20000000000 */
[----:B------:R-:W-:Y:S01]  /*07e0*/  IMAD R9, R9, R10, R18 ;  /* 0x0000000a09097224 */ /* 0x000fe200078e0212 */
[----:B------:R-:W-:Y:S01]  /*07f0*/  ISETP.NE.AND.EX P0, PT, R17, RZ, PT, P2 ;  /* 0x000000ff1100720c */ /* 0x000fe20003f05320 */
[----:B------:R-:W0:Y:S01]  /*0800*/  LDC.64 R10, c[0x0][0x388] ;  /* 0x0000e200ff0a7b82 */ /* 0x000e220000000a00 */
[----:B------:R-:W-:Y:S01]  /*0810*/  SEL R12, R12, RZ, P1 ;  /* 0x000000ff0c0c7207 */ /* 0x000fe20000800000 */
[----:B------:R-:W-:Y:S01]  /*0820*/  IMAD R13, R13, UR4, RZ ;  /* 0x000000040d0d7c24 */ /* 0x000fe2000f8e02ff */
[----:B------:R-:W-:-:S02]  /*0830*/  SEL R9, R9, RZ, P0 ;  /* 0x000000ff09097207 */ /* 0x000fc40000000000 */
[----:B------:R-:W-:Y:S01]  /*0840*/  R2UR UR4, R36 ;  /* 0x00000000240472ca */ /* 0x000fe200000e0000 */
[----:B------:R-:W-:Y:S01]  /*0850*/  IMAD R12, R12, UR5, R13 ;  /* 0x000000050c0c7c24 */ /* 0x000fe2000f8e020d */
[----:B------:R-:W-:-:S03]  /*0860*/  R2UR UR5, R37 ;  /* 0x00000000250572ca */ /* 0x000fc600000e0000 */
[----:B---3--:R-:W-:Y:S02]  /*0870*/  IMAD R9, R9, UR6, R12 ;  /* 0x0000000609097c24 */ /* 0x008fe4000f8e020c */
        /* <DEDUP_REMOVED lines=27> */
.L_x_9915:
[----:B------:R-:W-:Y:S05]  /*0a30*/  BSYNC.RECONVERGENT B1 ;  /* 0x0000000000017941 */ /* 0x000fea0003800200 */
.L_x_9914:
        /* <DEDUP_REMOVED lines=16> */
[----:B-1----:R-:W-:Y:S02]  /*0b40*/  HFMA2 R8, -RZ, RZ, 0, 0 ;  /* 0x00000000ff087431 */ /* 0x002fe400000001ff */
[----:B--2---:R-:W-:-:S04]  /*0b50*/  IMAD.MOV R21, RZ, RZ, -R9 ;  /* 0x000000ffff157224 */ /* 0x004fc800078e0a09 */
[----:B------:R-:W-:-:S04]  /*0b60*/  IMAD R11, R21, R10, RZ ;  /* 0x0000000a150b7224 */ /* 0x000fc800078e02ff */
[----:B------:R-:W-:-:S07]  /*0b70*/  IMAD.HI.U32 R11, R9, R11, R8 ;  /* 0x0000000b090b7227 */ /* 0x000fce00078e0008 */
.L_x_9916:
[----:B------:R-:W1:Y:S01]  /*0b80*/  LDC R18, c[0x0][0x3b0] ;  /* 0x0000ec00ff127b82 */ /* 0x000e620000000800 */
[----:B------:R-:W-:Y:S01]  /*0b90*/  IMAD R12, R7, 0x2, R6 ;  /* 0x00000002070c7824 */ /* 0x000fe200078e0206 */
        /* <DEDUP_REMOVED lines=9> */
[-C--:B-1----:R-:W-:Y:S02]  /*0c30*/  IABS R20, R18.reuse ;  /* 0x0000001200147213 */ /* 0x082fe40000000000 */
[----:B------:R-:W-:Y:S02]  /*0c40*/  LOP3.LUT R23, RZ, R18, RZ, 0x33, !PT ;  /* 0x00000012ff177212 */ /* 0x000fe400078e33ff */
        /* <DEDUP_REMOVED lines=23> */
[----:B------:R-:W-:Y:S01]  /*0dc0*/  LOP3.LUT R8, R12, R18, RZ, 0x3c, !PT ;  /* 0x000000120c087212 */ /* 0x000fe200078e3cff */
[----:B-1----:R-:W-:-:S03]  /*0dd0*/  VIADD R9, R22, 0xffffffe ;  /* 0x0ffffffe16097836 */ /* 0x002fc60000000000 */
        /* <DEDUP_REMOVED lines=10> */
[----:B------:R-:W-:-:S05]  /*0e80*/  SEL R20, R23, R16, !P5 ;  /* 0x0000001017147207 */ /* 0x000fca0006800000 */
[----:B------:R-:W-:Y:S01]  /*0e90*/  IMAD.MOV R19, RZ, RZ, -R20 ;  /* 0x000000ffff137224 */ /* 0x000fe200078e0a14 */
[----:B------:R-:W-:-:S05]  /*0ea0*/  SEL R20, R20, RZ, P1 ;  /* 0x000000ff14147207 */ /* 0x000fca0000800000 */
[----:B------:R-:W-:Y:S02]  /*0eb0*/  @P6 VIADD R21, R21, 0x1 ;  /* 0x0000000115156836 */ /* 0x000fe40000000000 */
[----:B--2---:R-:W-:-:S03]  /*0ec0*/  IMAD R20, R20, UR4, RZ ;  /* 0x0000000414147c24 */ /* 0x004fc6000f8e02ff */
[----:B------:R-:W-:Y:S01]  /*0ed0*/  MOV R16, R21 ;  /* 0x0000001500107202 */ /* 0x000fe20000000f00 */
[----:B------:R-:W-:Y:S02]  /*0ee0*/  IMAD R21, R18, R19, R12 ;  /* 0x0000001312157224 */ /* 0x000fe400078e020c */
[----:B------:R-:W-:Y:S02]  /*0ef0*/  IMAD R19, R8, R15, RZ ;  /* 0x0000000f08137224 */ /* 0x000fe400078e02ff */
[----:B------:R-:W-:Y:S01]  /*0f00*/  @!P4 IMAD.MOV R16, RZ, RZ, -R16 ;  /* 0x000000ffff10c224 */ /* 0x000fe200078e0a10 */
[----:B------:R-:W-:Y:S01]  /*0f10*/  IABS R22, R21 ;  /* 0x0000001500167213 */ /* 0x000fe20000000000 */
[----:B------:R-:W-:-:S03]  /*0f20*/  IMAD.MOV.U32 R8, RZ, RZ, RZ ;  /* 0x000000ffff087224 */ /* 0x000fc600078e00ff */
[----:B------:R-:W-:Y:S01]  /*0f30*/  SEL R16, R23, R16, !P5 ;  /* 0x0000001017107207 */ /* 0x000fe20006800000 */
[----:B------:R-:W-:-:S04]  /*0f40*/  IMAD.HI.U32 R9, R9, R19, R8 ;  /* 0x0000001309097227 */ /* 0x000fc800078e0008 */
        /* <DEDUP_REMOVED lines=62> */
[----:B-1----:R-:W-:-:S04]  /*1330*/  IMAD.WIDE R12, R21, 0x8, R8 ;  /* 0x00000008150c7825 */ /* 0x002fc800078e0208 */
[----:B------:R-:W-:Y:S02]  /*1340*/  IMAD.WIDE R14, R15, 0x8, R8 ;  /* 0x000000080f0e7825 */ /* 0x000fe400078e0208 */
[----:B------:R-:W0:Y:S04]  /*1350*/  LDC.64 R8, c[0x0][0x3e8] ;  /* 0x0000fa00ff087b82 */ /* 0x000e280000000a00 */
[----:B------:R-:W4:Y:S01]  /*1360*/  LDG.E R22, desc[UR8][R14.64] ;  /* 0x000000080e167981 */ /* 0x000f22000c1e1900 */
[----:B--2---:R-:W-:-:S04]  /*1370*/  PRMT R16, R23, 0x7771, RZ ;  /* 0x0000777117107816 */ /* 0x004fc800000000ff */
[----:B------:R-:W-:Y:S02]  /*1380*/  ISETP.NE.AND P4, PT, R16, RZ, PT ;  /* 0x000000ff1000720c */ /* 0x000fe40003f85270 */
[----:B---3--:R-:W-:-:S04]  /*1390*/  PRMT R16, R18, 0x7771, RZ ;  /* 0x0000777112107816 */ /* 0x008fc800000000ff */
[----:B------:R-:W-:Y:S02]  /*13a0*/  ISETP.NE.AND P6, PT, R16, RZ, PT ;  /* 0x000000ff1000720c */ /* 0x000fe40003fc5270 */
[----:B------:R-:W0:Y:S05]  /*13b0*/  LDG.E R16, desc[UR4][R12.64] ;  /* 0x000000040c107981 */ /* 0x000e2a000c1e1900 */
[----:B------:R-:W-:Y:S02]  /*13c0*/  @P4 R2UR UR6, R36 ;  /* 0x00000000240642ca */ /* 0x000fe400000e0000 */
[----:B------:R-:W-:-:S04]  /*13d0*/  @P4 R2UR UR7, R37 ;  /* 0x00000000250742ca */ /* 0x000fc800000e0000 */
[----:B------:R-:W-:Y:S02]  /*13e0*/  @P6 R2UR UR10, R36 ;  /* 0x00000000240a62ca */ /* 0x000fe400000e0000 */
[----:B------:R-:W-:-:S07]  /*13f0*/  @P6 R2UR UR11, R37 ;  /* 0x00000000250b62ca */ /* 0x000fce00000e0000 */
[----:B------:R1:W2:Y:S06]  /*1400*/  @P4 LDG.E R20, desc[UR6][R12.64+0x4] ;  /* 0x000004060c144981 */ /* 0x0002ac000c1e1900 */
[----:B------:R3:W5:Y:S01]  /*1410*/  @P6 LDG.E R24, desc[UR10][R14.64+0x4] ;  /* 0x0000040a0e186981 */ /* 0x000762000c1e1900 */
[----:B------:R-:W3:Y:S01]  /*1420*/  S2UR UR5, SR_CgaCtaId ;  /* 0x00000000000579c3 */ /* 0x000ee20000008800 */
[----:B------:R-:W3:Y:S01]  /*1430*/  LDCU UR6, c[0x0][0x3e8] ;  /* 0x00007d00ff0677ac */ /* 0x000ee20008000800 */
[----:B------:R-:W-:Y:S01]  /*1440*/  PRMT R18, R18, 0x7770, RZ ;  /* 0x0000777012127816 */ /* 0x000fe200000000ff */
[----:B------:R-:W-:-:S02]  /*1450*/  UMOV UR4, 0x400 ;  /* 0x0000040000047882 */ /* 0x000fc40000000000 */
[----:B------:R-:W-:Y:S01]  /*1460*/  UIADD3 UR4, UPT, UPT, UR4, 0x150, URZ ;  /* 0x0000015004047890 */ /* 0x000fe2000fffe0ff */
[----:B------:R-:W-:Y:S02]  /*1470*/  ISETP.NE.AND P5, PT, R18, RZ, PT ;  /* 0x000000ff1200720c */ /* 0x000fe40003fa5270 */
[----:B-1----:R-:W-:-:S04]  /*1480*/  PRMT R12, R23, 0x7770, RZ ;  /* 0x00007770170c7816 */ /* 0x002fc800000000ff */
[----:B------:R-:W-:Y:S01]  /*1490*/  ISETP.NE.AND P3, PT, R12, RZ, PT ;  /* 0x000000ff0c00720c */ /* 0x000fe20003f65270 */
[----:B---3--:R-:W-:Y:S01]  /*14a0*/  ULEA UR4, UR5, UR4, 0x18 ;  /* 0x0000000405047291 */ /* 0x008fe2000f8ec0ff */
[----:B------:R-:W-:-:S05]  /*14b0*/  MOV R18, UR6 ;  /* 0x0000000600127c02 */ /* 0x000fca0008000f00 */
[----:B------:R-:W-:Y:S01]  /*14c0*/  LEA R19, R7, UR4, 0x2 ;  /* 0x0000000407137c11 */ /* 0x000fe2000f8e10ff */
[----:B------:R-:W-:-:S04]  /*14d0*/  IMAD.U32 R15, RZ, RZ, UR6 ;  /* 0x00000006ff0f7e24 */ /* 0x000fc8000f8e00ff */
[----:B------:R-:W-:Y:S02]  /*14e0*/  IMAD R12, R2, 0x4, R19 ;  /* 0x00000004020c7824 */ /* 0x000fe400078e0213 */
[----:B------:R-:W-:Y:S02]  /*14f0*/  VIADD R7, R7, 0x800 ;  /* 0x0000080007077836 */ /* 0x000fe40000000000 */
[----:B0-----:R-:W-:-:S05]  /*1500*/  FMUL R13, R16, R9 ;  /* 0x00000009100d7220 */ /* 0x001fca0000400000 */
[----:B------:R-:W-:Y:S01]  /*1510*/  FSEL R13, R13, R8, P3 ;  /* 0x000000080d0d7208 */ /* 0x000fe20001800000 */
[----:B----4-:R-:W-:-:S04]  /*1520*/  @P5 FMUL R8, R22, R9 ;  /* 0x0000000916085220 */ /* 0x010fc80000400000 */
[----:B------:R3:W-:Y:S01]  /*1530*/  STS [R19], R13 ;  /* 0x0000000d13007388 */ /* 0x0007e20000000800 */
[----:B--2---:R-:W-:-:S05]  /*1540*/  @P4 FMUL R18, R20, R9 ;  /* 0x0000000914124220 */ /* 0x004fca0000400000 */
[----:B------:R3:W-:Y:S01]  /*1550*/  STS [R12], R18 ;  /* 0x000000120c007388 */ /* 0x0007e20000000800 */
[----:B-----5:R-:W-:-:S03]  /*1560*/  @P6 FMUL R15, R24, R9 ;  /* 0x00000009180f6220 */ /* 0x020fc60000400000 */
[----:B------:R3:W-:Y:S04]  /*1570*/  STS [R19+0x1000], R8 ;  /* 0x0010000813007388 */ /* 0x0007e80000000800 */
[----:B------:R3:W-:Y:S01]  /*1580*/  STS [R12+0x1000], R15 ;  /* 0x0010000f0c007388 */ /* 0x0007e20000000800 */
[----:B------:R-:W-:Y:S02]  /*1590*/  ISETP.GE.AND P3, PT, R7, R2, PT ;  /* 0x000000020700720c */ /* 0x000fe40003f66270 */
[----:B------:R-:W-:-:S04]  /*15a0*/  FMNMX3 R17, R17, R13, R18, !PT ;  /* 0x0000000d11117276 */ /* 0x000fc80007800012 */
[----:B------:R-:W-:-:S07]  /*15b0*/  FMNMX3 R17, R17, R8, R15, !PT ;  /* 0x0000000811117276 */ /* 0x000fce000780000f */
[----:B---3--:R-:W-:Y:S05]  /*15c0*/  @!P3 BRA `(.L_x_9916) ;  /* 0xfffffff4006cb947 */ /* 0x008fea000383ffff */
.L_x_9913:
[----:B------:R-:W-:Y:S05]  /*15d0*/  BSYNC.RECONVERGENT B0 ;  /* 0x0000000000007941 */ /* 0x000fea0003800200 */
.L_x_9912:
        /* <DEDUP_REMOVED lines=19> */
.L_x_9967:
        /* <DEDUP_REMOVED lines=12> */
.L_x_9918:
        /* <DEDUP_REMOVED lines=34> */
.L_x_9920:
[----:B------:R-:W-:Y:S05]  /*19f0*/  BSYNC.RECONVERGENT B0 ;  /* 0x0000000000007941 */ /* 0x000fea0003800200 */
.L_x_9919:
[----:B------:R-:W5:Y:S01]  /*1a00*/  LDCU.64 UR4, c[0x0][0x408] ;  /* 0x00008100ff0477ac */ /* 0x000f620008000a00 */
[----:B----4-:R-:W-:Y:S01]  /*1a10*/  MOV R9, 0x400 ;  /* 0x0000040000097802 */ /* 0x010fe20000000f00 */
[----:B------:R-:W-:Y:S01]  /*1a20*/  BSSY.RECONVERGENT B0, `(.L_x_9921) ;  /* 0x000007b000007945 */ /* 0x000fe20003800200 */
[----:B------:R-:W-:Y:S02]  /*1a30*/  HFMA2 R10, -RZ, RZ, 0, 0 ;  /* 0x00000000ff0a7431 */ /* 0x000fe400000001ff */
        /* <DEDUP_REMOVED lines=27> */
[----:B------:R-:W-:-:S03]  /*1bf0*/  LOP3.LUT R11, R7, 0x400, RZ, 0xfc, !PT ;  /* 0x00000400070b7812 */ /* 0x000fc600078efcff */
        /* <DEDUP_REMOVED lines=29> */
[----:B------:R-:W-:-:S03]  /*1dd0*/  LOP3.LUT R11, R7, 0xc00, RZ, 0xfc, !PT ;  /* 0x00000c00070b7812 */ /* 0x000fc600078efcff */
[----:B------:R-:W-:Y:S01]  /*1de0*/  FADD R10, R10, R12 ;  /* 0x0000000c0a0a7221 */ /* 0x000fe20000000000 */
[----:B------:R4:W-:Y:S06]  /*1df0*/  STS [R35+0x2000], R12 ;  /* 0x0020000c23007388 */ /* 0x0009ec0000000800 */
.L_x_9924:
[----:B------:R-:W-:Y:S05]  /*1e00*/  BSYNC.RECONVERGENT B1 ;  /* 0x0000000000017941 */ /* 0x000fea0003800200 */
.L_x_9923:
[----:B------:R-:W-:-:S04]  /*1e10*/  ISETP.GE.U32.AND P0, PT, R0, 0xc00, PT ;  /* 0x00000c000000780c */ /* 0x000fc80003f06070 */
[----:B------:R-:W-:-:S13]  /*1e20*/  ISETP.GE.U32.AND.EX P0, PT, R3, RZ, PT, P0 ;  /* 0x000000ff0300720c */ /* 0x000fda0003f06100 */
[----:B------:R-:W-:Y:S05]  /*1e30*/  @!P0 BRA `(.L_x_9922) ;  /* 0x0000000000e48947 */ /* 0x000fea0003800000 */
[----:B------:R-:W-:-:S04]  /*1e40*/  IADD3 R9, PT, PT, R9, 0x150, RZ ;  /* 0x0000015009097810 */ /* 0x000fc80007ffe0ff */
[----:B------:R-:W-:-:S07]  /*1e50*/  LEA R32, R32, R9, 0x18 ;  /* 0x0000000920207211 */ /* 0x000fce00078ec0ff */
.L_x_9925:
[C---:B0-----:R-:W-:Y:S01]  /*1e60*/  IMAD R9, R11.reuse, 0x4, R32 ;  /* 0x000000040b097824 */ /* 0x041fe200078e0220 */
[----:B------:R-:W-:Y:S01]  /*1e70*/  IADD3 R11, PT, PT, R11, 0x1000, RZ ;  /* 0x000010000b0b7810 */ /* 0x000fe20007ffe0ff */
[----:B------:R-:W-:Y:S02]  /*1e80*/  IMAD.MOV.U32 R23, RZ, RZ, 0x3bbb989d ;  /* 0x3bbb989dff177424 */ /* 0x000fe400078e00ff */
[----:B------:R-:W-:Y:S01]  /*1e90*/  IMAD.MOV.U32 R22, RZ, RZ, 0x437c0000 ;  /* 0x437c0000ff167424 */ /* 0x000fe200078e00ff */
[----:B------:R-:W0:Y:S01]  /*1ea0*/  LDS R13, [R9] ;  /* 0x00000000090d7984 */ /* 0x000e220000000800 */
[----:B------:R-:W-:-:S03]  /*1eb0*/  ISETP.GE.U32.AND P0, PT, R11, UR4, PT ;  /* 0x000000040b007c0c */ /* 0x000fc6000bf06070 */
[----:B------:R-:W5:Y:S01]  /*1ec0*/  LDS R15, [R9+0x1000] ;  /* 0x00100000090f7984 */ /* 0x000f620000000800 */
[----:B------:R-:W-:-:S03]  /*1ed0*/  ISETP.GE.U32.AND.EX P0, PT, RZ, UR5, PT, P0 ;  /* 0x00000005ff007c0c */ /* 0x000fc6000bf06100 */
[----:B------:R-:W5:Y:S04]  /*1ee0*/  LDS R17, [R9+0x2000] ;  /* 0x0020000009117984 */ /* 0x000f680000000800 */
        /* <DEDUP_REMOVED lines=12> */
[----:B------:R-:W-:Y:S01]  /*1fb0*/  SHF.L.U32 R12, R12, 0x17, RZ ;  /* 0x000000170c0c7819 */ /* 0x000fe200000006ff */
        /* <DEDUP_REMOVED lines=13> */
[----:B------:R-:W-:Y:S02]  /*2090*/  IMAD.SHL.U32 R19, R19, 0x800000, RZ ;  /* 0x0080000013137824 */ /* 0x000fe400078e00ff */
        /* <DEDUP_REMOVED lines=19> */
.L_x_9922:
[----:B------:R-:W-:Y:S05]  /*21d0*/  BSYNC.RECONVERGENT B0 ;  /* 0x0000000000007941 */ /* 0x000fea0003800200 */
.L_x_9921:
        /* <DEDUP_REMOVED lines=63> */
.L_x_9927:
[----:B------:R-:W-:Y:S05]  /*25d0*/  BSYNC.RECONVERGENT B0 ;  /* 0x0000000000007941 */ /* 0x000fea0003800200 */
.L_x_9926:
[----:B------:R-:W-:Y:S01]  /*25e0*/  BAR.SYNC.DEFER_BLOCKING 0x0 ;  /* 0x0000000000007b1d */ /* 0x000fe20000010000 */
[----:B------:R-:W-:-:S05]  /*25f0*/  ISETP.GE.AND P0, PT, R7, R2, PT ;  /* 0x000000020700720c */ /* 0x000fca0003f06270 */
[----:B------:R-:W0:Y:S01]  /*2600*/  LDCU.64 UR12, c[0x0][0x3f0] ;  /* 0x00007e00ff0c77ac */ /* 0x000e220008000a00 */
[----:B------:R-:W-:Y:S01]  /*2610*/  BSSY.RECONVERGENT B0, `(.L_x_9928) ;  /* 0x000014a000007945 */ /* 0x000fe20003800200 */
[----:B------:R-:W0:Y:S06]  /*2620*/  LDCU.128 UR8, c[0x0][0x3f0] ;  /* 0x00007e00ff0877ac */ /* 0x000e2c0008000c00 */
[----:B------:R-:W-:Y:S05]  /*2630*/  @P0 BRA `(.L_x_9929) ;  /* 0x00000014001c0947 */ /* 0x000fea0003800000 */
[----:B------:R1:W1:Y:S01]  /*2640*/  LDS R9, [R6+0x14c] ;  /* 0x00014c0006097984 */ /* 0x0002620000000800 */
[----:B------:R-:W-:Y:S01]  /*2650*/  LOP3.LUT R11, RZ, R7, RZ, 0x33, !PT ;  /* 0x00000007ff0b7212 */ /* 0x000fe200078e33ff */
[----:B------:R-:W-:Y:S01]  /*2660*/  BSSY.RECONVERGENT B3, `(.L_x_9930) ;  /* 0x000008f000037945 */ /* 0x000fe20003800200 */
[----:B0-----:R-:W-:-:S03]  /*2670*/  IMAD.MOV.U32 R17, RZ, RZ, R7 ;  /* 0x000000ffff117224 */ /* 0x001fc600078e0007 */
[----:B------:R-:W-:-:S05]  /*2680*/  IMAD.IADD R8, R11, 0x1, R2 ;  /* 0x000000010b087824 */ /* 0x000fca00078e0202 */
[----:B------:R-:W-:-:S04]  /*2690*/  LOP3.LUT R16, R8, 0xc00, RZ, 0xc0, !PT ;  /* 0x00000c0008107812 */ /* 0x000fc800078ec0ff */
[----:B------:R-:W-:-:S13]  /*26a0*/  ISETP.NE.AND P0, PT, R16, 0xc00, PT ;  /* 0x00000c001000780c */ /* 0x000fda0003f05270 */
[----:B------:R-:W-:Y:S05]  /*26b0*/  @!P0 BRA `(.L_x_9931) ;  /* 0x0000000800248947 */ /* 0x000fea0003800000 */
[----:B-1----:R-:W0:Y:S01]  /*26c0*/  LDS R6, [R35] ;  /* 0x0000000023067984 */ /* 0x002e220000000800 */
[----:B------:R-:W1:Y:S01]  /*26d0*/  MUFU.RCP R10, R9 ;  /* 0x00000009000a7308 */ /* 0x000e620000001000 */
        /* <DEDUP_REMOVED lines=8> */
[----:B---34-:R-:W-:-:S07]  /*2760*/  MOV R12, 0x2780 ;  /* 0x00002780000c7802 */ /* 0x018fce0000000f00 */
[----:B------:R-:W-:Y:S05]  /*2770*/  CALL.REL.NOINC `($__internal_161_$__cuda_sm3x_div_rn_noftz_f32_slowpath) ;  /* 0x0000001400707944 */ /* 0x000fea0003c00000 */
[----:B------:R-:W-:-:S07]  /*2780*/  MOV R14, R15 ;  /* 0x0000000f000e7202 */ /* 0x000fce0000000f00 */
.L_x_9933:
[----:B------:R-:W-:Y:S05]  /*2790*/  BSYNC.RECONVERGENT B4 ;  /* 0x0000000000047941 */ /* 0x000fea0003800200 */
.L_x_9932:
        /* <DEDUP_REMOVED lines=13> */
[----:B------:R-:W-:Y:S05]  /*2870*/  CALL.REL.NOINC `($__internal_161_$__cuda_sm3x_div_rn_noftz_f32_slowpath) ;  /* 0x0000001400307944 */ /* 0x000fea0003c00000 */
.L_x_9935:
[----:B------:R-:W-:Y:S05]  /*2880*/  BSYNC.RECONVERGENT B4 ;  /* 0x0000000000047941 */ /* 0x000fea0003800200 */
.L_x_9934:
[----:B------:R-:W0:Y:S01]  /*2890*/  LDCU.128 UR4, c[0x0][0x3f0] ;  /* 0x00007e00ff0477ac */ /* 0x000e220008000c00 */
[----:B------:R-:W-:Y:S02]  /*28a0*/  HFMA2 R11, -RZ, RZ, 0, 0 ;  /* 0x00000000ff0b7431 */ /* 0x000fe400000001ff */
[C---:B------:R-:W-:Y:S01]  /*28b0*/  IMAD.SHL.U32 R10, R7.reuse, 0x2, RZ ;  /* 0x00000002070a7824 */ /* 0x040fe200078e00ff */
[----:B------:R-:W-:Y:S01]  /*28c0*/  LOP3.LUT R17, R7, 0x400, RZ, 0xfc, !PT ;  /* 0x0000040007117812 */ /* 0x000fe200078efcff */
[----:B0-----:R-:W-:Y:S02]  /*28d0*/  IMAD R13, R5, UR6, RZ ;  /* 0x00000006050d7c24 */ /* 0x001fe4000f8e02ff */
[----:B------:R-:W-:Y:S01]  /*28e0*/  IMAD.WIDE.U32 R10, R4, UR6, R10 ;  /* 0x00000006040a7c25 */ /* 0x000fe2000f8e000a */
[----:B------:R-:W-:-:S03]  /*28f0*/  R2UR UR6, R36 ;  /* 0x00000000240672ca */ /* 0x000fc600000e0000 */
[----:B------:R-:W-:Y:S01]  /*2900*/  IMAD R13, R4, UR7, R13 ;  /* 0x00000007040d7c24 */ /* 0x000fe2000f8e020d */
[----:B------:R-:W-:-:S03]  /*2910*/  R2UR UR7, R37 ;  /* 0x00000000250772ca */ /* 0x000fc600000e0000 */
[----:B------:R-:W-:-:S05]  /*2920*/  IMAD.IADD R19, R11, 0x1, R13 ;  /* 0x000000010b137824 */ /* 0x000fca00078e020d */
[----:B------:R-:W-:-:S05]  /*2930*/  LEA.HI R6, P0, R19, R10, RZ, 0x1 ;  /* 0x0000000a13067211 */ /* 0x000fca00078108ff */
[----:B------:R-:W-:Y:S02]  /*2940*/  IMAD.SHL.U32 R12, R6, 0x4, RZ ;  /* 0x00000004060c7824 */ /* 0x000fe400078e00ff */
[----:B------:R-:W-:-:S03]  /*2950*/  IMAD.X R13, RZ, RZ, R19, P0 ;  /* 0x000000ffff0d7224 */ /* 0x000fc600000e0613 */
[----:B------:R-:W-:Y:S02]  /*2960*/  LOP3.LUT R12, R12, 0xfffffff8, RZ, 0xc0, !PT ;  /* 0xfffffff80c0c7812 */ /* 0x000fe400078ec0ff */
[----:B------:R-:W-:Y:S02]  /*2970*/  SHF.L.U64.HI R6, R6, 0x2, R13 ;  /* 0x0000000206067819 */ /* 0x000fe4000001020d */
[----:B------:R-:W-:-:S04]  /*2980*/  IADD3 R12, P0, PT, R12, UR4, RZ ;  /* 0x000000040c0c7c10 */ /* 0x000fc8000ff1e0ff */
        /* <DEDUP_REMOVED lines=16> */
[----:B------:R-:W-:Y:S05]  /*2a90*/  CALL.REL.NOINC `($__internal_161_$__cuda_sm3x_div_rn_noftz_f32_slowpath) ;  /* 0x0000001000a87944 */ /* 0x000fea0003c00000 */
[----:B------:R-:W-:-:S07]  /*2aa0*/  IMAD.MOV.U32 R14, RZ, RZ, R15 ;  /* 0x000000ffff0e7224 */ /* 0x000fce00078e000f */
.L_x_9937:
[----:B------:R-:W-:Y:S05]  /*2ab0*/  BSYNC.RECONVERGENT B4 ;  /* 0x0000000000047941 */ /* 0x000fea0003800200 */
.L_x_9936:
        /* <DEDUP_REMOVED lines=12> */
[----:B------:R-:W-:Y:S05]  /*2b80*/  CALL.REL.NOINC `($__internal_161_$__cuda_sm3x_div_rn_noftz_f32_slowpath) ;  /* 0x00000010006c7944 */ /* 0x000fea0003c00000 */
.L_x_9939:
[----:B------:R-:W-:Y:S05]  /*2b90*/  BSYNC.RECONVERGENT B4 ;  /* 0x0000000000047941 */ /* 0x000fea0003800200 */
.L_x_9938:
        /* <DEDUP_REMOVED lines=29> */
[----:B------:R-:W-:-:S07]  /*2d70*/  IMAD.MOV.U32 R14, RZ, RZ, R15 ;  /* 0x000000ffff0e7224 */ /* 0x000fce00078e000f */
.L_x_9941:
[----:B------:R-:W-:Y:S05]  /*2d80*/  BSYNC.RECONVERGENT B4 ;  /* 0x0000000000047941 */ /* 0x000fea0003800200 */
.L_x_9940:
        /* <DEDUP_REMOVED lines=13> */
.L_x_9943:
[----:B------:R-:W-:Y:S05]  /*2e60*/  BSYNC.RECONVERGENT B4 ;  /* 0x0000000000047941 */ /* 0x000fea0003800200 */
.L_x_9942:
[----:B------:R-:W-:Y:S01]  /*2e70*/  IADD3 R6, P0, PT, R10, 0x1000, RZ ;  /* 0x000010000a067810 */ /* 0x000fe20007f1e0ff */
[----:B------:R-:W0:Y:S01]  /*2e80*/  LDCU.64 UR4, c[0x0][0x3f0] ;  /* 0x00007e00ff0477ac */ /* 0x000e220008000a00 */
[----:B------:R-:W-:Y:S02]  /*2e90*/  R2UR UR6, R36 ;  /* 0x00000000240672ca */ /* 0x000fe400000e0000 */
[----:B------:R-:W-:Y:S01]  /*2ea0*/  R2UR UR7, R37 ;  /* 0x00000000250772ca */ /* 0x000fe200000e0000 */
[----:B------:R-:W-:Y:S01]  /*2eb0*/  IMAD.X R11, RZ, RZ, R19, P0 ;  /* 0x000000ffff0b7224 */ /* 0x000fe200000e0613 */
[----:B------:R-:W-:-:S04]  /*2ec0*/  LOP3.LUT R17, R7, 0xc00, RZ, 0xfc, !PT ;  /* 0x00000c0007117812 */ /* 0x000fc800078efcff */
        /* <DEDUP_REMOVED lines=8> */
.L_x_9931:
[----:B------:R-:W-:Y:S05]  /*2f50*/  BSYNC.RECONVERGENT B3 ;  /* 0x0000000000037941 */ /* 0x000fea0003800200 */
.L_x_9930:
[----:B------:R-:W-:-:S13]  /*2f60*/  ISETP.GE.U32.AND P0, PT, R8, 0xc00, PT ;  /* 0x00000c000800780c */ /* 0x000fda0003f06070 */
[----:B------:R-:W-:Y:S05]  /*2f70*/  @!P0 BRA `(.L_x_9929) ;  /* 0x0000000800cc8947 */ /* 0x000fea0003800000 */
.L_x_9960:
[----:B------:R-:W5:Y:S01]  /*2f80*/  S2UR UR5, SR_CgaCtaId ;  /* 0x00000000000579c3 */ /* 0x000f620000008800 */
[----:B------:R-:W-:Y:S01]  /*2f90*/  UMOV UR4, 0x400 ;  /* 0x0000040000047882 */ /* 0x000fe20000000000 */
[----:B01----:R-:W0:Y:S01]  /*2fa0*/  MUFU.RCP R6, R9 ;  /* 0x0000000900067308 */ /* 0x003e220000001000 */
        /* <DEDUP_REMOVED lines=8> */
[----:B--2---:R-:W-:-:S04]  /*3030*/  FFMA R14, R6, R8, RZ ;  /* 0x00000008060e7223 */ /* 0x004fc800000000ff */
[----:B------:R-:W-:-:S04]  /*3040*/  FFMA R11, -R9, R14, R8 ;  /* 0x0000000e090b7223 */ /* 0x000fc80000000108 */
[----:B------:R-:W-:Y:S01]  /*3050*/  FFMA R14, R6, R11, R14 ;  /* 0x0000000b060e7223 */ /* 0x000fe2000000000e */
[----:B0-----:R-:W-:Y:S06]  /*3060*/  @!P0 BRA `(.L_x_9945) ;  /* 0x0000000000108947 */ /* 0x001fec0003800000 */
[----:B------:R-:W-:Y:S02]  /*3070*/  MOV R6, R8 ;  /* 0x0000000800067202 */ /* 0x000fe40000000f00 */
[----:B---34-:R-:W-:-:S07]  /*3080*/  MOV R12, 0x30a0 ;  /* 0x000030a0000c7802 */ /* 0x018fce0000000f00 */
[----:B------:R-:W-:Y:S05]  /*3090*/  CALL.REL.NOINC `($__internal_161_$__cuda_sm3x_div_rn_noftz_f32_slowpath) ;  /* 0x0000000c00287944 */ /* 0x000fea0003c00000 */
[----:B------:R-:W-:-:S07]  /*30a0*/  IMAD.MOV.U32 R14, RZ, RZ, R15 ;  /* 0x000000ffff0e7224 */ /* 0x000fce00078e000f */
.L_x_9945:
[----:B------:R-:W-:Y:S05]  /*30b0*/  BSYNC.RECONVERGENT B3 ;  /* 0x0000000000037941 */ /* 0x000fea0003800200 */
.L_x_9944:
        /* <DEDUP_REMOVED lines=13> */
[----:B------:R-:W-:Y:S05]  /*3190*/  CALL.REL.NOINC `($__internal_161_$__cuda_sm3x_div_rn_noftz_f32_slowpath) ;  /* 0x0000000800e87944 */ /* 0x000fea0003c00000 */
.L_x_9947:
[----:B------:R-:W-:Y:S05]  /*31a0*/  BSYNC.RECONVERGENT B3 ;  /* 0x0000000000037941 */ /* 0x000fea0003800200 */
.L_x_9946:
[----:B------:R-:W-:Y:S01]  /*31b0*/  IMAD R11, R5, UR10, RZ ;  /* 0x0000000a050b7c24 */ /* 0x000fe2000f8e02ff */
[----:B------:R-:W-:Y:S01]  /*31c0*/  SHF.L.U32 R10, R17, 0x1, RZ ;  /* 0x00000001110a7819 */ /* 0x000fe200000006ff */
[----:B------:R-:W0:Y:S01]  /*31d0*/  LDS R16, [R7+0x1000] ;  /* 0x0010000007107984 */ /* 0x000e220000000800 */
        /* <DEDUP_REMOVED lines=25> */
[----:B------:R-:W-:Y:S05]  /*3370*/  CALL.REL.NOINC `($__internal_161_$__cuda_sm3x_div_rn_noftz_f32_slowpath) ;  /* 0x0000000800707944 */ /* 0x000fea0003c00000 */
[----:B------:R-:W-:-:S07]  /*3380*/  IMAD.MOV.U32 R18, RZ, RZ, R15 ;  /* 0x000000ffff127224 */ /* 0x000fce00078e000f */
.L_x_9949:
[----:B------:R-:W-:Y:S05]  /*3390*/  BSYNC.RECONVERGENT B3 ;  /* 0x0000000000037941 */ /* 0x000fea0003800200 */
.L_x_9948:
        /* <DEDUP_REMOVED lines=14> */
.L_x_9951:
[----:B------:R-:W-:Y:S05]  /*3480*/  BSYNC.RECONVERGENT B3 ;  /* 0x0000000000037941 */ /* 0x000fea0003800200 */
.L_x_9950:
        /* <DEDUP_REMOVED lines=24> */
[----:B------:R-:W-:Y:S05]  /*3610*/  CALL.REL.NOINC `($__internal_161_$__cuda_sm3x_div_rn_noftz_f32_slowpath) ;  /* 0x0000000400c87944 */ /* 0x000fea0003c00000 */
[----:B------:R-:W-:-:S07]  /*3620*/  MOV R14, R15 ;  /* 0x0000000f000e7202 */ /* 0x000fce0000000f00 */
.L_x_9953:
[----:B------:R-:W-:Y:S05]  /*3630*/  BSYNC.RECONVERGENT B3 ;  /* 0x0000000000037941 */ /* 0x000fea0003800200 */
.L_x_9952:
        /* <DEDUP_REMOVED lines=13> */
.L_x_9955:
[----:B------:R-:W-:Y:S05]  /*3710*/  BSYNC.RECONVERGENT B3 ;  /* 0x0000000000037941 */ /* 0x000fea0003800200 */
.L_x_9954:
[----:B------:R0:W1:Y:S01]  /*3720*/  LDS R16, [R7+0x3000] ;  /* 0x0030000007107984 */ /* 0x0000620000000800 */
[----:B------:R-:W-:Y:S01]  /*3730*/  IADD3 R6, P0, PT, R10, 0x1000, RZ ;  /* 0x000010000a067810 */ /* 0x000fe20007f1e0ff */
[----:B------:R-:W0:Y:S01]  /*3740*/  MUFU.RCP R18, R9 ;  /* 0x0000000900127308 */ /* 0x000e220000001000 */
        /* <DEDUP_REMOVED lines=8> */
[----:B0-----:R-:W-:Y:S01]  /*37d0*/  FFMA R7, -R9, R18, 1 ;  /* 0x3f80000009077423 */ /* 0x001fe20000000112 */
[----:B------:R-:W-:Y:S02]  /*37e0*/  SHF.L.U64.HI R6, R6, 0x2, R13 ;  /* 0x0000000206067819 */ /* 0x000fe4000001020d */
[----:B------:R-:W-:-:S04]  /*37f0*/  IADD3 R12, P0, PT, R12, UR12, RZ ;  /* 0x0000000c0c0c7c10 */ /* 0x000fc8000ff1e0ff */
[----:B------:R-:W-:Y:S01]  /*3800*/  IADD3.X R13, PT, PT, R6, UR13, RZ, P0, !PT ;  /* 0x0000000d060d7c10 */ /* 0x000fe200087fe4ff */
[----:B------:R-:W-:-:S04]  /*3810*/  FFMA R6, R18, R7, R18 ;  /* 0x0000000712067223 */ /* 0x000fc80000000012 */
[----:B------:R0:W-:Y:S03]  /*3820*/  STG.E.64 desc[UR4][R12.64], R14 ;  /* 0x0000000e0c007986 */ /* 0x0001e6000c101b04 */
[----:B-1----:R-:W1:Y:S01]  /*3830*/  FCHK P0, R16, R9 ;  /* 0x0000000910007302 */ /* 0x002e620000000000 */
        /* <DEDUP_REMOVED lines=8> */
.L_x_9957:
[----:B------:R-:W-:Y:S05]  /*38c0*/  BSYNC.RECONVERGENT B3 ;  /* 0x0000000000037941 */ /* 0x000fea0003800200 */
.L_x_9956:
        /* <DEDUP_REMOVED lines=14> */
.L_x_9959:
[----:B------:R-:W-:Y:S05]  /*39b0*/  BSYNC.RECONVERGENT B3 ;  /* 0x0000000000037941 */ /* 0x000fea0003800200 */
.L_x_9958:
        /* <DEDUP_REMOVED lines=15> */
.L_x_9929:
[----:B0-----:R-:W-:Y:S05]  /*3ab0*/  BSYNC.RECONVERGENT B0 ;  /* 0x0000000000007941 */ /* 0x001fea0003800200 */
.L_x_9928:
[----:B------:R-:W0:Y:S01]  /*3ac0*/  LDCU.64 UR4, c[0x0][0x400] ;  /* 0x00008000ff0477ac */ /* 0x000e220008000a00 */
[----:B------:R-:W-:-:S05]  /*3ad0*/  IADD3 R4, P0, PT, R33, R4, RZ ;  /* 0x0000000421047210 */ /* 0x000fca0007f1e0ff */
[----:B------:R-:W-:Y:S01]  /*3ae0*/  IMAD.X R5, RZ, RZ, R5, P0 ;  /* 0x000000ffff057224 */ /* 0x000fe200000e0605 */
[----:B0-----:R-:W-:-:S04]  /*3af0*/  ISETP.GE.U32.AND P0, PT, R4, UR4, PT ;  /* 0x0000000404007c0c */ /* 0x001fc8000bf06070 */
[----:B------:R-:W-:-:S13]  /*3b00*/  ISETP.GE.AND.EX P0, PT, R5, UR5, PT, P0 ;  /* 0x0000000505007c0c */ /* 0x000fda000bf06300 */
[----:B------:R-:W-:Y:S05]  /*3b10*/  @!P0 BRA `(.L_x_9961) ;  /* 0xffffffc400e88947 */ /* 0x000fea000383ffff */
[----:B------:R-:W-:Y:S05]  /*3b20*/  EXIT ;  /* 0x000000000000794d */ /* 0x000fea0003800000 */
.L_x_9917:
[----:B------:R-:W-:Y:S02]  /*3b30*/  HFMA2 R12, -RZ, RZ, 0, 5.9604644775390625e-08 ;  /* 0x00000001ff0c7431 */ /* 0x000fe400000001ff */
[----:B------:R-:W-:Y:S02]  /*3b40*/  IMAD.MOV.U32 R13, RZ, RZ, R17 ;  /* 0x000000ffff0d7224 */ /* 0x000fe400078e0011 */
[----:B------:R-:W-:Y:S02]  /*3b50*/  IMAD.MOV.U32 R11, RZ, RZ, 0x1f ;  /* 0x0000001fff0b7424 */ /* 0x000fe400078e00ff */
[----:B------:R-:W-:-:S07]  /*3b60*/  IMAD.MOV.U32 R15, RZ, RZ, -0x1 ;  /* 0xffffffffff0f7424 */ /* 0x000fce00078e00ff */
[----:B0-----:R-:W-:Y:S05]  /*3b70*/  WARPSYNC.COLLECTIVE R15, `(.L_x_9962) ;  /* 0x000000000f087348 */ /* 0x001fea0003c00000 */
[----:B------:R1:W2:Y:S02]  /*3b80*/  SHFL.DOWN P6, R14, R13, R12, R11 ;  /* 0x0800000c0d0e7389 */ /* 0x0002a400000c000b */
[----:B012---:R-:W-:Y:S05]  /*3b90*/  ENDCOLLECTIVE ;  /* 0x000000000000791b */ /* 0x007fea0003800000 */
.L_x_9962:
[----:B------:R-:W-:Y:S01]  /*3ba0*/  IMAD.MOV.U32 R12, RZ, RZ, 0x2 ;  /* 0x00000002ff0c7424 */ /* 0x000fe200078e00ff */
[----:B------:R-:W-:-:S04]  /*3bb0*/  @!P1 FMNMX R17, R14, R17, !PT ;  /* 0x000000110e119209 */ /* 0x000fc80007800000 */
[----:B------:R-:W-:-:S07]  /*3bc0*/  MOV R13, R17 ;  /* 0x00000011000d7202 */ /* 0x000fce0000000f00 */
[----:B------:R-:W-:Y:S05]  /*3bd0*/  WARPSYNC.COLLECTIVE R15, `(.L_x_9963) ;  /* 0x000000000f087348 */ /* 0x000fea0003c00000 */
[----:B------:R0:W1:Y:S02]  /*3be0*/  SHFL.DOWN P6, R14, R13, R12, R11 ;  /* 0x0800000c0d0e7389 */ /* 0x00006400000c000b */
[----:B01----:R-:W-:Y:S05]  /*3bf0*/  ENDCOLLECTIVE ;  /* 0x000000000000791b */ /* 0x003fea0003800000 */
.L_x_9963:
[----:B------:R-:W-:Y:S01]  /*3c00*/  HFMA2 R12, -RZ, RZ, 0, 2.384185791015625e-07 ;  /* 0x00000004ff0c7431 */ /* 0x000fe200000001ff */
[----:B------:R-:W-:-:S05]  /*3c10*/  @!P2 FMNMX R17, R17, R14, !PT ;  /* 0x0000000e1111a209 */ /* 0x000fca0007800000 */
[----:B------:R-:W-:-:S07]  /*3c20*/  IMAD.MOV.U32 R13, RZ, RZ, R17 ;  /* 0x000000ffff0d7224 */ /* 0x000fce00078e0011 */
[----:B------:R-:W-:Y:S05]  /*3c30*/  WARPSYNC.COLLECTIVE R15, `(.L_x_9964) ;  /* 0x000000000f087348 */ /* 0x000fea0003c00000 */
[----:B------:R0:W1:Y:S02]  /*3c40*/  SHFL.DOWN P6, R14, R13, R12, R11 ;  /* 0x0800000c0d0e7389 */ /* 0x00006400000c000b */
[----:B01----:R-:W-:Y:S05]  /*3c50*/  ENDCOLLECTIVE ;  /* 0x000000000000791b */ /* 0x003fea0003800000 */
.L_x_9964:
[----:B------:R-:W-:Y:S01]  /*3c60*/  IMAD.MOV.U32 R12, RZ, RZ, 0x8 ;  /* 0x00000008ff0c7424 */ /* 0x000fe200078e00ff */
[----:B------:R-:W-:-:S05]  /*3c70*/  @!P3 FMNMX R17, R17, R14, !PT ;  /* 0x0000000e1111b209 */ /* 0x000fca0007800000 */
[----:B------:R-:W-:-:S07]  /*3c80*/  IMAD.MOV.U32 R13, RZ, RZ, R17 ;  /* 0x000000ffff0d7224 */ /* 0x000fce00078e0011 */
[----:B------:R-:W-:Y:S05]  /*3c90*/  WARPSYNC.COLLECTIVE R15, `(.L_x_9965) ;  /* 0x000000000f087348 */ /* 0x000fea0003c00000 */
[----:B------:R0:W1:Y:S02]  /*3ca0*/  SHFL.DOWN P6, R14, R13, R12, R11 ;  /* 0x0800000c0d0e7389 */ /* 0x00006400000c000b */
[----:B01----:R-:W-:Y:S05]  /*3cb0*/  ENDCOLLECTIVE ;  /* 0x000000000000791b */ /* 0x003fea0003800000 */
.L_x_9965:
[----:B------:R-:W-:Y:S01]  /*3cc0*/  IMAD.MOV.U32 R12, RZ, RZ, 0x10 ;  /* 0x00000010ff0c7424 */ /* 0x000fe200078e00ff */
[----:B------:R-:W-:-:S04]  /*3cd0*/  FMNMX R9, R17, R14, !PT ;  /* 0x0000000e11097209 */ /* 0x000fc80007800000 */
[----:B------:R-:W-:-:S04]  /*3ce0*/  FSEL R6, R17, R9, P4 ;  /* 0x0000000911067208 */ /* 0x000fc80002000000 */
[----:B------:R-:W-:-:S07]  /*3cf0*/  MOV R13, R6 ;  /* 0x00000006000d7202 */ /* 0x000fce0000000f00 */
[----:B------:R-:W-:Y:S05]  /*3d00*/  WARPSYNC.COLLECTIVE R15, `(.L_x_9966) ;  /* 0x000000000f087348 */ /* 0x000fea0003c00000 */
[----:B------:R0:W1:Y:S02]  /*3d10*/  SHFL.DOWN P6, R14, R13, R12, R11 ;  /* 0x0800000c0d0e7389 */ /* 0x00006400000c000b */
[----:B01----:R-:W-:Y:S05]  /*3d20*/  ENDCOLLECTIVE ;  /* 0x000000000000791b */ /* 0x003fea0003800000 */
.L_x_9966:
[----:B------:R-:W-:Y:S05]  /*3d30*/  BRA `(.L_x_9967) ;  /* 0xffffffd800747947 */ /* 0x000fea000383ffff */
        .weak           $__internal_161_$__cuda_sm3x_div_rn_noftz_f32_slowpath
        .type           $__internal_161_$__cuda_sm3x_div_rn_noftz_f32_slowpath,@function
        .size           $__internal_161_$__cuda_sm3x_div_rn_noftz_f32_slowpath,(.L_x_37538 - $__internal_161_$__cuda_sm3x_div_rn_noftz_f32_slowpath)
$__internal_161_$__cuda_sm3x_div_rn_noftz_f32_slowpath:
        /* <DEDUP_REMOVED lines=35> */
.L_x_9969:
        /* <DEDUP_REMOVED lines=51> */
.L_x_9976:
[----:B------:R-:W-:-:S04]  /*42a0*/  LOP3.LUT R6, R6, 0x80000000, RZ, 0xc0, !PT ;  /* 0x8000000006067812 */ /* 0x000fc800078ec0ff */
[----:B------:R-:W-:Y:S01]  /*42b0*/  LOP3.LUT R6, R6, 0x7f800000, RZ, 0xfc, !PT ;  /* 0x7f80000006067812 */ /* 0x000fe200078efcff */
[----:B------:R-:W-:Y:S06]  /*42c0*/  BRA `(.L_x_9977) ;  /* 0x0000000000047947 */ /* 0x000fec0003800000 */
.L_x_9975:
[----:B------:R-:W-:-:S07]  /*42d0*/  IMAD R6, R22, 0x800000, R6 ;  /* 0x0080000016067824 */ /* 0x000fce00078e0206 */
.L_x_9977:
[----:B------:R-:W-:Y:S05]  /*42e0*/  BSYNC.RECONVERGENT B2 ;  /* 0x0000000000027941 */ /* 0x000fea0003800200 */
.L_x_9974:
[----:B------:R-:W-:Y:S05]  /*42f0*/  BRA `(.L_x_9978) ;  /* 0x0000000000207947 */ /* 0x000fea0003800000 */
.L_x_9973:
[----:B------:R-:W-:-:S04]  /*4300*/  LOP3.LUT R6, R23, 0x80000000, R6, 0x48, !PT ;  /* 0x8000000017067812 */ /* 0x000fc800078e4806 */
[----:B------:R-:W-:Y:S01]  /*4310*/  LOP3.LUT R6, R6, 0x7f800000, RZ, 0xfc, !PT ;  /* 0x7f80000006067812 */ /* 0x000fe200078efcff */
[----:B------:R-:W-:Y:S06]  /*4320*/  BRA `(.L_x_9978) ;  /* 0x0000000000147947 */ /* 0x000fec0003800000 */
.L_x_9972:
[----:B------:R-:W-:Y:S01]  /*4330*/  LOP3.LUT R6, R23, 0x80000000, R6, 0x48, !PT ;  /* 0x8000000017067812 */ /* 0x000fe200078e4806 */
[----:B------:R-:W-:Y:S06]  /*4340*/  BRA `(.L_x_9978) ;  /* 0x00000000000c7947 */ /* 0x000fec0003800000 */
.L_x_9971:
[----:B------:R-:W0:Y:S01]  /*4350*/  MUFU.RSQ R6, -QNAN ;  /* 0xffc0000000067908 */ /* 0x000e220000001400 */
[----:B------:R-:W-:Y:S05]  /*4360*/  BRA `(.L_x_9978) ;  /* 0x0000000000047947 */ /* 0x000fea0003800000 */
.L_x_9970:
[----:B------:R-:W-:-:S07]  /*4370*/  FADD.FTZ R6, R6, R9 ;  /* 0x0000000906067221 */ /* 0x000fce0000010000 */
.L_x_9978:
[----:B------:R-:W-:Y:S05]  /*4380*/  BSYNC.RECONVERGENT B1 ;  /* 0x0000000000017941 */ /* 0x000fea0003800200 */
.L_x_9968:
[----:B------:R-:W-:Y:S01]  /*4390*/  IMAD.MOV.U32 R13, RZ, RZ, 0x0 ;  /* 0x00000000ff0d7424 */ /* 0x000fe200078e00ff */
[----:B0-----:R-:W-:-:S03]  /*43a0*/  MOV R15, R6 ;  /* 0x00000006000f7202 */ /* 0x001fc60000000f00 */
[----:B------:R-:W-:Y:S05]  /*43b0*/  RET.REL.NODEC R12 `(_Z20SoftmaxBlockSMemImplI22BroadcastScaleMaskLoadIffbLm3EiE11DirectStoreIffEfLi2ELi1024EL9Algorithm0EEvT_T0_ll) ;  /* 0xffffffbc0c107950 */ /* 0x000fea0003c3ffff */
.L_x_9979:
        /* <DEDUP_REMOVED lines=12> */
.L_x_37538:


//--------------------- .text._Z20SoftmaxBlockSMemImplI22BroadcastScaleMaskLoadIffbLm3EiE11DirectStoreIffEfLi2ELi128EL9Algorithm0EEvT_T0_ll --------------------------
	.section	.text._Z20SoftmaxBlockSMemImplI22BroadcastScaleMaskLoadIffbLm3EiE11DirectStoreIffEfLi2ELi128EL9Algorithm0EEvT_T0_ll,"ax",@progbits
	.align	128
        .global         _Z20SoftmaxBlockSMemImplI22BroadcastScaleMaskLoadIffbLm3EiE11DirectStoreIffEfLi2ELi128EL9Algorithm0EEvT_T0_ll
        .type           _Z20SoftmaxBlockSMemImplI22BroadcastScaleMaskLoadIffbLm3EiE11DirectStoreIffEfLi2ELi128EL9Algorithm0EEvT_T0_ll,@function
        .size           _Z20SoftmaxBlockSMemImplI22BroadcastScaleMaskLoadIffbLm3EiE11DirectStoreIffEfLi2ELi128EL9Algorithm0EEvT_T0_ll,(.L_x_37539 - _Z20SoftmaxBlockSMemImplI22BroadcastScaleMaskLoadIffbLm3EiE11DirectStoreIffEfLi2ELi128EL9Algorithm0EEvT_T0_ll)
        .other          _Z20SoftmaxBlockSMemImplI22BroadcastScaleMaskLoadIffbLm3EiE11DirectStoreIffEfLi2ELi128EL9Algorithm0EEvT_T0_ll,@"STO_CUDA_ENTRY STV_DEFAULT"
_Z20SoftmaxBlockSMemImplI22BroadcastScaleMaskLoadIffbLm3EiE11DirectStoreIffEfLi2ELi128EL9Algorithm0EEvT_T0_ll:
.text._Z20SoftmaxBlockSMemImplI22BroadcastScaleMaskLoadIffbLm3EiE11DirectStoreIffEfLi2ELi128EL9Algorithm0EEvT_T0_ll:
        /* <DEDUP_REMOVED lines=22> */
.L_x_9980:
        /* <DEDUP_REMOVED lines=22> */
.L_x_10026:
[----:B01----:R-:W1:Y:S01]  /*02c0*/  S2R R3, SR_TID.X ;  /* 0x0000000000037919 */ /* 0x003e620000002100 */
[----:B------:R-:W-:Y:S01]  /*02d0*/  BSSY.RECONVERGENT B0, `(.L_x_9981) ;  /* 0x000012f000007945 */ /* 0x000fe20003800200 */
[----:B------:R-:W-:Y:S01]  /*02e0*/  IMAD.MOV.U32 R5, RZ, RZ, -0x800000 ;  /* 0xff800000ff057424 */ /* 0x000fe200078e00ff */
[----:B-1----:R-:W-:-:S13]  /*02f0*/  ISETP.GE.AND P0, PT, R3, R8, PT ;  /* 0x000000080300720c */ /* 0x002fda0003f06270 */
[----:B--234-:R-:W-:Y:S05]  /*0300*/  @P0 BRA `(.L_x_9982) ;  /* 0x0000001000ac0947 */ /* 0x01cfea0003800000 */
        /* <DEDUP_REMOVED lines=112> */
.L_x_9984:
[----:B------:R-:W-:Y:S05]  /*0a10*/  BSYNC.RECONVERGENT B1 ;  /* 0x0000000000017941 */ /* 0x000fea0003800200 */
.L_x_9983:
        /* <DEDUP_REMOVED lines=20> */
.L_x_9985:
        /* <DEDUP_REMOVED lines=151> */
[----:B------:R-:W-:Y:S02]  /*14d0*/  IMAD R14, R8, 0x4, R23 ;  /* 0x00000004080e7824 */ /* 0x000fe400078e0217 */
[----:B------:R-:W-:Y:S02]  /*14e0*/  VIADD R3, R3, 0x100 ;  /* 0x0000010003037836 */ /* 0x000fe40000000000 */
        /* <DEDUP_REMOVED lines=13> */
.L_x_9982:
[----:B------:R-:W-:Y:S05]  /*15c0*/  BSYNC.RECONVERGENT B0 ;  /* 0x0000000000007941 */ /* 0x000fea0003800200 */
.L_x_9981:
[----:B------:R-:W2:Y:S01]  /*15d0*/  S2R R18, SR_LANEID ;  /* 0x0000000000127919 */ /* 0x000ea20000000000 */
[----:B------:R-:W-:Y:S01]  /*15e0*/  UMOV UR4, 0xffffffff ;  /* 0xffffffff00047882 */ /* 0x000fe20000000000 */
[----:B------:R-:W3:Y:S01]  /*15f0*/  S2R R21, SR_TID.X ;  /* 0x0000000000157919 */ /* 0x000ee20000002100 */
[C---:B--2---:R-:W-:Y:S02]  /*1600*/  ISETP.GT.AND P0, PT, R18.reuse, 0xf, PT ;  /* 0x0000000f1200780c */ /* 0x044fe40003f04270 */
[C---:B------:R-:W-:Y:S02]  /*1610*/  ISETP.GT.AND P4, PT, R18.reuse, 0x17, PT ;  /* 0x000000171200780c */ /* 0x040fe40003f84270 */
[C---:B------:R-:W-:Y:S02]  /*1620*/  ISETP.GT.AND P3, PT, R18.reuse, 0x1b, PT ;  /* 0x0000001b1200780c */ /* 0x040fe40003f64270 */
[----:B------:R-:W-:Y:S02]  /*1630*/  ISETP.GT.AND P2, PT, R18, 0x1d, PT ;  /* 0x0000001d1200780c */ /* 0x000fe40003f44270 */
[----:B------:R-:W-:-:S02]  /*1640*/  P2R R0, PR, RZ, 0x1 ;  /* 0x00000001ff007803 */ /* 0x000fc40000000000 */
        /* <DEDUP_REMOVED lines=8> */
[----:B------:R-:W2:Y:S02]  /*16d0*/  SHFL.DOWN PT, R14, R5, 0x8, 0x1f ;  /* 0x09001f00050e7f89 */ /* 0x000ea400000e0000 */
[----:B--2---:R-:W-:-:S04]  /*16e0*/  FMNMX R3, R5, R14, !PT ;  /* 0x0000000e05037209 */ /* 0x004fc80007800000 */
[----:B------:R-:W-:-:S05]  /*16f0*/  FSEL R0, R5, R3, P4 ;  /* 0x0000000305007208 */ /* 0x000fca0002000000 */
[----:B------:R2:W3:Y:S02]  /*1700*/  SHFL.DOWN PT, R14, R0, 0x10, 0x1f ;  /* 0x0a001f00000e7f89 */ /* 0x0004e400000e0000 */
.L_x_10032:
[----:B-1----:R-:W-:Y:S02]  /*1710*/  MOV R10, R0 ;  /* 0x00000000000a7202 */ /* 0x002fe40000000f00 */
[----:B------:R-:W-:Y:S01]  /*1720*/  PLOP3.LUT P5, PT, PT, PT, PT, 0x8, 0x80 ;  /* 0x000000000080781c */ /* 0x000fe20003fae170 */
[----:B------:R-:W-:-:S12]  /*1730*/  @P0 BRA `(.L_x_9987) ;  /* 0x0000000000240947 */ /* 0x000fd80003800000 */
[----:B------:R-:W1:Y:S01]  /*1740*/  S2UR UR5, SR_CgaCtaId ;  /* 0x00000000000579c3 */ /* 0x000e620000008800 */
[----:B------:R-:W-:Y:S01]  /*1750*/  ISETP.NE.AND P0, PT, R18, RZ, PT ;  /* 0x000000ff1200720c */ /* 0x000fe20003f05270 */
[----:B------:R-:W-:Y:S01]  /*1760*/  UMOV UR4, 0x400 ;  /* 0x0000040000047882 */ /* 0x000fe20000000000 */
[----:B--2---:R-:W-:Y:S02]  /*1770*/  SHF.R.U32.HI R0, RZ, 0x3, R21 ;  /* 0x00000003ff007819 */ /* 0x004fe40000011615 */
[----:B---3--:R-:W-:Y:S02]  /*1780*/  FMNMX R10, R3, R14, !PT ;  /* 0x0000000e030a7209 */ /* 0x008fe40007800000 */
[----:B------:R-:W-:-:S07]  /*1790*/  LOP3.LUT R3, R0, 0x7c, RZ, 0xc0, !PT ;  /* 0x0000007c00037812 */ /* 0x000fce00078ec0ff */
[----:B------:R-:W-:Y:S01]  /*17a0*/  @!P0 PLOP3.LUT P5, PT, PT, PT, PT, 0x80, 0x8 ;  /* 0x000000000008881c */ /* 0x000fe20003faf070 */
[----:B-1----:R-:W-:-:S09]  /*17b0*/  ULEA UR4, UR5, UR4, 0x18 ;  /* 0x0000000405047291 */ /* 0x002fd2000f8ec0ff */
[----:B------:R1:W-:Y:S03]  /*17c0*/  @!P0 STS [R3+UR4+0x4], R10 ;  /* 0x0000040a03008988 */ /* 0x0003e60008000804 */
.L_x_9987:
[----:B------:R-:W-:Y:S05]  /*17d0*/  WARPSYNC.ALL ;  /* 0x0000000000007948 */ /* 0x000fea0003800000 */
[C---:B------:R-:W-:Y:S01]  /*17e0*/  ISETP.NE.AND P6, PT, R21.reuse, RZ, PT ;  /* 0x000000ff1500720c */ /* 0x040fe20003fc5270 */
[----:B--2---:R-:W1:Y:S01]  /*17f0*/  S2R R0, SR_CgaCtaId ;  /* 0x0000000000007919 */ /* 0x004e620000008800 */
[----:B------:R-:W-:Y:S01]  /*1800*/  MOV R5, 0x400 ;  /* 0x0000040000057802 */ /* 0x000fe20000000f00 */
[----:B------:R-:W2:Y:S01]  /*1810*/  LDCU.64 UR4, c[0x0][0x408] ;  /* 0x00008100ff0477ac */ /* 0x000ea20008000a00 */
[----:B------:R-:W-:Y:S01]  /*1820*/  BSSY.RECONVERGENT B0, `(.L_x_9988) ;  /* 0x0000081000007945 */ /* 0x000fe20003800200 */
[----:B------:R-:W-:Y:S01]  /*1830*/  BAR.SYNC.DEFER_BLOCKING 0x0 ;  /* 0x0000000000007b1d */ /* 0x000fe20000010000 */
[----:B--2---:R-:W-:-:S04]  /*1840*/  ISETP.GE.U32.AND P0, PT, R21, UR4, PT ;  /* 0x0000000415007c0c */ /* 0x004fc8000bf06070 */
[----:B------:R-:W-:Y:S02]  /*1850*/  ISETP.GE.AND.EX P0, PT, RZ, UR5, PT, P0 ;  /* 0x00000005ff007c0c */ /* 0x000fe4000bf06300 */
[----:B-1----:R-:W-:-:S05]  /*1860*/  LEA R3, R0, R5, 0x18 ;  /* 0x0000000500037211 */ /* 0x002fca00078ec0ff */
[----:B------:R-:W1:Y:S04]  /*1870*/  @!P6 LDS.64 R12, [R3+0x8] ;  /* 0x00000800030ce984 */ /* 0x000e680000000a00 */
[----:B------:R-:W2:Y:S01]  /*1880*/  @!P6 LDS R11, [R3+0x10] ;  /* 0x00001000030be984 */ /* 0x000ea20000000800 */
[----:B-1----:R-:W-:-:S04]  /*1890*/  @!P6 FMNMX3 R12, R10, R12, R13, !PT ;  /* 0x0000000c0a0ce276 */ /* 0x002fc8000780000d */
[----:B--2---:R-:W-:Y:S01]  /*18a0*/  @!P6 FMNMX R12, R12, R11, !PT ;  /* 0x0000000b0c0ce209 */ /* 0x004fe20007800000 */
[----:B------:R-:W-:-:S04]  /*18b0*/  IMAD.MOV.U32 R11, RZ, RZ, RZ ;  /* 0x000000ffff0b7224 */ /* 0x000fc800078e00ff */
[----:B------:R1:W-:Y:S01]  /*18c0*/  @!P6 STS [R3+0x18], R12 ;  /* 0x0000180c0300e388 */ /* 0x0003e20000000800 */
[----:B------:R-:W-:Y:S06]  /*18d0*/  BAR.SYNC.DEFER_BLOCKING 0x0 ;  /* 0x0000000000007b1d */ /* 0x000fec0000010000 */
[----:B------:R-:W-:Y:S05]  /*18e0*/  @P0 BRA `(.L_x_9989) ;  /* 0x0000000400d00947 */ /* 0x000fea0003800000 */
[----:B------:R2:W4:Y:S01]  /*18f0*/  LDS R10, [R3+0x18] ;  /* 0x00001800030a7984 */ /* 0x0005220000000800 */
[----:B------:R-:W-:Y:S01]  /*1900*/  LOP3.LUT R23, R4, 0x180, RZ, 0xc0, !PT ;  /* 0x0000018004177812 */ /* 0x000fe200078ec0ff */
[----:B------:R-:W-:Y:S01]  /*1910*/  BSSY.RECONVERGENT B1, `(.L_x_9990) ;  /* 0x0000035000017945 */ /* 0x000fe20003800200 */
[----:B------:R-:W-:Y:S02]  /*1920*/  IMAD.MOV.U32 R11, RZ, RZ, RZ ;  /* 0x000000ffff0b7224 */ /* 0x000fe400078e00ff */
[----:B------:R-:W-:Y:S01]  /*1930*/  ISETP.NE.U32.AND P0, PT, R23, 0x180, PT ;  /* 0x000001801700780c */ /* 0x000fe20003f05070 */
[----:B-1----:R-:W-:-:S03]  /*1940*/  IMAD.MOV.U32 R12, RZ, RZ, R21 ;  /* 0x000000ffff0c7224 */ /* 0x002fc600078e0015 */
[----:B------:R-:W-:-:S13]  /*1950*/  ISETP.NE.AND.EX P0, PT, RZ, RZ, PT, P0 ;  /* 0x000000ffff00720c */ /* 0x000fda0003f05300 */
[----:B--2---:R-:W-:Y:S05]  /*1960*/  @!P0 BRA `(.L_x_9991) ;  /* 0x0000000000bc8947 */ /* 0x004fea0003800000 */
        /* <DEDUP_REMOVED lines=8> */
[C---:B---3--:R-:W-:Y:S01]  /*19f0*/  FADD R14, R12.reuse, -12583039 ;  /* 0xcb40007f0c0e7421 */ /* 0x048fe20000000000 */
[----:B------:R-:W-:-:S03]  /*1a00*/  IMAD.SHL.U32 R12, R12, 0x800000, RZ ;  /* 0x008000000c0c7824 */ /* 0x000fc600078e00ff */
        /* <DEDUP_REMOVED lines=34> */
[----:B------:R-:W-:-:S03]  /*1c30*/  IADD3 R12, PT, PT, R21, 0x180, RZ ;  /* 0x00000180150c7810 */ /* 0x000fc60007ffe0ff */
[----:B------:R-:W-:Y:S01]  /*1c40*/  FADD R11, R11, R20 ;  /* 0x000000140b0b7221 */ /* 0x000fe20000000000 */
[----:B------:R1:W-:Y:S06]  /*1c50*/  STS [R19+0x400], R20 ;  /* 0x0004001413007388 */ /* 0x0003ec0000000800 */
.L_x_9991:
[----:B------:R-:W-:Y:S05]  /*1c60*/  BSYNC.RECONVERGENT B1 ;  /* 0x0000000000017941 */ /* 0x000fea0003800200 */
.L_x_9990:
[----:B------:R-:W-:-:S04]  /*1c70*/  ISETP.GE.U32.AND P0, PT, R4, 0x180, PT ;  /* 0x000001800400780c */ /* 0x000fc80003f06070 */
[----:B------:R-:W-:-:S13]  /*1c80*/  ISETP.GE.U32.AND.EX P0, PT, R9, RZ, PT, P0 ;  /* 0x000000ff0900720c */ /* 0x000fda0003f06100 */
[----:B------:R-:W-:Y:S05]  /*1c90*/  @!P0 BRA `(.L_x_9989) ;  /* 0x0000000000e48947 */ /* 0x000fea0003800000 */
[----:B------:R-:W-:-:S05]  /*1ca0*/  VIADD R5, R5, 0x40 ;  /* 0x0000004005057836 */ /* 0x000fca0000000000 */
[----:B------:R-:W-:-:S07]  /*1cb0*/  LEA R5, R0, R5, 0x18 ;  /* 0x0000000500057211 */ /* 0x000fce00078ec0ff */
.L_x_9992:
[C---:B0-----:R-:W-:Y:S01]  /*1cc0*/  IMAD R0, R12.reuse, 0x4, R5 ;  /* 0x000000040c007824 */ /* 0x041fe200078e0205 */
[----:B------:R-:W-:Y:S01]  /*1cd0*/  MOV R26, 0x3bbb989d ;  /* 0x3bbb989d001a7802 */ /* 0x000fe20000000f00 */
[----:B------:R-:W-:Y:S01]  /*1ce0*/  IMAD.MOV.U32 R28, RZ, RZ, 0x437c0000 ;  /* 0x437c0000ff1c7424 */ /* 0x000fe200078e00ff */
[----:B------:R-:W-:Y:S02]  /*1cf0*/  IADD3 R12, PT, PT, R12, 0x200, RZ ;  /* 0x000002000c0c7810 */ /* 0x000fe40007ffe0ff */
[----:B------:R-:W4:Y:S02]  /*1d00*/  LDS R13, [R0] ;  /* 0x00000000000d7984 */ /* 0x000f240000000800 */
[----:B------:R-:W-:Y:S02]  /*1d10*/  ISETP.GE.U32.AND P0, PT, R12, UR4, PT ;  /* 0x000000040c007c0c */ /* 0x000fe4000bf06070 */
[----:B------:R-:W5:Y:S02]  /*1d20*/  LDS R23, [R0+0x200] ;  /* 0x0002000000177984 */ /* 0x000f640000000800 */
[----:B------:R-:W-:-:S02]  /*1d30*/  ISETP.GE.U32.AND.EX P0, PT, RZ, UR5, PT, P0 ;  /* 0x00000005ff007c0c */ /* 0x000fc4000bf06100 */
[----:B------:R-:W0:Y:S04]  /*1d40*/  LDS R25, [R0+0x400] ;  /* 0x0004000000197984 */ /* 0x000e280000000800 */
[----:B------:R-:W1:Y:S01]  /*1d50*/  LDS R27, [R0+0x600] ;  /* 0x00060000001b7984 */ /* 0x000e620000000800 */
[----:B----4-:R-:W-:-:S04]  /*1d60*/  FADD R15, -R10, R13 ;  /* 0x0000000d0a0f7221 */ /* 0x010fc80000000100 */
[----:B------:R-:W-:Y:S01]  /*1d70*/  FFMA.SAT R13, R15, R26, 0.5 ;  /* 0x3f0000000f0d7423 */ /* 0x000fe2000000201a */
[----:B-----5:R-:W-:-:S03]  /*1d80*/  FADD R23, -R10, R23 ;  /* 0x000000170a177221 */ /* 0x020fc60000000100 */
[----:B------:R-:W-:Y:S01]  /*1d90*/  FFMA.RM R13, R13, R28, 12582913 ;  /* 0x4b4000010d0d7423 */ /* 0x000fe2000000401c */
[C---:B0-----:R-:W-:Y:S01]  /*1da0*/  FADD R25, -R10.reuse, R25 ;  /* 0x000000190a197221 */ /* 0x041fe20000000100 */
[-C--:B---3--:R-:W-:Y:S02]  /*1db0*/  FFMA.SAT R14, R23, R26.reuse, 0.5 ;  /* 0x3f000000170e7423 */ /* 0x088fe4000000201a */
[----:B-12---:R-:W-:Y:S01]  /*1dc0*/  FADD R20, R13, -12583039 ;  /* 0xcb40007f0d147421 */ /* 0x006fe20000000000 */
        /* <DEDUP_REMOVED lines=38> */
.L_x_9989:
[----:B------:R-:W-:Y:S05]  /*2030*/  BSYNC.RECONVERGENT B0 ;  /* 0x0000000000007941 */ /* 0x000fea0003800200 */
.L_x_9988:
[----:B0-----:R-:W0:Y:S01]  /*2040*/  SHFL.DOWN PT, R0, R11, 0x1, 0x1f ;  /* 0x08201f000b007f89 */ /* 0x001e2200000e0000 */
[----:B------:R-:W5:Y:S01]  /*2050*/  S2UR UR5, SR_CgaCtaId ;  /* 0x00000000000579c3 */ /* 0x000f620000008800 */
[----:B------:R-:W-:Y:S01]  /*2060*/  ISETP.GT.AND P0, PT, R18, 0xf, PT ;  /* 0x0000000f1200780c */ /* 0x000fe20003f04270 */
[----:B------:R-:W-:Y:S01]  /*2070*/  UMOV UR4, 0x400 ;  /* 0x0000040000047882 */ /* 0x000fe20000000000 */
[----:B------:R-:W-:Y:S01]  /*2080*/  SHF.R.U32.HI R5, RZ, 0x3, R21 ;  /* 0x00000003ff057819 */ /* 0x000fe20000011615 */
[----:B------:R-:W-:Y:S01]  /*2090*/  UIADD3 UR4, UPT, UPT, UR4, 0x1c, URZ ;  /* 0x0000001c04047890 */ /* 0x000fe2000fffe0ff */
[----:B------:R-:W-:Y:S01]  /*20a0*/  BSSY.RECONVERGENT B0, `(.L_x_9993) ;  /* 0x000016c000007945 */ /* 0x000fe20003800200 */
[----:B------:R-:W1:Y:S01]  /*20b0*/  LDCU.64 UR8, c[0x0][0x3f0] ;  /* 0x00007e00ff0877ac */ /* 0x000e620008000a00 */
[----:B----4-:R-:W-:Y:S01]  /*20c0*/  LOP3.LUT R10, R5, 0x7c, RZ, 0xc0, !PT ;  /* 0x0000007c050a7812 */ /* 0x010fe200078ec0ff */
[----:B------:R-:W4:Y:S01]  /*20d0*/  LDCU.128 UR12, c[0x0][0x3f0] ;  /* 0x00007e00ff0c77ac */ /* 0x000f220008000c00 */
[----:B0-----:R-:W-:Y:S01]  /*20e0*/  @!P1 FADD R11, R0, R11 ;  /* 0x0000000b000b9221 */ /* 0x001fe20000000000 */
[----:B-----5:R-:W-:-:S04]  /*20f0*/  ULEA UR4, UR5, UR4, 0x18 ;  /* 0x0000000405047291 */ /* 0x020fc8000f8ec0ff */
        /* <DEDUP_REMOVED lines=9> */
[----:B------:R-:W-:Y:S01]  /*2190*/  @P5 STS [R10+UR4+0x4], R11 ;  /* 0x0000040b0a005988 */ /* 0x000fe20008000804 */
[----:B------:R-:W-:Y:S06]  /*21a0*/  BAR.SYNC.DEFER_BLOCKING 0x0 ;  /* 0x0000000000007b1d */ /* 0x000fec0000010000 */
[----:B-1-3--:R-:W0:Y:S02]  /*21b0*/  @!P6 LDS.128 R12, [R3+0x20] ;  /* 0x00002000030ce984 */ /* 0x00ae240000000c00 */
[----:B0-----:R-:W-:-:S04]  /*21c0*/  @!P6 FADD R13, R11, R13 ;  /* 0x0000000d0b0de221 */ /* 0x001fc80000000000 */
[----:B------:R-:W-:-:S04]  /*21d0*/  @!P6 FADD R14, R13, R14 ;  /* 0x0000000e0d0ee221 */ /* 0x000fc80000000000 */
[----:B------:R-:W-:-:S05]  /*21e0*/  @!P6 FADD R14, R14, R15 ;  /* 0x0000000f0e0ee221 */ /* 0x000fca0000000000 */
[----:B------:R0:W-:Y:S01]  /*21f0*/  @!P6 STS [R3+0x34], R14 ;  /* 0x0000340e0300e388 */ /* 0x0001e20000000800 */
[----:B------:R-:W-:Y:S06]  /*2200*/  BAR.SYNC.DEFER_BLOCKING 0x0 ;  /* 0x0000000000007b1d */ /* 0x000fec0000010000 */
[----:B----4-:R-:W-:Y:S05]  /*2210*/  @P0 BRA `(.L_x_9994) ;  /* 0x0000001400500947 */ /* 0x010fea0003800000 */
[----:B0-----:R-:W0:Y:S01]  /*2220*/  LDS R3, [R3+0x34] ;  /* 0x0000340003037984 */ /* 0x001e220000000800 */
[----:B------:R-:W-:Y:S01]  /*2230*/  LOP3.LUT R5, RZ, R21, RZ, 0x33, !PT ;  /* 0x00000015ff057212 */ /* 0x000fe200078e33ff */
[----:B------:R-:W-:Y:S04]  /*2240*/  BSSY.RECONVERGENT B3, `(.L_x_9995) ;  /* 0x0000092000037945 */ /* 0x000fe80003800200 */
[----:B------:R-:W-:Y:S02]  /*2250*/  IMAD.IADD R18, R5, 0x1, R8 ;  /* 0x0000000105127824 */ /* 0x000fe400078e0208 */
        /* <DEDUP_REMOVED lines=15> */
[----:B--2---:R-:W-:Y:S05]  /*2350*/  CALL.REL.NOINC `($__internal_162_$__cuda_sm3x_div_rn_noftz_f32_slowpath) ;  /* 0x0000001400a47944 */ /* 0x004fea0003c00000 */
[----:B------:R-:W-:-:S07]  /*2360*/  MOV R14, R0 ;  /* 0x00000000000e7202 */ /* 0x000fce0000000f00 */
.L_x_9998:
[----:B------:R-:W-:Y:S05]  /*2370*/  BSYNC.RECONVERGENT B4 ;  /* 0x0000000000047941 */ /* 0x000fea0003800200 */
.L_x_9997:
        /* <DEDUP_REMOVED lines=13> */
[----:B------:R-:W-:Y:S05]  /*2450*/  CALL.REL.NOINC `($__internal_162_$__cuda_sm3x_div_rn_noftz_f32_slowpath) ;  /* 0x0000001400647944 */ /* 0x000fea0003c00000 */
[----:B------:R-:W-:-:S07]  /*2460*/  MOV R15, R0 ;  /* 0x00000000000f7202 */ /* 0x000fce0000000f00 */
.L_x_10000:
[----:B------:R-:W-:Y:S05]  /*2470*/  BSYNC.RECONVERGENT B4 ;  /* 0x0000000000047941 */ /* 0x000fea0003800200 */
.L_x_9999:
        /* <DEDUP_REMOVED lines=32> */
[----:B------:R-:W-:Y:S05]  /*2680*/  CALL.REL.NOINC `($__internal_162_$__cuda_sm3x_div_rn_noftz_f32_slowpath) ;  /* 0x0000001000d87944 */ /* 0x000fea0003c00000 */
[----:B------:R-:W-:-:S07]  /*2690*/  IMAD.MOV.U32 R14, RZ, RZ, R0 ;  /* 0x000000ffff0e7224 */ /* 0x000fce00078e0000 */
.L_x_10002:
[----:B------:R-:W-:Y:S05]  /*26a0*/  BSYNC.RECONVERGENT B4 ;  /* 0x0000000000047941 */ /* 0x000fea0003800200 */
.L_x_10001:
        /* <DEDUP_REMOVED lines=12> */
[----:B------:R-:W-:Y:S05]  /*2770*/  CALL.REL.NOINC `($__internal_162_$__cuda_sm3x_div_rn_noftz_f32_slowpath) ;  /* 0x00000010009c7944 */ /* 0x000fea0003c00000 */
[----:B------:R-:W-:-:S07]  /*2780*/  IMAD.MOV.U32 R15, RZ, RZ, R0 ;  /* 0x000000ffff0f7224 */ /* 0x000fce00078e0000 */
.L_x_10004:
[----:B------:R-:W-:Y:S05]  /*2790*/  BSYNC.RECONVERGENT B4 ;  /* 0x0000000000047941 */ /* 0x000fea0003800200 */
.L_x_10003:
        /* <DEDUP_REMOVED lines=30> */
.L_x_10006:
[----:B------:R-:W-:Y:S05]  /*2980*/  BSYNC.RECONVERGENT B4 ;  /* 0x0000000000047941 */ /* 0x000fea0003800200 */
.L_x_10005:
        /* <DEDUP_REMOVED lines=14> */
.L_x_10008:
[----:B------:R-:W-:Y:S05]  /*2a70*/  BSYNC.RECONVERGENT B4 ;  /* 0x0000000000047941 */ /* 0x000fea0003800200 */
.L_x_10007:
        /* <DEDUP_REMOVED lines=14> */
.L_x_9996:
[----:B------:R-:W-:Y:S05]  /*2b60*/  BSYNC.RECONVERGENT B3 ;  /* 0x0000000000037941 */ /* 0x000fea0003800200 */
.L_x_9995:
[----:B------:R-:W-:-:S13]  /*2b70*/  ISETP.GE.U32.AND P0, PT, R18, 0x180, PT ;  /* 0x000001801200780c */ /* 0x000fda0003f06070 */
[----:B------:R-:W-:Y:S05]  /*2b80*/  @!P0 BRA `(.L_x_9994) ;  /* 0x0000000800f48947 */ /* 0x000fea0003800000 */
.L_x_10025:
[----:B------:R-:W5:Y:S01]  /*2b90*/  S2UR UR5, SR_CgaCtaId ;  /* 0x00000000000579c3 */ /* 0x000f620000008800 */
[----:B------:R-:W-:Y:S01]  /*2ba0*/  UMOV UR4, 0x400 ;  /* 0x0000040000047882 */ /* 0x000fe20000000000 */
[----:B0-----:R-:W4:Y:S01]  /*2bb0*/  MUFU.RCP R0, R3 ;  /* 0x0000000300007308 */ /* 0x001f220000001000 */
[----:B------:R-:W-:Y:S01]  /*2bc0*/  UIADD3 UR4, UPT, UPT, UR4, 0x40, URZ ;  /* 0x0000004004047890 */ /* 0x000fe2000fffe0ff */
[----:B------:R-:W-:Y:S01]  /*2bd0*/  BSSY.RECONVERGENT B3, `(.L_x_10009) ;  /* 0x000000f000037945 */ /* 0x000fe20003800200 */
[----:B----4-:R-:W-:-:S04]  /*2be0*/  FFMA R11, -R3, R0, 1 ;  /* 0x3f800000030b7423 */ /* 0x010fc80000000100 */
        /* <DEDUP_REMOVED lines=10> */
[----:B-1-3--:R-:W-:-:S07]  /*2c90*/  MOV R12, 0x2cb0 ;  /* 0x00002cb0000c7802 */ /* 0x00afce0000000f00 */
[----:B--2---:R-:W-:Y:S05]  /*2ca0*/  CALL.REL.NOINC `($__internal_162_$__cuda_sm3x_div_rn_noftz_f32_slowpath) ;  /* 0x0000000c00507944 */ /* 0x004fea0003c00000 */
[----:B------:R-:W-:-:S07]  /*2cb0*/  MOV R22, R0 ;  /* 0x0000000000167202 */ /* 0x000fce0000000f00 */
.L_x_10010:
[----:B------:R-:W-:Y:S05]  /*2cc0*/  BSYNC.RECONVERGENT B3 ;  /* 0x0000000000037941 */ /* 0x000fea0003800200 */
.L_x_10009:
[----:B------:R-:W-:Y:S01]  /*2cd0*/  IMAD R18, R8, 0x4, R25 ;  /* 0x0000000408127824 */ /* 0x000fe200078e0219 */
        /* <DEDUP_REMOVED lines=12> */
[----:B--2---:R-:W-:Y:S05]  /*2da0*/  CALL.REL.NOINC `($__internal_162_$__cuda_sm3x_div_rn_noftz_f32_slowpath) ;  /* 0x0000000c00107944 */ /* 0x004fea0003c00000 */
[----:B------:R-:W-:-:S07]  /*2db0*/  MOV R23, R0 ;  /* 0x0000000000177202 */ /* 0x000fce0000000f00 */
.L_x_10012:
[----:B------:R-:W-:Y:S05]  /*2dc0*/  BSYNC.RECONVERGENT B3 ;  /* 0x0000000000037941 */ /* 0x000fea0003800200 */
.L_x_10011:
[----:B------:R-:W0:Y:S01]  /*2dd0*/  LDS R24, [R25+0x200] ;  /* 0x0002000019187984 */ /* 0x000e220000000800 */
[----:B------:R-:W-:Y:S01]  /*2de0*/  IMAD.SHL.U32 R10, R5, 0x2, RZ ;  /* 0x00000002050a7824 */ /* 0x000fe200078e00ff */
[----:B--2---:R-:W1:Y:S01]  /*2df0*/  MUFU.RCP R20, R3 ;  /* 0x0000000300147308 */ /* 0x004e620000001000 */
        /* <DEDUP_REMOVED lines=25> */
[----:B------:R-:W-:Y:S05]  /*2f90*/  CALL.REL.NOINC `($__internal_162_$__cuda_sm3x_div_rn_noftz_f32_slowpath) ;  /* 0x0000000800947944 */ /* 0x000fea0003c00000 */
[----:B------:R-:W-:-:S07]  /*2fa0*/  IMAD.MOV.U32 R20, RZ, RZ, R0 ;  /* 0x000000ffff147224 */ /* 0x000fce00078e0000 */
.L_x_10014:
[----:B------:R-:W-:Y:S05]  /*2fb0*/  BSYNC.RECONVERGENT B3 ;  /* 0x0000000000037941 */ /* 0x000fea0003800200 */
.L_x_10013:
        /* <DEDUP_REMOVED lines=14> */
.L_x_10016:
[----:B------:R-:W-:Y:S05]  /*30a0*/  BSYNC.RECONVERGENT B3 ;  /* 0x0000000000037941 */ /* 0x000fea0003800200 */
.L_x_10015:
        /* <DEDUP_REMOVED lines=24> */
[----:B------:R-:W-:Y:S05]  /*3230*/  CALL.REL.NOINC `($__internal_162_$__cuda_sm3x_div_rn_noftz_f32_slowpath) ;  /* 0x0000000400ec7944 */ /* 0x000fea0003c00000 */
[----:B------:R-:W-:-:S07]  /*3240*/  IMAD.MOV.U32 R14, RZ, RZ, R0 ;  /* 0x000000ffff0e7224 */ /* 0x000fce00078e0000 */
.L_x_10018:
[----:B------:R-:W-:Y:S05]  /*3250*/  BSYNC.RECONVERGENT B3 ;  /* 0x0000000000037941 */ /* 0x000fea0003800200 */
.L_x_10017:
        /* <DEDUP_REMOVED lines=14> */
.L_x_10020:
[----:B------:R-:W-:Y:S05]  /*3340*/  BSYNC.RECONVERGENT B3 ;  /* 0x0000000000037941 */ /* 0x000fea0003800200 */
.L_x_10019:
        /* <DEDUP_REMOVED lines=28> */
[----:B------:R-:W-:Y:S05]  /*3510*/  CALL.REL.NOINC `($__internal_162_$__cuda_sm3x_div_rn_noftz_f32_slowpath) ;  /* 0x0000000400347944 */ /* 0x000fea0003c00000 */
[----:B------:R-:W-:-:S07]  /*3520*/  IMAD.MOV.U32 R20, RZ, RZ, R0 ;  /* 0x000000ffff147224 */ /* 0x000fce00078e0000 */
.L_x_10022:
[----:B------:R-:W-:Y:S05]  /*3530*/  BSYNC.RECONVERGENT B3 ;  /* 0x0000000000037941 */ /* 0x000fea0003800200 */
.L_x_10021:
        /* <DEDUP_REMOVED lines=14> */
.L_x_10024:
[----:B------:R-:W-:Y:S05]  /*3620*/  BSYNC.RECONVERGENT B3 ;  /* 0x0000000000037941 */ /* 0x000fea0003800200 */
.L_x_10023:
        /* <DEDUP_REMOVED lines=19> */
.L_x_9994:
[----:B------:R-:W-:Y:S05]  /*3760*/  BSYNC.RECONVERGENT B0 ;  /* 0x0000000000007941 */ /* 0x000fea0003800200 */
.L_x_9993:
[----:B------:R-:W5:Y:S01]  /*3770*/  LDCU.64 UR4, c[0x0][0x400] ;  /* 0x00008000ff0477ac */ /* 0x000f620008000a00 */
[----:B------:R-:W-:-:S05]  /*3780*/  IADD3 R17, P0, PT, R2, R17, RZ ;  /* 0x0000001102117210 */ /* 0x000fca0007f1e0ff */
[----:B------:R-:W-:Y:S01]  /*3790*/  IMAD.X R16, RZ, RZ, R16, P0 ;  /* 0x000000ffff107224 */ /* 0x000fe200000e0610 */
[----:B-----5:R-:W-:-:S04]  /*37a0*/  ISETP.GE.U32.AND P0, PT, R17, UR4, PT ;  /* 0x0000000411007c0c */ /* 0x020fc8000bf06070 */
[----:B------:R-:W-:-:S13]  /*37b0*/  ISETP.GE.AND.EX P0, PT, R16, UR5, PT, P0 ;  /* 0x0000000510007c0c */ /* 0x000fda000bf06300 */
[----:B------:R-:W-:Y:S05]  /*37c0*/  @!P0 BRA `(.L_x_10026) ;  /* 0xffffffc800bc8947 */ /* 0x000fea000383ffff */
[----:B------:R-:W-:Y:S05]  /*37d0*/  EXIT ;  /* 0x000000000000794d */ /* 0x000fea0003800000 */
.L_x_9986:
[----:B------:R-:W-:Y:S01]  /*37e0*/  MOV R13, R5 ;  /* 0x00000005000d7202 */ /* 0x000fe20000000f00 */
[----:B------:R-:W-:Y:S01]  /*37f0*/  IMAD.MOV.U32 R12, RZ, RZ, 0x1 ;  /* 0x00000001ff0c7424 */ /* 0x000fe200078e00ff */
[----:B-1----:R-:W-:Y:S01]  /*3800*/  MOV R15, 0xffffffff ;  /* 0xffffffff000f7802 */ /* 0x002fe20000000f00 */
[----:B------:R-:W-:-:S07]  /*3810*/  IMAD.MOV.U32 R11, RZ, RZ, 0x1f ;  /* 0x0000001fff0b7424 */ /* 0x000fce00078e00ff */
[----:B0-----:R-:W-:Y:S05]  /*3820*/  WARPSYNC.COLLECTIVE R15, `(.L_x_10027) ;  /* 0x000000000f087348 */ /* 0x001fea0003c00000 */
[----:B------:R1:W2:Y:S02]  /*3830*/  SHFL.DOWN P6, R14, R13, R12, R11 ;  /* 0x0800000c0d0e7389 */ /* 0x0002a400000c000b */
[----:B012---:R-:W-:Y:S05]  /*3840*/  ENDCOLLECTIVE ;  /* 0x000000000000791b */ /* 0x007fea0003800000 */
.L_x_10027:
[----:B------:R-:W-:Y:S01]  /*3850*/  IMAD.MOV.U32 R12, RZ, RZ, 0x2 ;  /* 0x00000002ff0c7424 */ /* 0x000fe200078e00ff */
[----:B------:R-:W-:-:S05]  /*3860*/  @!P1 FMNMX R5, R14, R5, !PT ;  /* 0x000000050e059209 */ /* 0x000fca0007800000 */
[----:B------:R-:W-:-:S07]  /*3870*/  IMAD.MOV.U32 R13, RZ, RZ, R5 ;  /* 0x000000ffff0d7224 */ /* 0x000fce00078e0005 */
[----:B------:R-:W-:Y:S05]  /*3880*/  WARPSYNC.COLLECTIVE R15, `(.L_x_10028) ;  /* 0x000000000f087348 */ /* 0x000fea0003c00000 */
[----:B------:R0:W1:Y:S02]  /*3890*/  SHFL.DOWN P6, R14, R13, R12, R11 ;  /* 0x0800000c0d0e7389 */ /* 0x00006400000c000b */
[----:B01----:R-:W-:Y:S05]  /*38a0*/  ENDCOLLECTIVE ;  /* 0x000000000000791b */ /* 0x003fea0003800000 */
.L_x_10028:
[----:B------:R-:W-:Y:S01]  /*38b0*/  IMAD.MOV.U32 R12, RZ, RZ, 0x4 ;  /* 0x00000004ff0c7424 */ /* 0x000fe200078e00ff */
[----:B------:R-:W-:-:S04]  /*38c0*/  @!P2 FMNMX R5, R5, R14, !PT ;  /* 0x0000000e0505a209 */ /* 0x000fc80007800000 */
[----:B------:R-:W-:-:S07]  /*38d0*/  MOV R13, R5 ;  /* 0x00000005000d7202 */ /* 0x000fce0000000f00 */
[----:B------:R-:W-:Y:S05]  /*38e0*/  WARPSYNC.COLLECTIVE R15, `(.L_x_10029) ;  /* 0x000000000f087348 */ /* 0x000fea0003c00000 */
[----:B------:R0:W1:Y:S02]  /*38f0*/  SHFL.DOWN P6, R14, R13, R12, R11 ;  /* 0x0800000c0d0e7389 */ /* 0x00006400000c000b */
[----:B01----:R-:W-:Y:S05]  /*3900*/  ENDCOLLECTIVE ;  /* 0x000000000000791b */ /* 0x003fea0003800000 */
.L_x_10029:
[----:B------:R-:W-:Y:S01]  /*3910*/  HFMA2 R12, -RZ, RZ, 0, 4.76837158203125e-07 ;  /* 0x00000008ff0c7431 */ /* 0x000fe200000001ff */
[----:B------:R-:W-:-:S05]  /*3920*/  @!P3 FMNMX R5, R5, R14, !PT ;  /* 0x0000000e0505b209 */ /* 0x000fca0007800000 */
[----:B------:R-:W-:-:S07]  /*3930*/  IMAD.MOV.U32 R13, RZ, RZ, R5 ;  /* 0x000000ffff0d7224 */ /* 0x000fce00078e0005 */
[----:B------:R-:W-:Y:S05]  /*3940*/  WARPSYNC.COLLECTIVE R15, `(.L_x_10030) ;  /* 0x000000000f087348 */ /* 0x000fea0003c00000 */
[----:B------:R0:W1:Y:S02]  /*3950*/  SHFL.DOWN P6, R14, R13, R12, R11 ;  /* 0x0800000c0d0e7389 */ /* 0x00006400000c000b */
[----:B01----:R-:W-:Y:S05]  /*3960*/  ENDCOLLECTIVE ;  /* 0x000000000000791b */ /* 0x003fea0003800000 */
.L_x_10030:
[----:B------:R-:W-:Y:S01]  /*3970*/  IMAD.MOV.U32 R12, RZ, RZ, 0x10 ;  /* 0x00000010ff0c7424 */ /* 0x000fe200078e00ff */
[----:B------:R-:W-:-:S04]  /*3980*/  FMNMX R3, R5, R14, !PT ;  /* 0x0000000e05037209 */ /* 0x000fc80007800000 */
[----:B------:R-:W-:-:S05]  /*3990*/  FSEL R0, R5, R3, P4 ;  /* 0x0000000305007208 */ /* 0x000fca0002000000 */
[----:B------:R-:W-:-:S07]  /*39a0*/  IMAD.MOV.U32 R13, RZ, RZ, R0 ;  /* 0x000000ffff0d7224 */ /* 0x000fce00078e0000 */
[----:B------:R-:W-:Y:S05]  /*39b0*/  WARPSYNC.COLLECTIVE R15, `(.L_x_10031) ;  /* 0x000000000f087348 */ /* 0x000fea0003c00000 */
[----:B------:R0:W1:Y:S02]  /*39c0*/  SHFL.DOWN P6, R14, R13, R12, R11 ;  /* 0x0800000c0d0e7389 */ /* 0x00006400000c000b */
[----:B01----:R-:W-:Y:S05]  /*39d0*/  ENDCOLLECTIVE ;  /* 0x000000000000791b */ /* 0x003fea0003800000 */
.L_x_10031:
[----:B------:R-:W-:Y:S05]  /*39e0*/  BRA `(.L_x_10032) ;  /* 0xffffffdc00487947 */ /* 0x000fea000383ffff */
        .weak           $__internal_162_$__cuda_sm3x_div_rn_noftz_f32_slowpath
        .type           $__internal_162_$__cuda_sm3x_div_rn_noftz_f32_slowpath,@function
        .size           $__internal_162_$__cuda_sm3x_div_rn_noftz_f32_slowpath,(.L_x_37539 - $__internal_162_$__cuda_sm3x_div_rn_noftz_f32_slowpath)
$__internal_162_$__cuda_sm3x_div_rn_noftz_f32_slowpath:
        /* <DEDUP_REMOVED lines=35> */
.L_x_10034:
        /* <DEDUP_REMOVED lines=51> */
.L_x_10041:
[----:B------:R-:W-:-:S04]  /*3f50*/  LOP3.LUT R0, R0, 0x80000000, RZ, 0xc0, !PT ;  /* 0x8000000000007812 */ /* 0x000fc800078ec0ff */
[----:B------:R-:W-:Y:S01]  /*3f60*/  LOP3.LUT R0, R0, 0x7f800000, RZ, 0xfc, !PT ;  /* 0x7f80000000007812 */ /* 0x000fe200078efcff */
[----:B------:R-:W-:Y:S06]  /*3f70*/  BRA `(.L_x_10042) ;  /* 0x0000000000047947 */ /* 0x000fec0003800000 */
.L_x_10040:
[----:B------:R-:W-:-:S07]  /*3f80*/  LEA R0, R24, R0, 0x17 ;  /* 0x0000000018007211 */ /* 0x000fce00078eb8ff */
.L_x_10042:
[----:B------:R-:W-:Y:S05]  /*3f90*/  BSYNC.RECONVERGENT B2 ;  /* 0x0000000000027941 */ /* 0x000fea0003800200 */
.L_x_10039:
[----:B------:R-:W-:Y:S05]  /*3fa0*/  BRA `(.L_x_10043) ;  /* 0x0000000000207947 */ /* 0x000fea0003800000 */
.L_x_10038:
[----:B------:R-:W-:-:S04]  /*3fb0*/  LOP3.LUT R0, R29, 0x80000000, R0, 0x48, !PT ;  /* 0x800000001d007812 */ /* 0x000fc800078e4800 */
[----:B------:R-:W-:Y:S01]  /*3fc0*/  LOP3.LUT R0, R0, 0x7f800000, RZ, 0xfc, !PT ;  /* 0x7f80000000007812 */ /* 0x000fe200078efcff */
[----:B------:R-:W-:Y:S06]  /*3fd0*/  BRA `(.L_x_10043) ;  /* 0x0000000000147947 */ /* 0x000fec0003800000 */
.L_x_10037:
[----:B------:R-:W-:Y:S01]  /*3fe0*/  LOP3.LUT R0, R29, 0x80000000, R0, 0x48, !PT ;  /* 0x800000001d007812 */ /* 0x000fe200078e4800 */
[----:B------:R-:W-:Y:S06]  /*3ff0*/  BRA `(.L_x_10043) ;  /* 0x00000000000c7947 */ /* 0x000fec0003800000 */
.L_x_10036:
[----:B------:R-:W0:Y:S01]  /*4000*/  MUFU.RSQ R0, -QNAN ;  /* 0xffc0000000007908 */ /* 0x000e220000001400 */
[----:B------:R-:W-:Y:S05]  /*4010*/  BRA `(.L_x_10043) ;  /* 0x0000000000047947 */ /* 0x000fea0003800000 */
.L_x_10035:
[----:B------:R-:W-:-:S07]  /*4020*/  FADD.FTZ R0, R0, R3 ;  /* 0x0000000300007221 */ /* 0x000fce0000010000 */
.L_x_10043:
[----:B------:R-:W-:Y:S05]  /*4030*/  BSYNC.RECONVERGENT B1 ;  /* 0x0000000000017941 */ /* 0x000fea0003800200 */
.L_x_10033:
[----:B------:R-:W-:-:S04]  /*4040*/  IMAD.MOV.U32 R13, RZ, RZ, 0x0 ;  /* 0x00000000ff0d7424 */ /* 0x000fc800078e00ff */
[----:B0-----:R-:W-:Y:S05]  /*4050*/  RET.REL.NODEC R12 `(_Z20SoftmaxBlockSMemImplI22BroadcastScaleMaskLoadIffbLm3EiE11DirectStoreIffEfLi2ELi128EL9Algorithm0EEvT_T0_ll) ;  /* 0xffffffbc0ce87950 */ /* 0x001fea0003c3ffff */
.L_x_10044:
        /* <DEDUP_REMOVED lines=10> */
.L_x_37539:


//--------------------- .text._Z15SoftmaxWarpImplI22BroadcastScaleMaskLoadIffbLm3EiE11DirectStoreIffEfLi1ELi32ELi32ELi1ELb1EL9Algorithm0EEvT_T0_ll --------------------------
	.section	.text._Z15SoftmaxWarpImplI22BroadcastScaleMaskLoadIffbLm3EiE11DirectStoreIffEfLi1ELi32ELi32ELi1ELb1EL9Algorithm0EEvT_T0_ll,"ax",@progbits
	.align	128
        .global         _Z15SoftmaxWarpImplI22BroadcastScaleMaskLoadIffbLm3EiE11DirectStoreIffEfLi1ELi32ELi32ELi1ELb1EL9Algorithm0EEvT_T0_ll
        .type           _Z15SoftmaxWarpImplI22BroadcastScaleMaskLoadIffbLm3EiE11DirectStoreIffEfLi1ELi32ELi32ELi1ELb1EL9Algorithm0EEvT_T0_ll,@function
        .size           _Z15SoftmaxWarpImplI22BroadcastScaleMaskLoadIffbLm3EiE11DirectStoreIffEfLi1ELi32ELi32ELi1ELb1EL9Algorithm0EEvT_T0_ll,(.L_x_37540 - _Z15SoftmaxWarpImplI22BroadcastScaleMaskLoadIffbLm3EiE11DirectStoreIffEfLi1ELi32ELi32ELi1ELb1EL9Algorithm0EEvT_T0_ll)
        .other          _Z15SoftmaxWarpImplI22BroadcastScaleMaskLoadIffbLm3EiE11DirectStoreIffEfLi1ELi32ELi32ELi1ELb1EL9Algorithm0EEvT_T0_ll,@"STO_CUDA_ENTRY STV_DEFAULT"
_Z15SoftmaxWarpImplI22BroadcastScaleMaskLoadIffbLm3EiE11DirectStoreIffEfLi1ELi32ELi32ELi1ELb1EL9Algorithm0EEvT_T0_ll:
.text._Z15SoftmaxWarpImplI22BroadcastScaleMaskLoadIffbLm3EiE11DirectStoreIffEfLi1ELi32ELi32ELi1ELb1EL9Algorithm0EEvT_T0_ll:
[----:B------:R-:W0:Y:S01]  /*0000*/  LDC R1, c[0x0][0x37c] ;  /* 0x0000df00ff017b82 */ /* 0x000e220000000800 */
[----:B------:R-:W1:Y:S01]  /*0010*/  LDCU.64 UR4, c[0x0][0x408] ;  /* 0x00008100ff0477ac */ /* 0x000e620008000a00 */
[----:B------:R-:W2:Y:S01]  /*0020*/  LDCU UR50, c[0x0][0x3e0] ;  /* 0x00007c00ff3277ac */ /* 0x000ea20008000800 */
[----:B------:R-:W3:Y:S01]  /*0030*/  LDCU UR51, c[0x0][0x3d0] ;  /* 0x00007a00ff3377ac */ /* 0x000ee20008000800 */
[----:B------:R-:W4:Y:S01]  /*0040*/  LDCU UR52, c[0x0][0x3ec] ;  /* 0x00007d80ff3477ac */ /* 0x000f220008000800 */
        /* <DEDUP_REMOVED lines=24> */
.L_x_10045:
        /* <DEDUP_REMOVED lines=44> */
[----:B-1----:R-:W-:-:S07]  /*0490*/  VIADD R40, R2, 0x3e0 ;  /* 0x000003e002287836 */ /* 0x002fce0000000000 */
.L_x_10176:
[----:B01----:R-:W0:Y:S01]  /*04a0*/  LDC.64 R14, c[0x0][0x408] ;  /* 0x00010200ff0e7b82 */ /* 0x003e220000000a00 */
[----:B------:R-:W-:Y:S01]  /*04b0*/  BSSY.RECONVERGENT B1, `(.L_x_10047) ;  /* 0x0000061000017945 */ /* 0x000fe20003800200 */
[----:B------:R-:W-:Y:S01]  /*04c0*/  IMAD.MOV.U32 R41, RZ, RZ, -0x800000 ;  /* 0xff800000ff297424 */ /* 0x000fe200078e00ff */
[----:B------:R-:W-:Y:S02]  /*04d0*/  MOV R13, 0xff800000 ;  /* 0xff800000000d7802 */ /* 0x000fe40000000f00 */
        /* <DEDUP_REMOVED lines=39> */
[----:B------:R-:W-:-:S11]  /*0750*/  LOP3.LUT R11, R46, R43, RZ, 0x3c, !PT ;  /* 0x0000002b2e0b7212 */ /* 0x000fd600078e3cff */
[----:B------:R-:W-:Y:S01]  /*0760*/  @P3 VIADD R13, R13, 0x1 ;  /* 0x000000010d0d3836 */ /* 0x000fe20000000000 */
[----:B------:R-:W-:-:S03]  /*0770*/  ISETP.GE.AND P3, PT, R11, RZ, PT ;  /* 0x000000ff0b00720c */ /* 0x000fc60003f66270 */
[----:B------:R-:W-:Y:S02]  /*0780*/  IMAD.MOV.U32 R47, RZ, RZ, R13 ;  /* 0x000000ffff2f7224 */ /* 0x000fe400078e000d */
[----:B------:R1:W3:Y:S08]  /*0790*/  F2I.FTZ.U32.TRUNC.NTZ R13, R12 ;  /* 0x0000000c000d7305 */ /* 0x0002f0000021f000 */
[----:B------:R-:W-:Y:S01]  /*07a0*/  @!P3 IMAD.MOV R47, RZ, RZ, -R47 ;  /* 0x000000ffff2fb224 */ /* 0x000fe200078e0a2f */
[----:B------:R-:W-:Y:S01]  /*07b0*/  ISETP.NE.AND P3, PT, R43, RZ, PT ;  /* 0x000000ff2b00720c */ /* 0x000fe20003f65270 */
[----:B-1----:R-:W-:-:S02]  /*07c0*/  IMAD.MOV.U32 R12, RZ, RZ, RZ ;  /* 0x000000ffff0c7224 */ /* 0x002fc400078e00ff */
[----:B---3--:R-:W-:-:S04]  /*07d0*/  IMAD.MOV R11, RZ, RZ, -R13 ;  /* 0x000000ffff0b7224 */ /* 0x008fc800078e0a0d */
[----:B------:R-:W-:-:S06]  /*07e0*/  IMAD R11, R11, R44, RZ ;  /* 0x0000002c0b0b7224 */ /* 0x000fcc00078e02ff */
[----:B------:R-:W-:Y:S01]  /*07f0*/  @!P3 LOP3.LUT R47, RZ, R43, RZ, 0x33, !PT ;  /* 0x0000002bff2fb212 */ /* 0x000fe200078e33ff */
[----:B------:R-:W-:-:S03]  /*0800*/  IMAD.HI.U32 R13, R13, R11, R12 ;  /* 0x0000000b0d0d7227 */ /* 0x000fc600078e000c */
[----:B------:R-:W-:-:S05]  /*0810*/  IADD3 R42, PT, PT, -R47, RZ, RZ ;  /* 0x000000ff2f2a7210 */ /* 0x000fca0007ffe1ff */
[----:B------:R-:W-:Y:S02]  /*0820*/  IMAD R48, R43, R42, R46 ;  /* 0x0000002a2b307224 */ /* 0x000fe400078e022e */
[----:B------:R-:W1:Y:S03]  /*0830*/  LDC.64 R42, c[0x0][0x398] ;  /* 0x0000e600ff2a7b82 */ /* 0x000e660000000a00 */
[----:B------:R-:W-:-:S05]  /*0840*/  IABS R41, R48 ;  /* 0x0000003000297213 */ /* 0x000fca0000000000 */
        /* <DEDUP_REMOVED lines=14> */
[----:B--2---:R-:W-:-:S04]  /*0930*/  ISETP.NE.U32.AND P3, PT, R52, 0x1, PT ;  /* 0x000000013400780c */ /* 0x004fc80003f65070 */
[----:B------:R-:W-:-:S04]  /*0940*/  ISETP.NE.AND.EX P3, PT, R53, RZ, PT, P3 ;  /* 0x000000ff3500720c */ /* 0x000fc80003f65330 */
[----:B------:R-:W-:Y:S02]  /*0950*/  SEL R12, R47, RZ, P3 ;  /* 0x000000ff2f0c7207 */ /* 0x000fe40001800000 */
[----:B-1----:R-:W-:Y:S01]  /*0960*/  ISETP.NE.U32.AND P3, PT, R42, 0x1, PT ;  /* 0x000000012a00780c */ /* 0x002fe20003f65070 */
[----:B------:R-:W-:Y:S02]  /*0970*/  IMAD.MOV R42, RZ, RZ, -R13 ;  /* 0x000000ffff2a7224 */ /* 0x000fe400078e0a0d */
[----:B------:R-:W-:Y:S01]  /*0980*/  IMAD R12, R12, UR48, RZ ;  /* 0x000000300c0c7c24 */ /* 0x000fe2000f8e02ff */
[----:B------:R-:W-:Y:S01]  /*0990*/  ISETP.NE.AND.EX P3, PT, R43, RZ, PT, P3 ;  /* 0x000000ff2b00720c */ /* 0x000fe20003f65330 */
[----:B------:R-:W-:Y:S01]  /*09a0*/  IMAD R11, R45, R42, R48 ;  /* 0x0000002a2d0b7224 */ /* 0x000fe200078e0230 */
[----:B------:R-:W-:Y:S02]  /*09b0*/  SHF.R.S64 R42, RZ, 0x1e, R46 ;  /* 0x0000001eff2a7819 */ /* 0x000fe4000000102e */
        /* <DEDUP_REMOVED lines=16> */
.L_x_10048:
[----:B------:R-:W-:Y:S05]  /*0ac0*/  BSYNC.RECONVERGENT B1 ;  /* 0x0000000000017941 */ /* 0x000fea0003800200 */
.L_x_10047:
        /* <DEDUP_REMOVED lines=33> */
[----:B------:R-:W-:Y:S02]  /*0ce0*/  LOP3.LUT R12, R48, R45, RZ, 0x3c, !PT ;  /* 0x0000002d300c7212 */ /* 0x000fe400078e3cff */
[----:B-1----:R-:W-:-:S04]  /*0cf0*/  IADD3 R42, PT, PT, R46, 0xffffffe, RZ ;  /* 0x0ffffffe2e2a7810 */ /* 0x002fc80007ffe0ff */
[----:B------:R1:W3:Y:S05]  /*0d00*/  F2I.FTZ.U32.TRUNC.NTZ R43, R42 ;  /* 0x0000002a002b7305 */ /* 0x0002ea000021f000 */
[----:B------:R-:W-:Y:S01]  /*0d10*/  @P2 VIADD R11, R11, 0x1 ;  /* 0x000000010b0b2836 */ /* 0x000fe20000000000 */
[----:B------:R-:W-:-:S03]  /*0d20*/  ISETP.GE.AND P2, PT, R12, RZ, PT ;  /* 0x000000ff0c00720c */ /* 0x000fc60003f46270 */
[----:B------:R-:W-:Y:S02]  /*0d30*/  IMAD.MOV.U32 R44, RZ, RZ, R11 ;  /* 0x000000ffff2c7224 */ /* 0x000fe400078e000b */
[----:B-1----:R-:W-:Y:S02]  /*0d40*/  IMAD.MOV.U32 R42, RZ, RZ, RZ ;  /* 0x000000ffff2a7224 */ /* 0x002fe400078e00ff */
[----:B---3--:R-:W-:-:S06]  /*0d50*/  IMAD.MOV R12, RZ, RZ, -R43 ;  /* 0x000000ffff0c7224 */ /* 0x008fcc00078e0a2b */
[----:B------:R-:W-:Y:S01]  /*0d60*/  @!P2 IMAD.MOV R44, RZ, RZ, -R44 ;  /* 0x000000ffff2ca224 */ /* 0x000fe200078e0a2c */
[----:B------:R-:W-:-:S13]  /*0d70*/  ISETP.NE.AND P2, PT, R45, RZ, PT ;  /* 0x000000ff2d00720c */ /* 0x000fda0003f45270 */
[----:B------:R-:W-:-:S04]  /*0d80*/  @!P2 LOP3.LUT R44, RZ, R45, RZ, 0x33, !PT ;  /* 0x0000002dff2ca212 */ /* 0x000fc800078e33ff */
[----:B------:R-:W-:-:S05]  /*0d90*/  IADD3 R11, PT, PT, -R44, RZ, RZ ;  /* 0x000000ff2c0b7210 */ /* 0x000fca0007ffe1ff */
        /* <DEDUP_REMOVED lines=18> */
[----:B--2---:R-:W-:-:S04]  /*0ec0*/  ISETP.NE.U32.AND P2, PT, R54, 0x1, PT ;  /* 0x000000013600780c */ /* 0x004fc80003f45070 */
[----:B------:R-:W-:-:S04]  /*0ed0*/  ISETP.NE.AND.EX P2, PT, R55, RZ, PT, P2 ;  /* 0x000000ff3700720c */ /* 0x000fc80003f45320 */
[----:B------:R-:W-:Y:S02]  /*0ee0*/  SEL R12, R44, RZ, P2 ;  /* 0x000000ff2c0c7207 */ /* 0x000fe40001000000 */
[----:B-1----:R-:W-:Y:S02]  /*0ef0*/  ISETP.NE.U32.AND P2, PT, R42, 0x1, PT ;  /* 0x000000012a00780c */ /* 0x002fe40003f45070 */
[----:B------:R-:W-:Y:S02]  /*0f00*/  SHF.R.S64 R44, RZ, 0x1e, R48 ;  /* 0x0000001eff2c7819 */ /* 0x000fe40000001030 */
[----:B------:R-:W-:Y:S01]  /*0f10*/  ISETP.NE.AND.EX P2, PT, R43, RZ, PT, P2 ;  /* 0x000000ff2b00720c */ /* 0x000fe20003f45320 */
[----:B------:R-:W-:-:S03]  /*0f20*/  IMAD.MOV R43, RZ, RZ, -R11 ;  /* 0x000000ffff2b7224 */ /* 0x000fc600078e0a0b */
[----:B------:R-:W-:Y:S01]  /*0f30*/  SEL R42, R11, RZ, P2 ;  /* 0x000000ff0b2a7207 */ /* 0x000fe20001000000 */
[----:B------:R-:W-:Y:S01]  /*0f40*/  IMAD R11, R51, R43, R46 ;  /* 0x0000002b330b7224 */ /* 0x000fe200078e022e */
[----:B0-----:R-:W-:Y:S01]  /*0f50*/  ISETP.NE.U32.AND P2, PT, R52, 0x1, PT ;  /* 0x000000013400780c */ /* 0x001fe20003f45070 */
[----:B------:R-:W-:-:S03]  /*0f60*/  IMAD R43, R12, UR48, RZ ;  /* 0x000000300c2b7c24 */ /* 0x000fc6000f8e02ff */
        /* <DEDUP_REMOVED lines=14> */
.L_x_10050:
[----:B------:R-:W-:Y:S05]  /*1050*/  BSYNC.RECONVERGENT B1 ;  /* 0x0000000000017941 */ /* 0x000fea0003800200 */
.L_x_10049:
        /* <DEDUP_REMOVED lines=39> */
[----:B------:R1:W3:Y:S02]  /*12d0*/  F2I.FTZ.U32.TRUNC.NTZ R45, R44 ;  /* 0x0000002c002d7305 */ /* 0x0002e4000021f000 */
[----:B------:R-:W-:Y:S01]  /*12e0*/  IMAD.MOV.U32 R46, RZ, RZ, R11 ;  /* 0x000000ffff2e7224 */ /* 0x000fe200078e000b */
[----:B-1----:R-:W-:-:S09]  /*12f0*/  MOV R44, RZ ;  /* 0x000000ff002c7202 */ /* 0x002fd20000000f00 */
[----:B------:R-:W-:Y:S02]  /*1300*/  @!P1 IADD3 R46, PT, PT, -R46, RZ, RZ ;  /* 0x000000ff2e2e9210 */ /* 0x000fe40007ffe1ff */
[----:B------:R-:W-:Y:S01]  /*1310*/  ISETP.NE.AND P1, PT, R47, RZ, PT ;  /* 0x000000ff2f00720c */ /* 0x000fe20003f25270 */
[----:B---3--:R-:W-:-:S12]  /*1320*/  IMAD.MOV R12, RZ, RZ, -R45 ;  /* 0x000000ffff0c7224 */ /* 0x008fd800078e0a2d */
        /* <DEDUP_REMOVED lines=20> */
[----:B--2---:R-:W-:-:S04]  /*1470*/  ISETP.NE.U32.AND P1, PT, R54, 0x1, PT ;  /* 0x000000013600780c */ /* 0x004fc80003f25070 */
[----:B------:R-:W-:-:S04]  /*1480*/  ISETP.NE.AND.EX P1, PT, R55, RZ, PT, P1 ;  /* 0x000000ff3700720c */ /* 0x000fc80003f25310 */
[----:B------:R-:W-:Y:S02]  /*1490*/  SEL R12, R46, RZ, P1 ;  /* 0x000000ff2e0c7207 */ /* 0x000fe40000800000 */
[----:B-1----:R-:W-:Y:S02]  /*14a0*/  ISETP.NE.U32.AND P1, PT, R44, 0x1, PT ;  /* 0x000000012c00780c */ /* 0x002fe40003f25070 */
[----:B------:R-:W-:Y:S01]  /*14b0*/  IADD3 R44, PT, PT, -R11, RZ, RZ ;  /* 0x000000ff0b2c7210 */ /* 0x000fe20007ffe1ff */
[----:B------:R-:W-:Y:S01]  /*14c0*/  IMAD R12, R12, UR48, RZ ;  /* 0x000000300c0c7c24 */ /* 0x000fe2000f8e02ff */
[----:B------:R-:W-:Y:S02]  /*14d0*/  ISETP.NE.AND.EX P1, PT, R45, RZ, PT, P1 ;  /* 0x000000ff2d00720c */ /* 0x000fe40003f25310 */
[----:B------:R-:W-:Y:S02]  /*14e0*/  SHF.R.S64 R46, RZ, 0x1e, R50 ;  /* 0x0000001eff2e7819 */ /* 0x000fe40000001032 */
        /* <DEDUP_REMOVED lines=17> */
.L_x_10052:
[----:B------:R-:W-:Y:S05]  /*1600*/  BSYNC.RECONVERGENT B1 ;  /* 0x0000000000017941 */ /* 0x000fea0003800200 */
.L_x_10051:
        /* <DEDUP_REMOVED lines=37> */
[----:B------:R1:W3:Y:S03]  /*1860*/  F2I.FTZ.U32.TRUNC.NTZ R47, R46 ;  /* 0x0000002e002f7305 */ /* 0x0002e6000021f000 */
[----:B------:R-:W-:Y:S01]  /*1870*/  MOV R45, R11 ;  /* 0x0000000b002d7202 */ /* 0x000fe20000000f00 */
[----:B-1----:R-:W-:-:S08]  /*1880*/  IMAD.MOV.U32 R46, RZ, RZ, RZ ;  /* 0x000000ffff2e7224 */ /* 0x002fd000078e00ff */
[----:B------:R-:W-:Y:S01]  /*1890*/  @!P6 IMAD.MOV R45, RZ, RZ, -R45 ;  /* 0x000000ffff2de224 */ /* 0x000fe200078e0a2d */
[----:B------:R-:W-:Y:S02]  /*18a0*/  ISETP.NE.AND P6, PT, R49, RZ, PT ;  /* 0x000000ff3100720c */ /* 0x000fe40003fc5270 */
[----:B---3--:R-:W-:-:S11]  /*18b0*/  IADD3 R12, PT, PT, RZ, -R47, RZ ;  /* 0x8000002fff0c7210 */ /* 0x008fd60007ffe0ff */
[----:B------:R-:W-:-:S05]  /*18c0*/  @!P6 LOP3.LUT R45, RZ, R49, RZ, 0x33, !PT ;  /* 0x00000031ff2de212 */ /* 0x000fca00078e33ff */
[----:B------:R-:W-:-:S04]  /*18d0*/  IMAD.MOV R11, RZ, RZ, -R45 ;  /* 0x000000ffff0b7224 */ /* 0x000fc800078e0a2d */
[----:B------:R-:W-:Y:S02]  /*18e0*/  IMAD R48, R49, R11, R52 ;  /* 0x0000000b31307224 */ /* 0x000fe400078e0234 */
[----:B------:R-:W-:-:S03]  /*18f0*/  IMAD R11, R12, R53, RZ ;  /* 0x000000350c0b7224 */ /* 0x000fc600078e02ff */
[----:B------:R-:W-:Y:S01]  /*1900*/  IABS R12, R48 ;  /* 0x00000030000c7213 */ /* 0x000fe20000000000 */
[----:B------:R-:W-:Y:S02]  /*1910*/  IMAD.HI.U32 R11, R47, R11, R46 ;  /* 0x0000000b2f0b7227 */ /* 0x000fe400078e002e */
[----:B------:R-:W1:Y:S04]  /*1920*/  LDC.64 R46, c[0x0][0x3a0] ;  /* 0x0000e800ff2e7b82 */ /* 0x000e680000000a00 */
        /* <DEDUP_REMOVED lines=15> */
[----:B------:R-:W-:Y:S01]  /*1a20*/  SEL R12, R45, RZ, P6 ;  /* 0x000000ff2d0c7207 */ /* 0x000fe20003000000 */
[----:B------:R-:W-:Y:S01]  /*1a30*/  IMAD.MOV R45, RZ, RZ, -R11 ;  /* 0x000000ffff2d7224 */ /* 0x000fe200078e0a0b */
[----:B0-----:R-:W-:-:S03]  /*1a40*/  ISETP.NE.U32.AND P6, PT, R54, 0x1, PT ;  /* 0x000000013600780c */ /* 0x001fc60003fc5070 */
[----:B------:R-:W-:Y:S01]  /*1a50*/  IMAD R12, R12, UR48, RZ ;  /* 0x000000300c0c7c24 */ /* 0x000fe2000f8e02ff */
[----:B------:R-:W-:-:S04]  /*1a60*/  ISETP.NE.AND.EX P6, PT, R55, RZ, PT, P6 ;  /* 0x000000ff3700720c */ /* 0x000fc80003fc5360 */
[----:B------:R-:W-:Y:S01]  /*1a70*/  SEL R43, R11, RZ, P6 ;  /* 0x000000ff0b2b7207 */ /* 0x000fe20003000000 */
[----:B------:R-:W-:Y:S01]  /*1a80*/  IMAD R11, R51, R45, R48 ;  /* 0x0000002d330b7224 */ /* 0x000fe200078e0230 */
        /* <DEDUP_REMOVED lines=16> */
.L_x_10054:
[----:B------:R-:W-:Y:S05]  /*1b90*/  BSYNC.RECONVERGENT B1 ;  /* 0x0000000000017941 */ /* 0x000fea0003800200 */
.L_x_10053:
        /* <DEDUP_REMOVED lines=34> */
[----:B------:R-:W-:Y:S02]  /*1dc0*/  LOP3.LUT R12, R54, R47, RZ, 0x3c, !PT ;  /* 0x0000002f360c7212 */ /* 0x000fe400078e3cff */
[----:B0-----:R-:W-:-:S09]  /*1dd0*/  IADD3 R48, PT, PT, R43, 0xffffffe, RZ ;  /* 0x0ffffffe2b307810 */ /* 0x001fd20007ffe0ff */
[----:B------:R-:W-:Y:S01]  /*1de0*/  @P5 VIADD R11, R11, 0x1 ;  /* 0x000000010b0b5836 */ /* 0x000fe20000000000 */
[----:B------:R-:W-:Y:S01]  /*1df0*/  ISETP.GE.AND P5, PT, R12, RZ, PT ;  /* 0x000000ff0c00720c */ /* 0x000fe20003fa6270 */
[----:B------:R0:W1:Y:S02]  /*1e00*/  F2I.FTZ.U32.TRUNC.NTZ R49, R48 ;  /* 0x0000003000317305 */ /* 0x000064000021f000 */
[----:B------:R-:W-:Y:S02]  /*1e10*/  IMAD.MOV.U32 R45, RZ, RZ, R11 ;  /* 0x000000ffff2d7224 */ /* 0x000fe400078e000b */
[----:B0-----:R-:W-:-:S08]  /*1e20*/  IMAD.MOV.U32 R48, RZ, RZ, RZ ;  /* 0x000000ffff307224 */ /* 0x001fd000078e00ff */
[----:B------:R-:W-:Y:S01]  /*1e30*/  @!P5 IMAD.MOV R45, RZ, RZ, -R45 ;  /* 0x000000ffff2dd224 */ /* 0x000fe200078e0a2d */
[----:B------:R-:W-:Y:S01]  /*1e40*/  ISETP.NE.AND P5, PT, R47, RZ, PT ;  /* 0x000000ff2f00720c */ /* 0x000fe20003fa5270 */
[----:B-1----:R-:W-:-:S12]  /*1e50*/  IMAD.MOV R12, RZ, RZ, -R49 ;  /* 0x000000ffff0c7224 */ /* 0x002fd800078e0a31 */
        /* <DEDUP_REMOVED lines=21> */
[----:B--2---:R-:W-:-:S04]  /*1fb0*/  ISETP.NE.U32.AND P5, PT, R56, 0x1, PT ;  /* 0x000000013800780c */ /* 0x004fc80003fa5070 */
[----:B------:R-:W-:-:S04]  /*1fc0*/  ISETP.NE.AND.EX P5, PT, R57, RZ, PT, P5 ;  /* 0x000000ff3900720c */ /* 0x000fc80003fa5350 */
[----:B------:R-:W-:Y:S01]  /*1fd0*/  SEL R12, R45, RZ, P5 ;  /* 0x000000ff2d0c7207 */ /* 0x000fe20002800000 */
[----:B------:R-:W-:Y:S01]  /*1fe0*/  IMAD.MOV R45, RZ, RZ, -R11 ;  /* 0x000000ffff2d7224 */ /* 0x000fe200078e0a0b */
[----:B-1----:R-:W-:-:S03]  /*1ff0*/  ISETP.NE.U32.AND P5, PT, R52, 0x1, PT ;  /* 0x000000013400780c */ /* 0x002fc60003fa5070 */
[----:B------:R-:W-:Y:S01]  /*2000*/  IMAD R12, R12, UR48, RZ ;  /* 0x000000300c0c7c24 */ /* 0x000fe2000f8e02ff */
[----:B------:R-:W-:-:S04]  /*2010*/  ISETP.NE.AND.EX P5, PT, R53, RZ, PT, P5 ;  /* 0x000000ff3500720c */ /* 0x000fc80003fa5350 */
        /* <DEDUP_REMOVED lines=18> */
.L_x_10056:
[----:B------:R-:W-:Y:S05]  /*2140*/  BSYNC.RECONVERGENT B1 ;  /* 0x0000000000017941 */ /* 0x000fea0003800200 */
.L_x_10055:
        /* <DEDUP_REMOVED lines=66> */
[----:B0-----:R-:W-:Y:S02]  /*2570*/  ISETP.NE.U32.AND P4, PT, R54, 0x1, PT ;  /* 0x000000013600780c */ /* 0x001fe40003f85070 */
[----:B------:R-:W-:Y:S01]  /*2580*/  IADD3 R45, PT, PT, -R11, RZ, RZ ;  /* 0x000000ff0b2d7210 */ /* 0x000fe20007ffe1ff */
        /* <DEDUP_REMOVED lines=20> */
.L_x_10058:
[----:B------:R-:W-:Y:S05]  /*26d0*/  BSYNC.RECONVERGENT B1 ;  /* 0x0000000000017941 */ /* 0x000fea0003800200 */
.L_x_10057:
        /* <DEDUP_REMOVED lines=90> */
.L_x_10060:
[----:B------:R-:W-:Y:S05]  /*2c80*/  BSYNC.RECONVERGENT B1 ;  /* 0x0000000000017941 */ /* 0x000fea0003800200 */
.L_x_10059:
        /* <DEDUP_REMOVED lines=19> */
[----:B-1----:R-:W-:Y:S02]  /*2dc0*/  HFMA2 R54, -RZ, RZ, 0, 0 ;  /* 0x00000000ff367431 */ /* 0x002fe400000001ff */
[----:B---3--:R-:W-:-:S04]  /*2dd0*/  IMAD.MOV R12, RZ, RZ, -R55 ;  /* 0x000000ffff0c7224 */ /* 0x008fc800078e0a37 */
        /* <DEDUP_REMOVED lines=16> */
[----:B------:R1:W3:Y:S02]  /*2ee0*/  F2I.FTZ.U32.TRUNC.NTZ R55, R54 ;  /* 0x0000003600377305 */ /* 0x0002e4000021f000 */
[----:B------:R-:W-:Y:S02]  /*2ef0*/  IMAD.MOV.U32 R45, RZ, RZ, R11 ;  /* 0x000000ffff2d7224 */ /* 0x000fe400078e000b */
[----:B-1----:R-:W-:-:S08]  /*2f00*/  IMAD.MOV.U32 R54, RZ, RZ, RZ ;  /* 0x000000ffff367224 */ /* 0x002fd000078e00ff */
[----:B------:R-:W-:Y:S01]  /*2f10*/  @!P2 IMAD.MOV R45, RZ, RZ, -R45 ;  /* 0x000000ffff2da224 */ /* 0x000fe200078e0a2d */
[----:B------:R-:W-:Y:S01]  /*2f20*/  ISETP.NE.AND P2, PT, R47, RZ, PT ;  /* 0x000000ff2f00720c */ /* 0x000fe20003f45270 */
[----:B---3--:R-:W-:-:S12]  /*2f30*/  IMAD.MOV R12, RZ, RZ, -R55 ;  /* 0x000000ffff0c7224 */ /* 0x008fd800078e0a37 */
[----:B------:R-:W-:-:S04]  /*2f40*/  @!P2 LOP3.LUT R45, RZ, R47, RZ, 0x33, !PT ;  /* 0x0000002fff2da212 */ /* 0x000fc800078e33ff */
[----:B------:R-:W-:-:S05]  /*2f50*/  IADD3 R11, PT, PT, -R45, RZ, RZ ;  /* 0x000000ff2d0b7210 */ /* 0x000fca0007ffe1ff */
        /* <DEDUP_REMOVED lines=43> */
.L_x_10062:
[----:B------:R-:W-:Y:S05]  /*3210*/  BSYNC.RECONVERGENT B1 ;  /* 0x0000000000017941 */ /* 0x000fea0003800200 */
.L_x_10061:
        /* <DEDUP_REMOVED lines=90> */
.L_x_10064:
[----:B------:R-:W-:Y:S05]  /*37c0*/  BSYNC.RECONVERGENT B1 ;  /* 0x0000000000017941 */ /* 0x000fea0003800200 */
.L_x_10063:
        /* <DEDUP_REMOVED lines=88> */
.L_x_10066:
[----:B------:R-:W-:Y:S05]  /*3d50*/  BSYNC.RECONVERGENT B1 ;  /* 0x0000000000017941 */ /* 0x000fea0003800200 */
.L_x_10065:
        /* <DEDUP_REMOVED lines=90> */
.L_x_10068:
[----:B------:R-:W-:Y:S05]  /*4300*/  BSYNC.RECONVERGENT B1 ;  /* 0x0000000000017941 */ /* 0x000fea0003800200 */
.L_x_10067:
        /* <DEDUP_REMOVED lines=88> */
.L_x_10070:
[----:B------:R-:W-:Y:S05]  /*4890*/  BSYNC.RECONVERGENT B1 ;  /* 0x0000000000017941 */ /* 0x000fea0003800200 */
.L_x_10069:
        /* <DEDUP_REMOVED lines=90> */
.L_x_10072:
[----:B------:R-:W-:Y:S05]  /*4e40*/  BSYNC.RECONVERGENT B1 ;  /* 0x0000000000017941 */ /* 0x000fea0003800200 */
.L_x_10071:
        /* <DEDUP_REMOVED lines=88> */
.L_x_10074:
[----:B------:R-:W-:Y:S05]  /*53d0*/  BSYNC.RECONVERGENT B1 ;  /* 0x0000000000017941 */ /* 0x000fea0003800200 */
.L_x_10073:
        /* <DEDUP_REMOVED lines=90> */
.L_x_10076:
[----:B------:R-:W-:Y:S05]  /*5980*/  BSYNC.RECONVERGENT B1 ;  /* 0x0000000000017941 */ /* 0x000fea0003800200 */
.L_x_10075:
        /* <DEDUP_REMOVED lines=88> */
.L_x_10078:
[----:B------:R-:W-:Y:S05]  /*5f10*/  BSYNC.RECONVERGENT B1 ;  /* 0x0000000000017941 */ /* 0x000fea0003800200 */
.L_x_10077:
        /* <DEDUP_REMOVED lines=90> */
.L_x_10080:
[----:B------:R-:W-:Y:S05]  /*64c0*/  BSYNC.RECONVERGENT B1 ;  /* 0x0000000000017941 */ /* 0x000fea0003800200 */
.L_x_10079:
        /* <DEDUP_REMOVED lines=63> */
[----:B--2---:R-:W-:Y:S02]  /*68c0*/  ISETP.NE.U32.AND P4, PT, R76, 0x1, PT ;  /* 0x000000014c00780c */ /* 0x004fe40003f85070 */
[----:B------:R-:W-:Y:S02]  /*68d0*/  SHF.R.S64 R76, RZ, 0x1e, R82 ;  /* 0x0000001eff4c7819 */ /* 0x000fe40000001052 */
        /* <DEDUP_REMOVED lines=23> */
.L_x_10082:
[----:B------:R-:W-:Y:S05]  /*6a50*/  BSYNC.RECONVERGENT B1 ;  /* 0x0000000000017941 */ /* 0x000fea0003800200 */
.L_x_10081:
        /* <DEDUP_REMOVED lines=65> */
[----:B--2---:R-:W-:Y:S02]  /*6e70*/  ISETP.NE.U32.AND P3, PT, R78, 0x1, PT ;  /* 0x000000014e00780c */ /* 0x004fe40003f65070 */
[----:B------:R-:W-:Y:S02]  /*6e80*/  SHF.R.S64 R78, RZ, 0x1e, R84 ;  /* 0x0000001eff4e7819 */ /* 0x000fe40000001054 */
        /* <DEDUP_REMOVED lines=23> */
.L_x_10084:
[----:B------:R-:W-:Y:S05]  /*7000*/  BSYNC.RECONVERGENT B1 ;  /* 0x0000000000017941 */ /* 0x000fea0003800200 */
.L_x_10083:
        /* <DEDUP_REMOVED lines=88> */
.L_x_10086:
[----:B------:R-:W-:Y:S05]  /*7590*/  BSYNC.RECONVERGENT B1 ;  /* 0x0000000000017941 */ /* 0x000fea0003800200 */
.L_x_10085:
        /* <DEDUP_REMOVED lines=65> */
[----:B-1----:R-:W-:-:S04]  /*79b0*/  ISETP.NE.U32.AND P1, PT, R82, 0x1, PT ;  /* 0x000000015200780c */ /* 0x002fc80003f25070 */
[----:B------:R-:W-:-:S04]  /*79c0*/  ISETP.NE.AND.EX P1, PT, R83, RZ, PT, P1 ;  /* 0x000000ff5300720c */ /* 0x000fc80003f25310 */
[----:B------:R-:W-:Y:S02]  /*79d0*/  SEL R12, R45, RZ, P1 ;  /* 0x000000ff2d0c7207 */ /* 0x000fe40000800000 */
[----:B--2---:R-:W-:Y:S02]  /*79e0*/  ISETP.NE.U32.AND P1, PT, R86, 0x1, PT ;  /* 0x000000015600780c */ /* 0x004fe40003f25070 */
        /* <DEDUP_REMOVED lines=21> */
.L_x_10088:
[----:B------:R-:W-:Y:S05]  /*7b40*/  BSYNC.RECONVERGENT B1 ;  /* 0x0000000000017941 */ /* 0x000fea0003800200 */
.L_x_10087:
        /* <DEDUP_REMOVED lines=63> */
[----:B-1----:R-:W-:-:S04]  /*7f40*/  ISETP.NE.U32.AND P6, PT, R84, 0x1, PT ;  /* 0x000000015400780c */ /* 0x002fc80003fc5070 */
[----:B------:R-:W-:-:S04]  /*7f50*/  ISETP.NE.AND.EX P6, PT, R85, RZ, PT, P6 ;  /* 0x000000ff5500720c */ /* 0x000fc80003fc5360 */
[----:B------:R-:W-:Y:S01]  /*7f60*/  SEL R12, R45, RZ, P6 ;  /* 0x000000ff2d0c7207 */ /* 0x000fe20003000000 */
[----:B------:R-:W-:Y:S01]  /*7f70*/  IMAD.MOV R45, RZ, RZ, -R11 ;  /* 0x000000ffff2d7224 */ /* 0x000fe200078e0a0b */
[----:B--2---:R-:W-:Y:S02]  /*7f80*/  ISETP.NE.U32.AND P6, PT, R86, 0x1, PT ;  /* 0x000000015600780c */ /* 0x004fe40003fc5070 */
[----:B------:R-:W-:Y:S01]  /*7f90*/  SHF.R.S64 R86, RZ, 0x1e, R90 ;  /* 0x0000001eff567819 */ /* 0x000fe2000000105a */
[----:B------:R-:W-:Y:S01]  /*7fa0*/  IMAD R12, R12, UR48, RZ ;  /* 0x000000300c0c7c24 */ /* 0x000fe2000f8e02ff */
        /* <DEDUP_REMOVED lines=18> */
.L_x_10090:
[----:B------:R-:W-:Y:S05]  /*80d0*/  BSYNC.RECONVERGENT B1 ;  /* 0x0000000000017941 */ /* 0x000fea0003800200 */
.L_x_10089:
        /* <DEDUP_REMOVED lines=90> */
.L_x_10092:
[----:B------:R-:W-:Y:S05]  /*8680*/  BSYNC.RECONVERGENT B1 ;  /* 0x0000000000017941 */ /* 0x000fea0003800200 */
.L_x_10091:
        /* <DEDUP_REMOVED lines=88> */
.L_x_10094:
[----:B------:R-:W-:Y:S05]  /*8c10*/  BSYNC.RECONVERGENT B1 ;  /* 0x0000000000017941 */ /* 0x000fea0003800200 */
.L_x_10093:
        /* <DEDUP_REMOVED lines=90> */
.L_x_10096:
[----:B------:R-:W-:Y:S05]  /*91c0*/  BSYNC.RECONVERGENT B1 ;  /* 0x0000000000017941 */ /* 0x000fea0003800200 */
.L_x_10095:
        /* <DEDUP_REMOVED lines=88> */
.L_x_10098:
[----:B------:R-:W-:Y:S05]  /*9750*/  BSYNC.RECONVERGENT B1 ;  /* 0x0000000000017941 */ /* 0x000fea0003800200 */
.L_x_10097:
        /* <DEDUP_REMOVED lines=44> */
[----:B------:R-:W-:Y:S01]  /*9a20*/  LOP3.LUT R12, R98, R45, RZ, 0x3c, !PT ;  /* 0x0000002d620c7212 */ /* 0x000fe200078e3cff */
[----:B-1----:R-:W-:-:S04]  /*9a30*/  VIADD R14, R51, 0xffffffe ;  /* 0x0ffffffe330e7836 */ /* 0x002fc80000000000 */
[----:B------:R1:W3:Y:S06]  /*9a40*/  F2I.FTZ.U32.TRUNC.NTZ R15, R14 ;  /* 0x0000000e000f7305 */ /* 0x0002ec000021f000 */
[----:B------:R-:W-:Y:S01]  /*9a50*/  @P1 VIADD R11, R11, 0x1 ;  /* 0x000000010b0b1836 */ /* 0x000fe20000000000 */
[----:B------:R-:W-:-:S04]  /*9a60*/  ISETP.GE.AND P1, PT, R12, RZ, PT ;  /* 0x000000ff0c00720c */ /* 0x000fc80003f26270 */
[----:B------:R-:W-:Y:S01]  /*9a70*/  MOV R43, R11 ;  /* 0x0000000b002b7202 */ /* 0x000fe20000000f00 */
[----:B-1----:R-:W-:Y:S01]  /*9a80*/  IMAD.MOV.U32 R14, RZ, RZ, RZ ;  /* 0x000000ffff0e7224 */ /* 0x002fe200078e00ff */
[----:B---3--:R-:W-:-:S07]  /*9a90*/  IADD3 R12, PT, PT, RZ, -R15, RZ ;  /* 0x8000000fff0c7210 */ /* 0x008fce0007ffe0ff */
[----:B------:R-:W-:Y:S01]  /*9aa0*/  @!P1 IMAD.MOV R43, RZ, RZ, -R43 ;  /* 0x000000ffff2b9224 */ /* 0x000fe200078e0a2b */
[----:B------:R-:W-:-:S13]  /*9ab0*/  ISETP.NE.AND P1, PT, R45, RZ, PT ;  /* 0x000000ff2d00720c */ /* 0x000fda0003f25270 */
[----:B------:R-:W-:-:S05]  /*9ac0*/  @!P1 LOP3.LUT R43, RZ, R45, RZ, 0x33, !PT ;  /* 0x0000002dff2b9212 */ /* 0x000fca00078e33ff */
        /* <DEDUP_REMOVED lines=20> */
[----:B------:R-:W-:Y:S01]  /*9c10*/  ISETP.NE.AND.EX P1, PT, R15, RZ, PT, P1 ;  /* 0x000000ff0f00720c */ /* 0x000fe20003f25310 */
[----:B------:R-:W-:-:S03]  /*9c20*/  IMAD.MOV R15, RZ, RZ, -R11 ;  /* 0x000000ffff0f7224 */ /* 0x000fc600078e0a0b */
[----:B------:R-:W-:Y:S02]  /*9c30*/  SEL R12, R43, RZ, P1 ;  /* 0x000000ff2b0c7207 */ /* 0x000fe40000800000 */
[----:B--2---:R-:W-:Y:S02]  /*9c40*/  ISETP.NE.U32.AND P1, PT, R84, 0x1, PT ;  /* 0x000000015400780c */ /* 0x004fe40003f25070 */
[----:B------:R-:W-:Y:S02]  /*9c50*/  SHF.R.S64 R84, RZ, 0x1e, R98 ;  /* 0x0000001eff547819 */ /* 0x000fe40000001062 */
[----:B------:R-:W-:-:S04]  /*9c60*/  ISETP.NE.AND.EX P1, PT, R85, RZ, PT, P1 ;  /* 0x000000ff5500720c */ /* 0x000fc80003f25310 */
        /* <DEDUP_REMOVED lines=18> */
.L_x_10100:
[----:B------:R-:W-:Y:S05]  /*9d90*/  BSYNC.RECONVERGENT B1 ;  /* 0x0000000000017941 */ /* 0x000fea0003800200 */
.L_x_10099:
        /* <DEDUP_REMOVED lines=22> */
[----:B-1----:R-:W-:-:S04]  /*9f00*/  IABS R47, R110 ;  /* 0x0000006e002f7213 */ /* 0x002fc80000000000 */
        /* <DEDUP_REMOVED lines=11> */
[----:B------:R1:W3:Y:S05]  /*9fc0*/  F2I.FTZ.U32.TRUNC.NTZ R15, R14 ;  /* 0x0000000e000f7305 */ /* 0x0002ea000021f000 */
[----:B------:R-:W-:Y:S01]  /*9fd0*/  @P1 VIADD R11, R11, 0x1 ;  /* 0x000000010b0b1836 */ /* 0x000fe20000000000 */
[----:B------:R-:W-:-:S03]  /*9fe0*/  ISETP.NE.AND P1, PT, R45, RZ, PT ;  /* 0x000000ff2d00720c */ /* 0x000fc60003f25270 */
[----:B------:R-:W-:Y:S02]  /*9ff0*/  IMAD.MOV.U32 R43, RZ, RZ, R11 ;  /* 0x000000ffff2b7224 */ /* 0x000fe400078e000b */
[----:B-1----:R-:W-:-:S03]  /*a000*/  HFMA2 R14, -RZ, RZ, 0, 0 ;  /* 0x00000000ff0e7431 */ /* 0x002fc600000001ff */
[----:B------:R-:W-:Y:S01]  /*a010*/  @!P6 IADD3 R43, PT, PT, -R43, RZ, RZ ;  /* 0x000000ff2b2be210 */ /* 0x000fe20007ffe1ff */
[----:B---3--:R-:W-:-:S04]  /*a020*/  IMAD.MOV R12, RZ, RZ, -R15 ;  /* 0x000000ffff0c7224 */ /* 0x008fc800078e0a0f */
        /* <DEDUP_REMOVED lines=28> */
[----:B------:R-:W-:Y:S01]  /*a1f0*/  IMAD R14, R14, UR48, RZ ;  /* 0x000000300e0e7c24 */ /* 0x000fe2000f8e02ff */
        /* <DEDUP_REMOVED lines=16> */
.L_x_10102:
[----:B------:R-:W-:Y:S05]  /*a300*/  BSYNC.RECONVERGENT B1 ;  /* 0x0000000000017941 */ /* 0x000fea0003800200 */
.L_x_10101:
        /* <DEDUP_REMOVED lines=16> */
[----:B---3--:R-:W-:Y:S01]  /*a410*/  MOV R14, RZ ;  /* 0x000000ff000e7202 */ /* 0x008fe20000000f00 */
        /* <DEDUP_REMOVED lines=46> */
[----:B--2---:R-:W-:Y:S02]  /*a700*/  ISETP.NE.U32.AND P1, PT, R84, 0x1, PT ;  /* 0x000000015400780c */ /* 0x004fe40003f25070 */
[----:B------:R-:W-:Y:S01]  /*a710*/  ISETP.NE.AND.EX P5, PT, R15, RZ, PT, P5 ;  /* 0x000000ff0f00720c */ /* 0x000fe20003fa5350 */
[----:B------:R-:W-:Y:S01]  /*a720*/  IMAD.MOV R12, RZ, RZ, -R11 ;  /* 0x000000ffff0c7224 */ /* 0x000fe200078e0a0b */
[----:B------:R-:W-:Y:S02]  /*a730*/  ISETP.NE.AND.EX P1, PT, R85, RZ, PT, P1 ;  /* 0x000000ff5500720c */ /* 0x000fe40003f25310 */
[----:B0-----:R-:W-:Y:S01]  /*a740*/  ISETP.NE.U32.AND P6, PT, R86, 0x1, PT ;  /* 0x000000015600780c */ /* 0x001fe20003fc5070 */
        /* <DEDUP_REMOVED lines=19> */
.L_x_10104:
[----:B------:R-:W-:Y:S05]  /*a880*/  BSYNC.RECONVERGENT B1 ;  /* 0x0000000000017941 */ /* 0x000fea0003800200 */
.L_x_10103:
        /* <DEDUP_REMOVED lines=13> */
[----:B-1----:R-:W-:-:S07]  /*a960*/  ISETP.NE.AND P6, PT, R110, RZ, PT ;  /* 0x000000ff6e00720c */ /* 0x002fce0003fc5270 */
[----:B---3--:R-:W1:Y:S02]  /*a970*/  MUFU.RCP R11, R11 ;  /* 0x0000000b000b7308 */ /* 0x008e640000001000 */
[----:B-1----:R-:W-:-:S06]  /*a980*/  IADD3 R14, PT, PT, R11, 0xffffffe, RZ ;  /* 0x0ffffffe0b0e7810 */ /* 0x002fcc0007ffe0ff */
[----:B------:R1:W3:Y:S02]  /*a990*/  F2I.FTZ.U32.TRUNC.NTZ R15, R14 ;  /* 0x0000000e000f7305 */ /* 0x0002e4000021f000 */
[----:B-1----:R-:W-:Y:S02]  /*a9a0*/  IMAD.MOV.U32 R14, RZ, RZ, RZ ;  /* 0x000000ffff0e7224 */ /* 0x002fe400078e00ff */
[----:B---3--:R-:W-:-:S04]  /*a9b0*/  IMAD.MOV R12, RZ, RZ, -R15 ;  /* 0x000000ffff0c7224 */ /* 0x008fc800078e0a0f */
[----:B------:R-:W-:Y:S01]  /*a9c0*/  IMAD R47, R12, R43, RZ ;  /* 0x0000002b0c2f7224 */ /* 0x000fe200078e02ff */
[----:B------:R-:W-:-:S03]  /*a9d0*/  IABS R12, R104 ;  /* 0x00000068000c7213 */ /* 0x000fc60000000000 */
[----:B------:R-:W-:Y:S01]  /*a9e0*/  IMAD.HI.U32 R47, R15, R47, R14 ;  /* 0x0000002f0f2f7227 */ /* 0x000fe200078e000e */
        /* <DEDUP_REMOVED lines=17> */
[----:B------:R-:W-:Y:S01]  /*ab00*/  MOV R43, R11 ;  /* 0x0000000b002b7202 */ /* 0x000fe20000000f00 */
[----:B-1----:R-:W-:-:S04]  /*ab10*/  IMAD.MOV.U32 R14, RZ, RZ, RZ ;  /* 0x000000ffff0e7224 */ /* 0x002fc800078e00ff */
[----:B------:R-:W-:Y:S01]  /*ab20*/  @!P5 IMAD.MOV R43, RZ, RZ, -R43 ;  /* 0x000000ffff2bd224 */ /* 0x000fe200078e0a2b */
[----:B------:R-:W-:Y:S01]  /*ab30*/  @!P4 LOP3.LUT R43, RZ, R45, RZ, 0x33, !PT ;  /* 0x0000002dff2bc212 */ /* 0x000fe200078e33ff */
[----:B---3--:R-:W-:-:S03]  /*ab40*/  IMAD.MOV R12, RZ, RZ, -R15 ;  /* 0x000000ffff0c7224 */ /* 0x008fc600078e0a0f */
        /* <DEDUP_REMOVED lines=13> */
[----:B------:R-:W-:Y:S02]  /*ac20*/  LOP3.LUT R12, R45, R110, RZ, 0x3c, !PT ;  /* 0x0000006e2d0c7212 */ /* 0x000fe400078e3cff */
[----:B-1----:R-:W-:Y:S02]  /*ac30*/  ISETP.NE.U32.AND P4, PT, R14, 0x1, PT ;  /* 0x000000010e00780c */ /* 0x002fe40003f85070 */
[----:B------:R-:W-:-:S07]  /*ac40*/  ISETP.GE.AND P5, PT, R12, RZ, PT ;  /* 0x000000ff0c00720c */ /* 0x000fce0003fa6270 */
[----:B------:R-:W-:Y:S01]  /*ac50*/  @P1 VIADD R11, R11, 0x1 ;  /* 0x000000010b0b1836 */ /* 0x000fe20000000000 */
[----:B--2---:R-:W-:Y:S02]  /*ac60*/  ISETP.NE.U32.AND P1, PT, R84, 0x1, PT ;  /* 0x000000015400780c */ /* 0x004fe40003f25070 */
[----:B------:R-:W-:-:S03]  /*ac70*/  SHF.R.S64 R84, RZ, 0x1e, R104 ;  /* 0x0000001eff547819 */ /* 0x000fc60000001068 */
[----:B------:R-:W-:Y:S02]  /*ac80*/  @!P5 IADD3 R11, PT, PT, -R11, RZ, RZ ;  /* 0x000000ff0b0bd210 */ /* 0x000fe40007ffe1ff */
[----:B------:R-:W-:Y:S02]  /*ac90*/  @!P6 LOP3.LUT R11, RZ, R110, RZ, 0x33, !PT ;  /* 0x0000006eff0be212 */ /* 0x000fe400078e33ff */
[----:B------:R-:W-:Y:S02]  /*aca0*/  ISETP.NE.AND.EX P5, PT, R15, RZ, PT, P4 ;  /* 0x000000ff0f00720c */ /* 0x000fe40003fa5340 */
[----:B------:R-:W-:Y:S01]  /*acb0*/  ISETP.NE.AND.EX P4, PT, R85, RZ, PT, P1 ;  /* 0x000000ff5500720c */ /* 0x000fe20003f85310 */
[----:B------:R-:W-:Y:S01]  /*acc0*/  IMAD.MOV R12, RZ, RZ, -R11 ;  /* 0x000000ffff0c7224 */ /* 0x000fe200078e0a0b */
[----:B0-----:R-:W-:Y:S02]  /*acd0*/  ISETP.NE.U32.AND P1, PT, R86, 0x1, PT ;  /* 0x000000015600780c */ /* 0x001fe40003f25070 */
[----:B------:R-:W-:Y:S01]  /*ace0*/  SEL R14, R43, RZ, P5 ;  /* 0x000000ff2b0e7207 */ /* 0x000fe20002800000 */
[----:B------:R-:W-:Y:S01]  /*acf0*/  IMAD R12, R110, R12, R45 ;  /* 0x0000000c6e0c7224 */ /* 0x000fe200078e022d */
[----:B------:R-:W-:-:S02]  /*ad00*/  ISETP.NE.AND.EX P1, PT, R87, RZ, PT, P1 ;  /* 0x000000ff5700720c */ /* 0x000fc40003f25310 */
[----:B------:R-:W-:Y:S01]  /*ad10*/  SEL R11, R11, RZ, P4 ;  /* 0x000000ff0b0b7207 */ /* 0x000fe20002000000 */
[----:B------:R-:W-:Y:S01]  /*ad20*/  IMAD R14, R14, UR48, RZ ;  /* 0x000000300e0e7c24 */ /* 0x000fe2000f8e02ff */
        /* <DEDUP_REMOVED lines=13> */
.L_x_10106:
[----:B------:R-:W-:Y:S05]  /*ae00*/  BSYNC.RECONVERGENT B1 ;  /* 0x0000000000017941 */ /* 0x000fea0003800200 */
.L_x_10105:
        /* <DEDUP_REMOVED lines=15> */
[----:B-1----:R-:W-:-:S06]  /*af00*/  VIADD R14, R11, 0xffffffe ;  /* 0x0ffffffe0b0e7836 */ /* 0x002fcc0000000000 */
[----:B------:R1:W3:Y:S02]  /*af10*/  F2I.FTZ.U32.TRUNC.NTZ R15, R14 ;  /* 0x0000000e000f7305 */ /* 0x0002e4000021f000 */
[----:B-1----:R-:W-:Y:S01]  /*af20*/  IMAD.MOV.U32 R14, RZ, RZ, RZ ;  /* 0x000000ffff0e7224 */ /* 0x002fe200078e00ff */
[----:B---3--:R-:W-:-:S05]  /*af30*/  IADD3 R12, PT, PT, RZ, -R15, RZ ;  /* 0x8000000fff0c7210 */ /* 0x008fca0007ffe0ff */
[----:B------:R-:W-:Y:S01]  /*af40*/  IMAD R47, R12, R43, RZ ;  /* 0x0000002b0c2f7224 */ /* 0x000fe200078e02ff */
[----:B------:R-:W-:-:S03]  /*af50*/  IABS R12, R106 ;  /* 0x0000006a000c7213 */ /* 0x000fc60000000000 */
[----:B------:R-:W-:Y:S01]  /*af60*/  IMAD.HI.U32 R47, R15, R47, R14 ;  /* 0x0000002f0f2f7227 */ /* 0x000fe200078e000e */
[----:B------:R-:W-:-:S05]  /*af70*/  IABS R15, R110 ;  /* 0x0000006e000f7213 */ /* 0x000fca0000000000 */
        /* <DEDUP_REMOVED lines=17> */
[----:B-1----:R-:W-:-:S03]  /*b090*/  HFMA2 R14, -RZ, RZ, 0, 0 ;  /* 0x00000000ff0e7431 */ /* 0x002fc600000001ff */
[----:B------:R-:W-:Y:S02]  /*b0a0*/  @!P4 IADD3 R43, PT, PT, -R43, RZ, RZ ;  /* 0x000000ff2b2bc210 */ /* 0x000fe40007ffe1ff */
[----:B------:R-:W-:Y:S01]  /*b0b0*/  @!P3 LOP3.LUT R43, RZ, R45, RZ, 0x33, !PT ;  /* 0x0000002dff2bb212 */ /* 0x000fe200078e33ff */
[----:B---3--:R-:W-:-:S04]  /*b0c0*/  IMAD.MOV R12, RZ, RZ, -R15 ;  /* 0x000000ffff0c7224 */ /* 0x008fc800078e0a0f */
        /* <DEDUP_REMOVED lines=14> */
[----:B-1----:R-:W-:Y:S02]  /*b1b0*/  ISETP.NE.U32.AND P3, PT, R14, 0x1, PT ;  /* 0x000000010e00780c */ /* 0x002fe40003f65070 */
[----:B------:R-:W-:-:S07]  /*b1c0*/  ISETP.GE.AND P4, PT, R12, RZ, PT ;  /* 0x000000ff0c00720c */ /* 0x000fce0003f86270 */
[----:B------:R-:W-:Y:S01]  /*b1d0*/  @P1 VIADD R11, R11, 0x1 ;  /* 0x000000010b0b1836 */ /* 0x000fe20000000000 */
[----:B--2---:R-:W-:Y:S02]  /*b1e0*/  ISETP.NE.U32.AND P1, PT, R84, 0x1, PT ;  /* 0x000000015400780c */ /* 0x004fe40003f25070 */
[----:B------:R-:W-:-:S03]  /*b1f0*/  SHF.R.S64 R84, RZ, 0x1e, R106 ;  /* 0x0000001eff547819 */ /* 0x000fc6000000106a */
[----:B------:R-:W-:Y:S01]  /*b200*/  @!P4 IMAD.MOV R11, RZ, RZ, -R11 ;  /* 0x000000ffff0bc224 */ /* 0x000fe200078e0a0b */
[----:B------:R-:W-:Y:S02]  /*b210*/  @!P5 LOP3.LUT R11, RZ, R110, RZ, 0x33, !PT ;  /* 0x0000006eff0bd212 */ /* 0x000fe400078e33ff */
[----:B------:R-:W-:Y:S02]  /*b220*/  ISETP.NE.AND.EX P4, PT, R15, RZ, PT, P3 ;  /* 0x000000ff0f00720c */ /* 0x000fe40003f85330 */
[----:B------:R-:W-:Y:S02]  /*b230*/  IADD3 R12, PT, PT, -R11, RZ, RZ ;  /* 0x000000ff0b0c7210 */ /* 0x000fe40007ffe1ff */
[----:B------:R-:W-:Y:S02]  /*b240*/  ISETP.NE.AND.EX P3, PT, R85, RZ, PT, P1 ;  /* 0x000000ff5500720c */ /* 0x000fe40003f65310 */
[----:B0-----:R-:W-:Y:S01]  /*b250*/  ISETP.NE.U32.AND P1, PT, R86, 0x1, PT ;  /* 0x000000015600780c */ /* 0x001fe20003f25070 */
[----:B------:R-:W-:Y:S01]  /*b260*/  IMAD R12, R110, R12, R45 ;  /* 0x0000000c6e0c7224 */ /* 0x000fe200078e022d */
[----:B------:R-:W-:-:S02]  /*b270*/  SEL R14, R43, RZ, P4 ;  /* 0x000000ff2b0e7207 */ /* 0x000fc40002000000 */
[----:B------:R-:W-:Y:S02]  /*b280*/  ISETP.NE.AND.EX P1, PT, R87, RZ, PT, P1 ;  /* 0x000000ff5700720c */ /* 0x000fe40003f25310 */
        /* <DEDUP_REMOVED lines=15> */
.L_x_10108:
[----:B------:R-:W-:Y:S05]  /*b380*/  BSYNC.RECONVERGENT B1 ;  /* 0x0000000000017941 */ /* 0x000fea0003800200 */
.L_x_10107:
        /* <DEDUP_REMOVED lines=17> */
[----:B-1----:R-:W-:Y:S01]  /*b4a0*/  MOV R14, RZ ;  /* 0x000000ff000e7202 */ /* 0x002fe20000000f00 */
[----:B---3--:R-:W-:-:S04]  /*b4b0*/  IMAD.MOV R12, RZ, RZ, -R15 ;  /* 0x000000ffff0c7224 */ /* 0x008fc800078e0a0f */
[----:B------:R-:W-:Y:S01]  /*b4c0*/  IMAD R47, R12, R43, RZ ;  /* 0x0000002b0c2f7224 */ /* 0x000fe200078e02ff */
[----:B------:R-:W-:-:S03]  /*b4d0*/  IABS R12, R108 ;  /* 0x0000006c000c7213 */ /* 0x000fc60000000000 */
[----:B------:R-:W-:Y:S01]  /*b4e0*/  IMAD.HI.U32 R47, R15, R47, R14 ;  /* 0x0000002f0f2f7227 */ /* 0x000fe200078e000e */
        /* <DEDUP_REMOVED lines=35> */
[----:B------:R-:W-:Y:S02]  /*b720*/  LOP3.LUT R12, R45, R110, RZ, 0x3c, !PT ;  /* 0x0000006e2d0c7212 */ /* 0x000fe400078e3cff */
[----:B-1----:R-:W-:Y:S02]  /*b730*/  ISETP.NE.U32.AND P2, PT, R14, 0x1, PT ;  /* 0x000000010e00780c */ /* 0x002fe40003f45070 */
[----:B------:R-:W-:-:S07]  /*b740*/  ISETP.GE.AND P3, PT, R12, RZ, PT ;  /* 0x000000ff0c00720c */ /* 0x000fce0003f66270 */
[----:B------:R-:W-:Y:S02]  /*b750*/  @P1 IADD3 R11, PT, PT, R11, 0x1, RZ ;  /* 0x000000010b0b1810 */ /* 0x000fe40007ffe0ff */
[----:B--2---:R-:W-:Y:S02]  /*b760*/  ISETP.NE.U32.AND P1, PT, R84, 0x1, PT ;  /* 0x000000015400780c */ /* 0x004fe40003f25070 */
[----:B------:R-:W-:Y:S02]  /*b770*/  SHF.R.S64 R84, RZ, 0x1e, R108 ;  /* 0x0000001eff547819 */ /* 0x000fe4000000106c */
[----:B------:R-:W-:Y:S01]  /*b780*/  @!P3 IMAD.MOV R11, RZ, RZ, -R11 ;  /* 0x000000ffff0bb224 */ /* 0x000fe200078e0a0b */
[----:B------:R-:W-:Y:S02]  /*b790*/  @!P4 LOP3.LUT R11, RZ, R110, RZ, 0x33, !PT ;  /* 0x0000006eff0bc212 */ /* 0x000fe400078e33ff */
[----:B------:R-:W-:Y:S02]  /*b7a0*/  ISETP.NE.AND.EX P3, PT, R15, RZ, PT, P2 ;  /* 0x000000ff0f00720c */ /* 0x000fe40003f65320 */
[----:B------:R-:W-:Y:S01]  /*b7b0*/  ISETP.NE.AND.EX P2, PT, R85, RZ, PT, P1 ;  /* 0x000000ff5500720c */ /* 0x000fe20003f45310 */
[----:B------:R-:W-:Y:S01]  /*b7c0*/  IMAD.MOV R12, RZ, RZ, -R11 ;  /* 0x000000ffff0c7224 */ /* 0x000fe200078e0a0b */
[----:B0-----:R-:W-:-:S02]  /*b7d0*/  ISETP.NE.U32.AND P1, PT, R86, 0x1, PT ;  /* 0x000000015600780c */ /* 0x001fc40003f25070 */
[----:B------:R-:W-:Y:S01]  /*b7e0*/  SEL R14, R43, RZ, P3 ;  /* 0x000000ff2b0e7207 */ /* 0x000fe20001800000 */
[----:B------:R-:W-:Y:S01]  /*b7f0*/  IMAD R12, R110, R12, R45 ;  /* 0x0000000c6e0c7224 */ /* 0x000fe200078e022d */
        /* <DEDUP_REMOVED lines=16> */
.L_x_10110:
[----:B------:R-:W-:Y:S05]  /*b900*/  BSYNC.RECONVERGENT B1 ;  /* 0x0000000000017941 */ /* 0x000fea0003800200 */
.L_x_10109:
        /* <DEDUP_REMOVED lines=59> */
[----:B------:R-:W-:Y:S01]  /*bcc0*/  FADD R15, R42, -12583039 ;  /* 0xcb40007f2a0f7421 */ /* 0x000fe20000000000 */
[-C--:B------:R-:W-:Y:S01]  /*bcd0*/  FFMA.SAT R47, R46, R11.reuse, 0.5 ;  /* 0x3f0000002e2f7423 */ /* 0x080fe2000000200b */
[----:B------:R-:W-:Y:S01]  /*bce0*/  FFMA R13, R86, 1.4426950216293334961, -R13 ;  /* 0x3fb8aa3b560d7823 */ /* 0x000fe2000000080d */
[----:B------:R-:W-:Y:S01]  /*bcf0*/  FFMA R67, R112, 1.4426950216293334961, -R45 ;  /* 0x3fb8aa3b70437823 */ /* 0x000fe2000000082d */
[----:B------:R-:W-:Y:S01]  /*bd00*/  FFMA R15, R110, 1.4426950216293334961, -R15 ;  /* 0x3fb8aa3b6e0f7823 */ /* 0x000fe2000000080f */
[-C--:B------:R-:W-:Y:S01]  /*bd10*/  FFMA.RM R45, R47, R12.reuse, 12582913 ;  /* 0x4b4000012f2d7423 */ /* 0x080fe2000000400c */
[----:B------:R-:W-:Y:S01]  /*bd20*/  FFMA R79, R86, 1.925963033500011079e-08, R13 ;  /* 0x32a57060564f7823 */ /* 0x000fe2000000000d */
[-C--:B------:R-:W-:Y:S01]  /*bd30*/  FFMA.SAT R49, R54, R11.reuse, 0.5 ;  /* 0x3f00000036317423 */ /* 0x080fe2000000200b */
[----:B------:R-:W-:Y:S01]  /*bd40*/  FFMA R77, R110, 1.925963033500011079e-08, R15 ;  /* 0x32a570606e4d7823 */ /* 0x000fe2000000000f */
[----:B------:R-:W-:Y:S01]  /*bd50*/  FADD R13, R45, -12583039 ;  /* 0xcb40007f2d0d7421 */ /* 0x000fe20000000000 */
[-C--:B------:R-:W-:Y:S01]  /*bd60*/  FFMA.SAT R15, R50, R11.reuse, 0.5 ;  /* 0x3f000000320f7423 */ /* 0x080fe2000000200b */
[-C--:B------:R-:W-:Y:S01]  /*bd70*/  FFMA.SAT R47, R52, R11.reuse, 0.5 ;  /* 0x3f000000342f7423 */ /* 0x080fe2000000200b */
[-C--:B------:R-:W-:Y:S01]  /*bd80*/  FFMA.RM R48, R49, R12.reuse, 12582913 ;  /* 0x4b40000131307423 */ /* 0x080fe2000000400c */
[----:B------:R-:W-:Y:S01]  /*bd90*/  FFMA R13, R46, 1.4426950216293334961, -R13 ;  /* 0x3fb8aa3b2e0d7823 */ /* 0x000fe2000000080d */
[-C--:B------:R-:W-:Y:S01]  /*bda0*/  FFMA.RM R72, R15, R12.reuse, 12582913 ;  /* 0x4b4000010f487423 */ /* 0x080fe2000000400c */
[-C--:B------:R-:W-:Y:S01]  /*bdb0*/  FFMA.RM R47, R47, R12.reuse, 12582913 ;  /* 0x4b4000012f2f7423 */ /* 0x080fe2000000400c */
[----:B------:R-:W-:Y:S01]  /*bdc0*/  FADD R49, R48, -12583039 ;  /* 0xcb40007f30317421 */ /* 0x000fe20000000000 */
[----:B------:R-:W-:Y:S01]  /*bdd0*/  FFMA R46, R46, 1.925963033500011079e-08, R13 ;  /* 0x32a570602e2e7823 */ /* 0x000fe2000000000d */
[----:B------:R-:W-:Y:S01]  /*bde0*/  FADD R13, R72, -12583039 ;  /* 0xcb40007f480d7421 */ /* 0x000fe20000000000 */
[----:B------:R-:W-:Y:S01]  /*bdf0*/  FADD R15, R47, -12583039 ;  /* 0xcb40007f2f0f7421 */ /* 0x000fe20000000000 */
[-C--:B------:R-:W-:Y:S01]  /*be00*/  FFMA.SAT R51, R56, R11.reuse, 0.5 ;  /* 0x3f00000038337423 */ /* 0x080fe2000000200b */
[----:B------:R-:W-:Y:S01]  /*be10*/  FFMA R69, R54, 1.4426950216293334961, -R49 ;  /* 0x3fb8aa3b36457823 */ /* 0x000fe20000000831 */
[----:B------:R-:W-:Y:S01]  /*be20*/  FFMA R13, R50, 1.4426950216293334961, -R13 ;  /* 0x3fb8aa3b320d7823 */ /* 0x000fe2000000080d */
[----:B------:R-:W-:Y:S01]  /*be30*/  FFMA R15, R52, 1.4426950216293334961, -R15 ;  /* 0x3fb8aa3b340f7823 */ /* 0x000fe2000000080f */
[-C--:B------:R-:W-:Y:S01]  /*be40*/  FFMA.RM R49, R51, R12.reuse, 12582913 ;  /* 0x4b40000133317423 */ /* 0x080fe2000000400c */
[-C--:B------:R-:W-:Y:S01]  /*be50*/  FFMA.SAT R51, R60, R11.reuse, 0.5 ;  /* 0x3f0000003c337423 */ /* 0x080fe2000000200b */
[----:B------:R-:W-:Y:S01]  /*be60*/  FFMA R75, R50, 1.925963033500011079e-08, R13 ;  /* 0x32a57060324b7823 */ /* 0x000fe2000000000d */
[----:B------:R-:W-:Y:S01]  /*be70*/  FFMA R73, R52, 1.925963033500011079e-08, R15 ;  /* 0x32a5706034497823 */ /* 0x000fe2000000000f */
[----:B------:R-:W-:Y:S01]  /*be80*/  FADD R13, R49, -12583039 ;  /* 0xcb40007f310d7421 */ /* 0x000fe20000000000 */
[-C--:B------:R-:W-:Y:S01]  /*be90*/  FFMA.SAT R15, R58, R11.reuse, 0.5 ;  /* 0x3f0000003a0f7423 */ /* 0x080fe2000000200b */
[-C--:B------:R-:W-:Y:S01]  /*bea0*/  FFMA.SAT R53, R62, R11.reuse, 0.5 ;  /* 0x3f0000003e357423 */ /* 0x080fe2000000200b */
[----:B------:R-:W-:Y:S01]  /*beb0*/  FFMA.SAT R57, R68, R11, 0.5 ;  /* 0x3f00000044397423 */ /* 0x000fe2000000200b */
[----:B------:R-:W-:Y:S01]  /*bec0*/  FFMA R13, R56, 1.4426950216293334961, -R13 ;  /* 0x3fb8aa3b380d7823 */ /* 0x000fe2000000080d */
[-C--:B------:R-:W-:Y:S01]  /*bed0*/  FFMA.RM R50, R15, R12.reuse, 12582913 ;  /* 0x4b4000010f327423 */ /* 0x080fe2000000400c */
[----:B------:R-:W-:Y:S01]  /*bee0*/  FFMA.RM R15, R51, R12, 12582913 ;  /* 0x4b400001330f7423 */ /* 0x000fe2000000400c */
[----:B------:R-:W-:Y:S01]  /*bef0*/  FFMA R69, R54, 1.925963033500011079e-08, R69 ;  /* 0x32a5706036457823 */ /* 0x000fe20000000045 */
[----:B------:R-:W-:Y:S01]  /*bf00*/  FFMA R71, R56, 1.925963033500011079e-08, R13 ;  /* 0x32a5706038477823 */ /* 0x000fe2000000000d */
[----:B------:R-:W-:Y:S01]  /*bf10*/  FADD R13, R50, -12583039 ;  /* 0xcb40007f320d7421 */ /* 0x000fe20000000000 */
[----:B------:R-:W-:Y:S01]  /*bf20*/  FADD R51, R15, -12583039 ;  /* 0xcb40007f0f337421 */ /* 0x000fe20000000000 */
[----:B------:R-:W0:Y:S01]  /*bf30*/  MUFU.EX2 R46, R46 ;  /* 0x0000002e002e7308 */ /* 0x000e220000000800 */
[----:B------:R-:W-:Y:S01]  /*bf40*/  SHF.L.U32 R45, R45, 0x17, RZ ;  /* 0x000000172d2d7819 */ /* 0x000fe200000006ff */
[----:B------:R-:W-:Y:S01]  /*bf50*/  FFMA R13, R58, 1.4426950216293334961, -R13 ;  /* 0x3fb8aa3b3a0d7823 */ /* 0x000fe2000000080d */
[----:B------:R-:W-:Y:S01]  /*bf60*/  FFMA R65, R60, 1.4426950216293334961, -R51 ;  /* 0x3fb8aa3b3c417823 */ /* 0x000fe20000000833 */
[----:B------:R-:W-:Y:S01]  /*bf70*/  SHF.L.U32 R41, R41, 0x17, RZ ;  /* 0x0000001729297819 */ /* 0x000fe200000006ff */
[----:B------:R-:W-:-:S02]  /*bf80*/  IMAD.SHL.U32 R49, R49, 0x800000, RZ ;  /* 0x0080000031317824 */ /* 0x000fc400078e00ff */
[----:B------:R-:W-:Y:S01]  /*bf90*/  FFMA R51, R58, 1.925963033500011079e-08, R13 ;  /* 0x32a570603a337823 */ /* 0x000fe2000000000d */
[-C--:B------:R-:W-:Y:S01]  /*bfa0*/  FFMA.SAT R13, R14, R11.reuse, 0.5 ;  /* 0x3f0000000e0d7423 */ /* 0x080fe2000000200b */
[----:B------:R-:W1:Y:S01]  /*bfb0*/  MUFU.EX2 R75, R75 ;  /* 0x0000004b004b7308 */ /* 0x000e620000000800 */
[----:B------:R-:W-:Y:S01]  /*bfc0*/  FFMA R65, R60, 1.925963033500011079e-08, R65 ;  /* 0x32a570603c417823 */ /* 0x000fe20000000041 */
[----:B------:R-:W-:Y:S02]  /*bfd0*/  IMAD.SHL.U32 R47, R47, 0x800000, RZ ;  /* 0x008000002f2f7824 */ /* 0x000fe400078e00ff */
[-C--:B------:R-:W-:Y:S01]  /*bfe0*/  FFMA.RM R52, R13, R12.reuse, 12582913 ;  /* 0x4b4000010d347423 */ /* 0x080fe2000000400c */
[----:B------:R-:W-:Y:S01]  /*bff0*/  FFMA.RM R13, R53, R12, 12582913 ;  /* 0x4b400001350d7423 */ /* 0x000fe2000000400c */
[----:B------:R-:W-:Y:S01]  /*c000*/  FFMA R67, R112, 1.925963033500011079e-08, R67 ;  /* 0x32a5706070437823 */ /* 0x000fe20000000043 */
[----:B------:R-:W-:Y:S02]  /*c010*/  IMAD.SHL.U32 R42, R42, 0x800000, RZ ;  /* 0x008000002a2a7824 */ /* 0x000fe400078e00ff */
[----:B------:R-:W-:Y:S01]  /*c020*/  FADD R53, R52, -12583039 ;  /* 0xcb40007f34357421 */ /* 0x000fe20000000000 */
[----:B------:R-:W-:Y:S01]  /*c030*/  FADD R55, R13, -12583039 ;  /* 0xcb40007f0d377421 */ /* 0x000fe20000000000 */
[----:B------:R-:W2:Y:S01]  /*c040*/  MUFU.EX2 R84, R71 ;  /* 0x0000004700547308 */ /* 0x000ea20000000800 */
[----:B0-----:R-:W-:Y:S01]  /*c050*/  FMUL R45, R45, R46 ;  /* 0x0000002e2d2d7220 */ /* 0x001fe20000400000 */
[----:B------:R-:W-:Y:S01]  /*c060*/  FFMA R53, R14, 1.4426950216293334961, -R53 ;  /* 0x3fb8aa3b0e357823 */ /* 0x000fe20000000835 */
[----:B------:R-:W-:Y:S01]  /*c070*/  FFMA R55, R62, 1.4426950216293334961, -R55 ;  /* 0x3fb8aa3b3e377823 */ /* 0x000fe20000000837 */
[----:B------:R-:W-:Y:S01]  /*c080*/  IMAD.SHL.U32 R46, R72, 0x800000, RZ ;  /* 0x00800000482e7824 */ /* 0x000fe200078e00ff */
[----:B------:R-:W-:Y:S01]  /*c090*/  SHF.L.U32 R48, R48, 0x17, RZ ;  /* 0x0000001730307819 */ /* 0x000fe200000006ff */
[----:B------:R-:W-:Y:S01]  /*c0a0*/  FFMA R53, R14, 1.925963033500011079e-08, R53 ;  /* 0x32a570600e357823 */ /* 0x000fe20000000035 */
[----:B------:R-:W-:Y:S01]  /*c0b0*/  FFMA R62, R62, 1.925963033500011079e-08, R55 ;  /* 0x32a570603e3e7823 */ /* 0x000fe20000000037 */
[----:B------:R-:W-:Y:S01]  /*c0c0*/  FFMA.SAT R55, R66, R11, 0.5 ;  /* 0x3f00000042377423 */ /* 0x000fe2000000200b */
[-C--:B------:R-:W-:Y:S01]  /*c0d0*/  FFMA.RM R14, R57, R12.reuse, 12582913 ;  /* 0x4b400001390e7423 */ /* 0x080fe2000000400c */
[----:B------:R0:W3:Y:S01]  /*c0e0*/  MUFU.EX2 R60, R79 ;  /* 0x0000004f003c7308 */ /* 0x0000e20000000800 */
[----:B-1----:R-:W-:Y:S01]  /*c0f0*/  FMUL R46, R46, R75 ;  /* 0x0000004b2e2e7220 */ /* 0x002fe20000400000 */
[----:B------:R-:W-:Y:S01]  /*c100*/  FFMA.RM R54, R55, R12, 12582913 ;  /* 0x4b40000137367423 */ /* 0x000fe2000000400c */
[----:B------:R-:W-:Y:S01]  /*c110*/  FADD R57, R14, -12583039 ;  /* 0xcb40007f0e397421 */ /* 0x000fe20000000000 */
[----:B------:R-:W-:Y:S01]  /*c120*/  FFMA.SAT R75, R94, R11, 0.5 ;  /* 0x3f0000005e4b7423 */ /* 0x000fe2000000200b */
[----:B------:R-:W-:-:S02]  /*c130*/  IMAD.SHL.U32 R50, R50, 0x800000, RZ ;  /* 0x0080000032327824 */ /* 0x000fc400078e00ff */
[----:B------:R-:W-:Y:S01]  /*c140*/  FADD R55, R54, -12583039 ;  /* 0xcb40007f36377421 */ /* 0x000fe20000000000 */
[----:B------:R-:W-:Y:S01]  /*c150*/  FFMA R57, R68, 1.4426950216293334961, -R57 ;  /* 0x3fb8aa3b44397823 */ /* 0x000fe20000000839 */
[----:B------:R-:W1:Y:S01]  /*c160*/  MUFU.EX2 R77, R77 ;  /* 0x0000004d004d7308 */ /* 0x000e620000000800 */
[-C--:B0-----:R-:W-:Y:S01]  /*c170*/  FFMA.SAT R79, R78, R11.reuse, 0.5 ;  /* 0x3f0000004e4f7423 */ /* 0x081fe2000000200b */
[----:B------:R-:W-:Y:S01]  /*c180*/  FFMA R55, R66, 1.4426950216293334961, -R55 ;  /* 0x3fb8aa3b42377823 */ /* 0x000fe20000000837 */
[----:B--2---:R-:W-:Y:S01]  /*c190*/  FMUL R49, R49, R84 ;  /* 0x0000005431317220 */ /* 0x004fe20000400000 */
[----:B------:R-:W-:Y:S01]  /*c1a0*/  SHF.L.U32 R15, R15, 0x17, RZ ;  /* 0x000000170f0f7819 */ /* 0x000fe200000006ff */
[----:B------:R-:W-:Y:S02]  /*c1b0*/  IMAD.SHL.U32 R44, R44, 0x800000, RZ ;  /* 0x008000002c2c7824 */ /* 0x000fe400078e00ff */
[----:B------:R-:W-:Y:S01]  /*c1c0*/  FFMA R63, R66, 1.925963033500011079e-08, R55 ;  /* 0x32a57060423f7823 */ /* 0x000fe20000000037 */
[----:B------:R-:W-:Y:S01]  /*c1d0*/  FFMA R55, R68, 1.925963033500011079e-08, R57 ;  /* 0x32a5706044377823 */ /* 0x000fe20000000039 */
[----:B------:R-:W-:Y:S01]  /*c1e0*/  FFMA.SAT R57, R70, R11, 0.5 ;  /* 0x3f00000046397423 */ /* 0x000fe2000000200b */
[----:B------:R-:W0:Y:S01]  /*c1f0*/  MUFU.EX2 R69, R69 ;  /* 0x0000004500457308 */ /* 0x000e220000000800 */
[----:B---3--:R-:W-:Y:S01]  /*c200*/  FMUL R41, R41, R60 ;  /* 0x0000003c29297220 */ /* 0x008fe20000400000 */
[-C--:B------:R-:W-:Y:S01]  /*c210*/  FFMA.RM R60, R79, R12.reuse, 12582913 ;  /* 0x4b4000014f3c7423 */ /* 0x080fe2000000400c */
[----:B------:R-:W-:Y:S01]  /*c220*/  FFMA.RM R56, R57, R12, 12582913 ;  /* 0x4b40000139387423 */ /* 0x000fe2000000400c */
[----:B------:R-:W-:-:S02]  /*c230*/  IMAD.SHL.U32 R43, R43, 0x800000, RZ ;  /* 0x008000002b2b7824 */ /* 0x000fc400078e00ff */
[----:B------:R-:W-:Y:S01]  /*c240*/  FFMA.SAT R83, R64, R11, 0.5 ;  /* 0x3f00000040537423 */ /* 0x000fe2000000200b */
[----:B------:R-:W-:Y:S02]  /*c250*/  IMAD.SHL.U32 R52, R52, 0x800000, RZ ;  /* 0x0080000034347824 */ /* 0x000fe400078e00ff */
[----:B------:R-:W-:Y:S01]  /*c260*/  FADD R57, R56, -12583039 ;  /* 0xcb40007f38397421 */ /* 0x000fe20000000000 */
[----:B------:R-:W2:Y:S01]  /*c270*/  MUFU.EX2 R51, R51 ;  /* 0x0000003300337308 */ /* 0x000ea20000000800 */
[----:B-1----:R-:W-:Y:S01]  /*c280*/  FMUL R42, R42, R77 ;  /* 0x0000004d2a2a7220 */ /* 0x002fe20000400000 */
[----:B------:R-:W-:Y:S01]  /*c290*/  FADD R77, R60, -12583039 ;  /* 0xcb40007f3c4d7421 */ /* 0x000fe20000000000 */
[----:B------:R-:W-:Y:S01]  /*c2a0*/  FFMA R61, R70, 1.4426950216293334961, -R57 ;  /* 0x3fb8aa3b463d7823 */ /* 0x000fe20000000839 */
[----:B------:R-:W-:Y:S02]  /*c2b0*/  IMAD.SHL.U32 R13, R13, 0x800000, RZ ;  /* 0x008000000d0d7824 */ /* 0x000fe400078e00ff */
[----:B------:R-:W-:Y:S01]  /*c2c0*/  FFMA.SAT R79, R108, R11, 0.5 ;  /* 0x3f0000006c4f7423 */ /* 0x000fe2000000200b */
[----:B------:R-:W-:Y:S01]  /*c2d0*/  FFMA R77, R78, 1.4426950216293334961, -R77 ;  /* 0x3fb8aa3b4e4d7823 */ /* 0x000fe2000000084d */
[----:B------:R-:W-:Y:S01]  /*c2e0*/  FFMA R61, R70, 1.925963033500011079e-08, R61 ;  /* 0x32a57060463d7823 */ /* 0x000fe2000000003d */
[----:B------:R-:W1:Y:S01]  /*c2f0*/  MUFU.EX2 R84, R65 ;  /* 0x0000004100547308 */ /* 0x000e620000000800 */
[----:B0-----:R-:W-:Y:S01]  /*c300*/  FMUL R48, R48, R69 ;  /* 0x0000004530307220 */ /* 0x001fe20000400000 */
[-C--:B------:R-:W-:Y:S01]  /*c310*/  FFMA.SAT R69, R88, R11.reuse, 0.5 ;  /* 0x3f00000058457423 */ /* 0x080fe2000000200b */
[----:B------:R-:W-:Y:S01]  /*c320*/  FFMA R78, R78, 1.925963033500011079e-08, R77 ;  /* 0x32a570604e4e7823 */ /* 0x000fe2000000004d */
[----:B------:R-:W-:Y:S01]  /*c330*/  FFMA.SAT R77, R82, R11, 0.5 ;  /* 0x3f000000524d7423 */ /* 0x000fe2000000200b */
[----:B------:R-:W-:-:S02]  /*c340*/  IMAD.SHL.U32 R14, R14, 0x800000, RZ ;  /* 0x008000000e0e7824 */ /* 0x000fc400078e00ff */
[-C--:B------:R-:W-:Y:S01]  /*c350*/  FFMA.RM R69, R69, R12.reuse, 12582913 ;  /* 0x4b40000145457423 */ /* 0x080fe2000000400c */
[-C--:B------:R-:W-:Y:S01]  /*c360*/  FFMA.RM R57, R83, R12.reuse, 12582913 ;  /* 0x4b40000153397423 */ /* 0x080fe2000000400c */
[----:B------:R-:W0:Y:S01]  /*c370*/  MUFU.EX2 R70, R73 ;  /* 0x0000004900467308 */ /* 0x000e220000000800 */
[----:B--2---:R-:W-:Y:S01]  /*c380*/  FMUL R50, R50, R51 ;  /* 0x0000003332327220 */ /* 0x004fe20000400000 */
[----:B------:R-:W-:Y:S01]  /*c390*/  FADD R71, R69, -12583039 ;  /* 0xcb40007f45477421 */ /* 0x000fe20000000000 */
[----:B------:R-:W-:Y:S01]  /*c3a0*/  FFMA.RM R66, R77, R12, 12582913 ;  /* 0x4b4000014d427423 */ /* 0x000fe2000000400c */
[----:B------:R-:W-:Y:S01]  /*c3b0*/  FADD R83, R57, -12583039 ;  /* 0xcb40007f39537421 */ /* 0x000fe20000000000 */
[----:B------:R-:W-:Y:S01]  /*c3c0*/  SHF.L.U32 R54, R54, 0x17, RZ ;  /* 0x0000001736367819 */ /* 0x000fe200000006ff */
[----:B------:R-:W-:Y:S01]  /*c3d0*/  FFMA R71, R88, 1.4426950216293334961, -R71 ;  /* 0x3fb8aa3b58477823 */ /* 0x000fe20000000847 */
[----:B------:R-:W-:Y:S01]  /*c3e0*/  FADD R77, R66, -12583039 ;  /* 0xcb40007f424d7421 */ /* 0x000fe20000000000 */
[----:B------:R-:W2:Y:S01]  /*c3f0*/  MUFU.EX2 R67, R67 ;  /* 0x0000004300437308 */ /* 0x000ea20000000800 */
[----:B-1----:R-:W-:Y:S01]  /*c400*/  FMUL R51, R15, R84 ;  /* 0x000000540f337220 */ /* 0x002fe20000400000 */
[-C--:B------:R-:W-:Y:S01]  /*c410*/  FFMA.SAT R15, R100, R11.reuse, 0.5 ;  /* 0x3f000000640f7423 */ /* 0x080fe2000000200b */
[----:B------:R-:W-:Y:S01]  /*c420*/  FFMA R88, R88, 1.925963033500011079e-08, R71 ;  /* 0x32a5706058587823 */ /* 0x000fe20000000047 */
[----:B------:R-:W-:Y:S01]  /*c430*/  FFMA.SAT R71, R98, R11, 0.5 ;  /* 0x3f00000062477423 */ /* 0x000fe2000000200b */
[----:B------:R-:W-:Y:S01]  /*c440*/  FFMA R77, R82, 1.4426950216293334961, -R77 ;  /* 0x3fb8aa3b524d7823 */ /* 0x000fe2000000084d */
[----:B------:R-:W-:Y:S01]  /*c450*/  FFMA.RM R15, R15, R12, 12582913 ;  /* 0x4b4000010f0f7423 */ /* 0x000fe2000000400c */
[----:B------:R-:W-:Y:S01]  /*c460*/  FFMA R83, R64, 1.4426950216293334961, -R83 ;  /* 0x3fb8aa3b40537823 */ /* 0x000fe20000000853 */
[----:B------:R1:W3:Y:S01]  /*c470*/  MUFU.EX2 R58, R59 ;  /* 0x0000003b003a7308 */ /* 0x0002e20000000800 */
[----:B0-----:R-:W-:Y:S01]  /*c480*/  FMUL R47, R47, R70 ;  /* 0x000000462f2f7220 */ /* 0x001fe20000400000 */
[-C--:B------:R-:W-:Y:S01]  /*c490*/  FFMA.RM R70, R75, R12.reuse, 12582913 ;  /* 0x4b4000014b467423 */ /* 0x080fe2000000400c */
[----:B------:R-:W-:Y:S01]  /*c4a0*/  FADD R65, R15, -12583039 ;  /* 0xcb40007f0f417421 */ /* 0x000fe20000000000 */
[----:B------:R-:W-:Y:S01]  /*c4b0*/  FFMA.RM R71, R71, R12, 12582913 ;  /* 0x4b40000147477423 */ /* 0x000fe2000000400c */
[----:B------:R-:W-:Y:S01]  /*c4c0*/  FFMA R82, R82, 1.925963033500011079e-08, R77 ;  /* 0x32a5706052527823 */ /* 0x000fe2000000004d */
[----:B------:R-:W-:Y:S01]  /*c4d0*/  FADD R73, R70, -12583039 ;  /* 0xcb40007f46497421 */ /* 0x000fe20000000000 */
[----:B------:R-:W-:Y:S01]  /*c4e0*/  FFMA R65, R100, 1.4426950216293334961, -R65 ;  /* 0x3fb8aa3b64417823 */ /* 0x000fe20000000841 */
[----:B------:R-:W0:Y:S01]  /*c4f0*/  MUFU.EX2 R53, R53 ;  /* 0x0000003500357308 */ /* 0x000e220000000800 */
[----:B--2---:R-:W-:Y:S01]  /*c500*/  FMUL R44, R44, R67 ;  /* 0x000000432c2c7220 */ /* 0x004fe20000400000 */
[----:B------:R-:W-:Y:S01]  /*c510*/  FFMA R73, R94, 1.4426950216293334961, -R73 ;  /* 0x3fb8aa3b5e497823 */ /* 0x000fe20000000849 */
[-C--:B-1----:R-:W-:Y:S01]  /*c520*/  FFMA.SAT R59, R74, R11.reuse, 0.5 ;  /* 0x3f0000004a3b7423 */ /* 0x082fe2000000200b */
[-C--:B------:R-:W-:Y:S01]  /*c530*/  FFMA.SAT R67, R90, R11.reuse, 0.5 ;  /* 0x3f0000005a437423 */ /* 0x080fe2000000200b */
[----:B------:R-:W-:Y:S01]  /*c540*/  FFMA R100, R100, 1.925963033500011079e-08, R65 ;  /* 0x32a5706064647823 */ /* 0x000fe20000000041 */
[----:B------:R-:W-:Y:S01]  /*c550*/  FFMA R94, R94, 1.925963033500011079e-08, R73 ;  /* 0x32a570605e5e7823 */ /* 0x000fe20000000049 */
[----:B------:R-:W-:Y:S01]  /*c560*/  FFMA.SAT R73, R96, R11, 0.5 ;  /* 0x3f00000060497423 */ /* 0x000fe2000000200b */
[----:B------:R-:W1:Y:S01]  /*c570*/  MUFU.EX2 R62, R62 ;  /* 0x0000003e003e7308 */ /* 0x000e620000000800 */
[----:B---3--:R-:W-:Y:S01]  /*c580*/  FMUL R43, R43, R58 ;  /* 0x0000003a2b2b7220 */ /* 0x008fe20000400000 */
[-C--:B------:R-:W-:Y:S01]  /*c590*/  FFMA.RM R58, R59, R12.reuse, 12582913 ;  /* 0x4b4000013b3a7423 */ /* 0x080fe2000000400c */
[-C--:B------:R-:W-:Y:S01]  /*c5a0*/  FFMA.RM R72, R73, R12.reuse, 12582913 ;  /* 0x4b40000149487423 */ /* 0x080fe2000000400c */
[----:B------:R-:W-:Y:S01]  /*c5b0*/  FFMA.RM R67, R67, R12, 12582913 ;  /* 0x4b40000143437423 */ /* 0x000fe2000000400c */
[----:B------:R-:W-:Y:S01]  /*c5c0*/  FFMA R64, R64, 1.925963033500011079e-08, R83 ;  /* 0x32a5706040407823 */ /* 0x000fe20000000053 */
[----:B------:R-:W-:Y:S01]  /*c5d0*/  FADD R59, R58, -12583039 ;  /* 0xcb40007f3a3b7421 */ /* 0x000fe20000000000 */
[----:B------:R-:W-:Y:S01]  /*c5e0*/  FADD R73, R72, -12583039 ;  /* 0xcb40007f48497421 */ /* 0x000fe20000000000 */
[----:B------:R-:W-:Y:S01]  /*c5f0*/  FADD R77, R67, -12583039 ;  /* 0xcb40007f434d7421 */ /* 0x000fe20000000000 */
[----:B0-----:R-:W-:Y:S01]  /*c600*/  FMUL R52, R52, R53 ;  /* 0x0000003534347220 */ /* 0x001fe20000400000 */
[----:B------:R-:W-:Y:S01]  /*c610*/  FFMA R59, R74, 1.4426950216293334961, -R59 ;  /* 0x3fb8aa3b4a3b7823 */ /* 0x000fe2000000083b */
[----:B------:R-:W-:Y:S01]  /*c620*/  FFMA R73, R96, 1.4426950216293334961, -R73 ;  /* 0x3fb8aa3b60497823 */ /* 0x000fe20000000849 */
[----:B------:R-:W-:Y:S01]  /*c630*/  FFMA R77, R90, 1.4426950216293334961, -R77 ;  /* 0x3fb8aa3b5a4d7823 */ /* 0x000fe2000000084d */
[----:B------:R0:W2:Y:S01]  /*c640*/  MUFU.EX2 R65, R55 ;  /* 0x0000003700417308 */ /* 0x0000a20000000800 */
[----:B------:R-:W-:Y:S01]  /*c650*/  FFMA R74, R74, 1.925963033500011079e-08, R59 ;  /* 0x32a570604a4a7823 */ /* 0x000fe2000000003b */
[----:B------:R-:W-:Y:S01]  /*c660*/  FFMA R96, R96, 1.925963033500011079e-08, R73 ;  /* 0x32a5706060607823 */ /* 0x000fe20000000049 */
[----:B------:R-:W-:Y:S01]  /*c670*/  FADD R73, R71, -12583039 ;  /* 0xcb40007f47497421 */ /* 0x000fe20000000000 */
[----:B-1----:R-:W-:Y:S01]  /*c680*/  FMUL R53, R13, R62 ;  /* 0x0000003e0d357220 */ /* 0x002fe20000400000 */
[----:B------:R-:W-:Y:S01]  /*c690*/  FADD R62, RZ, R43 ;  /* 0x0000002bff3e7221 */ /* 0x000fe20000000000 */
[----:B------:R-:W-:Y:S01]  /*c6a0*/  FFMA R90, R90, 1.925963033500011079e-08, R77 ;  /* 0x32a570605a5a7823 */ /* 0x000fe2000000004d */
[----:B------:R-:W-:Y:S01]  /*c6b0*/  FFMA R73, R98, 1.4426950216293334961, -R73 ;  /* 0x3fb8aa3b62497823 */ /* 0x000fe20000000849 */
[-C--:B------:R-:W-:Y:S01]  /*c6c0*/  FFMA.SAT R59, R76, R11.reuse, 0.5 ;  /* 0x3f0000004c3b7423 */ /* 0x080fe2000000200b */
[-C--:B0-----:R-:W-:Y:S01]  /*c6d0*/  FFMA.SAT R55, R106, R11.reuse, 0.5 ;  /* 0x3f0000006a377423 */ /* 0x081fe2000000200b */
[-C--:B------:R-:W-:Y:S01]  /*c6e0*/  FFMA.SAT R77, R92, R11.reuse, 0.5 ;  /* 0x3f0000005c4d7423 */ /* 0x080fe2000000200b */
[----:B------:R-:W-:Y:S01]  /*c6f0*/  FFMA R98, R98, 1.925963033500011079e-08, R73 ;  /* 0x32a5706062627823 */ /* 0x000fe20000000049 */
[-C--:B------:R-:W-:Y:S01]  /*c700*/  FFMA.SAT R73, R102, R11.reuse, 0.5 ;  /* 0x3f00000066497423 */ /* 0x080fe2000000200b */
[----:B------:R-:W-:Y:S01]  /*c710*/  FFMA.SAT R13, R104, R11, 0.5 ;  /* 0x3f000000680d7423 */ /* 0x000fe2000000200b */
[-C--:B------:R-:W-:Y:S01]  /*c720*/  FFMA.RM R11, R55, R12.reuse, 12582913 ;  /* 0x4b400001370b7423 */ /* 0x080fe2000000400c */
[----:B------:R-:W-:Y:S01]  /*c730*/  FADD R55, R62, R41 ;  /* 0x000000293e377221 */ /* 0x000fe20000000000 */
[-C--:B------:R-:W-:Y:S01]  /*c740*/  FFMA.RM R73, R73, R12.reuse, 12582913 ;  /* 0x4b40000149497423 */ /* 0x080fe2000000400c */
[-C--:B------:R-:W-:Y:S01]  /*c750*/  FFMA.RM R68, R77, R12.reuse, 12582913 ;  /* 0x4b4000014d447423 */ /* 0x080fe2000000400c */
[----:B------:R-:W0:Y:S01]  /*c760*/  MUFU.EX2 R63, R63 ;  /* 0x0000003f003f7308 */ /* 0x000e220000000800 */
[----:B------:R-:W-:Y:S01]  /*c770*/  FADD R55, R55, R42 ;  /* 0x0000002a37377221 */ /* 0x000fe20000000000 */
[----:B------:R-:W-:Y:S01]  /*c780*/  FADD R75, R73, -12583039 ;  /* 0xcb40007f494b7421 */ /* 0x000fe20000000000 */
[----:B------:R-:W-:Y:S01]  /*c790*/  FADD R77, R68, -12583039 ;  /* 0xcb40007f444d7421 */ /* 0x000fe20000000000 */
[-C--:B------:R-:W-:Y:S01]  /*c7a0*/  FFMA.RM R59, R59, R12.reuse, 12582913 ;  /* 0x4b4000013b3b7423 */ /* 0x080fe2000000400c */
[----:B------:R-:W-:Y:S01]  /*c7b0*/  FADD R62, R55, R44 ;  /* 0x0000002c373e7221 */ /* 0x000fe20000000000 */
[----:B------:R-:W-:Y:S01]  /*c7c0*/  FFMA R75, R102, 1.4426950216293334961, -R75 ;  /* 0x3fb8aa3b664b7823 */ /* 0x000fe2000000084b */
[----:B------:R-:W-:Y:S01]  /*c7d0*/  FFMA R77, R92, 1.4426950216293334961, -R77 ;  /* 0x3fb8aa3b5c4d7823 */ /* 0x000fe2000000084d */
[----:B------:R-:W-:Y:S01]  /*c7e0*/  FFMA.RM R13, R13, R12, 12582913 ;  /* 0x4b4000010d0d7423 */ /* 0x000fe2000000400c */
[----:B------:R-:W-:Y:S01]  /*c7f0*/  FADD R55, R62, R45 ;  /* 0x0000002d3e377221 */ /* 0x000fe20000000000 */
[----:B------:R-:W-:Y:S01]  /*c800*/  FFMA R102, R102, 1.925963033500011079e-08, R75 ;  /* 0x32a5706066667823 */ /* 0x000fe2000000004b */
[----:B------:R-:W-:Y:S01]  /*c810*/  FFMA R92, R92, 1.925963033500011079e-08, R77 ;  /* 0x32a570605c5c7823 */ /* 0x000fe2000000004d */
[----:B------:R1:W3:Y:S01]  /*c820*/  MUFU.EX2 R75, R61 ;  /* 0x0000003d004b7308 */ /* 0x0002e20000000800 */
[----:B------:R-:W-:Y:S01]  /*c830*/  FADD R62, R55, R46 ;  /* 0x0000002e373e7221 */ /* 0x000fe20000000000 */
[----:B--2---:R-:W-:Y:S01]  /*c840*/  FMUL R55, R14, R65 ;  /* 0x000000410e377220 */ /* 0x004fe20000400000 */
[----:B------:R-:W-:Y:S01]  /*c850*/  FADD R83, R59, -12583039 ;  /* 0xcb40007f3b537421 */ /* 0x000fe20000000000 */
[----:B------:R-:W-:Y:S01]  /*c860*/  FADD R77, R13, -12583039 ;  /* 0xcb40007f0d4d7421 */ /* 0x000fe20000000000 */
[----:B0-----:R-:W-:Y:S01]  /*c870*/  FMUL R54, R54, R63 ;  /* 0x0000003f36367220 */ /* 0x001fe20000400000 */
[----:B------:R-:W-:-:S02]  /*c880*/  IMAD.SHL.U32 R56, R56, 0x800000, RZ ;  /* 0x0080000038387824 */ /* 0x000fc400078e00ff */
[----:B------:R-:W-:Y:S01]  /*c890*/  FFMA R83, R76, 1.4426950216293334961, -R83 ;  /* 0x3fb8aa3b4c537823 */ /* 0x000fe20000000853 */
[----:B------:R-:W-:Y:S01]  /*c8a0*/  FFMA R77, R104, 1.4426950216293334961, -R77 ;  /* 0x3fb8aa3b684d7823 */ /* 0x000fe2000000084d */
[----:B-1----:R-:W-:Y:S01]  /*c8b0*/  FADD R61, R62, R47 ;  /* 0x0000002f3e3d7221 */ /* 0x002fe20000000000 */
[----:B------:R-:W0:Y:S01]  /*c8c0*/  MUFU.EX2 R64, R64 ;  /* 0x0000004000407308 */ /* 0x000e220000000800 */
[----:B------:R-:W-:Y:S01]  /*c8d0*/  FFMA R76, R76, 1.925963033500011079e-08, R83 ;  /* 0x32a570604c4c7823 */ /* 0x000fe20000000053 */
[----:B------:R-:W-:Y:S01]  /*c8e0*/  FFMA R104, R104, 1.925963033500011079e-08, R77 ;  /* 0x32a5706068687823 */ /* 0x000fe2000000004d */
[----:B------:R-:W-:Y:S01]  /*c8f0*/  FADD R14, R61, R48 ;  /* 0x000000303d0e7221 */ /* 0x000fe20000000000 */
[----:B------:R-:W-:Y:S01]  /*c900*/  FFMA.RM R12, R79, R12, 12582913 ;  /* 0x4b4000014f0c7423 */ /* 0x000fe2000000400c */
[----:B------:R-:W-:Y:S01]  /*c910*/  SHF.L.U32 R57, R57, 0x17, RZ ;  /* 0x0000001739397819 */ /* 0x000fe200000006ff */
[----:B------:R-:W-:Y:S02]  /*c920*/  IMAD.SHL.U32 R58, R58, 0x800000, RZ ;  /* 0x008000003a3a7824 */ /* 0x000fe400078e00ff */
[----:B------:R-:W-:Y:S01]  /*c930*/  FADD R61, R14, R49 ;  /* 0x000000310e3d7221 */ /* 0x000fe20000000000 */
[----:B------:R-:W1:Y:S01]  /*c940*/  MUFU.EX2 R77, R74 ;  /* 0x0000004a004d7308 */ /* 0x000e620000000800 */
[----:B---3--:R-:W-:Y:S01]  /*c950*/  FMUL R56, R56, R75 ;  /* 0x0000004b38387220 */ /* 0x008fe20000400000 */
[----:B------:R-:W-:-:S02]  /*c960*/  IMAD.SHL.U32 R59, R59, 0x800000, RZ ;  /* 0x008000003b3b7824 */ /* 0x000fc400078e00ff */
[----:B------:R-:W-:Y:S01]  /*c970*/  FADD R14, R61, R50 ;  /* 0x000000323d0e7221 */ /* 0x000fe20000000000 */
[----:B------:R-:W-:Y:S01]  /*c980*/  SHF.L.U32 R60, R60, 0x17, RZ ;  /* 0x000000173c3c7819 */ /* 0x000fe200000006ff */
[----:B------:R-:W-:Y:S01]  /*c990*/  IMAD.SHL.U32 R62, R66, 0x800000, RZ ;  /* 0x00800000423e7824 */ /* 0x000fe200078e00ff */
[----:B------:R-:W-:Y:S01]  /*c9a0*/  SHF.L.U32 R66, R68, 0x17, RZ ;  /* 0x0000001744427819 */ /* 0x000fe200000006ff */
[----:B------:R-:W-:Y:S01]  /*c9b0*/  FADD R61, R14, R51 ;  /* 0x000000330e3d7221 */ /* 0x000fe20000000000 */
[----:B------:R-:W2:Y:S01]  /*c9c0*/  MUFU.EX2 R76, R76 ;  /* 0x0000004c004c7308 */ /* 0x000ea20000000800 */
[----:B0-----:R-:W-:Y:S01]  /*c9d0*/  FMUL R57, R57, R64 ;  /* 0x0000004039397220 */ /* 0x001fe20000400000 */
[----:B------:R-:W-:Y:S02]  /*c9e0*/  IMAD.SHL.U32 R64, R70, 0x800000, RZ ;  /* 0x0080000046407824 */ /* 0x000fe400078e00ff */
[----:B------:R-:W-:Y:S01]  /*c9f0*/  FADD R14, R61, R52 ;  /* 0x000000343d0e7221 */ /* 0x000fe20000000000 */
[----:B------:R-:W-:Y:S01]  /*ca00*/  SHF.L.U32 R69, R69, 0x17, RZ ;  /* 0x0000001745457819 */ /* 0x000fe200000006ff */
[----:B------:R-:W-:-:S02]  /*ca10*/  IMAD.SHL.U32 R15, R15, 0x800000, RZ ;  /* 0x008000000f0f7824 */ /* 0x000fc400078e00ff */
[----:B------:R-:W-:Y:S01]  /*ca20*/  FADD R61, R14, R53 ;  /* 0x000000350e3d7221 */ /* 0x000fe20000000000 */
[----:B------:R-:W0:Y:S01]  /*ca30*/  MUFU.EX2 R79, R78 ;  /* 0x0000004e004f7308 */ /* 0x000e220000000800 */
        /* <DEDUP_REMOVED lines=9> */
[----:B0-----:R-:W-:Y:S02]  /*cad0*/  FMUL R60, R60, R79 ;  /* 0x0000004f3c3c7220 */ /* 0x001fe40000400000 */
[----:B------:R-:W-:Y:S01]  /*cae0*/  FADD R14, R61, R58 ;  /* 0x0000003a3d0e7221 */ /* 0x000fe20000000000 */
[----:B------:R-:W-:Y:S02]  /*caf0*/  IMAD.SHL.U32 R61, R67, 0x800000, RZ ;  /* 0x00800000433d7824 */ /* 0x000fe400078e00ff */
[----:B------:R-:W-:Y:S01]  /*cb00*/  FADD R67, R11, -12583039 ;  /* 0xcb40007f0b437421 */ /* 0x000fe20000000000 */
[----:B------:R-:W-:Y:S01]  /*cb10*/  FADD R63, R14, R59 ;  /* 0x0000003b0e3f7221 */ /* 0x000fe20000000000 */
[----:B------:R-:W0:Y:S01]  /*cb20*/  MUFU.EX2 R65, R92 ;  /* 0x0000005c00417308 */ /* 0x000e220000000800 */
[----:B-1----:R-:W-:Y:S01]  /*cb30*/  FMUL R62, R62, R83 ;  /* 0x000000533e3e7220 */ /* 0x002fe20000400000 */
[----:B------:R-:W-:Y:S01]  /*cb40*/  FFMA R67, R106, 1.4426950216293334961, -R67 ;  /* 0x3fb8aa3b6a437823 */ /* 0x000fe20000000843 */
[----:B------:R-:W-:-:S03]  /*cb50*/  FADD R63, R63, R60 ;  /* 0x0000003c3f3f7221 */ /* 0x000fc60000000000 */
[----:B------:R-:W-:Y:S01]  /*cb60*/  FFMA R106, R106, 1.925963033500011079e-08, R67 ;  /* 0x32a570606a6a7823 */ /* 0x000fe20000000043 */
[----:B------:R-:W-:Y:S01]  /*cb70*/  FADD R14, R63, R62 ;  /* 0x0000003e3f0e7221 */ /* 0x000fe20000000000 */
[----:B------:R-:W1:Y:S01]  /*cb80*/  MUFU.EX2 R75, R94 ;  /* 0x0000005e004b7308 */ /* 0x000e620000000800 */
[----:B--2---:R-:W-:Y:S01]  /*cb90*/  FMUL R61, R61, R90 ;  /* 0x0000005a3d3d7220 */ /* 0x004fe20000400000 */
[----:B------:R-:W-:Y:S01]  /*cba0*/  IMAD.SHL.U32 R63, R72, 0x800000, RZ ;  /* 0x00800000483f7824 */ /* 0x000fe200078e00ff */
[----:B------:R-:W-:Y:S01]  /*cbb0*/  SHF.L.U32 R72, R12, 0x17, RZ ;  /* 0x000000170c487819 */ /* 0x000fe200000006ff */
[----:B------:R-:W-:Y:S02]  /*cbc0*/  IMAD.SHL.U32 R67, R71, 0x800000, RZ ;  /* 0x0080000047437824 */ /* 0x000fe400078e00ff */
[----:B------:R-:W-:Y:S02]  /*cbd0*/  IMAD.SHL.U32 R71, R11, 0x800000, RZ ;  /* 0x008000000b477824 */ /* 0x000fe400078e00ff */
[----:B------:R-:W2:Y:S01]  /*cbe0*/  MUFU.EX2 R96, R96 ;  /* 0x0000006000607308 */ /* 0x000ea20000000800 */
[----:B0-----:R-:W-:Y:S01]  /*cbf0*/  FMUL R66, R66, R65 ;  /* 0x0000004142427220 */ /* 0x001fe20000400000 */
[----:B------:R-:W-:-:S04]  /*cc00*/  FADD R65, R14, R61 ;  /* 0x0000003d0e417221 */ /* 0x000fc80000000000 */
[----:B------:R-:W-:Y:S02]  /*cc10*/  FADD R65, R65, R66 ;  /* 0x0000004241417221 */ /* 0x000fe40000000000 */
[----:B------:R-:W0:Y:S01]  /*cc20*/  MUFU.EX2 R88, R88 ;  /* 0x0000005800587308 */ /* 0x000e220000000800 */
[----:B-1----:R-:W-:Y:S01]  /*cc30*/  FMUL R64, R64, R75 ;  /* 0x0000004b40407220 */ /* 0x002fe20000400000 */
[----:B------:R-:W-:-:S03]  /*cc40*/  FADD R75, R12, -12583039 ;  /* 0xcb40007f0c4b7421 */ /* 0x000fc60000000000 */
[----:B------:R-:W-:Y:S01]  /*cc50*/  FADD R14, R65, R64 ;  /* 0x00000040410e7221 */ /* 0x000fe20000000000 */
[C---:B------:R-:W-:Y:S02]  /*cc60*/  FFMA R75, R108.reuse, 1.4426950216293334961, -R75 ;  /* 0x3fb8aa3b6c4b7823 */ /* 0x040fe4000000084b */
[----:B------:R-:W1:Y:S01]  /*cc70*/  MUFU.EX2 R98, R98 ;  /* 0x0000006200627308 */ /* 0x000e620000000800 */
[----:B--2---:R-:W-:Y:S01]  /*cc80*/  FMUL R63, R63, R96 ;  /* 0x000000603f3f7220 */ /* 0x004fe20000400000 */
[----:B------:R-:W-:-:S03]  /*cc90*/  FFMA R75, R108, 1.925963033500011079e-08, R75 ;  /* 0x32a570606c4b7823 */ /* 0x000fc6000000004b */
[----:B------:R-:W-:-:S03]  /*cca0*/  FADD R14, R14, R63 ;  /* 0x0000003f0e0e7221 */ /* 0x000fc60000000000 */
[----:B------:R-:W2:Y:S01]  /*ccb0*/  MUFU.EX2 R100, R100 ;  /* 0x0000006400647308 */ /* 0x000ea20000000800 */
[----:B0-----:R-:W-:Y:S01]  /*ccc0*/  FMUL R65, R69, R88 ;  /* 0x0000005845417220 */ /* 0x001fe20000400000 */
[----:B------:R-:W-:-:S03]  /*ccd0*/  SHF.L.U32 R69, R73, 0x17, RZ ;  /* 0x0000001749457819 */ /* 0x000fc600000006ff */
[----:B------:R-:W-:-:S03]  /*cce0*/  FADD R14, R14, R65 ;  /* 0x000000410e0e7221 */ /* 0x000fc60000000000 */
[----:B------:R-:W0:Y:S01]  /*ccf0*/  MUFU.EX2 R102, R102 ;  /* 0x0000006600667308 */ /* 0x000e220000000800 */
[----:B-1----:R-:W-:-:S07]  /*cd00*/  FMUL R67, R67, R98 ;  /* 0x0000006243437220 */ /* 0x002fce0000400000 */
[----:B------:R-:W1:Y:S01]  /*cd10*/  MUFU.EX2 R104, R104 ;  /* 0x0000006800687308 */ /* 0x000e620000000800 */
[----:B--2---:R-:W-:Y:S01]  /*cd20*/  FMUL R68, R15, R100 ;  /* 0x000000640f447220 */ /* 0x004fe20000400000 */
[----:B------:R-:W-:-:S04]  /*cd30*/  FADD R15, R14, R67 ;  /* 0x000000430e0f7221 */ /* 0x000fc80000000000 */
        /* <DEDUP_REMOVED lines=20> */
.L_x_10188:
        /* <DEDUP_REMOVED lines=12> */
[----:B0-----:R-:W-:Y:S05]  /*cf40*/  CALL.REL.NOINC `($__internal_163_$__cuda_sm3x_div_rn_noftz_f32_slowpath) ;  /* 0x0000004000087944 */ /* 0x001fea0003c00000 */
[----:B------:R-:W-:-:S07]  /*cf50*/  IMAD.MOV.U32 R73, RZ, RZ, R11 ;  /* 0x000000ffff497224 */ /* 0x000fce00078e000b */
.L_x_10113:
[----:B------:R-:W-:Y:S05]  /*cf60*/  BSYNC.RECONVERGENT B3 ;  /* 0x0000000000037941 */ /* 0x000fea0003800200 */
.L_x_10112:
        /* <DEDUP_REMOVED lines=12> */
[----:B0-----:R-:W-:Y:S05]  /*d030*/  CALL.REL.NOINC `($__internal_163_$__cuda_sm3x_div_rn_noftz_f32_slowpath) ;  /* 0x0000003c00cc7944 */ /* 0x001fea0003c00000 */
[----:B------:R-:W-:-:S07]  /*d040*/  IMAD.MOV.U32 R75, RZ, RZ, R11 ;  /* 0x000000ffff4b7224 */ /* 0x000fce00078e000b */
.L_x_10115:
[----:B------:R-:W-:Y:S05]  /*d050*/  BSYNC.RECONVERGENT B3 ;  /* 0x0000000000037941 */ /* 0x000fea0003800200 */
.L_x_10114:
        /* <DEDUP_REMOVED lines=14> */
.L_x_10117:
[----:B------:R-:W-:Y:S05]  /*d140*/  BSYNC.RECONVERGENT B3 ;  /* 0x0000000000037941 */ /* 0x000fea0003800200 */
.L_x_10116:
        /* <DEDUP_REMOVED lines=14> */
.L_x_10119:
[----:B------:R-:W-:Y:S05]  /*d230*/  BSYNC.RECONVERGENT B3 ;  /* 0x0000000000037941 */ /* 0x000fea0003800200 */
.L_x_10118:
        /* <DEDUP_REMOVED lines=14> */
.L_x_10121:
[----:B------:R-:W-:Y:S05]  /*d320*/  BSYNC.RECONVERGENT B3 ;  /* 0x0000000000037941 */ /* 0x000fea0003800200 */
.L_x_10120:
        /* <DEDUP_REMOVED lines=14> */
.L_x_10123:
[----:B------:R-:W-:Y:S05]  /*d410*/  BSYNC.RECONVERGENT B3 ;  /* 0x0000000000037941 */ /* 0x000fea0003800200 */
.L_x_10122:
        /* <DEDUP_REMOVED lines=14> */
.L_x_10125:
[----:B------:R-:W-:Y:S05]  /*d500*/  BSYNC.RECONVERGENT B3 ;  /* 0x0000000000037941 */ /* 0x000fea0003800200 */
.L_x_10124:
        /* <DEDUP_REMOVED lines=14> */
.L_x_10127:
[----:B------:R-:W-:Y:S05]  /*d5f0*/  BSYNC.RECONVERGENT B3 ;  /* 0x0000000000037941 */ /* 0x000fea0003800200 */
.L_x_10126:
        /* <DEDUP_REMOVED lines=14> */
.L_x_10129:
[----:B------:R-:W-:Y:S05]  /*d6e0*/  BSYNC.RECONVERGENT B3 ;  /* 0x0000000000037941 */ /* 0x000fea0003800200 */
.L_x_10128:
        /* <DEDUP_REMOVED lines=14> */
.L_x_10131:
[----:B------:R-:W-:Y:S05]  /*d7d0*/  BSYNC.RECONVERGENT B3 ;  /* 0x0000000000037941 */ /* 0x000fea0003800200 */
.L_x_10130:
        /* <DEDUP_REMOVED lines=14> */
.L_x_10133:
[----:B------:R-:W-:Y:S05]  /*d8c0*/  BSYNC.RECONVERGENT B3 ;  /* 0x0000000000037941 */ /* 0x000fea0003800200 */
.L_x_10132:
        /* <DEDUP_REMOVED lines=14> */
.L_x_10135:
[----:B------:R-:W-:Y:S05]  /*d9b0*/  BSYNC.RECONVERGENT B3 ;  /* 0x0000000000037941 */ /* 0x000fea0003800200 */
.L_x_10134:
        /* <DEDUP_REMOVED lines=14> */
.L_x_10137:
[----:B------:R-:W-:Y:S05]  /*daa0*/  BSYNC.RECONVERGENT B3 ;  /* 0x0000000000037941 */ /* 0x000fea0003800200 */
.L_x_10136:
        /* <DEDUP_REMOVED lines=14> */
.L_x_10139:
[----:B------:R-:W-:Y:S05]  /*db90*/  BSYNC.RECONVERGENT B3 ;  /* 0x0000000000037941 */ /* 0x000fea0003800200 */
.L_x_10138:
        /* <DEDUP_REMOVED lines=14> */
.L_x_10141:
[----:B------:R-:W-:Y:S05]  /*dc80*/  BSYNC.RECONVERGENT B3 ;  /* 0x0000000000037941 */ /* 0x000fea0003800200 */
.L_x_10140:
        /* <DEDUP_REMOVED lines=14> */
.L_x_10143:
[----:B------:R-:W-:Y:S05]  /*dd70*/  BSYNC.RECONVERGENT B3 ;  /* 0x0000000000037941 */ /* 0x000fea0003800200 */
.L_x_10142:
        /* <DEDUP_REMOVED lines=14> */
.L_x_10145:
[----:B------:R-:W-:Y:S05]  /*de60*/  BSYNC.RECONVERGENT B3 ;  /* 0x0000000000037941 */ /* 0x000fea0003800200 */
.L_x_10144:
        /* <DEDUP_REMOVED lines=14> */
.L_x_10147:
[----:B------:R-:W-:Y:S05]  /*df50*/  BSYNC.RECONVERGENT B3 ;  /* 0x0000000000037941 */ /* 0x000fea0003800200 */
.L_x_10146:
        /* <DEDUP_REMOVED lines=14> */
.L_x_10149:
[----:B------:R-:W-:Y:S05]  /*e040*/  BSYNC.RECONVERGENT B3 ;  /* 0x0000000000037941 */ /* 0x000fea0003800200 */
.L_x_10148:
        /* <DEDUP_REMOVED lines=13> */
[----:B------:R-:W-:-:S07]  /*e120*/  MOV R59, R11 ;  /* 0x0000000b003b7202 */ /* 0x000fce0000000f00 */
.L_x_10151:
[----:B------:R-:W-:Y:S05]  /*e130*/  BSYNC.RECONVERGENT B3 ;  /* 0x0000000000037941 */ /* 0x000fea0003800200 */
.L_x_10150:
        /* <DEDUP_REMOVED lines=12> */
[----:B0-----:R-:W-:Y:S05]  /*e200*/  CALL.REL.NOINC `($__internal_163_$__cuda_sm3x_div_rn_noftz_f32_slowpath) ;  /* 0x0000002c00587944 */ /* 0x001fea0003c00000 */
[----:B------:R-:W-:-:S07]  /*e210*/  IMAD.MOV.U32 R97, RZ, RZ, R11 ;  /* 0x000000ffff617224 */ /* 0x000fce00078e000b */
.L_x_10153:
[----:B------:R-:W-:Y:S05]  /*e220*/  BSYNC.RECONVERGENT B3 ;  /* 0x0000000000037941 */ /* 0x000fea0003800200 */
.L_x_10152:
        /* <DEDUP_REMOVED lines=14> */
.L_x_10155:
[----:B------:R-:W-:Y:S05]  /*e310*/  BSYNC.RECONVERGENT B3 ;  /* 0x0000000000037941 */ /* 0x000fea0003800200 */
.L_x_10154:
        /* <DEDUP_REMOVED lines=14> */
.L_x_10157:
[----:B------:R-:W-:Y:S05]  /*e400*/  BSYNC.RECONVERGENT B3 ;  /* 0x0000000000037941 */ /* 0x000fea0003800200 */
.L_x_10156:
        /* <DEDUP_REMOVED lines=14> */
.L_x_10159:
[----:B------:R-:W-:Y:S05]  /*e4f0*/  BSYNC.RECONVERGENT B3 ;  /* 0x0000000000037941 */ /* 0x000fea0003800200 */
.L_x_10158:
        /* <DEDUP_REMOVED lines=14> */
.L_x_10161:
[----:B------:R-:W-:Y:S05]  /*e5e0*/  BSYNC.RECONVERGENT B3 ;  /* 0x0000000000037941 */ /* 0x000fea0003800200 */
.L_x_10160:
        /* <DEDUP_REMOVED lines=14> */
.L_x_10163:
[----:B------:R-:W-:Y:S05]  /*e6d0*/  BSYNC.RECONVERGENT B3 ;  /* 0x0000000000037941 */ /* 0x000fea0003800200 */
.L_x_10162:
        /* <DEDUP_REMOVED lines=14> */
.L_x_10165:
[----:B------:R-:W-:Y:S05]  /*e7c0*/  BSYNC.RECONVERGENT B3 ;  /* 0x0000000000037941 */ /* 0x000fea0003800200 */
.L_x_10164:
        /* <DEDUP_REMOVED lines=14> */
.L_x_10167:
[----:B------:R-:W-:Y:S05]  /*e8b0*/  BSYNC.RECONVERGENT B3 ;  /* 0x0000000000037941 */ /* 0x000fea0003800200 */
.L_x_10166:
        /* <DEDUP_REMOVED lines=14> */
.L_x_10169:
[----:B------:R-:W-:Y:S05]  /*e9a0*/  BSYNC.RECONVERGENT B3 ;  /* 0x0000000000037941 */ /* 0x000fea0003800200 */
.L_x_10168:
        /* <DEDUP_REMOVED lines=14> */
.L_x_10171:
[----:B------:R-:W-:Y:S05]  /*ea90*/  BSYNC.RECONVERGENT B3 ;  /* 0x0000000000037941 */ /* 0x000fea0003800200 */
.L_x_10170:
        /* <DEDUP_REMOVED lines=14> */
.L_x_10173:
[----:B------:R-:W-:Y:S05]  /*eb80*/  BSYNC.RECONVERGENT B3 ;  /* 0x0000000000037941 */ /* 0x000fea0003800200 */
.L_x_10172:
        /* <DEDUP_REMOVED lines=13> */
.L_x_10175:
[----:B------:R-:W-:Y:S05]  /*ec60*/  BSYNC.RECONVERGENT B3 ;  /* 0x0000000000037941 */ /* 0x000fea0003800200 */
.L_x_10174:
        /* <DEDUP_REMOVED lines=9> */
[----:B------:R-:W-:-:S02]  /*ed00*/  ISETP.GE.U32.AND P3, PT, R7, UR46, PT ;  /* 0x0000002e07007c0c */ /* 0x000fc4000bf66070 */
[----:B------:R-:W-:Y:S02]  /*ed10*/  IADD3 R13, PT, PT, R13, R15, RZ ;  /* 0x0000000f0d0d7210 */ /* 0x000fe40007ffe0ff */
[C---:B------:R-:W-:Y:S02]  /*ed20*/  LEA R14, P4, R12.reuse, UR40, 0x2 ;  /* 0x000000280c0e7c11 */ /* 0x040fe4000f8810ff */
[----:B------:R-:W-:Y:S02]  /*ed30*/  ISETP.GE.AND.EX P1, PT, RZ, UR47, PT, P1 ;  /* 0x0000002fff007c0c */ /* 0x000fe4000bf26310 */
[----:B------:R-:W-:Y:S02]  /*ed40*/  LEA.HI.X R15, R12, UR41, R13, 0x2, P4 ;  /* 0x000000290c0f7c11 */ /* 0x000fe4000a0f140d */
[----:B------:R-:W-:Y:S02]  /*ed50*/  ISETP.GE.AND.EX P2, PT, RZ, UR47, PT, P2 ;  /* 0x0000002fff007c0c */ /* 0x000fe4000bf46320 */
[----:B------:R-:W-:Y:S01]  /*ed60*/  ISETP.GE.AND.EX P3, PT, RZ, UR47, PT, P3 ;  /* 0x0000002fff007c0c */ /* 0x000fe2000bf66330 */
[----:B------:R1:W-:Y:S01]  /*ed70*/  @!P0 STG.E desc[UR4][R14.64], R73 ;  /* 0x000000490e008986 */ /* 0x0003e2000c101904 */
[----:B------:R-:W-:-:S02]  /*ed80*/  ISETP.GE.U32.AND P0, PT, R8, UR46, PT ;  /* 0x0000002e08007c0c */ /* 0x000fc4000bf06070 */
[----:B------:R-:W-:Y:S02]  /*ed90*/  ISETP.GE.U32.AND P4, PT, R9, UR46, PT ;  /* 0x0000002e09007c0c */ /* 0x000fe4000bf86070 */
[----:B------:R-:W-:Y:S02]  /*eda0*/  ISETP.GE.AND.EX P0, PT, RZ, UR47, PT, P0 ;  /* 0x0000002fff007c0c */ /* 0x000fe4000bf06300 */
[C---:B------:R-:W-:Y:S02]  /*edb0*/  @!P1 R2UR UR6, R80.reuse ;  /* 0x00000000500692ca */ /* 0x040fe400000e0000 */
[C---:B------:R-:W-:Y:S02]  /*edc0*/  @!P1 R2UR UR7, R81.reuse ;  /* 0x00000000510792ca */ /* 0x040fe400000e0000 */
[----:B------:R-:W-:Y:S02]  /*edd0*/  @!P2 R2UR UR8, R80 ;  /* 0x000000005008a2ca */ /* 0x000fe400000e0000 */
[----:B------:R-:W-:-:S02]  /*ede0*/  @!P2 R2UR UR9, R81 ;  /* 0x000000005109a2ca */ /* 0x000fc400000e0000 */
[C---:B------:R-:W-:Y:S02]  /*edf0*/  @!P3 R2UR UR10, R80.reuse ;  /* 0x00000000500ab2ca */ /* 0x040fe400000e0000 */
[C---:B------:R-:W-:Y:S02]  /*ee00*/  @!P3 R2UR UR11, R81.reuse ;  /* 0x00000000510bb2ca */ /* 0x040fe400000e0000 */
        /* <DEDUP_REMOVED lines=87> */
[----:B------:R-:W-:Y:S02]  /*f380*/  ISETP.GE.U32.AND P0, PT, R34, UR46, PT ;  /* 0x0000002e22007c0c */ /* 0x000fe4000bf06070 */
[----:B------:R-:W-:Y:S02]  /*f390*/  @!P4 R2UR UR6, R80 ;  /* 0x000000005006c2ca */ /* 0x000fe400000e0000 */
[----:B------:R-:W-:-:S02]  /*f3a0*/  ISETP.GE.AND.EX P0, PT, RZ, UR47, PT, P0 ;  /* 0x0000002fff007c0c */ /* 0x000fc4000bf06300 */
        /* <DEDUP_REMOVED lines=56> */
.L_x_10046:
[----:B------:R-:W-:Y:S05]  /*f730*/  EXIT ;  /* 0x000000000000794d */ /* 0x000fea0003800000 */
.L_x_10111:
[----:B------:R-:W-:Y:S01]  /*f740*/  HFMA2 R11, -RZ, RZ, 0, 1.847743988037109375e-06 ;  /* 0x0000001fff0b7431 */ /* 0x000fe200000001ff */
[----:B------:R-:W-:Y:S01]  /*f750*/  BSSY B1, `(.L_x_10177) ;  /* 0x0000006000017945 */ /* 0x000fe20003800000 */
[----:B------:R-:W-:Y:S02]  /*f760*/  IMAD.MOV.U32 R12, RZ, RZ, 0x10 ;  /* 0x00000010ff0c7424 */ /* 0x000fe400078e00ff */
[----:B------:R-:W-:-:S07]  /*f770*/  IMAD.MOV.U32 R15, RZ, RZ, -0x1 ;  /* 0xffffffffff0f7424 */ /* 0x000fce00078e00ff */
[----:B------:R-:W-:Y:S05]  /*f780*/  WARPSYNC.COLLECTIVE R15, `(.L_x_10178) ;  /* 0x000000000f087348 */ /* 0x000fea0003c00000 */
[----:B------:R0:W1:Y:S02]  /*f790*/  SHFL.BFLY P6, R14, R13, R12, R11 ;  /* 0x0c00000c0d0e7389 */ /* 0x00006400000c000b */
[----:B01----:R-:W-:Y:S05]  /*f7a0*/  ENDCOLLECTIVE ;  /* 0x000000000000791b */ /* 0x003fea0003800000 */
.L_x_10178:
[----:B------:R-:W-:Y:S05]  /*f7b0*/  BSYNC B1 ;  /* 0x0000000000017941 */ /* 0x000fea0003800000 */
.L_x_10177:
[----:B------:R-:W-:Y:S01]  /*f7c0*/  FMNMX R13, R14, R13, !PT ;  /* 0x0000000d0e0d7209 */ /* 0x000fe20007800000 */
[----:B------:R-:W-:Y:S01]  /*f7d0*/  IMAD.MOV.U32 R11, RZ, RZ, 0x1f ;  /* 0x0000001fff0b7424 */ /* 0x000fe200078e00ff */
[----:B------:R-:W-:Y:S02]  /*f7e0*/  MOV R12, 0x8 ;  /* 0x00000008000c7802 */ /* 0x000fe40000000f00 */
[----:B------:R-:W-:-:S07]  /*f7f0*/  MOV R15, 0xffffffff ;  /* 0xffffffff000f7802 */ /* 0x000fce0000000f00 */
[----:B------:R-:W-:Y:S05]  /*f800*/  WARPSYNC.COLLECTIVE R15, `(.L_x_10179) ;  /* 0x000000000f087348 */ /* 0x000fea0003c00000 */
[----:B------:R0:W1:Y:S02]  /*f810*/  SHFL.BFLY P6, R14, R13, R12, R11 ;  /* 0x0c00000c0d0e7389 */ /* 0x00006400000c000b */
[----:B01----:R-:W-:Y:S05]  /*f820*/  ENDCOLLECTIVE ;  /* 0x000000000000791b */ /* 0x003fea0003800000 */
.L_x_10179:
[----:B------:R-:W-:Y:S01]  /*f830*/  HFMA2 R12, -RZ, RZ, 0, 2.384185791015625e-07 ;  /* 0x00000004ff0c7431 */ /* 0x000fe200000001ff */
[----:B------:R-:W-:-:S05]  /*f840*/  FMNMX R43, R13, R14, !PT ;  /* 0x0000000e0d2b7209 */ /* 0x000fca0007800000 */
[----:B------:R-:W-:-:S07]  /*f850*/  IMAD.MOV.U32 R13, RZ, RZ, R43 ;  /* 0x000000ffff0d7224 */ /* 0x000fce00078e002b */
[----:B------:R-:W-:Y:S05]  /*f860*/  WARPSYNC.COLLECTIVE R15, `(.L_x_10180) ;  /* 0x000000000f087348 */ /* 0x000fea0003c00000 */
[----:B------:R0:W1:Y:S02]  /*f870*/  SHFL.BFLY P6, R14, R13, R12, R11 ;  /* 0x0c00000c0d0e7389 */ /* 0x00006400000c000b */
[----:B01----:R-:W-:Y:S05]  /*f880*/  ENDCOLLECTIVE ;  /* 0x000000000000791b */ /* 0x003fea0003800000 */
.L_x_10180:
[----:B------:R-:W-:Y:S02]  /*f890*/  MOV R12, 0x2 ;  /* 0x00000002000c7802 */ /* 0x000fe40000000f00 */
[----:B------:R-:W-:-:S05]  /*f8a0*/  FMNMX R45, R43, R14, !PT ;  /* 0x0000000e2b2d7209 */ /* 0x000fca0007800000 */
[----:B------:R-:W-:-:S07]  /*f8b0*/  IMAD.MOV.U32 R13, RZ, RZ, R45 ;  /* 0x000000ffff0d7224 */ /* 0x000fce00078e002d */
[----:B------:R-:W-:Y:S05]  /*f8c0*/  WARPSYNC.COLLECTIVE R15, `(.L_x_10181) ;  /* 0x000000000f087348 */ /* 0x000fea0003c00000 */
[----:B------:R0:W1:Y:S02]  /*f8d0*/  SHFL.BFLY P6, R14, R13, R12, R11 ;  /* 0x0c00000c0d0e7389 */ /* 0x00006400000c000b */
[----:B01----:R-:W-:Y:S05]  /*f8e0*/  ENDCOLLECTIVE ;  /* 0x000000000000791b */ /* 0x003fea0003800000 */
.L_x_10181:
[----:B------:R-:W-:Y:S01]  /*f8f0*/  HFMA2 R12, -RZ, RZ, 0, 5.9604644775390625e-08 ;  /* 0x00000001ff0c7431 */ /* 0x000fe200000001ff */
[----:B------:R-:W-:-:S05]  /*f900*/  FMNMX R47, R45, R14, !PT ;  /* 0x0000000e2d2f7209 */ /* 0x000fca0007800000 */
[----:B------:R-:W-:-:S07]  /*f910*/  IMAD.MOV.U32 R13, RZ, RZ, R47 ;  /* 0x000000ffff0d7224 */ /* 0x000fce00078e002f */
[----:B------:R-:W-:Y:S05]  /*f920*/  WARPSYNC.COLLECTIVE R15, `(.L_x_10182) ;  /* 0x000000000f087348 */ /* 0x000fea0003c00000 */
[----:B------:R0:W1:Y:S02]  /*f930*/  SHFL.BFLY P6, R14, R13, R12, R11 ;  /* 0x0c00000c0d0e7389 */ /* 0x00006400000c000b */
[----:B01----:R-:W-:Y:S05]  /*f940*/  ENDCOLLECTIVE ;  /* 0x000000000000791b */ /* 0x003fea0003800000 */
.L_x_10182:
[----:B------:R-:W-:Y:S01]  /*f950*/  IMAD.MOV.U32 R11, RZ, RZ, 0x3bbb989d ;  /* 0x3bbb989dff0b7424 */ /* 0x000fe200078e00ff */
[----:B------:R-:W-:Y:S02]  /*f960*/  MOV R12, 0x437c0000 ;  /* 0x437c0000000c7802 */ /* 0x000fe40000000f00 */
[----:B------:R-:W-:-:S05]  /*f970*/  FMNMX R47, R47, R14, !PT ;  /* 0x0000000e2f2f7209 */ /* 0x000fca0007800000 */
[C---:B------:R-:W-:Y:S01]  /*f980*/  FADD R41, -R47.reuse, R41 ;  /* 0x000000292f297221 */ /* 0x040fe20000000100 */
[C---:B------:R-:W-:Y:S01]  /*f990*/  FADD R42, -R47.reuse, R42 ;  /* 0x0000002a2f2a7221 */ /* 0x040fe20000000100 */
[C---:B------:R-:W-:Y:S01]  /*f9a0*/  FADD R44, -R47.reuse, R44 ;  /* 0x0000002c2f2c7221 */ /* 0x040fe20000000100 */
[----:B------:R-:W-:Y:S01]  /*f9b0*/  FADD R46, -R47, R46 ;  /* 0x0000002e2f2e7221 */ /* 0x000fe20000000100 */
[-C--:B------:R-:W-:Y:S01]  /*f9c0*/  FFMA.SAT R13, R41, R11.reuse, 0.5 ;  /* 0x3f000000290d7423 */ /* 0x080fe2000000200b */
[----:B------:R-:W-:Y:S01]  /*f9d0*/  FFMA.SAT R15, R42, R11, 0.5 ;  /* 0x3f0000002a0f7423 */ /* 0x000fe2000000200b */
[C---:B------:R-:W-:Y:S01]  /*f9e0*/  FADD R48, -R47.reuse, R48 ;  /* 0x000000302f307221 */ /* 0x040fe20000000100 */
[----:B------:R-:W-:Y:S01]  /*f9f0*/  FADD R50, -R47, R50 ;  /* 0x000000322f327221 */ /* 0x000fe20000000100 */
[-C--:B------:R-:W-:Y:S01]  /*fa00*/  FFMA.RM R13, R13, R12.reuse, 12582913 ;  /* 0x4b4000010d0d7423 */ /* 0x080fe2000000400c */
[----:B------:R-:W-:Y:S01]  /*fa10*/  FFMA.RM R15, R15, R12, 12582913 ;  /* 0x4b4000010f0f7423 */ /* 0x000fe2000000400c */
        /* <DEDUP_REMOVED lines=11> */
[C---:B------:R-:W-:Y:S01]  /*fad0*/  FADD R41, R15.reuse, -12583039 ;  /* 0xcb40007f0f297421 */ /* 0x040fe20000000000 */
[----:B------:R-:W-:Y:S01]  /*fae0*/  SHF.L.U32 R15, R15, 0x17, RZ ;  /* 0x000000170f0f7819 */ /* 0x000fe200000006ff */
[C---:B------:R-:W-:Y:S01]  /*faf0*/  FADD R66, -R47.reuse, R66 ;  /* 0x000000422f427221 */ /* 0x040fe20000000100 */
[C---:B------:R-:W-:Y:S01]  /*fb00*/  FADD R68, -R47.reuse, R68 ;  /* 0x000000442f447221 */ /* 0x040fe20000000100 */
[C---:B------:R-:W-:Y:S01]  /*fb10*/  FFMA R41, R42.reuse, 1.4426950216293334961, -R41 ;  /* 0x3fb8aa3b2a297823 */ /* 0x040fe20000000829 */
[----:B------:R-:W0:Y:S01]  /*fb20*/  MUFU.EX2 R14, R14 ;  /* 0x0000000e000e7308 */ /* 0x000e220000000800 */
[C---:B------:R-:W-:Y:S01]  /*fb30*/  FADD R70, -R47.reuse, R70 ;  /* 0x000000462f467221 */ /* 0x040fe20000000100 */
[C---:B------:R-:W-:Y:S01]  /*fb40*/  FADD R72, -R47.reuse, R72 ;  /* 0x000000482f487221 */ /* 0x040fe20000000100 */
[----:B------:R-:W-:Y:S01]  /*fb50*/  FFMA R42, R42, 1.925963033500011079e-08, R41 ;  /* 0x32a570602a2a7823 */ /* 0x000fe20000000029 */
[-C--:B------:R-:W-:Y:S01]  /*fb60*/  FFMA.SAT R41, R44, R11.reuse, 0.5 ;  /* 0x3f0000002c297423 */ /* 0x080fe2000000200b */
[C---:B------:R-:W-:Y:S01]  /*fb70*/  FADD R74, -R47.reuse, R74 ;  /* 0x0000004a2f4a7221 */ /* 0x040fe20000000100 */
[C---:B------:R-:W-:Y:S01]  /*fb80*/  FADD R76, -R47.reuse, R76 ;  /* 0x0000004c2f4c7221 */ /* 0x040fe20000000100 */
[----:B------:R-:W-:Y:S01]  /*fb90*/  FADD R78, -R47, R78 ;  /* 0x0000004e2f4e7221 */ /* 0x000fe20000000100 */
[----:B------:R-:W-:Y:S01]  /*fba0*/  FFMA.RM R45, R41, R12, 12582913 ;  /* 0x4b400001292d7423 */ /* 0x000fe2000000400c */
[----:B------:R-:W1:Y:S01]  /*fbb0*/  MUFU.EX2 R42, R42 ;  /* 0x0000002a002a7308 */ /* 0x000e620000000800 */
[----:B------:R-:W-:Y:S01]  /*fbc0*/  FFMA.SAT R41, R46, R11, 0.5 ;  /* 0x3f0000002e297423 */ /* 0x000fe2000000200b */
        /* <DEDUP_REMOVED lines=16> */
[----:B------:R-:W-:Y:S01]  /*fcd0*/  FFMA.RM R44, R41, R12, 12582913 ;  /* 0x4b400001292c7423 */ /* 0x000fe2000000400c */
[----:B-1----:R-:W-:Y:S01]  /*fce0*/  FMUL R41, R15, R42 ;  /* 0x0000002a0f297220 */ /* 0x002fe20000400000 */
[----:B------:R-:W-:Y:S01]  /*fcf0*/  FADD R108, -R47, R108 ;  /* 0x0000006c2f6c7221 */ /* 0x000fe20000000100 */
[----:B------:R-:W0:Y:S01]  /*fd00*/  MUFU.EX2 R14, R13 ;  /* 0x0000000d000e7308 */ /* 0x000e220000000800 */
[----:B------:R-:W-:Y:S01]  /*fd10*/  FADD R15, R44, -12583039 ;  /* 0xcb40007f2c0f7421 */ /* 0x000fe20000000000 */
[-C--:B------:R-:W-:Y:S01]  /*fd20*/  FFMA.SAT R47, R50, R11.reuse, 0.5 ;  /* 0x3f000000322f7423 */ /* 0x080fe2000000200b */
[----:B------:R-:W-:Y:S01]  /*fd30*/  SHF.L.U32 R44, R44, 0x17, RZ ;  /* 0x000000172c2c7819 */ /* 0x000fe200000006ff */
        /* <DEDUP_REMOVED lines=8> */
[----:B------:R-:W-:Y:S01]  /*fdc0*/  FFMA.RM R53, R53, R12, 12582913 ;  /* 0x4b40000135357423 */ /* 0x000fe2000000400c */
[-C--:B------:R-:W-:Y:S01]  /*fdd0*/  FFMA.SAT R57, R64, R11.reuse, 0.5 ;  /* 0x3f00000040397423 */ /* 0x080fe2000000200b */
[----:B------:R-:W-:Y:S01]  /*fde0*/  FFMA R49, R50, 1.4426950216293334961, -R49 ;  /* 0x3fb8aa3b32317823 */ /* 0x000fe20000000831 */
[----:B------:R-:W1:Y:S01]  /*fdf0*/  MUFU.EX2 R15, R15 ;  /* 0x0000000f000f7308 */ /* 0x000e620000000800 */
[-C--:B------:R-:W-:Y:S01]  /*fe00*/  FFMA.SAT R59, R70, R11.reuse, 0.5 ;  /* 0x3f000000463b7423 */ /* 0x080fe2000000200b */
[----:B0-----:R-:W-:Y:S01]  /*fe10*/  FMUL R42, R45, R14 ;  /* 0x0000000e2d2a7220 */ /* 0x001fe20000400000 */
[-C--:B------:R-:W-:Y:S01]  /*fe20*/  FFMA.SAT R45, R48, R11.reuse, 0.5 ;  /* 0x3f000000302d7423 */ /* 0x080fe2000000200b */
[----:B------:R-:W-:Y:S01]  /*fe30*/  FFMA R49, R50, 1.925963033500011079e-08, R49 ;  /* 0x32a5706032317823 */ /* 0x000fe20000000031 */
[-C--:B------:R-:W-:Y:S01]  /*fe40*/  FFMA.RM R57, R57, R12.reuse, 12582913 ;  /* 0x4b40000139397423 */ /* 0x080fe2000000400c */
[-C--:B------:R-:W-:Y:S01]  /*fe50*/  FFMA.RM R59, R59, R12.reuse, 12582913 ;  /* 0x4b4000013b3b7423 */ /* 0x080fe2000000400c */
[----:B------:R-:W-:Y:S01]  /*fe60*/  FFMA.RM R45, R45, R12, 12582913 ;  /* 0x4b4000012d2d7423 */ /* 0x000fe2000000400c */
[-C--:B------:R-:W-:Y:S01]  /*fe70*/  FFMA.SAT R63, R82, R11.reuse, 0.5 ;  /* 0x3f000000523f7423 */ /* 0x080fe2000000200b */
[----:B------:R-:W-:Y:S01]  /*fe80*/  FFMA.SAT R73, R104, R11, 0.5 ;  /* 0x3f00000068497423 */ /* 0x000fe2000000200b */
[----:B------:R-:W0:Y:S01]  /*fe90*/  MUFU.EX2 R49, R49 ;  /* 0x0000003100317308 */ /* 0x000e220000000800 */
[C---:B------:R-:W-:Y:S01]  /*fea0*/  FADD R13, R45.reuse, -12583039 ;  /* 0xcb40007f2d0d7421 */ /* 0x040fe20000000000 */
[----:B------:R-:W-:-:S02]  /*feb0*/  IMAD.SHL.U32 R45, R45, 0x800000, RZ ;  /* 0x008000002d2d7824 */ /* 0x000fc400078e00ff */
[-C--:B------:R-:W-:Y:S01]  /*fec0*/  FFMA.RM R63, R63, R12.reuse, 12582913 ;  /* 0x4b4000013f3f7423 */ /* 0x080fe2000000400c */
[-C--:B------:R-:W-:Y:S01]  /*fed0*/  FFMA.RM R73, R73, R12.reuse, 12582913 ;  /* 0x4b40000149497423 */ /* 0x080fe2000000400c */
[----:B------:R-:W-:Y:S01]  /*fee0*/  FFMA R13, R48, 1.4426950216293334961, -R13 ;  /* 0x3fb8aa3b300d7823 */ /* 0x000fe2000000080d */
[----:B-1----:R-:W-:Y:S01]  /*fef0*/  FMUL R44, R44, R15 ;  /* 0x0000000f2c2c7220 */ /* 0x002fe20000400000 */
[----:B------:R-:W-:Y:S02]  /*ff00*/  FFMA.SAT R15, R52, R11, 0.5 ;  /* 0x3f000000340f7423 */ /* 0x000fe4000000200b */
[----:B------:R-:W-:Y:S01]  /*ff10*/  FFMA R13, R48, 1.925963033500011079e-08, R13 ;  /* 0x32a57060300d7823 */ /* 0x000fe2000000000d */
[----:B------:R-:W-:Y:S01]  /*ff20*/  FADD R65, R63, -12583039 ;  /* 0xcb40007f3f417421 */ /* 0x000fe20000000000 */
[----:B------:R-:W-:Y:S02]  /*ff30*/  FFMA.RM R15, R15, R12, 12582913 ;  /* 0x4b4000010f0f7423 */ /* 0x000fe4000000400c */
[----:B------:R1:W2:Y:S01]  /*ff40*/  MUFU.EX2 R14, R13 ;  /* 0x0000000d000e7308 */ /* 0x0002a20000000800 */
[----:B------:R-:W-:Y:S01]  /*ff50*/  FFMA R65, R82, 1.4426950216293334961, -R65 ;  /* 0x3fb8aa3b52417823 */ /* 0x000fe20000000841 */
[C---:B------:R-:W-:Y:S01]  /*ff60*/  FADD R51, R15.reuse, -12583039 ;  /* 0xcb40007f0f337421 */ /* 0x040fe20000000000 */
[----:B0-----:R-:W-:Y:S01]  /*ff70*/  FMUL R46, R46, R49 ;  /* 0x000000312e2e7220 */ /* 0x001fe20000400000 */
[----:B------:R-:W-:-:S02]  /*ff80*/  IMAD.SHL.U32 R15, R15, 0x800000, RZ ;  /* 0x008000000f0f7824 */ /* 0x000fc400078e00ff */
[----:B------:R-:W-:Y:S01]  /*ff90*/  FFMA R65, R82, 1.925963033500011079e-08, R65 ;  /* 0x32a5706052417823 */ /* 0x000fe20000000041 */
[----:B------:R-:W-:Y:S01]  /*ffa0*/  FFMA R51, R52, 1.4426950216293334961, -R51 ;  /* 0x3fb8aa3b34337823 */ /* 0x000fe20000000833 */
[----:B-1----:R-:W-:-:S03]  /*ffb0*/  FFMA.SAT R13, R54, R11, 0.5 ;  /* 0x3f000000360d7423 */ /* 0x002fc6000000200b */
[----:B------:R-:W-:Y:S01]  /*ffc0*/  FFMA R51, R52, 1.925963033500011079e-08, R51 ;  /* 0x32a5706034337823 */ /* 0x000fe20000000033 */
[----:B------:R-:W-:Y:S01]  /*ffd0*/  SHF.L.U32 R52, R55, 0x17, RZ ;  /* 0x0000001737347819 */ /* 0x000fe200000006ff */
[----:B------:R-:W-:Y:S01]  /*ffe0*/  FFMA.RM R13, R13, R12, 12582913 ;  /* 0x4b4000010d0d7423 */ /* 0x000fe2000000400c */
[----:B------:R-:W-:Y:S03]  /*fff0*/  MUFU.EX2 R65, R65 ;  /* 0x0000004100417308 */ /* 0x000fe60000000800 */
[----:B------:R-:W-:Y:S01]  /*10000*/  FADD R47, R13, -12583039 ;  /* 0xcb40007f0d2f7421 */ /* 0x000fe20000000000 */
[----:B--2---:R-:W-:Y:S01]  /*10010*/  FMUL R45, R45, R14 ;  /* 0x0000000e2d2d7220 */ /* 0x004fe20000400000 */
[----:B------:R-:W-:Y:S02]  /*10020*/  SHF.L.U32 R13, R13, 0x17, RZ ;  /* 0x000000170d0d7819 */ /* 0x000fe400000006ff */
[C---:B------:R-:W-:Y:S01]  /*10030*/  FFMA R47, R54.reuse, 1.4426950216293334961, -R47 ;  /* 0x3fb8aa3b362f7823 */ /* 0x040fe2000000082f */
[----:B------:R0:W1:Y:S03]  /*10040*/  MUFU.EX2 R14, R51 ;  /* 0x00000033000e7308 */ /* 0x0000660000000800 */
[----:B------:R-:W-:Y:S01]  /*10050*/  FFMA R54, R54, 1.925963033500011079e-08, R47 ;  /* 0x32a5706036367823 */ /* 0x000fe2000000002f */
[----:B------:R-:W-:-:S04]  /*10060*/  FFMA.SAT R47, R56, R11, 0.5 ;  /* 0x3f000000382f7423 */ /* 0x000fc8000000200b */
[----:B------:R-:W-:Y:S01]  /*10070*/  FFMA.RM R49, R47, R12, 12582913 ;  /* 0x4b4000012f317423 */ /* 0x000fe2000000400c */
[----:B------:R-:W2:Y:S01]  /*10080*/  MUFU.EX2 R54, R54 ;  /* 0x0000003600367308 */ /* 0x000ea20000000800 */
[----:B0-----:R-:W-:-:S04]  /*10090*/  FFMA.SAT R51, R58, R11, 0.5 ;  /* 0x3f0000003a337423 */ /* 0x001fc8000000200b */
[----:B------:R-:W-:Y:S01]  /*100a0*/  FFMA.RM R51, R51, R12, 12582913 ;  /* 0x4b40000133337423 */ /* 0x000fe2000000400c */
[----:B-1----:R-:W-:Y:S01]  /*100b0*/  FMUL R47, R15, R14 ;  /* 0x0000000e0f2f7220 */ /* 0x002fe20000400000 */
[----:B------:R-:W-:-:S03]  /*100c0*/  FADD R15, R49, -12583039 ;  /* 0xcb40007f310f7421 */ /* 0x000fc60000000000 */
[----:B------:R-:W-:Y:S01]  /*100d0*/  SHF.L.U32 R50, R51, 0x17, RZ ;  /* 0x0000001733327819 */ /* 0x000fe200000006ff */
[----:B------:R-:W-:Y:S02]  /*100e0*/  IMAD.SHL.U32 R49, R49, 0x800000, RZ ;  /* 0x0080000031317824 */ /* 0x000fe400078e00ff */
[C---:B------:R-:W-:Y:S01]  /*100f0*/  FFMA R15, R56.reuse, 1.4426950216293334961, -R15 ;  /* 0x3fb8aa3b380f7823 */ /* 0x040fe2000000080f */
[----:B--2---:R-:W-:Y:S01]  /*10100*/  FMUL R48, R13, R54 ;  /* 0x000000360d307220 */ /* 0x004fe20000400000 */
[----:B------:R-:W-:Y:S01]  /*10110*/  FADD R13, R51, -12583039 ;  /* 0xcb40007f330d7421 */ /* 0x000fe20000000000 */
[----:B------:R-:W-:Y:S01]  /*10120*/  FADD R51, R55, -12583039 ;  /* 0xcb40007f37337421 */ /* 0x000fe20000000000 */
[----:B------:R-:W-:Y:S01]  /*10130*/  FFMA R15, R56, 1.925963033500011079e-08, R15 ;  /* 0x32a57060380f7823 */ /* 0x000fe2000000000f */
[----:B------:R-:W-:Y:S01]  /*10140*/  FFMA.SAT R55, R68, R11, 0.5 ;  /* 0x3f00000044377423 */ /* 0x000fe2000000200b */
[----:B------:R-:W-:Y:S01]  /*10150*/  FFMA R13, R58, 1.4426950216293334961, -R13 ;  /* 0x3fb8aa3b3a0d7823 */ /* 0x000fe2000000080d */
[----:B------:R-:W-:Y:S01]  /*10160*/  FFMA R51, R62, 1.4426950216293334961, -R51 ;  /* 0x3fb8aa3b3e337823 */ /* 0x000fe20000000833 */
[----:B------:R0:W1:Y:S01]  /*10170*/  MUFU.EX2 R14, R15 ;  /* 0x0000000f000e7308 */ /* 0x0000620000000800 */
[----:B------:R-:W-:Y:S01]  /*10180*/  FFMA.RM R55, R55, R12, 12582913 ;  /* 0x4b40000137377423 */ /* 0x000fe2000000400c */
[----:B------:R-:W-:Y:S01]  /*10190*/  FFMA R13, R58, 1.925963033500011079e-08, R13 ;  /* 0x32a570603a0d7823 */ /* 0x000fe2000000000d */
[----:B------:R-:W-:Y:S01]  /*101a0*/  FFMA R62, R62, 1.925963033500011079e-08, R51 ;  /* 0x32a570603e3e7823 */ /* 0x000fe20000000033 */
[----:B------:R-:W-:Y:S01]  /*101b0*/  IMAD.SHL.U32 R51, R53, 0x800000, RZ ;  /* 0x0080000035337824 */ /* 0x000fe200078e00ff */
[----:B------:R-:W-:-:S03]  /*101c0*/  SHF.L.U32 R56, R59, 0x17, RZ ;  /* 0x000000173b387819 */ /* 0x000fc600000006ff */
[----:B------:R-:W2:Y:S01]  /*101d0*/  MUFU.EX2 R13, R13 ;  /* 0x0000000d000d7308 */ /* 0x000ea20000000800 */
[----:B0-----:R-:W-:Y:S01]  /*101e0*/  FADD R15, R53, -12583039 ;  /* 0xcb40007f350f7421 */ /* 0x001fe20000000000 */
[----:B------:R-:W-:-:S03]  /*101f0*/  FADD R53, R57, -12583039 ;  /* 0xcb40007f39357421 */ /* 0x000fc60000000000 */
[----:B------:R-:W-:Y:S01]  /*10200*/  FFMA R15, R60, 1.4426950216293334961, -R15 ;  /* 0x3fb8aa3b3c0f7823 */ /* 0x000fe2000000080f */
[----:B------:R-:W-:-:S03]  /*10210*/  FFMA R53, R64, 1.4426950216293334961, -R53 ;  /* 0x3fb8aa3b40357823 */ /* 0x000fc60000000835 */
[----:B------:R-:W-:Y:S01]  /*10220*/  FFMA R15, R60, 1.925963033500011079e-08, R15 ;  /* 0x32a570603c0f7823 */ /* 0x000fe2000000000f */
[----:B-1----:R-:W-:Y:S01]  /*10230*/  FMUL R49, R49, R14 ;  /* 0x0000000e31317220 */ /* 0x002fe20000400000 */
[----:B------:R-:W-:Y:S01]  /*10240*/  FFMA R64, R64, 1.925963033500011079e-08, R53 ;  /* 0x32a5706040407823 */ /* 0x000fe20000000035 */
[----:B------:R-:W-:Y:S01]  /*10250*/  IMAD.SHL.U32 R53, R57, 0x800000, RZ ;  /* 0x0080000039357824 */ /* 0x000fe200078e00ff */
[----:B------:R-:W0:Y:S01]  /*10260*/  MUFU.EX2 R14, R15 ;  /* 0x0000000f000e7308 */ /* 0x000e220000000800 */
[C---:B------:R-:W-:Y:S01]  /*10270*/  FADD R57, R55.reuse, -12583039 ;  /* 0xcb40007f37397421 */ /* 0x040fe20000000000 */
[----:B------:R-:W-:Y:S02]  /*10280*/  IMAD.SHL.U32 R55, R55, 0x800000, RZ ;  /* 0x0080000037377824 */ /* 0x000fe400078e00ff */
[----:B--2---:R-:W-:Y:S01]  /*10290*/  FMUL R50, R50, R13 ;  /* 0x0000000d32327220 */ /* 0x004fe20000400000 */
[----:B------:R-:W-:-:S03]  /*102a0*/  FFMA R57, R68, 1.4426950216293334961, -R57 ;  /* 0x3fb8aa3b44397823 */ /* 0x000fc60000000839 */
[----:B------:R1:W2:Y:S01]  /*102b0*/  MUFU.EX2 R13, R62 ;  /* 0x0000003e000d7308 */ /* 0x0002a20000000800 */
[----:B------:R-:W-:-:S07]  /*102c0*/  FFMA R57, R68, 1.925963033500011079e-08, R57 ;  /* 0x32a5706044397823 */ /* 0x000fce0000000039 */
[----:B------:R-:W3:Y:S01]  /*102d0*/  MUFU.EX2 R64, R64 ;  /* 0x0000004000407308 */ /* 0x000ee20000000800 */
[----:B0-----:R-:W-:Y:S01]  /*102e0*/  FMUL R51, R51, R14 ;  /* 0x0000000e33337220 */ /* 0x001fe20000400000 */
[----:B-1----:R-:W-:-:S04]  /*102f0*/  IMAD.SHL.U32 R62, R63, 0x800000, RZ ;  /* 0x008000003f3e7824 */ /* 0x002fc800078e00ff */
[----:B------:R-:W-:Y:S01]  /*10300*/  FMUL R62, R62, R65 ;  /* 0x000000413e3e7220 */ /* 0x000fe20000400000 */
[----:B------:R-:W-:Y:S01]  /*10310*/  FFMA.SAT R65, R100, R11, 0.5 ;  /* 0x3f00000064417423 */ /* 0x000fe2000000200b */
[----:B------:R-:W0:Y:S01]  /*10320*/  MUFU.EX2 R14, R57 ;  /* 0x00000039000e7308 */ /* 0x000e220000000800 */
[----:B--2---:R-:W-:Y:S01]  /*10330*/  FMUL R52, R52, R13 ;  /* 0x0000000d34347220 */ /* 0x004fe20000400000 */
[----:B------:R-:W-:Y:S01]  /*10340*/  FFMA.SAT R13, R66, R11, 0.5 ;  /* 0x3f000000420d7423 */ /* 0x000fe2000000200b */
[----:B------:R-:W-:-:S03]  /*10350*/  FFMA.RM R69, R65, R12, 12582913 ;  /* 0x4b40000141457423 */ /* 0x000fc6000000400c */
[----:B------:R-:W-:Y:S01]  /*10360*/  FFMA.RM R13, R13, R12, 12582913 ;  /* 0x4b4000010d0d7423 */ /* 0x000fe2000000400c */
[----:B------:R-:W-:Y:S01]  /*10370*/  FADD R71, R69, -12583039 ;  /* 0xcb40007f45477421 */ /* 0x000fe20000000000 */
[----:B---3--:R-:W-:Y:S02]  /*10380*/  FMUL R53, R53, R64 ;  /* 0x0000004035357220 */ /* 0x008fe40000400000 */
[C---:B------:R-:W-:Y:S01]  /*10390*/  FADD R15, R13.reuse, -12583039 ;  /* 0xcb40007f0d0f7421 */ /* 0x040fe20000000000 */
[----:B------:R-:W-:Y:S01]  /*103a0*/  SHF.L.U32 R13, R13, 0x17, RZ ;  /* 0x000000170d0d7819 */ /* 0x000fe200000006ff */
[----:B------:R-:W-:Y:S02]  /*103b0*/  FFMA R71, R100, 1.4426950216293334961, -R71 ;  /* 0x3fb8aa3b64477823 */ /* 0x000fe40000000847 */
[----:B------:R-:W-:Y:S02]  /*103c0*/  FFMA R15, R66, 1.4426950216293334961, -R15 ;  /* 0x3fb8aa3b420f7823 */ /* 0x000fe4000000080f */
[----:B------:R-:W-:Y:S01]  /*103d0*/  FFMA R71, R100, 1.925963033500011079e-08, R71 ;  /* 0x32a5706064477823 */ /* 0x000fe20000000047 */
[----:B0-----:R-:W-:Y:S01]  /*103e0*/  FMUL R55, R55, R14 ;  /* 0x0000000e37377220 */ /* 0x001fe20000400000 */
[----:B------:R-:W-:-:S04]  /*103f0*/  FFMA R15, R66, 1.925963033500011079e-08, R15 ;  /* 0x32a57060420f7823 */ /* 0x000fc8000000000f */
[----:B------:R0:W1:Y:S08]  /*10400*/  MUFU.EX2 R54, R15 ;  /* 0x0000000f00367308 */ /* 0x0000700000000800 */
[----:B------:R-:W-:Y:S01]  /*10410*/  MUFU.EX2 R71, R71 ;  /* 0x0000004700477308 */ /* 0x000fe20000000800 */
[----:B0-----:R-:W-:-:S04]  /*10420*/  FFMA.SAT R15, R72, R11, 0.5 ;  /* 0x3f000000480f7423 */ /* 0x001fc8000000200b */
        /* <DEDUP_REMOVED lines=8> */
[----:B------:R-:W-:Y:S01]  /*104b0*/  FFMA R72, R72, 1.925963033500011079e-08, R57 ;  /* 0x32a5706048487823 */ /* 0x000fe20000000039 */
[----:B------:R-:W-:Y:S01]  /*104c0*/  FFMA.SAT R57, R74, R11, 0.5 ;  /* 0x3f0000004a397423 */ /* 0x000fe2000000200b */
[----:B------:R-:W-:-:S03]  /*104d0*/  SHF.L.U32 R70, R73, 0x17, RZ ;  /* 0x0000001749467819 */ /* 0x000fc600000006ff */
[----:B------:R-:W0:Y:S01]  /*104e0*/  MUFU.EX2 R13, R13 ;  /* 0x0000000d000d7308 */ /* 0x000e220000000800 */
[----:B------:R-:W-:-:S04]  /*104f0*/  FFMA.RM R14, R57, R12, 12582913 ;  /* 0x4b400001390e7423 */ /* 0x000fc8000000400c */
[C---:B------:R-:W-:Y:S01]  /*10500*/  FADD R57, R14.reuse, -12583039 ;  /* 0xcb40007f0e397421 */ /* 0x040fe20000000000 */
[----:B------:R-:W-:Y:S02]  /*10510*/  SHF.L.U32 R14, R14, 0x17, RZ ;  /* 0x000000170e0e7819 */ /* 0x000fe400000006ff */
[----:B------:R-:W1:Y:S01]  /*10520*/  MUFU.EX2 R72, R72 ;  /* 0x0000004800487308 */ /* 0x000e620000000800 */
[----:B------:R-:W-:-:S04]  /*10530*/  FFMA R57, R74, 1.4426950216293334961, -R57 ;  /* 0x3fb8aa3b4a397823 */ /* 0x000fc80000000839 */
[----:B------:R-:W-:Y:S01]  /*10540*/  FFMA R74, R74, 1.925963033500011079e-08, R57 ;  /* 0x32a570604a4a7823 */ /* 0x000fe20000000039 */
[----:B------:R-:W-:Y:S01]  /*10550*/  FFMA.SAT R57, R76, R11, 0.5 ;  /* 0x3f0000004c397423 */ /* 0x000fe2000000200b */
[----:B0-----:R-:W-:-:S03]  /*10560*/  FMUL R56, R56, R13 ;  /* 0x0000000d38387220 */ /* 0x001fc60000400000 */
[----:B------:R-:W-:Y:S01]  /*10570*/  FFMA.RM R59, R57, R12, 12582913 ;  /* 0x4b400001393b7423 */ /* 0x000fe2000000400c */
[----:B------:R-:W0:Y:S01]  /*10580*/  MUFU.EX2 R13, R74 ;  /* 0x0000004a000d7308 */ /* 0x000e220000000800 */
[----:B-1----:R-:W-:Y:S02]  /*10590*/  FMUL R57, R15, R72 ;  /* 0x000000480f397220 */ /* 0x002fe40000400000 */
[C---:B------:R-:W-:Y:S01]  /*105a0*/  FADD R15, R59.reuse, -12583039 ;  /* 0xcb40007f3b0f7421 */ /* 0x040fe20000000000 */
[----:B------:R-:W-:-:S03]  /*105b0*/  IMAD.SHL.U32 R59, R59, 0x800000, RZ ;  /* 0x008000003b3b7824 */ /* 0x000fc600078e00ff */
[----:B------:R-:W-:-:S04]  /*105c0*/  FFMA R15, R76, 1.4426950216293334961, -R15 ;  /* 0x3fb8aa3b4c0f7823 */ /* 0x000fc8000000080f */
[----:B------:R-:W-:Y:S01]  /*105d0*/  FFMA R15, R76, 1.925963033500011079e-08, R15 ;  /* 0x32a570604c0f7823 */ /* 0x000fe2000000000f */
[----:B0-----:R-:W-:Y:S01]  /*105e0*/  FMUL R58, R14, R13 ;  /* 0x0000000d0e3a7220 */ /* 0x001fe20000400000 */
[----:B------:R-:W-:Y:S02]  /*105f0*/  FFMA.SAT R13, R78, R11, 0.5 ;  /* 0x3f0000004e0d7423 */ /* 0x000fe4000000200b */
[----:B------:R0:W1:Y:S02]  /*10600*/  MUFU.EX2 R14, R15 ;  /* 0x0000000f000e7308 */ /* 0x0000640000000800 */
[----:B------:R-:W-:-:S04]  /*10610*/  FFMA.RM R13, R13, R12, 12582913 ;  /* 0x4b4000010d0d7423 */ /* 0x000fc8000000400c */
[C---:B------:R-:W-:Y:S01]  /*10620*/  FADD R61, R13.reuse, -12583039 ;  /* 0xcb40007f0d3d7421 */ /* 0x040fe20000000000 */
[----:B------:R-:W-:Y:S01]  /*10630*/  SHF.L.U32 R13, R13, 0x17, RZ ;  /* 0x000000170d0d7819 */ /* 0x000fe200000006ff */
[----:B0-----:R-:W-:Y:S02]  /*10640*/  FFMA.SAT R15, R90, R11, 0.5 ;  /* 0x3f0000005a0f7423 */ /* 0x001fe4000000200b */
[C---:B------:R-:W-:Y:S02]  /*10650*/  FFMA R61, R78.reuse, 1.4426950216293334961, -R61 ;  /* 0x3fb8aa3b4e3d7823 */ /* 0x040fe4000000083d */
[----:B------:R-:W-:Y:S02]  /*10660*/  FFMA.RM R15, R15, R12, 12582913 ;  /* 0x4b4000010f0f7423 */ /* 0x000fe4000000400c */
[----:B------:R-:W-:Y:S01]  /*10670*/  FFMA R61, R78, 1.925963033500011079e-08, R61 ;  /* 0x32a570604e3d7823 */ /* 0x000fe2000000003d */
[----:B-1----:R-:W-:-:S03]  /*10680*/  FMUL R59, R59, R14 ;  /* 0x0000000e3b3b7220 */ /* 0x002fc60000400000 */
[----:B------:R0:W1:Y:S02]  /*10690*/  MUFU.EX2 R60, R61 ;  /* 0x0000003d003c7308 */ /* 0x0000640000000800 */
[----:B0-----:R-:W-:-:S04]  /*106a0*/  FFMA.SAT R61, R92, R11, 0.5 ;  /* 0x3f0000005c3d7423 */ /* 0x001fc8000000200b */
[----:B------:R-:W-:-:S04]  /*106b0*/  FFMA.RM R63, R61, R12, 12582913 ;  /* 0x4b4000013d3f7423 */ /* 0x000fc8000000400c */
[----:B------:R-:W-:Y:S01]  /*106c0*/  FADD R61, R63, -12583039 ;  /* 0xcb40007f3f3d7421 */ /* 0x000fe20000000000 */
[----:B-1----:R-:W-:Y:S01]  /*106d0*/  FMUL R60, R13, R60 ;  /* 0x0000003c0d3c7220 */ /* 0x002fe20000400000 */
[----:B------:R-:W-:Y:S01]  /*106e0*/  FADD R13, R15, -12583039 ;  /* 0xcb40007f0f0d7421 */ /* 0x000fe20000000000 */
[----:B------:R-:W-:Y:S02]  /*106f0*/  IMAD.SHL.U32 R63, R63, 0x800000, RZ ;  /* 0x008000003f3f7824 */ /* 0x000fe400078e00ff */
[----:B------:R-:W-:Y:S01]  /*10700*/  FFMA R61, R92, 1.4426950216293334961, -R61 ;  /* 0x3fb8aa3b5c3d7823 */ /* 0x000fe2000000083d */
[----:B------:R-:W-:Y:S01]  /*10710*/  SHF.L.U32 R15, R15, 0x17, RZ ;  /* 0x000000170f0f7819 */ /* 0x000fe200000006ff */
[----:B------:R-:W-:Y:S02]  /*10720*/  FFMA R13, R90, 1.4426950216293334961, -R13 ;  /* 0x3fb8aa3b5a0d7823 */ /* 0x000fe4000000080d */
[----:B------:R-:W-:Y:S01]  /*10730*/  FFMA R92, R92, 1.925963033500011079e-08, R61 ;  /* 0x32a570605c5c7823 */ /* 0x000fe2000000003d */
[----:B------:R-:W-:Y:S01]  /*10740*/  FFMA.SAT R61, R94, R11, 0.5 ;  /* 0x3f0000005e3d7423 */ /* 0x000fe2000000200b */
[----:B------:R-:W-:-:S03]  /*10750*/  FFMA R13, R90, 1.925963033500011079e-08, R13 ;  /* 0x32a570605a0d7823 */ /* 0x000fc6000000000d */
[----:B------:R-:W-:Y:S01]  /*10760*/  FFMA.RM R64, R61, R12, 12582913 ;  /* 0x4b4000013d407423 */ /* 0x000fe2000000400c */
[----:B------:R-:W0:Y:S08]  /*10770*/  MUFU.EX2 R92, R92 ;  /* 0x0000005c005c7308 */ /* 0x000e300000000800 */
[----:B------:R1:W2:Y:S02]  /*10780*/  MUFU.EX2 R14, R13 ;  /* 0x0000000d000e7308 */ /* 0x0002a40000000800 */
[----:B-1----:R-:W-:Y:S01]  /*10790*/  FFMA.SAT R13, R96, R11, 0.5 ;  /* 0x3f000000600d7423 */ /* 0x002fe2000000200b */
[----:B0-----:R-:W-:-:S03]  /*107a0*/  FMUL R66, R63, R92 ;  /* 0x0000005c3f427220 */ /* 0x001fc60000400000 */
[----:B------:R-:W-:-:S04]  /*107b0*/  FFMA.RM R13, R13, R12, 12582913 ;  /* 0x4b4000010d0d7423 */ /* 0x000fc8000000400c */
[----:B------:R-:W-:Y:S01]  /*107c0*/  FADD R63, R13, -12583039 ;  /* 0xcb40007f0d3f7421 */ /* 0x000fe20000000000 */
[----:B--2---:R-:W-:Y:S01]  /*107d0*/  FMUL R61, R15, R14 ;  /* 0x0000000e0f3d7220 */ /* 0x004fe20000400000 */
        /* <DEDUP_REMOVED lines=9> */
[----:B------:R-:W0:Y:S01]  /*10870*/  MUFU.EX2 R96, R96 ;  /* 0x0000006000607308 */ /* 0x000e220000000800 */
[----:B------:R-:W-:-:S04]  /*10880*/  FFMA.SAT R63, R98, R11, 0.5 ;  /* 0x3f000000623f7423 */ /* 0x000fc8000000200b */
[----:B------:R-:W-:-:S03]  /*10890*/  FFMA.RM R67, R63, R12, 12582913 ;  /* 0x4b4000013f437423 */ /* 0x000fc6000000400c */
[----:B------:R-:W1:Y:S01]  /*108a0*/  MUFU.EX2 R15, R15 ;  /* 0x0000000f000f7308 */ /* 0x000e620000000800 */
[----:B0-----:R-:W-:Y:S01]  /*108b0*/  FMUL R63, R13, R96 ;  /* 0x000000600d3f7220 */ /* 0x001fe20000400000 */
[C---:B------:R-:W-:Y:S01]  /*108c0*/  FADD R13, R67.reuse, -12583039 ;  /* 0xcb40007f430d7421 */ /* 0x040fe20000000000 */
[----:B------:R-:W-:-:S03]  /*108d0*/  IMAD.SHL.U32 R67, R67, 0x800000, RZ ;  /* 0x0080000043437824 */ /* 0x000fc600078e00ff */
[----:B------:R-:W-:Y:S01]  /*108e0*/  FFMA R13, R98, 1.4426950216293334961, -R13 ;  /* 0x3fb8aa3b620d7823 */ /* 0x000fe2000000080d */
[----:B-1----:R-:W-:-:S03]  /*108f0*/  FMUL R64, R64, R15 ;  /* 0x0000000f40407220 */ /* 0x002fc60000400000 */
[----:B------:R-:W-:Y:S01]  /*10900*/  FFMA R13, R98, 1.925963033500011079e-08, R13 ;  /* 0x32a57060620d7823 */ /* 0x000fe2000000000d */
[C---:B------:R-:W-:Y:S01]  /*10910*/  FADD R15, R14.reuse, -12583039 ;  /* 0xcb40007f0e0f7421 */ /* 0x040fe20000000000 */
[----:B------:R-:W-:Y:S02]  /*10920*/  SHF.L.U32 R14, R14, 0x17, RZ ;  /* 0x000000170e0e7819 */ /* 0x000fe400000006ff */
[----:B------:R-:W0:Y:S01]  /*10930*/  MUFU.EX2 R68, R13 ;  /* 0x0000000d00447308 */ /* 0x000e220000000800 */
[----:B------:R-:W-:-:S04]  /*10940*/  FFMA R15, R88, 1.4426950216293334961, -R15 ;  /* 0x3fb8aa3b580f7823 */ /* 0x000fc8000000080f */
[----:B------:R-:W-:-:S06]  /*10950*/  FFMA R15, R88, 1.925963033500011079e-08, R15 ;  /* 0x32a57060580f7823 */ /* 0x000fcc000000000f */
[----:B------:R-:W1:Y:S01]  /*10960*/  MUFU.EX2 R15, R15 ;  /* 0x0000000f000f7308 */ /* 0x000e620000000800 */
[----:B0-----:R-:W-:Y:S01]  /*10970*/  FMUL R67, R67, R68 ;  /* 0x0000004443437220 */ /* 0x001fe20000400000 */
[----:B------:R-:W-:Y:S01]  /*10980*/  SHF.L.U32 R68, R69, 0x17, RZ ;  /* 0x0000001745447819 */ /* 0x000fe200000006ff */
[----:B------:R-:W-:-:S04]  /*10990*/  FADD R69, R73, -12583039 ;  /* 0xcb40007f49457421 */ /* 0x000fc80000000000 */
[----:B------:R-:W-:Y:S01]  /*109a0*/  FFMA R69, R104, 1.4426950216293334961, -R69 ;  /* 0x3fb8aa3b68457823 */ /* 0x000fe20000000845 */
[----:B------:R-:W-:-:S03]  /*109b0*/  FMUL R68, R68, R71 ;  /* 0x0000004744447220 */ /* 0x000fc60000400000 */
[----:B------:R-:W-:Y:S01]  /*109c0*/  FFMA R104, R104, 1.925963033500011079e-08, R69 ;  /* 0x32a5706068687823 */ /* 0x000fe20000000045 */
[----:B------:R-:W-:Y:S01]  /*109d0*/  FFMA.SAT R69, R106, R11, 0.5 ;  /* 0x3f0000006a457423 */ /* 0x000fe2000000200b */
[----:B-1----:R-:W-:Y:S01]  /*109e0*/  FMUL R65, R14, R15 ;  /* 0x0000000f0e417220 */ /* 0x002fe20000400000 */
[-C--:B------:R-:W-:Y:S01]  /*109f0*/  FFMA.SAT R15, R102, R11.reuse, 0.5 ;  /* 0x3f000000660f7423 */ /* 0x080fe2000000200b */
[----:B------:R-:W-:Y:S01]  /*10a00*/  FFMA.SAT R11, R108, R11, 0.5 ;  /* 0x3f0000006c0b7423 */ /* 0x000fe2000000200b */
[-C--:B------:R-:W-:Y:S01]  /*10a10*/  FFMA.RM R72, R69, R12.reuse, 12582913 ;  /* 0x4b40000145487423 */ /* 0x080fe2000000400c */
[----:B------:R-:W0:Y:S01]  /*10a20*/  MUFU.EX2 R71, R104 ;  /* 0x0000006800477308 */ /* 0x000e220000000800 */
[-C--:B------:R-:W-:Y:S01]  /*10a30*/  FFMA.RM R15, R15, R12.reuse, 12582913 ;  /* 0x4b4000010f0f7423 */ /* 0x080fe2000000400c */
[----:B------:R-:W-:Y:S01]  /*10a40*/  FFMA.RM R74, R11, R12, 12582913 ;  /* 0x4b4000010b4a7423 */ /* 0x000fe2000000400c */
[----:B------:R-:W-:Y:S01]  /*10a50*/  FADD R11, R72, -12583039 ;  /* 0xcb40007f480b7421 */ /* 0x000fe20000000000 */
[----:B------:R-:W-:Y:S01]  /*10a60*/  FADD R12, RZ, R43 ;  /* 0x0000002bff0c7221 */ /* 0x000fe20000000000 */
[C---:B------:R-:W-:Y:S01]  /*10a70*/  FADD R13, R15.reuse, -12583039 ;  /* 0xcb40007f0f0d7421 */ /* 0x040fe20000000000 */
[----:B------:R-:W-:-:S02]  /*10a80*/  IMAD.SHL.U32 R15, R15, 0x800000, RZ ;  /* 0x008000000f0f7824 */ /* 0x000fc400078e00ff */
[----:B------:R-:W-:Y:S01]  /*10a90*/  FFMA R11, R106, 1.4426950216293334961, -R11 ;  /* 0x3fb8aa3b6a0b7823 */ /* 0x000fe2000000080b */
[----:B------:R-:W-:-:S03]  /*10aa0*/  FFMA R13, R102, 1.4426950216293334961, -R13 ;  /* 0x3fb8aa3b660d7823 */ /* 0x000fc6000000080d */
[----:B------:R-:W-:Y:S01]  /*10ab0*/  FFMA R106, R106, 1.925963033500011079e-08, R11 ;  /* 0x32a570606a6a7823 */ /* 0x000fe2000000000b */
[----:B------:R-:W-:Y:S01]  /*10ac0*/  FADD R11, R74, -12583039 ;  /* 0xcb40007f4a0b7421 */ /* 0x000fe20000000000 */
[----:B------:R-:W-:-:S03]  /*10ad0*/  FFMA R13, R102, 1.925963033500011079e-08, R13 ;  /* 0x32a57060660d7823 */ /* 0x000fc6000000000d */
[----:B------:R-:W-:Y:S01]  /*10ae0*/  FFMA R11, R108, 1.4426950216293334961, -R11 ;  /* 0x3fb8aa3b6c0b7823 */ /* 0x000fe2000000080b */
[----:B------:R-:W1:Y:S01]  /*10af0*/  MUFU.EX2 R14, R13 ;  /* 0x0000000d000e7308 */ /* 0x000e620000000800 */
[----:B0-----:R-:W-:Y:S01]  /*10b00*/  FMUL R70, R70, R71 ;  /* 0x0000004746467220 */ /* 0x001fe20000400000 */
[----:B------:R-:W-:Y:S02]  /*10b10*/  IMAD.SHL.U32 R71, R72, 0x800000, RZ ;  /* 0x0080000048477824 */ /* 0x000fe400078e00ff */
[----:B------:R-:W-:Y:S01]  /*10b20*/  FFMA R108, R108, 1.925963033500011079e-08, R11 ;  /* 0x32a570606c6c7823 */ /* 0x000fe2000000000b */
[----:B------:R-:W-:Y:S01]  /*10b30*/  FADD R11, R12, R41 ;  /* 0x000000290c0b7221 */ /* 0x000fe20000000000 */
[----:B------:R-:W-:-:S03]  /*10b40*/  SHF.L.U32 R72, R74, 0x17, RZ ;  /* 0x000000174a487819 */ /* 0x000fc600000006ff */
[----:B------:R-:W-:Y:S01]  /*10b50*/  FADD R11, R11, R42 ;  /* 0x0000002a0b0b7221 */ /* 0x000fe20000000000 */
[----:B------:R-:W0:Y:S03]  /*10b60*/  MUFU.EX2 R106, R106 ;  /* 0x0000006a006a7308 */ /* 0x000e260000000800 */
[----:B------:R-:W-:-:S04]  /*10b70*/  FADD R12, R11, R44 ;  /* 0x0000002c0b0c7221 */ /* 0x000fc80000000000 */
[----:B------:R-:W-:Y:S01]  /*10b80*/  FADD R11, R12, R45 ;  /* 0x0000002d0c0b7221 */ /* 0x000fe20000000000 */
[----:B------:R-:W2:Y:S01]  /*10b90*/  MUFU.EX2 R13, R108 ;  /* 0x0000006c000d7308 */ /* 0x000ea20000000800 */
[----:B-1----:R-:W-:Y:S01]  /*10ba0*/  FMUL R69, R15, R14 ;  /* 0x0000000e0f457220 */ /* 0x002fe20000400000 */
[----:B------:R-:W-:Y:S02]  /*10bb0*/  IMAD.MOV.U32 R15, RZ, RZ, -0x1 ;  /* 0xffffffffff0f7424 */ /* 0x000fe400078e00ff */
        /* <DEDUP_REMOVED lines=34> */
.L_x_10183:
[----:B------:R-:W-:Y:S02]  /*10de0*/  IMAD.MOV.U32 R12, RZ, RZ, 0x8 ;  /* 0x00000008ff0c7424 */ /* 0x000fe400078e00ff */
[----:B------:R-:W-:-:S05]  /*10df0*/  FADD R73, R13, R14 ;  /* 0x0000000e0d497221 */ /* 0x000fca0000000000 */
[----:B------:R-:W-:-:S07]  /*10e00*/  MOV R13, R73 ;  /* 0x00000049000d7202 */ /* 0x000fce0000000f00 */
[----:B------:R-:W-:Y:S05]  /*10e10*/  WARPSYNC.COLLECTIVE R15, `(.L_x_10184) ;  /* 0x000000000f087348 */ /* 0x000fea0003c00000 */
[----:B------:R0:W1:Y:S02]  /*10e20*/  SHFL.BFLY P6, R14, R13, R12, R11 ;  /* 0x0c00000c0d0e7389 */ /* 0x00006400000c000b */
[----:B01----:R-:W-:Y:S05]  /*10e30*/  ENDCOLLECTIVE ;  /* 0x000000000000791b */ /* 0x003fea0003800000 */
.L_x_10184:
[----:B------:R-:W-:Y:S02]  /*10e40*/  IMAD.MOV.U32 R12, RZ, RZ, 0x4 ;  /* 0x00000004ff0c7424 */ /* 0x000fe400078e00ff */
[----:B------:R-:W-:-:S05]  /*10e50*/  FADD R74, R73, R14 ;  /* 0x0000000e494a7221 */ /* 0x000fca0000000000 */
[----:B------:R-:W-:-:S07]  /*10e60*/  MOV R13, R74 ;  /* 0x0000004a000d7202 */ /* 0x000fce0000000f00 */
[----:B------:R-:W-:Y:S05]  /*10e70*/  WARPSYNC.COLLECTIVE R15, `(.L_x_10185) ;  /* 0x000000000f087348 */ /* 0x000fea0003c00000 */
[----:B------:R0:W1:Y:S02]  /*10e80*/  SHFL.BFLY P6, R14, R13, R12, R11 ;  /* 0x0c00000c0d0e7389 */ /* 0x00006400000c000b */
[----:B01----:R-:W-:Y:S05]  /*10e90*/  ENDCOLLECTIVE ;  /* 0x000000000000791b */ /* 0x003fea0003800000 */
.L_x_10185:
[----:B------:R-:W-:Y:S02]  /*10ea0*/  IMAD.MOV.U32 R12, RZ, RZ, 0x2 ;  /* 0x00000002ff0c7424 */ /* 0x000fe400078e00ff */
[----:B------:R-:W-:-:S05]  /*10eb0*/  FADD R75, R74, R14 ;  /* 0x0000000e4a4b7221 */ /* 0x000fca0000000000 */
[----:B------:R-:W-:-:S07]  /*10ec0*/  MOV R13, R75 ;  /* 0x0000004b000d7202 */ /* 0x000fce0000000f00 */
[----:B------:R-:W-:Y:S05]  /*10ed0*/  WARPSYNC.COLLECTIVE R15, `(.L_x_10186) ;  /* 0x000000000f087348 */ /* 0x000fea0003c00000 */
[----:B------:R0:W1:Y:S02]  /*10ee0*/  SHFL.BFLY P6, R14, R13, R12, R11 ;  /* 0x0c00000c0d0e7389 */ /* 0x00006400000c000b */
[----:B01----:R-:W-:Y:S05]  /*10ef0*/  ENDCOLLECTIVE ;  /* 0x000000000000791b */ /* 0x003fea0003800000 */
.L_x_10186:
[----:B------:R-:W-:Y:S02]  /*10f00*/  IMAD.MOV.U32 R12, RZ, RZ, 0x1 ;  /* 0x00000001ff0c7424 */ /* 0x000fe400078e00ff */
[----:B------:R-:W-:-:S05]  /*10f10*/  FADD R76, R75, R14 ;  /* 0x0000000e4b4c7221 */ /* 0x000fca0000000000 */
[----:B------:R-:W-:-:S07]  /*10f20*/  MOV R13, R76 ;  /* 0x0000004c000d7202 */ /* 0x000fce0000000f00 */
[----:B------:R-:W-:Y:S05]  /*10f30*/  WARPSYNC.COLLECTIVE R15, `(.L_x_10187) ;  /* 0x000000000f087348 */ /* 0x000fea0003c00000 */
[----:B------:R0:W1:Y:S02]  /*10f40*/  SHFL.BFLY P6, R14, R13, R12, R11 ;  /* 0x0c00000c0d0e7389 */ /* 0x00006400000c000b */
[----:B01----:R-:W-:Y:S05]  /*10f50*/  ENDCOLLECTIVE ;  /* 0x000000000000791b */ /* 0x003fea0003800000 */
.L_x_10187:
[----:B------:R-:W-:Y:S05]  /*10f60*/  BRA `(.L_x_10188) ;  /* 0xffffffbc00c47947 */ /* 0x000fea000383ffff */
        .weak           $__internal_163_$__cuda_sm3x_div_rn_noftz_f32_slowpath
        .type           $__internal_163_$__cuda_sm3x_div_rn_noftz_f32_slowpath,@function
        .size           $__internal_163_$__cuda_sm3x_div_rn_noftz_f32_slowpath,(.L_x_37540 - $__internal_163_$__cuda_sm3x_div_rn_noftz_f32_slowpath)
$__internal_163_$__cuda_sm3x_div_rn_noftz_f32_slowpath:
        /* <DEDUP_REMOVED lines=34> */
.L_x_10190:
        /* <DEDUP_REMOVED lines=31> */
[-CC-:B------:R-:W-:Y:S01]  /*11380*/  FFMA.RM R13, R82, R78.reuse, R109.reuse ;  /* 0x0000004e520d7223 */ /* 0x180fe2000000406d */
        /* <DEDUP_REMOVED lines=19> */
.L_x_10197:
[----:B------:R-:W-:-:S04]  /*114c0*/  LOP3.LUT R11, R11, 0x80000000, RZ, 0xc0, !PT ;  /* 0x800000000b0b7812 */ /* 0x000fc800078ec0ff */
[----:B------:R-:W-:Y:S01]  /*114d0*/  LOP3.LUT R11, R11, 0x7f800000, RZ, 0xfc, !PT ;  /* 0x7f8000000b0b7812 */ /* 0x000fe200078efcff */
[----:B------:R-:W-:Y:S06]  /*114e0*/  BRA `(.L_x_10198) ;  /* 0x0000000000047947 */ /* 0x000fec0003800000 */
.L_x_10196:
[----:B------:R-:W-:-:S07]  /*114f0*/  LEA R11, R74, R11, 0x17 ;  /* 0x0000000b4a0b7211 */ /* 0x000fce00078eb8ff */
.L_x_10198:
[----:B------:R-:W-:Y:S05]  /*11500*/  BSYNC.RECONVERGENT B2 ;  /* 0x0000000000027941 */ /* 0x000fea0003800200 */
.L_x_10195:
[----:B------:R-:W-:Y:S05]  /*11510*/  BRA `(.L_x_10199) ;  /* 0x0000000000207947 */ /* 0x000fea0003800000 */
.L_x_10194:
[----:B------:R-:W-:-:S04]  /*11520*/  LOP3.LUT R11, R12, 0x80000000, R43, 0x48, !PT ;  /* 0x800000000c0b7812 */ /* 0x000fc800078e482b */
[----:B------:R-:W-:Y:S01]  /*11530*/  LOP3.LUT R11, R11, 0x7f800000, RZ, 0xfc, !PT ;  /* 0x7f8000000b0b7812 */ /* 0x000fe200078efcff */
[----:B------:R-:W-:Y:S06]  /*11540*/  BRA `(.L_x_10199) ;  /* 0x0000000000147947 */ /* 0x000fec0003800000 */
.L_x_10193:
[----:B------:R-:W-:Y:S01]  /*11550*/  LOP3.LUT R11, R12, 0x80000000, R43, 0x48, !PT ;  /* 0x800000000c0b7812 */ /* 0x000fe200078e482b */
[----:B------:R-:W-:Y:S06]  /*11560*/  BRA `(.L_x_10199) ;  /* 0x00000000000c7947 */ /* 0x000fec0003800000 */
.L_x_10192:
[----:B------:R-:W0:Y:S01]  /*11570*/  MUFU.RSQ R11, -QNAN ;  /* 0xffc00000000b7908 */ /* 0x000e220000001400 */
[----:B------:R-:W-:Y:S05]  /*11580*/  BRA `(.L_x_10199) ;  /* 0x0000000000047947 */ /* 0x000fea0003800000 */
.L_x_10191:
[----:B------:R-:W-:-:S07]  /*11590*/  FADD.FTZ R11, R43, R12 ;  /* 0x0000000c2b0b7221 */ /* 0x000fce0000010000 */
.L_x_10199:
[----:B------:R-:W-:Y:S05]  /*115a0*/  BSYNC.RECONVERGENT B1 ;  /* 0x0000000000017941 */ /* 0x000fea0003800200 */
.L_x_10189:
[----:B------:R-:W-:Y:S02]  /*115b0*/  HFMA2 R13, -RZ, RZ, 0, 0 ;  /* 0x00000000ff0d7431 */ /* 0x000fe400000001ff */
[----:B------:R-:W-:-:S04]  /*115c0*/  IMAD.MOV.U32 R12, RZ, RZ, R15 ;  /* 0x000000ffff0c7224 */ /* 0x000fc800078e000f */
[----:B0-----:R-:W-:Y:S05]  /*115d0*/  RET.REL.NODEC R12 `(_Z15SoftmaxWarpImplI22BroadcastScaleMaskLoadIffbLm3EiE11DirectStoreIffEfLi1ELi32ELi32ELi1ELb1EL9Algorithm0EEvT_T0_ll) ;  /* 0xfffffee80c887950 */ /* 0x001fea0003c3ffff */
.L_x_10200:
        /* <DEDUP_REMOVED lines=10> */
.L_x_37540:


//--------------------- .text._Z15SoftmaxWarpImplI22BroadcastScaleMaskLoadIffbLm3EiE11DirectStoreIffEfLi1ELi32ELi32ELi1ELb0EL9Algorithm0EEvT_T0_ll --------------------------
	.section	.text._Z15SoftmaxWarpImplI22BroadcastScaleMaskLoadIffbLm3EiE11DirectStoreIffEfLi1ELi32ELi32ELi1ELb0EL9Algorithm0EEvT_T0_ll,"ax",@progbits
	.align	128
        .global         _Z15SoftmaxWarpImplI22BroadcastScaleMaskLoadIffbLm3EiE11DirectStoreIffEfLi1ELi32ELi32ELi1ELb0EL9Algorithm0EEvT_T0_ll
        .type           _Z15SoftmaxWarpImplI22BroadcastScaleMaskLoadIffbLm3EiE11DirectStoreIffEfLi1ELi32ELi32ELi1ELb0EL9Algorithm0EEvT_T0_ll,@function
        .size           _Z15SoftmaxWarpImplI22BroadcastScaleMaskLoadIffbLm3EiE11DirectStoreIffEfLi1ELi32ELi32ELi1ELb0EL9Algorithm0EEvT_T0_ll,(.L_x_37541 - _Z15SoftmaxWarpImplI22BroadcastScaleMaskLoadIffbLm3EiE11DirectStoreIffEfLi1ELi32ELi32ELi1ELb0EL9Algorithm0EEvT_T0_ll)
        .other          _Z15SoftmaxWarpImplI22BroadcastScaleMaskLoadIffbLm3EiE11DirectStoreIffEfLi1ELi32ELi32ELi1ELb0EL9Algorithm0EEvT_T0_ll,@"STO_CUDA_ENTRY STV_DEFAULT"
_Z15SoftmaxWarpImplI22BroadcastScaleMaskLoadIffbLm3EiE11DirectStoreIffEfLi1ELi32ELi32ELi1ELb0EL9Algorithm0EEvT_T0_ll:
.text._Z15SoftmaxWarpImplI22BroadcastScaleMaskLoadIffbLm3EiE11DirectStoreIffEfLi1ELi32ELi32ELi1ELb0EL9Algorithm0EEvT_T0_ll:
        /* <DEDUP_REMOVED lines=29> */
.L_x_10201:
        /* <DEDUP_REMOVED lines=14> */
.L_x_10268:
        /* <DEDUP_REMOVED lines=8> */
[C---:B------:R-:W-:Y:S01]  /*0330*/  IADD3 R19, PT, PT, R28.reuse, 0x20, RZ ;  /* 0x000000201c137810 */ /* 0x040fe20007ffe0ff */
[C---:B------:R-:W-:Y:S01]  /*0340*/  VIADD R24, R28.reuse, 0xc0 ;  /* 0x000000c01c187836 */ /* 0x040fe20000000000 */
[----:B------:R-:W-:Y:S01]  /*0350*/  IABS R6, R20 ;  /* 0x0000001400067213 */ /* 0x000fe20000000000 */
[----:B------:R-:W-:Y:S01]  /*0360*/  VIADD R23, R28, 0x100 ;  /* 0x000001001c177836 */ /* 0x000fe20000000000 */
[----:B------:R-:W-:Y:S01]  /*0370*/  IABS R4, R19 ;  /* 0x0000001300047213 */ /* 0x000fe20000000000 */
[----:B------:R-:W0:Y:S01]  /*0380*/  LDC.64 R54, c[0x0][0x398] ;  /* 0x0000e600ff367b82 */ /* 0x000e220000000a00 */
[----:B------:R-:W-:-:S02]  /*0390*/  LOP3.LUT R30, RZ, UR49, RZ, 0x33, !PT ;  /* 0x00000031ff1e7c12 */ /* 0x000fc4000f8e33ff */
[----:B------:R-:W-:Y:S01]  /*03a0*/  IABS R15, R27 ;  /* 0x0000001b000f7213 */ /* 0x000fe20000000000 */
[----:B------:R-:W2:Y:S01]  /*03b0*/  I2F.RP R0, UR9 ;  /* 0x0000000900007d06 */ /* 0x000ea20008209400 */
[C---:B------:R-:W-:Y:S02]  /*03c0*/  LOP3.LUT R11, R28.reuse, UR49, RZ, 0x3c, !PT ;  /* 0x000000311c0b7c12 */ /* 0x040fe4000f8e3cff */
[----:B------:R-:W-:Y:S02]  /*03d0*/  SHF.R.S64 R16, RZ, 0x1e, R28 ;  /* 0x0000001eff107819 */ /* 0x000fe4000000101c */
[----:B------:R-:W-:Y:S02]  /*03e0*/  ISETP.GE.AND P5, PT, R11, RZ, PT ;  /* 0x000000ff0b00720c */ /* 0x000fe40003fa6270 */
[----:B------:R-:W-:Y:S02]  /*03f0*/  IADD3 R31, PT, PT, R28, 0x80, RZ ;  /* 0x000000801c1f7810 */ /* 0x000fe40007ffe0ff */
[----:B------:R-:W-:-:S02]  /*0400*/  LOP3.LUT R21, R27, UR49, RZ, 0x3c, !PT ;  /* 0x000000311b157c12 */ /* 0x000fc4000f8e3cff */
[----:B------:R-:W-:Y:S02]  /*0410*/  IADD3 R25, PT, PT, R28, 0xa0, RZ ;  /* 0x000000a01c197810 */ /* 0x000fe40007ffe0ff */
[C---:B-1----:R-:W-:Y:S01]  /*0420*/  R2UR UR10, R38.reuse ;  /* 0x00000000260a72ca */ /* 0x042fe200000e0000 */
[----:B--2---:R-:W1:Y:S01]  /*0430*/  MUFU.RCP R0, R0 ;  /* 0x0000000000007308 */ /* 0x004e620000001000 */
[C---:B------:R-:W-:Y:S02]  /*0440*/  R2UR UR11, R39.reuse ;  /* 0x00000000270b72ca */ /* 0x040fe400000e0000 */
[----:B------:R-:W-:Y:S02]  /*0450*/  R2UR UR12, R38 ;  /* 0x00000000260c72ca */ /* 0x000fe400000e0000 */
[----:B------:R-:W-:Y:S01]  /*0460*/  R2UR UR13, R39 ;  /* 0x00000000270d72ca */ /* 0x000fe200000e0000 */
[----:B-1----:R-:W-:Y:S02]  /*0470*/  VIADD R2, R0, 0xffffffe ;  /* 0x0ffffffe00027836 */ /* 0x002fe40000000000 */
[----:B------:R-:W1:Y:S08]  /*0480*/  I2F.RP R0, UR8 ;  /* 0x0000000800007d06 */ /* 0x000e700008209400 */
[----:B------:R-:W2:Y:S08]  /*0490*/  F2I.FTZ.U32.TRUNC.NTZ R2, R2 ;  /* 0x0000000200027305 */ /* 0x000eb0000021f000 */
[----:B-1----:R-:W1:Y:S01]  /*04a0*/  MUFU.RCP R0, R0 ;  /* 0x0000000000007308 */ /* 0x002e620000001000 */
[----:B--2---:R-:W-:-:S02]  /*04b0*/  R2UR UR5, R2 ;  /* 0x00000000020572ca */ /* 0x004fc400000e0000 */
[----:B-1----:R-:W-:Y:S02]  /*04c0*/  IADD3 R2, PT, PT, R0, 0xffffffe, RZ ;  /* 0x0ffffffe00027810 */ /* 0x002fe40007ffe0ff */
[----:B------:R-:W-:-:S09]  /*04d0*/  LOP3.LUT R0, R19, UR49, RZ, 0x3c, !PT ;  /* 0x0000003113007c12 */ /* 0x000fd2000f8e3cff */
[----:B------:R-:W-:Y:S01]  /*04e0*/  UIADD3 UR6, UPT, UPT, URZ, -UR5, URZ ;  /* 0x80000005ff067290 */ /* 0x000fe2000fffe0ff */
[----:B------:R-:W1:Y:S03]  /*04f0*/  F2I.FTZ.U32.TRUNC.NTZ R2, R2 ;  /* 0x0000000200027305 */ /* 0x000e66000021f000 */
[----:B------:R-:W-:Y:S01]  /*0500*/  UIMAD UR6, UR6, UR9, URZ ;  /* 0x00000009060672a4 */ /* 0x000fe2000f8e02ff */
[----:B------:R-:W-:-:S03]  /*0510*/  ISETP.GE.AND P3, PT, R0, RZ, PT ;  /* 0x000000ff0000720c */ /* 0x000fc60003f66270 */
[----:B------:R-:W-:-:S06]  /*0520*/  UIMAD.WIDE.U32 UR6, UR5, UR6, UR4 ;  /* 0x00000006050672a5 */ /* 0x000fcc000f8e0004 */
[----:B------:R-:W-:-:S04]  /*0530*/  IMAD.HI.U32 R3, R4, UR7, RZ ;  /* 0x0000000704037c27 */ /* 0x000fc8000f8e00ff */
[----:B------:R-:W-:Y:S01]  /*0540*/  IMAD.HI.U32 R5, R6, UR7, RZ ;  /* 0x0000000706057c27 */ /* 0x000fe2000f8e00ff */
[----:B------:R-:W-:Y:S02]  /*0550*/  IADD3 R7, PT, PT, -R3, RZ, RZ ;  /* 0x000000ff03077210 */ /* 0x000fe40007ffe1ff */
[----:B-1----:R-:W-:Y:S01]  /*0560*/  R2UR UR5, R2 ;  /* 0x00000000020572ca */ /* 0x002fe200000e0000 */
[----:B------:R-:W-:Y:S02]  /*0570*/  IMAD.MOV R9, RZ, RZ, -R5 ;  /* 0x000000ffff097224 */ /* 0x000fe400078e0a05 */
[----:B------:R-:W-:Y:S02]  /*0580*/  IMAD R4, R7, UR9, R4 ;  /* 0x0000000907047c24 */ /* 0x000fe4000f8e0204 */
[----:B------:R-:W-:Y:S02]  /*0590*/  IMAD R6, R9, UR9, R6 ;  /* 0x0000000909067c24 */ /* 0x000fe4000f8e0206 */
[----:B------:R-:W-:Y:S01]  /*05a0*/  IMAD.HI.U32 R18, R15, UR7, RZ ;  /* 0x000000070f127c27 */ /* 0x000fe2000f8e00ff */
[----:B------:R-:W-:-:S02]  /*05b0*/  ISETP.LT.U32.AND P2, PT, R4, UR9, PT ;  /* 0x0000000904007c0c */ /* 0x000fc4000bf41070 */
[----:B------:R-:W-:Y:S01]  /*05c0*/  ISETP.LT.U32.AND P4, PT, R6, UR9, PT ;  /* 0x0000000906007c0c */ /* 0x000fe2000bf81070 */
[----:B------:R-:W-:Y:S02]  /*05d0*/  IMAD.MOV R10, RZ, RZ, -R18 ;  /* 0x000000ffff0a7224 */ /* 0x000fe400078e0a12 */
[----:B------:R-:W-:Y:S02]  /*05e0*/  UIADD3 UR6, UPT, UPT, URZ, -UR5, URZ ;  /* 0x80000005ff067290 */ /* 0x000fe4000fffe0ff */
[----:B------:R-:W-:Y:S01]  /*05f0*/  IMAD R15, R10, UR9, R15 ;  /* 0x000000090a0f7c24 */ /* 0x000fe2000f8e020f */
[----:B------:R-:W-:Y:S01]  /*0600*/  SHF.R.S64 R10, RZ, 0x1e, R19 ;  /* 0x0000001eff0a7819 */ /* 0x000fe20000001013 */
[----:B------:R-:W-:-:S04]  /*0610*/  UIMAD UR6, UR6, UR8, URZ ;  /* 0x00000008060672a4 */ /* 0x000fc8000f8e02ff */
[----:B------:R-:W-:Y:S01]  /*0620*/  @!P2 VIADD R4, R4, -UR9 ;  /* 0x800000090404ac36 */ /* 0x000fe20008000000 */
[----:B------:R-:W-:Y:S01]  /*0630*/  UIMAD.WIDE.U32 UR4, UR5, UR6, UR4 ;  /* 0x00000006050472a5 */ /* 0x000fe2000f8e0004 */
[----:B------:R-:W-:Y:S01]  /*0640*/  @!P4 IADD3 R6, PT, PT, R6, -UR9, RZ ;  /* 0x800000090606cc10 */ /* 0x000fe2000fffe0ff */
[----:B------:R-:W-:Y:S01]  /*0650*/  @!P2 VIADD R3, R3, 0x1 ;  /* 0x000000010303a836 */ /* 0x000fe20000000000 */
[----:B------:R-:W-:Y:S02]  /*0660*/  @!P4 IADD3 R5, PT, PT, R5, 0x1, RZ ;  /* 0x000000010505c810 */ /* 0x000fe40007ffe0ff */
[----:B------:R-:W-:Y:S02]  /*0670*/  ISETP.GE.U32.AND P0, PT, R4, UR9, PT ;  /* 0x0000000904007c0c */ /* 0x000fe4000bf06070 */
[----:B------:R-:W-:Y:S02]  /*0680*/  ISETP.GE.U32.AND P1, PT, R6, UR9, PT ;  /* 0x0000000906007c0c */ /* 0x000fe4000bf26070 */
[----:B------:R-:W-:-:S02]  /*0690*/  LOP3.LUT R4, R20, UR49, RZ, 0x3c, !PT ;  /* 0x0000003114047c12 */ /* 0x000fc4000f8e3cff */
[----:B------:R-:W-:Y:S02]  /*06a0*/  ISETP.NE.AND P4, PT, RZ, UR49, PT ;  /* 0x00000031ff007c0c */ /* 0x000fe4000bf85270 */
[----:B------:R-:W-:Y:S02]  /*06b0*/  ISETP.GE.AND P2, PT, R4, RZ, PT ;  /* 0x000000ff0400720c */ /* 0x000fe40003f46270 */
[----:B------:R-:W-:-:S03]  /*06c0*/  IABS R4, R28 ;  /* 0x0000001c00047213 */ /* 0x000fc60000000000 */
[----:B------:R-:W-:Y:S01]  /*06d0*/  @P0 VIADD R3, R3, 0x1 ;  /* 0x0000000103030836 */ /* 0x000fe20000000000 */
[----:B------:R-:W-:Y:S01]  /*06e0*/  IADD3 R16, P0, PT, R16, UR36, RZ ;  /* 0x0000002410107c10 */ /* 0x000fe2000ff1e0ff */
[----:B------:R-:W-:Y:S01]  /*06f0*/  IMAD.HI.U32 R0, R4, UR7, RZ ;  /* 0x0000000704007c27 */ /* 0x000fe2000f8e00ff */
[----:B------:R-:W-:Y:S02]  /*0700*/  @P1 IADD3 R5, PT, PT, R5, 0x1, RZ ;  /* 0x0000000105051810 */ /* 0x000fe40007ffe0ff */
[----:B------:R-:W-:Y:S01]  /*0710*/  LEA.HI.X.SX32 R17, R28, UR37, 0x2, P0 ;  /* 0x000000251c117c11 */ /* 0x000fe200080f16ff */
[----:B------:R-:W-:Y:S01]  /*0720*/  @!P3 IMAD.MOV R3, RZ, RZ, -R3 ;  /* 0x000000ffff03b224 */ /* 0x000fe200078e0a03 */
[----:B------:R-:W-:Y:S02]  /*0730*/  IADD3 R10, P1, PT, R10, UR36, RZ ;  /* 0x000000240a0a7c10 */ /* 0x000fe4000ff3e0ff */
[----:B------:R-:W-:Y:S02]  /*0740*/  @!P2 IADD3 R5, PT, PT, -R5, RZ, RZ ;  /* 0x000000ff0505a210 */ /* 0x000fe40007ffe1ff */
[----:B------:R-:W-:-:S02]  /*0750*/  SEL R6, R30, R3, !P4 ;  /* 0x000000031e067207 */ /* 0x000fc40006000000 */
[----:B------:R-:W-:Y:S02]  /*0760*/  SEL R7, R30, R5, !P4 ;  /* 0x000000051e077207 */ /* 0x000fe40006000000 */
[----:B------:R-:W-:Y:S02]  /*0770*/  IADD3 R2, PT, PT, -R6, RZ, RZ ;  /* 0x000000ff06027210 */ /* 0x000fe40007ffe1ff */
[----:B------:R-:W-:Y:S01]  /*0780*/  IADD3 R3, PT, PT, -R0, RZ, RZ ;  /* 0x000000ff00037210 */ /* 0x000fe20007ffe1ff */
[----:B------:R-:W-:Y:S01]  /*0790*/  IMAD.MOV R5, RZ, RZ, -R7 ;  /* 0x000000ffff057224 */ /* 0x000fe200078e0a07 */
[----:B------:R-:W-:Y:S01]  /*07a0*/  ISETP.LT.U32.AND P0, PT, R15, UR9, PT ;  /* 0x000000090f007c0c */ /* 0x000fe2000bf01070 */
[----:B------:R-:W-:Y:S02]  /*07b0*/  IMAD R2, R2, UR49, R19 ;  /* 0x0000003102027c24 */ /* 0x000fe4000f8e0213 */
[----:B------:R-:W-:Y:S02]  /*07c0*/  IMAD R5, R5, UR49, R20 ;  /* 0x0000003105057c24 */ /* 0x000fe4000f8e0214 */
[----:B------:R-:W-:Y:S01]  /*07d0*/  IMAD R4, R3, UR9, R4 ;  /* 0x0000000903047c24 */ /* 0x000fe2000f8e0204 */
[----:B------:R-:W-:-:S02]  /*07e0*/  IABS R14, R2 ;  /* 0x00000002000e7213 */ /* 0x000fc40000000000 */
[----:B------:R-:W-:Y:S02]  /*07f0*/  IABS R8, R5 ;  /* 0x0000000500087213 */ /* 0x000fe40000000000 */
[----:B------:R-:W-:Y:S01]  /*0800*/  ISETP.LT.U32.AND P6, PT, R4, UR9, PT ;  /* 0x0000000904007c0c */ /* 0x000fe2000bfc1070 */
[----:B------:R-:W-:-:S04]  /*0810*/  IMAD.HI.U32 R13, R14, UR5, RZ ;  /* 0x000000050e0d7c27 */ /* 0x000fc8000f8e00ff */
[----:B------:R-:W-:Y:S01]  /*0820*/  IMAD.HI.U32 R12, R8, UR5, RZ ;  /* 0x00000005080c7c27 */ /* 0x000fe2000f8e00ff */
[----:B------:R-:W-:-:S03]  /*0830*/  IADD3 R9, PT, PT, -R13, RZ, RZ ;  /* 0x000000ff0d097210 */ /* 0x000fc60007ffe1ff */
[----:B------:R-:W-:Y:S02]  /*0840*/  IMAD.MOV R11, RZ, RZ, -R12 ;  /* 0x000000ffff0b7224 */ /* 0x000fe400078e0a0c */
[----:B------:R-:W-:Y:S01]  /*0850*/  IMAD R14, R9, UR8, R14 ;  /* 0x00000008090e7c24 */ /* 0x000fe2000f8e020e */
[----:B------:R-:W-:Y:S01]  /*0860*/  IABS R9, R31 ;  /* 0x0000001f00097213 */ /* 0x000fe20000000000 */
[----:B------:R-:W-:Y:S01]  /*0870*/  IMAD R3, R11, UR8, R8 ;  /* 0x000000080b037c24 */ /* 0x000fe2000f8e0208 */
[----:B------:R-:W-:Y:S01]  /*0880*/  SHF.R.S64 R8, RZ, 0x1e, R20 ;  /* 0x0000001eff087819 */ /* 0x000fe20000001014 */
[----:B------:R-:W-:Y:S01]  /*0890*/  @!P6 VIADD R4, R4, -UR9 ;  /* 0x800000090404ec36 */ /* 0x000fe20008000000 */
[----:B------:R-:W-:Y:S01]  /*08a0*/  LEA.HI.X.SX32 R11, R19, UR37, 0x2, P1 ;  /* 0x00000025130b7c11 */ /* 0x000fe200088f16ff */
[----:B------:R-:W-:Y:S01]  /*08b0*/  @!P0 VIADD R15, R15, -UR9 ;  /* 0x800000090f0f8c36 */ /* 0x000fe20008000000 */
[----:B------:R-:W-:Y:S01]  /*08c0*/  ISETP.LT.U32.AND P3, PT, R14, UR8, PT ;  /* 0x000000080e007c0c */ /* 0x000fe2000bf61070 */
[----:B------:R-:W-:Y:S01]  /*08d0*/  @!P0 VIADD R18, R18, 0x1 ;  /* 0x0000000112128836 */ /* 0x000fe20000000000 */
[----:B------:R-:W-:-:S02]  /*08e0*/  IADD3 R8, P1, PT, R8, UR36, RZ ;  /* 0x0000002408087c10 */ /* 0x000fc4000ff3e0ff */
[----:B------:R-:W-:Y:S02]  /*08f0*/  MOV R19, R9 ;  /* 0x0000000900137202 */ /* 0x000fe40000000f00 */
[----:B------:R-:W-:Y:S02]  /*0900*/  ISETP.LT.U32.AND P2, PT, R3, UR8, PT ;  /* 0x0000000803007c0c */ /* 0x000fe4000bf41070 */
[----:B------:R-:W-:Y:S01]  /*0910*/  LEA.HI.X.SX32 R9, R20, UR37, 0x2, P1 ;  /* 0x0000002514097c11 */ /* 0x000fe200088f16ff */
[----:B------:R-:W-:Y:S01]  /*0920*/  IMAD.HI.U32 R20, R19, UR7, RZ ;  /* 0x0000000713147c27 */ /* 0x000fe2000f8e00ff */
[----:B------:R-:W-:Y:S02]  /*0930*/  ISETP.GE.U32.AND P1, PT, R4, UR9, PT ;  /* 0x0000000904007c0c */ /* 0x000fe4000bf26070 */
[----:B------:R-:W-:Y:S01]  /*0940*/  @!P6 IADD3 R0, PT, PT, R0, 0x1, RZ ;  /* 0x000000010000e810 */ /* 0x000fe20007ffe0ff */
[----:B------:R-:W-:Y:S01]  /*0950*/  IMAD.MOV R4, RZ, RZ, -R20 ;  /* 0x000000ffff047224 */ /* 0x000fe200078e0a14 */
[----:B------:R-:W-:Y:S01]  /*0960*/  @!P3 IADD3 R14, PT, PT, R14, -UR8, RZ ;  /* 0x800000080e0ebc10 */ /* 0x000fe2000fffe0ff */
[----:B------:R-:W-:Y:S01]  /*0970*/  @!P3 VIADD R13, R13, 0x1 ;  /* 0x000000010d0db836 */ /* 0x000fe20000000000 */
[----:B------:R-:W-:Y:S01]  /*0980*/  ISETP.GE.U32.AND P6, PT, R15, UR9, PT ;  /* 0x000000090f007c0c */ /* 0x000fe2000bfc6070 */
[----:B------:R-:W-:Y:S01]  /*0990*/  IMAD R4, R4, UR9, R19 ;  /* 0x0000000904047c24 */ /* 0x000fe2000f8e0213 */
[----:B------:R-:W-:Y:S01]  /*09a0*/  ISETP.GE.AND P3, PT, R21, RZ, PT ;  /* 0x000000ff1500720c */ /* 0x000fe20003f66270 */
[----:B------:R-:W-:Y:S01]  /*09b0*/  @!P2 VIADD R3, R3, -UR8 ;  /* 0x800000080303ac36 */ /* 0x000fe20008000000 */
[----:B------:R-:W-:Y:S01]  /*09c0*/  @!P2 IADD3 R12, PT, PT, R12, 0x1, RZ ;  /* 0x000000010c0ca810 */ /* 0x000fe20007ffe0ff */
[----:B------:R-:W2:Y:S01]  /*09d0*/  LDG.E R22, desc[UR10][R8.64] ;  /* 0x0000000a08167981 */ /* 0x000ea2000c1e1900 */
[----:B------:R-:W-:-:S02]  /*09e0*/  ISETP.GE.U32.AND P2, PT, R14, UR8, PT ;  /* 0x000000080e007c0c */ /* 0x000fc4000bf46070 */
[----:B------:R-:W-:Y:S02]  /*09f0*/  ISETP.LT.U32.AND P0, PT, R4, UR9, PT ;  /* 0x0000000904007c0c */ /* 0x000fe4000bf01070 */
[----:B------:R-:W-:Y:S02]  /*0a00*/  LOP3.LUT R14, R31, UR49, RZ, 0x3c, !PT ;  /* 0x000000311f0e7c12 */ /* 0x000fe4000f8e3cff */
[----:B------:R-:W-:Y:S01]  /*0a10*/  @P1 IADD3 R0, PT, PT, R0, 0x1, RZ ;  /* 0x0000000100001810 */ /* 0x000fe20007ffe0ff */
[----:B------:R-:W-:Y:S01]  /*0a20*/  @P6 VIADD R18, R18, 0x1 ;  /* 0x0000000112126836 */ /* 0x000fe20000000000 */
[----:B------:R-:W-:Y:S02]  /*0a30*/  ISETP.GE.AND P1, PT, R14, RZ, PT ;  /* 0x000000ff0e00720c */ /* 0x000fe40003f26270 */
[----:B------:R-:W-:Y:S02]  /*0a40*/  LOP3.LUT R14, R25, UR49, RZ, 0x3c, !PT ;  /* 0x00000031190e7c12 */ /* 0x000fe4000f8e3cff */
[----:B------:R-:W-:-:S02]  /*0a50*/  LOP3.LUT R15, R24, UR49, RZ, 0x3c, !PT ;  /* 0x00000031180f7c12 */ /* 0x000fc4000f8e3cff */
[----:B------:R-:W-:Y:S01]  /*0a60*/  MOV R29, R0 ;  /* 0x00000000001d7202 */ /* 0x000fe20000000f00 */
[----:B------:R-:W-:Y:S01]  /*0a70*/  @!P0 VIADD R4, R4, -UR9 ;  /* 0x8000000904048c36 */ /* 0x000fe20008000000 */
[----:B------:R-:W-:Y:S02]  /*0a80*/  @P2 IADD3 R13, PT, PT, R13, 0x1, RZ ;  /* 0x000000010d0d2810 */ /* 0x000fe40007ffe0ff */
[----:B------:R-:W-:Y:S01]  /*0a90*/  ISETP.GE.AND P2, PT, R14, RZ, PT ;  /* 0x000000ff0e00720c */ /* 0x000fe20003f46270 */
[----:B------:R-:W-:Y:S01]  /*0aa0*/  @!P5 IMAD.MOV R29, RZ, RZ, -R29 ;  /* 0x000000ffff1dd224 */ /* 0x000fe200078e0a1d */
[----:B------:R-:W-:Y:S02]  /*0ab0*/  ISETP.GE.AND P6, PT, R15, RZ, PT ;  /* 0x000000ff0f00720c */ /* 0x000fe40003fc6270 */
[----:B------:R-:W-:Y:S02]  /*0ac0*/  SHF.R.S64 R19, RZ, 0x1e, R27 ;  /* 0x0000001eff137819 */ /* 0x000fe4000000101b */
[----:B------:R-:W-:-:S02]  /*0ad0*/  MOV R35, R18 ;  /* 0x0000001200237202 */ /* 0x000fc40000000f00 */
[----:B------:R-:W-:Y:S02]  /*0ae0*/  IADD3 R15, PT, PT, R28, 0xe0, RZ ;  /* 0x000000e01c0f7810 */ /* 0x000fe40007ffe0ff */
[----:B------:R-:W-:Y:S02]  /*0af0*/  IABS R14, R25 ;  /* 0x00000019000e7213 */ /* 0x000fe40000000000 */
[----:B------:R-:W-:Y:S02]  /*0b00*/  IADD3 R18, P5, PT, R19, UR36, RZ ;  /* 0x0000002413127c10 */ /* 0x000fe4000ffbe0ff */
[----:B------:R-:W-:Y:S01]  /*0b10*/  @!P3 IADD3 R35, PT, PT, -R35, RZ, RZ ;  /* 0x000000ff2323b210 */ /* 0x000fe20007ffe1ff */
[----:B------:R-:W-:Y:S01]  /*0b20*/  IMAD.HI.U32 R34, R14, UR7, RZ ;  /* 0x000000070e227c27 */ /* 0x000fe2000f8e00ff */
[----:B------:R-:W-:Y:S02]  /*0b30*/  LOP3.LUT R21, R15, UR49, RZ, 0x3c, !PT ;  /* 0x000000310f157c12 */ /* 0x000fe4000f8e3cff */
[----:B------:R-:W-:-:S02]  /*0b40*/  ISETP.GE.U32.AND P3, PT, R4, UR9, PT ;  /* 0x0000000904007c0c */ /* 0x000fc4000bf66070 */
[----:B------:R-:W-:Y:S01]  /*0b50*/  LEA.HI.X.SX32 R19, R27, UR37, 0x2, P5 ;  /* 0x000000251b137c11 */ /* 0x000fe2000a8f16ff */
[----:B------:R-:W3:Y:S01]  /*0b60*/  LDG.E R4, desc[UR12][R10.64] ;  /* 0x0000000c0a047981 */ /* 0x000ee2000c1e1900 */
[----:B------:R-:W-:Y:S01]  /*0b70*/  ISETP.GE.AND P5, PT, R21, RZ, PT ;  /* 0x000000ff1500720c */ /* 0x000fe20003fa6270 */
[----:B------:R-:W-:Y:S01]  /*0b80*/  IMAD.MOV R21, RZ, RZ, -R34 ;  /* 0x000000ffff157224 */ /* 0x000fe200078e0a22 */
[----:B------:R-:W-:Y:S02]  /*0b90*/  @!P0 IADD3 R20, PT, PT, R20, 0x1, RZ ;  /* 0x0000000114148810 */ /* 0x000fe40007ffe0ff */
[----:B------:R-:W-:Y:S01]  /*0ba0*/  LOP3.LUT R0, R23, UR49, RZ, 0x3c, !PT ;  /* 0x0000003117007c12 */ /* 0x000fe2000f8e3cff */
[----:B------:R-:W-:-:S04]  /*0bb0*/  IMAD R14, R21, UR9, R14 ;  /* 0x00000009150e7c24 */ /* 0x000fc8000f8e020e */
[----:B------:R-:W-:Y:S01]  /*0bc0*/  @P3 VIADD R20, R20, 0x1 ;  /* 0x0000000114143836 */ /* 0x000fe20000000000 */
[----:B------:R-:W-:Y:S02]  /*0bd0*/  ISETP.LT.U32.AND P3, PT, R14, UR9, PT ;  /* 0x000000090e007c0c */ /* 0x000fe4000bf61070 */
[----:B------:R-:W-:Y:S02]  /*0be0*/  IABS R21, R24 ;  /* 0x0000001800157213 */ /* 0x000fe40000000000 */
[----:B------:R-:W-:Y:S02]  /*0bf0*/  ISETP.GE.AND P0, PT, R0, RZ, PT ;  /* 0x000000ff0000720c */ /* 0x000fe40003f06270 */
[----:B------:R-:W-:Y:S01]  /*0c00*/  MOV R37, R20 ;  /* 0x0000001400257202 */ /* 0x000fe20000000f00 */
[----:B------:R1:W4:Y:S01]  /*0c10*/  LDG.E R0, desc[UR10][R16.64] ;  /* 0x0000000a10007981 */ /* 0x000322000c1e1900 */
[----:B------:R-:W-:-:S04]  /*0c20*/  IMAD.HI.U32 R36, R21, UR7, RZ ;  /* 0x0000000715247c27 */ /* 0x000fc8000f8e00ff */
[----:B------:R-:W-:Y:S01]  /*0c30*/  @!P1 IMAD.MOV R37, RZ, RZ, -R37 ;  /* 0x000000ffff259224 */ /* 0x000fe200078e0a25 */
[----:B-1----:R-:W-:Y:S01]  /*0c40*/  SHF.R.S64 R16, RZ, 0x1e, R31 ;  /* 0x0000001eff107819 */ /* 0x002fe2000000101f */
[----:B------:R-:W-:-:S03]  /*0c50*/  @!P3 VIADD R14, R14, -UR9 ;  /* 0x800000090e0ebc36 */ /* 0x000fc60008000000 */
[----:B------:R-:W-:Y:S02]  /*0c60*/  IADD3 R10, P1, PT, R16, UR36, RZ ;  /* 0x00000024100a7c10 */ /* 0x000fe4000ff3e0ff */
[----:B------:R-:W-:Y:S02]  /*0c70*/  IADD3 R16, PT, PT, -R36, RZ, RZ ;  /* 0x000000ff24107210 */ /* 0x000fe40007ffe1ff */
[----:B------:R-:W-:Y:S02]  /*0c80*/  LEA.HI.X.SX32 R11, R31, UR37, 0x2, P1 ;  /* 0x000000251f0b7c11 */ /* 0x000fe400088f16ff */
[----:B------:R-:W-:Y:S01]  /*0c90*/  ISETP.GE.U32.AND P1, PT, R14, UR9, PT ;  /* 0x000000090e007c0c */ /* 0x000fe2000bf26070 */
[----:B------:R-:W-:Y:S01]  /*0ca0*/  IMAD R14, R16, UR9, R21 ;  /* 0x00000009100e7c24 */ /* 0x000fe2000f8e0215 */
[----:B------:R-:W-:Y:S01]  /*0cb0*/  R2UR UR14, R38 ;  /* 0x00000000260e72ca */ /* 0x000fe200000e0000 */
[----:B------:R-:W-:Y:S01]  /*0cc0*/  @!P3 VIADD R34, R34, 0x1 ;  /* 0x000000012222b836 */ /* 0x000fe20000000000 */
[----:B------:R-:W-:Y:S01]  /*0cd0*/  R2UR UR15, R39 ;  /* 0x00000000270f72ca */ /* 0x000fe200000e0000 */
[----:B------:R-:W5:Y:S01]  /*0ce0*/  LDG.E R21, desc[UR12][R18.64] ;  /* 0x0000000c12157981 */ /* 0x000f62000c1e1900 */
[----:B------:R-:W-:-:S02]  /*0cf0*/  ISETP.LT.U32.AND P3, PT, R14, UR9, PT ;  /* 0x000000090e007c0c */ /* 0x000fc4000bf61070 */
[----:B------:R-:W-:Y:S02]  /*0d00*/  SHF.R.S64 R32, RZ, 0x1e, R25 ;  /* 0x0000001eff207819 */ /* 0x000fe40000001019 */
[----:B------:R-:W-:-:S03]  /*0d10*/  IABS R41, R15 ;  /* 0x0000000f00297213 */ /* 0x000fc60000000000 */
[----:B------:R-:W-:Y:S02]  /*0d20*/  @P1 IADD3 R34, PT, PT, R34, 0x1, RZ ;  /* 0x0000000122221810 */ /* 0x000fe40007ffe0ff */
[----:B------:R-:W-:Y:S02]  /*0d30*/  IADD3 R32, P1, PT, R32, UR36, RZ ;  /* 0x0000002420207c10 */ /* 0x000fe4000ff3e0ff */
[----:B------:R-:W-:Y:S01]  /*0d40*/  SHF.R.S64 R8, RZ, 0x1e, R24 ;  /* 0x0000001eff087819 */ /* 0x000fe20000001018 */
[----:B------:R1:W2:Y:S01]  /*0d50*/  LDG.E R20, desc[UR14][R10.64] ;  /* 0x0000000e0a147981 */ /* 0x0002a2000c1e1900 */
[----:B------:R-:W-:Y:S01]  /*0d60*/  LEA.HI.X.SX32 R33, R25, UR37, 0x2, P1 ;  /* 0x0000002519217c11 */ /* 0x000fe200088f16ff */
[----:B------:R-:W-:Y:S01]  /*0d70*/  IMAD.HI.U32 R40, R41, UR7, RZ ;  /* 0x0000000729287c27 */ /* 0x000fe2000f8e00ff */
[----:B------:R-:W-:Y:S02]  /*0d80*/  @!P3 IADD3 R14, PT, PT, R14, -UR9, RZ ;  /* 0x800000090e0ebc10 */ /* 0x000fe4000fffe0ff */
[----:B------:R-:W-:Y:S01]  /*0d90*/  IABS R42, R23 ;  /* 0x00000017002a7213 */ /* 0x000fe20000000000 */
[----:B------:R-:W-:Y:S01]  /*0da0*/  @!P3 VIADD R36, R36, 0x1 ;  /* 0x000000012424b836 */ /* 0x000fe20000000000 */
[----:B-1----:R-:W-:Y:S01]  /*0db0*/  IADD3 R10, P1, PT, R8, UR36, RZ ;  /* 0x00000024080a7c10 */ /* 0x002fe2000ff3e0ff */
[----:B------:R-:W-:Y:S01]  /*0dc0*/  @!P2 IMAD.MOV R34, RZ, RZ, -R34 ;  /* 0x000000ffff22a224 */ /* 0x000fe200078e0a22 */
[----:B------:R-:W-:Y:S01]  /*0dd0*/  IADD3 R16, PT, PT, -R40, RZ, RZ ;  /* 0x000000ff28107210 */ /* 0x000fe20007ffe1ff */
[----:B------:R-:W2:Y:S01]  /*0de0*/  LDG.E R19, desc[UR10][R32.64] ;  /* 0x0000000a20137981 */ /* 0x000ea2000c1e1900 */
[----:B------:R-:W-:-:S02]  /*0df0*/  LEA.HI.X.SX32 R11, R24, UR37, 0x2, P1 ;  /* 0x00000025180b7c11 */ /* 0x000fc400088f16ff */
[----:B------:R-:W-:Y:S02]  /*0e00*/  ISETP.GE.U32.AND P1, PT, R14, UR9, PT ;  /* 0x000000090e007c0c */ /* 0x000fe4000bf26070 */
[----:B------:R-:W-:Y:S01]  /*0e10*/  SEL R14, R30, R29, !P4 ;  /* 0x0000001d1e0e7207 */ /* 0x000fe20006000000 */
[----:B------:R-:W-:Y:S01]  /*0e20*/  IMAD R41, R16, UR9, R41 ;  /* 0x0000000910297c24 */ /* 0x000fe2000f8e0229 */
[----:B------:R-:W-:Y:S01]  /*0e30*/  SHF.R.S64 R16, RZ, 0x1e, R15 ;  /* 0x0000001eff107819 */ /* 0x000fe2000000100f */
[----:B------:R1:W2:Y:S02]  /*0e40*/  LDG.E R18, desc[UR12][R10.64] ;  /* 0x0000000c0a127981 */ /* 0x0002a4000c1e1900 */
[----:B------:R-:W-:Y:S01]  /*0e50*/  IMAD.MOV R9, RZ, RZ, -R14 ;  /* 0x000000ffff097224 */ /* 0x000fe200078e0a0e */
[----:B------:R-:W-:-:S03]  /*0e60*/  IADD3 R16, P3, PT, R16, UR36, RZ ;  /* 0x0000002410107c10 */ /* 0x000fc6000ff7e0ff */
[----:B------:R-:W-:Y:S01]  /*0e70*/  IMAD R26, R9, UR49, R28 ;  /* 0x00000031091a7c24 */ /* 0x000fe2000f8e021c */
[----:B------:R-:W-:Y:S01]  /*0e80*/  LEA.HI.X.SX32 R17, R15, UR37, 0x2, P3 ;  /* 0x000000250f117c11 */ /* 0x000fe200098f16ff */
[----:B------:R-:W-:Y:S01]  /*0e90*/  IMAD.HI.U32 R29, R42, UR7, RZ ;  /* 0x000000072a1d7c27 */ /* 0x000fe2000f8e00ff */
[----:B------:R-:W-:Y:S02]  /*0ea0*/  ISETP.LT.U32.AND P3, PT, R41, UR9, PT ;  /* 0x0000000929007c0c */ /* 0x000fe4000bf61070 */
[----:B------:R-:W-:Y:S02]  /*0eb0*/  IABS R9, R26 ;  /* 0x0000001a00097213 */ /* 0x000fe40000000000 */
[----:B------:R-:W-:Y:S01]  /*0ec0*/  SEL R8, R30, R35, !P4 ;  /* 0x000000231e087207 */ /* 0x000fe20006000000 */
[----:B------:R-:W2:Y:S01]  /*0ed0*/  LDG.E R17, desc[UR14][R16.64] ;  /* 0x0000000e10117981 */ /* 0x000ea2000c1e1900 */
[----:B------:R-:W-:Y:S01]  /*0ee0*/  IADD3 R43, PT, PT, -R29, RZ, RZ ;  /* 0x000000ff1d2b7210 */ /* 0x000fe20007ffe1ff */
[----:B------:R-:W-:Y:S01]  /*0ef0*/  IMAD.MOV.U32 R35, RZ, RZ, R9 ;  /* 0x000000ffff237224 */ /* 0x000fe200078e0009 */
[----:B------:R-:W-:-:S02]  /*0f00*/  SHF.R.S64 R9, RZ, 0x1e, R23 ;  /* 0x0000001eff097819 */ /* 0x000fc40000001017 */
[----:B------:R-:W-:Y:S01]  /*0f10*/  @P1 IADD3 R36, PT, PT, R36, 0x1, RZ ;  /* 0x0000000124241810 */ /* 0x000fe20007ffe0ff */
[----:B------:R-:W-:Y:S01]  /*0f20*/  IMAD R42, R43, UR9, R42 ;  /* 0x000000092b2a7c24 */ /* 0x000fe2000f8e022a */
[----:B-1----:R-:W-:Y:S01]  /*0f30*/  IADD3 R10, P2, PT, R9, UR36, RZ ;  /* 0x00000024090a7c10 */ /* 0x002fe2000ff5e0ff */
[----:B------:R-:W-:Y:S01]  /*0f40*/  @!P3 VIADD R41, R41, -UR9 ;  /* 0x800000092929bc36 */ /* 0x000fe20008000000 */
[----:B------:R-:W-:Y:S01]  /*0f50*/  IADD3 R32, PT, PT, -R8, RZ, RZ ;  /* 0x000000ff08207210 */ /* 0x000fe20007ffe1ff */
[----:B------:R-:W-:Y:S01]  /*0f60*/  @!P6 IMAD.MOV R36, RZ, RZ, -R36 ;  /* 0x000000ffff24e224 */ /* 0x000fe200078e0a24 */
[----:B------:R-:W-:Y:S02]  /*0f70*/  LEA.HI.X.SX32 R11, R23, UR37, 0x2, P2 ;  /* 0x00000025170b7c11 */ /* 0x000fe400090f16ff */
[----:B------:R-:W-:Y:S02]  /*0f80*/  ISETP.GE.U32.AND P2, PT, R3, UR8, PT ;  /* 0x0000000803007c0c */ /* 0x000fe4000bf46070 */
[----:B------:R-:W-:Y:S01]  /*0f90*/  ISETP.LT.U32.AND P6, PT, R42, UR9, PT ;  /* 0x000000092a007c0c */ /* 0x000fe2000bfc1070 */
[----:B------:R-:W-:Y:S01]  /*0fa0*/  IMAD R27, R32, UR49, R27 ;  /* 0x00000031201b7c24 */ /* 0x000fe2000f8e021b */
[----:B------:R-:W-:Y:S01]  /*0fb0*/  ISETP.GE.U32.AND P1, PT, R41, UR9, PT ;  /* 0x0000000929007c0c */ /* 0x000fe2000bf26070 */
[----:B------:R-:W-:Y:S01]  /*0fc0*/  IMAD.HI.U32 R52, R35, UR5, RZ ;  /* 0x0000000523347c27 */ /* 0x000fe2000f8e00ff */
[----:B------:R-:W-:Y:S01]  /*0fd0*/  LOP3.LUT R3, R2, UR50, RZ, 0x3c, !PT ;  /* 0x0000003202037c12 */ /* 0x000fe2000f8e3cff */
[----:B------:R1:W2:Y:S01]  /*0fe0*/  LDG.E R16, desc[UR10][R10.64] ;  /* 0x0000000a0a107981 */ /* 0x0002a2000c1e1900 */
[----:B------:R-:W-:-:S02]  /*0ff0*/  IABS R33, R27 ;  /* 0x0000001b00217213 */ /* 0x000fc40000000000 */
[----:B------:R-:W-:Y:S01]  /*1000*/  IADD3 R32, PT, PT, -R52, RZ, RZ ;  /* 0x000000ff34207210 */ /* 0x000fe20007ffe1ff */
[----:B------:R-:W-:Y:S02]  /*1010*/  @!P3 VIADD R40, R40, 0x1 ;  /* 0x000000012828b836 */ /* 0x000fe40000000000 */
[----:B------:R-:W-:Y:S01]  /*1020*/  @P2 IADD3 R12, PT, PT, R12, 0x1, RZ ;  /* 0x000000010c0c2810 */ /* 0x000fe20007ffe0ff */
[----:B------:R-:W-:Y:S01]  /*1030*/  IMAD.HI.U32 R50, R33, UR5, RZ ;  /* 0x0000000521327c27 */ /* 0x000fe2000f8e00ff */
[----:B------:R-:W-:Y:S02]  /*1040*/  @!P6 IADD3 R42, PT, PT, R42, -UR9, RZ ;  /* 0x800000092a2aec10 */ /* 0x000fe4000fffe0ff */
[----:B------:R-:W-:Y:S01]  /*1050*/  ISETP.GE.AND P2, PT, R3, RZ, PT ;  /* 0x000000ff0300720c */ /* 0x000fe20003f46270 */
[----:B------:R-:W-:Y:S02]  /*1060*/  IMAD R32, R32, UR8, R35 ;  /* 0x0000000820207c24 */ /* 0x000fe4000f8e0223 */
[----:B------:R-:W-:Y:S01]  /*1070*/  @P1 VIADD R40, R40, 0x1 ;  /* 0x0000000128281836 */ /* 0x000fe20000000000 */
[----:B------:R-:W-:Y:S01]  /*1080*/  ISETP.GE.U32.AND P1, PT, R42, UR9, PT ;  /* 0x000000092a007c0c */ /* 0x000fe2000bf26070 */
[----:B------:R-:W-:Y:S01]  /*1090*/  IMAD.MOV R42, RZ, RZ, -R50 ;  /* 0x000000ffff2a7224 */ /* 0x000fe200078e0a32 */
[----:B------:R-:W-:-:S02]  /*10a0*/  SEL R9, R30, R37, !P4 ;  /* 0x000000251e097207 */ /* 0x000fc40006000000 */
[----:B------:R-:W-:Y:S02]  /*10b0*/  ISETP.LT.U32.AND P3, PT, R32, UR8, PT ;  /* 0x0000000820007c0c */ /* 0x000fe4000bf61070 */
[----:B-1----:R-:W-:Y:S01]  /*10c0*/  SEL R11, R30, R34, !P4 ;  /* 0x000000221e0b7207 */ /* 0x002fe20006000000 */
[----:B------:R-:W-:Y:S01]  /*10d0*/  IMAD.MOV.U32 R34, RZ, RZ, R13 ;  /* 0x000000ffff227224 */ /* 0x000fe200078e000d */
[----:B------:R-:W-:Y:S01]  /*10e0*/  IADD3 R48, PT, PT, -R9, RZ, RZ ;  /* 0x000000ff09307210 */ /* 0x000fe20007ffe1ff */
[----:B------:R-:W-:-:S03]  /*10f0*/  IMAD R33, R42, UR8, R33 ;  /* 0x000000082a217c24 */ /* 0x000fc6000f8e0221 */
[----:B------:R-:W-:Y:S01]  /*1100*/  @!P2 IADD3 R34, PT, PT, -R34, RZ, RZ ;  /* 0x000000ff2222a210 */ /* 0x000fe20007ffe1ff */
[----:B------:R-:W-:Y:S01]  /*1110*/  IMAD R31, R48, UR49, R31 ;  /* 0x00000031301f7c24 */ /* 0x000fe2000f8e021f */
[----:B------:R-:W-:Y:S01]  /*1120*/  ISETP.LT.U32.AND P2, PT, R33, UR8, PT ;  /* 0x0000000821007c0c */ /* 0x000fe2000bf41070 */
[----:B------:R-:W-:Y:S01]  /*1130*/  @!P5 IMAD.MOV R40, RZ, RZ, -R40 ;  /* 0x000000ffff28d224 */ /* 0x000fe200078e0a28 */
[----:B------:R-:W-:Y:S02]  /*1140*/  SEL R10, R30, R36, !P4 ;  /* 0x000000241e0a7207 */ /* 0x000fe40006000000 */
[----:B------:R-:W-:Y:S02]  /*1150*/  IABS R35, R31 ;  /* 0x0000001f00237213 */ /* 0x000fe40000000000 */
[----:B------:R-:W-:Y:S02]  /*1160*/  @!P3 IADD3 R32, PT, PT, R32, -UR8, RZ ;  /* 0x800000082020bc10 */ /* 0x000fe4000fffe0ff */
[----:B------:R-:W-:Y:S01]  /*1170*/  LOP3.LUT R37, R5, UR50, RZ, 0x3c, !PT ;  /* 0x0000003205257c12 */ /* 0x000fe2000f8e3cff */
[----:B------:R-:W-:Y:S01]  /*1180*/  @!P3 VIADD R52, R52, 0x1 ;  /* 0x000000013434b836 */ /* 0x000fe20000000000 */
[----:B------:R-:W-:Y:S01]  /*1190*/  IADD3 R13, PT, PT, -R10, RZ, RZ ;  /* 0x000000ff0a0d7210 */ /* 0x000fe20007ffe1ff */
[----:B------:R-:W-:Y:S01]  /*11a0*/  IMAD.HI.U32 R48, R35, UR5, RZ ;  /* 0x0000000523307c27 */ /* 0x000fe2000f8e00ff */
[----:B------:R-:W-:-:S02]  /*11b0*/  ISETP.GE.U32.AND P5, PT, R32, UR8, PT ;  /* 0x0000000820007c0c */ /* 0x000fc4000bfa6070 */
[----:B------:R-:W-:Y:S02]  /*11c0*/  SEL R3, R30, R40, !P4 ;  /* 0x000000281e037207 */ /* 0x000fe40006000000 */
[----:B------:R-:W-:Y:S02]  /*11d0*/  IADD3 R36, PT, PT, -R11, RZ, RZ ;  /* 0x000000ff0b247210 */ /* 0x000fe40007ffe1ff */
[----:B------:R-:W-:Y:S01]  /*11e0*/  ISETP.GE.AND P3, PT, R37, RZ, PT ;  /* 0x000000ff2500720c */ /* 0x000fe20003f66270 */
[----:B------:R-:W-:Y:S01]  /*11f0*/  IMAD R24, R13, UR49, R24 ;  /* 0x000000310d187c24 */ /* 0x000fe2000f8e0218 */
[----:B------:R-:W-:Y:S01]  /*1200*/  @!P2 IADD3 R33, PT, PT, R33, -UR8, RZ ;  /* 0x800000082121ac10 */ /* 0x000fe2000fffe0ff */
[----:B------:R-:W-:Y:S01]  /*1210*/  IMAD.MOV R32, RZ, RZ, -R48 ;  /* 0x000000ffff207224 */ /* 0x000fe200078e0a30 */
[----:B------:R-:W-:Y:S01]  /*1220*/  IADD3 R40, PT, PT, -R3, RZ, RZ ;  /* 0x000000ff03287210 */ /* 0x000fe20007ffe1ff */
[----:B------:R-:W-:Y:S02]  /*1230*/  IMAD R25, R36, UR49, R25 ;  /* 0x0000003124197c24 */ /* 0x000fe4000f8e0219 */
[----:B------:R-:W-:Y:S01]  /*1240*/  @!P2 VIADD R50, R50, 0x1 ;  /* 0x000000013232a836 */ /* 0x000fe20000000000 */
[----:B------:R-:W-:Y:S01]  /*1250*/  ISETP.GE.U32.AND P2, PT, R33, UR8, PT ;  /* 0x0000000821007c0c */ /* 0x000fe2000bf46070 */
[----:B------:R-:W-:Y:S01]  /*1260*/  IMAD R32, R32, UR8, R35 ;  /* 0x0000000820207c24 */ /* 0x000fe2000f8e0223 */
[----:B------:R-:W-:Y:S01]  /*1270*/  MOV R56, R12 ;  /* 0x0000000c00387202 */ /* 0x000fe20000000f00 */
[----:B------:R-:W-:Y:S01]  /*1280*/  IMAD R13, R40, UR49, R15 ;  /* 0x00000031280d7c24 */ /* 0x000fe2000f8e020f */
[----:B------:R-:W-:-:S02]  /*1290*/  IABS R36, R24 ;  /* 0x0000001800247213 */ /* 0x000fc40000000000 */
[----:B------:R-:W-:Y:S02]  /*12a0*/  LOP3.LUT R33, R27, UR50, RZ, 0x3c, !PT ;  /* 0x000000321b217c12 */ /* 0x000fe4000f8e3cff */
[----:B------:R-:W-:Y:S02]  /*12b0*/  LOP3.LUT R35, R26, UR50, RZ, 0x3c, !PT ;  /* 0x000000321a237c12 */ /* 0x000fe4000f8e3cff */
[----:B------:R-:W-:Y:S02]  /*12c0*/  IABS R15, R25 ;  /* 0x00000019000f7213 */ /* 0x000fe40000000000 */
[----:B------:R-:W-:Y:S01]  /*12d0*/  @!P6 IADD3 R29, PT, PT, R29, 0x1, RZ ;  /* 0x000000011d1de810 */ /* 0x000fe20007ffe0ff */
[----:B------:R-:W-:Y:S01]  /*12e0*/  @P5 VIADD R52, R52, 0x1 ;  /* 0x0000000134345836 */ /* 0x000fe20000000000 */
[----:B------:R-:W-:Y:S01]  /*12f0*/  ISETP.GE.AND P6, PT, R33, RZ, PT ;  /* 0x000000ff2100720c */ /* 0x000fe20003fc6270 */
[----:B------:R-:W-:Y:S01]  /*1300*/  @!P3 IMAD.MOV R56, RZ, RZ, -R56 ;  /* 0x000000ffff38b224 */ /* 0x000fe200078e0a38 */
[----:B------:R-:W-:Y:S01]  /*1310*/  ISETP.LT.U32.AND P5, PT, R32, UR8, PT ;  /* 0x0000000820007c0c */ /* 0x000fe2000bfa1070 */
[----:B------:R-:W-:Y:S01]  /*1320*/  IMAD.HI.U32 R33, R36, UR5, RZ ;  /* 0x0000000524217c27 */ /* 0x000fe2000f8e00ff */
[----:B------:R-:W-:-:S03]  /*1330*/  ISETP.GE.AND P3, PT, R35, RZ, PT ;  /* 0x000000ff2300720c */ /* 0x000fc60003f66270 */
[----:B------:R-:W-:Y:S01]  /*1340*/  IMAD.HI.U32 R42, R15, UR5, RZ ;  /* 0x000000050f2a7c27 */ /* 0x000fe2000f8e00ff */
[----:B------:R-:W-:-:S03]  /*1350*/  IADD3 R37, PT, PT, -R33, RZ, RZ ;  /* 0x000000ff21257210 */ /* 0x000fc60007ffe1ff */
[----:B------:R-:W-:Y:S02]  /*1360*/  @P1 VIADD R29, R29, 0x1 ;  /* 0x000000011d1d1836 */ /* 0x000fe40000000000 */
[----:B------:R-:W-:Y:S02]  /*1370*/  IMAD.MOV R12, RZ, RZ, -R42 ;  /* 0x000000ffff0c7224 */ /* 0x000fe400078e0a2a */
[----:B------:R-:W-:Y:S02]  /*1380*/  IMAD.MOV.U32 R35, RZ, RZ, R29 ;  /* 0x000000ffff237224 */ /* 0x000fe400078e001d */
[----:B------:R-:W-:Y:S02]  /*1390*/  IMAD R15, R12, UR8, R15 ;  /* 0x000000080c0f7c24 */ /* 0x000fe4000f8e020f */
[----:B------:R-:W-:Y:S02]  /*13a0*/  IMAD R29, R37, UR8, R36 ;  /* 0x00000008251d7c24 */ /* 0x000fe4000f8e0224 */
[----:B------:R-:W-:Y:S01]  /*13b0*/  @!P0 IMAD.MOV R35, RZ, RZ, -R35 ;  /* 0x000000ffff238224 */ /* 0x000fe200078e0a23 */
[----:B------:R-:W-:-:S02]  /*13c0*/  @!P5 IADD3 R32, PT, PT, R32, -UR8, RZ ;  /* 0x800000082020dc10 */ /* 0x000fc4000fffe0ff */
[----:B------:R-:W-:Y:S02]  /*13d0*/  @!P3 IADD3 R52, PT, PT, -R52, RZ, RZ ;  /* 0x000000ff3434b210 */ /* 0x000fe40007ffe1ff */
[----:B------:R-:W-:Y:S02]  /*13e0*/  ISETP.LT.U32.AND P0, PT, R15, UR8, PT ;  /* 0x000000080f007c0c */ /* 0x000fe4000bf01070 */
[----:B------:R-:W-:Y:S02]  /*13f0*/  ISETP.LT.U32.AND P3, PT, R29, UR8, PT ;  /* 0x000000081d007c0c */ /* 0x000fe4000bf61070 */
[----:B------:R-:W-:Y:S02]  /*1400*/  SEL R12, R30, R35, !P4 ;  /* 0x000000231e0c7207 */ /* 0x000fe40006000000 */
[----:B------:R-:W-:-:S03]  /*1410*/  ISETP.GE.U32.AND P1, PT, R32, UR8, PT ;  /* 0x0000000820007c0c */ /* 0x000fc6000bf26070 */
[----:B------:R-:W-:Y:S01]  /*1420*/  IMAD.MOV R36, RZ, RZ, -R12 ;  /* 0x000000ffff247224 */ /* 0x000fe200078e0a0c */
[----:B------:R-:W-:Y:S01]  /*1430*/  @!P5 IADD3 R48, PT, PT, R48, 0x1, RZ ;  /* 0x000000013030d810 */ /* 0x000fe20007ffe0ff */
[----:B------:R-:W-:Y:S01]  /*1440*/  @P2 VIADD R50, R50, 0x1 ;  /* 0x0000000132322836 */ /* 0x000fe20000000000 */
[----:B------:R-:W-:Y:S01]  /*1450*/  IABS R41, R13 ;  /* 0x0000000d00297213 */ /* 0x000fe20000000000 */
[----:B------:R-:W-:Y:S01]  /*1460*/  IMAD R23, R36, UR49, R23 ;  /* 0x0000003124177c24 */ /* 0x000fe2000f8e0217 */
[----:B------:R-:W-:Y:S01]  /*1470*/  @!P0 IADD3 R15, PT, PT, R15, -UR8, RZ ;  /* 0x800000080f0f8c10 */ /* 0x000fe2000fffe0ff */
[----:B------:R-:W1:Y:S01]  /*1480*/  LDC.64 R36, c[0x0][0x390] ;  /* 0x0000e400ff247b82 */ /* 0x000e620000000a00 */
[----:B------:R-:W-:Y:S01]  /*1490*/  @!P3 IADD3 R29, PT, PT, R29, -UR8, RZ ;  /* 0x800000081d1dbc10 */ /* 0x000fe2000fffe0ff */
[----:B------:R-:W-:Y:S01]  /*14a0*/  IMAD.HI.U32 R40, R41, UR5, RZ ;  /* 0x0000000529287c27 */ /* 0x000fe2000f8e00ff */
[----:B------:R-:W-:Y:S02]  /*14b0*/  @!P6 IADD3 R50, PT, PT, -R50, RZ, RZ ;  /* 0x000000ff3232e210 */ /* 0x000fe40007ffe1ff */
[----:B------:R-:W-:Y:S01]  /*14c0*/  ISETP.GE.U32.AND P6, PT, R29, UR8, PT ;  /* 0x000000081d007c0c */ /* 0x000fe2000bfc6070 */
[----:B------:R-:W-:Y:S01]  /*14d0*/  @P1 VIADD R48, R48, 0x1 ;  /* 0x0000000130301836 */ /* 0x000fe20000000000 */
[----:B------:R-:W-:-:S02]  /*14e0*/  ISETP.GE.U32.AND P1, PT, R15, UR8, PT ;  /* 0x000000080f007c0c */ /* 0x000fc4000bf26070 */
[----:B------:R-:W-:Y:S02]  /*14f0*/  LOP3.LUT R29, R25, UR50, RZ, 0x3c, !PT ;  /* 0x00000032191d7c12 */ /* 0x000fe4000f8e3cff */
[----:B------:R-:W-:Y:S02]  /*1500*/  @!P0 IADD3 R42, PT, PT, R42, 0x1, RZ ;  /* 0x000000012a2a8810 */ /* 0x000fe40007ffe0ff */
[----:B------:R-:W-:Y:S02]  /*1510*/  IADD3 R32, PT, PT, -R40, RZ, RZ ;  /* 0x000000ff28207210 */ /* 0x000fe40007ffe1ff */
[----:B------:R-:W-:Y:S02]  /*1520*/  ISETP.GE.AND P0, PT, R29, RZ, PT ;  /* 0x000000ff1d00720c */ /* 0x000fe40003f06270 */
[----:B------:R-:W-:Y:S01]  /*1530*/  IADD3 R58, PT, PT, R28, 0x120, RZ ;  /* 0x000001201c3a7810 */ /* 0x000fe20007ffe0ff */
[----:B------:R-:W-:Y:S01]  /*1540*/  IMAD R32, R32, UR8, R41 ;  /* 0x0000000820207c24 */ /* 0x000fe2000f8e0229 */
[----:B------:R-:W-:-:S02]  /*1550*/  LOP3.LUT R29, R24, UR50, RZ, 0x3c, !PT ;  /* 0x00000032181d7c12 */ /* 0x000fc4000f8e3cff */
[----:B------:R-:W-:Y:S01]  /*1560*/  IABS R41, R58 ;  /* 0x0000003a00297213 */ /* 0x000fe20000000000 */
[----:B------:R-:W-:Y:S01]  /*1570*/  @P1 VIADD R42, R42, 0x1 ;  /* 0x000000012a2a1836 */ /* 0x000fe20000000000 */
[----:B------:R-:W-:Y:S02]  /*1580*/  LOP3.LUT R35, R31, UR50, RZ, 0x3c, !PT ;  /* 0x000000321f237c12 */ /* 0x000fe4000f8e3cff */
[----:B------:R-:W-:Y:S02]  /*1590*/  ISETP.LT.U32.AND P2, PT, R32, UR8, PT ;  /* 0x0000000820007c0c */ /* 0x000fe4000bf41070 */
[----:B------:R-:W-:Y:S01]  /*15a0*/  ISETP.GE.AND P1, PT, R29, RZ, PT ;  /* 0x000000ff1d00720c */ /* 0x000fe20003f26270 */
[----:B------:R-:W-:Y:S01]  /*15b0*/  IMAD.HI.U32 R29, R41, UR7, RZ ;  /* 0x00000007291d7c27 */ /* 0x000fe2000f8e00ff */
[----:B------:R-:W-:Y:S02]  /*15c0*/  @!P0 IADD3 R42, PT, PT, -R42, RZ, RZ ;  /* 0x000000ff2a2a8210 */ /* 0x000fe40007ffe1ff */
[----:B------:R-:W-:-:S02]  /*15d0*/  ISETP.GE.AND P5, PT, R35, RZ, PT ;  /* 0x000000ff2300720c */ /* 0x000fc40003fa6270 */
[----:B-1----:R-:W-:Y:S01]  /*15e0*/  ISETP.NE.U32.AND P0, PT, R36, 0x1, PT ;  /* 0x000000012400780c */ /* 0x002fe20003f05070 */
[----:B------:R-:W-:Y:S01]  /*15f0*/  IMAD.MOV R36, RZ, RZ, -R29 ;  /* 0x000000ffff247224 */ /* 0x000fe200078e0a1d */
[----:B------:R-:W-:-:S03]  /*1600*/  IABS R15, R23 ;  /* 0x00000017000f7213 */ /* 0x000fc60000000000 */
[----:B------:R-:W-:Y:S01]  /*1610*/  IMAD R36, R36, UR9, R41 ;  /* 0x0000000924247c24 */ /* 0x000fe2000f8e0229 */
[----:B------:R-:W-:Y:S01]  /*1620*/  @!P3 IADD3 R33, PT, PT, R33, 0x1, RZ ;  /* 0x000000012121b810 */ /* 0x000fe20007ffe0ff */
[----:B------:R-:W-:Y:S02]  /*1630*/  @!P2 VIADD R32, R32, -UR8 ;  /* 0x800000082020ac36 */ /* 0x000fe40008000000 */
[----:B------:R-:W-:Y:S01]  /*1640*/  IMAD.HI.U32 R35, R15, UR5, RZ ;  /* 0x000000050f237c27 */ /* 0x000fe2000f8e00ff */
[----:B------:R-:W-:-:S03]  /*1650*/  ISETP.LT.U32.AND P3, PT, R36, UR9, PT ;  /* 0x0000000924007c0c */ /* 0x000fc6000bf61070 */
[----:B------:R-:W-:Y:S01]  /*1660*/  @!P5 IMAD.MOV R48, RZ, RZ, -R48 ;  /* 0x000000ffff30d224 */ /* 0x000fe200078e0a30 */
[----:B------:R-:W-:Y:S01]  /*1670*/  ISETP.GE.U32.AND P5, PT, R32, UR8, PT ;  /* 0x0000000820007c0c */ /* 0x000fe2000bfa6070 */
[----:B------:R-:W-:Y:S02]  /*1680*/  IMAD.MOV R32, RZ, RZ, -R35 ;  /* 0x000000ffff207224 */ /* 0x000fe400078e0a23 */
[----:B------:R-:W-:Y:S02]  /*1690*/  @P6 VIADD R33, R33, 0x1 ;  /* 0x0000000121216836 */ /* 0x000fe40000000000 */
[----:B------:R-:W-:-:S03]  /*16a0*/  IMAD R15, R32, UR8, R15 ;  /* 0x00000008200f7c24 */ /* 0x000fc6000f8e020f */
[----:B------:R-:W-:Y:S01]  /*16b0*/  MOV R32, R33 ;  /* 0x0000002100207202 */ /* 0x000fe20000000f00 */
[----:B------:R-:W-:Y:S01]  /*16c0*/  @!P3 VIADD R36, R36, -UR9 ;  /* 0x800000092424bc36 */ /* 0x000fe20008000000 */
[----:B------:R-:W-:Y:S02]  /*16d0*/  ISETP.LT.U32.AND P6, PT, R15, UR8, PT ;  /* 0x000000080f007c0c */ /* 0x000fe4000bfc1070 */
[----:B------:R-:W-:Y:S02]  /*16e0*/  @!P1 IADD3 R32, PT, PT, -R32, RZ, RZ ;  /* 0x000000ff20209210 */ /* 0x000fe40007ffe1ff */
[----:B------:R-:W-:Y:S02]  /*16f0*/  ISETP.GE.U32.AND P1, PT, R36, UR9, PT ;  /* 0x0000000924007c0c */ /* 0x000fe4000bf26070 */
[----:B------:R-:W-:Y:S02]  /*1700*/  @!P3 IADD3 R29, PT, PT, R29, 0x1, RZ ;  /* 0x000000011d1db810 */ /* 0x000fe40007ffe0ff */
[----:B------:R-:W-:-:S05]  /*1710*/  SHF.R.S64 R36, RZ, 0x1e, R58 ;  /* 0x0000001eff247819 */ /* 0x000fca000000103a */
[----:B------:R-:W-:-:S04]  /*1720*/  @!P6 VIADD R15, R15, -UR8 ;  /* 0x800000080f0fec36 */ /* 0x000fc80008000000 */
[----:B------:R-:W-:Y:S01]  /*1730*/  @P1 VIADD R29, R29, 0x1 ;  /* 0x000000011d1d1836 */ /* 0x000fe20000000000 */
[----:B------:R-:W-:Y:S02]  /*1740*/  ISETP.GE.U32.AND P3, PT, R15, UR8, PT ;  /* 0x000000080f007c0c */ /* 0x000fe4000bf66070 */
[----:B------:R-:W-:Y:S02]  /*1750*/  IADD3 R36, P1, PT, R36, UR36, RZ ;  /* 0x0000002424247c10 */ /* 0x000fe4000ff3e0ff */
[C---:B------:R-:W-:Y:S02]  /*1760*/  LOP3.LUT R15, R58.reuse, UR49, RZ, 0x3c, !PT ;  /* 0x000000313a0f7c12 */ /* 0x040fe4000f8e3cff */
[----:B------:R-:W-:Y:S02]  /*1770*/  ISETP.NE.AND.EX P0, PT, R37, RZ, PT, P0 ;  /* 0x000000ff2500720c */ /* 0x000fe40003f05300 */
[----:B------:R-:W-:Y:S02]  /*1780*/  LEA.HI.X.SX32 R37, R58, UR37, 0x2, P1 ;  /* 0x000000253a257c11 */ /* 0x000fe400088f16ff */
[----:B------:R-:W-:-:S02]  /*1790*/  ISETP.GE.AND P1, PT, R15, RZ, PT ;  /* 0x000000ff0f00720c */ /* 0x000fc40003f26270 */
[----:B------:R-:W-:Y:S01]  /*17a0*/  MOV R41, R29 ;  /* 0x0000001d00297202 */ /* 0x000fe20000000f00 */
[----:B------:R-:W-:Y:S01]  /*17b0*/  @!P2 VIADD R40, R40, 0x1 ;  /* 0x000000012828a836 */ /* 0x000fe20000000000 */
[----:B------:R-:W-:Y:S01]  /*17c0*/  LOP3.LUT R29, RZ, UR50, RZ, 0x33, !PT ;  /* 0x00000032ff1d7c12 */ /* 0x000fe2000f8e33ff */
[----:B------:R1:W2:Y:S01]  /*17d0*/  LDG.E R15, desc[UR10][R36.64] ;  /* 0x0000000a240f7981 */ /* 0x0002a2000c1e1900 */
[----:B0-----:R-:W-:-:S07]  /*17e0*/  ISETP.NE.U32.AND P2, PT, R54, 0x1, PT ;  /* 0x000000013600780c */ /* 0x001fce0003f45070 */
[----:B------:R-:W-:Y:S02]  /*17f0*/  @!P1 IADD3 R41, PT, PT, -R41, RZ, RZ ;  /* 0x000000ff29299210 */ /* 0x000fe40007ffe1ff */
[----:B------:R-:W-:-:S04]  /*1800*/  ISETP.NE.AND P1, PT, RZ, UR50, PT ;  /* 0x00000032ff007c0c */ /* 0x000fc8000bf25270 */
[----:B------:R-:W-:Y:S02]  /*1810*/  SEL R34, R29, R34, !P1 ;  /* 0x000000221d227207 */ /* 0x000fe40004800000 */
[----:B------:R-:W-:Y:S02]  /*1820*/  ISETP.NE.AND.EX P2, PT, R55, RZ, PT, P2 ;  /* 0x000000ff3700720c */ /* 0x000fe40003f45320 */
[----:B------:R-:W-:Y:S01]  /*1830*/  SEL R6, R6, RZ, P0 ;  /* 0x000000ff06067207 */ /* 0x000fe20000000000 */
[----:B------:R-:W-:Y:S01]  /*1840*/  IMAD.MOV R33, RZ, RZ, -R34 ;  /* 0x000000ffff217224 */ /* 0x000fe200078e0a22 */
[----:B------:R-:W-:-:S03]  /*1850*/  SEL R34, R34, RZ, P2 ;  /* 0x000000ff22227207 */ /* 0x000fc60001000000 */
[----:B------:R-:W-:Y:S01]  /*1860*/  IMAD R2, R33, UR50, R2 ;  /* 0x0000003221027c24 */ /* 0x000fe2000f8e0202 */
[----:B------:R-:W-:Y:S01]  /*1870*/  SEL R56, R29, R56, !P1 ;  /* 0x000000381d387207 */ /* 0x000fe20004800000 */
[----:B------:R-:W-:-:S04]  /*1880*/  IMAD R33, R6, UR46, RZ ;  /* 0x0000002e06217c24 */ /* 0x000fc8000f8e02ff */
[----:B------:R-:W-:Y:S01]  /*1890*/  IMAD R6, R34, UR47, R33 ;  /* 0x0000002f22067c24 */ /* 0x000fe2000f8e0221 */
[----:B------:R-:W-:-:S05]  /*18a0*/  IADD3 R34, PT, PT, -R56, RZ, RZ ;  /* 0x000000ff38227210 */ /* 0x000fca0007ffe1ff */
[----:B------:R-:W-:Y:S01]  /*18b0*/  IMAD R5, R34, UR50, R5 ;  /* 0x0000003222057c24 */ /* 0x000fe2000f8e0205 */
[----:B------:R-:W-:Y:S02]  /*18c0*/  SEL R34, R30, R41, !P4 ;  /* 0x000000291e227207 */ /* 0x000fe40006000000 */
[----:B------:R-:W-:-:S03]  /*18d0*/  SEL R52, R29, R52, !P1 ;  /* 0x000000341d347207 */ /* 0x000fc60004800000 */
[----:B-1----:R-:W-:Y:S01]  /*18e0*/  IMAD.MOV R37, RZ, RZ, -R34 ;  /* 0x000000ffff257224 */ /* 0x002fe200078e0a22 */
[----:B------:R-:W-:-:S03]  /*18f0*/  IADD3 R33, PT, PT, -R52, RZ, RZ ;  /* 0x000000ff34217210 */ /* 0x000fc60007ffe1ff */
[----:B------:R-:W-:Y:S01]  /*1900*/  IMAD R37, R37, UR49, R58 ;  /* 0x0000003125257c24 */ /* 0x000fe2000f8e023a */
[----:B------:R-:W-:Y:S01]  /*1910*/  SEL R14, R14, RZ, P0 ;  /* 0x000000ff0e0e7207 */ /* 0x000fe20000000000 */
[----:B------:R-:W-:-:S03]  /*1920*/  IMAD R33, R33, UR50, R26 ;  /* 0x0000003221217c24 */ /* 0x000fc6000f8e021a */
[----:B------:R-:W-:Y:S01]  /*1930*/  IABS R26, R37 ;  /* 0x00000025001a7213 */ /* 0x000fe20000000000 */
[----:B------:R-:W-:Y:S01]  /*1940*/  IMAD R41, R14, UR46, RZ ;  /* 0x0000002e0e297c24 */ /* 0x000fe2000f8e02ff */
[----:B------:R-:W-:-:S03]  /*1950*/  SEL R36, R52, RZ, P2 ;  /* 0x000000ff34247207 */ /* 0x000fc60001000000 */
[----:B------:R-:W-:Y:S01]  /*1960*/  IMAD.MOV.U32 R14, RZ, RZ, R26 ;  /* 0x000000ffff0e7224 */ /* 0x000fe200078e001a */
[----:B------:R-:W-:Y:S02]  /*1970*/  LOP3.LUT R26, R13, UR50, RZ, 0x3c, !PT ;  /* 0x000000320d1a7c12 */ /* 0x000fe4000f8e3cff */
[C---:B------:R-:W-:Y:S01]  /*1980*/  SEL R50, R29.reuse, R50, !P1 ;  /* 0x000000321d327207 */ /* 0x040fe20004800000 */
[----:B------:R-:W-:Y:S01]  /*1990*/  IMAD.HI.U32 R43, R14, UR5, RZ ;  /* 0x000000050e2b7c27 */ /* 0x000fe2000f8e00ff */
[----:B------:R-:W-:Y:S02]  /*19a0*/  @P5 IADD3 R40, PT, PT, R40, 0x1, RZ ;  /* 0x0000000128285810 */ /* 0x000fe40007ffe0ff */
[----:B------:R-:W-:Y:S01]  /*19b0*/  ISETP.GE.AND P5, PT, R26, RZ, PT ;  /* 0x000000ff1a00720c */ /* 0x000fe20003fa6270 */
[----:B------:R-:W-:Y:S01]  /*19c0*/  IMAD R36, R36, UR47, R41 ;  /* 0x0000002f24247c24 */ /* 0x000fe2000f8e0229 */
[----:B------:R-:W-:Y:S01]  /*19d0*/  IADD3 R26, PT, PT, -R50, RZ, RZ ;  /* 0x000000ff321a7210 */ /* 0x000fe20007ffe1ff */
[----:B------:R-:W-:Y:S01]  /*19e0*/  IMAD.MOV R41, RZ, RZ, -R43 ;  /* 0x000000ffff297224 */ /* 0x000fe200078e0a2b */
[----:B------:R-:W-:Y:S01]  /*19f0*/  SEL R51, R29, R48, !P1 ;  /* 0x000000301d337207 */ /* 0x000fe20004800000 */
[----:B------:R-:W-:-:S02]  /*1a00*/  VIADD R54, R28, 0x140 ;  /* 0x000001401c367836 */ /* 0x000fc40000000000 */
[----:B------:R-:W-:Y:S01]  /*1a10*/  IMAD R27, R26, UR50, R27 ;  /* 0x000000321a1b7c24 */ /* 0x000fe2000f8e021b */
[----:B------:R-:W-:Y:S01]  /*1a20*/  IADD3 R26, PT, PT, -R51, RZ, RZ ;  /* 0x000000ff331a7210 */ /* 0x000fe20007ffe1ff */
[----:B------:R-:W-:Y:S01]  /*1a30*/  IMAD R14, R41, UR8, R14 ;  /* 0x00000008290e7c24 */ /* 0x000fe2000f8e020e */
[----:B------:R-:W-:-:S03]  /*1a40*/  IABS R41, R54 ;  /* 0x0000003600297213 */ /* 0x000fc60000000000 */
[----:B------:R-:W-:Y:S02]  /*1a50*/  IMAD R26, R26, UR50, R31 ;  /* 0x000000321a1a7c24 */ /* 0x000fe4000f8e021f */
[----:B------:R-:W-:Y:S01]  /*1a60*/  IMAD.HI.U32 R31, R41, UR7, RZ ;  /* 0x00000007291f7c27 */ /* 0x000fe2000f8e00ff */
[----:B------:R-:W-:-:S03]  /*1a70*/  MOV R52, R40 ;  /* 0x0000002800347202 */ /* 0x000fc60000000f00 */
[----:B------:R-:W-:-:S04]  /*1a80*/  IMAD.MOV R48, RZ, RZ, -R31 ;  /* 0x000000ffff307224 */ /* 0x000fc800078e0a1f */
[----:B------:R-:W-:Y:S02]  /*1a90*/  IMAD R41, R48, UR9, R41 ;  /* 0x0000000930297c24 */ /* 0x000fe4000f8e0229 */
[----:B------:R-:W-:-:S03]  /*1aa0*/  @!P5 IMAD.MOV R52, RZ, RZ, -R52 ;  /* 0x000000ffff34d224 */ /* 0x000fc600078e0a34 */
[----:B------:R-:W-:Y:S01]  /*1ab0*/  ISETP.LT.U32.AND P5, PT, R41, UR9, PT ;  /* 0x0000000929007c0c */ /* 0x000fe2000bfa1070 */
[----:B------:R-:W-:-:S12]  /*1ac0*/  @!P6 VIADD R35, R35, 0x1 ;  /* 0x000000012323e836 */ /* 0x000fd80000000000 */
[----:B------:R-:W-:-:S04]  /*1ad0*/  @!P5 IADD3 R41, PT, PT, R41, -UR9, RZ ;  /* 0x800000092929dc10 */ /* 0x000fc8000fffe0ff */
[----:B------:R-:W-:Y:S02]  /*1ae0*/  ISETP.GE.U32.AND P6, PT, R41, UR9, PT ;  /* 0x0000000929007c0c */ /* 0x000fe4000bfc6070 */
[----:B------:R-:W-:Y:S02]  /*1af0*/  @!P5 IADD3 R31, PT, PT, R31, 0x1, RZ ;  /* 0x000000011f1fd810 */ /* 0x000fe40007ffe0ff */
[----:B------:R-:W-:Y:S02]  /*1b00*/  LOP3.LUT R40, R54, UR49, RZ, 0x3c, !PT ;  /* 0x0000003136287c12 */ /* 0x000fe4000f8e3cff */
[----:B------:R-:W-:-:S07]  /*1b10*/  ISETP.LT.U32.AND P5, PT, R14, UR8, PT ;  /* 0x000000080e007c0c */ /* 0x000fce000bfa1070 */
[----:B------:R-:W-:Y:S01]  /*1b20*/  @P6 VIADD R31, R31, 0x1 ;  /* 0x000000011f1f6836 */ /* 0x000fe20000000000 */
[----:B------:R-:W-:-:S05]  /*1b30*/  ISETP.GE.AND P6, PT, R40, RZ, PT ;  /* 0x000000ff2800720c */ /* 0x000fca0003fc6270 */
[----:B------:R-:W-:Y:S02]  /*1b40*/  @!P5 IADD3 R14, PT, PT, R14, -UR8, RZ ;  /* 0x800000080e0edc10 */ /* 0x000fe4000fffe0ff */
[----:B------:R-:W-:-:S06]  /*1b50*/  SHF.R.S64 R40, RZ, 0x1e, R54 ;  /* 0x0000001eff287819 */ /* 0x000fcc0000001036 */
[----:B------:R-:W-:Y:S01]  /*1b60*/  @!P6 IMAD.MOV R31, RZ, RZ, -R31 ;  /* 0x000000ffff1fe224 */ /* 0x000fe200078e0a1f */
[----:B------:R-:W-:-:S04]  /*1b70*/  ISETP.GE.U32.AND P6, PT, R14, UR8, PT ;  /* 0x000000080e007c0c */ /* 0x000fc8000bfc6070 */
[----:B------:R-:W-:Y:S02]  /*1b80*/  SEL R48, R30, R31, !P4 ;  /* 0x0000001f1e307207 */ /* 0x000fe40006000000 */
[----:B------:R-:W-:Y:S02]  /*1b90*/  P2R R14, PR, RZ, 0x40 ;  /* 0x00000040ff0e7803 */ /* 0x000fe40000000000 */
[----:B------:R-:W-:Y:S02]  /*1ba0*/  IADD3 R40, P6, PT, R40, UR36, RZ ;  /* 0x0000002428287c10 */ /* 0x000fe4000ffde0ff */
[----:B------:R-:W-:Y:S02]  /*1bb0*/  IADD3 R49, PT, PT, -R48, RZ, RZ ;  /* 0x000000ff30317210 */ /* 0x000fe40007ffe1ff */
[----:B------:R-:W-:Y:S02]  /*1bc0*/  LEA.HI.X.SX32 R41, R54, UR37, 0x2, P6 ;  /* 0x0000002536297c11 */ /* 0x000fe4000b0f16ff */
[----:B------:R-:W-:Y:S01]  /*1bd0*/  SEL R9, R9, RZ, P0 ;  /* 0x000000ff09097207 */ /* 0x000fe20000000000 */
[----:B------:R-:W-:Y:S01]  /*1be0*/  IMAD R49, R49, UR49, R54 ;  /* 0x0000003131317c24 */ /* 0x000fe2000f8e0236 */
[----:B------:R-:W-:-:S02]  /*1bf0*/  ISETP.NE.AND P6, PT, R14, RZ, PT ;  /* 0x000000ff0e00720c */ /* 0x000fc40003fc5270 */
[----:B------:R-:W-:Y:S01]  /*1c00*/  SEL R31, R50, RZ, P2 ;  /* 0x000000ff321f7207 */ /* 0x000fe20001000000 */
[----:B------:R0:W2:Y:S01]  /*1c10*/  LDG.E R14, desc[UR10][R40.64] ;  /* 0x0000000a280e7981 */ /* 0x0000a2000c1e1900 */
[----:B------:R-:W-:Y:S01]  /*1c20*/  IMAD R50, R9, UR46, RZ ;  /* 0x0000002e09327c24 */ /* 0x000fe2000f8e02ff */
[----:B------:R-:W-:Y:S02]  /*1c30*/  SEL R42, R29, R42, !P1 ;  /* 0x0000002a1d2a7207 */ /* 0x000fe40004800000 */
[----:B------:R-:W-:Y:S02]  /*1c40*/  LOP3.LUT R9, R23, UR50, RZ, 0x3c, !PT ;  /* 0x0000003217097c12 */ /* 0x000fe4000f8e3cff */
[----:B------:R-:W-:Y:S01]  /*1c50*/  SEL R8, R8, RZ, P0 ;  /* 0x000000ff08087207 */ /* 0x000fe20000000000 */
[----:B------:R-:W-:Y:S01]  /*1c60*/  @P3 VIADD R35, R35, 0x1 ;  /* 0x0000000123233836 */ /* 0x000fe20000000000 */
[----:B0-----:R-:W-:Y:S02]  /*1c70*/  IABS R41, R49 ;  /* 0x0000003100297213 */ /* 0x001fe40000000000 */
[----:B------:R-:W-:-:S02]  /*1c80*/  IADD3 R40, PT, PT, -R42, RZ, RZ ;  /* 0x000000ff2a287210 */ /* 0x000fc40007ffe1ff */
[----:B------:R-:W-:Y:S01]  /*1c90*/  ISETP.GE.AND P3, PT, R9, RZ, PT ;  /* 0x000000ff0900720c */ /* 0x000fe20003f66270 */
[----:B------:R-:W-:Y:S01]  /*1ca0*/  IMAD.HI.U32 R9, R41, UR5, RZ ;  /* 0x0000000529097c27 */ /* 0x000fe2000f8e00ff */
[----:B------:R-:W-:-:S03]  /*1cb0*/  SEL R51, R51, RZ, P2 ;  /* 0x000000ff33337207 */ /* 0x000fc60001000000 */
[----:B------:R-:W-:Y:S02]  /*1cc0*/  IMAD R8, R8, UR46, RZ ;  /* 0x0000002e08087c24 */ /* 0x000fe4000f8e02ff */
[----:B------:R-:W-:Y:S02]  /*1cd0*/  IMAD R25, R40, UR50, R25 ;  /* 0x0000003228197c24 */ /* 0x000fe4000f8e0219 */
[----:B------:R-:W-:Y:S02]  /*1ce0*/  IMAD.MOV R40, RZ, RZ, -R9 ;  /* 0x000000ffff287224 */ /* 0x000fe400078e0a09 */
[----:B------:R-:W-:Y:S02]  /*1cf0*/  IMAD R31, R31, UR47, R8 ;  /* 0x0000002f1f1f7c24 */ /* 0x000fe4000f8e0208 */
[----:B------:R-:W-:Y:S01]  /*1d00*/  IMAD R8, R51, UR47, R50 ;  /* 0x0000002f33087c24 */ /* 0x000fe2000f8e0232 */
[----:B------:R-:W-:Y:S01]  /*1d10*/  MOV R50, R35 ;  /* 0x0000002300327202 */ /* 0x000fe20000000f00 */
[----:B------:R-:W-:Y:S01]  /*1d20*/  IMAD R40, R40, UR8, R41 ;  /* 0x0000000828287c24 */ /* 0x000fe2000f8e0229 */
[----:B------:R-:W-:-:S03]  /*1d30*/  SEL R11, R11, RZ, P0 ;  /* 0x000000ff0b0b7207 */ /* 0x000fc60000000000 */
[----:B------:R-:W-:Y:S01]  /*1d40*/  @!P3 IMAD.MOV R50, RZ, RZ, -R50 ;  /* 0x000000ffff32b224 */ /* 0x000fe200078e0a32 */
[----:B------:R-:W-:Y:S01]  /*1d50*/  ISETP.LT.U32.AND P3, PT, R40, UR8, PT ;  /* 0x0000000828007c0c */ /* 0x000fe2000bf61070 */
[----:B------:R-:W-:Y:S01]  /*1d60*/  IMAD R11, R11, UR46, RZ ;  /* 0x0000002e0b0b7c24 */ /* 0x000fe2000f8e02ff */
[----:B------:R-:W-:Y:S02]  /*1d70*/  SEL R42, R42, RZ, P2 ;  /* 0x000000ff2a2a7207 */ /* 0x000fe40001000000 */
[----:B------:R-:W-:Y:S01]  /*1d80*/  SEL R35, R29, R32, !P1 ;  /* 0x000000201d237207 */ /* 0x000fe20004800000 */
[----:B------:R-:W-:Y:S02]  /*1d90*/  VIADD R54, R28, 0x160 ;  /* 0x000001601c367836 */ /* 0x000fe40000000000 */
[----:B------:R-:W-:Y:S01]  /*1da0*/  IMAD R32, R42, UR47, R11 ;  /* 0x0000002f2a207c24 */ /* 0x000fe2000f8e020b */
[----:B------:R-:W-:Y:S02]  /*1db0*/  IADD3 R11, PT, PT, -R35, RZ, RZ ;  /* 0x000000ff230b7210 */ /* 0x000fe40007ffe1ff */
[----:B------:R-:W-:-:S02]  /*1dc0*/  SEL R10, R10, RZ, P0 ;  /* 0x000000ff0a0a7207 */ /* 0x000fc40000000000 */
[----:B------:R-:W-:Y:S01]  /*1dd0*/  SEL R52, R29, R52, !P1 ;  /* 0x000000341d347207 */ /* 0x000fe20004800000 */
[----:B------:R-:W-:Y:S01]  /*1de0*/  IMAD R24, R11, UR50, R24 ;  /* 0x000000320b187c24 */ /* 0x000fe2000f8e0218 */
[----:B------:R-:W-:Y:S01]  /*1df0*/  IABS R41, R54 ;  /* 0x0000003600297213 */ /* 0x000fe20000000000 */
[----:B------:R-:W-:Y:S01]  /*1e00*/  IMAD R11, R10, UR46, RZ ;  /* 0x0000002e0a0b7c24 */ /* 0x000fe2000f8e02ff */
[----:B------:R-:W-:Y:S02]  /*1e10*/  @!P3 IADD3 R40, PT, PT, R40, -UR8, RZ ;  /* 0x800000082828bc10 */ /* 0x000fe4000fffe0ff */
[----:B------:R-:W-:Y:S01]  /*1e20*/  IADD3 R10, PT, PT, -R52, RZ, RZ ;  /* 0x000000ff340a7210 */ /* 0x000fe20007ffe1ff */
[----:B------:R-:W-:Y:S01]  /*1e30*/  @!P5 VIADD R43, R43, 0x1 ;  /* 0x000000012b2bd836 */ /* 0x000fe20000000000 */
[----:B------:R-:W-:Y:S01]  /*1e40*/  ISETP.GE.U32.AND P5, PT, R40, UR8, PT ;  /* 0x0000000828007c0c */ /* 0x000fe2000bfa6070 */
[----:B------:R-:W-:Y:S01]  /*1e50*/  IMAD.HI.U32 R42, R41, UR7, RZ ;  /* 0x00000007292a7c27 */ /* 0x000fe2000f8e00ff */
[----:B------:R-:W-:-:S03]  /*1e60*/  SEL R40, R35, RZ, P2 ;  /* 0x000000ff23287207 */ /* 0x000fc60001000000 */
[----:B------:R-:W-:Y:S02]  /*1e70*/  IMAD R35, R10, UR50, R13 ;  /* 0x000000320a237c24 */ /* 0x000fe4000f8e020d */
[----:B------:R-:W-:Y:S02]  /*1e80*/  IMAD.MOV R10, RZ, RZ, -R42 ;  /* 0x000000ffff0a7224 */ /* 0x000fe400078e0a2a */
[----:B------:R-:W-:Y:S02]  /*1e90*/  IMAD R40, R40, UR47, R11 ;  /* 0x0000002f28287c24 */ /* 0x000fe4000f8e020b */
[----:B------:R-:W-:Y:S01]  /*1ea0*/  IMAD R11, R10, UR9, R41 ;  /* 0x000000090a0b7c24 */ /* 0x000fe2000f8e0229 */
[----:B------:R-:W-:-:S04]  /*1eb0*/  P2R R51, PR, RZ, 0x20 ;  /* 0x00000020ff337803 */ /* 0x000fc80000000000 */
[----:B------:R-:W-:Y:S02]  /*1ec0*/  ISETP.LT.U32.AND P5, PT, R11, UR9, PT ;  /* 0x000000090b007c0c */ /* 0x000fe4000bfa1070 */
[----:B------:R-:W-:Y:S02]  /*1ed0*/  SHF.R.S64 R10, RZ, 0x1e, R54 ;  /* 0x0000001eff0a7819 */ /* 0x000fe40000001036 */
[----:B------:R-:W-:Y:S02]  /*1ee0*/  @P6 IADD3 R43, PT, PT, R43, 0x1, RZ ;  /* 0x000000012b2b6810 */ /* 0x000fe40007ffe0ff */
[----:B------:R-:W-:-:S07]  /*1ef0*/  LOP3.LUT R41, R54, UR49, RZ, 0x3c, !PT ;  /* 0x0000003136297c12 */ /* 0x000fce000f8e3cff */
[----:B------:R-:W-:Y:S01]  /*1f00*/  @!P5 IADD3 R11, PT, PT, R11, -UR9, RZ ;  /* 0x800000090b0bdc10 */ /* 0x000fe2000fffe0ff */
[----:B------:R-:W-:Y:S01]  /*1f10*/  @!P5 VIADD R42, R42, 0x1 ;  /* 0x000000012a2ad836 */ /* 0x000fe20000000000 */
[----:B------:R-:W-:Y:S02]  /*1f20*/  IADD3 R10, P5, PT, R10, UR36, RZ ;  /* 0x000000240a0a7c10 */ /* 0x000fe4000ffbe0ff */
[----:B------:R-:W-:Y:S02]  /*1f30*/  ISETP.GE.U32.AND P6, PT, R11, UR9, PT ;  /* 0x000000090b007c0c */ /* 0x000fe4000bfc6070 */
[----:B------:R-:W-:Y:S02]  /*1f40*/  LEA.HI.X.SX32 R11, R54, UR37, 0x2, P5 ;  /* 0x00000025360b7c11 */ /* 0x000fe4000a8f16ff */
[----:B------:R-:W-:Y:S02]  /*1f50*/  ISETP.GE.AND P5, PT, R41, RZ, PT ;  /* 0x000000ff2900720c */ /* 0x000fe40003fa6270 */
[----:B------:R-:W-:Y:S01]  /*1f60*/  SEL R3, R3, RZ, P0 ;  /* 0x000000ff03037207 */ /* 0x000fe20000000000 */
[----:B------:R0:W2:Y:S01]  /*1f70*/  LDG.E R13, desc[UR10][R10.64] ;  /* 0x0000000a0a0d7981 */ /* 0x0000a2000c1e1900 */
[----:B------:R-:W-:-:S02]  /*1f80*/  SEL R52, R52, RZ, P2 ;  /* 0x000000ff34347207 */ /* 0x000fc40001000000 */
[----:B------:R-:W-:Y:S01]  /*1f90*/  SEL R50, R29, R50, !P1 ;  /* 0x000000321d327207 */ /* 0x000fe20004800000 */
[----:B------:R-:W-:Y:S02]  /*1fa0*/  IMAD R3, R3, UR46, RZ ;  /* 0x0000002e03037c24 */ /* 0x000fe4000f8e02ff */
[----:B------:R-:W-:Y:S01]  /*1fb0*/  @P6 VIADD R42, R42, 0x1 ;  /* 0x000000012a2a6836 */ /* 0x000fe20000000000 */
[----:B------:R-:W-:Y:S02]  /*1fc0*/  SEL R12, R12, RZ, P0 ;  /* 0x000000ff0c0c7207 */ /* 0x000fe40000000000 */
[----:B0-----:R-:W-:Y:S01]  /*1fd0*/  LOP3.LUT R11, R37, UR50, RZ, 0x3c, !PT ;  /* 0x00000032250b7c12 */ /* 0x001fe2000f8e3cff */
[----:B------:R-:W-:Y:S01]  /*1fe0*/  @!P5 IMAD.MOV R42, RZ, RZ, -R42 ;  /* 0x000000ffff2ad224 */ /* 0x000fe200078e0a2a */
[----:B------:R-:W-:Y:S01]  /*1ff0*/  ISETP.NE.AND P6, PT, R51, RZ, PT ;  /* 0x000000ff3300720c */ /* 0x000fe20003fc5270 */
[----:B------:R-:W-:Y:S01]  /*2000*/  IMAD R3, R52, UR47, R3 ;  /* 0x0000002f34037c24 */ /* 0x000fe2000f8e0203 */
[----:B------:R-:W-:-:S02]  /*2010*/  ISETP.GE.AND P5, PT, R11, RZ, PT ;  /* 0x000000ff0b00720c */ /* 0x000fc40003fa6270 */
[----:B------:R-:W-:Y:S02]  /*2020*/  LOP3.LUT R11, R49, UR50, RZ, 0x3c, !PT ;  /* 0x00000032310b7c12 */ /* 0x000fe4000f8e3cff */
[----:B------:R-:W-:Y:S01]  /*2030*/  IADD3 R52, PT, PT, -R50, RZ, RZ ;  /* 0x000000ff32347210 */ /* 0x000fe20007ffe1ff */
[----:B------:R-:W-:Y:S01]  /*2040*/  IMAD R41, R12, UR46, RZ ;  /* 0x0000002e0c297c24 */ /* 0x000fe2000f8e02ff */
[----:B------:R-:W-:Y:S02]  /*2050*/  SEL R50, R50, RZ, P2 ;  /* 0x000000ff32327207 */ /* 0x000fe40001000000 */
[----:B------:R-:W-:Y:S02]  /*2060*/  @!P3 IADD3 R9, PT, PT, R9, 0x1, RZ ;  /* 0x000000010909b810 */ /* 0x000fe40007ffe0ff */
[----:B------:R-:W-:Y:S01]  /*2070*/  ISETP.GE.AND P3, PT, R11, RZ, PT ;  /* 0x000000ff0b00720c */ /* 0x000fe20003f66270 */
[----:B------:R-:W-:Y:S01]  /*2080*/  IMAD R10, R50, UR47, R41 ;  /* 0x0000002f320a7c24 */ /* 0x000fe2000f8e0229 */
[----:B------:R-:W-:Y:S01]  /*2090*/  SEL R50, R30, R42, !P4 ;  /* 0x0000002a1e327207 */ /* 0x000fe20006000000 */
[----:B------:R-:W-:Y:S01]  /*20a0*/  @!P5 IMAD.MOV R43, RZ, RZ, -R43 ;  /* 0x000000ffff2bd224 */ /* 0x000fe200078e0a2b */
[----:B------:R-:W-:-:S03]  /*20b0*/  @P6 IADD3 R9, PT, PT, R9, 0x1, RZ ;  /* 0x0000000109096810 */ /* 0x000fc60007ffe0ff */
[----:B------:R-:W-:Y:S01]  /*20c0*/  IMAD.MOV R11, RZ, RZ, -R50 ;  /* 0x000000ffff0b7224 */ /* 0x000fe200078e0a32 */
[----:B------:R-:W-:-:S03]  /*20d0*/  SEL R43, R29, R43, !P1 ;  /* 0x0000002b1d2b7207 */ /* 0x000fc60004800000 */
[----:B------:R-:W-:Y:S02]  /*20e0*/  IMAD R51, R11, UR49, R54 ;  /* 0x000000310b337c24 */ /* 0x000fe4000f8e0236 */
[----:B------:R-:W-:Y:S01]  /*20f0*/  @!P3 IADD3 R9, PT, PT, -R9, RZ, RZ ;  /* 0x000000ff0909b210 */ /* 0x000fe20007ffe1ff */
[----:B------:R-:W-:Y:S02]  /*2100*/  IMAD.MOV R12, RZ, RZ, -R43 ;  /* 0x000000ffff0c7224 */ /* 0x000fe400078e0a2b */
        /* <DEDUP_REMOVED lines=8> */
[----:B------:R-:W-:Y:S02]  /*2190*/  ISETP.LT.U32.AND P6, PT, R42, UR8, PT ;  /* 0x000000082a007c0c */ /* 0x000fe4000bfc1070 */
[----:B------:R-:W-:Y:S02]  /*21a0*/  SEL R34, R34, RZ, P0 ;  /* 0x000000ff22227207 */ /* 0x000fe40000000000 */
[----:B------:R-:W-:Y:S02]  /*21b0*/  SEL R48, R48, RZ, P0 ;  /* 0x000000ff30307207 */ /* 0x000fe40000000000 */
[----:B------:R-:W-:Y:S01]  /*21c0*/  SEL R41, R43, RZ, P2 ;  /* 0x000000ff2b297207 */ /* 0x000fe20001000000 */
[----:B------:R-:W-:Y:S01]  /*21d0*/  IMAD R34, R34, UR46, RZ ;  /* 0x0000002e22227c24 */ /* 0x000fe2000f8e02ff */
[----:B------:R-:W-:Y:S01]  /*21e0*/  SEL R9, R9, RZ, P2 ;  /* 0x000000ff09097207 */ /* 0x000fe20001000000 */
[----:B------:R-:W-:Y:S02]  /*21f0*/  IMAD R48, R48, UR46, RZ ;  /* 0x0000002e30307c24 */ /* 0x000fe4000f8e02ff */
[----:B------:R-:W-:-:S02]  /*2200*/  IMAD R41, R41, UR47, R34 ;  /* 0x0000002f29297c24 */ /* 0x000fc4000f8e0222 */
[----:B------:R-:W-:Y:S01]  /*2210*/  @!P6 IADD3 R42, PT, PT, R42, -UR8, RZ ;  /* 0x800000082a2aec10 */ /* 0x000fe2000fffe0ff */
[----:B------:R-:W-:Y:S01]  /*2220*/  IMAD R34, R9, UR47, R48 ;  /* 0x0000002f09227c24 */ /* 0x000fe2000f8e0230 */
[----:B------:R-:W-:Y:S01]  /*2230*/  LOP3.LUT R9, R51, UR50, RZ, 0x3c, !PT ;  /* 0x0000003233097c12 */ /* 0x000fe2000f8e3cff */
[----:B------:R-:W0:Y:S01]  /*2240*/  LDC.64 R48, c[0x0][0x3a0] ;  /* 0x0000e800ff307b82 */ /* 0x000e220000000a00 */
[----:B------:R-:W-:Y:S02]  /*2250*/  ISETP.GE.U32.AND P3, PT, R42, UR8, PT ;  /* 0x000000082a007c0c */ /* 0x000fe4000bf66070 */
[----:B------:R-:W-:Y:S01]  /*2260*/  ISETP.GE.AND P5, PT, R9, RZ, PT ;  /* 0x000000ff0900720c */ /* 0x000fe20003fa6270 */
[----:B------:R-:W-:Y:S02]  /*2270*/  @!P6 VIADD R12, R12, 0x1 ;  /* 0x000000010c0ce836 */ /* 0x000fe40000000000 */
[----:B------:R-:W-:Y:S02]  /*2280*/  IMAD R23, R52, UR50, R23 ;  /* 0x0000003234177c24 */ /* 0x000fe4000f8e0217 */
[----:B------:R-:W-:-:S06]  /*2290*/  VIADD R52, R28, 0x180 ;  /* 0x000001801c347836 */ /* 0x000fcc0000000000 */
[----:B------:R-:W-:Y:S02]  /*22a0*/  @P3 IADD3 R12, PT, PT, R12, 0x1, RZ ;  /* 0x000000010c0c3810 */ /* 0x000fe40007ffe0ff */
[----:B------:R-:W-:Y:S02]  /*22b0*/  IABS R43, R52 ;  /* 0x00000034002b7213 */ /* 0x000fe40000000000 */
[----:B------:R-:W-:-:S04]  /*22c0*/  @!P5 IADD3 R12, PT, PT, -R12, RZ, RZ ;  /* 0x000000ff0c0cd210 */ /* 0x000fc80007ffe1ff */
[----:B------:R-:W-:Y:S01]  /*22d0*/  SEL R9, R29, R12, !P1 ;  /* 0x0000000c1d097207 */ /* 0x000fe20004800000 */
[----:B------:R-:W-:Y:S01]  /*22e0*/  IMAD.HI.U32 R12, R43, UR7, RZ ;  /* 0x000000072b0c7c27 */ /* 0x000fe2000f8e00ff */
[----:B0-----:R-:W-:-:S04]  /*22f0*/  ISETP.NE.U32.AND P3, PT, R48, 0x1, PT ;  /* 0x000000013000780c */ /* 0x001fc80003f65070 */
        /* <DEDUP_REMOVED lines=10> */
[----:B------:R-:W-:-:S05]  /*23a0*/  SEL R53, R30, R12, !P4 ;  /* 0x0000000c1e357207 */ /* 0x000fca0006000000 */
[----:B------:R-:W-:-:S04]  /*23b0*/  IMAD.MOV R43, RZ, RZ, -R53 ;  /* 0x000000ffff2b7224 */ /* 0x000fc800078e0a35 */
[--C-:B------:R-:W-:Y:S01]  /*23c0*/  IMAD R55, R43, UR49, R52.reuse ;  /* 0x000000312b377c24 */ /* 0x100fe2000f8e0234 */
[----:B------:R-:W-:Y:S01]  /*23d0*/  SEL R43, R50, RZ, P0 ;  /* 0x000000ff322b7207 */ /* 0x000fe20000000000 */
[----:B------:R-:W-:Y:S01]  /*23e0*/  IMAD.MOV R42, RZ, RZ, -R9 ;  /* 0x000000ffff2a7224 */ /* 0x000fe200078e0a09 */
[----:B------:R-:W-:Y:S02]  /*23f0*/  ISETP.NE.AND.EX P3, PT, R49, RZ, PT, P3 ;  /* 0x000000ff3100720c */ /* 0x000fe40003f65330 */
[----:B------:R-:W-:Y:S01]  /*2400*/  SHF.R.S64 R48, RZ, 0x1e, R52 ;  /* 0x0000001eff307819 */ /* 0x000fe20000001034 */
[----:B------:R-:W-:Y:S01]  /*2410*/  IMAD R50, R43, UR46, RZ ;  /* 0x0000002e2b327c24 */ /* 0x000fe2000f8e02ff */
[----:B------:R-:W-:Y:S01]  /*2420*/  SEL R43, R9, RZ, P2 ;  /* 0x000000ff092b7207 */ /* 0x000fe20001000000 */
[----:B------:R-:W-:Y:S01]  /*2430*/  IMAD R42, R42, UR50, R51 ;  /* 0x000000322a2a7c24 */ /* 0x000fe2000f8e0233 */
[----:B------:R-:W-:Y:S02]  /*2440*/  SEL R9, R33, RZ, P3 ;  /* 0x000000ff21097207 */ /* 0x000fe40001800000 */
[----:B------:R-:W-:-:S02]  /*2450*/  IADD3 R48, P5, PT, R48, UR36, RZ ;  /* 0x0000002430307c10 */ /* 0x000fc4000ffbe0ff */
[----:B------:R-:W-:Y:S01]  /*2460*/  IABS R51, R55 ;  /* 0x0000003700337213 */ /* 0x000fe20000000000 */
[----:B------:R-:W-:Y:S01]  /*2470*/  IMAD R36, R9, UR51, R36 ;  /* 0x0000003309247c24 */ /* 0x000fe2000f8e0224 */
[----:B------:R-:W-:-:S03]  /*2480*/  LEA.HI.X.SX32 R49, R52, UR37, 0x2, P5 ;  /* 0x0000002534317c11 */ /* 0x000fc6000a8f16ff */
[----:B------:R-:W-:Y:S02]  /*2490*/  IMAD.HI.U32 R9, R51, UR5, RZ ;  /* 0x0000000533097c27 */ /* 0x000fe4000f8e00ff */
[----:B------:R0:W2:Y:S02]  /*24a0*/  LDG.E R12, desc[UR10][R48.64] ;  /* 0x0000000a300c7981 */ /* 0x0000a4000c1e1900 */
[----:B------:R-:W-:Y:S01]  /*24b0*/  IMAD R33, R43, UR47, R50 ;  /* 0x0000002f2b217c24 */ /* 0x000fe2000f8e0232 */
[----:B0-----:R-:W-:-:S05]  /*24c0*/  IADD3 R48, PT, PT, -R9, RZ, RZ ;  /* 0x000000ff09307210 */ /* 0x001fca0007ffe1ff */
[----:B------:R-:W-:-:S05]  /*24d0*/  IMAD R43, R48, UR8, R51 ;  /* 0x00000008302b7c24 */ /* 0x000fca000f8e0233 */
[----:B------:R-:W-:-:S13]  /*24e0*/  ISETP.LT.U32.AND P6, PT, R43, UR8, PT ;  /* 0x000000082b007c0c */ /* 0x000fda000bfc1070 */
[----:B------:R-:W-:Y:S01]  /*24f0*/  @!P6 VIADD R43, R43, -UR8 ;  /* 0x800000082b2bec36 */ /* 0x000fe20008000000 */
[----:B------:R-:W-:-:S04]  /*2500*/  @!P6 IADD3 R9, PT, PT, R9, 0x1, RZ ;  /* 0x000000010909e810 */ /* 0x000fc80007ffe0ff */
[----:B------:R-:W-:Y:S02]  /*2510*/  ISETP.GE.U32.AND P5, PT, R43, UR8, PT ;  /* 0x000000082b007c0c */ /* 0x000fe4000bfa6070 */
[----:B------:R-:W-:-:S04]  /*2520*/  LOP3.LUT R43, R55, UR50, RZ, 0x3c, !PT ;  /* 0x00000032372b7c12 */ /* 0x000fc8000f8e3cff */
[----:B------:R-:W-:Y:S02]  /*2530*/  ISETP.GE.AND P6, PT, R43, RZ, PT ;  /* 0x000000ff2b00720c */ /* 0x000fe40003fc6270 */
[----:B------:R-:W-:-:S05]  /*2540*/  SEL R43, R53, RZ, P0 ;  /* 0x000000ff352b7207 */ /* 0x000fca0000000000 */
[----:B------:R-:W-:Y:S01]  /*2550*/  @P5 VIADD R9, R9, 0x1 ;  /* 0x0000000109095836 */ /* 0x000fe20000000000 */
[----:B------:R-:W-:-:S05]  /*2560*/  IADD3 R51, PT, PT, R28, 0x1a0, RZ ;  /* 0x000001a01c337810 */ /* 0x000fca0007ffe0ff */
[----:B------:R-:W-:Y:S01]  /*2570*/  @!P6 IADD3 R9, PT, PT, -R9, RZ, RZ ;  /* 0x000000ff0909e210 */ /* 0x000fe20007ffe1ff */
[----:B------:R-:W-:Y:S01]  /*2580*/  IMAD R48, R43, UR46, RZ ;  /* 0x0000002e2b307c24 */ /* 0x000fe2000f8e02ff */
[----:B------:R-:W-:Y:S02]  /*2590*/  SEL R43, R2, RZ, P3 ;  /* 0x000000ff022b7207 */ /* 0x000fe40001800000 */
[----:B------:R-:W-:Y:S02]  /*25a0*/  SEL R9, R29, R9, !P1 ;  /* 0x000000091d097207 */ /* 0x000fe40004800000 */
[----:B------:R-:W-:Y:S01]  /*25b0*/  IABS R49, R51 ;  /* 0x0000003300317213 */ /* 0x000fe20000000000 */
[----:B------:R-:W-:Y:S02]  /*25c0*/  IMAD R43, R43, UR51, R6 ;  /* 0x000000332b2b7c24 */ /* 0x000fe4000f8e0206 */
[----:B------:R-:W-:Y:S01]  /*25d0*/  IMAD.MOV R50, RZ, RZ, -R9 ;  /* 0x000000ffff327224 */ /* 0x000fe200078e0a09 */
[----:B------:R-:W-:Y:S01]  /*25e0*/  SEL R9, R9, RZ, P2 ;  /* 0x000000ff09097207 */ /* 0x000fe20001000000 */
        /* <DEDUP_REMOVED lines=13> */
[--C-:B------:R-:W-:Y:S02]  /*26c0*/  SHF.R.S64 R48, RZ, 0x1e, R51.reuse ;  /* 0x0000001eff307819 */ /* 0x100fe40000001033 */
[----:B------:R-:W-:Y:S02]  /*26d0*/  IADD3 R6, PT, PT, -R53, RZ, RZ ;  /* 0x000000ff35067210 */ /* 0x000fe40007ffe1ff */
[----:B------:R-:W-:Y:S02]  /*26e0*/  SEL R7, R7, RZ, P0 ;  /* 0x000000ff07077207 */ /* 0x000fe40000000000 */
[----:B------:R-:W-:Y:S01]  /*26f0*/  IADD3 R48, P5, PT, R48, UR36, RZ ;  /* 0x0000002430307c10 */ /* 0x000fe2000ffbe0ff */
[----:B------:R-:W-:Y:S01]  /*2700*/  IMAD R54, R6, UR49, R51 ;  /* 0x0000003106367c24 */ /* 0x000fe2000f8e0233 */
[----:B------:R-:W-:Y:S01]  /*2710*/  SEL R56, R56, RZ, P2 ;  /* 0x000000ff38387207 */ /* 0x000fe20001000000 */
[----:B------:R-:W-:Y:S01]  /*2720*/  IMAD R7, R7, UR46, RZ ;  /* 0x0000002e07077c24 */ /* 0x000fe2000f8e02ff */
[----:B------:R-:W-:-:S02]  /*2730*/  LEA.HI.X.SX32 R49, R51, UR37, 0x2, P5 ;  /* 0x0000002533317c11 */ /* 0x000fc4000a8f16ff */
[----:B------:R-:W-:Y:S01]  /*2740*/  IABS R51, R54 ;  /* 0x0000003600337213 */ /* 0x000fe20000000000 */
[----:B------:R-:W-:Y:S01]  /*2750*/  IMAD R7, R56, UR47, R7 ;  /* 0x0000002f38077c24 */ /* 0x000fe2000f8e0207 */
[----:B------:R-:W-:Y:S01]  /*2760*/  SEL R6, R5, RZ, P3 ;  /* 0x000000ff05067207 */ /* 0x000fe20001800000 */
[----:B------:R0:W2:Y:S01]  /*2770*/  LDG.E R9, desc[UR10][R48.64] ;  /* 0x0000000a30097981 */ /* 0x0000a2000c1e1900 */
[----:B------:R-:W-:Y:S01]  /*2780*/  SEL R52, R27, RZ, P3 ;  /* 0x000000ff1b347207 */ /* 0x000fe20001800000 */
[----:B------:R-:W-:Y:S02]  /*2790*/  IMAD.MOV.U32 R27, RZ, RZ, R51 ;  /* 0x000000ffff1b7224 */ /* 0x000fe400078e0033 */
        /* <DEDUP_REMOVED lines=12> */
[----:B------:R-:W-:Y:S02]  /*2860*/  IADD3 R52, PT, PT, R28, 0x1c0, RZ ;  /* 0x000001c01c347810 */ /* 0x000fe40007ffe0ff */
[----:B------:R-:W-:-:S03]  /*2870*/  SEL R7, R53, RZ, P0 ;  /* 0x000000ff35077207 */ /* 0x000fc60000000000 */
[----:B------:R-:W-:Y:S02]  /*2880*/  @!P6 IADD3 R6, PT, PT, -R6, RZ, RZ ;  /* 0x000000ff0606e210 */ /* 0x000fe40007ffe1ff */
[----:B------:R-:W-:Y:S02]  /*2890*/  IABS R51, R52 ;  /* 0x0000003400337213 */ /* 0x000fe40000000000 */
[----:B------:R-:W-:Y:S01]  /*28a0*/  SEL R6, R29, R6, !P1 ;  /* 0x000000061d067207 */ /* 0x000fe20004800000 */
[----:B0-----:R-:W-:Y:S01]  /*28b0*/  IMAD R49, R7, UR46, RZ ;  /* 0x0000002e07317c24 */ /* 0x001fe2000f8e02ff */
[----:B------:R-:W-:Y:S02]  /*28c0*/  SEL R7, R26, RZ, P3 ;  /* 0x000000ff1a077207 */ /* 0x000fe40001800000 */
[----:B------:R-:W-:Y:S01]  /*28d0*/  SEL R48, R6, RZ, P2 ;  /* 0x000000ff06307207 */ /* 0x000fe20001000000 */
[----:B------:R-:W-:Y:S02]  /*28e0*/  IMAD.MOV R27, RZ, RZ, -R6 ;  /* 0x000000ffff1b7224 */ /* 0x000fe400078e0a06 */
        /* <DEDUP_REMOVED lines=11> */
[----:B------:R-:W-:-:S05]  /*29a0*/  @P5 IADD3 R6, PT, PT, R6, 0x1, RZ ;  /* 0x0000000106065810 */ /* 0x000fca0007ffe0ff */
[----:B------:R-:W-:-:S05]  /*29b0*/  IMAD.MOV.U32 R49, RZ, RZ, R6 ;  /* 0x000000ffff317224 */ /* 0x000fca00078e0006 */
[----:B------:R-:W-:-:S04]  /*29c0*/  @!P6 IADD3 R49, PT, PT, -R49, RZ, RZ ;  /* 0x000000ff3131e210 */ /* 0x000fc80007ffe1ff */
[----:B------:R-:W-:Y:S01]  /*29d0*/  SEL R53, R30, R49, !P4 ;  /* 0x000000311e357207 */ /* 0x000fe20006000000 */
[----:B------:R-:W-:-:S04]  /*29e0*/  IMAD R27, R27, UR50, R54 ;  /* 0x000000321b1b7c24 */ /* 0x000fc8000f8e0236 */
[----:B------:R-:W-:-:S04]  /*29f0*/  IMAD.MOV R49, RZ, RZ, -R53 ;  /* 0x000000ffff317224 */ /* 0x000fc800078e0a35 */
[--C-:B------:R-:W-:Y:S01]  /*2a00*/  IMAD R54, R49, UR49, R52.reuse ;  /* 0x0000003131367c24 */ /* 0x100fe2000f8e0234 */
[----:B------:R-:W-:-:S04]  /*2a10*/  SHF.R.S64 R7, RZ, 0x1e, R52 ;  /* 0x0000001eff077819 */ /* 0x000fc80000001034 */
[----:B------:R-:W-:Y:S02]  /*2a20*/  IABS R51, R54 ;  /* 0x0000003600337213 */ /* 0x000fe40000000000 */
[----:B------:R-:W-:Y:S02]  /*2a30*/  SEL R49, R24, RZ, P3 ;  /* 0x000000ff18317207 */ /* 0x000fe40001800000 */
[----:B------:R-:W-:Y:S01]  /*2a40*/  IADD3 R6, P5, PT, R7, UR36, RZ ;  /* 0x0000002407067c10 */ /* 0x000fe2000ffbe0ff */
[----:B------:R-:W-:-:S03]  /*2a50*/  IMAD.HI.U32 R24, R51, UR5, RZ ;  /* 0x0000000533187c27 */ /* 0x000fc6000f8e00ff */
[----:B------:R-:W-:Y:S02]  /*2a60*/  LEA.HI.X.SX32 R7, R52, UR37, 0x2, P5 ;  /* 0x0000002534077c11 */ /* 0x000fe4000a8f16ff */
[----:B------:R-:W-:-:S03]  /*2a70*/  IADD3 R52, PT, PT, -R24, RZ, RZ ;  /* 0x000000ff18347210 */ /* 0x000fc60007ffe1ff */
[----:B------:R0:W2:Y:S02]  /*2a80*/  LDG.E R8, desc[UR10][R6.64] ;  /* 0x0000000a06087981 */ /* 0x0000a4000c1e1900 */
[----:B0-----:R-:W-:-:S05]  /*2a90*/  IMAD R6, R52, UR8, R51 ;  /* 0x0000000834067c24 */ /* 0x001fca000f8e0233 */
[----:B------:R-:W-:-:S13]  /*2aa0*/  ISETP.LT.U32.AND P6, PT, R6, UR8, PT ;  /* 0x0000000806007c0c */ /* 0x000fda000bfc1070 */
[----:B------:R-:W-:Y:S01]  /*2ab0*/  @!P6 VIADD R6, R6, -UR8 ;  /* 0x800000080606ec36 */ /* 0x000fe20008000000 */
[----:B------:R-:W-:-:S04]  /*2ac0*/  @!P6 IADD3 R24, PT, PT, R24, 0x1, RZ ;  /* 0x000000011818e810 */ /* 0x000fc80007ffe0ff */
[----:B------:R-:W-:Y:S02]  /*2ad0*/  ISETP.GE.U32.AND P5, PT, R6, UR8, PT ;  /* 0x0000000806007c0c */ /* 0x000fe4000bfa6070 */
[----:B------:R-:W-:-:S04]  /*2ae0*/  LOP3.LUT R6, R54, UR50, RZ, 0x3c, !PT ;  /* 0x0000003236067c12 */ /* 0x000fc8000f8e3cff */
[----:B------:R-:W-:-:S07]  /*2af0*/  ISETP.GE.AND P6, PT, R6, RZ, PT ;  /* 0x000000ff0600720c */ /* 0x000fce0003fc6270 */
[----:B------:R-:W-:Y:S01]  /*2b00*/  @P5 VIADD R24, R24, 0x1 ;  /* 0x0000000118185836 */ /* 0x000fe20000000000 */
[----:B------:R-:W-:-:S05]  /*2b10*/  SEL R6, R53, RZ, P0 ;  /* 0x000000ff35067207 */ /* 0x000fca0000000000 */
[----:B------:R-:W-:Y:S02]  /*2b20*/  @!P6 IADD3 R24, PT, PT, -R24, RZ, RZ ;  /* 0x000000ff1818e210 */ /* 0x000fe40007ffe1ff */
[----:B------:R-:W-:Y:S02]  /*2b30*/  SEL R25, R25, RZ, P3 ;  /* 0x000000ff19197207 */ /* 0x000fe40001800000 */
[----:B------:R-:W-:Y:S01]  /*2b40*/  SEL R24, R29, R24, !P1 ;  /* 0x000000181d187207 */ /* 0x000fe20004800000 */
[----:B------:R-:W-:Y:S01]  /*2b50*/  IMAD R40, R49, UR51, R40 ;  /* 0x0000003331287c24 */ /* 0x000fe2000f8e0228 */
[----:B------:R-:W-:Y:S01]  /*2b60*/  IADD3 R52, PT, PT, R28, 0x1e0, RZ ;  /* 0x000001e01c347810 */ /* 0x000fe20007ffe0ff */
[----:B------:R-:W-:Y:S01]  /*2b70*/  IMAD R7, R6, UR46, RZ ;  /* 0x0000002e06077c24 */ /* 0x000fe2000f8e02ff */
[----:B------:R-:W-:Y:S01]  /*2b80*/  SEL R6, R24, RZ, P2 ;  /* 0x000000ff18067207 */ /* 0x000fe20001000000 */
[----:B------:R-:W-:Y:S01]  /*2b90*/  IMAD.MOV R49, RZ, RZ, -R24 ;  /* 0x000000ffff317224 */ /* 0x000fe200078e0a18 */
[----:B------:R-:W-:Y:S01]  /*2ba0*/  SEL R24, R35, RZ, P3 ;  /* 0x000000ff23187207 */ /* 0x000fe20001800000 */
[----:B------:R-:W-:Y:S01]  /*2bb0*/  IMAD R32, R25, UR51, R32 ;  /* 0x0000003319207c24 */ /* 0x000fe2000f8e0220 */
[----:B------:R-:W-:-:S03]  /*2bc0*/  IABS R25, R52 ;  /* 0x0000003400197213 */ /* 0x000fc60000000000 */
        /* <DEDUP_REMOVED lines=14> */
[----:B------:R-:W-:Y:S01]  /*2cb0*/  IADD3 R3, PT, PT, -R51, RZ, RZ ;  /* 0x000000ff33037210 */ /* 0x000fe20007ffe1ff */
[----:B------:R-:W-:Y:S01]  /*2cc0*/  IMAD R49, R49, UR50, R54 ;  /* 0x0000003231317c24 */ /* 0x000fe2000f8e0236 */
[----:B------:R-:W-:-:S03]  /*2cd0*/  SHF.R.S64 R6, RZ, 0x1e, R52 ;  /* 0x0000001eff067819 */ /* 0x000fc60000001034 */
[----:B------:R-:W-:Y:S01]  /*2ce0*/  IMAD R54, R3, UR49, R52 ;  /* 0x0000003103367c24 */ /* 0x000fe2000f8e0234 */
[----:B------:R-:W-:-:S04]  /*2cf0*/  IADD3 R6, P5, PT, R6, UR36, RZ ;  /* 0x0000002406067c10 */ /* 0x000fc8000ffbe0ff */
[----:B------:R-:W-:Y:S02]  /*2d00*/  IABS R25, R54 ;  /* 0x0000003600197213 */ /* 0x000fe40000000000 */
[----:B------:R-:W-:Y:S02]  /*2d10*/  SEL R23, R23, RZ, P3 ;  /* 0x000000ff17177207 */ /* 0x000fe40001800000 */
[----:B------:R-:W-:Y:S01]  /*2d20*/  LEA.HI.X.SX32 R7, R52, UR37, 0x2, P5 ;  /* 0x0000002534077c11 */ /* 0x000fe2000a8f16ff */
[----:B------:R-:W-:-:S04]  /*2d30*/  IMAD.HI.U32 R3, R25, UR5, RZ ;  /* 0x0000000519037c27 */ /* 0x000fc8000f8e00ff */
[----:B------:R-:W-:Y:S01]  /*2d40*/  IMAD R23, R23, UR51, R10 ;  /* 0x0000003317177c24 */ /* 0x000fe2000f8e020a */
[----:B------:R0:W2:Y:S01]  /*2d50*/  LDG.E R7, desc[UR10][R6.64] ;  /* 0x0000000a06077981 */ /* 0x0000a2000c1e1900 */
[----:B------:R-:W-:-:S04]  /*2d60*/  IMAD.MOV R10, RZ, RZ, -R3 ;  /* 0x000000ffff0a7224 */ /* 0x000fc800078e0a03 */
[----:B0-----:R-:W-:-:S05]  /*2d70*/  IMAD R6, R10, UR8, R25 ;  /* 0x000000080a067c24 */ /* 0x001fca000f8e0219 */
        /* <DEDUP_REMOVED lines=8> */
[----:B------:R-:W-:-:S04]  /*2e00*/  SEL R52, R37, RZ, P3 ;  /* 0x000000ff25347207 */ /* 0x000fc80001800000 */
[----:B------:R-:W-:-:S04]  /*2e10*/  SEL R3, R29, R3, !P1 ;  /* 0x000000031d037207 */ /* 0x000fc80004800000 */
[----:B------:R-:W-:Y:S02]  /*2e20*/  IADD3 R37, PT, PT, -R3, RZ, RZ ;  /* 0x000000ff03257210 */ /* 0x000fe40007ffe1ff */
[----:B------:R-:W-:-:S03]  /*2e30*/  SEL R6, R51, RZ, P0 ;  /* 0x000000ff33067207 */ /* 0x000fc60000000000 */
[----:B------:R-:W-:Y:S02]  /*2e40*/  IMAD R37, R37, UR50, R54 ;  /* 0x0000003225257c24 */ /* 0x000fe4000f8e0236 */
[----:B------:R-:W-:Y:S02]  /*2e50*/  VIADD R54, R28, 0x200 ;  /* 0x000002001c367836 */ /* 0x000fe40000000000 */
[----:B------:R-:W-:-:S03]  /*2e60*/  IMAD R25, R6, UR46, RZ ;  /* 0x0000002e06197c24 */ /* 0x000fc6000f8e02ff */
[----:B------:R-:W-:Y:S01]  /*2e70*/  IABS R6, R54 ;  /* 0x0000003600067213 */ /* 0x000fe20000000000 */
[----:B------:R-:W-:Y:S01]  /*2e80*/  IMAD R41, R52, UR51, R41 ;  /* 0x0000003334297c24 */ /* 0x000fe2000f8e0229 */
[----:B------:R-:W-:Y:S02]  /*2e90*/  SEL R52, R3, RZ, P2 ;  /* 0x000000ff03347207 */ /* 0x000fe40001000000 */
[----:B------:R-:W-:Y:S01]  /*2ea0*/  SEL R11, R11, RZ, P3 ;  /* 0x000000ff0b0b7207 */ /* 0x000fe20001800000 */
[----:B------:R-:W-:-:S04]  /*2eb0*/  IMAD.HI.U32 R3, R6, UR7, RZ ;  /* 0x0000000706037c27 */ /* 0x000fc8000f8e00ff */
[----:B------:R-:W-:Y:S01]  /*2ec0*/  IMAD R34, R11, UR51, R34 ;  /* 0x000000330b227c24 */ /* 0x000fe2000f8e0222 */
[----:B------:R-:W-:-:S05]  /*2ed0*/  IADD3 R11, PT, PT, -R3, RZ, RZ ;  /* 0x000000ff030b7210 */ /* 0x000fca0007ffe1ff */
[----:B------:R-:W-:-:S05]  /*2ee0*/  IMAD R6, R11, UR9, R6 ;  /* 0x000000090b067c24 */ /* 0x000fca000f8e0206 */
[----:B------:R-:W-:-:S13]  /*2ef0*/  ISETP.LT.U32.AND P5, PT, R6, UR9, PT ;  /* 0x0000000906007c0c */ /* 0x000fda000bfa1070 */
[----:B------:R-:W-:-:S05]  /*2f00*/  @!P5 VIADD R6, R6, -UR9 ;  /* 0x800000090606dc36 */ /* 0x000fca0008000000 */
[----:B------:R-:W-:Y:S02]  /*2f10*/  ISETP.GE.U32.AND P4, PT, R6, UR9, PT ;  /* 0x0000000906007c0c */ /* 0x000fe4000bf86070 */
[----:B------:R-:W-:-:S04]  /*2f20*/  LOP3.LUT R6, R54, UR49, RZ, 0x3c, !PT ;  /* 0x0000003136067c12 */ /* 0x000fc8000f8e3cff */
[----:B------:R-:W-:Y:S02]  /*2f30*/  ISETP.GE.AND P6, PT, R6, RZ, PT ;  /* 0x000000ff0600720c */ /* 0x000fe40003fc6270 */
[----:B------:R-:W-:Y:S02]  /*2f40*/  SHF.R.S64 R10, RZ, 0x1e, R54 ;  /* 0x0000001eff0a7819 */ /* 0x000fe40000001036 */
[----:B------:R-:W-:Y:S01]  /*2f50*/  @!P5 IADD3 R3, PT, PT, R3, 0x1, RZ ;  /* 0x000000010303d810 */ /* 0x000fe20007ffe0ff */
[----:B------:R-:W-:Y:S01]  /*2f60*/  IMAD R50, R50, UR50, R55 ;  /* 0x0000003232327c24 */ /* 0x000fe2000f8e0237 */
[----:B------:R-:W-:Y:S01]  /*2f70*/  IADD3 R10, P5, PT, R10, UR36, RZ ;  /* 0x000000240a0a7c10 */ /* 0x000fe2000ffbe0ff */
[----:B------:R-:W-:Y:S02]  /*2f80*/  IMAD R52, R52, UR47, R25 ;  /* 0x0000002f34347c24 */ /* 0x000fe4000f8e0219 */
[----:B------:R-:W-:Y:S01]  /*2f90*/  @P4 VIADD R3, R3, 0x1 ;  /* 0x0000000103034836 */ /* 0x000fe20000000000 */
[----:B------:R-:W-:-:S02]  /*2fa0*/  LEA.HI.X.SX32 R11, R54, UR37, 0x2, P5 ;  /* 0x00000025360b7c11 */ /* 0x000fc4000a8f16ff */
[----:B------:R-:W-:Y:S02]  /*2fb0*/  SEL R25, R50, RZ, P3 ;  /* 0x000000ff32197207 */ /* 0x000fe40001800000 */
[C---:B------:R-:W-:Y:S01]  /*2fc0*/  IADD3 R50, P5, PT, R36.reuse, UR38, RZ ;  /* 0x0000002624327c10 */ /* 0x040fe2000ffbe0ff */
[----:B------:R0:W2:Y:S01]  /*2fd0*/  LDG.E R6, desc[UR10][R10.64] ;  /* 0x0000000a0a067981 */ /* 0x0000a2000c1e1900 */
[----:B------:R-:W-:Y:S02]  /*2fe0*/  ISETP.NE.AND P4, PT, RZ, UR49, PT ;  /* 0x00000031ff007c0c */ /* 0x000fe4000bf85270 */
[----:B------:R-:W-:Y:S02]  /*2ff0*/  @!P6 IADD3 R3, PT, PT, -R3, RZ, RZ ;  /* 0x000000ff0303e210 */ /* 0x000fe40007ffe1ff */
[----:B------:R-:W-:Y:S02]  /*3000*/  LEA.HI.X.SX32 R51, R36, UR39, 0x1, P5 ;  /* 0x0000002724337c11 */ /* 0x000fe4000a8f0eff */
[----:B------:R-:W-:Y:S01]  /*3010*/  SEL R53, R30, R3, !P4 ;  /* 0x000000031e357207 */ /* 0x000fe20006000000 */
[----:B------:R-:W-:-:S02]  /*3020*/  IMAD R25, R25, UR51, R2 ;  /* 0x0000003319197c24 */ /* 0x000fc4000f8e0202 */
[----:B------:R-:W3:Y:S01]  /*3030*/  LDG.E.U8 R2, desc[UR10][R50.64] ;  /* 0x0000000a32027981 */ /* 0x000ee2000c1e1100 */
[C---:B0-----:R-:W-:Y:S01]  /*3040*/  IADD3 R10, P5, PT, R43.reuse, UR38, RZ ;  /* 0x000000262b0a7c10 */ /* 0x041fe2000ffbe0ff */
[----:B------:R-:W-:Y:S01]  /*3050*/  IMAD.MOV R3, RZ, RZ, -R53 ;  /* 0x000000ffff037224 */ /* 0x000fe200078e0a35 */
[----:B------:R-:W-:Y:S02]  /*3060*/  SEL R42, R42, RZ, P3 ;  /* 0x000000ff2a2a7207 */ /* 0x000fe40001800000 */
[----:B------:R-:W-:Y:S01]  /*3070*/  LEA.HI.X.SX32 R11, R43, UR39, 0x1, P5 ;  /* 0x000000272b0b7c11 */ /* 0x000fe2000a8f0eff */
[----:B------:R-:W-:Y:S02]  /*3080*/  IMAD R54, R3, UR49, R54 ;  /* 0x0000003103367c24 */ /* 0x000fe4000f8e0236 */
[----:B------:R-:W-:Y:S02]  /*3090*/  IMAD R33, R42, UR51, R33 ;  /* 0x000000332a217c24 */ /* 0x000fe4000f8e0221 */
        /* <DEDUP_REMOVED lines=12> */
[----:B0-----:R-:W-:-:S05]  /*3160*/  SEL R10, R53, RZ, P0 ;  /* 0x000000ff350a7207 */ /* 0x001fca0000000000 */
[----:B------:R-:W-:-:S04]  /*3170*/  @!P6 IADD3 R36, PT, PT, -R36, RZ, RZ ;  /* 0x000000ff2424e210 */ /* 0x000fc80007ffe1ff */
[----:B------:R-:W-:Y:S01]  /*3180*/  SEL R36, R29, R36, !P1 ;  /* 0x000000241d247207 */ /* 0x000fe20004800000 */
[----:B------:R-:W-:Y:S01]  /*3190*/  IMAD R43, R10, UR46, RZ ;  /* 0x0000002e0a2b7c24 */ /* 0x000fe2000f8e02ff */
[----:B------:R-:W-:-:S03]  /*31a0*/  SEL R10, R49, RZ, P3 ;  /* 0x000000ff310a7207 */ /* 0x000fc60001800000 */
[----:B------:R-:W-:Y:S01]  /*31b0*/  IMAD.MOV R11, RZ, RZ, -R36 ;  /* 0x000000ffff0b7224 */ /* 0x000fe200078e0a24 */
[----:B------:R-:W-:Y:S01]  /*31c0*/  SEL R36, R36, RZ, P2 ;  /* 0x000000ff24247207 */ /* 0x000fe20001000000 */
[----:B------:R-:W-:Y:S01]  /*31d0*/  IMAD R35, R10, UR51, R35 ;  /* 0x000000330a237c24 */ /* 0x000fe2000f8e0223 */
[----:B------:R-:W-:Y:S01]  /*31e0*/  SEL R27, R27, RZ, P3 ;  /* 0x000000ff1b1b7207 */ /* 0x000fe20001800000 */
[----:B------:R-:W-:Y:S01]  /*31f0*/  IMAD R11, R11, UR50, R54 ;  /* 0x000000320b0b7c24 */ /* 0x000fe2000f8e0236 */
[----:B------:R-:W-:Y:S02]  /*3200*/  IADD3 R10, P5, PT, R5, UR38, RZ ;  /* 0x00000026050a7c10 */ /* 0x000fe4000ffbe0ff */
[----:B------:R-:W-:Y:S01]  /*3210*/  IADD3 R62, PT, PT, R28, 0x220, RZ ;  /* 0x000002201c3e7810 */ /* 0x000fe20007ffe0ff */
[----:B------:R-:W-:Y:S01]  /*3220*/  IMAD R51, R36, UR47, R43 ;  /* 0x0000002f24337c24 */ /* 0x000fe2000f8e022b */
[----:B------:R-:W-:Y:S01]  /*3230*/  SEL R42, R11, RZ, P3 ;  /* 0x000000ff0b2a7207 */ /* 0x000fe20001800000 */
[----:B------:R-:W-:Y:S01]  /*3240*/  IMAD R43, R27, UR51, R48 ;  /* 0x000000331b2b7c24 */ /* 0x000fe2000f8e0230 */
[----:B------:R-:W-:-:S02]  /*3250*/  LEA.HI.X.SX32 R11, R5, UR39, 0x1, P5 ;  /* 0x00000027050b7c11 */ /* 0x000fc4000a8f0eff */
[C---:B------:R-:W-:Y:S02]  /*3260*/  IADD3 R48, P5, PT, R31.reuse, UR38, RZ ;  /* 0x000000261f307c10 */ /* 0x040fe4000ffbe0ff */
[----:B------:R-:W-:Y:S01]  /*3270*/  IABS R5, R62 ;  /* 0x0000003e00057213 */ /* 0x000fe20000000000 */
[----:B------:R0:W5:Y:S01]  /*3280*/  LDG.E.U8 R36, desc[UR10][R10.64] ;  /* 0x0000000a0a247981 */ /* 0x000162000c1e1100 */
[----:B------:R-:W-:-:S03]  /*3290*/  LEA.HI.X.SX32 R49, R31, UR39, 0x1, P5 ;  /* 0x000000271f317c11 */ /* 0x000fc6000a8f0eff */
[----:B------:R-:W-:Y:S01]  /*32a0*/  IMAD.HI.U32 R31, R5, UR7, RZ ;  /* 0x00000007051f7c27 */ /* 0x000fe2000f8e00ff */
[----:B------:R-:W-:-:S03]  /*32b0*/  IADD3 R54, P5, PT, R32, UR38, RZ ;  /* 0x0000002620367c10 */ /* 0x000fc6000ffbe0ff */
[----:B0-----:R-:W-:Y:S01]  /*32c0*/  IMAD.MOV R10, RZ, RZ, -R31 ;  /* 0x000000ffff0a7224 */ /* 0x001fe200078e0a1f */
[----:B------:R-:W-:Y:S02]  /*32d0*/  LEA.HI.X.SX32 R55, R32, UR39, 0x1, P5 ;  /* 0x0000002720377c11 */ /* 0x000fe4000a8f0eff */
[----:B------:R-:W-:Y:S01]  /*32e0*/  IADD3 R58, P5, PT, R40, UR38, RZ ;  /* 0x00000026283a7c10 */ /* 0x000fe2000ffbe0ff */
[----:B------:R-:W-:-:S03]  /*32f0*/  IMAD R5, R10, UR9, R5 ;  /* 0x000000090a057c24 */ /* 0x000fc6000f8e0205 */
[----:B------:R-:W-:Y:S02]  /*3300*/  LEA.HI.X.SX32 R59, R40, UR39, 0x1, P5 ;  /* 0x00000027283b7c11 */ /* 0x000fe4000a8f0eff */
[----:B------:R-:W-:Y:S02]  /*3310*/  ISETP.LT.U32.AND P5, PT, R5, UR9, PT ;  /* 0x0000000905007c0c */ /* 0x000fe4000bfa1070 */
[----:B------:R-:W-:Y:S01]  /*3320*/  IADD3 R50, P6, PT, R26, UR38, RZ ;  /* 0x000000261a327c10 */ /* 0x000fe2000ffde0ff */
[----:B------:R-:W-:-:S03]  /*3330*/  IMAD R42, R42, UR51, R51 ;  /* 0x000000332a2a7c24 */ /* 0x000fc6000f8e0233 */
[----:B------:R-:W-:Y:S02]  /*3340*/  LEA.HI.X.SX32 R51, R26, UR39, 0x1, P6 ;  /* 0x000000271a337c11 */ /* 0x000fe4000b0f0eff */
[C---:B------:R-:W-:Y:S01]  /*3350*/  IADD3 R56, P6, PT, R24.reuse, UR38, RZ ;  /* 0x0000002618387c10 */ /* 0x040fe2000ffde0ff */
[----:B------:R0:W2:Y:S03]  /*3360*/  LDG.E.U8 R26, desc[UR14][R54.64] ;  /* 0x0000000e361a7981 */ /* 0x0000a6000c1e1100 */
[----:B------:R-:W-:Y:S01]  /*3370*/  LEA.HI.X.SX32 R57, R24, UR39, 0x1, P6 ;  /* 0x0000002718397c11 */ /* 0x000fe2000b0f0eff */
[----:B------:R-:W-:Y:S01]  /*3380*/  @!P5 VIADD R31, R31, 0x1 ;  /* 0x000000011f1fd836 */ /* 0x000fe20000000000 */
[----:B------:R-:W-:Y:S01]  /*3390*/  IADD3 R10, P6, PT, R23, UR38, RZ ;  /* 0x00000026170a7c10 */ /* 0x000fe2000ffde0ff */
[----:B------:R-:W2:Y:S01]  /*33a0*/  LDG.E.U8 R27, desc[UR10][R50.64] ;  /* 0x0000000a321b7981 */ /* 0x000ea2000c1e1100 */
[----:B------:R-:W-:-:S02]  /*33b0*/  @!P5 IADD3 R5, PT, PT, R5, -UR9, RZ ;  /* 0x800000090505dc10 */ /* 0x000fc4000fffe0ff */
[----:B------:R-:W-:Y:S01]  /*33c0*/  LEA.HI.X.SX32 R11, R23, UR39, 0x1, P6 ;  /* 0x00000027170b7c11 */ /* 0x000fe2000b0f0eff */
[----:B------:R-:W2:Y:S01]  /*33d0*/  LDG.E.U8 R56, desc[UR10][R56.64] ;  /* 0x0000000a38387981 */ /* 0x000ea2000c1e1100 */
[----:B------:R-:W-:Y:S02]  /*33e0*/  IADD3 R60, P6, PT, R41, UR38, RZ ;  /* 0x00000026293c7c10 */ /* 0x000fe4000ffde0ff */
[----:B------:R-:W-:Y:S02]  /*33f0*/  ISETP.GE.U32.AND P4, PT, R5, UR9, PT ;  /* 0x0000000905007c0c */ /* 0x000fe4000bf86070 */
[----:B------:R-:W-:Y:S01]  /*3400*/  LOP3.LUT R5, R62, UR49, RZ, 0x3c, !PT ;  /* 0x000000313e057c12 */ /* 0x000fe2000f8e3cff */
[----:B------:R1:W2:Y:S01]  /*3410*/  LDG.E.U8 R50, desc[UR12][R10.64] ;  /* 0x0000000c0a327981 */ /* 0x0002a2000c1e1100 */
[----:B------:R-:W-:Y:S02]  /*3420*/  LEA.HI.X.SX32 R61, R41, UR39, 0x1, P6 ;  /* 0x00000027293d7c11 */ /* 0x000fe4000b0f0eff */
[----:B------:R-:W-:-:S02]  /*3430*/  ISETP.GE.AND P6, PT, R5, RZ, PT ;  /* 0x000000ff0500720c */ /* 0x000fc40003fc6270 */
[----:B0-----:R-:W-:Y:S01]  /*3440*/  SHF.R.S64 R54, RZ, 0x1e, R62 ;  /* 0x0000001eff367819 */ /* 0x001fe2000000103e */
[----:B------:R-:W2:Y:S04]  /*3450*/  LDG.E.U8 R60, desc[UR14][R60.64] ;  /* 0x0000000e3c3c7981 */ /* 0x000ea8000c1e1100 */
[----:B------:R-:W-:Y:S02]  /*3460*/  @P4 IADD3 R31, PT, PT, R31, 0x1, RZ ;  /* 0x000000011f1f4810 */ /* 0x000fe40007ffe0ff */
[----:B------:R-:W-:-:S04]  /*3470*/  ISETP.NE.AND P4, PT, RZ, UR49, PT ;  /* 0x00000031ff007c0c */ /* 0x000fc8000bf85270 */
[----:B------:R-:W-:Y:S01]  /*3480*/  @!P6 IMAD.MOV R31, RZ, RZ, -R31 ;  /* 0x000000ffff1fe224 */ /* 0x000fe200078e0a1f */
[----:B------:R-:W-:-:S04]  /*3490*/  IADD3 R54, P5, PT, R54, UR36, RZ ;  /* 0x0000002436367c10 */ /* 0x000fc8000ffbe0ff */
[----:B------:R-:W-:Y:S02]  /*34a0*/  SEL R53, R30, R31, !P4 ;  /* 0x0000001f1e357207 */ /* 0x000fe40006000000 */
[----:B------:R-:W-:Y:S02]  /*34b0*/  LEA.HI.X.SX32 R55, R62, UR37, 0x2, P5 ;  /* 0x000000253e377c11 */ /* 0x000fe4000a8f16ff */
[C---:B------:R-:W-:Y:S02]  /*34c0*/  IADD3 R40, P5, PT, R34.reuse, UR38, RZ ;  /* 0x0000002622287c10 */ /* 0x040fe4000ffbe0ff */
[----:B------:R-:W-:Y:S02]  /*34d0*/  IADD3 R23, PT, PT, -R53, RZ, RZ ;  /* 0x000000ff35177210 */ /* 0x000fe40007ffe1ff */
[----:B------:R-:W-:-:S03]  /*34e0*/  LEA.HI.X.SX32 R41, R34, UR39, 0x1, P5 ;  /* 0x0000002722297c11 */ /* 0x000fc6000a8f0eff */
[----:B------:R-:W-:Y:S01]  /*34f0*/  IMAD R34, R23, UR49, R62 ;  /* 0x0000003117227c24 */ /* 0x000fe2000f8e023e */
[----:B------:R-:W-:Y:S01]  /*3500*/  SEL R37, R37, RZ, P3 ;  /* 0x000000ff25257207 */ /* 0x000fe20001800000 */
[----:B------:R-:W2:Y:S03]  /*3510*/  LDG.E.U8 R51, desc[UR10][R40.64] ;  /* 0x0000000a28337981 */ /* 0x000ea6000c1e1100 */
[----:B------:R-:W-:-:S05]  /*3520*/  IABS R31, R34 ;  /* 0x00000022001f7213 */ /* 0x000fca0000000000 */
[----:B------:R-:W-:-:S04]  /*3530*/  IMAD.HI.U32 R23, R31, UR5, RZ ;  /* 0x000000051f177c27 */ /* 0x000fc8000f8e00ff */
[----:B-1----:R-:W-:Y:S01]  /*3540*/  IMAD.MOV R10, RZ, RZ, -R23 ;  /* 0x000000ffff0a7224 */ /* 0x002fe200078e0a17 */
[----:B------:R-:W-:-:S03]  /*3550*/  IADD3 R62, P5, PT, R33, UR38, RZ ;  /* 0x00000026213e7c10 */ /* 0x000fc6000ffbe0ff */
[----:B------:R-:W-:Y:S01]  /*3560*/  IMAD R31, R10, UR8, R31 ;  /* 0x000000080a1f7c24 */ /* 0x000fe2000f8e021f */
[----:B------:R-:W-:Y:S02]  /*3570*/  LEA.HI.X.SX32 R63, R33, UR39, 0x1, P5 ;  /* 0x00000027213f7c11 */ /* 0x000fe4000a8f0eff */
[----:B------:R-:W-:Y:S02]  /*3580*/  IADD3 R24, P5, PT, R25, UR38, RZ ;  /* 0x0000002619187c10 */ /* 0x000fe4000ffbe0ff */
[----:B------:R-:W-:Y:S01]  /*3590*/  ISETP.LT.U32.AND P6, PT, R31, UR8, PT ;  /* 0x000000081f007c0c */ /* 0x000fe2000bfc1070 */
[----:B------:R-:W-:Y:S01]  /*35a0*/  IMAD R52, R37, UR51, R52 ;  /* 0x0000003325347c24 */ /* 0x000fe2000f8e0234 */
[----:B------:R-:W-:Y:S01]  /*35b0*/  LEA.HI.X.SX32 R25, R25, UR39, 0x1, P5 ;  /* 0x0000002719197c11 */ /* 0x000fe2000a8f0eff */
[----:B------:R-:W2:Y:S01]  /*35c0*/  LDG.E.U8 R37, desc[UR12][R48.64] ;  /* 0x0000000c30257981 */ /* 0x000ea2000c1e1100 */
[----:B------:R-:W-:Y:S02]  /*35d0*/  IADD3 R32, P5, PT, R43, UR38, RZ ;  /* 0x000000262b207c10 */ /* 0x000fe4000ffbe0ff */
[----:B------:R-:W-:-:S02]  /*35e0*/  R2UR UR16, R38 ;  /* 0x00000000261072ca */ /* 0x000fc400000e0000 */
[----:B------:R-:W-:Y:S01]  /*35f0*/  R2UR UR17, R39 ;  /* 0x00000000271172ca */ /* 0x000fe200000e0000 */
[----:B------:R-:W-:Y:S01]  /*3600*/  VIADD R66, R28, 0x2e0 ;  /* 0x000002e01c427836 */ /* 0x000fe20000000000 */
[----:B------:R-:W-:Y:S01]  /*3610*/  LEA.HI.X.SX32 R33, R43, UR39, 0x1, P5 ;  /* 0x000000272b217c11 */ /* 0x000fe2000a8f0eff */
[----:B------:R-:W2:Y:S01]  /*3620*/  LDG.E.U8 R62, desc[UR10][R62.64] ;  /* 0x0000000a3e3e7981 */ /* 0x000ea2000c1e1100 */
[----:B------:R-:W-:Y:S02]  /*3630*/  IADD3 R10, P5, PT, R35, UR38, RZ ;  /* 0x00000026230a7c10 */ /* 0x000fe4000ffbe0ff */
[----:B------:R-:W-:Y:S01]  /*3640*/  @!P6 IADD3 R31, PT, PT, R31, -UR8, RZ ;  /* 0x800000081f1fec10 */ /* 0x000fe2000fffe0ff */
[----:B------:R0:W2:Y:S01]  /*3650*/  LDG.E.U8 R48, desc[UR10][R24.64] ;  /* 0x0000000a18307981 */ /* 0x0000a2000c1e1100 */
[----:B------:R-:W-:Y:S02]  /*3660*/  LEA.HI.X.SX32 R11, R35, UR39, 0x1, P5 ;  /* 0x00000027230b7c11 */ /* 0x000fe4000a8f0eff */
[----:B------:R-:W-:Y:S01]  /*3670*/  ISETP.GE.U32.AND P5, PT, R31, UR8, PT ;  /* 0x000000081f007c0c */ /* 0x000fe2000bfa6070 */
[----:B------:R-:W-:Y:S01]  /*3680*/  @!P6 VIADD R23, R23, 0x1 ;  /* 0x000000011717e836 */ /* 0x000fe20000000000 */
[----:B------:R1:W2:Y:S04]  /*3690*/  LDG.E.U8 R43, desc[UR10][R32.64] ;  /* 0x0000000a202b7981 */ /* 0x0002a8000c1e1100 */
[----:B------:R1:W2:Y:S01]  /*36a0*/  LDG.E.U8 R41, desc[UR10][R10.64] ;  /* 0x0000000a0a297981 */ /* 0x0002a2000c1e1100 */
[----:B0-----:R-:W-:-:S03]  /*36b0*/  LOP3.LUT R24, R34, UR50, RZ, 0x3c, !PT ;  /* 0x0000003222187c12 */ /* 0x001fc6000f8e3cff */
[----:B------:R-:W2:Y:S01]  /*36c0*/  LDG.E.U8 R49, desc[UR10][R58.64] ;  /* 0x0000000a3a317981 */ /* 0x000ea2000c1e1100 */
[----:B------:R-:W-:Y:S02]  /*36d0*/  ISETP.GE.AND P6, PT, R24, RZ, PT ;  /* 0x000000ff1800720c */ /* 0x000fe40003fc6270 */
[----:B------:R-:W-:Y:S01]  /*36e0*/  @P5 IADD3 R23, PT, PT, R23, 0x1, RZ ;  /* 0x0000000117175810 */ /* 0x000fe20007ffe0ff */
[----:B------:R-:W2:Y:S10]  /*36f0*/  LDG.E R5, desc[UR16][R54.64] ;  /* 0x0000001036057981 */ /* 0x000eb4000c1e1900 */
[----:B------:R-:W-:-:S05]  /*3700*/  @!P6 IMAD.MOV R23, RZ, RZ, -R23 ;  /* 0x000000ffff17e224 */ /* 0x000fca00078e0a17 */
[----:B------:R-:W-:-:S04]  /*3710*/  SEL R23, R29, R23, !P1 ;  /* 0x000000171d177207 */ /* 0x000fc80004800000 */
[C---:B-1----:R-:W-:Y:S02]  /*3720*/  IADD3 R33, PT, PT, -R23.reuse, RZ, RZ ;  /* 0x000000ff17217210 */ /* 0x042fe40007ffe1ff */
[----:B------:R-:W-:Y:S02]  /*3730*/  SEL R31, R23, RZ, P2 ;  /* 0x000000ff171f7207 */ /* 0x000fe40001000000 */
[----:B------:R-:W-:Y:S01]  /*3740*/  SEL R24, R53, RZ, P0 ;  /* 0x000000ff35187207 */ /* 0x000fe20000000000 */
[----:B------:R-:W-:Y:S02]  /*3750*/  IMAD R23, R33, UR50, R34 ;  /* 0x0000003221177c24 */ /* 0x000fe4000f8e0222 */
[----:B------:R-:W-:Y:S02]  /*3760*/  VIADD R33, R28, 0x240 ;  /* 0x000002401c217836 */ /* 0x000fe40000000000 */
[----:B------:R-:W-:Y:S01]  /*3770*/  IMAD R32, R24, UR46, RZ ;  /* 0x0000002e18207c24 */ /* 0x000fe2000f8e02ff */
[----:B------:R-:W-:-:S02]  /*3780*/  IADD3 R24, P5, PT, R52, UR38, RZ ;  /* 0x0000002634187c10 */ /* 0x000fc4000ffbe0ff */
[----:B------:R-:W-:Y:S02]  /*3790*/  IABS R11, R33 ;  /* 0x00000021000b7213 */ /* 0x000fe40000000000 */
[----:B------:R-:W-:Y:S02]  /*37a0*/  LEA.HI.X.SX32 R25, R52, UR39, 0x1, P5 ;  /* 0x0000002734197c11 */ /* 0x000fe4000a8f0eff */
[C---:B------:R-:W-:Y:S01]  /*37b0*/  IADD3 R34, P5, PT, R42.reuse, UR38, RZ ;  /* 0x000000262a227c10 */ /* 0x040fe2000ffbe0ff */
[----:B------:R-:W-:Y:S02]  /*37c0*/  IMAD.HI.U32 R10, R11, UR7, RZ ;  /* 0x000000070b0a7c27 */ /* 0x000fe4000f8e00ff */
[----:B------:R0:W2:Y:S01]  /*37d0*/  LDG.E.U8 R40, desc[UR10][R24.64] ;  /* 0x0000000a18287981 */ /* 0x0000a2000c1e1100 */
[----:B------:R-:W-:Y:S02]  /*37e0*/  LEA.HI.X.SX32 R35, R42, UR39, 0x1, P5 ;  /* 0x000000272a237c11 */ /* 0x000fe4000a8f0eff */
[----:B------:R-:W-:Y:S01]  /*37f0*/  IADD3 R42, PT, PT, -R10, RZ, RZ ;  /* 0x000000ff0a2a7210 */ /* 0x000fe20007ffe1ff */
[----:B------:R-:W-:Y:S01]  /*3800*/  IMAD R32, R31, UR47, R32 ;  /* 0x0000002f1f207c24 */ /* 0x000fe2000f8e0220 */
[----:B------:R-:W-:Y:S01]  /*3810*/  SEL R23, R23, RZ, P3 ;  /* 0x000000ff17177207 */ /* 0x000fe20001800000 */
[----:B------:R-:W2:Y:S02]  /*3820*/  LDG.E.U8 R34, desc[UR10][R34.64] ;  /* 0x0000000a22227981 */ /* 0x000ea4000c1e1100 */
[----:B------:R-:W-:-:S05]  /*3830*/  IMAD R11, R42, UR9, R11 ;  /* 0x000000092a0b7c24 */ /* 0x000fca000f8e020b */
[----:B------:R-:W-:-:S13]  /*3840*/  ISETP.LT.U32.AND P6, PT, R11, UR9, PT ;  /* 0x000000090b007c0c */ /* 0x000fda000bfc1070 */
[----:B------:R-:W-:-:S05]  /*3850*/  @!P6 VIADD R11, R11, -UR9 ;  /* 0x800000090b0bec36 */ /* 0x000fca0008000000 */
[----:B------:R-:W-:Y:S02]  /*3860*/  ISETP.GE.U32.AND P5, PT, R11, UR9, PT ;  /* 0x000000090b007c0c */ /* 0x000fe4000bfa6070 */
[----:B------:R-:W-:Y:S02]  /*3870*/  LOP3.LUT R11, R33, UR49, RZ, 0x3c, !PT ;  /* 0x00000031210b7c12 */ /* 0x000fe4000f8e3cff */
[----:B------:R-:W-:Y:S02]  /*3880*/  @!P6 IADD3 R10, PT, PT, R10, 0x1, RZ ;  /* 0x000000010a0ae810 */ /* 0x000fe40007ffe0ff */
[----:B------:R-:W-:-:S07]  /*3890*/  ISETP.GE.AND P6, PT, R11, RZ, PT ;  /* 0x000000ff0b00720c */ /* 0x000fce0003fc6270 */
[----:B------:R-:W-:-:S05]  /*38a0*/  @P5 VIADD R10, R10, 0x1 ;  /* 0x000000010a0a5836 */ /* 0x000fca0000000000 */
[----:B------:R-:W-:Y:S02]  /*38b0*/  MOV R31, R10 ;  /* 0x0000000a001f7202 */ /* 0x000fe40000000f00 */
[----:B0-----:R-:W-:Y:S01]  /*38c0*/  SHF.R.S64 R24, RZ, 0x1e, R33 ;  /* 0x0000001eff187819 */ /* 0x001fe20000001021 */
[----:B------:R-:W0:Y:S02]  /*38d0*/  LDC.64 R10, c[0x0][0x3e8] ;  /* 0x0000fa00ff0a7b82 */ /* 0x000e240000000a00 */
[----:B------:R-:W-:Y:S01]  /*38e0*/  @!P6 IMAD.MOV R31, RZ, RZ, -R31 ;  /* 0x000000ffff1fe224 */ /* 0x000fe200078e0a1f */
[----:B---3--:R-:W-:-:S04]  /*38f0*/  ISETP.NE.AND P6, PT, R2, RZ, PT ;  /* 0x000000ff0200720c */ /* 0x008fc80003fc5270 */
[----:B------:R-:W-:-:S04]  /*3900*/  SEL R31, R30, R31, !P4 ;  /* 0x0000001f1e1f7207 */ /* 0x000fc80006000000 */
[----:B------:R-:W-:Y:S02]  /*3910*/  IADD3 R2, PT, PT, -R31, RZ, RZ ;  /* 0x000000ff1f027210 */ /* 0x000fe40007ffe1ff */
[----:B------:R-:W-:-:S03]  /*3920*/  IADD3 R24, P5, PT, R24, UR36, RZ ;  /* 0x0000002418187c10 */ /* 0x000fc6000ffbe0ff */
[----:B------:R-:W-:Y:S01]  /*3930*/  IMAD R52, R2, UR49, R33 ;  /* 0x0000003102347c24 */ /* 0x000fe2000f8e0221 */
[----:B------:R-:W-:Y:S02]  /*3940*/  LEA.HI.X.SX32 R25, R33, UR37, 0x2, P5 ;  /* 0x0000002521197c11 */ /* 0x000fe4000a8f16ff */
[----:B----4-:R-:W-:Y:S02]  /*3950*/  ISETP.NE.AND P5, PT, R3, RZ, PT ;  /* 0x000000ff0300720c */ /* 0x010fe40003fa5270 */
[----:B------:R-:W-:-:S05]  /*3960*/  IABS R3, R52 ;  /* 0x0000003400037213 */ /* 0x000fca0000000000 */
        /* <DEDUP_REMOVED lines=10> */
[----:B------:R-:W-:-:S03]  /*3a10*/  ISETP.GE.AND P5, PT, R3, RZ, PT ;  /* 0x000000ff0300720c */ /* 0x000fc60003fa6270 */
[----:B------:R-:W-:Y:S02]  /*3a20*/  IMAD.MOV.U32 R42, RZ, RZ, R2 ;  /* 0x000000ffff2a7224 */ /* 0x000fe400078e0002 */
[----:B------:R-:W-:Y:S01]  /*3a30*/  IMAD R23, R23, UR51, R32 ;  /* 0x0000003317177c24 */ /* 0x000fe2000f8e0220 */
[----:B0-----:R-:W-:-:S07]  /*3a40*/  R2UR UR4, R11 ;  /* 0x000000000b0472ca */ /* 0x001fce00000e0000 */
[----:B------:R-:W-:-:S04]  /*3a50*/  @!P5 IADD3 R42, PT, PT, -R42, RZ, RZ ;  /* 0x000000ff2a2ad210 */ /* 0x000fc80007ffe1ff */
[----:B------:R-:W-:Y:S02]  /*3a60*/  SEL R42, R29, R42, !P1 ;  /* 0x0000002a1d2a7207 */ /* 0x000fe40004800000 */
[----:B------:R-:W-:Y:S02]  /*3a70*/  IADD3 R2, P5, PT, R23, UR38, RZ ;  /* 0x0000002617027c10 */ /* 0x000fe4000ffbe0ff */
[----:B------:R-:W-:Y:S01]  /*3a80*/  SEL R11, R31, RZ, P0 ;  /* 0x000000ff1f0b7207 */ /* 0x000fe20000000000 */
[----:B------:R-:W-:Y:S01]  /*3a90*/  IMAD.MOV R31, RZ, RZ, -R42 ;  /* 0x000000ffff1f7224 */ /* 0x000fe200078e0a2a */
[----:B------:R-:W-:Y:S02]  /*3aa0*/  LEA.HI.X.SX32 R3, R23, UR39, 0x1, P5 ;  /* 0x0000002717037c11 */ /* 0x000fe4000a8f0eff */
[----:B------:R-:W-:Y:S01]  /*3ab0*/  SEL R42, R42, RZ, P2 ;  /* 0x000000ff2a2a7207 */ /* 0x000fe20001000000 */
[----:B------:R-:W-:Y:S02]  /*3ac0*/  IMAD R23, R11, UR46, RZ ;  /* 0x0000002e0b177c24 */ /* 0x000fe4000f8e02ff */
[----:B------:R-:W-:Y:S01]  /*3ad0*/  IMAD R11, R31, UR50, R52 ;  /* 0x000000321f0b7c24 */ /* 0x000fe2000f8e0234 */
[----:B------:R-:W-:Y:S01]  /*3ae0*/  IADD3 R52, PT, PT, R28, 0x260, RZ ;  /* 0x000002601c347810 */ /* 0x000fe20007ffe0ff */
[----:B------:R-:W-:Y:S01]  /*3af0*/  IMAD R42, R42, UR47, R23 ;  /* 0x0000002f2a2a7c24 */ /* 0x000fe2000f8e0217 */
[----:B------:R0:W3:Y:S02]  /*3b00*/  LDG.E.U8 R35, desc[UR10][R2.64] ;  /* 0x0000000a02237981 */ /* 0x0000e4000c1e1100 */
        /* <DEDUP_REMOVED lines=12> */
[----:B------:R-:W-:-:S05]  /*3bd0*/  SEL R11, R11, RZ, P3 ;  /* 0x000000ff0b0b7207 */ /* 0x000fca0001800000 */
[----:B------:R-:W-:-:S04]  /*3be0*/  IMAD R11, R11, UR51, R42 ;  /* 0x000000330b0b7c24 */ /* 0x000fc8000f8e022a */
        /* <DEDUP_REMOVED lines=9> */
[----:B------:R-:W-:Y:S02]  /*3c80*/  LEA.HI.X.SX32 R3, R11, UR39, 0x1, P5 ;  /* 0x000000270b037c11 */ /* 0x000fe4000a8f0eff */
[----:B------:R-:W4:Y:S02]  /*3c90*/  LDG.E R11, desc[UR10][R24.64] ;  /* 0x0000000a180b7981 */ /* 0x000f24000c1e1900 */
[C---:B------:R-:W-:Y:S02]  /*3ca0*/  ISETP.LT.U32.AND P5, PT, R31.reuse, UR8, PT ;  /* 0x000000081f007c0c */ /* 0x040fe4000bfa1070 */
[----:B------:R0:W4:Y:S11]  /*3cb0*/  LDG.E.U8 R33, desc[UR10][R2.64] ;  /* 0x0000000a02217981 */ /* 0x000136000c1e1100 */
        /* <DEDUP_REMOVED lines=12> */
[----:B------:R-:W-:Y:S01]  /*3d80*/  IMAD R2, R2, UR50, R53 ;  /* 0x0000003202027c24 */ /* 0x000fe2000f8e0235 */
[----:B------:R-:W-:Y:S01]  /*3d90*/  SHF.R.S64 R24, RZ, 0x1e, R52 ;  /* 0x0000001eff187819 */ /* 0x000fe20000001034 */
[----:B------:R-:W-:-:S03]  /*3da0*/  IMAD R23, R23, UR47, R32 ;  /* 0x0000002f17177c24 */ /* 0x000fc6000f8e0220 */
[----:B------:R-:W-:Y:S02]  /*3db0*/  SEL R2, R2, RZ, P3 ;  /* 0x000000ff02027207 */ /* 0x000fe40001800000 */
[----:B------:R-:W-:Y:S02]  /*3dc0*/  IADD3 R24, P5, PT, R24, UR36, RZ ;  /* 0x0000002418187c10 */ /* 0x000fe4000ffbe0ff */
[----:B------:R-:W-:Y:S01]  /*3dd0*/  IADD3 R53, PT, PT, R28, 0x280, RZ ;  /* 0x000002801c357810 */ /* 0x000fe20007ffe0ff */
[----:B------:R-:W-:Y:S01]  /*3de0*/  IMAD R23, R2, UR51, R23 ;  /* 0x0000003302177c24 */ /* 0x000fe2000f8e0217 */
[----:B------:R-:W-:Y:S02]  /*3df0*/  LEA.HI.X.SX32 R25, R52, UR37, 0x2, P5 ;  /* 0x0000002534197c11 */ /* 0x000fe4000a8f16ff */
[----:B------:R-:W-:Y:S02]  /*3e00*/  IABS R31, R53 ;  /* 0x00000035001f7213 */ /* 0x000fe40000000000 */
[----:B------:R-:W-:-:S02]  /*3e10*/  IADD3 R2, P5, PT, R23, UR38, RZ ;  /* 0x0000002617027c10 */ /* 0x000fc4000ffbe0ff */
[----:B------:R-:W4:Y:S02]  /*3e20*/  LDG.E R25, desc[UR10][R24.64] ;  /* 0x0000000a18197981 */ /* 0x000f24000c1e1900 */
[----:B------:R-:W-:Y:S01]  /*3e30*/  LEA.HI.X.SX32 R3, R23, UR39, 0x1, P5 ;  /* 0x0000002717037c11 */ /* 0x000fe2000a8f0eff */
[----:B------:R-:W-:-:S04]  /*3e40*/  IMAD.HI.U32 R23, R31, UR7, RZ ;  /* 0x000000071f177c27 */ /* 0x000fc8000f8e00ff */
[----:B------:R-:W-:Y:S01]  /*3e50*/  IMAD.MOV R42, RZ, RZ, -R23 ;  /* 0x000000ffff2a7224 */ /* 0x000fe200078e0a17 */
[----:B------:R0:W4:Y:S03]  /*3e60*/  LDG.E.U8 R32, desc[UR10][R2.64] ;  /* 0x0000000a02207981 */ /* 0x000126000c1e1100 */
[----:B------:R-:W-:-:S05]  /*3e70*/  IMAD R31, R42, UR9, R31 ;  /* 0x000000092a1f7c24 */ /* 0x000fca000f8e021f */
        /* <DEDUP_REMOVED lines=15> */
[----:B------:R0:W4:Y:S03]  /*3f70*/  LDG.E R23, desc[UR10][R2.64] ;  /* 0x0000000a02177981 */ /* 0x000126000c1e1900 */
        /* <DEDUP_REMOVED lines=19> */
[----:B------:R-:W-:Y:S02]  /*40b0*/  SEL R2, R2, RZ, P3 ;  /* 0x000000ff02027207 */ /* 0x000fe40001800000 */
[----:B------:R-:W-:Y:S02]  /*40c0*/  IADD3 R53, PT, PT, R28, 0x2a0, RZ ;  /* 0x000002a01c357810 */ /* 0x000fe40007ffe0ff */
[----:B------:R-:W-:Y:S01]  /*40d0*/  P2R R55, PR, RZ, 0x40 ;  /* 0x00000040ff377803 */ /* 0x000fe20000000000 */
[----:B------:R-:W-:Y:S01]  /*40e0*/  IMAD R3, R2, UR51, R3 ;  /* 0x0000003302037c24 */ /* 0x000fe2000f8e0203 */
[----:B-----5:R-:W-:Y:S02]  /*40f0*/  ISETP.NE.AND P6, PT, R36, RZ, PT ;  /* 0x000000ff2400720c */ /* 0x020fe40003fc5270 */
[----:B------:R-:W-:Y:S02]  /*4100*/  IABS R36, R53 ;  /* 0x0000003500247213 */ /* 0x000fe40000000000 */
[----:B------:R-:W-:-:S03]  /*4110*/  IADD3 R2, P5, PT, R3, UR38, RZ ;  /* 0x0000002603027c10 */ /* 0x000fc6000ffbe0ff */
[----:B------:R-:W-:Y:S01]  /*4120*/  IMAD.HI.U32 R24, R36, UR7, RZ ;  /* 0x0000000724187c27 */ /* 0x000fe2000f8e00ff */
[----:B------:R-:W-:Y:S02]  /*4130*/  LEA.HI.X.SX32 R3, R3, UR39, 0x1, P5 ;  /* 0x0000002703037c11 */ /* 0x000fe4000a8f0eff */
[----:B--2---:R-:W-:Y:S01]  /*4140*/  ISETP.NE.AND P5, PT, R37, RZ, PT ;  /* 0x000000ff2500720c */ /* 0x004fe20003fa5270 */
[----:B------:R-:W-:Y:S02]  /*4150*/  IMAD.MOV R37, RZ, RZ, -R24 ;  /* 0x000000ffff257224 */ /* 0x000fe400078e0a18 */
[----:B------:R0:W2:Y:S02]  /*4160*/  LDG.E.U8 R31, desc[UR10][R2.64] ;  /* 0x0000000a021f7981 */ /* 0x0000a4000c1e1100 */
[----:B------:R-:W-:Y:S01]  /*4170*/  IMAD R36, R37, UR9, R36 ;  /* 0x0000000925247c24 */ /* 0x000fe2000f8e0224 */
[----:B------:R-:W-:-:S04]  /*4180*/  P2R R52, PR, RZ, 0x20 ;  /* 0x00000020ff347803 */ /* 0x000fc80000000000 */
        /* <DEDUP_REMOVED lines=36> */
[----:B------:R-:W-:-:S03]  /*43d0*/  IADD3 R57, PT, PT, R28, 0x2c0, RZ ;  /* 0x000002c01c397810 */ /* 0x000fc60007ffe0ff */
[----:B------:R-:W-:Y:S01]  /*43e0*/  IMAD R2, R2, UR51, R3 ;  /* 0x0000003302027c24 */ /* 0x000fe2000f8e0203 */
[----:B------:R-:W-:-:S04]  /*43f0*/  IABS R3, R57 ;  /* 0x0000003900037213 */ /* 0x000fc80000000000 */
[----:B------:R-:W-:-:S04]  /*4400*/  IADD3 R36, P5, PT, R2, UR38, RZ ;  /* 0x0000002602247c10 */ /* 0x000fc8000ffbe0ff */
[----:B------:R-:W-:Y:S01]  /*4410*/  LEA.HI.X.SX32 R37, R2, UR39, 0x1, P5 ;  /* 0x0000002702257c11 */ /* 0x000fe2000a8f0eff */
[----:B------:R-:W-:Y:S01]  /*4420*/  IMAD.HI.U32 R2, R3, UR7, RZ ;  /* 0x0000000703027c27 */ /* 0x000fe2000f8e00ff */
[----:B------:R-:W-:-:S03]  /*4430*/  ISETP.NE.AND P5, PT, R26, RZ, PT ;  /* 0x000000ff1a00720c */ /* 0x000fc60003fa5270 */
[----:B------:R-:W-:Y:S01]  /*4440*/  IMAD.MOV R26, RZ, RZ, -R2 ;  /* 0x000000ffff1a7224 */ /* 0x000fe200078e0a02 */
[----:B------:R0:W5:Y:S03]  /*4450*/  LDG.E.U8 R36, desc[UR10][R36.64] ;  /* 0x0000000a24247981 */ /* 0x000166000c1e1100 */
        /* <DEDUP_REMOVED lines=19> */
[----:B------:R-:W-:Y:S02]  /*4590*/  P2R R59, PR, RZ, 0x40 ;  /* 0x00000040ff3b7803 */ /* 0x000fe40000000000 */
[----:B------:R-:W-:Y:S02]  /*45a0*/  ISETP.NE.AND P6, PT, R27, RZ, PT ;  /* 0x000000ff1b00720c */ /* 0x000fe40003fc5270 */
[----:B------:R-:W-:Y:S02]  /*45b0*/  LEA.HI.X.SX32 R27, R57, UR37, 0x2, P5 ;  /* 0x00000025391b7c11 */ /* 0x000fe4000a8f16ff */
[----:B------:R-:W-:-:S03]  /*45c0*/  ISETP.LT.U32.AND P5, PT, R3, UR8, PT ;  /* 0x0000000803007c0c */ /* 0x000fc6000bfa1070 */
[----:B------:R0:W5:Y:S10]  /*45d0*/  LDG.E R26, desc[UR10][R26.64] ;  /* 0x0000000a1a1a7981 */ /* 0x000174000c1e1900 */
[----:B------:R-:W-:Y:S01]  /*45e0*/  @!P5 IADD3 R3, PT, PT, R3, -UR8, RZ ;  /* 0x800000080303dc10 */ /* 0x000fe2000fffe0ff */
[----:B------:R-:W-:-:S03]  /*45f0*/  @!P5 VIADD R2, R2, 0x1 ;  /* 0x000000010202d836 */ /* 0x000fc60000000000 */
[----:B------:R-:W-:Y:S02]  /*4600*/  ISETP.GE.U32.AND P5, PT, R3, UR8, PT ;  /* 0x0000000803007c0c */ /* 0x000fe4000bfa6070 */
[----:B------:R-:W-:-:S11]  /*4610*/  LOP3.LUT R3, R64, UR50, RZ, 0x3c, !PT ;  /* 0x0000003240037c12 */ /* 0x000fd6000f8e3cff */
[----:B------:R-:W-:Y:S02]  /*4620*/  @P5 IADD3 R2, PT, PT, R2, 0x1, RZ ;  /* 0x0000000102025810 */ /* 0x000fe40007ffe0ff */
[----:B------:R-:W-:Y:S02]  /*4630*/  ISETP.GE.AND P5, PT, R3, RZ, PT ;  /* 0x000000ff0300720c */ /* 0x000fe40003fa6270 */
[----:B0-----:R-:W-:-:S11]  /*4640*/  SEL R27, R37, RZ, P0 ;  /* 0x000000ff251b7207 */ /* 0x001fd60000000000 */
[----:B------:R-:W-:-:S05]  /*4650*/  @!P5 IMAD.MOV R2, RZ, RZ, -R2 ;  /* 0x000000ffff02d224 */ /* 0x000fca00078e0a02 */
[----:B------:R-:W-:-:S04]  /*4660*/  SEL R2, R29, R2, !P1 ;  /* 0x000000021d027207 */ /* 0x000fc80004800000 */
[C---:B------:R-:W-:Y:S01]  /*4670*/  IADD3 R3, PT, PT, -R2.reuse, RZ, RZ ;  /* 0x000000ff02037210 */ /* 0x040fe20007ffe1ff */
[----:B------:R-:W-:Y:S01]  /*4680*/  IMAD R27, R27, UR46, RZ ;  /* 0x0000002e1b1b7c24 */ /* 0x000fe2000f8e02ff */
[----:B------:R-:W-:-:S03]  /*4690*/  SEL R2, R2, RZ, P2 ;  /* 0x000000ff02027207 */ /* 0x000fc60001000000 */
[----:B------:R-:W-:Y:S01]  /*46a0*/  IMAD R3, R3, UR50, R64 ;  /* 0x0000003203037c24 */ /* 0x000fe2000f8e0240 */
[----:B------:R-:W-:Y:S01]  /*46b0*/  IABS R37, R66 ;  /* 0x0000004200257213 */ /* 0x000fe20000000000 */
[----:B------:R-:W-:-:S03]  /*46c0*/  IMAD R2, R2, UR47, R27 ;  /* 0x0000002f02027c24 */ /* 0x000fc6000f8e021b */
[----:B------:R-:W-:Y:S01]  /*46d0*/  SEL R3, R3, RZ, P3 ;  /* 0x000000ff03037207 */ /* 0x000fe20001800000 */
[----:B------:R-:W-:-:S04]  /*46e0*/  IMAD.HI.U32 R27, R37, UR7, RZ ;  /* 0x00000007251b7c27 */ /* 0x000fc8000f8e00ff */
[----:B------:R-:W-:Y:S01]  /*46f0*/  IMAD R3, R3, UR51, R2 ;  /* 0x0000003303037c24 */ /* 0x000fe2000f8e0202 */
[----:B------:R-:W-:-:S04]  /*4700*/  IADD3 R64, PT, PT, -R27, RZ, RZ ;  /* 0x000000ff1b407210 */ /* 0x000fc80007ffe1ff */
[----:B------:R-:W-:Y:S01]  /*4710*/  IADD3 R2, P5, PT, R3, UR38, RZ ;  /* 0x0000002603027c10 */ /* 0x000fe2000ffbe0ff */
[----:B------:R-:W-:-:S03]  /*4720*/  IMAD R37, R64, UR9, R37 ;  /* 0x0000000940257c24 */ /* 0x000fc6000f8e0225 */
[----:B------:R-:W-:Y:S02]  /*4730*/  LEA.HI.X.SX32 R3, R3, UR39, 0x1, P5 ;  /* 0x0000002703037c11 */ /* 0x000fe4000a8f0eff */
[----:B------:R-:W-:-:S03]  /*4740*/  ISETP.NE.AND P5, PT, R56, RZ, PT ;  /* 0x000000ff3800720c */ /* 0x000fc60003fa5270 */
[----:B------:R0:W5:Y:S01]  /*4750*/  LDG.E.U8 R42, desc[UR10][R2.64] ;  /* 0x0000000a022a7981 */ /* 0x000162000c1e1100 */
[----:B------:R-:W-:Y:S02]  /*4760*/  P2R R57, PR, RZ, 0x20 ;  /* 0x00000020ff397803 */ /* 0x000fe40000000000 */
        /* <DEDUP_REMOVED lines=10> */
[----:B------:R-:W-:Y:S02]  /*4810*/  IADD3 R37, PT, PT, -R61, RZ, RZ ;  /* 0x000000ff3d257210 */ /* 0x000fe40007ffe1ff */
[----:B------:R-:W-:-:S03]  /*4820*/  P2R R53, PR, RZ, 0x40 ;  /* 0x00000040ff357803 */ /* 0x000fc60000000000 */
[----:B------:R-:W-:Y:S01]  /*4830*/  IMAD R63, R37, UR49, R66 ;  /* 0x00000031253f7c24 */ /* 0x000fe2000f8e0242 */
[----:B------:R-:W-:-:S04]  /*4840*/  ISETP.NE.AND P6, PT, R49, RZ, PT ;  /* 0x000000ff3100720c */ /* 0x000fc80003fc5270 */
        /* <DEDUP_REMOVED lines=23> */
[----:B------:R-:W-:Y:S01]  /*49c0*/  SEL R2, R2, RZ, P3 ;  /* 0x000000ff02027207 */ /* 0x000fe20001800000 */
[----:B------:R-:W-:Y:S01]  /*49d0*/  VIADD R65, R28, 0x300 ;  /* 0x000003001c417836 */ /* 0x000fe20000000000 */
[----:B------:R-:W-:-:S03]  /*49e0*/  P2R R56, PR, RZ, 0x40 ;  /* 0x00000040ff387803 */ /* 0x000fc60000000000 */
[----:B------:R-:W-:Y:S01]  /*49f0*/  IMAD R37, R2, UR51, R37 ;  /* 0x0000003302257c24 */ /* 0x000fe2000f8e0225 */
[----:B------:R-:W-:Y:S02]  /*4a00*/  ISETP.NE.AND P6, PT, R50, RZ, PT ;  /* 0x000000ff3200720c */ /* 0x000fe40003fc5270 */
[----:B------:R-:W-:Y:S02]  /*4a10*/  IABS R50, R65 ;  /* 0x0000004100327213 */ /* 0x000fe40000000000 */
[----:B------:R-:W-:-:S04]  /*4a20*/  IADD3 R2, P5, PT, R37, UR38, RZ ;  /* 0x0000002625027c10 */ /* 0x000fc8000ffbe0ff */
[----:B------:R-:W-:Y:S01]  /*4a30*/  LEA.HI.X.SX32 R3, R37, UR39, 0x1, P5 ;  /* 0x0000002725037c11 */ /* 0x000fe2000a8f0eff */
[----:B------:R-:W-:Y:S01]  /*4a40*/  IMAD.HI.U32 R37, R50, UR7, RZ ;  /* 0x0000000732257c27 */ /* 0x000fe2000f8e00ff */
[----:B------:R-:W-:-:S03]  /*4a50*/  ISETP.NE.AND P5, PT, R60, RZ, PT ;  /* 0x000000ff3c00720c */ /* 0x000fc60003fa5270 */
[----:B------:R0:W5:Y:S01]  /*4a60*/  LDG.E.U8 R49, desc[UR10][R2.64] ;  /* 0x0000000a02317981 */ /* 0x000162000c1e1100 */
        /* <DEDUP_REMOVED lines=43> */
[----:B------:R-:W-:Y:S02]  /*4d20*/  ISETP.NE.AND P5, PT, R62, RZ, PT ;  /* 0x000000ff3e00720c */ /* 0x000fe40003fa5270 */
[----:B------:R-:W-:Y:S01]  /*4d30*/  IABS R62, R67 ;  /* 0x00000043003e7213 */ /* 0x000fe20000000000 */
[----:B------:R0:W5:Y:S01]  /*4d40*/  LDG.E.U8 R50, desc[UR10][R2.64] ;  /* 0x0000000a02327981 */ /* 0x000162000c1e1100 */
[----:B------:R-:W-:Y:S02]  /*4d50*/  P2R R60, PR, RZ, 0x40 ;  /* 0x00000040ff3c7803 */ /* 0x000fe40000000000 */
[----:B------:R-:W-:Y:S01]  /*4d60*/  ISETP.NE.AND P6, PT, R51, RZ, PT ;  /* 0x000000ff3300720c */ /* 0x000fe20003fc5270 */
[----:B------:R-:W-:-:S05]  /*4d70*/  IMAD.HI.U32 R51, R62, UR7, RZ ;  /* 0x000000073e337c27 */ /* 0x000fca000f8e00ff */
        /* <DEDUP_REMOVED lines=38> */
[----:B------:R-:W-:Y:S01]  /*4fe0*/  SEL R2, R2, RZ, P3 ;  /* 0x000000ff02027207 */ /* 0x000fe20001800000 */
[----:B------:R-:W-:-:S04]  /*4ff0*/  VIADD R69, R28, 0x340 ;  /* 0x000003401c457836 */ /* 0x000fc80000000000 */
[----:B------:R-:W-:Y:S01]  /*5000*/  IMAD R3, R2, UR51, R3 ;  /* 0x0000003302037c24 */ /* 0x000fe2000f8e0203 */
[----:B------:R-:W-:Y:S02]  /*5010*/  P2R R64, PR, RZ, 0x40 ;  /* 0x00000040ff407803 */ /* 0x000fe40000000000 */
[----:B------:R-:W-:Y:S02]  /*5020*/  ISETP.NE.AND P6, PT, R48, RZ, PT ;  /* 0x000000ff3000720c */ /* 0x000fe40003fc5270 */
[C---:B------:R-:W-:Y:S02]  /*5030*/  IADD3 R2, P5, PT, R3.reuse, UR38, RZ ;  /* 0x0000002603027c10 */ /* 0x040fe4000ffbe0ff */
[----:B------:R-:W-:Y:S02]  /*5040*/  IABS R48, R69 ;  /* 0x0000004500307213 */ /* 0x000fe40000000000 */
[----:B------:R-:W-:Y:S02]  /*5050*/  LEA.HI.X.SX32 R3, R3, UR39, 0x1, P5 ;  /* 0x0000002703037c11 */ /* 0x000fe4000a8f0eff */
[----:B------:R-:W-:Y:S01]  /*5060*/  ISETP.NE.AND P5, PT, R43, RZ, PT ;  /* 0x000000ff2b00720c */ /* 0x000fe20003fa5270 */
[----:B------:R-:W-:-:S02]  /*5070*/  IMAD.HI.U32 R43, R48, UR7, RZ ;  /* 0x00000007302b7c27 */ /* 0x000fc4000f8e00ff */
        /* <DEDUP_REMOVED lines=93> */
[----:B---3--:R-:W-:Y:S02]  /*5650*/  ISETP.NE.AND P5, PT, R35, RZ, PT ;  /* 0x000000ff2300720c */ /* 0x008fe40003fa5270 */
[----:B------:R-:W-:Y:S01]  /*5660*/  IABS R35, R63 ;  /* 0x0000003f00237213 */ /* 0x000fe20000000000 */
[----:B------:R0:W3:Y:S01]  /*5670*/  LDG.E.U8 R41, desc[UR10][R2.64] ;  /* 0x0000000a02297981 */ /* 0x0000e2000c1e1100 */
        /* <DEDUP_REMOVED lines=43> */
[----:B------:R-:W-:Y:S02]  /*5930*/  P2R R76, PR, RZ, 0x40 ;  /* 0x00000040ff4c7803 */ /* 0x000fe40000000000 */
[----:B----4-:R-:W-:Y:S02]  /*5940*/  ISETP.NE.AND P6, PT, R33, RZ, PT ;  /* 0x000000ff2100720c */ /* 0x010fe40003fc5270 */
[C---:B------:R-:W-:Y:S02]  /*5950*/  IADD3 R2, P5, PT, R3.reuse, UR38, RZ ;  /* 0x0000002603027c10 */ /* 0x040fe4000ffbe0ff */
[----:B------:R-:W-:Y:S02]  /*5960*/  IABS R33, R35 ;  /* 0x0000002300217213 */ /* 0x000fe40000000000 */
[----:B------:R-:W-:Y:S02]  /*5970*/  LEA.HI.X.SX32 R3, R3, UR39, 0x1, P5 ;  /* 0x0000002703037c11 */ /* 0x000fe4000a8f0eff */
[----:B------:R-:W-:Y:S01]  /*5980*/  ISETP.NE.AND P5, PT, R32, RZ, PT ;  /* 0x000000ff2000720c */ /* 0x000fe20003fa5270 */
[----:B------:R-:W-:-:S02]  /*5990*/  IMAD.HI.U32 R32, R33, UR7, RZ ;  /* 0x0000000721207c27 */ /* 0x000fc4000f8e00ff */
[----:B------:R0:W4:Y:S02]  /*59a0*/  LDG.E.U8 R63, desc[UR10][R2.64] ;  /* 0x0000000a023f7981 */ /* 0x000124000c1e1100 */
[----:B------:R-:W-:-:S04]  /*59b0*/  IMAD.MOV R34, RZ, RZ, -R32 ;  /* 0x000000ffff227224 */ /* 0x000fc800078e0a20 */
        /* <DEDUP_REMOVED lines=38> */
[----:B------:R-:W-:Y:S01]  /*5c20*/  VIADD R3, R28, 0x3c0 ;  /* 0x000003c01c037836 */ /* 0x000fe20000000000 */
[----:B------:R-:W-:Y:S02]  /*5c30*/  P2R R77, PR, RZ, 0x40 ;  /* 0x00000040ff4d7803 */ /* 0x000fe40000000000 */
[----:B--2---:R-:W-:Y:S02]  /*5c40*/  ISETP.NE.AND P6, PT, R31, RZ, PT ;  /* 0x000000ff1f00720c */ /* 0x004fe40003fc5270 */
[----:B------:R-:W-:-:S05]  /*5c50*/  IABS R31, R3 ;  /* 0x00000003001f7213 */ /* 0x000fca0000000000 */
        /* <DEDUP_REMOVED lines=13> */
[----:B-----5:R-:W-:-:S03]  /*5d30*/  ISETP.NE.AND P5, PT, R36, RZ, PT ;  /* 0x000000ff2400720c */ /* 0x020fc60003fa5270 */
        /* <DEDUP_REMOVED lines=21> */
[----:B------:R-:W-:-:S05]  /*5e90*/  SEL R31, R31, RZ, P3 ;  /* 0x000000ff1f1f7207 */ /* 0x000fca0001800000 */
[----:B------:R-:W-:Y:S01]  /*5ea0*/  IMAD R33, R31, UR51, R2 ;  /* 0x000000331f217c24 */ /* 0x000fe2000f8e0202 */
        /* <DEDUP_REMOVED lines=34> */
[----:B------:R-:W-:Y:S01]  /*60d0*/  IMAD R28, R28, UR50, R59 ;  /* 0x000000321c1c7c24 */ /* 0x000fe2000f8e023b */
[----:B------:R-:W-:Y:S01]  /*60e0*/  SHF.R.S64 R2, RZ, 0x1e, R3 ;  /* 0x0000001eff027819 */ /* 0x000fe20000001003 */
[----:B------:R-:W-:-:S03]  /*60f0*/  IMAD R29, R29, UR47, R30 ;  /* 0x0000002f1d1d7c24 */ /* 0x000fc6000f8e021e */
[----:B------:R-:W-:Y:S02]  /*6100*/  SEL R28, R28, RZ, P3 ;  /* 0x000000ff1c1c7207 */ /* 0x000fe40001800000 */
[----:B------:R-:W-:-:S03]  /*6110*/  IADD3 R2, P1, PT, R2, UR36, RZ ;  /* 0x0000002402027c10 */ /* 0x000fc6000ff3e0ff */
[----:B------:R-:W-:Y:S01]  /*6120*/  IMAD R35, R28, UR51, R29 ;  /* 0x000000331c237c24 */ /* 0x000fe2000f8e021d */
[----:B------:R-:W-:Y:S02]  /*6130*/  SHF.R.S64 R28, RZ, 0x1e, R31 ;  /* 0x0000001eff1c7819 */ /* 0x000fe4000000101f */
[----:B------:R-:W-:Y:S02]  /*6140*/  R2UR UR6, R38 ;  /* 0x00000000260672ca */ /* 0x000fe400000e0000 */
[----:B------:R-:W-:Y:S02]  /*6150*/  R2UR UR7, R39 ;  /* 0x00000000270772ca */ /* 0x000fe400000e0000 */
[----:B------:R-:W-:Y:S02]  /*6160*/  LEA.HI.X.SX32 R3, R3, UR37, 0x2, P1 ;  /* 0x0000002503037c11 */ /* 0x000fe400088f16ff */
[----:B------:R-:W-:Y:S02]  /*6170*/  IADD3 R34, P4, PT, R35, UR38, RZ ;  /* 0x0000002623227c10 */ /* 0x000fe4000ff9e0ff */
[----:B------:R-:W-:-:S02]  /*6180*/  IADD3 R28, P1, PT, R28, UR36, RZ ;  /* 0x000000241c1c7c10 */ /* 0x000fc4000ff3e0ff */
[C---:B------:R-:W-:Y:S02]  /*6190*/  IADD3 R30, P2, PT, R32.reuse, UR38, RZ ;  /* 0x00000026201e7c10 */ /* 0x040fe4000ff5e0ff */
[----:B------:R-:W-:Y:S02]  /*61a0*/  LEA.HI.X.SX32 R35, R35, UR39, 0x1, P4 ;  /* 0x0000002723237c11 */ /* 0x000fe4000a0f0eff */
[----:B------:R-:W-:Y:S01]  /*61b0*/  LEA.HI.X.SX32 R29, R31, UR37, 0x2, P1 ;  /* 0x000000251f1d7c11 */ /* 0x000fe200088f16ff */
[----:B------:R-:W2:Y:S01]  /*61c0*/  LDG.E R2, desc[UR6][R2.64] ;  /* 0x0000000602027981 */ /* 0x000ea2000c1e1900 */
[----:B------:R-:W-:Y:S02]  /*61d0*/  LEA.HI.X.SX32 R31, R32, UR39, 0x1, P2 ;  /* 0x00000027201f7c11 */ /* 0x000fe400090f0eff */
[C---:B------:R-:W-:Y:S01]  /*61e0*/  IADD3 R32, P3, PT, R33.reuse, UR38, RZ ;  /* 0x0000002621207c10 */ /* 0x040fe2000ff7e0ff */
[----:B------:R-:W5:Y:S03]  /*61f0*/  LDG.E.U8 R35, desc[UR6][R34.64] ;  /* 0x0000000622237981 */ /* 0x000f66000c1e1100 */
[----:B------:R-:W-:Y:S01]  /*6200*/  LEA.HI.X.SX32 R33, R33, UR39, 0x1, P3 ;  /* 0x0000002721217c11 */ /* 0x000fe200098f0eff */
[----:B------:R-:W2:Y:S04]  /*6210*/  LDG.E.U8 R31, desc[UR6][R30.64] ;  /* 0x000000061e1f7981 */ /* 0x000ea8000c1e1100 */
[----:B------:R-:W2:Y:S04]  /*6220*/  LDG.E R29, desc[UR6][R28.64] ;  /* 0x000000061c1d7981 */ /* 0x000ea8000c1e1900 */
[----:B------:R0:W2:Y:S01]  /*6230*/  LDG.E.U8 R33, desc[UR6][R32.64] ;  /* 0x0000000620217981 */ /* 0x0000a2000c1e1100 */
[----:B------:R-:W-:-:S04]  /*6240*/  ISETP.NE.AND P3, PT, R67, RZ, PT ;  /* 0x000000ff4300720c */ /* 0x000fc80003f65270 */
[----:B------:R-:W-:Y:S02]  /*6250*/  P2R R67, PR, RZ, 0x8 ;  /* 0x00000008ff437803 */ /* 0x000fe40000000000 */
[----:B------:R-:W-:-:S04]  /*6260*/  ISETP.NE.AND P3, PT, R70, RZ, PT ;  /* 0x000000ff4600720c */ /* 0x000fc80003f65270 */
[----:B------:R-:W-:Y:S02]  /*6270*/  P2R R70, PR, RZ, 0x8 ;  /* 0x00000008ff467803 */ /* 0x000fe40000000000 */
[----:B------:R-:W-:Y:S02]  /*6280*/  ISETP.NE.AND P3, PT, R65, RZ, PT ;  /* 0x000000ff4100720c */ /* 0x000fe40003f65270 */
[----:B------:R-:W-:Y:S02]  /*6290*/  P2R R74, PR, RZ, 0x20 ;  /* 0x00000020ff4a7803 */ /* 0x000fe40000000000 */
[----:B------:R-:W-:Y:S02]  /*62a0*/  ISETP.NE.AND P5, PT, R58, RZ, PT ;  /* 0x000000ff3a00720c */ /* 0x000fe40003fa5270 */
        /* <DEDUP_REMOVED lines=12> */
[----:B------:R-:W-:Y:S02]  /*6370*/  ISETP.NE.AND P0, PT, R42, RZ, PT ;  /* 0x000000ff2a00720c */ /* 0x000fe40003f05270 */
[----:B------:R-:W-:Y:S02]  /*6380*/  P2R R54, PR, RZ, 0x8 ;  /* 0x00000008ff367803 */ /* 0x000fe40000000000 */
[----:B------:R-:W-:Y:S01]  /*6390*/  ISETP.NE.AND P1, PT, R49, RZ, PT ;  /* 0x000000ff3100720c */ /* 0x000fe20003f25270 */
[----:B------:R-:W-:Y:S01]  /*63a0*/  FMUL R49, R0, UR4 ;  /* 0x0000000400317c20 */ /* 0x000fe20008400000 */
[----:B------:R-:W-:-:S02]  /*63b0*/  ISETP.NE.AND P3, PT, R53, RZ, PT ;  /* 0x000000ff3500720c */ /* 0x000fc40003f65270 */
[----:B------:R-:W-:Y:S02]  /*63c0*/  P2R R59, PR, RZ, 0x1 ;  /* 0x00000001ff3b7803 */ /* 0x000fe40000000000 */
[----:B------:R-:W-:Y:S01]  /*63d0*/  ISETP.NE.AND P0, PT, R55, RZ, PT ;  /* 0x000000ff3700720c */ /* 0x000fe20003f05270 */
[----:B------:R-:W-:Y:S01]  /*63e0*/  FMUL R21, R21, UR4 ;  /* 0x0000000415157c20 */ /* 0x000fe20008400000 */
[----:B------:R-:W-:Y:S02]  /*63f0*/  P2R R42, PR, RZ, 0x8 ;  /* 0x00000008ff2a7803 */ /* 0x000fe40000000000 */
[----:B------:R-:W-:Y:S02]  /*6400*/  ISETP.NE.AND P3, PT, R52, RZ, PT ;  /* 0x000000ff3400720c */ /* 0x000fe40003f65270 */
[-C--:B------:R-:W-:Y:S01]  /*6410*/  FSEL R36, R49, R10.reuse, P0 ;  /* 0x0000000a31247208 */ /* 0x080fe20000000000 */
[----:B------:R-:W-:Y:S01]  /*6420*/  FMUL R49, R4, UR4 ;  /* 0x0000000404317c20 */ /* 0x000fe20008400000 */
[----:B------:R-:W-:Y:S01]  /*6430*/  FSEL R4, R21, R10, P3 ;  /* 0x0000000a15047208 */ /* 0x000fe20001800000 */
[----:B------:R-:W-:Y:S01]  /*6440*/  FMUL R5, R5, UR4 ;  /* 0x0000000405057c20 */ /* 0x000fe20008400000 */
[----:B------:R-:W-:Y:S01]  /*6450*/  ISETP.NE.AND P4, PT, R75, RZ, PT ;  /* 0x000000ff4b00720c */ /* 0x000fe20003f85270 */
[----:B------:R-:W-:Y:S01]  /*6460*/  FMUL R21, R20, UR4 ;  /* 0x0000000414157c20 */ /* 0x000fe20008400000 */
[----:B------:R-:W-:-:S02]  /*6470*/  ISETP.NE.AND P3, PT, R42, RZ, PT ;  /* 0x000000ff2a00720c */ /* 0x000fc40003f65270 */
[-C--:B------:R-:W-:Y:S01]  /*6480*/  FSEL R52, R49, R10.reuse, P5 ;  /* 0x0000000a31347208 */ /* 0x080fe20002800000 */
[----:B------:R-:W-:Y:S01]  /*6490*/  FMUL R49, R22, UR4 ;  /* 0x0000000416317c20 */ /* 0x000fe20008400000 */
[----:B------:R-:W-:Y:S01]  /*64a0*/  ISETP.NE.AND P5, PT, R76, RZ, PT ;  /* 0x000000ff4c00720c */ /* 0x000fe20003fa5270 */
[----:B------:R-:W-:Y:S01]  /*64b0*/  FMUL R19, R19, UR4 ;  /* 0x0000000413137c20 */ /* 0x000fe20008400000 */
[-C--:B------:R-:W-:Y:S02]  /*64c0*/  FSEL R76, R5, R10.reuse, P4 ;  /* 0x0000000a054c7208 */ /* 0x080fe40002000000 */
[----:B------:R-:W-:Y:S02]  /*64d0*/  FSEL R42, R21, R10, P3 ;  /* 0x0000000a152a7208 */ /* 0x000fe40001800000 */
[----:B------:R-:W-:Y:S02]  /*64e0*/  FMNMX R5, R36, -INF , !PT ;  /* 0xff80000024057809 */ /* 0x000fe40007800000 */
[----:B------:R-:W-:-:S02]  /*64f0*/  ISETP.NE.AND P3, PT, R54, RZ, PT ;  /* 0x000000ff3600720c */ /* 0x000fc40003f65270 */
[----:B------:R-:W-:Y:S02]  /*6500*/  ISETP.NE.AND P2, PT, R50, RZ, PT ;  /* 0x000000ff3200720c */ /* 0x000fe40003f45270 */
[----:B------:R-:W-:Y:S02]  /*6510*/  FSEL R50, R49, R10, P6 ;  /* 0x0000000a31327208 */ /* 0x000fe40003000000 */
[----:B------:R-:W-:Y:S02]  /*6520*/  FMNMX R5, R5, R52, !PT ;  /* 0x0000003405057209 */ /* 0x000fe40007800000 */
[----:B------:R-:W-:Y:S01]  /*6530*/  FSEL R22, R19, R10, P3 ;  /* 0x0000000a13167208 */ /* 0x000fe20001800000 */
[----:B------:R-:W-:Y:S01]  /*6540*/  FMUL R19, R18, UR4 ;  /* 0x0000000412137c20 */ /* 0x000fe20008400000 */
        /* <DEDUP_REMOVED lines=23> */
[----:B------:R-:W-:Y:S02]  /*66c0*/  FMNMX R5, R5, R54, !PT ;  /* 0x0000003605057209 */ /* 0x000fe40007800000 */
[----:B------:R-:W-:Y:S01]  /*66d0*/  FSEL R58, R13, R10, P3 ;  /* 0x0000000a0d3a7208 */ /* 0x000fe20001800000 */
[----:B------:R-:W-:Y:S01]  /*66e0*/  FMUL R13, R12, UR4 ;  /* 0x000000040c0d7c20 */ /* 0x000fe20008400000 */
[----:B------:R-:W-:Y:S01]  /*66f0*/  ISETP.NE.AND P3, PT, R70, RZ, PT ;  /* 0x000000ff4600720c */ /* 0x000fe20003f65270 */
[----:B------:R-:W-:Y:S01]  /*6700*/  FMUL R9, R9, UR4 ;  /* 0x0000000409097c20 */ /* 0x000fe20008400000 */
[----:B------:R-:W-:-:S02]  /*6710*/  FMNMX R5, R5, R56, !PT ;  /* 0x0000003805057209 */ /* 0x000fc40007800000 */
[----:B------:R-:W-:Y:S02]  /*6720*/  P2R R78, PR, RZ, 0x4 ;  /* 0x00000004ff4e7803 */ /* 0x000fe40000000000 */
[----:B------:R-:W-:Y:S02]  /*6730*/  ISETP.NE.AND P2, PT, R68, RZ, PT ;  /* 0x000000ff4400720c */ /* 0x000fe40003f45270 */
[----:B------:R-:W-:Y:S02]  /*6740*/  FSEL R60, R13, R10, P3 ;  /* 0x0000000a0d3c7208 */ /* 0x000fe40001800000 */
[----:B------:R-:W-:Y:S02]  /*6750*/  FMNMX R5, R5, R58, !PT ;  /* 0x0000003a05057209 */ /* 0x000fe40007800000 */
[----:B------:R-:W-:Y:S01]  /*6760*/  FSEL R64, R9, R10, P2 ;  /* 0x0000000a09407208 */ /* 0x000fe20001000000 */
[----:B------:R-:W-:Y:S01]  /*6770*/  FMUL R9, R8, UR4 ;  /* 0x0000000408097c20 */ /* 0x000fe20008400000 */
[----:B------:R-:W-:Y:S01]  /*6780*/  P2R R55, PR, RZ, 0x2 ;  /* 0x00000002ff377803 */ /* 0x000fe20000000000 */
[----:B------:R-:W-:Y:S01]  /*6790*/  FMUL R7, R7, UR4 ;  /* 0x0000000407077c20 */ /* 0x000fe20008400000 */
[----:B------:R-:W-:-:S02]  /*67a0*/  ISETP.NE.AND P1, PT, R73, RZ, PT ;  /* 0x000000ff4900720c */ /* 0x000fc40003f25270 */
[----:B------:R-:W-:Y:S02]  /*67b0*/  FMNMX R5, R5, R60, !PT ;  /* 0x0000003c05057209 */ /* 0x000fe40007800000 */
[----:B------:R-:W-:Y:S02]  /*67c0*/  ISETP.NE.AND P0, PT, R72, RZ, PT ;  /* 0x000000ff4800720c */ /* 0x000fe40003f05270 */
[----:B------:R-:W-:Y:S02]  /*67d0*/  FSEL R68, R9, R10, P1 ;  /* 0x0000000a09447208 */ /* 0x000fe40000800000 */
[----:B------:R-:W-:Y:S02]  /*67e0*/  FMNMX R5, R5, R64, !PT ;  /* 0x0000004005057209 */ /* 0x000fe40007800000 */
[----:B------:R-:W-:Y:S01]  /*67f0*/  FSEL R70, R7, R10, P0 ;  /* 0x0000000a07467208 */ /* 0x000fe20000000000 */
[----:B------:R-:W-:Y:S01]  /*6800*/  FMUL R7, R6, UR4 ;  /* 0x0000000406077c20 */ /* 0x000fe20008400000 */
[----:B------:R-:W-:Y:S01]  /*6810*/  FMNMX R5, R5, R68, !PT ;  /* 0x0000004405057209 */ /* 0x000fe20007800000 */
[----:B------:R-:W-:-:S03]  /*6820*/  FMUL R11, R11, UR4 ;  /* 0x000000040b0b7c20 */ /* 0x000fc60008400000 */
[----:B------:R-:W-:Y:S02]  /*6830*/  FSEL R72, R7, R10, P5 ;  /* 0x0000000a07487208 */ /* 0x000fe40002800000 */
[----:B------:R-:W-:Y:S02]  /*6840*/  FMNMX R5, R5, R70, !PT ;  /* 0x0000004605057209 */ /* 0x000fe40007800000 */
[----:B------:R-:W-:Y:S02]  /*6850*/  ISETP.NE.AND P6, PT, R77, RZ, PT ;  /* 0x000000ff4d00720c */ /* 0x000fe40003fc5270 */
[----:B------:R-:W-:Y:S01]  /*6860*/  FMNMX R5, R5, R72, !PT ;  /* 0x0000004805057209 */ /* 0x000fe20007800000 */
[----:B------:R-:W-:Y:S01]  /*6870*/  FMUL R25, R25, UR4 ;  /* 0x0000000419197c20 */ /* 0x000fe20008400000 */
[----:B------:R-:W-:Y:S02]  /*6880*/  ISETP.NE.AND P5, PT, R74, RZ, PT ;  /* 0x000000ff4a00720c */ /* 0x000fe40003fa5270 */
[----:B------:R-:W-:-:S02]  /*6890*/  FSEL R74, R11, R10, P6 ;  /* 0x0000000a0b4a7208 */ /* 0x000fc40003000000 */
[----:B------:R-:W-:Y:S02]  /*68a0*/  ISETP.NE.AND P4, PT, R69, RZ, PT ;  /* 0x000000ff4500720c */ /* 0x000fe40003f85270 */
[----:B------:R-:W-:Y:S01]  /*68b0*/  FMNMX R5, R5, R76, !PT ;  /* 0x0000004c05057209 */ /* 0x000fe20007800000 */
[----:B------:R-:W-:Y:S01]  /*68c0*/  FMUL R23, R23, UR4 ;  /* 0x0000000417177c20 */ /* 0x000fe20008400000 */
[----:B------:R-:W-:Y:S02]  /*68d0*/  ISETP.NE.AND P6, PT, R71, RZ, PT ;  /* 0x000000ff4700720c */ /* 0x000fe40003fc5270 */
[----:B0-----:R-:W-:Y:S02]  /*68e0*/  FSEL R32, R25, R10, P4 ;  /* 0x0000000a19207208 */ /* 0x001fe40002000000 */
        /* <DEDUP_REMOVED lines=25> */
[----:B---3--:R-:W-:Y:S02]  /*6a80*/  ISETP.NE.AND P1, PT, R41, RZ, PT ;  /* 0x000000ff2900720c */ /* 0x008fe40003f25270 */
[----:B------:R-:W-:-:S02]  /*6a90*/  FSEL R78, R43, R10, P0 ;  /* 0x0000000a2b4e7208 */ /* 0x000fc40000000000 */
[----:B------:R-:W-:Y:S01]  /*6aa0*/  FMNMX R7, R7, R48, !PT ;  /* 0x0000003007077209 */ /* 0x000fe20007800000 */
[----:B------:R-:W-:Y:S01]  /*6ab0*/  FMUL R5, R62, UR4 ;  /* 0x000000043e057c20 */ /* 0x000fe20008400000 */
[----:B----4-:R-:W-:Y:S02]  /*6ac0*/  ISETP.NE.AND P2, PT, R63, RZ, PT ;  /* 0x000000ff3f00720c */ /* 0x010fe40003f45270 */
[----:B------:R-:W-:Y:S02]  /*6ad0*/  FSEL R62, R3, R10, P1 ;  /* 0x0000000a033e7208 */ /* 0x000fe40000800000 */
[----:B------:R-:W-:Y:S01]  /*6ae0*/  FMNMX R7, R7, R78, !PT ;  /* 0x0000004e07077209 */ /* 0x000fe20007800000 */
[----:B------:R-:W-:Y:S01]  /*6af0*/  FMUL R3, R66, UR4 ;  /* 0x0000000442037c20 */ /* 0x000fe20008400000 */
[----:B------:R-:W-:Y:S02]  /*6b00*/  FSEL R66, R5, R10, P2 ;  /* 0x0000000a05427208 */ /* 0x000fe40001000000 */
[----:B------:R-:W-:-:S04]  /*6b10*/  FMNMX R7, R7, R62, !PT ;  /* 0x0000003e07077209 */ /* 0x000fc80007800000 */
[----:B------:R-:W-:Y:S02]  /*6b20*/  FMNMX R7, R7, R66, !PT ;  /* 0x0000004207077209 */ /* 0x000fe40007800000 */
[----:B-----5:R-:W-:Y:S01]  /*6b30*/  ISETP.NE.AND P3, PT, R35, RZ, PT ;  /* 0x000000ff2300720c */ /* 0x020fe20003f65270 */
[----:B--2---:R-:W-:Y:S01]  /*6b40*/  FMUL R5, R2, UR4 ;  /* 0x0000000402057c20 */ /* 0x004fe20008400000 */
[----:B------:R-:W-:-:S04]  /*6b50*/  ISETP.NE.AND P0, PT, R31, RZ, PT ;  /* 0x000000ff1f00720c */ /* 0x000fc80003f05270 */
        /* <DEDUP_REMOVED lines=71> */
[----:B------:R-:W-:Y:S01]  /*6fd0*/  FFMA.SAT R13, R4, R11, 0.5 ;  /* 0x3f000000040d7423 */ /* 0x000fe2000000200b */
[----:B------:R-:W-:Y:S01]  /*6fe0*/  FFMA R50, R50, 1.925963033500011079e-08, R9 ;  /* 0x32a5706032327823 */ /* 0x000fe20000000009 */
[----:B------:R-:W-:Y:S01]  /*6ff0*/  MUFU.EX2 R29, R52 ;  /* 0x00000034001d7308 */ /* 0x000fe20000000800 */
[----:B------:R-:W-:Y:S01]  /*7000*/  FFMA R9, R84, 1.4426950216293334961, -R7 ;  /* 0x3fb8aa3b54097823 */ /* 0x000fe20000000807 */
[-C--:B------:R-:W-:Y:S01]  /*7010*/  FFMA.RM R7, R19, R12.reuse, 12582913 ;  /* 0x4b40000113077423 */ /* 0x080fe2000000400c */
[----:B------:R-:W-:Y:S01]  /*7020*/  FFMA.RM R13, R13, R12, 12582913 ;  /* 0x4b4000010d0d7423 */ /* 0x000fe2000000400c */
[----:B------:R-:W-:-:S02]  /*7030*/  IMAD.SHL.U32 R3, R3, 0x800000, RZ ;  /* 0x0080000003037824 */ /* 0x000fc400078e00ff */
[----:B------:R-:W-:Y:S01]  /*7040*/  FFMA R84, R84, 1.925963033500011079e-08, R9 ;  /* 0x32a5706054547823 */ /* 0x000fe20000000009 */
[----:B------:R-:W-:Y:S01]  /*7050*/  FADD R19, R7, -12583039 ;  /* 0xcb40007f07137421 */ /* 0x000fe20000000000 */
[----:B------:R-:W-:Y:S01]  /*7060*/  FADD R9, R13, -12583039 ;  /* 0xcb40007f0d097421 */ /* 0x000fe20000000000 */
[-C--:B------:R-:W-:Y:S01]  /*7070*/  FFMA.SAT R31, R54, R11.reuse, 0.5 ;  /* 0x3f000000361f7423 */ /* 0x080fe2000000200b */
[-C--:B------:R-:W-:Y:S01]  /*7080*/  FFMA.SAT R37, R42, R11.reuse, 0.5 ;  /* 0x3f0000002a257423 */ /* 0x080fe2000000200b */
[----:B------:R-:W-:Y:S01]  /*7090*/  FFMA R19, R6, 1.4426950216293334961, -R19 ;  /* 0x3fb8aa3b06137823 */ /* 0x000fe20000000813 */
[----:B------:R-:W-:Y:S02]  /*70a0*/  FFMA R9, R4, 1.4426950216293334961, -R9 ;  /* 0x3fb8aa3b04097823 */ /* 0x000fe40000000809 */
[-C--:B------:R-:W-:Y:S01]  /*70b0*/  FFMA.RM R37, R37, R12.reuse, 12582913 ;  /* 0x4b40000125257423 */ /* 0x080fe2000000400c */
        /* <DEDUP_REMOVED lines=8> */
[----:B------:R-:W-:Y:S01]  /*7140*/  MUFU.EX2 R6, R33 ;  /* 0x0000002100067308 */ /* 0x000fe20000000800 */
[----:B------:R-:W-:Y:S01]  /*7150*/  FADD R19, R8, -12583039 ;  /* 0xcb40007f08137421 */ /* 0x000fe20000000000 */
[----:B------:R-:W-:Y:S01]  /*7160*/  FFMA.RM R15, R15, R12, 12582913 ;  /* 0x4b4000010f0f7423 */ /* 0x000fe2000000400c */
[----:B------:R-:W-:Y:S01]  /*7170*/  FADD R9, R10, -12583039 ;  /* 0xcb40007f0a097421 */ /* 0x000fe20000000000 */
[----:B------:R-:W-:Y:S01]  /*7180*/  SHF.L.U32 R8, R8, 0x17, RZ ;  /* 0x0000001708087819 */ /* 0x000fe200000006ff */
[----:B------:R-:W-:-:S02]  /*7190*/  FFMA R19, R0, 1.4426950216293334961, -R19 ;  /* 0x3fb8aa3b00137823 */ /* 0x000fc40000000813 */
[----:B------:R-:W-:Y:S01]  /*71a0*/  FFMA R9, R2, 1.4426950216293334961, -R9 ;  /* 0x3fb8aa3b02097823 */ /* 0x000fe20000000809 */
[----:B------:R-:W-:Y:S01]  /*71b0*/  MUFU.EX2 R27, R27 ;  /* 0x0000001b001b7308 */ /* 0x000fe20000000800 */
[----:B------:R-:W-:Y:S02]  /*71c0*/  FFMA R25, R0, 1.925963033500011079e-08, R19 ;  /* 0x32a5706000197823 */ /* 0x000fe40000000013 */
[----:B------:R-:W-:Y:S01]  /*71d0*/  FFMA R23, R2, 1.925963033500011079e-08, R9 ;  /* 0x32a5706002177823 */ /* 0x000fe20000000009 */
[----:B------:R-:W-:Y:S01]  /*71e0*/  FFMA.SAT R9, R16, R11, 0.5 ;  /* 0x3f00000010097423 */ /* 0x000fe2000000200b */
[----:B------:R-:W-:-:S03]  /*71f0*/  IMAD.SHL.U32 R2, R5, 0x800000, RZ ;  /* 0x0080000005027824 */ /* 0x000fc600078e00ff */
[----:B------:R0:W1:Y:S01]  /*7200*/  MUFU.EX2 R0, R17 ;  /* 0x0000001100007308 */ /* 0x0000620000000800 */
[----:B------:R-:W-:-:S04]  /*7210*/  FFMA.RM R9, R9, R12, 12582913 ;  /* 0x4b40000109097423 */ /* 0x000fc8000000400c */
[C---:B------:R-:W-:Y:S01]  /*7220*/  FADD R19, R9.reuse, -12583039 ;  /* 0xcb40007f09137421 */ /* 0x040fe20000000000 */
[----:B------:R-:W-:Y:S02]  /*7230*/  IMAD.SHL.U32 R9, R9, 0x800000, RZ ;  /* 0x0080000009097824 */ /* 0x000fe400078e00ff */
[----:B------:R2:W-:Y:S01]  /*7240*/  MUFU.EX2 R48, R23 ;  /* 0x0000001700307308 */ /* 0x0005e20000000800 */
[----:B0-----:R-:W-:Y:S01]  /*7250*/  FFMA.SAT R17, R56, R11, 0.5 ;  /* 0x3f00000038117423 */ /* 0x001fe2000000200b */
[----:B------:R-:W-:-:S03]  /*7260*/  FFMA R19, R16, 1.4426950216293334961, -R19 ;  /* 0x3fb8aa3b10137823 */ /* 0x000fc60000000813 */
[-C--:B------:R-:W-:Y:S01]  /*7270*/  FFMA.RM R17, R17, R12.reuse, 12582913 ;  /* 0x4b40000111117423 */ /* 0x080fe2000000400c */
[----:B------:R-:W-:Y:S01]  /*7280*/  FFMA R19, R16, 1.925963033500011079e-08, R19 ;  /* 0x32a5706010137823 */ /* 0x000fe20000000013 */
[----:B------:R-:W-:Y:S01]  /*7290*/  FFMA.RM R16, R31, R12, 12582913 ;  /* 0x4b4000011f107423 */ /* 0x000fe2000000400c */
[----:B------:R-:W0:Y:S01]  /*72a0*/  MUFU.EX2 R25, R25 ;  /* 0x0000001900197308 */ /* 0x000e220000000800 */
[----:B-1----:R-:W-:Y:S01]  /*72b0*/  FMUL R3, R3, R0 ;  /* 0x0000000003037220 */ /* 0x002fe20000400000 */
[----:B------:R-:W-:Y:S01]  /*72c0*/  SHF.L.U32 R0, R21, 0x17, RZ ;  /* 0x0000001715007819 */ /* 0x000fe200000006ff */
[----:B------:R-:W-:Y:S01]  /*72d0*/  FADD R21, R17, -12583039 ;  /* 0xcb40007f11157421 */ /* 0x000fe20000000000 */
[----:B------:R-:W-:Y:S01]  /*72e0*/  FADD R31, R16, -12583039 ;  /* 0xcb40007f101f7421 */ /* 0x000fe20000000000 */
[----:B--2---:R-:W-:Y:S02]  /*72f0*/  FFMA.SAT R23, R72, R11, 0.5 ;  /* 0x3f00000048177423 */ /* 0x004fe4000000200b */
[----:B------:R-:W-:Y:S01]  /*7300*/  FFMA R21, R56, 1.4426950216293334961, -R21 ;  /* 0x3fb8aa3b38157823 */ /* 0x000fe20000000815 */
[----:B------:R-:W-:Y:S01]  /*7310*/  FMUL R0, R0, R29 ;  /* 0x0000001d00007220 */ /* 0x000fe20000400000 */
[----:B------:R-:W-:Y:S01]  /*7320*/  FFMA R31, R54, 1.4426950216293334961, -R31 ;  /* 0x3fb8aa3b361f7823 */ /* 0x000fe2000000081f */
[----:B------:R-:W1:Y:S01]  /*7330*/  MUFU.EX2 R29, R50 ;  /* 0x00000032001d7308 */ /* 0x000e620000000800 */
[----:B------:R-:W-:Y:S01]  /*7340*/  FFMA R56, R56, 1.925963033500011079e-08, R21 ;  /* 0x32a5706038387823 */ /* 0x000fe20000000015 */
[----:B------:R-:W-:Y:S01]  /*7350*/  FFMA.SAT R21, R58, R11, 0.5 ;  /* 0x3f0000003a157423 */ /* 0x000fe2000000200b */
[----:B------:R-:W-:Y:S01]  /*7360*/  FFMA R54, R54, 1.925963033500011079e-08, R31 ;  /* 0x32a5706036367823 */ /* 0x000fe2000000001f */
[----:B------:R-:W-:-:S02]  /*7370*/  FFMA.RM R23, R23, R12, 12582913 ;  /* 0x4b40000117177423 */ /* 0x000fc4000000400c */
[----:B------:R-:W-:Y:S01]  /*7380*/  FFMA.RM R21, R21, R12, 12582913 ;  /* 0x4b40000115157423 */ /* 0x000fe2000000400c */
[----:B0-----:R-:W-:Y:S01]  /*7390*/  FMUL R8, R8, R25 ;  /* 0x0000001908087220 */ /* 0x001fe20000400000 */
[----:B------:R-:W0:Y:S01]  /*73a0*/  MUFU.EX2 R31, R84 ;  /* 0x00000054001f7308 */ /* 0x000e220000000800 */
[----:B------:R-:W-:Y:S01]  /*73b0*/  FFMA.SAT R25, R76, R11, 0.5 ;  /* 0x3f0000004c197423 */ /* 0x000fe2000000200b */
[----:B------:R-:W-:-:S03]  /*73c0*/  FADD R5, R21, -12583039 ;  /* 0xcb40007f15057421 */ /* 0x000fc60000000000 */
[----:B------:R-:W-:Y:S01]  /*73d0*/  FFMA.RM R25, R25, R12, 12582913 ;  /* 0x4b40000119197423 */ /* 0x000fe2000000400c */
[----:B------:R-:W-:Y:S01]  /*73e0*/  FFMA R5, R58, 1.4426950216293334961, -R5 ;  /* 0x3fb8aa3b3a057823 */ /* 0x000fe20000000805 */
[----:B-1----:R-:W-:-:S03]  /*73f0*/  FMUL R2, R2, R29 ;  /* 0x0000001d02027220 */ /* 0x002fc60000400000 */
[----:B------:R-:W-:Y:S01]  /*7400*/  FFMA R58, R58, 1.925963033500011079e-08, R5 ;  /* 0x32a570603a3a7823 */ /* 0x000fe20000000005 */
[----:B------:R-:W-:Y:S01]  /*7410*/  FADD R5, R15, -12583039 ;  /* 0xcb40007f0f057421 */ /* 0x000fe20000000000 */
[----:B------:R-:W-:Y:S01]  /*7420*/  FFMA.SAT R29, R64, R11, 0.5 ;  /* 0x3f000000401d7423 */ /* 0x000fe2000000200b */
[----:B------:R-:W-:Y:S01]  /*7430*/  FADD R33, R25, -12583039 ;  /* 0xcb40007f19217421 */ /* 0x000fe20000000000 */
[----:B------:R-:W-:Y:S02]  /*7440*/  IMAD.SHL.U32 R15, R15, 0x800000, RZ ;  /* 0x008000000f0f7824 */ /* 0x000fe400078e00ff */
[----:B------:R-:W-:Y:S01]  /*7450*/  FFMA R5, R60, 1.4426950216293334961, -R5 ;  /* 0x3fb8aa3b3c057823 */ /* 0x000fe20000000805 */
[----:B------:R-:W-:Y:S01]  /*7460*/  FFMA.RM R29, R29, R12, 12582913 ;  /* 0x4b4000011d1d7423 */ /* 0x000fe2000000400c */
[----:B0-----:R-:W-:Y:S01]  /*7470*/  FMUL R4, R4, R31 ;  /* 0x0000001f04047220 */ /* 0x001fe20000400000 */
[----:B------:R-:W-:Y:S01]  /*7480*/  FFMA.SAT R31, R70, R11, 0.5 ;  /* 0x3f000000461f7423 */ /* 0x000fe2000000200b */
[----:B------:R-:W-:Y:S01]  /*7490*/  FFMA R60, R60, 1.925963033500011079e-08, R5 ;  /* 0x32a570603c3c7823 */ /* 0x000fe20000000005 */
[----:B------:R-:W-:-:S02]  /*74a0*/  IMAD.SHL.U32 R5, R13, 0x800000, RZ ;  /* 0x008000000d057824 */ /* 0x000fc400078e00ff */
[----:B------:R-:W-:Y:S01]  /*74b0*/  FADD R13, R29, -12583039 ;  /* 0xcb40007f1d0d7421 */ /* 0x000fe20000000000 */
[----:B------:R-:W-:Y:S01]  /*74c0*/  FFMA.RM R31, R31, R12, 12582913 ;  /* 0x4b4000011f1f7423 */ /* 0x000fe2000000400c */
[----:B------:R-:W-:Y:S01]  /*74d0*/  FFMA R33, R76, 1.4426950216293334961, -R33 ;  /* 0x3fb8aa3b4c217823 */ /* 0x000fe20000000821 */
[----:B------:R-:W-:Y:S01]  /*74e0*/  FMUL R5, R5, R6 ;  /* 0x0000000605057220 */ /* 0x000fe20000400000 */
[----:B------:R-:W-:Y:S01]  /*74f0*/  SHF.L.U32 R6, R7, 0x17, RZ ;  /* 0x0000001707067819 */ /* 0x000fe200000006ff */
[----:B------:R-:W-:Y:S01]  /*7500*/  FFMA R13, R64, 1.4426950216293334961, -R13 ;  /* 0x3fb8aa3b400d7823 */ /* 0x000fe2000000080d */
[----:B------:R-:W-:Y:S01]  /*7510*/  FFMA.SAT R7, R68, R11, 0.5 ;  /* 0x3f00000044077423 */ /* 0x000fe2000000200b */
[----:B------:R-:W-:Y:S01]  /*7520*/  MUFU.EX2 R60, R60 ;  /* 0x0000003c003c7308 */ /* 0x000fe20000000800 */
[----:B------:R-:W-:Y:S01]  /*7530*/  FFMA R76, R76, 1.925963033500011079e-08, R33 ;  /* 0x32a570604c4c7823 */ /* 0x000fe20000000021 */
[----:B------:R-:W-:Y:S01]  /*7540*/  FMUL R6, R6, R27 ;  /* 0x0000001b06067220 */ /* 0x000fe20000400000 */
[----:B------:R-:W-:Y:S01]  /*7550*/  FFMA R64, R64, 1.925963033500011079e-08, R13 ;  /* 0x32a5706040407823 */ /* 0x000fe2000000000d */
[----:B------:R-:W-:Y:S01]  /*7560*/  FFMA.RM R27, R7, R12, 12582913 ;  /* 0x4b400001071b7423 */ /* 0x000fe2000000400c */
[----:B------:R-:W-:Y:S01]  /*7570*/  FADD R13, R31, -12583039 ;  /* 0xcb40007f1f0d7421 */ /* 0x000fe20000000000 */
[----:B------:R-:W-:-:S02]  /*7580*/  FFMA.SAT R33, R74, R11, 0.5 ;  /* 0x3f0000004a217423 */ /* 0x000fc4000000200b */
[----:B------:R-:W-:Y:S01]  /*7590*/  FADD R7, R27, -12583039 ;  /* 0xcb40007f1b077421 */ /* 0x000fe20000000000 */
[----:B------:R-:W-:Y:S01]  /*75a0*/  FFMA R13, R70, 1.4426950216293334961, -R13 ;  /* 0x3fb8aa3b460d7823 */ /* 0x000fe2000000080d */
[----:B------:R-:W-:Y:S01]  /*75b0*/  FFMA.RM R33, R33, R12, 12582913 ;  /* 0x4b40000121217423 */ /* 0x000fe2000000400c */
[----:B------:R-:W-:Y:S01]  /*75c0*/  MUFU.EX2 R58, R58 ;  /* 0x0000003a003a7308 */ /* 0x000fe20000000800 */
[----:B------:R-:W-:Y:S01]  /*75d0*/  FFMA R7, R68, 1.4426950216293334961, -R7 ;  /* 0x3fb8aa3b44077823 */ /* 0x000fe20000000807 */
[----:B------:R-:W-:Y:S01]  /*75e0*/  FFMA R70, R70, 1.925963033500011079e-08, R13 ;  /* 0x32a5706046467823 */ /* 0x000fe2000000000d */
[----:B------:R-:W-:Y:S02]  /*75f0*/  FADD R13, R23, -12583039 ;  /* 0xcb40007f170d7421 */ /* 0x000fe40000000000 */
[----:B------:R-:W-:Y:S01]  /*7600*/  FFMA R68, R68, 1.925963033500011079e-08, R7 ;  /* 0x32a5706044447823 */ /* 0x000fe20000000007 */
[----:B------:R-:W-:Y:S02]  /*7610*/  IMAD.SHL.U32 R7, R10, 0x800000, RZ ;  /* 0x008000000a077824 */ /* 0x000fe400078e00ff */
[----:B------:R-:W-:Y:S01]  /*7620*/  FFMA R13, R72, 1.4426950216293334961, -R13 ;  /* 0x3fb8aa3b480d7823 */ /* 0x000fe2000000080d */
[----:B------:R0:W1:Y:S01]  /*7630*/  MUFU.EX2 R10, R19 ;  /* 0x00000013000a7308 */ /* 0x0000620000000800 */
[----:B------:R-:W-:-:S02]  /*7640*/  FMUL R7, R7, R48 ;  /* 0x0000003007077220 */ /* 0x000fc40000400000 */
[----:B------:R-:W-:-:S05]  /*7650*/  FFMA R72, R72, 1.925963033500011079e-08, R13 ;  /* 0x32a5706048487823 */ /* 0x000fca000000000d */
[----:B------:R-:W2:Y:S01]  /*7660*/  MUFU.EX2 R13, R54 ;  /* 0x00000036000d7308 */ /* 0x000ea20000000800 */
[----:B0-----:R-:W-:-:S04]  /*7670*/  FADD R19, R33, -12583039 ;  /* 0xcb40007f21137421 */ /* 0x001fc80000000000 */
[----:B------:R-:W-:-:S03]  /*7680*/  FFMA R19, R74, 1.4426950216293334961, -R19 ;  /* 0x3fb8aa3b4a137823 */ /* 0x000fc60000000813 */
[----:B------:R-:W0:Y:S01]  /*7690*/  MUFU.EX2 R64, R64 ;  /* 0x0000004000407308 */ /* 0x000e220000000800 */
[----:B-1----:R-:W-:Y:S01]  /*76a0*/  FMUL R9, R9, R10 ;  /* 0x0000000a09097220 */ /* 0x002fe20000400000 */
[----:B------:R-:W-:Y:S01]  /*76b0*/  SHF.L.U32 R10, R16, 0x17, RZ ;  /* 0x00000017100a7819 */ /* 0x000fe200000006ff */
[----:B------:R-:W-:Y:S02]  /*76c0*/  IMAD.SHL.U32 R16, R17, 0x800000, RZ ;  /* 0x0080000011107824 */ /* 0x000fe400078e00ff */
[----:B------:R-:W-:Y:S01]  /*76d0*/  FFMA R74, R74, 1.925963033500011079e-08, R19 ;  /* 0x32a570604a4a7823 */ /* 0x000fe20000000013 */
[----:B------:R-:W-:Y:S02]  /*76e0*/  SHF.L.U32 R19, R29, 0x17, RZ ;  /* 0x000000171d137819 */ /* 0x000fe400000006ff */
[----:B------:R-:W-:Y:S01]  /*76f0*/  SHF.L.U32 R17, R21, 0x17, RZ ;  /* 0x0000001715117819 */ /* 0x000fe200000006ff */
[----:B------:R-:W-:Y:S01]  /*7700*/  MUFU.EX2 R70, R70 ;  /* 0x0000004600467308 */ /* 0x000fe20000000800 */
[----:B--2---:R-:W-:-:S03]  /*7710*/  FMUL R10, R10, R13 ;  /* 0x0000000d0a0a7220 */ /* 0x004fc60000400000 */
[----:B------:R-:W-:-:S04]  /*7720*/  FMUL R17, R17, R58 ;  /* 0x0000003a11117220 */ /* 0x000fc80000400000 */
[----:B------:R-:W1:Y:S01]  /*7730*/  MUFU.EX2 R13, R56 ;  /* 0x00000038000d7308 */ /* 0x000e620000000800 */
[----:B0-----:R-:W-:-:S07]  /*7740*/  FMUL R19, R19, R64 ;  /* 0x0000004013137220 */ /* 0x001fce0000400000 */
[----:B------:R-:W0:Y:S08]  /*7750*/  MUFU.EX2 R21, R68 ;  /* 0x0000004400157308 */ /* 0x000e300000000800 */
[----:B------:R-:W2:Y:S01]  /*7760*/  MUFU.EX2 R76, R76 ;  /* 0x0000004c004c7308 */ /* 0x000ea20000000800 */
        /* <DEDUP_REMOVED lines=25> */
[----:B------:R-:W-:Y:S01]  /*7900*/  FFMA.SAT R29, R36, R11, 0.5 ;  /* 0x3f000000241d7423 */ /* 0x000fe2000000200b */
[----:B------:R-:W-:Y:S02]  /*7910*/  IMAD.SHL.U32 R20, R27, 0x800000, RZ ;  /* 0x008000001b147824 */ /* 0x000fe400078e00ff */
[----:B------:R-:W-:Y:S01]  /*7920*/  MUFU.EX2 R54, R41 ;  /* 0x0000002900367308 */ /* 0x000fe20000000800 */
[----:B------:R-:W-:Y:S01]  /*7930*/  FFMA.RM R29, R29, R12, 12582913 ;  /* 0x4b4000011d1d7423 */ /* 0x000fe2000000400c */
[----:B0-----:R-:W-:Y:S01]  /*7940*/  FMUL R20, R20, R21 ;  /* 0x0000001514147220 */ /* 0x001fe20000400000 */
[----:B------:R-:W-:Y:S01]  /*7950*/  SHF.L.U32 R21, R31, 0x17, RZ ;  /* 0x000000171f157819 */ /* 0x000fe200000006ff */
[----:B------:R-:W-:Y:S01]  /*7960*/  FFMA.SAT R31, R22, R11, 0.5 ;  /* 0x3f000000161f7423 */ /* 0x000fe2000000200b */
[C---:B------:R-:W-:Y:S01]  /*7970*/  FADD R27, R29.reuse, -12583039 ;  /* 0xcb40007f1d1b7421 */ /* 0x040fe20000000000 */
[----:B------:R-:W-:-:S02]  /*7980*/  SHF.L.U32 R29, R29, 0x17, RZ ;  /* 0x000000171d1d7819 */ /* 0x000fc400000006ff */
[----:B------:R-:W-:Y:S01]  /*7990*/  FFMA.RM R31, R31, R12, 12582913 ;  /* 0x4b4000011f1f7423 */ /* 0x000fe2000000400c */
[C---:B------:R-:W-:Y:S01]  /*79a0*/  FFMA R27, R36.reuse, 1.4426950216293334961, -R27 ;  /* 0x3fb8aa3b241b7823 */ /* 0x040fe2000000081b */
[----:B------:R-:W-:Y:S02]  /*79b0*/  FMUL R21, R21, R70 ;  /* 0x0000004615157220 */ /* 0x000fe40000400000 */
[----:B------:R-:W-:Y:S01]  /*79c0*/  FADD R35, R31, -12583039 ;  /* 0xcb40007f1f237421 */ /* 0x000fe20000000000 */
[----:B------:R-:W-:Y:S02]  /*79d0*/  FFMA R49, R36, 1.925963033500011079e-08, R27 ;  /* 0x32a5706024317823 */ /* 0x000fe4000000001b */
[----:B------:R-:W0:Y:S01]  /*79e0*/  MUFU.EX2 R27, R72 ;  /* 0x00000048001b7308 */ /* 0x000e220000000800 */
[----:B------:R-:W-:-:S04]  /*79f0*/  FFMA R35, R22, 1.4426950216293334961, -R35 ;  /* 0x3fb8aa3b16237823 */ /* 0x000fc80000000823 */
[----:B------:R-:W-:Y:S01]  /*7a00*/  FFMA R50, R22, 1.925963033500011079e-08, R35 ;  /* 0x32a5706016327823 */ /* 0x000fe20000000023 */
[-C--:B------:R-:W-:Y:S01]  /*7a10*/  FFMA.SAT R35, R24, R11.reuse, 0.5 ;  /* 0x3f00000018237423 */ /* 0x080fe2000000200b */
[----:B------:R-:W-:Y:S01]  /*7a20*/  IMAD.SHL.U32 R22, R23, 0x800000, RZ ;  /* 0x0080000017167824 */ /* 0x000fe200078e00ff */
[----:B------:R-:W-:Y:S01]  /*7a30*/  SHF.L.U32 R23, R25, 0x17, RZ ;  /* 0x0000001719177819 */ /* 0x000fe200000006ff */
[----:B------:R-:W-:Y:S01]  /*7a40*/  FFMA.SAT R25, R32, R11, 0.5 ;  /* 0x3f00000020197423 */ /* 0x000fe2000000200b */
[-C--:B------:R-:W-:Y:S01]  /*7a50*/  FFMA.RM R35, R35, R12.reuse, 12582913 ;  /* 0x4b40000123237423 */ /* 0x080fe2000000400c */
[----:B------:R-:W1:Y:S02]  /*7a60*/  MUFU.EX2 R56, R49 ;  /* 0x0000003100387308 */ /* 0x000e640000000800 */
[----:B------:R-:W-:Y:S01]  /*7a70*/  FFMA.RM R36, R25, R12, 12582913 ;  /* 0x4b40000119247423 */ /* 0x000fe2000000400c */
[----:B--2---:R-:W-:Y:S01]  /*7a80*/  FMUL R23, R23, R76 ;  /* 0x0000004c17177220 */ /* 0x004fe20000400000 */
[----:B0-----:R-:W-:Y:S01]  /*7a90*/  FMUL R22, R22, R27 ;  /* 0x0000001b16167220 */ /* 0x001fe20000400000 */
[----:B------:R-:W-:-:S03]  /*7aa0*/  FADD R27, R35, -12583039 ;  /* 0xcb40007f231b7421 */ /* 0x000fc60000000000 */
[----:B------:R-:W0:Y:S01]  /*7ab0*/  MUFU.EX2 R25, R74 ;  /* 0x0000004a00197308 */ /* 0x000e220000000800 */
[----:B------:R-:W-:-:S04]  /*7ac0*/  FFMA R27, R24, 1.4426950216293334961, -R27 ;  /* 0x3fb8aa3b181b7823 */ /* 0x000fc8000000081b */
[----:B------:R-:W-:Y:S01]  /*7ad0*/  FFMA R51, R24, 1.925963033500011079e-08, R27 ;  /* 0x32a5706018337823 */ /* 0x000fe2000000001b */
[----:B------:R-:W-:Y:S01]  /*7ae0*/  FADD R27, R36, -12583039 ;  /* 0xcb40007f241b7421 */ /* 0x000fe20000000000 */
[----:B------:R-:W-:Y:S02]  /*7af0*/  IMAD.SHL.U32 R24, R33, 0x800000, RZ ;  /* 0x0080000021187824 */ /* 0x000fe400078e00ff */
[-C--:B------:R-:W-:Y:S01]  /*7b00*/  FFMA.SAT R33, R30, R11.reuse, 0.5 ;  /* 0x3f0000001e217423 */ /* 0x080fe2000000200b */
[----:B------:R-:W-:Y:S01]  /*7b10*/  MUFU.EX2 R58, R51 ;  /* 0x00000033003a7308 */ /* 0x000fe20000000800 */
[C---:B------:R-:W-:Y:S01]  /*7b20*/  FFMA R27, R32.reuse, 1.4426950216293334961, -R27 ;  /* 0x3fb8aa3b201b7823 */ /* 0x040fe2000000081b */
[----:B-1----:R-:W-:Y:S01]  /*7b30*/  FMUL R29, R29, R56 ;  /* 0x000000381d1d7220 */ /* 0x002fe20000400000 */
[-C--:B------:R-:W-:Y:S02]  /*7b40*/  FFMA.RM R33, R33, R12.reuse, 12582913 ;  /* 0x4b40000121217423 */ /* 0x080fe4000000400c */
[----:B------:R-:W-:Y:S01]  /*7b50*/  FFMA R52, R32, 1.925963033500011079e-08, R27 ;  /* 0x32a5706020347823 */ /* 0x000fe2000000001b */
[----:B------:R-:W-:Y:S01]  /*7b60*/  FFMA.SAT R27, R26, R11, 0.5 ;  /* 0x3f0000001a1b7423 */ /* 0x000fe2000000200b */
[----:B0-----:R-:W-:Y:S01]  /*7b70*/  FMUL R24, R24, R25 ;  /* 0x0000001918187220 */ /* 0x001fe20000400000 */
[----:B------:R-:W-:Y:S01]  /*7b80*/  SHF.L.U32 R25, R37, 0x17, RZ ;  /* 0x0000001725197819 */ /* 0x000fe200000006ff */
[----:B------:R-:W-:Y:S01]  /*7b90*/  FFMA.SAT R37, R28, R11, 0.5 ;  /* 0x3f0000001c257423 */ /* 0x000fe2000000200b */
[-C--:B------:R-:W-:Y:S01]  /*7ba0*/  FFMA.RM R32, R27, R12.reuse, 12582913 ;  /* 0x4b4000011b207423 */ /* 0x080fe2000000400c */
[----:B------:R-:W-:Y:S02]  /*7bb0*/  MUFU.EX2 R52, R52 ;  /* 0x0000003400347308 */ /* 0x000fe40000000800 */
[----:B------:R-:W-:Y:S01]  /*7bc0*/  FFMA.RM R37, R37, R12, 12582913 ;  /* 0x4b40000125257423 */ /* 0x000fe2000000400c */
[----:B------:R-:W-:Y:S01]  /*7bd0*/  FADD R27, R32, -12583039 ;  /* 0xcb40007f201b7421 */ /* 0x000fe20000000000 */
[----:B------:R-:W-:-:S03]  /*7be0*/  FMUL R25, R25, R48 ;  /* 0x0000003019197220 */ /* 0x000fc60000400000 */
[----:B------:R-:W-:-:S04]  /*7bf0*/  FFMA R27, R26, 1.4426950216293334961, -R27 ;  /* 0x3fb8aa3b1a1b7823 */ /* 0x000fc8000000081b */
[----:B------:R-:W-:Y:S01]  /*7c00*/  FFMA R53, R26, 1.925963033500011079e-08, R27 ;  /* 0x32a570601a357823 */ /* 0x000fe2000000001b */
[----:B------:R-:W-:Y:S01]  /*7c10*/  FADD R27, R33, -12583039 ;  /* 0xcb40007f211b7421 */ /* 0x000fe20000000000 */
[----:B------:R-:W-:-:S03]  /*7c20*/  IMAD.SHL.U32 R26, R42, 0x800000, RZ ;  /* 0x008000002a1a7824 */ /* 0x000fc600078e00ff */
[----:B------:R-:W-:Y:S01]  /*7c30*/  FFMA R27, R30, 1.4426950216293334961, -R27 ;  /* 0x3fb8aa3b1e1b7823 */ /* 0x000fe2000000081b */
[----:B------:R-:W-:Y:S01]  /*7c40*/  FMUL R26, R26, R43 ;  /* 0x0000002b1a1a7220 */ /* 0x000fe20000400000 */
[----:B------:R-:W-:Y:S01]  /*7c50*/  FFMA.SAT R43, R14, R11, 0.5 ;  /* 0x3f0000000e2b7423 */ /* 0x000fe2000000200b */
[----:B------:R-:W-:Y:S01]  /*7c60*/  MUFU.EX2 R53, R53 ;  /* 0x0000003500357308 */ /* 0x000fe20000000800 */
[----:B------:R-:W-:Y:S01]  /*7c70*/  FFMA R48, R30, 1.925963033500011079e-08, R27 ;  /* 0x32a570601e307823 */ /* 0x000fe2000000001b */
[----:B------:R-:W-:-:S04]  /*7c80*/  FADD R27, R37, -12583039 ;  /* 0xcb40007f251b7421 */ /* 0x000fc80000000000 */
[C---:B------:R-:W-:Y:S02]  /*7c90*/  FFMA R27, R28.reuse, 1.4426950216293334961, -R27 ;  /* 0x3fb8aa3b1c1b7823 */ /* 0x040fe4000000081b */
[----:B------:R-:W-:Y:S02]  /*7ca0*/  MUFU.EX2 R48, R48 ;  /* 0x0000003000307308 */ /* 0x000fe40000000800 */
[----:B------:R-:W-:Y:S01]  /*7cb0*/  FFMA R42, R28, 1.925963033500011079e-08, R27 ;  /* 0x32a570601c2a7823 */ /* 0x000fe2000000001b */
[----:B------:R-:W-:-:S04]  /*7cc0*/  FFMA.SAT R27, R34, R11, 0.5 ;  /* 0x3f000000221b7423 */ /* 0x000fc8000000200b */
        /* <DEDUP_REMOVED lines=27> */
[----:B------:R-:W-:Y:S01]  /*7e80*/  SHF.L.U32 R12, R12, 0x17, RZ ;  /* 0x000000170c0c7819 */ /* 0x000fe200000006ff */
[----:B------:R-:W-:-:S04]  /*7e90*/  FADD R30, R13, R22 ;  /* 0x000000160d1e7221 */ /* 0x000fc80000000000 */
[----:B------:R-:W-:-:S04]  /*7ea0*/  FADD R13, R30, R23 ;  /* 0x000000171e0d7221 */ /* 0x000fc80000000000 */
[----:B------:R-:W-:-:S04]  /*7eb0*/  FADD R30, R13, R24 ;  /* 0x000000180d1e7221 */ /* 0x000fc80000000000 */
[----:B------:R-:W-:Y:S01]  /*7ec0*/  FADD R13, R30, R25 ;  /* 0x000000191e0d7221 */ /* 0x000fe20000000000 */
[----:B------:R-:W-:Y:S01]  /*7ed0*/  IMAD.SHL.U32 R30, R31, 0x800000, RZ ;  /* 0x008000001f1e7824 */ /* 0x000fe200078e00ff */
[----:B------:R-:W-:Y:S01]  /*7ee0*/  SHF.L.U32 R31, R35, 0x17, RZ ;  /* 0x00000017231f7819 */ /* 0x000fe200000006ff */
[----:B------:R-:W-:Y:S01]  /*7ef0*/  FFMA R35, R14, 1.4426950216293334961, -R15 ;  /* 0x3fb8aa3b0e237823 */ /* 0x000fe2000000080f */
[----:B------:R-:W-:Y:S01]  /*7f00*/  FADD R40, R13, R26 ;  /* 0x0000001a0d287221 */ /* 0x000fe20000000000 */
[----:B0-----:R-:W-:Y:S01]  /*7f10*/  FMUL R30, R30, R43 ;  /* 0x0000002b1e1e7220 */ /* 0x001fe20000400000 */
[----:B------:R-:W-:Y:S02]  /*7f20*/  IMAD.SHL.U32 R15, R36, 0x800000, RZ ;  /* 0x00800000240f7824 */ /* 0x000fe400078e00ff */
[----:B------:R-:W-:Y:S01]  /*7f30*/  FMUL R31, R31, R58 ;  /* 0x0000003a1f1f7220 */ /* 0x000fe20000400000 */
[----:B------:R-:W-:Y:S01]  /*7f40*/  FADD R13, R40, R27 ;  /* 0x0000001b280d7221 */ /* 0x000fe20000000000 */
[----:B------:R-:W-:Y:S01]  /*7f50*/  FFMA R41, R14, 1.925963033500011079e-08, R35 ;  /* 0x32a570600e297823 */ /* 0x000fe20000000023 */
[----:B------:R-:W-:Y:S01]  /*7f60*/  SHF.L.U32 R14, R32, 0x17, RZ ;  /* 0x00000017200e7819 */ /* 0x000fe200000006ff */
[----:B------:R-:W-:Y:S01]  /*7f70*/  FMUL R32, R15, R52 ;  /* 0x000000340f207220 */ /* 0x000fe20000400000 */
[----:B------:R-:W-:Y:S01]  /*7f80*/  FADD R40, R13, R28 ;  /* 0x0000001c0d287221 */ /* 0x000fe20000000000 */
[----:B------:R-:W-:Y:S01]  /*7f90*/  IMAD.SHL.U32 R15, R33, 0x800000, RZ ;  /* 0x00800000210f7824 */ /* 0x000fe200078e00ff */
[----:B------:R-:W-:Y:S01]  /*7fa0*/  SHF.L.U32 R35, R37, 0x17, RZ ;  /* 0x0000001725237819 */ /* 0x000fe200000006ff */
[----:B------:R-:W0:Y:S01]  /*7fb0*/  MUFU.EX2 R41, R41 ;  /* 0x0000002900297308 */ /* 0x000e220000000800 */
[----:B------:R-:W-:Y:S01]  /*7fc0*/  FADD R13, R40, R29 ;  /* 0x0000001d280d7221 */ /* 0x000fe20000000000 */
[----:B------:R-:W-:-:S02]  /*7fd0*/  FMUL R33, R14, R53 ;  /* 0x000000350e217220 */ /* 0x000fc40000400000 */
[----:B------:R-:W-:Y:S01]  /*7fe0*/  FMUL R35, R35, R42 ;  /* 0x0000002a23237220 */ /* 0x000fe20000400000 */
[----:B------:R-:W-:-:S03]  /*7ff0*/  FADD R36, R13, R30 ;  /* 0x0000001e0d247221 */ /* 0x000fc60000000000 */
[----:B------:R1:W2:Y:S01]  /*8000*/  MUFU.EX2 R40, R34 ;  /* 0x0000002200287308 */ /* 0x0002a20000000800 */
        /* <DEDUP_REMOVED lines=19> */
.L_x_10280:
        /* <DEDUP_REMOVED lines=12> */
[----:B------:R-:W-:Y:S05]  /*8200*/  CALL.REL.NOINC `($__internal_164_$__cuda_sm3x_div_rn_noftz_f32_slowpath) ;  /* 0x0000003800787944 */ /* 0x000fea0003c00000 */
[----:B------:R-:W-:-:S07]  /*8210*/  MOV R11, R3 ;  /* 0x00000003000b7202 */ /* 0x000fce0000000f00 */
.L_x_10205:
[----:B------:R-:W-:Y:S05]  /*8220*/  BSYNC.RECONVERGENT B3 ;  /* 0x0000000000037941 */ /* 0x000fea0003800200 */
.L_x_10204:
        /* <DEDUP_REMOVED lines=12> */
[----:B------:R-:W-:Y:S05]  /*82f0*/  CALL.REL.NOINC `($__internal_164_$__cuda_sm3x_div_rn_noftz_f32_slowpath) ;  /* 0x00000038003c7944 */ /* 0x000fea0003c00000 */
[----:B------:R-:W-:-:S07]  /*8300*/  MOV R14, R3 ;  /* 0x00000003000e7202 */ /* 0x000fce0000000f00 */
.L_x_10207:
[----:B------:R-:W-:Y:S05]  /*8310*/  BSYNC.RECONVERGENT B3 ;  /* 0x0000000000037941 */ /* 0x000fea0003800200 */
.L_x_10206:
        /* <DEDUP_REMOVED lines=14> */
.L_x_10209:
[----:B------:R-:W-:Y:S05]  /*8400*/  BSYNC.RECONVERGENT B3 ;  /* 0x0000000000037941 */ /* 0x000fea0003800200 */
.L_x_10208:
        /* <DEDUP_REMOVED lines=14> */
.L_x_10211:
[----:B------:R-:W-:Y:S05]  /*84f0*/  BSYNC.RECONVERGENT B3 ;  /* 0x0000000000037941 */ /* 0x000fea0003800200 */
.L_x_10210:
        /* <DEDUP_REMOVED lines=14> */
.L_x_10213:
[----:B------:R-:W-:Y:S05]  /*85e0*/  BSYNC.RECONVERGENT B3 ;  /* 0x0000000000037941 */ /* 0x000fea0003800200 */
.L_x_10212:
        /* <DEDUP_REMOVED lines=14> */
.L_x_10215:
[----:B------:R-:W-:Y:S05]  /*86d0*/  BSYNC.RECONVERGENT B3 ;  /* 0x0000000000037941 */ /* 0x000fea0003800200 */
.L_x_10214:
        /* <DEDUP_REMOVED lines=14> */
.L_x_10217:
[----:B------:R-:W-:Y:S05]  /*87c0*/  BSYNC.RECONVERGENT B3 ;  /* 0x0000000000037941 */ /* 0x000fea0003800200 */
.L_x_10216:
        /* <DEDUP_REMOVED lines=14> */
.L_x_10219:
[----:B------:R-:W-:Y:S05]  /*88b0*/  BSYNC.RECONVERGENT B3 ;  /* 0x0000000000037941 */ /* 0x000fea0003800200 */
.L_x_10218:
        /* <DEDUP_REMOVED lines=14> */
.L_x_10221:
[----:B------:R-:W-:Y:S05]  /*89a0*/  BSYNC.RECONVERGENT B3 ;  /* 0x0000000000037941 */ /* 0x000fea0003800200 */
.L_x_10220:
        /* <DEDUP_REMOVED lines=14> */
.L_x_10223:
[----:B------:R-:W-:Y:S05]  /*8a90*/  BSYNC.RECONVERGENT B3 ;  /* 0x0000000000037941 */ /* 0x000fea0003800200 */
.L_x_10222:
        /* <DEDUP_REMOVED lines=14> */
.L_x_10225:
[----:B------:R-:W-:Y:S05]  /*8b80*/  BSYNC.RECONVERGENT B3 ;  /* 0x0000000000037941 */ /* 0x000fea0003800200 */
.L_x_10224:
        /* <DEDUP_REMOVED lines=14> */
.L_x_10227:
[----:B------:R-:W-:Y:S05]  /*8c70*/  BSYNC.RECONVERGENT B3 ;  /* 0x0000000000037941 */ /* 0x000fea0003800200 */
.L_x_10226:
        /* <DEDUP_REMOVED lines=14> */
.L_x_10229:
[----:B------:R-:W-:Y:S05]  /*8d60*/  BSYNC.RECONVERGENT B3 ;  /* 0x0000000000037941 */ /* 0x000fea0003800200 */
.L_x_10228:
        /* <DEDUP_REMOVED lines=14> */
.L_x_10231:
[----:B------:R-:W-:Y:S05]  /*8e50*/  BSYNC.RECONVERGENT B3 ;  /* 0x0000000000037941 */ /* 0x000fea0003800200 */
.L_x_10230:
        /* <DEDUP_REMOVED lines=14> */
.L_x_10233:
[----:B------:R-:W-:Y:S05]  /*8f40*/  BSYNC.RECONVERGENT B3 ;  /* 0x0000000000037941 */ /* 0x000fea0003800200 */
.L_x_10232:
        /* <DEDUP_REMOVED lines=14> */
.L_x_10235:
[----:B------:R-:W-:Y:S05]  /*9030*/  BSYNC.RECONVERGENT B3 ;  /* 0x0000000000037941 */ /* 0x000fea0003800200 */
.L_x_10234:
        /* <DEDUP_REMOVED lines=14> */
.L_x_10237:
[----:B------:R-:W-:Y:S05]  /*9120*/  BSYNC.RECONVERGENT B3 ;  /* 0x0000000000037941 */ /* 0x000fea0003800200 */
.L_x_10236:
        /* <DEDUP_REMOVED lines=14> */
.L_x_10239:
[----:B------:R-:W-:Y:S05]  /*9210*/  BSYNC.RECONVERGENT B3 ;  /* 0x0000000000037941 */ /* 0x000fea0003800200 */
.L_x_10238:
        /* <DEDUP_REMOVED lines=14> */
.L_x_10241:
[----:B------:R-:W-:Y:S05]  /*9300*/  BSYNC.RECONVERGENT B3 ;  /* 0x0000000000037941 */ /* 0x000fea0003800200 */
.L_x_10240:
        /* <DEDUP_REMOVED lines=14> */
.L_x_10243:
[----:B------:R-:W-:Y:S05]  /*93f0*/  BSYNC.RECONVERGENT B3 ;  /* 0x0000000000037941 */ /* 0x000fea0003800200 */
.L_x_10242:
        /* <DEDUP_REMOVED lines=14> */
.L_x_10245:
[----:B------:R-:W-:Y:S05]  /*94e0*/  BSYNC.RECONVERGENT B3 ;  /* 0x0000000000037941 */ /* 0x000fea0003800200 */
.L_x_10244:
        /* <DEDUP_REMOVED lines=14> */
.L_x_10247:
[----:B------:R-:W-:Y:S05]  /*95d0*/  BSYNC.RECONVERGENT B3 ;  /* 0x0000000000037941 */ /* 0x000fea0003800200 */
.L_x_10246:
        /* <DEDUP_REMOVED lines=14> */
.L_x_10249:
[----:B------:R-:W-:Y:S05]  /*96c0*/  BSYNC.RECONVERGENT B3 ;  /* 0x0000000000037941 */ /* 0x000fea0003800200 */
.L_x_10248:
        /* <DEDUP_REMOVED lines=14> */
.L_x_10251:
[----:B------:R-:W-:Y:S05]  /*97b0*/  BSYNC.RECONVERGENT B3 ;  /* 0x0000000000037941 */ /* 0x000fea0003800200 */
.L_x_10250:
        /* <DEDUP_REMOVED lines=14> */
.L_x_10253:
[----:B------:R-:W-:Y:S05]  /*98a0*/  BSYNC.RECONVERGENT B3 ;  /* 0x0000000000037941 */ /* 0x000fea0003800200 */
.L_x_10252:
        /* <DEDUP_REMOVED lines=14> */
.L_x_10255:
[----:B------:R-:W-:Y:S05]  /*9990*/  BSYNC.RECONVERGENT B3 ;  /* 0x0000000000037941 */ /* 0x000fea0003800200 */
.L_x_10254:
        /* <DEDUP_REMOVED lines=14> */
.L_x_10257:
[----:B------:R-:W-:Y:S05]  /*9a80*/  BSYNC.RECONVERGENT B3 ;  /* 0x0000000000037941 */ /* 0x000fea0003800200 */
.L_x_10256:
        /* <DEDUP_REMOVED lines=14> */
.L_x_10259:
[----:B------:R-:W-:Y:S05]  /*9b70*/  BSYNC.RECONVERGENT B3 ;  /* 0x0000000000037941 */ /* 0x000fea0003800200 */
.L_x_10258:
        /* <DEDUP_REMOVED lines=14> */
.L_x_10261:
[----:B------:R-:W-:Y:S05]  /*9c60*/  BSYNC.RECONVERGENT B3 ;  /* 0x0000000000037941 */ /* 0x000fea0003800200 */
.L_x_10260:
        /* <DEDUP_REMOVED lines=14> */
.L_x_10263:
[----:B------:R-:W-:Y:S05]  /*9d50*/  BSYNC.RECONVERGENT B3 ;  /* 0x0000000000037941 */ /* 0x000fea0003800200 */
.L_x_10262:
        /* <DEDUP_REMOVED lines=14> */
.L_x_10265:
[----:B------:R-:W-:Y:S05]  /*9e40*/  BSYNC.RECONVERGENT B3 ;  /* 0x0000000000037941 */ /* 0x000fea0003800200 */
.L_x_10264:
        /* <DEDUP_REMOVED lines=13> */
.L_x_10267:
[----:B------:R-:W-:Y:S05]  /*9f20*/  BSYNC.RECONVERGENT B3 ;  /* 0x0000000000037941 */ /* 0x000fea0003800200 */
.L_x_10266:
[----:B------:R-:W-:Y:S01]  /*9f30*/  HFMA2 R13, -RZ, RZ, 0, 0 ;  /* 0x00000000ff0d7431 */ /* 0x000fe200000001ff */
[----:B------:R-:W-:Y:S01]  /*9f40*/  MOV R12, R46 ;  /* 0x0000002e000c7202 */ /* 0x000fe20000000f00 */
[----:B------:R-:W-:Y:S01]  /*9f50*/  IMAD R40, R47, UR42, RZ ;  /* 0x0000002a2f287c24 */ /* 0x000fe2000f8e02ff */
[C---:B------:R-:W-:Y:S02]  /*9f60*/  R2UR UR4, R38.reuse ;  /* 0x00000000260472ca */ /* 0x040fe400000e0000 */
        /* <DEDUP_REMOVED lines=68> */
.L_x_10202:
[----:B------:R-:W-:Y:S05]  /*a3b0*/  EXIT ;  /* 0x000000000000794d */ /* 0x000fea0003800000 */
.L_x_10203:
[----:B------:R-:W-:Y:S01]  /*a3c0*/  HFMA2 R11, -RZ, RZ, 0, 1.847743988037109375e-06 ;  /* 0x0000001fff0b7431 */ /* 0x000fe200000001ff */
[----:B------:R-:W-:Y:S01]  /*a3d0*/  BSSY B1, `(.L_x_10269) ;  /* 0x0000006000017945 */ /* 0x000fe20003800000 */
[----:B------:R-:W-:Y:S01]  /*a3e0*/  MOV R12, 0x10 ;  /* 0x00000010000c7802 */ /* 0x000fe20000000f00 */
[----:B------:R-:W-:-:S07]  /*a3f0*/  IMAD.MOV.U32 R15, RZ, RZ, -0x1 ;  /* 0xffffffffff0f7424 */ /* 0x000fce00078e00ff */
[----:B------:R-:W-:Y:S05]  /*a400*/  WARPSYNC.COLLECTIVE R15, `(.L_x_10270) ;  /* 0x000000000f087348 */ /* 0x000fea0003c00000 */
[----:B------:R0:W1:Y:S02]  /*a410*/  SHFL.BFLY P6, R14, R13, R12, R11 ;  /* 0x0c00000c0d0e7389 */ /* 0x00006400000c000b */
[----:B01----:R-:W-:Y:S05]  /*a420*/  ENDCOLLECTIVE ;  /* 0x000000000000791b */ /* 0x003fea0003800000 */
.L_x_10270:
[----:B------:R-:W-:Y:S05]  /*a430*/  BSYNC B1 ;  /* 0x0000000000017941 */ /* 0x000fea0003800000 */
.L_x_10269:
[----:B------:R-:W-:Y:S01]  /*a440*/  HFMA2 R11, -RZ, RZ, 0, 1.847743988037109375e-06 ;  /* 0x0000001fff0b7431 */ /* 0x000fe200000001ff */
[----:B------:R-:W-:Y:S01]  /*a450*/  FMNMX R13, R13, R14, !PT ;  /* 0x0000000e0d0d7209 */ /* 0x000fe20007800000 */
[----:B------:R-:W-:Y:S01]  /*a460*/  IMAD.MOV.U32 R15, RZ, RZ, -0x1 ;  /* 0xffffffffff0f7424 */ /* 0x000fe200078e00ff */
[----:B------:R-:W-:-:S07]  /*a470*/  MOV R12, 0x8 ;  /* 0x00000008000c7802 */ /* 0x000fce0000000f00 */
[----:B------:R-:W-:Y:S05]  /*a480*/  WARPSYNC.COLLECTIVE R15, `(.L_x_10271) ;  /* 0x000000000f087348 */ /* 0x000fea0003c00000 */
[----:B------:R0:W1:Y:S02]  /*a490*/  SHFL.BFLY P6, R14, R13, R12, R11 ;  /* 0x0c00000c0d0e7389 */ /* 0x00006400000c000b */
[----:B01----:R-:W-:Y:S05]  /*a4a0*/  ENDCOLLECTIVE ;  /* 0x000000000000791b */ /* 0x003fea0003800000 */
.L_x_10271:
[----:B------:R-:W-:Y:S01]  /*a4b0*/  HFMA2 R12, -RZ, RZ, 0, 2.384185791015625e-07 ;  /* 0x00000004ff0c7431 */ /* 0x000fe200000001ff */
[----:B------:R-:W-:-:S04]  /*a4c0*/  FMNMX R0, R13, R14, !PT ;  /* 0x0000000e0d007209 */ /* 0x000fc80007800000 */
[----:B------:R-:W-:-:S07]  /*a4d0*/  MOV R13, R0 ;  /* 0x00000000000d7202 */ /* 0x000fce0000000f00 */
[----:B------:R-:W-:Y:S05]  /*a4e0*/  WARPSYNC.COLLECTIVE R15, `(.L_x_10272) ;  /* 0x000000000f087348 */ /* 0x000fea0003c00000 */
[----:B------:R0:W1:Y:S02]  /*a4f0*/  SHFL.BFLY P6, R14, R13, R12, R11 ;  /* 0x0c00000c0d0e7389 */ /* 0x00006400000c000b */
[----:B01----:R-:W-:Y:S05]  /*a500*/  ENDCOLLECTIVE ;  /* 0x000000000000791b */ /* 0x003fea0003800000 */
.L_x_10272:
[----:B------:R-:W-:Y:S02]  /*a510*/  MOV R12, 0x2 ;  /* 0x00000002000c7802 */ /* 0x000fe40000000f00 */
[----:B------:R-:W-:-:S05]  /*a520*/  FMNMX R2, R0, R14, !PT ;  /* 0x0000000e00027209 */ /* 0x000fca0007800000 */
[----:B------:R-:W-:-:S07]  /*a530*/  IMAD.MOV.U32 R13, RZ, RZ, R2 ;  /* 0x000000ffff0d7224 */ /* 0x000fce00078e0002 */
[----:B------:R-:W-:Y:S05]  /*a540*/  WARPSYNC.COLLECTIVE R15, `(.L_x_10273) ;  /* 0x000000000f087348 */ /* 0x000fea0003c00000 */
[----:B------:R0:W1:Y:S02]  /*a550*/  SHFL.BFLY P6, R14, R13, R12, R11 ;  /* 0x0c00000c0d0e7389 */ /* 0x00006400000c000b */
[----:B01----:R-:W-:Y:S05]  /*a560*/  ENDCOLLECTIVE ;  /* 0x000000000000791b */ /* 0x003fea0003800000 */
.L_x_10273:
[----:B------:R-:W-:Y:S01]  /*a570*/  IMAD.MOV.U32 R12, RZ, RZ, 0x1 ;  /* 0x00000001ff0c7424 */ /* 0x000fe200078e00ff */
[----:B------:R-:W-:-:S04]  /*a580*/  FMNMX R3, R2, R14, !PT ;  /* 0x0000000e02037209 */ /* 0x000fc80007800000 */
[----:B------:R-:W-:-:S07]  /*a590*/  MOV R13, R3 ;  /* 0x00000003000d7202 */ /* 0x000fce0000000f00 */
[----:B------:R-:W-:Y:S05]  /*a5a0*/  WARPSYNC.COLLECTIVE R15, `(.L_x_10274) ;  /* 0x000000000f087348 */ /* 0x000fea0003c00000 */
[----:B------:R0:W1:Y:S02]  /*a5b0*/  SHFL.BFLY P6, R14, R13, R12, R11 ;  /* 0x0c00000c0d0e7389 */ /* 0x00006400000c000b */
[----:B01----:R-:W-:Y:S05]  /*a5c0*/  ENDCOLLECTIVE ;  /* 0x000000000000791b */ /* 0x003fea0003800000 */
.L_x_10274:
[----:B------:R-:W-:Y:S01]  /*a5d0*/  HFMA2 R15, -RZ, RZ, 0.96630859375, -0.0022525787353515625 ;  /* 0x3bbb989dff0f7431 */ /* 0x000fe200000001ff */
        /* <DEDUP_REMOVED lines=48> */
[----:B------:R-:W-:-:S04]  /*a8e0*/  FFMA.RM R17, R17, R14, 12582913 ;  /* 0x4b40000111117423 */ /* 0x000fc8000000400e */
[----:B------:R-:W-:Y:S01]  /*a8f0*/  FADD R2, R17, -12583039 ;  /* 0xcb40007f11027421 */ /* 0x000fe20000000000 */
[----:B-1----:R-:W-:Y:S01]  /*a900*/  FMUL R3, R3, R0 ;  /* 0x0000000003037220 */ /* 0x002fe20000400000 */
[----:B------:R-:W-:Y:S02]  /*a910*/  SHF.L.U32 R0, R19, 0x17, RZ ;  /* 0x0000001713007819 */ /* 0x000fe400000006ff */
[----:B------:R-:W-:-:S04]  /*a920*/  FFMA R2, R9, 1.4426950216293334961, -R2 ;  /* 0x3fb8aa3b09027823 */ /* 0x000fc80000000802 */
[----:B------:R-:W-:Y:S01]  /*a930*/  FFMA R9, R9, 1.925963033500011079e-08, R2 ;  /* 0x32a5706009097823 */ /* 0x000fe20000000002 */
[----:B------:R-:W-:Y:S01]  /*a940*/  SHF.L.U32 R2, R17, 0x17, RZ ;  /* 0x0000001711027819 */ /* 0x000fe200000006ff */
[----:B------:R-:W-:Y:S01]  /*a950*/  FFMA.SAT R17, R4, R15, 0.5 ;  /* 0x3f00000004117423 */ /* 0x000fe2000000200f */
[----:B--2---:R-:W-:-:S03]  /*a960*/  FMUL R0, R0, R21 ;  /* 0x0000001500007220 */ /* 0x004fc60000400000 */
[----:B------:R-:W0:Y:S01]  /*a970*/  MUFU.EX2 R9, R9 ;  /* 0x0000000900097308 */ /* 0x000e220000000800 */
[----:B------:R-:W-:-:S04]  /*a980*/  FFMA.RM R17, R17, R14, 12582913 ;  /* 0x4b40000111117423 */ /* 0x000fc8000000400e */
[----:B------:R-:W-:-:S04]  /*a990*/  FADD R19, R17, -12583039 ;  /* 0xcb40007f11137421 */ /* 0x000fc80000000000 */
[----:B------:R-:W-:-:S04]  /*a9a0*/  FFMA R19, R4, 1.4426950216293334961, -R19 ;  /* 0x3fb8aa3b04137823 */ /* 0x000fc80000000813 */
[----:B------:R-:W-:Y:S01]  /*a9b0*/  FFMA R19, R4, 1.925963033500011079e-08, R19 ;  /* 0x32a5706004137823 */ /* 0x000fe20000000013 */
[----:B------:R-:W-:Y:S02]  /*a9c0*/  IMAD.SHL.U32 R4, R17, 0x800000, RZ ;  /* 0x0080000011047824 */ /* 0x000fe400078e00ff */
[----:B0-----:R-:W-:Y:S01]  /*a9d0*/  FMUL R2, R2, R9 ;  /* 0x0000000902027220 */ /* 0x001fe20000400000 */
[----:B------:R-:W-:Y:S02]  /*a9e0*/  FFMA.SAT R9, R5, R15, 0.5 ;  /* 0x3f00000005097423 */ /* 0x000fe4000000200f */
[----:B------:R-:W0:Y:S02]  /*a9f0*/  MUFU.EX2 R19, R19 ;  /* 0x0000001300137308 */ /* 0x000e240000000800 */
        /* <DEDUP_REMOVED lines=148> */
[----:B------:R-:W-:-:S04]  /*b340*/  FADD R28, R31, -12583039 ;  /* 0xcb40007f1f1c7421 */ /* 0x000fc80000000000 */
[----:B------:R-:W-:-:S04]  /*b350*/  FFMA R28, R11, 1.4426950216293334961, -R28 ;  /* 0x3fb8aa3b0b1c7823 */ /* 0x000fc8000000081c */
[----:B------:R-:W-:Y:S01]  /*b360*/  FFMA R11, R11, 1.925963033500011079e-08, R28 ;  /* 0x32a570600b0b7823 */ /* 0x000fe2000000001c */
[----:B------:R-:W-:Y:S01]  /*b370*/  SHF.L.U32 R28, R31, 0x17, RZ ;  /* 0x000000171f1c7819 */ /* 0x000fe200000006ff */
[C---:B------:R-:W-:Y:S01]  /*b380*/  FADD R31, R29.reuse, -12583039 ;  /* 0xcb40007f1d1f7421 */ /* 0x040fe20000000000 */
[----:B------:R-:W-:-:S03]  /*b390*/  SHF.L.U32 R29, R29, 0x17, RZ ;  /* 0x000000171d1d7819 */ /* 0x000fc600000006ff */
[----:B------:R-:W0:Y:S01]  /*b3a0*/  MUFU.EX2 R11, R11 ;  /* 0x0000000b000b7308 */ /* 0x000e220000000800 */
[----:B------:R-:W-:-:S04]  /*b3b0*/  FFMA R31, R12, 1.4426950216293334961, -R31 ;  /* 0x3fb8aa3b0c1f7823 */ /* 0x000fc8000000081f */
[----:B------:R-:W-:-:S04]  /*b3c0*/  FFMA R31, R12, 1.925963033500011079e-08, R31 ;  /* 0x32a570600c1f7823 */ /* 0x000fc8000000001f */
[----:B------:R-:W1:Y:S01]  /*b3d0*/  MUFU.EX2 R12, R31 ;  /* 0x0000001f000c7308 */ /* 0x000e620000000800 */
        /* <DEDUP_REMOVED lines=60> */
[----:B------:R-:W-:-:S04]  /*b7a0*/  FFMA R15, R80, 1.925963033500011079e-08, R15 ;  /* 0x32a57060500f7823 */ /* 0x000fc8000000000f */
[----:B------:R0:W1:Y:S02]  /*b7b0*/  MUFU.EX2 R36, R15 ;  /* 0x0000000f00247308 */ /* 0x0000640000000800 */
[----:B0-----:R-:W-:Y:S01]  /*b7c0*/  MOV R15, 0xffffffff ;  /* 0xffffffff000f7802 */ /* 0x001fe20000000f00 */
[----:B-1----:R-:W-:Y:S01]  /*b7d0*/  FMUL R36, R11, R36 ;  /* 0x000000240b247220 */ /* 0x002fe20000400000 */
        /* <DEDUP_REMOVED lines=40> */
.L_x_10275:
[----:B------:R-:W-:Y:S02]  /*ba60*/  IMAD.MOV.U32 R12, RZ, RZ, 0x8 ;  /* 0x00000008ff0c7424 */ /* 0x000fe400078e00ff */
[----:B------:R-:W-:-:S05]  /*ba70*/  FADD R40, R13, R14 ;  /* 0x0000000e0d287221 */ /* 0x000fca0000000000 */
[----:B------:R-:W-:-:S07]  /*ba80*/  MOV R13, R40 ;  /* 0x00000028000d7202 */ /* 0x000fce0000000f00 */
[----:B------:R-:W-:Y:S05]  /*ba90*/  WARPSYNC.COLLECTIVE R15, `(.L_x_10276) ;  /* 0x000000000f087348 */ /* 0x000fea0003c00000 */
[----:B------:R0:W1:Y:S02]  /*baa0*/  SHFL.BFLY P6, R14, R13, R12, R11 ;  /* 0x0c00000c0d0e7389 */ /* 0x00006400000c000b */
[----:B01----:R-:W-:Y:S05]  /*bab0*/  ENDCOLLECTIVE ;  /* 0x000000000000791b */ /* 0x003fea0003800000 */
.L_x_10276:
[----:B------:R-:W-:Y:S02]  /*bac0*/  HFMA2 R12, -RZ, RZ, 0, 2.384185791015625e-07 ;  /* 0x00000004ff0c7431 */ /* 0x000fe400000001ff */
[----:B------:R-:W-:-:S05]  /*bad0*/  FADD R41, R40, R14 ;  /* 0x0000000e28297221 */ /* 0x000fca0000000000 */
[----:B------:R-:W-:-:S07]  /*bae0*/  MOV R13, R41 ;  /* 0x00000029000d7202 */ /* 0x000fce0000000f00 */
[----:B------:R-:W-:Y:S05]  /*baf0*/  WARPSYNC.COLLECTIVE R15, `(.L_x_10277) ;  /* 0x000000000f087348 */ /* 0x000fea0003c00000 */
[----:B------:R0:W1:Y:S02]  /*bb00*/  SHFL.BFLY P6, R14, R13, R12, R11 ;  /* 0x0c00000c0d0e7389 */ /* 0x00006400000c000b */
[----:B01----:R-:W-:Y:S05]  /*bb10*/  ENDCOLLECTIVE ;  /* 0x000000000000791b */ /* 0x003fea0003800000 */
.L_x_10277:
[----:B------:R-:W-:Y:S01]  /*bb20*/  MOV R12, 0x2 ;  /* 0x00000002000c7802 */ /* 0x000fe20000000f00 */
[----:B------:R-:W-:-:S04]  /*bb30*/  FADD R42, R41, R14 ;  /* 0x0000000e292a7221 */ /* 0x000fc80000000000 */
[----:B------:R-:W-:-:S07]  /*bb40*/  IMAD.MOV.U32 R13, RZ, RZ, R42 ;  /* 0x000000ffff0d7224 */ /* 0x000fce00078e002a */
[----:B------:R-:W-:Y:S05]  /*bb50*/  WARPSYNC.COLLECTIVE R15, `(.L_x_10278) ;  /* 0x000000000f087348 */ /* 0x000fea0003c00000 */
[----:B------:R0:W1:Y:S02]  /*bb60*/  SHFL.BFLY P6, R14, R13, R12, R11 ;  /* 0x0c00000c0d0e7389 */ /* 0x00006400000c000b */
[----:B01----:R-:W-:Y:S05]  /*bb70*/  ENDCOLLECTIVE ;  /* 0x000000000000791b */ /* 0x003fea0003800000 */
.L_x_10278:
[----:B------:R-:W-:Y:S02]  /*bb80*/  IMAD.MOV.U32 R12, RZ, RZ, 0x1 ;  /* 0x00000001ff0c7424 */ /* 0x000fe400078e00ff */
[----:B------:R-:W-:-:S05]  /*bb90*/  FADD R43, R42, R14 ;  /* 0x0000000e2a2b7221 */ /* 0x000fca0000000000 */
[----:B------:R-:W-:-:S07]  /*bba0*/  MOV R13, R43 ;  /* 0x0000002b000d7202 */ /* 0x000fce0000000f00 */
[----:B------:R-:W-:Y:S05]  /*bbb0*/  WARPSYNC.COLLECTIVE R15, `(.L_x_10279) ;  /* 0x000000000f087348 */ /* 0x000fea0003c00000 */
[----:B------:R0:W1:Y:S02]  /*bbc0*/  SHFL.BFLY P6, R14, R13, R12, R11 ;  /* 0x0c00000c0d0e7389 */ /* 0x00006400000c000b */
[----:B01----:R-:W-:Y:S05]  /*bbd0*/  ENDCOLLECTIVE ;  /* 0x000000000000791b */ /* 0x003fea0003800000 */
.L_x_10279:
[----:B------:R-:W-:Y:S05]  /*bbe0*/  BRA `(.L_x_10280) ;  /* 0xffffffc400547947 */ /* 0x000fea000383ffff */
        .weak           $__internal_164_$__cuda_sm3x_div_rn_noftz_f32_slowpath
        .type           $__internal_164_$__cuda_sm3x_div_rn_noftz_f32_slowpath,@function
        .size           $__internal_164_$__cuda_sm3x_div_rn_noftz_f32_slowpath,(.L_x_37541 - $__internal_164_$__cuda_sm3x_div_rn_noftz_f32_slowpath)
$__internal_164_$__cuda_sm3x_div_rn_noftz_f32_slowpath:
        /* <DEDUP_REMOVED lines=34> */
.L_x_10282:
[----:B------:R-:W-:Y:S01]  /*be10*/  LEA R41, R51, 0xc0800000, 0x17 ;  /* 0xc080000033297811 */ /* 0x000fe200078eb8ff */
[----:B------:R-:W-:Y:S03]  /*be20*/  BSSY.RECONVERGENT B2, `(.L_x_10287) ;  /* 0x0000036000027945 */ /* 0x000fe60003800200 */
[----:B------:R-:W-:Y:S02]  /*be30*/  IADD3 R41, PT, PT, -R41, R12, RZ ;  /* 0x0000000c29297210 */ /* 0x000fe40007ffe1ff */
[----:B------:R-:W-:Y:S02]  /*be40*/  IADD3 R12, PT, PT, R49, -0x7f, RZ ;  /* 0xffffff81310c7810 */ /* 0x000fe40007ffe0ff */
[----:B------:R-:W0:Y:S01]  /*be50*/  MUFU.RCP R42, R41 ;  /* 0x00000029002a7308 */ /* 0x000e220000001000 */
[----:B------:R-:W-:Y:S02]  /*be60*/  FADD.FTZ R48, -R41, -RZ ;  /* 0x800000ff29307221 */ /* 0x000fe40000010100 */
[----:B------:R-:W-:-:S02]  /*be70*/  IMAD R3, R12, -0x800000, R3 ;  /* 0xff8000000c037824 */ /* 0x000fc400078e0203 */
        /* <DEDUP_REMOVED lines=44> */
.L_x_10289:
[----:B------:R-:W-:-:S04]  /*c140*/  LOP3.LUT R3, R3, 0x80000000, RZ, 0xc0, !PT ;  /* 0x8000000003037812 */ /* 0x000fc800078ec0ff */
[----:B------:R-:W-:Y:S01]  /*c150*/  LOP3.LUT R3, R3, 0x7f800000, RZ, 0xfc, !PT ;  /* 0x7f80000003037812 */ /* 0x000fe200078efcff */
[----:B------:R-:W-:Y:S06]  /*c160*/  BRA `(.L_x_10290) ;  /* 0x0000000000047947 */ /* 0x000fec0003800000 */
.L_x_10288:
[----:B------:R-:W-:-:S07]  /*c170*/  IMAD R3, R42, 0x800000, R3 ;  /* 0x008000002a037824 */ /* 0x000fce00078e0203 */
.L_x_10290:
[----:B------:R-:W-:Y:S05]  /*c180*/  BSYNC.RECONVERGENT B2 ;  /* 0x0000000000027941 */ /* 0x000fea0003800200 */
.L_x_10287:
[----:B------:R-:W-:Y:S05]  /*c190*/  BRA `(.L_x_10291) ;  /* 0x0000000000207947 */ /* 0x000fea0003800000 */
.L_x_10286:
[----:B------:R-:W-:-:S04]  /*c1a0*/  LOP3.LUT R3, R12, 0x80000000, R3, 0x48, !PT ;  /* 0x800000000c037812 */ /* 0x000fc800078e4803 */
[----:B------:R-:W-:Y:S01]  /*c1b0*/  LOP3.LUT R3, R3, 0x7f800000, RZ, 0xfc, !PT ;  /* 0x7f80000003037812 */ /* 0x000fe200078efcff */
[----:B------:R-:W-:Y:S06]  /*c1c0*/  BRA `(.L_x_10291) ;  /* 0x0000000000147947 */ /* 0x000fec0003800000 */
.L_x_10285:
[----:B------:R-:W-:Y:S01]  /*c1d0*/  LOP3.LUT R3, R12, 0x80000000, R3, 0x48, !PT ;  /* 0x800000000c037812 */ /* 0x000fe200078e4803 */
[----:B------:R-:W-:Y:S06]  /*c1e0*/  BRA `(.L_x_10291) ;  /* 0x00000000000c7947 */ /* 0x000fec0003800000 */
.L_x_10284:
[----:B------:R-:W0:Y:S01]  /*c1f0*/  MUFU.RSQ R3, -QNAN ;  /* 0xffc0000000037908 */ /* 0x000e220000001400 */
[----:B------:R-:W-:Y:S05]  /*c200*/  BRA `(.L_x_10291) ;  /* 0x0000000000047947 */ /* 0x000fea0003800000 */
.L_x_10283:
[----:B------:R-:W-:-:S07]  /*c210*/  FADD.FTZ R3, R3, R12 ;  /* 0x0000000c03037221 */ /* 0x000fce0000010000 */
.L_x_10291:
[----:B------:R-:W-:Y:S05]  /*c220*/  BSYNC.RECONVERGENT B1 ;  /* 0x0000000000017941 */ /* 0x000fea0003800200 */
.L_x_10281:
[----:B------:R-:W-:Y:S01]  /*c230*/  HFMA2 R13, -RZ, RZ, 0, 0 ;  /* 0x00000000ff0d7431 */ /* 0x000fe200000001ff */
[----:B------:R-:W-:-:S04]  /*c240*/  MOV R12, R40 ;  /* 0x00000028000c7202 */ /* 0x000fc80000000f00 */
[----:B0-----:R-:W-:Y:S05]  /*c250*/  RET.REL.NODEC R12 `(_Z15SoftmaxWarpImplI22BroadcastScaleMaskLoadIffbLm3EiE11DirectStoreIffEfLi1ELi32ELi32ELi1ELb0EL9Algorithm0EEvT_T0_ll) ;  /* 0xffffff3c0c687950 */ /* 0x001fea0003c3ffff */
.L_x_10292:
        /* <DEDUP_REMOVED lines=10> */
.L_x_37541:


//--------------------- .text._Z15SoftmaxWarpImplI22BroadcastScaleMaskLoadIffbLm3EiE11DirectStoreIffEfLi1ELi31ELi32ELi1ELb1EL9Algorithm0EEvT_T0_ll --------------------------
	.section	.text._Z15SoftmaxWarpImplI22BroadcastScaleMaskLoadIffbLm3EiE11DirectStoreIffEfLi1ELi31ELi32ELi1ELb1EL9Algorithm0EEvT_T0_ll,"ax",@progbits
	.align	128
        .global         _Z15SoftmaxWarpImplI22BroadcastScaleMaskLoadIffbLm3EiE11DirectStoreIffEfLi1ELi31ELi32ELi1ELb1EL9Algorithm0EEvT_T0_ll
        .type           _Z15SoftmaxWarpImplI22BroadcastScaleMaskLoadIffbLm3EiE11DirectStoreIffEfLi1ELi31ELi32ELi1ELb1EL9Algorithm0EEvT_T0_ll,@function
        .size           _Z15SoftmaxWarpImplI22BroadcastScaleMaskLoadIffbLm3EiE11DirectStoreIffEfLi1ELi31ELi32ELi1ELb1EL9Algorithm0EEvT_T0_ll,(.L_x_37542 - _Z15SoftmaxWarpImplI22BroadcastScaleMaskLoadIffbLm3EiE11DirectStoreIffEfLi1ELi31ELi32ELi1ELb1EL9Algorithm0EEvT_T0_ll)
        .other          _Z15SoftmaxWarpImplI22BroadcastScaleMaskLoadIffbLm3EiE11DirectStoreIffEfLi1ELi31ELi32ELi1ELb1EL9Algorithm0EEvT_T0_ll,@"STO_CUDA_ENTRY STV_DEFAULT"
_Z15SoftmaxWarpImplI22BroadcastScaleMaskLoadIffbLm3EiE11DirectStoreIffEfLi1ELi31ELi32ELi1ELb1EL9Algorithm0EEvT_T0_ll:
.text._Z15SoftmaxWarpImplI22BroadcastScaleMaskLoadIffbLm3EiE11DirectStoreIffEfLi1ELi31ELi32ELi1ELb1EL9Algorithm0EEvT_T0_ll:
        /* <DEDUP_REMOVED lines=29> */
.L_x_10293:
        /* <DEDUP_REMOVED lines=42> */
.L_x_10420:
[----:B0-----:R-:W0:Y:S01]  /*0470*/  LDC.64 R2, c[0x0][0x408] ;  /* 0x00010200ff027b82 */ /* 0x001e220000000a00 */
[C---:B------:R-:W-:Y:S01]  /*0480*/  VIADD R15, R38.reuse, 0x20 ;  /* 0x00000020260f7836 */ /* 0x040fe20000000000 */
[C---:B-1----:R-:W-:Y:S01]  /*0490*/  IADD3 R4, PT, PT, R38.reuse, 0x40, RZ ;  /* 0x0000004026047810 */ /* 0x042fe20007ffe0ff */
[----:B------:R-:W-:Y:S01]  /*04a0*/  BSSY.RECONVERGENT B1, `(.L_x_10295) ;  /* 0x0000062000017945 */ /* 0x000fe20003800200 */
[----:B------:R-:W-:Y:S01]  /*04b0*/  IMAD.MOV.U32 R0, RZ, RZ, -0x800000 ;  /* 0xff800000ff007424 */ /* 0x000fe200078e00ff */
[----:B------:R-:W-:Y:S01]  /*04c0*/  MOV R13, 0xff800000 ;  /* 0xff800000000d7802 */ /* 0x000fe20000000f00 */
[----:B------:R-:W-:Y:S01]  /*04d0*/  IMAD.MOV.U32 R6, RZ, RZ, -0x800000 ;  /* 0xff800000ff067424 */ /* 0x000fe200078e00ff */
[-C--:B0-----:R-:W-:Y:S02]  /*04e0*/  ISETP.GE.U32.AND P0, PT, R38, R2.reuse, PT ;  /* 0x000000022600720c */ /* 0x081fe40003f06070 */
[----:B------:R-:W-:Y:S02]  /*04f0*/  ISETP.GE.U32.AND P2, PT, R15, R2, PT ;  /* 0x000000020f00720c */ /* 0x000fe40003f46070 */
[----:B------:R-:W-:-:S02]  /*0500*/  ISETP.GE.AND.EX P0, PT, RZ, R3, PT, P0 ;  /* 0x00000003ff00720c */ /* 0x000fc40003f06300 */
        /* <DEDUP_REMOVED lines=24> */
[----:B------:R-:W-:-:S04]  /*0690*/  IMAD R5, R5, R10, RZ ;  /* 0x0000000a05057224 */ /* 0x000fc800078e02ff */
        /* <DEDUP_REMOVED lines=12> */
[----:B------:R-:W-:Y:S01]  /*0760*/  ISETP.GE.AND P4, PT, R5, RZ, PT ;  /* 0x000000ff0500720c */ /* 0x000fe20003f86270 */
[----:B-1----:R-:W-:-:S06]  /*0770*/  VIADD R8, R7, 0xffffffe ;  /* 0x0ffffffe07087836 */ /* 0x002fcc0000000000 */
[----:B------:R-:W-:Y:S02]  /*0780*/  @P5 IADD3 R0, PT, PT, R0, 0x1, RZ ;  /* 0x0000000100005810 */ /* 0x000fe40007ffe0ff */
[----:B------:R-:W-:Y:S01]  /*0790*/  ISETP.NE.AND P5, PT, R11, RZ, PT ;  /* 0x000000ff0b00720c */ /* 0x000fe20003fa5270 */
[----:B------:R1:W3:Y:S02]  /*07a0*/  F2I.FTZ.U32.TRUNC.NTZ R9, R8 ;  /* 0x0000000800097305 */ /* 0x0002e4000021f000 */
[----:B------:R-:W-:-:S04]  /*07b0*/  IMAD.MOV.U32 R10, RZ, RZ, R0 ;  /* 0x000000ffff0a7224 */ /* 0x000fc800078e0000 */
[----:B------:R-:W-:Y:S02]  /*07c0*/  @!P4 IMAD.MOV R10, RZ, RZ, -R10 ;  /* 0x000000ffff0ac224 */ /* 0x000fe400078e0a0a */
[----:B-1----:R-:W-:-:S04]  /*07d0*/  IMAD.MOV.U32 R8, RZ, RZ, RZ ;  /* 0x000000ffff087224 */ /* 0x002fc800078e00ff */
[----:B------:R-:W-:Y:S02]  /*07e0*/  @!P5 LOP3.LUT R10, RZ, R11, RZ, 0x33, !PT ;  /* 0x0000000bff0ad212 */ /* 0x000fe400078e33ff */
[----:B---3--:R-:W-:-:S03]  /*07f0*/  IADD3 R16, PT, PT, RZ, -R9, RZ ;  /* 0x80000009ff107210 */ /* 0x008fc60007ffe0ff */
[----:B------:R-:W-:Y:S02]  /*0800*/  IMAD.MOV R0, RZ, RZ, -R10 ;  /* 0x000000ffff007224 */ /* 0x000fe400078e0a0a */
[----:B------:R-:W-:Y:S02]  /*0810*/  IMAD R5, R16, R13, RZ ;  /* 0x0000000d10057224 */ /* 0x000fe400078e02ff */
[----:B------:R-:W-:Y:S01]  /*0820*/  IMAD R11, R11, R0, R14 ;  /* 0x000000000b0b7224 */ /* 0x000fe200078e020e */
[----:B------:R-:W1:Y:S01]  /*0830*/  LDC.64 R16, c[0x0][0x3a0] ;  /* 0x0000e800ff107b82 */ /* 0x000e620000000a00 */
[----:B------:R-:W-:-:S03]  /*0840*/  IMAD.HI.U32 R8, R9, R5, R8 ;  /* 0x0000000509087227 */ /* 0x000fc600078e0008 */
        /* <DEDUP_REMOVED lines=23> */
[----:B------:R-:W-:Y:S01]  /*09c0*/  IMAD R5, R5, UR48, RZ ;  /* 0x0000003005057c24 */ /* 0x000fe2000f8e02ff */
        /* <DEDUP_REMOVED lines=15> */
.L_x_10296:
[----:B------:R-:W-:Y:S05]  /*0ac0*/  BSYNC.RECONVERGENT B1 ;  /* 0x0000000000017941 */ /* 0x000fea0003800200 */
.L_x_10295:
        /* <DEDUP_REMOVED lines=89> */
.L_x_10298:
[----:B------:R-:W-:Y:S05]  /*1060*/  BSYNC.RECONVERGENT B1 ;  /* 0x0000000000017941 */ /* 0x000fea0003800200 */
.L_x_10297:
[----:B------:R-:W-:Y:S01]  /*1070*/  BSSY.RECONVERGENT B1, `(.L_x_10299) ;  /* 0x0000059000017945 */ /* 0x000fe20003800200 */
[----:B------:R-:W-:-:S03]  /*1080*/  IMAD.MOV.U32 R8, RZ, RZ, -0x800000 ;  /* 0xff800000ff087424 */ /* 0x000fc600078e00ff */
        /* <DEDUP_REMOVED lines=14> */
[----:B-1----:R-:W-:-:S06]  /*1170*/  ISETP.NE.AND P5, PT, R15, RZ, PT ;  /* 0x000000ff0f00720c */ /* 0x002fcc0003fa5270 */
[----:B------:R-:W1:Y:S01]  /*1180*/  LDC.64 R16, c[0x0][0x3a0] ;  /* 0x0000e800ff107b82 */ /* 0x000e620000000a00 */
[----:B---3--:R-:W3:Y:S02]  /*1190*/  MUFU.RCP R7, R7 ;  /* 0x0000000700077308 */ /* 0x008ee40000001000 */
[----:B---3--:R-:W-:-:S06]  /*11a0*/  VIADD R8, R7, 0xffffffe ;  /* 0x0ffffffe07087836 */ /* 0x008fcc0000000000 */
[----:B------:R-:W3:Y:S02]  /*11b0*/  F2I.FTZ.U32.TRUNC.NTZ R5, R8 ;  /* 0x0000000800057305 */ /* 0x000ee4000021f000 */
[----:B---3--:R-:W-:-:S05]  /*11c0*/  IADD3 R11, PT, PT, RZ, -R5, RZ ;  /* 0x80000005ff0b7210 */ /* 0x008fca0007ffe0ff */
[----:B------:R-:W-:-:S04]  /*11d0*/  IMAD R11, R11, R12, RZ ;  /* 0x0000000c0b0b7224 */ /* 0x000fc800078e02ff */
[----:B------:R-:W-:-:S04]  /*11e0*/  IMAD.HI.U32 R4, R5, R11, R4 ;  /* 0x0000000b05047227 */ /* 0x000fc800078e0004 */
[----:B------:R-:W-:Y:S01]  /*11f0*/  IMAD.MOV.U32 R5, RZ, RZ, R14 ;  /* 0x000000ffff057224 */ /* 0x000fe200078e000e */
[----:B------:R-:W-:-:S03]  /*1200*/  IABS R14, R15 ;  /* 0x0000000f000e7213 */ /* 0x000fc60000000000 */
[----:B------:R-:W-:Y:S01]  /*1210*/  IMAD.HI.U32 R4, R4, R5, RZ ;  /* 0x0000000504047227 */ /* 0x000fe200078e00ff */
[----:B------:R-:W3:Y:S04]  /*1220*/  I2F.RP R11, R14 ;  /* 0x0000000e000b7306 */ /* 0x000ee80000209400 */
[----:B------:R-:W-:-:S05]  /*1230*/  IADD3 R8, PT, PT, -R4, RZ, RZ ;  /* 0x000000ff04087210 */ /* 0x000fca0007ffe1ff */
        /* <DEDUP_REMOVED lines=9> */
[----:B---3--:R-:W-:-:S06]  /*12d0*/  VIADD R5, R11, 0xffffffe ;  /* 0x0ffffffe0b057836 */ /* 0x008fcc0000000000 */
[----:B------:R-:W-:Y:S01]  /*12e0*/  @P2 VIADD R4, R4, 0x1 ;  /* 0x0000000104042836 */ /* 0x000fe20000000000 */
[----:B------:R-:W3:Y:S03]  /*12f0*/  F2I.FTZ.U32.TRUNC.NTZ R5, R5 ;  /* 0x0000000500057305 */ /* 0x000ee6000021f000 */
[----:B------:R-:W-:-:S05]  /*1300*/  IMAD.MOV.U32 R7, RZ, RZ, R4 ;  /* 0x000000ffff077224 */ /* 0x000fca00078e0004 */
[----:B------:R-:W-:Y:S02]  /*1310*/  @!P4 IADD3 R7, PT, PT, -R7, RZ, RZ ;  /* 0x000000ff0707c210 */ /* 0x000fe40007ffe1ff */
[----:B------:R-:W-:-:S05]  /*1320*/  @!P3 LOP3.LUT R7, RZ, R10, RZ, 0x33, !PT ;  /* 0x0000000aff07b212 */ /* 0x000fca00078e33ff */
[----:B------:R-:W-:Y:S02]  /*1330*/  IMAD.MOV R4, RZ, RZ, -R7 ;  /* 0x000000ffff047224 */ /* 0x000fe400078e0a07 */
[----:B---3--:R-:W-:Y:S02]  /*1340*/  IMAD.MOV R11, RZ, RZ, -R5 ;  /* 0x000000ffff0b7224 */ /* 0x008fe400078e0a05 */
[----:B------:R-:W-:Y:S02]  /*1350*/  IMAD R10, R10, R4, R9 ;  /* 0x000000040a0a7224 */ /* 0x000fe400078e0209 */
[----:B------:R-:W-:Y:S02]  /*1360*/  HFMA2 R4, -RZ, RZ, 0, 0 ;  /* 0x00000000ff047431 */ /* 0x000fe400000001ff */
[----:B------:R-:W-:Y:S01]  /*1370*/  IMAD R11, R11, R14, RZ ;  /* 0x0000000e0b0b7224 */ /* 0x000fe200078e02ff */
        /* <DEDUP_REMOVED lines=9> */
[----:B--2---:R-:W-:Y:S02]  /*1410*/  ISETP.NE.U32.AND P3, PT, R20, 0x1, PT ;  /* 0x000000011400780c */ /* 0x004fe40003f65070 */
[----:B------:R-:W-:Y:S02]  /*1420*/  ISETP.GE.U32.AND P2, PT, R5, R14, PT ;  /* 0x0000000e0500720c */ /* 0x000fe40003f46070 */
[----:B------:R-:W-:-:S04]  /*1430*/  LOP3.LUT R5, R10, R15, RZ, 0x3c, !PT ;  /* 0x0000000f0a057212 */ /* 0x000fc800078e3cff */
[----:B------:R-:W-:-:S07]  /*1440*/  ISETP.GE.AND P4, PT, R5, RZ, PT ;  /* 0x000000ff0500720c */ /* 0x000fce0003f86270 */
[----:B------:R-:W-:Y:S01]  /*1450*/  @P2 VIADD R4, R4, 0x1 ;  /* 0x0000000104042836 */ /* 0x000fe20000000000 */
[----:B0-----:R-:W-:-:S05]  /*1460*/  ISETP.NE.U32.AND P2, PT, R18, 0x1, PT ;  /* 0x000000011200780c */ /* 0x001fca0003f45070 */
[----:B------:R-:W-:Y:S02]  /*1470*/  @!P4 IADD3 R4, PT, PT, -R4, RZ, RZ ;  /* 0x000000ff0404c210 */ /* 0x000fe40007ffe1ff */
        /* <DEDUP_REMOVED lines=24> */
.L_x_10300:
[----:B------:R-:W-:Y:S05]  /*1600*/  BSYNC.RECONVERGENT B1 ;  /* 0x0000000000017941 */ /* 0x000fea0003800200 */
.L_x_10299:
        /* <DEDUP_REMOVED lines=25> */
[----:B------:R-:W1:Y:S08]  /*17a0*/  F2I.FTZ.U32.TRUNC.NTZ R5, R9 ;  /* 0x0000000900057305 */ /* 0x000e70000021f000 */
[----:B------:R-:W3:Y:S01]  /*17b0*/  I2F.RP R9, R16 ;  /* 0x0000001000097306 */ /* 0x000ee20000209400 */
[----:B-1----:R-:W-:-:S04]  /*17c0*/  IMAD.MOV R15, RZ, RZ, -R5 ;  /* 0x000000ffff0f7224 */ /* 0x002fc800078e0a05 */
[----:B------:R-:W-:-:S04]  /*17d0*/  IMAD R15, R15, R14, RZ ;  /* 0x0000000e0f0f7224 */ /* 0x000fc800078e02ff */
[----:B------:R-:W-:Y:S01]  /*17e0*/  IMAD.HI.U32 R4, R5, R15, R4 ;  /* 0x0000000f05047227 */ /* 0x000fe200078e0004 */
[----:B------:R-:W-:Y:S01]  /*17f0*/  MOV R5, R10 ;  /* 0x0000000a00057202 */ /* 0x000fe20000000f00 */
[----:B---3--:R-:W1:Y:S04]  /*1800*/  MUFU.RCP R9, R9 ;  /* 0x0000000900097308 */ /* 0x008e680000001000 */
[----:B------:R-:W-:-:S04]  /*1810*/  IMAD.HI.U32 R4, R4, R5, RZ ;  /* 0x0000000504047227 */ /* 0x000fc800078e00ff */
[----:B------:R-:W-:-:S04]  /*1820*/  IMAD.MOV R10, RZ, RZ, -R4 ;  /* 0x000000ffff0a7224 */ /* 0x000fc800078e0a04 */
[----:B------:R-:W-:-:S05]  /*1830*/  IMAD R5, R14, R10, R5 ;  /* 0x0000000a0e057224 */ /* 0x000fca00078e0205 */
[----:B------:R-:W-:Y:S02]  /*1840*/  ISETP.GT.U32.AND P6, PT, R14, R5, PT ;  /* 0x000000050e00720c */ /* 0x000fe40003fc4070 */
[----:B-1----:R-:W-:-:S11]  /*1850*/  IADD3 R10, PT, PT, R9, 0xffffffe, RZ ;  /* 0x0ffffffe090a7810 */ /* 0x002fd60007ffe0ff */
[----:B------:R-:W-:Y:S01]  /*1860*/  @!P6 IADD3 R5, PT, PT, R5, -R14, RZ ;  /* 0x8000000e0505e210 */ /* 0x000fe20007ffe0ff */
[----:B------:R-:W-:-:S03]  /*1870*/  @!P6 VIADD R4, R4, 0x1 ;  /* 0x000000010404e836 */ /* 0x000fc60000000000 */
[----:B------:R-:W-:Y:S02]  /*1880*/  ISETP.GE.U32.AND P6, PT, R5, R14, PT ;  /* 0x0000000e0500720c */ /* 0x000fe40003fc6070 */
[----:B------:R-:W-:-:S11]  /*1890*/  LOP3.LUT R5, R11, R12, RZ, 0x3c, !PT ;  /* 0x0000000c0b057212 */ /* 0x000fd600078e3cff */
[----:B------:R-:W-:Y:S01]  /*18a0*/  @P6 VIADD R4, R4, 0x1 ;  /* 0x0000000104046836 */ /* 0x000fe20000000000 */
[----:B------:R-:W-:Y:S02]  /*18b0*/  ISETP.GE.AND P6, PT, R5, RZ, PT ;  /* 0x000000ff0500720c */ /* 0x000fe40003fc6270 */
[----:B------:R-:W1:Y:S01]  /*18c0*/  F2I.FTZ.U32.TRUNC.NTZ R5, R10 ;  /* 0x0000000a00057305 */ /* 0x000e62000021f000 */
[----:B------:R-:W-:-:S10]  /*18d0*/  IMAD.MOV.U32 R7, RZ, RZ, R4 ;  /* 0x000000ffff077224 */ /* 0x000fd400078e0004 */
[----:B------:R-:W-:Y:S01]  /*18e0*/  @!P6 IMAD.MOV R7, RZ, RZ, -R7 ;  /* 0x000000ffff07e224 */ /* 0x000fe200078e0a07 */
[----:B------:R-:W-:Y:S01]  /*18f0*/  ISETP.NE.AND P6, PT, R12, RZ, PT ;  /* 0x000000ff0c00720c */ /* 0x000fe20003fc5270 */
[----:B-1----:R-:W-:-:S04]  /*1900*/  IMAD.MOV R9, RZ, RZ, -R5 ;  /* 0x000000ffff097224 */ /* 0x002fc800078e0a05 */
[----:B------:R-:W-:-:S08]  /*1910*/  IMAD R9, R9, R16, RZ ;  /* 0x0000001009097224 */ /* 0x000fd000078e02ff */
[----:B------:R-:W-:-:S04]  /*1920*/  @!P6 LOP3.LUT R7, RZ, R12, RZ, 0x33, !PT ;  /* 0x0000000cff07e212 */ /* 0x000fc800078e33ff */
[----:B------:R-:W-:-:S05]  /*1930*/  IADD3 R4, PT, PT, -R7, RZ, RZ ;  /* 0x000000ff07047210 */ /* 0x000fca0007ffe1ff */
[----:B------:R-:W-:Y:S02]  /*1940*/  IMAD R12, R12, R4, R11 ;  /* 0x000000040c0c7224 */ /* 0x000fe400078e020b */
[----:B------:R-:W-:-:S03]  /*1950*/  IMAD.MOV.U32 R4, RZ, RZ, RZ ;  /* 0x000000ffff047224 */ /* 0x000fc600078e00ff */
        /* <DEDUP_REMOVED lines=19> */
[----:B------:R-:W-:-:S04]  /*1a90*/  ISETP.NE.AND.EX P6, PT, R21, RZ, PT, P6 ;  /* 0x000000ff1500720c */ /* 0x000fc80003fc5360 */
[----:B------:R-:W-:Y:S02]  /*1aa0*/  SEL R5, R7, RZ, P6 ;  /* 0x000000ff07057207 */ /* 0x000fe40003000000 */
[----:B0-----:R-:W-:-:S03]  /*1ab0*/  ISETP.NE.U32.AND P6, PT, R18, 0x1, PT ;  /* 0x000000011200780c */ /* 0x001fc60003fc5070 */
[----:B------:R-:W-:Y:S01]  /*1ac0*/  IMAD R10, R5, UR48, RZ ;  /* 0x00000030050a7c24 */ /* 0x000fe2000f8e02ff */
[----:B------:R-:W-:Y:S02]  /*1ad0*/  ISETP.NE.AND.EX P6, PT, R19, RZ, PT, P6 ;  /* 0x000000ff1300720c */ /* 0x000fe40003fc5360 */
[----:B------:R-:W-:Y:S02]  /*1ae0*/  SHF.R.S64 R5, RZ, 0x1e, R11 ;  /* 0x0000001eff057819 */ /* 0x000fe4000000100b */
        /* <DEDUP_REMOVED lines=17> */
.L_x_10302:
[----:B------:R-:W-:Y:S05]  /*1c00*/  BSYNC.RECONVERGENT B1 ;  /* 0x0000000000017941 */ /* 0x000fea0003800200 */
.L_x_10301:
        /* <DEDUP_REMOVED lines=20> */
[----:B------:R-:W1:Y:S08]  /*1d50*/  F2I.FTZ.U32.TRUNC.NTZ R5, R9 ;  /* 0x0000000900057305 */ /* 0x000e70000021f000 */
[----:B------:R-:W3:Y:S01]  /*1d60*/  I2F.RP R9, R18 ;  /* 0x0000001200097306 */ /* 0x000ee20000209400 */
[----:B-1----:R-:W-:-:S04]  /*1d70*/  IMAD.MOV R15, RZ, RZ, -R5 ;  /* 0x000000ffff0f7224 */ /* 0x002fc800078e0a05 */
[----:B------:R-:W-:-:S04]  /*1d80*/  IMAD R15, R15, R16, RZ ;  /* 0x000000100f0f7224 */ /* 0x000fc800078e02ff */
[----:B------:R-:W-:Y:S01]  /*1d90*/  IMAD.HI.U32 R4, R5, R15, R4 ;  /* 0x0000000f05047227 */ /* 0x000fe200078e0004 */
[----:B---3--:R-:W1:Y:S03]  /*1da0*/  MUFU.RCP R9, R9 ;  /* 0x0000000900097308 */ /* 0x008e660000001000 */
[----:B------:R-:W-:-:S04]  /*1db0*/  IMAD.MOV.U32 R5, RZ, RZ, R12 ;  /* 0x000000ffff057224 */ /* 0x000fc800078e000c */
[----:B------:R-:W-:-:S04]  /*1dc0*/  IMAD.HI.U32 R4, R4, R5, RZ ;  /* 0x0000000504047227 */ /* 0x000fc800078e00ff */
[----:B------:R-:W-:-:S04]  /*1dd0*/  IMAD.MOV R12, RZ, RZ, -R4 ;  /* 0x000000ffff0c7224 */ /* 0x000fc800078e0a04 */
[----:B------:R-:W-:Y:S02]  /*1de0*/  IMAD R5, R16, R12, R5 ;  /* 0x0000000c10057224 */ /* 0x000fe400078e0205 */
[----:B-1----:R-:W-:-:S03]  /*1df0*/  VIADD R12, R9, 0xffffffe ;  /* 0x0ffffffe090c7836 */ /* 0x002fc60000000000 */
[----:B------:R-:W-:-:S13]  /*1e00*/  ISETP.GT.U32.AND P1, PT, R16, R5, PT ;  /* 0x000000051000720c */ /* 0x000fda0003f24070 */
[----:B------:R-:W-:Y:S01]  /*1e10*/  @!P1 IMAD.IADD R5, R5, 0x1, -R16 ;  /* 0x0000000105059824 */ /* 0x000fe200078e0a10 */
[----:B------:R-:W-:-:S04]  /*1e20*/  @!P1 IADD3 R4, PT, PT, R4, 0x1, RZ ;  /* 0x0000000104049810 */ /* 0x000fc80007ffe0ff */
[----:B------:R-:W-:Y:S02]  /*1e30*/  ISETP.GE.U32.AND P1, PT, R5, R16, PT ;  /* 0x000000100500720c */ /* 0x000fe40003f26070 */
[----:B------:R-:W-:-:S11]  /*1e40*/  LOP3.LUT R5, R11, R14, RZ, 0x3c, !PT ;  /* 0x0000000e0b057212 */ /* 0x000fd600078e3cff */
[----:B------:R-:W-:Y:S01]  /*1e50*/  @P1 VIADD R4, R4, 0x1 ;  /* 0x0000000104041836 */ /* 0x000fe20000000000 */
[----:B------:R-:W-:Y:S02]  /*1e60*/  ISETP.GE.AND P1, PT, R5, RZ, PT ;  /* 0x000000ff0500720c */ /* 0x000fe40003f26270 */
[----:B------:R-:W1:Y:S02]  /*1e70*/  F2I.FTZ.U32.TRUNC.NTZ R5, R12 ;  /* 0x0000000c00057305 */ /* 0x000e64000021f000 */
[----:B------:R-:W-:-:S09]  /*1e80*/  MOV R7, R4 ;  /* 0x0000000400077202 */ /* 0x000fd20000000f00 */
[----:B------:R-:W-:Y:S01]  /*1e90*/  @!P1 IMAD.MOV R7, RZ, RZ, -R7 ;  /* 0x000000ffff079224 */ /* 0x000fe200078e0a07 */
[----:B------:R-:W-:Y:S02]  /*1ea0*/  ISETP.NE.AND P1, PT, R14, RZ, PT ;  /* 0x000000ff0e00720c */ /* 0x000fe40003f25270 */
[----:B-1----:R-:W-:-:S05]  /*1eb0*/  IADD3 R9, PT, PT, RZ, -R5, RZ ;  /* 0x80000005ff097210 */ /* 0x002fca0007ffe0ff */
        /* <DEDUP_REMOVED lines=22> */
[----:B--2---:R-:W-:Y:S02]  /*2020*/  ISETP.NE.U32.AND P1, PT, R22, 0x1, PT ;  /* 0x000000011600780c */ /* 0x004fe40003f25070 */
[----:B------:R-:W-:Y:S02]  /*2030*/  IADD3 R9, PT, PT, -R4, RZ, RZ ;  /* 0x000000ff04097210 */ /* 0x000fe40007ffe1ff */
        /* <DEDUP_REMOVED lines=23> */
.L_x_10304:
[----:B------:R-:W-:Y:S05]  /*21b0*/  BSYNC.RECONVERGENT B1 ;  /* 0x0000000000017941 */ /* 0x000fea0003800200 */
.L_x_10303:
        /* <DEDUP_REMOVED lines=25> */
[----:B-1----:R-:W0:Y:S02]  /*2350*/  MUFU.RCP R9, R9 ;  /* 0x0000000900097308 */ /* 0x002e240000001000 */
[----:B------:R-:W-:-:S04]  /*2360*/  IMAD.HI.U32 R4, R5, R15, R4 ;  /* 0x0000000f05047227 */ /* 0x000fc800078e0004 */
[----:B------:R-:W-:-:S04]  /*2370*/  IMAD.MOV.U32 R5, RZ, RZ, R12 ;  /* 0x000000ffff057224 */ /* 0x000fc800078e000c */
[----:B------:R-:W-:-:S05]  /*2380*/  IMAD.HI.U32 R4, R4, R5, RZ ;  /* 0x0000000504047227 */ /* 0x000fca00078e00ff */
[----:B------:R-:W-:-:S05]  /*2390*/  IADD3 R12, PT, PT, -R4, RZ, RZ ;  /* 0x000000ff040c7210 */ /* 0x000fca0007ffe1ff */
[----:B------:R-:W-:Y:S02]  /*23a0*/  IMAD R5, R18, R12, R5 ;  /* 0x0000000c12057224 */ /* 0x000fe400078e0205 */
[----:B0-----:R-:W-:-:S03]  /*23b0*/  VIADD R12, R9, 0xffffffe ;  /* 0x0ffffffe090c7836 */ /* 0x001fc60000000000 */
[----:B------:R-:W-:-:S13]  /*23c0*/  ISETP.GT.U32.AND P2, PT, R18, R5, PT ;  /* 0x000000051200720c */ /* 0x000fda0003f44070 */
[----:B------:R-:W-:Y:S02]  /*23d0*/  @!P2 IMAD.IADD R5, R5, 0x1, -R18 ;  /* 0x000000010505a824 */ /* 0x000fe400078e0a12 */
[----:B------:R-:W-:-:S03]  /*23e0*/  @!P2 VIADD R4, R4, 0x1 ;  /* 0x000000010404a836 */ /* 0x000fc60000000000 */
[----:B------:R-:W-:Y:S02]  /*23f0*/  ISETP.GE.U32.AND P2, PT, R5, R18, PT ;  /* 0x000000120500720c */ /* 0x000fe40003f46070 */
[----:B------:R-:W-:Y:S01]  /*2400*/  LOP3.LUT R5, R11, R14, RZ, 0x3c, !PT ;  /* 0x0000000e0b057212 */ /* 0x000fe200078e3cff */
[----:B------:R-:W0:Y:S10]  /*2410*/  LDC.64 R18, c[0x0][0x3a0] ;  /* 0x0000e800ff127b82 */ /* 0x000e340000000a00 */
[----:B------:R-:W-:-:S02]  /*2420*/  @P2 IADD3 R4, PT, PT, R4, 0x1, RZ ;  /* 0x0000000104042810 */ /* 0x000fc40007ffe0ff */
[----:B------:R-:W-:Y:S02]  /*2430*/  ISETP.GE.AND P2, PT, R5, RZ, PT ;  /* 0x000000ff0500720c */ /* 0x000fe40003f46270 */
[----:B------:R-:W1:Y:S01]  /*2440*/  F2I.FTZ.U32.TRUNC.NTZ R5, R12 ;  /* 0x0000000c00057305 */ /* 0x000e62000021f000 */
[----:B------:R-:W-:-:S10]  /*2450*/  IMAD.MOV.U32 R7, RZ, RZ, R4 ;  /* 0x000000ffff077224 */ /* 0x000fd400078e0004 */
        /* <DEDUP_REMOVED lines=25> */
[----:B--2---:R-:W-:-:S03]  /*25f0*/  ISETP.NE.U32.AND P2, PT, R22, 0x1, PT ;  /* 0x000000011600780c */ /* 0x004fc60003f45070 */
[----:B------:R-:W-:Y:S01]  /*2600*/  IMAD.MOV R9, RZ, RZ, -R4 ;  /* 0x000000ffff097224 */ /* 0x000fe200078e0a04 */
[----:B------:R-:W-:-:S04]  /*2610*/  ISETP.NE.AND.EX P2, PT, R23, RZ, PT, P2 ;  /* 0x000000ff1700720c */ /* 0x000fc80003f45320 */
[----:B------:R-:W-:Y:S02]  /*2620*/  SEL R5, R7, RZ, P2 ;  /* 0x000000ff07057207 */ /* 0x000fe40001000000 */
[----:B-1----:R-:W-:-:S03]  /*2630*/  ISETP.NE.U32.AND P2, PT, R20, 0x1, PT ;  /* 0x000000011400780c */ /* 0x002fc60003f45070 */
        /* <DEDUP_REMOVED lines=20> */
.L_x_10306:
[----:B------:R-:W-:Y:S05]  /*2780*/  BSYNC.RECONVERGENT B1 ;  /* 0x0000000000017941 */ /* 0x000fea0003800200 */
.L_x_10305:
        /* <DEDUP_REMOVED lines=22> */
[----:B------:R-:W-:-:S04]  /*28f0*/  IMAD R15, R15, R20, RZ ;  /* 0x000000140f0f7224 */ /* 0x000fc800078e02ff */
[----:B------:R-:W-:Y:S01]  /*2900*/  IMAD.HI.U32 R4, R5, R15, R4 ;  /* 0x0000000f05047227 */ /* 0x000fe200078e0004 */
[----:B------:R-:W-:Y:S01]  /*2910*/  MOV R5, R12 ;  /* 0x0000000c00057202 */ /* 0x000fe20000000f00 */
[----:B-1----:R-:W0:Y:S04]  /*2920*/  MUFU.RCP R9, R9 ;  /* 0x0000000900097308 */ /* 0x002e280000001000 */
[----:B------:R-:W-:-:S04]  /*2930*/  IMAD.HI.U32 R4, R4, R5, RZ ;  /* 0x0000000504047227 */ /* 0x000fc800078e00ff */
[----:B------:R-:W-:-:S04]  /*2940*/  IMAD.MOV R12, RZ, RZ, -R4 ;  /* 0x000000ffff0c7224 */ /* 0x000fc800078e0a04 */
[----:B------:R-:W-:-:S05]  /*2950*/  IMAD R5, R20, R12, R5 ;  /* 0x0000000c14057224 */ /* 0x000fca00078e0205 */
[----:B------:R-:W-:Y:S02]  /*2960*/  ISETP.GT.U32.AND P3, PT, R20, R5, PT ;  /* 0x000000051400720c */ /* 0x000fe40003f64070 */
[----:B0-----:R-:W-:-:S11]  /*2970*/  IADD3 R12, PT, PT, R9, 0xffffffe, RZ ;  /* 0x0ffffffe090c7810 */ /* 0x001fd60007ffe0ff */
[----:B------:R-:W-:Y:S01]  /*2980*/  @!P3 IADD3 R5, PT, PT, R5, -R20, RZ ;  /* 0x800000140505b210 */ /* 0x000fe20007ffe0ff */
[----:B------:R-:W-:-:S03]  /*2990*/  @!P3 VIADD R4, R4, 0x1 ;  /* 0x000000010404b836 */ /* 0x000fc60000000000 */
[----:B------:R-:W-:Y:S02]  /*29a0*/  ISETP.GE.U32.AND P3, PT, R5, R20, PT ;  /* 0x000000140500720c */ /* 0x000fe40003f66070 */
[----:B------:R-:W-:Y:S01]  /*29b0*/  LOP3.LUT R5, R11, R14, RZ, 0x3c, !PT ;  /* 0x0000000e0b057212 */ /* 0x000fe200078e3cff */
[----:B------:R-:W0:Y:S10]  /*29c0*/  LDC.64 R20, c[0x0][0x3a0] ;  /* 0x0000e800ff147b82 */ /* 0x000e340000000a00 */
[----:B------:R-:W-:Y:S01]  /*29d0*/  @P3 VIADD R4, R4, 0x1 ;  /* 0x0000000104043836 */ /* 0x000fe20000000000 */
[----:B------:R-:W-:-:S02]  /*29e0*/  ISETP.GE.AND P3, PT, R5, RZ, PT ;  /* 0x000000ff0500720c */ /* 0x000fc40003f66270 */
        /* <DEDUP_REMOVED lines=22> */
[----:B------:R-:W-:-:S02]  /*2b50*/  @P3 IADD3 R4, PT, PT, R4, 0x1, RZ ;  /* 0x0000000104043810 */ /* 0x000fc40007ffe0ff */
        /* <DEDUP_REMOVED lines=29> */
.L_x_10308:
[----:B------:R-:W-:Y:S05]  /*2d30*/  BSYNC.RECONVERGENT B1 ;  /* 0x0000000000017941 */ /* 0x000fea0003800200 */
.L_x_10307:
        /* <DEDUP_REMOVED lines=24> */
[----:B------:R-:W-:-:S04]  /*2ec0*/  IMAD R15, R15, R22, RZ ;  /* 0x000000160f0f7224 */ /* 0x000fc800078e02ff */
[----:B------:R-:W-:Y:S01]  /*2ed0*/  IMAD.HI.U32 R4, R5, R15, R4 ;  /* 0x0000000f05047227 */ /* 0x000fe200078e0004 */
[----:B-1----:R-:W0:Y:S03]  /*2ee0*/  MUFU.RCP R9, R9 ;  /* 0x0000000900097308 */ /* 0x002e260000001000 */
[----:B------:R-:W-:-:S04]  /*2ef0*/  IMAD.MOV.U32 R5, RZ, RZ, R12 ;  /* 0x000000ffff057224 */ /* 0x000fc800078e000c */
[----:B------:R-:W-:-:S04]  /*2f00*/  IMAD.HI.U32 R4, R4, R5, RZ ;  /* 0x0000000504047227 */ /* 0x000fc800078e00ff */
[----:B------:R-:W-:-:S04]  /*2f10*/  IMAD.MOV R12, RZ, RZ, -R4 ;  /* 0x000000ffff0c7224 */ /* 0x000fc800078e0a04 */
[----:B------:R-:W-:Y:S02]  /*2f20*/  IMAD R5, R22, R12, R5 ;  /* 0x0000000c16057224 */ /* 0x000fe400078e0205 */
[----:B0-----:R-:W-:-:S03]  /*2f30*/  VIADD R12, R9, 0xffffffe ;  /* 0x0ffffffe090c7836 */ /* 0x001fc60000000000 */
        /* <DEDUP_REMOVED lines=60> */
.L_x_10310:
[----:B------:R-:W-:Y:S05]  /*3300*/  BSYNC.RECONVERGENT B1 ;  /* 0x0000000000017941 */ /* 0x000fea0003800200 */
.L_x_10309:
        /* <DEDUP_REMOVED lines=90> */
.L_x_10312:
[----:B------:R-:W-:Y:S05]  /*38b0*/  BSYNC.RECONVERGENT B1 ;  /* 0x0000000000017941 */ /* 0x000fea0003800200 */
.L_x_10311:
        /* <DEDUP_REMOVED lines=92> */
.L_x_10314:
[----:B------:R-:W-:Y:S05]  /*3e80*/  BSYNC.RECONVERGENT B1 ;  /* 0x0000000000017941 */ /* 0x000fea0003800200 */
.L_x_10313:
        /* <DEDUP_REMOVED lines=90> */
.L_x_10316:
[----:B------:R-:W-:Y:S05]  /*4430*/  BSYNC.RECONVERGENT B1 ;  /* 0x0000000000017941 */ /* 0x000fea0003800200 */
.L_x_10315:
        /* <DEDUP_REMOVED lines=92> */
.L_x_10318:
[----:B------:R-:W-:Y:S05]  /*4a00*/  BSYNC.RECONVERGENT B1 ;  /* 0x0000000000017941 */ /* 0x000fea0003800200 */
.L_x_10317:
        /* <DEDUP_REMOVED lines=90> */
.L_x_10320:
[----:B------:R-:W-:Y:S05]  /*4fb0*/  BSYNC.RECONVERGENT B1 ;  /* 0x0000000000017941 */ /* 0x000fea0003800200 */
.L_x_10319:
        /* <DEDUP_REMOVED lines=37> */
[----:B------:R-:W-:Y:S01]  /*5210*/  LOP3.LUT R5, R11, R14, RZ, 0x3c, !PT ;  /* 0x0000000e0b057212 */ /* 0x000fe200078e3cff */
[----:B------:R-:W1:Y:S10]  /*5220*/  LDC.64 R34, c[0x0][0x3a0] ;  /* 0x0000e800ff227b82 */ /* 0x000e740000000a00 */
[----:B------:R-:W-:Y:S01]  /*5230*/  @P4 VIADD R4, R4, 0x1 ;  /* 0x0000000104044836 */ /* 0x000fe20000000000 */
[----:B------:R-:W-:-:S02]  /*5240*/  ISETP.GE.AND P4, PT, R5, RZ, PT ;  /* 0x000000ff0500720c */ /* 0x000fc40003f86270 */
[----:B------:R-:W3:Y:S02]  /*5250*/  F2I.FTZ.U32.TRUNC.NTZ R5, R12 ;  /* 0x0000000c00057305 */ /* 0x000ee4000021f000 */
[----:B------:R-:W-:-:S09]  /*5260*/  MOV R7, R4 ;  /* 0x0000000400077202 */ /* 0x000fd20000000f00 */
[----:B------:R-:W-:Y:S01]  /*5270*/  @!P4 IMAD.MOV R7, RZ, RZ, -R7 ;  /* 0x000000ffff07c224 */ /* 0x000fe200078e0a07 */
[----:B------:R-:W-:Y:S02]  /*5280*/  ISETP.NE.AND P4, PT, R14, RZ, PT ;  /* 0x000000ff0e00720c */ /* 0x000fe40003f85270 */
[----:B---3--:R-:W-:-:S05]  /*5290*/  IADD3 R9, PT, PT, RZ, -R5, RZ ;  /* 0x80000005ff097210 */ /* 0x008fca0007ffe0ff */
        /* <DEDUP_REMOVED lines=46> */
.L_x_10322:
[----:B------:R-:W-:Y:S05]  /*5580*/  BSYNC.RECONVERGENT B1 ;  /* 0x0000000000017941 */ /* 0x000fea0003800200 */
.L_x_10321:
        /* <DEDUP_REMOVED lines=22> */
[----:B-1----:R-:W-:-:S05]  /*56f0*/  IADD3 R15, PT, PT, RZ, -R5, RZ ;  /* 0x80000005ff0f7210 */ /* 0x002fca0007ffe0ff */
[----:B------:R-:W-:Y:S02]  /*5700*/  IMAD R15, R15, R36, RZ ;  /* 0x000000240f0f7224 */ /* 0x000fe400078e02ff */
[----:B---3--:R-:W1:Y:S02]  /*5710*/  MUFU.RCP R9, R9 ;  /* 0x0000000900097308 */ /* 0x008e640000001000 */
[----:B------:R-:W-:-:S04]  /*5720*/  IMAD.HI.U32 R4, R5, R15, R4 ;  /* 0x0000000f05047227 */ /* 0x000fc800078e0004 */
[----:B------:R-:W-:-:S04]  /*5730*/  IMAD.MOV.U32 R5, RZ, RZ, R12 ;  /* 0x000000ffff057224 */ /* 0x000fc800078e000c */
[----:B------:R-:W-:-:S05]  /*5740*/  IMAD.HI.U32 R4, R4, R5, RZ ;  /* 0x0000000504047227 */ /* 0x000fca00078e00ff */
[----:B------:R-:W-:-:S05]  /*5750*/  IADD3 R12, PT, PT, -R4, RZ, RZ ;  /* 0x000000ff040c7210 */ /* 0x000fca0007ffe1ff */
[----:B------:R-:W-:Y:S02]  /*5760*/  IMAD R5, R36, R12, R5 ;  /* 0x0000000c24057224 */ /* 0x000fe400078e0205 */
[----:B-1----:R-:W-:-:S03]  /*5770*/  VIADD R12, R9, 0xffffffe ;  /* 0x0ffffffe090c7836 */ /* 0x002fc60000000000 */
[----:B------:R-:W-:-:S13]  /*5780*/  ISETP.GT.U32.AND P5, PT, R36, R5, PT ;  /* 0x000000052400720c */ /* 0x000fda0003fa4070 */
[----:B------:R-:W-:Y:S02]  /*5790*/  @!P5 IMAD.IADD R5, R5, 0x1, -R36 ;  /* 0x000000010505d824 */ /* 0x000fe400078e0a24 */
[----:B------:R-:W-:-:S03]  /*57a0*/  @!P5 VIADD R4, R4, 0x1 ;  /* 0x000000010404d836 */ /* 0x000fc60000000000 */
[----:B------:R-:W-:Y:S02]  /*57b0*/  ISETP.GE.U32.AND P5, PT, R5, R36, PT ;  /* 0x000000240500720c */ /* 0x000fe40003fa6070 */
[----:B------:R-:W-:-:S11]  /*57c0*/  LOP3.LUT R5, R11, R14, RZ, 0x3c, !PT ;  /* 0x0000000e0b057212 */ /* 0x000fd600078e3cff */
[----:B------:R-:W-:Y:S02]  /*57d0*/  @P5 IADD3 R4, PT, PT, R4, 0x1, RZ ;  /* 0x0000000104045810 */ /* 0x000fe40007ffe0ff */
        /* <DEDUP_REMOVED lines=53> */
.L_x_10324:
[----:B------:R-:W-:Y:S05]  /*5b30*/  BSYNC.RECONVERGENT B1 ;  /* 0x0000000000017941 */ /* 0x000fea0003800200 */
.L_x_10323:
        /* <DEDUP_REMOVED lines=92> */
.L_x_10326:
[----:B------:R-:W-:Y:S05]  /*6100*/  BSYNC.RECONVERGENT B1 ;  /* 0x0000000000017941 */ /* 0x000fea0003800200 */
.L_x_10325:
        /* <DEDUP_REMOVED lines=90> */
.L_x_10328:
[----:B------:R-:W-:Y:S05]  /*66b0*/  BSYNC.RECONVERGENT B1 ;  /* 0x0000000000017941 */ /* 0x000fea0003800200 */
.L_x_10327:
        /* <DEDUP_REMOVED lines=92> */
.L_x_10330:
[----:B------:R-:W-:Y:S05]  /*6c80*/  BSYNC.RECONVERGENT B1 ;  /* 0x0000000000017941 */ /* 0x000fea0003800200 */
.L_x_10329:
        /* <DEDUP_REMOVED lines=90> */
.L_x_10332:
[----:B------:R-:W-:Y:S05]  /*7230*/  BSYNC.RECONVERGENT B1 ;  /* 0x0000000000017941 */ /* 0x000fea0003800200 */
.L_x_10331:
        /* <DEDUP_REMOVED lines=36> */
[----:B------:R-:W-:-:S11]  /*7480*/  LOP3.LUT R5, R11, R80, RZ, 0x3c, !PT ;  /* 0x000000500b057212 */ /* 0x000fd600078e3cff */
[----:B------:R-:W-:Y:S01]  /*7490*/  @P4 VIADD R4, R4, 0x1 ;  /* 0x0000000104044836 */ /* 0x000fe20000000000 */
[----:B------:R-:W-:Y:S02]  /*74a0*/  ISETP.GE.AND P4, PT, R5, RZ, PT ;  /* 0x000000ff0500720c */ /* 0x000fe40003f86270 */
[----:B------:R-:W0:Y:S02]  /*74b0*/  F2I.FTZ.U32.TRUNC.NTZ R5, R12 ;  /* 0x0000000c00057305 */ /* 0x000e24000021f000 */
[----:B------:R-:W-:-:S09]  /*74c0*/  MOV R7, R4 ;  /* 0x0000000400077202 */ /* 0x000fd20000000f00 */
        /* <DEDUP_REMOVED lines=10> */
[----:B------:R-:W-:Y:S02]  /*7570*/  MOV R5, R14 ;  /* 0x0000000e00057202 */ /* 0x000fe40000000f00 */
[----:B------:R-:W0:Y:S03]  /*7580*/  LDC.64 R14, c[0x0][0x3a0] ;  /* 0x0000e800ff0e7b82 */ /* 0x000e260000000a00 */
        /* <DEDUP_REMOVED lines=17> */
[----:B------:R-:W-:Y:S02]  /*76a0*/  SEL R5, R7, RZ, P4 ;  /* 0x000000ff07057207 */ /* 0x000fe40002000000 */
[----:B--2---:R-:W-:-:S03]  /*76b0*/  ISETP.NE.U32.AND P4, PT, R84, 0x1, PT ;  /* 0x000000015400780c */ /* 0x004fc60003f85070 */
        /* <DEDUP_REMOVED lines=20> */
.L_x_10334:
[----:B------:R-:W-:Y:S05]  /*7800*/  BSYNC.RECONVERGENT B1 ;  /* 0x0000000000017941 */ /* 0x000fea0003800200 */
.L_x_10333:
        /* <DEDUP_REMOVED lines=34> */
[----:B------:R-:W-:-:S11]  /*7a30*/  LOP3.LUT R5, R11, R86, RZ, 0x3c, !PT ;  /* 0x000000560b057212 */ /* 0x000fd600078e3cff */
[----:B------:R-:W-:Y:S02]  /*7a40*/  @P5 IADD3 R4, PT, PT, R4, 0x1, RZ ;  /* 0x0000000104045810 */ /* 0x000fe40007ffe0ff */
[----:B------:R-:W-:Y:S02]  /*7a50*/  ISETP.GE.AND P5, PT, R5, RZ, PT ;  /* 0x000000ff0500720c */ /* 0x000fe40003fa6270 */
[----:B------:R-:W0:Y:S01]  /*7a60*/  F2I.FTZ.U32.TRUNC.NTZ R5, R12 ;  /* 0x0000000c00057305 */ /* 0x000e22000021f000 */
[----:B------:R-:W-:-:S10]  /*7a70*/  IMAD.MOV.U32 R7, RZ, RZ, R4 ;  /* 0x000000ffff077224 */ /* 0x000fd400078e0004 */
[----:B------:R-:W-:Y:S02]  /*7a80*/  @!P5 IADD3 R7, PT, PT, -R7, RZ, RZ ;  /* 0x000000ff0707d210 */ /* 0x000fe40007ffe1ff */
[----:B------:R-:W-:Y:S01]  /*7a90*/  ISETP.NE.AND P5, PT, R86, RZ, PT ;  /* 0x000000ff5600720c */ /* 0x000fe20003fa5270 */
[----:B0-----:R-:W-:-:S04]  /*7aa0*/  IMAD.MOV R9, RZ, RZ, -R5 ;  /* 0x000000ffff097224 */ /* 0x001fc800078e0a05 */
[----:B------:R-:W-:-:S08]  /*7ab0*/  IMAD R9, R9, R82, RZ ;  /* 0x0000005209097224 */ /* 0x000fd000078e02ff */
[----:B------:R-:W-:-:S05]  /*7ac0*/  @!P5 LOP3.LUT R7, RZ, R86, RZ, 0x33, !PT ;  /* 0x00000056ff07d212 */ /* 0x000fca00078e33ff */
[----:B------:R-:W-:-:S04]  /*7ad0*/  IMAD.MOV R4, RZ, RZ, -R7 ;  /* 0x000000ffff047224 */ /* 0x000fc800078e0a07 */
[----:B------:R-:W-:Y:S02]  /*7ae0*/  IMAD R86, R86, R4, R11 ;  /* 0x0000000456567224 */ /* 0x000fe400078e020b */
[----:B------:R-:W-:-:S03]  /*7af0*/  HFMA2 R4, -RZ, RZ, 0, 0 ;  /* 0x00000000ff047431 */ /* 0x000fc600000001ff */
[----:B------:R-:W-:Y:S02]  /*7b00*/  IABS R14, R86 ;  /* 0x00000056000e7213 */ /* 0x000fe40000000000 */
[----:B------:R-:W-:-:S04]  /*7b10*/  IMAD.HI.U32 R4, R5, R9, R4 ;  /* 0x0000000905047227 */ /* 0x000fc800078e0004 */
[----:B------:R-:W-:Y:S02]  /*7b20*/  IMAD.MOV.U32 R5, RZ, RZ, R14 ;  /* 0x000000ffff057224 */ /* 0x000fe400078e000e */
[----:B------:R-:W0:Y:S02]  /*7b30*/  LDC.64 R14, c[0x0][0x3a0] ;  /* 0x0000e800ff0e7b82 */ /* 0x000e240000000a00 */
        /* <DEDUP_REMOVED lines=39> */
.L_x_10336:
[----:B------:R-:W-:Y:S05]  /*7db0*/  BSYNC.RECONVERGENT B1 ;  /* 0x0000000000017941 */ /* 0x000fea0003800200 */
.L_x_10335:
        /* <DEDUP_REMOVED lines=36> */
[----:B------:R-:W-:-:S11]  /*8000*/  LOP3.LUT R5, R11, R88, RZ, 0x3c, !PT ;  /* 0x000000580b057212 */ /* 0x000fd600078e3cff */
[----:B------:R-:W-:Y:S01]  /*8010*/  @P6 VIADD R4, R4, 0x1 ;  /* 0x0000000104046836 */ /* 0x000fe20000000000 */
[----:B------:R-:W-:Y:S02]  /*8020*/  ISETP.GE.AND P6, PT, R5, RZ, PT ;  /* 0x000000ff0500720c */ /* 0x000fe40003fc6270 */
[----:B------:R-:W0:Y:S01]  /*8030*/  F2I.FTZ.U32.TRUNC.NTZ R5, R12 ;  /* 0x0000000c00057305 */ /* 0x000e22000021f000 */
[----:B------:R-:W-:-:S10]  /*8040*/  IMAD.MOV.U32 R7, RZ, RZ, R4 ;  /* 0x000000ffff077224 */ /* 0x000fd400078e0004 */
        /* <DEDUP_REMOVED lines=51> */
.L_x_10338:
[----:B------:R-:W-:Y:S05]  /*8380*/  BSYNC.RECONVERGENT B1 ;  /* 0x0000000000017941 */ /* 0x000fea0003800200 */
.L_x_10337:
        /* <DEDUP_REMOVED lines=90> */
.L_x_10340:
[----:B------:R-:W-:Y:S05]  /*8930*/  BSYNC.RECONVERGENT B1 ;  /* 0x0000000000017941 */ /* 0x000fea0003800200 */
.L_x_10339:
        /* <DEDUP_REMOVED lines=38> */
[----:B------:R-:W-:Y:S01]  /*8ba0*/  ISETP.GE.AND P2, PT, R5, RZ, PT ;  /* 0x000000ff0500720c */ /* 0x000fe20003f46270 */
[----:B0-----:R-:W-:Y:S02]  /*8bb0*/  VIADD R5, R9, 0xffffffe ;  /* 0x0ffffffe09057836 */ /* 0x001fe40000000000 */
[----:B------:R-:W-:-:S04]  /*8bc0*/  IMAD.MOV.U32 R7, RZ, RZ, R4 ;  /* 0x000000ffff077224 */ /* 0x000fc800078e0004 */
[----:B------:R-:W0:Y:S06]  /*8bd0*/  F2I.FTZ.U32.TRUNC.NTZ R5, R5 ;  /* 0x0000000500057305 */ /* 0x000e2c000021f000 */
[----:B------:R-:W-:Y:S02]  /*8be0*/  @!P2 IADD3 R7, PT, PT, -R7, RZ, RZ ;  /* 0x000000ff0707a210 */ /* 0x000fe40007ffe1ff */
[----:B------:R-:W-:Y:S01]  /*8bf0*/  ISETP.NE.AND P2, PT, R92, RZ, PT ;  /* 0x000000ff5c00720c */ /* 0x000fe20003f45270 */
[----:B0-----:R-:W-:-:S04]  /*8c00*/  IMAD.MOV R9, RZ, RZ, -R5 ;  /* 0x000000ffff097224 */ /* 0x001fc800078e0a05 */
[----:B------:R-:W-:-:S08]  /*8c10*/  IMAD R9, R9, R88, RZ ;  /* 0x0000005809097224 */ /* 0x000fd000078e02ff */
        /* <DEDUP_REMOVED lines=14> */
[----:B------:R-:W0:Y:S10]  /*8d00*/  LDC.64 R88, c[0x0][0x3a0] ;  /* 0x0000e800ff587b82 */ /* 0x000e340000000a00 */
[----:B------:R-:W-:Y:S01]  /*8d10*/  @P2 VIADD R4, R4, 0x1 ;  /* 0x0000000104042836 */ /* 0x000fe20000000000 */
[----:B------:R-:W-:-:S13]  /*8d20*/  ISETP.GE.AND P2, PT, R5, RZ, PT ;  /* 0x000000ff0500720c */ /* 0x000fda0003f46270 */
[----:B------:R-:W-:Y:S01]  /*8d30*/  @!P2 IMAD.MOV R4, RZ, RZ, -R4 ;  /* 0x000000ffff04a224 */ /* 0x000fe200078e0a04 */
[----:B------:R-:W-:-:S13]  /*8d40*/  ISETP.NE.AND P2, PT, R17, RZ, PT ;  /* 0x000000ff1100720c */ /* 0x000fda0003f45270 */
[----:B------:R-:W-:Y:S02]  /*8d50*/  @!P2 LOP3.LUT R4, RZ, R17, RZ, 0x33, !PT ;  /* 0x00000011ff04a212 */ /* 0x000fe400078e33ff */
[----:B-1----:R-:W-:Y:S02]  /*8d60*/  ISETP.NE.U32.AND P2, PT, R14, 0x1, PT ;  /* 0x000000010e00780c */ /* 0x002fe40003f45070 */
[----:B------:R-:W-:Y:S02]  /*8d70*/  IADD3 R9, PT, PT, -R4, RZ, RZ ;  /* 0x000000ff04097210 */ /* 0x000fe40007ffe1ff */
[----:B------:R-:W-:Y:S02]  /*8d80*/  ISETP.NE.AND.EX P2, PT, R15, RZ, PT, P2 ;  /* 0x000000ff0f00720c */ /* 0x000fe40003f45320 */
[----:B------:R-:W-:Y:S02]  /*8d90*/  SHF.R.S64 R14, RZ, 0x1e, R11 ;  /* 0x0000001eff0e7819 */ /* 0x000fe4000000100b */
[----:B------:R-:W-:-:S02]  /*8da0*/  SEL R5, R7, RZ, P2 ;  /* 0x000000ff07057207 */ /* 0x000fc40001000000 */
[----:B--2---:R-:W-:-:S03]  /*8db0*/  ISETP.NE.U32.AND P2, PT, R90, 0x1, PT ;  /* 0x000000015a00780c */ /* 0x004fc60003f45070 */
        /* <DEDUP_REMOVED lines=19> */
.L_x_10342:
[----:B------:R-:W-:Y:S05]  /*8ef0*/  BSYNC.RECONVERGENT B1 ;  /* 0x0000000000017941 */ /* 0x000fea0003800200 */
.L_x_10341:
        /* <DEDUP_REMOVED lines=35> */
[----:B0-----:R-:W-:Y:S01]  /*9130*/  IADD3 R5, PT, PT, R7, 0xffffffe, RZ ;  /* 0x0ffffffe07057810 */ /* 0x001fe20007ffe0ff */
[----:B------:R-:W-:-:S05]  /*9140*/  IMAD.MOV.U32 R9, RZ, RZ, R4 ;  /* 0x000000ffff097224 */ /* 0x000fca00078e0004 */
[----:B------:R-:W0:Y:S05]  /*9150*/  F2I.FTZ.U32.TRUNC.NTZ R5, R5 ;  /* 0x0000000500057305 */ /* 0x000e2a000021f000 */
[----:B------:R-:W-:Y:S01]  /*9160*/  @!P3 IMAD.MOV R9, RZ, RZ, -R9 ;  /* 0x000000ffff09b224 */ /* 0x000fe200078e0a09 */
[----:B------:R-:W-:Y:S02]  /*9170*/  ISETP.NE.AND P3, PT, R14, RZ, PT ;  /* 0x000000ff0e00720c */ /* 0x000fe40003f65270 */
[----:B0-----:R-:W-:-:S11]  /*9180*/  IADD3 R7, PT, PT, RZ, -R5, RZ ;  /* 0x80000005ff077210 */ /* 0x001fd60007ffe0ff */
[----:B------:R-:W-:Y:S01]  /*9190*/  @!P3 LOP3.LUT R9, RZ, R14, RZ, 0x33, !PT ;  /* 0x0000000eff09b212 */ /* 0x000fe200078e33ff */
[----:B------:R-:W-:-:S04]  /*91a0*/  IMAD R7, R7, R94, RZ ;  /* 0x0000005e07077224 */ /* 0x000fc800078e02ff */
[----:B------:R-:W-:-:S04]  /*91b0*/  IMAD.MOV R4, RZ, RZ, -R9 ;  /* 0x000000ffff047224 */ /* 0x000fc800078e0a09 */
[----:B------:R-:W-:Y:S02]  /*91c0*/  IMAD R17, R14, R4, R11 ;  /* 0x000000040e117224 */ /* 0x000fe400078e020b */
[----:B------:R-:W-:Y:S01]  /*91d0*/  IMAD.MOV.U32 R4, RZ, RZ, RZ ;  /* 0x000000ffff047224 */ /* 0x000fe200078e00ff */
[----:B------:R-:W0:Y:S03]  /*91e0*/  LDC.64 R14, c[0x0][0x390] ;  /* 0x0000e400ff0e7b82 */ /* 0x000e260000000a00 */
        /* <DEDUP_REMOVED lines=13> */
[----:B------:R-:W2:Y:S08]  /*92c0*/  LDC.64 R4, c[0x0][0x398] ;  /* 0x0000e600ff047b82 */ /* 0x000eb00000000a00 */
[----:B------:R-:W-:Y:S01]  /*92d0*/  @!P3 IMAD.MOV R7, RZ, RZ, -R7 ;  /* 0x000000ffff07b224 */ /* 0x000fe200078e0a07 */
[----:B------:R-:W-:-:S13]  /*92e0*/  ISETP.NE.AND P3, PT, R92, RZ, PT ;  /* 0x000000ff5c00720c */ /* 0x000fda0003f65270 */
[----:B------:R-:W-:Y:S02]  /*92f0*/  @!P3 LOP3.LUT R7, RZ, R92, RZ, 0x33, !PT ;  /* 0x0000005cff07b212 */ /* 0x000fe400078e33ff */
[----:B0-----:R-:W-:Y:S02]  /*9300*/  ISETP.NE.U32.AND P3, PT, R14, 0x1, PT ;  /* 0x000000010e00780c */ /* 0x001fe40003f65070 */
[----:B------:R-:W-:Y:S02]  /*9310*/  SHF.R.S64 R14, RZ, 0x1e, R11 ;  /* 0x0000001eff0e7819 */ /* 0x000fe4000000100b */
[----:B------:R-:W-:-:S04]  /*9320*/  ISETP.NE.AND.EX P3, PT, R15, RZ, PT, P3 ;  /* 0x000000ff0f00720c */ /* 0x000fc80003f65330 */
[----:B------:R-:W-:Y:S02]  /*9330*/  SEL R9, R9, RZ, P3 ;  /* 0x000000ff09097207 */ /* 0x000fe40001800000 */
[----:B--2---:R-:W-:Y:S02]  /*9340*/  ISETP.NE.U32.AND P3, PT, R4, 0x1, PT ;  /* 0x000000010400780c */ /* 0x004fe40003f65070 */
[----:B------:R-:W-:Y:S01]  /*9350*/  IADD3 R4, PT, PT, -R7, RZ, RZ ;  /* 0x000000ff07047210 */ /* 0x000fe20007ffe1ff */
[----:B------:R-:W-:Y:S01]  /*9360*/  IMAD R12, R9, UR48, RZ ;  /* 0x00000030090c7c24 */ /* 0x000fe2000f8e02ff */
        /* <DEDUP_REMOVED lines=18> */
.L_x_10344:
[----:B------:R-:W-:Y:S05]  /*9490*/  BSYNC.RECONVERGENT B1 ;  /* 0x0000000000017941 */ /* 0x000fea0003800200 */
.L_x_10343:
        /* <DEDUP_REMOVED lines=16> */
[C---:B------:R-:W-:Y:S02]  /*95a0*/  R2UR UR7, R61.reuse ;  /* 0x000000003d0772ca */ /* 0x040fe400000e0000 */
[----:B------:R-:W-:Y:S01]  /*95b0*/  R2UR UR4, R60 ;  /* 0x000000003c0472ca */ /* 0x000fe200000e0000 */
[----:B------:R-:W1:Y:S01]  /*95c0*/  LDC R96, c[0x0][0x3b4] ;  /* 0x0000ed00ff607b82 */ /* 0x000e620000000800 */
        /* <DEDUP_REMOVED lines=10> */
[----:B------:R-:W-:Y:S01]  /*9670*/  IABS R3, R9 ;  /* 0x0000000900037213 */ /* 0x000fe20000000000 */
[----:B------:R-:W0:Y:S04]  /*9680*/  I2F.RP R7, R5 ;  /* 0x0000000500077306 */ /* 0x000e280000209400 */
[----:B------:R-:W-:-:S04]  /*9690*/  IMAD.HI.U32 R2, R2, R3, RZ ;  /* 0x0000000302027227 */ /* 0x000fc800078e00ff */
[----:B------:R-:W-:-:S04]  /*96a0*/  IMAD.MOV R4, RZ, RZ, -R2 ;  /* 0x000000ffff047224 */ /* 0x000fc800078e0a02 */
[C---:B------:R-:W-:Y:S01]  /*96b0*/  IMAD R3, R14.reuse, R4, R3 ;  /* 0x000000040e037224 */ /* 0x040fe200078e0203 */
[----:B------:R-:W-:Y:S01]  /*96c0*/  LOP3.LUT R4, R9, R12, RZ, 0x3c, !PT ;  /* 0x0000000c09047212 */ /* 0x000fe200078e3cff */
[----:B0-----:R-:W0:Y:S03]  /*96d0*/  MUFU.RCP R7, R7 ;  /* 0x0000000700077308 */ /* 0x001e260000001000 */
        /* <DEDUP_REMOVED lines=8> */
[----:B------:R-:W-:-:S04]  /*9760*/  ISETP.GE.AND P4, PT, R4, RZ, PT ;  /* 0x000000ff0400720c */ /* 0x000fc80003f86270 */
[----:B------:R-:W-:Y:S01]  /*9770*/  MOV R11, R2 ;  /* 0x00000002000b7202 */ /* 0x000fe20000000f00 */
[----:B-1----:R-:W-:-:S04]  /*9780*/  IMAD.MOV R2, RZ, RZ, -R3 ;  /* 0x000000ffff027224 */ /* 0x002fc800078e0a03 */
[----:B------:R-:W-:Y:S02]  /*9790*/  IMAD R7, R2, R5, RZ ;  /* 0x0000000502077224 */ /* 0x000fe400078e02ff */
[----:B------:R-:W-:Y:S02]  /*97a0*/  HFMA2 R2, -RZ, RZ, 0, 0 ;  /* 0x00000000ff027431 */ /* 0x000fe400000001ff */
[----:B------:R-:W-:Y:S01]  /*97b0*/  @!P4 IMAD.MOV R11, RZ, RZ, -R11 ;  /* 0x000000ffff0bc224 */ /* 0x000fe200078e0a0b */
[----:B------:R-:W-:Y:S02]  /*97c0*/  ISETP.NE.AND P4, PT, R12, RZ, PT ;  /* 0x000000ff0c00720c */ /* 0x000fe40003f85270 */
[----:B------:R-:W-:-:S11]  /*97d0*/  IMAD.HI.U32 R7, R3, R7, R2 ;  /* 0x0000000703077227 */ /* 0x000fd600078e0002 */
        /* <DEDUP_REMOVED lines=14> */
[----:B------:R-:W1:Y:S02]  /*98c0*/  LDC.64 R2, c[0x0][0x390] ;  /* 0x0000e400ff027b82 */ /* 0x000e640000000a00 */
[----:B------:R-:W-:-:S06]  /*98d0*/  MOV R7, R4 ;  /* 0x0000000400077202 */ /* 0x000fcc0000000f00 */
[----:B------:R-:W2:Y:S03]  /*98e0*/  LDC.64 R4, c[0x0][0x398] ;  /* 0x0000e600ff047b82 */ /* 0x000ea60000000a00 */
        /* <DEDUP_REMOVED lines=8> */
[----:B--2---:R-:W-:-:S03]  /*9970*/  ISETP.NE.U32.AND P4, PT, R4, 0x1, PT ;  /* 0x000000010400780c */ /* 0x004fc60003f85070 */
[----:B------:R-:W-:Y:S01]  /*9980*/  IMAD R4, R3, UR48, RZ ;  /* 0x0000003003047c24 */ /* 0x000fe2000f8e02ff */
[----:B------:R-:W-:-:S04]  /*9990*/  ISETP.NE.AND.EX P4, PT, R5, RZ, PT, P4 ;  /* 0x000000ff0500720c */ /* 0x000fc80003f85340 */
        /* <DEDUP_REMOVED lines=17> */
.L_x_10346:
[----:B------:R-:W-:Y:S05]  /*9ab0*/  BSYNC.RECONVERGENT B1 ;  /* 0x0000000000017941 */ /* 0x000fea0003800200 */
.L_x_10345:
[----:B------:R-:W-:Y:S01]  /*9ac0*/  BSSY.RECONVERGENT B1, `(.L_x_10347) ;  /* 0x0000058000017945 */ /* 0x000fe20003800200 */
[----:B------:R-:W-:-:S03]  /*9ad0*/  MOV R98, 0xff800000 ;  /* 0xff80000000627802 */ /* 0x000fc60000000f00 */
        /* <DEDUP_REMOVED lines=15> */
[----:B-1----:R-:W-:-:S03]  /*9bd0*/  IABS R14, R11 ;  /* 0x0000000b000e7213 */ /* 0x002fc60000000000 */
[----:B------:R-:W-:Y:S01]  /*9be0*/  IMAD.HI.U32 R3, R3, R7, R2 ;  /* 0x0000000703037227 */ /* 0x000fe200078e0002 */
[----:B------:R-:W0:Y:S03]  /*9bf0*/  I2F.RP R9, R14 ;  /* 0x0000000e00097306 */ /* 0x000e260000209400 */
[----:B------:R-:W-:-:S05]  /*9c00*/  IMAD R7, R39, UR50, R66 ;  /* 0x0000003227077c24 */ /* 0x000fca000f8e0242 */
[----:B------:R-:W-:-:S05]  /*9c10*/  IABS R2, R7 ;  /* 0x0000000700027213 */ /* 0x000fca0000000000 */
[----:B------:R-:W-:Y:S01]  /*9c20*/  IMAD.HI.U32 R4, R3, R2, RZ ;  /* 0x0000000203047227 */ /* 0x000fe200078e00ff */
[----:B0-----:R-:W0:Y:S03]  /*9c30*/  MUFU.RCP R9, R9 ;  /* 0x0000000900097308 */ /* 0x001e260000001000 */
[----:B------:R-:W-:-:S04]  /*9c40*/  IMAD.MOV R3, RZ, RZ, -R4 ;  /* 0x000000ffff037224 */ /* 0x000fc800078e0a04 */
[----:B------:R-:W-:-:S05]  /*9c50*/  IMAD R2, R5, R3, R2 ;  /* 0x0000000305027224 */ /* 0x000fca00078e0202 */
[----:B------:R-:W-:Y:S01]  /*9c60*/  ISETP.GT.U32.AND P5, PT, R5, R2, PT ;  /* 0x000000020500720c */ /* 0x000fe20003fa4070 */
[----:B0-----:R-:W-:-:S06]  /*9c70*/  VIADD R3, R9, 0xffffffe ;  /* 0x0ffffffe09037836 */ /* 0x001fcc0000000000 */
[----:B------:R-:W0:Y:S06]  /*9c80*/  F2I.FTZ.U32.TRUNC.NTZ R3, R3 ;  /* 0x0000000300037305 */ /* 0x000e2c000021f000 */
[-C--:B------:R-:W-:Y:S02]  /*9c90*/  @!P5 IADD3 R2, PT, PT, R2, -R5.reuse, RZ ;  /* 0x800000050202d210 */ /* 0x080fe40007ffe0ff */
[----:B------:R-:W-:Y:S02]  /*9ca0*/  @!P5 IADD3 R4, PT, PT, R4, 0x1, RZ ;  /* 0x000000010404d810 */ /* 0x000fe40007ffe0ff */
[----:B------:R-:W-:Y:S01]  /*9cb0*/  ISETP.GE.U32.AND P4, PT, R2, R5, PT ;  /* 0x000000050200720c */ /* 0x000fe20003f86070 */
[----:B------:R-:W-:-:S02]  /*9cc0*/  IMAD.MOV.U32 R2, RZ, RZ, RZ ;  /* 0x000000ffff027224 */ /* 0x000fc400078e00ff */
[----:B0-----:R-:W-:-:S10]  /*9cd0*/  IMAD.MOV R5, RZ, RZ, -R3 ;  /* 0x000000ffff057224 */ /* 0x001fd400078e0a03 */
[----:B------:R-:W-:Y:S01]  /*9ce0*/  @P4 VIADD R4, R4, 0x1 ;  /* 0x0000000104044836 */ /* 0x000fe20000000000 */
[----:B------:R-:W-:Y:S01]  /*9cf0*/  ISETP.NE.AND P4, PT, R12, RZ, PT ;  /* 0x000000ff0c00720c */ /* 0x000fe20003f85270 */
[----:B------:R-:W-:Y:S02]  /*9d00*/  IMAD R5, R5, R14, RZ ;  /* 0x0000000e05057224 */ /* 0x000fe400078e02ff */
[----:B------:R-:W-:Y:S02]  /*9d10*/  IMAD.MOV.U32 R9, RZ, RZ, R4 ;  /* 0x000000ffff097224 */ /* 0x000fe400078e0004 */
        /* <DEDUP_REMOVED lines=16> */
[----:B------:R-:W-:Y:S01]  /*9e20*/  LOP3.LUT R5, R12, R11, RZ, 0x3c, !PT ;  /* 0x0000000b0c057212 */ /* 0x000fe200078e3cff */
[----:B------:R-:W1:Y:S03]  /*9e30*/  LDC.64 R14, c[0x0][0x3a0] ;  /* 0x0000e800ff0e7b82 */ /* 0x000e660000000a00 */
[----:B------:R-:W-:-:S07]  /*9e40*/  ISETP.GE.AND P5, PT, R5, RZ, PT ;  /* 0x000000ff0500720c */ /* 0x000fce0003fa6270 */
[----:B------:R-:W-:Y:S01]  /*9e50*/  @P4 VIADD R4, R4, 0x1 ;  /* 0x0000000104044836 */ /* 0x000fe20000000000 */
[----:B0-----:R-:W-:-:S04]  /*9e60*/  ISETP.NE.U32.AND P4, PT, R2, 0x1, PT ;  /* 0x000000010200780c */ /* 0x001fc80003f85070 */
[----:B------:R-:W-:Y:S02]  /*9e70*/  MOV R2, R4 ;  /* 0x0000000400027202 */ /* 0x000fe40000000f00 */
[----:B------:R-:W0:Y:S01]  /*9e80*/  LDC.64 R4, c[0x0][0x398] ;  /* 0x0000e600ff047b82 */ /* 0x000e220000000a00 */
[----:B------:R-:W-:Y:S02]  /*9e90*/  ISETP.NE.AND.EX P4, PT, R3, RZ, PT, P4 ;  /* 0x000000ff0300720c */ /* 0x000fe40003f85340 */
[----:B------:R-:W-:Y:S01]  /*9ea0*/  @!P5 IMAD.MOV R2, RZ, RZ, -R2 ;  /* 0x000000ffff02d224 */ /* 0x000fe200078e0a02 */
[----:B------:R-:W-:-:S13]  /*9eb0*/  ISETP.NE.AND P5, PT, R11, RZ, PT ;  /* 0x000000ff0b00720c */ /* 0x000fda0003fa5270 */
[----:B------:R-:W-:-:S05]  /*9ec0*/  @!P5 LOP3.LUT R2, RZ, R11, RZ, 0x33, !PT ;  /* 0x0000000bff02d212 */ /* 0x000fca00078e33ff */
[----:B------:R-:W-:Y:S01]  /*9ed0*/  IMAD.MOV R3, RZ, RZ, -R2 ;  /* 0x000000ffff037224 */ /* 0x000fe200078e0a02 */
[----:B0-----:R-:W-:Y:S02]  /*9ee0*/  ISETP.NE.U32.AND P5, PT, R4, 0x1, PT ;  /* 0x000000010400780c */ /* 0x001fe40003fa5070 */
[----:B------:R-:W-:Y:S01]  /*9ef0*/  SEL R4, R9, RZ, P4 ;  /* 0x000000ff09047207 */ /* 0x000fe20002000000 */
[----:B------:R-:W-:Y:S01]  /*9f00*/  IMAD R3, R11, R3, R12 ;  /* 0x000000030b037224 */ /* 0x000fe200078e020c */
[----:B------:R-:W-:Y:S02]  /*9f10*/  ISETP.NE.AND.EX P5, PT, R5, RZ, PT, P5 ;  /* 0x000000ff0500720c */ /* 0x000fe40003fa5350 */
[----:B-1----:R-:W-:Y:S01]  /*9f20*/  ISETP.NE.U32.AND P4, PT, R14, 0x1, PT ;  /* 0x000000010e00780c */ /* 0x002fe20003f85070 */
[----:B------:R-:W-:Y:S01]  /*9f30*/  IMAD R5, R4, UR48, RZ ;  /* 0x0000003004057c24 */ /* 0x000fe2000f8e02ff */
        /* <DEDUP_REMOVED lines=16> */
.L_x_10348:
[----:B------:R-:W-:Y:S05]  /*a040*/  BSYNC.RECONVERGENT B1 ;  /* 0x0000000000017941 */ /* 0x000fea0003800200 */
.L_x_10347:
        /* <DEDUP_REMOVED lines=32> */
[----:B------:R-:W-:-:S11]  /*a250*/  ISETP.NE.AND P6, PT, R14, RZ, PT ;  /* 0x000000ff0e00720c */ /* 0x000fd60003fc5270 */
[----:B------:R-:W-:Y:S02]  /*a260*/  @P5 VIADD R4, R4, 0x1 ;  /* 0x0000000104045836 */ /* 0x000fe40000000000 */
[----:B0-----:R-:W-:Y:S02]  /*a270*/  IMAD.MOV R2, RZ, RZ, -R3 ;  /* 0x000000ffff027224 */ /* 0x001fe400078e0a03 */
[----:B------:R-:W-:Y:S02]  /*a280*/  IMAD.MOV.U32 R12, RZ, RZ, R4 ;  /* 0x000000ffff0c7224 */ /* 0x000fe400078e0004 */
[----:B------:R-:W-:Y:S02]  /*a290*/  IMAD R5, R2, R9, RZ ;  /* 0x0000000902057224 */ /* 0x000fe400078e02ff */
[----:B------:R-:W-:-:S04]  /*a2a0*/  IMAD.MOV.U32 R2, RZ, RZ, RZ ;  /* 0x000000ffff027224 */ /* 0x000fc800078e00ff */
[----:B------:R-:W-:Y:S01]  /*a2b0*/  IMAD.HI.U32 R5, R3, R5, R2 ;  /* 0x0000000503057227 */ /* 0x000fe200078e0002 */
[----:B------:R-:W-:-:S04]  /*a2c0*/  LOP3.LUT R2, R11, R14, RZ, 0x3c, !PT ;  /* 0x0000000e0b027212 */ /* 0x000fc800078e3cff */
[----:B------:R-:W-:-:S13]  /*a2d0*/  ISETP.GE.AND P4, PT, R2, RZ, PT ;  /* 0x000000ff0200720c */ /* 0x000fda0003f86270 */
[----:B------:R-:W-:Y:S02]  /*a2e0*/  @!P4 IADD3 R12, PT, PT, -R12, RZ, RZ ;  /* 0x000000ff0c0cc210 */ /* 0x000fe40007ffe1ff */
[----:B------:R-:W-:Y:S02]  /*a2f0*/  @!P6 LOP3.LUT R12, RZ, R14, RZ, 0x33, !PT ;  /* 0x0000000eff0ce212 */ /* 0x000fe400078e33ff */
[----:B------:R-:W-:-:S03]  /*a300*/  ISETP.NE.AND P6, PT, R15, RZ, PT ;  /* 0x000000ff0f00720c */ /* 0x000fc60003fc5270 */
        /* <DEDUP_REMOVED lines=13> */
[----:B------:R-:W-:-:S05]  /*a3e0*/  @P4 VIADD R4, R4, 0x1 ;  /* 0x0000000104044836 */ /* 0x000fca0000000000 */
[----:B------:R-:W-:Y:S02]  /*a3f0*/  MOV R7, R4 ;  /* 0x0000000400077202 */ /* 0x000fe40000000f00 */
[----:B------:R-:W1:Y:S03]  /*a400*/  LDC.64 R4, c[0x0][0x398] ;  /* 0x0000e600ff047b82 */ /* 0x000e660000000a00 */
[----:B------:R-:W-:Y:S01]  /*a410*/  @!P5 IMAD.MOV R7, RZ, RZ, -R7 ;  /* 0x000000ffff07d224 */ /* 0x000fe200078e0a07 */
[----:B------:R-:W-:-:S05]  /*a420*/  @!P6 LOP3.LUT R7, RZ, R15, RZ, 0x33, !PT ;  /* 0x0000000fff07e212 */ /* 0x000fca00078e33ff */
[----:B------:R-:W-:Y:S01]  /*a430*/  IMAD.MOV R9, RZ, RZ, -R7 ;  /* 0x000000ffff097224 */ /* 0x000fe200078e0a07 */
[----:B0-----:R-:W-:-:S03]  /*a440*/  ISETP.NE.U32.AND P5, PT, R2, 0x1, PT ;  /* 0x000000010200780c */ /* 0x001fc60003fa5070 */
[----:B------:R-:W-:Y:S02]  /*a450*/  IMAD R9, R15, R9, R14 ;  /* 0x000000090f097224 */ /* 0x000fe400078e020e */
[----:B------:R-:W0:Y:S01]  /*a460*/  LDC.64 R14, c[0x0][0x3a0] ;  /* 0x0000e800ff0e7b82 */ /* 0x000e220000000a00 */
[----:B------:R-:W-:-:S04]  /*a470*/  ISETP.NE.AND.EX P5, PT, R3, RZ, PT, P5 ;  /* 0x000000ff0300720c */ /* 0x000fc80003fa5350 */
[----:B------:R-:W-:Y:S02]  /*a480*/  SEL R2, R12, RZ, P5 ;  /* 0x000000ff0c027207 */ /* 0x000fe40002800000 */
[----:B-1----:R-:W-:-:S03]  /*a490*/  ISETP.NE.U32.AND P4, PT, R4, 0x1, PT ;  /* 0x000000010400780c */ /* 0x002fc60003f85070 */
[----:B------:R-:W-:Y:S01]  /*a4a0*/  IMAD R2, R2, UR48, RZ ;  /* 0x0000003002027c24 */ /* 0x000fe2000f8e02ff */
[----:B------:R-:W-:Y:S02]  /*a4b0*/  SHF.R.S64 R4, RZ, 0x1e, R11 ;  /* 0x0000001eff047819 */ /* 0x000fe4000000100b */
[----:B------:R-:W-:-:S04]  /*a4c0*/  ISETP.NE.AND.EX P4, PT, R5, RZ, PT, P4 ;  /* 0x000000ff0500720c */ /* 0x000fc80003f85340 */
        /* <DEDUP_REMOVED lines=16> */
.L_x_10350:
[----:B------:R-:W-:Y:S05]  /*a5d0*/  BSYNC.RECONVERGENT B1 ;  /* 0x0000000000017941 */ /* 0x000fea0003800200 */
.L_x_10349:
        /* <DEDUP_REMOVED lines=29> */
[----:B------:R-:W-:Y:S01]  /*a7b0*/  ISETP.GE.U32.AND P1, PT, R2, R5, PT ;  /* 0x000000050200720c */ /* 0x000fe20003f26070 */
[----:B------:R-:W-:Y:S01]  /*a7c0*/  IMAD.MOV.U32 R2, RZ, RZ, RZ ;  /* 0x000000ffff027224 */ /* 0x000fe200078e00ff */
[----:B------:R-:W-:Y:S01]  /*a7d0*/  ISETP.NE.AND P4, PT, R14, RZ, PT ;  /* 0x000000ff0e00720c */ /* 0x000fe20003f85270 */
[----:B0-----:R-:W-:-:S06]  /*a7e0*/  VIADD R3, R7, 0xffffffe ;  /* 0x0ffffffe07037836 */ /* 0x001fcc0000000000 */
[----:B------:R-:W0:Y:S04]  /*a7f0*/  F2I.FTZ.U32.TRUNC.NTZ R3, R3 ;  /* 0x0000000300037305 */ /* 0x000e28000021f000 */
[----:B------:R-:W-:-:S04]  /*a800*/  @P1 VIADD R4, R4, 0x1 ;  /* 0x0000000104041836 */ /* 0x000fc80000000000 */
[----:B------:R-:W-:Y:S02]  /*a810*/  IMAD.MOV.U32 R12, RZ, RZ, R4 ;  /* 0x000000ffff0c7224 */ /* 0x000fe400078e0004 */
[----:B0-----:R-:W-:-:S04]  /*a820*/  IMAD.MOV R5, RZ, RZ, -R3 ;  /* 0x000000ffff057224 */ /* 0x001fc800078e0a03 */
        /* <DEDUP_REMOVED lines=21> */
[----:B0-----:R-:W-:Y:S02]  /*a980*/  ISETP.NE.U32.AND P1, PT, R4, 0x1, PT ;  /* 0x000000010400780c */ /* 0x001fe40003f25070 */
[----:B------:R-:W-:Y:S02]  /*a990*/  SHF.R.S64 R4, RZ, 0x1e, R11 ;  /* 0x0000001eff047819 */ /* 0x000fe4000000100b */
[----:B------:R-:W-:Y:S02]  /*a9a0*/  MOV R7, R2 ;  /* 0x0000000200077202 */ /* 0x000fe40000000f00 */
[----:B------:R-:W0:Y:S03]  /*a9b0*/  LDC.64 R2, c[0x0][0x390] ;  /* 0x0000e400ff027b82 */ /* 0x000e260000000a00 */
[----:B------:R-:W-:Y:S01]  /*a9c0*/  @!P5 IMAD.MOV R7, RZ, RZ, -R7 ;  /* 0x000000ffff07d224 */ /* 0x000fe200078e0a07 */
[----:B------:R-:W-:-:S05]  /*a9d0*/  @!P4 LOP3.LUT R7, RZ, R15, RZ, 0x33, !PT ;  /* 0x0000000fff07c212 */ /* 0x000fca00078e33ff */
[----:B------:R-:W-:-:S04]  /*a9e0*/  IMAD.MOV R9, RZ, RZ, -R7 ;  /* 0x000000ffff097224 */ /* 0x000fc800078e0a07 */
[----:B------:R-:W-:Y:S02]  /*a9f0*/  IMAD R9, R15, R9, R14 ;  /* 0x000000090f097224 */ /* 0x000fe400078e020e */
[----:B------:R-:W1:Y:S01]  /*aa00*/  LDC.64 R14, c[0x0][0x3a0] ;  /* 0x0000e800ff0e7b82 */ /* 0x000e620000000a00 */
[----:B0-----:R-:W-:-:S04]  /*aa10*/  ISETP.NE.U32.AND P4, PT, R2, 0x1, PT ;  /* 0x000000010200780c */ /* 0x001fc80003f85070 */
[----:B------:R-:W-:Y:S02]  /*aa20*/  ISETP.NE.AND.EX P5, PT, R3, RZ, PT, P4 ;  /* 0x000000ff0300720c */ /* 0x000fe40003fa5340 */
[----:B------:R-:W-:Y:S02]  /*aa30*/  ISETP.NE.AND.EX P4, PT, R5, RZ, PT, P1 ;  /* 0x000000ff0500720c */ /* 0x000fe40003f85310 */
[----:B------:R-:W-:Y:S02]  /*aa40*/  SEL R2, R12, RZ, P5 ;  /* 0x000000ff0c027207 */ /* 0x000fe40002800000 */
[----:B------:R-:W-:-:S03]  /*aa50*/  SEL R7, R7, RZ, P4 ;  /* 0x000000ff07077207 */ /* 0x000fc60002000000 */
[----:B------:R-:W-:Y:S01]  /*aa60*/  IMAD R2, R2, UR48, RZ ;  /* 0x0000003002027c24 */ /* 0x000fe2000f8e02ff */
        /* <DEDUP_REMOVED lines=15> */
.L_x_10352:
[----:B------:R-:W-:Y:S05]  /*ab60*/  BSYNC.RECONVERGENT B1 ;  /* 0x0000000000017941 */ /* 0x000fea0003800200 */
.L_x_10351:
        /* <DEDUP_REMOVED lines=30> */
[----:B0-----:R-:W-:Y:S02]  /*ad50*/  VIADD R3, R7, 0xffffffe ;  /* 0x0ffffffe07037836 */ /* 0x001fe40000000000 */
[----:B------:R-:W-:-:S04]  /*ad60*/  IMAD.MOV.U32 R2, RZ, RZ, RZ ;  /* 0x000000ffff027224 */ /* 0x000fc800078e00ff */
[----:B------:R-:W0:Y:S06]  /*ad70*/  F2I.FTZ.U32.TRUNC.NTZ R3, R3 ;  /* 0x0000000300037305 */ /* 0x000e2c000021f000 */
[----:B------:R-:W-:-:S05]  /*ad80*/  @P1 IADD3 R4, PT, PT, R4, 0x1, RZ ;  /* 0x0000000104041810 */ /* 0x000fca0007ffe0ff */
[----:B------:R-:W-:Y:S01]  /*ad90*/  IMAD.MOV.U32 R12, RZ, RZ, R4 ;  /* 0x000000ffff0c7224 */ /* 0x000fe200078e0004 */
[----:B0-----:R-:W-:-:S05]  /*ada0*/  IADD3 R5, PT, PT, RZ, -R3, RZ ;  /* 0x80000003ff057210 */ /* 0x001fca0007ffe0ff */
        /* <DEDUP_REMOVED lines=21> */
[----:B0-----:R-:W-:Y:S02]  /*af00*/  ISETP.NE.U32.AND P1, PT, R4, 0x1, PT ;  /* 0x000000010400780c */ /* 0x001fe40003f25070 */
[----:B------:R-:W-:Y:S01]  /*af10*/  SHF.R.S64 R4, RZ, 0x1e, R11 ;  /* 0x0000001eff047819 */ /* 0x000fe2000000100b */
        /* <DEDUP_REMOVED lines=28> */
.L_x_10354:
[----:B------:R-:W-:Y:S05]  /*b0e0*/  BSYNC.RECONVERGENT B1 ;  /* 0x0000000000017941 */ /* 0x000fea0003800200 */
.L_x_10353:
        /* <DEDUP_REMOVED lines=30> */
[----:B------:R-:W-:Y:S01]  /*b2d0*/  HFMA2 R2, -RZ, RZ, 0, 0 ;  /* 0x00000000ff027431 */ /* 0x000fe200000001ff */
[----:B0-----:R-:W-:-:S06]  /*b2e0*/  IADD3 R3, PT, PT, R7, 0xffffffe, RZ ;  /* 0x0ffffffe07037810 */ /* 0x001fcc0007ffe0ff */
[----:B------:R-:W0:Y:S05]  /*b2f0*/  F2I.FTZ.U32.TRUNC.NTZ R3, R3 ;  /* 0x0000000300037305 */ /* 0x000e2a000021f000 */
[----:B------:R-:W-:-:S05]  /*b300*/  @P1 VIADD R4, R4, 0x1 ;  /* 0x0000000104041836 */ /* 0x000fca0000000000 */
[----:B------:R-:W-:Y:S01]  /*b310*/  MOV R12, R4 ;  /* 0x00000004000c7202 */ /* 0x000fe20000000f00 */
[----:B0-----:R-:W-:-:S04]  /*b320*/  IMAD.MOV R5, RZ, RZ, -R3 ;  /* 0x000000ffff057224 */ /* 0x001fc800078e0a03 */
        /* <DEDUP_REMOVED lines=21> */
[----:B0-----:R-:W-:Y:S02]  /*b480*/  ISETP.NE.U32.AND P1, PT, R4, 0x1, PT ;  /* 0x000000010400780c */ /* 0x001fe40003f25070 */
[----:B------:R-:W-:Y:S01]  /*b490*/  SHF.R.S64 R4, RZ, 0x1e, R11 ;  /* 0x0000001eff047819 */ /* 0x000fe2000000100b */
[----:B------:R-:W-:Y:S02]  /*b4a0*/  IMAD.MOV.U32 R7, RZ, RZ, R2 ;  /* 0x000000ffff077224 */ /* 0x000fe400078e0002 */
[----:B------:R-:W0:Y:S02]  /*b4b0*/  LDC.64 R2, c[0x0][0x390] ;  /* 0x0000e400ff027b82 */ /* 0x000e240000000a00 */
[----:B------:R-:W-:Y:S01]  /*b4c0*/  @!P3 IMAD.MOV R7, RZ, RZ, -R7 ;  /* 0x000000ffff07b224 */ /* 0x000fe200078e0a07 */
[----:B------:R-:W-:-:S04]  /*b4d0*/  @!P2 LOP3.LUT R7, RZ, R15, RZ, 0x33, !PT ;  /* 0x0000000fff07a212 */ /* 0x000fc800078e33ff */
[----:B------:R-:W-:-:S05]  /*b4e0*/  IADD3 R9, PT, PT, -R7, RZ, RZ ;  /* 0x000000ff07097210 */ /* 0x000fca0007ffe1ff */
        /* <DEDUP_REMOVED lines=23> */
.L_x_10356:
[----:B------:R-:W-:Y:S05]  /*b660*/  BSYNC.RECONVERGENT B1 ;  /* 0x0000000000017941 */ /* 0x000fea0003800200 */
.L_x_10355:
        /* <DEDUP_REMOVED lines=30> */
[----:B------:R-:W-:Y:S01]  /*b850*/  FFMA R7, R0, 1.4426950216293334961, -R7 ;  /* 0x3fb8aa3b00077823 */ /* 0x000fe20000000807 */
        /* <DEDUP_REMOVED lines=19> */
[----:B------:R-:W-:Y:S01]  /*b990*/  FFMA R0, R0, 1.925963033500011079e-08, R7 ;  /* 0x32a5706000007823 */ /* 0x000fe20000000007 */
[-C--:B------:R-:W-:Y:S01]  /*b9a0*/  FFMA.SAT R7, R8, R11.reuse, 0.5 ;  /* 0x3f00000008077423 */ /* 0x080fe2000000200b */
[-C--:B------:R-:W-:Y:S01]  /*b9b0*/  FFMA.SAT R13, R16, R11.reuse, 0.5 ;  /* 0x3f000000100d7423 */ /* 0x080fe2000000200b */
[-C--:B------:R-:W-:Y:S01]  /*b9c0*/  FFMA.RM R5, R5, R12.reuse, 12582913 ;  /* 0x4b40000105057423 */ /* 0x080fe2000000400c */
[----:B------:R-:W-:Y:S01]  /*b9d0*/  SHF.L.U32 R3, R3, 0x17, RZ ;  /* 0x0000001703037819 */ /* 0x000fe200000006ff */
[-C--:B------:R-:W-:Y:S01]  /*b9e0*/  FFMA.RM R2, R7, R12.reuse, 12582913 ;  /* 0x4b40000107027423 */ /* 0x080fe2000000400c */
[----:B------:R-:W-:Y:S01]  /*b9f0*/  MUFU.EX2 R0, R0 ;  /* 0x0000000000007308 */ /* 0x000fe20000000800 */
[----:B------:R-:W-:Y:S01]  /*ba00*/  FADD R7, R5, -12583039 ;  /* 0xcb40007f05077421 */ /* 0x000fe20000000000 */
[----:B------:R-:W-:Y:S01]  /*ba10*/  FFMA.RM R13, R13, R12, 12582913 ;  /* 0x4b4000010d0d7423 */ /* 0x000fe2000000400c */
[----:B------:R-:W-:Y:S01]  /*ba20*/  FADD R9, R2, -12583039 ;  /* 0xcb40007f02097421 */ /* 0x000fe20000000000 */
[----:B------:R-:W-:Y:S01]  /*ba30*/  FFMA.SAT R17, R20, R11, 0.5 ;  /* 0x3f00000014117423 */ /* 0x000fe2000000200b */
[----:B------:R-:W-:Y:S01]  /*ba40*/  FFMA R7, R6, 1.4426950216293334961, -R7 ;  /* 0x3fb8aa3b06077823 */ /* 0x000fe20000000807 */
[----:B------:R-:W-:-:S02]  /*ba50*/  IMAD.SHL.U32 R2, R2, 0x800000, RZ ;  /* 0x0080000002027824 */ /* 0x000fc400078e00ff */
[----:B------:R-:W-:Y:S01]  /*ba60*/  FFMA R9, R8, 1.4426950216293334961, -R9 ;  /* 0x3fb8aa3b08097823 */ /* 0x000fe20000000809 */
[-C--:B------:R-:W-:Y:S01]  /*ba70*/  FFMA.RM R17, R17, R12.reuse, 12582913 ;  /* 0x4b40000111117423 */ /* 0x080fe2000000400c */
[----:B------:R-:W-:Y:S01]  /*ba80*/  FFMA R6, R6, 1.925963033500011079e-08, R7 ;  /* 0x32a5706006067823 */ /* 0x000fe20000000007 */
[-C--:B------:R-:W-:Y:S01]  /*ba90*/  FFMA.SAT R7, R10, R11.reuse, 0.5 ;  /* 0x3f0000000a077423 */ /* 0x080fe2000000200b */
[----:B------:R-:W-:Y:S01]  /*baa0*/  FFMA R9, R8, 1.925963033500011079e-08, R9 ;  /* 0x32a5706008097823 */ /* 0x000fe20000000009 */
[-C--:B------:R-:W-:Y:S01]  /*bab0*/  FFMA.SAT R21, R36, R11.reuse, 0.5 ;  /* 0x3f00000024157423 */ /* 0x080fe2000000200b */
[-C--:B------:R-:W-:Y:S01]  /*bac0*/  FFMA.SAT R23, R74, R11.reuse, 0.5 ;  /* 0x3f0000004a177423 */ /* 0x080fe2000000200b */
[-C--:B------:R-:W-:Y:S01]  /*bad0*/  FFMA.RM R4, R7, R12.reuse, 12582913 ;  /* 0x4b40000107047423 */ /* 0x080fe2000000400c */
[-C--:B------:R-:W-:Y:S01]  /*bae0*/  FFMA.SAT R27, R78, R11.reuse, 0.5 ;  /* 0x3f0000004e1b7423 */ /* 0x080fe2000000200b */
[-C--:B------:R-:W-:Y:S01]  /*baf0*/  FFMA.RM R21, R21, R12.reuse, 12582913 ;  /* 0x4b40000115157423 */ /* 0x080fe2000000400c */
[----:B------:R-:W0:Y:S01]  /*bb00*/  MUFU.EX2 R9, R9 ;  /* 0x0000000900097308 */ /* 0x000e220000000800 */
[----:B------:R-:W-:Y:S01]  /*bb10*/  FADD R7, R4, -12583039 ;  /* 0xcb40007f04077421 */ /* 0x000fe20000000000 */
[-C--:B------:R-:W-:Y:S01]  /*bb20*/  FFMA.RM R23, R23, R12.reuse, 12582913 ;  /* 0x4b40000117177423 */ /* 0x080fe2000000400c */
[----:B------:R-:W-:Y:S01]  /*bb30*/  FFMA.RM R27, R27, R12, 12582913 ;  /* 0x4b4000011b1b7423 */ /* 0x000fe2000000400c */
[----:B------:R-:W-:Y:S01]  /*bb40*/  FFMA.SAT R35, R102, R11, 0.5 ;  /* 0x3f00000066237423 */ /* 0x000fe2000000200b */
[----:B------:R-:W-:Y:S01]  /*bb50*/  FFMA R7, R10, 1.4426950216293334961, -R7 ;  /* 0x3fb8aa3b0a077823 */ /* 0x000fe20000000807 */
[----:B------:R-:W-:Y:S01]  /*bb60*/  FADD R25, R23, -12583039 ;  /* 0xcb40007f17197421 */ /* 0x000fe20000000000 */
[----:B------:R-:W-:-:S02]  /*bb70*/  FADD R29, R27, -12583039 ;  /* 0xcb40007f1b1d7421 */ /* 0x000fc40000000000 */
[----:B------:R-:W-:Y:S01]  /*bb80*/  FFMA R10, R10, 1.925963033500011079e-08, R7 ;  /* 0x32a570600a0a7823 */ /* 0x000fe20000000007 */
[----:B------:R-:W-:Y:S01]  /*bb90*/  FADD R7, R13, -12583039 ;  /* 0xcb40007f0d077421 */ /* 0x000fe20000000000 */
[----:B------:R-:W-:Y:S01]  /*bba0*/  FFMA R25, R74, 1.4426950216293334961, -R25 ;  /* 0x3fb8aa3b4a197823 */ /* 0x000fe20000000819 */
[----:B------:R-:W-:Y:S02]  /*bbb0*/  FFMA R29, R78, 1.4426950216293334961, -R29 ;  /* 0x3fb8aa3b4e1d7823 */ /* 0x000fe4000000081d */
[----:B------:R-:W-:Y:S01]  /*bbc0*/  FFMA R7, R16, 1.4426950216293334961, -R7 ;  /* 0x3fb8aa3b10077823 */ /* 0x000fe20000000807 */
[----:B------:R-:W-:Y:S01]  /*bbd0*/  MUFU.EX2 R10, R10 ;  /* 0x0000000a000a7308 */ /* 0x000fe20000000800 */
[----:B------:R-:W-:Y:S01]  /*bbe0*/  FFMA R25, R74, 1.925963033500011079e-08, R25 ;  /* 0x32a570604a197823 */ /* 0x000fe20000000019 */
[----:B0-----:R-:W-:Y:S01]  /*bbf0*/  FMUL R2, R2, R9 ;  /* 0x0000000902027220 */ /* 0x001fe20000400000 */
[----:B------:R-:W-:Y:S01]  /*bc00*/  FFMA R16, R16, 1.925963033500011079e-08, R7 ;  /* 0x32a5706010107823 */ /* 0x000fe20000000007 */
[----:B------:R-:W-:Y:S01]  /*bc10*/  FMUL R7, R3, R0 ;  /* 0x0000000003077220 */ /* 0x000fe20000400000 */
[----:B------:R-:W-:Y:S01]  /*bc20*/  FFMA.SAT R3, R18, R11, 0.5 ;  /* 0x3f00000012037423 */ /* 0x000fe2000000200b */
[----:B------:R-:W-:-:S02]  /*bc30*/  IMAD.SHL.U32 R0, R5, 0x800000, RZ ;  /* 0x0080000005007824 */ /* 0x000fc400078e00ff */
[----:B------:R-:W-:Y:S01]  /*bc40*/  FFMA.SAT R9, R24, R11, 0.5 ;  /* 0x3f00000018097423 */ /* 0x000fe2000000200b */
[----:B------:R-:W-:Y:S01]  /*bc50*/  MUFU.EX2 R5, R16 ;  /* 0x0000001000057308 */ /* 0x000fe20000000800 */
[----:B------:R-:W-:Y:S01]  /*bc60*/  FFMA.RM R8, R3, R12, 12582913 ;  /* 0x4b40000103087423 */ /* 0x000fe2000000400c */
[----:B------:R-:W-:-:S03]  /*bc70*/  FFMA R29, R78, 1.925963033500011079e-08, R29 ;  /* 0x32a570604e1d7823 */ /* 0x000fc6000000001d */
[----:B------:R-:W-:-:S03]  /*bc80*/  FADD R15, R8, -12583039 ;  /* 0xcb40007f080f7421 */ /* 0x000fc60000000000 */
[----:B------:R-:W0:Y:S01]  /*bc90*/  MUFU.EX2 R3, R6 ;  /* 0x0000000600037308 */ /* 0x000e220000000800 */
[----:B------:R-:W-:-:S04]  /*bca0*/  FFMA R15, R18, 1.4426950216293334961, -R15 ;  /* 0x3fb8aa3b120f7823 */ /* 0x000fc8000000080f */
[----:B------:R-:W-:Y:S01]  /*bcb0*/  FFMA R15, R18, 1.925963033500011079e-08, R15 ;  /* 0x32a57060120f7823 */ /* 0x000fe2000000000f */
[----:B------:R-:W-:Y:S02]  /*bcc0*/  FFMA.RM R18, R9, R12, 12582913 ;  /* 0x4b40000109127423 */ /* 0x000fe4000000400c */
[----:B------:R-:W-:Y:S02]  /*bcd0*/  MUFU.EX2 R25, R25 ;  /* 0x0000001900197308 */ /* 0x000fe40000000800 */
[----:B------:R-:W-:-:S04]  /*bce0*/  FADD R9, R18, -12583039 ;  /* 0xcb40007f12097421 */ /* 0x000fc80000000000 */
[----:B------:R-:W-:Y:S02]  /*bcf0*/  FFMA R9, R24, 1.4426950216293334961, -R9 ;  /* 0x3fb8aa3b18097823 */ /* 0x000fe40000000809 */
[----:B------:R-:W1:Y:S01]  /*bd00*/  MUFU.EX2 R6, R15 ;  /* 0x0000000f00067308 */ /* 0x000e620000000800 */
[----:B0-----:R-:W-:Y:S01]  /*bd10*/  FMUL R0, R0, R3 ;  /* 0x0000000300007220 */ /* 0x001fe20000400000 */
[----:B------:R-:W-:Y:S01]  /*bd20*/  FADD R3, R17, -12583039 ;  /* 0xcb40007f11037421 */ /* 0x000fe20000000000 */
[----:B------:R-:W-:-:S03]  /*bd30*/  FFMA R24, R24, 1.925963033500011079e-08, R9 ;  /* 0x32a5706018187823 */ /* 0x000fc60000000009 */
[C---:B------:R-:W-:Y:S02]  /*bd40*/  FFMA R3, R20.reuse, 1.4426950216293334961, -R3 ;  /* 0x3fb8aa3b14037823 */ /* 0x040fe40000000803 */
[----:B------:R-:W-:Y:S02]  /*bd50*/  MUFU.EX2 R29, R29 ;  /* 0x0000001d001d7308 */ /* 0x000fe40000000800 */
[----:B------:R-:W-:Y:S01]  /*bd60*/  FFMA R20, R20, 1.925963033500011079e-08, R3 ;  /* 0x32a5706014147823 */ /* 0x000fe20000000003 */
[----:B------:R-:W-:-:S04]  /*bd70*/  FFMA.SAT R3, R22, R11, 0.5 ;  /* 0x3f00000016037423 */ /* 0x000fc8000000200b */
[----:B------:R-:W-:Y:S01]  /*bd80*/  FFMA.RM R14, R3, R12, 12582913 ;  /* 0x4b400001030e7423 */ /* 0x000fe2000000400c */
[----:B------:R0:W2:Y:S03]  /*bd90*/  MUFU.EX2 R9, R20 ;  /* 0x0000001400097308 */ /* 0x0000a60000000800 */
[----:B------:R-:W-:-:S04]  /*bda0*/  FADD R3, R14, -12583039 ;  /* 0xcb40007f0e037421 */ /* 0x000fc80000000000 */
[C---:B------:R-:W-:Y:S01]  /*bdb0*/  FFMA R3, R22.reuse, 1.4426950216293334961, -R3 ;  /* 0x3fb8aa3b16037823 */ /* 0x040fe20000000803 */
[----:B------:R-:W-:Y:S01]  /*bdc0*/  MUFU.EX2 R24, R24 ;  /* 0x0000001800187308 */ /* 0x000fe20000000800 */
[----:B0-----:R-:W-:Y:S02]  /*bdd0*/  IMAD.SHL.U32 R20, R21, 0x800000, RZ ;  /* 0x0080000015147824 */ /* 0x001fe400078e00ff */
[----:B------:R-:W-:Y:S01]  /*bde0*/  FFMA R22, R22, 1.925963033500011079e-08, R3 ;  /* 0x32a5706016167823 */ /* 0x000fe20000000003 */
[----:B------:R-:W-:Y:S01]  /*bdf0*/  SHF.L.U32 R3, R4, 0x17, RZ ;  /* 0x0000001704037819 */ /* 0x000fe200000006ff */
[----:B------:R-:W-:Y:S02]  /*be00*/  IMAD.SHL.U32 R4, R13, 0x800000, RZ ;  /* 0x008000000d047824 */ /* 0x000fe400078e00ff */
[----:B------:R-:W-:Y:S02]  /*be10*/  FFMA.SAT R13, R28, R11, 0.5 ;  /* 0x3f0000001c0d7423 */ /* 0x000fe4000000200b */
[----:B------:R-:W-:Y:S01]  /*be20*/  FMUL R4, R4, R5 ;  /* 0x0000000504047220 */ /* 0x000fe20000400000 */
[----:B------:R-:W-:Y:S01]  /*be30*/  FFMA.SAT R5, R26, R11, 0.5 ;  /* 0x3f0000001a057423 */ /* 0x000fe2000000200b */
[----:B------:R-:W-:Y:S01]  /*be40*/  FMUL R3, R3, R10 ;  /* 0x0000000a03037220 */ /* 0x000fe20000400000 */
[----:B------:R-:W-:-:S02]  /*be50*/  FFMA.RM R16, R13, R12, 12582913 ;  /* 0x4b4000010d107423 */ /* 0x000fc4000000400c */
[----:B------:R-:W-:Y:S02]  /*be60*/  FFMA.RM R10, R5, R12, 12582913 ;  /* 0x4b400001050a7423 */ /* 0x000fe4000000400c */
[C---:B------:R-:W-:Y:S01]  /*be70*/  FADD R13, R16.reuse, -12583039 ;  /* 0xcb40007f100d7421 */ /* 0x040fe20000000000 */
[----:B------:R-:W-:Y:S02]  /*be80*/  IMAD.SHL.U32 R16, R16, 0x800000, RZ ;  /* 0x0080000010107824 */ /* 0x000fe400078e00ff */
[C---:B------:R-:W-:Y:S01]  /*be90*/  FADD R5, R10.reuse, -12583039 ;  /* 0xcb40007f0a057421 */ /* 0x040fe20000000000 */
[----:B------:R-:W-:Y:S01]  /*bea0*/  SHF.L.U32 R10, R10, 0x17, RZ ;  /* 0x000000170a0a7819 */ /* 0x000fe200000006ff */
[----:B------:R-:W-:Y:S02]  /*beb0*/  FFMA R13, R28, 1.4426950216293334961, -R13 ;  /* 0x3fb8aa3b1c0d7823 */ /* 0x000fe4000000080d */
[----:B------:R-:W-:Y:S02]  /*bec0*/  FFMA R5, R26, 1.4426950216293334961, -R5 ;  /* 0x3fb8aa3b1a057823 */ /* 0x000fe40000000805 */
[----:B------:R-:W-:-:S02]  /*bed0*/  FFMA R28, R28, 1.925963033500011079e-08, R13 ;  /* 0x32a570601c1c7823 */ /* 0x000fc4000000000d */
[----:B------:R-:W-:Y:S01]  /*bee0*/  FFMA R26, R26, 1.925963033500011079e-08, R5 ;  /* 0x32a570601a1a7823 */ /* 0x000fe20000000005 */
[----:B------:R-:W-:Y:S02]  /*bef0*/  IMAD.SHL.U32 R5, R8, 0x800000, RZ ;  /* 0x0080000008057824 */ /* 0x000fe400078e00ff */
[----:B------:R-:W-:Y:S02]  /*bf00*/  IMAD.SHL.U32 R8, R14, 0x800000, RZ ;  /* 0x008000000e087824 */ /* 0x000fe400078e00ff */
[----:B-1----:R-:W-:Y:S01]  /*bf10*/  FMUL R5, R5, R6 ;  /* 0x0000000605057220 */ /* 0x002fe20000400000 */
[----:B------:R-:W-:-:S05]  /*bf20*/  SHF.L.U32 R6, R17, 0x17, RZ ;  /* 0x0000001711067819 */ /* 0x000fca00000006ff */
[----:B--2---:R-:W-:Y:S01]  /*bf30*/  FMUL R6, R6, R9 ;  /* 0x0000000906067220 */ /* 0x004fe20000400000 */
[----:B------:R-:W-:-:S04]  /*bf40*/  FFMA.SAT R9, R30, R11, 0.5 ;  /* 0x3f0000001e097423 */ /* 0x000fc8000000200b */
[----:B------:R-:W-:Y:S02]  /*bf50*/  FFMA.RM R17, R9, R12, 12582913 ;  /* 0x4b40000109117423 */ /* 0x000fe4000000400c */
[----:B------:R0:W1:Y:S02]  /*bf60*/  MUFU.EX2 R9, R22 ;  /* 0x0000001600097308 */ /* 0x0000640000000800 */
[C---:B------:R-:W-:Y:S01]  /*bf70*/  FADD R13, R17.reuse, -12583039 ;  /* 0xcb40007f110d7421 */ /* 0x040fe20000000000 */
[----:B------:R-:W-:-:S03]  /*bf80*/  IMAD.SHL.U32 R17, R17, 0x800000, RZ ;  /* 0x0080000011117824 */ /* 0x000fc600078e00ff */
[----:B------:R-:W-:Y:S01]  /*bf90*/  FFMA R13, R30, 1.4426950216293334961, -R13 ;  /* 0x3fb8aa3b1e0d7823 */ /* 0x000fe2000000080d */
[----:B0-----:R-:W-:-:S03]  /*bfa0*/  IMAD.SHL.U32 R22, R23, 0x800000, RZ ;  /* 0x0080000017167824 */ /* 0x001fc600078e00ff */
[----:B------:R-:W-:Y:S01]  /*bfb0*/  FFMA R30, R30, 1.925963033500011079e-08, R13 ;  /* 0x32a570601e1e7823 */ /* 0x000fe2000000000d */
[-C--:B------:R-:W-:Y:S01]  /*bfc0*/  FFMA.SAT R13, R32, R11.reuse, 0.5 ;  /* 0x3f000000200d7423 */ /* 0x080fe2000000200b */
[----:B------:R-:W-:Y:S01]  /*bfd0*/  FFMA.SAT R23, R84, R11, 0.5 ;  /* 0x3f00000054177423 */ /* 0x000fe2000000200b */
[----:B------:R-:W-:Y:S02]  /*bfe0*/  FMUL R22, R22, R25 ;  /* 0x0000001916167220 */ /* 0x000fe40000400000 */
[----:B------:R-:W-:Y:S01]  /*bff0*/  FFMA.RM R14, R13, R12, 12582913 ;  /* 0x4b4000010d0e7423 */ /* 0x000fe2000000400c */
[----:B------:R-:W0:Y:S01]  /*c000*/  MUFU.EX2 R30, R30 ;  /* 0x0000001e001e7308 */ /* 0x000e220000000800 */
[----:B-1----:R-:W-:Y:S01]  /*c010*/  FMUL R8, R8, R9 ;  /* 0x0000000908087220 */ /* 0x002fe20000400000 */
[----:B------:R-:W-:Y:S02]  /*c020*/  IMAD.SHL.U32 R9, R18, 0x800000, RZ ;  /* 0x0080000012097824 */ /* 0x000fe400078e00ff */
[C---:B------:R-:W-:Y:S01]  /*c030*/  FADD R13, R14.reuse, -12583039 ;  /* 0xcb40007f0e0d7421 */ /* 0x040fe20000000000 */
[----:B------:R-:W-:Y:S01]  /*c040*/  SHF.L.U32 R14, R14, 0x17, RZ ;  /* 0x000000170e0e7819 */ /* 0x000fe200000006ff */
[----:B------:R-:W-:-:S02]  /*c050*/  FMUL R9, R9, R24 ;  /* 0x0000001809097220 */ /* 0x000fc40000400000 */
[----:B------:R-:W-:Y:S01]  /*c060*/  FFMA R13, R32, 1.4426950216293334961, -R13 ;  /* 0x3fb8aa3b200d7823 */ /* 0x000fe2000000080d */
[----:B------:R-:W-:Y:S01]  /*c070*/  SHF.L.U32 R24, R27, 0x17, RZ ;  /* 0x000000171b187819 */ /* 0x000fe200000006ff */
[-C--:B------:R-:W-:Y:S02]  /*c080*/  FFMA.SAT R27, R90, R11.reuse, 0.5 ;  /* 0x3f0000005a1b7423 */ /* 0x080fe4000000200b */
[----:B------:R-:W-:Y:S01]  /*c090*/  FFMA R32, R32, 1.925963033500011079e-08, R13 ;  /* 0x32a5706020207823 */ /* 0x000fe2000000000d */
[----:B------:R-:W-:Y:S01]  /*c0a0*/  FFMA.SAT R13, R34, R11, 0.5 ;  /* 0x3f000000220d7423 */ /* 0x000fe2000000200b */
[----:B------:R-:W-:-:S03]  /*c0b0*/  FMUL R24, R24, R29 ;  /* 0x0000001d18187220 */ /* 0x000fc60000400000 */
[----:B------:R-:W-:Y:S01]  /*c0c0*/  FFMA.RM R19, R13, R12, 12582913 ;  /* 0x4b4000010d137423 */ /* 0x000fe2000000400c */
[----:B0-----:R-:W-:Y:S01]  /*c0d0*/  FMUL R17, R17, R30 ;  /* 0x0000001e11117220 */ /* 0x001fe20000400000 */
[----:B------:R-:W0:Y:S02]  /*c0e0*/  MUFU.EX2 R13, R26 ;  /* 0x0000001a000d7308 */ /* 0x000e240000000800 */
[C---:B------:R-:W-:Y:S01]  /*c0f0*/  FADD R15, R19.reuse, -12583039 ;  /* 0xcb40007f130f7421 */ /* 0x040fe20000000000 */
[----:B------:R-:W-:-:S03]  /*c100*/  IMAD.SHL.U32 R19, R19, 0x800000, RZ ;  /* 0x0080000013137824 */ /* 0x000fc600078e00ff */
[----:B------:R-:W-:-:S04]  /*c110*/  FFMA R15, R34, 1.4426950216293334961, -R15 ;  /* 0x3fb8aa3b220f7823 */ /* 0x000fc8000000080f */
[----:B------:R-:W-:Y:S02]  /*c120*/  FFMA R34, R34, 1.925963033500011079e-08, R15 ;  /* 0x32a5706022227823 */ /* 0x000fe4000000000f */
[----:B------:R1:W2:Y:S01]  /*c130*/  MUFU.EX2 R15, R28 ;  /* 0x0000001c000f7308 */ /* 0x0002a20000000800 */
[----:B0-----:R-:W-:Y:S01]  /*c140*/  FMUL R10, R10, R13 ;  /* 0x0000000d0a0a7220 */ /* 0x001fe20000400000 */
[----:B------:R-:W-:-:S06]  /*c150*/  FADD R13, R21, -12583039 ;  /* 0xcb40007f150d7421 */ /* 0x000fcc0000000000 */
[----:B------:R-:W0:Y:S01]  /*c160*/  MUFU.EX2 R34, R34 ;  /* 0x0000002200227308 */ /* 0x000e220000000800 */
[----:B-1----:R-:W-:Y:S01]  /*c170*/  FFMA.RM R28, R23, R12, 12582913 ;  /* 0x4b400001171c7423 */ /* 0x002fe2000000400c */
[----:B------:R-:W-:-:S03]  /*c180*/  FFMA R13, R36, 1.4426950216293334961, -R13 ;  /* 0x3fb8aa3b240d7823 */ /* 0x000fc6000000080d */
[----:B------:R-:W-:Y:S01]  /*c190*/  FADD R25, R28, -12583039 ;  /* 0xcb40007f1c197421 */ /* 0x000fe20000000000 */
[----:B------:R-:W-:Y:S01]  /*c1a0*/  FFMA R36, R36, 1.925963033500011079e-08, R13 ;  /* 0x32a5706024247823 */ /* 0x000fe2000000000d */
[----:B------:R-:W-:Y:S01]  /*c1b0*/  FFMA.SAT R13, R72, R11, 0.5 ;  /* 0x3f000000480d7423 */ /* 0x000fe2000000200b */
[----:B--2---:R-:W-:Y:S01]  /*c1c0*/  FMUL R16, R16, R15 ;  /* 0x0000000f10107220 */ /* 0x004fe20000400000 */
[C---:B------:R-:W-:Y:S02]  /*c1d0*/  FFMA R25, R84.reuse, 1.4426950216293334961, -R25 ;  /* 0x3fb8aa3b54197823 */ /* 0x040fe40000000819 */
[----:B------:R-:W-:Y:S02]  /*c1e0*/  FFMA.RM R15, R13, R12, 12582913 ;  /* 0x4b4000010d0f7423 */ /* 0x000fe4000000400c */
[----:B------:R-:W-:Y:S02]  /*c1f0*/  FFMA R84, R84, 1.925963033500011079e-08, R25 ;  /* 0x32a5706054547823 */ /* 0x000fe40000000019 */
[C---:B------:R-:W-:Y:S01]  /*c200*/  FADD R13, R15.reuse, -12583039 ;  /* 0xcb40007f0f0d7421 */ /* 0x040fe20000000000 */
[----:B------:R-:W-:Y:S01]  /*c210*/  FFMA.SAT R25, R86, R11, 0.5 ;  /* 0x3f00000056197423 */ /* 0x000fe2000000200b */
[----:B------:R-:W-:Y:S01]  /*c220*/  SHF.L.U32 R15, R15, 0x17, RZ ;  /* 0x000000170f0f7819 */ /* 0x000fe200000006ff */
[----:B0-----:R-:W-:Y:S01]  /*c230*/  FMUL R19, R19, R34 ;  /* 0x0000002213137220 */ /* 0x001fe20000400000 */
[C---:B------:R-:W-:Y:S01]  /*c240*/  FFMA R13, R72.reuse, 1.4426950216293334961, -R13 ;  /* 0x3fb8aa3b480d7823 */ /* 0x040fe2000000080d */
[-C--:B------:R-:W-:Y:S01]  /*c250*/  FFMA.RM R30, R25, R12.reuse, 12582913 ;  /* 0x4b400001191e7423 */ /* 0x080fe2000000400c */
[----:B------:R-:W-:Y:S01]  /*c260*/  FFMA.RM R34, R35, R12, 12582913 ;  /* 0x4b40000123227423 */ /* 0x000fe2000000400c */
[----:B------:R-:W-:Y:S01]  /*c270*/  MUFU.EX2 R84, R84 ;  /* 0x0000005400547308 */ /* 0x000fe20000000800 */
[----:B------:R-:W-:Y:S01]  /*c280*/  FFMA R72, R72, 1.925963033500011079e-08, R13 ;  /* 0x32a5706048487823 */ /* 0x000fe2000000000d */
[----:B------:R-:W-:-:S04]  /*c290*/  FADD R25, R30, -12583039 ;  /* 0xcb40007f1e197421 */ /* 0x000fc80000000000 */
[C---:B------:R-:W-:Y:S02]  /*c2a0*/  FFMA R25, R86.reuse, 1.4426950216293334961, -R25 ;  /* 0x3fb8aa3b56197823 */ /* 0x040fe40000000819 */
[----:B------:R-:W0:Y:S02]  /*c2b0*/  MUFU.EX2 R13, R32 ;  /* 0x00000020000d7308 */ /* 0x000e240000000800 */
[----:B------:R-:W-:Y:S01]  /*c2c0*/  FFMA R86, R86, 1.925963033500011079e-08, R25 ;  /* 0x32a5706056567823 */ /* 0x000fe20000000019 */
[----:B------:R-:W-:-:S04]  /*c2d0*/  FFMA.SAT R25, R88, R11, 0.5 ;  /* 0x3f00000058197423 */ /* 0x000fc8000000200b */
[----:B------:R-:W-:Y:S01]  /*c2e0*/  FFMA.RM R31, R25, R12, 12582913 ;  /* 0x4b400001191f7423 */ /* 0x000fe2000000400c */
[----:B------:R-:W-:Y:S03]  /*c2f0*/  MUFU.EX2 R72, R72 ;  /* 0x0000004800487308 */ /* 0x000fe60000000800 */
[----:B------:R-:W-:-:S04]  /*c300*/  FADD R25, R31, -12583039 ;  /* 0xcb40007f1f197421 */ /* 0x000fc80000000000 */
[----:B------:R-:W-:Y:S01]  /*c310*/  FFMA R25, R88, 1.4426950216293334961, -R25 ;  /* 0x3fb8aa3b58197823 */ /* 0x000fe20000000819 */
[----:B------:R-:W-:Y:S01]  /*c320*/  MUFU.EX2 R29, R86 ;  /* 0x00000056001d7308 */ /* 0x000fe20000000800 */
[----:B0-----:R-:W-:Y:S01]  /*c330*/  FMUL R18, R14, R13 ;  /* 0x0000000d0e127220 */ /* 0x001fe20000400000 */
[----:B------:R-:W-:Y:S01]  /*c340*/  FFMA.SAT R13, R76, R11, 0.5 ;  /* 0x3f0000004c0d7423 */ /* 0x000fe2000000200b */
[----:B------:R-:W-:-:S03]  /*c350*/  FFMA R88, R88, 1.925963033500011079e-08, R25 ;  /* 0x32a5706058587823 */ /* 0x000fc60000000019 */
[----:B------:R-:W-:-:S03]  /*c360*/  FFMA.RM R14, R13, R12, 12582913 ;  /* 0x4b4000010d0e7423 */ /* 0x000fc6000000400c */
[----:B------:R-:W-:Y:S01]  /*c370*/  MUFU.EX2 R88, R88 ;  /* 0x0000005800587308 */ /* 0x000fe20000000800 */
[C---:B------:R-:W-:Y:S01]  /*c380*/  FADD R13, R14.reuse, -12583039 ;  /* 0xcb40007f0e0d7421 */ /* 0x040fe20000000000 */
[----:B------:R-:W-:-:S03]  /*c390*/  IMAD.SHL.U32 R14, R14, 0x800000, RZ ;  /* 0x008000000e0e7824 */ /* 0x000fc600078e00ff */
[----:B------:R-:W-:-:S04]  /*c3a0*/  FFMA R13, R76, 1.4426950216293334961, -R13 ;  /* 0x3fb8aa3b4c0d7823 */ /* 0x000fc8000000080d */
[----:B------:R-:W-:Y:S02]  /*c3b0*/  FFMA R76, R76, 1.925963033500011079e-08, R13 ;  /* 0x32a570604c4c7823 */ /* 0x000fe4000000000d */
[----:B------:R-:W0:Y:S08]  /*c3c0*/  MUFU.EX2 R13, R36 ;  /* 0x00000024000d7308 */ /* 0x000e300000000800 */
[----:B------:R-:W1:Y:S01]  /*c3d0*/  MUFU.EX2 R23, R76 ;  /* 0x0000004c00177308 */ /* 0x000e620000000800 */
[----:B0-----:R-:W-:Y:S01]  /*c3e0*/  FMUL R20, R20, R13 ;  /* 0x0000000d14147220 */ /* 0x001fe20000400000 */
[----:B------:R-:W-:-:S04]  /*c3f0*/  FFMA.SAT R13, R80, R11, 0.5 ;  /* 0x3f000000500d7423 */ /* 0x000fc8000000200b */
[----:B------:R-:W-:Y:S01]  /*c400*/  FFMA.RM R13, R13, R12, 12582913 ;  /* 0x4b4000010d0d7423 */ /* 0x000fe2000000400c */
[----:B-1----:R-:W-:-:S03]  /*c410*/  FMUL R23, R14, R23 ;  /* 0x000000170e177220 */ /* 0x002fc60000400000 */
[C---:B------:R-:W-:Y:S01]  /*c420*/  FADD R21, R13.reuse, -12583039 ;  /* 0xcb40007f0d157421 */ /* 0x040fe20000000000 */
[----:B------:R-:W-:Y:S02]  /*c430*/  IMAD.SHL.U32 R25, R13, 0x800000, RZ ;  /* 0x008000000d197824 */ /* 0x000fe400078e00ff */
[----:B------:R-:W-:Y:S01]  /*c440*/  FFMA.RM R13, R27, R12, 12582913 ;  /* 0x4b4000011b0d7423 */ /* 0x000fe2000000400c */
[----:B------:R-:W-:-:S03]  /*c450*/  FFMA R21, R80, 1.4426950216293334961, -R21 ;  /* 0x3fb8aa3b50157823 */ /* 0x000fc60000000815 */
[C---:B------:R-:W-:Y:S01]  /*c460*/  FADD R27, R13.reuse, -12583039 ;  /* 0xcb40007f0d1b7421 */ /* 0x040fe20000000000 */
[----:B------:R-:W-:Y:S01]  /*c470*/  SHF.L.U32 R13, R13, 0x17, RZ ;  /* 0x000000170d0d7819 */ /* 0x000fe200000006ff */
[----:B------:R-:W-:Y:S01]  /*c480*/  FFMA R80, R80, 1.925963033500011079e-08, R21 ;  /* 0x32a5706050507823 */ /* 0x000fe20000000015 */
[----:B------:R-:W-:Y:S01]  /*c490*/  FFMA.SAT R21, R82, R11, 0.5 ;  /* 0x3f00000052157423 */ /* 0x000fe2000000200b */
[----:B------:R-:W-:-:S03]  /*c4a0*/  FFMA R27, R90, 1.4426950216293334961, -R27 ;  /* 0x3fb8aa3b5a1b7823 */ /* 0x000fc6000000081b */
[----:B------:R-:W-:Y:S01]  /*c4b0*/  FFMA.RM R26, R21, R12, 12582913 ;  /* 0x4b400001151a7423 */ /* 0x000fe2000000400c */
[----:B------:R-:W-:Y:S01]  /*c4c0*/  FMUL R21, R15, R72 ;  /* 0x000000480f157220 */ /* 0x000fe20000400000 */
[----:B------:R-:W-:Y:S01]  /*c4d0*/  FFMA R90, R90, 1.925963033500011079e-08, R27 ;  /* 0x32a570605a5a7823 */ /* 0x000fe2000000001b */
[----:B------:R-:W-:Y:S01]  /*c4e0*/  FFMA.SAT R27, R96, R11, 0.5 ;  /* 0x3f000000601b7423 */ /* 0x000fe2000000200b */
[C---:B------:R-:W-:Y:S01]  /*c4f0*/  FADD R15, R26.reuse, -12583039 ;  /* 0xcb40007f1a0f7421 */ /* 0x040fe20000000000 */
[----:B------:R-:W-:Y:S01]  /*c500*/  IMAD.SHL.U32 R26, R26, 0x800000, RZ ;  /* 0x008000001a1a7824 */ /* 0x000fe200078e00ff */
[----:B------:R-:W0:Y:S01]  /*c510*/  MUFU.EX2 R80, R80 ;  /* 0x0000005000507308 */ /* 0x000e220000000800 */
[----:B------:R-:W-:Y:S01]  /*c520*/  FFMA.RM R14, R27, R12, 12582913 ;  /* 0x4b4000011b0e7423 */ /* 0x000fe2000000400c */
[----:B------:R-:W-:Y:S01]  /*c530*/  FFMA R15, R82, 1.4426950216293334961, -R15 ;  /* 0x3fb8aa3b520f7823 */ /* 0x000fe2000000080f */
[----:B------:R-:W-:Y:S01]  /*c540*/  SHF.L.U32 R27, R28, 0x17, RZ ;  /* 0x000000171c1b7819 */ /* 0x000fe200000006ff */
[----:B------:R-:W-:-:S02]  /*c550*/  IMAD.SHL.U32 R28, R30, 0x800000, RZ ;  /* 0x008000001e1c7824 */ /* 0x000fc400078e00ff */
[----:B------:R-:W-:Y:S02]  /*c560*/  FFMA R15, R82, 1.925963033500011079e-08, R15 ;  /* 0x32a57060520f7823 */ /* 0x000fe4000000000f */
[----:B------:R-:W-:Y:S01]  /*c570*/  FMUL R28, R28, R29 ;  /* 0x0000001d1c1c7220 */ /* 0x000fe20000400000 */
[----:B------:R-:W1:Y:S01]  /*c580*/  MUFU.EX2 R90, R90 ;  /* 0x0000005a005a7308 */ /* 0x000e620000000800 */
[----:B------:R-:W-:-:S07]  /*c590*/  FMUL R27, R27, R84 ;  /* 0x000000541b1b7220 */ /* 0x000fce0000400000 */
[----:B------:R-:W2:Y:S01]  /*c5a0*/  MUFU.EX2 R15, R15 ;  /* 0x0000000f000f7308 */ /* 0x000ea20000000800 */
[----:B0-----:R-:W-:Y:S01]  /*c5b0*/  FMUL R25, R25, R80 ;  /* 0x0000005019197220 */ /* 0x001fe20000400000 */
[----:B-1----:R-:W-:Y:S01]  /*c5c0*/  FMUL R30, R13, R90 ;  /* 0x0000005a0d1e7220 */ /* 0x002fe20000400000 */
[----:B--2---:R-:W-:Y:S01]  /*c5d0*/  FMUL R26, R26, R15 ;  /* 0x0000000f1a1a7220 */ /* 0x004fe20000400000 */
[C---:B------:R-:W-:Y:S01]  /*c5e0*/  FADD R15, R14.reuse, -12583039 ;  /* 0xcb40007f0e0f7421 */ /* 0x040fe20000000000 */
[----:B------:R-:W-:-:S03]  /*c5f0*/  IMAD.SHL.U32 R14, R14, 0x800000, RZ ;  /* 0x008000000e0e7824 */ /* 0x000fc600078e00ff */
        /* <DEDUP_REMOVED lines=15> */
[----:B------:R-:W-:Y:S02]  /*c6f0*/  IMAD.SHL.U32 R29, R31, 0x800000, RZ ;  /* 0x008000001f1d7824 */ /* 0x000fe400078e00ff */
[C---:B------:R-:W-:Y:S01]  /*c700*/  FADD R31, R34.reuse, -12583039 ;  /* 0xcb40007f221f7421 */ /* 0x040fe20000000000 */
[----:B------:R-:W-:Y:S02]  /*c710*/  IMAD.SHL.U32 R34, R34, 0x800000, RZ ;  /* 0x0080000022227824 */ /* 0x000fe400078e00ff */
[----:B------:R-:W-:Y:S01]  /*c720*/  FMUL R29, R29, R88 ;  /* 0x000000581d1d7220 */ /* 0x000fe20000400000 */
[C---:B------:R-:W-:Y:S01]  /*c730*/  FFMA R31, R102.reuse, 1.4426950216293334961, -R31 ;  /* 0x3fb8aa3b661f7823 */ /* 0x040fe2000000081f */
[----:B------:R-:W1:Y:S01]  /*c740*/  MUFU.EX2 R100, R100 ;  /* 0x0000006400647308 */ /* 0x000e620000000800 */
[----:B0-----:R-:W-:Y:S02]  /*c750*/  FMUL R32, R15, R98 ;  /* 0x000000620f207220 */ /* 0x001fe40000400000 */
        /* <DEDUP_REMOVED lines=8> */
[C---:B------:R-:W-:Y:S01]  /*c7e0*/  FFMA R11, R94.reuse, 1.4426950216293334961, -R11 ;  /* 0x3fb8aa3b5e0b7823 */ /* 0x040fe2000000080b */
[----:B-1----:R-:W-:Y:S01]  /*c7f0*/  FMUL R33, R33, R100 ;  /* 0x0000006421217220 */ /* 0x002fe20000400000 */
[----:B------:R-:W1:Y:S02]  /*c800*/  MUFU.EX2 R13, R102 ;  /* 0x00000066000d7308 */ /* 0x000e640000000800 */
[----:B------:R-:W-:Y:S01]  /*c810*/  FFMA R94, R94, 1.925963033500011079e-08, R11 ;  /* 0x32a570605e5e7823 */ /* 0x000fe2000000000b */
[C---:B------:R-:W-:Y:S01]  /*c820*/  FADD R11, R36.reuse, -12583039 ;  /* 0xcb40007f240b7421 */ /* 0x040fe20000000000 */
[----:B------:R-:W-:-:S03]  /*c830*/  SHF.L.U32 R36, R36, 0x17, RZ ;  /* 0x0000001724247819 */ /* 0x000fc600000006ff */
[----:B------:R-:W-:Y:S01]  /*c840*/  FFMA R11, R92, 1.4426950216293334961, -R11 ;  /* 0x3fb8aa3b5c0b7823 */ /* 0x000fe2000000080b */
        /* <DEDUP_REMOVED lines=47> */
.L_x_10432:
        /* <DEDUP_REMOVED lines=12> */
[----:B0-----:R-:W-:Y:S05]  /*cc00*/  CALL.REL.NOINC `($__internal_165_$__cuda_sm3x_div_rn_noftz_f32_slowpath) ;  /* 0x0000003c00987944 */ /* 0x001fea0003c00000 */
[----:B------:R-:W-:-:S07]  /*cc10*/  IMAD.MOV.U32 R11, RZ, RZ, R7 ;  /* 0x000000ffff0b7224 */ /* 0x000fce00078e0007 */
.L_x_10359:
[----:B------:R-:W-:Y:S05]  /*cc20*/  BSYNC.RECONVERGENT B3 ;  /* 0x0000000000037941 */ /* 0x000fea0003800200 */
.L_x_10358:
        /* <DEDUP_REMOVED lines=12> */
[----:B0-----:R-:W-:Y:S05]  /*ccf0*/  CALL.REL.NOINC `($__internal_165_$__cuda_sm3x_div_rn_noftz_f32_slowpath) ;  /* 0x0000003c005c7944 */ /* 0x001fea0003c00000 */
[----:B------:R-:W-:-:S07]  /*cd00*/  IMAD.MOV.U32 R71, RZ, RZ, R7 ;  /* 0x000000ffff477224 */ /* 0x000fce00078e0007 */
.L_x_10361:
[----:B------:R-:W-:Y:S05]  /*cd10*/  BSYNC.RECONVERGENT B3 ;  /* 0x0000000000037941 */ /* 0x000fea0003800200 */
.L_x_10360:
        /* <DEDUP_REMOVED lines=14> */
.L_x_10363:
[----:B------:R-:W-:Y:S05]  /*ce00*/  BSYNC.RECONVERGENT B3 ;  /* 0x0000000000037941 */ /* 0x000fea0003800200 */
.L_x_10362:
        /* <DEDUP_REMOVED lines=14> */
.L_x_10365:
[----:B------:R-:W-:Y:S05]  /*cef0*/  BSYNC.RECONVERGENT B3 ;  /* 0x0000000000037941 */ /* 0x000fea0003800200 */
.L_x_10364:
        /* <DEDUP_REMOVED lines=13> */
[----:B------:R-:W-:-:S07]  /*cfd0*/  MOV R77, R7 ;  /* 0x00000007004d7202 */ /* 0x000fce0000000f00 */
.L_x_10367:
[----:B------:R-:W-:Y:S05]  /*cfe0*/  BSYNC.RECONVERGENT B3 ;  /* 0x0000000000037941 */ /* 0x000fea0003800200 */
.L_x_10366:
        /* <DEDUP_REMOVED lines=12> */
[----:B0-----:R-:W-:Y:S05]  /*d0b0*/  CALL.REL.NOINC `($__internal_165_$__cuda_sm3x_div_rn_noftz_f32_slowpath) ;  /* 0x00000038006c7944 */ /* 0x001fea0003c00000 */
[----:B------:R-:W-:-:S07]  /*d0c0*/  IMAD.MOV.U32 R79, RZ, RZ, R7 ;  /* 0x000000ffff4f7224 */ /* 0x000fce00078e0007 */
.L_x_10369:
[----:B------:R-:W-:Y:S05]  /*d0d0*/  BSYNC.RECONVERGENT B3 ;  /* 0x0000000000037941 */ /* 0x000fea0003800200 */
.L_x_10368:
        /* <DEDUP_REMOVED lines=14> */
.L_x_10371:
[----:B------:R-:W-:Y:S05]  /*d1c0*/  BSYNC.RECONVERGENT B3 ;  /* 0x0000000000037941 */ /* 0x000fea0003800200 */
.L_x_10370:
        /* <DEDUP_REMOVED lines=14> */
.L_x_10373:
[----:B------:R-:W-:Y:S05]  /*d2b0*/  BSYNC.RECONVERGENT B3 ;  /* 0x0000000000037941 */ /* 0x000fea0003800200 */
.L_x_10372:
        /* <DEDUP_REMOVED lines=14> */
.L_x_10375:
[----:B------:R-:W-:Y:S05]  /*d3a0*/  BSYNC.RECONVERGENT B3 ;  /* 0x0000000000037941 */ /* 0x000fea0003800200 */
.L_x_10374:
        /* <DEDUP_REMOVED lines=14> */
.L_x_10377:
[----:B------:R-:W-:Y:S05]  /*d490*/  BSYNC.RECONVERGENT B3 ;  /* 0x0000000000037941 */ /* 0x000fea0003800200 */
.L_x_10376:
        /* <DEDUP_REMOVED lines=14> */
.L_x_10379:
[----:B------:R-:W-:Y:S05]  /*d580*/  BSYNC.RECONVERGENT B3 ;  /* 0x0000000000037941 */ /* 0x000fea0003800200 */
.L_x_10378:
        /* <DEDUP_REMOVED lines=14> */
.L_x_10381:
[----:B------:R-:W-:Y:S05]  /*d670*/  BSYNC.RECONVERGENT B3 ;  /* 0x0000000000037941 */ /* 0x000fea0003800200 */
.L_x_10380:
        /* <DEDUP_REMOVED lines=14> */
.L_x_10383:
[----:B------:R-:W-:Y:S05]  /*d760*/  BSYNC.RECONVERGENT B3 ;  /* 0x0000000000037941 */ /* 0x000fea0003800200 */
.L_x_10382:
        /* <DEDUP_REMOVED lines=14> */
.L_x_10385:
[----:B------:R-:W-:Y:S05]  /*d850*/  BSYNC.RECONVERGENT B3 ;  /* 0x0000000000037941 */ /* 0x000fea0003800200 */
.L_x_10384:
        /* <DEDUP_REMOVED lines=14> */
.L_x_10387:
[----:B------:R-:W-:Y:S05]  /*d940*/  BSYNC.RECONVERGENT B3 ;  /* 0x0000000000037941 */ /* 0x000fea0003800200 */
.L_x_10386:
        /* <DEDUP_REMOVED lines=14> */
.L_x_10389:
[----:B------:R-:W-:Y:S05]  /*da30*/  BSYNC.RECONVERGENT B3 ;  /* 0x0000000000037941 */ /* 0x000fea0003800200 */
.L_x_10388:
        /* <DEDUP_REMOVED lines=14> */
.L_x_10391:
[----:B------:R-:W-:Y:S05]  /*db20*/  BSYNC.RECONVERGENT B3 ;  /* 0x0000000000037941 */ /* 0x000fea0003800200 */
.L_x_10390:
        /* <DEDUP_REMOVED lines=14> */
.L_x_10393:
[----:B------:R-:W-:Y:S05]  /*dc10*/  BSYNC.RECONVERGENT B3 ;  /* 0x0000000000037941 */ /* 0x000fea0003800200 */
.L_x_10392:
        /* <DEDUP_REMOVED lines=14> */
.L_x_10395:
[----:B------:R-:W-:Y:S05]  /*dd00*/  BSYNC.RECONVERGENT B3 ;  /* 0x0000000000037941 */ /* 0x000fea0003800200 */
.L_x_10394:
        /* <DEDUP_REMOVED lines=14> */
.L_x_10397:
[----:B------:R-:W-:Y:S05]  /*ddf0*/  BSYNC.RECONVERGENT B3 ;  /* 0x0000000000037941 */ /* 0x000fea0003800200 */
.L_x_10396:
        /* <DEDUP_REMOVED lines=14> */
.L_x_10399:
[----:B------:R-:W-:Y:S05]  /*dee0*/  BSYNC.RECONVERGENT B3 ;  /* 0x0000000000037941 */ /* 0x000fea0003800200 */
.L_x_10398:
        /* <DEDUP_REMOVED lines=14> */
.L_x_10401:
[----:B------:R-:W-:Y:S05]  /*dfd0*/  BSYNC.RECONVERGENT B3 ;  /* 0x0000000000037941 */ /* 0x000fea0003800200 */
.L_x_10400:
        /* <DEDUP_REMOVED lines=14> */
.L_x_10403:
[----:B------:R-:W-:Y:S05]  /*e0c0*/  BSYNC.RECONVERGENT B3 ;  /* 0x0000000000037941 */ /* 0x000fea0003800200 */
.L_x_10402:
        /* <DEDUP_REMOVED lines=14> */
.L_x_10405:
[----:B------:R-:W-:Y:S05]  /*e1b0*/  BSYNC.RECONVERGENT B3 ;  /* 0x0000000000037941 */ /* 0x000fea0003800200 */
.L_x_10404:
        /* <DEDUP_REMOVED lines=14> */
.L_x_10407:
[----:B------:R-:W-:Y:S05]  /*e2a0*/  BSYNC.RECONVERGENT B3 ;  /* 0x0000000000037941 */ /* 0x000fea0003800200 */
.L_x_10406:
        /* <DEDUP_REMOVED lines=14> */
.L_x_10409:
[----:B------:R-:W-:Y:S05]  /*e390*/  BSYNC.RECONVERGENT B3 ;  /* 0x0000000000037941 */ /* 0x000fea0003800200 */
.L_x_10408:
        /* <DEDUP_REMOVED lines=14> */
.L_x_10411:
[----:B------:R-:W-:Y:S05]  /*e480*/  BSYNC.RECONVERGENT B3 ;  /* 0x0000000000037941 */ /* 0x000fea0003800200 */
.L_x_10410:
        /* <DEDUP_REMOVED lines=14> */
.L_x_10413:
[----:B------:R-:W-:Y:S05]  /*e570*/  BSYNC.RECONVERGENT B3 ;  /* 0x0000000000037941 */ /* 0x000fea0003800200 */
.L_x_10412:
        /* <DEDUP_REMOVED lines=14> */
.L_x_10415:
[----:B------:R-:W-:Y:S05]  /*e660*/  BSYNC.RECONVERGENT B3 ;  /* 0x0000000000037941 */ /* 0x000fea0003800200 */
.L_x_10414:
        /* <DEDUP_REMOVED lines=14> */
.L_x_10417:
[----:B------:R-:W-:Y:S05]  /*e750*/  BSYNC.RECONVERGENT B3 ;  /* 0x0000000000037941 */ /* 0x000fea0003800200 */
.L_x_10416:
        /* <DEDUP_REMOVED lines=13> */
.L_x_10419:
[----:B------:R-:W-:Y:S05]  /*e830*/  BSYNC.RECONVERGENT B3 ;  /* 0x0000000000037941 */ /* 0x000fea0003800200 */
.L_x_10418:
[----:B------:R-:W-:Y:S01]  /*e840*/  HFMA2 R3, -RZ, RZ, 0, 0 ;  /* 0x00000000ff037431 */ /* 0x000fe200000001ff */
[----:B------:R-:W-:Y:S01]  /*e850*/  IADD3 R0, PT, PT, R38, 0x20, RZ ;  /* 0x0000002026007810 */ /* 0x000fe20007ffe0ff */
[----:B------:R-:W-:Y:S01]  /*e860*/  IMAD.MOV.U32 R2, RZ, RZ, R38 ;  /* 0x000000ffff027224 */ /* 0x000fe200078e0026 */
[----:B------:R-:W-:Y:S02]  /*e870*/  @!P0 R2UR UR4, R60 ;  /* 0x000000003c0482ca */ /* 0x000fe400000e0000 */
[----:B------:R-:W-:Y:S01]  /*e880*/  ISETP.GE.U32.AND P1, PT, R0, UR46, PT ;  /* 0x0000002e00007c0c */ /* 0x000fe2000bf26070 */
[----:B------:R-:W-:Y:S01]  /*e890*/  IMAD R0, R40, UR42, RZ ;  /* 0x0000002a28007c24 */ /* 0x000fe2000f8e02ff */
[----:B------:R-:W-:Y:S02]  /*e8a0*/  @!P0 R2UR UR5, R61 ;  /* 0x000000003d0582ca */ /* 0x000fe400000e0000 */
[----:B------:R-:W-:Y:S01]  /*e8b0*/  ISETP.GE.U32.AND P2, PT, R41, UR46, PT ;  /* 0x0000002e29007c0c */ /* 0x000fe2000bf46070 */
[----:B------:R-:W-:Y:S01]  /*e8c0*/  IMAD.WIDE.U32 R2, R39, UR42, R2 ;  /* 0x0000002a27027c25 */ /* 0x000fe2000f8e0002 */
[----:B------:R-:W-:-:S02]  /*e8d0*/  ISETP.GE.AND.EX P1, PT, RZ, UR47, PT, P1 ;  /* 0x0000002fff007c0c */ /* 0x000fc4000bf26310 */
[----:B------:R-:W-:Y:S01]  /*e8e0*/  ISETP.GE.AND.EX P2, PT, RZ, UR47, PT, P2 ;  /* 0x0000002fff007c0c */ /* 0x000fe2000bf46320 */
[----:B------:R-:W-:Y:S01]  /*e8f0*/  IMAD R5, R39, UR43, R0 ;  /* 0x0000002b27057c24 */ /* 0x000fe2000f8e0200 */
[C---:B------:R-:W-:Y:S02]  /*e900*/  LEA R4, P3, R2.reuse, UR40, 0x2 ;  /* 0x0000002802047c11 */ /* 0x040fe4000f8610ff */
[----:B------:R-:W-:Y:S01]  /*e910*/  ISETP.GE.U32.AND P4, PT, R43, UR46, PT ;  /* 0x0000002e2b007c0c */ /* 0x000fe2000bf86070 */
[----:B------:R-:W-:Y:S01]  /*e920*/  IMAD.IADD R3, R3, 0x1, R5 ;  /* 0x0000000103037824 */ /* 0x000fe200078e0205 */
[----:B------:R-:W-:Y:S02]  /*e930*/  ISETP.GE.U32.AND P6, PT, R45, UR46, PT ;  /* 0x0000002e2d007c0c */ /* 0x000fe4000bfc6070 */
[----:B------:R-:W-:Y:S02]  /*e940*/  ISETP.GE.AND.EX P4, PT, RZ, UR47, PT, P4 ;  /* 0x0000002fff007c0c */ /* 0x000fe4000bf86340 */
[----:B------:R-:W-:-:S02]  /*e950*/  LEA.HI.X R5, R2, UR41, R3, 0x2, P3 ;  /* 0x0000002902057c11 */ /* 0x000fc400098f1403 */
[----:B------:R-:W-:Y:S02]  /*e960*/  @!P1 R2UR UR6, R60 ;  /* 0x000000003c0692ca */ /* 0x000fe400000e0000 */
[C---:B------:R-:W-:Y:S01]  /*e970*/  @!P1 R2UR UR7, R61.reuse ;  /* 0x000000003d0792ca */ /* 0x040fe200000e0000 */
[----:B------:R1:W-:Y:S01]  /*e980*/  @!P0 STG.E desc[UR4][R4.64], R11 ;  /* 0x0000000b04008986 */ /* 0x0003e2000c101904 */
[----:B------:R-:W-:Y:S02]  /*e990*/  ISETP.GE.U32.AND P0, PT, R42, UR46, PT ;  /* 0x0000002e2a007c0c */ /* 0x000fe4000bf06070 */
[----:B------:R-:W-:Y:S02]  /*e9a0*/  @!P2 R2UR UR8, R60 ;  /* 0x000000003c08a2ca */ /* 0x000fe400000e0000 */
[----:B------:R-:W-:Y:S02]  /*e9b0*/  ISETP.GE.AND.EX P0, PT, RZ, UR47, PT, P0 ;  /* 0x0000002fff007c0c */ /* 0x000fe4000bf06300 */
[----:B------:R-:W-:-:S02]  /*e9c0*/  @!P2 R2UR UR9, R61 ;  /* 0x000000003d09a2ca */ /* 0x000fc400000e0000 */
[----:B------:R-:W-:Y:S02]  /*e9d0*/  ISETP.GE.U32.AND P3, PT, R44, UR46, PT ;  /* 0x0000002e2c007c0c */ /* 0x000fe4000bf66070 */
[----:B------:R-:W-:Y:S01]  /*e9e0*/  ISETP.GE.U32.AND P5, PT, R46, UR46, PT ;  /* 0x0000002e2e007c0c */ /* 0x000fe2000bfa6070 */
[----:B------:R1:W-:Y:S01]  /*e9f0*/  @!P1 STG.E desc[UR6][R4.64+0x80], R71 ;  /* 0x0000804704009986 */ /* 0x0003e2000c101906 */
[----:B------:R-:W-:Y:S02]  /*ea00*/  ISETP.GE.U32.AND P1, PT, R48, UR46, PT ;  /* 0x0000002e30007c0c */ /* 0x000fe4000bf26070 */
[----:B------:R-:W-:Y:S02]  /*ea10*/  ISETP.GE.AND.EX P3, PT, RZ, UR47, PT, P3 ;  /* 0x0000002fff007c0c */ /* 0x000fe4000bf66330 */
[----:B------:R-:W-:Y:S02]  /*ea20*/  ISETP.GE.AND.EX P6, PT, RZ, UR47, PT, P6 ;  /* 0x0000002fff007c0c */ /* 0x000fe4000bfc6360 */
[----:B------:R-:W-:Y:S01]  /*ea30*/  @!P0 R2UR UR4, R60 ;  /* 0x000000003c0482ca */ /* 0x000fe200000e0000 */
[----:B------:R1:W-:Y:S01]  /*ea40*/  @!P2 STG.E desc[UR8][R4.64+0x180], R75 ;  /* 0x0001804b0400a986 */ /* 0x0003e2000c101908 */
[----:B------:R-:W-:-:S02]  /*ea50*/  @!P0 R2UR UR5, R61 ;  /* 0x000000003d0582ca */ /* 0x000fc400000e0000 */
[----:B------:R-:W-:Y:S02]  /*ea60*/  ISETP.GE.U32.AND P2, PT, R47, UR46, PT ;  /* 0x0000002e2f007c0c */ /* 0x000fe4000bf46070 */
[----:B------:R-:W-:Y:S02]  /*ea70*/  ISETP.GE.AND.EX P5, PT, RZ, UR47, PT, P5 ;  /* 0x0000002fff007c0c */ /* 0x000fe4000bfa6350 */
[----:B------:R-:W-:Y:S02]  /*ea80*/  ISETP.GE.AND.EX P2, PT, RZ, UR47, PT, P2 ;  /* 0x0000002fff007c0c */ /* 0x000fe4000bf46320 */
        /* <DEDUP_REMOVED lines=92> */
[----:B------:R-:W-:Y:S02]  /*f050*/  IADD3 R0, PT, PT, R38, 0x40, RZ ;  /* 0x0000004026007810 */ /* 0x000fe40007ffe0ff */
        /* <DEDUP_REMOVED lines=9> */
[----:B------:R-:W-:Y:S02]  /*f0f0*/  ISETP.GE.AND.EX P3, PT, RZ, UR47, PT, P3 ;  /* 0x0000002fff007c0c */ /* 0x000fe4000bf66330 */
        /* <DEDUP_REMOVED lines=29> */
.L_x_10294:
[----:B------:R-:W-:Y:S05]  /*f2d0*/  EXIT ;  /* 0x000000000000794d */ /* 0x000fea0003800000 */
.L_x_10357:
[----:B------:R-:W-:Y:S01]  /*f2e0*/  BSSY B1, `(.L_x_10421) ;  /* 0x0000007000017945 */ /* 0x000fe20003800000 */
[----:B------:R-:W-:Y:S01]  /*f2f0*/  IMAD.MOV.U32 R12, RZ, RZ, 0x10 ;  /* 0x00000010ff0c7424 */ /* 0x000fe200078e00ff */
[----:B------:R-:W-:Y:S01]  /*f300*/  MOV R11, 0x1f ;  /* 0x0000001f000b7802 */ /* 0x000fe20000000f00 */
[----:B------:R-:W-:-:S07]  /*f310*/  IMAD.MOV.U32 R15, RZ, RZ, -0x1 ;  /* 0xffffffffff0f7424 */ /* 0x000fce00078e00ff */
[----:B------:R-:W-:Y:S05]  /*f320*/  WARPSYNC.COLLECTIVE R15, `(.L_x_10422) ;  /* 0x000000000f087348 */ /* 0x000fea0003c00000 */
[----:B------:R0:W1:Y:S02]  /*f330*/  SHFL.BFLY P6, R14, R13, R12, R11 ;  /* 0x0c00000c0d0e7389 */ /* 0x00006400000c000b */
[----:B01----:R-:W-:Y:S05]  /*f340*/  ENDCOLLECTIVE ;  /* 0x000000000000791b */ /* 0x003fea0003800000 */
.L_x_10422:
[----:B------:R-:W-:Y:S05]  /*f350*/  BSYNC B1 ;  /* 0x0000000000017941 */ /* 0x000fea0003800000 */
.L_x_10421:
[----:B------:R-:W-:Y:S01]  /*f360*/  HFMA2 R12, -RZ, RZ, 0, 4.76837158203125e-07 ;  /* 0x00000008ff0c7431 */ /* 0x000fe200000001ff */
[----:B------:R-:W-:Y:S01]  /*f370*/  FMNMX R13, R14, R13, !PT ;  /* 0x0000000d0e0d7209 */ /* 0x000fe20007800000 */
[----:B------:R-:W-:Y:S01]  /*f380*/  IMAD.MOV.U32 R11, RZ, RZ, 0x1f ;  /* 0x0000001fff0b7424 */ /* 0x000fe200078e00ff */
[----:B------:R-:W-:-:S07]  /*f390*/  MOV R15, 0xffffffff ;  /* 0xffffffff000f7802 */ /* 0x000fce0000000f00 */
[----:B------:R-:W-:Y:S05]  /*f3a0*/  WARPSYNC.COLLECTIVE R15, `(.L_x_10423) ;  /* 0x000000000f087348 */ /* 0x000fea0003c00000 */
[----:B------:R0:W1:Y:S02]  /*f3b0*/  SHFL.BFLY P6, R14, R13, R12, R11 ;  /* 0x0c00000c0d0e7389 */ /* 0x00006400000c000b */
[----:B01----:R-:W-:Y:S05]  /*f3c0*/  ENDCOLLECTIVE ;  /* 0x000000000000791b */ /* 0x003fea0003800000 */
.L_x_10423:
[----:B------:R-:W-:Y:S01]  /*f3d0*/  HFMA2 R12, -RZ, RZ, 0, 2.384185791015625e-07 ;  /* 0x00000004ff0c7431 */ /* 0x000fe200000001ff */
[----:B------:R-:W-:-:S05]  /*f3e0*/  FMNMX R2, R13, R14, !PT ;  /* 0x0000000e0d027209 */ /* 0x000fca0007800000 */
[----:B------:R-:W-:-:S07]  /*f3f0*/  IMAD.MOV.U32 R13, RZ, RZ, R2 ;  /* 0x000000ffff0d7224 */ /* 0x000fce00078e0002 */
[----:B------:R-:W-:Y:S05]  /*f400*/  WARPSYNC.COLLECTIVE R15, `(.L_x_10424) ;  /* 0x000000000f087348 */ /* 0x000fea0003c00000 */
[----:B------:R0:W1:Y:S02]  /*f410*/  SHFL.BFLY P6, R14, R13, R12, R11 ;  /* 0x0c00000c0d0e7389 */ /* 0x00006400000c000b */
[----:B01----:R-:W-:Y:S05]  /*f420*/  ENDCOLLECTIVE ;  /* 0x000000000000791b */ /* 0x003fea0003800000 */
.L_x_10424:
[----:B------:R-:W-:Y:S02]  /*f430*/  MOV R12, 0x2 ;  /* 0x00000002000c7802 */ /* 0x000fe40000000f00 */
[----:B------:R-:W-:-:S05]  /*f440*/  FMNMX R3, R2, R14, !PT ;  /* 0x0000000e02037209 */ /* 0x000fca0007800000 */
[----:B------:R-:W-:-:S07]  /*f450*/  IMAD.MOV.U32 R13, RZ, RZ, R3 ;  /* 0x000000ffff0d7224 */ /* 0x000fce00078e0003 */
[----:B------:R-:W-:Y:S05]  /*f460*/  WARPSYNC.COLLECTIVE R15, `(.L_x_10425) ;  /* 0x000000000f087348 */ /* 0x000fea0003c00000 */
[----:B------:R0:W1:Y:S02]  /*f470*/  SHFL.BFLY P6, R14, R13, R12, R11 ;  /* 0x0c00000c0d0e7389 */ /* 0x00006400000c000b */
[----:B01----:R-:W-:Y:S05]  /*f480*/  ENDCOLLECTIVE ;  /* 0x000000000000791b */ /* 0x003fea0003800000 */
.L_x_10425:
[----:B------:R-:W-:Y:S01]  /*f490*/  HFMA2 R12, -RZ, RZ, 0, 5.9604644775390625e-08 ;  /* 0x00000001ff0c7431 */ /* 0x000fe200000001ff */
[----:B------:R-:W-:-:S05]  /*f4a0*/  FMNMX R4, R3, R14, !PT ;  /* 0x0000000e03047209 */ /* 0x000fca0007800000 */
[----:B------:R-:W-:-:S07]  /*f4b0*/  IMAD.MOV.U32 R13, RZ, RZ, R4 ;  /* 0x000000ffff0d7224 */ /* 0x000fce00078e0004 */
[----:B------:R-:W-:Y:S05]  /*f4c0*/  WARPSYNC.COLLECTIVE R15, `(.L_x_10426) ;  /* 0x000000000f087348 */ /* 0x000fea0003c00000 */
[----:B------:R0:W1:Y:S02]  /*f4d0*/  SHFL.BFLY P6, R14, R13, R12, R11 ;  /* 0x0c00000c0d0e7389 */ /* 0x00006400000c000b */
[----:B01----:R-:W-:Y:S05]  /*f4e0*/  ENDCOLLECTIVE ;  /* 0x000000000000791b */ /* 0x003fea0003800000 */
.L_x_10426:
[----:B------:R-:W-:Y:S01]  /*f4f0*/  IMAD.MOV.U32 R11, RZ, RZ, 0x3bbb989d ;  /* 0x3bbb989dff0b7424 */ /* 0x000fe200078e00ff */
[----:B------:R-:W-:Y:S02]  /*f500*/  MOV R12, 0x437c0000 ;  /* 0x437c0000000c7802 */ /* 0x000fe40000000f00 */
        /* <DEDUP_REMOVED lines=51> */
[C---:B------:R-:W-:Y:S01]  /*f840*/  FFMA R5, R8.reuse, 1.4426950216293334961, -R5 ;  /* 0x3fb8aa3b08057823 */ /* 0x040fe20000000805 */
[----:B------:R-:W0:Y:S02]  /*f850*/  MUFU.EX2 R9, R9 ;  /* 0x0000000900097308 */ /* 0x000e240000000800 */
[----:B------:R-:W-:Y:S01]  /*f860*/  FFMA.RM R3, R3, R12, 12582913 ;  /* 0x4b40000103037423 */ /* 0x000fe2000000400c */
[----:B------:R-:W-:-:S06]  /*f870*/  FFMA R5, R8, 1.925963033500011079e-08, R5 ;  /* 0x32a5706008057823 */ /* 0x000fcc0000000005 */
[----:B------:R-:W1:Y:S01]  /*f880*/  MUFU.EX2 R5, R5 ;  /* 0x0000000500057308 */ /* 0x000e620000000800 */
[----:B0-----:R-:W-:Y:S01]  /*f890*/  FMUL R0, R0, R9 ;  /* 0x0000000900007220 */ /* 0x001fe20000400000 */
[C---:B------:R-:W-:Y:S01]  /*f8a0*/  FADD R9, R3.reuse, -12583039 ;  /* 0xcb40007f03097421 */ /* 0x040fe20000000000 */
[----:B------:R-:W-:-:S03]  /*f8b0*/  SHF.L.U32 R3, R3, 0x17, RZ ;  /* 0x0000001703037819 */ /* 0x000fc600000006ff */
[----:B------:R-:W-:Y:S01]  /*f8c0*/  FFMA R9, R10, 1.4426950216293334961, -R9 ;  /* 0x3fb8aa3b0a097823 */ /* 0x000fe20000000809 */
[----:B-1----:R-:W-:Y:S01]  /*f8d0*/  FMUL R2, R2, R5 ;  /* 0x0000000502027220 */ /* 0x002fe20000400000 */
[----:B------:R-:W-:Y:S02]  /*f8e0*/  FFMA.SAT R5, R16, R11, 0.5 ;  /* 0x3f00000010057423 */ /* 0x000fe4000000200b */
[----:B------:R-:W-:Y:S02]  /*f8f0*/  FFMA R9, R10, 1.925963033500011079e-08, R9 ;  /* 0x32a570600a097823 */ /* 0x000fe40000000009 */
[----:B------:R-:W-:Y:S02]  /*f900*/  FFMA.RM R5, R5, R12, 12582913 ;  /* 0x4b40000105057423 */ /* 0x000fe4000000400c */
[----:B------:R-:W0:Y:S02]  /*f910*/  MUFU.EX2 R4, R9 ;  /* 0x0000000900047308 */ /* 0x000e240000000800 */
[----:B------:R-:W-:-:S04]  /*f920*/  FADD R13, R5, -12583039 ;  /* 0xcb40007f050d7421 */ /* 0x000fc80000000000 */
[----:B------:R-:W-:-:S04]  /*f930*/  FFMA R13, R16, 1.4426950216293334961, -R13 ;  /* 0x3fb8aa3b100d7823 */ /* 0x000fc8000000080d */
[----:B------:R-:W-:-:S06]  /*f940*/  FFMA R13, R16, 1.925963033500011079e-08, R13 ;  /* 0x32a57060100d7823 */ /* 0x000fcc000000000d */
[----:B------:R-:W1:Y:S01]  /*f950*/  MUFU.EX2 R13, R13 ;  /* 0x0000000d000d7308 */ /* 0x000e620000000800 */
[----:B0-----:R-:W-:Y:S01]  /*f960*/  FMUL R3, R3, R4 ;  /* 0x0000000403037220 */ /* 0x001fe20000400000 */
[----:B------:R-:W-:Y:S02]  /*f970*/  IMAD.SHL.U32 R4, R5, 0x800000, RZ ;  /* 0x0080000005047824 */ /* 0x000fe400078e00ff */
        /* <DEDUP_REMOVED lines=8> */
[----:B------:R-:W-:Y:S02]  /*fa00*/  FFMA.RM R13, R13, R12, 12582913 ;  /* 0x4b4000010d0d7423 */ /* 0x000fe4000000400c */
[----:B------:R0:W1:Y:S02]  /*fa10*/  MUFU.EX2 R6, R9 ;  /* 0x0000000900067308 */ /* 0x0000640000000800 */
[----:B------:R-:W-:-:S04]  /*fa20*/  FADD R15, R13, -12583039 ;  /* 0xcb40007f0d0f7421 */ /* 0x000fc80000000000 */
[----:B------:R-:W-:Y:S01]  /*fa30*/  FFMA R15, R20, 1.4426950216293334961, -R15 ;  /* 0x3fb8aa3b140f7823 */ /* 0x000fe2000000080f */
[----:B0-----:R-:W-:-:S03]  /*fa40*/  FFMA.SAT R9, R22, R11, 0.5 ;  /* 0x3f00000016097423 */ /* 0x001fc6000000200b */
[----:B------:R-:W-:Y:S01]  /*fa50*/  FFMA R15, R20, 1.925963033500011079e-08, R15 ;  /* 0x32a57060140f7823 */ /* 0x000fe2000000000f */
[----:B------:R-:W-:-:S05]  /*fa60*/  FFMA.RM R9, R9, R12, 12582913 ;  /* 0x4b40000109097423 */ /* 0x000fca000000400c */
[----:B------:R-:W0:Y:S01]  /*fa70*/  MUFU.EX2 R15, R15 ;  /* 0x0000000f000f7308 */ /* 0x000e220000000800 */
[----:B-1----:R-:W-:Y:S01]  /*fa80*/  FMUL R5, R5, R6 ;  /* 0x0000000605057220 */ /* 0x002fe20000400000 */
[----:B------:R-:W-:Y:S02]  /*fa90*/  IMAD.SHL.U32 R6, R13, 0x800000, RZ ;  /* 0x008000000d067824 */ /* 0x000fe400078e00ff */
[C---:B------:R-:W-:Y:S01]  /*faa0*/  FADD R13, R9.reuse, -12583039 ;  /* 0xcb40007f090d7421 */ /* 0x040fe20000000000 */
[----:B------:R-:W-:Y:S01]  /*fab0*/  SHF.L.U32 R8, R9, 0x17, RZ ;  /* 0x0000001709087819 */ /* 0x000fe200000006ff */
[----:B------:R-:W-:Y:S02]  /*fac0*/  FFMA.SAT R9, R24, R11, 0.5 ;  /* 0x3f00000018097423 */ /* 0x000fe4000000200b */
[----:B------:R-:W-:Y:S02]  /*fad0*/  FFMA R13, R22, 1.4426950216293334961, -R13 ;  /* 0x3fb8aa3b160d7823 */ /* 0x000fe4000000080d */
[----:B------:R-:W-:-:S02]  /*fae0*/  FFMA.RM R9, R9, R12, 12582913 ;  /* 0x4b40000109097423 */ /* 0x000fc4000000400c */
[----:B------:R-:W-:Y:S01]  /*faf0*/  FFMA R13, R22, 1.925963033500011079e-08, R13 ;  /* 0x32a57060160d7823 */ /* 0x000fe2000000000d */
[----:B0-----:R-:W-:Y:S01]  /*fb00*/  FMUL R6, R6, R15 ;  /* 0x0000000f06067220 */ /* 0x001fe20000400000 */
[----:B------:R-:W-:-:S04]  /*fb10*/  FADD R15, R9, -12583039 ;  /* 0xcb40007f090f7421 */ /* 0x000fc80000000000 */
[----:B------:R-:W0:Y:S01]  /*fb20*/  MUFU.EX2 R13, R13 ;  /* 0x0000000d000d7308 */ /* 0x000e220000000800 */
[----:B------:R-:W-:Y:S02]  /*fb30*/  IMAD.SHL.U32 R9, R9, 0x800000, RZ ;  /* 0x0080000009097824 */ /* 0x000fe400078e00ff */
        /* <DEDUP_REMOVED lines=8> */
[----:B------:R-:W-:Y:S01]  /*fbc0*/  SHF.L.U32 R10, R13, 0x17, RZ ;  /* 0x000000170d0a7819 */ /* 0x000fe200000006ff */
[----:B------:R-:W-:Y:S01]  /*fbd0*/  FFMA.SAT R13, R28, R11, 0.5 ;  /* 0x3f0000001c0d7423 */ /* 0x000fe2000000200b */
[----:B------:R-:W-:-:S03]  /*fbe0*/  FFMA R17, R26, 1.4426950216293334961, -R17 ;  /* 0x3fb8aa3b1a117823 */ /* 0x000fc60000000811 */
[----:B------:R-:W-:Y:S01]  /*fbf0*/  FFMA.RM R13, R13, R12, 12582913 ;  /* 0x4b4000010d0d7423 */ /* 0x000fe2000000400c */
[----:B------:R-:W-:-:S03]  /*fc00*/  FFMA R17, R26, 1.925963033500011079e-08, R17 ;  /* 0x32a570601a117823 */ /* 0x000fc60000000011 */
[C---:B------:R-:W-:Y:S01]  /*fc10*/  FADD R15, R13.reuse, -12583039 ;  /* 0xcb40007f0d0f7421 */ /* 0x040fe20000000000 */
[----:B------:R-:W-:Y:S02]  /*fc20*/  IMAD.SHL.U32 R13, R13, 0x800000, RZ ;  /* 0x008000000d0d7824 */ /* 0x000fe400078e00ff */
[----:B------:R-:W0:Y:S01]  /*fc30*/  MUFU.EX2 R17, R17 ;  /* 0x0000001100117308 */ /* 0x000e220000000800 */
        /* <DEDUP_REMOVED lines=202> */
.L_x_10427:
[----:B------:R-:W-:Y:S02]  /*108e0*/  HFMA2 R12, -RZ, RZ, 0, 4.76837158203125e-07 ;  /* 0x00000008ff0c7431 */ /* 0x000fe400000001ff */
[----:B------:R-:W-:-:S04]  /*108f0*/  FADD R71, R13, R14 ;  /* 0x0000000e0d477221 */ /* 0x000fc80000000000 */
[----:B------:R-:W-:-:S07]  /*10900*/  IMAD.MOV.U32 R13, RZ, RZ, R71 ;  /* 0x000000ffff0d7224 */ /* 0x000fce00078e0047 */
[----:B------:R-:W-:Y:S05]  /*10910*/  WARPSYNC.COLLECTIVE R15, `(.L_x_10428) ;  /* 0x000000000f087348 */ /* 0x000fea0003c00000 */
[----:B------:R0:W1:Y:S02]  /*10920*/  SHFL.BFLY P6, R14, R13, R12, R11 ;  /* 0x0c00000c0d0e7389 */ /* 0x00006400000c000b */
[----:B01----:R-:W-:Y:S05]  /*10930*/  ENDCOLLECTIVE ;  /* 0x000000000000791b */ /* 0x003fea0003800000 */
.L_x_10428:
[----:B------:R-:W-:Y:S01]  /*10940*/  MOV R12, 0x4 ;  /* 0x00000004000c7802 */ /* 0x000fe20000000f00 */
[----:B------:R-:W-:-:S04]  /*10950*/  FADD R72, R71, R14 ;  /* 0x0000000e47487221 */ /* 0x000fc80000000000 */
[----:B------:R-:W-:-:S07]  /*10960*/  IMAD.MOV.U32 R13, RZ, RZ, R72 ;  /* 0x000000ffff0d7224 */ /* 0x000fce00078e0048 */
[----:B------:R-:W-:Y:S05]  /*10970*/  WARPSYNC.COLLECTIVE R15, `(.L_x_10429) ;  /* 0x000000000f087348 */ /* 0x000fea0003c00000 */
[----:B------:R0:W1:Y:S02]  /*10980*/  SHFL.BFLY P6, R14, R13, R12, R11 ;  /* 0x0c00000c0d0e7389 */ /* 0x00006400000c000b */
[----:B01----:R-:W-:Y:S05]  /*10990*/  ENDCOLLECTIVE ;  /* 0x000000000000791b */ /* 0x003fea0003800000 */
.L_x_10429:
[----:B------:R-:W-:Y:S02]  /*109a0*/  HFMA2 R12, -RZ, RZ, 0, 1.1920928955078125e-07 ;  /* 0x00000002ff0c7431 */ /* 0x000fe400000001ff */
[----:B------:R-:W-:-:S04]  /*109b0*/  FADD R73, R72, R14 ;  /* 0x0000000e48497221 */ /* 0x000fc80000000000 */
[----:B------:R-:W-:-:S07]  /*109c0*/  IMAD.MOV.U32 R13, RZ, RZ, R73 ;  /* 0x000000ffff0d7224 */ /* 0x000fce00078e0049 */
[----:B------:R-:W-:Y:S05]  /*109d0*/  WARPSYNC.COLLECTIVE R15, `(.L_x_10430) ;  /* 0x000000000f087348 */ /* 0x000fea0003c00000 */
[----:B------:R0:W1:Y:S02]  /*109e0*/  SHFL.BFLY P6, R14, R13, R12, R11 ;  /* 0x0c00000c0d0e7389 */ /* 0x00006400000c000b */
[----:B01----:R-:W-:Y:S05]  /*109f0*/  ENDCOLLECTIVE ;  /* 0x000000000000791b */ /* 0x003fea0003800000 */
.L_x_10430:
[----:B------:R-:W-:Y:S01]  /*10a00*/  MOV R12, 0x1 ;  /* 0x00000001000c7802 */ /* 0x000fe20000000f00 */
[----:B------:R-:W-:-:S04]  /*10a10*/  FADD R74, R73, R14 ;  /* 0x0000000e494a7221 */ /* 0x000fc80000000000 */
[----:B------:R-:W-:-:S07]  /*10a20*/  IMAD.MOV.U32 R13, RZ, RZ, R74 ;  /* 0x000000ffff0d7224 */ /* 0x000fce00078e004a */
[----:B------:R-:W-:Y:S05]  /*10a30*/  WARPSYNC.COLLECTIVE R15, `(.L_x_10431) ;  /* 0x000000000f087348 */ /* 0x000fea0003c00000 */
[----:B------:R0:W1:Y:S02]  /*10a40*/  SHFL.BFLY P6, R14, R13, R12, R11 ;  /* 0x0c00000c0d0e7389 */ /* 0x00006400000c000b */
[----:B01----:R-:W-:Y:S05]  /*10a50*/  ENDCOLLECTIVE ;  /* 0x000000000000791b */ /* 0x003fea0003800000 */
.L_x_10431:
[----:B------:R-:W-:Y:S05]  /*10a60*/  BRA `(.L_x_10432) ;  /* 0xffffffc000347947 */ /* 0x000fea000383ffff */
        .weak           $__internal_165_$__cuda_sm3x_div_rn_noftz_f32_slowpath
        .type           $__internal_165_$__cuda_sm3x_div_rn_noftz_f32_slowpath,@function
        .size           $__internal_165_$__cuda_sm3x_div_rn_noftz_f32_slowpath,(.L_x_37542 - $__internal_165_$__cuda_sm3x_div_rn_noftz_f32_slowpath)
$__internal_165_$__cuda_sm3x_div_rn_noftz_f32_slowpath:
        /* <DEDUP_REMOVED lines=34> */
.L_x_10434:
        /* <DEDUP_REMOVED lines=51> */
.L_x_10441:
[----:B------:R-:W-:-:S04]  /*10fc0*/  LOP3.LUT R12, R12, 0x80000000, RZ, 0xc0, !PT ;  /* 0x800000000c0c7812 */ /* 0x000fc800078ec0ff */
[----:B------:R-:W-:Y:S01]  /*10fd0*/  LOP3.LUT R12, R12, 0x7f800000, RZ, 0xfc, !PT ;  /* 0x7f8000000c0c7812 */ /* 0x000fe200078efcff */
[----:B------:R-:W-:Y:S06]  /*10fe0*/  BRA `(.L_x_10442) ;  /* 0x0000000000047947 */ /* 0x000fec0003800000 */
.L_x_10440:
[----:B------:R-:W-:-:S07]  /*10ff0*/  IMAD R12, R13, 0x800000, R12 ;  /* 0x008000000d0c7824 */ /* 0x000fce00078e020c */
.L_x_10442:
[----:B------:R-:W-:Y:S05]  /*11000*/  BSYNC.RECONVERGENT B2 ;  /* 0x0000000000027941 */ /* 0x000fea0003800200 */
.L_x_10439:
[----:B------:R-:W-:Y:S05]  /*11010*/  BRA `(.L_x_10443) ;  /* 0x0000000000207947 */ /* 0x000fea0003800000 */
.L_x_10438:
[----:B------:R-:W-:-:S04]  /*11020*/  LOP3.LUT R12, R12, 0x80000000, R7, 0x48, !PT ;  /* 0x800000000c0c7812 */ /* 0x000fc800078e4807 */
[----:B------:R-:W-:Y:S01]  /*11030*/  LOP3.LUT R12, R12, 0x7f800000, RZ, 0xfc, !PT ;  /* 0x7f8000000c0c7812 */ /* 0x000fe200078efcff */
[----:B------:R-:W-:Y:S06]  /*11040*/  BRA `(.L_x_10443) ;  /* 0x0000000000147947 */ /* 0x000fec0003800000 */
.L_x_10437:
[----:B------:R-:W-:Y:S01]  /*11050*/  LOP3.LUT R12, R12, 0x80000000, R7, 0x48, !PT ;  /* 0x800000000c0c7812 */ /* 0x000fe200078e4807 */
[----:B------:R-:W-:Y:S06]  /*11060*/  BRA `(.L_x_10443) ;  /* 0x00000000000c7947 */ /* 0x000fec0003800000 */
.L_x_10436:
[----:B------:R-:W0:Y:S01]  /*11070*/  MUFU.RSQ R12, -QNAN ;  /* 0xffc00000000c7908 */ /* 0x000e220000001400 */
[----:B------:R-:W-:Y:S05]  /*11080*/  BRA `(.L_x_10443) ;  /* 0x0000000000047947 */ /* 0x000fea0003800000 */
.L_x_10435:
[----:B------:R-:W-:-:S07]  /*11090*/  FADD.FTZ R12, R7, R12 ;  /* 0x0000000c070c7221 */ /* 0x000fce0000010000 */
.L_x_10443:
[----:B------:R-:W-:Y:S05]  /*110a0*/  BSYNC.RECONVERGENT B1 ;  /* 0x0000000000017941 */ /* 0x000fea0003800200 */
.L_x_10433:
[----:B------:R-:W-:Y:S01]  /*110b0*/  HFMA2 R13, -RZ, RZ, 0, 0 ;  /* 0x00000000ff0d7431 */ /* 0x000fe200000001ff */
[----:B0-----:R-:W-:Y:S01]  /*110c0*/  MOV R7, R12 ;  /* 0x0000000c00077202 */ /* 0x001fe20000000f00 */
[----:B------:R-:W-:-:S04]  /*110d0*/  IMAD.MOV.U32 R12, RZ, RZ, R14 ;  /* 0x000000ffff0c7224 */ /* 0x000fc800078e000e */
[----:B------:R-:W-:Y:S05]  /*110e0*/  RET.REL.NODEC R12 `(_Z15SoftmaxWarpImplI22BroadcastScaleMaskLoadIffbLm3EiE11DirectStoreIffEfLi1ELi31ELi32ELi1ELb1EL9Algorithm0EEvT_T0_ll) ;  /* 0xfffffeec0cc47950 */ /* 0x000fea0003c3ffff */
.L_x_10444:
        /* <DEDUP_REMOVED lines=9> */
.L_x_37542:


//--------------------- .text._Z15SoftmaxWarpImplI22BroadcastScaleMaskLoadIffbLm3EiE11DirectStoreIffEfLi1ELi31ELi32ELi1ELb0EL9Algorithm0EEvT_T0_ll --------------------------
	.section	.text._Z15SoftmaxWarpImplI22BroadcastScaleMaskLoadIffbLm3EiE11DirectStoreIffEfLi1ELi31ELi32ELi1ELb0EL9Algorithm0EEvT_T0_ll,"ax",@progbits
	.align	128
        .global         _Z15SoftmaxWarpImplI22BroadcastScaleMaskLoadIffbLm3EiE11DirectStoreIffEfLi1ELi31ELi32ELi1ELb0EL9Algorithm0EEvT_T0_ll
        .type           _Z15SoftmaxWarpImplI22BroadcastScaleMaskLoadIffbLm3EiE11DirectStoreIffEfLi1ELi31ELi32ELi1ELb0EL9Algorithm0EEvT_T0_ll,@function
        .size           _Z15SoftmaxWarpImplI22BroadcastScaleMaskLoadIffbLm3EiE11DirectStoreIffEfLi1ELi31ELi32ELi1ELb0EL9Algorithm0EEvT_T0_ll,(.L_x_37543 - _Z15SoftmaxWarpImplI22BroadcastScaleMaskLoadIffbLm3EiE11DirectStoreIffEfLi1ELi31ELi32ELi1ELb0EL9Algorithm0EEvT_T0_ll)
        .other          _Z15SoftmaxWarpImplI22BroadcastScaleMaskLoadIffbLm3EiE11DirectStoreIffEfLi1ELi31ELi32ELi1ELb0EL9Algorithm0EEvT_T0_ll,@"STO_CUDA_ENTRY STV_DEFAULT"
_Z15SoftmaxWarpImplI22BroadcastScaleMaskLoadIffbLm3EiE11DirectStoreIffEfLi1ELi31ELi32ELi1ELb0EL9Algorithm0EEvT_T0_ll:
.text._Z15SoftmaxWarpImplI22BroadcastScaleMaskLoadIffbLm3EiE11DirectStoreIffEfLi1ELi31ELi32ELi1ELb0EL9Algorithm0EEvT_T0_ll:
        /* <DEDUP_REMOVED lines=29> */
.L_x_10445:
        /* <DEDUP_REMOVED lines=14> */
.L_x_10510:
[----:B--2---:R-:W-:Y:S01]  /*02b0*/  IABS R4, UR49 ;  /* 0x0000003100047c13 */ /* 0x004fe20008000000 */
[----:B0-----:R-:W-:Y:S01]  /*02c0*/  IMAD R43, R3, UR48, R2 ;  /* 0x00000030032b7c24 */ /* 0x001fe2000f8e0202 */
[----:B------:R-:W-:Y:S01]  /*02d0*/  IABS R9, UR50 ;  /* 0x0000003200097c13 */ /* 0x000fe20008000000 */
[----:B------:R-:W-:Y:S01]  /*02e0*/  UMOV UR4, URZ ;  /* 0x000000ff00047c82 */ /* 0x000fe20008000000 */
[----:B------:R-:W-:Y:S01]  /*02f0*/  R2UR UR9, R4 ;  /* 0x00000000040972ca */ /* 0x000fe200000e0000 */
[----:B------:R-:W-:Y:S01]  /*0300*/  VIADD R25, R43, 0x40 ;  /* 0x000000402b197836 */ /* 0x000fe20000000000 */
[----:B------:R-:W-:Y:S01]  /*0310*/  R2UR UR8, R9 ;  /* 0x00000000090872ca */ /* 0x000fe200000e0000 */
[C---:B------:R-:W-:Y:S01]  /*0320*/  VIADD R38, R43.reuse, 0x80 ;  /* 0x000000802b267836 */ /* 0x040fe20000000000 */
[C---:B------:R-:W-:Y:S01]  /*0330*/  IADD3 R24, PT, PT, R43.reuse, 0x20, RZ ;  /* 0x000000202b187810 */ /* 0x040fe20007ffe0ff */
[C---:B------:R-:W-:Y:S01]  /*0340*/  VIADD R34, R43.reuse, 0xa0 ;  /* 0x000000a02b227836 */ /* 0x040fe20000000000 */
[----:B------:R-:W-:Y:S01]  /*0350*/  IABS R12, R25 ;  /* 0x00000019000c7213 */ /* 0x000fe20000000000 */
[----:B------:R-:W-:Y:S01]  /*0360*/  VIADD R36, R43, 0xe0 ;  /* 0x000000e02b247836 */ /* 0x000fe20000000000 */
[----:B------:R-:W-:-:S02]  /*0370*/  IABS R10, R24 ;  /* 0x00000018000a7213 */ /* 0x000fc40000000000 */
[----:B------:R-:W-:Y:S02]  /*0380*/  LOP3.LUT R39, RZ, UR49, RZ, 0x33, !PT ;  /* 0x00000031ff277c12 */ /* 0x000fe4000f8e33ff */
[C---:B------:R-:W-:Y:S01]  /*0390*/  IADD3 R27, PT, PT, R43.reuse, 0x60, RZ ;  /* 0x000000602b1b7810 */ /* 0x040fe20007ffe0ff */
[----:B------:R-:W0:Y:S01]  /*03a0*/  I2F.RP R4, UR9 ;  /* 0x0000000900047d06 */ /* 0x000e220008209400 */
[----:B------:R-:W-:Y:S02]  /*03b0*/  IABS R17, R43 ;  /* 0x0000002b00117213 */ /* 0x000fe40000000000 */
[----:B------:R-:W-:Y:S02]  /*03c0*/  IABS R23, R27 ;  /* 0x0000001b00177213 */ /* 0x000fe40000000000 */
[----:B------:R-:W-:Y:S02]  /*03d0*/  LOP3.LUT R19, R43, UR49, RZ, 0x3c, !PT ;  /* 0x000000312b137c12 */ /* 0x000fe4000f8e3cff */
[----:B------:R-:W-:-:S02]  /*03e0*/  SHF.R.S64 R20, RZ, 0x1e, R43 ;  /* 0x0000001eff147819 */ /* 0x000fc4000000102b */
[----:B------:R-:W-:Y:S02]  /*03f0*/  ISETP.GE.AND P5, PT, R19, RZ, PT ;  /* 0x000000ff1300720c */ /* 0x000fe40003fa6270 */
[----:B------:R-:W-:Y:S02]  /*0400*/  LOP3.LUT R26, R27, UR49, RZ, 0x3c, !PT ;  /* 0x000000311b1a7c12 */ /* 0x000fe4000f8e3cff */
[----:B------:R-:W-:Y:S01]  /*0410*/  IADD3 R35, PT, PT, R43, 0xc0, RZ ;  /* 0x000000c02b237810 */ /* 0x000fe20007ffe0ff */
[----:B0-----:R-:W0:Y:S01]  /*0420*/  MUFU.RCP R4, R4 ;  /* 0x0000000400047308 */ /* 0x001e220000001000 */
[C---:B-1----:R-:W-:Y:S02]  /*0430*/  R2UR UR10, R6.reuse ;  /* 0x00000000060a72ca */ /* 0x042fe400000e0000 */
[----:B------:R-:W-:Y:S02]  /*0440*/  R2UR UR11, R7 ;  /* 0x00000000070b72ca */ /* 0x000fe400000e0000 */
[----:B------:R-:W-:-:S02]  /*0450*/  R2UR UR12, R6 ;  /* 0x00000000060c72ca */ /* 0x000fc400000e0000 */
[----:B------:R-:W-:Y:S02]  /*0460*/  R2UR UR13, R7 ;  /* 0x00000000070d72ca */ /* 0x000fe400000e0000 */
[----:B------:R-:W-:Y:S01]  /*0470*/  IADD3 R30, PT, PT, R43, 0x100, RZ ;  /* 0x000001002b1e7810 */ /* 0x000fe20007ffe0ff */
[----:B0-----:R-:W-:Y:S02]  /*0480*/  VIADD R8, R4, 0xffffffe ;  /* 0x0ffffffe04087836 */ /* 0x001fe40000000000 */
[----:B------:R-:W0:Y:S08]  /*0490*/  I2F.RP R4, UR8 ;  /* 0x0000000800047d06 */ /* 0x000e300008209400 */
[----:B------:R-:W1:Y:S08]  /*04a0*/  F2I.FTZ.U32.TRUNC.NTZ R8, R8 ;  /* 0x0000000800087305 */ /* 0x000e70000021f000 */
[----:B0-----:R-:W0:Y:S01]  /*04b0*/  MUFU.RCP R4, R4 ;  /* 0x0000000400047308 */ /* 0x001e220000001000 */
[----:B-1----:R-:W-:-:S02]  /*04c0*/  R2UR UR5, R8 ;  /* 0x00000000080572ca */ /* 0x002fc400000e0000 */
[----:B0-----:R-:W-:Y:S02]  /*04d0*/  IADD3 R8, PT, PT, R4, 0xffffffe, RZ ;  /* 0x0ffffffe04087810 */ /* 0x001fe40007ffe0ff */
[----:B------:R-:W-:-:S09]  /*04e0*/  LOP3.LUT R4, R24, UR49, RZ, 0x3c, !PT ;  /* 0x0000003118047c12 */ /* 0x000fd2000f8e3cff */
[----:B------:R-:W-:Y:S01]  /*04f0*/  UIADD3 UR6, UPT, UPT, URZ, -UR5, URZ ;  /* 0x80000005ff067290 */ /* 0x000fe2000fffe0ff */
[----:B------:R-:W0:Y:S03]  /*0500*/  F2I.FTZ.U32.TRUNC.NTZ R8, R8 ;  /* 0x0000000800087305 */ /* 0x000e26000021f000 */
[----:B------:R-:W-:Y:S01]  /*0510*/  UIMAD UR6, UR6, UR9, URZ ;  /* 0x00000009060672a4 */ /* 0x000fe2000f8e02ff */
[----:B------:R-:W-:-:S03]  /*0520*/  ISETP.GE.AND P3, PT, R4, RZ, PT ;  /* 0x000000ff0400720c */ /* 0x000fc60003f66270 */
[----:B------:R-:W-:-:S06]  /*0530*/  UIMAD.WIDE.U32 UR6, UR5, UR6, UR4 ;  /* 0x00000006050672a5 */ /* 0x000fcc000f8e0004 */
[----:B------:R-:W-:-:S04]  /*0540*/  IMAD.HI.U32 R9, R10, UR7, RZ ;  /* 0x000000070a097c27 */ /* 0x000fc8000f8e00ff */
[----:B------:R-:W-:Y:S01]  /*0550*/  IMAD.HI.U32 R11, R12, UR7, RZ ;  /* 0x000000070c0b7c27 */ /* 0x000fe2000f8e00ff */
[----:B------:R-:W-:Y:S02]  /*0560*/  IADD3 R13, PT, PT, -R9, RZ, RZ ;  /* 0x000000ff090d7210 */ /* 0x000fe40007ffe1ff */
[----:B0-----:R-:W-:Y:S01]  /*0570*/  R2UR UR5, R8 ;  /* 0x00000000080572ca */ /* 0x001fe200000e0000 */
[----:B------:R-:W-:Y:S02]  /*0580*/  IMAD.MOV R15, RZ, RZ, -R11 ;  /* 0x000000ffff0f7224 */ /* 0x000fe400078e0a0b */
[----:B------:R-:W-:Y:S02]  /*0590*/  IMAD R10, R13, UR9, R10 ;  /* 0x000000090d0a7c24 */ /* 0x000fe4000f8e020a */
[----:B------:R-:W-:Y:S02]  /*05a0*/  IMAD R12, R15, UR9, R12 ;  /* 0x000000090f0c7c24 */ /* 0x000fe4000f8e020c */
[----:B------:R-:W-:Y:S01]  /*05b0*/  IMAD.HI.U32 R16, R17, UR7, RZ ;  /* 0x0000000711107c27 */ /* 0x000fe2000f8e00ff */
[----:B------:R-:W-:-:S02]  /*05c0*/  ISETP.LT.U32.AND P2, PT, R10, UR9, PT ;  /* 0x000000090a007c0c */ /* 0x000fc4000bf41070 */
[----:B------:R-:W-:Y:S01]  /*05d0*/  ISETP.LT.U32.AND P4, PT, R12, UR9, PT ;  /* 0x000000090c007c0c */ /* 0x000fe2000bf81070 */
[----:B------:R-:W-:Y:S02]  /*05e0*/  IMAD.HI.U32 R28, R23, UR7, RZ ;  /* 0x00000007171c7c27 */ /* 0x000fe4000f8e00ff */
[----:B------:R-:W-:-:S03]  /*05f0*/  UIADD3 UR6, UPT, UPT, URZ, -UR5, URZ ;  /* 0x80000005ff067290 */ /* 0x000fc6000fffe0ff */
[----:B------:R-:W-:Y:S01]  /*0600*/  IADD3 R18, PT, PT, -R28, RZ, RZ ;  /* 0x000000ff1c127210 */ /* 0x000fe20007ffe1ff */
[----:B------:R-:W-:-:S04]  /*0610*/  UIMAD UR6, UR6, UR8, URZ ;  /* 0x00000008060672a4 */ /* 0x000fc8000f8e02ff */
[----:B------:R-:W-:Y:S01]  /*0620*/  @!P2 VIADD R10, R10, -UR9 ;  /* 0x800000090a0aac36 */ /* 0x000fe20008000000 */
[----:B------:R-:W-:Y:S01]  /*0630*/  UIMAD.WIDE.U32 UR4, UR5, UR6, UR4 ;  /* 0x00000006050472a5 */ /* 0x000fe2000f8e0004 */
[----:B------:R-:W-:Y:S01]  /*0640*/  @!P4 IADD3 R12, PT, PT, R12, -UR9, RZ ;  /* 0x800000090c0ccc10 */ /* 0x000fe2000fffe0ff */
[----:B------:R-:W-:Y:S01]  /*0650*/  @!P2 VIADD R9, R9, 0x1 ;  /* 0x000000010909a836 */ /* 0x000fe20000000000 */
[----:B------:R-:W-:Y:S01]  /*0660*/  @!P4 IADD3 R11, PT, PT, R11, 0x1, RZ ;  /* 0x000000010b0bc810 */ /* 0x000fe20007ffe0ff */
[----:B------:R-:W-:Y:S01]  /*0670*/  IMAD R23, R18, UR9, R23 ;  /* 0x0000000912177c24 */ /* 0x000fe2000f8e0217 */
[----:B------:R-:W-:Y:S01]  /*0680*/  ISETP.GE.U32.AND P1, PT, R12, UR9, PT ;  /* 0x000000090c007c0c */ /* 0x000fe2000bf26070 */
[----:B------:R-:W-:Y:S01]  /*0690*/  IMAD.MOV R12, RZ, RZ, -R16 ;  /* 0x000000ffff0c7224 */ /* 0x000fe200078e0a10 */
[----:B------:R-:W-:Y:S02]  /*06a0*/  ISETP.GE.U32.AND P0, PT, R10, UR9, PT ;  /* 0x000000090a007c0c */ /* 0x000fe4000bf06070 */
[----:B------:R-:W-:Y:S01]  /*06b0*/  LOP3.LUT R10, R25, UR49, RZ, 0x3c, !PT ;  /* 0x00000031190a7c12 */ /* 0x000fe2000f8e3cff */
[----:B------:R-:W-:Y:S01]  /*06c0*/  IMAD R17, R12, UR9, R17 ;  /* 0x000000090c117c24 */ /* 0x000fe2000f8e0211 */
[----:B------:R-:W-:-:S02]  /*06d0*/  ISETP.NE.AND P4, PT, RZ, UR49, PT ;  /* 0x00000031ff007c0c */ /* 0x000fc4000bf85270 */
[----:B------:R-:W-:Y:S02]  /*06e0*/  ISETP.GE.AND P2, PT, R10, RZ, PT ;  /* 0x000000ff0a00720c */ /* 0x000fe40003f46270 */
[----:B------:R-:W-:Y:S02]  /*06f0*/  ISETP.LT.U32.AND P6, PT, R17, UR9, PT ;  /* 0x0000000911007c0c */ /* 0x000fe4000bfc1070 */
[----:B------:R-:W-:Y:S02]  /*0700*/  SHF.R.S64 R18, RZ, 0x1e, R24 ;  /* 0x0000001eff127819 */ /* 0x000fe40000001018 */
[----:B------:R-:W-:Y:S01]  /*0710*/  @P1 IADD3 R11, PT, PT, R11, 0x1, RZ ;  /* 0x000000010b0b1810 */ /* 0x000fe20007ffe0ff */
[----:B------:R-:W-:Y:S01]  /*0720*/  @P0 VIADD R9, R9, 0x1 ;  /* 0x0000000109090836 */ /* 0x000fe20000000000 */
[----:B------:R-:W-:Y:S02]  /*0730*/  IADD3 R20, P1, PT, R20, UR36, RZ ;  /* 0x0000002414147c10 */ /* 0x000fe4000ff3e0ff */
[----:B------:R-:W-:Y:S01]  /*0740*/  IADD3 R18, P0, PT, R18, UR36, RZ ;  /* 0x0000002412127c10 */ /* 0x000fe2000ff1e0ff */
[----:B------:R-:W-:Y:S01]  /*0750*/  IMAD.MOV.U32 R4, RZ, RZ, R11 ;  /* 0x000000ffff047224 */ /* 0x000fe200078e000b */
[----:B------:R-:W-:-:S02]  /*0760*/  @!P3 IADD3 R9, PT, PT, -R9, RZ, RZ ;  /* 0x000000ff0909b210 */ /* 0x000fc40007ffe1ff */
[----:B------:R-:W-:Y:S01]  /*0770*/  LEA.HI.X.SX32 R21, R43, UR37, 0x2, P1 ;  /* 0x000000252b157c11 */ /* 0x000fe200088f16ff */
[----:B------:R-:W-:Y:S01]  /*0780*/  @!P2 IMAD.MOV R4, RZ, RZ, -R4 ;  /* 0x000000ffff04a224 */ /* 0x000fe200078e0a04 */
[----:B------:R-:W-:Y:S01]  /*0790*/  SEL R11, R39, R9, !P4 ;  /* 0x00000009270b7207 */ /* 0x000fe20006000000 */
[----:B------:R-:W-:Y:S01]  /*07a0*/  @!P6 VIADD R16, R16, 0x1 ;  /* 0x000000011010e836 */ /* 0x000fe20000000000 */
[----:B------:R-:W-:Y:S02]  /*07b0*/  ISETP.LT.U32.AND P1, PT, R23, UR9, PT ;  /* 0x0000000917007c0c */ /* 0x000fe4000bf21070 */
[----:B------:R-:W-:Y:S01]  /*07c0*/  SEL R4, R39, R4, !P4 ;  /* 0x0000000427047207 */ /* 0x000fe20006000000 */
[----:B------:R-:W-:Y:S01]  /*07d0*/  IMAD.MOV R13, RZ, RZ, -R11 ;  /* 0x000000ffff0d7224 */ /* 0x000fe200078e0a0b */
[----:B------:R-:W-:Y:S02]  /*07e0*/  @!P6 IADD3 R17, PT, PT, R17, -UR9, RZ ;  /* 0x800000091111ec10 */ /* 0x000fe4000fffe0ff */
[----:B------:R-:W-:Y:S01]  /*07f0*/  IADD3 R10, PT, PT, -R4, RZ, RZ ;  /* 0x000000ff040a7210 */ /* 0x000fe20007ffe1ff */
[----:B------:R-:W-:-:S04]  /*0800*/  IMAD R13, R13, UR49, R24 ;  /* 0x000000310d0d7c24 */ /* 0x000fc8000f8e0218 */
[----:B------:R-:W-:Y:S01]  /*0810*/  IMAD R10, R10, UR49, R25 ;  /* 0x000000310a0a7c24 */ /* 0x000fe2000f8e0219 */
[----:B------:R-:W-:Y:S02]  /*0820*/  IABS R22, R13 ;  /* 0x0000000d00167213 */ /* 0x000fe40000000000 */
[----:B------:R-:W-:Y:S02]  /*0830*/  @!P1 IADD3 R23, PT, PT, R23, -UR9, RZ ;  /* 0x8000000917179c10 */ /* 0x000fe4000fffe0ff */
[----:B------:R-:W-:Y:S01]  /*0840*/  IABS R14, R10 ;  /* 0x0000000a000e7213 */ /* 0x000fe20000000000 */
[----:B------:R-:W-:Y:S01]  /*0850*/  IMAD.HI.U32 R9, R22, UR5, RZ ;  /* 0x0000000516097c27 */ /* 0x000fe2000f8e00ff */
[----:B------:R-:W-:Y:S02]  /*0860*/  ISETP.GE.U32.AND P6, PT, R23, UR9, PT ;  /* 0x0000000917007c0c */ /* 0x000fe4000bfc6070 */
[----:B------:R-:W-:Y:S01]  /*0870*/  @!P1 IADD3 R28, PT, PT, R28, 0x1, RZ ;  /* 0x000000011c1c9810 */ /* 0x000fe20007ffe0ff */
[----:B------:R-:W-:Y:S01]  /*0880*/  IMAD.HI.U32 R8, R14, UR5, RZ ;  /* 0x000000050e087c27 */ /* 0x000fe2000f8e00ff */
[----:B------:R-:W-:-:S03]  /*0890*/  LOP3.LUT R23, R35, UR49, RZ, 0x3c, !PT ;  /* 0x0000003123177c12 */ /* 0x000fc6000f8e3cff */
[----:B------:R-:W-:Y:S01]  /*08a0*/  IMAD.MOV R15, RZ, RZ, -R9 ;  /* 0x000000ffff0f7224 */ /* 0x000fe200078e0a09 */
[----:B------:R-:W-:-:S03]  /*08b0*/  IADD3 R19, PT, PT, -R8, RZ, RZ ;  /* 0x000000ff08137210 */ /* 0x000fc60007ffe1ff */
[----:B------:R-:W-:Y:S01]  /*08c0*/  IMAD R22, R15, UR8, R22 ;  /* 0x000000080f167c24 */ /* 0x000fe2000f8e0216 */
[----:B------:R-:W-:Y:S01]  /*08d0*/  IABS R15, R38 ;  /* 0x00000026000f7213 */ /* 0x000fe20000000000 */
[----:B------:R-:W-:Y:S01]  /*08e0*/  IMAD R12, R19, UR8, R14 ;  /* 0x00000008130c7c24 */ /* 0x000fe2000f8e020e */
[----:B------:R-:W-:Y:S02]  /*08f0*/  SHF.R.S64 R14, RZ, 0x1e, R25 ;  /* 0x0000001eff0e7819 */ /* 0x000fe40000001019 */
[----:B------:R-:W-:Y:S01]  /*0900*/  LEA.HI.X.SX32 R19, R24, UR37, 0x2, P0 ;  /* 0x0000002518137c11 */ /* 0x000fe200080f16ff */
[----:B------:R-:W-:Y:S01]  /*0910*/  IMAD.MOV.U32 R24, RZ, RZ, R15 ;  /* 0x000000ffff187224 */ /* 0x000fe200078e000f */
[----:B------:R-:W-:Y:S02]  /*0920*/  ISETP.LT.U32.AND P3, PT, R22, UR8, PT ;  /* 0x0000000816007c0c */ /* 0x000fe4000bf61070 */
[----:B------:R-:W-:Y:S01]  /*0930*/  IADD3 R14, P0, PT, R14, UR36, RZ ;  /* 0x000000240e0e7c10 */ /* 0x000fe2000ff1e0ff */
[----:B------:R-:W-:Y:S01]  /*0940*/  IMAD.HI.U32 R42, R24, UR7, RZ ;  /* 0x00000007182a7c27 */ /* 0x000fe2000f8e00ff */
[----:B------:R-:W-:-:S02]  /*0950*/  ISETP.LT.U32.AND P2, PT, R12, UR8, PT ;  /* 0x000000080c007c0c */ /* 0x000fc4000bf41070 */
[----:B------:R-:W-:Y:S02]  /*0960*/  LEA.HI.X.SX32 R15, R25, UR37, 0x2, P0 ;  /* 0x00000025190f7c11 */ /* 0x000fe400080f16ff */
[----:B------:R-:W-:Y:S02]  /*0970*/  ISETP.GE.U32.AND P0, PT, R17, UR9, PT ;  /* 0x0000000911007c0c */ /* 0x000fe4000bf06070 */
[----:B------:R-:W-:Y:S02]  /*0980*/  IADD3 R17, PT, PT, -R42, RZ, RZ ;  /* 0x000000ff2a117210 */ /* 0x000fe40007ffe1ff */
[----:B------:R-:W-:Y:S01]  /*0990*/  @P6 IADD3 R28, PT, PT, R28, 0x1, RZ ;  /* 0x000000011c1c6810 */ /* 0x000fe20007ffe0ff */
[----:B------:R-:W-:Y:S01]  /*09a0*/  @!P3 VIADD R22, R22, -UR8 ;  /* 0x800000081616bc36 */ /* 0x000fe20008000000 */
[----:B------:R-:W-:Y:S01]  /*09b0*/  @!P3 IADD3 R9, PT, PT, R9, 0x1, RZ ;  /* 0x000000010909b810 */ /* 0x000fe20007ffe0ff */
[----:B------:R-:W-:Y:S01]  /*09c0*/  IMAD R17, R17, UR9, R24 ;  /* 0x0000000911117c24 */ /* 0x000fe2000f8e0218 */
[----:B------:R-:W-:Y:S01]  /*09d0*/  ISETP.GE.AND P3, PT, R26, RZ, PT ;  /* 0x000000ff1a00720c */ /* 0x000fe20003f66270 */
[----:B------:R-:W-:Y:S01]  /*09e0*/  @!P2 VIADD R8, R8, 0x1 ;  /* 0x000000010808a836 */ /* 0x000fe20000000000 */
[----:B------:R-:W-:Y:S01]  /*09f0*/  @!P2 IADD3 R12, PT, PT, R12, -UR8, RZ ;  /* 0x800000080c0cac10 */ /* 0x000fe2000fffe0ff */
[----:B------:R0:W2:Y:S01]  /*0a00*/  LDG.E R26, desc[UR10][R20.64] ;  /* 0x0000000a141a7981 */ /* 0x0000a2000c1e1900 */
[----:B------:R-:W-:Y:S01]  /*0a10*/  ISETP.LT.U32.AND P1, PT, R17, UR9, PT ;  /* 0x0000000911007c0c */ /* 0x000fe2000bf21070 */
[----:B------:R-:W-:Y:S01]  /*0a20*/  @P0 VIADD R16, R16, 0x1 ;  /* 0x0000000110100836 */ /* 0x000fe20000000000 */
[----:B------:R-:W-:-:S02]  /*0a30*/  ISETP.GE.U32.AND P2, PT, R22, UR8, PT ;  /* 0x0000000816007c0c */ /* 0x000fc4000bf46070 */
[----:B------:R-:W-:Y:S01]  /*0a40*/  LOP3.LUT R22, R38, UR49, RZ, 0x3c, !PT ;  /* 0x0000003126167c12 */ /* 0x000fe2000f8e3cff */
[----:B------:R-:W-:Y:S01]  /*0a50*/  IMAD.MOV.U32 R44, RZ, RZ, R16 ;  /* 0x000000ffff2c7224 */ /* 0x000fe200078e0010 */
[----:B------:R-:W-:Y:S02]  /*0a60*/  ISETP.GE.AND P6, PT, R23, RZ, PT ;  /* 0x000000ff1700720c */ /* 0x000fe40003fc6270 */
[----:B------:R-:W-:Y:S01]  /*0a70*/  ISETP.GE.AND P0, PT, R22, RZ, PT ;  /* 0x000000ff1600720c */ /* 0x000fe20003f06270 */
[----:B------:R-:W-:Y:S01]  /*0a80*/  @!P5 IMAD.MOV R44, RZ, RZ, -R44 ;  /* 0x000000ffff2cd224 */ /* 0x000fe200078e0a2c */
[----:B------:R-:W-:Y:S02]  /*0a90*/  LOP3.LUT R22, R34, UR49, RZ, 0x3c, !PT ;  /* 0x0000003122167c12 */ /* 0x000fe4000f8e3cff */
[----:B------:R-:W-:Y:S02]  /*0aa0*/  IABS R23, R34 ;  /* 0x0000002200177213 */ /* 0x000fe40000000000 */
[----:B------:R-:W-:Y:S01]  /*0ab0*/  @!P1 IADD3 R17, PT, PT, R17, -UR9, RZ ;  /* 0x8000000911119c10 */ /* 0x000fe2000fffe0ff */
[----:B------:R-:W-:Y:S01]  /*0ac0*/  @P2 VIADD R9, R9, 0x1 ;  /* 0x0000000109092836 */ /* 0x000fe20000000000 */
[----:B------:R-:W-:Y:S01]  /*0ad0*/  ISETP.GE.AND P2, PT, R22, RZ, PT ;  /* 0x000000ff1600720c */ /* 0x000fe20003f46270 */
[----:B------:R-:W-:Y:S01]  /*0ae0*/  IMAD.HI.U32 R31, R23, UR7, RZ ;  /* 0x00000007171f7c27 */ /* 0x000fe2000f8e00ff */
[----:B------:R-:W-:-:S02]  /*0af0*/  @!P3 IADD3 R28, PT, PT, -R28, RZ, RZ ;  /* 0x000000ff1c1cb210 */ /* 0x000fc40007ffe1ff */
[----:B------:R-:W-:Y:S02]  /*0b00*/  SHF.R.S64 R22, RZ, 0x1e, R27 ;  /* 0x0000001eff167819 */ /* 0x000fe4000000101b */
[----:B------:R-:W-:Y:S02]  /*0b10*/  ISETP.GE.U32.AND P3, PT, R17, UR9, PT ;  /* 0x0000000911007c0c */ /* 0x000fe4000bf66070 */
[----:B------:R-:W-:Y:S01]  /*0b20*/  IADD3 R16, P5, PT, R22, UR36, RZ ;  /* 0x0000002416107c10 */ /* 0x000fe2000ffbe0ff */
[----:B------:R-:W-:Y:S01]  /*0b30*/  IMAD.MOV R22, RZ, RZ, -R31 ;  /* 0x000000ffff167224 */ /* 0x000fe200078e0a1f */
[----:B------:R-:W-:Y:S02]  /*0b40*/  @!P1 IADD3 R42, PT, PT, R42, 0x1, RZ ;  /* 0x000000012a2a9810 */ /* 0x000fe40007ffe0ff */
[----:B------:R-:W-:Y:S01]  /*0b50*/  LOP3.LUT R25, R30, UR49, RZ, 0x3c, !PT ;  /* 0x000000311e197c12 */ /* 0x000fe2000f8e3cff */
[----:B------:R-:W-:Y:S01]  /*0b60*/  IMAD R22, R22, UR9, R23 ;  /* 0x0000000916167c24 */ /* 0x000fe2000f8e0217 */
[----:B------:R-:W-:-:S02]  /*0b70*/  IABS R23, R35 ;  /* 0x0000002300177213 */ /* 0x000fc40000000000 */
[----:B0-----:R-:W-:Y:S02]  /*0b80*/  SHF.R.S64 R20, RZ, 0x1e, R38 ;  /* 0x0000001eff147819 */ /* 0x001fe40000001026 */
[----:B------:R-:W-:Y:S01]  /*0b90*/  ISETP.GE.AND P1, PT, R25, RZ, PT ;  /* 0x000000ff1900720c */ /* 0x000fe20003f26270 */
[----:B------:R-:W-:Y:S01]  /*0ba0*/  @P3 VIADD R42, R42, 0x1 ;  /* 0x000000012a2a3836 */ /* 0x000fe20000000000 */
[----:B------:R-:W-:Y:S01]  /*0bb0*/  ISETP.LT.U32.AND P3, PT, R22, UR9, PT ;  /* 0x0000000916007c0c */ /* 0x000fe2000bf61070 */
[----:B------:R-:W-:Y:S01]  /*0bc0*/  IMAD.HI.U32 R45, R23, UR7, RZ ;  /* 0x00000007172d7c27 */ /* 0x000fe2000f8e00ff */
[----:B------:R0:W3:Y:S01]  /*0bd0*/  LDG.E R25, desc[UR12][R18.64] ;  /* 0x0000000c12197981 */ /* 0x0000e2000c1e1900 */
[----:B------:R-:W-:Y:S02]  /*0be0*/  IABS R46, R36 ;  /* 0x00000024002e7213 */ /* 0x000fe40000000000 */
[----:B------:R-:W-:Y:S02]  /*0bf0*/  @!P0 IADD3 R42, PT, PT, -R42, RZ, RZ ;  /* 0x000000ff2a2a8210 */ /* 0x000fe40007ffe1ff */
[----:B------:R-:W-:-:S02]  /*0c00*/  LOP3.LUT R24, R36, UR49, RZ, 0x3c, !PT ;  /* 0x0000003124187c12 */ /* 0x000fc4000f8e3cff */
[----:B------:R-:W-:Y:S02]  /*0c10*/  R2UR UR14, R6 ;  /* 0x00000000060e72ca */ /* 0x000fe400000e0000 */
[----:B------:R-:W-:Y:S02]  /*0c20*/  R2UR UR15, R7 ;  /* 0x00000000070f72ca */ /* 0x000fe400000e0000 */
[----:B0-----:R-:W-:Y:S01]  /*0c30*/  IADD3 R18, P0, PT, R20, UR36, RZ ;  /* 0x0000002414127c10 */ /* 0x001fe2000ff1e0ff */
[----:B------:R-:W-:Y:S01]  /*0c40*/  IMAD.MOV R20, RZ, RZ, -R45 ;  /* 0x000000ffff147224 */ /* 0x000fe200078e0a2d */
[----:B------:R-:W-:Y:S02]  /*0c50*/  @!P3 IADD3 R22, PT, PT, R22, -UR9, RZ ;  /* 0x800000091616bc10 */ /* 0x000fe4000fffe0ff */
[----:B------:R-:W-:Y:S01]  /*0c60*/  LEA.HI.X.SX32 R17, R27, UR37, 0x2, P5 ;  /* 0x000000251b117c11 */ /* 0x000fe2000a8f16ff */
[----:B------:R-:W-:Y:S01]  /*0c70*/  IMAD R20, R20, UR9, R23 ;  /* 0x0000000914147c24 */ /* 0x000fe2000f8e0217 */
[----:B------:R-:W-:-:S02]  /*0c80*/  LEA.HI.X.SX32 R19, R38, UR37, 0x2, P0 ;  /* 0x0000002526137c11 */ /* 0x000fc400080f16ff */
[----:B------:R-:W-:Y:S02]  /*0c90*/  ISETP.GE.U32.AND P0, PT, R22, UR9, PT ;  /* 0x0000000916007c0c */ /* 0x000fe4000bf06070 */
[----:B------:R-:W-:Y:S01]  /*0ca0*/  @!P3 IADD3 R31, PT, PT, R31, 0x1, RZ ;  /* 0x000000011f1fb810 */ /* 0x000fe20007ffe0ff */
[----:B------:R-:W-:Y:S01]  /*0cb0*/  IMAD.HI.U32 R29, R46, UR7, RZ ;  /* 0x000000072e1d7c27 */ /* 0x000fe2000f8e00ff */
[----:B------:R-:W-:Y:S01]  /*0cc0*/  ISETP.LT.U32.AND P3, PT, R20, UR9, PT ;  /* 0x0000000914007c0c */ /* 0x000fe2000bf61070 */
[----:B------:R-:W4:Y:S01]  /*0cd0*/  LDG.E R23, desc[UR12][R16.64] ;  /* 0x0000000c10177981 */ /* 0x000f22000c1e1900 */
[----:B------:R-:W-:Y:S02]  /*0ce0*/  ISETP.GE.AND P5, PT, R24, RZ, PT ;  /* 0x000000ff1800720c */ /* 0x000fe40003fa6270 */
[----:B------:R-:W-:Y:S01]  /*0cf0*/  SHF.R.S64 R40, RZ, 0x1e, R34 ;  /* 0x0000001eff287819 */ /* 0x000fe20000001022 */
[----:B------:R0:W5:Y:S01]  /*0d00*/  LDG.E R24, desc[UR10][R14.64] ;  /* 0x0000000a0e187981 */ /* 0x000162000c1e1900 */
[----:B------:R-:W-:Y:S01]  /*0d10*/  IMAD.MOV R21, RZ, RZ, -R29 ;  /* 0x000000ffff157224 */ /* 0x000fe200078e0a1d */
[----:B------:R-:W-:-:S02]  /*0d20*/  SHF.R.S64 R32, RZ, 0x1e, R35 ;  /* 0x0000001eff207819 */ /* 0x000fc40000001023 */
[----:B------:R-:W-:Y:S01]  /*0d30*/  @P0 VIADD R31, R31, 0x1 ;  /* 0x000000011f1f0836 */ /* 0x000fe20000000000 */
[----:B------:R-:W-:Y:S01]  /*0d40*/  IADD3 R40, P0, PT, R40, UR36, RZ ;  /* 0x0000002428287c10 */ /* 0x000fe2000ff1e0ff */
[----:B------:R-:W-:Y:S01]  /*0d50*/  IMAD R46, R21, UR9, R46 ;  /* 0x00000009152e7c24 */ /* 0x000fe2000f8e022e */
[----:B------:R-:W-:Y:S01]  /*0d60*/  IABS R47, R30 ;  /* 0x0000001e002f7213 */ /* 0x000fe20000000000 */
[----:B------:R1:W3:Y:S01]  /*0d70*/  LDG.E R22, desc[UR14][R18.64] ;  /* 0x0000000e12167981 */ /* 0x0002e2000c1e1900 */
[----:B0-----:R-:W-:Y:S01]  /*0d80*/  SHF.R.S64 R14, RZ, 0x1e, R36 ;  /* 0x0000001eff0e7819 */ /* 0x001fe20000001024 */
[----:B------:R-:W-:Y:S01]  /*0d90*/  @!P3 VIADD R20, R20, -UR9 ;  /* 0x800000091414bc36 */ /* 0x000fe20008000000 */
[----:B------:R-:W-:Y:S02]  /*0da0*/  @!P3 IADD3 R45, PT, PT, R45, 0x1, RZ ;  /* 0x000000012d2db810 */ /* 0x000fe40007ffe0ff */
[----:B------:R-:W-:Y:S02]  /*0db0*/  IADD3 R14, P3, PT, R14, UR36, RZ ;  /* 0x000000240e0e7c10 */ /* 0x000fe4000ff7e0ff */
[----:B------:R-:W-:-:S02]  /*0dc0*/  SEL R16, R39, R44, !P4 ;  /* 0x0000002c27107207 */ /* 0x000fc40006000000 */
[----:B------:R-:W-:Y:S02]  /*0dd0*/  LEA.HI.X.SX32 R41, R34, UR37, 0x2, P0 ;  /* 0x0000002522297c11 */ /* 0x000fe400080f16ff */
[----:B------:R-:W-:Y:S01]  /*0de0*/  IADD3 R32, P0, PT, R32, UR36, RZ ;  /* 0x0000002420207c10 */ /* 0x000fe2000ff1e0ff */
[----:B------:R-:W-:Y:S01]  /*0df0*/  IMAD.HI.U32 R17, R47, UR7, RZ ;  /* 0x000000072f117c27 */ /* 0x000fe2000f8e00ff */
[----:B------:R-:W-:Y:S01]  /*0e00*/  LEA.HI.X.SX32 R15, R36, UR37, 0x2, P3 ;  /* 0x00000025240f7c11 */ /* 0x000fe200098f16ff */
[----:B------:R0:W3:Y:S01]  /*0e10*/  LDG.E R21, desc[UR10][R40.64] ;  /* 0x0000000a28157981 */ /* 0x0000e2000c1e1900 */
[----:B-1----:R-:W-:Y:S02]  /*0e20*/  IADD3 R18, PT, PT, -R16, RZ, RZ ;  /* 0x000000ff10127210 */ /* 0x002fe40007ffe1ff */
[----:B------:R-:W-:Y:S02]  /*0e30*/  ISETP.LT.U32.AND P3, PT, R46, UR9, PT ;  /* 0x000000092e007c0c */ /* 0x000fe4000bf61070 */
[----:B------:R-:W-:Y:S01]  /*0e40*/  LEA.HI.X.SX32 R33, R35, UR37, 0x2, P0 ;  /* 0x0000002523217c11 */ /* 0x000fe200080f16ff */
[----:B------:R-:W-:Y:S01]  /*0e50*/  IMAD.MOV R44, RZ, RZ, -R17 ;  /* 0x000000ffff2c7224 */ /* 0x000fe200078e0a11 */
[----:B------:R-:W-:Y:S01]  /*0e60*/  ISETP.GE.U32.AND P0, PT, R20, UR9, PT ;  /* 0x0000000914007c0c */ /* 0x000fe2000bf06070 */
[----:B------:R-:W-:Y:S01]  /*0e70*/  IMAD R37, R18, UR49, R43 ;  /* 0x0000003112257c24 */ /* 0x000fe2000f8e022b */
[----:B------:R-:W-:Y:S01]  /*0e80*/  SEL R28, R39, R28, !P4 ;  /* 0x0000001c271c7207 */ /* 0x000fe20006000000 */
[----:B------:R-:W-:Y:S01]  /*0e90*/  IMAD R44, R44, UR9, R47 ;  /* 0x000000092c2c7c24 */ /* 0x000fe2000f8e022f */
[----:B------:R1:W3:Y:S01]  /*0ea0*/  LDG.E R19, desc[UR14][R14.64] ;  /* 0x0000000e0e137981 */ /* 0x0002e2000c1e1900 */
[----:B0-----:R-:W-:Y:S01]  /*0eb0*/  IMAD.MOV.U32 R40, RZ, RZ, R31 ;  /* 0x000000ffff287224 */ /* 0x001fe200078e001f */
[----:B------:R-:W-:-:S02]  /*0ec0*/  IABS R47, R37 ;  /* 0x00000025002f7213 */ /* 0x000fc40000000000 */
[----:B------:R-:W-:Y:S01]  /*0ed0*/  SHF.R.S64 R18, RZ, 0x1e, R30 ;  /* 0x0000001eff127819 */ /* 0x000fe2000000101e */
[----:B------:R0:W3:Y:S01]  /*0ee0*/  LDG.E R20, desc[UR12][R32.64] ;  /* 0x0000000c20147981 */ /* 0x0000e2000c1e1900 */
[----:B------:R-:W-:Y:S01]  /*0ef0*/  @!P3 IADD3 R46, PT, PT, R46, -UR9, RZ ;  /* 0x800000092e2ebc10 */ /* 0x000fe2000fffe0ff */
[----:B------:R-:W-:Y:S01]  /*0f00*/  IMAD.HI.U32 R54, R47, UR5, RZ ;  /* 0x000000052f367c27 */ /* 0x000fe2000f8e00ff */
[----:B------:R-:W-:Y:S02]  /*0f10*/  @!P2 IADD3 R40, PT, PT, -R40, RZ, RZ ;  /* 0x000000ff2828a210 */ /* 0x000fe40007ffe1ff */
[----:B------:R-:W-:Y:S01]  /*0f20*/  IADD3 R48, PT, PT, -R28, RZ, RZ ;  /* 0x000000ff1c307210 */ /* 0x000fe20007ffe1ff */
[----:B------:R-:W-:Y:S01]  /*0f30*/  @P0 VIADD R45, R45, 0x1 ;  /* 0x000000012d2d0836 */ /* 0x000fe20000000000 */
[----:B-1----:R-:W-:Y:S01]  /*0f40*/  IADD3 R14, P2, PT, R18, UR36, RZ ;  /* 0x00000024120e7c10 */ /* 0x002fe2000ff5e0ff */
[----:B------:R-:W-:Y:S01]  /*0f50*/  IMAD.MOV R18, RZ, RZ, -R54 ;  /* 0x000000ffff127224 */ /* 0x000fe200078e0a36 */
[----:B------:R-:W-:Y:S01]  /*0f60*/  ISETP.GE.U32.AND P0, PT, R46, UR9, PT ;  /* 0x000000092e007c0c */ /* 0x000fe2000bf06070 */
[----:B------:R-:W-:Y:S01]  /*0f70*/  IMAD R27, R48, UR49, R27 ;  /* 0x00000031301b7c24 */ /* 0x000fe2000f8e021b */
[----:B------:R-:W-:-:S02]  /*0f80*/  LEA.HI.X.SX32 R15, R30, UR37, 0x2, P2 ;  /* 0x000000251e0f7c11 */ /* 0x000fc400090f16ff */
[----:B------:R-:W-:Y:S01]  /*0f90*/  ISETP.GE.U32.AND P2, PT, R12, UR8, PT ;  /* 0x000000080c007c0c */ /* 0x000fe2000bf46070 */
[----:B------:R-:W-:Y:S01]  /*0fa0*/  IMAD R31, R18, UR8, R47 ;  /* 0x00000008121f7c24 */ /* 0x000fe2000f8e022f */
[----:B0-----:R-:W-:Y:S01]  /*0fb0*/  IABS R33, R27 ;  /* 0x0000001b00217213 */ /* 0x001fe20000000000 */
[----:B------:R0:W3:Y:S01]  /*0fc0*/  LDG.E R18, desc[UR10][R14.64] ;  /* 0x0000000a0e127981 */ /* 0x0000e2000c1e1900 */
[----:B------:R-:W-:Y:S02]  /*0fd0*/  @!P3 IADD3 R29, PT, PT, R29, 0x1, RZ ;  /* 0x000000011d1db810 */ /* 0x000fe40007ffe0ff */
[----:B------:R-:W-:Y:S02]  /*0fe0*/  SEL R32, R39, R42, !P4 ;  /* 0x0000002a27207207 */ /* 0x000fe40006000000 */
[----:B------:R-:W-:Y:S01]  /*0ff0*/  ISETP.LT.U32.AND P3, PT, R31, UR8, PT ;  /* 0x000000081f007c0c */ /* 0x000fe2000bf61070 */
[----:B------:R-:W-:Y:S01]  /*1000*/  IMAD.HI.U32 R52, R33, UR5, RZ ;  /* 0x0000000521347c27 */ /* 0x000fe2000f8e00ff */
[----:B------:R-:W-:-:S02]  /*1010*/  @P0 IADD3 R29, PT, PT, R29, 0x1, RZ ;  /* 0x000000011d1d0810 */ /* 0x000fc40007ffe0ff */
[----:B------:R-:W-:Y:S01]  /*1020*/  LOP3.LUT R12, R13, UR50, RZ, 0x3c, !PT ;  /* 0x000000320d0c7c12 */ /* 0x000fe2000f8e3cff */
[----:B------:R-:W-:Y:S02]  /*1030*/  IMAD.MOV R41, RZ, RZ, -R32 ;  /* 0x000000ffff297224 */ /* 0x000fe400078e0a20 */
[----:B------:R-:W-:Y:S01]  /*1040*/  @P2 VIADD R8, R8, 0x1 ;  /* 0x0000000108082836 */ /* 0x000fe20000000000 */
[----:B------:R-:W-:Y:S01]  /*1050*/  ISETP.GE.AND P2, PT, R12, RZ, PT ;  /* 0x000000ff0c00720c */ /* 0x000fe20003f46270 */
[----:B------:R-:W-:Y:S01]  /*1060*/  IMAD.MOV.U32 R12, RZ, RZ, R29 ;  /* 0x000000ffff0c7224 */ /* 0x000fe200078e001d */
[----:B------:R-:W-:Y:S01]  /*1070*/  IADD3 R42, PT, PT, -R52, RZ, RZ ;  /* 0x000000ff342a7210 */ /* 0x000fe20007ffe1ff */
[----:B------:R-:W-:Y:S01]  /*1080*/  IMAD R38, R41, UR49, R38 ;  /* 0x0000003129267c24 */ /* 0x000fe2000f8e0226 */
[----:B------:R-:W-:Y:S01]  /*1090*/  @!P6 IADD3 R45, PT, PT, -R45, RZ, RZ ;  /* 0x000000ff2d2de210 */ /* 0x000fe20007ffe1ff */
[----:B------:R-:W-:Y:S01]  /*10a0*/  @!P5 IMAD.MOV R12, RZ, RZ, -R12 ;  /* 0x000000ffff0cd224 */ /* 0x000fe200078e0a0c */
[----:B------:R-:W-:Y:S01]  /*10b0*/  ISETP.LT.U32.AND P6, PT, R44, UR9, PT ;  /* 0x000000092c007c0c */ /* 0x000fe2000bfc1070 */
[----:B------:R-:W-:Y:S01]  /*10c0*/  IMAD R29, R42, UR8, R33 ;  /* 0x000000082a1d7c24 */ /* 0x000fe2000f8e0221 */
[----:B------:R-:W-:-:S02]  /*10d0*/  @!P3 IADD3 R31, PT, PT, R31, -UR8, RZ ;  /* 0x800000081f1fbc10 */ /* 0x000fc4000fffe0ff */
[----:B------:R-:W-:Y:S02]  /*10e0*/  IABS R41, R38 ;  /* 0x0000002600297213 */ /* 0x000fe40000000000 */
[----:B------:R-:W-:Y:S02]  /*10f0*/  SEL R33, R39, R40, !P4 ;  /* 0x0000002827217207 */ /* 0x000fe40006000000 */
[----:B------:R-:W-:Y:S02]  /*1100*/  ISETP.GE.U32.AND P5, PT, R31, UR8, PT ;  /* 0x000000081f007c0c */ /* 0x000fe4000bfa6070 */
[----:B0-----:R-:W-:Y:S01]  /*1110*/  SEL R14, R39, R12, !P4 ;  /* 0x0000000c270e7207 */ /* 0x001fe20006000000 */
[----:B------:R-:W-:Y:S01]  /*1120*/  IMAD.MOV.U32 R12, RZ, RZ, R9 ;  /* 0x000000ffff0c7224 */ /* 0x000fe200078e0009 */
[----:B------:R-:W-:Y:S01]  /*1130*/  IADD3 R31, PT, PT, -R33, RZ, RZ ;  /* 0x000000ff211f7210 */ /* 0x000fe20007ffe1ff */
[----:B------:R-:W-:Y:S01]  /*1140*/  IMAD.HI.U32 R50, R41, UR5, RZ ;  /* 0x0000000529327c27 */ /* 0x000fe2000f8e00ff */
[----:B------:R-:W-:-:S02]  /*1150*/  LOP3.LUT R9, R10, UR50, RZ, 0x3c, !PT ;  /* 0x000000320a097c12 */ /* 0x000fc4000f8e3cff */
[----:B------:R-:W-:Y:S01]  /*1160*/  @!P2 IADD3 R12, PT, PT, -R12, RZ, RZ ;  /* 0x000000ff0c0ca210 */ /* 0x000fe20007ffe1ff */
[----:B------:R-:W-:Y:S01]  /*1170*/  IMAD.MOV R40, RZ, RZ, -R50 ;  /* 0x000000ffff287224 */ /* 0x000fe200078e0a32 */
[----:B------:R-:W-:Y:S01]  /*1180*/  SEL R15, R39, R45, !P4 ;  /* 0x0000002d270f7207 */ /* 0x000fe20006000000 */
[----:B------:R-:W-:Y:S01]  /*1190*/  IMAD R34, R31, UR49, R34 ;  /* 0x000000311f227c24 */ /* 0x000fe2000f8e0222 */
[----:B------:R-:W-:Y:S01]  /*11a0*/  ISETP.LT.U32.AND P2, PT, R29, UR8, PT ;  /* 0x000000081d007c0c */ /* 0x000fe2000bf41070 */
[----:B------:R-:W-:Y:S02]  /*11b0*/  @!P6 VIADD R44, R44, -UR9 ;  /* 0x800000092c2cec36 */ /* 0x000fe40008000000 */
[----:B------:R-:W-:Y:S01]  /*11c0*/  @!P3 VIADD R54, R54, 0x1 ;  /* 0x000000013636b836 */ /* 0x000fe20000000000 */
[----:B------:R-:W-:Y:S01]  /*11d0*/  ISETP.GE.AND P3, PT, R9, RZ, PT ;  /* 0x000000ff0900720c */ /* 0x000fe20003f66270 */
[----:B------:R-:W-:Y:S01]  /*11e0*/  IMAD R9, R40, UR8, R41 ;  /* 0x0000000828097c24 */ /* 0x000fe2000f8e0229 */
[----:B------:R-:W-:-:S02]  /*11f0*/  IADD3 R42, PT, PT, -R15, RZ, RZ ;  /* 0x000000ff0f2a7210 */ /* 0x000fc40007ffe1ff */
[----:B------:R-:W-:Y:S01]  /*1200*/  IABS R31, R34 ;  /* 0x00000022001f7213 */ /* 0x000fe20000000000 */
[----:B------:R-:W-:Y:S01]  /*1210*/  @P5 VIADD R54, R54, 0x1 ;  /* 0x0000000136365836 */ /* 0x000fe20000000000 */
[----:B------:R-:W-:Y:S01]  /*1220*/  ISETP.GE.U32.AND P0, PT, R44, UR9, PT ;  /* 0x000000092c007c0c */ /* 0x000fe2000bf06070 */
[----:B------:R-:W-:Y:S01]  /*1230*/  IMAD R35, R42, UR49, R35 ;  /* 0x000000312a237c24 */ /* 0x000fe2000f8e0223 */
[----:B------:R-:W-:Y:S02]  /*1240*/  ISETP.LT.U32.AND P5, PT, R9, UR8, PT ;  /* 0x0000000809007c0c */ /* 0x000fe4000bfa1070 */
[----:B------:R-:W-:Y:S01]  /*1250*/  MOV R56, R8 ;  /* 0x0000000800387202 */ /* 0x000fe20000000f00 */
[----:B------:R-:W-:Y:S01]  /*1260*/  IMAD.MOV.U32 R8, RZ, RZ, R31 ;  /* 0x000000ffff087224 */ /* 0x000fe200078e001f */
[----:B------:R-:W-:Y:S01]  /*1270*/  LOP3.LUT R40, R37, UR50, RZ, 0x3c, !PT ;  /* 0x0000003225287c12 */ /* 0x000fe2000f8e3cff */
[----:B------:R-:W-:Y:S01]  /*1280*/  @!P6 VIADD R17, R17, 0x1 ;  /* 0x000000011111e836 */ /* 0x000fe20000000000 */
[----:B------:R-:W-:Y:S01]  /*1290*/  @!P2 IADD3 R29, PT, PT, R29, -UR8, RZ ;  /* 0x800000081d1dac10 */ /* 0x000fe2000fffe0ff */
[----:B------:R-:W-:Y:S01]  /*12a0*/  IMAD.HI.U32 R44, R8, UR5, RZ ;  /* 0x00000005082c7c27 */ /* 0x000fe2000f8e00ff */
[----:B------:R-:W-:-:S02]  /*12b0*/  IABS R31, R35 ;  /* 0x00000023001f7213 */ /* 0x000fc40000000000 */
[----:B------:R-:W-:Y:S01]  /*12c0*/  @!P3 IADD3 R56, PT, PT, -R56, RZ, RZ ;  /* 0x000000ff3838b210 */ /* 0x000fe20007ffe1ff */
[----:B------:R-:W-:Y:S01]  /*12d0*/  @!P2 VIADD R52, R52, 0x1 ;  /* 0x000000013434a836 */ /* 0x000fe20000000000 */
[----:B------:R-:W-:Y:S02]  /*12e0*/  ISETP.GE.AND P3, PT, R40, RZ, PT ;  /* 0x000000ff2800720c */ /* 0x000fe40003f66270 */
[----:B------:R-:W-:Y:S01]  /*12f0*/  ISETP.GE.U32.AND P2, PT, R29, UR8, PT ;  /* 0x000000081d007c0c */ /* 0x000fe2000bf46070 */
[----:B------:R-:W-:Y:S01]  /*1300*/  IMAD.HI.U32 R42, R31, UR5, RZ ;  /* 0x000000051f2a7c27 */ /* 0x000fe2000f8e00ff */
[----:B------:R-:W-:Y:S02]  /*1310*/  LOP3.LUT R40, R27, UR50, RZ, 0x3c, !PT ;  /* 0x000000321b287c12 */ /* 0x000fe4000f8e3cff */
[----:B------:R-:W-:Y:S02]  /*1320*/  IADD3 R29, PT, PT, -R44, RZ, RZ ;  /* 0x000000ff2c1d7210 */ /* 0x000fe40007ffe1ff */
[----:B------:R-:W-:Y:S01]  /*1330*/  @P0 IADD3 R17, PT, PT, R17, 0x1, RZ ;  /* 0x0000000111110810 */ /* 0x000fe20007ffe0ff */
[----:B------:R-:W-:Y:S01]  /*1340*/  @!P5 VIADD R9, R9, -UR8 ;  /* 0x800000080909dc36 */ /* 0x000fe20008000000 */
[----:B------:R-:W-:Y:S01]  /*1350*/  ISETP.GE.AND P6, PT, R40, RZ, PT ;  /* 0x000000ff2800720c */ /* 0x000fe20003fc6270 */
[----:B------:R-:W-:Y:S01]  /*1360*/  IMAD R8, R29, UR8, R8 ;  /* 0x000000081d087c24 */ /* 0x000fe2000f8e0208 */
[----:B------:R-:W-:Y:S01]  /*1370*/  MOV R40, R17 ;  /* 0x0000001100287202 */ /* 0x000fe20000000f00 */
[----:B------:R-:W-:Y:S01]  /*1380*/  IMAD.MOV R46, RZ, RZ, -R42 ;  /* 0x000000ffff2e7224 */ /* 0x000fe200078e0a2a */
[----:B------:R-:W-:-:S02]  /*1390*/  ISETP.GE.U32.AND P0, PT, R9, UR8, PT ;  /* 0x0000000809007c0c */ /* 0x000fc4000bf06070 */
[----:B------:R-:W-:Y:S01]  /*13a0*/  @!P1 IADD3 R40, PT, PT, -R40, RZ, RZ ;  /* 0x000000ff28289210 */ /* 0x000fe20007ffe1ff */
[----:B------:R-:W-:Y:S01]  /*13b0*/  IMAD R9, R46, UR8, R31 ;  /* 0x000000082e097c24 */ /* 0x000fe2000f8e021f */
[----:B------:R-:W-:Y:S01]  /*13c0*/  ISETP.LT.U32.AND P1, PT, R8, UR8, PT ;  /* 0x0000000808007c0c */ /* 0x000fe2000bf21070 */
[----:B------:R-:W-:Y:S01]  /*13d0*/  @!P3 IMAD.MOV R54, RZ, RZ, -R54 ;  /* 0x000000ffff36b224 */ /* 0x000fe200078e0a36 */
[----:B------:R-:W-:Y:S02]  /*13e0*/  IADD3 R45, PT, PT, -R14, RZ, RZ ;  /* 0x000000ff0e2d7210 */ /* 0x000fe40007ffe1ff */
[----:B------:R-:W-:Y:S01]  /*13f0*/  ISETP.LT.U32.AND P3, PT, R9, UR8, PT ;  /* 0x0000000809007c0c */ /* 0x000fe2000bf61070 */
[----:B------:R-:W-:Y:S01]  /*1400*/  @!P5 VIADD R50, R50, 0x1 ;  /* 0x000000013232d836 */ /* 0x000fe20000000000 */
[----:B------:R-:W-:Y:S01]  /*1410*/  LOP3.LUT R31, R38, UR50, RZ, 0x3c, !PT ;  /* 0x00000032261f7c12 */ /* 0x000fe2000f8e3cff */
[----:B------:R-:W-:Y:S01]  /*1420*/  IMAD R36, R45, UR49, R36 ;  /* 0x000000312d247c24 */ /* 0x000fe2000f8e0224 */
[----:B------:R-:W-:-:S02]  /*1430*/  SEL R29, R39, R40, !P4 ;  /* 0x00000028271d7207 */ /* 0x000fc40006000000 */
[----:B------:R-:W-:-:S03]  /*1440*/  @P2 IADD3 R52, PT, PT, R52, 0x1, RZ ;  /* 0x0000000134342810 */ /* 0x000fc60007ffe0ff */
[----:B------:R-:W-:Y:S01]  /*1450*/  @!P1 VIADD R8, R8, -UR8 ;  /* 0x8000000808089c36 */ /* 0x000fe20008000000 */
[----:B------:R-:W-:Y:S02]  /*1460*/  IABS R41, R36 ;  /* 0x0000002400297213 */ /* 0x000fe40000000000 */
[----:B------:R-:W-:Y:S01]  /*1470*/  ISETP.GE.AND P5, PT, R31, RZ, PT ;  /* 0x000000ff1f00720c */ /* 0x000fe20003fa6270 */
[----:B------:R-:W-:Y:S01]  /*1480*/  @!P3 VIADD R9, R9, -UR8 ;  /* 0x800000080909bc36 */ /* 0x000fe20008000000 */
[----:B------:R-:W-:Y:S02]  /*1490*/  IADD3 R31, PT, PT, -R29, RZ, RZ ;  /* 0x000000ff1d1f7210 */ /* 0x000fe40007ffe1ff */
[----:B------:R-:W-:Y:S02]  /*14a0*/  @P0 IADD3 R50, PT, PT, R50, 0x1, RZ ;  /* 0x0000000132320810 */ /* 0x000fe40007ffe0ff */
[----:B------:R-:W-:Y:S01]  /*14b0*/  ISETP.GE.U32.AND P0, PT, R8, UR8, PT ;  /* 0x0000000808007c0c */ /* 0x000fe2000bf06070 */
[----:B------:R-:W-:-:S04]  /*14c0*/  IMAD.HI.U32 R48, R41, UR5, RZ ;  /* 0x0000000529307c27 */ /* 0x000fc8000f8e00ff */
[----:B------:R-:W-:Y:S01]  /*14d0*/  @!P6 IMAD.MOV R52, RZ, RZ, -R52 ;  /* 0x000000ffff34e224 */ /* 0x000fe200078e0a34 */
[----:B------:R-:W-:Y:S01]  /*14e0*/  ISETP.GE.U32.AND P6, PT, R9, UR8, PT ;  /* 0x0000000809007c0c */ /* 0x000fe2000bfc6070 */
[----:B------:R-:W-:Y:S01]  /*14f0*/  IMAD R30, R31, UR49, R30 ;  /* 0x000000311f1e7c24 */ /* 0x000fe2000f8e021e */
[----:B------:R-:W-:Y:S01]  /*1500*/  LOP3.LUT R31, R34, UR50, RZ, 0x3c, !PT ;  /* 0x00000032221f7c12 */ /* 0x000fe2000f8e3cff */
[----:B------:R-:W0:Y:S01]  /*1510*/  LDC.64 R8, c[0x0][0x390] ;  /* 0x0000e400ff087b82 */ /* 0x000e220000000a00 */
[----:B------:R-:W-:Y:S02]  /*1520*/  IMAD.MOV R46, RZ, RZ, -R48 ;  /* 0x000000ffff2e7224 */ /* 0x000fe400078e0a30 */
[----:B------:R-:W-:Y:S01]  /*1530*/  @!P1 VIADD R44, R44, 0x1 ;  /* 0x000000012c2c9836 */ /* 0x000fe20000000000 */
[----:B------:R-:W-:Y:S01]  /*1540*/  ISETP.GE.AND P1, PT, R31, RZ, PT ;  /* 0x000000ff1f00720c */ /* 0x000fe20003f26270 */
[----:B------:R-:W-:Y:S01]  /*1550*/  IMAD R17, R46, UR8, R41 ;  /* 0x000000082e117c24 */ /* 0x000fe2000f8e0229 */
[----:B------:R-:W-:-:S02]  /*1560*/  LOP3.LUT R31, R35, UR50, RZ, 0x3c, !PT ;  /* 0x00000032231f7c12 */ /* 0x000fc4000f8e3cff */
[----:B------:R-:W-:Y:S02]  /*1570*/  @P0 IADD3 R44, PT, PT, R44, 0x1, RZ ;  /* 0x000000012c2c0810 */ /* 0x000fe40007ffe0ff */
[----:B------:R-:W-:Y:S01]  /*1580*/  ISETP.GE.AND P0, PT, R31, RZ, PT ;  /* 0x000000ff1f00720c */ /* 0x000fe20003f06270 */
[----:B------:R-:W-:Y:S01]  /*1590*/  VIADD R31, R43, 0x120 ;  /* 0x000001202b1f7836 */ /* 0x000fe20000000000 */
[----:B------:R-:W-:-:S04]  /*15a0*/  ISETP.LT.U32.AND P2, PT, R17, UR8, PT ;  /* 0x0000000811007c0c */ /* 0x000fc8000bf41070 */
[----:B------:R-:W-:Y:S01]  /*15b0*/  IABS R45, R31 ;  /* 0x0000001f002d7213 */ /* 0x000fe20000000000 */
[----:B------:R-:W-:-:S04]  /*15c0*/  @!P1 IMAD.MOV R44, RZ, RZ, -R44 ;  /* 0x000000ffff2c9224 */ /* 0x000fc800078e0a2c */
[----:B------:R-:W-:Y:S01]  /*15d0*/  IMAD.HI.U32 R41, R45, UR7, RZ ;  /* 0x000000072d297c27 */ /* 0x000fe2000f8e00ff */
[----:B0-----:R-:W-:-:S03]  /*15e0*/  ISETP.NE.U32.AND P1, PT, R8, 0x1, PT ;  /* 0x000000010800780c */ /* 0x001fc60003f25070 */
[----:B------:R-:W-:Y:S02]  /*15f0*/  @!P2 IADD3 R17, PT, PT, R17, -UR8, RZ ;  /* 0x800000081111ac10 */ /* 0x000fe4000fffe0ff */
[----:B------:R-:W-:Y:S02]  /*1600*/  IADD3 R8, PT, PT, -R41, RZ, RZ ;  /* 0x000000ff29087210 */ /* 0x000fe40007ffe1ff */
[----:B------:R-:W-:Y:S02]  /*1610*/  @!P5 IADD3 R50, PT, PT, -R50, RZ, RZ ;  /* 0x000000ff3232d210 */ /* 0x000fe40007ffe1ff */
[----:B------:R-:W-:Y:S01]  /*1620*/  ISETP.GE.U32.AND P5, PT, R17, UR8, PT ;  /* 0x0000000811007c0c */ /* 0x000fe2000bfa6070 */
[----:B------:R-:W-:Y:S01]  /*1630*/  IMAD R8, R8, UR9, R45 ;  /* 0x0000000908087c24 */ /* 0x000fe2000f8e022d */
[----:B------:R-:W-:Y:S01]  /*1640*/  IABS R17, R30 ;  /* 0x0000001e00117213 */ /* 0x000fe20000000000 */
[----:B------:R-:W-:-:S03]  /*1650*/  @!P3 VIADD R42, R42, 0x1 ;  /* 0x000000012a2ab836 */ /* 0x000fc60000000000 */
[----:B------:R-:W-:Y:S01]  /*1660*/  ISETP.LT.U32.AND P3, PT, R8, UR9, PT ;  /* 0x0000000908007c0c */ /* 0x000fe2000bf61070 */
[----:B------:R-:W-:-:S05]  /*1670*/  IMAD.HI.U32 R40, R17, UR5, RZ ;  /* 0x0000000511287c27 */ /* 0x000fca000f8e00ff */
[----:B------:R-:W-:-:S05]  /*1680*/  IADD3 R46, PT, PT, -R40, RZ, RZ ;  /* 0x000000ff282e7210 */ /* 0x000fca0007ffe1ff */
[----:B------:R-:W-:Y:S01]  /*1690*/  IMAD R17, R46, UR8, R17 ;  /* 0x000000082e117c24 */ /* 0x000fe2000f8e0211 */
[----:B------:R-:W-:Y:S01]  /*16a0*/  @P6 IADD3 R42, PT, PT, R42, 0x1, RZ ;  /* 0x000000012a2a6810 */ /* 0x000fe20007ffe0ff */
[----:B------:R-:W-:Y:S01]  /*16b0*/  @!P3 VIADD R8, R8, -UR9 ;  /* 0x800000090808bc36 */ /* 0x000fe20008000000 */
[----:B------:R-:W-:Y:S01]  /*16c0*/  @!P3 IADD3 R41, PT, PT, R41, 0x1, RZ ;  /* 0x000000012929b810 */ /* 0x000fe20007ffe0ff */
[----:B------:R-:W0:Y:S01]  /*16d0*/  LDC.64 R46, c[0x0][0x398] ;  /* 0x0000e600ff2e7b82 */ /* 0x000e220000000a00 */
[----:B------:R-:W-:Y:S02]  /*16e0*/  ISETP.LT.U32.AND P6, PT, R17, UR8, PT ;  /* 0x0000000811007c0c */ /* 0x000fe4000bfc1070 */
[----:B------:R-:W-:Y:S02]  /*16f0*/  @!P0 IADD3 R42, PT, PT, -R42, RZ, RZ ;  /* 0x000000ff2a2a8210 */ /* 0x000fe40007ffe1ff */
[----:B------:R-:W-:Y:S02]  /*1700*/  ISETP.GE.U32.AND P0, PT, R8, UR9, PT ;  /* 0x0000000908007c0c */ /* 0x000fe4000bf06070 */
[----:B------:R-:W-:-:S07]  /*1710*/  SHF.R.S64 R8, RZ, 0x1e, R31 ;  /* 0x0000001eff087819 */ /* 0x000fce000000101f */
[----:B------:R-:W-:-:S04]  /*1720*/  @!P6 VIADD R17, R17, -UR8 ;  /* 0x800000081111ec36 */ /* 0x000fc80008000000 */
[----:B------:R-:W-:Y:S01]  /*1730*/  @P0 VIADD R41, R41, 0x1 ;  /* 0x0000000129290836 */ /* 0x000fe20000000000 */
[----:B------:R-:W-:Y:S02]  /*1740*/  ISETP.GE.U32.AND P3, PT, R17, UR8, PT ;  /* 0x0000000811007c0c */ /* 0x000fe4000bf66070 */
[----:B------:R-:W-:Y:S02]  /*1750*/  IADD3 R8, P0, PT, R8, UR36, RZ ;  /* 0x0000002408087c10 */ /* 0x000fe4000ff1e0ff */
[----:B------:R-:W-:Y:S02]  /*1760*/  LOP3.LUT R17, R31, UR49, RZ, 0x3c, !PT ;  /* 0x000000311f117c12 */ /* 0x000fe4000f8e3cff */
[----:B------:R-:W-:Y:S02]  /*1770*/  ISETP.NE.AND.EX P1, PT, R9, RZ, PT, P1 ;  /* 0x000000ff0900720c */ /* 0x000fe40003f25310 */
[----:B------:R-:W-:Y:S02]  /*1780*/  LEA.HI.X.SX32 R9, R31, UR37, 0x2, P0 ;  /* 0x000000251f097c11 */ /* 0x000fe400080f16ff */
[----:B------:R-:W-:-:S02]  /*1790*/  ISETP.GE.AND P0, PT, R17, RZ, PT ;  /* 0x000000ff1100720c */ /* 0x000fc40003f06270 */
[----:B------:R-:W-:Y:S01]  /*17a0*/  LOP3.LUT R45, RZ, UR50, RZ, 0x33, !PT ;  /* 0x00000032ff2d7c12 */ /* 0x000fe2000f8e33ff */
[----:B------:R1:W3:Y:S01]  /*17b0*/  LDG.E R17, desc[UR10][R8.64] ;  /* 0x0000000a08117981 */ /* 0x0002e2000c1e1900 */
[----:B------:R-:W-:-:S09]  /*17c0*/  @!P2 IADD3 R48, PT, PT, R48, 0x1, RZ ;  /* 0x000000013030a810 */ /* 0x000fd20007ffe0ff */
[----:B------:R-:W-:Y:S01]  /*17d0*/  @!P0 IMAD.MOV R41, RZ, RZ, -R41 ;  /* 0x000000ffff298224 */ /* 0x000fe200078e0a29 */
[----:B------:R-:W-:-:S04]  /*17e0*/  ISETP.NE.AND P0, PT, RZ, UR50, PT ;  /* 0x00000032ff007c0c */ /* 0x000fc8000bf05270 */
[----:B------:R-:W-:Y:S02]  /*17f0*/  SEL R12, R45, R12, !P0 ;  /* 0x0000000c2d0c7207 */ /* 0x000fe40004000000 */
[----:B0-----:R-:W-:Y:S02]  /*1800*/  ISETP.NE.U32.AND P2, PT, R46, 0x1, PT ;  /* 0x000000012e00780c */ /* 0x001fe40003f45070 */
[----:B------:R-:W-:Y:S02]  /*1810*/  IADD3 R46, PT, PT, -R12, RZ, RZ ;  /* 0x000000ff0c2e7210 */ /* 0x000fe40007ffe1ff */
[----:B------:R-:W-:Y:S02]  /*1820*/  SEL R41, R39, R41, !P4 ;  /* 0x0000002927297207 */ /* 0x000fe40006000000 */
[----:B------:R-:W-:Y:S01]  /*1830*/  SEL R56, R45, R56, !P0 ;  /* 0x000000382d387207 */ /* 0x000fe20004000000 */
[----:B------:R-:W-:Y:S01]  /*1840*/  IMAD R13, R46, UR50, R13 ;  /* 0x000000322e0d7c24 */ /* 0x000fe2000f8e020d */
[----:B------:R-:W-:-:S02]  /*1850*/  IADD3 R46, PT, PT, -R41, RZ, RZ ;  /* 0x000000ff292e7210 */ /* 0x000fc40007ffe1ff */
[----:B------:R-:W-:Y:S01]  /*1860*/  SEL R54, R45, R54, !P0 ;  /* 0x000000362d367207 */ /* 0x000fe20004000000 */
[----:B-1----:R-:W-:Y:S01]  /*1870*/  IMAD.MOV R9, RZ, RZ, -R56 ;  /* 0x000000ffff097224 */ /* 0x002fe200078e0a38 */
[----:B------:R-:W-:Y:S02]  /*1880*/  ISETP.NE.AND.EX P2, PT, R47, RZ, PT, P2 ;  /* 0x000000ff2f00720c */ /* 0x000fe40003f45320 */
[----:B------:R-:W-:Y:S01]  /*1890*/  SEL R16, R16, RZ, P1 ;  /* 0x000000ff10107207 */ /* 0x000fe20000800000 */
[----:B------:R-:W-:Y:S01]  /*18a0*/  IMAD R46, R46, UR49, R31 ;  /* 0x000000312e2e7c24 */ /* 0x000fe2000f8e021f */
[----:B------:R-:W-:Y:S01]  /*18b0*/  SEL R4, R4, RZ, P1 ;  /* 0x000000ff04047207 */ /* 0x000fe20000800000 */
[----:B------:R-:W-:Y:S01]  /*18c0*/  IMAD.MOV R8, RZ, RZ, -R54 ;  /* 0x000000ffff087224 */ /* 0x000fe200078e0a36 */
[----:B------:R-:W-:Y:S01]  /*18d0*/  SEL R31, R54, RZ, P2 ;  /* 0x000000ff361f7207 */ /* 0x000fe20001000000 */
[----:B------:R-:W-:Y:S01]  /*18e0*/  IMAD R10, R9, UR50, R10 ;  /* 0x00000032090a7c24 */ /* 0x000fe2000f8e020a */
[----:B------:R-:W-:Y:S01]  /*18f0*/  SEL R56, R56, RZ, P2 ;  /* 0x000000ff38387207 */ /* 0x000fe20001000000 */
[----:B------:R-:W-:Y:S01]  /*1900*/  IMAD R16, R16, UR46, RZ ;  /* 0x0000002e10107c24 */ /* 0x000fe2000f8e02ff */
[----:B------:R-:W-:Y:S01]  /*1910*/  SEL R47, R45, R52, !P0 ;  /* 0x000000342d2f7207 */ /* 0x000fe20004000000 */
[----:B------:R-:W-:-:S02]  /*1920*/  IMAD R9, R4, UR46, RZ ;  /* 0x0000002e04097c24 */ /* 0x000fc4000f8e02ff */
[----:B------:R-:W-:Y:S01]  /*1930*/  IMAD R37, R8, UR50, R37 ;  /* 0x0000003208257c24 */ /* 0x000fe2000f8e0225 */
[----:B------:R-:W-:Y:S01]  /*1940*/  IABS R8, R46 ;  /* 0x0000002e00087213 */ /* 0x000fe20000000000 */
[----:B------:R-:W-:Y:S01]  /*1950*/  IMAD R31, R31, UR47, R16 ;  /* 0x0000002f1f1f7c24 */ /* 0x000fe2000f8e0210 */
[----:B------:R-:W-:Y:S01]  /*1960*/  IADD3 R16, PT, PT, -R47, RZ, RZ ;  /* 0x000000ff2f107210 */ /* 0x000fe20007ffe1ff */
[----:B------:R-:W-:Y:S01]  /*1970*/  IMAD R4, R56, UR47, R9 ;  /* 0x0000002f38047c24 */ /* 0x000fe2000f8e0209 */
[----:B------:R-:W-:Y:S01]  /*1980*/  LOP3.LUT R9, R36, UR50, RZ, 0x3c, !PT ;  /* 0x0000003224097c12 */ /* 0x000fe2000f8e3cff */
[----:B------:R-:W-:Y:S02]  /*1990*/  VIADD R55, R43, 0x140 ;  /* 0x000001402b377836 */ /* 0x000fe40000000000 */
[----:B------:R-:W-:Y:S01]  /*19a0*/  IMAD.HI.U32 R49, R8, UR5, RZ ;  /* 0x0000000508317c27 */ /* 0x000fe2000f8e00ff */
[----:B------:R-:W-:Y:S02]  /*19b0*/  @P5 IADD3 R48, PT, PT, R48, 0x1, RZ ;  /* 0x0000000130305810 */ /* 0x000fe40007ffe0ff */
[----:B------:R-:W-:Y:S01]  /*19c0*/  ISETP.GE.AND P5, PT, R9, RZ, PT ;  /* 0x000000ff0900720c */ /* 0x000fe20003fa6270 */
[----:B------:R-:W-:Y:S01]  /*19d0*/  IMAD R27, R16, UR50, R27 ;  /* 0x00000032101b7c24 */ /* 0x000fe2000f8e021b */
[----:B------:R-:W-:Y:S01]  /*19e0*/  IABS R16, R55 ;  /* 0x0000003700107213 */ /* 0x000fe20000000000 */
[----:B------:R-:W-:-:S04]  /*19f0*/  IMAD.MOV R9, RZ, RZ, -R49 ;  /* 0x000000ffff097224 */ /* 0x000fc800078e0a31 */
        /* <DEDUP_REMOVED lines=14> */
[----:B------:R-:W-:-:S04]  /*1ae0*/  ISETP.GE.AND P6, PT, R16, RZ, PT ;  /* 0x000000ff1000720c */ /* 0x000fc80003fc6270 */
[----:B------:R-:W-:Y:S01]  /*1af0*/  MOV R48, R9 ;  /* 0x0000000900307202 */ /* 0x000fe20000000f00 */
[----:B------:R-:W-:Y:S01]  /*1b00*/  @!P5 VIADD R8, R8, -UR8 ;  /* 0x800000080808dc36 */ /* 0x000fe20008000000 */
[----:B------:R-:W-:Y:S02]  /*1b10*/  SEL R11, R11, RZ, P1 ;  /* 0x000000ff0b0b7207 */ /* 0x000fe40000800000 */
[----:B------:R-:W-:-:S05]  /*1b20*/  SEL R12, R12, RZ, P2 ;  /* 0x000000ff0c0c7207 */ /* 0x000fca0001000000 */
[----:B------:R-:W-:Y:S02]  /*1b30*/  @!P6 IADD3 R48, PT, PT, -R48, RZ, RZ ;  /* 0x000000ff3030e210 */ /* 0x000fe40007ffe1ff */
[----:B------:R-:W-:Y:S02]  /*1b40*/  ISETP.GE.U32.AND P6, PT, R8, UR8, PT ;  /* 0x0000000808007c0c */ /* 0x000fe4000bfc6070 */
[----:B------:R-:W-:Y:S02]  /*1b50*/  SHF.R.S64 R8, RZ, 0x1e, R55 ;  /* 0x0000001eff087819 */ /* 0x000fe40000001037 */
[----:B------:R-:W-:Y:S01]  /*1b60*/  SEL R48, R39, R48, !P4 ;  /* 0x0000003027307207 */ /* 0x000fe20006000000 */
[----:B------:R-:W-:Y:S01]  /*1b70*/  IMAD R11, R11, UR46, RZ ;  /* 0x0000002e0b0b7c24 */ /* 0x000fe2000f8e02ff */
[----:B------:R-:W-:Y:S02]  /*1b80*/  SEL R53, R45, R50, !P0 ;  /* 0x000000322d357207 */ /* 0x000fe40004000000 */
[----:B------:R-:W-:Y:S01]  /*1b90*/  P2R R16, PR, RZ, 0x40 ;  /* 0x00000040ff107803 */ /* 0x000fe20000000000 */
[----:B------:R-:W-:Y:S01]  /*1ba0*/  IMAD.MOV R50, RZ, RZ, -R48 ;  /* 0x000000ffff327224 */ /* 0x000fe200078e0a30 */
[----:B------:R-:W-:Y:S01]  /*1bb0*/  IADD3 R8, P6, PT, R8, UR36, RZ ;  /* 0x0000002408087c10 */ /* 0x000fe2000ffde0ff */
[----:B------:R-:W-:Y:S01]  /*1bc0*/  IMAD R12, R12, UR47, R11 ;  /* 0x0000002f0c0c7c24 */ /* 0x000fe2000f8e020b */
[----:B------:R-:W-:Y:S01]  /*1bd0*/  IADD3 R11, PT, PT, -R53, RZ, RZ ;  /* 0x000000ff350b7210 */ /* 0x000fe20007ffe1ff */
[----:B------:R-:W-:Y:S01]  /*1be0*/  IMAD R50, R50, UR49, R55 ;  /* 0x0000003132327c24 */ /* 0x000fe2000f8e0237 */
[----:B------:R-:W-:-:S02]  /*1bf0*/  LEA.HI.X.SX32 R9, R55, UR37, 0x2, P6 ;  /* 0x0000002537097c11 */ /* 0x000fc4000b0f16ff */
[----:B------:R-:W-:Y:S01]  /*1c00*/  ISETP.NE.AND P6, PT, R16, RZ, PT ;  /* 0x000000ff1000720c */ /* 0x000fe20003fc5270 */
[----:B------:R-:W-:Y:S01]  /*1c10*/  IMAD R11, R11, UR50, R38 ;  /* 0x000000320b0b7c24 */ /* 0x000fe2000f8e0226 */
[----:B------:R-:W-:Y:S01]  /*1c20*/  SEL R38, R47, RZ, P2 ;  /* 0x000000ff2f267207 */ /* 0x000fe20001000000 */
[----:B------:R0:W3:Y:S01]  /*1c30*/  LDG.E R16, desc[UR10][R8.64] ;  /* 0x0000000a08107981 */ /* 0x0000e2000c1e1900 */
[----:B------:R-:W-:Y:S02]  /*1c40*/  IABS R47, R50 ;  /* 0x00000032002f7213 */ /* 0x000fe40000000000 */
[----:B------:R-:W-:Y:S02]  /*1c50*/  SEL R28, R28, RZ, P1 ;  /* 0x000000ff1c1c7207 */ /* 0x000fe40000800000 */
[----:B------:R-:W-:Y:S02]  /*1c60*/  @P3 IADD3 R40, PT, PT, R40, 0x1, RZ ;  /* 0x0000000128283810 */ /* 0x000fe40007ffe0ff */
[----:B0-----:R-:W-:-:S02]  /*1c70*/  SEL R8, R45, R44, !P0 ;  /* 0x0000002c2d087207 */ /* 0x001fc40004000000 */
[----:B------:R-:W-:Y:S01]  /*1c80*/  LOP3.LUT R9, R30, UR50, RZ, 0x3c, !PT ;  /* 0x000000321e097c12 */ /* 0x000fe2000f8e3cff */
[----:B------:R-:W-:-:S03]  /*1c90*/  IMAD.HI.U32 R44, R47, UR5, RZ ;  /* 0x000000052f2c7c27 */ /* 0x000fc6000f8e00ff */
[----:B------:R-:W-:Y:S01]  /*1ca0*/  ISETP.GE.AND P3, PT, R9, RZ, PT ;  /* 0x000000ff0900720c */ /* 0x000fe20003f66270 */
[----:B------:R-:W-:Y:S02]  /*1cb0*/  IMAD.MOV R9, RZ, RZ, -R8 ;  /* 0x000000ffff097224 */ /* 0x000fe400078e0a08 */
[----:B------:R-:W-:Y:S02]  /*1cc0*/  IMAD R51, R28, UR46, RZ ;  /* 0x0000002e1c337c24 */ /* 0x000fe4000f8e02ff */
[----:B------:R-:W-:Y:S01]  /*1cd0*/  IMAD R28, R9, UR50, R34 ;  /* 0x00000032091c7c24 */ /* 0x000fe2000f8e0222 */
[----:B------:R-:W-:Y:S01]  /*1ce0*/  IADD3 R34, PT, PT, -R44, RZ, RZ ;  /* 0x000000ff2c227210 */ /* 0x000fe20007ffe1ff */
[----:B------:R-:W-:-:S04]  /*1cf0*/  IMAD.MOV.U32 R54, RZ, RZ, R40 ;  /* 0x000000ffff367224 */ /* 0x000fc800078e0028 */
[----:B------:R-:W-:Y:S02]  /*1d00*/  IMAD R9, R34, UR8, R47 ;  /* 0x0000000822097c24 */ /* 0x000fe4000f8e022f */
[----:B------:R-:W-:-:S03]  /*1d10*/  @!P3 IADD3 R54, PT, PT, -R54, RZ, RZ ;  /* 0x000000ff3636b210 */ /* 0x000fc60007ffe1ff */
[----:B------:R-:W-:Y:S02]  /*1d20*/  ISETP.LT.U32.AND P3, PT, R9, UR8, PT ;  /* 0x0000000809007c0c */ /* 0x000fe4000bf61070 */
[----:B------:R-:W-:Y:S02]  /*1d30*/  SEL R33, R33, RZ, P1 ;  /* 0x000000ff21217207 */ /* 0x000fe40000800000 */
[----:B------:R-:W-:Y:S02]  /*1d40*/  SEL R34, R8, RZ, P2 ;  /* 0x000000ff08227207 */ /* 0x000fe40001000000 */
[----:B------:R-:W-:Y:S01]  /*1d50*/  SEL R8, R45, R42, !P0 ;  /* 0x0000002a2d087207 */ /* 0x000fe20004000000 */
[----:B------:R-:W-:Y:S01]  /*1d60*/  IMAD R33, R33, UR46, RZ ;  /* 0x0000002e21217c24 */ /* 0x000fe2000f8e02ff */
[----:B------:R-:W-:-:S03]  /*1d70*/  IADD3 R42, PT, PT, R43, 0x160, RZ ;  /* 0x000001602b2a7810 */ /* 0x000fc60007ffe0ff */
[----:B------:R-:W-:Y:S02]  /*1d80*/  IMAD.MOV R40, RZ, RZ, -R8 ;  /* 0x000000ffff287224 */ /* 0x000fe400078e0a08 */
[----:B------:R-:W-:Y:S01]  /*1d90*/  IMAD R34, R34, UR47, R33 ;  /* 0x0000002f22227c24 */ /* 0x000fe2000f8e0221 */
[----:B------:R-:W-:Y:S01]  /*1da0*/  SEL R52, R45, R52, !P0 ;  /* 0x000000342d347207 */ /* 0x000fe20004000000 */
[----:B------:R-:W-:Y:S02]  /*1db0*/  @!P3 VIADD R9, R9, -UR8 ;  /* 0x800000080909bc36 */ /* 0x000fe40008000000 */
[----:B------:R-:W-:Y:S01]  /*1dc0*/  IMAD R33, R40, UR50, R35 ;  /* 0x0000003228217c24 */ /* 0x000fe2000f8e0223 */
[----:B------:R-:W-:Y:S01]  /*1dd0*/  IABS R40, R42 ;  /* 0x0000002a00287213 */ /* 0x000fe20000000000 */
[----:B------:R-:W-:Y:S01]  /*1de0*/  IMAD R38, R38, UR47, R51 ;  /* 0x0000002f26267c24 */ /* 0x000fe2000f8e0233 */
[----:B------:R-:W-:Y:S02]  /*1df0*/  @!P5 IADD3 R49, PT, PT, R49, 0x1, RZ ;  /* 0x000000013131d810 */ /* 0x000fe40007ffe0ff */
[----:B------:R-:W-:Y:S01]  /*1e00*/  ISETP.GE.U32.AND P5, PT, R9, UR8, PT ;  /* 0x0000000809007c0c */ /* 0x000fe2000bfa6070 */
[----:B------:R-:W-:-:S02]  /*1e10*/  IMAD.MOV R9, RZ, RZ, -R52 ;  /* 0x000000ffff097224 */ /* 0x000fc400078e0a34 */
[----:B------:R-:W-:Y:S01]  /*1e20*/  IMAD.HI.U32 R51, R40, UR7, RZ ;  /* 0x0000000728337c27 */ /* 0x000fe2000f8e00ff */
[----:B------:R-:W-:-:S03]  /*1e30*/  SEL R32, R32, RZ, P1 ;  /* 0x000000ff20207207 */ /* 0x000fc60000800000 */
[----:B------:R-:W-:Y:S01]  /*1e40*/  IMAD R36, R9, UR50, R36 ;  /* 0x0000003209247c24 */ /* 0x000fe2000f8e0224 */
[----:B------:R-:W-:Y:S01]  /*1e50*/  IADD3 R9, PT, PT, -R51, RZ, RZ ;  /* 0x000000ff33097210 */ /* 0x000fe20007ffe1ff */
[----:B------:R-:W-:Y:S01]  /*1e60*/  IMAD R32, R32, UR46, RZ ;  /* 0x0000002e20207c24 */ /* 0x000fe2000f8e02ff */
[----:B------:R-:W-:-:S03]  /*1e70*/  SEL R53, R53, RZ, P2 ;  /* 0x000000ff35357207 */ /* 0x000fc60001000000 */
[----:B------:R-:W-:Y:S02]  /*1e80*/  IMAD R9, R9, UR9, R40 ;  /* 0x0000000909097c24 */ /* 0x000fe4000f8e0228 */
[----:B------:R-:W-:Y:S01]  /*1e90*/  IMAD R32, R53, UR47, R32 ;  /* 0x0000002f35207c24 */ /* 0x000fe2000f8e0220 */
[----:B------:R-:W-:Y:S02]  /*1ea0*/  P2R R53, PR, RZ, 0x20 ;  /* 0x00000020ff357803 */ /* 0x000fe40000000000 */
[----:B------:R-:W-:Y:S02]  /*1eb0*/  ISETP.LT.U32.AND P5, PT, R9, UR9, PT ;  /* 0x0000000909007c0c */ /* 0x000fe4000bfa1070 */
[----:B------:R-:W-:Y:S02]  /*1ec0*/  SEL R15, R15, RZ, P1 ;  /* 0x000000ff0f0f7207 */ /* 0x000fe40000800000 */
[----:B------:R-:W-:-:S03]  /*1ed0*/  SEL R35, R8, RZ, P2 ;  /* 0x000000ff08237207 */ /* 0x000fc60001000000 */
[----:B------:R-:W-:Y:S01]  /*1ee0*/  IMAD R8, R15, UR46, RZ ;  /* 0x0000002e0f087c24 */ /* 0x000fe2000f8e02ff */
[----:B------:R-:W-:-:S03]  /*1ef0*/  SEL R14, R14, RZ, P1 ;  /* 0x000000ff0e0e7207 */ /* 0x000fc60000800000 */
[----:B------:R-:W-:Y:S01]  /*1f00*/  IMAD R35, R35, UR47, R8 ;  /* 0x0000002f23237c24 */ /* 0x000fe2000f8e0208 */
[----:B------:R-:W-:Y:S01]  /*1f10*/  SHF.R.S64 R8, RZ, 0x1e, R42 ;  /* 0x0000001eff087819 */ /* 0x000fe2000000102a */
[----:B------:R-:W-:Y:S01]  /*1f20*/  @!P5 VIADD R9, R9, -UR9 ;  /* 0x800000090909dc36 */ /* 0x000fe20008000000 */
[----:B------:R-:W-:Y:S01]  /*1f30*/  @!P5 IADD3 R51, PT, PT, R51, 0x1, RZ ;  /* 0x000000013333d810 */ /* 0x000fe20007ffe0ff */
[----:B------:R-:W-:Y:S01]  /*1f40*/  @P6 VIADD R49, R49, 0x1 ;  /* 0x0000000131316836 */ /* 0x000fe20000000000 */
[----:B------:R-:W-:Y:S01]  /*1f50*/  IADD3 R8, P5, PT, R8, UR36, RZ ;  /* 0x0000002408087c10 */ /* 0x000fe2000ffbe0ff */
[----:B------:R-:W-:Y:S01]  /*1f60*/  IMAD R47, R14, UR46, RZ ;  /* 0x0000002e0e2f7c24 */ /* 0x000fe2000f8e02ff */
[----:B------:R-:W-:Y:S02]  /*1f70*/  ISETP.GE.U32.AND P6, PT, R9, UR9, PT ;  /* 0x0000000909007c0c */ /* 0x000fe4000bfc6070 */
[C---:B------:R-:W-:Y:S02]  /*1f80*/  LOP3.LUT R14, R42.reuse, UR49, RZ, 0x3c, !PT ;  /* 0x000000312a0e7c12 */ /* 0x040fe4000f8e3cff */
[----:B------:R-:W-:-:S02]  /*1f90*/  LEA.HI.X.SX32 R9, R42, UR37, 0x2, P5 ;  /* 0x000000252a097c11 */ /* 0x000fc4000a8f16ff */
[----:B------:R-:W-:-:S03]  /*1fa0*/  ISETP.GE.AND P5, PT, R14, RZ, PT ;  /* 0x000000ff0e00720c */ /* 0x000fc60003fa6270 */
[----:B------:R0:W3:Y:S04]  /*1fb0*/  LDG.E R15, desc[UR10][R8.64] ;  /* 0x0000000a080f7981 */ /* 0x0000e8000c1e1900 */
[----:B------:R-:W-:Y:S02]  /*1fc0*/  @P6 IADD3 R51, PT, PT, R51, 0x1, RZ ;  /* 0x0000000133336810 */ /* 0x000fe40007ffe0ff */
[----:B0-----:R-:W-:-:S04]  /*1fd0*/  LOP3.LUT R8, R46, UR50, RZ, 0x3c, !PT ;  /* 0x000000322e087c12 */ /* 0x001fc8000f8e3cff */
[----:B------:R-:W-:Y:S02]  /*1fe0*/  @!P5 IADD3 R51, PT, PT, -R51, RZ, RZ ;  /* 0x000000ff3333d210 */ /* 0x000fe40007ffe1ff */
[----:B------:R-:W-:Y:S02]  /*1ff0*/  ISETP.GE.AND P5, PT, R8, RZ, PT ;  /* 0x000000ff0800720c */ /* 0x000fe40003fa6270 */
[----:B------:R-:W-:Y:S02]  /*2000*/  SEL R51, R39, R51, !P4 ;  /* 0x0000003327337207 */ /* 0x000fe40006000000 */
[----:B------:R-:W-:Y:S02]  /*2010*/  SEL R40, R52, RZ, P2 ;  /* 0x000000ff34287207 */ /* 0x000fe40001000000 */
[----:B------:R-:W-:Y:S02]  /*2020*/  SEL R54, R45, R54, !P0 ;  /* 0x000000362d367207 */ /* 0x000fe40004000000 */
[----:B------:R-:W-:Y:S01]  /*2030*/  IADD3 R9, PT, PT, -R51, RZ, RZ ;  /* 0x000000ff33097210 */ /* 0x000fe20007ffe1ff */
[----:B------:R-:W-:Y:S01]  /*2040*/  IMAD R40, R40, UR47, R47 ;  /* 0x0000002f28287c24 */ /* 0x000fe2000f8e022f */
[----:B------:R-:W-:Y:S01]  /*2050*/  ISETP.NE.AND P6, PT, R53, RZ, PT ;  /* 0x000000ff3500720c */ /* 0x000fe20003fc5270 */
[----:B------:R-:W-:Y:S01]  /*2060*/  IMAD.MOV R47, RZ, RZ, -R54 ;  /* 0x000000ffff2f7224 */ /* 0x000fe200078e0a36 */
[----:B------:R-:W-:Y:S01]  /*2070*/  SEL R29, R29, RZ, P1 ;  /* 0x000000ff1d1d7207 */ /* 0x000fe20000800000 */
[----:B------:R-:W-:Y:S01]  /*2080*/  IMAD R53, R9, UR49, R42 ;  /* 0x0000003109357c24 */ /* 0x000fe2000f8e022a */
[----:B------:R-:W-:Y:S01]  /*2090*/  @!P5 IADD3 R49, PT, PT, -R49, RZ, RZ ;  /* 0x000000ff3131d210 */ /* 0x000fe20007ffe1ff */
[----:B------:R-:W-:Y:S01]  /*20a0*/  IMAD R30, R47, UR50, R30 ;  /* 0x000000322f1e7c24 */ /* 0x000fe2000f8e021e */
[----:B------:R-:W-:Y:S01]  /*20b0*/  SEL R47, R54, RZ, P2 ;  /* 0x000000ff362f7207 */ /* 0x000fe20001000000 */
[----:B------:R-:W-:Y:S01]  /*20c0*/  IMAD R14, R29, UR46, RZ ;  /* 0x0000002e1d0e7c24 */ /* 0x000fe2000f8e02ff */
[----:B------:R-:W-:-:S02]  /*20d0*/  LOP3.LUT R8, R50, UR50, RZ, 0x3c, !PT ;  /* 0x0000003232087c12 */ /* 0x000fc4000f8e3cff */
[----:B------:R-:W-:Y:S02]  /*20e0*/  SEL R49, R45, R49, !P0 ;  /* 0x000000312d317207 */ /* 0x000fe40004000000 */
[----:B------:R-:W-:Y:S01]  /*20f0*/  IABS R42, R53 ;  /* 0x00000035002a7213 */ /* 0x000fe20000000000 */
[----:B------:R-:W-:Y:S01]  /*2100*/  @!P3 VIADD R44, R44, 0x1 ;  /* 0x000000012c2cb836 */ /* 0x000fe20000000000 */
[----:B------:R-:W-:Y:S01]  /*2110*/  ISETP.GE.AND P3, PT, R8, RZ, PT ;  /* 0x000000ff0800720c */ /* 0x000fe20003f66270 */
[----:B------:R-:W-:Y:S01]  /*2120*/  IMAD R47, R47, UR47, R14 ;  /* 0x0000002f2f2f7c24 */ /* 0x000fe2000f8e020e */
[----:B------:R-:W-:Y:S01]  /*2130*/  IADD3 R9, PT, PT, -R49, RZ, RZ ;  /* 0x000000ff31097210 */ /* 0x000fe20007ffe1ff */
[----:B------:R-:W-:-:S04]  /*2140*/  IMAD.HI.U32 R14, R42, UR5, RZ ;  /* 0x000000052a0e7c27 */ /* 0x000fc8000f8e00ff */
[----:B------:R-:W-:Y:S01]  /*2150*/  IMAD R46, R9, UR50, R46 ;  /* 0x00000032092e7c24 */ /* 0x000fe2000f8e022e */
[----:B------:R-:W-:Y:S01]  /*2160*/  IADD3 R9, PT, PT, -R14, RZ, RZ ;  /* 0x000000ff0e097210 */ /* 0x000fe20007ffe1ff */
[----:B------:R-:W-:-:S04]  /*2170*/  @P6 VIADD R44, R44, 0x1 ;  /* 0x000000012c2c6836 */ /* 0x000fc80000000000 */
[----:B------:R-:W-:Y:S02]  /*2180*/  IMAD R42, R9, UR8, R42 ;  /* 0x00000008092a7c24 */ /* 0x000fe4000f8e022a */
[----:B------:R-:W-:Y:S01]  /*2190*/  @!P3 IMAD.MOV R44, RZ, RZ, -R44 ;  /* 0x000000ffff2cb224 */ /* 0x000fe200078e0a2c */
[----:B------:R-:W-:Y:S02]  /*21a0*/  SEL R41, R41, RZ, P1 ;  /* 0x000000ff29297207 */ /* 0x000fe40000800000 */
[----:B------:R-:W-:Y:S02]  /*21b0*/  ISETP.LT.U32.AND P6, PT, R42, UR8, PT ;  /* 0x000000082a007c0c */ /* 0x000fe4000bfc1070 */
[----:B------:R-:W-:Y:S02]  /*21c0*/  SEL R44, R45, R44, !P0 ;  /* 0x0000002c2d2c7207 */ /* 0x000fe40004000000 */
[----:B------:R-:W-:Y:S01]  /*21d0*/  SEL R8, R48, RZ, P1 ;  /* 0x000000ff30087207 */ /* 0x000fe20000800000 */
[----:B------:R-:W-:Y:S01]  /*21e0*/  IMAD R41, R41, UR46, RZ ;  /* 0x0000002e29297c24 */ /* 0x000fe2000f8e02ff */
[----:B------:R-:W-:Y:S01]  /*21f0*/  SEL R48, R49, RZ, P2 ;  /* 0x000000ff31307207 */ /* 0x000fe20001000000 */
[----:B------:R-:W-:Y:S01]  /*2200*/  IMAD.MOV R29, RZ, RZ, -R44 ;  /* 0x000000ffff1d7224 */ /* 0x000fe200078e0a2c */
[----:B------:R-:W-:Y:S01]  /*2210*/  SEL R44, R44, RZ, P2 ;  /* 0x000000ff2c2c7207 */ /* 0x000fe20001000000 */
[----:B------:R-:W-:-:S02]  /*2220*/  IMAD R9, R8, UR46, RZ ;  /* 0x0000002e08097c24 */ /* 0x000fc4000f8e02ff */
[----:B------:R-:W-:Y:S02]  /*2230*/  IMAD R48, R48, UR47, R41 ;  /* 0x0000002f30307c24 */ /* 0x000fe4000f8e0229 */
[----:B------:R-:W-:Y:S02]  /*2240*/  IMAD R41, R44, UR47, R9 ;  /* 0x0000002f2c297c24 */ /* 0x000fe4000f8e0209 */
[----:B------:R-:W0:Y:S01]  /*2250*/  LDC.64 R8, c[0x0][0x3a0] ;  /* 0x0000e800ff087b82 */ /* 0x000e220000000a00 */
[----:B------:R-:W-:-:S05]  /*2260*/  @!P6 VIADD R42, R42, -UR8 ;  /* 0x800000082a2aec36 */ /* 0x000fca0008000000 */
[----:B------:R-:W-:Y:S02]  /*2270*/  ISETP.GE.U32.AND P3, PT, R42, UR8, PT ;  /* 0x000000082a007c0c */ /* 0x000fe4000bf66070 */
[----:B------:R-:W-:-:S04]  /*2280*/  LOP3.LUT R42, R53, UR50, RZ, 0x3c, !PT ;  /* 0x00000032352a7c12 */ /* 0x000fc8000f8e3cff */
[----:B------:R-:W-:Y:S01]  /*2290*/  ISETP.GE.AND P5, PT, R42, RZ, PT ;  /* 0x000000ff2a00720c */ /* 0x000fe20003fa6270 */
[----:B------:R-:W-:Y:S01]  /*22a0*/  IMAD R29, R29, UR50, R50 ;  /* 0x000000321d1d7c24 */ /* 0x000fe2000f8e0232 */
[----:B------:R-:W-:Y:S02]  /*22b0*/  @!P6 IADD3 R14, PT, PT, R14, 0x1, RZ ;  /* 0x000000010e0ee810 */ /* 0x000fe40007ffe0ff */
[----:B------:R-:W-:-:S03]  /*22c0*/  IADD3 R50, PT, PT, R43, 0x180, RZ ;  /* 0x000001802b327810 */ /* 0x000fc60007ffe0ff */
[----:B------:R-:W-:Y:S01]  /*22d0*/  @P3 VIADD R14, R14, 0x1 ;  /* 0x000000010e0e3836 */ /* 0x000fe20000000000 */
[----:B------:R-:W-:Y:S02]  /*22e0*/  IABS R49, R50 ;  /* 0x0000003200317213 */ /* 0x000fe40000000000 */
[----:B0-----:R-:W-:-:S03]  /*22f0*/  ISETP.NE.U32.AND P3, PT, R8, 0x1, PT ;  /* 0x000000010800780c */ /* 0x001fc60003f65070 */
[----:B------:R-:W-:Y:S02]  /*2300*/  @!P5 IMAD.MOV R14, RZ, RZ, -R14 ;  /* 0x000000ffff0ed224 */ /* 0x000fe400078e0a0e */
[----:B------:R-:W-:-:S03]  /*2310*/  IMAD.HI.U32 R8, R49, UR7, RZ ;  /* 0x0000000731087c27 */ /* 0x000fc6000f8e00ff */
[----:B------:R-:W-:Y:S01]  /*2320*/  SEL R42, R45, R14, !P0 ;  /* 0x0000000e2d2a7207 */ /* 0x000fe20004000000 */
[----:B------:R-:W-:Y:S01]  /*2330*/  IMAD.MOV R14, RZ, RZ, -R8 ;  /* 0x000000ffff0e7224 */ /* 0x000fe200078e0a08 */
[----:B------:R-:W-:-:S03]  /*2340*/  ISETP.NE.AND.EX P3, PT, R9, RZ, PT, P3 ;  /* 0x000000ff0900720c */ /* 0x000fc60003f65330 */
[----:B------:R-:W-:-:S05]  /*2350*/  IMAD R9, R14, UR9, R49 ;  /* 0x000000090e097c24 */ /* 0x000fca000f8e0231 */
[----:B------:R-:W-:-:S13]  /*2360*/  ISETP.LT.U32.AND P6, PT, R9, UR9, PT ;  /* 0x0000000909007c0c */ /* 0x000fda000bfc1070 */
[----:B------:R-:W-:-:S04]  /*2370*/  @!P6 IADD3 R9, PT, PT, R9, -UR9, RZ ;  /* 0x800000090909ec10 */ /* 0x000fc8000fffe0ff */
[----:B------:R-:W-:Y:S02]  /*2380*/  ISETP.GE.U32.AND P5, PT, R9, UR9, PT ;  /* 0x0000000909007c0c */ /* 0x000fe4000bfa6070 */
[----:B------:R-:W-:Y:S01]  /*2390*/  LOP3.LUT R9, R50, UR49, RZ, 0x3c, !PT ;  /* 0x0000003132097c12 */ /* 0x000fe2000f8e3cff */
[----:B------:R-:W-:-:S03]  /*23a0*/  @!P6 VIADD R8, R8, 0x1 ;  /* 0x000000010808e836 */ /* 0x000fc60000000000 */
[----:B------:R-:W-:-:S07]  /*23b0*/  ISETP.GE.AND P6, PT, R9, RZ, PT ;  /* 0x000000ff0900720c */ /* 0x000fce0003fc6270 */
[----:B------:R-:W-:-:S05]  /*23c0*/  @P5 IADD3 R8, PT, PT, R8, 0x1, RZ ;  /* 0x0000000108085810 */ /* 0x000fca0007ffe0ff */
[----:B------:R-:W-:-:S05]  /*23d0*/  IMAD.MOV.U32 R14, RZ, RZ, R8 ;  /* 0x000000ffff0e7224 */ /* 0x000fca00078e0008 */
[----:B------:R-:W-:-:S04]  /*23e0*/  @!P6 IADD3 R14, PT, PT, -R14, RZ, RZ ;  /* 0x000000ff0e0ee210 */ /* 0x000fc80007ffe1ff */
[----:B------:R-:W-:Y:S02]  /*23f0*/  SEL R52, R39, R14, !P4 ;  /* 0x0000000e27347207 */ /* 0x000fe40006000000 */
[----:B------:R-:W-:-:S03]  /*2400*/  SHF.R.S64 R9, RZ, 0x1e, R50 ;  /* 0x0000001eff097819 */ /* 0x000fc60000001032 */
[----:B------:R-:W-:Y:S01]  /*2410*/  IMAD.MOV R49, RZ, RZ, -R52 ;  /* 0x000000ffff317224 */ /* 0x000fe200078e0a34 */
[----:B------:R-:W-:Y:S02]  /*2420*/  IADD3 R44, PT, PT, -R42, RZ, RZ ;  /* 0x000000ff2a2c7210 */ /* 0x000fe40007ffe1ff */
[----:B------:R-:W-:Y:S01]  /*2430*/  IADD3 R8, P5, PT, R9, UR36, RZ ;  /* 0x0000002409087c10 */ /* 0x000fe2000ffbe0ff */
[----:B------:R-:W-:Y:S01]  /*2440*/  IMAD R49, R49, UR49, R50 ;  /* 0x0000003131317c24 */ /* 0x000fe2000f8e0232 */
[----:B------:R-:W-:Y:S01]  /*2450*/  SEL R51, R51, RZ, P1 ;  /* 0x000000ff33337207 */ /* 0x000fe20000800000 */
[----:B------:R-:W-:Y:S01]  /*2460*/  IMAD R44, R44, UR50, R53 ;  /* 0x000000322c2c7c24 */ /* 0x000fe2000f8e0235 */
[----:B------:R-:W-:Y:S02]  /*2470*/  LEA.HI.X.SX32 R9, R50, UR37, 0x2, P5 ;  /* 0x0000002532097c11 */ /* 0x000fe4000a8f16ff */
[----:B------:R-:W-:Y:S01]  /*2480*/  IABS R53, R49 ;  /* 0x0000003100357213 */ /* 0x000fe20000000000 */
[----:B------:R-:W-:Y:S01]  /*2490*/  IMAD R50, R51, UR46, RZ ;  /* 0x0000002e33327c24 */ /* 0x000fe2000f8e02ff */
[----:B------:R-:W-:Y:S01]  /*24a0*/  SEL R51, R42, RZ, P2 ;  /* 0x000000ff2a337207 */ /* 0x000fe20001000000 */
[----:B------:R0:W3:Y:S01]  /*24b0*/  LDG.E R14, desc[UR10][R8.64] ;  /* 0x0000000a080e7981 */ /* 0x0000e2000c1e1900 */
[----:B------:R-:W-:-:S02]  /*24c0*/  SEL R42, R37, RZ, P3 ;  /* 0x000000ff252a7207 */ /* 0x000fc40001800000 */
[----:B------:R-:W-:Y:S01]  /*24d0*/  MOV R37, R53 ;  /* 0x0000003500257202 */ /* 0x000fe20000000f00 */
[----:B------:R-:W-:-:S04]  /*24e0*/  IMAD R51, R51, UR47, R50 ;  /* 0x0000002f33337c24 */ /* 0x000fc8000f8e0232 */
        /* <DEDUP_REMOVED lines=11> */
[----:B------:R-:W-:Y:S01]  /*25a0*/  SEL R9, R52, RZ, P1 ;  /* 0x000000ff34097207 */ /* 0x000fe20000800000 */
[----:B------:R-:W-:-:S03]  /*25b0*/  VIADD R37, R43, 0x1a0 ;  /* 0x000001a02b257836 */ /* 0x000fc60000000000 */
[----:B------:R-:W-:Y:S01]  /*25c0*/  SEL R8, R45, R8, !P0 ;  /* 0x000000082d087207 */ /* 0x000fe20004000000 */
[----:B------:R-:W-:Y:S01]  /*25d0*/  IMAD R52, R9, UR46, RZ ;  /* 0x0000002e09347c24 */ /* 0x000fe2000f8e02ff */
[----:B------:R-:W-:Y:S02]  /*25e0*/  IABS R9, R37 ;  /* 0x0000002500097213 */ /* 0x000fe40000000000 */
[----:B------:R-:W-:Y:S02]  /*25f0*/  IADD3 R50, PT, PT, -R8, RZ, RZ ;  /* 0x000000ff08327210 */ /* 0x000fe40007ffe1ff */
[----:B------:R-:W-:-:S03]  /*2600*/  SEL R13, R13, RZ, P3 ;  /* 0x000000ff0d0d7207 */ /* 0x000fc60001800000 */
[----:B------:R-:W-:Y:S01]  /*2610*/  IMAD R50, R50, UR50, R49 ;  /* 0x0000003232327c24 */ /* 0x000fe2000f8e0231 */
[----:B------:R-:W-:Y:S01]  /*2620*/  SEL R49, R8, RZ, P2 ;  /* 0x000000ff08317207 */ /* 0x000fe20001000000 */
        /* <DEDUP_REMOVED lines=12> */
[----:B------:R-:W-:-:S05]  /*26f0*/  MOV R12, R8 ;  /* 0x00000008000c7202 */ /* 0x000fca0000000f00 */
[----:B------:R-:W-:-:S05]  /*2700*/  @!P6 IMAD.MOV R12, RZ, RZ, -R12 ;  /* 0x000000ffff0ce224 */ /* 0x000fca00078e0a0c */
[----:B------:R-:W-:-:S04]  /*2710*/  SEL R53, R39, R12, !P4 ;  /* 0x0000000c27357207 */ /* 0x000fc80006000000 */
[----:B------:R-:W-:Y:S02]  /*2720*/  IADD3 R12, PT, PT, -R53, RZ, RZ ;  /* 0x000000ff350c7210 */ /* 0x000fe40007ffe1ff */
[----:B------:R-:W-:-:S03]  /*2730*/  SHF.R.S64 R9, RZ, 0x1e, R37 ;  /* 0x0000001eff097819 */ /* 0x000fc60000001025 */
[----:B------:R-:W-:Y:S01]  /*2740*/  IMAD R55, R12, UR49, R37 ;  /* 0x000000310c377c24 */ /* 0x000fe2000f8e0225 */
[----:B------:R-:W-:-:S04]  /*2750*/  IADD3 R8, P5, PT, R9, UR36, RZ ;  /* 0x0000002409087c10 */ /* 0x000fc8000ffbe0ff */
[----:B------:R-:W-:Y:S02]  /*2760*/  IABS R12, R55 ;  /* 0x00000037000c7213 */ /* 0x000fe40000000000 */
[----:B------:R-:W-:Y:S02]  /*2770*/  LEA.HI.X.SX32 R9, R37, UR37, 0x2, P5 ;  /* 0x0000002525097c11 */ /* 0x000fe4000a8f16ff */
[----:B------:R-:W-:Y:S02]  /*2780*/  SEL R37, R10, RZ, P3 ;  /* 0x000000ff0a257207 */ /* 0x000fe40001800000 */
[----:B------:R-:W-:Y:S01]  /*2790*/  SEL R27, R27, RZ, P3 ;  /* 0x000000ff1b1b7207 */ /* 0x000fe20001800000 */
[----:B------:R-:W-:Y:S01]  /*27a0*/  IMAD.HI.U32 R10, R12, UR5, RZ ;  /* 0x000000050c0a7c27 */ /* 0x000fe2000f8e00ff */
[----:B------:R0:W3:Y:S03]  /*27b0*/  LDG.E R13, desc[UR10][R8.64] ;  /* 0x0000000a080d7981 */ /* 0x0000e6000c1e1900 */
[----:B------:R-:W-:-:S02]  /*27c0*/  IMAD R37, R37, UR51, R4 ;  /* 0x0000003325257c24 */ /* 0x000fc4000f8e0204 */
[----:B------:R-:W-:Y:S02]  /*27d0*/  IMAD R4, R27, UR51, R38 ;  /* 0x000000331b047c24 */ /* 0x000fe4000f8e0226 */
        /* <DEDUP_REMOVED lines=8> */
[----:B------:R-:W-:Y:S01]  /*2860*/  @P5 IADD3 R10, PT, PT, R10, 0x1, RZ ;  /* 0x000000010a0a5810 */ /* 0x000fe20007ffe0ff */
[----:B------:R-:W-:-:S05]  /*2870*/  VIADD R27, R43, 0x1c0 ;  /* 0x000001c02b1b7836 */ /* 0x000fca0000000000 */
[----:B------:R-:W-:Y:S01]  /*2880*/  @!P6 IMAD.MOV R10, RZ, RZ, -R10 ;  /* 0x000000ffff0ae224 */ /* 0x000fe200078e0a0a */
[----:B------:R-:W-:-:S04]  /*2890*/  SEL R8, R53, RZ, P1 ;  /* 0x000000ff35087207 */ /* 0x000fc80000800000 */
[----:B------:R-:W-:Y:S01]  /*28a0*/  SEL R10, R45, R10, !P0 ;  /* 0x0000000a2d0a7207 */ /* 0x000fe20004000000 */
[----:B------:R-:W-:Y:S01]  /*28b0*/  IMAD R8, R8, UR46, RZ ;  /* 0x0000002e08087c24 */ /* 0x000fe2000f8e02ff */
[----:B------:R-:W-:Y:S02]  /*28c0*/  IABS R9, R27 ;  /* 0x0000001b00097213 */ /* 0x000fe40000000000 */
[----:B------:R-:W-:Y:S01]  /*28d0*/  SEL R53, R10, RZ, P2 ;  /* 0x000000ff0a357207 */ /* 0x000fe20001000000 */
[----:B------:R-:W-:-:S04]  /*28e0*/  IMAD R49, R49, UR47, R52 ;  /* 0x0000002f31317c24 */ /* 0x000fc8000f8e0234 */
[----:B------:R-:W-:Y:S02]  /*28f0*/  IMAD R53, R53, UR47, R8 ;  /* 0x0000002f35357c24 */ /* 0x000fe4000f8e0208 */
[----:B------:R-:W-:Y:S01]  /*2900*/  IMAD.HI.U32 R8, R9, UR7, RZ ;  /* 0x0000000709087c27 */ /* 0x000fe2000f8e00ff */
[----:B------:R-:W-:-:S04]  /*2910*/  IADD3 R52, PT, PT, -R10, RZ, RZ ;  /* 0x000000ff0a347210 */ /* 0x000fc80007ffe1ff */
        /* <DEDUP_REMOVED lines=11> */
[----:B------:R-:W-:Y:S02]  /*29d0*/  SEL R38, R39, R10, !P4 ;  /* 0x0000000a27267207 */ /* 0x000fe40006000000 */
[----:B------:R-:W-:Y:S02]  /*29e0*/  SHF.R.S64 R9, RZ, 0x1e, R27 ;  /* 0x0000001eff097819 */ /* 0x000fe4000000101b */
[----:B------:R-:W-:Y:S02]  /*29f0*/  IADD3 R10, PT, PT, -R38, RZ, RZ ;  /* 0x000000ff260a7210 */ /* 0x000fe40007ffe1ff */
[----:B------:R-:W-:-:S03]  /*2a00*/  IADD3 R8, P5, PT, R9, UR36, RZ ;  /* 0x0000002409087c10 */ /* 0x000fc6000ffbe0ff */
[----:B------:R-:W-:Y:S01]  /*2a10*/  IMAD R54, R10, UR49, R27 ;  /* 0x000000310a367c24 */ /* 0x000fe2000f8e021b */
[----:B------:R-:W-:Y:S02]  /*2a20*/  LEA.HI.X.SX32 R9, R27, UR37, 0x2, P5 ;  /* 0x000000251b097c11 */ /* 0x000fe4000a8f16ff */
[----:B------:R-:W-:Y:S02]  /*2a30*/  SEL R10, R33, RZ, P3 ;  /* 0x000000ff210a7207 */ /* 0x000fe40001800000 */
[----:B------:R-:W-:Y:S01]  /*2a40*/  IABS R27, R54 ;  /* 0x00000036001b7213 */ /* 0x000fe20000000000 */
[----:B------:R0:W3:Y:S01]  /*2a50*/  LDG.E R12, desc[UR10][R8.64] ;  /* 0x0000000a080c7981 */ /* 0x0000e2000c1e1900 */
[----:B------:R-:W-:Y:S01]  /*2a60*/  SEL R11, R11, RZ, P3 ;  /* 0x000000ff0b0b7207 */ /* 0x000fe20001800000 */
[----:B------:R-:W-:Y:S02]  /*2a70*/  IMAD R35, R10, UR51, R35 ;  /* 0x000000330a237c24 */ /* 0x000fe4000f8e0223 */
[----:B------:R-:W-:-:S04]  /*2a80*/  IMAD.HI.U32 R10, R27, UR5, RZ ;  /* 0x000000051b0a7c27 */ /* 0x000fc8000f8e00ff */
[----:B------:R-:W-:Y:S01]  /*2a90*/  IMAD R32, R11, UR51, R32 ;  /* 0x000000330b207c24 */ /* 0x000fe2000f8e0220 */
[----:B------:R-:W-:Y:S01]  /*2aa0*/  SEL R11, R28, RZ, P3 ;  /* 0x000000ff1c0b7207 */ /* 0x000fe20001800000 */
[----:B------:R-:W-:-:S04]  /*2ab0*/  IMAD.MOV R28, RZ, RZ, -R10 ;  /* 0x000000ffff1c7224 */ /* 0x000fc800078e0a0a */
[----:B0-----:R-:W-:-:S05]  /*2ac0*/  IMAD R8, R28, UR8, R27 ;  /* 0x000000081c087c24 */ /* 0x001fca000f8e021b */
[----:B------:R-:W-:-:S13]  /*2ad0*/  ISETP.LT.U32.AND P6, PT, R8, UR8, PT ;  /* 0x0000000808007c0c */ /* 0x000fda000bfc1070 */
[----:B------:R-:W-:-:S04]  /*2ae0*/  @!P6 IADD3 R8, PT, PT, R8, -UR8, RZ ;  /* 0x800000080808ec10 */ /* 0x000fc8000fffe0ff */
[----:B------:R-:W-:Y:S02]  /*2af0*/  ISETP.GE.U32.AND P5, PT, R8, UR8, PT ;  /* 0x0000000808007c0c */ /* 0x000fe4000bfa6070 */
[----:B------:R-:W-:Y:S01]  /*2b00*/  LOP3.LUT R8, R54, UR50, RZ, 0x3c, !PT ;  /* 0x0000003236087c12 */ /* 0x000fe2000f8e3cff */
[----:B------:R-:W-:-:S03]  /*2b10*/  @!P6 VIADD R10, R10, 0x1 ;  /* 0x000000010a0ae836 */ /* 0x000fc60000000000 */
[----:B------:R-:W-:Y:S01]  /*2b20*/  ISETP.GE.AND P6, PT, R8, RZ, PT ;  /* 0x000000ff0800720c */ /* 0x000fe20003fc6270 */
[----:B------:R-:W-:-:S06]  /*2b30*/  IMAD R52, R52, UR50, R55 ;  /* 0x0000003234347c24 */ /* 0x000fcc000f8e0237 */
[----:B------:R-:W-:Y:S01]  /*2b40*/  @P5 IADD3 R10, PT, PT, R10, 0x1, RZ ;  /* 0x000000010a0a5810 */ /* 0x000fe20007ffe0ff */
[----:B------:R-:W-:-:S05]  /*2b50*/  VIADD R55, R43, 0x1e0 ;  /* 0x000001e02b377836 */ /* 0x000fca0000000000 */
[----:B------:R-:W-:Y:S01]  /*2b60*/  @!P6 IMAD.MOV R10, RZ, RZ, -R10 ;  /* 0x000000ffff0ae224 */ /* 0x000fe200078e0a0a */
[----:B------:R-:W-:Y:S02]  /*2b70*/  SEL R8, R38, RZ, P1 ;  /* 0x000000ff26087207 */ /* 0x000fe40000800000 */
[----:B------:R-:W-:Y:S02]  /*2b80*/  IABS R27, R55 ;  /* 0x00000037001b7213 */ /* 0x000fe40000000000 */
[----:B------:R-:W-:Y:S01]  /*2b90*/  SEL R10, R45, R10, !P0 ;  /* 0x0000000a2d0a7207 */ /* 0x000fe20004000000 */
[----:B------:R-:W-:Y:S02]  /*2ba0*/  IMAD R34, R11, UR51, R34 ;  /* 0x000000330b227c24 */ /* 0x000fe4000f8e0222 */
[----:B------:R-:W-:Y:S01]  /*2bb0*/  IMAD R11, R8, UR46, RZ ;  /* 0x0000002e080b7c24 */ /* 0x000fe2000f8e02ff */
[C---:B------:R-:W-:Y:S01]  /*2bc0*/  IADD3 R33, PT, PT, -R10.reuse, RZ, RZ ;  /* 0x000000ff0a217210 */ /* 0x040fe20007ffe1ff */
[----:B------:R-:W-:Y:S01]  /*2bd0*/  IMAD.HI.U32 R8, R27, UR7, RZ ;  /* 0x000000071b087c27 */ /* 0x000fe2000f8e00ff */
[----:B------:R-:W-:-:S02]  /*2be0*/  SEL R10, R10, RZ, P2 ;  /* 0x000000ff0a0a7207 */ /* 0x000fc40001000000 */
[----:B------:R-:W-:-:S03]  /*2bf0*/  SEL R9, R36, RZ, P3 ;  /* 0x000000ff24097207 */ /* 0x000fc60001800000 */
[----:B------:R-:W-:Y:S01]  /*2c00*/  IMAD R36, R10, UR47, R11 ;  /* 0x0000002f0a247c24 */ /* 0x000fe2000f8e020b */
[----:B------:R-:W-:Y:S01]  /*2c10*/  IADD3 R10, PT, PT, -R8, RZ, RZ ;  /* 0x000000ff080a7210 */ /* 0x000fe20007ffe1ff */
[----:B------:R-:W-:-:S04]  /*2c20*/  IMAD R40, R9, UR51, R40 ;  /* 0x0000003309287c24 */ /* 0x000fc8000f8e0228 */
        /* <DEDUP_REMOVED lines=9> */
[----:B------:R-:W-:Y:S01]  /*2cc0*/  @!P6 IMAD.MOV R10, RZ, RZ, -R10 ;  /* 0x000000ffff0ae224 */ /* 0x000fe200078e0a0a */
[----:B------:R-:W-:-:S04]  /*2cd0*/  SHF.R.S64 R9, RZ, 0x1e, R55 ;  /* 0x0000001eff097819 */ /* 0x000fc80000001037 */
[----:B------:R-:W-:Y:S02]  /*2ce0*/  SEL R38, R39, R10, !P4 ;  /* 0x0000000a27267207 */ /* 0x000fe40006000000 */
[----:B------:R-:W-:Y:S02]  /*2cf0*/  IADD3 R8, P5, PT, R9, UR36, RZ ;  /* 0x0000002409087c10 */ /* 0x000fe4000ffbe0ff */
[----:B------:R-:W-:Y:S02]  /*2d00*/  IADD3 R10, PT, PT, -R38, RZ, RZ ;  /* 0x000000ff260a7210 */ /* 0x000fe40007ffe1ff */
[----:B------:R-:W-:-:S03]  /*2d10*/  LEA.HI.X.SX32 R9, R55, UR37, 0x2, P5 ;  /* 0x0000002537097c11 */ /* 0x000fc6000a8f16ff */
[----:B------:R-:W-:Y:S01]  /*2d20*/  IMAD R55, R10, UR49, R55 ;  /* 0x000000310a377c24 */ /* 0x000fe2000f8e0237 */
[----:B------:R-:W-:Y:S01]  /*2d30*/  SEL R27, R46, RZ, P3 ;  /* 0x000000ff2e1b7207 */ /* 0x000fe20001800000 */
[----:B------:R0:W3:Y:S03]  /*2d40*/  LDG.E R11, desc[UR10][R8.64] ;  /* 0x0000000a080b7981 */ /* 0x0000e6000c1e1900 */
[----:B------:R-:W-:Y:S01]  /*2d50*/  IABS R28, R55 ;  /* 0x00000037001c7213 */ /* 0x000fe20000000000 */
[----:B------:R-:W-:-:S04]  /*2d60*/  IMAD R46, R27, UR51, R48 ;  /* 0x000000331b2e7c24 */ /* 0x000fc8000f8e0230 */
[----:B------:R-:W-:-:S04]  /*2d70*/  IMAD.HI.U32 R10, R28, UR5, RZ ;  /* 0x000000051c0a7c27 */ /* 0x000fc8000f8e00ff */
        /* <DEDUP_REMOVED lines=12> */
[----:B------:R-:W-:Y:S02]  /*2e40*/  IMAD R48, R48, UR50, R55 ;  /* 0x0000003230307c24 */ /* 0x000fe4000f8e0237 */
[----:B------:R-:W-:Y:S01]  /*2e50*/  VIADD R55, R43, 0x200 ;  /* 0x000002002b377836 */ /* 0x000fe20000000000 */
[----:B------:R-:W-:Y:S01]  /*2e60*/  SEL R8, R38, RZ, P1 ;  /* 0x000000ff26087207 */ /* 0x000fe20000800000 */
[----:B------:R-:W-:-:S03]  /*2e70*/  IMAD R33, R33, UR50, R54 ;  /* 0x0000003221217c24 */ /* 0x000fc6000f8e0236 */
[----:B------:R-:W-:Y:S02]  /*2e80*/  IABS R27, R55 ;  /* 0x00000037001b7213 */ /* 0x000fe40000000000 */
[----:B------:R-:W-:Y:S02]  /*2e90*/  SEL R54, R10, RZ, P2 ;  /* 0x000000ff0a367207 */ /* 0x000fe40001000000 */
[----:B------:R-:W-:Y:S01]  /*2ea0*/  MOV R10, R27 ;  /* 0x0000001b000a7202 */ /* 0x000fe20000000f00 */
[----:B------:R-:W-:Y:S01]  /*2eb0*/  IMAD R9, R8, UR46, RZ ;  /* 0x0000002e08097c24 */ /* 0x000fe2000f8e02ff */
[----:B------:R-:W-:-:S03]  /*2ec0*/  SEL R8, R29, RZ, P3 ;  /* 0x000000ff1d087207 */ /* 0x000fc60001800000 */
[----:B------:R-:W-:-:S04]  /*2ed0*/  IMAD.HI.U32 R27, R10, UR7, RZ ;  /* 0x000000070a1b7c27 */ /* 0x000fc8000f8e00ff */
[----:B------:R-:W-:Y:S02]  /*2ee0*/  IMAD R54, R54, UR47, R9 ;  /* 0x0000002f36367c24 */ /* 0x000fe4000f8e0209 */
[----:B------:R-:W-:Y:S02]  /*2ef0*/  IMAD.MOV R9, RZ, RZ, -R27 ;  /* 0x000000ffff097224 */ /* 0x000fe400078e0a1b */
[----:B------:R-:W-:Y:S02]  /*2f00*/  IMAD R41, R8, UR51, R41 ;  /* 0x0000003308297c24 */ /* 0x000fe4000f8e0229 */
[----:B------:R-:W-:-:S05]  /*2f10*/  IMAD R8, R9, UR9, R10 ;  /* 0x0000000909087c24 */ /* 0x000fca000f8e020a */
[----:B------:R-:W-:Y:S02]  /*2f20*/  ISETP.LT.U32.AND P5, PT, R8, UR9, PT ;  /* 0x0000000908007c0c */ /* 0x000fe4000bfa1070 */
[----:B------:R-:W-:-:S11]  /*2f30*/  LOP3.LUT R9, R55, UR49, RZ, 0x3c, !PT ;  /* 0x0000003137097c12 */ /* 0x000fd6000f8e3cff */
[----:B------:R-:W-:-:S04]  /*2f40*/  @!P5 IADD3 R8, PT, PT, R8, -UR9, RZ ;  /* 0x800000090808dc10 */ /* 0x000fc8000fffe0ff */
[----:B------:R-:W-:Y:S02]  /*2f50*/  ISETP.GE.U32.AND P4, PT, R8, UR9, PT ;  /* 0x0000000908007c0c */ /* 0x000fe4000bf86070 */
[----:B------:R-:W-:Y:S01]  /*2f60*/  ISETP.GE.AND P6, PT, R9, RZ, PT ;  /* 0x000000ff0900720c */ /* 0x000fe20003fc6270 */
[----:B------:R-:W-:Y:S01]  /*2f70*/  @!P5 VIADD R27, R27, 0x1 ;  /* 0x000000011b1bd836 */ /* 0x000fe20000000000 */
[----:B------:R-:W-:Y:S02]  /*2f80*/  SHF.R.S64 R8, RZ, 0x1e, R55 ;  /* 0x0000001eff087819 */ /* 0x000fe40000001037 */
[----:B------:R-:W-:Y:S02]  /*2f90*/  SEL R44, R44, RZ, P3 ;  /* 0x000000ff2c2c7207 */ /* 0x000fe40001800000 */
[----:B------:R-:W-:-:S05]  /*2fa0*/  IADD3 R8, P5, PT, R8, UR36, RZ ;  /* 0x0000002408087c10 */ /* 0x000fca000ffbe0ff */
[----:B------:R-:W-:Y:S02]  /*2fb0*/  @P4 IADD3 R27, PT, PT, R27, 0x1, RZ ;  /* 0x000000011b1b4810 */ /* 0x000fe40007ffe0ff */
[----:B------:R-:W-:-:S03]  /*2fc0*/  ISETP.NE.AND P4, PT, RZ, UR49, PT ;  /* 0x00000031ff007c0c */ /* 0x000fc6000bf85270 */
[----:B------:R-:W-:Y:S01]  /*2fd0*/  @!P6 IMAD.MOV R27, RZ, RZ, -R27 ;  /* 0x000000ffff1be224 */ /* 0x000fe200078e0a1b */
[----:B------:R-:W-:Y:S01]  /*2fe0*/  LEA.HI.X.SX32 R9, R55, UR37, 0x2, P5 ;  /* 0x0000002537097c11 */ /* 0x000fe2000a8f16ff */
[----:B------:R-:W-:-:S03]  /*2ff0*/  IMAD R51, R44, UR51, R51 ;  /* 0x000000332c337c24 */ /* 0x000fc6000f8e0233 */
[----:B------:R-:W-:Y:S01]  /*3000*/  SEL R44, R39, R27, !P4 ;  /* 0x0000001b272c7207 */ /* 0x000fe20006000000 */
[----:B------:R0:W3:Y:S01]  /*3010*/  LDG.E R10, desc[UR10][R8.64] ;  /* 0x0000000a080a7981 */ /* 0x0000e2000c1e1900 */
[----:B------:R-:W-:Y:S02]  /*3020*/  SEL R30, R30, RZ, P3 ;  /* 0x000000ff1e1e7207 */ /* 0x000fe40001800000 */
[----:B------:R-:W-:Y:S02]  /*3030*/  IADD3 R28, P5, PT, R42, UR38, RZ ;  /* 0x000000262a1c7c10 */ /* 0x000fe4000ffbe0ff */
[----:B0-----:R-:W-:Y:S01]  /*3040*/  IADD3 R8, PT, PT, -R44, RZ, RZ ;  /* 0x000000ff2c087210 */ /* 0x001fe20007ffe1ff */
[----:B------:R-:W-:-:S04]  /*3050*/  IMAD R47, R30, UR51, R47 ;  /* 0x000000331e2f7c24 */ /* 0x000fc8000f8e022f */
[----:B------:R-:W-:Y:S01]  /*3060*/  IMAD R55, R8, UR49, R55 ;  /* 0x0000003108377c24 */ /* 0x000fe2000f8e0237 */
[----:B------:R-:W-:Y:S02]  /*3070*/  LEA.HI.X.SX32 R29, R42, UR39, 0x1, P5 ;  /* 0x000000272a1d7c11 */ /* 0x000fe4000a8f0eff */
[C---:B------:R-:W-:Y:S02]  /*3080*/  IADD3 R8, P5, PT, R31.reuse, UR38, RZ ;  /* 0x000000261f087c10 */ /* 0x040fe4000ffbe0ff */
[----:B------:R-:W-:Y:S01]  /*3090*/  IABS R30, R55 ;  /* 0x00000037001e7213 */ /* 0x000fe20000000000 */
[----:B------:R0:W2:Y:S01]  /*30a0*/  LDG.E.U8 R27, desc[UR10][R28.64] ;  /* 0x0000000a1c1b7981 */ /* 0x0000a2000c1e1100 */
[----:B------:R-:W-:-:S03]  /*30b0*/  LEA.HI.X.SX32 R9, R31, UR39, 0x1, P5 ;  /* 0x000000271f097c11 */ /* 0x000fc6000a8f0eff */
[----:B------:R-:W-:Y:S02]  /*30c0*/  IMAD.MOV.U32 R31, RZ, RZ, R30 ;  /* 0x000000ffff1f7224 */ /* 0x000fe400078e001e */
[----:B------:R1:W4:Y:S02]  /*30d0*/  LDG.E.U8 R38, desc[UR10][R8.64] ;  /* 0x0000000a08267981 */ /* 0x000324000c1e1100 */
[----:B------:R-:W-:-:S05]  /*30e0*/  IMAD.HI.U32 R30, R31, UR5, RZ ;  /* 0x000000051f1e7c27 */ /* 0x000fca000f8e00ff */
[----:B------:R-:W-:-:S05]  /*30f0*/  IADD3 R42, PT, PT, -R30, RZ, RZ ;  /* 0x000000ff1e2a7210 */ /* 0x000fca0007ffe1ff */
        /* <DEDUP_REMOVED lines=9> */
[----:B-1----:R-:W-:Y:S02]  /*3190*/  SEL R8, R44, RZ, P1 ;  /* 0x000000ff2c087207 */ /* 0x002fe40000800000 */
[----:B------:R-:W-:-:S03]  /*31a0*/  SEL R30, R45, R30, !P0 ;  /* 0x0000001e2d1e7207 */ /* 0x000fc60004000000 */
[----:B------:R-:W-:Y:S02]  /*31b0*/  IMAD R9, R8, UR46, RZ ;  /* 0x0000002e08097c24 */ /* 0x000fe4000f8e02ff */
[----:B------:R-:W-:Y:S01]  /*31c0*/  IMAD.MOV R28, RZ, RZ, -R30 ;  /* 0x000000ffff1c7224 */ /* 0x000fe200078e0a1e */
[----:B------:R-:W-:-:S03]  /*31d0*/  SEL R30, R30, RZ, P2 ;  /* 0x000000ff1e1e7207 */ /* 0x000fc60001000000 */
[----:B------:R-:W-:Y:S02]  /*31e0*/  IMAD R8, R28, UR50, R55 ;  /* 0x000000321c087c24 */ /* 0x000fe4000f8e0237 */
[----:B------:R-:W-:Y:S01]  /*31f0*/  IMAD R29, R30, UR47, R9 ;  /* 0x0000002f1e1d7c24 */ /* 0x000fe2000f8e0209 */
[----:B------:R-:W-:Y:S02]  /*3200*/  IADD3 R30, P5, PT, R37, UR38, RZ ;  /* 0x00000026251e7c10 */ /* 0x000fe4000ffbe0ff */
[----:B------:R-:W-:Y:S02]  /*3210*/  SEL R9, R48, RZ, P3 ;  /* 0x000000ff30097207 */ /* 0x000fe40001800000 */
[----:B------:R-:W-:Y:S02]  /*3220*/  SEL R52, R52, RZ, P3 ;  /* 0x000000ff34347207 */ /* 0x000fe40001800000 */
[----:B------:R-:W-:Y:S01]  /*3230*/  SEL R8, R8, RZ, P3 ;  /* 0x000000ff08087207 */ /* 0x000fe20001800000 */
[----:B------:R-:W-:Y:S01]  /*3240*/  IMAD R48, R9, UR51, R54 ;  /* 0x0000003309307c24 */ /* 0x000fe2000f8e0236 */
[----:B------:R-:W-:-:S02]  /*3250*/  LEA.HI.X.SX32 R31, R37, UR39, 0x1, P5 ;  /* 0x00000027251f7c11 */ /* 0x000fc4000a8f0eff */
[----:B------:R-:W-:Y:S01]  /*3260*/  IADD3 R28, P5, PT, R4, UR38, RZ ;  /* 0x00000026041c7c10 */ /* 0x000fe2000ffbe0ff */
[----:B------:R-:W-:Y:S01]  /*3270*/  IMAD R52, R52, UR51, R53 ;  /* 0x0000003334347c24 */ /* 0x000fe2000f8e0235 */
[----:B------:R-:W-:Y:S01]  /*3280*/  IADD3 R54, PT, PT, R43, 0x220, RZ ;  /* 0x000002202b367810 */ /* 0x000fe20007ffe0ff */
[----:B------:R-:W-:Y:S01]  /*3290*/  IMAD R53, R8, UR51, R29 ;  /* 0x0000003308357c24 */ /* 0x000fe2000f8e021d */
[----:B------:R-:W-:Y:S02]  /*32a0*/  LEA.HI.X.SX32 R29, R4, UR39, 0x1, P5 ;  /* 0x00000027041d7c11 */ /* 0x000fe4000a8f0eff */
[----:B------:R-:W-:Y:S02]  /*32b0*/  IABS R4, R54 ;  /* 0x0000003600047213 */ /* 0x000fe40000000000 */
[----:B------:R-:W-:Y:S02]  /*32c0*/  SEL R50, R50, RZ, P3 ;  /* 0x000000ff32327207 */ /* 0x000fe40001800000 */
[----:B------:R-:W-:Y:S01]  /*32d0*/  SEL R33, R33, RZ, P3 ;  /* 0x000000ff21217207 */ /* 0x000fe20001800000 */
[----:B------:R-:W-:-:S04]  /*32e0*/  IMAD.HI.U32 R55, R4, UR7, RZ ;  /* 0x0000000704377c27 */ /* 0x000fc8000f8e00ff */
[----:B------:R-:W-:Y:S02]  /*32f0*/  IMAD R49, R50, UR51, R49 ;  /* 0x0000003332317c24 */ /* 0x000fe4000f8e0231 */
[----:B------:R-:W-:Y:S01]  /*3300*/  IMAD R50, R33, UR51, R36 ;  /* 0x0000003321327c24 */ /* 0x000fe2000f8e0224 */
[C---:B------:R-:W-:Y:S01]  /*3310*/  IADD3 R36, P5, PT, R34.reuse, UR38, RZ ;  /* 0x0000002622247c10 */ /* 0x040fe2000ffbe0ff */
[----:B------:R0:W5:Y:S03]  /*3320*/  LDG.E.U8 R33, desc[UR10][R30.64] ;  /* 0x0000000a1e217981 */ /* 0x000166000c1e1100 */
[----:B------:R-:W-:Y:S02]  /*3330*/  LEA.HI.X.SX32 R37, R34, UR39, 0x1, P5 ;  /* 0x0000002722257c11 */ /* 0x000fe4000a8f0eff */
[----:B------:R-:W-:Y:S02]  /*3340*/  IADD3 R34, P5, PT, R35, UR38, RZ ;  /* 0x0000002623227c10 */ /* 0x000fe4000ffbe0ff */
[----:B------:R-:W-:Y:S01]  /*3350*/  IADD3 R8, P6, PT, R32, UR38, RZ ;  /* 0x0000002620087c10 */ /* 0x000fe2000ffde0ff */
[----:B------:R1:W3:Y:S01]  /*3360*/  LDG.E.U8 R44, desc[UR14][R36.64] ;  /* 0x0000000e242c7981 */ /* 0x0002e2000c1e1100 */
[----:B0-----:R-:W-:-:S04]  /*3370*/  IMAD.MOV R31, RZ, RZ, -R55 ;  /* 0x000000ffff1f7224 */ /* 0x001fc800078e0a37 */
[----:B------:R-:W-:Y:S01]  /*3380*/  IMAD R4, R31, UR9, R4 ;  /* 0x000000091f047c24 */ /* 0x000fe2000f8e0204 */
[----:B------:R-:W-:-:S04]  /*3390*/  LEA.HI.X.SX32 R35, R35, UR39, 0x1, P5 ;  /* 0x0000002723237c11 */ /* 0x000fc8000a8f0eff */
[----:B------:R-:W-:Y:S02]  /*33a0*/  ISETP.LT.U32.AND P5, PT, R4, UR9, PT ;  /* 0x0000000904007c0c */ /* 0x000fe4000bfa1070 */
[----:B------:R-:W-:Y:S01]  /*33b0*/  LEA.HI.X.SX32 R9, R32, UR39, 0x1, P6 ;  /* 0x0000002720097c11 */ /* 0x000fe2000b0f0eff */
[----:B------:R-:W3:Y:S01]  /*33c0*/  LDG.E.U8 R35, desc[UR10][R34.64] ;  /* 0x0000000a22237981 */ /* 0x000ee2000c1e1100 */
[----:B------:R-:W-:-:S03]  /*33d0*/  IADD3 R30, P6, PT, R40, UR38, RZ ;  /* 0x00000026281e7c10 */ /* 0x000fc6000ffde0ff */
[----:B------:R0:W3:Y:S01]  /*33e0*/  LDG.E.U8 R32, desc[UR12][R28.64] ;  /* 0x0000000c1c207981 */ /* 0x0000e2000c1e1100 */
[----:B------:R-:W-:-:S03]  /*33f0*/  LEA.HI.X.SX32 R31, R40, UR39, 0x1, P6 ;  /* 0x00000027281f7c11 */ /* 0x000fc6000b0f0eff */
[----:B------:R0:W3:Y:S02]  /*3400*/  LDG.E.U8 R42, desc[UR10][R8.64] ;  /* 0x0000000a082a7981 */ /* 0x0000e4000c1e1100 */
[----:B------:R-:W-:Y:S01]  /*3410*/  @!P5 IADD3 R4, PT, PT, R4, -UR9, RZ ;  /* 0x800000090404dc10 */ /* 0x000fe2000fffe0ff */
[----:B------:R-:W-:Y:S01]  /*3420*/  @!P5 VIADD R55, R55, 0x1 ;  /* 0x000000013737d836 */ /* 0x000fe20000000000 */
[----:B-1----:R-:W-:Y:S01]  /*3430*/  SHF.R.S64 R36, RZ, 0x1e, R54 ;  /* 0x0000001eff247819 */ /* 0x002fe20000001036 */
[----:B------:R-:W3:Y:S01]  /*3440*/  LDG.E.U8 R34, desc[UR10][R30.64] ;  /* 0x0000000a1e227981 */ /* 0x000ee2000c1e1100 */
[C---:B0-----:R-:W-:Y:S02]  /*3450*/  IADD3 R28, P6, PT, R47.reuse, UR38, RZ ;  /* 0x000000262f1c7c10 */ /* 0x041fe4000ffde0ff */
[----:B------:R-:W-:Y:S02]  /*3460*/  ISETP.GE.U32.AND P4, PT, R4, UR9, PT ;  /* 0x0000000904007c0c */ /* 0x000fe4000bf86070 */
[----:B------:R-:W-:-:S02]  /*3470*/  LEA.HI.X.SX32 R29, R47, UR39, 0x1, P6 ;  /* 0x000000272f1d7c11 */ /* 0x000fc4000b0f0eff */
[----:B------:R-:W-:Y:S02]  /*3480*/  IADD3 R8, P6, PT, R46, UR38, RZ ;  /* 0x000000262e087c10 */ /* 0x000fe4000ffde0ff */
[----:B------:R-:W-:Y:S01]  /*3490*/  LOP3.LUT R4, R54, UR49, RZ, 0x3c, !PT ;  /* 0x0000003136047c12 */ /* 0x000fe2000f8e3cff */
[----:B------:R-:W3:Y:S01]  /*34a0*/  LDG.E.U8 R47, desc[UR12][R28.64] ;  /* 0x0000000c1c2f7981 */ /* 0x000ee2000c1e1100 */
[----:B------:R-:W-:Y:S02]  /*34b0*/  LEA.HI.X.SX32 R9, R46, UR39, 0x1, P6 ;  /* 0x000000272e097c11 */ /* 0x000fe4000b0f0eff */
[----:B------:R-:W-:-:S03]  /*34c0*/  ISETP.GE.AND P6, PT, R4, RZ, PT ;  /* 0x000000ff0400720c */ /* 0x000fc60003fc6270 */
[----:B------:R-:W-:Y:S01]  /*34d0*/  @P4 IADD3 R55, PT, PT, R55, 0x1, RZ ;  /* 0x0000000137374810 */ /* 0x000fe20007ffe0ff */
[----:B------:R0:W3:Y:S01]  /*34e0*/  LDG.E.U8 R46, desc[UR14][R8.64] ;  /* 0x0000000e082e7981 */ /* 0x0000e2000c1e1100 */
[----:B------:R-:W-:-:S08]  /*34f0*/  ISETP.NE.AND P4, PT, RZ, UR49, PT ;  /* 0x00000031ff007c0c */ /* 0x000fd0000bf85270 */
[----:B------:R-:W-:-:S05]  /*3500*/  @!P6 IMAD.MOV R55, RZ, RZ, -R55 ;  /* 0x000000ffff37e224 */ /* 0x000fca00078e0a37 */
[----:B------:R-:W-:-:S04]  /*3510*/  SEL R56, R39, R55, !P4 ;  /* 0x0000003727387207 */ /* 0x000fc80006000000 */
[----:B------:R-:W-:Y:S02]  /*3520*/  IADD3 R55, PT, PT, -R56, RZ, RZ ;  /* 0x000000ff38377210 */ /* 0x000fe40007ffe1ff */
[----:B------:R-:W-:-:S03]  /*3530*/  IADD3 R36, P5, PT, R36, UR36, RZ ;  /* 0x0000002424247c10 */ /* 0x000fc6000ffbe0ff */
[----:B------:R-:W-:Y:S01]  /*3540*/  IMAD R55, R55, UR49, R54 ;  /* 0x0000003137377c24 */ /* 0x000fe2000f8e0236 */
[----:B------:R-:W-:Y:S02]  /*3550*/  R2UR UR16, R6 ;  /* 0x00000000061072ca */ /* 0x000fe400000e0000 */
[----:B------:R-:W-:Y:S02]  /*3560*/  R2UR UR17, R7 ;  /* 0x00000000071172ca */ /* 0x000fe400000e0000 */
[----:B0-----:R-:W-:Y:S02]  /*3570*/  IABS R8, R55 ;  /* 0x0000003700087213 */ /* 0x001fe40000000000 */
[----:B------:R-:W-:Y:S02]  /*3580*/  LEA.HI.X.SX32 R37, R54, UR37, 0x2, P5 ;  /* 0x0000002536257c11 */ /* 0x000fe4000a8f16ff */
[----:B------:R-:W-:Y:S01]  /*3590*/  IADD3 R40, P5, PT, R41, UR38, RZ ;  /* 0x0000002629287c10 */ /* 0x000fe2000ffbe0ff */
[----:B------:R-:W-:-:S03]  /*35a0*/  IMAD.HI.U32 R54, R8, UR5, RZ ;  /* 0x0000000508367c27 */ /* 0x000fc6000f8e00ff */
[----:B------:R-:W-:Y:S01]  /*35b0*/  LEA.HI.X.SX32 R41, R41, UR39, 0x1, P5 ;  /* 0x0000002729297c11 */ /* 0x000fe2000a8f0eff */
[----:B------:R-:W-:Y:S02]  /*35c0*/  IMAD.MOV R9, RZ, RZ, -R54 ;  /* 0x000000ffff097224 */ /* 0x000fe400078e0a36 */
[----:B------:R-:W3:Y:S01]  /*35d0*/  LDG.E R4, desc[UR16][R36.64] ;  /* 0x0000001024047981 */ /* 0x000ee2000c1e1900 */
[----:B------:R-:W-:-:S03]  /*35e0*/  IADD3 R28, P5, PT, R51, UR38, RZ ;  /* 0x00000026331c7c10 */ /* 0x000fc6000ffbe0ff */
[----:B------:R0:W3:Y:S01]  /*35f0*/  LDG.E.U8 R37, desc[UR10][R40.64] ;  /* 0x0000000a28257981 */ /* 0x0000e2000c1e1100 */
[----:B------:R-:W-:Y:S02]  /*3600*/  LEA.HI.X.SX32 R29, R51, UR39, 0x1, P5 ;  /* 0x00000027331d7c11 */ /* 0x000fe4000a8f0eff */
[----:B------:R-:W-:-:S03]  /*3610*/  IADD3 R30, P5, PT, R49, UR38, RZ ;  /* 0x00000026311e7c10 */ /* 0x000fc6000ffbe0ff */
[----:B------:R1:W3:Y:S01]  /*3620*/  LDG.E.U8 R36, desc[UR10][R28.64] ;  /* 0x0000000a1c247981 */ /* 0x0002e2000c1e1100 */
[----:B0-----:R-:W-:-:S05]  /*3630*/  IMAD R40, R9, UR8, R8 ;  /* 0x0000000809287c24 */ /* 0x001fca000f8e0208 */
[----:B------:R-:W-:Y:S02]  /*3640*/  ISETP.LT.U32.AND P6, PT, R40, UR8, PT ;  /* 0x0000000828007c0c */ /* 0x000fe4000bfc1070 */
[----:B------:R-:W-:Y:S02]  /*3650*/  LEA.HI.X.SX32 R31, R49, UR39, 0x1, P5 ;  /* 0x00000027311f7c11 */ /* 0x000fe4000a8f0eff */
[----:B------:R-:W-:-:S03]  /*3660*/  IADD3 R8, P5, PT, R52, UR38, RZ ;  /* 0x0000002634087c10 */ /* 0x000fc6000ffbe0ff */
[----:B------:R0:W3:Y:S01]  /*3670*/  LDG.E.U8 R51, desc[UR10][R30.64] ;  /* 0x0000000a1e337981 */ /* 0x0000e2000c1e1100 */
[----:B------:R-:W-:Y:S02]  /*3680*/  LEA.HI.X.SX32 R9, R52, UR39, 0x1, P5 ;  /* 0x0000002734097c11 */ /* 0x000fe4000a8f0eff */
[----:B-1----:R-:W-:-:S03]  /*3690*/  IADD3 R28, P5, PT, R50, UR38, RZ ;  /* 0x00000026321c7c10 */ /* 0x002fc6000ffbe0ff */
[----:B------:R-:W-:Y:S01]  /*36a0*/  @!P6 IADD3 R40, PT, PT, R40, -UR8, RZ ;  /* 0x800000082828ec10 */ /* 0x000fe2000fffe0ff */
[----:B------:R-:W-:Y:S01]  /*36b0*/  @!P6 VIADD R54, R54, 0x1 ;  /* 0x000000013636e836 */ /* 0x000fe20000000000 */
[----:B------:R-:W-:Y:S01]  /*36c0*/  LEA.HI.X.SX32 R29, R50, UR39, 0x1, P5 ;  /* 0x00000027321d7c11 */ /* 0x000fe2000a8f0eff */
[----:B------:R1:W3:Y:S01]  /*36d0*/  LDG.E.U8 R49, desc[UR10][R8.64] ;  /* 0x0000000a08317981 */ /* 0x0002e2000c1e1100 */
[----:B------:R-:W-:Y:S02]  /*36e0*/  ISETP.GE.U32.AND P5, PT, R40, UR8, PT ;  /* 0x0000000828007c0c */ /* 0x000fe4000bfa6070 */
[----:B0-----:R-:W-:Y:S01]  /*36f0*/  LOP3.LUT R30, R55, UR50, RZ, 0x3c, !PT ;  /* 0x00000032371e7c12 */ /* 0x001fe2000f8e3cff */
[----:B------:R0:W3:Y:S03]  /*3700*/  LDG.E.U8 R50, desc[UR10][R28.64] ;  /* 0x0000000a1c327981 */ /* 0x0000e6000c1e1100 */
[----:B------:R-:W-:-:S07]  /*3710*/  ISETP.GE.AND P6, PT, R30, RZ, PT ;  /* 0x000000ff1e00720c */ /* 0x000fce0003fc6270 */
[----:B------:R-:W-:-:S06]  /*3720*/  @P5 IADD3 R54, PT, PT, R54, 0x1, RZ ;  /* 0x0000000136365810 */ /* 0x000fcc0007ffe0ff */
[----:B------:R-:W-:Y:S01]  /*3730*/  @!P6 IMAD.MOV R54, RZ, RZ, -R54 ;  /* 0x000000ffff36e224 */ /* 0x000fe200078e0a36 */
[----:B-1----:R-:W-:-:S04]  /*3740*/  SEL R8, R56, RZ, P1 ;  /* 0x000000ff38087207 */ /* 0x002fc80000800000 */
[----:B------:R-:W-:Y:S01]  /*3750*/  SEL R54, R45, R54, !P0 ;  /* 0x000000362d367207 */ /* 0x000fe20004000000 */
[----:B------:R-:W-:-:S03]  /*3760*/  IMAD R31, R8, UR46, RZ ;  /* 0x0000002e081f7c24 */ /* 0x000fc6000f8e02ff */
[C---:B------:R-:W-:Y:S02]  /*3770*/  IADD3 R30, PT, PT, -R54.reuse, RZ, RZ ;  /* 0x000000ff361e7210 */ /* 0x040fe40007ffe1ff */
[----:B------:R-:W-:-:S05]  /*3780*/  SEL R54, R54, RZ, P2 ;  /* 0x000000ff36367207 */ /* 0x000fca0001000000 */
[----:B------:R-:W-:Y:S02]  /*3790*/  IMAD R31, R54, UR47, R31 ;  /* 0x0000002f361f7c24 */ /* 0x000fe4000f8e021f */
[----:B------:R-:W-:-:S05]  /*37a0*/  VIADD R54, R43, 0x240 ;  /* 0x000002402b367836 */ /* 0x000fca0000000000 */
[----:B0-----:R-:W-:-:S05]  /*37b0*/  IABS R29, R54 ;  /* 0x00000036001d7213 */ /* 0x001fca0000000000 */
[----:B------:R-:W-:-:S05]  /*37c0*/  IMAD.HI.U32 R28, R29, UR7, RZ ;  /* 0x000000071d1c7c27 */ /* 0x000fca000f8e00ff */
[----:B------:R-:W-:-:S05]  /*37d0*/  IADD3 R40, PT, PT, -R28, RZ, RZ ;  /* 0x000000ff1c287210 */ /* 0x000fca0007ffe1ff */
[----:B------:R-:W-:-:S05]  /*37e0*/  IMAD R29, R40, UR9, R29 ;  /* 0x00000009281d7c24 */ /* 0x000fca000f8e021d */
[----:B------:R-:W-:Y:S02]  /*37f0*/  ISETP.LT.U32.AND P6, PT, R29, UR9, PT ;  /* 0x000000091d007c0c */ /* 0x000fe4000bfc1070 */
[----:B------:R-:W-:-:S04]  /*3800*/  IADD3 R8, P5, PT, R48, UR38, RZ ;  /* 0x0000002630087c10 */ /* 0x000fc8000ffbe0ff */
[----:B------:R-:W-:Y:S02]  /*3810*/  LEA.HI.X.SX32 R9, R48, UR39, 0x1, P5 ;  /* 0x0000002730097c11 */ /* 0x000fe4000a8f0eff */
[----:B------:R-:W-:-:S03]  /*3820*/  IADD3 R52, P5, PT, R53, UR38, RZ ;  /* 0x0000002635347c10 */ /* 0x000fc6000ffbe0ff */
[----:B------:R0:W3:Y:S02]  /*3830*/  LDG.E.U8 R48, desc[UR10][R8.64] ;  /* 0x0000000a08307981 */ /* 0x0000e4000c1e1100 */
[----:B------:R-:W-:Y:S01]  /*3840*/  @!P6 VIADD R29, R29, -UR9 ;  /* 0x800000091d1dec36 */ /* 0x000fe20008000000 */
[----:B------:R-:W-:-:S04]  /*3850*/  LEA.HI.X.SX32 R53, R53, UR39, 0x1, P5 ;  /* 0x0000002735357c11 */ /* 0x000fc8000a8f0eff */
[----:B------:R-:W-:Y:S01]  /*3860*/  ISETP.GE.U32.AND P5, PT, R29, UR9, PT ;  /* 0x000000091d007c0c */ /* 0x000fe2000bfa6070 */
[----:B------:R1:W3:Y:S01]  /*3870*/  LDG.E.U8 R52, desc[UR10][R52.64] ;  /* 0x0000000a34347981 */ /* 0x0002e2000c1e1100 */
[----:B0-----:R-:W-:Y:S02]  /*3880*/  LOP3.LUT R8, R54, UR49, RZ, 0x3c, !PT ;  /* 0x0000003136087c12 */ /* 0x001fe4000f8e3cff */
[----:B------:R-:W-:Y:S02]  /*3890*/  @!P6 IADD3 R28, PT, PT, R28, 0x1, RZ ;  /* 0x000000011c1ce810 */ /* 0x000fe40007ffe0ff */
[----:B------:R-:W-:Y:S02]  /*38a0*/  ISETP.GE.AND P6, PT, R8, RZ, PT ;  /* 0x000000ff0800720c */ /* 0x000fe40003fc6270 */
[----:B------:R-:W0:Y:S05]  /*38b0*/  LDC.64 R8, c[0x0][0x3e8] ;  /* 0x0000fa00ff087b82 */ /* 0x000e2a0000000a00 */
[----:B------:R-:W-:-:S05]  /*38c0*/  @P5 VIADD R28, R28, 0x1 ;  /* 0x000000011c1c5836 */ /* 0x000fca0000000000 */
[----:B------:R-:W-:-:S05]  /*38d0*/  MOV R40, R28 ;  /* 0x0000001c00287202 */ /* 0x000fca0000000f00 */
[----:B------:R-:W-:Y:S01]  /*38e0*/  @!P6 IMAD.MOV R40, RZ, RZ, -R40 ;  /* 0x000000ffff28e224 */ /* 0x000fe200078e0a28 */
[----:B------:R-:W-:-:S04]  /*38f0*/  SHF.R.S64 R29, RZ, 0x1e, R54 ;  /* 0x0000001eff1d7819 */ /* 0x000fc80000001036 */
[----:B------:R-:W-:Y:S02]  /*3900*/  SEL R40, R39, R40, !P4 ;  /* 0x0000002827287207 */ /* 0x000fe40006000000 */
[----:B0-----:R-:W-:Y:S02]  /*3910*/  R2UR UR4, R9 ;  /* 0x00000000090472ca */ /* 0x001fe400000e0000 */
[----:B------:R-:W-:Y:S02]  /*3920*/  IADD3 R9, PT, PT, -R40, RZ, RZ ;  /* 0x000000ff28097210 */ /* 0x000fe40007ffe1ff */
[----:B------:R-:W-:-:S03]  /*3930*/  IADD3 R28, P5, PT, R29, UR36, RZ ;  /* 0x000000241d1c7c10 */ /* 0x000fc6000ffbe0ff */
[----:B------:R-:W-:Y:S01]  /*3940*/  IMAD R57, R9, UR49, R54 ;  /* 0x0000003109397c24 */ /* 0x000fe2000f8e0236 */
[----:B------:R-:W-:Y:S02]  /*3950*/  LEA.HI.X.SX32 R29, R54, UR37, 0x2, P5 ;  /* 0x00000025361d7c11 */ /* 0x000fe4000a8f16ff */
[----:B----4-:R-:W-:Y:S02]  /*3960*/  ISETP.NE.AND P5, PT, R38, RZ, PT ;  /* 0x000000ff2600720c */ /* 0x010fe40003fa5270 */
[----:B------:R-:W-:-:S05]  /*3970*/  IABS R38, R57 ;  /* 0x0000003900267213 */ /* 0x000fca0000000000 */
[----:B------:R-:W-:-:S04]  /*3980*/  IMAD.HI.U32 R9, R38, UR5, RZ ;  /* 0x0000000526097c27 */ /* 0x000fc8000f8e00ff */
[----:B-1----:R-:W-:-:S04]  /*3990*/  IMAD.MOV R53, RZ, RZ, -R9 ;  /* 0x000000ffff357224 */ /* 0x002fc800078e0a09 */
        /* <DEDUP_REMOVED lines=8> */
[----:B------:R-:W-:Y:S01]  /*3a20*/  ISETP.GE.AND P5, PT, R38, RZ, PT ;  /* 0x000000ff2600720c */ /* 0x000fe20003fa6270 */
[----:B------:R-:W-:Y:S01]  /*3a30*/  IMAD R30, R30, UR50, R55 ;  /* 0x000000321e1e7c24 */ /* 0x000fe2000f8e0237 */
[----:B------:R-:W-:-:S04]  /*3a40*/  SEL R38, R40, RZ, P1 ;  /* 0x000000ff28267207 */ /* 0x000fc80000800000 */
[----:B------:R-:W-:-:S07]  /*3a50*/  SEL R30, R30, RZ, P3 ;  /* 0x000000ff1e1e7207 */ /* 0x000fce0001800000 */
[----:B------:R-:W-:-:S05]  /*3a60*/  @!P5 IMAD.MOV R9, RZ, RZ, -R9 ;  /* 0x000000ffff09d224 */ /* 0x000fca00078e0a09 */
[----:B------:R-:W-:Y:S01]  /*3a70*/  SEL R9, R45, R9, !P0 ;  /* 0x000000092d097207 */ /* 0x000fe20004000000 */
[----:B------:R-:W-:Y:S02]  /*3a80*/  IMAD R31, R30, UR51, R31 ;  /* 0x000000331e1f7c24 */ /* 0x000fe4000f8e021f */
[----:B------:R-:W-:Y:S01]  /*3a90*/  IMAD R55, R38, UR46, RZ ;  /* 0x0000002e26377c24 */ /* 0x000fe2000f8e02ff */
[----:B------:R-:W-:Y:S02]  /*3aa0*/  SEL R40, R9, RZ, P2 ;  /* 0x000000ff09287207 */ /* 0x000fe40001000000 */
[----:B------:R-:W-:-:S03]  /*3ab0*/  IADD3 R30, P5, PT, R31, UR38, RZ ;  /* 0x000000261f1e7c10 */ /* 0x000fc6000ffbe0ff */
[----:B------:R-:W-:Y:S02]  /*3ac0*/  IMAD R40, R40, UR47, R55 ;  /* 0x0000002f28287c24 */ /* 0x000fe4000f8e0237 */
[----:B------:R-:W-:Y:S01]  /*3ad0*/  VIADD R55, R43, 0x260 ;  /* 0x000002602b377836 */ /* 0x000fe20000000000 */
[----:B------:R-:W-:-:S04]  /*3ae0*/  LEA.HI.X.SX32 R31, R31, UR39, 0x1, P5 ;  /* 0x000000271f1f7c11 */ /* 0x000fc8000a8f0eff */
[----:B------:R-:W-:Y:S01]  /*3af0*/  IABS R38, R55 ;  /* 0x0000003700267213 */ /* 0x000fe20000000000 */
[----:B------:R0:W4:Y:S04]  /*3b00*/  LDG.E.U8 R53, desc[UR10][R30.64] ;  /* 0x0000000a1e357981 */ /* 0x000128000c1e1100 */
[----:B0-----:R-:W-:-:S05]  /*3b10*/  IMAD.HI.U32 R30, R38, UR7, RZ ;  /* 0x00000007261e7c27 */ /* 0x001fca000f8e00ff */
[----:B------:R-:W-:-:S05]  /*3b20*/  IADD3 R31, PT, PT, -R30, RZ, RZ ;  /* 0x000000ff1e1f7210 */ /* 0x000fca0007ffe1ff */
[----:B------:R-:W-:-:S05]  /*3b30*/  IMAD R31, R31, UR9, R38 ;  /* 0x000000091f1f7c24 */ /* 0x000fca000f8e0226 */
[----:B------:R-:W-:-:S13]  /*3b40*/  ISETP.LT.U32.AND P5, PT, R31, UR9, PT ;  /* 0x000000091f007c0c */ /* 0x000fda000bfa1070 */
[----:B------:R-:W-:Y:S01]  /*3b50*/  @!P5 VIADD R31, R31, -UR9 ;  /* 0x800000091f1fdc36 */ /* 0x000fe20008000000 */
[----:B------:R-:W-:-:S04]  /*3b60*/  @!P5 IADD3 R30, PT, PT, R30, 0x1, RZ ;  /* 0x000000011e1ed810 */ /* 0x000fc80007ffe0ff */
[----:B------:R-:W-:Y:S02]  /*3b70*/  ISETP.GE.U32.AND P5, PT, R31, UR9, PT ;  /* 0x000000091f007c0c */ /* 0x000fe4000bfa6070 */
[----:B------:R-:W-:Y:S02]  /*3b80*/  LOP3.LUT R31, R55, UR49, RZ, 0x3c, !PT ;  /* 0x00000031371f7c12 */ /* 0x000fe4000f8e3cff */
[----:B------:R-:W-:-:S09]  /*3b90*/  IADD3 R54, PT, PT, -R9, RZ, RZ ;  /* 0x000000ff09367210 */ /* 0x000fd20007ffe1ff */
[----:B------:R-:W-:Y:S01]  /*3ba0*/  @P5 VIADD R30, R30, 0x1 ;  /* 0x000000011e1e5836 */ /* 0x000fe20000000000 */
[----:B------:R-:W-:Y:S01]  /*3bb0*/  ISETP.GE.AND P5, PT, R31, RZ, PT ;  /* 0x000000ff1f00720c */ /* 0x000fe20003fa6270 */
[----:B------:R-:W-:-:S05]  /*3bc0*/  IMAD R9, R54, UR50, R57 ;  /* 0x0000003236097c24 */ /* 0x000fca000f8e0239 */
[----:B------:R-:W-:-:S07]  /*3bd0*/  SEL R9, R9, RZ, P3 ;  /* 0x000000ff09097207 */ /* 0x000fce0001800000 */
[----:B------:R-:W-:Y:S01]  /*3be0*/  @!P5 IADD3 R30, PT, PT, -R30, RZ, RZ ;  /* 0x000000ff1e1ed210 */ /* 0x000fe20007ffe1ff */
[----:B------:R-:W-:-:S03]  /*3bf0*/  IMAD R9, R9, UR51, R40 ;  /* 0x0000003309097c24 */ /* 0x000fc6000f8e0228 */
        /* <DEDUP_REMOVED lines=9> */
[----:B------:R0:W4:Y:S02]  /*3c90*/  LDG.E R9, desc[UR10][R28.64] ;  /* 0x0000000a1c097981 */ /* 0x000124000c1e1900 */
[C---:B------:R-:W-:Y:S02]  /*3ca0*/  ISETP.LT.U32.AND P5, PT, R31.reuse, UR8, PT ;  /* 0x000000081f007c0c */ /* 0x040fe4000bfa1070 */
[----:B------:R-:W-:Y:S01]  /*3cb0*/  SEL R38, R40, RZ, P1 ;  /* 0x000000ff28267207 */ /* 0x000fe20000800000 */
[----:B------:R1:W4:Y:S10]  /*3cc0*/  LDG.E.U8 R56, desc[UR10][R56.64] ;  /* 0x0000000a38387981 */ /* 0x000334000c1e1100 */
        /* <DEDUP_REMOVED lines=11> */
[----:B------:R-:W-:Y:S02]  /*3d80*/  IADD3 R59, PT, PT, R43, 0x280, RZ ;  /* 0x000002802b3b7810 */ /* 0x000fe40007ffe0ff */
[----:B------:R-:W-:Y:S01]  /*3d90*/  LEA.HI.X.SX32 R29, R55, UR37, 0x2, P5 ;  /* 0x00000025371d7c11 */ /* 0x000fe2000a8f16ff */
[----:B------:R-:W-:Y:S01]  /*3da0*/  IMAD R31, R31, UR50, R54 ;  /* 0x000000321f1f7c24 */ /* 0x000fe2000f8e0236 */
[----:B------:R-:W-:Y:S01]  /*3db0*/  SEL R30, R30, RZ, P2 ;  /* 0x000000ff1e1e7207 */ /* 0x000fe20001000000 */
[----:B------:R-:W-:Y:S01]  /*3dc0*/  IMAD R55, R38, UR46, RZ ;  /* 0x0000002e26377c24 */ /* 0x000fe2000f8e02ff */
[----:B------:R-:W-:Y:S01]  /*3dd0*/  IABS R40, R59 ;  /* 0x0000003b00287213 */ /* 0x000fe20000000000 */
[----:B------:R0:W4:Y:S01]  /*3de0*/  LDG.E R28, desc[UR10][R28.64] ;  /* 0x0000000a1c1c7981 */ /* 0x000122000c1e1900 */
[----:B------:R-:W-:Y:S01]  /*3df0*/  SEL R31, R31, RZ, P3 ;  /* 0x000000ff1f1f7207 */ /* 0x000fe20001800000 */
[----:B------:R-:W-:-:S02]  /*3e00*/  IMAD R30, R30, UR47, R55 ;  /* 0x0000002f1e1e7c24 */ /* 0x000fc4000f8e0237 */
[----:B------:R-:W-:-:S04]  /*3e10*/  IMAD.HI.U32 R38, R40, UR7, RZ ;  /* 0x0000000728267c27 */ /* 0x000fc8000f8e00ff */
[----:B------:R-:W-:Y:S02]  /*3e20*/  IMAD R31, R31, UR51, R30 ;  /* 0x000000331f1f7c24 */ /* 0x000fe4000f8e021e */
[----:B-1----:R-:W-:-:S03]  /*3e30*/  IMAD.MOV R57, RZ, RZ, -R38 ;  /* 0x000000ffff397224 */ /* 0x002fc600078e0a26 */
[----:B------:R-:W-:Y:S01]  /*3e40*/  IADD3 R30, P5, PT, R31, UR38, RZ ;  /* 0x000000261f1e7c10 */ /* 0x000fe2000ffbe0ff */
[----:B------:R-:W-:-:S03]  /*3e50*/  IMAD R40, R57, UR9, R40 ;  /* 0x0000000939287c24 */ /* 0x000fc6000f8e0228 */
[----:B------:R-:W-:Y:S02]  /*3e60*/  LEA.HI.X.SX32 R31, R31, UR39, 0x1, P5 ;  /* 0x000000271f1f7c11 */ /* 0x000fe4000a8f0eff */
[C---:B------:R-:W-:Y:S02]  /*3e70*/  ISETP.LT.U32.AND P5, PT, R40.reuse, UR9, PT ;  /* 0x0000000928007c0c */ /* 0x040fe4000bfa1070 */
[----:B0-----:R-:W-:Y:S01]  /*3e80*/  LOP3.LUT R29, R59, UR49, RZ, 0x3c, !PT ;  /* 0x000000313b1d7c12 */ /* 0x001fe2000f8e3cff */
[----:B------:R0:W4:Y:S10]  /*3e90*/  LDG.E.U8 R55, desc[UR10][R30.64] ;  /* 0x0000000a1e377981 */ /* 0x000134000c1e1100 */
[----:B------:R-:W-:Y:S01]  /*3ea0*/  @!P5 IADD3 R40, PT, PT, R40, -UR9, RZ ;  /* 0x800000092828dc10 */ /* 0x000fe2000fffe0ff */
[----:B------:R-:W-:-:S03]  /*3eb0*/  @!P5 VIADD R38, R38, 0x1 ;  /* 0x000000012626d836 */ /* 0x000fc60000000000 */
[----:B------:R-:W-:-:S13]  /*3ec0*/  ISETP.GE.U32.AND P5, PT, R40, UR9, PT ;  /* 0x0000000928007c0c */ /* 0x000fda000bfa6070 */
[----:B------:R-:W-:Y:S02]  /*3ed0*/  @P5 IADD3 R38, PT, PT, R38, 0x1, RZ ;  /* 0x0000000126265810 */ /* 0x000fe40007ffe0ff */
[----:B------:R-:W-:Y:S02]  /*3ee0*/  ISETP.GE.AND P5, PT, R29, RZ, PT ;  /* 0x000000ff1d00720c */ /* 0x000fe40003fa6270 */
[----:B0-----:R-:W-:-:S11]  /*3ef0*/  SHF.R.S64 R30, RZ, 0x1e, R59 ;  /* 0x0000001eff1e7819 */ /* 0x001fd6000000103b */
        /* <DEDUP_REMOVED lines=27> */
[----:B------:R-:W-:Y:S01]  /*40b0*/  VIADD R57, R43, 0x2a0 ;  /* 0x000002a02b397836 */ /* 0x000fe20000000000 */
[----:B--2---:R-:W-:-:S03]  /*40c0*/  ISETP.NE.AND P6, PT, R27, RZ, PT ;  /* 0x000000ff1b00720c */ /* 0x004fc60003fc5270 */
[----:B------:R-:W-:Y:S01]  /*40d0*/  IMAD R31, R30, UR51, R31 ;  /* 0x000000331e1f7c24 */ /* 0x000fe2000f8e021f */
[----:B------:R-:W-:Y:S02]  /*40e0*/  P2R R27, PR, RZ, 0x40 ;  /* 0x00000040ff1b7803 */ /* 0x000fe40000000000 */
[----:B-----5:R-:W-:Y:S02]  /*40f0*/  ISETP.NE.AND P6, PT, R33, RZ, PT ;  /* 0x000000ff2100720c */ /* 0x020fe40003fc5270 */
[C---:B------:R-:W-:Y:S02]  /*4100*/  IADD3 R30, P5, PT, R31.reuse, UR38, RZ ;  /* 0x000000261f1e7c10 */ /* 0x040fe4000ffbe0ff */
[----:B------:R-:W-:Y:S02]  /*4110*/  IABS R33, R57 ;  /* 0x0000003900217213 */ /* 0x000fe40000000000 */
[----:B------:R-:W-:Y:S02]  /*4120*/  LEA.HI.X.SX32 R31, R31, UR39, 0x1, P5 ;  /* 0x000000271f1f7c11 */ /* 0x000fe4000a8f0eff */
[----:B---3--:R-:W-:Y:S01]  /*4130*/  ISETP.NE.AND P5, PT, R32, RZ, PT ;  /* 0x000000ff2000720c */ /* 0x008fe20003fa5270 */
[----:B------:R-:W-:-:S02]  /*4140*/  IMAD.HI.U32 R32, R33, UR7, RZ ;  /* 0x0000000721207c27 */ /* 0x000fc4000f8e00ff */
[----:B------:R0:W2:Y:S03]  /*4150*/  LDG.E.U8 R38, desc[UR10][R30.64] ;  /* 0x0000000a1e267981 */ /* 0x0000a6000c1e1100 */
        /* <DEDUP_REMOVED lines=41> */
[----:B------:R-:W-:Y:S02]  /*43f0*/  ISETP.NE.AND P6, PT, R42, RZ, PT ;  /* 0x000000ff2a00720c */ /* 0x000fe40003fc5270 */
[C---:B------:R-:W-:Y:S02]  /*4400*/  IADD3 R32, P5, PT, R31.reuse, UR38, RZ ;  /* 0x000000261f207c10 */ /* 0x040fe4000ffbe0ff */
[----:B------:R-:W-:Y:S02]  /*4410*/  IABS R42, R59 ;  /* 0x0000003b002a7213 */ /* 0x000fe40000000000 */
[----:B------:R-:W-:-:S03]  /*4420*/  LEA.HI.X.SX32 R33, R31, UR39, 0x1, P5 ;  /* 0x000000271f217c11 */ /* 0x000fc6000a8f0eff */
[----:B------:R-:W-:Y:S01]  /*4430*/  IMAD.HI.U32 R31, R42, UR7, RZ ;  /* 0x000000072a1f7c27 */ /* 0x000fe2000f8e00ff */
[----:B------:R-:W-:Y:S01]  /*4440*/  ISETP.NE.AND P5, PT, R44, RZ, PT ;  /* 0x000000ff2c00720c */ /* 0x000fe20003fa5270 */
[----:B------:R0:W5:Y:S02]  /*4450*/  LDG.E.U8 R40, desc[UR10][R32.64] ;  /* 0x0000000a20287981 */ /* 0x000164000c1e1100 */
        /* <DEDUP_REMOVED lines=48> */
[----:B------:R0:W3:Y:S02]  /*4760*/  LDG.E.U8 R42, desc[UR10][R32.64] ;  /* 0x0000000a202a7981 */ /* 0x0000e4000c1e1100 */
        /* <DEDUP_REMOVED lines=27> */
[----:B------:R-:W-:-:S11]  /*4920*/  LOP3.LUT R33, R58, UR50, RZ, 0x3c, !PT ;  /* 0x000000323a217c12 */ /* 0x000fd6000f8e3cff */
[----:B------:R-:W-:Y:S01]  /*4930*/  @P5 VIADD R32, R32, 0x1 ;  /* 0x0000000120205836 */ /* 0x000fe20000000000 */
[----:B------:R-:W-:Y:S02]  /*4940*/  ISETP.GE.AND P5, PT, R33, RZ, PT ;  /* 0x000000ff2100720c */ /* 0x000fe40003fa6270 */
[----:B0-----:R-:W-:-:S11]  /*4950*/  SEL R35, R54, RZ, P1 ;  /* 0x000000ff36237207 */ /* 0x001fd60000800000 */
        /* <DEDUP_REMOVED lines=10> */
[----:B------:R-:W-:-:S04]  /*4a00*/  IADD3 R32, P5, PT, R33, UR38, RZ ;  /* 0x0000002621207c10 */ /* 0x000fc8000ffbe0ff */
[----:B------:R-:W-:Y:S02]  /*4a10*/  LEA.HI.X.SX32 R33, R33, UR39, 0x1, P5 ;  /* 0x0000002721217c11 */ /* 0x000fe4000a8f0eff */
[----:B------:R-:W-:Y:S02]  /*4a20*/  ISETP.NE.AND P5, PT, R46, RZ, PT ;  /* 0x000000ff2e00720c */ /* 0x000fe40003fa5270 */
[----:B------:R-:W-:Y:S01]  /*4a30*/  IABS R46, R54 ;  /* 0x00000036002e7213 */ /* 0x000fe20000000000 */
[----:B------:R0:W3:Y:S01]  /*4a40*/  LDG.E.U8 R44, desc[UR10][R32.64] ;  /* 0x0000000a202c7981 */ /* 0x0000e2000c1e1100 */
[----:B------:R-:W-:-:S03]  /*4a50*/  P2R R65, PR, RZ, 0x40 ;  /* 0x00000040ff417803 */ /* 0x000fc60000000000 */
[----:B------:R-:W-:Y:S01]  /*4a60*/  IMAD.HI.U32 R35, R46, UR7, RZ ;  /* 0x000000072e237c27 */ /* 0x000fe2000f8e00ff */
[----:B------:R-:W-:-:S03]  /*4a70*/  ISETP.NE.AND P6, PT, R47, RZ, PT ;  /* 0x000000ff2f00720c */ /* 0x000fc60003fc5270 */
        /* <DEDUP_REMOVED lines=44> */
[----:B------:R0:W3:Y:S01]  /*4d40*/  LDG.E.U8 R32, desc[UR10][R32.64] ;  /* 0x0000000a20207981 */ /* 0x0000e2000c1e1100 */
[----:B------:R-:W-:-:S03]  /*4d50*/  P2R R63, PR, RZ, 0x40 ;  /* 0x00000040ff3f7803 */ /* 0x000fc60000000000 */
[----:B------:R-:W-:Y:S01]  /*4d60*/  IMAD.HI.U32 R35, R36, UR7, RZ ;  /* 0x0000000724237c27 */ /* 0x000fe2000f8e00ff */
[----:B------:R-:W-:-:S04]  /*4d70*/  ISETP.NE.AND P6, PT, R37, RZ, PT ;  /* 0x000000ff2500720c */ /* 0x000fc80003fc5270 */
        /* <DEDUP_REMOVED lines=44> */
[----:B------:R0:W3:Y:S04]  /*5040*/  LDG.E.U8 R33, desc[UR10][R36.64] ;  /* 0x0000000a24217981 */ /* 0x0000e8000c1e1100 */
        /* <DEDUP_REMOVED lines=14> */
[----:B------:R-:W-:Y:S01]  /*5130*/  IMAD.MOV R49, RZ, RZ, -R57 ;  /* 0x000000ffff317224 */ /* 0x000fe200078e0a39 */
[----:B------:R-:W-:-:S03]  /*5140*/  P2R R61, PR, RZ, 0x40 ;  /* 0x00000040ff3d7803 */ /* 0x000fc60000000000 */
[----:B------:R-:W-:Y:S01]  /*5150*/  IMAD R71, R49, UR49, R70 ;  /* 0x0000003131477c24 */ /* 0x000fe2000f8e0246 */
[----:B------:R-:W-:-:S04]  /*5160*/  ISETP.NE.AND P6, PT, R51, RZ, PT ;  /* 0x000000ff3300720c */ /* 0x000fc80003fc5270 */
        /* <DEDUP_REMOVED lines=22> */
[----:B------:R-:W-:Y:S01]  /*52d0*/  IADD3 R51, PT, PT, R43, 0x360, RZ ;  /* 0x000003602b337810 */ /* 0x000fe20007ffe0ff */
[----:B------:R-:W-:-:S03]  /*52e0*/  IMAD R49, R49, UR47, R54 ;  /* 0x0000002f31317c24 */ /* 0x000fc6000f8e0236 */
[----:B------:R-:W-:Y:S02]  /*52f0*/  SEL R36, R36, RZ, P3 ;  /* 0x000000ff24247207 */ /* 0x000fe40001800000 */
[----:B------:R-:W-:Y:S02]  /*5300*/  IABS R54, R51 ;  /* 0x0000003300367213 */ /* 0x000fe40000000000 */
[----:B------:R-:W-:Y:S01]  /*5310*/  P2R R59, PR, RZ, 0x40 ;  /* 0x00000040ff3b7803 */ /* 0x000fe20000000000 */
[----:B------:R-:W-:Y:S01]  /*5320*/  IMAD R49, R36, UR51, R49 ;  /* 0x0000003324317c24 */ /* 0x000fe2000f8e0231 */
[----:B------:R-:W-:Y:S01]  /*5330*/  ISETP.NE.AND P6, PT, R50, RZ, PT ;  /* 0x000000ff3200720c */ /* 0x000fe20003fc5270 */
[----:B------:R-:W-:-:S03]  /*5340*/  IMAD.HI.U32 R50, R54, UR7, RZ ;  /* 0x0000000736327c27 */ /* 0x000fc6000f8e00ff */
[----:B------:R-:W-:Y:S01]  /*5350*/  IADD3 R36, P5, PT, R49, UR38, RZ ;  /* 0x0000002631247c10 */ /* 0x000fe2000ffbe0ff */
[----:B------:R-:W-:-:S03]  /*5360*/  IMAD.MOV R71, RZ, RZ, -R50 ;  /* 0x000000ffff477224 */ /* 0x000fc600078e0a32 */
[----:B------:R-:W-:Y:S01]  /*5370*/  LEA.HI.X.SX32 R37, R49, UR39, 0x1, P5 ;  /* 0x0000002731257c11 */ /* 0x000fe2000a8f0eff */
[----:B------:R-:W-:Y:S01]  /*5380*/  IMAD R54, R71, UR9, R54 ;  /* 0x0000000947367c24 */ /* 0x000fe2000f8e0236 */
[----:B------:R-:W-:-:S03]  /*5390*/  ISETP.NE.AND P5, PT, R48, RZ, PT ;  /* 0x000000ff3000720c */ /* 0x000fc60003fa5270 */
[----:B------:R0:W3:Y:S01]  /*53a0*/  LDG.E.U8 R49, desc[UR10][R36.64] ;  /* 0x0000000a24317981 */ /* 0x0000e2000c1e1100 */
[----:B------:R-:W-:Y:S02]  /*53b0*/  P2R R48, PR, RZ, 0x20 ;  /* 0x00000020ff307803 */ /* 0x000fe40000000000 */
        /* <DEDUP_REMOVED lines=11> */
[----:B------:R-:W-:-:S03]  /*5470*/  SHF.R.S64 R36, RZ, 0x1e, R51 ;  /* 0x0000001eff247819 */ /* 0x000fc60000001033 */
[----:B------:R-:W-:Y:S01]  /*5480*/  IMAD R73, R70, UR49, R51 ;  /* 0x0000003146497c24 */ /* 0x000fe2000f8e0233 */
[----:B------:R-:W-:-:S04]  /*5490*/  IADD3 R36, P5, PT, R36, UR36, RZ ;  /* 0x0000002424247c10 */ /* 0x000fc8000ffbe0ff */
[----:B------:R-:W-:Y:S02]  /*54a0*/  IABS R70, R73 ;  /* 0x0000004900467213 */ /* 0x000fe40000000000 */
[----:B------:R-:W-:-:S03]  /*54b0*/  LEA.HI.X.SX32 R37, R51, UR37, 0x2, P5 ;  /* 0x0000002533257c11 */ /* 0x000fc6000a8f16ff */
[----:B------:R-:W-:Y:S02]  /*54c0*/  IMAD.HI.U32 R51, R70, UR5, RZ ;  /* 0x0000000546337c27 */ /* 0x000fe4000f8e00ff */
[----:B------:R0:W3:Y:S03]  /*54d0*/  LDG.E R50, desc[UR10][R36.64] ;  /* 0x0000000a24327981 */ /* 0x0000e6000c1e1900 */
        /* <DEDUP_REMOVED lines=19> */
[----:B------:R-:W-:-:S03]  /*5610*/  IABS R71, R70 ;  /* 0x0000004600477213 */ /* 0x000fc60000000000 */
[----:B------:R-:W-:Y:S02]  /*5620*/  IMAD R51, R36, UR51, R51 ;  /* 0x0000003324337c24 */ /* 0x000fe4000f8e0233 */
[----:B------:R-:W-:-:S03]  /*5630*/  IMAD.HI.U32 R54, R71, UR7, RZ ;  /* 0x0000000747367c27 */ /* 0x000fc6000f8e00ff */
[----:B------:R-:W-:Y:S01]  /*5640*/  IADD3 R36, P5, PT, R51, UR38, RZ ;  /* 0x0000002633247c10 */ /* 0x000fe2000ffbe0ff */
[----:B------:R-:W-:-:S03]  /*5650*/  IMAD.MOV R72, RZ, RZ, -R54 ;  /* 0x000000ffff487224 */ /* 0x000fc600078e0a36 */
[----:B------:R-:W-:Y:S01]  /*5660*/  LEA.HI.X.SX32 R37, R51, UR39, 0x1, P5 ;  /* 0x0000002733257c11 */ /* 0x000fe2000a8f0eff */
[----:B------:R-:W-:Y:S01]  /*5670*/  IMAD R71, R72, UR9, R71 ;  /* 0x0000000948477c24 */ /* 0x000fe2000f8e0247 */
[----:B----4-:R-:W-:-:S03]  /*5680*/  ISETP.NE.AND P5, PT, R53, RZ, PT ;  /* 0x000000ff3500720c */ /* 0x010fc60003fa5270 */
[----:B------:R0:W4:Y:S01]  /*5690*/  LDG.E.U8 R51, desc[UR10][R36.64] ;  /* 0x0000000a24337981 */ /* 0x000122000c1e1100 */
        /* <DEDUP_REMOVED lines=29> */
[----:B------:R-:W-:-:S04]  /*5870*/  ISETP.NE.AND P6, PT, R52, RZ, PT ;  /* 0x000000ff3400720c */ /* 0x000fc80003fc5270 */
[----:B------:R-:W-:-:S05]  /*5880*/  P2R R52, PR, RZ, 0x40 ;  /* 0x00000040ff347803 */ /* 0x000fca0000000000 */
[----:B------:R-:W-:Y:S02]  /*5890*/  @!P5 IADD3 R72, PT, PT, -R72, RZ, RZ ;  /* 0x000000ff4848d210 */ /* 0x000fe40007ffe1ff */
[----:B------:R-:W-:Y:S02]  /*58a0*/  ISETP.NE.AND P5, PT, R55, RZ, PT ;  /* 0x000000ff3700720c */ /* 0x000fe40003fa5270 */
        /* <DEDUP_REMOVED lines=21> */
[----:B------:R-:W-:Y:S02]  /*5a00*/  SEL R72, R45, R72, !P0 ;  /* 0x000000482d487207 */ /* 0x000fe40004000000 */
[----:B------:R-:W-:Y:S02]  /*5a10*/  P2R R66, PR, RZ, 0x20 ;  /* 0x00000020ff427803 */ /* 0x000fe40000000000 */
[----:B------:R-:W-:Y:S01]  /*5a20*/  ISETP.NE.AND P5, PT, R67, RZ, PT ;  /* 0x000000ff4300720c */ /* 0x000fe20003fa5270 */
[----:B------:R-:W-:-:S03]  /*5a30*/  IMAD.MOV R37, RZ, RZ, -R72 ;  /* 0x000000ffff257224 */ /* 0x000fc600078e0a48 */
[----:B------:R-:W-:Y:S01]  /*5a40*/  P2R R67, PR, RZ, 0x20 ;  /* 0x00000020ff437803 */ /* 0x000fe20000000000 */
[----:B------:R-:W-:Y:S01]  /*5a50*/  IMAD R70, R37, UR50, R70 ;  /* 0x0000003225467c24 */ /* 0x000fe2000f8e0246 */
[----:B------:R-:W-:Y:S02]  /*5a60*/  ISETP.NE.AND P5, PT, R68, RZ, PT ;  /* 0x000000ff4400720c */ /* 0x000fe40003fa5270 */
[----:B------:R-:W-:Y:S02]  /*5a70*/  IADD3 R37, PT, PT, R43, 0x3a0, RZ ;  /* 0x000003a02b257810 */ /* 0x000fe40007ffe0ff */
[----:B------:R-:W-:Y:S02]  /*5a80*/  P2R R68, PR, RZ, 0x20 ;  /* 0x00000020ff447803 */ /* 0x000fe40000000000 */
[----:B------:R-:W-:Y:S02]  /*5a90*/  SEL R71, R71, RZ, P1 ;  /* 0x000000ff47477207 */ /* 0x000fe40000800000 */
[----:B------:R-:W-:-:S02]  /*5aa0*/  ISETP.NE.AND P5, PT, R69, RZ, PT ;  /* 0x000000ff4500720c */ /* 0x000fc40003fa5270 */
[----:B------:R-:W-:Y:S01]  /*5ab0*/  IABS R69, R37 ;  /* 0x0000002500457213 */ /* 0x000fe20000000000 */
[----:B------:R-:W-:Y:S01]  /*5ac0*/  IMAD R71, R71, UR46, RZ ;  /* 0x0000002e47477c24 */ /* 0x000fe2000f8e02ff */
[----:B------:R-:W-:-:S03]  /*5ad0*/  SEL R72, R72, RZ, P2 ;  /* 0x000000ff48487207 */ /* 0x000fc60001000000 */
[----:B------:R-:W-:-:S04]  /*5ae0*/  IMAD.HI.U32 R36, R69, UR7, RZ ;  /* 0x0000000745247c27 */ /* 0x000fc8000f8e00ff */
[----:B------:R-:W-:Y:S02]  /*5af0*/  IMAD R71, R72, UR47, R71 ;  /* 0x0000002f48477c24 */ /* 0x000fe4000f8e0247 */
        /* <DEDUP_REMOVED lines=30> */
[----:B------:R-:W-:Y:S01]  /*5ce0*/  IADD3 R73, PT, PT, -R71, RZ, RZ ;  /* 0x000000ff47497210 */ /* 0x000fe20007ffe1ff */
[----:B------:R-:W-:Y:S01]  /*5cf0*/  IMAD R72, R69, UR46, RZ ;  /* 0x0000002e45487c24 */ /* 0x000fe2000f8e02ff */
[----:B------:R-:W-:Y:S01]  /*5d00*/  SEL R71, R71, RZ, P2 ;  /* 0x000000ff47477207 */ /* 0x000fe20001000000 */
[----:B------:R-:W-:Y:S02]  /*5d10*/  VIADD R43, R43, 0x3c0 ;  /* 0x000003c02b2b7836 */ /* 0x000fe40000000000 */
[----:B------:R-:W-:Y:S02]  /*5d20*/  IMAD R36, R73, UR50, R36 ;  /* 0x0000003249247c24 */ /* 0x000fe4000f8e0224 */
[----:B------:R-:W-:Y:S01]  /*5d30*/  IMAD R69, R71, UR47, R72 ;  /* 0x0000002f47457c24 */ /* 0x000fe2000f8e0248 */
[----:B------:R-:W-:Y:S02]  /*5d40*/  IABS R71, R43 ;  /* 0x0000002b00477213 */ /* 0x000fe40000000000 */
[----:B------:R-:W-:-:S05]  /*5d50*/  SEL R36, R36, RZ, P3 ;  /* 0x000000ff24247207 */ /* 0x000fca0001800000 */
        /* <DEDUP_REMOVED lines=30> */
[----:B------:R-:W-:-:S03]  /*5f40*/  SHF.R.S64 R36, RZ, 0x1e, R37 ;  /* 0x0000001eff247819 */ /* 0x000fc60000001025 */
[----:B------:R-:W-:Y:S01]  /*5f50*/  IMAD.MOV R72, RZ, RZ, -R45 ;  /* 0x000000ffff487224 */ /* 0x000fe200078e0a2d */
[----:B------:R-:W-:Y:S02]  /*5f60*/  IADD3 R36, P0, PT, R36, UR36, RZ ;  /* 0x0000002424247c10 */ /* 0x000fe4000ff1e0ff */
[----:B------:R-:W-:Y:S01]  /*5f70*/  SEL R45, R45, RZ, P2 ;  /* 0x000000ff2d2d7207 */ /* 0x000fe20001000000 */
[----:B------:R-:W-:Y:S01]  /*5f80*/  IMAD R39, R72, UR50, R39 ;  /* 0x0000003248277c24 */ /* 0x000fe2000f8e0227 */
[----:B------:R-:W-:Y:S01]  /*5f90*/  LEA.HI.X.SX32 R37, R37, UR37, 0x2, P0 ;  /* 0x0000002525257c11 */ /* 0x000fe200080f16ff */
[----:B------:R-:W-:Y:S01]  /*5fa0*/  IMAD R72, R41, UR46, RZ ;  /* 0x0000002e29487c24 */ /* 0x000fe2000f8e02ff */
[----:B--2---:R-:W-:Y:S02]  /*5fb0*/  ISETP.NE.AND P0, PT, R38, RZ, PT ;  /* 0x000000ff2600720c */ /* 0x004fe40003f05270 */
[----:B------:R-:W-:Y:S01]  /*5fc0*/  SHF.R.S64 R38, RZ, 0x1e, R43 ;  /* 0x0000001eff267819 */ /* 0x000fe2000000102b */
[----:B------:R-:W-:Y:S01]  /*5fd0*/  IMAD R72, R45, UR47, R72 ;  /* 0x0000002f2d487c24 */ /* 0x000fe2000f8e0248 */
[----:B------:R-:W-:-:S02]  /*5fe0*/  SEL R39, R39, RZ, P3 ;  /* 0x000000ff27277207 */ /* 0x000fc40001800000 */
[----:B------:R-:W-:-:S03]  /*5ff0*/  IADD3 R38, P1, PT, R38, UR36, RZ ;  /* 0x0000002426267c10 */ /* 0x000fc6000ff3e0ff */
[----:B------:R-:W-:Y:S01]  /*6000*/  IMAD R72, R39, UR51, R72 ;  /* 0x0000003327487c24 */ /* 0x000fe2000f8e0248 */
[----:B------:R-:W-:Y:S02]  /*6010*/  LEA.HI.X.SX32 R39, R43, UR37, 0x2, P1 ;  /* 0x000000252b277c11 */ /* 0x000fe400088f16ff */
[----:B-----5:R-:W-:Y:S02]  /*6020*/  ISETP.NE.AND P1, PT, R40, RZ, PT ;  /* 0x000000ff2800720c */ /* 0x020fe40003f25270 */
[----:B------:R-:W-:-:S04]  /*6030*/  IADD3 R40, P2, PT, R70, UR38, RZ ;  /* 0x0000002646287c10 */ /* 0x000fc8000ff5e0ff */
[----:B------:R-:W-:Y:S02]  /*6040*/  LEA.HI.X.SX32 R41, R70, UR39, 0x1, P2 ;  /* 0x0000002746297c11 */ /* 0x000fe400090f0eff */
[----:B---3--:R-:W-:Y:S02]  /*6050*/  ISETP.NE.AND P2, PT, R42, RZ, PT ;  /* 0x000000ff2a00720c */ /* 0x008fe40003f45270 */
[----:B------:R-:W-:Y:S02]  /*6060*/  IADD3 R42, P3, PT, R69, UR38, RZ ;  /* 0x00000026452a7c10 */ /* 0x000fe4000ff7e0ff */
[----:B------:R-:W-:Y:S02]  /*6070*/  R2UR UR6, R6 ;  /* 0x00000000060672ca */ /* 0x000fe400000e0000 */
[----:B------:R-:W-:Y:S02]  /*6080*/  R2UR UR7, R7 ;  /* 0x00000000070772ca */ /* 0x000fe400000e0000 */
[----:B------:R-:W-:-:S02]  /*6090*/  LEA.HI.X.SX32 R43, R69, UR39, 0x1, P3 ;  /* 0x00000027452b7c11 */ /* 0x000fc400098f0eff */
[----:B------:R-:W-:Y:S02]  /*60a0*/  ISETP.NE.AND P3, PT, R44, RZ, PT ;  /* 0x000000ff2c00720c */ /* 0x000fe40003f65270 */
[----:B------:R-:W-:-:S04]  /*60b0*/  IADD3 R44, P4, PT, R72, UR38, RZ ;  /* 0x00000026482c7c10 */ /* 0x000fc8000ff9e0ff */
[----:B------:R-:W-:-:S03]  /*60c0*/  LEA.HI.X.SX32 R45, R72, UR39, 0x1, P4 ;  /* 0x00000027482d7c11 */ /* 0x000fc6000a0f0eff */
[----:B------:R-:W2:Y:S04]  /*60d0*/  LDG.E.U8 R41, desc[UR6][R40.64] ;  /* 0x0000000628297981 */ /* 0x000ea8000c1e1100 */
[----:B------:R-:W3:Y:S04]  /*60e0*/  LDG.E.U8 R45, desc[UR6][R44.64] ;  /* 0x000000062c2d7981 */ /* 0x000ee8000c1e1100 */
[----:B------:R0:W5:Y:S04]  /*60f0*/  LDG.E R37, desc[UR6][R36.64] ;  /* 0x0000000624257981 */ /* 0x000168000c1e1900 */
[----:B------:R-:W5:Y:S04]  /*6100*/  LDG.E.U8 R42, desc[UR6][R42.64] ;  /* 0x000000062a2a7981 */ /* 0x000f68000c1e1100 */
[----:B------:R1:W5:Y:S01]  /*6110*/  LDG.E R39, desc[UR6][R38.64] ;  /* 0x0000000626277981 */ /* 0x000362000c1e1900 */
[----:B------:R-:W-:Y:S01]  /*6120*/  ISETP.NE.AND P4, PT, R27, RZ, PT ;  /* 0x000000ff1b00720c */ /* 0x000fe20003f85270 */
[----:B------:R-:W-:-:S05]  /*6130*/  FMUL R27, R26, UR4 ;  /* 0x000000041a1b7c20 */ /* 0x000fca0008400000 */
[----:B------:R-:W-:Y:S01]  /*6140*/  FSEL R26, R27, R8, P4 ;  /* 0x000000081b1a7208 */ /* 0x000fe20002000000 */
        /* <DEDUP_REMOVED lines=24> */
[-C--:B------:R-:W-:Y:S01]  /*62d0*/  FSEL R48, R17, R8.reuse, P5 ;  /* 0x0000000811307208 */ /* 0x080fe20002800000 */
[----:B------:R-:W-:Y:S01]  /*62e0*/  FMUL R17, R16, UR4 ;  /* 0x0000000410117c20 */ /* 0x000fe20008400000 */
[----:B------:R-:W-:Y:S02]  /*62f0*/  ISETP.NE.AND P5, PT, R61, RZ, PT ;  /* 0x000000ff3d00720c */ /* 0x000fe40003fa5270 */
[----:B------:R-:W-:Y:S01]  /*6300*/  FSEL R25, R25, R8, P6 ;  /* 0x0000000819197208 */ /* 0x000fe20003000000 */
[----:B------:R-:W-:Y:S01]  /*6310*/  FMUL R15, R15, UR4 ;  /* 0x000000040f0f7c20 */ /* 0x000fe20008400000 */
[----:B------:R-:W-:-:S02]  /*6320*/  ISETP.NE.AND P6, PT, R52, RZ, PT ;  /* 0x000000ff3400720c */ /* 0x000fc40003fc5270 */
[----:B------:R-:W-:Y:S02]  /*6330*/  FSEL R52, R17, R8, P5 ;  /* 0x0000000811347208 */ /* 0x000fe40002800000 */
        /* <DEDUP_REMOVED lines=8> */
[----:B------:R-:W-:Y:S01]  /*63c0*/  FSEL R58, R13, R8, P5 ;  /* 0x000000080d3a7208 */ /* 0x000fe20002800000 */
[----:B------:R-:W-:Y:S01]  /*63d0*/  FMUL R13, R12, UR4 ;  /* 0x000000040c0d7c20 */ /* 0x000fe20008400000 */
[----:B------:R-:W-:-:S04]  /*63e0*/  ISETP.NE.AND P5, PT, R57, RZ, PT ;  /* 0x000000ff3900720c */ /* 0x000fc80003fa5270 */
[-C--:B------:R-:W-:Y:S02]  /*63f0*/  FSEL R62, R13, R8.reuse, P5 ;  /* 0x000000080d3e7208 */ /* 0x080fe40002800000 */
[----:B------:R-:W-:Y:S02]  /*6400*/  ISETP.NE.AND P5, PT, R56, RZ, PT ;  /* 0x000000ff3800720c */ /* 0x000fe40003fa5270 */
[----:B------:R-:W-:Y:S01]  /*6410*/  FSEL R56, R11, R8, P4 ;  /* 0x000000080b387208 */ /* 0x000fe20002000000 */
[----:B------:R-:W-:Y:S01]  /*6420*/  FMUL R11, R10, UR4 ;  /* 0x000000040a0b7c20 */ /* 0x000fe20008400000 */
[----:B------:R-:W-:-:S04]  /*6430*/  FMNMX R10, R26, -INF , !PT ;  /* 0xff8000001a0a7809 */ /* 0x000fc80007800000 */
        /* <DEDUP_REMOVED lines=52> */
[----:B------:R-:W-:Y:S01]  /*6780*/  FMNMX R13, R13, R66, !PT ;  /* 0x000000420d0d7209 */ /* 0x000fe20007800000 */
[----:B------:R-:W-:Y:S01]  /*6790*/  FMUL R11, R54, UR4 ;  /* 0x00000004360b7c20 */ /* 0x000fe20008400000 */
[----:B------:R-:W-:Y:S02]  /*67a0*/  FSEL R54, R9, R8, P0 ;  /* 0x0000000809367208 */ /* 0x000fe40000000000 */
[----:B------:R-:W-:-:S04]  /*67b0*/  FMNMX R13, R13, R50, !PT ;  /* 0x000000320d0d7209 */ /* 0x000fc80007800000 */
[----:B------:R-:W-:Y:S02]  /*67c0*/  FMNMX R13, R13, R54, !PT ;  /* 0x000000360d0d7209 */ /* 0x000fe40007800000 */
[----:B--2---:R-:W-:Y:S02]  /*67d0*/  ISETP.NE.AND P1, PT, R41, RZ, PT ;  /* 0x000000ff2900720c */ /* 0x004fe40003f25270 */
[----:B---3--:R-:W-:Y:S02]  /*67e0*/  ISETP.NE.AND P2, PT, R45, RZ, PT ;  /* 0x000000ff2d00720c */ /* 0x008fe40003f45270 */
[----:B------:R-:W-:Y:S01]  /*67f0*/  FSEL R46, R11, R8, P1 ;  /* 0x000000080b2e7208 */ /* 0x000fe20000800000 */
[----:B-----5:R-:W-:Y:S01]  /*6800*/  FMUL R37, R37, UR4 ;  /* 0x0000000425257c20 */ /* 0x020fe20008400000 */
        /* <DEDUP_REMOVED lines=77> */
[-C--:B------:R-:W-:Y:S01]  /*6ce0*/  FFMA.SAT R41, R52, R11.reuse, 0.5 ;  /* 0x3f00000034297423 */ /* 0x080fe2000000200b */
[----:B------:R-:W-:Y:S01]  /*6cf0*/  MUFU.EX2 R35, R70 ;  /* 0x0000004600237308 */ /* 0x000fe20000000800 */
[----:B------:R-:W-:Y:S01]  /*6d00*/  FFMA R13, R22, 1.4426950216293334961, -R13 ;  /* 0x3fb8aa3b160d7823 */ /* 0x000fe2000000080d */
[-C--:B------:R-:W-:Y:S01]  /*6d10*/  FFMA.RM R26, R15, R12.reuse, 12582913 ;  /* 0x4b4000010f1a7423 */ /* 0x080fe2000000400c */
[----:B------:R-:W-:Y:S01]  /*6d20*/  FADD R15, R19, -12583039 ;  /* 0xcb40007f130f7421 */ /* 0x000fe20000000000 */
[----:B------:R-:W-:Y:S01]  /*6d30*/  SHF.L.U32 R8, R8, 0x17, RZ ;  /* 0x0000001708087819 */ /* 0x000fe200000006ff */
[----:B------:R-:W-:Y:S01]  /*6d40*/  FFMA R31, R22, 1.925963033500011079e-08, R13 ;  /* 0x32a57060161f7823 */ /* 0x000fe2000000000d */
[----:B------:R-:W-:Y:S01]  /*6d50*/  FADD R13, R26, -12583039 ;  /* 0xcb40007f1a0d7421 */ /* 0x000fe20000000000 */
[----:B------:R-:W-:Y:S01]  /*6d60*/  FFMA R15, R20, 1.4426950216293334961, -R15 ;  /* 0x3fb8aa3b140f7823 */ /* 0x000fe2000000080f */
[-C--:B------:R-:W-:Y:S01]  /*6d70*/  FFMA.RM R22, R41, R12.reuse, 12582913 ;  /* 0x4b40000129167423 */ /* 0x080fe2000000400c */
[----:B------:R-:W0:Y:S01]  /*6d80*/  MUFU.EX2 R33, R33 ;  /* 0x0000002100217308 */ /* 0x000e220000000800 */
[----:B------:R-:W-:Y:S01]  /*6d90*/  FFMA R13, R18, 1.4426950216293334961, -R13 ;  /* 0x3fb8aa3b120d7823 */ /* 0x000fe2000000080d */
[----:B------:R-:W-:Y:S01]  /*6da0*/  FFMA R27, R20, 1.925963033500011079e-08, R15 ;  /* 0x32a57060141b7823 */ /* 0x000fe2000000000f */
[-C--:B------:R-:W-:Y:S01]  /*6db0*/  FFMA.SAT R15, R10, R11.reuse, 0.5 ;  /* 0x3f0000000a0f7423 */ /* 0x080fe2000000200b */
[-C--:B------:R-:W-:Y:S01]  /*6dc0*/  FFMA.SAT R41, R56, R11.reuse, 0.5 ;  /* 0x3f00000038297423 */ /* 0x080fe2000000200b */
[----:B------:R-:W-:Y:S01]  /*6dd0*/  FFMA R18, R18, 1.925963033500011079e-08, R13 ;  /* 0x32a5706012127823 */ /* 0x000fe2000000000d */
[-C--:B------:R-:W-:Y:S01]  /*6de0*/  FFMA.SAT R13, R4, R11.reuse, 0.5 ;  /* 0x3f000000040d7423 */ /* 0x080fe2000000200b */
[-C--:B------:R-:W-:Y:S01]  /*6df0*/  FFMA.RM R15, R15, R12.reuse, 12582913 ;  /* 0x4b4000010f0f7423 */ /* 0x080fe2000000400c */
[----:B------:R-:W-:Y:S01]  /*6e00*/  MUFU.EX2 R27, R27 ;  /* 0x0000001b001b7308 */ /* 0x000fe20000000800 */
[-C--:B------:R-:W-:Y:S01]  /*6e10*/  FFMA.RM R41, R41, R12.reuse, 12582913 ;  /* 0x4b40000129297423 */ /* 0x080fe2000000400c */
[----:B------:R-:W-:Y:S01]  /*6e20*/  FFMA.RM R20, R13, R12, 12582913 ;  /* 0x4b4000010d147423 */ /* 0x000fe2000000400c */
[C---:B------:R-:W-:Y:S01]  /*6e30*/  FADD R21, R15.reuse, -12583039 ;  /* 0xcb40007f0f157421 */ /* 0x040fe20000000000 */
[----:B------:R-:W-:Y:S01]  /*6e40*/  SHF.L.U32 R15, R15, 0x17, RZ ;  /* 0x000000170f0f7819 */ /* 0x000fe200000006ff */
[----:B------:R-:W-:Y:S01]  /*6e50*/  FFMA.SAT R43, R64, R11, 0.5 ;  /* 0x3f000000402b7423 */ /* 0x000fe2000000200b */
[----:B------:R-:W-:Y:S01]  /*6e60*/  FADD R13, R20, -12583039 ;  /* 0xcb40007f140d7421 */ /* 0x000fe20000000000 */
[----:B------:R-:W-:Y:S01]  /*6e70*/  FFMA R21, R10, 1.4426950216293334961, -R21 ;  /* 0x3fb8aa3b0a157823 */ /* 0x000fe20000000815 */
[----:B------:R-:W-:Y:S01]  /*6e80*/  MUFU.EX2 R18, R18 ;  /* 0x0000001200127308 */ /* 0x000fe20000000800 */
[----:B0-----:R-:W-:Y:S01]  /*6e90*/  FMUL R8, R8, R33 ;  /* 0x0000002108087220 */ /* 0x001fe20000400000 */
[----:B------:R-:W-:Y:S01]  /*6ea0*/  FFMA R13, R4, 1.4426950216293334961, -R13 ;  /* 0x3fb8aa3b040d7823 */ /* 0x000fe2000000080d */
[----:B------:R-:W-:Y:S01]  /*6eb0*/  FFMA R21, R10, 1.925963033500011079e-08, R21 ;  /* 0x32a570600a157823 */ /* 0x000fe20000000015 */
[----:B------:R-:W-:Y:S01]  /*6ec0*/  SHF.L.U32 R10, R25, 0x17, RZ ;  /* 0x00000017190a7819 */ /* 0x000fe200000006ff */
[----:B------:R-:W-:Y:S01]  /*6ed0*/  FADD R25, R22, -12583039 ;  /* 0xcb40007f16197421 */ /* 0x000fe20000000000 */
[----:B------:R-:W-:Y:S01]  /*6ee0*/  FFMA R29, R4, 1.925963033500011079e-08, R13 ;  /* 0x32a57060041d7823 */ /* 0x000fe2000000000d */
[----:B------:R-:W-:-:S02]  /*6ef0*/  IMAD.SHL.U32 R4, R23, 0x800000, RZ ;  /* 0x0080000017047824 */ /* 0x000fc400078e00ff */
[-C--:B------:R-:W-:Y:S01]  /*6f00*/  FFMA.SAT R23, R60, R11.reuse, 0.5 ;  /* 0x3f0000003c177423 */ /* 0x080fe2000000200b */
[----:B------:R-:W-:Y:S01]  /*6f10*/  FFMA R25, R52, 1.4426950216293334961, -R25 ;  /* 0x3fb8aa3b34197823 */ /* 0x000fe20000000819 */
[----:B------:R-:W-:Y:S01]  /*6f20*/  FFMA.SAT R13, R48, R11, 0.5 ;  /* 0x3f000000300d7423 */ /* 0x000fe2000000200b */
[----:B------:R-:W-:Y:S01]  /*6f30*/  FMUL R10, R10, R35 ;  /* 0x000000230a0a7220 */ /* 0x000fe20000400000 */
[-C--:B------:R-:W-:Y:S01]  /*6f40*/  FFMA.RM R23, R23, R12.reuse, 12582913 ;  /* 0x4b40000117177423 */ /* 0x080fe2000000400c */
[----:B------:R-:W-:Y:S01]  /*6f50*/  FFMA R52, R52, 1.925963033500011079e-08, R25 ;  /* 0x32a5706034347823 */ /* 0x000fe20000000019 */
[-C--:B------:R-:W-:Y:S01]  /*6f60*/  FFMA.RM R13, R13, R12.reuse, 12582913 ;  /* 0x4b4000010d0d7423 */ /* 0x080fe2000000400c */
[----:B------:R-:W-:Y:S01]  /*6f70*/  MUFU.EX2 R31, R31 ;  /* 0x0000001f001f7308 */ /* 0x000fe20000000800 */
[----:B------:R-:W-:Y:S01]  /*6f80*/  FADD R25, R23, -12583039 ;  /* 0xcb40007f17197421 */ /* 0x000fe20000000000 */
[----:B------:R-:W-:Y:S01]  /*6f90*/  FFMA.RM R43, R43, R12, 12582913 ;  /* 0x4b4000012b2b7423 */ /* 0x000fe2000000400c */
[C---:B------:R-:W-:Y:S01]  /*6fa0*/  FADD R39, R13.reuse, -12583039 ;  /* 0xcb40007f0d277421 */ /* 0x040fe20000000000 */
[----:B------:R-:W-:-:S02]  /*6fb0*/  IMAD.SHL.U32 R13, R13, 0x800000, RZ ;  /* 0x008000000d0d7824 */ /* 0x000fc400078e00ff */
[----:B------:R-:W-:Y:S01]  /*6fc0*/  FFMA R25, R60, 1.4426950216293334961, -R25 ;  /* 0x3fb8aa3b3c197823 */ /* 0x000fe20000000819 */
[----:B------:R-:W-:Y:S01]  /*6fd0*/  SHF.L.U32 R22, R22, 0x17, RZ ;  /* 0x0000001716167819 */ /* 0x000fe200000006ff */
[----:B------:R-:W-:Y:S01]  /*6fe0*/  FFMA R39, R48, 1.4426950216293334961, -R39 ;  /* 0x3fb8aa3b30277823 */ /* 0x000fe20000000827 */
[----:B------:R-:W-:Y:S02]  /*6ff0*/  IMAD.SHL.U32 R9, R9, 0x800000, RZ ;  /* 0x0080000009097824 */ /* 0x000fe400078e00ff */
[----:B------:R-:W-:Y:S01]  /*7000*/  FFMA R60, R60, 1.925963033500011079e-08, R25 ;  /* 0x32a570603c3c7823 */ /* 0x000fe20000000019 */
[----:B------:R-:W-:Y:S01]  /*7010*/  FFMA.SAT R25, R16, R11, 0.5 ;  /* 0x3f00000010197423 */ /* 0x000fe2000000200b */
[----:B------:R-:W-:Y:S01]  /*7020*/  FFMA R48, R48, 1.925963033500011079e-08, R39 ;  /* 0x32a5706030307823 */ /* 0x000fe20000000027 */
[----:B------:R-:W-:Y:S01]  /*7030*/  IMAD.SHL.U32 R23, R23, 0x800000, RZ ;  /* 0x0080000017177824 */ /* 0x000fe200078e00ff */
[----:B------:R-:W0:Y:S01]  /*7040*/  MUFU.EX2 R39, R68 ;  /* 0x0000004400277308 */ /* 0x000e220000000800 */
[----:B------:R-:W-:-:S04]  /*7050*/  FFMA.RM R24, R25, R12, 12582913 ;  /* 0x4b40000119187423 */ /* 0x000fc8000000400c */
[C---:B------:R-:W-:Y:S01]  /*7060*/  FADD R25, R24.reuse, -12583039 ;  /* 0xcb40007f18197421 */ /* 0x040fe20000000000 */
[----:B------:R-:W-:Y:S02]  /*7070*/  SHF.L.U32 R24, R24, 0x17, RZ ;  /* 0x0000001718187819 */ /* 0x000fe400000006ff */
[----:B------:R-:W1:Y:S01]  /*7080*/  MUFU.EX2 R48, R48 ;  /* 0x0000003000307308 */ /* 0x000e620000000800 */
[----:B------:R-:W-:-:S04]  /*7090*/  FFMA R25, R16, 1.4426950216293334961, -R25 ;  /* 0x3fb8aa3b10197823 */ /* 0x000fc80000000819 */
[----:B------:R-:W-:Y:S01]  /*70a0*/  FFMA R35, R16, 1.925963033500011079e-08, R25 ;  /* 0x32a5706010237823 */ /* 0x000fe20000000019 */
[----:B------:R-:W-:Y:S01]  /*70b0*/  SHF.L.U32 R16, R17, 0x17, RZ ;  /* 0x0000001711107819 */ /* 0x000fe200000006ff */
[----:B------:R-:W-:Y:S02]  /*70c0*/  IMAD.SHL.U32 R17, R26, 0x800000, RZ ;  /* 0x008000001a117824 */ /* 0x000fe400078e00ff */
[----:B------:R-:W-:Y:S01]  /*70d0*/  FFMA.SAT R25, R58, R11, 0.5 ;  /* 0x3f0000003a197423 */ /* 0x000fe2000000200b */
[----:B------:R2:W-:Y:S01]  /*70e0*/  MUFU.EX2 R26, R29 ;  /* 0x0000001d001a7308 */ /* 0x0005e20000000800 */
[----:B0-----:R-:W-:Y:S01]  /*70f0*/  FMUL R4, R4, R39 ;  /* 0x0000002704047220 */ /* 0x001fe20000400000 */
[----:B------:R-:W-:Y:S01]  /*7100*/  FMUL R17, R17, R18 ;  /* 0x0000001211117220 */ /* 0x000fe20000400000 */
[----:B------:R-:W-:Y:S01]  /*7110*/  SHF.L.U32 R18, R19, 0x17, RZ ;  /* 0x0000001713127819 */ /* 0x000fe200000006ff */
[----:B------:R-:W-:Y:S02]  /*7120*/  IMAD.SHL.U32 R19, R20, 0x800000, RZ ;  /* 0x0080000014137824 */ /* 0x000fe400078e00ff */
[-C--:B------:R-:W-:Y:S01]  /*7130*/  FFMA.RM R25, R25, R12.reuse, 12582913 ;  /* 0x4b40000119197423 */ /* 0x080fe2000000400c */
[----:B------:R-:W-:Y:S01]  /*7140*/  FMUL R16, R16, R31 ;  /* 0x0000001f10107220 */ /* 0x000fe20000400000 */
[----:B------:R-:W-:Y:S01]  /*7150*/  FADD R31, R41, -12583039 ;  /* 0xcb40007f291f7421 */ /* 0x000fe20000000000 */
[----:B------:R-:W-:Y:S01]  /*7160*/  FMUL R18, R18, R27 ;  /* 0x0000001b12127220 */ /* 0x000fe20000400000 */
[----:B------:R-:W-:Y:S01]  /*7170*/  FFMA.SAT R27, R36, R11, 0.5 ;  /* 0x3f000000241b7423 */ /* 0x000fe2000000200b */
[----:B------:R1:W0:Y:S01]  /*7180*/  MUFU.EX2 R20, R21 ;  /* 0x0000001500147308 */ /* 0x0002220000000800 */
[----:B------:R-:W-:Y:S01]  /*7190*/  FADD R33, R25, -12583039 ;  /* 0xcb40007f19217421 */ /* 0x000fe20000000000 */
[----:B------:R-:W-:Y:S01]  /*71a0*/  FFMA R31, R56, 1.4426950216293334961, -R31 ;  /* 0x3fb8aa3b381f7823 */ /* 0x000fe2000000081f */
[----:B--2---:R-:W-:Y:S01]  /*71b0*/  FFMA.RM R29, R27, R12, 12582913 ;  /* 0x4b4000011b1d7423 */ /* 0x004fe2000000400c */
[----:B------:R-:W-:-:S02]  /*71c0*/  IMAD.SHL.U32 R25, R25, 0x800000, RZ ;  /* 0x0080000019197824 */ /* 0x000fc400078e00ff */
[----:B------:R-:W-:Y:S01]  /*71d0*/  FFMA R33, R58, 1.4426950216293334961, -R33 ;  /* 0x3fb8aa3b3a217823 */ /* 0x000fe20000000821 */
[----:B------:R-:W-:Y:S01]  /*71e0*/  FFMA R56, R56, 1.925963033500011079e-08, R31 ;  /* 0x32a5706038387823 */ /* 0x000fe2000000001f */
[----:B------:R-:W-:Y:S01]  /*71f0*/  FADD R27, R29, -12583039 ;  /* 0xcb40007f1d1b7421 */ /* 0x000fe20000000000 */
[----:B------:R-:W-:Y:S01]  /*7200*/  FADD R31, R43, -12583039 ;  /* 0xcb40007f2b1f7421 */ /* 0x000fe20000000000 */
[----:B-1----:R-:W-:Y:S01]  /*7210*/  FMUL R21, R13, R48 ;  /* 0x000000300d157220 */ /* 0x002fe20000400000 */
[-C--:B------:R-:W-:Y:S01]  /*7220*/  FFMA.SAT R13, R38, R11.reuse, 0.5 ;  /* 0x3f000000260d7423 */ /* 0x080fe2000000200b */
[----:B------:R-:W-:Y:S01]  /*7230*/  FFMA R27, R36, 1.4426950216293334961, -R27 ;  /* 0x3fb8aa3b241b7823 */ /* 0x000fe2000000081b */
[----:B------:R-:W-:Y:S01]  /*7240*/  FFMA R58, R58, 1.925963033500011079e-08, R33 ;  /* 0x32a570603a3a7823 */ /* 0x000fe20000000021 */
[-C--:B------:R-:W-:Y:S01]  /*7250*/  FFMA.SAT R33, R62, R11.reuse, 0.5 ;  /* 0x3f0000003e217423 */ /* 0x080fe2000000200b */
[----:B------:R-:W-:Y:S01]  /*7260*/  FFMA.RM R13, R13, R12, 12582913 ;  /* 0x4b4000010d0d7423 */ /* 0x000fe2000000400c */
[----:B------:R-:W-:Y:S01]  /*7270*/  FFMA R47, R36, 1.925963033500011079e-08, R27 ;  /* 0x32a57060242f7823 */ /* 0x000fe2000000001b */
[-C--:B------:R-:W-:Y:S01]  /*7280*/  FFMA.SAT R27, R28, R11.reuse, 0.5 ;  /* 0x3f0000001c1b7423 */ /* 0x080fe2000000200b */
[----:B0-----:R-:W-:Y:S01]  /*7290*/  FMUL R20, R15, R20 ;  /* 0x000000140f147220 */ /* 0x001fe20000400000 */
[C---:B------:R-:W-:Y:S01]  /*72a0*/  FFMA R31, R64.reuse, 1.4426950216293334961, -R31 ;  /* 0x3fb8aa3b401f7823 */ /* 0x040fe2000000081f */
[-C--:B------:R-:W-:Y:S01]  /*72b0*/  FFMA.RM R33, R33, R12.reuse, 12582913 ;  /* 0x4b40000121217423 */ /* 0x080fe2000000400c */
[----:B------:R-:W-:Y:S01]  /*72c0*/  FFMA.RM R36, R27, R12, 12582913 ;  /* 0x4b4000011b247423 */ /* 0x000fe2000000400c */
[----:B------:R0:W1:Y:S01]  /*72d0*/  MUFU.EX2 R68, R37 ;  /* 0x0000002500447308 */ /* 0x0000620000000800 */
[----:B------:R-:W-:Y:S01]  /*72e0*/  FFMA R64, R64, 1.925963033500011079e-08, R31 ;  /* 0x32a5706040407823 */ /* 0x000fe2000000001f */
[----:B------:R-:W-:Y:S01]  /*72f0*/  FFMA.SAT R31, R30, R11, 0.5 ;  /* 0x3f0000001e1f7423 */ /* 0x000fe2000000200b */
[----:B------:R-:W-:Y:S01]  /*7300*/  FADD R15, R36, -12583039 ;  /* 0xcb40007f240f7421 */ /* 0x000fe20000000000 */
[----:B------:R-:W-:Y:S01]  /*7310*/  FMUL R19, R19, R26 ;  /* 0x0000001a13137220 */ /* 0x000fe20000400000 */
[----:B------:R-:W-:Y:S01]  /*7320*/  SHF.L.U32 R26, R33, 0x17, RZ ;  /* 0x00000017211a7819 */ /* 0x000fe200000006ff */
[----:B------:R-:W-:Y:S01]  /*7330*/  FFMA.RM R31, R31, R12, 12582913 ;  /* 0x4b4000011f1f7423 */ /* 0x000fe2000000400c */
[----:B------:R-:W-:Y:S01]  /*7340*/  FFMA R15, R28, 1.4426950216293334961, -R15 ;  /* 0x3fb8aa3b1c0f7823 */ /* 0x000fe2000000080f */
[----:B------:R-:W2:Y:S01]  /*7350*/  MUFU.EX2 R27, R52 ;  /* 0x00000034001b7308 */ /* 0x000ea20000000800 */
[----:B0-----:R-:W-:Y:S01]  /*7360*/  FADD R37, R33, -12583039 ;  /* 0xcb40007f21257421 */ /* 0x001fe20000000000 */
[----:B------:R-:W-:-:S02]  /*7370*/  IMAD.SHL.U32 R29, R29, 0x800000, RZ ;  /* 0x008000001d1d7824 */ /* 0x000fc400078e00ff */
[----:B------:R-:W-:Y:S01]  /*7380*/  FFMA R49, R28, 1.925963033500011079e-08, R15 ;  /* 0x32a570601c317823 */ /* 0x000fe2000000000f */
[----:B------:R-:W-:Y:S01]  /*7390*/  FADD R15, R13, -12583039 ;  /* 0xcb40007f0d0f7421 */ /* 0x000fe20000000000 */
[----:B------:R-:W-:Y:S01]  /*73a0*/  FFMA R37, R62, 1.4426950216293334961, -R37 ;  /* 0x3fb8aa3b3e257823 */ /* 0x000fe20000000825 */
[----:B------:R-:W-:Y:S02]  /*73b0*/  SHF.L.U32 R28, R43, 0x17, RZ ;  /* 0x000000172b1c7819 */ /* 0x000fe400000006ff */
[----:B------:R-:W-:Y:S01]  /*73c0*/  FFMA R15, R38, 1.4426950216293334961, -R15 ;  /* 0x3fb8aa3b260f7823 */ /* 0x000fe2000000080f */
[----:B------:R-:W0:Y:S01]  /*73d0*/  MUFU.EX2 R35, R35 ;  /* 0x0000002300237308 */ /* 0x000e220000000800 */
[----:B------:R-:W-:Y:S01]  /*73e0*/  FFMA R62, R62, 1.925963033500011079e-08, R37 ;  /* 0x32a570603e3e7823 */ /* 0x000fe20000000025 */
[-C--:B------:R-:W-:Y:S01]  /*73f0*/  FFMA.SAT R37, R32, R11.reuse, 0.5 ;  /* 0x3f00000020257423 */ /* 0x080fe2000000200b */
[----:B------:R-:W-:Y:S01]  /*7400*/  FFMA R38, R38, 1.925963033500011079e-08, R15 ;  /* 0x32a5706026267823 */ /* 0x000fe2000000000f */
[----:B------:R-:W-:Y:S01]  /*7410*/  FFMA.SAT R15, R40, R11, 0.5 ;  /* 0x3f000000280f7423 */ /* 0x000fe2000000200b */
[----:B-1----:R-:W-:Y:S01]  /*7420*/  FMUL R9, R9, R68 ;  /* 0x0000004409097220 */ /* 0x002fe20000400000 */
[----:B------:R-:W-:-:S02]  /*7430*/  FFMA.RM R37, R37, R12, 12582913 ;  /* 0x4b40000125257423 */ /* 0x000fc4000000400c */
[----:B------:R-:W-:Y:S01]  /*7440*/  FFMA.RM R15, R15, R12, 12582913 ;  /* 0x4b4000010f0f7423 */ /* 0x000fe2000000400c */
[----:B--2---:R-:W-:Y:S01]  /*7450*/  FMUL R22, R22, R27 ;  /* 0x0000001b16167220 */ /* 0x004fe20000400000 */
[----:B------:R-:W1:Y:S02]  /*7460*/  MUFU.EX2 R51, R64 ;  /* 0x0000004000337308 */ /* 0x000e640000000800 */
[C---:B------:R-:W-:Y:S01]  /*7470*/  FADD R27, R15.reuse, -12583039 ;  /* 0xcb40007f0f1b7421 */ /* 0x040fe20000000000 */
[----:B------:R-:W-:-:S03]  /*7480*/  SHF.L.U32 R15, R15, 0x17, RZ ;  /* 0x000000170f0f7819 */ /* 0x000fc600000006ff */
[----:B------:R-:W-:Y:S01]  /*7490*/  FFMA R27, R40, 1.4426950216293334961, -R27 ;  /* 0x3fb8aa3b281b7823 */ /* 0x000fe2000000081b */
[----:B0-----:R-:W-:Y:S01]  /*74a0*/  FMUL R24, R24, R35 ;  /* 0x0000002318187220 */ /* 0x001fe20000400000 */
[----:B------:R-:W-:Y:S02]  /*74b0*/  MUFU.EX2 R49, R49 ;  /* 0x0000003100317308 */ /* 0x000fe40000000800 */
[----:B------:R-:W-:Y:S01]  /*74c0*/  FFMA R40, R40, 1.925963033500011079e-08, R27 ;  /* 0x32a5706028287823 */ /* 0x000fe2000000001b */
[C---:B------:R-:W-:Y:S01]  /*74d0*/  FADD R27, R31.reuse, -12583039 ;  /* 0xcb40007f1f1b7421 */ /* 0x040fe20000000000 */
[----:B------:R-:W-:-:S03]  /*74e0*/  IMAD.SHL.U32 R31, R31, 0x800000, RZ ;  /* 0x008000001f1f7824 */ /* 0x000fc600078e00ff */
[----:B------:R-:W-:Y:S01]  /*74f0*/  FFMA R27, R30, 1.4426950216293334961, -R27 ;  /* 0x3fb8aa3b1e1b7823 */ /* 0x000fe2000000081b */
[----:B------:R-:W0:Y:S01]  /*7500*/  MUFU.EX2 R60, R60 ;  /* 0x0000003c003c7308 */ /* 0x000e220000000800 */
[----:B-1----:R-:W-:Y:S02]  /*7510*/  FMUL R28, R28, R51 ;  /* 0x000000331c1c7220 */ /* 0x002fe40000400000 */
[----:B------:R-:W-:Y:S01]  /*7520*/  FFMA R39, R30, 1.925963033500011079e-08, R27 ;  /* 0x32a570601e277823 */ /* 0x000fe2000000001b */
[----:B------:R-:W-:-:S04]  /*7530*/  FADD R27, R37, -12583039 ;  /* 0xcb40007f251b7421 */ /* 0x000fc80000000000 */
        /* <DEDUP_REMOVED lines=10> */
[----:B------:R-:W0:Y:S01]  /*75e0*/  MUFU.EX2 R27, R62 ;  /* 0x0000003e001b7308 */ /* 0x000e220000000800 */
[----:B-1----:R-:W-:Y:S01]  /*75f0*/  FMUL R29, R29, R30 ;  /* 0x0000001e1d1d7220 */ /* 0x002fe20000400000 */
[----:B------:R-:W-:Y:S01]  /*7600*/  SHF.L.U32 R30, R36, 0x17, RZ ;  /* 0x00000017241e7819 */ /* 0x000fe200000006ff */
[----:B------:R-:W-:Y:S01]  /*7610*/  FFMA R34, R34, 1.925963033500011079e-08, R45 ;  /* 0x32a5706022227823 */ /* 0x000fe2000000002d */
[----:B------:R-:W-:-:S03]  /*7620*/  FFMA.SAT R45, R44, R11, 0.5 ;  /* 0x3f0000002c2d7423 */ /* 0x000fc6000000200b */
[----:B------:R-:W-:Y:S01]  /*7630*/  FMUL R30, R30, R49 ;  /* 0x000000311e1e7220 */ /* 0x000fe20000400000 */
[----:B------:R-:W-:Y:S01]  /*7640*/  FFMA.RM R45, R45, R12, 12582913 ;  /* 0x4b4000012d2d7423 */ /* 0x000fe2000000400c */
[----:B------:R-:W-:Y:S01]  /*7650*/  FFMA.SAT R49, R42, R11, 0.5 ;  /* 0x3f0000002a317423 */ /* 0x000fe2000000200b */
[----:B------:R-:W1:Y:S01]  /*7660*/  MUFU.EX2 R56, R56 ;  /* 0x0000003800387308 */ /* 0x000e620000000800 */
[----:B--2---:R-:W-:Y:S01]  /*7670*/  FMUL R25, R25, R58 ;  /* 0x0000003a19197220 */ /* 0x004fe20000400000 */
[----:B------:R-:W-:-:S04]  /*7680*/  FADD R33, R45, -12583039 ;  /* 0xcb40007f2d217421 */ /* 0x000fc80000000000 */
[----:B------:R-:W-:Y:S01]  /*7690*/  FFMA R33, R44, 1.4426950216293334961, -R33 ;  /* 0x3fb8aa3b2c217823 */ /* 0x000fe20000000821 */
[----:B0-----:R-:W-:Y:S01]  /*76a0*/  FMUL R26, R26, R27 ;  /* 0x0000001b1a1a7220 */ /* 0x001fe20000400000 */
[----:B------:R-:W-:Y:S02]  /*76b0*/  IMAD.SHL.U32 R27, R41, 0x800000, RZ ;  /* 0x00800000291b7824 */ /* 0x000fe400078e00ff */
[----:B------:R-:W-:Y:S01]  /*76c0*/  FFMA.SAT R41, R66, R11, 0.5 ;  /* 0x3f00000042297423 */ /* 0x000fe2000000200b */
[----:B------:R-:W-:Y:S01]  /*76d0*/  FFMA R33, R44, 1.925963033500011079e-08, R33 ;  /* 0x32a570602c217823 */ /* 0x000fe20000000021 */
[----:B------:R-:W0:Y:S02]  /*76e0*/  MUFU.EX2 R40, R40 ;  /* 0x0000002800287308 */ /* 0x000e240000000800 */
[----:B------:R-:W-:-:S04]  /*76f0*/  FFMA.RM R41, R41, R12, 12582913 ;  /* 0x4b40000129297423 */ /* 0x000fc8000000400c */
[----:B------:R-:W-:Y:S01]  /*7700*/  FADD R53, R41, -12583039 ;  /* 0xcb40007f29357421 */ /* 0x000fe20000000000 */
[----:B-1----:R-:W-:Y:S01]  /*7710*/  FMUL R27, R27, R56 ;  /* 0x000000381b1b7220 */ /* 0x002fe20000400000 */
[----:B------:R0:W1:Y:S01]  /*7720*/  MUFU.EX2 R52, R35 ;  /* 0x0000002300347308 */ /* 0x0000620000000800 */
[----:B------:R-:W-:Y:S02]  /*7730*/  IMAD.SHL.U32 R41, R41, 0x800000, RZ ;  /* 0x0080000029297824 */ /* 0x000fe400078e00ff */
[----:B------:R-:W-:-:S04]  /*7740*/  FFMA R53, R66, 1.4426950216293334961, -R53 ;  /* 0x3fb8aa3b42357823 */ /* 0x000fc80000000835 */
[----:B------:R-:W-:Y:S01]  /*7750*/  FFMA R66, R66, 1.925963033500011079e-08, R53 ;  /* 0x32a5706042427823 */ /* 0x000fe20000000035 */
[----:B------:R-:W-:Y:S01]  /*7760*/  FFMA.SAT R53, R50, R11, 0.5 ;  /* 0x3f00000032357423 */ /* 0x000fe2000000200b */
[----:B------:R2:W-:Y:S01]  /*7770*/  MUFU.EX2 R56, R33 ;  /* 0x0000002100387308 */ /* 0x0005e20000000800 */
[----:B0-----:R-:W-:Y:S02]  /*7780*/  FMUL R35, R15, R40 ;  /* 0x000000280f237220 */ /* 0x001fe40000400000 */
[----:B------:R-:W-:-:S04]  /*7790*/  FFMA.RM R43, R53, R12, 12582913 ;  /* 0x4b400001352b7423 */ /* 0x000fc8000000400c */
[----:B------:R-:W-:Y:S01]  /*77a0*/  FADD R51, R43, -12583039 ;  /* 0xcb40007f2b337421 */ /* 0x000fe20000000000 */
[----:B------:R-:W-:Y:S01]  /*77b0*/  MUFU.EX2 R66, R66 ;  /* 0x0000004200427308 */ /* 0x000fe20000000800 */
[----:B--2---:R-:W-:Y:S02]  /*77c0*/  SHF.L.U32 R33, R37, 0x17, RZ ;  /* 0x0000001725217819 */ /* 0x004fe400000006ff */
[C---:B------:R-:W-:Y:S01]  /*77d0*/  FFMA R51, R50.reuse, 1.4426950216293334961, -R51 ;  /* 0x3fb8aa3b32337823 */ /* 0x040fe20000000833 */
[----:B------:R-:W-:Y:S02]  /*77e0*/  SHF.L.U32 R43, R43, 0x17, RZ ;  /* 0x000000172b2b7819 */ /* 0x000fe400000006ff */
[----:B-1----:R-:W-:Y:S01]  /*77f0*/  FMUL R33, R33, R52 ;  /* 0x0000003421217220 */ /* 0x002fe20000400000 */
        /* <DEDUP_REMOVED lines=10> */
[----:B------:R-:W-:-:S04]  /*78a0*/  FFMA.RM R47, R47, R12, 12582913 ;  /* 0x4b4000012f2f7423 */ /* 0x000fc8000000400c */
[----:B------:R-:W-:-:S04]  /*78b0*/  FADD R51, R47, -12583039 ;  /* 0xcb40007f2f337421 */ /* 0x000fc80000000000 */
[----:B------:R-:W-:-:S04]  /*78c0*/  FFMA R51, R46, 1.4426950216293334961, -R51 ;  /* 0x3fb8aa3b2e337823 */ /* 0x000fc80000000833 */
[----:B------:R-:W-:Y:S01]  /*78d0*/  FFMA R46, R46, 1.925963033500011079e-08, R51 ;  /* 0x32a570602e2e7823 */ /* 0x000fe20000000033 */
[----:B------:R-:W-:Y:S01]  /*78e0*/  FFMA.SAT R51, R14, R11, 0.5 ;  /* 0x3f0000000e337423 */ /* 0x000fe2000000200b */
[-C--:B------:R-:W-:Y:S01]  /*78f0*/  FFMA.RM R11, R49, R12.reuse, 12582913 ;  /* 0x4b400001310b7423 */ /* 0x080fe2000000400c */
[----:B0-----:R-:W-:Y:S02]  /*7900*/  FMUL R40, R40, R15 ;  /* 0x0000000f28287220 */ /* 0x001fe40000400000 */
[----:B------:R-:W-:Y:S01]  /*7910*/  FFMA.RM R12, R51, R12, 12582913 ;  /* 0x4b400001330c7423 */ /* 0x000fe2000000400c */
[C---:B------:R-:W-:Y:S01]  /*7920*/  FADD R49, R11.reuse, -12583039 ;  /* 0xcb40007f0b317421 */ /* 0x040fe20000000000 */
[----:B------:R0:W-:Y:S01]  /*7930*/  MUFU.EX2 R51, R38 ;  /* 0x0000002600337308 */ /* 0x0001e20000000800 */
[----:B------:R-:W-:Y:S02]  /*7940*/  IMAD.SHL.U32 R11, R11, 0x800000, RZ ;  /* 0x008000000b0b7824 */ /* 0x000fe400078e00ff */
[----:B------:R-:W-:Y:S01]  /*7950*/  FADD R37, R12, -12583039 ;  /* 0xcb40007f0c257421 */ /* 0x000fe20000000000 */
[----:B------:R-:W-:Y:S01]  /*7960*/  FFMA R49, R42, 1.4426950216293334961, -R49 ;  /* 0x3fb8aa3b2a317823 */ /* 0x000fe20000000831 */
[----:B------:R-:W-:-:S02]  /*7970*/  SHF.L.U32 R12, R12, 0x17, RZ ;  /* 0x000000170c0c7819 */ /* 0x000fc400000006ff */
[----:B------:R-:W-:Y:S01]  /*7980*/  FFMA R37, R14, 1.4426950216293334961, -R37 ;  /* 0x3fb8aa3b0e257823 */ /* 0x000fe20000000825 */
[----:B------:R-:W-:Y:S01]  /*7990*/  FFMA R48, R42, 1.925963033500011079e-08, R49 ;  /* 0x32a570602a307823 */ /* 0x000fe20000000031 */
[----:B------:R-:W-:Y:S01]  /*79a0*/  FADD R49, RZ, R10 ;  /* 0x0000000aff317221 */ /* 0x000fe20000000000 */
[----:B0-----:R-:W-:Y:S01]  /*79b0*/  IMAD.SHL.U32 R38, R13, 0x800000, RZ ;  /* 0x008000000d267824 */ /* 0x001fe200078e00ff */
[----:B------:R0:W-:Y:S01]  /*79c0*/  MUFU.EX2 R42, R39 ;  /* 0x00000027002a7308 */ /* 0x0001e20000000800 */
[----:B------:R-:W-:Y:S01]  /*79d0*/  FFMA R37, R14, 1.925963033500011079e-08, R37 ;  /* 0x32a570600e257823 */ /* 0x000fe20000000025 */
[----:B------:R-:W-:-:S04]  /*79e0*/  FADD R49, R49, R4 ;  /* 0x0000000431317221 */ /* 0x000fc80000000000 */
[----:B------:R-:W-:Y:S02]  /*79f0*/  FADD R36, R49, R8 ;  /* 0x0000000831247221 */ /* 0x000fe40000000000 */
[----:B------:R-:W1:Y:S01]  /*7a00*/  MUFU.EX2 R46, R46 ;  /* 0x0000002e002e7308 */ /* 0x000e620000000800 */
[----:B0-----:R-:W-:Y:S01]  /*7a10*/  SHF.L.U32 R39, R47, 0x17, RZ ;  /* 0x000000172f277819 */ /* 0x001fe200000006ff */
[----:B------:R-:W-:-:S04]  /*7a20*/  FADD R49, R36, R9 ;  /* 0x0000000924317221 */ /* 0x000fc80000000000 */
[----:B------:R-:W-:Y:S02]  /*7a30*/  FADD R36, R49, R16 ;  /* 0x0000001031247221 */ /* 0x000fe40000000000 */
[----:B------:R-:W-:Y:S02]  /*7a40*/  MUFU.EX2 R48, R48 ;  /* 0x0000003000307308 */ /* 0x000fe40000000800 */
[----:B------:R-:W-:-:S04]  /*7a50*/  FADD R49, R36, R17 ;  /* 0x0000001124317221 */ /* 0x000fc80000000000 */
[----:B------:R-:W-:Y:S02]  /*7a60*/  FADD R36, R49, R18 ;  /* 0x0000001231247221 */ /* 0x000fe40000000000 */
[----:B------:R-:W0:Y:S01]  /*7a70*/  MUFU.EX2 R37, R37 ;  /* 0x0000002500257308 */ /* 0x000e220000000800 */
[----:B-1----:R-:W-:Y:S01]  /*7a80*/  FMUL R39, R39, R46 ;  /* 0x0000002e27277220 */ /* 0x002fe20000400000 */
[----:B------:R-:W-:-:S04]  /*7a90*/  FADD R49, R36, R19 ;  /* 0x0000001324317221 */ /* 0x000fc80000000000 */
[----:B------:R-:W-:-:S04]  /*7aa0*/  FADD R36, R49, R20 ;  /* 0x0000001431247221 */ /* 0x000fc80000000000 */
[----:B------:R-:W-:-:S04]  /*7ab0*/  FADD R49, R36, R21 ;  /* 0x0000001524317221 */ /* 0x000fc80000000000 */
[----:B------:R-:W-:Y:S02]  /*7ac0*/  FADD R36, R49, R22 ;  /* 0x0000001631247221 */ /* 0x000fe40000000000 */
[----:B------:R1:W2:Y:S01]  /*7ad0*/  MUFU.EX2 R49, R34 ;  /* 0x0000002200317308 */ /* 0x0002a20000000800 */
[----:B0-----:R-:W-:Y:S01]  /*7ae0*/  FMUL R37, R12, R37 ;  /* 0x000000250c257220 */ /* 0x001fe20000400000 */
[----:B------:R-:W-:Y:S01]  /*7af0*/  FADD R13, R36, R23 ;  /* 0x00000017240d7221 */ /* 0x000fe20000000000 */
[----:B------:R-:W-:-:S03]  /*7b00*/  FMUL R36, R38, R51 ;  /* 0x0000003326247220 */ /* 0x000fc60000400000 */
[----:B------:R-:W-:Y:S01]  /*7b10*/  FADD R38, R13, R24 ;  /* 0x000000180d267221 */ /* 0x000fe20000000000 */
[----:B-1----:R-:W-:-:S03]  /*7b20*/  FMUL R34, R31, R42 ;  /* 0x0000002a1f227220 */ /* 0x002fc60000400000 */
[----:B------:R-:W-:Y:S01]  /*7b30*/  FADD R13, R38, R25 ;  /* 0x00000019260d7221 */ /* 0x000fe20000000000 */
[----:B------:R-:W-:Y:S01]  /*7b40*/  SHF.L.U32 R31, R45, 0x17, RZ ;  /* 0x000000172d1f7819 */ /* 0x000fe200000006ff */
[----:B------:R-:W-:Y:S01]  /*7b50*/  FMUL R42, R41, R66 ;  /* 0x00000042292a7220 */ /* 0x000fe20000400000 */
[----:B------:R-:W-:Y:S01]  /*7b60*/  FMUL R41, R43, R50 ;  /* 0x000000322b297220 */ /* 0x000fe20000400000 */
[----:B------:R-:W-:Y:S02]  /*7b70*/  FADD R38, R13, R26 ;  /* 0x0000001a0d267221 */ /* 0x000fe40000000000 */
[----:B------:R-:W-:Y:S01]  /*7b80*/  FMUL R31, R31, R56 ;  /* 0x000000381f1f7220 */ /* 0x000fe20000400000 */
[----:B--2---:R-:W-:Y:S01]  /*7b90*/  FMUL R32, R32, R49 ;  /* 0x0000003120207220 */ /* 0x004fe20000400000 */
        /* <DEDUP_REMOVED lines=26> */
.L_x_10522:
        /* <DEDUP_REMOVED lines=12> */
[----:B0-----:R-:W-:Y:S05]  /*7e00*/  CALL.REL.NOINC `($__internal_166_$__cuda_sm3x_div_rn_noftz_f32_slowpath) ;  /* 0x0000003800107944 */ /* 0x001fea0003c00000 */
[----:B------:R-:W-:-:S07]  /*7e10*/  MOV R12, R43 ;  /* 0x0000002b000c7202 */ /* 0x000fce0000000f00 */
.L_x_10449:
[----:B------:R-:W-:Y:S05]  /*7e20*/  BSYNC.RECONVERGENT B3 ;  /* 0x0000000000037941 */ /* 0x000fea0003800200 */
.L_x_10448:
        /* <DEDUP_REMOVED lines=12> */
[----:B0-----:R-:W-:Y:S05]  /*7ef0*/  CALL.REL.NOINC `($__internal_166_$__cuda_sm3x_div_rn_noftz_f32_slowpath) ;  /* 0x0000003400d47944 */ /* 0x001fea0003c00000 */
[----:B------:R-:W-:-:S07]  /*7f00*/  IMAD.MOV.U32 R13, RZ, RZ, R43 ;  /* 0x000000ffff0d7224 */ /* 0x000fce00078e002b */
.L_x_10451:
[----:B------:R-:W-:Y:S05]  /*7f10*/  BSYNC.RECONVERGENT B3 ;  /* 0x0000000000037941 */ /* 0x000fea0003800200 */
.L_x_10450:
        /* <DEDUP_REMOVED lines=12> */
[----:B0-----:R-:W-:Y:S05]  /*7fe0*/  CALL.REL.NOINC `($__internal_166_$__cuda_sm3x_div_rn_noftz_f32_slowpath) ;  /* 0x0000003400987944 */ /* 0x001fea0003c00000 */
[----:B------:R-:W-:-:S07]  /*7ff0*/  IMAD.MOV.U32 R4, RZ, RZ, R43 ;  /* 0x000000ffff047224 */ /* 0x000fce00078e002b */
.L_x_10453:
[----:B------:R-:W-:Y:S05]  /*8000*/  BSYNC.RECONVERGENT B3 ;  /* 0x0000000000037941 */ /* 0x000fea0003800200 */
.L_x_10452:
        /* <DEDUP_REMOVED lines=14> */
.L_x_10455:
[----:B------:R-:W-:Y:S05]  /*80f0*/  BSYNC.RECONVERGENT B3 ;  /* 0x0000000000037941 */ /* 0x000fea0003800200 */
.L_x_10454:
        /* <DEDUP_REMOVED lines=14> */
.L_x_10457:
[----:B------:R-:W-:Y:S05]  /*81e0*/  BSYNC.RECONVERGENT B3 ;  /* 0x0000000000037941 */ /* 0x000fea0003800200 */
.L_x_10456:
        /* <DEDUP_REMOVED lines=14> */
.L_x_10459:
[----:B------:R-:W-:Y:S05]  /*82d0*/  BSYNC.RECONVERGENT B3 ;  /* 0x0000000000037941 */ /* 0x000fea0003800200 */
.L_x_10458:
        /* <DEDUP_REMOVED lines=14> */
.L_x_10461:
[----:B------:R-:W-:Y:S05]  /*83c0*/  BSYNC.RECONVERGENT B3 ;  /* 0x0000000000037941 */ /* 0x000fea0003800200 */
.L_x_10460:
        /* <DEDUP_REMOVED lines=14> */
.L_x_10463:
[----:B------:R-:W-:Y:S05]  /*84b0*/  BSYNC.RECONVERGENT B3 ;  /* 0x0000000000037941 */ /* 0x000fea0003800200 */
.L_x_10462:
        /* <DEDUP_REMOVED lines=14> */
.L_x_10465:
[----:B------:R-:W-:Y:S05]  /*85a0*/  BSYNC.RECONVERGENT B3 ;  /* 0x0000000000037941 */ /* 0x000fea0003800200 */
.L_x_10464:
        /* <DEDUP_REMOVED lines=14> */
.L_x_10467:
[----:B------:R-:W-:Y:S05]  /*8690*/  BSYNC.RECONVERGENT B3 ;  /* 0x0000000000037941 */ /* 0x000fea0003800200 */
.L_x_10466:
        /* <DEDUP_REMOVED lines=14> */
.L_x_10469:
[----:B------:R-:W-:Y:S05]  /*8780*/  BSYNC.RECONVERGENT B3 ;  /* 0x0000000000037941 */ /* 0x000fea0003800200 */
.L_x_10468:
        /* <DEDUP_REMOVED lines=14> */
.L_x_10471:
[----:B------:R-:W-:Y:S05]  /*8870*/  BSYNC.RECONVERGENT B3 ;  /* 0x0000000000037941 */ /* 0x000fea0003800200 */
.L_x_10470:
        /* <DEDUP_REMOVED lines=14> */
.L_x_10473:
[----:B------:R-:W-:Y:S05]  /*8960*/  BSYNC.RECONVERGENT B3 ;  /* 0x0000000000037941 */ /* 0x000fea0003800200 */
.L_x_10472:
        /* <DEDUP_REMOVED lines=14> */
.L_x_10475:
[----:B------:R-:W-:Y:S05]  /*8a50*/  BSYNC.RECONVERGENT B3 ;  /* 0x0000000000037941 */ /* 0x000fea0003800200 */
.L_x_10474:
        /* <DEDUP_REMOVED lines=14> */
.L_x_10477:
[----:B------:R-:W-:Y:S05]  /*8b40*/  BSYNC.RECONVERGENT B3 ;  /* 0x0000000000037941 */ /* 0x000fea0003800200 */
.L_x_10476:
        /* <DEDUP_REMOVED lines=14> */
.L_x_10479:
[----:B------:R-:W-:Y:S05]  /*8c30*/  BSYNC.RECONVERGENT B3 ;  /* 0x0000000000037941 */ /* 0x000fea0003800200 */
.L_x_10478:
        /* <DEDUP_REMOVED lines=14> */
.L_x_10481:
[----:B------:R-:W-:Y:S05]  /*8d20*/  BSYNC.RECONVERGENT B3 ;  /* 0x0000000000037941 */ /* 0x000fea0003800200 */
.L_x_10480:
        /* <DEDUP_REMOVED lines=14> */
.L_x_10483:
[----:B------:R-:W-:Y:S05]  /*8e10*/  BSYNC.RECONVERGENT B3 ;  /* 0x0000000000037941 */ /* 0x000fea0003800200 */
.L_x_10482:
        /* <DEDUP_REMOVED lines=14> */
.L_x_10485:
[----:B------:R-:W-:Y:S05]  /*8f00*/  BSYNC.RECONVERGENT B3 ;  /* 0x0000000000037941 */ /* 0x000fea0003800200 */
.L_x_10484:
        /* <DEDUP_REMOVED lines=14> */
.L_x_10487:
[----:B------:R-:W-:Y:S05]  /*8ff0*/  BSYNC.RECONVERGENT B3 ;  /* 0x0000000000037941 */ /* 0x000fea0003800200 */
.L_x_10486:
        /* <DEDUP_REMOVED lines=14> */
.L_x_10489:
[----:B------:R-:W-:Y:S05]  /*90e0*/  BSYNC.RECONVERGENT B3 ;  /* 0x0000000000037941 */ /* 0x000fea0003800200 */
.L_x_10488:
        /* <DEDUP_REMOVED lines=14> */
.L_x_10491:
[----:B------:R-:W-:Y:S05]  /*91d0*/  BSYNC.RECONVERGENT B3 ;  /* 0x0000000000037941 */ /* 0x000fea0003800200 */
.L_x_10490:
        /* <DEDUP_REMOVED lines=14> */
.L_x_10493:
[----:B------:R-:W-:Y:S05]  /*92c0*/  BSYNC.RECONVERGENT B3 ;  /* 0x0000000000037941 */ /* 0x000fea0003800200 */
.L_x_10492:
        /* <DEDUP_REMOVED lines=14> */
.L_x_10495:
[----:B------:R-:W-:Y:S05]  /*93b0*/  BSYNC.RECONVERGENT B3 ;  /* 0x0000000000037941 */ /* 0x000fea0003800200 */
.L_x_10494:
        /* <DEDUP_REMOVED lines=14> */
.L_x_10497:
[----:B------:R-:W-:Y:S05]  /*94a0*/  BSYNC.RECONVERGENT B3 ;  /* 0x0000000000037941 */ /* 0x000fea0003800200 */
.L_x_10496:
        /* <DEDUP_REMOVED lines=14> */
.L_x_10499:
[----:B------:R-:W-:Y:S05]  /*9590*/  BSYNC.RECONVERGENT B3 ;  /* 0x0000000000037941 */ /* 0x000fea0003800200 */
.L_x_10498:
        /* <DEDUP_REMOVED lines=14> */
.L_x_10501:
[----:B------:R-:W-:Y:S05]  /*9680*/  BSYNC.RECONVERGENT B3 ;  /* 0x0000000000037941 */ /* 0x000fea0003800200 */
.L_x_10500:
        /* <DEDUP_REMOVED lines=14> */
.L_x_10503:
[----:B------:R-:W-:Y:S05]  /*9770*/  BSYNC.RECONVERGENT B3 ;  /* 0x0000000000037941 */ /* 0x000fea0003800200 */
.L_x_10502:
        /* <DEDUP_REMOVED lines=14> */
.L_x_10505:
[----:B------:R-:W-:Y:S05]  /*9860*/  BSYNC.RECONVERGENT B3 ;  /* 0x0000000000037941 */ /* 0x000fea0003800200 */
.L_x_10504:
        /* <DEDUP_REMOVED lines=14> */
.L_x_10507:
[----:B------:R-:W-:Y:S05]  /*9950*/  BSYNC.RECONVERGENT B3 ;  /* 0x0000000000037941 */ /* 0x000fea0003800200 */
.L_x_10506:
        /* <DEDUP_REMOVED lines=13> */
.L_x_10509:
[----:B------:R-:W-:Y:S05]  /*9a30*/  BSYNC.RECONVERGENT B3 ;  /* 0x0000000000037941 */ /* 0x000fea0003800200 */
.L_x_10508:
        /* <DEDUP_REMOVED lines=12> */
[----:B------:R-:W-:Y:S02]  /*9b00*/  LEA R14, P0, R10, UR40, 0x2 ;  /* 0x000000280a0e7c11 */ /* 0x000fe4000f8010ff */
[----:B------:R-:W-:Y:S02]  /*9b10*/  R2UR UR10, R6 ;  /* 0x00000000060a72ca */ /* 0x000fe400000e0000 */
[----:B------:R-:W-:Y:S02]  /*9b20*/  LEA.HI.X R15, R10, UR41, R11, 0x2, P0 ;  /* 0x000000290a0f7c11 */ /* 0x000fe400080f140b */
[----:B------:R-:W-:-:S02]  /*9b30*/  IADD3 R3, P0, PT, R0, R3, RZ ;  /* 0x0000000300037210 */ /* 0x000fc40007f1e0ff */
        /* <DEDUP_REMOVED lines=55> */
.L_x_10446:
[----:B------:R-:W-:Y:S05]  /*9eb0*/  EXIT ;  /* 0x000000000000794d */ /* 0x000fea0003800000 */
.L_x_10447:
[----:B------:R-:W-:Y:S01]  /*9ec0*/  BSSY B1, `(.L_x_10511) ;  /* 0x0000007000017945 */ /* 0x000fe20003800000 */
[----:B------:R-:W-:Y:S01]  /*9ed0*/  IMAD.MOV.U32 R12, RZ, RZ, 0x10 ;  /* 0x00000010ff0c7424 */ /* 0x000fe200078e00ff */
[----:B------:R-:W-:Y:S02]  /*9ee0*/  MOV R11, 0x1f ;  /* 0x0000001f000b7802 */ /* 0x000fe40000000f00 */
[----:B------:R-:W-:-:S07]  /*9ef0*/  MOV R15, 0xffffffff ;  /* 0xffffffff000f7802 */ /* 0x000fce0000000f00 */
[----:B------:R-:W-:Y:S05]  /*9f00*/  WARPSYNC.COLLECTIVE R15, `(.L_x_10512) ;  /* 0x000000000f087348 */ /* 0x000fea0003c00000 */
[----:B------:R0:W1:Y:S02]  /*9f10*/  SHFL.BFLY P6, R14, R13, R12, R11 ;  /* 0x0c00000c0d0e7389 */ /* 0x00006400000c000b */
[----:B01----:R-:W-:Y:S05]  /*9f20*/  ENDCOLLECTIVE ;  /* 0x000000000000791b */ /* 0x003fea0003800000 */
.L_x_10512:
[----:B------:R-:W-:Y:S05]  /*9f30*/  BSYNC B1 ;  /* 0x0000000000017941 */ /* 0x000fea0003800000 */
.L_x_10511:
        /* <DEDUP_REMOVED lines=9> */
.L_x_10513:
[----:B------:R-:W-:Y:S01]  /*9fd0*/  HFMA2 R12, -RZ, RZ, 0, 2.384185791015625e-07 ;  /* 0x00000004ff0c7431 */ /* 0x000fe200000001ff */
[----:B------:R-:W-:-:S05]  /*9fe0*/  FMNMX R4, R13, R14, !PT ;  /* 0x0000000e0d047209 */ /* 0x000fca0007800000 */
[----:B------:R-:W-:-:S07]  /*9ff0*/  IMAD.MOV.U32 R13, RZ, RZ, R4 ;  /* 0x000000ffff0d7224 */ /* 0x000fce00078e0004 */
[----:B------:R-:W-:Y:S05]  /*a000*/  WARPSYNC.COLLECTIVE R15, `(.L_x_10514) ;  /* 0x000000000f087348 */ /* 0x000fea0003c00000 */
[----:B------:R0:W1:Y:S02]  /*a010*/  SHFL.BFLY P6, R14, R13, R12, R11 ;  /* 0x0c00000c0d0e7389 */ /* 0x00006400000c000b */
[----:B01----:R-:W-:Y:S05]  /*a020*/  ENDCOLLECTIVE ;  /* 0x000000000000791b */ /* 0x003fea0003800000 */
.L_x_10514:
[----:B------:R-:W-:Y:S01]  /*a030*/  IMAD.MOV.U32 R12, RZ, RZ, 0x2 ;  /* 0x00000002ff0c7424 */ /* 0x000fe200078e00ff */
[----:B------:R-:W-:-:S04]  /*a040*/  FMNMX R9, R4, R14, !PT ;  /* 0x0000000e04097209 */ /* 0x000fc80007800000 */
[----:B------:R-:W-:-:S07]  /*a050*/  MOV R13, R9 ;  /* 0x00000009000d7202 */ /* 0x000fce0000000f00 */
[----:B------:R-:W-:Y:S05]  /*a060*/  WARPSYNC.COLLECTIVE R15, `(.L_x_10515) ;  /* 0x000000000f087348 */ /* 0x000fea0003c00000 */
[----:B------:R0:W1:Y:S02]  /*a070*/  SHFL.BFLY P6, R14, R13, R12, R11 ;  /* 0x0c00000c0d0e7389 */ /* 0x00006400000c000b */
[----:B01----:R-:W-:Y:S05]  /*a080*/  ENDCOLLECTIVE ;  /* 0x000000000000791b */ /* 0x003fea0003800000 */
.L_x_10515:
[----:B------:R-:W-:Y:S01]  /*a090*/  HFMA2 R12, -RZ, RZ, 0, 5.9604644775390625e-08 ;  /* 0x00000001ff0c7431 */ /* 0x000fe200000001ff */
[----:B------:R-:W-:-:S04]  /*a0a0*/  FMNMX R10, R9, R14, !PT ;  /* 0x0000000e090a7209 */ /* 0x000fc80007800000 */
[----:B------:R-:W-:-:S07]  /*a0b0*/  MOV R13, R10 ;  /* 0x0000000a000d7202 */ /* 0x000fce0000000f00 */
[----:B------:R-:W-:Y:S05]  /*a0c0*/  WARPSYNC.COLLECTIVE R15, `(.L_x_10516) ;  /* 0x000000000f087348 */ /* 0x000fea0003c00000 */
[----:B------:R0:W1:Y:S02]  /*a0d0*/  SHFL.BFLY P6, R14, R13, R12, R11 ;  /* 0x0c00000c0d0e7389 */ /* 0x00006400000c000b */
[----:B01----:R-:W-:Y:S05]  /*a0e0*/  ENDCOLLECTIVE ;  /* 0x000000000000791b */ /* 0x003fea0003800000 */
.L_x_10516:
        /* <DEDUP_REMOVED lines=11> */
[----:B------:R-:W-:Y:S01]  /*a1a0*/  FFMA.SAT R22, R14, R37, 0.5 ;  /* 0x3f0000000e167423 */ /* 0x000fe20000002025 */
[--C-:B------:R-:W-:Y:S01]  /*a1b0*/  FADD R19, R19, -R29.reuse ;  /* 0x8000001d13137221 */ /* 0x100fe20000000000 */
[C---:B------:R-:W-:Y:S01]  /*a1c0*/  FADD R21, R8.reuse, -12583039 ;  /* 0xcb40007f08157421 */ /* 0x040fe20000000000 */
[----:B------:R-:W-:Y:S01]  /*a1d0*/  SHF.L.U32 R8, R8, 0x17, RZ ;  /* 0x0000001708087819 */ /* 0x000fe200000006ff */
[----:B------:R-:W-:Y:S01]  /*a1e0*/  FFMA.RM R22, R22, R43, 12582913 ;  /* 0x4b40000116167423 */ /* 0x000fe2000000402b */
        /* <DEDUP_REMOVED lines=41> */
[----:B-1----:R-:W-:-:S04]  /*a480*/  FFMA.SAT R20, R16, R37, 0.5 ;  /* 0x3f00000010147423 */ /* 0x002fc80000002025 */
[----:B------:R-:W-:Y:S01]  /*a490*/  FFMA.RM R20, R20, R43, 12582913 ;  /* 0x4b40000114147423 */ /* 0x000fe2000000402b */
[----:B--2---:R-:W-:Y:S01]  /*a4a0*/  FMUL R8, R8, R9 ;  /* 0x0000000908087220 */ /* 0x004fe20000400000 */
[----:B------:R-:W-:Y:S02]  /*a4b0*/  FADD R9, R22, -12583039 ;  /* 0xcb40007f16097421 */ /* 0x000fe40000000000 */
[----:B------:R-:W-:Y:S02]  /*a4c0*/  FADD R21, R20, -12583039 ;  /* 0xcb40007f14157421 */ /* 0x000fe40000000000 */
[----:B------:R-:W-:Y:S02]  /*a4d0*/  FFMA R9, R14, 1.4426950216293334961, -R9 ;  /* 0x3fb8aa3b0e097823 */ /* 0x000fe40000000809 */
[----:B------:R-:W-:Y:S02]  /*a4e0*/  FFMA R21, R16, 1.4426950216293334961, -R21 ;  /* 0x3fb8aa3b10157823 */ /* 0x000fe40000000815 */
[----:B------:R-:W-:Y:S01]  /*a4f0*/  FFMA R14, R14, 1.925963033500011079e-08, R9 ;  /* 0x32a570600e0e7823 */ /* 0x000fe20000000009 */
[----:B------:R-:W-:Y:S01]  /*a500*/  SHF.L.U32 R9, R22, 0x17, RZ ;  /* 0x0000001716097819 */ /* 0x000fe200000006ff */
[----:B------:R-:W-:Y:S01]  /*a510*/  FFMA R21, R16, 1.925963033500011079e-08, R21 ;  /* 0x32a5706010157823 */ /* 0x000fe20000000015 */
[----:B------:R-:W-:-:S03]  /*a520*/  IMAD.SHL.U32 R16, R20, 0x800000, RZ ;  /* 0x0080000014107824 */ /* 0x000fc600078e00ff */
[----:B------:R-:W0:Y:S08]  /*a530*/  MUFU.EX2 R14, R14 ;  /* 0x0000000e000e7308 */ /* 0x000e300000000800 */
        /* <DEDUP_REMOVED lines=198> */
[----:B------:R-:W-:Y:S01]  /*b1a0*/  FADD R11, RZ, R10 ;  /* 0x0000000aff0b7221 */ /* 0x000fe20000000000 */
[C---:B------:R-:W-:Y:S01]  /*b1b0*/  FADD R37, R14.reuse, -12583039 ;  /* 0xcb40007f0e257421 */ /* 0x040fe20000000000 */
[----:B------:R-:W-:Y:S01]  /*b1c0*/  SHF.L.U32 R14, R14, 0x17, RZ ;  /* 0x000000170e0e7819 */ /* 0x000fe200000006ff */
[----:B------:R-:W-:Y:S01]  /*b1d0*/  FFMA.RM R13, R12, R43, 12582913 ;  /* 0x4b4000010c0d7423 */ /* 0x000fe2000000402b */
[----:B------:R-:W-:Y:S01]  /*b1e0*/  FADD R11, R11, R4 ;  /* 0x000000040b0b7221 */ /* 0x000fe20000000000 */
[C---:B------:R-:W-:Y:S02]  /*b1f0*/  FFMA R37, R68.reuse, 1.4426950216293334961, -R37 ;  /* 0x3fb8aa3b44257823 */ /* 0x040fe40000000825 */
[C---:B------:R-:W-:Y:S01]  /*b200*/  FADD R12, R13.reuse, -12583039 ;  /* 0xcb40007f0d0c7421 */ /* 0x040fe20000000000 */
[----:B------:R-:W-:Y:S01]  /*b210*/  SHF.L.U32 R13, R13, 0x17, RZ ;  /* 0x000000170d0d7819 */ /* 0x000fe200000006ff */
[----:B------:R-:W-:-:S02]  /*b220*/  FFMA R68, R68, 1.925963033500011079e-08, R37 ;  /* 0x32a5706044447823 */ /* 0x000fc40000000025 */
[C---:B------:R-:W-:Y:S02]  /*b230*/  FFMA R12, R15.reuse, 1.4426950216293334961, -R12 ;  /* 0x3fb8aa3b0f0c7823 */ /* 0x040fe4000000080c */
[----:B------:R-:W0:Y:S02]  /*b240*/  MUFU.EX2 R37, R68 ;  /* 0x0000004400257308 */ /* 0x000e240000000800 */
[----:B------:R-:W-:Y:S01]  /*b250*/  FFMA R15, R15, 1.925963033500011079e-08, R12 ;  /* 0x32a570600f0f7823 */ /* 0x000fe2000000000c */
[----:B------:R-:W-:-:S04]  /*b260*/  FADD R12, R11, R8 ;  /* 0x000000080b0c7221 */ /* 0x000fc80000000000 */
[----:B------:R-:W-:Y:S01]  /*b270*/  FADD R11, R12, R9 ;  /* 0x000000090c0b7221 */ /* 0x000fe20000000000 */
[----:B------:R1:W2:Y:S03]  /*b280*/  MUFU.EX2 R38, R15 ;  /* 0x0000000f00267308 */ /* 0x0002a60000000800 */
[----:B------:R-:W-:-:S04]  /*b290*/  FADD R12, R11, R16 ;  /* 0x000000100b0c7221 */ /* 0x000fc80000000000 */
[----:B------:R-:W-:Y:S01]  /*b2a0*/  FADD R11, R12, R17 ;  /* 0x000000110c0b7221 */ /* 0x000fe20000000000 */
[----:B0-----:R-:W-:Y:S01]  /*b2b0*/  FMUL R37, R14, R37 ;  /* 0x000000250e257220 */ /* 0x001fe20000400000 */
[----:B-1----:R-:W-:Y:S02]  /*b2c0*/  MOV R15, 0xffffffff ;  /* 0xffffffff000f7802 */ /* 0x002fe40000000f00 */
        /* <DEDUP_REMOVED lines=31> */
.L_x_10517:
[----:B------:R-:W-:Y:S02]  /*b4c0*/  HFMA2 R12, -RZ, RZ, 0, 4.76837158203125e-07 ;  /* 0x00000008ff0c7431 */ /* 0x000fe400000001ff */
[----:B------:R-:W-:-:S04]  /*b4d0*/  FADD R43, R13, R14 ;  /* 0x0000000e0d2b7221 */ /* 0x000fc80000000000 */
[----:B------:R-:W-:-:S07]  /*b4e0*/  IMAD.MOV.U32 R13, RZ, RZ, R43 ;  /* 0x000000ffff0d7224 */ /* 0x000fce00078e002b */
[----:B------:R-:W-:Y:S05]  /*b4f0*/  WARPSYNC.COLLECTIVE R15, `(.L_x_10518) ;  /* 0x000000000f087348 */ /* 0x000fea0003c00000 */
[----:B------:R0:W1:Y:S02]  /*b500*/  SHFL.BFLY P6, R14, R13, R12, R11 ;  /* 0x0c00000c0d0e7389 */ /* 0x00006400000c000b */
[----:B01----:R-:W-:Y:S05]  /*b510*/  ENDCOLLECTIVE ;  /* 0x000000000000791b */ /* 0x003fea0003800000 */
.L_x_10518:
[----:B------:R-:W-:Y:S02]  /*b520*/  IMAD.MOV.U32 R12, RZ, RZ, 0x4 ;  /* 0x00000004ff0c7424 */ /* 0x000fe400078e00ff */
[----:B------:R-:W-:-:S05]  /*b530*/  FADD R44, R43, R14 ;  /* 0x0000000e2b2c7221 */ /* 0x000fca0000000000 */
[----:B------:R-:W-:-:S07]  /*b540*/  MOV R13, R44 ;  /* 0x0000002c000d7202 */ /* 0x000fce0000000f00 */
[----:B------:R-:W-:Y:S05]  /*b550*/  WARPSYNC.COLLECTIVE R15, `(.L_x_10519) ;  /* 0x000000000f087348 */ /* 0x000fea0003c00000 */
[----:B------:R0:W1:Y:S02]  /*b560*/  SHFL.BFLY P6, R14, R13, R12, R11 ;  /* 0x0c00000c0d0e7389 */ /* 0x00006400000c000b */
[----:B01----:R-:W-:Y:S05]  /*b570*/  ENDCOLLECTIVE ;  /* 0x000000000000791b */ /* 0x003fea0003800000 */
.L_x_10519:
[----:B------:R-:W-:Y:S02]  /*b580*/  HFMA2 R12, -RZ, RZ, 0, 1.1920928955078125e-07 ;  /* 0x00000002ff0c7431 */ /* 0x000fe400000001ff */
[----:B------:R-:W-:-:S05]  /*b590*/  FADD R45, R44, R14 ;  /* 0x0000000e2c2d7221 */ /* 0x000fca0000000000 */
[----:B------:R-:W-:-:S07]  /*b5a0*/  MOV R13, R45 ;  /* 0x0000002d000d7202 */ /* 0x000fce0000000f00 */
[----:B------:R-:W-:Y:S05]  /*b5b0*/  WARPSYNC.COLLECTIVE R15, `(.L_x_10520) ;  /* 0x000000000f087348 */ /* 0x000fea0003c00000 */
[----:B------:R0:W1:Y:S02]  /*b5c0*/  SHFL.BFLY P6, R14, R13, R12, R11 ;  /* 0x0c00000c0d0e7389 */ /* 0x00006400000c000b */
[----:B01----:R-:W-:Y:S05]  /*b5d0*/  ENDCOLLECTIVE ;  /* 0x000000000000791b */ /* 0x003fea0003800000 */
.L_x_10520:
[----:B------:R-:W-:Y:S01]  /*b5e0*/  MOV R12, 0x1 ;  /* 0x00000001000c7802 */ /* 0x000fe20000000f00 */
[----:B------:R-:W-:-:S04]  /*b5f0*/  FADD R46, R45, R14 ;  /* 0x0000000e2d2e7221 */ /* 0x000fc80000000000 */
[----:B------:R-:W-:-:S07]  /*b600*/  IMAD.MOV.U32 R13, RZ, RZ, R46 ;  /* 0x000000ffff0d7224 */ /* 0x000fce00078e002e */
[----:B------:R-:W-:Y:S05]  /*b610*/  WARPSYNC.COLLECTIVE R15, `(.L_x_10521) ;  /* 0x000000000f087348 */ /* 0x000fea0003c00000 */
[----:B------:R0:W1:Y:S02]  /*b620*/  SHFL.BFLY P6, R14, R13, R12, R11 ;  /* 0x0c00000c0d0e7389 */ /* 0x00006400000c000b */
[----:B01----:R-:W-:Y:S05]  /*b630*/  ENDCOLLECTIVE ;  /* 0x000000000000791b */ /* 0x003fea0003800000 */
.L_x_10521:
[----:B------:R-:W-:Y:S05]  /*b640*/  BRA `(.L_x_10522) ;  /* 0xffffffc400bc7947 */ /* 0x000fea000383ffff */
        .weak           $__internal_166_$__cuda_sm3x_div_rn_noftz_f32_slowpath
        .type           $__internal_166_$__cuda_sm3x_div_rn_noftz_f32_slowpath,@function
        .size           $__internal_166_$__cuda_sm3x_div_rn_noftz_f32_slowpath,(.L_x_37543 - $__internal_166_$__cuda_sm3x_div_rn_noftz_f32_slowpath)
$__internal_166_$__cuda_sm3x_div_rn_noftz_f32_slowpath:
        /* <DEDUP_REMOVED lines=35> */
.L_x_10524:
        /* <DEDUP_REMOVED lines=51> */
.L_x_10531:
[----:B------:R-:W-:-:S04]  /*bbb0*/  LOP3.LUT R11, R11, 0x80000000, RZ, 0xc0, !PT ;  /* 0x800000000b0b7812 */ /* 0x000fc800078ec0ff */
[----:B------:R-:W-:Y:S01]  /*bbc0*/  LOP3.LUT R11, R11, 0x7f800000, RZ, 0xfc, !PT ;  /* 0x7f8000000b0b7812 */ /* 0x000fe200078efcff */
[----:B------:R-:W-:Y:S06]  /*bbd0*/  BRA `(.L_x_10532) ;  /* 0x0000000000047947 */ /* 0x000fec0003800000 */
.L_x_10530:
[----:B------:R-:W-:-:S07]  /*bbe0*/  LEA R11, R44, R11, 0x17 ;  /* 0x0000000b2c0b7211 */ /* 0x000fce00078eb8ff */
.L_x_10532:
[----:B------:R-:W-:Y:S05]  /*bbf0*/  BSYNC.RECONVERGENT B2 ;  /* 0x0000000000027941 */ /* 0x000fea0003800200 */
.L_x_10529:
[----:B------:R-:W-:Y:S05]  /*bc00*/  BRA `(.L_x_10533) ;  /* 0x0000000000207947 */ /* 0x000fea0003800000 */
.L_x_10528:
[----:B------:R-:W-:-:S04]  /*bc10*/  LOP3.LUT R11, R11, 0x80000000, R10, 0x48, !PT ;  /* 0x800000000b0b7812 */ /* 0x000fc800078e480a */
[----:B------:R-:W-:Y:S01]  /*bc20*/  LOP3.LUT R11, R11, 0x7f800000, RZ, 0xfc, !PT ;  /* 0x7f8000000b0b7812 */ /* 0x000fe200078efcff */
[----:B------:R-:W-:Y:S06]  /*bc30*/  BRA `(.L_x_10533) ;  /* 0x0000000000147947 */ /* 0x000fec0003800000 */
.L_x_10527:
[----:B------:R-:W-:Y:S01]  /*bc40*/  LOP3.LUT R11, R11, 0x80000000, R10, 0x48, !PT ;  /* 0x800000000b0b7812 */ /* 0x000fe200078e480a */
[----:B------:R-:W-:Y:S06]  /*bc50*/  BRA `(.L_x_10533) ;  /* 0x00000000000c7947 */ /* 0x000fec0003800000 */
.L_x_10526:
[----:B------:R-:W0:Y:S01]  /*bc60*/  MUFU.RSQ R11, -QNAN ;  /* 0xffc00000000b7908 */ /* 0x000e220000001400 */
[----:B------:R-:W-:Y:S05]  /*bc70*/  BRA `(.L_x_10533) ;  /* 0x0000000000047947 */ /* 0x000fea0003800000 */
.L_x_10525:
[----:B------:R-:W-:-:S07]  /*bc80*/  FADD.FTZ R11, R10, R11 ;  /* 0x0000000b0a0b7221 */ /* 0x000fce0000010000 */
.L_x_10533:
[----:B------:R-:W-:Y:S05]  /*bc90*/  BSYNC.RECONVERGENT B1 ;  /* 0x0000000000017941 */ /* 0x000fea0003800200 */
.L_x_10523:
[----:B0-----:R-:W-:Y:S02]  /*bca0*/  IMAD.MOV.U32 R43, RZ, RZ, R11 ;  /* 0x000000ffff2b7224 */ /* 0x001fe400078e000b */
[----:B------:R-:W-:Y:S01]  /*bcb0*/  HFMA2 R11, -RZ, RZ, 0, 0 ;  /* 0x00000000ff0b7431 */ /* 0x000fe200000001ff */
[----:B------:R-:W-:-:S04]  /*bcc0*/  MOV R10, R14 ;  /* 0x0000000e000a7202 */ /* 0x000fc80000000f00 */
[----:B------:R-:W-:Y:S05]  /*bcd0*/  RET.REL.NODEC R10 `(_Z15SoftmaxWarpImplI22BroadcastScaleMaskLoadIffbLm3EiE11DirectStoreIffEfLi1ELi31ELi32ELi1ELb0EL9Algorithm0EEvT_T0_ll) ;  /* 0xffffff400ac87950 */ /* 0x000fea0003c3ffff */
.L_x_10534:
        /* <DEDUP_REMOVED lines=10> */
.L_x_37543:


//--------------------- .text._Z15SoftmaxWarpImplI22BroadcastScaleMaskLoadIffbLm3EiE11DirectStoreIffEfLi1ELi30ELi32ELi1ELb1EL9Algorithm0EEvT_T0_ll --------------------------
	.section	.text._Z15SoftmaxWarpImplI22BroadcastScaleMaskLoadIffbLm3EiE11DirectStoreIffEfLi1ELi30ELi32ELi1ELb1EL9Algorithm0EEvT_T0_ll,"ax",@progbits
	.align	128
        .global         _Z15SoftmaxWarpImplI22BroadcastScaleMaskLoadIffbLm3EiE11DirectStoreIffEfLi1ELi30ELi32ELi1ELb1EL9Algorithm0EEvT_T0_ll
        .type           _Z15SoftmaxWarpImplI22BroadcastScaleMaskLoadIffbLm3EiE11DirectStoreIffEfLi1ELi30ELi32ELi1ELb1EL9Algorithm0EEvT_T0_ll,@function
        .size           _Z15SoftmaxWarpImplI22BroadcastScaleMaskLoadIffbLm3EiE11DirectStoreIffEfLi1ELi30ELi32ELi1ELb1EL9Algorithm0EEvT_T0_ll,(.L_x_37544 - _Z15SoftmaxWarpImplI22BroadcastScaleMaskLoadIffbLm3EiE11DirectStoreIffEfLi1ELi30ELi32ELi1ELb1EL9Algorithm0EEvT_T0_ll)
        .other          _Z15SoftmaxWarpImplI22BroadcastScaleMaskLoadIffbLm3EiE11DirectStoreIffEfLi1ELi30ELi32ELi1ELb1EL9Algorithm0EEvT_T0_ll,@"STO_CUDA_ENTRY STV_DEFAULT"
_Z15SoftmaxWarpImplI22BroadcastScaleMaskLoadIffbLm3EiE11DirectStoreIffEfLi1ELi30ELi32ELi1ELb1EL9Algorithm0EEvT_T0_ll:
.text._Z15SoftmaxWarpImplI22BroadcastScaleMaskLoadIffbLm3EiE11DirectStoreIffEfLi1ELi30ELi32ELi1ELb1EL9Algorithm0EEvT_T0_ll:
        /* <DEDUP_REMOVED lines=29> */
.L_x_10535:
        /* <DEDUP_REMOVED lines=19> */
.L_x_10658:
[----:B---3--:R-:W0:Y:S01]  /*0300*/  LDC.64 R2, c[0x0][0x408] ;  /* 0x00010200ff027b82 */ /* 0x008e220000000a00 */
[----:B------:R-:W-:Y:S01]  /*0310*/  BSSY.RECONVERGENT B1, `(.L_x_10537) ;  /* 0x000005f000017945 */ /* 0x000fe20003800200 */
[----:B------:R-:W-:Y:S01]  /*0320*/  IMAD.MOV.U32 R72, RZ, RZ, -0x800000 ;  /* 0xff800000ff487424 */ /* 0x000fe200078e00ff */
[----:B------:R-:W-:Y:S01]  /*0330*/  MOV R4, 0xff800000 ;  /* 0xff80000000047802 */ /* 0x000fe20000000f00 */
[C---:B------:R-:W-:Y:S01]  /*0340*/  VIADD R15, R55.reuse, 0x40 ;  /* 0x00000040370f7836 */ /* 0x040fe20000000000 */
[----:B------:R-:W-:Y:S01]  /*0350*/  MOV R13, 0xff800000 ;  /* 0xff800000000d7802 */ /* 0x000fe20000000f00 */
[C---:B------:R-:W-:Y:S01]  /*0360*/  VIADD R5, R55.reuse, 0x60 ;  /* 0x0000006037057836 */ /* 0x040fe20000000000 */
[-C--:B0-----:R-:W-:Y:S02]  /*0370*/  ISETP.GE.U32.AND P0, PT, R55, R2.reuse, PT ;  /* 0x000000023700720c */ /* 0x081fe40003f06070 */
[----:B------:R-:W-:Y:S02]  /*0380*/  ISETP.GE.U32.AND P1, PT, R7, R2, PT ;  /* 0x000000020700720c */ /* 0x000fe40003f26070 */
[----:B------:R-:W-:-:S02]  /*0390*/  ISETP.GE.AND.EX P0, PT, RZ, R3, PT, P0 ;  /* 0x00000003ff00720c */ /* 0x000fc40003f06300 */
[----:B------:R-:W-:-:S11]  /*03a0*/  ISETP.GE.AND.EX P1, PT, RZ, R3, PT, P1 ;  /* 0x00000003ff00720c */ /* 0x000fd60003f26310 */
        /* <DEDUP_REMOVED lines=58> */
[----:B--2---:R-:W-:-:S04]  /*0750*/  ISETP.NE.U32.AND P2, PT, R20, 0x1, PT ;  /* 0x000000011400780c */ /* 0x004fc80003f45070 */
[----:B------:R-:W-:Y:S02]  /*0760*/  ISETP.NE.AND.EX P2, PT, R21, RZ, PT, P2 ;  /* 0x000000ff1500720c */ /* 0x000fe40003f45320 */
[----:B------:R-:W-:Y:S02]  /*0770*/  @!P4 IADD3 R8, PT, PT, -R8, RZ, RZ ;  /* 0x000000ff0808c210 */ /* 0x000fe40007ffe1ff */
[----:B------:R-:W-:Y:S02]  /*0780*/  @!P3 LOP3.LUT R8, RZ, R14, RZ, 0x33, !PT ;  /* 0x0000000eff08b212 */ /* 0x000fe400078e33ff */
[----:B0-----:R-:W-:Y:S02]  /*0790*/  ISETP.NE.U32.AND P4, PT, R10, 0x1, PT ;  /* 0x000000010a00780c */ /* 0x001fe40003f85070 */
[----:B-1----:R-:W-:Y:S01]  /*07a0*/  ISETP.NE.U32.AND P3, PT, R12, 0x1, PT ;  /* 0x000000010c00780c */ /* 0x002fe20003f65070 */
[----:B------:R-:W-:Y:S01]  /*07b0*/  IMAD.MOV R9, RZ, RZ, -R8 ;  /* 0x000000ffff097224 */ /* 0x000fe200078e0a08 */
[----:B------:R-:W-:-:S02]  /*07c0*/  SEL R6, R16, RZ, P2 ;  /* 0x000000ff10067207 */ /* 0x000fc40001000000 */
[----:B------:R-:W-:Y:S01]  /*07d0*/  ISETP.NE.AND.EX P3, PT, R13, RZ, PT, P3 ;  /* 0x000000ff0d00720c */ /* 0x000fe20003f65330 */
[----:B------:R-:W-:Y:S01]  /*07e0*/  IMAD R0, R14, R9, R19 ;  /* 0x000000090e007224 */ /* 0x000fe200078e0213 */
[----:B------:R-:W-:Y:S01]  /*07f0*/  ISETP.NE.AND.EX P2, PT, R11, RZ, PT, P4 ;  /* 0x000000ff0b00720c */ /* 0x000fe20003f45340 */
[----:B------:R-:W-:Y:S01]  /*0800*/  IMAD R9, R6, UR44, RZ ;  /* 0x0000002c06097c24 */ /* 0x000fe2000f8e02ff */
        /* <DEDUP_REMOVED lines=15> */
.L_x_10538:
[----:B------:R-:W-:Y:S05]  /*0900*/  BSYNC.RECONVERGENT B1 ;  /* 0x0000000000017941 */ /* 0x000fea0003800200 */
.L_x_10537:
        /* <DEDUP_REMOVED lines=12> */
[----:B-1----:R-:W-:Y:S02]  /*09d0*/  IABS R19, R10 ;  /* 0x0000000a00137213 */ /* 0x002fe40000000000 */
[----:B------:R-:W-:-:S05]  /*09e0*/  ISETP.NE.AND P4, PT, R10, RZ, PT ;  /* 0x000000ff0a00720c */ /* 0x000fca0003f85270 */
[----:B0-----:R-:W0:Y:S02]  /*09f0*/  MUFU.RCP R0, R0 ;  /* 0x0000000000007308 */ /* 0x001e240000001000 */
[----:B0-----:R-:W-:-:S06]  /*0a00*/  VIADD R8, R0, 0xffffffe ;  /* 0x0ffffffe00087836 */ /* 0x001fcc0000000000 */
[----:B------:R0:W1:Y:S02]  /*0a10*/  F2I.FTZ.U32.TRUNC.NTZ R9, R8 ;  /* 0x0000000800097305 */ /* 0x000064000021f000 */
[----:B0-----:R-:W-:Y:S01]  /*0a20*/  IMAD.MOV.U32 R8, RZ, RZ, RZ ;  /* 0x000000ffff087224 */ /* 0x001fe200078e00ff */
[----:B-1----:R-:W-:-:S05]  /*0a30*/  IADD3 R4, PT, PT, RZ, -R9, RZ ;  /* 0x80000009ff047210 */ /* 0x002fca0007ffe0ff */
        /* <DEDUP_REMOVED lines=16> */
[----:B------:R-:W-:-:S07]  /*0b40*/  ISETP.GE.AND P3, PT, R4, RZ, PT ;  /* 0x000000ff0400720c */ /* 0x000fce0003f66270 */
[----:B------:R-:W-:-:S05]  /*0b50*/  @P1 IADD3 R0, PT, PT, R0, 0x1, RZ ;  /* 0x0000000100001810 */ /* 0x000fca0007ffe0ff */
[----:B------:R-:W-:Y:S01]  /*0b60*/  IMAD.MOV.U32 R8, RZ, RZ, R0 ;  /* 0x000000ffff087224 */ /* 0x000fe200078e0000 */
[----:B0-----:R-:W-:-:S03]  /*0b70*/  IADD3 R4, PT, PT, RZ, -R7, RZ ;  /* 0x80000007ff047210 */ /* 0x001fc60007ffe0ff */
[----:B------:R-:W-:Y:S01]  /*0b80*/  @!P3 IMAD.MOV R8, RZ, RZ, -R8 ;  /* 0x000000ffff08b224 */ /* 0x000fe200078e0a08 */
[----:B------:R-:W-:Y:S01]  /*0b90*/  @!P2 LOP3.LUT R8, RZ, R6, RZ, 0x33, !PT ;  /* 0x00000006ff08a212 */ /* 0x000fe200078e33ff */
[----:B------:R-:W-:-:S04]  /*0ba0*/  IMAD R17, R4, R19, RZ ;  /* 0x0000001304117224 */ /* 0x000fc800078e02ff */
[----:B------:R-:W-:-:S04]  /*0bb0*/  IMAD.MOV R0, RZ, RZ, -R8 ;  /* 0x000000ffff007224 */ /* 0x000fc800078e0a08 */
[----:B------:R-:W-:Y:S02]  /*0bc0*/  IMAD R9, R6, R0, R11 ;  /* 0x0000000006097224 */ /* 0x000fe400078e020b */
[----:B------:R-:W-:-:S03]  /*0bd0*/  IMAD.MOV.U32 R6, RZ, RZ, RZ ;  /* 0x000000ffff067224 */ /* 0x000fc600078e00ff */
        /* <DEDUP_REMOVED lines=15> */
[----:B0-----:R-:W-:-:S04]  /*0cd0*/  ISETP.NE.U32.AND P1, PT, R16, 0x1, PT ;  /* 0x000000011000780c */ /* 0x001fc80003f25070 */
[----:B------:R-:W-:Y:S01]  /*0ce0*/  @!P3 IMAD.MOV R0, RZ, RZ, -R0 ;  /* 0x000000ffff00b224 */ /* 0x000fe200078e0a00 */
        /* <DEDUP_REMOVED lines=24> */
.L_x_10540:
[----:B------:R-:W-:Y:S05]  /*0e70*/  BSYNC.RECONVERGENT B1 ;  /* 0x0000000000017941 */ /* 0x000fea0003800200 */
.L_x_10539:
        /* <DEDUP_REMOVED lines=32> */
[----:B0-----:R-:W-:-:S07]  /*1080*/  VIADD R18, R0, 0xffffffe ;  /* 0x0ffffffe00127836 */ /* 0x001fce0000000000 */
[----:B------:R0:W2:Y:S01]  /*1090*/  F2I.FTZ.U32.TRUNC.NTZ R19, R18 ;  /* 0x0000001200137305 */ /* 0x0000a2000021f000 */
[----:B-1----:R-:W-:Y:S02]  /*10a0*/  VIADD R14, R16, 0xffffffe ;  /* 0x0ffffffe100e7836 */ /* 0x002fe40000000000 */
[----:B0-----:R-:W-:Y:S01]  /*10b0*/  IMAD.MOV.U32 R18, RZ, RZ, RZ ;  /* 0x000000ffff127224 */ /* 0x001fe200078e00ff */
[----:B--2---:R-:W-:-:S05]  /*10c0*/  IADD3 R6, PT, PT, RZ, -R19, RZ ;  /* 0x80000013ff067210 */ /* 0x004fca0007ffe0ff */
[----:B------:R-:W-:Y:S01]  /*10d0*/  IMAD R15, R6, R23, RZ ;  /* 0x00000017060f7224 */ /* 0x000fe200078e02ff */
[----:B------:R-:W-:-:S03]  /*10e0*/  IABS R6, R21 ;  /* 0x0000001500067213 */ /* 0x000fc60000000000 */
[----:B------:R-:W-:-:S06]  /*10f0*/  IMAD.HI.U32 R15, R19, R15, R18 ;  /* 0x0000000f130f7227 */ /* 0x000fcc00078e0012 */
[----:B------:R-:W-:-:S04]  /*1100*/  IMAD.HI.U32 R0, R15, R6, RZ ;  /* 0x000000060f007227 */ /* 0x000fc800078e00ff */
[----:B------:R-:W-:-:S04]  /*1110*/  IMAD.MOV R15, RZ, RZ, -R0 ;  /* 0x000000ffff0f7224 */ /* 0x000fc800078e0a00 */
[C---:B------:R-:W-:Y:S02]  /*1120*/  IMAD R6, R23.reuse, R15, R6 ;  /* 0x0000000f17067224 */ /* 0x040fe400078e0206 */
[----:B------:R0:W1:Y:S03]  /*1130*/  F2I.FTZ.U32.TRUNC.NTZ R15, R14 ;  /* 0x0000000e000f7305 */ /* 0x000066000021f000 */
[----:B------:R-:W-:Y:S01]  /*1140*/  ISETP.GT.U32.AND P5, PT, R23, R6, PT ;  /* 0x000000061700720c */ /* 0x000fe20003fa4070 */
[----:B0-----:R-:W-:-:S12]  /*1150*/  IMAD.MOV.U32 R14, RZ, RZ, RZ ;  /* 0x000000ffff0e7224 */ /* 0x001fd800078e00ff */
[----:B------:R-:W-:Y:S01]  /*1160*/  @!P5 IMAD.IADD R6, R6, 0x1, -R23 ;  /* 0x000000010606d824 */ /* 0x000fe200078e0a17 */
[----:B------:R-:W-:-:S04]  /*1170*/  @!P5 IADD3 R0, PT, PT, R0, 0x1, RZ ;  /* 0x000000010000d810 */ /* 0x000fc80007ffe0ff */
[----:B------:R-:W-:Y:S02]  /*1180*/  ISETP.GE.U32.AND P5, PT, R6, R23, PT ;  /* 0x000000170600720c */ /* 0x000fe40003fa6070 */
[----:B------:R-:W-:-:S11]  /*1190*/  LOP3.LUT R6, R21, R10, RZ, 0x3c, !PT ;  /* 0x0000000a15067212 */ /* 0x000fd600078e3cff */
[----:B------:R-:W-:Y:S01]  /*11a0*/  @P5 VIADD R0, R0, 0x1 ;  /* 0x0000000100005836 */ /* 0x000fe20000000000 */
[----:B------:R-:W-:Y:S02]  /*11b0*/  ISETP.GE.AND P5, PT, R6, RZ, PT ;  /* 0x000000ff0600720c */ /* 0x000fe40003fa6270 */
[----:B-1----:R-:W-:Y:S02]  /*11c0*/  IADD3 R6, PT, PT, RZ, -R15, RZ ;  /* 0x8000000fff067210 */ /* 0x002fe40007ffe0ff */
[----:B------:R-:W-:-:S03]  /*11d0*/  MOV R8, R0 ;  /* 0x0000000000087202 */ /* 0x000fc60000000f00 */
[----:B------:R-:W-:-:S04]  /*11e0*/  IMAD R23, R6, R25, RZ ;  /* 0x0000001906177224 */ /* 0x000fc800078e02ff */
[----:B------:R-:W-:-:S04]  /*11f0*/  IMAD.HI.U32 R23, R15, R23, R14 ;  /* 0x000000170f177227 */ /* 0x000fc800078e000e */
[----:B------:R-:W-:Y:S01]  /*1200*/  @!P5 IMAD.MOV R8, RZ, RZ, -R8 ;  /* 0x000000ffff08d224 */ /* 0x000fe200078e0a08 */
[----:B------:R-:W-:-:S13]  /*1210*/  ISETP.NE.AND P5, PT, R10, RZ, PT ;  /* 0x000000ff0a00720c */ /* 0x000fda0003fa5270 */
[----:B------:R-:W-:-:S05]  /*1220*/  @!P5 LOP3.LUT R8, RZ, R10, RZ, 0x33, !PT ;  /* 0x0000000aff08d212 */ /* 0x000fca00078e33ff */
[----:B------:R-:W-:-:S04]  /*1230*/  IMAD.MOV R0, RZ, RZ, -R8 ;  /* 0x000000ffff007224 */ /* 0x000fc800078e0a08 */
[----:B------:R-:W-:-:S05]  /*1240*/  IMAD R19, R10, R0, R21 ;  /* 0x000000000a137224 */ /* 0x000fca00078e0215 */
[----:B------:R-:W-:-:S05]  /*1250*/  IABS R6, R19 ;  /* 0x0000001300067213 */ /* 0x000fca0000000000 */
[----:B------:R-:W-:Y:S02]  /*1260*/  IMAD.HI.U32 R0, R23, R6, RZ ;  /* 0x0000000617007227 */ /* 0x000fe400078e00ff */
[----:B------:R-:W0:Y:S03]  /*1270*/  LDC.64 R22, c[0x0][0x398] ;  /* 0x0000e600ff167b82 */ /* 0x000e260000000a00 */
        /* <DEDUP_REMOVED lines=8> */
[----:B------:R-:W2:Y:S10]  /*1300*/  LDC.64 R24, c[0x0][0x390] ;  /* 0x0000e400ff187b82 */ /* 0x000eb40000000a00 */
        /* <DEDUP_REMOVED lines=9> */
[----:B0-----:R-:W-:-:S04]  /*13a0*/  ISETP.NE.U32.AND P5, PT, R22, 0x1, PT ;  /* 0x000000011600780c */ /* 0x001fc80003fa5070 */
[----:B------:R-:W-:-:S04]  /*13b0*/  ISETP.NE.AND.EX P5, PT, R23, RZ, PT, P5 ;  /* 0x000000ff1700720c */ /* 0x000fc80003fa5350 */
[----:B------:R-:W-:Y:S01]  /*13c0*/  SEL R8, R0, RZ, P5 ;  /* 0x000000ff00087207 */ /* 0x000fe20002800000 */
[----:B------:R-:W-:Y:S01]  /*13d0*/  IMAD R0, R12, R10, R19 ;  /* 0x0000000a0c007224 */ /* 0x000fe200078e0213 */
[----:B-1----:R-:W-:Y:S02]  /*13e0*/  ISETP.NE.U32.AND P5, PT, R14, 0x1, PT ;  /* 0x000000010e00780c */ /* 0x002fe40003fa5070 */
[----:B------:R-:W-:Y:S02]  /*13f0*/  SHF.R.S64 R14, RZ, 0x1e, R21 ;  /* 0x0000001eff0e7819 */ /* 0x000fe40000001015 */
[----:B------:R-:W-:Y:S01]  /*1400*/  ISETP.NE.AND.EX P5, PT, R15, RZ, PT, P5 ;  /* 0x000000ff0f00720c */ /* 0x000fe20003fa5350 */
[----:B------:R-:W-:-:S03]  /*1410*/  IMAD R15, R6, UR44, RZ ;  /* 0x0000002c060f7c24 */ /* 0x000fc6000f8e02ff */
        /* <DEDUP_REMOVED lines=13> */
.L_x_10542:
[----:B------:R-:W-:Y:S05]  /*14f0*/  BSYNC.RECONVERGENT B1 ;  /* 0x0000000000017941 */ /* 0x000fea0003800200 */
.L_x_10541:
        /* <DEDUP_REMOVED lines=19> */
[----:B------:R-:W-:Y:S02]  /*1630*/  IMAD R5, R23, R10, RZ ;  /* 0x0000000a17057224 */ /* 0x000fe400078e02ff */
[----:B------:R-:W0:Y:S02]  /*1640*/  LDC.64 R22, c[0x0][0x398] ;  /* 0x0000e600ff167b82 */ /* 0x000e240000000a00 */
[----:B------:R-:W-:-:S04]  /*1650*/  IMAD.HI.U32 R8, R15, R5, R14 ;  /* 0x000000050f087227 */ /* 0x000fc800078e000e */
[----:B------:R-:W-:Y:S01]  /*1660*/  IMAD.MOV.U32 R5, RZ, RZ, R16 ;  /* 0x000000ffff057224 */ /* 0x000fe200078e0010 */
        /* <DEDUP_REMOVED lines=23> */
[----:B------:R-:W-:Y:S02]  /*17e0*/  IMAD R12, R12, R0, R21 ;  /* 0x000000000c0c7224 */ /* 0x000fe400078e0215 */
[----:B------:R-:W-:Y:S02]  /*17f0*/  IMAD.HI.U32 R0, R15, R5, R14 ;  /* 0x000000050f007227 */ /* 0x000fe400078e000e */
[----:B------:R-:W1:Y:S01]  /*1800*/  LDC.64 R14, c[0x0][0x3a0] ;  /* 0x0000e800ff0e7b82 */ /* 0x000e620000000a00 */
[----:B------:R-:W-:-:S04]  /*1810*/  IABS R8, R12 ;  /* 0x0000000c00087213 */ /* 0x000fc80000000000 */
[----:B------:R-:W-:-:S05]  /*1820*/  MOV R5, R8 ;  /* 0x0000000800057202 */ /* 0x000fca0000000f00 */
        /* <DEDUP_REMOVED lines=12> */
[----:B--2---:R-:W-:-:S04]  /*18f0*/  ISETP.NE.U32.AND P3, PT, R24, 0x1, PT ;  /* 0x000000011800780c */ /* 0x004fc80003f65070 */
[----:B------:R-:W-:-:S03]  /*1900*/  ISETP.NE.AND.EX P3, PT, R25, RZ, PT, P3 ;  /* 0x000000ff1900720c */ /* 0x000fc60003f65330 */
[----:B------:R-:W-:Y:S02]  /*1910*/  @!P5 LOP3.LUT R0, RZ, R19, RZ, 0x33, !PT ;  /* 0x00000013ff00d212 */ /* 0x000fe400078e33ff */
[----:B0-----:R-:W-:Y:S02]  /*1920*/  ISETP.NE.U32.AND P5, PT, R22, 0x1, PT ;  /* 0x000000011600780c */ /* 0x001fe40003fa5070 */
[----:B------:R-:W-:Y:S02]  /*1930*/  IADD3 R5, PT, PT, -R0, RZ, RZ ;  /* 0x000000ff00057210 */ /* 0x000fe40007ffe1ff */
[----:B------:R-:W-:Y:S02]  /*1940*/  SEL R8, R10, RZ, P3 ;  /* 0x000000ff0a087207 */ /* 0x000fe40001800000 */
[----:B-1----:R-:W-:Y:S01]  /*1950*/  ISETP.NE.U32.AND P3, PT, R14, 0x1, PT ;  /* 0x000000010e00780c */ /* 0x002fe20003f65070 */
[----:B------:R-:W-:Y:S01]  /*1960*/  IMAD R5, R19, R5, R12 ;  /* 0x0000000513057224 */ /* 0x000fe200078e020c */
[----:B------:R-:W-:-:S02]  /*1970*/  ISETP.NE.AND.EX P5, PT, R23, RZ, PT, P5 ;  /* 0x000000ff1700720c */ /* 0x000fc40003fa5350 */
[----:B------:R-:W-:Y:S01]  /*1980*/  ISETP.NE.AND.EX P3, PT, R15, RZ, PT, P3 ;  /* 0x000000ff0f00720c */ /* 0x000fe20003f65330 */
[----:B------:R-:W-:Y:S01]  /*1990*/  IMAD R15, R8, UR44, RZ ;  /* 0x0000002c080f7c24 */ /* 0x000fe2000f8e02ff */
        /* <DEDUP_REMOVED lines=15> */
.L_x_10544:
[----:B------:R-:W-:Y:S05]  /*1a90*/  BSYNC.RECONVERGENT B1 ;  /* 0x0000000000017941 */ /* 0x000fea0003800200 */
.L_x_10543:
        /* <DEDUP_REMOVED lines=17> */
[----:B0-----:R-:W-:Y:S01]  /*1bb0*/  IMAD.MOV.U32 R14, RZ, RZ, RZ ;  /* 0x000000ffff0e7224 */ /* 0x001fe200078e00ff */
[----:B---3--:R-:W-:-:S05]  /*1bc0*/  IADD3 R5, PT, PT, RZ, -R15, RZ ;  /* 0x8000000fff057210 */ /* 0x008fca0007ffe0ff */
        /* <DEDUP_REMOVED lines=21> */
[----:B-1----:R-:W-:-:S03]  /*1d20*/  IMAD.MOV R5, RZ, RZ, -R15 ;  /* 0x000000ffff057224 */ /* 0x002fc600078e0a0f */
[----:B------:R-:W-:Y:S02]  /*1d30*/  @!P2 IADD3 R10, PT, PT, -R10, RZ, RZ ;  /* 0x000000ff0a0aa210 */ /* 0x000fe40007ffe1ff */
[----:B------:R-:W-:Y:S01]  /*1d40*/  @!P5 LOP3.LUT R10, RZ, R12, RZ, 0x33, !PT ;  /* 0x0000000cff0ad212 */ /* 0x000fe200078e33ff */
[----:B------:R-:W-:-:S04]  /*1d50*/  IMAD R5, R5, R16, RZ ;  /* 0x0000001005057224 */ /* 0x000fc800078e02ff */
[----:B------:R-:W-:-:S04]  /*1d60*/  IMAD.MOV R0, RZ, RZ, -R10 ;  /* 0x000000ffff007224 */ /* 0x000fc800078e0a0a */
[----:B------:R-:W-:Y:S02]  /*1d70*/  IMAD R12, R12, R0, R19 ;  /* 0x000000000c0c7224 */ /* 0x000fe400078e0213 */
[----:B------:R-:W-:Y:S02]  /*1d80*/  IMAD.HI.U32 R0, R15, R5, R14 ;  /* 0x000000050f007227 */ /* 0x000fe400078e000e */
[----:B------:R-:W0:Y:S01]  /*1d90*/  LDC.64 R14, c[0x0][0x3a0] ;  /* 0x0000e800ff0e7b82 */ /* 0x000e220000000a00 */
        /* <DEDUP_REMOVED lines=41> */
.L_x_10546:
[----:B------:R-:W-:Y:S05]  /*2030*/  BSYNC.RECONVERGENT B1 ;  /* 0x0000000000017941 */ /* 0x000fea0003800200 */
.L_x_10545:
        /* <DEDUP_REMOVED lines=15> */
[----:B-1----:R-:W-:Y:S02]  /*2130*/  IABS R16, R19 ;  /* 0x0000001300107213 */ /* 0x002fe40000000000 */
[----:B------:R-:W-:-:S05]  /*2140*/  ISETP.NE.AND P5, PT, R19, RZ, PT ;  /* 0x000000ff1300720c */ /* 0x000fca0003fa5270 */
[----:B---3--:R-:W1:Y:S02]  /*2150*/  MUFU.RCP R0, R0 ;  /* 0x0000000000007308 */ /* 0x008e640000001000 */
[----:B-1----:R-:W-:-:S06]  /*2160*/  IADD3 R14, PT, PT, R0, 0xffffffe, RZ ;  /* 0x0ffffffe000e7810 */ /* 0x002fcc0007ffe0ff */
[----:B------:R1:W3:Y:S02]  /*2170*/  F2I.FTZ.U32.TRUNC.NTZ R15, R14 ;  /* 0x0000000e000f7305 */ /* 0x0002e4000021f000 */
[----:B-1----:R-:W-:Y:S02]  /*2180*/  IMAD.MOV.U32 R14, RZ, RZ, RZ ;  /* 0x000000ffff0e7224 */ /* 0x002fe400078e00ff */
[----:B---3--:R-:W-:-:S04]  /*2190*/  IMAD.MOV R5, RZ, RZ, -R15 ;  /* 0x000000ffff057224 */ /* 0x008fc800078e0a0f */
[----:B------:R-:W-:-:S04]  /*21a0*/  IMAD R5, R5, R12, RZ ;  /* 0x0000000c05057224 */ /* 0x000fc800078e02ff */
[----:B------:R-:W-:Y:S01]  /*21b0*/  IMAD.HI.U32 R8, R15, R5, R14 ;  /* 0x000000050f087227 */ /* 0x000fe200078e000e */
[----:B------:R-:W-:Y:S01]  /*21c0*/  MOV R5, R11 ;  /* 0x0000000b00057202 */ /* 0x000fe20000000f00 */
        /* <DEDUP_REMOVED lines=14> */
[----:B------:R-:W-:-:S05]  /*22b0*/  @P1 VIADD R0, R0, 0x1 ;  /* 0x0000000100001836 */ /* 0x000fca0000000000 */
[----:B------:R-:W-:-:S05]  /*22c0*/  MOV R12, R0 ;  /* 0x00000000000c7202 */ /* 0x000fca0000000f00 */
[----:B------:R-:W-:Y:S01]  /*22d0*/  @!P3 IMAD.MOV R12, RZ, RZ, -R12 ;  /* 0x000000ffff0cb224 */ /* 0x000fe200078e0a0c */
[----:B------:R-:W-:Y:S01]  /*22e0*/  @!P2 LOP3.LUT R12, RZ, R10, RZ, 0x33, !PT ;  /* 0x0000000aff0ca212 */ /* 0x000fe200078e33ff */
[----:B-1----:R-:W-:-:S03]  /*22f0*/  IMAD.MOV R5, RZ, RZ, -R11 ;  /* 0x000000ffff057224 */ /* 0x002fc600078e0a0b */
[----:B------:R-:W-:Y:S01]  /*2300*/  IADD3 R0, PT, PT, -R12, RZ, RZ ;  /* 0x000000ff0c007210 */ /* 0x000fe20007ffe1ff */
[----:B------:R-:W-:-:S04]  /*2310*/  IMAD R5, R5, R16, RZ ;  /* 0x0000001005057224 */ /* 0x000fc800078e02ff */
[----:B------:R-:W-:Y:S02]  /*2320*/  IMAD R14, R10, R0, R17 ;  /* 0x000000000a0e7224 */ /* 0x000fe400078e0211 */
[----:B------:R-:W-:-:S03]  /*2330*/  IMAD.MOV.U32 R10, RZ, RZ, RZ ;  /* 0x000000ffff0a7224 */ /* 0x000fc600078e00ff */
[----:B------:R-:W-:Y:S01]  /*2340*/  IABS R8, R14 ;  /* 0x0000000e00087213 */ /* 0x000fe20000000000 */
[----:B------:R-:W-:Y:S02]  /*2350*/  IMAD.HI.U32 R0, R11, R5, R10 ;  /* 0x000000050b007227 */ /* 0x000fe400078e000a */
[----:B------:R-:W1:Y:S02]  /*2360*/  LDC.64 R10, c[0x0][0x3a0] ;  /* 0x0000e800ff0a7b82 */ /* 0x000e640000000a00 */
[----:B------:R-:W-:-:S04]  /*2370*/  IMAD.MOV.U32 R5, RZ, RZ, R8 ;  /* 0x000000ffff057224 */ /* 0x000fc800078e0008 */
[----:B------:R-:W-:-:S05]  /*2380*/  IMAD.HI.U32 R0, R0, R5, RZ ;  /* 0x0000000500007227 */ /* 0x000fca00078e00ff */
[----:B------:R-:W-:-:S05]  /*2390*/  IADD3 R8, PT, PT, -R0, RZ, RZ ;  /* 0x000000ff00087210 */ /* 0x000fca0007ffe1ff */
[----:B------:R-:W-:-:S05]  /*23a0*/  IMAD R5, R16, R8, R5 ;  /* 0x0000000810057224 */ /* 0x000fca00078e0205 */
        /* <DEDUP_REMOVED lines=34> */
.L_x_10548:
[----:B------:R-:W-:Y:S05]  /*25d0*/  BSYNC.RECONVERGENT B1 ;  /* 0x0000000000017941 */ /* 0x000fea0003800200 */
.L_x_10547:
        /* <DEDUP_REMOVED lines=15> */
[----:B-1----:R-:W-:-:S07]  /*26d0*/  ISETP.NE.AND P5, PT, R17, RZ, PT ;  /* 0x000000ff1100720c */ /* 0x002fce0003fa5270 */
[----:B0-----:R-:W0:Y:S02]  /*26e0*/  MUFU.RCP R0, R0 ;  /* 0x0000000000007308 */ /* 0x001e240000001000 */
[----:B0-----:R-:W-:-:S06]  /*26f0*/  VIADD R14, R0, 0xffffffe ;  /* 0x0ffffffe000e7836 */ /* 0x001fcc0000000000 */
[----:B------:R0:W1:Y:S02]  /*2700*/  F2I.FTZ.U32.TRUNC.NTZ R15, R14 ;  /* 0x0000000e000f7305 */ /* 0x000064000021f000 */
[----:B0-----:R-:W-:Y:S01]  /*2710*/  IMAD.MOV.U32 R14, RZ, RZ, RZ ;  /* 0x000000ffff0e7224 */ /* 0x001fe200078e00ff */
[----:B-1----:R-:W-:-:S05]  /*2720*/  IADD3 R5, PT, PT, RZ, -R15, RZ ;  /* 0x8000000fff057210 */ /* 0x002fca0007ffe0ff */
[----:B------:R-:W-:-:S04]  /*2730*/  IMAD R5, R5, R10, RZ ;  /* 0x0000000a05057224 */ /* 0x000fc800078e02ff */
[----:B------:R-:W-:Y:S01]  /*2740*/  IMAD.HI.U32 R8, R15, R5, R14 ;  /* 0x000000050f087227 */ /* 0x000fe200078e000e */
[----:B------:R-:W-:-:S03]  /*2750*/  IABS R14, R17 ;  /* 0x00000011000e7213 */ /* 0x000fc60000000000 */
        /* <DEDUP_REMOVED lines=14> */
[----:B------:R-:W-:Y:S01]  /*2840*/  ISETP.GE.AND P3, PT, R5, RZ, PT ;  /* 0x000000ff0500720c */ /* 0x000fe20003f66270 */
[----:B0-----:R-:W-:-:S06]  /*2850*/  HFMA2 R8, -RZ, RZ, 0, 0 ;  /* 0x00000000ff087431 */ /* 0x001fcc00000001ff */
[----:B------:R-:W-:Y:S02]  /*2860*/  @P1 VIADD R0, R0, 0x1 ;  /* 0x0000000100001836 */ /* 0x000fe40000000000 */
[----:B-1----:R-:W-:Y:S02]  /*2870*/  IMAD.MOV R5, RZ, RZ, -R9 ;  /* 0x000000ffff057224 */ /* 0x002fe400078e0a09 */
[----:B------:R-:W-:Y:S02]  /*2880*/  IMAD.MOV.U32 R10, RZ, RZ, R0 ;  /* 0x000000ffff0a7224 */ /* 0x000fe400078e0000 */
[----:B------:R-:W-:-:S03]  /*2890*/  IMAD R5, R5, R14, RZ ;  /* 0x0000000e05057224 */ /* 0x000fc600078e02ff */
        /* <DEDUP_REMOVED lines=10> */
[----:B------:R-:W0:Y:S03]  /*2940*/  LDC.64 R8, c[0x0][0x3a0] ;  /* 0x0000e800ff087b82 */ /* 0x000e260000000a00 */
[----:B------:R-:W-:-:S13]  /*2950*/  ISETP.GT.U32.AND P2, PT, R14, R5, PT ;  /* 0x000000050e00720c */ /* 0x000fda0003f44070 */
[-C--:B------:R-:W-:Y:S01]  /*2960*/  @!P2 IADD3 R5, PT, PT, R5, -R14.reuse, RZ ;  /* 0x8000000e0505a210 */ /* 0x080fe20007ffe0ff */
[----:B------:R-:W-:Y:S01]  /*2970*/  @!P2 VIADD R0, R0, 0x1 ;  /* 0x000000010000a836 */ /* 0x000fe20000000000 */
[----:B--2---:R-:W-:Y:S02]  /*2980*/  ISETP.NE.U32.AND P2, PT, R20, 0x1, PT ;  /* 0x000000011400780c */ /* 0x004fe40003f45070 */
[----:B------:R-:W-:Y:S02]  /*2990*/  ISETP.GE.U32.AND P1, PT, R5, R14, PT ;  /* 0x0000000e0500720c */ /* 0x000fe40003f26070 */
[----:B------:R-:W1:Y:S01]  /*29a0*/  LDC.64 R14, c[0x0][0x398] ;  /* 0x0000e600ff0e7b82 */ /* 0x000e620000000a00 */
[----:B------:R-:W-:-:S04]  /*29b0*/  LOP3.LUT R5, R12, R17, RZ, 0x3c, !PT ;  /* 0x000000110c057212 */ /* 0x000fc800078e3cff */
[----:B------:R-:W-:-:S06]  /*29c0*/  ISETP.GE.AND P3, PT, R5, RZ, PT ;  /* 0x000000ff0500720c */ /* 0x000fcc0003f66270 */
[----:B------:R-:W-:-:S07]  /*29d0*/  @P1 VIADD R0, R0, 0x1 ;  /* 0x0000000100001836 */ /* 0x000fce0000000000 */
[----:B------:R-:W-:Y:S02]  /*29e0*/  @!P3 IADD3 R0, PT, PT, -R0, RZ, RZ ;  /* 0x000000ff0000b210 */ /* 0x000fe40007ffe1ff */
[----:B------:R-:W-:Y:S02]  /*29f0*/  @!P5 LOP3.LUT R0, RZ, R17, RZ, 0x33, !PT ;  /* 0x00000011ff00d212 */ /* 0x000fe400078e33ff */
[----:B------:R-:W-:Y:S02]  /*2a00*/  ISETP.NE.AND.EX P3, PT, R21, RZ, PT, P2 ;  /* 0x000000ff1500720c */ /* 0x000fe40003f65320 */
[----:B-1----:R-:W-:Y:S01]  /*2a10*/  ISETP.NE.U32.AND P1, PT, R14, 0x1, PT ;  /* 0x000000010e00780c */ /* 0x002fe20003f25070 */
[----:B------:R-:W-:Y:S01]  /*2a20*/  IMAD.MOV R5, RZ, RZ, -R0 ;  /* 0x000000ffff057224 */ /* 0x000fe200078e0a00 */
[----:B------:R-:W-:Y:S02]  /*2a30*/  SHF.R.S64 R14, RZ, 0x1e, R19 ;  /* 0x0000001eff0e7819 */ /* 0x000fe40000001013 */
[----:B------:R-:W-:Y:S01]  /*2a40*/  ISETP.NE.AND.EX P2, PT, R15, RZ, PT, P1 ;  /* 0x000000ff0f00720c */ /* 0x000fe20003f45310 */
[----:B------:R-:W-:Y:S01]  /*2a50*/  IMAD R5, R17, R5, R12 ;  /* 0x0000000511057224 */ /* 0x000fe200078e020c */
[----:B0-----:R-:W-:-:S02]  /*2a60*/  ISETP.NE.U32.AND P1, PT, R8, 0x1, PT ;  /* 0x000000010800780c */ /* 0x001fc40003f25070 */
[----:B------:R-:W-:Y:S02]  /*2a70*/  SEL R8, R10, RZ, P3 ;  /* 0x000000ff0a087207 */ /* 0x000fe40001800000 */
        /* <DEDUP_REMOVED lines=16> */
.L_x_10550:
[----:B------:R-:W-:Y:S05]  /*2b80*/  BSYNC.RECONVERGENT B1 ;  /* 0x0000000000017941 */ /* 0x000fea0003800200 */
.L_x_10549:
        /* <DEDUP_REMOVED lines=15> */
[----:B-1----:R-:W-:Y:S02]  /*2c80*/  IABS R18, R17 ;  /* 0x0000001100127213 */ /* 0x002fe40000000000 */
[----:B------:R-:W-:-:S05]  /*2c90*/  ISETP.NE.AND P4, PT, R17, RZ, PT ;  /* 0x000000ff1100720c */ /* 0x000fca0003f85270 */
        /* <DEDUP_REMOVED lines=9> */
[----:B------:R-:W-:Y:S02]  /*2d30*/  IMAD.MOV.U32 R5, RZ, RZ, R7 ;  /* 0x000000ffff057224 */ /* 0x000fe400078e0007 */
[----:B------:R-:W-:Y:S02]  /*2d40*/  VIADD R14, R20, 0xffffffe ;  /* 0x0ffffffe140e7836 */ /* 0x000fe40000000000 */
[----:B------:R-:W-:Y:S01]  /*2d50*/  IMAD.HI.U32 R0, R10, R5, RZ ;  /* 0x000000050a007227 */ /* 0x000fe200078e00ff */
[----:B------:R-:W0:Y:S01]  /*2d60*/  LDC.64 R20, c[0x0][0x398] ;  /* 0x0000e600ff147b82 */ /* 0x000e220000000a00 */
[----:B------:R1:W3:Y:S02]  /*2d70*/  F2I.FTZ.U32.TRUNC.NTZ R15, R14 ;  /* 0x0000000e000f7305 */ /* 0x0002e4000021f000 */
[----:B------:R-:W-:-:S04]  /*2d80*/  IMAD.MOV R10, RZ, RZ, -R0 ;  /* 0x000000ffff0a7224 */ /* 0x000fc800078e0a00 */
[----:B------:R-:W-:Y:S02]  /*2d90*/  IMAD R5, R16, R10, R5 ;  /* 0x0000000a10057224 */ /* 0x000fe400078e0205 */
[----:B-1----:R-:W-:-:S03]  /*2da0*/  IMAD.MOV.U32 R14, RZ, RZ, RZ ;  /* 0x000000ffff0e7224 */ /* 0x002fc600078e00ff */
[----:B------:R-:W-:-:S13]  /*2db0*/  ISETP.GT.U32.AND P2, PT, R16, R5, PT ;  /* 0x000000051000720c */ /* 0x000fda0003f44070 */
[-C--:B------:R-:W-:Y:S01]  /*2dc0*/  @!P2 IADD3 R5, PT, PT, R5, -R16.reuse, RZ ;  /* 0x800000100505a210 */ /* 0x080fe20007ffe0ff */
[----:B------:R-:W-:Y:S01]  /*2dd0*/  @!P2 VIADD R0, R0, 0x1 ;  /* 0x000000010000a836 */ /* 0x000fe20000000000 */
[----:B------:R-:W-:Y:S02]  /*2de0*/  ISETP.NE.AND P2, PT, R12, RZ, PT ;  /* 0x000000ff0c00720c */ /* 0x000fe40003f45270 */
[----:B------:R-:W-:Y:S02]  /*2df0*/  ISETP.GE.U32.AND P1, PT, R5, R16, PT ;  /* 0x000000100500720c */ /* 0x000fe40003f26070 */
[----:B------:R-:W-:-:S04]  /*2e00*/  LOP3.LUT R5, R19, R12, RZ, 0x3c, !PT ;  /* 0x0000000c13057212 */ /* 0x000fc800078e3cff */
[----:B------:R-:W-:Y:S02]  /*2e10*/  ISETP.GE.AND P3, PT, R5, RZ, PT ;  /* 0x000000ff0500720c */ /* 0x000fe40003f66270 */
[----:B---3--:R-:W-:-:S05]  /*2e20*/  IADD3 R5, PT, PT, RZ, -R15, RZ ;  /* 0x8000000fff057210 */ /* 0x008fca0007ffe0ff */
[----:B------:R-:W-:Y:S01]  /*2e30*/  @P1 IADD3 R0, PT, PT, R0, 0x1, RZ ;  /* 0x0000000100001810 */ /* 0x000fe20007ffe0ff */
[----:B------:R-:W-:-:S04]  /*2e40*/  IMAD R5, R5, R18, RZ ;  /* 0x0000001205057224 */ /* 0x000fc800078e02ff */
[----:B------:R-:W-:-:S04]  /*2e50*/  IMAD.MOV.U32 R7, RZ, RZ, R0 ;  /* 0x000000ffff077224 */ /* 0x000fc800078e0000 */
[----:B------:R-:W-:Y:S01]  /*2e60*/  @!P3 IMAD.MOV R7, RZ, RZ, -R7 ;  /* 0x000000ffff07b224 */ /* 0x000fe200078e0a07 */
[----:B------:R-:W-:-:S05]  /*2e70*/  @!P2 LOP3.LUT R7, RZ, R12, RZ, 0x33, !PT ;  /* 0x0000000cff07a212 */ /* 0x000fca00078e33ff */
[----:B------:R-:W-:-:S04]  /*2e80*/  IMAD.MOV R0, RZ, RZ, -R7 ;  /* 0x000000ffff007224 */ /* 0x000fc800078e0a07 */
        /* <DEDUP_REMOVED lines=16> */
[----:B0-----:R-:W-:-:S05]  /*2f90*/  ISETP.NE.U32.AND P1, PT, R20, 0x1, PT ;  /* 0x000000011400780c */ /* 0x001fca0003f25070 */
        /* <DEDUP_REMOVED lines=25> */
.L_x_10552:
[----:B------:R-:W-:Y:S05]  /*3130*/  BSYNC.RECONVERGENT B1 ;  /* 0x0000000000017941 */ /* 0x000fea0003800200 */
.L_x_10551:
        /* <DEDUP_REMOVED lines=46> */
[----:B------:R-:W0:Y:S10]  /*3420*/  F2I.FTZ.U32.TRUNC.NTZ R11, R11 ;  /* 0x0000000b000b7305 */ /* 0x000e34000021f000 */
[----:B------:R-:W-:Y:S01]  /*3430*/  @P5 VIADD R0, R0, 0x1 ;  /* 0x0000000100005836 */ /* 0x000fe20000000000 */
[----:B------:R-:W-:-:S04]  /*3440*/  ISETP.GE.AND P5, PT, R10, RZ, PT ;  /* 0x000000ff0a00720c */ /* 0x000fc80003fa6270 */
[----:B------:R-:W-:Y:S02]  /*3450*/  MOV R12, R0 ;  /* 0x00000000000c7202 */ /* 0x000fe40000000f00 */
[----:B0-----:R-:W-:-:S05]  /*3460*/  IADD3 R10, PT, PT, RZ, -R11, RZ ;  /* 0x8000000bff0a7210 */ /* 0x001fca0007ffe0ff */
[----:B------:R-:W-:Y:S02]  /*3470*/  IMAD R21, R10, R23, RZ ;  /* 0x000000170a157224 */ /* 0x000fe400078e02ff */
[----:B------:R-:W-:Y:S01]  /*3480*/  @!P5 IMAD.MOV R12, RZ, RZ, -R12 ;  /* 0x000000ffff0cd224 */ /* 0x000fe200078e0a0c */
[----:B------:R-:W-:Y:S01]  /*3490*/  ISETP.NE.AND P5, PT, R14, RZ, PT ;  /* 0x000000ff0e00720c */ /* 0x000fe20003fa5270 */
[----:B------:R-:W-:-:S04]  /*34a0*/  IMAD.MOV.U32 R10, RZ, RZ, RZ ;  /* 0x000000ffff0a7224 */ /* 0x000fc800078e00ff */
[----:B------:R-:W-:-:S08]  /*34b0*/  IMAD.HI.U32 R21, R11, R21, R10 ;  /* 0x000000150b157227 */ /* 0x000fd000078e000a */
[----:B------:R-:W-:-:S05]  /*34c0*/  @!P5 LOP3.LUT R12, RZ, R14, RZ, 0x33, !PT ;  /* 0x0000000eff0cd212 */ /* 0x000fca00078e33ff */
[----:B------:R-:W-:-:S04]  /*34d0*/  IMAD.MOV R0, RZ, RZ, -R12 ;  /* 0x000000ffff007224 */ /* 0x000fc800078e0a0c */
[----:B------:R-:W-:-:S05]  /*34e0*/  IMAD R17, R14, R0, R19 ;  /* 0x000000000e117224 */ /* 0x000fca00078e0213 */
[----:B------:R-:W-:-:S04]  /*34f0*/  IABS R0, R17 ;  /* 0x0000001100007213 */ /* 0x000fc80000000000 */
[----:B------:R-:W-:-:S05]  /*3500*/  MOV R10, R0 ;  /* 0x00000000000a7202 */ /* 0x000fca0000000f00 */
[----:B------:R-:W-:Y:S02]  /*3510*/  IMAD.HI.U32 R0, R21, R10, RZ ;  /* 0x0000000a15007227 */ /* 0x000fe400078e00ff */
[----:B------:R-:W0:Y:S02]  /*3520*/  LDC.64 R20, c[0x0][0x3a0] ;  /* 0x0000e800ff147b82 */ /* 0x000e240000000a00 */
        /* <DEDUP_REMOVED lines=9> */
[----:B------:R-:W-:-:S02]  /*35c0*/  ISETP.GE.AND P5, PT, R10, RZ, PT ;  /* 0x000000ff0a00720c */ /* 0x000fc40003fa6270 */
[----:B------:R-:W2:Y:S11]  /*35d0*/  LDC.64 R10, c[0x0][0x390] ;  /* 0x0000e400ff0a7b82 */ /* 0x000eb60000000a00 */
        /* <DEDUP_REMOVED lines=28> */
.L_x_10554:
[----:B------:R-:W-:Y:S05]  /*37a0*/  BSYNC.RECONVERGENT B1 ;  /* 0x0000000000017941 */ /* 0x000fea0003800200 */
.L_x_10553:
        /* <DEDUP_REMOVED lines=19> */
[----:B------:R-:W-:Y:S02]  /*38e0*/  IMAD R9, R21, R12, RZ ;  /* 0x0000000c15097224 */ /* 0x000fe400078e02ff */
[----:B------:R-:W0:Y:S02]  /*38f0*/  LDC.64 R20, c[0x0][0x3a0] ;  /* 0x0000e800ff147b82 */ /* 0x000e240000000a00 */
        /* <DEDUP_REMOVED lines=22> */
[----:B------:R-:W-:Y:S01]  /*3a60*/  @!P3 LOP3.LUT R12, RZ, R14, RZ, 0x33, !PT ;  /* 0x0000000eff0cb212 */ /* 0x000fe200078e33ff */
[----:B------:R-:W-:-:S04]  /*3a70*/  IMAD R9, R9, R16, RZ ;  /* 0x0000001009097224 */ /* 0x000fc800078e02ff */
        /* <DEDUP_REMOVED lines=21> */
[----:B-1----:R-:W-:Y:S02]  /*3bd0*/  ISETP.NE.U32.AND P5, PT, R10, 0x1, PT ;  /* 0x000000010a00780c */ /* 0x002fe40003fa5070 */
[----:B------:R-:W-:Y:S01]  /*3be0*/  SEL R10, R12, RZ, P3 ;  /* 0x000000ff0c0a7207 */ /* 0x000fe20001800000 */
[----:B------:R-:W-:Y:S01]  /*3bf0*/  IMAD.MOV R9, RZ, RZ, -R0 ;  /* 0x000000ffff097224 */ /* 0x000fe200078e0a00 */
[----:B0-----:R-:W-:Y:S02]  /*3c00*/  ISETP.NE.U32.AND P3, PT, R20, 0x1, PT ;  /* 0x000000011400780c */ /* 0x001fe40003f65070 */
[----:B------:R-:W-:Y:S01]  /*3c10*/  ISETP.NE.AND.EX P5, PT, R11, RZ, PT, P5 ;  /* 0x000000ff0b00720c */ /* 0x000fe20003fa5350 */
[----:B------:R-:W-:Y:S01]  /*3c20*/  IMAD R9, R17, R9, R14 ;  /* 0x0000000911097224 */ /* 0x000fe200078e020e */
[----:B------:R-:W-:Y:S01]  /*3c30*/  ISETP.NE.AND.EX P3, PT, R21, RZ, PT, P3 ;  /* 0x000000ff1500720c */ /* 0x000fe20003f65330 */
[----:B------:R-:W-:Y:S01]  /*3c40*/  IMAD R11, R10, UR44, RZ ;  /* 0x0000002c0a0b7c24 */ /* 0x000fe2000f8e02ff */
        /* <DEDUP_REMOVED lines=15> */
.L_x_10556:
[----:B------:R-:W-:Y:S05]  /*3d40*/  BSYNC.RECONVERGENT B1 ;  /* 0x0000000000017941 */ /* 0x000fea0003800200 */
.L_x_10555:
        /* <DEDUP_REMOVED lines=69> */
[----:B-1----:R-:W-:Y:S02]  /*41a0*/  ISETP.NE.U32.AND P5, PT, R10, 0x1, PT ;  /* 0x000000010a00780c */ /* 0x002fe40003fa5070 */
[----:B------:R-:W-:Y:S01]  /*41b0*/  ISETP.NE.AND.EX P2, PT, R21, RZ, PT, P2 ;  /* 0x000000ff1500720c */ /* 0x000fe20003f45320 */
        /* <DEDUP_REMOVED lines=19> */
.L_x_10558:
[----:B------:R-:W-:Y:S05]  /*42f0*/  BSYNC.RECONVERGENT B1 ;  /* 0x0000000000017941 */ /* 0x000fea0003800200 */
.L_x_10557:
        /* <DEDUP_REMOVED lines=19> */
[----:B------:R-:W-:Y:S01]  /*4430*/  IMAD R7, R9, R14, RZ ;  /* 0x0000000e09077224 */ /* 0x000fe200078e02ff */
[----:B------:R-:W-:-:S03]  /*4440*/  IABS R9, R17 ;  /* 0x0000001100097213 */ /* 0x000fc60000000000 */
[----:B------:R-:W-:-:S04]  /*4450*/  IMAD.HI.U32 R16, R11, R7, R10 ;  /* 0x000000070b107227 */ /* 0x000fc800078e000a */
[----:B------:R-:W-:Y:S01]  /*4460*/  IMAD.MOV.U32 R7, RZ, RZ, R9 ;  /* 0x000000ffff077224 */ /* 0x000fe200078e0009 */
[----:B------:R-:W-:-:S03]  /*4470*/  IABS R9, R15 ;  /* 0x0000000f00097213 */ /* 0x000fc60000000000 */
        /* <DEDUP_REMOVED lines=14> */
[----:B------:R-:W0:Y:S02]  /*4560*/  LDC.64 R18, c[0x0][0x398] ;  /* 0x0000e600ff127b82 */ /* 0x000e240000000a00 */
[----:B------:R1:W3:Y:S01]  /*4570*/  F2I.FTZ.U32.TRUNC.NTZ R11, R10 ;  /* 0x0000000a000b7305 */ /* 0x0002e2000021f000 */
        /* <DEDUP_REMOVED lines=50> */
.L_x_10560:
[----:B------:R-:W-:Y:S05]  /*48a0*/  BSYNC.RECONVERGENT B1 ;  /* 0x0000000000017941 */ /* 0x000fea0003800200 */
.L_x_10559:
        /* <DEDUP_REMOVED lines=91> */
.L_x_10562:
[----:B------:R-:W-:Y:S05]  /*4e60*/  BSYNC.RECONVERGENT B1 ;  /* 0x0000000000017941 */ /* 0x000fea0003800200 */
.L_x_10561:
[----:B------:R-:W-:Y:S01]  /*4e70*/  ISETP.GE.AND.EX P4, PT, RZ, R3, PT, P1 ;  /* 0x00000003ff00720c */ /* 0x000fe20003f86310 */
[----:B------:R-:W-:Y:S01]  /*4e80*/  BSSY.RECONVERGENT B1, `(.L_x_10563) ;  /* 0x000005e000017945 */ /* 0x000fe20003800200 */
[-C--:B------:R-:W-:Y:S02]  /*4e90*/  ISETP.GE.U32.AND P5, PT, R51, R2.reuse, PT ;  /* 0x000000023300720c */ /* 0x080fe40003fa6070 */
[-C--:B------:R-:W-:Y:S02]  /*4ea0*/  ISETP.GE.U32.AND P6, PT, R49, R2.reuse, PT ;  /* 0x000000023100720c */ /* 0x080fe40003fc6070 */
[-C--:B------:R-:W-:Y:S02]  /*4eb0*/  ISETP.GE.U32.AND P3, PT, R7, R2.reuse, PT ;  /* 0x000000020700720c */ /* 0x080fe40003f66070 */
[-C--:B------:R-:W-:Y:S02]  /*4ec0*/  ISETP.GE.U32.AND P2, PT, R47, R2.reuse, PT ;  /* 0x000000022f00720c */ /* 0x080fe40003f46070 */
[----:B------:R-:W-:-:S02]  /*4ed0*/  ISETP.GE.U32.AND P1, PT, R45, R2, PT ;  /* 0x000000022d00720c */ /* 0x000fc40003f26070 */
        /* <DEDUP_REMOVED lines=19> */
[----:B------:R-:W-:-:S04]  /*5010*/  IMAD R5, R5, R14, RZ ;  /* 0x0000000e05057224 */ /* 0x000fc800078e02ff */
        /* <DEDUP_REMOVED lines=21> */
[----:B------:R-:W-:Y:S01]  /*5170*/  ISETP.NE.AND P4, PT, R12, RZ, PT ;  /* 0x000000ff0c00720c */ /* 0x000fe20003f85270 */
[----:B------:R-:W-:-:S12]  /*5180*/  IMAD R5, R5, R16, RZ ;  /* 0x0000001005057224 */ /* 0x000fd800078e02ff */
[----:B------:R-:W-:-:S05]  /*5190*/  @!P4 LOP3.LUT R9, RZ, R12, RZ, 0x33, !PT ;  /* 0x0000000cff09c212 */ /* 0x000fca00078e33ff */
[----:B------:R-:W-:-:S04]  /*51a0*/  IMAD.MOV R0, RZ, RZ, -R9 ;  /* 0x000000ffff007224 */ /* 0x000fc800078e0a09 */
[----:B------:R-:W-:Y:S02]  /*51b0*/  IMAD R15, R12, R0, R17 ;  /* 0x000000000c0f7224 */ /* 0x000fe400078e0211 */
[----:B------:R-:W-:-:S03]  /*51c0*/  IMAD.HI.U32 R0, R11, R5, R10 ;  /* 0x000000050b007227 */ /* 0x000fc600078e000a */
[----:B------:R-:W-:-:S04]  /*51d0*/  IABS R12, R15 ;  /* 0x0000000f000c7213 */ /* 0x000fc80000000000 */
        /* <DEDUP_REMOVED lines=19> */
[----:B------:R-:W-:Y:S02]  /*5310*/  IADD3 R10, PT, PT, -R0, RZ, RZ ;  /* 0x000000ff000a7210 */ /* 0x000fe40007ffe1ff */
[----:B------:R-:W-:-:S04]  /*5320*/  ISETP.NE.AND.EX P4, PT, R11, RZ, PT, P4 ;  /* 0x000000ff0b00720c */ /* 0x000fc80003f85340 */
[----:B------:R-:W-:Y:S01]  /*5330*/  SEL R9, R0, RZ, P4 ;  /* 0x000000ff00097207 */ /* 0x000fe20002000000 */
[----:B------:R-:W-:Y:S01]  /*5340*/  IMAD R0, R18, R10, R15 ;  /* 0x0000000a12007224 */ /* 0x000fe200078e020f */
[----:B0-----:R-:W-:Y:S01]  /*5350*/  ISETP.NE.U32.AND P4, PT, R20, 0x1, PT ;  /* 0x000000011400780c */ /* 0x001fe20003f85070 */
[----:B------:R-:W-:-:S03]  /*5360*/  IMAD R10, R5, UR44, RZ ;  /* 0x0000002c050a7c24 */ /* 0x000fc6000f8e02ff */
[----:B------:R-:W-:Y:S01]  /*5370*/  ISETP.NE.AND.EX P4, PT, R21, RZ, PT, P4 ;  /* 0x000000ff1500720c */ /* 0x000fe20003f85340 */
[----:B------:R-:W-:Y:S01]  /*5380*/  IMAD R9, R9, UR45, R10 ;  /* 0x0000002d09097c24 */ /* 0x000fe2000f8e020a */
        /* <DEDUP_REMOVED lines=13> */
.L_x_10564:
[----:B------:R-:W-:Y:S05]  /*5460*/  BSYNC.RECONVERGENT B1 ;  /* 0x0000000000017941 */ /* 0x000fea0003800200 */
.L_x_10563:
        /* <DEDUP_REMOVED lines=98> */
.L_x_10566:
[----:B------:R-:W-:Y:S05]  /*5a90*/  BSYNC.RECONVERGENT B1 ;  /* 0x0000000000017941 */ /* 0x000fea0003800200 */
.L_x_10565:
        /* <DEDUP_REMOVED lines=18> */
[----:B------:R-:W-:-:S04]  /*5bc0*/  IMAD R5, R5, R14, RZ ;  /* 0x0000000e05057224 */ /* 0x000fc800078e02ff */
[----:B------:R-:W-:-:S04]  /*5bd0*/  IMAD.HI.U32 R16, R11, R5, R10 ;  /* 0x000000050b107227 */ /* 0x000fc800078e000a */
[----:B------:R-:W-:-:S04]  /*5be0*/  IMAD.MOV.U32 R5, RZ, RZ, R9 ;  /* 0x000000ffff057224 */ /* 0x000fc800078e0009 */
        /* <DEDUP_REMOVED lines=12> */
[----:B0-----:R-:W-:Y:S02]  /*5cb0*/  VIADD R10, R18, 0xffffffe ;  /* 0x0ffffffe120a7836 */ /* 0x001fe40000000000 */
[----:B------:R-:W0:Y:S02]  /*5cc0*/  LDC.64 R18, c[0x0][0x398] ;  /* 0x0000e600ff127b82 */ /* 0x000e240000000a00 */
[----:B------:R1:W3:Y:S02]  /*5cd0*/  F2I.FTZ.U32.TRUNC.NTZ R11, R10 ;  /* 0x0000000a000b7305 */ /* 0x0002e4000021f000 */
[----:B------:R-:W-:Y:S02]  /*5ce0*/  @P5 IADD3 R0, PT, PT, R0, 0x1, RZ ;  /* 0x0000000100005810 */ /* 0x000fe40007ffe0ff */
[----:B------:R-:W-:-:S03]  /*5cf0*/  ISETP.NE.AND P5, PT, R12, RZ, PT ;  /* 0x000000ff0c00720c */ /* 0x000fc60003fa5270 */
[----:B------:R-:W-:Y:S02]  /*5d00*/  IMAD.MOV.U32 R9, RZ, RZ, R0 ;  /* 0x000000ffff097224 */ /* 0x000fe400078e0000 */
[----:B-1----:R-:W-:Y:S02]  /*5d10*/  IMAD.MOV.U32 R10, RZ, RZ, RZ ;  /* 0x000000ffff0a7224 */ /* 0x002fe400078e00ff */
[----:B------:R-:W-:Y:S01]  /*5d20*/  @!P6 IMAD.MOV R9, RZ, RZ, -R9 ;  /* 0x000000ffff09e224 */ /* 0x000fe200078e0a09 */
[----:B---3--:R-:W-:-:S05]  /*5d30*/  IADD3 R5, PT, PT, RZ, -R11, RZ ;  /* 0x8000000bff057210 */ /* 0x008fca0007ffe0ff */
[----:B------:R-:W-:Y:S01]  /*5d40*/  @!P5 LOP3.LUT R9, RZ, R12, RZ, 0x33, !PT ;  /* 0x0000000cff09d212 */ /* 0x000fe200078e33ff */
[----:B------:R-:W-:-:S04]  /*5d50*/  IMAD R5, R5, R16, RZ ;  /* 0x0000001005057224 */ /* 0x000fc800078e02ff */
        /* <DEDUP_REMOVED lines=44> */
.L_x_10568:
[----:B------:R-:W-:Y:S05]  /*6020*/  BSYNC.RECONVERGENT B1 ;  /* 0x0000000000017941 */ /* 0x000fea0003800200 */
.L_x_10567:
        /* <DEDUP_REMOVED lines=38> */
[----:B------:R-:W-:Y:S01]  /*6290*/  IMAD.MOV.U32 R7, RZ, RZ, R0 ;  /* 0x000000ffff077224 */ /* 0x000fe200078e0000 */
[----:B0-----:R-:W-:-:S04]  /*62a0*/  MOV R10, RZ ;  /* 0x000000ff000a7202 */ /* 0x001fc80000000f00 */
        /* <DEDUP_REMOVED lines=49> */
.L_x_10570:
[----:B------:R-:W-:Y:S05]  /*65c0*/  BSYNC.RECONVERGENT B1 ;  /* 0x0000000000017941 */ /* 0x000fea0003800200 */
.L_x_10569:
        /* <DEDUP_REMOVED lines=19> */
[----:B0-----:R-:W-:Y:S02]  /*6700*/  HFMA2 R10, -RZ, RZ, 0, 0 ;  /* 0x00000000ff0a7431 */ /* 0x001fe400000001ff */
[----:B-1----:R-:W-:-:S04]  /*6710*/  IMAD.MOV R5, RZ, RZ, -R11 ;  /* 0x000000ffff057224 */ /* 0x002fc800078e0a0b */
[----:B------:R-:W-:-:S04]  /*6720*/  IMAD R5, R5, R14, RZ ;  /* 0x0000000e05057224 */ /* 0x000fc800078e02ff */
[----:B------:R-:W-:-:S04]  /*6730*/  IMAD.HI.U32 R16, R11, R5, R10 ;  /* 0x000000050b107227 */ /* 0x000fc800078e000a */
[----:B------:R-:W-:Y:S01]  /*6740*/  IMAD.MOV.U32 R5, RZ, RZ, R7 ;  /* 0x000000ffff057224 */ /* 0x000fe200078e0007 */
        /* <DEDUP_REMOVED lines=67> */
.L_x_10572:
[----:B------:R-:W-:Y:S05]  /*6b80*/  BSYNC.RECONVERGENT B1 ;  /* 0x0000000000017941 */ /* 0x000fea0003800200 */
.L_x_10571:
        /* <DEDUP_REMOVED lines=55> */
[----:B------:R-:W-:Y:S02]  /*6f00*/  @!P2 IMAD.IADD R5, R5, 0x1, -R16 ;  /* 0x000000010505a824 */ /* 0x000fe400078e0a10 */
[----:B------:R-:W-:Y:S01]  /*6f10*/  @!P2 VIADD R0, R0, 0x1 ;  /* 0x000000010000a836 */ /* 0x000fe20000000000 */
[----:B--2---:R-:W-:Y:S02]  /*6f20*/  ISETP.NE.U32.AND P2, PT, R18, 0x1, PT ;  /* 0x000000011200780c */ /* 0x004fe40003f45070 */
[----:B------:R-:W-:Y:S02]  /*6f30*/  ISETP.GE.U32.AND P1, PT, R5, R16, PT ;  /* 0x000000100500720c */ /* 0x000fe40003f26070 */
[----:B------:R-:W1:Y:S01]  /*6f40*/  LDC.64 R16, c[0x0][0x398] ;  /* 0x0000e600ff107b82 */ /* 0x000e620000000a00 */
[----:B------:R-:W-:-:S04]  /*6f50*/  LOP3.LUT R5, R12, R15, RZ, 0x3c, !PT ;  /* 0x0000000f0c057212 */ /* 0x000fc800078e3cff */
[----:B------:R-:W-:-:S06]  /*6f60*/  ISETP.GE.AND P3, PT, R5, RZ, PT ;  /* 0x000000ff0500720c */ /* 0x000fcc0003f66270 */
[----:B------:R-:W-:-:S07]  /*6f70*/  @P1 IADD3 R0, PT, PT, R0, 0x1, RZ ;  /* 0x0000000100001810 */ /* 0x000fce0007ffe0ff */
[----:B------:R-:W-:Y:S01]  /*6f80*/  @!P3 IMAD.MOV R0, RZ, RZ, -R0 ;  /* 0x000000ffff00b224 */ /* 0x000fe200078e0a00 */
        /* <DEDUP_REMOVED lines=25> */
.L_x_10574:
[----:B------:R-:W-:Y:S05]  /*7120*/  BSYNC.RECONVERGENT B1 ;  /* 0x0000000000017941 */ /* 0x000fea0003800200 */
.L_x_10573:
        /* <DEDUP_REMOVED lines=90> */
.L_x_10576:
[----:B------:R-:W-:Y:S05]  /*76d0*/  BSYNC.RECONVERGENT B1 ;  /* 0x0000000000017941 */ /* 0x000fea0003800200 */
.L_x_10575:
[----:B------:R-:W-:Y:S01]  /*76e0*/  VIADD R5, R55, 0x280 ;  /* 0x0000028037057836 */ /* 0x000fe20000000000 */
[----:B------:R-:W-:Y:S01]  /*76f0*/  BSSY.RECONVERGENT B1, `(.L_x_10577) ;  /* 0x000005c000017945 */ /* 0x000fe20003800200 */
[----:B------:R-:W-:-:S03]  /*7700*/  MOV R24, 0xff800000 ;  /* 0xff80000000187802 */ /* 0x000fc60000000f00 */
        /* <DEDUP_REMOVED lines=19> */
[----:B------:R-:W-:Y:S01]  /*7840*/  IMAD R5, R7, R14, RZ ;  /* 0x0000000e07057224 */ /* 0x000fe200078e02ff */
[----:B------:R-:W-:-:S03]  /*7850*/  IABS R7, R9 ;  /* 0x0000000900077213 */ /* 0x000fc60000000000 */
        /* <DEDUP_REMOVED lines=69> */
.L_x_10578:
[----:B------:R-:W-:Y:S05]  /*7cb0*/  BSYNC.RECONVERGENT B1 ;  /* 0x0000000000017941 */ /* 0x000fea0003800200 */
.L_x_10577:
        /* <DEDUP_REMOVED lines=93> */
.L_x_10580:
[----:B------:R-:W-:Y:S05]  /*8290*/  BSYNC.RECONVERGENT B1 ;  /* 0x0000000000017941 */ /* 0x000fea0003800200 */
.L_x_10579:
        /* <DEDUP_REMOVED lines=93> */
.L_x_10582:
[----:B------:R-:W-:Y:S05]  /*8870*/  BSYNC.RECONVERGENT B1 ;  /* 0x0000000000017941 */ /* 0x000fea0003800200 */
.L_x_10581:
        /* <DEDUP_REMOVED lines=63> */
[----:B------:R-:W1:Y:S01]  /*8c70*/  LDC.64 R16, c[0x0][0x3a0] ;  /* 0x0000e800ff107b82 */ /* 0x000e620000000a00 */
[----:B0-----:R-:W-:Y:S02]  /*8c80*/  ISETP.NE.U32.AND P2, PT, R10, 0x1, PT ;  /* 0x000000010a00780c */ /* 0x001fe40003f45070 */
[----:B------:R-:W-:Y:S02]  /*8c90*/  ISETP.GE.AND P3, PT, R5, RZ, PT ;  /* 0x000000ff0500720c */ /* 0x000fe40003f66270 */
[----:B------:R-:W-:-:S05]  /*8ca0*/  SHF.R.S64 R10, RZ, 0x1e, R9 ;  /* 0x0000001eff0a7819 */ /* 0x000fca0000001009 */
[----:B------:R-:W-:Y:S01]  /*8cb0*/  @P1 VIADD R0, R0, 0x1 ;  /* 0x0000000100001836 */ /* 0x000fe20000000000 */
[----:B--2---:R-:W-:-:S05]  /*8cc0*/  ISETP.NE.U32.AND P1, PT, R20, 0x1, PT ;  /* 0x000000011400780c */ /* 0x004fca0003f25070 */
        /* <DEDUP_REMOVED lines=24> */
.L_x_10584:
[----:B------:R-:W-:Y:S05]  /*8e50*/  BSYNC.RECONVERGENT B1 ;  /* 0x0000000000017941 */ /* 0x000fea0003800200 */
.L_x_10583:
        /* <DEDUP_REMOVED lines=46> */
[----:B------:R-:W-:Y:S01]  /*9140*/  IADD3 R5, PT, PT, -R9, RZ, RZ ;  /* 0x000000ff09057210 */ /* 0x000fe20007ffe1ff */
[----:B------:R-:W-:-:S04]  /*9150*/  IMAD R7, R7, R16, RZ ;  /* 0x0000001007077224 */ /* 0x000fc800078e02ff */
[----:B------:R-:W-:Y:S02]  /*9160*/  IMAD R12, R15, R5, R0 ;  /* 0x000000050f0c7224 */ /* 0x000fe400078e0200 */
[----:B------:R-:W-:Y:S01]  /*9170*/  IMAD.HI.U32 R10, R11, R7, R10 ;  /* 0x000000070b0a7227 */ /* 0x000fe200078e000a */
[----:B------:R-:W0:Y:S02]  /*9180*/  LDC.64 R14, c[0x0][0x398] ;  /* 0x0000e600ff0e7b82 */ /* 0x000e240000000a00 */
[----:B------:R-:W-:-:S05]  /*9190*/  IABS R7, R12 ;  /* 0x0000000c00077213 */ /* 0x000fca0000000000 */
[----:B------:R-:W-:-:S04]  /*91a0*/  IMAD.HI.U32 R5, R10, R7, RZ ;  /* 0x000000070a057227 */ /* 0x000fc800078e00ff */
[----:B------:R-:W-:-:S04]  /*91b0*/  IMAD.MOV R10, RZ, RZ, -R5 ;  /* 0x000000ffff0a7224 */ /* 0x000fc800078e0a05 */
[C---:B------:R-:W-:Y:S02]  /*91c0*/  IMAD R7, R16.reuse, R10, R7 ;  /* 0x0000000a10077224 */ /* 0x040fe400078e0207 */
[----:B------:R-:W1:Y:S03]  /*91d0*/  LDC.64 R10, c[0x0][0x3a0] ;  /* 0x0000e800ff0a7b82 */ /* 0x000e660000000a00 */
        /* <DEDUP_REMOVED lines=34> */
.L_x_10586:
[----:B------:R-:W-:Y:S05]  /*9400*/  BSYNC.RECONVERGENT B1 ;  /* 0x0000000000017941 */ /* 0x000fea0003800200 */
.L_x_10585:
        /* <DEDUP_REMOVED lines=65> */
[----:B------:R-:W-:Y:S02]  /*9820*/  @!P4 IADD3 R5, PT, PT, -R5, RZ, RZ ;  /* 0x000000ff0505c210 */ /* 0x000fe40007ffe1ff */
[----:B------:R-:W-:Y:S02]  /*9830*/  @!P2 LOP3.LUT R5, RZ, R17, RZ, 0x33, !PT ;  /* 0x00000011ff05a212 */ /* 0x000fe400078e33ff */
[----:B------:R-:W-:Y:S02]  /*9840*/  SEL R9, R9, RZ, P3 ;  /* 0x000000ff09097207 */ /* 0x000fe40001800000 */
[----:B--2---:R-:W-:Y:S01]  /*9850*/  ISETP.NE.U32.AND P1, PT, R22, 0x1, PT ;  /* 0x000000011600780c */ /* 0x004fe20003f25070 */
[----:B------:R-:W-:-:S03]  /*9860*/  IMAD.MOV R7, RZ, RZ, -R5 ;  /* 0x000000ffff077224 */ /* 0x000fc600078e0a05 */
[----:B------:R-:W-:Y:S01]  /*9870*/  ISETP.NE.AND.EX P2, PT, R23, RZ, PT, P1 ;  /* 0x000000ff1700720c */ /* 0x000fe20003f45310 */
[----:B------:R-:W-:Y:S01]  /*9880*/  IMAD R7, R17, R7, R12 ;  /* 0x0000000711077224 */ /* 0x000fe200078e020c */
[----:B-1----:R-:W-:Y:S01]  /*9890*/  ISETP.NE.U32.AND P1, PT, R10, 0x1, PT ;  /* 0x000000010a00780c */ /* 0x002fe20003f25070 */
[----:B------:R-:W-:Y:S01]  /*98a0*/  IMAD R10, R9, UR44, RZ ;  /* 0x0000002c090a7c24 */ /* 0x000fe2000f8e02ff */
[----:B------:R-:W-:Y:S02]  /*98b0*/  SEL R5, R5, RZ, P2 ;  /* 0x000000ff05057207 */ /* 0x000fe40001000000 */
[----:B------:R-:W-:-:S03]  /*98c0*/  ISETP.NE.AND.EX P1, PT, R11, RZ, PT, P1 ;  /* 0x000000ff0b00720c */ /* 0x000fc60003f25310 */
[----:B------:R-:W-:Y:S01]  /*98d0*/  IMAD R10, R5, UR45, R10 ;  /* 0x0000002d050a7c24 */ /* 0x000fe2000f8e020a */
        /* <DEDUP_REMOVED lines=13> */
.L_x_10588:
[----:B------:R-:W-:Y:S05]  /*99b0*/  BSYNC.RECONVERGENT B1 ;  /* 0x0000000000017941 */ /* 0x000fea0003800200 */
.L_x_10587:
        /* <DEDUP_REMOVED lines=34> */
[----:B------:R-:W-:Y:S02]  /*9be0*/  IMAD.HI.U32 R0, R15, R2, RZ ;  /* 0x000000020f007227 */ /* 0x000fe400078e00ff */
[----:B------:R-:W1:Y:S02]  /*9bf0*/  LDC.64 R14, c[0x0][0x390] ;  /* 0x0000e400ff0e7b82 */ /* 0x000e640000000a00 */
        /* <DEDUP_REMOVED lines=30> */
[----:B-1----:R-:W-:Y:S02]  /*9de0*/  ISETP.NE.U32.AND P4, PT, R14, 0x1, PT ;  /* 0x000000010e00780c */ /* 0x002fe40003f85070 */
[----:B------:R-:W-:Y:S02]  /*9df0*/  ISETP.GE.U32.AND P6, PT, R2, R19, PT ;  /* 0x000000130200720c */ /* 0x000fe40003fc6070 */
[----:B------:R-:W-:Y:S02]  /*9e00*/  LOP3.LUT R2, R17, R28, RZ, 0x3c, !PT ;  /* 0x0000001c11027212 */ /* 0x000fe400078e3cff */
[----:B------:R-:W-:Y:S02]  /*9e10*/  ISETP.NE.AND.EX P4, PT, R15, RZ, PT, P4 ;  /* 0x000000ff0f00720c */ /* 0x000fe40003f85340 */
[----:B------:R-:W-:-:S02]  /*9e20*/  ISETP.GE.AND P5, PT, R2, RZ, PT ;  /* 0x000000ff0200720c */ /* 0x000fc40003fa6270 */
[----:B------:R-:W1:Y:S05]  /*9e30*/  LDC.64 R2, c[0x0][0x398] ;  /* 0x0000e600ff027b82 */ /* 0x000e6a0000000a00 */
[----:B------:R-:W-:Y:S01]  /*9e40*/  @P6 VIADD R0, R0, 0x1 ;  /* 0x0000000100006836 */ /* 0x000fe20000000000 */
[----:B------:R-:W-:-:S05]  /*9e50*/  ISETP.NE.AND P6, PT, R28, RZ, PT ;  /* 0x000000ff1c00720c */ /* 0x000fca0003fc5270 */
[----:B------:R-:W-:-:S08]  /*9e60*/  @!P5 IADD3 R0, PT, PT, -R0, RZ, RZ ;  /* 0x000000ff0000d210 */ /* 0x000fd00007ffe1ff */
[----:B------:R-:W-:Y:S02]  /*9e70*/  @!P6 LOP3.LUT R0, RZ, R28, RZ, 0x33, !PT ;  /* 0x0000001cff00e212 */ /* 0x000fe400078e33ff */
[----:B0-----:R-:W-:Y:S02]  /*9e80*/  ISETP.NE.U32.AND P6, PT, R10, 0x1, PT ;  /* 0x000000010a00780c */ /* 0x001fe40003fc5070 */
[----:B-1----:R-:W-:Y:S01]  /*9e90*/  ISETP.NE.U32.AND P5, PT, R2, 0x1, PT ;  /* 0x000000010200780c */ /* 0x002fe20003fa5070 */
[----:B------:R-:W-:Y:S01]  /*9ea0*/  IMAD.MOV R2, RZ, RZ, -R0 ;  /* 0x000000ffff027224 */ /* 0x000fe200078e0a00 */
[----:B------:R-:W-:Y:S02]  /*9eb0*/  ISETP.NE.AND.EX P6, PT, R11, RZ, PT, P6 ;  /* 0x000000ff0b00720c */ /* 0x000fe40003fc5360 */
[----:B------:R-:W-:Y:S01]  /*9ec0*/  ISETP.NE.AND.EX P5, PT, R3, RZ, PT, P5 ;  /* 0x000000ff0300720c */ /* 0x000fe20003fa5350 */
[----:B------:R-:W-:Y:S01]  /*9ed0*/  IMAD R2, R28, R2, R17 ;  /* 0x000000021c027224 */ /* 0x000fe200078e0211 */
[----:B------:R-:W-:-:S02]  /*9ee0*/  SEL R3, R12, RZ, P4 ;  /* 0x000000ff0c037207 */ /* 0x000fc40002000000 */
[----:B------:R-:W-:Y:S02]  /*9ef0*/  SEL R0, R0, RZ, P5 ;  /* 0x000000ff00007207 */ /* 0x000fe40002800000 */
[----:B------:R-:W-:Y:S01]  /*9f00*/  SEL R2, R2, RZ, P6 ;  /* 0x000000ff02027207 */ /* 0x000fe20003000000 */
[----:B------:R-:W-:-:S04]  /*9f10*/  IMAD R3, R3, UR44, RZ ;  /* 0x0000002c03037c24 */ /* 0x000fc8000f8e02ff */
        /* <DEDUP_REMOVED lines=13> */
.L_x_10590:
[----:B------:R-:W-:Y:S05]  /*9ff0*/  BSYNC.RECONVERGENT B1 ;  /* 0x0000000000017941 */ /* 0x000fea0003800200 */
.L_x_10589:
        /* <DEDUP_REMOVED lines=18> */
[----:B------:R-:W-:Y:S02]  /*a120*/  IMAD R11, R14, R9, RZ ;  /* 0x000000090e0b7224 */ /* 0x000fe400078e02ff */
[----:B------:R-:W0:Y:S02]  /*a130*/  I2F.RP R14, R19 ;  /* 0x00000013000e7306 */ /* 0x000e240000209400 */
[----:B------:R-:W-:Y:S01]  /*a140*/  IMAD.HI.U32 R11, R3, R11, R2 ;  /* 0x0000000b030b7227 */ /* 0x000fe200078e0002 */
[----:B------:R-:W-:-:S05]  /*a150*/  IABS R2, R7 ;  /* 0x0000000700027213 */ /* 0x000fca0000000000 */
[----:B------:R-:W-:-:S05]  /*a160*/  IMAD.HI.U32 R0, R11, R2, RZ ;  /* 0x000000020b007227 */ /* 0x000fca00078e00ff */
[----:B------:R-:W-:Y:S01]  /*a170*/  IADD3 R3, PT, PT, -R0, RZ, RZ ;  /* 0x000000ff00037210 */ /* 0x000fe20007ffe1ff */
[----:B0-----:R-:W0:Y:S04]  /*a180*/  MUFU.RCP R14, R14 ;  /* 0x0000000e000e7308 */ /* 0x001e280000001000 */
[----:B------:R-:W-:-:S05]  /*a190*/  IMAD R2, R9, R3, R2 ;  /* 0x0000000309027224 */ /* 0x000fca00078e0202 */
[----:B------:R-:W-:Y:S01]  /*a1a0*/  ISETP.GT.U32.AND P4, PT, R9, R2, PT ;  /* 0x000000020900720c */ /* 0x000fe20003f84070 */
[----:B0-----:R-:W-:Y:S02]  /*a1b0*/  VIADD R3, R14, 0xffffffe ;  /* 0x0ffffffe0e037836 */ /* 0x001fe40000000000 */
[----:B------:R-:W0:Y:S10]  /*a1c0*/  LDC.64 R14, c[0x0][0x390] ;  /* 0x0000e400ff0e7b82 */ /* 0x000e340000000a00 */
[----:B------:R-:W-:Y:S01]  /*a1d0*/  @!P4 IMAD.IADD R2, R2, 0x1, -R9 ;  /* 0x000000010202c824 */ /* 0x000fe200078e0a09 */
[----:B------:R-:W1:Y:S01]  /*a1e0*/  F2I.FTZ.U32.TRUNC.NTZ R3, R3 ;  /* 0x0000000300037305 */ /* 0x000e62000021f000 */
[----:B------:R-:W-:Y:S01]  /*a1f0*/  @!P4 VIADD R0, R0, 0x1 ;  /* 0x000000010000c836 */ /* 0x000fe20000000000 */
[----:B------:R-:W-:-:S02]  /*a200*/  ISETP.NE.AND P4, PT, R10, RZ, PT ;  /* 0x000000ff0a00720c */ /* 0x000fc40003f85270 */
[----:B------:R-:W-:Y:S02]  /*a210*/  ISETP.GE.U32.AND P2, PT, R2, R9, PT ;  /* 0x000000090200720c */ /* 0x000fe40003f46070 */
[----:B-1----:R-:W-:-:S11]  /*a220*/  IADD3 R2, PT, PT, RZ, -R3, RZ ;  /* 0x80000003ff027210 */ /* 0x002fd60007ffe0ff */
[----:B------:R-:W-:Y:S01]  /*a230*/  @P2 IADD3 R0, PT, PT, R0, 0x1, RZ ;  /* 0x0000000100002810 */ /* 0x000fe20007ffe0ff */
[----:B------:R-:W-:Y:S02]  /*a240*/  IMAD R9, R2, R19, RZ ;  /* 0x0000001302097224 */ /* 0x000fe400078e02ff */
[----:B------:R-:W-:-:S04]  /*a250*/  IMAD.MOV.U32 R2, RZ, RZ, RZ ;  /* 0x000000ffff027224 */ /* 0x000fc800078e00ff */
[----:B------:R-:W-:Y:S01]  /*a260*/  IMAD.HI.U32 R11, R3, R9, R2 ;  /* 0x00000009030b7227 */ /* 0x000fe200078e0002 */
[----:B------:R-:W-:-:S03]  /*a270*/  LOP3.LUT R2, R7, R10, RZ, 0x3c, !PT ;  /* 0x0000000a07027212 */ /* 0x000fc600078e3cff */
[----:B------:R-:W-:Y:S01]  /*a280*/  IMAD.MOV.U32 R9, RZ, RZ, R0 ;  /* 0x000000ffff097224 */ /* 0x000fe200078e0000 */
[----:B------:R-:W-:-:S13]  /*a290*/  ISETP.GE.AND P5, PT, R2, RZ, PT ;  /* 0x000000ff0200720c */ /* 0x000fda0003fa6270 */
[----:B------:R-:W-:Y:S01]  /*a2a0*/  @!P5 IMAD.MOV R9, RZ, RZ, -R9 ;  /* 0x000000ffff09d224 */ /* 0x000fe200078e0a09 */
[----:B------:R-:W-:Y:S02]  /*a2b0*/  @!P4 LOP3.LUT R9, RZ, R10, RZ, 0x33, !PT ;  /* 0x0000000aff09c212 */ /* 0x000fe400078e33ff */
[----:B0-----:R-:W-:Y:S02]  /*a2c0*/  ISETP.NE.U32.AND P4, PT, R14, 0x1, PT ;  /* 0x000000010e00780c */ /* 0x001fe40003f85070 */
[----:B------:R-:W-:Y:S02]  /*a2d0*/  IADD3 R0, PT, PT, -R9, RZ, RZ ;  /* 0x000000ff09007210 */ /* 0x000fe40007ffe1ff */
[----:B------:R-:W-:-:S03]  /*a2e0*/  ISETP.NE.AND.EX P4, PT, R15, RZ, PT, P4 ;  /* 0x000000ff0f00720c */ /* 0x000fc60003f85340 */
[----:B------:R-:W-:-:S05]  /*a2f0*/  IMAD R17, R10, R0, R7 ;  /* 0x000000000a117224 */ /* 0x000fca00078e0207 */
[----:B------:R-:W-:Y:S02]  /*a300*/  IABS R2, R17 ;  /* 0x0000001100027213 */ /* 0x000fe40000000000 */
[----:B------:R-:W-:-:S03]  /*a310*/  LOP3.LUT R10, R17, R12, RZ, 0x3c, !PT ;  /* 0x0000000c110a7212 */ /* 0x000fc600078e3cff */
[----:B------:R-:W-:Y:S01]  /*a320*/  IMAD.HI.U32 R0, R11, R2, RZ ;  /* 0x000000020b007227 */ /* 0x000fe200078e00ff */
[----:B------:R-:W-:Y:S02]  /*a330*/  ISETP.GE.AND P2, PT, R10, RZ, PT ;  /* 0x000000ff0a00720c */ /* 0x000fe40003f46270 */
[----:B------:R-:W0:Y:S01]  /*a340*/  LDC.64 R10, c[0x0][0x3a0] ;  /* 0x0000e800ff0a7b82 */ /* 0x000e220000000a00 */
        /* <DEDUP_REMOVED lines=11> */
[----:B0-----:R-:W-:-:S04]  /*a400*/  ISETP.NE.U32.AND P5, PT, R10, 0x1, PT ;  /* 0x000000010a00780c */ /* 0x001fc80003fa5070 */
[----:B------:R-:W-:Y:S02]  /*a410*/  ISETP.NE.AND.EX P5, PT, R11, RZ, PT, P5 ;  /* 0x000000ff0b00720c */ /* 0x000fe40003fa5350 */
[----:B-1----:R-:W-:Y:S02]  /*a420*/  ISETP.NE.U32.AND P6, PT, R2, 0x1, PT ;  /* 0x000000010200780c */ /* 0x002fe40003fc5070 */
[----:B------:R-:W-:Y:S02]  /*a430*/  IADD3 R2, PT, PT, -R0, RZ, RZ ;  /* 0x000000ff00027210 */ /* 0x000fe40007ffe1ff */
[----:B------:R-:W-:Y:S02]  /*a440*/  ISETP.NE.AND.EX P2, PT, R3, RZ, PT, P6 ;  /* 0x000000ff0300720c */ /* 0x000fe40003f45360 */
[----:B------:R-:W-:Y:S01]  /*a450*/  SEL R3, R9, RZ, P4 ;  /* 0x000000ff09037207 */ /* 0x000fe20002000000 */
[----:B------:R-:W-:Y:S01]  /*a460*/  IMAD R2, R12, R2, R17 ;  /* 0x000000020c027224 */ /* 0x000fe200078e0211 */
[----:B------:R-:W-:-:S03]  /*a470*/  SEL R0, R0, RZ, P2 ;  /* 0x000000ff00007207 */ /* 0x000fc60001000000 */
        /* <DEDUP_REMOVED lines=15> */
.L_x_10592:
[----:B------:R-:W-:Y:S05]  /*a570*/  BSYNC.RECONVERGENT B1 ;  /* 0x0000000000017941 */ /* 0x000fea0003800200 */
.L_x_10591:
        /* <DEDUP_REMOVED lines=32> */
[----:B------:R-:W-:Y:S01]  /*a780*/  @!P2 VIADD R0, R0, 0x1 ;  /* 0x000000010000a836 */ /* 0x000fe20000000000 */
[----:B------:R-:W-:Y:S02]  /*a790*/  ISETP.NE.AND P2, PT, R12, RZ, PT ;  /* 0x000000ff0c00720c */ /* 0x000fe40003f45270 */
[----:B------:R-:W-:Y:S02]  /*a7a0*/  ISETP.GE.U32.AND P1, PT, R2, R7, PT ;  /* 0x000000070200720c */ /* 0x000fe40003f26070 */
[----:B0-----:R-:W-:-:S11]  /*a7b0*/  IADD3 R2, PT, PT, RZ, -R3, RZ ;  /* 0x80000003ff027210 */ /* 0x001fd60007ffe0ff */
        /* <DEDUP_REMOVED lines=9> */
[----:B------:R-:W-:Y:S02]  /*a850*/  ISETP.NE.AND P4, PT, R38, RZ, PT ;  /* 0x000000ff2600720c */ /* 0x000fe40003f85270 */
        /* <DEDUP_REMOVED lines=14> */
[----:B--2---:R-:W-:-:S05]  /*a940*/  ISETP.NE.U32.AND P1, PT, R74, 0x1, PT ;  /* 0x000000014a00780c */ /* 0x004fca0003f25070 */
[----:B------:R-:W-:Y:S01]  /*a950*/  @!P2 IMAD.MOV R0, RZ, RZ, -R0 ;  /* 0x000000ffff00a224 */ /* 0x000fe200078e0a00 */
[----:B------:R-:W-:Y:S02]  /*a960*/  @!P4 LOP3.LUT R0, RZ, R38, RZ, 0x33, !PT ;  /* 0x00000026ff00c212 */ /* 0x000fe400078e33ff */
[----:B0-----:R-:W-:Y:S02]  /*a970*/  ISETP.NE.U32.AND P2, PT, R14, 0x1, PT ;  /* 0x000000010e00780c */ /* 0x001fe40003f45070 */
[----:B------:R-:W-:Y:S02]  /*a980*/  IADD3 R2, PT, PT, -R0, RZ, RZ ;  /* 0x000000ff00027210 */ /* 0x000fe40007ffe1ff */
[----:B------:R-:W-:Y:S02]  /*a990*/  ISETP.NE.AND.EX P4, PT, R15, RZ, PT, P2 ;  /* 0x000000ff0f00720c */ /* 0x000fe40003f85320 */
[----:B------:R-:W-:Y:S01]  /*a9a0*/  ISETP.NE.AND.EX P2, PT, R75, RZ, PT, P1 ;  /* 0x000000ff4b00720c */ /* 0x000fe20003f45310 */
[----:B------:R-:W-:Y:S01]  /*a9b0*/  IMAD R2, R38, R2, R9 ;  /* 0x0000000226027224 */ /* 0x000fe200078e0209 */
[----:B------:R-:W-:Y:S01]  /*a9c0*/  SEL R3, R7, RZ, P4 ;  /* 0x000000ff07037207 */ /* 0x000fe20002000000 */
[----:B------:R-:W0:Y:S01]  /*a9d0*/  LDC.64 R38, c[0x0][0x3a0] ;  /* 0x0000e800ff267b82 */ /* 0x000e220000000a00 */
[----:B------:R-:W-:-:S03]  /*a9e0*/  SEL R0, R0, RZ, P2 ;  /* 0x000000ff00007207 */ /* 0x000fc60001000000 */
[----:B------:R-:W-:-:S04]  /*a9f0*/  IMAD R3, R3, UR44, RZ ;  /* 0x0000002c03037c24 */ /* 0x000fc8000f8e02ff */
        /* <DEDUP_REMOVED lines=16> */
.L_x_10594:
[----:B------:R-:W-:Y:S05]  /*ab00*/  BSYNC.RECONVERGENT B1 ;  /* 0x0000000000017941 */ /* 0x000fea0003800200 */
.L_x_10593:
        /* <DEDUP_REMOVED lines=19> */
[----:B------:R-:W-:Y:S02]  /*ac40*/  IMAD R7, R14, R5, RZ ;  /* 0x000000050e077224 */ /* 0x000fe400078e02ff */
[----:B------:R-:W0:Y:S02]  /*ac50*/  LDC.64 R14, c[0x0][0x390] ;  /* 0x0000e400ff0e7b82 */ /* 0x000e240000000a00 */
[----:B------:R-:W-:Y:S01]  /*ac60*/  IMAD.HI.U32 R7, R3, R7, R2 ;  /* 0x0000000703077227 */ /* 0x000fe200078e0002 */
[----:B------:R-:W-:-:S05]  /*ac70*/  IABS R2, R55 ;  /* 0x0000003700027213 */ /* 0x000fca0000000000 */
[----:B------:R-:W-:-:S04]  /*ac80*/  IMAD.HI.U32 R0, R7, R2, RZ ;  /* 0x0000000207007227 */ /* 0x000fc800078e00ff */
[----:B------:R-:W-:-:S04]  /*ac90*/  IMAD.MOV R3, RZ, RZ, -R0 ;  /* 0x000000ffff037224 */ /* 0x000fc800078e0a00 */
[----:B------:R-:W-:Y:S02]  /*aca0*/  IMAD R2, R5, R3, R2 ;  /* 0x0000000305027224 */ /* 0x000fe400078e0202 */
[----:B------:R-:W-:-:S03]  /*acb0*/  VIADD R3, R11, 0xffffffe ;  /* 0x0ffffffe0b037836 */ /* 0x000fc60000000000 */
[----:B------:R-:W-:-:S03]  /*acc0*/  ISETP.GT.U32.AND P2, PT, R5, R2, PT ;  /* 0x000000020500720c */ /* 0x000fc60003f44070 */
[----:B------:R-:W1:Y:S10]  /*acd0*/  F2I.FTZ.U32.TRUNC.NTZ R3, R3 ;  /* 0x0000000300037305 */ /* 0x000e74000021f000 */
[----:B------:R-:W-:-:S02]  /*ace0*/  @!P2 IADD3 R2, PT, PT, R2, -R5, RZ ;  /* 0x800000050202a210 */ /* 0x000fc40007ffe0ff */
[----:B------:R-:W-:Y:S02]  /*acf0*/  @!P2 IADD3 R0, PT, PT, R0, 0x1, RZ ;  /* 0x000000010000a810 */ /* 0x000fe40007ffe0ff */
[----:B------:R-:W-:Y:S01]  /*ad00*/  ISETP.GE.U32.AND P1, PT, R2, R5, PT ;  /* 0x000000050200720c */ /* 0x000fe20003f26070 */
[----:B-1----:R-:W-:Y:S01]  /*ad10*/  IMAD.MOV R2, RZ, RZ, -R3 ;  /* 0x000000ffff027224 */ /* 0x002fe200078e0a03 */
[----:B------:R-:W-:-:S03]  /*ad20*/  ISETP.NE.AND P2, PT, R10, RZ, PT ;  /* 0x000000ff0a00720c */ /* 0x000fc60003f45270 */
[----:B------:R-:W-:Y:S02]  /*ad30*/  IMAD R5, R2, R9, RZ ;  /* 0x0000000902057224 */ /* 0x000fe400078e02ff */
[----:B------:R-:W-:-:S04]  /*ad40*/  IMAD.MOV.U32 R2, RZ, RZ, RZ ;  /* 0x000000ffff027224 */ /* 0x000fc800078e00ff */
[----:B------:R-:W-:Y:S01]  /*ad50*/  IMAD.HI.U32 R11, R3, R5, R2 ;  /* 0x00000005030b7227 */ /* 0x000fe200078e0002 */
[----:B------:R-:W-:-:S03]  /*ad60*/  LOP3.LUT R2, R55, R10, RZ, 0x3c, !PT ;  /* 0x0000000a37027212 */ /* 0x000fc600078e3cff */
[----:B------:R-:W-:Y:S01]  /*ad70*/  @P1 VIADD R0, R0, 0x1 ;  /* 0x0000000100001836 */ /* 0x000fe20000000000 */
[----:B------:R-:W-:Y:S02]  /*ad80*/  ISETP.GE.AND P3, PT, R2, RZ, PT ;  /* 0x000000ff0200720c */ /* 0x000fe40003f66270 */
[----:B0-----:R-:W-:Y:S01]  /*ad90*/  ISETP.NE.U32.AND P1, PT, R14, 0x1, PT ;  /* 0x000000010e00780c */ /* 0x001fe20003f25070 */
        /* <DEDUP_REMOVED lines=19> */
[----:B------:R-:W-:-:S06]  /*aed0*/  ISETP.NE.AND.EX P3, PT, R15, RZ, PT, P1 ;  /* 0x000000ff0f00720c */ /* 0x000fcc0003f65310 */
        /* <DEDUP_REMOVED lines=25> */
.L_x_10596:
[----:B------:R-:W-:Y:S05]  /*b070*/  BSYNC.RECONVERGENT B1 ;  /* 0x0000000000017941 */ /* 0x000fea0003800200 */
.L_x_10595:
        /* <DEDUP_REMOVED lines=22> */
[C---:B------:R-:W-:Y:S01]  /*b1e0*/  FADD R71, -R31.reuse, R70 ;  /* 0x000000461f477221 */ /* 0x040fe20000000100 */
[-C--:B------:R-:W-:Y:S01]  /*b1f0*/  FFMA.RM R4, R2, R11.reuse, 12582913 ;  /* 0x4b40000102047423 */ /* 0x080fe2000000400b */
[C---:B------:R-:W-:Y:S01]  /*b200*/  FADD R69, -R31.reuse, R8 ;  /* 0x000000081f457221 */ /* 0x040fe20000000100 */
[-C--:B------:R-:W-:Y:S01]  /*b210*/  FFMA.RM R0, R0, R11.reuse, 12582913 ;  /* 0x4b40000100007423 */ /* 0x080fe2000000400b */
[C---:B------:R-:W-:Y:S01]  /*b220*/  FADD R65, -R31.reuse, R64 ;  /* 0x000000401f417221 */ /* 0x040fe20000000100 */
        /* <DEDUP_REMOVED lines=27> */
[-C--:B------:R-:W-:Y:S01]  /*b3e0*/  FFMA.RM R10, R6, R11.reuse, 12582913 ;  /* 0x4b400001060a7423 */ /* 0x080fe2000000400b */
[-C--:B------:R-:W-:Y:S01]  /*b3f0*/  FFMA.SAT R8, R81, R12.reuse, 0.5 ;  /* 0x3f00000051087423 */ /* 0x080fe2000000200c */
[----:B------:R-:W-:Y:S01]  /*b400*/  FFMA.SAT R18, R71, R12, 0.5 ;  /* 0x3f00000047127423 */ /* 0x000fe2000000200c */
[----:B------:R-:W-:Y:S01]  /*b410*/  FFMA R2, R75, 1.4426950216293334961, -R2 ;  /* 0x3fb8aa3b4b027823 */ /* 0x000fe20000000802 */
[----:B------:R-:W-:Y:S01]  /*b420*/  FADD R6, R10, -12583039 ;  /* 0xcb40007f0a067421 */ /* 0x000fe20000000000 */
[----:B------:R-:W-:Y:S01]  /*b430*/  FFMA.RM R14, R8, R11, 12582913 ;  /* 0x4b400001080e7423 */ /* 0x000fe2000000400b */
[----:B------:R-:W-:-:S02]  /*b440*/  IMAD.SHL.U32 R0, R0, 0x800000, RZ ;  /* 0x0080000000007824 */ /* 0x000fc400078e00ff */
[----:B------:R-:W-:Y:S01]  /*b450*/  FFMA R2, R75, 1.925963033500011079e-08, R2 ;  /* 0x32a570604b027823 */ /* 0x000fe20000000002 */
[C---:B------:R-:W-:Y:S01]  /*b460*/  FFMA R6, R79.reuse, 1.4426950216293334961, -R6 ;  /* 0x3fb8aa3b4f067823 */ /* 0x040fe20000000806 */
[----:B------:R-:W-:Y:S01]  /*b470*/  FADD R8, R14, -12583039 ;  /* 0xcb40007f0e087421 */ /* 0x000fe20000000000 */
[----:B------:R-:W-:Y:S02]  /*b480*/  MUFU.EX2 R77, R77 ;  /* 0x0000004d004d7308 */ /* 0x000fe40000000800 */
[----:B------:R-:W-:Y:S01]  /*b490*/  FFMA R79, R79, 1.925963033500011079e-08, R6 ;  /* 0x32a570604f4f7823 */ /* 0x000fe20000000006 */
[----:B------:R-:W-:Y:S01]  /*b4a0*/  FFMA.SAT R6, R73, R12, 0.5 ;  /* 0x3f00000049067423 */ /* 0x000fe2000000200c */
[----:B------:R-:W-:-:S03]  /*b4b0*/  FFMA R8, R81, 1.4426950216293334961, -R8 ;  /* 0x3fb8aa3b51087823 */ /* 0x000fc60000000808 */
[----:B------:R-:W-:Y:S01]  /*b4c0*/  FFMA.RM R16, R6, R11, 12582913 ;  /* 0x4b40000106107423 */ /* 0x000fe2000000400b */
[----:B------:R2:W3:Y:S01]  /*b4d0*/  MUFU.EX2 R3, R2 ;  /* 0x0000000200037308 */ /* 0x0004e20000000800 */
[----:B------:R-:W-:Y:S02]  /*b4e0*/  FFMA R81, R81, 1.925963033500011079e-08, R8 ;  /* 0x32a5706051517823 */ /* 0x000fe40000000008 */
[C---:B------:R-:W-:Y:S01]  /*b4f0*/  FADD R6, R16.reuse, -12583039 ;  /* 0xcb40007f10067421 */ /* 0x040fe20000000000 */
[----:B------:R-:W-:-:S03]  /*b500*/  IMAD.SHL.U32 R16, R16, 0x800000, RZ ;  /* 0x0080000010107824 */ /* 0x000fc600078e00ff */
[----:B------:R-:W-:Y:S01]  /*b510*/  FFMA R8, R73, 1.4426950216293334961, -R6 ;  /* 0x3fb8aa3b49087823 */ /* 0x000fe20000000806 */
[-C--:B------:R-:W-:Y:S01]  /*b520*/  FFMA.RM R6, R18, R11.reuse, 12582913 ;  /* 0x4b40000112067423 */ /* 0x080fe2000000400b */
[----:B--2---:R-:W-:Y:S01]  /*b530*/  SHF.L.U32 R2, R10, 0x17, RZ ;  /* 0x000000170a027819 */ /* 0x004fe200000006ff */
[-C--:B------:R-:W-:Y:S01]  /*b540*/  FFMA.SAT R10, R5, R12.reuse, 0.5 ;  /* 0x3f000000050a7423 */ /* 0x080fe2000000200c */
[----:B------:R-:W-:Y:S01]  /*b550*/  FFMA R73, R73, 1.925963033500011079e-08, R8 ;  /* 0x32a5706049497823 */ /* 0x000fe20000000008 */
[----:B------:R-:W-:Y:S01]  /*b560*/  FADD R8, R6, -12583039 ;  /* 0xcb40007f06087421 */ /* 0x000fe20000000000 */
[----:B------:R-:W2:Y:S01]  /*b570*/  MUFU.EX2 R79, R79 ;  /* 0x0000004f004f7308 */ /* 0x000ea20000000800 */
[----:B------:R-:W-:Y:S01]  /*b580*/  FFMA.RM R10, R10, R11, 12582913 ;  /* 0x4b4000010a0a7423 */ /* 0x000fe2000000400b */
[----:B------:R-:W-:Y:S01]  /*b590*/  SHF.L.U32 R6, R6, 0x17, RZ ;  /* 0x0000001706067819 */ /* 0x000fe200000006ff */
[----:B------:R-:W-:Y:S01]  /*b5a0*/  FFMA R8, R71, 1.4426950216293334961, -R8 ;  /* 0x3fb8aa3b47087823 */ /* 0x000fe20000000808 */
[----:B---3--:R-:W-:Y:S01]  /*b5b0*/  FMUL R3, R0, R3 ;  /* 0x0000000300037220 */ /* 0x008fe20000400000 */
[----:B------:R-:W-:-:S02]  /*b5c0*/  FFMA.SAT R0, R69, R12, 0.5 ;  /* 0x3f00000045007423 */ /* 0x000fc4000000200c */
[----:B------:R-:W-:Y:S01]  /*b5d0*/  FFMA R71, R71, 1.925963033500011079e-08, R8 ;  /* 0x32a5706047477823 */ /* 0x000fe20000000008 */
[----:B------:R-:W-:Y:S01]  /*b5e0*/  FFMA.SAT R8, R65, R12, 0.5 ;  /* 0x3f00000041087423 */ /* 0x000fe2000000200c */
[-C--:B------:R-:W-:Y:S01]  /*b5f0*/  FFMA.RM R18, R0, R11.reuse, 12582913 ;  /* 0x4b40000100127423 */ /* 0x080fe2000000400b */
[----:B------:R-:W-:Y:S02]  /*b600*/  MUFU.EX2 R73, R73 ;  /* 0x0000004900497308 */ /* 0x000fe40000000800 */
[----:B------:R-:W-:Y:S01]  /*b610*/  FFMA.RM R8, R8, R11, 12582913 ;  /* 0x4b40000108087423 */ /* 0x000fe2000000400b */
[C---:B------:R-:W-:Y:S01]  /*b620*/  FADD R0, R18.reuse, -12583039 ;  /* 0xcb40007f12007421 */ /* 0x040fe20000000000 */
[----:B------:R-:W-:-:S03]  /*b630*/  IMAD.SHL.U32 R18, R18, 0x800000, RZ ;  /* 0x0080000012127824 */ /* 0x000fc600078e00ff */
[C---:B------:R-:W-:Y:S01]  /*b640*/  FFMA R0, R69.reuse, 1.4426950216293334961, -R0 ;  /* 0x3fb8aa3b45007823 */ /* 0x040fe20000000800 */
[----:B------:R-:W-:Y:S01]  /*b650*/  MUFU.EX2 R81, R81 ;  /* 0x0000005100517308 */ /* 0x000fe20000000800 */
[----:B--2---:R-:W-:Y:S02]  /*b660*/  FMUL R2, R2, R79 ;  /* 0x0000004f02027220 */ /* 0x004fe40000400000 */
[----:B------:R-:W-:Y:S01]  /*b670*/  FFMA R69, R69, 1.925963033500011079e-08, R0 ;  /* 0x32a5706045457823 */ /* 0x000fe20000000000 */
[----:B------:R-:W-:Y:S02]  /*b680*/  IMAD.SHL.U32 R0, R4, 0x800000, RZ ;  /* 0x0080000004007824 */ /* 0x000fe400078e00ff */
[C---:B------:R-:W-:Y:S01]  /*b690*/  FADD R4, R8.reuse, -12583039 ;  /* 0xcb40007f08047421 */ /* 0x040fe20000000000 */
[----:B------:R-:W-:Y:S01]  /*b6a0*/  IMAD.SHL.U32 R8, R8, 0x800000, RZ ;  /* 0x0080000008087824 */ /* 0x000fe200078e00ff */
[----:B------:R-:W2:Y:S02]  /*b6b0*/  MUFU.EX2 R71, R71 ;  /* 0x0000004700477308 */ /* 0x000ea40000000800 */
[----:B------:R-:W-:Y:S01]  /*b6c0*/  FFMA R4, R65, 1.4426950216293334961, -R4 ;  /* 0x3fb8aa3b41047823 */ /* 0x000fe20000000804 */
[----:B------:R-:W-:-:S03]  /*b6d0*/  FMUL R0, R0, R77 ;  /* 0x0000004d00007220 */ /* 0x000fc60000400000 */
[----:B------:R-:W-:Y:S01]  /*b6e0*/  FFMA R65, R65, 1.925963033500011079e-08, R4 ;  /* 0x32a5706041417823 */ /* 0x000fe20000000004 */
[----:B------:R-:W-:Y:S01]  /*b6f0*/  FFMA.SAT R4, R67, R12, 0.5 ;  /* 0x3f00000043047423 */ /* 0x000fe2000000200c */
[----:B------:R-:W-:Y:S03]  /*b700*/  MUFU.EX2 R69, R69 ;  /* 0x0000004500457308 */ /* 0x000fe60000000800 */
[----:B------:R-:W-:-:S04]  /*b710*/  FFMA.RM R22, R4, R11, 12582913 ;  /* 0x4b40000104167423 */ /* 0x000fc8000000400b */
[C---:B------:R-:W-:Y:S01]  /*b720*/  FADD R4, R22.reuse, -12583039 ;  /* 0xcb40007f16047421 */ /* 0x040fe20000000000 */
[----:B------:R-:W-:Y:S01]  /*b730*/  SHF.L.U32 R22, R22, 0x17, RZ ;  /* 0x0000001716167819 */ /* 0x000fe200000006ff */
[----:B------:R-:W3:Y:S01]  /*b740*/  MUFU.EX2 R65, R65 ;  /* 0x0000004100417308 */ /* 0x000ee20000000800 */
[----:B--2---:R-:W-:Y:S01]  /*b750*/  FMUL R6, R6, R71 ;  /* 0x0000004706067220 */ /* 0x004fe20000400000 */
[----:B------:R-:W-:-:S04]  /*b760*/  FFMA R4, R67, 1.4426950216293334961, -R4 ;  /* 0x3fb8aa3b43047823 */ /* 0x000fc80000000804 */
[----:B------:R-:W-:Y:S01]  /*b770*/  FFMA R67, R67, 1.925963033500011079e-08, R4 ;  /* 0x32a5706043437823 */ /* 0x000fe20000000004 */
[----:B------:R-:W-:Y:S02]  /*b780*/  IMAD.SHL.U32 R4, R14, 0x800000, RZ ;  /* 0x008000000e047824 */ /* 0x000fe400078e00ff */
[C---:B------:R-:W-:Y:S01]  /*b790*/  FADD R14, R10.reuse, -12583039 ;  /* 0xcb40007f0a0e7421 */ /* 0x040fe20000000000 */
[----:B------:R-:W-:Y:S02]  /*b7a0*/  IMAD.SHL.U32 R10, R10, 0x800000, RZ ;  /* 0x008000000a0a7824 */ /* 0x000fe400078e00ff */
[----:B------:R-:W-:Y:S01]  /*b7b0*/  FMUL R4, R4, R81 ;  /* 0x0000005104047220 */ /* 0x000fe20000400000 */
[C---:B------:R-:W-:Y:S01]  /*b7c0*/  FFMA R14, R5.reuse, 1.4426950216293334961, -R14 ;  /* 0x3fb8aa3b050e7823 */ /* 0x040fe2000000080e */
[----:B------:R-:W-:Y:S03]  /*b7d0*/  MUFU.EX2 R67, R67 ;  /* 0x0000004300437308 */ /* 0x000fe60000000800 */
[----:B------:R-:W-:Y:S01]  /*b7e0*/  FFMA R24, R5, 1.925963033500011079e-08, R14 ;  /* 0x32a5706005187823 */ /* 0x000fe2000000000e */
[----:B------:R-:W-:Y:S01]  /*b7f0*/  FFMA.SAT R14, R63, R12, 0.5 ;  /* 0x3f0000003f0e7423 */ /* 0x000fe2000000200c */
[----:B------:R-:W-:Y:S01]  /*b800*/  FMUL R5, R16, R73 ;  /* 0x0000004910057220 */ /* 0x000fe20000400000 */
[----:B---3--:R-:W-:-:S02]  /*b810*/  FMUL R8, R8, R65 ;  /* 0x0000004108087220 */ /* 0x008fc40000400000 */
[----:B------:R-:W-:-:S04]  /*b820*/  FFMA.RM R16, R14, R11, 12582913 ;  /* 0x4b4000010e107423 */ /* 0x000fc8000000400b */
[C---:B------:R-:W-:Y:S01]  /*b830*/  FADD R14, R16.reuse, -12583039 ;  /* 0xcb40007f100e7421 */ /* 0x040fe20000000000 */
[----:B------:R-:W-:-:S03]  /*b840*/  IMAD.SHL.U32 R16, R16, 0x800000, RZ ;  /* 0x0080000010107824 */ /* 0x000fc600078e00ff */
[----:B------:R-:W-:-:S04]  /*b850*/  FFMA R14, R63, 1.4426950216293334961, -R14 ;  /* 0x3fb8aa3b3f0e7823 */ /* 0x000fc8000000080e */
[----:B------:R-:W-:Y:S01]  /*b860*/  FFMA R63, R63, 1.925963033500011079e-08, R14 ;  /* 0x32a570603f3f7823 */ /* 0x000fe2000000000e */
[----:B------:R-:W-:-:S04]  /*b870*/  FFMA.SAT R14, R7, R12, 0.5 ;  /* 0x3f000000070e7423 */ /* 0x000fc8000000200c */
[----:B------:R-:W-:Y:S01]  /*b880*/  FFMA.RM R14, R14, R11, 12582913 ;  /* 0x4b4000010e0e7423 */ /* 0x000fe2000000400b */
[----:B------:R-:W2:Y:S03]  /*b890*/  MUFU.EX2 R63, R63 ;  /* 0x0000003f003f7308 */ /* 0x000ea60000000800 */
[----:B------:R-:W-:-:S04]  /*b8a0*/  FADD R20, R14, -12583039 ;  /* 0xcb40007f0e147421 */ /* 0x000fc80000000000 */
[----:B------:R-:W-:-:S04]  /*b8b0*/  FFMA R20, R7, 1.4426950216293334961, -R20 ;  /* 0x3fb8aa3b07147823 */ /* 0x000fc80000000814 */
[----:B------:R-:W-:Y:S01]  /*b8c0*/  FFMA R26, R7, 1.925963033500011079e-08, R20 ;  /* 0x32a57060071a7823 */ /* 0x000fe20000000014 */
[----:B------:R-:W-:Y:S01]  /*b8d0*/  FMUL R7, R18, R69 ;  /* 0x0000004512077220 */ /* 0x000fe20000400000 */
[----:B------:R-:W-:-:S04]  /*b8e0*/  FFMA.SAT R18, R61, R12, 0.5 ;  /* 0x3f0000003d127423 */ /* 0x000fc8000000200c */
[----:B------:R-:W-:Y:S01]  /*b8f0*/  FFMA.RM R18, R18, R11, 12582913 ;  /* 0x4b40000112127423 */ /* 0x000fe2000000400b */
[----:B------:R-:W-:Y:S01]  /*b900*/  MUFU.EX2 R26, R26 ;  /* 0x0000001a001a7308 */ /* 0x000fe20000000800 */
[----:B--2---:R-:W-:Y:S02]  /*b910*/  FMUL R16, R16, R63 ;  /* 0x0000003f10107220 */ /* 0x004fe40000400000 */
[C---:B------:R-:W-:Y:S01]  /*b920*/  FADD R20, R18.reuse, -12583039 ;  /* 0xcb40007f12147421 */ /* 0x040fe20000000000 */
[----:B------:R-:W-:-:S03]  /*b930*/  IMAD.SHL.U32 R18, R18, 0x800000, RZ ;  /* 0x0080000012127824 */ /* 0x000fc600078e00ff */
[----:B------:R-:W-:-:S04]  /*b940*/  FFMA R20, R61, 1.4426950216293334961, -R20 ;  /* 0x3fb8aa3b3d147823 */ /* 0x000fc80000000814 */
[----:B------:R-:W-:Y:S01]  /*b950*/  FFMA R28, R61, 1.925963033500011079e-08, R20 ;  /* 0x32a570603d1c7823 */ /* 0x000fe20000000014 */
[----:B------:R-:W-:Y:S01]  /*b960*/  FFMA.SAT R20, R9, R12, 0.5 ;  /* 0x3f00000009147423 */ /* 0x000fe2000000200c */
[----:B------:R2:W3:Y:S03]  /*b970*/  MUFU.EX2 R61, R24 ;  /* 0x00000018003d7308 */ /* 0x0004e60000000800 */
[----:B------:R-:W-:-:S04]  /*b980*/  FFMA.RM R20, R20, R11, 12582913 ;  /* 0x4b40000114147423 */ /* 0x000fc8000000400b */
[----:B------:R-:W-:Y:S01]  /*b990*/  FADD R30, R20, -12583039 ;  /* 0xcb40007f141e7421 */ /* 0x000fe20000000000 */
[----:B--2---:R-:W-:-:S03]  /*b9a0*/  FFMA.SAT R24, R57, R12, 0.5 ;  /* 0x3f00000039187423 */ /* 0x004fc6000000200c */
[----:B------:R-:W-:Y:S01]  /*b9b0*/  FFMA R30, R9, 1.4426950216293334961, -R30 ;  /* 0x3fb8aa3b091e7823 */ /* 0x000fe2000000081e */
[----:B------:R-:W-:-:S03]  /*b9c0*/  FFMA.RM R24, R24, R11, 12582913 ;  /* 0x4b40000118187423 */ /* 0x000fc6000000400b */
[----:B------:R-:W-:Y:S01]  /*b9d0*/  FFMA R30, R9, 1.925963033500011079e-08, R30 ;  /* 0x32a57060091e7823 */ /* 0x000fe2000000001e */
[----:B------:R-:W-:Y:S01]  /*b9e0*/  FMUL R9, R22, R67 ;  /* 0x0000004316097220 */ /* 0x000fe20000400000 */
[-C--:B------:R-:W-:Y:S01]  /*b9f0*/  FFMA.SAT R22, R59, R12.reuse, 0.5 ;  /* 0x3f0000003b167423 */ /* 0x080fe2000000200c */
[----:B------:R-:W-:Y:S01]  /*ba00*/  FADD R38, R24, -12583039 ;  /* 0xcb40007f18267421 */ /* 0x000fe20000000000 */
[----:B---3--:R-:W-:Y:S02]  /*ba10*/  FMUL R10, R10, R61 ;  /* 0x0000003d0a0a7220 */ /* 0x008fe40000400000 */
[----:B------:R-:W-:Y:S01]  /*ba20*/  FFMA.RM R32, R22, R11, 12582913 ;  /* 0x4b40000116207423 */ /* 0x000fe2000000400b */
[C---:B------:R-:W-:Y:S01]  /*ba30*/  FFMA R38, R57.reuse, 1.4426950216293334961, -R38 ;  /* 0x3fb8aa3b39267823 */ /* 0x040fe20000000826 */
[----:B------:R-:W-:Y:S02]  /*ba40*/  MUFU.EX2 R30, R30 ;  /* 0x0000001e001e7308 */ /* 0x000fe40000000800 */
[----:B------:R-:W-:Y:S01]  /*ba50*/  FADD R22, R32, -12583039 ;  /* 0xcb40007f20167421 */ /* 0x000fe20000000000 */
[----:B------:R-:W-:Y:S01]  /*ba60*/  FFMA R40, R57, 1.925963033500011079e-08, R38 ;  /* 0x32a5706039287823 */ /* 0x000fe20000000026 */
[----:B------:R-:W-:-:S02]  /*ba70*/  FFMA.SAT R38, R19, R12, 0.5 ;  /* 0x3f00000013267423 */ /* 0x000fc4000000200c */
[C---:B------:R-:W-:Y:S02]  /*ba80*/  FFMA R22, R59.reuse, 1.4426950216293334961, -R22 ;  /* 0x3fb8aa3b3b167823 */ /* 0x040fe40000000816 */
[----:B------:R-:W2:Y:S02]  /*ba90*/  MUFU.EX2 R57, R28 ;  /* 0x0000001c00397308 */ /* 0x000ea40000000800 */
[----:B------:R-:W-:Y:S01]  /*baa0*/  FFMA R59, R59, 1.925963033500011079e-08, R22 ;  /* 0x32a570603b3b7823 */ /* 0x000fe20000000016 */
[----:B------:R-:W-:-:S04]  /*bab0*/  FFMA.SAT R22, R17, R12, 0.5 ;  /* 0x3f00000011167423 */ /* 0x000fc8000000200c */
[----:B------:R-:W-:Y:S01]  /*bac0*/  FFMA.RM R22, R22, R11, 12582913 ;  /* 0x4b40000116167423 */ /* 0x000fe2000000400b */
[----:B------:R-:W3:Y:S03]  /*bad0*/  MUFU.EX2 R59, R59 ;  /* 0x0000003b003b7308 */ /* 0x000ee60000000800 */
[----:B------:R-:W-:-:S04]  /*bae0*/  FADD R34, R22, -12583039 ;  /* 0xcb40007f16227421 */ /* 0x000fc80000000000 */
[----:B------:R-:W-:Y:S01]  /*baf0*/  FFMA R34, R17, 1.4426950216293334961, -R34 ;  /* 0x3fb8aa3b11227823 */ /* 0x000fe20000000822 */
[----:B--2---:R-:W-:-:S03]  /*bb00*/  FMUL R18, R18, R57 ;  /* 0x0000003912127220 */ /* 0x004fc60000400000 */
[----:B------:R-:W-:Y:S01]  /*bb10*/  FFMA R34, R17, 1.925963033500011079e-08, R34 ;  /* 0x32a5706011227823 */ /* 0x000fe20000000022 */
[----:B------:R-:W-:Y:S01]  /*bb20*/  SHF.L.U32 R17, R14, 0x17, RZ ;  /* 0x000000170e117819 */ /* 0x000fe200000006ff */
[----:B------:R-:W-:-:S04]  /*bb30*/  FFMA.RM R14, R38, R11, 12582913 ;  /* 0x4b400001260e7423 */ /* 0x000fc8000000400b */
[----:B------:R-:W-:Y:S01]  /*bb40*/  FMUL R17, R17, R26 ;  /* 0x0000001a11117220 */ /* 0x000fe20000400000 */
[----:B------:R-:W-:Y:S01]  /*bb50*/  FFMA.SAT R26, R41, R12, 0.5 ;  /* 0x3f000000291a7423 */ /* 0x000fe2000000200c */
[----:B------:R-:W-:Y:S01]  /*bb60*/  FADD R38, R14, -12583039 ;  /* 0xcb40007f0e267421 */ /* 0x000fe20000000000 */
[----:B------:R-:W2:Y:S02]  /*bb70*/  MUFU.EX2 R34, R34 ;  /* 0x0000002200227308 */ /* 0x000ea40000000800 */
[----:B------:R-:W-:Y:S01]  /*bb80*/  FFMA.RM R48, R26, R11, 12582913 ;  /* 0x4b4000011a307423 */ /* 0x000fe2000000400b */
[----:B------:R-:W-:-:S03]  /*bb90*/  FFMA R38, R19, 1.4426950216293334961, -R38 ;  /* 0x3fb8aa3b13267823 */ /* 0x000fc60000000826 */
[----:B------:R-:W-:Y:S01]  /*bba0*/  FADD R26, R48, -12583039 ;  /* 0xcb40007f301a7421 */ /* 0x000fe20000000000 */
[----:B------:R-:W-:Y:S01]  /*bbb0*/  FFMA R46, R19, 1.925963033500011079e-08, R38 ;  /* 0x32a57060132e7823 */ /* 0x000fe20000000026 */
[----:B------:R-:W-:Y:S01]  /*bbc0*/  FFMA.SAT R38, R35, R12, 0.5 ;  /* 0x3f00000023267423 */ /* 0x000fe2000000200c */
[----:B------:R-:W-:Y:S02]  /*bbd0*/  IMAD.SHL.U32 R19, R20, 0x800000, RZ ;  /* 0x0080000014137824 */ /* 0x000fe400078e00ff */
[----:B------:R-:W-:Y:S01]  /*bbe0*/  FFMA R26, R41, 1.4426950216293334961, -R26 ;  /* 0x3fb8aa3b291a7823 */ /* 0x000fe2000000081a */
[----:B------:R-:W-:Y:S01]  /*bbf0*/  SHF.L.U32 R20, R32, 0x17, RZ ;  /* 0x0000001720147819 */ /* 0x000fe200000006ff */
[----:B------:R-:W-:Y:S01]  /*bc00*/  FFMA.RM R38, R38, R11, 12582913 ;  /* 0x4b40000126267423 */ /* 0x000fe2000000400b */
[----:B------:R-:W-:Y:S01]  /*bc10*/  FMUL R19, R19, R30 ;  /* 0x0000001e13137220 */ /* 0x000fe20000400000 */
[----:B------:R-:W-:Y:S01]  /*bc20*/  FFMA R41, R41, 1.925963033500011079e-08, R26 ;  /* 0x32a5706029297823 */ /* 0x000fe2000000001a */
[----:B------:R-:W-:Y:S01]  /*bc30*/  FFMA.SAT R26, R21, R12, 0.5 ;  /* 0x3f000000151a7423 */ /* 0x000fe2000000200c */
[----:B------:R-:W-:Y:S01]  /*bc40*/  MUFU.EX2 R46, R46 ;  /* 0x0000002e002e7308 */ /* 0x000fe20000000800 */
[----:B---3--:R-:W-:-:S02]  /*bc50*/  FMUL R20, R20, R59 ;  /* 0x0000003b14147220 */ /* 0x008fc40000400000 */
[----:B------:R-:W-:-:S04]  /*bc60*/  FFMA.RM R26, R26, R11, 12582913 ;  /* 0x4b4000011a1a7423 */ /* 0x000fc8000000400b */
[----:B------:R-:W-:Y:S01]  /*bc70*/  FADD R28, R26, -12583039 ;  /* 0xcb40007f1a1c7421 */ /* 0x000fe20000000000 */
[----:B------:R-:W-:Y:S03]  /*bc80*/  MUFU.EX2 R41, R41 ;  /* 0x0000002900297308 */ /* 0x000fe60000000800 */
[----:B------:R-:W-:-:S04]  /*bc90*/  FFMA R28, R21, 1.4426950216293334961, -R28 ;  /* 0x3fb8aa3b151c7823 */ /* 0x000fc8000000081c */
[----:B------:R-:W-:Y:S01]  /*bca0*/  FFMA R50, R21, 1.925963033500011079e-08, R28 ;  /* 0x32a5706015327823 */ /* 0x000fe2000000001c */
[----:B------:R-:W-:Y:S01]  /*bcb0*/  FFMA.SAT R28, R39, R12, 0.5 ;  /* 0x3f000000271c7423 */ /* 0x000fe2000000200c */
[----:B------:R-:W-:Y:S02]  /*bcc0*/  IMAD.SHL.U32 R21, R22, 0x800000, RZ ;  /* 0x0080000016157824 */ /* 0x000fe400078e00ff */
[----:B------:R-:W-:Y:S02]  /*bcd0*/  IMAD.SHL.U32 R22, R24, 0x800000, RZ ;  /* 0x0080000018167824 */ /* 0x000fe400078e00ff */
[----:B------:R-:W-:Y:S01]  /*bce0*/  FFMA.RM R52, R28, R11, 12582913 ;  /* 0x4b4000011c347423 */ /* 0x000fe2000000400b */
[----:B--2---:R-:W-:Y:S01]  /*bcf0*/  FMUL R21, R21, R34 ;  /* 0x0000002215157220 */ /* 0x004fe20000400000 */
[----:B------:R-:W-:Y:S02]  /*bd00*/  MUFU.EX2 R50, R50 ;  /* 0x0000003200327308 */ /* 0x000fe40000000800 */
[----:B------:R-:W-:-:S04]  /*bd10*/  FADD R28, R52, -12583039 ;  /* 0xcb40007f341c7421 */ /* 0x000fc80000000000 */
[----:B------:R-:W-:-:S04]  /*bd20*/  FFMA R28, R39, 1.4426950216293334961, -R28 ;  /* 0x3fb8aa3b271c7823 */ /* 0x000fc8000000081c */
[----:B------:R-:W-:Y:S01]  /*bd30*/  FFMA R54, R39, 1.925963033500011079e-08, R28 ;  /* 0x32a5706027367823 */ /* 0x000fe2000000001c */
[----:B------:R-:W-:Y:S01]  /*bd40*/  FADD R28, R38, -12583039 ;  /* 0xcb40007f261c7421 */ /* 0x000fe20000000000 */
[----:B------:R-:W2:Y:S03]  /*bd50*/  MUFU.EX2 R39, R40 ;  /* 0x0000002800277308 */ /* 0x000ea60000000800 */
[----:B------:R-:W-:-:S04]  /*bd60*/  FFMA R28, R35, 1.4426950216293334961, -R28 ;  /* 0x3fb8aa3b231c7823 */ /* 0x000fc8000000081c */
[----:B------:R-:W-:Y:S01]  /*bd70*/  FFMA R56, R35, 1.925963033500011079e-08, R28 ;  /* 0x32a5706023387823 */ /* 0x000fe2000000001c */
[----:B------:R-:W-:-:S04]  /*bd80*/  FFMA.SAT R28, R23, R12, 0.5 ;  /* 0x3f000000171c7423 */ /* 0x000fc8000000200c */
[----:B------:R-:W-:Y:S01]  /*bd90*/  FFMA.RM R28, R28, R11, 12582913 ;  /* 0x4b4000011c1c7423 */ /* 0x000fe2000000400b */
[----:B------:R-:W-:Y:S03]  /*bda0*/  MUFU.EX2 R56, R56 ;  /* 0x0000003800387308 */ /* 0x000fe60000000800 */
[----:B------:R-:W-:Y:S01]  /*bdb0*/  FADD R24, R28, -12583039 ;  /* 0xcb40007f1c187421 */ /* 0x000fe20000000000 */
[----:B--2---:R-:W-:-:S03]  /*bdc0*/  FMUL R22, R22, R39 ;  /* 0x0000002716167220 */ /* 0x004fc60000400000 */
[----:B------:R-:W-:-:S04]  /*bdd0*/  FFMA R24, R23, 1.4426950216293334961, -R24 ;  /* 0x3fb8aa3b17187823 */ /* 0x000fc80000000818 */
[----:B------:R-:W-:Y:S01]  /*bde0*/  FFMA R30, R23, 1.925963033500011079e-08, R24 ;  /* 0x32a57060171e7823 */ /* 0x000fe20000000018 */
[----:B------:R-:W-:Y:S01]  /*bdf0*/  FFMA.SAT R24, R33, R12, 0.5 ;  /* 0x3f00000021187423 */ /* 0x000fe2000000200c */
[----:B------:R-:W-:-:S03]  /*be00*/  SHF.L.U32 R23, R14, 0x17, RZ ;  /* 0x000000170e177819 */ /* 0x000fc600000006ff */
[----:B------:R-:W-:Y:S01]  /*be10*/  FFMA.RM R14, R24, R11, 12582913 ;  /* 0x4b400001180e7423 */ /* 0x000fe2000000400b */
[----:B------:R-:W-:Y:S02]  /*be20*/  IMAD.SHL.U32 R24, R48, 0x800000, RZ ;  /* 0x0080000030187824 */ /* 0x000fe400078e00ff */
[----:B------:R-:W-:Y:S01]  /*be30*/  FMUL R23, R23, R46 ;  /* 0x0000002e17177220 */ /* 0x000fe20000400000 */
[----:B------:R-:W-:Y:S01]  /*be40*/  MUFU.EX2 R30, R30 ;  /* 0x0000001e001e7308 */ /* 0x000fe20000000800 */
[----:B------:R-:W-:Y:S01]  /*be50*/  FADD R32, R14, -12583039 ;  /* 0xcb40007f0e207421 */ /* 0x000fe20000000000 */
[----:B------:R-:W-:-:S03]  /*be60*/  FMUL R24, R24, R41 ;  /* 0x0000002918187220 */ /* 0x000fc60000400000 */
[----:B------:R-:W-:-:S03]  /*be70*/  FFMA R32, R33, 1.4426950216293334961, -R32 ;  /* 0x3fb8aa3b21207823 */ /* 0x000fc60000000820 */
[----:B------:R-:W2:Y:S01]  /*be80*/  MUFU.EX2 R41, R54 ;  /* 0x0000003600297308 */ /* 0x000ea20000000800 */
[----:B------:R-:W-:Y:S01]  /*be90*/  FFMA R35, R33, 1.925963033500011079e-08, R32 ;  /* 0x32a5706021237823 */ /* 0x000fe20000000020 */
[----:B------:R-:W-:-:S04]  /*bea0*/  FFMA.SAT R32, R25, R12, 0.5 ;  /* 0x3f00000019207423 */ /* 0x000fc8000000200c */
[----:B------:R-:W-:Y:S02]  /*beb0*/  FFMA.RM R32, R32, R11, 12582913 ;  /* 0x4b40000120207423 */ /* 0x000fe4000000400b */
[----:B------:R-:W-:Y:S02]  /*bec0*/  MUFU.EX2 R35, R35 ;  /* 0x0000002300237308 */ /* 0x000fe40000000800 */
        /* <DEDUP_REMOVED lines=8> */
[----:B--2---:R-:W-:Y:S01]  /*bf50*/  FMUL R26, R26, R41 ;  /* 0x000000291a1a7220 */ /* 0x004fe20000400000 */
[----:B------:R-:W-:-:S04]  /*bf60*/  FADD R34, R33, -12583039 ;  /* 0xcb40007f21227421 */ /* 0x000fc80000000000 */
[----:B------:R-:W-:-:S04]  /*bf70*/  FFMA R34, R27, 1.4426950216293334961, -R34 ;  /* 0x3fb8aa3b1b227823 */ /* 0x000fc80000000822 */
[----:B------:R-:W-:Y:S01]  /*bf80*/  FFMA R46, R27, 1.925963033500011079e-08, R34 ;  /* 0x32a570601b2e7823 */ /* 0x000fe20000000022 */
[----:B------:R-:W-:Y:S01]  /*bf90*/  FFMA.SAT R34, R15, R12, 0.5 ;  /* 0x3f0000000f227423 */ /* 0x000fe2000000200c */
[----:B------:R-:W-:Y:S02]  /*bfa0*/  IMAD.SHL.U32 R27, R38, 0x800000, RZ ;  /* 0x00800000261b7824 */ /* 0x000fe400078e00ff */
[----:B------:R-:W-:Y:S01]  /*bfb0*/  MUFU.EX2 R41, R46 ;  /* 0x0000002e00297308 */ /* 0x000fe20000000800 */
[----:B------:R-:W-:Y:S01]  /*bfc0*/  FFMA.RM R34, R34, R11, 12582913 ;  /* 0x4b40000122227423 */ /* 0x000fe2000000400b */
[----:B------:R-:W-:-:S03]  /*bfd0*/  FMUL R27, R27, R56 ;  /* 0x000000381b1b7220 */ /* 0x000fc60000400000 */
[----:B------:R-:W-:-:S04]  /*bfe0*/  FADD R40, R34, -12583039 ;  /* 0xcb40007f22287421 */ /* 0x000fc80000000000 */
[----:B------:R-:W-:-:S04]  /*bff0*/  FFMA R40, R15, 1.4426950216293334961, -R40 ;  /* 0x3fb8aa3b0f287823 */ /* 0x000fc80000000828 */
[----:B------:R-:W-:Y:S01]  /*c000*/  FFMA R48, R15, 1.925963033500011079e-08, R40 ;  /* 0x32a570600f307823 */ /* 0x000fe20000000028 */
[----:B------:R-:W-:-:S03]  /*c010*/  FFMA.SAT R40, R13, R12, 0.5 ;  /* 0x3f0000000d287423 */ /* 0x000fc6000000200c */
[----:B------:R-:W-:Y:S01]  /*c020*/  MUFU.EX2 R57, R48 ;  /* 0x0000003000397308 */ /* 0x000fe20000000800 */
[----:B------:R-:W-:Y:S01]  /*c030*/  FFMA.RM R15, R40, R11, 12582913 ;  /* 0x4b400001280f7423 */ /* 0x000fe2000000400b */
[----:B------:R-:W-:-:S03]  /*c040*/  FFMA.SAT R40, R31, R12, 0.5 ;  /* 0x3f0000001f287423 */ /* 0x000fc6000000200c */
        /* <DEDUP_REMOVED lines=8> */
[----:B------:R-:W-:Y:S01]  /*c0d0*/  FADD R13, R13, R0 ;  /* 0x000000000d0d7221 */ /* 0x000fe20000000000 */
[----:B------:R-:W2:Y:S01]  /*c0e0*/  MUFU.EX2 R40, R39 ;  /* 0x0000002700287308 */ /* 0x000ea20000000800 */
[----:B------:R-:W-:Y:S02]  /*c0f0*/  FADD R38, R12, -12583039 ;  /* 0xcb40007f0c267421 */ /* 0x000fe40000000000 */
[----:B------:R-:W-:Y:S02]  /*c100*/  FADD R13, R13, R2 ;  /* 0x000000020d0d7221 */ /* 0x000fe40000000000 */
[----:B------:R-:W-:-:S03]  /*c110*/  FFMA R38, R29, 1.4426950216293334961, -R38 ;  /* 0x3fb8aa3b1d267823 */ /* 0x000fc60000000826 */
[----:B------:R-:W-:Y:S01]  /*c120*/  MUFU.EX2 R50, R50 ;  /* 0x0000003200327308 */ /* 0x000fe20000000800 */
[----:B------:R-:W-:Y:S01]  /*c130*/  FFMA R52, R29, 1.925963033500011079e-08, R38 ;  /* 0x32a570601d347823 */ /* 0x000fe20000000026 */
[----:B------:R-:W-:Y:S01]  /*c140*/  FADD R38, R11, -12583039 ;  /* 0xcb40007f0b267421 */ /* 0x000fe20000000000 */
[----:B------:R-:W-:Y:S01]  /*c150*/  IMAD.SHL.U32 R29, R32, 0x800000, RZ ;  /* 0x00800000201d7824 */ /* 0x000fe200078e00ff */
[----:B------:R-:W-:Y:S01]  /*c160*/  SHF.L.U32 R32, R34, 0x17, RZ ;  /* 0x0000001722207819 */ /* 0x000fe200000006ff */
[----:B------:R-:W-:Y:S02]  /*c170*/  IMAD.SHL.U32 R34, R12, 0x800000, RZ ;  /* 0x008000000c227824 */ /* 0x000fe400078e00ff */
[----:B------:R-:W-:Y:S01]  /*c180*/  FFMA R38, R31, 1.4426950216293334961, -R38 ;  /* 0x3fb8aa3b1f267823 */ /* 0x000fe20000000826 */
[----:B--2---:R-:W-:-:S03]  /*c190*/  FMUL R29, R29, R40 ;  /* 0x000000281d1d7220 */ /* 0x004fc60000400000 */
[----:B------:R-:W-:Y:S01]  /*c1a0*/  FFMA R54, R31, 1.925963033500011079e-08, R38 ;  /* 0x32a570601f367823 */ /* 0x000fe20000000026 */
[----:B------:R-:W-:Y:S01]  /*c1b0*/  FADD R38, R13, R4 ;  /* 0x000000040d267221 */ /* 0x000fe20000000000 */
[----:B------:R-:W-:Y:S02]  /*c1c0*/  IMAD.SHL.U32 R31, R28, 0x800000, RZ ;  /* 0x008000001c1f7824 */ /* 0x000fe400078e00ff */
[----:B------:R-:W-:Y:S01]  /*c1d0*/  FMUL R32, R32, R57 ;  /* 0x0000003920207220 */ /* 0x000fe20000400000 */
[----:B------:R-:W-:Y:S01]  /*c1e0*/  FADD R13, R38, R5 ;  /* 0x00000005260d7221 */ /* 0x000fe20000000000 */
[----:B------:R-:W-:Y:S01]  /*c1f0*/  FMUL R31, R31, R30 ;  /* 0x0000001e1f1f7220 */ /* 0x000fe20000400000 */
[----:B------:R-:W-:Y:S01]  /*c200*/  SHF.L.U32 R30, R14, 0x17, RZ ;  /* 0x000000170e1e7819 */ /* 0x000fe200000006ff */
[----:B------:R-:W-:Y:S01]  /*c210*/  MUFU.EX2 R54, R54 ;  /* 0x0000003600367308 */ /* 0x000fe20000000800 */
[----:B------:R-:W-:-:S03]  /*c220*/  FADD R38, R13, R6 ;  /* 0x000000060d267221 */ /* 0x000fc60000000000 */
[----:B------:R-:W-:Y:S01]  /*c230*/  FMUL R30, R30, R35 ;  /* 0x000000231e1e7220 */ /* 0x000fe20000400000 */
[----:B------:R-:W-:-:S03]  /*c240*/  FADD R13, R38, R7 ;  /* 0x00000007260d7221 */ /* 0x000fc60000000000 */
[----:B------:R-:W2:Y:S01]  /*c250*/  MUFU.EX2 R35, R52 ;  /* 0x0000003400237308 */ /* 0x000ea20000000800 */
[----:B------:R-:W-:-:S04]  /*c260*/  FADD R38, R13, R8 ;  /* 0x000000080d267221 */ /* 0x000fc80000000000 */
        /* <DEDUP_REMOVED lines=10> */
[----:B------:R-:W-:Y:S01]  /*c310*/  FADD R13, R28, R23 ;  /* 0x000000171c0d7221 */ /* 0x000fe20000000000 */
        /* <DEDUP_REMOVED lines=26> */
.L_x_10670:
        /* <DEDUP_REMOVED lines=12> */
[----:B01----:R-:W-:Y:S05]  /*c580*/  CALL.REL.NOINC `($__internal_167_$__cuda_sm3x_div_rn_noftz_f32_slowpath) ;  /* 0x0000003c00807944 */ /* 0x003fea0003c00000 */
[----:B------:R-:W-:-:S07]  /*c590*/  IMAD.MOV.U32 R11, RZ, RZ, R3 ;  /* 0x000000ffff0b7224 */ /* 0x000fce00078e0003 */
.L_x_10599:
[----:B------:R-:W-:Y:S05]  /*c5a0*/  BSYNC.RECONVERGENT B3 ;  /* 0x0000000000037941 */ /* 0x000fea0003800200 */
.L_x_10598:
        /* <DEDUP_REMOVED lines=12> */
[----:B01----:R-:W-:Y:S05]  /*c670*/  CALL.REL.NOINC `($__internal_167_$__cuda_sm3x_div_rn_noftz_f32_slowpath) ;  /* 0x0000003c00447944 */ /* 0x003fea0003c00000 */
[----:B------:R-:W-:-:S07]  /*c680*/  IMAD.MOV.U32 R14, RZ, RZ, R3 ;  /* 0x000000ffff0e7224 */ /* 0x000fce00078e0003 */
.L_x_10601:
[----:B------:R-:W-:Y:S05]  /*c690*/  BSYNC.RECONVERGENT B3 ;  /* 0x0000000000037941 */ /* 0x000fea0003800200 */
.L_x_10600:
        /* <DEDUP_REMOVED lines=14> */
.L_x_10603:
[----:B------:R-:W-:Y:S05]  /*c780*/  BSYNC.RECONVERGENT B3 ;  /* 0x0000000000037941 */ /* 0x000fea0003800200 */
.L_x_10602:
        /* <DEDUP_REMOVED lines=14> */
.L_x_10605:
[----:B------:R-:W-:Y:S05]  /*c870*/  BSYNC.RECONVERGENT B3 ;  /* 0x0000000000037941 */ /* 0x000fea0003800200 */
.L_x_10604:
        /* <DEDUP_REMOVED lines=13> */
[----:B------:R-:W-:-:S07]  /*c950*/  MOV R4, R3 ;  /* 0x0000000300047202 */ /* 0x000fce0000000f00 */
.L_x_10607:
[----:B------:R-:W-:Y:S05]  /*c960*/  BSYNC.RECONVERGENT B3 ;  /* 0x0000000000037941 */ /* 0x000fea0003800200 */
.L_x_10606:
        /* <DEDUP_REMOVED lines=12> */
[----:B01----:R-:W-:Y:S05]  /*ca30*/  CALL.REL.NOINC `($__internal_167_$__cuda_sm3x_div_rn_noftz_f32_slowpath) ;  /* 0x0000003800547944 */ /* 0x003fea0003c00000 */
[----:B------:R-:W-:-:S07]  /*ca40*/  IMAD.MOV.U32 R5, RZ, RZ, R3 ;  /* 0x000000ffff057224 */ /* 0x000fce00078e0003 */
.L_x_10609:
[----:B------:R-:W-:Y:S05]  /*ca50*/  BSYNC.RECONVERGENT B3 ;  /* 0x0000000000037941 */ /* 0x000fea0003800200 */
.L_x_10608:
        /* <DEDUP_REMOVED lines=14> */
.L_x_10611:
[----:B------:R-:W-:Y:S05]  /*cb40*/  BSYNC.RECONVERGENT B3 ;  /* 0x0000000000037941 */ /* 0x000fea0003800200 */
.L_x_10610:
        /* <DEDUP_REMOVED lines=14> */
.L_x_10613:
[----:B------:R-:W-:Y:S05]  /*cc30*/  BSYNC.RECONVERGENT B3 ;  /* 0x0000000000037941 */ /* 0x000fea0003800200 */
.L_x_10612:
        /* <DEDUP_REMOVED lines=14> */
.L_x_10615:
[----:B------:R-:W-:Y:S05]  /*cd20*/  BSYNC.RECONVERGENT B3 ;  /* 0x0000000000037941 */ /* 0x000fea0003800200 */
.L_x_10614:
        /* <DEDUP_REMOVED lines=14> */
.L_x_10617:
[----:B------:R-:W-:Y:S05]  /*ce10*/  BSYNC.RECONVERGENT B3 ;  /* 0x0000000000037941 */ /* 0x000fea0003800200 */
.L_x_10616:
        /* <DEDUP_REMOVED lines=14> */
.L_x_10619:
[----:B------:R-:W-:Y:S05]  /*cf00*/  BSYNC.RECONVERGENT B3 ;  /* 0x0000000000037941 */ /* 0x000fea0003800200 */
.L_x_10618:
        /* <DEDUP_REMOVED lines=14> */
.L_x_10621:
[----:B------:R-:W-:Y:S05]  /*cff0*/  BSYNC.RECONVERGENT B3 ;  /* 0x0000000000037941 */ /* 0x000fea0003800200 */
.L_x_10620:
        /* <DEDUP_REMOVED lines=14> */
.L_x_10623:
[----:B------:R-:W-:Y:S05]  /*d0e0*/  BSYNC.RECONVERGENT B3 ;  /* 0x0000000000037941 */ /* 0x000fea0003800200 */
.L_x_10622:
        /* <DEDUP_REMOVED lines=14> */
.L_x_10625:
[----:B------:R-:W-:Y:S05]  /*d1d0*/  BSYNC.RECONVERGENT B3 ;  /* 0x0000000000037941 */ /* 0x000fea0003800200 */
.L_x_10624:
        /* <DEDUP_REMOVED lines=14> */
.L_x_10627:
[----:B------:R-:W-:Y:S05]  /*d2c0*/  BSYNC.RECONVERGENT B3 ;  /* 0x0000000000037941 */ /* 0x000fea0003800200 */
.L_x_10626:
        /* <DEDUP_REMOVED lines=14> */
.L_x_10629:
[----:B------:R-:W-:Y:S05]  /*d3b0*/  BSYNC.RECONVERGENT B3 ;  /* 0x0000000000037941 */ /* 0x000fea0003800200 */
.L_x_10628:
        /* <DEDUP_REMOVED lines=14> */
.L_x_10631:
[----:B------:R-:W-:Y:S05]  /*d4a0*/  BSYNC.RECONVERGENT B3 ;  /* 0x0000000000037941 */ /* 0x000fea0003800200 */
.L_x_10630:
        /* <DEDUP_REMOVED lines=14> */
.L_x_10633:
[----:B------:R-:W-:Y:S05]  /*d590*/  BSYNC.RECONVERGENT B3 ;  /* 0x0000000000037941 */ /* 0x000fea0003800200 */
.L_x_10632:
        /* <DEDUP_REMOVED lines=14> */
.L_x_10635:
[----:B------:R-:W-:Y:S05]  /*d680*/  BSYNC.RECONVERGENT B3 ;  /* 0x0000000000037941 */ /* 0x000fea0003800200 */
.L_x_10634:
        /* <DEDUP_REMOVED lines=14> */
.L_x_10637:
[----:B------:R-:W-:Y:S05]  /*d770*/  BSYNC.RECONVERGENT B3 ;  /* 0x0000000000037941 */ /* 0x000fea0003800200 */
.L_x_10636:
        /* <DEDUP_REMOVED lines=14> */
.L_x_10639:
[----:B------:R-:W-:Y:S05]  /*d860*/  BSYNC.RECONVERGENT B3 ;  /* 0x0000000000037941 */ /* 0x000fea0003800200 */
.L_x_10638:
        /* <DEDUP_REMOVED lines=14> */
.L_x_10641:
[----:B------:R-:W-:Y:S05]  /*d950*/  BSYNC.RECONVERGENT B3 ;  /* 0x0000000000037941 */ /* 0x000fea0003800200 */
.L_x_10640:
        /* <DEDUP_REMOVED lines=14> */
.L_x_10643:
[----:B------:R-:W-:Y:S05]  /*da40*/  BSYNC.RECONVERGENT B3 ;  /* 0x0000000000037941 */ /* 0x000fea0003800200 */
.L_x_10642:
        /* <DEDUP_REMOVED lines=14> */
.L_x_10645:
[----:B------:R-:W-:Y:S05]  /*db30*/  BSYNC.RECONVERGENT B3 ;  /* 0x0000000000037941 */ /* 0x000fea0003800200 */
.L_x_10644:
        /* <DEDUP_REMOVED lines=14> */
.L_x_10647:
[----:B------:R-:W-:Y:S05]  /*dc20*/  BSYNC.RECONVERGENT B3 ;  /* 0x0000000000037941 */ /* 0x000fea0003800200 */
.L_x_10646:
        /* <DEDUP_REMOVED lines=14> */
.L_x_10649:
[----:B------:R-:W-:Y:S05]  /*dd10*/  BSYNC.RECONVERGENT B3 ;  /* 0x0000000000037941 */ /* 0x000fea0003800200 */
.L_x_10648:
        /* <DEDUP_REMOVED lines=14> */
.L_x_10651:
[----:B------:R-:W-:Y:S05]  /*de00*/  BSYNC.RECONVERGENT B3 ;  /* 0x0000000000037941 */ /* 0x000fea0003800200 */
.L_x_10650:
        /* <DEDUP_REMOVED lines=14> */
.L_x_10653:
[----:B------:R-:W-:Y:S05]  /*def0*/  BSYNC.RECONVERGENT B3 ;  /* 0x0000000000037941 */ /* 0x000fea0003800200 */
.L_x_10652:
        /* <DEDUP_REMOVED lines=14> */
.L_x_10655:
[----:B------:R-:W-:Y:S05]  /*dfe0*/  BSYNC.RECONVERGENT B3 ;  /* 0x0000000000037941 */ /* 0x000fea0003800200 */
.L_x_10654:
        /* <DEDUP_REMOVED lines=13> */
.L_x_10657:
[----:B------:R-:W-:Y:S05]  /*e0c0*/  BSYNC.RECONVERGENT B3 ;  /* 0x0000000000037941 */ /* 0x000fea0003800200 */
.L_x_10656:
[C---:B0-----:R-:W-:Y:S01]  /*e0d0*/  VIADD R12, R55.reuse, 0x40 ;  /* 0x00000040370c7836 */ /* 0x041fe20000000000 */
[C---:B------:R-:W-:Y:S01]  /*e0e0*/  IADD3 R13, PT, PT, R55.reuse, 0x60, RZ ;  /* 0x00000060370d7810 */ /* 0x040fe20007ffe0ff */
[C---:B------:R-:W-:Y:S01]  /*e0f0*/  VIADD R33, R55.reuse, 0x80 ;  /* 0x0000008037217836 */ /* 0x040fe20000000000 */
[----:B-1----:R-:W-:Y:S01]  /*e100*/  @!P0 R2UR UR4, R36 ;  /* 0x00000000240482ca */ /* 0x002fe200000e0000 */
[----:B------:R-:W-:Y:S01]  /*e110*/  VIADD R39, R55, 0xc0 ;  /* 0x000000c037277836 */ /* 0x000fe20000000000 */
[----:B------:R-:W-:Y:S02]  /*e120*/  ISETP.GE.U32.AND P1, PT, R12, UR46, PT ;  /* 0x0000002e0c007c0c */ /* 0x000fe4000bf26070 */
[----:B------:R-:W-:Y:S01]  /*e130*/  ISETP.GE.U32.AND P6, PT, R13, UR46, PT ;  /* 0x0000002e0d007c0c */ /* 0x000fe2000bfc6070 */
[----:B------:R-:W-:Y:S01]  /*e140*/  IMAD.MOV.U32 R13, RZ, RZ, RZ ;  /* 0x000000ffff0d7224 */ /* 0x000fe200078e00ff */
[----:B------:R-:W-:Y:S02]  /*e150*/  ISETP.GE.AND.EX P1, PT, RZ, UR47, PT, P1 ;  /* 0x0000002fff007c0c */ /* 0x000fe4000bf26310 */
[----:B------:R-:W-:-:S02]  /*e160*/  MOV R12, R55 ;  /* 0x00000037000c7202 */ /* 0x000fc40000000f00 */
[----:B------:R-:W-:Y:S01]  /*e170*/  ISETP.GE.U32.AND P5, PT, R33, UR46, PT ;  /* 0x0000002e21007c0c */ /* 0x000fe2000bfa6070 */
[----:B------:R-:W-:Y:S01]  /*e180*/  IMAD R33, R42, UR42, RZ ;  /* 0x0000002a2a217c24 */ /* 0x000fe2000f8e02ff */
[----:B------:R-:W-:Y:S01]  /*e190*/  @!P0 R2UR UR5, R37 ;  /* 0x00000000250582ca */ /* 0x000fe200000e0000 */
[C---:B------:R-:W-:Y:S01]  /*e1a0*/  IMAD.WIDE.U32 R34, R44.reuse, UR42, R12 ;  /* 0x0000002a2c227c25 */ /* 0x040fe2000f8e000c */
[C---:B------:R-:W-:Y:S02]  /*e1b0*/  IADD3 R38, PT, PT, R55.reuse, 0xa0, RZ ;  /* 0x000000a037267810 */ /* 0x040fe40007ffe0ff */
[----:B------:R-:W-:Y:S01]  /*e1c0*/  ISETP.GE.AND.EX P6, PT, RZ, UR47, PT, P6 ;  /* 0x0000002fff007c0c */ /* 0x000fe2000bfc6360 */
[----:B------:R-:W-:Y:S01]  /*e1d0*/  IMAD R13, R44, UR43, R33 ;  /* 0x0000002b2c0d7c24 */ /* 0x000fe2000f8e0221 */
[----:B------:R-:W-:Y:S01]  /*e1e0*/  LEA R12, P2, R34, UR40, 0x2 ;  /* 0x00000028220c7c11 */ /* 0x000fe2000f8410ff */
[----:B------:R-:W-:Y:S01]  /*e1f0*/  VIADD R33, R55, 0xe0 ;  /* 0x000000e037217836 */ /* 0x000fe20000000000 */
[----:B------:R-:W-:-:S02]  /*e200*/  @!P1 R2UR UR6, R36 ;  /* 0x00000000240692ca */ /* 0x000fc400000e0000 */
[----:B------:R-:W-:Y:S02]  /*e210*/  IADD3 R13, PT, PT, R35, R13, RZ ;  /* 0x0000000d230d7210 */ /* 0x000fe40007ffe0ff */
[----:B------:R-:W-:Y:S02]  /*e220*/  @!P1 R2UR UR7, R37 ;  /* 0x00000000250792ca */ /* 0x000fe400000e0000 */
[----:B------:R-:W-:Y:S02]  /*e230*/  ISETP.GE.U32.AND P3, PT, R38, UR46, PT ;  /* 0x0000002e26007c0c */ /* 0x000fe4000bf66070 */
[----:B------:R-:W-:Y:S02]  /*e240*/  ISETP.GE.AND.EX P5, PT, RZ, UR47, PT, P5 ;  /* 0x0000002fff007c0c */ /* 0x000fe4000bfa6350 */
[----:B------:R-:W-:Y:S02]  /*e250*/  LEA.HI.X R13, R34, UR41, R13, 0x2, P2 ;  /* 0x00000029220d7c11 */ /* 0x000fe400090f140d */
[----:B------:R-:W-:-:S02]  /*e260*/  ISETP.GE.U32.AND P2, PT, R33, UR46, PT ;  /* 0x0000002e21007c0c */ /* 0x000fc4000bf46070 */
[----:B------:R-:W-:Y:S01]  /*e270*/  ISETP.GE.AND.EX P3, PT, RZ, UR47, PT, P3 ;  /* 0x0000002fff007c0c */ /* 0x000fe2000bf66330 */
[----:B------:R0:W-:Y:S01]  /*e280*/  @!P0 STG.E desc[UR4][R12.64], R11 ;  /* 0x0000000b0c008986 */ /* 0x0001e2000c101904 */
[----:B------:R-:W-:Y:S02]  /*e290*/  IADD3 R33, PT, PT, R55, 0x100, RZ ;  /* 0x0000010037217810 */ /* 0x000fe40007ffe0ff */
[----:B------:R-:W-:Y:S01]  /*e2a0*/  ISETP.GE.U32.AND P4, PT, R39, UR46, PT ;  /* 0x0000002e27007c0c */ /* 0x000fe2000bf86070 */
[----:B------:R1:W-:Y:S01]  /*e2b0*/  @!P1 STG.E desc[UR6][R12.64+0x100], R0 ;  /* 0x000100000c009986 */ /* 0x0003e2000c101906 */
[----:B------:R-:W-:Y:S01]  /*e2c0*/  ISETP.GE.U32.AND P0, PT, R33, UR46, PT ;  /* 0x0000002e21007c0c */ /* 0x000fe2000bf06070 */
[----:B------:R-:W-:Y:S01]  /*e2d0*/  VIADD R33, R55, 0x120 ;  /* 0x0000012037217836 */ /* 0x000fe20000000000 */
[----:B------:R-:W-:Y:S02]  /*e2e0*/  ISETP.GE.AND.EX P4, PT, RZ, UR47, PT, P4 ;  /* 0x0000002fff007c0c */ /* 0x000fe4000bf86340 */
[----:B------:R-:W-:-:S02]  /*e2f0*/  @!P6 R2UR UR8, R36 ;  /* 0x000000002408e2ca */ /* 0x000fc400000e0000 */
[C---:B------:R-:W-:Y:S02]  /*e300*/  @!P6 R2UR UR9, R37.reuse ;  /* 0x000000002509e2ca */ /* 0x040fe400000e0000 */
[----:B------:R-:W-:Y:S02]  /*e310*/  ISETP.GE.AND.EX P2, PT, RZ, UR47, PT, P2 ;  /* 0x0000002fff007c0c */ /* 0x000fe4000bf46320 */
[----:B------:R-:W-:Y:S02]  /*e320*/  ISETP.GE.AND.EX P1, PT, RZ, UR47, PT, P0 ;  /* 0x0000002fff007c0c */ /* 0x000fe4000bf26300 */
[C---:B------:R-:W-:Y:S02]  /*e330*/  @!P5 R2UR UR4, R36.reuse ;  /* 0x000000002404d2ca */ /* 0x040fe400000e0000 */
[----:B------:R-:W-:Y:S02]  /*e340*/  @!P5 R2UR UR5, R37 ;  /* 0x000000002505d2ca */ /* 0x000fe400000e0000 */
[----:B------:R-:W-:Y:S01]  /*e350*/  ISETP.GE.U32.AND P0, PT, R33, UR46, PT ;  /* 0x0000002e21007c0c */ /* 0x000fe2000bf06070 */
[----:B------:R-:W-:Y:S01]  /*e360*/  VIADD R33, R55, 0x160 ;  /* 0x0000016037217836 */ /* 0x000fe20000000000 */
[----:B------:R-:W-:Y:S01]  /*e370*/  @!P3 R2UR UR6, R36 ;  /* 0x000000002406b2ca */ /* 0x000fe200000e0000 */
[----:B------:R2:W-:Y:S01]  /*e380*/  @!P6 STG.E desc[UR8][R12.64+0x180], R2 ;  /* 0x000180020c00e986 */ /* 0x0005e2000c101908 */
[----:B------:R-:W-:-:S02]  /*e390*/  @!P3 R2UR UR7, R37 ;  /* 0x000000002507b2ca */ /* 0x000fc400000e0000 */
[----:B------:R-:W-:Y:S02]  /*e3a0*/  ISETP.GE.AND.EX P0, PT, RZ, UR47, PT, P0 ;  /* 0x0000002fff007c0c */ /* 0x000fe4000bf06300 */
[C---:B------:R-:W-:Y:S02]  /*e3b0*/  @!P4 R2UR UR10, R36.reuse ;  /* 0x00000000240ac2ca */ /* 0x040fe400000e0000 */
[C---:B------:R-:W-:Y:S01]  /*e3c0*/  @!P4 R2UR UR11, R37.reuse ;  /* 0x00000000250bc2ca */ /* 0x040fe200000e0000 */
[----:B------:R-:W-:Y:S01]  /*e3d0*/  @!P5 STG.E desc[UR4][R12.64+0x200], R4 ;  /* 0x000200040c00d986 */ /* 0x000fe2000c101904 */
[----:B------:R-:W-:Y:S02]  /*e3e0*/  @!P2 R2UR UR8, R36 ;  /* 0x000000002408a2ca */ /* 0x000fe400000e0000 */
[----:B------:R-:W-:Y:S02]  /*e3f0*/  @!P2 R2UR UR9, R37 ;  /* 0x000000002509a2ca */ /* 0x000fe400000e0000 */
[C---:B0-----:R-:W-:Y:S01]  /*e400*/  IADD3 R11, PT, PT, R55.reuse, 0x140, RZ ;  /* 0x00000140370b7810 */ /* 0x041fe20007ffe0ff */
[----:B------:R0:W-:Y:S01]  /*e410*/  @!P3 STG.E desc[UR6][R12.64+0x280], R5 ;  /* 0x000280050c00b986 */ /* 0x0001e2000c101906 */
[----:B-1----:R-:W-:-:S02]  /*e420*/  IADD3 R0, PT, PT, R55, 0x180, RZ ;  /* 0x0000018037007810 */ /* 0x002fc40007ffe0ff */
[----:B------:R-:W-:Y:S02]  /*e430*/  ISETP.GE.U32.AND P5, PT, R33, UR46, PT ;  /* 0x0000002e21007c0c */ /* 0x000fe4000bfa6070 */
[C---:B------:R-:W-:Y:S01]  /*e440*/  @!P1 R2UR UR4, R36.reuse ;  /* 0x00000000240492ca */ /* 0x040fe200000e0000 */
[----:B------:R-:W-:Y:S01]  /*e450*/  @!P4 STG.E desc[UR10][R12.64+0x300], R6 ;  /* 0x000300060c00c986 */ /* 0x000fe2000c10190a */
[----:B------:R-:W-:Y:S02]  /*e460*/  @!P1 R2UR UR5, R37 ;  /* 0x00000000250592ca */ /* 0x000fe400000e0000 */
[----:B------:R-:W-:Y:S01]  /*e470*/  ISETP.GE.U32.AND P6, PT, R11, UR46, PT ;  /* 0x0000002e0b007c0c */ /* 0x000fe2000bfc6070 */
[----:B------:R1:W-:Y:S01]  /*e480*/  @!P2 STG.E desc[UR8][R12.64+0x380], R7 ;  /* 0x000380070c00a986 */ /* 0x0003e2000c101908 */
[----:B------:R-:W-:Y:S02]  /*e490*/  @!P0 R2UR UR6, R36 ;  /* 0x00000000240682ca */ /* 0x000fe400000e0000 */
[----:B------:R-:W-:-:S02]  /*e4a0*/  @!P0 R2UR UR7, R37 ;  /* 0x00000000250782ca */ /* 0x000fc400000e0000 */
[----:B------:R-:W-:Y:S01]  /*e4b0*/  ISETP.GE.U32.AND P3, PT, R0, UR46, PT ;  /* 0x0000002e00007c0c */ /* 0x000fe2000bf66070 */
[----:B------:R-:W-:Y:S01]  /*e4c0*/  VIADD R0, R55, 0x200 ;  /* 0x0000020037007836 */ /* 0x000fe20000000000 */
[----:B------:R-:W-:Y:S02]  /*e4d0*/  ISETP.GE.AND.EX P5, PT, RZ, UR47, PT, P5 ;  /* 0x0000002fff007c0c */ /* 0x000fe4000bfa6350 */
[----:B------:R-:W-:Y:S01]  /*e4e0*/  ISETP.GE.AND.EX P6, PT, RZ, UR47, PT, P6 ;  /* 0x0000002fff007c0c */ /* 0x000fe2000bfc6360 */
[----:B------:R3:W-:Y:S01]  /*e4f0*/  @!P1 STG.E desc[UR4][R12.64+0x400], R8 ;  /* 0x000400080c009986 */ /* 0x0007e2000c101904 */
[----:B------:R-:W-:Y:S02]  /*e500*/  ISETP.GE.AND.EX P3, PT, RZ, UR47, PT, P3 ;  /* 0x0000002fff007c0c */ /* 0x000fe4000bf66330 */
[----:B------:R-:W-:Y:S02]  /*e510*/  ISETP.GE.U32.AND P4, PT, R53, UR46, PT ;  /* 0x0000002e35007c0c */ /* 0x000fe4000bf86070 */
[----:B------:R-:W-:Y:S01]  /*e520*/  ISETP.GE.U32.AND P2, PT, R51, UR46, PT ;  /* 0x0000002e33007c0c */ /* 0x000fe2000bf46070 */
[----:B------:R3:W-:Y:S01]  /*e530*/  @!P0 STG.E desc[UR6][R12.64+0x480], R9 ;  /* 0x000480090c008986 */ /* 0x0007e2000c101906 */
[----:B------:R-:W-:-:S02]  /*e540*/  ISETP.GE.AND.EX P4, PT, RZ, UR47, PT, P4 ;  /* 0x0000002fff007c0c */ /* 0x000fc4000bf86340 */
[----:B------:R-:W-:Y:S02]  /*e550*/  ISETP.GE.AND.EX P1, PT, RZ, UR47, PT, P2 ;  /* 0x0000002fff007c0c */ /* 0x000fe4000bf26320 */
[----:B------:R-:W-:Y:S02]  /*e560*/  ISETP.GE.U32.AND P2, PT, R49, UR46, PT ;  /* 0x0000002e31007c0c */ /* 0x000fe4000bf46070 */
[C---:B------:R-:W-:Y:S02]  /*e570*/  @!P5 R2UR UR6, R36.reuse ;  /* 0x000000002406d2ca */ /* 0x040fe400000e0000 */
[C---:B------:R-:W-:Y:S02]  /*e580*/  @!P5 R2UR UR7, R37.reuse ;  /* 0x000000002507d2ca */ /* 0x040fe400000e0000 */
[----:B------:R-:W-:Y:S02]  /*e590*/  @!P6 R2UR UR4, R36 ;  /* 0x000000002404e2ca */ /* 0x000fe400000e0000 */
[----:B------:R-:W-:-:S02]  /*e5a0*/  @!P6 R2UR UR5, R37 ;  /* 0x000000002505e2ca */ /* 0x000fc400000e0000 */
[----:B------:R-:W-:Y:S02]  /*e5b0*/  ISETP.GE.AND.EX P0, PT, RZ, UR47, PT, P2 ;  /* 0x0000002fff007c0c */ /* 0x000fe4000bf06320 */
[C---:B------:R-:W-:Y:S02]  /*e5c0*/  @!P3 R2UR UR8, R36.reuse ;  /* 0x000000002408b2ca */ /* 0x040fe400000e0000 */
[C---:B------:R-:W-:Y:S02]  /*e5d0*/  @!P3 R2UR UR9, R37.reuse ;  /* 0x000000002509b2ca */ /* 0x040fe400000e0000 */
[----:B------:R-:W-:Y:S01]  /*e5e0*/  @!P4 R2UR UR10, R36 ;  /* 0x00000000240ac2ca */ /* 0x000fe200000e0000 */
[----:B------:R3:W-:Y:S01]  /*e5f0*/  @!P5 STG.E desc[UR6][R12.64+0x580], R15 ;  /* 0x0005800f0c00d986 */ /* 0x0007e2000c101906 */
[----:B------:R-:W-:Y:S02]  /*e600*/  @!P4 R2UR UR11, R37 ;  /* 0x00000000250bc2ca */ /* 0x000fe400000e0000 */
[----:B------:R-:W-:Y:S01]  /*e610*/  ISETP.GE.U32.AND P2, PT, R0, UR46, PT ;  /* 0x0000002e00007c0c */ /* 0x000fe2000bf46070 */
[----:B------:R3:W-:Y:S01]  /*e620*/  @!P6 STG.E desc[UR4][R12.64+0x500], R10 ;  /* 0x0005000a0c00e986 */ /* 0x0007e2000c101904 */
[----:B------:R-:W-:-:S02]  /*e630*/  @!P1 R2UR UR12, R36 ;  /* 0x00000000240c92ca */ /* 0x000fc400000e0000 */
[----:B------:R-:W-:Y:S02]  /*e640*/  @!P1 R2UR UR13, R37 ;  /* 0x00000000250d92ca */ /* 0x000fe400000e0000 */
[----:B------:R-:W-:Y:S01]  /*e650*/  ISETP.GE.U32.AND P5, PT, R47, UR46, PT ;  /* 0x0000002e2f007c0c */ /* 0x000fe2000bfa6070 */
[----:B------:R3:W-:Y:S01]  /*e660*/  @!P3 STG.E desc[UR8][R12.64+0x600], R16 ;  /* 0x000600100c00b986 */ /* 0x0007e2000c101908 */
[----:B------:R-:W-:Y:S02]  /*e670*/  ISETP.GE.AND.EX P2, PT, RZ, UR47, PT, P2 ;  /* 0x0000002fff007c0c */ /* 0x000fe4000bf46320 */
[----:B------:R-:W-:Y:S01]  /*e680*/  @!P0 R2UR UR4, R36 ;  /* 0x00000000240482ca */ /* 0x000fe200000e0000 */
[----:B------:R3:W-:Y:S01]  /*e690*/  @!P4 STG.E desc[UR10][R12.64+0x680], R17 ;  /* 0x000680110c00c986 */ /* 0x0007e2000c10190a */
[----:B------:R-:W-:Y:S02]  /*e6a0*/  @!P0 R2UR UR5, R37 ;  /* 0x00000000250582ca */ /* 0x000fe400000e0000 */
[----:B------:R-:W-:-:S02]  /*e6b0*/  IADD3 R0, PT, PT, R55, 0x280, RZ ;  /* 0x0000028037007810 */ /* 0x000fc40007ffe0ff */
[----:B------:R-:W-:Y:S01]  /*e6c0*/  ISETP.GE.AND.EX P3, PT, RZ, UR47, PT, P5 ;  /* 0x0000002fff007c0c */ /* 0x000fe2000bf66350 */
[----:B------:R3:W-:Y:S01]  /*e6d0*/  @!P1 STG.E desc[UR12][R12.64+0x700], R18 ;  /* 0x000700120c009986 */ /* 0x0007e2000c10190c */
[----:B------:R-:W-:Y:S01]  /*e6e0*/  ISETP.GE.U32.AND P6, PT, R0, UR46, PT ;  /* 0x0000002e00007c0c */ /* 0x000fe2000bfc6070 */
[----:B------:R-:W-:Y:S01]  /*e6f0*/  VIADD R0, R55, 0x2a0 ;  /* 0x000002a037007836 */ /* 0x000fe20000000000 */
[----:B------:R-:W-:Y:S02]  /*e700*/  ISETP.GE.U32.AND P4, PT, R45, UR46, PT ;  /* 0x0000002e2d007c0c */ /* 0x000fe4000bf86070 */
[----:B------:R-:W-:Y:S02]  /*e710*/  ISETP.GE.U32.AND P5, PT, R43, UR46, PT ;  /* 0x0000002e2b007c0c */ /* 0x000fe4000bfa6070 */
[----:B------:R-:W-:Y:S01]  /*e720*/  ISETP.GE.AND.EX P1, PT, RZ, UR47, PT, P4 ;  /* 0x0000002fff007c0c */ /* 0x000fe2000bf26340 */
[----:B------:R3:W-:Y:S01]  /*e730*/  @!P0 STG.E desc[UR4][R12.64+0x780], R19 ;  /* 0x000780130c008986 */ /* 0x0007e2000c101904 */
[----:B------:R-:W-:Y:S01]  /*e740*/  ISETP.GE.U32.AND P4, PT, R0, UR46, PT ;  /* 0x0000002e00007c0c */ /* 0x000fe2000bf86070 */
[----:B------:R-:W-:Y:S01]  /*e750*/  VIADD R0, R55, 0x2e0 ;  /* 0x000002e037007836 */ /* 0x000fe20000000000 */
[----:B------:R-:W-:-:S02]  /*e760*/  @!P2 R2UR UR6, R36 ;  /* 0x000000002406a2ca */ /* 0x000fc400000e0000 */
[C---:B------:R-:W-:Y:S02]  /*e770*/  @!P2 R2UR UR7, R37.reuse ;  /* 0x000000002507a2ca */ /* 0x040fe400000e0000 */
[----:B------:R-:W-:Y:S02]  /*e780*/  ISETP.GE.AND.EX P0, PT, RZ, UR47, PT, P5 ;  /* 0x0000002fff007c0c */ /* 0x000fe4000bf06350 */
[----:B------:R-:W-:Y:S02]  /*e790*/  @!P3 R2UR UR4, R36 ;  /* 0x000000002404b2ca */ /* 0x000fe400000e0000 */
[----:B------:R-:W-:Y:S02]  /*e7a0*/  @!P3 R2UR UR5, R37 ;  /* 0x000000002505b2ca */ /* 0x000fe400000e0000 */
[----:B------:R-:W-:Y:S02]  /*e7b0*/  ISETP.GE.AND.EX P4, PT, RZ, UR47, PT, P4 ;  /* 0x0000002fff007c0c */ /* 0x000fe4000bf86340 */
[----:B--2---:R-:W-:-:S02]  /*e7c0*/  IADD3 R2, PT, PT, R55, 0x2c0, RZ ;  /* 0x000002c037027810 */ /* 0x004fc40007ffe0ff */
[----:B------:R-:W-:Y:S01]  /*e7d0*/  ISETP.GE.AND.EX P6, PT, RZ, UR47, PT, P6 ;  /* 0x0000002fff007c0c */ /* 0x000fe2000bfc6360 */
[----:B------:R3:W-:Y:S01]  /*e7e0*/  @!P2 STG.E desc[UR6][R12.64+0x800], R20 ;  /* 0x000800140c00a986 */ /* 0x0007e2000c101906 */
[----:B------:R-:W-:Y:S02]  /*e7f0*/  ISETP.GE.U32.AND P2, PT, R0, UR46, PT ;  /* 0x0000002e00007c0c */ /* 0x000fe4000bf46070 */
[C---:B------:R-:W-:Y:S02]  /*e800*/  @!P0 R2UR UR8, R36.reuse ;  /* 0x00000000240882ca */ /* 0x040fe400000e0000 */
[----:B------:R-:W-:Y:S01]  /*e810*/  @!P0 R2UR UR9, R37 ;  /* 0x00000000250982ca */ /* 0x000fe200000e0000 */
[----:B------:R3:W-:Y:S01]  /*e820*/  @!P3 STG.E desc[UR4][R12.64+0x880], R21 ;  /* 0x000880150c00b986 */ /* 0x0007e2000c101904 */
[----:B------:R-:W-:Y:S02]  /*e830*/  ISETP.GE.AND.EX P2, PT, RZ, UR47, PT, P2 ;  /* 0x0000002fff007c0c */ /* 0x000fe4000bf46320 */
[----:B------:R-:W-:-:S02]  /*e840*/  @!P4 R2UR UR4, R36 ;  /* 0x000000002404c2ca */ /* 0x000fc400000e0000 */
[----:B------:R-:W-:Y:S02]  /*e850*/  @!P4 R2UR UR5, R37 ;  /* 0x000000002505c2ca */ /* 0x000fe400000e0000 */
[----:B------:R-:W-:Y:S01]  /*e860*/  ISETP.GE.U32.AND P5, PT, R2, UR46, PT ;  /* 0x0000002e02007c0c */ /* 0x000fe2000bfa6070 */
[C---:B------:R-:W-:Y:S01]  /*e870*/  VIADD R2, R55.reuse, 0x320 ;  /* 0x0000032037027836 */ /* 0x040fe20000000000 */
[----:B------:R-:W-:Y:S02]  /*e880*/  IADD3 R0, PT, PT, R55, 0x300, RZ ;  /* 0x0000030037007810 */ /* 0x000fe40007ffe0ff */
[----:B------:R-:W-:Y:S01]  /*e890*/  @!P1 R2UR UR6, R36 ;  /* 0x00000000240692ca */ /* 0x000fe200000e0000 */
[----:B------:R3:W-:Y:S01]  /*e8a0*/  @!P0 STG.E desc[UR8][R12.64+0x980], R23 ;  /* 0x000980170c008986 */ /* 0x0007e2000c101908 */
[----:B------:R-:W-:Y:S02]  /*e8b0*/  @!P1 R2UR UR7, R37 ;  /* 0x00000000250792ca */ /* 0x000fe400000e0000 */
[----:B------:R-:W-:-:S02]  /*e8c0*/  ISETP.GE.AND.EX P5, PT, RZ, UR47, PT, P5 ;  /* 0x0000002fff007c0c */ /* 0x000fc4000bfa6350 */
[----:B------:R-:W-:Y:S01]  /*e8d0*/  ISETP.GE.U32.AND P3, PT, R0, UR46, PT ;  /* 0x0000002e00007c0c */ /* 0x000fe2000bf66070 */
[----:B------:R3:W-:Y:S01]  /*e8e0*/  @!P4 STG.E desc[UR4][R12.64+0xa80], R25 ;  /* 0x000a80190c00c986 */ /* 0x0007e2000c101904 */
[----:B------:R-:W-:Y:S01]  /*e8f0*/  IADD3 R0, PT, PT, R55, 0x340, RZ ;  /* 0x0000034037007810 */ /* 0x000fe20007ffe0ff */
[----:B------:R-:W2:Y:S01]  /*e900*/  LDCU UR4, c[0x0][0x370] ;  /* 0x00006e00ff0477ac */ /* 0x000ea20008000800 */
[----:B------:R-:W-:Y:S01]  /*e910*/  @!P6 R2UR UR10, R36 ;  /* 0x00000000240ae2ca */ /* 0x000fe200000e0000 */
[----:B0-----:R-:W2:Y:S01]  /*e920*/  LDC R5, c[0x0][0x364] ;  /* 0x0000d900ff057b82 */ /* 0x001ea20000000800 */
[----:B------:R-:W-:Y:S02]  /*e930*/  ISETP.GE.U32.AND P0, PT, R0, UR46, PT ;  /* 0x0000002e00007c0c */ /* 0x000fe4000bf06070 */
[----:B------:R-:W-:Y:S01]  /*e940*/  @!P6 R2UR UR11, R37 ;  /* 0x00000000250be2ca */ /* 0x000fe200000e0000 */
[----:B------:R3:W-:Y:S01]  /*e950*/  @!P1 STG.E desc[UR6][R12.64+0x900], R22 ;  /* 0x000900160c009986 */ /* 0x0007e2000c101906 */
[----:B------:R-:W-:-:S02]  /*e960*/  @!P2 R2UR UR12, R36 ;  /* 0x00000000240ca2ca */ /* 0x000fc400000e0000 */
[C---:B------:R-:W-:Y:S02]  /*e970*/  @!P2 R2UR UR13, R37.reuse ;  /* 0x00000000250da2ca */ /* 0x040fe400000e0000 */
[----:B------:R-:W-:Y:S02]  /*e980*/  ISETP.GE.AND.EX P0, PT, RZ, UR47, PT, P0 ;  /* 0x0000002fff007c0c */ /* 0x000fe4000bf06300 */
[----:B------:R-:W-:Y:S02]  /*e990*/  @!P5 R2UR UR6, R36 ;  /* 0x000000002406d2ca */ /* 0x000fe400000e0000 */
[----:B------:R-:W-:Y:S02]  /*e9a0*/  @!P5 R2UR UR7, R37 ;  /* 0x000000002507d2ca */ /* 0x000fe400000e0000 */
[----:B------:R-:W-:Y:S01]  /*e9b0*/  ISETP.GE.U32.AND P1, PT, R2, UR46, PT ;  /* 0x0000002e02007c0c */ /* 0x000fe2000bf26070 */
[C---:B------:R-:W-:Y:S01]  /*e9c0*/  VIADD R2, R55.reuse, 0x360 ;  /* 0x0000036037027836 */ /* 0x040fe20000000000 */
[----:B------:R3:W-:Y:S01]  /*e9d0*/  @!P6 STG.E desc[UR10][R12.64+0xa00], R24 ;  /* 0x000a00180c00e986 */ /* 0x0007e2000c10190a */
[----:B------:R-:W-:-:S02]  /*e9e0*/  IADD3 R0, PT, PT, R55, 0x380, RZ ;  /* 0x0000038037007810 */ /* 0x000fc40007ffe0ff */
[C---:B-1----:R-:W-:Y:S01]  /*e9f0*/  IADD3 R7, PT, PT, R55.reuse, 0x20, RZ ;  /* 0x0000002037077810 */ /* 0x042fe20007ffe0ff */
[----:B------:R3:W-:Y:S01]  /*ea00*/  @!P2 STG.E desc[UR12][R12.64+0xb80], R27 ;  /* 0x000b801b0c00a986 */ /* 0x0007e2000c10190c */
[----:B------:R-:W-:Y:S01]  /*ea10*/  ISETP.GE.U32.AND P6, PT, R2, UR46, PT ;  /* 0x0000002e02007c0c */ /* 0x000fe2000bfc6070 */
[----:B------:R-:W-:Y:S01]  /*ea20*/  VIADD R2, R55, 0x3a0 ;  /* 0x000003a037027836 */ /* 0x000fe20000000000 */
[----:B------:R-:W-:Y:S01]  /*ea30*/  @!P0 R2UR UR12, R36 ;  /* 0x00000000240c82ca */ /* 0x000fe200000e0000 */
[----:B--2---:R-:W-:Y:S01]  /*ea40*/  IMAD R5, R5, UR4, RZ ;  /* 0x0000000405057c24 */ /* 0x004fe2000f8e02ff */
[----:B------:R-:W-:Y:S01]  /*ea50*/  @!P0 R2UR UR13, R37 ;  /* 0x00000000250d82ca */ /* 0x000fe200000e0000 */
[----:B------:R3:W-:Y:S01]  /*ea60*/  @!P5 STG.E desc[UR6][R12.64+0xb00], R26 ;  /* 0x000b001a0c00d986 */ /* 0x0007e2000c101906 */
[----:B------:R-:W-:Y:S02]  /*ea70*/  ISETP.GE.U32.AND P4, PT, R0, UR46, PT ;  /* 0x0000002e00007c0c */ /* 0x000fe4000bf86070 */
[----:B------:R-:W-:-:S02]  /*ea80*/  ISETP.GE.U32.AND P5, PT, R2, UR46, PT ;  /* 0x0000002e02007c0c */ /* 0x000fc4000bfa6070 */
[----:B------:R-:W-:Y:S02]  /*ea90*/  ISETP.GE.U32.AND P2, PT, R7, UR46, PT ;  /* 0x0000002e07007c0c */ /* 0x000fe4000bf46070 */
[----:B------:R-:W-:Y:S02]  /*eaa0*/  ISETP.GE.AND.EX P3, PT, RZ, UR47, PT, P3 ;  /* 0x0000002fff007c0c */ /* 0x000fe4000bf66330 */
[----:B------:R-:W-:Y:S02]  /*eab0*/  ISETP.GE.AND.EX P1, PT, RZ, UR47, PT, P1 ;  /* 0x0000002fff007c0c */ /* 0x000fe4000bf26310 */
[----:B------:R-:W-:Y:S01]  /*eac0*/  ISETP.GE.AND.EX P6, PT, RZ, UR47, PT, P6 ;  /* 0x0000002fff007c0c */ /* 0x000fe2000bfc6360 */
[----:B------:R3:W-:Y:S01]  /*ead0*/  @!P0 STG.E desc[UR12][R12.64+0xd00], R28 ;  /* 0x000d001c0c008986 */ /* 0x0007e2000c10190c */
        /* <DEDUP_REMOVED lines=27> */
.L_x_10536:
[----:B------:R-:W-:Y:S05]  /*ec90*/  EXIT ;  /* 0x000000000000794d */ /* 0x000fea0003800000 */
.L_x_10597:
[----:B------:R-:W-:Y:S01]  /*eca0*/  HFMA2 R11, -RZ, RZ, 0, 1.847743988037109375e-06 ;  /* 0x0000001fff0b7431 */ /* 0x000fe200000001ff */
[----:B------:R-:W-:Y:S01]  /*ecb0*/  BSSY B1, `(.L_x_10659) ;  /* 0x0000006000017945 */ /* 0x000fe20003800000 */
[----:B------:R-:W-:Y:S02]  /*ecc0*/  IMAD.MOV.U32 R12, RZ, RZ, 0x10 ;  /* 0x00000010ff0c7424 */ /* 0x000fe400078e00ff */
[----:B------:R-:W-:-:S07]  /*ecd0*/  IMAD.MOV.U32 R15, RZ, RZ, -0x1 ;  /* 0xffffffffff0f7424 */ /* 0x000fce00078e00ff */
[----:B01----:R-:W-:Y:S05]  /*ece0*/  WARPSYNC.COLLECTIVE R15, `(.L_x_10660) ;  /* 0x000000000f087348 */ /* 0x003fea0003c00000 */
[----:B------:R2:W3:Y:S02]  /*ecf0*/  SHFL.BFLY P6, R14, R13, R12, R11 ;  /* 0x0c00000c0d0e7389 */ /* 0x0004e400000c000b */
[----:B0123--:R-:W-:Y:S05]  /*ed00*/  ENDCOLLECTIVE ;  /* 0x000000000000791b */ /* 0x00ffea0003800000 */
.L_x_10660:
[----:B------:R-:W-:Y:S05]  /*ed10*/  BSYNC B1 ;  /* 0x0000000000017941 */ /* 0x000fea0003800000 */
.L_x_10659:
        /* <DEDUP_REMOVED lines=9> */
.L_x_10661:
[----:B------:R-:W-:Y:S01]  /*edb0*/  HFMA2 R12, -RZ, RZ, 0, 2.384185791015625e-07 ;  /* 0x00000004ff0c7431 */ /* 0x000fe200000001ff */
[----:B------:R-:W-:-:S05]  /*edc0*/  FMNMX R0, R13, R14, !PT ;  /* 0x0000000e0d007209 */ /* 0x000fca0007800000 */
[----:B------:R-:W-:-:S07]  /*edd0*/  IMAD.MOV.U32 R13, RZ, RZ, R0 ;  /* 0x000000ffff0d7224 */ /* 0x000fce00078e0000 */
[----:B------:R-:W-:Y:S05]  /*ede0*/  WARPSYNC.COLLECTIVE R15, `(.L_x_10662) ;  /* 0x000000000f087348 */ /* 0x000fea0003c00000 */
[----:B------:R0:W1:Y:S02]  /*edf0*/  SHFL.BFLY P6, R14, R13, R12, R11 ;  /* 0x0c00000c0d0e7389 */ /* 0x00006400000c000b */
[----:B01----:R-:W-:Y:S05]  /*ee00*/  ENDCOLLECTIVE ;  /* 0x000000000000791b */ /* 0x003fea0003800000 */
.L_x_10662:
[----:B------:R-:W-:Y:S02]  /*ee10*/  MOV R12, 0x2 ;  /* 0x00000002000c7802 */ /* 0x000fe40000000f00 */
[----:B------:R-:W-:-:S05]  /*ee20*/  FMNMX R2, R0, R14, !PT ;  /* 0x0000000e00027209 */ /* 0x000fca0007800000 */
[----:B------:R-:W-:-:S07]  /*ee30*/  IMAD.MOV.U32 R13, RZ, RZ, R2 ;  /* 0x000000ffff0d7224 */ /* 0x000fce00078e0002 */
[----:B------:R-:W-:Y:S05]  /*ee40*/  WARPSYNC.COLLECTIVE R15, `(.L_x_10663) ;  /* 0x000000000f087348 */ /* 0x000fea0003c00000 */
[----:B------:R0:W1:Y:S02]  /*ee50*/  SHFL.BFLY P6, R14, R13, R12, R11 ;  /* 0x0c00000c0d0e7389 */ /* 0x00006400000c000b */
[----:B01----:R-:W-:Y:S05]  /*ee60*/  ENDCOLLECTIVE ;  /* 0x000000000000791b */ /* 0x003fea0003800000 */
.L_x_10663:
[----:B------:R-:W-:Y:S01]  /*ee70*/  HFMA2 R12, -RZ, RZ, 0, 5.9604644775390625e-08 ;  /* 0x00000001ff0c7431 */ /* 0x000fe200000001ff */
[----:B------:R-:W-:-:S05]  /*ee80*/  FMNMX R3, R2, R14, !PT ;  /* 0x0000000e02037209 */ /* 0x000fca0007800000 */
[----:B------:R-:W-:-:S07]  /*ee90*/  IMAD.MOV.U32 R13, RZ, RZ, R3 ;  /* 0x000000ffff0d7224 */ /* 0x000fce00078e0003 */
[----:B------:R-:W-:Y:S05]  /*eea0*/  WARPSYNC.COLLECTIVE R15, `(.L_x_10664) ;  /* 0x000000000f087348 */ /* 0x000fea0003c00000 */
[----:B------:R0:W1:Y:S02]  /*eeb0*/  SHFL.BFLY P6, R14, R13, R12, R11 ;  /* 0x0c00000c0d0e7389 */ /* 0x00006400000c000b */
[----:B01----:R-:W-:Y:S05]  /*eec0*/  ENDCOLLECTIVE ;  /* 0x000000000000791b */ /* 0x003fea0003800000 */
.L_x_10664:
        /* <DEDUP_REMOVED lines=36> */
[----:B------:R-:W-:Y:S01]  /*f110*/  FFMA.SAT R22, R40, R41, 0.5 ;  /* 0x3f00000028167423 */ /* 0x000fe20000002029 */
[----:B------:R-:W-:Y:S01]  /*f120*/  FFMA R3, R0, 1.4426950216293334961, -R3 ;  /* 0x3fb8aa3b00037823 */ /* 0x000fe20000000803 */
[-C--:B------:R-:W-:Y:S01]  /*f130*/  FFMA.RM R18, R18, R57.reuse, 12582913 ;  /* 0x4b40000112127423 */ /* 0x080fe20000004039 */
[-C--:B------:R-:W-:Y:S01]  /*f140*/  FFMA.RM R20, R20, R57.reuse, 12582913 ;  /* 0x4b40000114147423 */ /* 0x080fe20000004039 */
[----:B------:R-:W-:Y:S01]  /*f150*/  FFMA.RM R22, R22, R57, 12582913 ;  /* 0x4b40000116167423 */ /* 0x000fe20000004039 */
[----:B------:R-:W-:Y:S01]  /*f160*/  FFMA R16, R0, 1.925963033500011079e-08, R3 ;  /* 0x32a5706000107823 */ /* 0x000fe20000000003 */
[----:B------:R-:W-:Y:S01]  /*f170*/  FFMA.SAT R0, R2, R41, 0.5 ;  /* 0x3f00000002007423 */ /* 0x000fe20000002029 */
[----:B------:R-:W-:-:S02]  /*f180*/  IMAD.SHL.U32 R3, R10, 0x800000, RZ ;  /* 0x008000000a037824 */ /* 0x000fc400078e00ff */
[-C--:B------:R-:W-:Y:S01]  /*f190*/  FFMA.SAT R24, R48, R41.reuse, 0.5 ;  /* 0x3f00000030187423 */ /* 0x080fe20000002029 */
[----:B------:R-:W-:Y:S01]  /*f1a0*/  FFMA.SAT R26, R32, R41, 0.5 ;  /* 0x3f000000201a7423 */ /* 0x000fe20000002029 */
[-C--:B------:R-:W-:Y:S01]  /*f1b0*/  FFMA.RM R0, R0, R57.reuse, 12582913 ;  /* 0x4b40000100007423 */ /* 0x080fe20000004039 */
[----:B------:R-:W0:Y:S01]  /*f1c0*/  MUFU.EX2 R16, R16 ;  /* 0x0000001000107308 */ /* 0x000e220000000800 */
[-C--:B------:R-:W-:Y:S01]  /*f1d0*/  FFMA.RM R24, R24, R57.reuse, 12582913 ;  /* 0x4b40000118187423 */ /* 0x080fe20000004039 */
[----:B------:R-:W-:Y:S01]  /*f1e0*/  FFMA.RM R26, R26, R57, 12582913 ;  /* 0x4b4000011a1a7423 */ /* 0x000fe20000004039 */
[C---:B------:R-:W-:Y:S01]  /*f1f0*/  FADD R17, R0.reuse, -12583039 ;  /* 0xcb40007f00117421 */ /* 0x040fe20000000000 */
[----:B------:R-:W-:-:S03]  /*f200*/  SHF.L.U32 R0, R0, 0x17, RZ ;  /* 0x0000001700007819 */ /* 0x000fc600000006ff */
[----:B------:R-:W-:-:S04]  /*f210*/  FFMA R17, R2, 1.4426950216293334961, -R17 ;  /* 0x3fb8aa3b02117823 */ /* 0x000fc80000000811 */
        /* <DEDUP_REMOVED lines=8> */
[----:B------:R-:W-:Y:S01]  /*f2a0*/  FFMA.RM R16, R16, R57, 12582913 ;  /* 0x4b40000110107423 */ /* 0x000fe20000004039 */
[----:B------:R-:W-:-:S04]  /*f2b0*/  FFMA R10, R9, 1.4426950216293334961, -R10 ;  /* 0x3fb8aa3b090a7823 */ /* 0x000fc8000000080a */
[----:B------:R-:W-:-:S04]  /*f2c0*/  FFMA R10, R9, 1.925963033500011079e-08, R10 ;  /* 0x32a57060090a7823 */ /* 0x000fc8000000000a */
        /* <DEDUP_REMOVED lines=54> */
[----:B------:R-:W-:Y:S01]  /*f630*/  FFMA R19, R58, 1.925963033500011079e-08, R19 ;  /* 0x32a570603a137823 */ /* 0x000fe20000000013 */
[----:B------:R-:W0:Y:S01]  /*f640*/  MUFU.EX2 R60, R60 ;  /* 0x0000003c003c7308 */ /* 0x000e220000000800 */
[C---:B------:R-:W-:Y:S01]  /*f650*/  FADD R17, R10.reuse, -12583039 ;  /* 0xcb40007f0a117421 */ /* 0x040fe20000000000 */
[----:B------:R-:W-:-:S03]  /*f660*/  SHF.L.U32 R10, R10, 0x17, RZ ;  /* 0x000000170a0a7819 */ /* 0x000fc600000006ff */
[----:B------:R-:W-:-:S03]  /*f670*/  FFMA R17, R62, 1.4426950216293334961, -R17 ;  /* 0x3fb8aa3b3e117823 */ /* 0x000fc60000000811 */
[----:B------:R-:W1:Y:S01]  /*f680*/  MUFU.EX2 R19, R19 ;  /* 0x0000001300137308 */ /* 0x000e620000000800 */
[----:B------:R-:W-:-:S07]  /*f690*/  FFMA R17, R62, 1.925963033500011079e-08, R17 ;  /* 0x32a570603e117823 */ /* 0x000fce0000000011 */
[----:B------:R-:W2:Y:S01]  /*f6a0*/  MUFU.EX2 R17, R17 ;  /* 0x0000001100117308 */ /* 0x000ea20000000800 */
[----:B0-----:R-:W-:Y:S01]  /*f6b0*/  FMUL R9, R9, R60 ;  /* 0x0000003c09097220 */ /* 0x001fe20000400000 */
[----:B-1----:R-:W-:Y:S01]  /*f6c0*/  FMUL R16, R16, R19 ;  /* 0x0000001310107220 */ /* 0x002fe20000400000 */
        /* <DEDUP_REMOVED lines=56> */
[----:B-1----:R-:W-:-:S04]  /*fa50*/  FFMA.SAT R30, R12, R41, 0.5 ;  /* 0x3f0000000c1e7423 */ /* 0x002fc80000002029 */
[----:B------:R-:W-:Y:S01]  /*fa60*/  FFMA.RM R30, R30, R57, 12582913 ;  /* 0x4b4000011e1e7423 */ /* 0x000fe20000004039 */
[----:B--2---:R-:W-:Y:S01]  /*fa70*/  FMUL R24, R24, R25 ;  /* 0x0000001918187220 */ /* 0x004fe20000400000 */
[----:B------:R-:W-:-:S03]  /*fa80*/  FADD R25, R26, -12583039 ;  /* 0xcb40007f1a197421 */ /* 0x000fc60000000000 */
[----:B------:R-:W-:Y:S01]  /*fa90*/  SHF.L.U32 R27, R30, 0x17, RZ ;  /* 0x000000171e1b7819 */ /* 0x000fe200000006ff */
        /* <DEDUP_REMOVED lines=70> */
[----:B------:R-:W-:-:S03]  /*ff00*/  FADD R11, RZ, R3 ;  /* 0x00000003ff0b7221 */ /* 0x000fc60000000000 */
[----:B------:R-:W-:Y:S01]  /*ff10*/  FFMA.RM R12, R12, R57, 12582913 ;  /* 0x4b4000010c0c7423 */ /* 0x000fe20000004039 */
[----:B------:R-:W-:-:S03]  /*ff20*/  FADD R11, R11, R0 ;  /* 0x000000000b0b7221 */ /* 0x000fc60000000000 */
[C---:B------:R-:W-:Y:S01]  /*ff30*/  FADD R13, R12.reuse, -12583039 ;  /* 0xcb40007f0c0d7421 */ /* 0x040fe20000000000 */
[----:B------:R-:W-:Y:S02]  /*ff40*/  IMAD.SHL.U32 R12, R12, 0x800000, RZ ;  /* 0x008000000c0c7824 */ /* 0x000fe400078e00ff */
[----:B------:R-:W-:Y:S01]  /*ff50*/  FADD R11, R11, R2 ;  /* 0x000000020b0b7221 */ /* 0x000fe20000000000 */
[----:B------:R-:W-:-:S04]  /*ff60*/  FFMA R13, R38, 1.4426950216293334961, -R13 ;  /* 0x3fb8aa3b260d7823 */ /* 0x000fc8000000080d */
[----:B------:R-:W-:-:S06]  /*ff70*/  FFMA R13, R38, 1.925963033500011079e-08, R13 ;  /* 0x32a57060260d7823 */ /* 0x000fcc000000000d */
[----:B------:R-:W0:Y:S02]  /*ff80*/  MUFU.EX2 R13, R13 ;  /* 0x0000000d000d7308 */ /* 0x000e240000000800 */
[----:B0-----:R-:W-:Y:S01]  /*ff90*/  FMUL R34, R12, R13 ;  /* 0x0000000d0c227220 */ /* 0x001fe20000400000 */
[C---:B------:R-:W-:Y:S01]  /*ffa0*/  FADD R12, R14.reuse, -12583039 ;  /* 0xcb40007f0e0c7421 */ /* 0x040fe20000000000 */
[----:B------:R-:W-:-:S03]  /*ffb0*/  SHF.L.U32 R14, R14, 0x17, RZ ;  /* 0x000000170e0e7819 */ /* 0x000fc600000006ff */
[----:B------:R-:W-:-:S04]  /*ffc0*/  FFMA R12, R39, 1.4426950216293334961, -R12 ;  /* 0x3fb8aa3b270c7823 */ /* 0x000fc8000000080c */
        /* <DEDUP_REMOVED lines=35> */
.L_x_10665:
[----:B------:R-:W-:Y:S02]  /*10200*/  IMAD.MOV.U32 R12, RZ, RZ, 0x8 ;  /* 0x00000008ff0c7424 */ /* 0x000fe400078e00ff */
[----:B------:R-:W-:-:S05]  /*10210*/  FADD R38, R13, R14 ;  /* 0x0000000e0d267221 */ /* 0x000fca0000000000 */
[----:B------:R-:W-:-:S07]  /*10220*/  MOV R13, R38 ;  /* 0x00000026000d7202 */ /* 0x000fce0000000f00 */
[----:B------:R-:W-:Y:S05]  /*10230*/  WARPSYNC.COLLECTIVE R15, `(.L_x_10666) ;  /* 0x000000000f087348 */ /* 0x000fea0003c00000 */
[----:B------:R0:W1:Y:S02]  /*10240*/  SHFL.BFLY P6, R14, R13, R12, R11 ;  /* 0x0c00000c0d0e7389 */ /* 0x00006400000c000b */
[----:B01----:R-:W-:Y:S05]  /*10250*/  ENDCOLLECTIVE ;  /* 0x000000000000791b */ /* 0x003fea0003800000 */
.L_x_10666:
[----:B------:R-:W-:Y:S02]  /*10260*/  IMAD.MOV.U32 R12, RZ, RZ, 0x4 ;  /* 0x00000004ff0c7424 */ /* 0x000fe400078e00ff */
[----:B------:R-:W-:-:S05]  /*10270*/  FADD R39, R38, R14 ;  /* 0x0000000e26277221 */ /* 0x000fca0000000000 */
[----:B------:R-:W-:-:S07]  /*10280*/  MOV R13, R39 ;  /* 0x00000027000d7202 */ /* 0x000fce0000000f00 */
[----:B------:R-:W-:Y:S05]  /*10290*/  WARPSYNC.COLLECTIVE R15, `(.L_x_10667) ;  /* 0x000000000f087348 */ /* 0x000fea0003c00000 */
[----:B------:R0:W1:Y:S02]  /*102a0*/  SHFL.BFLY P6, R14, R13, R12, R11 ;  /* 0x0c00000c0d0e7389 */ /* 0x00006400000c000b */
[----:B01----:R-:W-:Y:S05]  /*102b0*/  ENDCOLLECTIVE ;  /* 0x000000000000791b */ /* 0x003fea0003800000 */
.L_x_10667:
[----:B------:R-:W-:Y:S02]  /*102c0*/  IMAD.MOV.U32 R12, RZ, RZ, 0x2 ;  /* 0x00000002ff0c7424 */ /* 0x000fe400078e00ff */
[----:B------:R-:W-:-:S05]  /*102d0*/  FADD R40, R39, R14 ;  /* 0x0000000e27287221 */ /* 0x000fca0000000000 */
[----:B------:R-:W-:-:S07]  /*102e0*/  MOV R13, R40 ;  /* 0x00000028000d7202 */ /* 0x000fce0000000f00 */
[----:B------:R-:W-:Y:S05]  /*102f0*/  WARPSYNC.COLLECTIVE R15, `(.L_x_10668) ;  /* 0x000000000f087348 */ /* 0x000fea0003c00000 */
[----:B------:R0:W1:Y:S02]  /*10300*/  SHFL.BFLY P6, R14, R13, R12, R11 ;  /* 0x0c00000c0d0e7389 */ /* 0x00006400000c000b */
[----:B01----:R-:W-:Y:S05]  /*10310*/  ENDCOLLECTIVE ;  /* 0x000000000000791b */ /* 0x003fea0003800000 */
.L_x_10668:
[----:B------:R-:W-:Y:S02]  /*10320*/  IMAD.MOV.U32 R12, RZ, RZ, 0x1 ;  /* 0x00000001ff0c7424 */ /* 0x000fe400078e00ff */
[----:B------:R-:W-:-:S05]  /*10330*/  FADD R41, R40, R14 ;  /* 0x0000000e28297221 */ /* 0x000fca0000000000 */
[----:B------:R-:W-:-:S07]  /*10340*/  MOV R13, R41 ;  /* 0x00000029000d7202 */ /* 0x000fce0000000f00 */
[----:B------:R-:W-:Y:S05]  /*10350*/  WARPSYNC.COLLECTIVE R15, `(.L_x_10669) ;  /* 0x000000000f087348 */ /* 0x000fea0003c00000 */
[----:B------:R0:W1:Y:S02]  /*10360*/  SHFL.BFLY P6, R14, R13, R12, R11 ;  /* 0x0c00000c0d0e7389 */ /* 0x00006400000c000b */
[----:B01----:R-:W-:Y:S05]  /*10370*/  ENDCOLLECTIVE ;  /* 0x000000000000791b */ /* 0x003fea0003800000 */
.L_x_10669:
[----:B------:R-:W-:Y:S05]  /*10380*/  BRA `(.L_x_10670) ;  /* 0xffffffc0004c7947 */ /* 0x000fea000383ffff */
        .weak           $__internal_167_$__cuda_sm3x_div_rn_noftz_f32_slowpath
        .type           $__internal_167_$__cuda_sm3x_div_rn_noftz_f32_slowpath,@function
        .size           $__internal_167_$__cuda_sm3x_div_rn_noftz_f32_slowpath,(.L_x_37544 - $__internal_167_$__cuda_sm3x_div_rn_noftz_f32_slowpath)
$__internal_167_$__cuda_sm3x_div_rn_noftz_f32_slowpath:
        /* <DEDUP_REMOVED lines=34> */
.L_x_10672:
        /* <DEDUP_REMOVED lines=51> */
.L_x_10679:
[----:B------:R-:W-:-:S04]  /*108e0*/  LOP3.LUT R3, R3, 0x80000000, RZ, 0xc0, !PT ;  /* 0x8000000003037812 */ /* 0x000fc800078ec0ff */
[----:B------:R-:W-:Y:S01]  /*108f0*/  LOP3.LUT R3, R3, 0x7f800000, RZ, 0xfc, !PT ;  /* 0x7f80000003037812 */ /* 0x000fe200078efcff */
[----:B------:R-:W-:Y:S06]  /*10900*/  BRA `(.L_x_10680) ;  /* 0x0000000000047947 */ /* 0x000fec0003800000 */
.L_x_10678:
[----:B------:R-:W-:-:S07]  /*10910*/  LEA R3, R13, R3, 0x17 ;  /* 0x000000030d037211 */ /* 0x000fce00078eb8ff */
.L_x_10680:
[----:B------:R-:W-:Y:S05]  /*10920*/  BSYNC.RECONVERGENT B2 ;  /* 0x0000000000027941 */ /* 0x000fea0003800200 */
.L_x_10677:
[----:B------:R-:W-:Y:S05]  /*10930*/  BRA `(.L_x_10681) ;  /* 0x0000000000207947 */ /* 0x000fea0003800000 */
.L_x_10676:
[----:B------:R-:W-:-:S04]  /*10940*/  LOP3.LUT R3, R12, 0x80000000, R3, 0x48, !PT ;  /* 0x800000000c037812 */ /* 0x000fc800078e4803 */
[----:B------:R-:W-:Y:S01]  /*10950*/  LOP3.LUT R3, R3, 0x7f800000, RZ, 0xfc, !PT ;  /* 0x7f80000003037812 */ /* 0x000fe200078efcff */
[----:B------:R-:W-:Y:S06]  /*10960*/  BRA `(.L_x_10681) ;  /* 0x0000000000147947 */ /* 0x000fec0003800000 */
.L_x_10675:
[----:B------:R-:W-:Y:S01]  /*10970*/  LOP3.LUT R3, R12, 0x80000000, R3, 0x48, !PT ;  /* 0x800000000c037812 */ /* 0x000fe200078e4803 */
[----:B------:R-:W-:Y:S06]  /*10980*/  BRA `(.L_x_10681) ;  /* 0x00000000000c7947 */ /* 0x000fec0003800000 */
.L_x_10674:
[----:B------:R-:W0:Y:S01]  /*10990*/  MUFU.RSQ R3, -QNAN ;  /* 0xffc0000000037908 */ /* 0x000e220000001400 */
[----:B------:R-:W-:Y:S05]  /*109a0*/  BRA `(.L_x_10681) ;  /* 0x0000000000047947 */ /* 0x000fea0003800000 */
.L_x_10673:
[----:B------:R-:W-:-:S07]  /*109b0*/  FADD.FTZ R3, R3, R12 ;  /* 0x0000000c03037221 */ /* 0x000fce0000010000 */
.L_x_10681:
[----:B------:R-:W-:Y:S05]  /*109c0*/  BSYNC.RECONVERGENT B1 ;  /* 0x0000000000017941 */ /* 0x000fea0003800200 */
.L_x_10671:
[----:B------:R-:W-:Y:S02]  /*109d0*/  HFMA2 R13, -RZ, RZ, 0, 0 ;  /* 0x00000000ff0d7431 */ /* 0x000fe400000001ff */
[----:B------:R-:W-:-:S04]  /*109e0*/  IMAD.MOV.U32 R12, RZ, RZ, R38 ;  /* 0x000000ffff0c7224 */ /* 0x000fc800078e0026 */
[----:B0-----:R-:W-:Y:S05]  /*109f0*/  RET.REL.NODEC R12 `(_Z15SoftmaxWarpImplI22BroadcastScaleMaskLoadIffbLm3EiE11DirectStoreIffEfLi1ELi30ELi32ELi1ELb1EL9Algorithm0EEvT_T0_ll) ;  /* 0xfffffef40c807950 */ /* 0x001fea0003c3ffff */
.L_x_10682:
        /* <DEDUP_REMOVED lines=16> */
.L_x_37544:


//--------------------- .text._Z15SoftmaxWarpImplI22BroadcastScaleMaskLoadIffbLm3EiE11DirectStoreIffEfLi1ELi30ELi32ELi1ELb0EL9Algorithm0EEvT_T0_ll --------------------------
	.section	.text._Z15SoftmaxWarpImplI22BroadcastScaleMaskLoadIffbLm3EiE11DirectStoreIffEfLi1ELi30ELi32ELi1ELb0EL9Algorithm0EEvT_T0_ll,"ax",@progbits
	.align	128
        .global         _Z15SoftmaxWarpImplI22BroadcastScaleMaskLoadIffbLm3EiE11DirectStoreIffEfLi1ELi30ELi32ELi1ELb0EL9Algorithm0EEvT_T0_ll
        .type           _Z15SoftmaxWarpImplI22BroadcastScaleMaskLoadIffbLm3EiE11DirectStoreIffEfLi1ELi30ELi32ELi1ELb0EL9Algorithm0EEvT_T0_ll,@function
        .size           _Z15SoftmaxWarpImplI22BroadcastScaleMaskLoadIffbLm3EiE11DirectStoreIffEfLi1ELi30ELi32ELi1ELb0EL9Algorithm0EEvT_T0_ll,(.L_x_37545 - _Z15SoftmaxWarpImplI22BroadcastScaleMaskLoadIffbLm3EiE11DirectStoreIffEfLi1ELi30ELi32ELi1ELb0EL9Algorithm0EEvT_T0_ll)
        .other          _Z15SoftmaxWarpImplI22BroadcastScaleMaskLoadIffbLm3EiE11DirectStoreIffEfLi1ELi30ELi32ELi1ELb0EL9Algorithm0EEvT_T0_ll,@"STO_CUDA_ENTRY STV_DEFAULT"
_Z15SoftmaxWarpImplI22BroadcastScaleMaskLoadIffbLm3EiE11DirectStoreIffEfLi1ELi30ELi32ELi1ELb0EL9Algorithm0EEvT_T0_ll:
.text._Z15SoftmaxWarpImplI22BroadcastScaleMaskLoadIffbLm3EiE11DirectStoreIffEfLi1ELi30ELi32ELi1ELb0EL9Algorithm0EEvT_T0_ll:
        /* <DEDUP_REMOVED lines=29> */
.L_x_10683:
        /* <DEDUP_REMOVED lines=14> */
.L_x_10746:
[----:B--2---:R-:W-:Y:S01]  /*02b0*/  IABS R0, UR49 ;  /* 0x0000003100007c13 */ /* 0x004fe20008000000 */
[----:B0-----:R-:W-:Y:S01]  /*02c0*/  IMAD R24, R43, UR48, R44 ;  /* 0x000000302b187c24 */ /* 0x001fe2000f8e022c */
[----:B------:R-:W-:Y:S01]  /*02d0*/  UMOV UR4, URZ ;  /* 0x000000ff00047c82 */ /* 0x000fe20008000000 */
[----:B------:R-:W-:Y:S01]  /*02e0*/  IABS R4, UR50 ;  /* 0x0000003200047c13 */ /* 0x000fe20008000000 */
[----:B------:R-:W0:Y:S01]  /*02f0*/  LDC.64 R40, c[0x0][0x390] ;  /* 0x0000e400ff287b82 */ /* 0x000e220000000a00 */
[----:B------:R-:W-:Y:S01]  /*0300*/  R2UR UR8, R0 ;  /* 0x00000000000872ca */ /* 0x000fe200000e0000 */
[C---:B------:R-:W-:Y:S01]  /*0310*/  VIADD R19, R24.reuse, 0x40 ;  /* 0x0000004018137836 */ /* 0x040fe20000000000 */
[C---:B------:R-:W-:Y:S01]  /*0320*/  IADD3 R11, PT, PT, R24.reuse, 0x20, RZ ;  /* 0x00000020180b7810 */ /* 0x040fe20007ffe0ff */
[C---:B------:R-:W-:Y:S01]  /*0330*/  VIADD R21, R24.reuse, 0x60 ;  /* 0x0000006018157836 */ /* 0x040fe20000000000 */
[C---:B------:R-:W-:Y:S01]  /*0340*/  LOP3.LUT R5, R24.reuse, UR49, RZ, 0x3c, !PT ;  /* 0x0000003118057c12 */ /* 0x040fe2000f8e3cff */
[----:B------:R-:W-:Y:S01]  /*0350*/  VIADD R15, R24, 0xa0 ;  /* 0x000000a0180f7836 */ /* 0x000fe20000000000 */
[----:B------:R-:W-:-:S02]  /*0360*/  R2UR UR9, R4 ;  /* 0x00000000040972ca */ /* 0x000fc400000e0000 */
[----:B------:R-:W-:Y:S02]  /*0370*/  ISETP.GE.AND P1, PT, R5, RZ, PT ;  /* 0x000000ff0500720c */ /* 0x000fe40003f26270 */
[----:B------:R-:W-:Y:S02]  /*0380*/  LOP3.LUT R4, R11, UR49, RZ, 0x3c, !PT ;  /* 0x000000310b047c12 */ /* 0x000fe4000f8e3cff */
[----:B------:R-:W-:Y:S01]  /*0390*/  IABS R12, R21 ;  /* 0x00000015000c7213 */ /* 0x000fe20000000000 */
[----:B------:R-:W2:Y:S01]  /*03a0*/  I2F.RP R0, UR8 ;  /* 0x0000000800007d06 */ /* 0x000ea20008209400 */
[----:B------:R-:W-:Y:S02]  /*03b0*/  ISETP.GE.AND P3, PT, R4, RZ, PT ;  /* 0x000000ff0400720c */ /* 0x000fe40003f66270 */
[----:B------:R-:W-:Y:S02]  /*03c0*/  SHF.R.S64 R4, RZ, 0x1e, R24 ;  /* 0x0000001eff047819 */ /* 0x000fe40000001018 */
[----:B------:R-:W-:-:S02]  /*03d0*/  SHF.R.S64 R6, RZ, 0x1e, R11 ;  /* 0x0000001eff067819 */ /* 0x000fc4000000100b */
[----:B------:R-:W-:Y:S02]  /*03e0*/  IADD3 R4, P6, PT, R4, UR36, RZ ;  /* 0x0000002404047c10 */ /* 0x000fe4000ffde0ff */
[----:B------:R-:W-:Y:S02]  /*03f0*/  LOP3.LUT R13, R21, UR49, RZ, 0x3c, !PT ;  /* 0x00000031150d7c12 */ /* 0x000fe4000f8e3cff */
[----:B------:R-:W-:Y:S02]  /*0400*/  SHF.R.S64 R16, RZ, 0x1e, R19 ;  /* 0x0000001eff107819 */ /* 0x000fe40000001013 */
[----:B------:R-:W-:Y:S01]  /*0410*/  SHF.R.S64 R26, RZ, 0x1e, R21 ;  /* 0x0000001eff1a7819 */ /* 0x000fe20000001015 */
[----:B--2---:R-:W2:Y:S01]  /*0420*/  MUFU.RCP R0, R0 ;  /* 0x0000000000007308 */ /* 0x004ea20000001000 */
[----:B------:R-:W-:Y:S02]  /*0430*/  IABS R28, R15 ;  /* 0x0000000f001c7213 */ /* 0x000fe40000000000 */
[----:B------:R-:W-:Y:S01]  /*0440*/  IADD3 R18, PT, PT, R24, 0xc0, RZ ;  /* 0x000000c018127810 */ /* 0x000fe20007ffe0ff */
[----:B--2---:R-:W-:Y:S01]  /*0450*/  VIADD R2, R0, 0xffffffe ;  /* 0x0ffffffe00027836 */ /* 0x004fe20000000000 */
[----:B------:R-:W-:-:S05]  /*0460*/  IABS R0, R11 ;  /* 0x0000000b00007213 */ /* 0x000fca0000000000 */
[----:B------:R-:W2:Y:S02]  /*0470*/  F2I.FTZ.U32.TRUNC.NTZ R2, R2 ;  /* 0x0000000200027305 */ /* 0x000ea4000021f000 */
[----:B--2---:R-:W-:Y:S02]  /*0480*/  R2UR UR5, R2 ;  /* 0x00000000020572ca */ /* 0x004fe400000e0000 */
[----:B------:R-:W-:-:S11]  /*0490*/  IABS R2, R19 ;  /* 0x0000001300027213 */ /* 0x000fd60000000000 */
[----:B------:R-:W-:-:S04]  /*04a0*/  UIADD3 UR6, UPT, UPT, URZ, -UR5, URZ ;  /* 0x80000005ff067290 */ /* 0x000fc8000fffe0ff */
[----:B------:R-:W-:-:S04]  /*04b0*/  UIMAD UR6, UR6, UR8, URZ ;  /* 0x00000008060672a4 */ /* 0x000fc8000f8e02ff */
[----:B------:R-:W-:Y:S01]  /*04c0*/  UIMAD.WIDE.U32 UR6, UR5, UR6, UR4 ;  /* 0x00000006050672a5 */ /* 0x000fe2000f8e0004 */
[----:B-1----:R-:W-:Y:S02]  /*04d0*/  R2UR UR4, R36 ;  /* 0x00000000240472ca */ /* 0x002fe400000e0000 */
[----:B------:R-:W-:-:S03]  /*04e0*/  R2UR UR5, R37 ;  /* 0x00000000250572ca */ /* 0x000fc600000e0000 */
[----:B------:R-:W-:-:S04]  /*04f0*/  IMAD.HI.U32 R8, R0, UR7, RZ ;  /* 0x0000000700087c27 */ /* 0x000fc8000f8e00ff */
[----:B------:R-:W-:Y:S01]  /*0500*/  IMAD.HI.U32 R9, R2, UR7, RZ ;  /* 0x0000000702097c27 */ /* 0x000fe2000f8e00ff */
[----:B------:R-:W-:-:S05]  /*0510*/  IADD3 R3, PT, PT, -R8, RZ, RZ ;  /* 0x000000ff08037210 */ /* 0x000fca0007ffe1ff */
[----:B------:R-:W-:Y:S02]  /*0520*/  IMAD R0, R3, UR8, R0 ;  /* 0x0000000803007c24 */ /* 0x000fe4000f8e0200 */
[----:B------:R-:W-:-:S03]  /*0530*/  IMAD.MOV R3, RZ, RZ, -R9 ;  /* 0x000000ffff037224 */ /* 0x000fc600078e0a09 */
[----:B------:R-:W-:Y:S01]  /*0540*/  ISETP.LT.U32.AND P4, PT, R0, UR8, PT ;  /* 0x0000000800007c0c */ /* 0x000fe2000bf81070 */
[----:B------:R-:W-:Y:S01]  /*0550*/  IMAD R3, R3, UR8, R2 ;  /* 0x0000000803037c24 */ /* 0x000fe2000f8e0202 */
[----:B------:R-:W-:-:S04]  /*0560*/  IABS R2, R24 ;  /* 0x0000001800027213 */ /* 0x000fc80000000000 */
[----:B------:R-:W-:Y:S01]  /*0570*/  ISETP.LT.U32.AND P0, PT, R3, UR8, PT ;  /* 0x0000000803007c0c */ /* 0x000fe2000bf01070 */
[----:B------:R-:W-:-:S05]  /*0580*/  IMAD.HI.U32 R10, R2, UR7, RZ ;  /* 0x00000007020a7c27 */ /* 0x000fca000f8e00ff */
[----:B------:R-:W-:Y:S01]  /*0590*/  IADD3 R5, PT, PT, -R10, RZ, RZ ;  /* 0x000000ff0a057210 */ /* 0x000fe20007ffe1ff */
[----:B------:R-:W-:Y:S01]  /*05a0*/  @!P4 VIADD R8, R8, 0x1 ;  /* 0x000000010808c836 */ /* 0x000fe20000000000 */
[----:B------:R-:W-:-:S04]  /*05b0*/  @!P4 IADD3 R0, PT, PT, R0, -UR8, RZ ;  /* 0x800000080000cc10 */ /* 0x000fc8000fffe0ff */
[----:B------:R-:W-:Y:S01]  /*05c0*/  ISETP.GE.U32.AND P2, PT, R0, UR8, PT ;  /* 0x0000000800007c0c */ /* 0x000fe2000bf46070 */
[----:B------:R-:W-:Y:S01]  /*05d0*/  @!P0 VIADD R3, R3, -UR8 ;  /* 0x8000000803038c36 */ /* 0x000fe20008000000 */
[----:B------:R-:W-:Y:S02]  /*05e0*/  LOP3.LUT R0, R19, UR49, RZ, 0x3c, !PT ;  /* 0x0000003113007c12 */ /* 0x000fe4000f8e3cff */
[----:B------:R-:W-:Y:S02]  /*05f0*/  @!P0 IADD3 R9, PT, PT, R9, 0x1, RZ ;  /* 0x0000000109098810 */ /* 0x000fe40007ffe0ff */
[----:B------:R-:W-:Y:S01]  /*0600*/  ISETP.GE.AND P5, PT, R0, RZ, PT ;  /* 0x000000ff0000720c */ /* 0x000fe20003fa6270 */
[----:B------:R-:W-:Y:S01]  /*0610*/  IMAD R0, R5, UR8, R2 ;  /* 0x0000000805007c24 */ /* 0x000fe2000f8e0202 */
[----:B------:R-:W-:Y:S01]  /*0620*/  LEA.HI.X.SX32 R5, R24, UR37, 0x2, P6 ;  /* 0x0000002518057c11 */ /* 0x000fe2000b0f16ff */
[----:B------:R-:W-:Y:S01]  /*0630*/  IMAD.HI.U32 R2, R12, UR7, RZ ;  /* 0x000000070c027c27 */ /* 0x000fe2000f8e00ff */
[----:B------:R-:W-:-:S02]  /*0640*/  ISETP.GE.U32.AND P6, PT, R3, UR8, PT ;  /* 0x0000000803007c0c */ /* 0x000fc4000bfc6070 */
[----:B------:R-:W-:Y:S01]  /*0650*/  ISETP.LT.U32.AND P4, PT, R0, UR8, PT ;  /* 0x0000000800007c0c */ /* 0x000fe2000bf81070 */
[----:B------:R-:W-:Y:S01]  /*0660*/  @P2 VIADD R8, R8, 0x1 ;  /* 0x0000000108082836 */ /* 0x000fe20000000000 */
[----:B------:R-:W-:Y:S01]  /*0670*/  IADD3 R7, PT, PT, -R2, RZ, RZ ;  /* 0x000000ff02077210 */ /* 0x000fe20007ffe1ff */
[----:B------:R1:W2:Y:S01]  /*0680*/  LDG.E R5, desc[UR4][R4.64] ;  /* 0x0000000404057981 */ /* 0x0002a2000c1e1900 */
[----:B------:R-:W-:Y:S01]  /*0690*/  IADD3 R3, PT, PT, R24, 0x80, RZ ;  /* 0x0000008018037810 */ /* 0x000fe20007ffe0ff */
[----:B------:R-:W-:Y:S01]  /*06a0*/  IMAD.MOV.U32 R20, RZ, RZ, R8 ;  /* 0x000000ffff147224 */ /* 0x000fe200078e0008 */
[----:B------:R-:W-:Y:S01]  /*06b0*/  IADD3 R6, P2, PT, R6, UR36, RZ ;  /* 0x0000002406067c10 */ /* 0x000fe2000ff5e0ff */
[----:B------:R-:W-:Y:S01]  /*06c0*/  IMAD R12, R7, UR8, R12 ;  /* 0x00000008070c7c24 */ /* 0x000fe2000f8e020c */
[----:B------:R-:W-:Y:S02]  /*06d0*/  IABS R14, R3 ;  /* 0x00000003000e7213 */ /* 0x000fe40000000000 */
[----:B------:R-:W-:Y:S01]  /*06e0*/  LEA.HI.X.SX32 R7, R11, UR37, 0x2, P2 ;  /* 0x000000250b077c11 */ /* 0x000fe200090f16ff */
[----:B------:R-:W-:Y:S01]  /*06f0*/  @P6 VIADD R9, R9, 0x1 ;  /* 0x0000000109096836 */ /* 0x000fe20000000000 */
[----:B------:R-:W-:Y:S01]  /*0700*/  ISETP.LT.U32.AND P0, PT, R12, UR8, PT ;  /* 0x000000080c007c0c */ /* 0x000fe2000bf01070 */
[----:B------:R-:W-:Y:S01]  /*0710*/  @!P4 VIADD R10, R10, 0x1 ;  /* 0x000000010a0ac836 */ /* 0x000fe20000000000 */
[----:B------:R-:W-:Y:S01]  /*0720*/  @!P4 IADD3 R0, PT, PT, R0, -UR8, RZ ;  /* 0x800000080000cc10 */ /* 0x000fe2000fffe0ff */
[----:B------:R-:W-:Y:S01]  /*0730*/  IMAD.MOV.U32 R30, RZ, RZ, R9 ;  /* 0x000000ffff1e7224 */ /* 0x000fe200078e0009 */
[----:B------:R-:W-:Y:S01]  /*0740*/  ISETP.GE.AND P2, PT, R13, RZ, PT ;  /* 0x000000ff0d00720c */ /* 0x000fe20003f46270 */
[----:B------:R-:W-:Y:S01]  /*0750*/  IMAD.HI.U32 R13, R14, UR7, RZ ;  /* 0x000000070e0d7c27 */ /* 0x000fe2000f8e00ff */
[----:B------:R-:W-:-:S02]  /*0760*/  ISETP.GE.U32.AND P6, PT, R0, UR8, PT ;  /* 0x0000000800007c0c */ /* 0x000fc4000bfc6070 */
[----:B------:R-:W3:Y:S01]  /*0770*/  I2F.RP R0, UR9 ;  /* 0x0000000900007d06 */ /* 0x000ee20008209400 */
[----:B------:R-:W-:Y:S02]  /*0780*/  LOP3.LUT R8, R3, UR49, RZ, 0x3c, !PT ;  /* 0x0000003103087c12 */ /* 0x000fe4000f8e3cff */
[----:B------:R-:W-:Y:S02]  /*0790*/  IADD3 R9, PT, PT, -R13, RZ, RZ ;  /* 0x000000ff0d097210 */ /* 0x000fe40007ffe1ff */
[----:B------:R-:W-:Y:S01]  /*07a0*/  @!P3 IADD3 R20, PT, PT, -R20, RZ, RZ ;  /* 0x000000ff1414b210 */ /* 0x000fe20007ffe1ff */
[----:B------:R-:W-:Y:S01]  /*07b0*/  @!P0 VIADD R12, R12, -UR8 ;  /* 0x800000080c0c8c36 */ /* 0x000fe20008000000 */
[----:B------:R-:W-:Y:S01]  /*07c0*/  @!P5 IADD3 R30, PT, PT, -R30, RZ, RZ ;  /* 0x000000ff1e1ed210 */ /* 0x000fe20007ffe1ff */
[----:B------:R-:W-:Y:S01]  /*07d0*/  @!P0 VIADD R2, R2, 0x1 ;  /* 0x0000000102028836 */ /* 0x000fe20000000000 */
[----:B------:R-:W-:Y:S02]  /*07e0*/  IADD3 R16, P3, PT, R16, UR36, RZ ;  /* 0x0000002410107c10 */ /* 0x000fe4000ff7e0ff */
[----:B------:R-:W-:Y:S01]  /*07f0*/  ISETP.GE.AND P5, PT, R8, RZ, PT ;  /* 0x000000ff0800720c */ /* 0x000fe20003fa6270 */
[----:B------:R-:W-:Y:S01]  /*0800*/  IMAD R8, R9, UR8, R14 ;  /* 0x0000000809087c24 */ /* 0x000fe2000f8e020e */
[----:B------:R-:W-:Y:S01]  /*0810*/  LEA.HI.X.SX32 R17, R19, UR37, 0x2, P3 ;  /* 0x0000002513117c11 */ /* 0x000fe200098f16ff */
[----:B---3--:R-:W1:Y:S01]  /*0820*/  MUFU.RCP R0, R0 ;  /* 0x0000000000007308 */ /* 0x008e620000001000 */
[----:B------:R-:W-:-:S02]  /*0830*/  ISETP.GE.U32.AND P3, PT, R12, UR8, PT ;  /* 0x000000080c007c0c */ /* 0x000fc4000bf66070 */
[----:B------:R-:W-:Y:S01]  /*0840*/  ISETP.LT.U32.AND P4, PT, R8, UR8, PT ;  /* 0x0000000808007c0c */ /* 0x000fe2000bf81070 */
[----:B------:R-:W-:Y:S01]  /*0850*/  IMAD.HI.U32 R31, R28, UR7, RZ ;  /* 0x000000071c1f7c27 */ /* 0x000fe2000f8e00ff */
[----:B------:R-:W-:Y:S02]  /*0860*/  LOP3.LUT R12, R18, UR49, RZ, 0x3c, !PT ;  /* 0x00000031120c7c12 */ /* 0x000fe4000f8e3cff */
[----:B------:R-:W-:Y:S02]  /*0870*/  IABS R32, R18 ;  /* 0x0000001200207213 */ /* 0x000fe40000000000 */
[----:B------:R-:W-:Y:S02]  /*0880*/  LOP3.LUT R9, R15, UR49, RZ, 0x3c, !PT ;  /* 0x000000310f097c12 */ /* 0x000fe4000f8e3cff */
[----:B------:R-:W-:Y:S02]  /*0890*/  SHF.R.S64 R22, RZ, 0x1e, R3 ;  /* 0x0000001eff167819 */ /* 0x000fe40000001003 */
[----:B------:R-:W-:-:S02]  /*08a0*/  @P6 IADD3 R10, PT, PT, R10, 0x1, RZ ;  /* 0x000000010a0a6810 */ /* 0x000fc40007ffe0ff */
[----:B------:R-:W-:Y:S01]  /*08b0*/  @P3 IADD3 R2, PT, PT, R2, 0x1, RZ ;  /* 0x0000000102023810 */ /* 0x000fe20007ffe0ff */
[----:B------:R-:W-:Y:S01]  /*08c0*/  @!P4 VIADD R8, R8, -UR8 ;  /* 0x800000080808cc36 */ /* 0x000fe20008000000 */
[----:B-1----:R-:W-:Y:S02]  /*08d0*/  IADD3 R4, PT, PT, R0, 0xffffffe, RZ ;  /* 0x0ffffffe00047810 */ /* 0x002fe40007ffe0ff */
[----:B------:R-:W-:Y:S01]  /*08e0*/  IADD3 R26, P3, PT, R26, UR36, RZ ;  /* 0x000000241a1a7c10 */ /* 0x000fe2000ff7e0ff */
[----:B------:R-:W-:Y:S01]  /*08f0*/  IMAD.MOV R23, RZ, RZ, -R31 ;  /* 0x000000ffff177224 */ /* 0x000fe200078e0a1f */
[----:B------:R-:W-:Y:S02]  /*0900*/  ISETP.GE.AND P0, PT, R12, RZ, PT ;  /* 0x000000ff0c00720c */ /* 0x000fe40003f06270 */
[----:B------:R-:W-:Y:S01]  /*0910*/  LEA.HI.X.SX32 R27, R21, UR37, 0x2, P3 ;  /* 0x00000025151b7c11 */ /* 0x000fe200098f16ff */
[----:B------:R-:W1:Y:S01]  /*0920*/  F2I.FTZ.U32.TRUNC.NTZ R4, R4 ;  /* 0x0000000400047305 */ /* 0x000e62000021f000 */
[----:B------:R-:W-:Y:S01]  /*0930*/  ISETP.GE.U32.AND P3, PT, R8, UR8, PT ;  /* 0x0000000808007c0c */ /* 0x000fe2000bf66070 */
[----:B------:R-:W-:Y:S01]  /*0940*/  IMAD R28, R23, UR8, R28 ;  /* 0x00000008171c7c24 */ /* 0x000fe2000f8e021c */
[----:B------:R-:W-:Y:S01]  /*0950*/  @!P4 IADD3 R13, PT, PT, R13, 0x1, RZ ;  /* 0x000000010d0dc810 */ /* 0x000fe20007ffe0ff */
[----:B------:R-:W-:Y:S01]  /*0960*/  IMAD.HI.U32 R12, R32, UR7, RZ ;  /* 0x00000007200c7c27 */ /* 0x000fe2000f8e00ff */
[----:B------:R-:W-:-:S02]  /*0970*/  ISETP.GE.AND P6, PT, R9, RZ, PT ;  /* 0x000000ff0900720c */ /* 0x000fc40003fc6270 */
[----:B------:R-:W-:Y:S01]  /*0980*/  R2UR UR12, R36 ;  /* 0x00000000240c72ca */ /* 0x000fe200000e0000 */
[----:B------:R-:W-:Y:S01]  /*0990*/  IMAD.MOV R23, RZ, RZ, -R12 ;  /* 0x000000ffff177224 */ /* 0x000fe200078e0a0c */
[----:B------:R-:W-:Y:S01]  /*09a0*/  R2UR UR13, R37 ;  /* 0x00000000250d72ca */ /* 0x000fe200000e0000 */
[----:B------:R-:W3:Y:S01]  /*09b0*/  LDG.E R9, desc[UR4][R6.64] ;  /* 0x0000000406097981 */ /* 0x000ee2000c1e1900 */
[----:B------:R-:W-:Y:S02]  /*09c0*/  ISETP.LT.U32.AND P4, PT, R28, UR8, PT ;  /* 0x000000081c007c0c */ /* 0x000fe4000bf81070 */
[----:B------:R-:W-:Y:S02]  /*09d0*/  R2UR UR10, R36 ;  /* 0x00000000240a72ca */ /* 0x000fe400000e0000 */
[----:B------:R-:W-:Y:S02]  /*09e0*/  @P3 IADD3 R13, PT, PT, R13, 0x1, RZ ;  /* 0x000000010d0d3810 */ /* 0x000fe40007ffe0ff */
[----:B------:R-:W-:-:S02]  /*09f0*/  R2UR UR11, R37 ;  /* 0x00000000250b72ca */ /* 0x000fc400000e0000 */
[----:B------:R-:W-:Y:S02]  /*0a00*/  IADD3 R22, P3, PT, R22, UR36, RZ ;  /* 0x0000002416167c10 */ /* 0x000fe4000ff7e0ff */
[----:B-1----:R-:W-:Y:S01]  /*0a10*/  R2UR UR5, R4 ;  /* 0x00000000040572ca */ /* 0x002fe200000e0000 */
[----:B------:R-:W-:Y:S01]  /*0a20*/  IMAD R32, R23, UR8, R32 ;  /* 0x0000000817207c24 */ /* 0x000fe2000f8e0220 */
[----:B------:R-:W-:Y:S02]  /*0a30*/  LEA.HI.X.SX32 R23, R3, UR37, 0x2, P3 ;  /* 0x0000002503177c11 */ /* 0x000fe400098f16ff */
[----:B------:R-:W-:Y:S01]  /*0a40*/  LOP3.LUT R25, RZ, UR49, RZ, 0x33, !PT ;  /* 0x00000031ff197c12 */ /* 0x000fe2000f8e33ff */
[----:B------:R-:W-:Y:S01]  /*0a50*/  IMAD.MOV.U32 R14, RZ, RZ, R10 ;  /* 0x000000ffff0e7224 */ /* 0x000fe200078e000a */
[----:B------:R-:W-:Y:S01]  /*0a60*/  ISETP.NE.AND P3, PT, RZ, UR49, PT ;  /* 0x00000031ff007c0c */ /* 0x000fe2000bf65270 */
[----:B------:R1:W4:Y:S01]  /*0a70*/  LDG.E R8, desc[UR12][R26.64] ;  /* 0x0000000c1a087981 */ /* 0x000322000c1e1900 */
[----:B------:R-:W-:-:S02]  /*0a80*/  SHF.R.S64 R4, RZ, 0x1e, R15 ;  /* 0x0000001eff047819 */ /* 0x000fc4000000100f */
[----:B------:R-:W-:Y:S01]  /*0a90*/  SEL R10, R25, R20, !P3 ;  /* 0x00000014190a7207 */ /* 0x000fe20005800000 */
[----:B------:R-:W-:Y:S01]  /*0aa0*/  @!P4 VIADD R28, R28, -UR8 ;  /* 0x800000081c1ccc36 */ /* 0x000fe20008000000 */
[----:B------:R-:W-:Y:S01]  /*0ab0*/  @!P1 IADD3 R14, PT, PT, -R14, RZ, RZ ;  /* 0x000000ff0e0e9210 */ /* 0x000fe20007ffe1ff */
[----:B------:R5:W4:Y:S01]  /*0ac0*/  LDG.E R0, desc[UR10][R16.64] ;  /* 0x0000000a10007981 */ /* 0x000b22000c1e1900 */
[----:B------:R-:W-:Y:S01]  /*0ad0*/  SHF.R.S64 R29, RZ, 0x1e, R18 ;  /* 0x0000001eff1d7819 */ /* 0x000fe20000001012 */
[----:B------:R-:W-:Y:S01]  /*0ae0*/  UIADD3 UR6, UPT, UPT, URZ, -UR5, URZ ;  /* 0x80000005ff067290 */ /* 0x000fe2000fffe0ff */
[----:B------:R-:W-:Y:S02]  /*0af0*/  R2UR UR14, R36 ;  /* 0x00000000240e72ca */ /* 0x000fe400000e0000 */
[----:B------:R-:W-:Y:S01]  /*0b00*/  R2UR UR15, R37 ;  /* 0x00000000250f72ca */ /* 0x000fe200000e0000 */
[----:B------:R-:W-:Y:S01]  /*0b10*/  UMOV UR4, URZ ;  /* 0x000000ff00047c82 */ /* 0x000fe20008000000 */
[----:B-1----:R-:W-:Y:S01]  /*0b20*/  IADD3 R26, P1, PT, R4, UR36, RZ ;  /* 0x00000024041a7c10 */ /* 0x002fe2000ff3e0ff */
[----:B------:R-:W-:Y:S01]  /*0b30*/  IMAD.MOV R4, RZ, RZ, -R10 ;  /* 0x000000ffff047224 */ /* 0x000fe200078e0a0a */
[----:B------:R-:W-:Y:S01]  /*0b40*/  @!P4 IADD3 R31, PT, PT, R31, 0x1, RZ ;  /* 0x000000011f1fc810 */ /* 0x000fe20007ffe0ff */
[----:B------:R1:W4:Y:S01]  /*0b50*/  LDG.E R7, desc[UR10][R22.64] ;  /* 0x0000000a16077981 */ /* 0x000322000c1e1900 */
[----:B-----5:R-:W-:Y:S01]  /*0b60*/  SEL R17, R25, R30, !P3 ;  /* 0x0000001e19117207 */ /* 0x020fe20005800000 */
[----:B------:R-:W-:Y:S01]  /*0b70*/  IMAD R11, R4, UR49, R11 ;  /* 0x00000031040b7c24 */ /* 0x000fe2000f8e020b */
[----:B------:R-:W-:Y:S01]  /*0b80*/  ISETP.GE.U32.AND P4, PT, R28, UR8, PT ;  /* 0x000000081c007c0c */ /* 0x000fe2000bf86070 */
[----:B------:R-:W-:Y:S01]  /*0b90*/  UIMAD UR6, UR6, UR9, URZ ;  /* 0x00000009060672a4 */ /* 0x000fe2000f8e02ff */
[----:B------:R-:W-:Y:S01]  /*0ba0*/  LEA.HI.X.SX32 R27, R15, UR37, 0x2, P1 ;  /* 0x000000250f1b7c11 */ /* 0x000fe200088f16ff */
[----:B------:R-:W-:Y:S01]  /*0bb0*/  IMAD.MOV R30, RZ, RZ, -R17 ;  /* 0x000000ffff1e7224 */ /* 0x000fe200078e0a11 */
[----:B------:R-:W-:Y:S01]  /*0bc0*/  IADD3 R28, P1, PT, R29, UR36, RZ ;  /* 0x000000241d1c7c10 */ /* 0x000fe2000ff3e0ff */
[----:B------:R-:W-:Y:S01]  /*0bd0*/  UIMAD.WIDE.U32 UR4, UR5, UR6, UR4 ;  /* 0x00000006050472a5 */ /* 0x000fe2000f8e0004 */
[----:B------:R-:W-:Y:S01]  /*0be0*/  IABS R16, R11 ;  /* 0x0000000b00107213 */ /* 0x000fe20000000000 */
[----:B------:R-:W-:Y:S01]  /*0bf0*/  IMAD R19, R30, UR49, R19 ;  /* 0x000000311e137c24 */ /* 0x000fe2000f8e0213 */
[----:B------:R-:W-:Y:S01]  /*0c00*/  LEA.HI.X.SX32 R29, R18, UR37, 0x2, P1 ;  /* 0x00000025121d7c11 */ /* 0x000fe200088f16ff */
[----:B------:R5:W4:Y:S01]  /*0c10*/  LDG.E R6, desc[UR12][R26.64] ;  /* 0x0000000c1a067981 */ /* 0x000b22000c1e1900 */
[----:B-1----:R-:W-:Y:S01]  /*0c20*/  SEL R22, R25, R14, !P3 ;  /* 0x0000000e19167207 */ /* 0x002fe20005800000 */
[----:B------:R-:W-:-:S02]  /*0c30*/  IMAD.HI.U32 R20, R16, UR5, RZ ;  /* 0x0000000510147c27 */ /* 0x000fc4000f8e00ff */
[----:B------:R1:W4:Y:S01]  /*0c40*/  LDG.E R4, desc[UR14][R28.64] ;  /* 0x0000000e1c047981 */ /* 0x000322000c1e1900 */
[----:B------:R-:W-:Y:S02]  /*0c50*/  @!P2 IADD3 R2, PT, PT, -R2, RZ, RZ ;  /* 0x000000ff0202a210 */ /* 0x000fe40007ffe1ff */
[----:B------:R-:W-:Y:S02]  /*0c60*/  IADD3 R33, PT, PT, -R20, RZ, RZ ;  /* 0x000000ff14217210 */ /* 0x000fe40007ffe1ff */
[----:B-----5:R-:W-:Y:S02]  /*0c70*/  IADD3 R27, PT, PT, -R22, RZ, RZ ;  /* 0x000000ff161b7210 */ /* 0x020fe40007ffe1ff */
[----:B-1----:R-:W-:-:S03]  /*0c80*/  IABS R28, R19 ;  /* 0x00000013001c7213 */ /* 0x002fc60000000000 */
[----:B------:R-:W-:Y:S01]  /*0c90*/  IMAD R27, R27, UR49, R24 ;  /* 0x000000311b1b7c24 */ /* 0x000fe2000f8e0218 */
[----:B------:R-:W-:Y:S01]  /*0ca0*/  SEL R14, R25, R2, !P3 ;  /* 0x00000002190e7207 */ /* 0x000fe20005800000 */
[----:B------:R-:W-:Y:S01]  /*0cb0*/  IMAD.HI.U32 R26, R28, UR5, RZ ;  /* 0x000000051c1a7c27 */ /* 0x000fe2000f8e00ff */
[----:B------:R-:W-:-:S03]  /*0cc0*/  ISETP.LT.U32.AND P1, PT, R32, UR8, PT ;  /* 0x0000000820007c0c */ /* 0x000fc6000bf21070 */
[----:B------:R-:W-:Y:S01]  /*0cd0*/  IMAD R30, R33, UR9, R16 ;  /* 0x00000009211e7c24 */ /* 0x000fe2000f8e0210 */
[----:B------:R-:W-:Y:S02]  /*0ce0*/  IADD3 R23, PT, PT, -R26, RZ, RZ ;  /* 0x000000ff1a177210 */ /* 0x000fe40007ffe1ff */
[----:B------:R-:W-:Y:S02]  /*0cf0*/  IADD3 R16, PT, PT, -R14, RZ, RZ ;  /* 0x000000ff0e107210 */ /* 0x000fe40007ffe1ff */
[----:B------:R-:W-:Y:S01]  /*0d00*/  IABS R29, R27 ;  /* 0x0000001b001d7213 */ /* 0x000fe20000000000 */
[----:B------:R-:W-:Y:S02]  /*0d10*/  IMAD R28, R23, UR9, R28 ;  /* 0x00000009171c7c24 */ /* 0x000fe4000f8e021c */
[----:B------:R-:W-:Y:S01]  /*0d20*/  IMAD R21, R16, UR49, R21 ;  /* 0x0000003110157c24 */ /* 0x000fe2000f8e0215 */
[----:B------:R-:W-:Y:S01]  /*0d30*/  ISETP.LT.U32.AND P2, PT, R30, UR9, PT ;  /* 0x000000091e007c0c */ /* 0x000fe2000bf41070 */
[----:B------:R-:W-:Y:S01]  /*0d40*/  IMAD.MOV.U32 R16, RZ, RZ, R29 ;  /* 0x000000ffff107224 */ /* 0x000fe200078e001d */
[----:B------:R-:W-:Y:S01]  /*0d50*/  LOP3.LUT R29, R11, UR50, RZ, 0x3c, !PT ;  /* 0x000000320b1d7c12 */ /* 0x000fe2000f8e3cff */
[----:B------:R-:W-:-:S02]  /*0d60*/  @P4 VIADD R31, R31, 0x1 ;  /* 0x000000011f1f4836 */ /* 0x000fc40000000000 */
[----:B------:R-:W-:Y:S01]  /*0d70*/  @!P5 IMAD.MOV R13, RZ, RZ, -R13 ;  /* 0x000000ffff0dd224 */ /* 0x000fe200078e0a0d */
[----:B------:R-:W-:Y:S01]  /*0d80*/  ISETP.LT.U32.AND P5, PT, R28, UR9, PT ;  /* 0x000000091c007c0c */ /* 0x000fe2000bfa1070 */
[----:B------:R-:W-:Y:S01]  /*0d90*/  IMAD.HI.U32 R23, R16, UR5, RZ ;  /* 0x0000000510177c27 */ /* 0x000fe2000f8e00ff */
[----:B------:R-:W-:-:S03]  /*0da0*/  @!P1 IADD3 R32, PT, PT, R32, -UR8, RZ ;  /* 0x8000000820209c10 */ /* 0x000fc6000fffe0ff */
[----:B------:R-:W-:Y:S01]  /*0db0*/  @!P6 IMAD.MOV R31, RZ, RZ, -R31 ;  /* 0x000000ffff1fe224 */ /* 0x000fe200078e0a1f */
[----:B------:R-:W-:Y:S01]  /*0dc0*/  ISETP.GE.AND P6, PT, R29, RZ, PT ;  /* 0x000000ff1d00720c */ /* 0x000fe20003fc6270 */
[----:B------:R-:W-:Y:S01]  /*0dd0*/  IMAD.MOV R29, RZ, RZ, -R23 ;  /* 0x000000ffff1d7224 */ /* 0x000fe200078e0a17 */
[----:B------:R-:W-:Y:S02]  /*0de0*/  SEL R13, R25, R13, !P3 ;  /* 0x0000000d190d7207 */ /* 0x000fe40005800000 */
[----:B------:R-:W-:Y:S01]  /*0df0*/  ISETP.GE.U32.AND P4, PT, R32, UR8, PT ;  /* 0x0000000820007c0c */ /* 0x000fe2000bf86070 */
[----:B------:R-:W-:Y:S01]  /*0e00*/  IMAD R16, R29, UR9, R16 ;  /* 0x000000091d107c24 */ /* 0x000fe2000f8e0210 */
[----:B------:R-:W-:Y:S01]  /*0e10*/  SEL R2, R25, R31, !P3 ;  /* 0x0000001f19027207 */ /* 0x000fe20005800000 */
[----:B------:R-:W-:Y:S01]  /*0e20*/  @!P2 VIADD R30, R30, -UR9 ;  /* 0x800000091e1eac36 */ /* 0x000fe20008000000 */
[----:B------:R-:W-:Y:S01]  /*0e30*/  @!P5 IADD3 R26, PT, PT, R26, 0x1, RZ ;  /* 0x000000011a1ad810 */ /* 0x000fe20007ffe0ff */
[----:B------:R-:W-:Y:S01]  /*0e40*/  IMAD.MOV R32, RZ, RZ, -R13 ;  /* 0x000000ffff207224 */ /* 0x000fe200078e0a0d */
[----:B------:R-:W-:Y:S01]  /*0e50*/  IADD3 R34, PT, PT, -R2, RZ, RZ ;  /* 0x000000ff02227210 */ /* 0x000fe20007ffe1ff */
[----:B------:R-:W-:Y:S01]  /*0e60*/  @!P5 VIADD R28, R28, -UR9 ;  /* 0x800000091c1cdc36 */ /* 0x000fe20008000000 */
[----:B------:R-:W-:-:S02]  /*0e70*/  IABS R31, R21 ;  /* 0x00000015001f7213 */ /* 0x000fc40000000000 */
[----:B------:R-:W-:Y:S02]  /*0e80*/  ISETP.LT.U32.AND P5, PT, R16, UR9, PT ;  /* 0x0000000910007c0c */ /* 0x000fe4000bfa1070 */
[----:B------:R-:W-:Y:S01]  /*0e90*/  @!P2 IADD3 R20, PT, PT, R20, 0x1, RZ ;  /* 0x000000011414a810 */ /* 0x000fe20007ffe0ff */
[----:B------:R-:W-:Y:S01]  /*0ea0*/  IMAD R3, R32, UR49, R3 ;  /* 0x0000003120037c24 */ /* 0x000fe2000f8e0203 */
[----:B------:R-:W-:Y:S01]  /*0eb0*/  ISETP.GE.U32.AND P2, PT, R30, UR9, PT ;  /* 0x000000091e007c0c */ /* 0x000fe2000bf46070 */
[----:B------:R-:W-:Y:S01]  /*0ec0*/  IMAD R15, R34, UR49, R15 ;  /* 0x00000031220f7c24 */ /* 0x000fe2000f8e020f */
[----:B------:R-:W-:Y:S01]  /*0ed0*/  @!P1 IADD3 R12, PT, PT, R12, 0x1, RZ ;  /* 0x000000010c0c9810 */ /* 0x000fe20007ffe0ff */
[----:B------:R-:W-:Y:S01]  /*0ee0*/  IMAD.HI.U32 R33, R31, UR5, RZ ;  /* 0x000000051f217c27 */ /* 0x000fe2000f8e00ff */
[----:B------:R-:W-:Y:S02]  /*0ef0*/  IABS R34, R3 ;  /* 0x0000000300227213 */ /* 0x000fe40000000000 */
[----:B------:R-:W-:Y:S01]  /*0f00*/  ISETP.GE.U32.AND P1, PT, R28, UR9, PT ;  /* 0x000000091c007c0c */ /* 0x000fe2000bf26070 */
[----:B------:R-:W-:Y:S01]  /*0f10*/  IMAD.MOV R28, RZ, RZ, -R33 ;  /* 0x000000ffff1c7224 */ /* 0x000fe200078e0a21 */
[----:B------:R-:W-:-:S02]  /*0f20*/  LOP3.LUT R29, R19, UR50, RZ, 0x3c, !PT ;  /* 0x00000032131d7c12 */ /* 0x000fc4000f8e3cff */
[----:B------:R-:W-:Y:S02]  /*0f30*/  @P4 IADD3 R12, PT, PT, R12, 0x1, RZ ;  /* 0x000000010c0c4810 */ /* 0x000fe40007ffe0ff */
[----:B------:R-:W-:Y:S01]  /*0f40*/  IABS R38, R15 ;  /* 0x0000000f00267213 */ /* 0x000fe20000000000 */
[----:B------:R-:W-:Y:S01]  /*0f50*/  IMAD.HI.U32 R30, R34, UR5, RZ ;  /* 0x00000005221e7c27 */ /* 0x000fe2000f8e00ff */
[----:B------:R-:W-:Y:S02]  /*0f60*/  ISETP.GE.AND P4, PT, R29, RZ, PT ;  /* 0x000000ff1d00720c */ /* 0x000fe40003f86270 */
[----:B------:R-:W-:Y:S01]  /*0f70*/  MOV R32, R12 ;  /* 0x0000000c00207202 */ /* 0x000fe20000000f00 */
[----:B------:R-:W-:Y:S01]  /*0f80*/  IMAD R29, R28, UR9, R31 ;  /* 0x000000091c1d7c24 */ /* 0x000fe2000f8e021f */
[----:B------:R-:W-:Y:S01]  /*0f90*/  @!P5 IADD3 R16, PT, PT, R16, -UR9, RZ ;  /* 0x800000091010dc10 */ /* 0x000fe2000fffe0ff */
[----:B------:R-:W-:Y:S01]  /*0fa0*/  IMAD.MOV.U32 R31, RZ, RZ, R38 ;  /* 0x000000ffff1f7224 */ /* 0x000fe200078e0026 */
[----:B------:R-:W-:Y:S01]  /*0fb0*/  @P2 IADD3 R20, PT, PT, R20, 0x1, RZ ;  /* 0x0000000114142810 */ /* 0x000fe20007ffe0ff */
[----:B------:R-:W-:Y:S01]  /*0fc0*/  IMAD.MOV R35, RZ, RZ, -R30 ;  /* 0x000000ffff237224 */ /* 0x000fe200078e0a1e */
[----:B------:R-:W-:Y:S01]  /*0fd0*/  ISETP.GE.U32.AND P2, PT, R16, UR9, PT ;  /* 0x0000000910007c0c */ /* 0x000fe2000bf46070 */
[----:B------:R-:W-:Y:S01]  /*0fe0*/  @!P0 IMAD.MOV R32, RZ, RZ, -R32 ;  /* 0x000000ffff208224 */ /* 0x000fe200078e0a20 */
[----:B------:R-:W-:Y:S01]  /*0ff0*/  ISETP.LT.U32.AND P0, PT, R29, UR9, PT ;  /* 0x000000091d007c0c */ /* 0x000fe2000bf01070 */
[----:B------:R-:W-:-:S04]  /*1000*/  IMAD.HI.U32 R28, R31, UR5, RZ ;  /* 0x000000051f1c7c27 */ /* 0x000fc8000f8e00ff */
[----:B------:R-:W-:Y:S02]  /*1010*/  IMAD.MOV.U32 R39, RZ, RZ, R20 ;  /* 0x000000ffff277224 */ /* 0x000fe400078e0014 */
[----:B------:R-:W-:Y:S02]  /*1020*/  IMAD R12, R35, UR9, R34 ;  /* 0x00000009230c7c24 */ /* 0x000fe4000f8e0222 */
[----:B------:R-:W-:Y:S01]  /*1030*/  IMAD.MOV R20, RZ, RZ, -R28 ;  /* 0x000000ffff147224 */ /* 0x000fe200078e0a1c */
[----:B------:R-:W-:Y:S01]  /*1040*/  SEL R16, R25, R32, !P3 ;  /* 0x0000002019107207 */ /* 0x000fe20005800000 */
[----:B------:R-:W-:Y:S01]  /*1050*/  @!P5 VIADD R23, R23, 0x1 ;  /* 0x000000011717d836 */ /* 0x000fe20000000000 */
[----:B------:R-:W-:Y:S01]  /*1060*/  @!P6 IADD3 R39, PT, PT, -R39, RZ, RZ ;  /* 0x000000ff2727e210 */ /* 0x000fe20007ffe1ff */
[----:B------:R-:W-:Y:S01]  /*1070*/  IMAD R20, R20, UR9, R31 ;  /* 0x0000000914147c24 */ /* 0x000fe2000f8e021f */
[----:B------:R-:W-:Y:S02]  /*1080*/  LOP3.LUT R32, R27, UR50, RZ, 0x3c, !PT ;  /* 0x000000321b207c12 */ /* 0x000fe4000f8e3cff */
[----:B------:R-:W-:-:S02]  /*1090*/  ISETP.LT.U32.AND P6, PT, R12, UR9, PT ;  /* 0x000000090c007c0c */ /* 0x000fc4000bfc1070 */
[----:B------:R-:W-:Y:S02]  /*10a0*/  @P1 IADD3 R26, PT, PT, R26, 0x1, RZ ;  /* 0x000000011a1a1810 */ /* 0x000fe40007ffe0ff */
[----:B------:R-:W-:Y:S02]  /*10b0*/  ISETP.GE.AND P1, PT, R32, RZ, PT ;  /* 0x000000ff2000720c */ /* 0x000fe40003f26270 */
[----:B------:R-:W-:Y:S02]  /*10c0*/  @P2 IADD3 R23, PT, PT, R23, 0x1, RZ ;  /* 0x0000000117172810 */ /* 0x000fe40007ffe0ff */
[----:B------:R-:W-:Y:S02]  /*10d0*/  @!P0 IADD3 R29, PT, PT, R29, -UR9, RZ ;  /* 0x800000091d1d8c10 */ /* 0x000fe4000fffe0ff */
[----:B------:R-:W-:Y:S01]  /*10e0*/  ISETP.LT.U32.AND P2, PT, R20, UR9, PT ;  /* 0x0000000914007c0c */ /* 0x000fe2000bf41070 */
[----:B------:R-:W-:Y:S01]  /*10f0*/  IMAD.MOV R35, RZ, RZ, -R16 ;  /* 0x000000ffff237224 */ /* 0x000fe200078e0a10 */
[----:B------:R-:W-:Y:S01]  /*1100*/  ISETP.GE.U32.AND P5, PT, R29, UR9, PT ;  /* 0x000000091d007c0c */ /* 0x000fe2000bfa6070 */
[----:B------:R-:W-:-:S02]  /*1110*/  @!P6 VIADD R12, R12, -UR9 ;  /* 0x800000090c0cec36 */ /* 0x000fc40008000000 */
[----:B------:R-:W-:Y:S01]  /*1120*/  IMAD R18, R35, UR49, R18 ;  /* 0x0000003123127c24 */ /* 0x000fe2000f8e0212 */
[----:B------:R-:W-:Y:S02]  /*1130*/  MOV R35, R23 ;  /* 0x0000001700237202 */ /* 0x000fe40000000f00 */
[----:B------:R-:W-:-:S03]  /*1140*/  @!P0 IADD3 R33, PT, PT, R33, 0x1, RZ ;  /* 0x0000000121218810 */ /* 0x000fc60007ffe0ff */
[----:B------:R-:W-:Y:S01]  /*1150*/  @!P1 IMAD.MOV R35, RZ, RZ, -R35 ;  /* 0x000000ffff239224 */ /* 0x000fe200078e0a23 */
[----:B------:R-:W-:Y:S01]  /*1160*/  ISETP.GE.U32.AND P1, PT, R12, UR9, PT ;  /* 0x000000090c007c0c */ /* 0x000fe2000bf26070 */
[----:B------:R-:W-:Y:S01]  /*1170*/  @!P2 VIADD R20, R20, -UR9 ;  /* 0x800000091414ac36 */ /* 0x000fe20008000000 */
[----:B------:R-:W-:Y:S01]  /*1180*/  IABS R12, R18 ;  /* 0x00000012000c7213 */ /* 0x000fe20000000000 */
[----:B------:R-:W-:Y:S01]  /*1190*/  IMAD.MOV.U32 R47, RZ, RZ, R26 ;  /* 0x000000ffff2f7224 */ /* 0x000fe200078e001a */
[----:B------:R-:W-:Y:S02]  /*11a0*/  @P5 IADD3 R33, PT, PT, R33, 0x1, RZ ;  /* 0x0000000121215810 */ /* 0x000fe40007ffe0ff */
[----:B------:R-:W-:Y:S01]  /*11b0*/  ISETP.GE.U32.AND P5, PT, R20, UR9, PT ;  /* 0x0000000914007c0c */ /* 0x000fe2000bfa6070 */
[----:B------:R-:W-:Y:S01]  /*11c0*/  IMAD.HI.U32 R20, R12, UR5, RZ ;  /* 0x000000050c147c27 */ /* 0x000fe2000f8e00ff */
[----:B------:R-:W-:Y:S02]  /*11d0*/  LOP3.LUT R23, R3, UR50, RZ, 0x3c, !PT ;  /* 0x0000003203177c12 */ /* 0x000fe4000f8e3cff */
[----:B------:R-:W-:Y:S01]  /*11e0*/  LOP3.LUT R26, R21, UR50, RZ, 0x3c, !PT ;  /* 0x00000032151a7c12 */ /* 0x000fe2000f8e3cff */
[----:B------:R-:W-:Y:S01]  /*11f0*/  VIADD R49, R24, 0xe0 ;  /* 0x000000e018317836 */ /* 0x000fe20000000000 */
[----:B------:R-:W-:-:S02]  /*1200*/  @!P4 IADD3 R47, PT, PT, -R47, RZ, RZ ;  /* 0x000000ff2f2fc210 */ /* 0x000fc40007ffe1ff */
[----:B------:R-:W-:Y:S02]  /*1210*/  ISETP.GE.AND P0, PT, R23, RZ, PT ;  /* 0x000000ff1700720c */ /* 0x000fe40003f06270 */
[----:B------:R-:W-:Y:S02]  /*1220*/  ISETP.GE.AND P4, PT, R26, RZ, PT ;  /* 0x000000ff1a00720c */ /* 0x000fe40003f86270 */
[----:B------:R-:W-:Y:S02]  /*1230*/  IADD3 R23, PT, PT, -R20, RZ, RZ ;  /* 0x000000ff14177210 */ /* 0x000fe40007ffe1ff */
[----:B------:R-:W-:-:S03]  /*1240*/  IABS R26, R49 ;  /* 0x00000031001a7213 */ /* 0x000fc60000000000 */
[----:B------:R-:W-:Y:S02]  /*1250*/  IMAD R12, R23, UR9, R12 ;  /* 0x00000009170c7c24 */ /* 0x000fe4000f8e020c */
[----:B------:R-:W-:-:S05]  /*1260*/  IMAD.HI.U32 R23, R26, UR7, RZ ;  /* 0x000000071a177c27 */ /* 0x000fca000f8e00ff */
[----:B------:R-:W-:Y:S01]  /*1270*/  IADD3 R29, PT, PT, -R23, RZ, RZ ;  /* 0x000000ff171d7210 */ /* 0x000fe20007ffe1ff */
[----:B------:R-:W-:-:S04]  /*1280*/  @!P6 VIADD R30, R30, 0x1 ;  /* 0x000000011e1ee836 */ /* 0x000fc80000000000 */
[----:B------:R-:W-:-:S05]  /*1290*/  IMAD R26, R29, UR8, R26 ;  /* 0x000000081d1a7c24 */ /* 0x000fca000f8e021a */
[----:B------:R-:W-:Y:S02]  /*12a0*/  ISETP.LT.U32.AND P6, PT, R26, UR8, PT ;  /* 0x000000081a007c0c */ /* 0x000fe4000bfc1070 */
[----:B------:R-:W-:Y:S02]  /*12b0*/  @P1 IADD3 R30, PT, PT, R30, 0x1, RZ ;  /* 0x000000011e1e1810 */ /* 0x000fe40007ffe0ff */
[----:B------:R-:W-:-:S03]  /*12c0*/  ISETP.LT.U32.AND P1, PT, R12, UR9, PT ;  /* 0x000000090c007c0c */ /* 0x000fc6000bf21070 */
[----:B------:R-:W-:-:S06]  /*12d0*/  IMAD.MOV.U32 R29, RZ, RZ, R30 ;  /* 0x000000ffff1d7224 */ /* 0x000fcc00078e001e */
[----:B------:R-:W-:Y:S01]  /*12e0*/  @!P6 IADD3 R26, PT, PT, R26, -UR8, RZ ;  /* 0x800000081a1aec10 */ /* 0x000fe2000fffe0ff */
[----:B------:R-:W-:-:S03]  /*12f0*/  @!P0 IMAD.MOV R29, RZ, RZ, -R29 ;  /* 0x000000ffff1d8224 */ /* 0x000fc600078e0a1d */
[----:B------:R-:W-:Y:S01]  /*1300*/  ISETP.GE.U32.AND P0, PT, R26, UR8, PT ;  /* 0x000000081a007c0c */ /* 0x000fe2000bf06070 */
[----:B------:R-:W-:Y:S01]  /*1310*/  @!P6 VIADD R23, R23, 0x1 ;  /* 0x000000011717e836 */ /* 0x000fe20000000000 */
[----:B------:R-:W-:Y:S01]  /*1320*/  @!P1 IADD3 R12, PT, PT, R12, -UR9, RZ ;  /* 0x800000090c0c9c10 */ /* 0x000fe2000fffe0ff */
[----:B------:R-:W-:Y:S01]  /*1330*/  @!P4 IMAD.MOV R33, RZ, RZ, -R33 ;  /* 0x000000ffff21c224 */ /* 0x000fe200078e0a21 */
[----:B0-----:R-:W-:Y:S02]  /*1340*/  ISETP.NE.U32.AND P4, PT, R40, 0x1, PT ;  /* 0x000000012800780c */ /* 0x001fe40003f85070 */
[----:B------:R-:W-:Y:S02]  /*1350*/  SHF.R.S64 R30, RZ, 0x1e, R49 ;  /* 0x0000001eff1e7819 */ /* 0x000fe40000001031 */
[----:B------:R-:W-:Y:S02]  /*1360*/  ISETP.GE.U32.AND P6, PT, R12, UR9, PT ;  /* 0x000000090c007c0c */ /* 0x000fe4000bfc6070 */
[----:B------:R-:W-:-:S03]  /*1370*/  ISETP.NE.AND.EX P4, PT, R41, RZ, PT, P4 ;  /* 0x000000ff2900720c */ /* 0x000fc60003f85340 */
[----:B------:R-:W-:Y:S01]  /*1380*/  @P0 IADD3 R23, PT, PT, R23, 0x1, RZ ;  /* 0x0000000117170810 */ /* 0x000fe20007ffe0ff */
[----:B------:R-:W0:Y:S01]  /*1390*/  LDC.64 R40, c[0x0][0x398] ;  /* 0x0000e600ff287b82 */ /* 0x000e220000000a00 */
[----:B------:R-:W-:Y:S02]  /*13a0*/  IADD3 R30, P0, PT, R30, UR36, RZ ;  /* 0x000000241e1e7c10 */ /* 0x000fe4000ff1e0ff */
[C---:B------:R-:W-:Y:S02]  /*13b0*/  LOP3.LUT R12, R49.reuse, UR49, RZ, 0x3c, !PT ;  /* 0x00000031310c7c12 */ /* 0x040fe4000f8e3cff */
[----:B------:R-:W-:Y:S02]  /*13c0*/  LEA.HI.X.SX32 R31, R49, UR37, 0x2, P0 ;  /* 0x00000025311f7c11 */ /* 0x000fe400080f16ff */
[----:B------:R-:W-:Y:S02]  /*13d0*/  ISETP.GE.AND P0, PT, R12, RZ, PT ;  /* 0x000000ff0c00720c */ /* 0x000fe40003f06270 */
[----:B------:R-:W-:Y:S01]  /*13e0*/  LOP3.LUT R26, RZ, UR50, RZ, 0x33, !PT ;  /* 0x00000032ff1a7c12 */ /* 0x000fe2000f8e33ff */
[----:B------:R-:W-:Y:S01]  /*13f0*/  @!P2 VIADD R28, R28, 0x1 ;  /* 0x000000011c1ca836 */ /* 0x000fe20000000000 */
[----:B------:R-:W-:Y:S01]  /*1400*/  SEL R32, R10, RZ, P4 ;  /* 0x000000ff0a207207 */ /* 0x000fe20002000000 */
[----:B------:R1:W5:Y:S08]  /*1410*/  LDG.E R12, desc[UR10][R30.64] ;  /* 0x0000000a1e0c7981 */ /* 0x000370000c1e1900 */
[----:B------:R-:W-:-:S02]  /*1420*/  @!P0 IADD3 R23, PT, PT, -R23, RZ, RZ ;  /* 0x000000ff17178210 */ /* 0x000fc40007ffe1ff */
[----:B------:R-:W-:Y:S02]  /*1430*/  ISETP.NE.AND P0, PT, RZ, UR50, PT ;  /* 0x00000032ff007c0c */ /* 0x000fe4000bf05270 */
[----:B0-----:R-:W-:Y:S02]  /*1440*/  ISETP.NE.U32.AND P2, PT, R40, 0x1, PT ;  /* 0x000000012800780c */ /* 0x001fe40003f45070 */
[----:B------:R-:W-:Y:S02]  /*1450*/  SEL R39, R26, R39, !P0 ;  /* 0x000000271a277207 */ /* 0x000fe40004000000 */
[----:B------:R-:W-:-:S03]  /*1460*/  ISETP.NE.AND.EX P2, PT, R41, RZ, PT, P2 ;  /* 0x000000ff2900720c */ /* 0x000fc60003f45320 */
[----:B------:R-:W-:Y:S01]  /*1470*/  IMAD.MOV R34, RZ, RZ, -R39 ;  /* 0x000000ffff227224 */ /* 0x000fe200078e0a27 */
[----:B------:R-:W-:Y:S01]  /*1480*/  SEL R47, R26, R47, !P0 ;  /* 0x0000002f1a2f7207 */ /* 0x000fe20004000000 */
[----:B------:R-:W-:Y:S02]  /*1490*/  IMAD R32, R32, UR46, RZ ;  /* 0x0000002e20207c24 */ /* 0x000fe4000f8e02ff */
[----:B------:R-:W-:Y:S01]  /*14a0*/  IMAD R10, R34, UR50, R11 ;  /* 0x00000032220a7c24 */ /* 0x000fe2000f8e020b */
[----:B------:R-:W-:Y:S02]  /*14b0*/  SEL R11, R39, RZ, P2 ;  /* 0x000000ff270b7207 */ /* 0x000fe40001000000 */
[----:B-1----:R-:W-:Y:S02]  /*14c0*/  LOP3.LUT R31, R15, UR50, RZ, 0x3c, !PT ;  /* 0x000000320f1f7c12 */ /* 0x002fe4000f8e3cff */
[----:B------:R-:W-:Y:S01]  /*14d0*/  SEL R23, R25, R23, !P3 ;  /* 0x0000001719177207 */ /* 0x000fe20005800000 */
[----:B------:R-:W-:Y:S01]  /*14e0*/  IMAD R11, R11, UR47, R32 ;  /* 0x0000002f0b0b7c24 */ /* 0x000fe2000f8e0220 */
[----:B------:R-:W-:Y:S01]  /*14f0*/  IADD3 R32, PT, PT, -R47, RZ, RZ ;  /* 0x000000ff2f207210 */ /* 0x000fe20007ffe1ff */
[----:B------:R-:W-:Y:S01]  /*1500*/  @P5 VIADD R28, R28, 0x1 ;  /* 0x000000011c1c5836 */ /* 0x000fe20000000000 */
[----:B------:R-:W-:-:S02]  /*1510*/  ISETP.GE.AND P5, PT, R31, RZ, PT ;  /* 0x000000ff1f00720c */ /* 0x000fc40003fa6270 */
[----:B------:R-:W-:Y:S02]  /*1520*/  IADD3 R30, PT, PT, -R23, RZ, RZ ;  /* 0x000000ff171e7210 */ /* 0x000fe40007ffe1ff */
[----:B------:R-:W-:Y:S01]  /*1530*/  SEL R31, R17, RZ, P4 ;  /* 0x000000ff111f7207 */ /* 0x000fe20002000000 */
[----:B------:R-:W-:Y:S01]  /*1540*/  IMAD R17, R32, UR50, R19 ;  /* 0x0000003220117c24 */ /* 0x000fe2000f8e0213 */
[----:B------:R-:W-:Y:S01]  /*1550*/  SEL R35, R26, R35, !P0 ;  /* 0x000000231a237207 */ /* 0x000fe20004000000 */
[----:B------:R-:W-:Y:S01]  /*1560*/  IMAD R30, R30, UR49, R49 ;  /* 0x000000311e1e7c24 */ /* 0x000fe2000f8e0231 */
[----:B------:R-:W-:Y:S01]  /*1570*/  SEL R19, R47, RZ, P2 ;  /* 0x000000ff2f137207 */ /* 0x000fe20001000000 */
[----:B------:R-:W-:Y:S01]  /*1580*/  IMAD R32, R31, UR46, RZ ;  /* 0x0000002e1f207c24 */ /* 0x000fe2000f8e02ff */
[----:B------:R-:W-:Y:S02]  /*1590*/  SEL R22, R22, RZ, P4 ;  /* 0x000000ff16167207 */ /* 0x000fe40002000000 */
[----:B------:R-:W-:Y:S01]  /*15a0*/  SEL R31, R35, RZ, P2 ;  /* 0x000000ff231f7207 */ /* 0x000fe20001000000 */
[----:B------:R-:W-:Y:S01]  /*15b0*/  IMAD R19, R19, UR47, R32 ;  /* 0x0000002f13137c24 */ /* 0x000fe2000f8e0220 */
[----:B------:R-:W-:Y:S01]  /*15c0*/  IABS R32, R30 ;  /* 0x0000001e00207213 */ /* 0x000fe20000000000 */
[----:B------:R-:W-:-:S02]  /*15d0*/  IMAD R22, R22, UR46, RZ ;  /* 0x0000002e16167c24 */ /* 0x000fc4000f8e02ff */
[----:B------:R-:W-:Y:S02]  /*15e0*/  IMAD.MOV.U32 R41, RZ, RZ, R28 ;  /* 0x000000ffff297224 */ /* 0x000fe400078e001c */
[----:B------:R-:W-:Y:S01]  /*15f0*/  IMAD.MOV R34, RZ, RZ, -R35 ;  /* 0x000000ffff227224 */ /* 0x000fe200078e0a23 */
[----:B------:R-:W-:Y:S01]  /*1600*/  MOV R35, R32 ;  /* 0x0000002000237202 */ /* 0x000fe20000000f00 */
[----:B------:R-:W-:Y:S01]  /*1610*/  IMAD R31, R31, UR47, R22 ;  /* 0x0000002f1f1f7c24 */ /* 0x000fe2000f8e0216 */
[----:B------:R-:W-:Y:S01]  /*1620*/  LOP3.LUT R22, R18, UR50, RZ, 0x3c, !PT ;  /* 0x0000003212167c12 */ /* 0x000fe2000f8e3cff */
[----:B------:R-:W-:Y:S01]  /*1630*/  VIADD R46, R24, 0x100 ;  /* 0x00000100182e7836 */ /* 0x000fe20000000000 */
[C---:B------:R-:W-:Y:S02]  /*1640*/  SEL R32, R26.reuse, R33, !P0 ;  /* 0x000000211a207207 */ /* 0x040fe40004000000 */
[----:B------:R-:W-:Y:S02]  /*1650*/  SEL R38, R26, R29, !P0 ;  /* 0x0000001d1a267207 */ /* 0x000fe40004000000 */
[----:B------:R-:W-:-:S02]  /*1660*/  @!P5 IADD3 R41, PT, PT, -R41, RZ, RZ ;  /* 0x000000ff2929d210 */ /* 0x000fc40007ffe1ff */
[----:B------:R-:W-:Y:S02]  /*1670*/  ISETP.GE.AND P5, PT, R22, RZ, PT ;  /* 0x000000ff1600720c */ /* 0x000fe40003fa6270 */
[----:B------:R-:W-:Y:S02]  /*1680*/  IADD3 R22, PT, PT, -R32, RZ, RZ ;  /* 0x000000ff20167210 */ /* 0x000fe40007ffe1ff */
[----:B------:R-:W-:Y:S02]  /*1690*/  IADD3 R40, PT, PT, -R38, RZ, RZ ;  /* 0x000000ff26287210 */ /* 0x000fe40007ffe1ff */
[----:B------:R-:W-:Y:S01]  /*16a0*/  IABS R29, R46 ;  /* 0x0000002e001d7213 */ /* 0x000fe20000000000 */
[----:B------:R-:W-:Y:S02]  /*16b0*/  IMAD R22, R22, UR50, R21 ;  /* 0x0000003216167c24 */ /* 0x000fe4000f8e0215 */
[----:B------:R-:W-:Y:S02]  /*16c0*/  IMAD R21, R40, UR50, R3 ;  /* 0x0000003228157c24 */ /* 0x000fe4000f8e0203 */
[----:B------:R-:W-:-:S04]  /*16d0*/  IMAD.HI.U32 R3, R29, UR7, RZ ;  /* 0x000000071d037c27 */ /* 0x000fc8000f8e00ff */
[----:B------:R-:W-:-:S04]  /*16e0*/  IMAD.MOV R40, RZ, RZ, -R3 ;  /* 0x000000ffff287224 */ /* 0x000fc800078e0a03 */
[----:B------:R-:W-:Y:S01]  /*16f0*/  IMAD R29, R40, UR8, R29 ;  /* 0x00000008281d7c24 */ /* 0x000fe2000f8e021d */
[----:B------:R-:W-:-:S04]  /*1700*/  @!P1 IADD3 R20, PT, PT, R20, 0x1, RZ ;  /* 0x0000000114149810 */ /* 0x000fc80007ffe0ff */
[----:B------:R-:W-:Y:S01]  /*1710*/  ISETP.LT.U32.AND P1, PT, R29, UR8, PT ;  /* 0x000000081d007c0c */ /* 0x000fe2000bf21070 */
[----:B------:R-:W-:Y:S02]  /*1720*/  IMAD R27, R34, UR50, R27 ;  /* 0x00000032221b7c24 */ /* 0x000fe4000f8e021b */
[----:B------:R-:W-:Y:S01]  /*1730*/  IMAD.HI.U32 R34, R35, UR5, RZ ;  /* 0x0000000523227c27 */ /* 0x000fe2000f8e00ff */
[----:B------:R-:W-:-:S03]  /*1740*/  @P6 IADD3 R20, PT, PT, R20, 0x1, RZ ;  /* 0x0000000114146810 */ /* 0x000fc60007ffe0ff */
[----:B------:R-:W-:-:S06]  /*1750*/  IMAD.MOV R28, RZ, RZ, -R34 ;  /* 0x000000ffff1c7224 */ /* 0x000fcc00078e0a22 */
[----:B------:R-:W-:-:S05]  /*1760*/  @!P1 VIADD R29, R29, -UR8 ;  /* 0x800000081d1d9c36 */ /* 0x000fca0008000000 */
[----:B------:R-:W-:Y:S01]  /*1770*/  ISETP.GE.U32.AND P6, PT, R29, UR8, PT ;  /* 0x000000081d007c0c */ /* 0x000fe2000bfc6070 */
[----:B------:R-:W-:Y:S02]  /*1780*/  IMAD R28, R28, UR9, R35 ;  /* 0x000000091c1c7c24 */ /* 0x000fe4000f8e0223 */
[----:B------:R-:W-:Y:S01]  /*1790*/  @!P1 VIADD R3, R3, 0x1 ;  /* 0x0000000103039836 */ /* 0x000fe20000000000 */
[----:B------:R-:W-:Y:S02]  /*17a0*/  LOP3.LUT R29, R46, UR49, RZ, 0x3c, !PT ;  /* 0x000000312e1d7c12 */ /* 0x000fe4000f8e3cff */
[----:B------:R-:W-:-:S07]  /*17b0*/  ISETP.LT.U32.AND P1, PT, R28, UR9, PT ;  /* 0x000000091c007c0c */ /* 0x000fce000bf21070 */
[----:B------:R-:W-:Y:S02]  /*17c0*/  @P6 IADD3 R3, PT, PT, R3, 0x1, RZ ;  /* 0x0000000103036810 */ /* 0x000fe40007ffe0ff */
[----:B------:R-:W-:-:S04]  /*17d0*/  ISETP.GE.AND P6, PT, R29, RZ, PT ;  /* 0x000000ff1d00720c */ /* 0x000fc80003fc6270 */
[----:B------:R-:W-:-:S09]  /*17e0*/  @!P1 VIADD R28, R28, -UR9 ;  /* 0x800000091c1c9c36 */ /* 0x000fd20008000000 */
[----:B------:R-:W-:Y:S02]  /*17f0*/  @!P6 IADD3 R3, PT, PT, -R3, RZ, RZ ;  /* 0x000000ff0303e210 */ /* 0x000fe40007ffe1ff */
[----:B------:R-:W-:Y:S02]  /*1800*/  ISETP.GE.U32.AND P6, PT, R28, UR9, PT ;  /* 0x000000091c007c0c */ /* 0x000fe4000bfc6070 */
[----:B------:R-:W-:Y:S02]  /*1810*/  SHF.R.S64 R28, RZ, 0x1e, R46 ;  /* 0x0000001eff1c7819 */ /* 0x000fe4000000102e */
[----:B------:R-:W-:Y:S02]  /*1820*/  P2R R33, PR, RZ, 0x40 ;  /* 0x00000040ff217803 */ /* 0x000fe40000000000 */
[----:B------:R-:W-:-:S04]  /*1830*/  IADD3 R28, P6, PT, R28, UR36, RZ ;  /* 0x000000241c1c7c10 */ /* 0x000fc8000ffde0ff */
[----:B------:R-:W-:Y:S02]  /*1840*/  LEA.HI.X.SX32 R29, R46, UR37, 0x2, P6 ;  /* 0x000000252e1d7c11 */ /* 0x000fe4000b0f16ff */
[----:B------:R-:W-:Y:S02]  /*1850*/  ISETP.NE.AND P6, PT, R33, RZ, PT ;  /* 0x000000ff2100720c */ /* 0x000fe40003fc5270 */
[----:B------:R-:W-:Y:S02]  /*1860*/  SEL R33, R25, R3, !P3 ;  /* 0x0000000319217207 */ /* 0x000fe40005800000 */
[----:B------:R-:W-:Y:S01]  /*1870*/  SEL R14, R14, RZ, P4 ;  /* 0x000000ff0e0e7207 */ /* 0x000fe20002000000 */
[----:B------:R0:W5:Y:S02]  /*1880*/  LDG.E R3, desc[UR10][R28.64] ;  /* 0x0000000a1c037981 */ /* 0x000164000c1e1900 */
[----:B------:R-:W-:Y:S01]  /*1890*/  IMAD.MOV R35, RZ, RZ, -R33 ;  /* 0x000000ffff237224 */ /* 0x000fe200078e0a21 */
[----:B------:R-:W-:-:S03]  /*18a0*/  SEL R39, R13, RZ, P4 ;  /* 0x000000ff0d277207 */ /* 0x000fc60002000000 */
[----:B------:R-:W-:Y:S01]  /*18b0*/  IMAD R35, R35, UR49, R46 ;  /* 0x0000003123237c24 */ /* 0x000fe2000f8e022e */
[----:B------:R-:W-:Y:S01]  /*18c0*/  SEL R32, R32, RZ, P2 ;  /* 0x000000ff20207207 */ /* 0x000fe20001000000 */
[----:B------:R-:W-:-:S03]  /*18d0*/  IMAD R13, R14, UR46, RZ ;  /* 0x0000002e0e0d7c24 */ /* 0x000fc6000f8e02ff */
[----:B0-----:R-:W-:Y:S01]  /*18e0*/  IABS R28, R35 ;  /* 0x00000023001c7213 */ /* 0x001fe20000000000 */
[----:B------:R-:W-:Y:S01]  /*18f0*/  IMAD R32, R32, UR47, R13 ;  /* 0x0000002f20207c24 */ /* 0x000fe2000f8e020d */
[----:B------:R-:W-:Y:S02]  /*1900*/  MOV R29, R20 ;  /* 0x00000014001d7202 */ /* 0x000fe40000000f00 */
[----:B------:R-:W-:Y:S01]  /*1910*/  SEL R14, R38, RZ, P2 ;  /* 0x000000ff260e7207 */ /* 0x000fe20001000000 */
[----:B------:R-:W-:Y:S01]  /*1920*/  IMAD.HI.U32 R38, R28, UR5, RZ ;  /* 0x000000051c267c27 */ /* 0x000fe2000f8e00ff */
[----:B------:R-:W-:-:S03]  /*1930*/  LOP3.LUT R13, R30, UR50, RZ, 0x3c, !PT ;  /* 0x000000321e0d7c12 */ /* 0x000fc6000f8e3cff */
[----:B------:R-:W-:Y:S01]  /*1940*/  @!P5 IMAD.MOV R29, RZ, RZ, -R29 ;  /* 0x000000ffff1dd224 */ /* 0x000fe200078e0a1d */
[----:B------:R-:W-:Y:S01]  /*1950*/  ISETP.GE.AND P5, PT, R13, RZ, PT ;  /* 0x000000ff0d00720c */ /* 0x000fe20003fa6270 */
[----:B------:R-:W-:-:S04]  /*1960*/  IMAD.MOV R13, RZ, RZ, -R38 ;  /* 0x000000ffff0d7224 */ /* 0x000fc800078e0a26 */
[----:B------:R-:W-:Y:S01]  /*1970*/  IMAD R28, R13, UR9, R28 ;  /* 0x000000090d1c7c24 */ /* 0x000fe2000f8e021c */
[----:B------:R-:W-:-:S04]  /*1980*/  @!P1 IADD3 R34, PT, PT, R34, 0x1, RZ ;  /* 0x0000000122229810 */ /* 0x000fc80007ffe0ff */
[----:B------:R-:W-:Y:S02]  /*1990*/  ISETP.LT.U32.AND P1, PT, R28, UR9, PT ;  /* 0x000000091c007c0c */ /* 0x000fe4000bf21070 */
[----:B------:R-:W-:Y:S02]  /*19a0*/  SEL R41, R26, R41, !P0 ;  /* 0x000000291a297207 */ /* 0x000fe40004000000 */
[----:B------:R-:W-:Y:S02]  /*19b0*/  SEL R2, R2, RZ, P4 ;  /* 0x000000ff02027207 */ /* 0x000fe40002000000 */
[----:B------:R-:W-:Y:S02]  /*19c0*/  IADD3 R20, PT, PT, -R41, RZ, RZ ;  /* 0x000000ff29147210 */ /* 0x000fe40007ffe1ff */
[----:B------:R-:W-:-:S05]  /*19d0*/  @P6 IADD3 R34, PT, PT, R34, 0x1, RZ ;  /* 0x0000000122226810 */ /* 0x000fca0007ffe0ff */
[----:B------:R-:W-:Y:S02]  /*19e0*/  @!P1 VIADD R28, R28, -UR9 ;  /* 0x800000091c1c9c36 */ /* 0x000fe40008000000 */
[----:B------:R-:W-:Y:S01]  /*19f0*/  IMAD R15, R20, UR50, R15 ;  /* 0x00000032140f7c24 */ /* 0x000fe2000f8e020f */
[----:B------:R-:W-:Y:S02]  /*1a00*/  SEL R20, R41, RZ, P2 ;  /* 0x000000ff29147207 */ /* 0x000fe40001000000 */
[----:B------:R-:W-:Y:S01]  /*1a10*/  ISETP.GE.U32.AND P6, PT, R28, UR9, PT ;  /* 0x000000091c007c0c */ /* 0x000fe2000bfc6070 */
[----:B------:R-:W-:Y:S01]  /*1a20*/  IMAD R13, R2, UR46, RZ ;  /* 0x0000002e020d7c24 */ /* 0x000fe2000f8e02ff */
[----:B------:R-:W-:Y:S02]  /*1a30*/  SEL R29, R26, R29, !P0 ;  /* 0x0000001d1a1d7207 */ /* 0x000fe40004000000 */
[----:B------:R-:W-:Y:S01]  /*1a40*/  LOP3.LUT R2, R35, UR50, RZ, 0x3c, !PT ;  /* 0x0000003223027c12 */ /* 0x000fe2000f8e3cff */
[----:B------:R-:W-:Y:S01]  /*1a50*/  IMAD R20, R20, UR47, R13 ;  /* 0x0000002f14147c24 */ /* 0x000fe2000f8e020d */
[----:B------:R-:W-:Y:S01]  /*1a60*/  IADD3 R13, PT, PT, -R29, RZ, RZ ;  /* 0x000000ff1d0d7210 */ /* 0x000fe20007ffe1ff */
[----:B------:R-:W-:Y:S01]  /*1a70*/  @!P5 IMAD.MOV R34, RZ, RZ, -R34 ;  /* 0x000000ffff22d224 */ /* 0x000fe200078e0a22 */
[----:B------:R-:W-:-:S02]  /*1a80*/  SEL R16, R16, RZ, P4 ;  /* 0x000000ff10107207 */ /* 0x000fc40002000000 */
[----:B------:R-:W-:Y:S02]  /*1a90*/  @!P1 IADD3 R38, PT, PT, R38, 0x1, RZ ;  /* 0x0000000126269810 */ /* 0x000fe40007ffe0ff */
[----:B------:R-:W-:Y:S01]  /*1aa0*/  ISETP.GE.AND P5, PT, R2, RZ, PT ;  /* 0x000000ff0200720c */ /* 0x000fe20003fa6270 */
[----:B------:R-:W-:Y:S01]  /*1ab0*/  IMAD R18, R13, UR50, R18 ;  /* 0x000000320d127c24 */ /* 0x000fe2000f8e0212 */
[----:B------:R-:W-:Y:S01]  /*1ac0*/  SEL R28, R29, RZ, P2 ;  /* 0x000000ff1d1c7207 */ /* 0x000fe20001000000 */
[----:B------:R-:W-:Y:S02]  /*1ad0*/  IMAD R13, R16, UR46, RZ ;  /* 0x0000002e100d7c24 */ /* 0x000fe4000f8e02ff */
[----:B------:R-:W-:Y:S01]  /*1ae0*/  @P6 VIADD R38, R38, 0x1 ;  /* 0x0000000126266836 */ /* 0x000fe20000000000 */
[----:B------:R-:W-:Y:S01]  /*1af0*/  SEL R23, R23, RZ, P4 ;  /* 0x000000ff17177207 */ /* 0x000fe20002000000 */
[----:B------:R-:W-:Y:S01]  /*1b00*/  IMAD R28, R28, UR47, R13 ;  /* 0x0000002f1c1c7c24 */ /* 0x000fe2000f8e020d */
[----:B------:R-:W-:-:S02]  /*1b10*/  SEL R34, R26, R34, !P0 ;  /* 0x000000221a227207 */ /* 0x000fc40004000000 */
[----:B------:R-:W-:Y:S01]  /*1b20*/  MOV R13, R38 ;  /* 0x00000026000d7202 */ /* 0x000fe20000000f00 */
[----:B------:R-:W-:Y:S01]  /*1b30*/  IMAD R2, R23, UR46, RZ ;  /* 0x0000002e17027c24 */ /* 0x000fe2000f8e02ff */
[----:B------:R-:W-:Y:S01]  /*1b40*/  SEL R23, R34, RZ, P2 ;  /* 0x000000ff22177207 */ /* 0x000fe20001000000 */
[----:B------:R-:W-:Y:S01]  /*1b50*/  IMAD R39, R39, UR46, RZ ;  /* 0x0000002e27277c24 */ /* 0x000fe2000f8e02ff */
[----:B------:R-:W-:Y:S01]  /*1b60*/  IADD3 R41, PT, PT, R24, 0x120, RZ ;  /* 0x0000012018297810 */ /* 0x000fe20007ffe0ff */
[----:B------:R-:W-:Y:S02]  /*1b70*/  @!P5 IMAD.MOV R13, RZ, RZ, -R13 ;  /* 0x000000ffff0dd224 */ /* 0x000fe400078e0a0d */
[----:B------:R-:W-:Y:S02]  /*1b80*/  IMAD R14, R14, UR47, R39 ;  /* 0x0000002f0e0e7c24 */ /* 0x000fe4000f8e0227 */
[----:B------:R-:W-:Y:S01]  /*1b90*/  IMAD.MOV R39, RZ, RZ, -R34 ;  /* 0x000000ffff277224 */ /* 0x000fe200078e0a22 */
[----:B------:R-:W-:Y:S01]  /*1ba0*/  IABS R34, R41 ;  /* 0x0000002900227213 */ /* 0x000fe20000000000 */
[----:B------:R-:W-:Y:S01]  /*1bb0*/  IMAD R23, R23, UR47, R2 ;  /* 0x0000002f17177c24 */ /* 0x000fe2000f8e0202 */
[----:B------:R-:W-:-:S03]  /*1bc0*/  SEL R2, R26, R13, !P0 ;  /* 0x0000000d1a027207 */ /* 0x000fc60004000000 */
[----:B------:R-:W-:-:S04]  /*1bd0*/  IMAD.HI.U32 R13, R34, UR7, RZ ;  /* 0x00000007220d7c27 */ /* 0x000fc8000f8e00ff */
[----:B------:R-:W-:-:S04]  /*1be0*/  IMAD.MOV R16, RZ, RZ, -R2 ;  /* 0x000000ffff107224 */ /* 0x000fc800078e0a02 */
        /* <DEDUP_REMOVED lines=8> */
[----:B------:R-:W-:Y:S01]  /*1c70*/  ISETP.GE.AND P6, PT, R16, RZ, PT ;  /* 0x000000ff1000720c */ /* 0x000fe20003fc6270 */
[----:B------:R-:W-:Y:S02]  /*1c80*/  IMAD R30, R39, UR50, R30 ;  /* 0x00000032271e7c24 */ /* 0x000fe4000f8e021e */
[----:B------:R-:W0:Y:S04]  /*1c90*/  LDC.64 R38, c[0x0][0x3a0] ;  /* 0x0000e800ff267b82 */ /* 0x000e280000000a00 */
[----:B------:R-:W-:-:S06]  /*1ca0*/  @P5 VIADD R13, R13, 0x1 ;  /* 0x000000010d0d5836 */ /* 0x000fcc0000000000 */
[----:B------:R-:W-:-:S04]  /*1cb0*/  @!P6 IADD3 R13, PT, PT, -R13, RZ, RZ ;  /* 0x000000ff0d0de210 */ /* 0x000fc80007ffe1ff */
[----:B------:R-:W-:-:S05]  /*1cc0*/  SEL R40, R25, R13, !P3 ;  /* 0x0000000d19287207 */ /* 0x000fca0005800000 */
[----:B------:R-:W-:-:S04]  /*1cd0*/  IMAD.MOV R16, RZ, RZ, -R40 ;  /* 0x000000ffff107224 */ /* 0x000fc800078e0a28 */
[----:B------:R-:W-:Y:S01]  /*1ce0*/  IMAD R46, R16, UR49, R41 ;  /* 0x00000031102e7c24 */ /* 0x000fe2000f8e0229 */
[----:B------:R-:W-:-:S04]  /*1cf0*/  SEL R33, R33, RZ, P4 ;  /* 0x000000ff21217207 */ /* 0x000fc80002000000 */
[----:B------:R-:W-:Y:S02]  /*1d00*/  IABS R16, R46 ;  /* 0x0000002e00107213 */ /* 0x000fe40000000000 */
[----:B0-----:R-:W-:Y:S01]  /*1d10*/  ISETP.NE.U32.AND P1, PT, R38, 0x1, PT ;  /* 0x000000012600780c */ /* 0x001fe20003f25070 */
[----:B------:R-:W-:Y:S01]  /*1d20*/  IMAD R33, R33, UR46, RZ ;  /* 0x0000002e21217c24 */ /* 0x000fe2000f8e02ff */
[----:B------:R-:W-:Y:S01]  /*1d30*/  SEL R38, R2, RZ, P2 ;  /* 0x000000ff02267207 */ /* 0x000fe20001000000 */
[----:B------:R-:W-:-:S04]  /*1d40*/  IMAD.HI.U32 R2, R16, UR5, RZ ;  /* 0x0000000510027c27 */ /* 0x000fc8000f8e00ff */
[----:B------:R-:W-:Y:S01]  /*1d50*/  IMAD R38, R38, UR47, R33 ;  /* 0x0000002f26267c24 */ /* 0x000fe2000f8e0221 */
[----:B------:R-:W-:-:S05]  /*1d60*/  IADD3 R33, PT, PT, -R2, RZ, RZ ;  /* 0x000000ff02217210 */ /* 0x000fca0007ffe1ff */
[----:B------:R-:W-:-:S05]  /*1d70*/  IMAD R16, R33, UR9, R16 ;  /* 0x0000000921107c24 */ /* 0x000fca000f8e0210 */
[----:B------:R-:W-:Y:S02]  /*1d80*/  ISETP.LT.U32.AND P6, PT, R16, UR9, PT ;  /* 0x0000000910007c0c */ /* 0x000fe4000bfc1070 */
[----:B------:R-:W-:-:S04]  /*1d90*/  SHF.R.S64 R34, RZ, 0x1e, R41 ;  /* 0x0000001eff227819 */ /* 0x000fc80000001029 */
[----:B------:R-:W-:-:S07]  /*1da0*/  IADD3 R34, P5, PT, R34, UR36, RZ ;  /* 0x0000002422227c10 */ /* 0x000fce000ffbe0ff */
[----:B------:R-:W-:Y:S01]  /*1db0*/  @!P6 VIADD R16, R16, -UR9 ;  /* 0x800000091010ec36 */ /* 0x000fe20008000000 */
[----:B------:R-:W-:-:S04]  /*1dc0*/  LEA.HI.X.SX32 R35, R41, UR37, 0x2, P5 ;  /* 0x0000002529237c11 */ /* 0x000fc8000a8f16ff */
[----:B------:R-:W-:Y:S01]  /*1dd0*/  ISETP.GE.U32.AND P5, PT, R16, UR9, PT ;  /* 0x0000000910007c0c */ /* 0x000fe2000bfa6070 */
[----:B------:R0:W5:Y:S01]  /*1de0*/  LDG.E R13, desc[UR10][R34.64] ;  /* 0x0000000a220d7981 */ /* 0x000162000c1e1900 */
[----:B------:R-:W-:Y:S02]  /*1df0*/  LOP3.LUT R16, R46, UR50, RZ, 0x3c, !PT ;  /* 0x000000322e107c12 */ /* 0x000fe4000f8e3cff */
[----:B------:R-:W-:Y:S02]  /*1e00*/  @!P6 IADD3 R2, PT, PT, R2, 0x1, RZ ;  /* 0x000000010202e810 */ /* 0x000fe40007ffe0ff */
[----:B------:R-:W-:-:S07]  /*1e10*/  ISETP.GE.AND P6, PT, R16, RZ, PT ;  /* 0x000000ff1000720c */ /* 0x000fce0003fc6270 */
[----:B------:R-:W-:Y:S01]  /*1e20*/  @P5 VIADD R2, R2, 0x1 ;  /* 0x0000000102025836 */ /* 0x000fe20000000000 */
[----:B------:R-:W-:-:S05]  /*1e30*/  SEL R16, R40, RZ, P4 ;  /* 0x000000ff28107207 */ /* 0x000fca0002000000 */
[----:B------:R-:W-:Y:S02]  /*1e40*/  @!P6 IADD3 R2, PT, PT, -R2, RZ, RZ ;  /* 0x000000ff0202e210 */ /* 0x000fe40007ffe1ff */
[----:B------:R-:W-:Y:S02]  /*1e50*/  ISETP.NE.AND.EX P1, PT, R39, RZ, PT, P1 ;  /* 0x000000ff2700720c */ /* 0x000fe40003f25310 */
[----:B------:R-:W-:Y:S01]  /*1e60*/  SEL R2, R26, R2, !P0 ;  /* 0x000000021a027207 */ /* 0x000fe20004000000 */
[----:B0-----:R-:W-:Y:S01]  /*1e70*/  IMAD R35, R16, UR46, RZ ;  /* 0x0000002e10237c24 */ /* 0x001fe2000f8e02ff */
[----:B------:R-:W-:Y:S02]  /*1e80*/  IADD3 R39, PT, PT, R24, 0x140, RZ ;  /* 0x0000014018277810 */ /* 0x000fe40007ffe0ff */
[----:B------:R-:W-:Y:S01]  /*1e90*/  SEL R16, R2, RZ, P2 ;  /* 0x000000ff02107207 */ /* 0x000fe20001000000 */
[----:B------:R-:W-:Y:S01]  /*1ea0*/  IMAD.MOV R33, RZ, RZ, -R2 ;  /* 0x000000ffff217224 */ /* 0x000fe200078e0a02 */
[----:B------:R-:W-:-:S02]  /*1eb0*/  SEL R2, R27, RZ, P1 ;  /* 0x000000ff1b027207 */ /* 0x000fc40000800000 */
        /* <DEDUP_REMOVED lines=21> */
[----:B------:R0:W5:Y:S03]  /*2010*/  LDG.E R2, desc[UR10][R34.64] ;  /* 0x0000000a22027981 */ /* 0x000166000c1e1900 */
[----:B------:R-:W-:Y:S02]  /*2020*/  IABS R41, R39 ;  /* 0x0000002700297213 */ /* 0x000fe40000000000 */
[----:B------:R-:W-:-:S03]  /*2030*/  SEL R16, R17, RZ, P1 ;  /* 0x000000ff11107207 */ /* 0x000fc60000800000 */
        /* <DEDUP_REMOVED lines=15> */
[----:B------:R-:W-:-:S03]  /*2130*/  IADD3 R41, PT, PT, R24, 0x160, RZ ;  /* 0x0000016018297810 */ /* 0x000fc60007ffe0ff */
[----:B------:R-:W-:Y:S01]  /*2140*/  IMAD.MOV R10, RZ, RZ, -R16 ;  /* 0x000000ffff0a7224 */ /* 0x000fe200078e0a10 */
[----:B------:R-:W-:-:S03]  /*2150*/  SEL R17, R40, RZ, P4 ;  /* 0x000000ff28117207 */ /* 0x000fc60002000000 */
[----:B------:R-:W-:Y:S01]  /*2160*/  IMAD R10, R10, UR50, R39 ;  /* 0x000000320a0a7c24 */ /* 0x000fe2000f8e0227 */
[----:B------:R-:W-:Y:S01]  /*2170*/  IABS R39, R41 ;  /* 0x0000002900277213 */ /* 0x000fe20000000000 */
[----:B0-----:R-:W-:Y:S01]  /*2180*/  IMAD R34, R17, UR46, RZ ;  /* 0x0000002e11227c24 */ /* 0x001fe2000f8e02ff */
[----:B------:R-:W-:Y:S02]  /*2190*/  SEL R17, R22, RZ, P1 ;  /* 0x000000ff16117207 */ /* 0x000fe40000800000 */
        /* <DEDUP_REMOVED lines=12> */
[----:B------:R-:W-:Y:S01]  /*2260*/  IMAD.MOV.U32 R32, RZ, RZ, R16 ;  /* 0x000000ffff207224 */ /* 0x000fe200078e0010 */
[----:B------:R-:W-:-:S04]  /*2270*/  SHF.R.S64 R17, RZ, 0x1e, R41 ;  /* 0x0000001eff117819 */ /* 0x000fc80000001029 */
[----:B------:R-:W-:-:S04]  /*2280*/  @!P6 IADD3 R32, PT, PT, -R32, RZ, RZ ;  /* 0x000000ff2020e210 */ /* 0x000fc80007ffe1ff */
[----:B------:R-:W-:Y:S02]  /*2290*/  SEL R40, R25, R32, !P3 ;  /* 0x0000002019287207 */ /* 0x000fe40005800000 */
[----:B------:R-:W-:-:S03]  /*22a0*/  IADD3 R16, P5, PT, R17, UR36, RZ ;  /* 0x0000002411107c10 */ /* 0x000fc6000ffbe0ff */
[----:B------:R-:W-:Y:S01]  /*22b0*/  IMAD.MOV R32, RZ, RZ, -R40 ;  /* 0x000000ffff207224 */ /* 0x000fe200078e0a28 */
[----:B------:R-:W-:-:S03]  /*22c0*/  LEA.HI.X.SX32 R17, R41, UR37, 0x2, P5 ;  /* 0x0000002529117c11 */ /* 0x000fc6000a8f16ff */
[----:B------:R-:W-:Y:S01]  /*22d0*/  IMAD R41, R32, UR49, R41 ;  /* 0x0000003120297c24 */ /* 0x000fe2000f8e0229 */
[----:B------:R-:W-:Y:S01]  /*22e0*/  SEL R21, R21, RZ, P1 ;  /* 0x000000ff15157207 */ /* 0x000fe20000800000 */
[----:B------:R-:W-:Y:S01]  /*22f0*/  IMAD R35, R35, UR47, R34 ;  /* 0x0000002f23237c24 */ /* 0x000fe2000f8e0222 */
[----:B------:R-:W-:Y:S01]  /*2300*/  SEL R15, R15, RZ, P1 ;  /* 0x000000ff0f0f7207 */ /* 0x000fe20000800000 */
[----:B------:R0:W5:Y:S01]  /*2310*/  LDG.E R16, desc[UR10][R16.64] ;  /* 0x0000000a10107981 */ /* 0x000162000c1e1900 */
[----:B------:R-:W-:Y:S01]  /*2320*/  IABS R39, R41 ;  /* 0x0000002900277213 */ /* 0x000fe20000000000 */
[----:B------:R-:W-:-:S04]  /*2330*/  IMAD R34, R21, UR51, R14 ;  /* 0x0000003315227c24 */ /* 0x000fc8000f8e020e */
        /* <DEDUP_REMOVED lines=14> */
[----:B------:R-:W-:Y:S01]  /*2420*/  IMAD R20, R20, UR50, R41 ;  /* 0x0000003214147c24 */ /* 0x000fe2000f8e0229 */
[----:B------:R-:W-:Y:S02]  /*2430*/  IADD3 R41, PT, PT, R24, 0x180, RZ ;  /* 0x0000018018297810 */ /* 0x000fe40007ffe0ff */
[----:B------:R-:W-:Y:S02]  /*2440*/  SEL R15, R40, RZ, P4 ;  /* 0x000000ff280f7207 */ /* 0x000fe40002000000 */
[----:B0-----:R-:W-:Y:S02]  /*2450*/  IABS R17, R41 ;  /* 0x0000002900117213 */ /* 0x001fe40000000000 */
[----:B------:R-:W-:Y:S01]  /*2460*/  SEL R21, R14, RZ, P2 ;  /* 0x000000ff0e157207 */ /* 0x000fe20001000000 */
[----:B------:R-:W-:Y:S02]  /*2470*/  IMAD R40, R15, UR46, RZ ;  /* 0x0000002e0f287c24 */ /* 0x000fe4000f8e02ff */
[----:B------:R-:W-:Y:S01]  /*2480*/  IMAD.MOV.U32 R14, RZ, RZ, R17 ;  /* 0x000000ffff0e7224 */ /* 0x000fe200078e0011 */
[----:B------:R-:W-:-:S03]  /*2490*/  SEL R15, R18, RZ, P1 ;  /* 0x000000ff120f7207 */ /* 0x000fc60000800000 */
[----:B------:R-:W-:-:S04]  /*24a0*/  IMAD.HI.U32 R17, R14, UR7, RZ ;  /* 0x000000070e117c27 */ /* 0x000fc8000f8e00ff */
[----:B------:R-:W-:Y:S01]  /*24b0*/  IMAD R28, R15, UR51, R28 ;  /* 0x000000330f1c7c24 */ /* 0x000fe2000f8e021c */
[----:B------:R-:W-:-:S05]  /*24c0*/  IADD3 R15, PT, PT, -R17, RZ, RZ ;  /* 0x000000ff110f7210 */ /* 0x000fca0007ffe1ff */
[----:B------:R-:W-:-:S05]  /*24d0*/  IMAD R14, R15, UR8, R14 ;  /* 0x000000080f0e7c24 */ /* 0x000fca000f8e020e */
[----:B------:R-:W-:Y:S02]  /*24e0*/  ISETP.LT.U32.AND P5, PT, R14, UR8, PT ;  /* 0x000000080e007c0c */ /* 0x000fe4000bfa1070 */
[----:B------:R-:W-:-:S11]  /*24f0*/  LOP3.LUT R15, R41, UR49, RZ, 0x3c, !PT ;  /* 0x00000031290f7c12 */ /* 0x000fd6000f8e3cff */
[----:B------:R-:W-:-:S05]  /*2500*/  @!P5 VIADD R14, R14, -UR8 ;  /* 0x800000080e0edc36 */ /* 0x000fca0008000000 */
[----:B------:R-:W-:Y:S02]  /*2510*/  ISETP.GE.U32.AND P3, PT, R14, UR8, PT ;  /* 0x000000080e007c0c */ /* 0x000fe4000bf66070 */
[----:B------:R-:W-:Y:S02]  /*2520*/  ISETP.GE.AND P6, PT, R15, RZ, PT ;  /* 0x000000ff0f00720c */ /* 0x000fe40003fc6270 */
[----:B------:R-:W-:Y:S02]  /*2530*/  @!P5 IADD3 R17, PT, PT, R17, 0x1, RZ ;  /* 0x000000011111d810 */ /* 0x000fe40007ffe0ff */
[----:B------:R-:W-:Y:S02]  /*2540*/  SHF.R.S64 R14, RZ, 0x1e, R41 ;  /* 0x0000001eff0e7819 */ /* 0x000fe40000001029 */
[----:B------:R-:W-:Y:S02]  /*2550*/  SEL R30, R30, RZ, P1 ;  /* 0x000000ff1e1e7207 */ /* 0x000fe40000800000 */
[----:B------:R-:W-:-:S03]  /*2560*/  IADD3 R14, P5, PT, R14, UR36, RZ ;  /* 0x000000240e0e7c10 */ /* 0x000fc6000ffbe0ff */
[----:B------:R-:W-:Y:S01]  /*2570*/  @P3 VIADD R17, R17, 0x1 ;  /* 0x0000000111113836 */ /* 0x000fe20000000000 */
[----:B------:R-:W-:Y:S01]  /*2580*/  SEL R29, R29, RZ, P1 ;  /* 0x000000ff1d1d7207 */ /* 0x000fe20000800000 */
[----:B------:R-:W-:Y:S01]  /*2590*/  IMAD R39, R30, UR51, R23 ;  /* 0x000000331e277c24 */ /* 0x000fe2000f8e0217 */
[----:B------:R-:W-:Y:S02]  /*25a0*/  LEA.HI.X.SX32 R15, R41, UR37, 0x2, P5 ;  /* 0x00000025290f7c11 */ /* 0x000fe4000a8f16ff */
[----:B------:R-:W-:Y:S02]  /*25b0*/  ISETP.NE.AND P3, PT, RZ, UR49, PT ;  /* 0x00000031ff007c0c */ /* 0x000fe4000bf65270 */
[----:B------:R-:W-:Y:S02]  /*25c0*/  @!P6 IADD3 R17, PT, PT, -R17, RZ, RZ ;  /* 0x000000ff1111e210 */ /* 0x000fe40007ffe1ff */
[----:B------:R-:W-:Y:S01]  /*25d0*/  IADD3 R30, P5, PT, R31, UR38, RZ ;  /* 0x000000261f1e7c10 */ /* 0x000fe2000ffbe0ff */
[----:B------:R-:W-:Y:S01]  /*25e0*/  IMAD R38, R29, UR51, R38 ;  /* 0x000000331d267c24 */ /* 0x000fe2000f8e0226 */
[----:B------:R-:W-:Y:S01]  /*25f0*/  SEL R29, R25, R17, !P3 ;  /* 0x00000011191d7207 */ /* 0x000fe20005800000 */
[----:B------:R0:W5:Y:S01]  /*2600*/  LDG.E R15, desc[UR10][R14.64] ;  /* 0x0000000a0e0f7981 */ /* 0x000162000c1e1900 */
[----:B------:R-:W-:Y:S01]  /*2610*/  LEA.HI.X.SX32 R31, R31, UR39, 0x1, P5 ;  /* 0x000000271f1f7c11 */ /* 0x000fe2000a8f0eff */
[----:B------:R-:W-:Y:S01]  /*2620*/  IMAD R21, R21, UR47, R40 ;  /* 0x0000002f15157c24 */ /* 0x000fe2000f8e0228 */
[----:B------:R-:W-:-:S03]  /*2630*/  IADD3 R40, P5, PT, R11, UR38, RZ ;  /* 0x000000260b287c10 */ /* 0x000fc6000ffbe0ff */
[----:B------:R-:W2:Y:S01]  /*2640*/  LDG.E.U8 R17, desc[UR10][R30.64] ;  /* 0x0000000a1e117981 */ /* 0x000ea2000c1e1100 */
[----:B0-----:R-:W-:-:S04]  /*2650*/  IMAD.MOV R14, RZ, RZ, -R29 ;  /* 0x000000ffff0e7224 */ /* 0x001fc800078e0a1d */
[----:B------:R-:W-:Y:S01]  /*2660*/  IMAD R47, R14, UR49, R41 ;  /* 0x000000310e2f7c24 */ /* 0x000fe2000f8e0229 */
[----:B------:R-:W-:-:S05]  /*2670*/  LEA.HI.X.SX32 R41, R11, UR39, 0x1, P5 ;  /* 0x000000270b297c11 */ /* 0x000fca000a8f0eff */
[----:B------:R0:W3:Y:S01]  /*2680*/  LDG.E.U8 R18, desc[UR12][R40.64] ;  /* 0x0000000c28127981 */ /* 0x0000e2000c1e1100 */
[----:B------:R-:W-:-:S05]  /*2690*/  IABS R14, R47 ;  /* 0x0000002f000e7213 */ /* 0x000fca0000000000 */
[----:B------:R-:W-:-:S05]  /*26a0*/  IMAD.HI.U32 R11, R14, UR5, RZ ;  /* 0x000000050e0b7c27 */ /* 0x000fca000f8e00ff */
[----:B------:R-:W-:-:S05]  /*26b0*/  IADD3 R23, PT, PT, -R11, RZ, RZ ;  /* 0x000000ff0b177210 */ /* 0x000fca0007ffe1ff */
[----:B------:R-:W-:-:S05]  /*26c0*/  IMAD R14, R23, UR9, R14 ;  /* 0x00000009170e7c24 */ /* 0x000fca000f8e020e */
[----:B------:R-:W-:Y:S01]  /*26d0*/  ISETP.LT.U32.AND P6, PT, R14, UR9, PT ;  /* 0x000000090e007c0c */ /* 0x000fe2000bfc1070 */
[----:B------:R-:W-:Y:S01]  /*26e0*/  IMAD R33, R33, UR50, R46 ;  /* 0x0000003221217c24 */ /* 0x000fe2000f8e022e */
[----:B------:R-:W-:Y:S02]  /*26f0*/  SEL R23, R29, RZ, P4 ;  /* 0x000000ff1d177207 */ /* 0x000fe40002000000 */
[----:B------:R-:W-:Y:S02]  /*2700*/  IADD3 R48, PT, PT, R24, 0x1a0, RZ ;  /* 0x000001a018307810 */ /* 0x000fe40007ffe0ff */
[----:B0-----:R-:W-:Y:S01]  /*2710*/  SEL R40, R33, RZ, P1 ;  /* 0x000000ff21287207 */ /* 0x001fe20000800000 */
[----:B------:R-:W-:Y:S01]  /*2720*/  IMAD R30, R23, UR46, RZ ;  /* 0x0000002e171e7c24 */ /* 0x000fe2000f8e02ff */
[----:B------:R-:W-:-:S05]  /*2730*/  IABS R23, R48 ;  /* 0x0000003000177213 */ /* 0x000fca0000000000 */
[----:B------:R-:W-:Y:S02]  /*2740*/  @!P6 VIADD R14, R14, -UR9 ;  /* 0x800000090e0eec36 */ /* 0x000fe40008000000 */
[----:B------:R-:W-:Y:S02]  /*2750*/  IMAD R40, R40, UR51, R27 ;  /* 0x0000003328287c24 */ /* 0x000fe4000f8e021b */
[----:B------:R-:W-:Y:S01]  /*2760*/  IMAD.HI.U32 R27, R23, UR7, RZ ;  /* 0x00000007171b7c27 */ /* 0x000fe2000f8e00ff */
[----:B------:R-:W-:-:S03]  /*2770*/  ISETP.GE.U32.AND P5, PT, R14, UR9, PT ;  /* 0x000000090e007c0c */ /* 0x000fc6000bfa6070 */
[----:B------:R-:W-:Y:S01]  /*2780*/  IMAD.MOV R46, RZ, RZ, -R27 ;  /* 0x000000ffff2e7224 */ /* 0x000fe200078e0a1b */
[----:B------:R-:W-:-:S03]  /*2790*/  @!P6 IADD3 R11, PT, PT, R11, 0x1, RZ ;  /* 0x000000010b0be810 */ /* 0x000fc60007ffe0ff */
[----:B------:R-:W-:-:S06]  /*27a0*/  IMAD R23, R46, UR8, R23 ;  /* 0x000000082e177c24 */ /* 0x000fcc000f8e0217 */
[----:B------:R-:W-:Y:S01]  /*27b0*/  @P5 VIADD R11, R11, 0x1 ;  /* 0x000000010b0b5836 */ /* 0x000fe20000000000 */
[----:B------:R-:W-:Y:S02]  /*27c0*/  ISETP.LT.U32.AND P5, PT, R23, UR8, PT ;  /* 0x0000000817007c0c */ /* 0x000fe4000bfa1070 */
[----:B------:R-:W-:Y:S02]  /*27d0*/  LOP3.LUT R14, R47, UR50, RZ, 0x3c, !PT ;  /* 0x000000322f0e7c12 */ /* 0x000fe4000f8e3cff */
[----:B------:R-:W-:Y:S02]  /*27e0*/  LOP3.LUT R29, R48, UR49, RZ, 0x3c, !PT ;  /* 0x00000031301d7c12 */ /* 0x000fe4000f8e3cff */
[----:B------:R-:W-:-:S07]  /*27f0*/  ISETP.GE.AND P6, PT, R14, RZ, PT ;  /* 0x000000ff0e00720c */ /* 0x000fce0003fc6270 */
[----:B------:R-:W-:-:S04]  /*2800*/  @!P5 IADD3 R23, PT, PT, R23, -UR8, RZ ;  /* 0x800000081717dc10 */ /* 0x000fc8000fffe0ff */
[----:B------:R-:W-:Y:S01]  /*2810*/  ISETP.GE.U32.AND P3, PT, R23, UR8, PT ;  /* 0x0000000817007c0c */ /* 0x000fe2000bf66070 */
[----:B------:R-:W-:Y:S01]  /*2820*/  @!P5 VIADD R27, R27, 0x1 ;  /* 0x000000011b1bd836 */ /* 0x000fe20000000000 */
[----:B------:R-:W-:Y:S02]  /*2830*/  ISETP.GE.AND P5, PT, R29, RZ, PT ;  /* 0x000000ff1d00720c */ /* 0x000fe40003fa6270 */
[----:B------:R-:W-:Y:S02]  /*2840*/  SEL R20, R20, RZ, P1 ;  /* 0x000000ff14147207 */ /* 0x000fe40000800000 */
[----:B------:R-:W-:-:S03]  /*2850*/  @!P6 IADD3 R11, PT, PT, -R11, RZ, RZ ;  /* 0x000000ff0b0be210 */ /* 0x000fc60007ffe1ff */
[----:B------:R-:W-:-:S04]  /*2860*/  IMAD R33, R20, UR51, R21 ;  /* 0x0000003314217c24 */ /* 0x000fc8000f8e0215 */
[----:B------:R-:W-:Y:S02]  /*2870*/  @P3 IADD3 R27, PT, PT, R27, 0x1, RZ ;  /* 0x000000011b1b3810 */ /* 0x000fe40007ffe0ff */
[C---:B------:R-:W-:Y:S02]  /*2880*/  IADD3 R20, P6, PT, R19.reuse, UR38, RZ ;  /* 0x0000002613147c10 */ /* 0x040fe4000ffde0ff */
[----:B------:R-:W-:Y:S01]  /*2890*/  ISETP.NE.AND P3, PT, RZ, UR49, PT ;  /* 0x00000031ff007c0c */ /* 0x000fe2000bf65270 */
[----:B------:R-:W-:Y:S01]  /*28a0*/  @!P5 IMAD.MOV R27, RZ, RZ, -R27 ;  /* 0x000000ffff1bd224 */ /* 0x000fe200078e0a1b */
[----:B------:R-:W-:-:S04]  /*28b0*/  LEA.HI.X.SX32 R21, R19, UR39, 0x1, P6 ;  /* 0x0000002713157c11 */ /* 0x000fc8000b0f0eff */
[----:B------:R-:W-:Y:S01]  /*28c0*/  SEL R50, R25, R27, !P3 ;  /* 0x0000001b19327207 */ /* 0x000fe20005800000 */
[----:B------:R0:W4:Y:S01]  /*28d0*/  LDG.E.U8 R29, desc[UR10][R20.64] ;  /* 0x0000000a141d7981 */ /* 0x000122000c1e1100 */
[----:B------:R-:W-:Y:S02]  /*28e0*/  SEL R11, R26, R11, !P0 ;  /* 0x0000000b1a0b7207 */ /* 0x000fe40004000000 */
[----:B------:R-:W-:Y:S02]  /*28f0*/  SEL R10, R10, RZ, P1 ;  /* 0x000000ff0a0a7207 */ /* 0x000fe40000800000 */
[----:B------:R-:W-:Y:S01]  /*2900*/  IADD3 R46, P5, PT, R32, UR38, RZ ;  /* 0x00000026202e7c10 */ /* 0x000fe2000ffbe0ff */
[----:B------:R-:W-:Y:S01]  /*2910*/  IMAD.MOV R14, RZ, RZ, -R11 ;  /* 0x000000ffff0e7224 */ /* 0x000fe200078e0a0b */
[----:B0-----:R-:W-:-:S03]  /*2920*/  IADD3 R21, PT, PT, -R50, RZ, RZ ;  /* 0x000000ff32157210 */ /* 0x001fc60007ffe1ff */
[----:B------:R-:W-:Y:S02]  /*2930*/  IMAD R14, R14, UR50, R47 ;  /* 0x000000320e0e7c24 */ /* 0x000fe4000f8e022f */
[----:B------:R-:W-:Y:S01]  /*2940*/  IMAD R51, R21, UR49, R48 ;  /* 0x0000003115337c24 */ /* 0x000fe2000f8e0230 */
[----:B------:R-:W-:Y:S01]  /*2950*/  SEL R11, R11, RZ, P2 ;  /* 0x000000ff0b0b7207 */ /* 0x000fe20001000000 */
[----:B------:R-:W-:Y:S01]  /*2960*/  IMAD R41, R10, UR51, R35 ;  /* 0x000000330a297c24 */ /* 0x000fe2000f8e0223 */
[----:B------:R-:W-:Y:S02]  /*2970*/  LEA.HI.X.SX32 R47, R32, UR39, 0x1, P5 ;  /* 0x00000027202f7c11 */ /* 0x000fe4000a8f0eff */
[----:B------:R-:W-:Y:S02]  /*2980*/  IADD3 R20, P5, PT, R28, UR38, RZ ;  /* 0x000000261c147c10 */ /* 0x000fe4000ffbe0ff */
[----:B------:R-:W-:Y:S02]  /*2990*/  IABS R32, R51 ;  /* 0x0000003300207213 */ /* 0x000fe40000000000 */
[----:B------:R-:W-:-:S02]  /*29a0*/  IADD3 R10, P6, PT, R22, UR38, RZ ;  /* 0x00000026160a7c10 */ /* 0x000fc4000ffde0ff */
[----:B------:R-:W-:Y:S01]  /*29b0*/  SHF.R.S64 R19, RZ, 0x1e, R48 ;  /* 0x0000001eff137819 */ /* 0x000fe20000001030 */
[----:B------:R-:W-:Y:S01]  /*29c0*/  IMAD R30, R11, UR47, R30 ;  /* 0x0000002f0b1e7c24 */ /* 0x000fe2000f8e021e */
[----:B------:R-:W-:Y:S01]  /*29d0*/  LEA.HI.X.SX32 R21, R28, UR39, 0x1, P5 ;  /* 0x000000271c157c11 */ /* 0x000fe2000a8f0eff */
[----:B------:R-:W-:Y:S01]  /*29e0*/  IMAD.HI.U32 R28, R32, UR5, RZ ;  /* 0x00000005201c7c27 */ /* 0x000fe2000f8e00ff */
[----:B------:R-:W-:Y:S02]  /*29f0*/  LEA.HI.X.SX32 R11, R22, UR39, 0x1, P6 ;  /* 0x00000027160b7c11 */ /* 0x000fe4000b0f0eff */
[----:B------:R-:W-:Y:S02]  /*2a00*/  IADD3 R22, P6, PT, R19, UR36, RZ ;  /* 0x0000002413167c10 */ /* 0x000fe4000ffde0ff */
[----:B------:R-:W-:Y:S01]  /*2a10*/  SEL R19, R14, RZ, P1 ;  /* 0x000000ff0e137207 */ /* 0x000fe20000800000 */
[----:B------:R-:W-:Y:S01]  /*2a20*/  IMAD.MOV R27, RZ, RZ, -R28 ;  /* 0x000000ffff1b7224 */ /* 0x000fe200078e0a1c */
[----:B------:R-:W-:Y:S01]  /*2a30*/  LEA.HI.X.SX32 R23, R48, UR37, 0x2, P6 ;  /* 0x0000002530177c11 */ /* 0x000fe2000b0f16ff */
[----:B------:R0:W5:Y:S02]  /*2a40*/  LDG.E.U8 R35, desc[UR12][R10.64] ;  /* 0x0000000c0a237981 */ /* 0x000164000c1e1100 */
[----:B------:R-:W-:Y:S01]  /*2a50*/  IMAD R19, R19, UR51, R30 ;  /* 0x0000003313137c24 */ /* 0x000fe2000f8e021e */
[C---:B------:R-:W-:Y:S01]  /*2a60*/  IADD3 R30, P6, PT, R34.reuse, UR38, RZ ;  /* 0x00000026221e7c10 */ /* 0x040fe2000ffde0ff */
[----:B------:R-:W-:Y:S01]  /*2a70*/  IMAD R32, R27, UR9, R32 ;  /* 0x000000091b207c24 */ /* 0x000fe2000f8e0220 */
[----:B------:R-:W-:Y:S01]  /*2a80*/  IADD3 R48, P5, PT, R39, UR38, RZ ;  /* 0x0000002627307c10 */ /* 0x000fe2000ffbe0ff */
[----:B------:R-:W5:Y:S01]  /*2a90*/  LDG.E R14, desc[UR12][R22.64] ;  /* 0x0000000c160e7981 */ /* 0x000f62000c1e1900 */
[----:B------:R-:W-:-:S02]  /*2aa0*/  LEA.HI.X.SX32 R31, R34, UR39, 0x1, P6 ;  /* 0x00000027221f7c11 */ /* 0x000fc4000b0f0eff */
[----:B------:R-:W-:Y:S02]  /*2ab0*/  ISETP.LT.U32.AND P6, PT, R32, UR9, PT ;  /* 0x0000000920007c0c */ /* 0x000fe4000bfc1070 */
[----:B------:R-:W-:Y:S02]  /*2ac0*/  LEA.HI.X.SX32 R49, R39, UR39, 0x1, P5 ;  /* 0x0000002727317c11 */ /* 0x000fe4000a8f0eff */
[C---:B0-----:R-:W-:Y:S01]  /*2ad0*/  IADD3 R10, P5, PT, R38.reuse, UR38, RZ ;  /* 0x00000026260a7c10 */ /* 0x041fe2000ffbe0ff */
[----:B------:R-:W5:Y:S03]  /*2ae0*/  LDG.E.U8 R22, desc[UR10][R30.64] ;  /* 0x0000000a1e167981 */ /* 0x000f66000c1e1100 */
[----:B------:R-:W-:Y:S01]  /*2af0*/  LEA.HI.X.SX32 R11, R38, UR39, 0x1, P5 ;  /* 0x00000027260b7c11 */ /* 0x000fe2000a8f0eff */
[----:B------:R-:W5:Y:S04]  /*2b00*/  LDG.E.U8 R23, desc[UR10][R46.64] ;  /* 0x0000000a2e177981 */ /* 0x000f68000c1e1100 */
[----:B------:R-:W-:Y:S01]  /*2b10*/  @!P6 IADD3 R32, PT, PT, R32, -UR9, RZ ;  /* 0x800000092020ec10 */ /* 0x000fe2000fffe0ff */
[----:B------:R-:W-:Y:S01]  /*2b20*/  @!P6 VIADD R28, R28, 0x1 ;  /* 0x000000011c1ce836 */ /* 0x000fe20000000000 */
[----:B------:R-:W5:Y:S04]  /*2b30*/  LDG.E.U8 R27, desc[UR10][R10.64] ;  /* 0x0000000a0a1b7981 */ /* 0x000f68000c1e1100 */
[----:B------:R0:W5:Y:S04]  /*2b40*/  LDG.E.U8 R30, desc[UR12][R20.64] ;  /* 0x0000000c141e7981 */ /* 0x000168000c1e1100 */
[----:B------:R1:W5:Y:S01]  /*2b50*/  LDG.E.U8 R31, desc[UR14][R48.64] ;  /* 0x0000000e301f7981 */ /* 0x000362000c1e1100 */
[----:B0-----:R-:W-:-:S04]  /*2b60*/  IADD3 R20, P5, PT, R40, UR38, RZ ;  /* 0x0000002628147c10 */ /* 0x001fc8000ffbe0ff */
[----:B------:R-:W-:Y:S02]  /*2b70*/  LEA.HI.X.SX32 R21, R40, UR39, 0x1, P5 ;  /* 0x0000002728157c11 */ /* 0x000fe4000a8f0eff */
[C---:B------:R-:W-:Y:S02]  /*2b80*/  IADD3 R46, P5, PT, R41.reuse, UR38, RZ ;  /* 0x00000026292e7c10 */ /* 0x040fe4000ffbe0ff */
[----:B------:R-:W-:Y:S01]  /*2b90*/  SEL R11, R50, RZ, P4 ;  /* 0x000000ff320b7207 */ /* 0x000fe20002000000 */
[----:B-1----:R-:W-:Y:S01]  /*2ba0*/  VIADD R48, R24, 0x1c0 ;  /* 0x000001c018307836 */ /* 0x002fe20000000000 */
[----:B------:R-:W-:Y:S01]  /*2bb0*/  LEA.HI.X.SX32 R47, R41, UR39, 0x1, P5 ;  /* 0x00000027292f7c11 */ /* 0x000fe2000a8f0eff */
[----:B------:R0:W5:Y:S01]  /*2bc0*/  LDG.E.U8 R34, desc[UR10][R20.64] ;  /* 0x0000000a14227981 */ /* 0x000162000c1e1100 */
[----:B------:R-:W-:Y:S02]  /*2bd0*/  ISETP.GE.U32.AND P5, PT, R32, UR9, PT ;  /* 0x0000000920007c0c */ /* 0x000fe4000bfa6070 */
[----:B------:R-:W-:Y:S01]  /*2be0*/  LOP3.LUT R32, R51, UR50, RZ, 0x3c, !PT ;  /* 0x0000003233207c12 */ /* 0x000fe2000f8e3cff */
[----:B------:R-:W5:Y:S03]  /*2bf0*/  LDG.E.U8 R46, desc[UR10][R46.64] ;  /* 0x0000000a2e2e7981 */ /* 0x000f66000c1e1100 */
[----:B------:R-:W-:-:S07]  /*2c00*/  ISETP.GE.AND P6, PT, R32, RZ, PT ;  /* 0x000000ff2000720c */ /* 0x000fce0003fc6270 */
[----:B------:R-:W-:Y:S02]  /*2c10*/  @P5 IADD3 R28, PT, PT, R28, 0x1, RZ ;  /* 0x000000011c1c5810 */ /* 0x000fe40007ffe0ff */
[----:B------:R-:W-:-:S04]  /*2c20*/  IADD3 R10, P5, PT, R33, UR38, RZ ;  /* 0x00000026210a7c10 */ /* 0x000fc8000ffbe0ff */
[----:B------:R-:W-:Y:S02]  /*2c30*/  @!P6 IMAD.MOV R28, RZ, RZ, -R28 ;  /* 0x000000ffff1ce224 */ /* 0x000fe400078e0a1c */
[----:B0-----:R-:W-:Y:S01]  /*2c40*/  IMAD R21, R11, UR46, RZ ;  /* 0x0000002e0b157c24 */ /* 0x001fe2000f8e02ff */
[----:B------:R-:W-:Y:S02]  /*2c50*/  LEA.HI.X.SX32 R11, R33, UR39, 0x1, P5 ;  /* 0x00000027210b7c11 */ /* 0x000fe4000a8f0eff */
[----:B------:R-:W-:Y:S02]  /*2c60*/  SEL R28, R26, R28, !P0 ;  /* 0x0000001c1a1c7207 */ /* 0x000fe40004000000 */
[----:B------:R-:W-:Y:S02]  /*2c70*/  IADD3 R40, P5, PT, R19, UR38, RZ ;  /* 0x0000002613287c10 */ /* 0x000fe4000ffbe0ff */
[----:B------:R-:W-:Y:S02]  /*2c80*/  IABS R20, R48 ;  /* 0x0000003000147213 */ /* 0x000fe40000000000 */
[----:B------:R-:W-:-:S02]  /*2c90*/  IADD3 R38, PT, PT, -R28, RZ, RZ ;  /* 0x000000ff1c267210 */ /* 0x000fc40007ffe1ff */
[----:B------:R-:W-:Y:S02]  /*2ca0*/  SEL R28, R28, RZ, P2 ;  /* 0x000000ff1c1c7207 */ /* 0x000fe40001000000 */
[----:B------:R-:W-:Y:S01]  /*2cb0*/  LEA.HI.X.SX32 R41, R19, UR39, 0x1, P5 ;  /* 0x0000002713297c11 */ /* 0x000fe2000a8f0eff */
[----:B------:R-:W-:-:S04]  /*2cc0*/  IMAD.HI.U32 R19, R20, UR7, RZ ;  /* 0x0000000714137c27 */ /* 0x000fc8000f8e00ff */
[----:B------:R-:W-:Y:S01]  /*2cd0*/  IMAD R39, R28, UR47, R21 ;  /* 0x0000002f1c277c24 */ /* 0x000fe2000f8e0215 */
[----:B------:R-:W-:Y:S01]  /*2ce0*/  IADD3 R21, PT, PT, -R19, RZ, RZ ;  /* 0x000000ff13157210 */ /* 0x000fe20007ffe1ff */
[----:B------:R0:W5:Y:S04]  /*2cf0*/  LDG.E.U8 R28, desc[UR10][R10.64] ;  /* 0x0000000a0a1c7981 */ /* 0x000168000c1e1100 */
[----:B------:R-:W-:Y:S01]  /*2d00*/  IMAD R20, R21, UR8, R20 ;  /* 0x0000000815147c24 */ /* 0x000fe2000f8e0214 */
[----:B------:R1:W5:Y:S04]  /*2d10*/  LDG.E.U8 R40, desc[UR10][R40.64] ;  /* 0x0000000a28287981 */ /* 0x000368000c1e1100 */
[----:B------:R-:W-:-:S02]  /*2d20*/  ISETP.LT.U32.AND P6, PT, R20, UR8, PT ;  /* 0x0000000814007c0c */ /* 0x000fc4000bfc1070 */
[----:B0-----:R-:W-:-:S11]  /*2d30*/  LOP3.LUT R10, R48, UR49, RZ, 0x3c, !PT ;  /* 0x00000031300a7c12 */ /* 0x001fd6000f8e3cff */
[----:B------:R-:W-:Y:S01]  /*2d40*/  @!P6 VIADD R20, R20, -UR8 ;  /* 0x800000081414ec36 */ /* 0x000fe20008000000 */
[----:B------:R-:W-:Y:S02]  /*2d50*/  @!P6 IADD3 R19, PT, PT, R19, 0x1, RZ ;  /* 0x000000011313e810 */ /* 0x000fe40007ffe0ff */
[----:B------:R-:W-:Y:S02]  /*2d60*/  ISETP.GE.AND P6, PT, R10, RZ, PT ;  /* 0x000000ff0a00720c */ /* 0x000fe40003fc6270 */
[----:B------:R-:W-:Y:S01]  /*2d70*/  ISETP.GE.U32.AND P5, PT, R20, UR8, PT ;  /* 0x0000000814007c0c */ /* 0x000fe2000bfa6070 */
[----:B------:R-:W0:Y:S01]  /*2d80*/  LDC.64 R10, c[0x0][0x3e8] ;  /* 0x0000fa00ff0a7b82 */ /* 0x000e220000000a00 */
[----:B------:R-:W-:-:S11]  /*2d90*/  SHF.R.S64 R20, RZ, 0x1e, R48 ;  /* 0x0000001eff147819 */ /* 0x000fd60000001030 */
[----:B------:R-:W-:-:S05]  /*2da0*/  @P5 VIADD R19, R19, 0x1 ;  /* 0x0000000113135836 */ /* 0x000fca0000000000 */
[----:B------:R-:W-:-:S04]  /*2db0*/  @!P6 IADD3 R19, PT, PT, -R19, RZ, RZ ;  /* 0x000000ff1313e210 */ /* 0x000fc80007ffe1ff */
[----:B------:R-:W-:Y:S02]  /*2dc0*/  SEL R19, R25, R19, !P3 ;  /* 0x0000001319137207 */ /* 0x000fe40005800000 */
[----:B------:R-:W-:Y:S02]  /*2dd0*/  IADD3 R20, P5, PT, R20, UR36, RZ ;  /* 0x0000002414147c10 */ /* 0x000fe4000ffbe0ff */
[----:B0-----:R-:W-:Y:S01]  /*2de0*/  R2UR UR4, R11 ;  /* 0x000000000b0472ca */ /* 0x001fe200000e0000 */
[----:B------:R-:W-:Y:S01]  /*2df0*/  IMAD.MOV R11, RZ, RZ, -R19 ;  /* 0x000000ffff0b7224 */ /* 0x000fe200078e0a13 */
[----:B------:R-:W-:-:S03]  /*2e00*/  LEA.HI.X.SX32 R21, R48, UR37, 0x2, P5 ;  /* 0x0000002530157c11 */ /* 0x000fc6000a8f16ff */
[----:B------:R-:W-:Y:S01]  /*2e10*/  IMAD R48, R11, UR49, R48 ;  /* 0x000000310b307c24 */ /* 0x000fe2000f8e0230 */
[----:B--2---:R-:W-:-:S04]  /*2e20*/  ISETP.NE.AND P6, PT, R17, RZ, PT ;  /* 0x000000ff1100720c */ /* 0x004fc80003fc5270 */
[----:B------:R-:W-:-:S05]  /*2e30*/  IABS R17, R48 ;  /* 0x0000003000117213 */ /* 0x000fca0000000000 */
[----:B------:R-:W-:Y:S01]  /*2e40*/  IMAD.HI.U32 R11, R17, UR5, RZ ;  /* 0x00000005110b7c27 */ /* 0x000fe2000f8e00ff */
[----:B---3--:R-:W-:-:S04]  /*2e50*/  ISETP.NE.AND P5, PT, R18, RZ, PT ;  /* 0x000000ff1200720c */ /* 0x008fc80003fa5270 */
        /* <DEDUP_REMOVED lines=9> */
[----:B------:R-:W-:Y:S01]  /*2ef0*/  ISETP.GE.AND P5, PT, R17, RZ, PT ;  /* 0x000000ff1100720c */ /* 0x000fe20003fa6270 */
[----:B------:R-:W-:Y:S01]  /*2f00*/  IMAD R38, R38, UR50, R51 ;  /* 0x0000003226267c24 */ /* 0x000fe2000f8e0233 */
[----:B------:R-:W-:-:S11]  /*2f10*/  SEL R17, R19, RZ, P4 ;  /* 0x000000ff13117207 */ /* 0x000fd60002000000 */
[----:B------:R-:W-:-:S04]  /*2f20*/  @!P5 IADD3 R11, PT, PT, -R11, RZ, RZ ;  /* 0x000000ff0b0bd210 */ /* 0x000fc80007ffe1ff */
[----:B------:R-:W-:Y:S02]  /*2f30*/  SEL R11, R26, R11, !P0 ;  /* 0x0000000b1a0b7207 */ /* 0x000fe40004000000 */
[----:B------:R-:W-:-:S03]  /*2f40*/  SEL R38, R38, RZ, P1 ;  /* 0x000000ff26267207 */ /* 0x000fc60000800000 */
[----:B------:R-:W-:Y:S01]  /*2f50*/  IMAD.MOV R19, RZ, RZ, -R11 ;  /* 0x000000ffff137224 */ /* 0x000fe200078e0a0b */
[----:B------:R-:W-:-:S03]  /*2f60*/  SEL R18, R11, RZ, P2 ;  /* 0x000000ff0b127207 */ /* 0x000fc60001000000 */
[----:B------:R-:W-:Y:S01]  /*2f70*/  IMAD R11, R19, UR50, R48 ;  /* 0x00000032130b7c24 */ /* 0x000fe2000f8e0230 */
[----:B------:R-:W-:Y:S01]  /*2f80*/  IADD3 R48, PT, PT, R24, 0x1e0, RZ ;  /* 0x000001e018307810 */ /* 0x000fe20007ffe0ff */
[----:B------:R-:W-:Y:S02]  /*2f90*/  IMAD R38, R38, UR51, R39 ;  /* 0x0000003326267c24 */ /* 0x000fe4000f8e0227 */
[----:B------:R-:W-:Y:S01]  /*2fa0*/  IMAD R17, R17, UR46, RZ ;  /* 0x0000002e11117c24 */ /* 0x000fe2000f8e02ff */
[----:B------:R-:W-:Y:S02]  /*2fb0*/  IABS R19, R48 ;  /* 0x0000003000137213 */ /* 0x000fe40000000000 */
[----:B------:R-:W-:Y:S01]  /*2fc0*/  IADD3 R50, P5, PT, R38, UR38, RZ ;  /* 0x0000002626327c10 */ /* 0x000fe2000ffbe0ff */
[----:B------:R-:W-:Y:S02]  /*2fd0*/  IMAD R18, R18, UR47, R17 ;  /* 0x0000002f12127c24 */ /* 0x000fe4000f8e0211 */
[----:B------:R-:W-:Y:S01]  /*2fe0*/  IMAD.HI.U32 R17, R19, UR7, RZ ;  /* 0x0000000713117c27 */ /* 0x000fe2000f8e00ff */
[----:B------:R-:W-:-:S03]  /*2ff0*/  LEA.HI.X.SX32 R51, R38, UR39, 0x1, P5 ;  /* 0x0000002726337c11 */ /* 0x000fc6000a8f0eff */
[----:B------:R-:W-:Y:S01]  /*3000*/  IMAD.MOV R38, RZ, RZ, -R17 ;  /* 0x000000ffff267224 */ /* 0x000fe200078e0a11 */
[----:B------:R-:W-:Y:S01]  /*3010*/  SEL R11, R11, RZ, P1 ;  /* 0x000000ff0b0b7207 */ /* 0x000fe20000800000 */
[----:B------:R-:W-:Y:S01]  /*3020*/  VIADD R52, R24, 0x220 ;  /* 0x0000022018347836 */ /* 0x000fe20000000000 */
[----:B------:R-:W-:Y:S01]  /*3030*/  P2R R33, PR, RZ, 0x40 ;  /* 0x00000040ff217803 */ /* 0x000fe20000000000 */
[----:B------:R-:W-:Y:S01]  /*3040*/  IMAD R19, R38, UR8, R19 ;  /* 0x0000000826137c24 */ /* 0x000fe2000f8e0213 */
[----:B------:R-:W2:Y:S04]  /*3050*/  LDG.E.U8 R50, desc[UR10][R50.64] ;  /* 0x0000000a32327981 */ /* 0x000ea8000c1e1100 */
        /* <DEDUP_REMOVED lines=32> */
[----:B------:R-:W-:Y:S02]  /*3260*/  SHF.R.S64 R20, RZ, 0x1e, R48 ;  /* 0x0000001eff147819 */ /* 0x000fe40000001030 */
[----:B------:R-:W-:Y:S01]  /*3270*/  SEL R17, R17, RZ, P2 ;  /* 0x000000ff11117207 */ /* 0x000fe20001000000 */
[----:B------:R-:W-:Y:S01]  /*3280*/  IMAD R18, R18, UR50, R47 ;  /* 0x0000003212127c24 */ /* 0x000fe2000f8e022f */
[----:B------:R-:W-:-:S03]  /*3290*/  IADD3 R20, P5, PT, R20, UR36, RZ ;  /* 0x0000002414147c10 */ /* 0x000fc6000ffbe0ff */
[----:B------:R-:W-:Y:S01]  /*32a0*/  IMAD R17, R17, UR47, R38 ;  /* 0x0000002f11117c24 */ /* 0x000fe2000f8e0226 */
[----:B------:R-:W-:Y:S02]  /*32b0*/  SEL R18, R18, RZ, P1 ;  /* 0x000000ff12127207 */ /* 0x000fe40000800000 */
[----:B------:R-:W-:Y:S01]  /*32c0*/  LEA.HI.X.SX32 R21, R48, UR37, 0x2, P5 ;  /* 0x0000002530157c11 */ /* 0x000fe2000a8f16ff */
[----:B------:R-:W-:Y:S02]  /*32d0*/  VIADD R48, R24, 0x200 ;  /* 0x0000020018307836 */ /* 0x000fe40000000000 */
[----:B------:R-:W-:Y:S02]  /*32e0*/  IMAD R17, R18, UR51, R17 ;  /* 0x0000003312117c24 */ /* 0x000fe4000f8e0211 */
[----:B------:R-:W3:Y:S01]  /*32f0*/  LDG.E R20, desc[UR10][R20.64] ;  /* 0x0000000a14147981 */ /* 0x000ee2000c1e1900 */
[----:B------:R-:W-:Y:S02]  /*3300*/  IABS R38, R48 ;  /* 0x0000003000267213 */ /* 0x000fe40000000000 */
[----:B------:R-:W-:-:S04]  /*3310*/  IADD3 R18, P5, PT, R17, UR38, RZ ;  /* 0x0000002611127c10 */ /* 0x000fc8000ffbe0ff */
[----:B------:R-:W-:Y:S01]  /*3320*/  LEA.HI.X.SX32 R19, R17, UR39, 0x1, P5 ;  /* 0x0000002711137c11 */ /* 0x000fe2000a8f0eff */
[----:B------:R-:W-:-:S04]  /*3330*/  IMAD.HI.U32 R17, R38, UR7, RZ ;  /* 0x0000000726117c27 */ /* 0x000fc8000f8e00ff */
[----:B------:R0:W3:Y:S01]  /*3340*/  LDG.E.U8 R54, desc[UR10][R18.64] ;  /* 0x0000000a12367981 */ /* 0x0000e2000c1e1100 */
        /* <DEDUP_REMOVED lines=38> */
[----:B------:R-:W-:Y:S01]  /*35b0*/  IMAD R21, R18, UR51, R21 ;  /* 0x0000003312157c24 */ /* 0x000fe2000f8e0215 */
[----:B----4-:R-:W-:Y:S02]  /*35c0*/  ISETP.NE.AND P6, PT, R29, RZ, PT ;  /* 0x000000ff1d00720c */ /* 0x010fe40003fc5270 */
[----:B------:R-:W-:Y:S02]  /*35d0*/  IABS R29, R52 ;  /* 0x00000034001d7213 */ /* 0x000fe40000000000 */
[----:B------:R-:W-:-:S04]  /*35e0*/  IADD3 R18, P5, PT, R21, UR38, RZ ;  /* 0x0000002615127c10 */ /* 0x000fc8000ffbe0ff */
[----:B------:R-:W-:Y:S01]  /*35f0*/  LEA.HI.X.SX32 R19, R21, UR39, 0x1, P5 ;  /* 0x0000002715137c11 */ /* 0x000fe2000a8f0eff */
[----:B------:R-:W-:Y:S01]  /*3600*/  IMAD.HI.U32 R21, R29, UR7, RZ ;  /* 0x000000071d157c27 */ /* 0x000fe2000f8e00ff */
[----:B-----5:R-:W-:-:S03]  /*3610*/  ISETP.NE.AND P5, PT, R35, RZ, PT ;  /* 0x000000ff2300720c */ /* 0x020fc60003fa5270 */
[----:B------:R0:W4:Y:S01]  /*3620*/  LDG.E.U8 R57, desc[UR10][R18.64] ;  /* 0x0000000a12397981 */ /* 0x000122000c1e1100 */
        /* <DEDUP_REMOVED lines=45> */
[----:B------:R0:W4:Y:S01]  /*3900*/  LDG.E.U8 R56, desc[UR10][R18.64] ;  /* 0x0000000a12387981 */ /* 0x000122000c1e1100 */
        /* <DEDUP_REMOVED lines=84> */
[----:B------:R-:W-:Y:S01]  /*3e50*/  VIADD R58, R24, 0x280 ;  /* 0x00000280183a7836 */ /* 0x000fe20000000000 */
[----:B------:R-:W-:Y:S01]  /*3e60*/  SEL R35, R35, RZ, P2 ;  /* 0x000000ff23237207 */ /* 0x000fe20001000000 */
[----:B------:R-:W-:Y:S02]  /*3e70*/  IMAD R52, R19, UR46, RZ ;  /* 0x0000002e13347c24 */ /* 0x000fe4000f8e02ff */
[----:B------:R-:W-:Y:S01]  /*3e80*/  IMAD R18, R18, UR50, R51 ;  /* 0x0000003212127c24 */ /* 0x000fe2000f8e0233 */
[----:B------:R-:W-:Y:S02]  /*3e90*/  P2R R39, PR, RZ, 0x40 ;  /* 0x00000040ff277803 */ /* 0x000fe40000000000 */
[----:B------:R-:W-:Y:S01]  /*3ea0*/  ISETP.NE.AND P6, PT, R30, RZ, PT ;  /* 0x000000ff1e00720c */ /* 0x000fe20003fc5270 */
[----:B------:R-:W-:Y:S01]  /*3eb0*/  IMAD R35, R35, UR47, R52 ;  /* 0x0000002f23237c24 */ /* 0x000fe2000f8e0234 */
[----:B------:R-:W-:-:S02]  /*3ec0*/  SEL R18, R18, RZ, P1 ;  /* 0x000000ff12127207 */ /* 0x000fc40000800000 */
[----:B------:R-:W-:Y:S02]  /*3ed0*/  IABS R47, R58 ;  /* 0x0000003a002f7213 */ /* 0x000fe40000000000 */
[----:B------:R-:W-:Y:S01]  /*3ee0*/  P2R R30, PR, RZ, 0x40 ;  /* 0x00000040ff1e7803 */ /* 0x000fe20000000000 */
[----:B------:R-:W-:Y:S01]  /*3ef0*/  IMAD R35, R18, UR51, R35 ;  /* 0x0000003312237c24 */ /* 0x000fe2000f8e0223 */
[----:B------:R-:W-:Y:S01]  /*3f00*/  ISETP.NE.AND P6, PT, R27, RZ, PT ;  /* 0x000000ff1b00720c */ /* 0x000fe20003fc5270 */
[----:B------:R-:W-:-:S03]  /*3f10*/  IMAD.HI.U32 R27, R47, UR7, RZ ;  /* 0x000000072f1b7c27 */ /* 0x000fc6000f8e00ff */
[----:B------:R-:W-:Y:S02]  /*3f20*/  IADD3 R18, P5, PT, R35, UR38, RZ ;  /* 0x0000002623127c10 */ /* 0x000fe4000ffbe0ff */
[----:B------:R-:W-:Y:S02]  /*3f30*/  IADD3 R52, PT, PT, -R27, RZ, RZ ;  /* 0x000000ff1b347210 */ /* 0x000fe40007ffe1ff */
[----:B------:R-:W-:Y:S02]  /*3f40*/  LEA.HI.X.SX32 R19, R35, UR39, 0x1, P5 ;  /* 0x0000002723137c11 */ /* 0x000fe4000a8f0eff */
[----:B------:R-:W-:Y:S01]  /*3f50*/  ISETP.NE.AND P5, PT, R34, RZ, PT ;  /* 0x000000ff2200720c */ /* 0x000fe20003fa5270 */
[----:B------:R-:W-:Y:S02]  /*3f60*/  IMAD R47, R52, UR8, R47 ;  /* 0x00000008342f7c24 */ /* 0x000fe4000f8e022f */
[----:B------:R0:W5:Y:S01]  /*3f70*/  LDG.E.U8 R53, desc[UR10][R18.64] ;  /* 0x0000000a12357981 */ /* 0x000162000c1e1100 */
[----:B------:R-:W-:-:S02]  /*3f80*/  P2R R35, PR, RZ, 0x20 ;  /* 0x00000020ff237803 */ /* 0x000fc40000000000 */
        /* <DEDUP_REMOVED lines=85> */
[C---:B------:R-:W-:Y:S02]  /*44e0*/  IADD3 R18, P5, PT, R49.reuse, UR38, RZ ;  /* 0x0000002631127c10 */ /* 0x040fe4000ffbe0ff */
[----:B------:R-:W-:Y:S02]  /*44f0*/  P2R R34, PR, RZ, 0x40 ;  /* 0x00000040ff227803 */ /* 0x000fe40000000000 */
[----:B------:R-:W-:Y:S02]  /*4500*/  ISETP.NE.AND P6, PT, R46, RZ, PT ;  /* 0x000000ff2e00720c */ /* 0x000fe40003fc5270 */
[----:B------:R-:W-:Y:S02]  /*4510*/  LEA.HI.X.SX32 R19, R49, UR39, 0x1, P5 ;  /* 0x0000002731137c11 */ /* 0x000fe4000a8f0eff */
[----:B------:R-:W-:Y:S02]  /*4520*/  IABS R49, R62 ;  /* 0x0000003e00317213 */ /* 0x000fe40000000000 */
[----:B------:R-:W-:Y:S01]  /*4530*/  P2R R46, PR, RZ, 0x40 ;  /* 0x00000040ff2e7803 */ /* 0x000fe20000000000 */
[----:B------:R0:W5:Y:S01]  /*4540*/  LDG.E.U8 R58, desc[UR10][R18.64] ;  /* 0x0000000a123a7981 */ /* 0x000162000c1e1100 */
[----:B------:R-:W-:Y:S01]  /*4550*/  ISETP.NE.AND P6, PT, R40, RZ, PT ;  /* 0x000000ff2800720c */ /* 0x000fe20003fc5270 */
[----:B------:R-:W-:-:S05]  /*4560*/  IMAD.HI.U32 R40, R49, UR7, RZ ;  /* 0x0000000731287c27 */ /* 0x000fca000f8e00ff */
[----:B------:R-:W-:Y:S02]  /*4570*/  IADD3 R60, PT, PT, -R40, RZ, RZ ;  /* 0x000000ff283c7210 */ /* 0x000fe40007ffe1ff */
[----:B--2---:R-:W-:-:S03]  /*4580*/  ISETP.NE.AND P5, PT, R50, RZ, PT ;  /* 0x000000ff3200720c */ /* 0x004fc60003fa5270 */
        /* <DEDUP_REMOVED lines=44> */
[----:B---3--:R-:W-:Y:S02]  /*4850*/  ISETP.NE.AND P5, PT, R54, RZ, PT ;  /* 0x000000ff3600720c */ /* 0x008fe40003fa5270 */
[----:B------:R-:W-:Y:S01]  /*4860*/  P2R R50, PR, RZ, 0x40 ;  /* 0x00000040ff327803 */ /* 0x000fe20000000000 */
[----:B------:R0:W3:Y:S01]  /*4870*/  LDG.E.U8 R59, desc[UR10][R18.64] ;  /* 0x0000000a123b7981 */ /* 0x0000e2000c1e1100 */
        /* <DEDUP_REMOVED lines=35> */
[----:B------:R-:W-:Y:S01]  /*4ab0*/  VIADD R65, R24, 0x300 ;  /* 0x0000030018417836 */ /* 0x000fe20000000000 */
[----:B------:R-:W-:Y:S01]  /*4ac0*/  SEL R60, R60, RZ, P2 ;  /* 0x000000ff3c3c7207 */ /* 0x000fe20001000000 */
[----:B------:R-:W-:Y:S02]  /*4ad0*/  IMAD R19, R19, UR46, RZ ;  /* 0x0000002e13137c24 */ /* 0x000fe4000f8e02ff */
        /* <DEDUP_REMOVED lines=10> */
[----:B----4-:R-:W-:Y:S02]  /*4b80*/  ISETP.NE.AND P5, PT, R56, RZ, PT ;  /* 0x000000ff3800720c */ /* 0x010fe40003fa5270 */
[----:B------:R-:W-:Y:S01]  /*4b90*/  P2R R54, PR, RZ, 0x40 ;  /* 0x00000040ff367803 */ /* 0x000fe20000000000 */
[----:B------:R0:W4:Y:S01]  /*4ba0*/  LDG.E.U8 R61, desc[UR10][R18.64] ;  /* 0x0000000a123d7981 */ /* 0x000122000c1e1100 */
[----:B------:R-:W-:Y:S02]  /*4bb0*/  ISETP.NE.AND P6, PT, R57, RZ, PT ;  /* 0x000000ff3900720c */ /* 0x000fe40003fc5270 */
        /* <DEDUP_REMOVED lines=38> */
[----:B------:R-:W-:Y:S02]  /*4e20*/  SEL R18, R18, RZ, P1 ;  /* 0x000000ff12127207 */ /* 0x000fe40000800000 */
[----:B------:R-:W-:Y:S02]  /*4e30*/  P2R R56, PR, RZ, 0x40 ;  /* 0x00000040ff387803 */ /* 0x000fe40000000000 */
[----:B-----5:R-:W-:Y:S01]  /*4e40*/  ISETP.NE.AND P6, PT, R48, RZ, PT ;  /* 0x000000ff3000720c */ /* 0x020fe20003fc5270 */
[----:B------:R-:W-:Y:S02]  /*4e50*/  IMAD R19, R18, UR51, R19 ;  /* 0x0000003312137c24 */ /* 0x000fe4000f8e0213 */
[----:B------:R-:W-:-:S03]  /*4e60*/  IMAD.HI.U32 R48, R64, UR7, RZ ;  /* 0x0000000740307c27 */ /* 0x000fc6000f8e00ff */
[C---:B------:R-:W-:Y:S02]  /*4e70*/  IADD3 R18, P5, PT, R19.reuse, UR38, RZ ;  /* 0x0000002613127c10 */ /* 0x040fe4000ffbe0ff */
        /* <DEDUP_REMOVED lines=85> */
[----:B------:R-:W-:Y:S02]  /*53d0*/  IADD3 R18, PT, PT, -R58, RZ, RZ ;  /* 0x000000ff3a127210 */ /* 0x000fe40007ffe1ff */
[----:B------:R-:W-:Y:S02]  /*53e0*/  P2R R64, PR, RZ, 0x40 ;  /* 0x00000040ff407803 */ /* 0x000fe40000000000 */
[----:B---3--:R-:W-:Y:S01]  /*53f0*/  ISETP.NE.AND P6, PT, R59, RZ, PT ;  /* 0x000000ff3b00720c */ /* 0x008fe20003fc5270 */
[----:B------:R-:W-:Y:S01]  /*5400*/  IMAD R18, R18, UR50, R71 ;  /* 0x0000003212127c24 */ /* 0x000fe2000f8e0247 */
[----:B------:R-:W-:Y:S01]  /*5410*/  SEL R58, R58, RZ, P2 ;  /* 0x000000ff3a3a7207 */ /* 0x000fe20001000000 */
[----:B------:R-:W-:Y:S02]  /*5420*/  VIADD R59, R24, 0x360 ;  /* 0x00000360183b7836 */ /* 0x000fe40000000000 */
[----:B------:R-:W-:Y:S01]  /*5430*/  IMAD R19, R19, UR46, RZ ;  /* 0x0000002e13137c24 */ /* 0x000fe2000f8e02ff */
[----:B------:R-:W-:-:S02]  /*5440*/  SEL R18, R18, RZ, P1 ;  /* 0x000000ff12127207 */ /* 0x000fc40000800000 */
[----:B------:R-:W-:Y:S01]  /*5450*/  IABS R69, R59 ;  /* 0x0000003b00457213 */ /* 0x000fe20000000000 */
[----:B------:R-:W-:-:S04]  /*5460*/  IMAD R19, R58, UR47, R19 ;  /* 0x0000002f3a137c24 */ /* 0x000fc8000f8e0213 */
[----:B------:R-:W-:Y:S02]  /*5470*/  IMAD R19, R18, UR51, R19 ;  /* 0x0000003312137c24 */ /* 0x000fe4000f8e0213 */
[----:B------:R-:W-:-:S03]  /*5480*/  IMAD.HI.U32 R58, R69, UR7, RZ ;  /* 0x00000007453a7c27 */ /* 0x000fc6000f8e00ff */
[C---:B------:R-:W-:Y:S02]  /*5490*/  IADD3 R18, P5, PT, R19.reuse, UR38, RZ ;  /* 0x0000002613127c10 */ /* 0x040fe4000ffbe0ff */
[----:B------:R-:W-:Y:S02]  /*54a0*/  IADD3 R70, PT, PT, -R58, RZ, RZ ;  /* 0x000000ff3a467210 */ /* 0x000fe40007ffe1ff */
[----:B------:R-:W-:Y:S02]  /*54b0*/  LEA.HI.X.SX32 R19, R19, UR39, 0x1, P5 ;  /* 0x0000002713137c11 */ /* 0x000fe4000a8f0eff */
[----:B----4-:R-:W-:Y:S01]  /*54c0*/  ISETP.NE.AND P5, PT, R61, RZ, PT ;  /* 0x000000ff3d00720c */ /* 0x010fe20003fa5270 */
[----:B------:R-:W-:Y:S02]  /*54d0*/  IMAD R69, R70, UR8, R69 ;  /* 0x0000000846457c24 */ /* 0x000fe4000f8e0245 */
[----:B------:R0:W3:Y:S01]  /*54e0*/  LDG.E.U8 R68, desc[UR10][R18.64] ;  /* 0x0000000a12447981 */ /* 0x0000e2000c1e1100 */
        /* <DEDUP_REMOVED lines=12> */
[----:B------:R-:W-:-:S03]  /*55b0*/  SHF.R.S64 R18, RZ, 0x1e, R59 ;  /* 0x0000001eff127819 */ /* 0x000fc6000000103b */
[----:B------:R-:W-:Y:S01]  /*55c0*/  IMAD R73, R70, UR49, R59 ;  /* 0x0000003146497c24 */ /* 0x000fe2000f8e023b */
[----:B------:R-:W-:-:S04]  /*55d0*/  IADD3 R18, P5, PT, R18, UR36, RZ ;  /* 0x0000002412127c10 */ /* 0x000fc8000ffbe0ff */
[----:B------:R-:W-:Y:S02]  /*55e0*/  IABS R70, R73 ;  /* 0x0000004900467213 */ /* 0x000fe40000000000 */
[----:B------:R-:W-:-:S03]  /*55f0*/  LEA.HI.X.SX32 R19, R59, UR37, 0x2, P5 ;  /* 0x000000253b137c11 */ /* 0x000fc6000a8f16ff */
[----:B------:R-:W-:Y:S02]  /*5600*/  IMAD.HI.U32 R59, R70, UR5, RZ ;  /* 0x00000005463b7c27 */ /* 0x000fe4000f8e00ff */
[----:B------:R0:W4:Y:S02]  /*5610*/  LDG.E R58, desc[UR10][R18.64] ;  /* 0x0000000a123a7981 */ /* 0x000124000c1e1900 */
        /* <DEDUP_REMOVED lines=18> */
[----:B------:R-:W-:-:S05]  /*5740*/  IMAD R59, R18, UR51, R59 ;  /* 0x00000033123b7c24 */ /* 0x000fca000f8e023b */
[----:B------:R-:W-:-:S04]  /*5750*/  IADD3 R18, P5, PT, R59, UR38, RZ ;  /* 0x000000263b127c10 */ /* 0x000fc8000ffbe0ff */
[----:B------:R-:W-:Y:S01]  /*5760*/  LEA.HI.X.SX32 R19, R59, UR39, 0x1, P5 ;  /* 0x000000273b137c11 */ /* 0x000fe2000a8f0eff */
[----:B------:R-:W-:Y:S01]  /*5770*/  VIADD R59, R24, 0x380 ;  /* 0x00000380183b7836 */ /* 0x000fe20000000000 */
[----:B-----5:R-:W-:Y:S02]  /*5780*/  ISETP.NE.AND P5, PT, R67, RZ, PT ;  /* 0x000000ff4300720c */ /* 0x020fe40003fa5270 */
[----:B------:R-:W-:Y:S01]  /*5790*/  P2R R61, PR, RZ, 0x40 ;  /* 0x00000040ff3d7803 */ /* 0x000fe20000000000 */
[----:B------:R0:W5:Y:S01]  /*57a0*/  LDG.E.U8 R69, desc[UR10][R18.64] ;  /* 0x0000000a12457981 */ /* 0x000162000c1e1100 */
[----:B------:R-:W-:Y:S02]  /*57b0*/  IABS R70, R59 ;  /* 0x0000003b00467213 */ /* 0x000fe40000000000 */
[----:B------:R-:W-:Y:S02]  /*57c0*/  P2R R67, PR, RZ, 0x20 ;  /* 0x00000020ff437803 */ /* 0x000fe40000000000 */
[----:B------:R-:W-:Y:S01]  /*57d0*/  ISETP.NE.AND P5, PT, R41, RZ, PT ;  /* 0x000000ff2900720c */ /* 0x000fe20003fa5270 */
        /* <DEDUP_REMOVED lines=36> */
[----:B------:R-:W-:Y:S01]  /*5a20*/  SEL R19, R59, RZ, P1 ;  /* 0x000000ff3b137207 */ /* 0x000fe20000800000 */
[----:B------:R-:W-:Y:S01]  /*5a30*/  VIADD R59, R24, 0x3a0 ;  /* 0x000003a0183b7836 */ /* 0x000fe20000000000 */
[----:B------:R-:W-:-:S04]  /*5a40*/  SEL R70, R70, RZ, P4 ;  /* 0x000000ff46467207 */ /* 0x000fc80002000000 */
[----:B------:R-:W-:Y:S01]  /*5a50*/  IABS R24, R59 ;  /* 0x0000003b00187213 */ /* 0x000fe20000000000 */
[----:B------:R-:W-:Y:S01]  /*5a60*/  IMAD R70, R70, UR46, RZ ;  /* 0x0000002e46467c24 */ /* 0x000fe2000f8e02ff */
[----:B------:R-:W-:-:S03]  /*5a70*/  SEL R71, R71, RZ, P2 ;  /* 0x000000ff47477207 */ /* 0x000fc60001000000 */
        /* <DEDUP_REMOVED lines=26> */
[----:B------:R-:W-:Y:S01]  /*5c20*/  FMUL R9, R9, UR4 ;  /* 0x0000000409097c20 */ /* 0x000fe20008400000 */
[----:B------:R-:W-:Y:S01]  /*5c30*/  SEL R25, R25, RZ, P4 ;  /* 0x000000ff19197207 */ /* 0x000fe20002000000 */
[----:B------:R-:W-:Y:S01]  /*5c40*/  FMUL R5, R5, UR4 ;  /* 0x0000000405057c20 */ /* 0x000fe20008400000 */
[----:B------:R-:W-:-:S09]  /*5c50*/  ISETP.NE.AND P4, PT, R33, RZ, PT ;  /* 0x000000ff2100720c */ /* 0x000fd20003f85270 */
[----:B------:R-:W-:Y:S02]  /*5c60*/  @!P6 IADD3 R18, PT, PT, -R18, RZ, RZ ;  /* 0x000000ff1212e210 */ /* 0x000fe40007ffe1ff */
[----:B------:R-:W-:Y:S02]  /*5c70*/  ISETP.NE.AND P6, PT, R32, RZ, PT ;  /* 0x000000ff2000720c */ /* 0x000fe40003fc5270 */
[----:B------:R-:W-:Y:S02]  /*5c80*/  SEL R18, R26, R18, !P0 ;  /* 0x000000121a127207 */ /* 0x000fe40004000000 */
[----:B------:R-:W-:Y:S02]  /*5c90*/  FSEL R26, R9, R10, P6 ;  /* 0x0000000a091a7208 */ /* 0x000fe40003000000 */
[----:B------:R-:W-:Y:S02]  /*5ca0*/  ISETP.NE.AND P6, PT, R34, RZ, PT ;  /* 0x000000ff2200720c */ /* 0x000fe40003fc5270 */
[----:B---3--:R-:W-:-:S02]  /*5cb0*/  ISETP.NE.AND P3, PT, R68, RZ, PT ;  /* 0x000000ff4400720c */ /* 0x008fc40003f65270 */
[----:B-----5:R-:W-:Y:S02]  /*5cc0*/  ISETP.NE.AND P0, PT, R69, RZ, PT ;  /* 0x000000ff4500720c */ /* 0x020fe40003f05270 */
[----:B------:R-:W-:Y:S02]  /*5cd0*/  SEL R33, R18, RZ, P2 ;  /* 0x000000ff12217207 */ /* 0x000fe40001000000 */
[----:B------:R-:W-:Y:S02]  /*5ce0*/  P2R R9, PR, RZ, 0x40 ;  /* 0x00000040ff097803 */ /* 0x000fe40000000000 */
[----:B------:R-:W-:Y:S02]  /*5cf0*/  ISETP.NE.AND P2, PT, R39, RZ, PT ;  /* 0x000000ff2700720c */ /* 0x000fe40003f45270 */
[----:B------:R-:W-:Y:S01]  /*5d00*/  FSEL R24, R5, R10, P4 ;  /* 0x0000000a05187208 */ /* 0x000fe20002000000 */
[----:B------:R-:W-:Y:S01]  /*5d10*/  FMUL R5, R0, UR4 ;  /* 0x0000000400057c20 */ /* 0x000fe20008400000 */
[----:B------:R-:W-:-:S02]  /*5d20*/  ISETP.NE.AND P6, PT, R31, RZ, PT ;  /* 0x000000ff1f00720c */ /* 0x000fc40003fc5270 */
[----:B------:R-:W-:Y:S02]  /*5d30*/  P2R R68, PR, RZ, 0x8 ;  /* 0x00000008ff447803 */ /* 0x000fe40000000000 */
[----:B------:R-:W-:Y:S02]  /*5d40*/  P2R R39, PR, RZ, 0x1 ;  /* 0x00000001ff277803 */ /* 0x000fe40000000000 */
[----:B------:R-:W-:Y:S02]  /*5d50*/  ISETP.NE.AND P3, PT, R38, RZ, PT ;  /* 0x000000ff2600720c */ /* 0x000fe40003f65270 */
[----:B------:R-:W-:Y:S02]  /*5d60*/  ISETP.NE.AND P0, PT, R55, RZ, PT ;  /* 0x000000ff3700720c */ /* 0x000fe40003f05270 */
[----:B------:R-:W-:Y:S02]  /*5d70*/  P2R R34, PR, RZ, 0x40 ;  /* 0x00000040ff227803 */ /* 0x000fe40000000000 */
[----:B------:R-:W-:-:S02]  /*5d80*/  ISETP.NE.AND P6, PT, R30, RZ, PT ;  /* 0x000000ff1e00720c */ /* 0x000fc40003fc5270 */
[----:B------:R-:W-:Y:S01]  /*5d90*/  FSEL R30, R5, R10, P3 ;  /* 0x0000000a051e7208 */ /* 0x000fe20001800000 */
[----:B------:R-:W-:Y:S01]  /*5da0*/  FMUL R5, R8, UR4 ;  /* 0x0000000408057c20 */ /* 0x000fe20008400000 */
[----:B------:R-:W-:Y:S02]  /*5db0*/  P2R R0, PR, RZ, 0x1 ;  /* 0x00000001ff007803 */ /* 0x000fe40000000000 */
[----:B------:R-:W-:Y:S02]  /*5dc0*/  ISETP.NE.AND P0, PT, R54, RZ, PT ;  /* 0x000000ff3600720c */ /* 0x000fe40003f05270 */
[----:B------:R-:W-:Y:S02]  /*5dd0*/  ISETP.NE.AND P4, PT, R29, RZ, PT ;  /* 0x000000ff1d00720c */ /* 0x000fe40003f85270 */
[----:B------:R-:W-:Y:S02]  /*5de0*/  P2R R29, PR, RZ, 0x1 ;  /* 0x00000001ff1d7803 */ /* 0x000fe40000000000 */
[----:B------:R-:W-:-:S02]  /*5df0*/  ISETP.NE.AND P0, PT, R51, RZ, PT ;  /* 0x000000ff3300720c */ /* 0x000fc40003f05270 */
[-C--:B------:R-:W-:Y:S01]  /*5e00*/  FSEL R8, R5, R10.reuse, P5 ;  /* 0x0000000a05087208 */ /* 0x080fe20002800000 */
[----:B------:R-:W-:Y:S01]  /*5e10*/  FMUL R5, R6, UR4 ;  /* 0x0000000406057c20 */ /* 0x000fe20008400000 */
[----:B------:R-:W-:Y:S02]  /*5e20*/  P2R R31, PR, RZ, 0x1 ;  /* 0x00000001ff1f7803 */ /* 0x000fe40000000000 */
[----:B------:R-:W-:Y:S02]  /*5e30*/  ISETP.NE.AND P0, PT, R50, RZ, PT ;  /* 0x000000ff3200720c */ /* 0x000fe40003f05270 */
[----:B------:R-:W-:Y:S01]  /*5e40*/  FSEL R6, R5, R10, P4 ;  /* 0x0000000a05067208 */ /* 0x000fe20002000000 */
[----:B------:R-:W-:Y:S01]  /*5e50*/  FMUL R5, R4, UR4 ;  /* 0x0000000404057c20 */ /* 0x000fe20008400000 */
[----:B------:R-:W-:Y:S02]  /*5e60*/  P2R R51, PR, RZ, 0x1 ;  /* 0x00000001ff337803 */ /* 0x000fe40000000000 */
[----:B------:R-:W-:-:S02]  /*5e70*/  ISETP.NE.AND P0, PT, R47, RZ, PT ;  /* 0x000000ff2f00720c */ /* 0x000fc40003f05270 */
[-C--:B------:R-:W-:Y:S01]  /*5e80*/  FSEL R50, R5, R10.reuse, P6 ;  /* 0x0000000a05327208 */ /* 0x080fe20003000000 */
[----:B------:R-:W-:Y:S01]  /*5e90*/  FMUL R5, R12, UR4 ;  /* 0x000000040c057c20 */ /* 0x000fe20008400000 */
[----:B------:R-:W-:Y:S02]  /*5ea0*/  P2R R47, PR, RZ, 0x1 ;  /* 0x00000001ff2f7803 */ /* 0x000fe40000000000 */
[----:B------:R-:W-:Y:S02]  /*5eb0*/  ISETP.NE.AND P6, PT, R34, RZ, PT ;  /* 0x000000ff2200720c */ /* 0x000fe40003fc5270 */
[----:B------:R-:W-:Y:S01]  /*5ec0*/  ISETP.NE.AND P0, PT, R46, RZ, PT ;  /* 0x000000ff2e00720c */ /* 0x000fe20003f05270 */
[----:B------:R-:W-:Y:S01]  /*5ed0*/  FMUL R3, R3, UR4 ;  /* 0x0000000403037c20 */ /* 0x000fe20008400000 */
[----:B------:R-:W-:Y:S01]  /*5ee0*/  FSEL R46, R5, R10, P6 ;  /* 0x0000000a052e7208 */ /* 0x000fe20003000000 */
[----:B------:R-:W-:Y:S01]  /*5ef0*/  FMUL R13, R13, UR4 ;  /* 0x000000040d0d7c20 */ /* 0x000fe20008400000 */
[----:B------:R-:W-:-:S02]  /*5f00*/  P2R R55, PR, RZ, 0x1 ;  /* 0x00000001ff377803 */ /* 0x000fc40000000000 */
[----:B------:R-:W-:Y:S02]  /*5f10*/  ISETP.NE.AND P6, PT, R9, RZ, PT ;  /* 0x000000ff0900720c */ /* 0x000fe40003fc5270 */
[----:B------:R-:W-:Y:S02]  /*5f20*/  ISETP.NE.AND P0, PT, R35, RZ, PT ;  /* 0x000000ff2300720c */ /* 0x000fe40003f05270 */
[-C--:B------:R-:W-:Y:S01]  /*5f30*/  FSEL R34, R3, R10.reuse, P6 ;  /* 0x0000000a03227208 */ /* 0x080fe20003000000 */
[----:B------:R-:W-:Y:S01]  /*5f40*/  FMUL R3, R2, UR4 ;  /* 0x0000000402037c20 */ /* 0x000fe20008400000 */
[----:B------:R-:W-:Y:S02]  /*5f50*/  FSEL R54, R13, R10, P0 ;  /* 0x0000000a0d367208 */ /* 0x000fe40000000000 */
[----:B------:R-:W-:Y:S02]  /*5f60*/  ISETP.NE.AND P0, PT, R55, RZ, PT ;  /* 0x000000ff3700720c */ /* 0x000fe40003f05270 */
[----:B------:R-:W-:-:S02]  /*5f70*/  ISETP.NE.AND P3, PT, R56, RZ, PT ;  /* 0x000000ff3800720c */ /* 0x000fc40003f65270 */
[----:B------:R-:W-:Y:S01]  /*5f80*/  FSEL R56, R3, R10, P0 ;  /* 0x0000000a03387208 */ /* 0x000fe20000000000 */
[----:B------:R-:W-:Y:S01]  /*5f90*/  FMUL R3, R16, UR4 ;  /* 0x0000000410037c20 */ /* 0x000fe20008400000 */
[----:B------:R-:W-:Y:S01]  /*5fa0*/  ISETP.NE.AND P0, PT, R47, RZ, PT ;  /* 0x000000ff2f00720c */ /* 0x000fe20003f05270 */
[----:B------:R-:W-:-:S03]  /*5fb0*/  FMUL R15, R15, UR4 ;  /* 0x000000040f0f7c20 */ /* 0x000fc60008400000 */
[-C--:B------:R-:W-:Y:S02]  /*5fc0*/  FSEL R16, R3, R10.reuse, P0 ;  /* 0x0000000a03107208 */ /* 0x080fe40000000000 */
[----:B------:R-:W-:Y:S01]  /*5fd0*/  ISETP.NE.AND P0, PT, R51, RZ, PT ;  /* 0x000000ff3300720c */ /* 0x000fe20003f05270 */
[----:B------:R-:W-:Y:S01]  /*5fe0*/  FMUL R3, R14, UR4 ;  /* 0x000000040e037c20 */ /* 0x000fe20008400000 */
[----:B------:R-:W-:Y:S02]  /*5ff0*/  ISETP.NE.AND P4, PT, R64, RZ, PT ;  /* 0x000000ff4000720c */ /* 0x000fe40003f85270 */
[-C--:B------:R-:W-:Y:S01]  /*6000*/  FSEL R64, R15, R10.reuse, P0 ;  /* 0x0000000a0f407208 */ /* 0x080fe20000000000 */
[----:B------:R-:W-:Y:S01]  /*6010*/  IMAD.MOV R38, RZ, RZ, -R18 ;  /* 0x000000ffff267224 */ /* 0x000fe200078e0a12 */
[----:B------:R-:W-:Y:S01]  /*6020*/  ISETP.NE.AND P0, PT, R31, RZ, PT ;  /* 0x000000ff1f00720c */ /* 0x000fe20003f05270 */
[----:B------:R-:W-:Y:S02]  /*6030*/  IMAD R19, R19, UR51, R70 ;  /* 0x0000003313137c24 */ /* 0x000fe4000f8e0246 */
[----:B------:R-:W-:Y:S01]  /*6040*/  FMUL R11, R11, UR4 ;  /* 0x000000040b0b7c20 */ /* 0x000fe20008400000 */
[----:B------:R-:W-:Y:S01]  /*6050*/  IMAD R38, R38, UR50, R73 ;  /* 0x0000003226267c24 */ /* 0x000fe2000f8e0249 */
[----:B------:R-:W-:-:S02]  /*6060*/  FSEL R70, R3, R10, P0 ;  /* 0x0000000a03467208 */ /* 0x000fc40000000000 */
[----:B------:R-:W-:Y:S01]  /*6070*/  ISETP.NE.AND P0, PT, R29, RZ, PT ;  /* 0x000000ff1d00720c */ /* 0x000fe20003f05270 */
[----:B------:R-:W-:Y:S01]  /*6080*/  FMUL R3, R20, UR4 ;  /* 0x0000000414037c20 */ /* 0x000fe20008400000 */
[----:B------:R-:W-:Y:S02]  /*6090*/  SEL R38, R38, RZ, P1 ;  /* 0x000000ff26267207 */ /* 0x000fe40000800000 */
[----:B------:R-:W-:Y:S02]  /*60a0*/  FSEL R72, R11, R10, P0 ;  /* 0x0000000a0b487208 */ /* 0x000fe40000000000 */
[----:B------:R-:W-:Y:S02]  /*60b0*/  ISETP.NE.AND P0, PT, R0, RZ, PT ;  /* 0x000000ff0000720c */ /* 0x000fe40003f05270 */
[----:B------:R-:W-:Y:S02]  /*60c0*/  R2UR UR6, R36 ;  /* 0x00000000240672ca */ /* 0x000fe400000e0000 */
[----:B------:R-:W-:-:S02]  /*60d0*/  R2UR UR7, R37 ;  /* 0x00000000250772ca */ /* 0x000fc400000e0000 */
[----:B------:R-:W-:Y:S01]  /*60e0*/  IADD3 R18, P1, PT, R19, UR38, RZ ;  /* 0x0000002613127c10 */ /* 0x000fe2000ff3e0ff */
[----:B------:R-:W-:Y:S01]  /*60f0*/  IMAD R0, R25, UR46, RZ ;  /* 0x0000002e19007c24 */ /* 0x000fe2000f8e02ff */
[-C--:B------:R-:W-:Y:S01]  /*6100*/  FSEL R20, R3, R10.reuse, P0 ;  /* 0x0000000a03147208 */ /* 0x080fe20000000000 */
[----:B------:R-:W-:Y:S01]  /*6110*/  FMUL R3, R22, UR4 ;  /* 0x0000000416037c20 */ /* 0x000fe20008400000 */
[----:B------:R-:W-:Y:S02]  /*6120*/  LEA.HI.X.SX32 R19, R19, UR39, 0x1, P1 ;  /* 0x0000002713137c11 */ /* 0x000fe400088f0eff */
[----:B------:R-:W-:Y:S01]  /*6130*/  ISETP.NE.AND P1, PT, R53, RZ, PT ;  /* 0x000000ff3500720c */ /* 0x000fe20003f25270 */
[----:B------:R-:W-:Y:S01]  /*6140*/  IMAD R33, R33, UR47, R0 ;  /* 0x0000002f21217c24 */ /* 0x000fe2000f8e0200 */
[----:B------:R-:W-:Y:S02]  /*6150*/  SHF.R.S64 R2, RZ, 0x1e, R59 ;  /* 0x0000001eff027819 */ /* 0x000fe4000000103b */
[----:B------:R-:W-:Y:S01]  /*6160*/  FSEL R22, R3, R10, P1 ;  /* 0x0000000a03167208 */ /* 0x000fe20000800000 */
[----:B------:R-:W-:Y:S01]  /*6170*/  FMUL R3, R28, UR4 ;  /* 0x000000041c037c20 */ /* 0x000fe20008400000 */
[----:B------:R-:W-:Y:S01]  /*6180*/  ISETP.NE.AND P6, PT, R65, RZ, PT ;  /* 0x000000ff4100720c */ /* 0x000fe20003fc5270 */
[----:B------:R-:W3:Y:S01]  /*6190*/  LDG.E.U8 R18, desc[UR6][R18.64] ;  /* 0x0000000612127981 */ /* 0x000ee2000c1e1100 */
[----:B------:R-:W-:Y:S01]  /*61a0*/  IMAD R33, R38, UR51, R33 ;  /* 0x0000003326217c24 */ /* 0x000fe2000f8e0221 */
[----:B------:R-:W-:-:S02]  /*61b0*/  IADD3 R2, P1, PT, R2, UR36, RZ ;  /* 0x0000002402027c10 */ /* 0x000fc4000ff3e0ff */
[----:B------:R-:W-:Y:S02]  /*61c0*/  FSEL R28, R3, R10, P6 ;  /* 0x0000000a031c7208 */ /* 0x000fe40003000000 */
[----:B------:R-:W-:Y:S02]  /*61d0*/  LEA.HI.X.SX32 R3, R59, UR37, 0x2, P1 ;  /* 0x000000253b037c11 */ /* 0x000fe400088f16ff */
[----:B------:R-:W-:-:S03]  /*61e0*/  IADD3 R4, P1, PT, R33, UR38, RZ ;  /* 0x0000002621047c10 */ /* 0x000fc6000ff3e0ff */
[----:B------:R2:W5:Y:S01]  /*61f0*/  LDG.E R2, desc[UR6][R2.64] ;  /* 0x0000000602027981 */ /* 0x000562000c1e1900 */
[----:B------:R-:W-:-:S05]  /*6200*/  LEA.HI.X.SX32 R5, R33, UR39, 0x1, P1 ;  /* 0x0000002721057c11 */ /* 0x000fca00088f0eff */
[----:B------:R0:W5:Y:S01]  /*6210*/  LDG.E.U8 R4, desc[UR6][R4.64] ;  /* 0x0000000604047981 */ /* 0x000162000c1e1100 */
[----:B------:R-:W-:-:S05]  /*6220*/  FMUL R7, R7, UR4 ;  /* 0x0000000407077c20 */ /* 0x000fca0008400000 */
        /* <DEDUP_REMOVED lines=18> */
[----:B------:R-:W-:Y:S02]  /*6350*/  ISETP.NE.AND P5, PT, R57, RZ, PT ;  /* 0x000000ff3900720c */ /* 0x000fe40003fa5270 */
[----:B------:R-:W-:Y:S02]  /*6360*/  FSEL R74, R17, R10, P3 ;  /* 0x0000000a114a7208 */ /* 0x000fe40001800000 */
[----:B------:R-:W-:Y:S02]  /*6370*/  FMNMX R7, R7, R20, !PT ;  /* 0x0000001407077209 */ /* 0x000fe40007800000 */
[----:B------:R-:W-:Y:S02]  /*6380*/  ISETP.NE.AND P3, PT, R68, RZ, PT ;  /* 0x000000ff4400720c */ /* 0x000fe40003f65270 */
[----:B------:R-:W-:-:S02]  /*6390*/  FSEL R68, R21, R10, P5 ;  /* 0x0000000a15447208 */ /* 0x000fc40002800000 */
[----:B------:R-:W-:Y:S01]  /*63a0*/  FMNMX R7, R7, R74, !PT ;  /* 0x0000004a07077209 */ /* 0x000fe20007800000 */
[----:B------:R-:W-:Y:S01]  /*63b0*/  FMUL R23, R23, UR4 ;  /* 0x0000000417177c20 */ /* 0x000fe20008400000 */
[----:B------:R-:W-:Y:S02]  /*63c0*/  ISETP.NE.AND P2, PT, R63, RZ, PT ;  /* 0x000000ff3f00720c */ /* 0x000fe40003f45270 */
[----:B------:R-:W-:Y:S01]  /*63d0*/  FMNMX R7, R7, R68, !PT ;  /* 0x0000004407077209 */ /* 0x000fe20007800000 */
[----:B------:R-:W-:Y:S01]  /*63e0*/  FMUL R17, R27, UR4 ;  /* 0x000000041b117c20 */ /* 0x000fe20008400000 */
[----:B------:R-:W-:Y:S02]  /*63f0*/  FSEL R76, R23, R10, P2 ;  /* 0x0000000a174c7208 */ /* 0x000fe40001000000 */
[----:B------:R-:W-:Y:S02]  /*6400*/  FMNMX R7, R7, R22, !PT ;  /* 0x0000001607077209 */ /* 0x000fe40007800000 */
[----:B------:R-:W-:-:S02]  /*6410*/  FSEL R17, R17, R10, P4 ;  /* 0x0000000a11117208 */ /* 0x000fc40002000000 */
[----:B------:R-:W-:Y:S01]  /*6420*/  FMNMX R0, R7, R76, !PT ;  /* 0x0000004c07007209 */ /* 0x000fe20007800000 */
[----:B--2---:R-:W-:Y:S01]  /*6430*/  FMUL R3, R40, UR4 ;  /* 0x0000000428037c20 */ /* 0x004fe20008400000 */
[----:B------:R-:W-:Y:S02]  /*6440*/  ISETP.NE.AND P2, PT, R61, RZ, PT ;  /* 0x000000ff3d00720c */ /* 0x000fe40003f45270 */
[----:B0-----:R-:W-:Y:S01]  /*6450*/  FMNMX R5, R0, R17, !PT ;  /* 0x0000001100057209 */ /* 0x001fe20007800000 */
[----:B------:R-:W-:Y:S01]  /*6460*/  FMUL R49, R49, UR4 ;  /* 0x0000000431317c20 */ /* 0x000fe20008400000 */
[----:B------:R-:W-:Y:S02]  /*6470*/  ISETP.NE.AND P4, PT, R66, RZ, PT ;  /* 0x000000ff4200720c */ /* 0x000fe40003f85270 */
[----:B------:R-:W-:Y:S02]  /*6480*/  FMNMX R5, R5, R28, !PT ;  /* 0x0000001c05057209 */ /* 0x000fe40007800000 */
[----:B------:R-:W-:-:S02]  /*6490*/  ISETP.NE.AND P6, PT, R62, RZ, PT ;  /* 0x000000ff3e00720c */ /* 0x000fc40003fc5270 */
[-C--:B------:R-:W-:Y:S02]  /*64a0*/  FSEL R38, R49, R10.reuse, P4 ;  /* 0x0000000a31267208 */ /* 0x080fe40002000000 */
[----:B------:R-:W-:Y:S02]  /*64b0*/  ISETP.NE.AND P5, PT, R67, RZ, PT ;  /* 0x000000ff4300720c */ /* 0x000fe40003fa5270 */
[----:B------:R-:W-:Y:S01]  /*64c0*/  ISETP.NE.AND P0, PT, R39, RZ, PT ;  /* 0x000000ff2700720c */ /* 0x000fe20003f05270 */
[----:B----4-:R-:W-:Y:S01]  /*64d0*/  FMUL R41, R41, UR4 ;  /* 0x0000000429297c20 */ /* 0x010fe20008400000 */
[----:B---3--:R-:W-:Y:S02]  /*64e0*/  ISETP.NE.AND P1, PT, R18, RZ, PT ;  /* 0x000000ff1200720c */ /* 0x008fe40003f25270 */
[----:B------:R-:W-:Y:S01]  /*64f0*/  FSEL R18, R3, R10, P2 ;  /* 0x0000000a03127208 */ /* 0x000fe20001000000 */
[----:B------:R-:W-:-:S03]  /*6500*/  FMUL R3, R60, UR4 ;  /* 0x000000043c037c20 */ /* 0x000fc60008400000 */
        /* <DEDUP_REMOVED lines=71> */
[----:B------:R-:W0:Y:S01]  /*6980*/  MUFU.EX2 R3, R3 ;  /* 0x0000000300037308 */ /* 0x000e220000000800 */
[----:B------:R-:W-:Y:S01]  /*6990*/  FFMA.SAT R10, R8, R11, 0.5 ;  /* 0x3f000000080a7423 */ /* 0x000fe2000000200b */
[----:B------:R-:W-:Y:S01]  /*69a0*/  FFMA R5, R62, 1.4426950216293334961, -R5 ;  /* 0x3fb8aa3b3e057823 */ /* 0x000fe20000000805 */
[-C--:B------:R-:W-:Y:S01]  /*69b0*/  FFMA.RM R4, R4, R13.reuse, 12582913 ;  /* 0x4b40000104047423 */ /* 0x080fe2000000400d */
[----:B------:R-:W-:Y:S01]  /*69c0*/  SHF.L.U32 R0, R0, 0x17, RZ ;  /* 0x0000001700007819 */ /* 0x000fe200000006ff */
[----:B------:R-:W-:Y:S01]  /*69d0*/  FFMA.RM R10, R10, R13, 12582913 ;  /* 0x4b4000010a0a7423 */ /* 0x000fe2000000400d */
[----:B------:R-:W-:Y:S01]  /*69e0*/  FFMA R5, R62, 1.925963033500011079e-08, R5 ;  /* 0x32a570603e057823 */ /* 0x000fe20000000005 */
[----:B------:R-:W-:Y:S01]  /*69f0*/  FADD R7, R4, -12583039 ;  /* 0xcb40007f04077421 */ /* 0x000fe20000000000 */
[----:B------:R-:W-:Y:S01]  /*6a00*/  FFMA.SAT R16, R6, R11, 0.5 ;  /* 0x3f00000006107423 */ /* 0x000fe2000000200b */
[----:B------:R-:W-:-:S02]  /*6a10*/  FADD R9, R10, -12583039 ;  /* 0xcb40007f0a097421 */ /* 0x000fc40000000000 */
[----:B------:R-:W-:Y:S01]  /*6a20*/  FFMA R7, R30, 1.4426950216293334961, -R7 ;  /* 0x3fb8aa3b1e077823 */ /* 0x000fe20000000807 */
[----:B------:R-:W1:Y:S01]  /*6a30*/  MUFU.EX2 R5, R5 ;  /* 0x0000000500057308 */ /* 0x000e620000000800 */
[----:B------:R-:W-:Y:S01]  /*6a40*/  FFMA R9, R8, 1.4426950216293334961, -R9 ;  /* 0x3fb8aa3b08097823 */ /* 0x000fe20000000809 */
[----:B------:R-:W-:Y:S01]  /*6a50*/  FFMA.RM R16, R16, R13, 12582913 ;  /* 0x4b40000110107423 */ /* 0x000fe2000000400d */
[----:B------:R-:W-:Y:S01]  /*6a60*/  FFMA R30, R30, 1.925963033500011079e-08, R7 ;  /* 0x32a570601e1e7823 */ /* 0x000fe20000000007 */
[----:B0-----:R-:W-:Y:S01]  /*6a70*/  FMUL R7, R0, R3 ;  /* 0x0000000300077220 */ /* 0x001fe20000400000 */
[----:B------:R-:W-:Y:S02]  /*6a80*/  IMAD.SHL.U32 R0, R2, 0x800000, RZ ;  /* 0x0080000002007824 */ /* 0x000fe400078e00ff */
[----:B------:R-:W-:Y:S01]  /*6a90*/  FFMA.SAT R2, R32, R11, 0.5 ;  /* 0x3f00000020027423 */ /* 0x000fe2000000200b */
[----:B------:R0:W2:Y:S01]  /*6aa0*/  MUFU.EX2 R3, R30 ;  /* 0x0000001e00037308 */ /* 0x0000a20000000800 */
[----:B------:R-:W-:Y:S01]  /*6ab0*/  FFMA R9, R8, 1.925963033500011079e-08, R9 ;  /* 0x32a5706008097823 */ /* 0x000fe20000000009 */
[----:B------:R-:W-:-:S04]  /*6ac0*/  FADD R17, R16, -12583039 ;  /* 0xcb40007f10117421 */ /* 0x000fc80000000000 */
[----:B------:R-:W-:Y:S02]  /*6ad0*/  FFMA R17, R6, 1.4426950216293334961, -R17 ;  /* 0x3fb8aa3b06117823 */ /* 0x000fe40000000811 */
[----:B------:R-:W3:Y:S01]  /*6ae0*/  MUFU.EX2 R8, R9 ;  /* 0x0000000900087308 */ /* 0x000ee20000000800 */
[----:B-1----:R-:W-:Y:S01]  /*6af0*/  FMUL R0, R0, R5 ;  /* 0x0000000500007220 */ /* 0x002fe20000400000 */
[----:B------:R-:W-:Y:S01]  /*6b00*/  FFMA.RM R5, R2, R13, 12582913 ;  /* 0x4b40000102057423 */ /* 0x000fe2000000400d */
[----:B------:R-:W-:Y:S01]  /*6b10*/  SHF.L.U32 R2, R4, 0x17, RZ ;  /* 0x0000001704027819 */ /* 0x000fe200000006ff */
[----:B------:R-:W-:Y:S01]  /*6b20*/  FFMA R17, R6, 1.925963033500011079e-08, R17 ;  /* 0x32a5706006117823 */ /* 0x000fe20000000011 */
[-C--:B------:R-:W-:Y:S01]  /*6b30*/  FFMA.SAT R4, R50, R11.reuse, 0.5 ;  /* 0x3f00000032047423 */ /* 0x080fe2000000200b */
[----:B------:R-:W-:Y:S01]  /*6b40*/  FADD R15, R5, -12583039 ;  /* 0xcb40007f050f7421 */ /* 0x000fe20000000000 */
[----:B0-----:R-:W-:Y:S01]  /*6b50*/  FFMA.SAT R30, R14, R11, 0.5 ;  /* 0x3f0000000e1e7423 */ /* 0x001fe2000000200b */
[----:B------:R-:W0:Y:S01]  /*6b60*/  MUFU.EX2 R6, R17 ;  /* 0x0000001100067308 */ /* 0x000e220000000800 */
[----:B--2---:R-:W-:Y:S01]  /*6b70*/  FMUL R2, R2, R3 ;  /* 0x0000000302027220 */ /* 0x004fe20000400000 */
[----:B------:R-:W-:-:S02]  /*6b80*/  IMAD.SHL.U32 R3, R10, 0x800000, RZ ;  /* 0x008000000a037824 */ /* 0x000fc400078e00ff */
[----:B------:R-:W-:Y:S01]  /*6b90*/  FFMA.SAT R10, R46, R11, 0.5 ;  /* 0x3f0000002e0a7423 */ /* 0x000fe2000000200b */
[----:B------:R-:W-:Y:S01]  /*6ba0*/  FFMA R15, R32, 1.4426950216293334961, -R15 ;  /* 0x3fb8aa3b200f7823 */ /* 0x000fe2000000080f */
[-C--:B------:R-:W-:Y:S02]  /*6bb0*/  FFMA.RM R30, R30, R13.reuse, 12582913 ;  /* 0x4b4000011e1e7423 */ /* 0x080fe4000000400d */
[-C--:B------:R-:W-:Y:S01]  /*6bc0*/  FFMA.RM R10, R10, R13.reuse, 12582913 ;  /* 0x4b4000010a0a7423 */ /* 0x080fe2000000400d */
[----:B------:R-:W-:Y:S01]  /*6bd0*/  FFMA R15, R32, 1.925963033500011079e-08, R15 ;  /* 0x32a57060200f7823 */ /* 0x000fe2000000000f */
[----:B---3--:R-:W-:Y:S01]  /*6be0*/  FMUL R3, R3, R8 ;  /* 0x0000000803037220 */ /* 0x008fe20000400000 */
[----:B------:R-:W-:Y:S01]  /*6bf0*/  FFMA.RM R8, R4, R13, 12582913 ;  /* 0x4b40000104087423 */ /* 0x000fe2000000400d */
[----:B------:R-:W-:Y:S01]  /*6c00*/  FADD R19, R10, -12583039 ;  /* 0xcb40007f0a137421 */ /* 0x000fe20000000000 */
[----:B------:R-:W-:Y:S01]  /*6c10*/  SHF.L.U32 R4, R5, 0x17, RZ ;  /* 0x0000001705047819 */ /* 0x000fe200000006ff */
[----:B------:R-:W-:Y:S01]  /*6c20*/  IMAD.SHL.U32 R5, R16, 0x800000, RZ ;  /* 0x0080000010057824 */ /* 0x000fe200078e00ff */
[----:B------:R-:W1:Y:S01]  /*6c30*/  MUFU.EX2 R15, R15 ;  /* 0x0000000f000f7308 */ /* 0x000e620000000800 */
[----:B------:R-:W-:Y:S01]  /*6c40*/  FFMA R19, R46, 1.4426950216293334961, -R19 ;  /* 0x3fb8aa3b2e137823 */ /* 0x000fe20000000813 */
[----:B------:R-:W-:Y:S01]  /*6c50*/  FADD R9, R8, -12583039 ;  /* 0xcb40007f08097421 */ /* 0x000fe20000000000 */
[----:B0-----:R-:W-:Y:S01]  /*6c60*/  FMUL R5, R5, R6 ;  /* 0x0000000605057220 */ /* 0x001fe20000400000 */
[-C--:B------:R-:W-:Y:S01]  /*6c70*/  FFMA.SAT R6, R34, R11.reuse, 0.5 ;  /* 0x3f00000022067423 */ /* 0x080fe2000000200b */
[----:B------:R-:W-:Y:S01]  /*6c80*/  FFMA R19, R46, 1.925963033500011079e-08, R19 ;  /* 0x32a570602e137823 */ /* 0x000fe20000000013 */
[----:B------:R-:W-:Y:S01]  /*6c90*/  FFMA R9, R50, 1.4426950216293334961, -R9 ;  /* 0x3fb8aa3b32097823 */ /* 0x000fe20000000809 */
[----:B------:R-:W-:Y:S01]  /*6ca0*/  FFMA.SAT R16, R54, R11, 0.5 ;  /* 0x3f00000036107423 */ /* 0x000fe2000000200b */
[----:B------:R-:W-:-:S02]  /*6cb0*/  IMAD.SHL.U32 R10, R10, 0x800000, RZ ;  /* 0x008000000a0a7824 */ /* 0x000fc400078e00ff */
[----:B------:R-:W-:Y:S01]  /*6cc0*/  FFMA.SAT R32, R70, R11, 0.5 ;  /* 0x3f00000046207423 */ /* 0x000fe2000000200b */
[----:B------:R-:W-:Y:S01]  /*6cd0*/  FFMA R9, R50, 1.925963033500011079e-08, R9 ;  /* 0x32a5706032097823 */ /* 0x000fe20000000009 */
[----:B------:R-:W0:Y:S02]  /*6ce0*/  MUFU.EX2 R19, R19 ;  /* 0x0000001300137308 */ /* 0x000e240000000800 */
[----:B------:R-:W-:Y:S01]  /*6cf0*/  FFMA.RM R32, R32, R13, 12582913 ;  /* 0x4b40000120207423 */ /* 0x000fe2000000400d */
[----:B-1----:R-:W-:Y:S01]  /*6d00*/  FMUL R4, R4, R15 ;  /* 0x0000000f04047220 */ /* 0x002fe20000400000 */
[----:B------:R-:W-:-:S04]  /*6d10*/  FFMA.RM R15, R6, R13, 12582913 ;  /* 0x4b400001060f7423 */ /* 0x000fc8000000400d */
[----:B------:R-:W1:Y:S01]  /*6d20*/  MUFU.EX2 R9, R9 ;  /* 0x0000000900097308 */ /* 0x000e620000000800 */
[----:B------:R-:W-:Y:S01]  /*6d30*/  SHF.L.U32 R6, R8, 0x17, RZ ;  /* 0x0000001708067819 */ /* 0x000fe200000006ff */
[----:B------:R-:W-:Y:S01]  /*6d40*/  FFMA.RM R8, R16, R13, 12582913 ;  /* 0x4b40000110087423 */ /* 0x000fe2000000400d */
[----:B------:R-:W-:-:S03]  /*6d50*/  FADD R17, R15, -12583039 ;  /* 0xcb40007f0f117421 */ /* 0x000fc60000000000 */
[----:B------:R-:W-:Y:S01]  /*6d60*/  FADD R21, R8, -12583039 ;  /* 0xcb40007f08157421 */ /* 0x000fe20000000000 */
[----:B------:R-:W-:Y:S01]  /*6d70*/  FFMA R17, R34, 1.4426950216293334961, -R17 ;  /* 0x3fb8aa3b22117823 */ /* 0x000fe20000000811 */
[----:B------:R-:W-:Y:S02]  /*6d80*/  IMAD.SHL.U32 R8, R8, 0x800000, RZ ;  /* 0x0080000008087824 */ /* 0x000fe400078e00ff */
[----:B0-----:R-:W-:Y:S01]  /*6d90*/  FMUL R16, R10, R19 ;  /* 0x000000130a107220 */ /* 0x001fe20000400000 */
[----:B------:R-:W-:Y:S01]  /*6da0*/  FFMA R21, R54, 1.4426950216293334961, -R21 ;  /* 0x3fb8aa3b36157823 */ /* 0x000fe20000000815 */
[----:B------:R-:W-:Y:S01]  /*6db0*/  FFMA.SAT R10, R56, R11, 0.5 ;  /* 0x3f000000380a7423 */ /* 0x000fe2000000200b */
[----:B------:R-:W-:Y:S02]  /*6dc0*/  FFMA R17, R34, 1.925963033500011079e-08, R17 ;  /* 0x32a5706022117823 */ /* 0x000fe40000000011 */
[----:B------:R-:W-:Y:S01]  /*6dd0*/  FFMA R21, R54, 1.925963033500011079e-08, R21 ;  /* 0x32a5706036157823 */ /* 0x000fe20000000015 */
[----:B------:R-:W-:Y:S01]  /*6de0*/  FFMA.RM R18, R10, R13, 12582913 ;  /* 0x4b4000010a127423 */ /* 0x000fe2000000400d */
[----:B------:R-:W-:Y:S01]  /*6df0*/  SHF.L.U32 R10, R15, 0x17, RZ ;  /* 0x000000170f0a7819 */ /* 0x000fe200000006ff */
[----:B-1----:R-:W-:Y:S01]  /*6e00*/  FMUL R6, R6, R9 ;  /* 0x0000000906067220 */ /* 0x002fe20000400000 */
[----:B------:R-:W0:Y:S01]  /*6e10*/  MUFU.EX2 R17, R17 ;  /* 0x0000001100117308 */ /* 0x000e220000000800 */
[----:B------:R-:W-:-:S04]  /*6e20*/  FADD R9, R18, -12583039 ;  /* 0xcb40007f12097421 */ /* 0x000fc80000000000 */
[----:B------:R-:W-:-:S03]  /*6e30*/  FFMA R9, R56, 1.4426950216293334961, -R9 ;  /* 0x3fb8aa3b38097823 */ /* 0x000fc60000000809 */
[----:B------:R-:W1:Y:S01]  /*6e40*/  MUFU.EX2 R21, R21 ;  /* 0x0000001500157308 */ /* 0x000e620000000800 */
[----:B------:R-:W-:Y:S01]  /*6e50*/  FFMA R56, R56, 1.925963033500011079e-08, R9 ;  /* 0x32a5706038387823 */ /* 0x000fe20000000009 */
[----:B------:R-:W-:-:S04]  /*6e60*/  FADD R9, R30, -12583039 ;  /* 0xcb40007f1e097421 */ /* 0x000fc80000000000 */
[----:B------:R-:W-:Y:S02]  /*6e70*/  FFMA R9, R14, 1.4426950216293334961, -R9 ;  /* 0x3fb8aa3b0e097823 */ /* 0x000fe40000000809 */
[----:B------:R-:W2:Y:S01]  /*6e80*/  MUFU.EX2 R15, R56 ;  /* 0x00000038000f7308 */ /* 0x000ea20000000800 */
[----:B0-----:R-:W-:Y:S01]  /*6e90*/  FMUL R10, R10, R17 ;  /* 0x000000110a0a7220 */ /* 0x001fe20000400000 */
[----:B------:R-:W-:-:S06]  /*6ea0*/  FFMA R14, R14, 1.925963033500011079e-08, R9 ;  /* 0x32a570600e0e7823 */ /* 0x000fcc0000000009 */
[----:B------:R-:W0:Y:S01]  /*6eb0*/  MUFU.EX2 R14, R14 ;  /* 0x0000000e000e7308 */ /* 0x000e220000000800 */
[----:B-1----:R-:W-:Y:S01]  /*6ec0*/  FMUL R9, R8, R21 ;  /* 0x0000001508097220 */ /* 0x002fe20000400000 */
[----:B------:R-:W-:-:S04]  /*6ed0*/  FFMA.SAT R8, R64, R11, 0.5 ;  /* 0x3f00000040087423 */ /* 0x000fc8000000200b */
[----:B------:R-:W-:Y:S01]  /*6ee0*/  FFMA.RM R19, R8, R13, 12582913 ;  /* 0x4b40000108137423 */ /* 0x000fe2000000400d */
[----:B------:R-:W-:Y:S01]  /*6ef0*/  SHF.L.U32 R8, R18, 0x17, RZ ;  /* 0x0000001712087819 */ /* 0x000fe200000006ff */
[----:B------:R-:W-:Y:S02]  /*6f00*/  FFMA.SAT R18, R72, R11, 0.5 ;  /* 0x3f00000048127423 */ /* 0x000fe4000000200b */
[----:B------:R-:W-:Y:S02]  /*6f10*/  FADD R17, R19, -12583039 ;  /* 0xcb40007f13117421 */ /* 0x000fe40000000000 */
[----:B--2---:R-:W-:Y:S01]  /*6f20*/  FMUL R8, R8, R15 ;  /* 0x0000000f08087220 */ /* 0x004fe20000400000 */
[----:B------:R-:W-:Y:S01]  /*6f30*/  FADD R15, R32, -12583039 ;  /* 0xcb40007f200f7421 */ /* 0x000fe20000000000 */
[----:B------:R-:W-:-:S03]  /*6f40*/  FFMA R17, R64, 1.4426950216293334961, -R17 ;  /* 0x3fb8aa3b40117823 */ /* 0x000fc60000000811 */
[----:B------:R-:W-:Y:S01]  /*6f50*/  FFMA R15, R70, 1.4426950216293334961, -R15 ;  /* 0x3fb8aa3b460f7823 */ /* 0x000fe2000000080f */
[----:B------:R-:W-:Y:S01]  /*6f60*/  FFMA R64, R64, 1.925963033500011079e-08, R17 ;  /* 0x32a5706040407823 */ /* 0x000fe20000000011 */
[----:B------:R-:W-:Y:S02]  /*6f70*/  IMAD.SHL.U32 R17, R30, 0x800000, RZ ;  /* 0x008000001e117824 */ /* 0x000fe400078e00ff */
[----:B------:R-:W-:Y:S01]  /*6f80*/  FFMA.SAT R30, R20, R11, 0.5 ;  /* 0x3f000000141e7423 */ /* 0x000fe2000000200b */
[----:B------:R-:W-:Y:S02]  /*6f90*/  FFMA R70, R70, 1.925963033500011079e-08, R15 ;  /* 0x32a5706046467823 */ /* 0x000fe4000000000f */
[----:B------:R-:W1:Y:S01]  /*6fa0*/  MUFU.EX2 R15, R64 ;  /* 0x00000040000f7308 */ /* 0x000e620000000800 */
[----:B0-----:R-:W-:Y:S01]  /*6fb0*/  FMUL R17, R17, R14 ;  /* 0x0000000e11117220 */ /* 0x001fe20000400000 */
[-C--:B------:R-:W-:Y:S01]  /*6fc0*/  FFMA.RM R14, R18, R13.reuse, 12582913 ;  /* 0x4b400001120e7423 */ /* 0x080fe2000000400d */
[----:B------:R-:W-:Y:S01]  /*6fd0*/  SHF.L.U32 R18, R19, 0x17, RZ ;  /* 0x0000001713127819 */ /* 0x000fe200000006ff */
[----:B------:R-:W-:Y:S01]  /*6fe0*/  FFMA.RM R30, R30, R13, 12582913 ;  /* 0x4b4000011e1e7423 */ /* 0x000fe2000000400d */
[----:B------:R-:W-:-:S02]  /*6ff0*/  IMAD.SHL.U32 R19, R32, 0x800000, RZ ;  /* 0x0080000020137824 */ /* 0x000fc400078e00ff */
[C---:B------:R-:W-:Y:S01]  /*7000*/  FADD R21, R14.reuse, -12583039 ;  /* 0xcb40007f0e157421 */ /* 0x040fe20000000000 */
[----:B------:R-:W-:Y:S01]  /*7010*/  SHF.L.U32 R14, R14, 0x17, RZ ;  /* 0x000000170e0e7819 */ /* 0x000fe200000006ff */
[----:B------:R-:W0:Y:S02]  /*7020*/  MUFU.EX2 R70, R70 ;  /* 0x0000004600467308 */ /* 0x000e240000000800 */
[----:B------:R-:W-:-:S04]  /*7030*/  FFMA R21, R72, 1.4426950216293334961, -R21 ;  /* 0x3fb8aa3b48157823 */ /* 0x000fc80000000815 */
[----:B------:R-:W-:Y:S01]  /*7040*/  FFMA R21, R72, 1.925963033500011079e-08, R21 ;  /* 0x32a5706048157823 */ /* 0x000fe20000000015 */
[----:B-1----:R-:W-:Y:S01]  /*7050*/  FMUL R18, R18, R15 ;  /* 0x0000000f12127220 */ /* 0x002fe20000400000 */
[C---:B------:R-:W-:Y:S01]  /*7060*/  FADD R15, R30.reuse, -12583039 ;  /* 0xcb40007f1e0f7421 */ /* 0x040fe20000000000 */
[----:B------:R-:W-:-:S03]  /*7070*/  IMAD.SHL.U32 R30, R30, 0x800000, RZ ;  /* 0x008000001e1e7824 */ /* 0x000fc600078e00ff */
[----:B------:R-:W1:Y:S01]  /*7080*/  MUFU.EX2 R21, R21 ;  /* 0x0000001500157308 */ /* 0x000e620000000800 */
[----:B------:R-:W-:Y:S01]  /*7090*/  FFMA R15, R20, 1.4426950216293334961, -R15 ;  /* 0x3fb8aa3b140f7823 */ /* 0x000fe2000000080f */
[----:B0-----:R-:W-:-:S03]  /*70a0*/  FMUL R19, R19, R70 ;  /* 0x0000004613137220 */ /* 0x001fc60000400000 */
[----:B------:R-:W-:Y:S01]  /*70b0*/  FFMA R15, R20, 1.925963033500011079e-08, R15 ;  /* 0x32a57060140f7823 */ /* 0x000fe2000000000f */
[----:B------:R-:W-:-:S04]  /*70c0*/  FFMA.SAT R20, R74, R11, 0.5 ;  /* 0x3f0000004a147423 */ /* 0x000fc8000000200b */
[----:B------:R-:W-:Y:S01]  /*70d0*/  FFMA.RM R23, R20, R13, 12582913 ;  /* 0x4b40000114177423 */ /* 0x000fe2000000400d */
[----:B------:R-:W-:Y:S01]  /*70e0*/  FFMA.SAT R20, R68, R11, 0.5 ;  /* 0x3f00000044147423 */ /* 0x000fe2000000200b */
[----:B------:R-:W0:Y:S02]  /*70f0*/  MUFU.EX2 R15, R15 ;  /* 0x0000000f000f7308 */ /* 0x000e240000000800 */
[----:B------:R-:W-:Y:S01]  /*7100*/  FADD R25, R23, -12583039 ;  /* 0xcb40007f17197421 */ /* 0x000fe20000000000 */
[----:B------:R-:W-:Y:S01]  /*7110*/  FFMA.RM R27, R20, R13, 12582913 ;  /* 0x4b400001141b7423 */ /* 0x000fe2000000400d */
[----:B-1----:R-:W-:Y:S01]  /*7120*/  FMUL R20, R14, R21 ;  /* 0x000000150e147220 */ /* 0x002fe20000400000 */
[----:B------:R-:W-:Y:S01]  /*7130*/  FFMA.SAT R14, R22, R11, 0.5 ;  /* 0x3f000000160e7423 */ /* 0x000fe2000000200b */
[----:B------:R-:W-:Y:S01]  /*7140*/  FFMA R25, R74, 1.4426950216293334961, -R25 ;  /* 0x3fb8aa3b4a197823 */ /* 0x000fe20000000819 */
[----:B------:R-:W-:-:S03]  /*7150*/  FADD R29, R27, -12583039 ;  /* 0xcb40007f1b1d7421 */ /* 0x000fc60000000000 */
[----:B------:R-:W-:Y:S01]  /*7160*/  FFMA R25, R74, 1.925963033500011079e-08, R25 ;  /* 0x32a570604a197823 */ /* 0x000fe20000000019 */
[----:B------:R-:W-:-:S04]  /*7170*/  FFMA R29, R68, 1.4426950216293334961, -R29 ;  /* 0x3fb8aa3b441d7823 */ /* 0x000fc8000000081d */
[----:B------:R-:W-:Y:S01]  /*7180*/  FFMA R29, R68, 1.925963033500011079e-08, R29 ;  /* 0x32a57060441d7823 */ /* 0x000fe2000000001d */
[----:B------:R-:W1:Y:S01]  /*7190*/  MUFU.EX2 R25, R25 ;  /* 0x0000001900197308 */ /* 0x000e620000000800 */
[----:B0-----:R-:W-:Y:S01]  /*71a0*/  FMUL R21, R30, R15 ;  /* 0x0000000f1e157220 */ /* 0x001fe20000400000 */
[----:B------:R-:W-:Y:S01]  /*71b0*/  FFMA.RM R15, R14, R13, 12582913 ;  /* 0x4b4000010e0f7423 */ /* 0x000fe2000000400d */
[----:B------:R-:W-:-:S03]  /*71c0*/  FFMA.SAT R30, R76, R11, 0.5 ;  /* 0x3f0000004c1e7423 */ /* 0x000fc6000000200b */
[C---:B------:R-:W-:Y:S01]  /*71d0*/  FADD R31, R15.reuse, -12583039 ;  /* 0xcb40007f0f1f7421 */ /* 0x040fe20000000000 */
[----:B------:R-:W-:Y:S01]  /*71e0*/  SHF.L.U32 R15, R15, 0x17, RZ ;  /* 0x000000170f0f7819 */ /* 0x000fe200000006ff */
[----:B------:R-:W0:Y:S01]  /*71f0*/  MUFU.EX2 R14, R29 ;  /* 0x0000001d000e7308 */ /* 0x000e220000000800 */
[----:B------:R-:W-:Y:S01]  /*7200*/  FFMA.RM R30, R30, R13, 12582913 ;  /* 0x4b4000011e1e7423 */ /* 0x000fe2000000400d */
[----:B------:R-:W-:-:S03]  /*7210*/  FFMA R31, R22, 1.4426950216293334961, -R31 ;  /* 0x3fb8aa3b161f7823 */ /* 0x000fc6000000081f */
[----:B------:R-:W-:Y:S01]  /*7220*/  FADD R33, R30, -12583039 ;  /* 0xcb40007f1e217421 */ /* 0x000fe20000000000 */
[----:B------:R-:W-:Y:S01]  /*7230*/  FFMA R31, R22, 1.925963033500011079e-08, R31 ;  /* 0x32a57060161f7823 */ /* 0x000fe2000000001f */
[----:B------:R-:W-:Y:S01]  /*7240*/  SHF.L.U32 R22, R23, 0x17, RZ ;  /* 0x0000001717167819 */ /* 0x000fe200000006ff */
[----:B------:R-:W-:Y:S02]  /*7250*/  IMAD.SHL.U32 R23, R27, 0x800000, RZ ;  /* 0x008000001b177824 */ /* 0x000fe400078e00ff */
[----:B------:R-:W-:Y:S02]  /*7260*/  FFMA R33, R76, 1.4426950216293334961, -R33 ;  /* 0x3fb8aa3b4c217823 */ /* 0x000fe40000000821 */
[----:B-1----:R-:W-:Y:S02]  /*7270*/  FMUL R22, R22, R25 ;  /* 0x0000001916167220 */ /* 0x002fe40000400000 */
[----:B------:R-:W-:Y:S01]  /*7280*/  FFMA R33, R76, 1.925963033500011079e-08, R33 ;  /* 0x32a570604c217823 */ /* 0x000fe20000000021 */
[----:B0-----:R-:W-:Y:S01]  /*7290*/  FMUL R23, R23, R14 ;  /* 0x0000000e17177220 */ /* 0x001fe20000400000 */
[----:B------:R-:W-:-:S02]  /*72a0*/  FFMA.SAT R14, R24, R11, 0.5 ;  /* 0x3f000000180e7423 */ /* 0x000fc4000000200b */
[----:B------:R-:W0:Y:S02]  /*72b0*/  MUFU.EX2 R32, R33 ;  /* 0x0000002100207308 */ /* 0x000e240000000800 */
[----:B------:R-:W-:-:S04]  /*72c0*/  FFMA.RM R27, R14, R13, 12582913 ;  /* 0x4b4000010e1b7423 */ /* 0x000fc8000000400d */
[----:B------:R-:W-:Y:S02]  /*72d0*/  FADD R25, R27, -12583039 ;  /* 0xcb40007f1b197421 */ /* 0x000fe40000000000 */
[----:B------:R-:W1:Y:S02]  /*72e0*/  MUFU.EX2 R14, R31 ;  /* 0x0000001f000e7308 */ /* 0x000e640000000800 */
[----:B------:R-:W-:-:S04]  /*72f0*/  FFMA R25, R24, 1.4426950216293334961, -R25 ;  /* 0x3fb8aa3b18197823 */ /* 0x000fc80000000819 */
[----:B------:R-:W-:Y:S01]  /*7300*/  FFMA R29, R24, 1.925963033500011079e-08, R25 ;  /* 0x32a57060181d7823 */ /* 0x000fe20000000019 */
[-C--:B------:R-:W-:Y:S01]  /*7310*/  FFMA.SAT R24, R28, R11.reuse, 0.5 ;  /* 0x3f0000001c187423 */ /* 0x080fe2000000200b */
[----:B------:R-:W-:Y:S02]  /*7320*/  IMAD.SHL.U32 R25, R30, 0x800000, RZ ;  /* 0x008000001e197824 */ /* 0x000fe400078e00ff */
[----:B------:R-:W-:Y:S01]  /*7330*/  FFMA.SAT R30, R38, R11, 0.5 ;  /* 0x3f000000261e7423 */ /* 0x000fe2000000200b */
[-C--:B------:R-:W-:Y:S01]  /*7340*/  FFMA.RM R34, R24, R13.reuse, 12582913 ;  /* 0x4b40000118227423 */ /* 0x080fe2000000400d */
[----:B------:R-:W2:Y:S02]  /*7350*/  MUFU.EX2 R29, R29 ;  /* 0x0000001d001d7308 */ /* 0x000ea40000000800 */
[----:B------:R-:W-:Y:S01]  /*7360*/  FFMA.RM R30, R30, R13, 12582913 ;  /* 0x4b4000011e1e7423 */ /* 0x000fe2000000400d */
[----:B0-----:R-:W-:Y:S01]  /*7370*/  FMUL R25, R25, R32 ;  /* 0x0000002019197220 */ /* 0x001fe20000400000 */
[----:B-1----:R-:W-:Y:S01]  /*7380*/  FMUL R24, R15, R14 ;  /* 0x0000000e0f187220 */ /* 0x002fe20000400000 */
[----:B------:R-:W-:Y:S01]  /*7390*/  FADD R15, R34, -12583039 ;  /* 0xcb40007f220f7421 */ /* 0x000fe20000000000 */
[----:B------:R-:W-:Y:S01]  /*73a0*/  FFMA.SAT R14, R26, R11, 0.5 ;  /* 0x3f0000001a0e7423 */ /* 0x000fe2000000200b */
[----:B------:R-:W-:-:S02]  /*73b0*/  FADD R33, R30, -12583039 ;  /* 0xcb40007f1e217421 */ /* 0x000fc40000000000 */
[----:B------:R-:W-:Y:S02]  /*73c0*/  FFMA R15, R28, 1.4426950216293334961, -R15 ;  /* 0x3fb8aa3b1c0f7823 */ /* 0x000fe4000000080f */
[----:B------:R-:W-:Y:S02]  /*73d0*/  FFMA R33, R38, 1.4426950216293334961, -R33 ;  /* 0x3fb8aa3b26217823 */ /* 0x000fe40000000821 */
[----:B------:R-:W-:Y:S01]  /*73e0*/  FFMA R15, R28, 1.925963033500011079e-08, R15 ;  /* 0x32a570601c0f7823 */ /* 0x000fe2000000000f */
[----:B------:R-:W-:Y:S01]  /*73f0*/  FFMA.RM R28, R14, R13, 12582913 ;  /* 0x4b4000010e1c7423 */ /* 0x000fe2000000400d */
[----:B------:R-:W-:Y:S02]  /*7400*/  FFMA R33, R38, 1.925963033500011079e-08, R33 ;  /* 0x32a5706026217823 */ /* 0x000fe40000000021 */
[----:B------:R-:W0:Y:S01]  /*7410*/  MUFU.EX2 R14, R15 ;  /* 0x0000000f000e7308 */ /* 0x000e220000000800 */
[C---:B------:R-:W-:Y:S01]  /*7420*/  FADD R31, R28.reuse, -12583039 ;  /* 0xcb40007f1c1f7421 */ /* 0x040fe20000000000 */
[----:B------:R-:W-:-:S03]  /*7430*/  SHF.L.U32 R28, R28, 0x17, RZ ;  /* 0x000000171c1c7819 */ /* 0x000fc600000006ff */
[----:B------:R-:W-:-:S03]  /*7440*/  FFMA R31, R26, 1.4426950216293334961, -R31 ;  /* 0x3fb8aa3b1a1f7823 */ /* 0x000fc6000000081f */
[----:B------:R-:W1:Y:S01]  /*7450*/  MUFU.EX2 R32, R33 ;  /* 0x0000002100207308 */ /* 0x000e620000000800 */
[----:B------:R-:W-:Y:S01]  /*7460*/  FFMA R31, R26, 1.925963033500011079e-08, R31 ;  /* 0x32a570601a1f7823 */ /* 0x000fe2000000001f */
[----:B------:R-:W-:Y:S01]  /*7470*/  SHF.L.U32 R26, R27, 0x17, RZ ;  /* 0x000000171b1a7819 */ /* 0x000fe200000006ff */
[----:B------:R-:W-:-:S04]  /*7480*/  IMAD.SHL.U32 R27, R34, 0x800000, RZ ;  /* 0x00800000221b7824 */ /* 0x000fc800078e00ff */
[----:B--2---:R-:W-:Y:S01]  /*7490*/  FMUL R26, R26, R29 ;  /* 0x0000001d1a1a7220 */ /* 0x004fe20000400000 */
[----:B------:R-:W2:Y:S01]  /*74a0*/  MUFU.EX2 R31, R31 ;  /* 0x0000001f001f7308 */ /* 0x000ea20000000800 */
[----:B0-----:R-:W-:Y:S01]  /*74b0*/  FMUL R27, R27, R14 ;  /* 0x0000000e1b1b7220 */ /* 0x001fe20000400000 */
[-C--:B------:R-:W-:Y:S01]  /*74c0*/  FFMA.SAT R14, R40, R11.reuse, 0.5 ;  /* 0x3f000000280e7423 */ /* 0x080fe2000000200b */
[----:B------:R-:W-:Y:S02]  /*74d0*/  IMAD.SHL.U32 R29, R30, 0x800000, RZ ;  /* 0x008000001e1d7824 */ /* 0x000fe400078e00ff */
[----:B------:R-:W-:Y:S01]  /*74e0*/  FFMA.SAT R30, R52, R11, 0.5 ;  /* 0x3f000000341e7423 */ /* 0x000fe2000000200b */
[----:B------:R-:W-:Y:S01]  /*74f0*/  FFMA.RM R34, R14, R13, 12582913 ;  /* 0x4b4000010e227423 */ /* 0x000fe2000000400d */
[----:B------:R-:W-:Y:S01]  /*7500*/  FFMA.SAT R14, R60, R11, 0.5 ;  /* 0x3f0000003c0e7423 */ /* 0x000fe2000000200b */
[----:B-1----:R-:W-:Y:S02]  /*7510*/  FMUL R29, R29, R32 ;  /* 0x000000201d1d7220 */ /* 0x002fe40000400000 */
[----:B------:R-:W-:Y:S01]  /*7520*/  FADD R15, R34, -12583039 ;  /* 0xcb40007f220f7421 */ /* 0x000fe20000000000 */
[----:B------:R-:W-:Y:S01]  /*7530*/  FFMA.RM R14, R14, R13, 12582913 ;  /* 0x4b4000010e0e7423 */ /* 0x000fe2000000400d */
[----:B------:R-:W-:-:S02]  /*7540*/  FFMA.SAT R32, R58, R11, 0.5 ;  /* 0x3f0000003a207423 */ /* 0x000fc4000000200b */
[----:B------:R-:W-:Y:S01]  /*7550*/  FFMA R15, R40, 1.4426950216293334961, -R15 ;  /* 0x3fb8aa3b280f7823 */ /* 0x000fe2000000080f */
[----:B--2---:R-:W-:-:S03]  /*7560*/  FMUL R28, R28, R31 ;  /* 0x0000001f1c1c7220 */ /* 0x004fc60000400000 */
[----:B------:R-:W-:Y:S01]  /*7570*/  FFMA R40, R40, 1.925963033500011079e-08, R15 ;  /* 0x32a5706028287823 */ /* 0x000fe2000000000f */
[C---:B------:R-:W-:Y:S01]  /*7580*/  FADD R15, R14.reuse, -12583039 ;  /* 0xcb40007f0e0f7421 */ /* 0x040fe20000000000 */
[----:B------:R-:W-:Y:S02]  /*7590*/  IMAD.SHL.U32 R14, R14, 0x800000, RZ ;  /* 0x008000000e0e7824 */ /* 0x000fe400078e00ff */
[----:B------:R-:W0:Y:S01]  /*75a0*/  MUFU.EX2 R31, R40 ;  /* 0x00000028001f7308 */ /* 0x000e220000000800 */
[----:B------:R-:W-:-:S04]  /*75b0*/  FFMA R15, R60, 1.4426950216293334961, -R15 ;  /* 0x3fb8aa3b3c0f7823 */ /* 0x000fc8000000080f */
[----:B------:R-:W-:Y:S01]  /*75c0*/  FFMA R60, R60, 1.925963033500011079e-08, R15 ;  /* 0x32a570603c3c7823 */ /* 0x000fe2000000000f */
[----:B------:R-:W-:Y:S01]  /*75d0*/  FFMA.RM R15, R30, R13, 12582913 ;  /* 0x4b4000011e0f7423 */ /* 0x000fe2000000400d */
[----:B------:R-:W-:Y:S01]  /*75e0*/  SHF.L.U32 R30, R34, 0x17, RZ ;  /* 0x00000017221e7819 */ /* 0x000fe200000006ff */
[----:B------:R-:W-:Y:S01]  /*75f0*/  FFMA.SAT R34, R12, R11, 0.5 ;  /* 0x3f0000000c227423 */ /* 0x000fe2000000200b */
[----:B------:R-:W-:Y:S01]  /*7600*/  MUFU.EX2 R35, R60 ;  /* 0x0000003c00237308 */ /* 0x000fe20000000800 */
[C---:B------:R-:W-:Y:S01]  /*7610*/  FADD R33, R15.reuse, -12583039 ;  /* 0xcb40007f0f217421 */ /* 0x040fe20000000000 */
[----:B------:R-:W-:-:S03]  /*7620*/  SHF.L.U32 R15, R15, 0x17, RZ ;  /* 0x000000170f0f7819 */ /* 0x000fc600000006ff */
[----:B------:R-:W-:Y:S01]  /*7630*/  FFMA R33, R52, 1.4426950216293334961, -R33 ;  /* 0x3fb8aa3b34217823 */ /* 0x000fe20000000821 */
[----:B0-----:R-:W-:-:S03]  /*7640*/  FMUL R30, R30, R31 ;  /* 0x0000001f1e1e7220 */ /* 0x001fc60000400000 */
[----:B------:R-:W-:Y:S01]  /*7650*/  FFMA R52, R52, 1.925963033500011079e-08, R33 ;  /* 0x32a5706034347823 */ /* 0x000fe20000000021 */
[----:B------:R-:W-:Y:S01]  /*7660*/  FFMA.RM R33, R32, R13, 12582913 ;  /* 0x4b40000120217423 */ /* 0x000fe2000000400d */
[----:B------:R-:W-:-:S03]  /*7670*/  FFMA.SAT R32, R48, R11, 0.5 ;  /* 0x3f00000030207423 */ /* 0x000fc6000000200b */
[C---:B------:R-:W-:Y:S01]  /*7680*/  FADD R31, R33.reuse, -12583039 ;  /* 0xcb40007f211f7421 */ /* 0x040fe20000000000 */
[-C--:B------:R-:W-:Y:S01]  /*7690*/  FFMA.RM R11, R32, R13.reuse, 12582913 ;  /* 0x4b400001200b7423 */ /* 0x080fe2000000400d */
[----:B------:R-:W-:Y:S01]  /*76a0*/  FFMA.RM R13, R34, R13, 12582913 ;  /* 0x4b400001220d7423 */ /* 0x000fe2000000400d */
[----:B------:R-:W0:Y:S01]  /*76b0*/  MUFU.EX2 R52, R52 ;  /* 0x0000003400347308 */ /* 0x000e220000000800 */
[----:B------:R-:W-:Y:S01]  /*76c0*/  FFMA R31, R58, 1.4426950216293334961, -R31 ;  /* 0x3fb8aa3b3a1f7823 */ /* 0x000fe2000000081f */
[----:B------:R-:W-:-:S03]  /*76d0*/  IMAD.SHL.U32 R33, R33, 0x800000, RZ ;  /* 0x0080000021217824 */ /* 0x000fc600078e00ff */
[----:B------:R-:W-:Y:S01]  /*76e0*/  FFMA R58, R58, 1.925963033500011079e-08, R31 ;  /* 0x32a570603a3a7823 */ /* 0x000fe2000000001f */
[C---:B------:R-:W-:Y:S01]  /*76f0*/  FADD R31, R11.reuse, -12583039 ;  /* 0xcb40007f0b1f7421 */ /* 0x040fe20000000000 */
[----:B------:R-:W-:-:S03]  /*7700*/  SHF.L.U32 R11, R11, 0x17, RZ ;  /* 0x000000170b0b7819 */ /* 0x000fc600000006ff */
[C---:B------:R-:W-:Y:S01]  /*7710*/  FFMA R31, R48.reuse, 1.4426950216293334961, -R31 ;  /* 0x3fb8aa3b301f7823 */ /* 0x040fe2000000081f */
[----:B------:R-:W1:Y:S03]  /*7720*/  MUFU.EX2 R58, R58 ;  /* 0x0000003a003a7308 */ /* 0x000e660000000800 */
[----:B------:R-:W-:Y:S01]  /*7730*/  FFMA R48, R48, 1.925963033500011079e-08, R31 ;  /* 0x32a5706030307823 */ /* 0x000fe2000000001f */
[C---:B------:R-:W-:Y:S01]  /*7740*/  FADD R31, R13.reuse, -12583039 ;  /* 0xcb40007f0d1f7421 */ /* 0x040fe20000000000 */
[----:B------:R-:W-:Y:S02]  /*7750*/  IMAD.SHL.U32 R13, R13, 0x800000, RZ ;  /* 0x008000000d0d7824 */ /* 0x000fe400078e00ff */
[----:B0-----:R-:W-:Y:S01]  /*7760*/  FMUL R32, R15, R52 ;  /* 0x000000340f207220 */ /* 0x001fe20000400000 */
        /* <DEDUP_REMOVED lines=47> */
.L_x_10758:
        /* <DEDUP_REMOVED lines=12> */
[----:B------:R-:W-:Y:S05]  /*7b20*/  CALL.REL.NOINC `($__internal_168_$__cuda_sm3x_div_rn_noftz_f32_slowpath) ;  /* 0x0000003400a87944 */ /* 0x000fea0003c00000 */
[----:B------:R-:W-:-:S07]  /*7b30*/  IMAD.MOV.U32 R11, RZ, RZ, R7 ;  /* 0x000000ffff0b7224 */ /* 0x000fce00078e0007 */
.L_x_10687:
[----:B------:R-:W-:Y:S05]  /*7b40*/  BSYNC.RECONVERGENT B3 ;  /* 0x0000000000037941 */ /* 0x000fea0003800200 */
.L_x_10686:
        /* <DEDUP_REMOVED lines=12> */
[----:B------:R-:W-:Y:S05]  /*7c10*/  CALL.REL.NOINC `($__internal_168_$__cuda_sm3x_div_rn_noftz_f32_slowpath) ;  /* 0x00000034006c7944 */ /* 0x000fea0003c00000 */
[----:B------:R-:W-:-:S07]  /*7c20*/  MOV R14, R7 ;  /* 0x00000007000e7202 */ /* 0x000fce0000000f00 */
.L_x_10689:
[----:B------:R-:W-:Y:S05]  /*7c30*/  BSYNC.RECONVERGENT B3 ;  /* 0x0000000000037941 */ /* 0x000fea0003800200 */
.L_x_10688:
        /* <DEDUP_REMOVED lines=12> */
[----:B------:R-:W-:Y:S05]  /*7d00*/  CALL.REL.NOINC `($__internal_168_$__cuda_sm3x_div_rn_noftz_f32_slowpath) ;  /* 0x0000003400307944 */ /* 0x000fea0003c00000 */
[----:B------:R-:W-:-:S07]  /*7d10*/  IMAD.MOV.U32 R0, RZ, RZ, R7 ;  /* 0x000000ffff007224 */ /* 0x000fce00078e0007 */
.L_x_10691:
[----:B------:R-:W-:Y:S05]  /*7d20*/  BSYNC.RECONVERGENT B3 ;  /* 0x0000000000037941 */ /* 0x000fea0003800200 */
.L_x_10690:
        /* <DEDUP_REMOVED lines=14> */
.L_x_10693:
[----:B------:R-:W-:Y:S05]  /*7e10*/  BSYNC.RECONVERGENT B3 ;  /* 0x0000000000037941 */ /* 0x000fea0003800200 */
.L_x_10692:
        /* <DEDUP_REMOVED lines=14> */
.L_x_10695:
[----:B------:R-:W-:Y:S05]  /*7f00*/  BSYNC.RECONVERGENT B3 ;  /* 0x0000000000037941 */ /* 0x000fea0003800200 */
.L_x_10694:
        /* <DEDUP_REMOVED lines=14> */
.L_x_10697:
[----:B------:R-:W-:Y:S05]  /*7ff0*/  BSYNC.RECONVERGENT B3 ;  /* 0x0000000000037941 */ /* 0x000fea0003800200 */
.L_x_10696:
        /* <DEDUP_REMOVED lines=14> */
.L_x_10699:
[----:B------:R-:W-:Y:S05]  /*80e0*/  BSYNC.RECONVERGENT B3 ;  /* 0x0000000000037941 */ /* 0x000fea0003800200 */
.L_x_10698:
        /* <DEDUP_REMOVED lines=14> */
.L_x_10701:
[----:B------:R-:W-:Y:S05]  /*81d0*/  BSYNC.RECONVERGENT B3 ;  /* 0x0000000000037941 */ /* 0x000fea0003800200 */
.L_x_10700:
        /* <DEDUP_REMOVED lines=14> */
.L_x_10703:
[----:B------:R-:W-:Y:S05]  /*82c0*/  BSYNC.RECONVERGENT B3 ;  /* 0x0000000000037941 */ /* 0x000fea0003800200 */
.L_x_10702:
        /* <DEDUP_REMOVED lines=14> */
.L_x_10705:
[----:B------:R-:W-:Y:S05]  /*83b0*/  BSYNC.RECONVERGENT B3 ;  /* 0x0000000000037941 */ /* 0x000fea0003800200 */
.L_x_10704:
        /* <DEDUP_REMOVED lines=14> */
.L_x_10707:
[----:B------:R-:W-:Y:S05]  /*84a0*/  BSYNC.RECONVERGENT B3 ;  /* 0x0000000000037941 */ /* 0x000fea0003800200 */
.L_x_10706:
        /* <DEDUP_REMOVED lines=14> */
.L_x_10709:
[----:B------:R-:W-:Y:S05]  /*8590*/  BSYNC.RECONVERGENT B3 ;  /* 0x0000000000037941 */ /* 0x000fea0003800200 */
.L_x_10708:
        /* <DEDUP_REMOVED lines=14> */
.L_x_10711:
[----:B------:R-:W-:Y:S05]  /*8680*/  BSYNC.RECONVERGENT B3 ;  /* 0x0000000000037941 */ /* 0x000fea0003800200 */
.L_x_10710:
        /* <DEDUP_REMOVED lines=12> */
[----:B------:R-:W-:Y:S05]  /*8750*/  CALL.REL.NOINC `($__internal_168_$__cuda_sm3x_div_rn_noftz_f32_slowpath) ;  /* 0x00000028009c7944 */ /* 0x000fea0003c00000 */
[----:B------:R-:W-:-:S07]  /*8760*/  IMAD.MOV.U32 R17, RZ, RZ, R7 ;  /* 0x000000ffff117224 */ /* 0x000fce00078e0007 */
.L_x_10713:
[----:B------:R-:W-:Y:S05]  /*8770*/  BSYNC.RECONVERGENT B3 ;  /* 0x0000000000037941 */ /* 0x000fea0003800200 */
.L_x_10712:
        /* <DEDUP_REMOVED lines=14> */
.L_x_10715:
[----:B------:R-:W-:Y:S05]  /*8860*/  BSYNC.RECONVERGENT B3 ;  /* 0x0000000000037941 */ /* 0x000fea0003800200 */
.L_x_10714:
        /* <DEDUP_REMOVED lines=14> */
.L_x_10717:
[----:B------:R-:W-:Y:S05]  /*8950*/  BSYNC.RECONVERGENT B3 ;  /* 0x0000000000037941 */ /* 0x000fea0003800200 */
.L_x_10716:
        /* <DEDUP_REMOVED lines=14> */
.L_x_10719:
[----:B------:R-:W-:Y:S05]  /*8a40*/  BSYNC.RECONVERGENT B3 ;  /* 0x0000000000037941 */ /* 0x000fea0003800200 */
.L_x_10718:
        /* <DEDUP_REMOVED lines=14> */
.L_x_10721:
[----:B------:R-:W-:Y:S05]  /*8b30*/  BSYNC.RECONVERGENT B3 ;  /* 0x0000000000037941 */ /* 0x000fea0003800200 */
.L_x_10720:
        /* <DEDUP_REMOVED lines=14> */
.L_x_10723:
[----:B------:R-:W-:Y:S05]  /*8c20*/  BSYNC.RECONVERGENT B3 ;  /* 0x0000000000037941 */ /* 0x000fea0003800200 */
.L_x_10722:
        /* <DEDUP_REMOVED lines=14> */
.L_x_10725:
[----:B------:R-:W-:Y:S05]  /*8d10*/  BSYNC.RECONVERGENT B3 ;  /* 0x0000000000037941 */ /* 0x000fea0003800200 */
.L_x_10724:
        /* <DEDUP_REMOVED lines=14> */
.L_x_10727:
[----:B------:R-:W-:Y:S05]  /*8e00*/  BSYNC.RECONVERGENT B3 ;  /* 0x0000000000037941 */ /* 0x000fea0003800200 */
.L_x_10726:
        /* <DEDUP_REMOVED lines=14> */
.L_x_10729:
[----:B------:R-:W-:Y:S05]  /*8ef0*/  BSYNC.RECONVERGENT B3 ;  /* 0x0000000000037941 */ /* 0x000fea0003800200 */
.L_x_10728:
        /* <DEDUP_REMOVED lines=14> */
.L_x_10731:
[----:B------:R-:W-:Y:S05]  /*8fe0*/  BSYNC.RECONVERGENT B3 ;  /* 0x0000000000037941 */ /* 0x000fea0003800200 */
.L_x_10730:
        /* <DEDUP_REMOVED lines=14> */
.L_x_10733:
[----:B------:R-:W-:Y:S05]  /*90d0*/  BSYNC.RECONVERGENT B3 ;  /* 0x0000000000037941 */ /* 0x000fea0003800200 */
.L_x_10732:
        /* <DEDUP_REMOVED lines=14> */
.L_x_10735:
[----:B------:R-:W-:Y:S05]  /*91c0*/  BSYNC.RECONVERGENT B3 ;  /* 0x0000000000037941 */ /* 0x000fea0003800200 */
.L_x_10734:
        /* <DEDUP_REMOVED lines=14> */
.L_x_10737:
[----:B------:R-:W-:Y:S05]  /*92b0*/  BSYNC.RECONVERGENT B3 ;  /* 0x0000000000037941 */ /* 0x000fea0003800200 */
.L_x_10736:
        /* <DEDUP_REMOVED lines=14> */
.L_x_10739:
[----:B------:R-:W-:Y:S05]  /*93a0*/  BSYNC.RECONVERGENT B3 ;  /* 0x0000000000037941 */ /* 0x000fea0003800200 */
.L_x_10738:
        /* <DEDUP_REMOVED lines=14> */
.L_x_10741:
[----:B------:R-:W-:Y:S05]  /*9490*/  BSYNC.RECONVERGENT B3 ;  /* 0x0000000000037941 */ /* 0x000fea0003800200 */
.L_x_10740:
        /* <DEDUP_REMOVED lines=14> */
.L_x_10743:
[----:B------:R-:W-:Y:S05]  /*9580*/  BSYNC.RECONVERGENT B3 ;  /* 0x0000000000037941 */ /* 0x000fea0003800200 */
.L_x_10742:
        /* <DEDUP_REMOVED lines=13> */
.L_x_10745:
[----:B------:R-:W-:Y:S05]  /*9660*/  BSYNC.RECONVERGENT B3 ;  /* 0x0000000000037941 */ /* 0x000fea0003800200 */
.L_x_10744:
        /* <DEDUP_REMOVED lines=70> */
.L_x_10684:
[----:B------:R-:W-:Y:S05]  /*9ad0*/  EXIT ;  /* 0x000000000000794d */ /* 0x000fea0003800000 */
.L_x_10685:
[----:B------:R-:W-:Y:S01]  /*9ae0*/  BSSY B1, `(.L_x_10747) ;  /* 0x0000007000017945 */ /* 0x000fe20003800000 */
[----:B------:R-:W-:Y:S01]  /*9af0*/  IMAD.MOV.U32 R12, RZ, RZ, 0x10 ;  /* 0x00000010ff0c7424 */ /* 0x000fe200078e00ff */
[----:B------:R-:W-:Y:S02]  /*9b00*/  MOV R11, 0x1f ;  /* 0x0000001f000b7802 */ /* 0x000fe40000000f00 */
[----:B------:R-:W-:-:S07]  /*9b10*/  MOV R15, 0xffffffff ;  /* 0xffffffff000f7802 */ /* 0x000fce0000000f00 */
[----:B------:R-:W-:Y:S05]  /*9b20*/  WARPSYNC.COLLECTIVE R15, `(.L_x_10748) ;  /* 0x000000000f087348 */ /* 0x000fea0003c00000 */
[----:B------:R0:W1:Y:S02]  /*9b30*/  SHFL.BFLY P6, R14, R13, R12, R11 ;  /* 0x0c00000c0d0e7389 */ /* 0x00006400000c000b */
[----:B01----:R-:W-:Y:S05]  /*9b40*/  ENDCOLLECTIVE ;  /* 0x000000000000791b */ /* 0x003fea0003800000 */
.L_x_10748:
[----:B------:R-:W-:Y:S05]  /*9b50*/  BSYNC B1 ;  /* 0x0000000000017941 */ /* 0x000fea0003800000 */
.L_x_10747:
        /* <DEDUP_REMOVED lines=9> */
.L_x_10749:
[----:B------:R-:W-:Y:S01]  /*9bf0*/  HFMA2 R12, -RZ, RZ, 0, 2.384185791015625e-07 ;  /* 0x00000004ff0c7431 */ /* 0x000fe200000001ff */
[----:B------:R-:W-:-:S05]  /*9c00*/  FMNMX R0, R13, R14, !PT ;  /* 0x0000000e0d007209 */ /* 0x000fca0007800000 */
[----:B------:R-:W-:-:S07]  /*9c10*/  IMAD.MOV.U32 R13, RZ, RZ, R0 ;  /* 0x000000ffff0d7224 */ /* 0x000fce00078e0000 */
[----:B------:R-:W-:Y:S05]  /*9c20*/  WARPSYNC.COLLECTIVE R15, `(.L_x_10750) ;  /* 0x000000000f087348 */ /* 0x000fea0003c00000 */
[----:B------:R0:W1:Y:S02]  /*9c30*/  SHFL.BFLY P6, R14, R13, R12, R11 ;  /* 0x0c00000c0d0e7389 */ /* 0x00006400000c000b */
[----:B01----:R-:W-:Y:S05]  /*9c40*/  ENDCOLLECTIVE ;  /* 0x000000000000791b */ /* 0x003fea0003800000 */
.L_x_10750:
[----:B------:R-:W-:Y:S01]  /*9c50*/  IMAD.MOV.U32 R12, RZ, RZ, 0x2 ;  /* 0x00000002ff0c7424 */ /* 0x000fe200078e00ff */
[----:B------:R-:W-:-:S04]  /*9c60*/  FMNMX R2, R0, R14, !PT ;  /* 0x0000000e00027209 */ /* 0x000fc80007800000 */
[----:B------:R-:W-:-:S07]  /*9c70*/  MOV R13, R2 ;  /* 0x00000002000d7202 */ /* 0x000fce0000000f00 */
[----:B------:R-:W-:Y:S05]  /*9c80*/  WARPSYNC.COLLECTIVE R15, `(.L_x_10751) ;  /* 0x000000000f087348 */ /* 0x000fea0003c00000 */
[----:B------:R0:W1:Y:S02]  /*9c90*/  SHFL.BFLY P6, R14, R13, R12, R11 ;  /* 0x0c00000c0d0e7389 */ /* 0x00006400000c000b */
[----:B01----:R-:W-:Y:S05]  /*9ca0*/  ENDCOLLECTIVE ;  /* 0x000000000000791b */ /* 0x003fea0003800000 */
.L_x_10751:
[----:B------:R-:W-:Y:S01]  /*9cb0*/  HFMA2 R12, -RZ, RZ, 0, 5.9604644775390625e-08 ;  /* 0x00000001ff0c7431 */ /* 0x000fe200000001ff */
[----:B------:R-:W-:-:S04]  /*9cc0*/  FMNMX R3, R2, R14, !PT ;  /* 0x0000000e02037209 */ /* 0x000fc80007800000 */
[----:B------:R-:W-:-:S07]  /*9cd0*/  MOV R13, R3 ;  /* 0x00000003000d7202 */ /* 0x000fce0000000f00 */
[----:B------:R-:W-:Y:S05]  /*9ce0*/  WARPSYNC.COLLECTIVE R15, `(.L_x_10752) ;  /* 0x000000000f087348 */ /* 0x000fea0003c00000 */
[----:B------:R0:W1:Y:S02]  /*9cf0*/  SHFL.BFLY P6, R14, R13, R12, R11 ;  /* 0x0c00000c0d0e7389 */ /* 0x00006400000c000b */
[----:B01----:R-:W-:Y:S05]  /*9d00*/  ENDCOLLECTIVE ;  /* 0x000000000000791b */ /* 0x003fea0003800000 */
.L_x_10752:
        /* <DEDUP_REMOVED lines=35> */
[-C--:B------:R-:W-:Y:S01]  /*9f40*/  FFMA.SAT R10, R0, R35.reuse, 0.5 ;  /* 0x3f000000000a7423 */ /* 0x080fe20000002023 */
[-C--:B------:R-:W-:Y:S01]  /*9f50*/  FFMA.SAT R18, R11, R35.reuse, 0.5 ;  /* 0x3f0000000b127423 */ /* 0x080fe20000002023 */
[C---:B------:R-:W-:Y:S01]  /*9f60*/  FFMA R16, R9.reuse, 1.4426950216293334961, -R16 ;  /* 0x3fb8aa3b09107823 */ /* 0x040fe20000000810 */
[----:B------:R-:W-:Y:S01]  /*9f70*/  FFMA.SAT R22, R12, R35, 0.5 ;  /* 0x3f0000000c167423 */ /* 0x000fe20000002023 */
[-C--:B------:R-:W-:Y:S01]  /*9f80*/  FFMA.RM R10, R10, R41.reuse, 12582913 ;  /* 0x4b4000010a0a7423 */ /* 0x080fe20000004029 */
[-C--:B------:R-:W-:Y:S01]  /*9f90*/  FFMA.RM R18, R18, R41.reuse, 12582913 ;  /* 0x4b40000112127423 */ /* 0x080fe20000004029 */
[----:B------:R-:W-:Y:S01]  /*9fa0*/  FFMA R16, R9, 1.925963033500011079e-08, R16 ;  /* 0x32a5706009107823 */ /* 0x000fe20000000010 */
[----:B------:R-:W-:Y:S01]  /*9fb0*/  FFMA.RM R22, R22, R41, 12582913 ;  /* 0x4b40000116167423 */ /* 0x000fe20000004029 */
[----:B------:R-:W-:Y:S01]  /*9fc0*/  FADD R9, R10, -12583039 ;  /* 0xcb40007f0a097421 */ /* 0x000fe20000000000 */
[----:B------:R-:W-:-:S02]  /*9fd0*/  FADD R20, R18, -12583039 ;  /* 0xcb40007f12147421 */ /* 0x000fc40000000000 */
[----:B------:R-:W-:Y:S01]  /*9fe0*/  FADD R21, R22, -12583039 ;  /* 0xcb40007f16157421 */ /* 0x000fe20000000000 */
[----:B------:R-:W-:Y:S01]  /*9ff0*/  FFMA R9, R0, 1.4426950216293334961, -R9 ;  /* 0x3fb8aa3b00097823 */ /* 0x000fe20000000809 */
[----:B------:R-:W0:Y:S01]  /*a000*/  MUFU.EX2 R16, R16 ;  /* 0x0000001000107308 */ /* 0x000e220000000800 */
[C---:B------:R-:W-:Y:S01]  /*a010*/  FFMA R20, R11.reuse, 1.4426950216293334961, -R20 ;  /* 0x3fb8aa3b0b147823 */ /* 0x040fe20000000814 */
[----:B------:R-:W-:Y:S01]  /*a020*/  FFMA R21, R12, 1.4426950216293334961, -R21 ;  /* 0x3fb8aa3b0c157823 */ /* 0x000fe20000000815 */
[----:B------:R-:W-:Y:S01]  /*a030*/  FFMA R9, R0, 1.925963033500011079e-08, R9 ;  /* 0x32a5706000097823 */ /* 0x000fe20000000009 */
[----:B------:R-:W-:Y:S02]  /*a040*/  IMAD.SHL.U32 R0, R10, 0x800000, RZ ;  /* 0x008000000a007824 */ /* 0x000fe400078e00ff */
[----:B------:R-:W-:Y:S01]  /*a050*/  FFMA.SAT R10, R2, R35, 0.5 ;  /* 0x3f000000020a7423 */ /* 0x000fe20000002023 */
[----:B------:R-:W-:Y:S01]  /*a060*/  FFMA R20, R11, 1.925963033500011079e-08, R20 ;  /* 0x32a570600b147823 */ /* 0x000fe20000000014 */
[----:B------:R-:W-:Y:S01]  /*a070*/  FFMA R12, R12, 1.925963033500011079e-08, R21 ;  /* 0x32a570600c0c7823 */ /* 0x000fe20000000015 */
[----:B------:R-:W-:Y:S01]  /*a080*/  SHF.L.U32 R21, R22, 0x17, RZ ;  /* 0x0000001716157819 */ /* 0x000fe200000006ff */
[----:B------:R-:W-:Y:S01]  /*a090*/  FFMA.RM R10, R10, R41, 12582913 ;  /* 0x4b4000010a0a7423 */ /* 0x000fe20000004029 */
[----:B------:R-:W1:Y:S01]  /*a0a0*/  MUFU.EX2 R9, R9 ;  /* 0x0000000900097308 */ /* 0x000e620000000800 */
[----:B------:R-:W-:-:S02]  /*a0b0*/  FFMA.SAT R22, R74, R35, 0.5 ;  /* 0x3f0000004a167423 */ /* 0x000fc40000002023 */
[----:B------:R-:W-:Y:S02]  /*a0c0*/  FADD R17, R10, -12583039 ;  /* 0xcb40007f0a117421 */ /* 0x000fe40000000000 */
[----:B------:R-:W-:Y:S02]  /*a0d0*/  FFMA.RM R22, R22, R41, 12582913 ;  /* 0x4b40000116167423 */ /* 0x000fe40000004029 */
[C---:B------:R-:W-:Y:S01]  /*a0e0*/  FFMA R17, R2.reuse, 1.4426950216293334961, -R17 ;  /* 0x3fb8aa3b02117823 */ /* 0x040fe20000000811 */
[----:B0-----:R-:W-:Y:S01]  /*a0f0*/  FMUL R7, R7, R16 ;  /* 0x0000001007077220 */ /* 0x001fe20000400000 */
[----:B------:R-:W-:Y:S02]  /*a100*/  MUFU.EX2 R20, R20 ;  /* 0x0000001400147308 */ /* 0x000fe40000000800 */
[----:B------:R-:W-:Y:S01]  /*a110*/  FFMA R17, R2, 1.925963033500011079e-08, R17 ;  /* 0x32a5706002117823 */ /* 0x000fe20000000011 */
[----:B------:R-:W-:Y:S01]  /*a120*/  SHF.L.U32 R2, R10, 0x17, RZ ;  /* 0x000000170a027819 */ /* 0x000fe200000006ff */
[----:B------:R-:W-:-:S04]  /*a130*/  FFMA.SAT R10, R3, R35, 0.5 ;  /* 0x3f000000030a7423 */ /* 0x000fc80000002023 */
[----:B------:R-:W-:Y:S01]  /*a140*/  FFMA.RM R10, R10, R41, 12582913 ;  /* 0x4b4000010a0a7423 */ /* 0x000fe20000004029 */
[----:B-1----:R-:W-:Y:S01]  /*a150*/  FMUL R0, R0, R9 ;  /* 0x0000000900007220 */ /* 0x002fe20000400000 */
[----:B------:R-:W0:Y:S02]  /*a160*/  MUFU.EX2 R17, R17 ;  /* 0x0000001100117308 */ /* 0x000e240000000800 */
[----:B------:R-:W-:-:S04]  /*a170*/  FADD R16, R10, -12583039 ;  /* 0xcb40007f0a107421 */ /* 0x000fc80000000000 */
[C---:B------:R-:W-:Y:S02]  /*a180*/  FFMA R16, R3.reuse, 1.4426950216293334961, -R16 ;  /* 0x3fb8aa3b03107823 */ /* 0x040fe40000000810 */
[----:B------:R-:W1:Y:S02]  /*a190*/  MUFU.EX2 R12, R12 ;  /* 0x0000000c000c7308 */ /* 0x000e640000000800 */
[----:B------:R-:W-:Y:S01]  /*a1a0*/  FFMA R16, R3, 1.925963033500011079e-08, R16 ;  /* 0x32a5706003107823 */ /* 0x000fe20000000010 */
[----:B------:R-:W-:Y:S01]  /*a1b0*/  SHF.L.U32 R3, R10, 0x17, RZ ;  /* 0x000000170a037819 */ /* 0x000fe200000006ff */
[----:B------:R-:W-:-:S04]  /*a1c0*/  FFMA.SAT R10, R4, R35, 0.5 ;  /* 0x3f000000040a7423 */ /* 0x000fc80000002023 */
[----:B------:R-:W-:Y:S01]  /*a1d0*/  FFMA.RM R10, R10, R41, 12582913 ;  /* 0x4b4000010a0a7423 */ /* 0x000fe20000004029 */
[----:B------:R-:W2:Y:S01]  /*a1e0*/  MUFU.EX2 R16, R16 ;  /* 0x0000001000107308 */ /* 0x000ea20000000800 */
[----:B0-----:R-:W-:Y:S02]  /*a1f0*/  FMUL R2, R2, R17 ;  /* 0x0000001102027220 */ /* 0x001fe40000400000 */
[----:B------:R-:W-:-:S04]  /*a200*/  FADD R9, R10, -12583039 ;  /* 0xcb40007f0a097421 */ /* 0x000fc80000000000 */
[----:B------:R-:W-:Y:S01]  /*a210*/  FFMA R9, R4, 1.4426950216293334961, -R9 ;  /* 0x3fb8aa3b04097823 */ /* 0x000fe20000000809 */
[----:B-1----:R-:W-:Y:S01]  /*a220*/  FMUL R21, R21, R12 ;  /* 0x0000000c15157220 */ /* 0x002fe20000400000 */
[-C--:B------:R-:W-:Y:S02]  /*a230*/  FFMA.SAT R12, R68, R35.reuse, 0.5 ;  /* 0x3f000000440c7423 */ /* 0x080fe40000002023 */
[----:B------:R-:W-:Y:S01]  /*a240*/  FFMA R9, R4, 1.925963033500011079e-08, R9 ;  /* 0x32a5706004097823 */ /* 0x000fe20000000009 */
[----:B------:R-:W-:Y:S02]  /*a250*/  IMAD.SHL.U32 R4, R10, 0x800000, RZ ;  /* 0x008000000a047824 */ /* 0x000fe400078e00ff */
[----:B------:R-:W-:Y:S01]  /*a260*/  FFMA.SAT R10, R5, R35, 0.5 ;  /* 0x3f000000050a7423 */ /* 0x000fe20000002023 */
[----:B------:R-:W-:-:S03]  /*a270*/  FFMA.RM R12, R12, R41, 12582913 ;  /* 0x4b4000010c0c7423 */ /* 0x000fc60000004029 */
[----:B------:R-:W-:Y:S01]  /*a280*/  FFMA.RM R10, R10, R41, 12582913 ;  /* 0x4b4000010a0a7423 */ /* 0x000fe20000004029 */
[----:B--2---:R-:W-:Y:S01]  /*a290*/  FMUL R3, R3, R16 ;  /* 0x0000001003037220 */ /* 0x004fe20000400000 */
[----:B------:R-:W0:Y:S01]  /*a2a0*/  MUFU.EX2 R9, R9 ;  /* 0x0000000900097308 */ /* 0x000e220000000800 */
[----:B------:R-:W-:Y:S01]  /*a2b0*/  FADD R23, R12, -12583039 ;  /* 0xcb40007f0c177421 */ /* 0x000fe20000000000 */
[----:B------:R-:W-:Y:S01]  /*a2c0*/  FADD R16, R10, -12583039 ;  /* 0xcb40007f0a107421 */ /* 0x000fe20000000000 */
[----:B------:R-:W-:Y:S02]  /*a2d0*/  SHF.L.U32 R12, R12, 0x17, RZ ;  /* 0x000000170c0c7819 */ /* 0x000fe400000006ff */
[----:B------:R-:W-:Y:S01]  /*a2e0*/  FFMA R23, R68, 1.4426950216293334961, -R23 ;  /* 0x3fb8aa3b44177823 */ /* 0x000fe20000000817 */
[----:B------:R-:W-:-:S03]  /*a2f0*/  FFMA R16, R5, 1.4426950216293334961, -R16 ;  /* 0x3fb8aa3b05107823 */ /* 0x000fc60000000810 */
[----:B------:R-:W-:Y:S01]  /*a300*/  FFMA R68, R68, 1.925963033500011079e-08, R23 ;  /* 0x32a5706044447823 */ /* 0x000fe20000000017 */
[----:B------:R-:W-:Y:S01]  /*a310*/  FFMA R16, R5, 1.925963033500011079e-08, R16 ;  /* 0x32a5706005107823 */ /* 0x000fe20000000010 */
[----:B------:R-:W-:Y:S01]  /*a320*/  SHF.L.U32 R5, R10, 0x17, RZ ;  /* 0x000000170a057819 */ /* 0x000fe200000006ff */
        /* <DEDUP_REMOVED lines=8> */
[----:B------:R-:W-:Y:S01]  /*a3b0*/  SHF.L.U32 R6, R10, 0x17, RZ ;  /* 0x000000170a067819 */ /* 0x000fe200000006ff */
[----:B------:R-:W-:Y:S01]  /*a3c0*/  FFMA.SAT R10, R8, R35, 0.5 ;  /* 0x3f000000080a7423 */ /* 0x000fe20000002023 */
[----:B-1----:R-:W-:Y:S01]  /*a3d0*/  FMUL R23, R12, R23 ;  /* 0x000000170c177220 */ /* 0x002fe20000400000 */
[----:B------:R-:W-:Y:S02]  /*a3e0*/  FFMA.SAT R12, R13, R35, 0.5 ;  /* 0x3f0000000d0c7423 */ /* 0x000fe40000002023 */
[-C--:B------:R-:W-:Y:S01]  /*a3f0*/  FFMA.RM R10, R10, R41.reuse, 12582913 ;  /* 0x4b4000010a0a7423 */ /* 0x080fe20000004029 */
[----:B------:R-:W1:Y:S01]  /*a400*/  MUFU.EX2 R9, R9 ;  /* 0x0000000900097308 */ /* 0x000e620000000800 */
[----:B------:R-:W-:Y:S02]  /*a410*/  FFMA.RM R12, R12, R41, 12582913 ;  /* 0x4b4000010c0c7423 */ /* 0x000fe40000004029 */
[C---:B------:R-:W-:Y:S01]  /*a420*/  FADD R17, R10.reuse, -12583039 ;  /* 0xcb40007f0a117421 */ /* 0x040fe20000000000 */
[----:B------:R-:W-:-:S02]  /*a430*/  IMAD.SHL.U32 R10, R10, 0x800000, RZ ;  /* 0x008000000a0a7824 */ /* 0x000fc400078e00ff */
[----:B0-----:R-:W-:Y:S01]  /*a440*/  FMUL R5, R5, R16 ;  /* 0x0000001005057220 */ /* 0x001fe20000400000 */
[----:B------:R-:W-:Y:S01]  /*a450*/  FADD R24, R12, -12583039 ;  /* 0xcb40007f0c187421 */ /* 0x000fe20000000000 */
[----:B------:R-:W-:Y:S01]  /*a460*/  FFMA R17, R8, 1.4426950216293334961, -R17 ;  /* 0x3fb8aa3b08117823 */ /* 0x000fe20000000811 */
[----:B------:R-:W-:Y:S02]  /*a470*/  SHF.L.U32 R12, R12, 0x17, RZ ;  /* 0x000000170c0c7819 */ /* 0x000fe400000006ff */
[C---:B------:R-:W-:Y:S01]  /*a480*/  FFMA R24, R13.reuse, 1.4426950216293334961, -R24 ;  /* 0x3fb8aa3b0d187823 */ /* 0x040fe20000000818 */
[----:B------:R-:W-:Y:S01]  /*a490*/  FFMA R17, R8, 1.925963033500011079e-08, R17 ;  /* 0x32a5706008117823 */ /* 0x000fe20000000011 */
[----:B------:R-:W-:Y:S02]  /*a4a0*/  FFMA.SAT R8, R34, R35, 0.5 ;  /* 0x3f00000022087423 */ /* 0x000fe40000002023 */
[----:B------:R-:W-:Y:S02]  /*a4b0*/  FFMA R13, R13, 1.925963033500011079e-08, R24 ;  /* 0x32a570600d0d7823 */ /* 0x000fe40000000018 */
[----:B------:R-:W-:Y:S01]  /*a4c0*/  FFMA.RM R8, R8, R41, 12582913 ;  /* 0x4b40000108087423 */ /* 0x000fe20000004029 */
[----:B-1----:R-:W-:Y:S01]  /*a4d0*/  FMUL R6, R6, R9 ;  /* 0x0000000906067220 */ /* 0x002fe20000400000 */
[----:B------:R-:W0:Y:S02]  /*a4e0*/  MUFU.EX2 R17, R17 ;  /* 0x0000001100117308 */ /* 0x000e240000000800 */
[C---:B------:R-:W-:Y:S01]  /*a4f0*/  FADD R9, R8.reuse, -12583039 ;  /* 0xcb40007f08097421 */ /* 0x040fe20000000000 */
[----:B------:R-:W-:-:S03]  /*a500*/  SHF.L.U32 R8, R8, 0x17, RZ ;  /* 0x0000001708087819 */ /* 0x000fc600000006ff */
[C---:B------:R-:W-:Y:S02]  /*a510*/  FFMA R9, R34.reuse, 1.4426950216293334961, -R9 ;  /* 0x3fb8aa3b22097823 */ /* 0x040fe40000000809 */
[----:B------:R-:W1:Y:S02]  /*a520*/  MUFU.EX2 R13, R13 ;  /* 0x0000000d000d7308 */ /* 0x000e640000000800 */
[----:B------:R-:W-:-:S06]  /*a530*/  FFMA R34, R34, 1.925963033500011079e-08, R9 ;  /* 0x32a5706022227823 */ /* 0x000fcc0000000009 */
[----:B------:R-:W2:Y:S01]  /*a540*/  MUFU.EX2 R9, R34 ;  /* 0x0000002200097308 */ /* 0x000ea20000000800 */
[----:B0-----:R-:W-:Y:S01]  /*a550*/  FMUL R16, R10, R17 ;  /* 0x000000110a107220 */ /* 0x001fe20000400000 */
[----:B-1----:R-:W-:Y:S01]  /*a560*/  FMUL R24, R12, R13 ;  /* 0x0000000d0c187220 */ /* 0x002fe20000400000 */
[----:B------:R-:W-:-:S04]  /*a570*/  FFMA.SAT R12, R76, R35, 0.5 ;  /* 0x3f0000004c0c7423 */ /* 0x000fc80000002023 */
[----:B------:R-:W-:Y:S01]  /*a580*/  FFMA.RM R12, R12, R41, 12582913 ;  /* 0x4b4000010c0c7423 */ /* 0x000fe20000004029 */
[----:B--2---:R-:W-:Y:S01]  /*a590*/  FMUL R10, R8, R9 ;  /* 0x00000009080a7220 */ /* 0x004fe20000400000 */
        /* <DEDUP_REMOVED lines=16> */
[----:B------:R-:W-:Y:S01]  /*a6a0*/  SHF.L.U32 R17, R18, 0x17, RZ ;  /* 0x0000001712117819 */ /* 0x000fe200000006ff */
[----:B------:R-:W-:-:S04]  /*a6b0*/  FFMA.SAT R18, R64, R35, 0.5 ;  /* 0x3f00000040127423 */ /* 0x000fc80000002023 */
[----:B------:R-:W-:Y:S01]  /*a6c0*/  FFMA.RM R18, R18, R41, 12582913 ;  /* 0x4b40000112127423 */ /* 0x000fe20000004029 */
[----:B------:R-:W-:Y:S01]  /*a6d0*/  FMUL R17, R17, R20 ;  /* 0x0000001411117220 */ /* 0x000fe20000400000 */
[----:B------:R-:W-:Y:S02]  /*a6e0*/  FFMA.SAT R20, R70, R35, 0.5 ;  /* 0x3f00000046147423 */ /* 0x000fe40000002023 */
[C---:B------:R-:W-:Y:S01]  /*a6f0*/  FADD R11, R18.reuse, -12583039 ;  /* 0xcb40007f120b7421 */ /* 0x040fe20000000000 */
[----:B------:R-:W-:Y:S01]  /*a700*/  SHF.L.U32 R18, R18, 0x17, RZ ;  /* 0x0000001712127819 */ /* 0x000fe200000006ff */
[----:B------:R-:W-:Y:S02]  /*a710*/  FFMA.RM R20, R20, R41, 12582913 ;  /* 0x4b40000114147423 */ /* 0x000fe40000004029 */
[----:B------:R-:W-:Y:S02]  /*a720*/  FFMA R11, R64, 1.4426950216293334961, -R11 ;  /* 0x3fb8aa3b400b7823 */ /* 0x000fe4000000080b */
[----:B------:R-:W-:-:S02]  /*a730*/  FADD R19, R20, -12583039 ;  /* 0xcb40007f14137421 */ /* 0x000fc40000000000 */
[----:B------:R-:W-:Y:S02]  /*a740*/  FFMA R11, R64, 1.925963033500011079e-08, R11 ;  /* 0x32a57060400b7823 */ /* 0x000fe4000000000b */
[----:B------:R-:W-:-:S04]  /*a750*/  FFMA R19, R70, 1.4426950216293334961, -R19 ;  /* 0x3fb8aa3b46137823 */ /* 0x000fc80000000813 */
[----:B------:R-:W0:Y:S01]  /*a760*/  MUFU.EX2 R11, R11 ;  /* 0x0000000b000b7308 */ /* 0x000e220000000800 */
        /* <DEDUP_REMOVED lines=8> */
[----:B------:R-:W-:Y:S01]  /*a7f0*/  FFMA R11, R72, 1.4426950216293334961, -R11 ;  /* 0x3fb8aa3b480b7823 */ /* 0x000fe2000000080b */
[----:B-1----:R-:W-:-:S03]  /*a800*/  FMUL R19, R19, R70 ;  /* 0x0000004613137220 */ /* 0x002fc60000400000 */
        /* <DEDUP_REMOVED lines=37> */
[----:B------:R-:W-:-:S03]  /*aa60*/  MOV R15, 0xffffffff ;  /* 0xffffffff000f7802 */ /* 0x000fc60000000f00 */
        /* <DEDUP_REMOVED lines=49> */
[----:B------:R-:W-:-:S03]  /*ad80*/  IMAD.SHL.U32 R12, R12, 0x800000, RZ ;  /* 0x008000000c0c7824 */ /* 0x000fc600078e00ff */
        /* <DEDUP_REMOVED lines=43> */
.L_x_10753:
[----:B------:R-:W-:Y:S02]  /*b040*/  IMAD.MOV.U32 R12, RZ, RZ, 0x8 ;  /* 0x00000008ff0c7424 */ /* 0x000fe400078e00ff */
[----:B------:R-:W-:-:S05]  /*b050*/  FADD R38, R13, R14 ;  /* 0x0000000e0d267221 */ /* 0x000fca0000000000 */
[----:B------:R-:W-:-:S07]  /*b060*/  MOV R13, R38 ;  /* 0x00000026000d7202 */ /* 0x000fce0000000f00 */
[----:B------:R-:W-:Y:S05]  /*b070*/  WARPSYNC.COLLECTIVE R15, `(.L_x_10754) ;  /* 0x000000000f087348 */ /* 0x000fea0003c00000 */
[----:B------:R0:W1:Y:S02]  /*b080*/  SHFL.BFLY P6, R14, R13, R12, R11 ;  /* 0x0c00000c0d0e7389 */ /* 0x00006400000c000b */
[----:B01----:R-:W-:Y:S05]  /*b090*/  ENDCOLLECTIVE ;  /* 0x000000000000791b */ /* 0x003fea0003800000 */
.L_x_10754:
[----:B------:R-:W-:Y:S02]  /*b0a0*/  HFMA2 R12, -RZ, RZ, 0, 2.384185791015625e-07 ;  /* 0x00000004ff0c7431 */ /* 0x000fe400000001ff */
[----:B------:R-:W-:-:S05]  /*b0b0*/  FADD R39, R38, R14 ;  /* 0x0000000e26277221 */ /* 0x000fca0000000000 */
[----:B------:R-:W-:-:S07]  /*b0c0*/  MOV R13, R39 ;  /* 0x00000027000d7202 */ /* 0x000fce0000000f00 */
[----:B------:R-:W-:Y:S05]  /*b0d0*/  WARPSYNC.COLLECTIVE R15, `(.L_x_10755) ;  /* 0x000000000f087348 */ /* 0x000fea0003c00000 */
[----:B------:R0:W1:Y:S02]  /*b0e0*/  SHFL.BFLY P6, R14, R13, R12, R11 ;  /* 0x0c00000c0d0e7389 */ /* 0x00006400000c000b */
[----:B01----:R-:W-:Y:S05]  /*b0f0*/  ENDCOLLECTIVE ;  /* 0x000000000000791b */ /* 0x003fea0003800000 */
.L_x_10755:
[----:B------:R-:W-:Y:S01]  /*b100*/  MOV R12, 0x2 ;  /* 0x00000002000c7802 */ /* 0x000fe20000000f00 */
[----:B------:R-:W-:-:S04]  /*b110*/  FADD R40, R39, R14 ;  /* 0x0000000e27287221 */ /* 0x000fc80000000000 */
[----:B------:R-:W-:-:S07]  /*b120*/  IMAD.MOV.U32 R13, RZ, RZ, R40 ;  /* 0x000000ffff0d7224 */ /* 0x000fce00078e0028 */
[----:B------:R-:W-:Y:S05]  /*b130*/  WARPSYNC.COLLECTIVE R15, `(.L_x_10756) ;  /* 0x000000000f087348 */ /* 0x000fea0003c00000 */
[----:B------:R0:W1:Y:S02]  /*b140*/  SHFL.BFLY P6, R14, R13, R12, R11 ;  /* 0x0c00000c0d0e7389 */ /* 0x00006400000c000b */
[----:B01----:R-:W-:Y:S05]  /*b150*/  ENDCOLLECTIVE ;  /* 0x000000000000791b */ /* 0x003fea0003800000 */
.L_x_10756:
[----:B------:R-:W-:Y:S02]  /*b160*/  IMAD.MOV.U32 R12, RZ, RZ, 0x1 ;  /* 0x00000001ff0c7424 */ /* 0x000fe400078e00ff */
[----:B------:R-:W-:-:S05]  /*b170*/  FADD R41, R40, R14 ;  /* 0x0000000e28297221 */ /* 0x000fca0000000000 */
[----:B------:R-:W-:-:S07]  /*b180*/  MOV R13, R41 ;  /* 0x00000029000d7202 */ /* 0x000fce0000000f00 */
[----:B------:R-:W-:Y:S05]  /*b190*/  WARPSYNC.COLLECTIVE R15, `(.L_x_10757) ;  /* 0x000000000f087348 */ /* 0x000fea0003c00000 */
[----:B------:R0:W1:Y:S02]  /*b1a0*/  SHFL.BFLY P6, R14, R13, R12, R11 ;  /* 0x0c00000c0d0e7389 */ /* 0x00006400000c000b */
[----:B01----:R-:W-:Y:S05]  /*b1b0*/  ENDCOLLECTIVE ;  /* 0x000000000000791b */ /* 0x003fea0003800000 */
.L_x_10757:
[----:B------:R-:W-:Y:S05]  /*b1c0*/  BRA `(.L_x_10758) ;  /* 0xffffffc800247947 */ /* 0x000fea000383ffff */
        .weak           $__internal_168_$__cuda_sm3x_div_rn_noftz_f32_slowpath
        .type           $__internal_168_$__cuda_sm3x_div_rn_noftz_f32_slowpath,@function
        .size           $__internal_168_$__cuda_sm3x_div_rn_noftz_f32_slowpath,(.L_x_37545 - $__internal_168_$__cuda_sm3x_div_rn_noftz_f32_slowpath)
$__internal_168_$__cuda_sm3x_div_rn_noftz_f32_slowpath:
        /* <DEDUP_REMOVED lines=34> */
.L_x_10760:
        /* <DEDUP_REMOVED lines=51> */
.L_x_10767:
[----:B------:R-:W-:-:S04]  /*b720*/  LOP3.LUT R7, R7, 0x80000000, RZ, 0xc0, !PT ;  /* 0x8000000007077812 */ /* 0x000fc800078ec0ff */
[----:B------:R-:W-:Y:S01]  /*b730*/  LOP3.LUT R7, R7, 0x7f800000, RZ, 0xfc, !PT ;  /* 0x7f80000007077812 */ /* 0x000fe200078efcff */
[----:B------:R-:W-:Y:S06]  /*b740*/  BRA `(.L_x_10768) ;  /* 0x0000000000047947 */ /* 0x000fec0003800000 */
.L_x_10766:
[----:B------:R-:W-:-:S07]  /*b750*/  IMAD R7, R46, 0x800000, R7 ;  /* 0x008000002e077824 */ /* 0x000fce00078e0207 */
.L_x_10768:
[----:B------:R-:W-:Y:S05]  /*b760*/  BSYNC.RECONVERGENT B2 ;  /* 0x0000000000027941 */ /* 0x000fea0003800200 */
.L_x_10765:
[----:B------:R-:W-:Y:S05]  /*b770*/  BRA `(.L_x_10769) ;  /* 0x0000000000207947 */ /* 0x000fea0003800000 */
.L_x_10764:
[----:B------:R-:W-:-:S04]  /*b780*/  LOP3.LUT R7, R12, 0x80000000, R7, 0x48, !PT ;  /* 0x800000000c077812 */ /* 0x000fc800078e4807 */
[----:B------:R-:W-:Y:S01]  /*b790*/  LOP3.LUT R7, R7, 0x7f800000, RZ, 0xfc, !PT ;  /* 0x7f80000007077812 */ /* 0x000fe200078efcff */
[----:B------:R-:W-:Y:S06]  /*b7a0*/  BRA `(.L_x_10769) ;  /* 0x0000000000147947 */ /* 0x000fec0003800000 */
.L_x_10763:
[----:B------:R-:W-:Y:S01]  /*b7b0*/  LOP3.LUT R7, R12, 0x80000000, R7, 0x48, !PT ;  /* 0x800000000c077812 */ /* 0x000fe200078e4807 */
[----:B------:R-:W-:Y:S06]  /*b7c0*/  BRA `(.L_x_10769) ;  /* 0x00000000000c7947 */ /* 0x000fec0003800000 */
.L_x_10762:
[----:B------:R-:W0:Y:S01]  /*b7d0*/  MUFU.RSQ R7, -QNAN ;  /* 0xffc0000000077908 */ /* 0x000e220000001400 */
[----:B------:R-:W-:Y:S05]  /*b7e0*/  BRA `(.L_x_10769) ;  /* 0x0000000000047947 */ /* 0x000fea0003800000 */
.L_x_10761:
[----:B------:R-:W-:-:S07]  /*b7f0*/  FADD.FTZ R7, R7, R12 ;  /* 0x0000000c07077221 */ /* 0x000fce0000010000 */
.L_x_10769:
[----:B------:R-:W-:Y:S05]  /*b800*/  BSYNC.RECONVERGENT B1 ;  /* 0x0000000000017941 */ /* 0x000fea0003800200 */
.L_x_10759:
[----:B------:R-:W-:Y:S01]  /*b810*/  HFMA2 R13, -RZ, RZ, 0, 0 ;  /* 0x00000000ff0d7431 */ /* 0x000fe200000001ff */
[----:B------:R-:W-:-:S04]  /*b820*/  MOV R12, R15 ;  /* 0x0000000f000c7202 */ /* 0x000fc80000000f00 */
[----:B0-----:R-:W-:Y:S05]  /*b830*/  RET.REL.NODEC R12 `(_Z15SoftmaxWarpImplI22BroadcastScaleMaskLoadIffbLm3EiE11DirectStoreIffEfLi1ELi30ELi32ELi1ELb0EL9Algorithm0EEvT_T0_ll) ;  /* 0xffffff440cf07950 */ /* 0x001fea0003c3ffff */
.L_x_10770:
        /* <DEDUP_REMOVED lines=12> */
.L_x_37545:


//--------------------- .text._Z15SoftmaxWarpImplI22BroadcastScaleMaskLoadIffbLm3EiE11DirectStoreIffEfLi1ELi29ELi32ELi1ELb1EL9Algorithm0EEvT_T0_ll --------------------------
	.section	.text._Z15SoftmaxWarpImplI22BroadcastScaleMaskLoadIffbLm3EiE11DirectStoreIffEfLi1ELi29ELi32ELi1ELb1EL9Algorithm0EEvT_T0_ll,"ax",@progbits
	.align	128
        .global         _Z15SoftmaxWarpImplI22BroadcastScaleMaskLoadIffbLm3EiE11DirectStoreIffEfLi1ELi29ELi32ELi1ELb1EL9Algorithm0EEvT_T0_ll
        .type           _Z15SoftmaxWarpImplI22BroadcastScaleMaskLoadIffbLm3EiE11DirectStoreIffEfLi1ELi29ELi32ELi1ELb1EL9Algorithm0EEvT_T0_ll,@function
        .size           _Z15SoftmaxWarpImplI22BroadcastScaleMaskLoadIffbLm3EiE11DirectStoreIffEfLi1ELi29ELi32ELi1ELb1EL9Algorithm0EEvT_T0_ll,(.L_x_37546 - _Z15SoftmaxWarpImplI22BroadcastScaleMaskLoadIffbLm3EiE11DirectStoreIffEfLi1ELi29ELi32ELi1ELb1EL9Algorithm0EEvT_T0_ll)
        .other          _Z15SoftmaxWarpImplI22BroadcastScaleMaskLoadIffbLm3EiE11DirectStoreIffEfLi1ELi29ELi32ELi1ELb1EL9Algorithm0EEvT_T0_ll,@"STO_CUDA_ENTRY STV_DEFAULT"
_Z15SoftmaxWarpImplI22BroadcastScaleMaskLoadIffbLm3EiE11DirectStoreIffEfLi1ELi29ELi32ELi1ELb1EL9Algorithm0EEvT_T0_ll:
.text._Z15SoftmaxWarpImplI22BroadcastScaleMaskLoadIffbLm3EiE11DirectStoreIffEfLi1ELi29ELi32ELi1ELb1EL9Algorithm0EEvT_T0_ll:
        /* <DEDUP_REMOVED lines=29> */
.L_x_10771:
        /* <DEDUP_REMOVED lines=20> */
.L_x_10890:
[----:B---3--:R-:W0:Y:S01]  /*0310*/  LDC.64 R2, c[0x0][0x408] ;  /* 0x00010200ff027b82 */ /* 0x008e220000000a00 */
[C---:B------:R-:W-:Y:S01]  /*0320*/  IADD3 R7, PT, PT, R55.reuse, 0x40, RZ ;  /* 0x0000004037077810 */ /* 0x040fe20007ffe0ff */
[----:B------:R-:W-:Y:S01]  /*0330*/  BSSY.RECONVERGENT B1, `(.L_x_10773) ;  /* 0x0000060000017945 */ /* 0x000fe20003800200 */
[----:B------:R-:W-:Y:S01]  /*0340*/  IMAD.MOV.U32 R4, RZ, RZ, -0x800000 ;  /* 0xff800000ff047424 */ /* 0x000fe200078e00ff */
[C---:B------:R-:W-:Y:S01]  /*0350*/  IADD3 R5, PT, PT, R55.reuse, 0x60, RZ ;  /* 0x0000006037057810 */ /* 0x040fe20007ffe0ff */
[----:B------:R-:W-:Y:S02]  /*0360*/  IMAD.MOV.U32 R6, RZ, RZ, -0x800000 ;  /* 0xff800000ff067424 */ /* 0x000fe400078e00ff */
[----:B------:R-:W-:Y:S01]  /*0370*/  IMAD.MOV.U32 R13, RZ, RZ, -0x800000 ;  /* 0xff800000ff0d7424 */ /* 0x000fe200078e00ff */
[-C--:B0-----:R-:W-:Y:S02]  /*0380*/  ISETP.GE.U32.AND P0, PT, R55, R2.reuse, PT ;  /* 0x000000023700720c */ /* 0x081fe40003f06070 */
[----:B------:R-:W-:-:S02]  /*0390*/  ISETP.GE.U32.AND P1, PT, R9, R2, PT ;  /* 0x000000020900720c */ /* 0x000fc40003f26070 */
[-C--:B------:R-:W-:Y:S02]  /*03a0*/  ISETP.GE.AND.EX P0, PT, RZ, R3.reuse, PT, P0 ;  /* 0x00000003ff00720c */ /* 0x080fe40003f06300 */
[----:B------:R-:W-:Y:S02]  /*03b0*/  ISETP.GE.U32.AND P2, PT, R7, R2, PT ;  /* 0x000000020700720c */ /* 0x000fe40003f46070 */
[-C--:B------:R-:W-:Y:S02]  /*03c0*/  ISETP.GE.AND.EX P1, PT, RZ, R3.reuse, PT, P1 ;  /* 0x00000003ff00720c */ /* 0x080fe40003f26310 */
[----:B------:R-:W-:-:S07]  /*03d0*/  ISETP.GE.AND.EX P2, PT, RZ, R3, PT, P2 ;  /* 0x00000003ff00720c */ /* 0x000fce0003f46320 */
[----:B--2---:R-:W-:Y:S06]  /*03e0*/  @P0 BRA `(.L_x_10774) ;  /* 0x0000000400500947 */ /* 0x004fec0003800000 */
        /* <DEDUP_REMOVED lines=32> */
[----:B------:R1:W3:Y:S01]  /*05f0*/  F2I.FTZ.U32.TRUNC.NTZ R11, R10 ;  /* 0x0000000a000b7305 */ /* 0x0002e2000021f000 */
[----:B------:R-:W-:-:S07]  /*0600*/  ISETP.GE.AND P5, PT, R4, RZ, PT ;  /* 0x000000ff0400720c */ /* 0x000fce0003fa6270 */
[----:B------:R-:W-:Y:S01]  /*0610*/  @P3 IADD3 R0, PT, PT, R0, 0x1, RZ ;  /* 0x0000000100003810 */ /* 0x000fe20007ffe0ff */
[----:B-1----:R-:W-:-:S04]  /*0620*/  IMAD.MOV.U32 R10, RZ, RZ, RZ ;  /* 0x000000ffff0a7224 */ /* 0x002fc800078e00ff */
[----:B------:R-:W-:Y:S01]  /*0630*/  IMAD.MOV.U32 R16, RZ, RZ, R0 ;  /* 0x000000ffff107224 */ /* 0x000fe200078e0000 */
[----:B---3--:R-:W-:-:S03]  /*0640*/  IADD3 R0, PT, PT, RZ, -R11, RZ ;  /* 0x8000000bff007210 */ /* 0x008fc60007ffe0ff */
[----:B------:R-:W-:Y:S01]  /*0650*/  @!P5 IMAD.MOV R16, RZ, RZ, -R16 ;  /* 0x000000ffff10d224 */ /* 0x000fe200078e0a10 */
        /* <DEDUP_REMOVED lines=19> */
[----:B------:R-:W-:Y:S01]  /*0790*/  @!P5 IMAD.MOV R10, RZ, RZ, -R10 ;  /* 0x000000ffff0ad224 */ /* 0x000fe200078e0a0a */
[----:B------:R-:W-:Y:S02]  /*07a0*/  @!P4 LOP3.LUT R10, RZ, R14, RZ, 0x33, !PT ;  /* 0x0000000eff0ac212 */ /* 0x000fe400078e33ff */
[----:B0-----:R-:W-:Y:S02]  /*07b0*/  ISETP.NE.U32.AND P4, PT, R20, 0x1, PT ;  /* 0x000000011400780c */ /* 0x001fe40003f85070 */
[----:B------:R-:W-:Y:S01]  /*07c0*/  ISETP.NE.AND.EX P3, PT, R23, RZ, PT, P3 ;  /* 0x000000ff1700720c */ /* 0x000fe20003f65330 */
[----:B------:R-:W-:Y:S01]  /*07d0*/  IMAD.MOV R11, RZ, RZ, -R10 ;  /* 0x000000ffff0b7224 */ /* 0x000fe200078e0a0a */
        /* <DEDUP_REMOVED lines=21> */
.L_x_10774:
[----:B------:R-:W-:Y:S05]  /*0930*/  BSYNC.RECONVERGENT B1 ;  /* 0x0000000000017941 */ /* 0x000fea0003800200 */
.L_x_10773:
        /* <DEDUP_REMOVED lines=35> */
[----:B------:R-:W-:-:S07]  /*0b70*/  ISETP.GE.AND P4, PT, R6, RZ, PT ;  /* 0x000000ff0600720c */ /* 0x000fce0003f86270 */
[----:B------:R-:W-:-:S04]  /*0b80*/  @P1 VIADD R0, R0, 0x1 ;  /* 0x0000000100001836 */ /* 0x000fc80000000000 */
[----:B------:R-:W-:Y:S02]  /*0b90*/  IMAD.MOV.U32 R10, RZ, RZ, R0 ;  /* 0x000000ffff0a7224 */ /* 0x000fe400078e0000 */
[----:B0-----:R-:W-:-:S03]  /*0ba0*/  IMAD.MOV R6, RZ, RZ, -R9 ;  /* 0x000000ffff067224 */ /* 0x001fc600078e0a09 */
[----:B------:R-:W-:Y:S01]  /*0bb0*/  @!P4 IADD3 R10, PT, PT, -R10, RZ, RZ ;  /* 0x000000ff0a0ac210 */ /* 0x000fe20007ffe1ff */
[----:B------:R-:W-:Y:S01]  /*0bc0*/  IMAD R17, R6, R19, RZ ;  /* 0x0000001306117224 */ /* 0x000fe200078e02ff */
[----:B------:R-:W-:-:S05]  /*0bd0*/  @!P3 LOP3.LUT R10, RZ, R8, RZ, 0x33, !PT ;  /* 0x00000008ff0ab212 */ /* 0x000fca00078e33ff */
[----:B------:R-:W-:-:S04]  /*0be0*/  IMAD.MOV R0, RZ, RZ, -R10 ;  /* 0x000000ffff007224 */ /* 0x000fc800078e0a0a */
[----:B------:R-:W-:Y:S01]  /*0bf0*/  IMAD R11, R8, R0, R15 ;  /* 0x00000000080b7224 */ /* 0x000fe200078e020f */
[----:B------:R-:W-:-:S04]  /*0c00*/  MOV R8, RZ ;  /* 0x000000ff00087202 */ /* 0x000fc80000000f00 */
        /* <DEDUP_REMOVED lines=41> */
.L_x_10776:
[----:B------:R-:W-:Y:S05]  /*0ea0*/  BSYNC.RECONVERGENT B1 ;  /* 0x0000000000017941 */ /* 0x000fea0003800200 */
.L_x_10775:
        /* <DEDUP_REMOVED lines=17> */
[----:B0-----:R-:W-:-:S06]  /*0fc0*/  IADD3 R8, PT, PT, R0, 0xffffffe, RZ ;  /* 0x0ffffffe00087810 */ /* 0x001fcc0007ffe0ff */
[----:B------:R0:W1:Y:S02]  /*0fd0*/  F2I.FTZ.U32.TRUNC.NTZ R9, R8 ;  /* 0x0000000800097305 */ /* 0x000064000021f000 */
[----:B0-----:R-:W-:Y:S02]  /*0fe0*/  IMAD.MOV.U32 R8, RZ, RZ, RZ ;  /* 0x000000ffff087224 */ /* 0x001fe400078e00ff */
[----:B-1----:R-:W-:-:S04]  /*0ff0*/  IMAD.MOV R19, RZ, RZ, -R9 ;  /* 0x000000ffff137224 */ /* 0x002fc800078e0a09 */
[----:B------:R-:W-:Y:S02]  /*1000*/  IMAD R7, R19, R10, RZ ;  /* 0x0000000a13077224 */ /* 0x000fe400078e02ff */
[----:B------:R-:W0:Y:S02]  /*1010*/  LDC.64 R18, c[0x0][0x398] ;  /* 0x0000e600ff127b82 */ /* 0x000e240000000a00 */
[----:B------:R-:W-:Y:S01]  /*1020*/  IMAD.HI.U32 R14, R9, R7, R8 ;  /* 0x00000007090e7227 */ /* 0x000fe200078e0008 */
[----:B------:R-:W-:Y:S02]  /*1030*/  MOV R7, R16 ;  /* 0x0000001000077202 */ /* 0x000fe40000000f00 */
[----:B------:R-:W-:-:S03]  /*1040*/  IABS R9, R11 ;  /* 0x0000000b00097213 */ /* 0x000fc60000000000 */
        /* <DEDUP_REMOVED lines=65> */
.L_x_10778:
[----:B------:R-:W-:Y:S05]  /*1460*/  BSYNC.RECONVERGENT B1 ;  /* 0x0000000000017941 */ /* 0x000fea0003800200 */
.L_x_10777:
        /* <DEDUP_REMOVED lines=8> */
[-C--:B------:R-:W-:Y:S01]  /*14f0*/  ISETP.GE.U32.AND P2, PT, R17, R2.reuse, PT ;  /* 0x000000021100720c */ /* 0x080fe20003f46070 */
[----:B------:R-:W-:Y:S01]  /*1500*/  IMAD.MOV.U32 R66, RZ, RZ, -0x800000 ;  /* 0xff800000ff427424 */ /* 0x000fe200078e00ff */
        /* <DEDUP_REMOVED lines=48> */
[----:B---3--:R-:W-:-:S04]  /*1810*/  IMAD.MOV R5, RZ, RZ, -R19 ;  /* 0x000000ffff057224 */ /* 0x008fc800078e0a13 */
[----:B------:R-:W-:-:S08]  /*1820*/  IMAD R5, R5, R16, RZ ;  /* 0x0000001005057224 */ /* 0x000fd000078e02ff */
[----:B------:R-:W-:-:S04]  /*1830*/  @!P5 LOP3.LUT R10, RZ, R12, RZ, 0x33, !PT ;  /* 0x0000000cff0ad212 */ /* 0x000fc800078e33ff */
[----:B------:R-:W-:-:S05]  /*1840*/  IADD3 R0, PT, PT, -R10, RZ, RZ ;  /* 0x000000ff0a007210 */ /* 0x000fca0007ffe1ff */
[----:B------:R-:W-:Y:S02]  /*1850*/  IMAD R21, R12, R0, R23 ;  /* 0x000000000c157224 */ /* 0x000fe400078e0217 */
[----:B------:R-:W-:Y:S02]  /*1860*/  IMAD.HI.U32 R0, R19, R5, R18 ;  /* 0x0000000513007227 */ /* 0x000fe400078e0012 */
[----:B------:R-:W1:Y:S01]  /*1870*/  LDC.64 R18, c[0x0][0x3a0] ;  /* 0x0000e800ff127b82 */ /* 0x000e620000000a00 */
        /* <DEDUP_REMOVED lines=40> */
.L_x_10780:
[----:B------:R-:W-:Y:S05]  /*1b00*/  BSYNC.RECONVERGENT B1 ;  /* 0x0000000000017941 */ /* 0x000fea0003800200 */
.L_x_10779:
        /* <DEDUP_REMOVED lines=20> */
[----:B------:R-:W-:-:S04]  /*1c50*/  IMAD R5, R5, R10, RZ ;  /* 0x0000000a05057224 */ /* 0x000fc800078e02ff */
        /* <DEDUP_REMOVED lines=68> */
.L_x_10782:
[----:B------:R-:W-:Y:S05]  /*20a0*/  BSYNC.RECONVERGENT B1 ;  /* 0x0000000000017941 */ /* 0x000fea0003800200 */
.L_x_10781:
        /* <DEDUP_REMOVED lines=89> */
.L_x_10784:
[----:B------:R-:W-:Y:S05]  /*2640*/  BSYNC.RECONVERGENT B1 ;  /* 0x0000000000017941 */ /* 0x000fea0003800200 */
.L_x_10783:
        /* <DEDUP_REMOVED lines=89> */
.L_x_10786:
[----:B------:R-:W-:Y:S05]  /*2be0*/  BSYNC.RECONVERGENT B1 ;  /* 0x0000000000017941 */ /* 0x000fea0003800200 */
.L_x_10785:
        /* <DEDUP_REMOVED lines=25> */
[----:B------:R-:W-:-:S04]  /*2d80*/  IMAD.HI.U32 R10, R15, R5, R14 ;  /* 0x000000050f0a7227 */ /* 0x000fc800078e000e */
[----:B------:R-:W-:Y:S02]  /*2d90*/  IMAD.MOV.U32 R5, RZ, RZ, R9 ;  /* 0x000000ffff057224 */ /* 0x000fe400078e0009 */
[----:B------:R-:W-:Y:S02]  /*2da0*/  VIADD R14, R20, 0xffffffe ;  /* 0x0ffffffe140e7836 */ /* 0x000fe40000000000 */
[----:B------:R-:W-:Y:S01]  /*2db0*/  IMAD.HI.U32 R0, R10, R5, RZ ;  /* 0x000000050a007227 */ /* 0x000fe200078e00ff */
[----:B------:R-:W0:Y:S01]  /*2dc0*/  LDC.64 R20, c[0x0][0x398] ;  /* 0x0000e600ff147b82 */ /* 0x000e220000000a00 */
[----:B------:R1:W3:Y:S03]  /*2dd0*/  F2I.FTZ.U32.TRUNC.NTZ R15, R14 ;  /* 0x0000000e000f7305 */ /* 0x0002e6000021f000 */
[----:B------:R-:W-:-:S05]  /*2de0*/  IADD3 R10, PT, PT, -R0, RZ, RZ ;  /* 0x000000ff000a7210 */ /* 0x000fca0007ffe1ff */
[----:B------:R-:W-:Y:S02]  /*2df0*/  IMAD R5, R16, R10, R5 ;  /* 0x0000000a10057224 */ /* 0x000fe400078e0205 */
[----:B-1----:R-:W-:-:S03]  /*2e00*/  HFMA2 R14, -RZ, RZ, 0, 0 ;  /* 0x00000000ff0e7431 */ /* 0x002fc600000001ff */
[----:B------:R-:W-:-:S13]  /*2e10*/  ISETP.GT.U32.AND P2, PT, R16, R5, PT ;  /* 0x000000051000720c */ /* 0x000fda0003f44070 */
        /* <DEDUP_REMOVED lines=14> */
[----:B------:R-:W-:Y:S02]  /*2f00*/  IMAD.HI.U32 R0, R15, R5, R14 ;  /* 0x000000050f007227 */ /* 0x000fe400078e000e */
[----:B------:R-:W1:Y:S01]  /*2f10*/  LDC.64 R14, c[0x0][0x3a0] ;  /* 0x0000e800ff0e7b82 */ /* 0x000e620000000a00 */
        /* <DEDUP_REMOVED lines=39> */
.L_x_10788:
[----:B------:R-:W-:Y:S05]  /*3190*/  BSYNC.RECONVERGENT B1 ;  /* 0x0000000000017941 */ /* 0x000fea0003800200 */
.L_x_10787:
        /* <DEDUP_REMOVED lines=90> */
.L_x_10790:
[----:B------:R-:W-:Y:S05]  /*3740*/  BSYNC.RECONVERGENT B1 ;  /* 0x0000000000017941 */ /* 0x000fea0003800200 */
.L_x_10789:
        /* <DEDUP_REMOVED lines=45> */
[----:B------:R-:W0:Y:S09]  /*3a20*/  F2I.FTZ.U32.TRUNC.NTZ R11, R11 ;  /* 0x0000000b000b7305 */ /* 0x000e32000021f000 */
[----:B------:R-:W-:Y:S01]  /*3a30*/  @P4 VIADD R0, R0, 0x1 ;  /* 0x0000000100004836 */ /* 0x000fe20000000000 */
[----:B------:R-:W-:-:S03]  /*3a40*/  ISETP.GE.AND P4, PT, R10, RZ, PT ;  /* 0x000000ff0a00720c */ /* 0x000fc60003f86270 */
[----:B------:R-:W-:Y:S02]  /*3a50*/  IMAD.MOV.U32 R12, RZ, RZ, R0 ;  /* 0x000000ffff0c7224 */ /* 0x000fe400078e0000 */
[----:B0-----:R-:W-:-:S04]  /*3a60*/  IMAD.MOV R10, RZ, RZ, -R11 ;  /* 0x000000ffff0a7224 */ /* 0x001fc800078e0a0b */
[----:B------:R-:W-:Y:S02]  /*3a70*/  IMAD R19, R10, R21, RZ ;  /* 0x000000150a137224 */ /* 0x000fe400078e02ff */
[----:B------:R-:W-:Y:S02]  /*3a80*/  IMAD.MOV.U32 R10, RZ, RZ, RZ ;  /* 0x000000ffff0a7224 */ /* 0x000fe400078e00ff */
[----:B------:R-:W-:Y:S01]  /*3a90*/  @!P4 IMAD.MOV R12, RZ, RZ, -R12 ;  /* 0x000000ffff0cc224 */ /* 0x000fe200078e0a0c */
[----:B------:R-:W-:Y:S01]  /*3aa0*/  ISETP.NE.AND P4, PT, R16, RZ, PT ;  /* 0x000000ff1000720c */ /* 0x000fe20003f85270 */
[----:B------:R-:W-:-:S12]  /*3ab0*/  IMAD.HI.U32 R19, R11, R19, R10 ;  /* 0x000000130b137227 */ /* 0x000fd800078e000a */
[----:B------:R-:W-:-:S04]  /*3ac0*/  @!P4 LOP3.LUT R12, RZ, R16, RZ, 0x33, !PT ;  /* 0x00000010ff0cc212 */ /* 0x000fc800078e33ff */
[----:B------:R-:W-:-:S05]  /*3ad0*/  IADD3 R0, PT, PT, -R12, RZ, RZ ;  /* 0x000000ff0c007210 */ /* 0x000fca0007ffe1ff */
        /* <DEDUP_REMOVED lines=14> */
[----:B------:R-:W1:Y:S11]  /*3bc0*/  LDC.64 R10, c[0x0][0x390] ;  /* 0x0000e400ff0a7b82 */ /* 0x000e760000000a00 */
[----:B------:R-:W-:Y:S01]  /*3bd0*/  @!P4 IMAD.MOV R0, RZ, RZ, -R0 ;  /* 0x000000ffff00c224 */ /* 0x000fe200078e0a00 */
[----:B------:R-:W-:-:S13]  /*3be0*/  ISETP.NE.AND P4, PT, R18, RZ, PT ;  /* 0x000000ff1200720c */ /* 0x000fda0003f85270 */
[----:B------:R-:W-:Y:S02]  /*3bf0*/  @!P4 LOP3.LUT R0, RZ, R18, RZ, 0x33, !PT ;  /* 0x00000012ff00c212 */ /* 0x000fe400078e33ff */
[----:B-1----:R-:W-:-:S04]  /*3c00*/  ISETP.NE.U32.AND P4, PT, R10, 0x1, PT ;  /* 0x000000010a00780c */ /* 0x002fc80003f85070 */
[----:B------:R-:W-:-:S04]  /*3c10*/  ISETP.NE.AND.EX P4, PT, R11, RZ, PT, P4 ;  /* 0x000000ff0b00720c */ /* 0x000fc80003f85340 */
[----:B------:R-:W-:Y:S01]  /*3c20*/  SEL R10, R12, RZ, P4 ;  /* 0x000000ff0c0a7207 */ /* 0x000fe20002000000 */
[----:B------:R-:W-:Y:S01]  /*3c30*/  IMAD.MOV R12, RZ, RZ, -R0 ;  /* 0x000000ffff0c7224 */ /* 0x000fe200078e0a00 */
[----:B--2---:R-:W-:-:S03]  /*3c40*/  ISETP.NE.U32.AND P4, PT, R22, 0x1, PT ;  /* 0x000000011600780c */ /* 0x004fc60003f85070 */
        /* <DEDUP_REMOVED lines=20> */
.L_x_10792:
[----:B------:R-:W-:Y:S05]  /*3d90*/  BSYNC.RECONVERGENT B1 ;  /* 0x0000000000017941 */ /* 0x000fea0003800200 */
.L_x_10791:
        /* <DEDUP_REMOVED lines=42> */
[----:B------:R-:W-:Y:S01]  /*4040*/  @!P3 LOP3.LUT R12, RZ, R14, RZ, 0x33, !PT ;  /* 0x0000000eff0cb212 */ /* 0x000fe200078e33ff */
[----:B------:R-:W-:-:S04]  /*4050*/  IMAD R9, R9, R16, RZ ;  /* 0x0000001009097224 */ /* 0x000fc800078e02ff */
[----:B------:R-:W-:-:S04]  /*4060*/  IMAD.MOV R0, RZ, RZ, -R12 ;  /* 0x000000ffff007224 */ /* 0x000fc800078e0a0c */
[----:B------:R-:W-:Y:S02]  /*4070*/  IMAD R14, R14, R0, R17 ;  /* 0x000000000e0e7224 */ /* 0x000fe400078e0211 */
[----:B------:R-:W-:-:S03]  /*4080*/  IMAD.HI.U32 R0, R11, R9, R10 ;  /* 0x000000090b007227 */ /* 0x000fc600078e000a */
[----:B------:R-:W-:-:S04]  /*4090*/  IABS R18, R14 ;  /* 0x0000000e00127213 */ /* 0x000fc80000000000 */
[----:B------:R-:W-:Y:S02]  /*40a0*/  MOV R9, R18 ;  /* 0x0000001200097202 */ /* 0x000fe40000000f00 */
[----:B------:R-:W0:Y:S03]  /*40b0*/  LDC.64 R18, c[0x0][0x3a0] ;  /* 0x0000e800ff127b82 */ /* 0x000e260000000a00 */
        /* <DEDUP_REMOVED lines=16> */
[----:B-1----:R-:W-:Y:S02]  /*41c0*/  ISETP.NE.U32.AND P4, PT, R10, 0x1, PT ;  /* 0x000000010a00780c */ /* 0x002fe40003f85070 */
        /* <DEDUP_REMOVED lines=22> */
.L_x_10794:
[----:B------:R-:W-:Y:S05]  /*4330*/  BSYNC.RECONVERGENT B1 ;  /* 0x0000000000017941 */ /* 0x000fea0003800200 */
.L_x_10793:
        /* <DEDUP_REMOVED lines=18> */
[----:B------:R-:W-:Y:S01]  /*4460*/  IMAD R7, R9, R14, RZ ;  /* 0x0000000e09077224 */ /* 0x000fe200078e02ff */
[----:B------:R-:W-:-:S03]  /*4470*/  IABS R9, R17 ;  /* 0x0000001100097213 */ /* 0x000fc60000000000 */
        /* <DEDUP_REMOVED lines=70> */
.L_x_10796:
[----:B------:R-:W-:Y:S05]  /*48e0*/  BSYNC.RECONVERGENT B1 ;  /* 0x0000000000017941 */ /* 0x000fea0003800200 */
.L_x_10795:
        /* <DEDUP_REMOVED lines=90> */
.L_x_10798:
[----:B------:R-:W-:Y:S05]  /*4e90*/  BSYNC.RECONVERGENT B1 ;  /* 0x0000000000017941 */ /* 0x000fea0003800200 */
.L_x_10797:
        /* <DEDUP_REMOVED lines=47> */
[----:B------:R-:W-:Y:S01]  /*5190*/  ISETP.NE.AND P4, PT, R12, RZ, PT ;  /* 0x000000ff0c00720c */ /* 0x000fe20003f85270 */
[----:B------:R-:W-:-:S12]  /*51a0*/  IMAD R5, R5, R16, RZ ;  /* 0x0000001005057224 */ /* 0x000fd800078e02ff */
[----:B------:R-:W-:-:S04]  /*51b0*/  @!P4 LOP3.LUT R7, RZ, R12, RZ, 0x33, !PT ;  /* 0x0000000cff07c212 */ /* 0x000fc800078e33ff */
        /* <DEDUP_REMOVED lines=27> */
[----:B-1----:R-:W-:Y:S01]  /*5370*/  ISETP.NE.U32.AND P4, PT, R10, 0x1, PT ;  /* 0x000000010a00780c */ /* 0x002fe20003f85070 */
        /* <DEDUP_REMOVED lines=16> */
.L_x_10800:
[----:B------:R-:W-:Y:S05]  /*5480*/  BSYNC.RECONVERGENT B1 ;  /* 0x0000000000017941 */ /* 0x000fea0003800200 */
.L_x_10799:
        /* <DEDUP_REMOVED lines=99> */
.L_x_10802:
[----:B------:R-:W-:Y:S05]  /*5ac0*/  BSYNC.RECONVERGENT B1 ;  /* 0x0000000000017941 */ /* 0x000fea0003800200 */
.L_x_10801:
        /* <DEDUP_REMOVED lines=60> */
[----:B------:R-:W-:-:S06]  /*5e90*/  ISETP.NE.AND P6, PT, R15, RZ, PT ;  /* 0x000000ff0f00720c */ /* 0x000fcc0003fc5270 */
[----:B------:R-:W-:Y:S01]  /*5ea0*/  @!P5 IMAD.MOV R0, RZ, RZ, -R0 ;  /* 0x000000ffff00d224 */ /* 0x000fe200078e0a00 */
[----:B--2---:R-:W-:-:S04]  /*5eb0*/  ISETP.NE.U32.AND P5, PT, R18, 0x1, PT ;  /* 0x000000011200780c */ /* 0x004fc80003fa5070 */
[----:B------:R-:W-:Y:S02]  /*5ec0*/  ISETP.NE.AND.EX P5, PT, R19, RZ, PT, P5 ;  /* 0x000000ff1300720c */ /* 0x000fe40003fa5350 */
        /* <DEDUP_REMOVED lines=24> */
.L_x_10804:
[----:B------:R-:W-:Y:S05]  /*6050*/  BSYNC.RECONVERGENT B1 ;  /* 0x0000000000017941 */ /* 0x000fea0003800200 */
.L_x_10803:
        /* <DEDUP_REMOVED lines=89> */
.L_x_10806:
[----:B------:R-:W-:Y:S05]  /*65f0*/  BSYNC.RECONVERGENT B1 ;  /* 0x0000000000017941 */ /* 0x000fea0003800200 */
.L_x_10805:
        /* <DEDUP_REMOVED lines=89> */
.L_x_10808:
[----:B------:R-:W-:Y:S05]  /*6b90*/  BSYNC.RECONVERGENT B1 ;  /* 0x0000000000017941 */ /* 0x000fea0003800200 */
.L_x_10807:
        /* <DEDUP_REMOVED lines=90> */
.L_x_10810:
[----:B------:R-:W-:Y:S05]  /*7140*/  BSYNC.RECONVERGENT B1 ;  /* 0x0000000000017941 */ /* 0x000fea0003800200 */
.L_x_10809:
        /* <DEDUP_REMOVED lines=23> */
[----:B------:R-:W-:-:S03]  /*72c0*/  IABS R7, R15 ;  /* 0x0000000f00077213 */ /* 0x000fc60000000000 */
[----:B------:R-:W-:-:S04]  /*72d0*/  IMAD.HI.U32 R0, R16, R5, RZ ;  /* 0x0000000510007227 */ /* 0x000fc800078e00ff */
[----:B------:R-:W-:Y:S02]  /*72e0*/  IMAD.MOV R10, RZ, RZ, -R0 ;  /* 0x000000ffff0a7224 */ /* 0x000fe400078e0a00 */
[----:B------:R-:W-:Y:S02]  /*72f0*/  IMAD.MOV.U32 R16, RZ, RZ, R7 ;  /* 0x000000ffff107224 */ /* 0x000fe400078e0007 */
[C---:B------:R-:W-:Y:S02]  /*7300*/  IMAD R5, R14.reuse, R10, R5 ;  /* 0x0000000a0e057224 */ /* 0x040fe400078e0205 */
[----:B------:R-:W0:Y:S03]  /*7310*/  I2F.RP R17, R16 ;  /* 0x0000001000117306 */ /* 0x000e260000209400 */
[----:B------:R-:W-:-:S05]  /*7320*/  ISETP.GT.U32.AND P2, PT, R14, R5, PT ;  /* 0x000000050e00720c */ /* 0x000fca0003f44070 */
[----:B0-----:R-:W0:Y:S08]  /*7330*/  MUFU.RCP R17, R17 ;  /* 0x0000001100117308 */ /* 0x001e300000001000 */
[----:B------:R-:W-:Y:S01]  /*7340*/  @!P2 IADD3 R5, PT, PT, R5, -R14, RZ ;  /* 0x8000000e0505a210 */ /* 0x000fe20007ffe0ff */
[----:B------:R-:W-:Y:S01]  /*7350*/  @!P2 VIADD R0, R0, 0x1 ;  /* 0x000000010000a836 */ /* 0x000fe20000000000 */
[----:B------:R-:W-:-:S02]  /*7360*/  ISETP.NE.AND P2, PT, R12, RZ, PT ;  /* 0x000000ff0c00720c */ /* 0x000fc40003f45270 */
[----:B------:R-:W-:Y:S02]  /*7370*/  ISETP.GE.U32.AND P1, PT, R5, R14, PT ;  /* 0x0000000e0500720c */ /* 0x000fe40003f26070 */
[----:B------:R-:W-:-:S04]  /*7380*/  LOP3.LUT R5, R9, R12, RZ, 0x3c, !PT ;  /* 0x0000000c09057212 */ /* 0x000fc800078e3cff */
[----:B------:R-:W-:Y:S01]  /*7390*/  ISETP.GE.AND P3, PT, R5, RZ, PT ;  /* 0x000000ff0500720c */ /* 0x000fe20003f66270 */
[----:B0-----:R-:W-:-:S06]  /*73a0*/  VIADD R10, R17, 0xffffffe ;  /* 0x0ffffffe110a7836 */ /* 0x001fcc0000000000 */
[----:B------:R-:W-:Y:S01]  /*73b0*/  @P1 IADD3 R0, PT, PT, R0, 0x1, RZ ;  /* 0x0000000100001810 */ /* 0x000fe20007ffe0ff */
[----:B------:R0:W1:Y:S04]  /*73c0*/  F2I.FTZ.U32.TRUNC.NTZ R11, R10 ;  /* 0x0000000a000b7305 */ /* 0x000068000021f000 */
[----:B------:R-:W-:-:S04]  /*73d0*/  IMAD.MOV.U32 R7, RZ, RZ, R0 ;  /* 0x000000ffff077224 */ /* 0x000fc800078e0000 */
        /* <DEDUP_REMOVED lines=13> */
[----:B------:R-:W0:Y:S03]  /*74b0*/  LDC.64 R10, c[0x0][0x3a0] ;  /* 0x0000e800ff0a7b82 */ /* 0x000e260000000a00 */
[----:B------:R-:W-:-:S13]  /*74c0*/  ISETP.GT.U32.AND P2, PT, R16, R5, PT ;  /* 0x000000051000720c */ /* 0x000fda0003f44070 */
[----:B------:R-:W-:Y:S01]  /*74d0*/  @!P2 IMAD.IADD R5, R5, 0x1, -R16 ;  /* 0x000000010505a824 */ /* 0x000fe200078e0a10 */
[----:B------:R-:W-:Y:S02]  /*74e0*/  @!P2 IADD3 R0, PT, PT, R0, 0x1, RZ ;  /* 0x000000010000a810 */ /* 0x000fe40007ffe0ff */
[----:B--2---:R-:W-:Y:S02]  /*74f0*/  ISETP.NE.U32.AND P2, PT, R18, 0x1, PT ;  /* 0x000000011200780c */ /* 0x004fe40003f45070 */
[----:B------:R-:W-:Y:S02]  /*7500*/  ISETP.GE.U32.AND P1, PT, R5, R16, PT ;  /* 0x000000100500720c */ /* 0x000fe40003f26070 */
[----:B------:R-:W1:Y:S01]  /*7510*/  LDC.64 R16, c[0x0][0x398] ;  /* 0x0000e600ff107b82 */ /* 0x000e620000000a00 */
[----:B------:R-:W-:-:S04]  /*7520*/  LOP3.LUT R5, R12, R15, RZ, 0x3c, !PT ;  /* 0x0000000f0c057212 */ /* 0x000fc800078e3cff */
[----:B------:R-:W-:-:S06]  /*7530*/  ISETP.GE.AND P3, PT, R5, RZ, PT ;  /* 0x000000ff0500720c */ /* 0x000fcc0003f66270 */
[----:B------:R-:W-:-:S07]  /*7540*/  @P1 VIADD R0, R0, 0x1 ;  /* 0x0000000100001836 */ /* 0x000fce0000000000 */
[----:B------:R-:W-:Y:S01]  /*7550*/  @!P3 IMAD.MOV R0, RZ, RZ, -R0 ;  /* 0x000000ffff00b224 */ /* 0x000fe200078e0a00 */
[----:B------:R-:W-:Y:S02]  /*7560*/  @!P4 LOP3.LUT R0, RZ, R15, RZ, 0x33, !PT ;  /* 0x0000000fff00c212 */ /* 0x000fe400078e33ff */
[----:B------:R-:W-:Y:S02]  /*7570*/  ISETP.NE.AND.EX P3, PT, R19, RZ, PT, P2 ;  /* 0x000000ff1300720c */ /* 0x000fe40003f65320 */
[----:B------:R-:W-:Y:S02]  /*7580*/  IADD3 R5, PT, PT, -R0, RZ, RZ ;  /* 0x000000ff00057210 */ /* 0x000fe40007ffe1ff */
[----:B-1----:R-:W-:Y:S02]  /*7590*/  ISETP.NE.U32.AND P1, PT, R16, 0x1, PT ;  /* 0x000000011000780c */ /* 0x002fe40003f25070 */
[----:B------:R-:W-:Y:S01]  /*75a0*/  SEL R7, R7, RZ, P3 ;  /* 0x000000ff07077207 */ /* 0x000fe20001800000 */
[----:B------:R-:W-:Y:S01]  /*75b0*/  IMAD R5, R15, R5, R12 ;  /* 0x000000050f057224 */ /* 0x000fe200078e020c */
[----:B------:R-:W-:-:S02]  /*75c0*/  ISETP.NE.AND.EX P2, PT, R17, RZ, PT, P1 ;  /* 0x000000ff1100720c */ /* 0x000fc40003f45310 */
[----:B0-----:R-:W-:Y:S01]  /*75d0*/  ISETP.NE.U32.AND P1, PT, R10, 0x1, PT ;  /* 0x000000010a00780c */ /* 0x001fe20003f25070 */
[----:B------:R-:W-:Y:S01]  /*75e0*/  IMAD R7, R7, UR44, RZ ;  /* 0x0000002c07077c24 */ /* 0x000fe2000f8e02ff */
        /* <DEDUP_REMOVED lines=16> */
.L_x_10812:
[----:B------:R-:W-:Y:S05]  /*76f0*/  BSYNC.RECONVERGENT B1 ;  /* 0x0000000000017941 */ /* 0x000fea0003800200 */
.L_x_10811:
        /* <DEDUP_REMOVED lines=22> */
[----:B------:R-:W-:Y:S01]  /*7860*/  IMAD R5, R7, R14, RZ ;  /* 0x0000000e07057224 */ /* 0x000fe200078e02ff */
[----:B------:R-:W-:-:S03]  /*7870*/  IABS R7, R9 ;  /* 0x0000000900077213 */ /* 0x000fc60000000000 */
        /* <DEDUP_REMOVED lines=69> */
.L_x_10814:
[----:B------:R-:W-:Y:S05]  /*7cd0*/  BSYNC.RECONVERGENT B1 ;  /* 0x0000000000017941 */ /* 0x000fea0003800200 */
.L_x_10813:
        /* <DEDUP_REMOVED lines=93> */
.L_x_10816:
[----:B------:R-:W-:Y:S05]  /*82b0*/  BSYNC.RECONVERGENT B1 ;  /* 0x0000000000017941 */ /* 0x000fea0003800200 */
.L_x_10815:
        /* <DEDUP_REMOVED lines=93> */
.L_x_10818:
[----:B------:R-:W-:Y:S05]  /*8890*/  BSYNC.RECONVERGENT B1 ;  /* 0x0000000000017941 */ /* 0x000fea0003800200 */
.L_x_10817:
        /* <DEDUP_REMOVED lines=15> */
[----:B-1----:R-:W-:Y:S02]  /*8990*/  IABS R20, R17 ;  /* 0x0000001100147213 */ /* 0x002fe40000000000 */
[----:B------:R-:W-:-:S05]  /*89a0*/  ISETP.NE.AND P4, PT, R17, RZ, PT ;  /* 0x000000ff1100720c */ /* 0x000fca0003f85270 */
        /* <DEDUP_REMOVED lines=29> */
[----:B------:R-:W-:Y:S02]  /*8b80*/  IMAD.MOV R5, RZ, RZ, -R9 ;  /* 0x000000ffff057224 */ /* 0x000fe400078e0a09 */
[----:B------:R-:W-:-:S04]  /*8b90*/  IMAD.HI.U32 R10, R11, R7, R10 ;  /* 0x000000070b0a7227 */ /* 0x000fc800078e000a */
[----:B------:R-:W-:Y:S02]  /*8ba0*/  IMAD R12, R15, R5, R0 ;  /* 0x000000050f0c7224 */ /* 0x000fe400078e0200 */
[----:B------:R-:W0:Y:S03]  /*8bb0*/  LDC.64 R14, c[0x0][0x398] ;  /* 0x0000e600ff0e7b82 */ /* 0x000e260000000a00 */
        /* <DEDUP_REMOVED lines=10> */
[----:B------:R-:W-:-:S04]  /*8c60*/  LOP3.LUT R7, R12, R17, RZ, 0x3c, !PT ;  /* 0x000000110c077212 */ /* 0x000fc800078e3cff */
[----:B------:R-:W-:-:S06]  /*8c70*/  ISETP.GE.AND P3, PT, R7, RZ, PT ;  /* 0x000000ff0700720c */ /* 0x000fcc0003f66270 */
[----:B------:R-:W-:Y:S01]  /*8c80*/  @P1 VIADD R5, R5, 0x1 ;  /* 0x0000000105051836 */ /* 0x000fe20000000000 */
[----:B0-----:R-:W-:Y:S02]  /*8c90*/  ISETP.NE.U32.AND P1, PT, R14, 0x1, PT ;  /* 0x000000010e00780c */ /* 0x001fe40003f25070 */
[----:B------:R-:W-:-:S04]  /*8ca0*/  SHF.R.S64 R14, RZ, 0x1e, R0 ;  /* 0x0000001eff0e7819 */ /* 0x000fc80000001000 */
[----:B------:R-:W-:Y:S01]  /*8cb0*/  @!P3 IMAD.MOV R5, RZ, RZ, -R5 ;  /* 0x000000ffff05b224 */ /* 0x000fe200078e0a05 */
[----:B------:R-:W-:-:S04]  /*8cc0*/  @!P4 LOP3.LUT R5, RZ, R17, RZ, 0x33, !PT ;  /* 0x00000011ff05c212 */ /* 0x000fc800078e33ff */
[----:B------:R-:W-:Y:S02]  /*8cd0*/  IADD3 R7, PT, PT, -R5, RZ, RZ ;  /* 0x000000ff05077210 */ /* 0x000fe40007ffe1ff */
[----:B--2---:R-:W-:-:S03]  /*8ce0*/  ISETP.NE.U32.AND P2, PT, R20, 0x1, PT ;  /* 0x000000011400780c */ /* 0x004fc60003f45070 */
[----:B------:R-:W-:Y:S01]  /*8cf0*/  IMAD R7, R17, R7, R12 ;  /* 0x0000000711077224 */ /* 0x000fe200078e020c */
[----:B------:R-:W-:Y:S02]  /*8d00*/  ISETP.NE.AND.EX P3, PT, R21, RZ, PT, P2 ;  /* 0x000000ff1500720c */ /* 0x000fe40003f65320 */
[----:B------:R-:W-:Y:S02]  /*8d10*/  ISETP.NE.AND.EX P2, PT, R15, RZ, PT, P1 ;  /* 0x000000ff0f00720c */ /* 0x000fe40003f45310 */
[----:B-1----:R-:W-:Y:S02]  /*8d20*/  ISETP.NE.U32.AND P1, PT, R10, 0x1, PT ;  /* 0x000000010a00780c */ /* 0x002fe40003f25070 */
        /* <DEDUP_REMOVED lines=17> */
.L_x_10820:
[----:B------:R-:W-:Y:S05]  /*8e40*/  BSYNC.RECONVERGENT B1 ;  /* 0x0000000000017941 */ /* 0x000fea0003800200 */
.L_x_10819:
        /* <DEDUP_REMOVED lines=31> */
[----:B------:R-:W-:Y:S01]  /*9040*/  IMAD R7, R20, R12, R7 ;  /* 0x0000000c14077224 */ /* 0x000fe200078e0207 */
[----:B0-----:R-:W-:-:S04]  /*9050*/  MOV R14, RZ ;  /* 0x000000ff000e7202 */ /* 0x001fc80000000f00 */
[----:B------:R-:W-:-:S13]  /*9060*/  ISETP.GT.U32.AND P2, PT, R20, R7, PT ;  /* 0x000000071400720c */ /* 0x000fda0003f44070 */
[----:B------:R-:W-:Y:S01]  /*9070*/  @!P2 IMAD.IADD R7, R7, 0x1, -R20 ;  /* 0x000000010707a824 */ /* 0x000fe200078e0a14 */
[----:B------:R-:W-:Y:S02]  /*9080*/  @!P2 IADD3 R5, PT, PT, R5, 0x1, RZ ;  /* 0x000000010505a810 */ /* 0x000fe40007ffe0ff */
[----:B------:R-:W-:Y:S02]  /*9090*/  ISETP.NE.AND P2, PT, R11, RZ, PT ;  /* 0x000000ff0b00720c */ /* 0x000fe40003f45270 */
[----:B------:R-:W-:Y:S02]  /*90a0*/  ISETP.GE.U32.AND P1, PT, R7, R20, PT ;  /* 0x000000140700720c */ /* 0x000fe40003f26070 */
[----:B------:R-:W-:-:S04]  /*90b0*/  LOP3.LUT R7, R0, R11, RZ, 0x3c, !PT ;  /* 0x0000000b00077212 */ /* 0x000fc800078e3cff */
[----:B------:R-:W-:Y:S01]  /*90c0*/  ISETP.GE.AND P3, PT, R7, RZ, PT ;  /* 0x000000ff0700720c */ /* 0x000fe20003f66270 */
[----:B-1----:R-:W-:-:S06]  /*90d0*/  IMAD.MOV R7, RZ, RZ, -R15 ;  /* 0x000000ffff077224 */ /* 0x002fcc00078e0a0f */
[----:B------:R-:W-:-:S04]  /*90e0*/  @P1 VIADD R5, R5, 0x1 ;  /* 0x0000000105051836 */ /* 0x000fc80000000000 */
[----:B------:R-:W-:-:S05]  /*90f0*/  IMAD.MOV.U32 R9, RZ, RZ, R5 ;  /* 0x000000ffff097224 */ /* 0x000fca00078e0005 */
[----:B------:R-:W-:Y:S02]  /*9100*/  @!P3 IADD3 R9, PT, PT, -R9, RZ, RZ ;  /* 0x000000ff0909b210 */ /* 0x000fe40007ffe1ff */
[----:B------:R-:W-:-:S05]  /*9110*/  @!P2 LOP3.LUT R9, RZ, R11, RZ, 0x33, !PT ;  /* 0x0000000bff09a212 */ /* 0x000fca00078e33ff */
[----:B------:R-:W-:-:S04]  /*9120*/  IMAD.MOV R5, RZ, RZ, -R9 ;  /* 0x000000ffff057224 */ /* 0x000fc800078e0a09 */
[----:B------:R-:W-:Y:S02]  /*9130*/  IMAD R20, R11, R5, R0 ;  /* 0x000000050b147224 */ /* 0x000fe400078e0200 */
[----:B------:R-:W-:-:S03]  /*9140*/  IMAD R5, R7, R28, RZ ;  /* 0x0000001c07057224 */ /* 0x000fc600078e02ff */
[----:B------:R-:W-:Y:S01]  /*9150*/  IABS R7, R20 ;  /* 0x0000001400077213 */ /* 0x000fe20000000000 */
[----:B------:R-:W-:-:S06]  /*9160*/  IMAD.HI.U32 R14, R15, R5, R14 ;  /* 0x000000050f0e7227 */ /* 0x000fcc00078e000e */
        /* <DEDUP_REMOVED lines=15> */
[----:B------:R-:W-:Y:S01]  /*9260*/  @!P4 IMAD.MOV R5, RZ, RZ, -R5 ;  /* 0x000000ffff05c224 */ /* 0x000fe200078e0a05 */
[----:B------:R-:W-:Y:S02]  /*9270*/  @!P2 LOP3.LUT R5, RZ, R17, RZ, 0x33, !PT ;  /* 0x00000011ff05a212 */ /* 0x000fe400078e33ff */
[----:B------:R-:W-:Y:S02]  /*9280*/  SEL R9, R9, RZ, P3 ;  /* 0x000000ff09097207 */ /* 0x000fe40001800000 */
[----:B------:R-:W-:Y:S02]  /*9290*/  IADD3 R7, PT, PT, -R5, RZ, RZ ;  /* 0x000000ff05077210 */ /* 0x000fe40007ffe1ff */
[----:B-1----:R-:W-:Y:S01]  /*92a0*/  ISETP.NE.U32.AND P1, PT, R28, 0x1, PT ;  /* 0x000000011c00780c */ /* 0x002fe20003f25070 */
[----:B------:R-:W-:-:S02]  /*92b0*/  IMAD R12, R9, UR44, RZ ;  /* 0x0000002c090c7c24 */ /* 0x000fc4000f8e02ff */
[----:B------:R-:W-:Y:S01]  /*92c0*/  IMAD R7, R17, R7, R20 ;  /* 0x0000000711077224 */ /* 0x000fe200078e0214 */
[----:B------:R-:W-:Y:S02]  /*92d0*/  ISETP.NE.AND.EX P2, PT, R29, RZ, PT, P1 ;  /* 0x000000ff1d00720c */ /* 0x000fe40003f45310 */
        /* <DEDUP_REMOVED lines=17> */
.L_x_10822:
[----:B------:R-:W-:Y:S05]  /*93f0*/  BSYNC.RECONVERGENT B1 ;  /* 0x0000000000017941 */ /* 0x000fea0003800200 */
.L_x_10821:
        /* <DEDUP_REMOVED lines=66> */
[----:B--2---:R-:W-:Y:S02]  /*9820*/  ISETP.NE.U32.AND P4, PT, R26, 0x1, PT ;  /* 0x000000011a00780c */ /* 0x004fe40003f85070 */
[----:B------:R-:W-:Y:S02]  /*9830*/  ISETP.GE.U32.AND P6, PT, R2, R19, PT ;  /* 0x000000130200720c */ /* 0x000fe40003fc6070 */
[----:B------:R-:W-:Y:S02]  /*9840*/  LOP3.LUT R2, R17, R28, RZ, 0x3c, !PT ;  /* 0x0000001c11027212 */ /* 0x000fe400078e3cff */
[----:B------:R-:W-:Y:S02]  /*9850*/  ISETP.NE.AND.EX P4, PT, R27, RZ, PT, P4 ;  /* 0x000000ff1b00720c */ /* 0x000fe40003f85340 */
[----:B------:R-:W-:-:S02]  /*9860*/  ISETP.GE.AND P5, PT, R2, RZ, PT ;  /* 0x000000ff0200720c */ /* 0x000fc40003fa6270 */
[----:B------:R-:W1:Y:S05]  /*9870*/  LDC.64 R2, c[0x0][0x398] ;  /* 0x0000e600ff027b82 */ /* 0x000e6a0000000a00 */
[----:B------:R-:W-:Y:S01]  /*9880*/  @P6 VIADD R0, R0, 0x1 ;  /* 0x0000000100006836 */ /* 0x000fe20000000000 */
[----:B------:R-:W-:-:S05]  /*9890*/  ISETP.NE.AND P6, PT, R28, RZ, PT ;  /* 0x000000ff1c00720c */ /* 0x000fca0003fc5270 */
[----:B------:R-:W-:-:S08]  /*98a0*/  @!P5 IMAD.MOV R0, RZ, RZ, -R0 ;  /* 0x000000ffff00d224 */ /* 0x000fd000078e0a00 */
[----:B------:R-:W-:Y:S02]  /*98b0*/  @!P6 LOP3.LUT R0, RZ, R28, RZ, 0x33, !PT ;  /* 0x0000001cff00e212 */ /* 0x000fe400078e33ff */
[----:B0-----:R-:W-:Y:S02]  /*98c0*/  ISETP.NE.U32.AND P6, PT, R14, 0x1, PT ;  /* 0x000000010e00780c */ /* 0x001fe40003fc5070 */
[----:B-1----:R-:W-:Y:S02]  /*98d0*/  ISETP.NE.U32.AND P5, PT, R2, 0x1, PT ;  /* 0x000000010200780c */ /* 0x002fe40003fa5070 */
[----:B------:R-:W-:Y:S02]  /*98e0*/  IADD3 R2, PT, PT, -R0, RZ, RZ ;  /* 0x000000ff00027210 */ /* 0x000fe40007ffe1ff */
        /* <DEDUP_REMOVED lines=20> */
.L_x_10824:
[----:B------:R-:W-:Y:S05]  /*9a30*/  BSYNC.RECONVERGENT B1 ;  /* 0x0000000000017941 */ /* 0x000fea0003800200 */
.L_x_10823:
        /* <DEDUP_REMOVED lines=33> */
[----:B------:R-:W-:-:S13]  /*9c50*/  ISETP.GE.U32.AND P2, PT, R2, R9, PT ;  /* 0x000000090200720c */ /* 0x000fda0003f46070 */
[----:B------:R-:W-:Y:S02]  /*9c60*/  @P2 VIADD R0, R0, 0x1 ;  /* 0x0000000100002836 */ /* 0x000fe40000000000 */
[----:B0-----:R-:W-:-:S04]  /*9c70*/  IMAD.MOV R2, RZ, RZ, -R3 ;  /* 0x000000ffff027224 */ /* 0x001fc800078e0a03 */
[----:B------:R-:W-:Y:S02]  /*9c80*/  IMAD R9, R2, R15, RZ ;  /* 0x0000000f02097224 */ /* 0x000fe400078e02ff */
[----:B------:R-:W-:-:S05]  /*9c90*/  HFMA2 R2, -RZ, RZ, 0, 0 ;  /* 0x00000000ff027431 */ /* 0x000fca00000001ff */
[----:B------:R-:W-:Y:S01]  /*9ca0*/  IMAD.HI.U32 R17, R3, R9, R2 ;  /* 0x0000000903117227 */ /* 0x000fe200078e0002 */
[----:B------:R-:W-:Y:S02]  /*9cb0*/  LOP3.LUT R2, R7, R12, RZ, 0x3c, !PT ;  /* 0x0000000c07027212 */ /* 0x000fe400078e3cff */
[----:B------:R-:W-:Y:S02]  /*9cc0*/  MOV R9, R0 ;  /* 0x0000000000097202 */ /* 0x000fe40000000f00 */
[----:B------:R-:W-:-:S13]  /*9cd0*/  ISETP.GE.AND P5, PT, R2, RZ, PT ;  /* 0x000000ff0200720c */ /* 0x000fda0003fa6270 */
[----:B------:R-:W-:Y:S01]  /*9ce0*/  @!P5 IMAD.MOV R9, RZ, RZ, -R9 ;  /* 0x000000ffff09d224 */ /* 0x000fe200078e0a09 */
[----:B------:R-:W-:Y:S02]  /*9cf0*/  @!P4 LOP3.LUT R9, RZ, R12, RZ, 0x33, !PT ;  /* 0x0000000cff09c212 */ /* 0x000fe400078e33ff */
[----:B--2---:R-:W-:-:S03]  /*9d00*/  ISETP.NE.U32.AND P4, PT, R28, 0x1, PT ;  /* 0x000000011c00780c */ /* 0x004fc60003f85070 */
[----:B------:R-:W-:Y:S01]  /*9d10*/  IMAD.MOV R0, RZ, RZ, -R9 ;  /* 0x000000ffff007224 */ /* 0x000fe200078e0a09 */
[----:B------:R-:W-:-:S03]  /*9d20*/  ISETP.NE.AND.EX P4, PT, R29, RZ, PT, P4 ;  /* 0x000000ff1d00720c */ /* 0x000fc60003f85340 */
        /* <DEDUP_REMOVED lines=8> */
[----:B------:R-:W-:Y:S02]  /*9db0*/  @!P5 IMAD.IADD R2, R2, 0x1, -R15 ;  /* 0x000000010202d824 */ /* 0x000fe400078e0a0f */
        /* <DEDUP_REMOVED lines=8> */
[----:B0-----:R-:W-:-:S03]  /*9e40*/  ISETP.NE.U32.AND P6, PT, R2, 0x1, PT ;  /* 0x000000010200780c */ /* 0x001fc60003fc5070 */
[----:B------:R-:W-:Y:S01]  /*9e50*/  IMAD.MOV R2, RZ, RZ, -R0 ;  /* 0x000000ffff027224 */ /* 0x000fe200078e0a00 */
[----:B------:R-:W-:-:S03]  /*9e60*/  ISETP.NE.AND.EX P2, PT, R3, RZ, PT, P6 ;  /* 0x000000ff0300720c */ /* 0x000fc60003f45360 */
[----:B------:R-:W-:Y:S01]  /*9e70*/  IMAD R2, R34, R2, R11 ;  /* 0x0000000222027224 */ /* 0x000fe200078e020b */
[----:B------:R-:W-:Y:S02]  /*9e80*/  SEL R3, R9, RZ, P4 ;  /* 0x000000ff09037207 */ /* 0x000fe40002000000 */
[----:B-1----:R-:W-:Y:S02]  /*9e90*/  ISETP.NE.U32.AND P5, PT, R14, 0x1, PT ;  /* 0x000000010e00780c */ /* 0x002fe40003fa5070 */
[----:B------:R-:W-:Y:S01]  /*9ea0*/  SEL R0, R0, RZ, P2 ;  /* 0x000000ff00007207 */ /* 0x000fe20001000000 */
[----:B------:R-:W-:Y:S01]  /*9eb0*/  IMAD R3, R3, UR44, RZ ;  /* 0x0000002c03037c24 */ /* 0x000fe2000f8e02ff */
        /* <DEDUP_REMOVED lines=15> */
.L_x_10826:
[----:B------:R-:W-:Y:S05]  /*9fb0*/  BSYNC.RECONVERGENT B1 ;  /* 0x0000000000017941 */ /* 0x000fea0003800200 */
.L_x_10825:
        /* <DEDUP_REMOVED lines=21> */
[----:B------:R-:W-:Y:S02]  /*a110*/  IMAD R9, R14, R7, RZ ;  /* 0x000000070e097224 */ /* 0x000fe400078e02ff */
[----:B------:R-:W1:Y:S02]  /*a120*/  I2F.RP R14, R11 ;  /* 0x0000000b000e7306 */ /* 0x000e640000209400 */
[----:B------:R-:W-:Y:S01]  /*a130*/  IMAD.HI.U32 R9, R3, R9, R2 ;  /* 0x0000000903097227 */ /* 0x000fe200078e0002 */
[----:B------:R-:W-:-:S05]  /*a140*/  IABS R2, R5 ;  /* 0x0000000500027213 */ /* 0x000fca0000000000 */
        /* <DEDUP_REMOVED lines=10> */
[----:B------:R-:W-:-:S13]  /*a1f0*/  ISETP.GE.U32.AND P1, PT, R2, R7, PT ;  /* 0x000000070200720c */ /* 0x000fda0003f26070 */
[----:B------:R-:W-:Y:S02]  /*a200*/  @P1 VIADD R0, R0, 0x1 ;  /* 0x0000000100001836 */ /* 0x000fe40000000000 */
[----:B-1----:R-:W-:-:S04]  /*a210*/  IMAD.MOV R2, RZ, RZ, -R3 ;  /* 0x000000ffff027224 */ /* 0x002fc800078e0a03 */
        /* <DEDUP_REMOVED lines=8> */
[----:B------:R-:W-:-:S03]  /*a2a0*/  ISETP.NE.AND P4, PT, R40, RZ, PT ;  /* 0x000000ff2800720c */ /* 0x000fc60003f85270 */
        /* <DEDUP_REMOVED lines=14> */
[----:B--2---:R-:W-:-:S04]  /*a390*/  ISETP.NE.U32.AND P1, PT, R74, 0x1, PT ;  /* 0x000000014a00780c */ /* 0x004fc80003f25070 */
[----:B------:R-:W-:Y:S01]  /*a3a0*/  @!P2 IMAD.MOV R0, RZ, RZ, -R0 ;  /* 0x000000ffff00a224 */ /* 0x000fe200078e0a00 */
[----:B-1----:R-:W-:Y:S02]  /*a3b0*/  ISETP.NE.U32.AND P2, PT, R14, 0x1, PT ;  /* 0x000000010e00780c */ /* 0x002fe40003f45070 */
        /* <DEDUP_REMOVED lines=24> */
.L_x_10828:
[----:B------:R-:W-:Y:S05]  /*a540*/  BSYNC.RECONVERGENT B1 ;  /* 0x0000000000017941 */ /* 0x000fea0003800200 */
.L_x_10827:
        /* <DEDUP_REMOVED lines=20> */
[----:B------:R-:W-:Y:S02]  /*a690*/  IMAD R7, R14, R5, RZ ;  /* 0x000000050e077224 */ /* 0x000fe400078e02ff */
[----:B------:R-:W0:Y:S02]  /*a6a0*/  LDC.64 R14, c[0x0][0x3a0] ;  /* 0x0000e800ff0e7b82 */ /* 0x000e240000000a00 */
[----:B------:R-:W-:Y:S01]  /*a6b0*/  IMAD.HI.U32 R7, R3, R7, R2 ;  /* 0x0000000703077227 */ /* 0x000fe200078e0002 */
[----:B------:R-:W-:-:S05]  /*a6c0*/  IABS R2, R55 ;  /* 0x0000003700027213 */ /* 0x000fca0000000000 */
[----:B------:R-:W-:-:S05]  /*a6d0*/  IMAD.HI.U32 R0, R7, R2, RZ ;  /* 0x0000000207007227 */ /* 0x000fca00078e00ff */
[----:B------:R-:W-:-:S05]  /*a6e0*/  IADD3 R3, PT, PT, -R0, RZ, RZ ;  /* 0x000000ff00037210 */ /* 0x000fca0007ffe1ff */
[----:B------:R-:W-:Y:S02]  /*a6f0*/  IMAD R2, R5, R3, R2 ;  /* 0x0000000305027224 */ /* 0x000fe400078e0202 */
[----:B------:R-:W-:-:S03]  /*a700*/  VIADD R3, R11, 0xffffffe ;  /* 0x0ffffffe0b037836 */ /* 0x000fc60000000000 */
[----:B------:R-:W-:-:S03]  /*a710*/  ISETP.GT.U32.AND P2, PT, R5, R2, PT ;  /* 0x000000020500720c */ /* 0x000fc60003f44070 */
[----:B------:R-:W1:Y:S10]  /*a720*/  F2I.FTZ.U32.TRUNC.NTZ R3, R3 ;  /* 0x0000000300037305 */ /* 0x000e74000021f000 */
[----:B------:R-:W-:-:S02]  /*a730*/  @!P2 IMAD.IADD R2, R2, 0x1, -R5 ;  /* 0x000000010202a824 */ /* 0x000fc400078e0a05 */
[----:B------:R-:W-:Y:S01]  /*a740*/  @!P2 VIADD R0, R0, 0x1 ;  /* 0x000000010000a836 */ /* 0x000fe20000000000 */
[----:B------:R-:W-:Y:S02]  /*a750*/  ISETP.NE.AND P2, PT, R12, RZ, PT ;  /* 0x000000ff0c00720c */ /* 0x000fe40003f45270 */
[----:B------:R-:W-:Y:S02]  /*a760*/  ISETP.GE.U32.AND P1, PT, R2, R5, PT ;  /* 0x000000050200720c */ /* 0x000fe40003f26070 */
[----:B-1----:R-:W-:-:S05]  /*a770*/  IADD3 R2, PT, PT, RZ, -R3, RZ ;  /* 0x80000003ff027210 */ /* 0x002fca0007ffe0ff */
[----:B------:R-:W-:Y:S02]  /*a780*/  IMAD R5, R2, R9, RZ ;  /* 0x0000000902057224 */ /* 0x000fe400078e02ff */
[----:B------:R-:W-:-:S04]  /*a790*/  IMAD.MOV.U32 R2, RZ, RZ, RZ ;  /* 0x000000ffff027224 */ /* 0x000fc800078e00ff */
[----:B------:R-:W-:Y:S01]  /*a7a0*/  IMAD.HI.U32 R11, R3, R5, R2 ;  /* 0x00000005030b7227 */ /* 0x000fe200078e0002 */
[----:B------:R-:W-:Y:S02]  /*a7b0*/  LOP3.LUT R2, R55, R12, RZ, 0x3c, !PT ;  /* 0x0000000c37027212 */ /* 0x000fe400078e3cff */
[----:B------:R-:W-:Y:S02]  /*a7c0*/  @P1 IADD3 R0, PT, PT, R0, 0x1, RZ ;  /* 0x0000000100001810 */ /* 0x000fe40007ffe0ff */
[----:B------:R-:W-:Y:S02]  /*a7d0*/  ISETP.GE.AND P3, PT, R2, RZ, PT ;  /* 0x000000ff0200720c */ /* 0x000fe40003f66270 */
[----:B--2---:R-:W-:Y:S01]  /*a7e0*/  ISETP.NE.U32.AND P1, PT, R28, 0x1, PT ;  /* 0x000000011c00780c */ /* 0x004fe20003f25070 */
        /* <DEDUP_REMOVED lines=18> */
[----:B------:R-:W-:-:S06]  /*a910*/  ISETP.NE.AND.EX P3, PT, R29, RZ, PT, P1 ;  /* 0x000000ff1d00720c */ /* 0x000fcc0003f65310 */
        /* <DEDUP_REMOVED lines=25> */
.L_x_10830:
[----:B------:R-:W-:Y:S05]  /*aab0*/  BSYNC.RECONVERGENT B1 ;  /* 0x0000000000017941 */ /* 0x000fea0003800200 */
.L_x_10829:
        /* <DEDUP_REMOVED lines=25> */
[-C--:B------:R-:W-:Y:S01]  /*ac50*/  FFMA.RM R10, R6, R11.reuse, 12582913 ;  /* 0x4b400001060a7423 */ /* 0x080fe2000000400b */
[C---:B------:R-:W-:Y:S01]  /*ac60*/  FADD R79, -R29.reuse, R66 ;  /* 0x000000421d4f7221 */ /* 0x040fe20000000100 */
        /* <DEDUP_REMOVED lines=10> */
[----:B------:R-:W-:Y:S01]  /*ad10*/  FFMA R77, R77, 1.925963033500011079e-08, R8 ;  /* 0x32a570604d4d7823 */ /* 0x000fe20000000008 */
[-C--:B------:R-:W-:Y:S01]  /*ad20*/  FFMA.SAT R6, R79, R12.reuse, 0.5 ;  /* 0x3f0000004f067423 */ /* 0x080fe2000000200c */
[----:B------:R2:W3:Y:S01]  /*ad30*/  MUFU.EX2 R3, R2 ;  /* 0x0000000200037308 */ /* 0x0004e20000000800 */
[-C--:B------:R-:W-:Y:S01]  /*ad40*/  FFMA.SAT R8, R81, R12.reuse, 0.5 ;  /* 0x3f00000051087423 */ /* 0x080fe2000000200c */
[C---:B------:R-:W-:Y:S01]  /*ad50*/  FADD R35, -R29.reuse, R22 ;  /* 0x000000161d237221 */ /* 0x040fe20000000100 */
[-C--:B------:R-:W-:Y:S01]  /*ad60*/  FFMA.RM R14, R6, R11.reuse, 12582913 ;  /* 0x4b400001060e7423 */ /* 0x080fe2000000400b */
[C---:B------:R-:W-:Y:S01]  /*ad70*/  FADD R33, -R29.reuse, R16 ;  /* 0x000000101d217221 */ /* 0x040fe20000000100 */
[-C--:B------:R-:W-:Y:S01]  /*ad80*/  FFMA.RM R6, R8, R11.reuse, 12582913 ;  /* 0x4b40000108067423 */ /* 0x080fe2000000400b */
[----:B------:R-:W-:Y:S01]  /*ad90*/  SHF.L.U32 R0, R0, 0x17, RZ ;  /* 0x0000001700007819 */ /* 0x000fe200000006ff */
[----:B------:R-:W-:Y:S01]  /*ada0*/  FADD R8, R14, -12583039 ;  /* 0xcb40007f0e087421 */ /* 0x000fe20000000000 */
[----:B------:R-:W-:Y:S01]  /*adb0*/  FADD R71, -R29, R70 ;  /* 0x000000461d477221 */ /* 0x000fe20000000100 */
[-C--:B--2---:R-:W-:Y:S01]  /*adc0*/  FFMA.SAT R2, R67, R12.reuse, 0.5 ;  /* 0x3f00000043027423 */ /* 0x084fe2000000200c */
[----:B------:R-:W-:Y:S01]  /*add0*/  FADD R16, R6, -12583039 ;  /* 0xcb40007f06107421 */ /* 0x000fe20000000000 */
[----:B------:R-:W-:Y:S01]  /*ade0*/  FFMA R8, R79, 1.4426950216293334961, -R8 ;  /* 0x3fb8aa3b4f087823 */ /* 0x000fe20000000808 */
[----:B------:R-:W-:Y:S01]  /*adf0*/  FADD R5, -R29, R58 ;  /* 0x0000003a1d057221 */ /* 0x000fe20000000100 */
[----:B------:R-:W-:Y:S01]  /*ae00*/  FFMA.RM R22, R2, R11, 12582913 ;  /* 0x4b40000102167423 */ /* 0x000fe2000000400b */
[----:B------:R-:W-:Y:S01]  /*ae10*/  FFMA R16, R81, 1.4426950216293334961, -R16 ;  /* 0x3fb8aa3b51107823 */ /* 0x000fe20000000810 */
[----:B------:R-:W-:Y:S01]  /*ae20*/  FFMA R79, R79, 1.925963033500011079e-08, R8 ;  /* 0x32a570604f4f7823 */ /* 0x000fe20000000008 */
[----:B------:R-:W-:Y:S01]  /*ae30*/  FFMA.SAT R8, R71, R12, 0.5 ;  /* 0x3f00000047087423 */ /* 0x000fe2000000200c */
[----:B------:R-:W-:Y:S01]  /*ae40*/  FADD R2, R22, -12583039 ;  /* 0xcb40007f16027421 */ /* 0x000fe20000000000 */
[----:B------:R-:W-:Y:S01]  /*ae50*/  FFMA R16, R81, 1.925963033500011079e-08, R16 ;  /* 0x32a5706051107823 */ /* 0x000fe20000000010 */
[----:B---3--:R-:W-:Y:S01]  /*ae60*/  FMUL R3, R0, R3 ;  /* 0x0000000300037220 */ /* 0x008fe20000400000 */
[----:B------:R-:W-:-:S02]  /*ae70*/  IMAD.SHL.U32 R0, R4, 0x800000, RZ ;  /* 0x0080000004007824 */ /* 0x000fc400078e00ff */
[----:B------:R-:W-:Y:S01]  /*ae80*/  FFMA R2, R67, 1.4426950216293334961, -R2 ;  /* 0x3fb8aa3b43027823 */ /* 0x000fe20000000802 */
[-C--:B------:R-:W-:Y:S01]  /*ae90*/  FFMA.SAT R4, R5, R12.reuse, 0.5 ;  /* 0x3f00000005047423 */ /* 0x080fe2000000200c */
[----:B------:R-:W-:Y:S01]  /*aea0*/  FADD R23, -R29, R18 ;  /* 0x000000121d177221 */ /* 0x000fe20000000100 */
[-C--:B------:R-:W-:Y:S01]  /*aeb0*/  FFMA.RM R18, R8, R11.reuse, 12582913 ;  /* 0x4b40000108127423 */ /* 0x080fe2000000400b */
[----:B------:R-:W-:Y:S01]  /*aec0*/  FFMA R67, R67, 1.925963033500011079e-08, R2 ;  /* 0x32a5706043437823 */ /* 0x000fe20000000002 */
[----:B------:R-:W-:Y:S02]  /*aed0*/  IMAD.SHL.U32 R2, R10, 0x800000, RZ ;  /* 0x008000000a027824 */ /* 0x000fe400078e00ff */
[-C--:B------:R-:W-:Y:S01]  /*aee0*/  FFMA.RM R10, R4, R11.reuse, 12582913 ;  /* 0x4b400001040a7423 */ /* 0x080fe2000000400b */
[----:B------:R-:W2:Y:S01]  /*aef0*/  MUFU.EX2 R16, R16 ;  /* 0x0000001000107308 */ /* 0x000ea20000000800 */
        /* <DEDUP_REMOVED lines=8> */
[----:B------:R-:W-:Y:S01]  /*af80*/  FADD R27, -R29, R26 ;  /* 0x0000001a1d1b7221 */ /* 0x000fe20000000100 */
[----:B------:R-:W-:Y:S01]  /*af90*/  FFMA.RM R26, R14, R11, 12582913 ;  /* 0x4b4000010e1a7423 */ /* 0x000fe2000000400b */
[----:B------:R-:W-:Y:S01]  /*afa0*/  FFMA R71, R71, 1.925963033500011079e-08, R8 ;  /* 0x32a5706047477823 */ /* 0x000fe20000000008 */
[----:B------:R-:W-:Y:S01]  /*afb0*/  FFMA R24, R5, 1.925963033500011079e-08, R24 ;  /* 0x32a5706005187823 */ /* 0x000fe20000000018 */
[----:B------:R-:W-:Y:S01]  /*afc0*/  FFMA.SAT R8, R69, R12, 0.5 ;  /* 0x3f00000045087423 */ /* 0x000fe2000000200c */
[----:B------:R-:W-:-:S02]  /*afd0*/  IMAD.SHL.U32 R5, R6, 0x800000, RZ ;  /* 0x0080000006057824 */ /* 0x000fc400078e00ff */
[----:B------:R-:W-:Y:S01]  /*afe0*/  FADD R63, -R29, R56 ;  /* 0x000000381d3f7221 */ /* 0x000fe20000000100 */
[----:B------:R-:W-:Y:S01]  /*aff0*/  FADD R14, R26, -12583039 ;  /* 0xcb40007f1a0e7421 */ /* 0x000fe20000000000 */
[-C--:B------:R-:W-:Y:S01]  /*b000*/  FFMA.RM R8, R8, R11.reuse, 12582913 ;  /* 0x4b40000108087423 */ /* 0x080fe2000000400b */
[----:B--2---:R-:W-:Y:S01]  /*b010*/  FMUL R5, R5, R16 ;  /* 0x0000001005057220 */ /* 0x004fe20000400000 */
[-C--:B------:R-:W-:Y:S01]  /*b020*/  FFMA.SAT R16, R63, R12.reuse, 0.5 ;  /* 0x3f0000003f107423 */ /* 0x080fe2000000200c */
[----:B------:R-:W-:Y:S01]  /*b030*/  FFMA R14, R65, 1.4426950216293334961, -R14 ;  /* 0x3fb8aa3b410e7823 */ /* 0x000fe2000000080e */
[C---:B------:R-:W-:Y:S01]  /*b040*/  FADD R7, -R29.reuse, R54 ;  /* 0x000000361d077221 */ /* 0x040fe20000000100 */
[C---:B------:R-:W-:Y:S01]  /*b050*/  FADD R25, -R29.reuse, R20 ;  /* 0x000000141d197221 */ /* 0x040fe20000000100 */
[C---:B------:R-:W-:Y:S01]  /*b060*/  FADD R39, -R29.reuse, R30 ;  /* 0x0000001e1d277221 */ /* 0x040fe20000000100 */
[----:B------:R-:W-:Y:S01]  /*b070*/  FADD R20, R8, -12583039 ;  /* 0xcb40007f08147421 */ /* 0x000fe20000000000 */
[----:B------:R-:W-:Y:S01]  /*b080*/  FFMA.RM R30, R16, R11, 12582913 ;  /* 0x4b400001101e7423 */ /* 0x000fe2000000400b */
[----:B------:R-:W-:Y:S01]  /*b090*/  FADD R9, -R29, R52 ;  /* 0x000000341d097221 */ /* 0x000fe20000000100 */
[----:B------:R-:W-:Y:S01]  /*b0a0*/  FFMA R65, R65, 1.925963033500011079e-08, R14 ;  /* 0x32a5706041417823 */ /* 0x000fe2000000000e */
[----:B------:R-:W-:Y:S01]  /*b0b0*/  FFMA.SAT R14, R7, R12, 0.5 ;  /* 0x3f000000070e7423 */ /* 0x000fe2000000200c */
[----:B------:R-:W-:Y:S01]  /*b0c0*/  FFMA R20, R69, 1.4426950216293334961, -R20 ;  /* 0x3fb8aa3b45147823 */ /* 0x000fe20000000814 */
[----:B------:R-:W-:-:S02]  /*b0d0*/  IMAD.SHL.U32 R6, R18, 0x800000, RZ ;  /* 0x0080000012067824 */ /* 0x000fc400078e00ff */
[----:B------:R-:W-:Y:S01]  /*b0e0*/  FADD R16, R30, -12583039 ;  /* 0xcb40007f1e107421 */ /* 0x000fe20000000000 */
[----:B------:R-:W-:Y:S01]  /*b0f0*/  FFMA.SAT R18, R9, R12, 0.5 ;  /* 0x3f00000009127423 */ /* 0x000fe2000000200c */
[-C--:B------:R-:W-:Y:S01]  /*b100*/  FFMA.RM R14, R14, R11.reuse, 12582913 ;  /* 0x4b4000010e0e7423 */ /* 0x080fe2000000400b */
[----:B------:R-:W-:Y:S01]  /*b110*/  FFMA R20, R69, 1.925963033500011079e-08, R20 ;  /* 0x32a5706045147823 */ /* 0x000fe20000000014 */
[C---:B------:R-:W-:Y:S01]  /*b120*/  FADD R61, -R29.reuse, R50 ;  /* 0x000000321d3d7221 */ /* 0x040fe20000000100 */
[C---:B------:R-:W-:Y:S01]  /*b130*/  FADD R57, -R29.reuse, R48 ;  /* 0x000000301d397221 */ /* 0x040fe20000000100 */
[C---:B------:R-:W-:Y:S01]  /*b140*/  FADD R59, -R29.reuse, R46 ;  /* 0x0000002e1d3b7221 */ /* 0x040fe20000000100 */
[C---:B------:R-:W-:Y:S01]  /*b150*/  FADD R17, -R29.reuse, R38 ;  /* 0x000000261d117221 */ /* 0x040fe20000000100 */
[C---:B------:R-:W-:Y:S01]  /*b160*/  FADD R19, -R29.reuse, R32 ;  /* 0x000000201d137221 */ /* 0x040fe20000000100 */
[C---:B------:R-:W-:Y:S01]  /*b170*/  FADD R15, -R29.reuse, R34 ;  /* 0x000000221d0f7221 */ /* 0x040fe20000000100 */
[----:B------:R-:W-:Y:S01]  /*b180*/  FADD R13, -R29, R40 ;  /* 0x000000281d0d7221 */ /* 0x000fe20000000100 */
[----:B------:R-:W-:Y:S01]  /*b190*/  FFMA R16, R63, 1.4426950216293334961, -R16 ;  /* 0x3fb8aa3b3f107823 */ /* 0x000fe20000000810 */
[----:B------:R-:W-:Y:S01]  /*b1a0*/  FADD R29, -R29, R28 ;  /* 0x0000001c1d1d7221 */ /* 0x000fe20000000100 */
[----:B------:R-:W-:Y:S01]  /*b1b0*/  FFMA.RM R18, R18, R11, 12582913 ;  /* 0x4b40000112127423 */ /* 0x000fe2000000400b */
[----:B------:R-:W-:Y:S01]  /*b1c0*/  FADD R28, R14, -12583039 ;  /* 0xcb40007f0e1c7421 */ /* 0x000fe20000000000 */
[----:B------:R-:W-:Y:S01]  /*b1d0*/  FFMA R63, R63, 1.925963033500011079e-08, R16 ;  /* 0x32a570603f3f7823 */ /* 0x000fe20000000010 */
[----:B------:R-:W2:Y:S01]  /*b1e0*/  MUFU.EX2 R20, R20 ;  /* 0x0000001400147308 */ /* 0x000ea20000000800 */
[----:B------:R-:W-:Y:S01]  /*b1f0*/  FADD R16, R18, -12583039 ;  /* 0xcb40007f12107421 */ /* 0x000fe20000000000 */
[----:B------:R-:W-:Y:S01]  /*b200*/  FFMA R28, R7, 1.4426950216293334961, -R28 ;  /* 0x3fb8aa3b071c7823 */ /* 0x000fe2000000081c */
[----:B------:R-:W-:Y:S01]  /*b210*/  IMAD.SHL.U32 R30, R30, 0x800000, RZ ;  /* 0x008000001e1e7824 */ /* 0x000fe200078e00ff */
[----:B------:R-:W-:Y:S01]  /*b220*/  SHF.L.U32 R18, R18, 0x17, RZ ;  /* 0x0000001712127819 */ /* 0x000fe200000006ff */
[----:B------:R-:W-:Y:S01]  /*b230*/  FFMA R16, R9, 1.4426950216293334961, -R16 ;  /* 0x3fb8aa3b09107823 */ /* 0x000fe20000000810 */
[----:B------:R-:W-:Y:S01]  /*b240*/  FFMA R28, R7, 1.925963033500011079e-08, R28 ;  /* 0x32a57060071c7823 */ /* 0x000fe2000000001c */
[----:B------:R-:W-:Y:S01]  /*b250*/  SHF.L.U32 R7, R8, 0x17, RZ ;  /* 0x0000001708077819 */ /* 0x000fe200000006ff */
[----:B------:R-:W-:-:S02]  /*b260*/  IMAD.SHL.U32 R8, R22, 0x800000, RZ ;  /* 0x0080000016087824 */ /* 0x000fc400078e00ff */
[----:B------:R-:W-:Y:S01]  /*b270*/  FFMA R22, R9, 1.925963033500011079e-08, R16 ;  /* 0x32a5706009167823 */ /* 0x000fe20000000010 */
[----:B------:R-:W-:Y:S01]  /*b280*/  FFMA.SAT R16, R61, R12, 0.5 ;  /* 0x3f0000003d107423 */ /* 0x000fe2000000200c */
[----:B------:R-:W3:Y:S01]  /*b290*/  MUFU.EX2 R24, R24 ;  /* 0x0000001800187308 */ /* 0x000ee20000000800 */
[----:B------:R-:W-:Y:S01]  /*b2a0*/  IMAD.SHL.U32 R9, R10, 0x800000, RZ ;  /* 0x008000000a097824 */ /* 0x000fe200078e00ff */
[----:B------:R-:W-:Y:S01]  /*b2b0*/  SHF.L.U32 R10, R26, 0x17, RZ ;  /* 0x000000171a0a7819 */ /* 0x000fe200000006ff */
[----:B------:R-:W-:Y:S01]  /*b2c0*/  FFMA.RM R32, R16, R11, 12582913 ;  /* 0x4b40000110207423 */ /* 0x000fe2000000400b */
[----:B--2---:R-:W-:-:S03]  /*b2d0*/  FMUL R7, R7, R20 ;  /* 0x0000001407077220 */ /* 0x004fc60000400000 */
[C---:B------:R-:W-:Y:S01]  /*b2e0*/  FADD R16, R32.reuse, -12583039 ;  /* 0xcb40007f20107421 */ /* 0x040fe20000000000 */
[----:B------:R-:W-:Y:S01]  /*b2f0*/  FFMA.SAT R20, R57, R12, 0.5 ;  /* 0x3f00000039147423 */ /* 0x000fe2000000200c */
[----:B------:R-:W-:Y:S01]  /*b300*/  MUFU.EX2 R63, R63 ;  /* 0x0000003f003f7308 */ /* 0x000fe20000000800 */
[----:B------:R-:W-:Y:S02]  /*b310*/  IMAD.SHL.U32 R32, R32, 0x800000, RZ ;  /* 0x0080000020207824 */ /* 0x000fe400078e00ff */
[----:B------:R-:W-:Y:S01]  /*b320*/  FFMA R16, R61, 1.4426950216293334961, -R16 ;  /* 0x3fb8aa3b3d107823 */ /* 0x000fe20000000810 */
[----:B------:R-:W-:-:S03]  /*b330*/  FFMA.RM R20, R20, R11, 12582913 ;  /* 0x4b40000114147423 */ /* 0x000fc6000000400b */
[----:B------:R-:W-:Y:S01]  /*b340*/  FFMA R61, R61, 1.925963033500011079e-08, R16 ;  /* 0x32a570603d3d7823 */ /* 0x000fe20000000010 */
[C---:B------:R-:W-:Y:S01]  /*b350*/  FADD R16, R20.reuse, -12583039 ;  /* 0xcb40007f14107421 */ /* 0x040fe20000000000 */
[----:B---3--:R-:W-:Y:S01]  /*b360*/  FMUL R9, R9, R24 ;  /* 0x0000001809097220 */ /* 0x008fe20000400000 */
[-C--:B------:R-:W-:Y:S01]  /*b370*/  FFMA.SAT R24, R17, R12.reuse, 0.5 ;  /* 0x3f00000011187423 */ /* 0x080fe2000000200c */
[----:B------:R-:W-:Y:S02]  /*b380*/  IMAD.SHL.U32 R20, R20, 0x800000, RZ ;  /* 0x0080000014147824 */ /* 0x000fe400078e00ff */
[C---:B------:R-:W-:Y:S01]  /*b390*/  FFMA R16, R57.reuse, 1.4426950216293334961, -R16 ;  /* 0x3fb8aa3b39107823 */ /* 0x040fe20000000810 */
[----:B------:R-:W-:Y:S03]  /*b3a0*/  MUFU.EX2 R61, R61 ;  /* 0x0000003d003d7308 */ /* 0x000fe60000000800 */
[----:B------:R-:W-:Y:S01]  /*b3b0*/  FFMA R34, R57, 1.925963033500011079e-08, R16 ;  /* 0x32a5706039227823 */ /* 0x000fe20000000010 */
[----:B------:R-:W-:-:S04]  /*b3c0*/  FFMA.SAT R16, R59, R12, 0.5 ;  /* 0x3f0000003b107423 */ /* 0x000fc8000000200c */
[----:B------:R-:W-:Y:S01]  /*b3d0*/  FFMA.RM R38, R16, R11, 12582913 ;  /* 0x4b40000110267423 */ /* 0x000fe2000000400b */
[----:B------:R2:W3:Y:S03]  /*b3e0*/  MUFU.EX2 R57, R28 ;  /* 0x0000001c00397308 */ /* 0x0004e60000000800 */
[C---:B------:R-:W-:Y:S01]  /*b3f0*/  FADD R16, R38.reuse, -12583039 ;  /* 0xcb40007f26107421 */ /* 0x040fe20000000000 */
[----:B------:R-:W-:-:S03]  /*b400*/  SHF.L.U32 R38, R38, 0x17, RZ ;  /* 0x0000001726267819 */ /* 0x000fc600000006ff */
[----:B------:R-:W-:Y:S01]  /*b410*/  FFMA R16, R59, 1.4426950216293334961, -R16 ;  /* 0x3fb8aa3b3b107823 */ /* 0x000fe20000000810 */
[----:B------:R-:W4:Y:S01]  /*b420*/  MUFU.EX2 R75, R75 ;  /* 0x0000004b004b7308 */ /* 0x000f220000000800 */
[----:B--2---:R-:W-:Y:S02]  /*b430*/  FFMA.SAT R28, R33, R12, 0.5 ;  /* 0x3f000000211c7423 */ /* 0x004fe4000000200c */
[----:B------:R-:W-:Y:S01]  /*b440*/  FFMA R59, R59, 1.925963033500011079e-08, R16 ;  /* 0x32a570603b3b7823 */ /* 0x000fe20000000010 */
[----:B------:R-:W-:Y:S02]  /*b450*/  IMAD.SHL.U32 R16, R14, 0x800000, RZ ;  /* 0x008000000e107824 */ /* 0x000fe400078e00ff */
[-C--:B------:R-:W-:Y:S01]  /*b460*/  FFMA.RM R14, R24, R11.reuse, 12582913 ;  /* 0x4b400001180e7423 */ /* 0x080fe2000000400b */
[----:B------:R-:W-:Y:S01]  /*b470*/  FFMA.RM R28, R28, R11, 12582913 ;  /* 0x4b4000011c1c7423 */ /* 0x000fe2000000400b */
[----:B------:R-:W2:Y:S02]  /*b480*/  MUFU.EX2 R77, R77 ;  /* 0x0000004d004d7308 */ /* 0x000ea40000000800 */
[----:B------:R-:W-:Y:S01]  /*b490*/  FADD R24, R14, -12583039 ;  /* 0xcb40007f0e187421 */ /* 0x000fe20000000000 */
[----:B---3--:R-:W-:-:S03]  /*b4a0*/  FMUL R16, R16, R57 ;  /* 0x0000003910107220 */ /* 0x008fc60000400000 */
[C---:B------:R-:W-:Y:S02]  /*b4b0*/  FFMA R24, R17.reuse, 1.4426950216293334961, -R24 ;  /* 0x3fb8aa3b11187823 */ /* 0x040fe40000000818 */
[----:B------:R3:W5:Y:S02]  /*b4c0*/  MUFU.EX2 R57, R22 ;  /* 0x0000001600397308 */ /* 0x0007640000000800 */
[----:B------:R-:W-:Y:S01]  /*b4d0*/  FFMA R40, R17, 1.925963033500011079e-08, R24 ;  /* 0x32a5706011287823 */ /* 0x000fe20000000018 */
[-C--:B------:R-:W-:Y:S01]  /*b4e0*/  FFMA.SAT R24, R39, R12.reuse, 0.5 ;  /* 0x3f00000027187423 */ /* 0x080fe2000000200c */
[----:B------:R-:W-:Y:S01]  /*b4f0*/  FMUL R17, R30, R63 ;  /* 0x0000003f1e117220 */ /* 0x000fe20000400000 */
[----:B----4-:R-:W-:Y:S02]  /*b500*/  FMUL R0, R0, R75 ;  /* 0x0000004b00007220 */ /* 0x010fe40000400000 */
[----:B------:R-:W-:Y:S01]  /*b510*/  FFMA.RM R30, R24, R11, 12582913 ;  /* 0x4b400001181e7423 */ /* 0x000fe2000000400b */
[----:B------:R-:W-:Y:S01]  /*b520*/  MUFU.EX2 R59, R59 ;  /* 0x0000003b003b7308 */ /* 0x000fe20000000800 */
[----:B---3--:R-:W-:-:S02]  /*b530*/  FFMA.SAT R22, R35, R12, 0.5 ;  /* 0x3f00000023167423 */ /* 0x008fc4000000200c */
[C---:B------:R-:W-:Y:S01]  /*b540*/  FADD R24, R30.reuse, -12583039 ;  /* 0xcb40007f1e187421 */ /* 0x040fe20000000000 */
[----:B------:R-:W-:Y:S02]  /*b550*/  IMAD.SHL.U32 R30, R30, 0x800000, RZ ;  /* 0x008000001e1e7824 */ /* 0x000fe400078e00ff */
[----:B--2---:R-:W-:Y:S01]  /*b560*/  FMUL R2, R2, R77 ;  /* 0x0000004d02027220 */ /* 0x004fe20000400000 */
[C---:B------:R-:W-:Y:S01]  /*b570*/  FFMA R24, R39.reuse, 1.4426950216293334961, -R24 ;  /* 0x3fb8aa3b27187823 */ /* 0x040fe20000000818 */
[----:B------:R-:W2:Y:S01]  /*b580*/  MUFU.EX2 R79, R79 ;  /* 0x0000004f004f7308 */ /* 0x000ea20000000800 */
[----:B-----5:R-:W-:Y:S02]  /*b590*/  FMUL R18, R18, R57 ;  /* 0x0000003912127220 */ /* 0x020fe40000400000 */
[----:B------:R-:W-:Y:S01]  /*b5a0*/  FFMA R46, R39, 1.925963033500011079e-08, R24 ;  /* 0x32a57060272e7823 */ /* 0x000fe20000000018 */
[----:B------:R-:W-:-:S04]  /*b5b0*/  FFMA.SAT R24, R19, R12, 0.5 ;  /* 0x3f00000013187423 */ /* 0x000fc8000000200c */
[----:B------:R-:W-:Y:S01]  /*b5c0*/  FFMA.RM R24, R24, R11, 12582913 ;  /* 0x4b40000118187423 */ /* 0x000fe2000000400b */
[----:B------:R3:W4:Y:S03]  /*b5d0*/  MUFU.EX2 R39, R34 ;  /* 0x0000002200277308 */ /* 0x0007260000000800 */
[C---:B------:R-:W-:Y:S01]  /*b5e0*/  FADD R26, R24.reuse, -12583039 ;  /* 0xcb40007f181a7421 */ /* 0x040fe20000000000 */
[----:B------:R-:W-:-:S03]  /*b5f0*/  SHF.L.U32 R24, R24, 0x17, RZ ;  /* 0x0000001718187819 */ /* 0x000fc600000006ff */
[----:B------:R-:W-:Y:S01]  /*b600*/  FFMA R26, R19, 1.4426950216293334961, -R26 ;  /* 0x3fb8aa3b131a7823 */ /* 0x000fe2000000081a */
[----:B------:R-:W5:Y:S01]  /*b610*/  MUFU.EX2 R71, R71 ;  /* 0x0000004700477308 */ /* 0x000f620000000800 */
[-C--:B---3--:R-:W-:Y:S01]  /*b620*/  FFMA.SAT R34, R23, R12.reuse, 0.5 ;  /* 0x3f00000017227423 */ /* 0x088fe2000000200c */
[----:B--2---:R-:W-:Y:S01]  /*b630*/  FMUL R4, R4, R79 ;  /* 0x0000004f04047220 */ /* 0x004fe20000400000 */
[----:B------:R-:W-:Y:S01]  /*b640*/  FFMA R48, R19, 1.925963033500011079e-08, R26 ;  /* 0x32a5706013307823 */ /* 0x000fe2000000001a */
[----:B------:R-:W-:Y:S01]  /*b650*/  FMUL R19, R32, R61 ;  /* 0x0000003d20137220 */ /* 0x000fe20000400000 */
[-C--:B------:R-:W-:Y:S01]  /*b660*/  FFMA.RM R32, R22, R11.reuse, 12582913 ;  /* 0x4b40000116207423 */ /* 0x080fe2000000400b */
[----:B------:R-:W-:Y:S02]  /*b670*/  FFMA.SAT R26, R21, R12, 0.5 ;  /* 0x3f000000151a7423 */ /* 0x000fe4000000200c */
[----:B------:R-:W2:Y:S01]  /*b680*/  MUFU.EX2 R67, R67 ;  /* 0x0000004300437308 */ /* 0x000ea20000000800 */
[----:B------:R-:W-:Y:S01]  /*b690*/  FADD R22, R32, -12583039 ;  /* 0xcb40007f20167421 */ /* 0x000fe20000000000 */
[----:B------:R-:W-:Y:S01]  /*b6a0*/  FFMA.RM R26, R26, R11, 12582913 ;  /* 0x4b4000011a1a7423 */ /* 0x000fe2000000400b */
[----:B----4-:R-:W-:Y:S01]  /*b6b0*/  FMUL R20, R20, R39 ;  /* 0x0000002714147220 */ /* 0x010fe20000400000 */
[----:B------:R-:W-:-:S02]  /*b6c0*/  IMAD.SHL.U32 R32, R32, 0x800000, RZ ;  /* 0x0080000020207824 */ /* 0x000fc400078e00ff */
[C---:B------:R-:W-:Y:S02]  /*b6d0*/  FFMA R22, R35.reuse, 1.4426950216293334961, -R22 ;  /* 0x3fb8aa3b23167823 */ /* 0x040fe40000000816 */
[----:B------:R3:W-:Y:S02]  /*b6e0*/  MUFU.EX2 R39, R46 ;  /* 0x0000002e00277308 */ /* 0x0007e40000000800 */
[----:B------:R-:W-:Y:S01]  /*b6f0*/  FFMA R50, R35, 1.925963033500011079e-08, R22 ;  /* 0x32a5706023327823 */ /* 0x000fe20000000016 */
[C---:B------:R-:W-:Y:S01]  /*b700*/  FADD R22, R26.reuse, -12583039 ;  /* 0xcb40007f1a167421 */ /* 0x040fe20000000000 */
[----:B------:R-:W-:Y:S02]  /*b710*/  IMAD.SHL.U32 R26, R26, 0x800000, RZ ;  /* 0x008000001a1a7824 */ /* 0x000fe400078e00ff */
[----:B-----5:R-:W-:Y:S01]  /*b720*/  FMUL R6, R6, R71 ;  /* 0x0000004706067220 */ /* 0x020fe20000400000 */
[----:B------:R-:W-:Y:S01]  /*b730*/  FFMA R22, R21, 1.4426950216293334961, -R22 ;  /* 0x3fb8aa3b15167823 */ /* 0x000fe20000000816 */
[----:B------:R-:W4:Y:S01]  /*b740*/  MUFU.EX2 R35, R40 ;  /* 0x0000002800237308 */ /* 0x000f220000000800 */
[----:B---3--:R-:W-:-:S02]  /*b750*/  FFMA.SAT R46, R29, R12, 0.5 ;  /* 0x3f0000001d2e7423 */ /* 0x008fc4000000200c */
[----:B------:R-:W-:Y:S01]  /*b760*/  FFMA R52, R21, 1.925963033500011079e-08, R22 ;  /* 0x32a5706015347823 */ /* 0x000fe20000000016 */
[----:B------:R-:W-:Y:S01]  /*b770*/  FADD R22, R28, -12583039 ;  /* 0xcb40007f1c167421 */ /* 0x000fe20000000000 */
[----:B------:R-:W-:Y:S01]  /*b780*/  FMUL R21, R38, R59 ;  /* 0x0000003b26157220 */ /* 0x000fe20000400000 */
[----:B--2---:R-:W-:Y:S02]  /*b790*/  FMUL R8, R8, R67 ;  /* 0x0000004308087220 */ /* 0x004fe40000400000 */
[C---:B------:R-:W-:Y:S01]  /*b7a0*/  FFMA R22, R33.reuse, 1.4426950216293334961, -R22 ;  /* 0x3fb8aa3b21167823 */ /* 0x040fe20000000816 */
[----:B------:R-:W-:Y:S03]  /*b7b0*/  MUFU.EX2 R57, R50 ;  /* 0x0000003200397308 */ /* 0x000fe60000000800 */
[----:B------:R-:W-:Y:S01]  /*b7c0*/  FFMA R33, R33, 1.925963033500011079e-08, R22 ;  /* 0x32a5706021217823 */ /* 0x000fe20000000016 */
[----:B------:R-:W-:-:S02]  /*b7d0*/  IMAD.SHL.U32 R22, R14, 0x800000, RZ ;  /* 0x008000000e167824 */ /* 0x000fc400078e00ff */
[----:B------:R-:W-:Y:S02]  /*b7e0*/  FFMA.RM R14, R34, R11, 12582913 ;  /* 0x4b400001220e7423 */ /* 0x000fe4000000400b */
[----:B------:R-:W2:Y:S02]  /*b7f0*/  MUFU.EX2 R65, R65 ;  /* 0x0000004100417308 */ /* 0x000ea40000000800 */
[----:B------:R-:W-:Y:S01]  /*b800*/  FADD R34, R14, -12583039 ;  /* 0xcb40007f0e227421 */ /* 0x000fe20000000000 */
[----:B----4-:R-:W-:Y:S01]  /*b810*/  FMUL R22, R22, R35 ;  /* 0x0000002316167220 */ /* 0x010fe20000400000 */
[----:B------:R-:W-:Y:S02]  /*b820*/  IMAD.SHL.U32 R14, R14, 0x800000, RZ ;  /* 0x008000000e0e7824 */ /* 0x000fe400078e00ff */
[----:B------:R-:W-:-:S04]  /*b830*/  FFMA R34, R23, 1.4426950216293334961, -R34 ;  /* 0x3fb8aa3b17227823 */ /* 0x000fc80000000822 */
[----:B------:R-:W-:Y:S01]  /*b840*/  FFMA R35, R23, 1.925963033500011079e-08, R34 ;  /* 0x32a5706017237823 */ /* 0x000fe20000000022 */
[----:B------:R-:W-:Y:S01]  /*b850*/  FMUL R23, R30, R39 ;  /* 0x000000271e177220 */ /* 0x000fe20000400000 */
[----:B------:R-:W-:Y:S01]  /*b860*/  FFMA.SAT R30, R31, R12, 0.5 ;  /* 0x3f0000001f1e7423 */ /* 0x000fe2000000200c */
[----:B------:R-:W3:Y:S03]  /*b870*/  MUFU.EX2 R39, R48 ;  /* 0x0000003000277308 */ /* 0x000ee60000000800 */
[----:B------:R-:W-:Y:S01]  /*b880*/  FFMA.RM R30, R30, R11, 12582913 ;  /* 0x4b4000011e1e7423 */ /* 0x000fe2000000400b */
[----:B--2---:R-:W-:-:S03]  /*b890*/  FMUL R10, R10, R65 ;  /* 0x000000410a0a7220 */ /* 0x004fc60000400000 */
[----:B------:R-:W-:Y:S01]  /*b8a0*/  FADD R34, R30, -12583039 ;  /* 0xcb40007f1e227421 */ /* 0x000fe20000000000 */
[----:B------:R-:W-:Y:S03]  /*b8b0*/  MUFU.EX2 R35, R35 ;  /* 0x0000002300237308 */ /* 0x000fe60000000800 */
[----:B------:R-:W-:-:S04]  /*b8c0*/  FFMA R34, R31, 1.4426950216293334961, -R34 ;  /* 0x3fb8aa3b1f227823 */ /* 0x000fc80000000822 */
[----:B------:R-:W-:Y:S01]  /*b8d0*/  FFMA R38, R31, 1.925963033500011079e-08, R34 ;  /* 0x32a570601f267823 */ /* 0x000fe20000000022 */
[----:B------:R-:W-:Y:S01]  /*b8e0*/  FFMA.SAT R34, R25, R12, 0.5 ;  /* 0x3f00000019227423 */ /* 0x000fe2000000200c */
[----:B---3--:R-:W-:Y:S02]  /*b8f0*/  FMUL R24, R24, R39 ;  /* 0x0000002718187220 */ /* 0x008fe40000400000 */
[----:B------:R-:W2:Y:S01]  /*b900*/  MUFU.EX2 R39, R52 ;  /* 0x0000003400277308 */ /* 0x000ea20000000800 */
[----:B------:R-:W-:-:S04]  /*b910*/  FFMA.RM R31, R34, R11, 12582913 ;  /* 0x4b400001221f7423 */ /* 0x000fc8000000400b */
[----:B------:R-:W-:-:S03]  /*b920*/  FADD R34, R31, -12583039 ;  /* 0xcb40007f1f227421 */ /* 0x000fc60000000000 */
[----:B------:R-:W-:Y:S01]  /*b930*/  MUFU.EX2 R38, R38 ;  /* 0x0000002600267308 */ /* 0x000fe20000000800 */
[----:B------:R-:W-:-:S04]  /*b940*/  FFMA R34, R25, 1.4426950216293334961, -R34 ;  /* 0x3fb8aa3b19227823 */ /* 0x000fc80000000822 */
[----:B------:R-:W-:Y:S01]  /*b950*/  FFMA R48, R25, 1.925963033500011079e-08, R34 ;  /* 0x32a5706019307823 */ /* 0x000fe20000000022 */
[----:B------:R-:W-:Y:S01]  /*b960*/  FMUL R25, R32, R57 ;  /* 0x0000003920197220 */ /* 0x000fe20000400000 */
[----:B------:R-:W-:Y:S01]  /*b970*/  FFMA.SAT R32, R27, R12, 0.5 ;  /* 0x3f0000001b207423 */ /* 0x000fe2000000200c */
[----:B--2---:R-:W-:-:S03]  /*b980*/  FMUL R26, R26, R39 ;  /* 0x000000271a1a7220 */ /* 0x004fc60000400000 */
[----:B------:R-:W-:-:S04]  /*b990*/  FFMA.RM R32, R32, R11, 12582913 ;  /* 0x4b40000120207423 */ /* 0x000fc8000000400b */
[----:B------:R-:W-:-:S04]  /*b9a0*/  FADD R34, R32, -12583039 ;  /* 0xcb40007f20227421 */ /* 0x000fc80000000000 */
[----:B------:R-:W-:-:S04]  /*b9b0*/  FFMA R34, R27, 1.4426950216293334961, -R34 ;  /* 0x3fb8aa3b1b227823 */ /* 0x000fc80000000822 */
[----:B------:R-:W-:Y:S01]  /*b9c0*/  FFMA R50, R27, 1.925963033500011079e-08, R34 ;  /* 0x32a570601b327823 */ /* 0x000fe20000000022 */
[----:B------:R-:W-:Y:S01]  /*b9d0*/  FFMA.SAT R34, R15, R12, 0.5 ;  /* 0x3f0000000f227423 */ /* 0x000fe2000000200c */
[----:B------:R-:W-:-:S03]  /*b9e0*/  SHF.L.U32 R27, R28, 0x17, RZ ;  /* 0x000000171c1b7819 */ /* 0x000fc600000006ff */
[----:B------:R-:W-:Y:S01]  /*b9f0*/  FFMA.RM R34, R34, R11, 12582913 ;  /* 0x4b40000122227423 */ /* 0x000fe2000000400b */
[----:B------:R-:W-:Y:S03]  /*ba00*/  MUFU.EX2 R50, R50 ;  /* 0x0000003200327308 */ /* 0x000fe60000000800 */
[----:B------:R-:W-:-:S04]  /*ba10*/  FADD R40, R34, -12583039 ;  /* 0xcb40007f22287421 */ /* 0x000fc80000000000 */
[----:B------:R-:W-:-:S04]  /*ba20*/  FFMA R40, R15, 1.4426950216293334961, -R40 ;  /* 0x3fb8aa3b0f287823 */ /* 0x000fc80000000828 */
[----:B------:R-:W-:Y:S01]  /*ba30*/  FFMA R39, R15, 1.925963033500011079e-08, R40 ;  /* 0x32a570600f277823 */ /* 0x000fe20000000028 */
[----:B------:R-:W-:Y:S01]  /*ba40*/  FFMA.SAT R40, R13, R12, 0.5 ;  /* 0x3f0000000d287423 */ /* 0x000fe2000000200c */
[----:B------:R-:W-:Y:S03]  /*ba50*/  MUFU.EX2 R15, R48 ;  /* 0x00000030000f7308 */ /* 0x000fe60000000800 */
[-C--:B------:R-:W-:Y:S01]  /*ba60*/  FFMA.RM R12, R40, R11.reuse, 12582913 ;  /* 0x4b400001280c7423 */ /* 0x080fe2000000400b */
[----:B------:R-:W-:-:S03]  /*ba70*/  FFMA.RM R11, R46, R11, 12582913 ;  /* 0x4b4000012e0b7423 */ /* 0x000fc6000000400b */
[C---:B------:R-:W-:Y:S01]  /*ba80*/  FADD R40, R12.reuse, -12583039 ;  /* 0xcb40007f0c287421 */ /* 0x040fe20000000000 */
[----:B------:R-:W2:Y:S01]  /*ba90*/  MUFU.EX2 R46, R33 ;  /* 0x00000021002e7308 */ /* 0x000ea20000000800 */
[----:B------:R-:W-:Y:S02]  /*baa0*/  SHF.L.U32 R12, R12, 0x17, RZ ;  /* 0x000000170c0c7819 */ /* 0x000fe400000006ff */
[----:B------:R-:W-:-:S04]  /*bab0*/  FFMA R40, R13, 1.4426950216293334961, -R40 ;  /* 0x3fb8aa3b0d287823 */ /* 0x000fc80000000828 */
[----:B------:R-:W-:Y:S01]  /*bac0*/  FFMA R52, R13, 1.925963033500011079e-08, R40 ;  /* 0x32a570600d347823 */ /* 0x000fe20000000028 */
[----:B------:R-:W-:Y:S01]  /*bad0*/  FADD R13, RZ, R3 ;  /* 0x00000003ff0d7221 */ /* 0x000fe20000000000 */
[C---:B------:R-:W-:Y:S01]  /*bae0*/  FADD R40, R11.reuse, -12583039 ;  /* 0xcb40007f0b287421 */ /* 0x040fe20000000000 */
[----:B------:R-:W3:Y:S01]  /*baf0*/  MUFU.EX2 R39, R39 ;  /* 0x0000002700277308 */ /* 0x000ee20000000800 */
[----:B------:R-:W-:Y:S02]  /*bb00*/  IMAD.SHL.U32 R11, R11, 0x800000, RZ ;  /* 0x008000000b0b7824 */ /* 0x000fe400078e00ff */
[----:B------:R-:W-:Y:S01]  /*bb10*/  FADD R13, R13, R0 ;  /* 0x000000000d0d7221 */ /* 0x000fe20000000000 */
[----:B------:R-:W-:-:S03]  /*bb20*/  FFMA R40, R29, 1.4426950216293334961, -R40 ;  /* 0x3fb8aa3b1d287823 */ /* 0x000fc60000000828 */
[----:B------:R-:W-:Y:S01]  /*bb30*/  FADD R13, R13, R2 ;  /* 0x000000020d0d7221 */ /* 0x000fe20000000000 */
[----:B------:R-:W-:Y:S01]  /*bb40*/  FFMA R54, R29, 1.925963033500011079e-08, R40 ;  /* 0x32a570601d367823 */ /* 0x000fe20000000028 */
[----:B--2---:R-:W-:Y:S01]  /*bb50*/  FMUL R27, R27, R46 ;  /* 0x0000002e1b1b7220 */ /* 0x004fe20000400000 */
[----:B------:R-:W-:Y:S02]  /*bb60*/  IMAD.SHL.U32 R29, R30, 0x800000, RZ ;  /* 0x008000001e1d7824 */ /* 0x000fe400078e00ff */
[----:B------:R-:W-:Y:S01]  /*bb70*/  FADD R40, R13, R4 ;  /* 0x000000040d287221 */ /* 0x000fe20000000000 */
[----:B------:R-:W2:Y:S01]  /*bb80*/  MUFU.EX2 R33, R52 ;  /* 0x0000003400217308 */ /* 0x000ea20000000800 */
[----:B------:R-:W-:Y:S01]  /*bb90*/  SHF.L.U32 R30, R31, 0x17, RZ ;  /* 0x000000171f1e7819 */ /* 0x000fe200000006ff */
[----:B------:R-:W-:Y:S01]  /*bba0*/  FMUL R29, R29, R38 ;  /* 0x000000261d1d7220 */ /* 0x000fe20000400000 */
[----:B------:R-:W-:Y:S01]  /*bbb0*/  FADD R13, R40, R5 ;  /* 0x00000005280d7221 */ /* 0x000fe20000000000 */
[----:B------:R-:W-:-:S02]  /*bbc0*/  IMAD.SHL.U32 R31, R32, 0x800000, RZ ;  /* 0x00800000201f7824 */ /* 0x000fc400078e00ff */
[----:B------:R-:W-:Y:S01]  /*bbd0*/  FMUL R30, R30, R15 ;  /* 0x0000000f1e1e7220 */ /* 0x000fe20000400000 */
[----:B------:R-:W-:Y:S01]  /*bbe0*/  FADD R40, R13, R6 ;  /* 0x000000060d287221 */ /* 0x000fe20000000000 */
[----:B------:R-:W4:Y:S01]  /*bbf0*/  MUFU.EX2 R54, R54 ;  /* 0x0000003600367308 */ /* 0x000f220000000800 */
[----:B------:R-:W-:Y:S02]  /*bc00*/  IMAD.SHL.U32 R32, R34, 0x800000, RZ ;  /* 0x0080000022207824 */ /* 0x000fe400078e00ff */
[----:B------:R-:W-:Y:S01]  /*bc10*/  FMUL R31, R31, R50 ;  /* 0x000000321f1f7220 */ /* 0x000fe20000400000 */
[----:B------:R-:W-:Y:S01]  /*bc20*/  FADD R13, R40, R7 ;  /* 0x00000007280d7221 */ /* 0x000fe20000000000 */
[----:B---3--:R-:W-:-:S03]  /*bc30*/  FMUL R32, R32, R39 ;  /* 0x0000002720207220 */ /* 0x008fc60000400000 */
[----:B------:R-:W-:Y:S01]  /*bc40*/  FADD R40, R13, R8 ;  /* 0x000000080d287221 */ /* 0x000fe20000000000 */
[----:B--2---:R-:W-:-:S03]  /*bc50*/  FMUL R33, R12, R33 ;  /* 0x000000210c217220 */ /* 0x004fc60000400000 */
[----:B------:R-:W-:-:S04]  /*bc60*/  FADD R13, R40, R9 ;  /* 0x00000009280d7221 */ /* 0x000fc80000000000 */
[----:B------:R-:W-:Y:S01]  /*bc70*/  FADD R13, R13, R10 ;  /* 0x0000000a0d0d7221 */ /* 0x000fe20000000000 */
[----:B----4-:R-:W-:-:S03]  /*bc80*/  FMUL R34, R11, R54 ;  /* 0x000000360b227220 */ /* 0x010fc60000400000 */
        /* <DEDUP_REMOVED lines=29> */
.L_x_10902:
        /* <DEDUP_REMOVED lines=12> */
[----:B012---:R-:W-:Y:S05]  /*bf20*/  CALL.REL.NOINC `($__internal_169_$__cuda_sm3x_div_rn_noftz_f32_slowpath) ;  /* 0x0000003c00007944 */ /* 0x007fea0003c00000 */
[----:B------:R-:W-:-:S07]  /*bf30*/  MOV R11, R3 ;  /* 0x00000003000b7202 */ /* 0x000fce0000000f00 */
.L_x_10833:
[----:B------:R-:W-:Y:S05]  /*bf40*/  BSYNC.RECONVERGENT B3 ;  /* 0x0000000000037941 */ /* 0x000fea0003800200 */
.L_x_10832:
        /* <DEDUP_REMOVED lines=12> */
[----:B012---:R-:W-:Y:S05]  /*c010*/  CALL.REL.NOINC `($__internal_169_$__cuda_sm3x_div_rn_noftz_f32_slowpath) ;  /* 0x0000003800c47944 */ /* 0x007fea0003c00000 */
[----:B------:R-:W-:-:S07]  /*c020*/  MOV R14, R3 ;  /* 0x00000003000e7202 */ /* 0x000fce0000000f00 */
.L_x_10835:
[----:B------:R-:W-:Y:S05]  /*c030*/  BSYNC.RECONVERGENT B3 ;  /* 0x0000000000037941 */ /* 0x000fea0003800200 */
.L_x_10834:
        /* <DEDUP_REMOVED lines=14> */
.L_x_10837:
[----:B------:R-:W-:Y:S05]  /*c120*/  BSYNC.RECONVERGENT B3 ;  /* 0x0000000000037941 */ /* 0x000fea0003800200 */
.L_x_10836:
        /* <DEDUP_REMOVED lines=14> */
.L_x_10839:
[----:B------:R-:W-:Y:S05]  /*c210*/  BSYNC.RECONVERGENT B3 ;  /* 0x0000000000037941 */ /* 0x000fea0003800200 */
.L_x_10838:
        /* <DEDUP_REMOVED lines=14> */
.L_x_10841:
[----:B------:R-:W-:Y:S05]  /*c300*/  BSYNC.RECONVERGENT B3 ;  /* 0x0000000000037941 */ /* 0x000fea0003800200 */
.L_x_10840:
        /* <DEDUP_REMOVED lines=12> */
[----:B012---:R-:W-:Y:S05]  /*c3d0*/  CALL.REL.NOINC `($__internal_169_$__cuda_sm3x_div_rn_noftz_f32_slowpath) ;  /* 0x0000003400d47944 */ /* 0x007fea0003c00000 */
[----:B------:R-:W-:-:S07]  /*c3e0*/  IMAD.MOV.U32 R5, RZ, RZ, R3 ;  /* 0x000000ffff057224 */ /* 0x000fce00078e0003 */
.L_x_10843:
[----:B------:R-:W-:Y:S05]  /*c3f0*/  BSYNC.RECONVERGENT B3 ;  /* 0x0000000000037941 */ /* 0x000fea0003800200 */
.L_x_10842:
        /* <DEDUP_REMOVED lines=12> */
[----:B012---:R-:W-:Y:S05]  /*c4c0*/  CALL.REL.NOINC `($__internal_169_$__cuda_sm3x_div_rn_noftz_f32_slowpath) ;  /* 0x0000003400987944 */ /* 0x007fea0003c00000 */
[----:B------:R-:W-:-:S07]  /*c4d0*/  MOV R6, R3 ;  /* 0x0000000300067202 */ /* 0x000fce0000000f00 */
.L_x_10845:
[----:B------:R-:W-:Y:S05]  /*c4e0*/  BSYNC.RECONVERGENT B3 ;  /* 0x0000000000037941 */ /* 0x000fea0003800200 */
.L_x_10844:
        /* <DEDUP_REMOVED lines=14> */
.L_x_10847:
[----:B------:R-:W-:Y:S05]  /*c5d0*/  BSYNC.RECONVERGENT B3 ;  /* 0x0000000000037941 */ /* 0x000fea0003800200 */
.L_x_10846:
        /* <DEDUP_REMOVED lines=14> */
.L_x_10849:
[----:B------:R-:W-:Y:S05]  /*c6c0*/  BSYNC.RECONVERGENT B3 ;  /* 0x0000000000037941 */ /* 0x000fea0003800200 */
.L_x_10848:
        /* <DEDUP_REMOVED lines=14> */
.L_x_10851:
[----:B------:R-:W-:Y:S05]  /*c7b0*/  BSYNC.RECONVERGENT B3 ;  /* 0x0000000000037941 */ /* 0x000fea0003800200 */
.L_x_10850:
        /* <DEDUP_REMOVED lines=14> */
.L_x_10853:
[----:B------:R-:W-:Y:S05]  /*c8a0*/  BSYNC.RECONVERGENT B3 ;  /* 0x0000000000037941 */ /* 0x000fea0003800200 */
.L_x_10852:
        /* <DEDUP_REMOVED lines=14> */
.L_x_10855:
[----:B------:R-:W-:Y:S05]  /*c990*/  BSYNC.RECONVERGENT B3 ;  /* 0x0000000000037941 */ /* 0x000fea0003800200 */
.L_x_10854:
        /* <DEDUP_REMOVED lines=14> */
.L_x_10857:
[----:B------:R-:W-:Y:S05]  /*ca80*/  BSYNC.RECONVERGENT B3 ;  /* 0x0000000000037941 */ /* 0x000fea0003800200 */
.L_x_10856:
        /* <DEDUP_REMOVED lines=14> */
.L_x_10859:
[----:B------:R-:W-:Y:S05]  /*cb70*/  BSYNC.RECONVERGENT B3 ;  /* 0x0000000000037941 */ /* 0x000fea0003800200 */
.L_x_10858:
        /* <DEDUP_REMOVED lines=14> */
.L_x_10861:
[----:B------:R-:W-:Y:S05]  /*cc60*/  BSYNC.RECONVERGENT B3 ;  /* 0x0000000000037941 */ /* 0x000fea0003800200 */
.L_x_10860:
        /* <DEDUP_REMOVED lines=14> */
.L_x_10863:
[----:B------:R-:W-:Y:S05]  /*cd50*/  BSYNC.RECONVERGENT B3 ;  /* 0x0000000000037941 */ /* 0x000fea0003800200 */
.L_x_10862:
        /* <DEDUP_REMOVED lines=14> */
.L_x_10865:
[----:B------:R-:W-:Y:S05]  /*ce40*/  BSYNC.RECONVERGENT B3 ;  /* 0x0000000000037941 */ /* 0x000fea0003800200 */
.L_x_10864:
        /* <DEDUP_REMOVED lines=14> */
.L_x_10867:
[----:B------:R-:W-:Y:S05]  /*cf30*/  BSYNC.RECONVERGENT B3 ;  /* 0x0000000000037941 */ /* 0x000fea0003800200 */
.L_x_10866:
        /* <DEDUP_REMOVED lines=14> */
.L_x_10869:
[----:B------:R-:W-:Y:S05]  /*d020*/  BSYNC.RECONVERGENT B3 ;  /* 0x0000000000037941 */ /* 0x000fea0003800200 */
.L_x_10868:
        /* <DEDUP_REMOVED lines=14> */
.L_x_10871:
[----:B------:R-:W-:Y:S05]  /*d110*/  BSYNC.RECONVERGENT B3 ;  /* 0x0000000000037941 */ /* 0x000fea0003800200 */
.L_x_10870:
        /* <DEDUP_REMOVED lines=14> */
.L_x_10873:
[----:B------:R-:W-:Y:S05]  /*d200*/  BSYNC.RECONVERGENT B3 ;  /* 0x0000000000037941 */ /* 0x000fea0003800200 */
.L_x_10872:
        /* <DEDUP_REMOVED lines=14> */
.L_x_10875:
[----:B------:R-:W-:Y:S05]  /*d2f0*/  BSYNC.RECONVERGENT B3 ;  /* 0x0000000000037941 */ /* 0x000fea0003800200 */
.L_x_10874:
        /* <DEDUP_REMOVED lines=14> */
.L_x_10877:
[----:B------:R-:W-:Y:S05]  /*d3e0*/  BSYNC.RECONVERGENT B3 ;  /* 0x0000000000037941 */ /* 0x000fea0003800200 */
.L_x_10876:
        /* <DEDUP_REMOVED lines=14> */
.L_x_10879:
[----:B------:R-:W-:Y:S05]  /*d4d0*/  BSYNC.RECONVERGENT B3 ;  /* 0x0000000000037941 */ /* 0x000fea0003800200 */
.L_x_10878:
        /* <DEDUP_REMOVED lines=14> */
.L_x_10881:
[----:B------:R-:W-:Y:S05]  /*d5c0*/  BSYNC.RECONVERGENT B3 ;  /* 0x0000000000037941 */ /* 0x000fea0003800200 */
.L_x_10880:
        /* <DEDUP_REMOVED lines=14> */
.L_x_10883:
[----:B------:R-:W-:Y:S05]  /*d6b0*/  BSYNC.RECONVERGENT B3 ;  /* 0x0000000000037941 */ /* 0x000fea0003800200 */
.L_x_10882:
        /* <DEDUP_REMOVED lines=14> */
.L_x_10885:
[----:B------:R-:W-:Y:S05]  /*d7a0*/  BSYNC.RECONVERGENT B3 ;  /* 0x0000000000037941 */ /* 0x000fea0003800200 */
.L_x_10884:
        /* <DEDUP_REMOVED lines=14> */
.L_x_10887:
[----:B------:R-:W-:Y:S05]  /*d890*/  BSYNC.RECONVERGENT B3 ;  /* 0x0000000000037941 */ /* 0x000fea0003800200 */
.L_x_10886:
        /* <DEDUP_REMOVED lines=13> */
.L_x_10889:
[----:B------:R-:W-:Y:S05]  /*d970*/  BSYNC.RECONVERGENT B3 ;  /* 0x0000000000037941 */ /* 0x000fea0003800200 */
.L_x_10888:
[C---:B0-----:R-:W-:Y:S01]  /*d980*/  VIADD R13, R55.reuse, 0x60 ;  /* 0x00000060370d7836 */ /* 0x041fe20000000000 */
[C---:B------:R-:W-:Y:S01]  /*d990*/  IADD3 R12, PT, PT, R55.reuse, 0x40, RZ ;  /* 0x00000040370c7810 */ /* 0x040fe20007ffe0ff */
[C---:B------:R-:W-:Y:S01]  /*d9a0*/  VIADD R33, R55.reuse, 0xa0 ;  /* 0x000000a037217836 */ /* 0x040fe20000000000 */
[----:B------:R-:W-:Y:S02]  /*d9b0*/  IADD3 R15, PT, PT, R55, 0x80, RZ ;  /* 0x00000080370f7810 */ /* 0x000fe40007ffe0ff */
[----:B------:R-:W-:Y:S01]  /*d9c0*/  ISETP.GE.U32.AND P4, PT, R13, UR46, PT ;  /* 0x0000002e0d007c0c */ /* 0x000fe2000bf86070 */
[----:B------:R-:W-:Y:S01]  /*d9d0*/  HFMA2 R13, -RZ, RZ, 0, 0 ;  /* 0x00000000ff0d7431 */ /* 0x000fe200000001ff */
[----:B------:R-:W-:Y:S01]  /*d9e0*/  ISETP.GE.U32.AND P6, PT, R12, UR46, PT ;  /* 0x0000002e0c007c0c */ /* 0x000fe2000bfc6070 */
[----:B------:R-:W-:Y:S01]  /*d9f0*/  IMAD.MOV.U32 R12, RZ, RZ, R55 ;  /* 0x000000ffff0c7224 */ /* 0x000fe200078e0037 */
[----:B------:R-:W-:Y:S01]  /*da00*/  ISETP.GE.U32.AND P5, PT, R15, UR46, PT ;  /* 0x0000002e0f007c0c */ /* 0x000fe2000bfa6070 */
[----:B------:R-:W-:Y:S01]  /*da10*/  IMAD R15, R42, UR42, RZ ;  /* 0x0000002a2a0f7c24 */ /* 0x000fe2000f8e02ff */
[----:B------:R-:W-:-:S02]  /*da20*/  ISETP.GE.AND.EX P6, PT, RZ, UR47, PT, P6 ;  /* 0x0000002fff007c0c */ /* 0x000fc4000bfc6360 */
[----:B------:R-:W-:Y:S02]  /*da30*/  ISETP.GE.AND.EX P4, PT, RZ, UR47, PT, P4 ;  /* 0x0000002fff007c0c */ /* 0x000fe4000bf86340 */
[----:B-1----:R-:W-:Y:S01]  /*da40*/  @!P0 R2UR UR4, R36 ;  /* 0x00000000240482ca */ /* 0x002fe200000e0000 */
[C---:B------:R-:W-:Y:S01]  /*da50*/  IMAD.WIDE.U32 R34, R44.reuse, UR42, R12 ;  /* 0x0000002a2c227c25 */ /* 0x040fe2000f8e000c */
[----:B------:R-:W-:Y:S02]  /*da60*/  @!P0 R2UR UR5, R37 ;  /* 0x00000000250582ca */ /* 0x000fe400000e0000 */
[----:B------:R-:W-:Y:S01]  /*da70*/  ISETP.GE.AND.EX P5, PT, RZ, UR47, PT, P5 ;  /* 0x0000002fff007c0c */ /* 0x000fe2000bfa6350 */
[----:B------:R-:W-:Y:S01]  /*da80*/  IMAD R13, R44, UR43, R15 ;  /* 0x0000002b2c0d7c24 */ /* 0x000fe2000f8e020f */
[----:B------:R-:W-:Y:S02]  /*da90*/  LEA R12, P2, R34, UR40, 0x2 ;  /* 0x00000028220c7c11 */ /* 0x000fe4000f8410ff */
[----:B------:R-:W-:Y:S01]  /*daa0*/  IADD3 R15, PT, PT, R55, 0xe0, RZ ;  /* 0x000000e0370f7810 */ /* 0x000fe20007ffe0ff */
[----:B------:R-:W-:Y:S01]  /*dab0*/  IMAD.IADD R13, R35, 0x1, R13 ;  /* 0x00000001230d7824 */ /* 0x000fe200078e020d */
[----:B------:R-:W-:Y:S01]  /*dac0*/  ISETP.GE.U32.AND P3, PT, R33, UR46, PT ;  /* 0x0000002e21007c0c */ /* 0x000fe2000bf66070 */
[----:B------:R-:W-:Y:S01]  /*dad0*/  VIADD R33, R55, 0x100 ;  /* 0x0000010037217836 */ /* 0x000fe20000000000 */
[----:B------:R-:W-:-:S02]  /*dae0*/  @!P6 R2UR UR6, R36 ;  /* 0x000000002406e2ca */ /* 0x000fc400000e0000 */
[----:B------:R-:W-:Y:S02]  /*daf0*/  LEA.HI.X R13, R34, UR41, R13, 0x2, P2 ;  /* 0x00000029220d7c11 */ /* 0x000fe400090f140d */
[----:B------:R-:W-:Y:S02]  /*db00*/  ISETP.GE.U32.AND P2, PT, R15, UR46, PT ;  /* 0x0000002e0f007c0c */ /* 0x000fe4000bf46070 */
[C---:B------:R-:W-:Y:S01]  /*db10*/  @!P6 R2UR UR7, R37.reuse ;  /* 0x000000002507e2ca */ /* 0x040fe200000e0000 */
[----:B------:R-:W-:Y:S01]  /*db20*/  @!P0 STG.E desc[UR4][R12.64], R11 ;  /* 0x0000000b0c008986 */ /* 0x000fe2000c101904 */
[----:B------:R-:W-:Y:S02]  /*db30*/  @!P4 R2UR UR8, R36 ;  /* 0x000000002408c2ca */ /* 0x000fe400000e0000 */
[----:B------:R-:W-:Y:S02]  /*db40*/  @!P4 R2UR UR9, R37 ;  /* 0x000000002509c2ca */ /* 0x000fe400000e0000 */
[----:B------:R-:W-:-:S02]  /*db50*/  ISETP.GE.AND.EX P2, PT, RZ, UR47, PT, P2 ;  /* 0x0000002fff007c0c */ /* 0x000fc4000bf46320 */
[----:B------:R-:W-:Y:S02]  /*db60*/  ISETP.GE.U32.AND P0, PT, R33, UR46, PT ;  /* 0x0000002e21007c0c */ /* 0x000fe4000bf06070 */
[----:B------:R-:W-:Y:S02]  /*db70*/  ISETP.GE.AND.EX P3, PT, RZ, UR47, PT, P3 ;  /* 0x0000002fff007c0c */ /* 0x000fe4000bf66330 */
[----:B------:R-:W-:Y:S01]  /*db80*/  @!P5 R2UR UR4, R36 ;  /* 0x000000002404d2ca */ /* 0x000fe200000e0000 */
[----:B------:R0:W-:Y:S01]  /*db90*/  @!P6 STG.E desc[UR6][R12.64+0x100], R0 ;  /* 0x000100000c00e986 */ /* 0x0001e2000c101906 */
[----:B------:R-:W-:Y:S02]  /*dba0*/  @!P5 R2UR UR5, R37 ;  /* 0x000000002505d2ca */ /* 0x000fe400000e0000 */
[----:B------:R-:W-:Y:S01]  /*dbb0*/  ISETP.GE.AND.EX P0, PT, RZ, UR47, PT, P0 ;  /* 0x0000002fff007c0c */ /* 0x000fe2000bf06300 */
[----:B------:R-:W-:Y:S01]  /*dbc0*/  @!P4 STG.E desc[UR8][R12.64+0x180], R2 ;  /* 0x000180020c00c986 */ /* 0x000fe2000c101908 */
[----:B------:R-:W-:-:S02]  /*dbd0*/  IADD3 R15, PT, PT, R55, 0x120, RZ ;  /* 0x00000120370f7810 */ /* 0x000fc40007ffe0ff */
[----:B------:R-:W-:Y:S02]  /*dbe0*/  IADD3 R38, PT, PT, R55, 0xc0, RZ ;  /* 0x000000c037267810 */ /* 0x000fe40007ffe0ff */
[----:B------:R-:W-:Y:S01]  /*dbf0*/  ISETP.GE.U32.AND P6, PT, R15, UR46, PT ;  /* 0x0000002e0f007c0c */ /* 0x000fe2000bfc6070 */
[C---:B------:R-:W-:Y:S01]  /*dc00*/  VIADD R15, R55.reuse, 0x140 ;  /* 0x00000140370f7836 */ /* 0x040fe20000000000 */
[C---:B------:R-:W-:Y:S01]  /*dc10*/  @!P2 R2UR UR8, R36.reuse ;  /* 0x000000002408a2ca */ /* 0x040fe200000e0000 */
[----:B0-----:R-:W-:Y:S01]  /*dc20*/  VIADD R0, R55, 0x180 ;  /* 0x0000018037007836 */ /* 0x001fe20000000000 */
[----:B------:R-:W-:Y:S01]  /*dc30*/  @!P2 R2UR UR9, R37 ;  /* 0x000000002509a2ca */ /* 0x000fe200000e0000 */
[----:B------:R-:W-:Y:S01]  /*dc40*/  @!P5 STG.E desc[UR4][R12.64+0x200], R4 ;  /* 0x000200040c00d986 */ /* 0x000fe2000c101904 */
[----:B------:R-:W-:Y:S02]  /*dc50*/  IADD3 R11, PT, PT, R55, 0x160, RZ ;  /* 0x00000160370b7810 */ /* 0x000fe40007ffe0ff */
[----:B------:R-:W-:-:S02]  /*dc60*/  @!P3 R2UR UR6, R36 ;  /* 0x000000002406b2ca */ /* 0x000fc400000e0000 */
[----:B------:R-:W-:Y:S02]  /*dc70*/  @!P3 R2UR UR7, R37 ;  /* 0x000000002507b2ca */ /* 0x000fe400000e0000 */
[----:B------:R-:W-:Y:S02]  /*dc80*/  ISETP.GE.U32.AND P1, PT, R38, UR46, PT ;  /* 0x0000002e26007c0c */ /* 0x000fe4000bf26070 */
[----:B------:R-:W-:Y:S02]  /*dc90*/  ISETP.GE.AND.EX P6, PT, RZ, UR47, PT, P6 ;  /* 0x0000002fff007c0c */ /* 0x000fe4000bfc6360 */
[----:B------:R-:W-:Y:S01]  /*dca0*/  ISETP.GE.U32.AND P5, PT, R11, UR46, PT ;  /* 0x0000002e0b007c0c */ /* 0x000fe2000bfa6070 */
[----:B------:R-:W-:Y:S01]  /*dcb0*/  @!P2 STG.E desc[UR8][R12.64+0x380], R7 ;  /* 0x000380070c00a986 */ /* 0x000fe2000c101908 */
[----:B------:R-:W-:Y:S02]  /*dcc0*/  @!P0 R2UR UR4, R36 ;  /* 0x00000000240482ca */ /* 0x000fe400000e0000 */
[----:B------:R-:W-:-:S02]  /*dcd0*/  @!P0 R2UR UR5, R37 ;  /* 0x00000000250582ca */ /* 0x000fc400000e0000 */
[----:B------:R-:W-:Y:S01]  /*dce0*/  ISETP.GE.AND.EX P1, PT, RZ, UR47, PT, P1 ;  /* 0x0000002fff007c0c */ /* 0x000fe2000bf26310 */
[----:B------:R-:W-:Y:S01]  /*dcf0*/  @!P3 STG.E desc[UR6][R12.64+0x280], R5 ;  /* 0x000280050c00b986 */ /* 0x000fe2000c101906 */
[----:B------:R-:W-:Y:S02]  /*dd00*/  ISETP.GE.U32.AND P4, PT, R15, UR46, PT ;  /* 0x0000002e0f007c0c */ /* 0x000fe4000bf86070 */
[----:B------:R-:W-:Y:S02]  /*dd10*/  ISETP.GE.AND.EX P5, PT, RZ, UR47, PT, P5 ;  /* 0x0000002fff007c0c */ /* 0x000fe4000bfa6350 */
[----:B------:R-:W-:Y:S02]  /*dd20*/  ISETP.GE.AND.EX P4, PT, RZ, UR47, PT, P4 ;  /* 0x0000002fff007c0c */ /* 0x000fe4000bf86340 */
[----:B------:R-:W-:Y:S02]  /*dd30*/  ISETP.GE.U32.AND P2, PT, R51, UR46, PT ;  /* 0x0000002e33007c0c */ /* 0x000fe4000bf46070 */
[----:B------:R-:W-:Y:S01]  /*dd40*/  @!P6 R2UR UR6, R36 ;  /* 0x000000002406e2ca */ /* 0x000fe200000e0000 */
[----:B------:R-:W-:Y:S01]  /*dd50*/  @!P0 STG.E desc[UR4][R12.64+0x400], R8 ;  /* 0x000400080c008986 */ /* 0x000fe2000c101904 */
[----:B------:R-:W-:-:S02]  /*dd60*/  @!P6 R2UR UR7, R37 ;  /* 0x000000002507e2ca */ /* 0x000fc400000e0000 */
[----:B------:R-:W-:Y:S02]  /*dd70*/  ISETP.GE.AND.EX P2, PT, RZ, UR47, PT, P2 ;  /* 0x0000002fff007c0c */ /* 0x000fe4000bf46320 */
        /* <DEDUP_REMOVED lines=8> */
[C---:B------:R-:W-:Y:S02]  /*de00*/  @!P4 R2UR UR9, R37.reuse ;  /* 0x000000002509c2ca */ /* 0x040fe400000e0000 */
[----:B------:R-:W-:Y:S01]  /*de10*/  @!P2 R2UR UR6, R36 ;  /* 0x000000002406a2ca */ /* 0x000fe200000e0000 */
[----:B------:R3:W-:Y:S01]  /*de20*/  @!P1 STG.E desc[UR10][R12.64+0x300], R6 ;  /* 0x000300060c009986 */ /* 0x0007e2000c10190a */
[----:B------:R-:W-:Y:S02]  /*de30*/  @!P2 R2UR UR7, R37 ;  /* 0x000000002507a2ca */ /* 0x000fe400000e0000 */
[----:B------:R-:W-:Y:S01]  /*de40*/  ISETP.GE.U32.AND P3, PT, R0, UR46, PT ;  /* 0x0000002e00007c0c */ /* 0x000fe2000bf66070 */
[----:B------:R3:W-:Y:S01]  /*de50*/  @!P5 STG.E desc[UR4][R12.64+0x580], R16 ;  /* 0x000580100c00d986 */ /* 0x0007e2000c101904 */
[----:B------:R-:W-:Y:S01]  /*de60*/  ISETP.GE.U32.AND P1, PT, R53, UR46, PT ;  /* 0x0000002e35007c0c */ /* 0x000fe2000bf26070 */
[C---:B0-----:R-:W-:Y:S01]  /*de70*/  VIADD R9, R55.reuse, 0x20 ;  /* 0x0000002037097836 */ /* 0x041fe20000000000 */
[----:B------:R-:W-:-:S02]  /*de80*/  IADD3 R0, PT, PT, R55, 0x280, RZ ;  /* 0x0000028037007810 */ /* 0x000fc40007ffe0ff */
[----:B------:R-:W-:Y:S01]  /*de90*/  @!P0 R2UR UR4, R36 ;  /* 0x00000000240482ca */ /* 0x000fe200000e0000 */
[----:B------:R3:W-:Y:S01]  /*dea0*/  @!P4 STG.E desc[UR8][R12.64+0x500], R10 ;  /* 0x0005000a0c00c986 */ /* 0x0007e2000c101908 */
[----:B------:R-:W-:Y:S02]  /*deb0*/  @!P0 R2UR UR5, R37 ;  /* 0x00000000250582ca */ /* 0x000fe400000e0000 */
[----:B------:R-:W-:Y:S01]  /*dec0*/  ISETP.GE.U32.AND P5, PT, R45, UR46, PT ;  /* 0x0000002e2d007c0c */ /* 0x000fe2000bfa6070 */
[----:B------:R3:W-:Y:S01]  /*ded0*/  @!P2 STG.E desc[UR6][R12.64+0x700], R19 ;  /* 0x000700130c00a986 */ /* 0x0007e2000c101906 */
[----:B------:R-:W-:Y:S02]  /*dee0*/  ISETP.GE.AND.EX P1, PT, RZ, UR47, PT, P1 ;  /* 0x0000002fff007c0c */ /* 0x000fe4000bf26310 */
[----:B------:R-:W-:Y:S01]  /*def0*/  ISETP.GE.U32.AND P4, PT, R0, UR46, PT ;  /* 0x0000002e00007c0c */ /* 0x000fe2000bf86070 */
[----:B------:R-:W-:Y:S01]  /*df00*/  VIADD R0, R55, 0x2a0 ;  /* 0x000002a037007836 */ /* 0x000fe20000000000 */
[----:B------:R-:W-:-:S02]  /*df10*/  ISETP.GE.AND.EX P3, PT, RZ, UR47, PT, P3 ;  /* 0x0000002fff007c0c */ /* 0x000fc4000bf66330 */
[----:B------:R-:W-:Y:S02]  /*df20*/  ISETP.GE.AND.EX P5, PT, RZ, UR47, PT, P5 ;  /* 0x0000002fff007c0c */ /* 0x000fe4000bfa6350 */
[----:B------:R-:W-:Y:S01]  /*df30*/  ISETP.GE.U32.AND P2, PT, R0, UR46, PT ;  /* 0x0000002e00007c0c */ /* 0x000fe2000bf46070 */
[----:B------:R3:W-:Y:S01]  /*df40*/  @!P0 STG.E desc[UR4][R12.64+0x780], R20 ;  /* 0x000780140c008986 */ /* 0x0007e2000c101904 */
[----:B------:R-:W-:Y:S02]  /*df50*/  IADD3 R0, PT, PT, R55, 0x2c0, RZ ;  /* 0x000002c037007810 */ /* 0x000fe40007ffe0ff */
[----:B------:R-:W-:Y:S02]  /*df60*/  ISETP.GE.U32.AND P6, PT, R47, UR46, PT ;  /* 0x0000002e2f007c0c */ /* 0x000fe4000bfc6070 */
[----:B------:R-:W-:Y:S01]  /*df70*/  ISETP.GE.U32.AND P0, PT, R0, UR46, PT ;  /* 0x0000002e00007c0c */ /* 0x000fe2000bf06070 */
[----:B------:R-:W-:Y:S01]  /*df80*/  VIADD R0, R55, 0x2e0 ;  /* 0x000002e037007836 */ /* 0x000fe20000000000 */
[----:B------:R-:W-:-:S02]  /*df90*/  @!P1 R2UR UR12, R36 ;  /* 0x00000000240c92ca */ /* 0x000fc400000e0000 */
[C---:B------:R-:W-:Y:S02]  /*dfa0*/  @!P1 R2UR UR13, R37.reuse ;  /* 0x00000000250d92ca */ /* 0x040fe400000e0000 */
[C---:B------:R-:W-:Y:S02]  /*dfb0*/  @!P3 R2UR UR10, R36.reuse ;  /* 0x00000000240ab2ca */ /* 0x040fe400000e0000 */
[C---:B------:R-:W-:Y:S02]  /*dfc0*/  @!P3 R2UR UR11, R37.reuse ;  /* 0x00000000250bb2ca */ /* 0x040fe400000e0000 */
[----:B------:R-:W-:Y:S02]  /*dfd0*/  @!P5 R2UR UR4, R36 ;  /* 0x000000002404d2ca */ /* 0x000fe400000e0000 */
[----:B------:R-:W-:Y:S02]  /*dfe0*/  @!P5 R2UR UR5, R37 ;  /* 0x000000002505d2ca */ /* 0x000fe400000e0000 */
[----:B------:R-:W-:-:S02]  /*dff0*/  ISETP.GE.AND.EX P0, PT, RZ, UR47, PT, P0 ;  /* 0x0000002fff007c0c */ /* 0x000fc4000bf06300 */
[----:B------:R-:W-:Y:S01]  /*e000*/  ISETP.GE.AND.EX P2, PT, RZ, UR47, PT, P2 ;  /* 0x0000002fff007c0c */ /* 0x000fe2000bf46320 */
[----:B------:R3:W-:Y:S01]  /*e010*/  @!P1 STG.E desc[UR12][R12.64+0x680], R18 ;  /* 0x000680120c009986 */ /* 0x0007e2000c10190c */
[----:B------:R-:W-:Y:S02]  /*e020*/  ISETP.GE.AND.EX P6, PT, RZ, UR47, PT, P6 ;  /* 0x0000002fff007c0c */ /* 0x000fe4000bfc6360 */
[----:B------:R-:W-:Y:S01]  /*e030*/  ISETP.GE.U32.AND P1, PT, R43, UR46, PT ;  /* 0x0000002e2b007c0c */ /* 0x000fe2000bf26070 */
[----:B------:R3:W-:Y:S01]  /*e040*/  @!P3 STG.E desc[UR10][R12.64+0x600], R17 ;  /* 0x000600110c00b986 */ /* 0x0007e2000c10190a */
[----:B------:R-:W-:Y:S02]  /*e050*/  ISETP.GE.U32.AND P3, PT, R41, UR46, PT ;  /* 0x0000002e29007c0c */ /* 0x000fe4000bf66070 */
[----:B------:R-:W-:Y:S01]  /*e060*/  ISETP.GE.AND.EX P1, PT, RZ, UR47, PT, P1 ;  /* 0x0000002fff007c0c */ /* 0x000fe2000bf26310 */
[----:B------:R3:W-:Y:S01]  /*e070*/  @!P5 STG.E desc[UR4][R12.64+0x880], R22 ;  /* 0x000880160c00d986 */ /* 0x0007e2000c101904 */
[----:B------:R-:W-:-:S02]  /*e080*/  ISETP.GE.AND.EX P3, PT, RZ, UR47, PT, P3 ;  /* 0x0000002fff007c0c */ /* 0x000fc4000bf66330 */
[C---:B------:R-:W-:Y:S02]  /*e090*/  @!P0 R2UR UR12, R36.reuse ;  /* 0x00000000240c82ca */ /* 0x040fe400000e0000 */
[C---:B------:R-:W-:Y:S02]  /*e0a0*/  @!P0 R2UR UR13, R37.reuse ;  /* 0x00000000250d82ca */ /* 0x040fe400000e0000 */
[C---:B------:R-:W-:Y:S02]  /*e0b0*/  @!P2 R2UR UR4, R36.reuse ;  /* 0x000000002404a2ca */ /* 0x040fe400000e0000 */
[C---:B------:R-:W-:Y:S02]  /*e0c0*/  @!P2 R2UR UR5, R37.reuse ;  /* 0x000000002505a2ca */ /* 0x040fe400000e0000 */
[----:B------:R-:W-:Y:S02]  /*e0d0*/  @!P6 R2UR UR6, R36 ;  /* 0x000000002406e2ca */ /* 0x000fe400000e0000 */
[----:B------:R-:W-:-:S02]  /*e0e0*/  @!P6 R2UR UR7, R37 ;  /* 0x000000002507e2ca */ /* 0x000fc400000e0000 */
[----:B------:R-:W-:Y:S02]  /*e0f0*/  ISETP.GE.AND.EX P4, PT, RZ, UR47, PT, P4 ;  /* 0x0000002fff007c0c */ /* 0x000fe4000bf86340 */
[C---:B------:R-:W-:Y:S01]  /*e100*/  @!P1 R2UR UR8, R36.reuse ;  /* 0x00000000240892ca */ /* 0x040fe200000e0000 */
[----:B------:R3:W-:Y:S01]  /*e110*/  @!P0 STG.E desc[UR12][R12.64+0xb00], R27 ;  /* 0x000b001b0c008986 */ /* 0x0007e2000c10190c */
[----:B------:R-:W-:Y:S02]  /*e120*/  ISETP.GE.U32.AND P0, PT, R9, UR46, PT ;  /* 0x0000002e09007c0c */ /* 0x000fe4000bf06070 */
[C---:B------:R-:W-:Y:S01]  /*e130*/  @!P1 R2UR UR9, R37.reuse ;  /* 0x00000000250992ca */ /* 0x040fe200000e0000 */
[----:B------:R3:W-:Y:S01]  /*e140*/  @!P2 STG.E desc[UR4][R12.64+0xa80], R26 ;  /* 0x000a801a0c00a986 */ /* 0x0007e2000c101904 */
[----:B------:R-:W0:Y:S01]  /*e150*/  LDCU UR4, c[0x0][0x370] ;  /* 0x00006e00ff0477ac */ /* 0x000e220008000800 */
[----:B------:R-:W0:Y:S01]  /*e160*/  LDC R5, c[0x0][0x364] ;  /* 0x0000d900ff057b82 */ /* 0x000e220000000800 */
[----:B------:R-:W-:Y:S01]  /*e170*/  @!P3 R2UR UR10, R36 ;  /* 0x00000000240ab2ca */ /* 0x000fe200000e0000 */
[----:B------:R3:W-:Y:S01]  /*e180*/  @!P6 STG.E desc[UR6][R12.64+0x800], R21 ;  /* 0x000800150c00e986 */ /* 0x0007e2000c101906 */
[----:B------:R-:W-:-:S02]  /*e190*/  @!P3 R2UR UR11, R37 ;  /* 0x00000000250bb2ca */ /* 0x000fc400000e0000 */
[----:B------:R-:W-:Y:S02]  /*e1a0*/  @!P4 R2UR UR6, R36 ;  /* 0x000000002406c2ca */ /* 0x000fe400000e0000 */
[----:B------:R-:W-:Y:S02]  /*e1b0*/  @!P4 R2UR UR7, R37 ;  /* 0x000000002507c2ca */ /* 0x000fe400000e0000 */
[----:B------:R-:W-:Y:S01]  /*e1c0*/  ISETP.GE.AND.EX P0, PT, RZ, UR47, PT, P0 ;  /* 0x0000002fff007c0c */ /* 0x000fe2000bf06300 */
[----:B------:R3:W-:Y:S01]  /*e1d0*/  @!P1 STG.E desc[UR8][R12.64+0x900], R23 ;  /* 0x000900170c009986 */ /* 0x0007e2000c101908 */
[C---:B------:R-:W-:Y:S02]  /*e1e0*/  IADD3 R2, PT, PT, R55.reuse, 0x300, RZ ;  /* 0x0000030037027810 */ /* 0x040fe40007ffe0ff */
[----:B------:R-:W-:Y:S01]  /*e1f0*/  ISETP.GE.U32.AND P6, PT, R0, UR46, PT ;  /* 0x0000002e00007c0c */ /* 0x000fe2000bfc6070 */
[C---:B------:R-:W-:Y:S01]  /*e200*/  VIADD R0, R55.reuse, 0x320 ;  /* 0x0000032037007836 */ /* 0x040fe20000000000 */
[----:B------:R-:W-:Y:S01]  /*e210*/  ISETP.GE.U32.AND P5, PT, R2, UR46, PT ;  /* 0x0000002e02007c0c */ /* 0x000fe2000bfa6070 */
[----:B------:R3:W-:Y:S01]  /*e220*/  @!P3 STG.E desc[UR10][R12.64+0x980], R24 ;  /* 0x000980180c00b986 */ /* 0x0007e2000c10190a */
[----:B------:R-:W-:-:S02]  /*e230*/  IADD3 R2, PT, PT, R55, 0x340, RZ ;  /* 0x0000034037027810 */ /* 0x000fc40007ffe0ff */
[----:B------:R-:W-:Y:S01]  /*e240*/  ISETP.GE.U32.AND P1, PT, R0, UR46, PT ;  /* 0x0000002e00007c0c */ /* 0x000fe2000bf26070 */
[----:B------:R3:W-:Y:S01]  /*e250*/  @!P4 STG.E desc[UR6][R12.64+0xa00], R25 ;  /* 0x000a00190c00c986 */ /* 0x0007e2000c101906 */
[----:B------:R-:W-:Y:S01]  /*e260*/  VIADD R0, R55, 0x360 ;  /* 0x0000036037007836 */ /* 0x000fe20000000000 */
[----:B------:R-:W-:Y:S02]  /*e270*/  ISETP.GE.U32.AND P3, PT, R2, UR46, PT ;  /* 0x0000002e02007c0c */ /* 0x000fe4000bf66070 */
[----:B------:R-:W-:Y:S01]  /*e280*/  @!P0 R2UR UR6, R36 ;  /* 0x00000000240682ca */ /* 0x000fe200000e0000 */
[----:B0-----:R-:W-:Y:S01]  /*e290*/  IMAD R5, R5, UR4, RZ ;  /* 0x0000000405057c24 */ /* 0x001fe2000f8e02ff */
[----:B------:R-:W-:Y:S02]  /*e2a0*/  @!P0 R2UR UR7, R37 ;  /* 0x00000000250782ca */ /* 0x000fe400000e0000 */
[----:B------:R-:W-:Y:S02]  /*e2b0*/  IADD3 R2, PT, PT, R55, 0x380, RZ ;  /* 0x0000038037027810 */ /* 0x000fe40007ffe0ff */
        /* <DEDUP_REMOVED lines=33> */
.L_x_10772:
[----:B------:R-:W-:Y:S05]  /*e4d0*/  EXIT ;  /* 0x000000000000794d */ /* 0x000fea0003800000 */
.L_x_10831:
[----:B------:R-:W-:Y:S01]  /*e4e0*/  BSSY B1, `(.L_x_10891) ;  /* 0x0000007000017945 */ /* 0x000fe20003800000 */
[----:B------:R-:W-:Y:S01]  /*e4f0*/  MOV R12, 0x10 ;  /* 0x00000010000c7802 */ /* 0x000fe20000000f00 */
[----:B------:R-:W-:Y:S01]  /*e500*/  IMAD.MOV.U32 R11, RZ, RZ, 0x1f ;  /* 0x0000001fff0b7424 */ /* 0x000fe200078e00ff */
[----:B------:R-:W-:-:S07]  /*e510*/  MOV R15, 0xffffffff ;  /* 0xffffffff000f7802 */ /* 0x000fce0000000f00 */
[----:B01----:R-:W-:Y:S05]  /*e520*/  WARPSYNC.COLLECTIVE R15, `(.L_x_10892) ;  /* 0x000000000f087348 */ /* 0x003fea0003c00000 */
[----:B------:R2:W3:Y:S02]  /*e530*/  SHFL.BFLY P6, R14, R13, R12, R11 ;  /* 0x0c00000c0d0e7389 */ /* 0x0004e400000c000b */
[----:B0123--:R-:W-:Y:S05]  /*e540*/  ENDCOLLECTIVE ;  /* 0x000000000000791b */ /* 0x00ffea0003800000 */
.L_x_10892:
[----:B------:R-:W-:Y:S05]  /*e550*/  BSYNC B1 ;  /* 0x0000000000017941 */ /* 0x000fea0003800000 */
.L_x_10891:
[----:B------:R-:W-:Y:S01]  /*e560*/  HFMA2 R11, -RZ, RZ, 0, 1.847743988037109375e-06 ;  /* 0x0000001fff0b7431 */ /* 0x000fe200000001ff */
[----:B------:R-:W-:Y:S01]  /*e570*/  FMNMX R13, R14, R13, !PT ;  /* 0x0000000d0e0d7209 */ /* 0x000fe20007800000 */
[----:B------:R-:W-:Y:S02]  /*e580*/  IMAD.MOV.U32 R12, RZ, RZ, 0x8 ;  /* 0x00000008ff0c7424 */ /* 0x000fe400078e00ff */
[----:B------:R-:W-:Y:S02]  /*e590*/  HFMA2 R39, -RZ, RZ, 0.96630859375, -0.0022525787353515625 ;  /* 0x3bbb989dff277431 */ /* 0x000fe400000001ff */
[----:B------:R-:W-:Y:S02]  /*e5a0*/  IMAD.MOV.U32 R15, RZ, RZ, -0x1 ;  /* 0xffffffffff0f7424 */ /* 0x000fe400078e00ff */
[----:B------:R-:W-:-:S07]  /*e5b0*/  IMAD.MOV.U32 R57, RZ, RZ, 0x437c0000 ;  /* 0x437c0000ff397424 */ /* 0x000fce00078e00ff */
[----:B------:R-:W-:Y:S05]  /*e5c0*/  WARPSYNC.COLLECTIVE R15, `(.L_x_10893) ;  /* 0x000000000f087348 */ /* 0x000fea0003c00000 */
[----:B------:R0:W1:Y:S02]  /*e5d0*/  SHFL.BFLY P6, R14, R13, R12, R11 ;  /* 0x0c00000c0d0e7389 */ /* 0x00006400000c000b */
[----:B01----:R-:W-:Y:S05]  /*e5e0*/  ENDCOLLECTIVE ;  /* 0x000000000000791b */ /* 0x003fea0003800000 */
.L_x_10893:
[----:B------:R-:W-:Y:S01]  /*e5f0*/  IMAD.MOV.U32 R12, RZ, RZ, 0x4 ;  /* 0x00000004ff0c7424 */ /* 0x000fe200078e00ff */
[----:B------:R-:W-:-:S04]  /*e600*/  FMNMX R0, R13, R14, !PT ;  /* 0x0000000e0d007209 */ /* 0x000fc80007800000 */
[----:B------:R-:W-:-:S07]  /*e610*/  MOV R13, R0 ;  /* 0x00000000000d7202 */ /* 0x000fce0000000f00 */
[----:B------:R-:W-:Y:S05]  /*e620*/  WARPSYNC.COLLECTIVE R15, `(.L_x_10894) ;  /* 0x000000000f087348 */ /* 0x000fea0003c00000 */
[----:B------:R0:W1:Y:S02]  /*e630*/  SHFL.BFLY P6, R14, R13, R12, R11 ;  /* 0x0c00000c0d0e7389 */ /* 0x00006400000c000b */
[----:B01----:R-:W-:Y:S05]  /*e640*/  ENDCOLLECTIVE ;  /* 0x000000000000791b */ /* 0x003fea0003800000 */
.L_x_10894:
[----:B------:R-:W-:Y:S01]  /*e650*/  IMAD.MOV.U32 R12, RZ, RZ, 0x2 ;  /* 0x00000002ff0c7424 */ /* 0x000fe200078e00ff */
[----:B------:R-:W-:-:S04]  /*e660*/  FMNMX R2, R0, R14, !PT ;  /* 0x0000000e00027209 */ /* 0x000fc80007800000 */
[----:B------:R-:W-:-:S07]  /*e670*/  MOV R13, R2 ;  /* 0x00000002000d7202 */ /* 0x000fce0000000f00 */
[----:B------:R-:W-:Y:S05]  /*e680*/  WARPSYNC.COLLECTIVE R15, `(.L_x_10895) ;  /* 0x000000000f087348 */ /* 0x000fea0003c00000 */
[----:B------:R0:W1:Y:S02]  /*e690*/  SHFL.BFLY P6, R14, R13, R12, R11 ;  /* 0x0c00000c0d0e7389 */ /* 0x00006400000c000b */
[----:B01----:R-:W-:Y:S05]  /*e6a0*/  ENDCOLLECTIVE ;  /* 0x000000000000791b */ /* 0x003fea0003800000 */
.L_x_10895:
[----:B------:R-:W-:Y:S01]  /*e6b0*/  IMAD.MOV.U32 R12, RZ, RZ, 0x1 ;  /* 0x00000001ff0c7424 */ /* 0x000fe200078e00ff */
[----:B------:R-:W-:-:S04]  /*e6c0*/  FMNMX R3, R2, R14, !PT ;  /* 0x0000000e02037209 */ /* 0x000fc80007800000 */
[----:B------:R-:W-:-:S07]  /*e6d0*/  MOV R13, R3 ;  /* 0x00000003000d7202 */ /* 0x000fce0000000f00 */
[----:B------:R-:W-:Y:S05]  /*e6e0*/  WARPSYNC.COLLECTIVE R15, `(.L_x_10896) ;  /* 0x000000000f087348 */ /* 0x000fea0003c00000 */
[----:B------:R0:W1:Y:S02]  /*e6f0*/  SHFL.BFLY P6, R14, R13, R12, R11 ;  /* 0x0c00000c0d0e7389 */ /* 0x00006400000c000b */
[----:B01----:R-:W-:Y:S05]  /*e700*/  ENDCOLLECTIVE ;  /* 0x000000000000791b */ /* 0x003fea0003800000 */
.L_x_10896:
        /* <DEDUP_REMOVED lines=41> */
[-C--:B------:R-:W-:Y:S01]  /*e9a0*/  FFMA.SAT R0, R2, R39.reuse, 0.5 ;  /* 0x3f00000002007423 */ /* 0x080fe20000002027 */
[----:B------:R-:W-:Y:S01]  /*e9b0*/  SHF.L.U32 R3, R10, 0x17, RZ ;  /* 0x000000170a037819 */ /* 0x000fe200000006ff */
        /* <DEDUP_REMOVED lines=8> */
[----:B------:R-:W-:Y:S01]  /*ea40*/  FADD R28, R26, -12583039 ;  /* 0xcb40007f1a1c7421 */ /* 0x000fe20000000000 */
[----:B------:R-:W-:-:S03]  /*ea50*/  FFMA R17, R2, 1.4426950216293334961, -R17 ;  /* 0x3fb8aa3b02117823 */ /* 0x000fc60000000811 */
[----:B------:R-:W-:Y:S01]  /*ea60*/  FFMA R28, R11, 1.4426950216293334961, -R28 ;  /* 0x3fb8aa3b0b1c7823 */ /* 0x000fe2000000081c */
[----:B------:R-:W-:Y:S01]  /*ea70*/  FFMA R17, R2, 1.925963033500011079e-08, R17 ;  /* 0x32a5706002117823 */ /* 0x000fe20000000011 */
[----:B------:R-:W-:Y:S02]  /*ea80*/  FFMA.SAT R2, R9, R39, 0.5 ;  /* 0x3f00000009027423 */ /* 0x000fe40000002027 */
[----:B------:R-:W-:Y:S02]  /*ea90*/  FFMA R28, R11, 1.925963033500011079e-08, R28 ;  /* 0x32a570600b1c7823 */ /* 0x000fe4000000001c */
[----:B------:R-:W-:Y:S01]  /*eaa0*/  FFMA.RM R2, R2, R57, 12582913 ;  /* 0x4b40000102027423 */ /* 0x000fe20000004039 */
[----:B0-----:R-:W-:Y:S01]  /*eab0*/  FMUL R3, R3, R16 ;  /* 0x0000001003037220 */ /* 0x001fe20000400000 */
[----:B------:R-:W-:Y:S01]  /*eac0*/  FFMA.SAT R16, R4, R39, 0.5 ;  /* 0x3f00000004107423 */ /* 0x000fe20000002027 */
[----:B------:R-:W0:Y:S01]  /*ead0*/  MUFU.EX2 R17, R17 ;  /* 0x0000001100117308 */ /* 0x000e220000000800 */
[C---:B------:R-:W-:Y:S01]  /*eae0*/  FADD R10, R2.reuse, -12583039 ;  /* 0xcb40007f020a7421 */ /* 0x040fe20000000000 */
[----:B------:R-:W-:Y:S01]  /*eaf0*/  SHF.L.U32 R2, R2, 0x17, RZ ;  /* 0x0000001702027819 */ /* 0x000fe200000006ff */
[----:B------:R-:W-:-:S02]  /*eb00*/  FFMA.RM R16, R16, R57, 12582913 ;  /* 0x4b40000110107423 */ /* 0x000fc40000004039 */
[----:B------:R-:W-:-:S03]  /*eb10*/  FFMA R10, R9, 1.4426950216293334961, -R10 ;  /* 0x3fb8aa3b090a7823 */ /* 0x000fc6000000080a */
[----:B------:R-:W-:Y:S01]  /*eb20*/  MUFU.EX2 R28, R28 ;  /* 0x0000001c001c7308 */ /* 0x000fe20000000800 */
[----:B------:R-:W-:-:S07]  /*eb30*/  FFMA R10, R9, 1.925963033500011079e-08, R10 ;  /* 0x32a57060090a7823 */ /* 0x000fce000000000a */
        /* <DEDUP_REMOVED lines=50> */
[----:B------:R-:W-:Y:S01]  /*ee60*/  FFMA R19, R54, 1.4426950216293334961, -R19 ;  /* 0x3fb8aa3b36137823 */ /* 0x000fe20000000813 */
[----:B------:R-:W-:Y:S02]  /*ee70*/  SHF.L.U32 R16, R16, 0x17, RZ ;  /* 0x0000001710107819 */ /* 0x000fe400000006ff */
[----:B------:R-:W-:Y:S01]  /*ee80*/  FFMA.RM R10, R10, R57, 12582913 ;  /* 0x4b4000010a0a7423 */ /* 0x000fe20000004039 */
[----:B-1----:R-:W-:Y:S01]  /*ee90*/  FMUL R8, R8, R17 ;  /* 0x0000001108087220 */ /* 0x002fe20000400000 */
[----:B------:R-:W-:Y:S01]  /*eea0*/  FFMA R19, R54, 1.925963033500011079e-08, R19 ;  /* 0x32a5706036137823 */ /* 0x000fe20000000013 */
[----:B------:R-:W0:Y:S01]  /*eeb0*/  MUFU.EX2 R58, R58 ;  /* 0x0000003a003a7308 */ /* 0x000e220000000800 */
[C---:B------:R-:W-:Y:S01]  /*eec0*/  FADD R17, R10.reuse, -12583039 ;  /* 0xcb40007f0a117421 */ /* 0x040fe20000000000 */
[----:B------:R-:W-:-:S03]  /*eed0*/  IMAD.SHL.U32 R10, R10, 0x800000, RZ ;  /* 0x008000000a0a7824 */ /* 0x000fc600078e00ff */
        /* <DEDUP_REMOVED lines=172> */
.L_x_10897:
[----:B------:R-:W-:Y:S02]  /*f9a0*/  IMAD.MOV.U32 R12, RZ, RZ, 0x8 ;  /* 0x00000008ff0c7424 */ /* 0x000fe400078e00ff */
[----:B------:R-:W-:-:S05]  /*f9b0*/  FADD R35, R13, R14 ;  /* 0x0000000e0d237221 */ /* 0x000fca0000000000 */
[----:B------:R-:W-:-:S07]  /*f9c0*/  MOV R13, R35 ;  /* 0x00000023000d7202 */ /* 0x000fce0000000f00 */
[----:B------:R-:W-:Y:S05]  /*f9d0*/  WARPSYNC.COLLECTIVE R15, `(.L_x_10898) ;  /* 0x000000000f087348 */ /* 0x000fea0003c00000 */
[----:B------:R0:W1:Y:S02]  /*f9e0*/  SHFL.BFLY P6, R14, R13, R12, R11 ;  /* 0x0c00000c0d0e7389 */ /* 0x00006400000c000b */
[----:B01----:R-:W-:Y:S05]  /*f9f0*/  ENDCOLLECTIVE ;  /* 0x000000000000791b */ /* 0x003fea0003800000 */
.L_x_10898:
[----:B------:R-:W-:Y:S02]  /*fa00*/  IMAD.MOV.U32 R12, RZ, RZ, 0x4 ;  /* 0x00000004ff0c7424 */ /* 0x000fe400078e00ff */
[----:B------:R-:W-:-:S05]  /*fa10*/  FADD R38, R35, R14 ;  /* 0x0000000e23267221 */ /* 0x000fca0000000000 */
[----:B------:R-:W-:-:S07]  /*fa20*/  MOV R13, R38 ;  /* 0x00000026000d7202 */ /* 0x000fce0000000f00 */
[----:B------:R-:W-:Y:S05]  /*fa30*/  WARPSYNC.COLLECTIVE R15, `(.L_x_10899) ;  /* 0x000000000f087348 */ /* 0x000fea0003c00000 */
[----:B------:R0:W1:Y:S02]  /*fa40*/  SHFL.BFLY P6, R14, R13, R12, R11 ;  /* 0x0c00000c0d0e7389 */ /* 0x00006400000c000b */
[----:B01----:R-:W-:Y:S05]  /*fa50*/  ENDCOLLECTIVE ;  /* 0x000000000000791b */ /* 0x003fea0003800000 */
.L_x_10899:
[----:B------:R-:W-:Y:S02]  /*fa60*/  IMAD.MOV.U32 R12, RZ, RZ, 0x2 ;  /* 0x00000002ff0c7424 */ /* 0x000fe400078e00ff */
[----:B------:R-:W-:-:S05]  /*fa70*/  FADD R39, R38, R14 ;  /* 0x0000000e26277221 */ /* 0x000fca0000000000 */
[----:B------:R-:W-:-:S07]  /*fa80*/  MOV R13, R39 ;  /* 0x00000027000d7202 */ /* 0x000fce0000000f00 */
[----:B------:R-:W-:Y:S05]  /*fa90*/  WARPSYNC.COLLECTIVE R15, `(.L_x_10900) ;  /* 0x000000000f087348 */ /* 0x000fea0003c00000 */
[----:B------:R0:W1:Y:S02]  /*faa0*/  SHFL.BFLY P6, R14, R13, R12, R11 ;  /* 0x0c00000c0d0e7389 */ /* 0x00006400000c000b */
[----:B01----:R-:W-:Y:S05]  /*fab0*/  ENDCOLLECTIVE ;  /* 0x000000000000791b */ /* 0x003fea0003800000 */
.L_x_10900:
[----:B------:R-:W-:Y:S02]  /*fac0*/  IMAD.MOV.U32 R12, RZ, RZ, 0x1 ;  /* 0x00000001ff0c7424 */ /* 0x000fe400078e00ff */
[----:B------:R-:W-:-:S05]  /*fad0*/  FADD R40, R39, R14 ;  /* 0x0000000e27287221 */ /* 0x000fca0000000000 */
[----:B------:R-:W-:-:S07]  /*fae0*/  MOV R13, R40 ;  /* 0x00000028000d7202 */ /* 0x000fce0000000f00 */
[----:B------:R-:W-:Y:S05]  /*faf0*/  WARPSYNC.COLLECTIVE R15, `(.L_x_10901) ;  /* 0x000000000f087348 */ /* 0x000fea0003c00000 */
[----:B------:R0:W1:Y:S02]  /*fb00*/  SHFL.BFLY P6, R14, R13, R12, R11 ;  /* 0x0c00000c0d0e7389 */ /* 0x00006400000c000b */
[----:B01----:R-:W-:Y:S05]  /*fb10*/  ENDCOLLECTIVE ;  /* 0x000000000000791b */ /* 0x003fea0003800000 */
.L_x_10901:
[----:B------:R-:W-:Y:S05]  /*fb20*/  BRA `(.L_x_10902) ;  /* 0xffffffc000cc7947 */ /* 0x000fea000383ffff */
        .weak           $__internal_169_$__cuda_sm3x_div_rn_noftz_f32_slowpath
        .type           $__internal_169_$__cuda_sm3x_div_rn_noftz_f32_slowpath,@function
        .size           $__internal_169_$__cuda_sm3x_div_rn_noftz_f32_slowpath,(.L_x_37546 - $__internal_169_$__cuda_sm3x_div_rn_noftz_f32_slowpath)
$__internal_169_$__cuda_sm3x_div_rn_noftz_f32_slowpath:
        /* <DEDUP_REMOVED lines=34> */
.L_x_10904:
        /* <DEDUP_REMOVED lines=31> */
[CCC-:B------:R-:W-:Y:S01]  /*ff40*/  FFMA.RP R12, R61.reuse, R57.reuse, R46.reuse ;  /* 0x000000393d0c7223 */ /* 0x1c0fe2000000802e */
[----:B------:R-:W-:Y:S01]  /*ff50*/  FFMA.RM R13, R61, R57, R46 ;  /* 0x000000393d0d7223 */ /* 0x000fe2000000402e */
        /* <DEDUP_REMOVED lines=18> */
.L_x_10911:
[----:B------:R-:W-:-:S04]  /*10080*/  LOP3.LUT R3, R3, 0x80000000, RZ, 0xc0, !PT ;  /* 0x8000000003037812 */ /* 0x000fc800078ec0ff */
[----:B------:R-:W-:Y:S01]  /*10090*/  LOP3.LUT R3, R3, 0x7f800000, RZ, 0xfc, !PT ;  /* 0x7f80000003037812 */ /* 0x000fe200078efcff */
[----:B------:R-:W-:Y:S06]  /*100a0*/  BRA `(.L_x_10912) ;  /* 0x0000000000047947 */ /* 0x000fec0003800000 */
.L_x_10910:
[----:B------:R-:W-:-:S07]  /*100b0*/  LEA R3, R13, R3, 0x17 ;  /* 0x000000030d037211 */ /* 0x000fce00078eb8ff */
.L_x_10912:
[----:B------:R-:W-:Y:S05]  /*100c0*/  BSYNC.RECONVERGENT B2 ;  /* 0x0000000000027941 */ /* 0x000fea0003800200 */
.L_x_10909:
[----:B------:R-:W-:Y:S05]  /*100d0*/  BRA `(.L_x_10913) ;  /* 0x0000000000207947 */ /* 0x000fea0003800000 */
.L_x_10908:
[----:B------:R-:W-:-:S04]  /*100e0*/  LOP3.LUT R3, R12, 0x80000000, R3, 0x48, !PT ;  /* 0x800000000c037812 */ /* 0x000fc800078e4803 */
[----:B------:R-:W-:Y:S01]  /*100f0*/  LOP3.LUT R3, R3, 0x7f800000, RZ, 0xfc, !PT ;  /* 0x7f80000003037812 */ /* 0x000fe200078efcff */
[----:B------:R-:W-:Y:S06]  /*10100*/  BRA `(.L_x_10913) ;  /* 0x0000000000147947 */ /* 0x000fec0003800000 */
.L_x_10907:
[----:B------:R-:W-:Y:S01]  /*10110*/  LOP3.LUT R3, R12, 0x80000000, R3, 0x48, !PT ;  /* 0x800000000c037812 */ /* 0x000fe200078e4803 */
[----:B------:R-:W-:Y:S06]  /*10120*/  BRA `(.L_x_10913) ;  /* 0x00000000000c7947 */ /* 0x000fec0003800000 */
.L_x_10906:
[----:B------:R-:W0:Y:S01]  /*10130*/  MUFU.RSQ R3, -QNAN ;  /* 0xffc0000000037908 */ /* 0x000e220000001400 */
[----:B------:R-:W-:Y:S05]  /*10140*/  BRA `(.L_x_10913) ;  /* 0x0000000000047947 */ /* 0x000fea0003800000 */
.L_x_10905:
[----:B------:R-:W-:-:S07]  /*10150*/  FADD.FTZ R3, R3, R12 ;  /* 0x0000000c03037221 */ /* 0x000fce0000010000 */
.L_x_10913:
[----:B------:R-:W-:Y:S05]  /*10160*/  BSYNC.RECONVERGENT B1 ;  /* 0x0000000000017941 */ /* 0x000fea0003800200 */
.L_x_10903:
[----:B------:R-:W-:Y:S02]  /*10170*/  HFMA2 R13, -RZ, RZ, 0, 0 ;  /* 0x00000000ff0d7431 */ /* 0x000fe400000001ff */
[----:B------:R-:W-:-:S04]  /*10180*/  IMAD.MOV.U32 R12, RZ, RZ, R35 ;  /* 0x000000ffff0c7224 */ /* 0x000fc800078e0023 */
[----:B0-----:R-:W-:Y:S05]  /*10190*/  RET.REL.NODEC R12 `(_Z15SoftmaxWarpImplI22BroadcastScaleMaskLoadIffbLm3EiE11DirectStoreIffEfLi1ELi29ELi32ELi1ELb1EL9Algorithm0EEvT_T0_ll) ;  /* 0xfffffefc0c987950 */ /* 0x001fea0003c3ffff */
.L_x_10914:
        /* <DEDUP_REMOVED lines=14> */
.L_x_37546:


//--------------------- .text._Z15SoftmaxWarpImplI22BroadcastScaleMaskLoadIffbLm3EiE11DirectStoreIffEfLi1ELi29ELi32ELi1ELb0EL9Algorithm0EEvT_T0_ll --------------------------
	.section	.text._Z15SoftmaxWarpImplI22BroadcastScaleMaskLoadIffbLm3EiE11DirectStoreIffEfLi1ELi29ELi32ELi1ELb0EL9Algorithm0EEvT_T0_ll,"ax",@progbits
	.align	128
        .global         _Z15SoftmaxWarpImplI22BroadcastScaleMaskLoadIffbLm3EiE11DirectStoreIffEfLi1ELi29ELi32ELi1ELb0EL9Algorithm0EEvT_T0_ll
        .type           _Z15SoftmaxWarpImplI22BroadcastScaleMaskLoadIffbLm3EiE11DirectStoreIffEfLi1ELi29ELi32ELi1ELb0EL9Algorithm0EEvT_T0_ll,@function
        .size           _Z15SoftmaxWarpImplI22BroadcastScaleMaskLoadIffbLm3EiE11DirectStoreIffEfLi1ELi29ELi32ELi1ELb0EL9Algorithm0EEvT_T0_ll,(.L_x_37547 - _Z15SoftmaxWarpImplI22BroadcastScaleMaskLoadIffbLm3EiE11DirectStoreIffEfLi1ELi29ELi32ELi1ELb0EL9Algorithm0EEvT_T0_ll)
        .other          _Z15SoftmaxWarpImplI22BroadcastScaleMaskLoadIffbLm3EiE11DirectStoreIffEfLi1ELi29ELi32ELi1ELb0EL9Algorithm0EEvT_T0_ll,@"STO_CUDA_ENTRY STV_DEFAULT"
_Z15SoftmaxWarpImplI22BroadcastScaleMaskLoadIffbLm3EiE11DirectStoreIffEfLi1ELi29ELi32ELi1ELb0EL9Algorithm0EEvT_T0_ll:
.text._Z15SoftmaxWarpImplI22BroadcastScaleMaskLoadIffbLm3EiE11DirectStoreIffEfLi1ELi29ELi32ELi1ELb0EL9Algorithm0EEvT_T0_ll:
        /* <DEDUP_REMOVED lines=29> */
.L_x_10915:
        /* <DEDUP_REMOVED lines=14> */
.L_x_10976:
[----:B--2---:R-:W-:Y:S01]  /*02b0*/  IABS R0, UR49 ;  /* 0x0000003100007c13 */ /* 0x004fe20008000000 */
[----:B0-----:R-:W-:Y:S01]  /*02c0*/  IMAD R25, R43, UR48, R42 ;  /* 0x000000302b197c24 */ /* 0x001fe2000f8e022a */
[----:B------:R-:W-:Y:S01]  /*02d0*/  UMOV UR4, URZ ;  /* 0x000000ff00047c82 */ /* 0x000fe20008000000 */
[----:B-1----:R-:W-:Y:S01]  /*02e0*/  R2UR UR10, R36 ;  /* 0x00000000240a72ca */ /* 0x002fe200000e0000 */
[----:B------:R-:W0:Y:S01]  /*02f0*/  LDC.64 R38, c[0x0][0x390] ;  /* 0x0000e400ff267b82 */ /* 0x000e220000000a00 */
[----:B------:R-:W-:Y:S01]  /*0300*/  R2UR UR8, R0 ;  /* 0x00000000000872ca */ /* 0x000fe200000e0000 */
[C---:B------:R-:W-:Y:S01]  /*0310*/  VIADD R19, R25.reuse, 0x40 ;  /* 0x0000004019137836 */ /* 0x040fe20000000000 */
[C---:B------:R-:W-:Y:S01]  /*0320*/  IADD3 R3, PT, PT, R25.reuse, 0x20, RZ ;  /* 0x0000002019037810 */ /* 0x040fe20007ffe0ff */
[----:B------:R-:W-:Y:S01]  /*0330*/  VIADD R9, R25, 0x60 ;  /* 0x0000006019097836 */ /* 0x000fe20000000000 */
[----:B------:R-:W-:Y:S02]  /*0340*/  IABS R7, R25 ;  /* 0x0000001900077213 */ /* 0x000fe40000000000 */
[----:B------:R-:W-:-:S02]  /*0350*/  IABS R10, R19 ;  /* 0x00000013000a7213 */ /* 0x000fc40000000000 */
[C---:B------:R-:W-:Y:S02]  /*0360*/  LOP3.LUT R4, R25.reuse, UR49, RZ, 0x3c, !PT ;  /* 0x0000003119047c12 */ /* 0x040fe4000f8e3cff */
[----:B------:R-:W-:Y:S02]  /*0370*/  IABS R11, R9 ;  /* 0x00000009000b7213 */ /* 0x000fe40000000000 */
[----:B------:R-:W-:Y:S01]  /*0380*/  ISETP.GE.AND P0, PT, R4, RZ, PT ;  /* 0x000000ff0400720c */ /* 0x000fe20003f06270 */
[----:B------:R-:W1:Y:S01]  /*0390*/  I2F.RP R0, UR8 ;  /* 0x0000000800007d06 */ /* 0x000e620008209400 */
[----:B------:R-:W-:Y:S02]  /*03a0*/  SHF.R.S64 R4, RZ, 0x1e, R25 ;  /* 0x0000001eff047819 */ /* 0x000fe40000001019 */
[----:B------:R-:W-:Y:S02]  /*03b0*/  IADD3 R21, PT, PT, R25, 0x80, RZ ;  /* 0x0000008019157810 */ /* 0x000fe40007ffe0ff */
[----:B------:R-:W-:-:S02]  /*03c0*/  IADD3 R4, P6, PT, R4, UR36, RZ ;  /* 0x0000002404047c10 */ /* 0x000fc4000ffde0ff */
[----:B------:R-:W-:Y:S02]  /*03d0*/  SHF.R.S64 R16, RZ, 0x1e, R3 ;  /* 0x0000001eff107819 */ /* 0x000fe40000001003 */
[----:B------:R-:W-:Y:S02]  /*03e0*/  IABS R14, R21 ;  /* 0x00000015000e7213 */ /* 0x000fe40000000000 */
[----:B------:R-:W-:Y:S02]  /*03f0*/  LOP3.LUT R12, R9, UR49, RZ, 0x3c, !PT ;  /* 0x00000031090c7c12 */ /* 0x000fe4000f8e3cff */
[----:B------:R-:W-:Y:S01]  /*0400*/  SHF.R.S64 R22, RZ, 0x1e, R9 ;  /* 0x0000001eff167819 */ /* 0x000fe20000001009 */
[----:B-1----:R-:W1:Y:S01]  /*0410*/  MUFU.RCP R0, R0 ;  /* 0x0000000000007308 */ /* 0x002e620000001000 */
[----:B------:R-:W-:Y:S01]  /*0420*/  IADD3 R18, PT, PT, R25, 0xc0, RZ ;  /* 0x000000c019127810 */ /* 0x000fe20007ffe0ff */
[----:B-1----:R-:W-:Y:S01]  /*0430*/  VIADD R2, R0, 0xffffffe ;  /* 0x0ffffffe00027836 */ /* 0x002fe20000000000 */
[----:B------:R-:W-:-:S05]  /*0440*/  IABS R0, R3 ;  /* 0x0000000300007213 */ /* 0x000fca0000000000 */
[----:B------:R-:W1:Y:S02]  /*0450*/  F2I.FTZ.U32.TRUNC.NTZ R2, R2 ;  /* 0x0000000200027305 */ /* 0x000e64000021f000 */
[----:B-1----:R-:W-:Y:S02]  /*0460*/  R2UR UR5, R2 ;  /* 0x00000000020572ca */ /* 0x002fe400000e0000 */
[----:B------:R-:W-:-:S04]  /*0470*/  IABS R2, UR50 ;  /* 0x0000003200027c13 */ /* 0x000fc80008000000 */
[----:B------:R-:W-:Y:S02]  /*0480*/  R2UR UR9, R2 ;  /* 0x00000000020972ca */ /* 0x000fe400000e0000 */
[----:B------:R-:W-:-:S04]  /*0490*/  LOP3.LUT R2, R3, UR49, RZ, 0x3c, !PT ;  /* 0x0000003103027c12 */ /* 0x000fc8000f8e3cff */
[----:B------:R-:W-:Y:S01]  /*04a0*/  ISETP.GE.AND P4, PT, R2, RZ, PT ;  /* 0x000000ff0200720c */ /* 0x000fe20003f86270 */
[----:B------:R-:W-:-:S04]  /*04b0*/  UIADD3 UR6, UPT, UPT, URZ, -UR5, URZ ;  /* 0x80000005ff067290 */ /* 0x000fc8000fffe0ff */
[----:B------:R-:W-:-:S04]  /*04c0*/  UIMAD UR6, UR6, UR8, URZ ;  /* 0x00000008060672a4 */ /* 0x000fc8000f8e02ff */
[----:B------:R-:W-:Y:S01]  /*04d0*/  UIMAD.WIDE.U32 UR6, UR5, UR6, UR4 ;  /* 0x00000006050672a5 */ /* 0x000fe2000f8e0004 */
[----:B------:R-:W-:Y:S02]  /*04e0*/  R2UR UR4, R36 ;  /* 0x00000000240472ca */ /* 0x000fe400000e0000 */
[----:B------:R-:W-:-:S03]  /*04f0*/  R2UR UR5, R37 ;  /* 0x00000000250572ca */ /* 0x000fc600000e0000 */
[----:B------:R-:W-:-:S04]  /*0500*/  IMAD.HI.U32 R6, R0, UR7, RZ ;  /* 0x0000000700067c27 */ /* 0x000fc8000f8e00ff */
[----:B------:R-:W-:Y:S01]  /*0510*/  IMAD.HI.U32 R8, R10, UR7, RZ ;  /* 0x000000070a087c27 */ /* 0x000fe2000f8e00ff */
[----:B------:R-:W-:-:S03]  /*0520*/  IADD3 R5, PT, PT, -R6, RZ, RZ ;  /* 0x000000ff06057210 */ /* 0x000fc60007ffe1ff */
[----:B------:R-:W-:-:S04]  /*0530*/  IMAD.HI.U32 R2, R7, UR7, RZ ;  /* 0x0000000707027c27 */ /* 0x000fc8000f8e00ff */
[----:B------:R-:W-:Y:S02]  /*0540*/  IMAD R0, R5, UR8, R0 ;  /* 0x0000000805007c24 */ /* 0x000fe4000f8e0200 */
[----:B------:R-:W-:-:S03]  /*0550*/  IMAD.MOV R5, RZ, RZ, -R8 ;  /* 0x000000ffff057224 */ /* 0x000fc600078e0a08 */
[----:B------:R-:W-:Y:S01]  /*0560*/  ISETP.LT.U32.AND P1, PT, R0, UR8, PT ;  /* 0x0000000800007c0c */ /* 0x000fe2000bf21070 */
[----:B------:R-:W-:Y:S01]  /*0570*/  IMAD R10, R5, UR8, R10 ;  /* 0x00000008050a7c24 */ /* 0x000fe2000f8e020a */
[----:B------:R-:W-:-:S04]  /*0580*/  LOP3.LUT R5, R19, UR49, RZ, 0x3c, !PT ;  /* 0x0000003113057c12 */ /* 0x000fc8000f8e3cff */
[----:B------:R-:W-:Y:S02]  /*0590*/  ISETP.LT.U32.AND P2, PT, R10, UR8, PT ;  /* 0x000000080a007c0c */ /* 0x000fe4000bf41070 */
[----:B------:R-:W-:Y:S02]  /*05a0*/  ISETP.GE.AND P5, PT, R5, RZ, PT ;  /* 0x000000ff0500720c */ /* 0x000fe40003fa6270 */
[----:B------:R-:W-:-:S03]  /*05b0*/  LEA.HI.X.SX32 R5, R25, UR37, 0x2, P6 ;  /* 0x0000002519057c11 */ /* 0x000fc6000b0f16ff */
[----:B------:R-:W-:Y:S01]  /*05c0*/  @!P1 IADD3 R0, PT, PT, R0, -UR8, RZ ;  /* 0x8000000800009c10 */ /* 0x000fe2000fffe0ff */
[----:B------:R-:W-:-:S03]  /*05d0*/  @!P1 VIADD R6, R6, 0x1 ;  /* 0x0000000106069836 */ /* 0x000fc60000000000 */
[----:B------:R-:W-:Y:S02]  /*05e0*/  ISETP.GE.U32.AND P3, PT, R0, UR8, PT ;  /* 0x0000000800007c0c */ /* 0x000fe4000bf66070 */
[----:B------:R-:W-:Y:S01]  /*05f0*/  IADD3 R0, PT, PT, -R2, RZ, RZ ;  /* 0x000000ff02007210 */ /* 0x000fe20007ffe1ff */
[----:B------:R-:W-:Y:S01]  /*0600*/  @!P2 VIADD R10, R10, -UR8 ;  /* 0x800000080a0aac36 */ /* 0x000fe20008000000 */
[----:B------:R-:W-:-:S03]  /*0610*/  @!P2 IADD3 R8, PT, PT, R8, 0x1, RZ ;  /* 0x000000010808a810 */ /* 0x000fc60007ffe0ff */
[----:B------:R-:W-:Y:S01]  /*0620*/  IMAD R7, R0, UR8, R7 ;  /* 0x0000000800077c24 */ /* 0x000fe2000f8e0207 */
[----:B------:R-:W-:Y:S01]  /*0630*/  ISETP.GE.U32.AND P6, PT, R10, UR8, PT ;  /* 0x000000080a007c0c */ /* 0x000fe2000bfc6070 */
[----:B------:R-:W-:-:S03]  /*0640*/  IMAD.HI.U32 R0, R11, UR7, RZ ;  /* 0x000000070b007c27 */ /* 0x000fc6000f8e00ff */
[----:B------:R-:W-:Y:S01]  /*0650*/  ISETP.LT.U32.AND P1, PT, R7, UR8, PT ;  /* 0x0000000807007c0c */ /* 0x000fe2000bf21070 */
[----:B------:R-:W-:Y:S01]  /*0660*/  @P3 VIADD R6, R6, 0x1 ;  /* 0x0000000106063836 */ /* 0x000fe20000000000 */
[----:B------:R-:W-:Y:S02]  /*0670*/  IADD3 R10, PT, PT, -R0, RZ, RZ ;  /* 0x000000ff000a7210 */ /* 0x000fe40007ffe1ff */
[----:B------:R-:W-:Y:S01]  /*0680*/  IADD3 R16, P3, PT, R16, UR36, RZ ;  /* 0x0000002410107c10 */ /* 0x000fe2000ff7e0ff */
[----:B------:R-:W-:Y:S02]  /*0690*/  IMAD.MOV.U32 R27, RZ, RZ, R6 ;  /* 0x000000ffff1b7224 */ /* 0x000fe400078e0006 */
[----:B------:R-:W-:Y:S01]  /*06a0*/  IMAD R10, R10, UR8, R11 ;  /* 0x000000080a0a7c24 */ /* 0x000fe2000f8e020b */
[----:B------:R-:W-:Y:S01]  /*06b0*/  LEA.HI.X.SX32 R17, R3, UR37, 0x2, P3 ;  /* 0x0000002503117c11 */ /* 0x000fe200098f16ff */
[----:B------:R-:W-:Y:S01]  /*06c0*/  @P6 VIADD R8, R8, 0x1 ;  /* 0x0000000108086836 */ /* 0x000fe20000000000 */
[----:B------:R-:W-:Y:S01]  /*06d0*/  ISETP.GE.AND P3, PT, R12, RZ, PT ;  /* 0x000000ff0c00720c */ /* 0x000fe20003f66270 */
[----:B------:R-:W-:Y:S01]  /*06e0*/  IMAD.HI.U32 R6, R14, UR7, RZ ;  /* 0x000000070e067c27 */ /* 0x000fe2000f8e00ff */
[----:B------:R-:W-:Y:S01]  /*06f0*/  ISETP.LT.U32.AND P2, PT, R10, UR8, PT ;  /* 0x000000080a007c0c */ /* 0x000fe2000bf41070 */
[----:B------:R-:W2:Y:S01]  /*0700*/  LDG.E R16, desc[UR4][R16.64] ;  /* 0x0000000410107981 */ /* 0x000ea2000c1e1900 */
[----:B------:R-:W-:Y:S01]  /*0710*/  @!P1 IADD3 R7, PT, PT, R7, -UR8, RZ ;  /* 0x8000000807079c10 */ /* 0x000fe2000fffe0ff */
[----:B------:R-:W-:Y:S01]  /*0720*/  IMAD.MOV.U32 R31, RZ, RZ, R8 ;  /* 0x000000ffff1f7224 */ /* 0x000fe200078e0008 */
[----:B------:R-:W-:Y:S01]  /*0730*/  SHF.R.S64 R12, RZ, 0x1e, R19 ;  /* 0x0000001eff0c7819 */ /* 0x000fe20000001013 */
[----:B------:R-:W1:Y:S01]  /*0740*/  I2F.RP R8, UR9 ;  /* 0x0000000900087d06 */ /* 0x000e620008209400 */
[----:B------:R-:W-:Y:S01]  /*0750*/  ISETP.GE.U32.AND P6, PT, R7, UR8, PT ;  /* 0x0000000807007c0c */ /* 0x000fe2000bfc6070 */
[----:B------:R-:W-:Y:S01]  /*0760*/  @!P1 VIADD R2, R2, 0x1 ;  /* 0x0000000102029836 */ /* 0x000fe20000000000 */
[----:B------:R-:W-:-:S02]  /*0770*/  IADD3 R7, PT, PT, -R6, RZ, RZ ;  /* 0x000000ff06077210 */ /* 0x000fc40007ffe1ff */
[----:B------:R-:W-:Y:S02]  /*0780*/  @!P4 IADD3 R27, PT, PT, -R27, RZ, RZ ;  /* 0x000000ff1b1bc210 */ /* 0x000fe40007ffe1ff */
[----:B------:R-:W-:Y:S01]  /*0790*/  IADD3 R12, P4, PT, R12, UR36, RZ ;  /* 0x000000240c0c7c10 */ /* 0x000fe2000ff9e0ff */
[----:B------:R-:W-:Y:S01]  /*07a0*/  @!P2 VIADD R10, R10, -UR8 ;  /* 0x800000080a0aac36 */ /* 0x000fe20008000000 */
[----:B------:R-:W-:Y:S01]  /*07b0*/  LOP3.LUT R11, R21, UR49, RZ, 0x3c, !PT ;  /* 0x00000031150b7c12 */ /* 0x000fe2000f8e3cff */
[----:B------:R-:W-:Y:S01]  /*07c0*/  IMAD R14, R7, UR8, R14 ;  /* 0x00000008070e7c24 */ /* 0x000fe2000f8e020e */
[----:B------:R-:W-:Y:S01]  /*07d0*/  LEA.HI.X.SX32 R13, R19, UR37, 0x2, P4 ;  /* 0x00000025130d7c11 */ /* 0x000fe2000a0f16ff */
[----:B------:R-:W-:Y:S01]  /*07e0*/  @!P2 VIADD R0, R0, 0x1 ;  /* 0x000000010000a836 */ /* 0x000fe20000000000 */
[----:B------:R-:W-:Y:S01]  /*07f0*/  ISETP.GE.U32.AND P4, PT, R10, UR8, PT ;  /* 0x000000080a007c0c */ /* 0x000fe2000bf86070 */
[----:B------:R-:W-:Y:S01]  /*0800*/  VIADD R7, R25, 0xa0 ;  /* 0x000000a019077836 */ /* 0x000fe20000000000 */
[----:B------:R-:W-:Y:S01]  /*0810*/  ISETP.LT.U32.AND P1, PT, R14, UR8, PT ;  /* 0x000000080e007c0c */ /* 0x000fe2000bf21070 */
[----:B-1----:R-:W1:Y:S01]  /*0820*/  MUFU.RCP R8, R8 ;  /* 0x0000000800087308 */ /* 0x002e620000001000 */
[----:B------:R-:W-:-:S02]  /*0830*/  @!P5 IADD3 R31, PT, PT, -R31, RZ, RZ ;  /* 0x000000ff1f1fd210 */ /* 0x000fc40007ffe1ff */
[----:B------:R-:W-:Y:S02]  /*0840*/  LOP3.LUT R10, R7, UR49, RZ, 0x3c, !PT ;  /* 0x00000031070a7c12 */ /* 0x000fe4000f8e3cff */
[----:B------:R-:W-:Y:S02]  /*0850*/  IABS R26, R7 ;  /* 0x00000007001a7213 */ /* 0x000fe40000000000 */
[----:B------:R-:W-:Y:S02]  /*0860*/  ISETP.GE.AND P5, PT, R11, RZ, PT ;  /* 0x000000ff0b00720c */ /* 0x000fe40003fa6270 */
[----:B------:R-:W-:Y:S02]  /*0870*/  LOP3.LUT R11, R18, UR49, RZ, 0x3c, !PT ;  /* 0x00000031120b7c12 */ /* 0x000fe4000f8e3cff */
[----:B------:R-:W-:Y:S01]  /*0880*/  @P4 IADD3 R0, PT, PT, R0, 0x1, RZ ;  /* 0x0000000100004810 */ /* 0x000fe20007ffe0ff */
[----:B------:R-:W-:Y:S01]  /*0890*/  @!P1 VIADD R14, R14, -UR8 ;  /* 0x800000080e0e9c36 */ /* 0x000fe20008000000 */
[----:B------:R-:W-:-:S02]  /*08a0*/  IADD3 R22, P4, PT, R22, UR36, RZ ;  /* 0x0000002416167c10 */ /* 0x000fc4000ff9e0ff */
[----:B------:R-:W-:Y:S01]  /*08b0*/  @P6 IADD3 R2, PT, PT, R2, 0x1, RZ ;  /* 0x0000000102026810 */ /* 0x000fe20007ffe0ff */
[----:B------:R-:W-:Y:S01]  /*08c0*/  IMAD.HI.U32 R20, R26, UR7, RZ ;  /* 0x000000071a147c27 */ /* 0x000fe2000f8e00ff */
[----:B------:R-:W-:Y:S02]  /*08d0*/  ISETP.GE.AND P6, PT, R10, RZ, PT ;  /* 0x000000ff0a00720c */ /* 0x000fe40003fc6270 */
[----:B------:R-:W-:Y:S02]  /*08e0*/  LEA.HI.X.SX32 R23, R9, UR37, 0x2, P4 ;  /* 0x0000002509177c11 */ /* 0x000fe4000a0f16ff */
[----:B------:R-:W-:Y:S02]  /*08f0*/  ISETP.GE.U32.AND P4, PT, R14, UR8, PT ;  /* 0x000000080e007c0c */ /* 0x000fe4000bf86070 */
[----:B-1----:R-:W-:Y:S02]  /*0900*/  IADD3 R10, PT, PT, R8, 0xffffffe, RZ ;  /* 0x0ffffffe080a7810 */ /* 0x002fe40007ffe0ff */
[----:B------:R-:W-:-:S02]  /*0910*/  ISETP.GE.AND P2, PT, R11, RZ, PT ;  /* 0x000000ff0b00720c */ /* 0x000fc40003f46270 */
[----:B------:R1:W3:Y:S01]  /*0920*/  LDG.E R11, desc[UR4][R4.64] ;  /* 0x00000004040b7981 */ /* 0x0002e2000c1e1900 */
[----:B------:R-:W-:Y:S01]  /*0930*/  IABS R28, R18 ;  /* 0x00000012001c7213 */ /* 0x000fe20000000000 */
[----:B------:R-:W4:Y:S01]  /*0940*/  F2I.FTZ.U32.TRUNC.NTZ R10, R10 ;  /* 0x0000000a000a7305 */ /* 0x000f22000021f000 */
[C---:B------:R-:W-:Y:S02]  /*0950*/  R2UR UR11, R37.reuse ;  /* 0x00000000250b72ca */ /* 0x040fe400000e0000 */
[----:B------:R-:W-:Y:S02]  /*0960*/  @!P1 IADD3 R6, PT, PT, R6, 0x1, RZ ;  /* 0x0000000106069810 */ /* 0x000fe40007ffe0ff */
[----:B------:R-:W-:Y:S02]  /*0970*/  R2UR UR12, R36 ;  /* 0x00000000240c72ca */ /* 0x000fe400000e0000 */
[----:B------:R-:W-:Y:S01]  /*0980*/  R2UR UR13, R37 ;  /* 0x00000000250d72ca */ /* 0x000fe200000e0000 */
[----:B-1----:R-:W-:Y:S01]  /*0990*/  IMAD.MOV R5, RZ, RZ, -R20 ;  /* 0x000000ffff057224 */ /* 0x002fe200078e0a14 */
[----:B------:R-:W-:Y:S01]  /*09a0*/  SHF.R.S64 R4, RZ, 0x1e, R21 ;  /* 0x0000001eff047819 */ /* 0x000fe20000001015 */
[----:B------:R-:W-:-:S04]  /*09b0*/  IMAD.HI.U32 R8, R28, UR7, RZ ;  /* 0x000000071c087c27 */ /* 0x000fc8000f8e00ff */
[----:B------:R-:W-:Y:S01]  /*09c0*/  IMAD R26, R5, UR8, R26 ;  /* 0x00000008051a7c24 */ /* 0x000fe2000f8e021a */
[----:B------:R-:W-:Y:S01]  /*09d0*/  @P4 IADD3 R6, PT, PT, R6, 0x1, RZ ;  /* 0x0000000106064810 */ /* 0x000fe20007ffe0ff */
[----:B------:R-:W-:Y:S01]  /*09e0*/  IMAD.MOV R5, RZ, RZ, -R8 ;  /* 0x000000ffff057224 */ /* 0x000fe200078e0a08 */
[----:B------:R-:W-:Y:S01]  /*09f0*/  IADD3 R4, P4, PT, R4, UR36, RZ ;  /* 0x0000002404047c10 */ /* 0x000fe2000ff9e0ff */
[----:B------:R1:W5:Y:S01]  /*0a00*/  LDG.E R14, desc[UR10][R12.64] ;  /* 0x0000000a0c0e7981 */ /* 0x000362000c1e1900 */
[----:B------:R-:W-:Y:S01]  /*0a10*/  ISETP.LT.U32.AND P1, PT, R26, UR8, PT ;  /* 0x000000081a007c0c */ /* 0x000fe2000bf21070 */
[----:B------:R-:W-:Y:S01]  /*0a20*/  IMAD R28, R5, UR8, R28 ;  /* 0x00000008051c7c24 */ /* 0x000fe2000f8e021c */
[----:B------:R-:W-:Y:S02]  /*0a30*/  LEA.HI.X.SX32 R5, R21, UR37, 0x2, P4 ;  /* 0x0000002515057c11 */ /* 0x000fe4000a0f16ff */
[----:B------:R-:W-:Y:S01]  /*0a40*/  LOP3.LUT R24, RZ, UR49, RZ, 0x33, !PT ;  /* 0x00000031ff187c12 */ /* 0x000fe2000f8e33ff */
[----:B------:R-:W-:Y:S01]  /*0a50*/  IMAD.MOV.U32 R29, RZ, RZ, R2 ;  /* 0x000000ffff1d7224 */ /* 0x000fe200078e0002 */
[----:B------:R-:W-:Y:S01]  /*0a60*/  ISETP.NE.AND P4, PT, RZ, UR49, PT ;  /* 0x00000031ff007c0c */ /* 0x000fe2000bf85270 */
[----:B------:R0:W5:Y:S01]  /*0a70*/  LDG.E R15, desc[UR12][R22.64] ;  /* 0x0000000c160f7981 */ /* 0x000162000c1e1900 */
[----:B----4-:R-:W-:-:S02]  /*0a80*/  R2UR UR5, R10 ;  /* 0x000000000a0572ca */ /* 0x010fc400000e0000 */
[----:B-1----:R-:W-:Y:S02]  /*0a90*/  SHF.R.S64 R12, RZ, 0x1e, R7 ;  /* 0x0000001eff0c7819 */ /* 0x002fe40000001007 */
[----:B------:R-:W-:Y:S01]  /*0aa0*/  R2UR UR14, R36 ;  /* 0x00000000240e72ca */ /* 0x000fe200000e0000 */
[----:B------:R-:W-:Y:S01]  /*0ab0*/  @!P1 VIADD R26, R26, -UR8 ;  /* 0x800000081a1a9c36 */ /* 0x000fe20008000000 */
[----:B------:R-:W-:Y:S02]  /*0ac0*/  SEL R2, R24, R27, !P4 ;  /* 0x0000001b18027207 */ /* 0x000fe40006000000 */
[----:B------:R-:W-:Y:S01]  /*0ad0*/  R2UR UR15, R37 ;  /* 0x00000000250f72ca */ /* 0x000fe200000e0000 */
[----:B------:R-:W-:Y:S01]  /*0ae0*/  UMOV UR4, URZ ;  /* 0x000000ff00047c82 */ /* 0x000fe20008000000 */
[----:B------:R-:W-:Y:S01]  /*0af0*/  @!P1 IADD3 R20, PT, PT, R20, 0x1, RZ ;  /* 0x0000000114149810 */ /* 0x000fe20007ffe0ff */
[----:B------:R-:W-:Y:S01]  /*0b00*/  @!P3 IMAD.MOV R0, RZ, RZ, -R0 ;  /* 0x000000ffff00b224 */ /* 0x000fe200078e0a00 */
[----:B0-----:R-:W-:Y:S01]  /*0b10*/  IADD3 R22, P1, PT, R12, UR36, RZ ;  /* 0x000000240c167c10 */ /* 0x001fe2000ff3e0ff */
[----:B------:R-:W-:Y:S01]  /*0b20*/  IMAD.MOV R12, RZ, RZ, -R2 ;  /* 0x000000ffff0c7224 */ /* 0x000fe200078e0a02 */
[----:B------:R-:W-:Y:S01]  /*0b30*/  SHF.R.S64 R10, RZ, 0x1e, R18 ;  /* 0x0000001eff0a7819 */ /* 0x000fe20000001012 */
[----:B------:R-:W4:Y:S01]  /*0b40*/  LDG.E R4, desc[UR10][R4.64] ;  /* 0x0000000a04047981 */ /* 0x000f22000c1e1900 */
[----:B------:R-:W-:Y:S01]  /*0b50*/  @!P0 IADD3 R29, PT, PT, -R29, RZ, RZ ;  /* 0x000000ff1d1d8210 */ /* 0x000fe20007ffe1ff */
[----:B------:R-:W-:Y:S01]  /*0b60*/  IMAD R3, R12, UR49, R3 ;  /* 0x000000310c037c24 */ /* 0x000fe2000f8e0203 */
[----:B------:R-:W-:Y:S01]  /*0b70*/  ISETP.GE.U32.AND P0, PT, R26, UR8, PT ;  /* 0x000000081a007c0c */ /* 0x000fe2000bf06070 */
[----:B------:R-:W-:Y:S01]  /*0b80*/  UIADD3 UR6, UPT, UPT, URZ, -UR5, URZ ;  /* 0x80000005ff067290 */ /* 0x000fe2000fffe0ff */
[----:B------:R-:W-:-:S02]  /*0b90*/  SEL R12, R24, R31, !P4 ;  /* 0x0000001f180c7207 */ /* 0x000fc40006000000 */
[----:B------:R-:W-:Y:S02]  /*0ba0*/  LEA.HI.X.SX32 R23, R7, UR37, 0x2, P1 ;  /* 0x0000002507177c11 */ /* 0x000fe400088f16ff */
[----:B------:R-:W-:Y:S01]  /*0bb0*/  IADD3 R26, P1, PT, R10, UR36, RZ ;  /* 0x000000240a1a7c10 */ /* 0x000fe2000ff3e0ff */
[----:B------:R-:W-:Y:S01]  /*0bc0*/  UIMAD UR6, UR6, UR9, URZ ;  /* 0x00000009060672a4 */ /* 0x000fe2000f8e02ff */
[----:B------:R-:W-:Y:S01]  /*0bd0*/  IMAD.MOV R32, RZ, RZ, -R12 ;  /* 0x000000ffff207224 */ /* 0x000fe200078e0a0c */
[----:B------:R0:W4:Y:S01]  /*0be0*/  LDG.E R13, desc[UR12][R22.64] ;  /* 0x0000000c160d7981 */ /* 0x000122000c1e1900 */
[----:B------:R-:W-:Y:S02]  /*0bf0*/  LEA.HI.X.SX32 R27, R18, UR37, 0x2, P1 ;  /* 0x00000025121b7c11 */ /* 0x000fe400088f16ff */
[----:B------:R-:W-:Y:S01]  /*0c00*/  ISETP.LT.U32.AND P1, PT, R28, UR8, PT ;  /* 0x000000081c007c0c */ /* 0x000fe2000bf21070 */
[----:B------:R-:W-:Y:S01]  /*0c10*/  UIMAD.WIDE.U32 UR4, UR5, UR6, UR4 ;  /* 0x00000006050472a5 */ /* 0x000fe2000f8e0004 */
[----:B------:R-:W-:Y:S01]  /*0c20*/  IMAD R19, R32, UR49, R19 ;  /* 0x0000003120137c24 */ /* 0x000fe2000f8e0213 */
[----:B------:R-:W-:Y:S01]  /*0c30*/  IABS R30, R3 ;  /* 0x00000003001e7213 */ /* 0x000fe20000000000 */
[----:B------:R1:W4:Y:S01]  /*0c40*/  LDG.E R10, desc[UR14][R26.64] ;  /* 0x0000000e1a0a7981 */ /* 0x000322000c1e1900 */
[----:B0-----:R-:W-:Y:S01]  /*0c50*/  SEL R22, R24, R29, !P4 ;  /* 0x0000001d18167207 */ /* 0x001fe20006000000 */
[----:B------:R-:W-:Y:S01]  /*0c60*/  @P0 VIADD R20, R20, 0x1 ;  /* 0x0000000114140836 */ /* 0x000fe20000000000 */
[----:B------:R-:W-:Y:S01]  /*0c70*/  IABS R29, R19 ;  /* 0x00000013001d7213 */ /* 0x000fe20000000000 */
[----:B------:R-:W-:-:S04]  /*0c80*/  IMAD.HI.U32 R17, R30, UR5, RZ ;  /* 0x000000051e117c27 */ /* 0x000fc8000f8e00ff */
[----:B-1----:R-:W-:Y:S01]  /*0c90*/  IMAD.MOV R26, RZ, RZ, -R22 ;  /* 0x000000ffff1a7224 */ /* 0x002fe200078e0a16 */
[----:B------:R-:W-:-:S03]  /*0ca0*/  @!P6 IADD3 R20, PT, PT, -R20, RZ, RZ ;  /* 0x000000ff1414e210 */ /* 0x000fc60007ffe1ff */
[----:B------:R-:W-:Y:S01]  /*0cb0*/  IMAD R27, R26, UR49, R25 ;  /* 0x000000311a1b7c24 */ /* 0x000fe2000f8e0219 */
[----:B------:R-:W-:Y:S01]  /*0cc0*/  @!P1 IADD3 R28, PT, PT, R28, -UR8, RZ ;  /* 0x800000081c1c9c10 */ /* 0x000fe2000fffe0ff */
[----:B------:R-:W-:Y:S01]  /*0cd0*/  IMAD.HI.U32 R26, R29, UR5, RZ ;  /* 0x000000051d1a7c27 */ /* 0x000fe2000f8e00ff */
[----:B------:R-:W-:Y:S02]  /*0ce0*/  IADD3 R31, PT, PT, -R17, RZ, RZ ;  /* 0x000000ff111f7210 */ /* 0x000fe40007ffe1ff */
[----:B------:R-:W-:Y:S02]  /*0cf0*/  MOV R5, R6 ;  /* 0x0000000600057202 */ /* 0x000fe40000000f00 */
[C---:B------:R-:W-:Y:S02]  /*0d00*/  SEL R6, R24.reuse, R0, !P4 ;  /* 0x0000000018067207 */ /* 0x040fe40006000000 */
[----:B------:R-:W-:Y:S01]  /*0d10*/  SEL R0, R24, R20, !P4 ;  /* 0x0000001418007207 */ /* 0x000fe20006000000 */
[----:B------:R-:W-:Y:S01]  /*0d20*/  IMAD.MOV R20, RZ, RZ, -R26 ;  /* 0x000000ffff147224 */ /* 0x000fe200078e0a1a */
[----:B------:R-:W-:Y:S01]  /*0d30*/  ISETP.GE.U32.AND P0, PT, R28, UR8, PT ;  /* 0x000000081c007c0c */ /* 0x000fe2000bf06070 */
[----:B------:R-:W-:Y:S01]  /*0d40*/  IMAD R28, R31, UR9, R30 ;  /* 0x000000091f1c7c24 */ /* 0x000fe2000f8e021e */
[----:B------:R-:W-:Y:S01]  /*0d50*/  @!P5 IADD3 R5, PT, PT, -R5, RZ, RZ ;  /* 0x000000ff0505d210 */ /* 0x000fe20007ffe1ff */
[----:B------:R-:W-:Y:S01]  /*0d60*/  IMAD.MOV R30, RZ, RZ, -R6 ;  /* 0x000000ffff1e7224 */ /* 0x000fe200078e0a06 */
[----:B------:R-:W-:Y:S01]  /*0d70*/  IABS R23, R27 ;  /* 0x0000001b00177213 */ /* 0x000fe20000000000 */
[----:B------:R-:W-:Y:S01]  /*0d80*/  IMAD R29, R20, UR9, R29 ;  /* 0x00000009141d7c24 */ /* 0x000fe2000f8e021d */
[----:B------:R-:W-:Y:S01]  /*0d90*/  SEL R5, R24, R5, !P4 ;  /* 0x0000000518057207 */ /* 0x000fe20006000000 */
[----:B------:R-:W-:Y:S01]  /*0da0*/  IMAD R9, R30, UR49, R9 ;  /* 0x000000311e097c24 */ /* 0x000fe2000f8e0209 */
[----:B------:R-:W-:-:S02]  /*0db0*/  ISETP.LT.U32.AND P3, PT, R28, UR9, PT ;  /* 0x000000091c007c0c */ /* 0x000fc4000bf61070 */
[----:B------:R-:W-:Y:S01]  /*0dc0*/  IADD3 R30, PT, PT, -R0, RZ, RZ ;  /* 0x000000ff001e7210 */ /* 0x000fe20007ffe1ff */
[----:B------:R-:W-:Y:S01]  /*0dd0*/  IMAD.HI.U32 R20, R23, UR5, RZ ;  /* 0x0000000517147c27 */ /* 0x000fe2000f8e00ff */
[----:B------:R-:W-:Y:S02]  /*0de0*/  ISETP.LT.U32.AND P5, PT, R29, UR9, PT ;  /* 0x000000091d007c0c */ /* 0x000fe4000bfa1070 */
[----:B------:R-:W-:Y:S01]  /*0df0*/  IADD3 R32, PT, PT, -R5, RZ, RZ ;  /* 0x000000ff05207210 */ /* 0x000fe20007ffe1ff */
[----:B------:R-:W-:Y:S01]  /*0e00*/  IMAD R7, R30, UR49, R7 ;  /* 0x000000311e077c24 */ /* 0x000fe2000f8e0207 */
[----:B------:R-:W-:Y:S01]  /*0e10*/  LOP3.LUT R31, R3, UR50, RZ, 0x3c, !PT ;  /* 0x00000032031f7c12 */ /* 0x000fe2000f8e3cff */
[----:B------:R-:W-:Y:S02]  /*0e20*/  IMAD.MOV R30, RZ, RZ, -R20 ;  /* 0x000000ffff1e7224 */ /* 0x000fe400078e0a14 */
[----:B------:R-:W-:Y:S01]  /*0e30*/  IMAD R21, R32, UR49, R21 ;  /* 0x0000003120157c24 */ /* 0x000fe2000f8e0215 */
[----:B------:R-:W-:Y:S01]  /*0e40*/  ISETP.GE.AND P6, PT, R31, RZ, PT ;  /* 0x000000ff1f00720c */ /* 0x000fe20003fc6270 */
[----:B------:R-:W-:Y:S01]  /*0e50*/  IMAD R23, R30, UR9, R23 ;  /* 0x000000091e177c24 */ /* 0x000fe2000f8e0217 */
[----:B------:R-:W-:Y:S01]  /*0e60*/  IABS R31, R9 ;  /* 0x00000009001f7213 */ /* 0x000fe20000000000 */
[----:B------:R-:W-:Y:S01]  /*0e70*/  @!P3 VIADD R28, R28, -UR9 ;  /* 0x800000091c1cbc36 */ /* 0x000fe20008000000 */
[----:B------:R-:W-:Y:S01]  /*0e80*/  IABS R32, R21 ;  /* 0x0000001500207213 */ /* 0x000fe20000000000 */
[----:B------:R-:W-:Y:S01]  /*0e90*/  @!P5 VIADD R29, R29, -UR9 ;  /* 0x800000091d1ddc36 */ /* 0x000fe20008000000 */
[----:B------:R-:W-:-:S02]  /*0ea0*/  @!P5 IADD3 R26, PT, PT, R26, 0x1, RZ ;  /* 0x000000011a1ad810 */ /* 0x000fc40007ffe0ff */
[----:B------:R-:W-:Y:S01]  /*0eb0*/  ISETP.LT.U32.AND P5, PT, R23, UR9, PT ;  /* 0x0000000917007c0c */ /* 0x000fe2000bfa1070 */
[----:B------:R-:W-:Y:S01]  /*0ec0*/  IMAD.HI.U32 R30, R31, UR5, RZ ;  /* 0x000000051f1e7c27 */ /* 0x000fe2000f8e00ff */
[----:B------:R-:W-:Y:S02]  /*0ed0*/  @!P3 IADD3 R17, PT, PT, R17, 0x1, RZ ;  /* 0x000000011111b810 */ /* 0x000fe40007ffe0ff */
[----:B------:R-:W-:Y:S01]  /*0ee0*/  ISETP.GE.U32.AND P3, PT, R28, UR9, PT ;  /* 0x000000091c007c0c */ /* 0x000fe2000bf66070 */
[----:B------:R-:W-:Y:S01]  /*0ef0*/  IMAD.HI.U32 R33, R32, UR5, RZ ;  /* 0x0000000520217c27 */ /* 0x000fe2000f8e00ff */
[----:B------:R-:W-:Y:S02]  /*0f00*/  @!P1 IADD3 R8, PT, PT, R8, 0x1, RZ ;  /* 0x0000000108089810 */ /* 0x000fe40007ffe0ff */
[----:B------:R-:W-:Y:S01]  /*0f10*/  ISETP.GE.U32.AND P1, PT, R29, UR9, PT ;  /* 0x000000091d007c0c */ /* 0x000fe2000bf26070 */
[----:B------:R-:W-:Y:S01]  /*0f20*/  IMAD.MOV R28, RZ, RZ, -R30 ;  /* 0x000000ffff1c7224 */ /* 0x000fe200078e0a1e */
[----:B------:R-:W-:Y:S01]  /*0f30*/  LOP3.LUT R29, R19, UR50, RZ, 0x3c, !PT ;  /* 0x00000032131d7c12 */ /* 0x000fe2000f8e3cff */
[----:B------:R-:W-:Y:S01]  /*0f40*/  IMAD.MOV R35, RZ, RZ, -R33 ;  /* 0x000000ffff237224 */ /* 0x000fe200078e0a21 */
[----:B------:R-:W-:-:S02]  /*0f50*/  @P0 IADD3 R8, PT, PT, R8, 0x1, RZ ;  /* 0x0000000108080810 */ /* 0x000fc40007ffe0ff */
[----:B------:R-:W-:Y:S02]  /*0f60*/  IABS R34, R7 ;  /* 0x0000000700227213 */ /* 0x000fe40000000000 */
[----:B------:R-:W-:Y:S01]  /*0f70*/  ISETP.GE.AND P0, PT, R29, RZ, PT ;  /* 0x000000ff1d00720c */ /* 0x000fe20003f06270 */
[----:B------:R-:W-:Y:S02]  /*0f80*/  IMAD R29, R28, UR9, R31 ;  /* 0x000000091c1d7c24 */ /* 0x000fe4000f8e021f */
[----:B------:R-:W-:Y:S01]  /*0f90*/  IMAD R31, R35, UR9, R32 ;  /* 0x00000009231f7c24 */ /* 0x000fe2000f8e0220 */
[----:B------:R-:W-:Y:S01]  /*0fa0*/  MOV R32, R34 ;  /* 0x0000002200207202 */ /* 0x000fe20000000f00 */
[----:B------:R-:W-:Y:S01]  /*0fb0*/  @!P5 VIADD R23, R23, -UR9 ;  /* 0x800000091717dc36 */ /* 0x000fe20008000000 */
[----:B------:R-:W-:Y:S01]  /*0fc0*/  @!P2 IADD3 R8, PT, PT, -R8, RZ, RZ ;  /* 0x000000ff0808a210 */ /* 0x000fe20007ffe1ff */
[----:B------:R-:W-:Y:S01]  /*0fd0*/  @P3 VIADD R17, R17, 0x1 ;  /* 0x0000000111113836 */ /* 0x000fe20000000000 */
[----:B------:R-:W-:Y:S01]  /*0fe0*/  ISETP.LT.U32.AND P3, PT, R29, UR9, PT ;  /* 0x000000091d007c0c */ /* 0x000fe2000bf61070 */
[----:B------:R-:W-:Y:S01]  /*0ff0*/  IMAD.HI.U32 R28, R32, UR5, RZ ;  /* 0x00000005201c7c27 */ /* 0x000fe2000f8e00ff */
[----:B------:R-:W-:-:S02]  /*1000*/  ISETP.GE.U32.AND P2, PT, R23, UR9, PT ;  /* 0x0000000917007c0c */ /* 0x000fc4000bf46070 */
[----:B------:R-:W-:Y:S02]  /*1010*/  MOV R23, R17 ;  /* 0x0000001100177202 */ /* 0x000fe40000000f00 */
[----:B------:R-:W-:Y:S02]  /*1020*/  IADD3 R17, PT, PT, -R28, RZ, RZ ;  /* 0x000000ff1c117210 */ /* 0x000fe40007ffe1ff */
[----:B------:R-:W-:Y:S02]  /*1030*/  @!P5 IADD3 R20, PT, PT, R20, 0x1, RZ ;  /* 0x000000011414d810 */ /* 0x000fe40007ffe0ff */
[----:B------:R-:W-:Y:S01]  /*1040*/  SEL R8, R24, R8, !P4 ;  /* 0x0000000818087207 */ /* 0x000fe20006000000 */
[----:B------:R-:W-:Y:S02]  /*1050*/  IMAD R17, R17, UR9, R32 ;  /* 0x0000000911117c24 */ /* 0x000fe4000f8e0220 */
[----:B------:R-:W-:Y:S01]  /*1060*/  @P1 VIADD R26, R26, 0x1 ;  /* 0x000000011a1a1836 */ /* 0x000fe20000000000 */
[----:B------:R-:W-:Y:S01]  /*1070*/  LOP3.LUT R34, R27, UR50, RZ, 0x3c, !PT ;  /* 0x000000321b227c12 */ /* 0x000fe2000f8e3cff */
[----:B------:R-:W-:Y:S01]  /*1080*/  @!P3 VIADD R29, R29, -UR9 ;  /* 0x800000091d1dbc36 */ /* 0x000fe20008000000 */
[----:B------:R-:W-:Y:S01]  /*1090*/  IADD3 R35, PT, PT, -R8, RZ, RZ ;  /* 0x000000ff08237210 */ /* 0x000fe20007ffe1ff */
[----:B------:R-:W-:Y:S01]  /*10a0*/  @!P6 IMAD.MOV R23, RZ, RZ, -R23 ;  /* 0x000000ffff17e224 */ /* 0x000fe200078e0a17 */
[----:B------:R-:W-:Y:S01]  /*10b0*/  ISETP.LT.U32.AND P6, PT, R31, UR9, PT ;  /* 0x000000091f007c0c */ /* 0x000fe2000bfc1070 */
[----:B------:R-:W-:Y:S01]  /*10c0*/  @P2 VIADD R20, R20, 0x1 ;  /* 0x0000000114142836 */ /* 0x000fe20000000000 */
[----:B------:R-:W-:-:S02]  /*10d0*/  ISETP.LT.U32.AND P2, PT, R17, UR9, PT ;  /* 0x0000000911007c0c */ /* 0x000fc4000bf41070 */
[----:B------:R-:W-:Y:S01]  /*10e0*/  MOV R45, R26 ;  /* 0x0000001a002d7202 */ /* 0x000fe20000000f00 */
[----:B------:R-:W-:Y:S01]  /*10f0*/  IMAD R18, R35, UR49, R18 ;  /* 0x0000003123127c24 */ /* 0x000fe2000f8e0212 */
[----:B------:R-:W-:Y:S02]  /*1100*/  ISETP.GE.AND P1, PT, R34, RZ, PT ;  /* 0x000000ff2200720c */ /* 0x000fe40003f26270 */
[----:B------:R-:W-:Y:S02]  /*1110*/  ISETP.GE.U32.AND P5, PT, R29, UR9, PT ;  /* 0x000000091d007c0c */ /* 0x000fe4000bfa6070 */
[----:B------:R-:W-:Y:S01]  /*1120*/  LOP3.LUT R26, R9, UR50, RZ, 0x3c, !PT ;  /* 0x00000032091a7c12 */ /* 0x000fe2000f8e3cff */
[----:B------:R-:W-:Y:S02]  /*1130*/  @!P0 IMAD.MOV R45, RZ, RZ, -R45 ;  /* 0x000000ffff2d8224 */ /* 0x000fe400078e0a2d */
[----:B------:R-:W-:Y:S01]  /*1140*/  IMAD.MOV.U32 R35, RZ, RZ, R20 ;  /* 0x000000ffff237224 */ /* 0x000fe200078e0014 */
[----:B------:R-:W-:-:S02]  /*1150*/  ISETP.GE.AND P0, PT, R26, RZ, PT ;  /* 0x000000ff1a00720c */ /* 0x000fc40003f06270 */
[----:B------:R-:W-:Y:S02]  /*1160*/  IABS R26, R18 ;  /* 0x00000012001a7213 */ /* 0x000fe40000000000 */
[----:B------:R-:W-:Y:S01]  /*1170*/  LOP3.LUT R20, R21, UR50, RZ, 0x3c, !PT ;  /* 0x0000003215147c12 */ /* 0x000fe2000f8e3cff */
[----:B------:R-:W-:Y:S01]  /*1180*/  @!P3 VIADD R30, R30, 0x1 ;  /* 0x000000011e1eb836 */ /* 0x000fe20000000000 */
[----:B------:R-:W-:Y:S02]  /*1190*/  @!P6 IADD3 R31, PT, PT, R31, -UR9, RZ ;  /* 0x800000091f1fec10 */ /* 0x000fe4000fffe0ff */
[----:B------:R-:W-:Y:S02]  /*11a0*/  @!P2 IADD3 R17, PT, PT, R17, -UR9, RZ ;  /* 0x800000091111ac10 */ /* 0x000fe4000fffe0ff */
[----:B------:R-:W-:Y:S01]  /*11b0*/  ISETP.GE.AND P3, PT, R20, RZ, PT ;  /* 0x000000ff1400720c */ /* 0x000fe20003f66270 */
[----:B------:R-:W-:Y:S01]  /*11c0*/  IMAD.HI.U32 R20, R26, UR5, RZ ;  /* 0x000000051a147c27 */ /* 0x000fe2000f8e00ff */
[----:B------:R-:W-:-:S02]  /*11d0*/  IADD3 R49, PT, PT, R25, 0xe0, RZ ;  /* 0x000000e019317810 */ /* 0x000fc40007ffe0ff */
[----:B------:R-:W-:Y:S01]  /*11e0*/  @!P1 IADD3 R35, PT, PT, -R35, RZ, RZ ;  /* 0x000000ff23239210 */ /* 0x000fe20007ffe1ff */
[----:B------:R-:W-:Y:S01]  /*11f0*/  @P5 VIADD R30, R30, 0x1 ;  /* 0x000000011e1e5836 */ /* 0x000fe20000000000 */
[----:B------:R-:W-:Y:S02]  /*1200*/  ISETP.GE.U32.AND P1, PT, R31, UR9, PT ;  /* 0x000000091f007c0c */ /* 0x000fe4000bf26070 */
[----:B------:R-:W-:Y:S01]  /*1210*/  ISETP.GE.U32.AND P5, PT, R17, UR9, PT ;  /* 0x0000000911007c0c */ /* 0x000fe2000bfa6070 */
[----:B------:R-:W-:Y:S01]  /*1220*/  IMAD.MOV R17, RZ, RZ, -R20 ;  /* 0x000000ffff117224 */ /* 0x000fe200078e0a14 */
[----:B------:R-:W-:-:S03]  /*1230*/  IABS R31, R49 ;  /* 0x00000031001f7213 */ /* 0x000fc60000000000 */
[----:B------:R-:W-:Y:S02]  /*1240*/  IMAD R17, R17, UR9, R26 ;  /* 0x0000000911117c24 */ /* 0x000fe4000f8e021a */
[----:B------:R-:W-:Y:S01]  /*1250*/  IMAD.HI.U32 R26, R31, UR7, RZ ;  /* 0x000000071f1a7c27 */ /* 0x000fe2000f8e00ff */
[----:B------:R-:W-:-:S04]  /*1260*/  MOV R29, R30 ;  /* 0x0000001e001d7202 */ /* 0x000fc80000000f00 */
[----:B------:R-:W-:Y:S01]  /*1270*/  IADD3 R30, PT, PT, -R26, RZ, RZ ;  /* 0x000000ff1a1e7210 */ /* 0x000fe20007ffe1ff */
[----:B------:R-:W-:-:S04]  /*1280*/  @!P6 VIADD R33, R33, 0x1 ;  /* 0x000000012121e836 */ /* 0x000fc80000000000 */
[----:B------:R-:W-:-:S05]  /*1290*/  IMAD R30, R30, UR8, R31 ;  /* 0x000000081e1e7c24 */ /* 0x000fca000f8e021f */
[----:B------:R-:W-:Y:S02]  /*12a0*/  ISETP.LT.U32.AND P6, PT, R30, UR8, PT ;  /* 0x000000081e007c0c */ /* 0x000fe4000bfc1070 */
[----:B------:R-:W-:Y:S02]  /*12b0*/  @P1 IADD3 R33, PT, PT, R33, 0x1, RZ ;  /* 0x0000000121211810 */ /* 0x000fe40007ffe0ff */
[----:B------:R-:W-:Y:S02]  /*12c0*/  ISETP.LT.U32.AND P1, PT, R17, UR9, PT ;  /* 0x0000000911007c0c */ /* 0x000fe4000bf21070 */
[----:B------:R-:W-:-:S07]  /*12d0*/  @!P3 IADD3 R33, PT, PT, -R33, RZ, RZ ;  /* 0x000000ff2121b210 */ /* 0x000fce0007ffe1ff */
[----:B------:R-:W-:-:S05]  /*12e0*/  @!P6 VIADD R30, R30, -UR8 ;  /* 0x800000081e1eec36 */ /* 0x000fca0008000000 */
[----:B------:R-:W-:Y:S01]  /*12f0*/  ISETP.GE.U32.AND P3, PT, R30, UR8, PT ;  /* 0x000000081e007c0c */ /* 0x000fe2000bf66070 */
[----:B------:R-:W-:Y:S01]  /*1300*/  @!P0 IMAD.MOV R29, RZ, RZ, -R29 ;  /* 0x000000ffff1d8224 */ /* 0x000fe200078e0a1d */
[----:B------:R-:W-:Y:S01]  /*1310*/  @!P6 IADD3 R26, PT, PT, R26, 0x1, RZ ;  /* 0x000000011a1ae810 */ /* 0x000fe20007ffe0ff */
[----:B------:R-:W-:Y:S01]  /*1320*/  @!P1 VIADD R17, R17, -UR9 ;  /* 0x8000000911119c36 */ /* 0x000fe20008000000 */
[----:B------:R-:W-:Y:S02]  /*1330*/  ISETP.NE.U32.AND P0, PT, R38, 0x1, PT ;  /* 0x000000012600780c */ /* 0x000fe40003f05070 */
[----:B------:R-:W-:Y:S02]  /*1340*/  SHF.R.S64 R30, RZ, 0x1e, R49 ;  /* 0x0000001eff1e7819 */ /* 0x000fe40000001031 */
[----:B------:R-:W-:Y:S02]  /*1350*/  ISETP.GE.U32.AND P6, PT, R17, UR9, PT ;  /* 0x0000000911007c0c */ /* 0x000fe4000bfc6070 */
[----:B------:R-:W-:-:S03]  /*1360*/  ISETP.NE.AND.EX P0, PT, R39, RZ, PT, P0 ;  /* 0x000000ff2700720c */ /* 0x000fc60003f05300 */
[----:B------:R-:W-:Y:S01]  /*1370*/  @P3 VIADD R26, R26, 0x1 ;  /* 0x000000011a1a3836 */ /* 0x000fe20000000000 */
[----:B------:R-:W-:Y:S01]  /*1380*/  IADD3 R30, P3, PT, R30, UR36, RZ ;  /* 0x000000241e1e7c10 */ /* 0x000fe2000ff7e0ff */
[----:B------:R-:W0:Y:S01]  /*1390*/  LDC.64 R38, c[0x0][0x398] ;  /* 0x0000e600ff267b82 */ /* 0x000e220000000a00 */
[C---:B------:R-:W-:Y:S02]  /*13a0*/  LOP3.LUT R17, R49.reuse, UR49, RZ, 0x3c, !PT ;  /* 0x0000003131117c12 */ /* 0x040fe4000f8e3cff */
[----:B------:R-:W-:Y:S02]  /*13b0*/  LEA.HI.X.SX32 R31, R49, UR37, 0x2, P3 ;  /* 0x00000025311f7c11 */ /* 0x000fe400098f16ff */
[----:B------:R-:W-:Y:S02]  /*13c0*/  ISETP.GE.AND P3, PT, R17, RZ, PT ;  /* 0x000000ff1100720c */ /* 0x000fe40003f66270 */
[----:B------:R-:W-:Y:S01]  /*13d0*/  MOV R47, R26 ;  /* 0x0000001a002f7202 */ /* 0x000fe20000000f00 */
[----:B------:R-:W-:Y:S01]  /*13e0*/  @!P2 VIADD R28, R28, 0x1 ;  /* 0x000000011c1ca836 */ /* 0x000fe20000000000 */
[----:B------:R-:W-:Y:S01]  /*13f0*/  LOP3.LUT R26, RZ, UR50, RZ, 0x33, !PT ;  /* 0x00000032ff1a7c12 */ /* 0x000fe2000f8e33ff */
[----:B------:R1:W4:Y:S08]  /*1400*/  LDG.E R17, desc[UR10][R30.64] ;  /* 0x0000000a1e117981 */ /* 0x000330000c1e1900 */
[----:B------:R-:W-:-:S02]  /*1410*/  @!P3 IADD3 R47, PT, PT, -R47, RZ, RZ ;  /* 0x000000ff2f2fb210 */ /* 0x000fc40007ffe1ff */
[----:B------:R-:W-:-:S04]  /*1420*/  ISETP.NE.AND P3, PT, RZ, UR50, PT ;  /* 0x00000032ff007c0c */ /* 0x000fc8000bf65270 */
[----:B------:R-:W-:Y:S02]  /*1430*/  SEL R32, R26, R23, !P3 ;  /* 0x000000171a207207 */ /* 0x000fe40005800000 */
[----:B0-----:R-:W-:-:S03]  /*1440*/  ISETP.NE.U32.AND P2, PT, R38, 0x1, PT ;  /* 0x000000012600780c */ /* 0x001fc60003f45070 */
[----:B------:R-:W-:Y:S01]  /*1450*/  IMAD.MOV R38, RZ, RZ, -R32 ;  /* 0x000000ffff267224 */ /* 0x000fe200078e0a20 */
[----:B------:R-:W-:Y:S02]  /*1460*/  ISETP.NE.AND.EX P2, PT, R39, RZ, PT, P2 ;  /* 0x000000ff2700720c */ /* 0x000fe40003f45320 */
[----:B------:R-:W-:Y:S02]  /*1470*/  SEL R45, R26, R45, !P3 ;  /* 0x0000002d1a2d7207 */ /* 0x000fe40005800000 */
[----:B------:R-:W-:Y:S01]  /*1480*/  SEL R34, R2, RZ, P0 ;  /* 0x000000ff02227207 */ /* 0x000fe20000000000 */
[----:B------:R-:W-:Y:S01]  /*1490*/  IMAD R2, R38, UR50, R3 ;  /* 0x0000003226027c24 */ /* 0x000fe2000f8e0203 */
[----:B-1----:R-:W-:Y:S02]  /*14a0*/  LOP3.LUT R31, R7, UR50, RZ, 0x3c, !PT ;  /* 0x00000032071f7c12 */ /* 0x002fe4000f8e3cff */
[----:B------:R-:W-:Y:S01]  /*14b0*/  SEL R23, R24, R47, !P4 ;  /* 0x0000002f18177207 */ /* 0x000fe20006000000 */
[----:B------:R-:W-:Y:S01]  /*14c0*/  @P5 VIADD R28, R28, 0x1 ;  /* 0x000000011c1c5836 */ /* 0x000fe20000000000 */
[----:B------:R-:W-:-:S02]  /*14d0*/  SEL R3, R32, RZ, P2 ;  /* 0x000000ff20037207 */ /* 0x000fc40001000000 */
[----:B------:R-:W-:Y:S02]  /*14e0*/  IADD3 R32, PT, PT, -R45, RZ, RZ ;  /* 0x000000ff2d207210 */ /* 0x000fe40007ffe1ff */
[----:B------:R-:W-:Y:S02]  /*14f0*/  ISETP.GE.AND P5, PT, R31, RZ, PT ;  /* 0x000000ff1f00720c */ /* 0x000fe40003fa6270 */
[----:B------:R-:W-:Y:S02]  /*1500*/  IADD3 R30, PT, PT, -R23, RZ, RZ ;  /* 0x000000ff171e7210 */ /* 0x000fe40007ffe1ff */
[----:B------:R-:W-:Y:S01]  /*1510*/  SEL R31, R12, RZ, P0 ;  /* 0x000000ff0c1f7207 */ /* 0x000fe20000000000 */
[----:B------:R-:W-:Y:S01]  /*1520*/  IMAD R12, R32, UR50, R19 ;  /* 0x00000032200c7c24 */ /* 0x000fe2000f8e0213 */
[----:B------:R-:W-:Y:S01]  /*1530*/  SEL R19, R45, RZ, P2 ;  /* 0x000000ff2d137207 */ /* 0x000fe20001000000 */
[----:B------:R-:W-:Y:S01]  /*1540*/  IMAD R34, R34, UR46, RZ ;  /* 0x0000002e22227c24 */ /* 0x000fe2000f8e02ff */
[----:B------:R-:W-:Y:S01]  /*1550*/  SEL R35, R26, R35, !P3 ;  /* 0x000000231a237207 */ /* 0x000fe20005800000 */
[----:B------:R-:W-:-:S02]  /*1560*/  IMAD R30, R30, UR49, R49 ;  /* 0x000000311e1e7c24 */ /* 0x000fc4000f8e0231 */
[----:B------:R-:W-:Y:S02]  /*1570*/  IMAD R32, R31, UR46, RZ ;  /* 0x0000002e1f207c24 */ /* 0x000fe4000f8e02ff */
[----:B------:R-:W-:Y:S02]  /*1580*/  IMAD R3, R3, UR47, R34 ;  /* 0x0000002f03037c24 */ /* 0x000fe4000f8e0222 */
[----:B------:R-:W-:Y:S01]  /*1590*/  IMAD R19, R19, UR47, R32 ;  /* 0x0000002f13137c24 */ /* 0x000fe2000f8e0220 */
[----:B------:R-:W-:Y:S01]  /*15a0*/  IABS R32, R30 ;  /* 0x0000001e00207213 */ /* 0x000fe20000000000 */
[----:B------:R-:W-:Y:S01]  /*15b0*/  IMAD.MOV R34, RZ, RZ, -R35 ;  /* 0x000000ffff227224 */ /* 0x000fe200078e0a23 */
[----:B------:R-:W-:Y:S02]  /*15c0*/  SEL R22, R22, RZ, P0 ;  /* 0x000000ff16167207 */ /* 0x000fe40000000000 */
[----:B------:R-:W-:Y:S01]  /*15d0*/  SEL R31, R35, RZ, P2 ;  /* 0x000000ff231f7207 */ /* 0x000fe20001000000 */
[----:B------:R-:W-:-:S02]  /*15e0*/  IMAD R27, R34, UR50, R27 ;  /* 0x00000032221b7c24 */ /* 0x000fc4000f8e021b */
[----:B------:R-:W-:Y:S01]  /*15f0*/  IMAD.HI.U32 R34, R32, UR5, RZ ;  /* 0x0000000520227c27 */ /* 0x000fe2000f8e00ff */
[----:B------:R-:W-:-:S03]  /*1600*/  MOV R45, R28 ;  /* 0x0000001c002d7202 */ /* 0x000fc60000000f00 */
[----:B------:R-:W-:Y:S01]  /*1610*/  IMAD R22, R22, UR46, RZ ;  /* 0x0000002e16167c24 */ /* 0x000fe2000f8e02ff */
[----:B------:R-:W-:Y:S02]  /*1620*/  SEL R35, R26, R29, !P3 ;  /* 0x0000001d1a237207 */ /* 0x000fe40005800000 */
[----:B------:R-:W-:Y:S01]  /*1630*/  IADD3 R29, PT, PT, -R34, RZ, RZ ;  /* 0x000000ff221d7210 */ /* 0x000fe20007ffe1ff */
[----:B------:R-:W-:Y:S01]  /*1640*/  IMAD R31, R31, UR47, R22 ;  /* 0x0000002f1f1f7c24 */ /* 0x000fe2000f8e0216 */
[----:B------:R-:W-:Y:S02]  /*1650*/  LOP3.LUT R22, R18, UR50, RZ, 0x3c, !PT ;  /* 0x0000003212167c12 */ /* 0x000fe4000f8e3cff */
[----:B------:R-:W-:Y:S01]  /*1660*/  IADD3 R40, PT, PT, R25, 0x100, RZ ;  /* 0x0000010019287810 */ /* 0x000fe20007ffe0ff */
[----:B------:R-:W-:Y:S01]  /*1670*/  @!P5 IMAD.MOV R45, RZ, RZ, -R45 ;  /* 0x000000ffff2dd224 */ /* 0x000fe200078e0a2d */
[----:B------:R-:W-:Y:S01]  /*1680*/  ISETP.GE.AND P5, PT, R22, RZ, PT ;  /* 0x000000ff1600720c */ /* 0x000fe20003fa6270 */
[----:B------:R-:W-:Y:S01]  /*1690*/  IMAD R28, R29, UR9, R32 ;  /* 0x000000091d1c7c24 */ /* 0x000fe2000f8e0220 */
[----:B------:R-:W-:Y:S01]  /*16a0*/  SEL R38, R26, R33, !P3 ;  /* 0x000000211a267207 */ /* 0x000fe20005800000 */
[----:B------:R-:W-:Y:S01]  /*16b0*/  IMAD.MOV R22, RZ, RZ, -R35 ;  /* 0x000000ffff167224 */ /* 0x000fe200078e0a23 */
[----:B------:R-:W-:-:S03]  /*16c0*/  IABS R29, R40 ;  /* 0x00000028001d7213 */ /* 0x000fc60000000000 */
[----:B------:R-:W-:Y:S02]  /*16d0*/  IMAD R22, R22, UR50, R9 ;  /* 0x0000003216167c24 */ /* 0x000fe4000f8e0209 */
[----:B------:R-:W-:Y:S02]  /*16e0*/  IMAD.MOV R32, RZ, RZ, -R38 ;  /* 0x000000ffff207224 */ /* 0x000fe400078e0a26 */
[----:B------:R-:W-:-:S04]  /*16f0*/  IMAD.HI.U32 R9, R29, UR7, RZ ;  /* 0x000000071d097c27 */ /* 0x000fc8000f8e00ff */
[----:B------:R-:W-:Y:S01]  /*1700*/  IMAD R21, R32, UR50, R21 ;  /* 0x0000003220157c24 */ /* 0x000fe2000f8e0215 */
[----:B------:R-:W-:Y:S01]  /*1710*/  IADD3 R32, PT, PT, -R9, RZ, RZ ;  /* 0x000000ff09207210 */ /* 0x000fe20007ffe1ff */
[----:B------:R-:W-:-:S04]  /*1720*/  @!P1 VIADD R20, R20, 0x1 ;  /* 0x0000000114149836 */ /* 0x000fc80000000000 */
[----:B------:R-:W-:-:S05]  /*1730*/  IMAD R29, R32, UR8, R29 ;  /* 0x00000008201d7c24 */ /* 0x000fca000f8e021d */
[----:B------:R-:W-:Y:S01]  /*1740*/  ISETP.LT.U32.AND P1, PT, R29, UR8, PT ;  /* 0x000000081d007c0c */ /* 0x000fe2000bf21070 */
[----:B------:R-:W-:-:S12]  /*1750*/  @P6 VIADD R20, R20, 0x1 ;  /* 0x0000000114146836 */ /* 0x000fd80000000000 */
[----:B------:R-:W-:-:S04]  /*1760*/  @!P1 IADD3 R29, PT, PT, R29, -UR8, RZ ;  /* 0x800000081d1d9c10 */ /* 0x000fc8000fffe0ff */
[----:B------:R-:W-:Y:S02]  /*1770*/  ISETP.GE.U32.AND P6, PT, R29, UR8, PT ;  /* 0x000000081d007c0c */ /* 0x000fe4000bfc6070 */
[----:B------:R-:W-:Y:S02]  /*1780*/  @!P1 IADD3 R9, PT, PT, R9, 0x1, RZ ;  /* 0x0000000109099810 */ /* 0x000fe40007ffe0ff */
[----:B------:R-:W-:Y:S02]  /*1790*/  LOP3.LUT R29, R40, UR49, RZ, 0x3c, !PT ;  /* 0x00000031281d7c12 */ /* 0x000fe4000f8e3cff */
[----:B------:R-:W-:-:S07]  /*17a0*/  ISETP.LT.U32.AND P1, PT, R28, UR9, PT ;  /* 0x000000091c007c0c */ /* 0x000fce000bf21070 */
[----:B------:R-:W-:Y:S01]  /*17b0*/  @P6 VIADD R9, R9, 0x1 ;  /* 0x0000000109096836 */ /* 0x000fe20000000000 */
[----:B------:R-:W-:-:S05]  /*17c0*/  ISETP.GE.AND P6, PT, R29, RZ, PT ;  /* 0x000000ff1d00720c */ /* 0x000fca0003fc6270 */
[----:B------:R-:W-:-:S08]  /*17d0*/  @!P1 IADD3 R28, PT, PT, R28, -UR9, RZ ;  /* 0x800000091c1c9c10 */ /* 0x000fd0000fffe0ff */
[----:B------:R-:W-:Y:S01]  /*17e0*/  @!P6 IMAD.MOV R9, RZ, RZ, -R9 ;  /* 0x000000ffff09e224 */ /* 0x000fe200078e0a09 */
        /* <DEDUP_REMOVED lines=8> */
[----:B------:R0:W4:Y:S01]  /*1870*/  LDG.E R9, desc[UR10][R28.64] ;  /* 0x0000000a1c097981 */ /* 0x000122000c1e1900 */
[----:B------:R-:W-:Y:S02]  /*1880*/  IADD3 R33, PT, PT, -R32, RZ, RZ ;  /* 0x000000ff20217210 */ /* 0x000fe40007ffe1ff */
[----:B------:R-:W-:Y:S01]  /*1890*/  SEL R39, R5, RZ, P0 ;  /* 0x000000ff05277207 */ /* 0x000fe20000000000 */
[----:B------:R-:W-:-:S02]  /*18a0*/  IMAD R5, R6, UR46, RZ ;  /* 0x0000002e06057c24 */ /* 0x000fc4000f8e02ff */
[----:B------:R-:W-:Y:S01]  /*18b0*/  IMAD R33, R33, UR49, R40 ;  /* 0x0000003121217c24 */ /* 0x000fe2000f8e0228 */
[----:B------:R-:W-:Y:S01]  /*18c0*/  SEL R6, R35, RZ, P2 ;  /* 0x000000ff23067207 */ /* 0x000fe20001000000 */
[----:B------:R-:W-:Y:S01]  /*18d0*/  IMAD R39, R39, UR46, RZ ;  /* 0x0000002e27277c24 */ /* 0x000fe2000f8e02ff */
[----:B------:R-:W-:Y:S02]  /*18e0*/  SEL R38, R38, RZ, P2 ;  /* 0x000000ff26267207 */ /* 0x000fe40001000000 */
[----:B0-----:R-:W-:Y:S01]  /*18f0*/  IABS R28, R33 ;  /* 0x00000021001c7213 */ /* 0x001fe20000000000 */
[----:B------:R-:W-:Y:S02]  /*1900*/  IMAD R6, R6, UR47, R5 ;  /* 0x0000002f06067c24 */ /* 0x000fe4000f8e0205 */
[----:B------:R-:W-:Y:S02]  /*1910*/  IMAD R5, R38, UR47, R39 ;  /* 0x0000002f26057c24 */ /* 0x000fe4000f8e0227 */
[----:B------:R-:W-:-:S05]  /*1920*/  IMAD.HI.U32 R38, R28, UR5, RZ ;  /* 0x000000051c267c27 */ /* 0x000fca000f8e00ff */
[----:B------:R-:W-:Y:S01]  /*1930*/  IADD3 R29, PT, PT, -R38, RZ, RZ ;  /* 0x000000ff261d7210 */ /* 0x000fe20007ffe1ff */
[----:B------:R-:W-:-:S04]  /*1940*/  @!P1 VIADD R34, R34, 0x1 ;  /* 0x0000000122229836 */ /* 0x000fc80000000000 */
[----:B------:R-:W-:Y:S02]  /*1950*/  IMAD R28, R29, UR9, R28 ;  /* 0x000000091d1c7c24 */ /* 0x000fe4000f8e021c */
[----:B------:R-:W-:-:S03]  /*1960*/  IMAD.MOV.U32 R35, RZ, RZ, R20 ;  /* 0x000000ffff237224 */ /* 0x000fc600078e0014 */
[----:B------:R-:W-:Y:S02]  /*1970*/  ISETP.LT.U32.AND P1, PT, R28, UR9, PT ;  /* 0x000000091c007c0c */ /* 0x000fe4000bf21070 */
[----:B------:R-:W-:Y:S02]  /*1980*/  LOP3.LUT R20, R30, UR50, RZ, 0x3c, !PT ;  /* 0x000000321e147c12 */ /* 0x000fe4000f8e3cff */
[----:B------:R-:W-:Y:S02]  /*1990*/  @!P5 IADD3 R35, PT, PT, -R35, RZ, RZ ;  /* 0x000000ff2323d210 */ /* 0x000fe40007ffe1ff */
[----:B------:R-:W-:Y:S02]  /*19a0*/  SEL R45, R26, R45, !P3 ;  /* 0x0000002d1a2d7207 */ /* 0x000fe40005800000 */
[----:B------:R-:W-:Y:S02]  /*19b0*/  ISETP.GE.AND P5, PT, R20, RZ, PT ;  /* 0x000000ff1400720c */ /* 0x000fe40003fa6270 */
[----:B------:R-:W-:Y:S01]  /*19c0*/  SEL R0, R0, RZ, P0 ;  /* 0x000000ff00007207 */ /* 0x000fe20000000000 */
[----:B------:R-:W-:-:S02]  /*19d0*/  IMAD.MOV R20, RZ, RZ, -R45 ;  /* 0x000000ffff147224 */ /* 0x000fc400078e0a2d */
[----:B------:R-:W-:Y:S01]  /*19e0*/  @!P1 IADD3 R28, PT, PT, R28, -UR9, RZ ;  /* 0x800000091c1c9c10 */ /* 0x000fe2000fffe0ff */
[----:B------:R-:W-:Y:S02]  /*19f0*/  @P6 VIADD R34, R34, 0x1 ;  /* 0x0000000122226836 */ /* 0x000fe40000000000 */
[----:B------:R-:W-:Y:S01]  /*1a00*/  IMAD R7, R20, UR50, R7 ;  /* 0x0000003214077c24 */ /* 0x000fe2000f8e0207 */
[----:B------:R-:W-:Y:S01]  /*1a10*/  ISETP.GE.U32.AND P6, PT, R28, UR9, PT ;  /* 0x000000091c007c0c */ /* 0x000fe2000bfc6070 */
[----:B------:R-:W-:Y:S01]  /*1a20*/  IMAD R29, R0, UR46, RZ ;  /* 0x0000002e001d7c24 */ /* 0x000fe2000f8e02ff */
[----:B------:R-:W-:Y:S02]  /*1a30*/  SEL R20, R45, RZ, P2 ;  /* 0x000000ff2d147207 */ /* 0x000fe40001000000 */
[----:B------:R-:W-:Y:S02]  /*1a40*/  SEL R35, R26, R35, !P3 ;  /* 0x000000231a237207 */ /* 0x000fe40005800000 */
[----:B------:R-:W-:Y:S01]  /*1a50*/  @!P5 IADD3 R34, PT, PT, -R34, RZ, RZ ;  /* 0x000000ff2222d210 */ /* 0x000fe20007ffe1ff */
[----:B------:R-:W-:Y:S01]  /*1a60*/  IMAD R20, R20, UR47, R29 ;  /* 0x0000002f14147c24 */ /* 0x000fe2000f8e021d */
[----:B------:R-:W-:Y:S01]  /*1a70*/  LOP3.LUT R0, R33, UR50, RZ, 0x3c, !PT ;  /* 0x0000003221007c12 */ /* 0x000fe2000f8e3cff */
[----:B------:R-:W-:Y:S01]  /*1a80*/  IMAD.MOV R29, RZ, RZ, -R35 ;  /* 0x000000ffff1d7224 */ /* 0x000fe200078e0a23 */
[----:B------:R-:W-:Y:S01]  /*1a90*/  SEL R34, R26, R34, !P3 ;  /* 0x000000221a227207 */ /* 0x000fe20005800000 */
[----:B------:R-:W-:Y:S01]  /*1aa0*/  @!P1 VIADD R38, R38, 0x1 ;  /* 0x0000000126269836 */ /* 0x000fe20000000000 */
[----:B------:R-:W-:Y:S01]  /*1ab0*/  ISETP.GE.AND P5, PT, R0, RZ, PT ;  /* 0x000000ff0000720c */ /* 0x000fe20003fa6270 */
[----:B------:R-:W-:Y:S01]  /*1ac0*/  IMAD R28, R29, UR50, R18 ;  /* 0x000000321d1c7c24 */ /* 0x000fe2000f8e0212 */
[----:B------:R-:W-:-:S02]  /*1ad0*/  IADD3 R29, PT, PT, -R34, RZ, RZ ;  /* 0x000000ff221d7210 */ /* 0x000fc40007ffe1ff */
[----:B------:R-:W-:Y:S02]  /*1ae0*/  @P6 IADD3 R38, PT, PT, R38, 0x1, RZ ;  /* 0x0000000126266810 */ /* 0x000fe40007ffe0ff */
[----:B------:R-:W-:Y:S01]  /*1af0*/  SEL R23, R23, RZ, P0 ;  /* 0x000000ff17177207 */ /* 0x000fe20000000000 */
[----:B------:R-:W-:Y:S02]  /*1b00*/  IMAD R30, R29, UR50, R30 ;  /* 0x000000321d1e7c24 */ /* 0x000fe4000f8e021e */
[----:B------:R-:W-:Y:S02]  /*1b10*/  IMAD.MOV.U32 R29, RZ, RZ, R38 ;  /* 0x000000ffff1d7224 */ /* 0x000fe400078e0026 */
[----:B------:R-:W-:Y:S01]  /*1b20*/  IMAD R0, R23, UR46, RZ ;  /* 0x0000002e17007c24 */ /* 0x000fe2000f8e02ff */
[----:B------:R-:W-:Y:S01]  /*1b30*/  SEL R23, R34, RZ, P2 ;  /* 0x000000ff22177207 */ /* 0x000fe20001000000 */
[----:B------:R-:W-:Y:S01]  /*1b40*/  VIADD R40, R25, 0x120 ;  /* 0x0000012019287836 */ /* 0x000fe20000000000 */
[----:B------:R-:W-:Y:S01]  /*1b50*/  @!P5 IADD3 R29, PT, PT, -R29, RZ, RZ ;  /* 0x000000ff1d1dd210 */ /* 0x000fe20007ffe1ff */
[----:B------:R-:W0:Y:S02]  /*1b60*/  LDC.64 R38, c[0x0][0x3a0] ;  /* 0x0000e800ff267b82 */ /* 0x000e240000000a00 */
[----:B------:R-:W-:Y:S01]  /*1b70*/  IMAD R23, R23, UR47, R0 ;  /* 0x0000002f17177c24 */ /* 0x000fe2000f8e0200 */
[----:B------:R-:W-:-:S02]  /*1b80*/  SEL R0, R26, R29, !P3 ;  /* 0x0000001d1a007207 */ /* 0x000fc40005800000 */
[----:B------:R-:W-:Y:S02]  /*1b90*/  IABS R34, R40 ;  /* 0x0000002800227213 */ /* 0x000fe40000000000 */
[----:B------:R-:W-:-:S05]  /*1ba0*/  IADD3 R18, PT, PT, -R0, RZ, RZ ;  /* 0x000000ff00127210 */ /* 0x000fca0007ffe1ff */
        /* <DEDUP_REMOVED lines=13> */
[----:B------:R-:W-:Y:S02]  /*1c80*/  IADD3 R33, PT, PT, -R45, RZ, RZ ;  /* 0x000000ff2d217210 */ /* 0x000fe40007ffe1ff */
[----:B------:R-:W-:Y:S02]  /*1c90*/  SEL R8, R8, RZ, P0 ;  /* 0x000000ff08087207 */ /* 0x000fe40000000000 */
[--C-:B------:R-:W-:Y:S01]  /*1ca0*/  SHF.R.S64 R34, RZ, 0x1e, R40.reuse ;  /* 0x0000001eff227819 */ /* 0x100fe20000001028 */
[----:B------:R-:W-:Y:S01]  /*1cb0*/  IMAD R47, R33, UR49, R40 ;  /* 0x00000031212f7c24 */ /* 0x000fe2000f8e0228 */
[----:B------:R-:W-:Y:S01]  /*1cc0*/  SEL R35, R35, RZ, P2 ;  /* 0x000000ff23237207 */ /* 0x000fe20001000000 */
[----:B------:R-:W-:Y:S01]  /*1cd0*/  IMAD R8, R8, UR46, RZ ;  /* 0x0000002e08087c24 */ /* 0x000fe2000f8e02ff */
[----:B0-----:R-:W-:Y:S02]  /*1ce0*/  ISETP.NE.U32.AND P1, PT, R38, 0x1, PT ;  /* 0x000000012600780c */ /* 0x001fe40003f25070 */
[----:B------:R-:W-:-:S02]  /*1cf0*/  IADD3 R34, P5, PT, R34, UR36, RZ ;  /* 0x0000002422227c10 */ /* 0x000fc4000ffbe0ff */
[----:B------:R-:W-:Y:S01]  /*1d00*/  IABS R38, R47 ;  /* 0x0000002f00267213 */ /* 0x000fe20000000000 */
[----:B------:R-:W-:Y:S01]  /*1d10*/  IMAD R8, R35, UR47, R8 ;  /* 0x0000002f23087c24 */ /* 0x000fe2000f8e0208 */
[----:B------:R-:W-:Y:S02]  /*1d20*/  LEA.HI.X.SX32 R35, R40, UR37, 0x2, P5 ;  /* 0x0000002528237c11 */ /* 0x000fe4000a8f16ff */
[----:B------:R-:W-:Y:S02]  /*1d30*/  SEL R32, R32, RZ, P0 ;  /* 0x000000ff20207207 */ /* 0x000fe40000000000 */
[----:B------:R-:W-:Y:S01]  /*1d40*/  SEL R33, R0, RZ, P2 ;  /* 0x000000ff00217207 */ /* 0x000fe20001000000 */
[----:B------:R-:W-:Y:S01]  /*1d50*/  IMAD.HI.U32 R0, R38, UR5, RZ ;  /* 0x0000000526007c27 */ /* 0x000fe2000f8e00ff */
[----:B------:R0:W4:Y:S03]  /*1d60*/  LDG.E R18, desc[UR10][R34.64] ;  /* 0x0000000a22127981 */ /* 0x000126000c1e1900 */
[----:B------:R-:W-:-:S04]  /*1d70*/  IMAD R32, R32, UR46, RZ ;  /* 0x0000002e20207c24 */ /* 0x000fc8000f8e02ff */
[----:B------:R-:W-:Y:S02]  /*1d80*/  IMAD R33, R33, UR47, R32 ;  /* 0x0000002f21217c24 */ /* 0x000fe4000f8e0220 */
        /* <DEDUP_REMOVED lines=9> */
[----:B------:R-:W-:-:S04]  /*1e20*/  SEL R34, R45, RZ, P0 ;  /* 0x000000ff2d227207 */ /* 0x000fc80000000000 */
[----:B------:R-:W-:Y:S01]  /*1e30*/  @!P6 IMAD.MOV R0, RZ, RZ, -R0 ;  /* 0x000000ffff00e224 */ /* 0x000fe200078e0a00 */
[----:B------:R-:W-:Y:S01]  /*1e40*/  ISETP.NE.AND.EX P1, PT, R39, RZ, PT, P1 ;  /* 0x000000ff2700720c */ /* 0x000fe20003f25310 */
[----:B------:R-:W-:-:S03]  /*1e50*/  VIADD R39, R25, 0x140 ;  /* 0x0000014019277836 */ /* 0x000fc60000000000 */
[----:B------:R-:W-:Y:S01]  /*1e60*/  SEL R0, R26, R0, !P3 ;  /* 0x000000001a007207 */ /* 0x000fe20005800000 */
[----:B------:R-:W-:Y:S01]  /*1e70*/  IMAD R35, R34, UR46, RZ ;  /* 0x0000002e22237c24 */ /* 0x000fe2000f8e02ff */
[----:B------:R-:W-:Y:S02]  /*1e80*/  IABS R38, R39 ;  /* 0x0000002700267213 */ /* 0x000fe40000000000 */
[C---:B------:R-:W-:Y:S02]  /*1e90*/  IADD3 R32, PT, PT, -R0.reuse, RZ, RZ ;  /* 0x000000ff00207210 */ /* 0x040fe40007ffe1ff */
[----:B------:R-:W-:Y:S02]  /*1ea0*/  SEL R34, R0, RZ, P2 ;  /* 0x000000ff00227207 */ /* 0x000fe40001000000 */
[----:B------:R-:W-:-:S05]  /*1eb0*/  SEL R0, R27, RZ, P1 ;  /* 0x000000ff1b007207 */ /* 0x000fca0000800000 */
        /* <DEDUP_REMOVED lines=14> */
[----:B------:R-:W-:-:S03]  /*1fa0*/  SHF.R.S64 R34, RZ, 0x1e, R39 ;  /* 0x0000001eff227819 */ /* 0x000fc60000001027 */
[----:B------:R-:W-:Y:S01]  /*1fb0*/  IMAD.MOV R38, RZ, RZ, -R40 ;  /* 0x000000ffff267224 */ /* 0x000fe200078e0a28 */
[----:B------:R-:W-:-:S03]  /*1fc0*/  IADD3 R34, P5, PT, R34, UR36, RZ ;  /* 0x0000002422227c10 */ /* 0x000fc6000ffbe0ff */
[----:B------:R-:W-:Y:S01]  /*1fd0*/  IMAD R45, R38, UR49, R39 ;  /* 0x00000031262d7c24 */ /* 0x000fe2000f8e0227 */
[----:B------:R-:W-:Y:S02]  /*1fe0*/  LEA.HI.X.SX32 R35, R39, UR37, 0x2, P5 ;  /* 0x0000002527237c11 */ /* 0x000fe4000a8f16ff */
[----:B------:R-:W-:Y:S02]  /*1ff0*/  SEL R2, R2, RZ, P1 ;  /* 0x000000ff02027207 */ /* 0x000fe40000800000 */
[----:B------:R-:W-:Y:S01]  /*2000*/  IABS R39, R45 ;  /* 0x0000002d00277213 */ /* 0x000fe20000000000 */
[----:B------:R0:W4:Y:S01]  /*2010*/  LDG.E R0, desc[UR10][R34.64] ;  /* 0x0000000a22007981 */ /* 0x000122000c1e1900 */
[----:B------:R-:W-:Y:S01]  /*2020*/  SEL R12, R12, RZ, P1 ;  /* 0x000000ff0c0c7207 */ /* 0x000fe20000800000 */
        /* <DEDUP_REMOVED lines=14> */
[----:B0-----:R-:W-:Y:S01]  /*2110*/  IMAD.MOV R34, RZ, RZ, -R2 ;  /* 0x000000ffff227224 */ /* 0x001fe200078e0a02 */
[----:B------:R-:W-:-:S03]  /*2120*/  SEL R3, R40, RZ, P0 ;  /* 0x000000ff28037207 */ /* 0x000fc60000000000 */
[----:B------:R-:W-:Y:S01]  /*2130*/  IMAD R34, R34, UR50, R45 ;  /* 0x0000003222227c24 */ /* 0x000fe2000f8e022d */
[----:B------:R-:W-:Y:S01]  /*2140*/  IADD3 R45, PT, PT, R25, 0x160, RZ ;  /* 0x00000160192d7810 */ /* 0x000fe20007ffe0ff */
[----:B------:R-:W-:-:S03]  /*2150*/  IMAD R12, R3, UR46, RZ ;  /* 0x0000002e030c7c24 */ /* 0x000fc6000f8e02ff */
[----:B------:R-:W-:Y:S02]  /*2160*/  IABS R39, R45 ;  /* 0x0000002d00277213 */ /* 0x000fe40000000000 */
        /* <DEDUP_REMOVED lines=15> */
[----:B------:R-:W-:-:S05]  /*2260*/  SEL R40, R24, R39, !P4 ;  /* 0x0000002718287207 */ /* 0x000fca0006000000 */
[----:B------:R-:W-:-:S04]  /*2270*/  IMAD.MOV R6, RZ, RZ, -R40 ;  /* 0x000000ffff067224 */ /* 0x000fc800078e0a28 */
[--C-:B------:R-:W-:Y:S01]  /*2280*/  IMAD R46, R6, UR49, R45.reuse ;  /* 0x00000031062e7c24 */ /* 0x100fe2000f8e022d */
[----:B------:R-:W-:Y:S02]  /*2290*/  SEL R6, R21, RZ, P1 ;  /* 0x000000ff15067207 */ /* 0x000fe40000800000 */
[----:B------:R-:W-:Y:S02]  /*22a0*/  SHF.R.S64 R3, RZ, 0x1e, R45 ;  /* 0x0000001eff037819 */ /* 0x000fe4000000102d */
[----:B------:R-:W-:Y:S01]  /*22b0*/  IABS R39, R46 ;  /* 0x0000002e00277213 */ /* 0x000fe20000000000 */
[----:B------:R-:W-:Y:S01]  /*22c0*/  IMAD R21, R6, UR51, R5 ;  /* 0x0000003306157c24 */ /* 0x000fe2000f8e0205 */
[----:B------:R-:W-:-:S03]  /*22d0*/  IADD3 R2, P5, PT, R3, UR36, RZ ;  /* 0x0000002403027c10 */ /* 0x000fc6000ffbe0ff */
[----:B------:R-:W-:Y:S01]  /*22e0*/  IMAD.HI.U32 R5, R39, UR5, RZ ;  /* 0x0000000527057c27 */ /* 0x000fe2000f8e00ff */
[----:B------:R-:W-:-:S04]  /*22f0*/  LEA.HI.X.SX32 R3, R45, UR37, 0x2, P5 ;  /* 0x000000252d037c11 */ /* 0x000fc8000a8f16ff */
[----:B------:R-:W-:Y:S01]  /*2300*/  IADD3 R6, PT, PT, -R5, RZ, RZ ;  /* 0x000000ff05067210 */ /* 0x000fe20007ffe1ff */
[----:B------:R-:W-:Y:S02]  /*2310*/  IMAD R35, R35, UR47, R12 ;  /* 0x0000002f23237c24 */ /* 0x000fe4000f8e020c */
[----:B------:R0:W4:Y:S02]  /*2320*/  LDG.E R12, desc[UR10][R2.64] ;  /* 0x0000000a020c7981 */ /* 0x000124000c1e1900 */
        /* <DEDUP_REMOVED lines=11> */
[----:B------:R-:W-:Y:S02]  /*23e0*/  SEL R3, R40, RZ, P0 ;  /* 0x000000ff28037207 */ /* 0x000fe40000000000 */
[----:B------:R-:W-:Y:S02]  /*23f0*/  SEL R2, R26, R5, !P3 ;  /* 0x000000051a027207 */ /* 0x000fe40005800000 */
[----:B------:R-:W-:Y:S01]  /*2400*/  IABS R40, R39 ;  /* 0x0000002700287213 */ /* 0x000fe20000000000 */
[----:B------:R-:W-:Y:S01]  /*2410*/  IMAD R20, R7, UR51, R20 ;  /* 0x0000003307147c24 */ /* 0x000fe2000f8e0214 */
[----:B------:R-:W-:Y:S01]  /*2420*/  SEL R6, R2, RZ, P2 ;  /* 0x000000ff02067207 */ /* 0x000fe20001000000 */
[----:B------:R-:W-:Y:S02]  /*2430*/  IMAD.MOV R5, RZ, RZ, -R2 ;  /* 0x000000ffff057224 */ /* 0x000fe400078e0a02 */
[----:B------:R-:W-:-:S02]  /*2440*/  IMAD R7, R3, UR46, RZ ;  /* 0x0000002e03077c24 */ /* 0x000fc4000f8e02ff */
[----:B------:R-:W-:Y:S01]  /*2450*/  IMAD.MOV.U32 R2, RZ, RZ, R40 ;  /* 0x000000ffff027224 */ /* 0x000fe200078e0028 */
[----:B------:R-:W-:Y:S01]  /*2460*/  SEL R3, R28, RZ, P1 ;  /* 0x000000ff1c037207 */ /* 0x000fe20000800000 */
[----:B------:R-:W-:Y:S02]  /*2470*/  IMAD R6, R6, UR47, R7 ;  /* 0x0000002f06067c24 */ /* 0x000fe4000f8e0207 */
        /* <DEDUP_REMOVED lines=10> */
[----:B------:R-:W-:Y:S02]  /*2520*/  SEL R30, R30, RZ, P1 ;  /* 0x000000ff1e1e7207 */ /* 0x000fe40000800000 */
[----:B------:R-:W-:-:S03]  /*2530*/  SHF.R.S64 R2, RZ, 0x1e, R39 ;  /* 0x0000001eff027819 */ /* 0x000fc60000001027 */
[----:B------:R-:W-:Y:S02]  /*2540*/  IMAD R23, R30, UR51, R23 ;  /* 0x000000331e177c24 */ /* 0x000fe4000f8e0217 */
[----:B------:R-:W-:Y:S01]  /*2550*/  @P4 VIADD R7, R7, 0x1 ;  /* 0x0000000107074836 */ /* 0x000fe20000000000 */
[----:B------:R-:W-:Y:S02]  /*2560*/  SEL R30, R29, RZ, P1 ;  /* 0x000000ff1d1e7207 */ /* 0x000fe40000800000 */
[----:B------:R-:W-:Y:S02]  /*2570*/  IADD3 R2, P5, PT, R2, UR36, RZ ;  /* 0x0000002402027c10 */ /* 0x000fe4000ffbe0ff */
[----:B------:R-:W-:Y:S02]  /*2580*/  ISETP.NE.AND P4, PT, RZ, UR49, PT ;  /* 0x00000031ff007c0c */ /* 0x000fe4000bf85270 */
[----:B------:R-:W-:Y:S01]  /*2590*/  @!P6 IADD3 R7, PT, PT, -R7, RZ, RZ ;  /* 0x000000ff0707e210 */ /* 0x000fe20007ffe1ff */
[----:B------:R-:W-:Y:S01]  /*25a0*/  IMAD R30, R30, UR51, R33 ;  /* 0x000000331e1e7c24 */ /* 0x000fe2000f8e0221 */
[----:B------:R-:W-:Y:S01]  /*25b0*/  LEA.HI.X.SX32 R3, R39, UR37, 0x2, P5 ;  /* 0x0000002527037c11 */ /* 0x000fe2000a8f16ff */
[----:B------:R-:W-:Y:S01]  /*25c0*/  IMAD R5, R5, UR50, R46 ;  /* 0x0000003205057c24 */ /* 0x000fe2000f8e022e */
[----:B------:R-:W-:-:S02]  /*25d0*/  SEL R33, R24, R7, !P4 ;  /* 0x0000000718217207 */ /* 0x000fc40006000000 */
[C---:B------:R-:W-:Y:S01]  /*25e0*/  IADD3 R46, P5, PT, R31.reuse, UR38, RZ ;  /* 0x000000261f2e7c10 */ /* 0x040fe2000ffbe0ff */
[----:B------:R0:W4:Y:S01]  /*25f0*/  LDG.E R8, desc[UR10][R2.64] ;  /* 0x0000000a02087981 */ /* 0x000122000c1e1900 */
[----:B------:R-:W-:Y:S02]  /*2600*/  IMAD R32, R32, UR50, R47 ;  /* 0x0000003220207c24 */ /* 0x000fe4000f8e022f */
[----:B------:R-:W-:Y:S01]  /*2610*/  LEA.HI.X.SX32 R47, R31, UR39, 0x1, P5 ;  /* 0x000000271f2f7c11 */ /* 0x000fe2000a8f0eff */
[----:B0-----:R-:W-:Y:S01]  /*2620*/  IMAD.MOV R2, RZ, RZ, -R33 ;  /* 0x000000ffff027224 */ /* 0x001fe200078e0a21 */
[----:B------:R-:W-:-:S03]  /*2630*/  IADD3 R48, P5, PT, R38, UR38, RZ ;  /* 0x0000002626307c10 */ /* 0x000fc6000ffbe0ff */
[----:B------:R-:W-:Y:S02]  /*2640*/  IMAD R40, R2, UR49, R39 ;  /* 0x0000003102287c24 */ /* 0x000fe4000f8e0227 */
[----:B------:R-:W2:Y:S01]  /*2650*/  LDG.E.U8 R2, desc[UR10][R46.64] ;  /* 0x0000000a2e027981 */ /* 0x000ea2000c1e1100 */
[----:B------:R-:W-:-:S05]  /*2660*/  LEA.HI.X.SX32 R49, R38, UR39, 0x1, P5 ;  /* 0x0000002726317c11 */ /* 0x000fca000a8f0eff */
[----:B------:R0:W3:Y:S01]  /*2670*/  LDG.E.U8 R3, desc[UR12][R48.64] ;  /* 0x0000000c30037981 */ /* 0x0000e2000c1e1100 */
        /* <DEDUP_REMOVED lines=12> */
[----:B0-----:R-:W-:Y:S02]  /*2740*/  IADD3 R48, PT, PT, R25, 0x1a0, RZ ;  /* 0x000001a019307810 */ /* 0x001fe40007ffe0ff */
[----:B------:R-:W-:Y:S02]  /*2750*/  SEL R7, R26, R7, !P3 ;  /* 0x000000071a077207 */ /* 0x000fe40005800000 */
[----:B------:R-:W-:Y:S02]  /*2760*/  SEL R31, R33, RZ, P0 ;  /* 0x000000ff211f7207 */ /* 0x000fe40000000000 */
[----:B------:R-:W-:Y:S01]  /*2770*/  SEL R32, R32, RZ, P1 ;  /* 0x000000ff20207207 */ /* 0x000fe20000800000 */
[----:B------:R-:W-:Y:S01]  /*2780*/  IMAD.MOV R29, RZ, RZ, -R7 ;  /* 0x000000ffff1d7224 */ /* 0x000fe200078e0a07 */
[----:B------:R-:W-:-:S03]  /*2790*/  IABS R33, R48 ;  /* 0x0000003000217213 */ /* 0x000fc60000000000 */
[----:B------:R-:W-:Y:S02]  /*27a0*/  IMAD R29, R29, UR50, R40 ;  /* 0x000000321d1d7c24 */ /* 0x000fe4000f8e0228 */
[----:B------:R-:W-:Y:S02]  /*27b0*/  IMAD R40, R32, UR51, R27 ;  /* 0x0000003320287c24 */ /* 0x000fe4000f8e021b */
[----:B------:R-:W-:-:S04]  /*27c0*/  IMAD.HI.U32 R27, R33, UR7, RZ ;  /* 0x00000007211b7c27 */ /* 0x000fc8000f8e00ff */
[----:B------:R-:W-:-:S04]  /*27d0*/  IMAD.MOV R32, RZ, RZ, -R27 ;  /* 0x000000ffff207224 */ /* 0x000fc800078e0a1b */
[----:B------:R-:W-:-:S05]  /*27e0*/  IMAD R33, R32, UR8, R33 ;  /* 0x0000000820217c24 */ /* 0x000fca000f8e0221 */
[----:B------:R-:W-:Y:S02]  /*27f0*/  ISETP.LT.U32.AND P5, PT, R33, UR8, PT ;  /* 0x0000000821007c0c */ /* 0x000fe4000bfa1070 */
[----:B------:R-:W-:Y:S01]  /*2800*/  SEL R5, R5, RZ, P1 ;  /* 0x000000ff05057207 */ /* 0x000fe20000800000 */
[----:B------:R-:W-:Y:S01]  /*2810*/  IMAD R38, R31, UR46, RZ ;  /* 0x0000002e1f267c24 */ /* 0x000fe2000f8e02ff */
[----:B------:R-:W-:-:S03]  /*2820*/  SEL R7, R7, RZ, P2 ;  /* 0x000000ff07077207 */ /* 0x000fc60001000000 */
[----:B------:R-:W-:Y:S01]  /*2830*/  IMAD R31, R5, UR51, R6 ;  /* 0x00000033051f7c24 */ /* 0x000fe2000f8e0206 */
[----:B------:R-:W-:Y:S01]  /*2840*/  IADD3 R6, P6, PT, R19, UR38, RZ ;  /* 0x0000002613067c10 */ /* 0x000fe2000ffde0ff */
[----:B------:R-:W-:-:S04]  /*2850*/  IMAD R47, R7, UR47, R38 ;  /* 0x0000002f072f7c24 */ /* 0x000fc8000f8e0226 */
[----:B------:R-:W-:Y:S02]  /*2860*/  @!P5 IADD3 R33, PT, PT, R33, -UR8, RZ ;  /* 0x800000082121dc10 */ /* 0x000fe4000fffe0ff */
[----:B------:R-:W-:Y:S02]  /*2870*/  LEA.HI.X.SX32 R7, R19, UR39, 0x1, P6 ;  /* 0x0000002713077c11 */ /* 0x000fe4000b0f0eff */
[----:B------:R-:W-:Y:S02]  /*2880*/  ISETP.GE.U32.AND P4, PT, R33, UR8, PT ;  /* 0x0000000821007c0c */ /* 0x000fe4000bf86070 */
[----:B------:R-:W-:Y:S01]  /*2890*/  LOP3.LUT R19, R48, UR49, RZ, 0x3c, !PT ;  /* 0x0000003130137c12 */ /* 0x000fe2000f8e3cff */
[----:B------:R-:W-:-:S03]  /*28a0*/  @!P5 VIADD R27, R27, 0x1 ;  /* 0x000000011b1bd836 */ /* 0x000fc60000000000 */
[----:B------:R-:W-:Y:S02]  /*28b0*/  ISETP.GE.AND P5, PT, R19, RZ, PT ;  /* 0x000000ff1300720c */ /* 0x000fe40003fa6270 */
[----:B------:R-:W-:Y:S01]  /*28c0*/  IADD3 R38, P6, PT, R22, UR38, RZ ;  /* 0x0000002616267c10 */ /* 0x000fe2000ffde0ff */
[----:B------:R0:W5:Y:S01]  /*28d0*/  LDG.E.U8 R19, desc[UR10][R6.64] ;  /* 0x0000000a06137981 */ /* 0x000162000c1e1100 */
[----:B------:R-:W-:-:S03]  /*28e0*/  SHF.R.S64 R32, RZ, 0x1e, R48 ;  /* 0x0000001eff207819 */ /* 0x000fc60000001030 */
[----:B------:R-:W-:Y:S02]  /*28f0*/  @P4 IADD3 R27, PT, PT, R27, 0x1, RZ ;  /* 0x000000011b1b4810 */ /* 0x000fe40007ffe0ff */
[----:B------:R-:W-:Y:S02]  /*2900*/  LEA.HI.X.SX32 R39, R22, UR39, 0x1, P6 ;  /* 0x0000002716277c11 */ /* 0x000fe4000b0f0eff */
[----:B------:R-:W-:Y:S02]  /*2910*/  IADD3 R32, P6, PT, R32, UR36, RZ ;  /* 0x0000002420207c10 */ /* 0x000fe4000ffde0ff */
[----:B------:R-:W-:Y:S01]  /*2920*/  @!P5 IMAD.MOV R27, RZ, RZ, -R27 ;  /* 0x000000ffff1bd224 */ /* 0x000fe200078e0a1b */
[----:B------:R-:W-:Y:S01]  /*2930*/  ISETP.NE.AND P4, PT, RZ, UR49, PT ;  /* 0x00000031ff007c0c */ /* 0x000fe2000bf85270 */
[----:B------:R-:W4:Y:S01]  /*2940*/  LDG.E.U8 R38, desc[UR12][R38.64] ;  /* 0x0000000c26267981 */ /* 0x000f22000c1e1100 */
[----:B------:R-:W-:Y:S02]  /*2950*/  SEL R22, R29, RZ, P1 ;  /* 0x000000ff1d167207 */ /* 0x000fe40000800000 */
[----:B------:R-:W-:-:S02]  /*2960*/  LEA.HI.X.SX32 R33, R48, UR37, 0x2, P6 ;  /* 0x0000002530217c11 */ /* 0x000fc4000b0f16ff */
[C---:B------:R-:W-:Y:S02]  /*2970*/  IADD3 R46, P6, PT, R21.reuse, UR38, RZ ;  /* 0x00000026152e7c10 */ /* 0x040fe4000ffde0ff */
[----:B------:R-:W-:Y:S01]  /*2980*/  SEL R50, R24, R27, !P4 ;  /* 0x0000001b18327207 */ /* 0x000fe20006000000 */
[----:B------:R-:W-:Y:S01]  /*2990*/  IMAD R22, R22, UR51, R47 ;  /* 0x0000003316167c24 */ /* 0x000fe2000f8e022f */
[----:B------:R-:W-:Y:S01]  /*29a0*/  SEL R34, R34, RZ, P1 ;  /* 0x000000ff22227207 */ /* 0x000fe20000800000 */
[----:B------:R-:W4:Y:S01]  /*29b0*/  LDG.E R5, desc[UR12][R32.64] ;  /* 0x0000000c20057981 */ /* 0x000f22000c1e1900 */
[----:B------:R-:W-:Y:S02]  /*29c0*/  LEA.HI.X.SX32 R47, R21, UR39, 0x1, P6 ;  /* 0x00000027152f7c11 */ /* 0x000fe4000b0f0eff */
[----:B0-----:R-:W-:Y:S02]  /*29d0*/  IADD3 R6, P5, PT, R20, UR38, RZ ;  /* 0x0000002614067c10 */ /* 0x001fe4000ffbe0ff */
[----:B------:R-:W-:Y:S01]  /*29e0*/  IADD3 R21, PT, PT, -R50, RZ, RZ ;  /* 0x000000ff32157210 */ /* 0x000fe20007ffe1ff */
[----:B------:R-:W-:Y:S01]  /*29f0*/  IMAD R45, R34, UR51, R35 ;  /* 0x00000033222d7c24 */ /* 0x000fe2000f8e0223 */
[----:B------:R-:W-:Y:S01]  /*2a00*/  LEA.HI.X.SX32 R7, R20, UR39, 0x1, P5 ;  /* 0x0000002714077c11 */ /* 0x000fe2000a8f0eff */
[----:B------:R0:W4:Y:S01]  /*2a10*/  LDG.E.U8 R29, desc[UR10][R46.64] ;  /* 0x0000000a2e1d7981 */ /* 0x000122000c1e1100 */
[----:B------:R-:W-:Y:S01]  /*2a20*/  IADD3 R34, P5, PT, R28, UR38, RZ ;  /* 0x000000261c227c10 */ /* 0x000fe2000ffbe0ff */
[----:B------:R-:W-:-:S02]  /*2a30*/  IMAD R53, R21, UR49, R48 ;  /* 0x0000003115357c24 */ /* 0x000fc4000f8e0230 */
[----:B------:R1:W4:Y:S01]  /*2a40*/  LDG.E.U8 R32, desc[UR10][R6.64] ;  /* 0x0000000a06207981 */ /* 0x000322000c1e1100 */
[----:B------:R-:W-:Y:S02]  /*2a50*/  LEA.HI.X.SX32 R35, R28, UR39, 0x1, P5 ;  /* 0x000000271c237c11 */ /* 0x000fe4000a8f0eff */
[----:B------:R-:W-:Y:S02]  /*2a60*/  IABS R28, R53 ;  /* 0x00000035001c7213 */ /* 0x000fe40000000000 */
[C---:B0-----:R-:W-:Y:S01]  /*2a70*/  IADD3 R46, P5, PT, R23.reuse, UR38, RZ ;  /* 0x00000026172e7c10 */ /* 0x041fe2000ffbe0ff */
[----:B------:R-:W4:Y:S03]  /*2a80*/  LDG.E.U8 R34, desc[UR12][R34.64] ;  /* 0x0000000c22227981 */ /* 0x000f26000c1e1100 */
[----:B------:R-:W-:Y:S01]  /*2a90*/  LEA.HI.X.SX32 R47, R23, UR39, 0x1, P5 ;  /* 0x00000027172f7c11 */ /* 0x000fe2000a8f0eff */
[----:B------:R-:W-:-:S04]  /*2aa0*/  IMAD.HI.U32 R23, R28, UR5, RZ ;  /* 0x000000051c177c27 */ /* 0x000fc8000f8e00ff */
[----:B------:R-:W-:Y:S01]  /*2ab0*/  IMAD.MOV R27, RZ, RZ, -R23 ;  /* 0x000000ffff1b7224 */ /* 0x000fe200078e0a17 */
[----:B------:R-:W-:Y:S01]  /*2ac0*/  IADD3 R20, P5, PT, R30, UR38, RZ ;  /* 0x000000261e147c10 */ /* 0x000fe2000ffbe0ff */
[----:B------:R-:W4:Y:S02]  /*2ad0*/  LDG.E.U8 R33, desc[UR14][R46.64] ;  /* 0x0000000e2e217981 */ /* 0x000f24000c1e1100 */
[----:B------:R-:W-:-:S05]  /*2ae0*/  IMAD R28, R27, UR9, R28 ;  /* 0x000000091b1c7c24 */ /* 0x000fca000f8e021c */
[----:B------:R-:W-:Y:S02]  /*2af0*/  ISETP.LT.U32.AND P6, PT, R28, UR9, PT ;  /* 0x000000091c007c0c */ /* 0x000fe4000bfc1070 */
[----:B------:R-:W-:Y:S02]  /*2b00*/  LEA.HI.X.SX32 R21, R30, UR39, 0x1, P5 ;  /* 0x000000271e157c11 */ /* 0x000fe4000a8f0eff */
[----:B------:R-:W-:-:S03]  /*2b10*/  IADD3 R48, P5, PT, R40, UR38, RZ ;  /* 0x0000002628307c10 */ /* 0x000fc6000ffbe0ff */
[----:B------:R0:W4:Y:S01]  /*2b20*/  LDG.E.U8 R27, desc[UR10][R20.64] ;  /* 0x0000000a141b7981 */ /* 0x000122000c1e1100 */
[----:B------:R-:W-:Y:S02]  /*2b30*/  LEA.HI.X.SX32 R49, R40, UR39, 0x1, P5 ;  /* 0x0000002728317c11 */ /* 0x000fe4000a8f0eff */
[----:B-1----:R-:W-:-:S03]  /*2b40*/  IADD3 R6, P5, PT, R45, UR38, RZ ;  /* 0x000000262d067c10 */ /* 0x002fc6000ffbe0ff */
[----:B------:R-:W-:Y:S01]  /*2b50*/  @!P6 IADD3 R28, PT, PT, R28, -UR9, RZ ;  /* 0x800000091c1cec10 */ /* 0x000fe2000fffe0ff */
[----:B------:R-:W-:Y:S01]  /*2b60*/  @!P6 VIADD R23, R23, 0x1 ;  /* 0x000000011717e836 */ /* 0x000fe20000000000 */
[----:B------:R-:W-:Y:S01]  /*2b70*/  LEA.HI.X.SX32 R7, R45, UR39, 0x1, P5 ;  /* 0x000000272d077c11 */ /* 0x000fe2000a8f0eff */
[----:B------:R-:W4:Y:S01]  /*2b80*/  LDG.E.U8 R40, desc[UR10][R48.64] ;  /* 0x0000000a30287981 */ /* 0x000f22000c1e1100 */
[----:B------:R-:W-:Y:S02]  /*2b90*/  ISETP.GE.U32.AND P5, PT, R28, UR9, PT ;  /* 0x000000091c007c0c */ /* 0x000fe4000bfa6070 */
[----:B------:R-:W-:Y:S01]  /*2ba0*/  LOP3.LUT R28, R53, UR50, RZ, 0x3c, !PT ;  /* 0x00000032351c7c12 */ /* 0x000fe2000f8e3cff */
[----:B------:R-:W-:Y:S01]  /*2bb0*/  VIADD R45, R25, 0x1c0 ;  /* 0x000001c0192d7836 */ /* 0x000fe20000000000 */
[----:B0-----:R-:W-:Y:S02]  /*2bc0*/  SEL R20, R50, RZ, P0 ;  /* 0x000000ff32147207 */ /* 0x001fe40000000000 */
[----:B------:R-:W-:-:S02]  /*2bd0*/  ISETP.GE.AND P6, PT, R28, RZ, PT ;  /* 0x000000ff1c00720c */ /* 0x000fc40003fc6270 */
[----:B------:R0:W4:Y:S05]  /*2be0*/  LDG.E.U8 R28, desc[UR10][R6.64] ;  /* 0x0000000a061c7981 */ /* 0x00012a000c1e1100 */
[----:B------:R-:W-:Y:S02]  /*2bf0*/  @P5 IADD3 R23, PT, PT, R23, 0x1, RZ ;  /* 0x0000000117175810 */ /* 0x000fe40007ffe0ff */
[C---:B------:R-:W-:Y:S02]  /*2c00*/  IADD3 R50, P5, PT, R31.reuse, UR38, RZ ;  /* 0x000000261f327c10 */ /* 0x040fe4000ffbe0ff */
[----:B0-----:R-:W-:Y:S02]  /*2c10*/  IABS R7, R45 ;  /* 0x0000002d00077213 */ /* 0x001fe40000000000 */
[----:B------:R-:W-:-:S02]  /*2c20*/  LEA.HI.X.SX32 R51, R31, UR39, 0x1, P5 ;  /* 0x000000271f337c11 */ /* 0x000fc4000a8f0eff */
[C---:B------:R-:W-:Y:S01]  /*2c30*/  IADD3 R54, P5, PT, R22.reuse, UR38, RZ ;  /* 0x0000002616367c10 */ /* 0x040fe2000ffbe0ff */
[----:B------:R-:W-:Y:S01]  /*2c40*/  IMAD.HI.U32 R6, R7, UR7, RZ ;  /* 0x0000000707067c27 */ /* 0x000fe2000f8e00ff */
[C---:B------:R-:W-:Y:S01]  /*2c50*/  IADD3 R52, PT, PT, R25.reuse, 0x220, RZ ;  /* 0x0000022019347810 */ /* 0x040fe20007ffe0ff */
[----:B------:R-:W4:Y:S01]  /*2c60*/  LDG.E.U8 R50, desc[UR10][R50.64] ;  /* 0x0000000a32327981 */ /* 0x000f22000c1e1100 */
[----:B------:R-:W-:Y:S02]  /*2c70*/  LEA.HI.X.SX32 R55, R22, UR39, 0x1, P5 ;  /* 0x0000002716377c11 */ /* 0x000fe4000a8f0eff */
[----:B------:R-:W-:Y:S01]  /*2c80*/  IADD3 R22, PT, PT, -R6, RZ, RZ ;  /* 0x000000ff06167210 */ /* 0x000fe20007ffe1ff */
[----:B------:R-:W-:Y:S02]  /*2c90*/  @!P6 IMAD.MOV R23, RZ, RZ, -R23 ;  /* 0x000000ffff17e224 */ /* 0x000fe400078e0a17 */
[----:B------:R-:W-:Y:S01]  /*2ca0*/  IMAD R30, R20, UR46, RZ ;  /* 0x0000002e141e7c24 */ /* 0x000fe2000f8e02ff */
[----:B------:R-:W-:Y:S01]  /*2cb0*/  IADD3 R60, PT, PT, R25, 0x240, RZ ;  /* 0x00000240193c7810 */ /* 0x000fe20007ffe0ff */
[----:B------:R-:W-:Y:S01]  /*2cc0*/  IMAD R7, R22, UR8, R7 ;  /* 0x0000000816077c24 */ /* 0x000fe2000f8e0207 */
[----:B------:R-:W4:Y:S04]  /*2cd0*/  LDG.E.U8 R54, desc[UR10][R54.64] ;  /* 0x0000000a36367981 */ /* 0x000f28000c1e1100 */
        /* <DEDUP_REMOVED lines=8> */
[----:B------:R-:W-:Y:S01]  /*2d60*/  SEL R23, R26, R23, !P3 ;  /* 0x000000171a177207 */ /* 0x000fe20005800000 */
[----:B------:R-:W0:Y:S02]  /*2d70*/  LDC.64 R6, c[0x0][0x3e8] ;  /* 0x0000fa00ff067b82 */ /* 0x000e240000000a00 */
[----:B------:R-:W-:Y:S01]  /*2d80*/  @!P6 IMAD.MOV R31, RZ, RZ, -R31 ;  /* 0x000000ffff1fe224 */ /* 0x000fe200078e0a1f */
[----:B------:R-:W-:-:S04]  /*2d90*/  SHF.R.S64 R22, RZ, 0x1e, R45 ;  /* 0x0000001eff167819 */ /* 0x000fc8000000102d */
[----:B------:R-:W-:Y:S02]  /*2da0*/  SEL R31, R24, R31, !P4 ;  /* 0x0000001f181f7207 */ /* 0x000fe40006000000 */
[C---:B------:R-:W-:Y:S02]  /*2db0*/  IADD3 R20, PT, PT, -R23.reuse, RZ, RZ ;  /* 0x000000ff17147210 */ /* 0x040fe40007ffe1ff */
[----:B------:R-:W-:Y:S02]  /*2dc0*/  SEL R23, R23, RZ, P2 ;  /* 0x000000ff17177207 */ /* 0x000fe40001000000 */
[----:B------:R-:W-:-:S03]  /*2dd0*/  IADD3 R22, P5, PT, R22, UR36, RZ ;  /* 0x0000002416167c10 */ /* 0x000fc6000ffbe0ff */
[----:B------:R-:W-:Y:S01]  /*2de0*/  IMAD R21, R23, UR47, R30 ;  /* 0x0000002f17157c24 */ /* 0x000fe2000f8e021e */
[----:B------:R-:W-:Y:S02]  /*2df0*/  LEA.HI.X.SX32 R23, R45, UR37, 0x2, P5 ;  /* 0x000000252d177c11 */ /* 0x000fe4000a8f16ff */
[----:B--2---:R-:W-:Y:S01]  /*2e00*/  ISETP.NE.AND P6, PT, R2, RZ, PT ;  /* 0x000000ff0200720c */ /* 0x004fe20003fc5270 */
[----:B------:R-:W-:Y:S01]  /*2e10*/  IMAD R20, R20, UR50, R53 ;  /* 0x0000003214147c24 */ /* 0x000fe2000f8e0235 */
[----:B------:R-:W-:Y:S01]  /*2e20*/  IADD3 R2, PT, PT, -R31, RZ, RZ ;  /* 0x000000ff1f027210 */ /* 0x000fe20007ffe1ff */
[----:B------:R1:W2:Y:S04]  /*2e30*/  LDG.E R22, desc[UR10][R22.64] ;  /* 0x0000000a16167981 */ /* 0x0002a8000c1e1900 */
[----:B------:R-:W-:Y:S01]  /*2e40*/  IMAD R46, R2, UR49, R45 ;  /* 0x00000031022e7c24 */ /* 0x000fe2000f8e022d */
[----:B---3--:R-:W-:-:S04]  /*2e50*/  ISETP.NE.AND P5, PT, R3, RZ, PT ;  /* 0x000000ff0300720c */ /* 0x008fc80003fa5270 */
        /* <DEDUP_REMOVED lines=9> */
[----:B------:R-:W-:Y:S02]  /*2ef0*/  LOP3.LUT R3, R46, UR50, RZ, 0x3c, !PT ;  /* 0x000000322e037c12 */ /* 0x000fe4000f8e3cff */
[----:B------:R-:W-:-:S09]  /*2f00*/  SEL R20, R20, RZ, P1 ;  /* 0x000000ff14147207 */ /* 0x000fd20000800000 */
[----:B------:R-:W-:Y:S02]  /*2f10*/  @P5 IADD3 R2, PT, PT, R2, 0x1, RZ ;  /* 0x0000000102025810 */ /* 0x000fe40007ffe0ff */
[----:B------:R-:W-:Y:S01]  /*2f20*/  ISETP.GE.AND P5, PT, R3, RZ, PT ;  /* 0x000000ff0300720c */ /* 0x000fe20003fa6270 */
[----:B------:R-:W-:Y:S01]  /*2f30*/  IMAD R20, R20, UR51, R21 ;  /* 0x0000003314147c24 */ /* 0x000fe2000f8e0215 */
[----:B------:R-:W-:Y:S02]  /*2f40*/  SEL R3, R31, RZ, P0 ;  /* 0x000000ff1f037207 */ /* 0x000fe40000000000 */
[----:B0-----:R-:W-:-:S09]  /*2f50*/  R2UR UR4, R7 ;  /* 0x00000000070472ca */ /* 0x001fd200000e0000 */
[----:B------:R-:W-:Y:S01]  /*2f60*/  @!P5 IMAD.MOV R2, RZ, RZ, -R2 ;  /* 0x000000ffff02d224 */ /* 0x000fe200078e0a02 */
[----:B------:R-:W-:-:S04]  /*2f70*/  IADD3 R48, P5, PT, R20, UR38, RZ ;  /* 0x0000002614307c10 */ /* 0x000fc8000ffbe0ff */
[----:B------:R-:W-:Y:S01]  /*2f80*/  SEL R2, R26, R2, !P3 ;  /* 0x000000021a027207 */ /* 0x000fe20005800000 */
[----:B------:R-:W-:Y:S01]  /*2f90*/  VIADD R31, R25, 0x1e0 ;  /* 0x000001e0191f7836 */ /* 0x000fe20000000000 */
[----:B------:R-:W-:Y:S01]  /*2fa0*/  LEA.HI.X.SX32 R49, R20, UR39, 0x1, P5 ;  /* 0x0000002714317c11 */ /* 0x000fe2000a8f0eff */
[----:B------:R-:W-:Y:S01]  /*2fb0*/  IMAD R20, R3, UR46, RZ ;  /* 0x0000002e03147c24 */ /* 0x000fe2000f8e02ff */
[C---:B------:R-:W-:Y:S02]  /*2fc0*/  SEL R7, R2.reuse, RZ, P2 ;  /* 0x000000ff02077207 */ /* 0x040fe40001000000 */
[----:B------:R-:W-:Y:S01]  /*2fd0*/  IADD3 R21, PT, PT, -R2, RZ, RZ ;  /* 0x000000ff02157210 */ /* 0x000fe20007ffe1ff */
[----:B------:R-:W3:Y:S02]  /*2fe0*/  LDG.E.U8 R48, desc[UR10][R48.64] ;  /* 0x0000000a30307981 */ /* 0x000ee4000c1e1100 */
[----:B------:R-:W-:Y:S01]  /*2ff0*/  IMAD R7, R7, UR47, R20 ;  /* 0x0000002f07077c24 */ /* 0x000fe2000f8e0214 */
        /* <DEDUP_REMOVED lines=13> */
[----:B------:R-:W-:-:S12]  /*30d0*/  IMAD R2, R2, UR51, R7 ;  /* 0x0000003302027c24 */ /* 0x000fd8000f8e0207 */
[----:B------:R-:W-:Y:S02]  /*30e0*/  @!P5 IADD3 R3, PT, PT, -R3, RZ, RZ ;  /* 0x000000ff0303d210 */ /* 0x000fe40007ffe1ff */
[----:B------:R-:W-:Y:S02]  /*30f0*/  IADD3 R58, P5, PT, R2, UR38, RZ ;  /* 0x00000026023a7c10 */ /* 0x000fe4000ffbe0ff */
[----:B------:R-:W-:Y:S02]  /*3100*/  SEL R21, R24, R3, !P4 ;  /* 0x0000000318157207 */ /* 0x000fe40006000000 */
[----:B------:R-:W-:-:S03]  /*3110*/  LEA.HI.X.SX32 R59, R2, UR39, 0x1, P5 ;  /* 0x00000027023b7c11 */ /* 0x000fc6000a8f0eff */
[----:B------:R-:W-:Y:S01]  /*3120*/  IMAD.MOV R2, RZ, RZ, -R21 ;  /* 0x000000ffff027224 */ /* 0x000fe200078e0a15 */
[----:B------:R-:W-:Y:S01]  /*3130*/  P2R R35, PR, RZ, 0x40 ;  /* 0x00000040ff237803 */ /* 0x000fe20000000000 */
[----:B------:R-:W2:Y:S02]  /*3140*/  LDG.E.U8 R58, desc[UR10][R58.64] ;  /* 0x0000000a3a3a7981 */ /* 0x000ea4000c1e1100 */
        /* <DEDUP_REMOVED lines=15> */
[----:B------:R-:W-:Y:S02]  /*3240*/  SEL R21, R21, RZ, P0 ;  /* 0x000000ff15157207 */ /* 0x000fe40000000000 */
[C---:B------:R-:W-:Y:S02]  /*3250*/  IADD3 R20, PT, PT, -R7.reuse, RZ, RZ ;  /* 0x000000ff07147210 */ /* 0x040fe40007ffe1ff */
[----:B------:R-:W-:Y:S01]  /*3260*/  SEL R7, R7, RZ, P2 ;  /* 0x000000ff07077207 */ /* 0x000fe20001000000 */
[----:B------:R-:W-:Y:S02]  /*3270*/  IMAD R30, R21, UR46, RZ ;  /* 0x0000002e151e7c24 */ /* 0x000fe4000f8e02ff */
[----:B------:R-:W-:Y:S01]  /*3280*/  IMAD R20, R20, UR50, R45 ;  /* 0x0000003214147c24 */ /* 0x000fe2000f8e022d */
[----:B------:R-:W-:Y:S01]  /*3290*/  SHF.R.S64 R2, RZ, 0x1e, R31 ;  /* 0x0000001eff027819 */ /* 0x000fe2000000101f */
[----:B------:R-:W-:-:S03]  /*32a0*/  IMAD R7, R7, UR47, R30 ;  /* 0x0000002f07077c24 */ /* 0x000fc6000f8e021e */
[----:B------:R-:W-:Y:S01]  /*32b0*/  SEL R20, R20, RZ, P1 ;  /* 0x000000ff14147207 */ /* 0x000fe20000800000 */
[----:B------:R-:W-:Y:S01]  /*32c0*/  VIADD R30, R25, 0x200 ;  /* 0x00000200191e7836 */ /* 0x000fe20000000000 */
[----:B------:R-:W-:-:S03]  /*32d0*/  IADD3 R2, P5, PT, R2, UR36, RZ ;  /* 0x0000002402027c10 */ /* 0x000fc6000ffbe0ff */
[----:B------:R-:W-:Y:S01]  /*32e0*/  IMAD R7, R20, UR51, R7 ;  /* 0x0000003314077c24 */ /* 0x000fe2000f8e0207 */
[----:B------:R-:W-:Y:S02]  /*32f0*/  LEA.HI.X.SX32 R3, R31, UR37, 0x2, P5 ;  /* 0x000000251f037c11 */ /* 0x000fe4000a8f16ff */
[----:B------:R-:W-:Y:S02]  /*3300*/  IABS R20, R30 ;  /* 0x0000001e00147213 */ /* 0x000fe40000000000 */
[C---:B------:R-:W-:Y:S01]  /*3310*/  IADD3 R56, P5, PT, R7.reuse, UR38, RZ ;  /* 0x0000002607387c10 */ /* 0x040fe2000ffbe0ff */
[----:B------:R0:W2:Y:S03]  /*3320*/  LDG.E R21, desc[UR10][R2.64] ;  /* 0x0000000a02157981 */ /* 0x0000a6000c1e1900 */
[----:B------:R-:W-:Y:S01]  /*3330*/  LEA.HI.X.SX32 R57, R7, UR39, 0x1, P5 ;  /* 0x0000002707397c11 */ /* 0x000fe2000a8f0eff */
[----:B------:R-:W-:Y:S01]  /*3340*/  IMAD.HI.U32 R7, R20, UR7, RZ ;  /* 0x0000000714077c27 */ /* 0x000fe2000f8e00ff */
[----:B-----5:R-:W-:-:S03]  /*3350*/  ISETP.NE.AND P6, PT, R19, RZ, PT ;  /* 0x000000ff1300720c */ /* 0x020fc60003fc5270 */
[----:B------:R-:W5:Y:S01]  /*3360*/  LDG.E.U8 R56, desc[UR10][R56.64] ;  /* 0x0000000a38387981 */ /* 0x000f62000c1e1100 */
[----:B-1----:R-:W-:-:S05]  /*3370*/  IADD3 R23, PT, PT, -R7, RZ, RZ ;  /* 0x000000ff07177210 */ /* 0x002fca0007ffe1ff */
        /* <DEDUP_REMOVED lines=37> */
[----:B------:R-:W-:-:S04]  /*35d0*/  IABS R3, R52 ;  /* 0x0000003400037213 */ /* 0x000fc80000000000 */
[----:B------:R-:W-:-:S04]  /*35e0*/  IADD3 R30, P5, PT, R2, UR38, RZ ;  /* 0x00000026021e7c10 */ /* 0x000fc8000ffbe0ff */
[----:B------:R-:W-:Y:S01]  /*35f0*/  LEA.HI.X.SX32 R31, R2, UR39, 0x1, P5 ;  /* 0x00000027021f7c11 */ /* 0x000fe2000a8f0eff */
[----:B------:R-:W-:Y:S01]  /*3600*/  IMAD.HI.U32 R2, R3, UR7, RZ ;  /* 0x0000000703027c27 */ /* 0x000fe2000f8e00ff */
[----:B----4-:R-:W-:-:S03]  /*3610*/  ISETP.NE.AND P5, PT, R38, RZ, PT ;  /* 0x000000ff2600720c */ /* 0x010fc60003fa5270 */
[----:B------:R-:W-:Y:S01]  /*3620*/  IMAD.MOV R38, RZ, RZ, -R2 ;  /* 0x000000ffff267224 */ /* 0x000fe200078e0a02 */
[----:B------:R0:W4:Y:S03]  /*3630*/  LDG.E.U8 R30, desc[UR10][R30.64] ;  /* 0x0000000a1e1e7981 */ /* 0x000126000c1e1100 */
        /* <DEDUP_REMOVED lines=9> */
[----:B------:R-:W-:-:S10]  /*36d0*/  IMAD.MOV.U32 R7, RZ, RZ, R2 ;  /* 0x000000ffff077224 */ /* 0x000fd400078e0002 */
[----:B------:R-:W-:-:S04]  /*36e0*/  @!P5 IADD3 R7, PT, PT, -R7, RZ, RZ ;  /* 0x000000ff0707d210 */ /* 0x000fc80007ffe1ff */
[----:B0-----:R-:W-:-:S05]  /*36f0*/  SEL R31, R24, R7, !P4 ;  /* 0x00000007181f7207 */ /* 0x001fca0006000000 */
        /* <DEDUP_REMOVED lines=30> */
[----:B------:R-:W-:-:S04]  /*38e0*/  IMAD.HI.U32 R7, R23, UR7, RZ ;  /* 0x0000000717077c27 */ /* 0x000fc8000f8e00ff */
[----:B------:R-:W-:Y:S01]  /*38f0*/  IMAD.MOV R52, RZ, RZ, -R7 ;  /* 0x000000ffff347224 */ /* 0x000fe200078e0a07 */
[----:B------:R-:W-:Y:S01]  /*3900*/  ISETP.NE.AND P5, PT, R32, RZ, PT ;  /* 0x000000ff2000720c */ /* 0x000fe20003fa5270 */
[----:B------:R0:W4:Y:S02]  /*3910*/  LDG.E.U8 R31, desc[UR10][R2.64] ;  /* 0x0000000a021f7981 */ /* 0x000124000c1e1100 */
        /* <DEDUP_REMOVED lines=50> */
[----:B------:R-:W-:Y:S02]  /*3c40*/  P2R R38, PR, RZ, 0x40 ;  /* 0x00000040ff267803 */ /* 0x000fe40000000000 */
[----:B------:R-:W-:Y:S02]  /*3c50*/  ISETP.NE.AND P6, PT, R34, RZ, PT ;  /* 0x000000ff2200720c */ /* 0x000fe40003fc5270 */
        /* <DEDUP_REMOVED lines=139> */
[----:B------:R-:W-:Y:S02]  /*4510*/  LEA.HI.X.SX32 R3, R53, UR39, 0x1, P5 ;  /* 0x0000002735037c11 */ /* 0x000fe4000a8f0eff */
[----:B---3--:R-:W-:Y:S01]  /*4520*/  ISETP.NE.AND P5, PT, R48, RZ, PT ;  /* 0x000000ff3000720c */ /* 0x008fe20003fa5270 */
[----:B------:R-:W-:Y:S02]  /*4530*/  IMAD.HI.U32 R48, R57, UR7, RZ ;  /* 0x0000000739307c27 */ /* 0x000fe4000f8e00ff */
        /* <DEDUP_REMOVED lines=45> */
[----:B-----5:R-:W-:Y:S01]  /*4810*/  ISETP.NE.AND P5, PT, R56, RZ, PT ;  /* 0x000000ff3800720c */ /* 0x020fe20003fa5270 */
[----:B------:R-:W-:Y:S02]  /*4820*/  IMAD.HI.U32 R56, R60, UR7, RZ ;  /* 0x000000073c387c27 */ /* 0x000fe4000f8e00ff */
        /* <DEDUP_REMOVED lines=35> */
[----:B------:R-:W-:Y:S01]  /*4a60*/  P2R R50, PR, RZ, 0x40 ;  /* 0x00000040ff327803 */ /* 0x000fe20000000000 */
[----:B------:R-:W-:Y:S01]  /*4a70*/  IMAD R3, R3, UR46, RZ ;  /* 0x0000002e03037c24 */ /* 0x000fe2000f8e02ff */
[----:B------:R-:W-:Y:S01]  /*4a80*/  ISETP.NE.AND P6, PT, R54, RZ, PT ;  /* 0x000000ff3600720c */ /* 0x000fe20003fc5270 */
[----:B------:R-:W-:Y:S01]  /*4a90*/  IMAD R2, R2, UR50, R63 ;  /* 0x0000003202027c24 */ /* 0x000fe2000f8e023f */
[----:B------:R-:W-:Y:S02]  /*4aa0*/  SEL R60, R60, RZ, P2 ;  /* 0x000000ff3c3c7207 */ /* 0x000fe40001000000 */
[----:B------:R-:W-:Y:S02]  /*4ab0*/  IADD3 R65, PT, PT, R25, 0x300, RZ ;  /* 0x0000030019417810 */ /* 0x000fe40007ffe0ff */
[----:B------:R-:W-:Y:S01]  /*4ac0*/  P2R R54, PR, RZ, 0x40 ;  /* 0x00000040ff367803 */ /* 0x000fe20000000000 */
[----:B------:R-:W-:Y:S01]  /*4ad0*/  IMAD R3, R60, UR47, R3 ;  /* 0x0000002f3c037c24 */ /* 0x000fe2000f8e0203 */
[----:B------:R-:W-:-:S02]  /*4ae0*/  SEL R2, R2, RZ, P1 ;  /* 0x000000ff02027207 */ /* 0x000fc40000800000 */
[----:B--2---:R-:W-:Y:S02]  /*4af0*/  ISETP.NE.AND P6, PT, R58, RZ, PT ;  /* 0x000000ff3a00720c */ /* 0x004fe40003fc5270 */
[----:B------:R-:W-:Y:S01]  /*4b00*/  IABS R62, R65 ;  /* 0x00000041003e7213 */ /* 0x000fe20000000000 */
[----:B------:R-:W-:Y:S01]  /*4b10*/  IMAD R3, R2, UR51, R3 ;  /* 0x0000003302037c24 */ /* 0x000fe2000f8e0203 */
[----:B------:R-:W-:Y:S02]  /*4b20*/  P2R R58, PR, RZ, 0x40 ;  /* 0x00000040ff3a7803 */ /* 0x000fe40000000000 */
[----:B----4-:R-:W-:Y:S01]  /*4b30*/  ISETP.NE.AND P6, PT, R30, RZ, PT ;  /* 0x000000ff1e00720c */ /* 0x010fe20003fc5270 */
[----:B------:R-:W-:Y:S01]  /*4b40*/  IMAD.HI.U32 R30, R62, UR7, RZ ;  /* 0x000000073e1e7c27 */ /* 0x000fe2000f8e00ff */
[----:B------:R-:W-:-:S03]  /*4b50*/  IADD3 R2, P5, PT, R3, UR38, RZ ;  /* 0x0000002603027c10 */ /* 0x000fc6000ffbe0ff */
[----:B------:R-:W-:Y:S01]  /*4b60*/  IMAD.MOV R63, RZ, RZ, -R30 ;  /* 0x000000ffff3f7224 */ /* 0x000fe200078e0a1e */
[----:B------:R-:W-:Y:S02]  /*4b70*/  LEA.HI.X.SX32 R3, R3, UR39, 0x1, P5 ;  /* 0x0000002703037c11 */ /* 0x000fe4000a8f0eff */
[----:B------:R-:W-:Y:S01]  /*4b80*/  ISETP.NE.AND P5, PT, R31, RZ, PT ;  /* 0x000000ff1f00720c */ /* 0x000fe20003fa5270 */
[----:B------:R-:W-:Y:S02]  /*4b90*/  IMAD R62, R63, UR8, R62 ;  /* 0x000000083f3e7c24 */ /* 0x000fe4000f8e023e */
[----:B------:R0:W2:Y:S01]  /*4ba0*/  LDG.E.U8 R60, desc[UR10][R2.64] ;  /* 0x0000000a023c7981 */ /* 0x0000a2000c1e1100 */
        /* <DEDUP_REMOVED lines=43> */
[----:B------:R0:W4:Y:S01]  /*4e60*/  LDG.E.U8 R64, desc[UR10][R2.64] ;  /* 0x0000000a02407981 */ /* 0x000122000c1e1100 */
[----:B------:R-:W-:Y:S02]  /*4e70*/  P2R R61, PR, RZ, 0x40 ;  /* 0x00000040ff3d7803 */ /* 0x000fe40000000000 */
[----:B------:R-:W-:Y:S01]  /*4e80*/  ISETP.NE.AND P6, PT, R29, RZ, PT ;  /* 0x000000ff1d00720c */ /* 0x000fe20003fc5270 */
        /* <DEDUP_REMOVED lines=47> */
[----:B---3--:R-:W-:Y:S01]  /*5180*/  ISETP.NE.AND P5, PT, R53, RZ, PT ;  /* 0x000000ff3500720c */ /* 0x008fe20003fa5270 */
[----:B------:R0:W3:Y:S02]  /*5190*/  LDG.E.U8 R66, desc[UR10][R2.64] ;  /* 0x0000000a02427981 */ /* 0x0000e4000c1e1100 */
        /* <DEDUP_REMOVED lines=39> */
[----:B------:R-:W-:Y:S02]  /*5410*/  P2R R62, PR, RZ, 0x40 ;  /* 0x00000040ff3e7803 */ /* 0x000fe40000000000 */
[----:B------:R-:W-:Y:S02]  /*5420*/  IADD3 R69, PT, PT, R25, 0x360, RZ ;  /* 0x0000036019457810 */ /* 0x000fe40007ffe0ff */
[C---:B------:R-:W-:Y:S02]  /*5430*/  IADD3 R2, P5, PT, R65.reuse, UR38, RZ ;  /* 0x0000002641027c10 */ /* 0x040fe4000ffbe0ff */
[----:B------:R-:W-:Y:S02]  /*5440*/  ISETP.NE.AND P6, PT, R52, RZ, PT ;  /* 0x000000ff3400720c */ /* 0x000fe40003fc5270 */
[----:B------:R-:W-:Y:S02]  /*5450*/  LEA.HI.X.SX32 R3, R65, UR39, 0x1, P5 ;  /* 0x0000002741037c11 */ /* 0x000fe4000a8f0eff */
[----:B--2---:R-:W-:-:S02]  /*5460*/  ISETP.NE.AND P5, PT, R60, RZ, PT ;  /* 0x000000ff3c00720c */ /* 0x004fc40003fa5270 */
[----:B------:R-:W-:Y:S01]  /*5470*/  IABS R65, R69 ;  /* 0x0000004500417213 */ /* 0x000fe20000000000 */
[----:B------:R0:W2:Y:S01]  /*5480*/  LDG.E.U8 R67, desc[UR10][R2.64] ;  /* 0x0000000a02437981 */ /* 0x0000a2000c1e1100 */
[----:B------:R-:W-:Y:S02]  /*5490*/  P2R R52, PR, RZ, 0x40 ;  /* 0x00000040ff347803 */ /* 0x000fe40000000000 */
[----:B-----5:R-:W-:Y:S02]  /*54a0*/  ISETP.NE.AND P6, PT, R57, RZ, PT ;  /* 0x000000ff3900720c */ /* 0x020fe40003fc5270 */
        /* <DEDUP_REMOVED lines=54> */
[----:B----4-:R-:W-:-:S04]  /*5810*/  ISETP.NE.AND P4, PT, R64, RZ, PT ;  /* 0x000000ff4000720c */ /* 0x010fc80003f85270 */
        /* <DEDUP_REMOVED lines=15> */
[----:B------:R-:W-:Y:S02]  /*5910*/  SHF.R.S64 R2, RZ, 0x1e, R69 ;  /* 0x0000001eff027819 */ /* 0x000fe40000001045 */
[----:B---3--:R-:W-:Y:S02]  /*5920*/  ISETP.NE.AND P3, PT, R66, RZ, PT ;  /* 0x000000ff4200720c */ /* 0x008fe40003f65270 */
[----:B------:R-:W-:Y:S01]  /*5930*/  IADD3 R2, P6, PT, R2, UR36, RZ ;  /* 0x0000002402027c10 */ /* 0x000fe2000ffde0ff */
[----:B------:R-:W-:Y:S01]  /*5940*/  FMUL R11, R11, UR4 ;  /* 0x000000040b0b7c20 */ /* 0x000fe20008400000 */
[----:B------:R-:W-:Y:S02]  /*5950*/  P2R R66, PR, RZ, 0x8 ;  /* 0x00000008ff427803 */ /* 0x000fe40000000000 */
[----:B------:R-:W-:-:S02]  /*5960*/  LEA.HI.X.SX32 R3, R69, UR37, 0x2, P6 ;  /* 0x0000002545037c11 */ /* 0x000fc4000b0f16ff */
[----:B------:R-:W-:Y:S01]  /*5970*/  ISETP.NE.AND P6, PT, R35, RZ, PT ;  /* 0x000000ff2300720c */ /* 0x000fe20003fc5270 */
[----:B------:R-:W-:Y:S01]  /*5980*/  IMAD.MOV R64, RZ, RZ, -R26 ;  /* 0x000000ffff407224 */ /* 0x000fe200078e0a1a */
[----:B------:R-:W-:Y:S02]  /*5990*/  ISETP.NE.AND P3, PT, R39, RZ, PT ;  /* 0x000000ff2700720c */ /* 0x000fe40003f65270 */
[----:B------:R-:W-:Y:S02]  /*59a0*/  SEL R39, R26, RZ, P2 ;  /* 0x000000ff1a277207 */ /* 0x000fe40001000000 */
[----:B------:R-:W-:Y:S02]  /*59b0*/  FSEL R26, R11, R6, P6 ;  /* 0x000000060b1a7208 */ /* 0x000fe40003000000 */
[----:B------:R-:W-:Y:S02]  /*59c0*/  ISETP.NE.AND P6, PT, R40, RZ, PT ;  /* 0x000000ff2800720c */ /* 0x000fe40003fc5270 */
[----:B------:R-:W-:-:S02]  /*59d0*/  SEL R35, R24, RZ, P0 ;  /* 0x000000ff18237207 */ /* 0x000fc40000000000 */
[----:B--2---:R-:W-:Y:S02]  /*59e0*/  ISETP.NE.AND P0, PT, R67, RZ, PT ;  /* 0x000000ff4300720c */ /* 0x004fe40003f05270 */
[----:B------:R-:W-:Y:S02]  /*59f0*/  ISETP.NE.AND P2, PT, R38, RZ, PT ;  /* 0x000000ff2600720c */ /* 0x000fe40003f45270 */
[----:B------:R-:W-:Y:S02]  /*5a00*/  P2R R38, PR, RZ, 0x40 ;  /* 0x00000040ff267803 */ /* 0x000fe40000000000 */
[----:B------:R-:W-:Y:S02]  /*5a10*/  ISETP.NE.AND P6, PT, R34, RZ, PT ;  /* 0x000000ff2200720c */ /* 0x000fe40003fc5270 */
[----:B------:R-:W-:Y:S02]  /*5a20*/  P2R R67, PR, RZ, 0x1 ;  /* 0x00000001ff437803 */ /* 0x000fe40000000000 */
[----:B------:R-:W-:Y:S01]  /*5a30*/  ISETP.NE.AND P0, PT, R58, RZ, PT ;  /* 0x000000ff3a00720c */ /* 0x000fe20003f05270 */
[----:B------:R-:W-:Y:S01]  /*5a40*/  FMUL R11, R16, UR4 ;  /* 0x00000004100b7c20 */ /* 0x000fe20008400000 */
[----:B------:R-:W-:-:S02]  /*5a50*/  P2R R40, PR, RZ, 0x40 ;  /* 0x00000040ff287803 */ /* 0x000fc40000000000 */
[----:B------:R-:W-:Y:S02]  /*5a60*/  ISETP.NE.AND P6, PT, R33, RZ, PT ;  /* 0x000000ff2100720c */ /* 0x000fe40003fc5270 */
[----:B------:R-:W-:Y:S02]  /*5a70*/  P2R R33, PR, RZ, 0x1 ;  /* 0x00000001ff217803 */ /* 0x000fe40000000000 */
[----:B------:R-:W-:Y:S02]  /*5a80*/  ISETP.NE.AND P0, PT, R55, RZ, PT ;  /* 0x000000ff3700720c */ /* 0x000fe40003f05270 */
[----:B------:R-:W-:Y:S01]  /*5a90*/  FSEL R16, R11, R6, P3 ;  /* 0x000000060b107208 */ /* 0x000fe20001800000 */
[----:B------:R-:W-:Y:S01]  /*5aa0*/  FMUL R11, R14, UR4 ;  /* 0x000000040e0b7c20 */ /* 0x000fe20008400000 */
[----:B------:R-:W-:Y:S02]  /*5ab0*/  P2R R55, PR, RZ, 0x1 ;  /* 0x00000001ff377803 */ /* 0x000fe40000000000 */
[----:B------:R-:W-:-:S02]  /*5ac0*/  ISETP.NE.AND P0, PT, R54, RZ, PT ;  /* 0x000000ff3600720c */ /* 0x000fc40003f05270 */
[----:B------:R-:W-:Y:S02]  /*5ad0*/  P2R R46, PR, RZ, 0x40 ;  /* 0x00000040ff2e7803 */ /* 0x000fe40000000000 */
[----:B------:R-:W-:Y:S02]  /*5ae0*/  ISETP.NE.AND P6, PT, R32, RZ, PT ;  /* 0x000000ff2000720c */ /* 0x000fe40003fc5270 */
[----:B------:R-:W-:Y:S02]  /*5af0*/  P2R R58, PR, RZ, 0x1 ;  /* 0x00000001ff3a7803 */ /* 0x000fe40000000000 */
[----:B------:R-:W-:Y:S01]  /*5b00*/  FSEL R32, R11, R6, P4 ;  /* 0x000000060b207208 */ /* 0x000fe20002000000 */
[----:B------:R-:W-:Y:S01]  /*5b10*/  FMUL R11, R4, UR4 ;  /* 0x00000004040b7c20 */ /* 0x000fe20008400000 */
[----:B------:R-:W-:Y:S01]  /*5b20*/  ISETP.NE.AND P0, PT, R51, RZ, PT ;  /* 0x000000ff3300720c */ /* 0x000fe20003f05270 */
[----:B------:R-:W-:-:S03]  /*5b30*/  FMUL R13, R13, UR4 ;  /* 0x000000040d0d7c20 */ /* 0x000fc60008400000 */
[----:B------:R-:W-:Y:S02]  /*5b40*/  P2R R51, PR, RZ, 0x1 ;  /* 0x00000001ff337803 */ /* 0x000fe40000000000 */
[----:B------:R-:W-:Y:S02]  /*5b50*/  ISETP.NE.AND P0, PT, R50, RZ, PT ;  /* 0x000000ff3200720c */ /* 0x000fe40003f05270 */
[-C--:B------:R-:W-:Y:S01]  /*5b60*/  FSEL R4, R11, R6.reuse, P2 ;  /* 0x000000060b047208 */ /* 0x080fe20001000000 */
[----:B------:R-:W-:Y:S01]  /*5b70*/  FMUL R11, R10, UR4 ;  /* 0x000000040a0b7c20 */ /* 0x000fe20008400000 */
[----:B------:R-:W-:Y:S02]  /*5b80*/  FSEL R50, R13, R6, P6 ;  /* 0x000000060d327208 */ /* 0x000fe40003000000 */
[----:B------:R-:W-:Y:S01]  /*5b90*/  ISETP.NE.AND P6, PT, R46, RZ, PT ;  /* 0x000000ff2e00720c */ /* 0x000fe20003fc5270 */
[----:B------:R-:W-:-:S03]  /*5ba0*/  FMUL R17, R17, UR4 ;  /* 0x0000000411117c20 */ /* 0x000fc60008400000 */
[----:B------:R-:W-:Y:S02]  /*5bb0*/  FSEL R46, R11, R6, P6 ;  /* 0x000000060b2e7208 */ /* 0x000fe40003000000 */
[----:B------:R-:W-:Y:S01]  /*5bc0*/  ISETP.NE.AND P6, PT, R40, RZ, PT ;  /* 0x000000ff2800720c */ /* 0x000fe20003fc5270 */
[----:B------:R-:W-:-:S03]  /*5bd0*/  FMUL R9, R9, UR4 ;  /* 0x0000000409097c20 */ /* 0x000fc60008400000 */
[-C--:B------:R-:W-:Y:S02]  /*5be0*/  FSEL R40, R17, R6.reuse, P6 ;  /* 0x0000000611287208 */ /* 0x080fe40003000000 */
[----:B------:R-:W-:Y:S02]  /*5bf0*/  ISETP.NE.AND P6, PT, R38, RZ, PT ;  /* 0x000000ff2600720c */ /* 0x000fe40003fc5270 */
[----:B------:R-:W-:Y:S02]  /*5c00*/  P2R R54, PR, RZ, 0x1 ;  /* 0x00000001ff367803 */ /* 0x000fe40000000000 */
[----:B------:R-:W-:Y:S01]  /*5c10*/  FSEL R38, R9, R6, P6 ;  /* 0x0000000609267208 */ /* 0x000fe20003000000 */
[----:B------:R-:W-:Y:S01]  /*5c20*/  FMUL R9, R18, UR4 ;  /* 0x0000000412097c20 */ /* 0x000fe20008400000 */
[----:B------:R-:W-:Y:S01]  /*5c30*/  ISETP.NE.AND P0, PT, R45, RZ, PT ;  /* 0x000000ff2d00720c */ /* 0x000fe20003f05270 */
[----:B------:R-:W-:-:S03]  /*5c40*/  IMAD R64, R64, UR50, R25 ;  /* 0x0000003240407c24 */ /* 0x000fc6000f8e0219 */
[-C--:B------:R-:W-:Y:S01]  /*5c50*/  FSEL R18, R9, R6.reuse, P0 ;  /* 0x0000000609127208 */ /* 0x080fe20000000000 */
[----:B------:R-:W-:Y:S01]  /*5c60*/  FMUL R9, R0, UR4 ;  /* 0x0000000400097c20 */ /* 0x000fe20008400000 */
[----:B------:R-:W-:Y:S02]  /*5c70*/  ISETP.NE.AND P0, PT, R54, RZ, PT ;  /* 0x000000ff3600720c */ /* 0x000fe40003f05270 */
[----:B------:R-:W-:Y:S02]  /*5c80*/  ISETP.NE.AND P6, PT, R52, RZ, PT ;  /* 0x000000ff3400720c */ /* 0x000fe40003fc5270 */
[----:B------:R-:W-:Y:S02]  /*5c90*/  R2UR UR6, R36 ;  /* 0x00000000240672ca */ /* 0x000fe400000e0000 */
[----:B------:R-:W-:Y:S02]  /*5ca0*/  R2UR UR7, R37 ;  /* 0x00000000250772ca */ /* 0x000fe400000e0000 */
[----:B------:R-:W-:Y:S01]  /*5cb0*/  FSEL R52, R9, R6, P0 ;  /* 0x0000000609347208 */ /* 0x000fe20000000000 */
[----:B------:R-:W-:Y:S01]  /*5cc0*/  FMUL R9, R12, UR4 ;  /* 0x000000040c097c20 */ /* 0x000fe20008400000 */
[----:B------:R-:W-:-:S02]  /*5cd0*/  SEL R64, R64, RZ, P1 ;  /* 0x000000ff40407207 */ /* 0x000fc40000800000 */
[C---:B------:R-:W-:Y:S02]  /*5ce0*/  IADD3 R24, P1, PT, R68.reuse, UR38, RZ ;  /* 0x0000002644187c10 */ /* 0x040fe4000ff3e0ff */
[----:B------:R-:W-:Y:S01]  /*5cf0*/  ISETP.NE.AND P0, PT, R51, RZ, PT ;  /* 0x000000ff3300720c */ /* 0x000fe20003f05270 */
[----:B------:R-:W-:Y:S01]  /*5d00*/  IMAD R0, R35, UR46, RZ ;  /* 0x0000002e23007c24 */ /* 0x000fe2000f8e02ff */
[----:B------:R-:W-:Y:S01]  /*5d10*/  LEA.HI.X.SX32 R25, R68, UR39, 0x1, P1 ;  /* 0x0000002744197c11 */ /* 0x000fe200088f0eff */
[----:B------:R-:W-:Y:S01]  /*5d20*/  FMUL R7, R7, UR4 ;  /* 0x0000000407077c20 */ /* 0x000fe20008400000 */
[-C--:B------:R-:W-:Y:S01]  /*5d30*/  FSEL R54, R9, R6.reuse, P0 ;  /* 0x0000000609367208 */ /* 0x080fe20000000000 */
[----:B------:R-:W-:Y:S01]  /*5d40*/  FMUL R9, R8, UR4 ;  /* 0x0000000408097c20 */ /* 0x000fe20008400000 */
[----:B------:R-:W-:Y:S01]  /*5d50*/  ISETP.NE.AND P1, PT, R62, RZ, PT ;  /* 0x000000ff3e00720c */ /* 0x000fe20003f25270 */
[----:B------:R-:W-:Y:S01]  /*5d60*/  IMAD R39, R39, UR47, R0 ;  /* 0x0000002f27277c24 */ /* 0x000fe2000f8e0200 */
[----:B------:R-:W-:Y:S01]  /*5d70*/  SHF.R.S64 R8, RZ, 0x1e, R47 ;  /* 0x0000001eff087819 */ /* 0x000fe2000000102f */
[----:B------:R-:W2:Y:S01]  /*5d80*/  LDG.E.U8 R24, desc[UR6][R24.64] ;  /* 0x0000000618187981 */ /* 0x000ea2000c1e1100 */
[----:B------:R-:W-:Y:S01]  /*5d90*/  ISETP.NE.AND P0, PT, R58, RZ, PT ;  /* 0x000000ff3a00720c */ /* 0x000fe20003f05270 */
[----:B------:R-:W-:Y:S01]  /*5da0*/  IMAD R39, R64, UR51, R39 ;  /* 0x0000003340277c24 */ /* 0x000fe2000f8e0227 */
[----:B------:R-:W-:Y:S01]  /*5db0*/  FSEL R70, R7, R6, P1 ;  /* 0x0000000607467208 */ /* 0x000fe20000800000 */
[----:B------:R0:W3:Y:S01]  /*5dc0*/  LDG.E R2, desc[UR6][R2.64] ;  /* 0x0000000602027981 */ /* 0x0000e2000c1e1900 */
[----:B------:R-:W-:-:S02]  /*5dd0*/  IADD3 R8, P1, PT, R8, UR36, RZ ;  /* 0x0000002408087c10 */ /* 0x000fc4000ff3e0ff */
[----:B------:R-:W-:Y:S02]  /*5de0*/  FSEL R58, R9, R6, P0 ;  /* 0x00000006093a7208 */ /* 0x000fe40000000000 */
[----:B------:R-:W-:Y:S02]  /*5df0*/  LEA.HI.X.SX32 R9, R47, UR37, 0x2, P1 ;  /* 0x000000252f097c11 */ /* 0x000fe400088f16ff */
[----:B------:R-:W-:-:S03]  /*5e00*/  IADD3 R10, P1, PT, R39, UR38, RZ ;  /* 0x00000026270a7c10 */ /* 0x000fc6000ff3e0ff */
[----:B------:R-:W4:Y:S01]  /*5e10*/  LDG.E R8, desc[UR6][R8.64] ;  /* 0x0000000608087981 */ /* 0x000f22000c1e1900 */
[----:B------:R-:W-:-:S05]  /*5e20*/  LEA.HI.X.SX32 R11, R39, UR39, 0x1, P1 ;  /* 0x00000027270b7c11 */ /* 0x000fca00088f0eff */
[----:B------:R-:W5:Y:S01]  /*5e30*/  LDG.E.U8 R10, desc[UR6][R10.64] ;  /* 0x000000060a0a7981 */ /* 0x000f62000c1e1100 */
[----:B0-----:R-:W-:Y:S01]  /*5e40*/  FMNMX R3, R26, -INF , !PT ;  /* 0xff8000001a037809 */ /* 0x001fe20007800000 */
[----:B------:R-:W-:-:S03]  /*5e50*/  FMUL R15, R15, UR4 ;  /* 0x000000040f0f7c20 */ /* 0x000fc60008400000 */
        /* <DEDUP_REMOVED lines=12> */
[----:B------:R-:W-:Y:S02]  /*5f20*/  FMNMX R3, R3, R52, !PT ;  /* 0x0000003403037209 */ /* 0x000fe40007800000 */
[----:B------:R-:W-:Y:S02]  /*5f30*/  FSEL R62, R5, R6, P0 ;  /* 0x00000006053e7208 */ /* 0x000fe40000000000 */
[----:B------:R-:W-:Y:S01]  /*5f40*/  FMNMX R3, R3, R54, !PT ;  /* 0x0000003603037209 */ /* 0x000fe20007800000 */
[----:B------:R-:W-:Y:S01]  /*5f50*/  FMUL R5, R22, UR4 ;  /* 0x0000000416057c20 */ /* 0x000fe20008400000 */
[----:B------:R-:W-:-:S02]  /*5f60*/  ISETP.NE.AND P0, PT, R33, RZ, PT ;  /* 0x000000ff2100720c */ /* 0x000fc40003f05270 */
        /* <DEDUP_REMOVED lines=23> */
[----:B------:R-:W-:-:S02]  /*60e0*/  FSEL R64, R27, R6, P6 ;  /* 0x000000061b407208 */ /* 0x000fc40003000000 */
[----:B------:R-:W-:Y:S02]  /*60f0*/  ISETP.NE.AND P2, PT, R53, RZ, PT ;  /* 0x000000ff3500720c */ /* 0x000fe40003f45270 */
[----:B------:R-:W-:Y:S01]  /*6100*/  FMNMX R7, R5, R72, !PT ;  /* 0x0000004805077209 */ /* 0x000fe20007800000 */
[----:B------:R-:W-:Y:S01]  /*6110*/  FMUL R5, R48, UR4 ;  /* 0x0000000430057c20 */ /* 0x000fe20008400000 */
[----:B------:R-:W-:Y:S02]  /*6120*/  ISETP.NE.AND P6, PT, R60, RZ, PT ;  /* 0x000000ff3c00720c */ /* 0x000fe40003fc5270 */
[----:B------:R-:W-:Y:S02]  /*6130*/  FMNMX R7, R7, R64, !PT ;  /* 0x0000004007077209 */ /* 0x000fe40007800000 */
[----:B------:R-:W-:Y:S02]  /*6140*/  ISETP.NE.AND P5, PT, R57, RZ, PT ;  /* 0x000000ff3900720c */ /* 0x000fe40003fa5270 */
        /* <DEDUP_REMOVED lines=8> */
[----:B--2---:R-:W-:Y:S02]  /*61d0*/  ISETP.NE.AND P1, PT, R24, RZ, PT ;  /* 0x000000ff1800720c */ /* 0x004fe40003f25270 */
[----:B------:R-:W-:Y:S01]  /*61e0*/  FSEL R24, R3, R6, P2 ;  /* 0x0000000603187208 */ /* 0x000fe20001000000 */
[----:B------:R-:W-:-:S03]  /*61f0*/  FMUL R3, R56, UR4 ;  /* 0x0000000438037c20 */ /* 0x000fc60008400000 */
[----:B------:R-:W-:Y:S02]  /*6200*/  FMNMX R7, R7, R24, !PT ;  /* 0x0000001807077209 */ /* 0x000fe40007800000 */
[----:B------:R-:W-:Y:S02]  /*6210*/  FSEL R30, R3, R6, P5 ;  /* 0x00000006031e7208 */ /* 0x000fe40002800000 */
[----:B------:R-:W-:-:S04]  /*6220*/  FMNMX R7, R7, R48, !PT ;  /* 0x0000003007077209 */ /* 0x000fc80007800000 */
[----:B------:R-:W-:Y:S02]  /*6230*/  FMNMX R7, R7, R30, !PT ;  /* 0x0000001e07077209 */ /* 0x000fe40007800000 */
[----:B-----5:R-:W-:Y:S02]  /*6240*/  ISETP.NE.AND P2, PT, R10, RZ, PT ;  /* 0x000000ff0a00720c */ /* 0x020fe40003f45270 */
[----:B------:R-:W-:Y:S01]  /*6250*/  FMNMX R7, R7, R74, !PT ;  /* 0x0000004a07077209 */ /* 0x000fe20007800000 */
[----:B---3--:R-:W-:Y:S01]  /*6260*/  FMUL R3, R2, UR4 ;  /* 0x0000000402037c20 */ /* 0x008fe20008400000 */
[----:B------:R-:W-:Y:S02]  /*6270*/  FSEL R56, R49, R6, P0 ;  /* 0x0000000631387208 */ /* 0x000fe40000000000 */
[----:B------:R-:W-:Y:S02]  /*6280*/  FMNMX R7, R7, R60, !PT ;  /* 0x0000003c07077209 */ /* 0x000fe40007800000 */
[----:B------:R-:W-:-:S02]  /*6290*/  FSEL R28, R3, R6, P1 ;  /* 0x00000006031c7208 */ /* 0x000fc40000800000 */
[----:B------:R-:W-:-:S03]  /*62a0*/  FMNMX R7, R7, R56, !PT ;  /* 0x0000003807077209 */ /* 0x000fc60007800000 */
[----:B----4-:R-:W-:Y:S01]  /*62b0*/  @P2 FMUL R6, R8, UR4 ;  /* 0x0000000408062c20 */ /* 0x010fe20008400000 */
        /* <DEDUP_REMOVED lines=23> */
[-C--:B------:R-:W-:Y:S01]  /*6430*/  FFMA.SAT R9, R32, R11.reuse, 0.5 ;  /* 0x3f00000020097423 */ /* 0x080fe2000000200b */
[-C--:B------:R-:W-:Y:S01]  /*6440*/  FFMA.RM R3, R3, R12.reuse, 12582913 ;  /* 0x4b40000103037423 */ /* 0x080fe2000000400c */
[-C--:B------:R-:W-:Y:S01]  /*6450*/  FFMA.SAT R19, R4, R11.reuse, 0.5 ;  /* 0x3f00000004137423 */ /* 0x080fe2000000200b */
[--C-:B------:R-:W-:Y:S01]  /*6460*/  FADD R34, R34, -R5.reuse ;  /* 0x8000000522227221 */ /* 0x100fe20000000000 */
[-C--:B------:R-:W-:Y:S01]  /*6470*/  FFMA.RM R2, R9, R12.reuse, 12582913 ;  /* 0x4b40000109027423 */ /* 0x080fe2000000400c */
        /* <DEDUP_REMOVED lines=29> */
[----:B0-----:R-:W-:Y:S01]  /*6650*/  FMUL R6, R3, R6 ;  /* 0x0000000603067220 */ /* 0x001fe20000400000 */
[----:B------:R-:W-:Y:S01]  /*6660*/  FADD R13, R2, -12583039 ;  /* 0xcb40007f020d7421 */ /* 0x000fe20000000000 */
[----:B------:R-:W-:Y:S01]  /*6670*/  FADD R3, R19, -12583039 ;  /* 0xcb40007f13037421 */ /* 0x000fe20000000000 */
[----:B------:R-:W-:Y:S01]  /*6680*/  FFMA.RM R5, R5, R12, 12582913 ;  /* 0x4b40000105057423 */ /* 0x000fe2000000400c */
[----:B------:R-:W-:Y:S01]  /*6690*/  FFMA.SAT R15, R34, R11, 0.5 ;  /* 0x3f000000220f7423 */ /* 0x000fe2000000200b */
[----:B------:R-:W-:Y:S01]  /*66a0*/  FFMA R13, R32, 1.4426950216293334961, -R13 ;  /* 0x3fb8aa3b200d7823 */ /* 0x000fe2000000080d */
[----:B------:R-:W-:Y:S01]  /*66b0*/  FFMA R3, R4, 1.4426950216293334961, -R3 ;  /* 0x3fb8aa3b04037823 */ /* 0x000fe20000000803 */
[C---:B------:R-:W-:Y:S01]  /*66c0*/  FADD R9, R5.reuse, -12583039 ;  /* 0xcb40007f05097421 */ /* 0x040fe20000000000 */
[----:B------:R-:W-:-:S02]  /*66d0*/  IMAD.SHL.U32 R0, R5, 0x800000, RZ ;  /* 0x0080000005007824 */ /* 0x000fc400078e00ff */
[----:B------:R-:W-:Y:S01]  /*66e0*/  FFMA R13, R32, 1.925963033500011079e-08, R13 ;  /* 0x32a57060200d7823 */ /* 0x000fe2000000000d */
[-C--:B------:R-:W-:Y:S01]  /*66f0*/  FFMA.RM R15, R15, R12.reuse, 12582913 ;  /* 0x4b4000010f0f7423 */ /* 0x080fe2000000400c */
[----:B------:R-:W-:Y:S01]  /*6700*/  FFMA R5, R4, 1.925963033500011079e-08, R3 ;  /* 0x32a5706004057823 */ /* 0x000fe20000000003 */
[----:B------:R-:W-:Y:S01]  /*6710*/  FFMA.SAT R3, R50, R11, 0.5 ;  /* 0x3f00000032037423 */ /* 0x000fe2000000200b */
[C---:B------:R-:W-:Y:S01]  /*6720*/  FFMA R9, R16.reuse, 1.4426950216293334961, -R9 ;  /* 0x3fb8aa3b10097823 */ /* 0x040fe20000000809 */
[----:B------:R-:W-:Y:S01]  /*6730*/  FADD R17, R15, -12583039 ;  /* 0xcb40007f0f117421 */ /* 0x000fe20000000000 */
[----:B------:R-:W0:Y:S01]  /*6740*/  MUFU.EX2 R13, R13 ;  /* 0x0000000d000d7308 */ /* 0x000e220000000800 */
[----:B------:R-:W-:Y:S01]  /*6750*/  FFMA.RM R7, R3, R12, 12582913 ;  /* 0x4b40000103077423 */ /* 0x000fe2000000400c */
[----:B------:R-:W-:Y:S01]  /*6760*/  FFMA R9, R16, 1.925963033500011079e-08, R9 ;  /* 0x32a5706010097823 */ /* 0x000fe20000000009 */
[----:B------:R-:W-:Y:S01]  /*6770*/  FFMA R17, R34, 1.4426950216293334961, -R17 ;  /* 0x3fb8aa3b22117823 */ /* 0x000fe20000000811 */
[----:B------:R-:W-:Y:S01]  /*6780*/  SHF.L.U32 R2, R2, 0x17, RZ ;  /* 0x0000001702027819 */ /* 0x000fe200000006ff */
[C---:B------:R-:W-:Y:S01]  /*6790*/  FADD R3, R7.reuse, -12583039 ;  /* 0xcb40007f07037421 */ /* 0x040fe20000000000 */
[----:B------:R-:W-:-:S02]  /*67a0*/  IMAD.SHL.U32 R7, R7, 0x800000, RZ ;  /* 0x0080000007077824 */ /* 0x000fc400078e00ff */
[----:B------:R-:W-:Y:S01]  /*67b0*/  FFMA R17, R34, 1.925963033500011079e-08, R17 ;  /* 0x32a5706022117823 */ /* 0x000fe20000000011 */
[----:B------:R-:W1:Y:S01]  /*67c0*/  MUFU.EX2 R9, R9 ;  /* 0x0000000900097308 */ /* 0x000e620000000800 */
[----:B------:R-:W-:Y:S01]  /*67d0*/  FFMA R3, R50, 1.4426950216293334961, -R3 ;  /* 0x3fb8aa3b32037823 */ /* 0x000fe20000000803 */
[-C--:B------:R-:W-:Y:S01]  /*67e0*/  FFMA.SAT R21, R52, R11.reuse, 0.5 ;  /* 0x3f00000034157423 */ /* 0x080fe2000000200b */
[-C--:B------:R-:W-:Y:S01]  /*67f0*/  FFMA.SAT R25, R58, R11.reuse, 0.5 ;  /* 0x3f0000003a197423 */ /* 0x080fe2000000200b */
[-C--:B------:R-:W-:Y:S01]  /*6800*/  FFMA.SAT R27, R20, R11.reuse, 0.5 ;  /* 0x3f000000141b7423 */ /* 0x080fe2000000200b */
[----:B------:R-:W-:Y:S01]  /*6810*/  FFMA R50, R50, 1.925963033500011079e-08, R3 ;  /* 0x32a5706032327823 */ /* 0x000fe20000000003 */
[----:B------:R-:W-:Y:S01]  /*6820*/  FFMA.SAT R3, R46, R11, 0.5 ;  /* 0x3f0000002e037423 */ /* 0x000fe2000000200b */
[-C--:B------:R-:W-:Y:S01]  /*6830*/  FFMA.RM R21, R21, R12.reuse, 12582913 ;  /* 0x4b40000115157423 */ /* 0x080fe2000000400c */
[----:B------:R2:W3:Y:S01]  /*6840*/  MUFU.EX2 R4, R17 ;  /* 0x0000001100047308 */ /* 0x0004e20000000800 */
[----:B0-----:R-:W-:Y:S01]  /*6850*/  FMUL R2, R2, R13 ;  /* 0x0000000d02027220 */ /* 0x001fe20000400000 */
[----:B------:R-:W-:Y:S01]  /*6860*/  FFMA.SAT R13, R40, R11, 0.5 ;  /* 0x3f000000280d7423 */ /* 0x000fe2000000200b */
[----:B------:R-:W-:Y:S01]  /*6870*/  FFMA.RM R8, R3, R12, 12582913 ;  /* 0x4b40000103087423 */ /* 0x000fe2000000400c */
[----:B------:R-:W-:-:S02]  /*6880*/  IMAD.SHL.U32 R3, R15, 0x800000, RZ ;  /* 0x008000000f037824 */ /* 0x000fc400078e00ff */
[----:B------:R-:W-:Y:S01]  /*6890*/  FADD R23, R21, -12583039 ;  /* 0xcb40007f15177421 */ /* 0x000fe20000000000 */
[-C--:B------:R-:W-:Y:S01]  /*68a0*/  FFMA.RM R13, R13, R12.reuse, 12582913 ;  /* 0x4b4000010d0d7423 */ /* 0x080fe2000000400c */
[----:B------:R-:W-:Y:S01]  /*68b0*/  FFMA.RM R25, R25, R12, 12582913 ;  /* 0x4b40000119197423 */ /* 0x000fe2000000400c */
[----:B------:R-:W0:Y:S01]  /*68c0*/  MUFU.EX2 R5, R5 ;  /* 0x0000000500057308 */ /* 0x000e220000000800 */
[----:B-1----:R-:W-:Y:S01]  /*68d0*/  FMUL R0, R0, R9 ;  /* 0x0000000900007220 */ /* 0x002fe20000400000 */
[----:B------:R-:W-:Y:S01]  /*68e0*/  FADD R15, R13, -12583039 ;  /* 0xcb40007f0d0f7421 */ /* 0x000fe20000000000 */
[----:B------:R-:W-:Y:S01]  /*68f0*/  FADD R9, R8, -12583039 ;  /* 0xcb40007f08097421 */ /* 0x000fe20000000000 */
[----:B--2---:R-:W-:Y:S01]  /*6900*/  FFMA.SAT R17, R38, R11, 0.5 ;  /* 0x3f00000026117423 */ /* 0x004fe2000000200b */
[----:B------:R-:W-:Y:S01]  /*6910*/  FFMA R23, R52, 1.4426950216293334961, -R23 ;  /* 0x3fb8aa3b34177823 */ /* 0x000fe20000000817 */
[----:B------:R-:W-:Y:S01]  /*6920*/  FFMA R15, R40, 1.4426950216293334961, -R15 ;  /* 0x3fb8aa3b280f7823 */ /* 0x000fe2000000080f */
[----:B------:R-:W-:Y:S01]  /*6930*/  FFMA R9, R46, 1.4426950216293334961, -R9 ;  /* 0x3fb8aa3b2e097823 */ /* 0x000fe20000000809 */
[----:B------:R-:W1:Y:S01]  /*6940*/  MUFU.EX2 R50, R50 ;  /* 0x0000003200327308 */ /* 0x000e620000000800 */
[----:B---3--:R-:W-:Y:S01]  /*6950*/  FMUL R3, R3, R4 ;  /* 0x0000000403037220 */ /* 0x008fe20000400000 */
[----:B------:R-:W-:Y:S01]  /*6960*/  SHF.L.U32 R4, R19, 0x17, RZ ;  /* 0x0000001713047819 */ /* 0x000fe200000006ff */
[----:B------:R-:W-:Y:S01]  /*6970*/  FFMA R15, R40, 1.925963033500011079e-08, R15 ;  /* 0x32a57060280f7823 */ /* 0x000fe2000000000f */
[----:B------:R-:W-:Y:S01]  /*6980*/  FFMA R9, R46, 1.925963033500011079e-08, R9 ;  /* 0x32a570602e097823 */ /* 0x000fe20000000009 */
[-C--:B------:R-:W-:Y:S01]  /*6990*/  FFMA.RM R17, R17, R12.reuse, 12582913 ;  /* 0x4b40000111117423 */ /* 0x080fe2000000400c */
[----:B------:R-:W-:Y:S01]  /*69a0*/  FFMA R23, R52, 1.925963033500011079e-08, R23 ;  /* 0x32a5706034177823 */ /* 0x000fe20000000017 */
[----:B------:R-:W-:Y:S01]  /*69b0*/  FFMA.RM R27, R27, R12, 12582913 ;  /* 0x4b4000011b1b7423 */ /* 0x000fe2000000400c */
[----:B------:R2:W-:Y:S01]  /*69c0*/  MUFU.EX2 R10, R9 ;  /* 0x00000009000a7308 */ /* 0x0005e20000000800 */
[----:B0-----:R-:W-:Y:S01]  /*69d0*/  FMUL R4, R4, R5 ;  /* 0x0000000504047220 */ /* 0x001fe20000400000 */
[----:B------:R-:W-:Y:S01]  /*69e0*/  FADD R19, R17, -12583039 ;  /* 0xcb40007f11137421 */ /* 0x000fe20000000000 */
[----:B------:R-:W-:-:S03]  /*69f0*/  FFMA.SAT R33, R70, R11, 0.5 ;  /* 0x3f00000046217423 */ /* 0x000fc6000000200b */
[----:B------:R-:W-:Y:S01]  /*6a00*/  FFMA R19, R38, 1.4426950216293334961, -R19 ;  /* 0x3fb8aa3b26137823 */ /* 0x000fe20000000813 */
[----:B------:R-:W-:Y:S01]  /*6a10*/  FFMA.RM R33, R33, R12, 12582913 ;  /* 0x4b40000121217423 */ /* 0x000fe2000000400c */
[----:B------:R-:W0:Y:S01]  /*6a20*/  MUFU.EX2 R15, R15 ;  /* 0x0000000f000f7308 */ /* 0x000e220000000800 */
[----:B-1----:R-:W-:Y:S01]  /*6a30*/  FMUL R5, R7, R50 ;  /* 0x0000003207057220 */ /* 0x002fe20000400000 */
[-C--:B------:R-:W-:Y:S01]  /*6a40*/  FFMA.SAT R7, R18, R11.reuse, 0.5 ;  /* 0x3f00000012077423 */ /* 0x080fe2000000200b */
[----:B--2---:R-:W-:Y:S01]  /*6a50*/  FFMA.SAT R9, R54, R11, 0.5 ;  /* 0x3f00000036097423 */ /* 0x004fe2000000200b */
[----:B------:R-:W-:Y:S02]  /*6a60*/  FFMA R19, R38, 1.925963033500011079e-08, R19 ;  /* 0x32a5706026137823 */ /* 0x000fe40000000013 */
[----:B------:R-:W-:Y:S02]  /*6a70*/  FFMA.RM R16, R7, R12, 12582913 ;  /* 0x4b40000107107423 */ /* 0x000fe4000000400c */
[----:B------:R-:W-:Y:S02]  /*6a80*/  MUFU.EX2 R23, R23 ;  /* 0x0000001700177308 */ /* 0x000fe40000000800 */
[----:B------:R-:W-:-:S04]  /*6a90*/  FADD R7, R16, -12583039 ;  /* 0xcb40007f10077421 */ /* 0x000fc80000000000 */
[----:B------:R-:W-:-:S04]  /*6aa0*/  FFMA R7, R18, 1.4426950216293334961, -R7 ;  /* 0x3fb8aa3b12077823 */ /* 0x000fc80000000807 */
[----:B------:R-:W-:Y:S01]  /*6ab0*/  FFMA R18, R18, 1.925963033500011079e-08, R7 ;  /* 0x32a5706012127823 */ /* 0x000fe20000000007 */
[----:B------:R-:W-:Y:S01]  /*6ac0*/  SHF.L.U32 R7, R8, 0x17, RZ ;  /* 0x0000001708077819 */ /* 0x000fe200000006ff */
[----:B------:R-:W-:Y:S02]  /*6ad0*/  IMAD.SHL.U32 R8, R13, 0x800000, RZ ;  /* 0x008000000d087824 */ /* 0x000fe400078e00ff */
[----:B------:R1:W-:Y:S02]  /*6ae0*/  MUFU.EX2 R13, R18 ;  /* 0x00000012000d7308 */ /* 0x0003e40000000800 */
[----:B0-----:R-:W-:Y:S01]  /*6af0*/  FMUL R8, R8, R15 ;  /* 0x0000000f08087220 */ /* 0x001fe20000400000 */
[----:B------:R-:W-:Y:S01]  /*6b00*/  FMUL R7, R7, R10 ;  /* 0x0000000a07077220 */ /* 0x000fe20000400000 */
[----:B------:R-:W-:-:S04]  /*6b10*/  FFMA.RM R15, R9, R12, 12582913 ;  /* 0x4b400001090f7423 */ /* 0x000fc8000000400c */
[----:B------:R-:W0:Y:S01]  /*6b20*/  MUFU.EX2 R10, R19 ;  /* 0x00000013000a7308 */ /* 0x000e220000000800 */
[C---:B------:R-:W-:Y:S01]  /*6b30*/  FADD R9, R15.reuse, -12583039 ;  /* 0xcb40007f0f097421 */ /* 0x040fe20000000000 */
[----:B------:R-:W-:Y:S01]  /*6b40*/  IMAD.SHL.U32 R15, R15, 0x800000, RZ ;  /* 0x008000000f0f7824 */ /* 0x000fe200078e00ff */
[----:B-1----:R-:W-:Y:S02]  /*6b50*/  SHF.L.U32 R18, R25, 0x17, RZ ;  /* 0x0000001719127819 */ /* 0x002fe400000006ff */
[----:B------:R-:W-:-:S04]  /*6b60*/  FFMA R9, R54, 1.4426950216293334961, -R9 ;  /* 0x3fb8aa3b36097823 */ /* 0x000fc80000000809 */
[----:B------:R-:W-:Y:S01]  /*6b70*/  FFMA R54, R54, 1.925963033500011079e-08, R9 ;  /* 0x32a5706036367823 */ /* 0x000fe20000000009 */
[----:B------:R-:W-:Y:S01]  /*6b80*/  SHF.L.U32 R9, R17, 0x17, RZ ;  /* 0x0000001711097819 */ /* 0x000fe200000006ff */
[----:B------:R-:W-:-:S04]  /*6b90*/  FADD R17, R25, -12583039 ;  /* 0xcb40007f19117421 */ /* 0x000fc80000000000 */
[----:B------:R-:W1:Y:S01]  /*6ba0*/  MUFU.EX2 R54, R54 ;  /* 0x0000003600367308 */ /* 0x000e620000000800 */
[----:B------:R-:W-:Y:S01]  /*6bb0*/  FFMA R17, R58, 1.4426950216293334961, -R17 ;  /* 0x3fb8aa3b3a117823 */ /* 0x000fe20000000811 */
[----:B0-----:R-:W-:Y:S01]  /*6bc0*/  FMUL R9, R9, R10 ;  /* 0x0000000a09097220 */ /* 0x001fe20000400000 */
[----:B------:R-:W-:Y:S01]  /*6bd0*/  IMAD.SHL.U32 R10, R16, 0x800000, RZ ;  /* 0x00800000100a7824 */ /* 0x000fe200078e00ff */
[----:B------:R-:W-:Y:S01]  /*6be0*/  SHF.L.U32 R16, R21, 0x17, RZ ;  /* 0x0000001715107819 */ /* 0x000fe200000006ff */
[----:B------:R-:W-:Y:S02]  /*6bf0*/  FFMA R58, R58, 1.925963033500011079e-08, R17 ;  /* 0x32a570603a3a7823 */ /* 0x000fe40000000011 */
[----:B------:R-:W-:Y:S01]  /*6c00*/  FMUL R10, R10, R13 ;  /* 0x0000000d0a0a7220 */ /* 0x000fe20000400000 */
[----:B------:R-:W-:Y:S01]  /*6c10*/  FFMA.SAT R13, R62, R11, 0.5 ;  /* 0x3f0000003e0d7423 */ /* 0x000fe2000000200b */
[----:B------:R-:W-:-:S03]  /*6c20*/  FMUL R16, R16, R23 ;  /* 0x0000001710107220 */ /* 0x000fc60000400000 */
[----:B------:R-:W-:-:S04]  /*6c30*/  FFMA.RM R19, R13, R12, 12582913 ;  /* 0x4b4000010d137423 */ /* 0x000fc8000000400c */
[----:B------:R-:W-:Y:S01]  /*6c40*/  FADD R13, R19, -12583039 ;  /* 0xcb40007f130d7421 */ /* 0x000fe20000000000 */
[----:B-1----:R-:W-:Y:S01]  /*6c50*/  FMUL R17, R15, R54 ;  /* 0x000000360f117220 */ /* 0x002fe20000400000 */
[----:B------:R-:W-:Y:S02]  /*6c60*/  IMAD.SHL.U32 R19, R19, 0x800000, RZ ;  /* 0x0080000013137824 */ /* 0x000fe400078e00ff */
        /* <DEDUP_REMOVED lines=8> */
[----:B------:R-:W-:-:S04]  /*6cf0*/  FFMA.SAT R13, R68, R11, 0.5 ;  /* 0x3f000000440d7423 */ /* 0x000fc8000000200b */
[----:B------:R-:W-:Y:S01]  /*6d00*/  FFMA.RM R15, R13, R12, 12582913 ;  /* 0x4b4000010d0f7423 */ /* 0x000fe2000000400c */
[----:B0-----:R-:W-:Y:S01]  /*6d10*/  FMUL R19, R19, R62 ;  /* 0x0000003e13137220 */ /* 0x001fe20000400000 */
[----:B------:R-:W0:Y:S02]  /*6d20*/  MUFU.EX2 R13, R58 ;  /* 0x0000003a000d7308 */ /* 0x000e240000000800 */
[C---:B------:R-:W-:Y:S01]  /*6d30*/  FADD R23, R15.reuse, -12583039 ;  /* 0xcb40007f0f177421 */ /* 0x040fe20000000000 */
[----:B------:R-:W-:-:S03]  /*6d40*/  IMAD.SHL.U32 R15, R15, 0x800000, RZ ;  /* 0x008000000f0f7824 */ /* 0x000fc600078e00ff */
[----:B------:R-:W-:-:S04]  /*6d50*/  FFMA R23, R68, 1.4426950216293334961, -R23 ;  /* 0x3fb8aa3b44177823 */ /* 0x000fc80000000817 */
[----:B------:R-:W-:-:S04]  /*6d60*/  FFMA R23, R68, 1.925963033500011079e-08, R23 ;  /* 0x32a5706044177823 */ /* 0x000fc80000000017 */
[----:B------:R-:W1:Y:S01]  /*6d70*/  MUFU.EX2 R28, R23 ;  /* 0x00000017001c7308 */ /* 0x000e620000000800 */
[----:B0-----:R-:W-:Y:S01]  /*6d80*/  FMUL R18, R18, R13 ;  /* 0x0000000d12127220 */ /* 0x001fe20000400000 */
[----:B------:R-:W-:-:S04]  /*6d90*/  FADD R13, R27, -12583039 ;  /* 0xcb40007f1b0d7421 */ /* 0x000fc80000000000 */
[----:B------:R-:W-:-:S04]  /*6da0*/  FFMA R13, R20, 1.4426950216293334961, -R13 ;  /* 0x3fb8aa3b140d7823 */ /* 0x000fc8000000080d */
[----:B------:R-:W-:Y:S01]  /*6db0*/  FFMA R25, R20, 1.925963033500011079e-08, R13 ;  /* 0x32a5706014197823 */ /* 0x000fe2000000000d */
[----:B------:R-:W-:Y:S01]  /*6dc0*/  FFMA.SAT R13, R66, R11, 0.5 ;  /* 0x3f000000420d7423 */ /* 0x000fe2000000200b */
[----:B------:R-:W-:-:S03]  /*6dd0*/  SHF.L.U32 R20, R21, 0x17, RZ ;  /* 0x0000001715147819 */ /* 0x000fc600000006ff */
[----:B------:R-:W-:Y:S01]  /*6de0*/  FFMA.RM R29, R13, R12, 12582913 ;  /* 0x4b4000010d1d7423 */ /* 0x000fe2000000400c */
[----:B-1----:R-:W-:Y:S01]  /*6df0*/  FMUL R21, R15, R28 ;  /* 0x0000001c0f157220 */ /* 0x002fe20000400000 */
[----:B------:R0:W1:Y:S01]  /*6e00*/  MUFU.EX2 R13, R22 ;  /* 0x00000016000d7308 */ /* 0x0000620000000800 */
[----:B------:R-:W-:Y:S01]  /*6e10*/  FFMA.SAT R15, R72, R11, 0.5 ;  /* 0x3f000000480f7423 */ /* 0x000fe2000000200b */
[----:B------:R-:W-:-:S03]  /*6e20*/  FADD R31, R29, -12583039 ;  /* 0xcb40007f1d1f7421 */ /* 0x000fc60000000000 */
[----:B------:R-:W-:Y:S01]  /*6e30*/  FFMA.RM R15, R15, R12, 12582913 ;  /* 0x4b4000010f0f7423 */ /* 0x000fe2000000400c */
[C---:B------:R-:W-:Y:S02]  /*6e40*/  FFMA R31, R66.reuse, 1.4426950216293334961, -R31 ;  /* 0x3fb8aa3b421f7823 */ /* 0x040fe4000000081f */
[----:B------:R-:W2:Y:S01]  /*6e50*/  MUFU.EX2 R25, R25 ;  /* 0x0000001900197308 */ /* 0x000ea20000000800 */
[----:B------:R-:W-:Y:S01]  /*6e60*/  FADD R23, R15, -12583039 ;  /* 0xcb40007f0f177421 */ /* 0x000fe20000000000 */
[----:B------:R-:W-:Y:S01]  /*6e70*/  FFMA R31, R66, 1.925963033500011079e-08, R31 ;  /* 0x32a57060421f7823 */ /* 0x000fe2000000001f */
[----:B0-----:R-:W-:Y:S01]  /*6e80*/  SHF.L.U32 R22, R27, 0x17, RZ ;  /* 0x000000171b167819 */ /* 0x001fe200000006ff */
[----:B------:R-:W-:Y:S02]  /*6e90*/  IMAD.SHL.U32 R15, R15, 0x800000, RZ ;  /* 0x008000000f0f7824 */ /* 0x000fe400078e00ff */
[C---:B------:R-:W-:Y:S02]  /*6ea0*/  FFMA R23, R72.reuse, 1.4426950216293334961, -R23 ;  /* 0x3fb8aa3b48177823 */ /* 0x040fe40000000817 */
[----:B------:R-:W0:Y:S02]  /*6eb0*/  MUFU.EX2 R28, R31 ;  /* 0x0000001f001c7308 */ /* 0x000e240000000800 */
[----:B------:R-:W-:Y:S01]  /*6ec0*/  FFMA R72, R72, 1.925963033500011079e-08, R23 ;  /* 0x32a5706048487823 */ /* 0x000fe20000000017 */
[----:B-1----:R-:W-:Y:S01]  /*6ed0*/  FMUL R20, R20, R13 ;  /* 0x0000000d14147220 */ /* 0x002fe20000400000 */
[----:B------:R-:W-:Y:S01]  /*6ee0*/  FFMA.SAT R23, R64, R11, 0.5 ;  /* 0x3f00000040177423 */ /* 0x000fe2000000200b */
[----:B------:R-:W-:-:S03]  /*6ef0*/  FADD R13, R33, -12583039 ;  /* 0xcb40007f210d7421 */ /* 0x000fc60000000000 */
[----:B------:R-:W-:Y:S01]  /*6f00*/  FFMA.RM R27, R23, R12, 12582913 ;  /* 0x4b400001171b7423 */ /* 0x000fe2000000400c */
[----:B------:R-:W-:Y:S01]  /*6f10*/  FFMA R13, R70, 1.4426950216293334961, -R13 ;  /* 0x3fb8aa3b460d7823 */ /* 0x000fe2000000080d */
[----:B--2---:R-:W-:Y:S01]  /*6f20*/  FMUL R22, R22, R25 ;  /* 0x0000001916167220 */ /* 0x004fe20000400000 */
[----:B------:R-:W-:Y:S02]  /*6f30*/  IMAD.SHL.U32 R23, R29, 0x800000, RZ ;  /* 0x008000001d177824 */ /* 0x000fe400078e00ff */
[----:B------:R-:W-:Y:S01]  /*6f40*/  FFMA.SAT R25, R24, R11, 0.5 ;  /* 0x3f00000018197423 */ /* 0x000fe2000000200b */
[----:B------:R-:W-:Y:S01]  /*6f50*/  FFMA R13, R70, 1.925963033500011079e-08, R13 ;  /* 0x32a57060460d7823 */ /* 0x000fe2000000000d */
[----:B------:R-:W-:Y:S01]  /*6f60*/  MUFU.EX2 R72, R72 ;  /* 0x0000004800487308 */ /* 0x000fe20000000800 */
[----:B------:R-:W-:Y:S01]  /*6f70*/  FADD R35, R27, -12583039 ;  /* 0xcb40007f1b237421 */ /* 0x000fe20000000000 */
[----:B0-----:R-:W-:Y:S01]  /*6f80*/  FMUL R23, R23, R28 ;  /* 0x0000001c17177220 */ /* 0x001fe20000400000 */
[----:B------:R-:W-:-:S02]  /*6f90*/  FFMA.RM R28, R25, R12, 12582913 ;  /* 0x4b400001191c7423 */ /* 0x000fc4000000400c */
[----:B------:R-:W-:-:S03]  /*6fa0*/  FFMA R35, R64, 1.4426950216293334961, -R35 ;  /* 0x3fb8aa3b40237823 */ /* 0x000fc60000000823 */
[----:B------:R-:W0:Y:S01]  /*6fb0*/  MUFU.EX2 R13, R13 ;  /* 0x0000000d000d7308 */ /* 0x000e220000000800 */
[----:B------:R-:W-:Y:S01]  /*6fc0*/  FADD R25, R28, -12583039 ;  /* 0xcb40007f1c197421 */ /* 0x000fe20000000000 */
[----:B------:R-:W-:-:S03]  /*6fd0*/  FFMA R35, R64, 1.925963033500011079e-08, R35 ;  /* 0x32a5706040237823 */ /* 0x000fc60000000023 */
[----:B------:R-:W-:-:S03]  /*6fe0*/  FFMA R25, R24, 1.4426950216293334961, -R25 ;  /* 0x3fb8aa3b18197823 */ /* 0x000fc60000000819 */
[----:B------:R-:W1:Y:S01]  /*6ff0*/  MUFU.EX2 R35, R35 ;  /* 0x0000002300237308 */ /* 0x000e620000000800 */
[----:B------:R-:W-:Y:S01]  /*7000*/  FFMA R29, R24, 1.925963033500011079e-08, R25 ;  /* 0x32a57060181d7823 */ /* 0x000fe20000000019 */
[----:B------:R-:W-:Y:S01]  /*7010*/  FFMA.SAT R25, R48, R11, 0.5 ;  /* 0x3f00000030197423 */ /* 0x000fe2000000200b */
[----:B------:R-:W-:-:S03]  /*7020*/  SHF.L.U32 R24, R33, 0x17, RZ ;  /* 0x0000001721187819 */ /* 0x000fc600000006ff */
[----:B------:R-:W-:Y:S02]  /*7030*/  FFMA.RM R34, R25, R12, 12582913 ;  /* 0x4b40000119227423 */ /* 0x000fe4000000400c */
[----:B------:R-:W2:Y:S01]  /*7040*/  MUFU.EX2 R32, R29 ;  /* 0x0000001d00207308 */ /* 0x000ea20000000800 */
[----:B0-----:R-:W-:Y:S01]  /*7050*/  FMUL R24, R24, R13 ;  /* 0x0000000d18187220 */ /* 0x001fe20000400000 */
[----:B------:R-:W-:Y:S01]  /*7060*/  FADD R25, R34, -12583039 ;  /* 0xcb40007f22197421 */ /* 0x000fe20000000000 */
[----:B------:R-:W-:-:S03]  /*7070*/  FFMA.SAT R13, R26, R11, 0.5 ;  /* 0x3f0000001a0d7423 */ /* 0x000fc6000000200b */
[----:B------:R-:W-:Y:S01]  /*7080*/  FFMA R25, R48, 1.4426950216293334961, -R25 ;  /* 0x3fb8aa3b30197823 */ /* 0x000fe20000000819 */
[----:B------:R-:W-:-:S03]  /*7090*/  FFMA.RM R13, R13, R12, 12582913 ;  /* 0x4b4000010d0d7423 */ /* 0x000fc6000000400c */
[----:B------:R-:W-:Y:S01]  /*70a0*/  FFMA R48, R48, 1.925963033500011079e-08, R25 ;  /* 0x32a5706030307823 */ /* 0x000fe20000000019 */
[----:B------:R-:W-:Y:S01]  /*70b0*/  FMUL R25, R15, R72 ;  /* 0x000000480f197220 */ /* 0x000fe20000400000 */
[----:B------:R-:W-:Y:S02]  /*70c0*/  FADD R15, R13, -12583039 ;  /* 0xcb40007f0d0f7421 */ /* 0x000fe40000000000 */
[----:B------:R-:W0:Y:S02]  /*70d0*/  MUFU.EX2 R29, R48 ;  /* 0x00000030001d7308 */ /* 0x000e240000000800 */
[----:B------:R-:W-:-:S04]  /*70e0*/  FFMA R15, R26, 1.4426950216293334961, -R15 ;  /* 0x3fb8aa3b1a0f7823 */ /* 0x000fc8000000080f */
[----:B------:R-:W-:Y:S01]  /*70f0*/  FFMA R33, R26, 1.925963033500011079e-08, R15 ;  /* 0x32a570601a217823 */ /* 0x000fe2000000000f */
[----:B------:R-:W-:Y:S01]  /*7100*/  FFMA.SAT R15, R74, R11, 0.5 ;  /* 0x3f0000004a0f7423 */ /* 0x000fe2000000200b */
[----:B------:R-:W-:Y:S01]  /*7110*/  SHF.L.U32 R26, R27, 0x17, RZ ;  /* 0x000000171b1a7819 */ /* 0x000fe200000006ff */
[----:B------:R-:W-:Y:S01]  /*7120*/  IMAD.SHL.U32 R27, R28, 0x800000, RZ ;  /* 0x008000001c1b7824 */ /* 0x000fe200078e00ff */
[----:B------:R-:W-:Y:S01]  /*7130*/  SHF.L.U32 R28, R34, 0x17, RZ ;  /* 0x00000017221c7819 */ /* 0x000fe200000006ff */
[----:B------:R-:W-:Y:S02]  /*7140*/  FFMA.RM R15, R15, R12, 12582913 ;  /* 0x4b4000010f0f7423 */ /* 0x000fe4000000400c */
[----:B-1----:R-:W-:Y:S01]  /*7150*/  FMUL R26, R26, R35 ;  /* 0x000000231a1a7220 */ /* 0x002fe20000400000 */
[----:B--2---:R-:W-:Y:S01]  /*7160*/  FMUL R27, R27, R32 ;  /* 0x000000201b1b7220 */ /* 0x004fe20000400000 */
[C---:B------:R-:W-:Y:S01]  /*7170*/  FADD R31, R15.reuse, -12583039 ;  /* 0xcb40007f0f1f7421 */ /* 0x040fe20000000000 */
[----:B------:R-:W-:Y:S01]  /*7180*/  SHF.L.U32 R15, R15, 0x17, RZ ;  /* 0x000000170f0f7819 */ /* 0x000fe200000006ff */
[----:B0-----:R-:W-:-:S02]  /*7190*/  FMUL R28, R28, R29 ;  /* 0x0000001d1c1c7220 */ /* 0x001fc40000400000 */
        /* <DEDUP_REMOVED lines=11> */
[----:B------:R-:W-:Y:S01]  /*7250*/  FFMA.SAT R35, R30, R11, 0.5 ;  /* 0x3f0000001e237423 */ /* 0x000fe2000000200b */
[----:B------:R-:W0:Y:S02]  /*7260*/  MUFU.EX2 R60, R60 ;  /* 0x0000003c003c7308 */ /* 0x000e240000000800 */
[C---:B------:R-:W-:Y:S01]  /*7270*/  FADD R29, R32.reuse, -12583039 ;  /* 0xcb40007f201d7421 */ /* 0x040fe20000000000 */
[----:B------:R-:W-:-:S03]  /*7280*/  SHF.L.U32 R32, R32, 0x17, RZ ;  /* 0x0000001720207819 */ /* 0x000fc600000006ff */
[----:B------:R-:W-:-:S04]  /*7290*/  FFMA R29, R56, 1.4426950216293334961, -R29 ;  /* 0x3fb8aa3b381d7823 */ /* 0x000fc8000000081d */
[----:B------:R-:W-:Y:S01]  /*72a0*/  FFMA R56, R56, 1.925963033500011079e-08, R29 ;  /* 0x32a5706038387823 */ /* 0x000fe2000000001d */
[----:B------:R-:W-:-:S04]  /*72b0*/  FFMA.SAT R29, R14, R11, 0.5 ;  /* 0x3f0000000e1d7423 */ /* 0x000fc8000000200b */
[-C--:B------:R-:W-:Y:S01]  /*72c0*/  FFMA.RM R11, R29, R12.reuse, 12582913 ;  /* 0x4b4000011d0b7423 */ /* 0x080fe2000000400c */
[----:B------:R-:W-:Y:S01]  /*72d0*/  FFMA.RM R12, R35, R12, 12582913 ;  /* 0x4b400001230c7423 */ /* 0x000fe2000000400c */
[----:B0-----:R-:W-:Y:S02]  /*72e0*/  FMUL R31, R31, R60 ;  /* 0x0000003c1f1f7220 */ /* 0x001fe40000400000 */
[----:B------:R-:W-:-:S04]  /*72f0*/  FADD R29, R11, -12583039 ;  /* 0xcb40007f0b1d7421 */ /* 0x000fc80000000000 */
[----:B------:R-:W-:-:S04]  /*7300*/  FFMA R29, R14, 1.4426950216293334961, -R29 ;  /* 0x3fb8aa3b0e1d7823 */ /* 0x000fc8000000081d */
[----:B------:R-:W-:Y:S01]  /*7310*/  FFMA R34, R14, 1.925963033500011079e-08, R29 ;  /* 0x32a570600e227823 */ /* 0x000fe2000000001d */
[C---:B------:R-:W-:Y:S01]  /*7320*/  FADD R29, R12.reuse, -12583039 ;  /* 0xcb40007f0c1d7421 */ /* 0x040fe20000000000 */
[----:B------:R-:W-:-:S03]  /*7330*/  SHF.L.U32 R12, R12, 0x17, RZ ;  /* 0x000000170c0c7819 */ /* 0x000fc600000006ff */
[C---:B------:R-:W-:Y:S01]  /*7340*/  FFMA R29, R30.reuse, 1.4426950216293334961, -R29 ;  /* 0x3fb8aa3b1e1d7823 */ /* 0x040fe2000000081d */
[----:B------:R-:W-:Y:S03]  /*7350*/  MUFU.EX2 R34, R34 ;  /* 0x0000002200227308 */ /* 0x000fe60000000800 */
[----:B------:R-:W-:Y:S01]  /*7360*/  FFMA R35, R30, 1.925963033500011079e-08, R29 ;  /* 0x32a570601e237823 */ /* 0x000fe2000000001d */
[----:B------:R-:W-:-:S04]  /*7370*/  FADD R29, RZ, R6 ;  /* 0x00000006ff1d7221 */ /* 0x000fc80000000000 */
[----:B------:R-:W-:Y:S01]  /*7380*/  FADD R29, R29, R0 ;  /* 0x000000001d1d7221 */ /* 0x000fe20000000000 */
[----:B------:R-:W-:Y:S03]  /*7390*/  MUFU.EX2 R30, R33 ;  /* 0x00000021001e7308 */ /* 0x000fe60000000800 */
[----:B------:R-:W-:-:S04]  /*73a0*/  FADD R14, R29, R2 ;  /* 0x000000021d0e7221 */ /* 0x000fc80000000000 */
[----:B------:R-:W-:Y:S01]  /*73b0*/  FADD R29, R14, R3 ;  /* 0x000000030e1d7221 */ /* 0x000fe20000000000 */
[----:B------:R-:W0:Y:S03]  /*73c0*/  MUFU.EX2 R33, R56 ;  /* 0x0000003800217308 */ /* 0x000e260000000800 */
[----:B------:R-:W-:-:S04]  /*73d0*/  FADD R14, R29, R4 ;  /* 0x000000041d0e7221 */ /* 0x000fc80000000000 */
        /* <DEDUP_REMOVED lines=41> */
.L_x_10988:
        /* <DEDUP_REMOVED lines=11> */
[----:B0-----:R-:W-:Y:S05]  /*7720*/  CALL.REL.NOINC `($__internal_170_$__cuda_sm3x_div_rn_noftz_f32_slowpath) ;  /* 0x0000003000d47944 */ /* 0x001fea0003c00000 */
[----:B------:R-:W-:-:S07]  /*7730*/  IMAD.MOV.U32 R14, RZ, RZ, R6 ;  /* 0x000000ffff0e7224 */ /* 0x000fce00078e0006 */
.L_x_10919:
[----:B------:R-:W-:Y:S05]  /*7740*/  BSYNC.RECONVERGENT B3 ;  /* 0x0000000000037941 */ /* 0x000fea0003800200 */
.L_x_10918:
        /* <DEDUP_REMOVED lines=11> */
[----:B0-----:R-:W-:Y:S05]  /*7800*/  CALL.REL.NOINC `($__internal_170_$__cuda_sm3x_div_rn_noftz_f32_slowpath) ;  /* 0x00000030009c7944 */ /* 0x001fea0003c00000 */
[----:B------:R-:W-:-:S07]  /*7810*/  IMAD.MOV.U32 R15, RZ, RZ, R6 ;  /* 0x000000ffff0f7224 */ /* 0x000fce00078e0006 */
.L_x_10921:
[----:B------:R-:W-:Y:S05]  /*7820*/  BSYNC.RECONVERGENT B3 ;  /* 0x0000000000037941 */ /* 0x000fea0003800200 */
.L_x_10920:
        /* <DEDUP_REMOVED lines=13> */
.L_x_10923:
[----:B------:R-:W-:Y:S05]  /*7900*/  BSYNC.RECONVERGENT B3 ;  /* 0x0000000000037941 */ /* 0x000fea0003800200 */
.L_x_10922:
        /* <DEDUP_REMOVED lines=13> */
.L_x_10925:
[----:B------:R-:W-:Y:S05]  /*79e0*/  BSYNC.RECONVERGENT B3 ;  /* 0x0000000000037941 */ /* 0x000fea0003800200 */
.L_x_10924:
        /* <DEDUP_REMOVED lines=13> */
.L_x_10927:
[----:B------:R-:W-:Y:S05]  /*7ac0*/  BSYNC.RECONVERGENT B3 ;  /* 0x0000000000037941 */ /* 0x000fea0003800200 */
.L_x_10926:
        /* <DEDUP_REMOVED lines=13> */
.L_x_10929:
[----:B------:R-:W-:Y:S05]  /*7ba0*/  BSYNC.RECONVERGENT B3 ;  /* 0x0000000000037941 */ /* 0x000fea0003800200 */
.L_x_10928:
        /* <DEDUP_REMOVED lines=13> */
.L_x_10931:
[----:B------:R-:W-:Y:S05]  /*7c80*/  BSYNC.RECONVERGENT B3 ;  /* 0x0000000000037941 */ /* 0x000fea0003800200 */
.L_x_10930:
        /* <DEDUP_REMOVED lines=13> */
.L_x_10933:
[----:B------:R-:W-:Y:S05]  /*7d60*/  BSYNC.RECONVERGENT B3 ;  /* 0x0000000000037941 */ /* 0x000fea0003800200 */
.L_x_10932:
        /* <DEDUP_REMOVED lines=13> */
.L_x_10935:
[----:B------:R-:W-:Y:S05]  /*7e40*/  BSYNC.RECONVERGENT B3 ;  /* 0x0000000000037941 */ /* 0x000fea0003800200 */
.L_x_10934:
        /* <DEDUP_REMOVED lines=13> */
.L_x_10937:
[----:B------:R-:W-:Y:S05]  /*7f20*/  BSYNC.RECONVERGENT B3 ;  /* 0x0000000000037941 */ /* 0x000fea0003800200 */
.L_x_10936:
        /* <DEDUP_REMOVED lines=13> */
.L_x_10939:
[----:B------:R-:W-:Y:S05]  /*8000*/  BSYNC.RECONVERGENT B3 ;  /* 0x0000000000037941 */ /* 0x000fea0003800200 */
.L_x_10938:
        /* <DEDUP_REMOVED lines=12> */
[----:B------:R-:W-:-:S07]  /*80d0*/  MOV R10, R6 ;  /* 0x00000006000a7202 */ /* 0x000fce0000000f00 */
.L_x_10941:
[----:B------:R-:W-:Y:S05]  /*80e0*/  BSYNC.RECONVERGENT B3 ;  /* 0x0000000000037941 */ /* 0x000fea0003800200 */
.L_x_10940:
        /* <DEDUP_REMOVED lines=11> */
[----:B0-----:R-:W-:Y:S05]  /*81a0*/  CALL.REL.NOINC `($__internal_170_$__cuda_sm3x_div_rn_noftz_f32_slowpath) ;  /* 0x0000002800347944 */ /* 0x001fea0003c00000 */
[----:B------:R-:W-:-:S07]  /*81b0*/  MOV R16, R6 ;  /* 0x0000000600107202 */ /* 0x000fce0000000f00 */
.L_x_10943:
[----:B------:R-:W-:Y:S05]  /*81c0*/  BSYNC.RECONVERGENT B3 ;  /* 0x0000000000037941 */ /* 0x000fea0003800200 */
.L_x_10942:
        /* <DEDUP_REMOVED lines=13> */
.L_x_10945:
[----:B------:R-:W-:Y:S05]  /*82a0*/  BSYNC.RECONVERGENT B3 ;  /* 0x0000000000037941 */ /* 0x000fea0003800200 */
.L_x_10944:
        /* <DEDUP_REMOVED lines=13> */
.L_x_10947:
[----:B------:R-:W-:Y:S05]  /*8380*/  BSYNC.RECONVERGENT B3 ;  /* 0x0000000000037941 */ /* 0x000fea0003800200 */
.L_x_10946:
        /* <DEDUP_REMOVED lines=13> */
.L_x_10949:
[----:B------:R-:W-:Y:S05]  /*8460*/  BSYNC.RECONVERGENT B3 ;  /* 0x0000000000037941 */ /* 0x000fea0003800200 */
.L_x_10948:
        /* <DEDUP_REMOVED lines=13> */
.L_x_10951:
[----:B------:R-:W-:Y:S05]  /*8540*/  BSYNC.RECONVERGENT B3 ;  /* 0x0000000000037941 */ /* 0x000fea0003800200 */
.L_x_10950:
        /* <DEDUP_REMOVED lines=13> */
.L_x_10953:
[----:B------:R-:W-:Y:S05]  /*8620*/  BSYNC.RECONVERGENT B3 ;  /* 0x0000000000037941 */ /* 0x000fea0003800200 */
.L_x_10952:
        /* <DEDUP_REMOVED lines=13> */
.L_x_10955:
[----:B------:R-:W-:Y:S05]  /*8700*/  BSYNC.RECONVERGENT B3 ;  /* 0x0000000000037941 */ /* 0x000fea0003800200 */
.L_x_10954:
        /* <DEDUP_REMOVED lines=13> */
.L_x_10957:
[----:B------:R-:W-:Y:S05]  /*87e0*/  BSYNC.RECONVERGENT B3 ;  /* 0x0000000000037941 */ /* 0x000fea0003800200 */
.L_x_10956:
        /* <DEDUP_REMOVED lines=13> */
.L_x_10959:
[----:B------:R-:W-:Y:S05]  /*88c0*/  BSYNC.RECONVERGENT B3 ;  /* 0x0000000000037941 */ /* 0x000fea0003800200 */
.L_x_10958:
        /* <DEDUP_REMOVED lines=13> */
.L_x_10961:
[----:B------:R-:W-:Y:S05]  /*89a0*/  BSYNC.RECONVERGENT B3 ;  /* 0x0000000000037941 */ /* 0x000fea0003800200 */
.L_x_10960:
        /* <DEDUP_REMOVED lines=13> */
.L_x_10963:
[----:B------:R-:W-:Y:S05]  /*8a80*/  BSYNC.RECONVERGENT B3 ;  /* 0x0000000000037941 */ /* 0x000fea0003800200 */
.L_x_10962:
        /* <DEDUP_REMOVED lines=13> */
.L_x_10965:
[----:B------:R-:W-:Y:S05]  /*8b60*/  BSYNC.RECONVERGENT B3 ;  /* 0x0000000000037941 */ /* 0x000fea0003800200 */
.L_x_10964:
        /* <DEDUP_REMOVED lines=13> */
.L_x_10967:
[----:B------:R-:W-:Y:S05]  /*8c40*/  BSYNC.RECONVERGENT B3 ;  /* 0x0000000000037941 */ /* 0x000fea0003800200 */
.L_x_10966:
        /* <DEDUP_REMOVED lines=13> */
.L_x_10969:
[----:B------:R-:W-:Y:S05]  /*8d20*/  BSYNC.RECONVERGENT B3 ;  /* 0x0000000000037941 */ /* 0x000fea0003800200 */
.L_x_10968:
        /* <DEDUP_REMOVED lines=13> */
.L_x_10971:
[----:B------:R-:W-:Y:S05]  /*8e00*/  BSYNC.RECONVERGENT B3 ;  /* 0x0000000000037941 */ /* 0x000fea0003800200 */
.L_x_10970:
        /* <DEDUP_REMOVED lines=13> */
.L_x_10973:
[----:B------:R-:W-:Y:S05]  /*8ee0*/  BSYNC.RECONVERGENT B3 ;  /* 0x0000000000037941 */ /* 0x000fea0003800200 */
.L_x_10972:
        /* <DEDUP_REMOVED lines=13> */
.L_x_10975:
[----:B------:R-:W-:Y:S05]  /*8fc0*/  BSYNC.RECONVERGENT B3 ;  /* 0x0000000000037941 */ /* 0x000fea0003800200 */
.L_x_10974:
        /* <DEDUP_REMOVED lines=69> */
.L_x_10916:
[----:B------:R-:W-:Y:S05]  /*9420*/  EXIT ;  /* 0x000000000000794d */ /* 0x000fea0003800000 */
.L_x_10917:
[----:B------:R-:W-:Y:S01]  /*9430*/  HFMA2 R11, -RZ, RZ, 0, 1.847743988037109375e-06 ;  /* 0x0000001fff0b7431 */ /* 0x000fe200000001ff */
[----:B------:R-:W-:Y:S01]  /*9440*/  BSSY B1, `(.L_x_10977) ;  /* 0x0000006000017945 */ /* 0x000fe20003800000 */
[----:B------:R-:W-:Y:S01]  /*9450*/  MOV R12, 0x10 ;  /* 0x00000010000c7802 */ /* 0x000fe20000000f00 */
[----:B------:R-:W-:-:S07]  /*9460*/  IMAD.MOV.U32 R15, RZ, RZ, -0x1 ;  /* 0xffffffffff0f7424 */ /* 0x000fce00078e00ff */
[----:B------:R-:W-:Y:S05]  /*9470*/  WARPSYNC.COLLECTIVE R15, `(.L_x_10978) ;  /* 0x000000000f087348 */ /* 0x000fea0003c00000 */
[----:B------:R0:W1:Y:S02]  /*9480*/  SHFL.BFLY P6, R14, R13, R12, R11 ;  /* 0x0c00000c0d0e7389 */ /* 0x00006400000c000b */
[----:B01----:R-:W-:Y:S05]  /*9490*/  ENDCOLLECTIVE ;  /* 0x000000000000791b */ /* 0x003fea0003800000 */
.L_x_10978:
[----:B------:R-:W-:Y:S05]  /*94a0*/  BSYNC B1 ;  /* 0x0000000000017941 */ /* 0x000fea0003800000 */
.L_x_10977:
[----:B------:R-:W-:Y:S01]  /*94b0*/  HFMA2 R11, -RZ, RZ, 0, 1.847743988037109375e-06 ;  /* 0x0000001fff0b7431 */ /* 0x000fe200000001ff */
[----:B------:R-:W-:Y:S01]  /*94c0*/  FMNMX R13, R13, R14, !PT ;  /* 0x0000000e0d0d7209 */ /* 0x000fe20007800000 */
[----:B------:R-:W-:Y:S01]  /*94d0*/  IMAD.MOV.U32 R15, RZ, RZ, -0x1 ;  /* 0xffffffffff0f7424 */ /* 0x000fe200078e00ff */
[----:B------:R-:W-:Y:S02]  /*94e0*/  MOV R12, 0x8 ;  /* 0x00000008000c7802 */ /* 0x000fe40000000f00 */
[----:B------:R-:W-:-:S07]  /*94f0*/  MOV R33, 0x437c0000 ;  /* 0x437c000000217802 */ /* 0x000fce0000000f00 */
[----:B------:R-:W-:Y:S05]  /*9500*/  WARPSYNC.COLLECTIVE R15, `(.L_x_10979) ;  /* 0x000000000f087348 */ /* 0x000fea0003c00000 */
[----:B------:R0:W1:Y:S02]  /*9510*/  SHFL.BFLY P6, R14, R13, R12, R11 ;  /* 0x0c00000c0d0e7389 */ /* 0x00006400000c000b */
[----:B01----:R-:W-:Y:S05]  /*9520*/  ENDCOLLECTIVE ;  /* 0x000000000000791b */ /* 0x003fea0003800000 */
.L_x_10979:
[----:B------:R-:W-:Y:S01]  /*9530*/  HFMA2 R12, -RZ, RZ, 0, 2.384185791015625e-07 ;  /* 0x00000004ff0c7431 */ /* 0x000fe200000001ff */
[----:B------:R-:W-:-:S04]  /*9540*/  FMNMX R0, R13, R14, !PT ;  /* 0x0000000e0d007209 */ /* 0x000fc80007800000 */
[----:B------:R-:W-:-:S07]  /*9550*/  MOV R13, R0 ;  /* 0x00000000000d7202 */ /* 0x000fce0000000f00 */
[----:B------:R-:W-:Y:S05]  /*9560*/  WARPSYNC.COLLECTIVE R15, `(.L_x_10980) ;  /* 0x000000000f087348 */ /* 0x000fea0003c00000 */
[----:B------:R0:W1:Y:S02]  /*9570*/  SHFL.BFLY P6, R14, R13, R12, R11 ;  /* 0x0c00000c0d0e7389 */ /* 0x00006400000c000b */
[----:B01----:R-:W-:Y:S05]  /*9580*/  ENDCOLLECTIVE ;  /* 0x000000000000791b */ /* 0x003fea0003800000 */
.L_x_10980:
[----:B------:R-:W-:Y:S02]  /*9590*/  MOV R12, 0x2 ;  /* 0x00000002000c7802 */ /* 0x000fe40000000f00 */
[----:B------:R-:W-:-:S05]  /*95a0*/  FMNMX R2, R0, R14, !PT ;  /* 0x0000000e00027209 */ /* 0x000fca0007800000 */
[----:B------:R-:W-:-:S07]  /*95b0*/  IMAD.MOV.U32 R13, RZ, RZ, R2 ;  /* 0x000000ffff0d7224 */ /* 0x000fce00078e0002 */
[----:B------:R-:W-:Y:S05]  /*95c0*/  WARPSYNC.COLLECTIVE R15, `(.L_x_10981) ;  /* 0x000000000f087348 */ /* 0x000fea0003c00000 */
[----:B------:R0:W1:Y:S02]  /*95d0*/  SHFL.BFLY P6, R14, R13, R12, R11 ;  /* 0x0c00000c0d0e7389 */ /* 0x00006400000c000b */
[----:B01----:R-:W-:Y:S05]  /*95e0*/  ENDCOLLECTIVE ;  /* 0x000000000000791b */ /* 0x003fea0003800000 */
.L_x_10981:
[----:B------:R-:W-:Y:S01]  /*95f0*/  IMAD.MOV.U32 R12, RZ, RZ, 0x1 ;  /* 0x00000001ff0c7424 */ /* 0x000fe200078e00ff */
[----:B------:R-:W-:-:S04]  /*9600*/  FMNMX R3, R2, R14, !PT ;  /* 0x0000000e02037209 */ /* 0x000fc80007800000 */
[----:B------:R-:W-:-:S07]  /*9610*/  MOV R13, R3 ;  /* 0x00000003000d7202 */ /* 0x000fce0000000f00 */
[----:B------:R-:W-:Y:S05]  /*9620*/  WARPSYNC.COLLECTIVE R15, `(.L_x_10982) ;  /* 0x000000000f087348 */ /* 0x000fea0003c00000 */
[----:B------:R0:W1:Y:S02]  /*9630*/  SHFL.BFLY P6, R14, R13, R12, R11 ;  /* 0x0c00000c0d0e7389 */ /* 0x00006400000c000b */
[----:B01----:R-:W-:Y:S05]  /*9640*/  ENDCOLLECTIVE ;  /* 0x000000000000791b */ /* 0x003fea0003800000 */
.L_x_10982:
        /* <DEDUP_REMOVED lines=34> */
[----:B------:R-:W-:-:S02]  /*9870*/  IMAD.SHL.U32 R6, R6, 0x800000, RZ ;  /* 0x0080000006067824 */ /* 0x000fc400078e00ff */
[-C--:B------:R-:W-:Y:S01]  /*9880*/  FFMA.SAT R24, R68, R15.reuse, 0.5 ;  /* 0x3f00000044187423 */ /* 0x080fe2000000200f */
[-C--:B------:R-:W-:Y:S01]  /*9890*/  FFMA.SAT R26, R66, R15.reuse, 0.5 ;  /* 0x3f000000421a7423 */ /* 0x080fe2000000200f */
[----:B------:R-:W-:Y:S01]  /*98a0*/  FFMA R9, R0, 1.4426950216293334961, -R9 ;  /* 0x3fb8aa3b00097823 */ /* 0x000fe20000000809 */
[----:B------:R-:W-:Y:S01]  /*98b0*/  FFMA.SAT R34, R14, R15, 0.5 ;  /* 0x3f0000000e227423 */ /* 0x000fe2000000200f */
[-C--:B------:R-:W-:Y:S01]  /*98c0*/  FFMA.RM R24, R24, R33.reuse, 12582913 ;  /* 0x4b40000118187423 */ /* 0x080fe20000004021 */
[----:B------:R-:W-:Y:S01]  /*98d0*/  FFMA.RM R26, R26, R33, 12582913 ;  /* 0x4b4000011a1a7423 */ /* 0x000fe20000004021 */
[----:B------:R-:W-:Y:S01]  /*98e0*/  FFMA R9, R0, 1.925963033500011079e-08, R9 ;  /* 0x32a5706000097823 */ /* 0x000fe20000000009 */
[----:B------:R-:W-:-:S03]  /*98f0*/  FFMA.SAT R0, R10, R15, 0.5 ;  /* 0x3f0000000a007423 */ /* 0x000fc6000000200f */
[----:B------:R-:W-:Y:S01]  /*9900*/  SHF.L.U32 R23, R26, 0x17, RZ ;  /* 0x000000171a177819 */ /* 0x000fe200000006ff */
        /* <DEDUP_REMOVED lines=54> */
[----:B------:R-:W-:Y:S02]  /*9c70*/  FFMA.SAT R10, R38, R15, 0.5 ;  /* 0x3f000000260a7423 */ /* 0x000fe4000000200f */
[----:B------:R1:W2:Y:S02]  /*9c80*/  MUFU.EX2 R9, R16 ;  /* 0x0000001000097308 */ /* 0x0002a40000000800 */
[----:B------:R-:W-:Y:S01]  /*9c90*/  FFMA.RM R10, R10, R33, 12582913 ;  /* 0x4b4000010a0a7423 */ /* 0x000fe20000004021 */
[----:B0-----:R-:W-:Y:S01]  /*9ca0*/  FMUL R7, R7, R20 ;  /* 0x0000001407077220 */ /* 0x001fe20000400000 */
[----:B------:R-:W-:-:S04]  /*9cb0*/  FFMA.SAT R20, R62, R15, 0.5 ;  /* 0x3f0000003e147423 */ /* 0x000fc8000000200f */
[----:B------:R-:W-:Y:S01]  /*9cc0*/  FFMA.RM R20, R20, R33, 12582913 ;  /* 0x4b40000114147423 */ /* 0x000fe20000004021 */
[----:B-1----:R-:W-:-:S04]  /*9cd0*/  FFMA.SAT R16, R52, R15, 0.5 ;  /* 0x3f00000034107423 */ /* 0x002fc8000000200f */
[----:B------:R-:W-:Y:S01]  /*9ce0*/  FFMA.RM R16, R16, R33, 12582913 ;  /* 0x4b40000110107423 */ /* 0x000fe20000004021 */
[----:B--2---:R-:W-:Y:S01]  /*9cf0*/  FMUL R8, R8, R9 ;  /* 0x0000000908087220 */ /* 0x004fe20000400000 */
[----:B------:R-:W-:Y:S02]  /*9d00*/  FADD R9, R10, -12583039 ;  /* 0xcb40007f0a097421 */ /* 0x000fe40000000000 */
[C---:B------:R-:W-:Y:S01]  /*9d10*/  FADD R19, R16.reuse, -12583039 ;  /* 0xcb40007f10137421 */ /* 0x040fe20000000000 */
[----:B------:R-:W-:Y:S01]  /*9d20*/  SHF.L.U32 R16, R16, 0x17, RZ ;  /* 0x0000001710107819 */ /* 0x000fe200000006ff */
[----:B------:R-:W-:Y:S02]  /*9d30*/  FFMA R9, R38, 1.4426950216293334961, -R9 ;  /* 0x3fb8aa3b26097823 */ /* 0x000fe40000000809 */
[----:B------:R-:W-:Y:S02]  /*9d40*/  FFMA R19, R52, 1.4426950216293334961, -R19 ;  /* 0x3fb8aa3b34137823 */ /* 0x000fe40000000813 */
[----:B------:R-:W-:Y:S01]  /*9d50*/  FFMA R38, R38, 1.925963033500011079e-08, R9 ;  /* 0x32a5706026267823 */ /* 0x000fe20000000009 */
[----:B------:R-:W-:Y:S01]  /*9d60*/  SHF.L.U32 R9, R10, 0x17, RZ ;  /* 0x000000170a097819 */ /* 0x000fe200000006ff */
[----:B------:R-:W-:Y:S01]  /*9d70*/  FFMA.SAT R10, R18, R15, 0.5 ;  /* 0x3f000000120a7423 */ /* 0x000fe2000000200f */
[----:B------:R-:W-:-:S03]  /*9d80*/  FFMA R19, R52, 1.925963033500011079e-08, R19 ;  /* 0x32a5706034137823 */ /* 0x000fc60000000013 */
        /* <DEDUP_REMOVED lines=47> */
[C---:B------:R-:W-:Y:S01]  /*a080*/  FADD R24, R22.reuse, -12583039 ;  /* 0xcb40007f16187421 */ /* 0x040fe20000000000 */
[----:B------:R-:W-:-:S03]  /*a090*/  SHF.L.U32 R22, R22, 0x17, RZ ;  /* 0x0000001716167819 */ /* 0x000fc600000006ff */
[C---:B------:R-:W-:Y:S01]  /*a0a0*/  FFMA R24, R11.reuse, 1.4426950216293334961, -R24 ;  /* 0x3fb8aa3b0b187823 */ /* 0x040fe20000000818 */
[----:B------:R-:W0:Y:S03]  /*a0b0*/  MUFU.EX2 R68, R68 ;  /* 0x0000004400447308 */ /* 0x000e260000000800 */
[----:B------:R-:W-:-:S05]  /*a0c0*/  FFMA R24, R11, 1.925963033500011079e-08, R24 ;  /* 0x32a570600b187823 */ /* 0x000fca0000000018 */
[----:B------:R1:W2:Y:S02]  /*a0d0*/  MUFU.EX2 R11, R24 ;  /* 0x00000018000b7308 */ /* 0x0002a40000000800 */
[----:B-1----:R-:W-:Y:S01]  /*a0e0*/  FFMA.SAT R24, R70, R15, 0.5 ;  /* 0x3f00000046187423 */ /* 0x002fe2000000200f */
[----:B0-----:R-:W-:-:S03]  /*a0f0*/  FMUL R21, R21, R68 ;  /* 0x0000004415157220 */ /* 0x001fc60000400000 */
[----:B------:R-:W-:Y:S01]  /*a100*/  FFMA.RM R24, R24, R33, 12582913 ;  /* 0x4b40000118187423 */ /* 0x000fe20000004021 */
[----:B--2---:R-:W-:Y:S01]  /*a110*/  FMUL R22, R22, R11 ;  /* 0x0000000b16167220 */ /* 0x004fe20000400000 */
[----:B------:R-:W-:Y:S01]  /*a120*/  FADD R11, R26, -12583039 ;  /* 0xcb40007f1a0b7421 */ /* 0x000fe20000000000 */
[----:B------:R-:W-:Y:S01]  /*a130*/  FFMA.SAT R26, R72, R15, 0.5 ;  /* 0x3f000000481a7423 */ /* 0x000fe2000000200f */
[C---:B------:R-:W-:Y:S01]  /*a140*/  FADD R25, R24.reuse, -12583039 ;  /* 0xcb40007f18197421 */ /* 0x040fe20000000000 */
[----:B------:R-:W-:Y:S02]  /*a150*/  IMAD.SHL.U32 R24, R24, 0x800000, RZ ;  /* 0x0080000018187824 */ /* 0x000fe400078e00ff */
[----:B------:R-:W-:Y:S01]  /*a160*/  FFMA R11, R66, 1.4426950216293334961, -R11 ;  /* 0x3fb8aa3b420b7823 */ /* 0x000fe2000000080b */
[----:B------:R-:W-:Y:S01]  /*a170*/  FFMA.RM R26, R26, R33, 12582913 ;  /* 0x4b4000011a1a7423 */ /* 0x000fe20000004021 */
[----:B------:R-:W-:Y:S02]  /*a180*/  FFMA R25, R70, 1.4426950216293334961, -R25 ;  /* 0x3fb8aa3b46197823 */ /* 0x000fe40000000819 */
[----:B------:R-:W-:-:S02]  /*a190*/  FFMA R11, R66, 1.925963033500011079e-08, R11 ;  /* 0x32a57060420b7823 */ /* 0x000fc4000000000b */
[----:B------:R-:W-:Y:S02]  /*a1a0*/  FFMA R70, R70, 1.925963033500011079e-08, R25 ;  /* 0x32a5706046467823 */ /* 0x000fe40000000019 */
[----:B------:R0:W1:Y:S08]  /*a1b0*/  MUFU.EX2 R28, R11 ;  /* 0x0000000b001c7308 */ /* 0x0000700000000800 */
[----:B------:R-:W2:Y:S01]  /*a1c0*/  MUFU.EX2 R25, R70 ;  /* 0x0000004600197308 */ /* 0x000ea20000000800 */
[----:B0-----:R-:W-:-:S04]  /*a1d0*/  FADD R11, R26, -12583039 ;  /* 0xcb40007f1a0b7421 */ /* 0x001fc80000000000 */
[----:B------:R-:W-:-:S04]  /*a1e0*/  FFMA R11, R72, 1.4426950216293334961, -R11 ;  /* 0x3fb8aa3b480b7823 */ /* 0x000fc8000000080b */
[----:B------:R-:W-:Y:S01]  /*a1f0*/  FFMA R11, R72, 1.925963033500011079e-08, R11 ;  /* 0x32a57060480b7823 */ /* 0x000fe2000000000b */
[----:B-1----:R-:W-:-:S03]  /*a200*/  FMUL R23, R23, R28 ;  /* 0x0000001c17177220 */ /* 0x002fc60000400000 */
[----:B------:R-:W0:Y:S01]  /*a210*/  MUFU.EX2 R28, R11 ;  /* 0x0000000b001c7308 */ /* 0x000e220000000800 */
[----:B--2---:R-:W-:Y:S01]  /*a220*/  FMUL R24, R24, R25 ;  /* 0x0000001918187220 */ /* 0x004fe20000400000 */
[----:B------:R-:W-:Y:S01]  /*a230*/  SHF.L.U32 R25, R26, 0x17, RZ ;  /* 0x000000171a197819 */ /* 0x000fe200000006ff */
[----:B------:R-:W-:-:S04]  /*a240*/  FFMA.SAT R26, R64, R15, 0.5 ;  /* 0x3f000000401a7423 */ /* 0x000fc8000000200f */
[----:B------:R-:W-:-:S04]  /*a250*/  FFMA.RM R26, R26, R33, 12582913 ;  /* 0x4b4000011a1a7423 */ /* 0x000fc80000004021 */
[C---:B------:R-:W-:Y:S01]  /*a260*/  FADD R27, R26.reuse, -12583039 ;  /* 0xcb40007f1a1b7421 */ /* 0x040fe20000000000 */
[----:B------:R-:W-:Y:S01]  /*a270*/  SHF.L.U32 R26, R26, 0x17, RZ ;  /* 0x000000171a1a7819 */ /* 0x000fe200000006ff */
[----:B0-----:R-:W-:Y:S01]  /*a280*/  FMUL R25, R25, R28 ;  /* 0x0000001c19197220 */ /* 0x001fe20000400000 */
[----:B------:R-:W-:Y:S01]  /*a290*/  FFMA.SAT R28, R12, R15, 0.5 ;  /* 0x3f0000000c1c7423 */ /* 0x000fe2000000200f */
[----:B------:R-:W-:-:S03]  /*a2a0*/  FFMA R27, R64, 1.4426950216293334961, -R27 ;  /* 0x3fb8aa3b401b7823 */ /* 0x000fc6000000081b */
[----:B------:R-:W-:Y:S01]  /*a2b0*/  FFMA.RM R28, R28, R33, 12582913 ;  /* 0x4b4000011c1c7423 */ /* 0x000fe20000004021 */
[----:B------:R-:W-:-:S03]  /*a2c0*/  FFMA R64, R64, 1.925963033500011079e-08, R27 ;  /* 0x32a5706040407823 */ /* 0x000fc6000000001b */
[----:B------:R-:W-:Y:S01]  /*a2d0*/  FADD R11, R28, -12583039 ;  /* 0xcb40007f1c0b7421 */ /* 0x000fe20000000000 */
[----:B------:R-:W0:Y:S03]  /*a2e0*/  MUFU.EX2 R27, R64 ;  /* 0x00000040001b7308 */ /* 0x000e260000000800 */
[----:B------:R-:W-:-:S04]  /*a2f0*/  FFMA R11, R12, 1.4426950216293334961, -R11 ;  /* 0x3fb8aa3b0c0b7823 */ /* 0x000fc8000000080b */
[----:B------:R-:W-:-:S04]  /*a300*/  FFMA R11, R12, 1.925963033500011079e-08, R11 ;  /* 0x32a570600c0b7823 */ /* 0x000fc8000000000b */
[----:B------:R-:W1:Y:S01]  /*a310*/  MUFU.EX2 R12, R11 ;  /* 0x0000000b000c7308 */ /* 0x000e620000000800 */
[----:B0-----:R-:W-:Y:S01]  /*a320*/  FMUL R26, R26, R27 ;  /* 0x0000001b1a1a7220 */ /* 0x001fe20000400000 */
[----:B------:R-:W-:-:S04]  /*a330*/  IMAD.SHL.U32 R27, R28, 0x800000, RZ ;  /* 0x008000001c1b7824 */ /* 0x000fc800078e00ff */
        /* <DEDUP_REMOVED lines=52> */
[----:B------:R-:W-:Y:S01]  /*a680*/  FFMA R14, R14, 1.925963033500011079e-08, R11 ;  /* 0x32a570600e0e7823 */ /* 0x000fe2000000000b */
[----:B------:R-:W-:-:S04]  /*a690*/  FADD R11, RZ, R6 ;  /* 0x00000006ff0b7221 */ /* 0x000fc80000000000 */
[----:B------:R-:W0:Y:S01]  /*a6a0*/  MUFU.EX2 R13, R13 ;  /* 0x0000000d000d7308 */ /* 0x000e220000000800 */
[----:B------:R-:W-:-:S07]  /*a6b0*/  FADD R11, R11, R0 ;  /* 0x000000000b0b7221 */ /* 0x000fce0000000000 */
[----:B------:R-:W1:Y:S01]  /*a6c0*/  MUFU.EX2 R14, R14 ;  /* 0x0000000e000e7308 */ /* 0x000e620000000800 */
[----:B0-----:R-:W-:Y:S01]  /*a6d0*/  FMUL R34, R12, R13 ;  /* 0x0000000d0c227220 */ /* 0x001fe20000400000 */
        /* <DEDUP_REMOVED lines=33> */
.L_x_10983:
[----:B------:R-:W-:Y:S02]  /*a8f0*/  IMAD.MOV.U32 R12, RZ, RZ, 0x8 ;  /* 0x00000008ff0c7424 */ /* 0x000fe400078e00ff */
[----:B------:R-:W-:-:S05]  /*a900*/  FADD R35, R13, R14 ;  /* 0x0000000e0d237221 */ /* 0x000fca0000000000 */
[----:B------:R-:W-:-:S07]  /*a910*/  MOV R13, R35 ;  /* 0x00000023000d7202 */ /* 0x000fce0000000f00 */
[----:B------:R-:W-:Y:S05]  /*a920*/  WARPSYNC.COLLECTIVE R15, `(.L_x_10984) ;  /* 0x000000000f087348 */ /* 0x000fea0003c00000 */
[----:B------:R0:W1:Y:S02]  /*a930*/  SHFL.BFLY P6, R14, R13, R12, R11 ;  /* 0x0c00000c0d0e7389 */ /* 0x00006400000c000b */
[----:B01----:R-:W-:Y:S05]  /*a940*/  ENDCOLLECTIVE ;  /* 0x000000000000791b */ /* 0x003fea0003800000 */
.L_x_10984:
[----:B------:R-:W-:Y:S02]  /*a950*/  HFMA2 R12, -RZ, RZ, 0, 2.384185791015625e-07 ;  /* 0x00000004ff0c7431 */ /* 0x000fe400000001ff */
[----:B------:R-:W-:-:S05]  /*a960*/  FADD R38, R35, R14 ;  /* 0x0000000e23267221 */ /* 0x000fca0000000000 */
[----:B------:R-:W-:-:S07]  /*a970*/  MOV R13, R38 ;  /* 0x00000026000d7202 */ /* 0x000fce0000000f00 */
[----:B------:R-:W-:Y:S05]  /*a980*/  WARPSYNC.COLLECTIVE R15, `(.L_x_10985) ;  /* 0x000000000f087348 */ /* 0x000fea0003c00000 */
[----:B------:R0:W1:Y:S02]  /*a990*/  SHFL.BFLY P6, R14, R13, R12, R11 ;  /* 0x0c00000c0d0e7389 */ /* 0x00006400000c000b */
[----:B01----:R-:W-:Y:S05]  /*a9a0*/  ENDCOLLECTIVE ;  /* 0x000000000000791b */ /* 0x003fea0003800000 */
.L_x_10985:
[----:B------:R-:W-:Y:S01]  /*a9b0*/  MOV R12, 0x2 ;  /* 0x00000002000c7802 */ /* 0x000fe20000000f00 */
[----:B------:R-:W-:-:S04]  /*a9c0*/  FADD R39, R38, R14 ;  /* 0x0000000e26277221 */ /* 0x000fc80000000000 */
[----:B------:R-:W-:-:S07]  /*a9d0*/  IMAD.MOV.U32 R13, RZ, RZ, R39 ;  /* 0x000000ffff0d7224 */ /* 0x000fce00078e0027 */
[----:B------:R-:W-:Y:S05]  /*a9e0*/  WARPSYNC.COLLECTIVE R15, `(.L_x_10986) ;  /* 0x000000000f087348 */ /* 0x000fea0003c00000 */
[----:B------:R0:W1:Y:S02]  /*a9f0*/  SHFL.BFLY P6, R14, R13, R12, R11 ;  /* 0x0c00000c0d0e7389 */ /* 0x00006400000c000b */
[----:B01----:R-:W-:Y:S05]  /*aa00*/  ENDCOLLECTIVE ;  /* 0x000000000000791b */ /* 0x003fea0003800000 */
.L_x_10986:
[----:B------:R-:W-:Y:S02]  /*aa10*/  IMAD.MOV.U32 R12, RZ, RZ, 0x1 ;  /* 0x00000001ff0c7424 */ /* 0x000fe400078e00ff */
[----:B------:R-:W-:-:S05]  /*aa20*/  FADD R40, R39, R14 ;  /* 0x0000000e27287221 */ /* 0x000fca0000000000 */
[----:B------:R-:W-:-:S07]  /*aa30*/  MOV R13, R40 ;  /* 0x00000028000d7202 */ /* 0x000fce0000000f00 */
[----:B------:R-:W-:Y:S05]  /*aa40*/  WARPSYNC.COLLECTIVE R15, `(.L_x_10987) ;  /* 0x000000000f087348 */ /* 0x000fea0003c00000 */
[----:B------:R0:W1:Y:S02]  /*aa50*/  SHFL.BFLY P6, R14, R13, R12, R11 ;  /* 0x0c00000c0d0e7389 */ /* 0x00006400000c000b */
[----:B01----:R-:W-:Y:S05]  /*aa60*/  ENDCOLLECTIVE ;  /* 0x000000000000791b */ /* 0x003fea0003800000 */
.L_x_10987:
[----:B------:R-:W-:Y:S05]  /*aa70*/  BRA `(.L_x_10988) ;  /* 0xffffffc800fc7947 */ /* 0x000fea000383ffff */
        .weak           $__internal_170_$__cuda_sm3x_div_rn_noftz_f32_slowpath
        .type           $__internal_170_$__cuda_sm3x_div_rn_noftz_f32_slowpath,@function
        .size           $__internal_170_$__cuda_sm3x_div_rn_noftz_f32_slowpath,(.L_x_37547 - $__internal_170_$__cuda_sm3x_div_rn_noftz_f32_slowpath)
$__internal_170_$__cuda_sm3x_div_rn_noftz_f32_slowpath:
[--C-:B------:R-:W-:Y:S01]  /*aa80*/  SHF.R.U32.HI R38, RZ, 0x17, R11.reuse ;  /* 0x00000017ff267819 */ /* 0x100fe2000001160b */
[----:B------:R-:W-:Y:S01]  /*aa90*/  BSSY.RECONVERGENT B1, `(.L_x_10989) ;  /* 0x0000063000017945 */ /* 0x000fe20003800200 */
[----:B------:R-:W-:Y:S01]  /*aaa0*/  SHF.R.U32.HI R13, RZ, 0x17, R6 ;  /* 0x00000017ff0d7819 */ /* 0x000fe20000011606 */
        /* <DEDUP_REMOVED lines=32> */
.L_x_10990:
        /* <DEDUP_REMOVED lines=32> */
[----:B------:R-:W-:Y:S02]  /*aeb0*/  ISETP.NE.AND P2, PT, R46, RZ, PT ;  /* 0x000000ff2e00720c */ /* 0x000fe40003f45270 */
[----:B------:R-:W-:Y:S02]  /*aec0*/  LOP3.LUT R40, R40, 0x7fffff, RZ, 0xc0, !PT ;  /* 0x007fffff28287812 */ /* 0x000fe400078ec0ff */
[----:B------:R-:W-:Y:S02]  /*aed0*/  FSETP.NEU.FTZ.AND P0, PT, R13, R38, PT ;  /* 0x000000260d00720b */ /* 0x000fe40003f1d000 */
[----:B------:R-:W-:Y:S02]  /*aee0*/  IADD3 R13, PT, PT, R46, 0x20, RZ ;  /* 0x000000202e0d7810 */ /* 0x000fe40007ffe0ff */
[----:B------:R-:W-:-:S02]  /*aef0*/  LOP3.LUT R40, R40, 0x800000, RZ, 0xfc, !PT ;  /* 0x0080000028287812 */ /* 0x000fc400078efcff */
[C---:B------:R-:W-:Y:S02]  /*af00*/  ISETP.NE.AND P1, PT, R46.reuse, RZ, PT ;  /* 0x000000ff2e00720c */ /* 0x040fe40003f25270 */
[----:B------:R-:W-:Y:S02]  /*af10*/  IADD3 R39, PT, PT, -R46, RZ, RZ ;  /* 0x000000ff2e277210 */ /* 0x000fe40007ffe1ff */
        /* <DEDUP_REMOVED lines=12> */
.L_x_10997:
[----:B------:R-:W-:-:S04]  /*afe0*/  LOP3.LUT R6, R6, 0x80000000, RZ, 0xc0, !PT ;  /* 0x8000000006067812 */ /* 0x000fc800078ec0ff */
[----:B------:R-:W-:Y:S01]  /*aff0*/  LOP3.LUT R6, R6, 0x7f800000, RZ, 0xfc, !PT ;  /* 0x7f80000006067812 */ /* 0x000fe200078efcff */
[----:B------:R-:W-:Y:S06]  /*b000*/  BRA `(.L_x_10998) ;  /* 0x0000000000047947 */ /* 0x000fec0003800000 */
.L_x_10996:
[----:B------:R-:W-:-:S07]  /*b010*/  LEA R6, R48, R6, 0x17 ;  /* 0x0000000630067211 */ /* 0x000fce00078eb8ff */
.L_x_10998:
[----:B------:R-:W-:Y:S05]  /*b020*/  BSYNC.RECONVERGENT B2 ;  /* 0x0000000000027941 */ /* 0x000fea0003800200 */
.L_x_10995:
[----:B------:R-:W-:Y:S05]  /*b030*/  BRA `(.L_x_10999) ;  /* 0x0000000000207947 */ /* 0x000fea0003800000 */
.L_x_10994:
[----:B------:R-:W-:-:S04]  /*b040*/  LOP3.LUT R6, R39, 0x80000000, R6, 0x48, !PT ;  /* 0x8000000027067812 */ /* 0x000fc800078e4806 */
[----:B------:R-:W-:Y:S01]  /*b050*/  LOP3.LUT R6, R6, 0x7f800000, RZ, 0xfc, !PT ;  /* 0x7f80000006067812 */ /* 0x000fe200078efcff */
[----:B------:R-:W-:Y:S06]  /*b060*/  BRA `(.L_x_10999) ;  /* 0x0000000000147947 */ /* 0x000fec0003800000 */
.L_x_10993:
[----:B------:R-:W-:Y:S01]  /*b070*/  LOP3.LUT R6, R39, 0x80000000, R6, 0x48, !PT ;  /* 0x8000000027067812 */ /* 0x000fe200078e4806 */
[----:B------:R-:W-:Y:S06]  /*b080*/  BRA `(.L_x_10999) ;  /* 0x00000000000c7947 */ /* 0x000fec0003800000 */
.L_x_10992:
[----:B------:R-:W0:Y:S01]  /*b090*/  MUFU.RSQ R6, -QNAN ;  /* 0xffc0000000067908 */ /* 0x000e220000001400 */
[----:B------:R-:W-:Y:S05]  /*b0a0*/  BRA `(.L_x_10999) ;  /* 0x0000000000047947 */ /* 0x000fea0003800000 */
.L_x_10991:
[----:B------:R-:W-:-:S07]  /*b0b0*/  FADD.FTZ R6, R6, R11 ;  /* 0x0000000b06067221 */ /* 0x000fce0000010000 */
.L_x_10999:
[----:B------:R-:W-:Y:S05]  /*b0c0*/  BSYNC.RECONVERGENT B1 ;  /* 0x0000000000017941 */ /* 0x000fea0003800200 */
.L_x_10989:
[----:B------:R-:W-:-:S04]  /*b0d0*/  HFMA2 R13, -RZ, RZ, 0, 0 ;  /* 0x00000000ff0d7431 */ /* 0x000fc800000001ff */
[----:B0-----:R-:W-:Y:S05]  /*b0e0*/  RET.REL.NODEC R12 `(_Z15SoftmaxWarpImplI22BroadcastScaleMaskLoadIffbLm3EiE11DirectStoreIffEfLi1ELi29ELi32ELi1ELb0EL9Algorithm0EEvT_T0_ll) ;  /* 0xffffff4c0cc47950 */ /* 0x001fea0003c3ffff */
.L_x_11000:
        /* <DEDUP_REMOVED lines=9> */
.L_x_37547:


//--------------------- .text._Z15SoftmaxWarpImplI22BroadcastScaleMaskLoadIffbLm3EiE11DirectStoreIffEfLi1ELi28ELi32ELi1ELb1EL9Algorithm0EEvT_T0_ll --------------------------
	.section	.text._Z15SoftmaxWarpImplI22BroadcastScaleMaskLoadIffbLm3EiE11DirectStoreIffEfLi1ELi28ELi32ELi1ELb1EL9Algorithm0EEvT_T0_ll,"ax",@progbits
	.align	128
        .global         _Z15SoftmaxWarpImplI22BroadcastScaleMaskLoadIffbLm3EiE11DirectStoreIffEfLi1ELi28ELi32ELi1ELb1EL9Algorithm0EEvT_T0_ll
        .type           _Z15SoftmaxWarpImplI22BroadcastScaleMaskLoadIffbLm3EiE11DirectStoreIffEfLi1ELi28ELi32ELi1ELb1EL9Algorithm0EEvT_T0_ll,@function
        .size           _Z15SoftmaxWarpImplI22BroadcastScaleMaskLoadIffbLm3EiE11DirectStoreIffEfLi1ELi28ELi32ELi1ELb1EL9Algorithm0EEvT_T0_ll,(.L_x_37548 - _Z15SoftmaxWarpImplI22BroadcastScaleMaskLoadIffbLm3EiE11DirectStoreIffEfLi1ELi28ELi32ELi1ELb1EL9Algorithm0EEvT_T0_ll)
        .other          _Z15SoftmaxWarpImplI22BroadcastScaleMaskLoadIffbLm3EiE11DirectStoreIffEfLi1ELi28ELi32ELi1ELb1EL9Algorithm0EEvT_T0_ll,@"STO_CUDA_ENTRY STV_DEFAULT"
_Z15SoftmaxWarpImplI22BroadcastScaleMaskLoadIffbLm3EiE11DirectStoreIffEfLi1ELi28ELi32ELi1ELb1EL9Algorithm0EEvT_T0_ll:
.text._Z15SoftmaxWarpImplI22BroadcastScaleMaskLoadIffbLm3EiE11DirectStoreIffEfLi1ELi28ELi32ELi1ELb1EL9Algorithm0EEvT_T0_ll:
        /* <DEDUP_REMOVED lines=29> */
.L_x_11001:
        /* <DEDUP_REMOVED lines=23> */
[----:B------:R-:W-:-:S07]  /*0340*/  VIADD R53, R40, 0x2e0 ;  /* 0x000002e028357836 */ /* 0x000fce0000000000 */
.L_x_11116:
[----:B--2---:R-:W0:Y:S01]  /*0350*/  LDC.64 R2, c[0x0][0x408] ;  /* 0x00010200ff027b82 */ /* 0x004e220000000a00 */
[----:B------:R-:W-:Y:S01]  /*0360*/  BSSY.RECONVERGENT B1, `(.L_x_11003) ;  /* 0x0000061000017945 */ /* 0x000fe20003800200 */
[----:B------:R-:W-:Y:S01]  /*0370*/  IMAD.MOV.U32 R76, RZ, RZ, -0x800000 ;  /* 0xff800000ff4c7424 */ /* 0x000fe200078e00ff */
[C---:B------:R-:W-:Y:S01]  /*0380*/  IADD3 R6, PT, PT, R40.reuse, 0x40, RZ ;  /* 0x0000004028067810 */ /* 0x040fe20007ffe0ff */
[----:B------:R-:W-:Y:S02]  /*0390*/  IMAD.MOV.U32 R78, RZ, RZ, -0x800000 ;  /* 0xff800000ff4e7424 */ /* 0x000fe400078e00ff */
[C---:B------:R-:W-:Y:S02]  /*03a0*/  VIADD R0, R40.reuse, 0x60 ;  /* 0x0000006028007836 */ /* 0x040fe40000000000 */
[----:B------:R-:W-:Y:S01]  /*03b0*/  IMAD.MOV.U32 R13, RZ, RZ, -0x800000 ;  /* 0xff800000ff0d7424 */ /* 0x000fe200078e00ff */
[-C--:B0-----:R-:W-:Y:S02]  /*03c0*/  ISETP.GE.U32.AND P0, PT, R40, R2.reuse, PT ;  /* 0x000000022800720c */ /* 0x081fe40003f06070 */
[----:B------:R-:W-:-:S02]  /*03d0*/  ISETP.GE.U32.AND P1, PT, R4, R2, PT ;  /* 0x000000020400720c */ /* 0x000fc40003f26070 */
[-C--:B------:R-:W-:Y:S02]  /*03e0*/  ISETP.GE.AND.EX P0, PT, RZ, R3.reuse, PT, P0 ;  /* 0x00000003ff00720c */ /* 0x080fe40003f06300 */
[----:B------:R-:W-:-:S11]  /*03f0*/  ISETP.GE.AND.EX P1, PT, RZ, R3, PT, P1 ;  /* 0x00000003ff00720c */ /* 0x000fd60003f26310 */
        /* <DEDUP_REMOVED lines=87> */
.L_x_11004:
[----:B------:R-:W-:Y:S05]  /*0970*/  BSYNC.RECONVERGENT B1 ;  /* 0x0000000000017941 */ /* 0x000fea0003800200 */
.L_x_11003:
[----:B------:R-:W-:Y:S04]  /*0980*/  BSSY.RECONVERGENT B1, `(.L_x_11005) ;  /* 0x0000058000017945 */ /* 0x000fe80003800200 */
        /* <DEDUP_REMOVED lines=14> */
[----:B-1----:R-:W-:-:S07]  /*0a70*/  ISETP.NE.AND P4, PT, R15, RZ, PT ;  /* 0x000000ff0f00720c */ /* 0x002fce0003f85270 */
[----:B---3--:R-:W1:Y:S02]  /*0a80*/  MUFU.RCP R7, R7 ;  /* 0x0000000700077308 */ /* 0x008e640000001000 */
[----:B-1----:R-:W-:-:S06]  /*0a90*/  IADD3 R8, PT, PT, R7, 0xffffffe, RZ ;  /* 0x0ffffffe07087810 */ /* 0x002fcc0007ffe0ff */
[----:B------:R-:W1:Y:S02]  /*0aa0*/  F2I.FTZ.U32.TRUNC.NTZ R5, R8 ;  /* 0x0000000800057305 */ /* 0x000e64000021f000 */
[----:B-1----:R-:W-:-:S04]  /*0ab0*/  IMAD.MOV R9, RZ, RZ, -R5 ;  /* 0x000000ffff097224 */ /* 0x002fc800078e0a05 */
[----:B------:R-:W-:-:S04]  /*0ac0*/  IMAD R9, R9, R12, RZ ;  /* 0x0000000c09097224 */ /* 0x000fc800078e02ff */
[----:B------:R-:W-:Y:S01]  /*0ad0*/  IMAD.HI.U32 R4, R5, R9, R4 ;  /* 0x0000000905047227 */ /* 0x000fe200078e0004 */
[----:B------:R-:W-:Y:S02]  /*0ae0*/  MOV R5, R14 ;  /* 0x0000000e00057202 */ /* 0x000fe40000000f00 */
[----:B------:R-:W-:-:S03]  /*0af0*/  IABS R14, R15 ;  /* 0x0000000f000e7213 */ /* 0x000fc60000000000 */
[----:B------:R-:W-:Y:S01]  /*0b00*/  IMAD.HI.U32 R4, R4, R5, RZ ;  /* 0x0000000504047227 */ /* 0x000fe200078e00ff */
[----:B------:R-:W1:Y:S03]  /*0b10*/  I2F.RP R9, R14 ;  /* 0x0000000e00097306 */ /* 0x000e660000209400 */
        /* <DEDUP_REMOVED lines=62> */
.L_x_11006:
[----:B------:R-:W-:Y:S05]  /*0f00*/  BSYNC.RECONVERGENT B1 ;  /* 0x0000000000017941 */ /* 0x000fea0003800200 */
.L_x_11005:
        /* <DEDUP_REMOVED lines=56> */
[----:B------:R-:W-:Y:S01]  /*1290*/  ISETP.NE.AND P5, PT, R14, RZ, PT ;  /* 0x000000ff0e00720c */ /* 0x000fe20003fa5270 */
[----:B------:R-:W-:-:S04]  /*12a0*/  IMAD R15, R6, R19, RZ ;  /* 0x00000013060f7224 */ /* 0x000fc800078e02ff */
[----:B------:R-:W-:-:S08]  /*12b0*/  IMAD.HI.U32 R15, R11, R15, R10 ;  /* 0x0000000f0b0f7227 */ /* 0x000fd000078e000a */
        /* <DEDUP_REMOVED lines=19> */
[----:B--2---:R-:W-:-:S04]  /*13f0*/  ISETP.NE.U32.AND P5, PT, R22, 0x1, PT ;  /* 0x000000011600780c */ /* 0x004fc80003fa5070 */
[----:B------:R-:W-:-:S04]  /*1400*/  ISETP.NE.AND.EX P5, PT, R23, RZ, PT, P5 ;  /* 0x000000ff1700720c */ /* 0x000fc80003fa5350 */
[----:B------:R-:W-:Y:S02]  /*1410*/  SEL R6, R12, RZ, P5 ;  /* 0x000000ff0c067207 */ /* 0x000fe40002800000 */
[----:B0-----:R-:W-:-:S04]  /*1420*/  ISETP.NE.U32.AND P5, PT, R10, 0x1, PT ;  /* 0x000000010a00780c */ /* 0x001fc80003fa5070 */
[----:B------:R-:W-:Y:S01]  /*1430*/  ISETP.NE.AND.EX P5, PT, R11, RZ, PT, P5 ;  /* 0x000000ff0b00720c */ /* 0x000fe20003fa5350 */
[----:B------:R-:W-:-:S03]  /*1440*/  IMAD.MOV R11, RZ, RZ, -R4 ;  /* 0x000000ffff0b7224 */ /* 0x000fc600078e0a04 */
        /* <DEDUP_REMOVED lines=19> */
.L_x_11008:
[----:B------:R-:W-:Y:S05]  /*1580*/  BSYNC.RECONVERGENT B1 ;  /* 0x0000000000017941 */ /* 0x000fea0003800200 */
.L_x_11007:
        /* <DEDUP_REMOVED lines=38> */
[----:B------:R-:W-:Y:S02]  /*17f0*/  @!P5 IMAD.MOV R12, RZ, RZ, -R12 ;  /* 0x000000ffff0cd224 */ /* 0x000fe400078e0a0c */
[--C-:B-1----:R-:W-:Y:S02]  /*1800*/  IMAD.MOV R6, RZ, RZ, -R11.reuse ;  /* 0x000000ffff067224 */ /* 0x102fe400078e0a0b */
[----:B------:R-:W-:Y:S02]  /*1810*/  @!P3 LOP3.LUT R12, RZ, R14, RZ, 0x33, !PT ;  /* 0x0000000eff0cb212 */ /* 0x000fe400078e33ff */
[----:B------:R-:W-:Y:S02]  /*1820*/  IMAD R21, R6, R19, RZ ;  /* 0x0000001306157224 */ /* 0x000fe400078e02ff */
[----:B------:R-:W-:Y:S02]  /*1830*/  IADD3 R0, PT, PT, -R12, RZ, RZ ;  /* 0x000000ff0c007210 */ /* 0x000fe40007ffe1ff */
        /* <DEDUP_REMOVED lines=44> */
.L_x_11010:
[----:B------:R-:W-:Y:S05]  /*1b00*/  BSYNC.RECONVERGENT B1 ;  /* 0x0000000000017941 */ /* 0x000fea0003800200 */
.L_x_11009:
        /* <DEDUP_REMOVED lines=25> */
[----:B------:R-:W-:Y:S02]  /*1ca0*/  IMAD.HI.U32 R0, R9, R6, RZ ;  /* 0x0000000609007227 */ /* 0x000fe400078e00ff */
[----:B------:R0:W1:Y:S03]  /*1cb0*/  F2I.FTZ.U32.TRUNC.NTZ R11, R10 ;  /* 0x0000000a000b7305 */ /* 0x000066000021f000 */
[----:B------:R-:W-:-:S05]  /*1cc0*/  IADD3 R9, PT, PT, -R0, RZ, RZ ;  /* 0x000000ff00097210 */ /* 0x000fca0007ffe1ff */
[----:B------:R-:W-:Y:S02]  /*1cd0*/  IMAD R6, R15, R9, R6 ;  /* 0x000000090f067224 */ /* 0x000fe400078e0206 */
[----:B0-----:R-:W-:-:S03]  /*1ce0*/  HFMA2 R10, -RZ, RZ, 0, 0 ;  /* 0x00000000ff0a7431 */ /* 0x001fc600000001ff */
[----:B------:R-:W-:-:S13]  /*1cf0*/  ISETP.GT.U32.AND P5, PT, R15, R6, PT ;  /* 0x000000060f00720c */ /* 0x000fda0003fa4070 */
[----:B------:R-:W-:Y:S01]  /*1d00*/  @!P5 IMAD.IADD R6, R6, 0x1, -R15 ;  /* 0x000000010606d824 */ /* 0x000fe200078e0a0f */
[----:B------:R-:W-:Y:S02]  /*1d10*/  @!P5 IADD3 R0, PT, PT, R0, 0x1, RZ ;  /* 0x000000010000d810 */ /* 0x000fe40007ffe0ff */
[----:B------:R-:W-:Y:S02]  /*1d20*/  ISETP.NE.AND P5, PT, R14, RZ, PT ;  /* 0x000000ff0e00720c */ /* 0x000fe40003fa5270 */
[----:B------:R-:W-:Y:S02]  /*1d30*/  ISETP.GE.U32.AND P3, PT, R6, R15, PT ;  /* 0x0000000f0600720c */ /* 0x000fe40003f66070 */
[----:B------:R-:W-:-:S04]  /*1d40*/  LOP3.LUT R6, R17, R14, RZ, 0x3c, !PT ;  /* 0x0000000e11067212 */ /* 0x000fc800078e3cff */
[----:B------:R-:W-:Y:S01]  /*1d50*/  ISETP.GE.AND P2, PT, R6, RZ, PT ;  /* 0x000000ff0600720c */ /* 0x000fe20003f46270 */
[----:B-1----:R-:W-:-:S04]  /*1d60*/  IMAD.MOV R6, RZ, RZ, -R11 ;  /* 0x000000ffff067224 */ /* 0x002fc800078e0a0b */
[----:B------:R-:W-:Y:S02]  /*1d70*/  IMAD R9, R6, R19, RZ ;  /* 0x0000001306097224 */ /* 0x000fe400078e02ff */
[----:B------:R-:W-:Y:S02]  /*1d80*/  @P3 VIADD R0, R0, 0x1 ;  /* 0x0000000100003836 */ /* 0x000fe40000000000 */
[----:B------:R-:W-:Y:S02]  /*1d90*/  IMAD.HI.U32 R9, R11, R9, R10 ;  /* 0x000000090b097227 */ /* 0x000fe400078e000a */
[----:B------:R-:W0:Y:S02]  /*1da0*/  LDC.64 R10, c[0x0][0x3a0] ;  /* 0x0000e800ff0a7b82 */ /* 0x000e240000000a00 */
[----:B------:R-:W-:-:S05]  /*1db0*/  IMAD.MOV.U32 R12, RZ, RZ, R0 ;  /* 0x000000ffff0c7224 */ /* 0x000fca00078e0000 */
        /* <DEDUP_REMOVED lines=21> */
[----:B0-----:R-:W-:Y:S02]  /*1f10*/  ISETP.NE.U32.AND P5, PT, R10, 0x1, PT ;  /* 0x000000010a00780c */ /* 0x001fe40003fa5070 */
[----:B------:R-:W-:Y:S02]  /*1f20*/  IADD3 R6, PT, PT, -R0, RZ, RZ ;  /* 0x000000ff00067210 */ /* 0x000fe40007ffe1ff */
[----:B-1----:R-:W-:Y:S02]  /*1f30*/  ISETP.NE.U32.AND P2, PT, R18, 0x1, PT ;  /* 0x000000011200780c */ /* 0x002fe40003f45070 */
[----:B------:R-:W-:Y:S01]  /*1f40*/  SEL R9, R12, RZ, P3 ;  /* 0x000000ff0c097207 */ /* 0x000fe20001800000 */
        /* <DEDUP_REMOVED lines=19> */
.L_x_11012:
[----:B------:R-:W-:Y:S05]  /*2080*/  BSYNC.RECONVERGENT B1 ;  /* 0x0000000000017941 */ /* 0x000fea0003800200 */
.L_x_11011:
[----:B------:R-:W-:Y:S01]  /*2090*/  BSSY.RECONVERGENT B1, `(.L_x_11013) ;  /* 0x0000058000017945 */ /* 0x000fe20003800200 */
[----:B------:R-:W-:-:S03]  /*20a0*/  IMAD.MOV.U32 R6, RZ, RZ, -0x800000 ;  /* 0xff800000ff067424 */ /* 0x000fc600078e00ff */
[----:B------:R-:W-:Y:S05]  /*20b0*/  @P1 BRA `(.L_x_11014) ;  /* 0x0000000400541947 */ /* 0x000fea0003800000 */
[----:B------:R-:W0:Y:S01]  /*20c0*/  LDC R12, c[0x0][0x3b0] ;  /* 0x0000ec00ff0c7b82 */ /* 0x000e220000000800 */
[----:B------:R-:W-:Y:S01]  /*20d0*/  IMAD R15, R41, UR50, R8 ;  /* 0x00000032290f7c24 */ /* 0x000fe2000f8e0208 */
[C---:B-1----:R-:W-:Y:S01]  /*20e0*/  R2UR UR6, R34.reuse ;  /* 0x00000000220672ca */ /* 0x042fe200000e0000 */
[----:B------:R-:W-:Y:S01]  /*20f0*/  IMAD.MOV.U32 R8, RZ, RZ, RZ ;  /* 0x000000ffff087224 */ /* 0x000fe200078e00ff */
[C---:B------:R-:W-:Y:S02]  /*2100*/  R2UR UR7, R35.reuse ;  /* 0x00000000230772ca */ /* 0x040fe400000e0000 */
[----:B------:R-:W-:Y:S02]  /*2110*/  R2UR UR4, R34 ;  /* 0x00000000220472ca */ /* 0x000fe400000e0000 */
[----:B------:R-:W1:Y:S01]  /*2120*/  LDC R14, c[0x0][0x3b4] ;  /* 0x0000ed00ff0e7b82 */ /* 0x000e620000000800 */
[----:B------:R-:W-:Y:S02]  /*2130*/  R2UR UR5, R35 ;  /* 0x00000000230572ca */ /* 0x000fe400000e0000 */
[----:B0-----:R-:W-:-:S04]  /*2140*/  IABS R11, R12 ;  /* 0x0000000c000b7213 */ /* 0x001fc80000000000 */
[----:B------:R-:W0:Y:S01]  /*2150*/  I2F.RP R0, R11 ;  /* 0x0000000b00007306 */ /* 0x000e220000209400 */
[----:B-1----:R-:W-:-:S07]  /*2160*/  ISETP.NE.AND P5, PT, R14, RZ, PT ;  /* 0x000000ff0e00720c */ /* 0x002fce0003fa5270 */
[----:B0-----:R-:W0:Y:S02]  /*2170*/  MUFU.RCP R0, R0 ;  /* 0x0000000000007308 */ /* 0x001e240000001000 */
[----:B0-----:R-:W-:-:S06]  /*2180*/  VIADD R9, R0, 0xffffffe ;  /* 0x0ffffffe00097836 */ /* 0x001fcc0000000000 */
[----:B------:R-:W0:Y:S02]  /*2190*/  F2I.FTZ.U32.TRUNC.NTZ R9, R9 ;  /* 0x0000000900097305 */ /* 0x000e24000021f000 */
[----:B0-----:R-:W-:-:S05]  /*21a0*/  IADD3 R6, PT, PT, RZ, -R9, RZ ;  /* 0x80000009ff067210 */ /* 0x001fca0007ffe0ff */
[----:B------:R-:W-:Y:S01]  /*21b0*/  IMAD R17, R6, R11, RZ ;  /* 0x0000000b06117224 */ /* 0x000fe200078e02ff */
[----:B------:R-:W-:-:S03]  /*21c0*/  IABS R6, R15 ;  /* 0x0000000f00067213 */ /* 0x000fc60000000000 */
        /* <DEDUP_REMOVED lines=38> */
[----:B------:R-:W0:Y:S01]  /*2430*/  LDC.64 R16, c[0x0][0x398] ;  /* 0x0000e600ff107b82 */ /* 0x000e220000000a00 */
[----:B------:R-:W-:-:S04]  /*2440*/  LOP3.LUT R6, R11, R14, RZ, 0x3c, !PT ;  /* 0x0000000e0b067212 */ /* 0x000fc800078e3cff */
[----:B------:R-:W-:-:S06]  /*2450*/  ISETP.GE.AND P3, PT, R6, RZ, PT ;  /* 0x000000ff0600720c */ /* 0x000fcc0003f66270 */
[----:B------:R-:W-:-:S07]  /*2460*/  @P1 VIADD R0, R0, 0x1 ;  /* 0x0000000100001836 */ /* 0x000fce0000000000 */
[----:B------:R-:W-:Y:S01]  /*2470*/  @!P3 IMAD.MOV R0, RZ, RZ, -R0 ;  /* 0x000000ffff00b224 */ /* 0x000fe200078e0a00 */
[----:B------:R-:W-:Y:S02]  /*2480*/  @!P5 LOP3.LUT R0, RZ, R14, RZ, 0x33, !PT ;  /* 0x0000000eff00d212 */ /* 0x000fe400078e33ff */
[----:B------:R-:W-:Y:S02]  /*2490*/  ISETP.NE.AND.EX P3, PT, R19, RZ, PT, P2 ;  /* 0x000000ff1300720c */ /* 0x000fe40003f65320 */
[----:B------:R-:W-:Y:S02]  /*24a0*/  IADD3 R6, PT, PT, -R0, RZ, RZ ;  /* 0x000000ff00067210 */ /* 0x000fe40007ffe1ff */
[----:B0-----:R-:W-:-:S03]  /*24b0*/  ISETP.NE.U32.AND P1, PT, R16, 0x1, PT ;  /* 0x000000011000780c */ /* 0x001fc60003f25070 */
[----:B------:R-:W-:Y:S01]  /*24c0*/  IMAD R6, R14, R6, R11 ;  /* 0x000000060e067224 */ /* 0x000fe200078e020b */
[----:B------:R-:W-:Y:S02]  /*24d0*/  ISETP.NE.AND.EX P2, PT, R17, RZ, PT, P1 ;  /* 0x000000ff1100720c */ /* 0x000fe40003f45310 */
[----:B-1----:R-:W-:Y:S02]  /*24e0*/  ISETP.NE.U32.AND P1, PT, R8, 0x1, PT ;  /* 0x000000010800780c */ /* 0x002fe40003f25070 */
[----:B------:R-:W-:Y:S02]  /*24f0*/  SEL R8, R10, RZ, P3 ;  /* 0x000000ff0a087207 */ /* 0x000fe40001800000 */
[----:B------:R-:W-:Y:S02]  /*2500*/  ISETP.NE.AND.EX P1, PT, R9, RZ, PT, P1 ;  /* 0x000000ff0900720c */ /* 0x000fe40003f25310 */
[----:B------:R-:W-:Y:S01]  /*2510*/  SEL R0, R0, RZ, P2 ;  /* 0x000000ff00007207 */ /* 0x000fe20001000000 */
[----:B------:R-:W-:Y:S01]  /*2520*/  IMAD R9, R8, UR44, RZ ;  /* 0x0000002c08097c24 */ /* 0x000fe2000f8e02ff */
        /* <DEDUP_REMOVED lines=14> */
.L_x_11014:
[----:B------:R-:W-:Y:S05]  /*2610*/  BSYNC.RECONVERGENT B1 ;  /* 0x0000000000017941 */ /* 0x000fea0003800200 */
.L_x_11013:
        /* <DEDUP_REMOVED lines=38> */
[----:B------:R-:W0:Y:S01]  /*2880*/  LDC.64 R18, c[0x0][0x398] ;  /* 0x0000e600ff127b82 */ /* 0x000e220000000a00 */
[----:B------:R1:W3:Y:S05]  /*2890*/  F2I.FTZ.U32.TRUNC.NTZ R11, R10 ;  /* 0x0000000a000b7305 */ /* 0x0002ea000021f000 */
[----:B------:R-:W-:-:S02]  /*28a0*/  @P1 VIADD R0, R0, 0x1 ;  /* 0x0000000100001836 */ /* 0x000fc40000000000 */
[----:B-1----:R-:W-:-:S03]  /*28b0*/  IMAD.MOV.U32 R10, RZ, RZ, RZ ;  /* 0x000000ffff0a7224 */ /* 0x002fc600078e00ff */
[----:B------:R-:W-:-:S05]  /*28c0*/  MOV R12, R0 ;  /* 0x00000000000c7202 */ /* 0x000fca0000000f00 */
[----:B------:R-:W-:Y:S01]  /*28d0*/  @!P3 IMAD.MOV R12, RZ, RZ, -R12 ;  /* 0x000000ffff0cb224 */ /* 0x000fe200078e0a0c */
[----:B------:R-:W-:Y:S01]  /*28e0*/  @!P2 LOP3.LUT R12, RZ, R14, RZ, 0x33, !PT ;  /* 0x0000000eff0ca212 */ /* 0x000fe200078e33ff */
[----:B---3--:R-:W-:-:S03]  /*28f0*/  IMAD.MOV R7, RZ, RZ, -R11 ;  /* 0x000000ffff077224 */ /* 0x008fc600078e0a0b */
[----:B------:R-:W-:Y:S01]  /*2900*/  IADD3 R0, PT, PT, -R12, RZ, RZ ;  /* 0x000000ff0c007210 */ /* 0x000fe20007ffe1ff */
[----:B------:R-:W-:-:S04]  /*2910*/  IMAD R7, R7, R16, RZ ;  /* 0x0000001007077224 */ /* 0x000fc800078e02ff */
        /* <DEDUP_REMOVED lines=42> */
.L_x_11016:
[----:B------:R-:W-:Y:S05]  /*2bc0*/  BSYNC.RECONVERGENT B1 ;  /* 0x0000000000017941 */ /* 0x000fea0003800200 */
.L_x_11015:
        /* <DEDUP_REMOVED lines=37> */
[----:B------:R-:W0:Y:S02]  /*2e20*/  LDC.64 R18, c[0x0][0x398] ;  /* 0x0000e600ff127b82 */ /* 0x000e240000000a00 */
        /* <DEDUP_REMOVED lines=52> */
.L_x_11018:
[----:B------:R-:W-:Y:S05]  /*3170*/  BSYNC.RECONVERGENT B1 ;  /* 0x0000000000017941 */ /* 0x000fea0003800200 */
.L_x_11017:
        /* <DEDUP_REMOVED lines=48> */
[----:B------:R-:W-:-:S03]  /*3480*/  ISETP.GE.AND P5, PT, R10, RZ, PT ;  /* 0x000000ff0a00720c */ /* 0x000fc60003fa6270 */
[----:B------:R-:W-:Y:S02]  /*3490*/  IMAD.MOV.U32 R12, RZ, RZ, R9 ;  /* 0x000000ffff0c7224 */ /* 0x000fe400078e0009 */
[----:B0-----:R-:W-:-:S08]  /*34a0*/  IMAD.MOV R10, RZ, RZ, -R11 ;  /* 0x000000ffff0a7224 */ /* 0x001fd000078e0a0b */
[----:B------:R-:W-:Y:S02]  /*34b0*/  @!P5 IADD3 R12, PT, PT, -R12, RZ, RZ ;  /* 0x000000ff0c0cd210 */ /* 0x000fe40007ffe1ff */
[----:B------:R-:W-:-:S13]  /*34c0*/  ISETP.NE.AND P5, PT, R15, RZ, PT ;  /* 0x000000ff0f00720c */ /* 0x000fda0003fa5270 */
[----:B------:R-:W-:-:S05]  /*34d0*/  @!P5 LOP3.LUT R12, RZ, R15, RZ, 0x33, !PT ;  /* 0x0000000fff0cd212 */ /* 0x000fca00078e33ff */
[----:B------:R-:W-:-:S04]  /*34e0*/  IMAD.MOV R9, RZ, RZ, -R12 ;  /* 0x000000ffff097224 */ /* 0x000fc800078e0a0c */
        /* <DEDUP_REMOVED lines=17> */
[----:B------:R-:W1:Y:S11]  /*3600*/  LDC.64 R10, c[0x0][0x390] ;  /* 0x0000e400ff0a7b82 */ /* 0x000e760000000a00 */
[----:B------:R-:W-:-:S02]  /*3610*/  @!P5 IADD3 R9, PT, PT, -R9, RZ, RZ ;  /* 0x000000ff0909d210 */ /* 0x000fc40007ffe1ff */
        /* <DEDUP_REMOVED lines=27> */
.L_x_11020:
[----:B------:R-:W-:Y:S05]  /*37d0*/  BSYNC.RECONVERGENT B1 ;  /* 0x0000000000017941 */ /* 0x000fea0003800200 */
.L_x_11019:
        /* <DEDUP_REMOVED lines=37> */
[----:B------:R-:W-:Y:S02]  /*3a30*/  IMAD.MOV.U32 R14, RZ, RZ, R7 ;  /* 0x000000ffff0e7224 */ /* 0x000fe400078e0007 */
[----:B0-----:R-:W-:-:S03]  /*3a40*/  HFMA2 R10, -RZ, RZ, 0, 0 ;  /* 0x00000000ff0a7431 */ /* 0x001fc600000001ff */
[----:B------:R-:W-:Y:S01]  /*3a50*/  @!P5 IADD3 R14, PT, PT, -R14, RZ, RZ ;  /* 0x000000ff0e0ed210 */ /* 0x000fe20007ffe1ff */
[----:B-1----:R-:W-:-:S04]  /*3a60*/  IMAD.MOV R9, RZ, RZ, -R11 ;  /* 0x000000ffff097224 */ /* 0x002fc800078e0a0b */
        /* <DEDUP_REMOVED lines=46> */
.L_x_11022:
[----:B------:R-:W-:Y:S05]  /*3d50*/  BSYNC.RECONVERGENT B1 ;  /* 0x0000000000017941 */ /* 0x000fea0003800200 */
.L_x_11021:
        /* <DEDUP_REMOVED lines=19> */
[----:B------:R-:W-:Y:S01]  /*3e90*/  IMAD R5, R9, R14, RZ ;  /* 0x0000000e09057224 */ /* 0x000fe200078e02ff */
[----:B-1----:R-:W-:-:S03]  /*3ea0*/  IABS R9, R17 ;  /* 0x0000001100097213 */ /* 0x002fc60000000000 */
        /* <DEDUP_REMOVED lines=15> */
[----:B------:R-:W0:Y:S02]  /*3fa0*/  LDC.64 R18, c[0x0][0x398] ;  /* 0x0000e600ff127b82 */ /* 0x000e240000000a00 */
[----:B------:R1:W3:Y:S02]  /*3fb0*/  F2I.FTZ.U32.TRUNC.NTZ R11, R10 ;  /* 0x0000000a000b7305 */ /* 0x0002e4000021f000 */
[----:B------:R-:W-:-:S04]  /*3fc0*/  @P2 VIADD R5, R5, 0x1 ;  /* 0x0000000105052836 */ /* 0x000fc80000000000 */
[----:B------:R-:W-:Y:S01]  /*3fd0*/  IMAD.MOV.U32 R9, RZ, RZ, R5 ;  /* 0x000000ffff097224 */ /* 0x000fe200078e0005 */
[----:B-1----:R-:W-:-:S04]  /*3fe0*/  MOV R10, RZ ;  /* 0x000000ff000a7202 */ /* 0x002fc80000000f00 */
        /* <DEDUP_REMOVED lines=47> */
.L_x_11024:
[----:B------:R-:W-:Y:S05]  /*42e0*/  BSYNC.RECONVERGENT B1 ;  /* 0x0000000000017941 */ /* 0x000fea0003800200 */
.L_x_11023:
        /* <DEDUP_REMOVED lines=34> */
[----:B------:R-:W-:Y:S02]  /*4510*/  ISETP.NE.AND P2, PT, R12, RZ, PT ;  /* 0x000000ff0c00720c */ /* 0x000fe40003f45270 */
[----:B------:R-:W-:Y:S02]  /*4520*/  ISETP.GE.U32.AND P1, PT, R5, R14, PT ;  /* 0x0000000e0500720c */ /* 0x000fe40003f26070 */
[----:B------:R-:W-:-:S04]  /*4530*/  LOP3.LUT R5, R9, R12, RZ, 0x3c, !PT ;  /* 0x0000000c09057212 */ /* 0x000fc800078e3cff */
[----:B------:R-:W-:Y:S02]  /*4540*/  ISETP.GE.AND P5, PT, R5, RZ, PT ;  /* 0x000000ff0500720c */ /* 0x000fe40003fa6270 */
[----:B-1----:R-:W-:-:S05]  /*4550*/  IADD3 R5, PT, PT, RZ, -R11, RZ ;  /* 0x8000000bff057210 */ /* 0x002fca0007ffe0ff */
[----:B------:R-:W-:Y:S01]  /*4560*/  @P1 IADD3 R0, PT, PT, R0, 0x1, RZ ;  /* 0x0000000100001810 */ /* 0x000fe20007ffe0ff */
[----:B------:R-:W-:-:S04]  /*4570*/  IMAD R5, R5, R16, RZ ;  /* 0x0000001005057224 */ /* 0x000fc800078e02ff */
[----:B------:R-:W-:-:S04]  /*4580*/  IMAD.MOV.U32 R7, RZ, RZ, R0 ;  /* 0x000000ffff077224 */ /* 0x000fc800078e0000 */
[----:B------:R-:W-:Y:S01]  /*4590*/  @!P5 IMAD.MOV R7, RZ, RZ, -R7 ;  /* 0x000000ffff07d224 */ /* 0x000fe200078e0a07 */
        /* <DEDUP_REMOVED lines=45> */
.L_x_11026:
[----:B------:R-:W-:Y:S05]  /*4870*/  BSYNC.RECONVERGENT B1 ;  /* 0x0000000000017941 */ /* 0x000fea0003800200 */
.L_x_11025:
        /* <DEDUP_REMOVED lines=26> */
[----:B------:R-:W-:-:S04]  /*4a20*/  IMAD R5, R5, R14, RZ ;  /* 0x0000000e05057224 */ /* 0x000fc800078e02ff */
        /* <DEDUP_REMOVED lines=12> */
[----:B------:R-:W-:Y:S01]  /*4af0*/  LOP3.LUT R5, R17, R12, RZ, 0x3c, !PT ;  /* 0x0000000c11057212 */ /* 0x000fe200078e3cff */
[----:B-1----:R-:W-:-:S04]  /*4b00*/  VIADD R10, R9, 0xffffffe ;  /* 0x0ffffffe090a7836 */ /* 0x002fc80000000000 */
[----:B------:R1:W3:Y:S06]  /*4b10*/  F2I.FTZ.U32.TRUNC.NTZ R11, R10 ;  /* 0x0000000a000b7305 */ /* 0x0002ec000021f000 */
[----:B------:R-:W-:Y:S02]  /*4b20*/  @P3 IADD3 R0, PT, PT, R0, 0x1, RZ ;  /* 0x0000000100003810 */ /* 0x000fe40007ffe0ff */
[----:B------:R-:W-:-:S03]  /*4b30*/  ISETP.GE.AND P3, PT, R5, RZ, PT ;  /* 0x000000ff0500720c */ /* 0x000fc60003f66270 */
[----:B------:R-:W-:Y:S02]  /*4b40*/  IMAD.MOV.U32 R7, RZ, RZ, R0 ;  /* 0x000000ffff077224 */ /* 0x000fe400078e0000 */
[----:B-1----:R-:W-:Y:S02]  /*4b50*/  HFMA2 R10, -RZ, RZ, 0, 0 ;  /* 0x00000000ff0a7431 */ /* 0x002fe400000001ff */
[----:B---3--:R-:W-:-:S06]  /*4b60*/  IMAD.MOV R5, RZ, RZ, -R11 ;  /* 0x000000ffff057224 */ /* 0x008fcc00078e0a0b */
[----:B------:R-:W-:Y:S01]  /*4b70*/  @!P3 IADD3 R7, PT, PT, -R7, RZ, RZ ;  /* 0x000000ff0707b210 */ /* 0x000fe20007ffe1ff */
[----:B------:R-:W-:Y:S01]  /*4b80*/  IMAD R5, R5, R16, RZ ;  /* 0x0000001005057224 */ /* 0x000fe200078e02ff */
[----:B------:R-:W-:-:S13]  /*4b90*/  ISETP.NE.AND P3, PT, R12, RZ, PT ;  /* 0x000000ff0c00720c */ /* 0x000fda0003f65270 */
        /* <DEDUP_REMOVED lines=45> */
.L_x_11028:
[----:B------:R-:W-:Y:S05]  /*4e70*/  BSYNC.RECONVERGENT B1 ;  /* 0x0000000000017941 */ /* 0x000fea0003800200 */
.L_x_11027:
        /* <DEDUP_REMOVED lines=90> */
.L_x_11030:
[----:B------:R-:W-:Y:S05]  /*5420*/  BSYNC.RECONVERGENT B1 ;  /* 0x0000000000017941 */ /* 0x000fea0003800200 */
.L_x_11029:
        /* <DEDUP_REMOVED lines=92> */
.L_x_11032:
[----:B------:R-:W-:Y:S05]  /*59f0*/  BSYNC.RECONVERGENT B1 ;  /* 0x0000000000017941 */ /* 0x000fea0003800200 */
.L_x_11031:
        /* <DEDUP_REMOVED lines=90> */
.L_x_11034:
[----:B------:R-:W-:Y:S05]  /*5fa0*/  BSYNC.RECONVERGENT B1 ;  /* 0x0000000000017941 */ /* 0x000fea0003800200 */
.L_x_11033:
        /* <DEDUP_REMOVED lines=78> */
[----:B------:R-:W-:Y:S02]  /*6490*/  SEL R7, R9, RZ, P1 ;  /* 0x000000ff09077207 */ /* 0x000fe40000800000 */
[----:B--2---:R-:W-:-:S04]  /*64a0*/  ISETP.NE.U32.AND P1, PT, R18, 0x1, PT ;  /* 0x000000011200780c */ /* 0x004fc80003f25070 */
[----:B------:R-:W-:-:S04]  /*64b0*/  ISETP.NE.AND.EX P1, PT, R19, RZ, PT, P1 ;  /* 0x000000ff1300720c */ /* 0x000fc80003f25310 */
[----:B------:R-:W-:Y:S01]  /*64c0*/  SEL R9, R5, RZ, P1 ;  /* 0x000000ff05097207 */ /* 0x000fe20000800000 */
[----:B------:R-:W-:Y:S01]  /*64d0*/  IMAD R5, R16, R10, R17 ;  /* 0x0000000a10057224 */ /* 0x000fe200078e0211 */
[----:B-1----:R-:W-:Y:S01]  /*64e0*/  ISETP.NE.U32.AND P1, PT, R14, 0x1, PT ;  /* 0x000000010e00780c */ /* 0x002fe20003f25070 */
[----:B------:R-:W-:-:S03]  /*64f0*/  IMAD R10, R7, UR44, RZ ;  /* 0x0000002c070a7c24 */ /* 0x000fc6000f8e02ff */
[----:B------:R-:W-:Y:S01]  /*6500*/  ISETP.NE.AND.EX P1, PT, R15, RZ, PT, P1 ;  /* 0x000000ff0f00720c */ /* 0x000fe20003f25310 */
[----:B------:R-:W-:-:S03]  /*6510*/  IMAD R10, R9, UR45, R10 ;  /* 0x0000002d090a7c24 */ /* 0x000fc6000f8e020a */
        /* <DEDUP_REMOVED lines=13> */
.L_x_11036:
[----:B------:R-:W-:Y:S05]  /*65f0*/  BSYNC.RECONVERGENT B1 ;  /* 0x0000000000017941 */ /* 0x000fea0003800200 */
.L_x_11035:
        /* <DEDUP_REMOVED lines=15> */
[----:B0-----:R-:W-:Y:S01]  /*66f0*/  MOV R10, RZ ;  /* 0x000000ff000a7202 */ /* 0x001fe20000000f00 */
[----:B--2---:R-:W-:-:S04]  /*6700*/  IMAD.MOV R7, RZ, RZ, -R11 ;  /* 0x000000ffff077224 */ /* 0x004fc800078e0a0b */
        /* <DEDUP_REMOVED lines=17> */
[----:B------:R1:W2:Y:S02]  /*6820*/  F2I.FTZ.U32.TRUNC.NTZ R11, R10 ;  /* 0x0000000a000b7305 */ /* 0x0002a4000021f000 */
[----:B------:R-:W-:Y:S02]  /*6830*/  @P1 IADD3 R5, PT, PT, R5, 0x1, RZ ;  /* 0x0000000105051810 */ /* 0x000fe40007ffe0ff */
[----:B------:R-:W-:-:S03]  /*6840*/  ISETP.NE.AND P1, PT, R15, RZ, PT ;  /* 0x000000ff0f00720c */ /* 0x000fc60003f25270 */
[----:B------:R-:W-:Y:S02]  /*6850*/  IMAD.MOV.U32 R9, RZ, RZ, R5 ;  /* 0x000000ffff097224 */ /* 0x000fe400078e0005 */
[----:B-1----:R-:W-:Y:S02]  /*6860*/  IMAD.MOV.U32 R10, RZ, RZ, RZ ;  /* 0x000000ffff0a7224 */ /* 0x002fe400078e00ff */
[----:B------:R-:W-:Y:S01]  /*6870*/  @!P2 IMAD.MOV R9, RZ, RZ, -R9 ;  /* 0x000000ffff09a224 */ /* 0x000fe200078e0a09 */
[----:B--2---:R-:W-:-:S05]  /*6880*/  IADD3 R7, PT, PT, RZ, -R11, RZ ;  /* 0x8000000bff077210 */ /* 0x004fca0007ffe0ff */
        /* <DEDUP_REMOVED lines=46> */
.L_x_11038:
[----:B------:R-:W-:Y:S05]  /*6b70*/  BSYNC.RECONVERGENT B1 ;  /* 0x0000000000017941 */ /* 0x000fea0003800200 */
.L_x_11037:
        /* <DEDUP_REMOVED lines=64> */
[----:B-1----:R-:W-:Y:S02]  /*6f80*/  ISETP.NE.U32.AND P3, PT, R10, 0x1, PT ;  /* 0x000000010a00780c */ /* 0x002fe40003f65070 */
[----:B--2---:R-:W-:Y:S01]  /*6f90*/  ISETP.NE.U32.AND P1, PT, R16, 0x1, PT ;  /* 0x000000011000780c */ /* 0x004fe20003f25070 */
        /* <DEDUP_REMOVED lines=21> */
.L_x_11040:
[----:B------:R-:W-:Y:S05]  /*70f0*/  BSYNC.RECONVERGENT B1 ;  /* 0x0000000000017941 */ /* 0x000fea0003800200 */
.L_x_11039:
        /* <DEDUP_REMOVED lines=19> */
[----:B------:R-:W-:-:S04]  /*7230*/  IMAD R7, R7, R12, RZ ;  /* 0x0000000c07077224 */ /* 0x000fc800078e02ff */
        /* <DEDUP_REMOVED lines=45> */
[----:B0-----:R-:W-:Y:S02]  /*7510*/  ISETP.NE.U32.AND P1, PT, R16, 0x1, PT ;  /* 0x000000011000780c */ /* 0x001fe40003f25070 */
[----:B------:R-:W-:Y:S01]  /*7520*/  SEL R9, R9, RZ, P3 ;  /* 0x000000ff09097207 */ /* 0x000fe20001800000 */
[----:B------:R-:W-:Y:S01]  /*7530*/  IMAD R7, R19, R7, R12 ;  /* 0x0000000713077224 */ /* 0x000fe200078e020c */
[----:B------:R-:W-:-:S02]  /*7540*/  ISETP.NE.AND.EX P2, PT, R17, RZ, PT, P1 ;  /* 0x000000ff1100720c */ /* 0x000fc40003f45310 */
        /* <DEDUP_REMOVED lines=18> */
.L_x_11042:
[----:B------:R-:W-:Y:S05]  /*7670*/  BSYNC.RECONVERGENT B1 ;  /* 0x0000000000017941 */ /* 0x000fea0003800200 */
.L_x_11041:
        /* <DEDUP_REMOVED lines=17> */
[----:B0-----:R-:W-:Y:S01]  /*7790*/  MOV R10, RZ ;  /* 0x000000ff000a7202 */ /* 0x001fe20000000f00 */
[----:B-1----:R-:W-:-:S04]  /*77a0*/  IMAD.MOV R7, RZ, RZ, -R11 ;  /* 0x000000ffff077224 */ /* 0x002fc800078e0a0b */
[----:B------:R-:W-:-:S04]  /*77b0*/  IMAD R7, R7, R12, RZ ;  /* 0x0000000c07077224 */ /* 0x000fc800078e02ff */
        /* <DEDUP_REMOVED lines=16> */
[----:B------:R-:W-:Y:S01]  /*78c0*/  @P1 IADD3 R5, PT, PT, R5, 0x1, RZ ;  /* 0x0000000105051810 */ /* 0x000fe20007ffe0ff */
[----:B0-----:R-:W-:-:S04]  /*78d0*/  IMAD.MOV.U32 R10, RZ, RZ, RZ ;  /* 0x000000ffff0a7224 */ /* 0x001fc800078e00ff */
[----:B------:R-:W-:-:S04]  /*78e0*/  IMAD.MOV.U32 R9, RZ, RZ, R5 ;  /* 0x000000ffff097224 */ /* 0x000fc800078e0005 */
[----:B------:R-:W-:Y:S01]  /*78f0*/  @!P3 IMAD.MOV R9, RZ, RZ, -R9 ;  /* 0x000000ffff09b224 */ /* 0x000fe200078e0a09 */
[----:B------:R-:W-:Y:S02]  /*7900*/  @!P2 LOP3.LUT R9, RZ, R15, RZ, 0x33, !PT ;  /* 0x0000000fff09a212 */ /* 0x000fe400078e33ff */
[----:B-1----:R-:W-:-:S03]  /*7910*/  IADD3 R7, PT, PT, RZ, -R11, RZ ;  /* 0x8000000bff077210 */ /* 0x002fc60007ffe0ff */
[----:B------:R-:W-:-:S04]  /*7920*/  IMAD.MOV R5, RZ, RZ, -R9 ;  /* 0x000000ffff057224 */ /* 0x000fc800078e0a09 */
[----:B------:R-:W-:Y:S02]  /*7930*/  IMAD R12, R15, R5, R0 ;  /* 0x000000050f0c7224 */ /* 0x000fe400078e0200 */
[----:B------:R-:W-:Y:S01]  /*7940*/  IMAD R5, R7, R16, RZ ;  /* 0x0000001007057224 */ /* 0x000fe200078e02ff */
[----:B------:R-:W0:Y:S02]  /*7950*/  LDC.64 R14, c[0x0][0x390] ;  /* 0x0000e400ff0e7b82 */ /* 0x000e240000000a00 */
        /* <DEDUP_REMOVED lines=12> */
[----:B------:R-:W-:-:S04]  /*7a20*/  LOP3.LUT R7, R12, R19, RZ, 0x3c, !PT ;  /* 0x000000130c077212 */ /* 0x000fc800078e3cff */
[----:B------:R-:W-:-:S06]  /*7a30*/  ISETP.GE.AND P3, PT, R7, RZ, PT ;  /* 0x000000ff0700720c */ /* 0x000fcc0003f66270 */
[----:B------:R-:W-:-:S07]  /*7a40*/  @P1 IADD3 R5, PT, PT, R5, 0x1, RZ ;  /* 0x0000000105051810 */ /* 0x000fce0007ffe0ff */
[----:B------:R-:W-:Y:S01]  /*7a50*/  @!P3 IMAD.MOV R5, RZ, RZ, -R5 ;  /* 0x000000ffff05b224 */ /* 0x000fe200078e0a05 */
[----:B------:R-:W-:Y:S02]  /*7a60*/  @!P4 LOP3.LUT R5, RZ, R19, RZ, 0x33, !PT ;  /* 0x00000013ff05c212 */ /* 0x000fe400078e33ff */
[----:B------:R-:W-:Y:S02]  /*7a70*/  ISETP.NE.AND.EX P3, PT, R15, RZ, PT, P2 ;  /* 0x000000ff0f00720c */ /* 0x000fe40003f65320 */
[----:B0-----:R-:W-:Y:S01]  /*7a80*/  ISETP.NE.U32.AND P1, PT, R16, 0x1, PT ;  /* 0x000000011000780c */ /* 0x001fe20003f25070 */
[----:B------:R-:W-:Y:S01]  /*7a90*/  IMAD.MOV R7, RZ, RZ, -R5 ;  /* 0x000000ffff077224 */ /* 0x000fe200078e0a05 */
[----:B------:R-:W-:Y:S02]  /*7aa0*/  SEL R9, R9, RZ, P3 ;  /* 0x000000ff09097207 */ /* 0x000fe40001800000 */
[----:B------:R-:W-:Y:S01]  /*7ab0*/  ISETP.NE.AND.EX P2, PT, R17, RZ, PT, P1 ;  /* 0x000000ff1100720c */ /* 0x000fe20003f45310 */
[----:B------:R-:W-:Y:S01]  /*7ac0*/  IMAD R7, R19, R7, R12 ;  /* 0x0000000713077224 */ /* 0x000fe200078e020c */
[----:B-1----:R-:W-:Y:S01]  /*7ad0*/  ISETP.NE.U32.AND P1, PT, R10, 0x1, PT ;  /* 0x000000010a00780c */ /* 0x002fe20003f25070 */
[----:B------:R-:W-:Y:S01]  /*7ae0*/  IMAD R10, R9, UR44, RZ ;  /* 0x0000002c090a7c24 */ /* 0x000fe2000f8e02ff */
[----:B------:R-:W-:-:S02]  /*7af0*/  SEL R5, R5, RZ, P2 ;  /* 0x000000ff05057207 */ /* 0x000fc40001000000 */
        /* <DEDUP_REMOVED lines=15> */
.L_x_11044:
[----:B------:R-:W-:Y:S05]  /*7bf0*/  BSYNC.RECONVERGENT B1 ;  /* 0x0000000000017941 */ /* 0x000fea0003800200 */
.L_x_11043:
        /* <DEDUP_REMOVED lines=55> */
[----:B0-----:R-:W-:Y:S02]  /*7f70*/  ISETP.NE.U32.AND P2, PT, R14, 0x1, PT ;  /* 0x000000010e00780c */ /* 0x001fe40003f45070 */
[----:B------:R-:W-:Y:S02]  /*7f80*/  ISETP.GE.U32.AND P1, PT, R7, R16, PT ;  /* 0x000000100700720c */ /* 0x000fe40003f26070 */
[----:B------:R-:W0:Y:S01]  /*7f90*/  LDC.64 R16, c[0x0][0x398] ;  /* 0x0000e600ff107b82 */ /* 0x000e220000000a00 */
[----:B------:R-:W-:-:S04]  /*7fa0*/  LOP3.LUT R7, R12, R19, RZ, 0x3c, !PT ;  /* 0x000000130c077212 */ /* 0x000fc800078e3cff */
[----:B------:R-:W-:-:S06]  /*7fb0*/  ISETP.GE.AND P3, PT, R7, RZ, PT ;  /* 0x000000ff0700720c */ /* 0x000fcc0003f66270 */
[----:B------:R-:W-:-:S07]  /*7fc0*/  @P1 VIADD R5, R5, 0x1 ;  /* 0x0000000105051836 */ /* 0x000fce0000000000 */
[----:B------:R-:W-:Y:S02]  /*7fd0*/  @!P3 IADD3 R5, PT, PT, -R5, RZ, RZ ;  /* 0x000000ff0505b210 */ /* 0x000fe40007ffe1ff */
        /* <DEDUP_REMOVED lines=25> */
.L_x_11046:
[----:B------:R-:W-:Y:S05]  /*8170*/  BSYNC.RECONVERGENT B1 ;  /* 0x0000000000017941 */ /* 0x000fea0003800200 */
.L_x_11045:
        /* <DEDUP_REMOVED lines=23> */
[----:B0-----:R-:W-:Y:S02]  /*82f0*/  HFMA2 R10, -RZ, RZ, 0, 0 ;  /* 0x00000000ff0a7431 */ /* 0x001fe400000001ff */
        /* <DEDUP_REMOVED lines=69> */
.L_x_11048:
[----:B------:R-:W-:Y:S05]  /*8750*/  BSYNC.RECONVERGENT B1 ;  /* 0x0000000000017941 */ /* 0x000fea0003800200 */
.L_x_11047:
        /* <DEDUP_REMOVED lines=88> */
.L_x_11050:
[----:B------:R-:W-:Y:S05]  /*8ce0*/  BSYNC.RECONVERGENT B1 ;  /* 0x0000000000017941 */ /* 0x000fea0003800200 */
.L_x_11049:
[C---:B------:R-:W-:Y:S01]  /*8cf0*/  IADD3 R7, PT, PT, R40.reuse, 0x300, RZ ;  /* 0x0000030028077810 */ /* 0x040fe20007ffe0ff */
[C---:B------:R-:W-:Y:S01]  /*8d00*/  VIADD R5, R40.reuse, 0x320 ;  /* 0x0000032028057836 */ /* 0x040fe20000000000 */
[----:B------:R-:W-:Y:S01]  /*8d10*/  BSSY.RECONVERGENT B1, `(.L_x_11051) ;  /* 0x0000062000017945 */ /* 0x000fe20003800200 */
[C---:B------:R-:W-:Y:S01]  /*8d20*/  VIADD R0, R40.reuse, 0x340 ;  /* 0x0000034028007836 */ /* 0x040fe20000000000 */
        /* <DEDUP_REMOVED lines=45> */
[----:B------:R-:W-:-:S05]  /*9000*/  IMAD.MOV.U32 R12, RZ, RZ, R2 ;  /* 0x000000ffff0c7224 */ /* 0x000fca00078e0002 */
[----:B------:R-:W-:Y:S02]  /*9010*/  @!P4 IADD3 R12, PT, PT, -R12, RZ, RZ ;  /* 0x000000ff0c0cc210 */ /* 0x000fe40007ffe1ff */
[----:B------:R-:W-:-:S05]  /*9020*/  @!P6 LOP3.LUT R12, RZ, R14, RZ, 0x33, !PT ;  /* 0x0000000eff0ce212 */ /* 0x000fca00078e33ff */
[----:B------:R-:W-:Y:S02]  /*9030*/  IMAD.MOV R2, RZ, RZ, -R12 ;  /* 0x000000ffff027224 */ /* 0x000fe400078e0a0c */
[----:B0-----:R-:W-:Y:S02]  /*9040*/  IMAD.MOV R10, RZ, RZ, -R3 ;  /* 0x000000ffff0a7224 */ /* 0x001fe400078e0a03 */
[----:B------:R-:W-:Y:S01]  /*9050*/  IMAD R17, R14, R2, R7 ;  /* 0x000000020e117224 */ /* 0x000fe200078e0207 */
[----:B------:R-:W-:Y:S01]  /*9060*/  MOV R2, RZ ;  /* 0x000000ff00027202 */ /* 0x000fe20000000f00 */
[----:B------:R-:W-:Y:S01]  /*9070*/  IMAD R9, R10, R11, RZ ;  /* 0x0000000b0a097224 */ /* 0x000fe200078e02ff */
[----:B------:R-:W0:Y:S02]  /*9080*/  LDC.64 R14, c[0x0][0x3a0] ;  /* 0x0000e800ff0e7b82 */ /* 0x000e240000000a00 */
[----:B------:R-:W-:Y:S01]  /*9090*/  IABS R10, R17 ;  /* 0x00000011000a7213 */ /* 0x000fe20000000000 */
[----:B------:R-:W-:Y:S01]  /*90a0*/  IMAD.HI.U32 R9, R3, R9, R2 ;  /* 0x0000000903097227 */ /* 0x000fe200078e0002 */
[----:B------:R-:W-:-:S04]  /*90b0*/  LOP3.LUT R19, R17, R18, RZ, 0x3c, !PT ;  /* 0x0000001211137212 */ /* 0x000fc800078e3cff */
[----:B------:R-:W-:Y:S01]  /*90c0*/  ISETP.GE.AND P6, PT, R19, RZ, PT ;  /* 0x000000ff1300720c */ /* 0x000fe20003fc6270 */
        /* <DEDUP_REMOVED lines=15> */
[----:B------:R-:W-:Y:S02]  /*91c0*/  IADD3 R2, PT, PT, -R9, RZ, RZ ;  /* 0x000000ff09027210 */ /* 0x000fe40007ffe1ff */
[----:B0-----:R-:W-:Y:S02]  /*91d0*/  ISETP.NE.U32.AND P6, PT, R14, 0x1, PT ;  /* 0x000000010e00780c */ /* 0x001fe40003fc5070 */
[----:B--2---:R-:W-:Y:S01]  /*91e0*/  ISETP.NE.U32.AND P4, PT, R10, 0x1, PT ;  /* 0x000000010a00780c */ /* 0x004fe20003f85070 */
[----:B------:R-:W-:Y:S01]  /*91f0*/  IMAD R2, R18, R2, R17 ;  /* 0x0000000212027224 */ /* 0x000fe200078e0211 */
[----:B------:R-:W-:-:S02]  /*9200*/  SEL R3, R12, RZ, P5 ;  /* 0x000000ff0c037207 */ /* 0x000fc40002800000 */
[----:B------:R-:W-:Y:S02]  /*9210*/  ISETP.NE.AND.EX P4, PT, R11, RZ, PT, P4 ;  /* 0x000000ff0b00720c */ /* 0x000fe40003f85340 */
        /* <DEDUP_REMOVED lines=17> */
.L_x_11052:
[----:B------:R-:W-:Y:S05]  /*9330*/  BSYNC.RECONVERGENT B1 ;  /* 0x0000000000017941 */ /* 0x000fea0003800200 */
.L_x_11051:
        /* <DEDUP_REMOVED lines=17> */
[----:B------:R-:W0:Y:S08]  /*9450*/  I2F.RP R7, R28 ;  /* 0x0000001c00077306 */ /* 0x000e300000209400 */
        /* <DEDUP_REMOVED lines=31> */
[----:B------:R-:W-:-:S06]  /*9650*/  IMAD.HI.U32 R2, R3, R7, R2 ;  /* 0x0000000703027227 */ /* 0x000fcc00078e0002 */
        /* <DEDUP_REMOVED lines=8> */
[----:B------:R-:W-:Y:S02]  /*96e0*/  LOP3.LUT R9, R17, R18, RZ, 0x3c, !PT ;  /* 0x0000001211097212 */ /* 0x000fe400078e3cff */
[----:B--2---:R-:W-:Y:S02]  /*96f0*/  ISETP.NE.U32.AND P4, PT, R2, 0x1, PT ;  /* 0x000000010200780c */ /* 0x004fe40003f85070 */
[----:B------:R-:W-:-:S07]  /*9700*/  ISETP.GE.AND P5, PT, R9, RZ, PT ;  /* 0x000000ff0900720c */ /* 0x000fce0003fa6270 */
[----:B------:R-:W-:Y:S01]  /*9710*/  @P1 VIADD R7, R7, 0x1 ;  /* 0x0000000107071836 */ /* 0x000fe20000000000 */
[----:B-1----:R-:W-:-:S05]  /*9720*/  ISETP.NE.U32.AND P1, PT, R10, 0x1, PT ;  /* 0x000000010a00780c */ /* 0x002fca0003f25070 */
        /* <DEDUP_REMOVED lines=25> */
.L_x_11054:
[----:B------:R-:W-:Y:S05]  /*98c0*/  BSYNC.RECONVERGENT B1 ;  /* 0x0000000000017941 */ /* 0x000fea0003800200 */
.L_x_11053:
        /* <DEDUP_REMOVED lines=18> */
[----:B------:R-:W0:Y:S08]  /*99f0*/  I2F.RP R5, R28 ;  /* 0x0000001c00057306 */ /* 0x000e300000209400 */
[----:B------:R1:W2:Y:S08]  /*9a00*/  F2I.FTZ.U32.TRUNC.NTZ R3, R2 ;  /* 0x0000000200037305 */ /* 0x0002b0000021f000 */
[----:B0-----:R-:W0:Y:S01]  /*9a10*/  MUFU.RCP R5, R5 ;  /* 0x0000000500057308 */ /* 0x001e220000001000 */
[----:B-1----:R-:W-:-:S02]  /*9a20*/  IMAD.MOV.U32 R2, RZ, RZ, RZ ;  /* 0x000000ffff027224 */ /* 0x002fc400078e00ff */
[----:B--2---:R-:W-:-:S04]  /*9a30*/  IMAD.MOV R7, RZ, RZ, -R3 ;  /* 0x000000ffff077224 */ /* 0x004fc800078e0a03 */
        /* <DEDUP_REMOVED lines=13> */
[----:B------:R-:W-:-:S02]  /*9b10*/  ISETP.GE.AND P4, PT, R3, RZ, PT ;  /* 0x000000ff0300720c */ /* 0x000fc40003f86270 */
[----:B0-----:R-:W-:-:S05]  /*9b20*/  IADD3 R3, PT, PT, R5, 0xffffffe, RZ ;  /* 0x0ffffffe05037810 */ /* 0x001fca0007ffe0ff */
[----:B------:R-:W-:Y:S01]  /*9b30*/  @P1 VIADD R2, R2, 0x1 ;  /* 0x0000000102021836 */ /* 0x000fe20000000000 */
[----:B------:R-:W0:Y:S04]  /*9b40*/  F2I.FTZ.U32.TRUNC.NTZ R3, R3 ;  /* 0x0000000300037305 */ /* 0x000e28000021f000 */
[----:B------:R-:W-:Y:S01]  /*9b50*/  MOV R9, R2 ;  /* 0x0000000200097202 */ /* 0x000fe20000000f00 */
[----:B------:R-:W-:-:S04]  /*9b60*/  IMAD.MOV.U32 R2, RZ, RZ, RZ ;  /* 0x000000ffff027224 */ /* 0x000fc800078e00ff */
[----:B------:R-:W-:Y:S01]  /*9b70*/  @!P4 IMAD.MOV R9, RZ, RZ, -R9 ;  /* 0x000000ffff09c224 */ /* 0x000fe200078e0a09 */
[----:B------:R-:W-:-:S04]  /*9b80*/  @!P2 LOP3.LUT R9, RZ, R11, RZ, 0x33, !PT ;  /* 0x0000000bff09a212 */ /* 0x000fc800078e33ff */
[----:B------:R-:W-:Y:S01]  /*9b90*/  IADD3 R5, PT, PT, -R9, RZ, RZ ;  /* 0x000000ff09057210 */ /* 0x000fe20007ffe1ff */
[----:B0-----:R-:W-:-:S04]  /*9ba0*/  IMAD.MOV R7, RZ, RZ, -R3 ;  /* 0x000000ffff077224 */ /* 0x001fc800078e0a03 */
        /* <DEDUP_REMOVED lines=13> */
[----:B------:R-:W2:Y:S01]  /*9c80*/  LDC.64 R28, c[0x0][0x3a0] ;  /* 0x0000e800ff1c7b82 */ /* 0x000ea20000000a00 */
[----:B0-----:R-:W-:Y:S02]  /*9c90*/  ISETP.NE.U32.AND P2, PT, R2, 0x1, PT ;  /* 0x000000010200780c */ /* 0x001fe40003f45070 */
[----:B------:R-:W-:-:S07]  /*9ca0*/  ISETP.GE.AND P4, PT, R7, RZ, PT ;  /* 0x000000ff0700720c */ /* 0x000fce0003f86270 */
[----:B------:R-:W-:Y:S01]  /*9cb0*/  @P1 VIADD R5, R5, 0x1 ;  /* 0x0000000105051836 */ /* 0x000fe20000000000 */
[----:B-1----:R-:W-:Y:S02]  /*9cc0*/  ISETP.NE.U32.AND P1, PT, R14, 0x1, PT ;  /* 0x000000010e00780c */ /* 0x002fe40003f25070 */
[----:B------:R-:W-:-:S03]  /*9cd0*/  SHF.R.S64 R14, RZ, 0x1e, R0 ;  /* 0x0000001eff0e7819 */ /* 0x000fc60000001000 */
[----:B------:R-:W-:Y:S02]  /*9ce0*/  @!P4 IADD3 R5, PT, PT, -R5, RZ, RZ ;  /* 0x000000ff0505c210 */ /* 0x000fe40007ffe1ff */
[----:B------:R-:W-:Y:S02]  /*9cf0*/  @!P5 LOP3.LUT R5, RZ, R80, RZ, 0x33, !PT ;  /* 0x00000050ff05d212 */ /* 0x000fe400078e33ff */
[----:B------:R-:W-:Y:S02]  /*9d00*/  ISETP.NE.AND.EX P4, PT, R3, RZ, PT, P2 ;  /* 0x000000ff0300720c */ /* 0x000fe40003f85320 */
[----:B------:R-:W-:Y:S01]  /*9d10*/  ISETP.NE.AND.EX P2, PT, R15, RZ, PT, P1 ;  /* 0x000000ff0f00720c */ /* 0x000fe20003f45310 */
[----:B------:R-:W-:Y:S01]  /*9d20*/  IMAD.MOV R2, RZ, RZ, -R5 ;  /* 0x000000ffff027224 */ /* 0x000fe200078e0a05 */
[----:B--2---:R-:W-:Y:S02]  /*9d30*/  ISETP.NE.U32.AND P1, PT, R28, 0x1, PT ;  /* 0x000000011c00780c */ /* 0x004fe40003f25070 */
        /* <DEDUP_REMOVED lines=18> */
.L_x_11056:
[----:B------:R-:W-:Y:S05]  /*9e60*/  BSYNC.RECONVERGENT B1 ;  /* 0x0000000000017941 */ /* 0x000fea0003800200 */
.L_x_11055:
        /* <DEDUP_REMOVED lines=39> */
[----:B0-----:R-:W-:-:S03]  /*a0e0*/  HFMA2 R2, -RZ, RZ, 0, 0 ;  /* 0x00000000ff027431 */ /* 0x001fc600000001ff */
        /* <DEDUP_REMOVED lines=17> */
[----:B------:R-:W1:Y:S01]  /*a200*/  LDC.64 R10, c[0x0][0x398] ;  /* 0x0000e600ff0a7b82 */ /* 0x000e620000000a00 */
[----:B------:R-:W-:Y:S02]  /*a210*/  LOP3.LUT R5, R9, R12, RZ, 0x3c, !PT ;  /* 0x0000000c09057212 */ /* 0x000fe400078e3cff */
[----:B0-----:R-:W-:Y:S02]  /*a220*/  ISETP.NE.U32.AND P2, PT, R2, 0x1, PT ;  /* 0x000000010200780c */ /* 0x001fe40003f45070 */
        /* <DEDUP_REMOVED lines=28> */
.L_x_11058:
[----:B------:R-:W-:Y:S05]  /*a3f0*/  BSYNC.RECONVERGENT B1 ;  /* 0x0000000000017941 */ /* 0x000fea0003800200 */
.L_x_11057:
        /* <DEDUP_REMOVED lines=24> */
[C---:B------:R-:W-:Y:S01]  /*a580*/  FADD R32, -R5.reuse, R22 ;  /* 0x0000001605207221 */ /* 0x040fe20000000100 */
[C---:B------:R-:W-:Y:S01]  /*a590*/  FADD R22, -R5.reuse, R18 ;  /* 0x0000001205167221 */ /* 0x040fe20000000100 */
[----:B------:R-:W-:Y:S01]  /*a5a0*/  FADD R0, -R5, R6 ;  /* 0x0000000605007221 */ /* 0x000fe20000000100 */
[----:B------:R-:W-:Y:S01]  /*a5b0*/  FADD R7, R3, -12583039 ;  /* 0xcb40007f03077421 */ /* 0x000fe20000000000 */
[-C--:B------:R-:W-:Y:S01]  /*a5c0*/  FFMA.RM R18, R9, R12.reuse, 12582913 ;  /* 0x4b40000109127423 */ /* 0x080fe2000000400c */
        /* <DEDUP_REMOVED lines=20> */
[----:B------:R-:W-:Y:S01]  /*a710*/  FFMA R7, R76, 1.4426950216293334961, -R7 ;  /* 0x3fb8aa3b4c077823 */ /* 0x000fe20000000807 */
[----:B------:R-:W-:Y:S01]  /*a720*/  FADD R14, -R5, R10 ;  /* 0x0000000a050e7221 */ /* 0x000fe20000000100 */
[----:B------:R-:W-:Y:S01]  /*a730*/  FADD R5, R18, -12583039 ;  /* 0xcb40007f12057421 */ /* 0x000fe20000000000 */
[----:B------:R-:W-:Y:S01]  /*a740*/  FADD R9, R4, -12583039 ;  /* 0xcb40007f04097421 */ /* 0x000fe20000000000 */
[-C--:B------:R-:W-:Y:S01]  /*a750*/  FFMA.SAT R21, R72, R11.reuse, 0.5 ;  /* 0x3f00000048157423 */ /* 0x080fe2000000200b */
[-C--:B------:R-:W-:Y:S01]  /*a760*/  FFMA.SAT R13, R74, R11.reuse, 0.5 ;  /* 0x3f0000004a0d7423 */ /* 0x080fe2000000200b */
[----:B------:R-:W-:Y:S01]  /*a770*/  FFMA R76, R76, 1.925963033500011079e-08, R7 ;  /* 0x32a570604c4c7823 */ /* 0x000fe20000000007 */
        /* <DEDUP_REMOVED lines=19> */
[----:B------:R-:W2:Y:S01]  /*a8b0*/  MUFU.EX2 R19, R78 ;  /* 0x0000004e00137308 */ /* 0x000ea20000000800 */
[----:B------:R-:W-:Y:S01]  /*a8c0*/  FFMA R23, R0, 1.4426950216293334961, -R7 ;  /* 0x3fb8aa3b00177823 */ /* 0x000fe20000000807 */
[----:B------:R-:W-:Y:S01]  /*a8d0*/  FFMA.RM R7, R9, R12, 12582913 ;  /* 0x4b40000109077423 */ /* 0x000fe2000000400c */
[----:B------:R-:W-:Y:S01]  /*a8e0*/  FFMA R13, R2, 1.4426950216293334961, -R13 ;  /* 0x3fb8aa3b020d7823 */ /* 0x000fe2000000080d */
[----:B------:R-:W-:Y:S01]  /*a8f0*/  SHF.L.U32 R17, R17, 0x17, RZ ;  /* 0x0000001711117819 */ /* 0x000fe200000006ff */
[----:B------:R-:W-:Y:S01]  /*a900*/  FFMA R23, R0, 1.925963033500011079e-08, R23 ;  /* 0x32a5706000177823 */ /* 0x000fe20000000017 */
[----:B------:R-:W-:Y:S01]  /*a910*/  FADD R9, R7, -12583039 ;  /* 0xcb40007f07097421 */ /* 0x000fe20000000000 */
[----:B------:R-:W-:Y:S01]  /*a920*/  FFMA R29, R2, 1.925963033500011079e-08, R13 ;  /* 0x32a57060021d7823 */ /* 0x000fe2000000000d */
[----:B------:R-:W-:Y:S01]  /*a930*/  FFMA.SAT R13, R62, R11, 0.5 ;  /* 0x3f0000003e0d7423 */ /* 0x000fe2000000200b */
[----:B------:R-:W3:Y:S01]  /*a940*/  MUFU.EX2 R25, R25 ;  /* 0x0000001900197308 */ /* 0x000ee20000000800 */
[----:B------:R-:W-:Y:S01]  /*a950*/  FFMA R9, R70, 1.4426950216293334961, -R9 ;  /* 0x3fb8aa3b46097823 */ /* 0x000fe20000000809 */
[----:B------:R-:W-:-:S02]  /*a960*/  IMAD.SHL.U32 R0, R18, 0x800000, RZ ;  /* 0x0080000012007824 */ /* 0x000fc400078e00ff */
[-C--:B------:R-:W-:Y:S01]  /*a970*/  FFMA.RM R10, R13, R12.reuse, 12582913 ;  /* 0x4b4000010d0a7423 */ /* 0x080fe2000000400c */
[----:B------:R-:W-:Y:S01]  /*a980*/  SHF.L.U32 R2, R4, 0x17, RZ ;  /* 0x0000001704027819 */ /* 0x000fe200000006ff */
[----:B------:R-:W-:Y:S01]  /*a990*/  FFMA R70, R70, 1.925963033500011079e-08, R9 ;  /* 0x32a5706046467823 */ /* 0x000fe20000000009 */
[----:B------:R-:W-:Y:S01]  /*a9a0*/  FFMA.SAT R9, R60, R11, 0.5 ;  /* 0x3f0000003c097423 */ /* 0x000fe2000000200b */
[----:B------:R-:W-:Y:S01]  /*a9b0*/  FADD R15, R10, -12583039 ;  /* 0xcb40007f0a0f7421 */ /* 0x000fe20000000000 */
[----:B--2---:R-:W-:Y:S01]  /*a9c0*/  FMUL R0, R0, R19 ;  /* 0x0000001300007220 */ /* 0x004fe20000400000 */
[----:B------:R-:W-:Y:S01]  /*a9d0*/  FFMA.SAT R19, R68, R11, 0.5 ;  /* 0x3f00000044137423 */ /* 0x000fe2000000200b */
[-C--:B------:R-:W-:Y:S01]  /*a9e0*/  FFMA.RM R9, R9, R12.reuse, 12582913 ;  /* 0x4b40000109097423 */ /* 0x080fe2000000400c */
[C---:B------:R-:W-:Y:S01]  /*a9f0*/  FFMA R15, R62.reuse, 1.4426950216293334961, -R15 ;  /* 0x3fb8aa3b3e0f7823 */ /* 0x040fe2000000080f */
[----:B------:R-:W-:Y:S02]  /*aa00*/  IMAD.SHL.U32 R4, R21, 0x800000, RZ ;  /* 0x0080000015047824 */ /* 0x000fe400078e00ff */
[----:B------:R-:W-:Y:S01]  /*aa10*/  FFMA.RM R18, R19, R12, 12582913 ;  /* 0x4b40000113127423 */ /* 0x000fe2000000400c */
[----:B------:R-:W-:Y:S01]  /*aa20*/  FADD R13, R9, -12583039 ;  /* 0xcb40007f090d7421 */ /* 0x000fe20000000000 */
[----:B------:R-:W-:Y:S01]  /*aa30*/  FFMA R62, R62, 1.925963033500011079e-08, R15 ;  /* 0x32a570603e3e7823 */ /* 0x000fe2000000000f */
[----:B------:R-:W-:Y:S01]  /*aa40*/  MUFU.EX2 R29, R29 ;  /* 0x0000001d001d7308 */ /* 0x000fe20000000800 */
[----:B---3--:R-:W-:Y:S01]  /*aa50*/  FMUL R2, R2, R25 ;  /* 0x0000001902027220 */ /* 0x008fe20000400000 */
[----:B------:R-:W-:Y:S01]  /*aa60*/  FFMA R13, R60, 1.4426950216293334961, -R13 ;  /* 0x3fb8aa3b3c0d7823 */ /* 0x000fe2000000080d */
[----:B------:R-:W-:Y:S01]  /*aa70*/  FFMA.SAT R25, R58, R11, 0.5 ;  /* 0x3f0000003a197423 */ /* 0x000fe2000000200b */
[----:B------:R-:W-:Y:S01]  /*aa80*/  FADD R19, R18, -12583039 ;  /* 0xcb40007f12137421 */ /* 0x000fe20000000000 */
[----:B------:R-:W-:-:S02]  /*aa90*/  IMAD.SHL.U32 R16, R16, 0x800000, RZ ;  /* 0x0080000010107824 */ /* 0x000fc400078e00ff */
[----:B------:R-:W-:Y:S01]  /*aaa0*/  FFMA R60, R60, 1.925963033500011079e-08, R13 ;  /* 0x32a570603c3c7823 */ /* 0x000fe2000000000d */
[-C--:B------:R-:W-:Y:S01]  /*aab0*/  FFMA.SAT R13, R64, R11.reuse, 0.5 ;  /* 0x3f000000400d7423 */ /* 0x080fe2000000200b */
[-C--:B------:R-:W-:Y:S01]  /*aac0*/  FFMA.RM R25, R25, R12.reuse, 12582913 ;  /* 0x4b40000119197423 */ /* 0x080fe2000000400c */
[----:B------:R-:W-:Y:S01]  /*aad0*/  FFMA R19, R68, 1.4426950216293334961, -R19 ;  /* 0x3fb8aa3b44137823 */ /* 0x000fe20000000813 */
[-C--:B------:R-:W-:Y:S01]  /*aae0*/  FFMA.SAT R33, R30, R11.reuse, 0.5 ;  /* 0x3f0000001e217423 */ /* 0x080fe2000000200b */
[-C--:B------:R-:W-:Y:S01]  /*aaf0*/  FFMA.RM R13, R13, R12.reuse, 12582913 ;  /* 0x4b4000010d0d7423 */ /* 0x080fe2000000400c */
[----:B------:R-:W-:Y:S01]  /*ab00*/  FADD R21, R25, -12583039 ;  /* 0xcb40007f19157421 */ /* 0x000fe20000000000 */
[----:B------:R-:W-:Y:S01]  /*ab10*/  FFMA R68, R68, 1.925963033500011079e-08, R19 ;  /* 0x32a5706044447823 */ /* 0x000fe20000000013 */
[-C--:B------:R-:W-:Y:S01]  /*ab20*/  FFMA.SAT R19, R56, R11.reuse, 0.5 ;  /* 0x3f00000038137423 */ /* 0x080fe2000000200b */
[----:B------:R-:W-:Y:S01]  /*ab30*/  FADD R15, R13, -12583039 ;  /* 0xcb40007f0d0f7421 */ /* 0x000fe20000000000 */
[----:B------:R-:W-:Y:S01]  /*ab40*/  FFMA R21, R58, 1.4426950216293334961, -R21 ;  /* 0x3fb8aa3b3a157823 */ /* 0x000fe20000000815 */
[-C--:B------:R-:W-:Y:S01]  /*ab50*/  FFMA.RM R33, R33, R12.reuse, 12582913 ;  /* 0x4b40000121217423 */ /* 0x080fe2000000400c */
[-C--:B------:R-:W-:Y:S01]  /*ab60*/  FFMA.RM R19, R19, R12.reuse, 12582913 ;  /* 0x4b40000113137423 */ /* 0x080fe2000000400c */
[----:B------:R-:W-:Y:S01]  /*ab70*/  FFMA R15, R64, 1.4426950216293334961, -R15 ;  /* 0x3fb8aa3b400f7823 */ /* 0x000fe2000000080f */
[----:B------:R-:W-:Y:S01]  /*ab80*/  FFMA R58, R58, 1.925963033500011079e-08, R21 ;  /* 0x32a570603a3a7823 */ /* 0x000fe20000000015 */
[-C--:B------:R-:W-:Y:S01]  /*ab90*/  FFMA.SAT R21, R6, R11.reuse, 0.5 ;  /* 0x3f00000006157423 */ /* 0x080fe2000000200b */
[----:B------:R-:W-:Y:S01]  /*aba0*/  FADD R31, R19, -12583039 ;  /* 0xcb40007f131f7421 */ /* 0x000fe20000000000 */
[----:B------:R-:W-:Y:S01]  /*abb0*/  FFMA R64, R64, 1.925963033500011079e-08, R15 ;  /* 0x32a5706040407823 */ /* 0x000fe2000000000f */
[----:B------:R-:W-:Y:S01]  /*abc0*/  FFMA.SAT R15, R66, R11, 0.5 ;  /* 0x3f000000420f7423 */ /* 0x000fe2000000200b */
[-C--:B------:R-:W-:Y:S01]  /*abd0*/  FFMA.RM R21, R21, R12.reuse, 12582913 ;  /* 0x4b40000115157423 */ /* 0x080fe2000000400c */
[----:B------:R-:W-:Y:S01]  /*abe0*/  FFMA R31, R56, 1.4426950216293334961, -R31 ;  /* 0x3fb8aa3b381f7823 */ /* 0x000fe2000000081f */
[----:B------:R-:W-:Y:S01]  /*abf0*/  FADD R39, R33, -12583039 ;  /* 0xcb40007f21277421 */ /* 0x000fe20000000000 */
[----:B------:R-:W-:Y:S01]  /*ac00*/  FFMA.RM R15, R15, R12, 12582913 ;  /* 0x4b4000010f0f7423 */ /* 0x000fe2000000400c */
[----:B------:R-:W-:-:S02]  /*ac10*/  IMAD.SHL.U32 R10, R10, 0x800000, RZ ;  /* 0x008000000a0a7824 */ /* 0x000fc400078e00ff */
[----:B------:R-:W-:Y:S01]  /*ac20*/  FFMA R56, R56, 1.925963033500011079e-08, R31 ;  /* 0x32a5706038387823 */ /* 0x000fe2000000001f */
[----:B------:R-:W-:Y:S01]  /*ac30*/  FFMA R39, R30, 1.4426950216293334961, -R39 ;  /* 0x3fb8aa3b1e277823 */ /* 0x000fe20000000827 */
[C---:B------:R-:W-:Y:S01]  /*ac40*/  FADD R27, R15.reuse, -12583039 ;  /* 0xcb40007f0f1b7421 */ /* 0x040fe20000000000 */
[----:B------:R-:W-:Y:S01]  /*ac50*/  SHF.L.U32 R15, R15, 0x17, RZ ;  /* 0x000000170f0f7819 */ /* 0x000fe200000006ff */
[----:B------:R-:W-:Y:S01]  /*ac60*/  FFMA.SAT R59, R20, R11, 0.5 ;  /* 0x3f000000143b7423 */ /* 0x000fe2000000200b */
[----:B------:R-:W-:Y:S01]  /*ac70*/  FFMA R39, R30, 1.925963033500011079e-08, R39 ;  /* 0x32a570601e277823 */ /* 0x000fe20000000027 */
[----:B------:R-:W-:Y:S01]  /*ac80*/  FFMA R27, R66, 1.4426950216293334961, -R27 ;  /* 0x3fb8aa3b421b7823 */ /* 0x000fe2000000081b */
[----:B------:R-:W-:Y:S01]  /*ac90*/  IMAD.SHL.U32 R18, R18, 0x800000, RZ ;  /* 0x0080000012127824 */ /* 0x000fe200078e00ff */
[----:B------:R-:W2:Y:S01]  /*aca0*/  MUFU.EX2 R60, R60 ;  /* 0x0000003c003c7308 */ /* 0x000ea20000000800 */
[----:B------:R-:W-:Y:S01]  /*acb0*/  SHF.L.U32 R9, R9, 0x17, RZ ;  /* 0x0000001709097819 */ /* 0x000fe200000006ff */
[----:B------:R-:W-:Y:S01]  /*acc0*/  FFMA R66, R66, 1.925963033500011079e-08, R27 ;  /* 0x32a5706042427823 */ /* 0x000fe2000000001b */
[----:B------:R-:W-:-:S02]  /*acd0*/  IMAD.SHL.U32 R19, R19, 0x800000, RZ ;  /* 0x0080000013137824 */ /* 0x000fc400078e00ff */
[----:B------:R-:W-:Y:S02]  /*ace0*/  IMAD.SHL.U32 R3, R3, 0x800000, RZ ;  /* 0x0080000003037824 */ /* 0x000fe400078e00ff */
[----:B------:R-:W-:Y:S01]  /*acf0*/  IMAD.SHL.U32 R5, R5, 0x800000, RZ ;  /* 0x0080000005057824 */ /* 0x000fe200078e00ff */
[----:B------:R-:W3:Y:S01]  /*ad00*/  MUFU.EX2 R27, R72 ;  /* 0x00000048001b7308 */ /* 0x000ee20000000800 */
[----:B------:R-:W-:Y:S02]  /*ad10*/  IMAD.SHL.U32 R7, R7, 0x800000, RZ ;  /* 0x0080000007077824 */ /* 0x000fe400078e00ff */
[----:B------:R-:W-:-:S05]  /*ad20*/  IMAD.SHL.U32 R33, R33, 0x800000, RZ ;  /* 0x0080000021217824 */ /* 0x000fca00078e00ff */
[----:B------:R-:W4:Y:S01]  /*ad30*/  MUFU.EX2 R72, R23 ;  /* 0x0000001700487308 */ /* 0x000f220000000800 */
[----:B--2---:R-:W-:-:S07]  /*ad40*/  FMUL R9, R9, R60 ;  /* 0x0000003c09097220 */ /* 0x004fce0000400000 */
[----:B------:R-:W-:Y:S01]  /*ad50*/  MUFU.EX2 R66, R66 ;  /* 0x0000004200427308 */ /* 0x000fe20000000800 */
[----:B---3--:R-:W-:Y:S01]  /*ad60*/  FMUL R4, R4, R27 ;  /* 0x0000001b04047220 */ /* 0x008fe20000400000 */
[C---:B------:R-:W-:Y:S01]  /*ad70*/  FADD R27, R21.reuse, -12583039 ;  /* 0xcb40007f151b7421 */ /* 0x040fe20000000000 */
[----:B------:R-:W-:-:S03]  /*ad80*/  IMAD.SHL.U32 R21, R21, 0x800000, RZ ;  /* 0x0080000015157824 */ /* 0x000fc600078e00ff */
[C---:B------:R-:W-:Y:S02]  /*ad90*/  FFMA R27, R6.reuse, 1.4426950216293334961, -R27 ;  /* 0x3fb8aa3b061b7823 */ /* 0x040fe4000000081b */
[----:B------:R-:W2:Y:S02]  /*ada0*/  MUFU.EX2 R56, R56 ;  /* 0x0000003800387308 */ /* 0x000ea40000000800 */
[----:B------:R-:W-:Y:S01]  /*adb0*/  FFMA R31, R6, 1.925963033500011079e-08, R27 ;  /* 0x32a57060061f7823 */ /* 0x000fe2000000001b */
[----:B----4-:R-:W-:Y:S01]  /*adc0*/  FMUL R6, R17, R72 ;  /* 0x0000004811067220 */ /* 0x010fe20000400000 */
[-C--:B------:R-:W-:Y:S01]  /*add0*/  FFMA.SAT R17, R54, R11.reuse, 0.5 ;  /* 0x3f00000036117423 */ /* 0x080fe2000000200b */
[----:B------:R-:W-:-:S03]  /*ade0*/  FFMA.SAT R27, R8, R11, 0.5 ;  /* 0x3f000000081b7423 */ /* 0x000fc6000000200b */
[-C--:B------:R-:W-:Y:S01]  /*adf0*/  FFMA.RM R23, R17, R12.reuse, 12582913 ;  /* 0x4b40000111177423 */ /* 0x080fe2000000400c */
[----:B------:R-:W-:Y:S01]  /*ae00*/  FFMA.RM R27, R27, R12, 12582913 ;  /* 0x4b4000011b1b7423 */ /* 0x000fe2000000400c */
[----:B------:R-:W-:Y:S02]  /*ae10*/  MUFU.EX2 R61, R58 ;  /* 0x0000003a003d7308 */ /* 0x000fe40000000800 */
[----:B------:R-:W-:-:S04]  /*ae20*/  FADD R17, R23, -12583039 ;  /* 0xcb40007f17117421 */ /* 0x000fc80000000000 */
[C---:B------:R-:W-:Y:S01]  /*ae30*/  FFMA R17, R54.reuse, 1.4426950216293334961, -R17 ;  /* 0x3fb8aa3b36117823 */ /* 0x040fe20000000811 */
[----:B--2---:R-:W-:Y:S01]  /*ae40*/  FMUL R19, R19, R56 ;  /* 0x0000003813137220 */ /* 0x004fe20000400000 */
[----:B------:R-:W2:Y:S02]  /*ae50*/  MUFU.EX2 R76, R76 ;  /* 0x0000004c004c7308 */ /* 0x000ea40000000800 */
[----:B------:R-:W-:Y:S01]  /*ae60*/  FFMA R54, R54, 1.925963033500011079e-08, R17 ;  /* 0x32a5706036367823 */ /* 0x000fe20000000011 */
[C---:B------:R-:W-:Y:S01]  /*ae70*/  FADD R17, R27.reuse, -12583039 ;  /* 0xcb40007f1b117421 */ /* 0x040fe20000000000 */
[----:B------:R-:W-:-:S03]  /*ae80*/  SHF.L.U32 R27, R27, 0x17, RZ ;  /* 0x000000171b1b7819 */ /* 0x000fc600000006ff */
[C---:B------:R-:W-:Y:S01]  /*ae90*/  FFMA R17, R8.reuse, 1.4426950216293334961, -R17 ;  /* 0x3fb8aa3b08117823 */ /* 0x040fe20000000811 */
[----:B------:R-:W3:Y:S03]  /*aea0*/  MUFU.EX2 R74, R74 ;  /* 0x0000004a004a7308 */ /* 0x000ee60000000800 */
[----:B------:R-:W-:Y:S01]  /*aeb0*/  FFMA R37, R8, 1.925963033500011079e-08, R17 ;  /* 0x32a5706008257823 */ /* 0x000fe20000000011 */
[----:B------:R-:W-:Y:S01]  /*aec0*/  FFMA.SAT R17, R38, R11, 0.5 ;  /* 0x3f00000026117423 */ /* 0x000fe2000000200b */
[----:B------:R-:W-:Y:S01]  /*aed0*/  FMUL R8, R16, R29 ;  /* 0x0000001d10087220 */ /* 0x000fe20000400000 */
[----:B------:R-:W-:Y:S02]  /*aee0*/  IMAD.SHL.U32 R16, R13, 0x800000, RZ ;  /* 0x008000000d107824 */ /* 0x000fe400078e00ff */
[----:B------:R-:W-:Y:S01]  /*aef0*/  FFMA.RM R29, R17, R12, 12582913 ;  /* 0x4b400001111d7423 */ /* 0x000fe2000000400c */
[----:B--2---:R-:W-:Y:S01]  /*af00*/  FMUL R3, R3, R76 ;  /* 0x0000004c03037220 */ /* 0x004fe20000400000 */
[----:B------:R-:W2:Y:S02]  /*af10*/  MUFU.EX2 R70, R70 ;  /* 0x0000004600467308 */ /* 0x000ea40000000800 */
[C---:B------:R-:W-:Y:S01]  /*af20*/  FADD R17, R29.reuse, -12583039 ;  /* 0xcb40007f1d117421 */ /* 0x040fe20000000000 */
[----:B------:R-:W-:-:S03]  /*af30*/  IMAD.SHL.U32 R29, R29, 0x800000, RZ ;  /* 0x008000001d1d7824 */ /* 0x000fc600078e00ff */
[C---:B------:R-:W-:Y:S01]  /*af40*/  FFMA R17, R38.reuse, 1.4426950216293334961, -R17 ;  /* 0x3fb8aa3b26117823 */ /* 0x040fe20000000811 */
[----:B---3--:R-:W-:Y:S01]  /*af50*/  FMUL R5, R5, R74 ;  /* 0x0000004a05057220 */ /* 0x008fe20000400000 */
[----:B------:R-:W3:Y:S02]  /*af60*/  MUFU.EX2 R58, R31 ;  /* 0x0000001f003a7308 */ /* 0x000ee40000000800 */
[----:B------:R-:W-:-:S06]  /*af70*/  FFMA R38, R38, 1.925963033500011079e-08, R17 ;  /* 0x32a5706026267823 */ /* 0x000fcc0000000011 */
[----:B------:R-:W4:Y:S01]  /*af80*/  MUFU.EX2 R17, R62 ;  /* 0x0000003e00117308 */ /* 0x000f220000000800 */
[----:B--2---:R-:W-:-:S07]  /*af90*/  FMUL R7, R7, R70 ;  /* 0x0000004607077220 */ /* 0x004fce0000400000 */
[----:B------:R-:W-:Y:S01]  /*afa0*/  MUFU.EX2 R62, R37 ;  /* 0x00000025003e7308 */ /* 0x000fe20000000800 */
[----:B---3--:R-:W-:Y:S01]  /*afb0*/  FMUL R21, R21, R58 ;  /* 0x0000003a15157220 */ /* 0x008fe20000400000 */
[----:B----4-:R-:W-:Y:S01]  /*afc0*/  FMUL R10, R10, R17 ;  /* 0x000000110a0a7220 */ /* 0x010fe20000400000 */
[----:B------:R-:W-:-:S04]  /*afd0*/  FFMA.SAT R17, R26, R11, 0.5 ;  /* 0x3f0000001a117423 */ /* 0x000fc8000000200b */
[----:B------:R-:W-:Y:S02]  /*afe0*/  FFMA.RM R30, R17, R12, 12582913 ;  /* 0x4b400001111e7423 */ /* 0x000fe4000000400c */
[----:B------:R-:W2:Y:S02]  /*aff0*/  MUFU.EX2 R17, R64 ;  /* 0x0000004000117308 */ /* 0x000ea40000000800 */
[C---:B------:R-:W-:Y:S01]  /*b000*/  FADD R55, R30.reuse, -12583039 ;  /* 0xcb40007f1e377421 */ /* 0x040fe20000000000 */
[----:B------:R-:W-:-:S03]  /*b010*/  SHF.L.U32 R30, R30, 0x17, RZ ;  /* 0x000000171e1e7819 */ /* 0x000fc600000006ff */
[C---:B------:R-:W-:Y:S02]  /*b020*/  FFMA R55, R26.reuse, 1.4426950216293334961, -R55 ;  /* 0x3fb8aa3b1a377823 */ /* 0x040fe40000000837 */
[----:B------:R-:W-:Y:S02]  /*b030*/  MUFU.EX2 R64, R38 ;  /* 0x0000002600407308 */ /* 0x000fe40000000800 */
[----:B------:R-:W-:Y:S01]  /*b040*/  FFMA R26, R26, 1.925963033500011079e-08, R55 ;  /* 0x32a570601a1a7823 */ /* 0x000fe20000000037 */
[----:B------:R-:W-:-:S04]  /*b050*/  FFMA.SAT R55, R24, R11, 0.5 ;  /* 0x3f00000018377423 */ /* 0x000fc8000000200b */
[----:B------:R-:W-:Y:S01]  /*b060*/  FFMA.RM R13, R55, R12, 12582913 ;  /* 0x4b400001370d7423 */ /* 0x000fe2000000400c */
[----:B------:R-:W-:Y:S01]  /*b070*/  MUFU.EX2 R31, R26 ;  /* 0x0000001a001f7308 */ /* 0x000fe20000000800 */
[----:B--2---:R-:W-:Y:S02]  /*b080*/  FMUL R16, R16, R17 ;  /* 0x0000001110107220 */ /* 0x004fe40000400000 */
[----:B------:R-:W-:-:S04]  /*b090*/  FADD R17, R13, -12583039 ;  /* 0xcb40007f0d117421 */ /* 0x000fc80000000000 */
[C---:B------:R-:W-:Y:S01]  /*b0a0*/  FFMA R17, R24.reuse, 1.4426950216293334961, -R17 ;  /* 0x3fb8aa3b18117823 */ /* 0x040fe20000000811 */
[----:B------:R-:W2:Y:S03]  /*b0b0*/  MUFU.EX2 R55, R68 ;  /* 0x0000004400377308 */ /* 0x000ea60000000800 */
[----:B------:R-:W-:Y:S01]  /*b0c0*/  FFMA R24, R24, 1.925963033500011079e-08, R17 ;  /* 0x32a5706018187823 */ /* 0x000fe20000000011 */
[----:B------:R-:W-:Y:S01]  /*b0d0*/  FMUL R17, R15, R66 ;  /* 0x000000420f117220 */ /* 0x000fe20000400000 */
[----:B------:R-:W-:-:S03]  /*b0e0*/  FFMA.SAT R15, R36, R11, 0.5 ;  /* 0x3f000000240f7423 */ /* 0x000fc6000000200b */
[----:B------:R-:W-:Y:S01]  /*b0f0*/  MUFU.EX2 R66, R39 ;  /* 0x0000002700427308 */ /* 0x000fe20000000800 */
[----:B------:R-:W-:-:S04]  /*b100*/  FFMA.RM R15, R15, R12, 12582913 ;  /* 0x4b4000010f0f7423 */ /* 0x000fc8000000400c */
[C---:B------:R-:W-:Y:S01]  /*b110*/  FADD R57, R15.reuse, -12583039 ;  /* 0xcb40007f0f397421 */ /* 0x040fe20000000000 */
[----:B------:R-:W-:-:S03]  /*b120*/  IMAD.SHL.U32 R15, R15, 0x800000, RZ ;  /* 0x008000000f0f7824 */ /* 0x000fc600078e00ff */
[----:B------:R-:W-:Y:S01]  /*b130*/  FFMA R57, R36, 1.4426950216293334961, -R57 ;  /* 0x3fb8aa3b24397823 */ /* 0x000fe20000000839 */
[----:B--2---:R-:W-:-:S03]  /*b140*/  FMUL R18, R18, R55 ;  /* 0x0000003712127220 */ /* 0x004fc60000400000 */
[----:B------:R-:W-:Y:S01]  /*b150*/  FFMA R57, R36, 1.925963033500011079e-08, R57 ;  /* 0x32a5706024397823 */ /* 0x000fe20000000039 */
[----:B------:R-:W-:-:S04]  /*b160*/  FFMA.RM R36, R59, R12, 12582913 ;  /* 0x4b4000013b247423 */ /* 0x000fc8000000400c */
[----:B------:R-:W-:-:S04]  /*b170*/  FADD R55, R36, -12583039 ;  /* 0xcb40007f24377421 */ /* 0x000fc80000000000 */
[----:B------:R-:W-:-:S04]  /*b180*/  FFMA R55, R20, 1.4426950216293334961, -R55 ;  /* 0x3fb8aa3b14377823 */ /* 0x000fc80000000837 */
[----:B------:R-:W-:Y:S01]  /*b190*/  FFMA R59, R20, 1.925963033500011079e-08, R55 ;  /* 0x32a57060143b7823 */ /* 0x000fe20000000037 */
[----:B------:R-:W-:Y:S01]  /*b1a0*/  FFMA.SAT R55, R32, R11, 0.5 ;  /* 0x3f00000020377423 */ /* 0x000fe2000000200b */
[----:B------:R-:W-:-:S03]  /*b1b0*/  SHF.L.U32 R20, R25, 0x17, RZ ;  /* 0x0000001719147819 */ /* 0x000fc600000006ff */
[----:B------:R-:W-:Y:S01]  /*b1c0*/  FFMA.RM R55, R55, R12, 12582913 ;  /* 0x4b40000137377423 */ /* 0x000fe2000000400c */
[----:B------:R-:W2:Y:S01]  /*b1d0*/  MUFU.EX2 R59, R59 ;  /* 0x0000003b003b7308 */ /* 0x000ea20000000800 */
[----:B------:R-:W-:Y:S01]  /*b1e0*/  FMUL R20, R20, R61 ;  /* 0x0000003d14147220 */ /* 0x000fe20000400000 */
[----:B------:R-:W-:Y:S01]  /*b1f0*/  FFMA.SAT R61, R14, R11, 0.5 ;  /* 0x3f0000000e3d7423 */ /* 0x000fe2000000200b */
        /* <DEDUP_REMOVED lines=10> */
[-C--:B------:R-:W-:Y:S01]  /*b2a0*/  FFMA.RM R11, R25, R12.reuse, 12582913 ;  /* 0x4b400001190b7423 */ /* 0x080fe2000000400c */
[----:B------:R-:W-:Y:S02]  /*b2b0*/  FFMA.RM R12, R61, R12, 12582913 ;  /* 0x4b4000013d0c7423 */ /* 0x000fe4000000400c */
[----:B------:R-:W3:Y:S01]  /*b2c0*/  MUFU.EX2 R61, R54 ;  /* 0x00000036003d7308 */ /* 0x000ee20000000800 */
[----:B------:R-:W-:-:S04]  /*b2d0*/  FADD R25, R11, -12583039 ;  /* 0xcb40007f0b197421 */ /* 0x000fc80000000000 */
[----:B------:R-:W-:-:S03]  /*b2e0*/  FFMA R25, R28, 1.4426950216293334961, -R25 ;  /* 0x3fb8aa3b1c197823 */ /* 0x000fc60000000819 */
[----:B------:R4:W-:Y:S01]  /*b2f0*/  MUFU.EX2 R54, R24 ;  /* 0x0000001800367308 */ /* 0x0009e20000000800 */
[----:B------:R-:W-:Y:S01]  /*b300*/  FFMA R28, R28, 1.925963033500011079e-08, R25 ;  /* 0x32a570601c1c7823 */ /* 0x000fe20000000019 */
[----:B------:R-:W-:-:S04]  /*b310*/  FADD R25, RZ, R3 ;  /* 0x00000003ff197221 */ /* 0x000fc80000000000 */
[----:B------:R-:W-:Y:S02]  /*b320*/  FADD R25, R25, R0 ;  /* 0x0000000019197221 */ /* 0x000fe40000000000 */
[----:B------:R-:W-:Y:S01]  /*b330*/  MUFU.EX2 R28, R28 ;  /* 0x0000001c001c7308 */ /* 0x000fe20000000800 */
[----:B----4-:R-:W-:Y:S01]  /*b340*/  FMUL R24, R29, R64 ;  /* 0x000000401d187220 */ /* 0x010fe20000400000 */
[----:B------:R-:W-:-:S04]  /*b350*/  FADD R25, R25, R2 ;  /* 0x0000000219197221 */ /* 0x000fc80000000000 */
[----:B------:R-:W-:Y:S02]  /*b360*/  FADD R22, R25, R4 ;  /* 0x0000000419167221 */ /* 0x000fe40000000000 */
[----:B------:R4:W-:Y:S02]  /*b370*/  MUFU.EX2 R29, R32 ;  /* 0x00000020001d7308 */ /* 0x0009e40000000800 */
[----:B------:R-:W-:-:S04]  /*b380*/  FADD R25, R22, R5 ;  /* 0x0000000516197221 */ /* 0x000fc80000000000 */
[----:B------:R-:W-:Y:S01]  /*b390*/  FADD R22, R25, R6 ;  /* 0x0000000619167221 */ /* 0x000fe20000000000 */
[----:B----4-:R-:W-:-:S03]  /*b3a0*/  SHF.L.U32 R32, R36, 0x17, RZ ;  /* 0x0000001724207819 */ /* 0x010fc600000006ff */
[----:B------:R-:W-:-:S04]  /*b3b0*/  FADD R25, R22, R7 ;  /* 0x0000000716197221 */ /* 0x000fc80000000000 */
[----:B------:R-:W-:Y:S01]  /*b3c0*/  FADD R22, R25, R8 ;  /* 0x0000000819167221 */ /* 0x000fe20000000000 */
[----:B--2---:R-:W-:-:S03]  /*b3d0*/  FMUL R32, R32, R59 ;  /* 0x0000003b20207220 */ /* 0x004fc60000400000 */
[----:B------:R-:W-:Y:S01]  /*b3e0*/  FADD R25, R22, R9 ;  /* 0x0000000916197221 */ /* 0x000fe20000000000 */
[----:B------:R-:W-:-:S03]  /*b3f0*/  IMAD.SHL.U32 R22, R23, 0x800000, RZ ;  /* 0x0080000017167824 */ /* 0x000fc600078e00ff */
[----:B------:R-:W-:Y:S01]  /*b400*/  FADD R25, R25, R10 ;  /* 0x0000000a19197221 */ /* 0x000fe20000000000 */
[----:B---3--:R-:W-:-:S03]  /*b410*/  FMUL R22, R22, R61 ;  /* 0x0000003d16167220 */ /* 0x008fc60000400000 */
[----:B------:R-:W-:-:S04]  /*b420*/  FADD R38, R25, R16 ;  /* 0x0000001019267221 */ /* 0x000fc80000000000 */
[----:B------:R-:W-:Y:S02]  /*b430*/  FADD R23, R38, R17 ;  /* 0x0000001126177221 */ /* 0x000fe40000000000 */
[----:B------:R-:W2:Y:S02]  /*b440*/  MUFU.EX2 R38, R57 ;  /* 0x0000003900267308 */ /* 0x000ea40000000800 */
[----:B------:R-:W-:Y:S01]  /*b450*/  FADD R26, R23, R18 ;  /* 0x00000012171a7221 */ /* 0x000fe20000000000 */
[----:B------:R-:W-:-:S03]  /*b460*/  FMUL R23, R27, R62 ;  /* 0x0000003e1b177220 */ /* 0x000fc60000400000 */
[----:B------:R-:W-:-:S04]  /*b470*/  FADD R25, R26, R19 ;  /* 0x000000131a197221 */ /* 0x000fc80000000000 */
[----:B------:R-:W-:-:S04]  /*b480*/  FADD R26, R25, R20 ;  /* 0x00000014191a7221 */ /* 0x000fc80000000000 */
[----:B------:R-:W-:-:S04]  /*b490*/  FADD R25, R26, R21 ;  /* 0x000000151a197221 */ /* 0x000fc80000000000 */
[----:B------:R-:W-:Y:S01]  /*b4a0*/  FADD R26, R25, R22 ;  /* 0x00000016191a7221 */ /* 0x000fe20000000000 */
[----:B------:R-:W-:Y:S01]  /*b4b0*/  FMUL R25, R33, R66 ;  /* 0x0000004221197220 */ /* 0x000fe20000400000 */
[----:B--2---:R-:W-:Y:S02]  /*b4c0*/  FMUL R33, R15, R38 ;  /* 0x000000260f217220 */ /* 0x004fe40000400000 */
[----:B------:R-:W-:Y:S01]  /*b4d0*/  FADD R27, R26, R23 ;  /* 0x000000171a1b7221 */ /* 0x000fe20000000000 */
[----:B------:R-:W-:Y:S01]  /*b4e0*/  FMUL R26, R30, R31 ;  /* 0x0000001f1e1a7220 */ /* 0x000fe20000400000 */
[----:B------:R-:W-:Y:S02]  /*b4f0*/  FADD R31, R12, -12583039 ;  /* 0xcb40007f0c1f7421 */ /* 0x000fe40000000000 */
[----:B------:R-:W-:Y:S01]  /*b500*/  FADD R30, R27, R24 ;  /* 0x000000181b1e7221 */ /* 0x000fe20000000000 */
[----:B------:R-:W-:Y:S02]  /*b510*/  IMAD.SHL.U32 R27, R13, 0x800000, RZ ;  /* 0x008000000d1b7824 */ /* 0x000fe400078e00ff */
[----:B------:R-:W-:Y:S01]  /*b520*/  FFMA R31, R14, 1.4426950216293334961, -R31 ;  /* 0x3fb8aa3b0e1f7823 */ /* 0x000fe2000000081f */
[----:B------:R-:W-:Y:S01]  /*b530*/  FADD R13, R30, R25 ;  /* 0x000000191e0d7221 */ /* 0x000fe20000000000 */
[----:B------:R-:W-:-:S02]  /*b540*/  FMUL R27, R27, R54 ;  /* 0x000000361b1b7220 */ /* 0x000fc40000400000 */
[----:B------:R-:W-:Y:S01]  /*b550*/  FFMA R37, R14, 1.925963033500011079e-08, R31 ;  /* 0x32a570600e257823 */ /* 0x000fe2000000001f */
[----:B------:R-:W-:Y:S02]  /*b560*/  IMAD.SHL.U32 R31, R55, 0x800000, RZ ;  /* 0x00800000371f7824 */ /* 0x000fe400078e00ff */
[----:B------:R-:W-:Y:S02]  /*b570*/  FADD R30, R13, R26 ;  /* 0x0000001a0d1e7221 */ /* 0x000fe40000000000 */
[----:B------:R-:W-:Y:S02]  /*b580*/  FMUL R31, R31, R60 ;  /* 0x0000003c1f1f7220 */ /* 0x000fe40000400000 */
[----:B------:R-:W-:Y:S01]  /*b590*/  FADD R30, R30, R27 ;  /* 0x0000001b1e1e7221 */ /* 0x000fe20000000000 */
[----:B------:R-:W2:Y:S03]  /*b5a0*/  MUFU.EX2 R37, R37 ;  /* 0x0000002500257308 */ /* 0x000ea60000000800 */
[----:B------:R-:W-:Y:S01]  /*b5b0*/  FADD R13, R30, R33 ;  /* 0x000000211e0d7221 */ /* 0x000fe20000000000 */
[----:B------:R-:W-:-:S03]  /*b5c0*/  IMAD.SHL.U32 R30, R56, 0x800000, RZ ;  /* 0x00800000381e7824 */ /* 0x000fc600078e00ff */
[----:B------:R-:W-:Y:S01]  /*b5d0*/  FADD R14, R13, R32 ;  /* 0x000000200d0e7221 */ /* 0x000fe20000000000 */
[----:B------:R-:W-:Y:S01]  /*b5e0*/  SHF.L.U32 R13, R11, 0x17, RZ ;  /* 0x000000170b0d7819 */ /* 0x000fe200000006ff */
[----:B------:R-:W-:Y:S02]  /*b5f0*/  FMUL R30, R30, R29 ;  /* 0x0000001d1e1e7220 */ /* 0x000fe40000400000 */
[----:B------:R-:W-:Y:S01]  /*b600*/  FADD R11, R14, R31 ;  /* 0x0000001f0e0b7221 */ /* 0x000fe20000000000 */
[----:B------:R-:W-:Y:S02]  /*b610*/  IMAD.SHL.U32 R14, R12, 0x800000, RZ ;  /* 0x008000000c0e7824 */ /* 0x000fe400078e00ff */
[----:B------:R-:W-:Y:S01]  /*b620*/  FMUL R29, R13, R28 ;  /* 0x0000001c0d1d7220 */ /* 0x000fe20000400000 */
        /* <DEDUP_REMOVED lines=13> */
.L_x_11128:
        /* <DEDUP_REMOVED lines=12> */
[----:B01----:R-:W-:Y:S05]  /*b7c0*/  CALL.REL.NOINC `($__internal_171_$__cuda_sm3x_div_rn_noftz_f32_slowpath) ;  /* 0x0000003800747944 */ /* 0x003fea0003c00000 */
[----:B------:R-:W-:-:S07]  /*b7d0*/  MOV R11, R3 ;  /* 0x00000003000b7202 */ /* 0x000fce0000000f00 */
.L_x_11061:
[----:B------:R-:W-:Y:S05]  /*b7e0*/  BSYNC.RECONVERGENT B3 ;  /* 0x0000000000037941 */ /* 0x000fea0003800200 */
.L_x_11060:
        /* <DEDUP_REMOVED lines=12> */
[----:B01----:R-:W-:Y:S05]  /*b8b0*/  CALL.REL.NOINC `($__internal_171_$__cuda_sm3x_div_rn_noftz_f32_slowpath) ;  /* 0x0000003800387944 */ /* 0x003fea0003c00000 */
[----:B------:R-:W-:-:S07]  /*b8c0*/  MOV R14, R3 ;  /* 0x00000003000e7202 */ /* 0x000fce0000000f00 */
.L_x_11063:
[----:B------:R-:W-:Y:S05]  /*b8d0*/  BSYNC.RECONVERGENT B3 ;  /* 0x0000000000037941 */ /* 0x000fea0003800200 */
.L_x_11062:
        /* <DEDUP_REMOVED lines=14> */
.L_x_11065:
[----:B------:R-:W-:Y:S05]  /*b9c0*/  BSYNC.RECONVERGENT B3 ;  /* 0x0000000000037941 */ /* 0x000fea0003800200 */
.L_x_11064:
        /* <DEDUP_REMOVED lines=14> */
.L_x_11067:
[----:B------:R-:W-:Y:S05]  /*bab0*/  BSYNC.RECONVERGENT B3 ;  /* 0x0000000000037941 */ /* 0x000fea0003800200 */
.L_x_11066:
        /* <DEDUP_REMOVED lines=14> */
.L_x_11069:
[----:B------:R-:W-:Y:S05]  /*bba0*/  BSYNC.RECONVERGENT B3 ;  /* 0x0000000000037941 */ /* 0x000fea0003800200 */
.L_x_11068:
        /* <DEDUP_REMOVED lines=14> */
.L_x_11071:
[----:B------:R-:W-:Y:S05]  /*bc90*/  BSYNC.RECONVERGENT B3 ;  /* 0x0000000000037941 */ /* 0x000fea0003800200 */
.L_x_11070:
        /* <DEDUP_REMOVED lines=14> */
.L_x_11073:
[----:B------:R-:W-:Y:S05]  /*bd80*/  BSYNC.RECONVERGENT B3 ;  /* 0x0000000000037941 */ /* 0x000fea0003800200 */
.L_x_11072:
        /* <DEDUP_REMOVED lines=14> */
.L_x_11075:
[----:B------:R-:W-:Y:S05]  /*be70*/  BSYNC.RECONVERGENT B3 ;  /* 0x0000000000037941 */ /* 0x000fea0003800200 */
.L_x_11074:
        /* <DEDUP_REMOVED lines=14> */
.L_x_11077:
[----:B------:R-:W-:Y:S05]  /*bf60*/  BSYNC.RECONVERGENT B3 ;  /* 0x0000000000037941 */ /* 0x000fea0003800200 */
.L_x_11076:
        /* <DEDUP_REMOVED lines=14> */
.L_x_11079:
[----:B------:R-:W-:Y:S05]  /*c050*/  BSYNC.RECONVERGENT B3 ;  /* 0x0000000000037941 */ /* 0x000fea0003800200 */
.L_x_11078:
        /* <DEDUP_REMOVED lines=14> */
.L_x_11081:
[----:B------:R-:W-:Y:S05]  /*c140*/  BSYNC.RECONVERGENT B3 ;  /* 0x0000000000037941 */ /* 0x000fea0003800200 */
.L_x_11080:
        /* <DEDUP_REMOVED lines=14> */
.L_x_11083:
[----:B------:R-:W-:Y:S05]  /*c230*/  BSYNC.RECONVERGENT B3 ;  /* 0x0000000000037941 */ /* 0x000fea0003800200 */
.L_x_11082:
        /* <DEDUP_REMOVED lines=12> */
[----:B01----:R-:W-:Y:S05]  /*c300*/  CALL.REL.NOINC `($__internal_171_$__cuda_sm3x_div_rn_noftz_f32_slowpath) ;  /* 0x0000002c00a47944 */ /* 0x003fea0003c00000 */
[----:B------:R-:W-:-:S07]  /*c310*/  IMAD.MOV.U32 R16, RZ, RZ, R3 ;  /* 0x000000ffff107224 */ /* 0x000fce00078e0003 */
.L_x_11085:
[----:B------:R-:W-:Y:S05]  /*c320*/  BSYNC.RECONVERGENT B3 ;  /* 0x0000000000037941 */ /* 0x000fea0003800200 */
.L_x_11084:
        /* <DEDUP_REMOVED lines=12> */
[----:B01----:R-:W-:Y:S05]  /*c3f0*/  CALL.REL.NOINC `($__internal_171_$__cuda_sm3x_div_rn_noftz_f32_slowpath) ;  /* 0x0000002c00687944 */ /* 0x003fea0003c00000 */
[----:B------:R-:W-:-:S07]  /*c400*/  MOV R17, R3 ;  /* 0x0000000300117202 */ /* 0x000fce0000000f00 */
.L_x_11087:
[----:B------:R-:W-:Y:S05]  /*c410*/  BSYNC.RECONVERGENT B3 ;  /* 0x0000000000037941 */ /* 0x000fea0003800200 */
.L_x_11086:
        /* <DEDUP_REMOVED lines=14> */
.L_x_11089:
[----:B------:R-:W-:Y:S05]  /*c500*/  BSYNC.RECONVERGENT B3 ;  /* 0x0000000000037941 */ /* 0x000fea0003800200 */
.L_x_11088:
        /* <DEDUP_REMOVED lines=14> */
.L_x_11091:
[----:B------:R-:W-:Y:S05]  /*c5f0*/  BSYNC.RECONVERGENT B3 ;  /* 0x0000000000037941 */ /* 0x000fea0003800200 */
.L_x_11090:
        /* <DEDUP_REMOVED lines=14> */
.L_x_11093:
[----:B------:R-:W-:Y:S05]  /*c6e0*/  BSYNC.RECONVERGENT B3 ;  /* 0x0000000000037941 */ /* 0x000fea0003800200 */
.L_x_11092:
        /* <DEDUP_REMOVED lines=14> */
.L_x_11095:
[----:B------:R-:W-:Y:S05]  /*c7d0*/  BSYNC.RECONVERGENT B3 ;  /* 0x0000000000037941 */ /* 0x000fea0003800200 */
.L_x_11094:
        /* <DEDUP_REMOVED lines=14> */
.L_x_11097:
[----:B------:R-:W-:Y:S05]  /*c8c0*/  BSYNC.RECONVERGENT B3 ;  /* 0x0000000000037941 */ /* 0x000fea0003800200 */
.L_x_11096:
        /* <DEDUP_REMOVED lines=14> */
.L_x_11099:
[----:B------:R-:W-:Y:S05]  /*c9b0*/  BSYNC.RECONVERGENT B3 ;  /* 0x0000000000037941 */ /* 0x000fea0003800200 */
.L_x_11098:
        /* <DEDUP_REMOVED lines=14> */
.L_x_11101:
[----:B------:R-:W-:Y:S05]  /*caa0*/  BSYNC.RECONVERGENT B3 ;  /* 0x0000000000037941 */ /* 0x000fea0003800200 */
.L_x_11100:
        /* <DEDUP_REMOVED lines=14> */
.L_x_11103:
[----:B------:R-:W-:Y:S05]  /*cb90*/  BSYNC.RECONVERGENT B3 ;  /* 0x0000000000037941 */ /* 0x000fea0003800200 */
.L_x_11102:
        /* <DEDUP_REMOVED lines=14> */
.L_x_11105:
[----:B------:R-:W-:Y:S05]  /*cc80*/  BSYNC.RECONVERGENT B3 ;  /* 0x0000000000037941 */ /* 0x000fea0003800200 */
.L_x_11104:
        /* <DEDUP_REMOVED lines=14> */
.L_x_11107:
[----:B------:R-:W-:Y:S05]  /*cd70*/  BSYNC.RECONVERGENT B3 ;  /* 0x0000000000037941 */ /* 0x000fea0003800200 */
.L_x_11106:
        /* <DEDUP_REMOVED lines=14> */
.L_x_11109:
[----:B------:R-:W-:Y:S05]  /*ce60*/  BSYNC.RECONVERGENT B3 ;  /* 0x0000000000037941 */ /* 0x000fea0003800200 */
.L_x_11108:
        /* <DEDUP_REMOVED lines=14> */
.L_x_11111:
[----:B------:R-:W-:Y:S05]  /*cf50*/  BSYNC.RECONVERGENT B3 ;  /* 0x0000000000037941 */ /* 0x000fea0003800200 */
.L_x_11110:
        /* <DEDUP_REMOVED lines=14> */
.L_x_11113:
[----:B------:R-:W-:Y:S05]  /*d040*/  BSYNC.RECONVERGENT B3 ;  /* 0x0000000000037941 */ /* 0x000fea0003800200 */
.L_x_11112:
        /* <DEDUP_REMOVED lines=13> */
.L_x_11115:
[----:B------:R-:W-:Y:S05]  /*d120*/  BSYNC.RECONVERGENT B3 ;  /* 0x0000000000037941 */ /* 0x000fea0003800200 */
.L_x_11114:
[C---:B0-----:R-:W-:Y:S01]  /*d130*/  IADD3 R12, PT, PT, R40.reuse, 0x40, RZ ;  /* 0x00000040280c7810 */ /* 0x041fe20007ffe0ff */
[----:B------:R-:W-:Y:S01]  /*d140*/  IMAD.MOV.U32 R13, RZ, RZ, RZ ;  /* 0x000000ffff0d7224 */ /* 0x000fe200078e00ff */
[----:B------:R-:W-:Y:S01]  /*d150*/  IADD3 R26, PT, PT, R40, 0x80, RZ ;  /* 0x00000080281a7810 */ /* 0x000fe20007ffe0ff */
[----:B------:R-:W-:Y:S01]  /*d160*/  IMAD R22, R42, UR42, RZ ;  /* 0x0000002a2a167c24 */ /* 0x000fe2000f8e02ff */
[----:B------:R-:W-:Y:S01]  /*d170*/  ISETP.GE.U32.AND P6, PT, R12, UR46, PT ;  /* 0x0000002e0c007c0c */ /* 0x000fe2000bfc6070 */
[C---:B------:R-:W-:Y:S01]  /*d180*/  VIADD R24, R40.reuse, 0x60 ;  /* 0x0000006028187836 */ /* 0x040fe20000000000 */
[----:B------:R-:W-:Y:S01]  /*d190*/  MOV R12, R40 ;  /* 0x00000028000c7202 */ /* 0x000fe20000000f00 */
[----:B------:R-:W-:Y:S01]  /*d1a0*/  VIADD R30, R40, 0xa0 ;  /* 0x000000a0281e7836 */ /* 0x000fe20000000000 */
[----:B------:R-:W-:Y:S02]  /*d1b0*/  ISETP.GE.U32.AND P2, PT, R26, UR46, PT ;  /* 0x0000002e1a007c0c */ /* 0x000fe4000bf46070 */
[----:B-1----:R-:W-:Y:S01]  /*d1c0*/  @!P0 R2UR UR4, R34 ;  /* 0x00000000220482ca */ /* 0x002fe200000e0000 */
[----:B------:R-:W-:Y:S01]  /*d1d0*/  IMAD.WIDE.U32 R28, R41, UR42, R12 ;  /* 0x0000002a291c7c25 */ /* 0x000fe2000f8e000c */
[----:B------:R-:W-:-:S02]  /*d1e0*/  @!P0 R2UR UR5, R35 ;  /* 0x00000000230582ca */ /* 0x000fc400000e0000 */
[----:B------:R-:W-:Y:S01]  /*d1f0*/  ISETP.GE.U32.AND P3, PT, R24, UR46, PT ;  /* 0x0000002e18007c0c */ /* 0x000fe2000bf66070 */
[----:B------:R-:W-:Y:S01]  /*d200*/  IMAD R13, R41, UR43, R22 ;  /* 0x0000002b290d7c24 */ /* 0x000fe2000f8e0216 */
[----:B------:R-:W-:Y:S02]  /*d210*/  IADD3 R22, PT, PT, R40, 0xc0, RZ ;  /* 0x000000c028167810 */ /* 0x000fe40007ffe0ff */
[----:B------:R-:W-:Y:S01]  /*d220*/  LEA R12, P5, R28, UR40, 0x2 ;  /* 0x000000281c0c7c11 */ /* 0x000fe2000f8a10ff */
[----:B------:R-:W-:Y:S01]  /*d230*/  IMAD.IADD R13, R29, 0x1, R13 ;  /* 0x000000011d0d7824 */ /* 0x000fe200078e020d */
[----:B------:R-:W-:Y:S02]  /*d240*/  ISETP.GE.U32.AND P4, PT, R22, UR46, PT ;  /* 0x0000002e16007c0c */ /* 0x000fe4000bf86070 */
[----:B------:R-:W-:Y:S02]  /*d250*/  IADD3 R22, PT, PT, R40, 0xe0, RZ ;  /* 0x000000e028167810 */ /* 0x000fe40007ffe0ff */
[----:B------:R-:W-:-:S02]  /*d260*/  ISETP.GE.AND.EX P2, PT, RZ, UR47, PT, P2 ;  /* 0x0000002fff007c0c */ /* 0x000fc4000bf46320 */
[----:B------:R-:W-:Y:S02]  /*d270*/  LEA.HI.X R13, R28, UR41, R13, 0x2, P5 ;  /* 0x000000291c0d7c11 */ /* 0x000fe4000a8f140d */
[----:B------:R-:W-:Y:S02]  /*d280*/  ISETP.GE.AND.EX P3, PT, RZ, UR47, PT, P3 ;  /* 0x0000002fff007c0c */ /* 0x000fe4000bf66330 */
[----:B------:R-:W-:Y:S01]  /*d290*/  ISETP.GE.U32.AND P5, PT, R22, UR46, PT ;  /* 0x0000002e16007c0c */ /* 0x000fe2000bfa6070 */
[----:B------:R0:W-:Y:S01]  /*d2a0*/  @!P0 STG.E desc[UR4][R12.64], R11 ;  /* 0x0000000b0c008986 */ /* 0x0001e2000c101904 */
[----:B------:R-:W-:Y:S01]  /*d2b0*/  ISETP.GE.AND.EX P4, PT, RZ, UR47, PT, P4 ;  /* 0x0000002fff007c0c */ /* 0x000fe2000bf86340 */
[----:B------:R-:W-:Y:S01]  /*d2c0*/  VIADD R22, R40, 0x100 ;  /* 0x0000010028167836 */ /* 0x000fe20000000000 */
[----:B------:R-:W-:Y:S02]  /*d2d0*/  ISETP.GE.AND.EX P5, PT, RZ, UR47, PT, P5 ;  /* 0x0000002fff007c0c */ /* 0x000fe4000bfa6350 */
[----:B------:R-:W-:-:S02]  /*d2e0*/  ISETP.GE.U32.AND P1, PT, R30, UR46, PT ;  /* 0x0000002e1e007c0c */ /* 0x000fc4000bf26070 */
[C---:B------:R-:W-:Y:S02]  /*d2f0*/  @!P2 R2UR UR4, R34.reuse ;  /* 0x000000002204a2ca */ /* 0x040fe400000e0000 */
[C---:B------:R-:W-:Y:S02]  /*d300*/  @!P2 R2UR UR5, R35.reuse ;  /* 0x000000002305a2ca */ /* 0x040fe400000e0000 */
[----:B------:R-:W-:Y:S02]  /*d310*/  @!P3 R2UR UR8, R34 ;  /* 0x000000002208b2ca */ /* 0x000fe400000e0000 */
[----:B------:R-:W-:Y:S02]  /*d320*/  @!P3 R2UR UR9, R35 ;  /* 0x000000002309b2ca */ /* 0x000fe400000e0000 */
[----:B------:R-:W-:Y:S02]  /*d330*/  ISETP.GE.AND.EX P6, PT, RZ, UR47, PT, P6 ;  /* 0x0000002fff007c0c */ /* 0x000fe4000bfc6360 */
[----:B------:R-:W-:-:S02]  /*d340*/  ISETP.GE.AND.EX P1, PT, RZ, UR47, PT, P1 ;  /* 0x0000002fff007c0c */ /* 0x000fc4000bf26310 */
[----:B------:R-:W-:Y:S02]  /*d350*/  @!P5 R2UR UR14, R34 ;  /* 0x00000000220ed2ca */ /* 0x000fe400000e0000 */
[C---:B------:R-:W-:Y:S01]  /*d360*/  @!P5 R2UR UR15, R35.reuse ;  /* 0x00000000230fd2ca */ /* 0x040fe200000e0000 */
[----:B------:R-:W-:Y:S01]  /*d370*/  @!P2 STG.E desc[UR4][R12.64+0x200], R4 ;  /* 0x000200040c00a986 */ /* 0x000fe2000c101904 */
[----:B------:R-:W-:Y:S01]  /*d380*/  ISETP.GE.U32.AND P0, PT, R22, UR46, PT ;  /* 0x0000002e16007c0c */ /* 0x000fe2000bf06070 */
[----:B------:R-:W-:Y:S01]  /*d390*/  VIADD R22, R40, 0x140 ;  /* 0x0000014028167836 */ /* 0x000fe20000000000 */
[----:B------:R-:W-:Y:S01]  /*d3a0*/  @!P4 R2UR UR12, R34 ;  /* 0x00000000220cc2ca */ /* 0x000fe200000e0000 */
[----:B------:R1:W-:Y:S01]  /*d3b0*/  @!P3 STG.E desc[UR8][R12.64+0x180], R2 ;  /* 0x000180020c00b986 */ /* 0x0003e2000c101908 */
[----:B------:R-:W-:Y:S02]  /*d3c0*/  @!P4 R2UR UR13, R35 ;  /* 0x00000000230dc2ca */ /* 0x000fe400000e0000 */
[----:B------:R-:W-:-:S02]  /*d3d0*/  ISETP.GE.AND.EX P2, PT, RZ, UR47, PT, P0 ;  /* 0x0000002fff007c0c */ /* 0x000fc4000bf46300 */
[----:B0-----:R-:W-:Y:S02]  /*d3e0*/  IADD3 R11, PT, PT, R40, 0x160, RZ ;  /* 0x00000160280b7810 */ /* 0x001fe40007ffe0ff */
[----:B------:R-:W-:Y:S01]  /*d3f0*/  ISETP.GE.U32.AND P3, PT, R22, UR46, PT ;  /* 0x0000002e16007c0c */ /* 0x000fe2000bf66070 */
[----:B------:R-:W-:Y:S01]  /*d400*/  @!P5 STG.E desc[UR14][R12.64+0x380], R7 ;  /* 0x000380070c00d986 */ /* 0x000fe2000c10190e */
[----:B------:R-:W-:Y:S02]  /*d410*/  @!P6 R2UR UR6, R34 ;  /* 0x000000002206e2ca */ /* 0x000fe400000e0000 */
[C---:B------:R-:W-:Y:S01]  /*d420*/  @!P6 R2UR UR7, R35.reuse ;  /* 0x000000002307e2ca */ /* 0x040fe200000e0000 */
[----:B-1----:R-:W-:Y:S01]  /*d430*/  VIADD R2, R40, 0x320 ;  /* 0x0000032028027836 */ /* 0x002fe20000000000 */
[----:B------:R-:W-:Y:S01]  /*d440*/  @!P1 R2UR UR10, R34 ;  /* 0x00000000220a92ca */ /* 0x000fe200000e0000 */
[----:B------:R-:W-:Y:S01]  /*d450*/  @!P4 STG.E desc[UR12][R12.64+0x300], R6 ;  /* 0x000300060c00c986 */ /* 0x000fe2000c10190c */
[----:B------:R-:W-:-:S02]  /*d460*/  @!P1 R2UR UR11, R35 ;  /* 0x00000000230b92ca */ /* 0x000fc400000e0000 */
[----:B------:R-:W-:Y:S02]  /*d470*/  ISETP.GE.U32.AND P0, PT, R11, UR46, PT ;  /* 0x0000002e0b007c0c */ /* 0x000fe4000bf06070 */
[----:B------:R-:W-:Y:S02]  /*d480*/  ISETP.GE.AND.EX P5, PT, RZ, UR47, PT, P3 ;  /* 0x0000002fff007c0c */ /* 0x000fe4000bfa6330 */
[----:B------:R-:W-:Y:S02]  /*d490*/  ISETP.GE.AND.EX P0, PT, RZ, UR47, PT, P0 ;  /* 0x0000002fff007c0c */ /* 0x000fe4000bf06300 */
[----:B------:R-:W-:Y:S01]  /*d4a0*/  ISETP.GE.U32.AND P4, PT, R44, UR46, PT ;  /* 0x0000002e2c007c0c */ /* 0x000fe2000bf86070 */
[----:B------:R0:W-:Y:S01]  /*d4b0*/  @!P6 STG.E desc[UR6][R12.64+0x100], R0 ;  /* 0x000100000c00e986 */ /* 0x0001e2000c101906 */
[----:B------:R-:W-:Y:S02]  /*d4c0*/  @!P2 R2UR UR4, R34 ;  /* 0x000000002204a2ca */ /* 0x000fe400000e0000 */
[----:B------:R-:W-:Y:S01]  /*d4d0*/  @!P2 R2UR UR5, R35 ;  /* 0x000000002305a2ca */ /* 0x000fe200000e0000 */
[----:B------:R2:W-:Y:S01]  /*d4e0*/  @!P1 STG.E desc[UR10][R12.64+0x280], R5 ;  /* 0x000280050c009986 */ /* 0x0005e2000c10190a */
[----:B------:R-:W-:-:S02]  /*d4f0*/  IADD3 R24, PT, PT, R40, 0x120, RZ ;  /* 0x0000012028187810 */ /* 0x000fc40007ffe0ff */
[----:B------:R-:W-:Y:S02]  /*d500*/  ISETP.GE.AND.EX P4, PT, RZ, UR47, PT, P4 ;  /* 0x0000002fff007c0c */ /* 0x000fe4000bf86340 */
[----:B------:R-:W-:Y:S02]  /*d510*/  ISETP.GE.U32.AND P6, PT, R24, UR46, PT ;  /* 0x0000002e18007c0c */ /* 0x000fe4000bfc6070 */
[----:B------:R-:W-:Y:S01]  /*d520*/  ISETP.GE.U32.AND P1, PT, R43, UR46, PT ;  /* 0x0000002e2b007c0c */ /* 0x000fe2000bf26070 */
[----:B0-----:R-:W-:Y:S01]  /*d530*/  VIADD R0, R40, 0x2c0 ;  /* 0x000002c028007836 */ /* 0x001fe20000000000 */
[----:B------:R-:W-:Y:S02]  /*d540*/  @!P5 R2UR UR8, R34 ;  /* 0x000000002208d2ca */ /* 0x000fe400000e0000 */
[----:B------:R-:W-:Y:S01]  /*d550*/  @!P5 R2UR UR9, R35 ;  /* 0x000000002309d2ca */ /* 0x000fe200000e0000 */
[----:B------:R2:W-:Y:S01]  /*d560*/  @!P2 STG.E desc[UR4][R12.64+0x400], R8 ;  /* 0x000400080c00a986 */ /* 0x0005e2000c101904 */
[----:B------:R-:W-:-:S02]  /*d570*/  ISETP.GE.AND.EX P6, PT, RZ, UR47, PT, P6 ;  /* 0x0000002fff007c0c */ /* 0x000fc4000bfc6360 */
[----:B------:R-:W-:Y:S02]  /*d580*/  ISETP.GE.U32.AND P3, PT, R45, UR46, PT ;  /* 0x0000002e2d007c0c */ /* 0x000fe4000bf66070 */
[----:B------:R-:W-:Y:S02]  /*d590*/  ISETP.GE.AND.EX P1, PT, RZ, UR47, PT, P1 ;  /* 0x0000002fff007c0c */ /* 0x000fe4000bf26310 */
[----:B------:R-:W-:Y:S02]  /*d5a0*/  @!P0 R2UR UR10, R34 ;  /* 0x00000000220a82ca */ /* 0x000fe400000e0000 */
[----:B------:R-:W-:Y:S02]  /*d5b0*/  @!P0 R2UR UR11, R35 ;  /* 0x00000000230b82ca */ /* 0x000fe400000e0000 */
[----:B------:R-:W-:Y:S01]  /*d5c0*/  ISETP.GE.U32.AND P2, PT, R46, UR46, PT ;  /* 0x0000002e2e007c0c */ /* 0x000fe2000bf46070 */
[----:B------:R2:W-:Y:S01]  /*d5d0*/  @!P5 STG.E desc[UR8][R12.64+0x500], R10 ;  /* 0x0005000a0c00d986 */ /* 0x0005e2000c101908 */
[----:B------:R-:W-:-:S02]  /*d5e0*/  ISETP.GE.AND.EX P3, PT, RZ, UR47, PT, P3 ;  /* 0x0000002fff007c0c */ /* 0x000fc4000bf66330 */
[C---:B------:R-:W-:Y:S02]  /*d5f0*/  @!P4 R2UR UR4, R34.reuse ;  /* 0x000000002204c2ca */ /* 0x040fe400000e0000 */
[----:B------:R-:W-:Y:S02]  /*d600*/  @!P4 R2UR UR5, R35 ;  /* 0x000000002305c2ca */ /* 0x000fe400000e0000 */
[----:B------:R-:W-:Y:S02]  /*d610*/  ISETP.GE.AND.EX P2, PT, RZ, UR47, PT, P2 ;  /* 0x0000002fff007c0c */ /* 0x000fe4000bf46320 */
[----:B------:R-:W-:Y:S01]  /*d620*/  ISETP.GE.U32.AND P5, PT, R47, UR46, PT ;  /* 0x0000002e2f007c0c */ /* 0x000fe2000bfa6070 */
[----:B------:R2:W-:Y:S01]  /*d630*/  @!P0 STG.E desc[UR10][R12.64+0x580], R15 ;  /* 0x0005800f0c008986 */ /* 0x0005e2000c10190a */
[----:B------:R-:W-:Y:S02]  /*d640*/  @!P6 R2UR UR6, R34 ;  /* 0x000000002206e2ca */ /* 0x000fe400000e0000 */
[----:B------:R-:W-:-:S02]  /*d650*/  @!P6 R2UR UR7, R35 ;  /* 0x000000002307e2ca */ /* 0x000fc400000e0000 */
[C---:B------:R-:W-:Y:S02]  /*d660*/  @!P1 R2UR UR12, R34.reuse ;  /* 0x00000000220c92ca */ /* 0x040fe400000e0000 */
[----:B------:R-:W-:Y:S01]  /*d670*/  @!P1 R2UR UR13, R35 ;  /* 0x00000000230d92ca */ /* 0x000fe200000e0000 */
[----:B------:R2:W-:Y:S01]  /*d680*/  @!P4 STG.E desc[UR4][R12.64+0x680], R17 ;  /* 0x000680110c00c986 */ /* 0x0005e2000c101904 */
[----:B------:R-:W-:Y:S02]  /*d690*/  ISETP.GE.AND.EX P0, PT, RZ, UR47, PT, P5 ;  /* 0x0000002fff007c0c */ /* 0x000fe4000bf06350 */
[----:B------:R-:W-:Y:S02]  /*d6a0*/  ISETP.GE.U32.AND P5, PT, R49, UR46, PT ;  /* 0x0000002e31007c0c */ /* 0x000fe4000bfa6070 */
[C---:B------:R-:W-:Y:S02]  /*d6b0*/  @!P3 R2UR UR14, R34.reuse ;  /* 0x00000000220eb2ca */ /* 0x040fe400000e0000 */
[----:B------:R-:W-:Y:S01]  /*d6c0*/  @!P3 R2UR UR15, R35 ;  /* 0x00000000230fb2ca */ /* 0x000fe200000e0000 */
[----:B------:R2:W-:Y:S01]  /*d6d0*/  @!P6 STG.E desc[UR6][R12.64+0x480], R9 ;  /* 0x000480090c00e986 */ /* 0x0005e2000c101906 */
[----:B------:R-:W-:-:S02]  /*d6e0*/  @!P2 R2UR UR4, R34 ;  /* 0x000000002204a2ca */ /* 0x000fc400000e0000 */
[C---:B------:R-:W-:Y:S01]  /*d6f0*/  @!P2 R2UR UR5, R35.reuse ;  /* 0x000000002305a2ca */ /* 0x040fe200000e0000 */
[----:B------:R2:W-:Y:S01]  /*d700*/  @!P1 STG.E desc[UR12][R12.64+0x600], R16 ;  /* 0x000600100c009986 */ /* 0x0005e2000c10190c */
[----:B------:R-:W-:Y:S02]  /*d710*/  ISETP.GE.AND.EX P5, PT, RZ, UR47, PT, P5 ;  /* 0x0000002fff007c0c */ /* 0x000fe4000bfa6350 */
[----:B------:R-:W-:Y:S02]  /*d720*/  ISETP.GE.U32.AND P1, PT, R48, UR46, PT ;  /* 0x0000002e30007c0c */ /* 0x000fe4000bf26070 */
[----:B------:R-:W-:Y:S02]  /*d730*/  @!P0 R2UR UR6, R34 ;  /* 0x00000000220682ca */ /* 0x000fe400000e0000 */
[----:B------:R-:W-:Y:S01]  /*d740*/  @!P0 R2UR UR7, R35 ;  /* 0x00000000230782ca */ /* 0x000fe200000e0000 */
[----:B------:R2:W-:Y:S01]  /*d750*/  @!P3 STG.E desc[UR14][R12.64+0x700], R18 ;  /* 0x000700120c00b986 */ /* 0x0005e2000c10190e */
[----:B------:R-:W-:-:S02]  /*d760*/  ISETP.GE.AND.EX P3, PT, RZ, UR47, PT, P1 ;  /* 0x0000002fff007c0c */ /* 0x000fc4000bf66310 */
[----:B------:R-:W-:Y:S01]  /*d770*/  ISETP.GE.U32.AND P1, PT, R51, UR46, PT ;  /* 0x0000002e33007c0c */ /* 0x000fe2000bf26070 */
[----:B------:R2:W-:Y:S01]  /*d780*/  @!P2 STG.E desc[UR4][R12.64+0x780], R19 ;  /* 0x000780130c00a986 */ /* 0x0005e2000c101904 */
[----:B------:R-:W-:Y:S02]  /*d790*/  ISETP.GE.U32.AND P2, PT, R0, UR46, PT ;  /* 0x0000002e00007c0c */ /* 0x000fe4000bf46070 */
[----:B------:R-:W-:Y:S02]  /*d7a0*/  @!P5 R2UR UR4, R34 ;  /* 0x000000002204d2ca */ /* 0x000fe400000e0000 */
[----:B------:R-:W-:Y:S02]  /*d7b0*/  @!P5 R2UR UR5, R35 ;  /* 0x000000002305d2ca */ /* 0x000fe400000e0000 */
[----:B------:R-:W-:Y:S01]  /*d7c0*/  ISETP.GE.AND.EX P1, PT, RZ, UR47, PT, P1 ;  /* 0x0000002fff007c0c */ /* 0x000fe2000bf26310 */
[----:B------:R2:W-:Y:S01]  /*d7d0*/  @!P0 STG.E desc[UR6][R12.64+0x800], R20 ;  /* 0x000800140c008986 */ /* 0x0005e2000c101906 */
[----:B------:R-:W-:-:S02]  /*d7e0*/  ISETP.GE.U32.AND P4, PT, R50, UR46, PT ;  /* 0x0000002e32007c0c */ /* 0x000fc4000bf86070 */
[----:B------:R-:W-:Y:S02]  /*d7f0*/  ISETP.GE.U32.AND P6, PT, R52, UR46, PT ;  /* 0x0000002e34007c0c */ /* 0x000fe4000bfc6070 */
[----:B------:R-:W-:Y:S02]  /*d800*/  IADD3 R0, PT, PT, R40, 0x300, RZ ;  /* 0x0000030028007810 */ /* 0x000fe40007ffe0ff */
[----:B------:R-:W-:Y:S02]  /*d810*/  ISETP.GE.AND.EX P4, PT, RZ, UR47, PT, P4 ;  /* 0x0000002fff007c0c */ /* 0x000fe4000bf86340 */
[----:B------:R-:W-:Y:S01]  /*d820*/  ISETP.GE.AND.EX P6, PT, RZ, UR47, PT, P6 ;  /* 0x0000002fff007c0c */ /* 0x000fe2000bfc6360 */
[----:B------:R2:W-:Y:S01]  /*d830*/  @!P5 STG.E desc[UR4][R12.64+0x900], R23 ;  /* 0x000900170c00d986 */ /* 0x0005e2000c101904 */
[----:B------:R-:W-:Y:S01]  /*d840*/  ISETP.GE.U32.AND P0, PT, R0, UR46, PT ;  /* 0x0000002e00007c0c */ /* 0x000fe2000bf06070 */
[----:B------:R-:W0:Y:S01]  /*d850*/  LDCU UR4, c[0x0][0x370] ;  /* 0x00006e00ff0477ac */ /* 0x000e220008000800 */
[----:B------:R-:W-:-:S02]  /*d860*/  IADD3 R0, PT, PT, R40, 0x340, RZ ;  /* 0x0000034028007810 */ /* 0x000fc40007ffe0ff */
[----:B------:R-:W-:Y:S02]  /*d870*/  @!P3 R2UR UR8, R34 ;  /* 0x000000002208b2ca */ /* 0x000fe400000e0000 */
[----:B------:R-:W-:Y:S02]  /*d880*/  ISETP.GE.U32.AND P5, PT, R0, UR46, PT ;  /* 0x0000002e00007c0c */ /* 0x000fe4000bfa6070 */
[C---:B------:R-:W-:Y:S01]  /*d890*/  @!P3 R2UR UR9, R35.reuse ;  /* 0x000000002309b2ca */ /* 0x040fe200000e0000 */
[----:B------:R-:W0:Y:S01]  /*d8a0*/  LDC R0, c[0x0][0x364] ;  /* 0x0000d900ff007b82 */ /* 0x000e220000000800 */
[----:B------:R-:W-:Y:S02]  /*d8b0*/  @!P1 R2UR UR12, R34 ;  /* 0x00000000220c92ca */ /* 0x000fe400000e0000 */
[----:B------:R-:W-:Y:S02]  /*d8c0*/  @!P1 R2UR UR13, R35 ;  /* 0x00000000230d92ca */ /* 0x000fe400000e0000 */
        /* <DEDUP_REMOVED lines=8> */
[----:B------:R-:W-:Y:S01]  /*d950*/  VIADD R2, R40, 0x360 ;  /* 0x0000036028027836 */ /* 0x000fe20000000000 */
[----:B------:R-:W-:-:S02]  /*d960*/  @!P0 R2UR UR12, R34 ;  /* 0x00000000220c82ca */ /* 0x000fc400000e0000 */
[----:B------:R-:W-:Y:S02]  /*d970*/  @!P0 R2UR UR13, R35 ;  /* 0x00000000230d82ca */ /* 0x000fe400000e0000 */
[----:B------:R-:W-:Y:S01]  /*d980*/  IADD3 R4, PT, PT, R40, 0x20, RZ ;  /* 0x0000002028047810 */ /* 0x000fe20007ffe0ff */
[----:B------:R2:W-:Y:S01]  /*d990*/  @!P4 STG.E desc[UR10][R12.64+0x980], R37 ;  /* 0x000980250c00c986 */ /* 0x0005e2000c10190a */
[----:B------:R-:W-:Y:S01]  /*d9a0*/  ISETP.GE.U32.AND P4, PT, R2, UR46, PT ;  /* 0x0000002e02007c0c */ /* 0x000fe2000bf86070 */
[----:B0-----:R-:W-:Y:S01]  /*d9b0*/  IMAD R0, R0, UR4, RZ ;  /* 0x0000000400007c24 */ /* 0x001fe2000f8e02ff */
[----:B------:R-:W-:Y:S01]  /*d9c0*/  ISETP.GE.U32.AND P1, PT, R53, UR46, PT ;  /* 0x0000002e35007c0c */ /* 0x000fe2000bf26070 */
[----:B------:R2:W-:Y:S01]  /*d9d0*/  @!P6 STG.E desc[UR6][R12.64+0xa80], R55 ;  /* 0x000a80370c00e986 */ /* 0x0005e2000c101906 */
[----:B------:R-:W-:Y:S02]  /*d9e0*/  ISETP.GE.U32.AND P6, PT, R4, UR46, PT ;  /* 0x0000002e04007c0c */ /* 0x000fe4000bfc6070 */
[----:B------:R-:W-:-:S02]  /*d9f0*/  ISETP.GE.AND.EX P1, PT, RZ, UR47, PT, P1 ;  /* 0x0000002fff007c0c */ /* 0x000fc4000bf26310 */
[----:B------:R-:W-:Y:S01]  /*da00*/  ISETP.GE.AND.EX P2, PT, RZ, UR47, PT, P2 ;  /* 0x0000002fff007c0c */ /* 0x000fe2000bf46320 */
[----:B------:R2:W-:Y:S01]  /*da10*/  @!P0 STG.E desc[UR12][R12.64+0xc00], R57 ;  /* 0x000c00390c008986 */ /* 0x0005e2000c10190c */
        /* <DEDUP_REMOVED lines=8> */
[----:B------:R-:W-:Y:S02]  /*daa0*/  @!P2 R2UR UR8, R34 ;  /* 0x000000002208a2ca */ /* 0x000fe400000e0000 */
[C---:B------:R-:W-:Y:S02]  /*dab0*/  @!P2 R2UR UR9, R35.reuse ;  /* 0x000000002309a2ca */ /* 0x040fe400000e0000 */
        /* <DEDUP_REMOVED lines=18> */
.L_x_11002:
[----:B------:R-:W-:Y:S05]  /*dbe0*/  EXIT ;  /* 0x000000000000794d */ /* 0x000fea0003800000 */
.L_x_11059:
[----:B------:R-:W-:Y:S01]  /*dbf0*/  HFMA2 R11, -RZ, RZ, 0, 1.847743988037109375e-06 ;  /* 0x0000001fff0b7431 */ /* 0x000fe200000001ff */
[----:B------:R-:W-:Y:S01]  /*dc00*/  BSSY B1, `(.L_x_11117) ;  /* 0x0000006000017945 */ /* 0x000fe20003800000 */
[----:B------:R-:W-:Y:S02]  /*dc10*/  IMAD.MOV.U32 R12, RZ, RZ, 0x10 ;  /* 0x00000010ff0c7424 */ /* 0x000fe400078e00ff */
[----:B------:R-:W-:-:S07]  /*dc20*/  IMAD.MOV.U32 R15, RZ, RZ, -0x1 ;  /* 0xffffffffff0f7424 */ /* 0x000fce00078e00ff */
[----:B01----:R-:W-:Y:S05]  /*dc30*/  WARPSYNC.COLLECTIVE R15, `(.L_x_11118) ;  /* 0x000000000f087348 */ /* 0x003fea0003c00000 */
[----:B------:R2:W3:Y:S02]  /*dc40*/  SHFL.BFLY P6, R14, R13, R12, R11 ;  /* 0x0c00000c0d0e7389 */ /* 0x0004e400000c000b */
[----:B0123--:R-:W-:Y:S05]  /*dc50*/  ENDCOLLECTIVE ;  /* 0x000000000000791b */ /* 0x00ffea0003800000 */
.L_x_11118:
[----:B------:R-:W-:Y:S05]  /*dc60*/  BSYNC B1 ;  /* 0x0000000000017941 */ /* 0x000fea0003800000 */
.L_x_11117:
        /* <DEDUP_REMOVED lines=9> */
.L_x_11119:
[----:B------:R-:W-:Y:S01]  /*dd00*/  HFMA2 R12, -RZ, RZ, 0, 2.384185791015625e-07 ;  /* 0x00000004ff0c7431 */ /* 0x000fe200000001ff */
[----:B------:R-:W-:-:S05]  /*dd10*/  FMNMX R0, R13, R14, !PT ;  /* 0x0000000e0d007209 */ /* 0x000fca0007800000 */
[----:B------:R-:W-:-:S07]  /*dd20*/  IMAD.MOV.U32 R13, RZ, RZ, R0 ;  /* 0x000000ffff0d7224 */ /* 0x000fce00078e0000 */
[----:B------:R-:W-:Y:S05]  /*dd30*/  WARPSYNC.COLLECTIVE R15, `(.L_x_11120) ;  /* 0x000000000f087348 */ /* 0x000fea0003c00000 */
[----:B------:R0:W1:Y:S02]  /*dd40*/  SHFL.BFLY P6, R14, R13, R12, R11 ;  /* 0x0c00000c0d0e7389 */ /* 0x00006400000c000b */
[----:B01----:R-:W-:Y:S05]  /*dd50*/  ENDCOLLECTIVE ;  /* 0x000000000000791b */ /* 0x003fea0003800000 */
.L_x_11120:
[----:B------:R-:W-:Y:S02]  /*dd60*/  MOV R12, 0x2 ;  /* 0x00000002000c7802 */ /* 0x000fe40000000f00 */
[----:B------:R-:W-:-:S05]  /*dd70*/  FMNMX R2, R0, R14, !PT ;  /* 0x0000000e00027209 */ /* 0x000fca0007800000 */
[----:B------:R-:W-:-:S07]  /*dd80*/  IMAD.MOV.U32 R13, RZ, RZ, R2 ;  /* 0x000000ffff0d7224 */ /* 0x000fce00078e0002 */
[----:B------:R-:W-:Y:S05]  /*dd90*/  WARPSYNC.COLLECTIVE R15, `(.L_x_11121) ;  /* 0x000000000f087348 */ /* 0x000fea0003c00000 */
[----:B------:R0:W1:Y:S02]  /*dda0*/  SHFL.BFLY P6, R14, R13, R12, R11 ;  /* 0x0c00000c0d0e7389 */ /* 0x00006400000c000b */
[----:B01----:R-:W-:Y:S05]  /*ddb0*/  ENDCOLLECTIVE ;  /* 0x000000000000791b */ /* 0x003fea0003800000 */
.L_x_11121:
[----:B------:R-:W-:Y:S01]  /*ddc0*/  HFMA2 R12, -RZ, RZ, 0, 5.9604644775390625e-08 ;  /* 0x00000001ff0c7431 */ /* 0x000fe200000001ff */
[----:B------:R-:W-:-:S05]  /*ddd0*/  FMNMX R3, R2, R14, !PT ;  /* 0x0000000e02037209 */ /* 0x000fca0007800000 */
[----:B------:R-:W-:-:S07]  /*dde0*/  IMAD.MOV.U32 R13, RZ, RZ, R3 ;  /* 0x000000ffff0d7224 */ /* 0x000fce00078e0003 */
[----:B------:R-:W-:Y:S05]  /*ddf0*/  WARPSYNC.COLLECTIVE R15, `(.L_x_11122) ;  /* 0x000000000f087348 */ /* 0x000fea0003c00000 */
[----:B------:R0:W1:Y:S02]  /*de00*/  SHFL.BFLY P6, R14, R13, R12, R11 ;  /* 0x0c00000c0d0e7389 */ /* 0x00006400000c000b */
[----:B01----:R-:W-:Y:S05]  /*de10*/  ENDCOLLECTIVE ;  /* 0x000000000000791b */ /* 0x003fea0003800000 */
.L_x_11122:
        /* <DEDUP_REMOVED lines=42> */
[----:B------:R-:W-:Y:S01]  /*e0c0*/  FFMA.SAT R24, R32, R29, 0.5 ;  /* 0x3f00000020187423 */ /* 0x000fe2000000201d */
[-C--:B------:R-:W-:Y:S01]  /*e0d0*/  FFMA.RM R0, R0, R37.reuse, 12582913 ;  /* 0x4b40000100007423 */ /* 0x080fe20000004025 */
[----:B------:R-:W0:Y:S02]  /*e0e0*/  MUFU.EX2 R16, R16 ;  /* 0x0000001000107308 */ /* 0x000e240000000800 */
        /* <DEDUP_REMOVED lines=122> */
[----:B------:R-:W-:Y:S01]  /*e890*/  FFMA.RM R36, R36, R37, 12582913 ;  /* 0x4b40000124247423 */ /* 0x000fe20000004025 */
        /* <DEDUP_REMOVED lines=40> */
[----:B0-----:R-:W-:Y:S01]  /*eb20*/  FMUL R26, R26, R31 ;  /* 0x0000001f1a1a7220 */ /* 0x001fe20000400000 */
[C---:B------:R-:W-:Y:S01]  /*eb30*/  FFMA R11, R12.reuse, 1.4426950216293334961, -R11 ;  /* 0x3fb8aa3b0c0b7823 */ /* 0x040fe2000000080b */
[----:B------:R-:W0:Y:S03]  /*eb40*/  MUFU.EX2 R32, R32 ;  /* 0x0000002000207308 */ /* 0x000e260000000800 */
[----:B------:R-:W-:Y:S01]  /*eb50*/  FFMA R11, R12, 1.925963033500011079e-08, R11 ;  /* 0x32a570600c0b7823 */ /* 0x000fe2000000000b */
[----:B------:R-:W-:-:S04]  /*eb60*/  FFMA.SAT R12, R13, R29, 0.5 ;  /* 0x3f0000000d0c7423 */ /* 0x000fc8000000201d */
[----:B------:R-:W-:Y:S01]  /*eb70*/  FFMA.RM R12, R12, R37, 12582913 ;  /* 0x4b4000010c0c7423 */ /* 0x000fe20000004025 */
[----:B------:R-:W1:Y:S01]  /*eb80*/  MUFU.EX2 R11, R11 ;  /* 0x0000000b000b7308 */ /* 0x000e620000000800 */
[----:B0-----:R-:W-:Y:S01]  /*eb90*/  FMUL R27, R27, R32 ;  /* 0x000000201b1b7220 */ /* 0x001fe20000400000 */
[----:B-1----:R-:W-:Y:S01]  /*eba0*/  FMUL R33, R30, R11 ;  /* 0x0000000b1e217220 */ /* 0x002fe20000400000 */
        /* <DEDUP_REMOVED lines=70> */
.L_x_11123:
[----:B------:R-:W-:Y:S02]  /*f010*/  IMAD.MOV.U32 R12, RZ, RZ, 0x8 ;  /* 0x00000008ff0c7424 */ /* 0x000fe400078e00ff */
[----:B------:R-:W-:-:S05]  /*f020*/  FADD R36, R13, R14 ;  /* 0x0000000e0d247221 */ /* 0x000fca0000000000 */
[----:B------:R-:W-:-:S07]  /*f030*/  MOV R13, R36 ;  /* 0x00000024000d7202 */ /* 0x000fce0000000f00 */
[----:B------:R-:W-:Y:S05]  /*f040*/  WARPSYNC.COLLECTIVE R15, `(.L_x_11124) ;  /* 0x000000000f087348 */ /* 0x000fea0003c00000 */
[----:B------:R0:W1:Y:S02]  /*f050*/  SHFL.BFLY P6, R14, R13, R12, R11 ;  /* 0x0c00000c0d0e7389 */ /* 0x00006400000c000b */
[----:B01----:R-:W-:Y:S05]  /*f060*/  ENDCOLLECTIVE ;  /* 0x000000000000791b */ /* 0x003fea0003800000 */
.L_x_11124:
[----:B------:R-:W-:Y:S02]  /*f070*/  IMAD.MOV.U32 R12, RZ, RZ, 0x4 ;  /* 0x00000004ff0c7424 */ /* 0x000fe400078e00ff */
[----:B------:R-:W-:-:S05]  /*f080*/  FADD R37, R36, R14 ;  /* 0x0000000e24257221 */ /* 0x000fca0000000000 */
[----:B------:R-:W-:-:S07]  /*f090*/  MOV R13, R37 ;  /* 0x00000025000d7202 */ /* 0x000fce0000000f00 */
[----:B------:R-:W-:Y:S05]  /*f0a0*/  WARPSYNC.COLLECTIVE R15, `(.L_x_11125) ;  /* 0x000000000f087348 */ /* 0x000fea0003c00000 */
[----:B------:R0:W1:Y:S02]  /*f0b0*/  SHFL.BFLY P6, R14, R13, R12, R11 ;  /* 0x0c00000c0d0e7389 */ /* 0x00006400000c000b */
[----:B01----:R-:W-:Y:S05]  /*f0c0*/  ENDCOLLECTIVE ;  /* 0x000000000000791b */ /* 0x003fea0003800000 */
.L_x_11125:
[----:B------:R-:W-:Y:S02]  /*f0d0*/  IMAD.MOV.U32 R12, RZ, RZ, 0x2 ;  /* 0x00000002ff0c7424 */ /* 0x000fe400078e00ff */
[----:B------:R-:W-:-:S05]  /*f0e0*/  FADD R38, R37, R14 ;  /* 0x0000000e25267221 */ /* 0x000fca0000000000 */
[----:B------:R-:W-:-:S07]  /*f0f0*/  MOV R13, R38 ;  /* 0x00000026000d7202 */ /* 0x000fce0000000f00 */
[----:B------:R-:W-:Y:S05]  /*f100*/  WARPSYNC.COLLECTIVE R15, `(.L_x_11126) ;  /* 0x000000000f087348 */ /* 0x000fea0003c00000 */
[----:B------:R0:W1:Y:S02]  /*f110*/  SHFL.BFLY P6, R14, R13, R12, R11 ;  /* 0x0c00000c0d0e7389 */ /* 0x00006400000c000b */
[----:B01----:R-:W-:Y:S05]  /*f120*/  ENDCOLLECTIVE ;  /* 0x000000000000791b */ /* 0x003fea0003800000 */
.L_x_11126:
[----:B------:R-:W-:Y:S02]  /*f130*/  IMAD.MOV.U32 R12, RZ, RZ, 0x1 ;  /* 0x00000001ff0c7424 */ /* 0x000fe400078e00ff */
[----:B------:R-:W-:-:S05]  /*f140*/  FADD R39, R38, R14 ;  /* 0x0000000e26277221 */ /* 0x000fca0000000000 */
[----:B------:R-:W-:-:S07]  /*f150*/  MOV R13, R39 ;  /* 0x00000027000d7202 */ /* 0x000fce0000000f00 */
[----:B------:R-:W-:Y:S05]  /*f160*/  WARPSYNC.COLLECTIVE R15, `(.L_x_11127) ;  /* 0x000000000f087348 */ /* 0x000fea0003c00000 */
[----:B------:R0:W1:Y:S02]  /*f170*/  SHFL.BFLY P6, R14, R13, R12, R11 ;  /* 0x0c00000c0d0e7389 */ /* 0x00006400000c000b */
[----:B01----:R-:W-:Y:S05]  /*f180*/  ENDCOLLECTIVE ;  /* 0x000000000000791b */ /* 0x003fea0003800000 */
.L_x_11127:
[----:B------:R-:W-:Y:S05]  /*f190*/  BRA `(.L_x_11128) ;  /* 0xffffffc400587947 */ /* 0x000fea000383ffff */
        .weak           $__internal_171_$__cuda_sm3x_div_rn_noftz_f32_slowpath
        .type           $__internal_171_$__cuda_sm3x_div_rn_noftz_f32_slowpath,@function
        .size           $__internal_171_$__cuda_sm3x_div_rn_noftz_f32_slowpath,(.L_x_37548 - $__internal_171_$__cuda_sm3x_div_rn_noftz_f32_slowpath)
$__internal_171_$__cuda_sm3x_div_rn_noftz_f32_slowpath:
        /* <DEDUP_REMOVED lines=34> */
.L_x_11130:
        /* <DEDUP_REMOVED lines=51> */
.L_x_11137:
[----:B------:R-:W-:-:S04]  /*f6f0*/  LOP3.LUT R3, R3, 0x80000000, RZ, 0xc0, !PT ;  /* 0x8000000003037812 */ /* 0x000fc800078ec0ff */
[----:B------:R-:W-:Y:S01]  /*f700*/  LOP3.LUT R3, R3, 0x7f800000, RZ, 0xfc, !PT ;  /* 0x7f80000003037812 */ /* 0x000fe200078efcff */
[----:B------:R-:W-:Y:S06]  /*f710*/  BRA `(.L_x_11138) ;  /* 0x0000000000047947 */ /* 0x000fec0003800000 */
.L_x_11136:
[----:B------:R-:W-:-:S07]  /*f720*/  LEA R3, R38, R3, 0x17 ;  /* 0x0000000326037211 */ /* 0x000fce00078eb8ff */
.L_x_11138:
[----:B------:R-:W-:Y:S05]  /*f730*/  BSYNC.RECONVERGENT B2 ;  /* 0x0000000000027941 */ /* 0x000fea0003800200 */
.L_x_11135:
[----:B------:R-:W-:Y:S05]  /*f740*/  BRA `(.L_x_11139) ;  /* 0x0000000000207947 */ /* 0x000fea0003800000 */
.L_x_11134:
[----:B------:R-:W-:-:S04]  /*f750*/  LOP3.LUT R3, R12, 0x80000000, R3, 0x48, !PT ;  /* 0x800000000c037812 */ /* 0x000fc800078e4803 */
[----:B------:R-:W-:Y:S01]  /*f760*/  LOP3.LUT R3, R3, 0x7f800000, RZ, 0xfc, !PT ;  /* 0x7f80000003037812 */ /* 0x000fe200078efcff */
[----:B------:R-:W-:Y:S06]  /*f770*/  BRA `(.L_x_11139) ;  /* 0x0000000000147947 */ /* 0x000fec0003800000 */
.L_x_11133:
[----:B------:R-:W-:Y:S01]  /*f780*/  LOP3.LUT R3, R12, 0x80000000, R3, 0x48, !PT ;  /* 0x800000000c037812 */ /* 0x000fe200078e4803 */
[----:B------:R-:W-:Y:S06]  /*f790*/  BRA `(.L_x_11139) ;  /* 0x00000000000c7947 */ /* 0x000fec0003800000 */
.L_x_11132:
[----:B------:R-:W0:Y:S01]  /*f7a0*/  MUFU.RSQ R3, -QNAN ;  /* 0xffc0000000037908 */ /* 0x000e220000001400 */
[----:B------:R-:W-:Y:S05]  /*f7b0*/  BRA `(.L_x_11139) ;  /* 0x0000000000047947 */ /* 0x000fea0003800000 */
.L_x_11131:
[----:B------:R-:W-:-:S07]  /*f7c0*/  FADD.FTZ R3, R3, R12 ;  /* 0x0000000c03037221 */ /* 0x000fce0000010000 */
.L_x_11139:
[----:B------:R-:W-:Y:S05]  /*f7d0*/  BSYNC.RECONVERGENT B1 ;  /* 0x0000000000017941 */ /* 0x000fea0003800200 */
.L_x_11129:
[----:B------:R-:W-:Y:S02]  /*f7e0*/  HFMA2 R13, -RZ, RZ, 0, 0 ;  /* 0x00000000ff0d7431 */ /* 0x000fe400000001ff */
[----:B------:R-:W-:-:S04]  /*f7f0*/  IMAD.MOV.U32 R12, RZ, RZ, R36 ;  /* 0x000000ffff0c7224 */ /* 0x000fc800078e0024 */
[----:B0-----:R-:W-:Y:S05]  /*f800*/  RET.REL.NODEC R12 `(_Z15SoftmaxWarpImplI22BroadcastScaleMaskLoadIffbLm3EiE11DirectStoreIffEfLi1ELi28ELi32ELi1ELb1EL9Algorithm0EEvT_T0_ll) ;  /* 0xffffff040cfc7950 */ /* 0x001fea0003c3ffff */
.L_x_11140:
        /* <DEDUP_REMOVED lines=15> */
.L_x_37548:


//--------------------- .text._Z15SoftmaxWarpImplI22BroadcastScaleMaskLoadIffbLm3EiE11DirectStoreIffEfLi1ELi28ELi32ELi1ELb0EL9Algorithm0EEvT_T0_ll --------------------------
	.section	.text._Z15SoftmaxWarpImplI22BroadcastScaleMaskLoadIffbLm3EiE11DirectStoreIffEfLi1ELi28ELi32ELi1ELb0EL9Algorithm0EEvT_T0_ll,"ax",@progbits
	.align	128
        .global         _Z15SoftmaxWarpImplI22BroadcastScaleMaskLoadIffbLm3EiE11DirectStoreIffEfLi1ELi28ELi32ELi1ELb0EL9Algorithm0EEvT_T0_ll
        .type           _Z15SoftmaxWarpImplI22BroadcastScaleMaskLoadIffbLm3EiE11DirectStoreIffEfLi1ELi28ELi32ELi1ELb0EL9Algorithm0EEvT_T0_ll,@function
        .size           _Z15SoftmaxWarpImplI22BroadcastScaleMaskLoadIffbLm3EiE11DirectStoreIffEfLi1ELi28ELi32ELi1ELb0EL9Algorithm0EEvT_T0_ll,(.L_x_37549 - _Z15SoftmaxWarpImplI22BroadcastScaleMaskLoadIffbLm3EiE11DirectStoreIffEfLi1ELi28ELi32ELi1ELb0EL9Algorithm0EEvT_T0_ll)
        .other          _Z15SoftmaxWarpImplI22BroadcastScaleMaskLoadIffbLm3EiE11DirectStoreIffEfLi1ELi28ELi32ELi1ELb0EL9Algorithm0EEvT_T0_ll,@"STO_CUDA_ENTRY STV_DEFAULT"
_Z15SoftmaxWarpImplI22BroadcastScaleMaskLoadIffbLm3EiE11DirectStoreIffEfLi1ELi28ELi32ELi1ELb0EL9Algorithm0EEvT_T0_ll:
.text._Z15SoftmaxWarpImplI22BroadcastScaleMaskLoadIffbLm3EiE11DirectStoreIffEfLi1ELi28ELi32ELi1ELb0EL9Algorithm0EEvT_T0_ll:
        /* <DEDUP_REMOVED lines=29> */
.L_x_11141:
        /* <DEDUP_REMOVED lines=14> */
.L_x_11200:
[----:B--2---:R-:W-:Y:S01]  /*02b0*/  IABS R0, UR49 ;  /* 0x0000003100007c13 */ /* 0x004fe20008000000 */
[----:B0-----:R-:W-:Y:S01]  /*02c0*/  IMAD R9, R41, UR48, R42 ;  /* 0x0000003029097c24 */ /* 0x001fe2000f8e022a */
[----:B------:R-:W-:Y:S01]  /*02d0*/  UMOV UR4, URZ ;  /* 0x000000ff00047c82 */ /* 0x000fe20008000000 */
[----:B-1----:R-:W-:Y:S02]  /*02e0*/  R2UR UR10, R34 ;  /* 0x00000000220a72ca */ /* 0x002fe400000e0000 */
[----:B------:R-:W-:Y:S01]  /*02f0*/  R2UR UR8, R0 ;  /* 0x00000000000872ca */ /* 0x000fe200000e0000 */
[C---:B------:R-:W-:Y:S01]  /*0300*/  VIADD R25, R9.reuse, 0x40 ;  /* 0x0000004009197836 */ /* 0x040fe20000000000 */
[C---:B------:R-:W-:Y:S01]  /*0310*/  IADD3 R10, PT, PT, R9.reuse, 0x20, RZ ;  /* 0x00000020090a7810 */ /* 0x040fe20007ffe0ff */
[C---:B------:R-:W-:Y:S01]  /*0320*/  VIADD R14, R9.reuse, 0x80 ;  /* 0x00000080090e7836 */ /* 0x040fe20000000000 */
[----:B------:R-:W-:Y:S02]  /*0330*/  IADD3 R24, PT, PT, R9, 0x60, RZ ;  /* 0x0000006009187810 */ /* 0x000fe40007ffe0ff */
[----:B------:R-:W-:-:S02]  /*0340*/  IABS R4, R25 ;  /* 0x0000001900047213 */ /* 0x000fc40000000000 */
[----:B------:R-:W-:Y:S02]  /*0350*/  IABS R7, R24 ;  /* 0x0000001800077213 */ /* 0x000fe40000000000 */
[----:B------:R-:W-:Y:S02]  /*0360*/  LOP3.LUT R11, R10, UR49, RZ, 0x3c, !PT ;  /* 0x000000310a0b7c12 */ /* 0x000fe4000f8e3cff */
[----:B------:R-:W-:Y:S01]  /*0370*/  SHF.R.S64 R18, RZ, 0x1e, R10 ;  /* 0x0000001eff127819 */ /* 0x000fe2000000100a */
[----:B------:R-:W0:Y:S01]  /*0380*/  I2F.RP R0, UR8 ;  /* 0x0000000800007d06 */ /* 0x000e220008209400 */
[----:B------:R-:W-:Y:S02]  /*0390*/  ISETP.GE.AND P0, PT, R11, RZ, PT ;  /* 0x000000ff0b00720c */ /* 0x000fe40003f06270 */
[----:B------:R-:W-:Y:S02]  /*03a0*/  SHF.R.S64 R20, RZ, 0x1e, R24 ;  /* 0x0000001eff147819 */ /* 0x000fe40000001018 */
[----:B------:R-:W-:-:S02]  /*03b0*/  IADD3 R13, PT, PT, R9, 0xa0, RZ ;  /* 0x000000a0090d7810 */ /* 0x000fc40007ffe0ff */
[----:B------:R-:W-:Y:S02]  /*03c0*/  SHF.R.S64 R22, RZ, 0x1e, R14 ;  /* 0x0000001eff167819 */ /* 0x000fe4000000100e */
[----:B------:R-:W-:Y:S02]  /*03d0*/  LOP3.LUT R12, R25, UR49, RZ, 0x3c, !PT ;  /* 0x00000031190c7c12 */ /* 0x000fe4000f8e3cff */
[----:B------:R-:W-:Y:S02]  /*03e0*/  SHF.R.S64 R16, RZ, 0x1e, R25 ;  /* 0x0000001eff107819 */ /* 0x000fe40000001019 */
[----:B------:R-:W-:Y:S01]  /*03f0*/  R2UR UR11, R35 ;  /* 0x00000000230b72ca */ /* 0x000fe200000e0000 */
[----:B0-----:R-:W0:Y:S01]  /*0400*/  MUFU.RCP R0, R0 ;  /* 0x0000000000007308 */ /* 0x001e220000001000 */
[----:B------:R-:W-:Y:S02]  /*0410*/  ISETP.GE.AND P3, PT, R12, RZ, PT ;  /* 0x000000ff0c00720c */ /* 0x000fe40003f66270 */
[----:B------:R-:W-:-:S02]  /*0420*/  LOP3.LUT R11, R24, UR49, RZ, 0x3c, !PT ;  /* 0x00000031180b7c12 */ /* 0x000fc4000f8e3cff */
[----:B------:R-:W-:Y:S02]  /*0430*/  R2UR UR12, R34 ;  /* 0x00000000220c72ca */ /* 0x000fe400000e0000 */
[----:B------:R-:W-:Y:S01]  /*0440*/  ISETP.GE.AND P2, PT, R11, RZ, PT ;  /* 0x000000ff0b00720c */ /* 0x000fe20003f46270 */
[----:B------:R-:W-:Y:S01]  /*0450*/  VIADD R11, R9, 0xe0 ;  /* 0x000000e0090b7836 */ /* 0x000fe20000000000 */
[----:B------:R-:W-:Y:S01]  /*0460*/  R2UR UR13, R35 ;  /* 0x00000000230d72ca */ /* 0x000fe200000e0000 */
[----:B0-----:R-:W-:Y:S01]  /*0470*/  VIADD R2, R0, 0xffffffe ;  /* 0x0ffffffe00027836 */ /* 0x001fe20000000000 */
[----:B------:R-:W-:-:S05]  /*0480*/  IABS R0, R10 ;  /* 0x0000000a00007213 */ /* 0x000fca0000000000 */
[----:B------:R-:W0:Y:S02]  /*0490*/  F2I.FTZ.U32.TRUNC.NTZ R2, R2 ;  /* 0x0000000200027305 */ /* 0x000e24000021f000 */
[----:B0-----:R-:W-:-:S13]  /*04a0*/  R2UR UR5, R2 ;  /* 0x00000000020572ca */ /* 0x001fda00000e0000 */
[----:B------:R-:W-:-:S04]  /*04b0*/  UIADD3 UR6, UPT, UPT, URZ, -UR5, URZ ;  /* 0x80000005ff067290 */ /* 0x000fc8000fffe0ff */
[----:B------:R-:W-:-:S04]  /*04c0*/  UIMAD UR6, UR6, UR8, URZ ;  /* 0x00000008060672a4 */ /* 0x000fc8000f8e02ff */
[----:B------:R-:W-:Y:S01]  /*04d0*/  UIMAD.WIDE.U32 UR6, UR5, UR6, UR4 ;  /* 0x00000006050672a5 */ /* 0x000fe2000f8e0004 */
[----:B------:R-:W-:Y:S02]  /*04e0*/  R2UR UR4, R34 ;  /* 0x00000000220472ca */ /* 0x000fe400000e0000 */
[----:B------:R-:W-:-:S03]  /*04f0*/  R2UR UR5, R35 ;  /* 0x00000000230572ca */ /* 0x000fc600000e0000 */
[----:B------:R-:W-:-:S04]  /*0500*/  IMAD.HI.U32 R3, R0, UR7, RZ ;  /* 0x0000000700037c27 */ /* 0x000fc8000f8e00ff */
[----:B------:R-:W-:-:S04]  /*0510*/  IMAD.MOV R5, RZ, RZ, -R3 ;  /* 0x000000ffff057224 */ /* 0x000fc800078e0a03 */
[----:B------:R-:W-:Y:S01]  /*0520*/  IMAD R2, R5, UR8, R0 ;  /* 0x0000000805027c24 */ /* 0x000fe2000f8e0200 */
[----:B------:R-:W-:Y:S01]  /*0530*/  MOV R5, R4 ;  /* 0x0000000400057202 */ /* 0x000fe20000000f00 */
[----:B------:R-:W-:-:S03]  /*0540*/  IMAD.HI.U32 R0, R7, UR7, RZ ;  /* 0x0000000707007c27 */ /* 0x000fc6000f8e00ff */
[----:B------:R-:W-:Y:S01]  /*0550*/  ISETP.LT.U32.AND P5, PT, R2, UR8, PT ;  /* 0x0000000802007c0c */ /* 0x000fe2000bfa1070 */
[----:B------:R-:W-:Y:S01]  /*0560*/  IMAD.HI.U32 R4, R5, UR7, RZ ;  /* 0x0000000705047c27 */ /* 0x000fe2000f8e00ff */
[----:B------:R-:W-:-:S03]  /*0570*/  IADD3 R8, PT, PT, -R0, RZ, RZ ;  /* 0x000000ff00087210 */ /* 0x000fc60007ffe1ff */
[----:B------:R-:W-:-:S04]  /*0580*/  IMAD.MOV R6, RZ, RZ, -R4 ;  /* 0x000000ffff067224 */ /* 0x000fc800078e0a04 */
[----:B------:R-:W-:Y:S02]  /*0590*/  IMAD R5, R6, UR8, R5 ;  /* 0x0000000806057c24 */ /* 0x000fe4000f8e0205 */
[----:B------:R-:W-:Y:S01]  /*05a0*/  IMAD R6, R8, UR8, R7 ;  /* 0x0000000808067c24 */ /* 0x000fe2000f8e0207 */
[----:B------:R-:W-:Y:S01]  /*05b0*/  IABS R7, R14 ;  /* 0x0000000e00077213 */ /* 0x000fe20000000000 */
[----:B------:R-:W-:Y:S01]  /*05c0*/  @!P5 VIADD R3, R3, 0x1 ;  /* 0x000000010303d836 */ /* 0x000fe20000000000 */
[----:B------:R-:W-:Y:S02]  /*05d0*/  @!P5 IADD3 R2, PT, PT, R2, -UR8, RZ ;  /* 0x800000080202dc10 */ /* 0x000fe4000fffe0ff */
[----:B------:R-:W-:Y:S02]  /*05e0*/  ISETP.LT.U32.AND P1, PT, R5, UR8, PT ;  /* 0x0000000805007c0c */ /* 0x000fe4000bf21070 */
[----:B------:R-:W-:Y:S01]  /*05f0*/  ISETP.GE.U32.AND P4, PT, R2, UR8, PT ;  /* 0x0000000802007c0c */ /* 0x000fe2000bf86070 */
[----:B------:R-:W-:Y:S01]  /*0600*/  IMAD.HI.U32 R2, R7, UR7, RZ ;  /* 0x0000000707027c27 */ /* 0x000fe2000f8e00ff */
[----:B------:R-:W-:-:S02]  /*0610*/  ISETP.LT.U32.AND P6, PT, R6, UR8, PT ;  /* 0x0000000806007c0c */ /* 0x000fc4000bfc1070 */
[----:B------:R-:W-:-:S04]  /*0620*/  IABS R8, UR50 ;  /* 0x0000003200087c13 */ /* 0x000fc80008000000 */
[----:B------:R-:W-:Y:S01]  /*0630*/  R2UR UR9, R8 ;  /* 0x00000000080972ca */ /* 0x000fe200000e0000 */
[----:B------:R-:W-:Y:S02]  /*0640*/  IMAD.MOV R8, RZ, RZ, -R2 ;  /* 0x000000ffff087224 */ /* 0x000fe400078e0a02 */
[----:B------:R-:W-:Y:S02]  /*0650*/  @!P1 IADD3 R5, PT, PT, R5, -UR8, RZ ;  /* 0x8000000805059c10 */ /* 0x000fe4000fffe0ff */
[----:B------:R-:W-:Y:S01]  /*0660*/  @P4 VIADD R3, R3, 0x1 ;  /* 0x0000000103034836 */ /* 0x000fe20000000000 */
[----:B------:R-:W-:Y:S02]  /*0670*/  @!P1 IADD3 R4, PT, PT, R4, 0x1, RZ ;  /* 0x0000000104049810 */ /* 0x000fe40007ffe0ff */
[----:B------:R-:W-:Y:S01]  /*0680*/  ISETP.GE.U32.AND P5, PT, R5, UR8, PT ;  /* 0x0000000805007c0c */ /* 0x000fe2000bfa6070 */
[----:B------:R-:W-:Y:S01]  /*0690*/  IMAD R5, R8, UR8, R7 ;  /* 0x0000000808057c24 */ /* 0x000fe2000f8e0207 */
[----:B------:R-:W-:Y:S01]  /*06a0*/  @!P6 IADD3 R6, PT, PT, R6, -UR8, RZ ;  /* 0x800000080606ec10 */ /* 0x000fe2000fffe0ff */
[----:B------:R-:W-:Y:S01]  /*06b0*/  IMAD.MOV.U32 R15, RZ, RZ, R3 ;  /* 0x000000ffff0f7224 */ /* 0x000fe200078e0003 */
[----:B------:R-:W-:Y:S01]  /*06c0*/  @!P6 IADD3 R0, PT, PT, R0, 0x1, RZ ;  /* 0x000000010000e810 */ /* 0x000fe20007ffe0ff */
[----:B------:R-:W-:Y:S01]  /*06d0*/  VIADD R7, R9, 0xc0 ;  /* 0x000000c009077836 */ /* 0x000fe20000000000 */
[----:B------:R-:W-:Y:S01]  /*06e0*/  ISETP.GE.U32.AND P4, PT, R6, UR8, PT ;  /* 0x0000000806007c0c */ /* 0x000fe2000bf86070 */
[----:B------:R-:W-:Y:S01]  /*06f0*/  @!P0 IMAD.MOV R15, RZ, RZ, -R15 ;  /* 0x000000ffff0f8224 */ /* 0x000fe200078e0a0f */
[----:B------:R-:W-:-:S02]  /*0700*/  ISETP.LT.U32.AND P0, PT, R5, UR8, PT ;  /* 0x0000000805007c0c */ /* 0x000fc4000bf01070 */
[----:B------:R-:W-:Y:S02]  /*0710*/  LOP3.LUT R3, R7, UR49, RZ, 0x3c, !PT ;  /* 0x0000003107037c12 */ /* 0x000fe4000f8e3cff */
[----:B------:R-:W-:Y:S02]  /*0720*/  IADD3 R18, P1, PT, R18, UR36, RZ ;  /* 0x0000002412127c10 */ /* 0x000fe4000ff3e0ff */
[----:B------:R-:W-:Y:S02]  /*0730*/  ISETP.GE.AND P6, PT, R3, RZ, PT ;  /* 0x000000ff0300720c */ /* 0x000fe40003fc6270 */
[----:B------:R-:W0:Y:S01]  /*0740*/  I2F.RP R3, UR9 ;  /* 0x0000000900037d06 */ /* 0x000e220008209400 */
[----:B------:R-:W-:Y:S02]  /*0750*/  LOP3.LUT R6, R14, UR49, RZ, 0x3c, !PT ;  /* 0x000000310e067c12 */ /* 0x000fe4000f8e3cff */
[----:B------:R-:W-:Y:S02]  /*0760*/  @P4 IADD3 R0, PT, PT, R0, 0x1, RZ ;  /* 0x0000000100004810 */ /* 0x000fe40007ffe0ff */
[----:B------:R-:W-:Y:S01]  /*0770*/  IADD3 R20, P4, PT, R20, UR36, RZ ;  /* 0x0000002414147c10 */ /* 0x000fe2000ff9e0ff */
[----:B------:R-:W-:Y:S01]  /*0780*/  @!P0 VIADD R5, R5, -UR8 ;  /* 0x8000000805058c36 */ /* 0x000fe20008000000 */
[----:B------:R-:W-:-:S02]  /*0790*/  LEA.HI.X.SX32 R19, R10, UR37, 0x2, P1 ;  /* 0x000000250a137c11 */ /* 0x000fc400088f16ff */
[----:B------:R-:W-:Y:S02]  /*07a0*/  LEA.HI.X.SX32 R21, R24, UR37, 0x2, P4 ;  /* 0x0000002518157c11 */ /* 0x000fe4000a0f16ff */
[----:B------:R-:W-:Y:S02]  /*07b0*/  ISETP.GE.AND P1, PT, R6, RZ, PT ;  /* 0x000000ff0600720c */ /* 0x000fe40003f26270 */
[----:B------:R-:W-:Y:S01]  /*07c0*/  ISETP.GE.U32.AND P4, PT, R5, UR8, PT ;  /* 0x0000000805007c0c */ /* 0x000fe2000bf86070 */
[----:B------:R-:W2:Y:S01]  /*07d0*/  LDG.E R19, desc[UR4][R18.64] ;  /* 0x0000000412137981 */ /* 0x000ea2000c1e1900 */
[----:B------:R-:W-:Y:S01]  /*07e0*/  IABS R6, R13 ;  /* 0x0000000d00067213 */ /* 0x000fe20000000000 */
[----:B0-----:R-:W0:Y:S01]  /*07f0*/  MUFU.RCP R3, R3 ;  /* 0x0000000300037308 */ /* 0x001e220000001000 */
[----:B------:R-:W-:Y:S01]  /*0800*/  @!P0 IADD3 R2, PT, PT, R2, 0x1, RZ ;  /* 0x0000000102028810 */ /* 0x000fe20007ffe0ff */
[----:B------:R-:W3:Y:S01]  /*0810*/  LDG.E R20, desc[UR12][R20.64] ;  /* 0x0000000c14147981 */ /* 0x000ee2000c1e1900 */
[----:B------:R-:W-:Y:S01]  /*0820*/  @P5 IADD3 R4, PT, PT, R4, 0x1, RZ ;  /* 0x0000000104045810 */ /* 0x000fe20007ffe0ff */
[----:B------:R-:W-:Y:S01]  /*0830*/  IMAD.HI.U32 R5, R6, UR7, RZ ;  /* 0x0000000706057c27 */ /* 0x000fe2000f8e00ff */
[----:B------:R-:W-:-:S02]  /*0840*/  IADD3 R16, P5, PT, R16, UR36, RZ ;  /* 0x0000002410107c10 */ /* 0x000fc4000ffbe0ff */
[----:B------:R-:W-:Y:S01]  /*0850*/  LOP3.LUT R8, R13, UR49, RZ, 0x3c, !PT ;  /* 0x000000310d087c12 */ /* 0x000fe2000f8e3cff */
[----:B------:R-:W-:Y:S01]  /*0860*/  IMAD.MOV R23, RZ, RZ, -R5 ;  /* 0x000000ffff177224 */ /* 0x000fe200078e0a05 */
[----:B------:R-:W-:Y:S02]  /*0870*/  IABS R12, R7 ;  /* 0x00000007000c7213 */ /* 0x000fe40000000000 */
[----:B------:R-:W-:Y:S01]  /*0880*/  @P4 IADD3 R2, PT, PT, R2, 0x1, RZ ;  /* 0x0000000102024810 */ /* 0x000fe20007ffe0ff */
[----:B------:R-:W-:Y:S01]  /*0890*/  IMAD R6, R23, UR8, R6 ;  /* 0x0000000817067c24 */ /* 0x000fe2000f8e0206 */
[----:B------:R-:W-:Y:S02]  /*08a0*/  IADD3 R22, P4, PT, R22, UR36, RZ ;  /* 0x0000002416167c10 */ /* 0x000fe4000ff9e0ff */
[----:B------:R-:W-:Y:S02]  /*08b0*/  LEA.HI.X.SX32 R17, R25, UR37, 0x2, P5 ;  /* 0x0000002519117c11 */ /* 0x000fe4000a8f16ff */
[----:B------:R-:W-:-:S02]  /*08c0*/  LEA.HI.X.SX32 R23, R14, UR37, 0x2, P4 ;  /* 0x000000250e177c11 */ /* 0x000fc4000a0f16ff */
[----:B------:R-:W-:Y:S01]  /*08d0*/  ISETP.LT.U32.AND P4, PT, R6, UR8, PT ;  /* 0x0000000806007c0c */ /* 0x000fe2000bf81070 */
[----:B0-----:R-:W-:Y:S01]  /*08e0*/  VIADD R3, R3, 0xffffffe ;  /* 0x0ffffffe03037836 */ /* 0x001fe20000000000 */
[----:B------:R-:W-:Y:S01]  /*08f0*/  MOV R31, R4 ;  /* 0x00000004001f7202 */ /* 0x000fe20000000f00 */
[----:B------:R-:W-:Y:S01]  /*0900*/  IMAD.HI.U32 R30, R12, UR7, RZ ;  /* 0x000000070c1e7c27 */ /* 0x000fe2000f8e00ff */
[----:B------:R0:W4:Y:S01]  /*0910*/  LDG.E R16, desc[UR10][R16.64] ;  /* 0x0000000a10107981 */ /* 0x000122000c1e1900 */
[----:B------:R-:W1:Y:S01]  /*0920*/  F2I.FTZ.U32.TRUNC.NTZ R28, R3 ;  /* 0x00000003001c7305 */ /* 0x000e62000021f000 */
[----:B------:R-:W-:Y:S02]  /*0930*/  SHF.R.S64 R26, RZ, 0x1e, R13 ;  /* 0x0000001eff1a7819 */ /* 0x000fe4000000100d */
[----:B------:R-:W-:Y:S02]  /*0940*/  @!P3 IADD3 R31, PT, PT, -R31, RZ, RZ ;  /* 0x000000ff1f1fb210 */ /* 0x000fe40007ffe1ff */
[----:B------:R-:W-:-:S02]  /*0950*/  ISETP.GE.AND P5, PT, R8, RZ, PT ;  /* 0x000000ff0800720c */ /* 0x000fc40003fa6270 */
[----:B------:R-:W-:Y:S01]  /*0960*/  LOP3.LUT R8, R11, UR49, RZ, 0x3c, !PT ;  /* 0x000000310b087c12 */ /* 0x000fe2000f8e3cff */
[----:B------:R-:W-:Y:S02]  /*0970*/  @!P4 VIADD R6, R6, -UR8 ;  /* 0x800000080606cc36 */ /* 0x000fe40008000000 */
[----:B0-----:R-:W-:Y:S01]  /*0980*/  IMAD.MOV R17, RZ, RZ, -R30 ;  /* 0x000000ffff117224 */ /* 0x001fe200078e0a1e */
[----:B------:R-:W-:Y:S02]  /*0990*/  @!P4 IADD3 R5, PT, PT, R5, 0x1, RZ ;  /* 0x000000010505c810 */ /* 0x000fe40007ffe0ff */
[----:B------:R-:W-:Y:S01]  /*09a0*/  ISETP.GE.U32.AND P3, PT, R6, UR8, PT ;  /* 0x0000000806007c0c */ /* 0x000fe2000bf66070 */
[----:B------:R-:W-:Y:S01]  /*09b0*/  IMAD R12, R17, UR8, R12 ;  /* 0x00000008110c7c24 */ /* 0x000fe2000f8e020c */
[----:B------:R-:W-:Y:S02]  /*09c0*/  IADD3 R26, P4, PT, R26, UR36, RZ ;  /* 0x000000241a1a7c10 */ /* 0x000fe4000ff9e0ff */
[----:B------:R-:W-:-:S02]  /*09d0*/  IABS R18, R11 ;  /* 0x0000000b00127213 */ /* 0x000fc40000000000 */
[----:B------:R-:W-:Y:S02]  /*09e0*/  ISETP.GE.AND P0, PT, R8, RZ, PT ;  /* 0x000000ff0800720c */ /* 0x000fe40003f06270 */
[----:B------:R-:W-:Y:S01]  /*09f0*/  LEA.HI.X.SX32 R27, R13, UR37, 0x2, P4 ;  /* 0x000000250d1b7c11 */ /* 0x000fe2000a0f16ff */
[----:B------:R0:W5:Y:S01]  /*0a00*/  LDG.E R8, desc[UR4][R22.64] ;  /* 0x0000000416087981 */ /* 0x000162000c1e1900 */
[----:B------:R-:W-:Y:S01]  /*0a10*/  ISETP.LT.U32.AND P4, PT, R12, UR8, PT ;  /* 0x000000080c007c0c */ /* 0x000fe2000bf81070 */
[----:B------:R-:W-:Y:S01]  /*0a20*/  IMAD.HI.U32 R4, R18, UR7, RZ ;  /* 0x0000000712047c27 */ /* 0x000fe2000f8e00ff */
[----:B-1----:R-:W-:Y:S01]  /*0a30*/  R2UR UR5, R28 ;  /* 0x000000001c0572ca */ /* 0x002fe200000e0000 */
[----:B------:R1:W5:Y:S01]  /*0a40*/  LDG.E R17, desc[UR10][R26.64] ;  /* 0x0000000a1a117981 */ /* 0x000362000c1e1900 */
[----:B------:R-:W-:Y:S01]  /*0a50*/  SHF.R.S64 R28, RZ, 0x1e, R7 ;  /* 0x0000001eff1c7819 */ /* 0x000fe20000001007 */
[----:B------:R-:W-:Y:S01]  /*0a60*/  IMAD.MOV R3, RZ, RZ, -R4 ;  /* 0x000000ffff037224 */ /* 0x000fe200078e0a04 */
[----:B------:R-:W-:-:S02]  /*0a70*/  @P3 IADD3 R5, PT, PT, R5, 0x1, RZ ;  /* 0x0000000105053810 */ /* 0x000fc40007ffe0ff */
[----:B------:R-:W-:Y:S01]  /*0a80*/  IADD3 R28, P3, PT, R28, UR36, RZ ;  /* 0x000000241c1c7c10 */ /* 0x000fe2000ff7e0ff */
[----:B------:R-:W-:Y:S01]  /*0a90*/  IMAD R6, R3, UR8, R18 ;  /* 0x0000000803067c24 */ /* 0x000fe2000f8e0212 */
[----:B------:R-:W-:Y:S02]  /*0aa0*/  SHF.R.S64 R3, RZ, 0x1e, R11 ;  /* 0x0000001eff037819 */ /* 0x000fe4000000100b */
[----:B------:R-:W-:Y:S02]  /*0ab0*/  LEA.HI.X.SX32 R29, R7, UR37, 0x2, P3 ;  /* 0x00000025071d7c11 */ /* 0x000fe400098f16ff */
[----:B------:R-:W-:Y:S02]  /*0ac0*/  ISETP.NE.AND P3, PT, RZ, UR49, PT ;  /* 0x00000031ff007c0c */ /* 0x000fe4000bf65270 */
[----:B------:R-:W-:Y:S01]  /*0ad0*/  LOP3.LUT R18, RZ, UR49, RZ, 0x33, !PT ;  /* 0x00000031ff127c12 */ /* 0x000fe2000f8e33ff */
[----:B------:R-:W-:Y:S01]  /*0ae0*/  @!P4 VIADD R30, R30, 0x1 ;  /* 0x000000011e1ec836 */ /* 0x000fe20000000000 */
[----:B------:R-:W-:Y:S01]  /*0af0*/  @!P4 IADD3 R12, PT, PT, R12, -UR8, RZ ;  /* 0x800000080c0ccc10 */ /* 0x000fe2000fffe0ff */
[----:B0-----:R-:W-:Y:S01]  /*0b00*/  IMAD.MOV.U32 R23, RZ, RZ, R0 ;  /* 0x000000ffff177224 */ /* 0x001fe200078e0000 */
[----:B-1----:R-:W-:Y:S01]  /*0b10*/  IADD3 R26, P4, PT, R3, UR36, RZ ;  /* 0x00000024031a7c10 */ /* 0x002fe2000ff9e0ff */
[----:B------:R-:W-:Y:S01]  /*0b20*/  UIADD3 UR6, UPT, UPT, URZ, -UR5, URZ ;  /* 0x80000005ff067290 */ /* 0x000fe2000fffe0ff */
[----:B------:R-:W-:Y:S01]  /*0b30*/  SEL R3, R18, R15, !P3 ;  /* 0x0000000f12037207 */ /* 0x000fe20005800000 */
[----:B------:R-:W-:Y:S01]  /*0b40*/  UMOV UR4, URZ ;  /* 0x000000ff00047c82 */ /* 0x000fe20008000000 */
[----:B------:R-:W-:Y:S01]  /*0b50*/  LEA.HI.X.SX32 R27, R11, UR37, 0x2, P4 ;  /* 0x000000250b1b7c11 */ /* 0x000fe2000a0f16ff */
[----:B------:R-:W5:Y:S01]  /*0b60*/  LDG.E R0, desc[UR10][R28.64] ;  /* 0x0000000a1c007981 */ /* 0x000f62000c1e1900 */
[----:B------:R-:W-:Y:S01]  /*0b70*/  @!P2 IADD3 R23, PT, PT, -R23, RZ, RZ ;  /* 0x000000ff1717a210 */ /* 0x000fe20007ffe1ff */
[----:B------:R-:W-:Y:S01]  /*0b80*/  IMAD.MOV R21, RZ, RZ, -R3 ;  /* 0x000000ffff157224 */ /* 0x000fe200078e0a03 */
[----:B------:R-:W-:-:S02]  /*0b90*/  ISETP.LT.U32.AND P4, PT, R6, UR8, PT ;  /* 0x0000000806007c0c */ /* 0x000fc4000bf81070 */
[----:B------:R-:W-:Y:S01]  /*0ba0*/  SEL R22, R18, R31, !P3 ;  /* 0x0000001f12167207 */ /* 0x000fe20005800000 */
[----:B------:R-:W-:Y:S01]  /*0bb0*/  UIMAD UR6, UR6, UR9, URZ ;  /* 0x00000009060672a4 */ /* 0x000fe2000f8e02ff */
[----:B------:R-:W-:Y:S01]  /*0bc0*/  ISETP.GE.U32.AND P2, PT, R12, UR8, PT ;  /* 0x000000080c007c0c */ /* 0x000fe2000bf46070 */
[----:B------:R-:W-:Y:S01]  /*0bd0*/  IMAD R10, R21, UR49, R10 ;  /* 0x00000031150a7c24 */ /* 0x000fe2000f8e020a */
[----:B------:R-:W-:Y:S01]  /*0be0*/  SEL R23, R18, R23, !P3 ;  /* 0x0000001712177207 */ /* 0x000fe20005800000 */
[----:B------:R-:W-:Y:S01]  /*0bf0*/  IMAD.MOV R12, RZ, RZ, -R22 ;  /* 0x000000ffff0c7224 */ /* 0x000fe200078e0a16 */
[----:B------:R0:W5:Y:S01]  /*0c00*/  LDG.E R15, desc[UR12][R26.64] ;  /* 0x0000000c1a0f7981 */ /* 0x000162000c1e1900 */
[----:B------:R-:W-:Y:S01]  /*0c10*/  UIMAD.WIDE.U32 UR4, UR5, UR6, UR4 ;  /* 0x00000006050472a5 */ /* 0x000fe2000f8e0004 */
[----:B------:R-:W-:Y:S01]  /*0c20*/  IABS R21, R10 ;  /* 0x0000000a00157213 */ /* 0x000fe20000000000 */
[----:B------:R-:W-:Y:S02]  /*0c30*/  IMAD R25, R12, UR49, R25 ;  /* 0x000000310c197c24 */ /* 0x000fe4000f8e0219 */
[----:B------:R-:W-:Y:S01]  /*0c40*/  @!P4 IADD3 R6, PT, PT, R6, -UR8, RZ ;  /* 0x800000080606cc10 */ /* 0x000fe2000fffe0ff */
[----:B0-----:R-:W-:-:S02]  /*0c50*/  IMAD.MOV R27, RZ, RZ, -R23 ;  /* 0x000000ffff1b7224 */ /* 0x001fc400078e0a17 */
[----:B------:R-:W-:Y:S01]  /*0c60*/  IABS R26, R25 ;  /* 0x00000019001a7213 */ /* 0x000fe20000000000 */
[----:B------:R-:W-:-:S04]  /*0c70*/  IMAD.HI.U32 R12, R21, UR5, RZ ;  /* 0x00000005150c7c27 */ /* 0x000fc8000f8e00ff */
[----:B------:R-:W-:Y:S01]  /*0c80*/  IMAD R24, R27, UR49, R24 ;  /* 0x000000311b187c24 */ /* 0x000fe2000f8e0218 */
[----:B------:R-:W-:Y:S02]  /*0c90*/  MOV R27, R5 ;  /* 0x00000005001b7202 */ /* 0x000fe40000000f00 */
[----:B------:R-:W-:Y:S02]  /*0ca0*/  @P2 IADD3 R30, PT, PT, R30, 0x1, RZ ;  /* 0x000000011e1e2810 */ /* 0x000fe40007ffe0ff */
[----:B------:R-:W-:Y:S01]  /*0cb0*/  @!P1 IADD3 R2, PT, PT, -R2, RZ, RZ ;  /* 0x000000ff02029210 */ /* 0x000fe20007ffe1ff */
[----:B------:R-:W-:Y:S01]  /*0cc0*/  @!P5 IMAD.MOV R27, RZ, RZ, -R27 ;  /* 0x000000ffff1bd224 */ /* 0x000fe200078e0a1b */
[----:B------:R-:W-:Y:S01]  /*0cd0*/  ISETP.GE.U32.AND P2, PT, R6, UR8, PT ;  /* 0x0000000806007c0c */ /* 0x000fe2000bf46070 */
[----:B------:R-:W-:Y:S01]  /*0ce0*/  IMAD.MOV R6, RZ, RZ, -R12 ;  /* 0x000000ffff067224 */ /* 0x000fe200078e0a0c */
[----:B------:R-:W-:Y:S01]  /*0cf0*/  @!P6 IADD3 R30, PT, PT, -R30, RZ, RZ ;  /* 0x000000ff1e1ee210 */ /* 0x000fe20007ffe1ff */
[----:B------:R-:W-:Y:S01]  /*0d00*/  IMAD.HI.U32 R28, R26, UR5, RZ ;  /* 0x000000051a1c7c27 */ /* 0x000fe2000f8e00ff */
[----:B------:R-:W-:-:S03]  /*0d10*/  SEL R5, R18, R2, !P3 ;  /* 0x0000000212057207 */ /* 0x000fc60005800000 */
[----:B------:R-:W-:Y:S01]  /*0d20*/  IMAD R21, R6, UR9, R21 ;  /* 0x0000000906157c24 */ /* 0x000fe2000f8e0215 */
[C---:B------:R-:W-:Y:S01]  /*0d30*/  SEL R6, R18.reuse, R27, !P3 ;  /* 0x0000001b12067207 */ /* 0x040fe20005800000 */
[----:B------:R-:W-:Y:S01]  /*0d40*/  IMAD.MOV R27, RZ, RZ, -R28 ;  /* 0x000000ffff1b7224 */ /* 0x000fe200078e0a1c */
[----:B------:R-:W-:Y:S01]  /*0d50*/  SEL R2, R18, R30, !P3 ;  /* 0x0000001e12027207 */ /* 0x000fe20005800000 */
[----:B------:R-:W-:Y:S01]  /*0d60*/  IMAD.MOV R29, RZ, RZ, -R5 ;  /* 0x000000ffff1d7224 */ /* 0x000fe200078e0a05 */
[----:B------:R-:W-:Y:S01]  /*0d70*/  IABS R30, R24 ;  /* 0x00000018001e7213 */ /* 0x000fe20000000000 */
[----:B------:R-:W-:Y:S01]  /*0d80*/  IMAD R26, R27, UR9, R26 ;  /* 0x000000091b1a7c24 */ /* 0x000fe2000f8e021a */
[----:B------:R-:W-:Y:S01]  /*0d90*/  ISETP.LT.U32.AND P1, PT, R21, UR9, PT ;  /* 0x0000000915007c0c */ /* 0x000fe2000bf21070 */
[----:B------:R-:W-:Y:S01]  /*0da0*/  IMAD R14, R29, UR49, R14 ;  /* 0x000000311d0e7c24 */ /* 0x000fe2000f8e020e */
[----:B------:R-:W-:Y:S01]  /*0db0*/  LOP3.LUT R27, R10, UR50, RZ, 0x3c, !PT ;  /* 0x000000320a1b7c12 */ /* 0x000fe2000f8e3cff */
[----:B------:R-:W-:-:S03]  /*0dc0*/  IMAD.HI.U32 R29, R30, UR5, RZ ;  /* 0x000000051e1d7c27 */ /* 0x000fc6000f8e00ff */
[----:B------:R-:W-:Y:S01]  /*0dd0*/  ISETP.GE.AND P6, PT, R27, RZ, PT ;  /* 0x000000ff1b00720c */ /* 0x000fe20003fc6270 */
[----:B------:R-:W-:Y:S01]  /*0de0*/  IMAD.MOV R27, RZ, RZ, -R29 ;  /* 0x000000ffff1b7224 */ /* 0x000fe200078e0a1d */
[----:B------:R-:W-:-:S03]  /*0df0*/  ISETP.LT.U32.AND P5, PT, R26, UR9, PT ;  /* 0x000000091a007c0c */ /* 0x000fc6000bfa1070 */
[----:B------:R-:W-:Y:S01]  /*0e00*/  IMAD R27, R27, UR9, R30 ;  /* 0x000000091b1b7c24 */ /* 0x000fe2000f8e021e */
[----:B------:R-:W-:Y:S01]  /*0e10*/  IADD3 R32, PT, PT, -R6, RZ, RZ ;  /* 0x000000ff06207210 */ /* 0x000fe20007ffe1ff */
[----:B------:R-:W-:Y:S01]  /*0e20*/  @!P1 VIADD R21, R21, -UR9 ;  /* 0x8000000915159c36 */ /* 0x000fe20008000000 */
[----:B------:R-:W-:Y:S02]  /*0e30*/  @!P4 IADD3 R4, PT, PT, R4, 0x1, RZ ;  /* 0x000000010404c810 */ /* 0x000fe40007ffe0ff */
[----:B------:R-:W-:Y:S02]  /*0e40*/  ISETP.LT.U32.AND P4, PT, R27, UR9, PT ;  /* 0x000000091b007c0c */ /* 0x000fe4000bf81070 */
[----:B------:R-:W-:Y:S01]  /*0e50*/  @!P1 IADD3 R12, PT, PT, R12, 0x1, RZ ;  /* 0x000000010c0c9810 */ /* 0x000fe20007ffe0ff */
[----:B------:R-:W-:Y:S01]  /*0e60*/  IMAD R13, R32, UR49, R13 ;  /* 0x00000031200d7c24 */ /* 0x000fe2000f8e020d */
[----:B------:R-:W-:Y:S02]  /*0e70*/  ISETP.GE.U32.AND P1, PT, R21, UR9, PT ;  /* 0x0000000915007c0c */ /* 0x000fe4000bf26070 */
[----:B------:R-:W-:Y:S01]  /*0e80*/  IABS R31, R14 ;  /* 0x0000000e001f7213 */ /* 0x000fe20000000000 */
[----:B------:R-:W-:Y:S01]  /*0e90*/  @!P5 VIADD R26, R26, -UR9 ;  /* 0x800000091a1adc36 */ /* 0x000fe20008000000 */
[----:B------:R-:W-:-:S02]  /*0ea0*/  IABS R33, R13 ;  /* 0x0000000d00217213 */ /* 0x000fc40000000000 */
[----:B------:R-:W-:Y:S01]  /*0eb0*/  IADD3 R36, PT, PT, -R2, RZ, RZ ;  /* 0x000000ff02247210 */ /* 0x000fe20007ffe1ff */
[----:B------:R-:W-:Y:S01]  /*0ec0*/  IMAD.HI.U32 R32, R31, UR5, RZ ;  /* 0x000000051f207c27 */ /* 0x000fe2000f8e00ff */
[----:B------:R-:W-:Y:S02]  /*0ed0*/  @!P5 IADD3 R28, PT, PT, R28, 0x1, RZ ;  /* 0x000000011c1cd810 */ /* 0x000fe40007ffe0ff */
[----:B------:R-:W-:Y:S01]  /*0ee0*/  @P2 IADD3 R4, PT, PT, R4, 0x1, RZ ;  /* 0x0000000104042810 */ /* 0x000fe20007ffe0ff */
[----:B------:R-:W-:Y:S01]  /*0ef0*/  IMAD.HI.U32 R30, R33, UR5, RZ ;  /* 0x00000005211e7c27 */ /* 0x000fe2000f8e00ff */
[----:B------:R-:W-:Y:S02]  /*0f00*/  ISETP.GE.U32.AND P5, PT, R26, UR9, PT ;  /* 0x000000091a007c0c */ /* 0x000fe4000bfa6070 */
[----:B------:R-:W-:Y:S01]  /*0f10*/  LOP3.LUT R21, R25, UR50, RZ, 0x3c, !PT ;  /* 0x0000003219157c12 */ /* 0x000fe2000f8e3cff */
[----:B------:R-:W-:Y:S02]  /*0f20*/  @!P4 VIADD R27, R27, -UR9 ;  /* 0x800000091b1bcc36 */ /* 0x000fe40008000000 */
[----:B------:R-:W-:-:S02]  /*0f30*/  IMAD.MOV R26, RZ, RZ, -R32 ;  /* 0x000000ffff1a7224 */ /* 0x000fc400078e0a20 */
[----:B------:R-:W-:Y:S01]  /*0f40*/  @P1 VIADD R12, R12, 0x1 ;  /* 0x000000010c0c1836 */ /* 0x000fe20000000000 */
[----:B------:R-:W-:Y:S01]  /*0f50*/  @!P0 IADD3 R4, PT, PT, -R4, RZ, RZ ;  /* 0x000000ff04048210 */ /* 0x000fe20007ffe1ff */
[----:B------:R-:W-:Y:S01]  /*0f60*/  IMAD R7, R36, UR49, R7 ;  /* 0x0000003124077c24 */ /* 0x000fe2000f8e0207 */
[----:B------:R-:W-:Y:S01]  /*0f70*/  ISETP.GE.AND P2, PT, R21, RZ, PT ;  /* 0x000000ff1500720c */ /* 0x000fe20003f46270 */
[----:B------:R-:W-:Y:S01]  /*0f80*/  IMAD.MOV R36, RZ, RZ, -R30 ;  /* 0x000000ffff247224 */ /* 0x000fe200078e0a1e */
[----:B------:R-:W-:Y:S01]  /*0f90*/  ISETP.GE.U32.AND P0, PT, R27, UR9, PT ;  /* 0x000000091b007c0c */ /* 0x000fe2000bf06070 */
[----:B------:R-:W-:Y:S01]  /*0fa0*/  IMAD R21, R26, UR9, R31 ;  /* 0x000000091a157c24 */ /* 0x000fe2000f8e021f */
[----:B------:R-:W-:Y:S01]  /*0fb0*/  MOV R26, R12 ;  /* 0x0000000c001a7202 */ /* 0x000fe20000000f00 */
[----:B------:R-:W-:Y:S01]  /*0fc0*/  IMAD R31, R36, UR9, R33 ;  /* 0x00000009241f7c24 */ /* 0x000fe2000f8e0221 */
[----:B------:R-:W-:Y:S02]  /*0fd0*/  IABS R37, R7 ;  /* 0x0000000700257213 */ /* 0x000fe40000000000 */
[----:B------:R-:W-:Y:S01]  /*0fe0*/  ISETP.LT.U32.AND P1, PT, R21, UR9, PT ;  /* 0x0000000915007c0c */ /* 0x000fe2000bf21070 */
[----:B------:R-:W-:Y:S01]  /*0ff0*/  @!P6 IMAD.MOV R26, RZ, RZ, -R26 ;  /* 0x000000ffff1ae224 */ /* 0x000fe200078e0a1a */
[----:B------:R-:W-:-:S02]  /*1000*/  LOP3.LUT R36, R24, UR50, RZ, 0x3c, !PT ;  /* 0x0000003218247c12 */ /* 0x000fc4000f8e3cff */
[----:B------:R-:W-:Y:S02]  /*1010*/  SEL R4, R18, R4, !P3 ;  /* 0x0000000412047207 */ /* 0x000fe40005800000 */
[----:B------:R-:W-:Y:S02]  /*1020*/  ISETP.LT.U32.AND P6, PT, R31, UR9, PT ;  /* 0x000000091f007c0c */ /* 0x000fe4000bfc1070 */
[----:B------:R-:W-:Y:S01]  /*1030*/  @!P4 IADD3 R29, PT, PT, R29, 0x1, RZ ;  /* 0x000000011d1dc810 */ /* 0x000fe20007ffe0ff */
[----:B------:R-:W-:Y:S01]  /*1040*/  @P5 VIADD R28, R28, 0x1 ;  /* 0x000000011c1c5836 */ /* 0x000fe20000000000 */
[----:B------:R-:W-:Y:S02]  /*1050*/  MOV R33, R37 ;  /* 0x0000002500217202 */ /* 0x000fe40000000f00 */
[----:B------:R-:W-:Y:S01]  /*1060*/  ISETP.GE.AND P5, PT, R36, RZ, PT ;  /* 0x000000ff2400720c */ /* 0x000fe20003fa6270 */
[----:B------:R-:W-:Y:S01]  /*1070*/  @P0 VIADD R29, R29, 0x1 ;  /* 0x000000011d1d0836 */ /* 0x000fe20000000000 */
[----:B------:R-:W-:Y:S01]  /*1080*/  IADD3 R36, PT, PT, -R4, RZ, RZ ;  /* 0x000000ff04247210 */ /* 0x000fe20007ffe1ff */
[----:B------:R-:W-:-:S04]  /*1090*/  IMAD.HI.U32 R27, R33, UR5, RZ ;  /* 0x00000005211b7c27 */ /* 0x000fc8000f8e00ff */
[----:B------:R-:W-:Y:S01]  /*10a0*/  IMAD R11, R36, UR49, R11 ;  /* 0x00000031240b7c24 */ /* 0x000fe2000f8e020b */
[----:B------:R-:W-:Y:S01]  /*10b0*/  MOV R36, R28 ;  /* 0x0000001c00247202 */ /* 0x000fe20000000f00 */
[----:B------:R-:W-:Y:S02]  /*10c0*/  IMAD.MOV.U32 R38, RZ, RZ, R29 ;  /* 0x000000ffff267224 */ /* 0x000fe400078e001d */
[----:B------:R-:W-:Y:S01]  /*10d0*/  @!P1 VIADD R21, R21, -UR9 ;  /* 0x8000000915159c36 */ /* 0x000fe20008000000 */
[----:B------:R-:W0:Y:S01]  /*10e0*/  LDC.64 R28, c[0x0][0x390] ;  /* 0x0000e400ff1c7b82 */ /* 0x000e220000000a00 */
[----:B------:R-:W-:Y:S02]  /*10f0*/  IADD3 R12, PT, PT, -R27, RZ, RZ ;  /* 0x000000ff1b0c7210 */ /* 0x000fe40007ffe1ff */
[----:B------:R-:W-:Y:S02]  /*1100*/  @!P6 IADD3 R31, PT, PT, R31, -UR9, RZ ;  /* 0x800000091f1fec10 */ /* 0x000fe4000fffe0ff */
[----:B------:R-:W-:-:S02]  /*1110*/  ISETP.GE.U32.AND P4, PT, R21, UR9, PT ;  /* 0x0000000915007c0c */ /* 0x000fc4000bf86070 */
[----:B------:R-:W-:Y:S01]  /*1120*/  @!P5 IADD3 R38, PT, PT, -R38, RZ, RZ ;  /* 0x000000ff2626d210 */ /* 0x000fe20007ffe1ff */
[----:B------:R-:W-:Y:S01]  /*1130*/  IMAD R12, R12, UR9, R33 ;  /* 0x000000090c0c7c24 */ /* 0x000fe2000f8e0221 */
[----:B------:R-:W-:Y:S02]  /*1140*/  LOP3.LUT R21, R14, UR50, RZ, 0x3c, !PT ;  /* 0x000000320e157c12 */ /* 0x000fe4000f8e3cff */
[----:B------:R-:W-:Y:S02]  /*1150*/  ISETP.GE.U32.AND P5, PT, R31, UR9, PT ;  /* 0x000000091f007c0c */ /* 0x000fe4000bfa6070 */
[----:B------:R-:W-:Y:S01]  /*1160*/  LOP3.LUT R31, R13, UR50, RZ, 0x3c, !PT ;  /* 0x000000320d1f7c12 */ /* 0x000fe2000f8e3cff */
[----:B------:R-:W-:Y:S01]  /*1170*/  @!P2 IMAD.MOV R36, RZ, RZ, -R36 ;  /* 0x000000ffff24a224 */ /* 0x000fe200078e0a24 */
[----:B------:R-:W-:Y:S01]  /*1180*/  ISETP.GE.AND P2, PT, R21, RZ, PT ;  /* 0x000000ff1500720c */ /* 0x000fe20003f46270 */
[----:B------:R-:W-:Y:S01]  /*1190*/  @!P1 VIADD R32, R32, 0x1 ;  /* 0x0000000120209836 */ /* 0x000fe20000000000 */
[----:B------:R-:W-:-:S02]  /*11a0*/  ISETP.GE.AND P1, PT, R31, RZ, PT ;  /* 0x000000ff1f00720c */ /* 0x000fc40003f26270 */
[----:B------:R-:W-:Y:S02]  /*11b0*/  ISETP.LT.U32.AND P0, PT, R12, UR9, PT ;  /* 0x000000090c007c0c */ /* 0x000fe4000bf01070 */
[----:B------:R-:W-:Y:S01]  /*11c0*/  IADD3 R31, PT, PT, R9, 0x100, RZ ;  /* 0x00000100091f7810 */ /* 0x000fe20007ffe0ff */
[----:B------:R-:W-:-:S03]  /*11d0*/  @P4 VIADD R32, R32, 0x1 ;  /* 0x0000000120204836 */ /* 0x000fc60000000000 */
[----:B------:R-:W-:-:S03]  /*11e0*/  IABS R37, R31 ;  /* 0x0000001f00257213 */ /* 0x000fc60000000000 */
[----:B------:R-:W-:Y:S02]  /*11f0*/  @!P2 IADD3 R32, PT, PT, -R32, RZ, RZ ;  /* 0x000000ff2020a210 */ /* 0x000fe40007ffe1ff */
[----:B------:R-:W-:Y:S01]  /*1200*/  IMAD.HI.U32 R33, R37, UR7, RZ ;  /* 0x0000000725217c27 */ /* 0x000fe2000f8e00ff */
[----:B0-----:R-:W-:Y:S02]  /*1210*/  ISETP.NE.U32.AND P2, PT, R28, 0x1, PT ;  /* 0x000000011c00780c */ /* 0x001fe40003f45070 */
[----:B------:R-:W-:Y:S01]  /*1220*/  IABS R21, R11 ;  /* 0x0000000b00157213 */ /* 0x000fe20000000000 */
[----:B------:R-:W-:Y:S01]  /*1230*/  IMAD.MOV R28, RZ, RZ, -R33 ;  /* 0x000000ffff1c7224 */ /* 0x000fe200078e0a21 */
[----:B------:R-:W-:-:S03]  /*1240*/  @!P0 IADD3 R12, PT, PT, R12, -UR9, RZ ;  /* 0x800000090c0c8c10 */ /* 0x000fc6000fffe0ff */
[----:B------:R-:W-:Y:S01]  /*1250*/  IMAD R28, R28, UR8, R37 ;  /* 0x000000081c1c7c24 */ /* 0x000fe2000f8e0225 */
[----:B------:R-:W-:Y:S01]  /*1260*/  ISETP.GE.U32.AND P4, PT, R12, UR9, PT ;  /* 0x000000090c007c0c */ /* 0x000fe2000bf86070 */
[----:B------:R-:W-:Y:S01]  /*1270*/  IMAD.HI.U32 R12, R21, UR5, RZ ;  /* 0x00000005150c7c27 */ /* 0x000fe2000f8e00ff */
[----:B------:R-:W-:Y:S02]  /*1280*/  @!P6 IADD3 R30, PT, PT, R30, 0x1, RZ ;  /* 0x000000011e1ee810 */ /* 0x000fe40007ffe0ff */
[----:B------:R-:W-:Y:S01]  /*1290*/  ISETP.LT.U32.AND P6, PT, R28, UR8, PT ;  /* 0x000000081c007c0c */ /* 0x000fe2000bfc1070 */
[----:B------:R-:W-:-:S04]  /*12a0*/  IMAD.MOV R44, RZ, RZ, -R12 ;  /* 0x000000ffff2c7224 */ /* 0x000fc800078e0a0c */
[----:B------:R-:W-:Y:S02]  /*12b0*/  IMAD R21, R44, UR9, R21 ;  /* 0x000000092c157c24 */ /* 0x000fe4000f8e0215 */
[----:B------:R-:W-:-:S03]  /*12c0*/  @P5 VIADD R30, R30, 0x1 ;  /* 0x000000011e1e5836 */ /* 0x000fc60000000000 */
[----:B------:R-:W-:-:S03]  /*12d0*/  ISETP.LT.U32.AND P5, PT, R21, UR9, PT ;  /* 0x0000000915007c0c */ /* 0x000fc6000bfa1070 */
[----:B------:R-:W-:Y:S01]  /*12e0*/  @!P6 IADD3 R28, PT, PT, R28, -UR8, RZ ;  /* 0x800000081c1cec10 */ /* 0x000fe2000fffe0ff */
[----:B------:R-:W-:-:S03]  /*12f0*/  @!P1 IMAD.MOV R30, RZ, RZ, -R30 ;  /* 0x000000ffff1e9224 */ /* 0x000fc600078e0a1e */
[----:B------:R-:W-:Y:S02]  /*1300*/  ISETP.GE.U32.AND P1, PT, R28, UR8, PT ;  /* 0x000000081c007c0c */ /* 0x000fe4000bf26070 */
[----:B------:R-:W-:Y:S01]  /*1310*/  ISETP.NE.AND.EX P2, PT, R29, RZ, PT, P2 ;  /* 0x000000ff1d00720c */ /* 0x000fe20003f45320 */
[----:B------:R-:W-:Y:S01]  /*1320*/  @!P6 VIADD R33, R33, 0x1 ;  /* 0x000000012121e836 */ /* 0x000fe20000000000 */
[----:B------:R-:W0:Y:S02]  /*1330*/  LDC.64 R28, c[0x0][0x398] ;  /* 0x0000e600ff1c7b82 */ /* 0x000e240000000a00 */
[----:B------:R-:W-:-:S04]  /*1340*/  @!P5 IADD3 R21, PT, PT, R21, -UR9, RZ ;  /* 0x800000091515dc10 */ /* 0x000fc8000fffe0ff */
[----:B------:R-:W-:Y:S02]  /*1350*/  ISETP.GE.U32.AND P6, PT, R21, UR9, PT ;  /* 0x0000000915007c0c */ /* 0x000fe4000bfc6070 */
[----:B------:R-:W-:Y:S02]  /*1360*/  LOP3.LUT R21, R31, UR49, RZ, 0x3c, !PT ;  /* 0x000000311f157c12 */ /* 0x000fe4000f8e3cff */
[----:B------:R-:W-:Y:S02]  /*1370*/  @P1 IADD3 R33, PT, PT, R33, 0x1, RZ ;  /* 0x0000000121211810 */ /* 0x000fe40007ffe0ff */
[----:B------:R-:W-:Y:S02]  /*1380*/  ISETP.GE.AND P1, PT, R21, RZ, PT ;  /* 0x000000ff1500720c */ /* 0x000fe40003f26270 */
[----:B------:R-:W-:Y:S01]  /*1390*/  LOP3.LUT R21, RZ, UR50, RZ, 0x33, !PT ;  /* 0x00000032ff157c12 */ /* 0x000fe2000f8e33ff */
[----:B------:R-:W-:-:S10]  /*13a0*/  @!P0 VIADD R27, R27, 0x1 ;  /* 0x000000011b1b8836 */ /* 0x000fd40000000000 */
[----:B------:R-:W-:Y:S02]  /*13b0*/  @!P1 IADD3 R33, PT, PT, -R33, RZ, RZ ;  /* 0x000000ff21219210 */ /* 0x000fe40007ffe1ff */
[----:B------:R-:W-:Y:S02]  /*13c0*/  ISETP.NE.AND P1, PT, RZ, UR50, PT ;  /* 0x00000032ff007c0c */ /* 0x000fe4000bf25270 */
[----:B0-----:R-:W-:Y:S02]  /*13d0*/  ISETP.NE.U32.AND P0, PT, R28, 0x1, PT ;  /* 0x000000011c00780c */ /* 0x001fe40003f05070 */
[----:B------:R-:W-:Y:S02]  /*13e0*/  SEL R28, R21, R26, !P1 ;  /* 0x0000001a151c7207 */ /* 0x000fe40004800000 */
[----:B------:R-:W-:-:S03]  /*13f0*/  ISETP.NE.AND.EX P0, PT, R29, RZ, PT, P0 ;  /* 0x000000ff1d00720c */ /* 0x000fc60003f05300 */
[----:B------:R-:W-:Y:S01]  /*1400*/  IMAD.MOV R37, RZ, RZ, -R28 ;  /* 0x000000ffff257224 */ /* 0x000fe200078e0a1c */
[----:B------:R-:W-:-:S03]  /*1410*/  SEL R29, R3, RZ, P2 ;  /* 0x000000ff031d7207 */ /* 0x000fc60001000000 */
[----:B------:R-:W-:Y:S01]  /*1420*/  IMAD R3, R37, UR50, R10 ;  /* 0x0000003225037c24 */ /* 0x000fe2000f8e020a */
[----:B------:R-:W-:Y:S02]  /*1430*/  SEL R10, R28, RZ, P0 ;  /* 0x000000ff1c0a7207 */ /* 0x000fe40000000000 */
[----:B------:R-:W-:Y:S02]  /*1440*/  LOP3.LUT R28, R7, UR50, RZ, 0x3c, !PT ;  /* 0x00000032071c7c12 */ /* 0x000fe4000f8e3cff */
[----:B------:R-:W-:Y:S02]  /*1450*/  SEL R36, R21, R36, !P1 ;  /* 0x0000002415247207 */ /* 0x000fe40004800000 */
[----:B------:R-:W-:Y:S02]  /*1460*/  @P4 IADD3 R27, PT, PT, R27, 0x1, RZ ;  /* 0x000000011b1b4810 */ /* 0x000fe40007ffe0ff */
[----:B------:R-:W-:Y:S01]  /*1470*/  ISETP.GE.AND P4, PT, R28, RZ, PT ;  /* 0x000000ff1c00720c */ /* 0x000fe20003f86270 */
[----:B------:R-:W-:Y:S01]  /*1480*/  IMAD.MOV R44, RZ, RZ, -R36 ;  /* 0x000000ffff2c7224 */ /* 0x000fe200078e0a24 */
[----:B------:R-:W-:-:S02]  /*1490*/  SEL R38, R21, R38, !P1 ;  /* 0x0000002615267207 */ /* 0x000fc40004800000 */
[----:B------:R-:W-:Y:S01]  /*14a0*/  SEL R28, R22, RZ, P2 ;  /* 0x000000ff161c7207 */ /* 0x000fe20001000000 */
[----:B------:R-:W-:Y:S01]  /*14b0*/  IMAD R22, R44, UR50, R25 ;  /* 0x000000322c167c24 */ /* 0x000fe2000f8e0219 */
[----:B------:R-:W-:Y:S01]  /*14c0*/  SEL R26, R18, R33, !P3 ;  /* 0x00000021121a7207 */ /* 0x000fe20005800000 */
[----:B------:R-:W-:Y:S01]  /*14d0*/  IMAD.MOV R33, RZ, RZ, -R38 ;  /* 0x000000ffff217224 */ /* 0x000fe200078e0a26 */
[----:B------:R-:W-:Y:S01]  /*14e0*/  SEL R36, R36, RZ, P0 ;  /* 0x000000ff24247207 */ /* 0x000fe20000000000 */
[----:B------:R-:W-:Y:S01]  /*14f0*/  IMAD R25, R28, UR46, RZ ;  /* 0x0000002e1c197c24 */ /* 0x000fe2000f8e02ff */
[----:B------:R-:W-:Y:S01]  /*1500*/  SEL R28, R23, RZ, P2 ;  /* 0x000000ff171c7207 */ /* 0x000fe20001000000 */
[----:B------:R-:W-:Y:S01]  /*1510*/  IMAD R23, R33, UR50, R24 ;  /* 0x0000003221177c24 */ /* 0x000fe2000f8e0218 */
[----:B------:R-:W-:Y:S01]  /*1520*/  IADD3 R46, PT, PT, -R26, RZ, RZ ;  /* 0x000000ff1a2e7210 */ /* 0x000fe20007ffe1ff */
[----:B------:R-:W-:Y:S01]  /*1530*/  IMAD R29, R29, UR46, RZ ;  /* 0x0000002e1d1d7c24 */ /* 0x000fe2000f8e02ff */
[----:B------:R-:W-:Y:S01]  /*1540*/  SEL R38, R38, RZ, P0 ;  /* 0x000000ff26267207 */ /* 0x000fe20000000000 */
[----:B------:R-:W-:-:S02]  /*1550*/  IMAD R24, R36, UR47, R25 ;  /* 0x0000002f24187c24 */ /* 0x000fc4000f8e0219 */
[----:B------:R-:W-:Y:S02]  /*1560*/  IMAD R25, R28, UR46, RZ ;  /* 0x0000002e1c197c24 */ /* 0x000fe4000f8e02ff */
[----:B------:R-:W-:Y:S02]  /*1570*/  IMAD R10, R10, UR47, R29 ;  /* 0x0000002f0a0a7c24 */ /* 0x000fe4000f8e021d */
[----:B------:R-:W-:Y:S02]  /*1580*/  IMAD R29, R46, UR49, R31 ;  /* 0x000000312e1d7c24 */ /* 0x000fe4000f8e021f */
[----:B------:R-:W-:Y:S01]  /*1590*/  IMAD R28, R38, UR47, R25 ;  /* 0x0000002f261c7c24 */ /* 0x000fe2000f8e0219 */
[C---:B------:R-:W-:Y:S02]  /*15a0*/  SEL R38, R21.reuse, R32, !P1 ;  /* 0x0000002015267207 */ /* 0x040fe40004800000 */
[----:B------:R-:W-:Y:S02]  /*15b0*/  IABS R33, R29 ;  /* 0x0000001d00217213 */ /* 0x000fe40000000000 */
[----:B------:R-:W-:Y:S01]  /*15c0*/  MOV R44, R27 ;  /* 0x0000001b002c7202 */ /* 0x000fe20000000f00 */
[----:B------:R-:W-:Y:S01]  /*15d0*/  IMAD.MOV R27, RZ, RZ, -R38 ;  /* 0x000000ffff1b7224 */ /* 0x000fe200078e0a26 */
[----:B------:R-:W-:-:S02]  /*15e0*/  SEL R39, R21, R30, !P1 ;  /* 0x0000001e15277207 */ /* 0x000fc40004800000 */
[----:B------:R-:W-:Y:S01]  /*15f0*/  IADD3 R37, PT, PT, R9, 0x120, RZ ;  /* 0x0000012009257810 */ /* 0x000fe20007ffe0ff */
[----:B------:R-:W-:Y:S01]  /*1600*/  IMAD.HI.U32 R36, R33, UR5, RZ ;  /* 0x0000000521247c27 */ /* 0x000fe2000f8e00ff */
[----:B------:R-:W-:Y:S02]  /*1610*/  LOP3.LUT R25, R11, UR50, RZ, 0x3c, !PT ;  /* 0x000000320b197c12 */ /* 0x000fe4000f8e3cff */
[----:B------:R-:W-:Y:S01]  /*1620*/  IABS R30, R37 ;  /* 0x00000025001e7213 */ /* 0x000fe20000000000 */
[----:B------:R-:W-:Y:S02]  /*1630*/  IMAD R27, R27, UR50, R14 ;  /* 0x000000321b1b7c24 */ /* 0x000fe4000f8e020e */
[----:B------:R-:W-:Y:S02]  /*1640*/  IMAD.MOV R14, RZ, RZ, -R39 ;  /* 0x000000ffff0e7224 */ /* 0x000fe400078e0a27 */
[----:B------:R-:W-:Y:S01]  /*1650*/  @!P4 IMAD.MOV R44, RZ, RZ, -R44 ;  /* 0x000000ffff2cc224 */ /* 0x000fe200078e0a2c */
[----:B------:R-:W-:Y:S01]  /*1660*/  ISETP.GE.AND P4, PT, R25, RZ, PT ;  /* 0x000000ff1900720c */ /* 0x000fe20003f86270 */
[----:B------:R-:W-:Y:S01]  /*1670*/  IMAD R25, R14, UR50, R13 ;  /* 0x000000320e197c24 */ /* 0x000fe2000f8e020d */
[----:B------:R-:W-:Y:S01]  /*1680*/  IADD3 R32, PT, PT, -R36, RZ, RZ ;  /* 0x000000ff24207210 */ /* 0x000fe20007ffe1ff */
[----:B------:R-:W-:-:S04]  /*1690*/  IMAD.HI.U32 R13, R30, UR7, RZ ;  /* 0x000000071e0d7c27 */ /* 0x000fc8000f8e00ff */
[----:B------:R-:W-:Y:S01]  /*16a0*/  IMAD R32, R32, UR9, R33 ;  /* 0x0000000920207c24 */ /* 0x000fe2000f8e0221 */
[----:B------:R-:W-:Y:S01]  /*16b0*/  IADD3 R33, PT, PT, -R13, RZ, RZ ;  /* 0x000000ff0d217210 */ /* 0x000fe20007ffe1ff */
[----:B------:R-:W-:-:S04]  /*16c0*/  @!P5 VIADD R12, R12, 0x1 ;  /* 0x000000010c0cd836 */ /* 0x000fc80000000000 */
[----:B------:R-:W-:-:S05]  /*16d0*/  IMAD R14, R33, UR8, R30 ;  /* 0x00000008210e7c24 */ /* 0x000fca000f8e021e */
[----:B------:R-:W-:Y:S02]  /*16e0*/  ISETP.LT.U32.AND P5, PT, R14, UR8, PT ;  /* 0x000000080e007c0c */ /* 0x000fe4000bfa1070 */
[----:B------:R-:W-:Y:S02]  /*16f0*/  SHF.R.S64 R30, RZ, 0x1e, R31 ;  /* 0x0000001eff1e7819 */ /* 0x000fe4000000101f */
[----:B------:R-:W-:Y:S02]  /*1700*/  @P6 IADD3 R12, PT, PT, R12, 0x1, RZ ;  /* 0x000000010c0c6810 */ /* 0x000fe40007ffe0ff */
        /* <DEDUP_REMOVED lines=10> */
[----:B------:R0:W5:Y:S02]  /*17b0*/  LDG.E R14, desc[UR10][R30.64] ;  /* 0x0000000a1e0e7981 */ /* 0x000164000c1e1900 */
[----:B------:R-:W-:-:S08]  /*17c0*/  @!P5 IADD3 R32, PT, PT, R32, -UR9, RZ ;  /* 0x800000092020dc10 */ /* 0x000fd0000fffe0ff */
[----:B------:R-:W-:Y:S01]  /*17d0*/  @!P6 IMAD.MOV R13, RZ, RZ, -R13 ;  /* 0x000000ffff0de224 */ /* 0x000fe200078e0a0d */
[----:B------:R-:W-:-:S04]  /*17e0*/  ISETP.GE.U32.AND P6, PT, R32, UR9, PT ;  /* 0x0000000920007c0c */ /* 0x000fc8000bfc6070 */
[----:B------:R-:W-:Y:S02]  /*17f0*/  SEL R32, R18, R13, !P3 ;  /* 0x0000000d12207207 */ /* 0x000fe40005800000 */
[----:B------:R-:W-:Y:S01]  /*1800*/  SEL R13, R6, RZ, P2 ;  /* 0x000000ff060d7207 */ /* 0x000fe20001000000 */
[----:B------:R-:W-:Y:S01]  /*1810*/  IMAD R6, R5, UR46, RZ ;  /* 0x0000002e05067c24 */ /* 0x000fe2000f8e02ff */
[----:B------:R-:W-:Y:S02]  /*1820*/  IADD3 R46, PT, PT, -R32, RZ, RZ ;  /* 0x000000ff202e7210 */ /* 0x000fe40007ffe1ff */
[----:B------:R-:W-:Y:S01]  /*1830*/  SEL R5, R38, RZ, P0 ;  /* 0x000000ff26057207 */ /* 0x000fe20000000000 */
[----:B------:R-:W-:Y:S01]  /*1840*/  IMAD R38, R13, UR46, RZ ;  /* 0x0000002e0d267c24 */ /* 0x000fe2000f8e02ff */
[----:B------:R-:W-:Y:S01]  /*1850*/  SEL R39, R39, RZ, P0 ;  /* 0x000000ff27277207 */ /* 0x000fe20000000000 */
[----:B------:R-:W-:Y:S02]  /*1860*/  IMAD R33, R46, UR49, R37 ;  /* 0x000000312e217c24 */ /* 0x000fe4000f8e0225 */
[----:B------:R-:W-:Y:S01]  /*1870*/  IMAD R5, R5, UR47, R6 ;  /* 0x0000002f05057c24 */ /* 0x000fe2000f8e0206 */
[----:B------:R-:W-:Y:S01]  /*1880*/  LOP3.LUT R6, R29, UR50, RZ, 0x3c, !PT ;  /* 0x000000321d067c12 */ /* 0x000fe2000f8e3cff */
[----:B0-----:R-:W-:Y:S01]  /*1890*/  IMAD R30, R39, UR47, R38 ;  /* 0x0000002f271e7c24 */ /* 0x001fe2000f8e0226 */
[----:B------:R-:W-:Y:S01]  /*18a0*/  SEL R44, R21, R44, !P1 ;  /* 0x0000002c152c7207 */ /* 0x000fe20004800000 */
[----:B------:R-:W-:Y:S01]  /*18b0*/  @!P4 IMAD.MOV R12, RZ, RZ, -R12 ;  /* 0x000000ffff0cc224 */ /* 0x000fe200078e0a0c */
[----:B------:R-:W-:-:S02]  /*18c0*/  IABS R39, R33 ;  /* 0x0000002100277213 */ /* 0x000fc40000000000 */
[----:B------:R-:W-:Y:S02]  /*18d0*/  ISETP.GE.AND P4, PT, R6, RZ, PT ;  /* 0x000000ff0600720c */ /* 0x000fe40003f86270 */
[----:B------:R-:W-:Y:S01]  /*18e0*/  IADD3 R6, PT, PT, -R44, RZ, RZ ;  /* 0x000000ff2c067210 */ /* 0x000fe20007ffe1ff */
[----:B------:R-:W-:-:S04]  /*18f0*/  IMAD.HI.U32 R38, R39, UR5, RZ ;  /* 0x0000000527267c27 */ /* 0x000fc8000f8e00ff */
[----:B------:R-:W-:Y:S02]  /*1900*/  IMAD R31, R6, UR50, R7 ;  /* 0x00000032061f7c24 */ /* 0x000fe4000f8e0207 */
[----:B------:R-:W-:-:S04]  /*1910*/  IMAD.MOV R6, RZ, RZ, -R38 ;  /* 0x000000ffff067224 */ /* 0x000fc800078e0a26 */
[----:B------:R-:W-:Y:S01]  /*1920*/  IMAD R39, R6, UR9, R39 ;  /* 0x0000000906277c24 */ /* 0x000fe2000f8e0227 */
[----:B------:R-:W-:Y:S02]  /*1930*/  SHF.R.S64 R6, RZ, 0x1e, R37 ;  /* 0x0000001eff067819 */ /* 0x000fe40000001025 */
[----:B------:R-:W-:Y:S02]  /*1940*/  @!P5 IADD3 R36, PT, PT, R36, 0x1, RZ ;  /* 0x000000012424d810 */ /* 0x000fe40007ffe0ff */
[----:B------:R-:W-:-:S04]  /*1950*/  IADD3 R6, P5, PT, R6, UR36, RZ ;  /* 0x0000002406067c10 */ /* 0x000fc8000ffbe0ff */
[----:B------:R-:W-:Y:S02]  /*1960*/  LEA.HI.X.SX32 R7, R37, UR37, 0x2, P5 ;  /* 0x0000002525077c11 */ /* 0x000fe4000a8f16ff */
[----:B------:R-:W-:Y:S02]  /*1970*/  ISETP.LT.U32.AND P5, PT, R39, UR9, PT ;  /* 0x0000000927007c0c */ /* 0x000fe4000bfa1070 */
[----:B------:R-:W-:Y:S01]  /*1980*/  @P6 IADD3 R36, PT, PT, R36, 0x1, RZ ;  /* 0x0000000124246810 */ /* 0x000fe20007ffe0ff */
[----:B------:R0:W5:Y:S01]  /*1990*/  LDG.E R13, desc[UR10][R6.64] ;  /* 0x0000000a060d7981 */ /* 0x000162000c1e1900 */
[----:B------:R-:W-:-:S09]  /*19a0*/  SEL R2, R2, RZ, P2 ;  /* 0x000000ff02027207 */ /* 0x000fd20001000000 */
[----:B------:R-:W-:Y:S01]  /*19b0*/  @!P5 VIADD R39, R39, -UR9 ;  /* 0x800000092727dc36 */ /* 0x000fe20008000000 */
[----:B0-----:R-:W-:Y:S01]  /*19c0*/  LOP3.LUT R7, R33, UR50, RZ, 0x3c, !PT ;  /* 0x0000003221077c12 */ /* 0x001fe2000f8e3cff */
[----:B------:R-:W-:-:S03]  /*19d0*/  @!P4 IMAD.MOV R36, RZ, RZ, -R36 ;  /* 0x000000ffff24c224 */ /* 0x000fc600078e0a24 */
[----:B------:R-:W-:Y:S02]  /*19e0*/  ISETP.GE.U32.AND P6, PT, R39, UR9, PT ;  /* 0x0000000927007c0c */ /* 0x000fe4000bfc6070 */
[----:B------:R-:W-:Y:S01]  /*19f0*/  ISETP.GE.AND P4, PT, R7, RZ, PT ;  /* 0x000000ff0700720c */ /* 0x000fe20003f86270 */
[----:B------:R-:W-:Y:S01]  /*1a00*/  IMAD R37, R2, UR46, RZ ;  /* 0x0000002e02257c24 */ /* 0x000fe2000f8e02ff */
[----:B------:R-:W-:Y:S02]  /*1a10*/  SEL R44, R44, RZ, P0 ;  /* 0x000000ff2c2c7207 */ /* 0x000fe40000000000 */
[C---:B------:R-:W-:Y:S02]  /*1a20*/  SEL R36, R21.reuse, R36, !P1 ;  /* 0x0000002415247207 */ /* 0x040fe40004800000 */
[----:B------:R-:W-:Y:S01]  /*1a30*/  @!P5 IADD3 R38, PT, PT, R38, 0x1, RZ ;  /* 0x000000012626d810 */ /* 0x000fe20007ffe0ff */
[----:B------:R-:W-:Y:S01]  /*1a40*/  IMAD R2, R44, UR47, R37 ;  /* 0x0000002f2c027c24 */ /* 0x000fe2000f8e0225 */
[----:B------:R-:W-:Y:S01]  /*1a50*/  SEL R12, R21, R12, !P1 ;  /* 0x0000000c150c7207 */ /* 0x000fe20004800000 */
[----:B------:R-:W-:Y:S01]  /*1a60*/  IMAD.MOV R44, RZ, RZ, -R36 ;  /* 0x000000ffff2c7224 */ /* 0x000fe200078e0a24 */
[----:B------:R-:W-:Y:S01]  /*1a70*/  SEL R4, R4, RZ, P2 ;  /* 0x000000ff04047207 */ /* 0x000fe20001000000 */
[----:B------:R-:W-:Y:S01]  /*1a80*/  @P6 VIADD R38, R38, 0x1 ;  /* 0x0000000126266836 */ /* 0x000fe20000000000 */
[----:B------:R-:W-:Y:S01]  /*1a90*/  SEL R7, R12, RZ, P0 ;  /* 0x000000ff0c077207 */ /* 0x000fe20000000000 */
[----:B------:R-:W-:Y:S01]  /*1aa0*/  IMAD R29, R44, UR50, R29 ;  /* 0x000000322c1d7c24 */ /* 0x000fe2000f8e021d */
[----:B------:R-:W-:Y:S01]  /*1ab0*/  IADD3 R6, PT, PT, -R12, RZ, RZ ;  /* 0x000000ff0c067210 */ /* 0x000fe20007ffe1ff */
[----:B------:R-:W-:Y:S01]  /*1ac0*/  IMAD R4, R4, UR46, RZ ;  /* 0x0000002e04047c24 */ /* 0x000fe2000f8e02ff */
[----:B------:R-:W-:Y:S01]  /*1ad0*/  SEL R26, R26, RZ, P2 ;  /* 0x000000ff1a1a7207 */ /* 0x000fe20001000000 */
[----:B------:R-:W-:Y:S01]  /*1ae0*/  VIADD R44, R9, 0x140 ;  /* 0x00000140092c7836 */ /* 0x000fe20000000000 */
[----:B------:R-:W-:Y:S01]  /*1af0*/  @!P4 IADD3 R38, PT, PT, -R38, RZ, RZ ;  /* 0x000000ff2626c210 */ /* 0x000fe20007ffe1ff */
[----:B------:R-:W-:Y:S01]  /*1b00*/  IMAD R7, R7, UR47, R4 ;  /* 0x0000002f07077c24 */ /* 0x000fe2000f8e0204 */
[----:B------:R-:W-:Y:S01]  /*1b10*/  SEL R4, R36, RZ, P0 ;  /* 0x000000ff24047207 */ /* 0x000fe20000000000 */
[----:B------:R-:W-:Y:S01]  /*1b20*/  IMAD R6, R6, UR50, R11 ;  /* 0x0000003206067c24 */ /* 0x000fe2000f8e020b */
[----:B------:R-:W-:Y:S01]  /*1b30*/  SEL R38, R21, R38, !P1 ;  /* 0x0000002615267207 */ /* 0x000fe20004800000 */
[----:B------:R-:W-:Y:S01]  /*1b40*/  IMAD R11, R26, UR46, RZ ;  /* 0x0000002e1a0b7c24 */ /* 0x000fe2000f8e02ff */
[----:B------:R-:W-:Y:S01]  /*1b50*/  IABS R12, R44 ;  /* 0x0000002c000c7213 */ /* 0x000fe20000000000 */
[----:B------:R-:W0:Y:S01]  /*1b60*/  LDC.64 R36, c[0x0][0x3a0] ;  /* 0x0000e800ff247b82 */ /* 0x000e220000000a00 */
[----:B------:R-:W-:Y:S01]  /*1b70*/  IADD3 R26, PT, PT, -R38, RZ, RZ ;  /* 0x000000ff261a7210 */ /* 0x000fe20007ffe1ff */
[----:B------:R-:W-:-:S02]  /*1b80*/  IMAD R4, R4, UR47, R11 ;  /* 0x0000002f04047c24 */ /* 0x000fc4000f8e020b */
        /* <DEDUP_REMOVED lines=11> */
[----:B0-----:R-:W-:-:S04]  /*1c40*/  ISETP.NE.U32.AND P4, PT, R36, 0x1, PT ;  /* 0x000000012400780c */ /* 0x001fc80003f85070 */
        /* <DEDUP_REMOVED lines=21> */
[----:B------:R-:W-:Y:S02]  /*1da0*/  SHF.R.S64 R38, RZ, 0x1e, R44 ;  /* 0x0000001eff267819 */ /* 0x000fe4000000102c */
[----:B------:R-:W-:Y:S02]  /*1db0*/  IADD3 R33, PT, PT, -R11, RZ, RZ ;  /* 0x000000ff0b217210 */ /* 0x000fe40007ffe1ff */
[----:B------:R-:W-:-:S03]  /*1dc0*/  IADD3 R38, P5, PT, R38, UR36, RZ ;  /* 0x0000002426267c10 */ /* 0x000fc6000ffbe0ff */
[----:B------:R-:W-:Y:S02]  /*1dd0*/  IMAD R33, R33, UR50, R46 ;  /* 0x0000003221217c24 */ /* 0x000fe4000f8e022e */
[----:B------:R-:W-:Y:S01]  /*1de0*/  VIADD R46, R9, 0x160 ;  /* 0x00000160092e7836 */ /* 0x000fe20000000000 */
[----:B------:R-:W-:Y:S02]  /*1df0*/  SEL R36, R36, RZ, P2 ;  /* 0x000000ff24247207 */ /* 0x000fe40001000000 */
[----:B------:R-:W-:Y:S02]  /*1e00*/  ISETP.NE.AND.EX P4, PT, R37, RZ, PT, P4 ;  /* 0x000000ff2500720c */ /* 0x000fe40003f85340 */
[----:B------:R-:W-:Y:S02]  /*1e10*/  LEA.HI.X.SX32 R39, R44, UR37, 0x2, P5 ;  /* 0x000000252c277c11 */ /* 0x000fe4000a8f16ff */
[----:B------:R-:W-:Y:S01]  /*1e20*/  IABS R44, R46 ;  /* 0x0000002e002c7213 */ /* 0x000fe20000000000 */
[----:B------:R-:W-:Y:S01]  /*1e30*/  IMAD R37, R36, UR46, RZ ;  /* 0x0000002e24257c24 */ /* 0x000fe2000f8e02ff */
[----:B------:R-:W-:Y:S01]  /*1e40*/  SEL R36, R11, RZ, P0 ;  /* 0x000000ff0b247207 */ /* 0x000fe20000000000 */
[----:B------:R0:W5:Y:S01]  /*1e50*/  LDG.E R12, desc[UR10][R38.64] ;  /* 0x0000000a260c7981 */ /* 0x000162000c1e1900 */
[----:B------:R-:W-:-:S02]  /*1e60*/  SEL R3, R3, RZ, P4 ;  /* 0x000000ff03037207 */ /* 0x000fc40002000000 */
[----:B------:R-:W-:-:S03]  /*1e70*/  MOV R11, R44 ;  /* 0x0000002c000b7202 */ /* 0x000fc60000000f00 */
        /* <DEDUP_REMOVED lines=14> */
[----:B------:R-:W-:-:S04]  /*1f60*/  IMAD R36, R36, UR47, R37 ;  /* 0x0000002f24247c24 */ /* 0x000fc8000f8e0225 */
[----:B------:R-:W-:Y:S01]  /*1f70*/  IMAD R48, R3, UR49, R46 ;  /* 0x0000003103307c24 */ /* 0x000fe2000f8e022e */
[----:B------:R-:W-:-:S04]  /*1f80*/  SEL R3, R22, RZ, P4 ;  /* 0x000000ff16037207 */ /* 0x000fc80002000000 */
        /* <DEDUP_REMOVED lines=16> */
[----:B------:R-:W-:Y:S02]  /*2090*/  IADD3 R44, P5, PT, R44, UR36, RZ ;  /* 0x000000242c2c7c10 */ /* 0x000fe4000ffbe0ff */
[----:B------:R-:W-:Y:S02]  /*20a0*/  SEL R22, R38, RZ, P2 ;  /* 0x000000ff26167207 */ /* 0x000fe40001000000 */
[----:B------:R-:W-:Y:S02]  /*20b0*/  LEA.HI.X.SX32 R45, R46, UR37, 0x2, P5 ;  /* 0x000000252e2d7c11 */ /* 0x000fe4000a8f16ff */
[----:B------:R-:W-:Y:S02]  /*20c0*/  @!P6 IADD3 R3, PT, PT, -R3, RZ, RZ ;  /* 0x000000ff0303e210 */ /* 0x000fe40007ffe1ff */
[----:B------:R-:W-:Y:S01]  /*20d0*/  IADD3 R46, PT, PT, R9, 0x180, RZ ;  /* 0x00000180092e7810 */ /* 0x000fe20007ffe0ff */
[----:B------:R-:W-:Y:S01]  /*20e0*/  IMAD R39, R22, UR46, RZ ;  /* 0x0000002e16277c24 */ /* 0x000fe2000f8e02ff */
[----:B------:R-:W-:Y:S01]  /*20f0*/  SEL R3, R21, R3, !P1 ;  /* 0x0000000315037207 */ /* 0x000fe20004800000 */
[----:B------:R-:W5:Y:S01]  /*2100*/  LDG.E R11, desc[UR10][R44.64] ;  /* 0x0000000a2c0b7981 */ /* 0x000f62000c1e1900 */
[----:B------:R-:W-:-:S02]  /*2110*/  IABS R22, R46 ;  /* 0x0000002e00167213 */ /* 0x000fc40000000000 */
[----:B------:R-:W-:Y:S01]  /*2120*/  SEL R24, R27, RZ, P4 ;  /* 0x000000ff1b187207 */ /* 0x000fe20002000000 */
        /* <DEDUP_REMOVED lines=15> */
[----:B------:R-:W-:Y:S01]  /*2220*/  SEL R22, R18, R3, !P3 ;  /* 0x0000000312167207 */ /* 0x000fe20005800000 */
[----:B------:R-:W-:-:S03]  /*2230*/  IMAD R27, R25, UR51, R30 ;  /* 0x00000033191b7c24 */ /* 0x000fc6000f8e021e */
[----:B------:R-:W-:Y:S01]  /*2240*/  IADD3 R3, PT, PT, -R22, RZ, RZ ;  /* 0x000000ff16037210 */ /* 0x000fe20007ffe1ff */
[----:B------:R-:W-:Y:S01]  /*2250*/  IMAD R38, R38, UR47, R39 ;  /* 0x0000002f26267c24 */ /* 0x000fe2000f8e0227 */
[----:B------:R-:W-:-:S03]  /*2260*/  SEL R25, R31, RZ, P4 ;  /* 0x000000ff1f197207 */ /* 0x000fc60002000000 */
[----:B------:R-:W-:Y:S02]  /*2270*/  IMAD R39, R3, UR49, R46 ;  /* 0x0000003103277c24 */ /* 0x000fe4000f8e022e */
[----:B------:R-:W-:Y:S01]  /*2280*/  IMAD R25, R25, UR51, R2 ;  /* 0x0000003319197c24 */ /* 0x000fe2000f8e0202 */
[C---:B------:R-:W-:Y:S02]  /*2290*/  IADD3 R2, P5, PT, R10.reuse, UR38, RZ ;  /* 0x000000260a027c10 */ /* 0x040fe4000ffbe0ff */
[----:B------:R-:W-:Y:S02]  /*22a0*/  IABS R5, R39 ;  /* 0x0000002700057213 */ /* 0x000fe40000000000 */
[----:B------:R-:W-:-:S03]  /*22b0*/  LEA.HI.X.SX32 R3, R10, UR39, 0x1, P5 ;  /* 0x000000270a037c11 */ /* 0x000fc6000a8f0eff */
[----:B------:R-:W-:Y:S01]  /*22c0*/  IMAD.MOV.U32 R10, RZ, RZ, R5 ;  /* 0x000000ffff0a7224 */ /* 0x000fe200078e0005 */
[----:B------:R-:W-:Y:S01]  /*22d0*/  SHF.R.S64 R30, RZ, 0x1e, R46 ;  /* 0x0000001eff1e7819 */ /* 0x000fe2000000102e */
[----:B------:R0:W2:Y:S02]  /*22e0*/  LDG.E.U8 R2, desc[UR10][R2.64] ;  /* 0x0000000a02027981 */ /* 0x0000a4000c1e1100 */
        /* <DEDUP_REMOVED lines=12> */
[----:B0-----:R-:W-:Y:S02]  /*23b0*/  SEL R3, R22, RZ, P2 ;  /* 0x000000ff16037207 */ /* 0x001fe40001000000 */
[----:B------:R-:W-:Y:S01]  /*23c0*/  SEL R22, R6, RZ, P4 ;  /* 0x000000ff06167207 */ /* 0x000fe20002000000 */
[----:B------:R-:W-:Y:S01]  /*23d0*/  IMAD.MOV R44, RZ, RZ, -R5 ;  /* 0x000000ffff2c7224 */ /* 0x000fe200078e0a05 */
[----:B------:R-:W-:-:S03]  /*23e0*/  IADD3 R30, P5, PT, R30, UR36, RZ ;  /* 0x000000241e1e7c10 */ /* 0x000fc6000ffbe0ff */
[----:B------:R-:W-:Y:S01]  /*23f0*/  IMAD R44, R44, UR50, R39 ;  /* 0x000000322c2c7c24 */ /* 0x000fe2000f8e0227 */
[----:B------:R-:W-:Y:S01]  /*2400*/  LEA.HI.X.SX32 R31, R46, UR37, 0x2, P5 ;  /* 0x000000252e1f7c11 */ /* 0x000fe2000a8f16ff */
[----:B------:R-:W-:Y:S01]  /*2410*/  IMAD R39, R22, UR51, R7 ;  /* 0x0000003316277c24 */ /* 0x000fe2000f8e0207 */
[----:B------:R-:W-:Y:S01]  /*2420*/  IADD3 R22, P5, PT, R23, UR38, RZ ;  /* 0x0000002617167c10 */ /* 0x000fe2000ffbe0ff */
[----:B------:R-:W-:Y:S01]  /*2430*/  IMAD R46, R3, UR46, RZ ;  /* 0x0000002e032e7c24 */ /* 0x000fe2000f8e02ff */
[----:B------:R-:W-:Y:S01]  /*2440*/  SEL R5, R5, RZ, P0 ;  /* 0x000000ff05057207 */ /* 0x000fe20000000000 */
[----:B------:R0:W5:Y:S01]  /*2450*/  LDG.E R10, desc[UR10][R30.64] ;  /* 0x0000000a1e0a7981 */ /* 0x000162000c1e1900 */
[----:B------:R-:W-:-:S05]  /*2460*/  LEA.HI.X.SX32 R23, R23, UR39, 0x1, P5 ;  /* 0x0000002717177c11 */ /* 0x000fca000a8f0eff */
[----:B------:R1:W3:Y:S01]  /*2470*/  LDG.E.U8 R22, desc[UR10][R22.64] ;  /* 0x0000000a16167981 */ /* 0x0002e2000c1e1100 */
[----:B------:R-:W-:-:S04]  /*2480*/  IADD3 R3, PT, PT, R9, 0x1a0, RZ ;  /* 0x000001a009037810 */ /* 0x000fc80007ffe0ff */
[----:B------:R-:W-:Y:S01]  /*2490*/  IABS R7, R3 ;  /* 0x0000000300077213 */ /* 0x000fe20000000000 */
[----:B------:R-:W-:-:S04]  /*24a0*/  IMAD R6, R5, UR47, R46 ;  /* 0x0000002f05067c24 */ /* 0x000fc8000f8e022e */
        /* <DEDUP_REMOVED lines=13> */
[----:B-1----:R-:W-:-:S03]  /*2580*/  SEL R23, R29, RZ, P4 ;  /* 0x000000ff1d177207 */ /* 0x002fc60002000000 */
[----:B------:R-:W-:Y:S01]  /*2590*/  IMAD R45, R30, UR49, R3 ;  /* 0x000000311e2d7c24 */ /* 0x000fe2000f8e0203 */
[----:B------:R-:W-:Y:S01]  /*25a0*/  SEL R5, R26, RZ, P4 ;  /* 0x000000ff1a057207 */ /* 0x000fe20002000000 */
[----:B------:R-:W-:-:S03]  /*25b0*/  IMAD R23, R23, UR51, R4 ;  /* 0x0000003317177c24 */ /* 0x000fc6000f8e0204 */
        /* <DEDUP_REMOVED lines=15> */
[----:B------:R-:W-:-:S03]  /*26b0*/  IMAD R30, R7, UR46, RZ ;  /* 0x0000002e071e7c24 */ /* 0x000fc6000f8e02ff */
[C---:B------:R-:W-:Y:S02]  /*26c0*/  IADD3 R26, PT, PT, -R5.reuse, RZ, RZ ;  /* 0x000000ff051a7210 */ /* 0x040fe40007ffe1ff */
[----:B------:R-:W-:Y:S01]  /*26d0*/  SEL R5, R5, RZ, P0 ;  /* 0x000000ff05057207 */ /* 0x000fe20000000000 */
[----:B------:R-:W-:-:S04]  /*26e0*/  IMAD R37, R37, UR50, R48 ;  /* 0x0000003225257c24 */ /* 0x000fc8000f8e0230 */
[----:B------:R-:W-:Y:S02]  /*26f0*/  IMAD R29, R5, UR47, R30 ;  /* 0x0000002f051d7c24 */ /* 0x000fe4000f8e021e */
[----:B------:R-:W-:Y:S01]  /*2700*/  VIADD R5, R9, 0x1c0 ;  /* 0x000001c009057836 */ /* 0x000fe20000000000 */
[----:B------:R-:W-:Y:S02]  /*2710*/  SEL R37, R37, RZ, P4 ;  /* 0x000000ff25257207 */ /* 0x000fe40002000000 */
[----:B------:R-:W-:Y:S02]  /*2720*/  SEL R7, R44, RZ, P4 ;  /* 0x000000ff2c077207 */ /* 0x000fe40002000000 */
[----:B------:R-:W-:Y:S01]  /*2730*/  IABS R47, R5 ;  /* 0x00000005002f7213 */ /* 0x000fe20000000000 */
[----:B------:R-:W-:Y:S02]  /*2740*/  IMAD R44, R37, UR51, R38 ;  /* 0x00000033252c7c24 */ /* 0x000fe4000f8e0226 */
[----:B------:R-:W-:Y:S01]  /*2750*/  IMAD R38, R7, UR51, R6 ;  /* 0x0000003307267c24 */ /* 0x000fe2000f8e0206 */
[----:B------:R-:W-:Y:S01]  /*2760*/  IADD3 R6, P5, PT, R28, UR38, RZ ;  /* 0x000000261c067c10 */ /* 0x000fe2000ffbe0ff */
[----:B------:R-:W-:Y:S01]  /*2770*/  IMAD.HI.U32 R46, R47, UR7, RZ ;  /* 0x000000072f2e7c27 */ /* 0x000fe2000f8e00ff */
[----:B------:R-:W-:-:S02]  /*2780*/  SEL R33, R33, RZ, P4 ;  /* 0x000000ff21217207 */ /* 0x000fc40002000000 */
[----:B------:R-:W-:Y:S01]  /*2790*/  LEA.HI.X.SX32 R7, R28, UR39, 0x1, P5 ;  /* 0x000000271c077c11 */ /* 0x000fe2000a8f0eff */
[----:B------:R-:W-:Y:S01]  /*27a0*/  IMAD R26, R26, UR50, R45 ;  /* 0x000000321a1a7c24 */ /* 0x000fe2000f8e022d */
[----:B------:R-:W-:Y:S02]  /*27b0*/  IADD3 R28, PT, PT, -R46, RZ, RZ ;  /* 0x000000ff2e1c7210 */ /* 0x000fe40007ffe1ff */
[----:B------:R-:W-:Y:S01]  /*27c0*/  IADD3 R32, P5, PT, R24, UR38, RZ ;  /* 0x0000002618207c10 */ /* 0x000fe2000ffbe0ff */
[----:B------:R-:W-:Y:S01]  /*27d0*/  IMAD R45, R33, UR51, R36 ;  /* 0x00000033212d7c24 */ /* 0x000fe2000f8e0224 */
[----:B------:R-:W-:Y:S01]  /*27e0*/  SEL R26, R26, RZ, P4 ;  /* 0x000000ff1a1a7207 */ /* 0x000fe20002000000 */
[----:B------:R-:W-:Y:S01]  /*27f0*/  IMAD R47, R28, UR8, R47 ;  /* 0x000000081c2f7c24 */ /* 0x000fe2000f8e022f */
[----:B------:R-:W-:Y:S01]  /*2800*/  LEA.HI.X.SX32 R33, R24, UR39, 0x1, P5 ;  /* 0x0000002718217c11 */ /* 0x000fe2000a8f0eff */
[----:B------:R0:W4:Y:S01]  /*2810*/  LDG.E.U8 R30, desc[UR10][R6.64] ;  /* 0x0000000a061e7981 */ /* 0x000122000c1e1100 */
[----:B------:R-:W-:Y:S01]  /*2820*/  IADD3 R28, P5, PT, R27, UR38, RZ ;  /* 0x000000261b1c7c10 */ /* 0x000fe2000ffbe0ff */
[----:B------:R-:W-:Y:S01]  /*2830*/  IMAD R26, R26, UR51, R29 ;  /* 0x000000331a1a7c24 */ /* 0x000fe2000f8e021d */
[----:B------:R-:W-:Y:S01]  /*2840*/  ISETP.LT.U32.AND P6, PT, R47, UR8, PT ;  /* 0x000000082f007c0c */ /* 0x000fe2000bfc1070 */
[----:B------:R-:W5:Y:S01]  /*2850*/  LDG.E.U8 R31, desc[UR10][R32.64] ;  /* 0x0000000a201f7981 */ /* 0x000f62000c1e1100 */
[----:B------:R-:W-:-:S02]  /*2860*/  LEA.HI.X.SX32 R29, R27, UR39, 0x1, P5 ;  /* 0x000000271b1d7c11 */ /* 0x000fc4000a8f0eff */
[----:B0-----:R-:W-:-:S03]  /*2870*/  IADD3 R6, P5, PT, R25, UR38, RZ ;  /* 0x0000002619067c10 */ /* 0x001fc6000ffbe0ff */
[----:B------:R-:W5:Y:S01]  /*2880*/  LDG.E.U8 R48, desc[UR12][R28.64] ;  /* 0x0000000c1c307981 */ /* 0x000f62000c1e1100 */
[----:B------:R-:W-:Y:S02]  /*2890*/  LEA.HI.X.SX32 R7, R25, UR39, 0x1, P5 ;  /* 0x0000002719077c11 */ /* 0x000fe4000a8f0eff */
[----:B------:R-:W-:-:S03]  /*28a0*/  IADD3 R36, P5, PT, R39, UR38, RZ ;  /* 0x0000002627247c10 */ /* 0x000fc6000ffbe0ff */
[----:B------:R-:W-:Y:S01]  /*28b0*/  @!P6 VIADD R47, R47, -UR8 ;  /* 0x800000082f2fec36 */ /* 0x000fe20008000000 */
[----:B------:R-:W-:Y:S01]  /*28c0*/  @!P6 IADD3 R46, PT, PT, R46, 0x1, RZ ;  /* 0x000000012e2ee810 */ /* 0x000fe20007ffe0ff */
[----:B------:R0:W5:Y:S01]  /*28d0*/  LDG.E.U8 R49, desc[UR10][R6.64] ;  /* 0x0000000a06317981 */ /* 0x000162000c1e1100 */
[----:B------:R-:W-:Y:S02]  /*28e0*/  LEA.HI.X.SX32 R37, R39, UR39, 0x1, P5 ;  /* 0x0000002727257c11 */ /* 0x000fe4000a8f0eff */
[----:B------:R-:W-:-:S03]  /*28f0*/  IADD3 R52, P5, PT, R23, UR38, RZ ;  /* 0x0000002617347c10 */ /* 0x000fc6000ffbe0ff */
[----:B------:R1:W5:Y:S01]  /*2900*/  LDG.E.U8 R51, desc[UR12][R36.64] ;  /* 0x0000000c24337981 */ /* 0x000362000c1e1100 */
[----:B------:R-:W-:Y:S02]  /*2910*/  LEA.HI.X.SX32 R53, R23, UR39, 0x1, P5 ;  /* 0x0000002717357c11 */ /* 0x000fe4000a8f0eff */
[----:B------:R-:W-:Y:S01]  /*2920*/  ISETP.GE.U32.AND P5, PT, R47, UR8, PT ;  /* 0x000000082f007c0c */ /* 0x000fe2000bfa6070 */
[----:B0-----:R-:W0:Y:S01]  /*2930*/  LDC.64 R6, c[0x0][0x3e8] ;  /* 0x0000fa00ff067b82 */ /* 0x001e220000000a00 */
[----:B------:R-:W-:Y:S01]  /*2940*/  LOP3.LUT R23, R5, UR49, RZ, 0x3c, !PT ;  /* 0x0000003105177c12 */ /* 0x000fe2000f8e3cff */
[----:B------:R-:W5:Y:S03]  /*2950*/  LDG.E.U8 R52, desc[UR10][R52.64] ;  /* 0x0000000a34347981 */ /* 0x000f66000c1e1100 */
[----:B------:R-:W-:-:S07]  /*2960*/  ISETP.GE.AND P6, PT, R23, RZ, PT ;  /* 0x000000ff1700720c */ /* 0x000fce0003fc6270 */
[----:B------:R-:W-:Y:S01]  /*2970*/  @P5 VIADD R46, R46, 0x1 ;  /* 0x000000012e2e5836 */ /* 0x000fe20000000000 */
[----:B------:R-:W-:-:S04]  /*2980*/  IADD3 R24, P5, PT, R4, UR38, RZ ;  /* 0x0000002604187c10 */ /* 0x000fc8000ffbe0ff */
[----:B------:R-:W-:Y:S02]  /*2990*/  LEA.HI.X.SX32 R25, R4, UR39, 0x1, P5 ;  /* 0x0000002704197c11 */ /* 0x000fe4000a8f0eff */
[----:B------:R-:W-:Y:S02]  /*29a0*/  @!P6 IADD3 R46, PT, PT, -R46, RZ, RZ ;  /* 0x000000ff2e2ee210 */ /* 0x000fe40007ffe1ff */
[C---:B------:R-:W-:Y:S01]  /*29b0*/  IADD3 R32, P5, PT, R45.reuse, UR38, RZ ;  /* 0x000000262d207c10 */ /* 0x040fe2000ffbe0ff */
[----:B------:R1:W5:Y:S01]  /*29c0*/  LDG.E.U8 R39, desc[UR12][R24.64] ;  /* 0x0000000c18277981 */ /* 0x000362000c1e1100 */
[----:B------:R-:W-:Y:S02]  /*29d0*/  SEL R27, R18, R46, !P3 ;  /* 0x0000002e121b7207 */ /* 0x000fe40005800000 */
[----:B------:R-:W-:Y:S02]  /*29e0*/  LEA.HI.X.SX32 R33, R45, UR39, 0x1, P5 ;  /* 0x000000272d217c11 */ /* 0x000fe4000a8f0eff */
[----:B------:R-:W-:Y:S01]  /*29f0*/  IADD3 R56, P5, PT, R44, UR38, RZ ;  /* 0x000000262c387c10 */ /* 0x000fe2000ffbe0ff */
[----:B------:R-:W-:Y:S01]  /*2a00*/  IMAD.MOV R4, RZ, RZ, -R27 ;  /* 0x000000ffff047224 */ /* 0x000fe200078e0a1b */
[----:B--2---:R-:W-:Y:S01]  /*2a10*/  ISETP.NE.AND P1, PT, R2, RZ, PT ;  /* 0x000000ff0200720c */ /* 0x004fe20003f25270 */
[----:B------:R-:W2:Y:S01]  /*2a20*/  LDG.E.U8 R32, desc[UR10][R32.64] ;  /* 0x0000000a20207981 */ /* 0x000ea2000c1e1100 */
[----:B------:R-:W-:-:S02]  /*2a30*/  LEA.HI.X.SX32 R57, R44, UR39, 0x1, P5 ;  /* 0x000000272c397c11 */ /* 0x000fc4000a8f0eff */
[----:B------:R-:W-:Y:S01]  /*2a40*/  IADD3 R28, P5, PT, R38, UR38, RZ ;  /* 0x00000026261c7c10 */ /* 0x000fe2000ffbe0ff */
[----:B-1----:R-:W-:-:S03]  /*2a50*/  IMAD R36, R4, UR49, R5 ;  /* 0x0000003104247c24 */ /* 0x002fc6000f8e0205 */
[----:B------:R-:W-:Y:S02]  /*2a60*/  LEA.HI.X.SX32 R29, R38, UR39, 0x1, P5 ;  /* 0x00000027261d7c11 */ /* 0x000fe4000a8f0eff */
[----:B------:R-:W-:-:S03]  /*2a70*/  IABS R24, R36 ;  /* 0x0000002400187213 */ /* 0x000fc60000000000 */
[----:B------:R1:W2:Y:S02]  /*2a80*/  LDG.E.U8 R38, desc[UR10][R28.64] ;  /* 0x0000000a1c267981 */ /* 0x0002a4000c1e1100 */
[----:B------:R-:W-:Y:S01]  /*2a90*/  IMAD.HI.U32 R23, R24, UR5, RZ ;  /* 0x0000000518177c27 */ /* 0x000fe2000f8e00ff */
[----:B------:R-:W-:Y:S02]  /*2aa0*/  SHF.R.S64 R2, RZ, 0x1e, R3 ;  /* 0x0000001eff027819 */ /* 0x000fe40000001003 */
[----:B-1----:R-:W-:Y:S02]  /*2ab0*/  IADD3 R29, PT, PT, R9, 0x1e0, RZ ;  /* 0x000001e0091d7810 */ /* 0x002fe40007ffe0ff */
[----:B------:R-:W-:Y:S02]  /*2ac0*/  IADD3 R25, PT, PT, -R23, RZ, RZ ;  /* 0x000000ff17197210 */ /* 0x000fe40007ffe1ff */
[----:B0-----:R-:W-:Y:S02]  /*2ad0*/  R2UR UR4, R7 ;  /* 0x00000000070472ca */ /* 0x001fe400000e0000 */
[----:B------:R-:W-:-:S02]  /*2ae0*/  IADD3 R2, P5, PT, R2, UR36, RZ ;  /* 0x0000002402027c10 */ /* 0x000fc4000ffbe0ff */
[----:B------:R-:W-:Y:S01]  /*2af0*/  SHF.R.S64 R4, RZ, 0x1e, R5 ;  /* 0x0000001eff047819 */ /* 0x000fe20000001005 */
[----:B------:R-:W-:Y:S01]  /*2b00*/  IMAD R24, R25, UR9, R24 ;  /* 0x0000000919187c24 */ /* 0x000fe2000f8e0218 */
[----:B------:R-:W-:Y:S02]  /*2b10*/  LEA.HI.X.SX32 R3, R3, UR37, 0x2, P5 ;  /* 0x0000002503037c11 */ /* 0x000fe4000a8f16ff */
[----:B------:R-:W-:-:S04]  /*2b20*/  IADD3 R4, P5, PT, R4, UR36, RZ ;  /* 0x0000002404047c10 */ /* 0x000fc8000ffbe0ff */
[----:B------:R-:W-:Y:S02]  /*2b30*/  LEA.HI.X.SX32 R5, R5, UR37, 0x2, P5 ;  /* 0x0000002505057c11 */ /* 0x000fe4000a8f16ff */
[----:B------:R-:W-:Y:S02]  /*2b40*/  ISETP.LT.U32.AND P5, PT, R24, UR9, PT ;  /* 0x0000000918007c0c */ /* 0x000fe4000bfa1070 */
[----:B---3--:R-:W-:Y:S02]  /*2b50*/  ISETP.NE.AND P6, PT, R22, RZ, PT ;  /* 0x000000ff1600720c */ /* 0x008fe40003fc5270 */
[----:B------:R-:W-:-:S05]  /*2b60*/  IABS R22, R29 ;  /* 0x0000001d00167213 */ /* 0x000fca0000000000 */
[----:B------:R-:W-:-:S04]  /*2b70*/  IMAD.HI.U32 R7, R22, UR7, RZ ;  /* 0x0000000716077c27 */ /* 0x000fc8000f8e00ff */
[----:B------:R-:W-:-:S04]  /*2b80*/  IMAD.MOV R25, RZ, RZ, -R7 ;  /* 0x000000ffff197224 */ /* 0x000fc800078e0a07 */
[----:B------:R-:W-:Y:S01]  /*2b90*/  IMAD R22, R25, UR8, R22 ;  /* 0x0000000819167c24 */ /* 0x000fe2000f8e0216 */
[----:B------:R-:W-:-:S04]  /*2ba0*/  P2R R47, PR, RZ, 0x40 ;  /* 0x00000040ff2f7803 */ /* 0x000fc80000000000 */
[----:B------:R-:W-:Y:S01]  /*2bb0*/  ISETP.LT.U32.AND P6, PT, R22, UR8, PT ;  /* 0x0000000816007c0c */ /* 0x000fe2000bfc1070 */
[----:B------:R-:W-:Y:S01]  /*2bc0*/  @!P5 VIADD R24, R24, -UR9 ;  /* 0x800000091818dc36 */ /* 0x000fe20008000000 */
[----:B------:R-:W-:Y:S02]  /*2bd0*/  P2R R50, PR, RZ, 0x2 ;  /* 0x00000002ff327803 */ /* 0x000fe40000000000 */
[----:B------:R-:W-:Y:S02]  /*2be0*/  @!P5 IADD3 R23, PT, PT, R23, 0x1, RZ ;  /* 0x000000011717d810 */ /* 0x000fe40007ffe0ff */
[----:B------:R-:W-:-:S07]  /*2bf0*/  ISETP.GE.U32.AND P1, PT, R24, UR9, PT ;  /* 0x0000000918007c0c */ /* 0x000fce000bf26070 */
[----:B------:R-:W-:-:S04]  /*2c00*/  @!P6 IADD3 R22, PT, PT, R22, -UR8, RZ ;  /* 0x800000081616ec10 */ /* 0x000fc8000fffe0ff */
[----:B------:R-:W-:Y:S02]  /*2c10*/  ISETP.GE.U32.AND P5, PT, R22, UR8, PT ;  /* 0x0000000816007c0c */ /* 0x000fe4000bfa6070 */
[----:B------:R-:W-:Y:S01]  /*2c20*/  LOP3.LUT R24, R36, UR50, RZ, 0x3c, !PT ;  /* 0x0000003224187c12 */ /* 0x000fe2000f8e3cff */
[----:B------:R-:W-:-:S03]  /*2c30*/  @!P6 VIADD R7, R7, 0x1 ;  /* 0x000000010707e836 */ /* 0x000fc60000000000 */
[----:B------:R-:W-:Y:S02]  /*2c40*/  ISETP.GE.AND P6, PT, R24, RZ, PT ;  /* 0x000000ff1800720c */ /* 0x000fe40003fc6270 */
[----:B------:R-:W-:Y:S02]  /*2c50*/  @P1 IADD3 R23, PT, PT, R23, 0x1, RZ ;  /* 0x0000000117171810 */ /* 0x000fe40007ffe0ff */
[----:B------:R-:W-:-:S03]  /*2c60*/  LOP3.LUT R22, R29, UR49, RZ, 0x3c, !PT ;  /* 0x000000311d167c12 */ /* 0x000fc6000f8e3cff */
[----:B------:R-:W-:Y:S01]  /*2c70*/  @P5 VIADD R7, R7, 0x1 ;  /* 0x0000000107075836 */ /* 0x000fe20000000000 */
[----:B------:R-:W-:Y:S01]  /*2c80*/  ISETP.GE.AND P5, PT, R22, RZ, PT ;  /* 0x000000ff1600720c */ /* 0x000fe20003fa6270 */
[----:B------:R-:W-:Y:S01]  /*2c90*/  IMAD.MOV.U32 R22, RZ, RZ, R23 ;  /* 0x000000ffff167224 */ /* 0x000fe200078e0017 */
[----:B------:R-:W-:Y:S01]  /*2ca0*/  ISETP.NE.AND P1, PT, RZ, UR50, PT ;  /* 0x00000032ff007c0c */ /* 0x000fe2000bf25270 */
[----:B------:R-:W-:Y:S01]  /*2cb0*/  IMAD.MOV.U32 R25, RZ, RZ, R7 ;  /* 0x000000ffff197224 */ /* 0x000fe200078e0007 */
[----:B------:R-:W-:Y:S01]  /*2cc0*/  SEL R27, R27, RZ, P2 ;  /* 0x000000ff1b1b7207 */ /* 0x000fe20001000000 */
[----:B------:R0:W3:Y:S01]  /*2cd0*/  LDG.E R23, desc[UR10][R2.64] ;  /* 0x0000000a02177981 */ /* 0x0000e2000c1e1900 */
[----:B------:R-:W-:-:S04]  /*2ce0*/  @!P6 IADD3 R22, PT, PT, -R22, RZ, RZ ;  /* 0x000000ff1616e210 */ /* 0x000fc80007ffe1ff */
[----:B------:R-:W-:Y:S01]  /*2cf0*/  SEL R22, R21, R22, !P1 ;  /* 0x0000001615167207 */ /* 0x000fe20004800000 */
[----:B------:R-:W-:-:S04]  /*2d00*/  IMAD R27, R27, UR46, RZ ;  /* 0x0000002e1b1b7c24 */ /* 0x000fc8000f8e02ff */
[----:B------:R-:W-:Y:S01]  /*2d10*/  IMAD.MOV R7, RZ, RZ, -R22 ;  /* 0x000000ffff077224 */ /* 0x000fe200078e0a16 */
[----:B------:R-:W-:Y:S02]  /*2d20*/  SEL R22, R22, RZ, P0 ;  /* 0x000000ff16167207 */ /* 0x000fe40000000000 */
[----:B------:R-:W-:-:S03]  /*2d30*/  @!P5 IADD3 R25, PT, PT, -R25, RZ, RZ ;  /* 0x000000ff1919d210 */ /* 0x000fc60007ffe1ff */
[----:B------:R-:W-:Y:S01]  /*2d40*/  IMAD R22, R22, UR47, R27 ;  /* 0x0000002f16167c24 */ /* 0x000fe2000f8e021b */
[----:B------:R-:W-:-:S04]  /*2d50*/  SEL R27, R18, R25, !P3 ;  /* 0x00000019121b7207 */ /* 0x000fc80005800000 */
[----:B0-----:R-:W-:-:S05]  /*2d60*/  IADD3 R2, PT, PT, -R27, RZ, RZ ;  /* 0x000000ff1b027210 */ /* 0x001fca0007ffe1ff */
        /* <DEDUP_REMOVED lines=8> */
[----:B------:R-:W-:Y:S01]  /*2df0*/  IMAD R7, R7, UR50, R36 ;  /* 0x0000003207077c24 */ /* 0x000fe2000f8e0224 */
[----:B------:R-:W-:Y:S01]  /*2e00*/  R2UR UR14, R34 ;  /* 0x00000000220e72ca */ /* 0x000fe200000e0000 */
[----:B------:R-:W3:Y:S10]  /*2e10*/  LDG.E.U8 R44, desc[UR10][R44.64] ;  /* 0x0000000a2c2c7981 */ /* 0x000ef4000c1e1100 */
[----:B------:R-:W-:Y:S01]  /*2e20*/  @!P5 IADD3 R2, PT, PT, R2, -UR9, RZ ;  /* 0x800000090202dc10 */ /* 0x000fe2000fffe0ff */
[----:B------:R-:W-:-:S03]  /*2e30*/  @!P5 VIADD R24, R24, 0x1 ;  /* 0x000000011818d836 */ /* 0x000fc60000000000 */
[----:B------:R-:W-:Y:S02]  /*2e40*/  ISETP.GE.U32.AND P5, PT, R2, UR9, PT ;  /* 0x0000000902007c0c */ /* 0x000fe4000bfa6070 */
[----:B------:R-:W-:Y:S02]  /*2e50*/  LOP3.LUT R2, R33, UR50, RZ, 0x3c, !PT ;  /* 0x0000003221027c12 */ /* 0x000fe4000f8e3cff */
[----:B------:R-:W-:-:S09]  /*2e60*/  SEL R7, R7, RZ, P4 ;  /* 0x000000ff07077207 */ /* 0x000fd20002000000 */
[----:B------:R-:W-:Y:S02]  /*2e70*/  @P5 IADD3 R24, PT, PT, R24, 0x1, RZ ;  /* 0x0000000118185810 */ /* 0x000fe40007ffe0ff */
[----:B------:R-:W-:Y:S01]  /*2e80*/  ISETP.GE.AND P5, PT, R2, RZ, PT ;  /* 0x000000ff0200720c */ /* 0x000fe20003fa6270 */
[----:B------:R-:W-:Y:S02]  /*2e90*/  IMAD R7, R7, UR51, R22 ;  /* 0x0000003307077c24 */ /* 0x000fe4000f8e0216 */
[----:B------:R-:W-:Y:S01]  /*2ea0*/  IMAD.MOV.U32 R26, RZ, RZ, R24 ;  /* 0x000000ffff1a7224 */ /* 0x000fe200078e0018 */
[----:B------:R0:W3:Y:S09]  /*2eb0*/  LDG.E R22, desc[UR10][R4.64] ;  /* 0x0000000a04167981 */ /* 0x0000f2000c1e1900 */
[----:B------:R-:W-:-:S02]  /*2ec0*/  @!P5 IADD3 R26, PT, PT, -R26, RZ, RZ ;  /* 0x000000ff1a1ad210 */ /* 0x000fc40007ffe1ff */
[----:B------:R-:W-:Y:S02]  /*2ed0*/  IADD3 R24, P5, PT, R7, UR38, RZ ;  /* 0x0000002607187c10 */ /* 0x000fe4000ffbe0ff */
[----:B------:R-:W-:Y:S02]  /*2ee0*/  SEL R26, R21, R26, !P1 ;  /* 0x0000001a151a7207 */ /* 0x000fe40004800000 */
[----:B------:R-:W-:Y:S02]  /*2ef0*/  LEA.HI.X.SX32 R25, R7, UR39, 0x1, P5 ;  /* 0x0000002707197c11 */ /* 0x000fe4000a8f0eff */
[----:B------:R-:W-:Y:S01]  /*2f00*/  SEL R7, R27, RZ, P2 ;  /* 0x000000ff1b077207 */ /* 0x000fe20001000000 */
[----:B------:R-:W-:Y:S01]  /*2f10*/  IMAD.MOV R28, RZ, RZ, -R26 ;  /* 0x000000ffff1c7224 */ /* 0x000fe200078e0a1a */
[----:B------:R-:W-:Y:S01]  /*2f20*/  SEL R26, R26, RZ, P0 ;  /* 0x000000ff1a1a7207 */ /* 0x000fe20000000000 */
[----:B------:R1:W3:Y:S02]  /*2f30*/  LDG.E.U8 R53, desc[UR10][R24.64] ;  /* 0x0000000a18357981 */ /* 0x0002e4000c1e1100 */
[----:B------:R-:W-:-:S04]  /*2f40*/  IMAD R27, R7, UR46, RZ ;  /* 0x0000002e071b7c24 */ /* 0x000fc8000f8e02ff */
[----:B------:R-:W-:Y:S01]  /*2f50*/  IMAD R26, R26, UR47, R27 ;  /* 0x0000002f1a1a7c24 */ /* 0x000fe2000f8e021b */
[----:B------:R-:W-:-:S04]  /*2f60*/  IADD3 R27, PT, PT, R9, 0x200, RZ ;  /* 0x00000200091b7810 */ /* 0x000fc80007ffe0ff */
[----:B0-----:R-:W-:-:S05]  /*2f70*/  IABS R5, R27 ;  /* 0x0000001b00057213 */ /* 0x001fca0000000000 */
        /* <DEDUP_REMOVED lines=17> */
[----:B------:R-:W-:-:S03]  /*3090*/  IMAD R7, R28, UR50, R33 ;  /* 0x000000321c077c24 */ /* 0x000fc6000f8e0221 */
[----:B------:R-:W-:Y:S02]  /*30a0*/  IABS R5, R29 ;  /* 0x0000001d00057213 */ /* 0x000fe40000000000 */
[----:B------:R-:W-:-:S03]  /*30b0*/  SEL R7, R7, RZ, P4 ;  /* 0x000000ff07077207 */ /* 0x000fc60002000000 */
[----:B------:R-:W-:-:S04]  /*30c0*/  IMAD.HI.U32 R4, R5, UR5, RZ ;  /* 0x0000000505047c27 */ /* 0x000fc8000f8e00ff */
[----:B------:R-:W-:Y:S02]  /*30d0*/  IMAD R7, R7, UR51, R26 ;  /* 0x0000003307077c24 */ /* 0x000fe4000f8e021a */
[----:B------:R-:W-:-:S03]  /*30e0*/  IMAD.MOV R24, RZ, RZ, -R4 ;  /* 0x000000ffff187224 */ /* 0x000fc600078e0a04 */
[----:B------:R-:W-:Y:S01]  /*30f0*/  IADD3 R36, P5, PT, R7, UR38, RZ ;  /* 0x0000002607247c10 */ /* 0x000fe2000ffbe0ff */
[----:B------:R-:W-:-:S03]  /*3100*/  IMAD R5, R24, UR9, R5 ;  /* 0x0000000918057c24 */ /* 0x000fc6000f8e0205 */
[----:B------:R-:W-:Y:S02]  /*3110*/  LEA.HI.X.SX32 R37, R7, UR39, 0x1, P5 ;  /* 0x0000002707257c11 */ /* 0x000fe4000a8f0eff */
[C---:B------:R-:W-:Y:S01]  /*3120*/  ISETP.LT.U32.AND P5, PT, R5.reuse, UR9, PT ;  /* 0x0000000905007c0c */ /* 0x040fe2000bfa1070 */
[----:B------:R0:W3:Y:S01]  /*3130*/  LDG.E R7, desc[UR10][R2.64] ;  /* 0x0000000a02077981 */ /* 0x0000e2000c1e1900 */
[----:B------:R-:W-:Y:S02]  /*3140*/  SHF.R.S64 R26, RZ, 0x1e, R27 ;  /* 0x0000001eff1a7819 */ /* 0x000fe4000000101b */
[----:B----4-:R-:W-:Y:S01]  /*3150*/  ISETP.NE.AND P6, PT, R30, RZ, PT ;  /* 0x000000ff1e00720c */ /* 0x010fe20003fc5270 */
[----:B------:R-:W4:Y:S08]  /*3160*/  LDG.E.U8 R36, desc[UR10][R36.64] ;  /* 0x0000000a24247981 */ /* 0x000f30000c1e1100 */
[----:B------:R-:W-:Y:S01]  /*3170*/  @!P5 IADD3 R5, PT, PT, R5, -UR9, RZ ;  /* 0x800000090505dc10 */ /* 0x000fe2000fffe0ff */
[----:B------:R-:W-:-:S03]  /*3180*/  @!P5 VIADD R4, R4, 0x1 ;  /* 0x000000010404d836 */ /* 0x000fc60000000000 */
[----:B------:R-:W-:Y:S02]  /*3190*/  ISETP.GE.U32.AND P5, PT, R5, UR9, PT ;  /* 0x0000000905007c0c */ /* 0x000fe4000bfa6070 */
[----:B0-----:R-:W-:-:S11]  /*31a0*/  LOP3.LUT R2, R29, UR50, RZ, 0x3c, !PT ;  /* 0x000000321d027c12 */ /* 0x001fd6000f8e3cff */
[----:B------:R-:W-:Y:S02]  /*31b0*/  @P5 IADD3 R4, PT, PT, R4, 0x1, RZ ;  /* 0x0000000104045810 */ /* 0x000fe40007ffe0ff */
[----:B------:R-:W-:Y:S02]  /*31c0*/  ISETP.GE.AND P5, PT, R2, RZ, PT ;  /* 0x000000ff0200720c */ /* 0x000fe40003fa6270 */
[----:B------:R-:W-:Y:S01]  /*31d0*/  SEL R3, R25, RZ, P2 ;  /* 0x000000ff19037207 */ /* 0x000fe20001000000 */
[----:B------:R-:W-:-:S10]  /*31e0*/  VIADD R25, R9, 0x220 ;  /* 0x0000022009197836 */ /* 0x000fd40000000000 */
[----:B------:R-:W-:-:S05]  /*31f0*/  @!P5 IMAD.MOV R4, RZ, RZ, -R4 ;  /* 0x000000ffff04d224 */ /* 0x000fca00078e0a04 */
[----:B------:R-:W-:-:S04]  /*3200*/  SEL R4, R21, R4, !P1 ;  /* 0x0000000415047207 */ /* 0x000fc80004800000 */
[C---:B------:R-:W-:Y:S01]  /*3210*/  IADD3 R2, PT, PT, -R4.reuse, RZ, RZ ;  /* 0x000000ff04027210 */ /* 0x040fe20007ffe1ff */
[----:B------:R-:W-:Y:S01]  /*3220*/  IMAD R3, R3, UR46, RZ ;  /* 0x0000002e03037c24 */ /* 0x000fe2000f8e02ff */
[----:B------:R-:W-:Y:S02]  /*3230*/  SEL R4, R4, RZ, P0 ;  /* 0x000000ff04047207 */ /* 0x000fe40000000000 */
[----:B------:R-:W-:Y:S01]  /*3240*/  IABS R5, R25 ;  /* 0x0000001900057213 */ /* 0x000fe20000000000 */
[----:B------:R-:W-:Y:S02]  /*3250*/  IMAD R2, R2, UR50, R29 ;  /* 0x0000003202027c24 */ /* 0x000fe4000f8e021d */
[----:B------:R-:W-:Y:S02]  /*3260*/  IMAD R3, R4, UR47, R3 ;  /* 0x0000002f04037c24 */ /* 0x000fe4000f8e0203 */
[----:B------:R-:W-:Y:S01]  /*3270*/  IMAD.HI.U32 R4, R5, UR7, RZ ;  /* 0x0000000705047c27 */ /* 0x000fe2000f8e00ff */
[----:B------:R-:W-:-:S02]  /*3280*/  SEL R2, R2, RZ, P4 ;  /* 0x000000ff02027207 */ /* 0x000fc40002000000 */
[----:B------:R-:W-:Y:S02]  /*3290*/  IADD3 R26, P5, PT, R26, UR36, RZ ;  /* 0x000000241a1a7c10 */ /* 0x000fe4000ffbe0ff */
        /* <DEDUP_REMOVED lines=8> */
[----:B------:R0:W4:Y:S10]  /*3320*/  LDG.E.U8 R33, desc[UR12][R2.64] ;  /* 0x0000000c02217981 */ /* 0x000134000c1e1100 */
        /* <DEDUP_REMOVED lines=36> */
[C---:B------:R-:W-:Y:S01]  /*3570*/  IADD3 R28, P5, PT, R2.reuse, UR38, RZ ;  /* 0x00000026021c7c10 */ /* 0x040fe2000ffbe0ff */
[----:B------:R-:W4:Y:S03]  /*3580*/  LDG.E R24, desc[UR10][R24.64] ;  /* 0x0000000a18187981 */ /* 0x000f26000c1e1900 */
[----:B------:R-:W-:Y:S01]  /*3590*/  LEA.HI.X.SX32 R29, R2, UR39, 0x1, P5 ;  /* 0x00000027021d7c11 */ /* 0x000fe2000a8f0eff */
[----:B------:R-:W-:-:S04]  /*35a0*/  IMAD.HI.U32 R2, R3, UR7, RZ ;  /* 0x0000000703027c27 */ /* 0x000fc8000f8e00ff */
[----:B------:R-:W-:Y:S01]  /*35b0*/  IMAD.MOV R4, RZ, RZ, -R2 ;  /* 0x000000ffff047224 */ /* 0x000fe200078e0a02 */
[----:B-----5:R-:W-:Y:S01]  /*35c0*/  ISETP.NE.AND P5, PT, R31, RZ, PT ;  /* 0x000000ff1f00720c */ /* 0x020fe20003fa5270 */
[----:B------:R-:W5:Y:S02]  /*35d0*/  LDG.E.U8 R28, desc[UR10][R28.64] ;  /* 0x0000000a1c1c7981 */ /* 0x000f64000c1e1100 */
        /* <DEDUP_REMOVED lines=34> */
[----:B------:R-:W-:-:S04]  /*3800*/  SHF.R.S64 R2, RZ, 0x1e, R27 ;  /* 0x0000001eff027819 */ /* 0x000fc8000000101b */
[----:B------:R-:W-:-:S04]  /*3810*/  IADD3 R2, P5, PT, R2, UR36, RZ ;  /* 0x0000002402027c10 */ /* 0x000fc8000ffbe0ff */
[----:B------:R-:W-:Y:S01]  /*3820*/  LEA.HI.X.SX32 R3, R27, UR37, 0x2, P5 ;  /* 0x000000251b037c11 */ /* 0x000fe2000a8f16ff */
[----:B------:R-:W-:Y:S01]  /*3830*/  VIADD R27, R9, 0x260 ;  /* 0x00000260091b7836 */ /* 0x000fe20000000000 */
[----:B------:R-:W-:-:S03]  /*3840*/  IADD3 R30, P5, PT, R4, UR38, RZ ;  /* 0x00000026041e7c10 */ /* 0x000fc6000ffbe0ff */
[----:B------:R0:W5:Y:S01]  /*3850*/  LDG.E R25, desc[UR10][R2.64] ;  /* 0x0000000a02197981 */ /* 0x000162000c1e1900 */
[----:B------:R-:W-:Y:S02]  /*3860*/  IABS R5, R27 ;  /* 0x0000001b00057213 */ /* 0x000fe40000000000 */
[----:B------:R-:W-:-:S03]  /*3870*/  LEA.HI.X.SX32 R31, R4, UR39, 0x1, P5 ;  /* 0x00000027041f7c11 */ /* 0x000fc6000a8f0eff */
[----:B------:R-:W-:Y:S01]  /*3880*/  IMAD.HI.U32 R4, R5, UR7, RZ ;  /* 0x0000000705047c27 */ /* 0x000fe2000f8e00ff */
[----:B------:R-:W-:Y:S01]  /*3890*/  ISETP.NE.AND P5, PT, R49, RZ, PT ;  /* 0x000000ff3100720c */ /* 0x000fe20003fa5270 */
[----:B------:R-:W5:Y:S03]  /*38a0*/  LDG.E.U8 R30, desc[UR10][R30.64] ;  /* 0x0000000a1e1e7981 */ /* 0x000f66000c1e1100 */
        /* <DEDUP_REMOVED lines=32> */
[----:B------:R-:W-:Y:S02]  /*3ab0*/  SHF.R.S64 R4, RZ, 0x1e, R27 ;  /* 0x0000001eff047819 */ /* 0x000fe4000000101b */
[----:B------:R-:W-:Y:S01]  /*3ac0*/  IADD3 R29, PT, PT, R9, 0x280, RZ ;  /* 0x00000280091d7810 */ /* 0x000fe20007ffe0ff */
[----:B------:R-:W-:Y:S01]  /*3ad0*/  IMAD R2, R2, UR47, R5 ;  /* 0x0000002f02027c24 */ /* 0x000fe2000f8e0205 */
[----:B------:R-:W-:Y:S02]  /*3ae0*/  SEL R3, R3, RZ, P4 ;  /* 0x000000ff03037207 */ /* 0x000fe40002000000 */
[----:B------:R-:W-:-:S02]  /*3af0*/  IADD3 R4, P5, PT, R4, UR36, RZ ;  /* 0x0000002404047c10 */ /* 0x000fc4000ffbe0ff */
[----:B------:R-:W-:Y:S01]  /*3b00*/  IABS R54, R29 ;  /* 0x0000001d00367213 */ /* 0x000fe20000000000 */
[----:B------:R-:W-:Y:S01]  /*3b10*/  IMAD R3, R3, UR51, R2 ;  /* 0x0000003303037c24 */ /* 0x000fe2000f8e0202 */
[----:B------:R-:W-:-:S03]  /*3b20*/  LEA.HI.X.SX32 R5, R27, UR37, 0x2, P5 ;  /* 0x000000251b057c11 */ /* 0x000fc6000a8f16ff */
[----:B------:R-:W-:Y:S01]  /*3b30*/  IMAD.HI.U32 R37, R54, UR7, RZ ;  /* 0x0000000736257c27 */ /* 0x000fe2000f8e00ff */
[C---:B------:R-:W-:Y:S01]  /*3b40*/  IADD3 R2, P5, PT, R3.reuse, UR38, RZ ;  /* 0x0000002603027c10 */ /* 0x040fe2000ffbe0ff */
[----:B------:R0:W5:Y:S03]  /*3b50*/  LDG.E R27, desc[UR10][R4.64] ;  /* 0x0000000a041b7981 */ /* 0x000166000c1e1900 */
[----:B------:R-:W-:Y:S02]  /*3b60*/  LEA.HI.X.SX32 R3, R3, UR39, 0x1, P5 ;  /* 0x0000002703037c11 */ /* 0x000fe4000a8f0eff */
[----:B------:R-:W-:Y:S02]  /*3b70*/  ISETP.NE.AND P5, PT, R52, RZ, PT ;  /* 0x000000ff3400720c */ /* 0x000fe40003fa5270 */
[----:B------:R-:W-:Y:S01]  /*3b80*/  R2UR UR15, R35 ;  /* 0x00000000230f72ca */ /* 0x000fe200000e0000 */
[----:B------:R1:W5:Y:S01]  /*3b90*/  LDG.E.U8 R31, desc[UR10][R2.64] ;  /* 0x0000000a021f7981 */ /* 0x000362000c1e1100 */
[----:B0-----:R-:W-:-:S04]  /*3ba0*/  IMAD.MOV R5, RZ, RZ, -R37 ;  /* 0x000000ffff057224 */ /* 0x001fc800078e0a25 */
[----:B------:R-:W-:Y:S01]  /*3bb0*/  IMAD R4, R5, UR8, R54 ;  /* 0x0000000805047c24 */ /* 0x000fe2000f8e0236 */
[----:B------:R-:W-:-:S04]  /*3bc0*/  P2R R52, PR, RZ, 0x20 ;  /* 0x00000020ff347803 */ /* 0x000fc80000000000 */
[C---:B------:R-:W-:Y:S02]  /*3bd0*/  ISETP.LT.U32.AND P5, PT, R4.reuse, UR8, PT ;  /* 0x0000000804007c0c */ /* 0x040fe4000bfa1070 */
[----:B------:R0:W3:Y:S11]  /*3be0*/  LDG.E.U8 R56, desc[UR14][R56.64] ;  /* 0x0000000e38387981 */ /* 0x0000f6000c1e1100 */
        /* <DEDUP_REMOVED lines=24> */
[----:B------:R-:W-:Y:S02]  /*3d70*/  IADD3 R3, PT, PT, -R2, RZ, RZ ;  /* 0x000000ff02037210 */ /* 0x000fe40007ffe1ff */
[----:B------:R-:W-:Y:S02]  /*3d80*/  P2R R45, PR, RZ, 0x40 ;  /* 0x00000040ff2d7803 */ /* 0x000fe40000000000 */
[----:B------:R-:W-:Y:S01]  /*3d90*/  ISETP.NE.AND P6, PT, R48, RZ, PT ;  /* 0x000000ff3000720c */ /* 0x000fe20003fc5270 */
[----:B------:R-:W-:Y:S01]  /*3da0*/  IMAD R3, R3, UR50, R54 ;  /* 0x0000003203037c24 */ /* 0x000fe2000f8e0236 */
[----:B------:R-:W-:Y:S01]  /*3db0*/  SEL R2, R2, RZ, P0 ;  /* 0x000000ff02027207 */ /* 0x000fe20000000000 */
[----:B------:R-:W-:Y:S01]  /*3dc0*/  IMAD R5, R4, UR46, RZ ;  /* 0x0000002e04057c24 */ /* 0x000fe2000f8e02ff */
[----:B------:R-:W-:Y:S02]  /*3dd0*/  P2R R48, PR, RZ, 0x40 ;  /* 0x00000040ff307803 */ /* 0x000fe40000000000 */
[----:B------:R-:W-:Y:S01]  /*3de0*/  ISETP.NE.AND P6, PT, R51, RZ, PT ;  /* 0x000000ff3300720c */ /* 0x000fe20003fc5270 */
[----:B------:R-:W-:Y:S01]  /*3df0*/  IMAD R2, R2, UR47, R5 ;  /* 0x0000002f02027c24 */ /* 0x000fe2000f8e0205 */
[----:B------:R-:W-:-:S02]  /*3e00*/  SEL R3, R3, RZ, P4 ;  /* 0x000000ff03037207 */ /* 0x000fc40002000000 */
[----:B------:R-:W-:Y:S02]  /*3e10*/  SHF.R.S64 R4, RZ, 0x1e, R29 ;  /* 0x0000001eff047819 */ /* 0x000fe4000000101d */
[----:B------:R-:W-:Y:S01]  /*3e20*/  P2R R51, PR, RZ, 0x40 ;  /* 0x00000040ff337803 */ /* 0x000fe20000000000 */
[----:B------:R-:W-:Y:S01]  /*3e30*/  IMAD R3, R3, UR51, R2 ;  /* 0x0000003303037c24 */ /* 0x000fe2000f8e0202 */
[----:B------:R-:W-:Y:S02]  /*3e40*/  IADD3 R4, P5, PT, R4, UR36, RZ ;  /* 0x0000002404047c10 */ /* 0x000fe4000ffbe0ff */
[----:B------:R-:W-:Y:S01]  /*3e50*/  ISETP.NE.AND P6, PT, R39, RZ, PT ;  /* 0x000000ff2700720c */ /* 0x000fe20003fc5270 */
[----:B------:R-:W-:Y:S01]  /*3e60*/  VIADD R39, R9, 0x2a0 ;  /* 0x000002a009277836 */ /* 0x000fe20000000000 */
[----:B------:R-:W-:Y:S02]  /*3e70*/  LEA.HI.X.SX32 R5, R29, UR37, 0x2, P5 ;  /* 0x000000251d057c11 */ /* 0x000fe4000a8f16ff */
[----:B------:R-:W-:-:S02]  /*3e80*/  IADD3 R2, P5, PT, R3, UR38, RZ ;  /* 0x0000002603027c10 */ /* 0x000fc4000ffbe0ff */
[----:B0-----:R-:W-:Y:S01]  /*3e90*/  IABS R57, R39 ;  /* 0x0000002700397213 */ /* 0x001fe20000000000 */
[----:B------:R0:W5:Y:S01]  /*3ea0*/  LDG.E R29, desc[UR10][R4.64] ;  /* 0x0000000a041d7981 */ /* 0x000162000c1e1900 */
[----:B------:R-:W-:Y:S02]  /*3eb0*/  LEA.HI.X.SX32 R3, R3, UR39, 0x1, P5 ;  /* 0x0000002703037c11 */ /* 0x000fe4000a8f0eff */
[----:B--2---:R-:W-:Y:S01]  /*3ec0*/  ISETP.NE.AND P5, PT, R32, RZ, PT ;  /* 0x000000ff2000720c */ /* 0x004fe20003fa5270 */
[----:B------:R-:W-:Y:S02]  /*3ed0*/  IMAD.HI.U32 R32, R57, UR7, RZ ;  /* 0x0000000739207c27 */ /* 0x000fe4000f8e00ff */
[----:B------:R1:W2:Y:S03]  /*3ee0*/  LDG.E.U8 R37, desc[UR10][R2.64] ;  /* 0x0000000a02257981 */ /* 0x0002a6000c1e1100 */
        /* <DEDUP_REMOVED lines=35> */
[----:B------:R-:W-:Y:S02]  /*4120*/  P2R R54, PR, RZ, 0x40 ;  /* 0x00000040ff367803 */ /* 0x000fe40000000000 */
[----:B------:R-:W-:Y:S01]  /*4130*/  IADD3 R4, P5, PT, R4, UR36, RZ ;  /* 0x0000002404047c10 */ /* 0x000fe2000ffbe0ff */
[----:B------:R-:W-:Y:S01]  /*4140*/  IMAD R3, R3, UR51, R2 ;  /* 0x0000003303037c24 */ /* 0x000fe2000f8e0202 */
[----:B---3--:R-:W-:Y:S02]  /*4150*/  ISETP.NE.AND P6, PT, R56, RZ, PT ;  /* 0x000000ff3800720c */ /* 0x008fe40003fc5270 */
[----:B------:R-:W-:Y:S02]  /*4160*/  IADD3 R56, PT, PT, R9, 0x2c0, RZ ;  /* 0x000002c009387810 */ /* 0x000fe40007ffe0ff */
[----:B------:R-:W-:-:S02]  /*4170*/  LEA.HI.X.SX32 R5, R39, UR37, 0x2, P5 ;  /* 0x0000002527057c11 */ /* 0x000fc4000a8f16ff */
[C---:B------:R-:W-:Y:S02]  /*4180*/  IADD3 R2, P5, PT, R3.reuse, UR38, RZ ;  /* 0x0000002603027c10 */ /* 0x040fe4000ffbe0ff */
[----:B------:R-:W-:Y:S01]  /*4190*/  IABS R59, R56 ;  /* 0x00000038003b7213 */ /* 0x000fe20000000000 */
[----:B------:R0:W3:Y:S01]  /*41a0*/  LDG.E R32, desc[UR10][R4.64] ;  /* 0x0000000a04207981 */ /* 0x0000e2000c1e1900 */
[----:B------:R-:W-:Y:S02]  /*41b0*/  LEA.HI.X.SX32 R3, R3, UR39, 0x1, P5 ;  /* 0x0000002703037c11 */ /* 0x000fe4000a8f0eff */
[----:B------:R-:W-:Y:S01]  /*41c0*/  ISETP.NE.AND P5, PT, R38, RZ, PT ;  /* 0x000000ff2600720c */ /* 0x000fe20003fa5270 */
        /* <DEDUP_REMOVED lines=33> */
[----:B------:R-:W-:Y:S01]  /*43e0*/  IMAD R3, R3, UR50, R60 ;  /* 0x0000003203037c24 */ /* 0x000fe2000f8e023c */
[----:B------:R-:W-:Y:S01]  /*43f0*/  SHF.R.S64 R4, RZ, 0x1e, R56 ;  /* 0x0000001eff047819 */ /* 0x000fe20000001038 */
[----:B------:R-:W-:-:S03]  /*4400*/  IMAD R2, R2, UR47, R5 ;  /* 0x0000002f02027c24 */ /* 0x000fc6000f8e0205 */
[----:B------:R-:W-:Y:S02]  /*4410*/  SEL R3, R3, RZ, P4 ;  /* 0x000000ff03037207 */ /* 0x000fe40002000000 */
[----:B------:R-:W-:Y:S02]  /*4420*/  P2R R57, PR, RZ, 0x40 ;  /* 0x00000040ff397803 */ /* 0x000fe40000000000 */
[----:B------:R-:W-:Y:S01]  /*4430*/  IADD3 R4, P5, PT, R4, UR36, RZ ;  /* 0x0000002404047c10 */ /* 0x000fe2000ffbe0ff */
[----:B------:R-:W-:Y:S01]  /*4440*/  IMAD R3, R3, UR51, R2 ;  /* 0x0000003303037c24 */ /* 0x000fe2000f8e0202 */
[----:B------:R-:W-:Y:S01]  /*4450*/  ISETP.NE.AND P6, PT, R44, RZ, PT ;  /* 0x000000ff2c00720c */ /* 0x000fe20003fc5270 */
        /* <DEDUP_REMOVED lines=44> */
[----:B------:R-:W-:Y:S02]  /*4720*/  SHF.R.S64 R2, RZ, 0x1e, R44 ;  /* 0x0000001eff027819 */ /* 0x000fe4000000102c */
[----:B------:R-:W-:Y:S02]  /*4730*/  P2R R59, PR, RZ, 0x40 ;  /* 0x00000040ff3b7803 */ /* 0x000fe40000000000 */
[----:B------:R-:W-:Y:S02]  /*4740*/  IADD3 R2, P5, PT, R2, UR36, RZ ;  /* 0x0000002402027c10 */ /* 0x000fe4000ffbe0ff */
[----:B----4-:R-:W-:Y:S02]  /*4750*/  ISETP.NE.AND P6, PT, R36, RZ, PT ;  /* 0x000000ff2400720c */ /* 0x010fe40003fc5270 */
[----:B------:R-:W-:Y:S02]  /*4760*/  IADD3 R36, PT, PT, R9, 0x300, RZ ;  /* 0x0000030009247810 */ /* 0x000fe40007ffe0ff */
[----:B------:R-:W-:-:S02]  /*4770*/  LEA.HI.X.SX32 R3, R44, UR37, 0x2, P5 ;  /* 0x000000252c037c11 */ /* 0x000fc4000a8f16ff */
[C---:B------:R-:W-:Y:S02]  /*4780*/  IADD3 R4, P5, PT, R5.reuse, UR38, RZ ;  /* 0x0000002605047c10 */ /* 0x040fe4000ffbe0ff */
[----:B------:R-:W-:Y:S01]  /*4790*/  IABS R63, R36 ;  /* 0x00000024003f7213 */ /* 0x000fe20000000000 */
[----:B------:R0:W4:Y:S01]  /*47a0*/  LDG.E R44, desc[UR10][R2.64] ;  /* 0x0000000a022c7981 */ /* 0x000122000c1e1900 */
[----:B------:R-:W-:Y:S02]  /*47b0*/  LEA.HI.X.SX32 R5, R5, UR39, 0x1, P5 ;  /* 0x0000002705057c11 */ /* 0x000fe4000a8f0eff */
[----:B------:R-:W-:Y:S01]  /*47c0*/  ISETP.NE.AND P5, PT, R33, RZ, PT ;  /* 0x000000ff2100720c */ /* 0x000fe20003fa5270 */
        /* <DEDUP_REMOVED lines=37> */
[----:B------:R-:W-:Y:S02]  /*4a20*/  SHF.R.S64 R2, RZ, 0x1e, R36 ;  /* 0x0000001eff027819 */ /* 0x000fe40000001024 */
[----:B------:R-:W-:Y:S02]  /*4a30*/  P2R R61, PR, RZ, 0x40 ;  /* 0x00000040ff3d7803 */ /* 0x000fe40000000000 */
[----:B------:R-:W-:Y:S02]  /*4a40*/  IADD3 R2, P5, PT, R2, UR36, RZ ;  /* 0x0000002402027c10 */ /* 0x000fe4000ffbe0ff */
[----:B-----5:R-:W-:Y:S01]  /*4a50*/  ISETP.NE.AND P6, PT, R28, RZ, PT ;  /* 0x000000ff1c00720c */ /* 0x020fe20003fc5270 */
[----:B------:R-:W-:Y:S01]  /*4a60*/  VIADD R28, R9, 0x320 ;  /* 0x00000320091c7836 */ /* 0x000fe20000000000 */
[----:B------:R-:W-:Y:S02]  /*4a70*/  LEA.HI.X.SX32 R3, R36, UR37, 0x2, P5 ;  /* 0x0000002524037c11 */ /* 0x000fe4000a8f16ff */
[----:B------:R-:W-:-:S02]  /*4a80*/  IADD3 R4, P5, PT, R5, UR38, RZ ;  /* 0x0000002605047c10 */ /* 0x000fc4000ffbe0ff */
[----:B------:R-:W-:Y:S01]  /*4a90*/  IABS R63, R28 ;  /* 0x0000001c003f7213 */ /* 0x000fe20000000000 */
[----:B------:R0:W5:Y:S01]  /*4aa0*/  LDG.E R33, desc[UR10][R2.64] ;  /* 0x0000000a02217981 */ /* 0x000162000c1e1900 */
[----:B------:R-:W-:Y:S02]  /*4ab0*/  LEA.HI.X.SX32 R5, R5, UR39, 0x1, P5 ;  /* 0x0000002705057c11 */ /* 0x000fe4000a8f0eff */
[----:B------:R-:W-:Y:S01]  /*4ac0*/  ISETP.NE.AND P5, PT, R30, RZ, PT ;  /* 0x000000ff1e00720c */ /* 0x000fe20003fa5270 */
        /* <DEDUP_REMOVED lines=37> */
[----:B------:R-:W-:-:S04]  /*4d20*/  SHF.R.S64 R2, RZ, 0x1e, R28 ;  /* 0x0000001eff027819 */ /* 0x000fc8000000101c */
        /* <DEDUP_REMOVED lines=35> */
[----:B------:R-:W-:-:S03]  /*4f60*/  IADD3 R31, PT, PT, R9, 0x340, RZ ;  /* 0x00000340091f7810 */ /* 0x000fc60007ffe0ff */
[----:B------:R-:W-:-:S06]  /*4f70*/  IMAD R5, R4, UR46, RZ ;  /* 0x0000002e04057c24 */ /* 0x000fcc000f8e02ff */
[----:B------:R-:W-:Y:S02]  /*4f80*/  @!P5 IADD3 R2, PT, PT, -R2, RZ, RZ ;  /* 0x000000ff0202d210 */ /* 0x000fe40007ffe1ff */
[----:B--2---:R-:W-:Y:S02]  /*4f90*/  ISETP.NE.AND P5, PT, R37, RZ, PT ;  /* 0x000000ff2500720c */ /* 0x004fe40003fa5270 */
[----:B------:R-:W-:Y:S02]  /*4fa0*/  SEL R2, R21, R2, !P1 ;  /* 0x0000000215027207 */ /* 0x000fe40004800000 */
[----:B------:R-:W-:Y:S02]  /*4fb0*/  IABS R4, R31 ;  /* 0x0000001f00047213 */ /* 0x000fe40000000000 */
[----:B------:R-:W-:Y:S01]  /*4fc0*/  P2R R37, PR, RZ, 0x20 ;  /* 0x00000020ff257803 */ /* 0x000fe20000000000 */
[----:B------:R-:W-:Y:S01]  /*4fd0*/  IMAD.MOV R3, RZ, RZ, -R2 ;  /* 0x000000ffff037224 */ /* 0x000fe200078e0a02 */
[----:B------:R-:W-:-:S02]  /*4fe0*/  SEL R2, R2, RZ, P0 ;  /* 0x000000ff02027207 */ /* 0x000fc40000000000 */
[----:B---3--:R-:W-:Y:S01]  /*4ff0*/  ISETP.NE.AND P5, PT, R56, RZ, PT ;  /* 0x000000ff3800720c */ /* 0x008fe20003fa5270 */
[----:B------:R-:W-:-:S04]  /*5000*/  IMAD.HI.U32 R56, R4, UR7, RZ ;  /* 0x0000000704387c27 */ /* 0x000fc8000f8e00ff */
[----:B------:R-:W-:Y:S02]  /*5010*/  IMAD R2, R2, UR47, R5 ;  /* 0x0000002f02027c24 */ /* 0x000fe4000f8e0205 */
[----:B------:R-:W-:-:S04]  /*5020*/  IMAD.MOV R5, RZ, RZ, -R56 ;  /* 0x000000ffff057224 */ /* 0x000fc800078e0a38 */
[----:B------:R-:W-:Y:S01]  /*5030*/  IMAD R4, R5, UR8, R4 ;  /* 0x0000000805047c24 */ /* 0x000fe2000f8e0204 */
[----:B------:R-:W-:Y:S01]  /*5040*/  P2R R67, PR, RZ, 0x20 ;  /* 0x00000020ff437803 */ /* 0x000fe20000000000 */
[----:B------:R-:W-:-:S03]  /*5050*/  IMAD R3, R3, UR50, R68 ;  /* 0x0000003203037c24 */ /* 0x000fc6000f8e0244 */
[----:B------:R-:W-:Y:S02]  /*5060*/  ISETP.LT.U32.AND P5, PT, R4, UR8, PT ;  /* 0x0000000804007c0c */ /* 0x000fe4000bfa1070 */
[----:B------:R-:W-:-:S05]  /*5070*/  SEL R3, R3, RZ, P4 ;  /* 0x000000ff03037207 */ /* 0x000fca0002000000 */
[----:B------:R-:W-:Y:S01]  /*5080*/  IMAD R3, R3, UR51, R2 ;  /* 0x0000003303037c24 */ /* 0x000fe2000f8e0202 */
[----:B------:R-:W-:-:S05]  /*5090*/  P2R R63, PR, RZ, 0x10 ;  /* 0x00000010ff3f7803 */ /* 0x000fca0000000000 */
[----:B------:R-:W-:Y:S01]  /*50a0*/  @!P5 IADD3 R56, PT, PT, R56, 0x1, RZ ;  /* 0x000000013838d810 */ /* 0x000fe20007ffe0ff */
[----:B------:R-:W-:Y:S01]  /*50b0*/  @!P5 VIADD R4, R4, -UR8 ;  /* 0x800000080404dc36 */ /* 0x000fe20008000000 */
[----:B------:R-:W-:Y:S02]  /*50c0*/  IADD3 R2, P5, PT, R3, UR38, RZ ;  /* 0x0000002603027c10 */ /* 0x000fe4000ffbe0ff */
[----:B------:R-:W-:Y:S02]  /*50d0*/  ISETP.NE.AND P4, PT, R39, RZ, PT ;  /* 0x000000ff2700720c */ /* 0x000fe40003f85270 */
[----:B------:R-:W-:Y:S02]  /*50e0*/  LEA.HI.X.SX32 R3, R3, UR39, 0x1, P5 ;  /* 0x0000002703037c11 */ /* 0x000fe4000a8f0eff */
[----:B------:R-:W-:Y:S02]  /*50f0*/  P2R R39, PR, RZ, 0x10 ;  /* 0x00000010ff277803 */ /* 0x000fe40000000000 */
[----:B------:R-:W-:-:S02]  /*5100*/  ISETP.NE.AND P4, PT, R50, RZ, PT ;  /* 0x000000ff3200720c */ /* 0x000fc40003f85270 */
[----:B------:R0:W2:Y:S01]  /*5110*/  LDG.E.U8 R50, desc[UR10][R2.64] ;  /* 0x0000000a02327981 */ /* 0x0000a2000c1e1100 */
[----:B------:R-:W-:Y:S02]  /*5120*/  ISETP.GE.U32.AND P5, PT, R4, UR8, PT ;  /* 0x0000000804007c0c */ /* 0x000fe4000bfa6070 */
[----:B------:R-:W-:Y:S02]  /*5130*/  SHF.R.S64 R4, RZ, 0x1e, R9 ;  /* 0x0000001eff047819 */ /* 0x000fe40000001009 */
[----:B------:R-:W-:Y:S02]  /*5140*/  P2R R65, PR, RZ, 0x40 ;  /* 0x00000040ff417803 */ /* 0x000fe40000000000 */
[----:B------:R-:W-:-:S04]  /*5150*/  IADD3 R4, P6, PT, R4, UR36, RZ ;  /* 0x0000002404047c10 */ /* 0x000fc8000ffde0ff */
[C---:B------:R-:W-:Y:S02]  /*5160*/  LEA.HI.X.SX32 R5, R9.reuse, UR37, 0x2, P6 ;  /* 0x0000002509057c11 */ /* 0x040fe4000b0f16ff */
[----:B------:R-:W-:Y:S02]  /*5170*/  IADD3 R9, PT, PT, R9, 0x360, RZ ;  /* 0x0000036009097810 */ /* 0x000fe40007ffe0ff */
[----:B------:R-:W-:Y:S01]  /*5180*/  @P5 IADD3 R56, PT, PT, R56, 0x1, RZ ;  /* 0x0000000138385810 */ /* 0x000fe20007ffe0ff */
[----:B------:R1:W3:Y:S01]  /*5190*/  LDG.E R4, desc[UR10][R4.64] ;  /* 0x0000000a04047981 */ /* 0x0002e2000c1e1900 */
[----:B------:R-:W-:-:S05]  /*51a0*/  IABS R69, R9 ;  /* 0x0000000900457213 */ /* 0x000fca0000000000 */
[----:B------:R-:W-:-:S04]  /*51b0*/  IMAD.HI.U32 R68, R69, UR7, RZ ;  /* 0x0000000745447c27 */ /* 0x000fc8000f8e00ff */
[----:B0-----:R-:W-:-:S04]  /*51c0*/  IMAD.MOV R2, RZ, RZ, -R68 ;  /* 0x000000ffff027224 */ /* 0x001fc800078e0a44 */
[----:B------:R-:W-:-:S05]  /*51d0*/  IMAD R2, R2, UR8, R69 ;  /* 0x0000000802027c24 */ /* 0x000fca000f8e0245 */
[----:B------:R-:W-:-:S13]  /*51e0*/  ISETP.LT.U32.AND P6, PT, R2, UR8, PT ;  /* 0x0000000802007c0c */ /* 0x000fda000bfc1070 */
[----:B------:R-:W-:-:S04]  /*51f0*/  @!P6 IADD3 R2, PT, PT, R2, -UR8, RZ ;  /* 0x800000080202ec10 */ /* 0x000fc8000fffe0ff */
[----:B------:R-:W-:Y:S01]  /*5200*/  ISETP.GE.U32.AND P5, PT, R2, UR8, PT ;  /* 0x0000000802007c0c */ /* 0x000fe2000bfa6070 */
[----:B------:R-:W-:Y:S01]  /*5210*/  @!P6 VIADD R68, R68, 0x1 ;  /* 0x000000014444e836 */ /* 0x000fe20000000000 */
[----:B------:R-:W-:-:S11]  /*5220*/  LOP3.LUT R2, R31, UR49, RZ, 0x3c, !PT ;  /* 0x000000311f027c12 */ /* 0x000fd6000f8e3cff */
[----:B------:R-:W-:Y:S01]  /*5230*/  @P5 VIADD R68, R68, 0x1 ;  /* 0x0000000144445836 */ /* 0x000fe20000000000 */
[----:B------:R-:W-:Y:S02]  /*5240*/  ISETP.GE.AND P5, PT, R2, RZ, PT ;  /* 0x000000ff0200720c */ /* 0x000fe40003fa6270 */
[----:B------:R-:W-:-:S11]  /*5250*/  LOP3.LUT R2, R9, UR49, RZ, 0x3c, !PT ;  /* 0x0000003109027c12 */ /* 0x000fd6000f8e3cff */
[----:B------:R-:W-:Y:S02]  /*5260*/  @!P5 IADD3 R56, PT, PT, -R56, RZ, RZ ;  /* 0x000000ff3838d210 */ /* 0x000fe40007ffe1ff */
[----:B------:R-:W-:Y:S02]  /*5270*/  ISETP.GE.AND P5, PT, R2, RZ, PT ;  /* 0x000000ff0200720c */ /* 0x000fe40003fa6270 */
[----:B------:R-:W-:-:S11]  /*5280*/  SEL R2, R18, R56, !P3 ;  /* 0x0000003812027207 */ /* 0x000fd60005800000 */
[----:B------:R-:W-:-:S05]  /*5290*/  @!P5 IMAD.MOV R68, RZ, RZ, -R68 ;  /* 0x000000ffff44d224 */ /* 0x000fca00078e0a44 */
[----:B------:R-:W-:Y:S02]  /*52a0*/  SEL R18, R18, R68, !P3 ;  /* 0x0000004412127207 */ /* 0x000fe40005800000 */
[----:B----4-:R-:W-:-:S04]  /*52b0*/  ISETP.NE.AND P3, PT, R53, RZ, PT ;  /* 0x000000ff3500720c */ /* 0x010fc80003f65270 */
[----:B-1----:R-:W-:Y:S02]  /*52c0*/  P2R R5, PR, RZ, 0x8 ;  /* 0x00000008ff057803 */ /* 0x002fe40000000000 */
        /* <DEDUP_REMOVED lines=17> */
[----:B------:R-:W-:Y:S02]  /*53e0*/  IADD3 R56, PT, PT, -R2, RZ, RZ ;  /* 0x000000ff02387210 */ /* 0x000fe40007ffe1ff */
[----:B------:R-:W-:Y:S02]  /*53f0*/  P2R R49, PR, RZ, 0x8 ;  /* 0x00000008ff317803 */ /* 0x000fe40000000000 */
[----:B------:R-:W-:Y:S01]  /*5400*/  ISETP.NE.AND P3, PT, R48, RZ, PT ;  /* 0x000000ff3000720c */ /* 0x000fe20003f65270 */
[----:B------:R-:W-:-:S03]  /*5410*/  IMAD R69, R56, UR49, R31 ;  /* 0x0000003138457c24 */ /* 0x000fc6000f8e021f */
[----:B------:R-:W-:Y:S02]  /*5420*/  P2R R48, PR, RZ, 0x8 ;  /* 0x00000008ff307803 */ /* 0x000fe40000000000 */
[----:B------:R-:W-:-:S04]  /*5430*/  ISETP.NE.AND P3, PT, R46, RZ, PT ;  /* 0x000000ff2e00720c */ /* 0x000fc80003f65270 */
[----:B------:R-:W-:Y:S02]  /*5440*/  P2R R46, PR, RZ, 0x8 ;  /* 0x00000008ff2e7803 */ /* 0x000fe40000000000 */
[----:B------:R-:W-:Y:S02]  /*5450*/  ISETP.NE.AND P3, PT, R45, RZ, PT ;  /* 0x000000ff2d00720c */ /* 0x000fe40003f65270 */
        /* <DEDUP_REMOVED lines=15> */
[----:B------:R-:W-:-:S03]  /*5550*/  SEL R3, R3, RZ, P0 ;  /* 0x000000ff03037207 */ /* 0x000fc60000000000 */
[----:B------:R-:W-:Y:S02]  /*5560*/  IMAD R2, R56, UR50, R69 ;  /* 0x0000003238027c24 */ /* 0x000fe4000f8e0245 */
[----:B------:R-:W-:-:S04]  /*5570*/  IMAD R56, R45, UR46, RZ ;  /* 0x0000002e2d387c24 */ /* 0x000fc8000f8e02ff */
[----:B------:R-:W-:Y:S01]  /*5580*/  IMAD R3, R3, UR47, R56 ;  /* 0x0000002f03037c24 */ /* 0x000fe2000f8e0238 */
[----:B--2---:R-:W-:Y:S01]  /*5590*/  ISETP.NE.AND P5, PT, R50, RZ, PT ;  /* 0x000000ff3200720c */ /* 0x004fe20003fa5270 */
        /* <DEDUP_REMOVED lines=13> */
[----:B------:R-:W-:-:S12]  /*5670*/  FMUL R19, R19, UR4 ;  /* 0x0000000413137c20 */ /* 0x000fd80008400000 */
[----:B------:R-:W-:Y:S02]  /*5680*/  @!P6 IADD3 R50, PT, PT, -R50, RZ, RZ ;  /* 0x000000ff3232e210 */ /* 0x000fe40007ffe1ff */
[----:B------:R-:W-:Y:S02]  /*5690*/  ISETP.NE.AND P6, PT, R47, RZ, PT ;  /* 0x000000ff2f00720c */ /* 0x000fe40003fc5270 */
[----:B------:R-:W-:Y:S02]  /*56a0*/  SEL R47, R18, RZ, P2 ;  /* 0x000000ff122f7207 */ /* 0x000fe40001000000 */
[----:B------:R-:W-:Y:S01]  /*56b0*/  FSEL R18, R19, R6, P4 ;  /* 0x0000000613127208 */ /* 0x000fe20002000000 */
[----:B------:R-:W-:-:S05]  /*56c0*/  FMUL R19, R16, UR4 ;  /* 0x0000000410137c20 */ /* 0x000fca0008400000 */
[----:B------:R-:W-:Y:S01]  /*56d0*/  FSEL R16, R19, R6, P6 ;  /* 0x0000000613107208 */ /* 0x000fe20003000000 */
[----:B------:R-:W-:-:S05]  /*56e0*/  FMUL R19, R20, UR4 ;  /* 0x0000000414137c20 */ /* 0x000fca0008400000 */
        /* <DEDUP_REMOVED lines=11> */
[----:B------:R-:W-:Y:S02]  /*57a0*/  ISETP.NE.AND P3, PT, R51, RZ, PT ;  /* 0x000000ff3300720c */ /* 0x000fe40003f65270 */
[----:B------:R-:W-:Y:S02]  /*57b0*/  SEL R21, R21, R50, !P1 ;  /* 0x0000003215157207 */ /* 0x000fe40004800000 */
        /* <DEDUP_REMOVED lines=20> */
[----:B------:R-:W-:Y:S02]  /*5900*/  FSEL R62, R23, R6, P3 ;  /* 0x00000006173e7208 */ /* 0x000fe40001800000 */
[----:B------:R-:W-:Y:S01]  /*5910*/  ISETP.NE.AND P3, PT, R53, RZ, PT ;  /* 0x000000ff3500720c */ /* 0x000fe20003f65270 */
[----:B------:R-:W-:Y:S01]  /*5920*/  FMUL R7, R7, UR4 ;  /* 0x0000000407077c20 */ /* 0x000fe20008400000 */
[----:B------:R-:W-:-:S02]  /*5930*/  ISETP.NE.AND P4, PT, R61, RZ, PT ;  /* 0x000000ff3d00720c */ /* 0x000fc40003f85270 */
[-C--:B------:R-:W-:Y:S02]  /*5940*/  FSEL R22, R11, R6.reuse, P3 ;  /* 0x000000060b167208 */ /* 0x080fe40001800000 */
[----:B------:R-:W-:Y:S01]  /*5950*/  ISETP.NE.AND P3, PT, R5, RZ, PT ;  /* 0x000000ff0500720c */ /* 0x000fe20003f65270 */
[----:B------:R-:W-:Y:S01]  /*5960*/  FMUL R5, R26, UR4 ;  /* 0x000000041a057c20 */ /* 0x000fe20008400000 */
[----:B------:R-:W-:Y:S02]  /*5970*/  ISETP.NE.AND P6, PT, R66, RZ, PT ;  /* 0x000000ff4200720c */ /* 0x000fe40003fc5270 */
[-C--:B------:R-:W-:Y:S02]  /*5980*/  FSEL R66, R7, R6.reuse, P4 ;  /* 0x0000000607427208 */ /* 0x080fe40002000000 */
[----:B------:R-:W-:Y:S02]  /*5990*/  ISETP.NE.AND P4, PT, R63, RZ, PT ;  /* 0x000000ff3f00720c */ /* 0x000fe40003f85270 */
[----:B------:R-:W-:Y:S01]  /*59a0*/  FSEL R26, R5, R6, P2 ;  /* 0x00000006051a7208 */ /* 0x000fe20001000000 */
[----:B------:R-:W-:Y:S01]  /*59b0*/  FMUL R5, R24, UR4 ;  /* 0x0000000418057c20 */ /* 0x000fe20008400000 */
[----:B------:R-:W-:-:S02]  /*59c0*/  ISETP.NE.AND P1, PT, R65, RZ, PT ;  /* 0x000000ff4100720c */ /* 0x000fc40003f25270 */
[----:B------:R-:W-:Y:S02]  /*59d0*/  SEL R2, R2, RZ, P4 ;  /* 0x000000ff02027207 */ /* 0x000fe40002000000 */
[-C--:B------:R-:W-:Y:S01]  /*59e0*/  FSEL R24, R5, R6.reuse, P1 ;  /* 0x0000000605187208 */ /* 0x080fe20000800000 */
[----:B---3--:R-:W-:Y:S02]  /*59f0*/  FMUL R5, R4, UR4 ;  /* 0x0000000404057c20 */ /* 0x008fe40008400000 */
[----:B------:R-:W-:Y:S02]  /*5a00*/  IMAD R0, R2, UR51, R3 ;  /* 0x0000003302007c24 */ /* 0x000fe4000f8e0203 */
[----:B------:R-:W-:Y:S01]  /*5a10*/  IMAD.MOV R2, RZ, RZ, -R21 ;  /* 0x000000ffff027224 */ /* 0x000fe200078e0a15 */
[----:B------:R-:W-:Y:S02]  /*5a20*/  FSEL R4, R5, R6, P5 ;  /* 0x0000000605047208 */ /* 0x000fe40002800000 */
[----:B------:R-:W-:Y:S01]  /*5a30*/  SEL R5, R21, RZ, P0 ;  /* 0x000000ff15057207 */ /* 0x000fe20000000000 */
[----:B------:R-:W-:-:S02]  /*5a40*/  IMAD R45, R2, UR50, R45 ;  /* 0x00000032022d7c24 */ /* 0x000fc4000f8e022d */
[----:B------:R-:W-:-:S04]  /*5a50*/  IMAD R2, R47, UR46, RZ ;  /* 0x0000002e2f027c24 */ /* 0x000fc8000f8e02ff */
[----:B------:R-:W-:Y:S01]  /*5a60*/  IMAD R10, R5, UR47, R2 ;  /* 0x0000002f050a7c24 */ /* 0x000fe2000f8e0202 */
[----:B------:R-:W-:Y:S02]  /*5a70*/  SHF.R.S64 R2, RZ, 0x1e, R31 ;  /* 0x0000001eff027819 */ /* 0x000fe4000000101f */
[----:B------:R-:W-:Y:S02]  /*5a80*/  SEL R45, R45, RZ, P4 ;  /* 0x000000ff2d2d7207 */ /* 0x000fe40002000000 */
[----:B------:R-:W-:-:S03]  /*5a90*/  IADD3 R2, P0, PT, R2, UR36, RZ ;  /* 0x0000002402027c10 */ /* 0x000fc6000ff1e0ff */
[----:B------:R-:W-:Y:S01]  /*5aa0*/  IMAD R45, R45, UR51, R10 ;  /* 0x000000332d2d7c24 */ /* 0x000fe2000f8e020a */
[----:B------:R-:W-:Y:S02]  /*5ab0*/  LEA.HI.X.SX32 R3, R31, UR37, 0x2, P0 ;  /* 0x000000251f037c11 */ /* 0x000fe400080f16ff */
[C---:B------:R-:W-:Y:S02]  /*5ac0*/  IADD3 R12, P0, PT, R0.reuse, UR38, RZ ;  /* 0x00000026000c7c10 */ /* 0x040fe4000ff1e0ff */
[----:B------:R-:W-:Y:S02]  /*5ad0*/  SHF.R.S64 R10, RZ, 0x1e, R9 ;  /* 0x0000001eff0a7819 */ /* 0x000fe40000001009 */
[----:B------:R-:W-:Y:S02]  /*5ae0*/  LEA.HI.X.SX32 R13, R0, UR39, 0x1, P0 ;  /* 0x00000027000d7c11 */ /* 0x000fe400080f0eff */
[----:B------:R-:W-:Y:S02]  /*5af0*/  IADD3 R10, P0, PT, R10, UR36, RZ ;  /* 0x000000240a0a7c10 */ /* 0x000fe4000ff1e0ff */
[----:B------:R-:W-:-:S02]  /*5b00*/  R2UR UR6, R34 ;  /* 0x00000000220672ca */ /* 0x000fc400000e0000 */
[----:B------:R-:W-:Y:S02]  /*5b10*/  R2UR UR7, R35 ;  /* 0x00000000230772ca */ /* 0x000fe400000e0000 */
[----:B------:R-:W-:Y:S02]  /*5b20*/  LEA.HI.X.SX32 R11, R9, UR37, 0x2, P0 ;  /* 0x00000025090b7c11 */ /* 0x000fe400080f16ff */
[----:B------:R-:W-:-:S04]  /*5b30*/  IADD3 R14, P0, PT, R45, UR38, RZ ;  /* 0x000000262d0e7c10 */ /* 0x000fc8000ff1e0ff */
[----:B------:R-:W-:-:S05]  /*5b40*/  LEA.HI.X.SX32 R15, R45, UR39, 0x1, P0 ;  /* 0x000000272d0f7c11 */ /* 0x000fca00080f0eff */
[----:B------:R-:W2:Y:S04]  /*5b50*/  LDG.E.U8 R14, desc[UR6][R14.64] ;  /* 0x000000060e0e7981 */ /* 0x000ea8000c1e1100 */
[----:B------:R0:W3:Y:S04]  /*5b60*/  LDG.E R2, desc[UR6][R2.64] ;  /* 0x0000000602027981 */ /* 0x0000e8000c1e1900 */
[----:B------:R-:W4:Y:S04]  /*5b70*/  LDG.E.U8 R12, desc[UR6][R12.64] ;  /* 0x000000060c0c7981 */ /* 0x000f28000c1e1100 */
[----:B------:R-:W4:Y:S01]  /*5b80*/  LDG.E R10, desc[UR6][R10.64] ;  /* 0x000000060a0a7981 */ /* 0x000f22000c1e1900 */
        /* <DEDUP_REMOVED lines=19> */
[----:B------:R-:W-:Y:S02]  /*5cc0*/  FSEL R68, R25, R6, P6 ;  /* 0x0000000619447208 */ /* 0x000fe40003000000 */
[----:B------:R-:W-:Y:S02]  /*5cd0*/  ISETP.NE.AND P4, PT, R64, RZ, PT ;  /* 0x000000ff4000720c */ /* 0x000fe40003f85270 */
[----:B------:R-:W-:Y:S01]  /*5ce0*/  FMNMX R5, R5, R24, !PT ;  /* 0x0000001805057209 */ /* 0x000fe20007800000 */
[----:B------:R-:W-:Y:S01]  /*5cf0*/  FMUL R29, R29, UR4 ;  /* 0x000000041d1d7c20 */ /* 0x000fe20008400000 */
[----:B------:R-:W-:Y:S02]  /*5d00*/  ISETP.NE.AND P5, PT, R37, RZ, PT ;  /* 0x000000ff2500720c */ /* 0x000fe40003fa5270 */
[----:B------:R-:W-:-:S02]  /*5d10*/  FSEL R64, R27, R6, P4 ;  /* 0x000000061b407208 */ /* 0x000fc40002000000 */
[----:B------:R-:W-:Y:S01]  /*5d20*/  FMNMX R5, R5, R68, !PT ;  /* 0x0000004405057209 */ /* 0x000fe20007800000 */
[----:B0-----:R-:W-:Y:S01]  /*5d30*/  FMUL R3, R32, UR4 ;  /* 0x0000000420037c20 */ /* 0x001fe20008400000 */
        /* <DEDUP_REMOVED lines=8> */
[----:B-----5:R-:W-:Y:S02]  /*5dc0*/  ISETP.NE.AND P1, PT, R36, RZ, PT ;  /* 0x000000ff2400720c */ /* 0x020fe40003f25270 */
        /* <DEDUP_REMOVED lines=12> */
[----:B--2---:R-:W-:Y:S01]  /*5e90*/  ISETP.NE.AND P2, PT, R14, RZ, PT ;  /* 0x000000ff0e00720c */ /* 0x004fe20003f45270 */
[----:B---3--:R-:W-:Y:S01]  /*5ea0*/  FMUL R5, R2, UR4 ;  /* 0x0000000402057c20 */ /* 0x008fe20008400000 */
[----:B----4-:R-:W-:-:S04]  /*5eb0*/  ISETP.NE.AND P1, PT, R12, RZ, PT ;  /* 0x000000ff0c00720c */ /* 0x010fc80003f25270 */
        /* <DEDUP_REMOVED lines=49> */
[-C--:B------:R-:W-:Y:S01]  /*61d0*/  FFMA.SAT R7, R18, R11.reuse, 0.5 ;  /* 0x3f00000012077423 */ /* 0x080fe2000000200b */
[-C--:B------:R-:W-:Y:S01]  /*61e0*/  FFMA.SAT R21, R46, R11.reuse, 0.5 ;  /* 0x3f0000002e157423 */ /* 0x080fe2000000200b */
[----:B------:R-:W-:Y:S01]  /*61f0*/  SHF.L.U32 R3, R3, 0x17, RZ ;  /* 0x0000001703037819 */ /* 0x000fe200000006ff */
[----:B------:R-:W-:Y:S01]  /*6200*/  FFMA R5, R4, 1.4426950216293334961, -R5 ;  /* 0x3fb8aa3b04057823 */ /* 0x000fe20000000805 */
[-C--:B------:R-:W-:Y:S01]  /*6210*/  FFMA.RM R7, R7, R12.reuse, 12582913 ;  /* 0x4b40000107077423 */ /* 0x080fe2000000400c */
[----:B------:R-:W-:Y:S01]  /*6220*/  FFMA.RM R21, R21, R12, 12582913 ;  /* 0x4b40000115157423 */ /* 0x000fe2000000400c */
[----:B------:R-:W-:Y:S01]  /*6230*/  FFMA.SAT R13, R16, R11, 0.5 ;  /* 0x3f000000100d7423 */ /* 0x000fe2000000200b */
[----:B------:R-:W-:Y:S01]  /*6240*/  FFMA R5, R4, 1.925963033500011079e-08, R5 ;  /* 0x32a5706004057823 */ /* 0x000fe20000000005 */
[C---:B------:R-:W-:Y:S01]  /*6250*/  FADD R9, R7.reuse, -12583039 ;  /* 0xcb40007f07097421 */ /* 0x040fe20000000000 */
[----:B------:R-:W-:-:S02]  /*6260*/  IMAD.SHL.U32 R0, R7, 0x800000, RZ ;  /* 0x0080000007007824 */ /* 0x000fc400078e00ff */
[-C--:B------:R-:W-:Y:S01]  /*6270*/  FFMA.SAT R7, R48, R11.reuse, 0.5 ;  /* 0x3f00000030077423 */ /* 0x080fe2000000200b */
[----:B------:R-:W0:Y:S01]  /*6280*/  MUFU.EX2 R6, R5 ;  /* 0x0000000500067308 */ /* 0x000e220000000800 */
[----:B------:R-:W-:Y:S01]  /*6290*/  FFMA R9, R18, 1.4426950216293334961, -R9 ;  /* 0x3fb8aa3b12097823 */ /* 0x000fe20000000809 */
[-C--:B------:R-:W-:Y:S01]  /*62a0*/  FFMA.SAT R15, R20, R11.reuse, 0.5 ;  /* 0x3f000000140f7423 */ /* 0x080fe2000000200b */
[-C--:B------:R-:W-:Y:S01]  /*62b0*/  FFMA.RM R7, R7, R12.reuse, 12582913 ;  /* 0x4b40000107077423 */ /* 0x080fe2000000400c */
[-C--:B------:R-:W-:Y:S01]  /*62c0*/  FFMA.RM R13, R13, R12.reuse, 12582913 ;  /* 0x4b4000010d0d7423 */ /* 0x080fe2000000400c */
[----:B------:R-:W-:Y:S01]  /*62d0*/  FFMA R9, R18, 1.925963033500011079e-08, R9 ;  /* 0x32a5706012097823 */ /* 0x000fe20000000009 */
[-C--:B------:R-:W-:Y:S01]  /*62e0*/  FFMA.RM R10, R15, R12.reuse, 12582913 ;  /* 0x4b4000010f0a7423 */ /* 0x080fe2000000400c */
[-C--:B------:R-:W-:Y:S01]  /*62f0*/  FFMA.SAT R19, R8, R11.reuse, 0.5 ;  /* 0x3f00000008137423 */ /* 0x080fe2000000200b */
[C---:B------:R-:W-:Y:S01]  /*6300*/  FADD R15, R13.reuse, -12583039 ;  /* 0xcb40007f0d0f7421 */ /* 0x040fe20000000000 */
[----:B------:R-:W-:Y:S01]  /*6310*/  SHF.L.U32 R2, R13, 0x17, RZ ;  /* 0x000000170d027819 */ /* 0x000fe200000006ff */
[----:B------:R-:W-:Y:S01]  /*6320*/  FADD R17, R10, -12583039 ;  /* 0xcb40007f0a117421 */ /* 0x000fe20000000000 */
[----:B------:R-:W1:Y:S01]  /*6330*/  MUFU.EX2 R9, R9 ;  /* 0x0000000900097308 */ /* 0x000e620000000800 */
[----:B------:R-:W-:Y:S01]  /*6340*/  FFMA R15, R16, 1.4426950216293334961, -R15 ;  /* 0x3fb8aa3b100f7823 */ /* 0x000fe2000000080f */
[----:B------:R-:W-:Y:S01]  /*6350*/  FFMA.RM R4, R19, R12, 12582913 ;  /* 0x4b40000113047423 */ /* 0x000fe2000000400c */
[----:B------:R-:W-:Y:S01]  /*6360*/  FFMA R17, R20, 1.4426950216293334961, -R17 ;  /* 0x3fb8aa3b14117823 */ /* 0x000fe20000000811 */
[----:B------:R-:W-:Y:S01]  /*6370*/  FFMA.SAT R29, R24, R11, 0.5 ;  /* 0x3f000000181d7423 */ /* 0x000fe2000000200b */
[----:B------:R-:W-:Y:S01]  /*6380*/  FFMA R15, R16, 1.925963033500011079e-08, R15 ;  /* 0x32a57060100f7823 */ /* 0x000fe2000000000f */
[----:B0-----:R-:W-:Y:S01]  /*6390*/  FMUL R6, R3, R6 ;  /* 0x0000000603067220 */ /* 0x001fe20000400000 */
[----:B------:R-:W-:Y:S01]  /*63a0*/  FADD R3, R21, -12583039 ;  /* 0xcb40007f15037421 */ /* 0x000fe20000000000 */
[----:B------:R-:W-:Y:S01]  /*63b0*/  FADD R19, R4, -12583039 ;  /* 0xcb40007f04137421 */ /* 0x000fe20000000000 */
[----:B------:R-:W-:Y:S01]  /*63c0*/  FFMA R17, R20, 1.925963033500011079e-08, R17 ;  /* 0x32a5706014117823 */ /* 0x000fe20000000011 */
[----:B------:R-:W-:Y:S01]  /*63d0*/  SHF.L.U32 R4, R4, 0x17, RZ ;  /* 0x0000001704047819 */ /* 0x000fe200000006ff */
[----:B------:R-:W-:Y:S01]  /*63e0*/  FFMA R3, R46, 1.4426950216293334961, -R3 ;  /* 0x3fb8aa3b2e037823 */ /* 0x000fe20000000803 */
[----:B------:R-:W0:Y:S01]  /*63f0*/  MUFU.EX2 R15, R15 ;  /* 0x0000000f000f7308 */ /* 0x000e220000000800 */
[----:B------:R-:W-:Y:S01]  /*6400*/  FFMA R19, R8, 1.4426950216293334961, -R19 ;  /* 0x3fb8aa3b08137823 */ /* 0x000fe20000000813 */
[-C--:B------:R-:W-:Y:S01]  /*6410*/  FFMA.RM R29, R29, R12.reuse, 12582913 ;  /* 0x4b4000011d1d7423 */ /* 0x080fe2000000400c */
[----:B------:R-:W-:Y:S01]  /*6420*/  FFMA R46, R46, 1.925963033500011079e-08, R3 ;  /* 0x32a570602e2e7823 */ /* 0x000fe20000000003 */
[----:B------:R-:W-:Y:S01]  /*6430*/  FADD R3, R7, -12583039 ;  /* 0xcb40007f07037421 */ /* 0x000fe20000000000 */
[----:B-1----:R-:W-:Y:S01]  /*6440*/  FMUL R0, R0, R9 ;  /* 0x0000000900007220 */ /* 0x002fe20000400000 */
[-C--:B------:R-:W-:Y:S01]  /*6450*/  FFMA.SAT R9, R52, R11.reuse, 0.5 ;  /* 0x3f00000034097423 */ /* 0x080fe2000000200b */
[----:B------:R-:W-:Y:S01]  /*6460*/  FFMA R19, R8, 1.925963033500011079e-08, R19 ;  /* 0x32a5706008137823 */ /* 0x000fe20000000013 */
[----:B------:R-:W-:Y:S01]  /*6470*/  FFMA R3, R48, 1.4426950216293334961, -R3 ;  /* 0x3fb8aa3b30037823 */ /* 0x000fe20000000803 */
[----:B------:R1:W2:Y:S01]  /*6480*/  MUFU.EX2 R8, R17 ;  /* 0x0000001100087308 */ /* 0x0002a20000000800 */
[----:B------:R-:W-:Y:S01]  /*6490*/  FFMA.RM R9, R9, R12, 12582913 ;  /* 0x4b40000109097423 */ /* 0x000fe2000000400c */
[-C--:B------:R-:W-:Y:S01]  /*64a0*/  FFMA.SAT R31, R68, R11.reuse, 0.5 ;  /* 0x3f000000441f7423 */ /* 0x080fe2000000200b */
[----:B------:R-:W-:Y:S01]  /*64b0*/  FFMA R48, R48, 1.925963033500011079e-08, R3 ;  /* 0x32a5706030307823 */ /* 0x000fe20000000003 */
[----:B------:R-:W-:Y:S01]  /*64c0*/  FFMA.SAT R3, R50, R11, 0.5 ;  /* 0x3f00000032037423 */ /* 0x000fe2000000200b */
[----:B------:R-:W-:-:S03]  /*64d0*/  SHF.L.U32 R7, R7, 0x17, RZ ;  /* 0x0000001707077819 */ /* 0x000fc600000006ff */
[-C--:B------:R-:W-:Y:S01]  /*64e0*/  FFMA.RM R16, R3, R12.reuse, 12582913 ;  /* 0x4b40000103107423 */ /* 0x080fe2000000400c */
[----:B------:R-:W-:Y:S02]  /*64f0*/  IMAD.SHL.U32 R3, R10, 0x800000, RZ ;  /* 0x008000000a037824 */ /* 0x000fe400078e00ff */
[----:B0-----:R-:W-:Y:S01]  /*6500*/  FMUL R2, R2, R15 ;  /* 0x0000000f02027220 */ /* 0x001fe20000400000 */
[----:B-1----:R-:W-:Y:S01]  /*6510*/  FFMA.SAT R17, R58, R11, 0.5 ;  /* 0x3f0000003a117423 */ /* 0x002fe2000000200b */
[----:B------:R-:W-:Y:S01]  /*6520*/  FADD R5, R16, -12583039 ;  /* 0xcb40007f10057421 */ /* 0x000fe20000000000 */
[----:B------:R-:W0:Y:S02]  /*6530*/  MUFU.EX2 R19, R19 ;  /* 0x0000001300137308 */ /* 0x000e240000000800 */
[----:B------:R-:W-:Y:S01]  /*6540*/  FFMA.RM R18, R17, R12, 12582913 ;  /* 0x4b40000111127423 */ /* 0x000fe2000000400c */
[----:B------:R-:W-:Y:S01]  /*6550*/  FFMA R5, R50, 1.4426950216293334961, -R5 ;  /* 0x3fb8aa3b32057823 */ /* 0x000fe20000000805 */
[----:B--2---:R-:W-:Y:S01]  /*6560*/  FMUL R3, R3, R8 ;  /* 0x0000000803037220 */ /* 0x004fe20000400000 */
[----:B------:R-:W-:-:S02]  /*6570*/  IMAD.SHL.U32 R8, R16, 0x800000, RZ ;  /* 0x0080000010087824 */ /* 0x000fc400078e00ff */
[----:B------:R-:W-:Y:S01]  /*6580*/  FADD R17, R18, -12583039 ;  /* 0xcb40007f12117421 */ /* 0x000fe20000000000 */
[----:B------:R-:W-:Y:S01]  /*6590*/  FFMA R50, R50, 1.925963033500011079e-08, R5 ;  /* 0x32a5706032327823 */ /* 0x000fe20000000005 */
[C---:B------:R-:W-:Y:S01]  /*65a0*/  FADD R5, R9.reuse, -12583039 ;  /* 0xcb40007f09057421 */ /* 0x040fe20000000000 */
[----:B------:R-:W1:Y:S01]  /*65b0*/  MUFU.EX2 R46, R46 ;  /* 0x0000002e002e7308 */ /* 0x000e620000000800 */
[----:B------:R-:W-:Y:S01]  /*65c0*/  FFMA R17, R58, 1.4426950216293334961, -R17 ;  /* 0x3fb8aa3b3a117823 */ /* 0x000fe20000000811 */
[----:B------:R-:W-:Y:S01]  /*65d0*/  SHF.L.U32 R9, R9, 0x17, RZ ;  /* 0x0000001709097819 */ /* 0x000fe200000006ff */
[----:B------:R-:W-:Y:S02]  /*65e0*/  FFMA R5, R52, 1.4426950216293334961, -R5 ;  /* 0x3fb8aa3b34057823 */ /* 0x000fe40000000805 */
[----:B------:R-:W-:Y:S02]  /*65f0*/  FFMA R58, R58, 1.925963033500011079e-08, R17 ;  /* 0x32a570603a3a7823 */ /* 0x000fe40000000011 */
[----:B------:R-:W-:Y:S01]  /*6600*/  FFMA R52, R52, 1.925963033500011079e-08, R5 ;  /* 0x32a5706034347823 */ /* 0x000fe20000000005 */
[----:B------:R-:W-:Y:S01]  /*6610*/  FFMA.SAT R5, R54, R11, 0.5 ;  /* 0x3f00000036057423 */ /* 0x000fe2000000200b */
[----:B0-----:R-:W-:Y:S01]  /*6620*/  FMUL R4, R4, R19 ;  /* 0x0000001304047220 */ /* 0x001fe20000400000 */
[----:B------:R-:W-:Y:S01]  /*6630*/  FFMA.SAT R19, R62, R11, 0.5 ;  /* 0x3f0000003e137423 */ /* 0x000fe2000000200b */
[----:B------:R-:W0:Y:S01]  /*6640*/  MUFU.EX2 R48, R48 ;  /* 0x0000003000307308 */ /* 0x000e220000000800 */
[----:B------:R-:W-:Y:S01]  /*6650*/  FFMA.RM R10, R5, R12, 12582913 ;  /* 0x4b400001050a7423 */ /* 0x000fe2000000400c */
[----:B------:R-:W-:-:S02]  /*6660*/  IMAD.SHL.U32 R5, R21, 0x800000, RZ ;  /* 0x0080000015057824 */ /* 0x000fc400078e00ff */
[----:B------:R-:W-:Y:S01]  /*6670*/  FFMA.RM R19, R19, R12, 12582913 ;  /* 0x4b40000113137423 */ /* 0x000fe2000000400c */
[C---:B------:R-:W-:Y:S01]  /*6680*/  FADD R13, R10.reuse, -12583039 ;  /* 0xcb40007f0a0d7421 */ /* 0x040fe20000000000 */
[----:B------:R-:W-:Y:S02]  /*6690*/  IMAD.SHL.U32 R10, R10, 0x800000, RZ ;  /* 0x008000000a0a7824 */ /* 0x000fe400078e00ff */
[C---:B------:R-:W-:Y:S01]  /*66a0*/  FADD R21, R19.reuse, -12583039 ;  /* 0xcb40007f13157421 */ /* 0x040fe20000000000 */
[----:B------:R-:W-:Y:S02]  /*66b0*/  IMAD.SHL.U32 R19, R19, 0x800000, RZ ;  /* 0x0080000013137824 */ /* 0x000fe400078e00ff */
[----:B------:R-:W-:Y:S01]  /*66c0*/  FFMA R13, R54, 1.4426950216293334961, -R13 ;  /* 0x3fb8aa3b360d7823 */ /* 0x000fe2000000080d */
[----:B------:R-:W2:Y:S01]  /*66d0*/  MUFU.EX2 R52, R52 ;  /* 0x0000003400347308 */ /* 0x000ea20000000800 */
[----:B------:R-:W-:Y:S01]  /*66e0*/  FFMA R21, R62, 1.4426950216293334961, -R21 ;  /* 0x3fb8aa3b3e157823 */ /* 0x000fe20000000815 */
[----:B-1----:R-:W-:Y:S01]  /*66f0*/  FMUL R5, R5, R46 ;  /* 0x0000002e05057220 */ /* 0x002fe20000400000 */
[----:B------:R-:W-:Y:S01]  /*6700*/  FFMA R54, R54, 1.925963033500011079e-08, R13 ;  /* 0x32a5706036367823 */ /* 0x000fe2000000000d */
[----:B------:R-:W-:Y:S01]  /*6710*/  FFMA.SAT R13, R56, R11, 0.5 ;  /* 0x3f000000380d7423 */ /* 0x000fe2000000200b */
[----:B------:R-:W-:Y:S01]  /*6720*/  FFMA R21, R62, 1.925963033500011079e-08, R21 ;  /* 0x32a570603e157823 */ /* 0x000fe20000000015 */
[----:B0-----:R-:W-:-:S02]  /*6730*/  FMUL R7, R7, R48 ;  /* 0x0000003007077220 */ /* 0x001fc40000400000 */
[----:B------:R-:W-:Y:S01]  /*6740*/  FFMA.RM R13, R13, R12, 12582913 ;  /* 0x4b4000010d0d7423 */ /* 0x000fe2000000400c */
[----:B------:R-:W-:Y:S03]  /*6750*/  MUFU.EX2 R58, R58 ;  /* 0x0000003a003a7308 */ /* 0x000fe60000000800 */
[C---:B------:R-:W-:Y:S01]  /*6760*/  FADD R15, R13.reuse, -12583039 ;  /* 0xcb40007f0d0f7421 */ /* 0x040fe20000000000 */
[----:B------:R-:W-:-:S03]  /*6770*/  SHF.L.U32 R13, R13, 0x17, RZ ;  /* 0x000000170d0d7819 */ /* 0x000fc600000006ff */
[----:B------:R-:W-:Y:S01]  /*6780*/  FFMA R15, R56, 1.4426950216293334961, -R15 ;  /* 0x3fb8aa3b380f7823 */ /* 0x000fe2000000080f */
[----:B--2---:R-:W-:-:S03]  /*6790*/  FMUL R9, R9, R52 ;  /* 0x0000003409097220 */ /* 0x004fc60000400000 */
        /* <DEDUP_REMOVED lines=10> */
[----:B------:R-:W-:Y:S02]  /*6840*/  FFMA R60, R60, 1.925963033500011079e-08, R17 ;  /* 0x32a570603c3c7823 */ /* 0x000fe40000000011 */
[----:B------:R-:W0:Y:S08]  /*6850*/  MUFU.EX2 R17, R54 ;  /* 0x0000003600117308 */ /* 0x000e300000000800 */
[----:B------:R-:W1:Y:S01]  /*6860*/  MUFU.EX2 R60, R60 ;  /* 0x0000003c003c7308 */ /* 0x000e620000000800 */
[----:B0-----:R-:W-:Y:S01]  /*6870*/  FMUL R10, R10, R17 ;  /* 0x000000110a0a7220 */ /* 0x001fe20000400000 */
[----:B------:R-:W-:-:S04]  /*6880*/  FFMA.SAT R17, R22, R11, 0.5 ;  /* 0x3f00000016117423 */ /* 0x000fc8000000200b */
[----:B------:R-:W-:-:S04]  /*6890*/  FFMA.RM R20, R17, R12, 12582913 ;  /* 0x4b40000111147423 */ /* 0x000fc8000000400c */
[C---:B------:R-:W-:Y:S01]  /*68a0*/  FADD R17, R20.reuse, -12583039 ;  /* 0xcb40007f14117421 */ /* 0x040fe20000000000 */
[----:B------:R-:W-:-:S03]  /*68b0*/  SHF.L.U32 R20, R20, 0x17, RZ ;  /* 0x0000001714147819 */ /* 0x000fc600000006ff */
[----:B------:R-:W-:-:S04]  /*68c0*/  FFMA R17, R22, 1.4426950216293334961, -R17 ;  /* 0x3fb8aa3b16117823 */ /* 0x000fc80000000811 */
[----:B------:R-:W-:Y:S01]  /*68d0*/  FFMA R23, R22, 1.925963033500011079e-08, R17 ;  /* 0x32a5706016177823 */ /* 0x000fe20000000011 */
[----:B------:R-:W-:Y:S01]  /*68e0*/  FFMA.SAT R17, R66, R11, 0.5 ;  /* 0x3f00000042117423 */ /* 0x000fe2000000200b */
[----:B------:R-:W0:Y:S03]  /*68f0*/  MUFU.EX2 R22, R21 ;  /* 0x0000001500167308 */ /* 0x000e260000000800 */
[----:B------:R-:W-:Y:S01]  /*6900*/  FFMA.RM R25, R17, R12, 12582913 ;  /* 0x4b40000111197423 */ /* 0x000fe2000000400c */
[----:B------:R-:W-:Y:S02]  /*6910*/  IMAD.SHL.U32 R17, R18, 0x800000, RZ ;  /* 0x0080000012117824 */ /* 0x000fe400078e00ff */
[----:B-1----:R-:W-:Y:S01]  /*6920*/  FMUL R18, R15, R60 ;  /* 0x0000003c0f127220 */ /* 0x002fe20000400000 */
[----:B------:R-:W-:Y:S01]  /*6930*/  FADD R15, R29, -12583039 ;  /* 0xcb40007f1d0f7421 */ /* 0x000fe20000000000 */
[----:B------:R-:W-:Y:S01]  /*6940*/  FADD R13, R25, -12583039 ;  /* 0xcb40007f190d7421 */ /* 0x000fe20000000000 */
[----:B------:R-:W1:Y:S01]  /*6950*/  MUFU.EX2 R23, R23 ;  /* 0x0000001700177308 */ /* 0x000e620000000800 */
[----:B------:R-:W-:Y:S01]  /*6960*/  FMUL R17, R17, R58 ;  /* 0x0000003a11117220 */ /* 0x000fe20000400000 */
[----:B------:R-:W-:Y:S01]  /*6970*/  FFMA R15, R24, 1.4426950216293334961, -R15 ;  /* 0x3fb8aa3b180f7823 */ /* 0x000fe2000000080f */
[----:B------:R-:W-:-:S03]  /*6980*/  FFMA R13, R66, 1.4426950216293334961, -R13 ;  /* 0x3fb8aa3b420d7823 */ /* 0x000fc6000000080d */
[----:B------:R-:W-:Y:S01]  /*6990*/  FFMA R15, R24, 1.925963033500011079e-08, R15 ;  /* 0x32a57060180f7823 */ /* 0x000fe2000000000f */
[----:B------:R-:W-:Y:S01]  /*69a0*/  FFMA R66, R66, 1.925963033500011079e-08, R13 ;  /* 0x32a5706042427823 */ /* 0x000fe2000000000d */
[----:B------:R-:W-:Y:S01]  /*69b0*/  FFMA.SAT R13, R26, R11, 0.5 ;  /* 0x3f0000001a0d7423 */ /* 0x000fe2000000200b */
[----:B------:R-:W-:Y:S01]  /*69c0*/  FFMA.RM R24, R31, R12, 12582913 ;  /* 0x4b4000011f187423 */ /* 0x000fe2000000400c */
[----:B0-----:R-:W-:Y:S02]  /*69d0*/  FMUL R19, R19, R22 ;  /* 0x0000001613137220 */ /* 0x001fe40000400000 */
[----:B------:R-:W-:Y:S01]  /*69e0*/  FFMA.RM R13, R13, R12, 12582913 ;  /* 0x4b4000010d0d7423 */ /* 0x000fe2000000400c */
[C---:B------:R-:W-:Y:S01]  /*69f0*/  FADD R21, R24.reuse, -12583039 ;  /* 0xcb40007f18157421 */ /* 0x040fe20000000000 */
[----:B------:R-:W-:Y:S01]  /*6a00*/  SHF.L.U32 R24, R24, 0x17, RZ ;  /* 0x0000001718187819 */ /* 0x000fe200000006ff */
[----:B------:R-:W0:Y:S01]  /*6a10*/  MUFU.EX2 R66, R66 ;  /* 0x0000004200427308 */ /* 0x000e220000000800 */
[C---:B------:R-:W-:Y:S01]  /*6a20*/  FADD R27, R13.reuse, -12583039 ;  /* 0xcb40007f0d1b7421 */ /* 0x040fe20000000000 */
[----:B-1----:R-:W-:Y:S01]  /*6a30*/  FMUL R20, R20, R23 ;  /* 0x0000001714147220 */ /* 0x002fe20000400000 */
[----:B------:R-:W-:Y:S01]  /*6a40*/  FFMA.SAT R23, R32, R11, 0.5 ;  /* 0x3f00000020177423 */ /* 0x000fe2000000200b */
[----:B------:R-:W-:Y:S01]  /*6a50*/  FFMA R21, R68, 1.4426950216293334961, -R21 ;  /* 0x3fb8aa3b44157823 */ /* 0x000fe20000000815 */
[----:B------:R-:W-:Y:S01]  /*6a60*/  FFMA R27, R26, 1.4426950216293334961, -R27 ;  /* 0x3fb8aa3b1a1b7823 */ /* 0x000fe2000000081b */
[----:B------:R-:W-:-:S02]  /*6a70*/  SHF.L.U32 R22, R13, 0x17, RZ ;  /* 0x000000170d167819 */ /* 0x000fc400000006ff */
[----:B------:R-:W-:Y:S01]  /*6a80*/  FFMA R68, R68, 1.925963033500011079e-08, R21 ;  /* 0x32a5706044447823 */ /* 0x000fe20000000015 */
[----:B------:R-:W-:Y:S01]  /*6a90*/  FFMA R27, R26, 1.925963033500011079e-08, R27 ;  /* 0x32a570601a1b7823 */ /* 0x000fe2000000001b */
[----:B------:R-:W-:Y:S01]  /*6aa0*/  FFMA.RM R26, R23, R12, 12582913 ;  /* 0x4b400001171a7423 */ /* 0x000fe2000000400c */
[----:B------:R-:W-:-:S03]  /*6ab0*/  FFMA.SAT R21, R64, R11, 0.5 ;  /* 0x3f00000040157423 */ /* 0x000fc6000000200b */
[----:B------:R-:W-:Y:S01]  /*6ac0*/  FADD R23, R26, -12583039 ;  /* 0xcb40007f1a177421 */ /* 0x000fe20000000000 */
[----:B------:R-:W-:Y:S01]  /*6ad0*/  FFMA.RM R31, R21, R12, 12582913 ;  /* 0x4b400001151f7423 */ /* 0x000fe2000000400c */
[----:B------:R-:W-:Y:S01]  /*6ae0*/  IMAD.SHL.U32 R21, R25, 0x800000, RZ ;  /* 0x0080000019157824 */ /* 0x000fe200078e00ff */
[----:B------:R-:W1:Y:S01]  /*6af0*/  MUFU.EX2 R27, R27 ;  /* 0x0000001b001b7308 */ /* 0x000e620000000800 */
[----:B------:R-:W-:Y:S01]  /*6b00*/  FFMA R23, R32, 1.4426950216293334961, -R23 ;  /* 0x3fb8aa3b20177823 */ /* 0x000fe20000000817 */
[----:B------:R-:W-:Y:S01]  /*6b10*/  FADD R33, R31, -12583039 ;  /* 0xcb40007f1f217421 */ /* 0x000fe20000000000 */
[----:B------:R-:W-:Y:S01]  /*6b20*/  SHF.L.U32 R26, R26, 0x17, RZ ;  /* 0x000000171a1a7819 */ /* 0x000fe200000006ff */
[----:B0-----:R-:W-:Y:S01]  /*6b30*/  FMUL R21, R21, R66 ;  /* 0x0000004215157220 */ /* 0x001fe20000400000 */
[----:B------:R-:W-:Y:S01]  /*6b40*/  FFMA R37, R32, 1.925963033500011079e-08, R23 ;  /* 0x32a5706020257823 */ /* 0x000fe20000000017 */
[----:B------:R-:W-:Y:S01]  /*6b50*/  FFMA.SAT R23, R38, R11, 0.5 ;  /* 0x3f00000026177423 */ /* 0x000fe2000000200b */
[----:B------:R-:W-:Y:S01]  /*6b60*/  FFMA R33, R64, 1.4426950216293334961, -R33 ;  /* 0x3fb8aa3b40217823 */ /* 0x000fe20000000821 */
[----:B------:R-:W0:Y:S02]  /*6b70*/  MUFU.EX2 R32, R15 ;  /* 0x0000000f00207308 */ /* 0x000e240000000800 */
[----:B------:R-:W-:Y:S01]  /*6b80*/  FFMA.RM R13, R23, R12, 12582913 ;  /* 0x4b400001170d7423 */ /* 0x000fe2000000400c */
[----:B------:R-:W-:-:S02]  /*6b90*/  IMAD.SHL.U32 R23, R29, 0x800000, RZ ;  /* 0x008000001d177824 */ /* 0x000fc400078e00ff */
[----:B------:R-:W-:Y:S01]  /*6ba0*/  FFMA.SAT R29, R70, R11, 0.5 ;  /* 0x3f000000461d7423 */ /* 0x000fe2000000200b */
[----:B------:R-:W-:Y:S01]  /*6bb0*/  FFMA R33, R64, 1.925963033500011079e-08, R33 ;  /* 0x32a5706040217823 */ /* 0x000fe20000000021 */
[C---:B------:R-:W-:Y:S01]  /*6bc0*/  FADD R25, R13.reuse, -12583039 ;  /* 0xcb40007f0d197421 */ /* 0x040fe20000000000 */
[----:B------:R-:W-:Y:S02]  /*6bd0*/  IMAD.SHL.U32 R13, R13, 0x800000, RZ ;  /* 0x008000000d0d7824 */ /* 0x000fe400078e00ff */
[----:B------:R-:W-:Y:S01]  /*6be0*/  FFMA.RM R29, R29, R12, 12582913 ;  /* 0x4b4000011d1d7423 */ /* 0x000fe2000000400c */
[----:B-1----:R-:W-:Y:S01]  /*6bf0*/  FMUL R22, R22, R27 ;  /* 0x0000001b16167220 */ /* 0x002fe20000400000 */
[C---:B------:R-:W-:Y:S01]  /*6c00*/  FFMA R25, R38.reuse, 1.4426950216293334961, -R25 ;  /* 0x3fb8aa3b26197823 */ /* 0x040fe20000000819 */
[----:B------:R-:W1:Y:S03]  /*6c10*/  MUFU.EX2 R37, R37 ;  /* 0x0000002500257308 */ /* 0x000e660000000800 */
[----:B------:R-:W-:Y:S01]  /*6c20*/  FFMA R38, R38, 1.925963033500011079e-08, R25 ;  /* 0x32a5706026267823 */ /* 0x000fe20000000019 */
[----:B------:R-:W-:Y:S01]  /*6c30*/  FFMA.SAT R25, R36, R11, 0.5 ;  /* 0x3f00000024197423 */ /* 0x000fe2000000200b */
[----:B0-----:R-:W-:-:S03]  /*6c40*/  FMUL R23, R23, R32 ;  /* 0x0000002017177220 */ /* 0x001fc60000400000 */
[----:B------:R-:W-:Y:S01]  /*6c50*/  FFMA.RM R15, R25, R12, 12582913 ;  /* 0x4b400001190f7423 */ /* 0x000fe2000000400c */
[----:B------:R0:W-:Y:S03]  /*6c60*/  MUFU.EX2 R32, R33 ;  /* 0x0000002100207308 */ /* 0x0001e60000000800 */
[C---:B------:R-:W-:Y:S01]  /*6c70*/  FADD R27, R15.reuse, -12583039 ;  /* 0xcb40007f0f1b7421 */ /* 0x040fe20000000000 */
[----:B------:R-:W-:-:S03]  /*6c80*/  SHF.L.U32 R15, R15, 0x17, RZ ;  /* 0x000000170f0f7819 */ /* 0x000fc600000006ff */
[----:B------:R-:W-:Y:S01]  /*6c90*/  FFMA R27, R36, 1.4426950216293334961, -R27 ;  /* 0x3fb8aa3b241b7823 */ /* 0x000fe2000000081b */
[----:B------:R-:W2:Y:S01]  /*6ca0*/  MUFU.EX2 R25, R68 ;  /* 0x0000004400197308 */ /* 0x000ea20000000800 */
[----:B0-----:R-:W-:Y:S01]  /*6cb0*/  FFMA.SAT R33, R14, R11, 0.5 ;  /* 0x3f0000000e217423 */ /* 0x001fe2000000200b */
[----:B-1----:R-:W-:Y:S01]  /*6cc0*/  FMUL R26, R26, R37 ;  /* 0x000000251a1a7220 */ /* 0x002fe20000400000 */
[----:B------:R-:W-:Y:S01]  /*6cd0*/  FFMA R36, R36, 1.925963033500011079e-08, R27 ;  /* 0x32a5706024247823 */ /* 0x000fe2000000001b */
[C---:B------:R-:W-:Y:S01]  /*6ce0*/  FADD R27, R29.reuse, -12583039 ;  /* 0xcb40007f1d1b7421 */ /* 0x040fe20000000000 */
[----:B------:R-:W-:-:S03]  /*6cf0*/  IMAD.SHL.U32 R29, R29, 0x800000, RZ ;  /* 0x008000001d1d7824 */ /* 0x000fc600078e00ff */
[C---:B------:R-:W-:Y:S01]  /*6d00*/  FFMA R27, R70.reuse, 1.4426950216293334961, -R27 ;  /* 0x3fb8aa3b461b7823 */ /* 0x040fe2000000081b */
[----:B------:R-:W-:Y:S03]  /*6d10*/  MUFU.EX2 R38, R38 ;  /* 0x0000002600267308 */ /* 0x000fe60000000800 */
[----:B------:R-:W-:Y:S01]  /*6d20*/  FFMA R70, R70, 1.925963033500011079e-08, R27 ;  /* 0x32a5706046467823 */ /* 0x000fe2000000001b */
[----:B--2---:R-:W-:Y:S01]  /*6d30*/  FMUL R24, R24, R25 ;  /* 0x0000001918187220 */ /* 0x004fe20000400000 */
[----:B------:R-:W-:Y:S02]  /*6d40*/  IMAD.SHL.U32 R25, R31, 0x800000, RZ ;  /* 0x008000001f197824 */ /* 0x000fe400078e00ff */
[----:B------:R-:W-:Y:S01]  /*6d50*/  FFMA.SAT R31, R44, R11, 0.5 ;  /* 0x3f0000002c1f7423 */ /* 0x000fe2000000200b */
[----:B------:R-:W-:Y:S01]  /*6d60*/  MUFU.EX2 R36, R36 ;  /* 0x0000002400247308 */ /* 0x000fe20000000800 */
[----:B------:R-:W-:-:S02]  /*6d70*/  FMUL R25, R25, R32 ;  /* 0x0000002019197220 */ /* 0x000fc40000400000 */
[----:B------:R-:W-:-:S04]  /*6d80*/  FFMA.RM R31, R31, R12, 12582913 ;  /* 0x4b4000011f1f7423 */ /* 0x000fc8000000400c */
[----:B------:R-:W-:Y:S01]  /*6d90*/  FADD R27, R31, -12583039 ;  /* 0xcb40007f1f1b7421 */ /* 0x000fe20000000000 */
[----:B------:R-:W0:Y:S03]  /*6da0*/  MUFU.EX2 R70, R70 ;  /* 0x0000004600467308 */ /* 0x000e260000000800 */
[----:B------:R-:W-:-:S04]  /*6db0*/  FFMA R27, R44, 1.4426950216293334961, -R27 ;  /* 0x3fb8aa3b2c1b7823 */ /* 0x000fc8000000081b */
[----:B------:R-:W-:Y:S01]  /*6dc0*/  FFMA R44, R44, 1.925963033500011079e-08, R27 ;  /* 0x32a570602c2c7823 */ /* 0x000fe2000000001b */
[----:B------:R-:W-:-:S04]  /*6dd0*/  FFMA.SAT R27, R30, R11, 0.5 ;  /* 0x3f0000001e1b7423 */ /* 0x000fc8000000200b */
[----:B------:R-:W-:-:S04]  /*6de0*/  FFMA.RM R32, R27, R12, 12582913 ;  /* 0x4b4000011b207423 */ /* 0x000fc8000000400c */
[----:B------:R-:W-:Y:S01]  /*6df0*/  FADD R27, R32, -12583039 ;  /* 0xcb40007f201b7421 */ /* 0x000fe20000000000 */
[----:B0-----:R-:W-:-:S03]  /*6e00*/  FMUL R29, R29, R70 ;  /* 0x000000461d1d7220 */ /* 0x001fc60000400000 */
[----:B------:R-:W-:-:S04]  /*6e10*/  FFMA R27, R30, 1.4426950216293334961, -R27 ;  /* 0x3fb8aa3b1e1b7823 */ /* 0x000fc8000000081b */
[----:B------:R-:W-:Y:S01]  /*6e20*/  FFMA R39, R30, 1.925963033500011079e-08, R27 ;  /* 0x32a570601e277823 */ /* 0x000fe2000000001b */
[----:B------:R-:W-:Y:S01]  /*6e30*/  FFMA.SAT R27, R28, R11, 0.5 ;  /* 0x3f0000001c1b7423 */ /* 0x000fe2000000200b */
[----:B------:R-:W-:Y:S01]  /*6e40*/  SHF.L.U32 R30, R31, 0x17, RZ ;  /* 0x000000171f1e7819 */ /* 0x000fe200000006ff */
[----:B------:R-:W-:Y:S02]  /*6e50*/  IMAD.SHL.U32 R31, R32, 0x800000, RZ ;  /* 0x00800000201f7824 */ /* 0x000fe400078e00ff */
[-C--:B------:R-:W-:Y:S01]  /*6e60*/  FFMA.RM R11, R27, R12.reuse, 12582913 ;  /* 0x4b4000011b0b7423 */ /* 0x080fe2000000400c */
[----:B------:R-:W-:Y:S02]  /*6e70*/  FFMA.RM R12, R33, R12, 12582913 ;  /* 0x4b400001210c7423 */ /* 0x000fe4000000400c */
[----:B------:R-:W0:Y:S01]  /*6e80*/  MUFU.EX2 R33, R44 ;  /* 0x0000002c00217308 */ /* 0x000e220000000800 */
[C---:B------:R-:W-:Y:S01]  /*6e90*/  FADD R27, R11.reuse, -12583039 ;  /* 0xcb40007f0b1b7421 */ /* 0x040fe20000000000 */
[----:B------:R-:W-:-:S03]  /*6ea0*/  SHF.L.U32 R11, R11, 0x17, RZ ;  /* 0x000000170b0b7819 */ /* 0x000fc600000006ff */
[----:B------:R-:W-:-:S04]  /*6eb0*/  FFMA R27, R28, 1.4426950216293334961, -R27 ;  /* 0x3fb8aa3b1c1b7823 */ /* 0x000fc8000000081b */
[----:B------:R-:W-:Y:S01]  /*6ec0*/  FFMA R37, R28, 1.925963033500011079e-08, R27 ;  /* 0x32a570601c257823 */ /* 0x000fe2000000001b */
[C---:B------:R-:W-:Y:S01]  /*6ed0*/  FADD R27, R12.reuse, -12583039 ;  /* 0xcb40007f0c1b7421 */ /* 0x040fe20000000000 */
[----:B------:R-:W-:Y:S01]  /*6ee0*/  FMUL R28, R15, R36 ;  /* 0x000000240f1c7220 */ /* 0x000fe20000400000 */
[----:B------:R-:W-:Y:S01]  /*6ef0*/  IMAD.SHL.U32 R12, R12, 0x800000, RZ ;  /* 0x008000000c0c7824 */ /* 0x000fe200078e00ff */
        /* <DEDUP_REMOVED lines=47> */
.L_x_11212:
        /* <DEDUP_REMOVED lines=11> */
[----:B0-----:R-:W-:Y:S05]  /*72a0*/  CALL.REL.NOINC `($__internal_172_$__cuda_sm3x_div_rn_noftz_f32_slowpath) ;  /* 0x0000003000707944 */ /* 0x001fea0003c00000 */
[----:B------:R-:W-:-:S07]  /*72b0*/  MOV R15, R6 ;  /* 0x00000006000f7202 */ /* 0x000fce0000000f00 */
.L_x_11145:
[----:B------:R-:W-:Y:S05]  /*72c0*/  BSYNC.RECONVERGENT B3 ;  /* 0x0000000000037941 */ /* 0x000fea0003800200 */
.L_x_11144:
        /* <DEDUP_REMOVED lines=11> */
[----:B0-----:R-:W-:Y:S05]  /*7380*/  CALL.REL.NOINC `($__internal_172_$__cuda_sm3x_div_rn_noftz_f32_slowpath) ;  /* 0x0000003000387944 */ /* 0x001fea0003c00000 */
[----:B------:R-:W-:-:S07]  /*7390*/  MOV R14, R6 ;  /* 0x00000006000e7202 */ /* 0x000fce0000000f00 */
.L_x_11147:
[----:B------:R-:W-:Y:S05]  /*73a0*/  BSYNC.RECONVERGENT B3 ;  /* 0x0000000000037941 */ /* 0x000fea0003800200 */
.L_x_11146:
        /* <DEDUP_REMOVED lines=13> */
.L_x_11149:
[----:B------:R-:W-:Y:S05]  /*7480*/  BSYNC.RECONVERGENT B3 ;  /* 0x0000000000037941 */ /* 0x000fea0003800200 */
.L_x_11148:
        /* <DEDUP_REMOVED lines=13> */
.L_x_11151:
[----:B------:R-:W-:Y:S05]  /*7560*/  BSYNC.RECONVERGENT B3 ;  /* 0x0000000000037941 */ /* 0x000fea0003800200 */
.L_x_11150:
        /* <DEDUP_REMOVED lines=13> */
.L_x_11153:
[----:B------:R-:W-:Y:S05]  /*7640*/  BSYNC.RECONVERGENT B3 ;  /* 0x0000000000037941 */ /* 0x000fea0003800200 */
.L_x_11152:
        /* <DEDUP_REMOVED lines=13> */
.L_x_11155:
[----:B------:R-:W-:Y:S05]  /*7720*/  BSYNC.RECONVERGENT B3 ;  /* 0x0000000000037941 */ /* 0x000fea0003800200 */
.L_x_11154:
        /* <DEDUP_REMOVED lines=13> */
.L_x_11157:
[----:B------:R-:W-:Y:S05]  /*7800*/  BSYNC.RECONVERGENT B3 ;  /* 0x0000000000037941 */ /* 0x000fea0003800200 */
.L_x_11156:
        /* <DEDUP_REMOVED lines=13> */
.L_x_11159:
[----:B------:R-:W-:Y:S05]  /*78e0*/  BSYNC.RECONVERGENT B3 ;  /* 0x0000000000037941 */ /* 0x000fea0003800200 */
.L_x_11158:
        /* <DEDUP_REMOVED lines=13> */
.L_x_11161:
[----:B------:R-:W-:Y:S05]  /*79c0*/  BSYNC.RECONVERGENT B3 ;  /* 0x0000000000037941 */ /* 0x000fea0003800200 */
.L_x_11160:
        /* <DEDUP_REMOVED lines=13> */
.L_x_11163:
[----:B------:R-:W-:Y:S05]  /*7aa0*/  BSYNC.RECONVERGENT B3 ;  /* 0x0000000000037941 */ /* 0x000fea0003800200 */
.L_x_11162:
        /* <DEDUP_REMOVED lines=13> */
.L_x_11165:
[----:B------:R-:W-:Y:S05]  /*7b80*/  BSYNC.RECONVERGENT B3 ;  /* 0x0000000000037941 */ /* 0x000fea0003800200 */
.L_x_11164:
        /* <DEDUP_REMOVED lines=13> */
.L_x_11167:
[----:B------:R-:W-:Y:S05]  /*7c60*/  BSYNC.RECONVERGENT B3 ;  /* 0x0000000000037941 */ /* 0x000fea0003800200 */
.L_x_11166:
        /* <DEDUP_REMOVED lines=13> */
.L_x_11169:
[----:B------:R-:W-:Y:S05]  /*7d40*/  BSYNC.RECONVERGENT B3 ;  /* 0x0000000000037941 */ /* 0x000fea0003800200 */
.L_x_11168:
        /* <DEDUP_REMOVED lines=13> */
.L_x_11171:
[----:B------:R-:W-:Y:S05]  /*7e20*/  BSYNC.RECONVERGENT B3 ;  /* 0x0000000000037941 */ /* 0x000fea0003800200 */
.L_x_11170:
        /* <DEDUP_REMOVED lines=13> */
.L_x_11173:
[----:B------:R-:W-:Y:S05]  /*7f00*/  BSYNC.RECONVERGENT B3 ;  /* 0x0000000000037941 */ /* 0x000fea0003800200 */
.L_x_11172:
        /* <DEDUP_REMOVED lines=13> */
.L_x_11175:
[----:B------:R-:W-:Y:S05]  /*7fe0*/  BSYNC.RECONVERGENT B3 ;  /* 0x0000000000037941 */ /* 0x000fea0003800200 */
.L_x_11174:
        /* <DEDUP_REMOVED lines=11> */
[----:B0-----:R-:W-:Y:S05]  /*80a0*/  CALL.REL.NOINC `($__internal_172_$__cuda_sm3x_div_rn_noftz_f32_slowpath) ;  /* 0x0000002000f07944 */ /* 0x001fea0003c00000 */
[----:B------:R-:W-:-:S07]  /*80b0*/  IMAD.MOV.U32 R21, RZ, RZ, R6 ;  /* 0x000000ffff157224 */ /* 0x000fce00078e0006 */
.L_x_11177:
[----:B------:R-:W-:Y:S05]  /*80c0*/  BSYNC.RECONVERGENT B3 ;  /* 0x0000000000037941 */ /* 0x000fea0003800200 */
.L_x_11176:
        /* <DEDUP_REMOVED lines=12> */
[----:B------:R-:W-:-:S07]  /*8190*/  MOV R22, R6 ;  /* 0x0000000600167202 */ /* 0x000fce0000000f00 */
.L_x_11179:
[----:B------:R-:W-:Y:S05]  /*81a0*/  BSYNC.RECONVERGENT B3 ;  /* 0x0000000000037941 */ /* 0x000fea0003800200 */
.L_x_11178:
        /* <DEDUP_REMOVED lines=13> */
.L_x_11181:
[----:B------:R-:W-:Y:S05]  /*8280*/  BSYNC.RECONVERGENT B3 ;  /* 0x0000000000037941 */ /* 0x000fea0003800200 */
.L_x_11180:
        /* <DEDUP_REMOVED lines=13> */
.L_x_11183:
[----:B------:R-:W-:Y:S05]  /*8360*/  BSYNC.RECONVERGENT B3 ;  /* 0x0000000000037941 */ /* 0x000fea0003800200 */
.L_x_11182:
        /* <DEDUP_REMOVED lines=13> */
.L_x_11185:
[----:B------:R-:W-:Y:S05]  /*8440*/  BSYNC.RECONVERGENT B3 ;  /* 0x0000000000037941 */ /* 0x000fea0003800200 */
.L_x_11184:
        /* <DEDUP_REMOVED lines=13> */
.L_x_11187:
[----:B------:R-:W-:Y:S05]  /*8520*/  BSYNC.RECONVERGENT B3 ;  /* 0x0000000000037941 */ /* 0x000fea0003800200 */
.L_x_11186:
        /* <DEDUP_REMOVED lines=13> */
.L_x_11189:
[----:B------:R-:W-:Y:S05]  /*8600*/  BSYNC.RECONVERGENT B3 ;  /* 0x0000000000037941 */ /* 0x000fea0003800200 */
.L_x_11188:
        /* <DEDUP_REMOVED lines=13> */
.L_x_11191:
[----:B------:R-:W-:Y:S05]  /*86e0*/  BSYNC.RECONVERGENT B3 ;  /* 0x0000000000037941 */ /* 0x000fea0003800200 */
.L_x_11190:
        /* <DEDUP_REMOVED lines=13> */
.L_x_11193:
[----:B------:R-:W-:Y:S05]  /*87c0*/  BSYNC.RECONVERGENT B3 ;  /* 0x0000000000037941 */ /* 0x000fea0003800200 */
.L_x_11192:
        /* <DEDUP_REMOVED lines=13> */
.L_x_11195:
[----:B------:R-:W-:Y:S05]  /*88a0*/  BSYNC.RECONVERGENT B3 ;  /* 0x0000000000037941 */ /* 0x000fea0003800200 */
.L_x_11194:
        /* <DEDUP_REMOVED lines=13> */
.L_x_11197:
[----:B------:R-:W-:Y:S05]  /*8980*/  BSYNC.RECONVERGENT B3 ;  /* 0x0000000000037941 */ /* 0x000fea0003800200 */
.L_x_11196:
        /* <DEDUP_REMOVED lines=13> */
.L_x_11199:
[----:B------:R-:W-:Y:S05]  /*8a60*/  BSYNC.RECONVERGENT B3 ;  /* 0x0000000000037941 */ /* 0x000fea0003800200 */
.L_x_11198:
        /* <DEDUP_REMOVED lines=68> */
.L_x_11142:
[----:B------:R-:W-:Y:S05]  /*8eb0*/  EXIT ;  /* 0x000000000000794d */ /* 0x000fea0003800000 */
.L_x_11143:
[----:B------:R-:W-:Y:S01]  /*8ec0*/  HFMA2 R12, -RZ, RZ, 0, 9.5367431640625e-07 ;  /* 0x00000010ff0c7431 */ /* 0x000fe200000001ff */
[----:B------:R-:W-:Y:S01]  /*8ed0*/  BSSY B1, `(.L_x_11201) ;  /* 0x0000006000017945 */ /* 0x000fe20003800000 */
[----:B------:R-:W-:Y:S01]  /*8ee0*/  IMAD.MOV.U32 R11, RZ, RZ, 0x1f ;  /* 0x0000001fff0b7424 */ /* 0x000fe200078e00ff */
[----:B------:R-:W-:-:S07]  /*8ef0*/  MOV R15, 0xffffffff ;  /* 0xffffffff000f7802 */ /* 0x000fce0000000f00 */
[----:B------:R-:W-:Y:S05]  /*8f00*/  WARPSYNC.COLLECTIVE R15, `(.L_x_11202) ;  /* 0x000000000f087348 */ /* 0x000fea0003c00000 */
[----:B------:R0:W1:Y:S02]  /*8f10*/  SHFL.BFLY P6, R14, R13, R12, R11 ;  /* 0x0c00000c0d0e7389 */ /* 0x00006400000c000b */
[----:B01----:R-:W-:Y:S05]  /*8f20*/  ENDCOLLECTIVE ;  /* 0x000000000000791b */ /* 0x003fea0003800000 */
.L_x_11202:
[----:B------:R-:W-:Y:S05]  /*8f30*/  BSYNC B1 ;  /* 0x0000000000017941 */ /* 0x000fea0003800000 */
.L_x_11201:
[----:B------:R-:W-:Y:S01]  /*8f40*/  HFMA2 R12, -RZ, RZ, 0, 4.76837158203125e-07 ;  /* 0x00000008ff0c7431 */ /* 0x000fe200000001ff */
[----:B------:R-:W-:Y:S01]  /*8f50*/  FMNMX R13, R13, R14, !PT ;  /* 0x0000000e0d0d7209 */ /* 0x000fe20007800000 */
[----:B------:R-:W-:Y:S01]  /*8f60*/  IMAD.MOV.U32 R11, RZ, RZ, 0x1f ;  /* 0x0000001fff0b7424 */ /* 0x000fe200078e00ff */
[----:B------:R-:W-:-:S07]  /*8f70*/  MOV R15, 0xffffffff ;  /* 0xffffffff000f7802 */ /* 0x000fce0000000f00 */
[----:B------:R-:W-:Y:S05]  /*8f80*/  WARPSYNC.COLLECTIVE R15, `(.L_x_11203) ;  /* 0x000000000f087348 */ /* 0x000fea0003c00000 */
[----:B------:R0:W1:Y:S02]  /*8f90*/  SHFL.BFLY P6, R14, R13, R12, R11 ;  /* 0x0c00000c0d0e7389 */ /* 0x00006400000c000b */
[----:B01----:R-:W-:Y:S05]  /*8fa0*/  ENDCOLLECTIVE ;  /* 0x000000000000791b */ /* 0x003fea0003800000 */
.L_x_11203:
[----:B------:R-:W-:Y:S01]  /*8fb0*/  IMAD.MOV.U32 R12, RZ, RZ, 0x4 ;  /* 0x00000004ff0c7424 */ /* 0x000fe200078e00ff */
[----:B------:R-:W-:-:S04]  /*8fc0*/  FMNMX R0, R13, R14, !PT ;  /* 0x0000000e0d007209 */ /* 0x000fc80007800000 */
[----:B------:R-:W-:-:S07]  /*8fd0*/  MOV R13, R0 ;  /* 0x00000000000d7202 */ /* 0x000fce0000000f00 */
[----:B------:R-:W-:Y:S05]  /*8fe0*/  WARPSYNC.COLLECTIVE R15, `(.L_x_11204) ;  /* 0x000000000f087348 */ /* 0x000fea0003c00000 */
[----:B------:R0:W1:Y:S02]  /*8ff0*/  SHFL.BFLY P6, R14, R13, R12, R11 ;  /* 0x0c00000c0d0e7389 */ /* 0x00006400000c000b */
[----:B01----:R-:W-:Y:S05]  /*9000*/  ENDCOLLECTIVE ;  /* 0x000000000000791b */ /* 0x003fea0003800000 */
.L_x_11204:
[----:B------:R-:W-:Y:S01]  /*9010*/  HFMA2 R12, -RZ, RZ, 0, 1.1920928955078125e-07 ;  /* 0x00000002ff0c7431 */ /* 0x000fe200000001ff */
[----:B------:R-:W-:-:S04]  /*9020*/  FMNMX R2, R0, R14, !PT ;  /* 0x0000000e00027209 */ /* 0x000fc80007800000 */
[----:B------:R-:W-:-:S07]  /*9030*/  MOV R13, R2 ;  /* 0x00000002000d7202 */ /* 0x000fce0000000f00 */
[----:B------:R-:W-:Y:S05]  /*9040*/  WARPSYNC.COLLECTIVE R15, `(.L_x_11205) ;  /* 0x000000000f087348 */ /* 0x000fea0003c00000 */
[----:B------:R0:W1:Y:S02]  /*9050*/  SHFL.BFLY P6, R14, R13, R12, R11 ;  /* 0x0c00000c0d0e7389 */ /* 0x00006400000c000b */
[----:B01----:R-:W-:Y:S05]  /*9060*/  ENDCOLLECTIVE ;  /* 0x000000000000791b */ /* 0x003fea0003800000 */
.L_x_11205:
[----:B------:R-:W-:Y:S02]  /*9070*/  MOV R12, 0x1 ;  /* 0x00000001000c7802 */ /* 0x000fe40000000f00 */
[----:B------:R-:W-:-:S05]  /*9080*/  FMNMX R3, R2, R14, !PT ;  /* 0x0000000e02037209 */ /* 0x000fca0007800000 */
[----:B------:R-:W-:-:S07]  /*9090*/  IMAD.MOV.U32 R13, RZ, RZ, R3 ;  /* 0x000000ffff0d7224 */ /* 0x000fce00078e0003 */
[----:B------:R-:W-:Y:S05]  /*90a0*/  WARPSYNC.COLLECTIVE R15, `(.L_x_11206) ;  /* 0x000000000f087348 */ /* 0x000fea0003c00000 */
[----:B------:R0:W1:Y:S02]  /*90b0*/  SHFL.BFLY P6, R14, R13, R12, R11 ;  /* 0x0c00000c0d0e7389 */ /* 0x00006400000c000b */
[----:B01----:R-:W-:Y:S05]  /*90c0*/  ENDCOLLECTIVE ;  /* 0x000000000000791b */ /* 0x003fea0003800000 */
.L_x_11206:
        /* <DEDUP_REMOVED lines=35> */
[-C--:B------:R-:W-:Y:S02]  /*9300*/  FFMA.SAT R9, R10, R15.reuse, 0.5 ;  /* 0x3f0000000a097423 */ /* 0x080fe4000000200f */
[C---:B------:R-:W-:Y:S02]  /*9310*/  FFMA R17, R0.reuse, 1.4426950216293334961, -R17 ;  /* 0x3fb8aa3b00117823 */ /* 0x040fe40000000811 */
[----:B------:R-:W-:Y:S02]  /*9320*/  FFMA.RM R9, R9, R14, 12582913 ;  /* 0x4b40000109097423 */ /* 0x000fe4000000400e */
[----:B------:R-:W-:Y:S02]  /*9330*/  FFMA R17, R0, 1.925963033500011079e-08, R17 ;  /* 0x32a5706000117823 */ /* 0x000fe40000000011 */
[C---:B------:R-:W-:Y:S01]  /*9340*/  FADD R19, R9.reuse, -12583039 ;  /* 0xcb40007f09137421 */ /* 0x040fe20000000000 */
[----:B------:R-:W-:Y:S01]  /*9350*/  SHF.L.U32 R0, R9, 0x17, RZ ;  /* 0x0000001709007819 */ /* 0x000fe200000006ff */
[----:B------:R-:W-:-:S02]  /*9360*/  FFMA.SAT R9, R2, R15, 0.5 ;  /* 0x3f00000002097423 */ /* 0x000fc4000000200f */
        /* <DEDUP_REMOVED lines=197> */
[----:B------:R-:W-:Y:S01]  /*9fc0*/  SHF.L.U32 R30, R33, 0x17, RZ ;  /* 0x00000017211e7819 */ /* 0x000fe200000006ff */
[----:B------:R-:W-:Y:S02]  /*9fd0*/  FFMA R15, R12, 1.4426950216293334961, -R15 ;  /* 0x3fb8aa3b0c0f7823 */ /* 0x000fe4000000080f */
[----:B------:R-:W-:Y:S02]  /*9fe0*/  FFMA R37, R44, 1.4426950216293334961, -R37 ;  /* 0x3fb8aa3b2c257823 */ /* 0x000fe40000000825 */
[----:B------:R-:W-:Y:S02]  /*9ff0*/  FFMA R15, R12, 1.925963033500011079e-08, R15 ;  /* 0x32a570600c0f7823 */ /* 0x000fe4000000000f */
[----:B------:R-:W-:Y:S02]  /*a000*/  FFMA R37, R44, 1.925963033500011079e-08, R37 ;  /* 0x32a570602c257823 */ /* 0x000fe40000000025 */
[----:B------:R1:W2:Y:S01]  /*a010*/  MUFU.EX2 R12, R15 ;  /* 0x0000000f000c7308 */ /* 0x0002a20000000800 */
[----:B0-----:R-:W-:-:S07]  /*a020*/  FMUL R31, R31, R32 ;  /* 0x000000201f1f7220 */ /* 0x001fce0000400000 */
[----:B------:R-:W0:Y:S01]  /*a030*/  MUFU.EX2 R37, R37 ;  /* 0x0000002500257308 */ /* 0x000e220000000800 */
[----:B-1----:R-:W-:Y:S01]  /*a040*/  MOV R15, 0xffffffff ;  /* 0xffffffff000f7802 */ /* 0x002fe20000000f00 */
[----:B--2---:R-:W-:Y:S01]  /*a050*/  FMUL R32, R11, R12 ;  /* 0x0000000c0b207220 */ /* 0x004fe20000400000 */
[C---:B------:R-:W-:Y:S01]  /*a060*/  FADD R12, R14.reuse, -12583039 ;  /* 0xcb40007f0e0c7421 */ /* 0x040fe20000000000 */
[----:B------:R-:W-:Y:S01]  /*a070*/  FADD R11, RZ, R6 ;  /* 0x00000006ff0b7221 */ /* 0x000fe20000000000 */
[----:B------:R-:W-:Y:S02]  /*a080*/  SHF.L.U32 R14, R14, 0x17, RZ ;  /* 0x000000170e0e7819 */ /* 0x000fe400000006ff */
[----:B------:R-:W-:Y:S01]  /*a090*/  FFMA R12, R13, 1.4426950216293334961, -R12 ;  /* 0x3fb8aa3b0d0c7823 */ /* 0x000fe2000000080c */
[----:B------:R-:W-:Y:S01]  /*a0a0*/  FADD R11, R11, R0 ;  /* 0x000000000b0b7221 */ /* 0x000fe20000000000 */
[----:B0-----:R-:W-:Y:S02]  /*a0b0*/  FMUL R30, R30, R37 ;  /* 0x000000251e1e7220 */ /* 0x001fe40000400000 */
        /* <DEDUP_REMOVED lines=34> */
.L_x_11207:
[----:B------:R-:W-:Y:S02]  /*a2e0*/  IMAD.MOV.U32 R12, RZ, RZ, 0x8 ;  /* 0x00000008ff0c7424 */ /* 0x000fe400078e00ff */
[----:B------:R-:W-:-:S05]  /*a2f0*/  FADD R36, R13, R14 ;  /* 0x0000000e0d247221 */ /* 0x000fca0000000000 */
[----:B------:R-:W-:-:S07]  /*a300*/  MOV R13, R36 ;  /* 0x00000024000d7202 */ /* 0x000fce0000000f00 */
[----:B------:R-:W-:Y:S05]  /*a310*/  WARPSYNC.COLLECTIVE R15, `(.L_x_11208) ;  /* 0x000000000f087348 */ /* 0x000fea0003c00000 */
[----:B------:R0:W1:Y:S02]  /*a320*/  SHFL.BFLY P6, R14, R13, R12, R11 ;  /* 0x0c00000c0d0e7389 */ /* 0x00006400000c000b */
[----:B01----:R-:W-:Y:S05]  /*a330*/  ENDCOLLECTIVE ;  /* 0x000000000000791b */ /* 0x003fea0003800000 */
.L_x_11208:
[----:B------:R-:W-:Y:S02]  /*a340*/  HFMA2 R12, -RZ, RZ, 0, 2.384185791015625e-07 ;  /* 0x00000004ff0c7431 */ /* 0x000fe400000001ff */
[----:B------:R-:W-:-:S05]  /*a350*/  FADD R37, R36, R14 ;  /* 0x0000000e24257221 */ /* 0x000fca0000000000 */
[----:B------:R-:W-:-:S07]  /*a360*/  MOV R13, R37 ;  /* 0x00000025000d7202 */ /* 0x000fce0000000f00 */
[----:B------:R-:W-:Y:S05]  /*a370*/  WARPSYNC.COLLECTIVE R15, `(.L_x_11209) ;  /* 0x000000000f087348 */ /* 0x000fea0003c00000 */
[----:B------:R0:W1:Y:S02]  /*a380*/  SHFL.BFLY P6, R14, R13, R12, R11 ;  /* 0x0c00000c0d0e7389 */ /* 0x00006400000c000b */
[----:B01----:R-:W-:Y:S05]  /*a390*/  ENDCOLLECTIVE ;  /* 0x000000000000791b */ /* 0x003fea0003800000 */
.L_x_11209:
[----:B------:R-:W-:Y:S01]  /*a3a0*/  MOV R12, 0x2 ;  /* 0x00000002000c7802 */ /* 0x000fe20000000f00 */
[----:B------:R-:W-:-:S04]  /*a3b0*/  FADD R38, R37, R14 ;  /* 0x0000000e25267221 */ /* 0x000fc80000000000 */
[----:B------:R-:W-:-:S07]  /*a3c0*/  IMAD.MOV.U32 R13, RZ, RZ, R38 ;  /* 0x000000ffff0d7224 */ /* 0x000fce00078e0026 */
[----:B------:R-:W-:Y:S05]  /*a3d0*/  WARPSYNC.COLLECTIVE R15, `(.L_x_11210) ;  /* 0x000000000f087348 */ /* 0x000fea0003c00000 */
[----:B------:R0:W1:Y:S02]  /*a3e0*/  SHFL.BFLY P6, R14, R13, R12, R11 ;  /* 0x0c00000c0d0e7389 */ /* 0x00006400000c000b */
[----:B01----:R-:W-:Y:S05]  /*a3f0*/  ENDCOLLECTIVE ;  /* 0x000000000000791b */ /* 0x003fea0003800000 */
.L_x_11210:
[----:B------:R-:W-:Y:S02]  /*a400*/  IMAD.MOV.U32 R12, RZ, RZ, 0x1 ;  /* 0x00000001ff0c7424 */ /* 0x000fe400078e00ff */
[----:B------:R-:W-:-:S05]  /*a410*/  FADD R39, R38, R14 ;  /* 0x0000000e26277221 */ /* 0x000fca0000000000 */
[----:B------:R-:W-:-:S07]  /*a420*/  MOV R13, R39 ;  /* 0x00000027000d7202 */ /* 0x000fce0000000f00 */
[----:B------:R-:W-:Y:S05]  /*a430*/  WARPSYNC.COLLECTIVE R15, `(.L_x_11211) ;  /* 0x000000000f087348 */ /* 0x000fea0003c00000 */
[----:B------:R0:W1:Y:S02]  /*a440*/  SHFL.BFLY P6, R14, R13, R12, R11 ;  /* 0x0c00000c0d0e7389 */ /* 0x00006400000c000b */
[----:B01----:R-:W-:Y:S05]  /*a450*/  ENDCOLLECTIVE ;  /* 0x000000000000791b */ /* 0x003fea0003800000 */
.L_x_11211:
[----:B------:R-:W-:Y:S05]  /*a460*/  BRA `(.L_x_11212) ;  /* 0xffffffcc00607947 */ /* 0x000fea000383ffff */
        .weak           $__internal_172_$__cuda_sm3x_div_rn_noftz_f32_slowpath
        .type           $__internal_172_$__cuda_sm3x_div_rn_noftz_f32_slowpath,@function
        .size           $__internal_172_$__cuda_sm3x_div_rn_noftz_f32_slowpath,(.L_x_37549 - $__internal_172_$__cuda_sm3x_div_rn_noftz_f32_slowpath)
$__internal_172_$__cuda_sm3x_div_rn_noftz_f32_slowpath:
        /* <DEDUP_REMOVED lines=35> */
.L_x_11214:
        /* <DEDUP_REMOVED lines=51> */
.L_x_11221:
[----:B------:R-:W-:-:S04]  /*a9d0*/  LOP3.LUT R6, R6, 0x80000000, RZ, 0xc0, !PT ;  /* 0x8000000006067812 */ /* 0x000fc800078ec0ff */
[----:B------:R-:W-:Y:S01]  /*a9e0*/  LOP3.LUT R6, R6, 0x7f800000, RZ, 0xfc, !PT ;  /* 0x7f80000006067812 */ /* 0x000fe200078efcff */
[----:B------:R-:W-:Y:S06]  /*a9f0*/  BRA `(.L_x_11222) ;  /* 0x0000000000047947 */ /* 0x000fec0003800000 */
.L_x_11220:
[----:B------:R-:W-:-:S07]  /*aa00*/  LEA R6, R36, R6, 0x17 ;  /* 0x0000000624067211 */ /* 0x000fce00078eb8ff */
.L_x_11222:
[----:B------:R-:W-:Y:S05]  /*aa10*/  BSYNC.RECONVERGENT B2 ;  /* 0x0000000000027941 */ /* 0x000fea0003800200 */
.L_x_11219:
[----:B------:R-:W-:Y:S05]  /*aa20*/  BRA `(.L_x_11223) ;  /* 0x0000000000207947 */ /* 0x000fea0003800000 */
.L_x_11218:
[----:B------:R-:W-:-:S04]  /*aa30*/  LOP3.LUT R6, R37, 0x80000000, R6, 0x48, !PT ;  /* 0x8000000025067812 */ /* 0x000fc800078e4806 */
[----:B------:R-:W-:Y:S01]  /*aa40*/  LOP3.LUT R6, R6, 0x7f800000, RZ, 0xfc, !PT ;  /* 0x7f80000006067812 */ /* 0x000fe200078efcff */
[----:B------:R-:W-:Y:S06]  /*aa50*/  BRA `(.L_x_11223) ;  /* 0x0000000000147947 */ /* 0x000fec0003800000 */
.L_x_11217:
[----:B------:R-:W-:Y:S01]  /*aa60*/  LOP3.LUT R6, R37, 0x80000000, R6, 0x48, !PT ;  /* 0x8000000025067812 */ /* 0x000fe200078e4806 */
[----:B------:R-:W-:Y:S06]  /*aa70*/  BRA `(.L_x_11223) ;  /* 0x00000000000c7947 */ /* 0x000fec0003800000 */
.L_x_11216:
[----:B------:R-:W0:Y:S01]  /*aa80*/  MUFU.RSQ R6, -QNAN ;  /* 0xffc0000000067908 */ /* 0x000e220000001400 */
[----:B------:R-:W-:Y:S05]  /*aa90*/  BRA `(.L_x_11223) ;  /* 0x0000000000047947 */ /* 0x000fea0003800000 */
.L_x_11215:
[----:B------:R-:W-:-:S07]  /*aaa0*/  FADD.FTZ R6, R6, R11 ;  /* 0x0000000b06067221 */ /* 0x000fce0000010000 */
.L_x_11223:
[----:B------:R-:W-:Y:S05]  /*aab0*/  BSYNC.RECONVERGENT B1 ;  /* 0x0000000000017941 */ /* 0x000fea0003800200 */
.L_x_11213:
[----:B------:R-:W-:-:S04]  /*aac0*/  HFMA2 R13, -RZ, RZ, 0, 0 ;  /* 0x00000000ff0d7431 */ /* 0x000fc800000001ff */
[----:B0-----:R-:W-:Y:S05]  /*aad0*/  RET.REL.NODEC R12 `(_Z15SoftmaxWarpImplI22BroadcastScaleMaskLoadIffbLm3EiE11DirectStoreIffEfLi1ELi28ELi32ELi1ELb0EL9Algorithm0EEvT_T0_ll) ;  /* 0xffffff540c487950 */ /* 0x001fea0003c3ffff */
.L_x_11224:
        /* <DEDUP_REMOVED lines=10> */
.L_x_37549:


//--------------------- .text._Z15SoftmaxWarpImplI22BroadcastScaleMaskLoadIffbLm3EiE11DirectStoreIffEfLi1ELi27ELi32ELi1ELb1EL9Algorithm0EEvT_T0_ll --------------------------
	.section	.text._Z15SoftmaxWarpImplI22BroadcastScaleMaskLoadIffbLm3EiE11DirectStoreIffEfLi1ELi27ELi32ELi1ELb1EL9Algorithm0EEvT_T0_ll,"ax",@progbits
	.align	128
        .global         _Z15SoftmaxWarpImplI22BroadcastScaleMaskLoadIffbLm3EiE11DirectStoreIffEfLi1ELi27ELi32ELi1ELb1EL9Algorithm0EEvT_T0_ll
        .type           _Z15SoftmaxWarpImplI22BroadcastScaleMaskLoadIffbLm3EiE11DirectStoreIffEfLi1ELi27ELi32ELi1ELb1EL9Algorithm0EEvT_T0_ll,@function
        .size           _Z15SoftmaxWarpImplI22BroadcastScaleMaskLoadIffbLm3EiE11DirectStoreIffEfLi1ELi27ELi32ELi1ELb1EL9Algorithm0EEvT_T0_ll,(.L_x_37550 - _Z15SoftmaxWarpImplI22BroadcastScaleMaskLoadIffbLm3EiE11DirectStoreIffEfLi1ELi27ELi32ELi1ELb1EL9Algorithm0EEvT_T0_ll)
        .other          _Z15SoftmaxWarpImplI22BroadcastScaleMaskLoadIffbLm3EiE11DirectStoreIffEfLi1ELi27ELi32ELi1ELb1EL9Algorithm0EEvT_T0_ll,@"STO_CUDA_ENTRY STV_DEFAULT"
_Z15SoftmaxWarpImplI22BroadcastScaleMaskLoadIffbLm3EiE11DirectStoreIffEfLi1ELi27ELi32ELi1ELb1EL9Algorithm0EEvT_T0_ll:
.text._Z15SoftmaxWarpImplI22BroadcastScaleMaskLoadIffbLm3EiE11DirectStoreIffEfLi1ELi27ELi32ELi1ELb1EL9Algorithm0EEvT_T0_ll:
        /* <DEDUP_REMOVED lines=29> */
.L_x_11225:
        /* <DEDUP_REMOVED lines=24> */
[----:B------:R-:W-:-:S07]  /*0350*/  VIADD R7, R39, 0x20 ;  /* 0x0000002027077836 */ /* 0x000fce0000000000 */
.L_x_11336:
        /* <DEDUP_REMOVED lines=11> */
[----:B--2---:R-:W-:Y:S05]  /*0410*/  @P0 BRA `(.L_x_11228) ;  /* 0x0000000400500947 */ /* 0x004fea0003800000 */
        /* <DEDUP_REMOVED lines=84> */
.L_x_11228:
[----:B------:R-:W-:Y:S05]  /*0960*/  BSYNC.RECONVERGENT B1 ;  /* 0x0000000000017941 */ /* 0x000fea0003800200 */
.L_x_11227:
        /* <DEDUP_REMOVED lines=86> */
.L_x_11230:
[----:B------:R-:W-:Y:S05]  /*0ed0*/  BSYNC.RECONVERGENT B1 ;  /* 0x0000000000017941 */ /* 0x000fea0003800200 */
.L_x_11229:
        /* <DEDUP_REMOVED lines=103> */
.L_x_11232:
[----:B------:R-:W-:Y:S05]  /*1550*/  BSYNC.RECONVERGENT B1 ;  /* 0x0000000000017941 */ /* 0x000fea0003800200 */
.L_x_11231:
        /* <DEDUP_REMOVED lines=89> */
.L_x_11234:
[----:B------:R-:W-:Y:S05]  /*1af0*/  BSYNC.RECONVERGENT B1 ;  /* 0x0000000000017941 */ /* 0x000fea0003800200 */
.L_x_11233:
        /* <DEDUP_REMOVED lines=69> */
[----:B------:R-:W-:-:S02]  /*1f50*/  ISETP.NE.AND.EX P2, PT, R17, RZ, PT, P2 ;  /* 0x000000ff1100720c */ /* 0x000fc40003f45320 */
[----:B------:R-:W-:Y:S01]  /*1f60*/  SEL R6, R8, RZ, P3 ;  /* 0x000000ff08067207 */ /* 0x000fe20001800000 */
[----:B------:R-:W-:Y:S01]  /*1f70*/  IMAD R5, R21, R5, R10 ;  /* 0x0000000515057224 */ /* 0x000fe200078e020a */
        /* <DEDUP_REMOVED lines=17> */
.L_x_11236:
[----:B------:R-:W-:Y:S05]  /*2090*/  BSYNC.RECONVERGENT B1 ;  /* 0x0000000000017941 */ /* 0x000fea0003800200 */
.L_x_11235:
        /* <DEDUP_REMOVED lines=47> */
[----:B------:R-:W-:Y:S02]  /*2390*/  IMAD.HI.U32 R0, R11, R5, R10 ;  /* 0x000000050b007227 */ /* 0x000fe400078e000a */
[----:B------:R-:W0:Y:S01]  /*23a0*/  LDC.64 R10, c[0x0][0x3a0] ;  /* 0x0000e800ff0a7b82 */ /* 0x000e220000000a00 */
        /* <DEDUP_REMOVED lines=22> */
[----:B0-----:R-:W-:-:S02]  /*2510*/  ISETP.NE.U32.AND P1, PT, R10, 0x1, PT ;  /* 0x000000010a00780c */ /* 0x001fc40003f25070 */
[----:B------:R-:W-:Y:S02]  /*2520*/  SEL R0, R0, RZ, P2 ;  /* 0x000000ff00007207 */ /* 0x000fe40001000000 */
[----:B------:R-:W-:Y:S01]  /*2530*/  ISETP.NE.AND.EX P1, PT, R11, RZ, PT, P1 ;  /* 0x000000ff0b00720c */ /* 0x000fe20003f25310 */
[----:B------:R-:W-:Y:S01]  /*2540*/  IMAD R11, R6, UR44, RZ ;  /* 0x0000002c060b7c24 */ /* 0x000fe2000f8e02ff */
        /* <DEDUP_REMOVED lines=14> */
.L_x_11238:
[----:B------:R-:W-:Y:S05]  /*2630*/  BSYNC.RECONVERGENT B1 ;  /* 0x0000000000017941 */ /* 0x000fea0003800200 */
.L_x_11237:
        /* <DEDUP_REMOVED lines=68> */
[----:B------:R-:W-:-:S03]  /*2a80*/  IMAD.MOV R5, RZ, RZ, -R0 ;  /* 0x000000ffff057224 */ /* 0x000fc600078e0a00 */
[----:B------:R-:W-:Y:S01]  /*2a90*/  ISETP.NE.AND.EX P2, PT, R15, RZ, PT, P1 ;  /* 0x000000ff0f00720c */ /* 0x000fe20003f45310 */
[----:B------:R-:W-:Y:S01]  /*2aa0*/  IMAD R5, R19, R5, R12 ;  /* 0x0000000513057224 */ /* 0x000fe200078e020c */
[----:B0-----:R-:W-:Y:S02]  /*2ab0*/  ISETP.NE.U32.AND P1, PT, R8, 0x1, PT ;  /* 0x000000010800780c */ /* 0x001fe40003f25070 */
        /* <DEDUP_REMOVED lines=18> */
.L_x_11240:
[----:B------:R-:W-:Y:S05]  /*2be0*/  BSYNC.RECONVERGENT B1 ;  /* 0x0000000000017941 */ /* 0x000fea0003800200 */
.L_x_11239:
        /* <DEDUP_REMOVED lines=18> */
[----:B------:R-:W1:Y:S08]  /*2d10*/  I2F.RP R18, R16 ;  /* 0x0000001000127306 */ /* 0x000e700000209400 */
[----:B---3--:R-:W3:Y:S08]  /*2d20*/  MUFU.RCP R0, R0 ;  /* 0x0000000000007308 */ /* 0x008ef00000001000 */
[----:B-1----:R-:W-:Y:S01]  /*2d30*/  MUFU.RCP R18, R18 ;  /* 0x0000001200127308 */ /* 0x002fe20000001000 */
[----:B---3--:R-:W-:-:S07]  /*2d40*/  VIADD R14, R0, 0xffffffe ;  /* 0x0ffffffe000e7836 */ /* 0x008fce0000000000 */
[----:B------:R1:W3:Y:S02]  /*2d50*/  F2I.FTZ.U32.TRUNC.NTZ R15, R14 ;  /* 0x0000000e000f7305 */ /* 0x0002e4000021f000 */
[----:B-1----:R-:W-:Y:S02]  /*2d60*/  HFMA2 R14, -RZ, RZ, 0, 0 ;  /* 0x00000000ff0e7431 */ /* 0x002fe400000001ff */
[----:B---3--:R-:W-:-:S04]  /*2d70*/  IMAD.MOV R5, RZ, RZ, -R15 ;  /* 0x000000ffff057224 */ /* 0x008fc800078e0a0f */
[----:B------:R-:W-:-:S04]  /*2d80*/  IMAD R5, R5, R12, RZ ;  /* 0x0000000c05057224 */ /* 0x000fc800078e02ff */
[----:B------:R-:W-:-:S04]  /*2d90*/  IMAD.HI.U32 R8, R15, R5, R14 ;  /* 0x000000050f087227 */ /* 0x000fc800078e000e */
[----:B------:R-:W-:Y:S02]  /*2da0*/  IMAD.MOV.U32 R5, RZ, RZ, R7 ;  /* 0x000000ffff057224 */ /* 0x000fe400078e0007 */
[----:B------:R-:W-:Y:S02]  /*2db0*/  VIADD R14, R18, 0xffffffe ;  /* 0x0ffffffe120e7836 */ /* 0x000fe40000000000 */
[----:B------:R-:W-:Y:S02]  /*2dc0*/  IMAD.HI.U32 R0, R8, R5, RZ ;  /* 0x0000000508007227 */ /* 0x000fe400078e00ff */
        /* <DEDUP_REMOVED lines=60> */
.L_x_11242:
[----:B------:R-:W-:Y:S05]  /*3190*/  BSYNC.RECONVERGENT B1 ;  /* 0x0000000000017941 */ /* 0x000fea0003800200 */
.L_x_11241:
        /* <DEDUP_REMOVED lines=100> */
.L_x_11244:
[----:B------:R-:W-:Y:S05]  /*37e0*/  BSYNC.RECONVERGENT B1 ;  /* 0x0000000000017941 */ /* 0x000fea0003800200 */
.L_x_11243:
        /* <DEDUP_REMOVED lines=89> */
.L_x_11246:
[----:B------:R-:W-:Y:S05]  /*3d80*/  BSYNC.RECONVERGENT B1 ;  /* 0x0000000000017941 */ /* 0x000fea0003800200 */
.L_x_11245:
        /* <DEDUP_REMOVED lines=90> */
.L_x_11248:
[----:B------:R-:W-:Y:S05]  /*4330*/  BSYNC.RECONVERGENT B1 ;  /* 0x0000000000017941 */ /* 0x000fea0003800200 */
.L_x_11247:
        /* <DEDUP_REMOVED lines=90> */
.L_x_11250:
[----:B------:R-:W-:Y:S05]  /*48e0*/  BSYNC.RECONVERGENT B1 ;  /* 0x0000000000017941 */ /* 0x000fea0003800200 */
.L_x_11249:
        /* <DEDUP_REMOVED lines=94> */
.L_x_11252:
[----:B------:R-:W-:Y:S05]  /*4ed0*/  BSYNC.RECONVERGENT B1 ;  /* 0x0000000000017941 */ /* 0x000fea0003800200 */
.L_x_11251:
        /* <DEDUP_REMOVED lines=92> */
.L_x_11254:
[----:B------:R-:W-:Y:S05]  /*54a0*/  BSYNC.RECONVERGENT B1 ;  /* 0x0000000000017941 */ /* 0x000fea0003800200 */
.L_x_11253:
        /* <DEDUP_REMOVED lines=90> */
.L_x_11256:
[----:B------:R-:W-:Y:S05]  /*5a50*/  BSYNC.RECONVERGENT B1 ;  /* 0x0000000000017941 */ /* 0x000fea0003800200 */
.L_x_11255:
        /* <DEDUP_REMOVED lines=100> */
.L_x_11258:
[----:B------:R-:W-:Y:S05]  /*60a0*/  BSYNC.RECONVERGENT B1 ;  /* 0x0000000000017941 */ /* 0x000fea0003800200 */
.L_x_11257:
        /* <DEDUP_REMOVED lines=87> */
.L_x_11260:
[----:B------:R-:W-:Y:S05]  /*6620*/  BSYNC.RECONVERGENT B1 ;  /* 0x0000000000017941 */ /* 0x000fea0003800200 */
.L_x_11259:
        /* <DEDUP_REMOVED lines=87> */
.L_x_11262:
[----:B------:R-:W-:Y:S05]  /*6ba0*/  BSYNC.RECONVERGENT B1 ;  /* 0x0000000000017941 */ /* 0x000fea0003800200 */
.L_x_11261:
        /* <DEDUP_REMOVED lines=87> */
.L_x_11264:
[----:B------:R-:W-:Y:S05]  /*7120*/  BSYNC.RECONVERGENT B1 ;  /* 0x0000000000017941 */ /* 0x000fea0003800200 */
.L_x_11263:
        /* <DEDUP_REMOVED lines=87> */
.L_x_11266:
[----:B------:R-:W-:Y:S05]  /*76a0*/  BSYNC.RECONVERGENT B1 ;  /* 0x0000000000017941 */ /* 0x000fea0003800200 */
.L_x_11265:
        /* <DEDUP_REMOVED lines=87> */
.L_x_11268:
[----:B------:R-:W-:Y:S05]  /*7c20*/  BSYNC.RECONVERGENT B1 ;  /* 0x0000000000017941 */ /* 0x000fea0003800200 */
.L_x_11267:
        /* <DEDUP_REMOVED lines=83> */
[----:B--2---:R-:W-:-:S04]  /*8160*/  ISETP.NE.U32.AND P5, PT, R16, 0x1, PT ;  /* 0x000000011000780c */ /* 0x004fc80003fa5070 */
[----:B------:R-:W-:-:S04]  /*8170*/  ISETP.NE.AND.EX P5, PT, R17, RZ, PT, P5 ;  /* 0x000000ff1100720c */ /* 0x000fc80003fa5350 */
[----:B------:R-:W-:Y:S01]  /*8180*/  SEL R9, R2, RZ, P5 ;  /* 0x000000ff02097207 */ /* 0x000fe20002800000 */
[----:B------:R-:W-:Y:S01]  /*8190*/  IMAD R2, R18, R12, R19 ;  /* 0x0000000c12027224 */ /* 0x000fe200078e0213 */
[----:B0-----:R-:W-:Y:S01]  /*81a0*/  ISETP.NE.U32.AND P5, PT, R10, 0x1, PT ;  /* 0x000000010a00780c */ /* 0x001fe20003fa5070 */
[----:B------:R-:W-:Y:S01]  /*81b0*/  IMAD R10, R3, UR44, RZ ;  /* 0x0000002c030a7c24 */ /* 0x000fe2000f8e02ff */
        /* <DEDUP_REMOVED lines=15> */
.L_x_11270:
[----:B------:R-:W-:Y:S05]  /*82b0*/  BSYNC.RECONVERGENT B1 ;  /* 0x0000000000017941 */ /* 0x000fea0003800200 */
.L_x_11269:
[----:B------:R-:W-:Y:S01]  /*82c0*/  BSSY.RECONVERGENT B1, `(.L_x_11271) ;  /* 0x0000059000017945 */ /* 0x000fe20003800200 */
[----:B------:R-:W-:-:S03]  /*82d0*/  MOV R20, 0xff800000 ;  /* 0xff80000000147802 */ /* 0x000fc60000000f00 */
[----:B------:R-:W-:Y:S05]  /*82e0*/  @P3 BRA `(.L_x_11272) ;  /* 0x0000000400583947 */ /* 0x000fea0003800000 */
        /* <DEDUP_REMOVED lines=8> */
[----:B------:R-:W-:-:S05]  /*8370*/  R2UR UR5, R35 ;  /* 0x00000000230572ca */ /* 0x000fca00000e0000 */
[----:B------:R-:W2:Y:S01]  /*8380*/  LDC.64 R16, c[0x0][0x3a0] ;  /* 0x0000e800ff107b82 */ /* 0x000ea20000000a00 */
        /* <DEDUP_REMOVED lines=76> */
.L_x_11272:
[----:B------:R-:W-:Y:S05]  /*8850*/  BSYNC.RECONVERGENT B1 ;  /* 0x0000000000017941 */ /* 0x000fea0003800200 */
.L_x_11271:
        /* <DEDUP_REMOVED lines=22> */
[----:B------:R-:W0:Y:S01]  /*89c0*/  I2F.RP R9, R11 ;  /* 0x0000000b00097306 */ /* 0x000e220000209400 */
[----:B------:R-:W1:Y:S02]  /*89d0*/  LDC.64 R14, c[0x0][0x3a0] ;  /* 0x0000e800ff0e7b82 */ /* 0x000e640000000a00 */
        /* <DEDUP_REMOVED lines=21> */
[----:B------:R-:W-:Y:S01]  /*8b30*/  HFMA2 R2, -RZ, RZ, 0, 0 ;  /* 0x00000000ff027431 */ /* 0x000fe200000001ff */
[----:B------:R-:W-:Y:S02]  /*8b40*/  IABS R10, R17 ;  /* 0x00000011000a7213 */ /* 0x000fe40000000000 */
[----:B------:R-:W-:-:S04]  /*8b50*/  LOP3.LUT R18, R17, R16, RZ, 0x3c, !PT ;  /* 0x0000001011127212 */ /* 0x000fc800078e3cff */
[----:B------:R-:W-:Y:S01]  /*8b60*/  ISETP.GE.AND P5, PT, R18, RZ, PT ;  /* 0x000000ff1200720c */ /* 0x000fe20003fa6270 */
        /* <DEDUP_REMOVED lines=10> */
[----:B------:R-:W2:Y:S11]  /*8c10*/  LDC.64 R10, c[0x0][0x398] ;  /* 0x0000e600ff0a7b82 */ /* 0x000eb60000000a00 */
[----:B------:R-:W-:Y:S01]  /*8c20*/  @P3 VIADD R9, R9, 0x1 ;  /* 0x0000000109093836 */ /* 0x000fe20000000000 */
[----:B0-----:R-:W-:-:S03]  /*8c30*/  ISETP.NE.U32.AND P3, PT, R2, 0x1, PT ;  /* 0x000000010200780c */ /* 0x001fc60003f65070 */
[----:B------:R-:W-:Y:S01]  /*8c40*/  @!P5 IMAD.MOV R9, RZ, RZ, -R9 ;  /* 0x000000ffff09d224 */ /* 0x000fe200078e0a09 */
[----:B------:R-:W-:Y:S02]  /*8c50*/  @!P2 LOP3.LUT R9, RZ, R16, RZ, 0x33, !PT ;  /* 0x00000010ff09a212 */ /* 0x000fe400078e33ff */
[----:B------:R-:W-:Y:S02]  /*8c60*/  ISETP.NE.AND.EX P3, PT, R3, RZ, PT, P3 ;  /* 0x000000ff0300720c */ /* 0x000fe40003f65330 */
[----:B------:R-:W-:Y:S02]  /*8c70*/  IADD3 R2, PT, PT, -R9, RZ, RZ ;  /* 0x000000ff09027210 */ /* 0x000fe40007ffe1ff */
[----:B-1----:R-:W-:Y:S02]  /*8c80*/  ISETP.NE.U32.AND P5, PT, R14, 0x1, PT ;  /* 0x000000010e00780c */ /* 0x002fe40003fa5070 */
        /* <DEDUP_REMOVED lines=21> */
.L_x_11274:
[----:B------:R-:W-:Y:S05]  /*8de0*/  BSYNC.RECONVERGENT B1 ;  /* 0x0000000000017941 */ /* 0x000fea0003800200 */
.L_x_11273:
        /* <DEDUP_REMOVED lines=49> */
[----:B------:R-:W0:Y:S02]  /*9100*/  LDC.64 R10, c[0x0][0x398] ;  /* 0x0000e600ff0a7b82 */ /* 0x000e240000000a00 */
        /* <DEDUP_REMOVED lines=9> */
[----:B------:R-:W2:Y:S01]  /*91a0*/  LDC.64 R14, c[0x0][0x3a0] ;  /* 0x0000e800ff0e7b82 */ /* 0x000ea20000000a00 */
[----:B-1----:R-:W-:Y:S02]  /*91b0*/  ISETP.NE.U32.AND P2, PT, R2, 0x1, PT ;  /* 0x000000010200780c */ /* 0x002fe40003f45070 */
[----:B------:R-:W-:-:S07]  /*91c0*/  ISETP.GE.AND P3, PT, R9, RZ, PT ;  /* 0x000000ff0900720c */ /* 0x000fce0003f66270 */
[----:B------:R-:W-:Y:S01]  /*91d0*/  @P1 VIADD R0, R0, 0x1 ;  /* 0x0000000100001836 */ /* 0x000fe20000000000 */
[----:B0-----:R-:W-:Y:S02]  /*91e0*/  ISETP.NE.U32.AND P1, PT, R10, 0x1, PT ;  /* 0x000000010a00780c */ /* 0x001fe40003f25070 */
        /* <DEDUP_REMOVED lines=25> */
.L_x_11276:
[----:B------:R-:W-:Y:S05]  /*9380*/  BSYNC.RECONVERGENT B1 ;  /* 0x0000000000017941 */ /* 0x000fea0003800200 */
.L_x_11275:
        /* <DEDUP_REMOVED lines=60> */
[----:B------:R-:W-:Y:S02]  /*9750*/  LOP3.LUT R7, R11, R66, RZ, 0x3c, !PT ;  /* 0x000000420b077212 */ /* 0x000fe400078e3cff */
[----:B0-----:R-:W-:Y:S02]  /*9760*/  ISETP.NE.U32.AND P2, PT, R2, 0x1, PT ;  /* 0x000000010200780c */ /* 0x001fe40003f45070 */
        /* <DEDUP_REMOVED lines=10> */
[----:B--2---:R-:W-:Y:S01]  /*9810*/  ISETP.NE.U32.AND P1, PT, R28, 0x1, PT ;  /* 0x000000011c00780c */ /* 0x004fe20003f25070 */
        /* <DEDUP_REMOVED lines=17> */
.L_x_11278:
[----:B------:R-:W-:Y:S05]  /*9930*/  BSYNC.RECONVERGENT B1 ;  /* 0x0000000000017941 */ /* 0x000fea0003800200 */
.L_x_11277:
        /* <DEDUP_REMOVED lines=58> */
[----:B------:R-:W2:Y:S01]  /*9ce0*/  LDC.64 R14, c[0x0][0x3a0] ;  /* 0x0000e800ff0e7b82 */ /* 0x000ea20000000a00 */
[----:B-1----:R-:W-:Y:S02]  /*9cf0*/  ISETP.NE.U32.AND P2, PT, R2, 0x1, PT ;  /* 0x000000010200780c */ /* 0x002fe40003f45070 */
        /* <DEDUP_REMOVED lines=8> */
[----:B--2---:R-:W-:Y:S01]  /*9d80*/  ISETP.NE.U32.AND P1, PT, R14, 0x1, PT ;  /* 0x000000010e00780c */ /* 0x004fe20003f25070 */
        /* <DEDUP_REMOVED lines=19> */
.L_x_11280:
[----:B------:R-:W-:Y:S05]  /*9ec0*/  BSYNC.RECONVERGENT B1 ;  /* 0x0000000000017941 */ /* 0x000fea0003800200 */
.L_x_11279:
        /* <DEDUP_REMOVED lines=54> */
[-C--:B------:R-:W-:Y:S01]  /*a230*/  FFMA.SAT R17, R62, R11.reuse, 0.5 ;  /* 0x3f0000003e117423 */ /* 0x080fe2000000200b */
[----:B------:R-:W-:Y:S01]  /*a240*/  FADD R9, R15, -12583039 ;  /* 0xcb40007f0f097421 */ /* 0x000fe20000000000 */
[----:B------:R-:W-:Y:S01]  /*a250*/  FADD R13, R4, -12583039 ;  /* 0xcb40007f040d7421 */ /* 0x000fe20000000000 */
[----:B------:R-:W-:Y:S01]  /*a260*/  FFMA R7, R66, 1.4426950216293334961, -R5 ;  /* 0x3fb8aa3b42077823 */ /* 0x000fe20000000805 */
[-C--:B------:R-:W-:Y:S01]  /*a270*/  FFMA.RM R5, R17, R12.reuse, 12582913 ;  /* 0x4b40000111057423 */ /* 0x080fe2000000400c */
[----:B------:R-:W-:Y:S01]  /*a280*/  FFMA R9, R58, 1.4426950216293334961, -R9 ;  /* 0x3fb8aa3b3a097823 */ /* 0x000fe20000000809 */
[----:B------:R-:W-:Y:S01]  /*a290*/  FFMA R13, R60, 1.4426950216293334961, -R13 ;  /* 0x3fb8aa3b3c0d7823 */ /* 0x000fe2000000080d */
[----:B------:R-:W-:Y:S01]  /*a2a0*/  FFMA R66, R66, 1.925963033500011079e-08, R7 ;  /* 0x32a5706042427823 */ /* 0x000fe20000000007 */
[----:B------:R-:W-:Y:S01]  /*a2b0*/  FADD R7, R5, -12583039 ;  /* 0xcb40007f05077421 */ /* 0x000fe20000000000 */
[-C--:B------:R-:W-:Y:S01]  /*a2c0*/  FFMA.SAT R23, R2, R11.reuse, 0.5 ;  /* 0x3f00000002177423 */ /* 0x080fe2000000200b */
[----:B------:R-:W-:Y:S01]  /*a2d0*/  FFMA R19, R58, 1.925963033500011079e-08, R9 ;  /* 0x32a570603a137823 */ /* 0x000fe20000000009 */
[----:B------:R-:W-:Y:S01]  /*a2e0*/  FFMA R21, R60, 1.925963033500011079e-08, R13 ;  /* 0x32a570603c157823 */ /* 0x000fe2000000000d */
[-C--:B------:R-:W-:Y:S01]  /*a2f0*/  FFMA.SAT R13, R56, R11.reuse, 0.5 ;  /* 0x3f000000380d7423 */ /* 0x080fe2000000200b */
[----:B------:R-:W-:Y:S01]  /*a300*/  FFMA R9, R62, 1.4426950216293334961, -R7 ;  /* 0x3fb8aa3b3e097823 */ /* 0x000fe20000000807 */
[-C--:B------:R-:W-:Y:S01]  /*a310*/  FFMA.RM R23, R23, R12.reuse, 12582913 ;  /* 0x4b40000117177423 */ /* 0x080fe2000000400c */
[-C--:B------:R-:W-:Y:S01]  /*a320*/  FFMA.SAT R29, R50, R11.reuse, 0.5 ;  /* 0x3f000000321d7423 */ /* 0x080fe2000000200b */
[----:B------:R-:W-:Y:S01]  /*a330*/  FFMA.RM R7, R13, R12, 12582913 ;  /* 0x4b4000010d077423 */ /* 0x000fe2000000400c */
[----:B------:R-:W-:Y:S01]  /*a340*/  FFMA R62, R62, 1.925963033500011079e-08, R9 ;  /* 0x32a570603e3e7823 */ /* 0x000fe20000000009 */
[----:B------:R-:W-:Y:S01]  /*a350*/  FADD R9, R23, -12583039 ;  /* 0xcb40007f17097421 */ /* 0x000fe20000000000 */
[----:B------:R-:W2:Y:S01]  /*a360*/  MUFU.EX2 R19, R19 ;  /* 0x0000001300137308 */ /* 0x000ea20000000800 */
[C---:B------:R-:W-:Y:S01]  /*a370*/  FADD R13, R7.reuse, -12583039 ;  /* 0xcb40007f070d7421 */ /* 0x040fe20000000000 */
[----:B------:R-:W-:Y:S01]  /*a380*/  SHF.L.U32 R4, R4, 0x17, RZ ;  /* 0x0000001704047819 */ /* 0x000fe200000006ff */
[----:B------:R-:W-:Y:S01]  /*a390*/  FFMA R9, R2, 1.4426950216293334961, -R9 ;  /* 0x3fb8aa3b02097823 */ /* 0x000fe20000000809 */
[-C--:B------:R-:W-:Y:S01]  /*a3a0*/  FFMA.SAT R69, R22, R11.reuse, 0.5 ;  /* 0x3f00000016457423 */ /* 0x080fe2000000200b */
[----:B------:R-:W-:Y:S01]  /*a3b0*/  FFMA R13, R56, 1.4426950216293334961, -R13 ;  /* 0x3fb8aa3b380d7823 */ /* 0x000fe2000000080d */
[----:B------:R-:W-:Y:S01]  /*a3c0*/  SHF.L.U32 R7, R7, 0x17, RZ ;  /* 0x0000001707077819 */ /* 0x000fe200000006ff */
[----:B------:R-:W-:Y:S01]  /*a3d0*/  FFMA R27, R2, 1.925963033500011079e-08, R9 ;  /* 0x32a57060021b7823 */ /* 0x000fe20000000009 */
[-C--:B------:R-:W-:Y:S01]  /*a3e0*/  FFMA.SAT R9, R0, R11.reuse, 0.5 ;  /* 0x3f00000000097423 */ /* 0x080fe2000000200b */
[----:B------:R-:W-:Y:S01]  /*a3f0*/  FFMA R56, R56, 1.925963033500011079e-08, R13 ;  /* 0x32a5706038387823 */ /* 0x000fe2000000000d */
[----:B------:R-:W-:Y:S01]  /*a400*/  FFMA.SAT R13, R46, R11, 0.5 ;  /* 0x3f0000002e0d7423 */ /* 0x000fe2000000200b */
[----:B------:R-:W-:-:S02]  /*a410*/  IMAD.SHL.U32 R2, R15, 0x800000, RZ ;  /* 0x008000000f027824 */ /* 0x000fc400078e00ff */
[-C--:B------:R-:W-:Y:S01]  /*a420*/  FFMA.RM R16, R9, R12.reuse, 12582913 ;  /* 0x4b40000109107423 */ /* 0x080fe2000000400c */
[----:B------:R-:W-:Y:S01]  /*a430*/  FFMA.SAT R15, R42, R11, 0.5 ;  /* 0x3f0000002a0f7423 */ /* 0x000fe2000000200b */
[-C--:B------:R-:W-:Y:S01]  /*a440*/  FFMA.RM R9, R13, R12.reuse, 12582913 ;  /* 0x4b4000010d097423 */ /* 0x080fe2000000400c */
[----:B------:R-:W3:Y:S01]  /*a450*/  MUFU.EX2 R21, R21 ;  /* 0x0000001500157308 */ /* 0x000ee20000000800 */
[----:B------:R-:W-:Y:S01]  /*a460*/  FADD R13, R16, -12583039 ;  /* 0xcb40007f100d7421 */ /* 0x000fe20000000000 */
[----:B--2---:R-:W-:Y:S01]  /*a470*/  FMUL R2, R2, R19 ;  /* 0x0000001302027220 */ /* 0x004fe20000400000 */
[----:B------:R-:W-:Y:S01]  /*a480*/  FADD R17, R9, -12583039 ;  /* 0xcb40007f09117421 */ /* 0x000fe20000000000 */
[----:B------:R-:W-:Y:S01]  /*a490*/  FFMA.RM R19, R15, R12, 12582913 ;  /* 0x4b4000010f137423 */ /* 0x000fe2000000400c */
[----:B------:R-:W-:Y:S01]  /*a4a0*/  FFMA R13, R0, 1.4426950216293334961, -R13 ;  /* 0x3fb8aa3b000d7823 */ /* 0x000fe2000000080d */
[----:B------:R-:W-:Y:S02]  /*a4b0*/  IMAD.SHL.U32 R9, R9, 0x800000, RZ ;  /* 0x0080000009097824 */ /* 0x000fe400078e00ff */
[----:B------:R-:W-:Y:S01]  /*a4c0*/  FFMA R17, R46, 1.4426950216293334961, -R17 ;  /* 0x3fb8aa3b2e117823 */ /* 0x000fe20000000811 */
[----:B------:R-:W-:Y:S01]  /*a4d0*/  FADD R15, R19, -12583039 ;  /* 0xcb40007f130f7421 */ /* 0x000fe20000000000 */
[----:B------:R-:W-:Y:S01]  /*a4e0*/  FFMA R25, R0, 1.925963033500011079e-08, R13 ;  /* 0x32a5706000197823 */ /* 0x000fe2000000000d */
[----:B------:R-:W-:Y:S01]  /*a4f0*/  FFMA.SAT R13, R48, R11, 0.5 ;  /* 0x3f000000300d7423 */ /* 0x000fe2000000200b */
[----:B------:R-:W-:Y:S01]  /*a500*/  FFMA R46, R46, 1.925963033500011079e-08, R17 ;  /* 0x32a570602e2e7823 */ /* 0x000fe20000000011 */
[----:B------:R-:W-:-:S02]  /*a510*/  IMAD.SHL.U32 R0, R18, 0x800000, RZ ;  /* 0x0080000012007824 */ /* 0x000fc400078e00ff */
[C---:B------:R-:W-:Y:S01]  /*a520*/  FFMA R15, R42.reuse, 1.4426950216293334961, -R15 ;  /* 0x3fb8aa3b2a0f7823 */ /* 0x040fe2000000080f */
[-C--:B------:R-:W-:Y:S01]  /*a530*/  FFMA.RM R10, R13, R12.reuse, 12582913 ;  /* 0x4b4000010d0a7423 */ /* 0x080fe2000000400c */
[----:B------:R-:W-:Y:S01]  /*a540*/  MUFU.EX2 R27, R27 ;  /* 0x0000001b001b7308 */ /* 0x000fe20000000800 */
[----:B------:R-:W-:Y:S01]  /*a550*/  SHF.L.U32 R3, R3, 0x17, RZ ;  /* 0x0000001703037819 */ /* 0x000fe200000006ff */
[----:B------:R-:W-:Y:S01]  /*a560*/  FFMA R42, R42, 1.925963033500011079e-08, R15 ;  /* 0x32a570602a2a7823 */ /* 0x000fe2000000000f */
[----:B------:R-:W-:Y:S01]  /*a570*/  FADD R13, R10, -12583039 ;  /* 0xcb40007f0a0d7421 */ /* 0x000fe20000000000 */
[----:B------:R-:W-:Y:S01]  /*a580*/  FFMA.SAT R15, R44, R11, 0.5 ;  /* 0x3f0000002c0f7423 */ /* 0x000fe2000000200b */
[----:B---3--:R-:W-:Y:S01]  /*a590*/  FMUL R4, R4, R21 ;  /* 0x0000001504047220 */ /* 0x008fe20000400000 */
[----:B------:R-:W-:Y:S01]  /*a5a0*/  FFMA.SAT R21, R6, R11, 0.5 ;  /* 0x3f00000006157423 */ /* 0x000fe2000000200b */
[C---:B------:R-:W-:Y:S01]  /*a5b0*/  FFMA R17, R48.reuse, 1.4426950216293334961, -R13 ;  /* 0x3fb8aa3b30117823 */ /* 0x040fe2000000080d */
[-C--:B------:R-:W-:Y:S01]  /*a5c0*/  FFMA.RM R13, R29, R12.reuse, 12582913 ;  /* 0x4b4000011d0d7423 */ /* 0x080fe2000000400c */
[-C--:B------:R-:W-:Y:S01]  /*a5d0*/  FFMA.RM R15, R15, R12.reuse, 12582913 ;  /* 0x4b4000010f0f7423 */ /* 0x080fe2000000400c */
[----:B------:R-:W2:Y:S01]  /*a5e0*/  MUFU.EX2 R29, R66 ;  /* 0x00000042001d7308 */ /* 0x000ea20000000800 */
[----:B------:R-:W-:Y:S01]  /*a5f0*/  FFMA R48, R48, 1.925963033500011079e-08, R17 ;  /* 0x32a5706030307823 */ /* 0x000fe20000000011 */
[----:B------:R-:W-:Y:S01]  /*a600*/  FADD R17, R13, -12583039 ;  /* 0xcb40007f0d117421 */ /* 0x000fe20000000000 */
[----:B------:R-:W-:Y:S01]  /*a610*/  FFMA.RM R21, R21, R12, 12582913 ;  /* 0x4b40000115157423 */ /* 0x000fe2000000400c */
[----:B------:R-:W-:Y:S01]  /*a620*/  SHF.L.U32 R10, R10, 0x17, RZ ;  /* 0x000000170a0a7819 */ /* 0x000fe200000006ff */
[----:B------:R-:W-:-:S02]  /*a630*/  IMAD.SHL.U32 R13, R13, 0x800000, RZ ;  /* 0x008000000d0d7824 */ /* 0x000fc400078e00ff */
[C---:B------:R-:W-:Y:S01]  /*a640*/  FFMA R17, R50.reuse, 1.4426950216293334961, -R17 ;  /* 0x3fb8aa3b32117823 */ /* 0x040fe20000000811 */
[----:B------:R-:W-:Y:S01]  /*a650*/  IMAD.SHL.U32 R19, R19, 0x800000, RZ ;  /* 0x0080000013137824 */ /* 0x000fe200078e00ff */
[----:B------:R-:W-:Y:S01]  /*a660*/  MUFU.EX2 R25, R25 ;  /* 0x0000001900197308 */ /* 0x000fe20000000800 */
[----:B------:R-:W-:Y:S02]  /*a670*/  IMAD.SHL.U32 R5, R5, 0x800000, RZ ;  /* 0x0080000005057824 */ /* 0x000fe400078e00ff */
[----:B------:R-:W-:Y:S01]  /*a680*/  FFMA R50, R50, 1.925963033500011079e-08, R17 ;  /* 0x32a5706032327823 */ /* 0x000fe20000000011 */
[----:B------:R-:W-:-:S04]  /*a690*/  FFMA.SAT R17, R52, R11, 0.5 ;  /* 0x3f00000034117423 */ /* 0x000fc8000000200b */
[----:B------:R-:W-:Y:S01]  /*a6a0*/  FFMA.RM R17, R17, R12, 12582913 ;  /* 0x4b40000111117423 */ /* 0x000fe2000000400c */
[----:B------:R-:W3:Y:S01]  /*a6b0*/  MUFU.EX2 R67, R48 ;  /* 0x0000003000437308 */ /* 0x000ee20000000800 */
[----:B--2---:R-:W-:Y:S02]  /*a6c0*/  FMUL R0, R0, R29 ;  /* 0x0000001d00007220 */ /* 0x004fe40000400000 */
[C---:B------:R-:W-:Y:S01]  /*a6d0*/  FADD R31, R17.reuse, -12583039 ;  /* 0xcb40007f111f7421 */ /* 0x040fe20000000000 */
[----:B------:R-:W-:-:S03]  /*a6e0*/  IMAD.SHL.U32 R17, R17, 0x800000, RZ ;  /* 0x0080000011117824 */ /* 0x000fc600078e00ff */
[C---:B------:R-:W-:Y:S01]  /*a6f0*/  FFMA R31, R52.reuse, 1.4426950216293334961, -R31 ;  /* 0x3fb8aa3b341f7823 */ /* 0x040fe2000000081f */
[----:B------:R-:W-:Y:S03]  /*a700*/  MUFU.EX2 R50, R50 ;  /* 0x0000003200327308 */ /* 0x000fe60000000800 */
[----:B------:R-:W-:Y:S01]  /*a710*/  FFMA R52, R52, 1.925963033500011079e-08, R31 ;  /* 0x32a5706034347823 */ /* 0x000fe2000000001f */
[----:B------:R-:W-:-:S04]  /*a720*/  FFMA.SAT R31, R54, R11, 0.5 ;  /* 0x3f000000361f7423 */ /* 0x000fc8000000200b */
[----:B------:R-:W-:Y:S01]  /*a730*/  FFMA.RM R18, R31, R12, 12582913 ;  /* 0x4b4000011f127423 */ /* 0x000fe2000000400c */
[----:B------:R-:W2:Y:S01]  /*a740*/  MUFU.EX2 R56, R56 ;  /* 0x0000003800387308 */ /* 0x000ea20000000800 */
[----:B---3--:R-:W-:Y:S02]  /*a750*/  FMUL R10, R10, R67 ;  /* 0x000000430a0a7220 */ /* 0x008fe40000400000 */
[C---:B------:R-:W-:Y:S01]  /*a760*/  FADD R29, R18.reuse, -12583039 ;  /* 0xcb40007f121d7421 */ /* 0x040fe20000000000 */
[----:B------:R-:W-:-:S03]  /*a770*/  SHF.L.U32 R18, R18, 0x17, RZ ;  /* 0x0000001712127819 */ /* 0x000fc600000006ff */
[C---:B------:R-:W-:Y:S01]  /*a780*/  FFMA R29, R54.reuse, 1.4426950216293334961, -R29 ;  /* 0x3fb8aa3b361d7823 */ /* 0x040fe2000000081d */
[----:B------:R-:W3:Y:S03]  /*a790*/  MUFU.EX2 R46, R46 ;  /* 0x0000002e002e7308 */ /* 0x000ee60000000800 */
[----:B------:R-:W-:Y:S01]  /*a7a0*/  FFMA R54, R54, 1.925963033500011079e-08, R29 ;  /* 0x32a5706036367823 */ /* 0x000fe2000000001d */
[C---:B------:R-:W-:Y:S01]  /*a7b0*/  FADD R29, R15.reuse, -12583039 ;  /* 0xcb40007f0f1d7421 */ /* 0x040fe20000000000 */
[----:B------:R-:W-:-:S03]  /*a7c0*/  IMAD.SHL.U32 R15, R15, 0x800000, RZ ;  /* 0x008000000f0f7824 */ /* 0x000fc600078e00ff */
[C---:B------:R-:W-:Y:S01]  /*a7d0*/  FFMA R29, R44.reuse, 1.4426950216293334961, -R29 ;  /* 0x3fb8aa3b2c1d7823 */ /* 0x040fe2000000081d */
[----:B--2---:R-:W-:Y:S01]  /*a7e0*/  FMUL R7, R7, R56 ;  /* 0x0000003807077220 */ /* 0x004fe20000400000 */
[----:B------:R-:W2:Y:S02]  /*a7f0*/  MUFU.EX2 R52, R52 ;  /* 0x0000003400347308 */ /* 0x000ea40000000800 */
[----:B------:R-:W-:Y:S01]  /*a800*/  FFMA R44, R44, 1.925963033500011079e-08, R29 ;  /* 0x32a570602c2c7823 */ /* 0x000fe2000000001d */
[C---:B------:R-:W-:Y:S01]  /*a810*/  FADD R29, R21.reuse, -12583039 ;  /* 0xcb40007f151d7421 */ /* 0x040fe20000000000 */
[----:B------:R-:W-:-:S03]  /*a820*/  SHF.L.U32 R21, R21, 0x17, RZ ;  /* 0x0000001715157819 */ /* 0x000fc600000006ff */
[C---:B------:R-:W-:Y:S01]  /*a830*/  FFMA R29, R6.reuse, 1.4426950216293334961, -R29 ;  /* 0x3fb8aa3b061d7823 */ /* 0x040fe2000000081d */
[----:B---3--:R-:W-:Y:S01]  /*a840*/  FMUL R9, R9, R46 ;  /* 0x0000002e09097220 */ /* 0x008fe20000400000 */
[----:B------:R-:W3:Y:S02]  /*a850*/  MUFU.EX2 R64, R64 ;  /* 0x0000004000407308 */ /* 0x000ee40000000800 */
[----:B------:R-:W-:Y:S01]  /*a860*/  FFMA R31, R6, 1.925963033500011079e-08, R29 ;  /* 0x32a57060061f7823 */ /* 0x000fe2000000001d */
[----:B------:R-:W-:Y:S01]  /*a870*/  FFMA.SAT R29, R38, R11, 0.5 ;  /* 0x3f000000261d7423 */ /* 0x000fe2000000200b */
[----:B------:R-:W-:-:S03]  /*a880*/  IMAD.SHL.U32 R6, R23, 0x800000, RZ ;  /* 0x0080000017067824 */ /* 0x000fc600078e00ff */
[----:B------:R-:W-:Y:S01]  /*a890*/  FFMA.RM R23, R29, R12, 12582913 ;  /* 0x4b4000011d177423 */ /* 0x000fe2000000400c */
[----:B------:R-:W-:Y:S01]  /*a8a0*/  FMUL R6, R6, R27 ;  /* 0x0000001b06067220 */ /* 0x000fe20000400000 */
[----:B------:R-:W-:Y:S01]  /*a8b0*/  FFMA.SAT R27, R8, R11, 0.5 ;  /* 0x3f000000081b7423 */ /* 0x000fe2000000200b */
[----:B--2---:R-:W-:Y:S01]  /*a8c0*/  FMUL R17, R17, R52 ;  /* 0x0000003411117220 */ /* 0x004fe20000400000 */
[----:B------:R-:W-:Y:S01]  /*a8d0*/  FADD R29, R23, -12583039 ;  /* 0xcb40007f171d7421 */ /* 0x000fe20000000000 */
[----:B------:R-:W2:Y:S01]  /*a8e0*/  MUFU.EX2 R42, R42 ;  /* 0x0000002a002a7308 */ /* 0x000ea20000000800 */
[----:B------:R-:W-:Y:S01]  /*a8f0*/  FFMA.RM R27, R27, R12, 12582913 ;  /* 0x4b4000011b1b7423 */ /* 0x000fe2000000400c */
[----:B------:R-:W-:Y:S02]  /*a900*/  IMAD.SHL.U32 R23, R23, 0x800000, RZ ;  /* 0x0080000017177824 */ /* 0x000fe400078e00ff */
[----:B------:R-:W-:Y:S01]  /*a910*/  FFMA R29, R38, 1.4426950216293334961, -R29 ;  /* 0x3fb8aa3b261d7823 */ /* 0x000fe2000000081d */
[----:B---3--:R-:W-:-:S03]  /*a920*/  FMUL R3, R3, R64 ;  /* 0x0000004003037220 */ /* 0x008fc60000400000 */
[----:B------:R-:W-:Y:S01]  /*a930*/  FFMA R38, R38, 1.925963033500011079e-08, R29 ;  /* 0x32a5706026267823 */ /* 0x000fe2000000001d */
[----:B------:R-:W-:Y:S01]  /*a940*/  FADD R29, R27, -12583039 ;  /* 0xcb40007f1b1d7421 */ /* 0x000fe20000000000 */
[----:B------:R-:W3:Y:S03]  /*a950*/  MUFU.EX2 R62, R62 ;  /* 0x0000003e003e7308 */ /* 0x000ee60000000800 */
[----:B------:R-:W-:-:S04]  /*a960*/  FFMA R29, R8, 1.4426950216293334961, -R29 ;  /* 0x3fb8aa3b081d7823 */ /* 0x000fc8000000081d */
[----:B------:R-:W-:Y:S01]  /*a970*/  FFMA R33, R8, 1.925963033500011079e-08, R29 ;  /* 0x32a5706008217823 */ /* 0x000fe2000000001d */
[-C--:B------:R-:W-:Y:S01]  /*a980*/  FFMA.SAT R29, R36, R11.reuse, 0.5 ;  /* 0x3f000000241d7423 */ /* 0x080fe2000000200b */
[----:B------:R-:W-:Y:S02]  /*a990*/  IMAD.SHL.U32 R8, R16, 0x800000, RZ ;  /* 0x0080000010087824 */ /* 0x000fe400078e00ff */
[----:B------:R-:W-:Y:S01]  /*a9a0*/  FMUL R16, R13, R50 ;  /* 0x000000320d107220 */ /* 0x000fe20000400000 */
[----:B------:R-:W-:Y:S01]  /*a9b0*/  FFMA.SAT R13, R30, R11, 0.5 ;  /* 0x3f0000001e0d7423 */ /* 0x000fe2000000200b */
[-C--:B------:R-:W-:Y:S01]  /*a9c0*/  FFMA.RM R29, R29, R12.reuse, 12582913 ;  /* 0x4b4000011d1d7423 */ /* 0x080fe2000000400c */
[----:B------:R-:W-:Y:S01]  /*a9d0*/  FMUL R8, R8, R25 ;  /* 0x0000001908087220 */ /* 0x000fe20000400000 */
[----:B------:R-:W-:Y:S01]  /*a9e0*/  FFMA.SAT R25, R32, R11, 0.5 ;  /* 0x3f00000020197423 */ /* 0x000fe2000000200b */
[----:B------:R-:W-:Y:S01]  /*a9f0*/  FFMA.RM R13, R13, R12, 12582913 ;  /* 0x4b4000010d0d7423 */ /* 0x000fe2000000400c */
[----:B------:R-:W-:Y:S01]  /*aa00*/  FADD R37, R29, -12583039 ;  /* 0xcb40007f1d257421 */ /* 0x000fe20000000000 */
[----:B--2---:R-:W-:Y:S01]  /*aa10*/  FMUL R19, R19, R42 ;  /* 0x0000002a13137220 */ /* 0x004fe20000400000 */
[----:B------:R-:W-:Y:S01]  /*aa20*/  FFMA.RM R25, R25, R12, 12582913 ;  /* 0x4b40000119197423 */ /* 0x000fe2000000400c */
[----:B---3--:R-:W-:Y:S01]  /*aa30*/  FMUL R5, R5, R62 ;  /* 0x0000003e05057220 */ /* 0x008fe20000400000 */
[----:B------:R-:W-:Y:S01]  /*aa40*/  FFMA R37, R36, 1.4426950216293334961, -R37 ;  /* 0x3fb8aa3b24257823 */ /* 0x000fe20000000825 */
[----:B------:R-:W-:Y:S01]  /*aa50*/  MUFU.EX2 R44, R44 ;  /* 0x0000002c002c7308 */ /* 0x000fe20000000800 */
[----:B------:R-:W-:-:S02]  /*aa60*/  SHF.L.U32 R29, R29, 0x17, RZ ;  /* 0x000000171d1d7819 */ /* 0x000fc400000006ff */
[----:B------:R-:W-:Y:S01]  /*aa70*/  FFMA R36, R36, 1.925963033500011079e-08, R37 ;  /* 0x32a5706024247823 */ /* 0x000fe20000000025 */
[C---:B------:R-:W-:Y:S01]  /*aa80*/  FADD R37, R25.reuse, -12583039 ;  /* 0xcb40007f19257421 */ /* 0x040fe20000000000 */
[----:B------:R-:W-:-:S03]  /*aa90*/  IMAD.SHL.U32 R25, R25, 0x800000, RZ ;  /* 0x0080000019197824 */ /* 0x000fc600078e00ff */
[C---:B------:R-:W-:Y:S01]  /*aaa0*/  FFMA R37, R32.reuse, 1.4426950216293334961, -R37 ;  /* 0x3fb8aa3b20257823 */ /* 0x040fe20000000825 */
[----:B------:R-:W-:Y:S03]  /*aab0*/  MUFU.EX2 R38, R38 ;  /* 0x0000002600267308 */ /* 0x000fe60000000800 */
[----:B------:R-:W-:Y:S01]  /*aac0*/  FFMA R37, R32, 1.925963033500011079e-08, R37 ;  /* 0x32a5706020257823 */ /* 0x000fe20000000025 */
[----:B------:R-:W-:Y:S01]  /*aad0*/  FFMA.RM R32, R69, R12, 12582913 ;  /* 0x4b40000145207423 */ /* 0x000fe2000000400c */
[----:B------:R-:W-:-:S03]  /*aae0*/  FFMA.SAT R69, R20, R11, 0.5 ;  /* 0x3f00000014457423 */ /* 0x000fc6000000200b */
[C---:B------:R-:W-:Y:S01]  /*aaf0*/  FADD R67, R32.reuse, -12583039 ;  /* 0xcb40007f20437421 */ /* 0x040fe20000000000 */
[----:B------:R-:W-:Y:S01]  /*ab00*/  MUFU.EX2 R36, R36 ;  /* 0x0000002400247308 */ /* 0x000fe20000000800 */
[----:B------:R-:W-:Y:S02]  /*ab10*/  IMAD.SHL.U32 R32, R32, 0x800000, RZ ;  /* 0x0080000020207824 */ /* 0x000fe400078e00ff */
[----:B------:R-:W-:-:S04]  /*ab20*/  FFMA R67, R22, 1.4426950216293334961, -R67 ;  /* 0x3fb8aa3b16437823 */ /* 0x000fc80000000843 */
[----:B------:R-:W-:Y:S01]  /*ab30*/  FFMA R56, R22, 1.925963033500011079e-08, R67 ;  /* 0x32a5706016387823 */ /* 0x000fe20000000043 */
[----:B------:R-:W-:-:S04]  /*ab40*/  FADD R67, R13, -12583039 ;  /* 0xcb40007f0d437421 */ /* 0x000fc80000000000 */
[----:B------:R-:W-:-:S04]  /*ab50*/  FFMA R67, R30, 1.4426950216293334961, -R67 ;  /* 0x3fb8aa3b1e437823 */ /* 0x000fc80000000843 */
[----:B------:R-:W-:Y:S01]  /*ab60*/  FFMA R50, R30, 1.925963033500011079e-08, R67 ;  /* 0x32a570601e327823 */ /* 0x000fe20000000043 */
[----:B------:R-:W-:Y:S01]  /*ab70*/  FFMA.RM R30, R69, R12, 12582913 ;  /* 0x4b400001451e7423 */ /* 0x000fe2000000400c */
[----:B------:R-:W2:Y:S03]  /*ab80*/  MUFU.EX2 R67, R54 ;  /* 0x0000003600437308 */ /* 0x000ea60000000800 */
[----:B------:R-:W-:-:S04]  /*ab90*/  FADD R69, R30, -12583039 ;  /* 0xcb40007f1e457421 */ /* 0x000fc80000000000 */
[C---:B------:R-:W-:Y:S01]  /*aba0*/  FFMA R69, R20.reuse, 1.4426950216293334961, -R69 ;  /* 0x3fb8aa3b14457823 */ /* 0x040fe20000000845 */
[----:B------:R-:W3:Y:S03]  /*abb0*/  MUFU.EX2 R54, R37 ;  /* 0x0000002500367308 */ /* 0x000ee60000000800 */
[----:B------:R-:W-:Y:S01]  /*abc0*/  FFMA R58, R20, 1.925963033500011079e-08, R69 ;  /* 0x32a57060143a7823 */ /* 0x000fe20000000045 */
[----:B------:R-:W-:-:S04]  /*abd0*/  FFMA.SAT R69, R14, R11, 0.5 ;  /* 0x3f0000000e457423 */ /* 0x000fc8000000200b */
[----:B------:R-:W-:Y:S01]  /*abe0*/  MUFU.EX2 R50, R50 ;  /* 0x0000003200327308 */ /* 0x000fe20000000800 */
[----:B--2---:R-:W-:Y:S01]  /*abf0*/  FMUL R18, R18, R67 ;  /* 0x0000004312127220 */ /* 0x004fe20000400000 */
[----:B------:R-:W-:-:S04]  /*ac00*/  FFMA.SAT R67, R26, R11, 0.5 ;  /* 0x3f0000001a437423 */ /* 0x000fc8000000200b */
[----:B------:R-:W-:Y:S01]  /*ac10*/  FFMA.RM R46, R67, R12, 12582913 ;  /* 0x4b400001432e7423 */ /* 0x000fe2000000400c */
[----:B---3--:R-:W-:-:S03]  /*ac20*/  FMUL R25, R25, R54 ;  /* 0x0000003619197220 */ /* 0x008fc60000400000 */
[----:B------:R-:W-:-:S04]  /*ac30*/  FADD R67, R46, -12583039 ;  /* 0xcb40007f2e437421 */ /* 0x000fc80000000000 */
[----:B------:R-:W-:-:S04]  /*ac40*/  FFMA R67, R26, 1.4426950216293334961, -R67 ;  /* 0x3fb8aa3b1a437823 */ /* 0x000fc80000000843 */
[----:B------:R-:W-:Y:S01]  /*ac50*/  FFMA R26, R26, 1.925963033500011079e-08, R67 ;  /* 0x32a570601a1a7823 */ /* 0x000fe20000000043 */
[----:B------:R-:W-:-:S04]  /*ac60*/  FFMA.SAT R67, R24, R11, 0.5 ;  /* 0x3f00000018437423 */ /* 0x000fc8000000200b */
[----:B------:R-:W-:-:S04]  /*ac70*/  FFMA.RM R48, R67, R12, 12582913 ;  /* 0x4b40000143307423 */ /* 0x000fc8000000400c */
[----:B------:R-:W-:-:S04]  /*ac80*/  FADD R67, R48, -12583039 ;  /* 0xcb40007f30437421 */ /* 0x000fc80000000000 */
[----:B------:R-:W-:-:S04]  /*ac90*/  FFMA R67, R24, 1.4426950216293334961, -R67 ;  /* 0x3fb8aa3b18437823 */ /* 0x000fc80000000843 */
[----:B------:R-:W-:Y:S01]  /*aca0*/  FFMA R52, R24, 1.925963033500011079e-08, R67 ;  /* 0x32a5706018347823 */ /* 0x000fe20000000043 */
[----:B------:R-:W-:Y:S01]  /*acb0*/  FFMA.SAT R67, R28, R11, 0.5 ;  /* 0x3f0000001c437423 */ /* 0x000fe2000000200b */
[----:B------:R-:W2:Y:S03]  /*acc0*/  MUFU.EX2 R24, R31 ;  /* 0x0000001f00187308 */ /* 0x000ea60000000800 */
[-C--:B------:R-:W-:Y:S01]  /*acd0*/  FFMA.RM R11, R67, R12.reuse, 12582913 ;  /* 0x4b400001430b7423 */ /* 0x080fe2000000400c */
[----:B------:R-:W-:-:S03]  /*ace0*/  FFMA.RM R12, R69, R12, 12582913 ;  /* 0x4b400001450c7423 */ /* 0x000fc6000000400c */
[----:B------:R-:W-:Y:S01]  /*acf0*/  FADD R67, R11, -12583039 ;  /* 0xcb40007f0b437421 */ /* 0x000fe20000000000 */
[----:B------:R-:W-:Y:S03]  /*ad00*/  MUFU.EX2 R37, R52 ;  /* 0x0000003400257308 */ /* 0x000fe60000000800 */
[----:B------:R-:W-:-:S04]  /*ad10*/  FFMA R67, R28, 1.4426950216293334961, -R67 ;  /* 0x3fb8aa3b1c437823 */ /* 0x000fc80000000843 */
[----:B------:R-:W-:Y:S01]  /*ad20*/  FFMA R42, R28, 1.925963033500011079e-08, R67 ;  /* 0x32a570601c2a7823 */ /* 0x000fe20000000043 */
[----:B------:R-:W-:Y:S01]  /*ad30*/  FADD R67, RZ, R3 ;  /* 0x00000003ff437221 */ /* 0x000fe20000000000 */
[----:B------:R-:W3:Y:S01]  /*ad40*/  MUFU.EX2 R28, R33 ;  /* 0x00000021001c7308 */ /* 0x000ee20000000800 */
[----:B--2---:R-:W-:Y:S02]  /*ad50*/  FMUL R21, R21, R24 ;  /* 0x0000001815157220 */ /* 0x004fe40000400000 */
[----:B------:R-:W-:-:S04]  /*ad60*/  FADD R67, R67, R0 ;  /* 0x0000000043437221 */ /* 0x000fc80000000000 */
[----:B------:R-:W-:Y:S01]  /*ad70*/  FADD R67, R67, R2 ;  /* 0x0000000243437221 */ /* 0x000fe20000000000 */
[----:B------:R-:W-:Y:S03]  /*ad80*/  MUFU.EX2 R33, R58 ;  /* 0x0000003a00217308 */ /* 0x000fe60000000800 */
[----:B------:R-:W-:-:S04]  /*ad90*/  FADD R20, R67, R4 ;  /* 0x0000000443147221 */ /* 0x000fc80000000000 */
[----:B------:R-:W-:-:S04]  /*ada0*/  FADD R67, R20, R5 ;  /* 0x0000000514437221 */ /* 0x000fc80000000000 */
[----:B------:R-:W-:-:S04]  /*adb0*/  FADD R20, R67, R6 ;  /* 0x0000000643147221 */ /* 0x000fc80000000000 */
[----:B------:R-:W-:Y:S01]  /*adc0*/  FADD R31, R20, R7 ;  /* 0x00000007141f7221 */ /* 0x000fe20000000000 */
[----:B------:R-:W-:-:S03]  /*add0*/  FMUL R20, R15, R44 ;  /* 0x0000002c0f147220 */ /* 0x000fc60000400000 */
[----:B------:R-:W-:Y:S02]  /*ade0*/  FADD R22, R31, R8 ;  /* 0x000000081f167221 */ /* 0x000fe40000000000 */
[----:B------:R-:W2:Y:S02]  /*adf0*/  MUFU.EX2 R31, R56 ;  /* 0x00000038001f7308 */ /* 0x000ea40000000800 */
[----:B------:R-:W-:-:S04]  /*ae00*/  FADD R15, R22, R9 ;  /* 0x00000009160f7221 */ /* 0x000fc80000000000 */
[----:B------:R-:W-:-:S04]  /*ae10*/  FADD R15, R15, R10 ;  /* 0x0000000a0f0f7221 */ /* 0x000fc80000000000 */
[----:B------:R-:W-:-:S04]  /*ae20*/  FADD R22, R15, R16 ;  /* 0x000000100f167221 */ /* 0x000fc80000000000 */
[----:B------:R-:W-:Y:S01]  /*ae30*/  FADD R15, R22, R17 ;  /* 0x00000011160f7221 */ /* 0x000fe20000000000 */
[----:B------:R-:W-:Y:S01]  /*ae40*/  FMUL R22, R23, R38 ;  /* 0x0000002617167220 */ /* 0x000fe20000400000 */
[----:B------:R-:W-:Y:S01]  /*ae50*/  IMAD.SHL.U32 R23, R27, 0x800000, RZ ;  /* 0x008000001b177824 */ /* 0x000fe200078e00ff */
[----:B------:R2:W4:Y:S01]  /*ae60*/  MUFU.EX2 R38, R26 ;  /* 0x0000001a00267308 */ /* 0x0005220000000800 */
[----:B------:R-:W-:Y:S01]  /*ae70*/  FADD R24, R15, R18 ;  /* 0x000000120f187221 */ /* 0x000fe20000000000 */
[----:B------:R-:W-:Y:S01]  /*ae80*/  SHF.L.U32 R27, R13, 0x17, RZ ;  /* 0x000000170d1b7819 */ /* 0x000fe200000006ff */
[----:B---3--:R-:W-:Y:S02]  /*ae90*/  FMUL R23, R23, R28 ;  /* 0x0000001c17177220 */ /* 0x008fe40000400000 */
[----:B------:R-:W-:Y:S02]  /*aea0*/  FADD R15, R24, R19 ;  /* 0x00000013180f7221 */ /* 0x000fe40000000000 */
[----:B------:R-:W-:-:S02]  /*aeb0*/  FMUL R27, R27, R50 ;  /* 0x000000321b1b7220 */ /* 0x000fc40000400000 */
[----:B------:R-:W-:Y:S01]  /*aec0*/  FADD R24, R15, R20 ;  /* 0x000000140f187221 */ /* 0x000fe20000000000 */
[----:B--2---:R-:W-:Y:S01]  /*aed0*/  FMUL R26, R32, R31 ;  /* 0x0000001f201a7220 */ /* 0x004fe20000400000 */
[----:B------:R-:W-:Y:S02]  /*aee0*/  IMAD.SHL.U32 R32, R11, 0x800000, RZ ;  /* 0x008000000b207824 */ /* 0x000fe400078e00ff */
[----:B------:R-:W-:Y:S01]  /*aef0*/  FADD R15, R24, R21 ;  /* 0x00000015180f7221 */ /* 0x000fe20000000000 */
[----:B------:R-:W-:Y:S01]  /*af00*/  FMUL R24, R29, R36 ;  /* 0x000000241d187220 */ /* 0x000fe20000400000 */
[C---:B------:R-:W-:Y:S01]  /*af10*/  FADD R29, R12.reuse, -12583039 ;  /* 0xcb40007f0c1d7421 */ /* 0x040fe20000000000 */
[----:B------:R-:W-:Y:S02]  /*af20*/  IMAD.SHL.U32 R12, R12, 0x800000, RZ ;  /* 0x008000000c0c7824 */ /* 0x000fe400078e00ff */
[----:B------:R-:W-:Y:S01]  /*af30*/  FADD R28, R15, R22 ;  /* 0x000000160f1c7221 */ /* 0x000fe20000000000 */
[----:B------:R-:W-:-:S03]  /*af40*/  FFMA R29, R14, 1.4426950216293334961, -R29 ;  /* 0x3fb8aa3b0e1d7823 */ /* 0x000fc6000000081d */
[----:B------:R-:W-:Y:S01]  /*af50*/  FADD R15, R28, R23 ;  /* 0x000000171c0f7221 */ /* 0x000fe20000000000 */
[----:B------:R-:W-:Y:S01]  /*af60*/  FFMA R31, R14, 1.925963033500011079e-08, R29 ;  /* 0x32a570600e1f7823 */ /* 0x000fe2000000001d */
[----:B------:R-:W-:Y:S02]  /*af70*/  IMAD.SHL.U32 R29, R46, 0x800000, RZ ;  /* 0x008000002e1d7824 */ /* 0x000fe400078e00ff */
[----:B------:R-:W-:Y:S02]  /*af80*/  FADD R28, R15, R24 ;  /* 0x000000180f1c7221 */ /* 0x000fe40000000000 */
[----:B------:R-:W2:Y:S01]  /*af90*/  MUFU.EX2 R15, R42 ;  /* 0x0000002a000f7308 */ /* 0x000ea20000000800 */
[----:B----4-:R-:W-:Y:S01]  /*afa0*/  FMUL R29, R29, R38 ;  /* 0x000000261d1d7220 */ /* 0x010fe20000400000 */
[----:B------:R-:W-:Y:S01]  /*afb0*/  FADD R13, R28, R25 ;  /* 0x000000191c0d7221 */ /* 0x000fe20000000000 */
[----:B------:R-:W-:Y:S01]  /*afc0*/  IMAD.SHL.U32 R28, R30, 0x800000, RZ ;  /* 0x008000001e1c7824 */ /* 0x000fe200078e00ff */
[----:B------:R-:W-:-:S02]  /*afd0*/  SHF.L.U32 R30, R48, 0x17, RZ ;  /* 0x00000017301e7819 */ /* 0x000fc400000006ff */
[----:B------:R-:W-:Y:S01]  /*afe0*/  FADD R14, R13, R26 ;  /* 0x0000001a0d0e7221 */ /* 0x000fe20000000000 */
[----:B------:R-:W-:Y:S01]  /*aff0*/  FMUL R28, R28, R33 ;  /* 0x000000211c1c7220 */ /* 0x000fe20000400000 */
[----:B------:R-:W3:Y:S01]  /*b000*/  MUFU.EX2 R31, R31 ;  /* 0x0000001f001f7308 */ /* 0x000ee20000000800 */
[----:B------:R-:W-:Y:S01]  /*b010*/  FMUL R30, R30, R37 ;  /* 0x000000251e1e7220 */ /* 0x000fe20000400000 */
[----:B------:R-:W-:-:S04]  /*b020*/  FADD R13, R14, R27 ;  /* 0x0000001b0e0d7221 */ /* 0x000fc80000000000 */
[----:B------:R-:W-:Y:S01]  /*b030*/  FADD R14, R13, R28 ;  /* 0x0000001c0d0e7221 */ /* 0x000fe20000000000 */
[----:B--2---:R-:W-:-:S03]  /*b040*/  FMUL R32, R32, R15 ;  /* 0x0000000f20207220 */ /* 0x004fc60000400000 */
[----:B------:R-:W-:-:S04]  /*b050*/  FADD R11, R14, R29 ;  /* 0x0000001d0e0b7221 */ /* 0x000fc80000000000 */
[----:B------:R-:W-:Y:S01]  /*b060*/  FADD R11, R11, R30 ;  /* 0x0000001e0b0b7221 */ /* 0x000fe20000000000 */
[----:B---3--:R-:W-:-:S03]  /*b070*/  FMUL R31, R12, R31 ;  /* 0x0000001f0c1f7220 */ /* 0x008fc60000400000 */
        /* <DEDUP_REMOVED lines=11> */
.L_x_11348:
        /* <DEDUP_REMOVED lines=12> */
[----:B012---:R-:W-:Y:S05]  /*b1f0*/  CALL.REL.NOINC `($__internal_173_$__cuda_sm3x_div_rn_noftz_f32_slowpath) ;  /* 0x0000003400f47944 */ /* 0x007fea0003c00000 */
[----:B------:R-:W-:-:S07]  /*b200*/  IMAD.MOV.U32 R11, RZ, RZ, R3 ;  /* 0x000000ffff0b7224 */ /* 0x000fce00078e0003 */
.L_x_11283:
[----:B------:R-:W-:Y:S05]  /*b210*/  BSYNC.RECONVERGENT B3 ;  /* 0x0000000000037941 */ /* 0x000fea0003800200 */
.L_x_11282:
        /* <DEDUP_REMOVED lines=12> */
[----:B012---:R-:W-:Y:S05]  /*b2e0*/  CALL.REL.NOINC `($__internal_173_$__cuda_sm3x_div_rn_noftz_f32_slowpath) ;  /* 0x0000003400b87944 */ /* 0x007fea0003c00000 */
[----:B------:R-:W-:-:S07]  /*b2f0*/  IMAD.MOV.U32 R14, RZ, RZ, R3 ;  /* 0x000000ffff0e7224 */ /* 0x000fce00078e0003 */
.L_x_11285:
[----:B------:R-:W-:Y:S05]  /*b300*/  BSYNC.RECONVERGENT B3 ;  /* 0x0000000000037941 */ /* 0x000fea0003800200 */
.L_x_11284:
        /* <DEDUP_REMOVED lines=14> */
.L_x_11287:
[----:B------:R-:W-:Y:S05]  /*b3f0*/  BSYNC.RECONVERGENT B3 ;  /* 0x0000000000037941 */ /* 0x000fea0003800200 */
.L_x_11286:
        /* <DEDUP_REMOVED lines=14> */
.L_x_11289:
[----:B------:R-:W-:Y:S05]  /*b4e0*/  BSYNC.RECONVERGENT B3 ;  /* 0x0000000000037941 */ /* 0x000fea0003800200 */
.L_x_11288:
        /* <DEDUP_REMOVED lines=14> */
.L_x_11291:
[----:B------:R-:W-:Y:S05]  /*b5d0*/  BSYNC.RECONVERGENT B3 ;  /* 0x0000000000037941 */ /* 0x000fea0003800200 */
.L_x_11290:
        /* <DEDUP_REMOVED lines=14> */
.L_x_11293:
[----:B------:R-:W-:Y:S05]  /*b6c0*/  BSYNC.RECONVERGENT B3 ;  /* 0x0000000000037941 */ /* 0x000fea0003800200 */
.L_x_11292:
        /* <DEDUP_REMOVED lines=14> */
.L_x_11295:
[----:B------:R-:W-:Y:S05]  /*b7b0*/  BSYNC.RECONVERGENT B3 ;  /* 0x0000000000037941 */ /* 0x000fea0003800200 */
.L_x_11294:
        /* <DEDUP_REMOVED lines=14> */
.L_x_11297:
[----:B------:R-:W-:Y:S05]  /*b8a0*/  BSYNC.RECONVERGENT B3 ;  /* 0x0000000000037941 */ /* 0x000fea0003800200 */
.L_x_11296:
        /* <DEDUP_REMOVED lines=14> */
.L_x_11299:
[----:B------:R-:W-:Y:S05]  /*b990*/  BSYNC.RECONVERGENT B3 ;  /* 0x0000000000037941 */ /* 0x000fea0003800200 */
.L_x_11298:
        /* <DEDUP_REMOVED lines=12> */
[----:B012---:R-:W-:Y:S05]  /*ba60*/  CALL.REL.NOINC `($__internal_173_$__cuda_sm3x_div_rn_noftz_f32_slowpath) ;  /* 0x0000002c00d87944 */ /* 0x007fea0003c00000 */
[----:B------:R-:W-:-:S07]  /*ba70*/  MOV R9, R3 ;  /* 0x0000000300097202 */ /* 0x000fce0000000f00 */
.L_x_11301:
[----:B------:R-:W-:Y:S05]  /*ba80*/  BSYNC.RECONVERGENT B3 ;  /* 0x0000000000037941 */ /* 0x000fea0003800200 */
.L_x_11300:
        /* <DEDUP_REMOVED lines=14> */
.L_x_11303:
[----:B------:R-:W-:Y:S05]  /*bb70*/  BSYNC.RECONVERGENT B3 ;  /* 0x0000000000037941 */ /* 0x000fea0003800200 */
.L_x_11302:
        /* <DEDUP_REMOVED lines=14> */
.L_x_11305:
[----:B------:R-:W-:Y:S05]  /*bc60*/  BSYNC.RECONVERGENT B3 ;  /* 0x0000000000037941 */ /* 0x000fea0003800200 */
.L_x_11304:
        /* <DEDUP_REMOVED lines=14> */
.L_x_11307:
[----:B------:R-:W-:Y:S05]  /*bd50*/  BSYNC.RECONVERGENT B3 ;  /* 0x0000000000037941 */ /* 0x000fea0003800200 */
.L_x_11306:
        /* <DEDUP_REMOVED lines=14> */
.L_x_11309:
[----:B------:R-:W-:Y:S05]  /*be40*/  BSYNC.RECONVERGENT B3 ;  /* 0x0000000000037941 */ /* 0x000fea0003800200 */
.L_x_11308:
        /* <DEDUP_REMOVED lines=14> */
.L_x_11311:
[----:B------:R-:W-:Y:S05]  /*bf30*/  BSYNC.RECONVERGENT B3 ;  /* 0x0000000000037941 */ /* 0x000fea0003800200 */
.L_x_11310:
        /* <DEDUP_REMOVED lines=14> */
.L_x_11313:
[----:B------:R-:W-:Y:S05]  /*c020*/  BSYNC.RECONVERGENT B3 ;  /* 0x0000000000037941 */ /* 0x000fea0003800200 */
.L_x_11312:
        /* <DEDUP_REMOVED lines=14> */
.L_x_11315:
[----:B------:R-:W-:Y:S05]  /*c110*/  BSYNC.RECONVERGENT B3 ;  /* 0x0000000000037941 */ /* 0x000fea0003800200 */
.L_x_11314:
        /* <DEDUP_REMOVED lines=14> */
.L_x_11317:
[----:B------:R-:W-:Y:S05]  /*c200*/  BSYNC.RECONVERGENT B3 ;  /* 0x0000000000037941 */ /* 0x000fea0003800200 */
.L_x_11316:
        /* <DEDUP_REMOVED lines=14> */
.L_x_11319:
[----:B------:R-:W-:Y:S05]  /*c2f0*/  BSYNC.RECONVERGENT B3 ;  /* 0x0000000000037941 */ /* 0x000fea0003800200 */
.L_x_11318:
        /* <DEDUP_REMOVED lines=14> */
.L_x_11321:
[----:B------:R-:W-:Y:S05]  /*c3e0*/  BSYNC.RECONVERGENT B3 ;  /* 0x0000000000037941 */ /* 0x000fea0003800200 */
.L_x_11320:
        /* <DEDUP_REMOVED lines=14> */
.L_x_11323:
[----:B------:R-:W-:Y:S05]  /*c4d0*/  BSYNC.RECONVERGENT B3 ;  /* 0x0000000000037941 */ /* 0x000fea0003800200 */
.L_x_11322:
        /* <DEDUP_REMOVED lines=14> */
.L_x_11325:
[----:B------:R-:W-:Y:S05]  /*c5c0*/  BSYNC.RECONVERGENT B3 ;  /* 0x0000000000037941 */ /* 0x000fea0003800200 */
.L_x_11324:
        /* <DEDUP_REMOVED lines=14> */
.L_x_11327:
[----:B------:R-:W-:Y:S05]  /*c6b0*/  BSYNC.RECONVERGENT B3 ;  /* 0x0000000000037941 */ /* 0x000fea0003800200 */
.L_x_11326:
        /* <DEDUP_REMOVED lines=14> */
.L_x_11329:
[----:B------:R-:W-:Y:S05]  /*c7a0*/  BSYNC.RECONVERGENT B3 ;  /* 0x0000000000037941 */ /* 0x000fea0003800200 */
.L_x_11328:
        /* <DEDUP_REMOVED lines=14> */
.L_x_11331:
[----:B------:R-:W-:Y:S05]  /*c890*/  BSYNC.RECONVERGENT B3 ;  /* 0x0000000000037941 */ /* 0x000fea0003800200 */
.L_x_11330:
        /* <DEDUP_REMOVED lines=14> */
.L_x_11333:
[----:B------:R-:W-:Y:S05]  /*c980*/  BSYNC.RECONVERGENT B3 ;  /* 0x0000000000037941 */ /* 0x000fea0003800200 */
.L_x_11332:
        /* <DEDUP_REMOVED lines=13> */
.L_x_11335:
[----:B------:R-:W-:Y:S05]  /*ca60*/  BSYNC.RECONVERGENT B3 ;  /* 0x0000000000037941 */ /* 0x000fea0003800200 */
.L_x_11334:
[C---:B0-----:R-:W-:Y:S01]  /*ca70*/  VIADD R12, R39.reuse, 0x40 ;  /* 0x00000040270c7836 */ /* 0x041fe20000000000 */
[C---:B------:R-:W-:Y:S01]  /*ca80*/  IADD3 R13, PT, PT, R39.reuse, 0x60, RZ ;  /* 0x00000060270d7810 */ /* 0x040fe20007ffe0ff */
[C---:B------:R-:W-:Y:S01]  /*ca90*/  VIADD R15, R39.reuse, 0x80 ;  /* 0x00000080270f7836 */ /* 0x040fe20000000000 */
[----:B-1----:R-:W-:Y:S01]  /*caa0*/  @!P0 R2UR UR4, R34 ;  /* 0x00000000220482ca */ /* 0x002fe200000e0000 */
[C---:B------:R-:W-:Y:S01]  /*cab0*/  VIADD R22, R39.reuse, 0xc0 ;  /* 0x000000c027167836 */ /* 0x040fe20000000000 */
[----:B------:R-:W-:Y:S02]  /*cac0*/  ISETP.GE.U32.AND P6, PT, R12, UR46, PT ;  /* 0x0000002e0c007c0c */ /* 0x000fe4000bfc6070 */
[----:B------:R-:W-:Y:S02]  /*cad0*/  IADD3 R12, PT, PT, R39, 0xa0, RZ ;  /* 0x000000a0270c7810 */ /* 0x000fe40007ffe0ff */
[----:B------:R-:W-:Y:S02]  /*cae0*/  ISETP.GE.AND.EX P6, PT, RZ, UR47, PT, P6 ;  /* 0x0000002fff007c0c */ /* 0x000fe4000bfc6360 */
[----:B------:R-:W-:-:S02]  /*caf0*/  ISETP.GE.U32.AND P3, PT, R12, UR46, PT ;  /* 0x0000002e0c007c0c */ /* 0x000fc4000bf66070 */
[----:B------:R-:W-:Y:S01]  /*cb00*/  ISETP.GE.U32.AND P2, PT, R13, UR46, PT ;  /* 0x0000002e0d007c0c */ /* 0x000fe2000bf46070 */
[----:B------:R-:W-:Y:S01]  /*cb10*/  IMAD.MOV.U32 R13, RZ, RZ, RZ ;  /* 0x000000ffff0d7224 */ /* 0x000fe200078e00ff */
[----:B------:R-:W-:Y:S02]  /*cb20*/  MOV R12, R39 ;  /* 0x00000027000c7202 */ /* 0x000fe40000000f00 */
[----:B------:R-:W-:Y:S01]  /*cb30*/  ISETP.GE.U32.AND P4, PT, R15, UR46, PT ;  /* 0x0000002e0f007c0c */ /* 0x000fe2000bf86070 */
[----:B------:R-:W-:Y:S01]  /*cb40*/  IMAD R15, R41, UR42, RZ ;  /* 0x0000002a290f7c24 */ /* 0x000fe2000f8e02ff */
[----:B------:R-:W-:Y:S01]  /*cb50*/  ISETP.GE.U32.AND P5, PT, R22, UR46, PT ;  /* 0x0000002e16007c0c */ /* 0x000fe2000bfa6070 */
[----:B------:R-:W-:Y:S01]  /*cb60*/  IMAD.WIDE.U32 R30, R40, UR42, R12 ;  /* 0x0000002a281e7c25 */ /* 0x000fe2000f8e000c */
[C---:B------:R-:W-:Y:S02]  /*cb70*/  @!P0 R2UR UR5, R35.reuse ;  /* 0x00000000230582ca */ /* 0x040fe400000e0000 */
[----:B------:R-:W-:Y:S01]  /*cb80*/  @!P6 R2UR UR6, R34 ;  /* 0x000000002206e2ca */ /* 0x000fe200000e0000 */
[----:B------:R-:W-:Y:S01]  /*cb90*/  IMAD R13, R40, UR43, R15 ;  /* 0x0000002b280d7c24 */ /* 0x000fe2000f8e020f */
[----:B------:R-:W-:Y:S01]  /*cba0*/  @!P6 R2UR UR7, R35 ;  /* 0x000000002307e2ca */ /* 0x000fe200000e0000 */
[----:B------:R-:W-:Y:S01]  /*cbb0*/  VIADD R15, R39, 0xe0 ;  /* 0x000000e0270f7836 */ /* 0x000fe20000000000 */
[----:B------:R-:W-:-:S02]  /*cbc0*/  ISETP.GE.AND.EX P2, PT, RZ, UR47, PT, P2 ;  /* 0x0000002fff007c0c */ /* 0x000fc4000bf46320 */
[----:B------:R-:W-:Y:S02]  /*cbd0*/  ISETP.GE.AND.EX P5, PT, RZ, UR47, PT, P5 ;  /* 0x0000002fff007c0c */ /* 0x000fe4000bfa6350 */
[----:B------:R-:W-:Y:S02]  /*cbe0*/  IADD3 R13, PT, PT, R31, R13, RZ ;  /* 0x0000000d1f0d7210 */ /* 0x000fe40007ffe0ff */
[C---:B------:R-:W-:Y:S02]  /*cbf0*/  LEA R12, P1, R30.reuse, UR40, 0x2 ;  /* 0x000000281e0c7c11 */ /* 0x040fe4000f8210ff */
[----:B------:R-:W-:Y:S02]  /*cc00*/  ISETP.GE.AND.EX P4, PT, RZ, UR47, PT, P4 ;  /* 0x0000002fff007c0c */ /* 0x000fe4000bf86340 */
[----:B------:R-:W-:Y:S02]  /*cc10*/  LEA.HI.X R13, R30, UR41, R13, 0x2, P1 ;  /* 0x000000291e0d7c11 */ /* 0x000fe400088f140d */
[----:B------:R-:W-:-:S02]  /*cc20*/  ISETP.GE.AND.EX P3, PT, RZ, UR47, PT, P3 ;  /* 0x0000002fff007c0c */ /* 0x000fc4000bf66330 */
[----:B------:R-:W-:Y:S01]  /*cc30*/  ISETP.GE.U32.AND P1, PT, R15, UR46, PT ;  /* 0x0000002e0f007c0c */ /* 0x000fe2000bf26070 */
[C---:B------:R-:W-:Y:S01]  /*cc40*/  VIADD R15, R39.reuse, 0x120 ;  /* 0x00000120270f7836 */ /* 0x040fe20000000000 */
[----:B------:R-:W-:Y:S01]  /*cc50*/  IADD3 R22, PT, PT, R39, 0x100, RZ ;  /* 0x0000010027167810 */ /* 0x000fe20007ffe0ff */
[----:B------:R-:W-:Y:S01]  /*cc60*/  @!P0 STG.E desc[UR4][R12.64], R11 ;  /* 0x0000000b0c008986 */ /* 0x000fe2000c101904 */
[----:B------:R-:W-:Y:S02]  /*cc70*/  @!P2 R2UR UR8, R34 ;  /* 0x000000002208a2ca */ /* 0x000fe400000e0000 */
[----:B------:R-:W-:Y:S01]  /*cc80*/  ISETP.GE.U32.AND P0, PT, R22, UR46, PT ;  /* 0x0000002e16007c0c */ /* 0x000fe2000bf06070 */
[----:B------:R0:W-:Y:S01]  /*cc90*/  @!P6 STG.E desc[UR6][R12.64+0x100], R0 ;  /* 0x000100000c00e986 */ /* 0x0001e2000c101906 */
[----:B------:R-:W-:Y:S01]  /*cca0*/  ISETP.GE.U32.AND P6, PT, R15, UR46, PT ;  /* 0x0000002e0f007c0c */ /* 0x000fe2000bfc6070 */
[----:B------:R-:W-:Y:S01]  /*ccb0*/  VIADD R15, R39, 0x160 ;  /* 0x00000160270f7836 */ /* 0x000fe20000000000 */
[----:B------:R-:W-:-:S02]  /*ccc0*/  @!P2 R2UR UR9, R35 ;  /* 0x000000002309a2ca */ /* 0x000fc400000e0000 */
[C---:B------:R-:W-:Y:S02]  /*ccd0*/  @!P5 R2UR UR14, R34.reuse ;  /* 0x00000000220ed2ca */ /* 0x040fe400000e0000 */
[----:B------:R-:W-:Y:S02]  /*cce0*/  @!P5 R2UR UR15, R35 ;  /* 0x00000000230fd2ca */ /* 0x000fe400000e0000 */
[----:B------:R-:W-:Y:S02]  /*ccf0*/  ISETP.GE.AND.EX P0, PT, RZ, UR47, PT, P0 ;  /* 0x0000002fff007c0c */ /* 0x000fe4000bf06300 */
[----:B------:R-:W-:Y:S01]  /*cd00*/  ISETP.GE.AND.EX P1, PT, RZ, UR47, PT, P1 ;  /* 0x0000002fff007c0c */ /* 0x000fe2000bf26310 */
[----:B0-----:R-:W-:Y:S01]  /*cd10*/  VIADD R0, R39, 0x320 ;  /* 0x0000032027007836 */ /* 0x001fe20000000000 */
[----:B------:R-:W-:Y:S02]  /*cd20*/  ISETP.GE.AND.EX P6, PT, RZ, UR47, PT, P6 ;  /* 0x0000002fff007c0c */ /* 0x000fe4000bfc6360 */
[----:B------:R-:W-:Y:S01]  /*cd30*/  @!P4 R2UR UR10, R34 ;  /* 0x00000000220ac2ca */ /* 0x000fe200000e0000 */
[----:B------:R-:W-:Y:S01]  /*cd40*/  @!P2 STG.E desc[UR8][R12.64+0x180], R2 ;  /* 0x000180020c00a986 */ /* 0x000fe2000c101908 */
[----:B------:R-:W-:-:S02]  /*cd50*/  @!P4 R2UR UR11, R35 ;  /* 0x00000000230bc2ca */ /* 0x000fc400000e0000 */
[----:B------:R-:W-:Y:S01]  /*cd60*/  @!P3 R2UR UR12, R34 ;  /* 0x00000000220cb2ca */ /* 0x000fe200000e0000 */
[----:B------:R-:W-:Y:S01]  /*cd70*/  @!P5 STG.E desc[UR14][R12.64+0x300], R6 ;  /* 0x000300060c00d986 */ /* 0x000fe2000c10190e */
[----:B------:R-:W-:Y:S02]  /*cd80*/  @!P3 R2UR UR13, R35 ;  /* 0x00000000230db2ca */ /* 0x000fe400000e0000 */
[----:B------:R-:W-:Y:S02]  /*cd90*/  IADD3 R22, PT, PT, R39, 0x140, RZ ;  /* 0x0000014027167810 */ /* 0x000fe40007ffe0ff */
[----:B------:R-:W-:Y:S02]  /*cda0*/  ISETP.GE.U32.AND P5, PT, R43, UR46, PT ;  /* 0x0000002e2b007c0c */ /* 0x000fe4000bfa6070 */
[----:B------:R-:W-:Y:S02]  /*cdb0*/  ISETP.GE.U32.AND P2, PT, R22, UR46, PT ;  /* 0x0000002e16007c0c */ /* 0x000fe4000bf46070 */
[----:B------:R-:W-:Y:S01]  /*cdc0*/  @!P0 R2UR UR6, R34 ;  /* 0x00000000220682ca */ /* 0x000fe200000e0000 */
[----:B------:R-:W-:Y:S01]  /*cdd0*/  @!P4 STG.E desc[UR10][R12.64+0x200], R4 ;  /* 0x000200040c00c986 */ /* 0x000fe2000c10190a */
[----:B------:R-:W-:-:S02]  /*cde0*/  @!P0 R2UR UR7, R35 ;  /* 0x00000000230782ca */ /* 0x000fc400000e0000 */
[C---:B------:R-:W-:Y:S01]  /*cdf0*/  @!P1 R2UR UR4, R34.reuse ;  /* 0x00000000220492ca */ /* 0x040fe200000e0000 */
[----:B------:R-:W-:Y:S01]  /*ce00*/  @!P3 STG.E desc[UR12][R12.64+0x280], R5 ;  /* 0x000280050c00b986 */ /* 0x000fe2000c10190c */
[C---:B------:R-:W-:Y:S02]  /*ce10*/  @!P1 R2UR UR5, R35.reuse ;  /* 0x00000000230592ca */ /* 0x040fe400000e0000 */
[----:B------:R-:W-:Y:S02]  /*ce20*/  @!P6 R2UR UR8, R34 ;  /* 0x000000002208e2ca */ /* 0x000fe400000e0000 */
[----:B------:R-:W-:Y:S02]  /*ce30*/  @!P6 R2UR UR9, R35 ;  /* 0x000000002309e2ca */ /* 0x000fe400000e0000 */
[----:B------:R-:W-:Y:S02]  /*ce40*/  ISETP.GE.AND.EX P2, PT, RZ, UR47, PT, P2 ;  /* 0x0000002fff007c0c */ /* 0x000fe4000bf46320 */
[----:B------:R-:W-:Y:S01]  /*ce50*/  ISETP.GE.AND.EX P5, PT, RZ, UR47, PT, P5 ;  /* 0x0000002fff007c0c */ /* 0x000fe2000bfa6350 */
[----:B------:R-:W-:Y:S01]  /*ce60*/  @!P0 STG.E desc[UR6][R12.64+0x400], R8 ;  /* 0x000400080c008986 */ /* 0x000fe2000c101906 */
[----:B------:R-:W-:-:S02]  /*ce70*/  ISETP.GE.U32.AND P4, PT, R15, UR46, PT ;  /* 0x0000002e0f007c0c */ /* 0x000fc4000bf86070 */
[----:B------:R-:W-:Y:S01]  /*ce80*/  ISETP.GE.U32.AND P3, PT, R45, UR46, PT ;  /* 0x0000002e2d007c0c */ /* 0x000fe2000bf66070 */
[----:B------:R0:W-:Y:S01]  /*ce90*/  @!P1 STG.E desc[UR4][R12.64+0x380], R7 ;  /* 0x000380070c009986 */ /* 0x0001e2000c101904 */
[----:B------:R-:W-:Y:S02]  /*cea0*/  ISETP.GE.AND.EX P4, PT, RZ, UR47, PT, P4 ;  /* 0x0000002fff007c0c */ /* 0x000fe4000bf86340 */
[----:B------:R-:W-:Y:S01]  /*ceb0*/  ISETP.GE.AND.EX P3, PT, RZ, UR47, PT, P3 ;  /* 0x0000002fff007c0c */ /* 0x000fe2000bf66330 */
[----:B------:R3:W-:Y:S01]  /*cec0*/  @!P6 STG.E desc[UR8][R12.64+0x480], R9 ;  /* 0x000480090c00e986 */ /* 0x0007e2000c101908 */
[----:B------:R-:W-:Y:S02]  /*ced0*/  ISETP.GE.U32.AND P0, PT, R53, UR46, PT ;  /* 0x0000002e35007c0c */ /* 0x000fe4000bf06070 */
[----:B------:R-:W-:Y:S02]  /*cee0*/  ISETP.GE.U32.AND P1, PT, R47, UR46, PT ;  /* 0x0000002e2f007c0c */ /* 0x000fe4000bf26070 */
[----:B------:R-:W-:-:S02]  /*cef0*/  ISETP.GE.U32.AND P6, PT, R49, UR46, PT ;  /* 0x0000002e31007c0c */ /* 0x000fc4000bfc6070 */
[C---:B------:R-:W-:Y:S01]  /*cf00*/  @!P2 R2UR UR10, R34.reuse ;  /* 0x00000000220aa2ca */ /* 0x040fe200000e0000 */
[----:B0-----:R-:W-:Y:S01]  /*cf10*/  VIADD R7, R39, 0x20 ;  /* 0x0000002027077836 */ /* 0x001fe20000000000 */
[C---:B------:R-:W-:Y:S02]  /*cf20*/  @!P2 R2UR UR11, R35.reuse ;  /* 0x00000000230ba2ca */ /* 0x040fe400000e0000 */
[----:B------:R-:W-:Y:S02]  /*cf30*/  @!P5 R2UR UR14, R34 ;  /* 0x00000000220ed2ca */ /* 0x000fe400000e0000 */
[----:B------:R-:W-:Y:S02]  /*cf40*/  @!P5 R2UR UR15, R35 ;  /* 0x00000000230fd2ca */ /* 0x000fe400000e0000 */
[----:B------:R-:W-:Y:S02]  /*cf50*/  ISETP.GE.AND.EX P0, PT, RZ, UR47, PT, P0 ;  /* 0x0000002fff007c0c */ /* 0x000fe4000bf06300 */
[----:B------:R-:W-:-:S02]  /*cf60*/  ISETP.GE.AND.EX P1, PT, RZ, UR47, PT, P1 ;  /* 0x0000002fff007c0c */ /* 0x000fc4000bf26310 */
[----:B------:R-:W-:Y:S02]  /*cf70*/  ISETP.GE.AND.EX P6, PT, RZ, UR47, PT, P6 ;  /* 0x0000002fff007c0c */ /* 0x000fe4000bfc6360 */
[C---:B------:R-:W-:Y:S01]  /*cf80*/  @!P4 R2UR UR12, R34.reuse ;  /* 0x00000000220cc2ca */ /* 0x040fe200000e0000 */
[----:B------:R3:W-:Y:S01]  /*cf90*/  @!P2 STG.E desc[UR10][R12.64+0x500], R10 ;  /* 0x0005000a0c00a986 */ /* 0x0007e2000c10190a */
[C---:B------:R-:W-:Y:S02]  /*cfa0*/  @!P4 R2UR UR13, R35.reuse ;  /* 0x00000000230dc2ca */ /* 0x040fe400000e0000 */
[----:B------:R-:W-:Y:S01]  /*cfb0*/  @!P3 R2UR UR16, R34 ;  /* 0x000000002210b2ca */ /* 0x000fe200000e0000 */
[----:B------:R3:W-:Y:S01]  /*cfc0*/  @!P5 STG.E desc[UR14][R12.64+0x600], R17 ;  /* 0x000600110c00d986 */ /* 0x0007e2000c10190e */
[----:B------:R-:W-:Y:S02]  /*cfd0*/  @!P3 R2UR UR17, R35 ;  /* 0x000000002311b2ca */ /* 0x000fe400000e0000 */
[----:B------:R-:W-:-:S02]  /*cfe0*/  ISETP.GE.U32.AND P5, PT, R51, UR46, PT ;  /* 0x0000002e33007c0c */ /* 0x000fc4000bfa6070 */
        /* <DEDUP_REMOVED lines=8> */
[----:B------:R-:W-:Y:S02]  /*d070*/  ISETP.GE.AND.EX P5, PT, RZ, UR47, PT, P5 ;  /* 0x0000002fff007c0c */ /* 0x000fe4000bfa6350 */
[----:B------:R-:W-:Y:S01]  /*d080*/  ISETP.GE.U32.AND P4, PT, R55, UR46, PT ;  /* 0x0000002e37007c0c */ /* 0x000fe2000bf86070 */
[----:B------:R3:W-:Y:S01]  /*d090*/  @!P0 STG.E desc[UR10][R12.64+0x880], R33 ;  /* 0x000880210c008986 */ /* 0x0007e2000c10190a */
[----:B------:R-:W-:Y:S02]  /*d0a0*/  ISETP.GE.U32.AND P3, PT, R57, UR46, PT ;  /* 0x0000002e39007c0c */ /* 0x000fe4000bf66070 */
[----:B------:R-:W-:Y:S01]  /*d0b0*/  ISETP.GE.U32.AND P2, PT, R59, UR46, PT ;  /* 0x0000002e3b007c0c */ /* 0x000fe2000bf46070 */
[----:B------:R3:W-:Y:S01]  /*d0c0*/  @!P1 STG.E desc[UR4][R12.64+0x700], R19 ;  /* 0x000700130c009986 */ /* 0x0007e2000c101904 */
[----:B------:R-:W-:Y:S01]  /*d0d0*/  ISETP.GE.AND.EX P4, PT, RZ, UR47, PT, P4 ;  /* 0x0000002fff007c0c */ /* 0x000fe2000bf86340 */
[----:B------:R-:W0:Y:S01]  /*d0e0*/  LDCU UR4, c[0x0][0x370] ;  /* 0x00006e00ff0477ac */ /* 0x000e220008000800 */
[----:B------:R-:W-:Y:S01]  /*d0f0*/  ISETP.GE.AND.EX P3, PT, RZ, UR47, PT, P3 ;  /* 0x0000002fff007c0c */ /* 0x000fe2000bf66330 */
[----:B------:R3:W-:Y:S01]  /*d100*/  @!P6 STG.E desc[UR6][R12.64+0x780], R20 ;  /* 0x000780140c00e986 */ /* 0x0007e2000c101906 */
[----:B------:R-:W-:-:S02]  /*d110*/  ISETP.GE.AND.EX P2, PT, RZ, UR47, PT, P2 ;  /* 0x0000002fff007c0c */ /* 0x000fc4000bf46320 */
[----:B------:R-:W-:Y:S02]  /*d120*/  ISETP.GE.U32.AND P0, PT, R61, UR46, PT ;  /* 0x0000002e3d007c0c */ /* 0x000fe4000bf06070 */
[----:B------:R-:W-:Y:S02]  /*d130*/  ISETP.GE.U32.AND P6, PT, R0, UR46, PT ;  /* 0x0000002e00007c0c */ /* 0x000fe4000bfc6070 */
[----:B------:R-:W0:Y:S01]  /*d140*/  LDC R0, c[0x0][0x364] ;  /* 0x0000d900ff007b82 */ /* 0x000e220000000800 */
[C---:B------:R-:W-:Y:S02]  /*d150*/  @!P5 R2UR UR8, R34.reuse ;  /* 0x000000002208d2ca */ /* 0x040fe400000e0000 */
[----:B------:R-:W-:Y:S02]  /*d160*/  @!P5 R2UR UR9, R35 ;  /* 0x000000002309d2ca */ /* 0x000fe400000e0000 */
[----:B------:R-:W-:Y:S02]  /*d170*/  ISETP.GE.AND.EX P0, PT, RZ, UR47, PT, P0 ;  /* 0x0000002fff007c0c */ /* 0x000fe4000bf06300 */
[----:B------:R-:W-:-:S02]  /*d180*/  @!P4 R2UR UR12, R34 ;  /* 0x00000000220cc2ca */ /* 0x000fc400000e0000 */
[C---:B------:R-:W-:Y:S02]  /*d190*/  @!P4 R2UR UR13, R35.reuse ;  /* 0x00000000230dc2ca */ /* 0x040fe400000e0000 */
[C---:B------:R-:W-:Y:S02]  /*d1a0*/  @!P3 R2UR UR14, R34.reuse ;  /* 0x00000000220eb2ca */ /* 0x040fe400000e0000 */
[C---:B------:R-:W-:Y:S02]  /*d1b0*/  @!P3 R2UR UR15, R35.reuse ;  /* 0x00000000230fb2ca */ /* 0x040fe400000e0000 */
[----:B------:R-:W-:Y:S01]  /*d1c0*/  @!P2 R2UR UR16, R34 ;  /* 0x000000002210a2ca */ /* 0x000fe200000e0000 */
[----:B------:R3:W-:Y:S01]  /*d1d0*/  @!P5 STG.E desc[UR8][R12.64+0x800], R21 ;  /* 0x000800150c00d986 */ /* 0x0007e2000c101908 */
[----:B------:R-:W-:Y:S02]  /*d1e0*/  @!P2 R2UR UR17, R35 ;  /* 0x000000002311a2ca */ /* 0x000fe400000e0000 */
[----:B------:R-:W-:-:S02]  /*d1f0*/  IADD3 R2, PT, PT, R39, 0x300, RZ ;  /* 0x0000030027027810 */ /* 0x000fc40007ffe0ff */
[----:B------:R-:W-:Y:S01]  /*d200*/  @!P0 R2UR UR8, R34 ;  /* 0x00000000220882ca */ /* 0x000fe200000e0000 */
[----:B------:R3:W-:Y:S01]  /*d210*/  @!P4 STG.E desc[UR12][R12.64+0x900], R23 ;  /* 0x000900170c00c986 */ /* 0x0007e2000c10190c */
[----:B------:R-:W-:Y:S01]  /*d220*/  ISETP.GE.U32.AND P1, PT, R2, UR46, PT ;  /* 0x0000002e02007c0c */ /* 0x000fe2000bf26070 */
[----:B0-----:R-:W-:Y:S01]  /*d230*/  IMAD R0, R0, UR4, RZ ;  /* 0x0000000400007c24 */ /* 0x001fe2000f8e02ff */
[----:B------:R-:W-:Y:S01]  /*d240*/  @!P0 R2UR UR9, R35 ;  /* 0x00000000230982ca */ /* 0x000fe200000e0000 */
[----:B------:R3:W-:Y:S01]  /*d250*/  @!P3 STG.E desc[UR14][R12.64+0x980], R37 ;  /* 0x000980250c00b986 */ /* 0x0007e2000c10190e */
[----:B------:R-:W-:Y:S02]  /*d260*/  IADD3 R2, PT, PT, R39, 0x340, RZ ;  /* 0x0000034027027810 */ /* 0x000fe40007ffe0ff */
[----:B------:R-:W-:Y:S01]  /*d270*/  ISETP.GE.U32.AND P4, PT, R63, UR46, PT ;  /* 0x0000002e3f007c0c */ /* 0x000fe2000bf86070 */
[----:B------:R3:W-:Y:S01]  /*d280*/  @!P2 STG.E desc[UR16][R12.64+0xa00], R25 ;  /* 0x000a00190c00a986 */ /* 0x0007e2000c101910 */
[----:B------:R-:W-:-:S02]  /*d290*/  ISETP.GE.U32.AND P5, PT, R2, UR46, PT ;  /* 0x0000002e02007c0c */ /* 0x000fc4000bfa6070 */
[----:B------:R-:W-:Y:S02]  /*d2a0*/  ISETP.GE.U32.AND P3, PT, R65, UR46, PT ;  /* 0x0000002e41007c0c */ /* 0x000fe4000bf66070 */
        /* <DEDUP_REMOVED lines=32> */
.L_x_11226:
[----:B------:R-:W-:Y:S05]  /*d4b0*/  EXIT ;  /* 0x000000000000794d */ /* 0x000fea0003800000 */
.L_x_11281:
[----:B------:R-:W-:Y:S01]  /*d4c0*/  HFMA2 R12, -RZ, RZ, 0, 9.5367431640625e-07 ;  /* 0x00000010ff0c7431 */ /* 0x000fe200000001ff */
[----:B------:R-:W-:Y:S01]  /*d4d0*/  BSSY B1, `(.L_x_11337) ;  /* 0x0000006000017945 */ /* 0x000fe20003800000 */
[----:B------:R-:W-:Y:S01]  /*d4e0*/  IMAD.MOV.U32 R11, RZ, RZ, 0x1f ;  /* 0x0000001fff0b7424 */ /* 0x000fe200078e00ff */
[----:B------:R-:W-:-:S07]  /*d4f0*/  MOV R15, 0xffffffff ;  /* 0xffffffff000f7802 */ /* 0x000fce0000000f00 */
[----:B01----:R-:W-:Y:S05]  /*d500*/  WARPSYNC.COLLECTIVE R15, `(.L_x_11338) ;  /* 0x000000000f087348 */ /* 0x003fea0003c00000 */
[----:B------:R2:W3:Y:S02]  /*d510*/  SHFL.BFLY P6, R14, R13, R12, R11 ;  /* 0x0c00000c0d0e7389 */ /* 0x0004e400000c000b */
[----:B0123--:R-:W-:Y:S05]  /*d520*/  ENDCOLLECTIVE ;  /* 0x000000000000791b */ /* 0x00ffea0003800000 */
.L_x_11338:
[----:B------:R-:W-:Y:S05]  /*d530*/  BSYNC B1 ;  /* 0x0000000000017941 */ /* 0x000fea0003800000 */
.L_x_11337:
        /* <DEDUP_REMOVED lines=8> */
.L_x_11339:
[----:B------:R-:W-:Y:S01]  /*d5c0*/  IMAD.MOV.U32 R12, RZ, RZ, 0x4 ;  /* 0x00000004ff0c7424 */ /* 0x000fe200078e00ff */
[----:B------:R-:W-:-:S04]  /*d5d0*/  FMNMX R0, R13, R14, !PT ;  /* 0x0000000e0d007209 */ /* 0x000fc80007800000 */
[----:B------:R-:W-:-:S07]  /*d5e0*/  MOV R13, R0 ;  /* 0x00000000000d7202 */ /* 0x000fce0000000f00 */
[----:B------:R-:W-:Y:S05]  /*d5f0*/  WARPSYNC.COLLECTIVE R15, `(.L_x_11340) ;  /* 0x000000000f087348 */ /* 0x000fea0003c00000 */
[----:B------:R0:W1:Y:S02]  /*d600*/  SHFL.BFLY P6, R14, R13, R12, R11 ;  /* 0x0c00000c0d0e7389 */ /* 0x00006400000c000b */
[----:B01----:R-:W-:Y:S05]  /*d610*/  ENDCOLLECTIVE ;  /* 0x000000000000791b */ /* 0x003fea0003800000 */
.L_x_11340:
[----:B------:R-:W-:Y:S01]  /*d620*/  IMAD.MOV.U32 R12, RZ, RZ, 0x2 ;  /* 0x00000002ff0c7424 */ /* 0x000fe200078e00ff */
[----:B------:R-:W-:-:S04]  /*d630*/  FMNMX R2, R0, R14, !PT ;  /* 0x0000000e00027209 */ /* 0x000fc80007800000 */
[----:B------:R-:W-:-:S07]  /*d640*/  MOV R13, R2 ;  /* 0x00000002000d7202 */ /* 0x000fce0000000f00 */
[----:B------:R-:W-:Y:S05]  /*d650*/  WARPSYNC.COLLECTIVE R15, `(.L_x_11341) ;  /* 0x000000000f087348 */ /* 0x000fea0003c00000 */
[----:B------:R0:W1:Y:S02]  /*d660*/  SHFL.BFLY P6, R14, R13, R12, R11 ;  /* 0x0c00000c0d0e7389 */ /* 0x00006400000c000b */
[----:B01----:R-:W-:Y:S05]  /*d670*/  ENDCOLLECTIVE ;  /* 0x000000000000791b */ /* 0x003fea0003800000 */
.L_x_11341:
[----:B------:R-:W-:Y:S01]  /*d680*/  IMAD.MOV.U32 R12, RZ, RZ, 0x1 ;  /* 0x00000001ff0c7424 */ /* 0x000fe200078e00ff */
[----:B------:R-:W-:-:S04]  /*d690*/  FMNMX R3, R2, R14, !PT ;  /* 0x0000000e02037209 */ /* 0x000fc80007800000 */
[----:B------:R-:W-:-:S07]  /*d6a0*/  MOV R13, R3 ;  /* 0x00000003000d7202 */ /* 0x000fce0000000f00 */
[----:B------:R-:W-:Y:S05]  /*d6b0*/  WARPSYNC.COLLECTIVE R15, `(.L_x_11342) ;  /* 0x000000000f087348 */ /* 0x000fea0003c00000 */
[----:B------:R0:W1:Y:S02]  /*d6c0*/  SHFL.BFLY P6, R14, R13, R12, R11 ;  /* 0x0c00000c0d0e7389 */ /* 0x00006400000c000b */
[----:B01----:R-:W-:Y:S05]  /*d6d0*/  ENDCOLLECTIVE ;  /* 0x000000000000791b */ /* 0x003fea0003800000 */
.L_x_11342:
        /* <DEDUP_REMOVED lines=28> */
[----:B------:R-:W-:-:S02]  /*d8a0*/  IMAD.MOV.U32 R58, RZ, RZ, 0x437c0000 ;  /* 0x437c0000ff3a7424 */ /* 0x000fc400078e00ff */
        /* <DEDUP_REMOVED lines=17> */
[----:B------:R-:W-:Y:S02]  /*d9c0*/  IMAD.SHL.U32 R0, R19, 0x800000, RZ ;  /* 0x0080000013007824 */ /* 0x000fe400078e00ff */
        /* <DEDUP_REMOVED lines=130> */
[----:B------:R-:W-:Y:S01]  /*e1f0*/  FADD R29, R27, -12583039 ;  /* 0xcb40007f1b1d7421 */ /* 0x000fe20000000000 */
[----:B------:R-:W-:Y:S01]  /*e200*/  FADD R26, R25, -12583039 ;  /* 0xcb40007f191a7421 */ /* 0x000fe20000000000 */
[----:B------:R-:W-:Y:S01]  /*e210*/  SHF.L.U32 R24, R27, 0x17, RZ ;  /* 0x000000171b187819 */ /* 0x000fe200000006ff */
[----:B------:R-:W-:Y:S01]  /*e220*/  FFMA.SAT R27, R12, R37, 0.5 ;  /* 0x3f0000000c1b7423 */ /* 0x000fe20000002025 */
[----:B------:R-:W-:Y:S01]  /*e230*/  FFMA R29, R32, 1.4426950216293334961, -R29 ;  /* 0x3fb8aa3b201d7823 */ /* 0x000fe2000000081d */
[----:B------:R-:W-:Y:S01]  /*e240*/  FFMA R26, R11, 1.4426950216293334961, -R26 ;  /* 0x3fb8aa3b0b1a7823 */ /* 0x000fe2000000081a */
[----:B------:R-:W-:-:S02]  /*e250*/  IMAD.SHL.U32 R25, R25, 0x800000, RZ ;  /* 0x0080000019197824 */ /* 0x000fc400078e00ff */
[----:B------:R-:W-:Y:S01]  /*e260*/  FFMA.RM R27, R27, R58, 12582913 ;  /* 0x4b4000011b1b7423 */ /* 0x000fe2000000403a */
[----:B------:R-:W-:Y:S01]  /*e270*/  FFMA R29, R32, 1.925963033500011079e-08, R29 ;  /* 0x32a57060201d7823 */ /* 0x000fe2000000001d */
[----:B------:R-:W-:-:S04]  /*e280*/  FFMA R11, R11, 1.925963033500011079e-08, R26 ;  /* 0x32a570600b0b7823 */ /* 0x000fc8000000001a */
[----:B------:R0:W1:Y:S08]  /*e290*/  MUFU.EX2 R26, R11 ;  /* 0x0000000b001a7308 */ /* 0x0000700000000800 */
[----:B------:R-:W2:Y:S01]  /*e2a0*/  MUFU.EX2 R29, R29 ;  /* 0x0000001d001d7308 */ /* 0x000ea20000000800 */
[----:B0-----:R-:W-:-:S04]  /*e2b0*/  FFMA.SAT R11, R13, R37, 0.5 ;  /* 0x3f0000000d0b7423 */ /* 0x001fc80000002025 */
[----:B------:R-:W-:Y:S01]  /*e2c0*/  FFMA.RM R11, R11, R58, 12582913 ;  /* 0x4b4000010b0b7423 */ /* 0x000fe2000000403a */
[----:B-1----:R-:W-:Y:S01]  /*e2d0*/  FMUL R25, R25, R26 ;  /* 0x0000001a19197220 */ /* 0x002fe20000400000 */
[C---:B------:R-:W-:Y:S01]  /*e2e0*/  SHF.L.U32 R26, R27.reuse, 0x17, RZ ;  /* 0x000000171b1a7819 */ /* 0x040fe200000006ff */
[----:B--2---:R-:W-:Y:S01]  /*e2f0*/  FMUL R24, R24, R29 ;  /* 0x0000001d18187220 */ /* 0x004fe20000400000 */
[----:B------:R-:W-:-:S04]  /*e300*/  FADD R29, R27, -12583039 ;  /* 0xcb40007f1b1d7421 */ /* 0x000fc80000000000 */
        /* <DEDUP_REMOVED lines=46> */
[----:B------:R-:W-:Y:S01]  /*e5f0*/  FFMA R56, R56, 1.925963033500011079e-08, R11 ;  /* 0x32a5706038387823 */ /* 0x000fe2000000000b */
[----:B------:R-:W-:Y:S02]  /*e600*/  FADD R11, RZ, R3 ;  /* 0x00000003ff0b7221 */ /* 0x000fe40000000000 */
        /* <DEDUP_REMOVED lines=35> */
.L_x_11343:
[----:B------:R-:W-:Y:S02]  /*e840*/  IMAD.MOV.U32 R12, RZ, RZ, 0x8 ;  /* 0x00000008ff0c7424 */ /* 0x000fe400078e00ff */
[----:B------:R-:W-:-:S05]  /*e850*/  FADD R33, R13, R14 ;  /* 0x0000000e0d217221 */ /* 0x000fca0000000000 */
[----:B------:R-:W-:-:S07]  /*e860*/  MOV R13, R33 ;  /* 0x00000021000d7202 */ /* 0x000fce0000000f00 */
[----:B------:R-:W-:Y:S05]  /*e870*/  WARPSYNC.COLLECTIVE R15, `(.L_x_11344) ;  /* 0x000000000f087348 */ /* 0x000fea0003c00000 */
[----:B------:R0:W1:Y:S02]  /*e880*/  SHFL.BFLY P6, R14, R13, R12, R11 ;  /* 0x0c00000c0d0e7389 */ /* 0x00006400000c000b */
[----:B01----:R-:W-:Y:S05]  /*e890*/  ENDCOLLECTIVE ;  /* 0x000000000000791b */ /* 0x003fea0003800000 */
.L_x_11344:
[----:B------:R-:W-:Y:S02]  /*e8a0*/  IMAD.MOV.U32 R12, RZ, RZ, 0x4 ;  /* 0x00000004ff0c7424 */ /* 0x000fe400078e00ff */
[----:B------:R-:W-:-:S05]  /*e8b0*/  FADD R36, R33, R14 ;  /* 0x0000000e21247221 */ /* 0x000fca0000000000 */
[----:B------:R-:W-:-:S07]  /*e8c0*/  MOV R13, R36 ;  /* 0x00000024000d7202 */ /* 0x000fce0000000f00 */
[----:B------:R-:W-:Y:S05]  /*e8d0*/  WARPSYNC.COLLECTIVE R15, `(.L_x_11345) ;  /* 0x000000000f087348 */ /* 0x000fea0003c00000 */
[----:B------:R0:W1:Y:S02]  /*e8e0*/  SHFL.BFLY P6, R14, R13, R12, R11 ;  /* 0x0c00000c0d0e7389 */ /* 0x00006400000c000b */
[----:B01----:R-:W-:Y:S05]  /*e8f0*/  ENDCOLLECTIVE ;  /* 0x000000000000791b */ /* 0x003fea0003800000 */
.L_x_11345:
[----:B------:R-:W-:Y:S02]  /*e900*/  IMAD.MOV.U32 R12, RZ, RZ, 0x2 ;  /* 0x00000002ff0c7424 */ /* 0x000fe400078e00ff */
[----:B------:R-:W-:-:S05]  /*e910*/  FADD R37, R36, R14 ;  /* 0x0000000e24257221 */ /* 0x000fca0000000000 */
[----:B------:R-:W-:-:S07]  /*e920*/  MOV R13, R37 ;  /* 0x00000025000d7202 */ /* 0x000fce0000000f00 */
[----:B------:R-:W-:Y:S05]  /*e930*/  WARPSYNC.COLLECTIVE R15, `(.L_x_11346) ;  /* 0x000000000f087348 */ /* 0x000fea0003c00000 */
[----:B------:R0:W1:Y:S02]  /*e940*/  SHFL.BFLY P6, R14, R13, R12, R11 ;  /* 0x0c00000c0d0e7389 */ /* 0x00006400000c000b */
[----:B01----:R-:W-:Y:S05]  /*e950*/  ENDCOLLECTIVE ;  /* 0x000000000000791b */ /* 0x003fea0003800000 */
.L_x_11346:
[----:B------:R-:W-:Y:S02]  /*e960*/  IMAD.MOV.U32 R12, RZ, RZ, 0x1 ;  /* 0x00000001ff0c7424 */ /* 0x000fe400078e00ff */
[----:B------:R-:W-:-:S05]  /*e970*/  FADD R38, R37, R14 ;  /* 0x0000000e25267221 */ /* 0x000fca0000000000 */
[----:B------:R-:W-:-:S07]  /*e980*/  MOV R13, R38 ;  /* 0x00000026000d7202 */ /* 0x000fce0000000f00 */
[----:B------:R-:W-:Y:S05]  /*e990*/  WARPSYNC.COLLECTIVE R15, `(.L_x_11347) ;  /* 0x000000000f087348 */ /* 0x000fea0003c00000 */
[----:B------:R0:W1:Y:S02]  /*e9a0*/  SHFL.BFLY P6, R14, R13, R12, R11 ;  /* 0x0c00000c0d0e7389 */ /* 0x00006400000c000b */
[----:B01----:R-:W-:Y:S05]  /*e9b0*/  ENDCOLLECTIVE ;  /* 0x000000000000791b */ /* 0x003fea0003800000 */
.L_x_11347:
[----:B------:R-:W-:Y:S05]  /*e9c0*/  BRA `(.L_x_11348) ;  /* 0xffffffc400d87947 */ /* 0x000fea000383ffff */
        .weak           $__internal_173_$__cuda_sm3x_div_rn_noftz_f32_slowpath
        .type           $__internal_173_$__cuda_sm3x_div_rn_noftz_f32_slowpath,@function
        .size           $__internal_173_$__cuda_sm3x_div_rn_noftz_f32_slowpath,(.L_x_37550 - $__internal_173_$__cuda_sm3x_div_rn_noftz_f32_slowpath)
$__internal_173_$__cuda_sm3x_div_rn_noftz_f32_slowpath:
        /* <DEDUP_REMOVED lines=34> */
.L_x_11350:
        /* <DEDUP_REMOVED lines=51> */
.L_x_11357:
[----:B------:R-:W-:-:S04]  /*ef20*/  LOP3.LUT R3, R3, 0x80000000, RZ, 0xc0, !PT ;  /* 0x8000000003037812 */ /* 0x000fc800078ec0ff */
[----:B------:R-:W-:Y:S01]  /*ef30*/  LOP3.LUT R3, R3, 0x7f800000, RZ, 0xfc, !PT ;  /* 0x7f80000003037812 */ /* 0x000fe200078efcff */
[----:B------:R-:W-:Y:S06]  /*ef40*/  BRA `(.L_x_11358) ;  /* 0x0000000000047947 */ /* 0x000fec0003800000 */
.L_x_11356:
[----:B------:R-:W-:-:S07]  /*ef50*/  LEA R3, R38, R3, 0x17 ;  /* 0x0000000326037211 */ /* 0x000fce00078eb8ff */
.L_x_11358:
[----:B------:R-:W-:Y:S05]  /*ef60*/  BSYNC.RECONVERGENT B2 ;  /* 0x0000000000027941 */ /* 0x000fea0003800200 */
.L_x_11355:
[----:B------:R-:W-:Y:S05]  /*ef70*/  BRA `(.L_x_11359) ;  /* 0x0000000000207947 */ /* 0x000fea0003800000 */
.L_x_11354:
[----:B------:R-:W-:-:S04]  /*ef80*/  LOP3.LUT R3, R12, 0x80000000, R3, 0x48, !PT ;  /* 0x800000000c037812 */ /* 0x000fc800078e4803 */
[----:B------:R-:W-:Y:S01]  /*ef90*/  LOP3.LUT R3, R3, 0x7f800000, RZ, 0xfc, !PT ;  /* 0x7f80000003037812 */ /* 0x000fe200078efcff */
[----:B------:R-:W-:Y:S06]  /*efa0*/  BRA `(.L_x_11359) ;  /* 0x0000000000147947 */ /* 0x000fec0003800000 */
.L_x_11353:
[----:B------:R-:W-:Y:S01]  /*efb0*/  LOP3.LUT R3, R12, 0x80000000, R3, 0x48, !PT ;  /* 0x800000000c037812 */ /* 0x000fe200078e4803 */
[----:B------:R-:W-:Y:S06]  /*efc0*/  BRA `(.L_x_11359) ;  /* 0x00000000000c7947 */ /* 0x000fec0003800000 */
.L_x_11352:
[----:B------:R-:W0:Y:S01]  /*efd0*/  MUFU.RSQ R3, -QNAN ;  /* 0xffc0000000037908 */ /* 0x000e220000001400 */
[----:B------:R-:W-:Y:S05]  /*efe0*/  BRA `(.L_x_11359) ;  /* 0x0000000000047947 */ /* 0x000fea0003800000 */
.L_x_11351:
[----:B------:R-:W-:-:S07]  /*eff0*/  FADD.FTZ R3, R3, R12 ;  /* 0x0000000c03037221 */ /* 0x000fce0000010000 */
.L_x_11359:
[----:B------:R-:W-:Y:S05]  /*f000*/  BSYNC.RECONVERGENT B1 ;  /* 0x0000000000017941 */ /* 0x000fea0003800200 */
.L_x_11349:
[----:B------:R-:W-:Y:S02]  /*f010*/  HFMA2 R13, -RZ, RZ, 0, 0 ;  /* 0x00000000ff0d7431 */ /* 0x000fe400000001ff */
[----:B------:R-:W-:-:S04]  /*f020*/  IMAD.MOV.U32 R12, RZ, RZ, R36 ;  /* 0x000000ffff0c7224 */ /* 0x000fc800078e0024 */
[----:B0-----:R-:W-:Y:S05]  /*f030*/  RET.REL.NODEC R12 `(_Z15SoftmaxWarpImplI22BroadcastScaleMaskLoadIffbLm3EiE11DirectStoreIffEfLi1ELi27ELi32ELi1ELb1EL9Algorithm0EEvT_T0_ll) ;  /* 0xffffff0c0cf07950 */ /* 0x001fea0003c3ffff */
.L_x_11360:
        /* <DEDUP_REMOVED lines=12> */
.L_x_37550:


//--------------------- .text._Z15SoftmaxWarpImplI22BroadcastScaleMaskLoadIffbLm3EiE11DirectStoreIffEfLi1ELi27ELi32ELi1ELb0EL9Algorithm0EEvT_T0_ll --------------------------
	.section	.text._Z15SoftmaxWarpImplI22BroadcastScaleMaskLoadIffbLm3EiE11DirectStoreIffEfLi1ELi27ELi32ELi1ELb0EL9Algorithm0EEvT_T0_ll,"ax",@progbits
	.align	128
        .global         _Z15SoftmaxWarpImplI22BroadcastScaleMaskLoadIffbLm3EiE11DirectStoreIffEfLi1ELi27ELi32ELi1ELb0EL9Algorithm0EEvT_T0_ll
        .type           _Z15SoftmaxWarpImplI22BroadcastScaleMaskLoadIffbLm3EiE11DirectStoreIffEfLi1ELi27ELi32ELi1ELb0EL9Algorithm0EEvT_T0_ll,@function
        .size           _Z15SoftmaxWarpImplI22BroadcastScaleMaskLoadIffbLm3EiE11DirectStoreIffEfLi1ELi27ELi32ELi1ELb0EL9Algorithm0EEvT_T0_ll,(.L_x_37551 - _Z15SoftmaxWarpImplI22BroadcastScaleMaskLoadIffbLm3EiE11DirectStoreIffEfLi1ELi27ELi32ELi1ELb0EL9Algorithm0EEvT_T0_ll)
        .other          _Z15SoftmaxWarpImplI22BroadcastScaleMaskLoadIffbLm3EiE11DirectStoreIffEfLi1ELi27ELi32ELi1ELb0EL9Algorithm0EEvT_T0_ll,@"STO_CUDA_ENTRY STV_DEFAULT"
_Z15SoftmaxWarpImplI22BroadcastScaleMaskLoadIffbLm3EiE11DirectStoreIffEfLi1ELi27ELi32ELi1ELb0EL9Algorithm0EEvT_T0_ll:
.text._Z15SoftmaxWarpImplI22BroadcastScaleMaskLoadIffbLm3EiE11DirectStoreIffEfLi1ELi27ELi32ELi1ELb0EL9Algorithm0EEvT_T0_ll:
        /* <DEDUP_REMOVED lines=29> */
.L_x_11361:
        /* <DEDUP_REMOVED lines=14> */
.L_x_11418:
[----:B--2---:R-:W-:Y:S01]  /*02b0*/  IABS R4, UR49 ;  /* 0x0000003100047c13 */ /* 0x004fe20008000000 */
[----:B0-----:R-:W-:Y:S01]  /*02c0*/  IMAD R66, R3, UR48, R2 ;  /* 0x0000003003427c24 */ /* 0x001fe2000f8e0202 */
[----:B------:R-:W-:Y:S01]  /*02d0*/  UMOV UR4, URZ ;  /* 0x000000ff00047c82 */ /* 0x000fe20008000000 */
[----:B------:R-:W-:Y:S02]  /*02e0*/  IABS R13, UR50 ;  /* 0x00000032000d7c13 */ /* 0x000fe40008000000 */
[----:B------:R-:W-:Y:S01]  /*02f0*/  R2UR UR8, R4 ;  /* 0x00000000040872ca */ /* 0x000fe200000e0000 */
[C---:B------:R-:W-:Y:S01]  /*0300*/  VIADD R22, R66.reuse, 0x40 ;  /* 0x0000004042167836 */ /* 0x040fe20000000000 */
[C---:B------:R-:W-:Y:S01]  /*0310*/  IADD3 R23, PT, PT, R66.reuse, 0x20, RZ ;  /* 0x0000002042177810 */ /* 0x040fe20007ffe0ff */
[C---:B------:R-:W-:Y:S01]  /*0320*/  VIADD R28, R66.reuse, 0xc0 ;  /* 0x000000c0421c7836 */ /* 0x040fe20000000000 */
[----:B------:R-:W-:Y:S02]  /*0330*/  IADD3 R30, PT, PT, R66, 0x60, RZ ;  /* 0x00000060421e7810 */ /* 0x000fe40007ffe0ff */
[----:B------:R-:W-:-:S02]  /*0340*/  IABS R10, R22 ;  /* 0x00000016000a7213 */ /* 0x000fc40000000000 */
[----:B------:R-:W-:Y:S02]  /*0350*/  IABS R11, R30 ;  /* 0x0000001e000b7213 */ /* 0x000fe40000000000 */
[C---:B------:R-:W-:Y:S02]  /*0360*/  IADD3 R12, PT, PT, R66.reuse, 0x80, RZ ;  /* 0x00000080420c7810 */ /* 0x040fe40007ffe0ff */
[----:B------:R-:W-:Y:S01]  /*0370*/  R2UR UR9, R13 ;  /* 0x000000000d0972ca */ /* 0x000fe200000e0000 */
[----:B------:R-:W0:Y:S01]  /*0380*/  I2F.RP R4, UR8 ;  /* 0x0000000800047d06 */ /* 0x000e220008209400 */
[----:B------:R-:W-:Y:S02]  /*0390*/  SHF.R.S64 R34, RZ, 0x1e, R30 ;  /* 0x0000001eff227819 */ /* 0x000fe4000000101e */
[----:B------:R-:W-:Y:S02]  /*03a0*/  IADD3 R21, PT, PT, R66, 0xa0, RZ ;  /* 0x000000a042157810 */ /* 0x000fe40007ffe0ff */
[----:B------:R-:W-:-:S02]  /*03b0*/  LOP3.LUT R16, R22, UR49, RZ, 0x3c, !PT ;  /* 0x0000003116107c12 */ /* 0x000fc4000f8e3cff */
[----:B------:R-:W-:Y:S02]  /*03c0*/  IABS R20, R21 ;  /* 0x0000001500147213 */ /* 0x000fe40000000000 */
[----:B------:R-:W-:Y:S02]  /*03d0*/  ISETP.GE.AND P1, PT, R16, RZ, PT ;  /* 0x000000ff1000720c */ /* 0x000fe40003f26270 */
[----:B------:R-:W-:Y:S02]  /*03e0*/  SHF.R.S64 R16, RZ, 0x1e, R12 ;  /* 0x0000001eff107819 */ /* 0x000fe4000000100c */
[----:B------:R-:W-:Y:S01]  /*03f0*/  SHF.R.S64 R32, RZ, 0x1e, R23 ;  /* 0x0000001eff207819 */ /* 0x000fe20000001017 */
[----:B0-----:R-:W0:Y:S01]  /*0400*/  MUFU.RCP R4, R4 ;  /* 0x0000000400047308 */ /* 0x001e220000001000 */
[----:B------:R-:W-:Y:S02]  /*0410*/  SHF.R.S64 R18, RZ, 0x1e, R22 ;  /* 0x0000001eff127819 */ /* 0x000fe40000001016 */
[----:B-1----:R-:W-:-:S02]  /*0420*/  R2UR UR10, R6 ;  /* 0x00000000060a72ca */ /* 0x002fc400000e0000 */
[C---:B------:R-:W-:Y:S02]  /*0430*/  R2UR UR11, R7.reuse ;  /* 0x00000000070b72ca */ /* 0x040fe400000e0000 */
[----:B------:R-:W-:Y:S02]  /*0440*/  IADD3 R25, PT, PT, R66, 0xe0, RZ ;  /* 0x000000e042197810 */ /* 0x000fe40007ffe0ff */
[----:B------:R-:W-:Y:S02]  /*0450*/  R2UR UR12, R6 ;  /* 0x00000000060c72ca */ /* 0x000fe400000e0000 */
        /* <DEDUP_REMOVED lines=8> */
[----:B------:R-:W-:Y:S02]  /*04e0*/  IABS R27, R28 ;  /* 0x0000001c001b7213 */ /* 0x000fe40000000000 */
[----:B------:R-:W-:Y:S02]  /*04f0*/  R2UR UR4, R6 ;  /* 0x00000000060472ca */ /* 0x000fe400000e0000 */
[----:B------:R-:W-:Y:S01]  /*0500*/  R2UR UR5, R7 ;  /* 0x00000000070572ca */ /* 0x000fe200000e0000 */
[----:B------:R-:W-:-:S04]  /*0510*/  IMAD.HI.U32 R26, R4, UR7, RZ ;  /* 0x00000007041a7c27 */ /* 0x000fc8000f8e00ff */
[----:B------:R-:W-:Y:S02]  /*0520*/  IMAD.MOV R9, RZ, RZ, -R26 ;  /* 0x000000ffff097224 */ /* 0x000fe400078e0a1a */
[----:B------:R-:W-:-:S04]  /*0530*/  IMAD.HI.U32 R15, R10, UR7, RZ ;  /* 0x000000070a0f7c27 */ /* 0x000fc8000f8e00ff */
[----:B------:R-:W-:Y:S01]  /*0540*/  IMAD R4, R9, UR8, R4 ;  /* 0x0000000809047c24 */ /* 0x000fe2000f8e0204 */
[----:B------:R-:W-:Y:S01]  /*0550*/  IADD3 R9, PT, PT, -R15, RZ, RZ ;  /* 0x000000ff0f097210 */ /* 0x000fe20007ffe1ff */
[----:B------:R-:W-:-:S03]  /*0560*/  IMAD.HI.U32 R8, R11, UR7, RZ ;  /* 0x000000070b087c27 */ /* 0x000fc6000f8e00ff */
[----:B------:R-:W-:Y:S01]  /*0570*/  ISETP.LT.U32.AND P5, PT, R4, UR8, PT ;  /* 0x0000000804007c0c */ /* 0x000fe2000bfa1070 */
[----:B------:R-:W-:Y:S02]  /*0580*/  IMAD.MOV R14, RZ, RZ, -R8 ;  /* 0x000000ffff0e7224 */ /* 0x000fe400078e0a08 */
[----:B------:R-:W-:Y:S01]  /*0590*/  IMAD R10, R9, UR8, R10 ;  /* 0x00000008090a7c24 */ /* 0x000fe2000f8e020a */
[----:B------:R-:W-:Y:S01]  /*05a0*/  IABS R9, R12 ;  /* 0x0000000c00097213 */ /* 0x000fe20000000000 */
[----:B------:R-:W-:Y:S01]  /*05b0*/  IMAD R11, R14, UR8, R11 ;  /* 0x000000080e0b7c24 */ /* 0x000fe2000f8e020b */
[----:B------:R-:W-:Y:S02]  /*05c0*/  LOP3.LUT R14, R23, UR49, RZ, 0x3c, !PT ;  /* 0x00000031170e7c12 */ /* 0x000fe4000f8e3cff */
[----:B------:R-:W-:Y:S02]  /*05d0*/  ISETP.LT.U32.AND P4, PT, R10, UR8, PT ;  /* 0x000000080a007c0c */ /* 0x000fe4000bf81070 */
[----:B------:R-:W-:-:S02]  /*05e0*/  ISETP.LT.U32.AND P6, PT, R11, UR8, PT ;  /* 0x000000080b007c0c */ /* 0x000fc4000bfc1070 */
[----:B------:R-:W-:Y:S01]  /*05f0*/  ISETP.GE.AND P2, PT, R14, RZ, PT ;  /* 0x000000ff0e00720c */ /* 0x000fe20003f46270 */
[----:B------:R-:W-:Y:S01]  /*0600*/  @!P5 VIADD R4, R4, -UR8 ;  /* 0x800000080404dc36 */ /* 0x000fe20008000000 */
[----:B------:R-:W-:Y:S01]  /*0610*/  LOP3.LUT R14, R30, UR49, RZ, 0x3c, !PT ;  /* 0x000000311e0e7c12 */ /* 0x000fe2000f8e3cff */
[----:B------:R-:W-:-:S03]  /*0620*/  @!P5 VIADD R26, R26, 0x1 ;  /* 0x000000011a1ad836 */ /* 0x000fc60000000000 */
[----:B------:R-:W-:Y:S02]  /*0630*/  ISETP.GE.U32.AND P3, PT, R4, UR8, PT ;  /* 0x0000000804007c0c */ /* 0x000fe4000bf66070 */
[----:B------:R-:W-:Y:S02]  /*0640*/  MOV R4, R9 ;  /* 0x0000000900047202 */ /* 0x000fe40000000f00 */
[----:B------:R-:W-:Y:S01]  /*0650*/  ISETP.GE.AND P0, PT, R14, RZ, PT ;  /* 0x000000ff0e00720c */ /* 0x000fe20003f06270 */
[----:B------:R-:W-:Y:S01]  /*0660*/  @!P6 VIADD R8, R8, 0x1 ;  /* 0x000000010808e836 */ /* 0x000fe20000000000 */
[----:B------:R-:W-:Y:S01]  /*0670*/  @!P6 IADD3 R11, PT, PT, R11, -UR8, RZ ;  /* 0x800000080b0bec10 */ /* 0x000fe2000fffe0ff */
[----:B------:R-:W-:Y:S01]  /*0680*/  IMAD.HI.U32 R9, R4, UR7, RZ ;  /* 0x0000000704097c27 */ /* 0x000fe2000f8e00ff */
[----:B------:R-:W-:Y:S02]  /*0690*/  @!P4 IADD3 R10, PT, PT, R10, -UR8, RZ ;  /* 0x800000080a0acc10 */ /* 0x000fe4000fffe0ff */
[----:B------:R-:W-:Y:S01]  /*06a0*/  @!P4 IADD3 R15, PT, PT, R15, 0x1, RZ ;  /* 0x000000010f0fc810 */ /* 0x000fe20007ffe0ff */
[----:B------:R-:W-:Y:S01]  /*06b0*/  IMAD.MOV R13, RZ, RZ, -R9 ;  /* 0x000000ffff0d7224 */ /* 0x000fe200078e0a09 */
[----:B------:R-:W-:Y:S01]  /*06c0*/  ISETP.GE.U32.AND P5, PT, R10, UR8, PT ;  /* 0x000000080a007c0c */ /* 0x000fe2000bfa6070 */
[----:B------:R-:W-:Y:S01]  /*06d0*/  @P3 VIADD R26, R26, 0x1 ;  /* 0x000000011a1a3836 */ /* 0x000fe20000000000 */
[----:B------:R-:W-:Y:S01]  /*06e0*/  ISETP.GE.U32.AND P3, PT, R11, UR8, PT ;  /* 0x000000080b007c0c */ /* 0x000fe2000bf66070 */
[----:B------:R-:W-:Y:S01]  /*06f0*/  IMAD R4, R13, UR8, R4 ;  /* 0x000000080d047c24 */ /* 0x000fe2000f8e0204 */
[----:B------:R-:W-:Y:S01]  /*0700*/  IADD3 R32, P4, PT, R32, UR36, RZ ;  /* 0x0000002420207c10 */ /* 0x000fe2000ff9e0ff */
[----:B------:R-:W0:Y:S01]  /*0710*/  I2F.RP R13, UR9 ;  /* 0x00000009000d7d06 */ /* 0x000e220008209400 */
[----:B------:R-:W-:Y:S01]  /*0720*/  @!P2 IADD3 R26, PT, PT, -R26, RZ, RZ ;  /* 0x000000ff1a1aa210 */ /* 0x000fe20007ffe1ff */
[----:B------:R-:W-:Y:S01]  /*0730*/  IMAD.HI.U32 R14, R20, UR7, RZ ;  /* 0x00000007140e7c27 */ /* 0x000fe2000f8e00ff */
[----:B------:R-:W-:-:S02]  /*0740*/  ISETP.LT.U32.AND P2, PT, R4, UR8, PT ;  /* 0x0000000804007c0c */ /* 0x000fc4000bf41070 */
[----:B------:R-:W-:Y:S02]  /*0750*/  LOP3.LUT R10, R12, UR49, RZ, 0x3c, !PT ;  /* 0x000000310c0a7c12 */ /* 0x000fe4000f8e3cff */
[----:B------:R-:W-:Y:S01]  /*0760*/  IADD3 R17, PT, PT, -R14, RZ, RZ ;  /* 0x000000ff0e117210 */ /* 0x000fe20007ffe1ff */
[----:B------:R-:W-:Y:S01]  /*0770*/  @P5 VIADD R15, R15, 0x1 ;  /* 0x000000010f0f5836 */ /* 0x000fe20000000000 */
[----:B------:R-:W-:Y:S01]  /*0780*/  IADD3 R18, P5, PT, R18, UR36, RZ ;  /* 0x0000002412127c10 */ /* 0x000fe2000ffbe0ff */
[----:B------:R-:W-:Y:S01]  /*0790*/  @P3 VIADD R8, R8, 0x1 ;  /* 0x0000000108083836 */ /* 0x000fe20000000000 */
[----:B------:R-:W-:Y:S01]  /*07a0*/  IADD3 R34, P3, PT, R34, UR36, RZ ;  /* 0x0000002422227c10 */ /* 0x000fe2000ff7e0ff */
[----:B------:R-:W-:Y:S01]  /*07b0*/  IMAD.HI.U32 R29, R27, UR7, RZ ;  /* 0x000000071b1d7c27 */ /* 0x000fe2000f8e00ff */
[----:B------:R-:W-:Y:S02]  /*07c0*/  LEA.HI.X.SX32 R33, R23, UR37, 0x2, P4 ;  /* 0x0000002517217c11 */ /* 0x000fe4000a0f16ff */
[----:B------:R-:W-:Y:S01]  /*07d0*/  LEA.HI.X.SX32 R35, R30, UR37, 0x2, P3 ;  /* 0x000000251e237c11 */ /* 0x000fe200098f16ff */
[----:B------:R-:W-:Y:S01]  /*07e0*/  @!P2 VIADD R9, R9, 0x1 ;  /* 0x000000010909a836 */ /* 0x000fe20000000000 */
[----:B------:R-:W-:Y:S01]  /*07f0*/  @!P2 IADD3 R4, PT, PT, R4, -UR8, RZ ;  /* 0x800000080404ac10 */ /* 0x000fe2000fffe0ff */
[----:B------:R-:W-:Y:S01]  /*0800*/  IMAD R20, R17, UR8, R20 ;  /* 0x0000000811147c24 */ /* 0x000fe2000f8e0214 */
[----:B0-----:R-:W0:Y:S01]  /*0810*/  MUFU.RCP R13, R13 ;  /* 0x0000000d000d7308 */ /* 0x001e220000001000 */
[----:B------:R-:W-:-:S02]  /*0820*/  ISETP.GE.AND P4, PT, R10, RZ, PT ;  /* 0x000000ff0a00720c */ /* 0x000fc40003f86270 */
[----:B------:R-:W-:Y:S02]  /*0830*/  ISETP.GE.U32.AND P3, PT, R4, UR8, PT ;  /* 0x0000000804007c0c */ /* 0x000fe4000bf66070 */
[----:B------:R-:W-:Y:S01]  /*0840*/  LOP3.LUT R10, R28, UR49, RZ, 0x3c, !PT ;  /* 0x000000311c0a7c12 */ /* 0x000fe2000f8e3cff */
[----:B------:R-:W-:Y:S01]  /*0850*/  IMAD.MOV R24, RZ, RZ, -R29 ;  /* 0x000000ffff187224 */ /* 0x000fe200078e0a1d */
[----:B------:R-:W-:Y:S02]  /*0860*/  LEA.HI.X.SX32 R19, R22, UR37, 0x2, P5 ;  /* 0x0000002516137c11 */ /* 0x000fe4000a8f16ff */
[----:B------:R-:W-:Y:S02]  /*0870*/  IABS R31, R25 ;  /* 0x00000019001f7213 */ /* 0x000fe40000000000 */
[----:B------:R-:W-:Y:S02]  /*0880*/  LOP3.LUT R11, R21, UR49, RZ, 0x3c, !PT ;  /* 0x00000031150b7c12 */ /* 0x000fe4000f8e3cff */
[----:B------:R-:W-:-:S02]  /*0890*/  @!P1 IADD3 R15, PT, PT, -R15, RZ, RZ ;  /* 0x000000ff0f0f9210 */ /* 0x000fc40007ffe1ff */
[----:B------:R-:W-:Y:S01]  /*08a0*/  LOP3.LUT R4, R25, UR49, RZ, 0x3c, !PT ;  /* 0x0000003119047c12 */ /* 0x000fe2000f8e3cff */
[----:B------:R-:W-:Y:S01]  /*08b0*/  @P3 VIADD R9, R9, 0x1 ;  /* 0x0000000109093836 */ /* 0x000fe20000000000 */
[----:B------:R-:W-:Y:S02]  /*08c0*/  IADD3 R16, P3, PT, R16, UR36, RZ ;  /* 0x0000002410107c10 */ /* 0x000fe4000ff7e0ff */
[----:B0-----:R-:W-:Y:S02]  /*08d0*/  IADD3 R13, PT, PT, R13, 0xffffffe, RZ ;  /* 0x0ffffffe0d0d7810 */ /* 0x001fe40007ffe0ff */
[----:B------:R-:W-:Y:S02]  /*08e0*/  LEA.HI.X.SX32 R17, R12, UR37, 0x2, P3 ;  /* 0x000000250c117c11 */ /* 0x000fe400098f16ff */
[----:B------:R-:W-:Y:S01]  /*08f0*/  ISETP.LT.U32.AND P3, PT, R20, UR8, PT ;  /* 0x0000000814007c0c */ /* 0x000fe2000bf61070 */
[----:B------:R-:W-:Y:S01]  /*0900*/  IMAD R27, R24, UR8, R27 ;  /* 0x00000008181b7c24 */ /* 0x000fe2000f8e021b */
[----:B------:R-:W-:Y:S01]  /*0910*/  ISETP.GE.AND P6, PT, R10, RZ, PT ;  /* 0x000000ff0a00720c */ /* 0x000fe20003fc6270 */
[----:B------:R-:W0:Y:S01]  /*0920*/  F2I.FTZ.U32.TRUNC.NTZ R13, R13 ;  /* 0x0000000d000d7305 */ /* 0x000e22000021f000 */
[----:B------:R1:W2:Y:S01]  /*0930*/  LDG.E R10, desc[UR10][R18.64] ;  /* 0x0000000a120a7981 */ /* 0x0002a2000c1e1900 */
[----:B------:R-:W-:Y:S01]  /*0940*/  IMAD.HI.U32 R24, R31, UR7, RZ ;  /* 0x000000071f187c27 */ /* 0x000fe2000f8e00ff */
[----:B------:R-:W-:-:S02]  /*0950*/  ISETP.GE.AND P5, PT, R11, RZ, PT ;  /* 0x000000ff0b00720c */ /* 0x000fc40003fa6270 */
[----:B------:R3:W4:Y:S01]  /*0960*/  LDG.E R11, desc[UR4][R32.64] ;  /* 0x00000004200b7981 */ /* 0x000722000c1e1900 */
[----:B------:R-:W-:Y:S02]  /*0970*/  ISETP.GE.AND P2, PT, R4, RZ, PT ;  /* 0x000000ff0400720c */ /* 0x000fe40003f46270 */
[----:B------:R-:W-:Y:S01]  /*0980*/  LOP3.LUT R63, RZ, UR49, RZ, 0x33, !PT ;  /* 0x00000031ff3f7c12 */ /* 0x000fe2000f8e33ff */
[----:B------:R5:W2:Y:S01]  /*0990*/  LDG.E R4, desc[UR12][R34.64] ;  /* 0x0000000c22047981 */ /* 0x000aa2000c1e1900 */
[----:B------:R-:W-:Y:S01]  /*09a0*/  @!P3 VIADD R20, R20, -UR8 ;  /* 0x800000081414bc36 */ /* 0x000fe20008000000 */
[----:B-1----:R-:W-:-:S04]  /*09b0*/  SHF.R.S64 R18, RZ, 0x1e, R21 ;  /* 0x0000001eff127819 */ /* 0x002fc80000001015 */
[----:B------:R-:W-:Y:S01]  /*09c0*/  ISETP.GE.U32.AND P1, PT, R20, UR8, PT ;  /* 0x0000000814007c0c */ /* 0x000fe2000bf26070 */
[----:B---3--:R-:W-:Y:S01]  /*09d0*/  IMAD.MOV R32, RZ, RZ, -R24 ;  /* 0x000000ffff207224 */ /* 0x008fe200078e0a18 */
[----:B------:R-:W-:Y:S01]  /*09e0*/  @!P3 IADD3 R14, PT, PT, R14, 0x1, RZ ;  /* 0x000000010e0eb810 */ /* 0x000fe20007ffe0ff */
[----:B------:R1:W3:Y:S01]  /*09f0*/  LDG.E R20, desc[UR4][R16.64] ;  /* 0x0000000410147981 */ /* 0x0002e2000c1e1900 */
[----:B------:R-:W-:Y:S01]  /*0a00*/  IADD3 R18, P3, PT, R18, UR36, RZ ;  /* 0x0000002412127c10 */ /* 0x000fe2000ff7e0ff */
[----:B------:R-:W-:Y:S01]  /*0a10*/  IMAD R31, R32, UR8, R31 ;  /* 0x00000008201f7c24 */ /* 0x000fe2000f8e021f */
[----:B------:R-:W-:Y:S02]  /*0a20*/  SHF.R.S64 R32, RZ, 0x1e, R28 ;  /* 0x0000001eff207819 */ /* 0x000fe4000000101c */
[----:B------:R-:W-:Y:S02]  /*0a30*/  LEA.HI.X.SX32 R19, R21, UR37, 0x2, P3 ;  /* 0x0000002515137c11 */ /* 0x000fe400098f16ff */
[----:B------:R-:W-:-:S03]  /*0a40*/  ISETP.LT.U32.AND P3, PT, R27, UR8, PT ;  /* 0x000000081b007c0c */ /* 0x000fc6000bf61070 */
[----:B------:R-:W-:Y:S02]  /*0a50*/  @P1 IADD3 R14, PT, PT, R14, 0x1, RZ ;  /* 0x000000010e0e1810 */ /* 0x000fe40007ffe0ff */
[----:B0-----:R-:W-:Y:S02]  /*0a60*/  R2UR UR5, R13 ;  /* 0x000000000d0572ca */ /* 0x001fe400000e0000 */
[----:B-----5:R-:W-:Y:S01]  /*0a70*/  SHF.R.S64 R34, RZ, 0x1e, R25 ;  /* 0x0000001eff227819 */ /* 0x020fe20000001019 */
[----:B------:R-:W-:Y:S01]  /*0a80*/  @!P0 IMAD.MOV R8, RZ, RZ, -R8 ;  /* 0x000000ffff088224 */ /* 0x000fe200078e0a08 */
[----:B------:R-:W-:Y:S01]  /*0a90*/  IADD3 R32, P1, PT, R32, UR36, RZ ;  /* 0x0000002420207c10 */ /* 0x000fe2000ff3e0ff */
[----:B------:R-:W-:Y:S01]  /*0aa0*/  UMOV UR4, URZ ;  /* 0x000000ff00047c82 */ /* 0x000fe20008000000 */
[----:B------:R-:W5:Y:S02]  /*0ab0*/  LDG.E R19, desc[UR10][R18.64] ;  /* 0x0000000a12137981 */ /* 0x000f64000c1e1900 */
[----:B------:R-:W-:-:S02]  /*0ac0*/  LEA.HI.X.SX32 R33, R28, UR37, 0x2, P1 ;  /* 0x000000251c217c11 */ /* 0x000fc400088f16ff */
[----:B------:R-:W-:Y:S01]  /*0ad0*/  ISETP.NE.AND P1, PT, RZ, UR49, PT ;  /* 0x00000031ff007c0c */ /* 0x000fe2000bf25270 */
[----:B------:R-:W-:Y:S01]  /*0ae0*/  @!P3 VIADD R29, R29, 0x1 ;  /* 0x000000011d1db836 */ /* 0x000fe20000000000 */
[----:B------:R-:W-:Y:S02]  /*0af0*/  @!P3 IADD3 R27, PT, PT, R27, -UR8, RZ ;  /* 0x800000081b1bbc10 */ /* 0x000fe4000fffe0ff */
[----:B------:R-:W-:Y:S02]  /*0b00*/  SEL R13, R63, R26, !P1 ;  /* 0x0000001a3f0d7207 */ /* 0x000fe40004800000 */
[----:B------:R-:W-:Y:S01]  /*0b10*/  IADD3 R34, P3, PT, R34, UR36, RZ ;  /* 0x0000002422227c10 */ /* 0x000fe2000ff7e0ff */
[----:B------:R-:W-:Y:S01]  /*0b20*/  UIADD3 UR6, UPT, UPT, URZ, -UR5, URZ ;  /* 0x80000005ff067290 */ /* 0x000fe2000fffe0ff */
[----:B-1----:R-:W-:Y:S01]  /*0b30*/  IADD3 R16, PT, PT, -R13, RZ, RZ ;  /* 0x000000ff0d107210 */ /* 0x002fe20007ffe1ff */
[----:B------:R0:W5:Y:S01]  /*0b40*/  LDG.E R18, desc[UR10][R32.64] ;  /* 0x0000000a20127981 */ /* 0x000162000c1e1900 */
[----:B------:R-:W-:-:S02]  /*0b50*/  LEA.HI.X.SX32 R35, R25, UR37, 0x2, P3 ;  /* 0x0000002519237c11 */ /* 0x000fc400098f16ff */
[----:B------:R-:W-:Y:S02]  /*0b60*/  ISETP.GE.U32.AND P3, PT, R27, UR8, PT ;  /* 0x000000081b007c0c */ /* 0x000fe4000bf66070 */
[----:B------:R-:W-:Y:S01]  /*0b70*/  ISETP.LT.U32.AND P0, PT, R31, UR8, PT ;  /* 0x000000081f007c0c */ /* 0x000fe2000bf01070 */
[----:B------:R-:W-:Y:S01]  /*0b80*/  IMAD R23, R16, UR49, R23 ;  /* 0x0000003110177c24 */ /* 0x000fe2000f8e0217 */
[----:B------:R-:W-:Y:S01]  /*0b90*/  UIMAD UR6, UR6, UR9, URZ ;  /* 0x00000009060672a4 */ /* 0x000fe2000f8e02ff */
[C---:B------:R-:W-:Y:S01]  /*0ba0*/  SEL R16, R63.reuse, R15, !P1 ;  /* 0x0000000f3f107207 */ /* 0x040fe20004800000 */
[----:B------:R-:W-:Y:S01]  /*0bb0*/  @!P4 IMAD.MOV R9, RZ, RZ, -R9 ;  /* 0x000000ffff09c224 */ /* 0x000fe200078e0a09 */
[----:B------:R-:W-:Y:S01]  /*0bc0*/  SEL R8, R63, R8, !P1 ;  /* 0x000000083f087207 */ /* 0x000fe20004800000 */
[----:B------:R-:W-:Y:S01]  /*0bd0*/  UIMAD.WIDE.U32 UR4, UR5, UR6, UR4 ;  /* 0x00000006050472a5 */ /* 0x000fe2000f8e0004 */
[----:B------:R-:W-:Y:S01]  /*0be0*/  IADD3 R27, PT, PT, -R16, RZ, RZ ;  /* 0x000000ff101b7210 */ /* 0x000fe20007ffe1ff */
[----:B------:R1:W5:Y:S01]  /*0bf0*/  LDG.E R17, desc[UR12][R34.64] ;  /* 0x0000000c22117981 */ /* 0x000362000c1e1900 */
[----:B------:R-:W-:-:S02]  /*0c00*/  IABS R15, R23 ;  /* 0x00000017000f7213 */ /* 0x000fc40000000000 */
[----:B------:R-:W-:Y:S02]  /*0c10*/  @P3 VIADD R29, R29, 0x1 ;  /* 0x000000011d1d3836 */ /* 0x000fe40000000000 */
[----:B------:R-:W-:Y:S02]  /*0c20*/  IMAD R22, R27, UR49, R22 ;  /* 0x000000311b167c24 */ /* 0x000fe4000f8e0216 */
[----:B------:R-:W-:Y:S02]  /*0c30*/  @!P0 VIADD R31, R31, -UR8 ;  /* 0x800000081f1f8c36 */ /* 0x000fe40008000000 */
[----:B------:R-:W-:Y:S01]  /*0c40*/  IMAD.HI.U32 R27, R15, UR5, RZ ;  /* 0x000000050f1b7c27 */ /* 0x000fe2000f8e00ff */
[----:B0-----:R-:W-:Y:S02]  /*0c50*/  IADD3 R33, PT, PT, -R8, RZ, RZ ;  /* 0x000000ff08217210 */ /* 0x001fe40007ffe1ff */
[----:B------:R-:W-:Y:S01]  /*0c60*/  MOV R32, R29 ;  /* 0x0000001d00207202 */ /* 0x000fe20000000f00 */
[----:B------:R-:W-:Y:S01]  /*0c70*/  IMAD.MOV R26, RZ, RZ, -R27 ;  /* 0x000000ffff1a7224 */ /* 0x000fe200078e0a1b */
[----:B------:R-:W-:-:S02]  /*0c80*/  ISETP.GE.U32.AND P3, PT, R31, UR8, PT ;  /* 0x000000081f007c0c */ /* 0x000fc4000bf66070 */
[----:B------:R-:W-:Y:S01]  /*0c90*/  IABS R31, R22 ;  /* 0x00000016001f7213 */ /* 0x000fe20000000000 */
[----:B------:R-:W-:Y:S01]  /*0ca0*/  IMAD R29, R26, UR9, R15 ;  /* 0x000000091a1d7c24 */ /* 0x000fe2000f8e020f */
[----:B------:R-:W-:Y:S01]  /*0cb0*/  @!P5 IADD3 R14, PT, PT, -R14, RZ, RZ ;  /* 0x000000ff0e0ed210 */ /* 0x000fe20007ffe1ff */
[----:B------:R-:W-:Y:S01]  /*0cc0*/  IMAD R30, R33, UR49, R30 ;  /* 0x00000031211e7c24 */ /* 0x000fe2000f8e021e */
[----:B------:R-:W-:Y:S01]  /*0cd0*/  SEL R15, R63, R9, !P1 ;  /* 0x000000093f0f7207 */ /* 0x000fe20004800000 */
[----:B------:R-:W-:Y:S02]  /*0ce0*/  @!P6 IMAD.MOV R32, RZ, RZ, -R32 ;  /* 0x000000ffff20e224 */ /* 0x000fe400078e0a20 */
[----:B------:R-:W-:Y:S01]  /*0cf0*/  IMAD.HI.U32 R9, R31, UR5, RZ ;  /* 0x000000051f097c27 */ /* 0x000fe2000f8e00ff */
[----:B------:R-:W-:Y:S02]  /*0d00*/  SEL R26, R63, R14, !P1 ;  /* 0x0000000e3f1a7207 */ /* 0x000fe40004800000 */
[----:B------:R-:W-:-:S02]  /*0d10*/  IADD3 R33, PT, PT, -R15, RZ, RZ ;  /* 0x000000ff0f217210 */ /* 0x000fc40007ffe1ff */
[----:B------:R-:W-:Y:S02]  /*0d20*/  SEL R14, R63, R32, !P1 ;  /* 0x000000203f0e7207 */ /* 0x000fe40004800000 */
[----:B-1----:R-:W-:Y:S02]  /*0d30*/  IABS R34, R30 ;  /* 0x0000001e00227213 */ /* 0x002fe40000000000 */
[----:B------:R-:W-:Y:S02]  /*0d40*/  IADD3 R32, PT, PT, -R9, RZ, RZ ;  /* 0x000000ff09207210 */ /* 0x000fe40007ffe1ff */
[----:B------:R-:W-:Y:S01]  /*0d50*/  ISETP.LT.U32.AND P4, PT, R29, UR9, PT ;  /* 0x000000091d007c0c */ /* 0x000fe2000bf81070 */
[----:B------:R-:W-:Y:S02]  /*0d60*/  IMAD R12, R33, UR49, R12 ;  /* 0x00000031210c7c24 */ /* 0x000fe4000f8e020c */
[----:B------:R-:W-:Y:S02]  /*0d70*/  IMAD.MOV R35, RZ, RZ, -R14 ;  /* 0x000000ffff237224 */ /* 0x000fe400078e0a0e */
[----:B------:R-:W-:-:S04]  /*0d80*/  IMAD.HI.U32 R33, R34, UR5, RZ ;  /* 0x0000000522217c27 */ /* 0x000fc8000f8e00ff */
[----:B------:R-:W-:Y:S01]  /*0d90*/  IMAD R31, R32, UR9, R31 ;  /* 0x00000009201f7c24 */ /* 0x000fe2000f8e021f */
[----:B------:R-:W-:Y:S01]  /*0da0*/  LOP3.LUT R32, R23, UR50, RZ, 0x3c, !PT ;  /* 0x0000003217207c12 */ /* 0x000fe2000f8e3cff */
[----:B------:R-:W-:Y:S01]  /*0db0*/  IMAD R28, R35, UR49, R28 ;  /* 0x00000031231c7c24 */ /* 0x000fe2000f8e021c */
[----:B------:R-:W-:Y:S01]  /*0dc0*/  IADD3 R35, PT, PT, -R33, RZ, RZ ;  /* 0x000000ff21237210 */ /* 0x000fe20007ffe1ff */
[----:B------:R-:W-:Y:S01]  /*0dd0*/  IMAD.MOV R36, RZ, RZ, -R26 ;  /* 0x000000ffff247224 */ /* 0x000fe200078e0a1a */
[----:B------:R-:W-:Y:S02]  /*0de0*/  ISETP.LT.U32.AND P5, PT, R31, UR9, PT ;  /* 0x000000091f007c0c */ /* 0x000fe4000bfa1070 */
[----:B------:R-:W-:Y:S01]  /*0df0*/  ISETP.GE.AND P6, PT, R32, RZ, PT ;  /* 0x000000ff2000720c */ /* 0x000fe20003fc6270 */
[----:B------:R-:W-:Y:S01]  /*0e00*/  IMAD R21, R36, UR49, R21 ;  /* 0x0000003124157c24 */ /* 0x000fe2000f8e0215 */
[----:B------:R-:W-:Y:S01]  /*0e10*/  @!P4 IADD3 R29, PT, PT, R29, -UR9, RZ ;  /* 0x800000091d1dcc10 */ /* 0x000fe2000fffe0ff */
[----:B------:R-:W-:-:S02]  /*0e20*/  IMAD R32, R35, UR9, R34 ;  /* 0x0000000923207c24 */ /* 0x000fc4000f8e0222 */
[----:B------:R-:W-:Y:S01]  /*0e30*/  @!P4 VIADD R27, R27, 0x1 ;  /* 0x000000011b1bc836 */ /* 0x000fe20000000000 */
[----:B------:R-:W-:Y:S01]  /*0e40*/  IABS R37, R21 ;  /* 0x0000001500257213 */ /* 0x000fe20000000000 */
[----:B------:R-:W-:Y:S01]  /*0e50*/  @!P0 VIADD R24, R24, 0x1 ;  /* 0x0000000118188836 */ /* 0x000fe20000000000 */
[----:B------:R-:W-:Y:S02]  /*0e60*/  ISETP.GE.U32.AND P4, PT, R29, UR9, PT ;  /* 0x000000091d007c0c */ /* 0x000fe4000bf86070 */
[----:B------:R-:W-:Y:S02]  /*0e70*/  ISETP.LT.U32.AND P0, PT, R32, UR9, PT ;  /* 0x0000000920007c0c */ /* 0x000fe4000bf01070 */
[----:B------:R-:W-:Y:S02]  /*0e80*/  IABS R36, R12 ;  /* 0x0000000c00247213 */ /* 0x000fe40000000000 */
[----:B------:R-:W-:Y:S01]  /*0e90*/  MOV R34, R37 ;  /* 0x0000002500227202 */ /* 0x000fe20000000f00 */
[----:B------:R-:W-:Y:S01]  /*0ea0*/  @!P5 VIADD R31, R31, -UR9 ;  /* 0x800000091f1fdc36 */ /* 0x000fe20008000000 */
[----:B------:R-:W-:Y:S01]  /*0eb0*/  LOP3.LUT R35, R22, UR50, RZ, 0x3c, !PT ;  /* 0x0000003216237c12 */ /* 0x000fe2000f8e3cff */
[----:B------:R-:W-:Y:S01]  /*0ec0*/  IMAD.HI.U32 R41, R36, UR5, RZ ;  /* 0x0000000524297c27 */ /* 0x000fe2000f8e00ff */
[----:B------:R-:W-:-:S03]  /*0ed0*/  @!P5 IADD3 R9, PT, PT, R9, 0x1, RZ ;  /* 0x000000010909d810 */ /* 0x000fc60007ffe0ff */
[----:B------:R-:W-:Y:S01]  /*0ee0*/  IMAD.HI.U32 R37, R34, UR5, RZ ;  /* 0x0000000522257c27 */ /* 0x000fe2000f8e00ff */
[----:B------:R-:W-:Y:S02]  /*0ef0*/  ISETP.GE.U32.AND P5, PT, R31, UR9, PT ;  /* 0x000000091f007c0c */ /* 0x000fe4000bfa6070 */
[----:B------:R-:W-:Y:S01]  /*0f00*/  @P3 IADD3 R24, PT, PT, R24, 0x1, RZ ;  /* 0x0000000118183810 */ /* 0x000fe20007ffe0ff */
[----:B------:R-:W-:Y:S01]  /*0f10*/  IMAD.MOV R31, RZ, RZ, -R41 ;  /* 0x000000ffff1f7224 */ /* 0x000fe200078e0a29 */
[----:B------:R-:W-:Y:S01]  /*0f20*/  ISETP.GE.AND P3, PT, R35, RZ, PT ;  /* 0x000000ff2300720c */ /* 0x000fe20003f66270 */
[----:B------:R-:W-:Y:S01]  /*0f30*/  IMAD.MOV R29, RZ, RZ, -R37 ;  /* 0x000000ffff1d7224 */ /* 0x000fe200078e0a25 */
[----:B------:R-:W-:Y:S01]  /*0f40*/  IABS R35, R28 ;  /* 0x0000001c00237213 */ /* 0x000fe20000000000 */
[----:B------:R-:W-:Y:S02]  /*0f50*/  @P4 VIADD R27, R27, 0x1 ;  /* 0x000000011b1b4836 */ /* 0x000fe40000000000 */
[----:B------:R-:W-:-:S02]  /*0f60*/  @!P0 VIADD R32, R32, -UR9 ;  /* 0x8000000920208c36 */ /* 0x000fc40008000000 */
[----:B------:R-:W-:Y:S01]  /*0f70*/  IMAD R31, R31, UR9, R36 ;  /* 0x000000091f1f7c24 */ /* 0x000fe2000f8e0224 */
[----:B------:R-:W-:Y:S01]  /*0f80*/  MOV R36, R35 ;  /* 0x0000002300247202 */ /* 0x000fe20000000f00 */
[----:B------:R-:W-:Y:S01]  /*0f90*/  IMAD R34, R29, UR9, R34 ;  /* 0x000000091d227c24 */ /* 0x000fe2000f8e0222 */
[----:B------:R-:W-:Y:S02]  /*0fa0*/  MOV R29, R27 ;  /* 0x0000001b001d7202 */ /* 0x000fe40000000f00 */
[----:B------:R-:W-:Y:S01]  /*0fb0*/  ISETP.GE.U32.AND P4, PT, R32, UR9, PT ;  /* 0x0000000920007c0c */ /* 0x000fe2000bf86070 */
[----:B------:R-:W-:Y:S01]  /*0fc0*/  IMAD.HI.U32 R32, R36, UR5, RZ ;  /* 0x0000000524207c27 */ /* 0x000fe2000f8e00ff */
[----:B------:R-:W-:Y:S02]  /*0fd0*/  @!P2 IADD3 R24, PT, PT, -R24, RZ, RZ ;  /* 0x000000ff1818a210 */ /* 0x000fe40007ffe1ff */
[----:B------:R-:W-:Y:S01]  /*0fe0*/  ISETP.LT.U32.AND P2, PT, R31, UR9, PT ;  /* 0x000000091f007c0c */ /* 0x000fe2000bf41070 */
[----:B------:R-:W-:Y:S01]  /*0ff0*/  @!P6 IMAD.MOV R29, RZ, RZ, -R29 ;  /* 0x000000ffff1de224 */ /* 0x000fe200078e0a1d */
[----:B------:R-:W-:-:S02]  /*1000*/  LOP3.LUT R35, R30, UR50, RZ, 0x3c, !PT ;  /* 0x000000321e237c12 */ /* 0x000fc4000f8e3cff */
[----:B------:R-:W-:Y:S01]  /*1010*/  ISETP.LT.U32.AND P6, PT, R34, UR9, PT ;  /* 0x0000000922007c0c */ /* 0x000fe2000bfc1070 */
[----:B------:R-:W-:Y:S01]  /*1020*/  @P5 VIADD R9, R9, 0x1 ;  /* 0x0000000109095836 */ /* 0x000fe20000000000 */
[----:B------:R-:W-:Y:S02]  /*1030*/  IADD3 R27, PT, PT, -R32, RZ, RZ ;  /* 0x000000ff201b7210 */ /* 0x000fe40007ffe1ff */
[----:B------:R-:W-:Y:S02]  /*1040*/  @!P0 IADD3 R33, PT, PT, R33, 0x1, RZ ;  /* 0x0000000121218810 */ /* 0x000fe40007ffe0ff */
[----:B------:R-:W-:Y:S01]  /*1050*/  ISETP.GE.AND P5, PT, R35, RZ, PT ;  /* 0x000000ff2300720c */ /* 0x000fe20003fa6270 */
[----:B------:R-:W-:Y:S01]  /*1060*/  IMAD R36, R27, UR9, R36 ;  /* 0x000000091b247c24 */ /* 0x000fe2000f8e0224 */
[----:B------:R-:W-:Y:S01]  /*1070*/  SEL R24, R63, R24, !P1 ;  /* 0x000000183f187207 */ /* 0x000fe20004800000 */
[----:B------:R-:W-:Y:S02]  /*1080*/  @P4 VIADD R33, R33, 0x1 ;  /* 0x0000000121214836 */ /* 0x000fe40000000000 */
[----:B------:R-:W-:Y:S01]  /*1090*/  @!P2 VIADD R31, R31, -UR9 ;  /* 0x800000091f1fac36 */ /* 0x000fe20008000000 */
[----:B------:R-:W-:Y:S01]  /*10a0*/  IADD3 R38, PT, PT, -R24, RZ, RZ ;  /* 0x000000ff18267210 */ /* 0x000fe20007ffe1ff */
[----:B------:R-:W-:Y:S01]  /*10b0*/  IMAD.MOV.U32 R27, RZ, RZ, R33 ;  /* 0x000000ffff1b7224 */ /* 0x000fe200078e0021 */
[----:B------:R-:W-:-:S02]  /*10c0*/  ISETP.LT.U32.AND P4, PT, R36, UR9, PT ;  /* 0x0000000924007c0c */ /* 0x000fc4000bf81070 */
[----:B------:R-:W-:Y:S02]  /*10d0*/  @!P6 IADD3 R34, PT, PT, R34, -UR9, RZ ;  /* 0x800000092222ec10 */ /* 0x000fe4000fffe0ff */
[----:B------:R-:W-:Y:S01]  /*10e0*/  MOV R39, R9 ;  /* 0x0000000900277202 */ /* 0x000fe20000000f00 */
[----:B------:R-:W-:Y:S01]  /*10f0*/  IMAD R25, R38, UR49, R25 ;  /* 0x0000003126197c24 */ /* 0x000fe2000f8e0219 */
[----:B------:R-:W-:Y:S02]  /*1100*/  ISETP.GE.U32.AND P0, PT, R31, UR9, PT ;  /* 0x000000091f007c0c */ /* 0x000fe4000bf06070 */
[----:B------:R-:W-:Y:S02]  /*1110*/  LOP3.LUT R9, R12, UR50, RZ, 0x3c, !PT ;  /* 0x000000320c097c12 */ /* 0x000fe4000f8e3cff */
[----:B------:R-:W-:Y:S02]  /*1120*/  @!P5 IADD3 R27, PT, PT, -R27, RZ, RZ ;  /* 0x000000ff1b1bd210 */ /* 0x000fe40007ffe1ff */
[----:B------:R-:W-:Y:S01]  /*1130*/  ISETP.GE.U32.AND P5, PT, R34, UR9, PT ;  /* 0x0000000922007c0c */ /* 0x000fe2000bfa6070 */
[----:B------:R-:W-:Y:S01]  /*1140*/  @!P3 IMAD.MOV R39, RZ, RZ, -R39 ;  /* 0x000000ffff27b224 */ /* 0x000fe200078e0a27 */
[----:B------:R-:W0:Y:S01]  /*1150*/  LDC.64 R34, c[0x0][0x390] ;  /* 0x0000e400ff227b82 */ /* 0x000e220000000a00 */
[----:B------:R-:W-:-:S02]  /*1160*/  ISETP.GE.AND P3, PT, R9, RZ, PT ;  /* 0x000000ff0900720c */ /* 0x000fc40003f66270 */
[----:B------:R-:W-:Y:S02]  /*1170*/  IABS R33, R25 ;  /* 0x0000001900217213 */ /* 0x000fe40000000000 */
[----:B------:R-:W-:Y:S01]  /*1180*/  LOP3.LUT R9, R21, UR50, RZ, 0x3c, !PT ;  /* 0x0000003215097c12 */ /* 0x000fe2000f8e3cff */
[----:B------:R-:W-:Y:S01]  /*1190*/  @!P2 VIADD R41, R41, 0x1 ;  /* 0x000000012929a836 */ /* 0x000fe20000000000 */
[----:B------:R-:W-:Y:S01]  /*11a0*/  @!P4 IADD3 R36, PT, PT, R36, -UR9, RZ ;  /* 0x800000092424cc10 */ /* 0x000fe2000fffe0ff */
[----:B------:R-:W-:Y:S01]  /*11b0*/  IMAD.HI.U32 R31, R33, UR5, RZ ;  /* 0x00000005211f7c27 */ /* 0x000fe2000f8e00ff */
[----:B------:R-:W-:Y:S02]  /*11c0*/  ISETP.GE.AND P2, PT, R9, RZ, PT ;  /* 0x000000ff0900720c */ /* 0x000fe40003f46270 */
[----:B------:R-:W-:Y:S01]  /*11d0*/  IADD3 R9, PT, PT, R66, 0x100, RZ ;  /* 0x0000010042097810 */ /* 0x000fe20007ffe0ff */
[----:B------:R-:W-:Y:S01]  /*11e0*/  @P0 VIADD R41, R41, 0x1 ;  /* 0x0000000129290836 */ /* 0x000fe20000000000 */
[----:B------:R-:W-:Y:S01]  /*11f0*/  ISETP.GE.U32.AND P0, PT, R36, UR9, PT ;  /* 0x0000000924007c0c */ /* 0x000fe2000bf06070 */
[----:B------:R-:W-:Y:S01]  /*1200*/  IMAD.MOV R36, RZ, RZ, -R31 ;  /* 0x000000ffff247224 */ /* 0x000fe200078e0a1f */
[----:B------:R-:W-:-:S03]  /*1210*/  IABS R38, R9 ;  /* 0x0000000900267213 */ /* 0x000fc60000000000 */
[----:B------:R-:W-:Y:S02]  /*1220*/  IMAD R33, R36, UR9, R33 ;  /* 0x0000000924217c24 */ /* 0x000fe4000f8e0221 */
[----:B------:R-:W-:Y:S01]  /*1230*/  IMAD.HI.U32 R36, R38, UR7, RZ ;  /* 0x0000000726247c27 */ /* 0x000fe2000f8e00ff */
[----:B------:R-:W-:-:S03]  /*1240*/  @!P3 IADD3 R41, PT, PT, -R41, RZ, RZ ;  /* 0x000000ff2929b210 */ /* 0x000fc60007ffe1ff */
[----:B------:R-:W-:Y:S01]  /*1250*/  IMAD.MOV R43, RZ, RZ, -R36 ;  /* 0x000000ffff2b7224 */ /* 0x000fe200078e0a24 */
[----:B0-----:R-:W-:-:S03]  /*1260*/  ISETP.NE.U32.AND P3, PT, R34, 0x1, PT ;  /* 0x000000012200780c */ /* 0x001fc60003f65070 */
[----:B------:R-:W-:Y:S01]  /*1270*/  IMAD R34, R43, UR8, R38 ;  /* 0x000000082b227c24 */ /* 0x000fe2000f8e0226 */
[----:B------:R-:W-:-:S04]  /*1280*/  @!P6 IADD3 R37, PT, PT, R37, 0x1, RZ ;  /* 0x000000012525e810 */ /* 0x000fc80007ffe0ff */
[----:B------:R-:W-:Y:S01]  /*1290*/  ISETP.LT.U32.AND P6, PT, R34, UR8, PT ;  /* 0x0000000822007c0c */ /* 0x000fe2000bfc1070 */
[----:B------:R-:W-:Y:S01]  /*12a0*/  @P5 VIADD R37, R37, 0x1 ;  /* 0x0000000125255836 */ /* 0x000fe20000000000 */
[----:B------:R-:W-:-:S03]  /*12b0*/  ISETP.LT.U32.AND P5, PT, R33, UR9, PT ;  /* 0x0000000921007c0c */ /* 0x000fc6000bfa1070 */
[----:B------:R-:W-:-:S08]  /*12c0*/  @!P2 IMAD.MOV R37, RZ, RZ, -R37 ;  /* 0x000000ffff25a224 */ /* 0x000fd000078e0a25 */
[----:B------:R-:W-:-:S04]  /*12d0*/  @!P6 IADD3 R34, PT, PT, R34, -UR8, RZ ;  /* 0x800000082222ec10 */ /* 0x000fc8000fffe0ff */
[----:B------:R-:W-:Y:S02]  /*12e0*/  ISETP.GE.U32.AND P2, PT, R34, UR8, PT ;  /* 0x0000000822007c0c */ /* 0x000fe4000bf46070 */
[----:B------:R-:W-:Y:S01]  /*12f0*/  @!P5 IADD3 R33, PT, PT, R33, -UR9, RZ ;  /* 0x800000092121dc10 */ /* 0x000fe2000fffe0ff */
[----:B------:R-:W-:Y:S01]  /*1300*/  @!P6 VIADD R36, R36, 0x1 ;  /* 0x000000012424e836 */ /* 0x000fe20000000000 */
[----:B------:R-:W-:Y:S02]  /*1310*/  ISETP.NE.AND.EX P3, PT, R35, RZ, PT, P3 ;  /* 0x000000ff2300720c */ /* 0x000fe40003f65330 */
[----:B------:R-:W-:Y:S01]  /*1320*/  ISETP.GE.U32.AND P6, PT, R33, UR9, PT ;  /* 0x0000000921007c0c */ /* 0x000fe2000bfc6070 */
[----:B------:R-:W0:Y:S01]  /*1330*/  LDC.64 R34, c[0x0][0x398] ;  /* 0x0000e600ff227b82 */ /* 0x000e220000000a00 */
[----:B------:R-:W-:-:S05]  /*1340*/  LOP3.LUT R33, R9, UR49, RZ, 0x3c, !PT ;  /* 0x0000003109217c12 */ /* 0x000fca000f8e3cff */
        /* <DEDUP_REMOVED lines=8> */
[----:B------:R-:W-:Y:S02]  /*13d0*/  ISETP.NE.AND.EX P4, PT, R35, RZ, PT, P4 ;  /* 0x000000ff2300720c */ /* 0x000fe40003f85340 */
[----:B------:R-:W-:Y:S01]  /*13e0*/  SEL R13, R13, RZ, P3 ;  /* 0x000000ff0d0d7207 */ /* 0x000fe20001800000 */
[----:B------:R-:W-:Y:S01]  /*13f0*/  IMAD.MOV R34, RZ, RZ, -R29 ;  /* 0x000000ffff227224 */ /* 0x000fe200078e0a1d */
[----:B------:R-:W-:-:S03]  /*1400*/  SEL R29, R29, RZ, P4 ;  /* 0x000000ff1d1d7207 */ /* 0x000fc60002000000 */
[----:B------:R-:W-:Y:S01]  /*1410*/  IMAD R23, R34, UR50, R23 ;  /* 0x0000003222177c24 */ /* 0x000fe2000f8e0217 */
[----:B------:R-:W-:Y:S01]  /*1420*/  SEL R33, R63, R36, !P1 ;  /* 0x000000243f217207 */ /* 0x000fe20004800000 */
[----:B------:R-:W-:Y:S01]  /*1430*/  IMAD R34, R13, UR46, RZ ;  /* 0x0000002e0d227c24 */ /* 0x000fe2000f8e02ff */
[----:B------:R-:W-:Y:S02]  /*1440*/  LOP3.LUT R35, R28, UR50, RZ, 0x3c, !PT ;  /* 0x000000321c237c12 */ /* 0x000fe4000f8e3cff */
[----:B------:R-:W-:Y:S01]  /*1450*/  SEL R27, R62, R27, !P2 ;  /* 0x0000001b3e1b7207 */ /* 0x000fe20005000000 */
[----:B------:R-:W-:Y:S01]  /*1460*/  IMAD R13, R29, UR47, R34 ;  /* 0x0000002f1d0d7c24 */ /* 0x000fe2000f8e0222 */
[----:B------:R-:W-:Y:S02]  /*1470*/  IADD3 R34, PT, PT, -R33, RZ, RZ ;  /* 0x000000ff21227210 */ /* 0x000fe40007ffe1ff */
[----:B------:R-:W-:Y:S02]  /*1480*/  IADD3 R40, PT, PT, R66, 0x120, RZ ;  /* 0x0000012042287810 */ /* 0x000fe40007ffe0ff */
[----:B------:R-:W-:Y:S01]  /*1490*/  @P0 IADD3 R32, PT, PT, R32, 0x1, RZ ;  /* 0x0000000120200810 */ /* 0x000fe20007ffe0ff */
[----:B------:R-:W-:Y:S01]  /*14a0*/  IMAD.MOV R43, RZ, RZ, -R27 ;  /* 0x000000ffff2b7224 */ /* 0x000fe200078e0a1b */
[----:B------:R-:W-:Y:S01]  /*14b0*/  ISETP.GE.AND P0, PT, R35, RZ, PT ;  /* 0x000000ff2300720c */ /* 0x000fe20003f06270 */
[----:B------:R-:W-:Y:S01]  /*14c0*/  IMAD R35, R34, UR49, R9 ;  /* 0x0000003122237c24 */ /* 0x000fe2000f8e0209 */
[----:B------:R-:W-:-:S02]  /*14d0*/  SEL R41, R62, R41, !P2 ;  /* 0x000000293e297207 */ /* 0x000fc40005000000 */
[----:B------:R-:W-:Y:S01]  /*14e0*/  IABS R34, R40 ;  /* 0x0000002800227213 */ /* 0x000fe20000000000 */
[----:B------:R-:W-:Y:S01]  /*14f0*/  IMAD R30, R43, UR50, R30 ;  /* 0x000000322b1e7c24 */ /* 0x000fe2000f8e021e */
[----:B------:R-:W-:Y:S01]  /*1500*/  MOV R43, R32 ;  /* 0x00000020002b7202 */ /* 0x000fe20000000f00 */
[----:B------:R-:W-:Y:S02]  /*1510*/  IMAD.MOV R45, RZ, RZ, -R41 ;  /* 0x000000ffff2d7224 */ /* 0x000fe400078e0a29 */
[----:B------:R-:W-:Y:S01]  /*1520*/  IMAD.HI.U32 R32, R34, UR7, RZ ;  /* 0x0000000722207c27 */ /* 0x000fe2000f8e00ff */
[----:B------:R-:W-:-:S03]  /*1530*/  SEL R8, R8, RZ, P3 ;  /* 0x000000ff08087207 */ /* 0x000fc60001800000 */
[----:B------:R-:W-:Y:S01]  /*1540*/  IMAD R12, R45, UR50, R12 ;  /* 0x000000322d0c7c24 */ /* 0x000fe2000f8e020c */
[----:B------:R-:W-:Y:S01]  /*1550*/  IADD3 R45, PT, PT, -R32, RZ, RZ ;  /* 0x000000ff202d7210 */ /* 0x000fe20007ffe1ff */
[----:B------:R-:W-:Y:S01]  /*1560*/  IMAD R8, R8, UR46, RZ ;  /* 0x0000002e08087c24 */ /* 0x000fe2000f8e02ff */
[----:B------:R-:W-:-:S03]  /*1570*/  SEL R27, R27, RZ, P4 ;  /* 0x000000ff1b1b7207 */ /* 0x000fc60002000000 */
[----:B------:R-:W-:Y:S01]  /*1580*/  IMAD R34, R45, UR8, R34 ;  /* 0x000000082d227c24 */ /* 0x000fe2000f8e0222 */
[----:B------:R-:W-:Y:S01]  /*1590*/  SEL R37, R62, R37, !P2 ;  /* 0x000000253e257207 */ /* 0x000fe20005000000 */
[----:B------:R-:W-:Y:S01]  /*15a0*/  IMAD R27, R27, UR47, R8 ;  /* 0x0000002f1b1b7c24 */ /* 0x000fe2000f8e0208 */
[----:B------:R-:W-:Y:S01]  /*15b0*/  LOP3.LUT R8, R25, UR50, RZ, 0x3c, !PT ;  /* 0x0000003219087c12 */ /* 0x000fe2000f8e3cff */
[----:B------:R-:W-:Y:S01]  /*15c0*/  @!P5 VIADD R31, R31, 0x1 ;  /* 0x000000011f1fd836 */ /* 0x000fe20000000000 */
[----:B------:R-:W-:Y:S01]  /*15d0*/  ISETP.LT.U32.AND P5, PT, R34, UR8, PT ;  /* 0x0000000822007c0c */ /* 0x000fe2000bfa1070 */
[----:B------:R-:W-:Y:S01]  /*15e0*/  @!P0 IMAD.MOV R43, RZ, RZ, -R43 ;  /* 0x000000ffff2b8224 */ /* 0x000fe200078e0a2b */
[----:B------:R-:W-:Y:S01]  /*15f0*/  ISETP.GE.AND P0, PT, R8, RZ, PT ;  /* 0x000000ff0800720c */ /* 0x000fe20003f06270 */
[----:B------:R-:W-:Y:S01]  /*1600*/  IMAD.MOV R8, RZ, RZ, -R37 ;  /* 0x000000ffff087224 */ /* 0x000fe200078e0a25 */
[----:B------:R-:W-:-:S03]  /*1610*/  SEL R39, R62, R39, !P2 ;  /* 0x000000273e277207 */ /* 0x000fc60005000000 */
[----:B------:R-:W-:Y:S01]  /*1620*/  IMAD R21, R8, UR50, R21 ;  /* 0x0000003208157c24 */ /* 0x000fe2000f8e0215 */
[----:B------:R-:W-:Y:S01]  /*1630*/  SHF.R.S64 R8, RZ, 0x1e, R9 ;  /* 0x0000001eff087819 */ /* 0x000fe20000001009 */
[----:B------:R-:W-:Y:S01]  /*1640*/  IMAD.MOV R29, RZ, RZ, -R39 ;  /* 0x000000ffff1d7224 */ /* 0x000fe200078e0a27 */
[----:B------:R-:W-:Y:S02]  /*1650*/  SEL R16, R16, RZ, P3 ;  /* 0x000000ff10107207 */ /* 0x000fe40001800000 */
[----:B------:R-:W-:Y:S01]  /*1660*/  @P6 IADD3 R31, PT, PT, R31, 0x1, RZ ;  /* 0x000000011f1f6810 */ /* 0x000fe20007ffe0ff */
[----:B------:R-:W-:Y:S01]  /*1670*/  @!P5 VIADD R34, R34, -UR8 ;  /* 0x800000082222dc36 */ /* 0x000fe20008000000 */
[----:B------:R-:W-:Y:S01]  /*1680*/  IADD3 R8, P6, PT, R8, UR36, RZ ;  /* 0x0000002408087c10 */ /* 0x000fe2000ffde0ff */
[----:B------:R-:W-:Y:S01]  /*1690*/  IMAD R22, R29, UR50, R22 ;  /* 0x000000321d167c24 */ /* 0x000fe2000f8e0216 */
[----:B------:R-:W-:Y:S01]  /*16a0*/  SEL R29, R39, RZ, P4 ;  /* 0x000000ff271d7207 */ /* 0x000fe20002000000 */
[----:B------:R-:W-:Y:S01]  /*16b0*/  IMAD R16, R16, UR46, RZ ;  /* 0x0000002e10107c24 */ /* 0x000fe2000f8e02ff */
[----:B------:R-:W-:-:S02]  /*16c0*/  LEA.HI.X.SX32 R9, R9, UR37, 0x2, P6 ;  /* 0x0000002509097c11 */ /* 0x000fc4000b0f16ff */
[----:B------:R-:W-:Y:S01]  /*16d0*/  ISETP.GE.U32.AND P6, PT, R34, UR8, PT ;  /* 0x0000000822007c0c */ /* 0x000fe2000bfc6070 */
[----:B------:R-:W-:Y:S01]  /*16e0*/  IMAD R29, R29, UR47, R16 ;  /* 0x0000002f1d1d7c24 */ /* 0x000fe2000f8e0210 */
[----:B------:R-:W-:Y:S02]  /*16f0*/  IABS R16, R35 ;  /* 0x0000002300107213 */ /* 0x000fe40000000000 */
[----:B------:R-:W-:Y:S02]  /*1700*/  @!P5 IADD3 R32, PT, PT, R32, 0x1, RZ ;  /* 0x000000012020d810 */ /* 0x000fe40007ffe0ff */
[----:B------:R-:W-:Y:S01]  /*1710*/  LOP3.LUT R34, R40, UR49, RZ, 0x3c, !PT ;  /* 0x0000003128227c12 */ /* 0x000fe2000f8e3cff */
[----:B------:R-:W-:-:S05]  /*1720*/  IMAD.HI.U32 R39, R16, UR5, RZ ;  /* 0x0000000510277c27 */ /* 0x000fca000f8e00ff */
[----:B------:R-:W-:Y:S01]  /*1730*/  IADD3 R47, PT, PT, -R39, RZ, RZ ;  /* 0x000000ff272f7210 */ /* 0x000fe20007ffe1ff */
[----:B------:R-:W-:Y:S01]  /*1740*/  @P6 VIADD R32, R32, 0x1 ;  /* 0x0000000120206836 */ /* 0x000fe20000000000 */
[----:B------:R-:W-:-:S03]  /*1750*/  ISETP.GE.AND P6, PT, R34, RZ, PT ;  /* 0x000000ff2200720c */ /* 0x000fc60003fc6270 */
[----:B------:R-:W-:-:S05]  /*1760*/  IMAD R16, R47, UR9, R16 ;  /* 0x000000092f107c24 */ /* 0x000fca000f8e0210 */
[----:B------:R-:W-:-:S05]  /*1770*/  ISETP.LT.U32.AND P5, PT, R16, UR9, PT ;  /* 0x0000000910007c0c */ /* 0x000fca000bfa1070 */
[----:B------:R-:W-:-:S05]  /*1780*/  @!P6 IMAD.MOV R32, RZ, RZ, -R32 ;  /* 0x000000ffff20e224 */ /* 0x000fca00078e0a20 */
[----:B------:R-:W-:-:S03]  /*1790*/  SEL R38, R63, R32, !P1 ;  /* 0x000000203f267207 */ /* 0x000fc60004800000 */
[----:B------:R-:W-:Y:S02]  /*17a0*/  @!P5 IADD3 R16, PT, PT, R16, -UR9, RZ ;  /* 0x800000091010dc10 */ /* 0x000fe4000fffe0ff */
[----:B------:R-:W-:Y:S02]  /*17b0*/  IADD3 R45, PT, PT, -R38, RZ, RZ ;  /* 0x000000ff262d7210 */ /* 0x000fe40007ffe1ff */
[----:B------:R-:W-:Y:S02]  /*17c0*/  SEL R32, R26, RZ, P3 ;  /* 0x000000ff1a207207 */ /* 0x000fe40001800000 */
[----:B------:R-:W-:Y:S01]  /*17d0*/  ISETP.GE.U32.AND P6, PT, R16, UR9, PT ;  /* 0x0000000910007c0c */ /* 0x000fe2000bfc6070 */
[----:B------:R-:W-:Y:S01]  /*17e0*/  IMAD R26, R45, UR49, R40 ;  /* 0x000000312d1a7c24 */ /* 0x000fe2000f8e0228 */
[----:B------:R0:W5:Y:S01]  /*17f0*/  LDG.E R16, desc[UR10][R8.64] ;  /* 0x0000000a08107981 */ /* 0x000162000c1e1900 */
[----:B------:R-:W-:Y:S01]  /*1800*/  SEL R43, R62, R43, !P2 ;  /* 0x0000002b3e2b7207 */ /* 0x000fe20005000000 */
[----:B------:R-:W-:Y:S01]  /*1810*/  @!P0 IMAD.MOV R31, RZ, RZ, -R31 ;  /* 0x000000ffff1f8224 */ /* 0x000fe200078e0a1f */
[----:B------:R-:W-:-:S02]  /*1820*/  SEL R34, R41, RZ, P4 ;  /* 0x000000ff29227207 */ /* 0x000fc40002000000 */
[----:B0-----:R-:W-:Y:S02]  /*1830*/  LOP3.LUT R9, R35, UR50, RZ, 0x3c, !PT ;  /* 0x0000003223097c12 */ /* 0x001fe4000f8e3cff */
[----:B------:R-:W-:Y:S02]  /*1840*/  IABS R8, R26 ;  /* 0x0000001a00087213 */ /* 0x000fe40000000000 */
        /* <DEDUP_REMOVED lines=8> */
[----:B------:R-:W-:Y:S01]  /*18d0*/  IADD3 R8, P5, PT, R8, UR36, RZ ;  /* 0x0000002408087c10 */ /* 0x000fe2000ffbe0ff */
[----:B------:R-:W-:Y:S01]  /*18e0*/  IMAD R32, R32, UR46, RZ ;  /* 0x0000002e20207c24 */ /* 0x000fe2000f8e02ff */
[----:B------:R-:W-:Y:S02]  /*18f0*/  SEL R37, R37, RZ, P4 ;  /* 0x000000ff25257207 */ /* 0x000fe40002000000 */
[----:B------:R-:W-:Y:S02]  /*1900*/  LEA.HI.X.SX32 R9, R40, UR37, 0x2, P5 ;  /* 0x0000002528097c11 */ /* 0x000fe4000a8f16ff */
[----:B------:R-:W-:-:S02]  /*1910*/  ISETP.LT.U32.AND P5, PT, R28, UR9, PT ;  /* 0x000000091c007c0c */ /* 0x000fc4000bfa1070 */
[----:B------:R-:W-:Y:S01]  /*1920*/  SEL R14, R14, RZ, P3 ;  /* 0x000000ff0e0e7207 */ /* 0x000fe20001800000 */
[----:B------:R-:W-:Y:S01]  /*1930*/  IMAD R32, R37, UR47, R32 ;  /* 0x0000002f25207c24 */ /* 0x000fe2000f8e0220 */
[----:B------:R-:W-:Y:S02]  /*1940*/  SEL R15, R15, RZ, P3 ;  /* 0x000000ff0f0f7207 */ /* 0x000fe40001800000 */
[----:B------:R-:W-:Y:S01]  /*1950*/  SEL R37, R43, RZ, P4 ;  /* 0x000000ff2b257207 */ /* 0x000fe20002000000 */
[----:B------:R-:W-:Y:S01]  /*1960*/  IMAD R14, R14, UR46, RZ ;  /* 0x0000002e0e0e7c24 */ /* 0x000fe2000f8e02ff */
[----:B------:R-:W-:Y:S01]  /*1970*/  @P6 IADD3 R39, PT, PT, R39, 0x1, RZ ;  /* 0x0000000127276810 */ /* 0x000fe20007ffe0ff */
[----:B------:R-:W-:Y:S02]  /*1980*/  IMAD R15, R15, UR46, RZ ;  /* 0x0000002e0f0f7c24 */ /* 0x000fe4000f8e02ff */
[----:B------:R-:W-:Y:S01]  /*1990*/  IMAD R37, R37, UR47, R14 ;  /* 0x0000002f25257c24 */ /* 0x000fe2000f8e020e */
[----:B------:R-:W-:Y:S01]  /*19a0*/  SEL R14, R62, R31, !P2 ;  /* 0x0000001f3e0e7207 */ /* 0x000fe20005000000 */
[----:B------:R-:W-:-:S02]  /*19b0*/  @!P5 VIADD R28, R28, -UR9 ;  /* 0x800000091c1cdc36 */ /* 0x000fc40008000000 */
[----:B------:R-:W-:Y:S02]  /*19c0*/  @!P0 IMAD.MOV R39, RZ, RZ, -R39 ;  /* 0x000000ffff278224 */ /* 0x000fe400078e0a27 */
[----:B------:R-:W-:Y:S02]  /*19d0*/  IMAD R34, R34, UR47, R15 ;  /* 0x0000002f22227c24 */ /* 0x000fe4000f8e020f */
[----:B------:R0:W5:Y:S01]  /*19e0*/  LDG.E R15, desc[UR10][R8.64] ;  /* 0x0000000a080f7981 */ /* 0x000162000c1e1900 */
[----:B------:R-:W-:Y:S02]  /*19f0*/  ISETP.GE.U32.AND P6, PT, R28, UR9, PT ;  /* 0x000000091c007c0c */ /* 0x000fe4000bfc6070 */
[----:B------:R-:W-:Y:S02]  /*1a00*/  SEL R39, R62, R39, !P2 ;  /* 0x000000273e277207 */ /* 0x000fe40005000000 */
[----:B------:R-:W-:Y:S02]  /*1a10*/  SEL R24, R24, RZ, P3 ;  /* 0x000000ff18187207 */ /* 0x000fe40001800000 */
[----:B0-----:R-:W-:-:S02]  /*1a20*/  IADD3 R8, PT, PT, -R14, RZ, RZ ;  /* 0x000000ff0e087210 */ /* 0x001fc40007ffe1ff */
[----:B------:R-:W-:Y:S02]  /*1a30*/  LOP3.LUT R9, R26, UR50, RZ, 0x3c, !PT ;  /* 0x000000321a097c12 */ /* 0x000fe4000f8e3cff */
[----:B------:R-:W-:Y:S01]  /*1a40*/  SEL R14, R14, RZ, P4 ;  /* 0x000000ff0e0e7207 */ /* 0x000fe20002000000 */
[----:B------:R-:W-:Y:S01]  /*1a50*/  IMAD R31, R8, UR50, R25 ;  /* 0x00000032081f7c24 */ /* 0x000fe2000f8e0219 */
[----:B------:R-:W-:Y:S01]  /*1a60*/  ISETP.GE.AND P0, PT, R9, RZ, PT ;  /* 0x000000ff0900720c */ /* 0x000fe20003f06270 */
[----:B------:R-:W-:Y:S02]  /*1a70*/  IMAD.MOV R8, RZ, RZ, -R39 ;  /* 0x000000ffff087224 */ /* 0x000fe400078e0a27 */
[----:B------:R-:W-:Y:S01]  /*1a80*/  IMAD R9, R24, UR46, RZ ;  /* 0x0000002e18097c24 */ /* 0x000fe2000f8e02ff */
[----:B------:R-:W-:Y:S01]  /*1a90*/  @!P5 IADD3 R41, PT, PT, R41, 0x1, RZ ;  /* 0x000000012929d810 */ /* 0x000fe20007ffe0ff */
[----:B------:R-:W-:Y:S02]  /*1aa0*/  IMAD R25, R8, UR50, R35 ;  /* 0x0000003208197c24 */ /* 0x000fe4000f8e0223 */
[----:B------:R-:W-:-:S02]  /*1ab0*/  IMAD R35, R14, UR47, R9 ;  /* 0x0000002f0e237c24 */ /* 0x000fc4000f8e0209 */
[----:B------:R-:W0:Y:S01]  /*1ac0*/  LDC.64 R8, c[0x0][0x3a0] ;  /* 0x0000e800ff087b82 */ /* 0x000e220000000a00 */
[----:B------:R-:W-:Y:S01]  /*1ad0*/  @P6 VIADD R41, R41, 0x1 ;  /* 0x0000000129296836 */ /* 0x000fe20000000000 */
[----:B------:R-:W-:Y:S02]  /*1ae0*/  SEL R33, R33, RZ, P3 ;  /* 0x000000ff21217207 */ /* 0x000fe40001800000 */
[----:B------:R-:W-:Y:S01]  /*1af0*/  SEL R24, R39, RZ, P4 ;  /* 0x000000ff27187207 */ /* 0x000fe20002000000 */
[----:B------:R-:W-:Y:S01]  /*1b00*/  VIADD R39, R66, 0x140 ;  /* 0x0000014042277836 */ /* 0x000fe20000000000 */
[----:B------:R-:W-:Y:S01]  /*1b10*/  @!P0 IADD3 R41, PT, PT, -R41, RZ, RZ ;  /* 0x000000ff29298210 */ /* 0x000fe20007ffe1ff */
[----:B------:R-:W-:-:S03]  /*1b20*/  IMAD R33, R33, UR46, RZ ;  /* 0x0000002e21217c24 */ /* 0x000fc6000f8e02ff */
[----:B------:R-:W-:Y:S02]  /*1b30*/  SEL R41, R62, R41, !P2 ;  /* 0x000000293e297207 */ /* 0x000fe40005000000 */
[----:B------:R-:W-:Y:S01]  /*1b40*/  IABS R28, R39 ;  /* 0x00000027001c7213 */ /* 0x000fe20000000000 */
[----:B------:R-:W-:Y:S01]  /*1b50*/  IMAD R24, R24, UR47, R33 ;  /* 0x0000002f18187c24 */ /* 0x000fe2000f8e0221 */
[----:B------:R-:W-:-:S03]  /*1b60*/  IADD3 R33, PT, PT, -R41, RZ, RZ ;  /* 0x000000ff29217210 */ /* 0x000fc60007ffe1ff */
[----:B------:R-:W-:-:S04]  /*1b70*/  IMAD.HI.U32 R14, R28, UR7, RZ ;  /* 0x000000071c0e7c27 */ /* 0x000fc8000f8e00ff */
[----:B------:R-:W-:Y:S02]  /*1b80*/  IMAD R26, R33, UR50, R26 ;  /* 0x00000032211a7c24 */ /* 0x000fe4000f8e021a */
[----:B------:R-:W-:Y:S01]  /*1b90*/  IMAD.MOV R33, RZ, RZ, -R14 ;  /* 0x000000ffff217224 */ /* 0x000fe200078e0a0e */
[----:B0-----:R-:W-:-:S03]  /*1ba0*/  ISETP.NE.U32.AND P0, PT, R8, 0x1, PT ;  /* 0x000000010800780c */ /* 0x001fc60003f05070 */
        /* <DEDUP_REMOVED lines=12> */
[----:B------:R-:W-:Y:S02]  /*1c70*/  IABS R14, R42 ;  /* 0x0000002a000e7213 */ /* 0x000fe40000000000 */
[----:B------:R-:W-:-:S03]  /*1c80*/  ISETP.NE.AND.EX P0, PT, R9, RZ, PT, P0 ;  /* 0x000000ff0900720c */ /* 0x000fc60003f05300 */
[----:B------:R-:W-:-:S04]  /*1c90*/  IMAD.HI.U32 R8, R14, UR5, RZ ;  /* 0x000000050e087c27 */ /* 0x000fc8000f8e00ff */
[----:B------:R-:W-:-:S04]  /*1ca0*/  IMAD.MOV R9, RZ, RZ, -R8 ;  /* 0x000000ffff097224 */ /* 0x000fc800078e0a08 */
[----:B------:R-:W-:-:S05]  /*1cb0*/  IMAD R9, R9, UR9, R14 ;  /* 0x0000000909097c24 */ /* 0x000fca000f8e020e */
[----:B------:R-:W-:-:S13]  /*1cc0*/  ISETP.LT.U32.AND P6, PT, R9, UR9, PT ;  /* 0x0000000909007c0c */ /* 0x000fda000bfc1070 */
[----:B------:R-:W-:-:S04]  /*1cd0*/  @!P6 IADD3 R9, PT, PT, R9, -UR9, RZ ;  /* 0x800000090909ec10 */ /* 0x000fc8000fffe0ff */
[----:B------:R-:W-:Y:S02]  /*1ce0*/  ISETP.GE.U32.AND P5, PT, R9, UR9, PT ;  /* 0x0000000909007c0c */ /* 0x000fe4000bfa6070 */
[----:B------:R-:W-:Y:S01]  /*1cf0*/  LOP3.LUT R9, R42, UR50, RZ, 0x3c, !PT ;  /* 0x000000322a097c12 */ /* 0x000fe2000f8e3cff */
[----:B------:R-:W-:Y:S01]  /*1d00*/  @!P6 VIADD R8, R8, 0x1 ;  /* 0x000000010808e836 */ /* 0x000fe20000000000 */
[----:B------:R-:W-:Y:S02]  /*1d10*/  SEL R38, R38, RZ, P3 ;  /* 0x000000ff26267207 */ /* 0x000fe40001800000 */
[----:B------:R-:W-:Y:S02]  /*1d20*/  ISETP.GE.AND P6, PT, R9, RZ, PT ;  /* 0x000000ff0900720c */ /* 0x000fe40003fc6270 */
[----:B------:R-:W-:Y:S01]  /*1d30*/  SEL R28, R41, RZ, P4 ;  /* 0x000000ff291c7207 */ /* 0x000fe20002000000 */
[----:B------:R-:W-:-:S04]  /*1d40*/  IMAD R33, R38, UR46, RZ ;  /* 0x0000002e26217c24 */ /* 0x000fc8000f8e02ff */
[----:B------:R-:W-:Y:S01]  /*1d50*/  @P5 IADD3 R8, PT, PT, R8, 0x1, RZ ;  /* 0x0000000108085810 */ /* 0x000fe20007ffe0ff */
[----:B------:R-:W-:Y:S01]  /*1d60*/  IMAD R28, R28, UR47, R33 ;  /* 0x0000002f1c1c7c24 */ /* 0x000fe2000f8e0221 */
[----:B------:R-:W-:-:S03]  /*1d70*/  SHF.R.S64 R9, RZ, 0x1e, R39 ;  /* 0x0000001eff097819 */ /* 0x000fc60000001027 */
[----:B------:R-:W-:Y:S01]  /*1d80*/  IMAD.MOV.U32 R33, RZ, RZ, R8 ;  /* 0x000000ffff217224 */ /* 0x000fe200078e0008 */
[----:B------:R-:W-:-:S04]  /*1d90*/  IADD3 R8, P5, PT, R9, UR36, RZ ;  /* 0x0000002409087c10 */ /* 0x000fc8000ffbe0ff */
[----:B------:R-:W-:Y:S02]  /*1da0*/  @!P6 IADD3 R33, PT, PT, -R33, RZ, RZ ;  /* 0x000000ff2121e210 */ /* 0x000fe40007ffe1ff */
[----:B------:R-:W-:Y:S02]  /*1db0*/  LEA.HI.X.SX32 R9, R39, UR37, 0x2, P5 ;  /* 0x0000002527097c11 */ /* 0x000fe4000a8f16ff */
[----:B------:R-:W-:Y:S02]  /*1dc0*/  SEL R39, R62, R33, !P2 ;  /* 0x000000213e277207 */ /* 0x000fe40005000000 */
[----:B------:R-:W-:Y:S01]  /*1dd0*/  IADD3 R38, PT, PT, R66, 0x160, RZ ;  /* 0x0000016042267810 */ /* 0x000fe20007ffe0ff */
[----:B------:R0:W5:Y:S01]  /*1de0*/  LDG.E R14, desc[UR10][R8.64] ;  /* 0x0000000a080e7981 */ /* 0x000162000c1e1900 */
[----:B------:R-:W-:Y:S01]  /*1df0*/  SEL R40, R40, RZ, P3 ;  /* 0x000000ff28287207 */ /* 0x000fe20001800000 */
[----:B------:R-:W-:Y:S01]  /*1e00*/  IMAD.MOV R33, RZ, RZ, -R39 ;  /* 0x000000ffff217224 */ /* 0x000fe200078e0a27 */
[----:B------:R-:W-:-:S02]  /*1e10*/  IABS R41, R38 ;  /* 0x0000002600297213 */ /* 0x000fc40000000000 */
[----:B------:R-:W-:Y:S01]  /*1e20*/  SEL R39, R39, RZ, P4 ;  /* 0x000000ff27277207 */ /* 0x000fe20002000000 */
[----:B------:R-:W-:Y:S02]  /*1e30*/  IMAD R33, R33, UR50, R42 ;  /* 0x0000003221217c24 */ /* 0x000fe4000f8e022a */
[----:B------:R-:W-:Y:S02]  /*1e40*/  IMAD R42, R40, UR46, RZ ;  /* 0x0000002e282a7c24 */ /* 0x000fe4000f8e02ff */
[----:B0-----:R-:W-:Y:S01]  /*1e50*/  IMAD.HI.U32 R8, R41, UR7, RZ ;  /* 0x0000000729087c27 */ /* 0x001fe2000f8e00ff */
[----:B------:R-:W-:-:S03]  /*1e60*/  SEL R40, R23, RZ, P0 ;  /* 0x000000ff17287207 */ /* 0x000fc60000000000 */
        /* <DEDUP_REMOVED lines=28> */
[----:B------:R-:W-:Y:S01]  /*2030*/  IMAD.MOV.U32 R13, RZ, RZ, R8 ;  /* 0x000000ffff0d7224 */ /* 0x000fe200078e0008 */
[----:B------:R-:W-:Y:S02]  /*2040*/  SEL R30, R30, RZ, P0 ;  /* 0x000000ff1e1e7207 */ /* 0x000fe40000000000 */
[----:B------:R-:W-:Y:S02]  /*2050*/  SHF.R.S64 R9, RZ, 0x1e, R38 ;  /* 0x0000001eff097819 */ /* 0x000fe40000001026 */
[----:B------:R-:W-:Y:S01]  /*2060*/  @!P6 IADD3 R13, PT, PT, -R13, RZ, RZ ;  /* 0x000000ff0d0de210 */ /* 0x000fe20007ffe1ff */
[----:B------:R-:W-:Y:S01]  /*2070*/  IMAD R27, R30, UR51, R27 ;  /* 0x000000331e1b7c24 */ /* 0x000fe2000f8e021b */
[----:B------:R-:W-:Y:S02]  /*2080*/  IADD3 R8, P5, PT, R9, UR36, RZ ;  /* 0x0000002409087c10 */ /* 0x000fe4000ffbe0ff */
[----:B------:R-:W-:Y:S02]  /*2090*/  SEL R22, R62, R13, !P2 ;  /* 0x0000000d3e167207 */ /* 0x000fe40005000000 */
[----:B------:R-:W-:-:S02]  /*20a0*/  IADD3 R30, PT, PT, R66, 0x180, RZ ;  /* 0x00000180421e7810 */ /* 0x000fc40007ffe0ff */
[----:B------:R-:W-:Y:S01]  /*20b0*/  LEA.HI.X.SX32 R9, R38, UR37, 0x2, P5 ;  /* 0x0000002526097c11 */ /* 0x000fe2000a8f16ff */
[----:B------:R-:W-:Y:S01]  /*20c0*/  IMAD.MOV R38, RZ, RZ, -R22 ;  /* 0x000000ffff267224 */ /* 0x000fe200078e0a16 */
[----:B------:R-:W-:-:S03]  /*20d0*/  IABS R43, R30 ;  /* 0x0000001e002b7213 */ /* 0x000fc60000000000 */
[----:B------:R-:W-:Y:S01]  /*20e0*/  IMAD R38, R38, UR50, R41 ;  /* 0x0000003226267c24 */ /* 0x000fe2000f8e0229 */
[----:B------:R-:W-:Y:S01]  /*20f0*/  SEL R41, R12, RZ, P0 ;  /* 0x000000ff0c297207 */ /* 0x000fe20000000000 */
[----:B------:R-:W-:Y:S01]  /*2100*/  IMAD.MOV.U32 R12, RZ, RZ, R43 ;  /* 0x000000ffff0c7224 */ /* 0x000fe200078e002b */
[----:B------:R0:W5:Y:S03]  /*2110*/  LDG.E R13, desc[UR10][R8.64] ;  /* 0x0000000a080d7981 */ /* 0x000166000c1e1900 */
[----:B0-----:R-:W-:-:S05]  /*2120*/  IMAD.HI.U32 R8, R12, UR7, RZ ;  /* 0x000000070c087c27 */ /* 0x001fca000f8e00ff */
        /* <DEDUP_REMOVED lines=9> */
[----:B------:R-:W-:Y:S02]  /*21c0*/  @P5 VIADD R8, R8, 0x1 ;  /* 0x0000000108085836 */ /* 0x000fe40000000000 */
[----:B------:R-:W-:Y:S01]  /*21d0*/  IMAD R42, R39, UR46, RZ ;  /* 0x0000002e272a7c24 */ /* 0x000fe2000f8e02ff */
[----:B------:R-:W-:-:S03]  /*21e0*/  SEL R39, R22, RZ, P4 ;  /* 0x000000ff16277207 */ /* 0x000fc60002000000 */
[----:B------:R-:W-:Y:S02]  /*21f0*/  @!P6 IADD3 R8, PT, PT, -R8, RZ, RZ ;  /* 0x000000ff0808e210 */ /* 0x000fe40007ffe1ff */
[----:B------:R-:W-:Y:S02]  /*2200*/  IMAD R39, R39, UR47, R42 ;  /* 0x0000002f27277c24 */ /* 0x000fe4000f8e022a */
[----:B------:R-:W-:-:S05]  /*2210*/  SEL R42, R63, R8, !P1 ;  /* 0x000000083f2a7207 */ /* 0x000fca0004800000 */
[----:B------:R-:W-:-:S04]  /*2220*/  IMAD.MOV R9, RZ, RZ, -R42 ;  /* 0x000000ffff097224 */ /* 0x000fc800078e0a2a */
[----:B------:R-:W-:Y:S02]  /*2230*/  IMAD R45, R9, UR49, R30 ;  /* 0x00000031092d7c24 */ /* 0x000fe4000f8e021e */
[----:B------:R-:W-:-:S03]  /*2240*/  IMAD R22, R41, UR51, R34 ;  /* 0x0000003329167c24 */ /* 0x000fc6000f8e0222 */
[----:B------:R-:W-:-:S05]  /*2250*/  IABS R34, R45 ;  /* 0x0000002d00227213 */ /* 0x000fca0000000000 */
[----:B------:R-:W-:-:S05]  /*2260*/  IMAD.HI.U32 R12, R34, UR5, RZ ;  /* 0x00000005220c7c27 */ /* 0x000fca000f8e00ff */
[----:B------:R-:W-:-:S05]  /*2270*/  IADD3 R41, PT, PT, -R12, RZ, RZ ;  /* 0x000000ff0c297210 */ /* 0x000fca0007ffe1ff */
[----:B------:R-:W-:Y:S01]  /*2280*/  IMAD R34, R41, UR9, R34 ;  /* 0x0000000929227c24 */ /* 0x000fe2000f8e0222 */
[----:B------:R-:W-:-:S04]  /*2290*/  IADD3 R8, P5, PT, R40, UR38, RZ ;  /* 0x0000002628087c10 */ /* 0x000fc8000ffbe0ff */
[----:B------:R-:W-:Y:S02]  /*22a0*/  ISETP.LT.U32.AND P6, PT, R34, UR9, PT ;  /* 0x0000000922007c0c */ /* 0x000fe4000bfc1070 */
[----:B------:R-:W-:Y:S02]  /*22b0*/  SEL R21, R21, RZ, P0 ;  /* 0x000000ff15157207 */ /* 0x000fe40000000000 */
[----:B------:R-:W-:-:S03]  /*22c0*/  LEA.HI.X.SX32 R9, R40, UR39, 0x1, P5 ;  /* 0x0000002728097c11 */ /* 0x000fc6000a8f0eff */
[----:B------:R-:W-:Y:S02]  /*22d0*/  IMAD R32, R21, UR51, R32 ;  /* 0x0000003315207c24 */ /* 0x000fe4000f8e0220 */
[----:B------:R0:W4:Y:S04]  /*22e0*/  LDG.E.U8 R21, desc[UR10][R8.64] ;  /* 0x0000000a08157981 */ /* 0x000128000c1e1100 */
[----:B------:R-:W-:-:S05]  /*22f0*/  @!P6 VIADD R34, R34, -UR9 ;  /* 0x800000092222ec36 */ /* 0x000fca0008000000 */
[----:B------:R-:W-:Y:S02]  /*2300*/  ISETP.GE.U32.AND P5, PT, R34, UR9, PT ;  /* 0x0000000922007c0c */ /* 0x000fe4000bfa6070 */
[----:B------:R-:W-:Y:S02]  /*2310*/  @!P6 IADD3 R12, PT, PT, R12, 0x1, RZ ;  /* 0x000000010c0ce810 */ /* 0x000fe40007ffe0ff */
[----:B0-----:R-:W-:-:S09]  /*2320*/  SHF.R.S64 R8, RZ, 0x1e, R30 ;  /* 0x0000001eff087819 */ /* 0x001fd2000000101e */
[----:B------:R-:W-:Y:S01]  /*2330*/  @P5 VIADD R12, R12, 0x1 ;  /* 0x000000010c0c5836 */ /* 0x000fe20000000000 */
[----:B------:R-:W-:-:S04]  /*2340*/  IADD3 R8, P5, PT, R8, UR36, RZ ;  /* 0x0000002408087c10 */ /* 0x000fc8000ffbe0ff */
[----:B------:R-:W-:Y:S02]  /*2350*/  LEA.HI.X.SX32 R9, R30, UR37, 0x2, P5 ;  /* 0x000000251e097c11 */ /* 0x000fe4000a8f16ff */
[----:B------:R-:W-:-:S03]  /*2360*/  MOV R41, R12 ;  /* 0x0000000c00297202 */ /* 0x000fc60000000f00 */
[----:B------:R0:W5:Y:S01]  /*2370*/  LDG.E R12, desc[UR10][R8.64] ;  /* 0x0000000a080c7981 */ /* 0x000162000c1e1900 */
[----:B------:R-:W-:Y:S02]  /*2380*/  SEL R30, R42, RZ, P3 ;  /* 0x000000ff2a1e7207 */ /* 0x000fe40001800000 */
[----:B0-----:R-:W-:-:S03]  /*2390*/  IADD3 R8, P5, PT, R29, UR38, RZ ;  /* 0x000000261d087c10 */ /* 0x001fc6000ffbe0ff */
[----:B------:R-:W-:Y:S01]  /*23a0*/  IMAD R43, R30, UR46, RZ ;  /* 0x0000002e1e2b7c24 */ /* 0x000fe2000f8e02ff */
[----:B------:R-:W-:Y:S02]  /*23b0*/  LEA.HI.X.SX32 R9, R29, UR39, 0x1, P5 ;  /* 0x000000271d097c11 */ /* 0x000fe4000a8f0eff */
[----:B------:R-:W-:-:S03]  /*23c0*/  SEL R30, R31, RZ, P0 ;  /* 0x000000ff1f1e7207 */ /* 0x000fc60000000000 */
[----:B------:R0:W2:Y:S01]  /*23d0*/  LDG.E.U8 R31, desc[UR10][R8.64] ;  /* 0x0000000a081f7981 */ /* 0x0000a2000c1e1100 */
[----:B------:R-:W-:-:S04]  /*23e0*/  LOP3.LUT R34, R45, UR50, RZ, 0x3c, !PT ;  /* 0x000000322d227c12 */ /* 0x000fc8000f8e3cff */
[----:B------:R-:W-:Y:S01]  /*23f0*/  ISETP.GE.AND P6, PT, R34, RZ, PT ;  /* 0x000000ff2200720c */ /* 0x000fe20003fc6270 */
[----:B------:R-:W-:Y:S01]  /*2400*/  IMAD R35, R30, UR51, R35 ;  /* 0x000000331e237c24 */ /* 0x000fe2000f8e0223 */
[----:B------:R-:W-:Y:S01]  /*2410*/  SEL R36, R36, RZ, P0 ;  /* 0x000000ff24247207 */ /* 0x000fe20000000000 */
[----:B------:R-:W-:-:S04]  /*2420*/  VIADD R30, R66, 0x1a0 ;  /* 0x000001a0421e7836 */ /* 0x000fc80000000000 */
[----:B------:R-:W-:Y:S01]  /*2430*/  IMAD R37, R36, UR51, R37 ;  /* 0x0000003324257c24 */ /* 0x000fe2000f8e0225 */
[----:B------:R-:W-:-:S05]  /*2440*/  IABS R36, R30 ;  /* 0x0000001e00247213 */ /* 0x000fca0000000000 */
[----:B------:R-:W-:Y:S02]  /*2450*/  @!P6 IMAD.MOV R41, RZ, RZ, -R41 ;  /* 0x000000ffff29e224 */ /* 0x000fe400078e0a29 */
[----:B------:R-:W-:-:S03]  /*2460*/  IMAD.HI.U32 R29, R36, UR7, RZ ;  /* 0x00000007241d7c27 */ /* 0x000fc6000f8e00ff */
[----:B------:R-:W-:-:S04]  /*2470*/  SEL R41, R62, R41, !P2 ;  /* 0x000000293e297207 */ /* 0x000fc80005000000 */
[C---:B------:R-:W-:Y:S02]  /*2480*/  IADD3 R34, PT, PT, -R41.reuse, RZ, RZ ;  /* 0x000000ff29227210 */ /* 0x040fe40007ffe1ff */
[----:B------:R-:W-:Y:S02]  /*2490*/  SEL R42, R41, RZ, P4 ;  /* 0x000000ff292a7207 */ /* 0x000fe40002000000 */
        /* <DEDUP_REMOVED lines=11> */
[----:B0-----:R-:W-:-:S04]  /*2550*/  IMAD.MOV R9, RZ, RZ, -R36 ;  /* 0x000000ffff097224 */ /* 0x001fc800078e0a24 */
[----:B------:R-:W-:Y:S01]  /*2560*/  IMAD R41, R9, UR49, R30 ;  /* 0x0000003109297c24 */ /* 0x000fe2000f8e021e */
[----:B------:R-:W-:-:S04]  /*2570*/  SEL R25, R25, RZ, P0 ;  /* 0x000000ff19197207 */ /* 0x000fc80000000000 */
        /* <DEDUP_REMOVED lines=14> */
[----:B------:R-:W-:Y:S01]  /*2660*/  SEL R9, R36, RZ, P3 ;  /* 0x000000ff24097207 */ /* 0x000fe20001800000 */
[----:B------:R-:W-:Y:S01]  /*2670*/  IMAD R34, R34, UR50, R45 ;  /* 0x0000003222227c24 */ /* 0x000fe2000f8e022d */
[----:B------:R-:W-:Y:S01]  /*2680*/  SEL R29, R26, RZ, P0 ;  /* 0x000000ff1a1d7207 */ /* 0x000fe20000000000 */
[----:B------:R-:W-:Y:S01]  /*2690*/  IMAD.MOV R26, RZ, RZ, -R8 ;  /* 0x000000ffff1a7224 */ /* 0x000fe200078e0a08 */
[----:B------:R-:W-:Y:S01]  /*26a0*/  IADD3 R45, PT, PT, R66, 0x1c0, RZ ;  /* 0x000001c0422d7810 */ /* 0x000fe20007ffe0ff */
[----:B------:R-:W-:Y:S01]  /*26b0*/  IMAD R9, R9, UR46, RZ ;  /* 0x0000002e09097c24 */ /* 0x000fe2000f8e02ff */
[----:B------:R-:W-:Y:S01]  /*26c0*/  SEL R24, R8, RZ, P4 ;  /* 0x000000ff08187207 */ /* 0x000fe20002000000 */
[----:B------:R-:W-:Y:S01]  /*26d0*/  IMAD R29, R29, UR51, R28 ;  /* 0x000000331d1d7c24 */ /* 0x000fe2000f8e021c */
[----:B------:R-:W-:Y:S01]  /*26e0*/  SEL R8, R33, RZ, P0 ;  /* 0x000000ff21087207 */ /* 0x000fe20000000000 */
[----:B------:R-:W-:Y:S01]  /*26f0*/  IMAD R26, R26, UR50, R41 ;  /* 0x000000321a1a7c24 */ /* 0x000fe2000f8e0229 */
[----:B------:R-:W-:Y:S01]  /*2700*/  IABS R28, R45 ;  /* 0x0000002d001c7213 */ /* 0x000fe20000000000 */
[----:B------:R-:W-:Y:S01]  /*2710*/  IMAD R33, R24, UR47, R9 ;  /* 0x0000002f18217c24 */ /* 0x000fe2000f8e0209 */
[----:B------:R-:W-:Y:S01]  /*2720*/  SEL R24, R38, RZ, P0 ;  /* 0x000000ff26187207 */ /* 0x000fe20000000000 */
[----:B------:R-:W-:Y:S01]  /*2730*/  IMAD R42, R42, UR47, R43 ;  /* 0x0000002f2a2a7c24 */ /* 0x000fe2000f8e022b */
[----:B------:R-:W-:Y:S01]  /*2740*/  SEL R9, R34, RZ, P0 ;  /* 0x000000ff22097207 */ /* 0x000fe20000000000 */
[----:B------:R-:W-:Y:S01]  /*2750*/  IMAD R38, R8, UR51, R23 ;  /* 0x0000003308267c24 */ /* 0x000fe2000f8e0217 */
[----:B------:R-:W-:Y:S01]  /*2760*/  SEL R26, R26, RZ, P0 ;  /* 0x000000ff1a1a7207 */ /* 0x000fe20000000000 */
[----:B------:R-:W-:Y:S01]  /*2770*/  IMAD.HI.U32 R46, R28, UR7, RZ ;  /* 0x000000071c2e7c27 */ /* 0x000fe2000f8e00ff */
[----:B------:R-:W-:-:S03]  /*2780*/  IADD3 R8, P5, PT, R27, UR38, RZ ;  /* 0x000000261b087c10 */ /* 0x000fc6000ffbe0ff */
[----:B------:R-:W-:Y:S01]  /*2790*/  IMAD R42, R9, UR51, R42 ;  /* 0x00000033092a7c24 */ /* 0x000fe2000f8e022a */
[----:B------:R-:W-:Y:S01]  /*27a0*/  LEA.HI.X.SX32 R9, R27, UR39, 0x1, P5 ;  /* 0x000000271b097c11 */ /* 0x000fe2000a8f0eff */
[----:B------:R-:W-:Y:S01]  /*27b0*/  IMAD R34, R26, UR51, R33 ;  /* 0x000000331a227c24 */ /* 0x000fe2000f8e0221 */
[C---:B------:R-:W-:Y:S01]  /*27c0*/  IADD3 R26, P5, PT, R22.reuse, UR38, RZ ;  /* 0x00000026161a7c10 */ /* 0x040fe2000ffbe0ff */
[----:B------:R-:W-:Y:S02]  /*27d0*/  IMAD.MOV R23, RZ, RZ, -R46 ;  /* 0x000000ffff177224 */ /* 0x000fe400078e0a2e */
[----:B------:R0:W3:Y:S01]  /*27e0*/  LDG.E.U8 R44, desc[UR10][R8.64] ;  /* 0x0000000a082c7981 */ /* 0x0000e2000c1e1100 */
[----:B------:R-:W-:Y:S01]  /*27f0*/  LEA.HI.X.SX32 R27, R22, UR39, 0x1, P5 ;  /* 0x00000027161b7c11 */ /* 0x000fe2000a8f0eff */
[----:B------:R-:W-:Y:S01]  /*2800*/  IMAD R28, R23, UR8, R28 ;  /* 0x00000008171c7c24 */ /* 0x000fe2000f8e021c */
[----:B------:R-:W-:Y:S01]  /*2810*/  IADD3 R22, P5, PT, R32, UR38, RZ ;  /* 0x0000002620167c10 */ /* 0x000fe2000ffbe0ff */
[----:B------:R-:W-:-:S02]  /*2820*/  IMAD R43, R24, UR51, R39 ;  /* 0x00000033182b7c24 */ /* 0x000fc4000f8e0227 */
[----:B------:R-:W5:Y:S01]  /*2830*/  LDG.E.U8 R41, desc[UR10][R26.64] ;  /* 0x0000000a1a297981 */ /* 0x000f62000c1e1100 */
[----:B------:R-:W-:Y:S02]  /*2840*/  ISETP.LT.U32.AND P6, PT, R28, UR8, PT ;  /* 0x000000081c007c0c */ /* 0x000fe4000bfc1070 */
[----:B------:R-:W-:Y:S02]  /*2850*/  LEA.HI.X.SX32 R23, R32, UR39, 0x1, P5 ;  /* 0x0000002720177c11 */ /* 0x000fe4000a8f0eff */
[----:B0-----:R-:W-:-:S03]  /*2860*/  IADD3 R8, P5, PT, R37, UR38, RZ ;  /* 0x0000002625087c10 */ /* 0x001fc6000ffbe0ff */
[----:B------:R0:W3:Y:S01]  /*2870*/  LDG.E.U8 R40, desc[UR12][R22.64] ;  /* 0x0000000c16287981 */ /* 0x0000e2000c1e1100 */
[----:B------:R-:W-:Y:S02]  /*2880*/  LEA.HI.X.SX32 R9, R37, UR39, 0x1, P5 ;  /* 0x0000002725097c11 */ /* 0x000fe4000a8f0eff */
[----:B------:R-:W-:-:S03]  /*2890*/  IADD3 R36, P5, PT, R35, UR38, RZ ;  /* 0x0000002623247c10 */ /* 0x000fc6000ffbe0ff */
[----:B------:R-:W-:Y:S01]  /*28a0*/  @!P6 IADD3 R28, PT, PT, R28, -UR8, RZ ;  /* 0x800000081c1cec10 */ /* 0x000fe2000fffe0ff */
[----:B------:R-:W-:Y:S01]  /*28b0*/  @!P6 VIADD R46, R46, 0x1 ;  /* 0x000000012e2ee836 */ /* 0x000fe20000000000 */
[----:B------:R-:W-:Y:S01]  /*28c0*/  LEA.HI.X.SX32 R37, R35, UR39, 0x1, P5 ;  /* 0x0000002723257c11 */ /* 0x000fe2000a8f0eff */
[----:B------:R1:W3:Y:S01]  /*28d0*/  LDG.E.U8 R39, desc[UR10][R8.64] ;  /* 0x0000000a08277981 */ /* 0x0002e2000c1e1100 */
[----:B------:R-:W-:Y:S02]  /*28e0*/  IADD3 R24, P5, PT, R25, UR38, RZ ;  /* 0x0000002619187c10 */ /* 0x000fe4000ffbe0ff */
[----:B0-----:R-:W-:Y:S01]  /*28f0*/  LOP3.LUT R22, R45, UR49, RZ, 0x3c, !PT ;  /* 0x000000312d167c12 */ /* 0x001fe2000f8e3cff */
[----:B------:R-:W3:Y:S01]  /*2900*/  LDG.E.U8 R33, desc[UR12][R36.64] ;  /* 0x0000000c24217981 */ /* 0x000ee2000c1e1100 */
[----:B------:R-:W-:Y:S02]  /*2910*/  LEA.HI.X.SX32 R25, R25, UR39, 0x1, P5 ;  /* 0x0000002719197c11 */ /* 0x000fe4000a8f0eff */
[----:B------:R-:W-:-:S02]  /*2920*/  ISETP.GE.U32.AND P5, PT, R28, UR8, PT ;  /* 0x000000081c007c0c */ /* 0x000fc4000bfa6070 */
[----:B------:R-:W-:Y:S01]  /*2930*/  ISETP.GE.AND P6, PT, R22, RZ, PT ;  /* 0x000000ff1600720c */ /* 0x000fe20003fc6270 */
[----:B------:R0:W3:Y:S10]  /*2940*/  LDG.E.U8 R32, desc[UR10][R24.64] ;  /* 0x0000000a18207981 */ /* 0x0000f4000c1e1100 */
[----:B------:R-:W-:-:S02]  /*2950*/  @P5 IADD3 R46, PT, PT, R46, 0x1, RZ ;  /* 0x000000012e2e5810 */ /* 0x000fc40007ffe0ff */
[----:B------:R-:W-:-:S03]  /*2960*/  IADD3 R28, P5, PT, R29, UR38, RZ ;  /* 0x000000261d1c7c10 */ /* 0x000fc6000ffbe0ff */
[----:B------:R-:W-:Y:S01]  /*2970*/  @!P6 IMAD.MOV R46, RZ, RZ, -R46 ;  /* 0x000000ffff2ee224 */ /* 0x000fe200078e0a2e */
[----:B------:R-:W-:-:S04]  /*2980*/  LEA.HI.X.SX32 R29, R29, UR39, 0x1, P5 ;  /* 0x000000271d1d7c11 */ /* 0x000fc8000a8f0eff */
[----:B------:R-:W-:Y:S02]  /*2990*/  SEL R46, R63, R46, !P1 ;  /* 0x0000002e3f2e7207 */ /* 0x000fe40004800000 */
[----:B------:R-:W-:Y:S02]  /*29a0*/  IADD3 R26, P5, PT, R38, UR38, RZ ;  /* 0x00000026261a7c10 */ /* 0x000fe4000ffbe0ff */
[----:B-1----:R-:W-:Y:S02]  /*29b0*/  IADD3 R8, PT, PT, -R46, RZ, RZ ;  /* 0x000000ff2e087210 */ /* 0x002fe40007ffe1ff */
[----:B------:R-:W-:Y:S02]  /*29c0*/  LEA.HI.X.SX32 R27, R38, UR39, 0x1, P5 ;  /* 0x00000027261b7c11 */ /* 0x000fe4000a8f0eff */
[----:B------:R-:W-:Y:S01]  /*29d0*/  IADD3 R22, P5, PT, R43, UR38, RZ ;  /* 0x000000262b167c10 */ /* 0x000fe2000ffbe0ff */
[----:B------:R-:W-:Y:S01]  /*29e0*/  IMAD R47, R8, UR49, R45 ;  /* 0x00000031082f7c24 */ /* 0x000fe2000f8e022d */
[----:B------:R-:W-:Y:S01]  /*29f0*/  R2UR UR14, R6 ;  /* 0x00000000060e72ca */ /* 0x000fe200000e0000 */
[----:B------:R1:W3:Y:S01]  /*2a00*/  LDG.E.U8 R38, desc[UR12][R28.64] ;  /* 0x0000000c1c267981 */ /* 0x0002e2000c1e1100 */
[----:B------:R-:W-:Y:S01]  /*2a10*/  R2UR UR15, R7 ;  /* 0x00000000070f72ca */ /* 0x000fe200000e0000 */
[----:B------:R-:W2:Y:S01]  /*2a20*/  LDC.64 R8, c[0x0][0x3e8] ;  /* 0x0000fa00ff087b82 */ /* 0x000ea20000000a00 */
[----:B------:R-:W-:Y:S01]  /*2a30*/  LEA.HI.X.SX32 R23, R43, UR39, 0x1, P5 ;  /* 0x000000272b177c11 */ /* 0x000fe2000a8f0eff */
[----:B------:R4:W3:Y:S01]  /*2a40*/  LDG.E.U8 R37, desc[UR10][R26.64] ;  /* 0x0000000a1a257981 */ /* 0x0008e2000c1e1100 */
[----:B0-----:R-:W-:-:S02]  /*2a50*/  IADD3 R24, P5, PT, R42, UR38, RZ ;  /* 0x000000262a187c10 */ /* 0x001fc4000ffbe0ff */
[----:B-1----:R-:W-:Y:S02]  /*2a60*/  IABS R28, R47 ;  /* 0x0000002f001c7213 */ /* 0x002fe40000000000 */
[----:B------:R-:W-:Y:S02]  /*2a70*/  LEA.HI.X.SX32 R25, R42, UR39, 0x1, P5 ;  /* 0x000000272a197c11 */ /* 0x000fe4000a8f0eff */
[----:B----4-:R-:W-:Y:S01]  /*2a80*/  ISETP.NE.AND P2, PT, R21, RZ, PT ;  /* 0x000000ff1500720c */ /* 0x010fe20003f45270 */
[----:B------:R-:W-:Y:S01]  /*2a90*/  IMAD.HI.U32 R21, R28, UR5, RZ ;  /* 0x000000051c157c27 */ /* 0x000fe2000f8e00ff */
[----:B------:R-:W-:Y:S01]  /*2aa0*/  SHF.R.S64 R42, RZ, 0x1e, R30 ;  /* 0x0000001eff2a7819 */ /* 0x000fe2000000101e */
[----:B------:R0:W4:Y:S01]  /*2ab0*/  LDG.E.U8 R36, desc[UR14][R22.64] ;  /* 0x0000000e16247981 */ /* 0x000122000c1e1100 */
[----:B------:R-:W-:Y:S02]  /*2ac0*/  SHF.R.S64 R26, RZ, 0x1e, R45 ;  /* 0x0000001eff1a7819 */ /* 0x000fe4000000102d */
[----:B------:R-:W-:Y:S01]  /*2ad0*/  IADD3 R42, P5, PT, R42, UR36, RZ ;  /* 0x000000242a2a7c10 */ /* 0x000fe2000ffbe0ff */
[----:B------:R1:W4:Y:S03]  /*2ae0*/  LDG.E.U8 R35, desc[UR10][R24.64] ;  /* 0x0000000a18237981 */ /* 0x000326000c1e1100 */
[----:B------:R-:W-:Y:S01]  /*2af0*/  LEA.HI.X.SX32 R43, R30, UR37, 0x2, P5 ;  /* 0x000000251e2b7c11 */ /* 0x000fe2000a8f16ff */
[----:B0-----:R-:W-:Y:S01]  /*2b00*/  IMAD.MOV R23, RZ, RZ, -R21 ;  /* 0x000000ffff177224 */ /* 0x001fe200078e0a15 */
[----:B------:R-:W-:-:S03]  /*2b10*/  IADD3 R26, P5, PT, R26, UR36, RZ ;  /* 0x000000241a1a7c10 */ /* 0x000fc6000ffbe0ff */
[----:B------:R0:W4:Y:S01]  /*2b20*/  LDG.E R42, desc[UR10][R42.64] ;  /* 0x0000000a2a2a7981 */ /* 0x000122000c1e1900 */
[----:B------:R-:W-:Y:S01]  /*2b30*/  IMAD R22, R23, UR9, R28 ;  /* 0x0000000917167c24 */ /* 0x000fe2000f8e021c */
[----:B------:R-:W-:-:S04]  /*2b40*/  LEA.HI.X.SX32 R27, R45, UR37, 0x2, P5 ;  /* 0x000000252d1b7c11 */ /* 0x000fc8000a8f16ff */
[----:B------:R-:W-:Y:S02]  /*2b50*/  ISETP.LT.U32.AND P5, PT, R22, UR9, PT ;  /* 0x0000000916007c0c */ /* 0x000fe4000bfa1070 */
[----:B--2---:R-:W-:Y:S01]  /*2b60*/  R2UR UR4, R9 ;  /* 0x00000000090472ca */ /* 0x004fe200000e0000 */
[----:B------:R-:W-:Y:S01]  /*2b70*/  VIADD R9, R66, 0x1e0 ;  /* 0x000001e042097836 */ /* 0x000fe20000000000 */
[----:B------:R-:W-:-:S04]  /*2b80*/  P2R R61, PR, RZ, 0x4 ;  /* 0x00000004ff3d7803 */ /* 0x000fc80000000000 */
[----:B------:R-:W-:-:S05]  /*2b90*/  IABS R23, R9 ;  /* 0x0000000900177213 */ /* 0x000fca0000000000 */
[----:B------:R-:W-:-:S04]  /*2ba0*/  @!P5 IADD3 R22, PT, PT, R22, -UR9, RZ ;  /* 0x800000091616dc10 */ /* 0x000fc8000fffe0ff */
[----:B------:R-:W-:Y:S01]  /*2bb0*/  ISETP.GE.U32.AND P2, PT, R22, UR9, PT ;  /* 0x0000000916007c0c */ /* 0x000fe2000bf46070 */
[----:B------:R-:W-:-:S05]  /*2bc0*/  IMAD.HI.U32 R22, R23, UR7, RZ ;  /* 0x0000000717167c27 */ /* 0x000fca000f8e00ff */
[----:B-1----:R-:W-:Y:S02]  /*2bd0*/  IADD3 R24, PT, PT, -R22, RZ, RZ ;  /* 0x000000ff16187210 */ /* 0x002fe40007ffe1ff */
[----:B------:R-:W-:Y:S01]  /*2be0*/  ISETP.NE.AND P6, PT, R31, RZ, PT ;  /* 0x000000ff1f00720c */ /* 0x000fe20003fc5270 */
[----:B------:R-:W-:Y:S01]  /*2bf0*/  @!P5 VIADD R21, R21, 0x1 ;  /* 0x000000011515d836 */ /* 0x000fe20000000000 */
[----:B------:R-:W-:Y:S01]  /*2c00*/  LOP3.LUT R25, R47, UR50, RZ, 0x3c, !PT ;  /* 0x000000322f197c12 */ /* 0x000fe2000f8e3cff */
[----:B------:R-:W-:Y:S01]  /*2c10*/  IMAD R23, R24, UR8, R23 ;  /* 0x0000000818177c24 */ /* 0x000fe2000f8e0217 */
[----:B------:R-:W-:Y:S01]  /*2c20*/  P2R R60, PR, RZ, 0x40 ;  /* 0x00000040ff3c7803 */ /* 0x000fe20000000000 */
[----:B------:R-:W2:Y:S03]  /*2c30*/  LDG.E R31, desc[UR10][R26.64] ;  /* 0x0000000a1a1f7981 */ /* 0x000ea6000c1e1900 */
[----:B------:R-:W-:-:S13]  /*2c40*/  ISETP.LT.U32.AND P6, PT, R23, UR8, PT ;  /* 0x0000000817007c0c */ /* 0x000fda000bfc1070 */
[----:B------:R-:W-:Y:S01]  /*2c50*/  @!P6 VIADD R23, R23, -UR8 ;  /* 0x800000081717ec36 */ /* 0x000fe20008000000 */
[----:B------:R-:W-:-:S04]  /*2c60*/  @!P6 IADD3 R22, PT, PT, R22, 0x1, RZ ;  /* 0x000000011616e810 */ /* 0x000fc80007ffe0ff */
[----:B------:R-:W-:Y:S02]  /*2c70*/  ISETP.GE.U32.AND P5, PT, R23, UR8, PT ;  /* 0x0000000817007c0c */ /* 0x000fe4000bfa6070 */
[----:B------:R-:W-:Y:S02]  /*2c80*/  ISETP.GE.AND P6, PT, R25, RZ, PT ;  /* 0x000000ff1900720c */ /* 0x000fe40003fc6270 */
[----:B------:R-:W-:Y:S01]  /*2c90*/  LOP3.LUT R23, R9, UR49, RZ, 0x3c, !PT ;  /* 0x0000003109177c12 */ /* 0x000fe2000f8e3cff */
[----:B------:R-:W-:Y:S01]  /*2ca0*/  @P2 VIADD R21, R21, 0x1 ;  /* 0x0000000115152836 */ /* 0x000fe20000000000 */
[----:B------:R-:W-:-:S07]  /*2cb0*/  ISETP.NE.AND P2, PT, RZ, UR50, PT ;  /* 0x00000032ff007c0c */ /* 0x000fce000bf45270 */
[----:B------:R-:W-:Y:S02]  /*2cc0*/  @P5 IADD3 R22, PT, PT, R22, 0x1, RZ ;  /* 0x0000000116165810 */ /* 0x000fe40007ffe0ff */
[----:B------:R-:W-:Y:S02]  /*2cd0*/  ISETP.GE.AND P5, PT, R23, RZ, PT ;  /* 0x000000ff1700720c */ /* 0x000fe40003fa6270 */
[----:B------:R-:W-:Y:S02]  /*2ce0*/  @!P6 IADD3 R21, PT, PT, -R21, RZ, RZ ;  /* 0x000000ff1515e210 */ /* 0x000fe40007ffe1ff */
[----:B------:R-:W-:Y:S02]  /*2cf0*/  MOV R24, R22 ;  /* 0x0000001600187202 */ /* 0x000fe40000000f00 */
[----:B------:R-:W-:-:S05]  /*2d00*/  SEL R21, R62, R21, !P2 ;  /* 0x000000153e157207 */ /* 0x000fca0005000000 */
[----:B------:R-:W-:Y:S02]  /*2d10*/  IMAD.MOV R28, RZ, RZ, -R21 ;  /* 0x000000ffff1c7224 */ /* 0x000fe400078e0a15 */
[----:B------:R-:W-:Y:S02]  /*2d20*/  @!P5 IMAD.MOV R24, RZ, RZ, -R24 ;  /* 0x000000ffff18d224 */ /* 0x000fe400078e0a18 */
[----:B------:R-:W-:-:S03]  /*2d30*/  IMAD R47, R28, UR50, R47 ;  /* 0x000000321c2f7c24 */ /* 0x000fc6000f8e022f */
[----:B------:R-:W-:Y:S02]  /*2d40*/  SEL R28, R63, R24, !P1 ;  /* 0x000000183f1c7207 */ /* 0x000fe40004800000 */
[----:B------:R-:W-:Y:S02]  /*2d50*/  IADD3 R22, P5, PT, R34, UR38, RZ ;  /* 0x0000002622167c10 */ /* 0x000fe4000ffbe0ff */
[----:B------:R-:W-:Y:S02]  /*2d60*/  IADD3 R24, PT, PT, -R28, RZ, RZ ;  /* 0x000000ff1c187210 */ /* 0x000fe40007ffe1ff */
[----:B------:R-:W-:Y:S02]  /*2d70*/  LEA.HI.X.SX32 R23, R34, UR39, 0x1, P5 ;  /* 0x0000002722177c11 */ /* 0x000fe4000a8f0eff */
[----:B------:R-:W-:Y:S01]  /*2d80*/  SEL R46, R46, RZ, P3 ;  /* 0x000000ff2e2e7207 */ /* 0x000fe20001800000 */
[----:B0-----:R-:W-:Y:S01]  /*2d90*/  IMAD R43, R24, UR49, R9 ;  /* 0x00000031182b7c24 */ /* 0x001fe2000f8e0209 */
[----:B------:R-:W-:Y:S01]  /*2da0*/  SEL R21, R21, RZ, P4 ;  /* 0x000000ff15157207 */ /* 0x000fe20002000000 */
[----:B------:R0:W2:Y:S02]  /*2db0*/  LDG.E.U8 R29, desc[UR10][R22.64] ;  /* 0x0000000a161d7981 */ /* 0x0000a4000c1e1100 */
[----:B------:R-:W-:-:S04]  /*2dc0*/  IMAD R46, R46, UR46, RZ ;  /* 0x0000002e2e2e7c24 */ /* 0x000fc8000f8e02ff */
[----:B------:R-:W-:Y:S01]  /*2dd0*/  IMAD R46, R21, UR47, R46 ;  /* 0x0000002f152e7c24 */ /* 0x000fe2000f8e022e */
        /* <DEDUP_REMOVED lines=11> */
[----:B------:R-:W-:-:S04]  /*2e90*/  SHF.R.S64 R24, RZ, 0x1e, R9 ;  /* 0x0000001eff187819 */ /* 0x000fc80000001009 */
[----:B------:R-:W-:-:S07]  /*2ea0*/  IADD3 R24, P6, PT, R24, UR36, RZ ;  /* 0x0000002418187c10 */ /* 0x000fce000ffde0ff */
[----:B------:R-:W-:Y:S01]  /*2eb0*/  @!P5 IMAD.MOV R21, RZ, RZ, -R21 ;  /* 0x000000ffff15d224 */ /* 0x000fe200078e0a15 */
[----:B------:R-:W-:Y:S02]  /*2ec0*/  LEA.HI.X.SX32 R25, R9, UR37, 0x2, P6 ;  /* 0x0000002509197c11 */ /* 0x000fe4000b0f16ff */
[----:B------:R-:W-:Y:S02]  /*2ed0*/  SEL R47, R47, RZ, P0 ;  /* 0x000000ff2f2f7207 */ /* 0x000fe40000000000 */
[----:B------:R-:W-:Y:S02]  /*2ee0*/  SEL R21, R62, R21, !P2 ;  /* 0x000000153e157207 */ /* 0x000fe40005000000 */
[----:B------:R-:W-:Y:S02]  /*2ef0*/  SEL R9, R28, RZ, P3 ;  /* 0x000000ff1c097207 */ /* 0x000fe40001800000 */
[----:B------:R-:W-:Y:S01]  /*2f00*/  IADD3 R30, PT, PT, -R21, RZ, RZ ;  /* 0x000000ff151e7210 */ /* 0x000fe20007ffe1ff */
[----:B------:R-:W-:Y:S01]  /*2f10*/  IMAD R46, R47, UR51, R46 ;  /* 0x000000332f2e7c24 */ /* 0x000fe2000f8e022e */
[----:B------:R-:W-:Y:S01]  /*2f20*/  SEL R21, R21, RZ, P4 ;  /* 0x000000ff15157207 */ /* 0x000fe20002000000 */
[----:B------:R-:W-:-:S03]  /*2f30*/  IMAD R28, R9, UR46, RZ ;  /* 0x0000002e091c7c24 */ /* 0x000fc6000f8e02ff */
[----:B------:R-:W-:Y:S01]  /*2f40*/  IADD3 R22, P5, PT, R46, UR38, RZ ;  /* 0x000000262e167c10 */ /* 0x000fe2000ffbe0ff */
[----:B------:R-:W-:Y:S02]  /*2f50*/  IMAD R28, R21, UR47, R28 ;  /* 0x0000002f151c7c24 */ /* 0x000fe4000f8e021c */
[----:B------:R-:W-:Y:S01]  /*2f60*/  VIADD R21, R66, 0x200 ;  /* 0x0000020042157836 */ /* 0x000fe20000000000 */
[----:B------:R-:W-:-:S04]  /*2f70*/  LEA.HI.X.SX32 R23, R46, UR39, 0x1, P5 ;  /* 0x000000272e177c11 */ /* 0x000fc8000a8f0eff */
[----:B------:R-:W-:Y:S01]  /*2f80*/  IABS R26, R21 ;  /* 0x00000015001a7213 */ /* 0x000fe20000000000 */
[----:B------:R0:W2:Y:S04]  /*2f90*/  LDG.E.U8 R34, desc[UR10][R22.64] ;  /* 0x0000000a16227981 */ /* 0x0000a8000c1e1100 */
[----:B0-----:R-:W-:-:S05]  /*2fa0*/  IMAD.HI.U32 R22, R26, UR7, RZ ;  /* 0x000000071a167c27 */ /* 0x001fca000f8e00ff */
        /* <DEDUP_REMOVED lines=34> */
[----:B------:R-:W-:Y:S01]  /*31d0*/  SEL R26, R62, R26, !P2 ;  /* 0x0000001a3e1a7207 */ /* 0x000fe20005000000 */
[----:B------:R-:W-:-:S03]  /*31e0*/  IMAD R23, R23, UR46, RZ ;  /* 0x0000002e17177c24 */ /* 0x000fc6000f8e02ff */
[C---:B------:R-:W-:Y:S02]  /*31f0*/  IADD3 R22, PT, PT, -R26.reuse, RZ, RZ ;  /* 0x000000ff1a167210 */ /* 0x040fe40007ffe1ff */
[----:B------:R-:W-:-:S05]  /*3200*/  SEL R26, R26, RZ, P4 ;  /* 0x000000ff1a1a7207 */ /* 0x000fca0002000000 */
[----:B------:R-:W-:Y:S02]  /*3210*/  IMAD R23, R26, UR47, R23 ;  /* 0x0000002f1a177c24 */ /* 0x000fe4000f8e0217 */
[----:B------:R-:W-:Y:S02]  /*3220*/  VIADD R26, R66, 0x220 ;  /* 0x00000220421a7836 */ /* 0x000fe40000000000 */
[----:B------:R-:W-:-:S03]  /*3230*/  IMAD R22, R22, UR50, R45 ;  /* 0x0000003216167c24 */ /* 0x000fc6000f8e022d */
[----:B------:R-:W-:Y:S02]  /*3240*/  IABS R28, R26 ;  /* 0x0000001a001c7213 */ /* 0x000fe40000000000 */
[----:B------:R-:W-:Y:S02]  /*3250*/  SEL R22, R22, RZ, P0 ;  /* 0x000000ff16167207 */ /* 0x000fe40000000000 */
[----:B------:R-:W-:Y:S01]  /*3260*/  SHF.R.S64 R24, RZ, 0x1e, R21 ;  /* 0x0000001eff187819 */ /* 0x000fe20000001015 */
[----:B------:R-:W-:-:S03]  /*3270*/  IMAD.HI.U32 R27, R28, UR7, RZ ;  /* 0x000000071c1b7c27 */ /* 0x000fc6000f8e00ff */
[----:B------:R-:W-:Y:S01]  /*3280*/  IADD3 R24, P5, PT, R24, UR36, RZ ;  /* 0x0000002418187c10 */ /* 0x000fe2000ffbe0ff */
[----:B------:R-:W-:Y:S01]  /*3290*/  IMAD R23, R22, UR51, R23 ;  /* 0x0000003316177c24 */ /* 0x000fe2000f8e0217 */
[----:B------:R-:W-:Y:S02]  /*32a0*/  IADD3 R43, PT, PT, -R27, RZ, RZ ;  /* 0x000000ff1b2b7210 */ /* 0x000fe40007ffe1ff */
[----:B------:R-:W-:Y:S02]  /*32b0*/  LEA.HI.X.SX32 R25, R21, UR37, 0x2, P5 ;  /* 0x0000002515197c11 */ /* 0x000fe4000a8f16ff */
[----:B------:R-:W-:Y:S01]  /*32c0*/  IADD3 R22, P5, PT, R23, UR38, RZ ;  /* 0x0000002617167c10 */ /* 0x000fe2000ffbe0ff */
[----:B------:R-:W-:Y:S02]  /*32d0*/  IMAD R28, R43, UR8, R28 ;  /* 0x000000082b1c7c24 */ /* 0x000fe4000f8e021c */
[----:B------:R-:W2:Y:S01]  /*32e0*/  LDG.E R21, desc[UR10][R24.64] ;  /* 0x0000000a18157981 */ /* 0x000ea2000c1e1900 */
        /* <DEDUP_REMOVED lines=34> */
[----:B------:R-:W-:-:S03]  /*3510*/  IADD3 R24, P5, PT, R24, UR36, RZ ;  /* 0x0000002418187c10 */ /* 0x000fc6000ffbe0ff */
[----:B------:R-:W-:Y:S01]  /*3520*/  IMAD R23, R23, UR51, R22 ;  /* 0x0000003317177c24 */ /* 0x000fe2000f8e0216 */
[----:B------:R-:W-:Y:S02]  /*3530*/  LEA.HI.X.SX32 R25, R26, UR37, 0x2, P5 ;  /* 0x000000251a197c11 */ /* 0x000fe4000a8f16ff */
[----:B------:R-:W-:Y:S02]  /*3540*/  IADD3 R27, PT, PT, R66, 0x240, RZ ;  /* 0x00000240421b7810 */ /* 0x000fe40007ffe0ff */
[C---:B------:R-:W-:Y:S01]  /*3550*/  IADD3 R22, P5, PT, R23.reuse, UR38, RZ ;  /* 0x0000002617167c10 */ /* 0x040fe2000ffbe0ff */
[----:B------:R0:W2:Y:S03]  /*3560*/  LDG.E R28, desc[UR10][R24.64] ;  /* 0x0000000a181c7981 */ /* 0x0000a6000c1e1900 */
[----:B------:R-:W-:Y:S02]  /*3570*/  LEA.HI.X.SX32 R23, R23, UR39, 0x1, P5 ;  /* 0x0000002717177c11 */ /* 0x000fe4000a8f0eff */
[----:B-----5:R-:W-:-:S02]  /*3580*/  ISETP.NE.AND P5, PT, R41, RZ, PT ;  /* 0x000000ff2900720c */ /* 0x020fc40003fa5270 */
[----:B------:R-:W-:Y:S01]  /*3590*/  IABS R41, R27 ;  /* 0x0000001b00297213 */ /* 0x000fe20000000000 */
[----:B------:R1:W5:Y:S04]  /*35a0*/  LDG.E.U8 R22, desc[UR10][R22.64] ;  /* 0x0000000a16167981 */ /* 0x000368000c1e1100 */
        /* <DEDUP_REMOVED lines=33> */
[----:B---3--:R-:W-:Y:S01]  /*37c0*/  ISETP.NE.AND P6, PT, R44, RZ, PT ;  /* 0x000000ff2c00720c */ /* 0x008fe20003fc5270 */
[----:B------:R-:W-:Y:S01]  /*37d0*/  IMAD R23, R23, UR47, R26 ;  /* 0x0000002f17177c24 */ /* 0x000fe2000f8e021a */
[----:B------:R-:W-:Y:S02]  /*37e0*/  SHF.R.S64 R26, RZ, 0x1e, R27 ;  /* 0x0000001eff1a7819 */ /* 0x000fe4000000101b */
[----:B------:R-:W-:Y:S02]  /*37f0*/  SEL R24, R24, RZ, P0 ;  /* 0x000000ff18187207 */ /* 0x000fe40000000000 */
[----:B------:R-:W-:Y:S02]  /*3800*/  P2R R59, PR, RZ, 0x40 ;  /* 0x00000040ff3b7803 */ /* 0x000fe40000000000 */
[----:B------:R-:W-:Y:S01]  /*3810*/  IADD3 R26, P5, PT, R26, UR36, RZ ;  /* 0x000000241a1a7c10 */ /* 0x000fe2000ffbe0ff */
[----:B------:R-:W-:Y:S01]  /*3820*/  IMAD R25, R24, UR51, R23 ;  /* 0x0000003318197c24 */ /* 0x000fe2000f8e0217 */
[----:B------:R-:W-:Y:S01]  /*3830*/  ISETP.NE.AND P6, PT, R40, RZ, PT ;  /* 0x000000ff2800720c */ /* 0x000fe20003fc5270 */
[----:B------:R-:W-:Y:S01]  /*3840*/  VIADD R40, R66, 0x260 ;  /* 0x0000026042287836 */ /* 0x000fe20000000000 */
[----:B------:R-:W-:-:S02]  /*3850*/  LEA.HI.X.SX32 R27, R27, UR37, 0x2, P5 ;  /* 0x000000251b1b7c11 */ /* 0x000fc4000a8f16ff */
[C---:B------:R-:W-:Y:S02]  /*3860*/  IADD3 R24, P5, PT, R25.reuse, UR38, RZ ;  /* 0x0000002619187c10 */ /* 0x040fe4000ffbe0ff */
        /* <DEDUP_REMOVED lines=186> */
[----:B------:R-:W-:Y:S02]  /*4410*/  IADD3 R32, P5, PT, R32, UR36, RZ ;  /* 0x0000002420207c10 */ /* 0x000fe4000ffbe0ff */
[----:B------:R-:W-:Y:S02]  /*4420*/  P2R R51, PR, RZ, 0x40 ;  /* 0x00000040ff337803 */ /* 0x000fe40000000000 */
[----:B------:R-:W-:Y:S02]  /*4430*/  LEA.HI.X.SX32 R33, R36, UR37, 0x2, P5 ;  /* 0x0000002524217c11 */ /* 0x000fe4000a8f16ff */
[----:B--2---:R-:W-:Y:S01]  /*4440*/  ISETP.NE.AND P6, PT, R29, RZ, PT ;  /* 0x000000ff1d00720c */ /* 0x004fe20003fc5270 */
[----:B------:R-:W-:Y:S01]  /*4450*/  VIADD R29, R66, 0x2e0 ;  /* 0x000002e0421d7836 */ /* 0x000fe20000000000 */
[C---:B------:R-:W-:Y:S01]  /*4460*/  IADD3 R36, P5, PT, R35.reuse, UR38, RZ ;  /* 0x0000002623247c10 */ /* 0x040fe2000ffbe0ff */
[----:B------:R0:W2:Y:S03]  /*4470*/  LDG.E R27, desc[UR10][R32.64] ;  /* 0x0000000a201b7981 */ /* 0x0000a6000c1e1900 */
[----:B------:R-:W-:-:S02]  /*4480*/  LEA.HI.X.SX32 R37, R35, UR39, 0x1, P5 ;  /* 0x0000002723257c11 */ /* 0x000fc4000a8f0eff */
[----:B------:R-:W-:Y:S02]  /*4490*/  IABS R35, R29 ;  /* 0x0000001d00237213 */ /* 0x000fe40000000000 */
[----:B------:R-:W-:Y:S01]  /*44a0*/  ISETP.NE.AND P5, PT, R34, RZ, PT ;  /* 0x000000ff2200720c */ /* 0x000fe20003fa5270 */
[----:B------:R1:W4:Y:S02]  /*44b0*/  LDG.E.U8 R36, desc[UR10][R36.64] ;  /* 0x0000000a24247981 */ /* 0x000324000c1e1100 */
        /* <DEDUP_REMOVED lines=39> */
[----:B------:R-:W-:Y:S02]  /*4730*/  P2R R49, PR, RZ, 0x40 ;  /* 0x00000040ff317803 */ /* 0x000fe40000000000 */
[C---:B------:R-:W-:Y:S01]  /*4740*/  IADD3 R32, P5, PT, R33.reuse, UR38, RZ ;  /* 0x0000002621207c10 */ /* 0x040fe2000ffbe0ff */
[----:B------:R0:W2:Y:S01]  /*4750*/  LDG.E R29, desc[UR10][R34.64] ;  /* 0x0000000a221d7981 */ /* 0x0000a2000c1e1900 */
[----:B------:R-:W-:Y:S02]  /*4760*/  ISETP.NE.AND P6, PT, R30, RZ, PT ;  /* 0x000000ff1e00720c */ /* 0x000fe40003fc5270 */
[----:B------:R-:W-:Y:S02]  /*4770*/  IADD3 R30, PT, PT, R66, 0x300, RZ ;  /* 0x00000300421e7810 */ /* 0x000fe40007ffe0ff */
[----:B------:R-:W-:-:S02]  /*4780*/  LEA.HI.X.SX32 R33, R33, UR39, 0x1, P5 ;  /* 0x0000002721217c11 */ /* 0x000fc4000a8f0eff */
[----:B------:R-:W-:Y:S02]  /*4790*/  ISETP.NE.AND P5, PT, R45, RZ, PT ;  /* 0x000000ff2d00720c */ /* 0x000fe40003fa5270 */
[----:B------:R-:W-:Y:S01]  /*47a0*/  IABS R45, R30 ;  /* 0x0000001e002d7213 */ /* 0x000fe20000000000 */
[----:B------:R5:W2:Y:S04]  /*47b0*/  LDG.E.U8 R38, desc[UR10][R32.64] ;  /* 0x0000000a20267981 */ /* 0x000aa8000c1e1100 */
[----:B-1----:R-:W-:-:S04]  /*47c0*/  IMAD.HI.U32 R37, R45, UR7, RZ ;  /* 0x000000072d257c27 */ /* 0x002fc8000f8e00ff */
[----:B0-----:R-:W-:-:S04]  /*47d0*/  IMAD.MOV R34, RZ, RZ, -R37 ;  /* 0x000000ffff227224 */ /* 0x001fc800078e0a25 */
[----:B------:R-:W-:Y:S01]  /*47e0*/  IMAD R34, R34, UR8, R45 ;  /* 0x0000000822227c24 */ /* 0x000fe2000f8e022d */
[----:B------:R-:W-:-:S04]  /*47f0*/  P2R R48, PR, RZ, 0x20 ;  /* 0x00000020ff307803 */ /* 0x000fc80000000000 */
[----:B------:R-:W-:-:S13]  /*4800*/  ISETP.LT.U32.AND P5, PT, R34, UR8, PT ;  /* 0x0000000822007c0c */ /* 0x000fda000bfa1070 */
[----:B------:R-:W-:Y:S01]  /*4810*/  @!P5 IADD3 R34, PT, PT, R34, -UR8, RZ ;  /* 0x800000082222dc10 */ /* 0x000fe2000fffe0ff */
[----:B------:R-:W-:-:S03]  /*4820*/  @!P5 VIADD R37, R37, 0x1 ;  /* 0x000000012525d836 */ /* 0x000fc60000000000 */
[----:B------:R-:W-:Y:S02]  /*4830*/  ISETP.GE.U32.AND P5, PT, R34, UR8, PT ;  /* 0x0000000822007c0c */ /* 0x000fe4000bfa6070 */
[----:B-----5:R-:W-:-:S11]  /*4840*/  LOP3.LUT R32, R30, UR49, RZ, 0x3c, !PT ;  /* 0x000000311e207c12 */ /* 0x020fd6000f8e3cff */
        /* <DEDUP_REMOVED lines=25> */
[----:B------:R-:W-:Y:S02]  /*49e0*/  IABS R35, R66 ;  /* 0x0000004200237213 */ /* 0x000fe40000000000 */
[----:B------:R-:W-:-:S03]  /*49f0*/  SEL R33, R33, RZ, P0 ;  /* 0x000000ff21217207 */ /* 0x000fc60000000000 */
[----:B------:R-:W-:-:S04]  /*4a00*/  IMAD.HI.U32 R34, R35, UR7, RZ ;  /* 0x0000000723227c27 */ /* 0x000fc8000f8e00ff */
[----:B------:R-:W-:Y:S01]  /*4a10*/  IMAD R37, R33, UR51, R32 ;  /* 0x0000003321257c24 */ /* 0x000fe2000f8e0220 */
[----:B------:R-:W-:Y:S01]  /*4a20*/  SHF.R.S64 R32, RZ, 0x1e, R30 ;  /* 0x0000001eff207819 */ /* 0x000fe2000000101e */
[----:B------:R-:W-:-:S03]  /*4a30*/  IMAD.MOV R46, RZ, RZ, -R34 ;  /* 0x000000ffff2e7224 */ /* 0x000fc600078e0a22 */
[----:B------:R-:W-:Y:S01]  /*4a40*/  IADD3 R32, P5, PT, R32, UR36, RZ ;  /* 0x0000002420207c10 */ /* 0x000fe2000ffbe0ff */
[----:B------:R-:W-:-:S03]  /*4a50*/  IMAD R35, R46, UR8, R35 ;  /* 0x000000082e237c24 */ /* 0x000fc6000f8e0223 */
[----:B------:R-:W-:Y:S02]  /*4a60*/  LEA.HI.X.SX32 R33, R30, UR37, 0x2, P5 ;  /* 0x000000251e217c11 */ /* 0x000fe4000a8f16ff */
[----:B------:R-:W-:-:S03]  /*4a70*/  ISETP.NE.AND P5, PT, R22, RZ, PT ;  /* 0x000000ff1600720c */ /* 0x000fc60003fa5270 */
[----:B------:R0:W5:Y:S01]  /*4a80*/  LDG.E R30, desc[UR10][R32.64] ;  /* 0x0000000a201e7981 */ /* 0x000162000c1e1900 */
[----:B------:R-:W-:Y:S02]  /*4a90*/  P2R R22, PR, RZ, 0x20 ;  /* 0x00000020ff167803 */ /* 0x000fe40000000000 */
        /* <DEDUP_REMOVED lines=27> */
[----:B------:R-:W-:Y:S02]  /*4c50*/  P2R R65, PR, RZ, 0x40 ;  /* 0x00000040ff417803 */ /* 0x000fe40000000000 */
[----:B------:R-:W-:Y:S01]  /*4c60*/  SEL R33, R33, RZ, P4 ;  /* 0x000000ff21217207 */ /* 0x000fe20002000000 */
[----:B------:R-:W-:Y:S01]  /*4c70*/  IMAD R34, R34, UR50, R45 ;  /* 0x0000003222227c24 */ /* 0x000fe2000f8e022d */
[----:B---3--:R-:W-:Y:S01]  /*4c80*/  ISETP.NE.AND P6, PT, R41, RZ, PT ;  /* 0x000000ff2900720c */ /* 0x008fe20003fc5270 */
[----:B------:R-:W-:Y:S02]  /*4c90*/  VIADD R41, R66, 0x320 ;  /* 0x0000032042297836 */ /* 0x000fe40000000000 */
[----:B------:R-:W-:Y:S01]  /*4ca0*/  IMAD R32, R33, UR47, R32 ;  /* 0x0000002f21207c24 */ /* 0x000fe2000f8e0220 */
[----:B------:R-:W-:-:S02]  /*4cb0*/  SEL R33, R34, RZ, P0 ;  /* 0x000000ff22217207 */ /* 0x000fc40000000000 */
[----:B------:R-:W-:-:S05]  /*4cc0*/  IABS R34, R41 ;  /* 0x0000002900227213 */ /* 0x000fca0000000000 */
[----:B------:R-:W-:Y:S01]  /*4cd0*/  IMAD.HI.U32 R64, R34, UR7, RZ ;  /* 0x0000000722407c27 */ /* 0x000fe2000f8e00ff */
[----:B------:R-:W-:-:S04]  /*4ce0*/  ISETP.NE.AND P5, PT, R44, RZ, PT ;  /* 0x000000ff2c00720c */ /* 0x000fc80003fa5270 */
[----:B------:R-:W-:Y:S02]  /*4cf0*/  IADD3 R35, PT, PT, -R64, RZ, RZ ;  /* 0x000000ff40237210 */ /* 0x000fe40007ffe1ff */
[----:B------:R-:W-:Y:S02]  /*4d00*/  P2R R45, PR, RZ, 0x20 ;  /* 0x00000020ff2d7803 */ /* 0x000fe40000000000 */
[----:B------:R-:W-:Y:S01]  /*4d10*/  ISETP.NE.AND P5, PT, R40, RZ, PT ;  /* 0x000000ff2800720c */ /* 0x000fe20003fa5270 */
[----:B------:R-:W-:-:S03]  /*4d20*/  IMAD R34, R35, UR8, R34 ;  /* 0x0000000823227c24 */ /* 0x000fc6000f8e0222 */
[----:B------:R-:W-:Y:S02]  /*4d30*/  P2R R46, PR, RZ, 0x20 ;  /* 0x00000020ff2e7803 */ /* 0x000fe40000000000 */
[----:B------:R-:W-:Y:S01]  /*4d40*/  ISETP.LT.U32.AND P5, PT, R34, UR8, PT ;  /* 0x0000000822007c0c */ /* 0x000fe2000bfa1070 */
[----:B------:R-:W-:Y:S01]  /*4d50*/  IMAD R33, R33, UR51, R32 ;  /* 0x0000003321217c24 */ /* 0x000fe2000f8e0220 */
[----:B------:R-:W-:-:S11]  /*4d60*/  P2R R44, PR, RZ, 0x40 ;  /* 0x00000040ff2c7803 */ /* 0x000fd60000000000 */
[----:B------:R-:W-:Y:S01]  /*4d70*/  @!P5 VIADD R64, R64, 0x1 ;  /* 0x000000014040d836 */ /* 0x000fe20000000000 */
[----:B------:R-:W-:Y:S02]  /*4d80*/  @!P5 IADD3 R34, PT, PT, R34, -UR8, RZ ;  /* 0x800000082222dc10 */ /* 0x000fe4000fffe0ff */
[----:B------:R-:W-:-:S04]  /*4d90*/  IADD3 R32, P5, PT, R33, UR38, RZ ;  /* 0x0000002621207c10 */ /* 0x000fc8000ffbe0ff */
[----:B------:R-:W-:Y:S02]  /*4da0*/  LEA.HI.X.SX32 R33, R33, UR39, 0x1, P5 ;  /* 0x0000002721217c11 */ /* 0x000fe4000a8f0eff */
[----:B------:R-:W-:Y:S02]  /*4db0*/  ISETP.GE.U32.AND P5, PT, R34, UR8, PT ;  /* 0x0000000822007c0c */ /* 0x000fe4000bfa6070 */
[----:B------:R-:W-:Y:S01]  /*4dc0*/  SHF.R.S64 R34, RZ, 0x1e, R66 ;  /* 0x0000001eff227819 */ /* 0x000fe20000001042 */
[----:B------:R0:W3:Y:S03]  /*4dd0*/  LDG.E.U8 R40, desc[UR10][R32.64] ;  /* 0x0000000a20287981 */ /* 0x0000e6000c1e1100 */
[----:B------:R-:W-:-:S04]  /*4de0*/  IADD3 R34, P6, PT, R34, UR36, RZ ;  /* 0x0000002422227c10 */ /* 0x000fc8000ffde0ff */
[C---:B------:R-:W-:Y:S01]  /*4df0*/  LEA.HI.X.SX32 R35, R66.reuse, UR37, 0x2, P6 ;  /* 0x0000002542237c11 */ /* 0x040fe2000b0f16ff */
[----:B------:R-:W-:Y:S02]  /*4e00*/  VIADD R66, R66, 0x340 ;  /* 0x0000034042427836 */ /* 0x000fe40000000000 */
[----:B------:R-:W-:Y:S02]  /*4e10*/  @P5 VIADD R64, R64, 0x1 ;  /* 0x0000000140405836 */ /* 0x000fe40000000000 */
[----:B------:R1:W5:Y:S01]  /*4e20*/  LDG.E R47, desc[UR10][R34.64] ;  /* 0x0000000a222f7981 */ /* 0x000362000c1e1900 */
[----:B------:R-:W-:-:S05]  /*4e30*/  IABS R68, R66 ;  /* 0x0000004200447213 */ /* 0x000fca0000000000 */
[----:B------:R-:W-:-:S05]  /*4e40*/  IMAD.HI.U32 R67, R68, UR7, RZ ;  /* 0x0000000744437c27 */ /* 0x000fca000f8e00ff */
[----:B0-----:R-:W-:-:S05]  /*4e50*/  IADD3 R33, PT, PT, -R67, RZ, RZ ;  /* 0x000000ff43217210 */ /* 0x001fca0007ffe1ff */
[----:B------:R-:W-:-:S05]  /*4e60*/  IMAD R32, R33, UR8, R68 ;  /* 0x0000000821207c24 */ /* 0x000fca000f8e0244 */
[----:B------:R-:W-:-:S13]  /*4e70*/  ISETP.LT.U32.AND P6, PT, R32, UR8, PT ;  /* 0x0000000820007c0c */ /* 0x000fda000bfc1070 */
[----:B------:R-:W-:-:S05]  /*4e80*/  @!P6 VIADD R32, R32, -UR8 ;  /* 0x800000082020ec36 */ /* 0x000fca0008000000 */
[----:B------:R-:W-:Y:S02]  /*4e90*/  ISETP.GE.U32.AND P5, PT, R32, UR8, PT ;  /* 0x0000000820007c0c */ /* 0x000fe4000bfa6070 */
[----:B------:R-:W-:Y:S02]  /*4ea0*/  @!P6 IADD3 R67, PT, PT, R67, 0x1, RZ ;  /* 0x000000014343e810 */ /* 0x000fe40007ffe0ff */
[----:B------:R-:W-:-:S09]  /*4eb0*/  LOP3.LUT R32, R41, UR49, RZ, 0x3c, !PT ;  /* 0x0000003129207c12 */ /* 0x000fd2000f8e3cff */
[----:B------:R-:W-:Y:S02]  /*4ec0*/  @P5 IADD3 R67, PT, PT, R67, 0x1, RZ ;  /* 0x0000000143435810 */ /* 0x000fe40007ffe0ff */
[----:B------:R-:W-:Y:S02]  /*4ed0*/  ISETP.GE.AND P5, PT, R32, RZ, PT ;  /* 0x000000ff2000720c */ /* 0x000fe40003fa6270 */
[----:B------:R-:W-:-:S11]  /*4ee0*/  LOP3.LUT R32, R66, UR49, RZ, 0x3c, !PT ;  /* 0x0000003142207c12 */ /* 0x000fd6000f8e3cff */
[----:B------:R-:W-:Y:S01]  /*4ef0*/  @!P5 IMAD.MOV R64, RZ, RZ, -R64 ;  /* 0x000000ffff40d224 */ /* 0x000fe200078e0a40 */
[----:B------:R-:W-:-:S04]  /*4f00*/  ISETP.GE.AND P5, PT, R32, RZ, PT ;  /* 0x000000ff2000720c */ /* 0x000fc80003fa6270 */
[----:B------:R-:W-:-:S05]  /*4f10*/  SEL R32, R63, R64, !P1 ;  /* 0x000000403f207207 */ /* 0x000fca0004800000 */
[----:B-1----:R-:W-:-:S04]  /*4f20*/  IMAD.MOV R34, RZ, RZ, -R32 ;  /* 0x000000ffff227224 */ /* 0x002fc800078e0a20 */
[----:B------:R-:W-:-:S05]  /*4f30*/  IMAD R33, R34, UR49, R41 ;  /* 0x0000003122217c24 */ /* 0x000fca000f8e0229 */
[----:B------:R-:W-:-:S05]  /*4f40*/  IABS R35, R33 ;  /* 0x0000002100237213 */ /* 0x000fca0000000000 */
[----:B------:R-:W-:-:S05]  /*4f50*/  IMAD.HI.U32 R34, R35, UR5, RZ ;  /* 0x0000000523227c27 */ /* 0x000fca000f8e00ff */
[----:B------:R-:W-:Y:S02]  /*4f60*/  IADD3 R64, PT, PT, -R34, RZ, RZ ;  /* 0x000000ff22407210 */ /* 0x000fe40007ffe1ff */
[----:B------:R-:W-:-:S03]  /*4f70*/  @!P5 IADD3 R67, PT, PT, -R67, RZ, RZ ;  /* 0x000000ff4343d210 */ /* 0x000fc60007ffe1ff */
[----:B------:R-:W-:Y:S01]  /*4f80*/  IMAD R35, R64, UR9, R35 ;  /* 0x0000000940237c24 */ /* 0x000fe2000f8e0223 */
[----:B------:R-:W-:Y:S02]  /*4f90*/  SEL R63, R63, R67, !P1 ;  /* 0x000000433f3f7207 */ /* 0x000fe40004800000 */
        /* <DEDUP_REMOVED lines=12> */
[----:B------:R-:W-:-:S02]  /*5060*/  ISETP.NE.AND P6, PT, R52, RZ, PT ;  /* 0x000000ff3400720c */ /* 0x000fc40003fc5270 */
[----:B------:R-:W-:Y:S02]  /*5070*/  LOP3.LUT R35, R33, UR50, RZ, 0x3c, !PT ;  /* 0x0000003221237c12 */ /* 0x000fe4000f8e3cff */
[----:B------:R-:W-:Y:S02]  /*5080*/  P2R R52, PR, RZ, 0x40 ;  /* 0x00000040ff347803 */ /* 0x000fe40000000000 */
[----:B------:R-:W-:-:S03]  /*5090*/  ISETP.NE.AND P6, PT, R53, RZ, PT ;  /* 0x000000ff3500720c */ /* 0x000fc60003fc5270 */
[----:B------:R-:W-:Y:S01]  /*50a0*/  @P1 VIADD R34, R34, 0x1 ;  /* 0x0000000122221836 */ /* 0x000fe20000000000 */
[----:B------:R-:W-:Y:S02]  /*50b0*/  P2R R53, PR, RZ, 0x40 ;  /* 0x00000040ff357803 */ /* 0x000fe40000000000 */
[----:B------:R-:W-:Y:S02]  /*50c0*/  ISETP.NE.AND P6, PT, R54, RZ, PT ;  /* 0x000000ff3600720c */ /* 0x000fe40003fc5270 */
[----:B------:R-:W-:Y:S02]  /*50d0*/  ISETP.GE.AND P1, PT, R35, RZ, PT ;  /* 0x000000ff2300720c */ /* 0x000fe40003f26270 */
[----:B------:R-:W-:Y:S02]  /*50e0*/  P2R R54, PR, RZ, 0x40 ;  /* 0x00000040ff367803 */ /* 0x000fe40000000000 */
[----:B------:R-:W-:-:S04]  /*50f0*/  ISETP.NE.AND P6, PT, R55, RZ, PT ;  /* 0x000000ff3700720c */ /* 0x000fc80003fc5270 */
[----:B------:R-:W-:Y:S02]  /*5100*/  P2R R55, PR, RZ, 0x40 ;  /* 0x00000040ff377803 */ /* 0x000fe40000000000 */
[----:B------:R-:W-:-:S03]  /*5110*/  ISETP.NE.AND P6, PT, R56, RZ, PT ;  /* 0x000000ff3800720c */ /* 0x000fc60003fc5270 */
[----:B------:R-:W-:Y:S02]  /*5120*/  @!P1 IADD3 R34, PT, PT, -R34, RZ, RZ ;  /* 0x000000ff22229210 */ /* 0x000fe40007ffe1ff */
[----:B------:R-:W-:Y:S02]  /*5130*/  P2R R56, PR, RZ, 0x40 ;  /* 0x00000040ff387803 */ /* 0x000fe40000000000 */
[----:B------:R-:W-:Y:S02]  /*5140*/  ISETP.NE.AND P6, PT, R57, RZ, PT ;  /* 0x000000ff3900720c */ /* 0x000fe40003fc5270 */
[----:B------:R-:W-:Y:S02]  /*5150*/  SEL R34, R62, R34, !P2 ;  /* 0x000000223e227207 */ /* 0x000fe40005000000 */
[----:B------:R-:W-:Y:S02]  /*5160*/  P2R R57, PR, RZ, 0x40 ;  /* 0x00000040ff397803 */ /* 0x000fe40000000000 */
[----:B------:R-:W-:Y:S01]  /*5170*/  ISETP.NE.AND P6, PT, R58, RZ, PT ;  /* 0x000000ff3a00720c */ /* 0x000fe20003fc5270 */
[----:B------:R-:W-:Y:S01]  /*5180*/  IMAD.MOV R64, RZ, RZ, -R34 ;  /* 0x000000ffff407224 */ /* 0x000fe200078e0a22 */
[----:B------:R-:W-:-:S02]  /*5190*/  SEL R32, R32, RZ, P3 ;  /* 0x000000ff20207207 */ /* 0x000fc40001800000 */
[----:B------:R-:W-:Y:S01]  /*51a0*/  P2R R58, PR, RZ, 0x40 ;  /* 0x00000040ff3a7803 */ /* 0x000fe20000000000 */
[----:B------:R-:W-:Y:S01]  /*51b0*/  IMAD R33, R64, UR50, R33 ;  /* 0x0000003240217c24 */ /* 0x000fe2000f8e0221 */
[----:B------:R-:W-:Y:S01]  /*51c0*/  ISETP.NE.AND P6, PT, R59, RZ, PT ;  /* 0x000000ff3b00720c */ /* 0x000fe20003fc5270 */
[----:B------:R-:W-:Y:S01]  /*51d0*/  IMAD R35, R32, UR46, RZ ;  /* 0x0000002e20237c24 */ /* 0x000fe2000f8e02ff */
[----:B------:R-:W-:Y:S02]  /*51e0*/  SEL R34, R34, RZ, P4 ;  /* 0x000000ff22227207 */ /* 0x000fe40002000000 */
[----:B------:R-:W-:Y:S02]  /*51f0*/  P2R R59, PR, RZ, 0x40 ;  /* 0x00000040ff3b7803 */ /* 0x000fe40000000000 */
[----:B------:R-:W-:Y:S01]  /*5200*/  ISETP.NE.AND P6, PT, R60, RZ, PT ;  /* 0x000000ff3c00720c */ /* 0x000fe20003fc5270 */
[----:B------:R-:W-:Y:S01]  /*5210*/  IMAD R34, R34, UR47, R35 ;  /* 0x0000002f22227c24 */ /* 0x000fe2000f8e0223 */
[----:B------:R-:W-:-:S02]  /*5220*/  SEL R33, R33, RZ, P0 ;  /* 0x000000ff21217207 */ /* 0x000fc40000000000 */
[----:B------:R-:W-:Y:S02]  /*5230*/  P2R R60, PR, RZ, 0x40 ;  /* 0x00000040ff3c7803 */ /* 0x000fe40000000000 */
[----:B------:R-:W-:Y:S01]  /*5240*/  ISETP.NE.AND P6, PT, R61, RZ, PT ;  /* 0x000000ff3d00720c */ /* 0x000fe20003fc5270 */
[----:B------:R-:W-:Y:S01]  /*5250*/  IMAD R61, R33, UR51, R34 ;  /* 0x00000033213d7c24 */ /* 0x000fe2000f8e0222 */
        /* <DEDUP_REMOVED lines=26> */
[----:B------:R-:W-:Y:S02]  /*5400*/  LEA.HI.X.SX32 R33, R41, UR37, 0x2, P1 ;  /* 0x0000002529217c11 */ /* 0x000fe400088f16ff */
[----:B------:R-:W-:-:S04]  /*5410*/  IADD3 R34, P1, PT, R34, UR36, RZ ;  /* 0x0000002422227c10 */ /* 0x000fc8000ff3e0ff */
[----:B------:R-:W-:Y:S02]  /*5420*/  LEA.HI.X.SX32 R35, R66, UR37, 0x2, P1 ;  /* 0x0000002542237c11 */ /* 0x000fe400088f16ff */
[----:B----4-:R-:W-:Y:S02]  /*5430*/  ISETP.NE.AND P1, PT, R36, RZ, PT ;  /* 0x000000ff2400720c */ /* 0x010fe40003f25270 */
[----:B------:R-:W-:-:S04]  /*5440*/  IADD3 R36, P2, PT, R37, UR38, RZ ;  /* 0x0000002625247c10 */ /* 0x000fc8000ff5e0ff */
[----:B------:R-:W-:Y:S02]  /*5450*/  LEA.HI.X.SX32 R37, R37, UR39, 0x1, P2 ;  /* 0x0000002725257c11 */ /* 0x000fe400090f0eff */
[----:B--2---:R-:W-:Y:S02]  /*5460*/  ISETP.NE.AND P2, PT, R38, RZ, PT ;  /* 0x000000ff2600720c */ /* 0x004fe40003f45270 */
[----:B------:R-:W-:Y:S02]  /*5470*/  IADD3 R38, P3, PT, R61, UR38, RZ ;  /* 0x000000263d267c10 */ /* 0x000fe4000ff7e0ff */
[----:B------:R-:W-:Y:S02]  /*5480*/  ISETP.NE.AND P0, PT, R39, RZ, PT ;  /* 0x000000ff2700720c */ /* 0x000fe40003f05270 */
[----:B------:R-:W-:Y:S02]  /*5490*/  R2UR UR6, R6 ;  /* 0x00000000060672ca */ /* 0x000fe400000e0000 */
[----:B------:R-:W-:-:S02]  /*54a0*/  R2UR UR7, R7 ;  /* 0x00000000070772ca */ /* 0x000fc400000e0000 */
[----:B------:R-:W-:Y:S02]  /*54b0*/  LEA.HI.X.SX32 R39, R61, UR39, 0x1, P3 ;  /* 0x000000273d277c11 */ /* 0x000fe400098f0eff */
[----:B---3--:R-:W-:Y:S02]  /*54c0*/  ISETP.NE.AND P3, PT, R40, RZ, PT ;  /* 0x000000ff2800720c */ /* 0x008fe40003f65270 */
[----:B------:R-:W-:-:S04]  /*54d0*/  IADD3 R40, P4, PT, R63, UR38, RZ ;  /* 0x000000263f287c10 */ /* 0x000fc8000ff9e0ff */
[----:B------:R-:W-:-:S03]  /*54e0*/  LEA.HI.X.SX32 R41, R63, UR39, 0x1, P4 ;  /* 0x000000273f297c11 */ /* 0x000fc6000a0f0eff */
[----:B------:R-:W2:Y:S04]  /*54f0*/  LDG.E.U8 R37, desc[UR6][R36.64] ;  /* 0x0000000624257981 */ /* 0x000ea8000c1e1100 */
[----:B------:R-:W3:Y:S04]  /*5500*/  LDG.E.U8 R41, desc[UR6][R40.64] ;  /* 0x0000000628297981 */ /* 0x000ee8000c1e1100 */
[----:B------:R0:W4:Y:S04]  /*5510*/  LDG.E R33, desc[UR6][R32.64] ;  /* 0x0000000620217981 */ /* 0x000128000c1e1900 */
[----:B------:R-:W4:Y:S04]  /*5520*/  LDG.E.U8 R39, desc[UR6][R38.64] ;  /* 0x0000000626277981 */ /* 0x000f28000c1e1100 */
[----:B------:R1:W4:Y:S01]  /*5530*/  LDG.E R35, desc[UR6][R34.64] ;  /* 0x0000000622237981 */ /* 0x000322000c1e1900 */
        /* <DEDUP_REMOVED lines=36> */
[----:B------:R-:W-:Y:S01]  /*5780*/  FSEL R50, R11, R8, P6 ;  /* 0x000000080b327208 */ /* 0x000fe20003000000 */
[----:B------:R-:W-:Y:S01]  /*5790*/  FMUL R11, R42, UR4 ;  /* 0x000000042a0b7c20 */ /* 0x000fe20008400000 */
[----:B------:R-:W-:Y:S01]  /*57a0*/  ISETP.NE.AND P6, PT, R49, RZ, PT ;  /* 0x000000ff3100720c */ /* 0x000fe20003fc5270 */
[----:B-----5:R-:W-:-:S03]  /*57b0*/  FMUL R47, R47, UR4 ;  /* 0x000000042f2f7c20 */ /* 0x020fc60008400000 */
[-C--:B------:R-:W-:Y:S02]  /*57c0*/  FSEL R42, R11, R8.reuse, P6 ;  /* 0x000000080b2a7208 */ /* 0x080fe40003000000 */
[----:B------:R-:W-:Y:S02]  /*57d0*/  ISETP.NE.AND P6, PT, R48, RZ, PT ;  /* 0x000000ff3000720c */ /* 0x000fe40003fc5270 */
[-C--:B------:R-:W-:Y:S02]  /*57e0*/  FSEL R48, R31, R8.reuse, P4 ;  /* 0x000000081f307208 */ /* 0x080fe40002000000 */
[----:B------:R-:W-:Y:S02]  /*57f0*/  ISETP.NE.AND P4, PT, R44, RZ, PT ;  /* 0x000000ff2c00720c */ /* 0x000fe40003f85270 */
[----:B------:R-:W-:Y:S01]  /*5800*/  FSEL R44, R47, R8, P3 ;  /* 0x000000082f2c7208 */ /* 0x000fe20001800000 */
[----:B------:R-:W-:Y:S01]  /*5810*/  FMUL R9, R9, UR4 ;  /* 0x0000000409097c20 */ /* 0x000fe20008400000 */
[----:B------:R-:W-:-:S02]  /*5820*/  ISETP.NE.AND P5, PT, R65, RZ, PT ;  /* 0x000000ff4100720c */ /* 0x000fc40003fa5270 */
[----:B------:R-:W-:Y:S02]  /*5830*/  FMNMX R4, R44, -INF , !PT ;  /* 0xff8000002c047809 */ /* 0x000fe40007800000 */
        /* <DEDUP_REMOVED lines=14> */
[----:B------:R-:W-:-:S04]  /*5920*/  FMNMX R9, R9, R42, !PT ;  /* 0x0000002a09097209 */ /* 0x000fc80007800000 */
[----:B------:R-:W-:Y:S01]  /*5930*/  FMNMX R11, R9, R48, !PT ;  /* 0x00000030090b7209 */ /* 0x000fe20007800000 */
[----:B------:R-:W-:Y:S01]  /*5940*/  FMUL R9, R28, UR4 ;  /* 0x000000041c097c20 */ /* 0x000fe20008400000 */
[----:B------:R-:W-:Y:S02]  /*5950*/  FSEL R56, R21, R8, P6 ;  /* 0x0000000815387208 */ /* 0x000fe40003000000 */
[----:B------:R-:W-:Y:S02]  /*5960*/  ISETP.NE.AND P3, PT, R22, RZ, PT ;  /* 0x000000ff1600720c */ /* 0x000fe40003f65270 */
[----:B------:R-:W-:Y:S01]  /*5970*/  FMNMX R11, R11, R54, !PT ;  /* 0x000000360b0b7209 */ /* 0x000fe20007800000 */
[----:B------:R-:W-:Y:S01]  /*5980*/  FMUL R23, R23, UR4 ;  /* 0x0000000417177c20 */ /* 0x000fe20008400000 */
[----:B0-----:R-:W-:Y:S02]  /*5990*/  FSEL R32, R9, R8, P3 ;  /* 0x0000000809207208 */ /* 0x001fe40001800000 */
        /* <DEDUP_REMOVED lines=20> */
[----:B------:R-:W-:-:S04]  /*5ae0*/  FMNMX R11, R11, R28, !PT ;  /* 0x0000001c0b0b7209 */ /* 0x000fc80007800000 */
[----:B------:R-:W-:Y:S02]  /*5af0*/  FMNMX R11, R11, R30, !PT ;  /* 0x0000001e0b0b7209 */ /* 0x000fe40007800000 */
[----:B--2---:R-:W-:Y:S02]  /*5b00*/  ISETP.NE.AND P0, PT, R37, RZ, PT ;  /* 0x000000ff2500720c */ /* 0x004fe40003f05270 */
[----:B---3--:R-:W-:Y:S02]  /*5b10*/  ISETP.NE.AND P3, PT, R41, RZ, PT ;  /* 0x000000ff2900720c */ /* 0x008fe40003f65270 */
[----:B------:R-:W-:Y:S01]  /*5b20*/  FSEL R26, R9, R8, P0 ;  /* 0x00000008091a7208 */ /* 0x000fe20000000000 */
[----:B----4-:R-:W-:Y:S01]  /*5b30*/  FMUL R33, R33, UR4 ;  /* 0x0000000421217c20 */ /* 0x010fe20008400000 */
        /* <DEDUP_REMOVED lines=33> */
[-C--:B------:R-:W-:Y:S01]  /*5d50*/  FFMA.SAT R18, R59, R12.reuse, 0.5 ;  /* 0x3f0000003b127423 */ /* 0x080fe2000000200c */
[--C-:B------:R-:W-:Y:S01]  /*5d60*/  FADD R57, R20, -R65.reuse ;  /* 0x8000004114397221 */ /* 0x100fe20000000000 */
[----:B------:R-:W-:Y:S01]  /*5d70*/  FADD R47, R19, -R65 ;  /* 0x80000041132f7221 */ /* 0x000fe20000000000 */
[----:B------:R-:W-:Y:S01]  /*5d80*/  FFMA R10, R63, 1.4426950216293334961, -R8 ;  /* 0x3fb8aa3b3f0a7823 */ /* 0x000fe20000000808 */
[-C--:B------:R-:W-:Y:S01]  /*5d90*/  FFMA.RM R8, R16, R11.reuse, 12582913 ;  /* 0x4b40000110087423 */ /* 0x080fe2000000400b */
[----:B------:R-:W-:Y:S01]  /*5da0*/  FFMA.RM R18, R18, R11, 12582913 ;  /* 0x4b40000112127423 */ /* 0x000fe2000000400b */
[----:B------:R-:W-:Y:S01]  /*5db0*/  FFMA.SAT R20, R45, R12, 0.5 ;  /* 0x3f0000002d147423 */ /* 0x000fe2000000200c */
[----:B------:R-:W-:Y:S01]  /*5dc0*/  FFMA R63, R63, 1.925963033500011079e-08, R10 ;  /* 0x32a570603f3f7823 */ /* 0x000fe2000000000a */
[----:B------:R-:W-:Y:S01]  /*5dd0*/  FADD R10, R22, -12583039 ;  /* 0xcb40007f160a7421 */ /* 0x000fe20000000000 */
[----:B------:R-:W-:Y:S01]  /*5de0*/  FADD R14, R8, -12583039 ;  /* 0xcb40007f080e7421 */ /* 0x000fe20000000000 */
[----:B------:R-:W-:-:S02]  /*5df0*/  IMAD.SHL.U32 R4, R4, 0x800000, RZ ;  /* 0x0080000004047824 */ /* 0x000fc400078e00ff */
[-C--:B------:R-:W-:Y:S01]  /*5e00*/  FFMA.RM R20, R20, R11.reuse, 12582913 ;  /* 0x4b40000114147423 */ /* 0x080fe2000000400b */
[----:B------:R-:W-:Y:S01]  /*5e10*/  FFMA R10, R49, 1.4426950216293334961, -R10 ;  /* 0x3fb8aa3b310a7823 */ /* 0x000fe2000000080a */
[----:B------:R-:W-:Y:S01]  /*5e20*/  FFMA R14, R61, 1.4426950216293334961, -R14 ;  /* 0x3fb8aa3b3d0e7823 */ /* 0x000fe2000000080e */
[----:B------:R-:W0:Y:S01]  /*5e30*/  MUFU.EX2 R63, R63 ;  /* 0x0000003f003f7308 */ /* 0x000e220000000800 */
[--C-:B------:R-:W-:Y:S01]  /*5e40*/  FADD R55, R55, -R65.reuse ;  /* 0x8000004137377221 */ /* 0x100fe20000000000 */
[----:B------:R-:W-:Y:S01]  /*5e50*/  FFMA R49, R49, 1.925963033500011079e-08, R10 ;  /* 0x32a5706031317823 */ /* 0x000fe2000000000a */
[----:B------:R-:W-:Y:S01]  /*5e60*/  FFMA R61, R61, 1.925963033500011079e-08, R14 ;  /* 0x32a570603d3d7823 */ /* 0x000fe2000000000e */
[-C--:B------:R-:W-:Y:S01]  /*5e70*/  FFMA.SAT R10, R57, R12.reuse, 0.5 ;  /* 0x3f000000390a7423 */ /* 0x080fe2000000200c */
[----:B------:R-:W-:Y:S01]  /*5e80*/  FADD R14, R18, -12583039 ;  /* 0xcb40007f120e7421 */ /* 0x000fe20000000000 */
[--C-:B------:R-:W-:Y:S01]  /*5e90*/  FADD R39, R24, -R65.reuse ;  /* 0x8000004118277221 */ /* 0x100fe20000000000 */
[----:B------:R-:W-:Y:S01]  /*5ea0*/  FADD R24, R20, -12583039 ;  /* 0xcb40007f14187421 */ /* 0x000fe20000000000 */
[-C--:B------:R-:W-:Y:S01]  /*5eb0*/  FFMA.RM R10, R10, R11.reuse, 12582913 ;  /* 0x4b4000010a0a7423 */ /* 0x080fe2000000400b */
[----:B------:R-:W-:Y:S01]  /*5ec0*/  FFMA R14, R59, 1.4426950216293334961, -R14 ;  /* 0x3fb8aa3b3b0e7823 */ /* 0x000fe2000000080e */
[--C-:B------:R-:W-:Y:S01]  /*5ed0*/  FADD R31, R26, -R65.reuse ;  /* 0x800000411a1f7221 */ /* 0x100fe20000000000 */
[----:B------:R-:W-:Y:S01]  /*5ee0*/  FFMA R24, R45, 1.4426950216293334961, -R24 ;  /* 0x3fb8aa3b2d187823 */ /* 0x000fe20000000818 */
[----:B------:R-:W-:Y:S01]  /*5ef0*/  FADD R16, R10, -12583039 ;  /* 0xcb40007f0a107421 */ /* 0x000fe20000000000 */
[----:B------:R-:W-:Y:S01]  /*5f00*/  FFMA R59, R59, 1.925963033500011079e-08, R14 ;  /* 0x32a570603b3b7823 */ /* 0x000fe2000000000e */
[-C--:B------:R-:W-:Y:S01]  /*5f10*/  FFMA.SAT R14, R47, R12.reuse, 0.5 ;  /* 0x3f0000002f0e7423 */ /* 0x080fe2000000200c */
[----:B------:R-:W-:Y:S01]  /*5f20*/  FFMA R45, R45, 1.925963033500011079e-08, R24 ;  /* 0x32a570602d2d7823 */ /* 0x000fe20000000018 */
[----:B------:R-:W-:Y:S01]  /*5f30*/  FFMA R16, R57, 1.4426950216293334961, -R16 ;  /* 0x3fb8aa3b39107823 */ /* 0x000fe20000000810 */
[--C-:B------:R-:W-:Y:S01]  /*5f40*/  FADD R53, R53, -R65.reuse ;  /* 0x8000004135357221 */ /* 0x100fe20000000000 */
[----:B------:R-:W-:Y:S01]  /*5f50*/  FFMA.RM R14, R14, R11, 12582913 ;  /* 0x4b4000010e0e7423 */ /* 0x000fe2000000400b */
[----:B------:R-:W1:Y:S01]  /*5f60*/  MUFU.EX2 R59, R59 ;  /* 0x0000003b003b7308 */ /* 0x000e620000000800 */
[----:B------:R-:W-:Y:S01]  /*5f70*/  FFMA R57, R57, 1.925963033500011079e-08, R16 ;  /* 0x32a5706039397823 */ /* 0x000fe20000000010 */
[--C-:B------:R-:W-:Y:S01]  /*5f80*/  FADD R33, R30, -R65.reuse ;  /* 0x800000411e217221 */ /* 0x100fe20000000000 */
[----:B------:R-:W-:Y:S01]  /*5f90*/  FADD R16, R14, -12583039 ;  /* 0xcb40007f0e107421 */ /* 0x000fe20000000000 */
[----:B------:R-:W-:Y:S01]  /*5fa0*/  SHF.L.U32 R18, R18, 0x17, RZ ;  /* 0x0000001712127819 */ /* 0x000fe200000006ff */
[--C-:B------:R-:W-:Y:S01]  /*5fb0*/  FADD R17, R52, -R65.reuse ;  /* 0x8000004134117221 */ /* 0x100fe20000000000 */
[--C-:B------:R-:W-:Y:S01]  /*5fc0*/  FADD R15, R28, -R65.reuse ;  /* 0x800000411c0f7221 */ /* 0x100fe20000000000 */
[----:B------:R-:W-:Y:S01]  /*5fd0*/  FFMA R16, R47, 1.4426950216293334961, -R16 ;  /* 0x3fb8aa3b2f107823 */ /* 0x000fe20000000810 */
[----:B------:R-:W-:Y:S01]  /*5fe0*/  SHF.L.U32 R14, R14, 0x17, RZ ;  /* 0x000000170e0e7819 */ /* 0x000fe200000006ff */
[-C--:B------:R-:W-:Y:S01]  /*5ff0*/  FFMA.SAT R28, R17, R12.reuse, 0.5 ;  /* 0x3f000000111c7423 */ /* 0x080fe2000000200c */
[--C-:B------:R-:W-:Y:S01]  /*6000*/  FADD R51, R51, -R65.reuse ;  /* 0x8000004133337221 */ /* 0x100fe20000000000 */
[----:B------:R-:W-:Y:S01]  /*6010*/  FFMA R47, R47, 1.925963033500011079e-08, R16 ;  /* 0x32a570602f2f7823 */ /* 0x000fe20000000010 */
[----:B0-----:R-:W-:Y:S01]  /*6020*/  FMUL R16, R4, R63 ;  /* 0x0000003f04107220 */ /* 0x001fe20000400000 */
[----:B------:R-:W-:Y:S01]  /*6030*/  SHF.L.U32 R4, R22, 0x17, RZ ;  /* 0x0000001716047819 */ /* 0x000fe200000006ff */
[-C--:B------:R-:W-:Y:S01]  /*6040*/  FFMA.SAT R22, R55, R12.reuse, 0.5 ;  /* 0x3f00000037167423 */ /* 0x080fe2000000200c */
[-C--:B------:R-:W-:Y:S01]  /*6050*/  FFMA.RM R28, R28, R11.reuse, 12582913 ;  /* 0x4b4000011c1c7423 */ /* 0x080fe2000000400b */
[--C-:B------:R-:W-:Y:S01]  /*6060*/  FADD R27, R34, -R65.reuse ;  /* 0x80000041221b7221 */ /* 0x100fe20000000000 */
[----:B------:R-:W-:Y:S01]  /*6070*/  MUFU.EX2 R47, R47 ;  /* 0x0000002f002f7308 */ /* 0x000fe20000000800 */
[-C--:B------:R-:W-:Y:S01]  /*6080*/  FFMA.RM R22, R22, R11.reuse, 12582913 ;  /* 0x4b40000116167423 */ /* 0x080fe2000000400b */
[--C-:B------:R-:W-:Y:S01]  /*6090*/  FADD R19, R50, -R65.reuse ;  /* 0x8000004132137221 */ /* 0x100fe20000000000 */
[--C-:B------:R-:W-:Y:S01]  /*60a0*/  FADD R35, R32, -R65.reuse ;  /* 0x8000004120237221 */ /* 0x100fe20000000000 */
[--C-:B------:R-:W-:Y:S01]  /*60b0*/  FADD R37, R42, -R65.reuse ;  /* 0x800000412a257221 */ /* 0x100fe20000000000 */
[----:B------:R-:W-:Y:S01]  /*60c0*/  FADD R24, R22, -12583039 ;  /* 0xcb40007f16187421 */ /* 0x000fe20000000000 */
[-C--:B------:R-:W-:Y:S01]  /*60d0*/  FFMA.SAT R32, R19, R12.reuse, 0.5 ;  /* 0x3f00000013207423 */ /* 0x080fe2000000200c */
[--C-:B------:R-:W-:Y:S01]  /*60e0*/  FADD R25, R36, -R65.reuse ;  /* 0x8000004124197221 */ /* 0x100fe20000000000 */
[-C--:B------:R-:W-:Y:S01]  /*60f0*/  FFMA.SAT R36, R37, R12.reuse, 0.5 ;  /* 0x3f00000025247423 */ /* 0x080fe2000000200c */
[C---:B------:R-:W-:Y:S01]  /*6100*/  FFMA R24, R55.reuse, 1.4426950216293334961, -R24 ;  /* 0x3fb8aa3b37187823 */ /* 0x040fe20000000818 */
[-C--:B------:R-:W-:Y:S01]  /*6110*/  FFMA.RM R32, R32, R11.reuse, 12582913 ;  /* 0x4b40000120207423 */ /* 0x080fe2000000400b */
[----:B------:R-:W-:Y:S01]  /*6120*/  MUFU.EX2 R45, R45 ;  /* 0x0000002d002d7308 */ /* 0x000fe20000000800 */
[-C--:B------:R-:W-:Y:S01]  /*6130*/  FFMA.RM R36, R36, R11.reuse, 12582913 ;  /* 0x4b40000124247423 */ /* 0x080fe2000000400b */
[----:B------:R-:W-:Y:S01]  /*6140*/  FFMA R55, R55, 1.925963033500011079e-08, R24 ;  /* 0x32a5706037377823 */ /* 0x000fe20000000018 */
[-C--:B------:R-:W-:Y:S01]  /*6150*/  FFMA.SAT R24, R9, R12.reuse, 0.5 ;  /* 0x3f00000009187423 */ /* 0x080fe2000000200c */
[--C-:B------:R-:W-:Y:S01]  /*6160*/  FADD R13, R38, -R65.reuse ;  /* 0x80000041260d7221 */ /* 0x100fe20000000000 */
[----:B------:R-:W-:Y:S01]  /*6170*/  SHF.L.U32 R22, R22, 0x17, RZ ;  /* 0x0000001716167819 */ /* 0x000fe200000006ff */
[--C-:B------:R-:W-:Y:S01]  /*6180*/  FADD R21, R48, -R65.reuse ;  /* 0x8000004130157221 */ /* 0x100fe20000000000 */
[----:B------:R-:W-:Y:S01]  /*6190*/  FFMA.RM R24, R24, R11, 12582913 ;  /* 0x4b40000118187423 */ /* 0x000fe2000000400b */
[----:B------:R-:W-:Y:S01]  /*61a0*/  MUFU.EX2 R55, R55 ;  /* 0x0000003700377308 */ /* 0x000fe20000000800 */
[--C-:B------:R-:W-:Y:S01]  /*61b0*/  FADD R29, R40, -R65.reuse ;  /* 0x80000041281d7221 */ /* 0x100fe20000000000 */
[--C-:B------:R-:W-:Y:S01]  /*61c0*/  FADD R41, R54, -R65.reuse ;  /* 0x8000004136297221 */ /* 0x100fe20000000000 */
[----:B------:R-:W-:Y:S01]  /*61d0*/  FADD R26, R24, -12583039 ;  /* 0xcb40007f181a7421 */ /* 0x000fe20000000000 */
[----:B------:R-:W-:Y:S01]  /*61e0*/  FADD R23, R56, -R65 ;  /* 0x8000004138177221 */ /* 0x000fe20000000000 */
[----:B------:R-:W-:Y:S01]  /*61f0*/  FFMA.SAT R44, R25, R12, 0.5 ;  /* 0x3f000000192c7423 */ /* 0x000fe2000000200c */
[----:B------:R-:W-:-:S02]  /*6200*/  IMAD.SHL.U32 R8, R8, 0x800000, RZ ;  /* 0x0080000008087824 */ /* 0x000fc400078e00ff */
[C---:B------:R-:W-:Y:S01]  /*6210*/  FFMA R26, R9.reuse, 1.4426950216293334961, -R26 ;  /* 0x3fb8aa3b091a7823 */ /* 0x040fe2000000081a */
[----:B------:R-:W0:Y:S01]  /*6220*/  MUFU.EX2 R49, R49 ;  /* 0x0000003100317308 */ /* 0x000e220000000800 */
[----:B------:R-:W-:Y:S01]  /*6230*/  FFMA.RM R44, R44, R11, 12582913 ;  /* 0x4b4000012c2c7423 */ /* 0x000fe2000000400b */
[----:B------:R-:W-:Y:S02]  /*6240*/  IMAD.SHL.U32 R10, R10, 0x800000, RZ ;  /* 0x008000000a0a7824 */ /* 0x000fe400078e00ff */
[----:B------:R-:W-:Y:S01]  /*6250*/  FFMA R30, R9, 1.925963033500011079e-08, R26 ;  /* 0x32a57060091e7823 */ /* 0x000fe2000000001a */
[----:B------:R-:W-:Y:S01]  /*6260*/  FFMA.SAT R26, R53, R12, 0.5 ;  /* 0x3f000000351a7423 */ /* 0x000fe2000000200c */
[----:B-1----:R-:W-:-:S03]  /*6270*/  FMUL R9, R18, R59 ;  /* 0x0000003b12097220 */ /* 0x002fc60000400000 */
[----:B------:R-:W-:Y:S01]  /*6280*/  FFMA.RM R26, R26, R11, 12582913 ;  /* 0x4b4000011a1a7423 */ /* 0x000fe2000000400b */
[----:B------:R-:W1:Y:S03]  /*6290*/  MUFU.EX2 R61, R61 ;  /* 0x0000003d003d7308 */ /* 0x000e660000000800 */
[C---:B------:R-:W-:Y:S01]  /*62a0*/  FADD R18, R26.reuse, -12583039 ;  /* 0xcb40007f1a127421 */ /* 0x040fe20000000000 */
[----:B------:R-:W-:-:S03]  /*62b0*/  SHF.L.U32 R26, R26, 0x17, RZ ;  /* 0x000000171a1a7819 */ /* 0x000fc600000006ff */
[C---:B------:R-:W-:Y:S01]  /*62c0*/  FFMA R18, R53.reuse, 1.4426950216293334961, -R18 ;  /* 0x3fb8aa3b35127823 */ /* 0x040fe20000000812 */
[----:B0-----:R-:W-:Y:S01]  /*62d0*/  FMUL R4, R4, R49 ;  /* 0x0000003104047220 */ /* 0x001fe20000400000 */
[----:B------:R-:W0:Y:S02]  /*62e0*/  MUFU.EX2 R57, R57 ;  /* 0x0000003900397308 */ /* 0x000e240000000800 */
[----:B------:R-:W-:Y:S01]  /*62f0*/  FFMA R53, R53, 1.925963033500011079e-08, R18 ;  /* 0x32a5706035357823 */ /* 0x000fe20000000012 */
[----:B------:R-:W-:-:S04]  /*6300*/  FADD R18, R28, -12583039 ;  /* 0xcb40007f1c127421 */ /* 0x000fc80000000000 */
[C---:B------:R-:W-:Y:S01]  /*6310*/  FFMA R18, R17.reuse, 1.4426950216293334961, -R18 ;  /* 0x3fb8aa3b11127823 */ /* 0x040fe20000000812 */
[----:B------:R-:W-:Y:S01]  /*6320*/  MUFU.EX2 R53, R53 ;  /* 0x0000003500357308 */ /* 0x000fe20000000800 */
[----:B-1----:R-:W-:Y:S02]  /*6330*/  FMUL R8, R8, R61 ;  /* 0x0000003d08087220 */ /* 0x002fe40000400000 */
[----:B------:R-:W-:Y:S01]  /*6340*/  FFMA R34, R17, 1.925963033500011079e-08, R18 ;  /* 0x32a5706011227823 */ /* 0x000fe20000000012 */
[----:B------:R-:W-:Y:S01]  /*6350*/  FMUL R17, R14, R47 ;  /* 0x0000002f0e117220 */ /* 0x000fe20000400000 */
[----:B------:R-:W-:-:S03]  /*6360*/  FFMA.SAT R14, R51, R12, 0.5 ;  /* 0x3f000000330e7423 */ /* 0x000fc6000000200c */
[----:B------:R-:W-:Y:S01]  /*6370*/  MUFU.EX2 R47, R34 ;  /* 0x00000022002f7308 */ /* 0x000fe20000000800 */
[----:B------:R-:W-:Y:S01]  /*6380*/  FFMA.RM R14, R14, R11, 12582913 ;  /* 0x4b4000010e0e7423 */ /* 0x000fe2000000400b */
[----:B0-----:R-:W-:-:S03]  /*6390*/  FMUL R10, R10, R57 ;  /* 0x000000390a0a7220 */ /* 0x001fc60000400000 */
[C---:B------:R-:W-:Y:S01]  /*63a0*/  FADD R18, R14.reuse, -12583039 ;  /* 0xcb40007f0e127421 */ /* 0x040fe20000000000 */
[----:B------:R-:W-:-:S03]  /*63b0*/  SHF.L.U32 R14, R14, 0x17, RZ ;  /* 0x000000170e0e7819 */ /* 0x000fc600000006ff */
[----:B------:R-:W-:-:S04]  /*63c0*/  FFMA R18, R51, 1.4426950216293334961, -R18 ;  /* 0x3fb8aa3b33127823 */ /* 0x000fc80000000812 */
[----:B------:R-:W-:Y:S01]  /*63d0*/  FFMA R51, R51, 1.925963033500011079e-08, R18 ;  /* 0x32a5706033337823 */ /* 0x000fe20000000012 */
[----:B------:R-:W-:Y:S02]  /*63e0*/  IMAD.SHL.U32 R18, R20, 0x800000, RZ ;  /* 0x0080000014127824 */ /* 0x000fe400078e00ff */
[----:B------:R-:W-:Y:S02]  /*63f0*/  FADD R20, R32, -12583039 ;  /* 0xcb40007f20147421 */ /* 0x000fe40000000000 */
[----:B------:R-:W-:Y:S02]  /*6400*/  FMUL R18, R18, R45 ;  /* 0x0000002d12127220 */ /* 0x000fe40000400000 */
[C---:B------:R-:W-:Y:S01]  /*6410*/  FFMA R20, R19.reuse, 1.4426950216293334961, -R20 ;  /* 0x3fb8aa3b13147823 */ /* 0x040fe20000000814 */
[----:B------:R0:W1:Y:S03]  /*6420*/  MUFU.EX2 R45, R30 ;  /* 0x0000001e002d7308 */ /* 0x0000660000000800 */
[----:B------:R-:W-:Y:S01]  /*6430*/  FFMA R38, R19, 1.925963033500011079e-08, R20 ;  /* 0x32a5706013267823 */ /* 0x000fe20000000014 */
[----:B------:R-:W-:Y:S01]  /*6440*/  FADD R20, R36, -12583039 ;  /* 0xcb40007f24147421 */ /* 0x000fe20000000000 */
[----:B------:R-:W-:Y:S01]  /*6450*/  FMUL R19, R22, R55 ;  /* 0x0000003716137220 */ /* 0x000fe20000400000 */
[-C--:B------:R-:W-:Y:S01]  /*6460*/  FFMA.SAT R22, R21, R12.reuse, 0.5 ;  /* 0x3f00000015167423 */ /* 0x080fe2000000200c */
[----:B------:R-:W-:Y:S01]  /*6470*/  SHF.L.U32 R36, R36, 0x17, RZ ;  /* 0x0000001724247819 */ /* 0x000fe200000006ff */
[----:B------:R-:W-:Y:S01]  /*6480*/  FFMA R20, R37, 1.4426950216293334961, -R20 ;  /* 0x3fb8aa3b25147823 */ /* 0x000fe20000000814 */
[----:B0-----:R-:W-:Y:S01]  /*6490*/  FFMA.SAT R30, R41, R12, 0.5 ;  /* 0x3f000000291e7423 */ /* 0x001fe2000000200c */
[----:B------:R-:W0:Y:S02]  /*64a0*/  MUFU.EX2 R51, R51 ;  /* 0x0000003300337308 */ /* 0x000e240000000800 */
[----:B------:R-:W-:Y:S01]  /*64b0*/  FFMA R40, R37, 1.925963033500011079e-08, R20 ;  /* 0x32a5706025287823 */ /* 0x000fe20000000014 */
[-C--:B------:R-:W-:Y:S01]  /*64c0*/  FFMA.RM R37, R22, R11.reuse, 12582913 ;  /* 0x4b40000116257423 */ /* 0x080fe2000000400b */
[----:B------:R-:W-:Y:S01]  /*64d0*/  FFMA.RM R30, R30, R11, 12582913 ;  /* 0x4b4000011e1e7423 */ /* 0x000fe2000000400b */
[----:B------:R-:W-:-:S02]  /*64e0*/  IMAD.SHL.U32 R20, R24, 0x800000, RZ ;  /* 0x0080000018147824 */ /* 0x000fc400078e00ff */
[----:B------:R-:W-:Y:S01]  /*64f0*/  FFMA.SAT R24, R23, R12, 0.5 ;  /* 0x3f00000017187423 */ /* 0x000fe2000000200c */
[----:B------:R-:W-:Y:S01]  /*6500*/  FADD R22, R37, -12583039 ;  /* 0xcb40007f25167421 */ /* 0x000fe20000000000 */
[----:B------:R-:W2:Y:S01]  /*6510*/  MUFU.EX2 R49, R38 ;  /* 0x0000002600317308 */ /* 0x000ea20000000800 */
[----:B-1----:R-:W-:Y:S02]  /*6520*/  FMUL R20, R20, R45 ;  /* 0x0000002d14147220 */ /* 0x002fe40000400000 */
[----:B------:R-:W-:-:S04]  /*6530*/  FFMA R22, R21, 1.4426950216293334961, -R22 ;  /* 0x3fb8aa3b15167823 */ /* 0x000fc80000000816 */
[----:B------:R-:W-:Y:S01]  /*6540*/  FFMA R42, R21, 1.925963033500011079e-08, R22 ;  /* 0x32a57060152a7823 */ /* 0x000fe20000000016 */
[----:B------:R-:W-:Y:S01]  /*6550*/  FADD R22, R30, -12583039 ;  /* 0xcb40007f1e167421 */ /* 0x000fe20000000000 */
[----:B------:R-:W-:-:S03]  /*6560*/  FMUL R21, R26, R53 ;  /* 0x000000351a157220 */ /* 0x000fc60000400000 */
[----:B------:R-:W-:-:S04]  /*6570*/  FFMA R22, R41, 1.4426950216293334961, -R22 ;  /* 0x3fb8aa3b29167823 */ /* 0x000fc80000000816 */
[----:B------:R-:W-:Y:S01]  /*6580*/  FFMA R45, R41, 1.925963033500011079e-08, R22 ;  /* 0x32a57060292d7823 */ /* 0x000fe20000000016 */
[----:B------:R-:W-:Y:S02]  /*6590*/  IMAD.SHL.U32 R22, R28, 0x800000, RZ ;  /* 0x008000001c167824 */ /* 0x000fe400078e00ff */
[----:B------:R-:W-:Y:S02]  /*65a0*/  FFMA.RM R28, R24, R11, 12582913 ;  /* 0x4b400001181c7423 */ /* 0x000fe4000000400b */
[----:B------:R-:W-:Y:S02]  /*65b0*/  FMUL R22, R22, R47 ;  /* 0x0000002f16167220 */ /* 0x000fe40000400000 */
[C---:B------:R-:W-:Y:S01]  /*65c0*/  FADD R24, R28.reuse, -12583039 ;  /* 0xcb40007f1c187421 */ /* 0x040fe20000000000 */
[----:B------:R-:W-:-:S03]  /*65d0*/  IMAD.SHL.U32 R28, R28, 0x800000, RZ ;  /* 0x008000001c1c7824 */ /* 0x000fc600078e00ff */
[----:B------:R-:W-:-:S04]  /*65e0*/  FFMA R24, R23, 1.4426950216293334961, -R24 ;  /* 0x3fb8aa3b17187823 */ /* 0x000fc80000000818 */
[----:B------:R-:W-:Y:S01]  /*65f0*/  FFMA R46, R23, 1.925963033500011079e-08, R24 ;  /* 0x32a57060172e7823 */ /* 0x000fe20000000018 */
[----:B0-----:R-:W-:Y:S01]  /*6600*/  FMUL R23, R14, R51 ;  /* 0x000000330e177220 */ /* 0x001fe20000400000 */
[-C--:B------:R-:W-:Y:S01]  /*6610*/  FFMA.SAT R14, R35, R12.reuse, 0.5 ;  /* 0x3f000000230e7423 */ /* 0x080fe2000000200c */
[----:B------:R-:W-:Y:S02]  /*6620*/  IMAD.SHL.U32 R24, R32, 0x800000, RZ ;  /* 0x0080000020187824 */ /* 0x000fe400078e00ff */
[----:B------:R-:W-:Y:S01]  /*6630*/  FFMA.SAT R32, R13, R12, 0.5 ;  /* 0x3f0000000d207423 */ /* 0x000fe2000000200c */
[----:B------:R-:W-:Y:S01]  /*6640*/  FFMA.RM R41, R14, R11, 12582913 ;  /* 0x4b4000010e297423 */ /* 0x000fe2000000400b */
[----:B--2---:R-:W-:Y:S02]  /*6650*/  FMUL R24, R24, R49 ;  /* 0x0000003118187220 */ /* 0x004fe40000400000 */
[----:B------:R-:W-:Y:S01]  /*6660*/  FFMA.RM R32, R32, R11, 12582913 ;  /* 0x4b40000120207423 */ /* 0x000fe2000000400b */
[----:B------:R-:W-:-:S04]  /*6670*/  FADD R14, R41, -12583039 ;  /* 0xcb40007f290e7421 */ /* 0x000fc80000000000 */
[----:B------:R-:W-:-:S04]  /*6680*/  FFMA R14, R35, 1.4426950216293334961, -R14 ;  /* 0x3fb8aa3b230e7823 */ /* 0x000fc8000000080e */
[----:B------:R-:W-:Y:S01]  /*6690*/  FFMA R47, R35, 1.925963033500011079e-08, R14 ;  /* 0x32a57060232f7823 */ /* 0x000fe2000000000e */
[----:B------:R-:W-:Y:S01]  /*66a0*/  FADD R14, R44, -12583039 ;  /* 0xcb40007f2c0e7421 */ /* 0x000fe20000000000 */
[----:B------:R-:W0:Y:S03]  /*66b0*/  MUFU.EX2 R35, R40 ;  /* 0x0000002800237308 */ /* 0x000e260000000800 */
[----:B------:R-:W-:-:S04]  /*66c0*/  FFMA R14, R25, 1.4426950216293334961, -R14 ;  /* 0x3fb8aa3b190e7823 */ /* 0x000fc8000000080e */
[----:B------:R-:W-:Y:S01]  /*66d0*/  FFMA R38, R25, 1.925963033500011079e-08, R14 ;  /* 0x32a5706019267823 */ /* 0x000fe2000000000e */
[----:B------:R-:W-:Y:S01]  /*66e0*/  FFMA.SAT R14, R27, R12, 0.5 ;  /* 0x3f0000001b0e7423 */ /* 0x000fe2000000200c */
[----:B------:R-:W1:Y:S03]  /*66f0*/  MUFU.EX2 R40, R45 ;  /* 0x0000002d00287308 */ /* 0x000e660000000800 */
[----:B------:R-:W-:-:S04]  /*6700*/  FFMA.RM R14, R14, R11, 12582913 ;  /* 0x4b4000010e0e7423 */ /* 0x000fc8000000400b */
[----:B------:R-:W-:Y:S01]  /*6710*/  FADD R26, R14, -12583039 ;  /* 0xcb40007f0e1a7421 */ /* 0x000fe20000000000 */
[----:B0-----:R-:W-:Y:S01]  /*6720*/  FMUL R25, R36, R35 ;  /* 0x0000002324197220 */ /* 0x001fe20000400000 */
[----:B------:R-:W-:Y:S01]  /*6730*/  FADD R36, R32, -12583039 ;  /* 0xcb40007f20247421 */ /* 0x000fe20000000000 */
[----:B------:R0:W2:Y:S01]  /*6740*/  MUFU.EX2 R35, R42 ;  /* 0x0000002a00237308 */ /* 0x0000a20000000800 */
[----:B------:R-:W-:Y:S01]  /*6750*/  FFMA R26, R27, 1.4426950216293334961, -R26 ;  /* 0x3fb8aa3b1b1a7823 */ /* 0x000fe2000000081a */
[----:B------:R-:W-:Y:S01]  /*6760*/  SHF.L.U32 R14, R14, 0x17, RZ ;  /* 0x000000170e0e7819 */ /* 0x000fe200000006ff */
[----:B------:R-:W-:Y:S01]  /*6770*/  FFMA R36, R13, 1.4426950216293334961, -R36 ;  /* 0x3fb8aa3b0d247823 */ /* 0x000fe20000000824 */
[----:B------:R-:W-:Y:S02]  /*6780*/  IMAD.SHL.U32 R32, R32, 0x800000, RZ ;  /* 0x0080000020207824 */ /* 0x000fe400078e00ff */
[----:B------:R-:W-:Y:S01]  /*6790*/  FFMA R34, R27, 1.925963033500011079e-08, R26 ;  /* 0x32a570601b227823 */ /* 0x000fe2000000001a */
[----:B------:R-:W-:Y:S01]  /*67a0*/  SHF.L.U32 R27, R30, 0x17, RZ ;  /* 0x000000171e1b7819 */ /* 0x000fe200000006ff */
[----:B------:R-:W-:Y:S01]  /*67b0*/  FFMA.SAT R30, R29, R12, 0.5 ;  /* 0x3f0000001d1e7423 */ /* 0x000fe2000000200c */
[----:B------:R-:W-:Y:S01]  /*67c0*/  FFMA R36, R13, 1.925963033500011079e-08, R36 ;  /* 0x32a570600d247823 */ /* 0x000fe20000000024 */
[----:B------:R-:W-:Y:S01]  /*67d0*/  IMAD.SHL.U32 R26, R37, 0x800000, RZ ;  /* 0x00800000251a7824 */ /* 0x000fe200078e00ff */
[----:B------:R-:W3:Y:S01]  /*67e0*/  MUFU.EX2 R45, R46 ;  /* 0x0000002e002d7308 */ /* 0x000ee20000000800 */
[----:B------:R-:W-:Y:S01]  /*67f0*/  FFMA.RM R13, R30, R11, 12582913 ;  /* 0x4b4000011e0d7423 */ /* 0x000fe2000000400b */
[----:B-1----:R-:W-:Y:S01]  /*6800*/  FMUL R27, R27, R40 ;  /* 0x000000281b1b7220 */ /* 0x002fe20000400000 */
[-C--:B------:R-:W-:Y:S01]  /*6810*/  FFMA.SAT R40, R15, R12.reuse, 0.5 ;  /* 0x3f0000000f287423 */ /* 0x080fe2000000200c */
[----:B0-----:R-:W-:Y:S01]  /*6820*/  FFMA.SAT R42, R31, R12, 0.5 ;  /* 0x3f0000001f2a7423 */ /* 0x001fe2000000200c */
[C---:B------:R-:W-:Y:S01]  /*6830*/  FADD R30, R13.reuse, -12583039 ;  /* 0xcb40007f0d1e7421 */ /* 0x040fe20000000000 */
[----:B------:R-:W-:Y:S01]  /*6840*/  SHF.L.U32 R13, R13, 0x17, RZ ;  /* 0x000000170d0d7819 */ /* 0x000fe200000006ff */
[----:B--2---:R-:W-:Y:S01]  /*6850*/  FMUL R26, R26, R35 ;  /* 0x000000231a1a7220 */ /* 0x004fe20000400000 */
[----:B------:R-:W-:Y:S01]  /*6860*/  FFMA.RM R35, R40, R11, 12582913 ;  /* 0x4b40000128237423 */ /* 0x000fe2000000400b */
[----:B------:R-:W-:Y:S01]  /*6870*/  FFMA R30, R29, 1.4426950216293334961, -R30 ;  /* 0x3fb8aa3b1d1e7823 */ /* 0x000fe2000000081e */
[----:B------:R-:W-:Y:S02]  /*6880*/  MUFU.EX2 R49, R36 ;  /* 0x0000002400317308 */ /* 0x000fe40000000800 */
[----:B------:R-:W-:Y:S01]  /*6890*/  FADD R40, R35, -12583039 ;  /* 0xcb40007f23287421 */ /* 0x000fe20000000000 */
[----:B------:R-:W-:Y:S01]  /*68a0*/  FFMA R37, R29, 1.925963033500011079e-08, R30 ;  /* 0x32a570601d257823 */ /* 0x000fe2000000001e */
[----:B------:R-:W-:Y:S01]  /*68b0*/  SHF.L.U32 R29, R41, 0x17, RZ ;  /* 0x00000017291d7819 */ /* 0x000fe200000006ff */
[----:B------:R-:W-:-:S02]  /*68c0*/  IMAD.SHL.U32 R35, R35, 0x800000, RZ ;  /* 0x0080000023237824 */ /* 0x000fc400078e00ff */
[C---:B------:R-:W-:Y:S01]  /*68d0*/  FFMA R40, R15.reuse, 1.4426950216293334961, -R40 ;  /* 0x3fb8aa3b0f287823 */ /* 0x040fe20000000828 */
[----:B---3--:R-:W-:Y:S01]  /*68e0*/  FMUL R28, R28, R45 ;  /* 0x0000002d1c1c7220 */ /* 0x008fe20000400000 */
[----:B------:R-:W0:Y:S02]  /*68f0*/  MUFU.EX2 R30, R47 ;  /* 0x0000002f001e7308 */ /* 0x000e240000000800 */
[----:B------:R-:W-:-:S06]  /*6900*/  FFMA R41, R15, 1.925963033500011079e-08, R40 ;  /* 0x32a570600f297823 */ /* 0x000fcc0000000028 */
[----:B------:R1:W2:Y:S08]  /*6910*/  MUFU.EX2 R45, R38 ;  /* 0x00000026002d7308 */ /* 0x0002b00000000800 */
[----:B------:R-:W-:Y:S01]  /*6920*/  MUFU.EX2 R47, R34 ;  /* 0x00000022002f7308 */ /* 0x000fe20000000800 */
[----:B0-----:R-:W-:Y:S01]  /*6930*/  FMUL R29, R29, R30 ;  /* 0x0000001e1d1d7220 */ /* 0x001fe20000400000 */
[-C--:B------:R-:W-:Y:S01]  /*6940*/  FFMA.SAT R30, R33, R12.reuse, 0.5 ;  /* 0x3f000000211e7423 */ /* 0x080fe2000000200c */
[----:B-1----:R-:W-:-:S03]  /*6950*/  FFMA.SAT R38, R39, R12, 0.5 ;  /* 0x3f00000027267423 */ /* 0x002fc6000000200c */
[----:B------:R-:W-:-:S04]  /*6960*/  FFMA.RM R15, R30, R11, 12582913 ;  /* 0x4b4000011e0f7423 */ /* 0x000fc8000000400b */
[C---:B------:R-:W-:Y:S01]  /*6970*/  FADD R30, R15.reuse, -12583039 ;  /* 0xcb40007f0f1e7421 */ /* 0x040fe20000000000 */
[----:B------:R-:W-:-:S03]  /*6980*/  SHF.L.U32 R15, R15, 0x17, RZ ;  /* 0x000000170f0f7819 */ /* 0x000fc600000006ff */
[----:B------:R-:W-:-:S04]  /*6990*/  FFMA R30, R33, 1.4426950216293334961, -R30 ;  /* 0x3fb8aa3b211e7823 */ /* 0x000fc8000000081e */
[----:B------:R-:W-:Y:S01]  /*69a0*/  FFMA R40, R33, 1.925963033500011079e-08, R30 ;  /* 0x32a5706021287823 */ /* 0x000fe2000000001e */
[----:B------:R-:W-:Y:S01]  /*69b0*/  FFMA.RM R33, R42, R11, 12582913 ;  /* 0x4b4000012a217423 */ /* 0x000fe2000000400b */
[----:B------:R-:W-:Y:S02]  /*69c0*/  IMAD.SHL.U32 R30, R44, 0x800000, RZ ;  /* 0x008000002c1e7824 */ /* 0x000fe400078e00ff */
[----:B------:R-:W0:Y:S01]  /*69d0*/  MUFU.EX2 R44, R41 ;  /* 0x00000029002c7308 */ /* 0x000e220000000800 */
[C---:B------:R-:W-:Y:S01]  /*69e0*/  FADD R42, R33.reuse, -12583039 ;  /* 0xcb40007f212a7421 */ /* 0x040fe20000000000 */
[----:B--2---:R-:W-:Y:S01]  /*69f0*/  FMUL R30, R30, R45 ;  /* 0x0000002d1e1e7220 */ /* 0x004fe20000400000 */
[----:B------:R-:W-:Y:S01]  /*6a00*/  FADD R45, RZ, R16 ;  /* 0x00000010ff2d7221 */ /* 0x000fe20000000000 */
[----:B------:R-:W-:Y:S02]  /*6a10*/  IMAD.SHL.U32 R33, R33, 0x800000, RZ ;  /* 0x0080000021217824 */ /* 0x000fe400078e00ff */
[----:B------:R-:W-:Y:S01]  /*6a20*/  FFMA R42, R31, 1.4426950216293334961, -R42 ;  /* 0x3fb8aa3b1f2a7823 */ /* 0x000fe2000000082a */
[----:B------:R-:W-:Y:S01]  /*6a30*/  FADD R45, R45, R4 ;  /* 0x000000042d2d7221 */ /* 0x000fe20000000000 */
[----:B------:R-:W1:Y:S02]  /*6a40*/  MUFU.EX2 R40, R40 ;  /* 0x0000002800287308 */ /* 0x000e640000000800 */
[----:B------:R-:W-:Y:S01]  /*6a50*/  FFMA R31, R31, 1.925963033500011079e-08, R42 ;  /* 0x32a570601f1f7823 */ /* 0x000fe2000000002a */
[----:B------:R-:W-:Y:S01]  /*6a60*/  FFMA.SAT R42, R43, R12, 0.5 ;  /* 0x3f0000002b2a7423 */ /* 0x000fe2000000200c */
[----:B------:R-:W-:-:S03]  /*6a70*/  FFMA.RM R12, R38, R11, 12582913 ;  /* 0x4b400001260c7423 */ /* 0x000fc6000000400b */
[----:B------:R-:W-:Y:S01]  /*6a80*/  FFMA.RM R11, R42, R11, 12582913 ;  /* 0x4b4000012a0b7423 */ /* 0x000fe2000000400b */
[----:B------:R-:W-:Y:S01]  /*6a90*/  FADD R38, R12, -12583039 ;  /* 0xcb40007f0c267421 */ /* 0x000fe20000000000 */
[----:B------:R2:W3:Y:S01]  /*6aa0*/  MUFU.EX2 R42, R37 ;  /* 0x00000025002a7308 */ /* 0x0004e20000000800 */
[----:B0-----:R-:W-:Y:S02]  /*6ab0*/  FMUL R35, R35, R44 ;  /* 0x0000002c23237220 */ /* 0x001fe40000400000 */
[----:B------:R-:W-:-:S04]  /*6ac0*/  FFMA R38, R39, 1.4426950216293334961, -R38 ;  /* 0x3fb8aa3b27267823 */ /* 0x000fc80000000826 */
[----:B------:R-:W-:Y:S01]  /*6ad0*/  FFMA R39, R39, 1.925963033500011079e-08, R38 ;  /* 0x32a5706027277823 */ /* 0x000fe20000000026 */
[----:B------:R-:W-:Y:S01]  /*6ae0*/  FADD R38, R11, -12583039 ;  /* 0xcb40007f0b267421 */ /* 0x000fe20000000000 */
[----:B--2---:R-:W-:Y:S01]  /*6af0*/  FMUL R37, R32, R49 ;  /* 0x0000003120257220 */ /* 0x004fe20000400000 */
[----:B-1----:R-:W-:Y:S01]  /*6b00*/  FMUL R34, R15, R40 ;  /* 0x000000280f227220 */ /* 0x002fe20000400000 */
[----:B------:R0:W1:Y:S01]  /*6b10*/  MUFU.EX2 R32, R31 ;  /* 0x0000001f00207308 */ /* 0x0000620000000800 */
[----:B------:R-:W-:-:S04]  /*6b20*/  FFMA R38, R43, 1.4426950216293334961, -R38 ;  /* 0x3fb8aa3b2b267823 */ /* 0x000fc80000000826 */
[----:B------:R-:W-:Y:S01]  /*6b30*/  FFMA R43, R43, 1.925963033500011079e-08, R38 ;  /* 0x32a570602b2b7823 */ /* 0x000fe20000000026 */
[----:B------:R-:W-:Y:S01]  /*6b40*/  FADD R38, R45, R8 ;  /* 0x000000082d267221 */ /* 0x000fe20000000000 */
[----:B---3--:R-:W-:Y:S01]  /*6b50*/  FMUL R36, R13, R42 ;  /* 0x0000002a0d247220 */ /* 0x008fe20000400000 */
[----:B------:R-:W-:Y:S01]  /*6b60*/  MUFU.EX2 R39, R39 ;  /* 0x0000002700277308 */ /* 0x000fe20000000800 */
[----:B0-----:R-:W-:Y:S02]  /*6b70*/  IMAD.SHL.U32 R31, R11, 0x800000, RZ ;  /* 0x008000000b1f7824 */ /* 0x001fe400078e00ff */
[----:B------:R-:W-:-:S04]  /*6b80*/  FADD R45, R38, R9 ;  /* 0x00000009262d7221 */ /* 0x000fc80000000000 */
        /* <DEDUP_REMOVED lines=38> */
.L_x_11430:
        /* <DEDUP_REMOVED lines=12> */
[----:B0-----:R-:W-:Y:S05]  /*6eb0*/  CALL.REL.NOINC `($__internal_174_$__cuda_sm3x_div_rn_noftz_f32_slowpath) ;  /* 0x0000003000707944 */ /* 0x001fea0003c00000 */
[----:B------:R-:W-:-:S07]  /*6ec0*/  IMAD.MOV.U32 R14, RZ, RZ, R11 ;  /* 0x000000ffff0e7224 */ /* 0x000fce00078e000b */
.L_x_11365:
[----:B------:R-:W-:Y:S05]  /*6ed0*/  BSYNC.RECONVERGENT B3 ;  /* 0x0000000000037941 */ /* 0x000fea0003800200 */
.L_x_11364:
        /* <DEDUP_REMOVED lines=12> */
[----:B0-----:R-:W-:Y:S05]  /*6fa0*/  CALL.REL.NOINC `($__internal_174_$__cuda_sm3x_div_rn_noftz_f32_slowpath) ;  /* 0x0000003000347944 */ /* 0x001fea0003c00000 */
[----:B------:R-:W-:-:S07]  /*6fb0*/  MOV R15, R11 ;  /* 0x0000000b000f7202 */ /* 0x000fce0000000f00 */
.L_x_11367:
[----:B------:R-:W-:Y:S05]  /*6fc0*/  BSYNC.RECONVERGENT B3 ;  /* 0x0000000000037941 */ /* 0x000fea0003800200 */
.L_x_11366:
        /* <DEDUP_REMOVED lines=12> */
[----:B0-----:R-:W-:Y:S05]  /*7090*/  CALL.REL.NOINC `($__internal_174_$__cuda_sm3x_div_rn_noftz_f32_slowpath) ;  /* 0x0000002c00f87944 */ /* 0x001fea0003c00000 */
[----:B------:R-:W-:-:S07]  /*70a0*/  IMAD.MOV.U32 R4, RZ, RZ, R11 ;  /* 0x000000ffff047224 */ /* 0x000fce00078e000b */
.L_x_11369:
[----:B------:R-:W-:Y:S05]  /*70b0*/  BSYNC.RECONVERGENT B3 ;  /* 0x0000000000037941 */ /* 0x000fea0003800200 */
.L_x_11368:
        /* <DEDUP_REMOVED lines=14> */
.L_x_11371:
[----:B------:R-:W-:Y:S05]  /*71a0*/  BSYNC.RECONVERGENT B3 ;  /* 0x0000000000037941 */ /* 0x000fea0003800200 */
.L_x_11370:
        /* <DEDUP_REMOVED lines=14> */
.L_x_11373:
[----:B------:R-:W-:Y:S05]  /*7290*/  BSYNC.RECONVERGENT B3 ;  /* 0x0000000000037941 */ /* 0x000fea0003800200 */
.L_x_11372:
        /* <DEDUP_REMOVED lines=14> */
.L_x_11375:
[----:B------:R-:W-:Y:S05]  /*7380*/  BSYNC.RECONVERGENT B3 ;  /* 0x0000000000037941 */ /* 0x000fea0003800200 */
.L_x_11374:
        /* <DEDUP_REMOVED lines=14> */
.L_x_11377:
[----:B------:R-:W-:Y:S05]  /*7470*/  BSYNC.RECONVERGENT B3 ;  /* 0x0000000000037941 */ /* 0x000fea0003800200 */
.L_x_11376:
        /* <DEDUP_REMOVED lines=14> */
.L_x_11379:
[----:B------:R-:W-:Y:S05]  /*7560*/  BSYNC.RECONVERGENT B3 ;  /* 0x0000000000037941 */ /* 0x000fea0003800200 */
.L_x_11378:
        /* <DEDUP_REMOVED lines=14> */
.L_x_11381:
[----:B------:R-:W-:Y:S05]  /*7650*/  BSYNC.RECONVERGENT B3 ;  /* 0x0000000000037941 */ /* 0x000fea0003800200 */
.L_x_11380:
        /* <DEDUP_REMOVED lines=14> */
.L_x_11383:
[----:B------:R-:W-:Y:S05]  /*7740*/  BSYNC.RECONVERGENT B3 ;  /* 0x0000000000037941 */ /* 0x000fea0003800200 */
.L_x_11382:
        /* <DEDUP_REMOVED lines=14> */
.L_x_11385:
[----:B------:R-:W-:Y:S05]  /*7830*/  BSYNC.RECONVERGENT B3 ;  /* 0x0000000000037941 */ /* 0x000fea0003800200 */
.L_x_11384:
        /* <DEDUP_REMOVED lines=14> */
.L_x_11387:
[----:B------:R-:W-:Y:S05]  /*7920*/  BSYNC.RECONVERGENT B3 ;  /* 0x0000000000037941 */ /* 0x000fea0003800200 */
.L_x_11386:
        /* <DEDUP_REMOVED lines=14> */
.L_x_11389:
[----:B------:R-:W-:Y:S05]  /*7a10*/  BSYNC.RECONVERGENT B3 ;  /* 0x0000000000037941 */ /* 0x000fea0003800200 */
.L_x_11388:
        /* <DEDUP_REMOVED lines=14> */
.L_x_11391:
[----:B------:R-:W-:Y:S05]  /*7b00*/  BSYNC.RECONVERGENT B3 ;  /* 0x0000000000037941 */ /* 0x000fea0003800200 */
.L_x_11390:
        /* <DEDUP_REMOVED lines=14> */
.L_x_11393:
[----:B------:R-:W-:Y:S05]  /*7bf0*/  BSYNC.RECONVERGENT B3 ;  /* 0x0000000000037941 */ /* 0x000fea0003800200 */
.L_x_11392:
        /* <DEDUP_REMOVED lines=14> */
.L_x_11395:
[----:B------:R-:W-:Y:S05]  /*7ce0*/  BSYNC.RECONVERGENT B3 ;  /* 0x0000000000037941 */ /* 0x000fea0003800200 */
.L_x_11394:
        /* <DEDUP_REMOVED lines=14> */
.L_x_11397:
[----:B------:R-:W-:Y:S05]  /*7dd0*/  BSYNC.RECONVERGENT B3 ;  /* 0x0000000000037941 */ /* 0x000fea0003800200 */
.L_x_11396:
        /* <DEDUP_REMOVED lines=14> */
.L_x_11399:
[----:B------:R-:W-:Y:S05]  /*7ec0*/  BSYNC.RECONVERGENT B3 ;  /* 0x0000000000037941 */ /* 0x000fea0003800200 */
.L_x_11398:
        /* <DEDUP_REMOVED lines=14> */
.L_x_11401:
[----:B------:R-:W-:Y:S05]  /*7fb0*/  BSYNC.RECONVERGENT B3 ;  /* 0x0000000000037941 */ /* 0x000fea0003800200 */
.L_x_11400:
        /* <DEDUP_REMOVED lines=14> */
.L_x_11403:
[----:B------:R-:W-:Y:S05]  /*80a0*/  BSYNC.RECONVERGENT B3 ;  /* 0x0000000000037941 */ /* 0x000fea0003800200 */
.L_x_11402:
        /* <DEDUP_REMOVED lines=13> */
[----:B------:R-:W-:-:S07]  /*8180*/  MOV R30, R11 ;  /* 0x0000000b001e7202 */ /* 0x000fce0000000f00 */
.L_x_11405:
[----:B------:R-:W-:Y:S05]  /*8190*/  BSYNC.RECONVERGENT B3 ;  /* 0x0000000000037941 */ /* 0x000fea0003800200 */
.L_x_11404:
        /* <DEDUP_REMOVED lines=14> */
.L_x_11407:
[----:B------:R-:W-:Y:S05]  /*8280*/  BSYNC.RECONVERGENT B3 ;  /* 0x0000000000037941 */ /* 0x000fea0003800200 */
.L_x_11406:
        /* <DEDUP_REMOVED lines=14> */
.L_x_11409:
[----:B------:R-:W-:Y:S05]  /*8370*/  BSYNC.RECONVERGENT B3 ;  /* 0x0000000000037941 */ /* 0x000fea0003800200 */
.L_x_11408:
        /* <DEDUP_REMOVED lines=14> */
.L_x_11411:
[----:B------:R-:W-:Y:S05]  /*8460*/  BSYNC.RECONVERGENT B3 ;  /* 0x0000000000037941 */ /* 0x000fea0003800200 */
.L_x_11410:
        /* <DEDUP_REMOVED lines=14> */
.L_x_11413:
[----:B------:R-:W-:Y:S05]  /*8550*/  BSYNC.RECONVERGENT B3 ;  /* 0x0000000000037941 */ /* 0x000fea0003800200 */
.L_x_11412:
        /* <DEDUP_REMOVED lines=14> */
.L_x_11415:
[----:B------:R-:W-:Y:S05]  /*8640*/  BSYNC.RECONVERGENT B3 ;  /* 0x0000000000037941 */ /* 0x000fea0003800200 */
.L_x_11414:
        /* <DEDUP_REMOVED lines=13> */
.L_x_11417:
[----:B------:R-:W-:Y:S05]  /*8720*/  BSYNC.RECONVERGENT B3 ;  /* 0x0000000000037941 */ /* 0x000fea0003800200 */
.L_x_11416:
        /* <DEDUP_REMOVED lines=67> */
.L_x_11362:
[----:B------:R-:W-:Y:S05]  /*8b60*/  EXIT ;  /* 0x000000000000794d */ /* 0x000fea0003800000 */
.L_x_11363:
[----:B------:R-:W-:Y:S01]  /*8b70*/  HFMA2 R12, -RZ, RZ, 0, 9.5367431640625e-07 ;  /* 0x00000010ff0c7431 */ /* 0x000fe200000001ff */
[----:B------:R-:W-:Y:S01]  /*8b80*/  BSSY B1, `(.L_x_11419) ;  /* 0x0000006000017945 */ /* 0x000fe20003800000 */
[----:B------:R-:W-:Y:S01]  /*8b90*/  IMAD.MOV.U32 R11, RZ, RZ, 0x1f ;  /* 0x0000001fff0b7424 */ /* 0x000fe200078e00ff */
[----:B------:R-:W-:-:S07]  /*8ba0*/  MOV R15, 0xffffffff ;  /* 0xffffffff000f7802 */ /* 0x000fce0000000f00 */
[----:B------:R-:W-:Y:S05]  /*8bb0*/  WARPSYNC.COLLECTIVE R15, `(.L_x_11420) ;  /* 0x000000000f087348 */ /* 0x000fea0003c00000 */
[----:B------:R0:W1:Y:S02]  /*8bc0*/  SHFL.BFLY P6, R14, R13, R12, R11 ;  /* 0x0c00000c0d0e7389 */ /* 0x00006400000c000b */
[----:B01----:R-:W-:Y:S05]  /*8bd0*/  ENDCOLLECTIVE ;  /* 0x000000000000791b */ /* 0x003fea0003800000 */
.L_x_11420:
[----:B------:R-:W-:Y:S05]  /*8be0*/  BSYNC B1 ;  /* 0x0000000000017941 */ /* 0x000fea0003800000 */
.L_x_11419:
[----:B------:R-:W-:Y:S01]  /*8bf0*/  HFMA2 R12, -RZ, RZ, 0, 4.76837158203125e-07 ;  /* 0x00000008ff0c7431 */ /* 0x000fe200000001ff */
[----:B------:R-:W-:Y:S01]  /*8c00*/  FMNMX R13, R13, R14, !PT ;  /* 0x0000000e0d0d7209 */ /* 0x000fe20007800000 */
[----:B------:R-:W-:Y:S01]  /*8c10*/  IMAD.MOV.U32 R11, RZ, RZ, 0x1f ;  /* 0x0000001fff0b7424 */ /* 0x000fe200078e00ff */
[----:B------:R-:W-:-:S07]  /*8c20*/  MOV R15, 0xffffffff ;  /* 0xffffffff000f7802 */ /* 0x000fce0000000f00 */
[----:B------:R-:W-:Y:S05]  /*8c30*/  WARPSYNC.COLLECTIVE R15, `(.L_x_11421) ;  /* 0x000000000f087348 */ /* 0x000fea0003c00000 */
[----:B------:R0:W1:Y:S02]  /*8c40*/  SHFL.BFLY P6, R14, R13, R12, R11 ;  /* 0x0c00000c0d0e7389 */ /* 0x00006400000c000b */
[----:B01----:R-:W-:Y:S05]  /*8c50*/  ENDCOLLECTIVE ;  /* 0x000000000000791b */ /* 0x003fea0003800000 */
.L_x_11421:
[----:B------:R-:W-:Y:S01]  /*8c60*/  IMAD.MOV.U32 R12, RZ, RZ, 0x4 ;  /* 0x00000004ff0c7424 */ /* 0x000fe200078e00ff */
[----:B------:R-:W-:-:S04]  /*8c70*/  FMNMX R4, R13, R14, !PT ;  /* 0x0000000e0d047209 */ /* 0x000fc80007800000 */
[----:B------:R-:W-:-:S07]  /*8c80*/  MOV R13, R4 ;  /* 0x00000004000d7202 */ /* 0x000fce0000000f00 */
[----:B------:R-:W-:Y:S05]  /*8c90*/  WARPSYNC.COLLECTIVE R15, `(.L_x_11422) ;  /* 0x000000000f087348 */ /* 0x000fea0003c00000 */
[----:B------:R0:W1:Y:S02]  /*8ca0*/  SHFL.BFLY P6, R14, R13, R12, R11 ;  /* 0x0c00000c0d0e7389 */ /* 0x00006400000c000b */
[----:B01----:R-:W-:Y:S05]  /*8cb0*/  ENDCOLLECTIVE ;  /* 0x000000000000791b */ /* 0x003fea0003800000 */
.L_x_11422:
[----:B------:R-:W-:Y:S01]  /*8cc0*/  HFMA2 R12, -RZ, RZ, 0, 1.1920928955078125e-07 ;  /* 0x00000002ff0c7431 */ /* 0x000fe200000001ff */
[----:B------:R-:W-:-:S04]  /*8cd0*/  FMNMX R9, R4, R14, !PT ;  /* 0x0000000e04097209 */ /* 0x000fc80007800000 */
[----:B------:R-:W-:-:S07]  /*8ce0*/  MOV R13, R9 ;  /* 0x00000009000d7202 */ /* 0x000fce0000000f00 */
[----:B------:R-:W-:Y:S05]  /*8cf0*/  WARPSYNC.COLLECTIVE R15, `(.L_x_11423) ;  /* 0x000000000f087348 */ /* 0x000fea0003c00000 */
[----:B------:R0:W1:Y:S02]  /*8d00*/  SHFL.BFLY P6, R14, R13, R12, R11 ;  /* 0x0c00000c0d0e7389 */ /* 0x00006400000c000b */
[----:B01----:R-:W-:Y:S05]  /*8d10*/  ENDCOLLECTIVE ;  /* 0x000000000000791b */ /* 0x003fea0003800000 */
.L_x_11423:
[----:B------:R-:W-:Y:S02]  /*8d20*/  MOV R12, 0x1 ;  /* 0x00000001000c7802 */ /* 0x000fe40000000f00 */
[----:B------:R-:W-:-:S05]  /*8d30*/  FMNMX R17, R9, R14, !PT ;  /* 0x0000000e09117209 */ /* 0x000fca0007800000 */
[----:B------:R-:W-:-:S07]  /*8d40*/  IMAD.MOV.U32 R13, RZ, RZ, R17 ;  /* 0x000000ffff0d7224 */ /* 0x000fce00078e0011 */
[----:B------:R-:W-:Y:S05]  /*8d50*/  WARPSYNC.COLLECTIVE R15, `(.L_x_11424) ;  /* 0x000000000f087348 */ /* 0x000fea0003c00000 */
[----:B------:R0:W1:Y:S02]  /*8d60*/  SHFL.BFLY P6, R14, R13, R12, R11 ;  /* 0x0c00000c0d0e7389 */ /* 0x00006400000c000b */
[----:B01----:R-:W-:Y:S05]  /*8d70*/  ENDCOLLECTIVE ;  /* 0x000000000000791b */ /* 0x003fea0003800000 */
.L_x_11424:
[----:B------:R-:W-:-:S05]  /*8d80*/  FMNMX R21, R17, R14, !PT ;  /* 0x0000000e11157209 */ /* 0x000fca0007800000 */
        /* <DEDUP_REMOVED lines=28> */
[----:B------:R-:W-:-:S02]  /*8f50*/  IMAD.MOV.U32 R44, RZ, RZ, 0x437c0000 ;  /* 0x437c0000ff2c7424 */ /* 0x000fc400078e00ff */
        /* <DEDUP_REMOVED lines=8> */
[----:B------:R-:W-:-:S04]  /*8fe0*/  FADD R25, R21, -12583039 ;  /* 0xcb40007f15197421 */ /* 0x000fc80000000000 */
[C---:B------:R-:W-:Y:S01]  /*8ff0*/  FFMA R25, R4.reuse, 1.4426950216293334961, -R25 ;  /* 0x3fb8aa3b04197823 */ /* 0x040fe20000000819 */
[----:B------:R-:W0:Y:S03]  /*9000*/  MUFU.EX2 R23, R23 ;  /* 0x0000001700177308 */ /* 0x000e260000000800 */
[----:B------:R-:W-:Y:S01]  /*9010*/  FFMA R25, R4, 1.925963033500011079e-08, R25 ;  /* 0x32a5706004197823 */ /* 0x000fe20000000019 */
[----:B------:R-:W-:Y:S01]  /*9020*/  SHF.L.U32 R4, R21, 0x17, RZ ;  /* 0x0000001715047819 */ /* 0x000fe200000006ff */
[----:B------:R-:W-:-:S04]  /*9030*/  FFMA.SAT R21, R9, R43, 0.5 ;  /* 0x3f00000009157423 */ /* 0x000fc8000000202b */
[----:B------:R-:W-:Y:S01]  /*9040*/  FFMA.RM R21, R21, R44, 12582913 ;  /* 0x4b40000115157423 */ /* 0x000fe2000000402c */
[----:B------:R-:W1:Y:S03]  /*9050*/  MUFU.EX2 R25, R25 ;  /* 0x0000001900197308 */ /* 0x000e660000000800 */
[----:B------:R-:W-:-:S04]  /*9060*/  FADD R8, R21, -12583039 ;  /* 0xcb40007f15087421 */ /* 0x000fc80000000000 */
[C---:B------:R-:W-:Y:S01]  /*9070*/  FFMA R8, R9.reuse, 1.4426950216293334961, -R8 ;  /* 0x3fb8aa3b09087823 */ /* 0x040fe20000000808 */
[----:B0-----:R-:W-:Y:S01]  /*9080*/  FMUL R16, R16, R23 ;  /* 0x0000001710107220 */ /* 0x001fe20000400000 */
[----:B------:R-:W-:Y:S02]  /*9090*/  FFMA.SAT R23, R14, R43, 0.5 ;  /* 0x3f0000000e177423 */ /* 0x000fe4000000202b */
[----:B------:R-:W-:Y:S01]  /*90a0*/  FFMA R20, R9, 1.925963033500011079e-08, R8 ;  /* 0x32a5706009147823 */ /* 0x000fe20000000008 */
[----:B------:R-:W-:Y:S02]  /*90b0*/  IMAD.SHL.U32 R8, R21, 0x800000, RZ ;  /* 0x0080000015087824 */ /* 0x000fe400078e00ff */
[----:B------:R-:W-:Y:S01]  /*90c0*/  FFMA.RM R23, R23, R44, 12582913 ;  /* 0x4b40000117177423 */ /* 0x000fe2000000402c */
[----:B------:R-:W0:Y:S01]  /*90d0*/  MUFU.EX2 R9, R20 ;  /* 0x0000001400097308 */ /* 0x000e220000000800 */
[----:B-1----:R-:W-:Y:S02]  /*90e0*/  FMUL R4, R4, R25 ;  /* 0x0000001904047220 */ /* 0x002fe40000400000 */
[----:B------:R-:W-:-:S04]  /*90f0*/  FADD R25, R23, -12583039 ;  /* 0xcb40007f17197421 */ /* 0x000fc80000000000 */
[----:B------:R-:W-:-:S04]  /*9100*/  FFMA R25, R14, 1.4426950216293334961, -R25 ;  /* 0x3fb8aa3b0e197823 */ /* 0x000fc80000000819 */
[----:B------:R-:W-:Y:S01]  /*9110*/  FFMA R25, R14, 1.925963033500011079e-08, R25 ;  /* 0x32a570600e197823 */ /* 0x000fe20000000019 */
[----:B0-----:R-:W-:Y:S01]  /*9120*/  FMUL R8, R8, R9 ;  /* 0x0000000908087220 */ /* 0x001fe20000400000 */
[----:B------:R-:W-:-:S04]  /*9130*/  FFMA.SAT R9, R10, R43, 0.5 ;  /* 0x3f0000000a097423 */ /* 0x000fc8000000202b */
[----:B------:R-:W-:Y:S01]  /*9140*/  MUFU.EX2 R25, R25 ;  /* 0x0000001900197308 */ /* 0x000fe20000000800 */
[----:B------:R-:W-:-:S04]  /*9150*/  FFMA.RM R9, R9, R44, 12582913 ;  /* 0x4b40000109097423 */ /* 0x000fc8000000402c */
[C---:B------:R-:W-:Y:S01]  /*9160*/  FADD R21, R9.reuse, -12583039 ;  /* 0xcb40007f09157421 */ /* 0x040fe20000000000 */
[----:B------:R-:W-:-:S03]  /*9170*/  SHF.L.U32 R9, R9, 0x17, RZ ;  /* 0x0000001709097819 */ /* 0x000fc600000006ff */
[----:B------:R-:W-:-:S04]  /*9180*/  FFMA R21, R10, 1.4426950216293334961, -R21 ;  /* 0x3fb8aa3b0a157823 */ /* 0x000fc80000000815 */
[----:B------:R-:W-:-:S04]  /*9190*/  FFMA R21, R10, 1.925963033500011079e-08, R21 ;  /* 0x32a570600a157823 */ /* 0x000fc80000000015 */
[----:B------:R0:W1:Y:S02]  /*91a0*/  MUFU.EX2 R10, R21 ;  /* 0x00000015000a7308 */ /* 0x0000640000000800 */
[----:B0-----:R-:W-:-:S04]  /*91b0*/  FFMA.SAT R21, R17, R43, 0.5 ;  /* 0x3f00000011157423 */ /* 0x001fc8000000202b */
[----:B------:R-:W-:-:S04]  /*91c0*/  FFMA.RM R21, R21, R44, 12582913 ;  /* 0x4b40000115157423 */ /* 0x000fc8000000402c */
[----:B------:R-:W-:Y:S01]  /*91d0*/  FADD R14, R21, -12583039 ;  /* 0xcb40007f150e7421 */ /* 0x000fe20000000000 */
[----:B-1----:R-:W-:Y:S01]  /*91e0*/  FMUL R9, R9, R10 ;  /* 0x0000000a09097220 */ /* 0x002fe20000400000 */
[----:B------:R-:W-:Y:S02]  /*91f0*/  SHF.L.U32 R10, R23, 0x17, RZ ;  /* 0x00000017170a7819 */ /* 0x000fe400000006ff */
[----:B------:R-:W-:-:S03]  /*9200*/  FFMA R14, R17, 1.4426950216293334961, -R14 ;  /* 0x3fb8aa3b110e7823 */ /* 0x000fc6000000080e */
[----:B------:R-:W-:Y:S01]  /*9210*/  FMUL R10, R10, R25 ;  /* 0x000000190a0a7220 */ /* 0x000fe20000400000 */
        /* <DEDUP_REMOVED lines=163> */
[----:B------:R-:W-:Y:S01]  /*9c50*/  SHF.L.U32 R11, R11, 0x17, RZ ;  /* 0x000000170b0b7819 */ /* 0x000fe200000006ff */
[----:B------:R-:W-:Y:S02]  /*9c60*/  IMAD.SHL.U32 R31, R43, 0x800000, RZ ;  /* 0x008000002b1f7824 */ /* 0x000fe400078e00ff */
[----:B------:R-:W-:Y:S01]  /*9c70*/  FFMA R14, R39, 1.4426950216293334961, -R14 ;  /* 0x3fb8aa3b270e7823 */ /* 0x000fe2000000080e */
[----:B------:R-:W-:-:S03]  /*9c80*/  FFMA R12, R41, 1.4426950216293334961, -R12 ;  /* 0x3fb8aa3b290c7823 */ /* 0x000fc6000000080c */
[----:B------:R-:W-:Y:S01]  /*9c90*/  FFMA R14, R39, 1.925963033500011079e-08, R14 ;  /* 0x32a57060270e7823 */ /* 0x000fe2000000000e */
[----:B------:R-:W-:-:S04]  /*9ca0*/  FFMA R41, R41, 1.925963033500011079e-08, R12 ;  /* 0x32a5706029297823 */ /* 0x000fc8000000000c */
[----:B------:R-:W0:Y:S08]  /*9cb0*/  MUFU.EX2 R12, R41 ;  /* 0x00000029000c7308 */ /* 0x000e300000000800 */
        /* <DEDUP_REMOVED lines=35> */
.L_x_11425:
[----:B------:R-:W-:Y:S02]  /*9ef0*/  HFMA2 R12, -RZ, RZ, 0, 4.76837158203125e-07 ;  /* 0x00000008ff0c7431 */ /* 0x000fe400000001ff */
[----:B------:R-:W-:-:S05]  /*9f00*/  FADD R39, R13, R14 ;  /* 0x0000000e0d277221 */ /* 0x000fca0000000000 */
[----:B------:R-:W-:-:S07]  /*9f10*/  MOV R13, R39 ;  /* 0x00000027000d7202 */ /* 0x000fce0000000f00 */
[----:B------:R-:W-:Y:S05]  /*9f20*/  WARPSYNC.COLLECTIVE R15, `(.L_x_11426) ;  /* 0x000000000f087348 */ /* 0x000fea0003c00000 */
[----:B------:R0:W1:Y:S02]  /*9f30*/  SHFL.BFLY P6, R14, R13, R12, R11 ;  /* 0x0c00000c0d0e7389 */ /* 0x00006400000c000b */
[----:B01----:R-:W-:Y:S05]  /*9f40*/  ENDCOLLECTIVE ;  /* 0x000000000000791b */ /* 0x003fea0003800000 */
.L_x_11426:
[----:B------:R-:W-:Y:S01]  /*9f50*/  MOV R12, 0x4 ;  /* 0x00000004000c7802 */ /* 0x000fe20000000f00 */
[----:B------:R-:W-:-:S04]  /*9f60*/  FADD R40, R39, R14 ;  /* 0x0000000e27287221 */ /* 0x000fc80000000000 */
[----:B------:R-:W-:-:S07]  /*9f70*/  IMAD.MOV.U32 R13, RZ, RZ, R40 ;  /* 0x000000ffff0d7224 */ /* 0x000fce00078e0028 */
[----:B------:R-:W-:Y:S05]  /*9f80*/  WARPSYNC.COLLECTIVE R15, `(.L_x_11427) ;  /* 0x000000000f087348 */ /* 0x000fea0003c00000 */
[----:B------:R0:W1:Y:S02]  /*9f90*/  SHFL.BFLY P6, R14, R13, R12, R11 ;  /* 0x0c00000c0d0e7389 */ /* 0x00006400000c000b */
[----:B01----:R-:W-:Y:S05]  /*9fa0*/  ENDCOLLECTIVE ;  /* 0x000000000000791b */ /* 0x003fea0003800000 */
.L_x_11427:
[----:B------:R-:W-:Y:S02]  /*9fb0*/  IMAD.MOV.U32 R12, RZ, RZ, 0x2 ;  /* 0x00000002ff0c7424 */ /* 0x000fe400078e00ff */
[----:B------:R-:W-:-:S05]  /*9fc0*/  FADD R41, R40, R14 ;  /* 0x0000000e28297221 */ /* 0x000fca0000000000 */
[----:B------:R-:W-:-:S07]  /*9fd0*/  MOV R13, R41 ;  /* 0x00000029000d7202 */ /* 0x000fce0000000f00 */
[----:B------:R-:W-:Y:S05]  /*9fe0*/  WARPSYNC.COLLECTIVE R15, `(.L_x_11428) ;  /* 0x000000000f087348 */ /* 0x000fea0003c00000 */
[----:B------:R0:W1:Y:S02]  /*9ff0*/  SHFL.BFLY P6, R14, R13, R12, R11 ;  /* 0x0c00000c0d0e7389 */ /* 0x00006400000c000b */
[----:B01----:R-:W-:Y:S05]  /*a000*/  ENDCOLLECTIVE ;  /* 0x000000000000791b */ /* 0x003fea0003800000 */
.L_x_11428:
[----:B------:R-:W-:Y:S02]  /*a010*/  HFMA2 R12, -RZ, RZ, 0, 5.9604644775390625e-08 ;  /* 0x00000001ff0c7431 */ /* 0x000fe400000001ff */
[----:B------:R-:W-:-:S05]  /*a020*/  FADD R42, R41, R14 ;  /* 0x0000000e292a7221 */ /* 0x000fca0000000000 */
[----:B------:R-:W-:-:S07]  /*a030*/  MOV R13, R42 ;  /* 0x0000002a000d7202 */ /* 0x000fce0000000f00 */
[----:B------:R-:W-:Y:S05]  /*a040*/  WARPSYNC.COLLECTIVE R15, `(.L_x_11429) ;  /* 0x000000000f087348 */ /* 0x000fea0003c00000 */
[----:B------:R0:W1:Y:S02]  /*a050*/  SHFL.BFLY P6, R14, R13, R12, R11 ;  /* 0x0c00000c0d0e7389 */ /* 0x00006400000c000b */
[----:B01----:R-:W-:Y:S05]  /*a060*/  ENDCOLLECTIVE ;  /* 0x000000000000791b */ /* 0x003fea0003800000 */
.L_x_11429:
[----:B------:R-:W-:Y:S05]  /*a070*/  BRA `(.L_x_11430) ;  /* 0xffffffcc005c7947 */ /* 0x000fea000383ffff */
        .weak           $__internal_174_$__cuda_sm3x_div_rn_noftz_f32_slowpath
        .type           $__internal_174_$__cuda_sm3x_div_rn_noftz_f32_slowpath,@function
        .size           $__internal_174_$__cuda_sm3x_div_rn_noftz_f32_slowpath,(.L_x_37551 - $__internal_174_$__cuda_sm3x_div_rn_noftz_f32_slowpath)
$__internal_174_$__cuda_sm3x_div_rn_noftz_f32_slowpath:
        /* <DEDUP_REMOVED lines=32> */
[----:B------:R-:W-:Y:S01]  /*a280*/  @P0 MOV R40, RZ ;  /* 0x000000ff00280202 */ /* 0x000fe20000000f00 */
[----:B------:R-:W-:Y:S02]  /*a290*/  @!P0 IMAD.MOV.U32 R40, RZ, RZ, -0x40 ;  /* 0xffffffc0ff288424 */ /* 0x000fe400078e00ff */
[----:B------:R-:W-:-:S03]  /*a2a0*/  @!P0 FFMA R41, R16, 1.84467440737095516160e+19, RZ ;  /* 0x5f80000010298823 */ /* 0x000fc600000000ff */
[----:B------:R-:W-:-:S07]  /*a2b0*/  @!P1 IADD3 R40, PT, PT, R40, 0x40, RZ ;  /* 0x0000004028289810 */ /* 0x000fce0007ffe0ff */
.L_x_11432:
[----:B------:R-:W-:Y:S01]  /*a2c0*/  LEA R16, R13, 0xc0800000, 0x17 ;  /* 0xc08000000d107811 */ /* 0x000fe200078eb8ff */
[----:B------:R-:W-:Y:S01]  /*a2d0*/  VIADD R42, R42, 0xffffff81 ;  /* 0xffffff812a2a7836 */ /* 0x000fe20000000000 */
[----:B------:R-:W-:Y:S02]  /*a2e0*/  BSSY.RECONVERGENT B2, `(.L_x_11437) ;  /* 0x0000035000027945 */ /* 0x000fe40003800200 */
[----:B------:R-:W-:-:S04]  /*a2f0*/  IADD3 R45, PT, PT, -R16, R11, RZ ;  /* 0x0000000b102d7210 */ /* 0x000fc80007ffe1ff */
[----:B------:R0:W1:Y:S01]  /*a300*/  MUFU.RCP R11, R45 ;  /* 0x0000002d000b7308 */ /* 0x0000620000001000 */
[----:B------:R-:W-:Y:S01]  /*a310*/  FADD.FTZ R44, -R45, -RZ ;  /* 0x800000ff2d2c7221 */ /* 0x000fe20000010100 */
[----:B0-----:R-:W-:-:S04]  /*a320*/  IADD3 R45, PT, PT, R42, 0x7f, -R13 ;  /* 0x0000007f2a2d7810 */ /* 0x001fc80007ffe80d */
[----:B------:R-:W-:Y:S01]  /*a330*/  IADD3 R40, PT, PT, R45, R40, RZ ;  /* 0x000000282d287210 */ /* 0x000fe20007ffe0ff */
[----:B-1----:R-:W-:-:S04]  /*a340*/  FFMA R16, R11, R44, 1 ;  /* 0x3f8000000b107423 */ /* 0x002fc8000000002c */
        /* <DEDUP_REMOVED lines=42> */
.L_x_11439:
[----:B------:R-:W-:-:S04]  /*a5f0*/  LOP3.LUT R11, R11, 0x80000000, RZ, 0xc0, !PT ;  /* 0x800000000b0b7812 */ /* 0x000fc800078ec0ff */
[----:B------:R-:W-:Y:S01]  /*a600*/  LOP3.LUT R11, R11, 0x7f800000, RZ, 0xfc, !PT ;  /* 0x7f8000000b0b7812 */ /* 0x000fe200078efcff */
[----:B------:R-:W-:Y:S06]  /*a610*/  BRA `(.L_x_11440) ;  /* 0x0000000000047947 */ /* 0x000fec0003800000 */
.L_x_11438:
[----:B------:R-:W-:-:S07]  /*a620*/  LEA R11, R40, R11, 0x17 ;  /* 0x0000000b280b7211 */ /* 0x000fce00078eb8ff */
.L_x_11440:
[----:B------:R-:W-:Y:S05]  /*a630*/  BSYNC.RECONVERGENT B2 ;  /* 0x0000000000027941 */ /* 0x000fea0003800200 */
.L_x_11437:
[----:B------:R-:W-:Y:S05]  /*a640*/  BRA `(.L_x_11441) ;  /* 0x0000000000207947 */ /* 0x000fea0003800000 */
.L_x_11436:
[----:B------:R-:W-:-:S04]  /*a650*/  LOP3.LUT R11, R11, 0x80000000, R41, 0x48, !PT ;  /* 0x800000000b0b7812 */ /* 0x000fc800078e4829 */
[----:B------:R-:W-:Y:S01]  /*a660*/  LOP3.LUT R11, R11, 0x7f800000, RZ, 0xfc, !PT ;  /* 0x7f8000000b0b7812 */ /* 0x000fe200078efcff */
[----:B------:R-:W-:Y:S06]  /*a670*/  BRA `(.L_x_11441) ;  /* 0x0000000000147947 */ /* 0x000fec0003800000 */
.L_x_11435:
[----:B------:R-:W-:Y:S01]  /*a680*/  LOP3.LUT R11, R11, 0x80000000, R41, 0x48, !PT ;  /* 0x800000000b0b7812 */ /* 0x000fe200078e4829 */
[----:B------:R-:W-:Y:S06]  /*a690*/  BRA `(.L_x_11441) ;  /* 0x00000000000c7947 */ /* 0x000fec0003800000 */
.L_x_11434:
[----:B------:R-:W0:Y:S01]  /*a6a0*/  MUFU.RSQ R11, -QNAN ;  /* 0xffc00000000b7908 */ /* 0x000e220000001400 */
[----:B------:R-:W-:Y:S05]  /*a6b0*/  BRA `(.L_x_11441) ;  /* 0x0000000000047947 */ /* 0x000fea0003800000 */
.L_x_11433:
[----:B------:R-:W-:-:S07]  /*a6c0*/  FADD.FTZ R11, R16, R11 ;  /* 0x0000000b100b7221 */ /* 0x000fce0000010000 */
.L_x_11441:
[----:B------:R-:W-:Y:S05]  /*a6d0*/  BSYNC.RECONVERGENT B1 ;  /* 0x0000000000017941 */ /* 0x000fea0003800200 */
.L_x_11431:
[----:B------:R-:W-:-:S04]  /*a6e0*/  HFMA2 R13, -RZ, RZ, 0, 0 ;  /* 0x00000000ff0d7431 */ /* 0x000fc800000001ff */
[----:B0-----:R-:W-:Y:S05]  /*a6f0*/  RET.REL.NODEC R12 `(_Z15SoftmaxWarpImplI22BroadcastScaleMaskLoadIffbLm3EiE11DirectStoreIffEfLi1ELi27ELi32ELi1ELb0EL9Algorithm0EEvT_T0_ll) ;  /* 0xffffff580c407950 */ /* 0x001fea0003c3ffff */
.L_x_11442:
        /* <DEDUP_REMOVED lines=16> */
.L_x_37551:


//--------------------- .text._Z15SoftmaxWarpImplI22BroadcastScaleMaskLoadIffbLm3EiE11DirectStoreIffEfLi1ELi26ELi32ELi1ELb1EL9Algorithm0EEvT_T0_ll --------------------------
	.section	.text._Z15SoftmaxWarpImplI22BroadcastScaleMaskLoadIffbLm3EiE11DirectStoreIffEfLi1ELi26ELi32ELi1ELb1EL9Algorithm0EEvT_T0_ll,"ax",@progbits
	.align	128
        .global         _Z15SoftmaxWarpImplI22BroadcastScaleMaskLoadIffbLm3EiE11DirectStoreIffEfLi1ELi26ELi32ELi1ELb1EL9Algorithm0EEvT_T0_ll
        .type           _Z15SoftmaxWarpImplI22BroadcastScaleMaskLoadIffbLm3EiE11DirectStoreIffEfLi1ELi26ELi32ELi1ELb1EL9Algorithm0EEvT_T0_ll,@function
        .size           _Z15SoftmaxWarpImplI22BroadcastScaleMaskLoadIffbLm3EiE11DirectStoreIffEfLi1ELi26ELi32ELi1ELb1EL9Algorithm0EEvT_T0_ll,(.L_x_37552 - _Z15SoftmaxWarpImplI22BroadcastScaleMaskLoadIffbLm3EiE11DirectStoreIffEfLi1ELi26ELi32ELi1ELb1EL9Algorithm0EEvT_T0_ll)
        .other          _Z15SoftmaxWarpImplI22BroadcastScaleMaskLoadIffbLm3EiE11DirectStoreIffEfLi1ELi26ELi32ELi1ELb1EL9Algorithm0EEvT_T0_ll,@"STO_CUDA_ENTRY STV_DEFAULT"
_Z15SoftmaxWarpImplI22BroadcastScaleMaskLoadIffbLm3EiE11DirectStoreIffEfLi1ELi26ELi32ELi1ELb1EL9Algorithm0EEvT_T0_ll:
.text._Z15SoftmaxWarpImplI22BroadcastScaleMaskLoadIffbLm3EiE11DirectStoreIffEfLi1ELi26ELi32ELi1ELb1EL9Algorithm0EEvT_T0_ll:
        /* <DEDUP_REMOVED lines=29> */
.L_x_11443:
        /* <DEDUP_REMOVED lines=25> */
.L_x_11550:
        /* <DEDUP_REMOVED lines=96> */
.L_x_11446:
[----:B------:R-:W-:Y:S05]  /*0960*/  BSYNC.RECONVERGENT B1 ;  /* 0x0000000000017941 */ /* 0x000fea0003800200 */
.L_x_11445:
        /* <DEDUP_REMOVED lines=69> */
[----:B-1----:R-:W-:Y:S02]  /*0dc0*/  ISETP.NE.U32.AND P1, PT, R38, 0x1, PT ;  /* 0x000000012600780c */ /* 0x002fe40003f25070 */
        /* <DEDUP_REMOVED lines=17> */
.L_x_11448:
[----:B------:R-:W-:Y:S05]  /*0ee0*/  BSYNC.RECONVERGENT B1 ;  /* 0x0000000000017941 */ /* 0x000fea0003800200 */
.L_x_11447:
        /* <DEDUP_REMOVED lines=52> */
[----:B------:R-:W-:Y:S01]  /*1230*/  IMAD.MOV.U32 R12, RZ, RZ, R8 ;  /* 0x000000ffff0c7224 */ /* 0x000fe200078e0008 */
[----:B0-----:R-:W-:Y:S01]  /*1240*/  MOV R44, RZ ;  /* 0x000000ff002c7202 */ /* 0x001fe20000000f00 */
[----:B-1----:R-:W-:-:S08]  /*1250*/  IMAD.MOV R10, RZ, RZ, -R45 ;  /* 0x000000ffff0a7224 */ /* 0x002fd000078e0a2d */
[----:B------:R-:W-:Y:S01]  /*1260*/  @!P5 IADD3 R12, PT, PT, -R12, RZ, RZ ;  /* 0x000000ff0c0cd210 */ /* 0x000fe20007ffe1ff */
[----:B------:R-:W-:Y:S01]  /*1270*/  IMAD R51, R10, R49, RZ ;  /* 0x000000310a337224 */ /* 0x000fe200078e02ff */
[----:B------:R-:W-:-:S03]  /*1280*/  ISETP.NE.AND P5, PT, R16, RZ, PT ;  /* 0x000000ff1000720c */ /* 0x000fc60003fa5270 */
[----:B------:R-:W-:-:S10]  /*1290*/  IMAD.HI.U32 R51, R45, R51, R44 ;  /* 0x000000332d337227 */ /* 0x000fd400078e002c */
[----:B------:R-:W-:-:S05]  /*12a0*/  @!P5 LOP3.LUT R12, RZ, R16, RZ, 0x33, !PT ;  /* 0x00000010ff0cd212 */ /* 0x000fca00078e33ff */
[----:B------:R-:W-:-:S04]  /*12b0*/  IMAD.MOV R8, RZ, RZ, -R12 ;  /* 0x000000ffff087224 */ /* 0x000fc800078e0a0c */
        /* <DEDUP_REMOVED lines=12> */
[----:B------:R-:W2:Y:S10]  /*1380*/  LDC.64 R48, c[0x0][0x398] ;  /* 0x0000e600ff307b82 */ /* 0x000eb40000000a00 */
        /* <DEDUP_REMOVED lines=13> */
[----:B-1----:R-:W-:-:S04]  /*1460*/  ISETP.NE.U32.AND P5, PT, R44, 0x1, PT ;  /* 0x000000012c00780c */ /* 0x002fc80003fa5070 */
        /* <DEDUP_REMOVED lines=15> */
.L_x_11450:
[----:B------:R-:W-:Y:S05]  /*1560*/  BSYNC.RECONVERGENT B1 ;  /* 0x0000000000017941 */ /* 0x000fea0003800200 */
.L_x_11449:
        /* <DEDUP_REMOVED lines=43> */
[----:B------:R-:W-:Y:S02]  /*1820*/  IMAD.MOV R10, RZ, RZ, -R16 ;  /* 0x000000ffff0a7224 */ /* 0x000fe400078e0a10 */
[----:B------:R-:W-:-:S04]  /*1830*/  IMAD.HI.U32 R49, R35, R49, R34 ;  /* 0x0000003123317227 */ /* 0x000fc800078e0022 */
        /* <DEDUP_REMOVED lines=42> */
.L_x_11452:
[----:B------:R-:W-:Y:S05]  /*1ae0*/  BSYNC.RECONVERGENT B1 ;  /* 0x0000000000017941 */ /* 0x000fea0003800200 */
.L_x_11451:
        /* <DEDUP_REMOVED lines=60> */
[----:B------:R-:W-:Y:S02]  /*1eb0*/  @P3 IADD3 R12, PT, PT, R12, 0x1, RZ ;  /* 0x000000010c0c3810 */ /* 0x000fe40007ffe0ff */
[----:B0-----:R-:W-:-:S04]  /*1ec0*/  ISETP.NE.U32.AND P3, PT, R46, 0x1, PT ;  /* 0x000000012e00780c */ /* 0x001fc80003f65070 */
[----:B------:R-:W-:Y:S01]  /*1ed0*/  ISETP.NE.AND.EX P3, PT, R47, RZ, PT, P3 ;  /* 0x000000ff2f00720c */ /* 0x000fe20003f65330 */
[----:B------:R-:W-:Y:S01]  /*1ee0*/  @!P5 IMAD.MOV R12, RZ, RZ, -R12 ;  /* 0x000000ffff0cd224 */ /* 0x000fe200078e0a0c */
        /* <DEDUP_REMOVED lines=24> */
.L_x_11454:
[----:B------:R-:W-:Y:S05]  /*2070*/  BSYNC.RECONVERGENT B1 ;  /* 0x0000000000017941 */ /* 0x000fea0003800200 */
.L_x_11453:
        /* <DEDUP_REMOVED lines=70> */
[----:B-1----:R-:W-:-:S02]  /*24e0*/  ISETP.NE.U32.AND P1, PT, R32, 0x1, PT ;  /* 0x000000012000780c */ /* 0x002fc40003f25070 */
        /* <DEDUP_REMOVED lines=17> */
.L_x_11456:
[----:B------:R-:W-:Y:S05]  /*2600*/  BSYNC.RECONVERGENT B1 ;  /* 0x0000000000017941 */ /* 0x000fea0003800200 */
.L_x_11455:
        /* <DEDUP_REMOVED lines=89> */
.L_x_11458:
[----:B------:R-:W-:Y:S05]  /*2ba0*/  BSYNC.RECONVERGENT B1 ;  /* 0x0000000000017941 */ /* 0x000fea0003800200 */
.L_x_11457:
        /* <DEDUP_REMOVED lines=89> */
.L_x_11460:
[----:B------:R-:W-:Y:S05]  /*3140*/  BSYNC.RECONVERGENT B1 ;  /* 0x0000000000017941 */ /* 0x000fea0003800200 */
.L_x_11459:
        /* <DEDUP_REMOVED lines=43> */
[----:B0-----:R-:W-:Y:S01]  /*3400*/  VIADD R40, R32, 0xffffffe ;  /* 0x0ffffffe20287836 */ /* 0x001fe20000000000 */
[----:B------:R-:W-:-:S03]  /*3410*/  SHF.R.S64 R32, RZ, 0x1e, R33 ;  /* 0x0000001eff207819 */ /* 0x000fc60000001021 */
        /* <DEDUP_REMOVED lines=30> */
[----:B0-----:R-:W-:-:S03]  /*3600*/  ISETP.NE.U32.AND P5, PT, R46, 0x1, PT ;  /* 0x000000012e00780c */ /* 0x001fc60003fa5070 */
[----:B------:R-:W-:Y:S01]  /*3610*/  IMAD.MOV R28, RZ, RZ, -R12 ;  /* 0x000000ffff1c7224 */ /* 0x000fe200078e0a0c */
        /* <DEDUP_REMOVED lines=22> */
.L_x_11462:
[----:B------:R-:W-:Y:S05]  /*3780*/  BSYNC.RECONVERGENT B1 ;  /* 0x0000000000017941 */ /* 0x000fea0003800200 */
.L_x_11461:
        /* <DEDUP_REMOVED lines=87> */
.L_x_11464:
[----:B------:R-:W-:Y:S05]  /*3d00*/  BSYNC.RECONVERGENT B1 ;  /* 0x0000000000017941 */ /* 0x000fea0003800200 */
.L_x_11463:
        /* <DEDUP_REMOVED lines=39> */
[----:B------:R-:W-:-:S04]  /*3f80*/  IMAD.HI.U32 R41, R33, R41, R32 ;  /* 0x0000002921297227 */ /* 0x000fc800078e0020 */
[----:B------:R-:W-:-:S05]  /*3f90*/  IMAD.MOV.U32 R30, RZ, RZ, R12 ;  /* 0x000000ffff1e7224 */ /* 0x000fca00078e000c */
        /* <DEDUP_REMOVED lines=22> */
[----:B------:R-:W-:Y:S02]  /*4100*/  @!P3 LOP3.LUT R12, RZ, R36, RZ, 0x33, !PT ;  /* 0x00000024ff0cb212 */ /* 0x000fe400078e33ff */
[----:B-1----:R-:W-:Y:S02]  /*4110*/  ISETP.NE.U32.AND P5, PT, R32, 0x1, PT ;  /* 0x000000012000780c */ /* 0x002fe40003fa5070 */
[----:B------:R-:W-:Y:S02]  /*4120*/  IADD3 R28, PT, PT, -R12, RZ, RZ ;  /* 0x000000ff0c1c7210 */ /* 0x000fe40007ffe1ff */
[----:B--2---:R-:W-:Y:S02]  /*4130*/  ISETP.NE.U32.AND P3, PT, R42, 0x1, PT ;  /* 0x000000012a00780c */ /* 0x004fe40003f65070 */
        /* <DEDUP_REMOVED lines=20> */
.L_x_11466:
[----:B------:R-:W-:Y:S05]  /*4280*/  BSYNC.RECONVERGENT B1 ;  /* 0x0000000000017941 */ /* 0x000fea0003800200 */
.L_x_11465:
        /* <DEDUP_REMOVED lines=25> */
[----:B------:R-:W-:-:S04]  /*4420*/  IMAD.HI.U32 R12, R39, R30, RZ ;  /* 0x0000001e270c7227 */ /* 0x000fc800078e00ff */
[----:B------:R-:W-:-:S04]  /*4430*/  IMAD.MOV R33, RZ, RZ, -R12 ;  /* 0x000000ffff217224 */ /* 0x000fc800078e0a0c */
[C---:B------:R-:W-:Y:S02]  /*4440*/  IMAD R30, R35.reuse, R33, R30 ;  /* 0x00000021231e7224 */ /* 0x040fe400078e021e */
[----:B------:R0:W1:Y:S03]  /*4450*/  F2I.FTZ.U32.TRUNC.NTZ R33, R32 ;  /* 0x0000002000217305 */ /* 0x000066000021f000 */
[----:B------:R-:W-:Y:S01]  /*4460*/  ISETP.GT.U32.AND P4, PT, R35, R30, PT ;  /* 0x0000001e2300720c */ /* 0x000fe20003f84070 */
[----:B0-----:R-:W-:-:S12]  /*4470*/  IMAD.MOV.U32 R32, RZ, RZ, RZ ;  /* 0x000000ffff207224 */ /* 0x001fd800078e00ff */
        /* <DEDUP_REMOVED lines=9> */
[----:B------:R-:W-:Y:S02]  /*4510*/  IMAD.MOV.U32 R34, RZ, RZ, R12 ;  /* 0x000000ffff227224 */ /* 0x000fe400078e000c */
[----:B------:R-:W-:-:S04]  /*4520*/  IMAD.HI.U32 R39, R33, R39, R32 ;  /* 0x0000002721277227 */ /* 0x000fc800078e0020 */
        /* <DEDUP_REMOVED lines=23> */
[----:B------:R-:W-:-:S03]  /*46a0*/  IMAD.MOV R30, RZ, RZ, -R12 ;  /* 0x000000ffff1e7224 */ /* 0x000fc600078e0a0c */
[----:B------:R-:W-:Y:S01]  /*46b0*/  ISETP.NE.AND.EX P4, PT, R41, RZ, PT, P3 ;  /* 0x000000ff2900720c */ /* 0x000fe20003f85330 */
[----:B------:R-:W-:Y:S01]  /*46c0*/  IMAD R30, R42, R30, R35 ;  /* 0x0000001e2a1e7224 */ /* 0x000fe200078e0223 */
        /* <DEDUP_REMOVED lines=19> */
.L_x_11468:
[----:B------:R-:W-:Y:S05]  /*4800*/  BSYNC.RECONVERGENT B1 ;  /* 0x0000000000017941 */ /* 0x000fea0003800200 */
.L_x_11467:
        /* <DEDUP_REMOVED lines=38> */
[----:B0-----:R-:W-:-:S06]  /*4a70*/  VIADD R33, R38, 0xffffffe ;  /* 0x0ffffffe26217836 */ /* 0x001fcc0000000000 */
[----:B------:R-:W0:Y:S04]  /*4a80*/  F2I.FTZ.U32.TRUNC.NTZ R33, R33 ;  /* 0x0000002100217305 */ /* 0x000e28000021f000 */
[----:B------:R-:W-:Y:S01]  /*4a90*/  @P1 VIADD R12, R12, 0x1 ;  /* 0x000000010c0c1836 */ /* 0x000fe20000000000 */
[----:B------:R-:W-:-:S04]  /*4aa0*/  ISETP.GE.AND P1, PT, R32, RZ, PT ;  /* 0x000000ff2000720c */ /* 0x000fc80003f26270 */
[----:B------:R-:W-:-:S09]  /*4ab0*/  MOV R34, R12 ;  /* 0x0000000c00227202 */ /* 0x000fd20000000f00 */
[----:B------:R-:W-:Y:S01]  /*4ac0*/  @!P1 IMAD.MOV R34, RZ, RZ, -R34 ;  /* 0x000000ffff229224 */ /* 0x000fe200078e0a22 */
[----:B------:R-:W-:Y:S02]  /*4ad0*/  ISETP.NE.AND P1, PT, R36, RZ, PT ;  /* 0x000000ff2400720c */ /* 0x000fe40003f25270 */
[----:B0-----:R-:W-:-:S05]  /*4ae0*/  IADD3 R32, PT, PT, RZ, -R33, RZ ;  /* 0x80000021ff207210 */ /* 0x001fca0007ffe0ff */
[----:B------:R-:W-:Y:S02]  /*4af0*/  IMAD R41, R32, R39, RZ ;  /* 0x0000002720297224 */ /* 0x000fe400078e02ff */
[----:B------:R-:W-:-:S04]  /*4b00*/  IMAD.MOV.U32 R32, RZ, RZ, RZ ;  /* 0x000000ffff207224 */ /* 0x000fc800078e00ff */
[----:B------:R-:W-:Y:S01]  /*4b10*/  @!P1 LOP3.LUT R34, RZ, R36, RZ, 0x33, !PT ;  /* 0x00000024ff229212 */ /* 0x000fe200078e33ff */
[----:B------:R-:W-:-:S04]  /*4b20*/  IMAD.HI.U32 R41, R33, R41, R32 ;  /* 0x0000002921297227 */ /* 0x000fc800078e0020 */
        /* <DEDUP_REMOVED lines=45> */
.L_x_11470:
[----:B------:R-:W-:Y:S05]  /*4e00*/  BSYNC.RECONVERGENT B1 ;  /* 0x0000000000017941 */ /* 0x000fea0003800200 */
.L_x_11469:
        /* <DEDUP_REMOVED lines=68> */
[----:B------:R-:W-:Y:S02]  /*5250*/  SEL R33, R36, RZ, P2 ;  /* 0x000000ff24217207 */ /* 0x000fe40001000000 */
[----:B--2---:R-:W-:-:S03]  /*5260*/  ISETP.NE.U32.AND P2, PT, R40, 0x1, PT ;  /* 0x000000012800780c */ /* 0x004fc60003f45070 */
        /* <DEDUP_REMOVED lines=20> */
.L_x_11472:
[----:B------:R-:W-:Y:S05]  /*53b0*/  BSYNC.RECONVERGENT B1 ;  /* 0x0000000000017941 */ /* 0x000fea0003800200 */
.L_x_11471:
        /* <DEDUP_REMOVED lines=35> */
[----:B------:R-:W1:Y:S01]  /*55f0*/  LDC.64 R42, c[0x0][0x398] ;  /* 0x0000e600ff2a7b82 */ /* 0x000e620000000a00 */
[----:B0-----:R-:W-:-:S09]  /*5600*/  IADD3 R38, PT, PT, R36, 0xffffffe, RZ ;  /* 0x0ffffffe24267810 */ /* 0x001fd20007ffe0ff */
[----:B------:R-:W-:Y:S01]  /*5610*/  @P3 VIADD R33, R33, 0x1 ;  /* 0x0000000121213836 */ /* 0x000fe20000000000 */
[----:B------:R-:W-:Y:S01]  /*5620*/  ISETP.GE.AND P3, PT, R35, RZ, PT ;  /* 0x000000ff2300720c */ /* 0x000fe20003f66270 */
[----:B------:R0:W2:Y:S02]  /*5630*/  F2I.FTZ.U32.TRUNC.NTZ R39, R38 ;  /* 0x0000002600277305 */ /* 0x0000a4000021f000 */
[----:B------:R-:W-:Y:S02]  /*5640*/  IMAD.MOV.U32 R44, RZ, RZ, R33 ;  /* 0x000000ffff2c7224 */ /* 0x000fe400078e0021 */
[----:B0-----:R-:W-:-:S08]  /*5650*/  IMAD.MOV.U32 R38, RZ, RZ, RZ ;  /* 0x000000ffff267224 */ /* 0x001fd000078e00ff */
[----:B------:R-:W-:Y:S01]  /*5660*/  @!P3 IMAD.MOV R44, RZ, RZ, -R44 ;  /* 0x000000ffff2cb224 */ /* 0x000fe200078e0a2c */
[----:B------:R-:W-:Y:S01]  /*5670*/  ISETP.NE.AND P3, PT, R40, RZ, PT ;  /* 0x000000ff2800720c */ /* 0x000fe20003f65270 */
[----:B--2---:R-:W-:-:S04]  /*5680*/  IMAD.MOV R33, RZ, RZ, -R39 ;  /* 0x000000ffff217224 */ /* 0x004fc800078e0a27 */
[----:B------:R-:W-:-:S08]  /*5690*/  IMAD R33, R33, R46, RZ ;  /* 0x0000002e21217224 */ /* 0x000fd000078e02ff */
[----:B------:R-:W-:-:S04]  /*56a0*/  @!P3 LOP3.LUT R44, RZ, R40, RZ, 0x33, !PT ;  /* 0x00000028ff2cb212 */ /* 0x000fc800078e33ff */
[----:B------:R-:W-:-:S05]  /*56b0*/  IADD3 R36, PT, PT, -R44, RZ, RZ ;  /* 0x000000ff2c247210 */ /* 0x000fca0007ffe1ff */
[----:B------:R-:W-:Y:S02]  /*56c0*/  IMAD R45, R40, R36, R11 ;  /* 0x00000024282d7224 */ /* 0x000fe400078e020b */
[----:B------:R-:W-:Y:S01]  /*56d0*/  IMAD.HI.U32 R36, R39, R33, R38 ;  /* 0x0000002127247227 */ /* 0x000fe200078e0026 */
[----:B------:R-:W0:Y:S02]  /*56e0*/  LDC.64 R40, c[0x0][0x3a0] ;  /* 0x0000e800ff287b82 */ /* 0x000e240000000a00 */
[----:B------:R-:W-:-:S05]  /*56f0*/  IABS R35, R45 ;  /* 0x0000002d00237213 */ /* 0x000fca0000000000 */
[----:B------:R-:W-:Y:S01]  /*5700*/  IMAD.HI.U32 R33, R36, R35, RZ ;  /* 0x0000002324217227 */ /* 0x000fe200078e00ff */
[----:B------:R-:W2:Y:S03]  /*5710*/  LDC.64 R38, c[0x0][0x390] ;  /* 0x0000e400ff267b82 */ /* 0x000ea60000000a00 */
        /* <DEDUP_REMOVED lines=18> */
[----:B-1----:R-:W-:-:S03]  /*5840*/  ISETP.NE.U32.AND P3, PT, R42, 0x1, PT ;  /* 0x000000012a00780c */ /* 0x002fc60003f65070 */
[----:B------:R-:W-:Y:S01]  /*5850*/  IMAD R36, R35, UR44, RZ ;  /* 0x0000002c23247c24 */ /* 0x000fe2000f8e02ff */
[----:B------:R-:W-:-:S04]  /*5860*/  ISETP.NE.AND.EX P3, PT, R43, RZ, PT, P3 ;  /* 0x000000ff2b00720c */ /* 0x000fc80003f65330 */
        /* <DEDUP_REMOVED lines=16> */
.L_x_11474:
[----:B------:R-:W-:Y:S05]  /*5970*/  BSYNC.RECONVERGENT B1 ;  /* 0x0000000000017941 */ /* 0x000fea0003800200 */
.L_x_11473:
        /* <DEDUP_REMOVED lines=39> */
[----:B-1----:R-:W-:-:S04]  /*5bf0*/  IMAD.MOV R33, RZ, RZ, -R39 ;  /* 0x000000ffff217224 */ /* 0x002fc800078e0a27 */
[----:B------:R-:W-:-:S04]  /*5c00*/  IMAD R33, R33, R46, RZ ;  /* 0x0000002e21217224 */ /* 0x000fc800078e02ff */
[----:B------:R-:W-:Y:S01]  /*5c10*/  @!P4 IMAD.MOV R44, RZ, RZ, -R44 ;  /* 0x000000ffff2cc224 */ /* 0x000fe200078e0a2c */
[----:B------:R-:W-:-:S13]  /*5c20*/  ISETP.NE.AND P4, PT, R40, RZ, PT ;  /* 0x000000ff2800720c */ /* 0x000fda0003f85270 */
[----:B------:R-:W-:-:S04]  /*5c30*/  @!P4 LOP3.LUT R44, RZ, R40, RZ, 0x33, !PT ;  /* 0x00000028ff2cc212 */ /* 0x000fc800078e33ff */
[----:B------:R-:W-:-:S05]  /*5c40*/  IADD3 R38, PT, PT, -R44, RZ, RZ ;  /* 0x000000ff2c267210 */ /* 0x000fca0007ffe1ff */
[----:B------:R-:W-:Y:S02]  /*5c50*/  IMAD R45, R40, R38, R11 ;  /* 0x00000026282d7224 */ /* 0x000fe400078e020b */
[----:B------:R-:W-:Y:S01]  /*5c60*/  IMAD.MOV.U32 R38, RZ, RZ, RZ ;  /* 0x000000ffff267224 */ /* 0x000fe200078e00ff */
        /* <DEDUP_REMOVED lines=18> */
[----:B------:R-:W-:Y:S01]  /*5d90*/  ISETP.NE.AND.EX P4, PT, R39, RZ, PT, P4 ;  /* 0x000000ff2700720c */ /* 0x000fe20003f85340 */
[----:B------:R-:W-:-:S03]  /*5da0*/  IMAD.MOV R39, RZ, RZ, -R33 ;  /* 0x000000ffff277224 */ /* 0x000fc600078e0a21 */
[----:B------:R-:W-:Y:S01]  /*5db0*/  SEL R35, R44, RZ, P4 ;  /* 0x000000ff2c237207 */ /* 0x000fe20002000000 */
[----:B------:R-:W-:Y:S01]  /*5dc0*/  IMAD R12, R12, R39, R45 ;  /* 0x000000270c0c7224 */ /* 0x000fe200078e022d */
[----:B-1----:R-:W-:Y:S02]  /*5dd0*/  ISETP.NE.U32.AND P4, PT, R40, 0x1, PT ;  /* 0x000000012800780c */ /* 0x002fe40003f85070 */
[----:B------:R-:W-:Y:S01]  /*5de0*/  SHF.R.S64 R40, RZ, 0x1e, R11 ;  /* 0x0000001eff287819 */ /* 0x000fe2000000100b */
        /* <DEDUP_REMOVED lines=18> */
.L_x_11476:
[----:B------:R-:W-:Y:S05]  /*5f10*/  BSYNC.RECONVERGENT B1 ;  /* 0x0000000000017941 */ /* 0x000fea0003800200 */
.L_x_11475:
        /* <DEDUP_REMOVED lines=39> */
[----:B------:R-:W0:Y:S02]  /*6190*/  F2I.FTZ.U32.TRUNC.NTZ R41, R41 ;  /* 0x0000002900297305 */ /* 0x000e24000021f000 */
        /* <DEDUP_REMOVED lines=31> */
[----:B------:R-:W-:Y:S01]  /*6390*/  IMAD R12, R12, R39, R47 ;  /* 0x000000270c0c7224 */ /* 0x000fe200078e022f */
[----:B------:R-:W-:Y:S01]  /*63a0*/  ISETP.NE.AND.EX P5, PT, R43, RZ, PT, P5 ;  /* 0x000000ff2b00720c */ /* 0x000fe20003fa5350 */
[----:B------:R-:W-:-:S03]  /*63b0*/  IMAD R40, R35, UR44, RZ ;  /* 0x0000002c23287c24 */ /* 0x000fc6000f8e02ff */
        /* <DEDUP_REMOVED lines=17> */
.L_x_11478:
[----:B------:R-:W-:Y:S05]  /*64d0*/  BSYNC.RECONVERGENT B1 ;  /* 0x0000000000017941 */ /* 0x000fea0003800200 */
.L_x_11477:
        /* <DEDUP_REMOVED lines=89> */
.L_x_11480:
[----:B------:R-:W-:Y:S05]  /*6a70*/  BSYNC.RECONVERGENT B1 ;  /* 0x0000000000017941 */ /* 0x000fea0003800200 */
.L_x_11479:
[-C--:B------:R-:W-:Y:S01]  /*6a80*/  ISETP.GE.AND.EX P1, PT, RZ, R15.reuse, PT, P1 ;  /* 0x0000000fff00720c */ /* 0x080fe20003f26310 */
[----:B------:R-:W-:Y:S01]  /*6a90*/  BSSY.RECONVERGENT B1, `(.L_x_11481) ;  /* 0x000005b000017945 */ /* 0x000fe20003800200 */
[----:B------:R-:W-:Y:S01]  /*6aa0*/  ISETP.GE.U32.AND P6, PT, R31, R14, PT ;  /* 0x0000000e1f00720c */ /* 0x000fe20003fc6070 */
[----:B------:R-:W-:Y:S01]  /*6ab0*/  VIADD R33, R37, 0x300 ;  /* 0x0000030025217836 */ /* 0x000fe20000000000 */
        /* <DEDUP_REMOVED lines=33> */
[----:B0-----:R-:W-:-:S06]  /*6cd0*/  VIADD R45, R43, 0xffffffe ;  /* 0x0ffffffe2b2d7836 */ /* 0x001fcc0000000000 */
[----:B------:R-:W0:Y:S03]  /*6ce0*/  F2I.FTZ.U32.TRUNC.NTZ R45, R45 ;  /* 0x0000002d002d7305 */ /* 0x000e26000021f000 */
[----:B------:R-:W-:Y:S01]  /*6cf0*/  @P1 VIADD R35, R35, 0x1 ;  /* 0x0000000123231836 */ /* 0x000fe20000000000 */
[----:B------:R-:W-:-:S04]  /*6d00*/  ISETP.GE.AND P1, PT, R39, RZ, PT ;  /* 0x000000ff2700720c */ /* 0x000fc80003f26270 */
        /* <DEDUP_REMOVED lines=51> */
.L_x_11482:
[----:B------:R-:W-:Y:S05]  /*7040*/  BSYNC.RECONVERGENT B1 ;  /* 0x0000000000017941 */ /* 0x000fea0003800200 */
.L_x_11481:
        /* <DEDUP_REMOVED lines=71> */
[----:B------:R-:W-:Y:S01]  /*74c0*/  IMAD R46, R39, UR44, RZ ;  /* 0x0000002c272e7c24 */ /* 0x000fe2000f8e02ff */
[----:B------:R-:W-:-:S04]  /*74d0*/  ISETP.NE.AND.EX P2, PT, R49, RZ, PT, P2 ;  /* 0x000000ff3100720c */ /* 0x000fc80003f45320 */
[----:B------:R-:W-:Y:S02]  /*74e0*/  SEL R37, R37, RZ, P2 ;  /* 0x000000ff25257207 */ /* 0x000fe40001000000 */
[----:B--2---:R-:W-:Y:S02]  /*74f0*/  ISETP.NE.U32.AND P2, PT, R50, 0x1, PT ;  /* 0x000000013200780c */ /* 0x004fe40003f45070 */
        /* <DEDUP_REMOVED lines=15> */
.L_x_11484:
[----:B------:R-:W-:Y:S05]  /*75f0*/  BSYNC.RECONVERGENT B1 ;  /* 0x0000000000017941 */ /* 0x000fea0003800200 */
.L_x_11483:
        /* <DEDUP_REMOVED lines=33> */
[C---:B------:R-:W-:Y:S02]  /*7810*/  IMAD R15, R50.reuse, R48, R15 ;  /* 0x00000030320f7224 */ /* 0x040fe400078e020f */
[----:B------:R-:W1:Y:S03]  /*7820*/  LDC.64 R48, c[0x0][0x398] ;  /* 0x0000e600ff307b82 */ /* 0x000e660000000a00 */
[----:B------:R-:W-:Y:S01]  /*7830*/  ISETP.GT.U32.AND P3, PT, R50, R15, PT ;  /* 0x0000000f3200720c */ /* 0x000fe20003f64070 */
[----:B0-----:R-:W0:-:S12]  /*7840*/  MUFU.RCP R37, R37 ;  /* 0x0000002500257308 */ /* 0x001e180000001000 */
        /* <DEDUP_REMOVED lines=8> */
[----:B------:R-:W-:-:S05]  /*78d0*/  IMAD.MOV.U32 R39, RZ, RZ, R14 ;  /* 0x000000ffff277224 */ /* 0x000fca00078e000e */
[----:B------:R-:W0:Y:S05]  /*78e0*/  F2I.FTZ.U32.TRUNC.NTZ R15, R15 ;  /* 0x0000000f000f7305 */ /* 0x000e2a000021f000 */
[----:B------:R-:W-:Y:S01]  /*78f0*/  @!P3 IMAD.MOV R39, RZ, RZ, -R39 ;  /* 0x000000ffff27b224 */ /* 0x000fe200078e0a27 */
[----:B------:R-:W-:Y:S01]  /*7900*/  ISETP.NE.AND P3, PT, R41, RZ, PT ;  /* 0x000000ff2900720c */ /* 0x000fe20003f65270 */
[----:B0-----:R-:W-:-:S12]  /*7910*/  IMAD.MOV R14, RZ, RZ, -R15 ;  /* 0x000000ffff0e7224 */ /* 0x001fd800078e0a0f */
[----:B------:R-:W-:-:S04]  /*7920*/  @!P3 LOP3.LUT R39, RZ, R41, RZ, 0x33, !PT ;  /* 0x00000029ff27b212 */ /* 0x000fc800078e33ff */
[----:B------:R-:W-:-:S05]  /*7930*/  IADD3 R37, PT, PT, -R39, RZ, RZ ;  /* 0x000000ff27257210 */ /* 0x000fca0007ffe1ff */
        /* <DEDUP_REMOVED lines=20> */
[----:B0-----:R-:W-:-:S04]  /*7a80*/  ISETP.NE.U32.AND P3, PT, R14, 0x1, PT ;  /* 0x000000010e00780c */ /* 0x001fc80003f65070 */
        /* <DEDUP_REMOVED lines=9> */
[----:B--2---:R-:W-:-:S03]  /*7b20*/  ISETP.NE.U32.AND P3, PT, R50, 0x1, PT ;  /* 0x000000013200780c */ /* 0x004fc60003f65070 */
        /* <DEDUP_REMOVED lines=14> */
.L_x_11486:
[----:B------:R-:W-:Y:S05]  /*7c10*/  BSYNC.RECONVERGENT B1 ;  /* 0x0000000000017941 */ /* 0x000fea0003800200 */
.L_x_11485:
        /* <DEDUP_REMOVED lines=88> */
.L_x_11488:
[----:B------:R-:W-:Y:S05]  /*81a0*/  BSYNC.RECONVERGENT B1 ;  /* 0x0000000000017941 */ /* 0x000fea0003800200 */
.L_x_11487:
        /* <DEDUP_REMOVED lines=34> */
[----:B------:R-:W2:Y:S03]  /*83d0*/  LDC.64 R50, c[0x0][0x3a0] ;  /* 0x0000e800ff327b82 */ /* 0x000ea60000000a00 */
[----:B------:R-:W-:Y:S01]  /*83e0*/  ISETP.GE.AND P3, PT, R15, RZ, PT ;  /* 0x000000ff0f00720c */ /* 0x000fe20003f66270 */
[----:B0-----:R-:W-:-:S06]  /*83f0*/  VIADD R15, R37, 0xffffffe ;  /* 0x0ffffffe250f7836 */ /* 0x001fcc0000000000 */
[----:B------:R-:W0:Y:S01]  /*8400*/  F2I.FTZ.U32.TRUNC.NTZ R15, R15 ;  /* 0x0000000f000f7305 */ /* 0x000e22000021f000 */
        /* <DEDUP_REMOVED lines=26> */
[----:B-1----:R-:W-:Y:S02]  /*85b0*/  ISETP.NE.U32.AND P3, PT, R48, 0x1, PT ;  /* 0x000000013000780c */ /* 0x002fe40003f65070 */
[----:B------:R-:W-:Y:S01]  /*85c0*/  ISETP.NE.AND.EX P4, PT, R15, RZ, PT, P4 ;  /* 0x000000ff0f00720c */ /* 0x000fe20003f85340 */
[----:B------:R-:W-:Y:S01]  /*85d0*/  IMAD.MOV R48, RZ, RZ, -R37 ;  /* 0x000000ffff307224 */ /* 0x000fe200078e0a25 */
        /* <DEDUP_REMOVED lines=21> */
.L_x_11490:
[----:B------:R-:W-:Y:S05]  /*8730*/  BSYNC.RECONVERGENT B1 ;  /* 0x0000000000017941 */ /* 0x000fea0003800200 */
.L_x_11489:
        /* <DEDUP_REMOVED lines=58> */
[----:B------:R-:W-:Y:S02]  /*8ae0*/  LOP3.LUT R39, R62, R35, RZ, 0x3c, !PT ;  /* 0x000000233e277212 */ /* 0x000fe400078e3cff */
[----:B0-----:R-:W-:Y:S02]  /*8af0*/  ISETP.NE.U32.AND P4, PT, R14, 0x1, PT ;  /* 0x000000010e00780c */ /* 0x001fe40003f85070 */
[----:B------:R-:W-:-:S07]  /*8b00*/  ISETP.GE.AND P5, PT, R39, RZ, PT ;  /* 0x000000ff2700720c */ /* 0x000fce0003fa6270 */
[----:B------:R-:W-:Y:S02]  /*8b10*/  @P3 IADD3 R37, PT, PT, R37, 0x1, RZ ;  /* 0x0000000125253810 */ /* 0x000fe40007ffe0ff */
[----:B-1----:R-:W-:-:S04]  /*8b20*/  ISETP.NE.U32.AND P3, PT, R48, 0x1, PT ;  /* 0x000000013000780c */ /* 0x002fc80003f65070 */
[----:B------:R-:W-:Y:S01]  /*8b30*/  @!P5 IMAD.MOV R37, RZ, RZ, -R37 ;  /* 0x000000ffff25d224 */ /* 0x000fe200078e0a25 */
        /* <DEDUP_REMOVED lines=24> */
.L_x_11492:
[----:B------:R-:W-:Y:S05]  /*8cc0*/  BSYNC.RECONVERGENT B1 ;  /* 0x0000000000017941 */ /* 0x000fea0003800200 */
.L_x_11491:
        /* <DEDUP_REMOVED lines=35> */
[----:B------:R-:W-:Y:S01]  /*8f00*/  ISETP.GE.AND P4, PT, R15, RZ, PT ;  /* 0x000000ff0f00720c */ /* 0x000fe20003f86270 */
[----:B0-----:R-:W-:-:S06]  /*8f10*/  VIADD R15, R35, 0xffffffe ;  /* 0x0ffffffe230f7836 */ /* 0x001fcc0000000000 */
[----:B------:R-:W0:Y:S01]  /*8f20*/  F2I.FTZ.U32.TRUNC.NTZ R15, R15 ;  /* 0x0000000f000f7305 */ /* 0x000e22000021f000 */
        /* <DEDUP_REMOVED lines=20> */
[----:B------:R-:W-:Y:S02]  /*9070*/  LOP3.LUT R37, R41, R12, RZ, 0x3c, !PT ;  /* 0x0000000c29257212 */ /* 0x000fe400078e3cff */
[----:B--2---:R-:W-:Y:S02]  /*9080*/  ISETP.NE.U32.AND P3, PT, R14, 0x1, PT ;  /* 0x000000010e00780c */ /* 0x004fe40003f65070 */
[----:B------:R-:W-:-:S07]  /*9090*/  ISETP.GE.AND P4, PT, R37, RZ, PT ;  /* 0x000000ff2500720c */ /* 0x000fce0003f86270 */
[----:B------:R-:W-:Y:S02]  /*90a0*/  @P1 IADD3 R35, PT, PT, R35, 0x1, RZ ;  /* 0x0000000123231810 */ /* 0x000fe40007ffe0ff */
[----:B-1----:R-:W-:Y:S02]  /*90b0*/  ISETP.NE.U32.AND P1, PT, R48, 0x1, PT ;  /* 0x000000013000780c */ /* 0x002fe40003f25070 */
        /* <DEDUP_REMOVED lines=25> */
.L_x_11494:
[----:B------:R-:W-:Y:S05]  /*9250*/  BSYNC.RECONVERGENT B1 ;  /* 0x0000000000017941 */ /* 0x000fea0003800200 */
.L_x_11493:
        /* <DEDUP_REMOVED lines=37> */
[----:B------:R-:W0:Y:S04]  /*94b0*/  F2I.FTZ.U32.TRUNC.NTZ R15, R15 ;  /* 0x0000000f000f7305 */ /* 0x000e28000021f000 */
[----:B------:R-:W-:-:S05]  /*94c0*/  MOV R37, R14 ;  /* 0x0000000e00257202 */ /* 0x000fca0000000f00 */
        /* <DEDUP_REMOVED lines=18> */
[----:B------:R-:W-:Y:S02]  /*95f0*/  LOP3.LUT R35, R39, R12, RZ, 0x3c, !PT ;  /* 0x0000000c27237212 */ /* 0x000fe400078e3cff */
[----:B--2---:R-:W-:Y:S02]  /*9600*/  ISETP.NE.U32.AND P2, PT, R14, 0x1, PT ;  /* 0x000000010e00780c */ /* 0x004fe40003f45070 */
        /* <DEDUP_REMOVED lines=28> */
.L_x_11496:
[----:B------:R-:W-:Y:S05]  /*97d0*/  BSYNC.RECONVERGENT B1 ;  /* 0x0000000000017941 */ /* 0x000fea0003800200 */
.L_x_11495:
        /* <DEDUP_REMOVED lines=25> */
[-C--:B------:R-:W-:Y:S01]  /*9970*/  FFMA.SAT R35, R68, R11.reuse, 0.5 ;  /* 0x3f00000044237423 */ /* 0x080fe2000000200b */
[-C--:B------:R-:W-:Y:S01]  /*9980*/  FFMA.RM R43, R43, R12.reuse, 12582913 ;  /* 0x4b4000012b2b7423 */ /* 0x080fe2000000400c */
[----:B------:R-:W-:Y:S01]  /*9990*/  FADD R13, R32, -12583039 ;  /* 0xcb40007f200d7421 */ /* 0x000fe20000000000 */
[----:B------:R-:W-:Y:S01]  /*99a0*/  FADD R33, R15, -12583039 ;  /* 0xcb40007f0f217421 */ /* 0x000fe20000000000 */
[----:B------:R-:W-:Y:S01]  /*99b0*/  FADD R50, -R41, R16 ;  /* 0x0000001029327221 */ /* 0x000fe20000000100 */
[-C--:B------:R-:W-:Y:S01]  /*99c0*/  FFMA.RM R35, R35, R12.reuse, 12582913 ;  /* 0x4b40000123237423 */ /* 0x080fe2000000400c */
[----:B------:R-:W-:Y:S01]  /*99d0*/  FFMA R13, R74, 1.4426950216293334961, -R13 ;  /* 0x3fb8aa3b4a0d7823 */ /* 0x000fe2000000080d */
[----:B------:R-:W-:Y:S01]  /*99e0*/  FFMA R33, R72, 1.4426950216293334961, -R33 ;  /* 0x3fb8aa3b48217823 */ /* 0x000fe20000000821 */
[----:B------:R-:W-:Y:S01]  /*99f0*/  FADD R66, -R41, R18 ;  /* 0x0000001229427221 */ /* 0x000fe20000000100 */
[-C--:B------:R-:W-:Y:S01]  /*9a00*/  FFMA.SAT R49, R50, R11.reuse, 0.5 ;  /* 0x3f00000032317423 */ /* 0x080fe2000000200b */
[----:B------:R-:W-:Y:S01]  /*9a10*/  FFMA R74, R74, 1.925963033500011079e-08, R13 ;  /* 0x32a570604a4a7823 */ /* 0x000fe2000000000d */
[----:B------:R-:W-:Y:S01]  /*9a20*/  FFMA R72, R72, 1.925963033500011079e-08, R33 ;  /* 0x32a5706048487823 */ /* 0x000fe20000000021 */
[----:B------:R-:W-:Y:S01]  /*9a30*/  FADD R13, R43, -12583039 ;  /* 0xcb40007f2b0d7421 */ /* 0x000fe20000000000 */
[----:B------:R-:W-:Y:S01]  /*9a40*/  FADD R33, R35, -12583039 ;  /* 0xcb40007f23217421 */ /* 0x000fe20000000000 */
[-C--:B------:R-:W-:Y:S01]  /*9a50*/  FFMA.SAT R39, R66, R11.reuse, 0.5 ;  /* 0x3f00000042277423 */ /* 0x080fe2000000200b */
[-C--:B------:R-:W-:Y:S01]  /*9a60*/  FFMA.RM R49, R49, R12.reuse, 12582913 ;  /* 0x4b40000131317423 */ /* 0x080fe2000000400c */
[----:B------:R-:W-:Y:S01]  /*9a70*/  FFMA R13, R70, 1.4426950216293334961, -R13 ;  /* 0x3fb8aa3b460d7823 */ /* 0x000fe2000000080d */
[----:B------:R-:W-:Y:S01]  /*9a80*/  FFMA R33, R68, 1.4426950216293334961, -R33 ;  /* 0x3fb8aa3b44217823 */ /* 0x000fe20000000821 */
[----:B------:R-:W-:Y:S01]  /*9a90*/  FADD R14, -R41, R20 ;  /* 0x00000014290e7221 */ /* 0x000fe20000000100 */
        /* <DEDUP_REMOVED lines=10> */
[C---:B------:R-:W-:Y:S01]  /*9b40*/  FADD R48, -R41.reuse, R24 ;  /* 0x0000001829307221 */ /* 0x040fe20000000100 */
        /* <DEDUP_REMOVED lines=9> */
[C---:B------:R-:W-:Y:S01]  /*9be0*/  FADD R8, -R41.reuse, R28 ;  /* 0x0000001c29087221 */ /* 0x040fe20000000100 */
[----:B------:R-:W-:Y:S01]  /*9bf0*/  FFMA R50, R14, 1.925963033500011079e-08, R13 ;  /* 0x32a570600e327823 */ /* 0x000fe2000000000d */
[----:B------:R-:W-:Y:S01]  /*9c00*/  FADD R13, R22, -12583039 ;  /* 0xcb40007f160d7421 */ /* 0x000fe20000000000 */
[----:B------:R-:W-:Y:S01]  /*9c10*/  FADD R33, R24, -12583039 ;  /* 0xcb40007f18217421 */ /* 0x000fe20000000000 */
[C---:B------:R-:W-:Y:S01]  /*9c20*/  FADD R6, -R41.reuse, R30 ;  /* 0x0000001e29067221 */ /* 0x040fe20000000100 */
[C---:B------:R-:W-:Y:S01]  /*9c30*/  FADD R34, -R41.reuse, R34 ;  /* 0x0000002229227221 */ /* 0x040fe20000000100 */
[----:B------:R-:W-:Y:S01]  /*9c40*/  FFMA R13, R18, 1.4426950216293334961, -R13 ;  /* 0x3fb8aa3b120d7823 */ /* 0x000fe2000000080d */
[----:B------:R-:W-:Y:S01]  /*9c50*/  FFMA R33, R48, 1.4426950216293334961, -R33 ;  /* 0x3fb8aa3b30217823 */ /* 0x000fe20000000821 */
[C---:B------:R-:W-:Y:S01]  /*9c60*/  FADD R36, -R41.reuse, R36 ;  /* 0x0000002429247221 */ /* 0x040fe20000000100 */
[C---:B------:R-:W-:Y:S01]  /*9c70*/  FADD R38, -R41.reuse, R38 ;  /* 0x0000002629267221 */ /* 0x040fe20000000100 */
[----:B------:R-:W-:Y:S01]  /*9c80*/  FFMA R51, R18, 1.925963033500011079e-08, R13 ;  /* 0x32a5706012337823 */ /* 0x000fe2000000000d */
[-C--:B------:R-:W-:Y:S01]  /*9c90*/  FFMA.SAT R13, R10, R11.reuse, 0.5 ;  /* 0x3f0000000a0d7423 */ /* 0x080fe2000000200b */
[----:B------:R-:W-:Y:S01]  /*9ca0*/  FFMA R45, R48, 1.925963033500011079e-08, R33 ;  /* 0x32a57060302d7823 */ /* 0x000fe20000000021 */
[-C--:B------:R-:W-:Y:S01]  /*9cb0*/  FFMA.SAT R33, R8, R11.reuse, 0.5 ;  /* 0x3f00000008217423 */ /* 0x080fe2000000200b */
[----:B------:R-:W-:Y:S01]  /*9cc0*/  FADD R40, -R41, R40 ;  /* 0x0000002829287221 */ /* 0x000fe20000000100 */
[-C--:B------:R-:W-:Y:S01]  /*9cd0*/  FFMA.RM R26, R13, R12.reuse, 12582913 ;  /* 0x4b4000010d1a7423 */ /* 0x080fe2000000400c */
[----:B------:R-:W-:Y:S01]  /*9ce0*/  FADD R42, -R41, R42 ;  /* 0x0000002a292a7221 */ /* 0x000fe20000000100 */
[-C--:B------:R-:W-:Y:S01]  /*9cf0*/  FFMA.RM R28, R33, R12.reuse, 12582913 ;  /* 0x4b400001211c7423 */ /* 0x080fe2000000400c */
[C---:B------:R-:W-:Y:S01]  /*9d00*/  FADD R44, -R41.reuse, R44 ;  /* 0x0000002c292c7221 */ /* 0x040fe20000000100 */
[----:B------:R-:W-:Y:S01]  /*9d10*/  FADD R13, R26, -12583039 ;  /* 0xcb40007f1a0d7421 */ /* 0x000fe20000000000 */
[C---:B------:R-:W-:Y:S01]  /*9d20*/  FADD R46, -R41.reuse, R46 ;  /* 0x0000002e292e7221 */ /* 0x040fe20000000100 */
[----:B------:R-:W-:Y:S01]  /*9d30*/  FADD R33, R28, -12583039 ;  /* 0xcb40007f1c217421 */ /* 0x000fe20000000000 */
[C---:B------:R-:W-:Y:S01]  /*9d40*/  FADD R56, -R41.reuse, R56 ;  /* 0x0000003829387221 */ /* 0x040fe20000000100 */
[----:B------:R-:W-:Y:S01]  /*9d50*/  FFMA R13, R10, 1.4426950216293334961, -R13 ;  /* 0x3fb8aa3b0a0d7823 */ /* 0x000fe2000000080d */
[C---:B------:R-:W-:Y:S01]  /*9d60*/  FADD R58, -R41.reuse, R58 ;  /* 0x0000003a293a7221 */ /* 0x040fe20000000100 */
[----:B------:R-:W-:Y:S01]  /*9d70*/  FFMA R33, R8, 1.4426950216293334961, -R33 ;  /* 0x3fb8aa3b08217823 */ /* 0x000fe20000000821 */
[C---:B------:R-:W-:Y:S01]  /*9d80*/  FADD R60, -R41.reuse, R60 ;  /* 0x0000003c293c7221 */ /* 0x040fe20000000100 */
[----:B------:R-:W-:Y:S01]  /*9d90*/  FFMA R47, R10, 1.925963033500011079e-08, R13 ;  /* 0x32a570600a2f7823 */ /* 0x000fe2000000000d */
[----:B------:R-:W-:Y:S01]  /*9da0*/  FFMA.SAT R13, R6, R11, 0.5 ;  /* 0x3f000000060d7423 */ /* 0x000fe2000000200b */
[----:B------:R-:W-:Y:S01]  /*9db0*/  FFMA R30, R8, 1.925963033500011079e-08, R33 ;  /* 0x32a57060081e7823 */ /* 0x000fe20000000021 */
[----:B------:R-:W-:Y:S01]  /*9dc0*/  FADD R62, -R41, R62 ;  /* 0x0000003e293e7221 */ /* 0x000fe20000000100 */
[----:B------:R-:W2:Y:S01]  /*9dd0*/  MUFU.EX2 R33, R74 ;  /* 0x0000004a00217308 */ /* 0x000ea20000000800 */
[----:B------:R-:W-:Y:S01]  /*9de0*/  FFMA.RM R13, R13, R12, 12582913 ;  /* 0x4b4000010d0d7423 */ /* 0x000fe2000000400c */
[C---:B------:R-:W-:Y:S01]  /*9df0*/  FADD R64, -R41.reuse, R64 ;  /* 0x0000004029407221 */ /* 0x040fe20000000100 */
[----:B------:R-:W-:Y:S01]  /*9e00*/  FADD R54, -R41, R54 ;  /* 0x0000003629367221 */ /* 0x000fe20000000100 */
[----:B------:R-:W-:-:S02]  /*9e10*/  IMAD.SHL.U32 R18, R32, 0x800000, RZ ;  /* 0x0080000020127824 */ /* 0x000fc400078e00ff */
[----:B------:R-:W-:Y:S01]  /*9e20*/  FADD R39, R13, -12583039 ;  /* 0xcb40007f0d277421 */ /* 0x000fe20000000000 */
[----:B------:R-:W-:Y:S02]  /*9e30*/  IMAD.SHL.U32 R15, R15, 0x800000, RZ ;  /* 0x008000000f0f7824 */ /* 0x000fe400078e00ff */
[-C--:B------:R-:W-:Y:S01]  /*9e40*/  FFMA.SAT R61, R36, R11.reuse, 0.5 ;  /* 0x3f000000243d7423 */ /* 0x080fe2000000200b */
[----:B------:R-:W3:Y:S01]  /*9e50*/  MUFU.EX2 R72, R72 ;  /* 0x0000004800487308 */ /* 0x000ee20000000800 */
[----:B------:R-:W-:Y:S01]  /*9e60*/  FFMA R39, R6, 1.4426950216293334961, -R39 ;  /* 0x3fb8aa3b06277823 */ /* 0x000fe20000000827 */
[----:B------:R-:W-:Y:S01]  /*9e70*/  IMAD.SHL.U32 R8, R35, 0x800000, RZ ;  /* 0x0080000023087824 */ /* 0x000fe200078e00ff */
[----:B------:R-:W-:Y:S01]  /*9e80*/  SHF.L.U32 R16, R16, 0x17, RZ ;  /* 0x0000001710107819 */ /* 0x000fe200000006ff */
[----:B------:R-:W-:Y:S02]  /*9e90*/  IMAD.SHL.U32 R10, R49, 0x800000, RZ ;  /* 0x00800000310a7824 */ /* 0x000fe400078e00ff */
[----:B------:R-:W-:Y:S01]  /*9ea0*/  FFMA R41, R6, 1.925963033500011079e-08, R39 ;  /* 0x32a5706006297823 */ /* 0x000fe20000000027 */
[----:B------:R-:W-:Y:S01]  /*9eb0*/  FFMA.SAT R39, R4, R11, 0.5 ;  /* 0x3f00000004277423 */ /* 0x000fe2000000200b */
[----:B------:R-:W-:Y:S01]  /*9ec0*/  SHF.L.U32 R6, R43, 0x17, RZ ;  /* 0x000000172b067819 */ /* 0x000fe200000006ff */
[----:B------:R-:W4:Y:S01]  /*9ed0*/  MUFU.EX2 R57, R70 ;  /* 0x0000004600397308 */ /* 0x000f220000000800 */
[----:B--2---:R-:W-:Y:S01]  /*9ee0*/  FMUL R18, R18, R33 ;  /* 0x0000002112127220 */ /* 0x004fe20000400000 */
[----:B------:R-:W-:Y:S01]  /*9ef0*/  FFMA.RM R32, R39, R12, 12582913 ;  /* 0x4b40000127207423 */ /* 0x000fe2000000400c */
[----:B------:R-:W-:Y:S01]  /*9f00*/  IMAD.SHL.U32 R20, R20, 0x800000, RZ ;  /* 0x0080000014147824 */ /* 0x000fe200078e00ff */
[----:B------:R-:W-:Y:S01]  /*9f10*/  SHF.L.U32 R24, R24, 0x17, RZ ;  /* 0x0000001718187819 */ /* 0x000fe200000006ff */
[----:B------:R-:W-:-:S02]  /*9f20*/  IMAD.SHL.U32 R22, R22, 0x800000, RZ ;  /* 0x0080000016167824 */ /* 0x000fc400078e00ff */
[----:B------:R-:W-:Y:S01]  /*9f30*/  FADD R33, R32, -12583039 ;  /* 0xcb40007f20217421 */ /* 0x000fe20000000000 */
[----:B------:R-:W-:Y:S01]  /*9f40*/  IMAD.SHL.U32 R26, R26, 0x800000, RZ ;  /* 0x008000001a1a7824 */ /* 0x000fe200078e00ff */
[----:B------:R-:W2:Y:S01]  /*9f50*/  MUFU.EX2 R59, R68 ;  /* 0x00000044003b7308 */ /* 0x000ea20000000800 */
[----:B------:R-:W-:Y:S01]  /*9f60*/  SHF.L.U32 R13, R13, 0x17, RZ ;  /* 0x000000170d0d7819 */ /* 0x000fe200000006ff */
[----:B------:R-:W-:Y:S01]  /*9f70*/  FFMA R33, R4, 1.4426950216293334961, -R33 ;  /* 0x3fb8aa3b04217823 */ /* 0x000fe20000000821 */
[----:B------:R-:W-:Y:S02]  /*9f80*/  IMAD.SHL.U32 R28, R28, 0x800000, RZ ;  /* 0x008000001c1c7824 */ /* 0x000fe400078e00ff */
[----:B------:R-:W-:Y:S02]  /*9f90*/  IMAD.SHL.U32 R32, R32, 0x800000, RZ ;  /* 0x0080000020207824 */ /* 0x000fe400078e00ff */
[----:B------:R-:W-:Y:S01]  /*9fa0*/  FFMA R33, R4, 1.925963033500011079e-08, R33 ;  /* 0x32a5706004217823 */ /* 0x000fe20000000021 */
[----:B---3--:R-:W-:Y:S01]  /*9fb0*/  FMUL R4, R15, R72 ;  /* 0x000000480f047220 */ /* 0x008fe20000400000 */
[----:B------:R-:W-:Y:S01]  /*9fc0*/  FFMA.SAT R15, R34, R11, 0.5 ;  /* 0x3f000000220f7423 */ /* 0x000fe2000000200b */
[----:B------:R-:W3:Y:S01]  /*9fd0*/  MUFU.EX2 R55, R55 ;  /* 0x0000003700377308 */ /* 0x000ee20000000800 */
[----:B----4-:R-:W-:-:S02]  /*9fe0*/  FMUL R6, R6, R57 ;  /* 0x0000003906067220 */ /* 0x010fc40000400000 */
[----:B------:R-:W-:-:S04]  /*9ff0*/  FFMA.RM R15, R15, R12, 12582913 ;  /* 0x4b4000010f0f7423 */ /* 0x000fc8000000400c */
[----:B------:R-:W-:Y:S01]  /*a000*/  FADD R39, R15, -12583039 ;  /* 0xcb40007f0f277421 */ /* 0x000fe20000000000 */
[----:B------:R-:W4:Y:S01]  /*a010*/  MUFU.EX2 R57, R66 ;  /* 0x0000004200397308 */ /* 0x000f220000000800 */
[----:B--2---:R-:W-:Y:S01]  /*a020*/  FMUL R8, R8, R59 ;  /* 0x0000003b08087220 */ /* 0x004fe20000400000 */
[----:B------:R-:W-:Y:S01]  /*a030*/  FFMA.SAT R59, R40, R11, 0.5 ;  /* 0x3f000000283b7423 */ /* 0x000fe2000000200b */
[----:B------:R-:W-:-:S04]  /*a040*/  FFMA R39, R34, 1.4426950216293334961, -R39 ;  /* 0x3fb8aa3b22277823 */ /* 0x000fc80000000827 */
[----:B------:R-:W-:Y:S01]  /*a050*/  FFMA R39, R34, 1.925963033500011079e-08, R39 ;  /* 0x32a5706022277823 */ /* 0x000fe20000000027 */
[----:B------:R-:W-:Y:S01]  /*a060*/  FFMA.RM R34, R61, R12, 12582913 ;  /* 0x4b4000013d227423 */ /* 0x000fe2000000400c */
[----:B---3--:R-:W-:Y:S01]  /*a070*/  FMUL R10, R10, R55 ;  /* 0x000000370a0a7220 */ /* 0x008fe20000400000 */
[----:B------:R-:W2:Y:S02]  /*a080*/  MUFU.EX2 R51, R51 ;  /* 0x0000003300337308 */ /* 0x000ea40000000800 */
[C---:B------:R-:W-:Y:S01]  /*a090*/  FADD R43, R34.reuse, -12583039 ;  /* 0xcb40007f222b7421 */ /* 0x040fe20000000000 */
[----:B------:R-:W-:-:S03]  /*a0a0*/  SHF.L.U32 R34, R34, 0x17, RZ ;  /* 0x0000001722227819 */ /* 0x000fc600000006ff */
[----:B------:R-:W-:Y:S01]  /*a0b0*/  FFMA R35, R36, 1.4426950216293334961, -R43 ;  /* 0x3fb8aa3b24237823 */ /* 0x000fe2000000082b */
[----:B------:R-:W-:Y:S01]  /*a0c0*/  FFMA.SAT R43, R38, R11, 0.5 ;  /* 0x3f000000262b7423 */ /* 0x000fe2000000200b */
[----:B------:R-:W3:Y:S01]  /*a0d0*/  MUFU.EX2 R55, R50 ;  /* 0x0000003200377308 */ /* 0x000ee20000000800 */
[----:B----4-:R-:W-:Y:S01]  /*a0e0*/  FMUL R16, R16, R57 ;  /* 0x0000003910107220 */ /* 0x010fe20000400000 */
[----:B------:R-:W-:Y:S01]  /*a0f0*/  FFMA R35, R36, 1.925963033500011079e-08, R35 ;  /* 0x32a5706024237823 */ /* 0x000fe20000000023 */
[-C--:B------:R-:W-:Y:S01]  /*a100*/  FFMA.RM R36, R59, R12.reuse, 12582913 ;  /* 0x4b4000013b247423 */ /* 0x080fe2000000400c */
[----:B------:R-:W-:Y:S01]  /*a110*/  FFMA.RM R14, R43, R12, 12582913 ;  /* 0x4b4000012b0e7423 */ /* 0x000fe2000000400c */
[----:B------:R-:W-:Y:S02]  /*a120*/  FFMA.SAT R57, R44, R11, 0.5 ;  /* 0x3f0000002c397423 */ /* 0x000fe4000000200b */
[----:B------:R-:W-:Y:S01]  /*a130*/  FADD R49, R36, -12583039 ;  /* 0xcb40007f24317421 */ /* 0x000fe20000000000 */
[----:B------:R-:W-:Y:S01]  /*a140*/  FADD R43, R14, -12583039 ;  /* 0xcb40007f0e2b7421 */ /* 0x000fe20000000000 */
[----:B--2---:R-:W-:Y:S01]  /*a150*/  FMUL R22, R22, R51 ;  /* 0x0000003316167220 */ /* 0x004fe20000400000 */
[----:B------:R-:W2:Y:S01]  /*a160*/  MUFU.EX2 R45, R45 ;  /* 0x0000002d002d7308 */ /* 0x000ea20000000800 */
[----:B------:R-:W-:Y:S01]  /*a170*/  FFMA R49, R40, 1.4426950216293334961, -R49 ;  /* 0x3fb8aa3b28317823 */ /* 0x000fe20000000831 */
[----:B------:R-:W-:-:S03]  /*a180*/  FFMA R43, R38, 1.4426950216293334961, -R43 ;  /* 0x3fb8aa3b262b7823 */ /* 0x000fc6000000082b */
[----:B------:R-:W-:Y:S01]  /*a190*/  FFMA R48, R40, 1.925963033500011079e-08, R49 ;  /* 0x32a5706028307823 */ /* 0x000fe20000000031 */
[----:B------:R-:W-:Y:S01]  /*a1a0*/  FFMA.SAT R49, R42, R11, 0.5 ;  /* 0x3f0000002a317423 */ /* 0x000fe2000000200b */
[-C--:B------:R-:W-:Y:S01]  /*a1b0*/  FFMA.RM R40, R57, R12.reuse, 12582913 ;  /* 0x4b40000139287423 */ /* 0x080fe2000000400c */
[----:B------:R-:W-:Y:S01]  /*a1c0*/  FFMA R43, R38, 1.925963033500011079e-08, R43 ;  /* 0x32a57060262b7823 */ /* 0x000fe2000000002b */
[----:B---3--:R-:W-:Y:S01]  /*a1d0*/  FMUL R20, R20, R55 ;  /* 0x0000003714147220 */ /* 0x008fe20000400000 */
[-C--:B------:R-:W-:Y:S01]  /*a1e0*/  FFMA.RM R38, R49, R12.reuse, 12582913 ;  /* 0x4b40000131267423 */ /* 0x080fe2000000400c */
[----:B------:R-:W-:Y:S01]  /*a1f0*/  FADD R55, R40, -12583039 ;  /* 0xcb40007f28377421 */ /* 0x000fe20000000000 */
[----:B------:R-:W3:Y:S02]  /*a200*/  MUFU.EX2 R47, R47 ;  /* 0x0000002f002f7308 */ /* 0x000ee40000000800 */
[----:B------:R-:W-:Y:S01]  /*a210*/  FADD R49, R38, -12583039 ;  /* 0xcb40007f26317421 */ /* 0x000fe20000000000 */
[----:B------:R-:W-:Y:S01]  /*a220*/  FFMA R55, R44, 1.4426950216293334961, -R55 ;  /* 0x3fb8aa3b2c377823 */ /* 0x000fe20000000837 */
[----:B------:R-:W-:Y:S01]  /*a230*/  SHF.L.U32 R38, R38, 0x17, RZ ;  /* 0x0000001726267819 */ /* 0x000fe200000006ff */
[----:B--2---:R-:W-:Y:S01]  /*a240*/  FMUL R24, R24, R45 ;  /* 0x0000002d18187220 */ /* 0x004fe20000400000 */
[----:B------:R-:W-:Y:S01]  /*a250*/  FFMA R49, R42, 1.4426950216293334961, -R49 ;  /* 0x3fb8aa3b2a317823 */ /* 0x000fe20000000831 */
[----:B------:R-:W-:Y:S01]  /*a260*/  FFMA R50, R44, 1.925963033500011079e-08, R55 ;  /* 0x32a570602c327823 */ /* 0x000fe20000000037 */
[-C--:B------:R-:W-:Y:S01]  /*a270*/  FFMA.SAT R55, R46, R11.reuse, 0.5 ;  /* 0x3f0000002e377423 */ /* 0x080fe2000000200b */
[----:B------:R-:W-:Y:S01]  /*a280*/  MUFU.EX2 R66, R41 ;  /* 0x0000002900427308 */ /* 0x000fe20000000800 */
[----:B------:R-:W-:Y:S01]  /*a290*/  FFMA R49, R42, 1.925963033500011079e-08, R49 ;  /* 0x32a570602a317823 */ /* 0x000fe20000000031 */
[----:B------:R-:W-:Y:S01]  /*a2a0*/  FFMA.SAT R45, R58, R11, 0.5 ;  /* 0x3f0000003a2d7423 */ /* 0x000fe2000000200b */
[----:B------:R-:W-:-:S03]  /*a2b0*/  FFMA.RM R42, R55, R12, 12582913 ;  /* 0x4b400001372a7423 */ /* 0x000fc6000000400c */
[-C--:B------:R-:W-:Y:S01]  /*a2c0*/  FFMA.RM R45, R45, R12.reuse, 12582913 ;  /* 0x4b4000012d2d7423 */ /* 0x080fe2000000400c */
[----:B------:R-:W-:Y:S01]  /*a2d0*/  FADD R51, R42, -12583039 ;  /* 0xcb40007f2a337421 */ /* 0x000fe20000000000 */
[----:B---3--:R-:W-:Y:S01]  /*a2e0*/  FMUL R26, R26, R47 ;  /* 0x0000002f1a1a7220 */ /* 0x008fe20000400000 */
[----:B------:R-:W2:Y:S01]  /*a2f0*/  MUFU.EX2 R33, R33 ;  /* 0x0000002100217308 */ /* 0x000ea20000000800 */
[C---:B------:R-:W-:Y:S01]  /*a300*/  FADD R47, R45.reuse, -12583039 ;  /* 0xcb40007f2d2f7421 */ /* 0x040fe20000000000 */
[----:B------:R-:W-:Y:S01]  /*a310*/  FFMA R51, R46, 1.4426950216293334961, -R51 ;  /* 0x3fb8aa3b2e337823 */ /* 0x000fe20000000833 */
[----:B------:R-:W-:Y:S02]  /*a320*/  IMAD.SHL.U32 R45, R45, 0x800000, RZ ;  /* 0x008000002d2d7824 */ /* 0x000fe400078e00ff */
[----:B------:R-:W-:Y:S01]  /*a330*/  FFMA R47, R58, 1.4426950216293334961, -R47 ;  /* 0x3fb8aa3b3a2f7823 */ /* 0x000fe2000000082f */
[----:B------:R-:W-:Y:S01]  /*a340*/  FFMA R46, R46, 1.925963033500011079e-08, R51 ;  /* 0x32a570602e2e7823 */ /* 0x000fe20000000033 */
[-C--:B------:R-:W-:Y:S01]  /*a350*/  FFMA.SAT R51, R56, R11.reuse, 0.5 ;  /* 0x3f00000038337423 */ /* 0x080fe2000000200b */
[----:B------:R-:W-:Y:S01]  /*a360*/  MUFU.EX2 R39, R39 ;  /* 0x0000002700277308 */ /* 0x000fe20000000800 */
[----:B------:R-:W-:Y:S01]  /*a370*/  FFMA R58, R58, 1.925963033500011079e-08, R47 ;  /* 0x32a570603a3a7823 */ /* 0x000fe2000000002f */
[----:B------:R-:W-:Y:S01]  /*a380*/  FFMA.SAT R47, R60, R11, 0.5 ;  /* 0x3f0000003c2f7423 */ /* 0x000fe2000000200b */
[----:B------:R-:W-:-:S03]  /*a390*/  FFMA.RM R44, R51, R12, 12582913 ;  /* 0x4b400001332c7423 */ /* 0x000fc6000000400c */
[----:B------:R-:W-:Y:S01]  /*a3a0*/  FFMA.RM R47, R47, R12, 12582913 ;  /* 0x4b4000012f2f7423 */ /* 0x000fe2000000400c */
[----:B------:R-:W-:Y:S01]  /*a3b0*/  FADD R51, R44, -12583039 ;  /* 0xcb40007f2c337421 */ /* 0x000fe20000000000 */
[----:B------:R-:W3:Y:S01]  /*a3c0*/  MUFU.EX2 R35, R35 ;  /* 0x0000002300237308 */ /* 0x000ee20000000800 */
[----:B--2---:R-:W-:Y:S02]  /*a3d0*/  FMUL R32, R32, R33 ;  /* 0x0000002120207220 */ /* 0x004fe40000400000 */
[----:B------:R-:W-:-:S04]  /*a3e0*/  FFMA R51, R56, 1.4426950216293334961, -R51 ;  /* 0x3fb8aa3b38337823 */ /* 0x000fc80000000833 */
[----:B------:R-:W-:Y:S01]  /*a3f0*/  FFMA R56, R56, 1.925963033500011079e-08, R51 ;  /* 0x32a5706038387823 */ /* 0x000fe20000000033 */
[----:B------:R-:W-:Y:S08]  /*a400*/  MUFU.EX2 R43, R43 ;  /* 0x0000002b002b7308 */ /* 0x000ff00000000800 */
[----:B------:R2:W4:Y:S01]  /*a410*/  MUFU.EX2 R51, R30 ;  /* 0x0000001e00337308 */ /* 0x0005220000000800 */
[----:B---3--:R-:W-:-:S07]  /*a420*/  FMUL R34, R34, R35 ;  /* 0x0000002322227220 */ /* 0x008fce0000400000 */
[----:B------:R-:W-:Y:S01]  /*a430*/  MUFU.EX2 R48, R48 ;  /* 0x0000003000307308 */ /* 0x000fe20000000800 */
[----:B--2---:R-:W-:Y:S01]  /*a440*/  FMUL R30, R13, R66 ;  /* 0x000000420d1e7220 */ /* 0x004fe20000400000 */
[----:B------:R-:W-:Y:S01]  /*a450*/  FFMA.SAT R13, R62, R11, 0.5 ;  /* 0x3f0000003e0d7423 */ /* 0x000fe2000000200b */
[----:B------:R-:W-:-:S03]  /*a460*/  IMAD.SHL.U32 R66, R15, 0x800000, RZ ;  /* 0x008000000f427824 */ /* 0x000fc600078e00ff */
[----:B------:R-:W-:Y:S01]  /*a470*/  FFMA.RM R13, R13, R12, 12582913 ;  /* 0x4b4000010d0d7423 */ /* 0x000fe2000000400c */
[----:B------:R-:W-:Y:S01]  /*a480*/  FMUL R33, R66, R39 ;  /* 0x0000002742217220 */ /* 0x000fe20000400000 */
[----:B------:R-:W-:Y:S01]  /*a490*/  MUFU.EX2 R49, R49 ;  /* 0x0000003100317308 */ /* 0x000fe20000000800 */
[----:B----4-:R-:W-:Y:S01]  /*a4a0*/  FMUL R28, R28, R51 ;  /* 0x000000331c1c7220 */ /* 0x010fe20000400000 */
[----:B------:R-:W-:Y:S01]  /*a4b0*/  FADD R41, R13, -12583039 ;  /* 0xcb40007f0d297421 */ /* 0x000fe20000000000 */
[----:B------:R-:W-:Y:S01]  /*a4c0*/  FADD R51, R47, -12583039 ;  /* 0xcb40007f2f337421 */ /* 0x000fe20000000000 */
[----:B------:R-:W-:Y:S02]  /*a4d0*/  IMAD.SHL.U32 R66, R14, 0x800000, RZ ;  /* 0x008000000e427824 */ /* 0x000fe400078e00ff */
[----:B------:R-:W-:Y:S01]  /*a4e0*/  FFMA R41, R62, 1.4426950216293334961, -R41 ;  /* 0x3fb8aa3b3e297823 */ /* 0x000fe20000000829 */
[----:B------:R-:W-:Y:S01]  /*a4f0*/  FFMA R51, R60, 1.4426950216293334961, -R51 ;  /* 0x3fb8aa3b3c337823 */ /* 0x000fe20000000833 */
[----:B------:R-:W-:Y:S01]  /*a500*/  MUFU.EX2 R50, R50 ;  /* 0x0000003200327308 */ /* 0x000fe20000000800 */
[----:B------:R-:W-:Y:S01]  /*a510*/  FMUL R35, R66, R43 ;  /* 0x0000002b42237220 */ /* 0x000fe20000400000 */
[----:B------:R-:W-:Y:S01]  /*a520*/  FFMA R62, R62, 1.925963033500011079e-08, R41 ;  /* 0x32a570603e3e7823 */ /* 0x000fe20000000029 */
[-C--:B------:R-:W-:Y:S01]  /*a530*/  FFMA.SAT R41, R64, R11.reuse, 0.5 ;  /* 0x3f00000040297423 */ /* 0x080fe2000000200b */
[----:B------:R-:W-:Y:S01]  /*a540*/  FFMA R60, R60, 1.925963033500011079e-08, R51 ;  /* 0x32a570603c3c7823 */ /* 0x000fe20000000033 */
[----:B------:R-:W-:Y:S01]  /*a550*/  FFMA.SAT R51, R54, R11, 0.5 ;  /* 0x3f00000036337423 */ /* 0x000fe2000000200b */
[----:B------:R-:W-:-:S02]  /*a560*/  IMAD.SHL.U32 R39, R36, 0x800000, RZ ;  /* 0x0080000024277824 */ /* 0x000fc400078e00ff */
[-C--:B------:R-:W-:Y:S01]  /*a570*/  FFMA.RM R11, R41, R12.reuse, 12582913 ;  /* 0x4b400001290b7423 */ /* 0x080fe2000000400c */
[----:B------:R-:W-:Y:S01]  /*a580*/  MUFU.EX2 R46, R46 ;  /* 0x0000002e002e7308 */ /* 0x000fe20000000800 */
[----:B------:R-:W-:Y:S01]  /*a590*/  FFMA.RM R12, R51, R12, 12582913 ;  /* 0x4b400001330c7423 */ /* 0x000fe2000000400c */
[----:B------:R-:W-:Y:S01]  /*a5a0*/  SHF.L.U32 R43, R44, 0x17, RZ ;  /* 0x000000172c2b7819 */ /* 0x000fe200000006ff */
[----:B------:R-:W-:Y:S01]  /*a5b0*/  FADD R41, R11, -12583039 ;  /* 0xcb40007f0b297421 */ /* 0x000fe20000000000 */
[----:B------:R-:W-:Y:S02]  /*a5c0*/  IMAD.SHL.U32 R47, R47, 0x800000, RZ ;  /* 0x008000002f2f7824 */ /* 0x000fe400078e00ff */
[----:B------:R-:W-:Y:S02]  /*a5d0*/  IMAD.SHL.U32 R11, R11, 0x800000, RZ ;  /* 0x008000000b0b7824 */ /* 0x000fe400078e00ff */
[C---:B------:R-:W-:Y:S01]  /*a5e0*/  FFMA R41, R64.reuse, 1.4426950216293334961, -R41 ;  /* 0x3fb8aa3b40297823 */ /* 0x040fe20000000829 */
[----:B------:R-:W-:Y:S03]  /*a5f0*/  MUFU.EX2 R56, R56 ;  /* 0x0000003800387308 */ /* 0x000fe60000000800 */
[----:B------:R-:W-:Y:S01]  /*a600*/  FFMA R64, R64, 1.925963033500011079e-08, R41 ;  /* 0x32a5706040407823 */ /* 0x000fe20000000029 */
[----:B------:R-:W-:-:S04]  /*a610*/  FADD R41, RZ, R18 ;  /* 0x00000012ff297221 */ /* 0x000fc80000000000 */
[----:B------:R-:W-:Y:S01]  /*a620*/  FADD R41, R41, R4 ;  /* 0x0000000429297221 */ /* 0x000fe20000000000 */
[----:B------:R-:W2:Y:S03]  /*a630*/  MUFU.EX2 R58, R58 ;  /* 0x0000003a003a7308 */ /* 0x000ea60000000800 */
[----:B------:R-:W-:-:S04]  /*a640*/  FADD R41, R41, R6 ;  /* 0x0000000629297221 */ /* 0x000fc80000000000 */
[----:B------:R-:W-:Y:S01]  /*a650*/  FADD R41, R41, R8 ;  /* 0x0000000829297221 */ /* 0x000fe20000000000 */
[----:B------:R-:W3:Y:S03]  /*a660*/  MUFU.EX2 R60, R60 ;  /* 0x0000003c003c7308 */ /* 0x000ee60000000800 */
[----:B------:R-:W-:-:S04]  /*a670*/  FADD R41, R41, R10 ;  /* 0x0000000a29297221 */ /* 0x000fc80000000000 */
[----:B------:R-:W-:Y:S01]  /*a680*/  FADD R41, R41, R16 ;  /* 0x0000001029297221 */ /* 0x000fe20000000000 */
[----:B------:R-:W-:Y:S01]  /*a690*/  MUFU.EX2 R62, R62 ;  /* 0x0000003e003e7308 */ /* 0x000fe20000000800 */
[----:B--2---:R-:W-:Y:S02]  /*a6a0*/  FMUL R45, R45, R58 ;  /* 0x0000003a2d2d7220 */ /* 0x004fe40000400000 */
[----:B------:R-:W-:-:S04]  /*a6b0*/  FADD R41, R41, R20 ;  /* 0x0000001429297221 */ /* 0x000fc80000000000 */
[----:B------:R-:W-:Y:S01]  /*a6c0*/  FADD R41, R41, R22 ;  /* 0x0000001629297221 */ /* 0x000fe20000000000 */
[----:B------:R-:W2:Y:S01]  /*a6d0*/  MUFU.EX2 R64, R64 ;  /* 0x0000004000407308 */ /* 0x000ea20000000800 */
[----:B---3--:R-:W-:Y:S02]  /*a6e0*/  FMUL R44, R47, R60 ;  /* 0x0000003c2f2c7220 */ /* 0x008fe40000400000 */
[----:B------:R-:W-:-:S04]  /*a6f0*/  FADD R41, R41, R24 ;  /* 0x0000001829297221 */ /* 0x000fc80000000000 */
[----:B------:R-:W-:-:S04]  /*a700*/  FADD R41, R41, R26 ;  /* 0x0000001a29297221 */ /* 0x000fc80000000000 */
[----:B------:R-:W-:-:S04]  /*a710*/  FADD R41, R41, R28 ;  /* 0x0000001c29297221 */ /* 0x000fc80000000000 */
[----:B------:R-:W-:-:S04]  /*a720*/  FADD R41, R41, R30 ;  /* 0x0000001e29297221 */ /* 0x000fc80000000000 */
[----:B------:R-:W-:Y:S01]  /*a730*/  FADD R14, R41, R32 ;  /* 0x00000020290e7221 */ /* 0x000fe20000000000 */
[----:B------:R-:W-:Y:S02]  /*a740*/  IMAD.SHL.U32 R41, R40, 0x800000, RZ ;  /* 0x0080000028297824 */ /* 0x000fe400078e00ff */
[----:B------:R-:W-:Y:S01]  /*a750*/  FMUL R40, R39, R48 ;  /* 0x0000003027287220 */ /* 0x000fe20000400000 */
[----:B------:R-:W-:Y:S01]  /*a760*/  FMUL R39, R38, R49 ;  /* 0x0000003126277220 */ /* 0x000fe20000400000 */
[----:B------:R-:W-:Y:S01]  /*a770*/  FADD R15, R14, R33 ;  /* 0x000000210e0f7221 */ /* 0x000fe20000000000 */
[----:B------:R-:W-:Y:S01]  /*a780*/  FADD R49, R12, -12583039 ;  /* 0xcb40007f0c317421 */ /* 0x000fe20000000000 */
[----:B------:R-:W-:Y:S01]  /*a790*/  FMUL R38, R41, R50 ;  /* 0x0000003229267220 */ /* 0x000fe20000400000 */
[----:B------:R-:W-:Y:S02]  /*a7a0*/  IMAD.SHL.U32 R41, R42, 0x800000, RZ ;  /* 0x008000002a297824 */ /* 0x000fe400078e00ff */
[----:B------:R-:W-:Y:S01]  /*a7b0*/  FADD R14, R15, R34 ;  /* 0x000000220f0e7221 */ /* 0x000fe20000000000 */
[----:B------:R-:W-:Y:S01]  /*a7c0*/  FFMA R49, R54, 1.4426950216293334961, -R49 ;  /* 0x3fb8aa3b36317823 */ /* 0x000fe20000000831 */
[----:B------:R-:W-:-:S02]  /*a7d0*/  IMAD.SHL.U32 R12, R12, 0x800000, RZ ;  /* 0x008000000c0c7824 */ /* 0x000fc400078e00ff */
[----:B------:R-:W-:Y:S01]  /*a7e0*/  FMUL R36, R41, R46 ;  /* 0x0000002e29247220 */ /* 0x000fe20000400000 */
[----:B------:R-:W-:Y:S01]  /*a7f0*/  FADD R15, R14, R35 ;  /* 0x000000230e0f7221 */ /* 0x000fe20000000000 */
[----:B------:R-:W-:Y:S01]  /*a800*/  FFMA R49, R54, 1.925963033500011079e-08, R49 ;  /* 0x32a5706036317823 */ /* 0x000fe20000000031 */
[----:B------:R-:W-:Y:S01]  /*a810*/  FMUL R46, R43, R56 ;  /* 0x000000382b2e7220 */ /* 0x000fe20000400000 */
[----:B------:R-:W-:Y:S01]  /*a820*/  SHF.L.U32 R43, R13, 0x17, RZ ;  /* 0x000000170d2b7819 */ /* 0x000fe200000006ff */
[----:B------:R-:W-:Y:S01]  /*a830*/  FADD R14, R15, R40 ;  /* 0x000000280f0e7221 */ /* 0x000fe20000000000 */
[----:B--2---:R-:W-:Y:S02]  /*a840*/  FMUL R42, R11, R64 ;  /* 0x000000400b2a7220 */ /* 0x004fe40000400000 */
[----:B------:R-:W2:Y:S01]  /*a850*/  MUFU.EX2 R49, R49 ;  /* 0x0000003100317308 */ /* 0x000ea20000000800 */
[----:B------:R-:W-:Y:S01]  /*a860*/  FADD R15, R14, R39 ;  /* 0x000000270e0f7221 */ /* 0x000fe20000000000 */
[----:B------:R-:W-:-:S03]  /*a870*/  FMUL R43, R43, R62 ;  /* 0x0000003e2b2b7220 */ /* 0x000fc60000400000 */
        /* <DEDUP_REMOVED lines=18> */
.L_x_11562:
        /* <DEDUP_REMOVED lines=12> */
[----:B012---:R-:W-:Y:S05]  /*aa60*/  CALL.REL.NOINC `($__internal_175_$__cuda_sm3x_div_rn_noftz_f32_slowpath) ;  /* 0x00000034007c7944 */ /* 0x007fea0003c00000 */
[----:B------:R-:W-:-:S07]  /*aa70*/  IMAD.MOV.U32 R14, RZ, RZ, R11 ;  /* 0x000000ffff0e7224 */ /* 0x000fce00078e000b */
.L_x_11499:
[----:B------:R-:W-:Y:S05]  /*aa80*/  BSYNC.RECONVERGENT B3 ;  /* 0x0000000000037941 */ /* 0x000fea0003800200 */
.L_x_11498:
        /* <DEDUP_REMOVED lines=12> */
[----:B012---:R-:W-:Y:S05]  /*ab50*/  CALL.REL.NOINC `($__internal_175_$__cuda_sm3x_div_rn_noftz_f32_slowpath) ;  /* 0x0000003400407944 */ /* 0x007fea0003c00000 */
[----:B------:R-:W-:-:S07]  /*ab60*/  IMAD.MOV.U32 R15, RZ, RZ, R11 ;  /* 0x000000ffff0f7224 */ /* 0x000fce00078e000b */
.L_x_11501:
[----:B------:R-:W-:Y:S05]  /*ab70*/  BSYNC.RECONVERGENT B3 ;  /* 0x0000000000037941 */ /* 0x000fea0003800200 */
.L_x_11500:
        /* <DEDUP_REMOVED lines=14> */
.L_x_11503:
[----:B------:R-:W-:Y:S05]  /*ac60*/  BSYNC.RECONVERGENT B3 ;  /* 0x0000000000037941 */ /* 0x000fea0003800200 */
.L_x_11502:
        /* <DEDUP_REMOVED lines=14> */
.L_x_11505:
[----:B------:R-:W-:Y:S05]  /*ad50*/  BSYNC.RECONVERGENT B3 ;  /* 0x0000000000037941 */ /* 0x000fea0003800200 */
.L_x_11504:
        /* <DEDUP_REMOVED lines=14> */
.L_x_11507:
[----:B------:R-:W-:Y:S05]  /*ae40*/  BSYNC.RECONVERGENT B3 ;  /* 0x0000000000037941 */ /* 0x000fea0003800200 */
.L_x_11506:
        /* <DEDUP_REMOVED lines=14> */
.L_x_11509:
[----:B------:R-:W-:Y:S05]  /*af30*/  BSYNC.RECONVERGENT B3 ;  /* 0x0000000000037941 */ /* 0x000fea0003800200 */
.L_x_11508:
        /* <DEDUP_REMOVED lines=14> */
.L_x_11511:
[----:B------:R-:W-:Y:S05]  /*b020*/  BSYNC.RECONVERGENT B3 ;  /* 0x0000000000037941 */ /* 0x000fea0003800200 */
.L_x_11510:
        /* <DEDUP_REMOVED lines=14> */
.L_x_11513:
[----:B------:R-:W-:Y:S05]  /*b110*/  BSYNC.RECONVERGENT B3 ;  /* 0x0000000000037941 */ /* 0x000fea0003800200 */
.L_x_11512:
        /* <DEDUP_REMOVED lines=14> */
.L_x_11515:
[----:B------:R-:W-:Y:S05]  /*b200*/  BSYNC.RECONVERGENT B3 ;  /* 0x0000000000037941 */ /* 0x000fea0003800200 */
.L_x_11514:
        /* <DEDUP_REMOVED lines=14> */
.L_x_11517:
[----:B------:R-:W-:Y:S05]  /*b2f0*/  BSYNC.RECONVERGENT B3 ;  /* 0x0000000000037941 */ /* 0x000fea0003800200 */
.L_x_11516:
        /* <DEDUP_REMOVED lines=14> */
.L_x_11519:
[----:B------:R-:W-:Y:S05]  /*b3e0*/  BSYNC.RECONVERGENT B3 ;  /* 0x0000000000037941 */ /* 0x000fea0003800200 */
.L_x_11518:
        /* <DEDUP_REMOVED lines=14> */
.L_x_11521:
[----:B------:R-:W-:Y:S05]  /*b4d0*/  BSYNC.RECONVERGENT B3 ;  /* 0x0000000000037941 */ /* 0x000fea0003800200 */
.L_x_11520:
        /* <DEDUP_REMOVED lines=14> */
.L_x_11523:
[----:B------:R-:W-:Y:S05]  /*b5c0*/  BSYNC.RECONVERGENT B3 ;  /* 0x0000000000037941 */ /* 0x000fea0003800200 */
.L_x_11522:
        /* <DEDUP_REMOVED lines=14> */
.L_x_11525:
[----:B------:R-:W-:Y:S05]  /*b6b0*/  BSYNC.RECONVERGENT B3 ;  /* 0x0000000000037941 */ /* 0x000fea0003800200 */
.L_x_11524:
        /* <DEDUP_REMOVED lines=14> */
.L_x_11527:
[----:B------:R-:W-:Y:S05]  /*b7a0*/  BSYNC.RECONVERGENT B3 ;  /* 0x0000000000037941 */ /* 0x000fea0003800200 */
.L_x_11526:
        /* <DEDUP_REMOVED lines=14> */
.L_x_11529:
[----:B------:R-:W-:Y:S05]  /*b890*/  BSYNC.RECONVERGENT B3 ;  /* 0x0000000000037941 */ /* 0x000fea0003800200 */
.L_x_11528:
        /* <DEDUP_REMOVED lines=12> */
[----:B012---:R-:W-:Y:S05]  /*b960*/  CALL.REL.NOINC `($__internal_175_$__cuda_sm3x_div_rn_noftz_f32_slowpath) ;  /* 0x0000002400bc7944 */ /* 0x007fea0003c00000 */
[----:B------:R-:W-:-:S07]  /*b970*/  MOV R35, R11 ;  /* 0x0000000b00237202 */ /* 0x000fce0000000f00 */
.L_x_11531:
[----:B------:R-:W-:Y:S05]  /*b980*/  BSYNC.RECONVERGENT B3 ;  /* 0x0000000000037941 */ /* 0x000fea0003800200 */
.L_x_11530:
        /* <DEDUP_REMOVED lines=14> */
.L_x_11533:
[----:B------:R-:W-:Y:S05]  /*ba70*/  BSYNC.RECONVERGENT B3 ;  /* 0x0000000000037941 */ /* 0x000fea0003800200 */
.L_x_11532:
        /* <DEDUP_REMOVED lines=14> */
.L_x_11535:
[----:B------:R-:W-:Y:S05]  /*bb60*/  BSYNC.RECONVERGENT B3 ;  /* 0x0000000000037941 */ /* 0x000fea0003800200 */
.L_x_11534:
        /* <DEDUP_REMOVED lines=14> */
.L_x_11537:
[----:B------:R-:W-:Y:S05]  /*bc50*/  BSYNC.RECONVERGENT B3 ;  /* 0x0000000000037941 */ /* 0x000fea0003800200 */
.L_x_11536:
        /* <DEDUP_REMOVED lines=14> */
.L_x_11539:
[----:B------:R-:W-:Y:S05]  /*bd40*/  BSYNC.RECONVERGENT B3 ;  /* 0x0000000000037941 */ /* 0x000fea0003800200 */
.L_x_11538:
        /* <DEDUP_REMOVED lines=14> */
.L_x_11541:
[----:B------:R-:W-:Y:S05]  /*be30*/  BSYNC.RECONVERGENT B3 ;  /* 0x0000000000037941 */ /* 0x000fea0003800200 */
.L_x_11540:
        /* <DEDUP_REMOVED lines=14> */
.L_x_11543:
[----:B------:R-:W-:Y:S05]  /*bf20*/  BSYNC.RECONVERGENT B3 ;  /* 0x0000000000037941 */ /* 0x000fea0003800200 */
.L_x_11542:
        /* <DEDUP_REMOVED lines=14> */
.L_x_11545:
[----:B------:R-:W-:Y:S05]  /*c010*/  BSYNC.RECONVERGENT B3 ;  /* 0x0000000000037941 */ /* 0x000fea0003800200 */
.L_x_11544:
        /* <DEDUP_REMOVED lines=14> */
.L_x_11547:
[----:B------:R-:W-:Y:S05]  /*c100*/  BSYNC.RECONVERGENT B3 ;  /* 0x0000000000037941 */ /* 0x000fea0003800200 */
.L_x_11546:
        /* <DEDUP_REMOVED lines=14> */
.L_x_11549:
[----:B------:R-:W-:Y:S05]  /*c1f0*/  BSYNC.RECONVERGENT B3 ;  /* 0x0000000000037941 */ /* 0x000fea0003800200 */
.L_x_11548:
[C---:B0-----:R-:W-:Y:S01]  /*c200*/  VIADD R12, R37.reuse, 0x60 ;  /* 0x00000060250c7836 */ /* 0x041fe20000000000 */
[C---:B------:R-:W-:Y:S01]  /*c210*/  IADD3 R11, PT, PT, R37.reuse, 0x40, RZ ;  /* 0x00000040250b7810 */ /* 0x040fe20007ffe0ff */
[C---:B------:R-:W-:Y:S01]  /*c220*/  VIADD R18, R37.reuse, 0xa0 ;  /* 0x000000a025127836 */ /* 0x040fe20000000000 */
[----:B------:R-:W-:Y:S02]  /*c230*/  IADD3 R13, PT, PT, R37, 0x80, RZ ;  /* 0x00000080250d7810 */ /* 0x000fe40007ffe0ff */
[----:B------:R-:W-:Y:S02]  /*c240*/  ISETP.GE.U32.AND P5, PT, R12, UR46, PT ;  /* 0x0000002e0c007c0c */ /* 0x000fe4000bfa6070 */
[----:B------:R-:W-:Y:S01]  /*c250*/  ISETP.GE.U32.AND P6, PT, R11, UR46, PT ;  /* 0x0000002e0b007c0c */ /* 0x000fe2000bfc6070 */
[----:B------:R-:W-:Y:S01]  /*c260*/  IMAD R11, R2, UR42, RZ ;  /* 0x0000002a020b7c24 */ /* 0x000fe2000f8e02ff */
[----:B------:R-:W-:Y:S01]  /*c270*/  ISETP.GE.U32.AND P4, PT, R13, UR46, PT ;  /* 0x0000002e0d007c0c */ /* 0x000fe2000bf86070 */
[----:B------:R-:W-:Y:S01]  /*c280*/  IMAD.MOV.U32 R13, RZ, RZ, RZ ;  /* 0x000000ffff0d7224 */ /* 0x000fe200078e00ff */
[----:B------:R-:W-:Y:S01]  /*c290*/  MOV R12, R37 ;  /* 0x00000025000c7202 */ /* 0x000fe20000000f00 */
[----:B------:R-:W-:Y:S01]  /*c2a0*/  IMAD R11, R0, UR43, R11 ;  /* 0x0000002b000b7c24 */ /* 0x000fe2000f8e020b */
[----:B-1----:R-:W-:-:S02]  /*c2b0*/  @!P0 R2UR UR4, R52 ;  /* 0x00000000340482ca */ /* 0x002fc400000e0000 */
[----:B------:R-:W-:Y:S01]  /*c2c0*/  @!P0 R2UR UR5, R53 ;  /* 0x00000000350582ca */ /* 0x000fe200000e0000 */
[----:B------:R-:W-:Y:S01]  /*c2d0*/  IMAD.WIDE.U32 R12, R0, UR42, R12 ;  /* 0x0000002a000c7c25 */ /* 0x000fe2000f8e000c */
[----:B------:R-:W-:Y:S02]  /*c2e0*/  ISETP.GE.AND.EX P6, PT, RZ, UR47, PT, P6 ;  /* 0x0000002fff007c0c */ /* 0x000fe4000bfc6360 */
[----:B------:R-:W-:Y:S01]  /*c2f0*/  ISETP.GE.AND.EX P5, PT, RZ, UR47, PT, P5 ;  /* 0x0000002fff007c0c */ /* 0x000fe2000bfa6350 */
[----:B------:R-:W-:Y:S01]  /*c300*/  IMAD.IADD R11, R13, 0x1, R11 ;  /* 0x000000010d0b7824 */ /* 0x000fe200078e020b */
[----:B------:R-:W-:Y:S02]  /*c310*/  LEA R32, P1, R12, UR40, 0x2 ;  /* 0x000000280c207c11 */ /* 0x000fe4000f8210ff */
[----:B------:R-:W-:Y:S02]  /*c320*/  ISETP.GE.U32.AND P3, PT, R18, UR46, PT ;  /* 0x0000002e12007c0c */ /* 0x000fe4000bf66070 */
[----:B------:R-:W-:Y:S01]  /*c330*/  LEA.HI.X R33, R12, UR41, R11, 0x2, P1 ;  /* 0x000000290c217c11 */ /* 0x000fe200088f140b */
[----:B------:R-:W-:Y:S01]  /*c340*/  VIADD R12, R37, 0x100 ;  /* 0x00000100250c7836 */ /* 0x000fe20000000000 */
[----:B------:R-:W-:-:S02]  /*c350*/  ISETP.GE.AND.EX P4, PT, RZ, UR47, PT, P4 ;  /* 0x0000002fff007c0c */ /* 0x000fc4000bf86340 */
[----:B------:R-:W-:Y:S01]  /*c360*/  ISETP.GE.AND.EX P3, PT, RZ, UR47, PT, P3 ;  /* 0x0000002fff007c0c */ /* 0x000fe2000bf66330 */
[----:B------:R-:W-:Y:S01]  /*c370*/  @!P0 STG.E desc[UR4][R32.64], R14 ;  /* 0x0000000e20008986 */ /* 0x000fe2000c101904 */
[C---:B------:R-:W-:Y:S02]  /*c380*/  IADD3 R13, PT, PT, R37.reuse, 0xe0, RZ ;  /* 0x000000e0250d7810 */ /* 0x040fe40007ffe0ff */
[----:B------:R-:W-:Y:S01]  /*c390*/  ISETP.GE.U32.AND P0, PT, R12, UR46, PT ;  /* 0x0000002e0c007c0c */ /* 0x000fe2000bf06070 */
[----:B------:R-:W-:Y:S01]  /*c3a0*/  VIADD R12, R37, 0x140 ;  /* 0x00000140250c7836 */ /* 0x000fe20000000000 */
[----:B------:R-:W-:Y:S02]  /*c3b0*/  ISETP.GE.U32.AND P1, PT, R13, UR46, PT ;  /* 0x0000002e0d007c0c */ /* 0x000fe4000bf26070 */
[----:B------:R-:W-:Y:S02]  /*c3c0*/  @!P6 R2UR UR6, R52 ;  /* 0x000000003406e2ca */ /* 0x000fe400000e0000 */
[----:B------:R-:W-:-:S02]  /*c3d0*/  @!P6 R2UR UR7, R53 ;  /* 0x000000003507e2ca */ /* 0x000fc400000e0000 */
[C---:B------:R-:W-:Y:S02]  /*c3e0*/  @!P5 R2UR UR8, R52.reuse ;  /* 0x000000003408d2ca */ /* 0x040fe400000e0000 */
[C---:B------:R-:W-:Y:S02]  /*c3f0*/  @!P5 R2UR UR9, R53.reuse ;  /* 0x000000003509d2ca */ /* 0x040fe400000e0000 */
[----:B------:R-:W-:Y:S02]  /*c400*/  ISETP.GE.AND.EX P0, PT, RZ, UR47, PT, P0 ;  /* 0x0000002fff007c0c */ /* 0x000fe4000bf06300 */
[----:B------:R-:W-:Y:S02]  /*c410*/  ISETP.GE.AND.EX P1, PT, RZ, UR47, PT, P1 ;  /* 0x0000002fff007c0c */ /* 0x000fe4000bf26310 */
[C---:B------:R-:W-:Y:S02]  /*c420*/  @!P4 R2UR UR10, R52.reuse ;  /* 0x00000000340ac2ca */ /* 0x040fe400000e0000 */
[----:B------:R-:W-:Y:S01]  /*c430*/  @!P4 R2UR UR11, R53 ;  /* 0x00000000350bc2ca */ /* 0x000fe200000e0000 */
[----:B------:R0:W-:Y:S01]  /*c440*/  @!P6 STG.E desc[UR6][R32.64+0x100], R4 ;  /* 0x000100042000e986 */ /* 0x0001e2000c101906 */
[----:B------:R-:W-:-:S02]  /*c450*/  @!P3 R2UR UR12, R52 ;  /* 0x00000000340cb2ca */ /* 0x000fc400000e0000 */
[----:B------:R-:W-:Y:S01]  /*c460*/  @!P3 R2UR UR13, R53 ;  /* 0x00000000350db2ca */ /* 0x000fe200000e0000 */
[----:B------:R1:W-:Y:S01]  /*c470*/  @!P5 STG.E desc[UR8][R32.64+0x180], R6 ;  /* 0x000180062000d986 */ /* 0x0003e2000c101908 */
[C---:B------:R-:W-:Y:S02]  /*c480*/  IADD3 R11, PT, PT, R37.reuse, 0x120, RZ ;  /* 0x00000120250b7810 */ /* 0x040fe40007ffe0ff */
[----:B------:R-:W-:Y:S02]  /*c490*/  IADD3 R18, PT, PT, R37, 0xc0, RZ ;  /* 0x000000c025127810 */ /* 0x000fe40007ffe0ff */
[----:B------:R-:W-:Y:S02]  /*c4a0*/  ISETP.GE.U32.AND P6, PT, R11, UR46, PT ;  /* 0x0000002e0b007c0c */ /* 0x000fe4000bfc6070 */
[----:B------:R-:W-:Y:S01]  /*c4b0*/  @!P0 R2UR UR8, R52 ;  /* 0x00000000340882ca */ /* 0x000fe200000e0000 */
[----:B------:R3:W-:Y:S01]  /*c4c0*/  @!P4 STG.E desc[UR10][R32.64+0x200], R8 ;  /* 0x000200082000c986 */ /* 0x0007e2000c10190a */
[----:B------:R-:W-:Y:S01]  /*c4d0*/  @!P0 R2UR UR9, R53 ;  /* 0x00000000350982ca */ /* 0x000fe200000e0000 */
[C---:B0-----:R-:W-:Y:S01]  /*c4e0*/  VIADD R4, R37.reuse, 0x300 ;  /* 0x0000030025047836 */ /* 0x041fe20000000000 */
[----:B------:R-:W-:Y:S01]  /*c4f0*/  ISETP.GE.U32.AND P2, PT, R18, UR46, PT ;  /* 0x0000002e12007c0c */ /* 0x000fe2000bf46070 */
[----:B------:R3:W-:Y:S01]  /*c500*/  @!P3 STG.E desc[UR12][R32.64+0x280], R10 ;  /* 0x0002800a2000b986 */ /* 0x0007e2000c10190c */
[----:B------:R-:W-:-:S02]  /*c510*/  IADD3 R11, PT, PT, R37, 0x160, RZ ;  /* 0x00000160250b7810 */ /* 0x000fc40007ffe0ff */
[----:B------:R-:W-:Y:S02]  /*c520*/  @!P1 R2UR UR6, R52 ;  /* 0x00000000340692ca */ /* 0x000fe400000e0000 */
[----:B------:R-:W-:Y:S02]  /*c530*/  @!P1 R2UR UR7, R53 ;  /* 0x00000000350792ca */ /* 0x000fe400000e0000 */
[----:B------:R-:W-:Y:S02]  /*c540*/  ISETP.GE.U32.AND P5, PT, R12, UR46, PT ;  /* 0x0000002e0c007c0c */ /* 0x000fe4000bfa6070 */
[----:B------:R-:W-:Y:S01]  /*c550*/  ISETP.GE.U32.AND P4, PT, R11, UR46, PT ;  /* 0x0000002e0b007c0c */ /* 0x000fe2000bf86070 */
[----:B------:R3:W-:Y:S01]  /*c560*/  @!P0 STG.E desc[UR8][R32.64+0x400], R49 ;  /* 0x0004003120008986 */ /* 0x0007e2000c101908 */
[----:B------:R-:W-:Y:S01]  /*c570*/  ISETP.GE.U32.AND P3, PT, R3, UR46, PT ;  /* 0x0000002e03007c0c */ /* 0x000fe2000bf66070 */
[----:B------:R-:W-:Y:S01]  /*c580*/  VIADD R11, R37, 0x20 ;  /* 0x00000020250b7836 */ /* 0x000fe20000000000 */
[----:B------:R-:W-:-:S02]  /*c590*/  ISETP.GE.AND.EX P2, PT, RZ, UR47, PT, P2 ;  /* 0x0000002fff007c0c */ /* 0x000fc4000bf46320 */
[----:B------:R-:W-:Y:S02]  /*c5a0*/  ISETP.GE.AND.EX P6, PT, RZ, UR47, PT, P6 ;  /* 0x0000002fff007c0c */ /* 0x000fe4000bfc6360 */
[----:B------:R-:W-:Y:S01]  /*c5b0*/  ISETP.GE.AND.EX P5, PT, RZ, UR47, PT, P5 ;  /* 0x0000002fff007c0c */ /* 0x000fe2000bfa6350 */
[----:B------:R3:W-:Y:S01]  /*c5c0*/  @!P1 STG.E desc[UR6][R32.64+0x380], R20 ;  /* 0x0003801420009986 */ /* 0x0007e2000c101906 */
[----:B------:R-:W-:Y:S02]  /*c5d0*/  ISETP.GE.AND.EX P4, PT, RZ, UR47, PT, P4 ;  /* 0x0000002fff007c0c */ /* 0x000fe4000bf86340 */
[----:B------:R-:W-:Y:S02]  /*c5e0*/  ISETP.GE.AND.EX P3, PT, RZ, UR47, PT, P3 ;  /* 0x0000002fff007c0c */ /* 0x000fe4000bf66330 */
[----:B------:R-:W-:Y:S02]  /*c5f0*/  ISETP.GE.U32.AND P0, PT, R7, UR46, PT ;  /* 0x0000002e07007c0c */ /* 0x000fe4000bf06070 */
[----:B------:R-:W-:-:S02]  /*c600*/  ISETP.GE.U32.AND P1, PT, R5, UR46, PT ;  /* 0x0000002e05007c0c */ /* 0x000fc4000bf26070 */
[C---:B------:R-:W-:Y:S02]  /*c610*/  @!P2 R2UR UR4, R52.reuse ;  /* 0x000000003404a2ca */ /* 0x040fe400000e0000 */
[C---:B------:R-:W-:Y:S02]  /*c620*/  @!P2 R2UR UR5, R53.reuse ;  /* 0x000000003505a2ca */ /* 0x040fe400000e0000 */
[----:B------:R-:W-:Y:S02]  /*c630*/  ISETP.GE.AND.EX P0, PT, RZ, UR47, PT, P0 ;  /* 0x0000002fff007c0c */ /* 0x000fe4000bf06300 */
[----:B------:R-:W-:Y:S02]  /*c640*/  ISETP.GE.AND.EX P1, PT, RZ, UR47, PT, P1 ;  /* 0x0000002fff007c0c */ /* 0x000fe4000bf26310 */
[----:B------:R-:W-:Y:S02]  /*c650*/  @!P6 R2UR UR10, R52 ;  /* 0x00000000340ae2ca */ /* 0x000fe400000e0000 */
[----:B------:R-:W-:-:S02]  /*c660*/  @!P6 R2UR UR11, R53 ;  /* 0x00000000350be2ca */ /* 0x000fc400000e0000 */
[C---:B------:R-:W-:Y:S02]  /*c670*/  @!P5 R2UR UR12, R52.reuse ;  /* 0x00000000340cd2ca */ /* 0x040fe400000e0000 */
[C---:B------:R-:W-:Y:S01]  /*c680*/  @!P5 R2UR UR13, R53.reuse ;  /* 0x00000000350dd2ca */ /* 0x040fe200000e0000 */
[----:B------:R3:W-:Y:S01]  /*c690*/  @!P2 STG.E desc[UR4][R32.64+0x300], R16 ;  /* 0x000300102000a986 */ /* 0x0007e2000c101904 */
        /* <DEDUP_REMOVED lines=20> */
[----:B------:R-:W-:Y:S01]  /*c7e0*/  ISETP.GE.AND.EX P3, PT, RZ, UR47, PT, P3 ;  /* 0x0000002fff007c0c */ /* 0x000fe2000bf66330 */
[----:B------:R-:W0:Y:S01]  /*c7f0*/  LDCU UR4, c[0x0][0x370] ;  /* 0x00006e00ff0477ac */ /* 0x000e220008000800 */
[----:B------:R-:W-:Y:S01]  /*c800*/  ISETP.GE.AND.EX P4, PT, RZ, UR47, PT, P4 ;  /* 0x0000002fff007c0c */ /* 0x000fe2000bf86340 */
[----:B------:R-:W0:Y:S01]  /*c810*/  LDC R13, c[0x0][0x364] ;  /* 0x0000d900ff0d7b82 */ /* 0x000e220000000800 */
[----:B------:R-:W-:-:S02]  /*c820*/  ISETP.GE.AND.EX P5, PT, RZ, UR47, PT, P5 ;  /* 0x0000002fff007c0c */ /* 0x000fc4000bfa6350 */
[----:B------:R-:W-:Y:S02]  /*c830*/  ISETP.GE.AND.EX P6, PT, RZ, UR47, PT, P6 ;  /* 0x0000002fff007c0c */ /* 0x000fe4000bfc6360 */
[----:B-1----:R-:W-:Y:S02]  /*c840*/  IADD3 R6, PT, PT, R37, 0x320, RZ ;  /* 0x0000032025067810 */ /* 0x002fe40007ffe0ff */
[----:B------:R-:W-:Y:S02]  /*c850*/  ISETP.GE.U32.AND P1, PT, R4, UR46, PT ;  /* 0x0000002e04007c0c */ /* 0x000fe4000bf26070 */
[----:B------:R-:W-:Y:S02]  /*c860*/  ISETP.GE.U32.AND P0, PT, R6, UR46, PT ;  /* 0x0000002e06007c0c */ /* 0x000fe4000bf06070 */
[----:B------:R-:W-:Y:S02]  /*c870*/  @!P2 R2UR UR8, R52 ;  /* 0x000000003408a2ca */ /* 0x000fe400000e0000 */
[----:B------:R-:W-:-:S02]  /*c880*/  ISETP.GE.AND.EX P0, PT, RZ, UR47, PT, P0 ;  /* 0x0000002fff007c0c */ /* 0x000fc4000bf06300 */
[C---:B------:R-:W-:Y:S02]  /*c890*/  @!P2 R2UR UR9, R53.reuse ;  /* 0x000000003509a2ca */ /* 0x040fe400000e0000 */
[C---:B------:R-:W-:Y:S02]  /*c8a0*/  @!P3 R2UR UR10, R52.reuse ;  /* 0x00000000340ab2ca */ /* 0x040fe400000e0000 */
[C---:B------:R-:W-:Y:S02]  /*c8b0*/  @!P3 R2UR UR11, R53.reuse ;  /* 0x00000000350bb2ca */ /* 0x040fe400000e0000 */
[C---:B------:R-:W-:Y:S02]  /*c8c0*/  @!P4 R2UR UR12, R52.reuse ;  /* 0x00000000340cc2ca */ /* 0x040fe400000e0000 */
[----:B------:R-:W-:Y:S01]  /*c8d0*/  @!P4 R2UR UR13, R53 ;  /* 0x00000000350dc2ca */ /* 0x000fe200000e0000 */
[----:B0-----:R-:W-:Y:S01]  /*c8e0*/  IMAD R13, R13, UR4, RZ ;  /* 0x000000040d0d7c24 */ /* 0x001fe2000f8e02ff */
        /* <DEDUP_REMOVED lines=47> */
.L_x_11444:
[----:B------:R-:W-:Y:S05]  /*cbe0*/  EXIT ;  /* 0x000000000000794d */ /* 0x000fea0003800000 */
.L_x_11497:
[----:B------:R-:W-:Y:S01]  /*cbf0*/  HFMA2 R12, -RZ, RZ, 0, 9.5367431640625e-07 ;  /* 0x00000010ff0c7431 */ /* 0x000fe200000001ff */
[----:B------:R-:W-:Y:S01]  /*cc00*/  BSSY B1, `(.L_x_11551) ;  /* 0x0000006000017945 */ /* 0x000fe20003800000 */
[----:B------:R-:W-:Y:S01]  /*cc10*/  IMAD.MOV.U32 R11, RZ, RZ, 0x1f ;  /* 0x0000001fff0b7424 */ /* 0x000fe200078e00ff */
[----:B------:R-:W-:-:S07]  /*cc20*/  MOV R15, 0xffffffff ;  /* 0xffffffff000f7802 */ /* 0x000fce0000000f00 */
[----:B01----:R-:W-:Y:S05]  /*cc30*/  WARPSYNC.COLLECTIVE R15, `(.L_x_11552) ;  /* 0x000000000f087348 */ /* 0x003fea0003c00000 */
[----:B------:R2:W3:Y:S02]  /*cc40*/  SHFL.BFLY P6, R14, R13, R12, R11 ;  /* 0x0c00000c0d0e7389 */ /* 0x0004e400000c000b */
[----:B0123--:R-:W-:Y:S05]  /*cc50*/  ENDCOLLECTIVE ;  /* 0x000000000000791b */ /* 0x00ffea0003800000 */
.L_x_11552:
[----:B------:R-:W-:Y:S05]  /*cc60*/  BSYNC B1 ;  /* 0x0000000000017941 */ /* 0x000fea0003800000 */
.L_x_11551:
[----:B------:R-:W-:Y:S01]  /*cc70*/  HFMA2 R11, -RZ, RZ, 0, 1.847743988037109375e-06 ;  /* 0x0000001fff0b7431 */ /* 0x000fe200000001ff */
[----:B------:R-:W-:Y:S01]  /*cc80*/  FMNMX R13, R14, R13, !PT ;  /* 0x0000000d0e0d7209 */ /* 0x000fe20007800000 */
[----:B------:R-:W-:Y:S02]  /*cc90*/  IMAD.MOV.U32 R12, RZ, RZ, 0x8 ;  /* 0x00000008ff0c7424 */ /* 0x000fe400078e00ff */
[----:B------:R-:W-:-:S07]  /*cca0*/  IMAD.MOV.U32 R15, RZ, RZ, -0x1 ;  /* 0xffffffffff0f7424 */ /* 0x000fce00078e00ff */
[----:B------:R-:W-:Y:S05]  /*ccb0*/  WARPSYNC.COLLECTIVE R15, `(.L_x_11553) ;  /* 0x000000000f087348 */ /* 0x000fea0003c00000 */
[----:B------:R0:W1:Y:S02]  /*ccc0*/  SHFL.BFLY P6, R14, R13, R12, R11 ;  /* 0x0c00000c0d0e7389 */ /* 0x00006400000c000b */
[----:B01----:R-:W-:Y:S05]  /*ccd0*/  ENDCOLLECTIVE ;  /* 0x000000000000791b */ /* 0x003fea0003800000 */
.L_x_11553:
[----:B------:R-:W-:Y:S01]  /*cce0*/  IMAD.MOV.U32 R12, RZ, RZ, 0x4 ;  /* 0x00000004ff0c7424 */ /* 0x000fe200078e00ff */
[----:B------:R-:W-:-:S04]  /*ccf0*/  FMNMX R33, R13, R14, !PT ;  /* 0x0000000e0d217209 */ /* 0x000fc80007800000 */
[----:B------:R-:W-:-:S07]  /*cd00*/  MOV R13, R33 ;  /* 0x00000021000d7202 */ /* 0x000fce0000000f00 */
[----:B------:R-:W-:Y:S05]  /*cd10*/  WARPSYNC.COLLECTIVE R15, `(.L_x_11554) ;  /* 0x000000000f087348 */ /* 0x000fea0003c00000 */
[----:B------:R0:W1:Y:S02]  /*cd20*/  SHFL.BFLY P6, R14, R13, R12, R11 ;  /* 0x0c00000c0d0e7389 */ /* 0x00006400000c000b */
[----:B01----:R-:W-:Y:S05]  /*cd30*/  ENDCOLLECTIVE ;  /* 0x000000000000791b */ /* 0x003fea0003800000 */
.L_x_11554:
[----:B------:R-:W-:Y:S01]  /*cd40*/  IMAD.MOV.U32 R12, RZ, RZ, 0x2 ;  /* 0x00000002ff0c7424 */ /* 0x000fe200078e00ff */
[----:B------:R-:W-:-:S04]  /*cd50*/  FMNMX R35, R33, R14, !PT ;  /* 0x0000000e21237209 */ /* 0x000fc80007800000 */
[----:B------:R-:W-:-:S07]  /*cd60*/  MOV R13, R35 ;  /* 0x00000023000d7202 */ /* 0x000fce0000000f00 */
[----:B------:R-:W-:Y:S05]  /*cd70*/  WARPSYNC.COLLECTIVE R15, `(.L_x_11555) ;  /* 0x000000000f087348 */ /* 0x000fea0003c00000 */
[----:B------:R0:W1:Y:S02]  /*cd80*/  SHFL.BFLY P6, R14, R13, R12, R11 ;  /* 0x0c00000c0d0e7389 */ /* 0x00006400000c000b */
[----:B01----:R-:W-:Y:S05]  /*cd90*/  ENDCOLLECTIVE ;  /* 0x000000000000791b */ /* 0x003fea0003800000 */
.L_x_11555:
[----:B------:R-:W-:Y:S01]  /*cda0*/  IMAD.MOV.U32 R12, RZ, RZ, 0x1 ;  /* 0x00000001ff0c7424 */ /* 0x000fe200078e00ff */
[----:B------:R-:W-:-:S04]  /*cdb0*/  FMNMX R39, R35, R14, !PT ;  /* 0x0000000e23277209 */ /* 0x000fc80007800000 */
[----:B------:R-:W-:-:S07]  /*cdc0*/  MOV R13, R39 ;  /* 0x00000027000d7202 */ /* 0x000fce0000000f00 */
[----:B------:R-:W-:Y:S05]  /*cdd0*/  WARPSYNC.COLLECTIVE R15, `(.L_x_11556) ;  /* 0x000000000f087348 */ /* 0x000fea0003c00000 */
[----:B------:R0:W1:Y:S02]  /*cde0*/  SHFL.BFLY P6, R14, R13, R12, R11 ;  /* 0x0c00000c0d0e7389 */ /* 0x00006400000c000b */
[----:B01----:R-:W-:Y:S05]  /*cdf0*/  ENDCOLLECTIVE ;  /* 0x000000000000791b */ /* 0x003fea0003800000 */
.L_x_11556:
[----:B------:R-:W-:Y:S02]  /*ce00*/  HFMA2 R11, -RZ, RZ, 0.96630859375, -0.0022525787353515625 ;  /* 0x3bbb989dff0b7431 */ /* 0x000fe400000001ff */
        /* <DEDUP_REMOVED lines=8> */
[----:B------:R-:W-:Y:S01]  /*ce90*/  FADD R16, -R39, R16 ;  /* 0x0000001027107221 */ /* 0x000fe20000000100 */
[----:B------:R-:W-:Y:S01]  /*cea0*/  FFMA.SAT R33, R6, R11, 0.5 ;  /* 0x3f00000006217423 */ /* 0x000fe2000000200b */
[-C--:B------:R-:W-:Y:S01]  /*ceb0*/  FFMA.RM R13, R13, R12.reuse, 12582913 ;  /* 0x4b4000010d0d7423 */ /* 0x080fe2000000400c */
[-C--:B------:R-:W-:Y:S01]  /*cec0*/  FFMA.RM R35, R35, R12.reuse, 12582913 ;  /* 0x4b40000123237423 */ /* 0x080fe2000000400c */
[----:B------:R-:W-:Y:S01]  /*ced0*/  FADD R10, -R39, R10 ;  /* 0x0000000a270a7221 */ /* 0x000fe20000000100 */
[----:B------:R-:W-:Y:S01]  /*cee0*/  FFMA.RM R33, R33, R12, 12582913 ;  /* 0x4b40000121217423 */ /* 0x000fe2000000400c */
[C---:B------:R-:W-:Y:S01]  /*cef0*/  FADD R15, R13.reuse, -12583039 ;  /* 0xcb40007f0d0f7421 */ /* 0x040fe20000000000 */
[----:B------:R-:W-:Y:S01]  /*cf00*/  SHF.L.U32 R13, R13, 0x17, RZ ;  /* 0x000000170d0d7819 */ /* 0x000fe200000006ff */
        /* <DEDUP_REMOVED lines=8> */
[C---:B------:R-:W-:Y:S01]  /*cf90*/  FADD R32, -R39.reuse, R32 ;  /* 0x0000002027207221 */ /* 0x040fe20000000100 */
[C---:B------:R-:W-:Y:S01]  /*cfa0*/  FADD R30, -R39.reuse, R30 ;  /* 0x0000001e271e7221 */ /* 0x040fe20000000100 */
[----:B------:R0:W1:Y:S01]  /*cfb0*/  MUFU.EX2 R18, R15 ;  /* 0x0000000f00127308 */ /* 0x0000620000000800 */
[C---:B------:R-:W-:Y:S01]  /*cfc0*/  FADD R36, -R39.reuse, R36 ;  /* 0x0000002427247221 */ /* 0x040fe20000000100 */
[C---:B------:R-:W-:Y:S01]  /*cfd0*/  FADD R34, -R39.reuse, R34 ;  /* 0x0000002227227221 */ /* 0x040fe20000000100 */
[C---:B------:R-:W-:Y:S01]  /*cfe0*/  FADD R40, -R39.reuse, R40 ;  /* 0x0000002827287221 */ /* 0x040fe20000000100 */
[C---:B------:R-:W-:Y:S01]  /*cff0*/  FADD R38, -R39.reuse, R38 ;  /* 0x0000002627267221 */ /* 0x040fe20000000100 */
[C---:B------:R-:W-:Y:S01]  /*d000*/  FADD R42, -R39.reuse, R42 ;  /* 0x0000002a272a7221 */ /* 0x040fe20000000100 */
[C---:B------:R-:W-:Y:S01]  /*d010*/  FADD R44, -R39.reuse, R44 ;  /* 0x0000002c272c7221 */ /* 0x040fe20000000100 */
[-C--:B------:R-:W-:Y:S01]  /*d020*/  FFMA.SAT R41, R40, R11.reuse, 0.5 ;  /* 0x3f00000028297423 */ /* 0x080fe2000000200b */
[----:B------:R-:W-:Y:S01]  /*d030*/  FADD R46, -R39, R46 ;  /* 0x0000002e272e7221 */ /* 0x000fe20000000100 */
[----:B0-----:R-:W-:Y:S01]  /*d040*/  FADD R15, R35, -12583039 ;  /* 0xcb40007f230f7421 */ /* 0x001fe20000000000 */
[----:B------:R-:W-:Y:S01]  /*d050*/  FADD R56, -R39, R56 ;  /* 0x0000003827387221 */ /* 0x000fe20000000100 */
[----:B------:R-:W-:Y:S01]  /*d060*/  FFMA.RM R41, R41, R12, 12582913 ;  /* 0x4b40000129297423 */ /* 0x000fe2000000400c */
[C---:B------:R-:W-:Y:S01]  /*d070*/  FADD R58, -R39.reuse, R58 ;  /* 0x0000003a273a7221 */ /* 0x040fe20000000100 */
[C---:B------:R-:W-:Y:S01]  /*d080*/  FFMA R15, R8.reuse, 1.4426950216293334961, -R15 ;  /* 0x3fb8aa3b080f7823 */ /* 0x040fe2000000080f */
[C---:B------:R-:W-:Y:S01]  /*d090*/  FADD R60, -R39.reuse, R60 ;  /* 0x0000003c273c7221 */ /* 0x040fe20000000100 */
[C---:B------:R-:W-:Y:S01]  /*d0a0*/  FADD R62, -R39.reuse, R62 ;  /* 0x0000003e273e7221 */ /* 0x040fe20000000100 */
[----:B------:R-:W-:Y:S01]  /*d0b0*/  FADD R64, -R39, R64 ;  /* 0x0000004027407221 */ /* 0x000fe20000000100 */
[----:B------:R-:W-:Y:S01]  /*d0c0*/  FFMA R15, R8, 1.925963033500011079e-08, R15 ;  /* 0x32a57060080f7823 */ /* 0x000fe2000000000f */
[----:B-1----:R-:W-:Y:S01]  /*d0d0*/  FMUL R18, R13, R18 ;  /* 0x000000120d127220 */ /* 0x002fe20000400000 */
[----:B------:R-:W-:Y:S01]  /*d0e0*/  FADD R13, R33, -12583039 ;  /* 0xcb40007f210d7421 */ /* 0x000fe20000000000 */
[-C--:B------:R-:W-:Y:S01]  /*d0f0*/  FFMA.SAT R33, R10, R11.reuse, 0.5 ;  /* 0x3f0000000a217423 */ /* 0x080fe2000000200b */
[----:B------:R-:W-:Y:S01]  /*d100*/  FADD R54, -R39, R54 ;  /* 0x0000003627367221 */ /* 0x000fe20000000100 */
[-C--:B------:R-:W-:Y:S01]  /*d110*/  FFMA.SAT R39, R38, R11.reuse, 0.5 ;  /* 0x3f00000026277423 */ /* 0x080fe2000000200b */
[----:B------:R-:W0:Y:S01]  /*d120*/  MUFU.EX2 R15, R15 ;  /* 0x0000000f000f7308 */ /* 0x000e220000000800 */
[----:B------:R-:W-:Y:S01]  /*d130*/  FFMA R13, R6, 1.4426950216293334961, -R13 ;  /* 0x3fb8aa3b060d7823 */ /* 0x000fe2000000080d */
[-C--:B------:R-:W-:Y:S01]  /*d140*/  FFMA.RM R33, R33, R12.reuse, 12582913 ;  /* 0x4b40000121217423 */ /* 0x080fe2000000400c */
[----:B------:R-:W-:Y:S01]  /*d150*/  FFMA.RM R39, R39, R12, 12582913 ;  /* 0x4b40000127277423 */ /* 0x000fe2000000400c */
[-C--:B------:R-:W-:Y:S01]  /*d160*/  FFMA.SAT R43, R46, R11.reuse, 0.5 ;  /* 0x3f0000002e2b7423 */ /* 0x080fe2000000200b */
[----:B------:R-:W-:Y:S01]  /*d170*/  FFMA R13, R6, 1.925963033500011079e-08, R13 ;  /* 0x32a57060060d7823 */ /* 0x000fe2000000000d */
[----:B------:R-:W-:Y:S01]  /*d180*/  SHF.L.U32 R6, R35, 0x17, RZ ;  /* 0x0000001723067819 */ /* 0x000fe200000006ff */
[----:B------:R-:W-:Y:S01]  /*d190*/  FFMA.SAT R35, R16, R11, 0.5 ;  /* 0x3f00000010237423 */ /* 0x000fe2000000200b */
[----:B------:R-:W-:-:S02]  /*d1a0*/  IMAD.SHL.U32 R8, R33, 0x800000, RZ ;  /* 0x0080000021087824 */ /* 0x000fc400078e00ff */
[-C--:B------:R-:W-:Y:S01]  /*d1b0*/  FFMA.RM R43, R43, R12.reuse, 12582913 ;  /* 0x4b4000012b2b7423 */ /* 0x080fe2000000400c */
[----:B------:R-:W-:Y:S01]  /*d1c0*/  FFMA.SAT R47, R54, R11, 0.5 ;  /* 0x3f000000362f7423 */ /* 0x000fe2000000200b */
[----:B------:R-:W1:Y:S01]  /*d1d0*/  MUFU.EX2 R13, R13 ;  /* 0x0000000d000d7308 */ /* 0x000e620000000800 */
[----:B------:R-:W-:Y:S01]  /*d1e0*/  FFMA.RM R35, R35, R12, 12582913 ;  /* 0x4b40000123237423 */ /* 0x000fe2000000400c */
[----:B0-----:R-:W-:-:S03]  /*d1f0*/  FMUL R6, R6, R15 ;  /* 0x0000000f06067220 */ /* 0x001fc60000400000 */
[----:B------:R-:W-:-:S04]  /*d200*/  FADD R15, R35, -12583039 ;  /* 0xcb40007f230f7421 */ /* 0x000fc80000000000 */
[----:B------:R-:W-:-:S04]  /*d210*/  FFMA R15, R16, 1.4426950216293334961, -R15 ;  /* 0x3fb8aa3b100f7823 */ /* 0x000fc8000000080f */
[----:B------:R-:W-:Y:S01]  /*d220*/  FFMA R15, R16, 1.925963033500011079e-08, R15 ;  /* 0x32a57060100f7823 */ /* 0x000fe2000000000f */
[----:B-1----:R-:W-:Y:S01]  /*d230*/  FMUL R4, R4, R13 ;  /* 0x0000000d04047220 */ /* 0x002fe20000400000 */
[----:B------:R-:W-:Y:S01]  /*d240*/  FADD R13, R33, -12583039 ;  /* 0xcb40007f210d7421 */ /* 0x000fe20000000000 */
[----:B------:R-:W-:-:S03]  /*d250*/  FFMA.SAT R33, R14, R11, 0.5 ;  /* 0x3f0000000e217423 */ /* 0x000fc6000000200b */
[----:B------:R-:W0:Y:S01]  /*d260*/  MUFU.EX2 R15, R15 ;  /* 0x0000000f000f7308 */ /* 0x000e220000000800 */
[----:B------:R-:W-:Y:S01]  /*d270*/  FFMA R13, R10, 1.4426950216293334961, -R13 ;  /* 0x3fb8aa3b0a0d7823 */ /* 0x000fe2000000080d */
[----:B------:R-:W-:-:S03]  /*d280*/  FFMA.RM R33, R33, R12, 12582913 ;  /* 0x4b40000121217423 */ /* 0x000fc6000000400c */
[----:B------:R-:W-:Y:S01]  /*d290*/  FFMA R13, R10, 1.925963033500011079e-08, R13 ;  /* 0x32a570600a0d7823 */ /* 0x000fe2000000000d */
[----:B------:R-:W-:Y:S01]  /*d2a0*/  SHF.L.U32 R10, R35, 0x17, RZ ;  /* 0x00000017230a7819 */ /* 0x000fe200000006ff */
[----:B------:R-:W-:Y:S01]  /*d2b0*/  FFMA.SAT R35, R20, R11, 0.5 ;  /* 0x3f00000014237423 */ /* 0x000fe2000000200b */
[----:B------:R-:W-:-:S03]  /*d2c0*/  IMAD.SHL.U32 R16, R33, 0x800000, RZ ;  /* 0x0080000021107824 */ /* 0x000fc600078e00ff */
        /* <DEDUP_REMOVED lines=8> */
[----:B-1----:R-:W-:Y:S01]  /*d350*/  FMUL R8, R8, R13 ;  /* 0x0000000d08087220 */ /* 0x002fe20000400000 */
[----:B------:R-:W-:Y:S01]  /*d360*/  FADD R13, R33, -12583039 ;  /* 0xcb40007f210d7421 */ /* 0x000fe20000000000 */
[----:B------:R-:W-:Y:S01]  /*d370*/  FFMA.SAT R33, R22, R11, 0.5 ;  /* 0x3f00000016217423 */ /* 0x000fe2000000200b */
[----:B------:R-:W0:Y:S01]  /*d380*/  MUFU.EX2 R15, R15 ;  /* 0x0000000f000f7308 */ /* 0x000e220000000800 */
[-C--:B------:R-:W-:Y:S01]  /*d390*/  FFMA.RM R35, R35, R12.reuse, 12582913 ;  /* 0x4b40000123237423 */ /* 0x080fe2000000400c */
        /* <DEDUP_REMOVED lines=13> */
[----:B------:R-:W-:Y:S01]  /*d470*/  FFMA.RM R35, R35, R12, 12582913 ;  /* 0x4b40000123237423 */ /* 0x000fe2000000400c */
        /* <DEDUP_REMOVED lines=43> */
[----:B-1----:R-:W-:Y:S01]  /*d730*/  FMUL R30, R30, R13 ;  /* 0x0000000d1e1e7220 */ /* 0x002fe20000400000 */
[C---:B------:R-:W-:Y:S01]  /*d740*/  FADD R13, R33.reuse, -12583039 ;  /* 0xcb40007f210d7421 */ /* 0x040fe20000000000 */
[----:B------:R-:W-:Y:S01]  /*d750*/  IMAD.SHL.U32 R33, R33, 0x800000, RZ ;  /* 0x0080000021217824 */ /* 0x000fe200078e00ff */
[----:B------:R-:W0:Y:S02]  /*d760*/  MUFU.EX2 R15, R15 ;  /* 0x0000000f000f7308 */ /* 0x000e240000000800 */
[----:B------:R-:W-:-:S04]  /*d770*/  FFMA R13, R34, 1.4426950216293334961, -R13 ;  /* 0x3fb8aa3b220d7823 */ /* 0x000fc8000000080d */
[----:B------:R-:W-:Y:S01]  /*d780*/  FFMA R13, R34, 1.925963033500011079e-08, R13 ;  /* 0x32a57060220d7823 */ /* 0x000fe2000000000d */
[----:B------:R-:W-:Y:S01]  /*d790*/  SHF.L.U32 R34, R35, 0x17, RZ ;  /* 0x0000001723227819 */ /* 0x000fe200000006ff */
[----:B------:R-:W-:Y:S02]  /*d7a0*/  IMAD.SHL.U32 R35, R39, 0x800000, RZ ;  /* 0x0080000027237824 */ /* 0x000fe400078e00ff */
[----:B------:R1:W2:Y:S02]  /*d7b0*/  MUFU.EX2 R14, R13 ;  /* 0x0000000d000e7308 */ /* 0x0002a40000000800 */
[----:B0-----:R-:W-:Y:S01]  /*d7c0*/  FMUL R34, R34, R15 ;  /* 0x0000000f22227220 */ /* 0x001fe20000400000 */
[----:B------:R-:W-:Y:S01]  /*d7d0*/  FADD R15, R41, -12583039 ;  /* 0xcb40007f290f7421 */ /* 0x000fe20000000000 */
[----:B-1----:R-:W-:Y:S01]  /*d7e0*/  FADD R13, R39, -12583039 ;  /* 0xcb40007f270d7421 */ /* 0x002fe20000000000 */
[----:B------:R-:W-:Y:S02]  /*d7f0*/  FFMA.SAT R39, R42, R11, 0.5 ;  /* 0x3f0000002a277423 */ /* 0x000fe4000000200b */
[----:B------:R-:W-:Y:S01]  /*d800*/  FFMA R15, R40, 1.4426950216293334961, -R15 ;  /* 0x3fb8aa3b280f7823 */ /* 0x000fe2000000080f */
[----:B------:R-:W-:Y:S01]  /*d810*/  FFMA R13, R38, 1.4426950216293334961, -R13 ;  /* 0x3fb8aa3b260d7823 */ /* 0x000fe2000000080d */
[----:B------:R-:W-:-:S02]  /*d820*/  FFMA.RM R39, R39, R12, 12582913 ;  /* 0x4b40000127277423 */ /* 0x000fc4000000400c */
[----:B------:R-:W-:Y:S01]  /*d830*/  FFMA R15, R40, 1.925963033500011079e-08, R15 ;  /* 0x32a57060280f7823 */ /* 0x000fe2000000000f */
[----:B------:R-:W-:Y:S01]  /*d840*/  FFMA R13, R38, 1.925963033500011079e-08, R13 ;  /* 0x32a57060260d7823 */ /* 0x000fe2000000000d */
[----:B--2---:R-:W-:Y:S01]  /*d850*/  FMUL R33, R33, R14 ;  /* 0x0000000e21217220 */ /* 0x004fe20000400000 */
[----:B------:R-:W-:Y:S01]  /*d860*/  SHF.L.U32 R40, R41, 0x17, RZ ;  /* 0x0000001729287819 */ /* 0x000fe200000006ff */
[----:B------:R-:W-:Y:S01]  /*d870*/  FFMA.SAT R41, R44, R11, 0.5 ;  /* 0x3f0000002c297423 */ /* 0x000fe2000000200b */
[----:B------:R0:W1:Y:S03]  /*d880*/  MUFU.EX2 R14, R13 ;  /* 0x0000000d000e7308 */ /* 0x0000660000000800 */
[----:B------:R-:W-:-:S05]  /*d890*/  FFMA.RM R41, R41, R12, 12582913 ;  /* 0x4b40000129297423 */ /* 0x000fca000000400c */
[----:B------:R-:W2:Y:S01]  /*d8a0*/  MUFU.EX2 R15, R15 ;  /* 0x0000000f000f7308 */ /* 0x000ea20000000800 */
[----:B0-----:R-:W-:Y:S01]  /*d8b0*/  FADD R13, R39, -12583039 ;  /* 0xcb40007f270d7421 */ /* 0x001fe20000000000 */
[----:B------:R-:W-:Y:S01]  /*d8c0*/  SHF.L.U32 R38, R41, 0x17, RZ ;  /* 0x0000001729267819 */ /* 0x000fe200000006ff */
[----:B------:R-:W-:Y:S02]  /*d8d0*/  IMAD.SHL.U32 R39, R39, 0x800000, RZ ;  /* 0x0080000027277824 */ /* 0x000fe400078e00ff */
[----:B------:R-:W-:-:S04]  /*d8e0*/  FFMA R13, R42, 1.4426950216293334961, -R13 ;  /* 0x3fb8aa3b2a0d7823 */ /* 0x000fc8000000080d */
[----:B------:R-:W-:Y:S01]  /*d8f0*/  FFMA R13, R42, 1.925963033500011079e-08, R13 ;  /* 0x32a570602a0d7823 */ /* 0x000fe2000000000d */
[----:B-1----:R-:W-:-:S03]  /*d900*/  FMUL R35, R35, R14 ;  /* 0x0000000e23237220 */ /* 0x002fc60000400000 */
[----:B------:R0:W1:Y:S01]  /*d910*/  MUFU.EX2 R14, R13 ;  /* 0x0000000d000e7308 */ /* 0x0000620000000800 */
[----:B--2---:R-:W-:Y:S01]  /*d920*/  FMUL R40, R40, R15 ;  /* 0x0000000f28287220 */ /* 0x004fe20000400000 */
[----:B------:R-:W-:Y:S01]  /*d930*/  FADD R15, R41, -12583039 ;  /* 0xcb40007f290f7421 */ /* 0x000fe20000000000 */
[----:B------:R-:W-:-:S03]  /*d940*/  FFMA.SAT R41, R56, R11, 0.5 ;  /* 0x3f00000038297423 */ /* 0x000fc6000000200b */
[----:B------:R-:W-:Y:S01]  /*d950*/  FFMA R15, R44, 1.4426950216293334961, -R15 ;  /* 0x3fb8aa3b2c0f7823 */ /* 0x000fe2000000080f */
[----:B0-----:R-:W-:Y:S01]  /*d960*/  FADD R13, R43, -12583039 ;  /* 0xcb40007f2b0d7421 */ /* 0x001fe20000000000 */
[-C--:B------:R-:W-:Y:S01]  /*d970*/  FFMA.RM R41, R41, R12.reuse, 12582913 ;  /* 0x4b40000129297423 */ /* 0x080fe2000000400c */
[----:B------:R-:W-:Y:S01]  /*d980*/  FFMA.SAT R43, R58, R11, 0.5 ;  /* 0x3f0000003a2b7423 */ /* 0x000fe2000000200b */
[----:B------:R-:W-:Y:S01]  /*d990*/  FFMA R15, R44, 1.925963033500011079e-08, R15 ;  /* 0x32a570602c0f7823 */ /* 0x000fe2000000000f */
[C---:B------:R-:W-:Y:S02]  /*d9a0*/  FFMA R13, R46.reuse, 1.4426950216293334961, -R13 ;  /* 0x3fb8aa3b2e0d7823 */ /* 0x040fe4000000080d */
[----:B------:R-:W-:Y:S01]  /*d9b0*/  FFMA.RM R43, R43, R12, 12582913 ;  /* 0x4b4000012b2b7423 */ /* 0x000fe2000000400c */
[----:B-1----:R-:W-:Y:S01]  /*d9c0*/  FMUL R39, R39, R14 ;  /* 0x0000000e27277220 */ /* 0x002fe20000400000 */
[----:B------:R-:W-:Y:S01]  /*d9d0*/  FFMA R13, R46, 1.925963033500011079e-08, R13 ;  /* 0x32a570602e0d7823 */ /* 0x000fe2000000000d */
[----:B------:R-:W0:Y:S08]  /*d9e0*/  MUFU.EX2 R15, R15 ;  /* 0x0000000f000f7308 */ /* 0x000e300000000800 */
[----:B------:R-:W1:Y:S01]  /*d9f0*/  MUFU.EX2 R13, R13 ;  /* 0x0000000d000d7308 */ /* 0x000e620000000800 */
[----:B0-----:R-:W-:Y:S01]  /*da00*/  FMUL R38, R38, R15 ;  /* 0x0000000f26267220 */ /* 0x001fe20000400000 */
[C---:B------:R-:W-:Y:S01]  /*da10*/  FADD R15, R41.reuse, -12583039 ;  /* 0xcb40007f290f7421 */ /* 0x040fe20000000000 */
[----:B------:R-:W-:-:S03]  /*da20*/  SHF.L.U32 R41, R41, 0x17, RZ ;  /* 0x0000001729297819 */ /* 0x000fc600000006ff */
[----:B------:R-:W-:Y:S01]  /*da30*/  FFMA R15, R56, 1.4426950216293334961, -R15 ;  /* 0x3fb8aa3b380f7823 */ /* 0x000fe2000000080f */
[----:B-1----:R-:W-:-:S03]  /*da40*/  FMUL R36, R36, R13 ;  /* 0x0000000d24247220 */ /* 0x002fc60000400000 */
[----:B------:R-:W-:Y:S01]  /*da50*/  FFMA R15, R56, 1.925963033500011079e-08, R15 ;  /* 0x32a57060380f7823 */ /* 0x000fe2000000000f */
[C---:B------:R-:W-:Y:S01]  /*da60*/  FADD R13, R43.reuse, -12583039 ;  /* 0xcb40007f2b0d7421 */ /* 0x040fe20000000000 */
[----:B------:R-:W-:Y:S02]  /*da70*/  IMAD.SHL.U32 R43, R43, 0x800000, RZ ;  /* 0x008000002b2b7824 */ /* 0x000fe400078e00ff */
        /* <DEDUP_REMOVED lines=9> */
[-C--:B------:R-:W-:Y:S01]  /*db10*/  FFMA.SAT R43, R62, R11.reuse, 0.5 ;  /* 0x3f0000003e2b7423 */ /* 0x080fe2000000200b */
[----:B------:R-:W-:Y:S02]  /*db20*/  SHF.L.U32 R41, R41, 0x17, RZ ;  /* 0x0000001729297819 */ /* 0x000fe400000006ff */
[----:B------:R-:W-:Y:S01]  /*db30*/  FFMA R15, R60, 1.4426950216293334961, -R15 ;  /* 0x3fb8aa3b3c0f7823 */ /* 0x000fe2000000080f */
[-C--:B------:R-:W-:Y:S01]  /*db40*/  FFMA.RM R13, R43, R12.reuse, 12582913 ;  /* 0x4b4000012b0d7423 */ /* 0x080fe2000000400c */
[----:B------:R-:W-:Y:S02]  /*db50*/  FFMA.SAT R43, R64, R11, 0.5 ;  /* 0x3f000000402b7423 */ /* 0x000fe4000000200b */
[----:B------:R-:W-:Y:S02]  /*db60*/  FFMA R15, R60, 1.925963033500011079e-08, R15 ;  /* 0x32a570603c0f7823 */ /* 0x000fe4000000000f */
[-C--:B------:R-:W-:Y:S01]  /*db70*/  FFMA.RM R11, R43, R12.reuse, 12582913 ;  /* 0x4b4000012b0b7423 */ /* 0x080fe2000000400c */
[----:B------:R-:W-:Y:S01]  /*db80*/  FFMA.RM R12, R47, R12, 12582913 ;  /* 0x4b4000012f0c7423 */ /* 0x000fe2000000400c */
[----:B------:R0:W1:Y:S02]  /*db90*/  MUFU.EX2 R44, R15 ;  /* 0x0000000f002c7308 */ /* 0x0000640000000800 */
[----:B0-----:R-:W-:-:S04]  /*dba0*/  FADD R15, R11, -12583039 ;  /* 0xcb40007f0b0f7421 */ /* 0x001fc80000000000 */
[----:B------:R-:W-:-:S04]  /*dbb0*/  FFMA R15, R64, 1.4426950216293334961, -R15 ;  /* 0x3fb8aa3b400f7823 */ /* 0x000fc8000000080f */
[----:B------:R-:W-:Y:S01]  /*dbc0*/  FFMA R64, R64, 1.925963033500011079e-08, R15 ;  /* 0x32a5706040407823 */ /* 0x000fe2000000000f */
[----:B------:R-:W-:Y:S01]  /*dbd0*/  FADD R15, R12, -12583039 ;  /* 0xcb40007f0c0f7421 */ /* 0x000fe20000000000 */
[----:B-1----:R-:W-:Y:S01]  /*dbe0*/  FMUL R44, R41, R44 ;  /* 0x0000002c292c7220 */ /* 0x002fe20000400000 */
[C---:B------:R-:W-:Y:S01]  /*dbf0*/  FADD R41, R13.reuse, -12583039 ;  /* 0xcb40007f0d297421 */ /* 0x040fe20000000000 */
[----:B------:R-:W-:Y:S02]  /*dc00*/  IMAD.SHL.U32 R13, R13, 0x800000, RZ ;  /* 0x008000000d0d7824 */ /* 0x000fe400078e00ff */
[----:B------:R-:W-:Y:S01]  /*dc10*/  FFMA R15, R54, 1.4426950216293334961, -R15 ;  /* 0x3fb8aa3b360f7823 */ /* 0x000fe2000000080f */
[----:B------:R-:W-:Y:S01]  /*dc20*/  MUFU.EX2 R47, R64 ;  /* 0x00000040002f7308 */ /* 0x000fe20000000800 */
[----:B------:R-:W-:Y:S01]  /*dc30*/  FFMA R41, R62, 1.4426950216293334961, -R41 ;  /* 0x3fb8aa3b3e297823 */ /* 0x000fe20000000829 */
[----:B------:R-:W-:Y:S02]  /*dc40*/  IMAD.SHL.U32 R12, R12, 0x800000, RZ ;  /* 0x008000000c0c7824 */ /* 0x000fe400078e00ff */
[----:B------:R-:W-:Y:S01]  /*dc50*/  FFMA R54, R54, 1.925963033500011079e-08, R15 ;  /* 0x32a5706036367823 */ /* 0x000fe2000000000f */
[----:B------:R-:W-:Y:S01]  /*dc60*/  FADD R15, RZ, R18 ;  /* 0x00000012ff0f7221 */ /* 0x000fe20000000000 */
[----:B------:R-:W-:-:S03]  /*dc70*/  FFMA R41, R62, 1.925963033500011079e-08, R41 ;  /* 0x32a570603e297823 */ /* 0x000fc60000000029 */
[----:B------:R-:W-:Y:S01]  /*dc80*/  FADD R15, R15, R4 ;  /* 0x000000040f0f7221 */ /* 0x000fe20000000000 */
[----:B------:R-:W0:Y:S03]  /*dc90*/  MUFU.EX2 R42, R41 ;  /* 0x00000029002a7308 */ /* 0x000e260000000800 */
[----:B------:R-:W-:-:S04]  /*dca0*/  FADD R15, R15, R6 ;  /* 0x000000060f0f7221 */ /* 0x000fc80000000000 */
[----:B------:R-:W-:-:S04]  /*dcb0*/  FADD R15, R15, R8 ;  /* 0x000000080f0f7221 */ /* 0x000fc80000000000 */
[----:B------:R-:W-:-:S04]  /*dcc0*/  FADD R15, R15, R10 ;  /* 0x0000000a0f0f7221 */ /* 0x000fc80000000000 */
[----:B------:R-:W-:Y:S01]  /*dcd0*/  FADD R15, R15, R16 ;  /* 0x000000100f0f7221 */ /* 0x000fe20000000000 */
[----:B0-----:R-:W-:Y:S01]  /*dce0*/  FMUL R43, R13, R42 ;  /* 0x0000002a0d2b7220 */ /* 0x001fe20000400000 */
[----:B------:R-:W-:Y:S02]  /*dcf0*/  SHF.L.U32 R42, R11, 0x17, RZ ;  /* 0x000000170b2a7819 */ /* 0x000fe400000006ff */
[----:B------:R-:W-:Y:S01]  /*dd00*/  FADD R15, R15, R20 ;  /* 0x000000140f0f7221 */ /* 0x000fe20000000000 */
[----:B------:R-:W0:Y:S03]  /*dd10*/  MUFU.EX2 R13, R54 ;  /* 0x00000036000d7308 */ /* 0x000e260000000800 */
[----:B------:R-:W-:Y:S01]  /*dd20*/  FADD R15, R15, R22 ;  /* 0x000000160f0f7221 */ /* 0x000fe20000000000 */
[----:B------:R-:W-:-:S03]  /*dd30*/  FMUL R42, R42, R47 ;  /* 0x0000002f2a2a7220 */ /* 0x000fc60000400000 */
        /* <DEDUP_REMOVED lines=25> */
.L_x_11557:
[----:B------:R-:W-:Y:S02]  /*ded0*/  HFMA2 R12, -RZ, RZ, 0, 4.76837158203125e-07 ;  /* 0x00000008ff0c7431 */ /* 0x000fe400000001ff */
[----:B------:R-:W-:-:S04]  /*dee0*/  FADD R47, R13, R14 ;  /* 0x0000000e0d2f7221 */ /* 0x000fc80000000000 */
[----:B------:R-:W-:-:S07]  /*def0*/  IMAD.MOV.U32 R13, RZ, RZ, R47 ;  /* 0x000000ffff0d7224 */ /* 0x000fce00078e002f */
[----:B------:R-:W-:Y:S05]  /*df00*/  WARPSYNC.COLLECTIVE R15, `(.L_x_11558) ;  /* 0x000000000f087348 */ /* 0x000fea0003c00000 */
[----:B------:R0:W1:Y:S02]  /*df10*/  SHFL.BFLY P6, R14, R13, R12, R11 ;  /* 0x0c00000c0d0e7389 */ /* 0x00006400000c000b */
[----:B01----:R-:W-:Y:S05]  /*df20*/  ENDCOLLECTIVE ;  /* 0x000000000000791b */ /* 0x003fea0003800000 */
.L_x_11558:
[----:B------:R-:W-:Y:S01]  /*df30*/  MOV R12, 0x4 ;  /* 0x00000004000c7802 */ /* 0x000fe20000000f00 */
[----:B------:R-:W-:-:S04]  /*df40*/  FADD R48, R47, R14 ;  /* 0x0000000e2f307221 */ /* 0x000fc80000000000 */
[----:B------:R-:W-:-:S07]  /*df50*/  IMAD.MOV.U32 R13, RZ, RZ, R48 ;  /* 0x000000ffff0d7224 */ /* 0x000fce00078e0030 */
[----:B------:R-:W-:Y:S05]  /*df60*/  WARPSYNC.COLLECTIVE R15, `(.L_x_11559) ;  /* 0x000000000f087348 */ /* 0x000fea0003c00000 */
[----:B------:R0:W1:Y:S02]  /*df70*/  SHFL.BFLY P6, R14, R13, R12, R11 ;  /* 0x0c00000c0d0e7389 */ /* 0x00006400000c000b */
[----:B01----:R-:W-:Y:S05]  /*df80*/  ENDCOLLECTIVE ;  /* 0x000000000000791b */ /* 0x003fea0003800000 */
.L_x_11559:
[----:B------:R-:W-:Y:S02]  /*df90*/  HFMA2 R12, -RZ, RZ, 0, 1.1920928955078125e-07 ;  /* 0x00000002ff0c7431 */ /* 0x000fe400000001ff */
[----:B------:R-:W-:-:S04]  /*dfa0*/  FADD R49, R48, R14 ;  /* 0x0000000e30317221 */ /* 0x000fc80000000000 */
[----:B------:R-:W-:-:S07]  /*dfb0*/  IMAD.MOV.U32 R13, RZ, RZ, R49 ;  /* 0x000000ffff0d7224 */ /* 0x000fce00078e0031 */
[----:B------:R-:W-:Y:S05]  /*dfc0*/  WARPSYNC.COLLECTIVE R15, `(.L_x_11560) ;  /* 0x000000000f087348 */ /* 0x000fea0003c00000 */
[----:B------:R0:W1:Y:S02]  /*dfd0*/  SHFL.BFLY P6, R14, R13, R12, R11 ;  /* 0x0c00000c0d0e7389 */ /* 0x00006400000c000b */
[----:B01----:R-:W-:Y:S05]  /*dfe0*/  ENDCOLLECTIVE ;  /* 0x000000000000791b */ /* 0x003fea0003800000 */
.L_x_11560:
[----:B------:R-:W-:Y:S01]  /*dff0*/  MOV R12, 0x1 ;  /* 0x00000001000c7802 */ /* 0x000fe20000000f00 */
[----:B------:R-:W-:-:S04]  /*e000*/  FADD R50, R49, R14 ;  /* 0x0000000e31327221 */ /* 0x000fc80000000000 */
[----:B------:R-:W-:-:S07]  /*e010*/  IMAD.MOV.U32 R13, RZ, RZ, R50 ;  /* 0x000000ffff0d7224 */ /* 0x000fce00078e0032 */
[----:B------:R-:W-:Y:S05]  /*e020*/  WARPSYNC.COLLECTIVE R15, `(.L_x_11561) ;  /* 0x000000000f087348 */ /* 0x000fea0003c00000 */
[----:B------:R0:W1:Y:S02]  /*e030*/  SHFL.BFLY P6, R14, R13, R12, R11 ;  /* 0x0c00000c0d0e7389 */ /* 0x00006400000c000b */
[----:B01----:R-:W-:Y:S05]  /*e040*/  ENDCOLLECTIVE ;  /* 0x000000000000791b */ /* 0x003fea0003800000 */
.L_x_11561:
[----:B------:R-:W-:Y:S05]  /*e050*/  BRA `(.L_x_11562) ;  /* 0xffffffc800507947 */ /* 0x000fea000383ffff */
        .weak           $__internal_175_$__cuda_sm3x_div_rn_noftz_f32_slowpath
        .type           $__internal_175_$__cuda_sm3x_div_rn_noftz_f32_slowpath,@function
        .size           $__internal_175_$__cuda_sm3x_div_rn_noftz_f32_slowpath,(.L_x_37552 - $__internal_175_$__cuda_sm3x_div_rn_noftz_f32_slowpath)
$__internal_175_$__cuda_sm3x_div_rn_noftz_f32_slowpath:
        /* <DEDUP_REMOVED lines=36> */
.L_x_11564:
        /* <DEDUP_REMOVED lines=51> */
.L_x_11571:
[----:B------:R-:W-:-:S04]  /*e5d0*/  LOP3.LUT R11, R11, 0x80000000, RZ, 0xc0, !PT ;  /* 0x800000000b0b7812 */ /* 0x000fc800078ec0ff */
[----:B------:R-:W-:Y:S01]  /*e5e0*/  LOP3.LUT R11, R11, 0x7f800000, RZ, 0xfc, !PT ;  /* 0x7f8000000b0b7812 */ /* 0x000fe200078efcff */
[----:B------:R-:W-:Y:S06]  /*e5f0*/  BRA `(.L_x_11572) ;  /* 0x0000000000047947 */ /* 0x000fec0003800000 */
.L_x_11570:
[----:B------:R-:W-:-:S07]  /*e600*/  IMAD R11, R48, 0x800000, R11 ;  /* 0x00800000300b7824 */ /* 0x000fce00078e020b */
.L_x_11572:
[----:B------:R-:W-:Y:S05]  /*e610*/  BSYNC.RECONVERGENT B2 ;  /* 0x0000000000027941 */ /* 0x000fea0003800200 */
.L_x_11569:
[----:B------:R-:W-:Y:S05]  /*e620*/  BRA `(.L_x_11573) ;  /* 0x0000000000207947 */ /* 0x000fea0003800000 */
.L_x_11568:
[----:B------:R-:W-:-:S04]  /*e630*/  LOP3.LUT R11, R11, 0x80000000, R18, 0x48, !PT ;  /* 0x800000000b0b7812 */ /* 0x000fc800078e4812 */
[----:B------:R-:W-:Y:S01]  /*e640*/  LOP3.LUT R11, R11, 0x7f800000, RZ, 0xfc, !PT ;  /* 0x7f8000000b0b7812 */ /* 0x000fe200078efcff */
[----:B------:R-:W-:Y:S06]  /*e650*/  BRA `(.L_x_11573) ;  /* 0x0000000000147947 */ /* 0x000fec0003800000 */
.L_x_11567:
[----:B------:R-:W-:Y:S01]  /*e660*/  LOP3.LUT R11, R11, 0x80000000, R18, 0x48, !PT ;  /* 0x800000000b0b7812 */ /* 0x000fe200078e4812 */
[----:B------:R-:W-:Y:S06]  /*e670*/  BRA `(.L_x_11573) ;  /* 0x00000000000c7947 */ /* 0x000fec0003800000 */
.L_x_11566:
[----:B------:R-:W0:Y:S01]  /*e680*/  MUFU.RSQ R11, -QNAN ;  /* 0xffc00000000b7908 */ /* 0x000e220000001400 */
[----:B------:R-:W-:Y:S05]  /*e690*/  BRA `(.L_x_11573) ;  /* 0x0000000000047947 */ /* 0x000fea0003800000 */
.L_x_11565:
[----:B------:R-:W-:-:S07]  /*e6a0*/  FADD.FTZ R11, R18, R11 ;  /* 0x0000000b120b7221 */ /* 0x000fce0000010000 */
.L_x_11573:
[----:B------:R-:W-:Y:S05]  /*e6b0*/  BSYNC.RECONVERGENT B1 ;  /* 0x0000000000017941 */ /* 0x000fea0003800200 */
.L_x_11563:
[----:B------:R-:W-:-:S04]  /*e6c0*/  HFMA2 R13, -RZ, RZ, 0, 0 ;  /* 0x00000000ff0d7431 */ /* 0x000fc800000001ff */
[----:B0-----:R-:W-:Y:S05]  /*e6d0*/  RET.REL.NODEC R12 `(_Z15SoftmaxWarpImplI22BroadcastScaleMaskLoadIffbLm3EiE11DirectStoreIffEfLi1ELi26ELi32ELi1ELb1EL9Algorithm0EEvT_T0_ll) ;  /* 0xffffff180c487950 */ /* 0x001fea0003c3ffff */
.L_x_11574:
        /* <DEDUP_REMOVED lines=10> */
.L_x_37552:


//--------------------- .text._Z15SoftmaxWarpImplI22BroadcastScaleMaskLoadIffbLm3EiE11DirectStoreIffEfLi1ELi26ELi32ELi1ELb0EL9Algorithm0EEvT_T0_ll --------------------------
	.section	.text._Z15SoftmaxWarpImplI22BroadcastScaleMaskLoadIffbLm3EiE11DirectStoreIffEfLi1ELi26ELi32ELi1ELb0EL9Algorithm0EEvT_T0_ll,"ax",@progbits
	.align	128
        .global         _Z15SoftmaxWarpImplI22BroadcastScaleMaskLoadIffbLm3EiE11DirectStoreIffEfLi1ELi26ELi32ELi1ELb0EL9Algorithm0EEvT_T0_ll
        .type           _Z15SoftmaxWarpImplI22BroadcastScaleMaskLoadIffbLm3EiE11DirectStoreIffEfLi1ELi26ELi32ELi1ELb0EL9Algorithm0EEvT_T0_ll,@function
        .size           _Z15SoftmaxWarpImplI22BroadcastScaleMaskLoadIffbLm3EiE11DirectStoreIffEfLi1ELi26ELi32ELi1ELb0EL9Algorithm0EEvT_T0_ll,(.L_x_37553 - _Z15SoftmaxWarpImplI22BroadcastScaleMaskLoadIffbLm3EiE11DirectStoreIffEfLi1ELi26ELi32ELi1ELb0EL9Algorithm0EEvT_T0_ll)
        .other          _Z15SoftmaxWarpImplI22BroadcastScaleMaskLoadIffbLm3EiE11DirectStoreIffEfLi1ELi26ELi32ELi1ELb0EL9Algorithm0EEvT_T0_ll,@"STO_CUDA_ENTRY STV_DEFAULT"
_Z15SoftmaxWarpImplI22BroadcastScaleMaskLoadIffbLm3EiE11DirectStoreIffEfLi1ELi26ELi32ELi1ELb0EL9Algorithm0EEvT_T0_ll:
.text._Z15SoftmaxWarpImplI22BroadcastScaleMaskLoadIffbLm3EiE11DirectStoreIffEfLi1ELi26ELi32ELi1ELb0EL9Algorithm0EEvT_T0_ll:
        /* <DEDUP_REMOVED lines=29> */
.L_x_11575:
        /* <DEDUP_REMOVED lines=14> */
.L_x_11630:
        /* <DEDUP_REMOVED lines=11> */
[----:B------:R-:W-:Y:S02]  /*0360*/  IADD3 R14, PT, PT, R64, 0x80, RZ ;  /* 0x00000080400e7810 */ /* 0x000fe40007ffe0ff */
[----:B------:R-:W-:Y:S01]  /*0370*/  LOP3.LUT R13, R23, UR49, RZ, 0x3c, !PT ;  /* 0x00000031170d7c12 */ /* 0x000fe2000f8e3cff */
[----:B------:R-:W0:Y:S01]  /*0380*/  I2F.RP R4, UR8 ;  /* 0x0000000800047d06 */ /* 0x000e220008209400 */
[----:B------:R-:W-:Y:S02]  /*0390*/  SHF.R.S64 R32, RZ, 0x1e, R23 ;  /* 0x0000001eff207819 */ /* 0x000fe40000001017 */
[----:B------:R-:W-:Y:S02]  /*03a0*/  ISETP.GE.AND P2, PT, R13, RZ, PT ;  /* 0x000000ff0d00720c */ /* 0x000fe40003f46270 */
[----:B------:R-:W-:-:S02]  /*03b0*/  SHF.R.S64 R26, RZ, 0x1e, R22 ;  /* 0x0000001eff1a7819 */ /* 0x000fc40000001016 */
[----:B------:R-:W-:Y:S02]  /*03c0*/  IADD3 R21, PT, PT, R64, 0xa0, RZ ;  /* 0x000000a040157810 */ /* 0x000fe40007ffe0ff */
[----:B------:R-:W-:Y:S02]  /*03d0*/  LOP3.LUT R16, R22, UR49, RZ, 0x3c, !PT ;  /* 0x0000003116107c12 */ /* 0x000fe4000f8e3cff */
[----:B------:R-:W-:Y:S02]  /*03e0*/  IABS R20, R21 ;  /* 0x0000001500147213 */ /* 0x000fe40000000000 */
[----:B------:R-:W-:Y:S01]  /*03f0*/  ISETP.GE.AND P1, PT, R16, RZ, PT ;  /* 0x000000ff1000720c */ /* 0x000fe20003f26270 */
[----:B0-----:R-:W0:Y:S01]  /*0400*/  MUFU.RCP R4, R4 ;  /* 0x0000000400047308 */ /* 0x001e220000001000 */
[----:B------:R-:W-:Y:S02]  /*0410*/  SHF.R.S64 R18, RZ, 0x1e, R14 ;  /* 0x0000001eff127819 */ /* 0x000fe4000000100e */
[----:B------:R-:W-:-:S02]  /*0420*/  R2UR UR11, R7 ;  /* 0x00000000070b72ca */ /* 0x000fc400000e0000 */
[----:B------:R-:W-:Y:S02]  /*0430*/  R2UR UR12, R6 ;  /* 0x00000000060c72ca */ /* 0x000fe400000e0000 */
[----:B------:R-:W-:Y:S02]  /*0440*/  R2UR UR13, R7 ;  /* 0x00000000070d72ca */ /* 0x000fe400000e0000 */
[----:B------:R-:W-:Y:S01]  /*0450*/  IADD3 R25, PT, PT, R64, 0xe0, RZ ;  /* 0x000000e040197810 */ /* 0x000fe20007ffe0ff */
        /* <DEDUP_REMOVED lines=10> */
[----:B------:R-:W-:Y:S02]  /*0500*/  IMAD.MOV R9, RZ, RZ, -R15 ;  /* 0x000000ffff097224 */ /* 0x000fe400078e0a0f */
[----:B------:R-:W-:-:S04]  /*0510*/  IMAD.HI.U32 R17, R10, UR7, RZ ;  /* 0x000000070a117c27 */ /* 0x000fc8000f8e00ff */
[----:B------:R-:W-:Y:S01]  /*0520*/  IMAD R4, R9, UR8, R4 ;  /* 0x0000000809047c24 */ /* 0x000fe2000f8e0204 */
[----:B------:R-:W-:Y:S01]  /*0530*/  IADD3 R9, PT, PT, -R17, RZ, RZ ;  /* 0x000000ff11097210 */ /* 0x000fe20007ffe1ff */
[----:B------:R-:W-:-:S03]  /*0540*/  IMAD.HI.U32 R8, R11, UR7, RZ ;  /* 0x000000070b087c27 */ /* 0x000fc6000f8e00ff */
[----:B------:R-:W-:Y:S01]  /*0550*/  ISETP.LT.U32.AND P5, PT, R4, UR8, PT ;  /* 0x0000000804007c0c */ /* 0x000fe2000bfa1070 */
[----:B------:R-:W-:Y:S01]  /*0560*/  IMAD R10, R9, UR8, R10 ;  /* 0x00000008090a7c24 */ /* 0x000fe2000f8e020a */
[----:B------:R-:W-:Y:S01]  /*0570*/  IABS R9, UR50 ;  /* 0x0000003200097c13 */ /* 0x000fe20008000000 */
[----:B------:R-:W-:Y:S02]  /*0580*/  IMAD.MOV R12, RZ, RZ, -R8 ;  /* 0x000000ffff0c7224 */ /* 0x000fe400078e0a08 */
[----:B------:R-:W-:Y:S01]  /*0590*/  IMAD.HI.U32 R16, R20, UR7, RZ ;  /* 0x0000000714107c27 */ /* 0x000fe2000f8e00ff */
[----:B------:R-:W-:-:S03]  /*05a0*/  ISETP.LT.U32.AND P4, PT, R10, UR8, PT ;  /* 0x000000080a007c0c */ /* 0x000fc6000bf81070 */
[----:B------:R-:W-:Y:S01]  /*05b0*/  IMAD R11, R12, UR8, R11 ;  /* 0x000000080c0b7c24 */ /* 0x000fe2000f8e020b */
[----:B------:R-:W-:Y:S02]  /*05c0*/  IABS R12, R14 ;  /* 0x0000000e000c7213 */ /* 0x000fe40000000000 */
[----:B------:R-:W-:Y:S01]  /*05d0*/  IADD3 R19, PT, PT, -R16, RZ, RZ ;  /* 0x000000ff10137210 */ /* 0x000fe20007ffe1ff */
[----:B------:R-:W-:Y:S01]  /*05e0*/  @!P5 VIADD R4, R4, -UR8 ;  /* 0x800000080404dc36 */ /* 0x000fe20008000000 */
[----:B------:R-:W-:Y:S01]  /*05f0*/  ISETP.LT.U32.AND P6, PT, R11, UR8, PT ;  /* 0x000000080b007c0c */ /* 0x000fe2000bfc1070 */
[----:B------:R-:W-:-:S03]  /*0600*/  @!P5 VIADD R15, R15, 0x1 ;  /* 0x000000010f0fd836 */ /* 0x000fc60000000000 */
[----:B------:R-:W-:Y:S02]  /*0610*/  ISETP.GE.U32.AND P3, PT, R4, UR8, PT ;  /* 0x0000000804007c0c */ /* 0x000fe4000bf66070 */
[----:B------:R-:W-:Y:S02]  /*0620*/  @!P4 IADD3 R10, PT, PT, R10, -UR8, RZ ;  /* 0x800000080a0acc10 */ /* 0x000fe4000fffe0ff */
[----:B------:R-:W-:Y:S01]  /*0630*/  MOV R4, R9 ;  /* 0x0000000900047202 */ /* 0x000fe20000000f00 */
[----:B------:R-:W-:Y:S01]  /*0640*/  IMAD.HI.U32 R9, R12, UR7, RZ ;  /* 0x000000070c097c27 */ /* 0x000fe2000f8e00ff */
[----:B------:R-:W-:Y:S02]  /*0650*/  ISETP.GE.U32.AND P5, PT, R10, UR8, PT ;  /* 0x000000080a007c0c */ /* 0x000fe4000bfa6070 */
[----:B------:R-:W-:Y:S01]  /*0660*/  R2UR UR9, R4 ;  /* 0x00000000040972ca */ /* 0x000fe200000e0000 */
[----:B------:R-:W-:Y:S01]  /*0670*/  IMAD.MOV R13, RZ, RZ, -R9 ;  /* 0x000000ffff0d7224 */ /* 0x000fe200078e0a09 */
[----:B------:R-:W-:Y:S01]  /*0680*/  @!P6 IADD3 R11, PT, PT, R11, -UR8, RZ ;  /* 0x800000080b0bec10 */ /* 0x000fe2000fffe0ff */
[----:B------:R-:W-:Y:S01]  /*0690*/  @!P6 VIADD R8, R8, 0x1 ;  /* 0x000000010808e836 */ /* 0x000fe20000000000 */
[----:B------:R-:W-:Y:S01]  /*06a0*/  LOP3.LUT R4, R30, UR49, RZ, 0x3c, !PT ;  /* 0x000000311e047c12 */ /* 0x000fe2000f8e3cff */
[----:B------:R-:W-:Y:S01]  /*06b0*/  @P3 VIADD R15, R15, 0x1 ;  /* 0x000000010f0f3836 */ /* 0x000fe20000000000 */
[----:B------:R-:W-:Y:S01]  /*06c0*/  @!P4 IADD3 R17, PT, PT, R17, 0x1, RZ ;  /* 0x000000011111c810 */ /* 0x000fe20007ffe0ff */
[----:B------:R-:W-:Y:S01]  /*06d0*/  IMAD R12, R13, UR8, R12 ;  /* 0x000000080d0c7c24 */ /* 0x000fe2000f8e020c */
[----:B------:R-:W-:-:S02]  /*06e0*/  ISETP.GE.U32.AND P3, PT, R11, UR8, PT ;  /* 0x000000080b007c0c */ /* 0x000fc4000bf66070 */
[----:B------:R-:W-:Y:S01]  /*06f0*/  @!P2 IADD3 R15, PT, PT, -R15, RZ, RZ ;  /* 0x000000ff0f0fa210 */ /* 0x000fe20007ffe1ff */
[----:B------:R-:W-:Y:S01]  /*0700*/  @P5 VIADD R17, R17, 0x1 ;  /* 0x0000000111115836 */ /* 0x000fe20000000000 */
[----:B------:R-:W-:Y:S02]  /*0710*/  ISETP.GE.AND P0, PT, R4, RZ, PT ;  /* 0x000000ff0400720c */ /* 0x000fe40003f06270 */
[----:B------:R-:W-:Y:S02]  /*0720*/  IADD3 R32, P4, PT, R32, UR36, RZ ;  /* 0x0000002420207c10 */ /* 0x000fe4000ff9e0ff */
[----:B------:R-:W-:Y:S02]  /*0730*/  ISETP.LT.U32.AND P2, PT, R12, UR8, PT ;  /* 0x000000080c007c0c */ /* 0x000fe4000bf41070 */
[----:B------:R-:W-:Y:S02]  /*0740*/  LOP3.LUT R4, R14, UR49, RZ, 0x3c, !PT ;  /* 0x000000310e047c12 */ /* 0x000fe4000f8e3cff */
[----:B------:R-:W-:Y:S01]  /*0750*/  IADD3 R26, P5, PT, R26, UR36, RZ ;  /* 0x000000241a1a7c10 */ /* 0x000fe2000ffbe0ff */
[----:B------:R-:W-:Y:S01]  /*0760*/  @P3 VIADD R8, R8, 0x1 ;  /* 0x0000000108083836 */ /* 0x000fe20000000000 */
[----:B------:R-:W-:-:S02]  /*0770*/  LOP3.LUT R10, R21, UR49, RZ, 0x3c, !PT ;  /* 0x00000031150a7c12 */ /* 0x000fc4000f8e3cff */
[----:B------:R-:W-:Y:S02]  /*0780*/  LEA.HI.X.SX32 R33, R23, UR37, 0x2, P4 ;  /* 0x0000002517217c11 */ /* 0x000fe4000a0f16ff */
[----:B------:R-:W-:Y:S02]  /*0790*/  ISETP.GE.AND P4, PT, R4, RZ, PT ;  /* 0x000000ff0400720c */ /* 0x000fe40003f86270 */
[----:B------:R-:W-:Y:S01]  /*07a0*/  LOP3.LUT R4, R28, UR49, RZ, 0x3c, !PT ;  /* 0x000000311c047c12 */ /* 0x000fe2000f8e3cff */
[----:B------:R-:W-:Y:S01]  /*07b0*/  @!P2 VIADD R9, R9, 0x1 ;  /* 0x000000010909a836 */ /* 0x000fe20000000000 */
[----:B------:R-:W-:Y:S01]  /*07c0*/  LEA.HI.X.SX32 R27, R22, UR37, 0x2, P5 ;  /* 0x00000025161b7c11 */ /* 0x000fe2000a8f16ff */
[----:B------:R-:W-:Y:S01]  /*07d0*/  IMAD R20, R19, UR8, R20 ;  /* 0x0000000813147c24 */ /* 0x000fe2000f8e0214 */
[----:B------:R-:W-:Y:S01]  /*07e0*/  ISETP.GE.AND P5, PT, R10, RZ, PT ;  /* 0x000000ff0a00720c */ /* 0x000fe20003fa6270 */
[----:B------:R0:W2:Y:S01]  /*07f0*/  LDG.E R13, desc[UR4][R32.64] ;  /* 0x00000004200d7981 */ /* 0x0000a2000c1e1900 */
[----:B------:R-:W-:-:S02]  /*0800*/  SHF.R.S64 R10, RZ, 0x1e, R30 ;  /* 0x0000001eff0a7819 */ /* 0x000fc4000000101e */
[----:B------:R-:W-:Y:S02]  /*0810*/  ISETP.GE.AND P6, PT, R4, RZ, PT ;  /* 0x000000ff0400720c */ /* 0x000fe40003fc6270 */
[----:B------:R-:W1:Y:S01]  /*0820*/  I2F.RP R4, UR9 ;  /* 0x0000000900047d06 */ /* 0x000e620008209400 */
[----:B------:R-:W-:Y:S02]  /*0830*/  IADD3 R10, P3, PT, R10, UR36, RZ ;  /* 0x000000240a0a7c10 */ /* 0x000fe4000ff7e0ff */
[----:B------:R-:W-:Y:S02]  /*0840*/  @!P2 IADD3 R12, PT, PT, R12, -UR8, RZ ;  /* 0x800000080c0cac10 */ /* 0x000fe4000fffe0ff */
[----:B------:R-:W-:Y:S02]  /*0850*/  LEA.HI.X.SX32 R11, R30, UR37, 0x2, P3 ;  /* 0x000000251e0b7c11 */ /* 0x000fe400098f16ff */
[----:B------:R-:W-:Y:S02]  /*0860*/  ISETP.GE.U32.AND P3, PT, R12, UR8, PT ;  /* 0x000000080c007c0c */ /* 0x000fe4000bf66070 */
[----:B------:R-:W-:-:S02]  /*0870*/  IABS R31, R28 ;  /* 0x0000001c001f7213 */ /* 0x000fc40000000000 */
[----:B------:R-:W-:Y:S01]  /*0880*/  LOP3.LUT R12, R25, UR49, RZ, 0x3c, !PT ;  /* 0x00000031190c7c12 */ /* 0x000fe2000f8e3cff */
[----:B------:R3:W4:Y:S01]  /*0890*/  LDG.E R11, desc[UR12][R10.64] ;  /* 0x0000000c0a0b7981 */ /* 0x000722000c1e1900 */
[----:B-1----:R-:W1:Y:S07]  /*08a0*/  MUFU.RCP R4, R4 ;  /* 0x0000000400047308 */ /* 0x002e6e0000001000 */
[----:B------:R-:W-:Y:S01]  /*08b0*/  @P3 VIADD R9, R9, 0x1 ;  /* 0x0000000109093836 */ /* 0x000fe20000000000 */
[----:B------:R-:W-:Y:S01]  /*08c0*/  IADD3 R18, P3, PT, R18, UR36, RZ ;  /* 0x0000002412127c10 */ /* 0x000fe2000ff7e0ff */
[----:B------:R-:W-:Y:S01]  /*08d0*/  IMAD.HI.U32 R29, R31, UR7, RZ ;  /* 0x000000071f1d7c27 */ /* 0x000fe2000f8e00ff */
[----:B------:R-:W-:-:S02]  /*08e0*/  ISETP.GE.AND P2, PT, R12, RZ, PT ;  /* 0x000000ff0c00720c */ /* 0x000fc40003f46270 */
[----:B------:R-:W-:Y:S01]  /*08f0*/  LEA.HI.X.SX32 R19, R14, UR37, 0x2, P3 ;  /* 0x000000250e137c11 */ /* 0x000fe200098f16ff */
[----:B------:R5:W4:Y:S01]  /*0900*/  LDG.E R12, desc[UR10][R26.64] ;  /* 0x0000000a1a0c7981 */ /* 0x000b22000c1e1900 */
[----:B------:R-:W-:Y:S02]  /*0910*/  ISETP.LT.U32.AND P3, PT, R20, UR8, PT ;  /* 0x0000000814007c0c */ /* 0x000fe4000bf61070 */
[----:B-1----:R-:W-:-:S04]  /*0920*/  IADD3 R4, PT, PT, R4, 0xffffffe, RZ ;  /* 0x0ffffffe04047810 */ /* 0x002fc80007ffe0ff */
[----:B0-----:R-:W0:Y:S07]  /*0930*/  F2I.FTZ.U32.TRUNC.NTZ R32, R4 ;  /* 0x0000000400207305 */ /* 0x001e2e000021f000 */
[----:B------:R-:W-:Y:S01]  /*0940*/  @!P3 VIADD R20, R20, -UR8 ;  /* 0x800000081414bc36 */ /* 0x000fe20008000000 */
[----:B------:R-:W-:Y:S01]  /*0950*/  @!P1 IADD3 R17, PT, PT, -R17, RZ, RZ ;  /* 0x000000ff11119210 */ /* 0x000fe20007ffe1ff */
[----:B---3--:R-:W-:Y:S01]  /*0960*/  IMAD.MOV R10, RZ, RZ, -R29 ;  /* 0x000000ffff0a7224 */ /* 0x008fe200078e0a1d */
[----:B-----5:R-:W-:-:S02]  /*0970*/  SHF.R.S64 R26, RZ, 0x1e, R21 ;  /* 0x0000001eff1a7819 */ /* 0x020fc40000001015 */
[----:B------:R-:W-:Y:S01]  /*0980*/  ISETP.GE.U32.AND P1, PT, R20, UR8, PT ;  /* 0x0000000814007c0c */ /* 0x000fe2000bf26070 */
[----:B------:R-:W-:Y:S01]  /*0990*/  IMAD R31, R10, UR8, R31 ;  /* 0x000000080a1f7c24 */ /* 0x000fe2000f8e021f */
[----:B------:R-:W-:Y:S01]  /*09a0*/  IABS R34, R25 ;  /* 0x0000001900227213 */ /* 0x000fe20000000000 */
[----:B------:R-:W3:Y:S01]  /*09b0*/  LDG.E R10, desc[UR4][R18.64] ;  /* 0x00000004120a7981 */ /* 0x000ee2000c1e1900 */
[----:B------:R-:W-:Y:S02]  /*09c0*/  @!P3 IADD3 R16, PT, PT, R16, 0x1, RZ ;  /* 0x000000011010b810 */ /* 0x000fe40007ffe0ff */
[----:B------:R-:W-:Y:S01]  /*09d0*/  IADD3 R26, P3, PT, R26, UR36, RZ ;  /* 0x000000241a1a7c10 */ /* 0x000fe2000ff7e0ff */
[----:B------:R-:W-:Y:S01]  /*09e0*/  IMAD.HI.U32 R24, R34, UR7, RZ ;  /* 0x0000000722187c27 */ /* 0x000fe2000f8e00ff */
[----:B0-----:R-:W-:Y:S02]  /*09f0*/  R2UR UR5, R32 ;  /* 0x00000000200572ca */ /* 0x001fe400000e0000 */
[----:B------:R-:W-:-:S02]  /*0a00*/  LEA.HI.X.SX32 R27, R21, UR37, 0x2, P3 ;  /* 0x00000025151b7c11 */ /* 0x000fc400098f16ff */
[----:B------:R-:W-:Y:S02]  /*0a10*/  ISETP.LT.U32.AND P3, PT, R31, UR8, PT ;  /* 0x000000081f007c0c */ /* 0x000fe4000bf61070 */
[----:B------:R-:W-:Y:S01]  /*0a20*/  SHF.R.S64 R32, RZ, 0x1e, R28 ;  /* 0x0000001eff207819 */ /* 0x000fe2000000101c */
[----:B------:R-:W-:Y:S01]  /*0a30*/  IMAD.MOV R33, RZ, RZ, -R24 ;  /* 0x000000ffff217224 */ /* 0x000fe200078e0a18 */
[----:B------:R-:W-:Y:S01]  /*0a40*/  @P1 IADD3 R16, PT, PT, R16, 0x1, RZ ;  /* 0x0000000110101810 */ /* 0x000fe20007ffe0ff */
[----:B------:R0:W5:Y:S01]  /*0a50*/  LDG.E R4, desc[UR10][R26.64] ;  /* 0x0000000a1a047981 */ /* 0x000162000c1e1900 */
[----:B------:R-:W-:Y:S01]  /*0a60*/  IADD3 R32, P1, PT, R32, UR36, RZ ;  /* 0x0000002420207c10 */ /* 0x000fe2000ff3e0ff */
[----:B------:R-:W-:Y:S01]  /*0a70*/  IMAD R34, R33, UR8, R34 ;  /* 0x0000000821227c24 */ /* 0x000fe2000f8e0222 */
[----:B------:R-:W-:Y:S02]  /*0a80*/  LOP3.LUT R60, RZ, UR49, RZ, 0x33, !PT ;  /* 0x00000031ff3c7c12 */ /* 0x000fe4000f8e33ff */
[----:B------:R-:W-:-:S02]  /*0a90*/  LEA.HI.X.SX32 R33, R28, UR37, 0x2, P1 ;  /* 0x000000251c217c11 */ /* 0x000fc400088f16ff */
[----:B------:R-:W-:Y:S02]  /*0aa0*/  ISETP.NE.AND P1, PT, RZ, UR49, PT ;  /* 0x00000031ff007c0c */ /* 0x000fe4000bf25270 */
[----:B------:R-:W-:Y:S01]  /*0ab0*/  SHF.R.S64 R20, RZ, 0x1e, R25 ;  /* 0x0000001eff147819 */ /* 0x000fe20000001019 */
[----:B------:R-:W-:Y:S01]  /*0ac0*/  @!P3 VIADD R29, R29, 0x1 ;  /* 0x000000011d1db836 */ /* 0x000fe20000000000 */
[----:B------:R-:W-:Y:S02]  /*0ad0*/  @!P3 IADD3 R31, PT, PT, R31, -UR8, RZ ;  /* 0x800000081f1fbc10 */ /* 0x000fe4000fffe0ff */
[----:B------:R-:W-:Y:S02]  /*0ae0*/  SEL R15, R60, R15, !P1 ;  /* 0x0000000f3c0f7207 */ /* 0x000fe40004800000 */
[----:B0-----:R-:W-:Y:S01]  /*0af0*/  IADD3 R26, P3, PT, R20, UR36, RZ ;  /* 0x00000024141a7c10 */ /* 0x001fe2000ff7e0ff */
[----:B------:R-:W-:Y:S01]  /*0b00*/  UIADD3 UR6, UPT, UPT, URZ, -UR5, URZ ;  /* 0x80000005ff067290 */ /* 0x000fe2000fffe0ff */
[----:B------:R-:W-:Y:S01]  /*0b10*/  IADD3 R18, PT, PT, -R15, RZ, RZ ;  /* 0x000000ff0f127210 */ /* 0x000fe20007ffe1ff */
[----:B------:R-:W-:Y:S01]  /*0b20*/  UMOV UR4, URZ ;  /* 0x000000ff00047c82 */ /* 0x000fe20008000000 */
[----:B------:R-:W-:Y:S01]  /*0b30*/  LEA.HI.X.SX32 R27, R25, UR37, 0x2, P3 ;  /* 0x00000025191b7c11 */ /* 0x000fe200098f16ff */
[----:B------:R-:W-:Y:S01]  /*0b40*/  @!P0 IMAD.MOV R8, RZ, RZ, -R8 ;  /* 0x000000ffff088224 */ /* 0x000fe200078e0a08 */
[----:B------:R-:W-:Y:S01]  /*0b50*/  ISETP.GE.U32.AND P3, PT, R31, UR8, PT ;  /* 0x000000081f007c0c */ /* 0x000fe2000bf66070 */
[----:B------:R-:W-:Y:S01]  /*0b60*/  UIMAD UR6, UR6, UR9, URZ ;  /* 0x00000009060672a4 */ /* 0x000fe2000f8e02ff */
[----:B------:R-:W-:Y:S01]  /*0b70*/  IMAD R23, R18, UR49, R23 ;  /* 0x0000003112177c24 */ /* 0x000fe2000f8e0217 */
[----:B------:R-:W-:Y:S01]  /*0b80*/  SEL R18, R60, R17, !P1 ;  /* 0x000000113c127207 */ /* 0x000fe20004800000 */
[----:B------:R0:W5:Y:S01]  /*0b90*/  LDG.E R19, desc[UR12][R26.64] ;  /* 0x0000000c1a137981 */ /* 0x000162000c1e1900 */
[----:B------:R-:W-:-:S02]  /*0ba0*/  UIMAD.WIDE.U32 UR4, UR5, UR6, UR4 ;  /* 0x00000006050472a5 */ /* 0x000fc4000f8e0004 */
[----:B------:R-:W-:Y:S01]  /*0bb0*/  IABS R17, R23 ;  /* 0x0000001700117213 */ /* 0x000fe20000000000 */
[----:B------:R1:W5:Y:S01]  /*0bc0*/  LDG.E R20, desc[UR10][R32.64] ;  /* 0x0000000a20147981 */ /* 0x000362000c1e1900 */
[----:B------:R-:W-:Y:S02]  /*0bd0*/  IADD3 R31, PT, PT, -R18, RZ, RZ ;  /* 0x000000ff121f7210 */ /* 0x000fe40007ffe1ff */
[----:B------:R-:W-:Y:S02]  /*0be0*/  SEL R8, R60, R8, !P1 ;  /* 0x000000083c087207 */ /* 0x000fe40004800000 */
[----:B------:R-:W-:Y:S02]  /*0bf0*/  @P3 VIADD R29, R29, 0x1 ;  /* 0x000000011d1d3836 */ /* 0x000fe40000000000 */
[----:B0-----:R-:W-:Y:S01]  /*0c00*/  IMAD.HI.U32 R27, R17, UR5, RZ ;  /* 0x00000005111b7c27 */ /* 0x001fe2000f8e00ff */
[----:B------:R-:W-:-:S03]  /*0c10*/  ISETP.LT.U32.AND P0, PT, R34, UR8, PT ;  /* 0x0000000822007c0c */ /* 0x000fc6000bf01070 */
[----:B------:R-:W-:Y:S01]  /*0c20*/  IMAD R22, R31, UR49, R22 ;  /* 0x000000311f167c24 */ /* 0x000fe2000f8e0216 */
[----:B-1----:R-:W-:Y:S01]  /*0c30*/  IADD3 R33, PT, PT, -R8, RZ, RZ ;  /* 0x000000ff08217210 */ /* 0x002fe20007ffe1ff */
[----:B------:R-:W-:Y:S01]  /*0c40*/  IMAD.MOV R26, RZ, RZ, -R27 ;  /* 0x000000ffff1a7224 */ /* 0x000fe200078e0a1b */
[----:B------:R-:W-:Y:S01]  /*0c50*/  MOV R31, R29 ;  /* 0x0000001d001f7202 */ /* 0x000fe20000000f00 */
[----:B------:R-:W-:Y:S01]  /*0c60*/  @!P4 IMAD.MOV R9, RZ, RZ, -R9 ;  /* 0x000000ffff09c224 */ /* 0x000fe200078e0a09 */
[----:B------:R-:W-:Y:S01]  /*0c70*/  IABS R32, R22 ;  /* 0x0000001600207213 */ /* 0x000fe20000000000 */
[----:B------:R-:W-:Y:S01]  /*0c80*/  IMAD R29, R26, UR9, R17 ;  /* 0x000000091a1d7c24 */ /* 0x000fe2000f8e0211 */
[----:B------:R-:W-:Y:S01]  /*0c90*/  @!P5 IADD3 R16, PT, PT, -R16, RZ, RZ ;  /* 0x000000ff1010d210 */ /* 0x000fe20007ffe1ff */
[----:B------:R-:W-:Y:S01]  /*0ca0*/  IMAD R30, R33, UR49, R30 ;  /* 0x00000031211e7c24 */ /* 0x000fe2000f8e021e */
[----:B------:R-:W-:Y:S01]  /*0cb0*/  SEL R17, R60, R9, !P1 ;  /* 0x000000093c117207 */ /* 0x000fe20004800000 */
[----:B------:R-:W-:-:S02]  /*0cc0*/  @!P6 IMAD.MOV R31, RZ, RZ, -R31 ;  /* 0x000000ffff1fe224 */ /* 0x000fc400078e0a1f */
[----:B------:R-:W-:Y:S01]  /*0cd0*/  IMAD.HI.U32 R9, R32, UR5, RZ ;  /* 0x0000000520097c27 */ /* 0x000fe2000f8e00ff */
[----:B------:R-:W-:Y:S02]  /*0ce0*/  IADD3 R33, PT, PT, -R17, RZ, RZ ;  /* 0x000000ff11217210 */ /* 0x000fe40007ffe1ff */
[----:B------:R-:W-:Y:S01]  /*0cf0*/  SEL R26, R60, R16, !P1 ;  /* 0x000000103c1a7207 */ /* 0x000fe20004800000 */
[----:B------:R-:W-:Y:S01]  /*0d00*/  @!P0 VIADD R34, R34, -UR8 ;  /* 0x8000000822228c36 */ /* 0x000fe20008000000 */
[----:B------:R-:W-:Y:S02]  /*0d10*/  IABS R35, R30 ;  /* 0x0000001e00237213 */ /* 0x000fe40000000000 */
[----:B------:R-:W-:Y:S02]  /*0d20*/  SEL R16, R60, R31, !P1 ;  /* 0x0000001f3c107207 */ /* 0x000fe40004800000 */
[----:B------:R-:W-:Y:S01]  /*0d30*/  IADD3 R31, PT, PT, -R9, RZ, RZ ;  /* 0x000000ff091f7210 */ /* 0x000fe20007ffe1ff */
[----:B------:R-:W-:Y:S01]  /*0d40*/  IMAD R14, R33, UR49, R14 ;  /* 0x00000031210e7c24 */ /* 0x000fe2000f8e020e */
[----:B------:R-:W-:Y:S01]  /*0d50*/  ISETP.GE.U32.AND P3, PT, R34, UR8, PT ;  /* 0x0000000822007c0c */ /* 0x000fe2000bf66070 */
[----:B------:R-:W-:Y:S01]  /*0d60*/  IMAD.MOV.U32 R33, RZ, RZ, R35 ;  /* 0x000000ffff217224 */ /* 0x000fe200078e0023 */
[----:B------:R-:W-:Y:S01]  /*0d70*/  ISETP.LT.U32.AND P4, PT, R29, UR9, PT ;  /* 0x000000091d007c0c */ /* 0x000fe2000bf81070 */
[----:B------:R-:W-:-:S02]  /*0d80*/  IMAD.MOV R34, RZ, RZ, -R26 ;  /* 0x000000ffff227224 */ /* 0x000fc400078e0a1a */
[----:B------:R-:W-:Y:S01]  /*0d90*/  IMAD R31, R31, UR9, R32 ;  /* 0x000000091f1f7c24 */ /* 0x000fe2000f8e0220 */
[----:B------:R-:W-:Y:S01]  /*0da0*/  LOP3.LUT R32, R23, UR50, RZ, 0x3c, !PT ;  /* 0x0000003217207c12 */ /* 0x000fe2000f8e3cff */
[----:B------:R-:W-:Y:S01]  /*0db0*/  IMAD.HI.U32 R40, R33, UR5, RZ ;  /* 0x0000000521287c27 */ /* 0x000fe2000f8e00ff */
[----:B------:R-:W-:Y:S02]  /*0dc0*/  IADD3 R35, PT, PT, -R16, RZ, RZ ;  /* 0x000000ff10237210 */ /* 0x000fe40007ffe1ff */
[----:B------:R-:W-:Y:S01]  /*0dd0*/  ISETP.GE.AND P6, PT, R32, RZ, PT ;  /* 0x000000ff2000720c */ /* 0x000fe20003fc6270 */
[----:B------:R-:W-:Y:S01]  /*0de0*/  IMAD R21, R34, UR49, R21 ;  /* 0x0000003122157c24 */ /* 0x000fe2000f8e0215 */
[----:B------:R-:W-:Y:S01]  /*0df0*/  ISETP.LT.U32.AND P5, PT, R31, UR9, PT ;  /* 0x000000091f007c0c */ /* 0x000fe2000bfa1070 */
[----:B------:R-:W-:Y:S02]  /*0e00*/  IMAD.MOV R32, RZ, RZ, -R40 ;  /* 0x000000ffff207224 */ /* 0x000fe400078e0a28 */
[----:B------:R-:W-:Y:S01]  /*0e10*/  IMAD R28, R35, UR49, R28 ;  /* 0x00000031231c7c24 */ /* 0x000fe2000f8e021c */
[----:B------:R-:W-:Y:S01]  /*0e20*/  IABS R35, R21 ;  /* 0x0000001500237213 */ /* 0x000fe20000000000 */
[----:B------:R-:W-:-:S02]  /*0e30*/  IMAD R32, R32, UR9, R33 ;  /* 0x0000000920207c24 */ /* 0x000fc4000f8e0221 */
[----:B------:R-:W-:Y:S01]  /*0e40*/  @!P4 VIADD R29, R29, -UR9 ;  /* 0x800000091d1dcc36 */ /* 0x000fe20008000000 */
[----:B------:R-:W-:Y:S01]  /*0e50*/  IABS R34, R14 ;  /* 0x0000000e00227213 */ /* 0x000fe20000000000 */
[----:B------:R-:W-:Y:S01]  /*0e60*/  IMAD.MOV.U32 R33, RZ, RZ, R35 ;  /* 0x000000ffff217224 */ /* 0x000fe200078e0023 */
[----:B------:R-:W-:Y:S02]  /*0e70*/  @!P0 IADD3 R24, PT, PT, R24, 0x1, RZ ;  /* 0x0000000118188810 */ /* 0x000fe40007ffe0ff */
[----:B------:R-:W-:Y:S02]  /*0e80*/  ISETP.LT.U32.AND P0, PT, R32, UR9, PT ;  /* 0x0000000920007c0c */ /* 0x000fe4000bf01070 */
[----:B------:R-:W-:Y:S02]  /*0e90*/  @!P4 IADD3 R27, PT, PT, R27, 0x1, RZ ;  /* 0x000000011b1bc810 */ /* 0x000fe40007ffe0ff */
[----:B------:R-:W-:Y:S01]  /*0ea0*/  ISETP.GE.U32.AND P4, PT, R29, UR9, PT ;  /* 0x000000091d007c0c */ /* 0x000fe2000bf86070 */
[----:B------:R-:W-:Y:S01]  /*0eb0*/  IMAD.HI.U32 R29, R33, UR5, RZ ;  /* 0x00000005211d7c27 */ /* 0x000fe2000f8e00ff */
[----:B------:R-:W-:-:S02]  /*0ec0*/  @!P5 IADD3 R31, PT, PT, R31, -UR9, RZ ;  /* 0x800000091f1fdc10 */ /* 0x000fc4000fffe0ff */
[----:B------:R-:W-:Y:S01]  /*0ed0*/  LOP3.LUT R35, R22, UR50, RZ, 0x3c, !PT ;  /* 0x0000003216237c12 */ /* 0x000fe2000f8e3cff */
[----:B------:R-:W-:Y:S01]  /*0ee0*/  IMAD.HI.U32 R38, R34, UR5, RZ ;  /* 0x0000000522267c27 */ /* 0x000fe2000f8e00ff */
[----:B------:R-:W-:-:S03]  /*0ef0*/  IADD3 R36, PT, PT, -R29, RZ, RZ ;  /* 0x000000ff1d247210 */ /* 0x000fc60007ffe1ff */
[----:B------:R-:W-:Y:S01]  /*0f00*/  @!P5 VIADD R9, R9, 0x1 ;  /* 0x000000010909d836 */ /* 0x000fe20000000000 */
[----:B------:R-:W-:Y:S01]  /*0f10*/  ISETP.GE.U32.AND P5, PT, R31, UR9, PT ;  /* 0x000000091f007c0c */ /* 0x000fe2000bfa6070 */
[----:B------:R-:W-:Y:S01]  /*0f20*/  @P3 VIADD R24, R24, 0x1 ;  /* 0x0000000118183836 */ /* 0x000fe20000000000 */
[----:B------:R-:W-:Y:S02]  /*0f30*/  ISETP.GE.AND P3, PT, R35, RZ, PT ;  /* 0x000000ff2300720c */ /* 0x000fe40003f66270 */
[----:B------:R-:W-:Y:S02]  /*0f40*/  IADD3 R31, PT, PT, -R38, RZ, RZ ;  /* 0x000000ff261f7210 */ /* 0x000fe40007ffe1ff */
[----:B------:R-:W-:Y:S01]  /*0f50*/  IABS R35, R28 ;  /* 0x0000001c00237213 */ /* 0x000fe20000000000 */
[----:B------:R-:W-:Y:S01]  /*0f60*/  IMAD R33, R36, UR9, R33 ;  /* 0x0000000924217c24 */ /* 0x000fe2000f8e0221 */
[----:B------:R-:W-:Y:S01]  /*0f70*/  @!P0 IADD3 R32, PT, PT, R32, -UR9, RZ ;  /* 0x8000000920208c10 */ /* 0x000fe2000fffe0ff */
[----:B------:R-:W-:-:S02]  /*0f80*/  IMAD R31, R31, UR9, R34 ;  /* 0x000000091f1f7c24 */ /* 0x000fc4000f8e0222 */
[----:B------:R-:W-:Y:S01]  /*0f90*/  IMAD.MOV.U32 R36, RZ, RZ, R35 ;  /* 0x000000ffff247224 */ /* 0x000fe200078e0023 */
[----:B------:R-:W-:Y:S01]  /*0fa0*/  @P4 IADD3 R27, PT, PT, R27, 0x1, RZ ;  /* 0x000000011b1b4810 */ /* 0x000fe20007ffe0ff */
[----:B------:R-:W-:Y:S01]  /*0fb0*/  @!P2 IMAD.MOV R24, RZ, RZ, -R24 ;  /* 0x000000ffff18a224 */ /* 0x000fe200078e0a18 */
[----:B------:R-:W-:Y:S01]  /*0fc0*/  ISETP.GE.U32.AND P4, PT, R32, UR9, PT ;  /* 0x0000000920007c0c */ /* 0x000fe2000bf86070 */
[----:B------:R-:W-:Y:S01]  /*0fd0*/  IMAD.HI.U32 R32, R36, UR5, RZ ;  /* 0x0000000524207c27 */ /* 0x000fe2000f8e00ff */
[----:B------:R-:W-:Y:S02]  /*0fe0*/  ISETP.LT.U32.AND P2, PT, R31, UR9, PT ;  /* 0x000000091f007c0c */ /* 0x000fe4000bf41070 */
[----:B------:R-:W-:Y:S01]  /*0ff0*/  LOP3.LUT R34, R30, UR50, RZ, 0x3c, !PT ;  /* 0x000000321e227c12 */ /* 0x000fe2000f8e3cff */
[----:B------:R-:W-:Y:S01]  /*1000*/  @!P6 IMAD.MOV R27, RZ, RZ, -R27 ;  /* 0x000000ffff1be224 */ /* 0x000fe200078e0a1b */
[----:B------:R-:W-:Y:S02]  /*1010*/  IADD3 R35, PT, PT, -R32, RZ, RZ ;  /* 0x000000ff20237210 */ /* 0x000fe40007ffe1ff */
[----:B------:R-:W-:Y:S01]  /*1020*/  ISETP.LT.U32.AND P6, PT, R33, UR9, PT ;  /* 0x0000000921007c0c */ /* 0x000fe2000bfc1070 */
[----:B------:R-:W-:Y:S01]  /*1030*/  @P5 VIADD R9, R9, 0x1 ;  /* 0x0000000109095836 */ /* 0x000fe20000000000 */
[----:B------:R-:W-:Y:S01]  /*1040*/  ISETP.GE.AND P5, PT, R34, RZ, PT ;  /* 0x000000ff2200720c */ /* 0x000fe20003fa6270 */
[----:B------:R-:W-:Y:S01]  /*1050*/  IMAD R36, R35, UR9, R36 ;  /* 0x0000000923247c24 */ /* 0x000fe2000f8e0224 */
[----:B------:R-:W-:-:S02]  /*1060*/  @!P0 IADD3 R40, PT, PT, R40, 0x1, RZ ;  /* 0x0000000128288810 */ /* 0x000fc40007ffe0ff */
[----:B------:R-:W-:Y:S01]  /*1070*/  SEL R24, R60, R24, !P1 ;  /* 0x000000183c187207 */ /* 0x000fe20004800000 */
[----:B------:R-:W-:Y:S01]  /*1080*/  @!P2 VIADD R31, R31, -UR9 ;  /* 0x800000091f1fac36 */ /* 0x000fe20008000000 */
[----:B------:R-:W-:Y:S01]  /*1090*/  MOV R42, R9 ;  /* 0x00000009002a7202 */ /* 0x000fe20000000f00 */
[----:B------:R-:W-:Y:S01]  /*10a0*/  @P4 VIADD R40, R40, 0x1 ;  /* 0x0000000128284836 */ /* 0x000fe20000000000 */
[----:B------:R-:W-:Y:S02]  /*10b0*/  IADD3 R34, PT, PT, -R24, RZ, RZ ;  /* 0x000000ff18227210 */ /* 0x000fe40007ffe1ff */
[----:B------:R-:W-:Y:S02]  /*10c0*/  ISETP.LT.U32.AND P4, PT, R36, UR9, PT ;  /* 0x0000000924007c0c */ /* 0x000fe4000bf81070 */
[----:B------:R-:W-:Y:S01]  /*10d0*/  LOP3.LUT R9, R14, UR50, RZ, 0x3c, !PT ;  /* 0x000000320e097c12 */ /* 0x000fe2000f8e3cff */
[----:B------:R-:W-:Y:S01]  /*10e0*/  @!P6 VIADD R33, R33, -UR9 ;  /* 0x800000092121ec36 */ /* 0x000fe20008000000 */
[----:B------:R-:W-:Y:S01]  /*10f0*/  @!P3 IADD3 R42, PT, PT, -R42, RZ, RZ ;  /* 0x000000ff2a2ab210 */ /* 0x000fe20007ffe1ff */
[----:B------:R-:W-:Y:S01]  /*1100*/  IMAD R25, R34, UR49, R25 ;  /* 0x0000003122197c24 */ /* 0x000fe2000f8e0219 */
[----:B------:R-:W-:Y:S01]  /*1110*/  ISETP.GE.U32.AND P0, PT, R31, UR9, PT ;  /* 0x000000091f007c0c */ /* 0x000fe2000bf06070 */
[----:B------:R-:W-:Y:S01]  /*1120*/  @!P5 IMAD.MOV R40, RZ, RZ, -R40 ;  /* 0x000000ffff28d224 */ /* 0x000fe200078e0a28 */
[----:B------:R-:W-:Y:S01]  /*1130*/  ISETP.GE.AND P3, PT, R9, RZ, PT ;  /* 0x000000ff0900720c */ /* 0x000fe20003f66270 */
[----:B------:R-:W0:Y:S01]  /*1140*/  LDC.64 R34, c[0x0][0x390] ;  /* 0x0000e400ff227b82 */ /* 0x000e220000000a00 */
[----:B------:R-:W-:-:S02]  /*1150*/  LOP3.LUT R9, R21, UR50, RZ, 0x3c, !PT ;  /* 0x0000003215097c12 */ /* 0x000fc4000f8e3cff */
[----:B------:R-:W-:Y:S02]  /*1160*/  ISETP.GE.U32.AND P5, PT, R33, UR9, PT ;  /* 0x0000000921007c0c */ /* 0x000fe4000bfa6070 */
[----:B------:R-:W-:Y:S02]  /*1170*/  @!P2 IADD3 R38, PT, PT, R38, 0x1, RZ ;  /* 0x000000012626a810 */ /* 0x000fe40007ffe0ff */
[----:B------:R-:W-:Y:S02]  /*1180*/  IABS R33, R25 ;  /* 0x0000001900217213 */ /* 0x000fe40000000000 */
[----:B------:R-:W-:Y:S01]  /*1190*/  ISETP.GE.AND P2, PT, R9, RZ, PT ;  /* 0x000000ff0900720c */ /* 0x000fe20003f46270 */
[----:B------:R-:W-:Y:S02]  /*11a0*/  VIADD R9, R64, 0x100 ;  /* 0x0000010040097836 */ /* 0x000fe40000000000 */
[----:B------:R-:W-:Y:S02]  /*11b0*/  @!P4 VIADD R36, R36, -UR9 ;  /* 0x800000092424cc36 */ /* 0x000fe40008000000 */
[----:B------:R-:W-:Y:S01]  /*11c0*/  IMAD.HI.U32 R31, R33, UR5, RZ ;  /* 0x00000005211f7c27 */ /* 0x000fe2000f8e00ff */
[----:B------:R-:W-:-:S02]  /*11d0*/  IABS R37, R9 ;  /* 0x0000000900257213 */ /* 0x000fc40000000000 */
[----:B------:R-:W-:Y:S02]  /*11e0*/  @P0 IADD3 R38, PT, PT, R38, 0x1, RZ ;  /* 0x0000000126260810 */ /* 0x000fe40007ffe0ff */
[----:B------:R-:W-:Y:S01]  /*11f0*/  ISETP.GE.U32.AND P0, PT, R36, UR9, PT ;  /* 0x0000000924007c0c */ /* 0x000fe2000bf06070 */
[----:B------:R-:W-:Y:S01]  /*1200*/  IMAD.HI.U32 R39, R37, UR7, RZ ;  /* 0x0000000725277c27 */ /* 0x000fe2000f8e00ff */
[----:B------:R-:W-:-:S05]  /*1210*/  IADD3 R36, PT, PT, -R31, RZ, RZ ;  /* 0x000000ff1f247210 */ /* 0x000fca0007ffe1ff */
[----:B------:R-:W-:Y:S01]  /*1220*/  IMAD R33, R36, UR9, R33 ;  /* 0x0000000924217c24 */ /* 0x000fe2000f8e0221 */
[----:B------:R-:W-:Y:S01]  /*1230*/  IADD3 R36, PT, PT, -R39, RZ, RZ ;  /* 0x000000ff27247210 */ /* 0x000fe20007ffe1ff */
[----:B------:R-:W-:-:S04]  /*1240*/  @!P6 VIADD R29, R29, 0x1 ;  /* 0x000000011d1de836 */ /* 0x000fc80000000000 */
[----:B------:R-:W-:-:S05]  /*1250*/  IMAD R36, R36, UR8, R37 ;  /* 0x0000000824247c24 */ /* 0x000fca000f8e0225 */
[----:B------:R-:W-:Y:S02]  /*1260*/  ISETP.LT.U32.AND P6, PT, R36, UR8, PT ;  /* 0x0000000824007c0c */ /* 0x000fe4000bfc1070 */
[----:B------:R-:W-:Y:S01]  /*1270*/  @P5 IADD3 R29, PT, PT, R29, 0x1, RZ ;  /* 0x000000011d1d5810 */ /* 0x000fe20007ffe0ff */
[----:B------:R-:W-:Y:S01]  /*1280*/  @!P3 IMAD.MOV R38, RZ, RZ, -R38 ;  /* 0x000000ffff26b224 */ /* 0x000fe200078e0a26 */
[----:B0-----:R-:W-:-:S03]  /*1290*/  ISETP.NE.U32.AND P3, PT, R34, 0x1, PT ;  /* 0x000000012200780c */ /* 0x001fc60003f65070 */
[----:B------:R-:W-:-:S06]  /*12a0*/  IMAD.MOV.U32 R34, RZ, RZ, R29 ;  /* 0x000000ffff227224 */ /* 0x000fcc00078e001d */
[----:B------:R-:W-:Y:S01]  /*12b0*/  @!P6 IADD3 R36, PT, PT, R36, -UR8, RZ ;  /* 0x800000082424ec10 */ /* 0x000fe2000fffe0ff */
[----:B------:R-:W-:-:S03]  /*12c0*/  @!P2 IMAD.MOV R34, RZ, RZ, -R34 ;  /* 0x000000ffff22a224 */ /* 0x000fc600078e0a22 */
[----:B------:R-:W-:Y:S01]  /*12d0*/  ISETP.GE.U32.AND P2, PT, R36, UR8, PT ;  /* 0x0000000824007c0c */ /* 0x000fe2000bf46070 */
[----:B------:R-:W-:Y:S01]  /*12e0*/  @!P6 VIADD R39, R39, 0x1 ;  /* 0x000000012727e836 */ /* 0x000fe20000000000 */
[----:B------:R-:W0:Y:S01]  /*12f0*/  LDC.64 R36, c[0x0][0x398] ;  /* 0x0000e600ff247b82 */ /* 0x000e220000000a00 */
[----:B------:R-:W-:-:S10]  /*1300*/  LOP3.LUT R29, R9, UR49, RZ, 0x3c, !PT ;  /* 0x00000031091d7c12 */ /* 0x000fd4000f8e3cff */
[----:B------:R-:W-:Y:S02]  /*1310*/  @P2 IADD3 R39, PT, PT, R39, 0x1, RZ ;  /* 0x0000000127272810 */ /* 0x000fe40007ffe0ff */
[----:B------:R-:W-:Y:S02]  /*1320*/  ISETP.GE.AND P2, PT, R29, RZ, PT ;  /* 0x000000ff1d00720c */ /* 0x000fe40003f46270 */
[----:B------:R-:W-:Y:S02]  /*1330*/  ISETP.LT.U32.AND P5, PT, R33, UR9, PT ;  /* 0x0000000921007c0c */ /* 0x000fe4000bfa1070 */
[----:B------:R-:W-:Y:S01]  /*1340*/  LOP3.LUT R59, RZ, UR50, RZ, 0x33, !PT ;  /* 0x00000032ff3b7c12 */ /* 0x000fe2000f8e33ff */
[----:B------:R-:W-:Y:S01]  /*1350*/  @!P4 VIADD R32, R32, 0x1 ;  /* 0x000000012020c836 */ /* 0x000fe20000000000 */
[----:B------:R-:W-:-:S07]  /*1360*/  ISETP.NE.AND.EX P3, PT, R35, RZ, PT, P3 ;  /* 0x000000ff2300720c */ /* 0x000fce0003f65330 */
[----:B------:R-:W-:Y:S02]  /*1370*/  @!P2 IADD3 R39, PT, PT, -R39, RZ, RZ ;  /* 0x000000ff2727a210 */ /* 0x000fe40007ffe1ff */
[----:B------:R-:W-:Y:S02]  /*1380*/  ISETP.NE.AND P2, PT, RZ, UR50, PT ;  /* 0x00000032ff007c0c */ /* 0x000fe4000bf45270 */
[----:B0-----:R-:W-:Y:S02]  /*1390*/  ISETP.NE.U32.AND P4, PT, R36, 0x1, PT ;  /* 0x000000012400780c */ /* 0x001fe40003f85070 */
[----:B------:R-:W-:Y:S02]  /*13a0*/  SEL R27, R59, R27, !P2 ;  /* 0x0000001b3b1b7207 */ /* 0x000fe40005000000 */
[----:B------:R-:W-:Y:S02]  /*13b0*/  ISETP.NE.AND.EX P4, PT, R37, RZ, PT, P4 ;  /* 0x000000ff2500720c */ /* 0x000fe40003f85340 */
[----:B------:R-:W-:Y:S01]  /*13c0*/  SEL R15, R15, RZ, P3 ;  /* 0x000000ff0f0f7207 */ /* 0x000fe20001800000 */
[----:B------:R-:W-:Y:S01]  /*13d0*/  IMAD.MOV R36, RZ, RZ, -R27 ;  /* 0x000000ffff247224 */ /* 0x000fe200078e0a1b */
[----:B------:R-:W-:-:S02]  /*13e0*/  @!P5 IADD3 R33, PT, PT, R33, -UR9, RZ ;  /* 0x800000092121dc10 */ /* 0x000fc4000fffe0ff */
[----:B------:R-:W-:Y:S01]  /*13f0*/  SEL R27, R27, RZ, P4 ;  /* 0x000000ff1b1b7207 */ /* 0x000fe20002000000 */
[----:B------:R-:W-:Y:S01]  /*1400*/  IMAD R23, R36, UR50, R23 ;  /* 0x0000003224177c24 */ /* 0x000fe2000f8e0217 */
[----:B------:R-:W-:Y:S01]  /*1410*/  ISETP.GE.U32.AND P6, PT, R33, UR9, PT ;  /* 0x0000000921007c0c */ /* 0x000fe2000bfc6070 */
[----:B------:R-:W-:Y:S01]  /*1420*/  IMAD R36, R15, UR46, RZ ;  /* 0x0000002e0f247c24 */ /* 0x000fe2000f8e02ff */
[----:B------:R-:W-:-:S03]  /*1430*/  SEL R33, R60, R39, !P1 ;  /* 0x000000273c217207 */ /* 0x000fc60004800000 */
[----:B------:R-:W-:Y:S01]  /*1440*/  IMAD R15, R27, UR47, R36 ;  /* 0x0000002f1b0f7c24 */ /* 0x000fe2000f8e0224 */
[----:B------:R-:W-:Y:S02]  /*1450*/  IADD3 R36, PT, PT, -R33, RZ, RZ ;  /* 0x000000ff21247210 */ /* 0x000fe40007ffe1ff */
[----:B------:R-:W-:Y:S02]  /*1460*/  @P0 IADD3 R32, PT, PT, R32, 0x1, RZ ;  /* 0x0000000120200810 */ /* 0x000fe40007ffe0ff */
[----:B------:R-:W-:Y:S01]  /*1470*/  LOP3.LUT R29, R28, UR50, RZ, 0x3c, !PT ;  /* 0x000000321c1d7c12 */ /* 0x000fe2000f8e3cff */
[----:B------:R-:W-:Y:S01]  /*1480*/  IMAD R35, R36, UR49, R9 ;  /* 0x0000003124237c24 */ /* 0x000fe2000f8e0209 */
[----:B------:R-:W-:Y:S02]  /*1490*/  SEL R42, R59, R42, !P2 ;  /* 0x0000002a3b2a7207 */ /* 0x000fe40005000000 */
[----:B------:R-:W-:Y:S02]  /*14a0*/  SEL R18, R18, RZ, P3 ;  /* 0x000000ff12127207 */ /* 0x000fe40001800000 */
[----:B------:R-:W-:-:S02]  /*14b0*/  MOV R36, R32 ;  /* 0x0000002000247202 */ /* 0x000fc40000000f00 */
[----:B------:R-:W-:Y:S02]  /*14c0*/  SEL R32, R59, R38, !P2 ;  /* 0x000000263b207207 */ /* 0x000fe40005000000 */
[----:B------:R-:W-:Y:S01]  /*14d0*/  ISETP.GE.AND P0, PT, R29, RZ, PT ;  /* 0x000000ff1d00720c */ /* 0x000fe20003f06270 */
[----:B------:R-:W-:Y:S01]  /*14e0*/  IMAD R18, R18, UR46, RZ ;  /* 0x0000002e12127c24 */ /* 0x000fe2000f8e02ff */
[----:B------:R-:W-:Y:S01]  /*14f0*/  SEL R29, R42, RZ, P4 ;  /* 0x000000ff2a1d7207 */ /* 0x000fe20002000000 */
[----:B------:R-:W-:Y:S01]  /*1500*/  IMAD.MOV R37, RZ, RZ, -R32 ;  /* 0x000000ffff257224 */ /* 0x000fe200078e0a20 */
[----:B------:R-:W-:Y:S01]  /*1510*/  SEL R40, R59, R40, !P2 ;  /* 0x000000283b287207 */ /* 0x000fe20005000000 */
[----:B------:R-:W-:Y:S02]  /*1520*/  IMAD.MOV R27, RZ, RZ, -R42 ;  /* 0x000000ffff1b7224 */ /* 0x000fe400078e0a2a */
[----:B------:R-:W-:Y:S01]  /*1530*/  IMAD R29, R29, UR47, R18 ;  /* 0x0000002f1d1d7c24 */ /* 0x000fe2000f8e0212 */
[----:B------:R-:W-:Y:S01]  /*1540*/  IABS R18, R35 ;  /* 0x0000002300127213 */ /* 0x000fe20000000000 */
[----:B------:R-:W-:Y:S01]  /*1550*/  IMAD R14, R37, UR50, R14 ;  /* 0x00000032250e7c24 */ /* 0x000fe2000f8e020e */
[----:B------:R-:W-:Y:S01]  /*1560*/  IADD3 R37, PT, PT, R64, 0x120, RZ ;  /* 0x0000012040257810 */ /* 0x000fe20007ffe0ff */
[----:B------:R-:W-:-:S02]  /*1570*/  IMAD R22, R27, UR50, R22 ;  /* 0x000000321b167c24 */ /* 0x000fc4000f8e0216 */
[----:B------:R-:W-:Y:S01]  /*1580*/  IMAD.MOV R27, RZ, RZ, -R40 ;  /* 0x000000ffff1b7224 */ /* 0x000fe200078e0a28 */
[----:B------:R-:W-:Y:S01]  /*1590*/  IABS R38, R37 ;  /* 0x0000002500267213 */ /* 0x000fe20000000000 */
[----:B------:R-:W-:-:S04]  /*15a0*/  IMAD.HI.U32 R39, R18, UR5, RZ ;  /* 0x0000000512277c27 */ /* 0x000fc8000f8e00ff */
[----:B------:R-:W-:Y:S01]  /*15b0*/  IMAD R30, R27, UR50, R30 ;  /* 0x000000321b1e7c24 */ /* 0x000fe2000f8e021e */
[----:B------:R-:W-:Y:S02]  /*15c0*/  SEL R27, R40, RZ, P4 ;  /* 0x000000ff281b7207 */ /* 0x000fe40002000000 */
[----:B------:R-:W-:Y:S02]  /*15d0*/  IADD3 R41, PT, PT, -R39, RZ, RZ ;  /* 0x000000ff27297210 */ /* 0x000fe40007ffe1ff */
[----:B------:R-:W-:Y:S01]  /*15e0*/  SEL R40, R59, R34, !P2 ;  /* 0x000000223b287207 */ /* 0x000fe20005000000 */
[----:B------:R-:W-:Y:S01]  /*15f0*/  IMAD.HI.U32 R34, R38, UR7, RZ ;  /* 0x0000000726227c27 */ /* 0x000fe2000f8e00ff */
[----:B------:R-:W-:-:S03]  /*1600*/  SEL R8, R8, RZ, P3 ;  /* 0x000000ff08087207 */ /* 0x000fc60001800000 */
[----:B------:R-:W-:Y:S01]  /*1610*/  IMAD R18, R41, UR9, R18 ;  /* 0x0000000929127c24 */ /* 0x000fe2000f8e0212 */
[----:B------:R-:W-:Y:S01]  /*1620*/  IADD3 R41, PT, PT, -R34, RZ, RZ ;  /* 0x000000ff22297210 */ /* 0x000fe20007ffe1ff */
[----:B------:R-:W-:-:S04]  /*1630*/  IMAD R8, R8, UR46, RZ ;  /* 0x0000002e08087c24 */ /* 0x000fc8000f8e02ff */
[----:B------:R-:W-:Y:S02]  /*1640*/  IMAD R38, R41, UR8, R38 ;  /* 0x0000000829267c24 */ /* 0x000fe4000f8e0226 */
[----:B------:R-:W-:Y:S01]  /*1650*/  IMAD R27, R27, UR47, R8 ;  /* 0x0000002f1b1b7c24 */ /* 0x000fe2000f8e0208 */
[----:B------:R-:W-:Y:S01]  /*1660*/  LOP3.LUT R8, R25, UR50, RZ, 0x3c, !PT ;  /* 0x0000003219087c12 */ /* 0x000fe2000f8e3cff */
[----:B------:R-:W-:Y:S01]  /*1670*/  @!P5 VIADD R31, R31, 0x1 ;  /* 0x000000011f1fd836 */ /* 0x000fe20000000000 */
[----:B------:R-:W-:Y:S01]  /*1680*/  ISETP.LT.U32.AND P5, PT, R38, UR8, PT ;  /* 0x0000000826007c0c */ /* 0x000fe2000bfa1070 */
[----:B------:R-:W-:Y:S01]  /*1690*/  @!P0 IMAD.MOV R36, RZ, RZ, -R36 ;  /* 0x000000ffff248224 */ /* 0x000fe200078e0a24 */
[----:B------:R-:W-:Y:S01]  /*16a0*/  ISETP.GE.AND P0, PT, R8, RZ, PT ;  /* 0x000000ff0800720c */ /* 0x000fe20003f06270 */
[----:B------:R-:W-:-:S04]  /*16b0*/  IMAD.MOV R8, RZ, RZ, -R40 ;  /* 0x000000ffff087224 */ /* 0x000fc800078e0a28 */
[----:B------:R-:W-:Y:S01]  /*16c0*/  IMAD R21, R8, UR50, R21 ;  /* 0x0000003208157c24 */ /* 0x000fe2000f8e0215 */
[----:B------:R-:W-:Y:S02]  /*16d0*/  SHF.R.S64 R8, RZ, 0x1e, R9 ;  /* 0x0000001eff087819 */ /* 0x000fe40000001009 */
[----:B------:R-:W-:Y:S02]  /*16e0*/  @P6 IADD3 R31, PT, PT, R31, 0x1, RZ ;  /* 0x000000011f1f6810 */ /* 0x000fe40007ffe0ff */
[----:B------:R-:W-:Y:S01]  /*16f0*/  IADD3 R8, P6, PT, R8, UR36, RZ ;  /* 0x0000002408087c10 */ /* 0x000fe2000ffde0ff */
[----:B------:R-:W-:-:S03]  /*1700*/  @!P5 VIADD R38, R38, -UR8 ;  /* 0x800000082626dc36 */ /* 0x000fc60008000000 */
[----:B------:R-:W-:Y:S02]  /*1710*/  LEA.HI.X.SX32 R9, R9, UR37, 0x2, P6 ;  /* 0x0000002509097c11 */ /* 0x000fe4000b0f16ff */
[----:B------:R-:W-:Y:S02]  /*1720*/  ISETP.GE.U32.AND P6, PT, R38, UR8, PT ;  /* 0x0000000826007c0c */ /* 0x000fe4000bfc6070 */
[----:B------:R-:W-:Y:S02]  /*1730*/  @!P5 IADD3 R34, PT, PT, R34, 0x1, RZ ;  /* 0x000000012222d810 */ /* 0x000fe40007ffe0ff */
[----:B------:R-:W-:-:S09]  /*1740*/  LOP3.LUT R38, R37, UR49, RZ, 0x3c, !PT ;  /* 0x0000003125267c12 */ /* 0x000fd2000f8e3cff */
[----:B------:R-:W-:Y:S01]  /*1750*/  @P6 VIADD R34, R34, 0x1 ;  /* 0x0000000122226836 */ /* 0x000fe20000000000 */
[----:B------:R-:W-:Y:S02]  /*1760*/  ISETP.GE.AND P6, PT, R38, RZ, PT ;  /* 0x000000ff2600720c */ /* 0x000fe40003fc6270 */
[----:B------:R-:W-:-:S11]  /*1770*/  ISETP.LT.U32.AND P5, PT, R18, UR9, PT ;  /* 0x0000000912007c0c */ /* 0x000fd6000bfa1070 */
[----:B------:R-:W-:-:S05]  /*1780*/  @!P6 IMAD.MOV R34, RZ, RZ, -R34 ;  /* 0x000000ffff22e224 */ /* 0x000fca00078e0a22 */
[----:B------:R-:W-:-:S04]  /*1790*/  SEL R38, R60, R34, !P1 ;  /* 0x000000223c267207 */ /* 0x000fc80004800000 */
[----:B------:R-:W-:Y:S02]  /*17a0*/  IADD3 R34, PT, PT, -R38, RZ, RZ ;  /* 0x000000ff26227210 */ /* 0x000fe40007ffe1ff */
[----:B------:R-:W-:Y:S02]  /*17b0*/  @!P5 IADD3 R18, PT, PT, R18, -UR9, RZ ;  /* 0x800000091212dc10 */ /* 0x000fe4000fffe0ff */
[----:B------:R-:W-:Y:S01]  /*17c0*/  SEL R41, R26, RZ, P3 ;  /* 0x000000ff1a297207 */ /* 0x000fe20001800000 */
[----:B------:R-:W-:Y:S01]  /*17d0*/  IMAD R26, R34, UR49, R37 ;  /* 0x00000031221a7c24 */ /* 0x000fe2000f8e0225 */
[----:B------:R-:W-:Y:S02]  /*17e0*/  SEL R34, R32, RZ, P4 ;  /* 0x000000ff20227207 */ /* 0x000fe40002000000 */
[----:B------:R-:W-:Y:S01]  /*17f0*/  SEL R32, R40, RZ, P4 ;  /* 0x000000ff28207207 */ /* 0x000fe20002000000 */
[----:B------:R-:W-:Y:S01]  /*1800*/  IMAD.MOV.U32 R40, RZ, RZ, R31 ;  /* 0x000000ffff287224 */ /* 0x000fe200078e001f */
[----:B------:R-:W-:Y:S01]  /*1810*/  ISETP.GE.U32.AND P6, PT, R18, UR9, PT ;  /* 0x0000000912007c0c */ /* 0x000fe2000bfc6070 */
[----:B------:R-:W-:Y:S01]  /*1820*/  IMAD R41, R41, UR46, RZ ;  /* 0x0000002e29297c24 */ /* 0x000fe2000f8e02ff */
[----:B------:R0:W5:Y:S01]  /*1830*/  LDG.E R18, desc[UR10][R8.64] ;  /* 0x0000000a08127981 */ /* 0x000162000c1e1900 */
[----:B------:R-:W-:-:S02]  /*1840*/  SEL R31, R59, R36, !P2 ;  /* 0x000000243b1f7207 */ /* 0x000fc40005000000 */
[----:B------:R-:W-:Y:S01]  /*1850*/  @!P0 IADD3 R40, PT, PT, -R40, RZ, RZ ;  /* 0x000000ff28288210 */ /* 0x000fe20007ffe1ff */
[----:B------:R-:W-:Y:S01]  /*1860*/  IMAD R32, R32, UR47, R41 ;  /* 0x0000002f20207c24 */ /* 0x000fe2000f8e0229 */
[----:B0-----:R-:W-:Y:S02]  /*1870*/  IABS R8, R26 ;  /* 0x0000001a00087213 */ /* 0x001fe40000000000 */
[----:B------:R-:W-:-:S03]  /*1880*/  LOP3.LUT R9, R35, UR50, RZ, 0x3c, !PT ;  /* 0x0000003223097c12 */ /* 0x000fc6000f8e3cff */
[----:B------:R-:W-:Y:S01]  /*1890*/  IMAD.HI.U32 R41, R8, UR5, RZ ;  /* 0x0000000508297c27 */ /* 0x000fe2000f8e00ff */
[----:B------:R-:W-:-:S03]  /*18a0*/  ISETP.GE.AND P0, PT, R9, RZ, PT ;  /* 0x000000ff0900720c */ /* 0x000fc60003f06270 */
[----:B------:R-:W-:-:S04]  /*18b0*/  IMAD.MOV R9, RZ, RZ, -R31 ;  /* 0x000000ffff097224 */ /* 0x000fc800078e0a1f */
[----:B------:R-:W-:Y:S01]  /*18c0*/  IMAD R36, R9, UR50, R28 ;  /* 0x0000003209247c24 */ /* 0x000fe2000f8e021c */
[----:B------:R-:W-:Y:S01]  /*18d0*/  IADD3 R9, PT, PT, -R41, RZ, RZ ;  /* 0x000000ff29097210 */ /* 0x000fe20007ffe1ff */
[----:B------:R-:W-:-:S04]  /*18e0*/  @!P5 VIADD R39, R39, 0x1 ;  /* 0x000000012727d836 */ /* 0x000fc80000000000 */
[----:B------:R-:W-:Y:S01]  /*18f0*/  IMAD R28, R9, UR9, R8 ;  /* 0x00000009091c7c24 */ /* 0x000fe2000f8e0208 */
[----:B------:R-:W-:-:S04]  /*1900*/  SHF.R.S64 R8, RZ, 0x1e, R37 ;  /* 0x0000001eff087819 */ /* 0x000fc80000001025 */
[----:B------:R-:W-:-:S04]  /*1910*/  IADD3 R8, P5, PT, R8, UR36, RZ ;  /* 0x0000002408087c10 */ /* 0x000fc8000ffbe0ff */
[----:B------:R-:W-:Y:S02]  /*1920*/  LEA.HI.X.SX32 R9, R37, UR37, 0x2, P5 ;  /* 0x0000002525097c11 */ /* 0x000fe4000a8f16ff */
[----:B------:R-:W-:Y:S02]  /*1930*/  ISETP.LT.U32.AND P5, PT, R28, UR9, PT ;  /* 0x000000091c007c0c */ /* 0x000fe4000bfa1070 */
[----:B------:R-:W-:Y:S01]  /*1940*/  SEL R17, R17, RZ, P3 ;  /* 0x000000ff11117207 */ /* 0x000fe20001800000 */
[----:B------:R-:W-:Y:S01]  /*1950*/  @P6 VIADD R39, R39, 0x1 ;  /* 0x0000000127276836 */ /* 0x000fe20000000000 */
[----:B------:R-:W-:-:S03]  /*1960*/  SEL R40, R59, R40, !P2 ;  /* 0x000000283b287207 */ /* 0x000fc60005000000 */
[----:B------:R-:W-:Y:S01]  /*1970*/  IMAD R17, R17, UR46, RZ ;  /* 0x0000002e11117c24 */ /* 0x000fe2000f8e02ff */
[----:B------:R-:W-:-:S05]  /*1980*/  @!P0 IADD3 R39, PT, PT, -R39, RZ, RZ ;  /* 0x000000ff27278210 */ /* 0x000fca0007ffe1ff */
[----:B------:R-:W-:Y:S01]  /*1990*/  @!P5 IADD3 R28, PT, PT, R28, -UR9, RZ ;  /* 0x800000091c1cdc10 */ /* 0x000fe2000fffe0ff */
[----:B------:R-:W-:Y:S02]  /*19a0*/  IMAD R34, R34, UR47, R17 ;  /* 0x0000002f22227c24 */ /* 0x000fe4000f8e0211 */
[----:B------:R0:W5:Y:S01]  /*19b0*/  LDG.E R17, desc[UR10][R8.64] ;  /* 0x0000000a08117981 */ /* 0x000162000c1e1900 */
[----:B------:R-:W-:Y:S02]  /*19c0*/  ISETP.GE.U32.AND P6, PT, R28, UR9, PT ;  /* 0x000000091c007c0c */ /* 0x000fe4000bfc6070 */
[----:B------:R-:W-:Y:S02]  /*19d0*/  SEL R39, R59, R39, !P2 ;  /* 0x000000273b277207 */ /* 0x000fe40005000000 */
[----:B------:R-:W-:Y:S02]  /*19e0*/  SEL R24, R24, RZ, P3 ;  /* 0x000000ff18187207 */ /* 0x000fe40001800000 */
[----:B------:R-:W-:-:S02]  /*19f0*/  SEL R37, R31, RZ, P4 ;  /* 0x000000ff1f257207 */ /* 0x000fc40002000000 */
[----:B0-----:R-:W-:Y:S01]  /*1a00*/  LOP3.LUT R9, R26, UR50, RZ, 0x3c, !PT ;  /* 0x000000321a097c12 */ /* 0x001fe2000f8e3cff */
[----:B------:R-:W-:Y:S01]  /*1a10*/  IMAD.MOV R8, RZ, RZ, -R40 ;  /* 0x000000ffff087224 */ /* 0x000fe200078e0a28 */
[----:B------:R-:W-:Y:S02]  /*1a20*/  SEL R40, R40, RZ, P4 ;  /* 0x000000ff28287207 */ /* 0x000fe40002000000 */
[----:B------:R-:W-:Y:S01]  /*1a30*/  ISETP.GE.AND P0, PT, R9, RZ, PT ;  /* 0x000000ff0900720c */ /* 0x000fe20003f06270 */
[----:B------:R-:W-:Y:S01]  /*1a40*/  IMAD R31, R8, UR50, R25 ;  /* 0x00000032081f7c24 */ /* 0x000fe2000f8e0219 */
[----:B------:R-:W-:Y:S01]  /*1a50*/  IADD3 R8, PT, PT, -R39, RZ, RZ ;  /* 0x000000ff27087210 */ /* 0x000fe20007ffe1ff */
[----:B------:R-:W-:Y:S02]  /*1a60*/  IMAD R9, R24, UR46, RZ ;  /* 0x0000002e18097c24 */ /* 0x000fe4000f8e02ff */
[----:B------:R-:W-:Y:S02]  /*1a70*/  @!P5 VIADD R41, R41, 0x1 ;  /* 0x000000012929d836 */ /* 0x000fe40000000000 */
[----:B------:R-:W-:-:S02]  /*1a80*/  IMAD R25, R8, UR50, R35 ;  /* 0x0000003208197c24 */ /* 0x000fc4000f8e0223 */
[----:B------:R-:W-:Y:S01]  /*1a90*/  IMAD R35, R40, UR47, R9 ;  /* 0x0000002f28237c24 */ /* 0x000fe2000f8e0209 */
[----:B------:R-:W-:Y:S01]  /*1aa0*/  @P6 IADD3 R41, PT, PT, R41, 0x1, RZ ;  /* 0x0000000129296810 */ /* 0x000fe20007ffe0ff */
[----:B------:R-:W0:Y:S01]  /*1ab0*/  LDC.64 R8, c[0x0][0x3a0] ;  /* 0x0000e800ff087b82 */ /* 0x000e220000000a00 */
[----:B------:R-:W-:Y:S02]  /*1ac0*/  SEL R16, R16, RZ, P3 ;  /* 0x000000ff10107207 */ /* 0x000fe40001800000 */
[----:B------:R-:W-:Y:S01]  /*1ad0*/  SEL R33, R33, RZ, P3 ;  /* 0x000000ff21217207 */ /* 0x000fe20001800000 */
[----:B------:R-:W-:Y:S01]  /*1ae0*/  @!P0 IMAD.MOV R41, RZ, RZ, -R41 ;  /* 0x000000ffff298224 */ /* 0x000fe200078e0a29 */
[----:B------:R-:W-:Y:S02]  /*1af0*/  SEL R24, R39, RZ, P4 ;  /* 0x000000ff27187207 */ /* 0x000fe40002000000 */
[----:B------:R-:W-:Y:S01]  /*1b00*/  IADD3 R39, PT, PT, R64, 0x140, RZ ;  /* 0x0000014040277810 */ /* 0x000fe20007ffe0ff */
[----:B------:R-:W-:Y:S01]  /*1b10*/  IMAD R16, R16, UR46, RZ ;  /* 0x0000002e10107c24 */ /* 0x000fe2000f8e02ff */
[----:B------:R-:W-:Y:S01]  /*1b20*/  SEL R41, R59, R41, !P2 ;  /* 0x000000293b297207 */ /* 0x000fe20005000000 */
[----:B------:R-:W-:Y:S01]  /*1b30*/  IMAD R33, R33, UR46, RZ ;  /* 0x0000002e21217c24 */ /* 0x000fe2000f8e02ff */
[----:B------:R-:W-:Y:S01]  /*1b40*/  IABS R28, R39 ;  /* 0x00000027001c7213 */ /* 0x000fe20000000000 */
[----:B------:R-:W-:-:S02]  /*1b50*/  IMAD R37, R37, UR47, R16 ;  /* 0x0000002f25257c24 */ /* 0x000fc4000f8e0210 */
[----:B------:R-:W-:Y:S02]  /*1b60*/  IMAD R24, R24, UR47, R33 ;  /* 0x0000002f18187c24 */ /* 0x000fe4000f8e0221 */
[----:B------:R-:W-:Y:S02]  /*1b70*/  IMAD.MOV R33, RZ, RZ, -R41 ;  /* 0x000000ffff217224 */ /* 0x000fe400078e0a29 */
[----:B------:R-:W-:-:S04]  /*1b80*/  IMAD.HI.U32 R16, R28, UR7, RZ ;  /* 0x000000071c107c27 */ /* 0x000fc8000f8e00ff */
[----:B------:R-:W-:Y:S01]  /*1b90*/  IMAD R26, R33, UR50, R26 ;  /* 0x00000032211a7c24 */ /* 0x000fe2000f8e021a */
[----:B------:R-:W-:Y:S02]  /*1ba0*/  IADD3 R33, PT, PT, -R16, RZ, RZ ;  /* 0x000000ff10217210 */ /* 0x000fe40007ffe1ff */
[----:B0-----:R-:W-:-:S03]  /*1bb0*/  ISETP.NE.U32.AND P0, PT, R8, 0x1, PT ;  /* 0x000000010800780c */ /* 0x001fc60003f05070 */
        /* <DEDUP_REMOVED lines=11> */
[----:B------:R-:W-:-:S05]  /*1c70*/  IMAD R42, R8, UR49, R39 ;  /* 0x00000031082a7c24 */ /* 0x000fca000f8e0227 */
[----:B------:R-:W-:-:S05]  /*1c80*/  IABS R16, R42 ;  /* 0x0000002a00107213 */ /* 0x000fca0000000000 */
[----:B------:R-:W-:Y:S01]  /*1c90*/  IMAD.HI.U32 R8, R16, UR5, RZ ;  /* 0x0000000510087c27 */ /* 0x000fe2000f8e00ff */
[----:B------:R-:W-:-:S04]  /*1ca0*/  ISETP.NE.AND.EX P0, PT, R9, RZ, PT, P0 ;  /* 0x000000ff0900720c */ /* 0x000fc80003f05300 */
        /* <DEDUP_REMOVED lines=10> */
[----:B------:R-:W-:Y:S02]  /*1d50*/  MOV R16, R8 ;  /* 0x0000000800107202 */ /* 0x000fe40000000f00 */
[----:B------:R-:W-:Y:S02]  /*1d60*/  SEL R38, R38, RZ, P3 ;  /* 0x000000ff26267207 */ /* 0x000fe40001800000 */
[----:B------:R-:W-:Y:S01]  /*1d70*/  IADD3 R8, P5, PT, R9, UR36, RZ ;  /* 0x0000002409087c10 */ /* 0x000fe2000ffbe0ff */
[----:B------:R-:W-:Y:S01]  /*1d80*/  @!P6 IMAD.MOV R16, RZ, RZ, -R16 ;  /* 0x000000ffff10e224 */ /* 0x000fe200078e0a10 */
[----:B------:R-:W-:Y:S01]  /*1d90*/  SEL R28, R41, RZ, P4 ;  /* 0x000000ff291c7207 */ /* 0x000fe20002000000 */
[----:B------:R-:W-:Y:S01]  /*1da0*/  IMAD R33, R38, UR46, RZ ;  /* 0x0000002e26217c24 */ /* 0x000fe2000f8e02ff */
[----:B------:R-:W-:Y:S02]  /*1db0*/  LEA.HI.X.SX32 R9, R39, UR37, 0x2, P5 ;  /* 0x0000002527097c11 */ /* 0x000fe4000a8f16ff */
[----:B------:R-:W-:Y:S01]  /*1dc0*/  SEL R39, R59, R16, !P2 ;  /* 0x000000103b277207 */ /* 0x000fe20005000000 */
[----:B------:R-:W-:-:S02]  /*1dd0*/  VIADD R38, R64, 0x160 ;  /* 0x0000016040267836 */ /* 0x000fc40000000000 */
[----:B------:R-:W-:Y:S01]  /*1de0*/  IMAD R28, R28, UR47, R33 ;  /* 0x0000002f1c1c7c24 */ /* 0x000fe2000f8e0221 */
[----:B------:R-:W-:Y:S01]  /*1df0*/  IADD3 R33, PT, PT, -R39, RZ, RZ ;  /* 0x000000ff27217210 */ /* 0x000fe20007ffe1ff */
[----:B------:R0:W5:Y:S01]  /*1e00*/  LDG.E R16, desc[UR10][R8.64] ;  /* 0x0000000a08107981 */ /* 0x000162000c1e1900 */
[----:B------:R-:W-:Y:S02]  /*1e10*/  SEL R40, R40, RZ, P3 ;  /* 0x000000ff28287207 */ /* 0x000fe40001800000 */
[----:B------:R-:W-:Y:S01]  /*1e20*/  IABS R41, R38 ;  /* 0x0000002600297213 */ /* 0x000fe20000000000 */
[----:B------:R-:W-:Y:S01]  /*1e30*/  IMAD R33, R33, UR50, R42 ;  /* 0x0000003221217c24 */ /* 0x000fe2000f8e022a */
[----:B------:R-:W-:Y:S01]  /*1e40*/  SEL R39, R39, RZ, P4 ;  /* 0x000000ff27277207 */ /* 0x000fe20002000000 */
[----:B------:R-:W-:Y:S01]  /*1e50*/  IMAD R42, R40, UR46, RZ ;  /* 0x0000002e282a7c24 */ /* 0x000fe2000f8e02ff */
[----:B------:R-:W-:Y:S01]  /*1e60*/  SEL R40, R23, RZ, P0 ;  /* 0x000000ff17287207 */ /* 0x000fe20000000000 */
[----:B0-----:R-:W-:-:S04]  /*1e70*/  IMAD.HI.U32 R8, R41, UR7, RZ ;  /* 0x0000000729087c27 */ /* 0x001fc8000f8e00ff */
[----:B------:R-:W-:Y:S02]  /*1e80*/  IMAD R23, R39, UR47, R42 ;  /* 0x0000002f27177c24 */ /* 0x000fe4000f8e022a */
        /* <DEDUP_REMOVED lines=31> */
[----:B------:R-:W-:Y:S02]  /*2080*/  @!P6 IMAD.MOV R22, RZ, RZ, -R22 ;  /* 0x000000ffff16e224 */ /* 0x000fe400078e0a16 */
[----:B------:R-:W-:Y:S01]  /*2090*/  IMAD R27, R30, UR51, R27 ;  /* 0x000000331e1b7c24 */ /* 0x000fe2000f8e021b */
[----:B------:R-:W-:Y:S02]  /*20a0*/  LEA.HI.X.SX32 R9, R38, UR37, 0x2, P5 ;  /* 0x0000002526097c11 */ /* 0x000fe4000a8f16ff */
[----:B------:R-:W-:-:S02]  /*20b0*/  SEL R30, R59, R22, !P2 ;  /* 0x000000163b1e7207 */ /* 0x000fc40005000000 */
[----:B------:R-:W-:Y:S01]  /*20c0*/  SEL R38, R40, RZ, P3 ;  /* 0x000000ff28267207 */ /* 0x000fe20001800000 */
[----:B------:R-:W-:Y:S01]  /*20d0*/  VIADD R40, R64, 0x180 ;  /* 0x0000018040287836 */ /* 0x000fe20000000000 */
[----:B------:R-:W-:Y:S01]  /*20e0*/  IADD3 R22, PT, PT, -R30, RZ, RZ ;  /* 0x000000ff1e167210 */ /* 0x000fe20007ffe1ff */
[----:B------:R0:W5:Y:S03]  /*20f0*/  LDG.E R15, desc[UR10][R8.64] ;  /* 0x0000000a080f7981 */ /* 0x000166000c1e1900 */
[----:B------:R-:W-:Y:S01]  /*2100*/  IABS R42, R40 ;  /* 0x00000028002a7213 */ /* 0x000fe20000000000 */
[----:B------:R-:W-:Y:S01]  /*2110*/  IMAD R22, R22, UR50, R41 ;  /* 0x0000003216167c24 */ /* 0x000fe2000f8e0229 */
[----:B------:R-:W-:Y:S02]  /*2120*/  SEL R41, R14, RZ, P0 ;  /* 0x000000ff0e297207 */ /* 0x000fe40000000000 */
[----:B------:R-:W-:-:S05]  /*2130*/  MOV R14, R42 ;  /* 0x0000002a000e7202 */ /* 0x000fca0000000f00 */
        /* <DEDUP_REMOVED lines=9> */
[----:B------:R-:W-:Y:S01]  /*21d0*/  @P5 IADD3 R8, PT, PT, R8, 0x1, RZ ;  /* 0x0000000108085810 */ /* 0x000fe20007ffe0ff */
[----:B------:R-:W-:-:S05]  /*21e0*/  IMAD R34, R41, UR51, R34 ;  /* 0x0000003329227c24 */ /* 0x000fca000f8e0222 */
[----:B------:R-:W-:-:S05]  /*21f0*/  @!P6 IMAD.MOV R8, RZ, RZ, -R8 ;  /* 0x000000ffff08e224 */ /* 0x000fca00078e0a08 */
[----:B------:R-:W-:-:S04]  /*2200*/  SEL R41, R60, R8, !P1 ;  /* 0x000000083c297207 */ /* 0x000fc80004800000 */
[----:B------:R-:W-:Y:S01]  /*2210*/  IADD3 R9, PT, PT, -R41, RZ, RZ ;  /* 0x000000ff29097210 */ /* 0x000fe20007ffe1ff */
[----:B------:R-:W-:Y:S01]  /*2220*/  IMAD R43, R38, UR46, RZ ;  /* 0x0000002e262b7c24 */ /* 0x000fe2000f8e02ff */
[----:B------:R-:W-:-:S03]  /*2230*/  SEL R38, R30, RZ, P4 ;  /* 0x000000ff1e267207 */ /* 0x000fc60002000000 */
[----:B------:R-:W-:Y:S01]  /*2240*/  IMAD R44, R9, UR49, R40 ;  /* 0x00000031092c7c24 */ /* 0x000fe2000f8e0228 */
[----:B------:R-:W-:-:S04]  /*2250*/  SEL R30, R36, RZ, P0 ;  /* 0x000000ff241e7207 */ /* 0x000fc80000000000 */
[----:B------:R-:W-:Y:S01]  /*2260*/  IABS R36, R44 ;  /* 0x0000002c00247213 */ /* 0x000fe20000000000 */
[----:B------:R-:W-:-:S04]  /*2270*/  IMAD R30, R30, UR51, R37 ;  /* 0x000000331e1e7c24 */ /* 0x000fc8000f8e0225 */
[----:B------:R-:W-:-:S04]  /*2280*/  IMAD.HI.U32 R14, R36, UR5, RZ ;  /* 0x00000005240e7c27 */ /* 0x000fc8000f8e00ff */
[----:B------:R-:W-:-:S04]  /*2290*/  IMAD.MOV R37, RZ, RZ, -R14 ;  /* 0x000000ffff257224 */ /* 0x000fc800078e0a0e */
[----:B------:R-:W-:Y:S01]  /*22a0*/  IMAD R36, R37, UR9, R36 ;  /* 0x0000000925247c24 */ /* 0x000fe2000f8e0224 */
[----:B------:R-:W-:-:S04]  /*22b0*/  IADD3 R8, P5, PT, R39, UR38, RZ ;  /* 0x0000002627087c10 */ /* 0x000fc8000ffbe0ff */
[----:B------:R-:W-:Y:S02]  /*22c0*/  ISETP.LT.U32.AND P6, PT, R36, UR9, PT ;  /* 0x0000000924007c0c */ /* 0x000fe4000bfc1070 */
[----:B------:R-:W-:Y:S02]  /*22d0*/  SEL R21, R21, RZ, P0 ;  /* 0x000000ff15157207 */ /* 0x000fe40000000000 */
[----:B------:R-:W-:-:S03]  /*22e0*/  LEA.HI.X.SX32 R9, R39, UR39, 0x1, P5 ;  /* 0x0000002727097c11 */ /* 0x000fc6000a8f0eff */
[----:B------:R-:W-:Y:S02]  /*22f0*/  IMAD R32, R21, UR51, R32 ;  /* 0x0000003315207c24 */ /* 0x000fe4000f8e0220 */
[----:B------:R0:W2:Y:S04]  /*2300*/  LDG.E.U8 R21, desc[UR10][R8.64] ;  /* 0x0000000a08157981 */ /* 0x0000a8000c1e1100 */
[----:B------:R-:W-:-:S04]  /*2310*/  @!P6 IADD3 R36, PT, PT, R36, -UR9, RZ ;  /* 0x800000092424ec10 */ /* 0x000fc8000fffe0ff */
[----:B------:R-:W-:Y:S02]  /*2320*/  ISETP.GE.U32.AND P5, PT, R36, UR9, PT ;  /* 0x0000000924007c0c */ /* 0x000fe4000bfa6070 */
[----:B------:R-:W-:Y:S01]  /*2330*/  LOP3.LUT R36, R44, UR50, RZ, 0x3c, !PT ;  /* 0x000000322c247c12 */ /* 0x000fe2000f8e3cff */
[----:B------:R-:W-:-:S03]  /*2340*/  @!P6 VIADD R14, R14, 0x1 ;  /* 0x000000010e0ee836 */ /* 0x000fc60000000000 */
[----:B------:R-:W-:-:S07]  /*2350*/  ISETP.GE.AND P6, PT, R36, RZ, PT ;  /* 0x000000ff2400720c */ /* 0x000fce0003fc6270 */
[----:B------:R-:W-:-:S05]  /*2360*/  @P5 IADD3 R14, PT, PT, R14, 0x1, RZ ;  /* 0x000000010e0e5810 */ /* 0x000fca0007ffe0ff */
[----:B------:R-:W-:Y:S01]  /*2370*/  IMAD.MOV.U32 R36, RZ, RZ, R14 ;  /* 0x000000ffff247224 */ /* 0x000fe200078e000e */
[----:B------:R-:W-:-:S04]  /*2380*/  SEL R37, R41, RZ, P3 ;  /* 0x000000ff29257207 */ /* 0x000fc80001800000 */
[----:B------:R-:W-:Y:S02]  /*2390*/  @!P6 IADD3 R36, PT, PT, -R36, RZ, RZ ;  /* 0x000000ff2424e210 */ /* 0x000fe40007ffe1ff */
[----:B0-----:R-:W-:Y:S02]  /*23a0*/  SHF.R.S64 R8, RZ, 0x1e, R40 ;  /* 0x0000001eff087819 */ /* 0x001fe40000001028 */
[----:B------:R-:W-:Y:S01]  /*23b0*/  SEL R36, R59, R36, !P2 ;  /* 0x000000243b247207 */ /* 0x000fe20005000000 */
[----:B------:R-:W-:Y:S01]  /*23c0*/  IMAD R42, R37, UR46, RZ ;  /* 0x0000002e252a7c24 */ /* 0x000fe2000f8e02ff */
[----:B------:R-:W-:Y:S02]  /*23d0*/  IADD3 R8, P5, PT, R8, UR36, RZ ;  /* 0x0000002408087c10 */ /* 0x000fe4000ffbe0ff */
[----:B------:R-:W-:Y:S02]  /*23e0*/  SEL R37, R36, RZ, P4 ;  /* 0x000000ff24257207 */ /* 0x000fe40002000000 */
[----:B------:R-:W-:-:S02]  /*23f0*/  LEA.HI.X.SX32 R9, R40, UR37, 0x2, P5 ;  /* 0x0000002528097c11 */ /* 0x000fc4000a8f16ff */
[----:B------:R-:W-:Y:S01]  /*2400*/  SEL R40, R31, RZ, P0 ;  /* 0x000000ff1f287207 */ /* 0x000fe20000000000 */
[----:B------:R-:W-:Y:S01]  /*2410*/  IMAD R31, R37, UR47, R42 ;  /* 0x0000002f251f7c24 */ /* 0x000fe2000f8e022a */
[C---:B------:R-:W-:Y:S01]  /*2420*/  IADD3 R42, P5, PT, R29.reuse, UR38, RZ ;  /* 0x000000261d2a7c10 */ /* 0x040fe2000ffbe0ff */
[----:B------:R-:W-:Y:S01]  /*2430*/  IMAD R38, R38, UR47, R43 ;  /* 0x0000002f26267c24 */ /* 0x000fe2000f8e022b */
[----:B------:R0:W5:Y:S02]  /*2440*/  LDG.E R14, desc[UR10][R8.64] ;  /* 0x0000000a080e7981 */ /* 0x000164000c1e1900 */
[----:B------:R-:W-:-:S05]  /*2450*/  LEA.HI.X.SX32 R43, R29, UR39, 0x1, P5 ;  /* 0x000000271d2b7c11 */ /* 0x000fca000a8f0eff */
[----:B------:R1:W4:Y:S01]  /*2460*/  LDG.E.U8 R42, desc[UR10][R42.64] ;  /* 0x0000000a2a2a7981 */ /* 0x000322000c1e1100 */
[----:B------:R-:W-:Y:S01]  /*2470*/  IMAD R35, R40, UR51, R35 ;  /* 0x0000003328237c24 */ /* 0x000fe2000f8e0223 */
[----:B------:R-:W-:-:S04]  /*2480*/  IADD3 R40, PT, PT, R64, 0x1a0, RZ ;  /* 0x000001a040287810 */ /* 0x000fc80007ffe0ff */
[----:B0-----:R-:W-:Y:S01]  /*2490*/  IABS R9, R40 ;  /* 0x0000002800097213 */ /* 0x001fe20000000000 */
[----:B------:R-:W-:-:S04]  /*24a0*/  IMAD.MOV R39, RZ, RZ, -R36 ;  /* 0x000000ffff277224 */ /* 0x000fc800078e0a24 */
        /* <DEDUP_REMOVED lines=33> */
[----:B------:R-:W-:Y:S02]  /*26c0*/  SEL R36, R36, RZ, P0 ;  /* 0x000000ff24247207 */ /* 0x000fe40000000000 */
[----:B------:R-:W-:Y:S02]  /*26d0*/  SEL R41, R22, RZ, P0 ;  /* 0x000000ff16297207 */ /* 0x000fe40000000000 */
[----:B------:R-:W-:Y:S02]  /*26e0*/  SEL R39, R26, RZ, P0 ;  /* 0x000000ff1a277207 */ /* 0x000fe40000000000 */
[----:B------:R-:W-:Y:S02]  /*26f0*/  SEL R24, R29, RZ, P3 ;  /* 0x000000ff1d187207 */ /* 0x000fe40001800000 */
[----:B------:R-:W-:-:S02]  /*2700*/  IABS R22, R44 ;  /* 0x0000002c00167213 */ /* 0x000fc40000000000 */
[----:B------:R-:W-:Y:S02]  /*2710*/  SEL R26, R8, RZ, P4 ;  /* 0x000000ff081a7207 */ /* 0x000fe40002000000 */
[----:B------:R-:W-:Y:S01]  /*2720*/  SEL R8, R33, RZ, P0 ;  /* 0x000000ff21087207 */ /* 0x000fe20000000000 */
[----:B------:R-:W-:Y:S01]  /*2730*/  IMAD R33, R36, UR51, R31 ;  /* 0x0000003324217c24 */ /* 0x000fe2000f8e021f */
[----:B------:R-:W-:Y:S01]  /*2740*/  MOV R36, R22 ;  /* 0x0000001600247202 */ /* 0x000fe20000000f00 */
[----:B------:R-:W-:Y:S01]  /*2750*/  IMAD R29, R24, UR46, RZ ;  /* 0x0000002e181d7c24 */ /* 0x000fe2000f8e02ff */
[----:B-1----:R-:W-:Y:S01]  /*2760*/  SEL R43, R9, RZ, P0 ;  /* 0x000000ff092b7207 */ /* 0x002fe20000000000 */
[----:B------:R-:W-:Y:S01]  /*2770*/  IMAD R45, R8, UR51, R23 ;  /* 0x00000033082d7c24 */ /* 0x000fe2000f8e0217 */
[C---:B------:R-:W-:Y:S01]  /*2780*/  IADD3 R8, P5, PT, R27.reuse, UR38, RZ ;  /* 0x000000261b087c10 */ /* 0x040fe2000ffbe0ff */
[----:B------:R-:W-:Y:S02]  /*2790*/  IMAD R26, R26, UR47, R29 ;  /* 0x0000002f1a1a7c24 */ /* 0x000fe4000f8e021d */
[----:B------:R-:W-:Y:S01]  /*27a0*/  IMAD.HI.U32 R46, R36, UR7, RZ ;  /* 0x00000007242e7c27 */ /* 0x000fe2000f8e00ff */
[----:B------:R-:W-:-:S03]  /*27b0*/  LEA.HI.X.SX32 R9, R27, UR39, 0x1, P5 ;  /* 0x000000271b097c11 */ /* 0x000fc6000a8f0eff */
[----:B------:R-:W-:Y:S01]  /*27c0*/  IMAD R43, R43, UR51, R26 ;  /* 0x000000332b2b7c24 */ /* 0x000fe2000f8e021a */
[C---:B------:R-:W-:Y:S01]  /*27d0*/  IADD3 R26, P5, PT, R34.reuse, UR38, RZ ;  /* 0x00000026221a7c10 */ /* 0x040fe2000ffbe0ff */
[----:B------:R-:W-:Y:S01]  /*27e0*/  IMAD.MOV R23, RZ, RZ, -R46 ;  /* 0x000000ffff177224 */ /* 0x000fe200078e0a2e */
[----:B------:R0:W3:Y:S02]  /*27f0*/  LDG.E.U8 R29, desc[UR10][R8.64] ;  /* 0x0000000a081d7981 */ /* 0x0000e4000c1e1100 */
[----:B------:R-:W-:Y:S01]  /*2800*/  LEA.HI.X.SX32 R27, R34, UR39, 0x1, P5 ;  /* 0x00000027221b7c11 */ /* 0x000fe2000a8f0eff */
[----:B------:R-:W-:Y:S01]  /*2810*/  IMAD R36, R23, UR8, R36 ;  /* 0x0000000817247c24 */ /* 0x000fe2000f8e0224 */
[----:B------:R-:W-:-:S04]  /*2820*/  IADD3 R22, P5, PT, R32, UR38, RZ ;  /* 0x0000002620167c10 */ /* 0x000fc8000ffbe0ff */
[----:B------:R-:W-:Y:S02]  /*2830*/  ISETP.LT.U32.AND P6, PT, R36, UR8, PT ;  /* 0x0000000824007c0c */ /* 0x000fe4000bfc1070 */
[----:B------:R-:W-:Y:S02]  /*2840*/  LEA.HI.X.SX32 R23, R32, UR39, 0x1, P5 ;  /* 0x0000002720177c11 */ /* 0x000fe4000a8f0eff */
[----:B0-----:R-:W-:-:S03]  /*2850*/  IADD3 R8, P5, PT, R30, UR38, RZ ;  /* 0x000000261e087c10 */ /* 0x001fc6000ffbe0ff */
[----:B------:R0:W5:Y:S01]  /*2860*/  LDG.E.U8 R37, desc[UR12][R22.64] ;  /* 0x0000000c16257981 */ /* 0x000162000c1e1100 */
[----:B------:R-:W-:Y:S02]  /*2870*/  LEA.HI.X.SX32 R9, R30, UR39, 0x1, P5 ;  /* 0x000000271e097c11 */ /* 0x000fe4000a8f0eff */
[----:B------:R-:W-:-:S04]  /*2880*/  IADD3 R30, P5, PT, R35, UR38, RZ ;  /* 0x00000026231e7c10 */ /* 0x000fc8000ffbe0ff */
[----:B------:R-:W-:Y:S02]  /*2890*/  LEA.HI.X.SX32 R31, R35, UR39, 0x1, P5 ;  /* 0x00000027231f7c11 */ /* 0x000fe4000a8f0eff */
[C---:B------:R-:W-:Y:S02]  /*28a0*/  IADD3 R24, P5, PT, R25.reuse, UR38, RZ ;  /* 0x0000002619187c10 */ /* 0x040fe4000ffbe0ff */
[----:B------:R-:W-:Y:S01]  /*28b0*/  @!P6 IADD3 R36, PT, PT, R36, -UR8, RZ ;  /* 0x800000082424ec10 */ /* 0x000fe2000fffe0ff */
[----:B------:R-:W-:Y:S01]  /*28c0*/  @!P6 VIADD R46, R46, 0x1 ;  /* 0x000000012e2ee836 */ /* 0x000fe20000000000 */
[----:B------:R-:W-:Y:S01]  /*28d0*/  LEA.HI.X.SX32 R25, R25, UR39, 0x1, P5 ;  /* 0x0000002719197c11 */ /* 0x000fe2000a8f0eff */
[----:B------:R-:W-:Y:S01]  /*28e0*/  IMAD R39, R39, UR51, R28 ;  /* 0x0000003327277c24 */ /* 0x000fe2000f8e021c */
[----:B------:R-:W-:Y:S01]  /*28f0*/  ISETP.GE.U32.AND P5, PT, R36, UR8, PT ;  /* 0x0000000824007c0c */ /* 0x000fe2000bfa6070 */
[----:B------:R-:W-:Y:S01]  /*2900*/  IMAD R41, R41, UR51, R38 ;  /* 0x0000003329297c24 */ /* 0x000fe2000f8e0226 */
[----:B0-----:R-:W-:Y:S01]  /*2910*/  LOP3.LUT R22, R44, UR49, RZ, 0x3c, !PT ;  /* 0x000000312c167c12 */ /* 0x001fe2000f8e3cff */
[----:B------:R0:W5:Y:S03]  /*2920*/  LDG.E.U8 R28, desc[UR10][R26.64] ;  /* 0x0000000a1a1c7981 */ /* 0x000166000c1e1100 */
[----:B------:R-:W-:Y:S01]  /*2930*/  ISETP.GE.AND P6, PT, R22, RZ, PT ;  /* 0x000000ff1600720c */ /* 0x000fe20003fc6270 */
[----:B------:R1:W5:Y:S01]  /*2940*/  LDG.E.U8 R36, desc[UR10][R8.64] ;  /* 0x0000000a08247981 */ /* 0x000362000c1e1100 */
[----:B------:R-:W-:-:S02]  /*2950*/  R2UR UR14, R6 ;  /* 0x00000000060e72ca */ /* 0x000fc400000e0000 */
[----:B------:R-:W-:Y:S01]  /*2960*/  R2UR UR15, R7 ;  /* 0x00000000070f72ca */ /* 0x000fe200000e0000 */
[----:B------:R-:W5:Y:S02]  /*2970*/  LDG.E.U8 R35, desc[UR12][R30.64] ;  /* 0x0000000c1e237981 */ /* 0x000f64000c1e1100 */
[----:B------:R-:W-:Y:S02]  /*2980*/  @P5 IADD3 R46, PT, PT, R46, 0x1, RZ ;  /* 0x000000012e2e5810 */ /* 0x000fe40007ffe0ff */
[C---:B------:R-:W-:Y:S01]  /*2990*/  IADD3 R38, P5, PT, R39.reuse, UR38, RZ ;  /* 0x0000002627267c10 */ /* 0x040fe2000ffbe0ff */
[----:B------:R-:W5:Y:S03]  /*29a0*/  LDG.E.U8 R34, desc[UR10][R24.64] ;  /* 0x0000000a18227981 */ /* 0x000f66000c1e1100 */
[----:B------:R-:W-:Y:S01]  /*29b0*/  LEA.HI.X.SX32 R39, R39, UR39, 0x1, P5 ;  /* 0x0000002727277c11 */ /* 0x000fe2000a8f0eff */
[----:B------:R-:W-:Y:S01]  /*29c0*/  @!P6 IMAD.MOV R46, RZ, RZ, -R46 ;  /* 0x000000ffff2ee224 */ /* 0x000fe200078e0a2e */
[----:B0-----:R-:W-:-:S03]  /*29d0*/  IADD3 R26, P5, PT, R45, UR38, RZ ;  /* 0x000000262d1a7c10 */ /* 0x001fc6000ffbe0ff */
[----:B------:R0:W5:Y:S01]  /*29e0*/  LDG.E.U8 R30, desc[UR12][R38.64] ;  /* 0x0000000c261e7981 */ /* 0x000162000c1e1100 */
[----:B------:R-:W-:Y:S02]  /*29f0*/  LEA.HI.X.SX32 R27, R45, UR39, 0x1, P5 ;  /* 0x000000272d1b7c11 */ /* 0x000fe4000a8f0eff */
[----:B------:R-:W-:Y:S02]  /*2a00*/  SEL R45, R60, R46, !P1 ;  /* 0x0000002e3c2d7207 */ /* 0x000fe40004800000 */
[----:B------:R-:W-:Y:S01]  /*2a10*/  IADD3 R22, P5, PT, R41, UR38, RZ ;  /* 0x0000002629167c10 */ /* 0x000fe2000ffbe0ff */
[----:B------:R-:W5:Y:S01]  /*2a20*/  LDG.E.U8 R31, desc[UR10][R26.64] ;  /* 0x0000000a1a1f7981 */ /* 0x000f62000c1e1100 */
[----:B-1----:R-:W-:-:S05]  /*2a30*/  IADD3 R9, PT, PT, -R45, RZ, RZ ;  /* 0x000000ff2d097210 */ /* 0x002fca0007ffe1ff */
[----:B------:R-:W-:Y:S01]  /*2a40*/  IMAD R46, R9, UR49, R44 ;  /* 0x00000031092e7c24 */ /* 0x000fe2000f8e022c */
[----:B------:R-:W-:Y:S01]  /*2a50*/  LEA.HI.X.SX32 R23, R41, UR39, 0x1, P5 ;  /* 0x0000002729177c11 */ /* 0x000fe2000a8f0eff */
[----:B------:R-:W1:Y:S03]  /*2a60*/  LDC.64 R8, c[0x0][0x3e8] ;  /* 0x0000fa00ff087b82 */ /* 0x000e660000000a00 */
[----:B0-----:R-:W-:Y:S01]  /*2a70*/  IABS R39, R46 ;  /* 0x0000002e00277213 */ /* 0x001fe20000000000 */
[----:B------:R0:W5:Y:S04]  /*2a80*/  LDG.E.U8 R32, desc[UR14][R22.64] ;  /* 0x0000000e16207981 */ /* 0x000168000c1e1100 */
[----:B------:R-:W-:Y:S01]  /*2a90*/  IMAD.HI.U32 R38, R39, UR5, RZ ;  /* 0x0000000527267c27 */ /* 0x000fe2000f8e00ff */
[----:B--2---:R-:W-:-:S03]  /*2aa0*/  ISETP.NE.AND P2, PT, R21, RZ, PT ;  /* 0x000000ff1500720c */ /* 0x004fc60003f45270 */
[----:B0-----:R-:W-:Y:S01]  /*2ab0*/  IMAD.MOV R22, RZ, RZ, -R38 ;  /* 0x000000ffff167224 */ /* 0x001fe200078e0a26 */
[----:B------:R-:W-:-:S03]  /*2ac0*/  IADD3 R24, P5, PT, R33, UR38, RZ ;  /* 0x0000002621187c10 */ /* 0x000fc6000ffbe0ff */
[----:B------:R-:W-:Y:S01]  /*2ad0*/  IMAD R21, R22, UR9, R39 ;  /* 0x0000000916157c24 */ /* 0x000fe2000f8e0227 */
[----:B------:R-:W-:Y:S02]  /*2ae0*/  SHF.R.S64 R22, RZ, 0x1e, R40 ;  /* 0x0000001eff167819 */ /* 0x000fe40000001028 */
[----:B------:R-:W-:Y:S02]  /*2af0*/  LEA.HI.X.SX32 R25, R33, UR39, 0x1, P5 ;  /* 0x0000002721197c11 */ /* 0x000fe4000a8f0eff */
[----:B------:R-:W-:Y:S02]  /*2b00*/  IADD3 R22, P5, PT, R22, UR36, RZ ;  /* 0x0000002416167c10 */ /* 0x000fe4000ffbe0ff */
[----:B------:R-:W-:Y:S01]  /*2b10*/  SHF.R.S64 R26, RZ, 0x1e, R44 ;  /* 0x0000001eff1a7819 */ /* 0x000fe2000000102c */
[----:B------:R0:W2:Y:S01]  /*2b20*/  LDG.E.U8 R33, desc[UR10][R24.64] ;  /* 0x0000000a18217981 */ /* 0x0000a2000c1e1100 */
[----:B------:R-:W-:Y:S02]  /*2b30*/  LEA.HI.X.SX32 R23, R40, UR37, 0x2, P5 ;  /* 0x0000002528177c11 */ /* 0x000fe4000a8f16ff */
[----:B------:R-:W-:-:S04]  /*2b40*/  IADD3 R26, P5, PT, R26, UR36, RZ ;  /* 0x000000241a1a7c10 */ /* 0x000fc8000ffbe0ff */
[----:B------:R-:W-:Y:S02]  /*2b50*/  LEA.HI.X.SX32 R27, R44, UR37, 0x2, P5 ;  /* 0x000000252c1b7c11 */ /* 0x000fe4000a8f16ff */
[----:B------:R-:W-:Y:S02]  /*2b60*/  ISETP.LT.U32.AND P5, PT, R21, UR9, PT ;  /* 0x0000000915007c0c */ /* 0x000fe4000bfa1070 */
[----:B------:R-:W-:-:S11]  /*2b70*/  P2R R41, PR, RZ, 0x4 ;  /* 0x00000004ff297803 */ /* 0x000fd60000000000 */
[----:B------:R-:W-:-:S04]  /*2b80*/  @!P5 IADD3 R21, PT, PT, R21, -UR9, RZ ;  /* 0x800000091515dc10 */ /* 0x000fc8000fffe0ff */
[----:B------:R-:W-:Y:S01]  /*2b90*/  ISETP.GE.U32.AND P2, PT, R21, UR9, PT ;  /* 0x0000000915007c0c */ /* 0x000fe2000bf46070 */
[----:B------:R-:W-:Y:S01]  /*2ba0*/  VIADD R21, R64, 0x1e0 ;  /* 0x000001e040157836 */ /* 0x000fe20000000000 */
[----:B-1----:R-:W-:-:S04]  /*2bb0*/  R2UR UR4, R9 ;  /* 0x00000000090472ca */ /* 0x002fc800000e0000 */
[----:B0-----:R-:W-:-:S05]  /*2bc0*/  IABS R24, R21 ;  /* 0x0000001500187213 */ /* 0x001fca0000000000 */
[----:B------:R-:W-:-:S05]  /*2bd0*/  IMAD.HI.U32 R9, R24, UR7, RZ ;  /* 0x0000000718097c27 */ /* 0x000fca000f8e00ff */
[----:B------:R-:W-:Y:S02]  /*2be0*/  IADD3 R25, PT, PT, -R9, RZ, RZ ;  /* 0x000000ff09197210 */ /* 0x000fe40007ffe1ff */
[----:B----4-:R-:W-:-:S03]  /*2bf0*/  ISETP.NE.AND P6, PT, R42, RZ, PT ;  /* 0x000000ff2a00720c */ /* 0x010fc60003fc5270 */
[----:B------:R-:W-:Y:S01]  /*2c00*/  IMAD R24, R25, UR8, R24 ;  /* 0x0000000819187c24 */ /* 0x000fe2000f8e0218 */
[----:B------:R-:W-:-:S04]  /*2c10*/  P2R R58, PR, RZ, 0x40 ;  /* 0x00000040ff3a7803 */ /* 0x000fc80000000000 */
        /* <DEDUP_REMOVED lines=14> */
[----:B------:R-:W-:Y:S01]  /*2d00*/  SEL R38, R59, R38, !P2 ;  /* 0x000000263b267207 */ /* 0x000fe20005000000 */
[----:B------:R0:W4:Y:S04]  /*2d10*/  LDG.E R9, desc[UR10][R22.64] ;  /* 0x0000000a16097981 */ /* 0x000128000c1e1900 */
[----:B------:R-:W-:-:S02]  /*2d20*/  IMAD.MOV R39, RZ, RZ, -R38 ;  /* 0x000000ffff277224 */ /* 0x000fc400078e0a26 */
[----:B------:R-:W-:Y:S02]  /*2d30*/  @!P5 IMAD.MOV R25, RZ, RZ, -R25 ;  /* 0x000000ffff19d224 */ /* 0x000fe400078e0a19 */
[----:B------:R-:W-:-:S03]  /*2d40*/  IMAD R46, R39, UR50, R46 ;  /* 0x00000032272e7c24 */ /* 0x000fc6000f8e022e */
        /* <DEDUP_REMOVED lines=10> */
[----:B------:R-:W4:-:S12]  /*2df0*/  LDG.E.U8 R42, desc[UR10][R42.64] ;  /* 0x0000000a2a2a7981 */ /* 0x000f18000c1e1100 */
[----:B------:R-:W-:Y:S01]  /*2e00*/  @!P5 IADD3 R22, PT, PT, R22, -UR9, RZ ;  /* 0x800000091616dc10 */ /* 0x000fe2000fffe0ff */
[----:B------:R-:W-:-:S03]  /*2e10*/  @!P5 VIADD R24, R24, 0x1 ;  /* 0x000000011818d836 */ /* 0x000fc60000000000 */
[----:B------:R-:W-:Y:S02]  /*2e20*/  ISETP.GE.U32.AND P5, PT, R22, UR9, PT ;  /* 0x0000000916007c0c */ /* 0x000fe4000bfa6070 */
[----:B------:R-:W-:Y:S02]  /*2e30*/  SEL R45, R45, RZ, P3 ;  /* 0x000000ff2d2d7207 */ /* 0x000fe40001800000 */
[----:B------:R-:W-:Y:S02]  /*2e40*/  LOP3.LUT R22, R47, UR50, RZ, 0x3c, !PT ;  /* 0x000000322f167c12 */ /* 0x000fe4000f8e3cff */
[----:B------:R-:W-:Y:S01]  /*2e50*/  SEL R38, R38, RZ, P4 ;  /* 0x000000ff26267207 */ /* 0x000fe20002000000 */
[----:B------:R-:W-:Y:S01]  /*2e60*/  IMAD R45, R45, UR46, RZ ;  /* 0x0000002e2d2d7c24 */ /* 0x000fe2000f8e02ff */
[----:B------:R-:W-:-:S05]  /*2e70*/  SEL R46, R46, RZ, P0 ;  /* 0x000000ff2e2e7207 */ /* 0x000fca0000000000 */
[----:B------:R-:W-:Y:S02]  /*2e80*/  @P5 IADD3 R24, PT, PT, R24, 0x1, RZ ;  /* 0x0000000118185810 */ /* 0x000fe40007ffe0ff */
[----:B------:R-:W-:Y:S01]  /*2e90*/  ISETP.GE.AND P5, PT, R22, RZ, PT ;  /* 0x000000ff1600720c */ /* 0x000fe20003fa6270 */
[----:B------:R-:W-:Y:S01]  /*2ea0*/  IMAD R45, R38, UR47, R45 ;  /* 0x0000002f262d7c24 */ /* 0x000fe2000f8e022d */
[----:B------:R-:W-:Y:S01]  /*2eb0*/  SHF.R.S64 R22, RZ, 0x1e, R21 ;  /* 0x0000001eff167819 */ /* 0x000fe20000001015 */
[----:B------:R-:W-:Y:S02]  /*2ec0*/  IMAD.MOV.U32 R38, RZ, RZ, R24 ;  /* 0x000000ffff267224 */ /* 0x000fe400078e0018 */
[----:B------:R-:W-:Y:S01]  /*2ed0*/  IMAD R45, R46, UR51, R45 ;  /* 0x000000332e2d7c24 */ /* 0x000fe2000f8e022d */
[----:B------:R-:W-:-:S04]  /*2ee0*/  IADD3 R22, P6, PT, R22, UR36, RZ ;  /* 0x0000002416167c10 */ /* 0x000fc8000ffde0ff */
[----:B------:R-:W-:Y:S02]  /*2ef0*/  LEA.HI.X.SX32 R23, R21, UR37, 0x2, P6 ;  /* 0x0000002515177c11 */ /* 0x000fe4000b0f16ff */
[----:B------:R0:W4:Y:S01]  /*2f00*/  LDG.E R21, desc[UR10][R26.64] ;  /* 0x0000000a1a157981 */ /* 0x000122000c1e1900 */
[----:B------:R-:W-:Y:S02]  /*2f10*/  @!P5 IADD3 R38, PT, PT, -R38, RZ, RZ ;  /* 0x000000ff2626d210 */ /* 0x000fe40007ffe1ff */
[C---:B------:R-:W-:Y:S01]  /*2f20*/  IADD3 R24, P5, PT, R45.reuse, UR38, RZ ;  /* 0x000000262d187c10 */ /* 0x040fe2000ffbe0ff */
[----:B------:R-:W4:Y:S03]  /*2f30*/  LDG.E R22, desc[UR10][R22.64] ;  /* 0x0000000a16167981 */ /* 0x000f26000c1e1900 */
[----:B------:R-:W-:Y:S02]  /*2f40*/  LEA.HI.X.SX32 R25, R45, UR39, 0x1, P5 ;  /* 0x000000272d197c11 */ /* 0x000fe4000a8f0eff */
[----:B0-----:R-:W-:-:S03]  /*2f50*/  IADD3 R27, PT, PT, R64, 0x200, RZ ;  /* 0x00000200401b7810 */ /* 0x001fc60007ffe0ff */
[----:B------:R0:W4:Y:S01]  /*2f60*/  LDG.E.U8 R43, desc[UR10][R24.64] ;  /* 0x0000000a182b7981 */ /* 0x000122000c1e1100 */
[----:B------:R-:W-:-:S05]  /*2f70*/  IABS R26, R27 ;  /* 0x0000001b001a7213 */ /* 0x000fca0000000000 */
[----:B0-----:R-:W-:-:S04]  /*2f80*/  IMAD.HI.U32 R24, R26, UR7, RZ ;  /* 0x000000071a187c27 */ /* 0x001fc8000f8e00ff */
[----:B------:R-:W-:-:S04]  /*2f90*/  IMAD.MOV R25, RZ, RZ, -R24 ;  /* 0x000000ffff197224 */ /* 0x000fc800078e0a18 */
[----:B------:R-:W-:-:S05]  /*2fa0*/  IMAD R25, R25, UR8, R26 ;  /* 0x0000000819197c24 */ /* 0x000fca000f8e021a */
[----:B------:R-:W-:Y:S02]  /*2fb0*/  ISETP.LT.U32.AND P5, PT, R25, UR8, PT ;  /* 0x0000000819007c0c */ /* 0x000fe4000bfa1070 */
[----:B------:R-:W-:-:S11]  /*2fc0*/  SEL R38, R59, R38, !P2 ;  /* 0x000000263b267207 */ /* 0x000fd60005000000 */
[----:B------:R-:W-:Y:S01]  /*2fd0*/  @!P5 IADD3 R25, PT, PT, R25, -UR8, RZ ;  /* 0x800000081919dc10 */ /* 0x000fe2000fffe0ff */
[----:B------:R-:W-:-:S03]  /*2fe0*/  @!P5 VIADD R24, R24, 0x1 ;  /* 0x000000011818d836 */ /* 0x000fc60000000000 */
[----:B------:R-:W-:Y:S01]  /*2ff0*/  ISETP.GE.U32.AND P5, PT, R25, UR8, PT ;  /* 0x0000000819007c0c */ /* 0x000fe2000bfa6070 */
[----:B------:R-:W-:Y:S01]  /*3000*/  IMAD.MOV R44, RZ, RZ, -R38 ;  /* 0x000000ffff2c7224 */ /* 0x000fe200078e0a26 */
[----:B------:R-:W-:Y:S02]  /*3010*/  SEL R39, R39, RZ, P3 ;  /* 0x000000ff27277207 */ /* 0x000fe40001800000 */
[----:B------:R-:W-:Y:S02]  /*3020*/  LOP3.LUT R25, R27, UR49, RZ, 0x3c, !PT ;  /* 0x000000311b197c12 */ /* 0x000fe4000f8e3cff */
[----:B------:R-:W-:Y:S01]  /*3030*/  SEL R40, R38, RZ, P4 ;  /* 0x000000ff26287207 */ /* 0x000fe20002000000 */
[----:B------:R-:W-:Y:S02]  /*3040*/  IMAD R38, R44, UR50, R47 ;  /* 0x000000322c267c24 */ /* 0x000fe4000f8e022f */
[----:B------:R-:W-:-:S04]  /*3050*/  IMAD R39, R39, UR46, RZ ;  /* 0x0000002e27277c24 */ /* 0x000fc8000f8e02ff */
[----:B------:R-:W-:Y:S02]  /*3060*/  @P5 IADD3 R24, PT, PT, R24, 0x1, RZ ;  /* 0x0000000118185810 */ /* 0x000fe40007ffe0ff */
[----:B------:R-:W-:Y:S01]  /*3070*/  ISETP.GE.AND P5, PT, R25, RZ, PT ;  /* 0x000000ff1900720c */ /* 0x000fe20003fa6270 */
[----:B------:R-:W-:Y:S01]  /*3080*/  IMAD R39, R40, UR47, R39 ;  /* 0x0000002f28277c24 */ /* 0x000fe2000f8e0227 */
[----:B------:R-:W-:-:S05]  /*3090*/  SEL R38, R38, RZ, P0 ;  /* 0x000000ff26267207 */ /* 0x000fca0000000000 */
[----:B------:R-:W-:-:S06]  /*30a0*/  IMAD R38, R38, UR51, R39 ;  /* 0x0000003326267c24 */ /* 0x000fcc000f8e0227 */
[----:B------:R-:W-:Y:S01]  /*30b0*/  @!P5 IMAD.MOV R24, RZ, RZ, -R24 ;  /* 0x000000ffff18d224 */ /* 0x000fe200078e0a18 */
[----:B------:R-:W-:-:S04]  /*30c0*/  IADD3 R46, P5, PT, R38, UR38, RZ ;  /* 0x00000026262e7c10 */ /* 0x000fc8000ffbe0ff */
[----:B------:R-:W-:Y:S02]  /*30d0*/  LEA.HI.X.SX32 R47, R38, UR39, 0x1, P5 ;  /* 0x00000027262f7c11 */ /* 0x000fe4000a8f0eff */
[----:B------:R-:W-:-:S03]  /*30e0*/  SEL R38, R60, R24, !P1 ;  /* 0x000000183c267207 */ /* 0x000fc60004800000 */
[----:B------:R0:W4:Y:S01]  /*30f0*/  LDG.E.U8 R46, desc[UR10][R46.64] ;  /* 0x0000000a2e2e7981 */ /* 0x000122000c1e1100 */
        /* <DEDUP_REMOVED lines=19> */
[----:B------:R-:W-:-:S03]  /*3230*/  SEL R24, R24, RZ, P4 ;  /* 0x000000ff18187207 */ /* 0x000fc60002000000 */
[----:B------:R-:W-:Y:S01]  /*3240*/  IMAD R23, R23, UR50, R40 ;  /* 0x0000003217177c24 */ /* 0x000fe2000f8e0228 */
[----:B------:R-:W-:Y:S01]  /*3250*/  IABS R40, R38 ;  /* 0x0000002600287213 */ /* 0x000fe20000000000 */
[----:B------:R-:W-:Y:S01]  /*3260*/  IMAD R24, R24, UR47, R25 ;  /* 0x0000002f18187c24 */ /* 0x000fe2000f8e0219 */
[----:B------:R-:W-:Y:S02]  /*3270*/  SHF.R.S64 R26, RZ, 0x1e, R27 ;  /* 0x0000001eff1a7819 */ /* 0x000fe4000000101b */
[----:B------:R-:W-:Y:S01]  /*3280*/  SEL R23, R23, RZ, P0 ;  /* 0x000000ff17177207 */ /* 0x000fe20000000000 */
[----:B------:R-:W-:Y:S01]  /*3290*/  IMAD.HI.U32 R39, R40, UR7, RZ ;  /* 0x0000000728277c27 */ /* 0x000fe2000f8e00ff */
[----:B------:R-:W-:-:S03]  /*32a0*/  IADD3 R26, P5, PT, R26, UR36, RZ ;  /* 0x000000241a1a7c10 */ /* 0x000fc6000ffbe0ff */
[----:B------:R-:W-:Y:S01]  /*32b0*/  IMAD R23, R23, UR51, R24 ;  /* 0x0000003317177c24 */ /* 0x000fe2000f8e0218 */
[----:B0-----:R-:W-:Y:S02]  /*32c0*/  IADD3 R47, PT, PT, -R39, RZ, RZ ;  /* 0x000000ff272f7210 */ /* 0x001fe40007ffe1ff */
[----:B------:R-:W-:Y:S02]  /*32d0*/  LEA.HI.X.SX32 R27, R27, UR37, 0x2, P5 ;  /* 0x000000251b1b7c11 */ /* 0x000fe4000a8f16ff */
[----:B------:R-:W-:Y:S01]  /*32e0*/  IADD3 R24, P5, PT, R23, UR38, RZ ;  /* 0x0000002617187c10 */ /* 0x000fe2000ffbe0ff */
[----:B------:R-:W-:-:S03]  /*32f0*/  IMAD R40, R47, UR8, R40 ;  /* 0x000000082f287c24 */ /* 0x000fc6000f8e0228 */
[----:B------:R-:W-:Y:S02]  /*3300*/  LEA.HI.X.SX32 R25, R23, UR39, 0x1, P5 ;  /* 0x0000002717197c11 */ /* 0x000fe4000a8f0eff */
[C---:B------:R-:W-:Y:S01]  /*3310*/  ISETP.LT.U32.AND P5, PT, R40.reuse, UR8, PT ;  /* 0x0000000828007c0c */ /* 0x040fe2000bfa1070 */
[----:B------:R-:W4:Y:S04]  /*3320*/  LDG.E R23, desc[UR10][R26.64] ;  /* 0x0000000a1a177981 */ /* 0x000f28000c1e1900 */
[----:B------:R0:W4:Y:S08]  /*3330*/  LDG.E.U8 R45, desc[UR12][R24.64] ;  /* 0x0000000c182d7981 */ /* 0x000130000c1e1100 */
        /* <DEDUP_REMOVED lines=32> */
[----:B---3--:R-:W-:Y:S02]  /*3540*/  ISETP.NE.AND P6, PT, R29, RZ, PT ;  /* 0x000000ff1d00720c */ /* 0x008fe40003fc5270 */
[----:B------:R-:W-:Y:S02]  /*3550*/  IADD3 R24, P5, PT, R24, UR36, RZ ;  /* 0x0000002418187c10 */ /* 0x000fe4000ffbe0ff */
[----:B------:R-:W-:Y:S02]  /*3560*/  IADD3 R29, PT, PT, R64, 0x240, RZ ;  /* 0x00000240401d7810 */ /* 0x000fe40007ffe0ff */
[----:B------:R-:W-:Y:S02]  /*3570*/  LEA.HI.X.SX32 R25, R38, UR37, 0x2, P5 ;  /* 0x0000002526197c11 */ /* 0x000fe4000a8f16ff */
[----:B------:R-:W-:-:S02]  /*3580*/  IADD3 R26, P5, PT, R27, UR38, RZ ;  /* 0x000000261b1a7c10 */ /* 0x000fc4000ffbe0ff */
        /* <DEDUP_REMOVED lines=141> */
[----:B------:R-:W-:Y:S01]  /*3e60*/  ISETP.NE.AND P6, PT, R30, RZ, PT ;  /* 0x000000ff1e00720c */ /* 0x000fe20003fc5270 */
[----:B------:R-:W-:Y:S01]  /*3e70*/  VIADD R30, R64, 0x2a0 ;  /* 0x000002a0401e7836 */ /* 0x000fe20000000000 */
[C---:B------:R-:W-:Y:S01]  /*3e80*/  IADD3 R36, P5, PT, R34.reuse, UR38, RZ ;  /* 0x0000002622247c10 */ /* 0x040fe2000ffbe0ff */
[----:B------:R0:W3:Y:S03]  /*3e90*/  LDG.E R27, desc[UR10][R28.64] ;  /* 0x0000000a1c1b7981 */ /* 0x0000e6000c1e1900 */
[----:B------:R-:W-:-:S02]  /*3ea0*/  LEA.HI.X.SX32 R37, R34, UR39, 0x1, P5 ;  /* 0x0000002722257c11 */ /* 0x000fc4000a8f0eff */
[----:B------:R-:W-:Y:S02]  /*3eb0*/  IABS R34, R30 ;  /* 0x0000001e00227213 */ /* 0x000fe40000000000 */
[----:B------:R-:W-:Y:S01]  /*3ec0*/  ISETP.NE.AND P5, PT, R31, RZ, PT ;  /* 0x000000ff1f00720c */ /* 0x000fe20003fa5270 */
[----:B------:R-:W-:Y:S01]  /*3ed0*/  VIADD R47, R64, 0x2e0 ;  /* 0x000002e0402f7836 */ /* 0x000fe20000000000 */
[----:B------:R-:W-:Y:S01]  /*3ee0*/  P2R R51, PR, RZ, 0x40 ;  /* 0x00000040ff337803 */ /* 0x000fe20000000000 */
[----:B------:R-:W-:Y:S01]  /*3ef0*/  IMAD.HI.U32 R31, R34, UR7, RZ ;  /* 0x00000007221f7c27 */ /* 0x000fe2000f8e00ff */
[----:B------:R-:W3:Y:S04]  /*3f00*/  LDG.E.U8 R36, desc[UR10][R36.64] ;  /* 0x0000000a24247981 */ /* 0x000ee8000c1e1100 */
        /* <DEDUP_REMOVED lines=36> */
[----:B------:R-:W-:Y:S02]  /*4150*/  ISETP.NE.AND P6, PT, R32, RZ, PT ;  /* 0x000000ff2000720c */ /* 0x000fe40003fc5270 */
[----:B------:R-:W-:Y:S02]  /*4160*/  IADD3 R28, P5, PT, R28, UR36, RZ ;  /* 0x000000241c1c7c10 */ /* 0x000fe4000ffbe0ff */
[----:B------:R-:W-:Y:S02]  /*4170*/  IADD3 R32, PT, PT, R64, 0x2c0, RZ ;  /* 0x000002c040207810 */ /* 0x000fe40007ffe0ff */
[----:B------:R-:W-:Y:S02]  /*4180*/  LEA.HI.X.SX32 R29, R30, UR37, 0x2, P5 ;  /* 0x000000251e1d7c11 */ /* 0x000fe4000a8f16ff */
[----:B------:R-:W-:-:S02]  /*4190*/  IADD3 R30, P5, PT, R31, UR38, RZ ;  /* 0x000000261f1e7c10 */ /* 0x000fc4000ffbe0ff */
[----:B------:R-:W-:Y:S01]  /*41a0*/  IABS R34, R32 ;  /* 0x0000002000227213 */ /* 0x000fe20000000000 */
[----:B------:R0:W3:Y:S01]  /*41b0*/  LDG.E R28, desc[UR10][R28.64] ;  /* 0x0000000a1c1c7981 */ /* 0x0000e2000c1e1900 */
[----:B------:R-:W-:Y:S02]  /*41c0*/  LEA.HI.X.SX32 R31, R31, UR39, 0x1, P5 ;  /* 0x000000271f1f7c11 */ /* 0x000fe4000a8f0eff */
[----:B--2---:R-:W-:Y:S01]  /*41d0*/  ISETP.NE.AND P5, PT, R33, RZ, PT ;  /* 0x000000ff2100720c */ /* 0x004fe20003fa5270 */
[----:B------:R-:W-:Y:S02]  /*41e0*/  IMAD.HI.U32 R33, R34, UR7, RZ ;  /* 0x0000000722217c27 */ /* 0x000fe4000f8e00ff */
[----:B------:R1:W2:Y:S02]  /*41f0*/  LDG.E.U8 R38, desc[UR10][R30.64] ;  /* 0x0000000a1e267981 */ /* 0x0002a4000c1e1100 */
        /* <DEDUP_REMOVED lines=30> */
[----:B------:R-:W-:Y:S02]  /*43e0*/  SEL R30, R30, RZ, P4 ;  /* 0x000000ff1e1e7207 */ /* 0x000fe40002000000 */
[----:B------:R-:W-:Y:S01]  /*43f0*/  SHF.R.S64 R34, RZ, 0x1e, R32 ;  /* 0x0000001eff227819 */ /* 0x000fe20000001020 */
[----:B------:R-:W-:Y:S01]  /*4400*/  IMAD R31, R31, UR50, R48 ;  /* 0x000000321f1f7c24 */ /* 0x000fe2000f8e0230 */
[----:B------:R-:W-:Y:S02]  /*4410*/  P2R R49, PR, RZ, 0x40 ;  /* 0x00000040ff317803 */ /* 0x000fe40000000000 */
[----:B----4-:R-:W-:Y:S01]  /*4420*/  ISETP.NE.AND P6, PT, R42, RZ, PT ;  /* 0x000000ff2a00720c */ /* 0x010fe20003fc5270 */
[----:B------:R-:W-:Y:S01]  /*4430*/  IMAD R30, R30, UR47, R33 ;  /* 0x0000002f1e1e7c24 */ /* 0x000fe2000f8e0221 */
[----:B------:R-:W-:-:S02]  /*4440*/  SEL R31, R31, RZ, P0 ;  /* 0x000000ff1f1f7207 */ /* 0x000fc40000000000 */
        /* <DEDUP_REMOVED lines=45> */
[----:B------:R-:W-:Y:S02]  /*4720*/  IABS R33, R64 ;  /* 0x0000004000217213 */ /* 0x000fe40000000000 */
[----:B------:R-:W-:-:S03]  /*4730*/  SHF.R.S64 R42, RZ, 0x1e, R47 ;  /* 0x0000001eff2a7819 */ /* 0x000fc6000000102f */
[----:B------:R-:W-:Y:S01]  /*4740*/  IMAD.HI.U32 R32, R33, UR7, RZ ;  /* 0x0000000721207c27 */ /* 0x000fe2000f8e00ff */
[----:B------:R-:W-:-:S04]  /*4750*/  IADD3 R42, P5, PT, R42, UR36, RZ ;  /* 0x000000242a2a7c10 */ /* 0x000fc8000ffbe0ff */
[----:B------:R-:W-:Y:S02]  /*4760*/  IADD3 R34, PT, PT, -R32, RZ, RZ ;  /* 0x000000ff20227210 */ /* 0x000fe40007ffe1ff */
[----:B------:R-:W-:Y:S02]  /*4770*/  LEA.HI.X.SX32 R43, R47, UR37, 0x2, P5 ;  /* 0x000000252f2b7c11 */ /* 0x000fe4000a8f16ff */
[----:B------:R-:W-:Y:S01]  /*4780*/  ISETP.NE.AND P5, PT, R46, RZ, PT ;  /* 0x000000ff2e00720c */ /* 0x000fe20003fa5270 */
[----:B------:R-:W-:Y:S02]  /*4790*/  IMAD R33, R34, UR8, R33 ;  /* 0x0000000822217c24 */ /* 0x000fe4000f8e0221 */
[----:B------:R0:W4:Y:S02]  /*47a0*/  LDG.E R42, desc[UR10][R42.64] ;  /* 0x0000000a2a2a7981 */ /* 0x000124000c1e1900 */
[----:B0-----:R-:W-:Y:S02]  /*47b0*/  P2R R43, PR, RZ, 0x20 ;  /* 0x00000020ff2b7803 */ /* 0x001fe40000000000 */
        /* <DEDUP_REMOVED lines=25> */
[----:B------:R-:W-:-:S04]  /*4950*/  @!P5 IADD3 R32, PT, PT, -R32, RZ, RZ ;  /* 0x000000ff2020d210 */ /* 0x000fc80007ffe1ff */
[----:B------:R-:W-:Y:S02]  /*4960*/  SEL R32, R59, R32, !P2 ;  /* 0x000000203b207207 */ /* 0x000fe40005000000 */
[----:B------:R-:W-:-:S03]  /*4970*/  IABS R34, R62 ;  /* 0x0000003e00227213 */ /* 0x000fc60000000000 */
[----:B------:R-:W-:Y:S01]  /*4980*/  IMAD.MOV R33, RZ, RZ, -R32 ;  /* 0x000000ffff217224 */ /* 0x000fe200078e0a20 */
[----:B------:R-:W-:Y:S01]  /*4990*/  SEL R32, R32, RZ, P4 ;  /* 0x000000ff20207207 */ /* 0x000fe20002000000 */
[----:B------:R-:W-:Y:S01]  /*49a0*/  IMAD.HI.U32 R63, R34, UR7, RZ ;  /* 0x00000007223f7c27 */ /* 0x000fe2000f8e00ff */
[----:B-----5:R-:W-:-:S03]  /*49b0*/  ISETP.NE.AND P5, PT, R44, RZ, PT ;  /* 0x000000ff2c00720c */ /* 0x020fc60003fa5270 */
[----:B------:R-:W-:Y:S01]  /*49c0*/  IMAD R32, R32, UR47, R35 ;  /* 0x0000002f20207c24 */ /* 0x000fe2000f8e0223 */
[----:B------:R-:W-:Y:S01]  /*49d0*/  P2R R61, PR, RZ, 0x40 ;  /* 0x00000040ff3d7803 */ /* 0x000fe20000000000 */
[----:B------:R-:W-:Y:S01]  /*49e0*/  IMAD.MOV R35, RZ, RZ, -R63 ;  /* 0x000000ffff237224 */ /* 0x000fe200078e0a3f */
[----:B------:R-:W-:Y:S02]  /*49f0*/  ISETP.NE.AND P6, PT, R45, RZ, PT ;  /* 0x000000ff2d00720c */ /* 0x000fe40003fc5270 */
[----:B------:R-:W-:Y:S01]  /*4a00*/  P2R R45, PR, RZ, 0x20 ;  /* 0x00000020ff2d7803 */ /* 0x000fe20000000000 */
[----:B------:R-:W-:Y:S01]  /*4a10*/  IMAD R34, R35, UR8, R34 ;  /* 0x0000000823227c24 */ /* 0x000fe2000f8e0222 */
[----:B---3--:R-:W-:Y:S01]  /*4a20*/  ISETP.NE.AND P5, PT, R40, RZ, PT ;  /* 0x000000ff2800720c */ /* 0x008fe20003fa5270 */
[----:B------:R-:W-:-:S03]  /*4a30*/  IMAD R33, R33, UR50, R46 ;  /* 0x0000003221217c24 */ /* 0x000fc6000f8e022e */
[----:B------:R-:W-:Y:S02]  /*4a40*/  P2R R46, PR, RZ, 0x20 ;  /* 0x00000020ff2e7803 */ /* 0x000fe40000000000 */
[----:B------:R-:W-:Y:S02]  /*4a50*/  ISETP.LT.U32.AND P5, PT, R34, UR8, PT ;  /* 0x0000000822007c0c */ /* 0x000fe4000bfa1070 */
[----:B------:R-:W-:-:S05]  /*4a60*/  SEL R33, R33, RZ, P0 ;  /* 0x000000ff21217207 */ /* 0x000fca0000000000 */
[----:B------:R-:W-:-:S06]  /*4a70*/  IMAD R33, R33, UR51, R32 ;  /* 0x0000003321217c24 */ /* 0x000fcc000f8e0220 */
[----:B------:R-:W-:Y:S01]  /*4a80*/  @!P5 IADD3 R63, PT, PT, R63, 0x1, RZ ;  /* 0x000000013f3fd810 */ /* 0x000fe20007ffe0ff */
[----:B------:R-:W-:Y:S01]  /*4a90*/  @!P5 VIADD R34, R34, -UR8 ;  /* 0x800000082222dc36 */ /* 0x000fe20008000000 */
[----:B------:R-:W-:-:S04]  /*4aa0*/  IADD3 R32, P5, PT, R33, UR38, RZ ;  /* 0x0000002621207c10 */ /* 0x000fc8000ffbe0ff */
[----:B------:R-:W-:Y:S02]  /*4ab0*/  LEA.HI.X.SX32 R33, R33, UR39, 0x1, P5 ;  /* 0x0000002721217c11 */ /* 0x000fe4000a8f0eff */
[----:B------:R-:W-:Y:S02]  /*4ac0*/  ISETP.GE.U32.AND P5, PT, R34, UR8, PT ;  /* 0x0000000822007c0c */ /* 0x000fe4000bfa6070 */
[----:B------:R-:W-:Y:S01]  /*4ad0*/  SHF.R.S64 R34, RZ, 0x1e, R64 ;  /* 0x0000001eff227819 */ /* 0x000fe20000001040 */
[----:B------:R0:W3:Y:S01]  /*4ae0*/  LDG.E.U8 R40, desc[UR10][R32.64] ;  /* 0x0000000a20287981 */ /* 0x0000e2000c1e1100 */
[----:B------:R-:W-:Y:S02]  /*4af0*/  P2R R44, PR, RZ, 0x40 ;  /* 0x00000040ff2c7803 */ /* 0x000fe40000000000 */
[----:B------:R-:W-:-:S04]  /*4b00*/  IADD3 R34, P6, PT, R34, UR36, RZ ;  /* 0x0000002422227c10 */ /* 0x000fc8000ffde0ff */
[C---:B------:R-:W-:Y:S02]  /*4b10*/  LEA.HI.X.SX32 R35, R64.reuse, UR37, 0x2, P6 ;  /* 0x0000002540237c11 */ /* 0x040fe4000b0f16ff */
[----:B------:R-:W-:Y:S02]  /*4b20*/  IADD3 R64, PT, PT, R64, 0x320, RZ ;  /* 0x0000032040407810 */ /* 0x000fe40007ffe0ff */
[----:B------:R-:W-:Y:S01]  /*4b30*/  @P5 IADD3 R63, PT, PT, R63, 0x1, RZ ;  /* 0x000000013f3f5810 */ /* 0x000fe20007ffe0ff */
[----:B------:R1:W5:Y:S01]  /*4b40*/  LDG.E R47, desc[UR10][R34.64] ;  /* 0x0000000a222f7981 */ /* 0x000362000c1e1900 */
        /* <DEDUP_REMOVED lines=14> */
[----:B------:R-:W-:-:S04]  /*4c30*/  SEL R32, R60, R63, !P1 ;  /* 0x0000003f3c207207 */ /* 0x000fc80004800000 */
[----:B------:R-:W-:-:S05]  /*4c40*/  IADD3 R33, PT, PT, -R32, RZ, RZ ;  /* 0x000000ff20217210 */ /* 0x000fca0007ffe1ff */
[----:B------:R-:W-:-:S05]  /*4c50*/  IMAD R66, R33, UR49, R62 ;  /* 0x0000003121427c24 */ /* 0x000fca000f8e023e */
[----:B-1----:R-:W-:-:S05]  /*4c60*/  IABS R34, R66 ;  /* 0x0000004200227213 */ /* 0x002fca0000000000 */
[----:B------:R-:W-:-:S04]  /*4c70*/  IMAD.HI.U32 R33, R34, UR5, RZ ;  /* 0x0000000522217c27 */ /* 0x000fc8000f8e00ff */
[----:B------:R-:W-:Y:S02]  /*4c80*/  IMAD.MOV R35, RZ, RZ, -R33 ;  /* 0x000000ffff237224 */ /* 0x000fe400078e0a21 */
[----:B------:R-:W-:Y:S02]  /*4c90*/  @!P5 IMAD.MOV R65, RZ, RZ, -R65 ;  /* 0x000000ffff41d224 */ /* 0x000fe400078e0a41 */
[----:B------:R-:W-:-:S03]  /*4ca0*/  IMAD R34, R35, UR9, R34 ;  /* 0x0000000923227c24 */ /* 0x000fc6000f8e0222 */
[----:B------:R-:W-:Y:S02]  /*4cb0*/  SEL R60, R60, R65, !P1 ;  /* 0x000000413c3c7207 */ /* 0x000fe40004800000 */
[----:B------:R-:W-:Y:S02]  /*4cc0*/  ISETP.LT.U32.AND P1, PT, R34, UR9, PT ;  /* 0x0000000922007c0c */ /* 0x000fe4000bf21070 */
[----:B------:R-:W-:-:S04]  /*4cd0*/  ISETP.NE.AND P6, PT, R48, RZ, PT ;  /* 0x000000ff3000720c */ /* 0x000fc80003fc5270 */
[----:B------:R-:W-:Y:S02]  /*4ce0*/  P2R R48, PR, RZ, 0x40 ;  /* 0x00000040ff307803 */ /* 0x000fe40000000000 */
[----:B------:R-:W-:-:S05]  /*4cf0*/  ISETP.NE.AND P6, PT, R49, RZ, PT ;  /* 0x000000ff3100720c */ /* 0x000fca0003fc5270 */
[----:B------:R-:W-:Y:S01]  /*4d00*/  @!P1 IADD3 R34, PT, PT, R34, -UR9, RZ ;  /* 0x8000000922229c10 */ /* 0x000fe2000fffe0ff */
[----:B------:R-:W-:-:S03]  /*4d10*/  @!P1 VIADD R33, R33, 0x1 ;  /* 0x0000000121219836 */ /* 0x000fc60000000000 */
[----:B------:R-:W-:Y:S02]  /*4d20*/  ISETP.GE.U32.AND P1, PT, R34, UR9, PT ;  /* 0x0000000922007c0c */ /* 0x000fe4000bf26070 */
[----:B------:R-:W-:Y:S02]  /*4d30*/  P2R R49, PR, RZ, 0x40 ;  /* 0x00000040ff317803 */ /* 0x000fe40000000000 */
[----:B------:R-:W-:Y:S02]  /*4d40*/  ISETP.NE.AND P6, PT, R50, RZ, PT ;  /* 0x000000ff3200720c */ /* 0x000fe40003fc5270 */
[----:B------:R-:W-:Y:S02]  /*4d50*/  LOP3.LUT R34, R66, UR50, RZ, 0x3c, !PT ;  /* 0x0000003242227c12 */ /* 0x000fe4000f8e3cff */
[----:B------:R-:W-:Y:S02]  /*4d60*/  P2R R50, PR, RZ, 0x40 ;  /* 0x00000040ff327803 */ /* 0x000fe40000000000 */
[----:B------:R-:W-:-:S03]  /*4d70*/  ISETP.NE.AND P6, PT, R51, RZ, PT ;  /* 0x000000ff3300720c */ /* 0x000fc60003fc5270 */
[----:B------:R-:W-:Y:S02]  /*4d80*/  @P1 IADD3 R33, PT, PT, R33, 0x1, RZ ;  /* 0x0000000121211810 */ /* 0x000fe40007ffe0ff */
[----:B------:R-:W-:Y:S02]  /*4d90*/  P2R R51, PR, RZ, 0x40 ;  /* 0x00000040ff337803 */ /* 0x000fe40000000000 */
[----:B------:R-:W-:Y:S02]  /*4da0*/  ISETP.GE.AND P1, PT, R34, RZ, PT ;  /* 0x000000ff2200720c */ /* 0x000fe40003f26270 */
[----:B------:R-:W-:-:S04]  /*4db0*/  ISETP.NE.AND P6, PT, R52, RZ, PT ;  /* 0x000000ff3400720c */ /* 0x000fc80003fc5270 */
[----:B------:R-:W-:Y:S02]  /*4dc0*/  P2R R52, PR, RZ, 0x40 ;  /* 0x00000040ff347803 */ /* 0x000fe40000000000 */
[----:B------:R-:W-:-:S04]  /*4dd0*/  ISETP.NE.AND P6, PT, R53, RZ, PT ;  /* 0x000000ff3500720c */ /* 0x000fc80003fc5270 */
[----:B------:R-:W-:Y:S02]  /*4de0*/  P2R R53, PR, RZ, 0x40 ;  /* 0x00000040ff357803 */ /* 0x000fe40000000000 */
[----:B------:R-:W-:Y:S01]  /*4df0*/  ISETP.NE.AND P6, PT, R54, RZ, PT ;  /* 0x000000ff3600720c */ /* 0x000fe20003fc5270 */
[----:B------:R-:W-:-:S03]  /*4e00*/  @!P1 IMAD.MOV R33, RZ, RZ, -R33 ;  /* 0x000000ffff219224 */ /* 0x000fc600078e0a21 */
[----:B------:R-:W-:Y:S02]  /*4e10*/  P2R R54, PR, RZ, 0x40 ;  /* 0x00000040ff367803 */ /* 0x000fe40000000000 */
[----:B------:R-:W-:Y:S02]  /*4e20*/  ISETP.NE.AND P6, PT, R55, RZ, PT ;  /* 0x000000ff3700720c */ /* 0x000fe40003fc5270 */
[----:B------:R-:W-:Y:S02]  /*4e30*/  SEL R33, R59, R33, !P2 ;  /* 0x000000213b217207 */ /* 0x000fe40005000000 */
[----:B------:R-:W-:Y:S02]  /*4e40*/  P2R R55, PR, RZ, 0x40 ;  /* 0x00000040ff377803 */ /* 0x000fe40000000000 */
[----:B------:R-:W-:Y:S02]  /*4e50*/  ISETP.NE.AND P6, PT, R56, RZ, PT ;  /* 0x000000ff3800720c */ /* 0x000fe40003fc5270 */
[----:B------:R-:W-:-:S02]  /*4e60*/  IADD3 R35, PT, PT, -R33, RZ, RZ ;  /* 0x000000ff21237210 */ /* 0x000fc40007ffe1ff */
[----:B------:R-:W-:Y:S02]  /*4e70*/  SEL R34, R32, RZ, P3 ;  /* 0x000000ff20227207 */ /* 0x000fe40001800000 */
        /* <DEDUP_REMOVED lines=11> */
[----:B------:R-:W-:Y:S02]  /*4f30*/  IMAD R41, R32, UR51, R33 ;  /* 0x0000003320297c24 */ /* 0x000fe4000f8e0221 */
        /* <DEDUP_REMOVED lines=29> */
[----:B------:R-:W-:Y:S02]  /*5110*/  ISETP.NE.AND P1, PT, R36, RZ, PT ;  /* 0x000000ff2400720c */ /* 0x000fe40003f25270 */
        /* <DEDUP_REMOVED lines=13> */
[----:B------:R-:W3:Y:S04]  /*51f0*/  LDG.E R33, desc[UR6][R32.64] ;  /* 0x0000000620217981 */ /* 0x000ee8000c1e1900 */
[----:B------:R-:W3:Y:S04]  /*5200*/  LDG.E.U8 R39, desc[UR6][R38.64] ;  /* 0x0000000626277981 */ /* 0x000ee8000c1e1100 */
[----:B------:R0:W3:Y:S01]  /*5210*/  LDG.E R35, desc[UR6][R34.64] ;  /* 0x0000000622237981 */ /* 0x0000e2000c1e1900 */
        /* <DEDUP_REMOVED lines=18> */
[-C--:B------:R-:W-:Y:S02]  /*5340*/  FSEL R20, R11, R8.reuse, P6 ;  /* 0x000000080b147208 */ /* 0x080fe40003000000 */
[----:B------:R-:W-:Y:S01]  /*5350*/  ISETP.NE.AND P6, PT, R53, RZ, PT ;  /* 0x000000ff3500720c */ /* 0x000fe20003fc5270 */
[----:B------:R-:W-:Y:S01]  /*5360*/  FMUL R11, R18, UR4 ;  /* 0x00000004120b7c20 */ /* 0x000fe20008400000 */
[----:B-----5:R-:W-:Y:S02]  /*5370*/  FMUL R47, R47, UR4 ;  /* 0x000000042f2f7c20 */ /* 0x020fe40008400000 */
[-C--:B------:R-:W-:Y:S02]  /*5380*/  FSEL R19, R19, R8.reuse, P6 ;  /* 0x0000000813137208 */ /* 0x080fe40003000000 */
[----:B------:R-:W-:Y:S01]  /*5390*/  ISETP.NE.AND P6, PT, R52, RZ, PT ;  /* 0x000000ff3400720c */ /* 0x000fe20003fc5270 */
[----:B------:R-:W-:Y:S01]  /*53a0*/  FMUL R17, R17, UR4 ;  /* 0x0000000411117c20 */ /* 0x000fe20008400000 */
[----:B------:R-:W-:-:S02]  /*53b0*/  FSEL R18, R47, R8, P3 ;  /* 0x000000082f127208 */ /* 0x000fc40001800000 */
[-C--:B------:R-:W-:Y:S01]  /*53c0*/  FSEL R52, R11, R8.reuse, P6 ;  /* 0x000000080b347208 */ /* 0x080fe20003000000 */
[----:B------:R-:W-:Y:S01]  /*53d0*/  FMUL R9, R9, UR4 ;  /* 0x0000000409097c20 */ /* 0x000fe20008400000 */
[----:B------:R-:W-:Y:S02]  /*53e0*/  ISETP.NE.AND P6, PT, R51, RZ, PT ;  /* 0x000000ff3300720c */ /* 0x000fe40003fc5270 */
[----:B------:R-:W-:Y:S02]  /*53f0*/  ISETP.NE.AND P5, PT, R61, RZ, PT ;  /* 0x000000ff3d00720c */ /* 0x000fe40003fa5270 */
[----:B------:R-:W-:Y:S02]  /*5400*/  FMNMX R4, R18, -INF , !PT ;  /* 0xff80000012047809 */ /* 0x000fe40007800000 */
[----:B------:R-:W-:Y:S02]  /*5410*/  FSEL R51, R17, R8, P6 ;  /* 0x0000000811337208 */ /* 0x000fe40003000000 */
[----:B------:R-:W-:-:S02]  /*5420*/  ISETP.NE.AND P6, PT, R50, RZ, PT ;  /* 0x000000ff3200720c */ /* 0x000fc40003fc5270 */
[----:B------:R-:W-:Y:S02]  /*5430*/  FSEL R50, R9, R8, P5 ;  /* 0x0000000809327208 */ /* 0x000fe40002800000 */
        /* <DEDUP_REMOVED lines=10> */
[-C--:B------:R-:W-:Y:S02]  /*54e0*/  FSEL R16, R11, R8.reuse, P6 ;  /* 0x000000080b107208 */ /* 0x080fe40003000000 */
[----:B------:R-:W-:Y:S02]  /*54f0*/  ISETP.NE.AND P6, PT, R49, RZ, PT ;  /* 0x000000ff3100720c */ /* 0x000fe40003fc5270 */
[----:B------:R-:W-:Y:S01]  /*5500*/  FMNMX R9, R4, R51, !PT ;  /* 0x0000003304097209 */ /* 0x000fe20007800000 */
[----:B------:R-:W-:Y:S01]  /*5510*/  FMUL R11, R14, UR4 ;  /* 0x000000040e0b7c20 */ /* 0x000fe20008400000 */
[----:B------:R-:W-:Y:S02]  /*5520*/  FSEL R49, R15, R8, P6 ;  /* 0x000000080f317208 */ /* 0x000fe40003000000 */
[----:B------:R-:W-:-:S02]  /*5530*/  FMNMX R4, R9, R16, !PT ;  /* 0x0000001009047209 */ /* 0x000fc40007800000 */
[----:B------:R-:W-:Y:S02]  /*5540*/  ISETP.NE.AND P6, PT, R48, RZ, PT ;  /* 0x000000ff3000720c */ /* 0x000fe40003fc5270 */
[----:B------:R-:W-:Y:S02]  /*5550*/  FSEL R48, R11, R8, P4 ;  /* 0x000000080b307208 */ /* 0x000fe40002000000 */
[----:B------:R-:W-:Y:S01]  /*5560*/  FMNMX R9, R4, R49, !PT ;  /* 0x0000003104097209 */ /* 0x000fe20007800000 */
[----:B------:R-:W-:-:S03]  /*5570*/  FMUL R21, R21, UR4 ;  /* 0x0000000415157c20 */ /* 0x000fc60008400000 */
[----:B------:R-:W-:Y:S01]  /*5580*/  FMNMX R11, R9, R48, !PT ;  /* 0x00000030090b7209 */ /* 0x000fe20007800000 */
[----:B------:R-:W-:Y:S01]  /*5590*/  FMUL R9, R22, UR4 ;  /* 0x0000000416097c20 */ /* 0x000fe20008400000 */
[----:B------:R-:W-:Y:S02]  /*55a0*/  FSEL R54, R21, R8, P6 ;  /* 0x0000000815367208 */ /* 0x000fe40003000000 */
[----:B------:R-:W-:Y:S02]  /*55b0*/  ISETP.NE.AND P3, PT, R43, RZ, PT ;  /* 0x000000ff2b00720c */ /* 0x000fe40003f65270 */
[----:B------:R-:W-:Y:S01]  /*55c0*/  FMNMX R11, R11, R50, !PT ;  /* 0x000000320b0b7209 */ /* 0x000fe20007800000 */
[----:B------:R-:W-:Y:S01]  /*55d0*/  FMUL R23, R23, UR4 ;  /* 0x0000000417177c20 */ /* 0x000fe20008400000 */
[----:B------:R-:W-:Y:S02]  /*55e0*/  ISETP.NE.AND P4, PT, R44, RZ, PT ;  /* 0x000000ff2c00720c */ /* 0x000fe40003f85270 */
[----:B0-----:R-:W-:-:S02]  /*55f0*/  FSEL R34, R9, R8, P3 ;  /* 0x0000000809227208 */ /* 0x001fc40001800000 */
        /* <DEDUP_REMOVED lines=18> */
[----:B----4-:R-:W-:Y:S01]  /*5720*/  FMUL R11, R30, UR4 ;  /* 0x000000041e0b7c20 */ /* 0x010fe20008400000 */
[----:B------:R-:W-:Y:S02]  /*5730*/  ISETP.NE.AND P0, PT, R31, RZ, PT ;  /* 0x000000ff1f00720c */ /* 0x000fe40003f05270 */
        /* <DEDUP_REMOVED lines=77> */
[----:B------:R-:W-:Y:S01]  /*5c10*/  SHF.L.U32 R9, R9, 0x17, RZ ;  /* 0x0000001709097819 */ /* 0x000fe200000006ff */
[----:B------:R-:W-:-:S02]  /*5c20*/  IMAD.SHL.U32 R19, R19, 0x800000, RZ ;  /* 0x0080000013137824 */ /* 0x000fc400078e00ff */
[----:B------:R-:W-:Y:S01]  /*5c30*/  FFMA R62, R62, 1.925963033500011079e-08, R15 ;  /* 0x32a570603e3e7823 */ /* 0x000fe2000000000f */
[----:B------:R-:W-:Y:S01]  /*5c40*/  FFMA R64, R64, 1.925963033500011079e-08, R17 ;  /* 0x32a5706040407823 */ /* 0x000fe20000000011 */
[-C--:B------:R-:W-:Y:S01]  /*5c50*/  FFMA.SAT R17, R56, R11.reuse, 0.5 ;  /* 0x3f00000038117423 */ /* 0x080fe2000000200b */
[----:B------:R-:W-:Y:S01]  /*5c60*/  FADD R15, R21, -12583039 ;  /* 0xcb40007f150f7421 */ /* 0x000fe20000000000 */
[----:B------:R-:W1:Y:S01]  /*5c70*/  MUFU.EX2 R60, R60 ;  /* 0x0000003c003c7308 */ /* 0x000e620000000800 */
[-C--:B------:R-:W-:Y:S01]  /*5c80*/  FFMA.SAT R25, R20, R11.reuse, 0.5 ;  /* 0x3f00000014197423 */ /* 0x080fe2000000200b */
[-C--:B------:R-:W-:Y:S01]  /*5c90*/  FFMA.RM R17, R17, R12.reuse, 12582913 ;  /* 0x4b40000111117423 */ /* 0x080fe2000000400c */
[----:B------:R-:W-:Y:S01]  /*5ca0*/  FFMA R15, R58, 1.4426950216293334961, -R15 ;  /* 0x3fb8aa3b3a0f7823 */ /* 0x000fe2000000080f */
[----:B------:R-:W-:Y:S01]  /*5cb0*/  SHF.L.U32 R8, R8, 0x17, RZ ;  /* 0x0000001708087819 */ /* 0x000fe200000006ff */
[----:B------:R-:W-:Y:S01]  /*5cc0*/  FFMA.RM R25, R25, R12, 12582913 ;  /* 0x4b40000119197423 */ /* 0x000fe2000000400c */
[----:B------:R-:W-:Y:S01]  /*5cd0*/  FADD R23, R17, -12583039 ;  /* 0xcb40007f11177421 */ /* 0x000fe20000000000 */
[----:B------:R-:W-:Y:S01]  /*5ce0*/  FFMA R58, R58, 1.925963033500011079e-08, R15 ;  /* 0x32a570603a3a7823 */ /* 0x000fe2000000000f */
[-C--:B------:R-:W-:Y:S01]  /*5cf0*/  FFMA.SAT R15, R46, R11.reuse, 0.5 ;  /* 0x3f0000002e0f7423 */ /* 0x080fe2000000200b */
[----:B0-----:R-:W-:Y:S01]  /*5d00*/  FMUL R16, R9, R66 ;  /* 0x0000004209107220 */ /* 0x001fe20000400000 */
[----:B------:R-:W-:Y:S01]  /*5d10*/  FFMA R23, R56, 1.4426950216293334961, -R23 ;  /* 0x3fb8aa3b38177823 */ /* 0x000fe20000000817 */
[-C--:B------:R-:W-:Y:S01]  /*5d20*/  FFMA.SAT R35, R50, R11.reuse, 0.5 ;  /* 0x3f00000032237423 */ /* 0x080fe2000000200b */
[-C--:B------:R-:W-:Y:S01]  /*5d30*/  FFMA.RM R15, R15, R12.reuse, 12582913 ;  /* 0x4b4000010f0f7423 */ /* 0x080fe2000000400c */
[-C--:B------:R-:W-:Y:S01]  /*5d40*/  FFMA.SAT R39, R34, R11.reuse, 0.5 ;  /* 0x3f00000022277423 */ /* 0x080fe2000000200b */
[----:B------:R-:W-:Y:S01]  /*5d50*/  FFMA R56, R56, 1.925963033500011079e-08, R23 ;  /* 0x32a5706038387823 */ /* 0x000fe20000000017 */
[-C--:B------:R-:W-:Y:S01]  /*5d60*/  FFMA.RM R35, R35, R12.reuse, 12582913 ;  /* 0x4b40000123237423 */ /* 0x080fe2000000400c */
[C---:B------:R-:W-:Y:S01]  /*5d70*/  FADD R23, R15.reuse, -12583039 ;  /* 0xcb40007f0f177421 */ /* 0x040fe20000000000 */
[----:B------:R-:W-:Y:S01]  /*5d80*/  SHF.L.U32 R15, R15, 0x17, RZ ;  /* 0x000000170f0f7819 */ /* 0x000fe200000006ff */
[----:B------:R-:W-:Y:S01]  /*5d90*/  FFMA.RM R39, R39, R12, 12582913 ;  /* 0x4b40000127277423 */ /* 0x000fe2000000400c */
[----:B------:R-:W-:Y:S01]  /*5da0*/  FFMA.SAT R41, R22, R11, 0.5 ;  /* 0x3f00000016297423 */ /* 0x000fe2000000200b */
[----:B------:R-:W-:Y:S01]  /*5db0*/  FFMA R23, R46, 1.4426950216293334961, -R23 ;  /* 0x3fb8aa3b2e177823 */ /* 0x000fe20000000817 */
[----:B------:R-:W-:Y:S01]  /*5dc0*/  MUFU.EX2 R64, R64 ;  /* 0x0000004000407308 */ /* 0x000fe20000000800 */
[----:B------:R-:W-:-:S02]  /*5dd0*/  IMAD.SHL.U32 R17, R17, 0x800000, RZ ;  /* 0x0080000011117824 */ /* 0x000fc400078e00ff */
[----:B------:R-:W-:Y:S01]  /*5de0*/  FFMA.RM R41, R41, R12, 12582913 ;  /* 0x4b40000129297423 */ /* 0x000fe2000000400c */
        /* <DEDUP_REMOVED lines=9> */
[----:B-1----:R-:W-:-:S03]  /*5e80*/  FMUL R4, R19, R60 ;  /* 0x0000003c13047220 */ /* 0x002fc60000400000 */
[----:B------:R-:W-:Y:S02]  /*5e90*/  FFMA.RM R24, R9, R12, 12582913 ;  /* 0x4b40000109187423 */ /* 0x000fe4000000400c */
[----:B------:R-:W1:Y:S02]  /*5ea0*/  MUFU.EX2 R9, R62 ;  /* 0x0000003e00097308 */ /* 0x000e640000000800 */
[----:B------:R-:W-:-:S04]  /*5eb0*/  FADD R19, R24, -12583039 ;  /* 0xcb40007f18137421 */ /* 0x000fc80000000000 */
[----:B------:R-:W-:Y:S01]  /*5ec0*/  FFMA R19, R52, 1.4426950216293334961, -R19 ;  /* 0x3fb8aa3b34137823 */ /* 0x000fe20000000813 */
[----:B0-----:R-:W-:-:S03]  /*5ed0*/  FMUL R17, R17, R56 ;  /* 0x0000003811117220 */ /* 0x001fc60000400000 */
[----:B------:R-:W-:Y:S01]  /*5ee0*/  FFMA R52, R52, 1.925963033500011079e-08, R19 ;  /* 0x32a5706034347823 */ /* 0x000fe20000000013 */
[----:B------:R-:W-:-:S04]  /*5ef0*/  FADD R19, R25, -12583039 ;  /* 0xcb40007f19137421 */ /* 0x000fc80000000000 */
[----:B------:R-:W-:Y:S01]  /*5f00*/  FFMA R19, R20, 1.4426950216293334961, -R19 ;  /* 0x3fb8aa3b14137823 */ /* 0x000fe20000000813 */
[----:B-1----:R-:W-:Y:S01]  /*5f10*/  FMUL R8, R8, R9 ;  /* 0x0000000908087220 */ /* 0x002fe20000400000 */
[----:B------:R-:W-:Y:S02]  /*5f20*/  IMAD.SHL.U32 R9, R13, 0x800000, RZ ;  /* 0x008000000d097824 */ /* 0x000fe400078e00ff */
[----:B------:R-:W-:Y:S01]  /*5f30*/  FFMA.SAT R13, R10, R11, 0.5 ;  /* 0x3f0000000a0d7423 */ /* 0x000fe2000000200b */
[----:B------:R-:W-:Y:S02]  /*5f40*/  FFMA R33, R20, 1.925963033500011079e-08, R19 ;  /* 0x32a5706014217823 */ /* 0x000fe40000000013 */
[----:B------:R-:W0:Y:S01]  /*5f50*/  MUFU.EX2 R19, R58 ;  /* 0x0000003a00137308 */ /* 0x000e220000000800 */
[----:B------:R-:W-:Y:S01]  /*5f60*/  FFMA.RM R13, R13, R12, 12582913 ;  /* 0x4b4000010d0d7423 */ /* 0x000fe2000000400c */
[----:B------:R-:W-:-:S03]  /*5f70*/  FMUL R9, R9, R64 ;  /* 0x0000004009097220 */ /* 0x000fc60000400000 */
[----:B------:R-:W-:-:S03]  /*5f80*/  FADD R29, R13, -12583039 ;  /* 0xcb40007f0d1d7421 */ /* 0x000fc60000000000 */
[----:B------:R-:W1:Y:S01]  /*5f90*/  MUFU.EX2 R20, R27 ;  /* 0x0000001b00147308 */ /* 0x000e620000000800 */
[----:B------:R-:W-:-:S04]  /*5fa0*/  FFMA R29, R10, 1.4426950216293334961, -R29 ;  /* 0x3fb8aa3b0a1d7823 */ /* 0x000fc8000000081d */
[----:B------:R-:W-:Y:S01]  /*5fb0*/  FFMA R31, R10, 1.925963033500011079e-08, R29 ;  /* 0x32a570600a1f7823 */ /* 0x000fe2000000001d */
[----:B------:R-:W-:Y:S01]  /*5fc0*/  FFMA.SAT R29, R18, R11, 0.5 ;  /* 0x3f000000121d7423 */ /* 0x000fe2000000200b */
[----:B------:R-:W-:-:S03]  /*5fd0*/  SHF.L.U32 R10, R21, 0x17, RZ ;  /* 0x00000017150a7819 */ /* 0x000fc600000006ff */
[-C--:B------:R-:W-:Y:S01]  /*5fe0*/  FFMA.RM R28, R29, R12.reuse, 12582913 ;  /* 0x4b4000011d1c7423 */ /* 0x080fe2000000400c */
[----:B------:R-:W-:Y:S01]  /*5ff0*/  FFMA.SAT R29, R48, R11, 0.5 ;  /* 0x3f000000301d7423 */ /* 0x000fe2000000200b */
[----:B0-----:R-:W-:Y:S01]  /*6000*/  FMUL R10, R10, R19 ;  /* 0x000000130a0a7220 */ /* 0x001fe20000400000 */
[----:B------:R-:W-:Y:S01]  /*6010*/  MUFU.EX2 R31, R31 ;  /* 0x0000001f001f7308 */ /* 0x000fe20000000800 */
[----:B------:R-:W-:Y:S01]  /*6020*/  FADD R19, R28, -12583039 ;  /* 0xcb40007f1c137421 */ /* 0x000fe20000000000 */
[----:B------:R-:W-:-:S03]  /*6030*/  FFMA.RM R29, R29, R12, 12582913 ;  /* 0x4b4000011d1d7423 */ /* 0x000fc6000000400c */
[----:B------:R-:W-:-:S04]  /*6040*/  FFMA R19, R18, 1.4426950216293334961, -R19 ;  /* 0x3fb8aa3b12137823 */ /* 0x000fc80000000813 */
[----:B------:R-:W-:Y:S01]  /*6050*/  FFMA R37, R18, 1.925963033500011079e-08, R19 ;  /* 0x32a5706012257823 */ /* 0x000fe20000000013 */
[----:B------:R-:W-:Y:S01]  /*6060*/  FMUL R18, R15, R46 ;  /* 0x0000002e0f127220 */ /* 0x000fe20000400000 */
[----:B------:R-:W-:Y:S01]  /*6070*/  FADD R15, R35, -12583039 ;  /* 0xcb40007f230f7421 */ /* 0x000fe20000000000 */
[----:B------:R-:W-:Y:S01]  /*6080*/  FADD R19, R29, -12583039 ;  /* 0xcb40007f1d137421 */ /* 0x000fe20000000000 */
[----:B------:R0:W-:Y:S02]  /*6090*/  MUFU.EX2 R46, R33 ;  /* 0x00000021002e7308 */ /* 0x0001e40000000800 */
[----:B------:R-:W-:Y:S01]  /*60a0*/  FFMA R15, R50, 1.4426950216293334961, -R15 ;  /* 0x3fb8aa3b320f7823 */ /* 0x000fe2000000080f */
[----:B------:R-:W-:-:S03]  /*60b0*/  FFMA R19, R48, 1.4426950216293334961, -R19 ;  /* 0x3fb8aa3b30137823 */ /* 0x000fc60000000813 */
[----:B------:R-:W-:Y:S01]  /*60c0*/  FFMA R50, R50, 1.925963033500011079e-08, R15 ;  /* 0x32a5706032327823 */ /* 0x000fe2000000000f */
[-C--:B------:R-:W-:Y:S01]  /*60d0*/  FFMA.SAT R15, R54, R11.reuse, 0.5 ;  /* 0x3f000000360f7423 */ /* 0x080fe2000000200b */
[----:B------:R-:W-:Y:S01]  /*60e0*/  FFMA R48, R48, 1.925963033500011079e-08, R19 ;  /* 0x32a5706030307823 */ /* 0x000fe20000000013 */
[----:B------:R-:W-:Y:S02]  /*60f0*/  IMAD.SHL.U32 R19, R23, 0x800000, RZ ;  /* 0x0080000017137824 */ /* 0x000fe400078e00ff */
[----:B0-----:R-:W-:Y:S01]  /*6100*/  FFMA.SAT R33, R40, R11, 0.5 ;  /* 0x3f00000028217423 */ /* 0x001fe2000000200b */
[----:B------:R-:W-:Y:S01]  /*6110*/  FFMA.RM R27, R15, R12, 12582913 ;  /* 0x4b4000010f1b7423 */ /* 0x000fe2000000400c */
[----:B------:R-:W-:Y:S01]  /*6120*/  IMAD.SHL.U32 R23, R28, 0x800000, RZ ;  /* 0x008000001c177824 */ /* 0x000fe200078e00ff */
[----:B------:R-:W0:Y:S01]  /*6130*/  MUFU.EX2 R15, R52 ;  /* 0x00000034000f7308 */ /* 0x000e220000000800 */
[----:B-1----:R-:W-:Y:S01]  /*6140*/  FMUL R19, R19, R20 ;  /* 0x0000001413137220 */ /* 0x002fe20000400000 */
[----:B------:R-:W-:Y:S01]  /*6150*/  SHF.L.U32 R20, R24, 0x17, RZ ;  /* 0x0000001718147819 */ /* 0x000fe200000006ff */
[----:B------:R-:W-:Y:S01]  /*6160*/  FADD R21, R27, -12583039 ;  /* 0xcb40007f1b157421 */ /* 0x000fe20000000000 */
[----:B------:R-:W-:-:S03]  /*6170*/  FFMA.RM R33, R33, R12, 12582913 ;  /* 0x4b40000121217423 */ /* 0x000fc6000000400c */
[C---:B------:R-:W-:Y:S01]  /*6180*/  FFMA R21, R54.reuse, 1.4426950216293334961, -R21 ;  /* 0x3fb8aa3b36157823 */ /* 0x040fe20000000815 */
[----:B------:R1:W2:Y:S03]  /*6190*/  MUFU.EX2 R24, R37 ;  /* 0x0000002500187308 */ /* 0x0002a60000000800 */
[----:B------:R-:W-:Y:S01]  /*61a0*/  FFMA R54, R54, 1.925963033500011079e-08, R21 ;  /* 0x32a5706036367823 */ /* 0x000fe20000000015 */
[----:B------:R-:W-:-:S04]  /*61b0*/  IMAD.SHL.U32 R21, R25, 0x800000, RZ ;  /* 0x0080000019157824 */ /* 0x000fc800078e00ff */
[----:B------:R-:W3:Y:S01]  /*61c0*/  MUFU.EX2 R25, R48 ;  /* 0x0000003000197308 */ /* 0x000ee20000000800 */
[----:B0-----:R-:W-:Y:S01]  /*61d0*/  FMUL R20, R20, R15 ;  /* 0x0000000f14147220 */ /* 0x001fe20000400000 */
[----:B------:R-:W-:Y:S01]  /*61e0*/  FADD R15, R39, -12583039 ;  /* 0xcb40007f270f7421 */ /* 0x000fe20000000000 */
[----:B-1----:R-:W-:Y:S01]  /*61f0*/  FFMA.SAT R37, R30, R11, 0.5 ;  /* 0x3f0000001e257423 */ /* 0x002fe2000000200b */
[----:B------:R-:W-:Y:S02]  /*6200*/  FMUL R21, R21, R46 ;  /* 0x0000002e15157220 */ /* 0x000fe40000400000 */
[C---:B------:R-:W-:Y:S01]  /*6210*/  FFMA R15, R34.reuse, 1.4426950216293334961, -R15 ;  /* 0x3fb8aa3b220f7823 */ /* 0x040fe2000000080f */
[----:B------:R-:W-:Y:S01]  /*6220*/  FFMA.RM R37, R37, R12, 12582913 ;  /* 0x4b40000125257423 */ /* 0x000fe2000000400c */
[----:B------:R-:W0:Y:S01]  /*6230*/  MUFU.EX2 R50, R50 ;  /* 0x0000003200327308 */ /* 0x000e220000000800 */
[----:B--2---:R-:W-:Y:S01]  /*6240*/  FMUL R23, R23, R24 ;  /* 0x0000001817177220 */ /* 0x004fe20000400000 */
[----:B------:R-:W-:Y:S01]  /*6250*/  FFMA R45, R34, 1.925963033500011079e-08, R15 ;  /* 0x32a57060222d7823 */ /* 0x000fe2000000000f */
[----:B------:R-:W-:Y:S01]  /*6260*/  FADD R15, R41, -12583039 ;  /* 0xcb40007f290f7421 */ /* 0x000fe20000000000 */
[----:B------:R-:W-:-:S03]  /*6270*/  SHF.L.U32 R24, R29, 0x17, RZ ;  /* 0x000000171d187819 */ /* 0x000fc600000006ff */
[----:B------:R-:W-:Y:S01]  /*6280*/  FFMA R15, R22, 1.4426950216293334961, -R15 ;  /* 0x3fb8aa3b160f7823 */ /* 0x000fe2000000080f */
[----:B------:R-:W1:Y:S01]  /*6290*/  MUFU.EX2 R28, R45 ;  /* 0x0000002d001c7308 */ /* 0x000e620000000800 */
[----:B---3--:R-:W-:Y:S01]  /*62a0*/  FMUL R24, R24, R25 ;  /* 0x0000001918187220 */ /* 0x008fe20000400000 */
[----:B------:R-:W-:Y:S02]  /*62b0*/  IMAD.SHL.U32 R25, R35, 0x800000, RZ ;  /* 0x0080000023197824 */ /* 0x000fe400078e00ff */
[----:B------:R-:W-:Y:S01]  /*62c0*/  FFMA R43, R22, 1.925963033500011079e-08, R15 ;  /* 0x32a57060162b7823 */ /* 0x000fe2000000000f */
[----:B------:R-:W-:Y:S01]  /*62d0*/  FFMA.SAT R15, R38, R11, 0.5 ;  /* 0x3f000000260f7423 */ /* 0x000fe2000000200b */
[----:B------:R-:W-:Y:S01]  /*62e0*/  SHF.L.U32 R22, R13, 0x17, RZ ;  /* 0x000000170d167819 */ /* 0x000fe200000006ff */
[----:B------:R-:W-:Y:S02]  /*62f0*/  FADD R35, R33, -12583039 ;  /* 0xcb40007f21237421 */ /* 0x000fe40000000000 */
[----:B------:R-:W-:Y:S01]  /*6300*/  FFMA.RM R13, R15, R12, 12582913 ;  /* 0x4b4000010f0d7423 */ /* 0x000fe2000000400c */
[----:B------:R-:W2:Y:S01]  /*6310*/  MUFU.EX2 R43, R43 ;  /* 0x0000002b002b7308 */ /* 0x000ea20000000800 */
[----:B------:R-:W-:Y:S01]  /*6320*/  FMUL R22, R22, R31 ;  /* 0x0000001f16167220 */ /* 0x000fe20000400000 */
[----:B------:R-:W-:Y:S01]  /*6330*/  FFMA R35, R40, 1.4426950216293334961, -R35 ;  /* 0x3fb8aa3b28237823 */ /* 0x000fe20000000823 */
[C---:B------:R-:W-:Y:S01]  /*6340*/  FADD R15, R13.reuse, -12583039 ;  /* 0xcb40007f0d0f7421 */ /* 0x040fe20000000000 */
[----:B------:R-:W-:-:S02]  /*6350*/  IMAD.SHL.U32 R13, R13, 0x800000, RZ ;  /* 0x008000000d0d7824 */ /* 0x000fc400078e00ff */
[----:B0-----:R-:W-:Y:S01]  /*6360*/  FMUL R25, R25, R50 ;  /* 0x0000003219197220 */ /* 0x001fe20000400000 */
[----:B------:R-:W-:Y:S01]  /*6370*/  FFMA R40, R40, 1.925963033500011079e-08, R35 ;  /* 0x32a5706028287823 */ /* 0x000fe20000000023 */
[----:B------:R-:W-:Y:S01]  /*6380*/  FFMA R15, R38, 1.4426950216293334961, -R15 ;  /* 0x3fb8aa3b260f7823 */ /* 0x000fe2000000080f */
[----:B------:R-:W-:-:S03]  /*6390*/  FFMA.SAT R35, R44, R11, 0.5 ;  /* 0x3f0000002c237423 */ /* 0x000fc6000000200b */
[----:B------:R-:W-:Y:S01]  /*63a0*/  FFMA R38, R38, 1.925963033500011079e-08, R15 ;  /* 0x32a5706026267823 */ /* 0x000fe2000000000f */
[----:B------:R-:W-:Y:S01]  /*63b0*/  FFMA.SAT R15, R26, R11, 0.5 ;  /* 0x3f0000001a0f7423 */ /* 0x000fe2000000200b */
[----:B------:R-:W-:-:S03]  /*63c0*/  FFMA.RM R35, R35, R12, 12582913 ;  /* 0x4b40000123237423 */ /* 0x000fc6000000400c */
[----:B------:R-:W-:Y:S01]  /*63d0*/  FFMA.RM R15, R15, R12, 12582913 ;  /* 0x4b4000010f0f7423 */ /* 0x000fe2000000400c */
[----:B------:R-:W-:Y:S03]  /*63e0*/  MUFU.EX2 R38, R38 ;  /* 0x0000002600267308 */ /* 0x000fe60000000800 */
[C---:B------:R-:W-:Y:S01]  /*63f0*/  FADD R31, R15.reuse, -12583039 ;  /* 0xcb40007f0f1f7421 */ /* 0x040fe20000000000 */
[----:B------:R-:W-:-:S03]  /*6400*/  SHF.L.U32 R15, R15, 0x17, RZ ;  /* 0x000000170f0f7819 */ /* 0x000fc600000006ff */
[----:B------:R-:W-:-:S04]  /*6410*/  FFMA R31, R26, 1.4426950216293334961, -R31 ;  /* 0x3fb8aa3b1a1f7823 */ /* 0x000fc8000000081f */
[----:B------:R-:W-:Y:S01]  /*6420*/  FFMA R34, R26, 1.925963033500011079e-08, R31 ;  /* 0x32a570601a227823 */ /* 0x000fe2000000001f */
[-C--:B------:R-:W-:Y:S01]  /*6430*/  FFMA.SAT R31, R36, R11.reuse, 0.5 ;  /* 0x3f000000241f7423 */ /* 0x080fe2000000200b */
[----:B------:R-:W-:Y:S01]  /*6440*/  SHF.L.U32 R26, R27, 0x17, RZ ;  /* 0x000000171b1a7819 */ /* 0x000fe200000006ff */
[----:B------:R-:W-:Y:S02]  /*6450*/  IMAD.SHL.U32 R27, R39, 0x800000, RZ ;  /* 0x00800000271b7824 */ /* 0x000fe400078e00ff */
[----:B------:R-:W-:Y:S01]  /*6460*/  FFMA.SAT R39, R14, R11, 0.5 ;  /* 0x3f0000000e277423 */ /* 0x000fe2000000200b */
[----:B------:R-:W-:Y:S01]  /*6470*/  FFMA.RM R31, R31, R12, 12582913 ;  /* 0x4b4000011f1f7423 */ /* 0x000fe2000000400c */
[----:B------:R-:W-:Y:S01]  /*6480*/  MUFU.EX2 R34, R34 ;  /* 0x0000002200227308 */ /* 0x000fe20000000800 */
[----:B-1----:R-:W-:Y:S01]  /*6490*/  FMUL R27, R27, R28 ;  /* 0x0000001c1b1b7220 */ /* 0x002fe20000400000 */
[----:B------:R-:W-:Y:S01]  /*64a0*/  FFMA.RM R39, R39, R12, 12582913 ;  /* 0x4b40000127277423 */ /* 0x000fe2000000400c */
[----:B------:R-:W-:Y:S01]  /*64b0*/  FADD R29, R31, -12583039 ;  /* 0xcb40007f1f1d7421 */ /* 0x000fe20000000000 */
[----:B------:R-:W-:Y:S01]  /*64c0*/  SHF.L.U32 R28, R41, 0x17, RZ ;  /* 0x00000017291c7819 */ /* 0x000fe200000006ff */
[----:B------:R-:W-:-:S02]  /*64d0*/  IMAD.SHL.U32 R31, R31, 0x800000, RZ ;  /* 0x008000001f1f7824 */ /* 0x000fc400078e00ff */
[----:B------:R-:W-:Y:S02]  /*64e0*/  FFMA R29, R36, 1.4426950216293334961, -R29 ;  /* 0x3fb8aa3b241d7823 */ /* 0x000fe4000000081d */
[----:B--2---:R-:W-:Y:S01]  /*64f0*/  FMUL R28, R28, R43 ;  /* 0x0000002b1c1c7220 */ /* 0x004fe20000400000 */
[----:B------:R-:W-:Y:S01]  /*6500*/  FFMA.SAT R43, R42, R11, 0.5 ;  /* 0x3f0000002a2b7423 */ /* 0x000fe2000000200b */
[----:B------:R-:W-:Y:S02]  /*6510*/  FFMA R36, R36, 1.925963033500011079e-08, R29 ;  /* 0x32a5706024247823 */ /* 0x000fe4000000001d */
[----:B------:R-:W0:Y:S08]  /*6520*/  MUFU.EX2 R29, R54 ;  /* 0x00000036001d7308 */ /* 0x000e300000000800 */
[----:B------:R-:W1:Y:S01]  /*6530*/  MUFU.EX2 R36, R36 ;  /* 0x0000002400247308 */ /* 0x000e620000000800 */
[----:B0-----:R-:W-:Y:S01]  /*6540*/  FMUL R26, R26, R29 ;  /* 0x0000001d1a1a7220 */ /* 0x001fe20000400000 */
[----:B------:R-:W-:-:S04]  /*6550*/  FADD R29, R35, -12583039 ;  /* 0xcb40007f231d7421 */ /* 0x000fc80000000000 */
[----:B------:R-:W-:Y:S01]  /*6560*/  FFMA R29, R44, 1.4426950216293334961, -R29 ;  /* 0x3fb8aa3b2c1d7823 */ /* 0x000fe2000000081d */
[----:B-1----:R-:W-:-:S03]  /*6570*/  FMUL R31, R31, R36 ;  /* 0x000000241f1f7220 */ /* 0x002fc60000400000 */
[----:B------:R-:W-:Y:S01]  /*6580*/  FFMA R46, R44, 1.925963033500011079e-08, R29 ;  /* 0x32a570602c2e7823 */ /* 0x000fe2000000001d */
[----:B------:R-:W-:-:S04]  /*6590*/  FADD R29, R37, -12583039 ;  /* 0xcb40007f251d7421 */ /* 0x000fc80000000000 */
[C---:B------:R-:W-:Y:S01]  /*65a0*/  FFMA R29, R30.reuse, 1.4426950216293334961, -R29 ;  /* 0x3fb8aa3b1e1d7823 */ /* 0x040fe2000000081d */
[----:B------:R-:W-:Y:S03]  /*65b0*/  MUFU.EX2 R46, R46 ;  /* 0x0000002e002e7308 */ /* 0x000fe60000000800 */
[----:B------:R-:W-:Y:S01]  /*65c0*/  FFMA R44, R30, 1.925963033500011079e-08, R29 ;  /* 0x32a570601e2c7823 */ /* 0x000fe2000000001d */
[----:B------:R-:W-:-:S04]  /*65d0*/  FADD R29, R39, -12583039 ;  /* 0xcb40007f271d7421 */ /* 0x000fc80000000000 */
[C---:B------:R-:W-:Y:S01]  /*65e0*/  FFMA R29, R14.reuse, 1.4426950216293334961, -R29 ;  /* 0x3fb8aa3b0e1d7823 */ /* 0x040fe2000000081d */
[----:B------:R-:W-:Y:S03]  /*65f0*/  MUFU.EX2 R45, R44 ;  /* 0x0000002c002d7308 */ /* 0x000fe60000000800 */
        /* <DEDUP_REMOVED lines=10> */
[----:B------:R-:W-:Y:S02]  /*66a0*/  IMAD.SHL.U32 R12, R12, 0x800000, RZ ;  /* 0x008000000c0c7824 */ /* 0x000fe400078e00ff */
[----:B------:R-:W-:Y:S01]  /*66b0*/  MUFU.EX2 R40, R14 ;  /* 0x0000000e00287308 */ /* 0x000fe20000000800 */
        /* <DEDUP_REMOVED lines=18> */
[----:B------:R-:W-:-:S03]  /*67e0*/  FMUL R30, R15, R34 ;  /* 0x000000220f1e7220 */ /* 0x000fc60000400000 */
[----:B------:R-:W-:-:S03]  /*67f0*/  FADD R32, R13, R26 ;  /* 0x0000001a0d207221 */ /* 0x000fc60000000000 */
[----:B------:R-:W2:Y:S01]  /*6800*/  MUFU.EX2 R15, R42 ;  /* 0x0000002a000f7308 */ /* 0x000ea20000000800 */
[----:B------:R-:W-:-:S04]  /*6810*/  FADD R13, R32, R27 ;  /* 0x0000001b200d7221 */ /* 0x000fc80000000000 */
[----:B------:R-:W-:-:S04]  /*6820*/  FADD R32, R13, R28 ;  /* 0x0000001c0d207221 */ /* 0x000fc80000000000 */
[----:B------:R-:W-:Y:S01]  /*6830*/  FADD R13, R32, R29 ;  /* 0x0000001d200d7221 */ /* 0x000fe20000000000 */
[----:B------:R-:W-:Y:S01]  /*6840*/  SHF.L.U32 R32, R33, 0x17, RZ ;  /* 0x0000001721207819 */ /* 0x000fe200000006ff */
[----:B------:R-:W-:Y:S02]  /*6850*/  IMAD.SHL.U32 R33, R35, 0x800000, RZ ;  /* 0x0080000023217824 */ /* 0x000fe400078e00ff */
[----:B------:R-:W-:Y:S01]  /*6860*/  FADD R34, R13, R30 ;  /* 0x0000001e0d227221 */ /* 0x000fe20000000000 */
[----:B------:R-:W-:Y:S02]  /*6870*/  IMAD.SHL.U32 R35, R39, 0x800000, RZ ;  /* 0x0080000027237824 */ /* 0x000fe400078e00ff */
[----:B0-----:R-:W-:Y:S01]  /*6880*/  FMUL R32, R32, R43 ;  /* 0x0000002b20207220 */ /* 0x001fe20000400000 */
[----:B------:R-:W-:Y:S01]  /*6890*/  FMUL R33, R33, R46 ;  /* 0x0000002e21217220 */ /* 0x000fe20000400000 */
[----:B------:R-:W-:Y:S01]  /*68a0*/  FADD R13, R34, R31 ;  /* 0x0000001f220d7221 */ /* 0x000fe20000000000 */
[----:B------:R-:W-:Y:S01]  /*68b0*/  SHF.L.U32 R34, R37, 0x17, RZ ;  /* 0x0000001725227819 */ /* 0x000fe200000006ff */
[----:B-1----:R-:W-:Y:S01]  /*68c0*/  FMUL R35, R35, R38 ;  /* 0x0000002623237220 */ /* 0x002fe20000400000 */
[----:B------:R-:W-:Y:S01]  /*68d0*/  FMUL R37, R11, R40 ;  /* 0x000000280b257220 */ /* 0x000fe20000400000 */
[----:B------:R-:W-:-:S02]  /*68e0*/  FADD R36, R13, R32 ;  /* 0x000000200d247221 */ /* 0x000fc40000000000 */
[----:B------:R-:W-:Y:S02]  /*68f0*/  FMUL R34, R34, R45 ;  /* 0x0000002d22227220 */ /* 0x000fe40000400000 */
[----:B------:R-:W-:Y:S01]  /*6900*/  FADD R13, R36, R33 ;  /* 0x00000021240d7221 */ /* 0x000fe20000000000 */
[----:B--2---:R-:W-:-:S03]  /*6910*/  FMUL R36, R12, R15 ;  /* 0x0000000f0c247220 */ /* 0x004fc60000400000 */
        /* <DEDUP_REMOVED lines=13> */
.L_x_11642:
        /* <DEDUP_REMOVED lines=12> */
[----:B------:R-:W-:Y:S05]  /*6ab0*/  CALL.REL.NOINC `($__internal_176_$__cuda_sm3x_div_rn_noftz_f32_slowpath) ;  /* 0x0000003000087944 */ /* 0x000fea0003c00000 */
[----:B------:R-:W-:-:S07]  /*6ac0*/  IMAD.MOV.U32 R14, RZ, RZ, R11 ;  /* 0x000000ffff0e7224 */ /* 0x000fce00078e000b */
.L_x_11579:
[----:B------:R-:W-:Y:S05]  /*6ad0*/  BSYNC.RECONVERGENT B3 ;  /* 0x0000000000037941 */ /* 0x000fea0003800200 */
.L_x_11578:
        /* <DEDUP_REMOVED lines=12> */
[----:B------:R-:W-:Y:S05]  /*6ba0*/  CALL.REL.NOINC `($__internal_176_$__cuda_sm3x_div_rn_noftz_f32_slowpath) ;  /* 0x0000002c00cc7944 */ /* 0x000fea0003c00000 */
[----:B------:R-:W-:-:S07]  /*6bb0*/  MOV R15, R11 ;  /* 0x0000000b000f7202 */ /* 0x000fce0000000f00 */
.L_x_11581:
[----:B------:R-:W-:Y:S05]  /*6bc0*/  BSYNC.RECONVERGENT B3 ;  /* 0x0000000000037941 */ /* 0x000fea0003800200 */
.L_x_11580:
        /* <DEDUP_REMOVED lines=12> */
[----:B------:R-:W-:Y:S05]  /*6c90*/  CALL.REL.NOINC `($__internal_176_$__cuda_sm3x_div_rn_noftz_f32_slowpath) ;  /* 0x0000002c00907944 */ /* 0x000fea0003c00000 */
[----:B------:R-:W-:-:S07]  /*6ca0*/  IMAD.MOV.U32 R4, RZ, RZ, R11 ;  /* 0x000000ffff047224 */ /* 0x000fce00078e000b */
.L_x_11583:
[----:B------:R-:W-:Y:S05]  /*6cb0*/  BSYNC.RECONVERGENT B3 ;  /* 0x0000000000037941 */ /* 0x000fea0003800200 */
.L_x_11582:
        /* <DEDUP_REMOVED lines=14> */
.L_x_11585:
[----:B------:R-:W-:Y:S05]  /*6da0*/  BSYNC.RECONVERGENT B3 ;  /* 0x0000000000037941 */ /* 0x000fea0003800200 */
.L_x_11584:
        /* <DEDUP_REMOVED lines=14> */
.L_x_11587:
[----:B------:R-:W-:Y:S05]  /*6e90*/  BSYNC.RECONVERGENT B3 ;  /* 0x0000000000037941 */ /* 0x000fea0003800200 */
.L_x_11586:
        /* <DEDUP_REMOVED lines=14> */
.L_x_11589:
[----:B------:R-:W-:Y:S05]  /*6f80*/  BSYNC.RECONVERGENT B3 ;  /* 0x0000000000037941 */ /* 0x000fea0003800200 */
.L_x_11588:
        /* <DEDUP_REMOVED lines=14> */
.L_x_11591:
[----:B------:R-:W-:Y:S05]  /*7070*/  BSYNC.RECONVERGENT B3 ;  /* 0x0000000000037941 */ /* 0x000fea0003800200 */
.L_x_11590:
        /* <DEDUP_REMOVED lines=14> */
.L_x_11593:
[----:B------:R-:W-:Y:S05]  /*7160*/  BSYNC.RECONVERGENT B3 ;  /* 0x0000000000037941 */ /* 0x000fea0003800200 */
.L_x_11592:
        /* <DEDUP_REMOVED lines=14> */
.L_x_11595:
[----:B------:R-:W-:Y:S05]  /*7250*/  BSYNC.RECONVERGENT B3 ;  /* 0x0000000000037941 */ /* 0x000fea0003800200 */
.L_x_11594:
        /* <DEDUP_REMOVED lines=14> */
.L_x_11597:
[----:B------:R-:W-:Y:S05]  /*7340*/  BSYNC.RECONVERGENT B3 ;  /* 0x0000000000037941 */ /* 0x000fea0003800200 */
.L_x_11596:
        /* <DEDUP_REMOVED lines=14> */
.L_x_11599:
[----:B------:R-:W-:Y:S05]  /*7430*/  BSYNC.RECONVERGENT B3 ;  /* 0x0000000000037941 */ /* 0x000fea0003800200 */
.L_x_11598:
        /* <DEDUP_REMOVED lines=14> */
.L_x_11601:
[----:B------:R-:W-:Y:S05]  /*7520*/  BSYNC.RECONVERGENT B3 ;  /* 0x0000000000037941 */ /* 0x000fea0003800200 */
.L_x_11600:
        /* <DEDUP_REMOVED lines=14> */
.L_x_11603:
[----:B------:R-:W-:Y:S05]  /*7610*/  BSYNC.RECONVERGENT B3 ;  /* 0x0000000000037941 */ /* 0x000fea0003800200 */
.L_x_11602:
        /* <DEDUP_REMOVED lines=14> */
.L_x_11605:
[----:B------:R-:W-:Y:S05]  /*7700*/  BSYNC.RECONVERGENT B3 ;  /* 0x0000000000037941 */ /* 0x000fea0003800200 */
.L_x_11604:
        /* <DEDUP_REMOVED lines=14> */
.L_x_11607:
[----:B------:R-:W-:Y:S05]  /*77f0*/  BSYNC.RECONVERGENT B3 ;  /* 0x0000000000037941 */ /* 0x000fea0003800200 */
.L_x_11606:
        /* <DEDUP_REMOVED lines=14> */
.L_x_11609:
[----:B------:R-:W-:Y:S05]  /*78e0*/  BSYNC.RECONVERGENT B3 ;  /* 0x0000000000037941 */ /* 0x000fea0003800200 */
.L_x_11608:
        /* <DEDUP_REMOVED lines=14> */
.L_x_11611:
[----:B------:R-:W-:Y:S05]  /*79d0*/  BSYNC.RECONVERGENT B3 ;  /* 0x0000000000037941 */ /* 0x000fea0003800200 */
.L_x_11610:
        /* <DEDUP_REMOVED lines=14> */
.L_x_11613:
[----:B------:R-:W-:Y:S05]  /*7ac0*/  BSYNC.RECONVERGENT B3 ;  /* 0x0000000000037941 */ /* 0x000fea0003800200 */
.L_x_11612:
        /* <DEDUP_REMOVED lines=14> */
.L_x_11615:
[----:B------:R-:W-:Y:S05]  /*7bb0*/  BSYNC.RECONVERGENT B3 ;  /* 0x0000000000037941 */ /* 0x000fea0003800200 */
.L_x_11614:
        /* <DEDUP_REMOVED lines=12> */
[----:B------:R-:W-:Y:S05]  /*7c80*/  CALL.REL.NOINC `($__internal_176_$__cuda_sm3x_div_rn_noftz_f32_slowpath) ;  /* 0x0000001c00947944 */ /* 0x000fea0003c00000 */
[----:B------:R-:W-:-:S07]  /*7c90*/  IMAD.MOV.U32 R29, RZ, RZ, R11 ;  /* 0x000000ffff1d7224 */ /* 0x000fce00078e000b */
.L_x_11617:
[----:B------:R-:W-:Y:S05]  /*7ca0*/  BSYNC.RECONVERGENT B3 ;  /* 0x0000000000037941 */ /* 0x000fea0003800200 */
.L_x_11616:
        /* <DEDUP_REMOVED lines=14> */
.L_x_11619:
[----:B------:R-:W-:Y:S05]  /*7d90*/  BSYNC.RECONVERGENT B3 ;  /* 0x0000000000037941 */ /* 0x000fea0003800200 */
.L_x_11618:
        /* <DEDUP_REMOVED lines=14> */
.L_x_11621:
[----:B------:R-:W-:Y:S05]  /*7e80*/  BSYNC.RECONVERGENT B3 ;  /* 0x0000000000037941 */ /* 0x000fea0003800200 */
.L_x_11620:
        /* <DEDUP_REMOVED lines=14> */
.L_x_11623:
[----:B------:R-:W-:Y:S05]  /*7f70*/  BSYNC.RECONVERGENT B3 ;  /* 0x0000000000037941 */ /* 0x000fea0003800200 */
.L_x_11622:
        /* <DEDUP_REMOVED lines=14> */
.L_x_11625:
[----:B------:R-:W-:Y:S05]  /*8060*/  BSYNC.RECONVERGENT B3 ;  /* 0x0000000000037941 */ /* 0x000fea0003800200 */
.L_x_11624:
        /* <DEDUP_REMOVED lines=14> */
.L_x_11627:
[----:B------:R-:W-:Y:S05]  /*8150*/  BSYNC.RECONVERGENT B3 ;  /* 0x0000000000037941 */ /* 0x000fea0003800200 */
.L_x_11626:
        /* <DEDUP_REMOVED lines=13> */
.L_x_11629:
[----:B------:R-:W-:Y:S05]  /*8230*/  BSYNC.RECONVERGENT B3 ;  /* 0x0000000000037941 */ /* 0x000fea0003800200 */
.L_x_11628:
        /* <DEDUP_REMOVED lines=66> */
.L_x_11576:
[----:B------:R-:W-:Y:S05]  /*8660*/  EXIT ;  /* 0x000000000000794d */ /* 0x000fea0003800000 */
.L_x_11577:
[----:B------:R-:W-:Y:S01]  /*8670*/  BSSY B1, `(.L_x_11631) ;  /* 0x0000007000017945 */ /* 0x000fe20003800000 */
[----:B------:R-:W-:Y:S01]  /*8680*/  IMAD.MOV.U32 R12, RZ, RZ, 0x10 ;  /* 0x00000010ff0c7424 */ /* 0x000fe200078e00ff */
[----:B------:R-:W-:Y:S02]  /*8690*/  MOV R11, 0x1f ;  /* 0x0000001f000b7802 */ /* 0x000fe40000000f00 */
[----:B------:R-:W-:-:S07]  /*86a0*/  MOV R15, 0xffffffff ;  /* 0xffffffff000f7802 */ /* 0x000fce0000000f00 */
[----:B------:R-:W-:Y:S05]  /*86b0*/  WARPSYNC.COLLECTIVE R15, `(.L_x_11632) ;  /* 0x000000000f087348 */ /* 0x000fea0003c00000 */
[----:B------:R0:W1:Y:S02]  /*86c0*/  SHFL.BFLY P6, R14, R13, R12, R11 ;  /* 0x0c00000c0d0e7389 */ /* 0x00006400000c000b */
[----:B01----:R-:W-:Y:S05]  /*86d0*/  ENDCOLLECTIVE ;  /* 0x000000000000791b */ /* 0x003fea0003800000 */
.L_x_11632:
[----:B------:R-:W-:Y:S05]  /*86e0*/  BSYNC B1 ;  /* 0x0000000000017941 */ /* 0x000fea0003800000 */
.L_x_11631:
        /* <DEDUP_REMOVED lines=9> */
.L_x_11633:
[----:B------:R-:W-:Y:S01]  /*8780*/  HFMA2 R12, -RZ, RZ, 0, 2.384185791015625e-07 ;  /* 0x00000004ff0c7431 */ /* 0x000fe200000001ff */
[----:B------:R-:W-:-:S05]  /*8790*/  FMNMX R4, R13, R14, !PT ;  /* 0x0000000e0d047209 */ /* 0x000fca0007800000 */
[----:B------:R-:W-:-:S07]  /*87a0*/  IMAD.MOV.U32 R13, RZ, RZ, R4 ;  /* 0x000000ffff0d7224 */ /* 0x000fce00078e0004 */
[----:B------:R-:W-:Y:S05]  /*87b0*/  WARPSYNC.COLLECTIVE R15, `(.L_x_11634) ;  /* 0x000000000f087348 */ /* 0x000fea0003c00000 */
[----:B------:R0:W1:Y:S02]  /*87c0*/  SHFL.BFLY P6, R14, R13, R12, R11 ;  /* 0x0c00000c0d0e7389 */ /* 0x00006400000c000b */
[----:B01----:R-:W-:Y:S05]  /*87d0*/  ENDCOLLECTIVE ;  /* 0x000000000000791b */ /* 0x003fea0003800000 */
.L_x_11634:
[----:B------:R-:W-:Y:S01]  /*87e0*/  IMAD.MOV.U32 R12, RZ, RZ, 0x2 ;  /* 0x00000002ff0c7424 */ /* 0x000fe200078e00ff */
[----:B------:R-:W-:-:S04]  /*87f0*/  FMNMX R9, R4, R14, !PT ;  /* 0x0000000e04097209 */ /* 0x000fc80007800000 */
[----:B------:R-:W-:-:S07]  /*8800*/  MOV R13, R9 ;  /* 0x00000009000d7202 */ /* 0x000fce0000000f00 */
[----:B------:R-:W-:Y:S05]  /*8810*/  WARPSYNC.COLLECTIVE R15, `(.L_x_11635) ;  /* 0x000000000f087348 */ /* 0x000fea0003c00000 */
[----:B------:R0:W1:Y:S02]  /*8820*/  SHFL.BFLY P6, R14, R13, R12, R11 ;  /* 0x0c00000c0d0e7389 */ /* 0x00006400000c000b */
[----:B01----:R-:W-:Y:S05]  /*8830*/  ENDCOLLECTIVE ;  /* 0x000000000000791b */ /* 0x003fea0003800000 */
.L_x_11635:
[----:B------:R-:W-:Y:S01]  /*8840*/  HFMA2 R12, -RZ, RZ, 0, 5.9604644775390625e-08 ;  /* 0x00000001ff0c7431 */ /* 0x000fe200000001ff */
[----:B------:R-:W-:-:S04]  /*8850*/  FMNMX R10, R9, R14, !PT ;  /* 0x0000000e090a7209 */ /* 0x000fc80007800000 */
[----:B------:R-:W-:-:S07]  /*8860*/  MOV R13, R10 ;  /* 0x0000000a000d7202 */ /* 0x000fce0000000f00 */
[----:B------:R-:W-:Y:S05]  /*8870*/  WARPSYNC.COLLECTIVE R15, `(.L_x_11636) ;  /* 0x000000000f087348 */ /* 0x000fea0003c00000 */
[----:B------:R0:W1:Y:S02]  /*8880*/  SHFL.BFLY P6, R14, R13, R12, R11 ;  /* 0x0c00000c0d0e7389 */ /* 0x00006400000c000b */
[----:B01----:R-:W-:Y:S05]  /*8890*/  ENDCOLLECTIVE ;  /* 0x000000000000791b */ /* 0x003fea0003800000 */
.L_x_11636:
        /* <DEDUP_REMOVED lines=39> */
[----:B------:R-:W-:Y:S02]  /*8b10*/  IMAD.SHL.U32 R4, R21, 0x800000, RZ ;  /* 0x0080000015047824 */ /* 0x000fe400078e00ff */
        /* <DEDUP_REMOVED lines=8> */
[----:B------:R-:W-:Y:S01]  /*8ba0*/  SHF.L.U32 R8, R21, 0x17, RZ ;  /* 0x0000001715087819 */ /* 0x000fe200000006ff */
[----:B------:R-:W-:Y:S02]  /*8bb0*/  FFMA.RM R23, R23, R42, 12582913 ;  /* 0x4b40000117177423 */ /* 0x000fe4000000402a */
[----:B------:R-:W0:Y:S01]  /*8bc0*/  MUFU.EX2 R9, R20 ;  /* 0x0000001400097308 */ /* 0x000e220000000800 */
[----:B-1----:R-:W-:Y:S01]  /*8bd0*/  FMUL R4, R4, R25 ;  /* 0x0000001904047220 */ /* 0x002fe20000400000 */
        /* <DEDUP_REMOVED lines=16> */
[----:B------:R-:W-:Y:S02]  /*8ce0*/  IMAD.SHL.U32 R10, R23, 0x800000, RZ ;  /* 0x00800000170a7824 */ /* 0x000fe400078e00ff */
[C---:B------:R-:W-:Y:S02]  /*8cf0*/  FFMA R14, R17.reuse, 1.4426950216293334961, -R14 ;  /* 0x3fb8aa3b110e7823 */ /* 0x040fe4000000080e */
[----:B------:R-:W-:Y:S02]  /*8d00*/  FMUL R10, R10, R25 ;  /* 0x000000190a0a7220 */ /* 0x000fe40000400000 */
        /* <DEDUP_REMOVED lines=26> */
[----:B------:R-:W-:-:S06]  /*8eb0*/  FFMA R23, R52, 1.925963033500011079e-08, R23 ;  /* 0x32a5706034177823 */ /* 0x000fcc0000000017 */
[----:B------:R-:W1:Y:S01]  /*8ec0*/  MUFU.EX2 R23, R23 ;  /* 0x0000001700177308 */ /* 0x000e620000000800 */
[----:B0-----:R-:W-:Y:S01]  /*8ed0*/  FMUL R19, R19, R14 ;  /* 0x0000000e13137220 */ /* 0x001fe20000400000 */
[C---:B------:R-:W-:Y:S01]  /*8ee0*/  FADD R14, R21.reuse, -12583039 ;  /* 0xcb40007f150e7421 */ /* 0x040fe20000000000 */
[----:B------:R-:W-:-:S03]  /*8ef0*/  SHF.L.U32 R21, R21, 0x17, RZ ;  /* 0x0000001715157819 */ /* 0x000fc600000006ff */
[----:B------:R-:W-:-:S04]  /*8f00*/  FFMA R14, R51, 1.4426950216293334961, -R14 ;  /* 0x3fb8aa3b330e7823 */ /* 0x000fc8000000080e */
[----:B------:R-:W-:-:S06]  /*8f10*/  FFMA R14, R51, 1.925963033500011079e-08, R14 ;  /* 0x32a57060330e7823 */ /* 0x000fcc000000000e */
[----:B------:R-:W0:Y:S01]  /*8f20*/  MUFU.EX2 R14, R14 ;  /* 0x0000000e000e7308 */ /* 0x000e220000000800 */
[----:B-1----:R-:W-:Y:S01]  /*8f30*/  FMUL R20, R20, R23 ;  /* 0x0000001714147220 */ /* 0x002fe20000400000 */
[----:B------:R-:W-:-:S04]  /*8f40*/  FFMA.SAT R23, R11, R41, 0.5 ;  /* 0x3f0000000b177423 */ /* 0x000fc80000002029 */
[----:B------:R-:W-:-:S04]  /*8f50*/  FFMA.RM R23, R23, R42, 12582913 ;  /* 0x4b40000117177423 */ /* 0x000fc8000000402a */
[----:B------:R-:W-:-:S04]  /*8f60*/  FADD R22, R23, -12583039 ;  /* 0xcb40007f17167421 */ /* 0x000fc80000000000 */
[----:B------:R-:W-:Y:S01]  /*8f70*/  FFMA R22, R11, 1.4426950216293334961, -R22 ;  /* 0x3fb8aa3b0b167823 */ /* 0x000fe20000000816 */
[----:B0-----:R-:W-:-:S03]  /*8f80*/  FMUL R21, R21, R14 ;  /* 0x0000000e15157220 */ /* 0x001fc60000400000 */
        /* <DEDUP_REMOVED lines=120> */
[----:B------:R-:W-:-:S05]  /*9710*/  FFMA R14, R39, 1.925963033500011079e-08, R14 ;  /* 0x32a57060270e7823 */ /* 0x000fca000000000e */
[----:B------:R-:W0:Y:S02]  /*9720*/  MUFU.EX2 R12, R12 ;  /* 0x0000000c000c7308 */ /* 0x000e240000000800 */
[----:B0-----:R-:W-:-:S06]  /*9730*/  FMUL R37, R11, R12 ;  /* 0x0000000c0b257220 */ /* 0x001fcc0000400000 */
[----:B------:R-:W0:Y:S02]  /*9740*/  MUFU.EX2 R11, R14 ;  /* 0x0000000e000b7308 */ /* 0x000e240000000800 */
        /* <DEDUP_REMOVED lines=27> */
[----:B------:R-:W-:-:S03]  /*9900*/  HFMA2 R12, -RZ, RZ, 0, 9.5367431640625e-07 ;  /* 0x00000010ff0c7431 */ /* 0x000fc600000001ff */
[----:B------:R-:W-:-:S07]  /*9910*/  FADD R13, R13, R36 ;  /* 0x000000240d0d7221 */ /* 0x000fce0000000000 */
[----:B------:R-:W-:Y:S05]  /*9920*/  WARPSYNC.COLLECTIVE R15, `(.L_x_11637) ;  /* 0x000000000f087348 */ /* 0x000fea0003c00000 */
[----:B------:R0:W1:Y:S02]  /*9930*/  SHFL.BFLY P6, R14, R13, R12, R11 ;  /* 0x0c00000c0d0e7389 */ /* 0x00006400000c000b */
[----:B01----:R-:W-:Y:S05]  /*9940*/  ENDCOLLECTIVE ;  /* 0x000000000000791b */ /* 0x003fea0003800000 */
.L_x_11637:
[----:B------:R-:W-:Y:S02]  /*9950*/  HFMA2 R12, -RZ, RZ, 0, 4.76837158203125e-07 ;  /* 0x00000008ff0c7431 */ /* 0x000fe400000001ff */
[----:B------:R-:W-:-:S05]  /*9960*/  FADD R38, R13, R14 ;  /* 0x0000000e0d267221 */ /* 0x000fca0000000000 */
[----:B------:R-:W-:-:S07]  /*9970*/  MOV R13, R38 ;  /* 0x00000026000d7202 */ /* 0x000fce0000000f00 */
[----:B------:R-:W-:Y:S05]  /*9980*/  WARPSYNC.COLLECTIVE R15, `(.L_x_11638) ;  /* 0x000000000f087348 */ /* 0x000fea0003c00000 */
[----:B------:R0:W1:Y:S02]  /*9990*/  SHFL.BFLY P6, R14, R13, R12, R11 ;  /* 0x0c00000c0d0e7389 */ /* 0x00006400000c000b */
[----:B01----:R-:W-:Y:S05]  /*99a0*/  ENDCOLLECTIVE ;  /* 0x000000000000791b */ /* 0x003fea0003800000 */
.L_x_11638:
[----:B------:R-:W-:Y:S01]  /*99b0*/  MOV R12, 0x4 ;  /* 0x00000004000c7802 */ /* 0x000fe20000000f00 */
[----:B------:R-:W-:-:S04]  /*99c0*/  FADD R39, R38, R14 ;  /* 0x0000000e26277221 */ /* 0x000fc80000000000 */
[----:B------:R-:W-:-:S07]  /*99d0*/  IMAD.MOV.U32 R13, RZ, RZ, R39 ;  /* 0x000000ffff0d7224 */ /* 0x000fce00078e0027 */
[----:B------:R-:W-:Y:S05]  /*99e0*/  WARPSYNC.COLLECTIVE R15, `(.L_x_11639) ;  /* 0x000000000f087348 */ /* 0x000fea0003c00000 */
[----:B------:R0:W1:Y:S02]  /*99f0*/  SHFL.BFLY P6, R14, R13, R12, R11 ;  /* 0x0c00000c0d0e7389 */ /* 0x00006400000c000b */
[----:B01----:R-:W-:Y:S05]  /*9a00*/  ENDCOLLECTIVE ;  /* 0x000000000000791b */ /* 0x003fea0003800000 */
.L_x_11639:
[----:B------:R-:W-:Y:S02]  /*9a10*/  IMAD.MOV.U32 R12, RZ, RZ, 0x2 ;  /* 0x00000002ff0c7424 */ /* 0x000fe400078e00ff */
[----:B------:R-:W-:-:S05]  /*9a20*/  FADD R40, R39, R14 ;  /* 0x0000000e27287221 */ /* 0x000fca0000000000 */
[----:B------:R-:W-:-:S07]  /*9a30*/  MOV R13, R40 ;  /* 0x00000028000d7202 */ /* 0x000fce0000000f00 */
[----:B------:R-:W-:Y:S05]  /*9a40*/  WARPSYNC.COLLECTIVE R15, `(.L_x_11640) ;  /* 0x000000000f087348 */ /* 0x000fea0003c00000 */
[----:B------:R0:W1:Y:S02]  /*9a50*/  SHFL.BFLY P6, R14, R13, R12, R11 ;  /* 0x0c00000c0d0e7389 */ /* 0x00006400000c000b */
[----:B01----:R-:W-:Y:S05]  /*9a60*/  ENDCOLLECTIVE ;  /* 0x000000000000791b */ /* 0x003fea0003800000 */
.L_x_11640:
[----:B------:R-:W-:Y:S02]  /*9a70*/  HFMA2 R12, -RZ, RZ, 0, 5.9604644775390625e-08 ;  /* 0x00000001ff0c7431 */ /* 0x000fe400000001ff */
[----:B------:R-:W-:-:S05]  /*9a80*/  FADD R41, R40, R14 ;  /* 0x0000000e28297221 */ /* 0x000fca0000000000 */
[----:B------:R-:W-:-:S07]  /*9a90*/  MOV R13, R41 ;  /* 0x00000029000d7202 */ /* 0x000fce0000000f00 */
[----:B------:R-:W-:Y:S05]  /*9aa0*/  WARPSYNC.COLLECTIVE R15, `(.L_x_11641) ;  /* 0x000000000f087348 */ /* 0x000fea0003c00000 */
[----:B------:R0:W1:Y:S02]  /*9ab0*/  SHFL.BFLY P6, R14, R13, R12, R11 ;  /* 0x0c00000c0d0e7389 */ /* 0x00006400000c000b */
[----:B01----:R-:W-:Y:S05]  /*9ac0*/  ENDCOLLECTIVE ;  /* 0x000000000000791b */ /* 0x003fea0003800000 */
.L_x_11641:
[----:B------:R-:W-:Y:S05]  /*9ad0*/  BRA `(.L_x_11642) ;  /* 0xffffffcc00c47947 */ /* 0x000fea000383ffff */
        .weak           $__internal_176_$__cuda_sm3x_div_rn_noftz_f32_slowpath
        .type           $__internal_176_$__cuda_sm3x_div_rn_noftz_f32_slowpath,@function
        .size           $__internal_176_$__cuda_sm3x_div_rn_noftz_f32_slowpath,(.L_x_37553 - $__internal_176_$__cuda_sm3x_div_rn_noftz_f32_slowpath)
$__internal_176_$__cuda_sm3x_div_rn_noftz_f32_slowpath:
        /* <DEDUP_REMOVED lines=35> */
.L_x_11644:
        /* <DEDUP_REMOVED lines=51> */
.L_x_11651:
[----:B------:R-:W-:-:S04]  /*a040*/  LOP3.LUT R11, R11, 0x80000000, RZ, 0xc0, !PT ;  /* 0x800000000b0b7812 */ /* 0x000fc800078ec0ff */
[----:B------:R-:W-:Y:S01]  /*a050*/  LOP3.LUT R11, R11, 0x7f800000, RZ, 0xfc, !PT ;  /* 0x7f8000000b0b7812 */ /* 0x000fe200078efcff */
[----:B------:R-:W-:Y:S06]  /*a060*/  BRA `(.L_x_11652) ;  /* 0x0000000000047947 */ /* 0x000fec0003800000 */
.L_x_11650:
[----:B------:R-:W-:-:S07]  /*a070*/  IMAD R11, R12, 0x800000, R11 ;  /* 0x008000000c0b7824 */ /* 0x000fce00078e020b */
.L_x_11652:
[----:B------:R-:W-:Y:S05]  /*a080*/  BSYNC.RECONVERGENT B2 ;  /* 0x0000000000027941 */ /* 0x000fea0003800200 */
.L_x_11649:
[----:B------:R-:W-:Y:S05]  /*a090*/  BRA `(.L_x_11653) ;  /* 0x0000000000207947 */ /* 0x000fea0003800000 */
.L_x_11648:
[----:B------:R-:W-:-:S04]  /*a0a0*/  LOP3.LUT R11, R11, 0x80000000, R43, 0x48, !PT ;  /* 0x800000000b0b7812 */ /* 0x000fc800078e482b */
[----:B------:R-:W-:Y:S01]  /*a0b0*/  LOP3.LUT R11, R11, 0x7f800000, RZ, 0xfc, !PT ;  /* 0x7f8000000b0b7812 */ /* 0x000fe200078efcff */
[----:B------:R-:W-:Y:S06]  /*a0c0*/  BRA `(.L_x_11653) ;  /* 0x0000000000147947 */ /* 0x000fec0003800000 */
.L_x_11647:
[----:B------:R-:W-:Y:S01]  /*a0d0*/  LOP3.LUT R11, R11, 0x80000000, R43, 0x48, !PT ;  /* 0x800000000b0b7812 */ /* 0x000fe200078e482b */
[----:B------:R-:W-:Y:S06]  /*a0e0*/  BRA `(.L_x_11653) ;  /* 0x00000000000c7947 */ /* 0x000fec0003800000 */
.L_x_11646:
[----:B------:R-:W0:Y:S01]  /*a0f0*/  MUFU.RSQ R11, -QNAN ;  /* 0xffc00000000b7908 */ /* 0x000e220000001400 */
[----:B------:R-:W-:Y:S05]  /*a100*/  BRA `(.L_x_11653) ;  /* 0x0000000000047947 */ /* 0x000fea0003800000 */
.L_x_11645:
[----:B------:R-:W-:-:S07]  /*a110*/  FADD.FTZ R11, R16, R11 ;  /* 0x0000000b100b7221 */ /* 0x000fce0000010000 */
.L_x_11653:
[----:B------:R-:W-:Y:S05]  /*a120*/  BSYNC.RECONVERGENT B1 ;  /* 0x0000000000017941 */ /* 0x000fea0003800200 */
.L_x_11643:
[----:B------:R-:W-:Y:S01]  /*a130*/  HFMA2 R13, -RZ, RZ, 0, 0 ;  /* 0x00000000ff0d7431 */ /* 0x000fe200000001ff */
[----:B------:R-:W-:-:S04]  /*a140*/  MOV R12, R38 ;  /* 0x00000026000c7202 */ /* 0x000fc80000000f00 */
[----:B0-----:R-:W-:Y:S05]  /*a150*/  RET.REL.NODEC R12 `(_Z15SoftmaxWarpImplI22BroadcastScaleMaskLoadIffbLm3EiE11DirectStoreIffEfLi1ELi26ELi32ELi1ELb0EL9Algorithm0EEvT_T0_ll) ;  /* 0xffffff5c0ca87950 */ /* 0x001fea0003c3ffff */
.L_x_11654:
        /* <DEDUP_REMOVED lines=10> */
.L_x_37553:


//--------------------- .text._Z15SoftmaxWarpImplI22BroadcastScaleMaskLoadIffbLm3EiE11DirectStoreIffEfLi1ELi25ELi32ELi1ELb1EL9Algorithm0EEvT_T0_ll --------------------------
	.section	.text._Z15SoftmaxWarpImplI22BroadcastScaleMaskLoadIffbLm3EiE11DirectStoreIffEfLi1ELi25ELi32ELi1ELb1EL9Algorithm0EEvT_T0_ll,"ax",@progbits
	.align	128
        .global         _Z15SoftmaxWarpImplI22BroadcastScaleMaskLoadIffbLm3EiE11DirectStoreIffEfLi1ELi25ELi32ELi1ELb1EL9Algorithm0EEvT_T0_ll
        .type           _Z15SoftmaxWarpImplI22BroadcastScaleMaskLoadIffbLm3EiE11DirectStoreIffEfLi1ELi25ELi32ELi1ELb1EL9Algorithm0EEvT_T0_ll,@function
        .size           _Z15SoftmaxWarpImplI22BroadcastScaleMaskLoadIffbLm3EiE11DirectStoreIffEfLi1ELi25ELi32ELi1ELb1EL9Algorithm0EEvT_T0_ll,(.L_x_37554 - _Z15SoftmaxWarpImplI22BroadcastScaleMaskLoadIffbLm3EiE11DirectStoreIffEfLi1ELi25ELi32ELi1ELb1EL9Algorithm0EEvT_T0_ll)
        .other          _Z15SoftmaxWarpImplI22BroadcastScaleMaskLoadIffbLm3EiE11DirectStoreIffEfLi1ELi25ELi32ELi1ELb1EL9Algorithm0EEvT_T0_ll,@"STO_CUDA_ENTRY STV_DEFAULT"
_Z15SoftmaxWarpImplI22BroadcastScaleMaskLoadIffbLm3EiE11DirectStoreIffEfLi1ELi25ELi32ELi1ELb1EL9Algorithm0EEvT_T0_ll:
.text._Z15SoftmaxWarpImplI22BroadcastScaleMaskLoadIffbLm3EiE11DirectStoreIffEfLi1ELi25ELi32ELi1ELb1EL9Algorithm0EEvT_T0_ll:
        /* <DEDUP_REMOVED lines=29> */
.L_x_11655:
        /* <DEDUP_REMOVED lines=25> */
.L_x_11758:
[----:B------:R-:W0:Y:S01]  /*0360*/  LDC.64 R14, c[0x0][0x408] ;  /* 0x00010200ff0e7b82 */ /* 0x000e220000000a00 */
[C---:B------:R-:W-:Y:S01]  /*0370*/  VIADD R45, R41.reuse, 0x40 ;  /* 0x00000040292d7836 */ /* 0x040fe20000000000 */
[C---:B---3--:R-:W-:Y:S01]  /*0380*/  IADD3 R43, PT, PT, R41.reuse, 0x60, RZ ;  /* 0x00000060292b7810 */ /* 0x048fe20007ffe0ff */
[C---:B------:R-:W-:Y:S01]  /*0390*/  VIADD R39, R41.reuse, 0x80 ;  /* 0x0000008029277836 */ /* 0x040fe20000000000 */
[----:B------:R-:W-:Y:S01]  /*03a0*/  BSSY.RECONVERGENT B1, `(.L_x_11657) ;  /* 0x0000062000017945 */ /* 0x000fe20003800200 */
[C---:B------:R-:W-:Y:S01]  /*03b0*/  VIADD R37, R41.reuse, 0xa0 ;  /* 0x000000a029257836 */ /* 0x040fe20000000000 */
[----:B------:R-:W-:Y:S01]  /*03c0*/  MOV R4, 0xff800000 ;  /* 0xff80000000047802 */ /* 0x000fe20000000f00 */
[C---:B------:R-:W-:Y:S02]  /*03d0*/  VIADD R11, R41.reuse, 0xc0 ;  /* 0x000000c0290b7836 */ /* 0x040fe40000000000 */
        /* <DEDUP_REMOVED lines=8> */
[----:B------:R-:W-:-:S03]  /*0460*/  ISETP.GE.AND.EX P4, PT, RZ, R15, PT, P4 ;  /* 0x0000000fff00720c */ /* 0x000fc60003f86340 */
[----:B--2---:R-:W-:Y:S10]  /*0470*/  @P0 BRA `(.L_x_11658) ;  /* 0x0000000400500947 */ /* 0x004ff40003800000 */
        /* <DEDUP_REMOVED lines=37> */
[----:B-1----:R-:W-:-:S04]  /*06d0*/  IMAD.MOV R8, RZ, RZ, -R13 ;  /* 0x000000ffff087224 */ /* 0x002fc800078e0a0d */
[----:B------:R-:W-:-:S08]  /*06e0*/  IMAD R35, R8, R49, RZ ;  /* 0x0000003108237224 */ /* 0x000fd000078e02ff */
[----:B------:R-:W-:Y:S01]  /*06f0*/  @!P3 LOP3.LUT R16, RZ, R47, RZ, 0x33, !PT ;  /* 0x0000002fff10b212 */ /* 0x000fe200078e33ff */
[----:B------:R-:W-:Y:S02]  /*0700*/  IMAD.HI.U32 R13, R13, R35, R12 ;  /* 0x000000230d0d7227 */ /* 0x000fe400078e000c */
[----:B------:R-:W0:Y:S02]  /*0710*/  LDC.64 R34, c[0x0][0x398] ;  /* 0x0000e600ff227b82 */ /* 0x000e240000000a00 */
        /* <DEDUP_REMOVED lines=21> */
[----:B------:R-:W-:Y:S01]  /*0870*/  SHF.R.S64 R34, RZ, 0x1e, R4 ;  /* 0x0000001eff227819 */ /* 0x000fe20000001004 */
[----:B------:R-:W-:Y:S01]  /*0880*/  IMAD R8, R8, UR44, RZ ;  /* 0x0000002c08087c24 */ /* 0x000fe2000f8e02ff */
[----:B------:R-:W-:Y:S02]  /*0890*/  ISETP.NE.AND.EX P3, PT, R35, RZ, PT, P3 ;  /* 0x000000ff2300720c */ /* 0x000fe40003f65330 */
[C---:B------:R-:W-:Y:S02]  /*08a0*/  IADD3 R35, PT, PT, -R13.reuse, RZ, RZ ;  /* 0x000000ff0d237210 */ /* 0x040fe40007ffe1ff */
[----:B------:R-:W-:-:S02]  /*08b0*/  SEL R13, R13, RZ, P3 ;  /* 0x000000ff0d0d7207 */ /* 0x000fc40001800000 */
        /* <DEDUP_REMOVED lines=16> */
.L_x_11658:
[----:B------:R-:W-:Y:S05]  /*09c0*/  BSYNC.RECONVERGENT B1 ;  /* 0x0000000000017941 */ /* 0x000fea0003800200 */
.L_x_11657:
[----:B------:R-:W-:Y:S01]  /*09d0*/  BSSY.RECONVERGENT B1, `(.L_x_11659) ;  /* 0x0000059000017945 */ /* 0x000fe20003800200 */
[----:B------:R-:W-:Y:S01]  /*09e0*/  ISETP.GE.U32.AND P3, PT, R11, R14, PT ;  /* 0x0000000e0b00720c */ /* 0x000fe20003f66070 */
[----:B------:R-:W-:Y:S02]  /*09f0*/  VIADD R35, R41, 0xe0 ;  /* 0x000000e029237836 */ /* 0x000fe40000000000 */
[----:B------:R-:W-:Y:S01]  /*0a00*/  IMAD.MOV.U32 R6, RZ, RZ, -0x800000 ;  /* 0xff800000ff067424 */ /* 0x000fe200078e00ff */
[----:B------:R-:W-:Y:S09]  /*0a10*/  @P4 BRA `(.L_x_11660) ;  /* 0x0000000400504947 */ /* 0x000ff20003800000 */
        /* <DEDUP_REMOVED lines=84> */
.L_x_11660:
[----:B------:R-:W-:Y:S05]  /*0f60*/  BSYNC.RECONVERGENT B1 ;  /* 0x0000000000017941 */ /* 0x000fea0003800200 */
.L_x_11659:
        /* <DEDUP_REMOVED lines=94> */
.L_x_11662:
[----:B------:R-:W-:Y:S05]  /*1550*/  BSYNC.RECONVERGENT B1 ;  /* 0x0000000000017941 */ /* 0x000fea0003800200 */
.L_x_11661:
        /* <DEDUP_REMOVED lines=19> */
[----:B0-----:R-:W-:Y:S02]  /*1690*/  HFMA2 R44, -RZ, RZ, 0, 0 ;  /* 0x00000000ff2c7431 */ /* 0x001fe400000001ff */
[----:B--2---:R-:W-:-:S04]  /*16a0*/  IMAD.MOV R16, RZ, RZ, -R45 ;  /* 0x000000ffff107224 */ /* 0x004fc800078e0a2d */
        /* <DEDUP_REMOVED lines=12> */
[----:B------:R-:W-:Y:S01]  /*1770*/  LOP3.LUT R16, R10, R47, RZ, 0x3c, !PT ;  /* 0x0000002f0a107212 */ /* 0x000fe200078e3cff */
[----:B------:R-:W0:Y:S03]  /*1780*/  LDC.64 R48, c[0x0][0x390] ;  /* 0x0000e400ff307b82 */ /* 0x000e260000000a00 */
[----:B------:R-:W-:-:S07]  /*1790*/  ISETP.GE.AND P5, PT, R16, RZ, PT ;  /* 0x000000ff1000720c */ /* 0x000fce0003fa6270 */
        /* <DEDUP_REMOVED lines=51> */
.L_x_11664:
[----:B------:R-:W-:Y:S05]  /*1ad0*/  BSYNC.RECONVERGENT B1 ;  /* 0x0000000000017941 */ /* 0x000fea0003800200 */
.L_x_11663:
        /* <DEDUP_REMOVED lines=16> */
[----:B0-----:R-:W-:-:S07]  /*1be0*/  IADD3 R42, PT, PT, R16, 0xffffffe, RZ ;  /* 0x0ffffffe102a7810 */ /* 0x001fce0007ffe0ff */
[----:B------:R0:W2:Y:S01]  /*1bf0*/  F2I.FTZ.U32.TRUNC.NTZ R43, R42 ;  /* 0x0000002a002b7305 */ /* 0x0000a2000021f000 */
[----:B-1----:R-:W-:Y:S02]  /*1c00*/  VIADD R38, R24, 0xffffffe ;  /* 0x0ffffffe18267836 */ /* 0x002fe40000000000 */
        /* <DEDUP_REMOVED lines=15> */
[----:B------:R-:W-:Y:S01]  /*1d00*/  LOP3.LUT R18, R12, R45, RZ, 0x3c, !PT ;  /* 0x0000002d0c127212 */ /* 0x000fe200078e3cff */
[----:B------:R-:W0:Y:S03]  /*1d10*/  LDC.64 R46, c[0x0][0x390] ;  /* 0x0000e400ff2e7b82 */ /* 0x000e260000000a00 */
[----:B------:R-:W-:-:S07]  /*1d20*/  ISETP.GE.AND P1, PT, R18, RZ, PT ;  /* 0x000000ff1200720c */ /* 0x000fce0003f26270 */
[----:B------:R-:W-:-:S04]  /*1d30*/  @P2 VIADD R16, R16, 0x1 ;  /* 0x0000000110102836 */ /* 0x000fc80000000000 */
[----:B------:R-:W-:Y:S02]  /*1d40*/  IMAD.MOV.U32 R20, RZ, RZ, R16 ;  /* 0x000000ffff147224 */ /* 0x000fe400078e0010 */
[----:B-1----:R-:W-:-:S03]  /*1d50*/  IMAD.MOV R16, RZ, RZ, -R39 ;  /* 0x000000ffff107224 */ /* 0x002fc600078e0a27 */
        /* <DEDUP_REMOVED lines=47> */
.L_x_11666:
[----:B------:R-:W-:Y:S05]  /*2050*/  BSYNC.RECONVERGENT B1 ;  /* 0x0000000000017941 */ /* 0x000fea0003800200 */
.L_x_11665:
        /* <DEDUP_REMOVED lines=39> */
[----:B------:R-:W-:Y:S01]  /*22d0*/  IMAD.MOV.U32 R22, RZ, RZ, R18 ;  /* 0x000000ffff167224 */ /* 0x000fe200078e0012 */
[----:B-1----:R-:W-:-:S03]  /*22e0*/  IADD3 R18, PT, PT, RZ, -R37, RZ ;  /* 0x80000025ff127210 */ /* 0x002fc60007ffe0ff */
        /* <DEDUP_REMOVED lines=17> */
[----:B------:R-:W-:-:S04]  /*2400*/  LOP3.LUT R20, R39, R24, RZ, 0x3c, !PT ;  /* 0x0000001827147212 */ /* 0x000fc800078e3cff */
        /* <DEDUP_REMOVED lines=28> */
.L_x_11668:
[----:B------:R-:W-:Y:S05]  /*25d0*/  BSYNC.RECONVERGENT B1 ;  /* 0x0000000000017941 */ /* 0x000fea0003800200 */
.L_x_11667:
        /* <DEDUP_REMOVED lines=89> */
.L_x_11670:
[----:B------:R-:W-:Y:S05]  /*2b70*/  BSYNC.RECONVERGENT B1 ;  /* 0x0000000000017941 */ /* 0x000fea0003800200 */
.L_x_11669:
        /* <DEDUP_REMOVED lines=88> */
.L_x_11672:
[----:B------:R-:W-:Y:S05]  /*3100*/  BSYNC.RECONVERGENT B1 ;  /* 0x0000000000017941 */ /* 0x000fea0003800200 */
.L_x_11671:
        /* <DEDUP_REMOVED lines=54> */
[----:B------:R-:W-:-:S08]  /*3470*/  IMAD.HI.U32 R49, R43, R49, R42 ;  /* 0x000000312b317227 */ /* 0x000fd000078e002a */
[----:B------:R-:W-:-:S04]  /*3480*/  @!P5 LOP3.LUT R26, RZ, R28, RZ, 0x33, !PT ;  /* 0x0000001cff1ad212 */ /* 0x000fc800078e33ff */
[----:B------:R-:W-:-:S05]  /*3490*/  IADD3 R12, PT, PT, -R26, RZ, RZ ;  /* 0x000000ff1a0c7210 */ /* 0x000fca0007ffe1ff */
        /* <DEDUP_REMOVED lines=12> */
[----:B------:R-:W2:Y:S10]  /*3560*/  LDC.64 R46, c[0x0][0x390] ;  /* 0x0000e400ff2e7b82 */ /* 0x000eb40000000a00 */
        /* <DEDUP_REMOVED lines=29> */
.L_x_11674:
[----:B------:R-:W-:Y:S05]  /*3740*/  BSYNC.RECONVERGENT B1 ;  /* 0x0000000000017941 */ /* 0x000fea0003800200 */
.L_x_11673:
        /* <DEDUP_REMOVED lines=37> */
[----:B0-----:R-:W-:-:S04]  /*39a0*/  MOV R36, RZ ;  /* 0x000000ff00247202 */ /* 0x001fc80000000f00 */
        /* <DEDUP_REMOVED lines=23> */
[----:B-1----:R-:W-:Y:S02]  /*3b20*/  ISETP.NE.U32.AND P2, PT, R36, 0x1, PT ;  /* 0x000000012400780c */ /* 0x002fe40003f45070 */
[----:B------:R-:W-:Y:S02]  /*3b30*/  SHF.R.S64 R36, RZ, 0x1e, R11 ;  /* 0x0000001eff247819 */ /* 0x000fe4000000100b */
[----:B------:R-:W-:Y:S02]  /*3b40*/  ISETP.NE.AND.EX P2, PT, R37, RZ, PT, P2 ;  /* 0x000000ff2500720c */ /* 0x000fe40003f45320 */
[----:B------:R-:W-:Y:S02]  /*3b50*/  @!P5 LOP3.LUT R26, RZ, R12, RZ, 0x33, !PT ;  /* 0x0000000cff1ad212 */ /* 0x000fe400078e33ff */
[----:B--2---:R-:W-:Y:S02]  /*3b60*/  ISETP.NE.U32.AND P5, PT, R44, 0x1, PT ;  /* 0x000000012c00780c */ /* 0x004fe40003fa5070 */
[----:B------:R-:W-:-:S02]  /*3b70*/  IADD3 R37, PT, PT, -R26, RZ, RZ ;  /* 0x000000ff1a257210 */ /* 0x000fc40007ffe1ff */
[----:B------:R-:W-:Y:S02]  /*3b80*/  SEL R28, R30, RZ, P2 ;  /* 0x000000ff1e1c7207 */ /* 0x000fe40001000000 */
[----:B0-----:R-:W-:Y:S01]  /*3b90*/  ISETP.NE.U32.AND P2, PT, R42, 0x1, PT ;  /* 0x000000012a00780c */ /* 0x001fe20003f45070 */
[----:B------:R-:W-:Y:S01]  /*3ba0*/  IMAD R12, R12, R37, R47 ;  /* 0x000000250c0c7224 */ /* 0x000fe200078e022f */
[----:B------:R-:W-:Y:S01]  /*3bb0*/  ISETP.NE.AND.EX P5, PT, R45, RZ, PT, P5 ;  /* 0x000000ff2d00720c */ /* 0x000fe20003fa5350 */
[----:B------:R-:W-:Y:S01]  /*3bc0*/  IMAD R37, R28, UR44, RZ ;  /* 0x0000002c1c257c24 */ /* 0x000fe2000f8e02ff */
[----:B------:R-:W-:Y:S02]  /*3bd0*/  ISETP.NE.AND.EX P2, PT, R43, RZ, PT, P2 ;  /* 0x000000ff2b00720c */ /* 0x000fe40003f45320 */
        /* <DEDUP_REMOVED lines=14> */
.L_x_11676:
[----:B------:R-:W-:Y:S05]  /*3cc0*/  BSYNC.RECONVERGENT B1 ;  /* 0x0000000000017941 */ /* 0x000fea0003800200 */
.L_x_11675:
        /* <DEDUP_REMOVED lines=88> */
.L_x_11678:
[----:B------:R-:W-:Y:S05]  /*4250*/  BSYNC.RECONVERGENT B1 ;  /* 0x0000000000017941 */ /* 0x000fea0003800200 */
.L_x_11677:
        /* <DEDUP_REMOVED lines=57> */
[----:B------:R-:W2:Y:S01]  /*45f0*/  LDC.64 R36, c[0x0][0x3a0] ;  /* 0x0000e800ff247b82 */ /* 0x000ea20000000a00 */
[----:B-1----:R-:W-:Y:S02]  /*4600*/  ISETP.NE.U32.AND P2, PT, R34, 0x1, PT ;  /* 0x000000012200780c */ /* 0x002fe40003f45070 */
[----:B------:R-:W-:Y:S02]  /*4610*/  ISETP.GE.AND P5, PT, R32, RZ, PT ;  /* 0x000000ff2000720c */ /* 0x000fe40003fa6270 */
[----:B------:R-:W-:-:S05]  /*4620*/  SHF.R.S64 R34, RZ, 0x1e, R11 ;  /* 0x0000001eff227819 */ /* 0x000fca000000100b */
[----:B------:R-:W-:Y:S02]  /*4630*/  @P1 IADD3 R30, PT, PT, R30, 0x1, RZ ;  /* 0x000000011e1e1810 */ /* 0x000fe40007ffe0ff */
[----:B0-----:R-:W-:-:S04]  /*4640*/  ISETP.NE.U32.AND P1, PT, R38, 0x1, PT ;  /* 0x000000012600780c */ /* 0x001fc80003f25070 */
[----:B------:R-:W-:Y:S01]  /*4650*/  @!P5 IMAD.MOV R30, RZ, RZ, -R30 ;  /* 0x000000ffff1ed224 */ /* 0x000fe200078e0a1e */
[----:B------:R-:W-:Y:S02]  /*4660*/  @!P6 LOP3.LUT R30, RZ, R12, RZ, 0x33, !PT ;  /* 0x0000000cff1ee212 */ /* 0x000fe400078e33ff */
[----:B------:R-:W-:Y:S02]  /*4670*/  ISETP.NE.AND.EX P5, PT, R35, RZ, PT, P2 ;  /* 0x000000ff2300720c */ /* 0x000fe40003fa5320 */
[----:B------:R-:W-:Y:S01]  /*4680*/  ISETP.NE.AND.EX P2, PT, R39, RZ, PT, P1 ;  /* 0x000000ff2700720c */ /* 0x000fe20003f45310 */
[----:B------:R-:W-:Y:S01]  /*4690*/  IMAD.MOV R35, RZ, RZ, -R30 ;  /* 0x000000ffff237224 */ /* 0x000fe200078e0a1e */
[----:B------:R-:W-:Y:S02]  /*46a0*/  SEL R32, R40, RZ, P5 ;  /* 0x000000ff28207207 */ /* 0x000fe40002800000 */
[----:B--2---:R-:W-:Y:S01]  /*46b0*/  ISETP.NE.U32.AND P1, PT, R36, 0x1, PT ;  /* 0x000000012400780c */ /* 0x004fe20003f25070 */
[----:B------:R-:W-:Y:S01]  /*46c0*/  IMAD R12, R12, R35, R43 ;  /* 0x000000230c0c7224 */ /* 0x000fe200078e022b */
[----:B------:R-:W-:Y:S01]  /*46d0*/  SEL R30, R30, RZ, P2 ;  /* 0x000000ff1e1e7207 */ /* 0x000fe20001000000 */
[----:B------:R-:W-:Y:S01]  /*46e0*/  IMAD R35, R32, UR44, RZ ;  /* 0x0000002c20237c24 */ /* 0x000fe2000f8e02ff */
        /* <DEDUP_REMOVED lines=14> */
.L_x_11680:
[----:B------:R-:W-:Y:S05]  /*47d0*/  BSYNC.RECONVERGENT B1 ;  /* 0x0000000000017941 */ /* 0x000fea0003800200 */
.L_x_11679:
        /* <DEDUP_REMOVED lines=68> */
[----:B------:R-:W-:Y:S01]  /*4c20*/  ISETP.NE.AND.EX P4, PT, R35, RZ, PT, P4 ;  /* 0x000000ff2300720c */ /* 0x000fe20003f85340 */
[----:B------:R-:W-:-:S03]  /*4c30*/  IMAD.MOV R35, RZ, RZ, -R12 ;  /* 0x000000ffff237224 */ /* 0x000fc600078e0a0c */
[----:B------:R-:W-:Y:S02]  /*4c40*/  SEL R32, R38, RZ, P4 ;  /* 0x000000ff26207207 */ /* 0x000fe40002000000 */
[----:B--2---:R-:W-:-:S04]  /*4c50*/  ISETP.NE.U32.AND P4, PT, R42, 0x1, PT ;  /* 0x000000012a00780c */ /* 0x004fc80003f85070 */
        /* <DEDUP_REMOVED lines=20> */
.L_x_11682:
[----:B------:R-:W-:Y:S05]  /*4da0*/  BSYNC.RECONVERGENT B1 ;  /* 0x0000000000017941 */ /* 0x000fea0003800200 */
.L_x_11681:
        /* <DEDUP_REMOVED lines=67> */
[----:B-1----:R-:W-:Y:S02]  /*51e0*/  ISETP.NE.U32.AND P3, PT, R36, 0x1, PT ;  /* 0x000000012400780c */ /* 0x002fe40003f65070 */
[----:B------:R-:W-:Y:S02]  /*51f0*/  SHF.R.S64 R36, RZ, 0x1e, R11 ;  /* 0x0000001eff247819 */ /* 0x000fe4000000100b */
[----:B------:R-:W-:Y:S01]  /*5200*/  ISETP.NE.AND.EX P3, PT, R37, RZ, PT, P3 ;  /* 0x000000ff2500720c */ /* 0x000fe20003f65330 */
[----:B------:R-:W-:-:S03]  /*5210*/  IMAD.MOV R37, RZ, RZ, -R34 ;  /* 0x000000ffff257224 */ /* 0x000fc600078e0a22 */
[----:B------:R-:W-:Y:S01]  /*5220*/  SEL R35, R40, RZ, P3 ;  /* 0x000000ff28237207 */ /* 0x000fe20001800000 */
[----:B------:R-:W-:Y:S01]  /*5230*/  IMAD R12, R12, R37, R45 ;  /* 0x000000250c0c7224 */ /* 0x000fe200078e022d */
[----:B--2---:R-:W-:-:S03]  /*5240*/  ISETP.NE.U32.AND P3, PT, R42, 0x1, PT ;  /* 0x000000012a00780c */ /* 0x004fc60003f65070 */
        /* <DEDUP_REMOVED lines=18> */
.L_x_11684:
[----:B------:R-:W-:Y:S05]  /*5370*/  BSYNC.RECONVERGENT B1 ;  /* 0x0000000000017941 */ /* 0x000fea0003800200 */
.L_x_11683:
        /* <DEDUP_REMOVED lines=36> */
[----:B0-----:R-:W-:-:S06]  /*55c0*/  VIADD R37, R42, 0xffffffe ;  /* 0x0ffffffe2a257836 */ /* 0x001fcc0000000000 */
[----:B------:R-:W0:Y:S02]  /*55d0*/  F2I.FTZ.U32.TRUNC.NTZ R37, R37 ;  /* 0x0000002500257305 */ /* 0x000e24000021f000 */
[----:B------:R-:W-:Y:S01]  /*55e0*/  @!P2 IMAD.MOV R40, RZ, RZ, -R40 ;  /* 0x000000ffff28a224 */ /* 0x000fe200078e0a28 */
[----:B------:R-:W-:-:S13]  /*55f0*/  ISETP.NE.AND P2, PT, R38, RZ, PT ;  /* 0x000000ff2600720c */ /* 0x000fda0003f45270 */
        /* <DEDUP_REMOVED lines=26> */
[----:B------:R-:W-:Y:S02]  /*57a0*/  ISETP.NE.AND.EX P2, PT, R37, RZ, PT, P2 ;  /* 0x000000ff2500720c */ /* 0x000fe40003f45320 */
[----:B------:R-:W-:Y:S02]  /*57b0*/  IADD3 R37, PT, PT, -R35, RZ, RZ ;  /* 0x000000ff23257210 */ /* 0x000fe40007ffe1ff */
[----:B------:R-:W-:Y:S02]  /*57c0*/  SEL R36, R40, RZ, P2 ;  /* 0x000000ff28247207 */ /* 0x000fe40001000000 */
[----:B0-----:R-:W-:Y:S01]  /*57d0*/  ISETP.NE.U32.AND P2, PT, R38, 0x1, PT ;  /* 0x000000012600780c */ /* 0x001fe20003f45070 */
[----:B------:R-:W-:Y:S01]  /*57e0*/  IMAD R12, R12, R37, R45 ;  /* 0x000000250c0c7224 */ /* 0x000fe200078e022d */
[----:B------:R-:W-:Y:S01]  /*57f0*/  SHF.R.S64 R38, RZ, 0x1e, R11 ;  /* 0x0000001eff267819 */ /* 0x000fe2000000100b */
[----:B------:R-:W-:Y:S01]  /*5800*/  IMAD R36, R36, UR44, RZ ;  /* 0x0000002c24247c24 */ /* 0x000fe2000f8e02ff */
[----:B------:R-:W-:-:S04]  /*5810*/  ISETP.NE.AND.EX P2, PT, R39, RZ, PT, P2 ;  /* 0x000000ff2700720c */ /* 0x000fc80003f45320 */
        /* <DEDUP_REMOVED lines=16> */
.L_x_11686:
[----:B------:R-:W-:Y:S05]  /*5920*/  BSYNC.RECONVERGENT B1 ;  /* 0x0000000000017941 */ /* 0x000fea0003800200 */
.L_x_11685:
        /* <DEDUP_REMOVED lines=38> */
[----:B------:R-:W-:-:S03]  /*5b90*/  ISETP.GE.AND P1, PT, R37, RZ, PT ;  /* 0x000000ff2500720c */ /* 0x000fc60003f26270 */
[----:B------:R-:W-:Y:S02]  /*5ba0*/  IMAD.MOV.U32 R40, RZ, RZ, R35 ;  /* 0x000000ffff287224 */ /* 0x000fe400078e0023 */
[----:B0-----:R-:W-:-:S08]  /*5bb0*/  IMAD.MOV R35, RZ, RZ, -R39 ;  /* 0x000000ffff237224 */ /* 0x001fd000078e0a27 */
[----:B------:R-:W-:Y:S02]  /*5bc0*/  @!P1 IADD3 R40, PT, PT, -R40, RZ, RZ ;  /* 0x000000ff28289210 */ /* 0x000fe40007ffe1ff */
[----:B------:R-:W-:Y:S01]  /*5bd0*/  ISETP.NE.AND P1, PT, R42, RZ, PT ;  /* 0x000000ff2a00720c */ /* 0x000fe20003f25270 */
[----:B------:R-:W-:-:S12]  /*5be0*/  IMAD R35, R35, R44, RZ ;  /* 0x0000002c23237224 */ /* 0x000fd800078e02ff */
[----:B------:R-:W-:-:S05]  /*5bf0*/  @!P1 LOP3.LUT R40, RZ, R42, RZ, 0x33, !PT ;  /* 0x0000002aff289212 */ /* 0x000fca00078e33ff */
[----:B------:R-:W-:-:S04]  /*5c00*/  IMAD.MOV R38, RZ, RZ, -R40 ;  /* 0x000000ffff267224 */ /* 0x000fc800078e0a28 */
[----:B------:R-:W-:Y:S02]  /*5c10*/  IMAD R47, R42, R38, R11 ;  /* 0x000000262a2f7224 */ /* 0x000fe400078e020b */
[----:B------:R-:W-:Y:S01]  /*5c20*/  HFMA2 R38, -RZ, RZ, 0, 0 ;  /* 0x00000000ff267431 */ /* 0x000fe200000001ff */
[----:B------:R-:W0:Y:S02]  /*5c30*/  LDC.64 R42, c[0x0][0x398] ;  /* 0x0000e600ff2a7b82 */ /* 0x000e240000000a00 */
[----:B------:R-:W-:Y:S02]  /*5c40*/  IABS R37, R47 ;  /* 0x0000002f00257213 */ /* 0x000fe40000000000 */
        /* <DEDUP_REMOVED lines=16> */
[----:B-1----:R-:W-:-:S04]  /*5d50*/  ISETP.NE.U32.AND P1, PT, R38, 0x1, PT ;  /* 0x000000012600780c */ /* 0x002fc80003f25070 */
[----:B------:R-:W-:Y:S02]  /*5d60*/  ISETP.NE.AND.EX P1, PT, R39, RZ, PT, P1 ;  /* 0x000000ff2700720c */ /* 0x000fe40003f25310 */
[----:B------:R-:W-:Y:S02]  /*5d70*/  IADD3 R39, PT, PT, -R35, RZ, RZ ;  /* 0x000000ff23277210 */ /* 0x000fe40007ffe1ff */
[----:B------:R-:W-:Y:S02]  /*5d80*/  SEL R37, R40, RZ, P1 ;  /* 0x000000ff28257207 */ /* 0x000fe40000800000 */
[----:B0-----:R-:W-:Y:S01]  /*5d90*/  ISETP.NE.U32.AND P1, PT, R42, 0x1, PT ;  /* 0x000000012a00780c */ /* 0x001fe20003f25070 */
[----:B------:R-:W-:Y:S02]  /*5da0*/  IMAD R12, R12, R39, R47 ;  /* 0x000000270c0c7224 */ /* 0x000fe400078e022f */
        /* <DEDUP_REMOVED lines=19> */
.L_x_11688:
[----:B------:R-:W-:Y:S05]  /*5ee0*/  BSYNC.RECONVERGENT B1 ;  /* 0x0000000000017941 */ /* 0x000fea0003800200 */
.L_x_11687:
        /* <DEDUP_REMOVED lines=33> */
[----:B------:R-:W1:Y:S01]  /*6100*/  LDC.64 R46, c[0x0][0x3a0] ;  /* 0x0000e800ff2e7b82 */ /* 0x000e620000000a00 */
[----:B0-----:R-:W-:-:S09]  /*6110*/  VIADD R42, R40, 0xffffffe ;  /* 0x0ffffffe282a7836 */ /* 0x001fd20000000000 */
[----:B------:R-:W-:Y:S02]  /*6120*/  @P6 IADD3 R35, PT, PT, R35, 0x1, RZ ;  /* 0x0000000123236810 */ /* 0x000fe40007ffe0ff */
[----:B------:R-:W-:Y:S01]  /*6130*/  ISETP.GE.AND P6, PT, R37, RZ, PT ;  /* 0x000000ff2500720c */ /* 0x000fe20003fc6270 */
[----:B------:R0:W2:Y:S02]  /*6140*/  F2I.FTZ.U32.TRUNC.NTZ R43, R42 ;  /* 0x0000002a002b7305 */ /* 0x0000a4000021f000 */
[----:B------:R-:W-:Y:S01]  /*6150*/  IMAD.MOV.U32 R39, RZ, RZ, R35 ;  /* 0x000000ffff277224 */ /* 0x000fe200078e0023 */
[----:B0-----:R-:W-:-:S09]  /*6160*/  MOV R42, RZ ;  /* 0x000000ff002a7202 */ /* 0x001fd20000000f00 */
[----:B------:R-:W-:Y:S02]  /*6170*/  @!P6 IADD3 R39, PT, PT, -R39, RZ, RZ ;  /* 0x000000ff2727e210 */ /* 0x000fe40007ffe1ff */
[----:B------:R-:W-:Y:S01]  /*6180*/  ISETP.NE.AND P6, PT, R44, RZ, PT ;  /* 0x000000ff2c00720c */ /* 0x000fe20003fc5270 */
[----:B--2---:R-:W-:-:S04]  /*6190*/  IMAD.MOV R35, RZ, RZ, -R43 ;  /* 0x000000ffff237224 */ /* 0x004fc800078e0a2b */
[----:B------:R-:W-:-:S08]  /*61a0*/  IMAD R35, R35, R48, RZ ;  /* 0x0000003023237224 */ /* 0x000fd000078e02ff */
[----:B------:R-:W-:-:S05]  /*61b0*/  @!P6 LOP3.LUT R39, RZ, R44, RZ, 0x33, !PT ;  /* 0x0000002cff27e212 */ /* 0x000fca00078e33ff */
[----:B------:R-:W-:-:S04]  /*61c0*/  IMAD.MOV R40, RZ, RZ, -R39 ;  /* 0x000000ffff287224 */ /* 0x000fc800078e0a27 */
        /* <DEDUP_REMOVED lines=24> */
[----:B------:R-:W-:Y:S02]  /*6350*/  ISETP.NE.AND.EX P6, PT, R45, RZ, PT, P6 ;  /* 0x000000ff2d00720c */ /* 0x000fe40003fc5360 */
        /* <DEDUP_REMOVED lines=18> */
.L_x_11690:
[----:B------:R-:W-:Y:S05]  /*6480*/  BSYNC.RECONVERGENT B1 ;  /* 0x0000000000017941 */ /* 0x000fea0003800200 */
.L_x_11689:
        /* <DEDUP_REMOVED lines=35> */
[----:B------:R-:W1:Y:S01]  /*66c0*/  LDC.64 R46, c[0x0][0x3a0] ;  /* 0x0000e800ff2e7b82 */ /* 0x000e620000000a00 */
[----:B0-----:R-:W-:-:S06]  /*66d0*/  VIADD R43, R45, 0xffffffe ;  /* 0x0ffffffe2d2b7836 */ /* 0x001fcc0000000000 */
[----:B------:R-:W0:Y:S03]  /*66e0*/  F2I.FTZ.U32.TRUNC.NTZ R43, R43 ;  /* 0x0000002b002b7305 */ /* 0x000e26000021f000 */
        /* <DEDUP_REMOVED lines=53> */
.L_x_11692:
[----:B------:R-:W-:Y:S05]  /*6a40*/  BSYNC.RECONVERGENT B1 ;  /* 0x0000000000017941 */ /* 0x000fea0003800200 */
.L_x_11691:
        /* <DEDUP_REMOVED lines=90> */
.L_x_11694:
[----:B------:R-:W-:Y:S05]  /*6ff0*/  BSYNC.RECONVERGENT B1 ;  /* 0x0000000000017941 */ /* 0x000fea0003800200 */
.L_x_11693:
        /* <DEDUP_REMOVED lines=35> */
[----:B0-----:R-:W0:Y:S01]  /*7230*/  MUFU.RCP R37, R37 ;  /* 0x0000002500257308 */ /* 0x001e220000001000 */
        /* <DEDUP_REMOVED lines=10> */
[----:B------:R-:W-:-:S04]  /*72e0*/  IMAD.MOV.U32 R39, RZ, RZ, R14 ;  /* 0x000000ffff277224 */ /* 0x000fc800078e000e */
[----:B------:R-:W0:Y:S06]  /*72f0*/  F2I.FTZ.U32.TRUNC.NTZ R15, R15 ;  /* 0x0000000f000f7305 */ /* 0x000e2c000021f000 */
[----:B------:R-:W-:Y:S02]  /*7300*/  @!P3 IADD3 R39, PT, PT, -R39, RZ, RZ ;  /* 0x000000ff2727b210 */ /* 0x000fe40007ffe1ff */
[----:B------:R-:W-:Y:S01]  /*7310*/  ISETP.NE.AND P3, PT, R41, RZ, PT ;  /* 0x000000ff2900720c */ /* 0x000fe20003f65270 */
[----:B0-----:R-:W-:-:S12]  /*7320*/  IMAD.MOV R14, RZ, RZ, -R15 ;  /* 0x000000ffff0e7224 */ /* 0x001fd800078e0a0f */
[----:B------:R-:W-:-:S05]  /*7330*/  @!P3 LOP3.LUT R39, RZ, R41, RZ, 0x33, !PT ;  /* 0x00000029ff27b212 */ /* 0x000fca00078e33ff */
[----:B------:R-:W-:-:S04]  /*7340*/  IMAD.MOV R37, RZ, RZ, -R39 ;  /* 0x000000ffff257224 */ /* 0x000fc800078e0a27 */
        /* <DEDUP_REMOVED lines=45> */
.L_x_11696:
[----:B------:R-:W-:Y:S05]  /*7620*/  BSYNC.RECONVERGENT B1 ;  /* 0x0000000000017941 */ /* 0x000fea0003800200 */
.L_x_11695:
        /* <DEDUP_REMOVED lines=88> */
.L_x_11698:
[----:B------:R-:W-:Y:S05]  /*7bb0*/  BSYNC.RECONVERGENT B1 ;  /* 0x0000000000017941 */ /* 0x000fea0003800200 */
.L_x_11697:
        /* <DEDUP_REMOVED lines=34> */
[----:B------:R-:W2:Y:S03]  /*7de0*/  LDC.64 R48, c[0x0][0x3a0] ;  /* 0x0000e800ff307b82 */ /* 0x000ea60000000a00 */
        /* <DEDUP_REMOVED lines=53> */
.L_x_11700:
[----:B------:R-:W-:Y:S05]  /*8140*/  BSYNC.RECONVERGENT B1 ;  /* 0x0000000000017941 */ /* 0x000fea0003800200 */
.L_x_11699:
        /* <DEDUP_REMOVED lines=58> */
[----:B------:R-:W-:Y:S02]  /*84f0*/  LOP3.LUT R39, R62, R35, RZ, 0x3c, !PT ;  /* 0x000000233e277212 */ /* 0x000fe400078e3cff */
[----:B0-----:R-:W-:Y:S02]  /*8500*/  ISETP.NE.U32.AND P2, PT, R14, 0x1, PT ;  /* 0x000000010e00780c */ /* 0x001fe40003f45070 */
[----:B------:R-:W-:-:S07]  /*8510*/  ISETP.GE.AND P3, PT, R39, RZ, PT ;  /* 0x000000ff2700720c */ /* 0x000fce0003f66270 */
[----:B------:R-:W-:Y:S01]  /*8520*/  @P1 VIADD R37, R37, 0x1 ;  /* 0x0000000125251836 */ /* 0x000fe20000000000 */
[----:B-1----:R-:W-:-:S05]  /*8530*/  ISETP.NE.U32.AND P1, PT, R46, 0x1, PT ;  /* 0x000000012e00780c */ /* 0x002fca0003f25070 */
        /* <DEDUP_REMOVED lines=25> */
.L_x_11702:
[----:B------:R-:W-:Y:S05]  /*86d0*/  BSYNC.RECONVERGENT B1 ;  /* 0x0000000000017941 */ /* 0x000fea0003800200 */
.L_x_11701:
        /* <DEDUP_REMOVED lines=36> */
[----:B0-----:R-:W-:-:S06]  /*8920*/  VIADD R15, R37, 0xffffffe ;  /* 0x0ffffffe250f7836 */ /* 0x001fcc0000000000 */
[----:B------:R-:W-:Y:S01]  /*8930*/  @P1 VIADD R14, R14, 0x1 ;  /* 0x000000010e0e1836 */ /* 0x000fe20000000000 */
[----:B------:R-:W0:Y:S03]  /*8940*/  F2I.FTZ.U32.TRUNC.NTZ R15, R15 ;  /* 0x0000000f000f7305 */ /* 0x000e26000021f000 */
[----:B------:R-:W-:Y:S02]  /*8950*/  IMAD.MOV.U32 R41, RZ, RZ, R14 ;  /* 0x000000ffff297224 */ /* 0x000fe400078e000e */
[----:B------:R-:W-:-:S03]  /*8960*/  HFMA2 R14, -RZ, RZ, 0, 0 ;  /* 0x00000000ff0e7431 */ /* 0x000fc600000001ff */
[----:B------:R-:W-:Y:S02]  /*8970*/  @!P3 IADD3 R41, PT, PT, -R41, RZ, RZ ;  /* 0x000000ff2929b210 */ /* 0x000fe40007ffe1ff */
[----:B------:R-:W-:-:S05]  /*8980*/  @!P2 LOP3.LUT R41, RZ, R39, RZ, 0x33, !PT ;  /* 0x00000027ff29a212 */ /* 0x000fca00078e33ff */
[----:B------:R-:W-:Y:S02]  /*8990*/  IMAD.MOV R37, RZ, RZ, -R41 ;  /* 0x000000ffff257224 */ /* 0x000fe400078e0a29 */
[----:B0-----:R-:W-:Y:S02]  /*89a0*/  IMAD.MOV R43, RZ, RZ, -R15 ;  /* 0x000000ffff2b7224 */ /* 0x001fe400078e0a0f */
        /* <DEDUP_REMOVED lines=42> */
.L_x_11704:
[----:B------:R-:W-:Y:S05]  /*8c50*/  BSYNC.RECONVERGENT B1 ;  /* 0x0000000000017941 */ /* 0x000fea0003800200 */
.L_x_11703:
        /* <DEDUP_REMOVED lines=19> */
[----:B-1----:R-:W-:Y:S01]  /*8d90*/  MOV R14, RZ ;  /* 0x000000ff000e7202 */ /* 0x002fe20000000f00 */
        /* <DEDUP_REMOVED lines=67> */
.L_x_11706:
[----:B------:R-:W-:Y:S05]  /*91d0*/  BSYNC.RECONVERGENT B1 ;  /* 0x0000000000017941 */ /* 0x000fea0003800200 */
.L_x_11705:
        /* <DEDUP_REMOVED lines=70> */
[----:B------:R-:W-:Y:S01]  /*9640*/  FFMA R13, R18, 1.4426950216293334961, -R13 ;  /* 0x3fb8aa3b120d7823 */ /* 0x000fe2000000080d */
[-C--:B------:R-:W-:Y:S01]  /*9650*/  FFMA.RM R20, R35, R12.reuse, 12582913 ;  /* 0x4b40000123147423 */ /* 0x080fe2000000400c */
[----:B------:R-:W-:Y:S01]  /*9660*/  FFMA.SAT R49, R30, R11, 0.5 ;  /* 0x3f0000001e317423 */ /* 0x000fe2000000200b */
[----:B------:R-:W-:Y:S01]  /*9670*/  FFMA.RM R22, R45, R12, 12582913 ;  /* 0x4b4000012d167423 */ /* 0x000fe2000000400c */
[----:B------:R-:W-:Y:S01]  /*9680*/  FFMA R53, R18, 1.925963033500011079e-08, R13 ;  /* 0x32a5706012357823 */ /* 0x000fe2000000000d */
[----:B------:R-:W-:Y:S01]  /*9690*/  FADD R13, R20, -12583039 ;  /* 0xcb40007f140d7421 */ /* 0x000fe20000000000 */
[----:B------:R-:W2:Y:S01]  /*96a0*/  MUFU.EX2 R18, R39 ;  /* 0x0000002700127308 */ /* 0x000ea20000000800 */
[----:B------:R-:W-:Y:S01]  /*96b0*/  FADD R35, R22, -12583039 ;  /* 0xcb40007f16237421 */ /* 0x000fe20000000000 */
[----:B------:R-:W-:-:S02]  /*96c0*/  IMAD.SHL.U32 R15, R15, 0x800000, RZ ;  /* 0x008000000f0f7824 */ /* 0x000fc400078e00ff */
        /* <DEDUP_REMOVED lines=8> */
[----:B------:R-:W-:Y:S01]  /*9750*/  MUFU.EX2 R57, R64 ;  /* 0x0000004000397308 */ /* 0x000fe20000000800 */
[----:B------:R-:W-:Y:S01]  /*9760*/  FFMA.RM R24, R13, R12, 12582913 ;  /* 0x4b4000010d187423 */ /* 0x000fe2000000400c */
[----:B------:R-:W-:-:S02]  /*9770*/  IMAD.SHL.U32 R16, R16, 0x800000, RZ ;  /* 0x0080000010107824 */ /* 0x000fc400078e00ff */
[----:B------:R-:W-:Y:S01]  /*9780*/  FFMA.RM R26, R35, R12, 12582913 ;  /* 0x4b400001231a7423 */ /* 0x000fe2000000400c */
[----:B------:R-:W-:Y:S01]  /*9790*/  SHF.L.U32 R22, R22, 0x17, RZ ;  /* 0x0000001716167819 */ /* 0x000fe200000006ff */
[----:B------:R-:W-:Y:S01]  /*97a0*/  FADD R13, R24, -12583039 ;  /* 0xcb40007f180d7421 */ /* 0x000fe20000000000 */
[----:B--2---:R-:W-:Y:S01]  /*97b0*/  FMUL R18, R15, R18 ;  /* 0x000000120f127220 */ /* 0x004fe20000400000 */
[-C--:B------:R-:W-:Y:S01]  /*97c0*/  FFMA.SAT R15, R4, R11.reuse, 0.5 ;  /* 0x3f000000040f7423 */ /* 0x080fe2000000200b */
[----:B------:R-:W-:Y:S01]  /*97d0*/  FADD R35, R26, -12583039 ;  /* 0xcb40007f1a237421 */ /* 0x000fe20000000000 */
[----:B------:R-:W-:Y:S01]  /*97e0*/  FFMA R13, R8, 1.4426950216293334961, -R13 ;  /* 0x3fb8aa3b080d7823 */ /* 0x000fe2000000080d */
[----:B------:R-:W2:Y:S01]  /*97f0*/  MUFU.EX2 R53, R53 ;  /* 0x0000003500357308 */ /* 0x000ea20000000800 */
[----:B------:R-:W-:Y:S01]  /*9800*/  FFMA.RM R15, R15, R12, 12582913 ;  /* 0x4b4000010f0f7423 */ /* 0x000fe2000000400c */
[----:B------:R-:W-:Y:S01]  /*9810*/  FFMA R35, R14, 1.4426950216293334961, -R35 ;  /* 0x3fb8aa3b0e237823 */ /* 0x000fe20000000823 */
[----:B------:R-:W-:Y:S01]  /*9820*/  FFMA R47, R8, 1.925963033500011079e-08, R13 ;  /* 0x32a57060082f7823 */ /* 0x000fe2000000000d */
[----:B------:R-:W-:Y:S01]  /*9830*/  FFMA.SAT R13, R6, R11, 0.5 ;  /* 0x3f000000060d7423 */ /* 0x000fe2000000200b */
[----:B------:R-:W-:Y:S01]  /*9840*/  FADD R39, R15, -12583039 ;  /* 0xcb40007f0f277421 */ /* 0x000fe20000000000 */
[----:B------:R-:W-:Y:S01]  /*9850*/  FFMA R35, R14, 1.925963033500011079e-08, R35 ;  /* 0x32a570600e237823 */ /* 0x000fe20000000023 */
[----:B------:R-:W-:-:S02]  /*9860*/  IMAD.SHL.U32 R8, R37, 0x800000, RZ ;  /* 0x0080000025087824 */ /* 0x000fc400078e00ff */
[-C--:B------:R-:W-:Y:S01]  /*9870*/  FFMA.RM R28, R13, R12.reuse, 12582913 ;  /* 0x4b4000010d1c7423 */ /* 0x080fe2000000400c */
[----:B------:R-:W-:Y:S01]  /*9880*/  FFMA R39, R4, 1.4426950216293334961, -R39 ;  /* 0x3fb8aa3b04277823 */ /* 0x000fe20000000827 */
[----:B------:R-:W3:Y:S01]  /*9890*/  MUFU.EX2 R55, R55 ;  /* 0x0000003700377308 */ /* 0x000ee20000000800 */
[----:B------:R-:W-:Y:S02]  /*98a0*/  IMAD.SHL.U32 R20, R20, 0x800000, RZ ;  /* 0x0080000014147824 */ /* 0x000fe400078e00ff */
[----:B------:R-:W-:Y:S01]  /*98b0*/  FADD R13, R28, -12583039 ;  /* 0xcb40007f1c0d7421 */ /* 0x000fe20000000000 */
[----:B------:R-:W-:Y:S01]  /*98c0*/  FFMA R39, R4, 1.925963033500011079e-08, R39 ;  /* 0x32a5706004277823 */ /* 0x000fe20000000027 */
[----:B------:R-:W-:Y:S01]  /*98d0*/  SHF.L.U32 R4, R34, 0x17, RZ ;  /* 0x0000001722047819 */ /* 0x000fe200000006ff */
[-C--:B------:R-:W-:Y:S01]  /*98e0*/  FFMA.RM R34, R59, R12.reuse, 12582913 ;  /* 0x4b4000013b227423 */ /* 0x080fe2000000400c */
[----:B------:R-:W-:Y:S01]  /*98f0*/  FFMA R45, R6, 1.4426950216293334961, -R13 ;  /* 0x3fb8aa3b062d7823 */ /* 0x000fe2000000080d */
[----:B------:R-:W-:Y:S01]  /*9900*/  FFMA.RM R13, R49, R12, 12582913 ;  /* 0x4b400001310d7423 */ /* 0x000fe2000000400c */
[----:B------:R-:W-:Y:S01]  /*9910*/  FFMA.SAT R59, R38, R11, 0.5 ;  /* 0x3f000000263b7423 */ /* 0x000fe2000000200b */
[----:B--2---:R-:W-:Y:S01]  /*9920*/  FMUL R16, R16, R53 ;  /* 0x0000003510107220 */ /* 0x004fe20000400000 */
[----:B------:R-:W-:Y:S01]  /*9930*/  FFMA R45, R6, 1.925963033500011079e-08, R45 ;  /* 0x32a57060062d7823 */ /* 0x000fe2000000002d */
[----:B------:R-:W-:Y:S01]  /*9940*/  FADD R49, R13, -12583039 ;  /* 0xcb40007f0d317421 */ /* 0x000fe20000000000 */
[----:B------:R-:W-:-:S02]  /*9950*/  IMAD.SHL.U32 R6, R43, 0x800000, RZ ;  /* 0x008000002b067824 */ /* 0x000fc400078e00ff */
[----:B------:R-:W-:Y:S01]  /*9960*/  FFMA.SAT R43, R36, R11, 0.5 ;  /* 0x3f000000242b7423 */ /* 0x000fe2000000200b */
[----:B------:R-:W2:Y:S01]  /*9970*/  MUFU.EX2 R47, R47 ;  /* 0x0000002f002f7308 */ /* 0x000ea20000000800 */
[----:B------:R-:W-:Y:S01]  /*9980*/  FFMA R49, R30, 1.4426950216293334961, -R49 ;  /* 0x3fb8aa3b1e317823 */ /* 0x000fe20000000831 */
[----:B------:R-:W-:Y:S01]  /*9990*/  FMUL R6, R6, R57 ;  /* 0x0000003906067220 */ /* 0x000fe20000400000 */
[----:B------:R-:W-:Y:S01]  /*99a0*/  FFMA.RM R14, R43, R12, 12582913 ;  /* 0x4b4000012b0e7423 */ /* 0x000fe2000000400c */
[----:B---3--:R-:W-:Y:S01]  /*99b0*/  FMUL R20, R20, R55 ;  /* 0x0000003714147220 */ /* 0x008fe20000400000 */
[----:B------:R-:W-:Y:S01]  /*99c0*/  FFMA R30, R30, 1.925963033500011079e-08, R49 ;  /* 0x32a570601e1e7823 */ /* 0x000fe20000000031 */
[----:B------:R-:W-:Y:S02]  /*99d0*/  IMAD.SHL.U32 R24, R24, 0x800000, RZ ;  /* 0x0080000018187824 */ /* 0x000fe400078e00ff */
[----:B------:R-:W-:Y:S01]  /*99e0*/  FADD R43, R14, -12583039 ;  /* 0xcb40007f0e2b7421 */ /* 0x000fe20000000000 */
[----:B------:R-:W3:Y:S01]  /*99f0*/  MUFU.EX2 R49, R70 ;  /* 0x0000004600317308 */ /* 0x000ee20000000800 */
[----:B------:R-:W-:Y:S01]  /*9a00*/  IMAD.SHL.U32 R26, R26, 0x800000, RZ ;  /* 0x008000001a1a7824 */ /* 0x000fe200078e00ff */
[----:B------:R-:W-:Y:S01]  /*9a10*/  SHF.L.U32 R28, R28, 0x17, RZ ;  /* 0x000000171c1c7819 */ /* 0x000fe200000006ff */
[----:B------:R-:W-:Y:S01]  /*9a20*/  FFMA R43, R36, 1.4426950216293334961, -R43 ;  /* 0x3fb8aa3b242b7823 */ /* 0x000fe2000000082b */
[----:B------:R-:W-:-:S02]  /*9a30*/  IMAD.SHL.U32 R13, R13, 0x800000, RZ ;  /* 0x008000000d0d7824 */ /* 0x000fc400078e00ff */
[----:B------:R-:W-:Y:S02]  /*9a40*/  IMAD.SHL.U32 R14, R14, 0x800000, RZ ;  /* 0x008000000e0e7824 */ /* 0x000fe400078e00ff */
[----:B------:R-:W-:Y:S01]  /*9a50*/  FFMA R43, R36, 1.925963033500011079e-08, R43 ;  /* 0x32a57060242b7823 */ /* 0x000fe2000000002b */
[----:B------:R-:W4:Y:S01]  /*9a60*/  MUFU.EX2 R57, R68 ;  /* 0x0000004400397308 */ /* 0x000f220000000800 */
[----:B------:R-:W-:Y:S01]  /*9a70*/  FFMA.RM R36, R59, R12, 12582913 ;  /* 0x4b4000013b247423 */ /* 0x000fe2000000400c */
[----:B------:R-:W-:Y:S01]  /*9a80*/  FFMA.SAT R59, R56, R11, 0.5 ;  /* 0x3f000000383b7423 */ /* 0x000fe2000000200b */
[----:B--2---:R-:W-:Y:S02]  /*9a90*/  FMUL R24, R24, R47 ;  /* 0x0000002f18187220 */ /* 0x004fe40000400000 */
[----:B------:R-:W-:-:S03]  /*9aa0*/  FADD R37, R36, -12583039 ;  /* 0xcb40007f24257421 */ /* 0x000fc60000000000 */
[----:B------:R-:W2:Y:S01]  /*9ab0*/  MUFU.EX2 R35, R35 ;  /* 0x0000002300237308 */ /* 0x000ea20000000800 */
[----:B---3--:R-:W-:Y:S01]  /*9ac0*/  FMUL R4, R4, R49 ;  /* 0x0000003104047220 */ /* 0x008fe20000400000 */
[----:B------:R-:W-:Y:S01]  /*9ad0*/  FADD R49, R34, -12583039 ;  /* 0xcb40007f22317421 */ /* 0x000fe20000000000 */
[----:B------:R-:W-:Y:S01]  /*9ae0*/  FFMA R37, R38, 1.4426950216293334961, -R37 ;  /* 0x3fb8aa3b26257823 */ /* 0x000fe20000000825 */
[----:B------:R-:W-:Y:S02]  /*9af0*/  SHF.L.U32 R34, R34, 0x17, RZ ;  /* 0x0000001722227819 */ /* 0x000fe400000006ff */
[----:B------:R-:W-:Y:S01]  /*9b00*/  FFMA R49, R32, 1.4426950216293334961, -R49 ;  /* 0x3fb8aa3b20317823 */ /* 0x000fe20000000831 */
[----:B------:R-:W-:Y:S01]  /*9b10*/  FFMA R48, R38, 1.925963033500011079e-08, R37 ;  /* 0x32a5706026307823 */ /* 0x000fe20000000025 */
[----:B------:R-:W-:Y:S01]  /*9b20*/  FFMA.SAT R37, R40, R11, 0.5 ;  /* 0x3f00000028257423 */ /* 0x000fe2000000200b */
[----:B----4-:R-:W-:Y:S01]  /*9b30*/  FMUL R10, R10, R57 ;  /* 0x000000390a0a7220 */ /* 0x010fe20000400000 */
[----:B------:R-:W-:Y:S01]  /*9b40*/  FFMA R32, R32, 1.925963033500011079e-08, R49 ;  /* 0x32a5706020207823 */ /* 0x000fe20000000031 */
[----:B------:R-:W-:Y:S01]  /*9b50*/  FFMA.SAT R57, R42, R11, 0.5 ;  /* 0x3f0000002a397423 */ /* 0x000fe2000000200b */
[----:B------:R-:W3:Y:S01]  /*9b60*/  MUFU.EX2 R49, R66 ;  /* 0x0000004200317308 */ /* 0x000ee20000000800 */
[----:B------:R-:W-:-:S02]  /*9b70*/  FFMA.RM R37, R37, R12, 12582913 ;  /* 0x4b40000125257423 */ /* 0x000fc4000000400c */
[----:B------:R-:W-:Y:S01]  /*9b80*/  FFMA.RM R38, R57, R12, 12582913 ;  /* 0x4b40000139267423 */ /* 0x000fe2000000400c */
[----:B--2---:R-:W-:Y:S01]  /*9b90*/  FMUL R26, R26, R35 ;  /* 0x000000231a1a7220 */ /* 0x004fe20000400000 */
[-C--:B------:R-:W-:Y:S02]  /*9ba0*/  FFMA.SAT R35, R62, R11.reuse, 0.5 ;  /* 0x3f0000003e237423 */ /* 0x080fe4000000200b */
[C---:B------:R-:W-:Y:S01]  /*9bb0*/  FADD R57, R38.reuse, -12583039 ;  /* 0xcb40007f26397421 */ /* 0x040fe20000000000 */
[----:B------:R-:W2:Y:S01]  /*9bc0*/  MUFU.EX2 R45, R45 ;  /* 0x0000002d002d7308 */ /* 0x000ea20000000800 */
[----:B------:R-:W-:Y:S02]  /*9bd0*/  IMAD.SHL.U32 R64, R38, 0x800000, RZ ;  /* 0x0080000026407824 */ /* 0x000fe400078e00ff */
[----:B------:R-:W-:Y:S01]  /*9be0*/  FFMA R53, R42, 1.4426950216293334961, -R57 ;  /* 0x3fb8aa3b2a357823 */ /* 0x000fe20000000839 */
[----:B------:R-:W-:-:S03]  /*9bf0*/  FFMA.SAT R57, R44, R11, 0.5 ;  /* 0x3f0000002c397423 */ /* 0x000fc6000000200b */
[----:B------:R-:W-:Y:S01]  /*9c00*/  FFMA R53, R42, 1.925963033500011079e-08, R53 ;  /* 0x32a570602a357823 */ /* 0x000fe20000000035 */
[----:B------:R-:W-:Y:S01]  /*9c10*/  FFMA.RM R42, R59, R12, 12582913 ;  /* 0x4b4000013b2a7423 */ /* 0x000fe2000000400c */
[----:B---3--:R-:W-:Y:S01]  /*9c20*/  FMUL R8, R8, R49 ;  /* 0x0000003108087220 */ /* 0x008fe20000400000 */
[----:B------:R-:W-:Y:S01]  /*9c30*/  FADD R49, R37, -12583039 ;  /* 0xcb40007f25317421 */ /* 0x000fe20000000000 */
[----:B------:R-:W3:Y:S03]  /*9c40*/  MUFU.EX2 R30, R30 ;  /* 0x0000001e001e7308 */ /* 0x000ee60000000800 */
[----:B------:R-:W-:Y:S01]  /*9c50*/  FFMA R49, R40, 1.4426950216293334961, -R49 ;  /* 0x3fb8aa3b28317823 */ /* 0x000fe20000000831 */
[----:B--2---:R-:W-:-:S03]  /*9c60*/  FMUL R28, R28, R45 ;  /* 0x0000002d1c1c7220 */ /* 0x004fc60000400000 */
[----:B------:R-:W-:Y:S01]  /*9c70*/  FFMA R49, R40, 1.925963033500011079e-08, R49 ;  /* 0x32a5706028317823 */ /* 0x000fe20000000031 */
[-C--:B------:R-:W-:Y:S01]  /*9c80*/  FFMA.RM R40, R57, R12.reuse, 12582913 ;  /* 0x4b40000139287423 */ /* 0x080fe2000000400c */
[----:B------:R-:W-:Y:S01]  /*9c90*/  FFMA.RM R45, R35, R12, 12582913 ;  /* 0x4b400001232d7423 */ /* 0x000fe2000000400c */
[----:B------:R-:W2:Y:S02]  /*9ca0*/  MUFU.EX2 R57, R46 ;  /* 0x0000002e00397308 */ /* 0x000ea40000000800 */
[C---:B------:R-:W-:Y:S01]  /*9cb0*/  FADD R55, R40.reuse, -12583039 ;  /* 0xcb40007f28377421 */ /* 0x040fe20000000000 */
[----:B------:R-:W-:Y:S01]  /*9cc0*/  FADD R35, R45, -12583039 ;  /* 0xcb40007f2d237421 */ /* 0x000fe20000000000 */
[----:B------:R-:W-:Y:S02]  /*9cd0*/  IMAD.SHL.U32 R40, R40, 0x800000, RZ ;  /* 0x0080000028287824 */ /* 0x000fe400078e00ff */
[----:B------:R-:W-:Y:S01]  /*9ce0*/  FFMA R55, R44, 1.4426950216293334961, -R55 ;  /* 0x3fb8aa3b2c377823 */ /* 0x000fe20000000837 */
[----:B------:R-:W-:Y:S01]  /*9cf0*/  FFMA R35, R62, 1.4426950216293334961, -R35 ;  /* 0x3fb8aa3b3e237823 */ /* 0x000fe20000000823 */
[----:B------:R-:W-:Y:S01]  /*9d00*/  MUFU.EX2 R39, R39 ;  /* 0x0000002700277308 */ /* 0x000fe20000000800 */
[----:B---3--:R-:W-:Y:S01]  /*9d10*/  FMUL R30, R13, R30 ;  /* 0x0000001e0d1e7220 */ /* 0x008fe20000400000 */
[----:B------:R-:W-:Y:S01]  /*9d20*/  FFMA R55, R44, 1.925963033500011079e-08, R55 ;  /* 0x32a570602c377823 */ /* 0x000fe20000000037 */
[----:B------:R-:W-:Y:S01]  /*9d30*/  FFMA R62, R62, 1.925963033500011079e-08, R35 ;  /* 0x32a570603e3e7823 */ /* 0x000fe20000000023 */
[----:B------:R-:W-:Y:S01]  /*9d40*/  FFMA.SAT R35, R52, R11, 0.5 ;  /* 0x3f00000034237423 */ /* 0x000fe2000000200b */
[----:B------:R-:W-:Y:S01]  /*9d50*/  IMAD.SHL.U32 R13, R36, 0x800000, RZ ;  /* 0x00800000240d7824 */ /* 0x000fe200078e00ff */
[----:B------:R-:W-:-:S02]  /*9d60*/  SHF.L.U32 R36, R37, 0x17, RZ ;  /* 0x0000001725247819 */ /* 0x000fc400000006ff */
[----:B------:R-:W-:Y:S01]  /*9d70*/  MUFU.EX2 R43, R43 ;  /* 0x0000002b002b7308 */ /* 0x000fe20000000800 */
[----:B--2---:R-:W-:Y:S01]  /*9d80*/  FMUL R22, R22, R57 ;  /* 0x0000003916167220 */ /* 0x004fe20000400000 */
[----:B------:R-:W-:-:S04]  /*9d90*/  FADD R57, R42, -12583039 ;  /* 0xcb40007f2a397421 */ /* 0x000fc80000000000 */
[C---:B------:R-:W-:Y:S02]  /*9da0*/  FFMA R57, R56.reuse, 1.4426950216293334961, -R57 ;  /* 0x3fb8aa3b38397823 */ /* 0x040fe40000000839 */
[----:B------:R-:W2:Y:S02]  /*9db0*/  MUFU.EX2 R48, R48 ;  /* 0x0000003000307308 */ /* 0x000ea40000000800 */
[----:B------:R-:W-:Y:S01]  /*9dc0*/  FFMA R56, R56, 1.925963033500011079e-08, R57 ;  /* 0x32a5706038387823 */ /* 0x000fe20000000039 */
[----:B------:R-:W-:-:S04]  /*9dd0*/  FFMA.SAT R57, R58, R11, 0.5 ;  /* 0x3f0000003a397423 */ /* 0x000fc8000000200b */
[----:B------:R-:W-:Y:S01]  /*9de0*/  FFMA.RM R44, R57, R12, 12582913 ;  /* 0x4b400001392c7423 */ /* 0x000fe2000000400c */
[----:B------:R-:W3:Y:S03]  /*9df0*/  MUFU.EX2 R49, R49 ;  /* 0x0000003100317308 */ /* 0x000ee60000000800 */
[----:B------:R-:W-:-:S04]  /*9e00*/  FADD R47, R44, -12583039 ;  /* 0xcb40007f2c2f7421 */ /* 0x000fc80000000000 */
[C---:B------:R-:W-:Y:S01]  /*9e10*/  FFMA R47, R58.reuse, 1.4426950216293334961, -R47 ;  /* 0x3fb8aa3b3a2f7823 */ /* 0x040fe2000000082f */
[----:B------:R-:W4:Y:S01]  /*9e20*/  MUFU.EX2 R53, R53 ;  /* 0x0000003500357308 */ /* 0x000f220000000800 */
[----:B--2---:R-:W-:Y:S02]  /*9e30*/  FMUL R38, R13, R48 ;  /* 0x000000300d267220 */ /* 0x004fe40000400000 */
[----:B------:R-:W-:Y:S01]  /*9e40*/  FFMA R58, R58, 1.925963033500011079e-08, R47 ;  /* 0x32a570603a3a7823 */ /* 0x000fe2000000002f */
[----:B------:R-:W-:-:S04]  /*9e50*/  FFMA.SAT R47, R60, R11, 0.5 ;  /* 0x3f0000003c2f7423 */ /* 0x000fc8000000200b */
[----:B------:R-:W-:Y:S01]  /*9e60*/  FFMA.RM R46, R47, R12, 12582913 ;  /* 0x4b4000012f2e7423 */ /* 0x000fe2000000400c */
[----:B------:R-:W-:Y:S01]  /*9e70*/  MUFU.EX2 R55, R55 ;  /* 0x0000003700377308 */ /* 0x000fe20000000800 */
[----:B---3--:R-:W-:Y:S02]  /*9e80*/  FMUL R37, R36, R49 ;  /* 0x0000003124257220 */ /* 0x008fe40000400000 */
[----:B------:R-:W-:-:S04]  /*9e90*/  FADD R47, R46, -12583039 ;  /* 0xcb40007f2e2f7421 */ /* 0x000fc80000000000 */
[----:B------:R-:W-:Y:S01]  /*9ea0*/  FFMA R47, R60, 1.4426950216293334961, -R47 ;  /* 0x3fb8aa3b3c2f7823 */ /* 0x000fe2000000082f */
[----:B------:R-:W-:Y:S01]  /*9eb0*/  MUFU.EX2 R56, R56 ;  /* 0x0000003800387308 */ /* 0x000fe20000000800 */
[----:B----4-:R-:W-:Y:S02]  /*9ec0*/  FMUL R36, R64, R53 ;  /* 0x0000003540247220 */ /* 0x010fe40000400000 */
[----:B------:R-:W-:Y:S01]  /*9ed0*/  FFMA R60, R60, 1.925963033500011079e-08, R47 ;  /* 0x32a570603c3c7823 */ /* 0x000fe2000000002f */
[----:B------:R-:W-:Y:S01]  /*9ee0*/  FFMA.SAT R47, R54, R11, 0.5 ;  /* 0x3f000000362f7423 */ /* 0x000fe2000000200b */
[----:B------:R-:W-:-:S03]  /*9ef0*/  FFMA.RM R11, R35, R12, 12582913 ;  /* 0x4b400001230b7423 */ /* 0x000fc6000000400c */
[----:B------:R-:W-:Y:S01]  /*9f00*/  FFMA.RM R12, R47, R12, 12582913 ;  /* 0x4b4000012f0c7423 */ /* 0x000fe2000000400c */
[----:B------:R-:W-:Y:S01]  /*9f10*/  FADD R47, R11, -12583039 ;  /* 0xcb40007f0b2f7421 */ /* 0x000fe20000000000 */
[----:B------:R2:W3:Y:S03]  /*9f20*/  MUFU.EX2 R35, R32 ;  /* 0x0000002000237308 */ /* 0x0004e60000000800 */
[----:B------:R-:W-:-:S04]  /*9f30*/  FFMA R47, R52, 1.4426950216293334961, -R47 ;  /* 0x3fb8aa3b342f7823 */ /* 0x000fc8000000082f */
[----:B------:R-:W-:Y:S01]  /*9f40*/  FFMA R52, R52, 1.925963033500011079e-08, R47 ;  /* 0x32a5706034347823 */ /* 0x000fe2000000002f */
[----:B------:R-:W-:Y:S01]  /*9f50*/  FADD R47, RZ, R18 ;  /* 0x00000012ff2f7221 */ /* 0x000fe20000000000 */
[----:B--2---:R-:W-:Y:S01]  /*9f60*/  IMAD.SHL.U32 R32, R15, 0x800000, RZ ;  /* 0x008000000f207824 */ /* 0x004fe200078e00ff */
[----:B------:R-:W2:Y:S01]  /*9f70*/  MUFU.EX2 R58, R58 ;  /* 0x0000003a003a7308 */ /* 0x000ea20000000800 */
[----:B------:R-:W-:Y:S01]  /*9f80*/  SHF.L.U32 R15, R42, 0x17, RZ ;  /* 0x000000172a0f7819 */ /* 0x000fe200000006ff */
[----:B------:R-:W-:Y:S01]  /*9f90*/  FADD R47, R47, R4 ;  /* 0x000000042f2f7221 */ /* 0x000fe20000000000 */
[----:B------:R-:W-:Y:S01]  /*9fa0*/  FMUL R32, R32, R39 ;  /* 0x0000002720207220 */ /* 0x000fe20000400000 */
[C---:B------:R-:W-:Y:S01]  /*9fb0*/  FADD R39, R12.reuse, -12583039 ;  /* 0xcb40007f0c277421 */ /* 0x040fe20000000000 */
[----:B------:R-:W-:Y:S02]  /*9fc0*/  IMAD.SHL.U32 R12, R12, 0x800000, RZ ;  /* 0x008000000c0c7824 */ /* 0x000fe400078e00ff */
[----:B------:R-:W-:Y:S01]  /*9fd0*/  FADD R47, R47, R6 ;  /* 0x000000062f2f7221 */ /* 0x000fe20000000000 */
[----:B---3--:R-:W-:Y:S01]  /*9fe0*/  FMUL R34, R34, R35 ;  /* 0x0000002322227220 */ /* 0x008fe20000400000 */
[----:B------:R-:W-:Y:S01]  /*9ff0*/  FMUL R35, R14, R43 ;  /* 0x0000002b0e237220 */ /* 0x000fe20000400000 */
[----:B------:R-:W3:Y:S01]  /*a000*/  MUFU.EX2 R60, R60 ;  /* 0x0000003c003c7308 */ /* 0x000ee20000000800 */
[----:B------:R-:W-:Y:S01]  /*a010*/  FADD R47, R47, R8 ;  /* 0x000000082f2f7221 */ /* 0x000fe20000000000 */
[----:B------:R-:W-:Y:S01]  /*a020*/  FFMA R43, R54, 1.4426950216293334961, -R39 ;  /* 0x3fb8aa3b362b7823 */ /* 0x000fe20000000827 */
[----:B------:R-:W-:Y:S01]  /*a030*/  FMUL R39, R40, R55 ;  /* 0x0000003728277220 */ /* 0x000fe20000400000 */
[----:B------:R-:W-:Y:S01]  /*a040*/  FMUL R40, R15, R56 ;  /* 0x000000380f287220 */ /* 0x000fe20000400000 */
[----:B------:R-:W-:Y:S01]  /*a050*/  FADD R47, R47, R10 ;  /* 0x0000000a2f2f7221 */ /* 0x000fe20000000000 */
[----:B------:R-:W-:Y:S01]  /*a060*/  FFMA R54, R54, 1.925963033500011079e-08, R43 ;  /* 0x32a5706036367823 */ /* 0x000fe2000000002b */
[----:B------:R-:W-:Y:S01]  /*a070*/  IMAD.SHL.U32 R43, R44, 0x800000, RZ ;  /* 0x008000002c2b7824 */ /* 0x000fe200078e00ff */
[----:B------:R-:W4:Y:S01]  /*a080*/  MUFU.EX2 R49, R52 ;  /* 0x0000003400317308 */ /* 0x000f220000000800 */
[----:B------:R-:W-:Y:S01]  /*a090*/  FADD R47, R47, R16 ;  /* 0x000000102f2f7221 */ /* 0x000fe20000000000 */
[----:B------:R-:W-:-:S02]  /*a0a0*/  IMAD.SHL.U32 R15, R46, 0x800000, RZ ;  /* 0x008000002e0f7824 */ /* 0x000fc400078e00ff */
[----:B--2---:R-:W-:Y:S01]  /*a0b0*/  FMUL R42, R43, R58 ;  /* 0x0000003a2b2a7220 */ /* 0x004fe20000400000 */
[----:B------:R-:W-:Y:S01]  /*a0c0*/  SHF.L.U32 R44, R45, 0x17, RZ ;  /* 0x000000172d2c7819 */ /* 0x000fe200000006ff */
[----:B------:R-:W-:Y:S01]  /*a0d0*/  FADD R47, R47, R20 ;  /* 0x000000142f2f7221 */ /* 0x000fe20000000000 */
[----:B------:R-:W-:Y:S01]  /*a0e0*/  IMAD.SHL.U32 R46, R11, 0x800000, RZ ;  /* 0x008000000b2e7824 */ /* 0x000fe200078e00ff */
[----:B------:R-:W2:Y:S02]  /*a0f0*/  MUFU.EX2 R53, R54 ;  /* 0x0000003600357308 */ /* 0x000ea40000000800 */
[----:B------:R-:W-:Y:S01]  /*a100*/  FADD R47, R47, R22 ;  /* 0x000000162f2f7221 */ /* 0x000fe20000000000 */
[----:B---3--:R-:W-:-:S03]  /*a110*/  FMUL R43, R15, R60 ;  /* 0x0000003c0f2b7220 */ /* 0x008fc60000400000 */
[----:B------:R-:W-:-:S04]  /*a120*/  FADD R47, R47, R24 ;  /* 0x000000182f2f7221 */ /* 0x000fc80000000000 */
[----:B------:R-:W-:Y:S01]  /*a130*/  FADD R47, R47, R26 ;  /* 0x0000001a2f2f7221 */ /* 0x000fe20000000000 */
[----:B----4-:R-:W-:-:S03]  /*a140*/  FMUL R46, R46, R49 ;  /* 0x000000312e2e7220 */ /* 0x010fc60000400000 */
[----:B------:R-:W-:-:S04]  /*a150*/  FADD R47, R47, R28 ;  /* 0x0000001c2f2f7221 */ /* 0x000fc80000000000 */
[----:B------:R-:W-:Y:S01]  /*a160*/  FADD R47, R47, R30 ;  /* 0x0000001e2f2f7221 */ /* 0x000fe20000000000 */
[----:B--2---:R-:W-:-:S03]  /*a170*/  FMUL R45, R12, R53 ;  /* 0x000000350c2d7220 */ /* 0x004fc60000400000 */
[----:B------:R-:W-:-:S04]  /*a180*/  FADD R47, R47, R32 ;  /* 0x000000202f2f7221 */ /* 0x000fc80000000000 */
[----:B------:R-:W-:Y:S02]  /*a190*/  FADD R14, R47, R34 ;  /* 0x000000222f0e7221 */ /* 0x000fe40000000000 */
[----:B------:R-:W2:Y:S02]  /*a1a0*/  MUFU.EX2 R47, R62 ;  /* 0x0000003e002f7308 */ /* 0x000ea40000000800 */
        /* <DEDUP_REMOVED lines=21> */
.L_x_11770:
        /* <DEDUP_REMOVED lines=12> */
[----:B012---:R-:W-:Y:S05]  /*a3c0*/  CALL.REL.NOINC `($__internal_177_$__cuda_sm3x_div_rn_noftz_f32_slowpath) ;  /* 0x0000003000fc7944 */ /* 0x007fea0003c00000 */
[----:B------:R-:W-:-:S07]  /*a3d0*/  IMAD.MOV.U32 R14, RZ, RZ, R18 ;  /* 0x000000ffff0e7224 */ /* 0x000fce00078e0012 */
.L_x_11709:
[----:B------:R-:W-:Y:S05]  /*a3e0*/  BSYNC.RECONVERGENT B3 ;  /* 0x0000000000037941 */ /* 0x000fea0003800200 */
.L_x_11708:
        /* <DEDUP_REMOVED lines=12> */
[----:B012---:R-:W-:Y:S05]  /*a4b0*/  CALL.REL.NOINC `($__internal_177_$__cuda_sm3x_div_rn_noftz_f32_slowpath) ;  /* 0x0000003000c07944 */ /* 0x007fea0003c00000 */
[----:B------:R-:W-:-:S07]  /*a4c0*/  IMAD.MOV.U32 R15, RZ, RZ, R18 ;  /* 0x000000ffff0f7224 */ /* 0x000fce00078e0012 */
.L_x_11711:
[----:B------:R-:W-:Y:S05]  /*a4d0*/  BSYNC.RECONVERGENT B3 ;  /* 0x0000000000037941 */ /* 0x000fea0003800200 */
.L_x_11710:
        /* <DEDUP_REMOVED lines=14> */
.L_x_11713:
[----:B------:R-:W-:Y:S05]  /*a5c0*/  BSYNC.RECONVERGENT B3 ;  /* 0x0000000000037941 */ /* 0x000fea0003800200 */
.L_x_11712:
        /* <DEDUP_REMOVED lines=14> */
.L_x_11715:
[----:B------:R-:W-:Y:S05]  /*a6b0*/  BSYNC.RECONVERGENT B3 ;  /* 0x0000000000037941 */ /* 0x000fea0003800200 */
.L_x_11714:
        /* <DEDUP_REMOVED lines=14> */
.L_x_11717:
[----:B------:R-:W-:Y:S05]  /*a7a0*/  BSYNC.RECONVERGENT B3 ;  /* 0x0000000000037941 */ /* 0x000fea0003800200 */
.L_x_11716:
        /* <DEDUP_REMOVED lines=14> */
.L_x_11719:
[----:B------:R-:W-:Y:S05]  /*a890*/  BSYNC.RECONVERGENT B3 ;  /* 0x0000000000037941 */ /* 0x000fea0003800200 */
.L_x_11718:
        /* <DEDUP_REMOVED lines=14> */
.L_x_11721:
[----:B------:R-:W-:Y:S05]  /*a980*/  BSYNC.RECONVERGENT B3 ;  /* 0x0000000000037941 */ /* 0x000fea0003800200 */
.L_x_11720:
        /* <DEDUP_REMOVED lines=14> */
.L_x_11723:
[----:B------:R-:W-:Y:S05]  /*aa70*/  BSYNC.RECONVERGENT B3 ;  /* 0x0000000000037941 */ /* 0x000fea0003800200 */
.L_x_11722:
        /* <DEDUP_REMOVED lines=14> */
.L_x_11725:
[----:B------:R-:W-:Y:S05]  /*ab60*/  BSYNC.RECONVERGENT B3 ;  /* 0x0000000000037941 */ /* 0x000fea0003800200 */
.L_x_11724:
        /* <DEDUP_REMOVED lines=14> */
.L_x_11727:
[----:B------:R-:W-:Y:S05]  /*ac50*/  BSYNC.RECONVERGENT B3 ;  /* 0x0000000000037941 */ /* 0x000fea0003800200 */
.L_x_11726:
        /* <DEDUP_REMOVED lines=14> */
.L_x_11729:
[----:B------:R-:W-:Y:S05]  /*ad40*/  BSYNC.RECONVERGENT B3 ;  /* 0x0000000000037941 */ /* 0x000fea0003800200 */
.L_x_11728:
        /* <DEDUP_REMOVED lines=14> */
.L_x_11731:
[----:B------:R-:W-:Y:S05]  /*ae30*/  BSYNC.RECONVERGENT B3 ;  /* 0x0000000000037941 */ /* 0x000fea0003800200 */
.L_x_11730:
        /* <DEDUP_REMOVED lines=14> */
.L_x_11733:
[----:B------:R-:W-:Y:S05]  /*af20*/  BSYNC.RECONVERGENT B3 ;  /* 0x0000000000037941 */ /* 0x000fea0003800200 */
.L_x_11732:
        /* <DEDUP_REMOVED lines=14> */
.L_x_11735:
[----:B------:R-:W-:Y:S05]  /*b010*/  BSYNC.RECONVERGENT B3 ;  /* 0x0000000000037941 */ /* 0x000fea0003800200 */
.L_x_11734:
        /* <DEDUP_REMOVED lines=14> */
.L_x_11737:
[----:B------:R-:W-:Y:S05]  /*b100*/  BSYNC.RECONVERGENT B3 ;  /* 0x0000000000037941 */ /* 0x000fea0003800200 */
.L_x_11736:
        /* <DEDUP_REMOVED lines=14> */
.L_x_11739:
[----:B------:R-:W-:Y:S05]  /*b1f0*/  BSYNC.RECONVERGENT B3 ;  /* 0x0000000000037941 */ /* 0x000fea0003800200 */
.L_x_11738:
        /* <DEDUP_REMOVED lines=14> */
.L_x_11741:
[----:B------:R-:W-:Y:S05]  /*b2e0*/  BSYNC.RECONVERGENT B3 ;  /* 0x0000000000037941 */ /* 0x000fea0003800200 */
.L_x_11740:
        /* <DEDUP_REMOVED lines=14> */
.L_x_11743:
[----:B------:R-:W-:Y:S05]  /*b3d0*/  BSYNC.RECONVERGENT B3 ;  /* 0x0000000000037941 */ /* 0x000fea0003800200 */
.L_x_11742:
        /* <DEDUP_REMOVED lines=12> */
[----:B012---:R-:W-:Y:S05]  /*b4a0*/  CALL.REL.NOINC `($__internal_177_$__cuda_sm3x_div_rn_noftz_f32_slowpath) ;  /* 0x0000002000c47944 */ /* 0x007fea0003c00000 */
[----:B------:R-:W-:-:S07]  /*b4b0*/  MOV R77, R18 ;  /* 0x00000012004d7202 */ /* 0x000fce0000000f00 */
.L_x_11745:
[----:B------:R-:W-:Y:S05]  /*b4c0*/  BSYNC.RECONVERGENT B3 ;  /* 0x0000000000037941 */ /* 0x000fea0003800200 */
.L_x_11744:
        /* <DEDUP_REMOVED lines=14> */
.L_x_11747:
[----:B------:R-:W-:Y:S05]  /*b5b0*/  BSYNC.RECONVERGENT B3 ;  /* 0x0000000000037941 */ /* 0x000fea0003800200 */
.L_x_11746:
        /* <DEDUP_REMOVED lines=14> */
.L_x_11749:
[----:B------:R-:W-:Y:S05]  /*b6a0*/  BSYNC.RECONVERGENT B3 ;  /* 0x0000000000037941 */ /* 0x000fea0003800200 */
.L_x_11748:
        /* <DEDUP_REMOVED lines=14> */
.L_x_11751:
[----:B------:R-:W-:Y:S05]  /*b790*/  BSYNC.RECONVERGENT B3 ;  /* 0x0000000000037941 */ /* 0x000fea0003800200 */
.L_x_11750:
        /* <DEDUP_REMOVED lines=14> */
.L_x_11753:
[----:B------:R-:W-:Y:S05]  /*b880*/  BSYNC.RECONVERGENT B3 ;  /* 0x0000000000037941 */ /* 0x000fea0003800200 */
.L_x_11752:
        /* <DEDUP_REMOVED lines=14> */
.L_x_11755:
[----:B------:R-:W-:Y:S05]  /*b970*/  BSYNC.RECONVERGENT B3 ;  /* 0x0000000000037941 */ /* 0x000fea0003800200 */
.L_x_11754:
        /* <DEDUP_REMOVED lines=14> */
.L_x_11757:
[----:B------:R-:W-:Y:S05]  /*ba60*/  BSYNC.RECONVERGENT B3 ;  /* 0x0000000000037941 */ /* 0x000fea0003800200 */
.L_x_11756:
[C---:B0-----:R-:W-:Y:S01]  /*ba70*/  VIADD R10, R41.reuse, 0x40 ;  /* 0x00000040290a7836 */ /* 0x041fe20000000000 */
[----:B------:R-:W-:Y:S01]  /*ba80*/  IADD3 R11, PT, PT, R41, 0x60, RZ ;  /* 0x00000060290b7810 */ /* 0x000fe20007ffe0ff */
[----:B------:R-:W-:Y:S01]  /*ba90*/  IMAD R13, R2, UR42, RZ ;  /* 0x0000002a020d7c24 */ /* 0x000fe2000f8e02ff */
[----:B------:R-:W-:Y:S01]  /*baa0*/  ISETP.GE.U32.AND P6, PT, R3, UR46, PT ;  /* 0x0000002e03007c0c */ /* 0x000fe2000bfc6070 */
[----:B------:R-:W-:Y:S01]  /*bab0*/  VIADD R12, R41, 0x80 ;  /* 0x00000080290c7836 */ /* 0x000fe20000000000 */
[----:B------:R-:W-:Y:S01]  /*bac0*/  ISETP.GE.U32.AND P4, PT, R10, UR46, PT ;  /* 0x0000002e0a007c0c */ /* 0x000fe2000bf86070 */
[----:B------:R-:W-:Y:S01]  /*bad0*/  IMAD R13, R0, UR43, R13 ;  /* 0x0000002b000d7c24 */ /* 0x000fe2000f8e020d */
[----:B------:R-:W-:Y:S01]  /*bae0*/  ISETP.GE.U32.AND P3, PT, R11, UR46, PT ;  /* 0x0000002e0b007c0c */ /* 0x000fe2000bf66070 */
[----:B------:R-:W-:Y:S01]  /*baf0*/  IMAD.MOV.U32 R11, RZ, RZ, RZ ;  /* 0x000000ffff0b7224 */ /* 0x000fe200078e00ff */
[----:B------:R-:W-:Y:S01]  /*bb00*/  MOV R10, R41 ;  /* 0x00000029000a7202 */ /* 0x000fe20000000f00 */
[----:B------:R-:W-:Y:S01]  /*bb10*/  VIADD R18, R41, 0xa0 ;  /* 0x000000a029127836 */ /* 0x000fe20000000000 */
[----:B-1----:R-:W-:-:S02]  /*bb20*/  @!P0 R2UR UR4, R50 ;  /* 0x00000000320482ca */ /* 0x002fc400000e0000 */
[----:B------:R-:W-:Y:S01]  /*bb30*/  @!P0 R2UR UR5, R51 ;  /* 0x00000000330582ca */ /* 0x000fe200000e0000 */
[----:B------:R-:W-:Y:S01]  /*bb40*/  IMAD.WIDE.U32 R10, R0, UR42, R10 ;  /* 0x0000002a000a7c25 */ /* 0x000fe2000f8e000a */
[----:B------:R-:W-:Y:S02]  /*bb50*/  ISETP.GE.U32.AND P5, PT, R12, UR46, PT ;  /* 0x0000002e0c007c0c */ /* 0x000fe4000bfa6070 */
[----:B------:R-:W-:Y:S02]  /*bb60*/  ISETP.GE.AND.EX P6, PT, RZ, UR47, PT, P6 ;  /* 0x0000002fff007c0c */ /* 0x000fe4000bfc6360 */
[----:B------:R-:W-:Y:S02]  /*bb70*/  ISETP.GE.AND.EX P4, PT, RZ, UR47, PT, P4 ;  /* 0x0000002fff007c0c */ /* 0x000fe4000bf86340 */
[----:B------:R-:W-:Y:S02]  /*bb80*/  ISETP.GE.AND.EX P3, PT, RZ, UR47, PT, P3 ;  /* 0x0000002fff007c0c */ /* 0x000fe4000bf66330 */
[----:B------:R-:W-:-:S02]  /*bb90*/  IADD3 R11, PT, PT, R11, R13, RZ ;  /* 0x0000000d0b0b7210 */ /* 0x000fc40007ffe0ff */
[C---:B------:R-:W-:Y:S02]  /*bba0*/  LEA R12, P1, R10.reuse, UR40, 0x2 ;  /* 0x000000280a0c7c11 */ /* 0x040fe4000f8210ff */
[----:B------:R-:W-:Y:S02]  /*bbb0*/  ISETP.GE.AND.EX P5, PT, RZ, UR47, PT, P5 ;  /* 0x0000002fff007c0c */ /* 0x000fe4000bfa6350 */
[----:B------:R-:W-:Y:S01]  /*bbc0*/  LEA.HI.X R13, R10, UR41, R11, 0x2, P1 ;  /* 0x000000290a0d7c11 */ /* 0x000fe200088f140b */
[----:B------:R-:W-:Y:S01]  /*bbd0*/  VIADD R11, R41, 0xe0 ;  /* 0x000000e0290b7836 */ /* 0x000fe20000000000 */
[C---:B------:R-:W-:Y:S02]  /*bbe0*/  @!P6 R2UR UR6, R50.reuse ;  /* 0x000000003206e2ca */ /* 0x040fe400000e0000 */
[----:B------:R-:W-:Y:S01]  /*bbf0*/  @!P6 R2UR UR7, R51 ;  /* 0x000000003307e2ca */ /* 0x000fe200000e0000 */
[----:B------:R-:W-:Y:S01]  /*bc00*/  @!P0 STG.E desc[UR4][R12.64], R14 ;  /* 0x0000000e0c008986 */ /* 0x000fe2000c101904 */
[----:B------:R-:W-:Y:S01]  /*bc10*/  ISETP.GE.U32.AND P0, PT, R11, UR46, PT ;  /* 0x0000002e0b007c0c */ /* 0x000fe2000bf06070 */
[----:B------:R-:W-:Y:S01]  /*bc20*/  VIADD R11, R41, 0x120 ;  /* 0x00000120290b7836 */ /* 0x000fe20000000000 */
[----:B------:R-:W-:-:S02]  /*bc30*/  @!P4 R2UR UR8, R50 ;  /* 0x000000003208c2ca */ /* 0x000fc400000e0000 */
[C---:B------:R-:W-:Y:S02]  /*bc40*/  @!P4 R2UR UR9, R51.reuse ;  /* 0x000000003309c2ca */ /* 0x040fe400000e0000 */
[----:B------:R-:W-:Y:S02]  /*bc50*/  @!P3 R2UR UR10, R50 ;  /* 0x00000000320ab2ca */ /* 0x000fe400000e0000 */
[----:B------:R-:W-:Y:S02]  /*bc60*/  @!P3 R2UR UR11, R51 ;  /* 0x00000000330bb2ca */ /* 0x000fe400000e0000 */
[----:B------:R-:W-:Y:S01]  /*bc70*/  ISETP.GE.AND.EX P0, PT, RZ, UR47, PT, P0 ;  /* 0x0000002fff007c0c */ /* 0x000fe2000bf06300 */
[----:B------:R-:W-:Y:S01]  /*bc80*/  @!P6 STG.E desc[UR6][R12.64+0x80], R15 ;  /* 0x0000800f0c00e986 */ /* 0x000fe2000c101906 */
[C---:B------:R-:W-:Y:S02]  /*bc90*/  IADD3 R24, PT, PT, R41.reuse, 0xc0, RZ ;  /* 0x000000c029187810 */ /* 0x040fe40007ffe0ff */
[----:B------:R-:W-:-:S02]  /*bca0*/  IADD3 R10, PT, PT, R41, 0x100, RZ ;  /* 0x00000100290a7810 */ /* 0x000fc40007ffe0ff */
[----:B------:R-:W-:Y:S01]  /*bcb0*/  ISETP.GE.U32.AND P1, PT, R24, UR46, PT ;  /* 0x0000002e18007c0c */ /* 0x000fe2000bf26070 */
[----:B------:R0:W-:Y:S01]  /*bcc0*/  @!P4 STG.E desc[UR8][R12.64+0x100], R4 ;  /* 0x000100040c00c986 */ /* 0x0001e2000c101908 */
[----:B------:R-:W-:Y:S02]  /*bcd0*/  ISETP.GE.U32.AND P6, PT, R10, UR46, PT ;  /* 0x0000002e0a007c0c */ /* 0x000fe4000bfc6070 */
[----:B------:R-:W-:Y:S01]  /*bce0*/  ISETP.GE.U32.AND P4, PT, R11, UR46, PT ;  /* 0x0000002e0b007c0c */ /* 0x000fe2000bf86070 */
[----:B------:R3:W-:Y:S01]  /*bcf0*/  @!P3 STG.E desc[UR10][R12.64+0x180], R6 ;  /* 0x000180060c00b986 */ /* 0x0007e2000c10190a */
[----:B------:R-:W-:Y:S02]  /*bd00*/  IADD3 R10, PT, PT, R41, 0x140, RZ ;  /* 0x00000140290a7810 */ /* 0x000fe40007ffe0ff */
[----:B------:R-:W-:Y:S02]  /*bd10*/  @!P0 R2UR UR10, R50 ;  /* 0x00000000320a82ca */ /* 0x000fe400000e0000 */
[----:B------:R-:W-:-:S02]  /*bd20*/  @!P0 R2UR UR11, R51 ;  /* 0x00000000330b82ca */ /* 0x000fc400000e0000 */
[----:B------:R-:W-:Y:S01]  /*bd30*/  @!P5 R2UR UR4, R50 ;  /* 0x000000003204d2ca */ /* 0x000fe200000e0000 */
[----:B0-----:R-:W-:Y:S01]  /*bd40*/  VIADD R4, R41, 0x160 ;  /* 0x0000016029047836 */ /* 0x001fe20000000000 */
[----:B------:R-:W-:Y:S02]  /*bd50*/  @!P5 R2UR UR5, R51 ;  /* 0x000000003305d2ca */ /* 0x000fe400000e0000 */
[----:B------:R-:W-:Y:S02]  /*bd60*/  ISETP.GE.AND.EX P1, PT, RZ, UR47, PT, P1 ;  /* 0x0000002fff007c0c */ /* 0x000fe4000bf26310 */
[----:B------:R-:W-:Y:S02]  /*bd70*/  ISETP.GE.AND.EX P4, PT, RZ, UR47, PT, P4 ;  /* 0x0000002fff007c0c */ /* 0x000fe4000bf86340 */
[----:B------:R-:W-:Y:S02]  /*bd80*/  ISETP.GE.U32.AND P2, PT, R18, UR46, PT ;  /* 0x0000002e12007c0c */ /* 0x000fe4000bf46070 */
[----:B------:R-:W-:Y:S01]  /*bd90*/  ISETP.GE.U32.AND P3, PT, R10, UR46, PT ;  /* 0x0000002e0a007c0c */ /* 0x000fe2000bf66070 */
[----:B------:R3:W-:Y:S01]  /*bda0*/  @!P0 STG.E desc[UR10][R12.64+0x380], R53 ;  /* 0x000380350c008986 */ /* 0x0007e2000c10190a */
[----:B------:R-:W-:-:S02]  /*bdb0*/  ISETP.GE.AND.EX P2, PT, RZ, UR47, PT, P2 ;  /* 0x0000002fff007c0c */ /* 0x000fc4000bf46320 */
[----:B------:R-:W-:Y:S01]  /*bdc0*/  ISETP.GE.AND.EX P6, PT, RZ, UR47, PT, P6 ;  /* 0x0000002fff007c0c */ /* 0x000fe2000bfc6360 */
[----:B------:R3:W-:Y:S01]  /*bdd0*/  @!P5 STG.E desc[UR4][R12.64+0x200], R8 ;  /* 0x000200080c00d986 */ /* 0x0007e2000c101904 */
[----:B------:R-:W-:Y:S02]  /*bde0*/  ISETP.GE.AND.EX P3, PT, RZ, UR47, PT, P3 ;  /* 0x0000002fff007c0c */ /* 0x000fe4000bf66330 */
[----:B------:R-:W-:Y:S02]  /*bdf0*/  ISETP.GE.U32.AND P0, PT, R7, UR46, PT ;  /* 0x0000002e07007c0c */ /* 0x000fe4000bf06070 */
        /* <DEDUP_REMOVED lines=32> */
[----:B------:R-:W0:Y:S01]  /*c000*/  LDCU UR4, c[0x0][0x370] ;  /* 0x00006e00ff0477ac */ /* 0x000e220008000800 */
[----:B------:R-:W-:Y:S01]  /*c010*/  ISETP.GE.AND.EX P1, PT, RZ, UR47, PT, P1 ;  /* 0x0000002fff007c0c */ /* 0x000fe2000bf26310 */
[----:B------:R-:W0:Y:S01]  /*c020*/  LDC R11, c[0x0][0x364] ;  /* 0x0000d900ff0b7b82 */ /* 0x000e220000000800 */
        /* <DEDUP_REMOVED lines=13> */
[----:B0-----:R-:W-:Y:S01]  /*c100*/  IMAD R11, R11, UR4, RZ ;  /* 0x000000040b0b7c24 */ /* 0x001fe2000f8e02ff */
[C---:B------:R-:W-:Y:S01]  /*c110*/  @!P6 R2UR UR17, R51.reuse ;  /* 0x000000003311e2ca */ /* 0x040fe200000e0000 */
[----:B------:R3:W-:Y:S01]  /*c120*/  @!P3 STG.E desc[UR10][R12.64+0x700], R73 ;  /* 0x000700490c00b986 */ /* 0x0007e2000c10190a */
[----:B------:R-:W-:Y:S02]  /*c130*/  @!P0 R2UR UR6, R50 ;  /* 0x00000000320682ca */ /* 0x000fe400000e0000 */
[----:B------:R-:W-:Y:S01]  /*c140*/  @!P0 R2UR UR7, R51 ;  /* 0x00000000330782ca */ /* 0x000fe200000e0000 */
[----:B------:R3:W-:Y:S01]  /*c150*/  @!P2 STG.E desc[UR12][R12.64+0x780], R35 ;  /* 0x000780230c00a986 */ /* 0x0007e2000c10190c */
[----:B------:R-:W-:-:S02]  /*c160*/  IADD3 R4, PT, PT, R41, 0x300, RZ ;  /* 0x0000030029047810 */ /* 0x000fc40007ffe0ff */
        /* <DEDUP_REMOVED lines=9> */
[----:B------:R-:W-:Y:S02]  /*c200*/  ISETP.GE.AND.EX P3, PT, RZ, UR47, PT, P3 ;  /* 0x0000002fff007c0c */ /* 0x000fe4000bf66330 */
[----:B------:R-:W-:Y:S02]  /*c210*/  ISETP.GE.AND.EX P2, PT, RZ, UR47, PT, P2 ;  /* 0x0000002fff007c0c */ /* 0x000fe4000bf46320 */
[----:B------:R-:W-:Y:S02]  /*c220*/  ISETP.GE.AND.EX P6, PT, RZ, UR47, PT, P6 ;  /* 0x0000002fff007c0c */ /* 0x000fe4000bfc6360 */
[----:B------:R-:W-:Y:S02]  /*c230*/  ISETP.GE.AND.EX P4, PT, RZ, UR47, PT, P4 ;  /* 0x0000002fff007c0c */ /* 0x000fe4000bf86340 */
[----:B------:R-:W-:Y:S02]  /*c240*/  ISETP.GE.AND.EX P1, PT, RZ, UR47, PT, P1 ;  /* 0x0000002fff007c0c */ /* 0x000fe4000bf26310 */
[----:B------:R-:W-:-:S02]  /*c250*/  ISETP.GE.AND.EX P5, PT, RZ, UR47, PT, P5 ;  /* 0x0000002fff007c0c */ /* 0x000fc4000bfa6350 */
[C---:B------:R-:W-:Y:S02]  /*c260*/  IADD3 R0, P0, PT, R11.reuse, R0, RZ ;  /* 0x000000000b007210 */ /* 0x040fe40007f1e0ff */
[----:B------:R-:W-:Y:S02]  /*c270*/  @!P3 R2UR UR8, R50 ;  /* 0x000000003208b2ca */ /* 0x000fe400000e0000 */
[----:B------:R-:W-:Y:S02]  /*c280*/  LEA.HI.X.SX32 R2, R11, R2, 0x1, P0 ;  /* 0x000000020b027211 */ /* 0x000fe400000f0eff */
[----:B------:R-:W-:Y:S02]  /*c290*/  ISETP.GE.U32.AND P0, PT, R0, UR48, PT ;  /* 0x0000003000007c0c */ /* 0x000fe4000bf06070 */
        /* <DEDUP_REMOVED lines=20> */
.L_x_11656:
[----:B------:R-:W-:Y:S05]  /*c3e0*/  EXIT ;  /* 0x000000000000794d */ /* 0x000fea0003800000 */
.L_x_11707:
[----:B------:R-:W-:Y:S01]  /*c3f0*/  HFMA2 R11, -RZ, RZ, 0, 1.847743988037109375e-06 ;  /* 0x0000001fff0b7431 */ /* 0x000fe200000001ff */
[----:B------:R-:W-:Y:S01]  /*c400*/  BSSY B1, `(.L_x_11759) ;  /* 0x0000006000017945 */ /* 0x000fe20003800000 */
[----:B------:R-:W-:Y:S02]  /*c410*/  IMAD.MOV.U32 R12, RZ, RZ, 0x10 ;  /* 0x00000010ff0c7424 */ /* 0x000fe400078e00ff */
[----:B------:R-:W-:-:S07]  /*c420*/  IMAD.MOV.U32 R15, RZ, RZ, -0x1 ;  /* 0xffffffffff0f7424 */ /* 0x000fce00078e00ff */
[----:B01----:R-:W-:Y:S05]  /*c430*/  WARPSYNC.COLLECTIVE R15, `(.L_x_11760) ;  /* 0x000000000f087348 */ /* 0x003fea0003c00000 */
[----:B------:R2:W3:Y:S02]  /*c440*/  SHFL.BFLY P6, R14, R13, R12, R11 ;  /* 0x0c00000c0d0e7389 */ /* 0x0004e400000c000b */
[----:B0123--:R-:W-:Y:S05]  /*c450*/  ENDCOLLECTIVE ;  /* 0x000000000000791b */ /* 0x00ffea0003800000 */
.L_x_11760:
[----:B------:R-:W-:Y:S05]  /*c460*/  BSYNC B1 ;  /* 0x0000000000017941 */ /* 0x000fea0003800000 */
.L_x_11759:
[----:B------:R-:W-:Y:S01]  /*c470*/  FMNMX R13, R14, R13, !PT ;  /* 0x0000000d0e0d7209 */ /* 0x000fe20007800000 */
[----:B------:R-:W-:Y:S01]  /*c480*/  IMAD.MOV.U32 R11, RZ, RZ, 0x1f ;  /* 0x0000001fff0b7424 */ /* 0x000fe200078e00ff */
[----:B------:R-:W-:Y:S02]  /*c490*/  MOV R12, 0x8 ;  /* 0x00000008000c7802 */ /* 0x000fe40000000f00 */
[----:B------:R-:W-:-:S07]  /*c4a0*/  MOV R15, 0xffffffff ;  /* 0xffffffff000f7802 */ /* 0x000fce0000000f00 */
[----:B------:R-:W-:Y:S05]  /*c4b0*/  WARPSYNC.COLLECTIVE R15, `(.L_x_11761) ;  /* 0x000000000f087348 */ /* 0x000fea0003c00000 */
[----:B------:R0:W1:Y:S02]  /*c4c0*/  SHFL.BFLY P6, R14, R13, R12, R11 ;  /* 0x0c00000c0d0e7389 */ /* 0x00006400000c000b */
[----:B01----:R-:W-:Y:S05]  /*c4d0*/  ENDCOLLECTIVE ;  /* 0x000000000000791b */ /* 0x003fea0003800000 */
.L_x_11761:
[----:B------:R-:W-:Y:S01]  /*c4e0*/  HFMA2 R12, -RZ, RZ, 0, 2.384185791015625e-07 ;  /* 0x00000004ff0c7431 */ /* 0x000fe200000001ff */
[----:B------:R-:W-:-:S05]  /*c4f0*/  FMNMX R35, R13, R14, !PT ;  /* 0x0000000e0d237209 */ /* 0x000fca0007800000 */
[----:B------:R-:W-:-:S07]  /*c500*/  IMAD.MOV.U32 R13, RZ, RZ, R35 ;  /* 0x000000ffff0d7224 */ /* 0x000fce00078e0023 */
[----:B------:R-:W-:Y:S05]  /*c510*/  WARPSYNC.COLLECTIVE R15, `(.L_x_11762) ;  /* 0x000000000f087348 */ /* 0x000fea0003c00000 */
[----:B------:R0:W1:Y:S02]  /*c520*/  SHFL.BFLY P6, R14, R13, R12, R11 ;  /* 0x0c00000c0d0e7389 */ /* 0x00006400000c000b */
[----:B01----:R-:W-:Y:S05]  /*c530*/  ENDCOLLECTIVE ;  /* 0x000000000000791b */ /* 0x003fea0003800000 */
.L_x_11762:
[----:B------:R-:W-:Y:S02]  /*c540*/  MOV R12, 0x2 ;  /* 0x00000002000c7802 */ /* 0x000fe40000000f00 */
[----:B------:R-:W-:-:S05]  /*c550*/  FMNMX R37, R35, R14, !PT ;  /* 0x0000000e23257209 */ /* 0x000fca0007800000 */
[----:B------:R-:W-:-:S07]  /*c560*/  IMAD.MOV.U32 R13, RZ, RZ, R37 ;  /* 0x000000ffff0d7224 */ /* 0x000fce00078e0025 */
[----:B------:R-:W-:Y:S05]  /*c570*/  WARPSYNC.COLLECTIVE R15, `(.L_x_11763) ;  /* 0x000000000f087348 */ /* 0x000fea0003c00000 */
[----:B------:R0:W1:Y:S02]  /*c580*/  SHFL.BFLY P6, R14, R13, R12, R11 ;  /* 0x0c00000c0d0e7389 */ /* 0x00006400000c000b */
[----:B01----:R-:W-:Y:S05]  /*c590*/  ENDCOLLECTIVE ;  /* 0x000000000000791b */ /* 0x003fea0003800000 */
.L_x_11763:
[----:B------:R-:W-:Y:S01]  /*c5a0*/  HFMA2 R12, -RZ, RZ, 0, 5.9604644775390625e-08 ;  /* 0x00000001ff0c7431 */ /* 0x000fe200000001ff */
[----:B------:R-:W-:-:S05]  /*c5b0*/  FMNMX R39, R37, R14, !PT ;  /* 0x0000000e25277209 */ /* 0x000fca0007800000 */
[----:B------:R-:W-:-:S07]  /*c5c0*/  IMAD.MOV.U32 R13, RZ, RZ, R39 ;  /* 0x000000ffff0d7224 */ /* 0x000fce00078e0027 */
[----:B------:R-:W-:Y:S05]  /*c5d0*/  WARPSYNC.COLLECTIVE R15, `(.L_x_11764) ;  /* 0x000000000f087348 */ /* 0x000fea0003c00000 */
[----:B------:R0:W1:Y:S02]  /*c5e0*/  SHFL.BFLY P6, R14, R13, R12, R11 ;  /* 0x0c00000c0d0e7389 */ /* 0x00006400000c000b */
[----:B01----:R-:W-:Y:S05]  /*c5f0*/  ENDCOLLECTIVE ;  /* 0x000000000000791b */ /* 0x003fea0003800000 */
.L_x_11764:
[----:B------:R-:W-:Y:S01]  /*c600*/  IMAD.MOV.U32 R11, RZ, RZ, 0x3bbb989d ;  /* 0x3bbb989dff0b7424 */ /* 0x000fe200078e00ff */
[----:B------:R-:W-:Y:S02]  /*c610*/  MOV R12, 0x437c0000 ;  /* 0x437c0000000c7802 */ /* 0x000fe40000000f00 */
[----:B------:R-:W-:-:S05]  /*c620*/  FMNMX R39, R39, R14, !PT ;  /* 0x0000000e27277209 */ /* 0x000fca0007800000 */
[C---:B------:R-:W-:Y:S01]  /*c630*/  FADD R4, -R39.reuse, R4 ;  /* 0x0000000427047221 */ /* 0x040fe20000000100 */
[C---:B------:R-:W-:Y:S01]  /*c640*/  FADD R14, -R39.reuse, R18 ;  /* 0x00000012270e7221 */ /* 0x040fe20000000100 */
[C---:B------:R-:W-:Y:S01]  /*c650*/  FADD R6, -R39.reuse, R6 ;  /* 0x0000000627067221 */ /* 0x040fe20000000100 */
[C---:B------:R-:W-:Y:S01]  /*c660*/  FADD R10, -R39.reuse, R10 ;  /* 0x0000000a270a7221 */ /* 0x040fe20000000100 */
[-C--:B------:R-:W-:Y:S01]  /*c670*/  FFMA.SAT R13, R4, R11.reuse, 0.5 ;  /* 0x3f000000040d7423 */ /* 0x080fe2000000200b */
[C---:B------:R-:W-:Y:S01]  /*c680*/  FADD R8, -R39.reuse, R8 ;  /* 0x0000000827087221 */ /* 0x040fe20000000100 */
[-C--:B------:R-:W-:Y:S01]  /*c690*/  FFMA.SAT R35, R6, R11.reuse, 0.5 ;  /* 0x3f00000006237423 */ /* 0x080fe2000000200b */
[----:B------:R-:W-:Y:S01]  /*c6a0*/  FADD R16, -R39, R16 ;  /* 0x0000001027107221 */ /* 0x000fe20000000100 */
[-C--:B------:R-:W-:Y:S01]  /*c6b0*/  FFMA.RM R13, R13, R12.reuse, 12582913 ;  /* 0x4b4000010d0d7423 */ /* 0x080fe2000000400c */
[----:B------:R-:W-:Y:S01]  /*c6c0*/  FFMA.SAT R37, R8, R11, 0.5 ;  /* 0x3f00000008257423 */ /* 0x000fe2000000200b */
[----:B------:R-:W-:Y:S01]  /*c6d0*/  FFMA.RM R35, R35, R12, 12582913 ;  /* 0x4b40000123237423 */ /* 0x000fe2000000400c */
[----:B------:R-:W-:Y:S01]  /*c6e0*/  FADD R22, -R39, R22 ;  /* 0x0000001627167221 */ /* 0x000fe20000000100 */
[C---:B------:R-:W-:Y:S01]  /*c6f0*/  FADD R15, R13.reuse, -12583039 ;  /* 0xcb40007f0d0f7421 */ /* 0x040fe20000000000 */
[----:B------:R-:W-:-:S02]  /*c700*/  IMAD.SHL.U32 R13, R13, 0x800000, RZ ;  /* 0x008000000d0d7824 */ /* 0x000fc400078e00ff */
[----:B------:R-:W-:Y:S01]  /*c710*/  FFMA.RM R37, R37, R12, 12582913 ;  /* 0x4b40000125257423 */ /* 0x000fe2000000400c */
[C---:B------:R-:W-:Y:S01]  /*c720*/  FADD R20, -R39.reuse, R20 ;  /* 0x0000001427147221 */ /* 0x040fe20000000100 */
[C---:B------:R-:W-:Y:S01]  /*c730*/  FFMA R15, R4.reuse, 1.4426950216293334961, -R15 ;  /* 0x3fb8aa3b040f7823 */ /* 0x040fe2000000080f */
[C---:B------:R-:W-:Y:S01]  /*c740*/  FADD R26, -R39.reuse, R26 ;  /* 0x0000001a271a7221 */ /* 0x040fe20000000100 */
[C---:B------:R-:W-:Y:S01]  /*c750*/  FADD R24, -R39.reuse, R24 ;  /* 0x0000001827187221 */ /* 0x040fe20000000100 */
[----:B------:R-:W-:Y:S01]  /*c760*/  FADD R30, -R39, R30 ;  /* 0x0000001e271e7221 */ /* 0x000fe20000000100 */
[----:B------:R-:W-:Y:S01]  /*c770*/  FFMA R15, R4, 1.925963033500011079e-08, R15 ;  /* 0x32a57060040f7823 */ /* 0x000fe2000000000f */
[----:B------:R-:W-:Y:S01]  /*c780*/  SHF.L.U32 R4, R35, 0x17, RZ ;  /* 0x0000001723047819 */ /* 0x000fe200000006ff */
        /* <DEDUP_REMOVED lines=11> */
[----:B0-----:R-:W-:Y:S01]  /*c840*/  FADD R15, R37, -12583039 ;  /* 0xcb40007f250f7421 */ /* 0x001fe20000000000 */
[C---:B------:R-:W-:Y:S01]  /*c850*/  FADD R60, -R39.reuse, R60 ;  /* 0x0000003c273c7221 */ /* 0x040fe20000000100 */
[C---:B------:R-:W-:Y:S01]  /*c860*/  FADD R62, -R39.reuse, R62 ;  /* 0x0000003e273e7221 */ /* 0x040fe20000000100 */
[C---:B------:R-:W-:Y:S01]  /*c870*/  FADD R52, -R39.reuse, R52 ;  /* 0x0000003427347221 */ /* 0x040fe20000000100 */
[----:B------:R-:W-:Y:S01]  /*c880*/  FFMA R15, R8, 1.4426950216293334961, -R15 ;  /* 0x3fb8aa3b080f7823 */ /* 0x000fe2000000080f */
[----:B------:R-:W-:Y:S01]  /*c890*/  FADD R54, -R39, R54 ;  /* 0x0000003627367221 */ /* 0x000fe20000000100 */
[-C--:B------:R-:W-:Y:S01]  /*c8a0*/  FFMA.SAT R39, R38, R11.reuse, 0.5 ;  /* 0x3f00000026277423 */ /* 0x080fe2000000200b */
[-C--:B------:R-:W-:Y:S01]  /*c8b0*/  FFMA.SAT R45, R56, R11.reuse, 0.5 ;  /* 0x3f000000382d7423 */ /* 0x080fe2000000200b */
[----:B-1----:R-:W-:Y:S01]  /*c8c0*/  FMUL R18, R13, R18 ;  /* 0x000000120d127220 */ /* 0x002fe20000400000 */
[----:B------:R-:W-:Y:S01]  /*c8d0*/  FADD R13, R35, -12583039 ;  /* 0xcb40007f230d7421 */ /* 0x000fe20000000000 */
[-C--:B------:R-:W-:Y:S01]  /*c8e0*/  FFMA.SAT R35, R10, R11.reuse, 0.5 ;  /* 0x3f0000000a237423 */ /* 0x080fe2000000200b */
[----:B------:R-:W-:Y:S01]  /*c8f0*/  FFMA R15, R8, 1.925963033500011079e-08, R15 ;  /* 0x32a57060080f7823 */ /* 0x000fe2000000000f */
[-C--:B------:R-:W-:Y:S01]  /*c900*/  FFMA.RM R39, R39, R12.reuse, 12582913 ;  /* 0x4b40000127277423 */ /* 0x080fe2000000400c */
[----:B------:R-:W-:Y:S01]  /*c910*/  FFMA R13, R6, 1.4426950216293334961, -R13 ;  /* 0x3fb8aa3b060d7823 */ /* 0x000fe2000000080d */
[-C--:B------:R-:W-:Y:S01]  /*c920*/  FFMA.RM R35, R35, R12.reuse, 12582913 ;  /* 0x4b40000123237423 */ /* 0x080fe2000000400c */
[----:B------:R-:W-:Y:S01]  /*c930*/  FFMA.SAT R43, R44, R11, 0.5 ;  /* 0x3f0000002c2b7423 */ /* 0x000fe2000000200b */
[----:B------:R-:W-:Y:S01]  /*c940*/  FFMA.RM R45, R45, R12, 12582913 ;  /* 0x4b4000012d2d7423 */ /* 0x000fe2000000400c */
[----:B------:R-:W-:Y:S01]  /*c950*/  FFMA R13, R6, 1.925963033500011079e-08, R13 ;  /* 0x32a57060060d7823 */ /* 0x000fe2000000000d */
[----:B------:R-:W0:Y:S01]  /*c960*/  MUFU.EX2 R15, R15 ;  /* 0x0000000f000f7308 */ /* 0x000e220000000800 */
[----:B------:R-:W-:Y:S01]  /*c970*/  SHF.L.U32 R8, R35, 0x17, RZ ;  /* 0x0000001723087819 */ /* 0x000fe200000006ff */
[----:B------:R-:W-:-:S02]  /*c980*/  IMAD.SHL.U32 R6, R37, 0x800000, RZ ;  /* 0x0080000025067824 */ /* 0x000fc400078e00ff */
[----:B------:R-:W-:Y:S01]  /*c990*/  FFMA.SAT R37, R16, R11, 0.5 ;  /* 0x3f00000010257423 */ /* 0x000fe2000000200b */
[----:B------:R-:W-:-:S03]  /*c9a0*/  FFMA.RM R43, R43, R12, 12582913 ;  /* 0x4b4000012b2b7423 */ /* 0x000fc6000000400c */
[----:B------:R-:W-:Y:S01]  /*c9b0*/  FFMA.RM R37, R37, R12, 12582913 ;  /* 0x4b40000125257423 */ /* 0x000fe2000000400c */
[----:B------:R-:W1:Y:S01]  /*c9c0*/  MUFU.EX2 R13, R13 ;  /* 0x0000000d000d7308 */ /* 0x000e620000000800 */
[----:B0-----:R-:W-:Y:S02]  /*c9d0*/  FMUL R6, R6, R15 ;  /* 0x0000000f06067220 */ /* 0x001fe40000400000 */
[----:B------:R-:W-:-:S04]  /*c9e0*/  FADD R15, R37, -12583039 ;  /* 0xcb40007f250f7421 */ /* 0x000fc80000000000 */
[----:B------:R-:W-:Y:S01]  /*c9f0*/  FFMA R15, R16, 1.4426950216293334961, -R15 ;  /* 0x3fb8aa3b100f7823 */ /* 0x000fe2000000080f */
[----:B-1----:R-:W-:Y:S01]  /*ca00*/  FMUL R4, R4, R13 ;  /* 0x0000000d04047220 */ /* 0x002fe20000400000 */
[----:B------:R-:W-:Y:S01]  /*ca10*/  FADD R13, R35, -12583039 ;  /* 0xcb40007f230d7421 */ /* 0x000fe20000000000 */
[----:B------:R-:W-:Y:S01]  /*ca20*/  FFMA.SAT R35, R14, R11, 0.5 ;  /* 0x3f0000000e237423 */ /* 0x000fe2000000200b */
[----:B------:R-:W-:Y:S02]  /*ca30*/  FFMA R15, R16, 1.925963033500011079e-08, R15 ;  /* 0x32a57060100f7823 */ /* 0x000fe4000000000f */
[----:B------:R-:W-:Y:S01]  /*ca40*/  FFMA R13, R10, 1.4426950216293334961, -R13 ;  /* 0x3fb8aa3b0a0d7823 */ /* 0x000fe2000000080d */
[----:B------:R-:W-:-:S03]  /*ca50*/  FFMA.RM R35, R35, R12, 12582913 ;  /* 0x4b40000123237423 */ /* 0x000fc6000000400c */
[----:B------:R-:W-:Y:S01]  /*ca60*/  FFMA R13, R10, 1.925963033500011079e-08, R13 ;  /* 0x32a570600a0d7823 */ /* 0x000fe2000000000d */
[----:B------:R-:W0:Y:S01]  /*ca70*/  MUFU.EX2 R15, R15 ;  /* 0x0000000f000f7308 */ /* 0x000e220000000800 */
[----:B------:R-:W-:Y:S01]  /*ca80*/  SHF.L.U32 R16, R35, 0x17, RZ ;  /* 0x0000001723107819 */ /* 0x000fe200000006ff */
[----:B------:R-:W-:Y:S02]  /*ca90*/  IMAD.SHL.U32 R10, R37, 0x800000, RZ ;  /* 0x00800000250a7824 */ /* 0x000fe400078e00ff */
[----:B------:R-:W-:-:S04]  /*caa0*/  FFMA.SAT R37, R20, R11, 0.5 ;  /* 0x3f00000014257423 */ /* 0x000fc8000000200b */
[----:B------:R-:W-:Y:S01]  /*cab0*/  FFMA.RM R37, R37, R12, 12582913 ;  /* 0x4b40000125257423 */ /* 0x000fe2000000400c */
[----:B------:R-:W1:Y:S01]  /*cac0*/  MUFU.EX2 R13, R13 ;  /* 0x0000000d000d7308 */ /* 0x000e620000000800 */
[----:B0-----:R-:W-:Y:S02]  /*cad0*/  FMUL R10, R10, R15 ;  /* 0x0000000f0a0a7220 */ /* 0x001fe40000400000 */
[----:B------:R-:W-:-:S04]  /*cae0*/  FADD R15, R37, -12583039 ;  /* 0xcb40007f250f7421 */ /* 0x000fc80000000000 */
[----:B------:R-:W-:Y:S01]  /*caf0*/  FFMA R15, R20, 1.4426950216293334961, -R15 ;  /* 0x3fb8aa3b140f7823 */ /* 0x000fe2000000080f */
[----:B-1----:R-:W-:Y:S01]  /*cb00*/  FMUL R8, R8, R13 ;  /* 0x0000000d08087220 */ /* 0x002fe20000400000 */
[----:B------:R-:W-:Y:S01]  /*cb10*/  FADD R13, R35, -12583039 ;  /* 0xcb40007f230d7421 */ /* 0x000fe20000000000 */
[-C--:B------:R-:W-:Y:S01]  /*cb20*/  FFMA.SAT R35, R22, R11.reuse, 0.5 ;  /* 0x3f00000016237423 */ /* 0x080fe2000000200b */
[----:B------:R-:W-:Y:S01]  /*cb30*/  FFMA R15, R20, 1.925963033500011079e-08, R15 ;  /* 0x32a57060140f7823 */ /* 0x000fe2000000000f */
[----:B------:R-:W-:Y:S02]  /*cb40*/  IMAD.SHL.U32 R20, R37, 0x800000, RZ ;  /* 0x0080000025147824 */ /* 0x000fe400078e00ff */
[----:B------:R-:W-:Y:S01]  /*cb50*/  FFMA R13, R14, 1.4426950216293334961, -R13 ;  /* 0x3fb8aa3b0e0d7823 */ /* 0x000fe2000000080d */
[-C--:B------:R-:W-:Y:S01]  /*cb60*/  FFMA.RM R35, R35, R12.reuse, 12582913 ;  /* 0x4b40000123237423 */ /* 0x080fe2000000400c */
[----:B------:R-:W-:Y:S02]  /*cb70*/  FFMA.SAT R37, R24, R11, 0.5 ;  /* 0x3f00000018257423 */ /* 0x000fe4000000200b */
[----:B------:R-:W-:Y:S01]  /*cb80*/  FFMA R13, R14, 1.925963033500011079e-08, R13 ;  /* 0x32a570600e0d7823 */ /* 0x000fe2000000000d */
[----:B------:R-:W0:Y:S01]  /*cb90*/  MUFU.EX2 R15, R15 ;  /* 0x0000000f000f7308 */ /* 0x000e220000000800 */
[----:B------:R-:W-:-:S07]  /*cba0*/  FFMA.RM R37, R37, R12, 12582913 ;  /* 0x4b40000125257423 */ /* 0x000fce000000400c */
        /* <DEDUP_REMOVED lines=53> */
[C---:B------:R-:W-:Y:S02]  /*cf00*/  FADD R13, R35.reuse, -12583039 ;  /* 0xcb40007f230d7421 */ /* 0x040fe40000000000 */
[----:B------:R-:W-:Y:S02]  /*cf10*/  FFMA R15, R36, 1.925963033500011079e-08, R15 ;  /* 0x32a57060240f7823 */ /* 0x000fe4000000000f */
[C---:B------:R-:W-:Y:S02]  /*cf20*/  FFMA R13, R34.reuse, 1.4426950216293334961, -R13 ;  /* 0x3fb8aa3b220d7823 */ /* 0x040fe4000000080d */
[----:B------:R0:W1:Y:S02]  /*cf30*/  MUFU.EX2 R14, R15 ;  /* 0x0000000f000e7308 */ /* 0x0000640000000800 */
[----:B------:R-:W-:Y:S01]  /*cf40*/  FFMA R13, R34, 1.925963033500011079e-08, R13 ;  /* 0x32a57060220d7823 */ /* 0x000fe2000000000d */
[----:B------:R-:W-:Y:S01]  /*cf50*/  SHF.L.U32 R34, R35, 0x17, RZ ;  /* 0x0000001723227819 */ /* 0x000fe200000006ff */
[----:B------:R-:W-:-:S02]  /*cf60*/  IMAD.SHL.U32 R35, R37, 0x800000, RZ ;  /* 0x0080000025237824 */ /* 0x000fc400078e00ff */
[----:B------:R-:W-:Y:S02]  /*cf70*/  FFMA.SAT R37, R40, R11, 0.5 ;  /* 0x3f00000028257423 */ /* 0x000fe4000000200b */
[----:B------:R-:W2:Y:S02]  /*cf80*/  MUFU.EX2 R13, R13 ;  /* 0x0000000d000d7308 */ /* 0x000ea40000000800 */
[----:B------:R-:W-:-:S04]  /*cf90*/  FFMA.RM R37, R37, R12, 12582913 ;  /* 0x4b40000125257423 */ /* 0x000fc8000000400c */
[C---:B0-----:R-:W-:Y:S01]  /*cfa0*/  FADD R15, R37.reuse, -12583039 ;  /* 0xcb40007f250f7421 */ /* 0x041fe20000000000 */
[----:B------:R-:W-:Y:S02]  /*cfb0*/  IMAD.SHL.U32 R37, R37, 0x800000, RZ ;  /* 0x0080000025257824 */ /* 0x000fe400078e00ff */
[----:B-1----:R-:W-:Y:S01]  /*cfc0*/  FMUL R35, R35, R14 ;  /* 0x0000000e23237220 */ /* 0x002fe20000400000 */
[----:B------:R-:W-:-:S04]  /*cfd0*/  FFMA R15, R40, 1.4426950216293334961, -R15 ;  /* 0x3fb8aa3b280f7823 */ /* 0x000fc8000000080f */
[----:B------:R-:W-:Y:S01]  /*cfe0*/  FFMA R15, R40, 1.925963033500011079e-08, R15 ;  /* 0x32a57060280f7823 */ /* 0x000fe2000000000f */
[----:B------:R-:W-:Y:S01]  /*cff0*/  SHF.L.U32 R40, R45, 0x17, RZ ;  /* 0x000000172d287819 */ /* 0x000fe200000006ff */
[----:B--2---:R-:W-:Y:S01]  /*d000*/  FMUL R34, R34, R13 ;  /* 0x0000000d22227220 */ /* 0x004fe20000400000 */
[----:B------:R-:W-:Y:S01]  /*d010*/  FADD R13, R39, -12583039 ;  /* 0xcb40007f270d7421 */ /* 0x000fe20000000000 */
[----:B------:R0:W1:Y:S03]  /*d020*/  MUFU.EX2 R14, R15 ;  /* 0x0000000f000e7308 */ /* 0x0000660000000800 */
[----:B------:R-:W-:-:S04]  /*d030*/  FFMA R13, R38, 1.4426950216293334961, -R13 ;  /* 0x3fb8aa3b260d7823 */ /* 0x000fc8000000080d */
[----:B------:R-:W-:Y:S01]  /*d040*/  FFMA R13, R38, 1.925963033500011079e-08, R13 ;  /* 0x32a57060260d7823 */ /* 0x000fe2000000000d */
[----:B------:R-:W-:Y:S01]  /*d050*/  SHF.L.U32 R38, R39, 0x17, RZ ;  /* 0x0000001727267819 */ /* 0x000fe200000006ff */
[----:B------:R-:W-:Y:S01]  /*d060*/  FFMA.SAT R39, R42, R11, 0.5 ;  /* 0x3f0000002a277423 */ /* 0x000fe2000000200b */
[----:B0-----:R-:W-:-:S03]  /*d070*/  FADD R15, R43, -12583039 ;  /* 0xcb40007f2b0f7421 */ /* 0x001fc60000000000 */
[----:B------:R-:W0:Y:S01]  /*d080*/  MUFU.EX2 R13, R13 ;  /* 0x0000000d000d7308 */ /* 0x000e220000000800 */
[----:B------:R-:W-:Y:S01]  /*d090*/  FFMA.RM R39, R39, R12, 12582913 ;  /* 0x4b40000127277423 */ /* 0x000fe2000000400c */
[----:B------:R-:W-:Y:S01]  /*d0a0*/  FFMA R15, R44, 1.4426950216293334961, -R15 ;  /* 0x3fb8aa3b2c0f7823 */ /* 0x000fe2000000080f */
[----:B-1----:R-:W-:-:S03]  /*d0b0*/  FMUL R37, R37, R14 ;  /* 0x0000000e25257220 */ /* 0x002fc60000400000 */
[----:B------:R-:W-:Y:S01]  /*d0c0*/  SHF.L.U32 R36, R39, 0x17, RZ ;  /* 0x0000001727247819 */ /* 0x000fe200000006ff */
[----:B------:R-:W-:-:S04]  /*d0d0*/  FFMA R15, R44, 1.925963033500011079e-08, R15 ;  /* 0x32a570602c0f7823 */ /* 0x000fc8000000000f */
[----:B------:R1:W2:Y:S01]  /*d0e0*/  MUFU.EX2 R14, R15 ;  /* 0x0000000f000e7308 */ /* 0x0002a20000000800 */
[----:B0-----:R-:W-:Y:S01]  /*d0f0*/  FMUL R38, R38, R13 ;  /* 0x0000000d26267220 */ /* 0x001fe20000400000 */
[----:B------:R-:W-:Y:S01]  /*d100*/  FADD R13, R39, -12583039 ;  /* 0xcb40007f270d7421 */ /* 0x000fe20000000000 */
[----:B------:R-:W-:Y:S02]  /*d110*/  IMAD.SHL.U32 R39, R43, 0x800000, RZ ;  /* 0x008000002b277824 */ /* 0x000fe400078e00ff */
[----:B------:R-:W-:Y:S01]  /*d120*/  FFMA.SAT R43, R58, R11, 0.5 ;  /* 0x3f0000003a2b7423 */ /* 0x000fe2000000200b */
[----:B------:R-:W-:-:S03]  /*d130*/  FFMA R13, R42, 1.4426950216293334961, -R13 ;  /* 0x3fb8aa3b2a0d7823 */ /* 0x000fc6000000080d */
[----:B------:R-:W-:Y:S01]  /*d140*/  FFMA.RM R43, R43, R12, 12582913 ;  /* 0x4b4000012b2b7423 */ /* 0x000fe2000000400c */
[----:B------:R-:W-:-:S03]  /*d150*/  FFMA R13, R42, 1.925963033500011079e-08, R13 ;  /* 0x32a570602a0d7823 */ /* 0x000fc6000000000d */
[C---:B-1----:R-:W-:Y:S01]  /*d160*/  FADD R15, R43.reuse, -12583039 ;  /* 0xcb40007f2b0f7421 */ /* 0x042fe20000000000 */
[----:B------:R-:W-:Y:S02]  /*d170*/  IMAD.SHL.U32 R42, R43, 0x800000, RZ ;  /* 0x008000002b2a7824 */ /* 0x000fe400078e00ff */
[----:B--2---:R-:W-:Y:S01]  /*d180*/  FMUL R39, R39, R14 ;  /* 0x0000000e27277220 */ /* 0x004fe20000400000 */
[----:B------:R-:W0:Y:S01]  /*d190*/  MUFU.EX2 R13, R13 ;  /* 0x0000000d000d7308 */ /* 0x000e220000000800 */
[----:B------:R-:W-:-:S04]  /*d1a0*/  FFMA R15, R58, 1.4426950216293334961, -R15 ;  /* 0x3fb8aa3b3a0f7823 */ /* 0x000fc8000000080f */
[----:B------:R-:W-:-:S06]  /*d1b0*/  FFMA R15, R58, 1.925963033500011079e-08, R15 ;  /* 0x32a570603a0f7823 */ /* 0x000fcc000000000f */
        /* <DEDUP_REMOVED lines=8> */
[----:B------:R-:W-:-:S04]  /*d240*/  SHF.L.U32 R43, R45, 0x17, RZ ;  /* 0x000000172d2b7819 */ /* 0x000fc800000006ff */
[----:B------:R-:W0:Y:S02]  /*d250*/  MUFU.EX2 R13, R13 ;  /* 0x0000000d000d7308 */ /* 0x000e240000000800 */
[----:B0-----:R-:W-:Y:S01]  /*d260*/  FMUL R40, R40, R13 ;  /* 0x0000000d28287220 */ /* 0x001fe20000400000 */
[----:B------:R-:W-:Y:S01]  /*d270*/  FADD R13, R45, -12583039 ;  /* 0xcb40007f2d0d7421 */ /* 0x000fe20000000000 */
[----:B------:R-:W-:-:S03]  /*d280*/  FFMA.SAT R45, R54, R11, 0.5 ;  /* 0x3f000000362d7423 */ /* 0x000fc6000000200b */
        /* <DEDUP_REMOVED lines=9> */
[----:B------:R-:W-:-:S04]  /*d320*/  FFMA.SAT R15, R52, R11, 0.5 ;  /* 0x3f000000340f7423 */ /* 0x000fc8000000200b */
[-C--:B------:R-:W-:Y:S01]  /*d330*/  FFMA.RM R11, R15, R12.reuse, 12582913 ;  /* 0x4b4000010f0b7423 */ /* 0x080fe2000000400c */
[----:B------:R-:W-:Y:S01]  /*d340*/  FFMA.RM R12, R45, R12, 12582913 ;  /* 0x4b4000012d0c7423 */ /* 0x000fe2000000400c */
[----:B------:R-:W1:Y:S01]  /*d350*/  MUFU.EX2 R62, R62 ;  /* 0x0000003e003e7308 */ /* 0x000e620000000800 */
[----:B0-----:R-:W-:Y:S01]  /*d360*/  FMUL R43, R43, R60 ;  /* 0x0000003c2b2b7220 */ /* 0x001fe20000400000 */
[C---:B------:R-:W-:Y:S01]  /*d370*/  FADD R15, R11.reuse, -12583039 ;  /* 0xcb40007f0b0f7421 */ /* 0x040fe20000000000 */
[----:B------:R-:W-:-:S03]  /*d380*/  SHF.L.U32 R11, R11, 0x17, RZ ;  /* 0x000000170b0b7819 */ /* 0x000fc600000006ff */
[----:B------:R-:W-:-:S04]  /*d390*/  FFMA R15, R52, 1.4426950216293334961, -R15 ;  /* 0x3fb8aa3b340f7823 */ /* 0x000fc8000000080f */
[----:B------:R-:W-:Y:S01]  /*d3a0*/  FFMA R52, R52, 1.925963033500011079e-08, R15 ;  /* 0x32a5706034347823 */ /* 0x000fe2000000000f */
[C---:B------:R-:W-:Y:S01]  /*d3b0*/  FADD R15, R12.reuse, -12583039 ;  /* 0xcb40007f0c0f7421 */ /* 0x040fe20000000000 */
[----:B------:R-:W-:-:S03]  /*d3c0*/  IMAD.SHL.U32 R12, R12, 0x800000, RZ ;  /* 0x008000000c0c7824 */ /* 0x000fc600078e00ff */
[C---:B------:R-:W-:Y:S01]  /*d3d0*/  FFMA R15, R54.reuse, 1.4426950216293334961, -R15 ;  /* 0x3fb8aa3b360f7823 */ /* 0x040fe2000000080f */
[----:B------:R-:W0:Y:S01]  /*d3e0*/  MUFU.EX2 R52, R52 ;  /* 0x0000003400347308 */ /* 0x000e220000000800 */
[----:B-1----:R-:W-:Y:S02]  /*d3f0*/  FMUL R44, R13, R62 ;  /* 0x0000003e0d2c7220 */ /* 0x002fe40000400000 */
        /* <DEDUP_REMOVED lines=35> */
.L_x_11765:
[----:B------:R-:W-:Y:S02]  /*d630*/  HFMA2 R12, -RZ, RZ, 0, 4.76837158203125e-07 ;  /* 0x00000008ff0c7431 */ /* 0x000fe400000001ff */
[----:B------:R-:W-:-:S04]  /*d640*/  FADD R47, R13, R14 ;  /* 0x0000000e0d2f7221 */ /* 0x000fc80000000000 */
[----:B------:R-:W-:-:S07]  /*d650*/  IMAD.MOV.U32 R13, RZ, RZ, R47 ;  /* 0x000000ffff0d7224 */ /* 0x000fce00078e002f */
[----:B------:R-:W-:Y:S05]  /*d660*/  WARPSYNC.COLLECTIVE R15, `(.L_x_11766) ;  /* 0x000000000f087348 */ /* 0x000fea0003c00000 */
[----:B------:R0:W1:Y:S02]  /*d670*/  SHFL.BFLY P6, R14, R13, R12, R11 ;  /* 0x0c00000c0d0e7389 */ /* 0x00006400000c000b */
[----:B01----:R-:W-:Y:S05]  /*d680*/  ENDCOLLECTIVE ;  /* 0x000000000000791b */ /* 0x003fea0003800000 */
.L_x_11766:
[----:B------:R-:W-:Y:S01]  /*d690*/  MOV R12, 0x4 ;  /* 0x00000004000c7802 */ /* 0x000fe20000000f00 */
[----:B------:R-:W-:-:S04]  /*d6a0*/  FADD R48, R47, R14 ;  /* 0x0000000e2f307221 */ /* 0x000fc80000000000 */
[----:B------:R-:W-:-:S07]  /*d6b0*/  IMAD.MOV.U32 R13, RZ, RZ, R48 ;  /* 0x000000ffff0d7224 */ /* 0x000fce00078e0030 */
[----:B------:R-:W-:Y:S05]  /*d6c0*/  WARPSYNC.COLLECTIVE R15, `(.L_x_11767) ;  /* 0x000000000f087348 */ /* 0x000fea0003c00000 */
[----:B------:R0:W1:Y:S02]  /*d6d0*/  SHFL.BFLY P6, R14, R13, R12, R11 ;  /* 0x0c00000c0d0e7389 */ /* 0x00006400000c000b */
[----:B01----:R-:W-:Y:S05]  /*d6e0*/  ENDCOLLECTIVE ;  /* 0x000000000000791b */ /* 0x003fea0003800000 */
.L_x_11767:
[----:B------:R-:W-:Y:S02]  /*d6f0*/  HFMA2 R12, -RZ, RZ, 0, 1.1920928955078125e-07 ;  /* 0x00000002ff0c7431 */ /* 0x000fe400000001ff */
[----:B------:R-:W-:-:S04]  /*d700*/  FADD R49, R48, R14 ;  /* 0x0000000e30317221 */ /* 0x000fc80000000000 */
[----:B------:R-:W-:-:S07]  /*d710*/  IMAD.MOV.U32 R13, RZ, RZ, R49 ;  /* 0x000000ffff0d7224 */ /* 0x000fce00078e0031 */
[----:B------:R-:W-:Y:S05]  /*d720*/  WARPSYNC.COLLECTIVE R15, `(.L_x_11768) ;  /* 0x000000000f087348 */ /* 0x000fea0003c00000 */
[----:B------:R0:W1:Y:S02]  /*d730*/  SHFL.BFLY P6, R14, R13, R12, R11 ;  /* 0x0c00000c0d0e7389 */ /* 0x00006400000c000b */
[----:B01----:R-:W-:Y:S05]  /*d740*/  ENDCOLLECTIVE ;  /* 0x000000000000791b */ /* 0x003fea0003800000 */
.L_x_11768:
[----:B------:R-:W-:Y:S01]  /*d750*/  MOV R12, 0x1 ;  /* 0x00000001000c7802 */ /* 0x000fe20000000f00 */
[----:B------:R-:W-:-:S04]  /*d760*/  FADD R52, R49, R14 ;  /* 0x0000000e31347221 */ /* 0x000fc80000000000 */
[----:B------:R-:W-:-:S07]  /*d770*/  IMAD.MOV.U32 R13, RZ, RZ, R52 ;  /* 0x000000ffff0d7224 */ /* 0x000fce00078e0034 */
[----:B------:R-:W-:Y:S05]  /*d780*/  WARPSYNC.COLLECTIVE R15, `(.L_x_11769) ;  /* 0x000000000f087348 */ /* 0x000fea0003c00000 */
[----:B------:R0:W1:Y:S02]  /*d790*/  SHFL.BFLY P6, R14, R13, R12, R11 ;  /* 0x0c00000c0d0e7389 */ /* 0x00006400000c000b */
[----:B01----:R-:W-:Y:S05]  /*d7a0*/  ENDCOLLECTIVE ;  /* 0x000000000000791b */ /* 0x003fea0003800000 */
.L_x_11769:
[----:B------:R-:W-:Y:S05]  /*d7b0*/  BRA `(.L_x_11770) ;  /* 0xffffffc800d07947 */ /* 0x000fea000383ffff */
        .weak           $__internal_177_$__cuda_sm3x_div_rn_noftz_f32_slowpath
        .type           $__internal_177_$__cuda_sm3x_div_rn_noftz_f32_slowpath,@function
        .size           $__internal_177_$__cuda_sm3x_div_rn_noftz_f32_slowpath,(.L_x_37554 - $__internal_177_$__cuda_sm3x_div_rn_noftz_f32_slowpath)
$__internal_177_$__cuda_sm3x_div_rn_noftz_f32_slowpath:
[----:B------:R-:W-:Y:S01]  /*d7c0*/  SHF.R.U32.HI R12, RZ, 0x17, R11 ;  /* 0x00000017ff0c7819 */ /* 0x000fe2000001160b */
[----:B------:R-:W-:Y:S01]  /*d7d0*/  BSSY.RECONVERGENT B1, `(.L_x_11771) ;  /* 0x0000065000017945 */ /* 0x000fe20003800200 */
[----:B------:R-:W-:Y:S02]  /*d7e0*/  SHF.R.U32.HI R67, RZ, 0x17, R18 ;  /* 0x00000017ff437819 */ /* 0x000fe40000011612 */
[----:B------:R-:W-:Y:S02]  /*d7f0*/  LOP3.LUT R12, R12, 0xff, RZ, 0xc0, !PT ;  /* 0x000000ff0c0c7812 */ /* 0x000fe400078ec0ff */
[----:B------:R-:W-:-:S03]  /*d800*/  LOP3.LUT R67, R67, 0xff, RZ, 0xc0, !PT ;  /* 0x000000ff43437812 */ /* 0x000fc600078ec0ff */
[----:B------:R-:W-:Y:S01]  /*d810*/  VIADD R52, R12, 0xffffffff ;  /* 0xffffffff0c347836 */ /* 0x000fe20000000000 */
[----:B------:R-:W-:-:S04]  /*d820*/  IADD3 R13, PT, PT, R67, -0x1, RZ ;  /* 0xffffffff430d7810 */ /* 0x000fc80007ffe0ff */
        /* <DEDUP_REMOVED lines=25> */
[----:B------:R-:W-:Y:S01]  /*d9c0*/  @P1 IMAD.MOV.U32 R13, RZ, RZ, RZ ;  /* 0x000000ffff0d1224 */ /* 0x000fe200078e00ff */
[----:B------:R-:W-:Y:S01]  /*d9d0*/  @!P1 MOV R13, 0xffffffc0 ;  /* 0xffffffc0000d9802 */ /* 0x000fe20000000f00 */
[----:B------:R-:W-:-:S04]  /*d9e0*/  @!P1 FFMA R52, R18, 1.84467440737095516160e+19, RZ ;  /* 0x5f80000012349823 */ /* 0x000fc800000000ff */
[----:B------:R-:W-:Y:S01]  /*d9f0*/  @!P2 FFMA R11, R11, 1.84467440737095516160e+19, RZ ;  /* 0x5f8000000b0ba823 */ /* 0x000fe200000000ff */
[----:B------:R-:W-:-:S07]  /*da00*/  @!P2 VIADD R13, R13, 0x40 ;  /* 0x000000400d0da836 */ /* 0x000fce0000000000 */
.L_x_11772:
        /* <DEDUP_REMOVED lines=51> */
.L_x_11779:
[----:B------:R-:W-:-:S04]  /*dd40*/  LOP3.LUT R18, R18, 0x80000000, RZ, 0xc0, !PT ;  /* 0x8000000012127812 */ /* 0x000fc800078ec0ff */
[----:B------:R-:W-:Y:S01]  /*dd50*/  LOP3.LUT R18, R18, 0x7f800000, RZ, 0xfc, !PT ;  /* 0x7f80000012127812 */ /* 0x000fe200078efcff */
[----:B------:R-:W-:Y:S06]  /*dd60*/  BRA `(.L_x_11780) ;  /* 0x0000000000047947 */ /* 0x000fec0003800000 */
.L_x_11778:
[----:B------:R-:W-:-:S07]  /*dd70*/  LEA R18, R13, R18, 0x17 ;  /* 0x000000120d127211 */ /* 0x000fce00078eb8ff */
.L_x_11780:
[----:B------:R-:W-:Y:S05]  /*dd80*/  BSYNC.RECONVERGENT B2 ;  /* 0x0000000000027941 */ /* 0x000fea0003800200 */
.L_x_11777:
[----:B------:R-:W-:Y:S05]  /*dd90*/  BRA `(.L_x_11781) ;  /* 0x0000000000207947 */ /* 0x000fea0003800000 */
.L_x_11776:
[----:B------:R-:W-:-:S04]  /*dda0*/  LOP3.LUT R11, R11, 0x80000000, R52, 0x48, !PT ;  /* 0x800000000b0b7812 */ /* 0x000fc800078e4834 */
[----:B------:R-:W-:Y:S01]  /*ddb0*/  LOP3.LUT R18, R11, 0x7f800000, RZ, 0xfc, !PT ;  /* 0x7f8000000b127812 */ /* 0x000fe200078efcff */
[----:B------:R-:W-:Y:S06]  /*ddc0*/  BRA `(.L_x_11781) ;  /* 0x0000000000147947 */ /* 0x000fec0003800000 */
.L_x_11775:
[----:B------:R-:W-:Y:S01]  /*ddd0*/  LOP3.LUT R18, R11, 0x80000000, R52, 0x48, !PT ;  /* 0x800000000b127812 */ /* 0x000fe200078e4834 */
[----:B------:R-:W-:Y:S06]  /*dde0*/  BRA `(.L_x_11781) ;  /* 0x00000000000c7947 */ /* 0x000fec0003800000 */
.L_x_11774:
[----:B------:R-:W0:Y:S01]  /*ddf0*/  MUFU.RSQ R18, -QNAN ;  /* 0xffc0000000127908 */ /* 0x000e220000001400 */
[----:B------:R-:W-:Y:S05]  /*de00*/  BRA `(.L_x_11781) ;  /* 0x0000000000047947 */ /* 0x000fea0003800000 */
.L_x_11773:
[----:B------:R-:W-:-:S07]  /*de10*/  FADD.FTZ R18, R18, R11 ;  /* 0x0000000b12127221 */ /* 0x000fce0000010000 */
.L_x_11781:
[----:B------:R-:W-:Y:S05]  /*de20*/  BSYNC.RECONVERGENT B1 ;  /* 0x0000000000017941 */ /* 0x000fea0003800200 */
.L_x_11771:
[----:B------:R-:W-:Y:S02]  /*de30*/  HFMA2 R13, -RZ, RZ, 0, 0 ;  /* 0x00000000ff0d7431 */ /* 0x000fe400000001ff */
[----:B------:R-:W-:-:S04]  /*de40*/  IMAD.MOV.U32 R12, RZ, RZ, R48 ;  /* 0x000000ffff0c7224 */ /* 0x000fc800078e0030 */
[----:B0-----:R-:W-:Y:S05]  /*de50*/  RET.REL.NODEC R12 `(_Z15SoftmaxWarpImplI22BroadcastScaleMaskLoadIffbLm3EiE11DirectStoreIffEfLi1ELi25ELi32ELi1ELb1EL9Algorithm0EEvT_T0_ll) ;  /* 0xffffff200c687950 */ /* 0x001fea0003c3ffff */
.L_x_11782:
        /* <DEDUP_REMOVED lines=10> */
.L_x_37554:


//--------------------- .text._Z15SoftmaxWarpImplI22BroadcastScaleMaskLoadIffbLm3EiE11DirectStoreIffEfLi1ELi25ELi32ELi1ELb0EL9Algorithm0EEvT_T0_ll --------------------------
	.section	.text._Z15SoftmaxWarpImplI22BroadcastScaleMaskLoadIffbLm3EiE11DirectStoreIffEfLi1ELi25ELi32ELi1ELb0EL9Algorithm0EEvT_T0_ll,"ax",@progbits
	.align	128
        .global         _Z15SoftmaxWarpImplI22BroadcastScaleMaskLoadIffbLm3EiE11DirectStoreIffEfLi1ELi25ELi32ELi1ELb0EL9Algorithm0EEvT_T0_ll
        .type           _Z15SoftmaxWarpImplI22BroadcastScaleMaskLoadIffbLm3EiE11DirectStoreIffEfLi1ELi25ELi32ELi1ELb0EL9Algorithm0EEvT_T0_ll,@function
        .size           _Z15SoftmaxWarpImplI22BroadcastScaleMaskLoadIffbLm3EiE11DirectStoreIffEfLi1ELi25ELi32ELi1ELb0EL9Algorithm0EEvT_T0_ll,(.L_x_37555 - _Z15SoftmaxWarpImplI22BroadcastScaleMaskLoadIffbLm3EiE11DirectStoreIffEfLi1ELi25ELi32ELi1ELb0EL9Algorithm0EEvT_T0_ll)
        .other          _Z15SoftmaxWarpImplI22BroadcastScaleMaskLoadIffbLm3EiE11DirectStoreIffEfLi1ELi25ELi32ELi1ELb0EL9Algorithm0EEvT_T0_ll,@"STO_CUDA_ENTRY STV_DEFAULT"
_Z15SoftmaxWarpImplI22BroadcastScaleMaskLoadIffbLm3EiE11DirectStoreIffEfLi1ELi25ELi32ELi1ELb0EL9Algorithm0EEvT_T0_ll:
.text._Z15SoftmaxWarpImplI22BroadcastScaleMaskLoadIffbLm3EiE11DirectStoreIffEfLi1ELi25ELi32ELi1ELb0EL9Algorithm0EEvT_T0_ll:
        /* <DEDUP_REMOVED lines=29> */
.L_x_11783:
        /* <DEDUP_REMOVED lines=14> */
.L_x_11836:
        /* <DEDUP_REMOVED lines=8> */
[C---:B------:R-:W-:Y:S01]  /*0330*/  IADD3 R27, PT, PT, R23.reuse, 0x60, RZ ;  /* 0x00000060171b7810 */ /* 0x040fe20007ffe0ff */
[C---:B------:R-:W-:Y:S01]  /*0340*/  VIADD R16, R23.reuse, 0xa0 ;  /* 0x000000a017107836 */ /* 0x040fe20000000000 */
[----:B------:R-:W-:Y:S01]  /*0350*/  IABS R4, R21 ;  /* 0x0000001500047213 */ /* 0x000fe20000000000 */
[----:B------:R-:W-:Y:S01]  /*0360*/  VIADD R20, R23, 0xe0 ;  /* 0x000000e017147836 */ /* 0x000fe20000000000 */
[----:B------:R-:W-:-:S02]  /*0370*/  IABS R5, R27 ;  /* 0x0000001b00057213 */ /* 0x000fc40000000000 */
[----:B------:R-:W-:Y:S02]  /*0380*/  SHF.R.S64 R24, RZ, 0x1e, R17 ;  /* 0x0000001eff187819 */ /* 0x000fe40000001011 */
[----:B------:R-:W-:Y:S01]  /*0390*/  IADD3 R13, PT, PT, R23, 0xc0, RZ ;  /* 0x000000c0170d7810 */ /* 0x000fe20007ffe0ff */
[----:B------:R-:W0:Y:S01]  /*03a0*/  I2F.RP R0, UR8 ;  /* 0x0000000800007d06 */ /* 0x000e220008209400 */
[----:B------:R-:W-:Y:S02]  /*03b0*/  IABS R18, R16 ;  /* 0x0000001000127213 */ /* 0x000fe40000000000 */
[----:B------:R-:W-:Y:S02]  /*03c0*/  SHF.R.S64 R10, RZ, 0x1e, R14 ;  /* 0x0000001eff0a7819 */ /* 0x000fe4000000100e */
[----:B------:R-:W-:Y:S02]  /*03d0*/  LOP3.LUT R7, R21, UR49, RZ, 0x3c, !PT ;  /* 0x0000003115077c12 */ /* 0x000fe4000f8e3cff */
[----:B------:R-:W-:-:S02]  /*03e0*/  R2UR UR11, R33 ;  /* 0x00000000210b72ca */ /* 0x000fc400000e0000 */
[----:B------:R-:W-:Y:S02]  /*03f0*/  ISETP.GE.AND P1, PT, R7, RZ, PT ;  /* 0x000000ff0700720c */ /* 0x000fe40003f26270 */
[----:B------:R-:W-:Y:S02]  /*0400*/  R2UR UR12, R32 ;  /* 0x00000000200c72ca */ /* 0x000fe400000e0000 */
[----:B------:R-:W-:Y:S01]  /*0410*/  R2UR UR13, R33 ;  /* 0x00000000210d72ca */ /* 0x000fe200000e0000 */
[----:B0-----:R-:W0:Y:S02]  /*0420*/  MUFU.RCP R0, R0 ;  /* 0x0000000000007308 */ /* 0x001e240000001000 */
        /* <DEDUP_REMOVED lines=13> */
[----:B------:R-:W-:Y:S01]  /*0500*/  MOV R3, R4 ;  /* 0x0000000400037202 */ /* 0x000fe20000000f00 */
[----:B------:R-:W-:-:S03]  /*0510*/  IMAD.HI.U32 R0, R5, UR7, RZ ;  /* 0x0000000705007c27 */ /* 0x000fc6000f8e00ff */
[----:B------:R-:W-:Y:S01]  /*0520*/  ISETP.LT.U32.AND P5, PT, R2, UR8, PT ;  /* 0x0000000802007c0c */ /* 0x000fe2000bfa1070 */
[----:B------:R-:W-:Y:S01]  /*0530*/  IMAD.HI.U32 R15, R3, UR7, RZ ;  /* 0x00000007030f7c27 */ /* 0x000fe2000f8e00ff */
[----:B------:R-:W-:-:S03]  /*0540*/  IADD3 R6, PT, PT, -R0, RZ, RZ ;  /* 0x000000ff00067210 */ /* 0x000fc60007ffe1ff */
[----:B------:R-:W-:Y:S02]  /*0550*/  IMAD.MOV R4, RZ, RZ, -R15 ;  /* 0x000000ffff047224 */ /* 0x000fe400078e0a0f */
[----:B------:R-:W-:Y:S02]  /*0560*/  IMAD.MOV R11, RZ, RZ, -R9 ;  /* 0x000000ffff0b7224 */ /* 0x000fe400078e0a09 */
[----:B------:R-:W-:Y:S02]  /*0570*/  IMAD R3, R4, UR8, R3 ;  /* 0x0000000804037c24 */ /* 0x000fe4000f8e0203 */
[----:B------:R-:W-:Y:S01]  /*0580*/  IMAD R4, R6, UR8, R5 ;  /* 0x0000000806047c24 */ /* 0x000fe2000f8e0205 */
[----:B------:R-:W-:Y:S02]  /*0590*/  IABS R5, UR50 ;  /* 0x0000003200057c13 */ /* 0x000fe40008000000 */
[----:B------:R-:W-:Y:S02]  /*05a0*/  ISETP.LT.U32.AND P4, PT, R3, UR8, PT ;  /* 0x0000000803007c0c */ /* 0x000fe4000bf81070 */
[----:B------:R-:W-:-:S02]  /*05b0*/  @!P5 IADD3 R2, PT, PT, R2, -UR8, RZ ;  /* 0x800000080202dc10 */ /* 0x000fc4000fffe0ff */
[----:B------:R-:W-:Y:S02]  /*05c0*/  IABS R6, R14 ;  /* 0x0000000e00067213 */ /* 0x000fe40000000000 */
[----:B------:R-:W-:Y:S01]  /*05d0*/  ISETP.GE.U32.AND P3, PT, R2, UR8, PT ;  /* 0x0000000802007c0c */ /* 0x000fe2000bf66070 */
[----:B------:R-:W-:Y:S01]  /*05e0*/  IMAD.MOV.U32 R2, RZ, RZ, R5 ;  /* 0x000000ffff027224 */ /* 0x000fe200078e0005 */
[----:B------:R-:W-:Y:S01]  /*05f0*/  ISETP.LT.U32.AND P6, PT, R4, UR8, PT ;  /* 0x0000000804007c0c */ /* 0x000fe2000bfc1070 */
[----:B------:R-:W-:Y:S01]  /*0600*/  IMAD.HI.U32 R8, R6, UR7, RZ ;  /* 0x0000000706087c27 */ /* 0x000fe2000f8e00ff */
[----:B------:R-:W-:Y:S02]  /*0610*/  LOP3.LUT R5, R17, UR49, RZ, 0x3c, !PT ;  /* 0x0000003111057c12 */ /* 0x000fe4000f8e3cff */
[----:B------:R-:W-:Y:S01]  /*0620*/  @!P5 IADD3 R19, PT, PT, R19, 0x1, RZ ;  /* 0x000000011313d810 */ /* 0x000fe20007ffe0ff */
[----:B------:R-:W-:Y:S01]  /*0630*/  @!P4 VIADD R3, R3, -UR8 ;  /* 0x800000080303cc36 */ /* 0x000fe20008000000 */
[----:B------:R-:W-:Y:S01]  /*0640*/  ISETP.GE.AND P2, PT, R5, RZ, PT ;  /* 0x000000ff0500720c */ /* 0x000fe20003f46270 */
[----:B------:R-:W-:Y:S01]  /*0650*/  @!P4 VIADD R15, R15, 0x1 ;  /* 0x000000010f0fc836 */ /* 0x000fe20000000000 */
[----:B------:R-:W-:-:S02]  /*0660*/  IADD3 R5, PT, PT, -R8, RZ, RZ ;  /* 0x000000ff08057210 */ /* 0x000fc40007ffe1ff */
[----:B------:R-:W-:Y:S02]  /*0670*/  ISETP.GE.U32.AND P5, PT, R3, UR8, PT ;  /* 0x0000000803007c0c */ /* 0x000fe4000bfa6070 */
[----:B------:R-:W-:Y:S01]  /*0680*/  R2UR UR9, R2 ;  /* 0x00000000020972ca */ /* 0x000fe200000e0000 */
[----:B------:R-:W-:Y:S01]  /*0690*/  @!P6 VIADD R4, R4, -UR8 ;  /* 0x800000080404ec36 */ /* 0x000fe20008000000 */
[----:B------:R-:W-:Y:S01]  /*06a0*/  LOP3.LUT R2, R27, UR49, RZ, 0x3c, !PT ;  /* 0x000000311b027c12 */ /* 0x000fe2000f8e3cff */
[----:B------:R-:W-:Y:S01]  /*06b0*/  IMAD R6, R5, UR8, R6 ;  /* 0x0000000805067c24 */ /* 0x000fe2000f8e0206 */
[----:B------:R-:W-:Y:S02]  /*06c0*/  @P3 IADD3 R19, PT, PT, R19, 0x1, RZ ;  /* 0x0000000113133810 */ /* 0x000fe40007ffe0ff */
[----:B------:R-:W-:Y:S02]  /*06d0*/  ISETP.GE.AND P0, PT, R2, RZ, PT ;  /* 0x000000ff0200720c */ /* 0x000fe40003f06270 */
[----:B------:R-:W-:Y:S01]  /*06e0*/  ISETP.GE.U32.AND P3, PT, R4, UR8, PT ;  /* 0x0000000804007c0c */ /* 0x000fe2000bf66070 */
[----:B------:R-:W-:Y:S01]  /*06f0*/  @!P2 IMAD.MOV R19, RZ, RZ, -R19 ;  /* 0x000000ffff13a224 */ /* 0x000fe200078e0a13 */
[----:B------:R-:W-:-:S02]  /*0700*/  SHF.R.S64 R2, RZ, 0x1e, R21 ;  /* 0x0000001eff027819 */ /* 0x000fc40000001015 */
[----:B------:R-:W-:Y:S01]  /*0710*/  ISETP.LT.U32.AND P2, PT, R6, UR8, PT ;  /* 0x0000000806007c0c */ /* 0x000fe2000bf41070 */
[----:B------:R-:W0:Y:S01]  /*0720*/  I2F.RP R12, UR9 ;  /* 0x00000009000c7d06 */ /* 0x000e220008209400 */
[----:B------:R-:W-:Y:S02]  /*0730*/  IADD3 R24, P4, PT, R24, UR36, RZ ;  /* 0x0000002418187c10 */ /* 0x000fe4000ff9e0ff */
[----:B------:R-:W-:Y:S02]  /*0740*/  LOP3.LUT R3, R14, UR49, RZ, 0x3c, !PT ;  /* 0x000000310e037c12 */ /* 0x000fe4000f8e3cff */
[----:B------:R-:W-:Y:S02]  /*0750*/  @P5 IADD3 R15, PT, PT, R15, 0x1, RZ ;  /* 0x000000010f0f5810 */ /* 0x000fe40007ffe0ff */
[----:B------:R-:W-:Y:S02]  /*0760*/  IADD3 R2, P5, PT, R2, UR36, RZ ;  /* 0x0000002402027c10 */ /* 0x000fe4000ffbe0ff */
[----:B------:R-:W-:-:S02]  /*0770*/  LOP3.LUT R4, R16, UR49, RZ, 0x3c, !PT ;  /* 0x0000003110047c12 */ /* 0x000fc4000f8e3cff */
[----:B------:R-:W-:Y:S01]  /*0780*/  LEA.HI.X.SX32 R25, R17, UR37, 0x2, P4 ;  /* 0x0000002511197c11 */ /* 0x000fe2000a0f16ff */
[----:B------:R-:W-:Y:S01]  /*0790*/  @!P2 VIADD R6, R6, -UR8 ;  /* 0x800000080606ac36 */ /* 0x000fe20008000000 */
[----:B------:R-:W-:Y:S02]  /*07a0*/  ISETP.GE.AND P4, PT, R3, RZ, PT ;  /* 0x000000ff0300720c */ /* 0x000fe40003f86270 */
[----:B------:R-:W-:Y:S01]  /*07b0*/  LEA.HI.X.SX32 R3, R21, UR37, 0x2, P5 ;  /* 0x0000002515037c11 */ /* 0x000fe2000a8f16ff */
[----:B0-----:R-:W0:Y:S01]  /*07c0*/  MUFU.RCP R12, R12 ;  /* 0x0000000c000c7308 */ /* 0x001e220000001000 */
[----:B------:R-:W-:Y:S01]  /*07d0*/  ISETP.GE.AND P5, PT, R4, RZ, PT ;  /* 0x000000ff0400720c */ /* 0x000fe20003fa6270 */
[----:B------:R-:W-:Y:S01]  /*07e0*/  IMAD R18, R11, UR8, R18 ;  /* 0x000000080b127c24 */ /* 0x000fe2000f8e0212 */
[----:B------:R-:W-:Y:S01]  /*07f0*/  @!P6 IADD3 R0, PT, PT, R0, 0x1, RZ ;  /* 0x000000010000e810 */ /* 0x000fe20007ffe0ff */
[----:B------:R1:W2:Y:S01]  /*0800*/  LDG.E R7, desc[UR4][R24.64] ;  /* 0x0000000418077981 */ /* 0x0002a2000c1e1900 */
[----:B------:R-:W-:-:S02]  /*0810*/  SHF.R.S64 R4, RZ, 0x1e, R27 ;  /* 0x0000001eff047819 */ /* 0x000fc4000000101b */
[----:B------:R-:W-:Y:S02]  /*0820*/  LOP3.LUT R5, R13, UR49, RZ, 0x3c, !PT ;  /* 0x000000310d057c12 */ /* 0x000fe4000f8e3cff */
[----:B------:R-:W-:Y:S02]  /*0830*/  @P3 IADD3 R0, PT, PT, R0, 0x1, RZ ;  /* 0x0000000100003810 */ /* 0x000fe40007ffe0ff */
[----:B------:R-:W-:Y:S02]  /*0840*/  IADD3 R4, P3, PT, R4, UR36, RZ ;  /* 0x0000002404047c10 */ /* 0x000fe4000ff7e0ff */
[----:B------:R-:W-:Y:S02]  /*0850*/  ISETP.GE.AND P6, PT, R5, RZ, PT ;  /* 0x000000ff0500720c */ /* 0x000fe40003fc6270 */
[----:B------:R-:W-:Y:S02]  /*0860*/  LEA.HI.X.SX32 R5, R27, UR37, 0x2, P3 ;  /* 0x000000251b057c11 */ /* 0x000fe400098f16ff */
[----:B------:R-:W-:-:S02]  /*0870*/  ISETP.GE.U32.AND P3, PT, R6, UR8, PT ;  /* 0x0000000806007c0c */ /* 0x000fc4000bf66070 */
[----:B------:R-:W-:Y:S01]  /*0880*/  @!P2 IADD3 R8, PT, PT, R8, 0x1, RZ ;  /* 0x000000010808a810 */ /* 0x000fe20007ffe0ff */
[----:B0-----:R-:W-:Y:S01]  /*0890*/  VIADD R12, R12, 0xffffffe ;  /* 0x0ffffffe0c0c7836 */ /* 0x001fe20000000000 */
[----:B------:R-:W-:Y:S01]  /*08a0*/  IABS R22, R13 ;  /* 0x0000000d00167213 */ /* 0x000fe20000000000 */
[----:B------:R-:W3:Y:S01]  /*08b0*/  LDG.E R5, desc[UR12][R4.64] ;  /* 0x0000000c04057981 */ /* 0x000ee2000c1e1900 */
[----:B-1----:R-:W-:Y:S02]  /*08c0*/  MOV R25, R15 ;  /* 0x0000000f00197202 */ /* 0x002fe40000000f00 */
[----:B------:R-:W-:-:S05]  /*08d0*/  LOP3.LUT R6, R20, UR49, RZ, 0x3c, !PT ;  /* 0x0000003114067c12 */ /* 0x000fca000f8e3cff */
[----:B------:R-:W-:Y:S02]  /*08e0*/  @P3 IADD3 R8, PT, PT, R8, 0x1, RZ ;  /* 0x0000000108083810 */ /* 0x000fe40007ffe0ff */
[----:B------:R-:W-:Y:S01]  /*08f0*/  IADD3 R10, P3, PT, R10, UR36, RZ ;  /* 0x000000240a0a7c10 */ /* 0x000fe2000ff7e0ff */
[----:B------:R-:W-:Y:S01]  /*0900*/  IMAD.HI.U32 R26, R22, UR7, RZ ;  /* 0x00000007161a7c27 */ /* 0x000fe2000f8e00ff */
[----:B------:R-:W-:Y:S02]  /*0910*/  @!P1 IADD3 R25, PT, PT, -R25, RZ, RZ ;  /* 0x000000ff19199210 */ /* 0x000fe40007ffe1ff */
[----:B------:R-:W-:Y:S02]  /*0920*/  LEA.HI.X.SX32 R11, R14, UR37, 0x2, P3 ;  /* 0x000000250e0b7c11 */ /* 0x000fe400098f16ff */
[----:B------:R-:W-:Y:S01]  /*0930*/  ISETP.LT.U32.AND P3, PT, R18, UR8, PT ;  /* 0x0000000812007c0c */ /* 0x000fe2000bf61070 */
[----:B------:R-:W0:Y:S01]  /*0940*/  F2I.FTZ.U32.TRUNC.NTZ R12, R12 ;  /* 0x0000000c000c7305 */ /* 0x000e22000021f000 */
[----:B------:R-:W-:Y:S01]  /*0950*/  ISETP.GE.AND P2, PT, R6, RZ, PT ;  /* 0x000000ff0600720c */ /* 0x000fe20003f46270 */
[----:B------:R-:W4:Y:S01]  /*0960*/  LDG.E R4, desc[UR4][R10.64] ;  /* 0x000000040a047981 */ /* 0x000f22000c1e1900 */
[----:B------:R-:W-:-:S03]  /*0970*/  IABS R24, R20 ;  /* 0x0000001400187213 */ /* 0x000fc60000000000 */
[----:B------:R1:W5:Y:S06]  /*0980*/  LDG.E R6, desc[UR10][R2.64] ;  /* 0x0000000a02067981 */ /* 0x00036c000c1e1900 */
[----:B------:R-:W-:-:S05]  /*0990*/  @!P3 VIADD R18, R18, -UR8 ;  /* 0x800000081212bc36 */ /* 0x000fca0008000000 */
[----:B------:R-:W-:Y:S01]  /*09a0*/  ISETP.GE.U32.AND P1, PT, R18, UR8, PT ;  /* 0x0000000812007c0c */ /* 0x000fe2000bf26070 */
[----:B-1----:R-:W-:Y:S01]  /*09b0*/  IMAD.MOV R3, RZ, RZ, -R26 ;  /* 0x000000ffff037224 */ /* 0x002fe200078e0a1a */
[----:B------:R-:W-:Y:S02]  /*09c0*/  SHF.R.S64 R2, RZ, 0x1e, R16 ;  /* 0x0000001eff027819 */ /* 0x000fe40000001010 */
[----:B------:R-:W-:Y:S01]  /*09d0*/  @!P3 IADD3 R9, PT, PT, R9, 0x1, RZ ;  /* 0x000000010909b810 */ /* 0x000fe20007ffe0ff */
[----:B------:R-:W-:Y:S01]  /*09e0*/  IMAD R22, R3, UR8, R22 ;  /* 0x0000000803167c24 */ /* 0x000fe2000f8e0216 */
[----:B------:R-:W-:Y:S01]  /*09f0*/  IADD3 R2, P3, PT, R2, UR36, RZ ;  /* 0x0000002402027c10 */ /* 0x000fe2000ff7e0ff */
[----:B------:R-:W-:Y:S01]  /*0a00*/  IMAD.HI.U32 R15, R24, UR7, RZ ;  /* 0x00000007180f7c27 */ /* 0x000fe2000f8e00ff */
[----:B------:R-:W-:Y:S02]  /*0a10*/  SHF.R.S64 R28, RZ, 0x1e, R13 ;  /* 0x0000001eff1c7819 */ /* 0x000fe4000000100d */
[----:B------:R-:W-:Y:S01]  /*0a20*/  LEA.HI.X.SX32 R3, R16, UR37, 0x2, P3 ;  /* 0x0000002510037c11 */ /* 0x000fe200098f16ff */
[----:B------:R-:W-:Y:S01]  /*0a30*/  IMAD.MOV R29, RZ, RZ, -R15 ;  /* 0x000000ffff1d7224 */ /* 0x000fe200078e0a0f */
[----:B------:R-:W-:-:S02]  /*0a40*/  ISETP.LT.U32.AND P3, PT, R22, UR8, PT ;  /* 0x0000000816007c0c */ /* 0x000fc4000bf61070 */
[----:B------:R-:W-:Y:S02]  /*0a50*/  @P1 IADD3 R9, PT, PT, R9, 0x1, RZ ;  /* 0x0000000109091810 */ /* 0x000fe40007ffe0ff */
[----:B------:R-:W-:Y:S02]  /*0a60*/  IADD3 R28, P1, PT, R28, UR36, RZ ;  /* 0x000000241c1c7c10 */ /* 0x000fe4000ff3e0ff */
[----:B0-----:R-:W-:Y:S01]  /*0a70*/  R2UR UR5, R12 ;  /* 0x000000000c0572ca */ /* 0x001fe200000e0000 */
[----:B------:R-:W-:Y:S01]  /*0a80*/  IMAD R12, R29, UR8, R24 ;  /* 0x000000081d0c7c24 */ /* 0x000fe2000f8e0218 */
[----:B------:R-:W-:Y:S01]  /*0a90*/  LEA.HI.X.SX32 R29, R13, UR37, 0x2, P1 ;  /* 0x000000250d1d7c11 */ /* 0x000fe200088f16ff */
[----:B------:R-:W-:Y:S01]  /*0aa0*/  IMAD.MOV.U32 R35, RZ, RZ, R0 ;  /* 0x000000ffff237224 */ /* 0x000fe200078e0000 */
[----:B------:R-:W-:Y:S02]  /*0ab0*/  ISETP.NE.AND P1, PT, RZ, UR49, PT ;  /* 0x00000031ff007c0c */ /* 0x000fe4000bf25270 */
[----:B------:R-:W-:Y:S01]  /*0ac0*/  SHF.R.S64 R30, RZ, 0x1e, R20 ;  /* 0x0000001eff1e7819 */ /* 0x000fe20000001014 */
[----:B------:R-:W-:Y:S01]  /*0ad0*/  UMOV UR4, URZ ;  /* 0x000000ff00047c82 */ /* 0x000fe20008000000 */
[----:B------:R-:W-:Y:S01]  /*0ae0*/  LOP3.LUT R24, RZ, UR49, RZ, 0x33, !PT ;  /* 0x00000031ff187c12 */ /* 0x000fe2000f8e33ff */
[----:B------:R-:W-:Y:S01]  /*0af0*/  @!P3 VIADD R26, R26, 0x1 ;  /* 0x000000011a1ab836 */ /* 0x000fe20000000000 */
[----:B------:R-:W4:Y:S02]  /*0b00*/  LDG.E R3, desc[UR10][R2.64] ;  /* 0x0000000a02037981 */ /* 0x000f24000c1e1900 */
[----:B------:R-:W-:-:S02]  /*0b10*/  SEL R11, R24, R19, !P1 ;  /* 0x00000013180b7207 */ /* 0x000fc40004800000 */
[----:B------:R-:W-:Y:S01]  /*0b20*/  @!P3 IADD3 R22, PT, PT, R22, -UR8, RZ ;  /* 0x800000081616bc10 */ /* 0x000fe2000fffe0ff */
[----:B------:R-:W-:Y:S01]  /*0b30*/  UIADD3 UR6, UPT, UPT, URZ, -UR5, URZ ;  /* 0x80000005ff067290 */ /* 0x000fe2000fffe0ff */
[----:B------:R-:W-:Y:S01]  /*0b40*/  IADD3 R30, P3, PT, R30, UR36, RZ ;  /* 0x000000241e1e7c10 */ /* 0x000fe2000ff7e0ff */
[----:B------:R-:W-:Y:S01]  /*0b50*/  IMAD.MOV R10, RZ, RZ, -R11 ;  /* 0x000000ffff0a7224 */ /* 0x000fe200078e0a0b */
[----:B------:R-:W-:Y:S02]  /*0b60*/  @!P0 IADD3 R35, PT, PT, -R35, RZ, RZ ;  /* 0x000000ff23238210 */ /* 0x000fe40007ffe1ff */
[----:B------:R-:W-:Y:S01]  /*0b70*/  ISETP.LT.U32.AND P0, PT, R12, UR8, PT ;  /* 0x000000080c007c0c */ /* 0x000fe2000bf01070 */
[----:B------:R-:W-:Y:S01]  /*0b80*/  UIMAD UR6, UR6, UR9, URZ ;  /* 0x00000009060672a4 */ /* 0x000fe2000f8e02ff */
[----:B------:R-:W-:Y:S01]  /*0b90*/  LEA.HI.X.SX32 R31, R20, UR37, 0x2, P3 ;  /* 0x00000025141f7c11 */ /* 0x000fe200098f16ff */
[----:B------:R-:W-:Y:S01]  /*0ba0*/  IMAD R17, R10, UR49, R17 ;  /* 0x000000310a117c24 */ /* 0x000fe2000f8e0211 */
[----:B------:R-:W-:Y:S01]  /*0bb0*/  SEL R18, R24, R25, !P1 ;  /* 0x0000001918127207 */ /* 0x000fe20004800000 */
[----:B------:R0:W4:Y:S01]  /*0bc0*/  LDG.E R2, desc[UR10][R28.64] ;  /* 0x0000000a1c027981 */ /* 0x000122000c1e1900 */
[----:B------:R-:W-:Y:S01]  /*0bd0*/  ISETP.GE.U32.AND P3, PT, R22, UR8, PT ;  /* 0x0000000816007c0c */ /* 0x000fe2000bf66070 */
[----:B------:R-:W-:Y:S01]  /*0be0*/  UIMAD.WIDE.U32 UR4, UR5, UR6, UR4 ;  /* 0x00000006050472a5 */ /* 0x000fe2000f8e0004 */
[----:B------:R-:W-:Y:S01]  /*0bf0*/  SEL R10, R24, R35, !P1 ;  /* 0x00000023180a7207 */ /* 0x000fe20004800000 */
[----:B------:R-:W-:Y:S01]  /*0c00*/  IMAD.MOV R22, RZ, RZ, -R18 ;  /* 0x000000ffff167224 */ /* 0x000fe200078e0a12 */
[----:B------:R-:W-:Y:S01]  /*0c10*/  IABS R19, R17 ;  /* 0x0000001100137213 */ /* 0x000fe20000000000 */
[----:B------:R1:W4:Y:S02]  /*0c20*/  LDG.E R0, desc[UR12][R30.64] ;  /* 0x0000000c1e007981 */ /* 0x000324000c1e1900 */
[----:B------:R-:W-:-:S02]  /*0c30*/  IMAD R21, R22, UR49, R21 ;  /* 0x0000003116157c24 */ /* 0x000fc4000f8e0215 */
[----:B0-----:R-:W-:Y:S01]  /*0c40*/  IMAD.MOV R28, RZ, RZ, -R10 ;  /* 0x000000ffff1c7224 */ /* 0x001fe200078e0a0a */
[----:B------:R-:W-:Y:S01]  /*0c50*/  @!P0 IADD3 R12, PT, PT, R12, -UR8, RZ ;  /* 0x800000080c0c8c10 */ /* 0x000fe2000fffe0ff */
[----:B------:R-:W-:Y:S02]  /*0c60*/  IMAD.HI.U32 R22, R19, UR5, RZ ;  /* 0x0000000513167c27 */ /* 0x000fe4000f8e00ff */
[----:B------:R-:W-:Y:S02]  /*0c70*/  @P3 IADD3 R26, PT, PT, R26, 0x1, RZ ;  /* 0x000000011a1a3810 */ /* 0x000fe40007ffe0ff */
[----:B------:R-:W-:Y:S01]  /*0c80*/  IMAD R27, R28, UR49, R27 ;  /* 0x000000311c1b7c24 */ /* 0x000fe2000f8e021b */
[----:B------:R-:W-:Y:S02]  /*0c90*/  IABS R28, R21 ;  /* 0x00000015001c7213 */ /* 0x000fe40000000000 */
[----:B------:R-:W-:Y:S02]  /*0ca0*/  ISETP.GE.U32.AND P3, PT, R12, UR8, PT ;  /* 0x000000080c007c0c */ /* 0x000fe4000bf66070 */
[----:B------:R-:W-:Y:S01]  /*0cb0*/  IADD3 R12, PT, PT, -R22, RZ, RZ ;  /* 0x000000ff160c7210 */ /* 0x000fe20007ffe1ff */
[----:B------:R-:W-:-:S04]  /*0cc0*/  IMAD.HI.U32 R25, R28, UR5, RZ ;  /* 0x000000051c197c27 */ /* 0x000fc8000f8e00ff */
[----:B------:R-:W-:Y:S01]  /*0cd0*/  IMAD R19, R12, UR9, R19 ;  /* 0x000000090c137c24 */ /* 0x000fe2000f8e0213 */
[----:B------:R-:W-:Y:S01]  /*0ce0*/  IADD3 R29, PT, PT, -R25, RZ, RZ ;  /* 0x000000ff191d7210 */ /* 0x000fe20007ffe1ff */
[----:B------:R-:W-:Y:S01]  /*0cf0*/  @!P6 IMAD.MOV R26, RZ, RZ, -R26 ;  /* 0x000000ffff1ae224 */ /* 0x000fe200078e0a1a */
[----:B------:R-:W-:Y:S01]  /*0d00*/  @!P5 IADD3 R9, PT, PT, -R9, RZ, RZ ;  /* 0x000000ff0909d210 */ /* 0x000fe20007ffe1ff */
[----:B------:R-:W-:Y:S01]  /*0d10*/  @!P4 IMAD.MOV R8, RZ, RZ, -R8 ;  /* 0x000000ffff08c224 */ /* 0x000fe200078e0a08 */
[----:B-1----:R-:W-:Y:S02]  /*0d20*/  IABS R30, R27 ;  /* 0x0000001b001e7213 */ /* 0x002fe40000000000 */
[----:B------:R-:W-:Y:S02]  /*0d30*/  ISETP.LT.U32.AND P4, PT, R19, UR9, PT ;  /* 0x0000000913007c0c */ /* 0x000fe4000bf81070 */
[C---:B------:R-:W-:Y:S01]  /*0d40*/  SEL R12, R24.reuse, R26, !P1 ;  /* 0x0000001a180c7207 */ /* 0x040fe20004800000 */
[----:B------:R-:W-:Y:S01]  /*0d50*/  IMAD R26, R29, UR9, R28 ;  /* 0x000000091d1a7c24 */ /* 0x000fe2000f8e021c */
[----:B------:R-:W-:Y:S01]  /*0d60*/  SEL R9, R24, R9, !P1 ;  /* 0x0000000918097207 */ /* 0x000fe20004800000 */
[----:B------:R-:W-:Y:S01]  /*0d70*/  IMAD.HI.U32 R28, R30, UR5, RZ ;  /* 0x000000051e1c7c27 */ /* 0x000fe2000f8e00ff */
[----:B------:R-:W-:-:S02]  /*0d80*/  LOP3.LUT R29, R17, UR50, RZ, 0x3c, !PT ;  /* 0x00000032111d7c12 */ /* 0x000fc4000f8e3cff */
[----:B------:R-:W-:Y:S01]  /*0d90*/  SEL R8, R24, R8, !P1 ;  /* 0x0000000818087207 */ /* 0x000fe20004800000 */
[----:B------:R-:W-:Y:S01]  /*0da0*/  IMAD.MOV R35, RZ, RZ, -R9 ;  /* 0x000000ffff237224 */ /* 0x000fe200078e0a09 */
[----:B------:R-:W-:Y:S02]  /*0db0*/  ISETP.GE.AND P6, PT, R29, RZ, PT ;  /* 0x000000ff1d00720c */ /* 0x000fe40003fc6270 */
[----:B------:R-:W-:Y:S01]  /*0dc0*/  IADD3 R29, PT, PT, -R28, RZ, RZ ;  /* 0x000000ff1c1d7210 */ /* 0x000fe20007ffe1ff */
[----:B------:R-:W-:Y:S01]  /*0dd0*/  IMAD.MOV R34, RZ, RZ, -R12 ;  /* 0x000000ffff227224 */ /* 0x000fe200078e0a0c */
[----:B------:R-:W-:Y:S01]  /*0de0*/  IADD3 R31, PT, PT, -R8, RZ, RZ ;  /* 0x000000ff081f7210 */ /* 0x000fe20007ffe1ff */
[----:B------:R-:W-:Y:S01]  /*0df0*/  IMAD R16, R35, UR49, R16 ;  /* 0x0000003123107c24 */ /* 0x000fe2000f8e0210 */
[----:B------:R-:W-:Y:S01]  /*0e00*/  ISETP.LT.U32.AND P5, PT, R26, UR9, PT ;  /* 0x000000091a007c0c */ /* 0x000fe2000bfa1070 */
[----:B------:R-:W-:Y:S01]  /*0e10*/  IMAD R29, R29, UR9, R30 ;  /* 0x000000091d1d7c24 */ /* 0x000fe2000f8e021e */
[----:B------:R-:W-:Y:S01]  /*0e20*/  @!P4 IADD3 R19, PT, PT, R19, -UR9, RZ ;  /* 0x800000091313cc10 */ /* 0x000fe2000fffe0ff */
[----:B------:R-:W-:Y:S01]  /*0e30*/  IMAD R13, R34, UR49, R13 ;  /* 0x00000031220d7c24 */ /* 0x000fe2000f8e020d */
[----:B------:R-:W-:Y:S01]  /*0e40*/  IABS R34, R16 ;  /* 0x0000001000227213 */ /* 0x000fe20000000000 */
[----:B------:R-:W-:Y:S01]  /*0e50*/  @!P4 VIADD R22, R22, 0x1 ;  /* 0x000000011616c836 */ /* 0x000fe20000000000 */
[----:B------:R-:W-:Y:S01]  /*0e60*/  ISETP.GE.U32.AND P4, PT, R19, UR9, PT ;  /* 0x0000000913007c0c */ /* 0x000fe2000bf86070 */
[----:B------:R-:W-:-:S02]  /*0e70*/  IMAD R14, R31, UR49, R14 ;  /* 0x000000311f0e7c24 */ /* 0x000fc4000f8e020e */
[----:B------:R-:W-:Y:S01]  /*0e80*/  @!P0 VIADD R15, R15, 0x1 ;  /* 0x000000010f0f8836 */ /* 0x000fe20000000000 */
[----:B------:R-:W-:Y:S02]  /*0e90*/  ISETP.LT.U32.AND P0, PT, R29, UR9, PT ;  /* 0x000000091d007c0c */ /* 0x000fe4000bf01070 */
[----:B------:R-:W-:Y:S02]  /*0ea0*/  MOV R30, R34 ;  /* 0x00000022001e7202 */ /* 0x000fe40000000f00 */
[----:B------:R-:W-:Y:S01]  /*0eb0*/  IABS R31, R14 ;  /* 0x0000000e001f7213 */ /* 0x000fe20000000000 */
[----:B------:R-:W-:Y:S01]  /*0ec0*/  @!P5 VIADD R26, R26, -UR9 ;  /* 0x800000091a1adc36 */ /* 0x000fe20008000000 */
[----:B------:R-:W-:Y:S01]  /*0ed0*/  LOP3.LUT R19, R21, UR50, RZ, 0x3c, !PT ;  /* 0x0000003215137c12 */ /* 0x000fe2000f8e3cff */
[----:B------:R-:W-:Y:S01]  /*0ee0*/  IMAD.HI.U32 R35, R30, UR5, RZ ;  /* 0x000000051e237c27 */ /* 0x000fe2000f8e00ff */
[----:B------:R-:W-:-:S03]  /*0ef0*/  @P3 IADD3 R15, PT, PT, R15, 0x1, RZ ;  /* 0x000000010f0f3810 */ /* 0x000fc60007ffe0ff */
[----:B------:R-:W-:Y:S01]  /*0f00*/  IMAD.HI.U32 R41, R31, UR5, RZ ;  /* 0x000000051f297c27 */ /* 0x000fe2000f8e00ff */
[----:B------:R-:W-:Y:S02]  /*0f10*/  @!P5 IADD3 R25, PT, PT, R25, 0x1, RZ ;  /* 0x000000011919d810 */ /* 0x000fe40007ffe0ff */
[----:B------:R-:W-:Y:S01]  /*0f20*/  @P4 IADD3 R22, PT, PT, R22, 0x1, RZ ;  /* 0x0000000116164810 */ /* 0x000fe20007ffe0ff */
[----:B------:R-:W-:Y:S01]  /*0f30*/  IMAD.MOV R43, RZ, RZ, -R35 ;  /* 0x000000ffff2b7224 */ /* 0x000fe200078e0a23 */
[----:B------:R-:W-:Y:S01]  /*0f40*/  ISETP.GE.U32.AND P5, PT, R26, UR9, PT ;  /* 0x000000091a007c0c */ /* 0x000fe2000bfa6070 */
[----:B------:R-:W-:Y:S01]  /*0f50*/  IMAD.MOV R26, RZ, RZ, -R41 ;  /* 0x000000ffff1a7224 */ /* 0x000fe200078e0a29 */
[----:B------:R-:W-:Y:S02]  /*0f60*/  ISETP.GE.AND P3, PT, R19, RZ, PT ;  /* 0x000000ff1300720c */ /* 0x000fe40003f66270 */
[----:B------:R-:W-:Y:S02]  /*0f70*/  MOV R19, R15 ;  /* 0x0000000f00137202 */ /* 0x000fe40000000f00 */
[----:B------:R-:W-:Y:S01]  /*0f80*/  @!P0 IADD3 R29, PT, PT, R29, -UR9, RZ ;  /* 0x800000091d1d8c10 */ /* 0x000fe2000fffe0ff */
[----:B------:R-:W-:Y:S01]  /*0f90*/  IMAD R15, R43, UR9, R30 ;  /* 0x000000092b0f7c24 */ /* 0x000fe2000f8e021e */
[----:B------:R-:W-:Y:S01]  /*0fa0*/  IABS R34, R13 ;  /* 0x0000000d00227213 */ /* 0x000fe20000000000 */
[----:B------:R-:W-:Y:S01]  /*0fb0*/  IMAD.MOV.U32 R43, RZ, RZ, R22 ;  /* 0x000000ffff2b7224 */ /* 0x000fe200078e0016 */
[----:B------:R-:W-:Y:S01]  /*0fc0*/  ISETP.GE.U32.AND P4, PT, R29, UR9, PT ;  /* 0x000000091d007c0c */ /* 0x000fe2000bf86070 */
[----:B------:R-:W-:-:S02]  /*0fd0*/  IMAD R26, R26, UR9, R31 ;  /* 0x000000091a1a7c24 */ /* 0x000fc4000f8e021f */
[----:B------:R-:W-:Y:S02]  /*0fe0*/  @!P2 IMAD.MOV R19, RZ, RZ, -R19 ;  /* 0x000000ffff13a224 */ /* 0x000fe400078e0a13 */
[----:B------:R-:W-:Y:S01]  /*0ff0*/  IMAD.MOV.U32 R30, RZ, RZ, R34 ;  /* 0x000000ffff1e7224 */ /* 0x000fe200078e0022 */
[----:B------:R-:W-:Y:S02]  /*1000*/  @!P6 IADD3 R43, PT, PT, -R43, RZ, RZ ;  /* 0x000000ff2b2be210 */ /* 0x000fe40007ffe1ff */
[----:B------:R-:W-:Y:S01]  /*1010*/  ISETP.LT.U32.AND P2, PT, R26, UR9, PT ;  /* 0x000000091a007c0c */ /* 0x000fe2000bf41070 */
[----:B------:R-:W-:Y:S01]  /*1020*/  IMAD.HI.U32 R29, R30, UR5, RZ ;  /* 0x000000051e1d7c27 */ /* 0x000fe2000f8e00ff */
[----:B------:R-:W-:Y:S02]  /*1030*/  LOP3.LUT R34, R27, UR50, RZ, 0x3c, !PT ;  /* 0x000000321b227c12 */ /* 0x000fe4000f8e3cff */
[----:B------:R-:W-:Y:S02]  /*1040*/  ISETP.LT.U32.AND P6, PT, R15, UR9, PT ;  /* 0x000000090f007c0c */ /* 0x000fe4000bfc1070 */
[----:B------:R-:W-:Y:S01]  /*1050*/  SEL R19, R24, R19, !P1 ;  /* 0x0000001318137207 */ /* 0x000fe20004800000 */
[----:B------:R-:W-:Y:S01]  /*1060*/  @!P0 VIADD R28, R28, 0x1 ;  /* 0x000000011c1c8836 */ /* 0x000fe20000000000 */
[----:B------:R-:W-:Y:S01]  /*1070*/  @P5 IADD3 R25, PT, PT, R25, 0x1, RZ ;  /* 0x0000000119195810 */ /* 0x000fe20007ffe0ff */
[----:B------:R-:W-:Y:S01]  /*1080*/  IMAD.MOV R31, RZ, RZ, -R29 ;  /* 0x000000ffff1f7224 */ /* 0x000fe200078e0a1d */
[----:B------:R-:W-:Y:S01]  /*1090*/  ISETP.GE.AND P5, PT, R34, RZ, PT ;  /* 0x000000ff2200720c */ /* 0x000fe20003fa6270 */
[----:B------:R-:W-:Y:S01]  /*10a0*/  IMAD.MOV R45, RZ, RZ, -R19 ;  /* 0x000000ffff2d7224 */ /* 0x000fe200078e0a13 */
[----:B------:R-:W-:Y:S01]  /*10b0*/  @P4 IADD3 R28, PT, PT, R28, 0x1, RZ ;  /* 0x000000011c1c4810 */ /* 0x000fe20007ffe0ff */
[----:B------:R-:W-:-:S02]  /*10c0*/  IMAD R22, R31, UR9, R30 ;  /* 0x000000091f167c24 */ /* 0x000fc4000f8e021e */
[----:B------:R-:W-:Y:S01]  /*10d0*/  IMAD R20, R45, UR49, R20 ;  /* 0x000000312d147c24 */ /* 0x000fe2000f8e0214 */
[----:B------:R-:W-:Y:S01]  /*10e0*/  @!P2 IADD3 R26, PT, PT, R26, -UR9, RZ ;  /* 0x800000091a1aac10 */ /* 0x000fe2000fffe0ff */
[----:B------:R-:W-:Y:S01]  /*10f0*/  IMAD.MOV.U32 R45, RZ, RZ, R25 ;  /* 0x000000ffff2d7224 */ /* 0x000fe200078e0019 */
[----:B------:R-:W-:Y:S01]  /*1100*/  MOV R25, R28 ;  /* 0x0000001c00197202 */ /* 0x000fe20000000f00 */
[----:B------:R-:W-:Y:S01]  /*1110*/  @!P6 VIADD R15, R15, -UR9 ;  /* 0x800000090f0fec36 */ /* 0x000fe20008000000 */
[----:B------:R-:W-:Y:S01]  /*1120*/  ISETP.LT.U32.AND P4, PT, R22, UR9, PT ;  /* 0x0000000916007c0c */ /* 0x000fe2000bf81070 */
[----:B------:R-:W0:Y:S01]  /*1130*/  LDC.64 R30, c[0x0][0x390] ;  /* 0x0000e400ff1e7b82 */ /* 0x000e220000000a00 */
[----:B------:R-:W-:Y:S01]  /*1140*/  ISETP.GE.U32.AND P0, PT, R26, UR9, PT ;  /* 0x000000091a007c0c */ /* 0x000fe2000bf06070 */
[----:B------:R-:W-:Y:S01]  /*1150*/  @!P5 IMAD.MOV R25, RZ, RZ, -R25 ;  /* 0x000000ffff19d224 */ /* 0x000fe200078e0a19 */
[----:B------:R-:W-:Y:S02]  /*1160*/  LOP3.LUT R26, R14, UR50, RZ, 0x3c, !PT ;  /* 0x000000320e1a7c12 */ /* 0x000fe4000f8e3cff */
[----:B------:R-:W-:-:S02]  /*1170*/  ISETP.GE.U32.AND P5, PT, R15, UR9, PT ;  /* 0x000000090f007c0c */ /* 0x000fc4000bfa6070 */
[----:B------:R-:W-:Y:S02]  /*1180*/  IABS R28, R20 ;  /* 0x00000014001c7213 */ /* 0x000fe40000000000 */
[----:B------:R-:W-:Y:S02]  /*1190*/  LOP3.LUT R15, R16, UR50, RZ, 0x3c, !PT ;  /* 0x00000032100f7c12 */ /* 0x000fe4000f8e3cff */
[----:B------:R-:W-:Y:S02]  /*11a0*/  @!P3 IADD3 R45, PT, PT, -R45, RZ, RZ ;  /* 0x000000ff2d2db210 */ /* 0x000fe40007ffe1ff */
[----:B------:R-:W-:Y:S01]  /*11b0*/  ISETP.GE.AND P3, PT, R26, RZ, PT ;  /* 0x000000ff1a00720c */ /* 0x000fe20003f66270 */
[----:B------:R-:W-:Y:S01]  /*11c0*/  IMAD.HI.U32 R26, R28, UR5, RZ ;  /* 0x000000051c1a7c27 */ /* 0x000fe2000f8e00ff */
[----:B------:R-:W-:Y:S02]  /*11d0*/  @!P2 IADD3 R41, PT, PT, R41, 0x1, RZ ;  /* 0x000000012929a810 */ /* 0x000fe40007ffe0ff */
[----:B------:R-:W-:Y:S01]  /*11e0*/  ISETP.GE.AND P2, PT, R15, RZ, PT ;  /* 0x000000ff0f00720c */ /* 0x000fe20003f46270 */
[----:B------:R-:W-:Y:S01]  /*11f0*/  VIADD R15, R23, 0x100 ;  /* 0x00000100170f7836 */ /* 0x000fe20000000000 */
[----:B------:R-:W-:Y:S01]  /*1200*/  IADD3 R47, PT, PT, -R26, RZ, RZ ;  /* 0x000000ff1a2f7210 */ /* 0x000fe20007ffe1ff */
[----:B------:R-:W-:Y:S01]  /*1210*/  @!P4 VIADD R22, R22, -UR9 ;  /* 0x800000091616cc36 */ /* 0x000fe20008000000 */
[----:B------:R-:W-:-:S02]  /*1220*/  @P0 IADD3 R41, PT, PT, R41, 0x1, RZ ;  /* 0x0000000129290810 */ /* 0x000fc40007ffe0ff */
[----:B------:R-:W-:Y:S02]  /*1230*/  IABS R34, R15 ;  /* 0x0000000f00227213 */ /* 0x000fe40000000000 */
[----:B------:R-:W-:Y:S01]  /*1240*/  ISETP.GE.U32.AND P0, PT, R22, UR9, PT ;  /* 0x0000000916007c0c */ /* 0x000fe2000bf06070 */
[----:B------:R-:W-:Y:S02]  /*1250*/  IMAD R22, R47, UR9, R28 ;  /* 0x000000092f167c24 */ /* 0x000fe4000f8e021c */
[----:B------:R-:W-:-:S05]  /*1260*/  IMAD.HI.U32 R28, R34, UR7, RZ ;  /* 0x00000007221c7c27 */ /* 0x000fca000f8e00ff */
[----:B------:R-:W-:Y:S01]  /*1270*/  IADD3 R47, PT, PT, -R28, RZ, RZ ;  /* 0x000000ff1c2f7210 */ /* 0x000fe20007ffe1ff */
[----:B------:R-:W-:Y:S01]  /*1280*/  @!P3 IMAD.MOV R41, RZ, RZ, -R41 ;  /* 0x000000ffff29b224 */ /* 0x000fe200078e0a29 */
[----:B0-----:R-:W-:-:S03]  /*1290*/  ISETP.NE.U32.AND P3, PT, R30, 0x1, PT ;  /* 0x000000011e00780c */ /* 0x001fc60003f65070 */
[----:B------:R-:W-:Y:S02]  /*12a0*/  IMAD R30, R47, UR8, R34 ;  /* 0x000000082f1e7c24 */ /* 0x000fe4000f8e0222 */
[----:B------:R-:W-:-:S03]  /*12b0*/  @!P6 VIADD R35, R35, 0x1 ;  /* 0x000000012323e836 */ /* 0x000fc60000000000 */
[----:B------:R-:W-:Y:S02]  /*12c0*/  ISETP.LT.U32.AND P6, PT, R30, UR8, PT ;  /* 0x000000081e007c0c */ /* 0x000fe4000bfc1070 */
[----:B------:R-:W-:Y:S02]  /*12d0*/  @P5 IADD3 R35, PT, PT, R35, 0x1, RZ ;  /* 0x0000000123235810 */ /* 0x000fe40007ffe0ff */
[----:B------:R-:W-:Y:S02]  /*12e0*/  ISETP.LT.U32.AND P5, PT, R22, UR9, PT ;  /* 0x0000000916007c0c */ /* 0x000fe4000bfa1070 */
[----:B------:R-:W-:-:S07]  /*12f0*/  @!P2 IADD3 R35, PT, PT, -R35, RZ, RZ ;  /* 0x000000ff2323a210 */ /* 0x000fce0007ffe1ff */
[----:B------:R-:W-:-:S05]  /*1300*/  @!P6 VIADD R30, R30, -UR8 ;  /* 0x800000081e1eec36 */ /* 0x000fca0008000000 */
[----:B------:R-:W-:Y:S01]  /*1310*/  ISETP.GE.U32.AND P2, PT, R30, UR8, PT ;  /* 0x000000081e007c0c */ /* 0x000fe2000bf46070 */
[----:B------:R-:W-:Y:S01]  /*1320*/  @!P5 VIADD R22, R22, -UR9 ;  /* 0x800000091616dc36 */ /* 0x000fe20008000000 */
[----:B------:R-:W-:Y:S02]  /*1330*/  @!P6 IADD3 R28, PT, PT, R28, 0x1, RZ ;  /* 0x000000011c1ce810 */ /* 0x000fe40007ffe0ff */
[----:B------:R-:W-:Y:S02]  /*1340*/  ISETP.NE.AND.EX P3, PT, R31, RZ, PT, P3 ;  /* 0x000000ff1f00720c */ /* 0x000fe40003f65330 */
[----:B------:R-:W-:Y:S01]  /*1350*/  ISETP.GE.U32.AND P6, PT, R22, UR9, PT ;  /* 0x0000000916007c0c */ /* 0x000fe2000bfc6070 */
[----:B------:R-:W0:Y:S01]  /*1360*/  LDC.64 R30, c[0x0][0x398] ;  /* 0x0000e600ff1e7b82 */ /* 0x000e220000000a00 */
[----:B------:R-:W-:-:S05]  /*1370*/  LOP3.LUT R22, R15, UR49, RZ, 0x3c, !PT ;  /* 0x000000310f167c12 */ /* 0x000fca000f8e3cff */
[----:B------:R-:W-:Y:S01]  /*1380*/  @P2 VIADD R28, R28, 0x1 ;  /* 0x000000011c1c2836 */ /* 0x000fe20000000000 */
[----:B------:R-:W-:Y:S02]  /*1390*/  ISETP.GE.AND P2, PT, R22, RZ, PT ;  /* 0x000000ff1600720c */ /* 0x000fe40003f46270 */
[----:B------:R-:W-:Y:S02]  /*13a0*/  LOP3.LUT R22, RZ, UR50, RZ, 0x33, !PT ;  /* 0x00000032ff167c12 */ /* 0x000fe4000f8e33ff */
[----:B------:R-:W-:-:S09]  /*13b0*/  @!P4 IADD3 R29, PT, PT, R29, 0x1, RZ ;  /* 0x000000011d1dc810 */ /* 0x000fd20007ffe0ff */
[----:B------:R-:W-:Y:S01]  /*13c0*/  @!P2 IMAD.MOV R28, RZ, RZ, -R28 ;  /* 0x000000ffff1ca224 */ /* 0x000fe200078e0a1c */
[----:B------:R-:W-:Y:S02]  /*13d0*/  ISETP.NE.AND P2, PT, RZ, UR50, PT ;  /* 0x00000032ff007c0c */ /* 0x000fe4000bf45270 */
[----:B0-----:R-:W-:Y:S02]  /*13e0*/  ISETP.NE.U32.AND P4, PT, R30, 0x1, PT ;  /* 0x000000011e00780c */ /* 0x001fe40003f85070 */
[----:B------:R-:W-:Y:S02]  /*13f0*/  SEL R43, R22, R43, !P2 ;  /* 0x0000002b162b7207 */ /* 0x000fe40005000000 */
[----:B------:R-:W-:Y:S02]  /*1400*/  ISETP.NE.AND.EX P4, PT, R31, RZ, PT, P4 ;  /* 0x000000ff1f00720c */ /* 0x000fe40003f85340 */
[----:B------:R-:W-:Y:S02]  /*1410*/  IADD3 R30, PT, PT, -R43, RZ, RZ ;  /* 0x000000ff2b1e7210 */ /* 0x000fe40007ffe1ff */
[----:B------:R-:W-:-:S02]  /*1420*/  SEL R11, R11, RZ, P3 ;  /* 0x000000ff0b0b7207 */ /* 0x000fc40001800000 */
[----:B------:R-:W-:Y:S01]  /*1430*/  SEL R43, R43, RZ, P4 ;  /* 0x000000ff2b2b7207 */ /* 0x000fe20002000000 */
[----:B------:R-:W-:Y:S01]  /*1440*/  IMAD R17, R30, UR50, R17 ;  /* 0x000000321e117c24 */ /* 0x000fe2000f8e0211 */
[C---:B------:R-:W-:Y:S01]  /*1450*/  SEL R45, R22.reuse, R45, !P2 ;  /* 0x0000002d162d7207 */ /* 0x040fe20005000000 */
[----:B------:R-:W-:Y:S01]  /*1460*/  IMAD R30, R11, UR46, RZ ;  /* 0x0000002e0b1e7c24 */ /* 0x000fe2000f8e02ff */
[----:B------:R-:W-:-:S03]  /*1470*/  SEL R34, R22, R25, !P2 ;  /* 0x0000001916227207 */ /* 0x000fc60005000000 */
[----:B------:R-:W-:Y:S01]  /*1480*/  IMAD R11, R43, UR47, R30 ;  /* 0x0000002f2b0b7c24 */ /* 0x000fe2000f8e021e */
[----:B------:R-:W-:Y:S02]  /*1490*/  IADD3 R30, PT, PT, -R45, RZ, RZ ;  /* 0x000000ff2d1e7210 */ /* 0x000fe40007ffe1ff */
[----:B------:R-:W-:Y:S02]  /*14a0*/  SEL R28, R24, R28, !P1 ;  /* 0x0000001c181c7207 */ /* 0x000fe40004800000 */
[----:B------:R-:W-:Y:S02]  /*14b0*/  LOP3.LUT R31, R13, UR50, RZ, 0x3c, !PT ;  /* 0x000000320d1f7c12 */ /* 0x000fe4000f8e3cff */
[----:B------:R-:W-:Y:S01]  /*14c0*/  SEL R25, R18, RZ, P3 ;  /* 0x000000ff12197207 */ /* 0x000fe20001800000 */
[----:B------:R-:W-:Y:S01]  /*14d0*/  @P0 VIADD R29, R29, 0x1 ;  /* 0x000000011d1d0836 */ /* 0x000fe20000000000 */
[----:B------:R-:W-:Y:S01]  /*14e0*/  ISETP.GE.AND P0, PT, R31, RZ, PT ;  /* 0x000000ff1f00720c */ /* 0x000fe20003f06270 */
[----:B------:R-:W-:Y:S01]  /*14f0*/  IMAD R18, R30, UR50, R21 ;  /* 0x000000321e127c24 */ /* 0x000fe2000f8e0215 */
[----:B------:R-:W-:Y:S01]  /*1500*/  SEL R45, R45, RZ, P4 ;  /* 0x000000ff2d2d7207 */ /* 0x000fe20002000000 */
[----:B------:R-:W-:Y:S01]  /*1510*/  IMAD.MOV R36, RZ, RZ, -R28 ;  /* 0x000000ffff247224 */ /* 0x000fe200078e0a1c */
[----:B------:R-:W-:Y:S01]  /*1520*/  SEL R10, R10, RZ, P3 ;  /* 0x000000ff0a0a7207 */ /* 0x000fe20001800000 */
[----:B------:R-:W-:Y:S01]  /*1530*/  IMAD R30, R25, UR46, RZ ;  /* 0x0000002e191e7c24 */ /* 0x000fe2000f8e02ff */
[----:B------:R-:W-:Y:S01]  /*1540*/  SEL R21, R34, RZ, P4 ;  /* 0x000000ff22157207 */ /* 0x000fe20002000000 */
[----:B------:R-:W-:Y:S01]  /*1550*/  IMAD R31, R36, UR49, R15 ;  /* 0x00000031241f7c24 */ /* 0x000fe2000f8e020f */
[----:B------:R-:W-:Y:S01]  /*1560*/  IADD3 R36, PT, PT, -R34, RZ, RZ ;  /* 0x000000ff22247210 */ /* 0x000fe20007ffe1ff */
[----:B------:R-:W-:Y:S01]  /*1570*/  IMAD R25, R45, UR47, R30 ;  /* 0x0000002f2d197c24 */ /* 0x000fe2000f8e021e */
[----:B------:R-:W-:Y:S01]  /*1580*/  SEL R30, R22, R41, !P2 ;  /* 0x00000029161e7207 */ /* 0x000fe20005000000 */
[----:B------:R-:W-:-:S02]  /*1590*/  IMAD R10, R10, UR46, RZ ;  /* 0x0000002e0a0a7c24 */ /* 0x000fc4000f8e02ff */
[----:B------:R-:W-:Y:S01]  /*15a0*/  IMAD.MOV.U32 R43, RZ, RZ, R29 ;  /* 0x000000ffff2b7224 */ /* 0x000fe200078e001d */
[----:B------:R-:W-:Y:S01]  /*15b0*/  IADD3 R41, PT, PT, -R30, RZ, RZ ;  /* 0x000000ff1e297210 */ /* 0x000fe20007ffe1ff */
[----:B------:R-:W-:Y:S01]  /*15c0*/  IMAD R21, R21, UR47, R10 ;  /* 0x0000002f15157c24 */ /* 0x000fe2000f8e020a */
[----:B------:R-:W-:Y:S01]  /*15d0*/  LOP3.LUT R10, R20, UR50, RZ, 0x3c, !PT ;  /* 0x00000032140a7c12 */ /* 0x000fe2000f8e3cff */
[----:B------:R-:W-:Y:S01]  /*15e0*/  IMAD R27, R36, UR50, R27 ;  /* 0x00000032241b7c24 */ /* 0x000fe2000f8e021b */
[----:B------:R-:W-:Y:S01]  /*15f0*/  IABS R36, R31 ;  /* 0x0000001f00247213 */ /* 0x000fe20000000000 */
[----:B------:R-:W-:Y:S01]  /*1600*/  VIADD R34, R23, 0x120 ;  /* 0x0000012017227836 */ /* 0x000fe20000000000 */
[----:B------:R-:W-:Y:S02]  /*1610*/  SEL R35, R22, R35, !P2 ;  /* 0x0000002316237207 */ /* 0x000fe40005000000 */
[----:B------:R-:W-:Y:S02]  /*1620*/  @!P0 IADD3 R43, PT, PT, -R43, RZ, RZ ;  /* 0x000000ff2b2b8210 */ /* 0x000fe40007ffe1ff */
[----:B------:R-:W-:Y:S01]  /*1630*/  ISETP.GE.AND P0, PT, R10, RZ, PT ;  /* 0x000000ff0a00720c */ /* 0x000fe20003f06270 */
[----:B------:R-:W-:Y:S01]  /*1640*/  IMAD R10, R41, UR50, R14 ;  /* 0x00000032290a7c24 */ /* 0x000fe2000f8e020e */
[----:B------:R-:W-:Y:S01]  /*1650*/  IADD3 R41, PT, PT, -R35, RZ, RZ ;  /* 0x000000ff23297210 */ /* 0x000fe20007ffe1ff */
[----:B------:R-:W-:Y:S01]  /*1660*/  IMAD.HI.U32 R29, R36, UR5, RZ ;  /* 0x00000005241d7c27 */ /* 0x000fe2000f8e00ff */
[----:B------:R-:W-:-:S03]  /*1670*/  IABS R42, R34 ;  /* 0x00000022002a7213 */ /* 0x000fc60000000000 */
[----:B------:R-:W-:Y:S02]  /*1680*/  IMAD.MOV R45, RZ, RZ, -R29 ;  /* 0x000000ffff2d7224 */ /* 0x000fe400078e0a1d */
[----:B------:R-:W-:Y:S02]  /*1690*/  IMAD R16, R41, UR50, R16 ;  /* 0x0000003229107c24 */ /* 0x000fe4000f8e0210 */
[----:B------:R-:W-:-:S04]  /*16a0*/  IMAD.HI.U32 R41, R42, UR7, RZ ;  /* 0x000000072a297c27 */ /* 0x000fc8000f8e00ff */
[----:B------:R-:W-:Y:S02]  /*16b0*/  IMAD R36, R45, UR9, R36 ;  /* 0x000000092d247c24 */ /* 0x000fe4000f8e0224 */
[----:B------:R-:W-:-:S04]  /*16c0*/  IMAD.MOV R45, RZ, RZ, -R41 ;  /* 0x000000ffff2d7224 */ /* 0x000fc800078e0a29 */
[----:B------:R-:W-:Y:S01]  /*16d0*/  IMAD R42, R45, UR8, R42 ;  /* 0x000000082d2a7c24 */ /* 0x000fe2000f8e022a */
[----:B------:R-:W-:-:S04]  /*16e0*/  @!P5 IADD3 R26, PT, PT, R26, 0x1, RZ ;  /* 0x000000011a1ad810 */ /* 0x000fc80007ffe0ff */
[----:B------:R-:W-:Y:S02]  /*16f0*/  ISETP.LT.U32.AND P5, PT, R42, UR8, PT ;  /* 0x000000082a007c0c */ /* 0x000fe4000bfa1070 */
[----:B------:R-:W-:Y:S01]  /*1700*/  SHF.R.S64 R14, RZ, 0x1e, R15 ;  /* 0x0000001eff0e7819 */ /* 0x000fe2000000100f */
[----:B------:R-:W-:-:S03]  /*1710*/  @P6 VIADD R26, R26, 0x1 ;  /* 0x000000011a1a6836 */ /* 0x000fc60000000000 */
[----:B------:R-:W-:-:S04]  /*1720*/  IADD3 R14, P6, PT, R14, UR36, RZ ;  /* 0x000000240e0e7c10 */ /* 0x000fc8000ffde0ff */
[----:B------:R-:W-:-:S03]  /*1730*/  LEA.HI.X.SX32 R15, R15, UR37, 0x2, P6 ;  /* 0x000000250f0f7c11 */ /* 0x000fc6000b0f16ff */
[----:B------:R-:W-:Y:S01]  /*1740*/  @!P5 IADD3 R42, PT, PT, R42, -UR8, RZ ;  /* 0x800000082a2adc10 */ /* 0x000fe2000fffe0ff */
[----:B------:R-:W-:Y:S01]  /*1750*/  @!P5 VIADD R41, R41, 0x1 ;  /* 0x000000012929d836 */ /* 0x000fe20000000000 */
[----:B------:R-:W-:Y:S01]  /*1760*/  SEL R8, R8, RZ, P3 ;  /* 0x000000ff08087207 */ /* 0x000fe20001800000 */
[----:B------:R0:W4:Y:S01]  /*1770*/  LDG.E R14, desc[UR10][R14.64] ;  /* 0x0000000a0e0e7981 */ /* 0x000122000c1e1900 */
[----:B------:R-:W-:Y:S02]  /*1780*/  ISETP.GE.U32.AND P6, PT, R42, UR8, PT ;  /* 0x000000082a007c0c */ /* 0x000fe4000bfc6070 */
[----:B------:R-:W-:-:S11]  /*1790*/  LOP3.LUT R42, R34, UR49, RZ, 0x3c, !PT ;  /* 0x00000031222a7c12 */ /* 0x000fd6000f8e3cff */
[----:B------:R-:W-:Y:S02]  /*17a0*/  @P6 IADD3 R41, PT, PT, R41, 0x1, RZ ;  /* 0x0000000129296810 */ /* 0x000fe40007ffe0ff */
[----:B------:R-:W-:Y:S02]  /*17b0*/  ISETP.GE.AND P6, PT, R42, RZ, PT ;  /* 0x000000ff2a00720c */ /* 0x000fe40003fc6270 */
[----:B------:R-:W-:-:S11]  /*17c0*/  ISETP.LT.U32.AND P5, PT, R36, UR9, PT ;  /* 0x0000000924007c0c */ /* 0x000fd6000bfa1070 */
[----:B------:R-:W-:-:S04]  /*17d0*/  @!P6 IADD3 R41, PT, PT, -R41, RZ, RZ ;  /* 0x000000ff2929e210 */ /* 0x000fc80007ffe1ff */
[----:B------:R-:W-:Y:S01]  /*17e0*/  SEL R41, R24, R41, !P1 ;  /* 0x0000002918297207 */ /* 0x000fe20004800000 */
[----:B------:R-:W-:-:S04]  /*17f0*/  @!P5 VIADD R36, R36, -UR9 ;  /* 0x800000092424dc36 */ /* 0x000fc80008000000 */
[----:B------:R-:W-:Y:S01]  /*1800*/  IMAD.MOV R45, RZ, RZ, -R41 ;  /* 0x000000ffff2d7224 */ /* 0x000fe200078e0a29 */
[----:B------:R-:W-:-:S03]  /*1810*/  ISETP.GE.U32.AND P6, PT, R36, UR9, PT ;  /* 0x0000000924007c0c */ /* 0x000fc6000bfc6070 */
[----:B------:R-:W-:Y:S01]  /*1820*/  IMAD R42, R45, UR49, R34 ;  /* 0x000000312d2a7c24 */ /* 0x000fe2000f8e0222 */
[----:B------:R-:W-:Y:S01]  /*1830*/  SEL R36, R9, RZ, P3 ;  /* 0x000000ff09247207 */ /* 0x000fe20001800000 */
[----:B------:R-:W-:Y:S01]  /*1840*/  IMAD R9, R8, UR46, RZ ;  /* 0x0000002e08097c24 */ /* 0x000fe2000f8e02ff */
[----:B------:R-:W-:Y:S02]  /*1850*/  SEL R43, R22, R43, !P2 ;  /* 0x0000002b162b7207 */ /* 0x000fe40005000000 */
[----:B------:R-:W-:Y:S02]  /*1860*/  IABS R45, R42 ;  /* 0x0000002a002d7213 */ /* 0x000fe40000000000 */
[----:B------:R-:W-:Y:S01]  /*1870*/  LOP3.LUT R8, R31, UR50, RZ, 0x3c, !PT ;  /* 0x000000321f087c12 */ /* 0x000fe2000f8e3cff */
[----:B------:R-:W-:Y:S01]  /*1880*/  IMAD R36, R36, UR46, RZ ;  /* 0x0000002e24247c24 */ /* 0x000fe2000f8e02ff */
[----:B------:R-:W-:Y:S02]  /*1890*/  SEL R35, R35, RZ, P4 ;  /* 0x000000ff23237207 */ /* 0x000fe40002000000 */
[----:B------:R-:W-:Y:S01]  /*18a0*/  @!P0 IADD3 R26, PT, PT, -R26, RZ, RZ ;  /* 0x000000ff1a1a8210 */ /* 0x000fe20007ffe1ff */
[----:B------:R-:W-:Y:S01]  /*18b0*/  IMAD.HI.U32 R44, R45, UR5, RZ ;  /* 0x000000052d2c7c27 */ /* 0x000fe2000f8e00ff */
[----:B------:R-:W-:-:S03]  /*18c0*/  ISETP.GE.AND P0, PT, R8, RZ, PT ;  /* 0x000000ff0800720c */ /* 0x000fc60003f06270 */
[----:B------:R-:W-:Y:S02]  /*18d0*/  IMAD.MOV R8, RZ, RZ, -R43 ;  /* 0x000000ffff087224 */ /* 0x000fe400078e0a2b */
[----:B0-----:R-:W-:Y:S02]  /*18e0*/  IMAD R15, R35, UR47, R36 ;  /* 0x0000002f230f7c24 */ /* 0x001fe4000f8e0224 */
[----:B------:R-:W-:Y:S01]  /*18f0*/  IMAD R35, R8, UR50, R13 ;  /* 0x0000003208237c24 */ /* 0x000fe2000f8e020d */
[----:B------:R-:W-:Y:S01]  /*1900*/  IADD3 R8, PT, PT, -R44, RZ, RZ ;  /* 0x000000ff2c087210 */ /* 0x000fe20007ffe1ff */
[----:B------:R-:W-:Y:S01]  /*1910*/  @!P5 VIADD R29, R29, 0x1 ;  /* 0x000000011d1dd836 */ /* 0x000fe20000000000 */
[----:B------:R-:W-:-:S03]  /*1920*/  SEL R30, R30, RZ, P4 ;  /* 0x000000ff1e1e7207 */ /* 0x000fc60002000000 */
[----:B------:R-:W-:Y:S01]  /*1930*/  IMAD R45, R8, UR9, R45 ;  /* 0x00000009082d7c24 */ /* 0x000fe2000f8e022d */
[----:B------:R-:W-:Y:S01]  /*1940*/  SHF.R.S64 R8, RZ, 0x1e, R34 ;  /* 0x0000001eff087819 */ /* 0x000fe20000001022 */
[----:B------:R-:W-:-:S03]  /*1950*/  IMAD R30, R30, UR47, R9 ;  /* 0x0000002f1e1e7c24 */ /* 0x000fc6000f8e0209 */
[----:B------:R-:W-:-:S04]  /*1960*/  IADD3 R8, P5, PT, R8, UR36, RZ ;  /* 0x0000002408087c10 */ /* 0x000fc8000ffbe0ff */
[----:B------:R-:W-:Y:S02]  /*1970*/  LEA.HI.X.SX32 R9, R34, UR37, 0x2, P5 ;  /* 0x0000002522097c11 */ /* 0x000fe4000a8f16ff */
[----:B------:R-:W-:Y:S01]  /*1980*/  ISETP.LT.U32.AND P5, PT, R45, UR9, PT ;  /* 0x000000092d007c0c */ /* 0x000fe2000bfa1070 */
[----:B------:R-:W-:Y:S02]  /*1990*/  @P6 VIADD R29, R29, 0x1 ;  /* 0x000000011d1d6836 */ /* 0x000fe40000000000 */
[----:B------:R0:W4:Y:S01]  /*19a0*/  LDG.E R13, desc[UR10][R8.64] ;  /* 0x0000000a080d7981 */ /* 0x000122000c1e1900 */
[----:B------:R-:W-:Y:S02]  /*19b0*/  SEL R26, R22, R26, !P2 ;  /* 0x0000001a161a7207 */ /* 0x000fe40005000000 */
[----:B------:R-:W-:-:S07]  /*19c0*/  SEL R19, R19, RZ, P3 ;  /* 0x000000ff13137207 */ /* 0x000fce0001800000 */
[----:B------:R-:W-:Y:S02]  /*19d0*/  @!P5 IADD3 R45, PT, PT, R45, -UR9, RZ ;  /* 0x800000092d2ddc10 */ /* 0x000fe4000fffe0ff */
[----:B0-----:R-:W-:Y:S02]  /*19e0*/  LOP3.LUT R8, R42, UR50, RZ, 0x3c, !PT ;  /* 0x000000322a087c12 */ /* 0x001fe4000f8e3cff */
[----:B------:R-:W-:Y:S02]  /*19f0*/  ISETP.GE.U32.AND P6, PT, R45, UR9, PT ;  /* 0x000000092d007c0c */ /* 0x000fe4000bfc6070 */
[----:B------:R-:W-:Y:S02]  /*1a00*/  @!P0 IADD3 R29, PT, PT, -R29, RZ, RZ ;  /* 0x000000ff1d1d8210 */ /* 0x000fe40007ffe1ff */
[----:B------:R-:W-:Y:S01]  /*1a10*/  ISETP.GE.AND P0, PT, R8, RZ, PT ;  /* 0x000000ff0800720c */ /* 0x000fe20003f06270 */
[----:B------:R-:W-:Y:S01]  /*1a20*/  IMAD.MOV R9, RZ, RZ, -R26 ;  /* 0x000000ffff097224 */ /* 0x000fe200078e0a1a */
[----:B------:R-:W-:Y:S01]  /*1a30*/  SEL R34, R26, RZ, P4 ;  /* 0x000000ff1a227207 */ /* 0x000fe20002000000 */
[----:B------:R-:W-:Y:S01]  /*1a40*/  IMAD R19, R19, UR46, RZ ;  /* 0x0000002e13137c24 */ /* 0x000fe2000f8e02ff */
[----:B------:R-:W-:Y:S01]  /*1a50*/  SEL R8, R22, R29, !P2 ;  /* 0x0000001d16087207 */ /* 0x000fe20005000000 */
[----:B------:R-:W-:Y:S01]  /*1a60*/  @!P5 VIADD R44, R44, 0x1 ;  /* 0x000000012c2cd836 */ /* 0x000fe20000000000 */
[----:B------:R-:W-:Y:S01]  /*1a70*/  SEL R12, R12, RZ, P3 ;  /* 0x000000ff0c0c7207 */ /* 0x000fe20001800000 */
[----:B------:R-:W-:Y:S01]  /*1a80*/  IMAD R29, R9, UR50, R20 ;  /* 0x00000032091d7c24 */ /* 0x000fe2000f8e0214 */
[----:B------:R-:W-:Y:S01]  /*1a90*/  IADD3 R20, PT, PT, -R8, RZ, RZ ;  /* 0x000000ff08147210 */ /* 0x000fe20007ffe1ff */
[----:B------:R-:W-:Y:S01]  /*1aa0*/  IMAD R34, R34, UR47, R19 ;  /* 0x0000002f22227c24 */ /* 0x000fe2000f8e0213 */
[----:B------:R-:W-:-:S02]  /*1ab0*/  SEL R19, R8, RZ, P4 ;  /* 0x000000ff08137207 */ /* 0x000fc40002000000 */
[----:B------:R-:W-:Y:S01]  /*1ac0*/  SEL R36, R43, RZ, P4 ;  /* 0x000000ff2b247207 */ /* 0x000fe20002000000 */
[----:B------:R-:W0:Y:S01]  /*1ad0*/  LDC.64 R8, c[0x0][0x3a0] ;  /* 0x0000e800ff087b82 */ /* 0x000e220000000a00 */
[----:B------:R-:W-:Y:S01]  /*1ae0*/  SEL R28, R28, RZ, P3 ;  /* 0x000000ff1c1c7207 */ /* 0x000fe20001800000 */
[----:B------:R-:W-:Y:S01]  /*1af0*/  IMAD R43, R12, UR46, RZ ;  /* 0x0000002e0c2b7c24 */ /* 0x000fe2000f8e02ff */
[----:B------:R-:W-:-:S03]  /*1b00*/  @P6 IADD3 R44, PT, PT, R44, 0x1, RZ ;  /* 0x000000012c2c6810 */ /* 0x000fc60007ffe0ff */
[----:B------:R-:W-:Y:S01]  /*1b10*/  IMAD R36, R36, UR47, R43 ;  /* 0x0000002f24247c24 */ /* 0x000fe2000f8e022b */
[----:B------:R-:W-:Y:S01]  /*1b20*/  IADD3 R43, PT, PT, R23, 0x140, RZ ;  /* 0x00000140172b7810 */ /* 0x000fe20007ffe0ff */
[----:B------:R-:W-:Y:S02]  /*1b30*/  IMAD R28, R28, UR46, RZ ;  /* 0x0000002e1c1c7c24 */ /* 0x000fe4000f8e02ff */
[----:B------:R-:W-:Y:S02]  /*1b40*/  @!P0 IMAD.MOV R44, RZ, RZ, -R44 ;  /* 0x000000ffff2c8224 */ /* 0x000fe400078e0a2c */
[----:B------:R-:W-:Y:S01]  /*1b50*/  IMAD R19, R19, UR47, R28 ;  /* 0x0000002f13137c24 */ /* 0x000fe2000f8e021c */
[----:B------:R-:W-:Y:S02]  /*1b60*/  IABS R28, R43 ;  /* 0x0000002b001c7213 */ /* 0x000fe40000000000 */
[----:B------:R-:W-:Y:S01]  /*1b70*/  SEL R44, R22, R44, !P2 ;  /* 0x0000002c162c7207 */ /* 0x000fe20005000000 */
[----:B------:R-:W-:-:S02]  /*1b80*/  IMAD R20, R20, UR50, R31 ;  /* 0x0000003214147c24 */ /* 0x000fc4000f8e021f */
[----:B------:R-:W-:-:S04]  /*1b90*/  IMAD.HI.U32 R12, R28, UR7, RZ ;  /* 0x000000071c0c7c27 */ /* 0x000fc8000f8e00ff */
[----:B------:R-:W-:-:S04]  /*1ba0*/  IMAD.MOV R31, RZ, RZ, -R44 ;  /* 0x000000ffff1f7224 */ /* 0x000fc800078e0a2c */
        /* <DEDUP_REMOVED lines=25> */
[----:B------:R-:W-:Y:S02]  /*1d40*/  ISETP.GE.AND P6, PT, R9, RZ, PT ;  /* 0x000000ff0900720c */ /* 0x000fe40003fc6270 */
[----:B------:R-:W-:-:S05]  /*1d50*/  SEL R41, R41, RZ, P3 ;  /* 0x000000ff29297207 */ /* 0x000fca0001800000 */
[----:B------:R-:W-:Y:S01]  /*1d60*/  @P5 VIADD R8, R8, 0x1 ;  /* 0x0000000108085836 */ /* 0x000fe20000000000 */
[----:B------:R-:W-:Y:S01]  /*1d70*/  SHF.R.S64 R9, RZ, 0x1e, R43 ;  /* 0x0000001eff097819 */ /* 0x000fe2000000102b */
[----:B------:R-:W-:Y:S01]  /*1d80*/  IMAD R41, R41, UR46, RZ ;  /* 0x0000002e29297c24 */ /* 0x000fe2000f8e02ff */
[----:B------:R-:W-:Y:S02]  /*1d90*/  SEL R28, R44, RZ, P4 ;  /* 0x000000ff2c1c7207 */ /* 0x000fe40002000000 */
[----:B------:R-:W-:Y:S02]  /*1da0*/  MOV R31, R8 ;  /* 0x00000008001f7202 */ /* 0x000fe40000000f00 */
[----:B------:R-:W-:Y:S01]  /*1db0*/  IADD3 R8, P5, PT, R9, UR36, RZ ;  /* 0x0000002409087c10 */ /* 0x000fe2000ffbe0ff */
[----:B------:R-:W-:Y:S02]  /*1dc0*/  IMAD R28, R28, UR47, R41 ;  /* 0x0000002f1c1c7c24 */ /* 0x000fe4000f8e0229 */
[----:B------:R-:W-:Y:S01]  /*1dd0*/  @!P6 IMAD.MOV R31, RZ, RZ, -R31 ;  /* 0x000000ffff1fe224 */ /* 0x000fe200078e0a1f */
[----:B------:R-:W-:Y:S01]  /*1de0*/  LEA.HI.X.SX32 R9, R43, UR37, 0x2, P5 ;  /* 0x000000252b097c11 */ /* 0x000fe2000a8f16ff */
[----:B------:R-:W-:Y:S01]  /*1df0*/  VIADD R41, R23, 0x160 ;  /* 0x0000016017297836 */ /* 0x000fe20000000000 */
[----:B------:R-:W-:-:S02]  /*1e00*/  SEL R43, R45, RZ, P3 ;  /* 0x000000ff2d2b7207 */ /* 0x000fc40001800000 */
[----:B------:R-:W-:Y:S01]  /*1e10*/  SEL R42, R22, R31, !P2 ;  /* 0x0000001f162a7207 */ /* 0x000fe20005000000 */
[----:B------:R0:W4:Y:S01]  /*1e20*/  LDG.E R12, desc[UR10][R8.64] ;  /* 0x0000000a080c7981 */ /* 0x000122000c1e1900 */
[----:B------:R-:W-:Y:S01]  /*1e30*/  IABS R45, R41 ;  /* 0x00000029002d7213 */ /* 0x000fe20000000000 */
[----:B------:R-:W-:Y:S01]  /*1e40*/  IMAD R44, R43, UR46, RZ ;  /* 0x0000002e2b2c7c24 */ /* 0x000fe2000f8e02ff */
[C---:B------:R-:W-:Y:S02]  /*1e50*/  IADD3 R31, PT, PT, -R42.reuse, RZ, RZ ;  /* 0x000000ff2a1f7210 */ /* 0x040fe40007ffe1ff */
[----:B------:R-:W-:Y:S02]  /*1e60*/  SEL R43, R42, RZ, P4 ;  /* 0x000000ff2a2b7207 */ /* 0x000fe40002000000 */
[----:B------:R-:W-:Y:S01]  /*1e70*/  SEL R42, R17, RZ, P0 ;  /* 0x000000ff112a7207 */ /* 0x000fe20000000000 */
[----:B0-----:R-:W-:-:S04]  /*1e80*/  IMAD.HI.U32 R8, R45, UR7, RZ ;  /* 0x000000072d087c27 */ /* 0x001fc8000f8e00ff */
        /* <DEDUP_REMOVED lines=11> */
[----:B------:R-:W-:-:S04]  /*1f40*/  @!P6 IADD3 R8, PT, PT, -R8, RZ, RZ ;  /* 0x000000ff0808e210 */ /* 0x000fc80007ffe1ff */
[----:B------:R-:W-:-:S05]  /*1f50*/  SEL R43, R24, R8, !P1 ;  /* 0x00000008182b7207 */ /* 0x000fca0004800000 */
[----:B------:R-:W-:Y:S01]  /*1f60*/  IMAD.MOV R8, RZ, RZ, -R43 ;  /* 0x000000ffff087224 */ /* 0x000fe200078e0a2b */
[----:B------:R-:W-:-:S03]  /*1f70*/  SEL R18, R18, RZ, P0 ;  /* 0x000000ff12127207 */ /* 0x000fc60000000000 */
[----:B------:R-:W-:Y:S01]  /*1f80*/  IMAD R44, R8, UR49, R41 ;  /* 0x00000031082c7c24 */ /* 0x000fe2000f8e0229 */
[----:B------:R-:W-:Y:S01]  /*1f90*/  SEL R8, R27, RZ, P0 ;  /* 0x000000ff1b087207 */ /* 0x000fe20000000000 */
[----:B------:R-:W-:-:S03]  /*1fa0*/  IMAD R25, R18, UR51, R25 ;  /* 0x0000003312197c24 */ /* 0x000fc6000f8e0219 */
        /* <DEDUP_REMOVED lines=14> */
[----:B------:R-:W-:-:S03]  /*2090*/  IADD3 R8, P5, PT, R9, UR36, RZ ;  /* 0x0000002409087c10 */ /* 0x000fc6000ffbe0ff */
[----:B------:R-:W-:Y:S01]  /*20a0*/  @!P6 IMAD.MOV R21, RZ, RZ, -R21 ;  /* 0x000000ffff15e224 */ /* 0x000fe200078e0a15 */
[----:B------:R-:W-:-:S04]  /*20b0*/  LEA.HI.X.SX32 R9, R41, UR37, 0x2, P5 ;  /* 0x0000002529097c11 */ /* 0x000fc8000a8f16ff */
[----:B------:R-:W-:Y:S01]  /*20c0*/  SEL R41, R22, R21, !P2 ;  /* 0x0000001516297207 */ /* 0x000fe20005000000 */
[----:B------:R-:W-:Y:S01]  /*20d0*/  VIADD R21, R23, 0x180 ;  /* 0x0000018017157836 */ /* 0x000fe20000000000 */
[----:B------:R-:W-:Y:S01]  /*20e0*/  SEL R42, R43, RZ, P3 ;  /* 0x000000ff2b2a7207 */ /* 0x000fe20001800000 */
[----:B------:R0:W4:Y:S01]  /*20f0*/  LDG.E R8, desc[UR10][R8.64] ;  /* 0x0000000a08087981 */ /* 0x000122000c1e1900 */
[----:B------:R-:W-:-:S03]  /*2100*/  IADD3 R27, PT, PT, -R41, RZ, RZ ;  /* 0x000000ff291b7210 */ /* 0x000fc60007ffe1ff */
[----:B------:R-:W-:Y:S02]  /*2110*/  IMAD R43, R42, UR46, RZ ;  /* 0x0000002e2a2b7c24 */ /* 0x000fe4000f8e02ff */
[----:B------:R-:W-:Y:S01]  /*2120*/  IMAD R27, R27, UR50, R44 ;  /* 0x000000321b1b7c24 */ /* 0x000fe2000f8e022c */
[----:B------:R-:W-:Y:S02]  /*2130*/  IABS R44, R21 ;  /* 0x00000015002c7213 */ /* 0x000fe40000000000 */
[----:B------:R-:W-:Y:S02]  /*2140*/  SEL R42, R41, RZ, P4 ;  /* 0x000000ff292a7207 */ /* 0x000fe40002000000 */
[----:B------:R-:W-:Y:S02]  /*2150*/  SEL R41, R10, RZ, P0 ;  /* 0x000000ff0a297207 */ /* 0x000fe40000000000 */
[----:B------:R-:W-:-:S05]  /*2160*/  MOV R10, R44 ;  /* 0x0000002c000a7202 */ /* 0x000fca0000000f00 */
        /* <DEDUP_REMOVED lines=14> */
[----:B------:R-:W-:Y:S02]  /*2250*/  IADD3 R10, PT, PT, -R43, RZ, RZ ;  /* 0x000000ff2b0a7210 */ /* 0x000fe40007ffe1ff */
[----:B------:R-:W-:Y:S02]  /*2260*/  SEL R16, R16, RZ, P0 ;  /* 0x000000ff10107207 */ /* 0x000fe40000000000 */
[----:B------:R-:W-:Y:S01]  /*2270*/  SEL R35, R35, RZ, P0 ;  /* 0x000000ff23237207 */ /* 0x000fe20000000000 */
[----:B------:R-:W-:Y:S02]  /*2280*/  IMAD R44, R10, UR49, R21 ;  /* 0x000000310a2c7c24 */ /* 0x000fe4000f8e0215 */
[----:B------:R-:W-:Y:S02]  /*2290*/  IMAD R41, R16, UR51, R15 ;  /* 0x0000003310297c24 */ /* 0x000fe4000f8e020f */
[----:B------:R-:W-:Y:S01]  /*22a0*/  IMAD R16, R35, UR51, R36 ;  /* 0x0000003323107c24 */ /* 0x000fe2000f8e0224 */
[----:B------:R-:W-:-:S05]  /*22b0*/  IABS R35, R44 ;  /* 0x0000002c00237213 */ /* 0x000fca0000000000 */
[----:B------:R-:W-:-:S04]  /*22c0*/  IMAD.HI.U32 R9, R35, UR5, RZ ;  /* 0x0000000523097c27 */ /* 0x000fc8000f8e00ff */
[----:B------:R-:W-:-:S04]  /*22d0*/  IMAD.MOV R36, RZ, RZ, -R9 ;  /* 0x000000ffff247224 */ /* 0x000fc800078e0a09 */
[----:B------:R-:W-:Y:S01]  /*22e0*/  IMAD R35, R36, UR9, R35 ;  /* 0x0000000924237c24 */ /* 0x000fe2000f8e0223 */
[----:B------:R-:W-:-:S04]  /*22f0*/  IADD3 R10, P5, PT, R11, UR38, RZ ;  /* 0x000000260b0a7c10 */ /* 0x000fc8000ffbe0ff */
[----:B------:R-:W-:Y:S02]  /*2300*/  ISETP.LT.U32.AND P6, PT, R35, UR9, PT ;  /* 0x0000000923007c0c */ /* 0x000fe4000bfc1070 */
[----:B------:R-:W-:-:S05]  /*2310*/  LEA.HI.X.SX32 R11, R11, UR39, 0x1, P5 ;  /* 0x000000270b0b7c11 */ /* 0x000fca000a8f0eff */
[----:B------:R0:W2:Y:S06]  /*2320*/  LDG.E.U8 R15, desc[UR10][R10.64] ;  /* 0x0000000a0a0f7981 */ /* 0x0000ac000c1e1100 */
[----:B------:R-:W-:-:S04]  /*2330*/  @!P6 IADD3 R35, PT, PT, R35, -UR9, RZ ;  /* 0x800000092323ec10 */ /* 0x000fc8000fffe0ff */
[----:B------:R-:W-:Y:S01]  /*2340*/  ISETP.GE.U32.AND P5, PT, R35, UR9, PT ;  /* 0x0000000923007c0c */ /* 0x000fe2000bfa6070 */
[----:B------:R-:W-:Y:S01]  /*2350*/  @!P6 VIADD R9, R9, 0x1 ;  /* 0x000000010909e836 */ /* 0x000fe20000000000 */
[----:B0-----:R-:W-:-:S11]  /*2360*/  SHF.R.S64 R10, RZ, 0x1e, R21 ;  /* 0x0000001eff0a7819 */ /* 0x001fd60000001015 */
[----:B------:R-:W-:Y:S02]  /*2370*/  @P5 IADD3 R9, PT, PT, R9, 0x1, RZ ;  /* 0x0000000109095810 */ /* 0x000fe40007ffe0ff */
[----:B------:R-:W-:-:S04]  /*2380*/  IADD3 R10, P5, PT, R10, UR36, RZ ;  /* 0x000000240a0a7c10 */ /* 0x000fc8000ffbe0ff */
[----:B------:R-:W-:Y:S01]  /*2390*/  LEA.HI.X.SX32 R11, R21, UR37, 0x2, P5 ;  /* 0x00000025150b7c11 */ /* 0x000fe2000a8f16ff */
[----:B------:R-:W-:-:S04]  /*23a0*/  IMAD.MOV.U32 R21, RZ, RZ, R9 ;  /* 0x000000ffff157224 */ /* 0x000fc800078e0009 */
[----:B------:R0:W4:Y:S01]  /*23b0*/  LDG.E R9, desc[UR10][R10.64] ;  /* 0x0000000a0a097981 */ /* 0x000122000c1e1900 */
[----:B------:R-:W-:Y:S02]  /*23c0*/  LOP3.LUT R35, R44, UR50, RZ, 0x3c, !PT ;  /* 0x000000322c237c12 */ /* 0x000fe4000f8e3cff */
[----:B0-----:R-:W-:-:S04]  /*23d0*/  IADD3 R10, P5, PT, R25, UR38, RZ ;  /* 0x00000026190a7c10 */ /* 0x001fc8000ffbe0ff */
[----:B------:R-:W-:Y:S02]  /*23e0*/  LEA.HI.X.SX32 R11, R25, UR39, 0x1, P5 ;  /* 0x00000027190b7c11 */ /* 0x000fe4000a8f0eff */
[----:B------:R-:W-:-:S03]  /*23f0*/  ISETP.GE.AND P6, PT, R35, RZ, PT ;  /* 0x000000ff2300720c */ /* 0x000fc60003fc6270 */
[----:B------:R0:W3:Y:S01]  /*2400*/  LDG.E.U8 R25, desc[UR10][R10.64] ;  /* 0x0000000a0a197981 */ /* 0x0000e2000c1e1100 */
[----:B------:R-:W-:-:S09]  /*2410*/  SEL R35, R43, RZ, P3 ;  /* 0x000000ff2b237207 */ /* 0x000fd20001800000 */
[----:B------:R-:W-:-:S04]  /*2420*/  @!P6 IADD3 R21, PT, PT, -R21, RZ, RZ ;  /* 0x000000ff1515e210 */ /* 0x000fc80007ffe1ff */
[----:B------:R-:W-:-:S04]  /*2430*/  SEL R21, R22, R21, !P2 ;  /* 0x0000001516157207 */ /* 0x000fc80005000000 */
[----:B------:R-:W-:Y:S01]  /*2440*/  SEL R36, R21, RZ, P4 ;  /* 0x000000ff15247207 */ /* 0x000fe20002000000 */
[----:B------:R-:W-:Y:S01]  /*2450*/  IMAD.MOV R43, RZ, RZ, -R21 ;  /* 0x000000ffff2b7224 */ /* 0x000fe200078e0a15 */
[----:B------:R-:W-:-:S05]  /*2460*/  SEL R21, R29, RZ, P0 ;  /* 0x000000ff1d157207 */ /* 0x000fca0000000000 */
[----:B------:R-:W-:Y:S01]  /*2470*/  IMAD R34, R21, UR51, R34 ;  /* 0x0000003315227c24 */ /* 0x000fe2000f8e0222 */
[----:B------:R-:W-:Y:S01]  /*2480*/  IADD3 R21, PT, PT, R23, 0x1a0, RZ ;  /* 0x000001a017157810 */ /* 0x000fe20007ffe0ff */
[----:B------:R-:W-:Y:S02]  /*2490*/  IMAD R29, R43, UR50, R44 ;  /* 0x000000322b1d7c24 */ /* 0x000fe4000f8e022c */
[----:B------:R-:W-:Y:S01]  /*24a0*/  IMAD R35, R35, UR46, RZ ;  /* 0x0000002e23237c24 */ /* 0x000fe2000f8e02ff */
[----:B------:R-:W-:-:S03]  /*24b0*/  IABS R43, R21 ;  /* 0x00000015002b7213 */ /* 0x000fc60000000000 */
        /* <DEDUP_REMOVED lines=13> */
[----:B0-----:R-:W-:-:S05]  /*2590*/  IADD3 R10, PT, PT, -R43, RZ, RZ ;  /* 0x000000ff2b0a7210 */ /* 0x001fca0007ffe1ff */
[----:B------:R-:W-:Y:S01]  /*25a0*/  IMAD R44, R10, UR49, R21 ;  /* 0x000000310a2c7c24 */ /* 0x000fe2000f8e0215 */
[----:B------:R-:W-:-:S04]  /*25b0*/  SEL R11, R26, RZ, P0 ;  /* 0x000000ff1a0b7207 */ /* 0x000fc80000000000 */
[----:B------:R-:W-:Y:S02]  /*25c0*/  IABS R10, R44 ;  /* 0x0000002c000a7213 */ /* 0x000fe40000000000 */
[----:B------:R-:W-:-:S03]  /*25d0*/  SEL R20, R20, RZ, P0 ;  /* 0x000000ff14147207 */ /* 0x000fc60000000000 */
[----:B------:R-:W-:-:S04]  /*25e0*/  IMAD.MOV.U32 R26, RZ, RZ, R10 ;  /* 0x000000ffff1a7224 */ /* 0x000fc800078e000a */
[----:B------:R-:W-:-:S04]  /*25f0*/  IMAD.HI.U32 R10, R26, UR5, RZ ;  /* 0x000000051a0a7c27 */ /* 0x000fc8000f8e00ff */
        /* <DEDUP_REMOVED lines=12> */
[----:B------:R-:W-:Y:S01]  /*26c0*/  SEL R10, R22, R10, !P2 ;  /* 0x0000000a160a7207 */ /* 0x000fe20005000000 */
[----:B------:R-:W-:Y:S01]  /*26d0*/  IMAD R31, R31, UR50, R46 ;  /* 0x000000321f1f7c24 */ /* 0x000fe2000f8e022e */
[----:B------:R-:W-:-:S03]  /*26e0*/  SEL R19, R43, RZ, P3 ;  /* 0x000000ff2b137207 */ /* 0x000fc60001800000 */
[----:B------:R-:W-:Y:S01]  /*26f0*/  IMAD.MOV R11, RZ, RZ, -R10 ;  /* 0x000000ffff0b7224 */ /* 0x000fe200078e0a0a */
[----:B------:R-:W-:Y:S02]  /*2700*/  IADD3 R28, PT, PT, R23, 0x1c0, RZ ;  /* 0x000001c0171c7810 */ /* 0x000fe40007ffe0ff */
[----:B------:R-:W-:Y:S01]  /*2710*/  SEL R27, R27, RZ, P0 ;  /* 0x000000ff1b1b7207 */ /* 0x000fe20000000000 */
[----:B------:R-:W-:Y:S01]  /*2720*/  IMAD R11, R11, UR50, R44 ;  /* 0x000000320b0b7c24 */ /* 0x000fe2000f8e022c */
[----:B------:R-:W-:Y:S01]  /*2730*/  SEL R26, R10, RZ, P4 ;  /* 0x000000ff0a1a7207 */ /* 0x000fe20002000000 */
[----:B------:R-:W-:Y:S01]  /*2740*/  IMAD R19, R19, UR46, RZ ;  /* 0x0000002e13137c24 */ /* 0x000fe2000f8e02ff */
[----:B------:R-:W-:Y:S02]  /*2750*/  SEL R10, R31, RZ, P0 ;  /* 0x000000ff1f0a7207 */ /* 0x000fe40000000000 */
[----:B------:R-:W-:Y:S01]  /*2760*/  IABS R45, R28 ;  /* 0x0000001c002d7213 */ /* 0x000fe20000000000 */
[----:B------:R-:W-:Y:S01]  /*2770*/  IMAD R42, R27, UR51, R42 ;  /* 0x000000331b2a7c24 */ /* 0x000fe2000f8e022a */
[----:B------:R-:W-:Y:S01]  /*2780*/  SEL R27, R11, RZ, P0 ;  /* 0x000000ff0b1b7207 */ /* 0x000fe20000000000 */
[----:B------:R-:W-:-:S02]  /*2790*/  IMAD R26, R26, UR47, R19 ;  /* 0x0000002f1a1a7c24 */ /* 0x000fc4000f8e0213 */
[----:B------:R-:W-:Y:S01]  /*27a0*/  IMAD R43, R10, UR51, R17 ;  /* 0x000000330a2b7c24 */ /* 0x000fe2000f8e0211 */
[----:B------:R-:W-:Y:S01]  /*27b0*/  IADD3 R10, P5, PT, R18, UR38, RZ ;  /* 0x00000026120a7c10 */ /* 0x000fe2000ffbe0ff */
[----:B------:R-:W-:-:S03]  /*27c0*/  IMAD.HI.U32 R44, R45, UR7, RZ ;  /* 0x000000072d2c7c27 */ /* 0x000fc6000f8e00ff */
[----:B------:R-:W-:Y:S01]  /*27d0*/  LEA.HI.X.SX32 R11, R18, UR39, 0x1, P5 ;  /* 0x00000027120b7c11 */ /* 0x000fe2000a8f0eff */
[----:B------:R-:W-:Y:S01]  /*27e0*/  IMAD R27, R27, UR51, R26 ;  /* 0x000000331b1b7c24 */ /* 0x000fe2000f8e021a */
[C---:B------:R-:W-:Y:S01]  /*27f0*/  IADD3 R18, P5, PT, R30.reuse, UR38, RZ ;  /* 0x000000261e127c10 */ /* 0x040fe2000ffbe0ff */
[----:B------:R-:W-:Y:S01]  /*2800*/  IMAD.MOV R26, RZ, RZ, -R44 ;  /* 0x000000ffff1a7224 */ /* 0x000fe200078e0a2c */
[----:B------:R-:W-:Y:S02]  /*2810*/  SEL R29, R29, RZ, P0 ;  /* 0x000000ff1d1d7207 */ /* 0x000fe40000000000 */
[----:B------:R-:W-:Y:S01]  /*2820*/  LEA.HI.X.SX32 R19, R30, UR39, 0x1, P5 ;  /* 0x000000271e137c11 */ /* 0x000fe2000a8f0eff */
[----:B------:R-:W-:Y:S01]  /*2830*/  IMAD R45, R26, UR8, R45 ;  /* 0x000000081a2d7c24 */ /* 0x000fe2000f8e022d */
[----:B------:R-:W-:Y:S01]  /*2840*/  IADD3 R30, P5, PT, R41, UR38, RZ ;  /* 0x00000026291e7c10 */ /* 0x000fe2000ffbe0ff */
[----:B------:R-:W-:Y:S02]  /*2850*/  IMAD R29, R29, UR51, R36 ;  /* 0x000000331d1d7c24 */ /* 0x000fe4000f8e0224 */
[----:B------:R0:W5:Y:S01]  /*2860*/  LDG.E.U8 R36, desc[UR10][R10.64] ;  /* 0x0000000a0a247981 */ /* 0x000162000c1e1100 */
[----:B------:R-:W-:-:S02]  /*2870*/  ISETP.LT.U32.AND P6, PT, R45, UR8, PT ;  /* 0x000000082d007c0c */ /* 0x000fc4000bfc1070 */
[----:B------:R-:W-:Y:S01]  /*2880*/  LEA.HI.X.SX32 R31, R41, UR39, 0x1, P5 ;  /* 0x00000027291f7c11 */ /* 0x000fe2000a8f0eff */
[----:B------:R1:W4:Y:S01]  /*2890*/  LDG.E.U8 R26, desc[UR10][R18.64] ;  /* 0x0000000a121a7981 */ /* 0x000322000c1e1100 */
[----:B------:R-:W-:Y:S02]  /*28a0*/  R2UR UR14, R32 ;  /* 0x00000000200e72ca */ /* 0x000fe400000e0000 */
[----:B------:R-:W-:Y:S01]  /*28b0*/  R2UR UR15, R33 ;  /* 0x00000000210f72ca */ /* 0x000fe200000e0000 */
[----:B------:R-:W4:Y:S01]  /*28c0*/  LDG.E.U8 R30, desc[UR12][R30.64] ;  /* 0x0000000c1e1e7981 */ /* 0x000f22000c1e1100 */
[----:B0-----:R-:W-:-:S04]  /*28d0*/  IADD3 R10, P5, PT, R16, UR38, RZ ;  /* 0x00000026100a7c10 */ /* 0x001fc8000ffbe0ff */
[----:B------:R-:W-:Y:S02]  /*28e0*/  LEA.HI.X.SX32 R11, R16, UR39, 0x1, P5 ;  /* 0x00000027100b7c11 */ /* 0x000fe4000a8f0eff */
[C---:B------:R-:W-:Y:S02]  /*28f0*/  IADD3 R16, P5, PT, R34.reuse, UR38, RZ ;  /* 0x0000002622107c10 */ /* 0x040fe4000ffbe0ff */
[----:B------:R-:W-:Y:S02]  /*2900*/  @!P6 IADD3 R45, PT, PT, R45, -UR8, RZ ;  /* 0x800000082d2dec10 */ /* 0x000fe4000fffe0ff */
[----:B------:R-:W-:Y:S02]  /*2910*/  LEA.HI.X.SX32 R17, R34, UR39, 0x1, P5 ;  /* 0x0000002722117c11 */ /* 0x000fe4000a8f0eff */
[C---:B------:R-:W-:Y:S02]  /*2920*/  IADD3 R34, P5, PT, R35.reuse, UR38, RZ ;  /* 0x0000002623227c10 */ /* 0x040fe4000ffbe0ff */
[----:B-1----:R-:W-:Y:S01]  /*2930*/  LOP3.LUT R18, R28, UR49, RZ, 0x3c, !PT ;  /* 0x000000311c127c12 */ /* 0x002fe2000f8e3cff */
[----:B------:R-:W-:Y:S01]  /*2940*/  @!P6 VIADD R44, R44, 0x1 ;  /* 0x000000012c2ce836 */ /* 0x000fe20000000000 */
[----:B------:R-:W-:Y:S01]  /*2950*/  LEA.HI.X.SX32 R35, R35, UR39, 0x1, P5 ;  /* 0x0000002723237c11 */ /* 0x000fe2000a8f0eff */
[----:B------:R-:W4:Y:S01]  /*2960*/  LDG.E.U8 R41, desc[UR12][R16.64] ;  /* 0x0000000c10297981 */ /* 0x000f22000c1e1100 */
[----:B------:R-:W-:-:S02]  /*2970*/  ISETP.GE.U32.AND P5, PT, R45, UR8, PT ;  /* 0x000000082d007c0c */ /* 0x000fc4000bfa6070 */
[----:B------:R-:W-:Y:S01]  /*2980*/  ISETP.GE.AND P6, PT, R18, RZ, PT ;  /* 0x000000ff1200720c */ /* 0x000fe20003fc6270 */
[----:B------:R0:W4:Y:S04]  /*2990*/  LDG.E.U8 R45, desc[UR10][R10.64] ;  /* 0x0000000a0a2d7981 */ /* 0x000128000c1e1100 */
[----:B------:R-:W4:Y:S06]  /*29a0*/  LDG.E.U8 R46, desc[UR10][R34.64] ;  /* 0x0000000a222e7981 */ /* 0x000f2c000c1e1100 */
[----:B------:R-:W-:-:S05]  /*29b0*/  @P5 IADD3 R44, PT, PT, R44, 0x1, RZ ;  /* 0x000000012c2c5810 */ /* 0x000fca0007ffe0ff */
[----:B------:R-:W-:Y:S01]  /*29c0*/  @!P6 IMAD.MOV R44, RZ, RZ, -R44 ;  /* 0x000000ffff2ce224 */ /* 0x000fe200078e0a2c */
[----:B------:R-:W-:-:S04]  /*29d0*/  IADD3 R18, P5, PT, R20, UR38, RZ ;  /* 0x0000002614127c10 */ /* 0x000fc8000ffbe0ff */
[----:B------:R-:W-:Y:S02]  /*29e0*/  SEL R44, R24, R44, !P1 ;  /* 0x0000002c182c7207 */ /* 0x000fe40004800000 */
[----:B------:R-:W-:Y:S02]  /*29f0*/  LEA.HI.X.SX32 R19, R20, UR39, 0x1, P5 ;  /* 0x0000002714137c11 */ /* 0x000fe4000a8f0eff */
[----:B0-----:R-:W-:Y:S02]  /*2a00*/  IADD3 R11, PT, PT, -R44, RZ, RZ ;  /* 0x000000ff2c0b7210 */ /* 0x001fe40007ffe1ff */
[----:B------:R-:W-:Y:S01]  /*2a10*/  IADD3 R48, P5, PT, R43, UR38, RZ ;  /* 0x000000262b307c10 */ /* 0x000fe2000ffbe0ff */
[----:B------:R0:W4:Y:S02]  /*2a20*/  LDG.E.U8 R47, desc[UR12][R18.64] ;  /* 0x0000000c122f7981 */ /* 0x000124000c1e1100 */
[----:B------:R-:W-:Y:S01]  /*2a30*/  IMAD R50, R11, UR49, R28 ;  /* 0x000000310b327c24 */ /* 0x000fe2000f8e021c */
[----:B------:R-:W-:Y:S01]  /*2a40*/  LEA.HI.X.SX32 R49, R43, UR39, 0x1, P5 ;  /* 0x000000272b317c11 */ /* 0x000fe2000a8f0eff */
[----:B------:R-:W1:Y:S01]  /*2a50*/  LDC.64 R10, c[0x0][0x3e8] ;  /* 0x0000fa00ff0a7b82 */ /* 0x000e620000000a00 */
[----:B------:R-:W-:-:S02]  /*2a60*/  IADD3 R16, P5, PT, R42, UR38, RZ ;  /* 0x000000262a107c10 */ /* 0x000fc4000ffbe0ff */
[----:B--2---:R-:W-:Y:S01]  /*2a70*/  ISETP.NE.AND P2, PT, R15, RZ, PT ;  /* 0x000000ff0f00720c */ /* 0x004fe20003f45270 */
[----:B------:R-:W2:Y:S01]  /*2a80*/  LDG.E.U8 R48, desc[UR10][R48.64] ;  /* 0x0000000a30307981 */ /* 0x000ea2000c1e1100 */
[----:B0-----:R-:W-:Y:S02]  /*2a90*/  IABS R18, R50 ;  /* 0x0000003200127213 */ /* 0x001fe40000000000 */
[----:B------:R-:W-:Y:S02]  /*2aa0*/  LEA.HI.X.SX32 R17, R42, UR39, 0x1, P5 ;  /* 0x000000272a117c11 */ /* 0x000fe4000a8f0eff */
[C---:B------:R-:W-:Y:S01]  /*2ab0*/  IADD3 R34, P5, PT, R29.reuse, UR38, RZ ;  /* 0x000000261d227c10 */ /* 0x040fe2000ffbe0ff */
[----:B------:R-:W-:Y:S01]  /*2ac0*/  IMAD.HI.U32 R15, R18, UR5, RZ ;  /* 0x00000005120f7c27 */ /* 0x000fe2000f8e00ff */
[----:B------:R-:W-:Y:S01]  /*2ad0*/  SHF.R.S64 R20, RZ, 0x1e, R21 ;  /* 0x0000001eff147819 */ /* 0x000fe20000001015 */
[----:B------:R0:W2:Y:S01]  /*2ae0*/  LDG.E.U8 R31, desc[UR14][R16.64] ;  /* 0x0000000e101f7981 */ /* 0x0000a2000c1e1100 */
[----:B------:R-:W-:-:S02]  /*2af0*/  LEA.HI.X.SX32 R35, R29, UR39, 0x1, P5 ;  /* 0x000000271d237c11 */ /* 0x000fc4000a8f0eff */
[----:B------:R-:W-:Y:S01]  /*2b00*/  IADD3 R20, P5, PT, R20, UR36, RZ ;  /* 0x0000002414147c10 */ /* 0x000fe2000ffbe0ff */
[----:B0-----:R-:W-:Y:S01]  /*2b10*/  IMAD.MOV R17, RZ, RZ, -R15 ;  /* 0x000000ffff117224 */ /* 0x001fe200078e0a0f */
[----:B------:R-:W-:Y:S01]  /*2b20*/  SHF.R.S64 R16, RZ, 0x1e, R28 ;  /* 0x0000001eff107819 */ /* 0x000fe2000000101c */
[----:B------:R-:W2:Y:S01]  /*2b30*/  LDG.E.U8 R34, desc[UR10][R34.64] ;  /* 0x0000000a22227981 */ /* 0x000ea2000c1e1100 */
[----:B------:R-:W-:Y:S01]  /*2b40*/  LEA.HI.X.SX32 R21, R21, UR37, 0x2, P5 ;  /* 0x0000002515157c11 */ /* 0x000fe2000a8f16ff */
[----:B------:R-:W-:Y:S01]  /*2b50*/  IMAD R18, R17, UR9, R18 ;  /* 0x0000000911127c24 */ /* 0x000fe2000f8e0212 */
[----:B------:R-:W-:Y:S02]  /*2b60*/  IADD3 R16, P5, PT, R16, UR36, RZ ;  /* 0x0000002410107c10 */ /* 0x000fe4000ffbe0ff */
[----:B-1----:R-:W-:Y:S01]  /*2b70*/  R2UR UR4, R11 ;  /* 0x000000000b0472ca */ /* 0x002fe200000e0000 */
[----:B------:R-:W2:Y:S01]  /*2b80*/  LDG.E R20, desc[UR10][R20.64] ;  /* 0x0000000a14147981 */ /* 0x000ea2000c1e1900 */
[----:B------:R-:W-:-:S02]  /*2b90*/  LEA.HI.X.SX32 R17, R28, UR37, 0x2, P5 ;  /* 0x000000251c117c11 */ /* 0x000fc4000a8f16ff */
[----:B------:R-:W-:Y:S01]  /*2ba0*/  ISETP.LT.U32.AND P5, PT, R18, UR9, PT ;  /* 0x0000000912007c0c */ /* 0x000fe2000bfa1070 */
[----:B------:R-:W-:Y:S01]  /*2bb0*/  VIADD R11, R23, 0x1e0 ;  /* 0x000001e0170b7836 */ /* 0x000fe20000000000 */
[----:B------:R-:W-:-:S04]  /*2bc0*/  P2R R42, PR, RZ, 0x4 ;  /* 0x00000004ff2a7803 */ /* 0x000fc80000000000 */
[----:B------:R-:W-:-:S07]  /*2bd0*/  IABS R19, R11 ;  /* 0x0000000b00137213 */ /* 0x000fce0000000000 */
[----:B------:R-:W-:-:S04]  /*2be0*/  @!P5 IADD3 R18, PT, PT, R18, -UR9, RZ ;  /* 0x800000091212dc10 */ /* 0x000fc8000fffe0ff */
[----:B------:R-:W-:Y:S01]  /*2bf0*/  ISETP.GE.U32.AND P2, PT, R18, UR9, PT ;  /* 0x0000000912007c0c */ /* 0x000fe2000bf46070 */
[----:B------:R-:W-:-:S05]  /*2c00*/  IMAD.HI.U32 R18, R19, UR7, RZ ;  /* 0x0000000713127c27 */ /* 0x000fca000f8e00ff */
[----:B------:R-:W-:Y:S02]  /*2c10*/  IADD3 R28, PT, PT, -R18, RZ, RZ ;  /* 0x000000ff121c7210 */ /* 0x000fe40007ffe1ff */
[----:B---3--:R-:W-:-:S03]  /*2c20*/  ISETP.NE.AND P6, PT, R25, RZ, PT ;  /* 0x000000ff1900720c */ /* 0x008fc60003fc5270 */
[----:B------:R-:W-:Y:S01]  /*2c30*/  IMAD R19, R28, UR8, R19 ;  /* 0x000000081c137c24 */ /* 0x000fe2000f8e0213 */
[----:B------:R-:W-:-:S04]  /*2c40*/  P2R R43, PR, RZ, 0x40 ;  /* 0x00000040ff2b7803 */ /* 0x000fc80000000000 */
[----:B------:R-:W-:Y:S01]  /*2c50*/  ISETP.LT.U32.AND P6, PT, R19, UR8, PT ;  /* 0x0000000813007c0c */ /* 0x000fe2000bfc1070 */
[----:B------:R-:W-:-:S12]  /*2c60*/  @!P5 VIADD R15, R15, 0x1 ;  /* 0x000000010f0fd836 */ /* 0x000fd80000000000 */
[----:B------:R-:W-:-:S05]  /*2c70*/  @!P6 VIADD R19, R19, -UR8 ;  /* 0x800000081313ec36 */ /* 0x000fca0008000000 */
[----:B------:R-:W-:Y:S02]  /*2c80*/  ISETP.GE.U32.AND P5, PT, R19, UR8, PT ;  /* 0x0000000813007c0c */ /* 0x000fe4000bfa6070 */
[----:B------:R-:W-:Y:S02]  /*2c90*/  @!P6 IADD3 R18, PT, PT, R18, 0x1, RZ ;  /* 0x000000011212e810 */ /* 0x000fe40007ffe0ff */
[----:B------:R-:W-:-:S09]  /*2ca0*/  LOP3.LUT R19, R11, UR49, RZ, 0x3c, !PT ;  /* 0x000000310b137c12 */ /* 0x000fd2000f8e3cff */
[----:B------:R-:W-:Y:S02]  /*2cb0*/  @P5 IADD3 R18, PT, PT, R18, 0x1, RZ ;  /* 0x0000000112125810 */ /* 0x000fe40007ffe0ff */
[----:B------:R-:W-:Y:S02]  /*2cc0*/  ISETP.GE.AND P5, PT, R19, RZ, PT ;  /* 0x000000ff1300720c */ /* 0x000fe40003fa6270 */
[----:B------:R-:W-:-:S11]  /*2cd0*/  MOV R25, R18 ;  /* 0x0000001200197202 */ /* 0x000fd60000000f00 */
[----:B------:R-:W-:Y:S01]  /*2ce0*/  @!P5 IMAD.MOV R25, RZ, RZ, -R25 ;  /* 0x000000ffff19d224 */ /* 0x000fe200078e0a19 */
[----:B------:R-:W-:-:S04]  /*2cf0*/  IADD3 R18, P5, PT, R27, UR38, RZ ;  /* 0x000000261b127c10 */ /* 0x000fc8000ffbe0ff */
[----:B------:R-:W-:-:S04]  /*2d00*/  SEL R25, R24, R25, !P1 ;  /* 0x0000001918197207 */ /* 0x000fc80004800000 */
[----:B------:R-:W-:Y:S02]  /*2d10*/  IADD3 R28, PT, PT, -R25, RZ, RZ ;  /* 0x000000ff191c7210 */ /* 0x000fe40007ffe1ff */
[----:B------:R-:W-:-:S03]  /*2d20*/  LEA.HI.X.SX32 R19, R27, UR39, 0x1, P5 ;  /* 0x000000271b137c11 */ /* 0x000fc6000a8f0eff */
[----:B------:R-:W-:Y:S02]  /*2d30*/  IMAD R52, R28, UR49, R11 ;  /* 0x000000311c347c24 */ /* 0x000fe4000f8e020b */
[----:B------:R0:W3:Y:S03]  /*2d40*/  LDG.E.U8 R27, desc[UR10][R18.64] ;  /* 0x0000000a121b7981 */ /* 0x0000e6000c1e1100 */
[----:B0-----:R-:W-:-:S05]  /*2d50*/  IABS R18, R52 ;  /* 0x0000003400127213 */ /* 0x001fca0000000000 */
[----:B------:R-:W-:-:S04]  /*2d60*/  IMAD.HI.U32 R21, R18, UR5, RZ ;  /* 0x0000000512157c27 */ /* 0x000fc8000f8e00ff */
[----:B------:R-:W-:-:S04]  /*2d70*/  IMAD.MOV R19, RZ, RZ, -R21 ;  /* 0x000000ffff137224 */ /* 0x000fc800078e0a15 */
[----:B------:R-:W-:Y:S01]  /*2d80*/  IMAD R18, R19, UR9, R18 ;  /* 0x0000000913127c24 */ /* 0x000fe2000f8e0212 */
[----:B------:R-:W-:-:S04]  /*2d90*/  LOP3.LUT R29, R50, UR50, RZ, 0x3c, !PT ;  /* 0x00000032321d7c12 */ /* 0x000fc8000f8e3cff */
[----:B------:R-:W-:Y:S02]  /*2da0*/  ISETP.LT.U32.AND P5, PT, R18, UR9, PT ;  /* 0x0000000912007c0c */ /* 0x000fe4000bfa1070 */
[----:B------:R-:W-:Y:S01]  /*2db0*/  ISETP.GE.AND P6, PT, R29, RZ, PT ;  /* 0x000000ff1d00720c */ /* 0x000fe20003fc6270 */
[----:B------:R-:W-:Y:S01]  /*2dc0*/  @P2 VIADD R15, R15, 0x1 ;  /* 0x000000010f0f2836 */ /* 0x000fe20000000000 */
[----:B------:R-:W-:-:S09]  /*2dd0*/  ISETP.NE.AND P2, PT, RZ, UR50, PT ;  /* 0x00000032ff007c0c */ /* 0x000fd2000bf45270 */
[----:B------:R-:W-:Y:S01]  /*2de0*/  @!P5 IADD3 R18, PT, PT, R18, -UR9, RZ ;  /* 0x800000091212dc10 */ /* 0x000fe2000fffe0ff */
[----:B------:R-:W-:Y:S01]  /*2df0*/  @!P5 VIADD R21, R21, 0x1 ;  /* 0x000000011515d836 */ /* 0x000fe20000000000 */
[----:B------:R-:W-:Y:S02]  /*2e00*/  @!P6 IADD3 R15, PT, PT, -R15, RZ, RZ ;  /* 0x000000ff0f0fe210 */ /* 0x000fe40007ffe1ff */
[----:B------:R-:W-:Y:S02]  /*2e10*/  ISETP.GE.U32.AND P5, PT, R18, UR9, PT ;  /* 0x0000000912007c0c */ /* 0x000fe4000bfa6070 */
[----:B------:R-:W-:Y:S02]  /*2e20*/  SEL R15, R22, R15, !P2 ;  /* 0x0000000f160f7207 */ /* 0x000fe40005000000 */
[----:B------:R-:W-:Y:S02]  /*2e30*/  SEL R44, R44, RZ, P3 ;  /* 0x000000ff2c2c7207 */ /* 0x000fe40001800000 */
[----:B------:R-:W-:Y:S01]  /*2e40*/  LOP3.LUT R18, R52, UR50, RZ, 0x3c, !PT ;  /* 0x0000003234127c12 */ /* 0x000fe2000f8e3cff */
[----:B------:R-:W-:Y:S01]  /*2e50*/  IMAD.MOV R29, RZ, RZ, -R15 ;  /* 0x000000ffff1d7224 */ /* 0x000fe200078e0a0f */
[----:B------:R-:W-:Y:S01]  /*2e60*/  SEL R15, R15, RZ, P4 ;  /* 0x000000ff0f0f7207 */ /* 0x000fe20002000000 */
[----:B------:R-:W-:-:S02]  /*2e70*/  IMAD R44, R44, UR46, RZ ;  /* 0x0000002e2c2c7c24 */ /* 0x000fc4000f8e02ff */
[----:B------:R-:W-:Y:S02]  /*2e80*/  IMAD R50, R29, UR50, R50 ;  /* 0x000000321d327c24 */ /* 0x000fe4000f8e0232 */
        /* <DEDUP_REMOVED lines=8> */
[----:B------:R-:W-:Y:S02]  /*2f10*/  SEL R21, R22, R21, !P2 ;  /* 0x0000001516157207 */ /* 0x000fe40005000000 */
[----:B------:R-:W-:Y:S01]  /*2f20*/  SEL R15, R25, RZ, P3 ;  /* 0x000000ff190f7207 */ /* 0x000fe20001800000 */
[----:B------:R-:W3:Y:S01]  /*2f30*/  LDG.E.U8 R28, desc[UR10][R28.64] ;  /* 0x0000000a1c1c7981 */ /* 0x000ee2000c1e1100 */
[C---:B------:R-:W-:Y:S02]  /*2f40*/  IADD3 R25, PT, PT, -R21.reuse, RZ, RZ ;  /* 0x000000ff15197210 */ /* 0x040fe40007ffe1ff */
[----:B------:R-:W-:Y:S01]  /*2f50*/  SEL R21, R21, RZ, P4 ;  /* 0x000000ff15157207 */ /* 0x000fe20002000000 */
[----:B------:R-:W-:Y:S01]  /*2f60*/  IMAD R44, R15, UR46, RZ ;  /* 0x0000002e0f2c7c24 */ /* 0x000fe2000f8e02ff */
[----:B------:R-:W-:-:S03]  /*2f70*/  SHF.R.S64 R18, RZ, 0x1e, R11 ;  /* 0x0000001eff127819 */ /* 0x000fc6000000100b */
[----:B------:R-:W-:Y:S01]  /*2f80*/  IMAD R44, R21, UR47, R44 ;  /* 0x0000002f152c7c24 */ /* 0x000fe2000f8e022c */
[----:B------:R-:W-:Y:S01]  /*2f90*/  IADD3 R18, P6, PT, R18, UR36, RZ ;  /* 0x0000002412127c10 */ /* 0x000fe2000ffde0ff */
[----:B------:R-:W-:-:S03]  /*2fa0*/  VIADD R21, R23, 0x200 ;  /* 0x0000020017157836 */ /* 0x000fc60000000000 */
[----:B------:R-:W-:Y:S02]  /*2fb0*/  LEA.HI.X.SX32 R19, R11, UR37, 0x2, P6 ;  /* 0x000000250b137c11 */ /* 0x000fe4000b0f16ff */
[----:B------:R0:W3:Y:S02]  /*2fc0*/  LDG.E R11, desc[UR10][R16.64] ;  /* 0x0000000a100b7981 */ /* 0x0000e4000c1e1900 */
        /* <DEDUP_REMOVED lines=13> */
[----:B------:R-:W-:-:S07]  /*30a0*/  SEL R15, R15, RZ, P0 ;  /* 0x000000ff0f0f7207 */ /* 0x000fce0000000000 */
[----:B------:R-:W-:Y:S02]  /*30b0*/  @!P5 IMAD.MOV R25, RZ, RZ, -R25 ;  /* 0x000000ffff19d224 */ /* 0x000fe400078e0a19 */
[----:B------:R-:W-:-:S03]  /*30c0*/  IMAD R15, R15, UR51, R44 ;  /* 0x000000330f0f7c24 */ /* 0x000fc6000f8e022c */
        /* <DEDUP_REMOVED lines=28> */
[----:B------:R-:W-:-:S03]  /*3290*/  IADD3 R18, P5, PT, R18, UR36, RZ ;  /* 0x0000002412127c10 */ /* 0x000fc6000ffbe0ff */
[----:B------:R-:W-:Y:S01]  /*32a0*/  IMAD R25, R16, UR51, R25 ;  /* 0x0000003310197c24 */ /* 0x000fe2000f8e0219 */
[----:B------:R-:W-:-:S04]  /*32b0*/  LEA.HI.X.SX32 R19, R21, UR37, 0x2, P5 ;  /* 0x0000002515137c11 */ /* 0x000fc8000a8f16ff */
[C---:B------:R-:W-:Y:S01]  /*32c0*/  IADD3 R16, P5, PT, R25.reuse, UR38, RZ ;  /* 0x0000002619107c10 */ /* 0x040fe2000ffbe0ff */
[----:B------:R-:W3:Y:S03]  /*32d0*/  LDG.E R21, desc[UR10][R18.64] ;  /* 0x0000000a12157981 */ /* 0x000ee6000c1e1900 */
[----:B------:R-:W-:Y:S01]  /*32e0*/  LEA.HI.X.SX32 R17, R25, UR39, 0x1, P5 ;  /* 0x0000002719117c11 */ /* 0x000fe2000a8f0eff */
[----:B------:R-:W-:-:S04]  /*32f0*/  VIADD R25, R23, 0x220 ;  /* 0x0000022017197836 */ /* 0x000fc80000000000 */
        /* <DEDUP_REMOVED lines=38> */
[----:B-----5:R-:W-:Y:S01]  /*3560*/  ISETP.NE.AND P6, PT, R36, RZ, PT ;  /* 0x000000ff2400720c */ /* 0x020fe20003fc5270 */
[----:B------:R-:W-:Y:S01]  /*3570*/  IMAD R17, R17, UR51, R16 ;  /* 0x0000003311117c24 */ /* 0x000fe2000f8e0210 */
[----:B------:R-:W-:Y:S02]  /*3580*/  IADD3 R36, PT, PT, R23, 0x240, RZ ;  /* 0x0000024017247810 */ /* 0x000fe40007ffe0ff */
[----:B------:R-:W-:Y:S02]  /*3590*/  LEA.HI.X.SX32 R19, R25, UR37, 0x2, P5 ;  /* 0x0000002519137c11 */ /* 0x000fe4000a8f16ff */
[----:B------:R-:W-:-:S02]  /*35a0*/  IADD3 R16, P5, PT, R17, UR38, RZ ;  /* 0x0000002611107c10 */ /* 0x000fc4000ffbe0ff */
[----:B------:R-:W-:Y:S01]  /*35b0*/  IABS R51, R36 ;  /* 0x0000002400337213 */ /* 0x000fe20000000000 */
[----:B------:R0:W5:Y:S01]  /*35c0*/  LDG.E R25, desc[UR10][R18.64] ;  /* 0x0000000a12197981 */ /* 0x000162000c1e1900 */
        /* <DEDUP_REMOVED lines=238> */
[----:B---3--:R-:W-:-:S03]  /*44b0*/  ISETP.NE.AND P5, PT, R27, RZ, PT ;  /* 0x000000ff1b00720c */ /* 0x008fc60003fa5270 */
[----:B------:R0:W3:Y:S01]  /*44c0*/  LDG.E R31, desc[UR10][R16.64] ;  /* 0x0000000a101f7981 */ /* 0x0000e2000c1e1900 */
        /* <DEDUP_REMOVED lines=24> */
[----:B------:R-:W-:Y:S02]  /*4650*/  SEL R18, R19, RZ, P3 ;  /* 0x000000ff13127207 */ /* 0x000fe40001800000 */
[----:B------:R-:W-:Y:S01]  /*4660*/  ISETP.NE.AND P6, PT, R28, RZ, PT ;  /* 0x000000ff1c00720c */ /* 0x000fe20003fc5270 */
[----:B------:R-:W-:-:S06]  /*4670*/  VIADD R28, R23, 0x2e0 ;  /* 0x000002e0171c7836 */ /* 0x000fcc0000000000 */
[----:B------:R-:W-:Y:S02]  /*4680*/  @!P5 IMAD.MOV R16, RZ, RZ, -R16 ;  /* 0x000000ffff10d224 */ /* 0x000fe400078e0a10 */
[----:B------:R-:W-:Y:S01]  /*4690*/  IMAD R19, R18, UR46, RZ ;  /* 0x0000002e12137c24 */ /* 0x000fe2000f8e02ff */
[----:B------:R-:W-:Y:S02]  /*46a0*/  IABS R18, R28 ;  /* 0x0000001c00127213 */ /* 0x000fe40000000000 */
[----:B------:R-:W-:Y:S02]  /*46b0*/  SEL R16, R22, R16, !P2 ;  /* 0x0000001016107207 */ /* 0x000fe40005000000 */
[----:B------:R-:W-:Y:S02]  /*46c0*/  ISETP.NE.AND P5, PT, R29, RZ, PT ;  /* 0x000000ff1d00720c */ /* 0x000fe40003fa5270 */
[----:B------:R-:W-:Y:S01]  /*46d0*/  IADD3 R17, PT, PT, -R16, RZ, RZ ;  /* 0x000000ff10117210 */ /* 0x000fe20007ffe1ff */
[----:B------:R-:W-:Y:S01]  /*46e0*/  IMAD.HI.U32 R29, R18, UR7, RZ ;  /* 0x00000007121d7c27 */ /* 0x000fe2000f8e00ff */
[----:B------:R-:W-:-:S05]  /*46f0*/  SEL R16, R16, RZ, P4 ;  /* 0x000000ff10107207 */ /* 0x000fca0002000000 */
[----:B------:R-:W-:Y:S01]  /*4700*/  IMAD R16, R16, UR47, R19 ;  /* 0x0000002f10107c24 */ /* 0x000fe2000f8e0213 */
[----:B------:R-:W-:Y:S02]  /*4710*/  IADD3 R19, PT, PT, -R29, RZ, RZ ;  /* 0x000000ff1d137210 */ /* 0x000fe40007ffe1ff */
[----:B------:R-:W-:Y:S02]  /*4720*/  P2R R59, PR, RZ, 0x20 ;  /* 0x00000020ff3b7803 */ /* 0x000fe40000000000 */
[----:B------:R-:W-:Y:S01]  /*4730*/  ISETP.NE.AND P5, PT, R44, RZ, PT ;  /* 0x000000ff2c00720c */ /* 0x000fe20003fa5270 */
[----:B------:R-:W-:Y:S02]  /*4740*/  IMAD R18, R19, UR8, R18 ;  /* 0x0000000813127c24 */ /* 0x000fe4000f8e0212 */
[----:B------:R-:W-:Y:S01]  /*4750*/  IMAD R17, R17, UR50, R58 ;  /* 0x0000003211117c24 */ /* 0x000fe2000f8e023a */
[----:B------:R-:W-:Y:S02]  /*4760*/  P2R R60, PR, RZ, 0x20 ;  /* 0x00000020ff3c7803 */ /* 0x000fe40000000000 */
[----:B------:R-:W-:-:S02]  /*4770*/  ISETP.LT.U32.AND P5, PT, R18, UR8, PT ;  /* 0x0000000812007c0c */ /* 0x000fc4000bfa1070 */
[----:B------:R-:W-:-:S05]  /*4780*/  SEL R17, R17, RZ, P0 ;  /* 0x000000ff11117207 */ /* 0x000fca0000000000 */
[----:B------:R-:W-:-:S06]  /*4790*/  IMAD R17, R17, UR51, R16 ;  /* 0x0000003311117c24 */ /* 0x000fcc000f8e0210 */
[----:B------:R-:W-:Y:S01]  /*47a0*/  @!P5 VIADD R29, R29, 0x1 ;  /* 0x000000011d1dd836 */ /* 0x000fe20000000000 */
[----:B------:R-:W-:Y:S02]  /*47b0*/  @!P5 IADD3 R18, PT, PT, R18, -UR8, RZ ;  /* 0x800000081212dc10 */ /* 0x000fe4000fffe0ff */
[----:B------:R-:W-:-:S04]  /*47c0*/  IADD3 R16, P5, PT, R17, UR38, RZ ;  /* 0x0000002611107c10 */ /* 0x000fc8000ffbe0ff */
[----:B------:R-:W-:Y:S02]  /*47d0*/  LEA.HI.X.SX32 R17, R17, UR39, 0x1, P5 ;  /* 0x0000002711117c11 */ /* 0x000fe4000a8f0eff */
[----:B------:R-:W-:Y:S02]  /*47e0*/  ISETP.GE.U32.AND P5, PT, R18, UR8, PT ;  /* 0x0000000812007c0c */ /* 0x000fe4000bfa6070 */
[----:B------:R-:W-:Y:S01]  /*47f0*/  SHF.R.S64 R18, RZ, 0x1e, R23 ;  /* 0x0000001eff127819 */ /* 0x000fe20000001017 */
[----:B------:R0:W2:Y:S01]  /*4800*/  LDG.E.U8 R44, desc[UR10][R16.64] ;  /* 0x0000000a102c7981 */ /* 0x0000a2000c1e1100 */
[----:B------:R-:W-:Y:S02]  /*4810*/  P2R R58, PR, RZ, 0x40 ;  /* 0x00000040ff3a7803 */ /* 0x000fe40000000000 */
[----:B------:R-:W-:-:S04]  /*4820*/  IADD3 R18, P6, PT, R18, UR36, RZ ;  /* 0x0000002412127c10 */ /* 0x000fc8000ffde0ff */
[C---:B------:R-:W-:Y:S01]  /*4830*/  LEA.HI.X.SX32 R19, R23.reuse, UR37, 0x2, P6 ;  /* 0x0000002517137c11 */ /* 0x040fe2000b0f16ff */
[----:B------:R-:W-:Y:S02]  /*4840*/  VIADD R23, R23, 0x300 ;  /* 0x0000030017177836 */ /* 0x000fe40000000000 */
[----:B------:R-:W-:Y:S02]  /*4850*/  @P5 VIADD R29, R29, 0x1 ;  /* 0x000000011d1d5836 */ /* 0x000fe40000000000 */
[----:B------:R1:W3:Y:S01]  /*4860*/  LDG.E R27, desc[UR10][R18.64] ;  /* 0x0000000a121b7981 */ /* 0x0002e2000c1e1900 */
[----:B------:R-:W-:-:S05]  /*4870*/  IABS R64, R23 ;  /* 0x0000001700407213 */ /* 0x000fca0000000000 */
[----:B------:R-:W-:-:S05]  /*4880*/  IMAD.HI.U32 R63, R64, UR7, RZ ;  /* 0x00000007403f7c27 */ /* 0x000fca000f8e00ff */
[----:B0-----:R-:W-:-:S05]  /*4890*/  IADD3 R17, PT, PT, -R63, RZ, RZ ;  /* 0x000000ff3f117210 */ /* 0x001fca0007ffe1ff */
[----:B------:R-:W-:-:S05]  /*48a0*/  IMAD R16, R17, UR8, R64 ;  /* 0x0000000811107c24 */ /* 0x000fca000f8e0240 */
[----:B------:R-:W-:-:S13]  /*48b0*/  ISETP.LT.U32.AND P6, PT, R16, UR8, PT ;  /* 0x0000000810007c0c */ /* 0x000fda000bfc1070 */
[----:B------:R-:W-:Y:S01]  /*48c0*/  @!P6 VIADD R16, R16, -UR8 ;  /* 0x800000081010ec36 */ /* 0x000fe20008000000 */
[----:B------:R-:W-:Y:S02]  /*48d0*/  @!P6 IADD3 R63, PT, PT, R63, 0x1, RZ ;  /* 0x000000013f3fe810 */ /* 0x000fe40007ffe0ff */
[----:B------:R-:W-:Y:S02]  /*48e0*/  ISETP.NE.AND P6, PT, R61, RZ, PT ;  /* 0x000000ff3d00720c */ /* 0x000fe40003fc5270 */
[----:B------:R-:W-:Y:S02]  /*48f0*/  ISETP.GE.U32.AND P5, PT, R16, UR8, PT ;  /* 0x0000000810007c0c */ /* 0x000fe4000bfa6070 */
[----:B------:R-:W-:Y:S02]  /*4900*/  P2R R61, PR, RZ, 0x40 ;  /* 0x00000040ff3d7803 */ /* 0x000fe40000000000 */
[----:B------:R-:W-:-:S04]  /*4910*/  ISETP.NE.AND P6, PT, R57, RZ, PT ;  /* 0x000000ff3900720c */ /* 0x000fc80003fc5270 */
[----:B------:R-:W-:Y:S02]  /*4920*/  P2R R57, PR, RZ, 0x40 ;  /* 0x00000040ff397803 */ /* 0x000fe40000000000 */
[----:B------:R-:W-:Y:S02]  /*4930*/  ISETP.NE.AND P6, PT, R55, RZ, PT ;  /* 0x000000ff3700720c */ /* 0x000fe40003fc5270 */
[----:B------:R-:W-:Y:S02]  /*4940*/  LOP3.LUT R16, R28, UR49, RZ, 0x3c, !PT ;  /* 0x000000311c107c12 */ /* 0x000fe4000f8e3cff */
[----:B------:R-:W-:Y:S02]  /*4950*/  P2R R55, PR, RZ, 0x40 ;  /* 0x00000040ff377803 */ /* 0x000fe40000000000 */
[----:B------:R-:W-:Y:S02]  /*4960*/  ISETP.NE.AND P6, PT, R54, RZ, PT ;  /* 0x000000ff3600720c */ /* 0x000fe40003fc5270 */
[----:B------:R-:W-:-:S02]  /*4970*/  @P5 IADD3 R63, PT, PT, R63, 0x1, RZ ;  /* 0x000000013f3f5810 */ /* 0x000fc40007ffe0ff */
        /* <DEDUP_REMOVED lines=12> */
[----:B------:R-:W-:Y:S01]  /*4a40*/  ISETP.NE.AND P6, PT, R43, RZ, PT ;  /* 0x000000ff2b00720c */ /* 0x000fe20003fc5270 */
[----:B------:R-:W-:-:S03]  /*4a50*/  IMAD.MOV R17, RZ, RZ, -R29 ;  /* 0x000000ffff117224 */ /* 0x000fc600078e0a1d */
[----:B------:R-:W-:Y:S02]  /*4a60*/  P2R R43, PR, RZ, 0x40 ;  /* 0x00000040ff2b7803 */ /* 0x000fe40000000000 */
[----:B------:R-:W-:Y:S01]  /*4a70*/  ISETP.NE.AND P6, PT, R42, RZ, PT ;  /* 0x000000ff2a00720c */ /* 0x000fe20003fc5270 */
[----:B------:R-:W-:Y:S01]  /*4a80*/  IMAD R42, R17, UR49, R28 ;  /* 0x00000031112a7c24 */ /* 0x000fe2000f8e021c */
[----:B------:R-:W-:-:S04]  /*4a90*/  LOP3.LUT R16, R23, UR49, RZ, 0x3c, !PT ;  /* 0x0000003117107c12 */ /* 0x000fc8000f8e3cff */
[----:B------:R-:W-:Y:S02]  /*4aa0*/  IABS R17, R42 ;  /* 0x0000002a00117213 */ /* 0x000fe40000000000 */
[----:B------:R-:W-:-:S03]  /*4ab0*/  ISETP.GE.AND P5, PT, R16, RZ, PT ;  /* 0x000000ff1000720c */ /* 0x000fc60003fa6270 */
[----:B------:R-:W-:-:S05]  /*4ac0*/  IMAD.HI.U32 R16, R17, UR5, RZ ;  /* 0x0000000511107c27 */ /* 0x000fca000f8e00ff */
[----:B-1----:R-:W-:-:S05]  /*4ad0*/  IADD3 R18, PT, PT, -R16, RZ, RZ ;  /* 0x000000ff10127210 */ /* 0x002fca0007ffe1ff */
[----:B------:R-:W-:Y:S01]  /*4ae0*/  @!P5 IADD3 R63, PT, PT, -R63, RZ, RZ ;  /* 0x000000ff3f3fd210 */ /* 0x000fe20007ffe1ff */
[----:B------:R-:W-:-:S03]  /*4af0*/  IMAD R17, R18, UR9, R17 ;  /* 0x0000000912117c24 */ /* 0x000fc6000f8e0211 */
[----:B------:R-:W-:Y:S02]  /*4b00*/  SEL R24, R24, R63, !P1 ;  /* 0x0000003f18187207 */ /* 0x000fe40004800000 */
        /* <DEDUP_REMOVED lines=12> */
[----:B------:R-:W-:Y:S02]  /*4bd0*/  SEL R16, R16, RZ, P4 ;  /* 0x000000ff10107207 */ /* 0x000fe40002000000 */
[----:B------:R-:W-:Y:S01]  /*4be0*/  IADD3 R18, PT, PT, -R24, RZ, RZ ;  /* 0x000000ff18127210 */ /* 0x000fe20007ffe1ff */
[----:B------:R-:W-:Y:S02]  /*4bf0*/  IMAD R17, R17, UR50, R42 ;  /* 0x0000003211117c24 */ /* 0x000fe4000f8e022a */
[----:B------:R-:W-:Y:S02]  /*4c00*/  IMAD R16, R16, UR47, R19 ;  /* 0x0000002f10107c24 */ /* 0x000fe4000f8e0213 */
        /* <DEDUP_REMOVED lines=20> */
[----:B------:R-:W-:Y:S01]  /*4d50*/  IMAD R19, R24, UR46, RZ ;  /* 0x0000002e18137c24 */ /* 0x000fe2000f8e02ff */
[----:B------:R-:W-:Y:S02]  /*4d60*/  SHF.R.S64 R16, RZ, 0x1e, R28 ;  /* 0x0000001eff107819 */ /* 0x000fe4000000101c */
[----:B------:R-:W-:Y:S01]  /*4d70*/  SEL R18, R18, RZ, P0 ;  /* 0x000000ff12127207 */ /* 0x000fe20000000000 */
[----:B------:R-:W-:Y:S01]  /*4d80*/  IMAD R19, R22, UR47, R19 ;  /* 0x0000002f16137c24 */ /* 0x000fe2000f8e0213 */
[----:B------:R-:W-:-:S03]  /*4d90*/  IADD3 R16, P1, PT, R16, UR36, RZ ;  /* 0x0000002410107c10 */ /* 0x000fc6000ff3e0ff */
[----:B------:R-:W-:Y:S01]  /*4da0*/  IMAD R24, R18, UR51, R19 ;  /* 0x0000003312187c24 */ /* 0x000fe2000f8e0213 */
[----:B------:R-:W-:Y:S02]  /*4db0*/  SHF.R.S64 R18, RZ, 0x1e, R23 ;  /* 0x0000001eff127819 */ /* 0x000fe40000001017 */
[----:B------:R-:W-:Y:S02]  /*4dc0*/  LEA.HI.X.SX32 R17, R28, UR37, 0x2, P1 ;  /* 0x000000251c117c11 */ /* 0x000fe400088f16ff */
[----:B------:R-:W-:Y:S02]  /*4dd0*/  IADD3 R18, P1, PT, R18, UR36, RZ ;  /* 0x0000002412127c10 */ /* 0x000fe4000ff3e0ff */
[----:B------:R-:W-:Y:S02]  /*4de0*/  IADD3 R22, P2, PT, R34, UR38, RZ ;  /* 0x0000002622167c10 */ /* 0x000fe4000ff5e0ff */
[----:B------:R-:W-:Y:S02]  /*4df0*/  R2UR UR6, R32 ;  /* 0x00000000200672ca */ /* 0x000fe400000e0000 */
[----:B------:R-:W-:-:S02]  /*4e00*/  R2UR UR7, R33 ;  /* 0x00000000210772ca */ /* 0x000fc400000e0000 */
[----:B------:R-:W-:Y:S02]  /*4e10*/  LEA.HI.X.SX32 R19, R23, UR37, 0x2, P1 ;  /* 0x0000002517137c11 */ /* 0x000fe400088f16ff */
[----:B------:R-:W-:Y:S02]  /*4e20*/  LEA.HI.X.SX32 R23, R34, UR39, 0x1, P2 ;  /* 0x0000002722177c11 */ /* 0x000fe400090f0eff */
[C---:B------:R-:W-:Y:S02]  /*4e30*/  IADD3 R34, P4, PT, R24.reuse, UR38, RZ ;  /* 0x0000002618227c10 */ /* 0x040fe4000ff9e0ff */
[----:B----4-:R-:W-:Y:S02]  /*4e40*/  ISETP.NE.AND P0, PT, R35, RZ, PT ;  /* 0x000000ff2300720c */ /* 0x010fe40003f05270 */
[----:B------:R-:W-:Y:S02]  /*4e50*/  LEA.HI.X.SX32 R35, R24, UR39, 0x1, P4 ;  /* 0x0000002718237c11 */ /* 0x000fe4000a0f0eff */
[C---:B------:R-:W-:Y:S01]  /*4e60*/  IADD3 R28, P3, PT, R29.reuse, UR38, RZ ;  /* 0x000000261d1c7c10 */ /* 0x040fe2000ff7e0ff */
[----:B------:R-:W4:Y:S03]  /*4e70*/  LDG.E.U8 R23, desc[UR6][R22.64] ;  /* 0x0000000616177981 */ /* 0x000f26000c1e1100 */
[----:B------:R-:W-:Y:S01]  /*4e80*/  LEA.HI.X.SX32 R29, R29, UR39, 0x1, P3 ;  /* 0x000000271d1d7c11 */ /* 0x000fe200098f0eff */
[----:B------:R-:W4:Y:S04]  /*4e90*/  LDG.E.U8 R35, desc[UR6][R34.64] ;  /* 0x0000000622237981 */ /* 0x000f28000c1e1100 */
[----:B------:R-:W4:Y:S04]  /*4ea0*/  LDG.E R17, desc[UR6][R16.64] ;  /* 0x0000000610117981 */ /* 0x000f28000c1e1900 */
[----:B------:R-:W4:Y:S04]  /*4eb0*/  LDG.E.U8 R29, desc[UR6][R28.64] ;  /* 0x000000061c1d7981 */ /* 0x000f28000c1e1100 */
[----:B------:R0:W4:Y:S01]  /*4ec0*/  LDG.E R19, desc[UR6][R18.64] ;  /* 0x0000000612137981 */ /* 0x000122000c1e1900 */
[----:B------:R-:W-:-:S05]  /*4ed0*/  FMUL R7, R7, UR4 ;  /* 0x0000000407077c20 */ /* 0x000fca0008400000 */
        /* <DEDUP_REMOVED lines=14> */
[----:B------:R-:W-:Y:S02]  /*4fc0*/  ISETP.NE.AND P6, PT, R52, RZ, PT ;  /* 0x000000ff3400720c */ /* 0x000fe40003fc5270 */
[----:B-----5:R-:W-:Y:S02]  /*4fd0*/  ISETP.NE.AND P1, PT, R36, RZ, PT ;  /* 0x000000ff2400720c */ /* 0x020fe40003f25270 */
[----:B------:R-:W-:Y:S01]  /*4fe0*/  FSEL R36, R3, R10, P6 ;  /* 0x0000000a03247208 */ /* 0x000fe20003000000 */
[----:B------:R-:W-:Y:S01]  /*4ff0*/  FMUL R3, R0, UR4 ;  /* 0x0000000400037c20 */ /* 0x000fe20008400000 */
[----:B------:R-:W-:Y:S01]  /*5000*/  ISETP.NE.AND P6, PT, R54, RZ, PT ;  /* 0x000000ff3600720c */ /* 0x000fe20003fc5270 */
[----:B---3--:R-:W-:Y:S01]  /*5010*/  FMUL R27, R27, UR4 ;  /* 0x000000041b1b7c20 */ /* 0x008fe20008400000 */
[----:B------:R-:W-:-:S02]  /*5020*/  ISETP.NE.AND P4, PT, R53, RZ, PT ;  /* 0x000000ff3500720c */ /* 0x000fc40003f85270 */
[----:B------:R-:W-:Y:S01]  /*5030*/  FSEL R42, R3, R10, P6 ;  /* 0x0000000a032a7208 */ /* 0x000fe20003000000 */
[----:B------:R-:W-:Y:S01]  /*5040*/  FMUL R3, R12, UR4 ;  /* 0x000000040c037c20 */ /* 0x000fe20008400000 */
[----:B--2---:R-:W-:-:S04]  /*5050*/  ISETP.NE.AND P3, PT, R44, RZ, PT ;  /* 0x000000ff2c00720c */ /* 0x004fc80003f65270 */
[-C--:B------:R-:W-:Y:S01]  /*5060*/  FSEL R50, R3, R10.reuse, P4 ;  /* 0x0000000a03327208 */ /* 0x080fe20002000000 */
[----:B------:R-:W-:Y:S01]  /*5070*/  FMUL R3, R8, UR4 ;  /* 0x0000000408037c20 */ /* 0x000fe20008400000 */
[-C--:B------:R-:W-:Y:S02]  /*5080*/  FSEL R8, R27, R10.reuse, P3 ;  /* 0x0000000a1b087208 */ /* 0x080fe40001800000 */
[----:B------:R-:W-:Y:S02]  /*5090*/  ISETP.NE.AND P5, PT, R62, RZ, PT ;  /* 0x000000ff3e00720c */ /* 0x000fe40003fa5270 */
[----:B------:R-:W-:Y:S02]  /*50a0*/  FMNMX R0, R8, -INF , !PT ;  /* 0xff80000008007809 */ /* 0x000fe40007800000 */
[----:B------:R-:W-:Y:S02]  /*50b0*/  FSEL R52, R3, R10, P5 ;  /* 0x0000000a03347208 */ /* 0x000fe40002800000 */
        /* <DEDUP_REMOVED lines=11> */
[----:B------:R-:W-:-:S02]  /*5170*/  FMNMX R0, R3, R42, !PT ;  /* 0x0000002a03007209 */ /* 0x000fc40007800000 */
[----:B------:R-:W-:Y:S02]  /*5180*/  FSEL R44, R13, R10, P6 ;  /* 0x0000000a0d2c7208 */ /* 0x000fe40003000000 */
        /* <DEDUP_REMOVED lines=11> */
[----:B0-----:R-:W-:Y:S02]  /*5240*/  FSEL R18, R3, R10, P3 ;  /* 0x0000000a03127208 */ /* 0x001fe40001800000 */
        /* <DEDUP_REMOVED lines=29> */
[----:B------:R-:W-:-:S04]  /*5420*/  FMNMX R11, R11, R56, !PT ;  /* 0x000000380b0b7209 */ /* 0x000fc80007800000 */
[----:B------:R-:W-:Y:S02]  /*5430*/  FMNMX R11, R11, R48, !PT ;  /* 0x000000300b0b7209 */ /* 0x000fe40007800000 */
        /* <DEDUP_REMOVED lines=35> */
[-C--:B------:R-:W-:Y:S01]  /*5670*/  FFMA.RM R3, R3, R12.reuse, 12582913 ;  /* 0x4b40000103037423 */ /* 0x080fe2000000400c */
[----:B------:R-:W-:Y:S01]  /*5680*/  FADD R7, R5, -12583039 ;  /* 0xcb40007f05077421 */ /* 0x000fe20000000000 */
[--C-:B------:R-:W-:Y:S01]  /*5690*/  FADD R16, R22, -R9.reuse ;  /* 0x8000000916107221 */ /* 0x100fe20000000000 */
[----:B------:R-:W-:Y:S01]  /*56a0*/  FADD R4, R4, -R9 ;  /* 0x8000000904047221 */ /* 0x000fe20000000000 */
[----:B------:R-:W-:Y:S01]  /*56b0*/  FADD R13, R3, -12583039 ;  /* 0xcb40007f030d7421 */ /* 0x000fe20000000000 */
        /* <DEDUP_REMOVED lines=22> */
[----:B------:R-:W-:Y:S01]  /*5820*/  FFMA R9, R58, 1.4426950216293334961, -R7 ;  /* 0x3fb8aa3b3a097823 */ /* 0x000fe20000000807 */
[----:B------:R-:W-:Y:S01]  /*5830*/  FFMA.RM R15, R15, R12, 12582913 ;  /* 0x4b4000010f0f7423 */ /* 0x000fe2000000400c */
[----:B------:R-:W-:Y:S01]  /*5840*/  SHF.L.U32 R3, R3, 0x17, RZ ;  /* 0x0000001703037819 */ /* 0x000fe200000006ff */
[----:B------:R-:W-:Y:S01]  /*5850*/  FFMA R62, R62, 1.925963033500011079e-08, R13 ;  /* 0x32a570603e3e7823 */ /* 0x000fe2000000000d */
[----:B------:R-:W-:Y:S01]  /*5860*/  FFMA R58, R58, 1.925963033500011079e-08, R9 ;  /* 0x32a570603a3a7823 */ /* 0x000fe20000000009 */
[----:B------:R-:W-:Y:S01]  /*5870*/  FFMA.SAT R13, R4, R11, 0.5 ;  /* 0x3f000000040d7423 */ /* 0x000fe2000000200b */
[----:B------:R-:W-:Y:S01]  /*5880*/  FADD R9, R15, -12583039 ;  /* 0xcb40007f0f097421 */ /* 0x000fe20000000000 */
[----:B------:R-:W-:-:S02]  /*5890*/  IMAD.SHL.U32 R2, R2, 0x800000, RZ ;  /* 0x0080000002027824 */ /* 0x000fc400078e00ff */
[-C--:B------:R-:W-:Y:S01]  /*58a0*/  FFMA.SAT R43, R34, R11.reuse, 0.5 ;  /* 0x3f000000222b7423 */ /* 0x080fe2000000200b */
[----:B------:R-:W-:Y:S01]  /*58b0*/  FFMA.RM R7, R13, R12, 12582913 ;  /* 0x4b4000010d077423 */ /* 0x000fe2000000400c */
[C---:B------:R-:W-:Y:S01]  /*58c0*/  FFMA R9, R6.reuse, 1.4426950216293334961, -R9 ;  /* 0x3fb8aa3b06097823 */ /* 0x040fe20000000809 */
[----:B------:R-:W-:Y:S01]  /*58d0*/  MUFU.EX2 R62, R62 ;  /* 0x0000003e003e7308 */ /* 0x000fe20000000800 */
[----:B------:R-:W-:Y:S02]  /*58e0*/  IMAD.SHL.U32 R5, R5, 0x800000, RZ ;  /* 0x0080000005057824 */ /* 0x000fe400078e00ff */
[----:B------:R-:W-:Y:S01]  /*58f0*/  FADD R13, R7, -12583039 ;  /* 0xcb40007f070d7421 */ /* 0x000fe20000000000 */
[----:B------:R-:W-:Y:S01]  /*5900*/  FFMA R23, R6, 1.925963033500011079e-08, R9 ;  /* 0x32a5706006177823 */ /* 0x000fe20000000009 */
[----:B------:R-:W-:Y:S02]  /*5910*/  FFMA.SAT R9, R24, R11, 0.5 ;  /* 0x3f00000018097423 */ /* 0x000fe4000000200b */
[----:B------:R-:W-:-:S02]  /*5920*/  FFMA R13, R4, 1.4426950216293334961, -R13 ;  /* 0x3fb8aa3b040d7823 */ /* 0x000fc4000000080d */
[-C--:B------:R-:W-:Y:S01]  /*5930*/  FFMA.RM R6, R9, R12.reuse, 12582913 ;  /* 0x4b40000109067423 */ /* 0x080fe2000000400c */
[----:B------:R-:W0:Y:S01]  /*5940*/  MUFU.EX2 R60, R60 ;  /* 0x0000003c003c7308 */ /* 0x000e220000000800 */
[----:B------:R-:W-:Y:S01]  /*5950*/  FFMA R21, R4, 1.925963033500011079e-08, R13 ;  /* 0x32a5706004157823 */ /* 0x000fe2000000000d */
[-C--:B------:R-:W-:Y:S01]  /*5960*/  FFMA.SAT R13, R36, R11.reuse, 0.5 ;  /* 0x3f000000240d7423 */ /* 0x080fe2000000200b */
[C---:B------:R-:W-:Y:S01]  /*5970*/  FADD R9, R6.reuse, -12583039 ;  /* 0xcb40007f06097421 */ /* 0x040fe20000000000 */
[----:B------:R-:W-:Y:S02]  /*5980*/  SHF.L.U32 R6, R6, 0x17, RZ ;  /* 0x0000001706067819 */ /* 0x000fe400000006ff */
[----:B------:R-:W-:Y:S01]  /*5990*/  FFMA.RM R13, R13, R12, 12582913 ;  /* 0x4b4000010d0d7423 */ /* 0x000fe2000000400c */
[C---:B------:R-:W-:Y:S01]  /*59a0*/  FFMA R9, R24.reuse, 1.4426950216293334961, -R9 ;  /* 0x3fb8aa3b18097823 */ /* 0x040fe20000000809 */
[----:B------:R-:W-:Y:S02]  /*59b0*/  MUFU.EX2 R4, R23 ;  /* 0x0000001700047308 */ /* 0x000fe40000000800 */
[----:B------:R-:W-:Y:S01]  /*59c0*/  FADD R17, R13, -12583039 ;  /* 0xcb40007f0d117421 */ /* 0x000fe20000000000 */
[----:B------:R-:W-:Y:S01]  /*59d0*/  FFMA R25, R24, 1.925963033500011079e-08, R9 ;  /* 0x32a5706018197823 */ /* 0x000fe20000000009 */
[----:B------:R-:W-:-:S02]  /*59e0*/  FFMA.SAT R9, R42, R11, 0.5 ;  /* 0x3f0000002a097423 */ /* 0x000fc4000000200b */
[C---:B------:R-:W-:Y:S02]  /*59f0*/  FFMA R17, R36.reuse, 1.4426950216293334961, -R17 ;  /* 0x3fb8aa3b24117823 */ /* 0x040fe40000000811 */
[----:B------:R-:W-:Y:S01]  /*5a00*/  FFMA.RM R9, R9, R12, 12582913 ;  /* 0x4b40000109097423 */ /* 0x000fe2000000400c */
[----:B------:R-:W-:Y:S01]  /*5a10*/  MUFU.EX2 R21, R21 ;  /* 0x0000001500157308 */ /* 0x000fe20000000800 */
[----:B------:R-:W-:Y:S01]  /*5a20*/  FFMA R36, R36, 1.925963033500011079e-08, R17 ;  /* 0x32a5706024247823 */ /* 0x000fe20000000011 */
[----:B0-----:R-:W-:Y:S01]  /*5a30*/  FMUL R5, R5, R60 ;  /* 0x0000003c05057220 */ /* 0x001fe20000400000 */
[C---:B------:R-:W-:Y:S01]  /*5a40*/  FADD R17, R9.reuse, -12583039 ;  /* 0xcb40007f09117421 */ /* 0x040fe20000000000 */
[----:B------:R-:W-:-:S03]  /*5a50*/  SHF.L.U32 R9, R9, 0x17, RZ ;  /* 0x0000001709097819 */ /* 0x000fc600000006ff */
[C---:B------:R-:W-:Y:S01]  /*5a60*/  FFMA R17, R42.reuse, 1.4426950216293334961, -R17 ;  /* 0x3fb8aa3b2a117823 */ /* 0x040fe20000000811 */
[----:B------:R-:W-:Y:S03]  /*5a70*/  MUFU.EX2 R36, R36 ;  /* 0x0000002400247308 */ /* 0x000fe60000000800 */
[----:B------:R-:W-:Y:S01]  /*5a80*/  FFMA R42, R42, 1.925963033500011079e-08, R17 ;  /* 0x32a570602a2a7823 */ /* 0x000fe20000000011 */
[----:B------:R-:W-:-:S04]  /*5a90*/  FFMA.SAT R17, R0, R11, 0.5 ;  /* 0x3f00000000117423 */ /* 0x000fc8000000200b */
[----:B------:R-:W-:Y:S01]  /*5aa0*/  FFMA.RM R10, R17, R12, 12582913 ;  /* 0x4b400001110a7423 */ /* 0x000fe2000000400c */
[----:B------:R-:W0:Y:S03]  /*5ab0*/  MUFU.EX2 R25, R25 ;  /* 0x0000001900197308 */ /* 0x000e260000000800 */
[----:B------:R-:W-:-:S04]  /*5ac0*/  FADD R17, R10, -12583039 ;  /* 0xcb40007f0a117421 */ /* 0x000fc80000000000 */
[C---:B------:R-:W-:Y:S01]  /*5ad0*/  FFMA R17, R0.reuse, 1.4426950216293334961, -R17 ;  /* 0x3fb8aa3b00117823 */ /* 0x040fe20000000811 */
[----:B------:R-:W-:Y:S03]  /*5ae0*/  MUFU.EX2 R42, R42 ;  /* 0x0000002a002a7308 */ /* 0x000fe60000000800 */
[----:B------:R-:W-:Y:S01]  /*5af0*/  FFMA R20, R0, 1.925963033500011079e-08, R17 ;  /* 0x32a5706000147823 */ /* 0x000fe20000000011 */
[----:B------:R-:W-:Y:S01]  /*5b00*/  FMUL R0, R3, R62 ;  /* 0x0000003e03007220 */ /* 0x000fe20000400000 */
[----:B------:R-:W-:-:S03]  /*5b10*/  FFMA.SAT R17, R44, R11, 0.5 ;  /* 0x3f0000002c117423 */ /* 0x000fc6000000200b */
[----:B------:R-:W1:Y:S01]  /*5b20*/  MUFU.EX2 R3, R58 ;  /* 0x0000003a00037308 */ /* 0x000e620000000800 */
[----:B------:R-:W-:Y:S01]  /*5b30*/  FFMA.RM R17, R17, R12, 12582913 ;  /* 0x4b40000111117423 */ /* 0x000fe2000000400c */
[----:B0-----:R-:W-:-:S03]  /*5b40*/  FMUL R6, R6, R25 ;  /* 0x0000001906067220 */ /* 0x001fc60000400000 */
[----:B------:R-:W-:-:S03]  /*5b50*/  FADD R19, R17, -12583039 ;  /* 0xcb40007f11137421 */ /* 0x000fc60000000000 */
[----:B------:R-:W0:Y:S01]  /*5b60*/  MUFU.EX2 R20, R20 ;  /* 0x0000001400147308 */ /* 0x000e220000000800 */
[----:B------:R-:W-:-:S04]  /*5b70*/  FFMA R19, R44, 1.4426950216293334961, -R19 ;  /* 0x3fb8aa3b2c137823 */ /* 0x000fc80000000813 */
[----:B------:R-:W-:Y:S01]  /*5b80*/  FFMA R44, R44, 1.925963033500011079e-08, R19 ;  /* 0x32a570602c2c7823 */ /* 0x000fe20000000013 */
[----:B------:R-:W-:Y:S01]  /*5b90*/  FFMA.SAT R19, R50, R11, 0.5 ;  /* 0x3f00000032137423 */ /* 0x000fe2000000200b */
[----:B-1----:R-:W-:Y:S01]  /*5ba0*/  FMUL R2, R2, R3 ;  /* 0x0000000302027220 */ /* 0x002fe20000400000 */
[----:B------:R-:W-:Y:S01]  /*5bb0*/  SHF.L.U32 R3, R15, 0x17, RZ ;  /* 0x000000170f037819 */ /* 0x000fe200000006ff */
[----:B------:R-:W-:Y:S01]  /*5bc0*/  FFMA.SAT R15, R52, R11, 0.5 ;  /* 0x3f000000340f7423 */ /* 0x000fe2000000200b */
[-C--:B------:R-:W-:Y:S01]  /*5bd0*/  FFMA.RM R19, R19, R12.reuse, 12582913 ;  /* 0x4b40000113137423 */ /* 0x080fe2000000400c */
[----:B------:R-:W1:Y:S02]  /*5be0*/  MUFU.EX2 R25, R44 ;  /* 0x0000002c00197308 */ /* 0x000e640000000800 */
[----:B------:R-:W-:Y:S01]  /*5bf0*/  FFMA.RM R23, R15, R12, 12582913 ;  /* 0x4b4000010f177423 */ /* 0x000fe2000000400c */
[----:B------:R-:W-:Y:S01]  /*5c00*/  FMUL R3, R3, R4 ;  /* 0x0000000403037220 */ /* 0x000fe20000400000 */
[----:B------:R-:W-:-:S02]  /*5c10*/  IMAD.SHL.U32 R4, R7, 0x800000, RZ ;  /* 0x0080000007047824 */ /* 0x000fc400078e00ff */
[----:B------:R-:W-:Y:S01]  /*5c20*/  FADD R27, R19, -12583039 ;  /* 0xcb40007f131b7421 */ /* 0x000fe20000000000 */
[----:B------:R-:W-:Y:S01]  /*5c30*/  FADD R15, R23, -12583039 ;  /* 0xcb40007f170f7421 */ /* 0x000fe20000000000 */
[----:B------:R-:W-:Y:S01]  /*5c40*/  FMUL R4, R4, R21 ;  /* 0x0000001504047220 */ /* 0x000fe20000400000 */
[-C--:B------:R-:W-:Y:S02]  /*5c50*/  FFMA.SAT R21, R18, R11.reuse, 0.5 ;  /* 0x3f00000012157423 */ /* 0x080fe4000000200b */
[----:B------:R-:W-:Y:S01]  /*5c60*/  FFMA R15, R52, 1.4426950216293334961, -R15 ;  /* 0x3fb8aa3b340f7823 */ /* 0x000fe2000000080f */
[----:B------:R-:W-:Y:S01]  /*5c70*/  FFMA R27, R50, 1.4426950216293334961, -R27 ;  /* 0x3fb8aa3b321b7823 */ /* 0x000fe2000000081b */
[----:B------:R-:W-:Y:S02]  /*5c80*/  FFMA.RM R21, R21, R12, 12582913 ;  /* 0x4b40000115157423 */ /* 0x000fe4000000400c */
[----:B------:R-:W-:Y:S01]  /*5c90*/  FFMA R52, R52, 1.925963033500011079e-08, R15 ;  /* 0x32a5706034347823 */ /* 0x000fe2000000000f */
[-C--:B------:R-:W-:Y:S01]  /*5ca0*/  FFMA.SAT R15, R54, R11.reuse, 0.5 ;  /* 0x3f000000360f7423 */ /* 0x080fe2000000200b */
[----:B------:R-:W-:Y:S01]  /*5cb0*/  FFMA R50, R50, 1.925963033500011079e-08, R27 ;  /* 0x32a5706032327823 */ /* 0x000fe2000000001b */
[----:B------:R-:W-:-:S02]  /*5cc0*/  FFMA.SAT R27, R8, R11, 0.5 ;  /* 0x3f000000081b7423 */ /* 0x000fc4000000200b */
[-C--:B------:R-:W-:Y:S01]  /*5cd0*/  FFMA.RM R24, R15, R12.reuse, 12582913 ;  /* 0x4b4000010f187423 */ /* 0x080fe2000000400c */
[----:B------:R-:W-:Y:S01]  /*5ce0*/  FFMA.SAT R15, R28, R11, 0.5 ;  /* 0x3f0000001c0f7423 */ /* 0x000fe2000000200b */
[-C--:B------:R-:W-:Y:S01]  /*5cf0*/  FFMA.RM R27, R27, R12.reuse, 12582913 ;  /* 0x4b4000011b1b7423 */ /* 0x080fe2000000400c */
[----:B------:R-:W-:Y:S01]  /*5d00*/  MUFU.EX2 R52, R52 ;  /* 0x0000003400347308 */ /* 0x000fe20000000800 */
[----:B------:R-:W-:Y:S01]  /*5d10*/  FADD R7, R24, -12583039 ;  /* 0xcb40007f18077421 */ /* 0x000fe20000000000 */
[----:B------:R-:W-:-:S03]  /*5d20*/  FFMA.RM R15, R15, R12, 12582913 ;  /* 0x4b4000010f0f7423 */ /* 0x000fc6000000400c */
[C---:B------:R-:W-:Y:S01]  /*5d30*/  FFMA R7, R54.reuse, 1.4426950216293334961, -R7 ;  /* 0x3fb8aa3b36077823 */ /* 0x040fe20000000807 */
[C---:B------:R-:W-:Y:S01]  /*5d40*/  FADD R35, R15.reuse, -12583039 ;  /* 0xcb40007f0f237421 */ /* 0x040fe20000000000 */
[----:B------:R-:W-:Y:S02]  /*5d50*/  IMAD.SHL.U32 R15, R15, 0x800000, RZ ;  /* 0x008000000f0f7824 */ /* 0x000fe400078e00ff */
[----:B------:R-:W-:Y:S01]  /*5d60*/  FFMA R54, R54, 1.925963033500011079e-08, R7 ;  /* 0x32a5706036367823 */ /* 0x000fe20000000007 */
[----:B------:R-:W-:Y:S01]  /*5d70*/  FADD R7, R21, -12583039 ;  /* 0xcb40007f15077421 */ /* 0x000fe20000000000 */
[----:B------:R-:W-:-:S03]  /*5d80*/  FFMA R35, R28, 1.4426950216293334961, -R35 ;  /* 0x3fb8aa3b1c237823 */ /* 0x000fc60000000823 */
[----:B------:R-:W-:Y:S01]  /*5d90*/  FFMA R7, R18, 1.4426950216293334961, -R7 ;  /* 0x3fb8aa3b12077823 */ /* 0x000fe20000000807 */
[----:B------:R-:W-:-:S03]  /*5da0*/  FFMA R35, R28, 1.925963033500011079e-08, R35 ;  /* 0x32a570601c237823 */ /* 0x000fc60000000023 */
[----:B------:R-:W-:Y:S01]  /*5db0*/  FFMA R31, R18, 1.925963033500011079e-08, R7 ;  /* 0x32a57060121f7823 */ /* 0x000fe20000000007 */
[----:B------:R-:W-:Y:S02]  /*5dc0*/  IMAD.SHL.U32 R7, R13, 0x800000, RZ ;  /* 0x008000000d077824 */ /* 0x000fe400078e00ff */
[----:B------:R-:W-:Y:S01]  /*5dd0*/  FADD R13, R27, -12583039 ;  /* 0xcb40007f1b0d7421 */ /* 0x000fe20000000000 */
[----:B------:R-:W-:Y:S02]  /*5de0*/  IMAD.SHL.U32 R18, R24, 0x800000, RZ ;  /* 0x0080000018127824 */ /* 0x000fe400078e00ff */
[----:B------:R-:W-:Y:S01]  /*5df0*/  FMUL R7, R7, R36 ;  /* 0x0000002407077220 */ /* 0x000fe20000400000 */
[C---:B------:R-:W-:Y:S01]  /*5e00*/  FFMA R13, R8.reuse, 1.4426950216293334961, -R13 ;  /* 0x3fb8aa3b080d7823 */ /* 0x040fe2000000080d */
[----:B------:R-:W-:Y:S03]  /*5e10*/  MUFU.EX2 R24, R35 ;  /* 0x0000002300187308 */ /* 0x000fe60000000800 */
[----:B------:R-:W-:Y:S01]  /*5e20*/  FFMA R36, R8, 1.925963033500011079e-08, R13 ;  /* 0x32a5706008247823 */ /* 0x000fe2000000000d */
[----:B------:R-:W-:Y:S01]  /*5e30*/  FFMA.SAT R13, R16, R11, 0.5 ;  /* 0x3f000000100d7423 */ /* 0x000fe2000000200b */
[----:B------:R-:W-:-:S03]  /*5e40*/  FMUL R8, R9, R42 ;  /* 0x0000002a09087220 */ /* 0x000fc60000400000 */
[----:B------:R-:W-:-:S04]  /*5e50*/  FFMA.RM R13, R13, R12, 12582913 ;  /* 0x4b4000010d0d7423 */ /* 0x000fc8000000400c */
[----:B------:R-:W-:-:S04]  /*5e60*/  FADD R9, R13, -12583039 ;  /* 0xcb40007f0d097421 */ /* 0x000fc80000000000 */
[----:B------:R-:W-:-:S04]  /*5e70*/  FFMA R9, R16, 1.4426950216293334961, -R9 ;  /* 0x3fb8aa3b10097823 */ /* 0x000fc80000000809 */
[----:B------:R-:W-:Y:S01]  /*5e80*/  FFMA R29, R16, 1.925963033500011079e-08, R9 ;  /* 0x32a57060101d7823 */ /* 0x000fe20000000009 */
[----:B------:R-:W-:Y:S01]  /*5e90*/  IMAD.SHL.U32 R9, R10, 0x800000, RZ ;  /* 0x008000000a097824 */ /* 0x000fe200078e00ff */
[----:B------:R-:W-:Y:S01]  /*5ea0*/  SHF.L.U32 R10, R17, 0x17, RZ ;  /* 0x00000017110a7819 */ /* 0x000fe200000006ff */
[----:B------:R-:W-:Y:S01]  /*5eb0*/  IMAD.SHL.U32 R16, R19, 0x800000, RZ ;  /* 0x0080000013107824 */ /* 0x000fe200078e00ff */
[----:B------:R-:W2:Y:S01]  /*5ec0*/  MUFU.EX2 R17, R50 ;  /* 0x0000003200117308 */ /* 0x000ea20000000800 */
[----:B0-----:R-:W-:Y:S02]  /*5ed0*/  FMUL R9, R9, R20 ;  /* 0x0000001409097220 */ /* 0x001fe40000400000 */
[----:B-1----:R-:W-:Y:S01]  /*5ee0*/  FMUL R10, R10, R25 ;  /* 0x000000190a0a7220 */ /* 0x002fe20000400000 */
[----:B------:R-:W-:-:S04]  /*5ef0*/  FFMA.SAT R25, R26, R11, 0.5 ;  /* 0x3f0000001a197423 */ /* 0x000fc8000000200b */
[----:B------:R-:W-:Y:S01]  /*5f00*/  FFMA.RM R25, R25, R12, 12582913 ;  /* 0x4b40000119197423 */ /* 0x000fe2000000400c */
[----:B------:R-:W-:Y:S03]  /*5f10*/  MUFU.EX2 R20, R31 ;  /* 0x0000001f00147308 */ /* 0x000fe60000000800 */
[----:B------:R-:W-:-:S04]  /*5f20*/  FADD R41, R25, -12583039 ;  /* 0xcb40007f19297421 */ /* 0x000fc80000000000 */
[----:B------:R-:W-:Y:S01]  /*5f30*/  FFMA R41, R26, 1.4426950216293334961, -R41 ;  /* 0x3fb8aa3b1a297823 */ /* 0x000fe20000000829 */
[----:B--2---:R-:W-:Y:S01]  /*5f40*/  FMUL R16, R16, R17 ;  /* 0x0000001110107220 */ /* 0x004fe20000400000 */
[----:B------:R-:W-:Y:S01]  /*5f50*/  SHF.L.U32 R17, R23, 0x17, RZ ;  /* 0x0000001717117819 */ /* 0x000fe200000006ff */
[----:B------:R-:W-:Y:S01]  /*5f60*/  MUFU.EX2 R29, R29 ;  /* 0x0000001d001d7308 */ /* 0x000fe20000000800 */
[----:B------:R-:W-:Y:S01]  /*5f70*/  FFMA R41, R26, 1.925963033500011079e-08, R41 ;  /* 0x32a570601a297823 */ /* 0x000fe20000000029 */
[----:B------:R-:W-:Y:S02]  /*5f80*/  FFMA.RM R26, R43, R12, 12582913 ;  /* 0x4b4000012b1a7423 */ /* 0x000fe4000000400c */
[----:B------:R-:W-:Y:S02]  /*5f90*/  FMUL R17, R17, R52 ;  /* 0x0000003411117220 */ /* 0x000fe40000400000 */
[C---:B------:R-:W-:Y:S01]  /*5fa0*/  FADD R19, R26.reuse, -12583039 ;  /* 0xcb40007f1a137421 */ /* 0x040fe20000000000 */
[----:B------:R-:W-:Y:S01]  /*5fb0*/  IMAD.SHL.U32 R26, R26, 0x800000, RZ ;  /* 0x008000001a1a7824 */ /* 0x000fe200078e00ff */
[----:B------:R-:W-:Y:S02]  /*5fc0*/  MUFU.EX2 R42, R41 ;  /* 0x00000029002a7308 */ /* 0x000fe40000000800 */
[----:B------:R-:W-:-:S04]  /*5fd0*/  FFMA R19, R34, 1.4426950216293334961, -R19 ;  /* 0x3fb8aa3b22137823 */ /* 0x000fc80000000813 */
[----:B------:R-:W-:Y:S01]  /*5fe0*/  FFMA R23, R34, 1.925963033500011079e-08, R19 ;  /* 0x32a5706022177823 */ /* 0x000fe20000000013 */
[----:B------:R-:W-:-:S04]  /*5ff0*/  FFMA.SAT R19, R46, R11, 0.5 ;  /* 0x3f0000002e137423 */ /* 0x000fc8000000200b */
[----:B------:R-:W-:Y:S02]  /*6000*/  FFMA.RM R28, R19, R12, 12582913 ;  /* 0x4b400001131c7423 */ /* 0x000fe4000000400c */
[----:B------:R-:W0:Y:S02]  /*6010*/  MUFU.EX2 R19, R54 ;  /* 0x0000003600137308 */ /* 0x000e240000000800 */
[----:B------:R-:W-:-:S04]  /*6020*/  FADD R43, R28, -12583039 ;  /* 0xcb40007f1c2b7421 */ /* 0x000fc80000000000 */
[----:B------:R-:W-:-:S04]  /*6030*/  FFMA R43, R46, 1.4426950216293334961, -R43 ;  /* 0x3fb8aa3b2e2b7823 */ /* 0x000fc8000000082b */
[----:B------:R-:W-:Y:S01]  /*6040*/  FFMA R46, R46, 1.925963033500011079e-08, R43 ;  /* 0x32a570602e2e7823 */ /* 0x000fe2000000002b */
[----:B------:R-:W-:-:S04]  /*6050*/  FFMA.SAT R43, R56, R11, 0.5 ;  /* 0x3f000000382b7423 */ /* 0x000fc8000000200b */
[----:B------:R-:W-:Y:S01]  /*6060*/  FFMA.RM R34, R43, R12, 12582913 ;  /* 0x4b4000012b227423 */ /* 0x000fe2000000400c */
[----:B------:R-:W-:Y:S01]  /*6070*/  MUFU.EX2 R46, R46 ;  /* 0x0000002e002e7308 */ /* 0x000fe20000000800 */
[----:B0-----:R-:W-:Y:S01]  /*6080*/  FMUL R18, R18, R19 ;  /* 0x0000001312127220 */ /* 0x001fe20000400000 */
[----:B------:R-:W-:Y:S01]  /*6090*/  SHF.L.U32 R19, R21, 0x17, RZ ;  /* 0x0000001715137819 */ /* 0x000fe200000006ff */
[----:B------:R-:W-:Y:S01]  /*60a0*/  FADD R43, R34, -12583039 ;  /* 0xcb40007f222b7421 */ /* 0x000fe20000000000 */
[----:B------:R-:W-:-:S03]  /*60b0*/  FFMA.SAT R21, R48, R11, 0.5 ;  /* 0x3f00000030157423 */ /* 0x000fc6000000200b */
[C---:B------:R-:W-:Y:S01]  /*60c0*/  FFMA R43, R56.reuse, 1.4426950216293334961, -R43 ;  /* 0x3fb8aa3b382b7823 */ /* 0x040fe2000000082b */
[----:B------:R-:W-:Y:S01]  /*60d0*/  FFMA.RM R31, R21, R12, 12582913 ;  /* 0x4b400001151f7423 */ /* 0x000fe2000000400c */
[----:B------:R-:W-:Y:S01]  /*60e0*/  FMUL R19, R19, R20 ;  /* 0x0000001413137220 */ /* 0x000fe20000400000 */
[----:B------:R-:W0:Y:S01]  /*60f0*/  MUFU.EX2 R21, R36 ;  /* 0x0000002400157308 */ /* 0x000e220000000800 */
[----:B------:R-:W-:Y:S01]  /*6100*/  FFMA R56, R56, 1.925963033500011079e-08, R43 ;  /* 0x32a5706038387823 */ /* 0x000fe2000000002b */
[----:B------:R-:W-:Y:S01]  /*6110*/  FADD R43, R31, -12583039 ;  /* 0xcb40007f1f2b7421 */ /* 0x000fe20000000000 */
[----:B------:R-:W-:Y:S01]  /*6120*/  IMAD.SHL.U32 R20, R27, 0x800000, RZ ;  /* 0x008000001b147824 */ /* 0x000fe200078e00ff */
[----:B------:R-:W-:Y:S02]  /*6130*/  SHF.L.U32 R31, R31, 0x17, RZ ;  /* 0x000000171f1f7819 */ /* 0x000fe400000006ff */
[----:B------:R-:W-:-:S04]  /*6140*/  FFMA R43, R48, 1.4426950216293334961, -R43 ;  /* 0x3fb8aa3b302b7823 */ /* 0x000fc8000000082b */
[----:B------:R-:W-:Y:S01]  /*6150*/  FFMA R48, R48, 1.925963033500011079e-08, R43 ;  /* 0x32a5706030307823 */ /* 0x000fe2000000002b */
[----:B------:R-:W-:-:S04]  /*6160*/  FFMA.SAT R43, R30, R11, 0.5 ;  /* 0x3f0000001e2b7423 */ /* 0x000fc8000000200b */
[----:B------:R-:W-:Y:S01]  /*6170*/  FFMA.RM R27, R43, R12, 12582913 ;  /* 0x4b4000012b1b7423 */ /* 0x000fe2000000400c */
[----:B------:R-:W-:Y:S01]  /*6180*/  FFMA.SAT R43, R14, R11, 0.5 ;  /* 0x3f0000000e2b7423 */ /* 0x000fe2000000200b */
[----:B0-----:R-:W-:Y:S01]  /*6190*/  FMUL R20, R20, R21 ;  /* 0x0000001514147220 */ /* 0x001fe20000400000 */
[----:B------:R-:W0:Y:S01]  /*61a0*/  MUFU.EX2 R48, R48 ;  /* 0x0000003000307308 */ /* 0x000e220000000800 */
[----:B------:R-:W-:-:S04]  /*61b0*/  FADD R21, R27, -12583039 ;  /* 0xcb40007f1b157421 */ /* 0x000fc80000000000 */
[----:B------:R-:W-:-:S04]  /*61c0*/  FFMA R21, R30, 1.4426950216293334961, -R21 ;  /* 0x3fb8aa3b1e157823 */ /* 0x000fc80000000815 */
[----:B------:R-:W-:Y:S01]  /*61d0*/  FFMA R30, R30, 1.925963033500011079e-08, R21 ;  /* 0x32a570601e1e7823 */ /* 0x000fe20000000015 */
[----:B------:R-:W-:-:S04]  /*61e0*/  FFMA.SAT R21, R22, R11, 0.5 ;  /* 0x3f00000016157423 */ /* 0x000fc8000000200b */
[-C--:B------:R-:W-:Y:S01]  /*61f0*/  FFMA.RM R11, R21, R12.reuse, 12582913 ;  /* 0x4b400001150b7423 */ /* 0x080fe2000000400c */
[----:B------:R-:W-:Y:S02]  /*6200*/  FFMA.RM R12, R43, R12, 12582913 ;  /* 0x4b4000012b0c7423 */ /* 0x000fe4000000400c */
[----:B------:R1:W2:Y:S01]  /*6210*/  MUFU.EX2 R43, R23 ;  /* 0x00000017002b7308 */ /* 0x0002a20000000800 */
[----:B------:R-:W-:-:S04]  /*6220*/  FADD R21, R11, -12583039 ;  /* 0xcb40007f0b157421 */ /* 0x000fc80000000000 */
[----:B------:R-:W-:-:S04]  /*6230*/  FFMA R21, R22, 1.4426950216293334961, -R21 ;  /* 0x3fb8aa3b16157823 */ /* 0x000fc80000000815 */
[----:B------:R-:W-:Y:S01]  /*6240*/  FFMA R36, R22, 1.925963033500011079e-08, R21 ;  /* 0x32a5706016247823 */ /* 0x000fe20000000015 */
[----:B------:R-:W-:Y:S01]  /*6250*/  FADD R21, RZ, R5 ;  /* 0x00000005ff157221 */ /* 0x000fe20000000000 */
[----:B-1----:R-:W-:Y:S01]  /*6260*/  SHF.L.U32 R23, R25, 0x17, RZ ;  /* 0x0000001719177819 */ /* 0x002fe200000006ff */
[----:B------:R-:W-:Y:S02]  /*6270*/  FADD R25, R12, -12583039 ;  /* 0xcb40007f0c197421 */ /* 0x000fe40000000000 */
[----:B------:R-:W-:Y:S01]  /*6280*/  FADD R21, R21, R0 ;  /* 0x0000000015157221 */ /* 0x000fe20000000000 */
[----:B------:R-:W-:Y:S01]  /*6290*/  MUFU.EX2 R36, R36 ;  /* 0x0000002400247308 */ /* 0x000fe20000000800 */
[----:B------:R-:W-:Y:S01]  /*62a0*/  FMUL R23, R23, R42 ;  /* 0x0000002a17177220 */ /* 0x000fe20000400000 */
[----:B------:R-:W-:Y:S01]  /*62b0*/  FFMA R35, R14, 1.4426950216293334961, -R25 ;  /* 0x3fb8aa3b0e237823 */ /* 0x000fe20000000819 */
[----:B------:R-:W-:Y:S01]  /*62c0*/  FADD R22, R21, R2 ;  /* 0x0000000215167221 */ /* 0x000fe20000000000 */
[----:B------:R-:W-:Y:S01]  /*62d0*/  SHF.L.U32 R25, R28, 0x17, RZ ;  /* 0x000000171c197819 */ /* 0x000fe200000006ff */
[----:B------:R-:W-:-:S02]  /*62e0*/  IMAD.SHL.U32 R28, R27, 0x800000, RZ ;  /* 0x008000001b1c7824 */ /* 0x000fc400078e00ff */
[----:B------:R-:W-:Y:S01]  /*62f0*/  FFMA R35, R14, 1.925963033500011079e-08, R35 ;  /* 0x32a570600e237823 */ /* 0x000fe20000000023 */
[----:B------:R-:W-:Y:S01]  /*6300*/  FADD R21, R22, R3 ;  /* 0x0000000316157221 */ /* 0x000fe20000000000 */
[----:B0-----:R-:W-:Y:S01]  /*6310*/  FMUL R27, R31, R48 ;  /* 0x000000301f1b7220 */ /* 0x001fe20000400000 */
[----:B------:R-:W-:Y:S02]  /*6320*/  FMUL R25, R25, R46 ;  /* 0x0000002e19197220 */ /* 0x000fe40000400000 */
[----:B------:R-:W-:Y:S01]  /*6330*/  FADD R21, R21, R4 ;  /* 0x0000000415157221 */ /* 0x000fe20000000000 */
[----:B------:R-:W0:Y:S03]  /*6340*/  MUFU.EX2 R35, R35 ;  /* 0x0000002300237308 */ /* 0x000e260000000800 */
[----:B------:R-:W-:-:S04]  /*6350*/  FADD R22, R21, R6 ;  /* 0x0000000615167221 */ /* 0x000fc80000000000 */
[----:B------:R-:W-:-:S04]  /*6360*/  FADD R21, R22, R7 ;  /* 0x0000000716157221 */ /* 0x000fc80000000000 */
[----:B------:R-:W-:-:S04]  /*6370*/  FADD R22, R21, R8 ;  /* 0x0000000815167221 */ /* 0x000fc80000000000 */
[----:B------:R-:W-:Y:S01]  /*6380*/  FADD R21, R22, R9 ;  /* 0x0000000916157221 */ /* 0x000fe20000000000 */
[----:B------:R-:W-:-:S03]  /*6390*/  SHF.L.U32 R22, R13, 0x17, RZ ;  /* 0x000000170d167819 */ /* 0x000fc600000006ff */
[----:B------:R-:W-:Y:S02]  /*63a0*/  FADD R13, R21, R10 ;  /* 0x0000000a150d7221 */ /* 0x000fe40000000000 */
[----:B------:R-:W-:Y:S02]  /*63b0*/  FMUL R21, R22, R29 ;  /* 0x0000001d16157220 */ /* 0x000fe40000400000 */
[----:B------:R-:W-:Y:S01]  /*63c0*/  FADD R22, R13, R16 ;  /* 0x000000100d167221 */ /* 0x000fe20000000000 */
[----:B------:R-:W-:Y:S03]  /*63d0*/  MUFU.EX2 R29, R56 ;  /* 0x00000038001d7308 */ /* 0x000fe60000000800 */
[----:B------:R-:W-:Y:S01]  /*63e0*/  FADD R13, R22, R17 ;  /* 0x00000011160d7221 */ /* 0x000fe20000000000 */
[----:B------:R-:W-:-:S03]  /*63f0*/  FMUL R22, R15, R24 ;  /* 0x000000180f167220 */ /* 0x000fc60000400000 */
[----:B------:R-:W-:Y:S01]  /*6400*/  FADD R24, R13, R18 ;  /* 0x000000120d187221 */ /* 0x000fe20000000000 */
[----:B------:R1:W3:Y:S03]  /*6410*/  MUFU.EX2 R15, R30 ;  /* 0x0000001e000f7308 */ /* 0x0002e60000000800 */
[----:B------:R-:W-:-:S04]  /*6420*/  FADD R13, R24, R19 ;  /* 0x00000013180d7221 */ /* 0x000fc80000000000 */
[----:B------:R-:W-:Y:S01]  /*6430*/  FADD R24, R13, R20 ;  /* 0x000000140d187221 */ /* 0x000fe20000000000 */
[----:B-1----:R-:W-:-:S03]  /*6440*/  IMAD.SHL.U32 R30, R12, 0x800000, RZ ;  /* 0x008000000c1e7824 */ /* 0x002fc600078e00ff */
[----:B------:R-:W-:Y:S01]  /*6450*/  FADD R13, R24, R21 ;  /* 0x00000015180d7221 */ /* 0x000fe20000000000 */
[----:B--2---:R-:W-:Y:S01]  /*6460*/  FMUL R24, R26, R43 ;  /* 0x0000002b1a187220 */ /* 0x004fe20000400000 */
[----:B0-----:R-:W-:Y:S02]  /*6470*/  FMUL R30, R30, R35 ;  /* 0x000000231e1e7220 */ /* 0x001fe40000400000 */
[----:B------:R-:W-:Y:S01]  /*6480*/  FADD R26, R13, R22 ;  /* 0x000000160d1a7221 */ /* 0x000fe20000000000 */
[----:B---3--:R-:W-:-:S03]  /*6490*/  FMUL R28, R28, R15 ;  /* 0x0000000f1c1c7220 */ /* 0x008fc60000400000 */
[----:B------:R-:W-:Y:S01]  /*64a0*/  FADD R13, R26, R23 ;  /* 0x000000171a0d7221 */ /* 0x000fe20000000000 */
[----:B------:R-:W-:-:S03]  /*64b0*/  IMAD.SHL.U32 R26, R34, 0x800000, RZ ;  /* 0x00800000221a7824 */ /* 0x000fc600078e00ff */
        /* <DEDUP_REMOVED lines=19> */
.L_x_11848:
        /* <DEDUP_REMOVED lines=12> */
[----:B0-----:R-:W-:Y:S05]  /*66b0*/  CALL.REL.NOINC `($__internal_178_$__cuda_sm3x_div_rn_noftz_f32_slowpath) ;  /* 0x0000002c00a07944 */ /* 0x001fea0003c00000 */
[----:B------:R-:W-:-:S07]  /*66c0*/  IMAD.MOV.U32 R11, RZ, RZ, R5 ;  /* 0x000000ffff0b7224 */ /* 0x000fce00078e0005 */
.L_x_11787:
[----:B------:R-:W-:Y:S05]  /*66d0*/  BSYNC.RECONVERGENT B3 ;  /* 0x0000000000037941 */ /* 0x000fea0003800200 */
.L_x_11786:
        /* <DEDUP_REMOVED lines=12> */
[----:B0-----:R-:W-:Y:S05]  /*67a0*/  CALL.REL.NOINC `($__internal_178_$__cuda_sm3x_div_rn_noftz_f32_slowpath) ;  /* 0x0000002c00647944 */ /* 0x001fea0003c00000 */
[----:B------:R-:W-:-:S07]  /*67b0*/  MOV R14, R5 ;  /* 0x00000005000e7202 */ /* 0x000fce0000000f00 */
.L_x_11789:
[----:B------:R-:W-:Y:S05]  /*67c0*/  BSYNC.RECONVERGENT B3 ;  /* 0x0000000000037941 */ /* 0x000fea0003800200 */
.L_x_11788:
        /* <DEDUP_REMOVED lines=12> */
[----:B0-----:R-:W-:Y:S05]  /*6890*/  CALL.REL.NOINC `($__internal_178_$__cuda_sm3x_div_rn_noftz_f32_slowpath) ;  /* 0x0000002c00287944 */ /* 0x001fea0003c00000 */
[----:B------:R-:W-:-:S07]  /*68a0*/  IMAD.MOV.U32 R0, RZ, RZ, R5 ;  /* 0x000000ffff007224 */ /* 0x000fce00078e0005 */
.L_x_11791:
[----:B------:R-:W-:Y:S05]  /*68b0*/  BSYNC.RECONVERGENT B3 ;  /* 0x0000000000037941 */ /* 0x000fea0003800200 */
.L_x_11790:
        /* <DEDUP_REMOVED lines=14> */
.L_x_11793:
[----:B------:R-:W-:Y:S05]  /*69a0*/  BSYNC.RECONVERGENT B3 ;  /* 0x0000000000037941 */ /* 0x000fea0003800200 */
.L_x_11792:
        /* <DEDUP_REMOVED lines=14> */
.L_x_11795:
[----:B------:R-:W-:Y:S05]  /*6a90*/  BSYNC.RECONVERGENT B3 ;  /* 0x0000000000037941 */ /* 0x000fea0003800200 */
.L_x_11794:
        /* <DEDUP_REMOVED lines=14> */
.L_x_11797:
[----:B------:R-:W-:Y:S05]  /*6b80*/  BSYNC.RECONVERGENT B3 ;  /* 0x0000000000037941 */ /* 0x000fea0003800200 */
.L_x_11796:
        /* <DEDUP_REMOVED lines=14> */
.L_x_11799:
[----:B------:R-:W-:Y:S05]  /*6c70*/  BSYNC.RECONVERGENT B3 ;  /* 0x0000000000037941 */ /* 0x000fea0003800200 */
.L_x_11798:
        /* <DEDUP_REMOVED lines=14> */
.L_x_11801:
[----:B------:R-:W-:Y:S05]  /*6d60*/  BSYNC.RECONVERGENT B3 ;  /* 0x0000000000037941 */ /* 0x000fea0003800200 */
.L_x_11800:
        /* <DEDUP_REMOVED lines=14> */
.L_x_11803:
[----:B------:R-:W-:Y:S05]  /*6e50*/  BSYNC.RECONVERGENT B3 ;  /* 0x0000000000037941 */ /* 0x000fea0003800200 */
.L_x_11802:
        /* <DEDUP_REMOVED lines=14> */
.L_x_11805:
[----:B------:R-:W-:Y:S05]  /*6f40*/  BSYNC.RECONVERGENT B3 ;  /* 0x0000000000037941 */ /* 0x000fea0003800200 */
.L_x_11804:
        /* <DEDUP_REMOVED lines=14> */
.L_x_11807:
[----:B------:R-:W-:Y:S05]  /*7030*/  BSYNC.RECONVERGENT B3 ;  /* 0x0000000000037941 */ /* 0x000fea0003800200 */
.L_x_11806:
        /* <DEDUP_REMOVED lines=14> */
.L_x_11809:
[----:B------:R-:W-:Y:S05]  /*7120*/  BSYNC.RECONVERGENT B3 ;  /* 0x0000000000037941 */ /* 0x000fea0003800200 */
.L_x_11808:
        /* <DEDUP_REMOVED lines=14> */
.L_x_11811:
[----:B------:R-:W-:Y:S05]  /*7210*/  BSYNC.RECONVERGENT B3 ;  /* 0x0000000000037941 */ /* 0x000fea0003800200 */
.L_x_11810:
        /* <DEDUP_REMOVED lines=14> */
.L_x_11813:
[----:B------:R-:W-:Y:S05]  /*7300*/  BSYNC.RECONVERGENT B3 ;  /* 0x0000000000037941 */ /* 0x000fea0003800200 */
.L_x_11812:
        /* <DEDUP_REMOVED lines=14> */
.L_x_11815:
[----:B------:R-:W-:Y:S05]  /*73f0*/  BSYNC.RECONVERGENT B3 ;  /* 0x0000000000037941 */ /* 0x000fea0003800200 */
.L_x_11814:
        /* <DEDUP_REMOVED lines=14> */
.L_x_11817:
[----:B------:R-:W-:Y:S05]  /*74e0*/  BSYNC.RECONVERGENT B3 ;  /* 0x0000000000037941 */ /* 0x000fea0003800200 */
.L_x_11816:
        /* <DEDUP_REMOVED lines=13> */
[----:B------:R-:W-:-:S07]  /*75c0*/  MOV R20, R5 ;  /* 0x0000000500147202 */ /* 0x000fce0000000f00 */
.L_x_11819:
[----:B------:R-:W-:Y:S05]  /*75d0*/  BSYNC.RECONVERGENT B3 ;  /* 0x0000000000037941 */ /* 0x000fea0003800200 */
.L_x_11818:
        /* <DEDUP_REMOVED lines=14> */
.L_x_11821:
[----:B------:R-:W-:Y:S05]  /*76c0*/  BSYNC.RECONVERGENT B3 ;  /* 0x0000000000037941 */ /* 0x000fea0003800200 */
.L_x_11820:
        /* <DEDUP_REMOVED lines=14> */
.L_x_11823:
[----:B------:R-:W-:Y:S05]  /*77b0*/  BSYNC.RECONVERGENT B3 ;  /* 0x0000000000037941 */ /* 0x000fea0003800200 */
.L_x_11822:
        /* <DEDUP_REMOVED lines=14> */
.L_x_11825:
[----:B------:R-:W-:Y:S05]  /*78a0*/  BSYNC.RECONVERGENT B3 ;  /* 0x0000000000037941 */ /* 0x000fea0003800200 */
.L_x_11824:
        /* <DEDUP_REMOVED lines=14> */
.L_x_11827:
[----:B------:R-:W-:Y:S05]  /*7990*/  BSYNC.RECONVERGENT B3 ;  /* 0x0000000000037941 */ /* 0x000fea0003800200 */
.L_x_11826:
        /* <DEDUP_REMOVED lines=14> */
.L_x_11829:
[----:B------:R-:W-:Y:S05]  /*7a80*/  BSYNC.RECONVERGENT B3 ;  /* 0x0000000000037941 */ /* 0x000fea0003800200 */
.L_x_11828:
        /* <DEDUP_REMOVED lines=14> */
.L_x_11831:
[----:B------:R-:W-:Y:S05]  /*7b70*/  BSYNC.RECONVERGENT B3 ;  /* 0x0000000000037941 */ /* 0x000fea0003800200 */
.L_x_11830:
        /* <DEDUP_REMOVED lines=14> */
.L_x_11833:
[----:B------:R-:W-:Y:S05]  /*7c60*/  BSYNC.RECONVERGENT B3 ;  /* 0x0000000000037941 */ /* 0x000fea0003800200 */
.L_x_11832:
        /* <DEDUP_REMOVED lines=13> */
.L_x_11835:
[----:B------:R-:W-:Y:S05]  /*7d40*/  BSYNC.RECONVERGENT B3 ;  /* 0x0000000000037941 */ /* 0x000fea0003800200 */
.L_x_11834:
        /* <DEDUP_REMOVED lines=65> */
.L_x_11784:
[----:B------:R-:W-:Y:S05]  /*8160*/  EXIT ;  /* 0x000000000000794d */ /* 0x000fea0003800000 */
.L_x_11785:
[----:B------:R-:W-:Y:S01]  /*8170*/  HFMA2 R12, -RZ, RZ, 0, 9.5367431640625e-07 ;  /* 0x00000010ff0c7431 */ /* 0x000fe200000001ff */
[----:B------:R-:W-:Y:S01]  /*8180*/  BSSY B1, `(.L_x_11837) ;  /* 0x0000006000017945 */ /* 0x000fe20003800000 */
[----:B------:R-:W-:Y:S01]  /*8190*/  IMAD.MOV.U32 R11, RZ, RZ, 0x1f ;  /* 0x0000001fff0b7424 */ /* 0x000fe200078e00ff */
[----:B------:R-:W-:-:S07]  /*81a0*/  MOV R15, 0xffffffff ;  /* 0xffffffff000f7802 */ /* 0x000fce0000000f00 */
[----:B------:R-:W-:Y:S05]  /*81b0*/  WARPSYNC.COLLECTIVE R15, `(.L_x_11838) ;  /* 0x000000000f087348 */ /* 0x000fea0003c00000 */
[----:B------:R0:W1:Y:S02]  /*81c0*/  SHFL.BFLY P6, R14, R13, R12, R11 ;  /* 0x0c00000c0d0e7389 */ /* 0x00006400000c000b */
[----:B01----:R-:W-:Y:S05]  /*81d0*/  ENDCOLLECTIVE ;  /* 0x000000000000791b */ /* 0x003fea0003800000 */
.L_x_11838:
[----:B------:R-:W-:Y:S05]  /*81e0*/  BSYNC B1 ;  /* 0x0000000000017941 */ /* 0x000fea0003800000 */
.L_x_11837:
        /* <DEDUP_REMOVED lines=9> */
.L_x_11839:
[----:B------:R-:W-:Y:S01]  /*8280*/  IMAD.MOV.U32 R12, RZ, RZ, 0x4 ;  /* 0x00000004ff0c7424 */ /* 0x000fe200078e00ff */
[----:B------:R-:W-:-:S04]  /*8290*/  FMNMX R0, R13, R14, !PT ;  /* 0x0000000e0d007209 */ /* 0x000fc80007800000 */
[----:B------:R-:W-:-:S07]  /*82a0*/  MOV R13, R0 ;  /* 0x00000000000d7202 */ /* 0x000fce0000000f00 */
[----:B------:R-:W-:Y:S05]  /*82b0*/  WARPSYNC.COLLECTIVE R15, `(.L_x_11840) ;  /* 0x000000000f087348 */ /* 0x000fea0003c00000 */
[----:B------:R0:W1:Y:S02]  /*82c0*/  SHFL.BFLY P6, R14, R13, R12, R11 ;  /* 0x0c00000c0d0e7389 */ /* 0x00006400000c000b */
[----:B01----:R-:W-:Y:S05]  /*82d0*/  ENDCOLLECTIVE ;  /* 0x000000000000791b */ /* 0x003fea0003800000 */
.L_x_11840:
[----:B------:R-:W-:Y:S01]  /*82e0*/  HFMA2 R12, -RZ, RZ, 0, 1.1920928955078125e-07 ;  /* 0x00000002ff0c7431 */ /* 0x000fe200000001ff */
[----:B------:R-:W-:-:S04]  /*82f0*/  FMNMX R2, R0, R14, !PT ;  /* 0x0000000e00027209 */ /* 0x000fc80007800000 */
[----:B------:R-:W-:-:S07]  /*8300*/  MOV R13, R2 ;  /* 0x00000002000d7202 */ /* 0x000fce0000000f00 */
[----:B------:R-:W-:Y:S05]  /*8310*/  WARPSYNC.COLLECTIVE R15, `(.L_x_11841) ;  /* 0x000000000f087348 */ /* 0x000fea0003c00000 */
[----:B------:R0:W1:Y:S02]  /*8320*/  SHFL.BFLY P6, R14, R13, R12, R11 ;  /* 0x0c00000c0d0e7389 */ /* 0x00006400000c000b */
[----:B01----:R-:W-:Y:S05]  /*8330*/  ENDCOLLECTIVE ;  /* 0x000000000000791b */ /* 0x003fea0003800000 */
.L_x_11841:
[----:B------:R-:W-:Y:S02]  /*8340*/  MOV R12, 0x1 ;  /* 0x00000001000c7802 */ /* 0x000fe40000000f00 */
[----:B------:R-:W-:-:S05]  /*8350*/  FMNMX R3, R2, R14, !PT ;  /* 0x0000000e02037209 */ /* 0x000fca0007800000 */
[----:B------:R-:W-:-:S07]  /*8360*/  IMAD.MOV.U32 R13, RZ, RZ, R3 ;  /* 0x000000ffff0d7224 */ /* 0x000fce00078e0003 */
[----:B------:R-:W-:Y:S05]  /*8370*/  WARPSYNC.COLLECTIVE R15, `(.L_x_11842) ;  /* 0x000000000f087348 */ /* 0x000fea0003c00000 */
[----:B------:R0:W1:Y:S02]  /*8380*/  SHFL.BFLY P6, R14, R13, R12, R11 ;  /* 0x0c00000c0d0e7389 */ /* 0x00006400000c000b */
[----:B01----:R-:W-:Y:S05]  /*8390*/  ENDCOLLECTIVE ;  /* 0x000000000000791b */ /* 0x003fea0003800000 */
.L_x_11842:
        /* <DEDUP_REMOVED lines=30> */
[----:B------:R-:W-:Y:S01]  /*8580*/  FFMA R9, R0, 1.925963033500011079e-08, R5 ;  /* 0x32a5706000097823 */ /* 0x000fe20000000005 */
[----:B------:R-:W-:Y:S01]  /*8590*/  SHF.L.U32 R5, R10, 0x17, RZ ;  /* 0x000000170a057819 */ /* 0x000fe200000006ff */
[----:B------:R-:W-:-:S02]  /*85a0*/  FFMA.SAT R10, R2, R29, 0.5 ;  /* 0x3f000000020a7423 */ /* 0x000fc4000000201d */
[----:B------:R0:W1:Y:S02]  /*85b0*/  MUFU.EX2 R0, R9 ;  /* 0x0000000900007308 */ /* 0x0000640000000800 */
[----:B------:R-:W-:-:S04]  /*85c0*/  FFMA.RM R10, R10, R31, 12582913 ;  /* 0x4b4000010a0a7423 */ /* 0x000fc8000000401f */
[----:B0-----:R-:W-:-:S04]  /*85d0*/  FADD R9, R10, -12583039 ;  /* 0xcb40007f0a097421 */ /* 0x001fc80000000000 */
        /* <DEDUP_REMOVED lines=8> */
[C---:B------:R-:W-:Y:S01]  /*8660*/  FADD R17, R0.reuse, -12583039 ;  /* 0xcb40007f00117421 */ /* 0x040fe20000000000 */
[----:B------:R-:W0:Y:S01]  /*8670*/  MUFU.EX2 R9, R9 ;  /* 0x0000000900097308 */ /* 0x000e220000000800 */
[----:B------:R-:W-:Y:S02]  /*8680*/  SHF.L.U32 R0, R0, 0x17, RZ ;  /* 0x0000001700007819 */ /* 0x000fe400000006ff */
[----:B------:R-:W-:-:S04]  /*8690*/  FFMA R17, R14, 1.4426950216293334961, -R17 ;  /* 0x3fb8aa3b0e117823 */ /* 0x000fc80000000811 */
[----:B------:R-:W-:Y:S01]  /*86a0*/  FFMA R17, R14, 1.925963033500011079e-08, R17 ;  /* 0x32a570600e117823 */ /* 0x000fe20000000011 */
[----:B------:R-:W-:-:S04]  /*86b0*/  FADD R14, R10, -12583039 ;  /* 0xcb40007f0a0e7421 */ /* 0x000fc80000000000 */
[C---:B------:R-:W-:Y:S01]  /*86c0*/  FFMA R14, R3.reuse, 1.4426950216293334961, -R14 ;  /* 0x3fb8aa3b030e7823 */ /* 0x040fe2000000080e */
[----:B------:R-:W1:Y:S03]  /*86d0*/  MUFU.EX2 R17, R17 ;  /* 0x0000001100117308 */ /* 0x000e660000000800 */
[----:B------:R-:W-:Y:S01]  /*86e0*/  FFMA R14, R3, 1.925963033500011079e-08, R14 ;  /* 0x32a57060030e7823 */ /* 0x000fe2000000000e */
[----:B------:R-:W-:Y:S01]  /*86f0*/  SHF.L.U32 R3, R10, 0x17, RZ ;  /* 0x000000170a037819 */ /* 0x000fe200000006ff */
[----:B------:R-:W-:Y:S01]  /*8700*/  FFMA.SAT R10, R4, R29, 0.5 ;  /* 0x3f000000040a7423 */ /* 0x000fe2000000201d */
[----:B0-----:R-:W-:-:S03]  /*8710*/  FMUL R2, R2, R9 ;  /* 0x0000000902027220 */ /* 0x001fc60000400000 */
[----:B------:R-:W-:Y:S01]  /*8720*/  FFMA.RM R10, R10, R31, 12582913 ;  /* 0x4b4000010a0a7423 */ /* 0x000fe2000000401f */
[----:B------:R-:W0:Y:S03]  /*8730*/  MUFU.EX2 R14, R14 ;  /* 0x0000000e000e7308 */ /* 0x000e260000000800 */
[----:B------:R-:W-:-:S04]  /*8740*/  FADD R9, R10, -12583039 ;  /* 0xcb40007f0a097421 */ /* 0x000fc80000000000 */
[----:B------:R-:W-:Y:S01]  /*8750*/  FFMA R9, R4, 1.4426950216293334961, -R9 ;  /* 0x3fb8aa3b04097823 */ /* 0x000fe20000000809 */
[----:B-1----:R-:W-:-:S03]  /*8760*/  FMUL R0, R0, R17 ;  /* 0x0000001100007220 */ /* 0x002fc60000400000 */
        /* <DEDUP_REMOVED lines=26> */
[----:B------:R-:W-:Y:S02]  /*8910*/  FFMA.SAT R10, R43, R29, 0.5 ;  /* 0x3f0000002b0a7423 */ /* 0x000fe4000000201d */
[----:B------:R-:W0:Y:S02]  /*8920*/  MUFU.EX2 R9, R16 ;  /* 0x0000001000097308 */ /* 0x000e240000000800 */
[----:B------:R-:W-:Y:S01]  /*8930*/  FFMA.RM R10, R10, R31, 12582913 ;  /* 0x4b4000010a0a7423 */ /* 0x000fe2000000401f */
[----:B-1----:R-:W-:-:S03]  /*8940*/  FMUL R7, R7, R14 ;  /* 0x0000000e07077220 */ /* 0x002fc60000400000 */
[----:B------:R-:W-:-:S04]  /*8950*/  FADD R14, R10, -12583039 ;  /* 0xcb40007f0a0e7421 */ /* 0x000fc80000000000 */
[----:B------:R-:W-:-:S04]  /*8960*/  FFMA R14, R43, 1.4426950216293334961, -R14 ;  /* 0x3fb8aa3b2b0e7823 */ /* 0x000fc8000000080e */
[----:B------:R-:W-:Y:S01]  /*8970*/  FFMA R14, R43, 1.925963033500011079e-08, R14 ;  /* 0x32a570602b0e7823 */ /* 0x000fe2000000000e */
[----:B0-----:R-:W-:Y:S01]  /*8980*/  FMUL R8, R8, R9 ;  /* 0x0000000908087220 */ /* 0x001fe20000400000 */
[----:B------:R-:W-:Y:S02]  /*8990*/  IMAD.SHL.U32 R9, R10, 0x800000, RZ ;  /* 0x008000000a097824 */ /* 0x000fe400078e00ff */
[----:B------:R-:W-:Y:S02]  /*89a0*/  FFMA.SAT R10, R44, R29, 0.5 ;  /* 0x3f0000002c0a7423 */ /* 0x000fe4000000201d */
[----:B------:R-:W0:Y:S02]  /*89b0*/  MUFU.EX2 R14, R14 ;  /* 0x0000000e000e7308 */ /* 0x000e240000000800 */
        /* <DEDUP_REMOVED lines=52> */
[----:B------:R-:W-:Y:S01]  /*8d00*/  SHF.L.U32 R12, R12, 0x17, RZ ;  /* 0x000000170c0c7819 */ /* 0x000fe200000006ff */
[----:B------:R-:W-:Y:S02]  /*8d10*/  FFMA.RM R14, R14, R31, 12582913 ;  /* 0x4b4000010e0e7423 */ /* 0x000fe4000000401f */
[----:B------:R-:W-:Y:S02]  /*8d20*/  FFMA R23, R28, 1.4426950216293334961, -R23 ;  /* 0x3fb8aa3b1c177823 */ /* 0x000fe40000000817 */
[----:B------:R-:W-:-:S02]  /*8d30*/  FADD R11, R14, -12583039 ;  /* 0xcb40007f0e0b7421 */ /* 0x000fc40000000000 */
[----:B------:R-:W-:Y:S01]  /*8d40*/  FFMA R28, R28, 1.925963033500011079e-08, R23 ;  /* 0x32a570601c1c7823 */ /* 0x000fe20000000017 */
[----:B------:R-:W-:Y:S01]  /*8d50*/  SHF.L.U32 R14, R14, 0x17, RZ ;  /* 0x000000170e0e7819 */ /* 0x000fe200000006ff */
[C---:B------:R-:W-:Y:S02]  /*8d60*/  FFMA R11, R22.reuse, 1.4426950216293334961, -R11 ;  /* 0x3fb8aa3b160b7823 */ /* 0x040fe4000000080b */
[----:B------:R-:W0:Y:S02]  /*8d70*/  MUFU.EX2 R23, R28 ;  /* 0x0000001c00177308 */ /* 0x000e240000000800 */
[----:B------:R-:W-:-:S06]  /*8d80*/  FFMA R11, R22, 1.925963033500011079e-08, R11 ;  /* 0x32a57060160b7823 */ /* 0x000fcc000000000b */
[----:B------:R-:W1:Y:S01]  /*8d90*/  MUFU.EX2 R11, R11 ;  /* 0x0000000b000b7308 */ /* 0x000e620000000800 */
[----:B0-----:R-:W-:Y:S01]  /*8da0*/  FMUL R22, R12, R23 ;  /* 0x000000170c167220 */ /* 0x001fe20000400000 */
[----:B------:R-:W-:-:S04]  /*8db0*/  FFMA.SAT R12, R26, R29, 0.5 ;  /* 0x3f0000001a0c7423 */ /* 0x000fc8000000201d */
[----:B------:R-:W-:Y:S01]  /*8dc0*/  FFMA.RM R12, R12, R31, 12582913 ;  /* 0x4b4000010c0c7423 */ /* 0x000fe2000000401f */
[----:B-1----:R-:W-:-:S03]  /*8dd0*/  FMUL R21, R14, R11 ;  /* 0x0000000b0e157220 */ /* 0x002fc60000400000 */
[C---:B------:R-:W-:Y:S01]  /*8de0*/  FADD R11, R12.reuse, -12583039 ;  /* 0xcb40007f0c0b7421 */ /* 0x040fe20000000000 */
[----:B------:R-:W-:Y:S02]  /*8df0*/  IMAD.SHL.U32 R12, R12, 0x800000, RZ ;  /* 0x008000000c0c7824 */ /* 0x000fe400078e00ff */
[----:B------:R-:W-:Y:S01]  /*8e00*/  FFMA.SAT R14, R15, R29, 0.5 ;  /* 0x3f0000000f0e7423 */ /* 0x000fe2000000201d */
        /* <DEDUP_REMOVED lines=46> */
[----:B------:R-:W-:-:S03]  /*90f0*/  FFMA.RM R31, R14, R31, 12582913 ;  /* 0x4b4000010e1f7423 */ /* 0x000fc6000000401f */
[C---:B------:R-:W-:Y:S01]  /*9100*/  FADD R14, R12.reuse, -12583039 ;  /* 0xcb40007f0c0e7421 */ /* 0x040fe20000000000 */
[----:B------:R-:W-:Y:S01]  /*9110*/  IMAD.SHL.U32 R12, R12, 0x800000, RZ ;  /* 0x008000000c0c7824 */ /* 0x000fe200078e00ff */
[----:B------:R-:W-:Y:S02]  /*9120*/  SHF.L.U32 R30, R31, 0x17, RZ ;  /* 0x000000171f1e7819 */ /* 0x000fe400000006ff */
[----:B------:R-:W-:-:S04]  /*9130*/  FFMA R14, R13, 1.4426950216293334961, -R14 ;  /* 0x3fb8aa3b0d0e7823 */ /* 0x000fc8000000080e */
[----:B------:R-:W-:Y:S01]  /*9140*/  FFMA R14, R13, 1.925963033500011079e-08, R14 ;  /* 0x32a570600d0e7823 */ /* 0x000fe2000000000e */
[----:B------:R-:W-:-:S03]  /*9150*/  FADD R13, RZ, R5 ;  /* 0x00000005ff0d7221 */ /* 0x000fc60000000000 */
[----:B------:R-:W0:Y:S01]  /*9160*/  MUFU.EX2 R29, R14 ;  /* 0x0000000e001d7308 */ /* 0x000e220000000800 */
[----:B------:R-:W-:Y:S01]  /*9170*/  FADD R13, R13, R0 ;  /* 0x000000000d0d7221 */ /* 0x000fe20000000000 */
[----:B0-----:R-:W-:Y:S01]  /*9180*/  FMUL R29, R12, R29 ;  /* 0x0000001d0c1d7220 */ /* 0x001fe20000400000 */
[----:B------:R-:W-:-:S04]  /*9190*/  FADD R12, R31, -12583039 ;  /* 0xcb40007f1f0c7421 */ /* 0x000fc80000000000 */
[----:B------:R-:W-:-:S04]  /*91a0*/  FFMA R12, R15, 1.4426950216293334961, -R12 ;  /* 0x3fb8aa3b0f0c7823 */ /* 0x000fc8000000080c */
[----:B------:R-:W-:Y:S01]  /*91b0*/  FFMA R11, R15, 1.925963033500011079e-08, R12 ;  /* 0x32a570600f0b7823 */ /* 0x000fe2000000000c */
[----:B------:R-:W-:Y:S01]  /*91c0*/  FADD R12, R13, R2 ;  /* 0x000000020d0c7221 */ /* 0x000fe20000000000 */
[----:B------:R-:W-:-:S03]  /*91d0*/  MOV R15, 0xffffffff ;  /* 0xffffffff000f7802 */ /* 0x000fc60000000f00 */
        /* <DEDUP_REMOVED lines=29> */
.L_x_11843:
[----:B------:R-:W-:Y:S02]  /*93b0*/  IMAD.MOV.U32 R12, RZ, RZ, 0x8 ;  /* 0x00000008ff0c7424 */ /* 0x000fe400078e00ff */
[----:B------:R-:W-:-:S05]  /*93c0*/  FADD R31, R13, R14 ;  /* 0x0000000e0d1f7221 */ /* 0x000fca0000000000 */
[----:B------:R-:W-:-:S07]  /*93d0*/  MOV R13, R31 ;  /* 0x0000001f000d7202 */ /* 0x000fce0000000f00 */
[----:B------:R-:W-:Y:S05]  /*93e0*/  WARPSYNC.COLLECTIVE R15, `(.L_x_11844) ;  /* 0x000000000f087348 */ /* 0x000fea0003c00000 */
[----:B------:R0:W1:Y:S02]  /*93f0*/  SHFL.BFLY P6, R14, R13, R12, R11 ;  /* 0x0c00000c0d0e7389 */ /* 0x00006400000c000b */
[----:B01----:R-:W-:Y:S05]  /*9400*/  ENDCOLLECTIVE ;  /* 0x000000000000791b */ /* 0x003fea0003800000 */
.L_x_11844:
[----:B------:R-:W-:Y:S02]  /*9410*/  HFMA2 R12, -RZ, RZ, 0, 2.384185791015625e-07 ;  /* 0x00000004ff0c7431 */ /* 0x000fe400000001ff */
[----:B------:R-:W-:-:S05]  /*9420*/  FADD R34, R31, R14 ;  /* 0x0000000e1f227221 */ /* 0x000fca0000000000 */
[----:B------:R-:W-:-:S07]  /*9430*/  MOV R13, R34 ;  /* 0x00000022000d7202 */ /* 0x000fce0000000f00 */
[----:B------:R-:W-:Y:S05]  /*9440*/  WARPSYNC.COLLECTIVE R15, `(.L_x_11845) ;  /* 0x000000000f087348 */ /* 0x000fea0003c00000 */
[----:B------:R0:W1:Y:S02]  /*9450*/  SHFL.BFLY P6, R14, R13, R12, R11 ;  /* 0x0c00000c0d0e7389 */ /* 0x00006400000c000b */
[----:B01----:R-:W-:Y:S05]  /*9460*/  ENDCOLLECTIVE ;  /* 0x000000000000791b */ /* 0x003fea0003800000 */
.L_x_11845:
[----:B------:R-:W-:Y:S01]  /*9470*/  MOV R12, 0x2 ;  /* 0x00000002000c7802 */ /* 0x000fe20000000f00 */
[----:B------:R-:W-:-:S04]  /*9480*/  FADD R35, R34, R14 ;  /* 0x0000000e22237221 */ /* 0x000fc80000000000 */
[----:B------:R-:W-:-:S07]  /*9490*/  IMAD.MOV.U32 R13, RZ, RZ, R35 ;  /* 0x000000ffff0d7224 */ /* 0x000fce00078e0023 */
[----:B------:R-:W-:Y:S05]  /*94a0*/  WARPSYNC.COLLECTIVE R15, `(.L_x_11846) ;  /* 0x000000000f087348 */ /* 0x000fea0003c00000 */
[----:B------:R0:W1:Y:S02]  /*94b0*/  SHFL.BFLY P6, R14, R13, R12, R11 ;  /* 0x0c00000c0d0e7389 */ /* 0x00006400000c000b */
[----:B01----:R-:W-:Y:S05]  /*94c0*/  ENDCOLLECTIVE ;  /* 0x000000000000791b */ /* 0x003fea0003800000 */
.L_x_11846:
[----:B------:R-:W-:Y:S02]  /*94d0*/  IMAD.MOV.U32 R12, RZ, RZ, 0x1 ;  /* 0x00000001ff0c7424 */ /* 0x000fe400078e00ff */
[----:B------:R-:W-:-:S05]  /*94e0*/  FADD R36, R35, R14 ;  /* 0x0000000e23247221 */ /* 0x000fca0000000000 */
[----:B------:R-:W-:-:S07]  /*94f0*/  MOV R13, R36 ;  /* 0x00000024000d7202 */ /* 0x000fce0000000f00 */
[----:B------:R-:W-:Y:S05]  /*9500*/  WARPSYNC.COLLECTIVE R15, `(.L_x_11847) ;  /* 0x000000000f087348 */ /* 0x000fea0003c00000 */
[----:B------:R0:W1:Y:S02]  /*9510*/  SHFL.BFLY P6, R14, R13, R12, R11 ;  /* 0x0c00000c0d0e7389 */ /* 0x00006400000c000b */
[----:B01----:R-:W-:Y:S05]  /*9520*/  ENDCOLLECTIVE ;  /* 0x000000000000791b */ /* 0x003fea0003800000 */
.L_x_11847:
[----:B------:R-:W-:Y:S05]  /*9530*/  BRA `(.L_x_11848) ;  /* 0xffffffd0002c7947 */ /* 0x000fea000383ffff */
        .weak           $__internal_178_$__cuda_sm3x_div_rn_noftz_f32_slowpath
        .type           $__internal_178_$__cuda_sm3x_div_rn_noftz_f32_slowpath,@function
        .size           $__internal_178_$__cuda_sm3x_div_rn_noftz_f32_slowpath,(.L_x_37555 - $__internal_178_$__cuda_sm3x_div_rn_noftz_f32_slowpath)
$__internal_178_$__cuda_sm3x_div_rn_noftz_f32_slowpath:
        /* <DEDUP_REMOVED lines=34> */
.L_x_11850:
        /* <DEDUP_REMOVED lines=51> */
.L_x_11857:
[----:B------:R-:W-:-:S04]  /*9a90*/  LOP3.LUT R5, R5, 0x80000000, RZ, 0xc0, !PT ;  /* 0x8000000005057812 */ /* 0x000fc800078ec0ff */
[----:B------:R-:W-:Y:S01]  /*9aa0*/  LOP3.LUT R5, R5, 0x7f800000, RZ, 0xfc, !PT ;  /* 0x7f80000005057812 */ /* 0x000fe200078efcff */
[----:B------:R-:W-:Y:S06]  /*9ab0*/  BRA `(.L_x_11858) ;  /* 0x0000000000047947 */ /* 0x000fec0003800000 */
.L_x_11856:
[----:B------:R-:W-:-:S07]  /*9ac0*/  IMAD R5, R44, 0x800000, R5 ;  /* 0x008000002c057824 */ /* 0x000fce00078e0205 */
.L_x_11858:
[----:B------:R-:W-:Y:S05]  /*9ad0*/  BSYNC.RECONVERGENT B2 ;  /* 0x0000000000027941 */ /* 0x000fea0003800200 */
.L_x_11855:
[----:B------:R-:W-:Y:S05]  /*9ae0*/  BRA `(.L_x_11859) ;  /* 0x0000000000207947 */ /* 0x000fea0003800000 */
.L_x_11854:
[----:B------:R-:W-:-:S04]  /*9af0*/  LOP3.LUT R5, R12, 0x80000000, R5, 0x48, !PT ;  /* 0x800000000c057812 */ /* 0x000fc800078e4805 */
[----:B------:R-:W-:Y:S01]  /*9b00*/  LOP3.LUT R5, R5, 0x7f800000, RZ, 0xfc, !PT ;  /* 0x7f80000005057812 */ /* 0x000fe200078efcff */
[----:B------:R-:W-:Y:S06]  /*9b10*/  BRA `(.L_x_11859) ;  /* 0x0000000000147947 */ /* 0x000fec0003800000 */
.L_x_11853:
[----:B------:R-:W-:Y:S01]  /*9b20*/  LOP3.LUT R5, R12, 0x80000000, R5, 0x48, !PT ;  /* 0x800000000c057812 */ /* 0x000fe200078e4805 */
[----:B------:R-:W-:Y:S06]  /*9b30*/  BRA `(.L_x_11859) ;  /* 0x00000000000c7947 */ /* 0x000fec0003800000 */
.L_x_11852:
[----:B------:R-:W0:Y:S01]  /*9b40*/  MUFU.RSQ R5, -QNAN ;  /* 0xffc0000000057908 */ /* 0x000e220000001400 */
[----:B------:R-:W-:Y:S05]  /*9b50*/  BRA `(.L_x_11859) ;  /* 0x0000000000047947 */ /* 0x000fea0003800000 */
.L_x_11851:
[----:B------:R-:W-:-:S07]  /*9b60*/  FADD.FTZ R5, R5, R12 ;  /* 0x0000000c05057221 */ /* 0x000fce0000010000 */
.L_x_11859:
[----:B------:R-:W-:Y:S05]  /*9b70*/  BSYNC.RECONVERGENT B1 ;  /* 0x0000000000017941 */ /* 0x000fea0003800200 */
.L_x_11849:
[----:B------:R-:W-:Y:S01]  /*9b80*/  HFMA2 R13, -RZ, RZ, 0, 0 ;  /* 0x00000000ff0d7431 */ /* 0x000fe200000001ff */
[----:B------:R-:W-:-:S04]  /*9b90*/  MOV R12, R34 ;  /* 0x00000022000c7202 */ /* 0x000fc80000000f00 */
[----:B0-----:R-:W-:Y:S05]  /*9ba0*/  RET.REL.NODEC R12 `(_Z15SoftmaxWarpImplI22BroadcastScaleMaskLoadIffbLm3EiE11DirectStoreIffEfLi1ELi25ELi32ELi1ELb0EL9Algorithm0EEvT_T0_ll) ;  /* 0xffffff640c147950 */ /* 0x001fea0003c3ffff */
.L_x_11860:
        /* <DEDUP_REMOVED lines=13> */
.L_x_37555:


//--------------------- .text._Z15SoftmaxWarpImplI22BroadcastScaleMaskLoadIffbLm3EiE11DirectStoreIffEfLi1ELi24ELi32ELi1ELb1EL9Algorithm0EEvT_T0_ll --------------------------
	.section	.text._Z15SoftmaxWarpImplI22BroadcastScaleMaskLoadIffbLm3EiE11DirectStoreIffEfLi1ELi24ELi32ELi1ELb1EL9Algorithm0EEvT_T0_ll,"ax",@progbits
	.align	128
        .global         _Z15SoftmaxWarpImplI22BroadcastScaleMaskLoadIffbLm3EiE11DirectStoreIffEfLi1ELi24ELi32ELi1ELb1EL9Algorithm0EEvT_T0_ll
        .type           _Z15SoftmaxWarpImplI22BroadcastScaleMaskLoadIffbLm3EiE11DirectStoreIffEfLi1ELi24ELi32ELi1ELb1EL9Algorithm0EEvT_T0_ll,@function
        .size           _Z15SoftmaxWarpImplI22BroadcastScaleMaskLoadIffbLm3EiE11DirectStoreIffEfLi1ELi24ELi32ELi1ELb1EL9Algorithm0EEvT_T0_ll,(.L_x_37556 - _Z15SoftmaxWarpImplI22BroadcastScaleMaskLoadIffbLm3EiE11DirectStoreIffEfLi1ELi24ELi32ELi1ELb1EL9Algorithm0EEvT_T0_ll)
        .other          _Z15SoftmaxWarpImplI22BroadcastScaleMaskLoadIffbLm3EiE11DirectStoreIffEfLi1ELi24ELi32ELi1ELb1EL9Algorithm0EEvT_T0_ll,@"STO_CUDA_ENTRY STV_DEFAULT"
_Z15SoftmaxWarpImplI22BroadcastScaleMaskLoadIffbLm3EiE11DirectStoreIffEfLi1ELi24ELi32ELi1ELb1EL9Algorithm0EEvT_T0_ll:
.text._Z15SoftmaxWarpImplI22BroadcastScaleMaskLoadIffbLm3EiE11DirectStoreIffEfLi1ELi24ELi32ELi1ELb1EL9Algorithm0EEvT_T0_ll:
        /* <DEDUP_REMOVED lines=29> */
.L_x_11861:
        /* <DEDUP_REMOVED lines=25> */
.L_x_11960:
[----:B0-----:R-:W0:Y:S01]  /*0360*/  LDC.64 R14, c[0x0][0x408] ;  /* 0x00010200ff0e7b82 */ /* 0x001e220000000a00 */
[----:B------:R-:W-:Y:S01]  /*0370*/  BSSY.RECONVERGENT B1, `(.L_x_11863) ;  /* 0x0000061000017945 */ /* 0x000fe20003800200 */
[----:B------:R-:W-:Y:S01]  /*0380*/  IMAD.MOV.U32 R4, RZ, RZ, -0x800000 ;  /* 0xff800000ff047424 */ /* 0x000fe200078e00ff */
[C---:B------:R-:W-:Y:S01]  /*0390*/  IADD3 R45, PT, PT, R47.reuse, 0xc0, RZ ;  /* 0x000000c02f2d7810 */ /* 0x040fe20007ffe0ff */
        /* <DEDUP_REMOVED lines=22> */
[----:B---3--:R-:W-:Y:S01]  /*0500*/  VIADD R10, R4, 0xffffffe ;  /* 0x0ffffffe040a7836 */ /* 0x008fe20000000000 */
[----:B------:R-:W-:-:S05]  /*0510*/  IABS R4, R37 ;  /* 0x0000002500047213 */ /* 0x000fca0000000000 */
[----:B------:R3:W4:Y:S02]  /*0520*/  F2I.FTZ.U32.TRUNC.NTZ R11, R10 ;  /* 0x0000000a000b7305 */ /* 0x000724000021f000 */
[----:B---3--:R-:W-:Y:S01]  /*0530*/  IMAD.MOV.U32 R10, RZ, RZ, RZ ;  /* 0x000000ffff0a7224 */ /* 0x008fe200078e00ff */
[----:B----4-:R-:W-:-:S05]  /*0540*/  IADD3 R6, PT, PT, RZ, -R11, RZ ;  /* 0x8000000bff067210 */ /* 0x010fca0007ffe0ff */
[----:B------:R-:W-:-:S04]  /*0550*/  IMAD R35, R6, R13, RZ ;  /* 0x0000000d06237224 */ /* 0x000fc800078e02ff */
[----:B------:R-:W-:Y:S01]  /*0560*/  IMAD.HI.U32 R11, R11, R35, R10 ;  /* 0x000000230b0b7227 */ /* 0x000fe200078e000a */
[----:B-1----:R-:W-:-:S05]  /*0570*/  IABS R35, R12 ;  /* 0x0000000c00237213 */ /* 0x002fca0000000000 */
        /* <DEDUP_REMOVED lines=12> */
[----:B------:R-:W-:-:S04]  /*0640*/  ISETP.GE.AND P5, PT, R4, RZ, PT ;  /* 0x000000ff0400720c */ /* 0x000fc80003fa6270 */
[----:B------:R-:W-:Y:S02]  /*0650*/  MOV R16, R11 ;  /* 0x0000000b00107202 */ /* 0x000fe40000000f00 */
[----:B------:R1:W3:Y:S07]  /*0660*/  F2I.FTZ.U32.TRUNC.NTZ R11, R10 ;  /* 0x0000000a000b7305 */ /* 0x0002ee000021f000 */
[----:B------:R-:W-:Y:S01]  /*0670*/  @!P5 IMAD.MOV R16, RZ, RZ, -R16 ;  /* 0x000000ffff10d224 */ /* 0x000fe200078e0a10 */
[----:B------:R-:W-:Y:S01]  /*0680*/  ISETP.NE.AND P5, PT, R8, RZ, PT ;  /* 0x000000ff0800720c */ /* 0x000fe20003fa5270 */
[----:B-1----:R-:W-:Y:S01]  /*0690*/  IMAD.MOV.U32 R10, RZ, RZ, RZ ;  /* 0x000000ffff0a7224 */ /* 0x002fe200078e00ff */
[----:B---3--:R-:W-:-:S11]  /*06a0*/  IADD3 R4, PT, PT, RZ, -R11, RZ ;  /* 0x8000000bff047210 */ /* 0x008fd60007ffe0ff */
[----:B------:R-:W-:-:S05]  /*06b0*/  @!P5 LOP3.LUT R16, RZ, R8, RZ, 0x33, !PT ;  /* 0x00000008ff10d212 */ /* 0x000fca00078e33ff */
[----:B------:R-:W-:-:S04]  /*06c0*/  IMAD.MOV R13, RZ, RZ, -R16 ;  /* 0x000000ffff0d7224 */ /* 0x000fc800078e0a10 */
[----:B------:R-:W-:Y:S02]  /*06d0*/  IMAD R39, R8, R13, R37 ;  /* 0x0000000d08277224 */ /* 0x000fe400078e0225 */
[----:B------:R-:W-:-:S03]  /*06e0*/  IMAD R13, R4, R35, RZ ;  /* 0x00000023040d7224 */ /* 0x000fc600078e02ff */
[----:B------:R-:W-:Y:S01]  /*06f0*/  IABS R4, R39 ;  /* 0x0000002700047213 */ /* 0x000fe20000000000 */
[----:B------:R-:W-:Y:S01]  /*0700*/  IMAD.HI.U32 R11, R11, R13, R10 ;  /* 0x0000000d0b0b7227 */ /* 0x000fe200078e000a */
[----:B------:R-:W-:-:S05]  /*0710*/  SHF.R.S64 R10, RZ, 0x1e, R37 ;  /* 0x0000001eff0a7819 */ /* 0x000fca0000001025 */
        /* <DEDUP_REMOVED lines=38> */
.L_x_11864:
[----:B------:R-:W-:Y:S05]  /*0980*/  BSYNC.RECONVERGENT B1 ;  /* 0x0000000000017941 */ /* 0x000fea0003800200 */
.L_x_11863:
        /* <DEDUP_REMOVED lines=37> */
[----:B------:R-:W-:Y:S01]  /*0be0*/  ISETP.GE.AND P4, PT, R10, RZ, PT ;  /* 0x000000ff0a00720c */ /* 0x000fe20003f86270 */
[----:B------:R-:W-:Y:S02]  /*0bf0*/  HFMA2 R10, -RZ, RZ, 0, 0 ;  /* 0x00000000ff0a7431 */ /* 0x000fe400000001ff */
[----:B------:R-:W-:Y:S02]  /*0c00*/  IMAD.MOV.U32 R12, RZ, RZ, R8 ;  /* 0x000000ffff0c7224 */ /* 0x000fe400078e0008 */
[----:B0-----:R-:W-:-:S08]  /*0c10*/  IMAD.MOV R8, RZ, RZ, -R11 ;  /* 0x000000ffff087224 */ /* 0x001fd000078e0a0b */
        /* <DEDUP_REMOVED lines=21> */
[----:B------:R-:W2:Y:S11]  /*0d70*/  LDC.64 R10, c[0x0][0x390] ;  /* 0x0000e400ff0a7b82 */ /* 0x000eb60000000a00 */
[----:B------:R-:W-:-:S02]  /*0d80*/  @!P4 IADD3 R8, PT, PT, -R8, RZ, RZ ;  /* 0x000000ff0808c210 */ /* 0x000fc40007ffe1ff */
        /* <DEDUP_REMOVED lines=27> */
.L_x_11866:
[----:B------:R-:W-:Y:S05]  /*0f40*/  BSYNC.RECONVERGENT B1 ;  /* 0x0000000000017941 */ /* 0x000fea0003800200 */
.L_x_11865:
        /* <DEDUP_REMOVED lines=52> */
[----:B------:R-:W-:-:S03]  /*1290*/  IMAD.HI.U32 R12, R11, R37, R10 ;  /* 0x000000250b0c7227 */ /* 0x000fc600078e000a */
[----:B------:R-:W-:-:S03]  /*12a0*/  MOV R11, R22 ;  /* 0x00000016000b7202 */ /* 0x000fc60000000f00 */
[----:B------:R-:W1:Y:S02]  /*12b0*/  LDC.64 R36, c[0x0][0x3a0] ;  /* 0x0000e800ff247b82 */ /* 0x000e640000000a00 */
        /* <DEDUP_REMOVED lines=38> */
.L_x_11868:
[----:B------:R-:W-:Y:S05]  /*1520*/  BSYNC.RECONVERGENT B1 ;  /* 0x0000000000017941 */ /* 0x000fea0003800200 */
.L_x_11867:
        /* <DEDUP_REMOVED lines=34> */
[----:B0-----:R-:W-:-:S04]  /*1750*/  VIADD R34, R18, 0xffffffe ;  /* 0x0ffffffe12227836 */ /* 0x001fc80000000000 */
[----:B------:R0:W2:Y:S05]  /*1760*/  F2I.FTZ.U32.TRUNC.NTZ R35, R34 ;  /* 0x0000002200237305 */ /* 0x0000aa000021f000 */
[----:B------:R-:W-:Y:S02]  /*1770*/  @P1 IADD3 R11, PT, PT, R11, 0x1, RZ ;  /* 0x000000010b0b1810 */ /* 0x000fe40007ffe0ff */
[----:B------:R-:W-:-:S03]  /*1780*/  ISETP.GE.AND P1, PT, R12, RZ, PT ;  /* 0x000000ff0c00720c */ /* 0x000fc60003f26270 */
[----:B------:R-:W-:Y:S02]  /*1790*/  IMAD.MOV.U32 R16, RZ, RZ, R11 ;  /* 0x000000ffff107224 */ /* 0x000fe400078e000b */
[----:B0-----:R-:W-:Y:S02]  /*17a0*/  HFMA2 R34, -RZ, RZ, 0, 0 ;  /* 0x00000000ff227431 */ /* 0x001fe400000001ff */
[----:B--2---:R-:W-:-:S06]  /*17b0*/  IMAD.MOV R12, RZ, RZ, -R35 ;  /* 0x000000ffff0c7224 */ /* 0x004fcc00078e0a23 */
        /* <DEDUP_REMOVED lines=27> */
[----:B-1----:R-:W-:-:S04]  /*1970*/  ISETP.NE.U32.AND P1, PT, R50, 0x1, PT ;  /* 0x000000013200780c */ /* 0x002fc80003f25070 */
[----:B------:R-:W-:-:S04]  /*1980*/  ISETP.NE.AND.EX P1, PT, R51, RZ, PT, P1 ;  /* 0x000000ff3300720c */ /* 0x000fc80003f25310 */
[----:B------:R-:W-:Y:S01]  /*1990*/  SEL R16, R11, RZ, P1 ;  /* 0x000000ff0b107207 */ /* 0x000fe20000800000 */
[----:B------:R-:W-:Y:S01]  /*19a0*/  IMAD R11, R20, R18, R49 ;  /* 0x00000012140b7224 */ /* 0x000fe200078e0231 */
[----:B0-----:R-:W-:Y:S02]  /*19b0*/  ISETP.NE.U32.AND P1, PT, R34, 0x1, PT ;  /* 0x000000012200780c */ /* 0x001fe40003f25070 */
        /* <DEDUP_REMOVED lines=16> */
.L_x_11870:
[----:B------:R-:W-:Y:S05]  /*1ac0*/  BSYNC.RECONVERGENT B1 ;  /* 0x0000000000017941 */ /* 0x000fea0003800200 */
.L_x_11869:
[-C--:B------:R-:W-:Y:S01]  /*1ad0*/  ISETP.GE.AND.EX P2, PT, RZ, R15.reuse, PT, P2 ;  /* 0x0000000fff00720c */ /* 0x080fe20003f46320 */
[----:B------:R-:W-:Y:S01]  /*1ae0*/  BSSY.RECONVERGENT B1, `(.L_x_11871) ;  /* 0x000005a000017945 */ /* 0x000fe20003800200 */
[----:B------:R-:W-:Y:S01]  /*1af0*/  ISETP.GE.U32.AND P1, PT, R37, R14, PT ;  /* 0x0000000e2500720c */ /* 0x000fe20003f26070 */
[----:B------:R-:W-:Y:S01]  /*1b00*/  VIADD R11, R47, 0x140 ;  /* 0x000001402f0b7836 */ /* 0x000fe20000000000 */
[----:B------:R-:W-:Y:S01]  /*1b10*/  ISETP.GE.AND.EX P6, PT, RZ, R15, PT, P6 ;  /* 0x0000000fff00720c */ /* 0x000fe20003fc6360 */
[----:B------:R-:W-:-:S08]  /*1b20*/  IMAD.MOV.U32 R16, RZ, RZ, -0x800000 ;  /* 0xff800000ff107424 */ /* 0x000fd000078e00ff */
        /* <DEDUP_REMOVED lines=85> */
.L_x_11872:
[----:B------:R-:W-:Y:S05]  /*2080*/  BSYNC.RECONVERGENT B1 ;  /* 0x0000000000017941 */ /* 0x000fea0003800200 */
.L_x_11871:
        /* <DEDUP_REMOVED lines=89> */
.L_x_11874:
[----:B------:R-:W-:Y:S05]  /*2620*/  BSYNC.RECONVERGENT B1 ;  /* 0x0000000000017941 */ /* 0x000fea0003800200 */
.L_x_11873:
        /* <DEDUP_REMOVED lines=94> */
.L_x_11876:
[----:B------:R-:W-:Y:S05]  /*2c10*/  BSYNC.RECONVERGENT B1 ;  /* 0x0000000000017941 */ /* 0x000fea0003800200 */
.L_x_11875:
        /* <DEDUP_REMOVED lines=63> */
[----:B------:R-:W-:Y:S02]  /*3010*/  ISETP.NE.AND.EX P4, PT, R43, RZ, PT, P4 ;  /* 0x000000ff2b00720c */ /* 0x000fe40003f85340 */
        /* <DEDUP_REMOVED lines=8> */
[----:B------:R-:W-:Y:S01]  /*30a0*/  IMAD R43, R26, UR44, RZ ;  /* 0x0000002c1a2b7c24 */ /* 0x000fe2000f8e02ff */
        /* <DEDUP_REMOVED lines=14> */
.L_x_11878:
[----:B------:R-:W-:Y:S05]  /*3190*/  BSYNC.RECONVERGENT B1 ;  /* 0x0000000000017941 */ /* 0x000fea0003800200 */
.L_x_11877:
        /* <DEDUP_REMOVED lines=60> */
[----:B--2---:R-:W-:Y:S02]  /*3560*/  ISETP.NE.U32.AND P4, PT, R38, 0x1, PT ;  /* 0x000000012600780c */ /* 0x004fe40003f85070 */
[----:B------:R-:W-:Y:S02]  /*3570*/  SHF.R.S64 R38, RZ, 0x1e, R12 ;  /* 0x0000001eff267819 */ /* 0x000fe4000000100c */
[----:B------:R-:W-:Y:S01]  /*3580*/  ISETP.NE.AND.EX P4, PT, R39, RZ, PT, P4 ;  /* 0x000000ff2700720c */ /* 0x000fe20003f85340 */
[----:B------:R-:W-:Y:S01]  /*3590*/  @!P5 IMAD.MOV R26, RZ, RZ, -R26 ;  /* 0x000000ffff1ad224 */ /* 0x000fe200078e0a1a */
[----:B------:R-:W-:Y:S02]  /*35a0*/  @!P0 LOP3.LUT R26, RZ, R24, RZ, 0x33, !PT ;  /* 0x00000018ff1a8212 */ /* 0x000fe400078e33ff */
[----:B0-----:R-:W-:Y:S02]  /*35b0*/  ISETP.NE.U32.AND P0, PT, R44, 0x1, PT ;  /* 0x000000012c00780c */ /* 0x001fe40003f05070 */
[----:B------:R-:W-:-:S02]  /*35c0*/  IADD3 R39, PT, PT, -R26, RZ, RZ ;  /* 0x000000ff1a277210 */ /* 0x000fc40007ffe1ff */
[----:B------:R-:W-:Y:S02]  /*35d0*/  ISETP.NE.AND.EX P0, PT, R45, RZ, PT, P0 ;  /* 0x000000ff2d00720c */ /* 0x000fe40003f05300 */
[----:B-1----:R-:W-:Y:S01]  /*35e0*/  ISETP.NE.U32.AND P5, PT, R42, 0x1, PT ;  /* 0x000000012a00780c */ /* 0x002fe20003fa5070 */
[----:B------:R-:W-:Y:S01]  /*35f0*/  IMAD R24, R24, R39, R49 ;  /* 0x0000002718187224 */ /* 0x000fe200078e0231 */
        /* <DEDUP_REMOVED lines=17> */
.L_x_11880:
[----:B------:R-:W-:Y:S05]  /*3710*/  BSYNC.RECONVERGENT B1 ;  /* 0x0000000000017941 */ /* 0x000fea0003800200 */
.L_x_11879:
        /* <DEDUP_REMOVED lines=87> */
.L_x_11882:
[----:B------:R-:W-:Y:S05]  /*3c90*/  BSYNC.RECONVERGENT B1 ;  /* 0x0000000000017941 */ /* 0x000fea0003800200 */
.L_x_11881:
        /* <DEDUP_REMOVED lines=61> */
[----:B------:R-:W-:-:S04]  /*4070*/  SHF.R.S64 R36, RZ, 0x1e, R11 ;  /* 0x0000001eff247819 */ /* 0x000fc8000000100b */
[----:B------:R-:W-:-:S07]  /*4080*/  @P0 IADD3 R28, PT, PT, R28, 0x1, RZ ;  /* 0x000000011c1c0810 */ /* 0x000fce0007ffe0ff */
[----:B------:R-:W-:Y:S01]  /*4090*/  @!P2 IMAD.MOV R28, RZ, RZ, -R28 ;  /* 0x000000ffff1ca224 */ /* 0x000fe200078e0a1c */
[----:B------:R-:W-:Y:S02]  /*40a0*/  @!P4 LOP3.LUT R28, RZ, R12, RZ, 0x33, !PT ;  /* 0x0000000cff1cc212 */ /* 0x000fe400078e33ff */
[----:B------:R-:W-:Y:S02]  /*40b0*/  ISETP.NE.AND.EX P2, PT, R37, RZ, PT, P1 ;  /* 0x000000ff2500720c */ /* 0x000fe40003f45310 */
[----:B--2---:R-:W-:Y:S01]  /*40c0*/  ISETP.NE.U32.AND P0, PT, R42, 0x1, PT ;  /* 0x000000012a00780c */ /* 0x004fe20003f05070 */
[----:B------:R-:W-:Y:S01]  /*40d0*/  IMAD.MOV R37, RZ, RZ, -R28 ;  /* 0x000000ffff257224 */ /* 0x000fe200078e0a1c */
[----:B------:R-:W-:Y:S02]  /*40e0*/  SEL R30, R32, RZ, P2 ;  /* 0x000000ff201e7207 */ /* 0x000fe40001000000 */
[----:B------:R-:W-:Y:S01]  /*40f0*/  ISETP.NE.AND.EX P1, PT, R43, RZ, PT, P0 ;  /* 0x000000ff2b00720c */ /* 0x000fe20003f25300 */
[----:B------:R-:W-:Y:S01]  /*4100*/  IMAD R12, R12, R37, R45 ;  /* 0x000000250c0c7224 */ /* 0x000fe200078e022d */
[----:B0-----:R-:W-:Y:S01]  /*4110*/  ISETP.NE.U32.AND P0, PT, R38, 0x1, PT ;  /* 0x000000012600780c */ /* 0x001fe20003f05070 */
[----:B------:R-:W-:Y:S01]  /*4120*/  IMAD R37, R30, UR44, RZ ;  /* 0x0000002c1e257c24 */ /* 0x000fe2000f8e02ff */
        /* <DEDUP_REMOVED lines=15> */
.L_x_11884:
[----:B------:R-:W-:Y:S05]  /*4220*/  BSYNC.RECONVERGENT B1 ;  /* 0x0000000000017941 */ /* 0x000fea0003800200 */
.L_x_11883:
        /* <DEDUP_REMOVED lines=36> */
[----:B------:R-:W-:-:S05]  /*4470*/  @P0 VIADD R30, R30, 0x1 ;  /* 0x000000011e1e0836 */ /* 0x000fca0000000000 */
[----:B------:R-:W-:-:S05]  /*4480*/  MOV R42, R30 ;  /* 0x0000001e002a7202 */ /* 0x000fca0000000f00 */
        /* <DEDUP_REMOVED lines=21> */
[----:B------:R-:W-:Y:S02]  /*45e0*/  ISETP.GE.AND P2, PT, R32, RZ, PT ;  /* 0x000000ff2000720c */ /* 0x000fe40003f46270 */
[----:B------:R-:W-:-:S05]  /*45f0*/  SHF.R.S64 R34, RZ, 0x1e, R11 ;  /* 0x0000001eff227819 */ /* 0x000fca000000100b */
[----:B------:R-:W-:Y:S01]  /*4600*/  @P0 VIADD R30, R30, 0x1 ;  /* 0x000000011e1e0836 */ /* 0x000fe20000000000 */
[----:B0-----:R-:W-:-:S05]  /*4610*/  ISETP.NE.U32.AND P0, PT, R38, 0x1, PT ;  /* 0x000000012600780c */ /* 0x001fca0003f05070 */
        /* <DEDUP_REMOVED lines=24> */
.L_x_11886:
[----:B------:R-:W-:Y:S05]  /*47a0*/  BSYNC.RECONVERGENT B1 ;  /* 0x0000000000017941 */ /* 0x000fea0003800200 */
.L_x_11885:
        /* <DEDUP_REMOVED lines=16> */
[----:B-1----:R-:W-:-:S07]  /*48b0*/  ISETP.NE.AND P4, PT, R12, RZ, PT ;  /* 0x000000ff0c00720c */ /* 0x002fce0003f85270 */
        /* <DEDUP_REMOVED lines=36> */
[----:B------:R-:W-:Y:S01]  /*4b00*/  IMAD.MOV.U32 R34, RZ, RZ, R32 ;  /* 0x000000ffff227224 */ /* 0x000fe200078e0020 */
[----:B------:R-:W-:-:S03]  /*4b10*/  ISETP.GE.AND P2, PT, R44, RZ, PT ;  /* 0x000000ff2c00720c */ /* 0x000fc60003f46270 */
        /* <DEDUP_REMOVED lines=9> */
[----:B------:R-:W0:Y:S08]  /*4bb0*/  LDC.64 R38, c[0x0][0x398] ;  /* 0x0000e600ff267b82 */ /* 0x000e300000000a00 */
[----:B------:R-:W1:Y:S03]  /*4bc0*/  LDC.64 R34, c[0x0][0x3a0] ;  /* 0x0000e800ff227b82 */ /* 0x000e660000000a00 */
[----:B------:R-:W-:-:S05]  /*4bd0*/  @P0 VIADD R32, R32, 0x1 ;  /* 0x0000000120200836 */ /* 0x000fca0000000000 */
[----:B------:R-:W-:Y:S02]  /*4be0*/  @!P2 IADD3 R32, PT, PT, -R32, RZ, RZ ;  /* 0x000000ff2020a210 */ /* 0x000fe40007ffe1ff */
[----:B------:R-:W-:Y:S02]  /*4bf0*/  @!P4 LOP3.LUT R32, RZ, R12, RZ, 0x33, !PT ;  /* 0x0000000cff20c212 */ /* 0x000fe400078e33ff */
[----:B------:R-:W-:-:S03]  /*4c00*/  ISETP.NE.AND.EX P2, PT, R37, RZ, PT, P1 ;  /* 0x000000ff2500720c */ /* 0x000fc60003f45310 */
[----:B------:R-:W-:Y:S01]  /*4c10*/  IMAD.MOV R37, RZ, RZ, -R32 ;  /* 0x000000ffff257224 */ /* 0x000fe200078e0a20 */
        /* <DEDUP_REMOVED lines=22> */
.L_x_11888:
[----:B------:R-:W-:Y:S05]  /*4d80*/  BSYNC.RECONVERGENT B1 ;  /* 0x0000000000017941 */ /* 0x000fea0003800200 */
.L_x_11887:
        /* <DEDUP_REMOVED lines=36> */
[----:B------:R-:W-:Y:S01]  /*4fd0*/  LOP3.LUT R35, R11, R38, RZ, 0x3c, !PT ;  /* 0x000000260b237212 */ /* 0x000fe200078e3cff */
[----:B------:R-:W1:Y:S03]  /*4fe0*/  LDC.64 R42, c[0x0][0x3a0] ;  /* 0x0000e800ff2a7b82 */ /* 0x000e660000000a00 */
        /* <DEDUP_REMOVED lines=26> */
[----:B------:R-:W-:Y:S02]  /*5190*/  ISETP.GE.AND P2, PT, R35, RZ, PT ;  /* 0x000000ff2300720c */ /* 0x000fe40003f46270 */
[----:B------:R-:W-:-:S05]  /*51a0*/  SHF.R.S64 R36, RZ, 0x1e, R11 ;  /* 0x0000001eff247819 */ /* 0x000fca000000100b */
        /* <DEDUP_REMOVED lines=26> */
.L_x_11890:
[----:B------:R-:W-:Y:S05]  /*5350*/  BSYNC.RECONVERGENT B1 ;  /* 0x0000000000017941 */ /* 0x000fea0003800200 */
.L_x_11889:
[C---:B------:R-:W-:Y:S01]  /*5360*/  VIADD R11, R47.reuse, 0x1c0 ;  /* 0x000001c02f0b7836 */ /* 0x040fe20000000000 */
[----:B------:R-:W-:Y:S01]  /*5370*/  BSSY.RECONVERGENT B1, `(.L_x_11891) ;  /* 0x0000060000017945 */ /* 0x000fe20003800200 */
[----:B------:R-:W-:Y:S01]  /*5380*/  VIADD R47, R47, 0x1e0 ;  /* 0x000001e02f2f7836 */ /* 0x000fe20000000000 */
[-C--:B------:R-:W-:Y:S02]  /*5390*/  ISETP.GE.U32.AND P0, PT, R19, R14.reuse, PT ;  /* 0x0000000e1300720c */ /* 0x080fe40003f06070 */
[-C--:B------:R-:W-:Y:S02]  /*53a0*/  ISETP.GE.U32.AND P2, PT, R11, R14.reuse, PT ;  /* 0x0000000e0b00720c */ /* 0x080fe40003f46070 */
[-C--:B------:R-:W-:Y:S02]  /*53b0*/  ISETP.GE.U32.AND P1, PT, R47, R14.reuse, PT ;  /* 0x0000000e2f00720c */ /* 0x080fe40003f26070 */
[----:B------:R-:W-:Y:S02]  /*53c0*/  ISETP.GE.AND.EX P2, PT, RZ, R15, PT, P2 ;  /* 0x0000000fff00720c */ /* 0x000fe40003f46320 */
[----:B------:R-:W-:-:S02]  /*53d0*/  ISETP.GE.U32.AND P4, PT, R21, R14, PT ;  /* 0x0000000e1500720c */ /* 0x000fc40003f86070 */
        /* <DEDUP_REMOVED lines=45> */
[----:B------:R-:W-:-:S03]  /*56b0*/  IMAD R35, R42, R43, RZ ;  /* 0x0000002b2a237224 */ /* 0x000fc600078e02ff */
[----:B------:R-:W-:Y:S01]  /*56c0*/  IABS R38, R45 ;  /* 0x0000002d00267213 */ /* 0x000fe20000000000 */
[----:B------:R-:W-:Y:S01]  /*56d0*/  IMAD.HI.U32 R35, R37, R35, R36 ;  /* 0x0000002325237227 */ /* 0x000fe200078e0024 */
[----:B------:R-:W-:-:S04]  /*56e0*/  LOP3.LUT R46, R45, R12, RZ, 0x3c, !PT ;  /* 0x0000000c2d2e7212 */ /* 0x000fc800078e3cff */
[----:B------:R-:W-:Y:S01]  /*56f0*/  ISETP.GE.AND P6, PT, R46, RZ, PT ;  /* 0x000000ff2e00720c */ /* 0x000fe20003fc6270 */
        /* <DEDUP_REMOVED lines=12> */
[----:B0-----:R-:W-:-:S03]  /*57c0*/  ISETP.NE.U32.AND P5, PT, R36, 0x1, PT ;  /* 0x000000012400780c */ /* 0x001fc60003fa5070 */
[----:B------:R-:W-:Y:S01]  /*57d0*/  @!P6 IMAD.MOV R35, RZ, RZ, -R35 ;  /* 0x000000ffff23e224 */ /* 0x000fe200078e0a23 */
[----:B------:R-:W-:Y:S02]  /*57e0*/  @!P2 LOP3.LUT R35, RZ, R12, RZ, 0x33, !PT ;  /* 0x0000000cff23a212 */ /* 0x000fe400078e33ff */
[----:B------:R-:W-:Y:S02]  /*57f0*/  ISETP.NE.AND.EX P5, PT, R37, RZ, PT, P5 ;  /* 0x000000ff2500720c */ /* 0x000fe40003fa5350 */
[----:B------:R-:W-:Y:S02]  /*5800*/  IADD3 R37, PT, PT, -R35, RZ, RZ ;  /* 0x000000ff23257210 */ /* 0x000fe40007ffe1ff */
[----:B------:R-:W-:Y:S02]  /*5810*/  SEL R36, R44, RZ, P5 ;  /* 0x000000ff2c247207 */ /* 0x000fe40002800000 */
[----:B-1----:R-:W-:Y:S01]  /*5820*/  ISETP.NE.U32.AND P2, PT, R38, 0x1, PT ;  /* 0x000000012600780c */ /* 0x002fe20003f45070 */
[----:B------:R-:W-:Y:S01]  /*5830*/  IMAD R12, R12, R37, R45 ;  /* 0x000000250c0c7224 */ /* 0x000fe200078e022d */
[----:B------:R-:W-:Y:S01]  /*5840*/  SHF.R.S64 R38, RZ, 0x1e, R11 ;  /* 0x0000001eff267819 */ /* 0x000fe2000000100b */
[----:B------:R-:W-:Y:S01]  /*5850*/  IMAD R36, R36, UR44, RZ ;  /* 0x0000002c24247c24 */ /* 0x000fe2000f8e02ff */
[----:B------:R-:W-:-:S02]  /*5860*/  ISETP.NE.AND.EX P2, PT, R39, RZ, PT, P2 ;  /* 0x000000ff2700720c */ /* 0x000fc40003f45320 */
        /* <DEDUP_REMOVED lines=16> */
.L_x_11892:
[----:B------:R-:W-:Y:S05]  /*5970*/  BSYNC.RECONVERGENT B1 ;  /* 0x0000000000017941 */ /* 0x000fea0003800200 */
.L_x_11891:
        /* <DEDUP_REMOVED lines=49> */
[----:B------:R-:W-:Y:S02]  /*5c90*/  IMAD.MOV.U32 R35, RZ, RZ, R42 ;  /* 0x000000ffff237224 */ /* 0x000fe400078e002a */
[----:B------:R-:W0:Y:S02]  /*5ca0*/  LDC.64 R42, c[0x0][0x398] ;  /* 0x0000e600ff2a7b82 */ /* 0x000e240000000a00 */
        /* <DEDUP_REMOVED lines=11> */
[----:B------:R-:W-:-:S07]  /*5d60*/  ISETP.GE.AND P5, PT, R35, RZ, PT ;  /* 0x000000ff2300720c */ /* 0x000fce0003fa6270 */
[----:B------:R-:W-:Y:S02]  /*5d70*/  @P1 IADD3 R12, PT, PT, R12, 0x1, RZ ;  /* 0x000000010c0c1810 */ /* 0x000fe40007ffe0ff */
[----:B0-----:R-:W-:Y:S02]  /*5d80*/  ISETP.NE.U32.AND P1, PT, R42, 0x1, PT ;  /* 0x000000012a00780c */ /* 0x001fe40003f25070 */
[----:B------:R-:W-:Y:S02]  /*5d90*/  SHF.R.S64 R42, RZ, 0x1e, R47 ;  /* 0x0000001eff2a7819 */ /* 0x000fe4000000102f */
[----:B------:R-:W-:Y:S01]  /*5da0*/  @!P5 IMAD.MOV R12, RZ, RZ, -R12 ;  /* 0x000000ffff0cd224 */ /* 0x000fe200078e0a0c */
[----:B------:R-:W-:Y:S02]  /*5db0*/  @!P6 LOP3.LUT R12, RZ, R11, RZ, 0x33, !PT ;  /* 0x0000000bff0ce212 */ /* 0x000fe400078e33ff */
[----:B------:R-:W-:Y:S02]  /*5dc0*/  ISETP.NE.AND.EX P5, PT, R39, RZ, PT, P2 ;  /* 0x000000ff2700720c */ /* 0x000fe40003fa5320 */
[----:B------:R-:W-:Y:S01]  /*5dd0*/  ISETP.NE.AND.EX P2, PT, R43, RZ, PT, P1 ;  /* 0x000000ff2b00720c */ /* 0x000fe20003f45310 */
[----:B------:R-:W-:Y:S01]  /*5de0*/  IMAD.MOV R38, RZ, RZ, -R12 ;  /* 0x000000ffff267224 */ /* 0x000fe200078e0a0c */
[----:B------:R-:W-:-:S02]  /*5df0*/  SEL R35, R37, RZ, P5 ;  /* 0x000000ff25237207 */ /* 0x000fc40002800000 */
        /* <DEDUP_REMOVED lines=18> */
.L_x_11894:
[----:B------:R-:W-:Y:S05]  /*5f20*/  BSYNC.RECONVERGENT B1 ;  /* 0x0000000000017941 */ /* 0x000fea0003800200 */
.L_x_11893:
        /* <DEDUP_REMOVED lines=94> */
.L_x_11896:
[----:B------:R-:W-:Y:S05]  /*6510*/  BSYNC.RECONVERGENT B1 ;  /* 0x0000000000017941 */ /* 0x000fea0003800200 */
.L_x_11895:
        /* <DEDUP_REMOVED lines=89> */
.L_x_11898:
[----:B------:R-:W-:Y:S05]  /*6ab0*/  BSYNC.RECONVERGENT B1 ;  /* 0x0000000000017941 */ /* 0x000fea0003800200 */
.L_x_11897:
        /* <DEDUP_REMOVED lines=43> */
[----:B0-----:R-:W-:-:S03]  /*6d70*/  VIADD R15, R35, 0xffffffe ;  /* 0x0ffffffe230f7836 */ /* 0x001fc60000000000 */
[----:B------:R-:W-:-:S03]  /*6d80*/  MOV R37, R14 ;  /* 0x0000000e00257202 */ /* 0x000fc60000000f00 */
[----:B------:R-:W0:Y:S06]  /*6d90*/  F2I.FTZ.U32.TRUNC.NTZ R15, R15 ;  /* 0x0000000f000f7305 */ /* 0x000e2c000021f000 */
[----:B------:R-:W-:Y:S01]  /*6da0*/  @!P5 IMAD.MOV R37, RZ, RZ, -R37 ;  /* 0x000000ffff25d224 */ /* 0x000fe200078e0a25 */
[----:B------:R-:W-:Y:S01]  /*6db0*/  ISETP.NE.AND P5, PT, R48, RZ, PT ;  /* 0x000000ff3000720c */ /* 0x000fe20003fa5270 */
[----:B0-----:R-:W-:-:S04]  /*6dc0*/  IMAD.MOV R46, RZ, RZ, -R15 ;  /* 0x000000ffff2e7224 */ /* 0x001fc800078e0a0f */
[----:B------:R-:W-:-:S08]  /*6dd0*/  IMAD R35, R46, R43, RZ ;  /* 0x0000002b2e237224 */ /* 0x000fd000078e02ff */
[----:B------:R-:W-:Y:S01]  /*6de0*/  @!P5 LOP3.LUT R37, RZ, R48, RZ, 0x33, !PT ;  /* 0x00000030ff25d212 */ /* 0x000fe200078e33ff */
[----:B------:R-:W0:Y:S03]  /*6df0*/  LDC.64 R46, c[0x0][0x398] ;  /* 0x0000e600ff2e7b82 */ /* 0x000e260000000a00 */
[----:B------:R-:W-:-:S05]  /*6e00*/  IADD3 R14, PT, PT, -R37, RZ, RZ ;  /* 0x000000ff250e7210 */ /* 0x000fca0007ffe1ff */
[----:B------:R-:W-:Y:S02]  /*6e10*/  IMAD R39, R48, R14, R11 ;  /* 0x0000000e30277224 */ /* 0x000fe400078e020b */
[----:B------:R-:W-:Y:S01]  /*6e20*/  IMAD.MOV.U32 R14, RZ, RZ, RZ ;  /* 0x000000ffff0e7224 */ /* 0x000fe200078e00ff */
[----:B------:R-:W1:Y:S03]  /*6e30*/  LDC.64 R48, c[0x0][0x3a0] ;  /* 0x0000e800ff307b82 */ /* 0x000e660000000a00 */
        /* <DEDUP_REMOVED lines=12> */
[----:B------:R-:W2:Y:S11]  /*6f00*/  LDC.64 R14, c[0x0][0x390] ;  /* 0x0000e400ff0e7b82 */ /* 0x000eb60000000a00 */
[----:B------:R-:W-:-:S02]  /*6f10*/  @!P5 IADD3 R35, PT, PT, -R35, RZ, RZ ;  /* 0x000000ff2323d210 */ /* 0x000fc40007ffe1ff */
[----:B------:R-:W-:-:S13]  /*6f20*/  ISETP.NE.AND P5, PT, R12, RZ, PT ;  /* 0x000000ff0c00720c */ /* 0x000fda0003fa5270 */
[----:B------:R-:W-:Y:S02]  /*6f30*/  @!P5 LOP3.LUT R35, RZ, R12, RZ, 0x33, !PT ;  /* 0x0000000cff23d212 */ /* 0x000fe400078e33ff */
[----:B--2---:R-:W-:-:S04]  /*6f40*/  ISETP.NE.U32.AND P5, PT, R14, 0x1, PT ;  /* 0x000000010e00780c */ /* 0x004fc80003fa5070 */
[----:B------:R-:W-:Y:S01]  /*6f50*/  ISETP.NE.AND.EX P5, PT, R15, RZ, PT, P5 ;  /* 0x000000ff0f00720c */ /* 0x000fe20003fa5350 */
[----:B------:R-:W-:-:S03]  /*6f60*/  IMAD.MOV R15, RZ, RZ, -R35 ;  /* 0x000000ffff0f7224 */ /* 0x000fc600078e0a23 */
[----:B------:R-:W-:Y:S01]  /*6f70*/  SEL R14, R37, RZ, P5 ;  /* 0x000000ff250e7207 */ /* 0x000fe20002800000 */
[----:B------:R-:W-:Y:S01]  /*6f80*/  IMAD R12, R12, R15, R39 ;  /* 0x0000000f0c0c7224 */ /* 0x000fe200078e0227 */
[----:B0-----:R-:W-:Y:S02]  /*6f90*/  ISETP.NE.U32.AND P5, PT, R46, 0x1, PT ;  /* 0x000000012e00780c */ /* 0x001fe40003fa5070 */
        /* <DEDUP_REMOVED lines=19> */
.L_x_11900:
[----:B------:R-:W-:Y:S05]  /*70d0*/  BSYNC.RECONVERGENT B1 ;  /* 0x0000000000017941 */ /* 0x000fea0003800200 */
.L_x_11899:
        /* <DEDUP_REMOVED lines=22> */
[----:B------:R-:W-:-:S03]  /*7240*/  IABS R15, R11 ;  /* 0x0000000b000f7213 */ /* 0x000fc60000000000 */
[----:B0-----:R-:W-:Y:S02]  /*7250*/  VIADD R45, R35, 0xffffffe ;  /* 0x0ffffffe232d7836 */ /* 0x001fe40000000000 */
        /* <DEDUP_REMOVED lines=8> */
[----:B------:R-:W-:Y:S02]  /*72e0*/  ISETP.GE.AND P6, PT, R15, RZ, PT ;  /* 0x000000ff0f00720c */ /* 0x000fe40003fc6270 */
[----:B------:R-:W0:Y:S05]  /*72f0*/  F2I.FTZ.U32.TRUNC.NTZ R15, R45 ;  /* 0x0000002d000f7305 */ /* 0x000e2a000021f000 */
[----:B------:R-:W-:Y:S01]  /*7300*/  @P5 VIADD R14, R14, 0x1 ;  /* 0x000000010e0e5836 */ /* 0x000fe20000000000 */
[----:B------:R-:W-:-:S03]  /*7310*/  ISETP.NE.AND P5, PT, R48, RZ, PT ;  /* 0x000000ff3000720c */ /* 0x000fc60003fa5270 */
[----:B------:R-:W-:-:S05]  /*7320*/  IMAD.MOV.U32 R37, RZ, RZ, R14 ;  /* 0x000000ffff257224 */ /* 0x000fca00078e000e */
[----:B------:R-:W-:Y:S01]  /*7330*/  @!P6 IADD3 R37, PT, PT, -R37, RZ, RZ ;  /* 0x000000ff2525e210 */ /* 0x000fe20007ffe1ff */
[----:B0-----:R-:W-:-:S04]  /*7340*/  IMAD.MOV R46, RZ, RZ, -R15 ;  /* 0x000000ffff2e7224 */ /* 0x001fc800078e0a0f */
[----:B------:R-:W-:Y:S01]  /*7350*/  @!P5 LOP3.LUT R37, RZ, R48, RZ, 0x33, !PT ;  /* 0x00000030ff25d212 */ /* 0x000fe200078e33ff */
[----:B------:R-:W-:Y:S02]  /*7360*/  IMAD R35, R46, R43, RZ ;  /* 0x0000002b2e237224 */ /* 0x000fe400078e02ff */
[----:B------:R-:W0:Y:S02]  /*7370*/  LDC.64 R46, c[0x0][0x398] ;  /* 0x0000e600ff2e7b82 */ /* 0x000e240000000a00 */
[----:B------:R-:W-:-:S04]  /*7380*/  IMAD.MOV R14, RZ, RZ, -R37 ;  /* 0x000000ffff0e7224 */ /* 0x000fc800078e0a25 */
[----:B------:R-:W-:Y:S02]  /*7390*/  IMAD R39, R48, R14, R11 ;  /* 0x0000000e30277224 */ /* 0x000fe400078e020b */
[----:B------:R-:W-:Y:S01]  /*73a0*/  HFMA2 R14, -RZ, RZ, 0, 0 ;  /* 0x00000000ff0e7431 */ /* 0x000fe200000001ff */
[----:B------:R-:W1:Y:S04]  /*73b0*/  LDC.64 R48, c[0x0][0x3a0] ;  /* 0x0000e800ff307b82 */ /* 0x000e680000000a00 */
        /* <DEDUP_REMOVED lines=15> */
[----:B--2---:R-:W-:-:S06]  /*74b0*/  ISETP.NE.U32.AND P5, PT, R14, 0x1, PT ;  /* 0x000000010e00780c */ /* 0x004fcc0003fa5070 */
[----:B------:R-:W-:Y:S02]  /*74c0*/  @!P6 LOP3.LUT R35, RZ, R12, RZ, 0x33, !PT ;  /* 0x0000000cff23e212 */ /* 0x000fe400078e33ff */
[----:B------:R-:W-:Y:S02]  /*74d0*/  ISETP.NE.AND.EX P5, PT, R15, RZ, PT, P5 ;  /* 0x000000ff0f00720c */ /* 0x000fe40003fa5350 */
        /* <DEDUP_REMOVED lines=23> */
.L_x_11902:
[----:B------:R-:W-:Y:S05]  /*7650*/  BSYNC.RECONVERGENT B1 ;  /* 0x0000000000017941 */ /* 0x000fea0003800200 */
.L_x_11901:
        /* <DEDUP_REMOVED lines=22> */
[----:B------:R-:W-:-:S04]  /*77c0*/  IMAD.HI.U32 R35, R35, R14, RZ ;  /* 0x0000000e23237227 */ /* 0x000fc800078e00ff */
[----:B------:R-:W-:-:S04]  /*77d0*/  IMAD.MOV R15, RZ, RZ, -R35 ;  /* 0x000000ffff0f7224 */ /* 0x000fc800078e0a23 */
[C---:B------:R-:W-:Y:S01]  /*77e0*/  IMAD R14, R37.reuse, R15, R14 ;  /* 0x0000000f250e7224 */ /* 0x040fe200078e020e */
[----:B0-----:R-:W0:Y:S04]  /*77f0*/  MUFU.RCP R39, R39 ;  /* 0x0000002700277308 */ /* 0x001e280000001000 */
[----:B------:R-:W-:Y:S02]  /*7800*/  ISETP.GT.U32.AND P6, PT, R37, R14, PT ;  /* 0x0000000e2500720c */ /* 0x000fe40003fc4070 */
[----:B0-----:R-:W-:-:S11]  /*7810*/  IADD3 R15, PT, PT, R39, 0xffffffe, RZ ;  /* 0x0ffffffe270f7810 */ /* 0x001fd60007ffe0ff */
[----:B------:R-:W-:Y:S02]  /*7820*/  @!P6 IMAD.IADD R14, R14, 0x1, -R37 ;  /* 0x000000010e0ee824 */ /* 0x000fe400078e0a25 */
[----:B------:R-:W-:Y:S01]  /*7830*/  @!P6 VIADD R35, R35, 0x1 ;  /* 0x000000012323e836 */ /* 0x000fe20000000000 */
[----:B------:R-:W-:Y:S01]  /*7840*/  ISETP.NE.AND P6, PT, R46, RZ, PT ;  /* 0x000000ff2e00720c */ /* 0x000fe20003fc5270 */
[----:B------:R-:W0:Y:S01]  /*7850*/  F2I.FTZ.U32.TRUNC.NTZ R15, R15 ;  /* 0x0000000f000f7305 */ /* 0x000e22000021f000 */
[----:B------:R-:W-:Y:S02]  /*7860*/  ISETP.GE.U32.AND P5, PT, R14, R37, PT ;  /* 0x000000250e00720c */ /* 0x000fe40003fa6070 */
[----:B------:R-:W-:-:S11]  /*7870*/  MOV R14, RZ ;  /* 0x000000ff000e7202 */ /* 0x000fd60000000f00 */
[----:B------:R-:W-:Y:S02]  /*7880*/  @P5 VIADD R35, R35, 0x1 ;  /* 0x0000000123235836 */ /* 0x000fe40000000000 */
[----:B0-----:R-:W-:-:S03]  /*7890*/  IMAD.MOV R37, RZ, RZ, -R15 ;  /* 0x000000ffff257224 */ /* 0x001fc600078e0a0f */
[----:B------:R-:W-:Y:S01]  /*78a0*/  MOV R39, R35 ;  /* 0x0000002300277202 */ /* 0x000fe20000000f00 */
[----:B------:R-:W-:-:S04]  /*78b0*/  IMAD R37, R37, R48, RZ ;  /* 0x0000003025257224 */ /* 0x000fc800078e02ff */
[----:B------:R-:W-:Y:S01]  /*78c0*/  IMAD.HI.U32 R58, R15, R37, R14 ;  /* 0x000000250f3a7227 */ /* 0x000fe200078e000e */
[----:B------:R-:W-:-:S04]  /*78d0*/  LOP3.LUT R14, R11, R46, RZ, 0x3c, !PT ;  /* 0x0000002e0b0e7212 */ /* 0x000fc800078e3cff */
[----:B------:R-:W-:-:S13]  /*78e0*/  ISETP.GE.AND P2, PT, R14, RZ, PT ;  /* 0x000000ff0e00720c */ /* 0x000fda0003f46270 */
        /* <DEDUP_REMOVED lines=18> */
[----:B------:R-:W-:-:S04]  /*7a10*/  ISETP.NE.AND.EX P2, PT, R15, RZ, PT, P2 ;  /* 0x000000ff0f00720c */ /* 0x000fc80003f45320 */
[----:B------:R-:W-:Y:S02]  /*7a20*/  SEL R14, R39, RZ, P2 ;  /* 0x000000ff270e7207 */ /* 0x000fe40001000000 */
[----:B------:R-:W-:Y:S02]  /*7a30*/  @P6 IADD3 R35, PT, PT, R35, 0x1, RZ ;  /* 0x0000000123236810 */ /* 0x000fe40007ffe0ff */
[----:B------:R-:W-:Y:S01]  /*7a40*/  ISETP.NE.AND P6, PT, R12, RZ, PT ;  /* 0x000000ff0c00720c */ /* 0x000fe20003fc5270 */
[----:B------:R-:W-:Y:S02]  /*7a50*/  IMAD R14, R14, UR44, RZ ;  /* 0x0000002c0e0e7c24 */ /* 0x000fe4000f8e02ff */
[----:B------:R-:W-:Y:S01]  /*7a60*/  @!P5 IMAD.MOV R35, RZ, RZ, -R35 ;  /* 0x000000ffff23d224 */ /* 0x000fe200078e0a23 */
[----:B0-----:R-:W-:Y:S02]  /*7a70*/  ISETP.NE.U32.AND P5, PT, R46, 0x1, PT ;  /* 0x000000012e00780c */ /* 0x001fe40003fa5070 */
[----:B------:R-:W-:-:S02]  /*7a80*/  SHF.R.S64 R46, RZ, 0x1e, R11 ;  /* 0x0000001eff2e7819 */ /* 0x000fc4000000100b */
[----:B------:R-:W-:-:S05]  /*7a90*/  ISETP.NE.AND.EX P5, PT, R47, RZ, PT, P5 ;  /* 0x000000ff2f00720c */ /* 0x000fca0003fa5350 */
[----:B------:R-:W-:Y:S02]  /*7aa0*/  @!P6 LOP3.LUT R35, RZ, R12, RZ, 0x33, !PT ;  /* 0x0000000cff23e212 */ /* 0x000fe400078e33ff */
[----:B--2---:R-:W-:-:S03]  /*7ab0*/  ISETP.NE.U32.AND P6, PT, R48, 0x1, PT ;  /* 0x000000013000780c */ /* 0x004fc60003fc5070 */
        /* <DEDUP_REMOVED lines=17> */
.L_x_11904:
[----:B------:R-:W-:Y:S05]  /*7bd0*/  BSYNC.RECONVERGENT B1 ;  /* 0x0000000000017941 */ /* 0x000fea0003800200 */
.L_x_11903:
        /* <DEDUP_REMOVED lines=43> */
[----:B------:R-:W-:Y:S02]  /*7e90*/  @!P2 LOP3.LUT R39, RZ, R46, RZ, 0x33, !PT ;  /* 0x0000002eff27a212 */ /* 0x000fe400078e33ff */
[----:B------:R-:W-:-:S03]  /*7ea0*/  ISETP.NE.AND P5, PT, R12, RZ, PT ;  /* 0x000000ff0c00720c */ /* 0x000fc60003fa5270 */
[----:B------:R-:W-:-:S04]  /*7eb0*/  IMAD.MOV R14, RZ, RZ, -R39 ;  /* 0x000000ffff0e7224 */ /* 0x000fc800078e0a27 */
[----:B------:R-:W-:Y:S02]  /*7ec0*/  IMAD R43, R46, R14, R11 ;  /* 0x0000000e2e2b7224 */ /* 0x000fe400078e020b */
[----:B------:R-:W1:Y:S03]  /*7ed0*/  LDC.64 R46, c[0x0][0x398] ;  /* 0x0000e600ff2e7b82 */ /* 0x000e660000000a00 */
        /* <DEDUP_REMOVED lines=10> */
[----:B------:R-:W2:Y:S05]  /*7f80*/  LDC.64 R14, c[0x0][0x390] ;  /* 0x0000e400ff0e7b82 */ /* 0x000eaa0000000a00 */
[----:B------:R-:W-:Y:S01]  /*7f90*/  @P1 VIADD R35, R35, 0x1 ;  /* 0x0000000123231836 */ /* 0x000fe20000000000 */
[----:B-1----:R-:W-:Y:S02]  /*7fa0*/  ISETP.NE.U32.AND P1, PT, R46, 0x1, PT ;  /* 0x000000012e00780c */ /* 0x002fe40003f25070 */
[----:B------:R-:W-:-:S03]  /*7fb0*/  SHF.R.S64 R46, RZ, 0x1e, R11 ;  /* 0x0000001eff2e7819 */ /* 0x000fc6000000100b */
[----:B------:R-:W-:Y:S02]  /*7fc0*/  @!P2 IADD3 R35, PT, PT, -R35, RZ, RZ ;  /* 0x000000ff2323a210 */ /* 0x000fe40007ffe1ff */
[----:B------:R-:W-:-:S05]  /*7fd0*/  @!P5 LOP3.LUT R35, RZ, R12, RZ, 0x33, !PT ;  /* 0x0000000cff23d212 */ /* 0x000fca00078e33ff */
[----:B------:R-:W-:-:S04]  /*7fe0*/  IMAD.MOV R37, RZ, RZ, -R35 ;  /* 0x000000ffff257224 */ /* 0x000fc800078e0a23 */
[----:B------:R-:W-:Y:S01]  /*7ff0*/  IMAD R12, R12, R37, R43 ;  /* 0x000000250c0c7224 */ /* 0x000fe200078e022b */
[----:B--2---:R-:W-:-:S04]  /*8000*/  ISETP.NE.U32.AND P2, PT, R14, 0x1, PT ;  /* 0x000000010e00780c */ /* 0x004fc80003f45070 */
[----:B------:R-:W-:Y:S02]  /*8010*/  ISETP.NE.AND.EX P5, PT, R15, RZ, PT, P2 ;  /* 0x000000ff0f00720c */ /* 0x000fe40003fa5320 */
[----:B------:R-:W-:Y:S02]  /*8020*/  ISETP.NE.AND.EX P2, PT, R47, RZ, PT, P1 ;  /* 0x000000ff2f00720c */ /* 0x000fe40003f45310 */
[----:B0-----:R-:W-:Y:S02]  /*8030*/  ISETP.NE.U32.AND P1, PT, R48, 0x1, PT ;  /* 0x000000013000780c */ /* 0x001fe40003f25070 */
        /* <DEDUP_REMOVED lines=17> */
.L_x_11906:
[----:B------:R-:W-:Y:S05]  /*8150*/  BSYNC.RECONVERGENT B1 ;  /* 0x0000000000017941 */ /* 0x000fea0003800200 */
.L_x_11905:
[----:B------:R-:W-:Y:S04]  /*8160*/  BSSY.RECONVERGENT B1, `(.L_x_11907) ;  /* 0x0000056000017945 */ /* 0x000fe80003800200 */
        /* <DEDUP_REMOVED lines=18> */
[----:B------:R-:W-:Y:S02]  /*8290*/  IMAD R35, R48, R37, RZ ;  /* 0x0000002530237224 */ /* 0x000fe400078e02ff */
[----:B------:R-:W0:Y:S02]  /*82a0*/  LDC.64 R48, c[0x0][0x3a0] ;  /* 0x0000e800ff307b82 */ /* 0x000e240000000a00 */
[----:B------:R-:W-:Y:S01]  /*82b0*/  IMAD.HI.U32 R35, R15, R35, R14 ;  /* 0x000000230f237227 */ /* 0x000fe200078e000e */
[----:B------:R-:W-:-:S05]  /*82c0*/  IABS R14, R11 ;  /* 0x0000000b000e7213 */ /* 0x000fca0000000000 */
[----:B------:R-:W-:-:S04]  /*82d0*/  IMAD.HI.U32 R35, R35, R14, RZ ;  /* 0x0000000e23237227 */ /* 0x000fc800078e00ff */
[----:B------:R-:W-:-:S04]  /*82e0*/  IMAD.MOV R15, RZ, RZ, -R35 ;  /* 0x000000ffff0f7224 */ /* 0x000fc800078e0a23 */
[----:B------:R-:W-:Y:S01]  /*82f0*/  IMAD R14, R37, R15, R14 ;  /* 0x0000000f250e7224 */ /* 0x000fe200078e020e */
[----:B------:R-:W-:-:S04]  /*8300*/  IADD3 R15, PT, PT, R39, 0xffffffe, RZ ;  /* 0x0ffffffe270f7810 */ /* 0x000fc80007ffe0ff */
[----:B------:R-:W-:Y:S02]  /*8310*/  ISETP.GT.U32.AND P1, PT, R37, R14, PT ;  /* 0x0000000e2500720c */ /* 0x000fe40003f24070 */
[----:B------:R-:W1:Y:S11]  /*8320*/  F2I.FTZ.U32.TRUNC.NTZ R15, R15 ;  /* 0x0000000f000f7305 */ /* 0x000e76000021f000 */
[----:B------:R-:W-:-:S02]  /*8330*/  @!P1 IMAD.IADD R14, R14, 0x1, -R37 ;  /* 0x000000010e0e9824 */ /* 0x000fc400078e0a25 */
[----:B------:R-:W-:Y:S01]  /*8340*/  @!P1 VIADD R35, R35, 0x1 ;  /* 0x0000000123239836 */ /* 0x000fe20000000000 */
[----:B------:R-:W-:Y:S02]  /*8350*/  ISETP.NE.AND P1, PT, R46, RZ, PT ;  /* 0x000000ff2e00720c */ /* 0x000fe40003f25270 */
[----:B------:R-:W-:Y:S01]  /*8360*/  ISETP.GE.U32.AND P0, PT, R14, R37, PT ;  /* 0x000000250e00720c */ /* 0x000fe20003f06070 */
[----:B-1----:R-:W-:-:S04]  /*8370*/  IMAD.MOV R14, RZ, RZ, -R15 ;  /* 0x000000ffff0e7224 */ /* 0x002fc800078e0a0f */
        /* <DEDUP_REMOVED lines=8> */
[----:B------:R-:W-:Y:S02]  /*8400*/  @!P1 LOP3.LUT R39, RZ, R46, RZ, 0x33, !PT ;  /* 0x0000002eff279212 */ /* 0x000fe400078e33ff */
[----:B------:R-:W-:-:S03]  /*8410*/  ISETP.NE.AND P2, PT, R12, RZ, PT ;  /* 0x000000ff0c00720c */ /* 0x000fc60003f45270 */
[----:B------:R-:W-:-:S04]  /*8420*/  IMAD.MOV R14, RZ, RZ, -R39 ;  /* 0x000000ffff0e7224 */ /* 0x000fc800078e0a27 */
[----:B------:R-:W-:Y:S02]  /*8430*/  IMAD R43, R46, R14, R11 ;  /* 0x0000000e2e2b7224 */ /* 0x000fe400078e020b */
[----:B------:R-:W1:Y:S03]  /*8440*/  LDC.64 R46, c[0x0][0x398] ;  /* 0x0000e600ff2e7b82 */ /* 0x000e660000000a00 */
        /* <DEDUP_REMOVED lines=10> */
[----:B------:R-:W2:Y:S05]  /*84f0*/  LDC.64 R14, c[0x0][0x390] ;  /* 0x0000e400ff0e7b82 */ /* 0x000eaa0000000a00 */
[----:B------:R-:W-:Y:S02]  /*8500*/  @P0 IADD3 R35, PT, PT, R35, 0x1, RZ ;  /* 0x0000000123230810 */ /* 0x000fe40007ffe0ff */
[----:B-1----:R-:W-:Y:S02]  /*8510*/  ISETP.NE.U32.AND P0, PT, R46, 0x1, PT ;  /* 0x000000012e00780c */ /* 0x002fe40003f05070 */
[----:B------:R-:W-:-:S02]  /*8520*/  SHF.R.S64 R46, RZ, 0x1e, R11 ;  /* 0x0000001eff2e7819 */ /* 0x000fc4000000100b */
[----:B------:R-:W-:Y:S01]  /*8530*/  @!P1 IMAD.MOV R35, RZ, RZ, -R35 ;  /* 0x000000ffff239224 */ /* 0x000fe200078e0a23 */
        /* <DEDUP_REMOVED lines=24> */
.L_x_11908:
[----:B------:R-:W-:Y:S05]  /*86c0*/  BSYNC.RECONVERGENT B1 ;  /* 0x0000000000017941 */ /* 0x000fea0003800200 */
.L_x_11907:
        /* <DEDUP_REMOVED lines=42> */
[----:B------:R-:W-:Y:S02]  /*8970*/  @!P1 LOP3.LUT R39, RZ, R46, RZ, 0x33, !PT ;  /* 0x0000002eff279212 */ /* 0x000fe400078e33ff */
[----:B------:R-:W-:Y:S02]  /*8980*/  ISETP.NE.AND P2, PT, R12, RZ, PT ;  /* 0x000000ff0c00720c */ /* 0x000fe40003f45270 */
[----:B------:R-:W-:-:S05]  /*8990*/  IADD3 R14, PT, PT, -R39, RZ, RZ ;  /* 0x000000ff270e7210 */ /* 0x000fca0007ffe1ff */
[----:B------:R-:W-:Y:S02]  /*89a0*/  IMAD R43, R46, R14, R11 ;  /* 0x0000000e2e2b7224 */ /* 0x000fe400078e020b */
[----:B------:R-:W1:Y:S03]  /*89b0*/  LDC.64 R46, c[0x0][0x398] ;  /* 0x0000e600ff2e7b82 */ /* 0x000e660000000a00 */
        /* <DEDUP_REMOVED lines=10> */
[----:B------:R-:W2:Y:S05]  /*8a60*/  LDC.64 R14, c[0x0][0x390] ;  /* 0x0000e400ff0e7b82 */ /* 0x000eaa0000000a00 */
[----:B------:R-:W-:Y:S01]  /*8a70*/  @P0 VIADD R35, R35, 0x1 ;  /* 0x0000000123230836 */ /* 0x000fe20000000000 */
[----:B-1----:R-:W-:Y:S02]  /*8a80*/  ISETP.NE.U32.AND P0, PT, R46, 0x1, PT ;  /* 0x000000012e00780c */ /* 0x002fe40003f05070 */
[----:B------:R-:W-:-:S03]  /*8a90*/  SHF.R.S64 R46, RZ, 0x1e, R11 ;  /* 0x0000001eff2e7819 */ /* 0x000fc6000000100b */
[----:B------:R-:W-:Y:S01]  /*8aa0*/  @!P1 IMAD.MOV R35, RZ, RZ, -R35 ;  /* 0x000000ffff239224 */ /* 0x000fe200078e0a23 */
[----:B------:R-:W-:-:S04]  /*8ab0*/  @!P2 LOP3.LUT R35, RZ, R12, RZ, 0x33, !PT ;  /* 0x0000000cff23a212 */ /* 0x000fc800078e33ff */
[----:B------:R-:W-:-:S05]  /*8ac0*/  IADD3 R37, PT, PT, -R35, RZ, RZ ;  /* 0x000000ff23257210 */ /* 0x000fca0007ffe1ff */
        /* <DEDUP_REMOVED lines=22> */
.L_x_11910:
[----:B------:R-:W-:Y:S05]  /*8c30*/  BSYNC.RECONVERGENT B1 ;  /* 0x0000000000017941 */ /* 0x000fea0003800200 */
.L_x_11909:
        /* <DEDUP_REMOVED lines=28> */
[C---:B------:R-:W-:Y:S01]  /*8e00*/  FADD R8, R16.reuse, -12583039 ;  /* 0xcb40007f10087421 */ /* 0x040fe20000000000 */
[----:B------:R-:W-:Y:S01]  /*8e10*/  FADD R63, -R39, R26 ;  /* 0x0000001a273f7221 */ /* 0x000fe20000000100 */
[----:B------:R-:W-:-:S02]  /*8e20*/  IMAD.SHL.U32 R16, R16, 0x800000, RZ ;  /* 0x0080000010107824 */ /* 0x000fc400078e00ff */
[----:B------:R-:W-:Y:S01]  /*8e30*/  FFMA R6, R4, 1.4426950216293334961, -R6 ;  /* 0x3fb8aa3b04067823 */ /* 0x000fe20000000806 */
[----:B------:R-:W-:Y:S01]  /*8e40*/  FFMA R8, R46, 1.4426950216293334961, -R8 ;  /* 0x3fb8aa3b2e087823 */ /* 0x000fe20000000808 */
[C---:B------:R-:W-:Y:S01]  /*8e50*/  FADD R61, -R39.reuse, R28 ;  /* 0x0000001c273d7221 */ /* 0x040fe20000000100 */
[----:B------:R-:W-:Y:S01]  /*8e60*/  FADD R65, -R39, R24 ;  /* 0x0000001827417221 */ /* 0x000fe20000000100 */
[----:B------:R-:W-:Y:S01]  /*8e70*/  FFMA R4, R4, 1.925963033500011079e-08, R6 ;  /* 0x32a5706004047823 */ /* 0x000fe20000000006 */
[-C--:B------:R-:W-:Y:S01]  /*8e80*/  FFMA.SAT R6, R75, R12.reuse, 0.5 ;  /* 0x3f0000004b067423 */ /* 0x080fe2000000200c */
[----:B------:R-:W-:Y:S01]  /*8e90*/  FFMA R18, R46, 1.925963033500011079e-08, R8 ;  /* 0x32a570602e127823 */ /* 0x000fe20000000008 */
[-C--:B------:R-:W-:Y:S01]  /*8ea0*/  FFMA.SAT R8, R77, R12.reuse, 0.5 ;  /* 0x3f0000004d087423 */ /* 0x080fe2000000200c */
[----:B------:R-:W-:Y:S01]  /*8eb0*/  SHF.L.U32 R46, R14, 0x17, RZ ;  /* 0x000000170e2e7819 */ /* 0x000fe200000006ff */
[-C--:B------:R-:W-:Y:S01]  /*8ec0*/  FFMA.RM R6, R6, R11.reuse, 12582913 ;  /* 0x4b40000106067423 */ /* 0x080fe2000000400b */
[C---:B------:R-:W-:Y:S01]  /*8ed0*/  FADD R59, -R39.reuse, R30 ;  /* 0x0000001e273b7221 */ /* 0x040fe20000000100 */
[-C--:B------:R-:W-:Y:S01]  /*8ee0*/  FFMA.RM R8, R8, R11.reuse, 12582913 ;  /* 0x4b40000108087423 */ /* 0x080fe2000000400b */
[----:B------:R-:W-:Y:S01]  /*8ef0*/  FADD R51, -R39, R38 ;  /* 0x0000002627337221 */ /* 0x000fe20000000100 */
        /* <DEDUP_REMOVED lines=11> */
[----:B------:R-:W2:Y:S01]  /*8fb0*/  MUFU.EX2 R75, R4 ;  /* 0x00000004004b7308 */ /* 0x000ea20000000800 */
[-C--:B------:R-:W-:Y:S01]  /*8fc0*/  FFMA.RM R34, R34, R11.reuse, 12582913 ;  /* 0x4b40000122227423 */ /* 0x080fe2000000400b */
[-C--:B------:R-:W-:Y:S01]  /*8fd0*/  FFMA.RM R10, R10, R11.reuse, 12582913 ;  /* 0x4b4000010a0a7423 */ /* 0x080fe2000000400b */
[C---:B------:R-:W-:Y:S01]  /*8fe0*/  FADD R37, -R39.reuse, R50 ;  /* 0x0000003227257221 */ /* 0x040fe20000000100 */
[----:B------:R-:W-:Y:S01]  /*8ff0*/  FADD R53, -R39, R36 ;  /* 0x0000002427357221 */ /* 0x000fe20000000100 */
[-C--:B------:R-:W-:Y:S01]  /*9000*/  FFMA.SAT R36, R55, R12.reuse, 0.5 ;  /* 0x3f00000037247423 */ /* 0x080fe2000000200c */
[----:B------:R-:W-:Y:S01]  /*9010*/  FADD R20, R10, -12583039 ;  /* 0xcb40007f0a147421 */ /* 0x000fe20000000000 */
[C---:B------:R-:W-:Y:S01]  /*9020*/  FADD R57, -R39.reuse, R32 ;  /* 0x0000002027397221 */ /* 0x040fe20000000100 */
[----:B------:R-:W-:Y:S01]  /*9030*/  FADD R45, -R39, R44 ;  /* 0x0000002c272d7221 */ /* 0x000fe20000000100 */
[-C--:B------:R-:W-:Y:S01]  /*9040*/  FFMA.RM R36, R36, R11.reuse, 12582913 ;  /* 0x4b40000124247423 */ /* 0x080fe2000000400b */
[----:B------:R-:W-:Y:S01]  /*9050*/  FFMA R20, R73, 1.4426950216293334961, -R20 ;  /* 0x3fb8aa3b49147823 */ /* 0x000fe20000000814 */
[-C--:B------:R-:W-:Y:S01]  /*9060*/  FFMA.SAT R44, R51, R12.reuse, 0.5 ;  /* 0x3f000000332c7423 */ /* 0x080fe2000000200c */
[----:B------:R-:W-:Y:S01]  /*9070*/  FADD R49, -R39, R42 ;  /* 0x0000002a27317221 */ /* 0x000fe20000000100 */
[-C--:B------:R-:W-:Y:S01]  /*9080*/  FFMA.SAT R42, R53, R12.reuse, 0.5 ;  /* 0x3f000000352a7423 */ /* 0x080fe2000000200c */
[----:B------:R-:W-:Y:S01]  /*9090*/  FFMA R26, R73, 1.925963033500011079e-08, R20 ;  /* 0x32a57060491a7823 */ /* 0x000fe20000000014 */
[----:B------:R-:W-:Y:S01]  /*90a0*/  FFMA.SAT R20, R71, R12, 0.5 ;  /* 0x3f00000047147423 */ /* 0x000fe2000000200c */
[----:B------:R-:W3:Y:S01]  /*90b0*/  MUFU.EX2 R73, R18 ;  /* 0x0000001200497308 */ /* 0x000ee20000000800 */
[-C--:B------:R-:W-:Y:S01]  /*90c0*/  FFMA.RM R44, R44, R11.reuse, 12582913 ;  /* 0x4b4000012c2c7423 */ /* 0x080fe2000000400b */
[-C--:B------:R-:W-:Y:S01]  /*90d0*/  FFMA.RM R42, R42, R11.reuse, 12582913 ;  /* 0x4b4000012a2a7423 */ /* 0x080fe2000000400b */
        /* <DEDUP_REMOVED lines=8> */
[C---:B------:R-:W-:Y:S01]  /*9160*/  FFMA R20, R71.reuse, 1.4426950216293334961, -R20 ;  /* 0x3fb8aa3b47147823 */ /* 0x040fe20000000814 */
[----:B------:R-:W4:Y:S01]  /*9170*/  MUFU.EX2 R77, R77 ;  /* 0x0000004d004d7308 */ /* 0x000f220000000800 */
[----:B--2---:R-:W-:Y:S01]  /*9180*/  FMUL R46, R46, R75 ;  /* 0x0000004b2e2e7220 */ /* 0x004fe20000400000 */
[----:B------:R-:W-:Y:S02]  /*9190*/  IMAD.SHL.U32 R6, R6, 0x800000, RZ ;  /* 0x0080000006067824 */ /* 0x000fe400078e00ff */
[----:B------:R-:W-:Y:S01]  /*91a0*/  FFMA R28, R71, 1.925963033500011079e-08, R20 ;  /* 0x32a57060471c7823 */ /* 0x000fe20000000014 */
[-C--:B------:R-:W-:Y:S01]  /*91b0*/  FFMA.SAT R20, R67, R12.reuse, 0.5 ;  /* 0x3f00000043147423 */ /* 0x080fe2000000200c */
[----:B---3--:R-:W-:Y:S01]  /*91c0*/  FMUL R4, R16, R73 ;  /* 0x0000004910047220 */ /* 0x008fe20000400000 */
[----:B------:R-:W-:Y:S01]  /*91d0*/  FFMA.SAT R16, R69, R12, 0.5 ;  /* 0x3f00000045107423 */ /* 0x000fe2000000200c */
[----:B------:R-:W-:Y:S01]  /*91e0*/  SHF.L.U32 R8, R8, 0x17, RZ ;  /* 0x0000001708087819 */ /* 0x000fe200000006ff */
[-C--:B------:R-:W-:Y:S01]  /*91f0*/  FFMA.RM R20, R20, R11.reuse, 12582913 ;  /* 0x4b40000114147423 */ /* 0x080fe2000000400b */
[----:B------:R2:W3:Y:S01]  /*9200*/  MUFU.EX2 R71, R22 ;  /* 0x0000001600477308 */ /* 0x0004e20000000800 */
[----:B------:R-:W-:Y:S01]  /*9210*/  FFMA.RM R18, R16, R11, 12582913 ;  /* 0x4b40000110127423 */ /* 0x000fe2000000400b */
[----:B------:R-:W-:-:S03]  /*9220*/  IMAD.SHL.U32 R10, R10, 0x800000, RZ ;  /* 0x008000000a0a7824 */ /* 0x000fc600078e00ff */
[C---:B------:R-:W-:Y:S01]  /*9230*/  FADD R16, R18.reuse, -12583039 ;  /* 0xcb40007f12107421 */ /* 0x040fe20000000000 */
[----:B------:R-:W-:Y:S01]  /*9240*/  SHF.L.U32 R18, R18, 0x17, RZ ;  /* 0x0000001712127819 */ /* 0x000fe200000006ff */
[----:B----4-:R-:W-:Y:S02]  /*9250*/  FMUL R8, R8, R77 ;  /* 0x0000004d08087220 */ /* 0x010fe40000400000 */
[----:B------:R-:W-:Y:S01]  /*9260*/  FFMA R16, R69, 1.4426950216293334961, -R16 ;  /* 0x3fb8aa3b45107823 */ /* 0x000fe20000000810 */
[----:B--2---:R-:W-:-:S03]  /*9270*/  FFMA.SAT R22, R65, R12, 0.5 ;  /* 0x3f00000041167423 */ /* 0x004fc6000000200c */
[----:B------:R-:W-:Y:S01]  /*9280*/  FFMA R69, R69, 1.925963033500011079e-08, R16 ;  /* 0x32a5706045457823 */ /* 0x000fe20000000010 */
[----:B------:R-:W-:Y:S01]  /*9290*/  FADD R16, R20, -12583039 ;  /* 0xcb40007f14107421 */ /* 0x000fe20000000000 */
[----:B------:R-:W-:Y:S01]  /*92a0*/  FFMA.RM R22, R22, R11, 12582913 ;  /* 0x4b40000116167423 */ /* 0x000fe2000000400b */
[----:B------:R-:W-:Y:S02]  /*92b0*/  IMAD.SHL.U32 R20, R20, 0x800000, RZ ;  /* 0x0080000014147824 */ /* 0x000fe400078e00ff */
[----:B---3--:R-:W-:Y:S01]  /*92c0*/  FMUL R6, R6, R71 ;  /* 0x0000004706067220 */ /* 0x008fe20000400000 */
[C---:B------:R-:W-:Y:S01]  /*92d0*/  FFMA R16, R67.reuse, 1.4426950216293334961, -R16 ;  /* 0x3fb8aa3b43107823 */ /* 0x040fe20000000810 */
[----:B------:R-:W2:Y:S03]  /*92e0*/  MUFU.EX2 R69, R69 ;  /* 0x0000004500457308 */ /* 0x000ea60000000800 */
[----:B------:R-:W-:Y:S01]  /*92f0*/  FFMA R30, R67, 1.925963033500011079e-08, R16 ;  /* 0x32a57060431e7823 */ /* 0x000fe20000000010 */
[C---:B------:R-:W-:Y:S01]  /*9300*/  FADD R16, R22.reuse, -12583039 ;  /* 0xcb40007f16107421 */ /* 0x040fe20000000000 */
[----:B------:R-:W-:-:S03]  /*9310*/  IMAD.SHL.U32 R22, R22, 0x800000, RZ ;  /* 0x0080000016167824 */ /* 0x000fc600078e00ff */
[C---:B------:R-:W-:Y:S01]  /*9320*/  FFMA R16, R65.reuse, 1.4426950216293334961, -R16 ;  /* 0x3fb8aa3b41107823 */ /* 0x040fe20000000810 */
[----:B------:R-:W3:Y:S03]  /*9330*/  MUFU.EX2 R67, R26 ;  /* 0x0000001a00437308 */ /* 0x000ee60000000800 */
[----:B------:R-:W-:Y:S01]  /*9340*/  FFMA R38, R65, 1.925963033500011079e-08, R16 ;  /* 0x32a5706041267823 */ /* 0x000fe20000000010 */
[C---:B------:R-:W-:Y:S01]  /*9350*/  FADD R16, R24.reuse, -12583039 ;  /* 0xcb40007f18107421 */ /* 0x040fe20000000000 */
[----:B------:R-:W-:-:S03]  /*9360*/  SHF.L.U32 R24, R24, 0x17, RZ ;  /* 0x0000001718187819 */ /* 0x000fc600000006ff */
[----:B------:R-:W4:Y:S01]  /*9370*/  MUFU.EX2 R65, R28 ;  /* 0x0000001c00417308 */ /* 0x000f220000000800 */
[----:B------:R-:W-:Y:S01]  /*9380*/  FFMA R16, R63, 1.4426950216293334961, -R16 ;  /* 0x3fb8aa3b3f107823 */ /* 0x000fe20000000810 */
[----:B--2---:R-:W-:-:S03]  /*9390*/  FMUL R18, R18, R69 ;  /* 0x0000004512127220 */ /* 0x004fc60000400000 */
[----:B------:R-:W-:Y:S01]  /*93a0*/  FFMA R63, R63, 1.925963033500011079e-08, R16 ;  /* 0x32a570603f3f7823 */ /* 0x000fe20000000010 */
[----:B---3--:R-:W-:-:S05]  /*93b0*/  FMUL R10, R10, R67 ;  /* 0x000000430a0a7220 */ /* 0x008fca0000400000 */
[----:B------:R-:W2:Y:S01]  /*93c0*/  MUFU.EX2 R63, R63 ;  /* 0x0000003f003f7308 */ /* 0x000ea20000000800 */
[----:B----4-:R-:W-:Y:S01]  /*93d0*/  FMUL R16, R14, R65 ;  /* 0x000000410e107220 */ /* 0x010fe20000400000 */
[----:B------:R-:W-:-:S04]  /*93e0*/  FFMA.SAT R14, R61, R12, 0.5 ;  /* 0x3f0000003d0e7423 */ /* 0x000fc8000000200c */
[----:B------:R-:W-:-:S04]  /*93f0*/  FFMA.RM R14, R14, R11, 12582913 ;  /* 0x4b4000010e0e7423 */ /* 0x000fc8000000400b */
[C---:B------:R-:W-:Y:S01]  /*9400*/  FADD R26, R14.reuse, -12583039 ;  /* 0xcb40007f0e1a7421 */ /* 0x040fe20000000000 */
[----:B------:R-:W-:Y:S02]  /*9410*/  IMAD.SHL.U32 R14, R14, 0x800000, RZ ;  /* 0x008000000e0e7824 */ /* 0x000fe400078e00ff */
[----:B--2---:R-:W-:Y:S01]  /*9420*/  FMUL R28, R24, R63 ;  /* 0x0000003f181c7220 */ /* 0x004fe20000400000 */
[----:B------:R-:W-:Y:S02]  /*9430*/  IMAD.SHL.U32 R24, R34, 0x800000, RZ ;  /* 0x0080000022187824 */ /* 0x000fe400078e00ff */
[----:B------:R-:W-:-:S04]  /*9440*/  FFMA R26, R61, 1.4426950216293334961, -R26 ;  /* 0x3fb8aa3b3d1a7823 */ /* 0x000fc8000000081a */
[----:B------:R-:W-:Y:S01]  /*9450*/  FFMA R48, R61, 1.925963033500011079e-08, R26 ;  /* 0x32a570603d307823 */ /* 0x000fe2000000001a */
[----:B------:R-:W-:Y:S01]  /*9460*/  FADD R26, R34, -12583039 ;  /* 0xcb40007f221a7421 */ /* 0x000fe20000000000 */
[----:B------:R-:W2:Y:S03]  /*9470*/  MUFU.EX2 R61, R30 ;  /* 0x0000001e003d7308 */ /* 0x000ea60000000800 */
[----:B------:R-:W-:-:S04]  /*9480*/  FFMA R26, R59, 1.4426950216293334961, -R26 ;  /* 0x3fb8aa3b3b1a7823 */ /* 0x000fc8000000081a */
[----:B------:R-:W-:Y:S02]  /*9490*/  FFMA R50, R59, 1.925963033500011079e-08, R26 ;  /* 0x32a570603b327823 */ /* 0x000fe4000000001a */
[----:B------:R-:W3:Y:S01]  /*94a0*/  MUFU.EX2 R59, R38 ;  /* 0x00000026003b7308 */ /* 0x000ee20000000800 */
[----:B--2---:R-:W-:Y:S01]  /*94b0*/  FMUL R32, R20, R61 ;  /* 0x0000003d14207220 */ /* 0x004fe20000400000 */
[----:B------:R-:W-:-:S04]  /*94c0*/  FFMA.SAT R20, R57, R12, 0.5 ;  /* 0x3f00000039147423 */ /* 0x000fc8000000200c */
[----:B------:R-:W-:Y:S01]  /*94d0*/  FFMA.RM R20, R20, R11, 12582913 ;  /* 0x4b40000114147423 */ /* 0x000fe2000000400b */
[----:B---3--:R-:W-:Y:S01]  /*94e0*/  FMUL R30, R22, R59 ;  /* 0x0000003b161e7220 */ /* 0x008fe20000400000 */
[----:B------:R-:W-:Y:S02]  /*94f0*/  FADD R22, R36, -12583039 ;  /* 0xcb40007f24167421 */ /* 0x000fe40000000000 */
[C---:B------:R-:W-:Y:S01]  /*9500*/  FADD R26, R20.reuse, -12583039 ;  /* 0xcb40007f141a7421 */ /* 0x040fe20000000000 */
[----:B------:R-:W-:Y:S01]  /*9510*/  SHF.L.U32 R20, R20, 0x17, RZ ;  /* 0x0000001714147819 */ /* 0x000fe200000006ff */
[----:B------:R-:W-:Y:S02]  /*9520*/  FFMA R22, R55, 1.4426950216293334961, -R22 ;  /* 0x3fb8aa3b37167823 */ /* 0x000fe40000000816 */
[----:B------:R-:W-:Y:S02]  /*9530*/  FFMA R26, R57, 1.4426950216293334961, -R26 ;  /* 0x3fb8aa3b391a7823 */ /* 0x000fe4000000081a */
[----:B------:R-:W-:-:S02]  /*9540*/  FFMA R38, R55, 1.925963033500011079e-08, R22 ;  /* 0x32a5706037267823 */ /* 0x000fc40000000016 */
[----:B------:R-:W-:Y:S01]  /*9550*/  FFMA R57, R57, 1.925963033500011079e-08, R26 ;  /* 0x32a5706039397823 */ /* 0x000fe2000000001a */
[----:B------:R-:W2:Y:S01]  /*9560*/  MUFU.EX2 R55, R48 ;  /* 0x0000003000377308 */ /* 0x000ea20000000800 */
[----:B------:R-:W-:-:S04]  /*9570*/  FADD R22, R42, -12583039 ;  /* 0xcb40007f2a167421 */ /* 0x000fc80000000000 */
[----:B------:R-:W-:-:S03]  /*9580*/  FFMA R22, R53, 1.4426950216293334961, -R22 ;  /* 0x3fb8aa3b35167823 */ /* 0x000fc60000000816 */
[----:B------:R-:W3:Y:S01]  /*9590*/  MUFU.EX2 R57, R57 ;  /* 0x0000003900397308 */ /* 0x000ee20000000800 */
[----:B------:R-:W-:-:S07]  /*95a0*/  FFMA R52, R53, 1.925963033500011079e-08, R22 ;  /* 0x32a5706035347823 */ /* 0x000fce0000000016 */
[----:B------:R4:W5:Y:S01]  /*95b0*/  MUFU.EX2 R53, R50 ;  /* 0x0000003200357308 */ /* 0x0009620000000800 */
[----:B--2---:R-:W-:Y:S01]  /*95c0*/  FMUL R26, R14, R55 ;  /* 0x000000370e1a7220 */ /* 0x004fe20000400000 */
[C---:B------:R-:W-:Y:S01]  /*95d0*/  FADD R14, R44.reuse, -12583039 ;  /* 0xcb40007f2c0e7421 */ /* 0x040fe20000000000 */
[----:B------:R-:W-:-:S03]  /*95e0*/  SHF.L.U32 R44, R44, 0x17, RZ ;  /* 0x000000172c2c7819 */ /* 0x000fc600000006ff */
[----:B------:R-:W-:Y:S01]  /*95f0*/  FFMA R14, R51, 1.4426950216293334961, -R14 ;  /* 0x3fb8aa3b330e7823 */ /* 0x000fe2000000080e */
[----:B---3--:R-:W-:-:S03]  /*9600*/  FMUL R22, R20, R57 ;  /* 0x0000003914167220 */ /* 0x008fc60000400000 */
[----:B------:R-:W-:Y:S01]  /*9610*/  FFMA R48, R51, 1.925963033500011079e-08, R14 ;  /* 0x32a5706033307823 */ /* 0x000fe2000000000e */
[-C--:B------:R-:W-:Y:S01]  /*9620*/  FFMA.SAT R14, R49, R12.reuse, 0.5 ;  /* 0x3f000000310e7423 */ /* 0x080fe2000000200c */
[----:B------:R-:W2:Y:S01]  /*9630*/  MUFU.EX2 R51, R38 ;  /* 0x0000002600337308 */ /* 0x000ea20000000800 */
[----:B------:R-:W-:Y:S02]  /*9640*/  IMAD.SHL.U32 R20, R36, 0x800000, RZ ;  /* 0x0080000024147824 */ /* 0x000fe400078e00ff */
[----:B------:R-:W-:Y:S01]  /*9650*/  FFMA.SAT R36, R35, R12, 0.5 ;  /* 0x3f00000023247423 */ /* 0x000fe2000000200c */
[----:B----4-:R-:W-:Y:S01]  /*9660*/  FFMA.RM R50, R14, R11, 12582913 ;  /* 0x4b4000010e327423 */ /* 0x010fe2000000400b */
[----:B-----5:R-:W-:-:S03]  /*9670*/  FMUL R24, R24, R53 ;  /* 0x0000003518187220 */ /* 0x020fc60000400000 */
[----:B------:R-:W-:Y:S01]  /*9680*/  FADD R14, R50, -12583039 ;  /* 0xcb40007f320e7421 */ /* 0x000fe20000000000 */
[----:B------:R-:W-:Y:S03]  /*9690*/  MUFU.EX2 R53, R48 ;  /* 0x0000003000357308 */ /* 0x000fe60000000800 */
        /* <DEDUP_REMOVED lines=9> */
[----:B------:R-:W-:Y:S01]  /*9730*/  FFMA.SAT R34, R43, R12, 0.5 ;  /* 0x3f0000002b227423 */ /* 0x000fe2000000200c */
[----:B------:R-:W2:Y:S03]  /*9740*/  MUFU.EX2 R45, R52 ;  /* 0x00000034002d7308 */ /* 0x000ea60000000800 */
[----:B------:R-:W-:-:S04]  /*9750*/  FFMA.RM R38, R34, R11, 12582913 ;  /* 0x4b40000122267423 */ /* 0x000fc8000000400b */
[C---:B------:R-:W-:Y:S01]  /*9760*/  FADD R34, R38.reuse, -12583039 ;  /* 0xcb40007f26227421 */ /* 0x040fe20000000000 */
[----:B------:R-:W-:Y:S01]  /*9770*/  MUFU.EX2 R49, R49 ;  /* 0x0000003100317308 */ /* 0x000fe20000000800 */
[----:B------:R-:W-:Y:S02]  /*9780*/  SHF.L.U32 R38, R38, 0x17, RZ ;  /* 0x0000001726267819 */ /* 0x000fe400000006ff */
[----:B------:R-:W-:-:S04]  /*9790*/  FFMA R34, R43, 1.4426950216293334961, -R34 ;  /* 0x3fb8aa3b2b227823 */ /* 0x000fc80000000822 */
[----:B------:R-:W-:Y:S01]  /*97a0*/  FFMA R43, R43, 1.925963033500011079e-08, R34 ;  /* 0x32a570602b2b7823 */ /* 0x000fe20000000022 */
[----:B------:R-:W-:Y:S02]  /*97b0*/  IMAD.SHL.U32 R34, R42, 0x800000, RZ ;  /* 0x008000002a227824 */ /* 0x000fe400078e00ff */
[----:B------:R-:W-:Y:S02]  /*97c0*/  FFMA.RM R42, R36, R11, 12582913 ;  /* 0x4b400001242a7423 */ /* 0x000fe4000000400b */
[----:B--2---:R-:W-:Y:S02]  /*97d0*/  FMUL R34, R34, R45 ;  /* 0x0000002d22227220 */ /* 0x004fe40000400000 */
[C---:B------:R-:W-:Y:S01]  /*97e0*/  FADD R36, R42.reuse, -12583039 ;  /* 0xcb40007f2a247421 */ /* 0x040fe20000000000 */
[----:B------:R2:W3:Y:S01]  /*97f0*/  MUFU.EX2 R45, R54 ;  /* 0x00000036002d7308 */ /* 0x0004e20000000800 */
[----:B------:R-:W-:Y:S02]  /*9800*/  IMAD.SHL.U32 R42, R42, 0x800000, RZ ;  /* 0x008000002a2a7824 */ /* 0x000fe400078e00ff */
[----:B------:R-:W-:-:S04]  /*9810*/  FFMA R36, R35, 1.4426950216293334961, -R36 ;  /* 0x3fb8aa3b23247823 */ /* 0x000fc80000000824 */
[----:B------:R-:W-:Y:S01]  /*9820*/  FFMA R51, R35, 1.925963033500011079e-08, R36 ;  /* 0x32a5706023337823 */ /* 0x000fe20000000024 */
[-C--:B------:R-:W-:Y:S01]  /*9830*/  FFMA.SAT R36, R15, R12.reuse, 0.5 ;  /* 0x3f0000000f247423 */ /* 0x080fe2000000200c */
[----:B------:R-:W-:Y:S01]  /*9840*/  FMUL R35, R44, R53 ;  /* 0x000000352c237220 */ /* 0x000fe20000400000 */
[-C--:B------:R-:W-:Y:S01]  /*9850*/  FFMA.SAT R44, R13, R12.reuse, 0.5 ;  /* 0x3f0000000d2c7423 */ /* 0x080fe2000000200c */
[----:B--2---:R-:W-:Y:S01]  /*9860*/  FFMA.SAT R54, R39, R12, 0.5 ;  /* 0x3f00000027367423 */ /* 0x004fe2000000200c */
[----:B------:R-:W-:Y:S01]  /*9870*/  FFMA.RM R48, R36, R11, 12582913 ;  /* 0x4b40000124307423 */ /* 0x000fe2000000400b */
[----:B------:R-:W2:Y:S03]  /*9880*/  MUFU.EX2 R43, R43 ;  /* 0x0000002b002b7308 */ /* 0x000ea60000000800 */
[----:B------:R-:W-:-:S04]  /*9890*/  FADD R36, R48, -12583039 ;  /* 0xcb40007f30247421 */ /* 0x000fc80000000000 */
[C---:B------:R-:W-:Y:S01]  /*98a0*/  FFMA R36, R15.reuse, 1.4426950216293334961, -R36 ;  /* 0x3fb8aa3b0f247823 */ /* 0x040fe20000000824 */
[----:B------:R-:W4:Y:S03]  /*98b0*/  MUFU.EX2 R51, R51 ;  /* 0x0000003300337308 */ /* 0x000f260000000800 */
[----:B------:R-:W-:Y:S01]  /*98c0*/  FFMA R52, R15, 1.925963033500011079e-08, R36 ;  /* 0x32a570600f347823 */ /* 0x000fe20000000024 */
[----:B------:R-:W-:Y:S01]  /*98d0*/  FFMA.RM R15, R44, R11, 12582913 ;  /* 0x4b4000012c0f7423 */ /* 0x000fe2000000400b */
[----:B------:R-:W-:-:S03]  /*98e0*/  IMAD.SHL.U32 R36, R50, 0x800000, RZ ;  /* 0x0080000032247824 */ /* 0x000fc600078e00ff */
[----:B------:R-:W-:Y:S01]  /*98f0*/  FADD R44, R15, -12583039 ;  /* 0xcb40007f0f2c7421 */ /* 0x000fe20000000000 */
[----:B---3--:R-:W-:Y:S01]  /*9900*/  FMUL R36, R36, R45 ;  /* 0x0000002d24247220 */ /* 0x008fe20000400000 */
[----:B------:R-:W-:Y:S02]  /*9910*/  FMUL R45, R14, R49 ;  /* 0x000000310e2d7220 */ /* 0x000fe40000400000 */
[C---:B------:R-:W-:Y:S01]  /*9920*/  FFMA R44, R13.reuse, 1.4426950216293334961, -R44 ;  /* 0x3fb8aa3b0d2c7823 */ /* 0x040fe2000000082c */
[----:B------:R-:W3:Y:S03]  /*9930*/  MUFU.EX2 R49, R52 ;  /* 0x0000003400317308 */ /* 0x000ee60000000800 */
[----:B------:R-:W-:Y:S01]  /*9940*/  FFMA R50, R13, 1.925963033500011079e-08, R44 ;  /* 0x32a570600d327823 */ /* 0x000fe2000000002c */
[----:B------:R-:W-:-:S04]  /*9950*/  FFMA.SAT R44, R37, R12, 0.5 ;  /* 0x3f000000252c7423 */ /* 0x000fc8000000200c */
[-C--:B------:R-:W-:Y:S01]  /*9960*/  FFMA.RM R12, R44, R11.reuse, 12582913 ;  /* 0x4b4000012c0c7423 */ /* 0x080fe2000000400b */
[----:B------:R-:W-:Y:S01]  /*9970*/  FFMA.RM R11, R54, R11, 12582913 ;  /* 0x4b400001360b7423 */ /* 0x000fe2000000400b */
[----:B------:R-:W-:Y:S02]  /*9980*/  MUFU.EX2 R50, R50 ;  /* 0x0000003200327308 */ /* 0x000fe40000000800 */
[----:B------:R-:W-:-:S04]  /*9990*/  FADD R44, R12, -12583039 ;  /* 0xcb40007f0c2c7421 */ /* 0x000fc80000000000 */
[----:B------:R-:W-:-:S04]  /*99a0*/  FFMA R44, R37, 1.4426950216293334961, -R44 ;  /* 0x3fb8aa3b252c7823 */ /* 0x000fc8000000082c */
[----:B------:R-:W-:Y:S01]  /*99b0*/  FFMA R37, R37, 1.925963033500011079e-08, R44 ;  /* 0x32a5706025257823 */ /* 0x000fe2000000002c */
[----:B------:R-:W-:-:S04]  /*99c0*/  FADD R44, R11, -12583039 ;  /* 0xcb40007f0b2c7421 */ /* 0x000fc80000000000 */
[C---:B------:R-:W-:Y:S01]  /*99d0*/  FFMA R44, R39.reuse, 1.4426950216293334961, -R44 ;  /* 0x3fb8aa3b272c7823 */ /* 0x040fe2000000082c */
[----:B------:R-:W5:Y:S03]  /*99e0*/  MUFU.EX2 R37, R37 ;  /* 0x0000002500257308 */ /* 0x000f660000000800 */
[----:B------:R-:W-:Y:S01]  /*99f0*/  FFMA R13, R39, 1.925963033500011079e-08, R44 ;  /* 0x32a57060270d7823 */ /* 0x000fe2000000002c */
[----:B------:R-:W-:Y:S01]  /*9a00*/  FADD R39, RZ, R46 ;  /* 0x0000002eff277221 */ /* 0x000fe20000000000 */
[----:B--2---:R-:W-:Y:S01]  /*9a10*/  FMUL R44, R38, R43 ;  /* 0x0000002b262c7220 */ /* 0x004fe20000400000 */
[----:B----4-:R-:W-:Y:S01]  /*9a20*/  FMUL R43, R42, R51 ;  /* 0x000000332a2b7220 */ /* 0x010fe20000400000 */
[----:B------:R-:W-:Y:S02]  /*9a30*/  IMAD.SHL.U32 R42, R48, 0x800000, RZ ;  /* 0x00800000302a7824 */ /* 0x000fe400078e00ff */
[----:B------:R-:W-:Y:S01]  /*9a40*/  FADD R39, R39, R4 ;  /* 0x0000000427277221 */ /* 0x000fe20000000000 */
[----:B------:R-:W2:Y:S01]  /*9a50*/  MUFU.EX2 R13, R13 ;  /* 0x0000000d000d7308 */ /* 0x000ea20000000800 */
[----:B------:R-:W-:-:S02]  /*9a60*/  IMAD.SHL.U32 R38, R12, 0x800000, RZ ;  /* 0x008000000c267824 */ /* 0x000fc400078e00ff */
[----:B---3--:R-:W-:Y:S01]  /*9a70*/  FMUL R42, R42, R49 ;  /* 0x000000312a2a7220 */ /* 0x008fe20000400000 */
[----:B------:R-:W-:-:S04]  /*9a80*/  FADD R39, R39, R6 ;  /* 0x0000000627277221 */ /* 0x000fc80000000000 */
[----:B------:R-:W-:Y:S01]  /*9a90*/  FADD R39, R39, R8 ;  /* 0x0000000827277221 */ /* 0x000fe20000000000 */
[----:B-----5:R-:W-:-:S03]  /*9aa0*/  FMUL R38, R38, R37 ;  /* 0x0000002526267220 */ /* 0x020fc60000400000 */
        /* <DEDUP_REMOVED lines=33> */
.L_x_11972:
        /* <DEDUP_REMOVED lines=12> */
[----:B012---:R-:W-:Y:S05]  /*9d80*/  CALL.REL.NOINC `($__internal_179_$__cuda_sm3x_div_rn_noftz_f32_slowpath) ;  /* 0x0000003000807944 */ /* 0x007fea0003c00000 */
[----:B------:R-:W-:-:S07]  /*9d90*/  IMAD.MOV.U32 R15, RZ, RZ, R11 ;  /* 0x000000ffff0f7224 */ /* 0x000fce00078e000b */
.L_x_11913:
[----:B------:R-:W-:Y:S05]  /*9da0*/  BSYNC.RECONVERGENT B3 ;  /* 0x0000000000037941 */ /* 0x000fea0003800200 */
.L_x_11912:
        /* <DEDUP_REMOVED lines=12> */
[----:B012---:R-:W-:Y:S05]  /*9e70*/  CALL.REL.NOINC `($__internal_179_$__cuda_sm3x_div_rn_noftz_f32_slowpath) ;  /* 0x0000003000447944 */ /* 0x007fea0003c00000 */
[----:B------:R-:W-:-:S07]  /*9e80*/  IMAD.MOV.U32 R49, RZ, RZ, R11 ;  /* 0x000000ffff317224 */ /* 0x000fce00078e000b */
.L_x_11915:
[----:B------:R-:W-:Y:S05]  /*9e90*/  BSYNC.RECONVERGENT B3 ;  /* 0x0000000000037941 */ /* 0x000fea0003800200 */
.L_x_11914:
        /* <DEDUP_REMOVED lines=9> */
[----:B------:R-:W-:Y:S01]  /*9f30*/  IMAD.MOV.U32 R46, RZ, RZ, R6 ;  /* 0x000000ffff2e7224 */ /* 0x000fe200078e0006 */
[----:B------:R-:W-:Y:S02]  /*9f40*/  MOV R11, R63 ;  /* 0x0000003f000b7202 */ /* 0x000fe40000000f00 */
[----:B------:R-:W-:-:S07]  /*9f50*/  MOV R14, 0x9f70 ;  /* 0x00009f70000e7802 */ /* 0x000fce0000000f00 */
[----:B01----:R-:W-:Y:S05]  /*9f60*/  CALL.REL.NOINC `($__internal_179_$__cuda_sm3x_div_rn_noftz_f32_slowpath) ;  /* 0x0000003000087944 */ /* 0x003fea0003c00000 */
[----:B------:R-:W-:-:S07]  /*9f70*/  IMAD.MOV.U32 R51, RZ, RZ, R11 ;  /* 0x000000ffff337224 */ /* 0x000fce00078e000b */
.L_x_11917:
[----:B------:R-:W-:Y:S05]  /*9f80*/  BSYNC.RECONVERGENT B3 ;  /* 0x0000000000037941 */ /* 0x000fea0003800200 */
.L_x_11916:
        /* <DEDUP_REMOVED lines=12> */
[----:B01----:R-:W-:Y:S05]  /*a050*/  CALL.REL.NOINC `($__internal_179_$__cuda_sm3x_div_rn_noftz_f32_slowpath) ;  /* 0x0000002c00cc7944 */ /* 0x003fea0003c00000 */
[----:B------:R-:W-:-:S07]  /*a060*/  IMAD.MOV.U32 R53, RZ, RZ, R11 ;  /* 0x000000ffff357224 */ /* 0x000fce00078e000b */
.L_x_11919:
[----:B------:R-:W-:Y:S05]  /*a070*/  BSYNC.RECONVERGENT B3 ;  /* 0x0000000000037941 */ /* 0x000fea0003800200 */
.L_x_11918:
        /* <DEDUP_REMOVED lines=14> */
.L_x_11921:
[----:B------:R-:W-:Y:S05]  /*a160*/  BSYNC.RECONVERGENT B3 ;  /* 0x0000000000037941 */ /* 0x000fea0003800200 */
.L_x_11920:
        /* <DEDUP_REMOVED lines=14> */
.L_x_11923:
[----:B------:R-:W-:Y:S05]  /*a250*/  BSYNC.RECONVERGENT B3 ;  /* 0x0000000000037941 */ /* 0x000fea0003800200 */
.L_x_11922:
        /* <DEDUP_REMOVED lines=14> */
.L_x_11925:
[----:B------:R-:W-:Y:S05]  /*a340*/  BSYNC.RECONVERGENT B3 ;  /* 0x0000000000037941 */ /* 0x000fea0003800200 */
.L_x_11924:
        /* <DEDUP_REMOVED lines=14> */
.L_x_11927:
[----:B------:R-:W-:Y:S05]  /*a430*/  BSYNC.RECONVERGENT B3 ;  /* 0x0000000000037941 */ /* 0x000fea0003800200 */
.L_x_11926:
        /* <DEDUP_REMOVED lines=14> */
.L_x_11929:
[----:B------:R-:W-:Y:S05]  /*a520*/  BSYNC.RECONVERGENT B3 ;  /* 0x0000000000037941 */ /* 0x000fea0003800200 */
.L_x_11928:
        /* <DEDUP_REMOVED lines=14> */
.L_x_11931:
[----:B------:R-:W-:Y:S05]  /*a610*/  BSYNC.RECONVERGENT B3 ;  /* 0x0000000000037941 */ /* 0x000fea0003800200 */
.L_x_11930:
        /* <DEDUP_REMOVED lines=14> */
.L_x_11933:
[----:B------:R-:W-:Y:S05]  /*a700*/  BSYNC.RECONVERGENT B3 ;  /* 0x0000000000037941 */ /* 0x000fea0003800200 */
.L_x_11932:
        /* <DEDUP_REMOVED lines=14> */
.L_x_11935:
[----:B------:R-:W-:Y:S05]  /*a7f0*/  BSYNC.RECONVERGENT B3 ;  /* 0x0000000000037941 */ /* 0x000fea0003800200 */
.L_x_11934:
        /* <DEDUP_REMOVED lines=14> */
.L_x_11937:
[----:B------:R-:W-:Y:S05]  /*a8e0*/  BSYNC.RECONVERGENT B3 ;  /* 0x0000000000037941 */ /* 0x000fea0003800200 */
.L_x_11936:
        /* <DEDUP_REMOVED lines=14> */
.L_x_11939:
[----:B------:R-:W-:Y:S05]  /*a9d0*/  BSYNC.RECONVERGENT B3 ;  /* 0x0000000000037941 */ /* 0x000fea0003800200 */
.L_x_11938:
        /* <DEDUP_REMOVED lines=14> */
.L_x_11941:
[----:B------:R-:W-:Y:S05]  /*aac0*/  BSYNC.RECONVERGENT B3 ;  /* 0x0000000000037941 */ /* 0x000fea0003800200 */
.L_x_11940:
        /* <DEDUP_REMOVED lines=14> */
.L_x_11943:
[----:B------:R-:W-:Y:S05]  /*abb0*/  BSYNC.RECONVERGENT B3 ;  /* 0x0000000000037941 */ /* 0x000fea0003800200 */
.L_x_11942:
        /* <DEDUP_REMOVED lines=14> */
.L_x_11945:
[----:B------:R-:W-:Y:S05]  /*aca0*/  BSYNC.RECONVERGENT B3 ;  /* 0x0000000000037941 */ /* 0x000fea0003800200 */
.L_x_11944:
        /* <DEDUP_REMOVED lines=14> */
.L_x_11947:
[----:B------:R-:W-:Y:S05]  /*ad90*/  BSYNC.RECONVERGENT B3 ;  /* 0x0000000000037941 */ /* 0x000fea0003800200 */
.L_x_11946:
        /* <DEDUP_REMOVED lines=14> */
.L_x_11949:
[----:B------:R-:W-:Y:S05]  /*ae80*/  BSYNC.RECONVERGENT B3 ;  /* 0x0000000000037941 */ /* 0x000fea0003800200 */
.L_x_11948:
        /* <DEDUP_REMOVED lines=12> */
[----:B01----:R-:W-:Y:S05]  /*af50*/  CALL.REL.NOINC `($__internal_179_$__cuda_sm3x_div_rn_noftz_f32_slowpath) ;  /* 0x00000020000c7944 */ /* 0x003fea0003c00000 */
[----:B------:R-:W-:-:S07]  /*af60*/  MOV R8, R11 ;  /* 0x0000000b00087202 */ /* 0x000fce0000000f00 */
.L_x_11951:
[----:B------:R-:W-:Y:S05]  /*af70*/  BSYNC.RECONVERGENT B3 ;  /* 0x0000000000037941 */ /* 0x000fea0003800200 */
.L_x_11950:
        /* <DEDUP_REMOVED lines=14> */
.L_x_11953:
[----:B------:R-:W-:Y:S05]  /*b060*/  BSYNC.RECONVERGENT B3 ;  /* 0x0000000000037941 */ /* 0x000fea0003800200 */
.L_x_11952:
        /* <DEDUP_REMOVED lines=14> */
.L_x_11955:
[----:B------:R-:W-:Y:S05]  /*b150*/  BSYNC.RECONVERGENT B3 ;  /* 0x0000000000037941 */ /* 0x000fea0003800200 */
.L_x_11954:
        /* <DEDUP_REMOVED lines=14> */
.L_x_11957:
[----:B------:R-:W-:Y:S05]  /*b240*/  BSYNC.RECONVERGENT B3 ;  /* 0x0000000000037941 */ /* 0x000fea0003800200 */
.L_x_11956:
        /* <DEDUP_REMOVED lines=14> */
.L_x_11959:
[----:B------:R-:W-:Y:S05]  /*b330*/  BSYNC.RECONVERGENT B3 ;  /* 0x0000000000037941 */ /* 0x000fea0003800200 */
.L_x_11958:
[----:B------:R-:W-:Y:S01]  /*b340*/  HFMA2 R11, -RZ, RZ, 0, 0 ;  /* 0x00000000ff0b7431 */ /* 0x000fe200000001ff */
[----:B------:R-:W-:Y:S01]  /*b350*/  ISETP.GE.U32.AND P2, PT, R3, UR46, PT ;  /* 0x0000002e03007c0c */ /* 0x000fe2000bf46070 */
[----:B------:R-:W-:Y:S01]  /*b360*/  IMAD R13, R2, UR42, RZ ;  /* 0x0000002a020d7c24 */ /* 0x000fe2000f8e02ff */
[----:B------:R-:W-:Y:S01]  /*b370*/  ISETP.GE.U32.AND P4, PT, R5, UR46, PT ;  /* 0x0000002e05007c0c */ /* 0x000fe2000bf86070 */
[----:B0-----:R-:W-:Y:S01]  /*b380*/  IMAD.MOV.U32 R10, RZ, RZ, R47 ;  /* 0x000000ffff0a7224 */ /* 0x001fe200078e002f */
[----:B------:R-:W-:Y:S01]  /*b390*/  ISETP.GE.AND.EX P2, PT, RZ, UR47, PT, P2 ;  /* 0x0000002fff007c0c */ /* 0x000fe2000bf46320 */
[C---:B------:R-:W-:Y:S01]  /*b3a0*/  IMAD R13, R0.reuse, UR43, R13 ;  /* 0x0000002b000d7c24 */ /* 0x040fe2000f8e020d */
[----:B------:R-:W-:Y:S01]  /*b3b0*/  ISETP.GE.AND.EX P4, PT, RZ, UR47, PT, P4 ;  /* 0x0000002fff007c0c */ /* 0x000fe2000bf86340 */
[----:B------:R-:W-:Y:S01]  /*b3c0*/  VIADD R18, R47, 0xc0 ;  /* 0x000000c02f127836 */ /* 0x000fe20000000000 */
[----:B------:R-:W-:Y:S01]  /*b3d0*/  ISETP.GE.U32.AND P1, PT, R7, UR46, PT ;  /* 0x0000002e07007c0c */ /* 0x000fe2000bf26070 */
[----:B------:R-:W-:Y:S01]  /*b3e0*/  IMAD.WIDE.U32 R10, R0, UR42, R10 ;  /* 0x0000002a000a7c25 */ /* 0x000fe2000f8e000a */
[----:B-1----:R-:W-:-:S02]  /*b3f0*/  @!P3 R2UR UR4, R40 ;  /* 0x000000002804b2ca */ /* 0x002fc400000e0000 */
[----:B------:R-:W-:Y:S02]  /*b400*/  @!P3 R2UR UR5, R41 ;  /* 0x000000002905b2ca */ /* 0x000fe400000e0000 */
        /* <DEDUP_REMOVED lines=8> */
[----:B------:R-:W-:Y:S02]  /*b490*/  ISETP.GE.U32.AND P0, PT, R9, UR46, PT ;  /* 0x0000002e09007c0c */ /* 0x000fe4000bf06070 */
[----:B------:R-:W-:Y:S02]  /*b4a0*/  @!P4 R2UR UR8, R40 ;  /* 0x000000002808c2ca */ /* 0x000fe400000e0000 */
[----:B------:R-:W-:Y:S02]  /*b4b0*/  ISETP.GE.AND.EX P0, PT, RZ, UR47, PT, P0 ;  /* 0x0000002fff007c0c */ /* 0x000fe4000bf06300 */
[----:B------:R-:W-:Y:S02]  /*b4c0*/  @!P4 R2UR UR9, R41 ;  /* 0x000000002909c2ca */ /* 0x000fe400000e0000 */
[----:B------:R-:W-:-:S02]  /*b4d0*/  IADD3 R10, PT, PT, R47, 0x100, RZ ;  /* 0x000001002f0a7810 */ /* 0x000fc40007ffe0ff */
[----:B------:R-:W-:Y:S01]  /*b4e0*/  @!P1 R2UR UR4, R40 ;  /* 0x00000000280492ca */ /* 0x000fe200000e0000 */
[----:B------:R0:W-:Y:S01]  /*b4f0*/  @!P2 STG.E desc[UR6][R12.64+0x80], R49 ;  /* 0x000080310c00a986 */ /* 0x0001e2000c101906 */
[----:B------:R-:W-:Y:S02]  /*b500*/  @!P1 R2UR UR5, R41 ;  /* 0x00000000290592ca */ /* 0x000fe400000e0000 */
[----:B------:R-:W-:Y:S01]  /*b510*/  ISETP.GE.U32.AND P2, PT, R10, UR46, PT ;  /* 0x0000002e0a007c0c */ /* 0x000fe2000bf46070 */
[----:B------:R-:W-:Y:S01]  /*b520*/  VIADD R10, R47, 0x120 ;  /* 0x000001202f0a7836 */ /* 0x000fe20000000000 */
[----:B------:R-:W-:Y:S02]  /*b530*/  ISETP.GE.U32.AND P5, PT, R18, UR46, PT ;  /* 0x0000002e12007c0c */ /* 0x000fe4000bfa6070 */
[----:B------:R-:W-:Y:S01]  /*b540*/  ISETP.GE.U32.AND P3, PT, R17, UR46, PT ;  /* 0x0000002e11007c0c */ /* 0x000fe2000bf66070 */
[----:B------:R0:W-:Y:S01]  /*b550*/  @!P4 STG.E desc[UR8][R12.64+0x100], R51 ;  /* 0x000100330c00c986 */ /* 0x0001e2000c101908 */
[----:B------:R-:W-:-:S02]  /*b560*/  @!P0 R2UR UR6, R40 ;  /* 0x00000000280682ca */ /* 0x000fc400000e0000 */
[----:B------:R-:W-:Y:S02]  /*b570*/  @!P0 R2UR UR7, R41 ;  /* 0x00000000290782ca */ /* 0x000fe400000e0000 */
[----:B------:R-:W-:Y:S01]  /*b580*/  ISETP.GE.U32.AND P6, PT, R11, UR46, PT ;  /* 0x0000002e0b007c0c */ /* 0x000fe2000bfc6070 */
[----:B------:R0:W-:Y:S01]  /*b590*/  @!P1 STG.E desc[UR4][R12.64+0x180], R53 ;  /* 0x000180350c009986 */ /* 0x0001e2000c101904 */
[----:B------:R-:W-:Y:S02]  /*b5a0*/  ISETP.GE.AND.EX P4, PT, RZ, UR47, PT, P5 ;  /* 0x0000002fff007c0c */ /* 0x000fe4000bf86350 */
[----:B------:R-:W-:Y:S02]  /*b5b0*/  ISETP.GE.U32.AND P5, PT, R10, UR46, PT ;  /* 0x0000002e0a007c0c */ /* 0x000fe4000bfa6070 */
[----:B------:R-:W-:Y:S02]  /*b5c0*/  ISETP.GE.AND.EX P3, PT, RZ, UR47, PT, P3 ;  /* 0x0000002fff007c0c */ /* 0x000fe4000bf66330 */
[----:B------:R-:W-:-:S02]  /*b5d0*/  ISETP.GE.AND.EX P2, PT, RZ, UR47, PT, P2 ;  /* 0x0000002fff007c0c */ /* 0x000fc4000bf46320 */
[C---:B------:R-:W-:Y:S01]  /*b5e0*/  IADD3 R10, PT, PT, R47.reuse, 0x140, RZ ;  /* 0x000001402f0a7810 */ /* 0x040fe20007ffe0ff */
[----:B------:R0:W-:Y:S01]  /*b5f0*/  @!P0 STG.E desc[UR6][R12.64+0x200], R55 ;  /* 0x000200370c008986 */ /* 0x0001e2000c101906 */
[----:B------:R-:W-:Y:S02]  /*b600*/  ISETP.GE.AND.EX P6, PT, RZ, UR47, PT, P6 ;  /* 0x0000002fff007c0c */ /* 0x000fe4000bfc6360 */
[----:B------:R-:W-:Y:S01]  /*b610*/  ISETP.GE.U32.AND P1, PT, R10, UR46, PT ;  /* 0x0000002e0a007c0c */ /* 0x000fe2000bf26070 */
[C---:B------:R-:W-:Y:S01]  /*b620*/  VIADD R10, R47.reuse, 0x160 ;  /* 0x000001602f0a7836 */ /* 0x040fe20000000000 */
[----:B------:R-:W-:Y:S02]  /*b630*/  ISETP.GE.AND.EX P5, PT, RZ, UR47, PT, P5 ;  /* 0x0000002fff007c0c */ /* 0x000fe4000bfa6350 */
[----:B------:R-:W-:Y:S02]  /*b640*/  @!P4 R2UR UR10, R40 ;  /* 0x00000000280ac2ca */ /* 0x000fe400000e0000 */
[----:B------:R-:W-:Y:S01]  /*b650*/  ISETP.GE.U32.AND P0, PT, R10, UR46, PT ;  /* 0x0000002e0a007c0c */ /* 0x000fe2000bf06070 */
[----:B------:R-:W-:Y:S01]  /*b660*/  VIADD R10, R47, 0x1a0 ;  /* 0x000001a02f0a7836 */ /* 0x000fe20000000000 */
        /* <DEDUP_REMOVED lines=8> */
[----:B------:R-:W-:-:S02]  /*b6f0*/  ISETP.GE.AND.EX P0, PT, RZ, UR47, PT, P0 ;  /* 0x0000002fff007c0c */ /* 0x000fc4000bf06300 */
[----:B------:R-:W-:Y:S01]  /*b700*/  ISETP.GE.AND.EX P1, PT, RZ, UR47, PT, P1 ;  /* 0x0000002fff007c0c */ /* 0x000fe2000bf26310 */
[----:B------:R0:W-:Y:S01]  /*b710*/  @!P3 STG.E desc[UR8][R12.64+0x280], R57 ;  /* 0x000280390c00b986 */ /* 0x0001e2000c101908 */
[----:B------:R-:W-:Y:S02]  /*b720*/  @!P5 R2UR UR12, R40 ;  /* 0x00000000280cd2ca */ /* 0x000fe400000e0000 */
[----:B------:R-:W-:Y:S01]  /*b730*/  @!P5 R2UR UR13, R41 ;  /* 0x00000000290dd2ca */ /* 0x000fe200000e0000 */
[----:B------:R0:W-:Y:S01]  /*b740*/  @!P2 STG.E desc[UR6][R12.64+0x400], R65 ;  /* 0x000400410c00a986 */ /* 0x0001e2000c101906 */
[C---:B------:R-:W-:Y:S02]  /*b750*/  IADD3 R11, PT, PT, R47.reuse, 0x180, RZ ;  /* 0x000001802f0b7810 */ /* 0x040fe40007ffe0ff */
[----:B------:R-:W-:Y:S01]  /*b760*/  ISETP.GE.U32.AND P4, PT, R10, UR46, PT ;  /* 0x0000002e0a007c0c */ /* 0x000fe2000bf86070 */
[----:B------:R-:W-:Y:S01]  /*b770*/  VIADD R10, R47, 0x1e0 ;  /* 0x000001e02f0a7836 */ /* 0x000fe20000000000 */
[----:B------:R-:W-:Y:S01]  /*b780*/  ISETP.GE.U32.AND P3, PT, R11, UR46, PT ;  /* 0x0000002e0b007c0c */ /* 0x000fe2000bf66070 */
[----:B------:R0:W-:Y:S01]  /*b790*/  @!P6 STG.E desc[UR4][R12.64+0x380], R61 ;  /* 0x0003803d0c00e986 */ /* 0x0001e2000c101904 */
[----:B------:R-:W-:-:S02]  /*b7a0*/  @!P0 R2UR UR6, R40 ;  /* 0x00000000280682ca */ /* 0x000fc400000e0000 */
[----:B------:R-:W-:Y:S02]  /*b7b0*/  @!P0 R2UR UR7, R41 ;  /* 0x00000000290782ca */ /* 0x000fe400000e0000 */
[----:B------:R-:W-:Y:S01]  /*b7c0*/  IADD3 R11, PT, PT, R47, 0x1c0, RZ ;  /* 0x000001c02f0b7810 */ /* 0x000fe20007ffe0ff */
[----:B------:R0:W-:Y:S01]  /*b7d0*/  @!P5 STG.E desc[UR12][R12.64+0x480], R67 ;  /* 0x000480430c00d986 */ /* 0x0001e2000c10190c */
[----:B------:R-:W-:Y:S02]  /*b7e0*/  @!P1 R2UR UR4, R40 ;  /* 0x00000000280492ca */ /* 0x000fe400000e0000 */
[----:B------:R-:W-:Y:S02]  /*b7f0*/  @!P1 R2UR UR5, R41 ;  /* 0x00000000290592ca */ /* 0x000fe400000e0000 */
[----:B------:R-:W-:Y:S02]  /*b800*/  ISETP.GE.U32.AND P6, PT, R11, UR46, PT ;  /* 0x0000002e0b007c0c */ /* 0x000fe4000bfc6070 */
[----:B------:R-:W-:-:S02]  /*b810*/  ISETP.GE.U32.AND P2, PT, R10, UR46, PT ;  /* 0x0000002e0a007c0c */ /* 0x000fc4000bf46070 */
[----:B------:R-:W-:Y:S01]  /*b820*/  ISETP.GE.U32.AND P5, PT, R19, UR46, PT ;  /* 0x0000002e13007c0c */ /* 0x000fe2000bfa6070 */
[----:B------:R0:W-:Y:S01]  /*b830*/  @!P0 STG.E desc[UR6][R12.64+0x580], R71 ;  /* 0x000580470c008986 */ /* 0x0001e2000c101906 */
[----:B------:R-:W-:Y:S02]  /*b840*/  ISETP.GE.AND.EX P3, PT, RZ, UR47, PT, P3 ;  /* 0x0000002fff007c0c */ /* 0x000fe4000bf66330 */
        /* <DEDUP_REMOVED lines=16> */
[C---:B------:R-:W-:Y:S02]  /*b950*/  @!P2 R2UR UR14, R40.reuse ;  /* 0x00000000280ea2ca */ /* 0x040fe400000e0000 */
[----:B------:R-:W-:Y:S01]  /*b960*/  @!P2 R2UR UR15, R41 ;  /* 0x00000000290fa2ca */ /* 0x000fe200000e0000 */
[----:B------:R0:W-:Y:S01]  /*b970*/  @!P3 STG.E desc[UR8][R12.64+0x600], R73 ;  /* 0x000600490c00b986 */ /* 0x0001e2000c101908 */
[C---:B------:R-:W-:Y:S01]  /*b980*/  @!P5 R2UR UR16, R40.reuse ;  /* 0x000000002810d2ca */ /* 0x040fe200000e0000 */
[----:B-1----:R-:W-:Y:S01]  /*b990*/  IMAD R11, R11, UR4, RZ ;  /* 0x000000040b0b7c24 */ /* 0x002fe2000f8e02ff */
        /* <DEDUP_REMOVED lines=12> */
[----:B------:R-:W-:Y:S01]  /*ba60*/  ISETP.GE.AND.EX P4, PT, RZ, UR47, PT, P4 ;  /* 0x0000002fff007c0c */ /* 0x000fe2000bf86340 */
[----:B------:R0:W-:Y:S01]  /*ba70*/  @!P0 STG.E desc[UR6][R12.64+0x880], R6 ;  /* 0x000880060c008986 */ /* 0x0001e2000c101906 */
        /* <DEDUP_REMOVED lines=29> */
.L_x_11862:
[----:B------:R-:W-:Y:S05]  /*bc50*/  EXIT ;  /* 0x000000000000794d */ /* 0x000fea0003800000 */
.L_x_11911:
[----:B------:R-:W-:Y:S01]  /*bc60*/  BSSY B1, `(.L_x_11961) ;  /* 0x0000007000017945 */ /* 0x000fe20003800000 */
[----:B------:R-:W-:Y:S01]  /*bc70*/  MOV R12, 0x10 ;  /* 0x00000010000c7802 */ /* 0x000fe20000000f00 */
[----:B------:R-:W-:Y:S01]  /*bc80*/  IMAD.MOV.U32 R11, RZ, RZ, 0x1f ;  /* 0x0000001fff0b7424 */ /* 0x000fe200078e00ff */
[----:B------:R-:W-:-:S07]  /*bc90*/  MOV R15, 0xffffffff ;  /* 0xffffffff000f7802 */ /* 0x000fce0000000f00 */
[----:B01----:R-:W-:Y:S05]  /*bca0*/  WARPSYNC.COLLECTIVE R15, `(.L_x_11962) ;  /* 0x000000000f087348 */ /* 0x003fea0003c00000 */
[----:B------:R2:W3:Y:S02]  /*bcb0*/  SHFL.BFLY P6, R14, R13, R12, R11 ;  /* 0x0c00000c0d0e7389 */ /* 0x0004e400000c000b */
[----:B0123--:R-:W-:Y:S05]  /*bcc0*/  ENDCOLLECTIVE ;  /* 0x000000000000791b */ /* 0x00ffea0003800000 */
.L_x_11962:
[----:B------:R-:W-:Y:S05]  /*bcd0*/  BSYNC B1 ;  /* 0x0000000000017941 */ /* 0x000fea0003800000 */
.L_x_11961:
[----:B------:R-:W-:Y:S01]  /*bce0*/  HFMA2 R11, -RZ, RZ, 0, 1.847743988037109375e-06 ;  /* 0x0000001fff0b7431 */ /* 0x000fe200000001ff */
[----:B------:R-:W-:Y:S01]  /*bcf0*/  FMNMX R13, R14, R13, !PT ;  /* 0x0000000d0e0d7209 */ /* 0x000fe20007800000 */
[----:B------:R-:W-:Y:S02]  /*bd00*/  IMAD.MOV.U32 R12, RZ, RZ, 0x8 ;  /* 0x00000008ff0c7424 */ /* 0x000fe400078e00ff */
[----:B------:R-:W-:-:S07]  /*bd10*/  IMAD.MOV.U32 R15, RZ, RZ, -0x1 ;  /* 0xffffffffff0f7424 */ /* 0x000fce00078e00ff */
[----:B------:R-:W-:Y:S05]  /*bd20*/  WARPSYNC.COLLECTIVE R15, `(.L_x_11963) ;  /* 0x000000000f087348 */ /* 0x000fea0003c00000 */
[----:B------:R0:W1:Y:S02]  /*bd30*/  SHFL.BFLY P6, R14, R13, R12, R11 ;  /* 0x0c00000c0d0e7389 */ /* 0x00006400000c000b */
[----:B01----:R-:W-:Y:S05]  /*bd40*/  ENDCOLLECTIVE ;  /* 0x000000000000791b */ /* 0x003fea0003800000 */
.L_x_11963:
[----:B------:R-:W-:Y:S01]  /*bd50*/  IMAD.MOV.U32 R12, RZ, RZ, 0x4 ;  /* 0x00000004ff0c7424 */ /* 0x000fe200078e00ff */
[----:B------:R-:W-:-:S04]  /*bd60*/  FMNMX R35, R13, R14, !PT ;  /* 0x0000000e0d237209 */ /* 0x000fc80007800000 */
[----:B------:R-:W-:-:S07]  /*bd70*/  MOV R13, R35 ;  /* 0x00000023000d7202 */ /* 0x000fce0000000f00 */
[----:B------:R-:W-:Y:S05]  /*bd80*/  WARPSYNC.COLLECTIVE R15, `(.L_x_11964) ;  /* 0x000000000f087348 */ /* 0x000fea0003c00000 */
[----:B------:R0:W1:Y:S02]  /*bd90*/  SHFL.BFLY P6, R14, R13, R12, R11 ;  /* 0x0c00000c0d0e7389 */ /* 0x00006400000c000b */
[----:B01----:R-:W-:Y:S05]  /*bda0*/  ENDCOLLECTIVE ;  /* 0x000000000000791b */ /* 0x003fea0003800000 */
.L_x_11964:
[----:B------:R-:W-:Y:S01]  /*bdb0*/  IMAD.MOV.U32 R12, RZ, RZ, 0x2 ;  /* 0x00000002ff0c7424 */ /* 0x000fe200078e00ff */
[----:B------:R-:W-:-:S04]  /*bdc0*/  FMNMX R37, R35, R14, !PT ;  /* 0x0000000e23257209 */ /* 0x000fc80007800000 */
[----:B------:R-:W-:-:S07]  /*bdd0*/  MOV R13, R37 ;  /* 0x00000025000d7202 */ /* 0x000fce0000000f00 */
[----:B------:R-:W-:Y:S05]  /*bde0*/  WARPSYNC.COLLECTIVE R15, `(.L_x_11965) ;  /* 0x000000000f087348 */ /* 0x000fea0003c00000 */
[----:B------:R0:W1:Y:S02]  /*bdf0*/  SHFL.BFLY P6, R14, R13, R12, R11 ;  /* 0x0c00000c0d0e7389 */ /* 0x00006400000c000b */
[----:B01----:R-:W-:Y:S05]  /*be00*/  ENDCOLLECTIVE ;  /* 0x000000000000791b */ /* 0x003fea0003800000 */
.L_x_11965:
[----:B------:R-:W-:Y:S01]  /*be10*/  IMAD.MOV.U32 R12, RZ, RZ, 0x1 ;  /* 0x00000001ff0c7424 */ /* 0x000fe200078e00ff */
[----:B------:R-:W-:-:S04]  /*be20*/  FMNMX R39, R37, R14, !PT ;  /* 0x0000000e25277209 */ /* 0x000fc80007800000 */
[----:B------:R-:W-:-:S07]  /*be30*/  MOV R13, R39 ;  /* 0x00000027000d7202 */ /* 0x000fce0000000f00 */
[----:B------:R-:W-:Y:S05]  /*be40*/  WARPSYNC.COLLECTIVE R15, `(.L_x_11966) ;  /* 0x000000000f087348 */ /* 0x000fea0003c00000 */
[----:B------:R0:W1:Y:S02]  /*be50*/  SHFL.BFLY P6, R14, R13, R12, R11 ;  /* 0x0c00000c0d0e7389 */ /* 0x00006400000c000b */
[----:B01----:R-:W-:Y:S05]  /*be60*/  ENDCOLLECTIVE ;  /* 0x000000000000791b */ /* 0x003fea0003800000 */
.L_x_11966:
[----:B------:R-:W-:Y:S01]  /*be70*/  HFMA2 R15, -RZ, RZ, 0.96630859375, -0.0022525787353515625 ;  /* 0x3bbb989dff0f7431 */ /* 0x000fe200000001ff */
[----:B------:R-:W-:Y:S01]  /*be80*/  FMNMX R39, R39, R14, !PT ;  /* 0x0000000e27277209 */ /* 0x000fe20007800000 */
[----:B------:R-:W-:-:S04]  /*be90*/  IMAD.MOV.U32 R14, RZ, RZ, 0x437c0000 ;  /* 0x437c0000ff0e7424 */ /* 0x000fc800078e00ff */
        /* <DEDUP_REMOVED lines=62> */
[----:B------:R-:W-:Y:S01]  /*c280*/  FFMA R37, R16, 1.925963033500011079e-08, R37 ;  /* 0x32a5706010257823 */ /* 0x000fe20000000025 */
[----:B------:R-:W-:-:S05]  /*c290*/  IMAD.SHL.U32 R16, R35, 0x800000, RZ ;  /* 0x0080000023107824 */ /* 0x000fca00078e00ff */
        /* <DEDUP_REMOVED lines=41> */
[----:B-1----:R-:W-:Y:S02]  /*c530*/  FMUL R30, R30, R37 ;  /* 0x000000251e1e7220 */ /* 0x002fe40000400000 */
[C---:B------:R-:W-:Y:S01]  /*c540*/  FFMA R20, R11.reuse, 1.4426950216293334961, -R20 ;  /* 0x3fb8aa3b0b147823 */ /* 0x040fe20000000814 */
[----:B------:R-:W0:Y:S03]  /*c550*/  MUFU.EX2 R39, R39 ;  /* 0x0000002700277308 */ /* 0x000e260000000800 */
[----:B------:R-:W-:-:S05]  /*c560*/  FFMA R20, R11, 1.925963033500011079e-08, R20 ;  /* 0x32a570600b147823 */ /* 0x000fca0000000014 */
        /* <DEDUP_REMOVED lines=100> */
[----:B0-----:R-:W-:Y:S01]  /*cbb0*/  MOV R15, 0xffffffff ;  /* 0xffffffff000f7802 */ /* 0x001fe20000000f00 */
[----:B-1----:R-:W-:Y:S01]  /*cbc0*/  FMUL R38, R11, R38 ;  /* 0x000000260b267220 */ /* 0x002fe20000400000 */
[C---:B------:R-:W-:Y:S01]  /*cbd0*/  FADD R11, R14.reuse, -12583039 ;  /* 0xcb40007f0e0b7421 */ /* 0x040fe20000000000 */
[----:B------:R-:W-:-:S03]  /*cbe0*/  IMAD.SHL.U32 R14, R14, 0x800000, RZ ;  /* 0x008000000e0e7824 */ /* 0x000fc600078e00ff */
        /* <DEDUP_REMOVED lines=33> */
.L_x_11967:
[----:B------:R-:W-:Y:S02]  /*ce00*/  HFMA2 R12, -RZ, RZ, 0, 4.76837158203125e-07 ;  /* 0x00000008ff0c7431 */ /* 0x000fe400000001ff */
[----:B------:R-:W-:-:S04]  /*ce10*/  FADD R48, R13, R14 ;  /* 0x0000000e0d307221 */ /* 0x000fc80000000000 */
[----:B------:R-:W-:-:S07]  /*ce20*/  IMAD.MOV.U32 R13, RZ, RZ, R48 ;  /* 0x000000ffff0d7224 */ /* 0x000fce00078e0030 */
[----:B------:R-:W-:Y:S05]  /*ce30*/  WARPSYNC.COLLECTIVE R15, `(.L_x_11968) ;  /* 0x000000000f087348 */ /* 0x000fea0003c00000 */
[----:B------:R0:W1:Y:S02]  /*ce40*/  SHFL.BFLY P6, R14, R13, R12, R11 ;  /* 0x0c00000c0d0e7389 */ /* 0x00006400000c000b */
[----:B01----:R-:W-:Y:S05]  /*ce50*/  ENDCOLLECTIVE ;  /* 0x000000000000791b */ /* 0x003fea0003800000 */
.L_x_11968:
[----:B------:R-:W-:Y:S01]  /*ce60*/  MOV R12, 0x4 ;  /* 0x00000004000c7802 */ /* 0x000fe20000000f00 */
[----:B------:R-:W-:-:S04]  /*ce70*/  FADD R49, R48, R14 ;  /* 0x0000000e30317221 */ /* 0x000fc80000000000 */
[----:B------:R-:W-:-:S07]  /*ce80*/  IMAD.MOV.U32 R13, RZ, RZ, R49 ;  /* 0x000000ffff0d7224 */ /* 0x000fce00078e0031 */
[----:B------:R-:W-:Y:S05]  /*ce90*/  WARPSYNC.COLLECTIVE R15, `(.L_x_11969) ;  /* 0x000000000f087348 */ /* 0x000fea0003c00000 */
[----:B------:R0:W1:Y:S02]  /*cea0*/  SHFL.BFLY P6, R14, R13, R12, R11 ;  /* 0x0c00000c0d0e7389 */ /* 0x00006400000c000b */
[----:B01----:R-:W-:Y:S05]  /*ceb0*/  ENDCOLLECTIVE ;  /* 0x000000000000791b */ /* 0x003fea0003800000 */
.L_x_11969:
[----:B------:R-:W-:Y:S02]  /*cec0*/  HFMA2 R12, -RZ, RZ, 0, 1.1920928955078125e-07 ;  /* 0x00000002ff0c7431 */ /* 0x000fe400000001ff */
[----:B------:R-:W-:-:S04]  /*ced0*/  FADD R50, R49, R14 ;  /* 0x0000000e31327221 */ /* 0x000fc80000000000 */
[----:B------:R-:W-:-:S07]  /*cee0*/  IMAD.MOV.U32 R13, RZ, RZ, R50 ;  /* 0x000000ffff0d7224 */ /* 0x000fce00078e0032 */
[----:B------:R-:W-:Y:S05]  /*cef0*/  WARPSYNC.COLLECTIVE R15, `(.L_x_11970) ;  /* 0x000000000f087348 */ /* 0x000fea0003c00000 */
[----:B------:R0:W1:Y:S02]  /*cf00*/  SHFL.BFLY P6, R14, R13, R12, R11 ;  /* 0x0c00000c0d0e7389 */ /* 0x00006400000c000b */
[----:B01----:R-:W-:Y:S05]  /*cf10*/  ENDCOLLECTIVE ;  /* 0x000000000000791b */ /* 0x003fea0003800000 */
.L_x_11970:
[----:B------:R-:W-:Y:S01]  /*cf20*/  MOV R12, 0x1 ;  /* 0x00000001000c7802 */ /* 0x000fe20000000f00 */
[----:B------:R-:W-:-:S04]  /*cf30*/  FADD R51, R50, R14 ;  /* 0x0000000e32337221 */ /* 0x000fc80000000000 */
[----:B------:R-:W-:-:S07]  /*cf40*/  IMAD.MOV.U32 R13, RZ, RZ, R51 ;  /* 0x000000ffff0d7224 */ /* 0x000fce00078e0033 */
[----:B------:R-:W-:Y:S05]  /*cf50*/  WARPSYNC.COLLECTIVE R15, `(.L_x_11971) ;  /* 0x000000000f087348 */ /* 0x000fea0003c00000 */
[----:B------:R0:W1:Y:S02]  /*cf60*/  SHFL.BFLY P6, R14, R13, R12, R11 ;  /* 0x0c00000c0d0e7389 */ /* 0x00006400000c000b */
[----:B01----:R-:W-:Y:S05]  /*cf70*/  ENDCOLLECTIVE ;  /* 0x000000000000791b */ /* 0x003fea0003800000 */
.L_x_11971:
[----:B------:R-:W-:Y:S05]  /*cf80*/  BRA `(.L_x_11972) ;  /* 0xffffffcc004c7947 */ /* 0x000fea000383ffff */
        .weak           $__internal_179_$__cuda_sm3x_div_rn_noftz_f32_slowpath
        .type           $__internal_179_$__cuda_sm3x_div_rn_noftz_f32_slowpath,@function
        .size           $__internal_179_$__cuda_sm3x_div_rn_noftz_f32_slowpath,(.L_x_37556 - $__internal_179_$__cuda_sm3x_div_rn_noftz_f32_slowpath)
$__internal_179_$__cuda_sm3x_div_rn_noftz_f32_slowpath:
        /* <DEDUP_REMOVED lines=34> */
.L_x_11974:
[----:B------:R-:W-:Y:S01]  /*d1b0*/  LEA R48, R13, 0xc0800000, 0x17 ;  /* 0xc08000000d307811 */ /* 0x000fe200078eb8ff */
[----:B------:R-:W-:Y:S01]  /*d1c0*/  BSSY.RECONVERGENT B2, `(.L_x_11979) ;  /* 0x0000036000027945 */ /* 0x000fe20003800200 */
[----:B------:R-:W-:-:S03]  /*d1d0*/  IADD3 R50, PT, PT, R50, -0x7f, RZ ;  /* 0xffffff8132327810 */ /* 0x000fc60007ffe0ff */
[----:B------:R-:W-:-:S04]  /*d1e0*/  IMAD.IADD R54, R11, 0x1, -R48 ;  /* 0x000000010b367824 */ /* 0x000fc800078e0a30 */
[----:B------:R-:W0:Y:S01]  /*d1f0*/  MUFU.RCP R11, R54 ;  /* 0x00000036000b7308 */ /* 0x000e220000001000 */
[----:B------:R-:W-:-:S04]  /*d200*/  FADD.FTZ R52, -R54, -RZ ;  /* 0x800000ff36347221 */ /* 0x000fc80000010100 */
[----:B0-----:R-:W-:-:S04]  /*d210*/  FFMA R48, R11, R52, 1 ;  /* 0x3f8000000b307423 */ /* 0x001fc80000000034 */
[----:B------:R-:W-:Y:S01]  /*d220*/  FFMA R48, R11, R48, R11 ;  /* 0x000000300b307223 */ /* 0x000fe2000000000b */
[C---:B------:R-:W-:Y:S01]  /*d230*/  IMAD R11, R50.reuse, -0x800000, R46 ;  /* 0xff800000320b7824 */ /* 0x040fe200078e022e */
        /* <DEDUP_REMOVED lines=28> */
[----:B------:R-:W-:Y:S01]  /*d400*/  ISETP.NE.AND P1, PT, R12, RZ, PT ;  /* 0x000000ff0c00720c */ /* 0x000fe20003f25270 */
[----:B------:R-:W-:Y:S01]  /*d410*/  IMAD.MOV R12, RZ, RZ, -R12 ;  /* 0x000000ffff0c7224 */ /* 0x000fe200078e0a0c */
[----:B------:R-:W-:-:S04]  /*d420*/  SHF.L.U32 R11, R52, R11, RZ ;  /* 0x0000000b340b7219 */ /* 0x000fc800000006ff */
[----:B------:R-:W-:Y:S02]  /*d430*/  SEL R12, R12, RZ, P2 ;  /* 0x000000ff0c0c7207 */ /* 0x000fe40001000000 */
[----:B------:R-:W-:Y:S02]  /*d440*/  ISETP.NE.AND P1, PT, R11, RZ, P1 ;  /* 0x000000ff0b00720c */ /* 0x000fe40000f25270 */
[----:B------:R-:W-:Y:S02]  /*d450*/  SHF.R.U32.HI R12, RZ, R12, R52 ;  /* 0x0000000cff0c7219 */ /* 0x000fe40000011634 */
        /* <DEDUP_REMOVED lines=8> */
.L_x_11981:
[----:B------:R-:W-:-:S04]  /*d4e0*/  LOP3.LUT R13, R13, 0x80000000, RZ, 0xc0, !PT ;  /* 0x800000000d0d7812 */ /* 0x000fc800078ec0ff */
[----:B------:R-:W-:Y:S01]  /*d4f0*/  LOP3.LUT R13, R13, 0x7f800000, RZ, 0xfc, !PT ;  /* 0x7f8000000d0d7812 */ /* 0x000fe200078efcff */
[----:B------:R-:W-:Y:S06]  /*d500*/  BRA `(.L_x_11982) ;  /* 0x0000000000047947 */ /* 0x000fec0003800000 */
.L_x_11980:
[----:B------:R-:W-:-:S07]  /*d510*/  IMAD R13, R50, 0x800000, R13 ;  /* 0x00800000320d7824 */ /* 0x000fce00078e020d */
.L_x_11982:
[----:B------:R-:W-:Y:S05]  /*d520*/  BSYNC.RECONVERGENT B2 ;  /* 0x0000000000027941 */ /* 0x000fea0003800200 */
.L_x_11979:
[----:B------:R-:W-:Y:S05]  /*d530*/  BRA `(.L_x_11983) ;  /* 0x0000000000207947 */ /* 0x000fea0003800000 */
.L_x_11978:
[----:B------:R-:W-:-:S04]  /*d540*/  LOP3.LUT R11, R11, 0x80000000, R46, 0x48, !PT ;  /* 0x800000000b0b7812 */ /* 0x000fc800078e482e */
[----:B------:R-:W-:Y:S01]  /*d550*/  LOP3.LUT R13, R11, 0x7f800000, RZ, 0xfc, !PT ;  /* 0x7f8000000b0d7812 */ /* 0x000fe200078efcff */
[----:B------:R-:W-:Y:S06]  /*d560*/  BRA `(.L_x_11983) ;  /* 0x0000000000147947 */ /* 0x000fec0003800000 */
.L_x_11977:
[----:B------:R-:W-:Y:S01]  /*d570*/  LOP3.LUT R13, R11, 0x80000000, R46, 0x48, !PT ;  /* 0x800000000b0d7812 */ /* 0x000fe200078e482e */
[----:B------:R-:W-:Y:S06]  /*d580*/  BRA `(.L_x_11983) ;  /* 0x00000000000c7947 */ /* 0x000fec0003800000 */
.L_x_11976:
[----:B------:R-:W0:Y:S01]  /*d590*/  MUFU.RSQ R13, -QNAN ;  /* 0xffc00000000d7908 */ /* 0x000e220000001400 */
[----:B------:R-:W-:Y:S05]  /*d5a0*/  BRA `(.L_x_11983) ;  /* 0x0000000000047947 */ /* 0x000fea0003800000 */
.L_x_11975:
[----:B------:R-:W-:-:S07]  /*d5b0*/  FADD.FTZ R13, R46, R11 ;  /* 0x0000000b2e0d7221 */ /* 0x000fce0000010000 */
.L_x_11983:
[----:B------:R-:W-:Y:S05]  /*d5c0*/  BSYNC.RECONVERGENT B1 ;  /* 0x0000000000017941 */ /* 0x000fea0003800200 */
.L_x_11973:
[----:B0-----:R-:W-:Y:S01]  /*d5d0*/  MOV R11, R13 ;  /* 0x0000000d000b7202 */ /* 0x001fe20000000f00 */
[----:B------:R-:W-:Y:S02]  /*d5e0*/  HFMA2 R13, -RZ, RZ, 0, 0 ;  /* 0x00000000ff0d7431 */ /* 0x000fe400000001ff */
[----:B------:R-:W-:-:S04]  /*d5f0*/  IMAD.MOV.U32 R12, RZ, RZ, R14 ;  /* 0x000000ffff0c7224 */ /* 0x000fc800078e000e */
[----:B------:R-:W-:Y:S05]  /*d600*/  RET.REL.NODEC R12 `(_Z15SoftmaxWarpImplI22BroadcastScaleMaskLoadIffbLm3EiE11DirectStoreIffEfLi1ELi24ELi32ELi1ELb1EL9Algorithm0EEvT_T0_ll) ;  /* 0xffffff280c7c7950 */ /* 0x000fea0003c3ffff */
.L_x_11984:
        /* <DEDUP_REMOVED lines=15> */
.L_x_37556:


//--------------------- .text._Z15SoftmaxWarpImplI22BroadcastScaleMaskLoadIffbLm3EiE11DirectStoreIffEfLi1ELi24ELi32ELi1ELb0EL9Algorithm0EEvT_T0_ll --------------------------
	.section	.text._Z15SoftmaxWarpImplI22BroadcastScaleMaskLoadIffbLm3EiE11DirectStoreIffEfLi1ELi24ELi32ELi1ELb0EL9Algorithm0EEvT_T0_ll,"ax",@progbits
	.align	128
        .global         _Z15SoftmaxWarpImplI22BroadcastScaleMaskLoadIffbLm3EiE11DirectStoreIffEfLi1ELi24ELi32ELi1ELb0EL9Algorithm0EEvT_T0_ll
        .type           _Z15SoftmaxWarpImplI22BroadcastScaleMaskLoadIffbLm3EiE11DirectStoreIffEfLi1ELi24ELi32ELi1ELb0EL9Algorithm0EEvT_T0_ll,@function
        .size           _Z15SoftmaxWarpImplI22BroadcastScaleMaskLoadIffbLm3EiE11DirectStoreIffEfLi1ELi24ELi32ELi1ELb0EL9Algorithm0EEvT_T0_ll,(.L_x_37557 - _Z15SoftmaxWarpImplI22BroadcastScaleMaskLoadIffbLm3EiE11DirectStoreIffEfLi1ELi24ELi32ELi1ELb0EL9Algorithm0EEvT_T0_ll)
        .other          _Z15SoftmaxWarpImplI22BroadcastScaleMaskLoadIffbLm3EiE11DirectStoreIffEfLi1ELi24ELi32ELi1ELb0EL9Algorithm0EEvT_T0_ll,@"STO_CUDA_ENTRY STV_DEFAULT"
_Z15SoftmaxWarpImplI22BroadcastScaleMaskLoadIffbLm3EiE11DirectStoreIffEfLi1ELi24ELi32ELi1ELb0EL9Algorithm0EEvT_T0_ll:
.text._Z15SoftmaxWarpImplI22BroadcastScaleMaskLoadIffbLm3EiE11DirectStoreIffEfLi1ELi24ELi32ELi1ELb0EL9Algorithm0EEvT_T0_ll:
        /* <DEDUP_REMOVED lines=29> */
.L_x_11985:
        /* <DEDUP_REMOVED lines=14> */
.L_x_12036:
        /* <DEDUP_REMOVED lines=9> */
[----:B------:R-:W-:Y:S01]  /*0340*/  VIADD R24, R22, 0xc0 ;  /* 0x000000c016187836 */ /* 0x000fe20000000000 */
[----:B------:R-:W-:-:S02]  /*0350*/  LOP3.LUT R11, R7, UR49, RZ, 0x3c, !PT ;  /* 0x00000031070b7c12 */ /* 0x000fc4000f8e3cff */
[----:B------:R-:W-:Y:S02]  /*0360*/  IABS R8, R28 ;  /* 0x0000001c00087213 */ /* 0x000fe40000000000 */
[----:B------:R-:W-:Y:S02]  /*0370*/  ISETP.GE.AND P2, PT, R11, RZ, PT ;  /* 0x000000ff0b00720c */ /* 0x000fe40003f46270 */
[----:B------:R-:W-:Y:S01]  /*0380*/  SHF.R.S64 R26, RZ, 0x1e, R7 ;  /* 0x0000001eff1a7819 */ /* 0x000fe20000001007 */
[----:B------:R-:W0:Y:S01]  /*0390*/  I2F.RP R0, UR8 ;  /* 0x0000000800007d06 */ /* 0x000e220008209400 */
[----:B------:R-:W-:Y:S02]  /*03a0*/  SHF.R.S64 R16, RZ, 0x1e, R28 ;  /* 0x0000001eff107819 */ /* 0x000fe4000000101c */
[----:B------:R-:W-:Y:S02]  /*03b0*/  LOP3.LUT R13, R12, UR49, RZ, 0x3c, !PT ;  /* 0x000000310c0d7c12 */ /* 0x000fe4000f8e3cff */
[----:B------:R-:W-:-:S02]  /*03c0*/  SHF.R.S64 R14, RZ, 0x1e, R12 ;  /* 0x0000001eff0e7819 */ /* 0x000fc4000000100c */
[----:B------:R-:W-:Y:S02]  /*03d0*/  LOP3.LUT R11, R28, UR49, RZ, 0x3c, !PT ;  /* 0x000000311c0b7c12 */ /* 0x000fe4000f8e3cff */
[----:B------:R-:W-:Y:S02]  /*03e0*/  ISETP.GE.AND P1, PT, R13, RZ, PT ;  /* 0x000000ff0d00720c */ /* 0x000fe40003f26270 */
[----:B------:R-:W-:Y:S02]  /*03f0*/  ISETP.GE.AND P0, PT, R11, RZ, PT ;  /* 0x000000ff0b00720c */ /* 0x000fe40003f06270 */
[----:B------:R-:W-:Y:S01]  /*0400*/  IADD3 R11, PT, PT, R22, 0xe0, RZ ;  /* 0x000000e0160b7810 */ /* 0x000fe20007ffe0ff */
[----:B0-----:R-:W0:Y:S01]  /*0410*/  MUFU.RCP R0, R0 ;  /* 0x0000000000007308 */ /* 0x001e220000001000 */
[----:B------:R-:W-:Y:S02]  /*0420*/  SHF.R.S64 R20, RZ, 0x1e, R5 ;  /* 0x0000001eff147819 */ /* 0x000fe40000001005 */
[----:B------:R-:W-:-:S02]  /*0430*/  R2UR UR11, R31 ;  /* 0x000000001f0b72ca */ /* 0x000fc400000e0000 */
[----:B------:R-:W-:Y:S02]  /*0440*/  R2UR UR12, R30 ;  /* 0x000000001e0c72ca */ /* 0x000fe400000e0000 */
[----:B------:R-:W-:Y:S01]  /*0450*/  R2UR UR13, R31 ;  /* 0x000000001f0d72ca */ /* 0x000fe200000e0000 */
[----:B0-----:R-:W-:Y:S01]  /*0460*/  VIADD R2, R0, 0xffffffe ;  /* 0x0ffffffe00027836 */ /* 0x001fe20000000000 */
[----:B------:R-:W-:-:S05]  /*0470*/  IABS R0, R7 ;  /* 0x0000000700007213 */ /* 0x000fca0000000000 */
[----:B------:R-:W0:Y:S02]  /*0480*/  F2I.FTZ.U32.TRUNC.NTZ R2, R2 ;  /* 0x0000000200027305 */ /* 0x000e24000021f000 */
[----:B0-----:R-:W-:Y:S02]  /*0490*/  R2UR UR5, R2 ;  /* 0x00000000020572ca */ /* 0x001fe400000e0000 */
[----:B------:R-:W-:-:S11]  /*04a0*/  IABS R2, R12 ;  /* 0x0000000c00027213 */ /* 0x000fd60000000000 */
[----:B------:R-:W-:-:S04]  /*04b0*/  UIADD3 UR6, UPT, UPT, URZ, -UR5, URZ ;  /* 0x80000005ff067290 */ /* 0x000fc8000fffe0ff */
[----:B------:R-:W-:-:S04]  /*04c0*/  UIMAD UR6, UR6, UR8, URZ ;  /* 0x00000008060672a4 */ /* 0x000fc8000f8e02ff */
[----:B------:R-:W-:Y:S01]  /*04d0*/  UIMAD.WIDE.U32 UR6, UR5, UR6, UR4 ;  /* 0x00000006050672a5 */ /* 0x000fe2000f8e0004 */
[----:B------:R-:W-:Y:S02]  /*04e0*/  IABS R29, R24 ;  /* 0x00000018001d7213 */ /* 0x000fe40000000000 */
[----:B------:R-:W-:Y:S02]  /*04f0*/  R2UR UR4, R30 ;  /* 0x000000001e0472ca */ /* 0x000fe400000e0000 */
[----:B------:R-:W-:Y:S01]  /*0500*/  R2UR UR5, R31 ;  /* 0x000000001f0572ca */ /* 0x000fe200000e0000 */
        /* <DEDUP_REMOVED lines=21> */
[----:B------:R-:W-:Y:S01]  /*0660*/  @!P6 IADD3 R6, PT, PT, R6, -UR8, RZ ;  /* 0x800000080606ec10 */ /* 0x000fe2000fffe0ff */
[----:B------:R-:W-:Y:S02]  /*0670*/  @!P6 VIADD R2, R2, 0x1 ;  /* 0x000000010202e836 */ /* 0x000fe40000000000 */
[----:B------:R-:W-:Y:S01]  /*0680*/  @P3 VIADD R4, R4, 0x1 ;  /* 0x0000000104043836 */ /* 0x000fe20000000000 */
[----:B------:R-:W-:Y:S01]  /*0690*/  @!P4 IADD3 R3, PT, PT, R3, -UR8, RZ ;  /* 0x800000080303cc10 */ /* 0x000fe2000fffe0ff */
[----:B------:R-:W-:Y:S01]  /*06a0*/  IMAD R8, R9, UR8, R8 ;  /* 0x0000000809087c24 */ /* 0x000fe2000f8e0208 */
[----:B------:R-:W-:Y:S02]  /*06b0*/  ISETP.GE.U32.AND P3, PT, R6, UR8, PT ;  /* 0x0000000806007c0c */ /* 0x000fe4000bf66070 */
[----:B------:R-:W-:-:S02]  /*06c0*/  @!P2 IADD3 R4, PT, PT, -R4, RZ, RZ ;  /* 0x000000ff0404a210 */ /* 0x000fc40007ffe1ff */
[----:B------:R-:W-:Y:S02]  /*06d0*/  ISETP.LT.U32.AND P2, PT, R8, UR8, PT ;  /* 0x0000000808007c0c */ /* 0x000fe4000bf41070 */
[----:B------:R-:W-:Y:S02]  /*06e0*/  ISETP.GE.U32.AND P5, PT, R3, UR8, PT ;  /* 0x0000000803007c0c */ /* 0x000fe4000bfa6070 */
[----:B------:R-:W-:Y:S02]  /*06f0*/  @!P4 IADD3 R10, PT, PT, R10, 0x1, RZ ;  /* 0x000000010a0ac810 */ /* 0x000fe40007ffe0ff */
[----:B------:R-:W-:Y:S02]  /*0700*/  IADD3 R26, P4, PT, R26, UR36, RZ ;  /* 0x000000241a1a7c10 */ /* 0x000fe4000ff9e0ff */
[----:B------:R-:W-:Y:S01]  /*0710*/  LOP3.LUT R3, R5, UR49, RZ, 0x3c, !PT ;  /* 0x0000003105037c12 */ /* 0x000fe2000f8e3cff */
[----:B------:R-:W-:Y:S01]  /*0720*/  @P3 VIADD R2, R2, 0x1 ;  /* 0x0000000102023836 */ /* 0x000fe20000000000 */
[----:B------:R-:W-:-:S02]  /*0730*/  LEA.HI.X.SX32 R27, R7, UR37, 0x2, P4 ;  /* 0x00000025071b7c11 */ /* 0x000fc4000a0f16ff */
[----:B------:R-:W-:Y:S01]  /*0740*/  ISETP.GE.AND P4, PT, R3, RZ, PT ;  /* 0x000000ff0300720c */ /* 0x000fe20003f86270 */
[----:B------:R-:W-:Y:S01]  /*0750*/  @!P2 VIADD R0, R0, 0x1 ;  /* 0x000000010000a836 */ /* 0x000fe20000000000 */
[----:B------:R-:W-:Y:S01]  /*0760*/  LOP3.LUT R3, R24, UR49, RZ, 0x3c, !PT ;  /* 0x0000003118037c12 */ /* 0x000fe2000f8e3cff */
[----:B------:R-:W-:Y:S01]  /*0770*/  @P5 VIADD R10, R10, 0x1 ;  /* 0x000000010a0a5836 */ /* 0x000fe20000000000 */
[----:B------:R-:W-:Y:S01]  /*0780*/  IADD3 R6, PT, PT, R22, 0xa0, RZ ;  /* 0x000000a016067810 */ /* 0x000fe20007ffe0ff */
[----:B------:R-:W-:Y:S01]  /*0790*/  IMAD.HI.U32 R25, R29, UR7, RZ ;  /* 0x000000071d197c27 */ /* 0x000fe2000f8e00ff */
[----:B------:R-:W-:Y:S01]  /*07a0*/  IADD3 R16, P3, PT, R16, UR36, RZ ;  /* 0x0000002410107c10 */ /* 0x000fe2000ff7e0ff */
[----:B------:R-:W2:Y:S01]  /*07b0*/  LDG.E R19, desc[UR4][R26.64] ;  /* 0x000000041a137981 */ /* 0x000ea2000c1e1900 */
[----:B------:R-:W-:Y:S02]  /*07c0*/  @!P2 IADD3 R8, PT, PT, R8, -UR8, RZ ;  /* 0x800000080808ac10 */ /* 0x000fe4000fffe0ff */
[----:B------:R-:W-:-:S02]  /*07d0*/  IADD3 R14, P5, PT, R14, UR36, RZ ;  /* 0x000000240e0e7c10 */ /* 0x000fc4000ffbe0ff */
[----:B------:R-:W-:Y:S02]  /*07e0*/  LOP3.LUT R9, R6, UR49, RZ, 0x3c, !PT ;  /* 0x0000003106097c12 */ /* 0x000fe4000f8e3cff */
[----:B------:R-:W-:Y:S02]  /*07f0*/  ISETP.GE.AND P6, PT, R3, RZ, PT ;  /* 0x000000ff0300720c */ /* 0x000fe40003fc6270 */
[----:B------:R-:W-:Y:S01]  /*0800*/  IABS R13, R6 ;  /* 0x00000006000d7213 */ /* 0x000fe20000000000 */
[----:B------:R-:W0:Y:S01]  /*0810*/  I2F.RP R3, UR9 ;  /* 0x0000000900037d06 */ /* 0x000e220008209400 */
[----:B------:R-:W-:Y:S02]  /*0820*/  LEA.HI.X.SX32 R17, R28, UR37, 0x2, P3 ;  /* 0x000000251c117c11 */ /* 0x000fe400098f16ff */
[----:B------:R-:W-:Y:S02]  /*0830*/  ISETP.GE.U32.AND P3, PT, R8, UR8, PT ;  /* 0x0000000808007c0c */ /* 0x000fe4000bf66070 */
[----:B------:R-:W-:-:S02]  /*0840*/  LEA.HI.X.SX32 R15, R12, UR37, 0x2, P5 ;  /* 0x000000250c0f7c11 */ /* 0x000fc4000a8f16ff */
[----:B------:R-:W-:Y:S01]  /*0850*/  ISETP.GE.AND P5, PT, R9, RZ, PT ;  /* 0x000000ff0900720c */ /* 0x000fe20003fa6270 */
[----:B------:R-:W-:Y:S01]  /*0860*/  IMAD.HI.U32 R9, R13, UR7, RZ ;  /* 0x000000070d097c27 */ /* 0x000fe2000f8e00ff */
[----:B------:R-:W-:Y:S01]  /*0870*/  LOP3.LUT R8, R11, UR49, RZ, 0x3c, !PT ;  /* 0x000000310b087c12 */ /* 0x000fe2000f8e3cff */
[----:B------:R-:W3:Y:S03]  /*0880*/  LDG.E R18, desc[UR10][R14.64] ;  /* 0x0000000a0e127981 */ /* 0x000ee6000c1e1900 */
[----:B------:R-:W-:Y:S01]  /*0890*/  ISETP.GE.AND P2, PT, R8, RZ, PT ;  /* 0x000000ff0800720c */ /* 0x000fe20003f46270 */
[----:B------:R1:W4:Y:S01]  /*08a0*/  LDG.E R17, desc[UR12][R16.64] ;  /* 0x0000000c10117981 */ /* 0x000322000c1e1900 */
[----:B------:R-:W-:Y:S01]  /*08b0*/  IADD3 R8, PT, PT, -R9, RZ, RZ ;  /* 0x000000ff09087210 */ /* 0x000fe20007ffe1ff */
[----:B------:R-:W-:Y:S01]  /*08c0*/  @P3 VIADD R0, R0, 0x1 ;  /* 0x0000000100003836 */ /* 0x000fe20000000000 */
[----:B------:R-:W-:Y:S01]  /*08d0*/  IADD3 R20, P3, PT, R20, UR36, RZ ;  /* 0x0000002414147c10 */ /* 0x000fe2000ff7e0ff */
[----:B0-----:R-:W0:Y:S02]  /*08e0*/  MUFU.RCP R3, R3 ;  /* 0x0000000300037308 */ /* 0x001e240000001000 */
[----:B------:R-:W-:Y:S01]  /*08f0*/  IMAD R13, R8, UR8, R13 ;  /* 0x00000008080d7c24 */ /* 0x000fe2000f8e020d */
[----:B------:R-:W-:-:S04]  /*0900*/  LEA.HI.X.SX32 R21, R5, UR37, 0x2, P3 ;  /* 0x0000002505157c11 */ /* 0x000fc800098f16ff */
[----:B------:R-:W-:Y:S01]  /*0910*/  ISETP.LT.U32.AND P3, PT, R13, UR8, PT ;  /* 0x000000080d007c0c */ /* 0x000fe2000bf61070 */
[----:B-1----:R-:W-:Y:S01]  /*0920*/  IMAD.MOV R16, RZ, RZ, -R25 ;  /* 0x000000ffff107224 */ /* 0x002fe200078e0a19 */
[----:B------:R-:W-:Y:S02]  /*0930*/  @!P1 IADD3 R10, PT, PT, -R10, RZ, RZ ;  /* 0x000000ff0a0a9210 */ /* 0x000fe40007ffe1ff */
[----:B------:R-:W-:Y:S02]  /*0940*/  SHF.R.S64 R14, RZ, 0x1e, R6 ;  /* 0x0000001eff0e7819 */ /* 0x000fe40000001006 */
[----:B0-----:R-:W-:-:S07]  /*0950*/  IADD3 R8, PT, PT, R3, 0xffffffe, RZ ;  /* 0x0ffffffe03087810 */ /* 0x001fce0007ffe0ff */
[----:B------:R-:W-:Y:S01]  /*0960*/  @!P3 VIADD R13, R13, -UR8 ;  /* 0x800000080d0dbc36 */ /* 0x000fe20008000000 */
[----:B------:R-:W-:Y:S01]  /*0970*/  @!P3 IADD3 R9, PT, PT, R9, 0x1, RZ ;  /* 0x000000010909b810 */ /* 0x000fe20007ffe0ff */
[----:B------:R-:W0:Y:S03]  /*0980*/  F2I.FTZ.U32.TRUNC.NTZ R8, R8 ;  /* 0x0000000800087305 */ /* 0x000e26000021f000 */
[----:B------:R-:W-:Y:S01]  /*0990*/  ISETP.GE.U32.AND P1, PT, R13, UR8, PT ;  /* 0x000000080d007c0c */ /* 0x000fe2000bf26070 */
[----:B------:R-:W-:Y:S01]  /*09a0*/  IMAD R29, R16, UR8, R29 ;  /* 0x00000008101d7c24 */ /* 0x000fe2000f8e021d */
[----:B------:R-:W-:Y:S01]  /*09b0*/  IADD3 R14, P3, PT, R14, UR36, RZ ;  /* 0x000000240e0e7c10 */ /* 0x000fe2000ff7e0ff */
[----:B------:R1:W5:Y:S01]  /*09c0*/  LDG.E R16, desc[UR4][R20.64] ;  /* 0x0000000414107981 */ /* 0x000362000c1e1900 */
[----:B------:R-:W-:Y:S02]  /*09d0*/  SHF.R.S64 R26, RZ, 0x1e, R24 ;  /* 0x0000001eff1a7819 */ /* 0x000fe40000001018 */
[----:B------:R-:W-:-:S02]  /*09e0*/  LEA.HI.X.SX32 R15, R6, UR37, 0x2, P3 ;  /* 0x00000025060f7c11 */ /* 0x000fc400098f16ff */
[----:B------:R-:W-:-:S05]  /*09f0*/  ISETP.LT.U32.AND P3, PT, R29, UR8, PT ;  /* 0x000000081d007c0c */ /* 0x000fca000bf61070 */
[----:B------:R-:W-:Y:S02]  /*0a00*/  @P1 IADD3 R9, PT, PT, R9, 0x1, RZ ;  /* 0x0000000109091810 */ /* 0x000fe40007ffe0ff */
[----:B------:R-:W-:Y:S02]  /*0a10*/  LOP3.LUT R23, RZ, UR49, RZ, 0x33, !PT ;  /* 0x00000031ff177c12 */ /* 0x000fe4000f8e33ff */
[----:B------:R-:W-:Y:S01]  /*0a20*/  IABS R32, R11 ;  /* 0x0000000b00207213 */ /* 0x000fe20000000000 */
[----:B------:R-:W-:Y:S01]  /*0a30*/  @!P0 IMAD.MOV R2, RZ, RZ, -R2 ;  /* 0x000000ffff028224 */ /* 0x000fe200078e0a02 */
[----:B------:R-:W-:Y:S01]  /*0a40*/  IADD3 R26, P1, PT, R26, UR36, RZ ;  /* 0x000000241a1a7c10 */ /* 0x000fe2000ff3e0ff */
[----:B------:R-:W5:Y:S01]  /*0a50*/  LDG.E R15, desc[UR10][R14.64] ;  /* 0x0000000a0e0f7981 */ /* 0x000f62000c1e1900 */
[----:B0-----:R-:W-:Y:S02]  /*0a60*/  R2UR UR5, R8 ;  /* 0x00000000080572ca */ /* 0x001fe400000e0000 */
[----:B------:R-:W-:-:S02]  /*0a70*/  LEA.HI.X.SX32 R27, R24, UR37, 0x2, P1 ;  /* 0x00000025181b7c11 */ /* 0x000fc400088f16ff */
[----:B------:R-:W-:Y:S02]  /*0a80*/  SHF.R.S64 R8, RZ, 0x1e, R11 ;  /* 0x0000001eff087819 */ /* 0x000fe4000000100b */
[----:B------:R-:W-:Y:S01]  /*0a90*/  ISETP.NE.AND P1, PT, RZ, UR49, PT ;  /* 0x00000031ff007c0c */ /* 0x000fe2000bf25270 */
[----:B------:R-:W-:Y:S01]  /*0aa0*/  @!P3 VIADD R25, R25, 0x1 ;  /* 0x000000011919b836 */ /* 0x000fe20000000000 */
[----:B------:R-:W-:Y:S01]  /*0ab0*/  @!P3 IADD3 R29, PT, PT, R29, -UR8, RZ ;  /* 0x800000081d1dbc10 */ /* 0x000fe2000fffe0ff */
[----:B------:R-:W-:Y:S01]  /*0ac0*/  IMAD.HI.U32 R3, R32, UR7, RZ ;  /* 0x0000000720037c27 */ /* 0x000fe2000f8e00ff */
[----:B-1----:R-:W-:Y:S01]  /*0ad0*/  IADD3 R20, P3, PT, R8, UR36, RZ ;  /* 0x0000002408147c10 */ /* 0x002fe2000ff7e0ff */
[----:B------:R-:W-:Y:S01]  /*0ae0*/  UMOV UR4, URZ ;  /* 0x000000ff00047c82 */ /* 0x000fe20008000000 */
[----:B------:R-:W-:Y:S01]  /*0af0*/  SEL R4, R23, R4, !P1 ;  /* 0x0000000417047207 */ /* 0x000fe20004800000 */
[----:B------:R-:W-:Y:S01]  /*0b00*/  UIADD3 UR6, UPT, UPT, URZ, -UR5, URZ ;  /* 0x80000005ff067290 */ /* 0x000fe2000fffe0ff */
[----:B------:R-:W-:Y:S01]  /*0b10*/  LEA.HI.X.SX32 R21, R11, UR37, 0x2, P3 ;  /* 0x000000250b157c11 */ /* 0x000fe200098f16ff */
[----:B------:R0:W5:Y:S01]  /*0b20*/  LDG.E R14, desc[UR10][R26.64] ;  /* 0x0000000a1a0e7981 */ /* 0x000162000c1e1900 */
[----:B------:R-:W-:-:S02]  /*0b30*/  IADD3 R8, PT, PT, -R4, RZ, RZ ;  /* 0x000000ff04087210 */ /* 0x000fc40007ffe1ff */
[----:B------:R-:W-:Y:S01]  /*0b40*/  ISETP.GE.U32.AND P3, PT, R29, UR8, PT ;  /* 0x000000081d007c0c */ /* 0x000fe2000bf66070 */
[----:B------:R-:W-:Y:S02]  /*0b50*/  UIMAD UR6, UR6, UR9, URZ ;  /* 0x00000009060672a4 */ /* 0x000fe4000f8e02ff */
[----:B------:R-:W-:Y:S01]  /*0b60*/  IMAD R7, R8, UR49, R7 ;  /* 0x0000003108077c24 */ /* 0x000fe2000f8e0207 */
[C---:B------:R-:W-:Y:S01]  /*0b70*/  SEL R8, R23.reuse, R10, !P1 ;  /* 0x0000000a17087207 */ /* 0x040fe20004800000 */
[----:B------:R-:W-:Y:S01]  /*0b80*/  IMAD.MOV R13, RZ, RZ, -R3 ;  /* 0x000000ffff0d7224 */ /* 0x000fe200078e0a03 */
[----:B------:R-:W-:Y:S01]  /*0b90*/  UIMAD.WIDE.U32 UR4, UR5, UR6, UR4 ;  /* 0x00000006050472a5 */ /* 0x000fe2000f8e0004 */
[----:B------:R-:W-:Y:S02]  /*0ba0*/  SEL R2, R23, R2, !P1 ;  /* 0x0000000217027207 */ /* 0x000fe40004800000 */
[----:B0-----:R-:W-:Y:S01]  /*0bb0*/  IADD3 R27, PT, PT, -R8, RZ, RZ ;  /* 0x000000ff081b7210 */ /* 0x001fe20007ffe1ff */
[----:B------:R-:W-:Y:S01]  /*0bc0*/  IMAD R32, R13, UR8, R32 ;  /* 0x000000080d207c24 */ /* 0x000fe2000f8e0220 */
[----:B------:R-:W-:Y:S01]  /*0bd0*/  IABS R10, R7 ;  /* 0x00000007000a7213 */ /* 0x000fe20000000000 */
[----:B------:R0:W5:Y:S01]  /*0be0*/  LDG.E R13, desc[UR12][R20.64] ;  /* 0x0000000c140d7981 */ /* 0x000162000c1e1900 */
[----:B------:R-:W-:-:S02]  /*0bf0*/  @P3 VIADD R25, R25, 0x1 ;  /* 0x0000000119193836 */ /* 0x000fc40000000000 */
[----:B------:R-:W-:Y:S01]  /*0c00*/  IMAD R12, R27, UR49, R12 ;  /* 0x000000311b0c7c24 */ /* 0x000fe2000f8e020c */
[----:B------:R-:W-:Y:S02]  /*0c10*/  ISETP.LT.U32.AND P0, PT, R32, UR8, PT ;  /* 0x0000000820007c0c */ /* 0x000fe4000bf01070 */
[----:B0-----:R-:W-:Y:S01]  /*0c20*/  IADD3 R21, PT, PT, -R2, RZ, RZ ;  /* 0x000000ff02157210 */ /* 0x001fe20007ffe1ff */
[----:B------:R-:W-:Y:S01]  /*0c30*/  IMAD.HI.U32 R20, R10, UR5, RZ ;  /* 0x000000050a147c27 */ /* 0x000fe2000f8e00ff */
[----:B------:R-:W-:Y:S02]  /*0c40*/  MOV R26, R25 ;  /* 0x00000019001a7202 */ /* 0x000fe40000000f00 */
[----:B------:R-:W-:Y:S01]  /*0c50*/  IABS R27, R12 ;  /* 0x0000000c001b7213 */ /* 0x000fe20000000000 */
[----:B------:R-:W-:Y:S02]  /*0c60*/  IMAD R28, R21, UR49, R28 ;  /* 0x00000031151c7c24 */ /* 0x000fe4000f8e021c */
[----:B------:R-:W-:Y:S01]  /*0c70*/  IMAD.MOV R21, RZ, RZ, -R20 ;  /* 0x000000ffff157224 */ /* 0x000fe200078e0a14 */
[----:B------:R-:W-:Y:S01]  /*0c80*/  @!P5 IADD3 R9, PT, PT, -R9, RZ, RZ ;  /* 0x000000ff0909d210 */ /* 0x000fe20007ffe1ff */
[----:B------:R-:W-:-:S02]  /*0c90*/  @!P6 IMAD.MOV R26, RZ, RZ, -R26 ;  /* 0x000000ffff1ae224 */ /* 0x000fc400078e0a1a */
[----:B------:R-:W-:Y:S02]  /*0ca0*/  IMAD R10, R21, UR9, R10 ;  /* 0x00000009150a7c24 */ /* 0x000fe4000f8e020a */
[----:B------:R-:W-:Y:S01]  /*0cb0*/  IMAD.HI.U32 R21, R27, UR5, RZ ;  /* 0x000000051b157c27 */ /* 0x000fe2000f8e00ff */
[----:B------:R-:W-:-:S03]  /*0cc0*/  SEL R25, R23, R9, !P1 ;  /* 0x0000000917197207 */ /* 0x000fc60004800000 */
[----:B------:R-:W-:Y:S01]  /*0cd0*/  @!P4 IMAD.MOV R0, RZ, RZ, -R0 ;  /* 0x000000ffff00c224 */ /* 0x000fe200078e0a00 */
[----:B------:R-:W-:Y:S01]  /*0ce0*/  SEL R9, R23, R26, !P1 ;  /* 0x0000001a17097207 */ /* 0x000fe20004800000 */
[----:B------:R-:W-:Y:S01]  /*0cf0*/  @!P0 VIADD R32, R32, -UR8 ;  /* 0x8000000820208c36 */ /* 0x000fe20008000000 */
[----:B------:R-:W-:Y:S02]  /*0d00*/  IADD3 R26, PT, PT, -R21, RZ, RZ ;  /* 0x000000ff151a7210 */ /* 0x000fe40007ffe1ff */
[----:B------:R-:W-:Y:S02]  /*0d10*/  ISETP.LT.U32.AND P4, PT, R10, UR9, PT ;  /* 0x000000090a007c0c */ /* 0x000fe4000bf81070 */
[----:B------:R-:W-:Y:S02]  /*0d20*/  SEL R0, R23, R0, !P1 ;  /* 0x0000000017007207 */ /* 0x000fe40004800000 */
[----:B------:R-:W-:Y:S01]  /*0d30*/  IABS R29, R28 ;  /* 0x0000001c001d7213 */ /* 0x000fe20000000000 */
[----:B------:R-:W-:Y:S01]  /*0d40*/  IMAD R26, R26, UR9, R27 ;  /* 0x000000091a1a7c24 */ /* 0x000fe2000f8e021b */
[----:B------:R-:W-:Y:S01]  /*0d50*/  ISETP.GE.U32.AND P3, PT, R32, UR8, PT ;  /* 0x0000000820007c0c */ /* 0x000fe2000bf66070 */
[----:B------:R-:W-:Y:S01]  /*0d60*/  IMAD.MOV R33, RZ, RZ, -R25 ;  /* 0x000000ffff217224 */ /* 0x000fe200078e0a19 */
[----:B------:R-:W-:Y:S01]  /*0d70*/  IADD3 R32, PT, PT, -R0, RZ, RZ ;  /* 0x000000ff00207210 */ /* 0x000fe20007ffe1ff */
[----:B------:R-:W-:Y:S01]  /*0d80*/  IMAD.HI.U32 R44, R29, UR5, RZ ;  /* 0x000000051d2c7c27 */ /* 0x000fe2000f8e00ff */
[----:B------:R-:W-:-:S03]  /*0d90*/  ISETP.LT.U32.AND P5, PT, R26, UR9, PT ;  /* 0x000000091a007c0c */ /* 0x000fc6000bfa1070 */
[----:B------:R-:W-:Y:S01]  /*0da0*/  IMAD R6, R33, UR49, R6 ;  /* 0x0000003121067c24 */ /* 0x000fe2000f8e0206 */
[----:B------:R-:W-:Y:S01]  /*0db0*/  LOP3.LUT R27, R7, UR50, RZ, 0x3c, !PT ;  /* 0x00000032071b7c12 */ /* 0x000fe2000f8e3cff */
[----:B------:R-:W-:Y:S01]  /*0dc0*/  IMAD R5, R32, UR49, R5 ;  /* 0x0000003120057c24 */ /* 0x000fe2000f8e0205 */
[----:B------:R-:W-:Y:S02]  /*0dd0*/  IADD3 R32, PT, PT, -R44, RZ, RZ ;  /* 0x000000ff2c207210 */ /* 0x000fe40007ffe1ff */
[----:B------:R-:W-:Y:S01]  /*0de0*/  @!P4 IADD3 R10, PT, PT, R10, -UR9, RZ ;  /* 0x800000090a0acc10 */ /* 0x000fe2000fffe0ff */
[----:B------:R-:W-:Y:S01]  /*0df0*/  @!P4 VIADD R20, R20, 0x1 ;  /* 0x000000011414c836 */ /* 0x000fe20000000000 */
[----:B------:R-:W-:Y:S02]  /*0e00*/  IABS R34, R6 ;  /* 0x0000000600227213 */ /* 0x000fe40000000000 */
[----:B------:R-:W-:Y:S01]  /*0e10*/  ISETP.GE.AND P6, PT, R27, RZ, PT ;  /* 0x000000ff1b00720c */ /* 0x000fe20003fc6270 */
[----:B------:R-:W-:Y:S01]  /*0e20*/  IMAD R27, R32, UR9, R29 ;  /* 0x00000009201b7c24 */ /* 0x000fe2000f8e021d */
[----:B------:R-:W-:Y:S01]  /*0e30*/  ISETP.GE.U32.AND P4, PT, R10, UR9, PT ;  /* 0x000000090a007c0c */ /* 0x000fe2000bf86070 */
[----:B------:R-:W-:Y:S01]  /*0e40*/  IMAD.MOV R35, RZ, RZ, -R9 ;  /* 0x000000ffff237224 */ /* 0x000fe200078e0a09 */
[----:B------:R-:W-:Y:S01]  /*0e50*/  MOV R29, R34 ;  /* 0x00000022001d7202 */ /* 0x000fe20000000f00 */
[----:B------:R-:W-:Y:S01]  /*0e60*/  @!P0 VIADD R3, R3, 0x1 ;  /* 0x0000000103038836 */ /* 0x000fe20000000000 */
[----:B------:R-:W-:Y:S01]  /*0e70*/  IABS R33, R5 ;  /* 0x0000000500217213 */ /* 0x000fe20000000000 */
[----:B------:R-:W-:Y:S01]  /*0e80*/  IMAD R24, R35, UR49, R24 ;  /* 0x0000003123187c24 */ /* 0x000fe2000f8e0218 */
[----:B------:R-:W-:Y:S01]  /*0e90*/  ISETP.LT.U32.AND P0, PT, R27, UR9, PT ;  /* 0x000000091b007c0c */ /* 0x000fe2000bf01070 */
[----:B------:R-:W-:-:S02]  /*0ea0*/  @!P5 VIADD R26, R26, -UR9 ;  /* 0x800000091a1adc36 */ /* 0x000fc40008000000 */
[----:B------:R-:W-:Y:S01]  /*0eb0*/  IMAD.HI.U32 R34, R29, UR5, RZ ;  /* 0x000000051d227c27 */ /* 0x000fe2000f8e00ff */
[----:B------:R-:W-:Y:S02]  /*0ec0*/  LOP3.LUT R10, R12, UR50, RZ, 0x3c, !PT ;  /* 0x000000320c0a7c12 */ /* 0x000fe4000f8e3cff */
[----:B------:R-:W-:Y:S01]  /*0ed0*/  @!P5 IADD3 R21, PT, PT, R21, 0x1, RZ ;  /* 0x000000011515d810 */ /* 0x000fe20007ffe0ff */
[----:B------:R-:W-:Y:S01]  /*0ee0*/  IMAD.HI.U32 R42, R33, UR5, RZ ;  /* 0x00000005212a7c27 */ /* 0x000fe2000f8e00ff */
[----:B------:R-:W-:Y:S02]  /*0ef0*/  @P3 IADD3 R3, PT, PT, R3, 0x1, RZ ;  /* 0x0000000103033810 */ /* 0x000fe40007ffe0ff */
[----:B------:R-:W-:Y:S01]  /*0f00*/  ISETP.GE.U32.AND P5, PT, R26, UR9, PT ;  /* 0x000000091a007c0c */ /* 0x000fe2000bfa6070 */
[----:B------:R-:W-:Y:S01]  /*0f10*/  IMAD.MOV R32, RZ, RZ, -R34 ;  /* 0x000000ffff207224 */ /* 0x000fe200078e0a22 */
[----:B------:R-:W-:Y:S01]  /*0f20*/  IABS R35, R24 ;  /* 0x0000001800237213 */ /* 0x000fe20000000000 */
[----:B------:R-:W-:Y:S01]  /*0f30*/  IMAD.MOV R26, RZ, RZ, -R42 ;  /* 0x000000ffff1a7224 */ /* 0x000fe200078e0a2a */
[----:B------:R-:W-:-:S02]  /*0f40*/  ISETP.GE.AND P3, PT, R10, RZ, PT ;  /* 0x000000ff0a00720c */ /* 0x000fc40003f66270 */
[----:B------:R-:W-:Y:S02]  /*0f50*/  @P4 IADD3 R20, PT, PT, R20, 0x1, RZ ;  /* 0x0000000114144810 */ /* 0x000fe40007ffe0ff */
[----:B------:R-:W-:Y:S01]  /*0f60*/  MOV R10, R3 ;  /* 0x00000003000a7202 */ /* 0x000fe20000000f00 */
[----:B------:R-:W-:Y:S02]  /*0f70*/  IMAD R3, R32, UR9, R29 ;  /* 0x0000000920037c24 */ /* 0x000fe4000f8e021d */
[----:B------:R-:W-:Y:S01]  /*0f80*/  IMAD.MOV.U32 R29, RZ, RZ, R35 ;  /* 0x000000ffff1d7224 */ /* 0x000fe200078e0023 */
[----:B------:R-:W-:Y:S01]  /*0f90*/  @!P0 IADD3 R27, PT, PT, R27, -UR9, RZ ;  /* 0x800000091b1b8c10 */ /* 0x000fe2000fffe0ff */
[----:B------:R-:W-:Y:S02]  /*0fa0*/  IMAD R26, R26, UR9, R33 ;  /* 0x000000091a1a7c24 */ /* 0x000fe4000f8e0221 */
[----:B------:R-:W-:Y:S02]  /*0fb0*/  IMAD.MOV.U32 R46, RZ, RZ, R20 ;  /* 0x000000ffff2e7224 */ /* 0x000fe400078e0014 */
[----:B------:R-:W-:Y:S01]  /*0fc0*/  IMAD.HI.U32 R32, R29, UR5, RZ ;  /* 0x000000051d207c27 */ /* 0x000fe2000f8e00ff */
[----:B------:R-:W-:-:S02]  /*0fd0*/  ISETP.GE.U32.AND P4, PT, R27, UR9, PT ;  /* 0x000000091b007c0c */ /* 0x000fc4000bf86070 */
[----:B------:R-:W-:Y:S01]  /*0fe0*/  LOP3.LUT R27, R28, UR50, RZ, 0x3c, !PT ;  /* 0x000000321c1b7c12 */ /* 0x000fe2000f8e3cff */
[----:B------:R-:W-:Y:S01]  /*0ff0*/  @!P2 IMAD.MOV R10, RZ, RZ, -R10 ;  /* 0x000000ffff0aa224 */ /* 0x000fe200078e0a0a */
[----:B------:R-:W-:Y:S01]  /*1000*/  ISETP.LT.U32.AND P2, PT, R26, UR9, PT ;  /* 0x000000091a007c0c */ /* 0x000fe2000bf41070 */
[----:B------:R-:W-:Y:S01]  /*1010*/  IMAD.MOV R20, RZ, RZ, -R32 ;  /* 0x000000ffff147224 */ /* 0x000fe200078e0a20 */
[----:B------:R-:W-:Y:S02]  /*1020*/  @!P6 IADD3 R46, PT, PT, -R46, RZ, RZ ;  /* 0x000000ff2e2ee210 */ /* 0x000fe40007ffe1ff */
[----:B------:R-:W-:Y:S02]  /*1030*/  @P5 IADD3 R21, PT, PT, R21, 0x1, RZ ;  /* 0x0000000115155810 */ /* 0x000fe40007ffe0ff */
[----:B------:R-:W-:Y:S02]  /*1040*/  ISETP.LT.U32.AND P6, PT, R3, UR9, PT ;  /* 0x0000000903007c0c */ /* 0x000fe4000bfc1070 */
[----:B------:R-:W-:Y:S01]  /*1050*/  ISETP.GE.AND P5, PT, R27, RZ, PT ;  /* 0x000000ff1b00720c */ /* 0x000fe20003fa6270 */
[----:B------:R-:W-:Y:S01]  /*1060*/  IMAD R27, R20, UR9, R29 ;  /* 0x00000009141b7c24 */ /* 0x000fe2000f8e021d */
[----:B------:R-:W-:Y:S01]  /*1070*/  SEL R10, R23, R10, !P1 ;  /* 0x0000000a170a7207 */ /* 0x000fe20004800000 */
[----:B------:R-:W-:Y:S01]  /*1080*/  IMAD.MOV.U32 R48, RZ, RZ, R21 ;  /* 0x000000ffff307224 */ /* 0x000fe200078e0015 */
[----:B------:R-:W-:Y:S01]  /*1090*/  LOP3.LUT R20, R5, UR50, RZ, 0x3c, !PT ;  /* 0x0000003205147c12 */ /* 0x000fe2000f8e3cff */
[----:B------:R-:W-:-:S02]  /*10a0*/  @!P0 VIADD R44, R44, 0x1 ;  /* 0x000000012c2c8836 */ /* 0x000fc40000000000 */
[----:B------:R-:W-:Y:S02]  /*10b0*/  IMAD.MOV R40, RZ, RZ, -R10 ;  /* 0x000000ffff287224 */ /* 0x000fe400078e0a0a */
[----:B------:R-:W-:Y:S01]  /*10c0*/  @!P3 IMAD.MOV R48, RZ, RZ, -R48 ;  /* 0x000000ffff30b224 */ /* 0x000fe200078e0a30 */
[----:B------:R-:W-:Y:S02]  /*10d0*/  ISETP.GE.AND P3, PT, R20, RZ, PT ;  /* 0x000000ff1400720c */ /* 0x000fe40003f66270 */
[----:B------:R-:W0:Y:S01]  /*10e0*/  LDC.64 R20, c[0x0][0x390] ;  /* 0x0000e400ff147b82 */ /* 0x000e220000000a00 */
[----:B------:R-:W-:Y:S01]  /*10f0*/  @!P2 IADD3 R26, PT, PT, R26, -UR9, RZ ;  /* 0x800000091a1aac10 */ /* 0x000fe2000fffe0ff */
[----:B------:R-:W-:Y:S01]  /*1100*/  IMAD R11, R40, UR49, R11 ;  /* 0x00000031280b7c24 */ /* 0x000fe2000f8e020b */
[----:B------:R-:W-:Y:S02]  /*1110*/  @P4 IADD3 R44, PT, PT, R44, 0x1, RZ ;  /* 0x000000012c2c4810 */ /* 0x000fe40007ffe0ff */
[----:B------:R-:W-:-:S02]  /*1120*/  ISETP.LT.U32.AND P4, PT, R27, UR9, PT ;  /* 0x000000091b007c0c */ /* 0x000fc4000bf81070 */
[----:B------:R-:W-:Y:S02]  /*1130*/  @!P6 IADD3 R3, PT, PT, R3, -UR9, RZ ;  /* 0x800000090303ec10 */ /* 0x000fe4000fffe0ff */
[----:B------:R-:W-:Y:S02]  /*1140*/  ISETP.GE.U32.AND P0, PT, R26, UR9, PT ;  /* 0x000000091a007c0c */ /* 0x000fe4000bf06070 */
[----:B------:R-:W-:Y:S02]  /*1150*/  @!P5 IADD3 R44, PT, PT, -R44, RZ, RZ ;  /* 0x000000ff2c2cd210 */ /* 0x000fe40007ffe1ff */
[----:B------:R-:W-:Y:S02]  /*1160*/  ISETP.GE.U32.AND P5, PT, R3, UR9, PT ;  /* 0x0000000903007c0c */ /* 0x000fe4000bfa6070 */
[----:B------:R-:W-:Y:S02]  /*1170*/  IABS R29, R11 ;  /* 0x0000000b001d7213 */ /* 0x000fe40000000000 */
[----:B------:R-:W-:Y:S01]  /*1180*/  LOP3.LUT R3, R6, UR50, RZ, 0x3c, !PT ;  /* 0x0000003206037c12 */ /* 0x000fe2000f8e3cff */
[----:B------:R-:W-:-:S02]  /*1190*/  @!P2 VIADD R42, R42, 0x1 ;  /* 0x000000012a2aa836 */ /* 0x000fc40000000000 */
[----:B------:R-:W-:Y:S01]  /*11a0*/  IMAD.HI.U32 R26, R29, UR5, RZ ;  /* 0x000000051d1a7c27 */ /* 0x000fe2000f8e00ff */
[----:B------:R-:W-:Y:S02]  /*11b0*/  ISETP.GE.AND P2, PT, R3, RZ, PT ;  /* 0x000000ff0300720c */ /* 0x000fe40003f46270 */
[----:B------:R-:W-:Y:S01]  /*11c0*/  IADD3 R3, PT, PT, R22, 0x100, RZ ;  /* 0x0000010016037810 */ /* 0x000fe20007ffe0ff */
[----:B------:R-:W-:Y:S01]  /*11d0*/  IMAD.MOV R40, RZ, RZ, -R26 ;  /* 0x000000ffff287224 */ /* 0x000fe200078e0a1a */
[----:B------:R-:W-:Y:S02]  /*11e0*/  @!P4 IADD3 R27, PT, PT, R27, -UR9, RZ ;  /* 0x800000091b1bcc10 */ /* 0x000fe4000fffe0ff */
[----:B------:R-:W-:Y:S01]  /*11f0*/  IABS R33, R3 ;  /* 0x0000000300217213 */ /* 0x000fe20000000000 */
[----:B------:R-:W-:Y:S01]  /*1200*/  @P0 VIADD R42, R42, 0x1 ;  /* 0x000000012a2a0836 */ /* 0x000fe20000000000 */
[----:B------:R-:W-:Y:S01]  /*1210*/  ISETP.GE.U32.AND P0, PT, R27, UR9, PT ;  /* 0x000000091b007c0c */ /* 0x000fe2000bf06070 */
[----:B------:R-:W-:-:S02]  /*1220*/  IMAD R27, R40, UR9, R29 ;  /* 0x00000009281b7c24 */ /* 0x000fc4000f8e021d */
[----:B------:R-:W-:Y:S01]  /*1230*/  IMAD.HI.U32 R29, R33, UR7, RZ ;  /* 0x00000007211d7c27 */ /* 0x000fe2000f8e00ff */
[----:B------:R-:W-:Y:S01]  /*1240*/  @!P3 IADD3 R42, PT, PT, -R42, RZ, RZ ;  /* 0x000000ff2a2ab210 */ /* 0x000fe20007ffe1ff */
[----:B------:R-:W1:Y:S01]  /*1250*/  LDC.64 R40, c[0x0][0x398] ;  /* 0x0000e600ff287b82 */ /* 0x000e620000000a00 */
[----:B0-----:R-:W-:Y:S01]  /*1260*/  ISETP.NE.U32.AND P3, PT, R20, 0x1, PT ;  /* 0x000000011400780c */ /* 0x001fe20003f65070 */
[----:B------:R-:W-:-:S04]  /*1270*/  IMAD.MOV R20, RZ, RZ, -R29 ;  /* 0x000000ffff147224 */ /* 0x000fc800078e0a1d */
[----:B------:R-:W-:Y:S01]  /*1280*/  IMAD R20, R20, UR8, R33 ;  /* 0x0000000814147c24 */ /* 0x000fe2000f8e0221 */
[----:B------:R-:W-:-:S04]  /*1290*/  @!P6 IADD3 R34, PT, PT, R34, 0x1, RZ ;  /* 0x000000012222e810 */ /* 0x000fc80007ffe0ff */
[----:B------:R-:W-:Y:S01]  /*12a0*/  ISETP.LT.U32.AND P6, PT, R20, UR8, PT ;  /* 0x0000000814007c0c */ /* 0x000fe2000bfc1070 */
[----:B------:R-:W-:-:S04]  /*12b0*/  @P5 VIADD R34, R34, 0x1 ;  /* 0x0000000122225836 */ /* 0x000fc80000000000 */
[----:B------:R-:W-:-:S08]  /*12c0*/  @!P2 IMAD.MOV R34, RZ, RZ, -R34 ;  /* 0x000000ffff22a224 */ /* 0x000fd000078e0a22 */
[----:B------:R-:W-:-:S04]  /*12d0*/  @!P6 IADD3 R20, PT, PT, R20, -UR8, RZ ;  /* 0x800000081414ec10 */ /* 0x000fc8000fffe0ff */
[----:B------:R-:W-:Y:S01]  /*12e0*/  ISETP.GE.U32.AND P2, PT, R20, UR8, PT ;  /* 0x0000000814007c0c */ /* 0x000fe2000bf46070 */
[----:B------:R-:W-:Y:S01]  /*12f0*/  @!P6 VIADD R29, R29, 0x1 ;  /* 0x000000011d1de836 */ /* 0x000fe20000000000 */
[----:B------:R-:W-:-:S11]  /*1300*/  LOP3.LUT R20, R3, UR49, RZ, 0x3c, !PT ;  /* 0x0000003103147c12 */ /* 0x000fd6000f8e3cff */
[----:B------:R-:W-:Y:S02]  /*1310*/  @P2 IADD3 R29, PT, PT, R29, 0x1, RZ ;  /* 0x000000011d1d2810 */ /* 0x000fe40007ffe0ff */
[----:B------:R-:W-:Y:S02]  /*1320*/  ISETP.GE.AND P2, PT, R20, RZ, PT ;  /* 0x000000ff1400720c */ /* 0x000fe40003f46270 */
[----:B------:R-:W-:Y:S02]  /*1330*/  ISETP.LT.U32.AND P5, PT, R27, UR9, PT ;  /* 0x000000091b007c0c */ /* 0x000fe4000bfa1070 */
[----:B------:R-:W-:Y:S02]  /*1340*/  ISETP.NE.AND.EX P3, PT, R21, RZ, PT, P3 ;  /* 0x000000ff1500720c */ /* 0x000fe40003f65330 */
[----:B------:R-:W-:Y:S01]  /*1350*/  LOP3.LUT R21, RZ, UR50, RZ, 0x33, !PT ;  /* 0x00000032ff157c12 */ /* 0x000fe2000f8e33ff */
[----:B------:R-:W-:Y:S01]  /*1360*/  @!P4 VIADD R32, R32, 0x1 ;  /* 0x000000012020c836 */ /* 0x000fe20000000000 */
[----:B-1----:R-:W-:-:S05]  /*1370*/  ISETP.NE.U32.AND P4, PT, R40, 0x1, PT ;  /* 0x000000012800780c */ /* 0x002fca0003f85070 */
[----:B------:R-:W-:Y:S02]  /*1380*/  @!P2 IADD3 R29, PT, PT, -R29, RZ, RZ ;  /* 0x000000ff1d1da210 */ /* 0x000fe40007ffe1ff */
[----:B------:R-:W-:-:S04]  /*1390*/  ISETP.NE.AND P2, PT, RZ, UR50, PT ;  /* 0x00000032ff007c0c */ /* 0x000fc8000bf45270 */
[----:B------:R-:W-:Y:S02]  /*13a0*/  SEL R46, R21, R46, !P2 ;  /* 0x0000002e152e7207 */ /* 0x000fe40005000000 */
[----:B------:R-:W-:Y:S02]  /*13b0*/  @!P5 IADD3 R27, PT, PT, R27, -UR9, RZ ;  /* 0x800000091b1bdc10 */ /* 0x000fe4000fffe0ff */
[----:B------:R-:W-:Y:S01]  /*13c0*/  ISETP.NE.AND.EX P4, PT, R41, RZ, PT, P4 ;  /* 0x000000ff2900720c */ /* 0x000fe20003f85340 */
[----:B------:R-:W-:Y:S01]  /*13d0*/  IMAD.MOV R20, RZ, RZ, -R46 ;  /* 0x000000ffff147224 */ /* 0x000fe200078e0a2e */
[----:B------:R-:W-:Y:S02]  /*13e0*/  SEL R4, R4, RZ, P3 ;  /* 0x000000ff04047207 */ /* 0x000fe40001800000 */
[----:B------:R-:W-:Y:S01]  /*13f0*/  SEL R29, R23, R29, !P1 ;  /* 0x0000001d171d7207 */ /* 0x000fe20004800000 */
[----:B------:R-:W-:Y:S01]  /*1400*/  IMAD R7, R20, UR50, R7 ;  /* 0x0000003214077c24 */ /* 0x000fe2000f8e0207 */
[----:B------:R-:W-:Y:S01]  /*1410*/  ISETP.GE.U32.AND P6, PT, R27, UR9, PT ;  /* 0x000000091b007c0c */ /* 0x000fe2000bfc6070 */
[----:B------:R-:W-:Y:S01]  /*1420*/  IMAD R27, R4, UR46, RZ ;  /* 0x0000002e041b7c24 */ /* 0x000fe2000f8e02ff */
[----:B------:R-:W-:-:S02]  /*1430*/  SEL R46, R46, RZ, P4 ;  /* 0x000000ff2e2e7207 */ /* 0x000fc40002000000 */
[----:B------:R-:W-:Y:S02]  /*1440*/  SEL R48, R21, R48, !P2 ;  /* 0x0000003015307207 */ /* 0x000fe40005000000 */
[----:B------:R-:W-:Y:S02]  /*1450*/  LOP3.LUT R20, R24, UR50, RZ, 0x3c, !PT ;  /* 0x0000003218147c12 */ /* 0x000fe4000f8e3cff */
[----:B------:R-:W-:Y:S01]  /*1460*/  IADD3 R40, PT, PT, -R29, RZ, RZ ;  /* 0x000000ff1d287210 */ /* 0x000fe20007ffe1ff */
[----:B------:R-:W-:Y:S01]  /*1470*/  IMAD R4, R46, UR47, R27 ;  /* 0x0000002f2e047c24 */ /* 0x000fe2000f8e021b */
[----:B------:R-:W-:Y:S01]  /*1480*/  @P0 IADD3 R32, PT, PT, R32, 0x1, RZ ;  /* 0x0000000120200810 */ /* 0x000fe20007ffe0ff */
[----:B------:R-:W-:Y:S01]  /*1490*/  IMAD.MOV R27, RZ, RZ, -R48 ;  /* 0x000000ffff1b7224 */ /* 0x000fe200078e0a30 */
[----:B------:R-:W-:Y:S01]  /*14a0*/  ISETP.GE.AND P0, PT, R20, RZ, PT ;  /* 0x000000ff1400720c */ /* 0x000fe20003f06270 */
[----:B------:R-:W-:Y:S01]  /*14b0*/  IMAD R35, R40, UR49, R3 ;  /* 0x0000003128237c24 */ /* 0x000fe2000f8e0203 */
[----:B------:R-:W-:-:S02]  /*14c0*/  SEL R20, R8, RZ, P3 ;  /* 0x000000ff08147207 */ /* 0x000fc40001800000 */
[----:B------:R-:W-:Y:S01]  /*14d0*/  SEL R44, R21, R44, !P2 ;  /* 0x0000002c152c7207 */ /* 0x000fe20005000000 */
[----:B------:R-:W-:Y:S01]  /*14e0*/  IMAD R8, R27, UR50, R12 ;  /* 0x000000321b087c24 */ /* 0x000fe2000f8e020c */
[----:B------:R-:W-:Y:S01]  /*14f0*/  SEL R27, R48, RZ, P4 ;  /* 0x000000ff301b7207 */ /* 0x000fe20002000000 */
[----:B------:R-:W-:Y:S01]  /*1500*/  IMAD R20, R20, UR46, RZ ;  /* 0x0000002e14147c24 */ /* 0x000fe2000f8e02ff */
[----:B------:R-:W-:Y:S01]  /*1510*/  SEL R2, R2, RZ, P3 ;  /* 0x000000ff02027207 */ /* 0x000fe20001800000 */
[----:B------:R-:W-:Y:S01]  /*1520*/  IMAD.MOV R33, RZ, RZ, -R44 ;  /* 0x000000ffff217224 */ /* 0x000fe200078e0a2c */
[----:B------:R-:W-:Y:S01]  /*1530*/  IABS R12, R35 ;  /* 0x00000023000c7213 */ /* 0x000fe20000000000 */
[----:B------:R-:W-:Y:S01]  /*1540*/  IMAD R27, R27, UR47, R20 ;  /* 0x0000002f1b1b7c24 */ /* 0x000fe2000f8e0214 */
[----:B------:R-:W-:Y:S01]  /*1550*/  SEL R20, R44, RZ, P4 ;  /* 0x000000ff2c147207 */ /* 0x000fe20002000000 */
[----:B------:R-:W-:Y:S02]  /*1560*/  IMAD R28, R33, UR50, R28 ;  /* 0x00000032211c7c24 */ /* 0x000fe4000f8e021c */
[----:B------:R-:W-:-:S02]  /*1570*/  IMAD R33, R2, UR46, RZ ;  /* 0x0000002e02217c24 */ /* 0x000fc4000f8e02ff */
[----:B------:R-:W-:Y:S01]  /*1580*/  IMAD.HI.U32 R43, R12, UR5, RZ ;  /* 0x000000050c2b7c27 */ /* 0x000fe2000f8e00ff */
[----:B------:R-:W-:-:S03]  /*1590*/  SEL R34, R21, R34, !P2 ;  /* 0x0000002215227207 */ /* 0x000fc60005000000 */
[----:B------:R-:W-:Y:S01]  /*15a0*/  IMAD R20, R20, UR47, R33 ;  /* 0x0000002f14147c24 */ /* 0x000fe2000f8e0221 */
[----:B------:R-:W-:Y:S02]  /*15b0*/  IADD3 R33, PT, PT, -R43, RZ, RZ ;  /* 0x000000ff2b217210 */ /* 0x000fe40007ffe1ff */
[----:B------:R-:W-:-:S03]  /*15c0*/  IADD3 R44, PT, PT, R22, 0x120, RZ ;  /* 0x00000120162c7810 */ /* 0x000fc60007ffe0ff */
[----:B------:R-:W-:Y:S01]  /*15d0*/  IMAD R12, R33, UR9, R12 ;  /* 0x00000009210c7c24 */ /* 0x000fe2000f8e020c */
[----:B------:R-:W-:Y:S01]  /*15e0*/  IABS R40, R44 ;  /* 0x0000002c00287213 */ /* 0x000fe20000000000 */
[----:B------:R-:W-:-:S04]  /*15f0*/  IMAD.MOV R33, RZ, RZ, -R34 ;  /* 0x000000ffff217224 */ /* 0x000fc800078e0a22 */
[----:B------:R-:W-:Y:S02]  /*1600*/  IMAD R6, R33, UR50, R6 ;  /* 0x0000003221067c24 */ /* 0x000fe4000f8e0206 */
[----:B------:R-:W-:-:S05]  /*1610*/  IMAD.HI.U32 R33, R40, UR7, RZ ;  /* 0x0000000728217c27 */ /* 0x000fca000f8e00ff */
[----:B------:R-:W-:Y:S02]  /*1620*/  IADD3 R41, PT, PT, -R33, RZ, RZ ;  /* 0x000000ff21297210 */ /* 0x000fe40007ffe1ff */
[----:B------:R-:W-:-:S03]  /*1630*/  MOV R46, R32 ;  /* 0x00000020002e7202 */ /* 0x000fc60000000f00 */
[----:B------:R-:W-:Y:S01]  /*1640*/  IMAD R40, R41, UR8, R40 ;  /* 0x0000000829287c24 */ /* 0x000fe2000f8e0228 */
[----:B------:R-:W-:Y:S01]  /*1650*/  LOP3.LUT R2, R11, UR50, RZ, 0x3c, !PT ;  /* 0x000000320b027c12 */ /* 0x000fe2000f8e3cff */
[----:B------:R-:W-:Y:S01]  /*1660*/  @!P5 VIADD R26, R26, 0x1 ;  /* 0x000000011a1ad836 */ /* 0x000fe20000000000 */
[----:B------:R-:W-:Y:S02]  /*1670*/  SEL R32, R21, R42, !P2 ;  /* 0x0000002a15207207 */ /* 0x000fe40005000000 */
        /* <DEDUP_REMOVED lines=17> */
[----:B------:R-:W-:Y:S02]  /*1790*/  SEL R40, R23, R33, !P1 ;  /* 0x0000002117287207 */ /* 0x000fe40004800000 */
[----:B------:R-:W-:Y:S02]  /*17a0*/  SEL R0, R0, RZ, P3 ;  /* 0x000000ff00007207 */ /* 0x000fe40001800000 */
[----:B------:R-:W-:Y:S02]  /*17b0*/  IADD3 R33, PT, PT, -R40, RZ, RZ ;  /* 0x000000ff28217210 */ /* 0x000fe40007ffe1ff */
[----:B------:R-:W-:Y:S01]  /*17c0*/  @!P5 IADD3 R12, PT, PT, R12, -UR9, RZ ;  /* 0x800000090c0cdc10 */ /* 0x000fe2000fffe0ff */
[----:B------:R-:W-:Y:S02]  /*17d0*/  IMAD R0, R0, UR46, RZ ;  /* 0x0000002e00007c24 */ /* 0x000fe4000f8e02ff */
[----:B------:R-:W-:Y:S01]  /*17e0*/  IMAD R42, R33, UR49, R44 ;  /* 0x00000031212a7c24 */ /* 0x000fe2000f8e022c */
[----:B------:R-:W-:-:S02]  /*17f0*/  SEL R33, R32, RZ, P4 ;  /* 0x000000ff20217207 */ /* 0x000fc40002000000 */
[----:B------:R-:W-:Y:S02]  /*1800*/  ISETP.GE.U32.AND P6, PT, R12, UR9, PT ;  /* 0x000000090c007c0c */ /* 0x000fe4000bfc6070 */
[----:B------:R0:W5:Y:S01]  /*1810*/  LDG.E R12, desc[UR10][R2.64] ;  /* 0x0000000a020c7981 */ /* 0x000162000c1e1900 */
[----:B------:R-:W-:Y:S01]  /*1820*/  IMAD R33, R33, UR47, R0 ;  /* 0x0000002f21217c24 */ /* 0x000fe2000f8e0200 */
[----:B------:R-:W-:Y:S01]  /*1830*/  IABS R0, R42 ;  /* 0x0000002a00007213 */ /* 0x000fe20000000000 */
[----:B------:R-:W-:Y:S01]  /*1840*/  @!P0 IMAD.MOV R26, RZ, RZ, -R26 ;  /* 0x000000ffff1a8224 */ /* 0x000fe200078e0a1a */
[----:B------:R-:W-:Y:S02]  /*1850*/  SEL R46, R21, R46, !P2 ;  /* 0x0000002e152e7207 */ /* 0x000fe40005000000 */
[----:B0-----:R-:W-:Y:S01]  /*1860*/  LOP3.LUT R2, R35, UR50, RZ, 0x3c, !PT ;  /* 0x0000003223027c12 */ /* 0x001fe2000f8e3cff */
[----:B------:R-:W-:-:S03]  /*1870*/  IMAD.HI.U32 R45, R0, UR5, RZ ;  /* 0x00000005002d7c27 */ /* 0x000fc6000f8e00ff */
[----:B------:R-:W-:Y:S02]  /*1880*/  ISETP.GE.AND P0, PT, R2, RZ, PT ;  /* 0x000000ff0200720c */ /* 0x000fe40003f06270 */
[----:B------:R-:W-:Y:S02]  /*1890*/  SHF.R.S64 R2, RZ, 0x1e, R44 ;  /* 0x0000001eff027819 */ /* 0x000fe4000000102c */
[----:B------:R-:W-:Y:S02]  /*18a0*/  @!P5 IADD3 R43, PT, PT, R43, 0x1, RZ ;  /* 0x000000012b2bd810 */ /* 0x000fe40007ffe0ff */
[----:B------:R-:W-:Y:S01]  /*18b0*/  IADD3 R41, PT, PT, -R46, RZ, RZ ;  /* 0x000000ff2e297210 */ /* 0x000fe20007ffe1ff */
[----:B------:R-:W-:Y:S01]  /*18c0*/  IMAD.MOV R3, RZ, RZ, -R45 ;  /* 0x000000ffff037224 */ /* 0x000fe200078e0a2d */
[----:B------:R-:W-:Y:S02]  /*18d0*/  IADD3 R2, P5, PT, R2, UR36, RZ ;  /* 0x0000002402027c10 */ /* 0x000fe4000ffbe0ff */
[----:B------:R-:W-:Y:S01]  /*18e0*/  @P6 IADD3 R43, PT, PT, R43, 0x1, RZ ;  /* 0x000000012b2b6810 */ /* 0x000fe20007ffe0ff */
[----:B------:R-:W-:-:S02]  /*18f0*/  IMAD R41, R41, UR50, R24 ;  /* 0x0000003229297c24 */ /* 0x000fc4000f8e0218 */
[----:B------:R-:W-:Y:S01]  /*1900*/  IMAD R24, R3, UR9, R0 ;  /* 0x0000000903187c24 */ /* 0x000fe2000f8e0200 */
[----:B------:R-:W-:Y:S01]  /*1910*/  LEA.HI.X.SX32 R3, R44, UR37, 0x2, P5 ;  /* 0x000000252c037c11 */ /* 0x000fe2000a8f16ff */
[----:B------:R-:W-:Y:S01]  /*1920*/  @!P0 IMAD.MOV R43, RZ, RZ, -R43 ;  /* 0x000000ffff2b8224 */ /* 0x000fe200078e0a2b */
[----:B------:R-:W-:Y:S02]  /*1930*/  SEL R25, R25, RZ, P3 ;  /* 0x000000ff19197207 */ /* 0x000fe40001800000 */
[----:B------:R-:W-:Y:S01]  /*1940*/  ISETP.LT.U32.AND P5, PT, R24, UR9, PT ;  /* 0x0000000918007c0c */ /* 0x000fe2000bfa1070 */
[----:B------:R0:W5:Y:S01]  /*1950*/  LDG.E R0, desc[UR10][R2.64] ;  /* 0x0000000a02007981 */ /* 0x000162000c1e1900 */
[C---:B------:R-:W-:Y:S02]  /*1960*/  SEL R26, R21.reuse, R26, !P2 ;  /* 0x0000001a151a7207 */ /* 0x040fe40005000000 */
[----:B------:R-:W-:Y:S02]  /*1970*/  SEL R43, R21, R43, !P2 ;  /* 0x0000002b152b7207 */ /* 0x000fe40005000000 */
[----:B------:R-:W-:Y:S01]  /*1980*/  SEL R10, R10, RZ, P3 ;  /* 0x000000ff0a0a7207 */ /* 0x000fe20001800000 */
[----:B------:R-:W-:Y:S01]  /*1990*/  IMAD R25, R25, UR46, RZ ;  /* 0x0000002e19197c24 */ /* 0x000fe2000f8e02ff */
[----:B------:R-:W-:-:S02]  /*19a0*/  SEL R32, R34, RZ, P4 ;  /* 0x000000ff22207207 */ /* 0x000fc40002000000 */
[----:B0-----:R-:W-:Y:S01]  /*19b0*/  LOP3.LUT R2, R42, UR50, RZ, 0x3c, !PT ;  /* 0x000000322a027c12 */ /* 0x001fe2000f8e3cff */
[----:B------:R-:W-:Y:S01]  /*19c0*/  IMAD R3, R10, UR46, RZ ;  /* 0x0000002e0a037c24 */ /* 0x000fe2000f8e02ff */
[----:B------:R-:W-:Y:S02]  /*19d0*/  IADD3 R34, PT, PT, -R26, RZ, RZ ;  /* 0x000000ff1a227210 */ /* 0x000fe40007ffe1ff */
[----:B------:R-:W-:Y:S01]  /*19e0*/  ISETP.GE.AND P0, PT, R2, RZ, PT ;  /* 0x000000ff0200720c */ /* 0x000fe20003f06270 */
[----:B------:R-:W-:Y:S01]  /*19f0*/  IMAD.MOV R2, RZ, RZ, -R43 ;  /* 0x000000ffff027224 */ /* 0x000fe200078e0a2b */
[----:B------:R-:W-:Y:S01]  /*1a00*/  SEL R26, R26, RZ, P4 ;  /* 0x000000ff1a1a7207 */ /* 0x000fe20002000000 */
[----:B------:R-:W-:Y:S02]  /*1a10*/  IMAD R32, R32, UR47, R25 ;  /* 0x0000002f20207c24 */ /* 0x000fe4000f8e0219 */
[----:B------:R-:W-:Y:S02]  /*1a20*/  IMAD R25, R2, UR50, R35 ;  /* 0x0000003202197c24 */ /* 0x000fe4000f8e0223 */
[----:B------:R-:W-:-:S02]  /*1a30*/  IMAD R35, R26, UR47, R3 ;  /* 0x0000002f1a237c24 */ /* 0x000fc4000f8e0203 */
[----:B------:R-:W-:Y:S01]  /*1a40*/  @!P5 VIADD R24, R24, -UR9 ;  /* 0x800000091818dc36 */ /* 0x000fe20008000000 */
[----:B------:R-:W0:Y:S01]  /*1a50*/  LDC.64 R2, c[0x0][0x3a0] ;  /* 0x0000e800ff027b82 */ /* 0x000e220000000a00 */
[----:B------:R-:W-:-:S03]  /*1a60*/  SEL R29, R29, RZ, P3 ;  /* 0x000000ff1d1d7207 */ /* 0x000fc60001800000 */
[----:B------:R-:W-:Y:S02]  /*1a70*/  ISETP.GE.U32.AND P6, PT, R24, UR9, PT ;  /* 0x0000000918007c0c */ /* 0x000fe4000bfc6070 */
[----:B------:R-:W-:Y:S01]  /*1a80*/  SEL R24, R43, RZ, P4 ;  /* 0x000000ff2b187207 */ /* 0x000fe20002000000 */
[----:B------:R-:W-:Y:S02]  /*1a90*/  IMAD R29, R29, UR46, RZ ;  /* 0x0000002e1d1d7c24 */ /* 0x000fe4000f8e02ff */
[----:B------:R-:W-:Y:S01]  /*1aa0*/  VIADD R43, R22, 0x140 ;  /* 0x00000140162b7836 */ /* 0x000fe20000000000 */
[----:B------:R-:W-:Y:S01]  /*1ab0*/  @!P5 IADD3 R45, PT, PT, R45, 0x1, RZ ;  /* 0x000000012d2dd810 */ /* 0x000fe20007ffe0ff */
[----:B------:R-:W-:-:S03]  /*1ac0*/  IMAD R24, R24, UR47, R29 ;  /* 0x0000002f18187c24 */ /* 0x000fc6000f8e021d */
[----:B------:R-:W-:-:S03]  /*1ad0*/  IABS R29, R43 ;  /* 0x0000002b001d7213 */ /* 0x000fc60000000000 */
[----:B------:R-:W-:Y:S02]  /*1ae0*/  @P6 VIADD R45, R45, 0x1 ;  /* 0x000000012d2d6836 */ /* 0x000fe40000000000 */
[----:B------:R-:W-:-:S03]  /*1af0*/  IMAD.HI.U32 R10, R29, UR7, RZ ;  /* 0x000000071d0a7c27 */ /* 0x000fc6000f8e00ff */
[----:B------:R-:W-:Y:S02]  /*1b00*/  @!P0 IADD3 R45, PT, PT, -R45, RZ, RZ ;  /* 0x000000ff2d2d8210 */ /* 0x000fe40007ffe1ff */
[----:B0-----:R-:W-:Y:S01]  /*1b10*/  ISETP.NE.U32.AND P0, PT, R2, 0x1, PT ;  /* 0x000000010200780c */ /* 0x001fe20003f05070 */
        /* <DEDUP_REMOVED lines=24> */
[----:B------:R-:W-:-:S05]  /*1ca0*/  SEL R45, R21, R45, !P2 ;  /* 0x0000002d152d7207 */ /* 0x000fca0005000000 */
[----:B------:R-:W-:Y:S01]  /*1cb0*/  @P5 IADD3 R2, PT, PT, R2, 0x1, RZ ;  /* 0x0000000102025810 */ /* 0x000fe20007ffe0ff */
[----:B------:R-:W-:Y:S01]  /*1cc0*/  IMAD R34, R34, UR50, R11 ;  /* 0x0000003222227c24 */ /* 0x000fe2000f8e020b */
[----:B------:R-:W-:-:S03]  /*1cd0*/  IADD3 R11, PT, PT, -R45, RZ, RZ ;  /* 0x000000ff2d0b7210 */ /* 0x000fc60007ffe1ff */
[----:B------:R-:W-:Y:S01]  /*1ce0*/  IMAD.MOV.U32 R10, RZ, RZ, R2 ;  /* 0x000000ffff0a7224 */ /* 0x000fe200078e0002 */
[----:B------:R-:W-:Y:S01]  /*1cf0*/  SHF.R.S64 R3, RZ, 0x1e, R43 ;  /* 0x0000001eff037819 */ /* 0x000fe2000000102b */
[----:B------:R-:W-:-:S03]  /*1d00*/  IMAD R26, R11, UR50, R42 ;  /* 0x000000320b1a7c24 */ /* 0x000fc6000f8e022a */
[----:B------:R-:W-:Y:S02]  /*1d10*/  @!P6 IADD3 R10, PT, PT, -R10, RZ, RZ ;  /* 0x000000ff0a0ae210 */ /* 0x000fe40007ffe1ff */
[----:B------:R-:W-:Y:S02]  /*1d20*/  IADD3 R2, P5, PT, R3, UR36, RZ ;  /* 0x0000002403027c10 */ /* 0x000fe4000ffbe0ff */
[----:B------:R-:W-:Y:S02]  /*1d30*/  SEL R42, R21, R10, !P2 ;  /* 0x0000000a152a7207 */ /* 0x000fe40005000000 */
[----:B------:R-:W-:Y:S02]  /*1d40*/  IADD3 R10, PT, PT, R22, 0x160, RZ ;  /* 0x00000160160a7810 */ /* 0x000fe40007ffe0ff */
[----:B------:R-:W-:Y:S02]  /*1d50*/  LEA.HI.X.SX32 R3, R43, UR37, 0x2, P5 ;  /* 0x000000252b037c11 */ /* 0x000fe4000a8f16ff */
[----:B------:R-:W-:-:S02]  /*1d60*/  SEL R43, R44, RZ, P3 ;  /* 0x000000ff2c2b7207 */ /* 0x000fc40001800000 */
[----:B------:R-:W-:Y:S01]  /*1d70*/  IABS R44, R10 ;  /* 0x0000000a002c7213 */ /* 0x000fe20000000000 */
[----:B------:R0:W5:Y:S04]  /*1d80*/  LDG.E R11, desc[UR10][R2.64] ;  /* 0x0000000a020b7981 */ /* 0x000168000c1e1900 */
[----:B0-----:R-:W-:-:S04]  /*1d90*/  IMAD.HI.U32 R2, R44, UR7, RZ ;  /* 0x000000072c027c27 */ /* 0x001fc8000f8e00ff */
[----:B------:R-:W-:-:S04]  /*1da0*/  IMAD.MOV R3, RZ, RZ, -R2 ;  /* 0x000000ffff037224 */ /* 0x000fc800078e0a02 */
[----:B------:R-:W-:-:S05]  /*1db0*/  IMAD R3, R3, UR8, R44 ;  /* 0x0000000803037c24 */ /* 0x000fca000f8e022c */
[----:B------:R-:W-:Y:S02]  /*1dc0*/  ISETP.LT.U32.AND P6, PT, R3, UR8, PT ;  /* 0x0000000803007c0c */ /* 0x000fe4000bfc1070 */
[----:B------:R-:W-:-:S11]  /*1dd0*/  SEL R40, R40, RZ, P3 ;  /* 0x000000ff28287207 */ /* 0x000fd60001800000 */
[----:B------:R-:W-:-:S04]  /*1de0*/  @!P6 IADD3 R3, PT, PT, R3, -UR8, RZ ;  /* 0x800000080303ec10 */ /* 0x000fc8000fffe0ff */
[----:B------:R-:W-:Y:S02]  /*1df0*/  ISETP.GE.U32.AND P5, PT, R3, UR8, PT ;  /* 0x0000000803007c0c */ /* 0x000fe4000bfa6070 */
[----:B------:R-:W-:Y:S01]  /*1e00*/  LOP3.LUT R3, R10, UR49, RZ, 0x3c, !PT ;  /* 0x000000310a037c12 */ /* 0x000fe2000f8e3cff */
[----:B------:R-:W-:-:S03]  /*1e10*/  @!P6 VIADD R2, R2, 0x1 ;  /* 0x000000010202e836 */ /* 0x000fc60000000000 */
[----:B------:R-:W-:Y:S01]  /*1e20*/  ISETP.GE.AND P6, PT, R3, RZ, PT ;  /* 0x000000ff0300720c */ /* 0x000fe20003fc6270 */
[----:B------:R-:W-:Y:S01]  /*1e30*/  IMAD R40, R40, UR46, RZ ;  /* 0x0000002e28287c24 */ /* 0x000fe2000f8e02ff */
[----:B------:R-:W-:Y:S01]  /*1e40*/  SEL R29, R45, RZ, P4 ;  /* 0x000000ff2d1d7207 */ /* 0x000fe20002000000 */
[----:B------:R-:W-:-:S04]  /*1e50*/  IMAD R45, R43, UR46, RZ ;  /* 0x0000002e2b2d7c24 */ /* 0x000fc8000f8e02ff */
[----:B------:R-:W-:Y:S01]  /*1e60*/  @P5 IADD3 R2, PT, PT, R2, 0x1, RZ ;  /* 0x0000000102025810 */ /* 0x000fe20007ffe0ff */
[----:B------:R-:W-:Y:S02]  /*1e70*/  IMAD R29, R29, UR47, R40 ;  /* 0x0000002f1d1d7c24 */ /* 0x000fe4000f8e0228 */
[----:B------:R-:W-:Y:S01]  /*1e80*/  IMAD.MOV R40, RZ, RZ, -R42 ;  /* 0x000000ffff287224 */ /* 0x000fe200078e0a2a */
[----:B------:R-:W-:Y:S02]  /*1e90*/  SEL R42, R42, RZ, P4 ;  /* 0x000000ff2a2a7207 */ /* 0x000fe40002000000 */
[----:B------:R-:W-:Y:S01]  /*1ea0*/  SEL R43, R7, RZ, P0 ;  /* 0x000000ff072b7207 */ /* 0x000fe20000000000 */
[----:B------:R-:W-:Y:S02]  /*1eb0*/  @!P6 IMAD.MOV R2, RZ, RZ, -R2 ;  /* 0x000000ffff02e224 */ /* 0x000fe400078e0a02 */
[----:B------:R-:W-:Y:S02]  /*1ec0*/  IMAD R7, R42, UR47, R45 ;  /* 0x0000002f2a077c24 */ /* 0x000fe4000f8e022d */
[----:B------:R-:W-:Y:S01]  /*1ed0*/  IMAD R42, R43, UR51, R4 ;  /* 0x000000332b2a7c24 */ /* 0x000fe2000f8e0204 */
[----:B------:R-:W-:-:S04]  /*1ee0*/  SEL R43, R23, R2, !P1 ;  /* 0x00000002172b7207 */ /* 0x000fc80004800000 */
[----:B------:R-:W-:-:S05]  /*1ef0*/  IADD3 R3, PT, PT, -R43, RZ, RZ ;  /* 0x000000ff2b037210 */ /* 0x000fca0007ffe1ff */
        /* <DEDUP_REMOVED lines=20> */
[----:B------:R-:W-:Y:S01]  /*2040*/  SEL R20, R21, R8, !P2 ;  /* 0x0000000815147207 */ /* 0x000fe20005000000 */
[----:B------:R-:W-:Y:S01]  /*2050*/  VIADD R8, R22, 0x180 ;  /* 0x0000018016087836 */ /* 0x000fe20000000000 */
[----:B------:R-:W-:Y:S02]  /*2060*/  IADD3 R2, P5, PT, R3, UR36, RZ ;  /* 0x0000002403027c10 */ /* 0x000fe4000ffbe0ff */
[----:B------:R-:W-:Y:S02]  /*2070*/  IADD3 R28, PT, PT, -R20, RZ, RZ ;  /* 0x000000ff141c7210 */ /* 0x000fe40007ffe1ff */
[----:B------:R-:W-:Y:S02]  /*2080*/  SEL R43, R43, RZ, P3 ;  /* 0x000000ff2b2b7207 */ /* 0x000fe40001800000 */
[----:B------:R-:W-:Y:S01]  /*2090*/  LEA.HI.X.SX32 R3, R10, UR37, 0x2, P5 ;  /* 0x000000250a037c11 */ /* 0x000fe2000a8f16ff */
[----:B------:R-:W-:Y:S01]  /*20a0*/  IMAD R28, R28, UR50, R45 ;  /* 0x000000321c1c7c24 */ /* 0x000fe2000f8e022d */
[----:B------:R-:W-:Y:S01]  /*20b0*/  IABS R45, R8 ;  /* 0x00000008002d7213 */ /* 0x000fe20000000000 */
[----:B------:R-:W-:Y:S01]  /*20c0*/  IMAD R44, R43, UR46, RZ ;  /* 0x0000002e2b2c7c24 */ /* 0x000fe2000f8e02ff */
[----:B------:R-:W-:Y:S01]  /*20d0*/  SEL R43, R20, RZ, P4 ;  /* 0x000000ff142b7207 */ /* 0x000fe20002000000 */
[----:B------:R0:W5:Y:S01]  /*20e0*/  LDG.E R10, desc[UR10][R2.64] ;  /* 0x0000000a020a7981 */ /* 0x000162000c1e1900 */
[----:B------:R-:W-:-:S05]  /*20f0*/  SEL R20, R5, RZ, P0 ;  /* 0x000000ff05147207 */ /* 0x000fca0000000000 */
[----:B------:R-:W-:Y:S02]  /*2100*/  IMAD R33, R20, UR51, R33 ;  /* 0x0000003314217c24 */ /* 0x000fe4000f8e0221 */
        /* <DEDUP_REMOVED lines=10> */
[----:B------:R-:W-:Y:S01]  /*21b0*/  SEL R3, R6, RZ, P0 ;  /* 0x000000ff06037207 */ /* 0x000fe20000000000 */
[----:B------:R-:W-:-:S04]  /*21c0*/  IMAD R5, R43, UR47, R44 ;  /* 0x0000002f2b057c24 */ /* 0x000fc8000f8e022c */
[----:B------:R-:W-:-:S04]  /*21d0*/  @!P6 IADD3 R2, PT, PT, -R2, RZ, RZ ;  /* 0x000000ff0202e210 */ /* 0x000fc80007ffe1ff */
[----:B------:R-:W-:Y:S01]  /*21e0*/  SEL R43, R23, R2, !P1 ;  /* 0x00000002172b7207 */ /* 0x000fe20004800000 */
[----:B------:R-:W-:-:S04]  /*21f0*/  IMAD R32, R3, UR51, R32 ;  /* 0x0000003303207c24 */ /* 0x000fc8000f8e0220 */
[----:B------:R-:W-:-:S04]  /*2200*/  IMAD.MOV R3, RZ, RZ, -R43 ;  /* 0x000000ffff037224 */ /* 0x000fc800078e0a2b */
[----:B------:R-:W-:Y:S01]  /*2210*/  IMAD R44, R3, UR49, R8 ;  /* 0x00000031032c7c24 */ /* 0x000fe2000f8e0208 */
[----:B------:R-:W-:-:S04]  /*2220*/  SEL R6, R41, RZ, P0 ;  /* 0x000000ff29067207 */ /* 0x000fc80000000000 */
[----:B------:R-:W-:Y:S02]  /*2230*/  IABS R41, R44 ;  /* 0x0000002c00297213 */ /* 0x000fe40000000000 */
[----:B------:R-:W-:-:S03]  /*2240*/  IADD3 R2, P5, PT, R42, UR38, RZ ;  /* 0x000000262a027c10 */ /* 0x000fc6000ffbe0ff */
[----:B------:R-:W-:Y:S01]  /*2250*/  IMAD.HI.U32 R20, R41, UR5, RZ ;  /* 0x0000000529147c27 */ /* 0x000fe2000f8e00ff */
[----:B------:R-:W-:-:S04]  /*2260*/  LEA.HI.X.SX32 R3, R42, UR39, 0x1, P5 ;  /* 0x000000272a037c11 */ /* 0x000fc8000a8f0eff */
[----:B------:R-:W-:Y:S02]  /*2270*/  IADD3 R42, PT, PT, -R20, RZ, RZ ;  /* 0x000000ff142a7210 */ /* 0x000fe40007ffe1ff */
[----:B------:R-:W-:-:S03]  /*2280*/  SEL R9, R9, RZ, P3 ;  /* 0x000000ff09097207 */ /* 0x000fc60001800000 */
[----:B------:R-:W-:Y:S01]  /*2290*/  IMAD R41, R42, UR9, R41 ;  /* 0x000000092a297c24 */ /* 0x000fe2000f8e0229 */
[----:B------:R-:W-:Y:S01]  /*22a0*/  SEL R46, R46, RZ, P4 ;  /* 0x000000ff2e2e7207 */ /* 0x000fe20002000000 */
[----:B------:R-:W-:-:S03]  /*22b0*/  IMAD R9, R9, UR46, RZ ;  /* 0x0000002e09097c24 */ /* 0x000fc6000f8e02ff */
[----:B------:R-:W-:Y:S01]  /*22c0*/  ISETP.LT.U32.AND P6, PT, R41, UR9, PT ;  /* 0x0000000929007c0c */ /* 0x000fe2000bfc1070 */
[----:B------:R-:W-:-:S04]  /*22d0*/  IMAD R9, R46, UR47, R9 ;  /* 0x0000002f2e097c24 */ /* 0x000fc8000f8e0209 */
[----:B------:R-:W-:Y:S02]  /*22e0*/  IMAD R6, R6, UR51, R9 ;  /* 0x0000003306067c24 */ /* 0x000fe4000f8e0209 */
[----:B------:R0:W2:Y:S06]  /*22f0*/  LDG.E.U8 R9, desc[UR10][R2.64] ;  /* 0x0000000a02097981 */ /* 0x0000ac000c1e1100 */
        /* <DEDUP_REMOVED lines=8> */
[----:B0-----:R-:W-:Y:S02]  /*2380*/  SHF.R.S64 R2, RZ, 0x1e, R8 ;  /* 0x0000001eff027819 */ /* 0x001fe40000001008 */
[----:B------:R-:W-:Y:S01]  /*2390*/  SEL R20, R21, R20, !P2 ;  /* 0x0000001415147207 */ /* 0x000fe20005000000 */
[----:B------:R-:W-:Y:S01]  /*23a0*/  IMAD R42, R41, UR46, RZ ;  /* 0x0000002e292a7c24 */ /* 0x000fe2000f8e02ff */
[----:B------:R-:W-:Y:S02]  /*23b0*/  SEL R34, R34, RZ, P0 ;  /* 0x000000ff22227207 */ /* 0x000fe40000000000 */
[----:B------:R-:W-:Y:S02]  /*23c0*/  SEL R45, R20, RZ, P4 ;  /* 0x000000ff142d7207 */ /* 0x000fe40002000000 */
[----:B------:R-:W-:-:S03]  /*23d0*/  IADD3 R2, P5, PT, R2, UR36, RZ ;  /* 0x0000002402027c10 */ /* 0x000fc6000ffbe0ff */
[----:B------:R-:W-:Y:S01]  /*23e0*/  IMAD R45, R45, UR47, R42 ;  /* 0x0000002f2d2d7c24 */ /* 0x000fe2000f8e022a */
[----:B------:R-:W-:Y:S01]  /*23f0*/  LEA.HI.X.SX32 R3, R8, UR37, 0x2, P5 ;  /* 0x0000002508037c11 */ /* 0x000fe2000a8f16ff */
[----:B------:R-:W-:Y:S01]  /*2400*/  IMAD R42, R34, UR51, R35 ;  /* 0x00000033222a7c24 */ /* 0x000fe2000f8e0223 */
[C---:B------:R-:W-:Y:S01]  /*2410*/  IADD3 R34, P5, PT, R4.reuse, UR38, RZ ;  /* 0x0000002604227c10 */ /* 0x040fe2000ffbe0ff */
[----:B------:R-:W-:Y:S02]  /*2420*/  IMAD.MOV R41, RZ, RZ, -R20 ;  /* 0x000000ffff297224 */ /* 0x000fe400078e0a14 */
[----:B------:R0:W5:Y:S01]  /*2430*/  LDG.E R8, desc[UR10][R2.64] ;  /* 0x0000000a02087981 */ /* 0x000162000c1e1900 */
[----:B------:R-:W-:-:S05]  /*2440*/  LEA.HI.X.SX32 R35, R4, UR39, 0x1, P5 ;  /* 0x0000002704237c11 */ /* 0x000fca000a8f0eff */
[----:B------:R1:W3:Y:S01]  /*2450*/  LDG.E.U8 R34, desc[UR10][R34.64] ;  /* 0x0000000a22227981 */ /* 0x0002e2000c1e1100 */
[----:B------:R-:W-:-:S04]  /*2460*/  IADD3 R20, PT, PT, R22, 0x1a0, RZ ;  /* 0x000001a016147810 */ /* 0x000fc80007ffe0ff */
        /* <DEDUP_REMOVED lines=12> */
[----:B-1----:R-:W-:-:S04]  /*2530*/  SEL R35, R23, R2, !P1 ;  /* 0x0000000217237207 */ /* 0x002fc80004800000 */
[----:B------:R-:W-:Y:S01]  /*2540*/  IADD3 R3, PT, PT, -R35, RZ, RZ ;  /* 0x000000ff23037210 */ /* 0x000fe20007ffe1ff */
[----:B------:R-:W-:-:S04]  /*2550*/  IMAD R41, R41, UR50, R44 ;  /* 0x0000003229297c24 */ /* 0x000fc8000f8e022c */
        /* <DEDUP_REMOVED lines=15> */
[----:B------:R-:W-:Y:S02]  /*2650*/  SEL R25, R25, RZ, P0 ;  /* 0x000000ff19197207 */ /* 0x000fe40000000000 */
[----:B------:R-:W-:Y:S02]  /*2660*/  SEL R4, R35, RZ, P3 ;  /* 0x000000ff23047207 */ /* 0x000fe40001800000 */
[----:B------:R-:W-:Y:S01]  /*2670*/  SEL R2, R21, R2, !P2 ;  /* 0x0000000215027207 */ /* 0x000fe20005000000 */
[----:B------:R-:W-:-:S03]  /*2680*/  IMAD R26, R25, UR51, R24 ;  /* 0x00000033191a7c24 */ /* 0x000fc6000f8e0218 */
[----:B------:R-:W-:Y:S01]  /*2690*/  IADD3 R3, PT, PT, -R2, RZ, RZ ;  /* 0x000000ff02037210 */ /* 0x000fe20007ffe1ff */
[----:B------:R-:W-:Y:S01]  /*26a0*/  IMAD R25, R4, UR46, RZ ;  /* 0x0000002e04197c24 */ /* 0x000fe2000f8e02ff */
[----:B------:R-:W-:Y:S01]  /*26b0*/  SEL R2, R2, RZ, P4 ;  /* 0x000000ff02027207 */ /* 0x000fe20002000000 */
[----:B------:R-:W-:Y:S01]  /*26c0*/  VIADD R43, R22, 0x1c0 ;  /* 0x000001c0162b7836 */ /* 0x000fe20000000000 */
[----:B------:R-:W-:Y:S01]  /*26d0*/  SEL R28, R28, RZ, P0 ;  /* 0x000000ff1c1c7207 */ /* 0x000fe20000000000 */
[----:B------:R-:W-:Y:S02]  /*26e0*/  IMAD R3, R3, UR50, R44 ;  /* 0x0000003203037c24 */ /* 0x000fe4000f8e022c */
[----:B------:R-:W-:Y:S01]  /*26f0*/  IMAD R24, R2, UR47, R25 ;  /* 0x0000002f02187c24 */ /* 0x000fe2000f8e0219 */
[----:B------:R-:W-:Y:S01]  /*2700*/  SEL R2, R41, RZ, P0 ;  /* 0x000000ff29027207 */ /* 0x000fe20000000000 */
[----:B------:R-:W-:Y:S01]  /*2710*/  IMAD R44, R28, UR51, R5 ;  /* 0x000000331c2c7c24 */ /* 0x000fe2000f8e0205 */
[----:B------:R-:W-:-:S02]  /*2720*/  IABS R5, R43 ;  /* 0x0000002b00057213 */ /* 0x000fc40000000000 */
[----:B------:R-:W-:Y:S01]  /*2730*/  IADD3 R4, P5, PT, R27, UR38, RZ ;  /* 0x000000261b047c10 */ /* 0x000fe2000ffbe0ff */
[----:B------:R-:W-:Y:S01]  /*2740*/  IMAD R28, R2, UR51, R45 ;  /* 0x00000033021c7c24 */ /* 0x000fe2000f8e022d */
[----:B------:R-:W-:Y:S02]  /*2750*/  MOV R45, R5 ;  /* 0x00000005002d7202 */ /* 0x000fe40000000f00 */
[----:B------:R-:W-:Y:S02]  /*2760*/  SEL R3, R3, RZ, P0 ;  /* 0x000000ff03037207 */ /* 0x000fe40000000000 */
[----:B------:R-:W-:Y:S01]  /*2770*/  LEA.HI.X.SX32 R5, R27, UR39, 0x1, P5 ;  /* 0x000000271b057c11 */ /* 0x000fe2000a8f0eff */
[----:B------:R-:W-:-:S04]  /*2780*/  IMAD.HI.U32 R27, R45, UR7, RZ ;  /* 0x000000072d1b7c27 */ /* 0x000fc8000f8e00ff */
[----:B------:R-:W-:Y:S01]  /*2790*/  IMAD R35, R3, UR51, R24 ;  /* 0x0000003303237c24 */ /* 0x000fe2000f8e0218 */
[----:B------:R-:W-:Y:S01]  /*27a0*/  IADD3 R24, P5, PT, R33, UR38, RZ ;  /* 0x0000002621187c10 */ /* 0x000fe2000ffbe0ff */
[----:B------:R-:W-:-:S03]  /*27b0*/  IMAD.MOV R2, RZ, RZ, -R27 ;  /* 0x000000ffff027224 */ /* 0x000fc600078e0a1b */
[----:B------:R-:W-:Y:S01]  /*27c0*/  LEA.HI.X.SX32 R25, R33, UR39, 0x1, P5 ;  /* 0x0000002721197c11 */ /* 0x000fe2000a8f0eff */
[----:B------:R-:W-:Y:S01]  /*27d0*/  IMAD R45, R2, UR8, R45 ;  /* 0x00000008022d7c24 */ /* 0x000fe2000f8e022d */
[----:B------:R-:W-:Y:S01]  /*27e0*/  IADD3 R2, P5, PT, R32, UR38, RZ ;  /* 0x0000002620027c10 */ /* 0x000fe2000ffbe0ff */
[----:B------:R-:W-:Y:S02]  /*27f0*/  IMAD R40, R40, UR50, R47 ;  /* 0x0000003228287c24 */ /* 0x000fe4000f8e022f */
[----:B------:R-:W4:Y:S01]  /*2800*/  LDG.E.U8 R41, desc[UR10][R24.64] ;  /* 0x0000000a18297981 */ /* 0x000f22000c1e1100 */
[----:B------:R-:W-:Y:S02]  /*2810*/  ISETP.LT.U32.AND P6, PT, R45, UR8, PT ;  /* 0x000000082d007c0c */ /* 0x000fe4000bfc1070 */
[----:B------:R-:W-:Y:S02]  /*2820*/  LEA.HI.X.SX32 R3, R32, UR39, 0x1, P5 ;  /* 0x0000002720037c11 */ /* 0x000fe4000a8f0eff */
[----:B------:R-:W-:-:S02]  /*2830*/  IADD3 R48, P5, PT, R6, UR38, RZ ;  /* 0x0000002606307c10 */ /* 0x000fc4000ffbe0ff */
[----:B------:R-:W-:Y:S01]  /*2840*/  SEL R40, R40, RZ, P0 ;  /* 0x000000ff28287207 */ /* 0x000fe20000000000 */
[----:B------:R0:W5:Y:S01]  /*2850*/  LDG.E.U8 R47, desc[UR12][R2.64] ;  /* 0x0000000c022f7981 */ /* 0x000162000c1e1100 */
[----:B------:R-:W-:Y:S02]  /*2860*/  LEA.HI.X.SX32 R49, R6, UR39, 0x1, P5 ;  /* 0x0000002706317c11 */ /* 0x000fe4000a8f0eff */
[----:B------:R-:W-:Y:S01]  /*2870*/  IADD3 R6, P5, PT, R42, UR38, RZ ;  /* 0x000000262a067c10 */ /* 0x000fe2000ffbe0ff */
[----:B------:R-:W-:Y:S02]  /*2880*/  IMAD R50, R40, UR51, R7 ;  /* 0x0000003328327c24 */ /* 0x000fe4000f8e0207 */
[----:B------:R1:W4:Y:S01]  /*2890*/  LDG.E.U8 R40, desc[UR10][R4.64] ;  /* 0x0000000a04287981 */ /* 0x000322000c1e1100 */
[----:B------:R-:W-:Y:S02]  /*28a0*/  LEA.HI.X.SX32 R7, R42, UR39, 0x1, P5 ;  /* 0x000000272a077c11 */ /* 0x000fe4000a8f0eff */
[----:B------:R-:W-:Y:S01]  /*28b0*/  @!P6 IADD3 R45, PT, PT, R45, -UR8, RZ ;  /* 0x800000082d2dec10 */ /* 0x000fe2000fffe0ff */
[----:B------:R-:W-:Y:S01]  /*28c0*/  @!P6 VIADD R27, R27, 0x1 ;  /* 0x000000011b1be836 */ /* 0x000fe20000000000 */
[----:B0-----:R-:W-:Y:S01]  /*28d0*/  LOP3.LUT R2, R43, UR49, RZ, 0x3c, !PT ;  /* 0x000000312b027c12 */ /* 0x001fe2000f8e3cff */
[----:B------:R-:W5:Y:S01]  /*28e0*/  LDG.E.U8 R48, desc[UR10][R48.64] ;  /* 0x0000000a30307981 */ /* 0x000f62000c1e1100 */
[----:B-1----:R-:W-:-:S04]  /*28f0*/  IADD3 R4, P5, PT, R26, UR38, RZ ;  /* 0x000000261a047c10 */ /* 0x002fc8000ffbe0ff */
[----:B------:R-:W-:Y:S02]  /*2900*/  LEA.HI.X.SX32 R5, R26, UR39, 0x1, P5 ;  /* 0x000000271a057c11 */ /* 0x000fe4000a8f0eff */
[----:B------:R-:W-:Y:S02]  /*2910*/  ISETP.GE.U32.AND P5, PT, R45, UR8, PT ;  /* 0x000000082d007c0c */ /* 0x000fe4000bfa6070 */
[----:B------:R-:W-:Y:S01]  /*2920*/  ISETP.GE.AND P6, PT, R2, RZ, PT ;  /* 0x000000ff0200720c */ /* 0x000fe20003fc6270 */
[----:B------:R-:W5:Y:S01]  /*2930*/  LDG.E.U8 R45, desc[UR12][R6.64] ;  /* 0x0000000c062d7981 */ /* 0x000f62000c1e1100 */
[----:B------:R-:W-:Y:S02]  /*2940*/  R2UR UR14, R30 ;  /* 0x000000001e0e72ca */ /* 0x000fe400000e0000 */
[----:B------:R-:W-:Y:S01]  /*2950*/  R2UR UR15, R31 ;  /* 0x000000001f0f72ca */ /* 0x000fe200000e0000 */
[----:B------:R0:W5:Y:S06]  /*2960*/  LDG.E.U8 R46, desc[UR10][R4.64] ;  /* 0x0000000a042e7981 */ /* 0x00016c000c1e1100 */
[----:B------:R-:W-:-:S02]  /*2970*/  @P5 IADD3 R27, PT, PT, R27, 0x1, RZ ;  /* 0x000000011b1b5810 */ /* 0x000fc40007ffe0ff */
[C---:B------:R-:W-:Y:S01]  /*2980*/  IADD3 R26, P5, PT, R29.reuse, UR38, RZ ;  /* 0x000000261d1a7c10 */ /* 0x040fe2000ffbe0ff */
[----:B0-----:R-:W0:Y:S02]  /*2990*/  LDC.64 R4, c[0x0][0x3e8] ;  /* 0x0000fa00ff047b82 */ /* 0x001e240000000a00 */
[----:B------:R-:W-:Y:S01]  /*29a0*/  IMAD.MOV.U32 R42, RZ, RZ, R27 ;  /* 0x000000ffff2a7224 */ /* 0x000fe200078e001b */
[----:B------:R-:W-:Y:S02]  /*29b0*/  LEA.HI.X.SX32 R27, R29, UR39, 0x1, P5 ;  /* 0x000000271d1b7c11 */ /* 0x000fe4000a8f0eff */
[----:B------:R-:W-:Y:S02]  /*29c0*/  IADD3 R24, P5, PT, R50, UR38, RZ ;  /* 0x0000002632187c10 */ /* 0x000fe4000ffbe0ff */
[----:B------:R-:W-:Y:S01]  /*29d0*/  @!P6 IADD3 R42, PT, PT, -R42, RZ, RZ ;  /* 0x000000ff2a2ae210 */ /* 0x000fe20007ffe1ff */
[----:B------:R1:W5:Y:S01]  /*29e0*/  LDG.E.U8 R32, desc[UR12][R26.64] ;  /* 0x0000000c1a207981 */ /* 0x000362000c1e1100 */
[----:B------:R-:W-:-:S02]  /*29f0*/  LEA.HI.X.SX32 R25, R50, UR39, 0x1, P5 ;  /* 0x0000002732197c11 */ /* 0x000fc4000a8f0eff */
[C---:B------:R-:W-:Y:S02]  /*2a00*/  IADD3 R2, P5, PT, R44.reuse, UR38, RZ ;  /* 0x000000262c027c10 */ /* 0x040fe4000ffbe0ff */
[----:B------:R-:W-:Y:S01]  /*2a10*/  SEL R49, R23, R42, !P1 ;  /* 0x0000002a17317207 */ /* 0x000fe20004800000 */
[----:B------:R2:W5:Y:S01]  /*2a20*/  LDG.E.U8 R33, desc[UR10][R24.64] ;  /* 0x0000000a18217981 */ /* 0x000562000c1e1100 */
[----:B------:R-:W-:-:S03]  /*2a30*/  LEA.HI.X.SX32 R3, R44, UR39, 0x1, P5 ;  /* 0x000000272c037c11 */ /* 0x000fc6000a8f0eff */
[----:B------:R-:W-:Y:S01]  /*2a40*/  IMAD.MOV R44, RZ, RZ, -R49 ;  /* 0x000000ffff2c7224 */ /* 0x000fe200078e0a31 */
[----:B------:R-:W-:Y:S01]  /*2a50*/  IADD3 R6, P5, PT, R28, UR38, RZ ;  /* 0x000000261c067c10 */ /* 0x000fe2000ffbe0ff */
[----:B------:R2:W5:Y:S02]  /*2a60*/  LDG.E.U8 R29, desc[UR14][R2.64] ;  /* 0x0000000e021d7981 */ /* 0x000564000c1e1100 */
[----:B------:R-:W-:-:S05]  /*2a70*/  IMAD R44, R44, UR49, R43 ;  /* 0x000000312c2c7c24 */ /* 0x000fca000f8e022b */
[----:B-1----:R-:W-:-:S05]  /*2a80*/  IABS R27, R44 ;  /* 0x0000002c001b7213 */ /* 0x002fca0000000000 */
[----:B------:R-:W-:Y:S01]  /*2a90*/  IMAD.HI.U32 R26, R27, UR5, RZ ;  /* 0x000000051b1a7c27 */ /* 0x000fe2000f8e00ff */
[----:B--2---:R-:W-:-:S04]  /*2aa0*/  SHF.R.S64 R24, RZ, 0x1e, R20 ;  /* 0x0000001eff187819 */ /* 0x004fc80000001014 */
[----:B------:R-:W-:Y:S02]  /*2ab0*/  IADD3 R2, PT, PT, -R26, RZ, RZ ;  /* 0x000000ff1a027210 */ /* 0x000fe40007ffe1ff */
[----:B------:R-:W-:Y:S02]  /*2ac0*/  LEA.HI.X.SX32 R7, R28, UR39, 0x1, P5 ;  /* 0x000000271c077c11 */ /* 0x000fe4000a8f0eff */
[----:B------:R-:W-:Y:S01]  /*2ad0*/  ISETP.NE.AND P2, PT, R9, RZ, PT ;  /* 0x000000ff0900720c */ /* 0x000fe20003f45270 */
[----:B------:R-:W-:Y:S01]  /*2ae0*/  IMAD R9, R2, UR9, R27 ;  /* 0x0000000902097c24 */ /* 0x000fe2000f8e021b */
[----:B------:R-:W-:Y:S01]  /*2af0*/  IADD3 R24, P5, PT, R24, UR36, RZ ;  /* 0x0000002418187c10 */ /* 0x000fe2000ffbe0ff */
[----:B------:R1:W2:Y:S01]  /*2b00*/  LDG.E.U8 R28, desc[UR10][R6.64] ;  /* 0x0000000a061c7981 */ /* 0x0002a2000c1e1100 */
[----:B------:R-:W-:Y:S02]  /*2b10*/  SHF.R.S64 R2, RZ, 0x1e, R43 ;  /* 0x0000001eff027819 */ /* 0x000fe4000000102b */
[----:B------:R-:W-:-:S02]  /*2b20*/  LEA.HI.X.SX32 R25, R20, UR37, 0x2, P5 ;  /* 0x0000002514197c11 */ /* 0x000fc4000a8f16ff */
[----:B------:R-:W-:-:S04]  /*2b30*/  IADD3 R2, P5, PT, R2, UR36, RZ ;  /* 0x0000002402027c10 */ /* 0x000fc8000ffbe0ff */
[----:B------:R-:W-:Y:S02]  /*2b40*/  LEA.HI.X.SX32 R3, R43, UR37, 0x2, P5 ;  /* 0x000000252b037c11 */ /* 0x000fe4000a8f16ff */
[----:B------:R-:W-:Y:S02]  /*2b50*/  ISETP.LT.U32.AND P5, PT, R9, UR9, PT ;  /* 0x0000000909007c0c */ /* 0x000fe4000bfa1070 */
[----:B------:R-:W-:-:S11]  /*2b60*/  P2R R42, PR, RZ, 0x4 ;  /* 0x00000004ff2a7803 */ /* 0x000fd60000000000 */
[----:B------:R-:W-:-:S05]  /*2b70*/  @!P5 VIADD R9, R9, -UR9 ;  /* 0x800000090909dc36 */ /* 0x000fca0008000000 */
[----:B------:R-:W-:Y:S02]  /*2b80*/  ISETP.GE.U32.AND P2, PT, R9, UR9, PT ;  /* 0x0000000909007c0c */ /* 0x000fe4000bf46070 */
[----:B------:R-:W-:-:S04]  /*2b90*/  IADD3 R9, PT, PT, R22, 0x1e0, RZ ;  /* 0x000001e016097810 */ /* 0x000fc80007ffe0ff */
[----:B-1----:R-:W-:Y:S02]  /*2ba0*/  IABS R6, R9 ;  /* 0x0000000900067213 */ /* 0x002fe40000000000 */
[----:B0-----:R-:W-:-:S03]  /*2bb0*/  R2UR UR4, R5 ;  /* 0x00000000050472ca */ /* 0x001fc600000e0000 */
        /* <DEDUP_REMOVED lines=12> */
[----:B------:R-:W-:-:S03]  /*2c80*/  ISETP.GE.AND P5, PT, R6, RZ, PT ;  /* 0x000000ff0600720c */ /* 0x000fc60003fa6270 */
[----:B------:R-:W-:Y:S02]  /*2c90*/  IMAD.MOV.U32 R20, RZ, RZ, R5 ;  /* 0x000000ffff147224 */ /* 0x000fe400078e0005 */
[----:B------:R0:W3:Y:S08]  /*2ca0*/  LDG.E R5, desc[UR10][R24.64] ;  /* 0x0000000a18057981 */ /* 0x0000f0000c1e1900 */
[----:B------:R-:W-:-:S04]  /*2cb0*/  @!P5 IADD3 R20, PT, PT, -R20, RZ, RZ ;  /* 0x000000ff1414d210 */ /* 0x000fc80007ffe1ff */
[----:B0-----:R-:W-:Y:S02]  /*2cc0*/  SEL R24, R23, R20, !P1 ;  /* 0x0000001417187207 */ /* 0x001fe40004800000 */
[----:B------:R-:W-:-:S03]  /*2cd0*/  IADD3 R6, P5, PT, R35, UR38, RZ ;  /* 0x0000002623067c10 */ /* 0x000fc6000ffbe0ff */
[----:B------:R-:W-:Y:S01]  /*2ce0*/  IMAD.MOV R20, RZ, RZ, -R24 ;  /* 0x000000ffff147224 */ /* 0x000fe200078e0a18 */
[----:B------:R-:W-:Y:S02]  /*2cf0*/  LOP3.LUT R27, R44, UR50, RZ, 0x3c, !PT ;  /* 0x000000322c1b7c12 */ /* 0x000fe4000f8e3cff */
[----:B------:R-:W-:Y:S01]  /*2d00*/  LEA.HI.X.SX32 R7, R35, UR39, 0x1, P5 ;  /* 0x0000002723077c11 */ /* 0x000fe2000a8f0eff */
[----:B------:R-:W-:Y:S01]  /*2d10*/  IMAD R51, R20, UR49, R9 ;  /* 0x0000003114337c24 */ /* 0x000fe2000f8e0209 */
[----:B------:R-:W-:-:S03]  /*2d20*/  ISETP.GE.AND P6, PT, R27, RZ, PT ;  /* 0x000000ff1b00720c */ /* 0x000fc60003fc6270 */
[----:B------:R0:W2:Y:S02]  /*2d30*/  LDG.E.U8 R27, desc[UR10][R6.64] ;  /* 0x0000000a061b7981 */ /* 0x0000a4000c1e1100 */
        /* <DEDUP_REMOVED lines=11> */
[----:B------:R-:W-:Y:S02]  /*2df0*/  @P2 IADD3 R26, PT, PT, R26, 0x1, RZ ;  /* 0x000000011a1a2810 */ /* 0x000fe40007ffe0ff */
[----:B------:R-:W-:-:S03]  /*2e00*/  ISETP.NE.AND P2, PT, RZ, UR50, PT ;  /* 0x00000032ff007c0c */ /* 0x000fc6000bf45270 */
[----:B------:R-:W-:Y:S01]  /*2e10*/  @!P6 IMAD.MOV R26, RZ, RZ, -R26 ;  /* 0x000000ffff1ae224 */ /* 0x000fe200078e0a1a */
[----:B------:R-:W-:-:S05]  /*2e20*/  SEL R24, R24, RZ, P3 ;  /* 0x000000ff18187207 */ /* 0x000fca0001800000 */
[----:B------:R-:W-:-:S04]  /*2e30*/  @!P5 IADD3 R20, PT, PT, -R20, RZ, RZ ;  /* 0x000000ff1414d210 */ /* 0x000fc80007ffe1ff */
[C---:B------:R-:W-:Y:S02]  /*2e40*/  SEL R20, R21.reuse, R20, !P2 ;  /* 0x0000001415147207 */ /* 0x040fe40005000000 */
[----:B------:R-:W-:Y:S01]  /*2e50*/  SEL R26, R21, R26, !P2 ;  /* 0x0000001a151a7207 */ /* 0x000fe20005000000 */
[----:B------:R-:W-:Y:S01]  /*2e60*/  IMAD R24, R24, UR46, RZ ;  /* 0x0000002e18187c24 */ /* 0x000fe2000f8e02ff */
[----:B------:R-:W-:Y:S02]  /*2e70*/  SHF.R.S64 R6, RZ, 0x1e, R9 ;  /* 0x0000001eff067819 */ /* 0x000fe40000001009 */
[----:B------:R-:W-:Y:S02]  /*2e80*/  SEL R25, R20, RZ, P4 ;  /* 0x000000ff14197207 */ /* 0x000fe40002000000 */
[----:B------:R-:W-:Y:S02]  /*2e90*/  IADD3 R35, PT, PT, -R26, RZ, RZ ;  /* 0x000000ff1a237210 */ /* 0x000fe40007ffe1ff */
[----:B------:R-:W-:Y:S01]  /*2ea0*/  SEL R49, R49, RZ, P3 ;  /* 0x000000ff31317207 */ /* 0x000fe20001800000 */
[----:B------:R-:W-:Y:S01]  /*2eb0*/  IMAD R25, R25, UR47, R24 ;  /* 0x0000002f19197c24 */ /* 0x000fe2000f8e0218 */
[----:B------:R-:W-:-:S02]  /*2ec0*/  IADD3 R6, P6, PT, R6, UR36, RZ ;  /* 0x0000002406067c10 */ /* 0x000fc4000ffde0ff */
[----:B------:R-:W-:Y:S01]  /*2ed0*/  IADD3 R24, PT, PT, R22, 0x200, RZ ;  /* 0x0000020016187810 */ /* 0x000fe20007ffe0ff */
[----:B------:R-:W-:Y:S01]  /*2ee0*/  IMAD R44, R35, UR50, R44 ;  /* 0x00000032232c7c24 */ /* 0x000fe2000f8e022c */
[----:B------:R-:W-:Y:S01]  /*2ef0*/  SEL R26, R26, RZ, P4 ;  /* 0x000000ff1a1a7207 */ /* 0x000fe20002000000 */
[----:B------:R-:W-:Y:S01]  /*2f00*/  IMAD R49, R49, UR46, RZ ;  /* 0x0000002e31317c24 */ /* 0x000fe2000f8e02ff */
[----:B------:R-:W-:Y:S02]  /*2f10*/  LEA.HI.X.SX32 R7, R9, UR37, 0x2, P6 ;  /* 0x0000002509077c11 */ /* 0x000fe4000b0f16ff */
[----:B------:R0:W3:Y:S01]  /*2f20*/  LDG.E R9, desc[UR10][R2.64] ;  /* 0x0000000a02097981 */ /* 0x0000e2000c1e1900 */
[----:B------:R-:W-:Y:S01]  /*2f30*/  IMAD R49, R26, UR47, R49 ;  /* 0x0000002f1a317c24 */ /* 0x000fe2000f8e0231 */
[----:B------:R-:W-:Y:S01]  /*2f40*/  SEL R44, R44, RZ, P0 ;  /* 0x000000ff2c2c7207 */ /* 0x000fe20000000000 */
[----:B------:R-:W-:Y:S01]  /*2f50*/  IMAD.MOV R26, RZ, RZ, -R20 ;  /* 0x000000ffff1a7224 */ /* 0x000fe200078e0a14 */
[----:B0-----:R-:W-:-:S03]  /*2f60*/  IABS R3, R24 ;  /* 0x0000001800037213 */ /* 0x001fc60000000000 */
[----:B------:R-:W-:Y:S02]  /*2f70*/  IMAD R44, R44, UR51, R49 ;  /* 0x000000332c2c7c24 */ /* 0x000fe4000f8e0231 */
[----:B------:R-:W-:-:S04]  /*2f80*/  IMAD.HI.U32 R2, R3, UR7, RZ ;  /* 0x0000000703027c27 */ /* 0x000fc8000f8e00ff */
[----:B------:R-:W-:Y:S02]  /*2f90*/  IMAD R20, R26, UR50, R51 ;  /* 0x000000321a147c24 */ /* 0x000fe4000f8e0233 */
        /* <DEDUP_REMOVED lines=10> */
[----:B------:R-:W-:Y:S02]  /*3040*/  @P5 IADD3 R2, PT, PT, R2, 0x1, RZ ;  /* 0x0000000102025810 */ /* 0x000fe40007ffe0ff */
[----:B------:R-:W-:-:S03]  /*3050*/  ISETP.GE.AND P5, PT, R3, RZ, PT ;  /* 0x000000ff0300720c */ /* 0x000fc60003fa6270 */
[----:B------:R-:W-:Y:S01]  /*3060*/  IMAD.MOV.U32 R44, RZ, RZ, R2 ;  /* 0x000000ffff2c7224 */ /* 0x000fe200078e0002 */
[----:B------:R-:W-:-:S09]  /*3070*/  SEL R20, R20, RZ, P0 ;  /* 0x000000ff14147207 */ /* 0x000fd20000000000 */
[----:B------:R-:W-:-:S04]  /*3080*/  @!P5 IADD3 R44, PT, PT, -R44, RZ, RZ ;  /* 0x000000ff2c2cd210 */ /* 0x000fc80007ffe1ff */
[----:B------:R-:W-:Y:S01]  /*3090*/  SEL R49, R23, R44, !P1 ;  /* 0x0000002c17317207 */ /* 0x000fe20004800000 */
[----:B------:R-:W-:-:S04]  /*30a0*/  IMAD R20, R20, UR51, R25 ;  /* 0x0000003314147c24 */ /* 0x000fc8000f8e0219 */
[----:B------:R-:W-:-:S04]  /*30b0*/  IMAD.MOV R25, RZ, RZ, -R49 ;  /* 0x000000ffff197224 */ /* 0x000fc800078e0a31 */
[----:B------:R-:W-:-:S05]  /*30c0*/  IMAD R51, R25, UR49, R24 ;  /* 0x0000003119337c24 */ /* 0x000fca000f8e0218 */
[----:B0-----:R-:W-:-:S05]  /*30d0*/  IABS R35, R51 ;  /* 0x0000003300237213 */ /* 0x001fca0000000000 */
[----:B------:R-:W-:-:S05]  /*30e0*/  IMAD.HI.U32 R25, R35, UR5, RZ ;  /* 0x0000000523197c27 */ /* 0x000fca000f8e00ff */
[----:B------:R-:W-:Y:S02]  /*30f0*/  IADD3 R44, PT, PT, -R25, RZ, RZ ;  /* 0x000000ff192c7210 */ /* 0x000fe40007ffe1ff */
[----:B------:R-:W-:-:S03]  /*3100*/  IADD3 R2, P5, PT, R20, UR38, RZ ;  /* 0x0000002614027c10 */ /* 0x000fc6000ffbe0ff */
[----:B------:R-:W-:Y:S01]  /*3110*/  IMAD R35, R44, UR9, R35 ;  /* 0x000000092c237c24 */ /* 0x000fe2000f8e0223 */
[----:B------:R-:W-:Y:S02]  /*3120*/  LEA.HI.X.SX32 R3, R20, UR39, 0x1, P5 ;  /* 0x0000002714037c11 */ /* 0x000fe4000a8f0eff */
[----:B------:R-:W3:Y:S02]  /*3130*/  LDG.E R20, desc[UR10][R6.64] ;  /* 0x0000000a06147981 */ /* 0x000ee4000c1e1900 */
[C---:B------:R-:W-:Y:S02]  /*3140*/  ISETP.LT.U32.AND P5, PT, R35.reuse, UR9, PT ;  /* 0x0000000923007c0c */ /* 0x040fe4000bfa1070 */
[----:B------:R0:W3:Y:S11]  /*3150*/  LDG.E.U8 R26, desc[UR10][R2.64] ;  /* 0x0000000a021a7981 */ /* 0x0000f6000c1e1100 */
        /* <DEDUP_REMOVED lines=21> */
[----:B------:R-:W-:Y:S02]  /*32b0*/  LEA.HI.X.SX32 R3, R25, UR39, 0x1, P5 ;  /* 0x0000002719037c11 */ /* 0x000fe4000a8f0eff */
[----:B------:R-:W-:-:S03]  /*32c0*/  IADD3 R25, PT, PT, R22, 0x220, RZ ;  /* 0x0000022016197810 */ /* 0x000fc60007ffe0ff */
[----:B------:R0:W3:Y:S01]  /*32d0*/  LDG.E.U8 R35, desc[UR12][R2.64] ;  /* 0x0000000c02237981 */ /* 0x0000e2000c1e1100 */
        /* <DEDUP_REMOVED lines=45> */
[----:B------:R-:W-:Y:S01]  /*35b0*/  ISETP.NE.AND P5, PT, R41, RZ, PT ;  /* 0x000000ff2900720c */ /* 0x000fe20003fa5270 */
[----:B------:R-:W-:Y:S02]  /*35c0*/  IMAD.HI.U32 R41, R51, UR7, RZ ;  /* 0x0000000733297c27 */ /* 0x000fe4000f8e00ff */
[----:B------:R1:W4:Y:S03]  /*35d0*/  LDG.E.U8 R44, desc[UR10][R2.64] ;  /* 0x0000000a022c7981 */ /* 0x000326000c1e1100 */
        /* <DEDUP_REMOVED lines=38> */
[----:B-----5:R-:W-:Y:S02]  /*3840*/  ISETP.NE.AND P6, PT, R47, RZ, PT ;  /* 0x000000ff2f00720c */ /* 0x020fe40003fc5270 */
        /* <DEDUP_REMOVED lines=172> */
[----:B------:R-:W-:Y:S01]  /*4310*/  VIADD R29, R22, 0x2c0 ;  /* 0x000002c0161d7836 */ /* 0x000fe20000000000 */
[----:B------:R-:W-:-:S05]  /*4320*/  SEL R6, R7, RZ, P3 ;  /* 0x000000ff07067207 */ /* 0x000fca0001800000 */
[----:B------:R-:W-:-:S06]  /*4330*/  IMAD R7, R6, UR46, RZ ;  /* 0x0000002e06077c24 */ /* 0x000fcc000f8e02ff */
[----:B------:R-:W-:Y:S01]  /*4340*/  @!P5 IMAD.MOV R2, RZ, RZ, -R2 ;  /* 0x000000ffff02d224 */ /* 0x000fe200078e0a02 */
[----:B------:R-:W-:-:S04]  /*4350*/  IABS R6, R29 ;  /* 0x0000001d00067213 */ /* 0x000fc80000000000 */
[----:B------:R-:W-:Y:S02]  /*4360*/  SEL R2, R21, R2, !P2 ;  /* 0x0000000215027207 */ /* 0x000fe40005000000 */
[----:B--2---:R-:W-:Y:S02]  /*4370*/  ISETP.NE.AND P5, PT, R27, RZ, PT ;  /* 0x000000ff1b00720c */ /* 0x004fe40003fa5270 */
[----:B------:R-:W-:Y:S01]  /*4380*/  IADD3 R3, PT, PT, -R2, RZ, RZ ;  /* 0x000000ff02037210 */ /* 0x000fe20007ffe1ff */
[----:B------:R-:W-:Y:S01]  /*4390*/  IMAD.HI.U32 R27, R6, UR7, RZ ;  /* 0x00000007061b7c27 */ /* 0x000fe2000f8e00ff */
[----:B------:R-:W-:-:S05]  /*43a0*/  SEL R2, R2, RZ, P4 ;  /* 0x000000ff02027207 */ /* 0x000fca0002000000 */
[----:B------:R-:W-:Y:S01]  /*43b0*/  IMAD R2, R2, UR47, R7 ;  /* 0x0000002f02027c24 */ /* 0x000fe2000f8e0207 */
[----:B------:R-:W-:Y:S02]  /*43c0*/  IADD3 R7, PT, PT, -R27, RZ, RZ ;  /* 0x000000ff1b077210 */ /* 0x000fe40007ffe1ff */
[----:B------:R-:W-:Y:S02]  /*43d0*/  P2R R55, PR, RZ, 0x20 ;  /* 0x00000020ff377803 */ /* 0x000fe40000000000 */
[----:B---3--:R-:W-:Y:S01]  /*43e0*/  ISETP.NE.AND P5, PT, R34, RZ, PT ;  /* 0x000000ff2200720c */ /* 0x008fe20003fa5270 */
        /* <DEDUP_REMOVED lines=10> */
[----:B------:R-:W-:Y:S02]  /*4490*/  P2R R61, PR, RZ, 0x40 ;  /* 0x00000040ff3d7803 */ /* 0x000fe40000000000 */
[----:B------:R-:W-:Y:S02]  /*44a0*/  ISETP.NE.AND P6, PT, R28, RZ, PT ;  /* 0x000000ff1c00720c */ /* 0x000fe40003fc5270 */
[----:B------:R0:W2:Y:S01]  /*44b0*/  LDG.E.U8 R28, desc[UR10][R2.64] ;  /* 0x0000000a021c7981 */ /* 0x0000a2000c1e1100 */
[----:B------:R-:W-:Y:S02]  /*44c0*/  ISETP.GE.U32.AND P5, PT, R6, UR8, PT ;  /* 0x0000000806007c0c */ /* 0x000fe4000bfa6070 */
[----:B------:R-:W-:Y:S02]  /*44d0*/  SHF.R.S64 R6, RZ, 0x1e, R22 ;  /* 0x0000001eff067819 */ /* 0x000fe40000001016 */
[----:B------:R-:W-:-:S02]  /*44e0*/  P2R R54, PR, RZ, 0x40 ;  /* 0x00000040ff367803 */ /* 0x000fc40000000000 */
        /* <DEDUP_REMOVED lines=13> */
[----:B------:R-:W-:Y:S02]  /*45c0*/  ISETP.NE.AND P6, PT, R60, RZ, PT ;  /* 0x000000ff3c00720c */ /* 0x000fe40003fc5270 */
[----:B------:R-:W-:Y:S02]  /*45d0*/  LOP3.LUT R2, R29, UR49, RZ, 0x3c, !PT ;  /* 0x000000311d027c12 */ /* 0x000fe4000f8e3cff */
[----:B------:R-:W-:Y:S02]  /*45e0*/  P2R R60, PR, RZ, 0x40 ;  /* 0x00000040ff3c7803 */ /* 0x000fe40000000000 */
[----:B------:R-:W-:-:S04]  /*45f0*/  ISETP.NE.AND P6, PT, R59, RZ, PT ;  /* 0x000000ff3b00720c */ /* 0x000fc80003fc5270 */
[----:B------:R-:W-:Y:S02]  /*4600*/  P2R R59, PR, RZ, 0x40 ;  /* 0x00000040ff3b7803 */ /* 0x000fe40000000000 */
[----:B------:R-:W-:Y:S02]  /*4610*/  @P5 IADD3 R63, PT, PT, R63, 0x1, RZ ;  /* 0x000000013f3f5810 */ /* 0x000fe40007ffe0ff */
        /* <DEDUP_REMOVED lines=9> */
[----:B------:R-:W-:Y:S02]  /*46b0*/  LOP3.LUT R2, R22, UR49, RZ, 0x3c, !PT ;  /* 0x0000003116027c12 */ /* 0x000fe4000f8e3cff */
[----:B------:R-:W-:Y:S02]  /*46c0*/  SEL R27, R23, R27, !P1 ;  /* 0x0000001b171b7207 */ /* 0x000fe40004800000 */
[----:B------:R-:W-:Y:S02]  /*46d0*/  P2R R49, PR, RZ, 0x40 ;  /* 0x00000040ff317803 */ /* 0x000fe40000000000 */
[----:B------:R-:W-:-:S02]  /*46e0*/  ISETP.NE.AND P6, PT, R43, RZ, PT ;  /* 0x000000ff2b00720c */ /* 0x000fc40003fc5270 */
[----:B------:R-:W-:Y:S01]  /*46f0*/  ISETP.GE.AND P5, PT, R2, RZ, PT ;  /* 0x000000ff0200720c */ /* 0x000fe20003fa6270 */
[----:B------:R-:W-:Y:S01]  /*4700*/  IMAD.MOV R2, RZ, RZ, -R27 ;  /* 0x000000ffff027224 */ /* 0x000fe200078e0a1b */
[----:B------:R-:W-:Y:S02]  /*4710*/  P2R R43, PR, RZ, 0x40 ;  /* 0x00000040ff2b7803 */ /* 0x000fe40000000000 */
[----:B------:R-:W-:Y:S01]  /*4720*/  ISETP.NE.AND P6, PT, R42, RZ, PT ;  /* 0x000000ff2a00720c */ /* 0x000fe20003fc5270 */
[----:B------:R-:W-:-:S05]  /*4730*/  IMAD R42, R2, UR49, R29 ;  /* 0x00000031022a7c24 */ /* 0x000fca000f8e021d */
[----:B------:R-:W-:-:S05]  /*4740*/  IABS R3, R42 ;  /* 0x0000002a00037213 */ /* 0x000fca0000000000 */
[----:B------:R-:W-:-:S05]  /*4750*/  IMAD.HI.U32 R2, R3, UR5, RZ ;  /* 0x0000000503027c27 */ /* 0x000fca000f8e00ff */
[----:B-1----:R-:W-:Y:S02]  /*4760*/  IADD3 R6, PT, PT, -R2, RZ, RZ ;  /* 0x000000ff02067210 */ /* 0x002fe40007ffe1ff */
[----:B------:R-:W-:-:S03]  /*4770*/  @!P5 IADD3 R63, PT, PT, -R63, RZ, RZ ;  /* 0x000000ff3f3fd210 */ /* 0x000fc60007ffe1ff */
[----:B------:R-:W-:Y:S01]  /*4780*/  IMAD R3, R6, UR9, R3 ;  /* 0x0000000906037c24 */ /* 0x000fe2000f8e0203 */
[----:B------:R-:W-:-:S04]  /*4790*/  SEL R23, R23, R63, !P1 ;  /* 0x0000003f17177207 */ /* 0x000fc80004800000 */
        /* <DEDUP_REMOVED lines=41> */
[----:B------:R-:W-:Y:S01]  /*4a30*/  ISETP.NE.AND P0, PT, R26, RZ, PT ;  /* 0x000000ff1a00720c */ /* 0x000fe20003f05270 */
[----:B------:R-:W-:Y:S01]  /*4a40*/  IMAD R21, R6, UR51, R21 ;  /* 0x0000003306157c24 */ /* 0x000fe2000f8e0215 */
[----:B------:R-:W-:Y:S02]  /*4a50*/  SHF.R.S64 R6, RZ, 0x1e, R22 ;  /* 0x0000001eff067819 */ /* 0x000fe40000001016 */
[----:B------:R-:W-:Y:S02]  /*4a60*/  IADD3 R26, P3, PT, R27, UR38, RZ ;  /* 0x000000261b1a7c10 */ /* 0x000fe4000ff7e0ff */
[----:B------:R-:W-:-:S02]  /*4a70*/  LEA.HI.X.SX32 R3, R29, UR37, 0x2, P1 ;  /* 0x000000251d037c11 */ /* 0x000fc400088f16ff */
[----:B------:R-:W-:Y:S02]  /*4a80*/  R2UR UR6, R30 ;  /* 0x000000001e0672ca */ /* 0x000fe400000e0000 */
[----:B------:R-:W-:Y:S02]  /*4a90*/  R2UR UR7, R31 ;  /* 0x000000001f0772ca */ /* 0x000fe400000e0000 */
[----:B------:R-:W-:Y:S02]  /*4aa0*/  IADD3 R6, P1, PT, R6, UR36, RZ ;  /* 0x0000002406067c10 */ /* 0x000fe4000ff3e0ff */
[----:B------:R-:W-:Y:S02]  /*4ab0*/  LEA.HI.X.SX32 R27, R27, UR39, 0x1, P3 ;  /* 0x000000271b1b7c11 */ /* 0x000fe400098f0eff */
[----:B--2---:R-:W-:Y:S02]  /*4ac0*/  ISETP.NE.AND P3, PT, R28, RZ, PT ;  /* 0x000000ff1c00720c */ /* 0x004fe40003f65270 */
[----:B------:R-:W-:-:S02]  /*4ad0*/  IADD3 R28, P4, PT, R21, UR38, RZ ;  /* 0x00000026151c7c10 */ /* 0x000fc4000ff9e0ff */
[----:B------:R-:W-:Y:S02]  /*4ae0*/  LEA.HI.X.SX32 R7, R22, UR37, 0x2, P1 ;  /* 0x0000002516077c11 */ /* 0x000fe400088f16ff */
[C---:B------:R-:W-:Y:S01]  /*4af0*/  IADD3 R22, P2, PT, R58.reuse, UR38, RZ ;  /* 0x000000263a167c10 */ /* 0x040fe2000ff5e0ff */
[----:B------:R0:W2:Y:S01]  /*4b00*/  LDG.E R2, desc[UR6][R2.64] ;  /* 0x0000000602027981 */ /* 0x0000a2000c1e1900 */
[----:B------:R-:W-:Y:S02]  /*4b10*/  LEA.HI.X.SX32 R29, R21, UR39, 0x1, P4 ;  /* 0x00000027151d7c11 */ /* 0x000fe4000a0f0eff */
[----:B------:R-:W-:Y:S01]  /*4b20*/  LEA.HI.X.SX32 R23, R58, UR39, 0x1, P2 ;  /* 0x000000273a177c11 */ /* 0x000fe200090f0eff */
[----:B------:R-:W2:Y:S04]  /*4b30*/  LDG.E.U8 R27, desc[UR6][R26.64] ;  /* 0x000000061a1b7981 */ /* 0x000ea8000c1e1100 */
[----:B------:R-:W2:Y:S04]  /*4b40*/  LDG.E.U8 R29, desc[UR6][R28.64] ;  /* 0x000000061c1d7981 */ /* 0x000ea8000c1e1100 */
[----:B------:R-:W2:Y:S04]  /*4b50*/  LDG.E.U8 R23, desc[UR6][R22.64] ;  /* 0x0000000616177981 */ /* 0x000ea8000c1e1100 */
[----:B------:R1:W2:Y:S01]  /*4b60*/  LDG.E R6, desc[UR6][R6.64] ;  /* 0x0000000606067981 */ /* 0x0002a2000c1e1900 */
[----:B------:R-:W-:-:S05]  /*4b70*/  FMUL R19, R19, UR4 ;  /* 0x0000000413137c20 */ /* 0x000fca0008400000 */
[----:B------:R-:W-:Y:S01]  /*4b80*/  FSEL R58, R19, R4, P6 ;  /* 0x00000004133a7208 */ /* 0x000fe20003000000 */
[----:B------:R-:W-:Y:S01]  /*4b90*/  FMUL R19, R18, UR4 ;  /* 0x0000000412137c20 */ /* 0x000fe20008400000 */
        /* <DEDUP_REMOVED lines=8> */
[----:B----4-:R-:W-:Y:S02]  /*4c20*/  ISETP.NE.AND P2, PT, R44, RZ, PT ;  /* 0x000000ff2c00720c */ /* 0x010fe40003f45270 */
        /* <DEDUP_REMOVED lines=10> */
[----:B------:R-:W-:Y:S01]  /*4cd0*/  FSEL R18, R13, R4, P6 ;  /* 0x000000040d127208 */ /* 0x000fe20003000000 */
[----:B------:R-:W-:Y:S01]  /*4ce0*/  FMUL R13, R12, UR4 ;  /* 0x000000040c0d7c20 */ /* 0x000fe20008400000 */
[----:B------:R-:W-:Y:S01]  /*4cf0*/  ISETP.NE.AND P6, PT, R60, RZ, PT ;  /* 0x000000ff3c00720c */ /* 0x000fe20003fc5270 */
[----:B---3--:R-:W-:-:S03]  /*4d00*/  FMUL R57, R57, UR4 ;  /* 0x0000000439397c20 */ /* 0x008fc60008400000 */
[-C--:B------:R-:W-:Y:S02]  /*4d10*/  FSEL R16, R13, R4.reuse, P4 ;  /* 0x000000040d107208 */ /* 0x080fe40002000000 */
[----:B------:R-:W-:Y:S02]  /*4d20*/  ISETP.NE.AND P4, PT, R54, RZ, PT ;  /* 0x000000ff3600720c */ /* 0x000fe40003f85270 */
[-C--:B------:R-:W-:Y:S02]  /*4d30*/  FSEL R54, R11, R4.reuse, P6 ;  /* 0x000000040b367208 */ /* 0x080fe40003000000 */
[----:B------:R-:W-:Y:S02]  /*4d40*/  ISETP.NE.AND P6, PT, R56, RZ, PT ;  /* 0x000000ff3800720c */ /* 0x000fe40003fc5270 */
[----:B------:R-:W-:-:S04]  /*4d50*/  FSEL R56, R57, R4, P3 ;  /* 0x0000000439387208 */ /* 0x000fc80001800000 */
        /* <DEDUP_REMOVED lines=12> */
[----:B0-----:R-:W-:Y:S01]  /*4e20*/  FMUL R3, R10, UR4 ;  /* 0x000000040a037c20 */ /* 0x001fe20008400000 */
[----:B------:R-:W-:-:S02]  /*4e30*/  ISETP.NE.AND P3, PT, R33, RZ, PT ;  /* 0x000000ff2100720c */ /* 0x000fc40003f65270 */
[----:B------:R-:W-:Y:S01]  /*4e40*/  FMNMX R11, R11, R60, !PT ;  /* 0x0000003c0b0b7209 */ /* 0x000fe20007800000 */
[----:B-1----:R-:W-:Y:S01]  /*4e50*/  FMUL R7, R8, UR4 ;  /* 0x0000000408077c20 */ /* 0x002fe20008400000 */
        /* <DEDUP_REMOVED lines=19> */
[----:B-----5:R-:W-:Y:S01]  /*4f90*/  FMUL R3, R40, UR4 ;  /* 0x0000000428037c20 */ /* 0x020fe20008400000 */
        /* <DEDUP_REMOVED lines=14> */
[----:B------:R-:W-:Y:S01]  /*5080*/  FMNMX R11, R11, R64, !PT ;  /* 0x000000400b0b7209 */ /* 0x000fe20007800000 */
[----:B--2---:R-:W-:Y:S01]  /*5090*/  FMUL R5, R2, UR4 ;  /* 0x0000000402057c20 */ /* 0x004fe20008400000 */
[----:B------:R-:W-:Y:S02]  /*50a0*/  ISETP.NE.AND P3, PT, R29, RZ, PT ;  /* 0x000000ff1d00720c */ /* 0x000fe40003f65270 */
        /* <DEDUP_REMOVED lines=31> */
[-C--:B------:R-:W-:Y:S01]  /*52a0*/  FFMA.RM R2, R9, R12.reuse, 12582913 ;  /* 0x4b40000109027423 */ /* 0x080fe2000000400c */
[-C--:B------:R-:W-:Y:S01]  /*52b0*/  FFMA.RM R0, R7, R12.reuse, 12582913 ;  /* 0x4b40000107007423 */ /* 0x080fe2000000400c */
[--C-:B------:R-:W-:Y:S01]  /*52c0*/  FADD R44, R44, -R5.reuse ;  /* 0x800000052c2c7221 */ /* 0x100fe20000000000 */
[----:B------:R-:W-:Y:S01]  /*52d0*/  FADD R3, R10, -12583039 ;  /* 0xcb40007f0a037421 */ /* 0x000fe20000000000 */
        /* <DEDUP_REMOVED lines=37> */
[----:B------:R-:W-:-:S02]  /*5530*/  IMAD.SHL.U32 R4, R10, 0x800000, RZ ;  /* 0x008000000a047824 */ /* 0x000fc400078e00ff */
[----:B------:R-:W-:Y:S01]  /*5540*/  FADD R9, R6, -12583039 ;  /* 0xcb40007f06097421 */ /* 0x000fe20000000000 */
[-C--:B------:R-:W-:Y:S01]  /*5550*/  FFMA.RM R10, R17, R12.reuse, 12582913 ;  /* 0x4b400001110a7423 */ /* 0x080fe2000000400c */
        /* <DEDUP_REMOVED lines=8> */
[-C--:B------:R-:W-:Y:S01]  /*55e0*/  FFMA.RM R17, R17, R12.reuse, 12582913 ;  /* 0x4b40000111117423 */ /* 0x080fe2000000400c */
[----:B------:R-:W-:Y:S01]  /*55f0*/  FFMA.RM R7, R7, R12, 12582913 ;  /* 0x4b40000107077423 */ /* 0x000fe2000000400c */
[----:B------:R-:W-:-:S02]  /*5600*/  IMAD.SHL.U32 R2, R2, 0x800000, RZ ;  /* 0x0080000002027824 */ /* 0x000fc400078e00ff */
[-C--:B------:R-:W-:Y:S01]  /*5610*/  FFMA.RM R8, R9, R12.reuse, 12582913 ;  /* 0x4b40000109087423 */ /* 0x080fe2000000400c */
[-C--:B------:R-:W-:Y:S01]  /*5620*/  FFMA.SAT R21, R22, R11.reuse, 0.5 ;  /* 0x3f00000016157423 */ /* 0x080fe2000000200b */
[----:B------:R-:W-:Y:S01]  /*5630*/  FADD R9, R7, -12583039 ;  /* 0xcb40007f07097421 */ /* 0x000fe20000000000 */
[----:B------:R-:W-:Y:S01]  /*5640*/  SHF.L.U32 R6, R6, 0x17, RZ ;  /* 0x0000001706067819 */ /* 0x000fe200000006ff */
[----:B------:R-:W-:Y:S01]  /*5650*/  FADD R13, R8, -12583039 ;  /* 0xcb40007f080d7421 */ /* 0x000fe20000000000 */
[-C--:B------:R-:W-:Y:S01]  /*5660*/  FFMA.RM R21, R21, R12.reuse, 12582913 ;  /* 0x4b40000115157423 */ /* 0x080fe2000000400c */
[----:B------:R-:W-:Y:S01]  /*5670*/  FFMA R9, R34, 1.4426950216293334961, -R9 ;  /* 0x3fb8aa3b22097823 */ /* 0x000fe20000000809 */
[----:B------:R-:W-:Y:S01]  /*5680*/  SHF.L.U32 R8, R8, 0x17, RZ ;  /* 0x0000001708087819 */ /* 0x000fe200000006ff */
[----:B------:R-:W-:Y:S01]  /*5690*/  FFMA R13, R18, 1.4426950216293334961, -R13 ;  /* 0x3fb8aa3b120d7823 */ /* 0x000fe2000000080d */
[-C--:B------:R-:W-:Y:S01]  /*56a0*/  FFMA.SAT R29, R40, R11.reuse, 0.5 ;  /* 0x3f000000281d7423 */ /* 0x080fe2000000200b */
[----:B------:R-:W-:Y:S01]  /*56b0*/  FFMA R34, R34, 1.925963033500011079e-08, R9 ;  /* 0x32a5706022227823 */ /* 0x000fe20000000009 */
[----:B------:R-:W-:Y:S01]  /*56c0*/  FFMA.SAT R9, R16, R11, 0.5 ;  /* 0x3f00000010097423 */ /* 0x000fe2000000200b */
[----:B------:R-:W-:Y:S01]  /*56d0*/  FFMA R19, R18, 1.925963033500011079e-08, R13 ;  /* 0x32a5706012137823 */ /* 0x000fe2000000000d */
[----:B------:R-:W-:Y:S01]  /*56e0*/  IMAD.SHL.U32 R7, R7, 0x800000, RZ ;  /* 0x0080000007077824 */ /* 0x000fe200078e00ff */
[----:B------:R-:W0:Y:S01]  /*56f0*/  MUFU.EX2 R13, R56 ;  /* 0x00000038000d7308 */ /* 0x000e220000000800 */
[----:B------:R-:W-:Y:S01]  /*5700*/  FFMA.RM R9, R9, R12, 12582913 ;  /* 0x4b40000109097423 */ /* 0x000fe2000000400c */
[----:B------:R-:W-:Y:S01]  /*5710*/  SHF.L.U32 R3, R3, 0x17, RZ ;  /* 0x0000001703037819 */ /* 0x000fe200000006ff */
[----:B------:R-:W-:-:S02]  /*5720*/  IMAD.SHL.U32 R5, R5, 0x800000, RZ ;  /* 0x0080000005057824 */ /* 0x000fc400078e00ff */
[C---:B------:R-:W-:Y:S01]  /*5730*/  FADD R15, R9.reuse, -12583039 ;  /* 0xcb40007f090f7421 */ /* 0x040fe20000000000 */
[----:B------:R-:W-:Y:S02]  /*5740*/  IMAD.SHL.U32 R9, R9, 0x800000, RZ ;  /* 0x0080000009097824 */ /* 0x000fe400078e00ff */
[----:B------:R-:W1:Y:S01]  /*5750*/  MUFU.EX2 R19, R19 ;  /* 0x0000001300137308 */ /* 0x000e620000000800 */
[----:B------:R-:W-:-:S04]  /*5760*/  FFMA R15, R16, 1.4426950216293334961, -R15 ;  /* 0x3fb8aa3b100f7823 */ /* 0x000fc8000000080f */
[----:B------:R-:W-:-:S03]  /*5770*/  FFMA R16, R16, 1.925963033500011079e-08, R15 ;  /* 0x32a5706010107823 */ /* 0x000fc6000000000f */
[----:B------:R-:W2:Y:S01]  /*5780*/  MUFU.EX2 R15, R58 ;  /* 0x0000003a000f7308 */ /* 0x000ea20000000800 */
[----:B0-----:R-:W-:Y:S01]  /*5790*/  FMUL R4, R4, R13 ;  /* 0x0000000d04047220 */ /* 0x001fe20000400000 */
[C---:B------:R-:W-:Y:S01]  /*57a0*/  FADD R13, R10.reuse, -12583039 ;  /* 0xcb40007f0a0d7421 */ /* 0x040fe20000000000 */
[----:B------:R-:W-:-:S03]  /*57b0*/  SHF.L.U32 R10, R10, 0x17, RZ ;  /* 0x000000170a0a7819 */ /* 0x000fc600000006ff */
[----:B------:R-:W-:Y:S02]  /*57c0*/  FFMA R13, R60, 1.4426950216293334961, -R13 ;  /* 0x3fb8aa3b3c0d7823 */ /* 0x000fe4000000080d */
[----:B------:R-:W0:Y:S01]  /*57d0*/  MUFU.EX2 R16, R16 ;  /* 0x0000001000107308 */ /* 0x000e220000000800 */
[----:B-1----:R-:W-:Y:S01]  /*57e0*/  FMUL R8, R8, R19 ;  /* 0x0000001308087220 */ /* 0x002fe20000400000 */
[----:B------:R-:W-:-:S06]  /*57f0*/  FFMA R60, R60, 1.925963033500011079e-08, R13 ;  /* 0x32a570603c3c7823 */ /* 0x000fcc000000000d */
[----:B------:R-:W1:Y:S01]  /*5800*/  MUFU.EX2 R13, R52 ;  /* 0x00000034000d7308 */ /* 0x000e620000000800 */
[----:B--2---:R-:W-:Y:S01]  /*5810*/  FMUL R0, R0, R15 ;  /* 0x0000000f00007220 */ /* 0x004fe20000400000 */
[----:B------:R-:W-:-:S04]  /*5820*/  FADD R15, R17, -12583039 ;  /* 0xcb40007f110f7421 */ /* 0x000fc80000000000 */
[C---:B------:R-:W-:Y:S02]  /*5830*/  FFMA R15, R54.reuse, 1.4426950216293334961, -R15 ;  /* 0x3fb8aa3b360f7823 */ /* 0x040fe4000000080f */
[----:B------:R-:W2:Y:S01]  /*5840*/  MUFU.EX2 R34, R34 ;  /* 0x0000002200227308 */ /* 0x000ea20000000800 */
[----:B0-----:R-:W-:Y:S01]  /*5850*/  FMUL R9, R9, R16 ;  /* 0x0000001009097220 */ /* 0x001fe20000400000 */
[----:B------:R-:W-:Y:S01]  /*5860*/  FFMA R54, R54, 1.925963033500011079e-08, R15 ;  /* 0x32a5706036367823 */ /* 0x000fe2000000000f */
[----:B------:R-:W-:Y:S01]  /*5870*/  FFMA.SAT R15, R26, R11, 0.5 ;  /* 0x3f0000001a0f7423 */ /* 0x000fe2000000200b */
[----:B------:R-:W-:-:S03]  /*5880*/  IMAD.SHL.U32 R16, R17, 0x800000, RZ ;  /* 0x0080000011107824 */ /* 0x000fc600078e00ff */
[----:B------:R-:W-:Y:S01]  /*5890*/  FFMA.RM R18, R15, R12, 12582913 ;  /* 0x4b4000010f127423 */ /* 0x000fe2000000400c */
[----:B------:R-:W0:Y:S01]  /*58a0*/  MUFU.EX2 R50, R50 ;  /* 0x0000003200327308 */ /* 0x000e220000000800 */
[----:B-1----:R-:W-:Y:S02]  /*58b0*/  FMUL R2, R2, R13 ;  /* 0x0000000d02027220 */ /* 0x002fe40000400000 */
[C---:B------:R-:W-:Y:S01]  /*58c0*/  FADD R13, R18.reuse, -12583039 ;  /* 0xcb40007f120d7421 */ /* 0x040fe20000000000 */
[----:B------:R-:W-:Y:S01]  /*58d0*/  SHF.L.U32 R17, R18, 0x17, RZ ;  /* 0x0000001712117819 */ /* 0x000fe200000006ff */
[----:B------:R-:W-:Y:S02]  /*58e0*/  IMAD.SHL.U32 R18, R21, 0x800000, RZ ;  /* 0x0080000015127824 */ /* 0x000fe400078e00ff */
[----:B------:R-:W-:Y:S01]  /*58f0*/  FFMA R13, R26, 1.4426950216293334961, -R13 ;  /* 0x3fb8aa3b1a0d7823 */ /* 0x000fe2000000080d */
[----:B------:R-:W1:Y:S01]  /*5900*/  MUFU.EX2 R15, R42 ;  /* 0x0000002a000f7308 */ /* 0x000e620000000800 */
[----:B--2---:R-:W-:-:S02]  /*5910*/  FMUL R7, R7, R34 ;  /* 0x0000002207077220 */ /* 0x004fc40000400000 */
[----:B------:R-:W-:Y:S01]  /*5920*/  FFMA R26, R26, 1.925963033500011079e-08, R13 ;  /* 0x32a570601a1a7823 */ /* 0x000fe2000000000d */
[----:B------:R-:W-:Y:S01]  /*5930*/  FADD R13, R21, -12583039 ;  /* 0xcb40007f150d7421 */ /* 0x000fe20000000000 */
[----:B------:R-:W-:-:S03]  /*5940*/  FFMA.SAT R21, R14, R11, 0.5 ;  /* 0x3f0000000e157423 */ /* 0x000fc6000000200b */
[C---:B------:R-:W-:Y:S01]  /*5950*/  FFMA R13, R22.reuse, 1.4426950216293334961, -R13 ;  /* 0x3fb8aa3b160d7823 */ /* 0x040fe2000000080d */
[----:B------:R-:W2:Y:S01]  /*5960*/  MUFU.EX2 R26, R26 ;  /* 0x0000001a001a7308 */ /* 0x000ea20000000800 */
[----:B0-----:R-:W-:Y:S02]  /*5970*/  FMUL R3, R3, R50 ;  /* 0x0000003203037220 */ /* 0x001fe40000400000 */
[----:B------:R-:W-:Y:S01]  /*5980*/  FFMA R25, R22, 1.925963033500011079e-08, R13 ;  /* 0x32a5706016197823 */ /* 0x000fe2000000000d */
[----:B------:R-:W-:-:S04]  /*5990*/  FFMA.SAT R13, R28, R11, 0.5 ;  /* 0x3f0000001c0d7423 */ /* 0x000fc8000000200b */
[-C--:B------:R-:W-:Y:S01]  /*59a0*/  FFMA.RM R13, R13, R12.reuse, 12582913 ;  /* 0x4b4000010d0d7423 */ /* 0x080fe2000000400c */
[----:B-1----:R-:W-:Y:S01]  /*59b0*/  FMUL R6, R6, R15 ;  /* 0x0000000f06067220 */ /* 0x002fe20000400000 */
[----:B------:R-:W-:Y:S01]  /*59c0*/  FFMA.SAT R15, R20, R11, 0.5 ;  /* 0x3f000000140f7423 */ /* 0x000fe2000000200b */
[----:B------:R-:W0:Y:S01]  /*59d0*/  MUFU.EX2 R44, R44 ;  /* 0x0000002c002c7308 */ /* 0x000e220000000800 */
[----:B------:R-:W-:Y:S02]  /*59e0*/  FADD R23, R13, -12583039 ;  /* 0xcb40007f0d177421 */ /* 0x000fe40000000000 */
[----:B------:R-:W-:Y:S02]  /*59f0*/  FFMA.RM R15, R15, R12, 12582913 ;  /* 0x4b4000010f0f7423 */ /* 0x000fe4000000400c */
[C---:B------:R-:W-:Y:S01]  /*5a00*/  FFMA R23, R28.reuse, 1.4426950216293334961, -R23 ;  /* 0x3fb8aa3b1c177823 */ /* 0x040fe20000000817 */
[----:B--2---:R-:W-:Y:S02]  /*5a10*/  FMUL R17, R17, R26 ;  /* 0x0000001a11117220 */ /* 0x004fe40000400000 */
[----:B------:R-:W1:Y:S01]  /*5a20*/  MUFU.EX2 R25, R25 ;  /* 0x0000001900197308 */ /* 0x000e620000000800 */
[----:B------:R-:W-:Y:S01]  /*5a30*/  FFMA R28, R28, 1.925963033500011079e-08, R23 ;  /* 0x32a570601c1c7823 */ /* 0x000fe20000000017 */
[C---:B------:R-:W-:Y:S01]  /*5a40*/  FADD R23, R15.reuse, -12583039 ;  /* 0xcb40007f0f177421 */ /* 0x040fe20000000000 */
[----:B------:R-:W-:-:S03]  /*5a50*/  IMAD.SHL.U32 R15, R15, 0x800000, RZ ;  /* 0x008000000f0f7824 */ /* 0x000fc600078e00ff */
[----:B------:R-:W-:Y:S01]  /*5a60*/  FFMA R23, R20, 1.4426950216293334961, -R23 ;  /* 0x3fb8aa3b14177823 */ /* 0x000fe20000000817 */
[----:B0-----:R-:W-:-:S03]  /*5a70*/  FMUL R5, R5, R44 ;  /* 0x0000002c05057220 */ /* 0x001fc60000400000 */
[----:B------:R-:W-:Y:S01]  /*5a80*/  FFMA R20, R20, 1.925963033500011079e-08, R23 ;  /* 0x32a5706014147823 */ /* 0x000fe20000000017 */
[----:B------:R-:W-:Y:S01]  /*5a90*/  FFMA.SAT R23, R24, R11, 0.5 ;  /* 0x3f00000018177423 */ /* 0x000fe2000000200b */
[----:B------:R-:W-:Y:S03]  /*5aa0*/  MUFU.EX2 R44, R28 ;  /* 0x0000001c002c7308 */ /* 0x000fe60000000800 */
[----:B------:R-:W-:Y:S01]  /*5ab0*/  FFMA.RM R22, R23, R12, 12582913 ;  /* 0x4b40000117167423 */ /* 0x000fe2000000400c */
[----:B-1----:R-:W-:-:S03]  /*5ac0*/  FMUL R18, R18, R25 ;  /* 0x0000001912127220 */ /* 0x002fc60000400000 */
[----:B------:R-:W-:Y:S01]  /*5ad0*/  FADD R23, R22, -12583039 ;  /* 0xcb40007f16177421 */ /* 0x000fe20000000000 */
[----:B------:R-:W-:Y:S03]  /*5ae0*/  MUFU.EX2 R50, R20 ;  /* 0x0000001400327308 */ /* 0x000fe60000000800 */
[----:B------:R-:W-:-:S04]  /*5af0*/  FFMA R23, R24, 1.4426950216293334961, -R23 ;  /* 0x3fb8aa3b18177823 */ /* 0x000fc80000000817 */
[----:B------:R-:W-:Y:S01]  /*5b00*/  FFMA R27, R24, 1.925963033500011079e-08, R23 ;  /* 0x32a57060181b7823 */ /* 0x000fe20000000017 */
[----:B------:R-:W-:Y:S01]  /*5b10*/  FFMA.SAT R23, R62, R11, 0.5 ;  /* 0x3f0000003e177423 */ /* 0x000fe2000000200b */
[-C--:B------:R-:W-:Y:S02]  /*5b20*/  FFMA.RM R24, R29, R12.reuse, 12582913 ;  /* 0x4b4000011d187423 */ /* 0x080fe4000000400c */
[----:B------:R-:W-:Y:S01]  /*5b30*/  MUFU.EX2 R52, R27 ;  /* 0x0000001b00347308 */ /* 0x000fe20000000800 */
[----:B------:R-:W-:Y:S01]  /*5b40*/  FFMA.RM R23, R23, R12, 12582913 ;  /* 0x4b40000117177423 */ /* 0x000fe2000000400c */
[----:B------:R-:W-:-:S03]  /*5b50*/  FADD R29, R24, -12583039 ;  /* 0xcb40007f181d7421 */ /* 0x000fc60000000000 */
[C---:B------:R-:W-:Y:S01]  /*5b60*/  FADD R19, R23.reuse, -12583039 ;  /* 0xcb40007f17137421 */ /* 0x040fe20000000000 */
[----:B------:R-:W-:Y:S01]  /*5b70*/  FFMA R29, R40, 1.4426950216293334961, -R29 ;  /* 0x3fb8aa3b281d7823 */ /* 0x000fe2000000081d */
[----:B------:R-:W-:Y:S02]  /*5b80*/  IMAD.SHL.U32 R23, R23, 0x800000, RZ ;  /* 0x0080000017177824 */ /* 0x000fe400078e00ff */
[----:B------:R-:W-:Y:S01]  /*5b90*/  FFMA R19, R62, 1.4426950216293334961, -R19 ;  /* 0x3fb8aa3b3e137823 */ /* 0x000fe20000000813 */
[----:B------:R-:W-:Y:S01]  /*5ba0*/  FFMA R40, R40, 1.925963033500011079e-08, R29 ;  /* 0x32a5706028287823 */ /* 0x000fe2000000001d */
[----:B------:R-:W-:Y:S02]  /*5bb0*/  FFMA.SAT R29, R48, R11, 0.5 ;  /* 0x3f000000301d7423 */ /* 0x000fe4000000200b */
[----:B------:R-:W-:Y:S02]  /*5bc0*/  FFMA R62, R62, 1.925963033500011079e-08, R19 ;  /* 0x32a570603e3e7823 */ /* 0x000fe40000000013 */
[----:B------:R-:W0:Y:S01]  /*5bd0*/  MUFU.EX2 R19, R60 ;  /* 0x0000003c00137308 */ /* 0x000e220000000800 */
[----:B------:R-:W-:-:S04]  /*5be0*/  FFMA.RM R29, R29, R12, 12582913 ;  /* 0x4b4000011d1d7423 */ /* 0x000fc8000000400c */
[----:B------:R-:W-:-:S03]  /*5bf0*/  FADD R33, R29, -12583039 ;  /* 0xcb40007f1d217421 */ /* 0x000fc60000000000 */
[----:B------:R-:W-:Y:S01]  /*5c00*/  MUFU.EX2 R62, R62 ;  /* 0x0000003e003e7308 */ /* 0x000fe20000000800 */
[----:B------:R-:W-:-:S04]  /*5c10*/  FFMA R33, R48, 1.4426950216293334961, -R33 ;  /* 0x3fb8aa3b30217823 */ /* 0x000fc80000000821 */
[----:B------:R-:W-:Y:S01]  /*5c20*/  FFMA R48, R48, 1.925963033500011079e-08, R33 ;  /* 0x32a5706030307823 */ /* 0x000fe20000000021 */
[----:B------:R-:W-:Y:S02]  /*5c30*/  FFMA.SAT R33, R66, R11, 0.5 ;  /* 0x3f00000042217423 */ /* 0x000fe4000000200b */
[----:B------:R-:W-:Y:S01]  /*5c40*/  MUFU.EX2 R40, R40 ;  /* 0x0000002800287308 */ /* 0x000fe20000000800 */
[----:B0-----:R-:W-:Y:S01]  /*5c50*/  FMUL R10, R10, R19 ;  /* 0x000000130a0a7220 */ /* 0x001fe20000400000 */
[----:B------:R-:W-:-:S06]  /*5c60*/  FFMA.RM R33, R33, R12, 12582913 ;  /* 0x4b40000121217423 */ /* 0x000fcc000000400c */
[----:B------:R-:W0:Y:S08]  /*5c70*/  MUFU.EX2 R19, R54 ;  /* 0x0000003600137308 */ /* 0x000e300000000800 */
[----:B------:R-:W-:Y:S01]  /*5c80*/  MUFU.EX2 R25, R48 ;  /* 0x0000003000197308 */ /* 0x000fe20000000800 */
[----:B0-----:R-:W-:Y:S01]  /*5c90*/  FMUL R16, R16, R19 ;  /* 0x0000001310107220 */ /* 0x001fe20000400000 */
        /* <DEDUP_REMOVED lines=12> */
[----:B------:R-:W-:-:S04]  /*5d60*/  FFMA.RM R34, R19, R12, 12582913 ;  /* 0x4b40000113227423 */ /* 0x000fc8000000400c */
[----:B------:R-:W-:-:S04]  /*5d70*/  FADD R19, R34, -12583039 ;  /* 0xcb40007f22137421 */ /* 0x000fc80000000000 */
[----:B------:R-:W-:-:S04]  /*5d80*/  FFMA R19, R46, 1.4426950216293334961, -R19 ;  /* 0x3fb8aa3b2e137823 */ /* 0x000fc80000000813 */
[----:B------:R-:W-:Y:S01]  /*5d90*/  FFMA R46, R46, 1.925963033500011079e-08, R19 ;  /* 0x32a570602e2e7823 */ /* 0x000fe20000000013 */
[----:B------:R-:W-:-:S04]  /*5da0*/  FFMA.SAT R19, R32, R11, 0.5 ;  /* 0x3f00000020137423 */ /* 0x000fc8000000200b */
[-C--:B------:R-:W-:Y:S01]  /*5db0*/  FFMA.RM R11, R19, R12.reuse, 12582913 ;  /* 0x4b400001130b7423 */ /* 0x080fe2000000400c */
[----:B------:R-:W-:Y:S01]  /*5dc0*/  FFMA.RM R12, R21, R12, 12582913 ;  /* 0x4b400001150c7423 */ /* 0x000fe2000000400c */
[----:B------:R-:W-:Y:S01]  /*5dd0*/  SHF.L.U32 R21, R22, 0x17, RZ ;  /* 0x0000001716157819 */ /* 0x000fe200000006ff */
[----:B------:R-:W0:Y:S01]  /*5de0*/  MUFU.EX2 R46, R46 ;  /* 0x0000002e002e7308 */ /* 0x000e220000000800 */
[C---:B------:R-:W-:Y:S01]  /*5df0*/  FADD R19, R11.reuse, -12583039 ;  /* 0xcb40007f0b137421 */ /* 0x040fe20000000000 */
[----:B------:R-:W-:Y:S01]  /*5e00*/  FADD R27, R12, -12583039 ;  /* 0xcb40007f0c1b7421 */ /* 0x000fe20000000000 */
[----:B------:R-:W-:Y:S02]  /*5e10*/  IMAD.SHL.U32 R11, R11, 0x800000, RZ ;  /* 0x008000000b0b7824 */ /* 0x000fe400078e00ff */
[----:B------:R-:W-:Y:S01]  /*5e20*/  FMUL R21, R21, R52 ;  /* 0x0000003415157220 */ /* 0x000fe20000400000 */
[----:B------:R-:W-:Y:S01]  /*5e30*/  FFMA R19, R32, 1.4426950216293334961, -R19 ;  /* 0x3fb8aa3b20137823 */ /* 0x000fe20000000813 */
[----:B------:R-:W-:Y:S01]  /*5e40*/  FFMA R27, R14, 1.4426950216293334961, -R27 ;  /* 0x3fb8aa3b0e1b7823 */ /* 0x000fe2000000081b */
[----:B------:R-:W-:-:S02]  /*5e50*/  SHF.L.U32 R12, R12, 0x17, RZ ;  /* 0x000000170c0c7819 */ /* 0x000fc400000006ff */
[----:B------:R-:W-:Y:S01]  /*5e60*/  FFMA R32, R32, 1.925963033500011079e-08, R19 ;  /* 0x32a5706020207823 */ /* 0x000fe20000000013 */
[----:B------:R-:W-:Y:S01]  /*5e70*/  FADD R19, RZ, R4 ;  /* 0x00000004ff137221 */ /* 0x000fe20000000000 */
[----:B------:R-:W-:Y:S01]  /*5e80*/  FFMA R35, R14, 1.925963033500011079e-08, R27 ;  /* 0x32a570600e237823 */ /* 0x000fe2000000001b */
[----:B------:R-:W-:Y:S02]  /*5e90*/  SHF.L.U32 R27, R34, 0x17, RZ ;  /* 0x00000017221b7819 */ /* 0x000fe400000006ff */
[----:B------:R-:W-:Y:S01]  /*5ea0*/  FADD R19, R19, R0 ;  /* 0x0000000013137221 */ /* 0x000fe20000000000 */
[----:B------:R-:W-:Y:S02]  /*5eb0*/  MUFU.EX2 R32, R32 ;  /* 0x0000002000207308 */ /* 0x000fe40000000800 */
[----:B0-----:R-:W-:Y:S01]  /*5ec0*/  FMUL R27, R27, R46 ;  /* 0x0000002e1b1b7220 */ /* 0x001fe20000400000 */
[----:B------:R-:W-:-:S04]  /*5ed0*/  FADD R42, R19, R2 ;  /* 0x00000002132a7221 */ /* 0x000fc80000000000 */
[----:B------:R-:W-:Y:S01]  /*5ee0*/  FADD R42, R42, R3 ;  /* 0x000000032a2a7221 */ /* 0x000fe20000000000 */
[----:B------:R-:W-:Y:S03]  /*5ef0*/  MUFU.EX2 R35, R35 ;  /* 0x0000002300237308 */ /* 0x000fe60000000800 */
[----:B------:R-:W-:-:S04]  /*5f00*/  FADD R19, R42, R5 ;  /* 0x000000052a137221 */ /* 0x000fc80000000000 */
[----:B------:R-:W-:Y:S01]  /*5f10*/  FADD R28, R19, R6 ;  /* 0x00000006131c7221 */ /* 0x000fe20000000000 */
[----:B------:R-:W-:-:S03]  /*5f20*/  SHF.L.U32 R19, R13, 0x17, RZ ;  /* 0x000000170d137819 */ /* 0x000fc600000006ff */
[----:B------:R-:W-:Y:S02]  /*5f30*/  FADD R13, R28, R7 ;  /* 0x000000071c0d7221 */ /* 0x000fe40000000000 */
[----:B------:R-:W-:Y:S02]  /*5f40*/  FMUL R19, R19, R44 ;  /* 0x0000002c13137220 */ /* 0x000fe40000400000 */
        /* <DEDUP_REMOVED lines=9> */
[----:B------:R-:W-:Y:S01]  /*5fe0*/  FMUL R22, R23, R62 ;  /* 0x0000003e17167220 */ /* 0x000fe20000400000 */
[----:B------:R-:W-:Y:S01]  /*5ff0*/  SHF.L.U32 R23, R24, 0x17, RZ ;  /* 0x0000001718177819 */ /* 0x000fe200000006ff */
[----:B------:R-:W-:Y:S02]  /*6000*/  IMAD.SHL.U32 R24, R29, 0x800000, RZ ;  /* 0x008000001d187824 */ /* 0x000fe400078e00ff */
[----:B------:R-:W-:Y:S01]  /*6010*/  FADD R28, R13, R20 ;  /* 0x000000140d1c7221 */ /* 0x000fe20000000000 */
[----:B0-----:R-:W-:Y:S01]  /*6020*/  FMUL R26, R26, R15 ;  /* 0x0000000f1a1a7220 */ /* 0x001fe20000400000 */
[----:B------:R-:W-:Y:S01]  /*6030*/  FMUL R29, R11, R32 ;  /* 0x000000200b1d7220 */ /* 0x000fe20000400000 */
[----:B------:R-:W-:Y:S01]  /*6040*/  FMUL R23, R23, R40 ;  /* 0x0000002817177220 */ /* 0x000fe20000400000 */
[----:B------:R-:W-:Y:S01]  /*6050*/  FADD R13, R28, R21 ;  /* 0x000000151c0d7221 */ /* 0x000fe20000000000 */
[----:B------:R-:W-:Y:S01]  /*6060*/  FMUL R24, R24, R25 ;  /* 0x0000001918187220 */ /* 0x000fe20000400000 */
[----:B------:R-:W-:-:S02]  /*6070*/  FMUL R25, R33, R66 ;  /* 0x0000004221197220 */ /* 0x000fc40000400000 */
        /* <DEDUP_REMOVED lines=18> */
.L_x_12048:
        /* <DEDUP_REMOVED lines=11> */
[----:B0-----:R-:W-:Y:S05]  /*6250*/  CALL.REL.NOINC `($__internal_180_$__cuda_sm3x_div_rn_noftz_f32_slowpath) ;  /* 0x0000002800e07944 */ /* 0x001fea0003c00000 */
[----:B------:R-:W-:-:S07]  /*6260*/  IMAD.MOV.U32 R14, RZ, RZ, R4 ;  /* 0x000000ffff0e7224 */ /* 0x000fce00078e0004 */
.L_x_11989:
[----:B------:R-:W-:Y:S05]  /*6270*/  BSYNC.RECONVERGENT B3 ;  /* 0x0000000000037941 */ /* 0x000fea0003800200 */
.L_x_11988:
        /* <DEDUP_REMOVED lines=11> */
[----:B0-----:R-:W-:Y:S05]  /*6330*/  CALL.REL.NOINC `($__internal_180_$__cuda_sm3x_div_rn_noftz_f32_slowpath) ;  /* 0x0000002800a87944 */ /* 0x001fea0003c00000 */
[----:B------:R-:W-:-:S07]  /*6340*/  IMAD.MOV.U32 R15, RZ, RZ, R4 ;  /* 0x000000ffff0f7224 */ /* 0x000fce00078e0004 */
.L_x_11991:
[----:B------:R-:W-:Y:S05]  /*6350*/  BSYNC.RECONVERGENT B3 ;  /* 0x0000000000037941 */ /* 0x000fea0003800200 */
.L_x_11990:
        /* <DEDUP_REMOVED lines=13> */
.L_x_11993:
[----:B------:R-:W-:Y:S05]  /*6430*/  BSYNC.RECONVERGENT B3 ;  /* 0x0000000000037941 */ /* 0x000fea0003800200 */
.L_x_11992:
        /* <DEDUP_REMOVED lines=13> */
.L_x_11995:
[----:B------:R-:W-:Y:S05]  /*6510*/  BSYNC.RECONVERGENT B3 ;  /* 0x0000000000037941 */ /* 0x000fea0003800200 */
.L_x_11994:
        /* <DEDUP_REMOVED lines=13> */
.L_x_11997:
[----:B------:R-:W-:Y:S05]  /*65f0*/  BSYNC.RECONVERGENT B3 ;  /* 0x0000000000037941 */ /* 0x000fea0003800200 */
.L_x_11996:
        /* <DEDUP_REMOVED lines=13> */
.L_x_11999:
[----:B------:R-:W-:Y:S05]  /*66d0*/  BSYNC.RECONVERGENT B3 ;  /* 0x0000000000037941 */ /* 0x000fea0003800200 */
.L_x_11998:
        /* <DEDUP_REMOVED lines=13> */
.L_x_12001:
[----:B------:R-:W-:Y:S05]  /*67b0*/  BSYNC.RECONVERGENT B3 ;  /* 0x0000000000037941 */ /* 0x000fea0003800200 */
.L_x_12000:
        /* <DEDUP_REMOVED lines=13> */
.L_x_12003:
[----:B------:R-:W-:Y:S05]  /*6890*/  BSYNC.RECONVERGENT B3 ;  /* 0x0000000000037941 */ /* 0x000fea0003800200 */
.L_x_12002:
        /* <DEDUP_REMOVED lines=12> */
[----:B------:R-:W-:-:S07]  /*6960*/  MOV R8, R4 ;  /* 0x0000000400087202 */ /* 0x000fce0000000f00 */
.L_x_12005:
[----:B------:R-:W-:Y:S05]  /*6970*/  BSYNC.RECONVERGENT B3 ;  /* 0x0000000000037941 */ /* 0x000fea0003800200 */
.L_x_12004:
        /* <DEDUP_REMOVED lines=11> */
[----:B0-----:R-:W-:Y:S05]  /*6a30*/  CALL.REL.NOINC `($__internal_180_$__cuda_sm3x_div_rn_noftz_f32_slowpath) ;  /* 0x0000002000e87944 */ /* 0x001fea0003c00000 */
[----:B------:R-:W-:-:S07]  /*6a40*/  MOV R9, R4 ;  /* 0x0000000400097202 */ /* 0x000fce0000000f00 */
.L_x_12007:
[----:B------:R-:W-:Y:S05]  /*6a50*/  BSYNC.RECONVERGENT B3 ;  /* 0x0000000000037941 */ /* 0x000fea0003800200 */
.L_x_12006:
        /* <DEDUP_REMOVED lines=13> */
.L_x_12009:
[----:B------:R-:W-:Y:S05]  /*6b30*/  BSYNC.RECONVERGENT B3 ;  /* 0x0000000000037941 */ /* 0x000fea0003800200 */
.L_x_12008:
        /* <DEDUP_REMOVED lines=13> */
.L_x_12011:
[----:B------:R-:W-:Y:S05]  /*6c10*/  BSYNC.RECONVERGENT B3 ;  /* 0x0000000000037941 */ /* 0x000fea0003800200 */
.L_x_12010:
        /* <DEDUP_REMOVED lines=13> */
.L_x_12013:
[----:B------:R-:W-:Y:S05]  /*6cf0*/  BSYNC.RECONVERGENT B3 ;  /* 0x0000000000037941 */ /* 0x000fea0003800200 */
.L_x_12012:
        /* <DEDUP_REMOVED lines=13> */
.L_x_12015:
[----:B------:R-:W-:Y:S05]  /*6dd0*/  BSYNC.RECONVERGENT B3 ;  /* 0x0000000000037941 */ /* 0x000fea0003800200 */
.L_x_12014:
        /* <DEDUP_REMOVED lines=13> */
.L_x_12017:
[----:B------:R-:W-:Y:S05]  /*6eb0*/  BSYNC.RECONVERGENT B3 ;  /* 0x0000000000037941 */ /* 0x000fea0003800200 */
.L_x_12016:
        /* <DEDUP_REMOVED lines=13> */
.L_x_12019:
[----:B------:R-:W-:Y:S05]  /*6f90*/  BSYNC.RECONVERGENT B3 ;  /* 0x0000000000037941 */ /* 0x000fea0003800200 */
.L_x_12018:
        /* <DEDUP_REMOVED lines=13> */
.L_x_12021:
[----:B------:R-:W-:Y:S05]  /*7070*/  BSYNC.RECONVERGENT B3 ;  /* 0x0000000000037941 */ /* 0x000fea0003800200 */
.L_x_12020:
        /* <DEDUP_REMOVED lines=13> */
.L_x_12023:
[----:B------:R-:W-:Y:S05]  /*7150*/  BSYNC.RECONVERGENT B3 ;  /* 0x0000000000037941 */ /* 0x000fea0003800200 */
.L_x_12022:
        /* <DEDUP_REMOVED lines=13> */
.L_x_12025:
[----:B------:R-:W-:Y:S05]  /*7230*/  BSYNC.RECONVERGENT B3 ;  /* 0x0000000000037941 */ /* 0x000fea0003800200 */
.L_x_12024:
        /* <DEDUP_REMOVED lines=13> */
.L_x_12027:
[----:B------:R-:W-:Y:S05]  /*7310*/  BSYNC.RECONVERGENT B3 ;  /* 0x0000000000037941 */ /* 0x000fea0003800200 */
.L_x_12026:
        /* <DEDUP_REMOVED lines=13> */
.L_x_12029:
[----:B------:R-:W-:Y:S05]  /*73f0*/  BSYNC.RECONVERGENT B3 ;  /* 0x0000000000037941 */ /* 0x000fea0003800200 */
.L_x_12028:
        /* <DEDUP_REMOVED lines=13> */
.L_x_12031:
[----:B------:R-:W-:Y:S05]  /*74d0*/  BSYNC.RECONVERGENT B3 ;  /* 0x0000000000037941 */ /* 0x000fea0003800200 */
.L_x_12030:
        /* <DEDUP_REMOVED lines=13> */
.L_x_12033:
[----:B------:R-:W-:Y:S05]  /*75b0*/  BSYNC.RECONVERGENT B3 ;  /* 0x0000000000037941 */ /* 0x000fea0003800200 */
.L_x_12032:
        /* <DEDUP_REMOVED lines=13> */
.L_x_12035:
[----:B------:R-:W-:Y:S05]  /*7690*/  BSYNC.RECONVERGENT B3 ;  /* 0x0000000000037941 */ /* 0x000fea0003800200 */
.L_x_12034:
        /* <DEDUP_REMOVED lines=64> */
.L_x_11986:
[----:B------:R-:W-:Y:S05]  /*7aa0*/  EXIT ;  /* 0x000000000000794d */ /* 0x000fea0003800000 */
.L_x_11987:
[----:B------:R-:W-:Y:S01]  /*7ab0*/  BSSY B1, `(.L_x_12037) ;  /* 0x0000007000017945 */ /* 0x000fe20003800000 */
[----:B------:R-:W-:Y:S01]  /*7ac0*/  IMAD.MOV.U32 R12, RZ, RZ, 0x10 ;  /* 0x00000010ff0c7424 */ /* 0x000fe200078e00ff */
[----:B------:R-:W-:Y:S02]  /*7ad0*/  MOV R11, 0x1f ;  /* 0x0000001f000b7802 */ /* 0x000fe40000000f00 */
[----:B------:R-:W-:-:S07]  /*7ae0*/  MOV R15, 0xffffffff ;  /* 0xffffffff000f7802 */ /* 0x000fce0000000f00 */
[----:B------:R-:W-:Y:S05]  /*7af0*/  WARPSYNC.COLLECTIVE R15, `(.L_x_12038) ;  /* 0x000000000f087348 */ /* 0x000fea0003c00000 */
[----:B------:R0:W1:Y:S02]  /*7b00*/  SHFL.BFLY P6, R14, R13, R12, R11 ;  /* 0x0c00000c0d0e7389 */ /* 0x00006400000c000b */
[----:B01----:R-:W-:Y:S05]  /*7b10*/  ENDCOLLECTIVE ;  /* 0x000000000000791b */ /* 0x003fea0003800000 */
.L_x_12038:
[----:B------:R-:W-:Y:S05]  /*7b20*/  BSYNC B1 ;  /* 0x0000000000017941 */ /* 0x000fea0003800000 */
.L_x_12037:
[----:B------:R-:W-:Y:S01]  /*7b30*/  HFMA2 R11, -RZ, RZ, 0, 1.847743988037109375e-06 ;  /* 0x0000001fff0b7431 */ /* 0x000fe200000001ff */
[----:B------:R-:W-:Y:S01]  /*7b40*/  FMNMX R13, R13, R14, !PT ;  /* 0x0000000e0d0d7209 */ /* 0x000fe20007800000 */
[----:B------:R-:W-:Y:S01]  /*7b50*/  IMAD.MOV.U32 R12, RZ, RZ, 0x8 ;  /* 0x00000008ff0c7424 */ /* 0x000fe200078e00ff */
[----:B------:R-:W-:-:S07]  /*7b60*/  MOV R15, 0xffffffff ;  /* 0xffffffff000f7802 */ /* 0x000fce0000000f00 */
[----:B------:R-:W-:Y:S05]  /*7b70*/  WARPSYNC.COLLECTIVE R15, `(.L_x_12039) ;  /* 0x000000000f087348 */ /* 0x000fea0003c00000 */
[----:B------:R0:W1:Y:S02]  /*7b80*/  SHFL.BFLY P6, R14, R13, R12, R11 ;  /* 0x0c00000c0d0e7389 */ /* 0x00006400000c000b */
[----:B01----:R-:W-:Y:S05]  /*7b90*/  ENDCOLLECTIVE ;  /* 0x000000000000791b */ /* 0x003fea0003800000 */
.L_x_12039:
[----:B------:R-:W-:Y:S01]  /*7ba0*/  HFMA2 R12, -RZ, RZ, 0, 2.384185791015625e-07 ;  /* 0x00000004ff0c7431 */ /* 0x000fe200000001ff */
[----:B------:R-:W-:-:S05]  /*7bb0*/  FMNMX R0, R13, R14, !PT ;  /* 0x0000000e0d007209 */ /* 0x000fca0007800000 */
[----:B------:R-:W-:-:S07]  /*7bc0*/  IMAD.MOV.U32 R13, RZ, RZ, R0 ;  /* 0x000000ffff0d7224 */ /* 0x000fce00078e0000 */
[----:B------:R-:W-:Y:S05]  /*7bd0*/  WARPSYNC.COLLECTIVE R15, `(.L_x_12040) ;  /* 0x000000000f087348 */ /* 0x000fea0003c00000 */
[----:B------:R0:W1:Y:S02]  /*7be0*/  SHFL.BFLY P6, R14, R13, R12, R11 ;  /* 0x0c00000c0d0e7389 */ /* 0x00006400000c000b */
[----:B01----:R-:W-:Y:S05]  /*7bf0*/  ENDCOLLECTIVE ;  /* 0x000000000000791b */ /* 0x003fea0003800000 */
.L_x_12040:
[----:B------:R-:W-:Y:S01]  /*7c00*/  IMAD.MOV.U32 R12, RZ, RZ, 0x2 ;  /* 0x00000002ff0c7424 */ /* 0x000fe200078e00ff */
[----:B------:R-:W-:-:S04]  /*7c10*/  FMNMX R2, R0, R14, !PT ;  /* 0x0000000e00027209 */ /* 0x000fc80007800000 */
[----:B------:R-:W-:-:S07]  /*7c20*/  MOV R13, R2 ;  /* 0x00000002000d7202 */ /* 0x000fce0000000f00 */
[----:B------:R-:W-:Y:S05]  /*7c30*/  WARPSYNC.COLLECTIVE R15, `(.L_x_12041) ;  /* 0x000000000f087348 */ /* 0x000fea0003c00000 */
[----:B------:R0:W1:Y:S02]  /*7c40*/  SHFL.BFLY P6, R14, R13, R12, R11 ;  /* 0x0c00000c0d0e7389 */ /* 0x00006400000c000b */
[----:B01----:R-:W-:Y:S05]  /*7c50*/  ENDCOLLECTIVE ;  /* 0x000000000000791b */ /* 0x003fea0003800000 */
.L_x_12041:
[----:B------:R-:W-:Y:S01]  /*7c60*/  HFMA2 R12, -RZ, RZ, 0, 5.9604644775390625e-08 ;  /* 0x00000001ff0c7431 */ /* 0x000fe200000001ff */
[----:B------:R-:W-:-:S04]  /*7c70*/  FMNMX R3, R2, R14, !PT ;  /* 0x0000000e02037209 */ /* 0x000fc80007800000 */
[----:B------:R-:W-:-:S07]  /*7c80*/  MOV R13, R3 ;  /* 0x00000003000d7202 */ /* 0x000fce0000000f00 */
[----:B------:R-:W-:Y:S05]  /*7c90*/  WARPSYNC.COLLECTIVE R15, `(.L_x_12042) ;  /* 0x000000000f087348 */ /* 0x000fea0003c00000 */
[----:B------:R0:W1:Y:S02]  /*7ca0*/  SHFL.BFLY P6, R14, R13, R12, R11 ;  /* 0x0c00000c0d0e7389 */ /* 0x00006400000c000b */
[----:B01----:R-:W-:Y:S05]  /*7cb0*/  ENDCOLLECTIVE ;  /* 0x000000000000791b */ /* 0x003fea0003800000 */
.L_x_12042:
[----:B------:R-:W-:Y:S01]  /*7cc0*/  IMAD.MOV.U32 R11, RZ, RZ, 0x3bbb989d ;  /* 0x3bbb989dff0b7424 */ /* 0x000fe200078e00ff */
[----:B------:R-:W-:Y:S02]  /*7cd0*/  MOV R13, 0x437c0000 ;  /* 0x437c0000000d7802 */ /* 0x000fe40000000f00 */
        /* <DEDUP_REMOVED lines=112> */
[----:B------:R-:W-:-:S04]  /*83e0*/  FFMA.SAT R14, R26, R11, 0.5 ;  /* 0x3f0000001a0e7423 */ /* 0x000fc8000000200b */
[----:B------:R-:W-:Y:S01]  /*83f0*/  FFMA.RM R14, R14, R13, 12582913 ;  /* 0x4b4000010e0e7423 */ /* 0x000fe2000000400d */
[----:B--2---:R-:W-:-:S03]  /*8400*/  FMUL R10, R10, R15 ;  /* 0x0000000f0a0a7220 */ /* 0x004fc60000400000 */
        /* <DEDUP_REMOVED lines=95> */
[----:B------:R-:W-:Y:S02]  /*8a00*/  SHF.L.U32 R28, R28, 0x17, RZ ;  /* 0x000000171c1c7819 */ /* 0x000fe400000006ff */
[----:B------:R-:W0:Y:S01]  /*8a10*/  MUFU.EX2 R29, R32 ;  /* 0x00000020001d7308 */ /* 0x000e220000000800 */
[----:B------:R-:W-:-:S04]  /*8a20*/  FFMA R11, R12, 1.4426950216293334961, -R11 ;  /* 0x3fb8aa3b0c0b7823 */ /* 0x000fc8000000080b */
[----:B------:R-:W-:Y:S01]  /*8a30*/  FFMA R15, R12, 1.925963033500011079e-08, R11 ;  /* 0x32a570600c0f7823 */ /* 0x000fe2000000000b */
[----:B------:R-:W-:-:S04]  /*8a40*/  FADD R11, RZ, R4 ;  /* 0x00000004ff0b7221 */ /* 0x000fc80000000000 */
[----:B------:R-:W-:Y:S01]  /*8a50*/  FADD R11, R11, R0 ;  /* 0x000000000b0b7221 */ /* 0x000fe20000000000 */
[----:B------:R-:W1:Y:S03]  /*8a60*/  MUFU.EX2 R15, R15 ;  /* 0x0000000f000f7308 */ /* 0x000e660000000800 */
[----:B------:R-:W-:Y:S01]  /*8a70*/  FADD R12, R11, R2 ;  /* 0x000000020b0c7221 */ /* 0x000fe20000000000 */
[----:B0-----:R-:W-:-:S03]  /*8a80*/  FMUL R29, R14, R29 ;  /* 0x0000001d0e1d7220 */ /* 0x001fc60000400000 */
[----:B------:R-:W-:-:S04]  /*8a90*/  FADD R12, R12, R3 ;  /* 0x000000030c0c7221 */ /* 0x000fc80000000000 */
        /* <DEDUP_REMOVED lines=27> */
.L_x_12043:
[----:B------:R-:W-:Y:S02]  /*8c50*/  IMAD.MOV.U32 R12, RZ, RZ, 0x8 ;  /* 0x00000008ff0c7424 */ /* 0x000fe400078e00ff */
[----:B------:R-:W-:-:S05]  /*8c60*/  FADD R32, R13, R14 ;  /* 0x0000000e0d207221 */ /* 0x000fca0000000000 */
[----:B------:R-:W-:-:S07]  /*8c70*/  MOV R13, R32 ;  /* 0x00000020000d7202 */ /* 0x000fce0000000f00 */
[----:B------:R-:W-:Y:S05]  /*8c80*/  WARPSYNC.COLLECTIVE R15, `(.L_x_12044) ;  /* 0x000000000f087348 */ /* 0x000fea0003c00000 */
[----:B------:R0:W1:Y:S02]  /*8c90*/  SHFL.BFLY P6, R14, R13, R12, R11 ;  /* 0x0c00000c0d0e7389 */ /* 0x00006400000c000b */
[----:B01----:R-:W-:Y:S05]  /*8ca0*/  ENDCOLLECTIVE ;  /* 0x000000000000791b */ /* 0x003fea0003800000 */
.L_x_12044:
[----:B------:R-:W-:Y:S02]  /*8cb0*/  HFMA2 R12, -RZ, RZ, 0, 2.384185791015625e-07 ;  /* 0x00000004ff0c7431 */ /* 0x000fe400000001ff */
[----:B------:R-:W-:-:S05]  /*8cc0*/  FADD R33, R32, R14 ;  /* 0x0000000e20217221 */ /* 0x000fca0000000000 */
[----:B------:R-:W-:-:S07]  /*8cd0*/  MOV R13, R33 ;  /* 0x00000021000d7202 */ /* 0x000fce0000000f00 */
[----:B------:R-:W-:Y:S05]  /*8ce0*/  WARPSYNC.COLLECTIVE R15, `(.L_x_12045) ;  /* 0x000000000f087348 */ /* 0x000fea0003c00000 */
[----:B------:R0:W1:Y:S02]  /*8cf0*/  SHFL.BFLY P6, R14, R13, R12, R11 ;  /* 0x0c00000c0d0e7389 */ /* 0x00006400000c000b */
[----:B01----:R-:W-:Y:S05]  /*8d00*/  ENDCOLLECTIVE ;  /* 0x000000000000791b */ /* 0x003fea0003800000 */
.L_x_12045:
[----:B------:R-:W-:Y:S01]  /*8d10*/  MOV R12, 0x2 ;  /* 0x00000002000c7802 */ /* 0x000fe20000000f00 */
[----:B------:R-:W-:-:S04]  /*8d20*/  FADD R34, R33, R14 ;  /* 0x0000000e21227221 */ /* 0x000fc80000000000 */
[----:B------:R-:W-:-:S07]  /*8d30*/  IMAD.MOV.U32 R13, RZ, RZ, R34 ;  /* 0x000000ffff0d7224 */ /* 0x000fce00078e0022 */
[----:B------:R-:W-:Y:S05]  /*8d40*/  WARPSYNC.COLLECTIVE R15, `(.L_x_12046) ;  /* 0x000000000f087348 */ /* 0x000fea0003c00000 */
[----:B------:R0:W1:Y:S02]  /*8d50*/  SHFL.BFLY P6, R14, R13, R12, R11 ;  /* 0x0c00000c0d0e7389 */ /* 0x00006400000c000b */
[----:B01----:R-:W-:Y:S05]  /*8d60*/  ENDCOLLECTIVE ;  /* 0x000000000000791b */ /* 0x003fea0003800000 */
.L_x_12046:
[----:B------:R-:W-:Y:S02]  /*8d70*/  IMAD.MOV.U32 R12, RZ, RZ, 0x1 ;  /* 0x00000001ff0c7424 */ /* 0x000fe400078e00ff */
[----:B------:R-:W-:-:S05]  /*8d80*/  FADD R35, R34, R14 ;  /* 0x0000000e22237221 */ /* 0x000fca0000000000 */
[----:B------:R-:W-:-:S07]  /*8d90*/  MOV R13, R35 ;  /* 0x00000023000d7202 */ /* 0x000fce0000000f00 */
[----:B------:R-:W-:Y:S05]  /*8da0*/  WARPSYNC.COLLECTIVE R15, `(.L_x_12047) ;  /* 0x000000000f087348 */ /* 0x000fea0003c00000 */
[----:B------:R0:W1:Y:S02]  /*8db0*/  SHFL.BFLY P6, R14, R13, R12, R11 ;  /* 0x0c00000c0d0e7389 */ /* 0x00006400000c000b */
[----:B01----:R-:W-:Y:S05]  /*8dc0*/  ENDCOLLECTIVE ;  /* 0x000000000000791b */ /* 0x003fea0003800000 */
.L_x_12047:
[----:B------:R-:W-:Y:S05]  /*8dd0*/  BRA `(.L_x_12048) ;  /* 0xffffffd000f07947 */ /* 0x000fea000383ffff */
        .weak           $__internal_180_$__cuda_sm3x_div_rn_noftz_f32_slowpath
        .type           $__internal_180_$__cuda_sm3x_div_rn_noftz_f32_slowpath,@function
        .size           $__internal_180_$__cuda_sm3x_div_rn_noftz_f32_slowpath,(.L_x_37557 - $__internal_180_$__cuda_sm3x_div_rn_noftz_f32_slowpath)
$__internal_180_$__cuda_sm3x_div_rn_noftz_f32_slowpath:
        /* <DEDUP_REMOVED lines=35> */
.L_x_12050:
        /* <DEDUP_REMOVED lines=51> */
.L_x_12057:
[----:B------:R-:W-:-:S04]  /*9340*/  LOP3.LUT R4, R4, 0x80000000, RZ, 0xc0, !PT ;  /* 0x8000000004047812 */ /* 0x000fc800078ec0ff */
[----:B------:R-:W-:Y:S01]  /*9350*/  LOP3.LUT R4, R4, 0x7f800000, RZ, 0xfc, !PT ;  /* 0x7f80000004047812 */ /* 0x000fe200078efcff */
[----:B------:R-:W-:Y:S06]  /*9360*/  BRA `(.L_x_12058) ;  /* 0x0000000000047947 */ /* 0x000fec0003800000 */
.L_x_12056:
[----:B------:R-:W-:-:S07]  /*9370*/  LEA R4, R41, R4, 0x17 ;  /* 0x0000000429047211 */ /* 0x000fce00078eb8ff */
.L_x_12058:
[----:B------:R-:W-:Y:S05]  /*9380*/  BSYNC.RECONVERGENT B2 ;  /* 0x0000000000027941 */ /* 0x000fea0003800200 */
.L_x_12055:
[----:B------:R-:W-:Y:S05]  /*9390*/  BRA `(.L_x_12059) ;  /* 0x0000000000207947 */ /* 0x000fea0003800000 */
.L_x_12054:
[----:B------:R-:W-:-:S04]  /*93a0*/  LOP3.LUT R4, R33, 0x80000000, R4, 0x48, !PT ;  /* 0x8000000021047812 */ /* 0x000fc800078e4804 */
[----:B------:R-:W-:Y:S01]  /*93b0*/  LOP3.LUT R4, R4, 0x7f800000, RZ, 0xfc, !PT ;  /* 0x7f80000004047812 */ /* 0x000fe200078efcff */
[----:B------:R-:W-:Y:S06]  /*93c0*/  BRA `(.L_x_12059) ;  /* 0x0000000000147947 */ /* 0x000fec0003800000 */
.L_x_12053:
[----:B------:R-:W-:Y:S01]  /*93d0*/  LOP3.LUT R4, R33, 0x80000000, R4, 0x48, !PT ;  /* 0x8000000021047812 */ /* 0x000fe200078e4804 */
[----:B------:R-:W-:Y:S06]  /*93e0*/  BRA `(.L_x_12059) ;  /* 0x00000000000c7947 */ /* 0x000fec0003800000 */
.L_x_12052:
[----:B------:R-:W0:Y:S01]  /*93f0*/  MUFU.RSQ R4, -QNAN ;  /* 0xffc0000000047908 */ /* 0x000e220000001400 */
[----:B------:R-:W-:Y:S05]  /*9400*/  BRA `(.L_x_12059) ;  /* 0x0000000000047947 */ /* 0x000fea0003800000 */
.L_x_12051:
[----:B------:R-:W-:-:S07]  /*9410*/  FADD.FTZ R4, R4, R11 ;  /* 0x0000000b04047221 */ /* 0x000fce0000010000 */
.L_x_12059:
[----:B------:R-:W-:Y:S05]  /*9420*/  BSYNC.RECONVERGENT B1 ;  /* 0x0000000000017941 */ /* 0x000fea0003800200 */
.L_x_12049:
[----:B------:R-:W-:-:S04]  /*9430*/  HFMA2 R13, -RZ, RZ, 0, 0 ;  /* 0x00000000ff0d7431 */ /* 0x000fc800000001ff */
[----:B0-----:R-:W-:Y:S05]  /*9440*/  RET.REL.NODEC R12 `(_Z15SoftmaxWarpImplI22BroadcastScaleMaskLoadIffbLm3EiE11DirectStoreIffEfLi1ELi24ELi32ELi1ELb0EL9Algorithm0EEvT_T0_ll) ;  /* 0xffffff680cec7950 */ /* 0x001fea0003c3ffff */
.L_x_12060:
        /* <DEDUP_REMOVED lines=11> */
.L_x_37557:


//--------------------- .text._Z15SoftmaxWarpImplI22BroadcastScaleMaskLoadIffbLm3EiE11DirectStoreIffEfLi1ELi23ELi32ELi1ELb1EL9Algorithm0EEvT_T0_ll --------------------------
	.section	.text._Z15SoftmaxWarpImplI22BroadcastScaleMaskLoadIffbLm3EiE11DirectStoreIffEfLi1ELi23ELi32ELi1ELb1EL9Algorithm0EEvT_T0_ll,"ax",@progbits
	.align	128
        .global         _Z15SoftmaxWarpImplI22BroadcastScaleMaskLoadIffbLm3EiE11DirectStoreIffEfLi1ELi23ELi32ELi1ELb1EL9Algorithm0EEvT_T0_ll
        .type           _Z15SoftmaxWarpImplI22BroadcastScaleMaskLoadIffbLm3EiE11DirectStoreIffEfLi1ELi23ELi32ELi1ELb1EL9Algorithm0EEvT_T0_ll,@function
        .size           _Z15SoftmaxWarpImplI22BroadcastScaleMaskLoadIffbLm3EiE11DirectStoreIffEfLi1ELi23ELi32ELi1ELb1EL9Algorithm0EEvT_T0_ll,(.L_x_37558 - _Z15SoftmaxWarpImplI22BroadcastScaleMaskLoadIffbLm3EiE11DirectStoreIffEfLi1ELi23ELi32ELi1ELb1EL9Algorithm0EEvT_T0_ll)
        .other          _Z15SoftmaxWarpImplI22BroadcastScaleMaskLoadIffbLm3EiE11DirectStoreIffEfLi1ELi23ELi32ELi1ELb1EL9Algorithm0EEvT_T0_ll,@"STO_CUDA_ENTRY STV_DEFAULT"
_Z15SoftmaxWarpImplI22BroadcastScaleMaskLoadIffbLm3EiE11DirectStoreIffEfLi1ELi23ELi32ELi1ELb1EL9Algorithm0EEvT_T0_ll:
.text._Z15SoftmaxWarpImplI22BroadcastScaleMaskLoadIffbLm3EiE11DirectStoreIffEfLi1ELi23ELi32ELi1ELb1EL9Algorithm0EEvT_T0_ll:
        /* <DEDUP_REMOVED lines=29> */
.L_x_12061:
        /* <DEDUP_REMOVED lines=25> */
[----:B-1----:R-:W-:-:S07]  /*0360*/  VIADD R35, R47, 0x2c0 ;  /* 0x000002c02f237836 */ /* 0x002fce0000000000 */
.L_x_12156:
        /* <DEDUP_REMOVED lines=96> */
.L_x_12064:
[----:B------:R-:W-:Y:S05]  /*0970*/  BSYNC.RECONVERGENT B1 ;  /* 0x0000000000017941 */ /* 0x000fea0003800200 */
.L_x_12063:
        /* <DEDUP_REMOVED lines=93> */
.L_x_12066:
[----:B------:R-:W-:Y:S05]  /*0f50*/  BSYNC.RECONVERGENT B1 ;  /* 0x0000000000017941 */ /* 0x000fea0003800200 */
.L_x_12065:
[----:B------:R-:W-:Y:S01]  /*0f60*/  BSSY.RECONVERGENT B1, `(.L_x_12067) ;  /* 0x000005b000017945 */ /* 0x000fe20003800200 */
[----:B------:R-:W-:Y:S01]  /*0f70*/  ISETP.GE.U32.AND P2, PT, R43, R14, PT ;  /* 0x0000000e2b00720c */ /* 0x000fe20003f46070 */
[----:B------:R-:W-:Y:S01]  /*0f80*/  VIADD R41, R47, 0x100 ;  /* 0x000001002f297836 */ /* 0x000fe20000000000 */
        /* <DEDUP_REMOVED lines=88> */
.L_x_12068:
[----:B------:R-:W-:Y:S05]  /*1510*/  BSYNC.RECONVERGENT B1 ;  /* 0x0000000000017941 */ /* 0x000fea0003800200 */
.L_x_12067:
        /* <DEDUP_REMOVED lines=91> */
.L_x_12070:
[----:B------:R-:W-:Y:S05]  /*1ad0*/  BSYNC.RECONVERGENT B1 ;  /* 0x0000000000017941 */ /* 0x000fea0003800200 */
.L_x_12069:
        /* <DEDUP_REMOVED lines=89> */
.L_x_12072:
[----:B------:R-:W-:Y:S05]  /*2070*/  BSYNC.RECONVERGENT B1 ;  /* 0x0000000000017941 */ /* 0x000fea0003800200 */
.L_x_12071:
        /* <DEDUP_REMOVED lines=95> */
.L_x_12074:
[----:B------:R-:W-:Y:S05]  /*2670*/  BSYNC.RECONVERGENT B1 ;  /* 0x0000000000017941 */ /* 0x000fea0003800200 */
.L_x_12073:
        /* <DEDUP_REMOVED lines=19> */
[----:B------:R-:W-:Y:S01]  /*27b0*/  IMAD R51, R22, R49, RZ ;  /* 0x0000003116337224 */ /* 0x000fe200078e02ff */
[----:B------:R-:W-:-:S03]  /*27c0*/  IABS R22, R12 ;  /* 0x0000000c00167213 */ /* 0x000fc60000000000 */
[----:B------:R-:W-:-:S04]  /*27d0*/  IMAD.HI.U32 R51, R45, R51, R44 ;  /* 0x000000332d337227 */ /* 0x000fc800078e002c */
[----:B------:R-:W-:Y:S02]  /*27e0*/  VIADD R44, R28, 0xffffffe ;  /* 0x0ffffffe1c2c7836 */ /* 0x000fe40000000000 */
[----:B------:R-:W-:Y:S02]  /*27f0*/  IMAD.HI.U32 R18, R51, R22, RZ ;  /* 0x0000001633127227 */ /* 0x000fe400078e00ff */
[----:B------:R-:W0:Y:S02]  /*2800*/  LDC.64 R50, c[0x0][0x390] ;  /* 0x0000e400ff327b82 */ /* 0x000e240000000a00 */
[----:B------:R-:W-:-:S04]  /*2810*/  IMAD.MOV R45, RZ, RZ, -R18 ;  /* 0x000000ffff2d7224 */ /* 0x000fc800078e0a12 */
[C---:B------:R-:W-:Y:S02]  /*2820*/  IMAD R22, R49.reuse, R45, R22 ;  /* 0x0000002d31167224 */ /* 0x040fe400078e0216 */
[----:B------:R1:W2:Y:S03]  /*2830*/  F2I.FTZ.U32.TRUNC.NTZ R45, R44 ;  /* 0x0000002c002d7305 */ /* 0x0002a6000021f000 */
[----:B------:R-:W-:Y:S01]  /*2840*/  ISETP.GT.U32.AND P4, PT, R49, R22, PT ;  /* 0x000000163100720c */ /* 0x000fe20003f84070 */
[----:B-1----:R-:W-:-:S12]  /*2850*/  IMAD.MOV.U32 R44, RZ, RZ, RZ ;  /* 0x000000ffff2c7224 */ /* 0x002fd800078e00ff */
[----:B------:R-:W-:Y:S01]  /*2860*/  @!P4 IMAD.IADD R22, R22, 0x1, -R49 ;  /* 0x000000011616c824 */ /* 0x000fe200078e0a31 */
[----:B------:R-:W-:-:S04]  /*2870*/  @!P4 IADD3 R18, PT, PT, R18, 0x1, RZ ;  /* 0x000000011212c810 */ /* 0x000fc80007ffe0ff */
[----:B------:R-:W-:Y:S02]  /*2880*/  ISETP.GE.U32.AND P3, PT, R22, R49, PT ;  /* 0x000000311600720c */ /* 0x000fe40003f66070 */
[----:B------:R-:W-:-:S04]  /*2890*/  LOP3.LUT R22, R12, R53, RZ, 0x3c, !PT ;  /* 0x000000350c167212 */ /* 0x000fc800078e3cff */
[----:B------:R-:W-:-:S07]  /*28a0*/  ISETP.GE.AND P4, PT, R22, RZ, PT ;  /* 0x000000ff1600720c */ /* 0x000fce0003f86270 */
[----:B------:R-:W-:Y:S01]  /*28b0*/  @P3 VIADD R18, R18, 0x1 ;  /* 0x0000000112123836 */ /* 0x000fe20000000000 */
[----:B------:R-:W-:-:S04]  /*28c0*/  ISETP.NE.AND P3, PT, R53, RZ, PT ;  /* 0x000000ff3500720c */ /* 0x000fc80003f65270 */
[----:B------:R-:W-:Y:S01]  /*28d0*/  MOV R24, R18 ;  /* 0x0000001200187202 */ /* 0x000fe20000000f00 */
[----:B--2---:R-:W-:-:S04]  /*28e0*/  IMAD.MOV R18, RZ, RZ, -R45 ;  /* 0x000000ffff127224 */ /* 0x004fc800078e0a2d */
        /* <DEDUP_REMOVED lines=47> */
.L_x_12076:
[----:B------:R-:W-:Y:S05]  /*2be0*/  BSYNC.RECONVERGENT B1 ;  /* 0x0000000000017941 */ /* 0x000fea0003800200 */
.L_x_12075:
        /* <DEDUP_REMOVED lines=87> */
.L_x_12078:
[----:B------:R-:W-:Y:S05]  /*3160*/  BSYNC.RECONVERGENT B1 ;  /* 0x0000000000017941 */ /* 0x000fea0003800200 */
.L_x_12077:
        /* <DEDUP_REMOVED lines=87> */
.L_x_12080:
[----:B------:R-:W-:Y:S05]  /*36e0*/  BSYNC.RECONVERGENT B1 ;  /* 0x0000000000017941 */ /* 0x000fea0003800200 */
.L_x_12079:
        /* <DEDUP_REMOVED lines=19> */
[----:B-1----:R-:W-:Y:S01]  /*3820*/  IADD3 R36, PT, PT, R34, 0xffffffe, RZ ;  /* 0x0ffffffe22247810 */ /* 0x002fe20007ffe0ff */
        /* <DEDUP_REMOVED lines=11> */
[----:B------:R-:W-:Y:S02]  /*38e0*/  @!P2 IMAD.IADD R30, R30, 0x1, -R43 ;  /* 0x000000011e1ea824 */ /* 0x000fe400078e0a2b */
[----:B------:R-:W-:Y:S01]  /*38f0*/  @!P2 VIADD R28, R28, 0x1 ;  /* 0x000000011c1ca836 */ /* 0x000fe20000000000 */
[----:B------:R-:W-:Y:S02]  /*3900*/  ISETP.NE.AND P2, PT, R45, RZ, PT ;  /* 0x000000ff2d00720c */ /* 0x000fe40003f45270 */
[----:B------:R-:W-:Y:S02]  /*3910*/  ISETP.GE.U32.AND P1, PT, R30, R43, PT ;  /* 0x0000002b1e00720c */ /* 0x000fe40003f26070 */
[----:B------:R-:W-:Y:S01]  /*3920*/  LOP3.LUT R30, R12, R45, RZ, 0x3c, !PT ;  /* 0x0000002d0c1e7212 */ /* 0x000fe200078e3cff */
[----:B------:R-:W0:Y:S03]  /*3930*/  LDC.64 R42, c[0x0][0x398] ;  /* 0x0000e600ff2a7b82 */ /* 0x000e260000000a00 */
[----:B------:R-:W-:-:S07]  /*3940*/  ISETP.GE.AND P3, PT, R30, RZ, PT ;  /* 0x000000ff1e00720c */ /* 0x000fce0003f66270 */
[----:B------:R-:W-:-:S05]  /*3950*/  @P1 VIADD R28, R28, 0x1 ;  /* 0x000000011c1c1836 */ /* 0x000fca0000000000 */
[----:B------:R-:W-:Y:S01]  /*3960*/  MOV R32, R28 ;  /* 0x0000001c00207202 */ /* 0x000fe20000000f00 */
[----:B-1----:R-:W-:-:S04]  /*3970*/  IMAD.MOV R28, RZ, RZ, -R37 ;  /* 0x000000ffff1c7224 */ /* 0x002fc800078e0a25 */
        /* <DEDUP_REMOVED lines=46> */
.L_x_12082:
[----:B------:R-:W-:Y:S05]  /*3c60*/  BSYNC.RECONVERGENT B1 ;  /* 0x0000000000017941 */ /* 0x000fea0003800200 */
.L_x_12081:
        /* <DEDUP_REMOVED lines=61> */
[----:B------:R-:W-:-:S04]  /*4040*/  SHF.R.S64 R36, RZ, 0x1e, R11 ;  /* 0x0000001eff247819 */ /* 0x000fc8000000100b */
[----:B------:R-:W-:-:S07]  /*4050*/  @P1 VIADD R28, R28, 0x1 ;  /* 0x000000011c1c1836 */ /* 0x000fce0000000000 */
[----:B------:R-:W-:Y:S02]  /*4060*/  @!P3 IADD3 R28, PT, PT, -R28, RZ, RZ ;  /* 0x000000ff1c1cb210 */ /* 0x000fe40007ffe1ff */
        /* <DEDUP_REMOVED lines=24> */
.L_x_12084:
[----:B------:R-:W-:Y:S05]  /*41f0*/  BSYNC.RECONVERGENT B1 ;  /* 0x0000000000017941 */ /* 0x000fea0003800200 */
.L_x_12083:
        /* <DEDUP_REMOVED lines=91> */
.L_x_12086:
[----:B------:R-:W-:Y:S05]  /*47b0*/  BSYNC.RECONVERGENT B1 ;  /* 0x0000000000017941 */ /* 0x000fea0003800200 */
.L_x_12085:
        /* <DEDUP_REMOVED lines=91> */
.L_x_12088:
[----:B------:R-:W-:Y:S05]  /*4d70*/  BSYNC.RECONVERGENT B1 ;  /* 0x0000000000017941 */ /* 0x000fea0003800200 */
.L_x_12087:
        /* <DEDUP_REMOVED lines=77> */
[----:B------:R-:W-:-:S02]  /*5250*/  IMAD R12, R12, R37, R45 ;  /* 0x000000250c0c7224 */ /* 0x000fc400078e022d */
[----:B------:R-:W-:Y:S01]  /*5260*/  IMAD R37, R36, UR44, RZ ;  /* 0x0000002c24257c24 */ /* 0x000fe2000f8e02ff */
[----:B------:R-:W-:Y:S02]  /*5270*/  ISETP.NE.AND.EX P3, PT, R41, RZ, PT, P3 ;  /* 0x000000ff2900720c */ /* 0x000fe40003f65330 */
[----:B------:R-:W-:Y:S02]  /*5280*/  SHF.R.S64 R36, RZ, 0x1e, R11 ;  /* 0x0000001eff247819 */ /* 0x000fe4000000100b */
        /* <DEDUP_REMOVED lines=16> */
.L_x_12090:
[----:B------:R-:W-:Y:S05]  /*5390*/  BSYNC.RECONVERGENT B1 ;  /* 0x0000000000017941 */ /* 0x000fea0003800200 */
.L_x_12089:
        /* <DEDUP_REMOVED lines=60> */
[----:B0-----:R-:W-:-:S07]  /*5760*/  ISETP.NE.U32.AND P3, PT, R36, 0x1, PT ;  /* 0x000000012400780c */ /* 0x001fce0003f65070 */
[----:B------:R-:W0:Y:S03]  /*5770*/  LDC.64 R42, c[0x0][0x3a0] ;  /* 0x0000e800ff2a7b82 */ /* 0x000e260000000a00 */
[----:B------:R-:W-:-:S05]  /*5780*/  @P2 VIADD R12, R12, 0x1 ;  /* 0x000000010c0c2836 */ /* 0x000fca0000000000 */
        /* <DEDUP_REMOVED lines=8> */
[----:B------:R-:W-:Y:S01]  /*5810*/  SHF.R.S64 R40, RZ, 0x1e, R47 ;  /* 0x0000001eff287819 */ /* 0x000fe2000000102f */
[----:B------:R-:W-:Y:S01]  /*5820*/  IMAD R37, R36, UR44, RZ ;  /* 0x0000002c24257c24 */ /* 0x000fe2000f8e02ff */
[----:B0-----:R-:W-:-:S02]  /*5830*/  ISETP.NE.U32.AND P2, PT, R42, 0x1, PT ;  /* 0x000000012a00780c */ /* 0x001fc40003f45070 */
        /* <DEDUP_REMOVED lines=15> */
.L_x_12092:
[----:B------:R-:W-:Y:S05]  /*5930*/  BSYNC.RECONVERGENT B1 ;  /* 0x0000000000017941 */ /* 0x000fea0003800200 */
.L_x_12091:
        /* <DEDUP_REMOVED lines=41> */
[----:B0-----:R-:W-:-:S09]  /*5bd0*/  IADD3 R41, PT, PT, R44, 0xffffffe, RZ ;  /* 0x0ffffffe2c297810 */ /* 0x001fd20007ffe0ff */
[----:B------:R-:W-:Y:S01]  /*5be0*/  @!P1 IMAD.MOV R46, RZ, RZ, -R46 ;  /* 0x000000ffff2e9224 */ /* 0x000fe200078e0a2e */
[----:B------:R-:W-:Y:S01]  /*5bf0*/  ISETP.NE.AND P1, PT, R42, RZ, PT ;  /* 0x000000ff2a00720c */ /* 0x000fe20003f25270 */
[----:B------:R-:W0:-:S12]  /*5c00*/  F2I.FTZ.U32.TRUNC.NTZ R41, R41 ;  /* 0x0000002900297305 */ /* 0x000e18000021f000 */
[----:B------:R-:W-:Y:S01]  /*5c10*/  @!P1 LOP3.LUT R46, RZ, R42, RZ, 0x33, !PT ;  /* 0x0000002aff2e9212 */ /* 0x000fe200078e33ff */
[----:B0-----:R-:W-:-:S03]  /*5c20*/  IMAD.MOV R44, RZ, RZ, -R41 ;  /* 0x000000ffff2c7224 */ /* 0x001fc600078e0a29 */
[----:B------:R-:W-:Y:S01]  /*5c30*/  IADD3 R40, PT, PT, -R46, RZ, RZ ;  /* 0x000000ff2e287210 */ /* 0x000fe20007ffe1ff */
[----:B------:R-:W-:-:S04]  /*5c40*/  IMAD R37, R44, R45, RZ ;  /* 0x0000002d2c257224 */ /* 0x000fc800078e02ff */
        /* <DEDUP_REMOVED lines=16> */
[----:B------:R-:W-:Y:S02]  /*5d50*/  ISETP.GE.AND P1, PT, R40, RZ, PT ;  /* 0x000000ff2800720c */ /* 0x000fe40003f26270 */
[----:B------:R-:W2:Y:S11]  /*5d60*/  LDC.64 R40, c[0x0][0x390] ;  /* 0x0000e400ff287b82 */ /* 0x000eb60000000a00 */
[----:B------:R-:W-:Y:S01]  /*5d70*/  @!P1 IMAD.MOV R37, RZ, RZ, -R37 ;  /* 0x000000ffff259224 */ /* 0x000fe200078e0a25 */
[----:B------:R-:W-:-:S13]  /*5d80*/  ISETP.NE.AND P1, PT, R12, RZ, PT ;  /* 0x000000ff0c00720c */ /* 0x000fda0003f25270 */
[----:B------:R-:W-:Y:S02]  /*5d90*/  @!P1 LOP3.LUT R37, RZ, R12, RZ, 0x33, !PT ;  /* 0x0000000cff259212 */ /* 0x000fe400078e33ff */
[----:B--2---:R-:W-:-:S04]  /*5da0*/  ISETP.NE.U32.AND P1, PT, R40, 0x1, PT ;  /* 0x000000012800780c */ /* 0x004fc80003f25070 */
[----:B------:R-:W-:Y:S01]  /*5db0*/  ISETP.NE.AND.EX P1, PT, R41, RZ, PT, P1 ;  /* 0x000000ff2900720c */ /* 0x000fe20003f25310 */
[----:B------:R-:W-:-:S03]  /*5dc0*/  IMAD.MOV R41, RZ, RZ, -R37 ;  /* 0x000000ffff297224 */ /* 0x000fc600078e0a25 */
[----:B------:R-:W-:Y:S01]  /*5dd0*/  SEL R40, R46, RZ, P1 ;  /* 0x000000ff2e287207 */ /* 0x000fe20000800000 */
[----:B------:R-:W-:Y:S01]  /*5de0*/  IMAD R12, R12, R41, R47 ;  /* 0x000000290c0c7224 */ /* 0x000fe200078e022f */
[----:B0-----:R-:W-:-:S03]  /*5df0*/  ISETP.NE.U32.AND P1, PT, R42, 0x1, PT ;  /* 0x000000012a00780c */ /* 0x001fc60003f25070 */
[----:B------:R-:W-:Y:S01]  /*5e00*/  IMAD R40, R40, UR44, RZ ;  /* 0x0000002c28287c24 */ /* 0x000fe2000f8e02ff */
[----:B------:R-:W-:-:S04]  /*5e10*/  ISETP.NE.AND.EX P1, PT, R43, RZ, PT, P1 ;  /* 0x000000ff2b00720c */ /* 0x000fc80003f25310 */
        /* <DEDUP_REMOVED lines=17> */
.L_x_12094:
[----:B------:R-:W-:Y:S05]  /*5f30*/  BSYNC.RECONVERGENT B1 ;  /* 0x0000000000017941 */ /* 0x000fea0003800200 */
.L_x_12093:
        /* <DEDUP_REMOVED lines=34> */
[----:B------:R-:W0:Y:S04]  /*6160*/  LDC.64 R46, c[0x0][0x3a0] ;  /* 0x0000e800ff2e7b82 */ /* 0x000e280000000a00 */
[----:B------:R-:W1:Y:S06]  /*6170*/  F2I.FTZ.U32.TRUNC.NTZ R43, R43 ;  /* 0x0000002b002b7305 */ /* 0x000e6c000021f000 */
[----:B------:R-:W-:Y:S01]  /*6180*/  @P4 VIADD R37, R37, 0x1 ;  /* 0x0000000125254836 */ /* 0x000fe20000000000 */
[----:B------:R-:W-:-:S04]  /*6190*/  ISETP.GE.AND P4, PT, R41, RZ, PT ;  /* 0x000000ff2900720c */ /* 0x000fc80003f86270 */
[----:B------:R-:W-:Y:S02]  /*61a0*/  MOV R48, R37 ;  /* 0x0000002500307202 */ /* 0x000fe40000000f00 */
[----:B-1----:R-:W-:-:S07]  /*61b0*/  IADD3 R37, PT, PT, RZ, -R43, RZ ;  /* 0x8000002bff257210 */ /* 0x002fce0007ffe0ff */
[----:B------:R-:W-:Y:S01]  /*61c0*/  @!P4 IMAD.MOV R48, RZ, RZ, -R48 ;  /* 0x000000ffff30c224 */ /* 0x000fe200078e0a30 */
[----:B------:R-:W-:Y:S01]  /*61d0*/  ISETP.NE.AND P4, PT, R44, RZ, PT ;  /* 0x000000ff2c00720c */ /* 0x000fe20003f85270 */
[----:B------:R-:W-:-:S12]  /*61e0*/  IMAD R37, R37, R50, RZ ;  /* 0x0000003225257224 */ /* 0x000fd800078e02ff */
[----:B------:R-:W-:-:S05]  /*61f0*/  @!P4 LOP3.LUT R48, RZ, R44, RZ, 0x33, !PT ;  /* 0x0000002cff30c212 */ /* 0x000fca00078e33ff */
[----:B------:R-:W-:-:S04]  /*6200*/  IMAD.MOV R42, RZ, RZ, -R48 ;  /* 0x000000ffff2a7224 */ /* 0x000fc800078e0a30 */
[----:B------:R-:W-:Y:S02]  /*6210*/  IMAD R49, R44, R42, R11 ;  /* 0x0000002a2c317224 */ /* 0x000fe400078e020b */
[----:B------:R-:W-:Y:S01]  /*6220*/  IMAD.MOV.U32 R42, RZ, RZ, RZ ;  /* 0x000000ffff2a7224 */ /* 0x000fe200078e00ff */
[----:B------:R-:W1:Y:S02]  /*6230*/  LDC.64 R44, c[0x0][0x398] ;  /* 0x0000e600ff2c7b82 */ /* 0x000e640000000a00 */
        /* <DEDUP_REMOVED lines=41> */
.L_x_12096:
[----:B------:R-:W-:Y:S05]  /*64d0*/  BSYNC.RECONVERGENT B1 ;  /* 0x0000000000017941 */ /* 0x000fea0003800200 */
.L_x_12095:
        /* <DEDUP_REMOVED lines=54> */
[----:B------:R-:W0:Y:S03]  /*6840*/  LDC.64 R46, c[0x0][0x3a0] ;  /* 0x0000e800ff2e7b82 */ /* 0x000e260000000a00 */
        /* <DEDUP_REMOVED lines=42> */
.L_x_12098:
[----:B------:R-:W-:Y:S05]  /*6af0*/  BSYNC.RECONVERGENT B1 ;  /* 0x0000000000017941 */ /* 0x000fea0003800200 */
.L_x_12097:
        /* <DEDUP_REMOVED lines=22> */
[----:B------:R-:W-:-:S05]  /*6c60*/  IABS R15, R11 ;  /* 0x0000000b000f7213 */ /* 0x000fca0000000000 */
[----:B------:R-:W-:-:S05]  /*6c70*/  IMAD.HI.U32 R14, R14, R15, RZ ;  /* 0x0000000f0e0e7227 */ /* 0x000fca00078e00ff */
[----:B------:R-:W-:-:S05]  /*6c80*/  IADD3 R44, PT, PT, -R14, RZ, RZ ;  /* 0x000000ff0e2c7210 */ /* 0x000fca0007ffe1ff */
[----:B------:R-:W-:Y:S02]  /*6c90*/  IMAD R15, R54, R44, R15 ;  /* 0x0000002c360f7224 */ /* 0x000fe400078e020f */
[----:B0-----:R-:W-:-:S03]  /*6ca0*/  VIADD R44, R37, 0xffffffe ;  /* 0x0ffffffe252c7836 */ /* 0x001fc60000000000 */
        /* <DEDUP_REMOVED lines=14> */
[----:B------:R-:W-:-:S04]  /*6d90*/  IMAD.MOV R14, RZ, RZ, -R41 ;  /* 0x000000ffff0e7224 */ /* 0x000fc800078e0a29 */
[----:B------:R-:W-:Y:S02]  /*6da0*/  IMAD R43, R46, R14, R11 ;  /* 0x0000000e2e2b7224 */ /* 0x000fe400078e020b */
[----:B------:R-:W-:Y:S01]  /*6db0*/  HFMA2 R14, -RZ, RZ, 0, 0 ;  /* 0x00000000ff0e7431 */ /* 0x000fe200000001ff */
[----:B------:R-:W0:Y:S02]  /*6dc0*/  LDC.64 R46, c[0x0][0x3a0] ;  /* 0x0000e800ff2e7b82 */ /* 0x000e240000000a00 */
[----:B------:R-:W-:Y:S02]  /*6dd0*/  LOP3.LUT R44, R43, R12, RZ, 0x3c, !PT ;  /* 0x0000000c2b2c7212 */ /* 0x000fe400078e3cff */
        /* <DEDUP_REMOVED lines=8> */
[----:B------:R-:W-:Y:S02]  /*6e60*/  ISETP.GE.AND P5, PT, R44, RZ, PT ;  /* 0x000000ff2c00720c */ /* 0x000fe40003fa6270 */
[----:B------:R-:W-:Y:S02]  /*6e70*/  ISETP.GE.U32.AND P6, PT, R14, R45, PT ;  /* 0x0000002d0e00720c */ /* 0x000fe40003fc6070 */
[----:B------:R-:W1:Y:S08]  /*6e80*/  LDC.64 R14, c[0x0][0x390] ;  /* 0x0000e400ff0e7b82 */ /* 0x000e700000000a00 */
[----:B------:R-:W2:Y:S03]  /*6e90*/  LDC.64 R44, c[0x0][0x398] ;  /* 0x0000e600ff2c7b82 */ /* 0x000ea60000000a00 */
[----:B------:R-:W-:Y:S01]  /*6ea0*/  @P6 VIADD R37, R37, 0x1 ;  /* 0x0000000125256836 */ /* 0x000fe20000000000 */
[----:B------:R-:W-:-:S03]  /*6eb0*/  ISETP.NE.AND P6, PT, R12, RZ, PT ;  /* 0x000000ff0c00720c */ /* 0x000fc60003fc5270 */
[----:B------:R-:W-:Y:S01]  /*6ec0*/  @!P5 IMAD.MOV R37, RZ, RZ, -R37 ;  /* 0x000000ffff25d224 */ /* 0x000fe200078e0a25 */
[----:B-1----:R-:W-:-:S09]  /*6ed0*/  ISETP.NE.U32.AND P5, PT, R14, 0x1, PT ;  /* 0x000000010e00780c */ /* 0x002fd20003fa5070 */
[----:B------:R-:W-:Y:S02]  /*6ee0*/  @!P6 LOP3.LUT R37, RZ, R12, RZ, 0x33, !PT ;  /* 0x0000000cff25e212 */ /* 0x000fe400078e33ff */
[----:B------:R-:W-:Y:S02]  /*6ef0*/  ISETP.NE.AND.EX P5, PT, R15, RZ, PT, P5 ;  /* 0x000000ff0f00720c */ /* 0x000fe40003fa5350 */
[----:B------:R-:W-:Y:S02]  /*6f00*/  IADD3 R15, PT, PT, -R37, RZ, RZ ;  /* 0x000000ff250f7210 */ /* 0x000fe40007ffe1ff */
[----:B--2---:R-:W-:Y:S02]  /*6f10*/  ISETP.NE.U32.AND P6, PT, R44, 0x1, PT ;  /* 0x000000012c00780c */ /* 0x004fe40003fc5070 */
[----:B------:R-:W-:Y:S01]  /*6f20*/  SEL R14, R41, RZ, P5 ;  /* 0x000000ff290e7207 */ /* 0x000fe20002800000 */
[----:B------:R-:W-:Y:S01]  /*6f30*/  IMAD R12, R12, R15, R43 ;  /* 0x0000000f0c0c7224 */ /* 0x000fe200078e022b */
[----:B0-----:R-:W-:-:S02]  /*6f40*/  ISETP.NE.U32.AND P5, PT, R46, 0x1, PT ;  /* 0x000000012e00780c */ /* 0x001fc40003fa5070 */
[----:B------:R-:W-:Y:S01]  /*6f50*/  ISETP.NE.AND.EX P6, PT, R45, RZ, PT, P6 ;  /* 0x000000ff2d00720c */ /* 0x000fe20003fc5360 */
[----:B------:R-:W-:Y:S01]  /*6f60*/  IMAD R14, R14, UR44, RZ ;  /* 0x0000002c0e0e7c24 */ /* 0x000fe2000f8e02ff */
[----:B------:R-:W-:Y:S02]  /*6f70*/  ISETP.NE.AND.EX P5, PT, R47, RZ, PT, P5 ;  /* 0x000000ff2f00720c */ /* 0x000fe40003fa5350 */
        /* <DEDUP_REMOVED lines=15> */
.L_x_12100:
[----:B------:R-:W-:Y:S05]  /*7070*/  BSYNC.RECONVERGENT B1 ;  /* 0x0000000000017941 */ /* 0x000fea0003800200 */
.L_x_12099:
        /* <DEDUP_REMOVED lines=87> */
.L_x_12102:
[----:B------:R-:W-:Y:S05]  /*75f0*/  BSYNC.RECONVERGENT B1 ;  /* 0x0000000000017941 */ /* 0x000fea0003800200 */
.L_x_12101:
        /* <DEDUP_REMOVED lines=55> */
[----:B------:R-:W0:Y:S03]  /*7970*/  LDC.64 R46, c[0x0][0x3a0] ;  /* 0x0000e800ff2e7b82 */ /* 0x000e260000000a00 */
[----:B------:R-:W-:-:S05]  /*7980*/  ISETP.GE.AND P3, PT, R14, RZ, PT ;  /* 0x000000ff0e00720c */ /* 0x000fca0003f66270 */
[----:B------:R-:W1:Y:S02]  /*7990*/  LDC.64 R14, c[0x0][0x390] ;  /* 0x0000e400ff0e7b82 */ /* 0x000e640000000a00 */
[----:B------:R-:W-:-:S06]  /*79a0*/  @P2 VIADD R37, R37, 0x1 ;  /* 0x0000000125252836 */ /* 0x000fcc0000000000 */
[----:B------:R-:W-:Y:S02]  /*79b0*/  @!P3 IADD3 R37, PT, PT, -R37, RZ, RZ ;  /* 0x000000ff2525b210 */ /* 0x000fe40007ffe1ff */
[----:B------:R-:W-:-:S05]  /*79c0*/  @!P5 LOP3.LUT R37, RZ, R12, RZ, 0x33, !PT ;  /* 0x0000000cff25d212 */ /* 0x000fca00078e33ff */
[----:B------:R-:W-:-:S04]  /*79d0*/  IMAD.MOV R41, RZ, RZ, -R37 ;  /* 0x000000ffff297224 */ /* 0x000fc800078e0a25 */
[----:B------:R-:W-:Y:S02]  /*79e0*/  IMAD R12, R12, R41, R45 ;  /* 0x000000290c0c7224 */ /* 0x000fe400078e022d */
[----:B------:R-:W2:Y:S01]  /*79f0*/  LDC.64 R44, c[0x0][0x398] ;  /* 0x0000e600ff2c7b82 */ /* 0x000ea20000000a00 */
[----:B-1----:R-:W-:-:S04]  /*7a00*/  ISETP.NE.U32.AND P3, PT, R14, 0x1, PT ;  /* 0x000000010e00780c */ /* 0x002fc80003f65070 */
[----:B------:R-:W-:-:S04]  /*7a10*/  ISETP.NE.AND.EX P5, PT, R15, RZ, PT, P3 ;  /* 0x000000ff0f00720c */ /* 0x000fc80003fa5330 */
[----:B------:R-:W-:-:S05]  /*7a20*/  SEL R14, R43, RZ, P5 ;  /* 0x000000ff2b0e7207 */ /* 0x000fca0002800000 */
[----:B------:R-:W-:Y:S01]  /*7a30*/  IMAD R14, R14, UR44, RZ ;  /* 0x0000002c0e0e7c24 */ /* 0x000fe2000f8e02ff */
[----:B--2---:R-:W-:Y:S02]  /*7a40*/  ISETP.NE.U32.AND P2, PT, R44, 0x1, PT ;  /* 0x000000012c00780c */ /* 0x004fe40003f45070 */
[----:B------:R-:W-:Y:S02]  /*7a50*/  SHF.R.S64 R44, RZ, 0x1e, R11 ;  /* 0x0000001eff2c7819 */ /* 0x000fe4000000100b */
[----:B------:R-:W-:Y:S02]  /*7a60*/  ISETP.NE.AND.EX P3, PT, R45, RZ, PT, P2 ;  /* 0x000000ff2d00720c */ /* 0x000fe40003f65320 */
        /* <DEDUP_REMOVED lines=16> */
.L_x_12104:
[----:B------:R-:W-:Y:S05]  /*7b70*/  BSYNC.RECONVERGENT B1 ;  /* 0x0000000000017941 */ /* 0x000fea0003800200 */
.L_x_12103:
        /* <DEDUP_REMOVED lines=54> */
[----:B------:R-:W0:Y:S03]  /*7ee0*/  LDC.64 R46, c[0x0][0x3a0] ;  /* 0x0000e800ff2e7b82 */ /* 0x000e260000000a00 */
[----:B------:R-:W-:-:S05]  /*7ef0*/  ISETP.GE.AND P2, PT, R14, RZ, PT ;  /* 0x000000ff0e00720c */ /* 0x000fca0003f46270 */
[----:B------:R-:W1:Y:S02]  /*7f00*/  LDC.64 R14, c[0x0][0x390] ;  /* 0x0000e400ff0e7b82 */ /* 0x000e640000000a00 */
[----:B------:R-:W-:-:S06]  /*7f10*/  @P1 IADD3 R37, PT, PT, R37, 0x1, RZ ;  /* 0x0000000125251810 */ /* 0x000fcc0007ffe0ff */
[----:B------:R-:W-:Y:S01]  /*7f20*/  @!P2 IMAD.MOV R37, RZ, RZ, -R37 ;  /* 0x000000ffff25a224 */ /* 0x000fe200078e0a25 */
        /* <DEDUP_REMOVED lines=27> */
.L_x_12106:
[----:B------:R-:W-:Y:S05]  /*80e0*/  BSYNC.RECONVERGENT B1 ;  /* 0x0000000000017941 */ /* 0x000fea0003800200 */
.L_x_12105:
        /* <DEDUP_REMOVED lines=54> */
[----:B------:R-:W0:Y:S03]  /*8450*/  LDC.64 R46, c[0x0][0x3a0] ;  /* 0x0000e800ff2e7b82 */ /* 0x000e260000000a00 */
[----:B------:R-:W-:-:S05]  /*8460*/  ISETP.GE.AND P2, PT, R14, RZ, PT ;  /* 0x000000ff0e00720c */ /* 0x000fca0003f46270 */
[----:B------:R-:W1:Y:S02]  /*8470*/  LDC.64 R14, c[0x0][0x390] ;  /* 0x0000e400ff0e7b82 */ /* 0x000e640000000a00 */
[----:B------:R-:W-:-:S06]  /*8480*/  @P1 VIADD R37, R37, 0x1 ;  /* 0x0000000125251836 */ /* 0x000fcc0000000000 */
[----:B------:R-:W-:Y:S01]  /*8490*/  @!P2 IMAD.MOV R37, RZ, RZ, -R37 ;  /* 0x000000ffff25a224 */ /* 0x000fe200078e0a25 */
[----:B------:R-:W-:-:S04]  /*84a0*/  @!P3 LOP3.LUT R37, RZ, R12, RZ, 0x33, !PT ;  /* 0x0000000cff25b212 */ /* 0x000fc800078e33ff */
[----:B------:R-:W-:-:S05]  /*84b0*/  IADD3 R41, PT, PT, -R37, RZ, RZ ;  /* 0x000000ff25297210 */ /* 0x000fca0007ffe1ff */
        /* <DEDUP_REMOVED lines=25> */
.L_x_12108:
[----:B------:R-:W-:Y:S05]  /*8650*/  BSYNC.RECONVERGENT B1 ;  /* 0x0000000000017941 */ /* 0x000fea0003800200 */
.L_x_12107:
[----:B------:R-:W0:Y:S01]  /*8660*/  S2R R47, SR_TID.X ;  /* 0x00000000002f7919 */ /* 0x000e220000002100 */
[----:B------:R-:W-:-:S03]  /*8670*/  UMOV UR4, 0xffffffff ;  /* 0xffffffff00047882 */ /* 0x000fc60000000000 */
[----:B------:R-:W-:Y:S05]  /*8680*/  BRA.DIV UR4, `(.L_x_12109) ;  /* 0x0000002e047c7947 */ /* 0x000fea000b800000 */
[----:B------:R-:W1:Y:S01]  /*8690*/  SHFL.BFLY PT, R14, R13, 0x10, 0x1f ;  /* 0x0e001f000d0e7f89 */ /* 0x000e6200000e0000 */
[----:B------:R-:W-:Y:S02]  /*86a0*/  IMAD.MOV.U32 R11, RZ, RZ, 0x3bbb989d ;  /* 0x3bbb989dff0b7424 */ /* 0x000fe400078e00ff */
        /* <DEDUP_REMOVED lines=41> */
[----:B------:R-:W1:Y:S01]  /*8940*/  MUFU.EX2 R4, R4 ;  /* 0x0000000400047308 */ /* 0x000e620000000800 */
[----:B------:R-:W-:Y:S01]  /*8950*/  FFMA.SAT R49, R18, R11, 0.5 ;  /* 0x3f00000012317423 */ /* 0x000fe2000000200b */
[----:B------:R-:W-:Y:S01]  /*8960*/  FFMA.RM R13, R15, R12, 12582913 ;  /* 0x4b4000010f0d7423 */ /* 0x000fe2000000400c */
[----:B------:R-:W-:Y:S01]  /*8970*/  FADD R15, R41, -12583039 ;  /* 0xcb40007f290f7421 */ /* 0x000fe20000000000 */
[----:B------:R-:W-:-:S02]  /*8980*/  SHF.L.U32 R37, R37, 0x17, RZ ;  /* 0x0000001725257819 */ /* 0x000fc400000006ff */
[C---:B------:R-:W-:Y:S01]  /*8990*/  FADD R43, R13.reuse, -12583039 ;  /* 0xcb40007f0d2b7421 */ /* 0x040fe20000000000 */
[----:B------:R-:W-:Y:S01]  /*89a0*/  FFMA R15, R6, 1.4426950216293334961, -R15 ;  /* 0x3fb8aa3b060f7823 */ /* 0x000fe2000000080f */
[----:B------:R-:W-:Y:S02]  /*89b0*/  IMAD.SHL.U32 R13, R13, 0x800000, RZ ;  /* 0x008000000d0d7824 */ /* 0x000fe400078e00ff */
[----:B------:R-:W-:Y:S01]  /*89c0*/  FFMA R43, R8, 1.4426950216293334961, -R43 ;  /* 0x3fb8aa3b082b7823 */ /* 0x000fe2000000082b */
[----:B------:R-:W-:Y:S01]  /*89d0*/  FFMA R6, R6, 1.925963033500011079e-08, R15 ;  /* 0x32a5706006067823 */ /* 0x000fe2000000000f */
[-C--:B------:R-:W-:Y:S02]  /*89e0*/  FFMA.SAT R15, R10, R11.reuse, 0.5 ;  /* 0x3f0000000a0f7423 */ /* 0x080fe4000000200b */
[----:B------:R-:W-:Y:S01]  /*89f0*/  FFMA R44, R8, 1.925963033500011079e-08, R43 ;  /* 0x32a57060082c7823 */ /* 0x000fe2000000002b */
[----:B------:R-:W-:Y:S01]  /*8a00*/  FFMA.SAT R43, R16, R11, 0.5 ;  /* 0x3f000000102b7423 */ /* 0x000fe2000000200b */
[----:B------:R-:W-:Y:S01]  /*8a10*/  FFMA.RM R8, R15, R12, 12582913 ;  /* 0x4b4000010f087423 */ /* 0x000fe2000000400c */
[----:B-1----:R-:W-:Y:S01]  /*8a20*/  FMUL R37, R37, R4 ;  /* 0x0000000425257220 */ /* 0x002fe20000400000 */
[----:B------:R-:W-:-:S02]  /*8a30*/  IMAD.SHL.U32 R4, R41, 0x800000, RZ ;  /* 0x0080000029047824 */ /* 0x000fc400078e00ff */
[----:B------:R-:W-:Y:S01]  /*8a40*/  FFMA.RM R14, R43, R12, 12582913 ;  /* 0x4b4000012b0e7423 */ /* 0x000fe2000000400c */
[C---:B------:R-:W-:Y:S01]  /*8a50*/  FADD R15, R8.reuse, -12583039 ;  /* 0xcb40007f080f7421 */ /* 0x040fe20000000000 */
[----:B------:R-:W1:Y:S01]  /*8a60*/  MUFU.EX2 R44, R44 ;  /* 0x0000002c002c7308 */ /* 0x000e620000000800 */
[----:B------:R-:W-:Y:S02]  /*8a70*/  SHF.L.U32 R8, R8, 0x17, RZ ;  /* 0x0000001708087819 */ /* 0x000fe400000006ff */
[----:B------:R-:W-:-:S04]  /*8a80*/  FFMA R15, R10, 1.4426950216293334961, -R15 ;  /* 0x3fb8aa3b0a0f7823 */ /* 0x000fc8000000080f */
[----:B------:R-:W-:Y:S01]  /*8a90*/  FFMA R10, R10, 1.925963033500011079e-08, R15 ;  /* 0x32a570600a0a7823 */ /* 0x000fe2000000000f */
[C---:B------:R-:W-:Y:S01]  /*8aa0*/  FADD R15, R14.reuse, -12583039 ;  /* 0xcb40007f0e0f7421 */ /* 0x040fe20000000000 */
[----:B------:R1:W2:Y:S01]  /*8ab0*/  MUFU.EX2 R43, R6 ;  /* 0x00000006002b7308 */ /* 0x0002a20000000800 */
[----:B------:R-:W-:Y:S02]  /*8ac0*/  IMAD.SHL.U32 R14, R14, 0x800000, RZ ;  /* 0x008000000e0e7824 */ /* 0x000fe400078e00ff */
[----:B------:R-:W-:-:S04]  /*8ad0*/  FFMA R15, R16, 1.4426950216293334961, -R15 ;  /* 0x3fb8aa3b100f7823 */ /* 0x000fc8000000080f */
[----:B------:R-:W-:Y:S01]  /*8ae0*/  FFMA R16, R16, 1.925963033500011079e-08, R15 ;  /* 0x32a5706010107823 */ /* 0x000fe2000000000f */
[-C--:B------:R-:W-:Y:S01]  /*8af0*/  FFMA.SAT R15, R20, R11.reuse, 0.5 ;  /* 0x3f000000140f7423 */ /* 0x080fe2000000200b */
[----:B-1----:R-:W-:Y:S01]  /*8b00*/  FMUL R6, R13, R44 ;  /* 0x0000002c0d067220 */ /* 0x002fe20000400000 */
[----:B------:R-:W-:Y:S02]  /*8b10*/  FFMA.SAT R13, R22, R11, 0.5 ;  /* 0x3f000000160d7423 */ /* 0x000fe4000000200b */
[-C--:B------:R-:W-:Y:S02]  /*8b20*/  FFMA.RM R15, R15, R12.reuse, 12582913 ;  /* 0x4b4000010f0f7423 */ /* 0x080fe4000000400c */
[----:B------:R-:W-:Y:S02]  /*8b30*/  FFMA.RM R13, R13, R12, 12582913 ;  /* 0x4b4000010d0d7423 */ /* 0x000fe4000000400c */
[----:B------:R-:W-:Y:S01]  /*8b40*/  FADD R45, R15, -12583039 ;  /* 0xcb40007f0f2d7421 */ /* 0x000fe20000000000 */
[----:B--2---:R-:W-:Y:S01]  /*8b50*/  FMUL R4, R4, R43 ;  /* 0x0000002b04047220 */ /* 0x004fe20000400000 */
        /* <DEDUP_REMOVED lines=9> */
[----:B------:R1:W2:Y:S01]  /*8bf0*/  MUFU.EX2 R43, R16 ;  /* 0x00000010002b7308 */ /* 0x0002a20000000800 */
[----:B------:R-:W-:Y:S02]  /*8c00*/  FFMA.RM R22, R49, R12, 12582913 ;  /* 0x4b40000131167423 */ /* 0x000fe4000000400c */
[----:B------:R-:W-:-:S04]  /*8c10*/  FFMA R41, R18, 1.4426950216293334961, -R41 ;  /* 0x3fb8aa3b12297823 */ /* 0x000fc80000000829 */
[----:B------:R-:W-:Y:S01]  /*8c20*/  FFMA R46, R18, 1.925963033500011079e-08, R41 ;  /* 0x32a57060122e7823 */ /* 0x000fe20000000029 */
[----:B------:R-:W-:Y:S01]  /*8c30*/  SHF.L.U32 R18, R20, 0x17, RZ ;  /* 0x0000001714127819 */ /* 0x000fe200000006ff */
[----:B------:R2:W3:Y:S01]  /*8c40*/  MUFU.EX2 R41, R10 ;  /* 0x0000000a00297308 */ /* 0x0004e20000000800 */
[----:B-1----:R-:W-:-:S07]  /*8c50*/  IMAD.SHL.U32 R16, R15, 0x800000, RZ ;  /* 0x008000000f107824 */ /* 0x002fce00078e00ff */
[----:B------:R-:W-:Y:S01]  /*8c60*/  MUFU.EX2 R44, R44 ;  /* 0x0000002c002c7308 */ /* 0x000fe20000000800 */
[----:B--2---:R-:W-:Y:S01]  /*8c70*/  FMUL R10, R14, R43 ;  /* 0x0000002b0e0a7220 */ /* 0x004fe20000400000 */
[----:B------:R-:W-:-:S04]  /*8c80*/  FFMA.SAT R43, R28, R11, 0.5 ;  /* 0x3f0000001c2b7423 */ /* 0x000fc8000000200b */
[----:B------:R-:W-:Y:S02]  /*8c90*/  FFMA.RM R15, R43, R12, 12582913 ;  /* 0x4b4000012b0f7423 */ /* 0x000fe4000000400c */
[----:B------:R-:W1:Y:S01]  /*8ca0*/  MUFU.EX2 R45, R45 ;  /* 0x0000002d002d7308 */ /* 0x000e620000000800 */
[----:B---3--:R-:W-:Y:S01]  /*8cb0*/  FMUL R8, R8, R41 ;  /* 0x0000002908087220 */ /* 0x008fe20000400000 */
[----:B------:R-:W-:Y:S01]  /*8cc0*/  FADD R41, R22, -12583039 ;  /* 0xcb40007f16297421 */ /* 0x000fe20000000000 */
[C---:B------:R-:W-:Y:S01]  /*8cd0*/  FADD R43, R15.reuse, -12583039 ;  /* 0xcb40007f0f2b7421 */ /* 0x040fe20000000000 */
[----:B------:R-:W-:Y:S02]  /*8ce0*/  IMAD.SHL.U32 R15, R15, 0x800000, RZ ;  /* 0x008000000f0f7824 */ /* 0x000fe400078e00ff */
[----:B------:R-:W-:Y:S01]  /*8cf0*/  FFMA R41, R24, 1.4426950216293334961, -R41 ;  /* 0x3fb8aa3b18297823 */ /* 0x000fe20000000829 */
[----:B------:R-:W-:Y:S01]  /*8d00*/  FFMA R43, R28, 1.4426950216293334961, -R43 ;  /* 0x3fb8aa3b1c2b7823 */ /* 0x000fe2000000082b */
[----:B------:R-:W-:-:S02]  /*8d10*/  IMAD.SHL.U32 R22, R22, 0x800000, RZ ;  /* 0x0080000016167824 */ /* 0x000fc400078e00ff */
[----:B------:R-:W-:Y:S01]  /*8d20*/  FFMA R24, R24, 1.925963033500011079e-08, R41 ;  /* 0x32a5706018187823 */ /* 0x000fe20000000029 */
[----:B------:R-:W-:-:S04]  /*8d30*/  FFMA.SAT R41, R26, R11, 0.5 ;  /* 0x3f0000001a297423 */ /* 0x000fc8000000200b */
[----:B------:R-:W-:Y:S01]  /*8d40*/  FFMA.RM R14, R41, R12, 12582913 ;  /* 0x4b400001290e7423 */ /* 0x000fe2000000400c */
[----:B-1----:R-:W-:Y:S01]  /*8d50*/  FMUL R16, R16, R45 ;  /* 0x0000002d10107220 */ /* 0x002fe20000400000 */
[----:B------:R-:W-:Y:S02]  /*8d60*/  FFMA R45, R28, 1.925963033500011079e-08, R43 ;  /* 0x32a570601c2d7823 */ /* 0x000fe4000000002b */
[C---:B------:R-:W-:Y:S01]  /*8d70*/  FADD R41, R14.reuse, -12583039 ;  /* 0xcb40007f0e297421 */ /* 0x040fe20000000000 */
[----:B------:R-:W1:Y:S01]  /*8d80*/  MUFU.EX2 R43, R24 ;  /* 0x00000018002b7308 */ /* 0x000e620000000800 */
[----:B------:R-:W-:Y:S02]  /*8d90*/  SHF.L.U32 R14, R14, 0x17, RZ ;  /* 0x000000170e0e7819 */ /* 0x000fe400000006ff */
[----:B------:R-:W-:-:S04]  /*8da0*/  FFMA R41, R26, 1.4426950216293334961, -R41 ;  /* 0x3fb8aa3b1a297823 */ /* 0x000fc80000000829 */
[----:B------:R-:W-:Y:S01]  /*8db0*/  FFMA R49, R26, 1.925963033500011079e-08, R41 ;  /* 0x32a570601a317823 */ /* 0x000fe20000000029 */
[----:B------:R-:W2:Y:S08]  /*8dc0*/  MUFU.EX2 R24, R45 ;  /* 0x0000002d00187308 */ /* 0x000eb00000000800 */
[----:B------:R-:W3:Y:S01]  /*8dd0*/  MUFU.EX2 R41, R46 ;  /* 0x0000002e00297308 */ /* 0x000ee20000000800 */
[----:B-1----:R-:W-:-:S07]  /*8de0*/  FMUL R28, R22, R43 ;  /* 0x0000002b161c7220 */ /* 0x002fce0000400000 */
[----:B------:R-:W1:Y:S01]  /*8df0*/  MUFU.EX2 R49, R49 ;  /* 0x0000003100317308 */ /* 0x000e620000000800 */
[----:B--2---:R-:W-:Y:S01]  /*8e00*/  FMUL R24, R15, R24 ;  /* 0x000000180f187220 */ /* 0x004fe20000400000 */
[----:B---3--:R-:W-:Y:S01]  /*8e10*/  FMUL R18, R18, R41 ;  /* 0x0000002912127220 */ /* 0x008fe20000400000 */
[----:B------:R-:W-:-:S04]  /*8e20*/  FFMA.SAT R41, R30, R11, 0.5 ;  /* 0x3f0000001e297423 */ /* 0x000fc8000000200b */
[----:B------:R-:W-:Y:S01]  /*8e30*/  FFMA.RM R20, R41, R12, 12582913 ;  /* 0x4b40000129147423 */ /* 0x000fe2000000400c */
[----:B-1----:R-:W-:-:S03]  /*8e40*/  FMUL R26, R14, R49 ;  /* 0x000000310e1a7220 */ /* 0x002fc60000400000 */
[C---:B------:R-:W-:Y:S01]  /*8e50*/  FADD R41, R20.reuse, -12583039 ;  /* 0xcb40007f14297421 */ /* 0x040fe20000000000 */
[----:B------:R-:W-:-:S03]  /*8e60*/  IMAD.SHL.U32 R20, R20, 0x800000, RZ ;  /* 0x0080000014147824 */ /* 0x000fc600078e00ff */
[----:B------:R-:W-:-:S04]  /*8e70*/  FFMA R41, R30, 1.4426950216293334961, -R41 ;  /* 0x3fb8aa3b1e297823 */ /* 0x000fc80000000829 */
[----:B------:R-:W-:Y:S01]  /*8e80*/  FFMA R46, R30, 1.925963033500011079e-08, R41 ;  /* 0x32a570601e2e7823 */ /* 0x000fe20000000029 */
[----:B------:R-:W-:Y:S01]  /*8e90*/  FFMA.SAT R41, R32, R11, 0.5 ;  /* 0x3f00000020297423 */ /* 0x000fe2000000200b */
[----:B------:R-:W-:Y:S02]  /*8ea0*/  FMUL R30, R13, R44 ;  /* 0x0000002c0d1e7220 */ /* 0x000fe40000400000 */
[----:B------:R-:W1:Y:S01]  /*8eb0*/  MUFU.EX2 R15, R46 ;  /* 0x0000002e000f7308 */ /* 0x000e620000000800 */
[----:B------:R-:W-:-:S04]  /*8ec0*/  FFMA.RM R41, R41, R12, 12582913 ;  /* 0x4b40000129297423 */ /* 0x000fc8000000400c */
[----:B------:R-:W-:-:S04]  /*8ed0*/  FADD R13, R41, -12583039 ;  /* 0xcb40007f290d7421 */ /* 0x000fc80000000000 */
[----:B------:R-:W-:-:S04]  /*8ee0*/  FFMA R13, R32, 1.4426950216293334961, -R13 ;  /* 0x3fb8aa3b200d7823 */ /* 0x000fc8000000080d */
[----:B------:R-:W-:Y:S01]  /*8ef0*/  FFMA R44, R32, 1.925963033500011079e-08, R13 ;  /* 0x32a57060202c7823 */ /* 0x000fe2000000000d */
[----:B------:R-:W-:Y:S01]  /*8f00*/  FFMA.SAT R13, R34, R11, 0.5 ;  /* 0x3f000000220d7423 */ /* 0x000fe2000000200b */
[----:B-1----:R-:W-:-:S03]  /*8f10*/  FMUL R22, R20, R15 ;  /* 0x0000000f14167220 */ /* 0x002fc60000400000 */
[----:B------:R-:W-:Y:S01]  /*8f20*/  FFMA.RM R32, R13, R12, 12582913 ;  /* 0x4b4000010d207423 */ /* 0x000fe2000000400c */
[----:B------:R-:W1:Y:S01]  /*8f30*/  MUFU.EX2 R43, R44 ;  /* 0x0000002c002b7308 */ /* 0x000e620000000800 */
[----:B------:R-:W-:Y:S02]  /*8f40*/  SHF.L.U32 R20, R41, 0x17, RZ ;  /* 0x0000001729147819 */ /* 0x000fe400000006ff */
[C---:B------:R-:W-:Y:S01]  /*8f50*/  FADD R13, R32.reuse, -12583039 ;  /* 0xcb40007f200d7421 */ /* 0x040fe20000000000 */
[----:B------:R-:W-:-:S03]  /*8f60*/  IMAD.SHL.U32 R32, R32, 0x800000, RZ ;  /* 0x0080000020207824 */ /* 0x000fc600078e00ff */
[----:B------:R-:W-:-:S04]  /*8f70*/  FFMA R13, R34, 1.4426950216293334961, -R13 ;  /* 0x3fb8aa3b220d7823 */ /* 0x000fc8000000080d */
[----:B------:R-:W-:Y:S01]  /*8f80*/  FFMA R51, R34, 1.925963033500011079e-08, R13 ;  /* 0x32a5706022337823 */ /* 0x000fe2000000000d */
[----:B------:R-:W-:-:S04]  /*8f90*/  FFMA.SAT R13, R36, R11, 0.5 ;  /* 0x3f000000240d7423 */ /* 0x000fc8000000200b */
[-C--:B------:R-:W-:Y:S01]  /*8fa0*/  FFMA.RM R34, R13, R12.reuse, 12582913 ;  /* 0x4b4000010d227423 */ /* 0x080fe2000000400c */
[----:B-1----:R-:W-:Y:S01]  /*8fb0*/  FMUL R20, R20, R43 ;  /* 0x0000002b14147220 */ /* 0x002fe20000400000 */
[----:B------:R-:W-:Y:S01]  /*8fc0*/  FFMA.SAT R43, R56, R11, 0.5 ;  /* 0x3f000000382b7423 */ /* 0x000fe2000000200b */
[----:B------:R-:W1:Y:S01]  /*8fd0*/  MUFU.EX2 R51, R51 ;  /* 0x0000003300337308 */ /* 0x000e620000000800 */
[C---:B------:R-:W-:Y:S01]  /*8fe0*/  FADD R13, R34.reuse, -12583039 ;  /* 0xcb40007f220d7421 */ /* 0x040fe20000000000 */
[----:B------:R-:W-:Y:S02]  /*8ff0*/  IMAD.SHL.U32 R34, R34, 0x800000, RZ ;  /* 0x0080000022227824 */ /* 0x000fe400078e00ff */
[----:B------:R-:W-:Y:S01]  /*9000*/  FFMA.RM R43, R43, R12, 12582913 ;  /* 0x4b4000012b2b7423 */ /* 0x000fe2000000400c */
[----:B------:R-:W-:-:S03]  /*9010*/  FFMA R13, R36, 1.4426950216293334961, -R13 ;  /* 0x3fb8aa3b240d7823 */ /* 0x000fc6000000080d */
[C---:B------:R-:W-:Y:S01]  /*9020*/  FADD R45, R43.reuse, -12583039 ;  /* 0xcb40007f2b2d7421 */ /* 0x040fe20000000000 */
[----:B------:R-:W-:Y:S02]  /*9030*/  IMAD.SHL.U32 R43, R43, 0x800000, RZ ;  /* 0x008000002b2b7824 */ /* 0x000fe400078e00ff */
[----:B------:R-:W-:Y:S01]  /*9040*/  FFMA R49, R36, 1.925963033500011079e-08, R13 ;  /* 0x32a5706024317823 */ /* 0x000fe2000000000d */
[----:B------:R-:W-:Y:S01]  /*9050*/  FFMA.SAT R13, R40, R11, 0.5 ;  /* 0x3f000000280d7423 */ /* 0x000fe2000000200b */
[----:B------:R-:W-:-:S03]  /*9060*/  FFMA R45, R56, 1.4426950216293334961, -R45 ;  /* 0x3fb8aa3b382d7823 */ /* 0x000fc6000000082d */
[-C--:B------:R-:W-:Y:S01]  /*9070*/  FFMA.RM R36, R13, R12.reuse, 12582913 ;  /* 0x4b4000010d247423 */ /* 0x080fe2000000400c */
[----:B------:R-:W-:Y:S01]  /*9080*/  FFMA R56, R56, 1.925963033500011079e-08, R45 ;  /* 0x32a5706038387823 */ /* 0x000fe2000000002d */
[-C--:B------:R-:W-:Y:S01]  /*9090*/  FFMA.SAT R45, R58, R11.reuse, 0.5 ;  /* 0x3f0000003a2d7423 */ /* 0x080fe2000000200b */
[----:B------:R-:W2:Y:S01]  /*90a0*/  MUFU.EX2 R49, R49 ;  /* 0x0000003100317308 */ /* 0x000ea20000000800 */
[C---:B------:R-:W-:Y:S01]  /*90b0*/  FADD R13, R36.reuse, -12583039 ;  /* 0xcb40007f240d7421 */ /* 0x040fe20000000000 */
[----:B------:R-:W-:Y:S01]  /*90c0*/  SHF.L.U32 R36, R36, 0x17, RZ ;  /* 0x0000001724247819 */ /* 0x000fe200000006ff */
[----:B------:R-:W-:Y:S01]  /*90d0*/  FFMA.RM R44, R45, R12, 12582913 ;  /* 0x4b4000012d2c7423 */ /* 0x000fe2000000400c */
[----:B------:R-:W-:Y:S01]  /*90e0*/  FFMA.SAT R45, R50, R11, 0.5 ;  /* 0x3f000000322d7423 */ /* 0x000fe2000000200b */
[----:B------:R-:W-:Y:S01]  /*90f0*/  FFMA R13, R40, 1.4426950216293334961, -R13 ;  /* 0x3fb8aa3b280d7823 */ /* 0x000fe2000000080d */
[----:B-1----:R-:W-:Y:S02]  /*9100*/  FMUL R32, R32, R51 ;  /* 0x0000003320207220 */ /* 0x002fe40000400000 */
[----:B------:R-:W1:Y:S01]  /*9110*/  MUFU.EX2 R56, R56 ;  /* 0x0000003800387308 */ /* 0x000e620000000800 */
[----:B------:R-:W-:Y:S01]  /*9120*/  FFMA R40, R40, 1.925963033500011079e-08, R13 ;  /* 0x32a5706028287823 */ /* 0x000fe2000000000d */
[----:B------:R-:W-:-:S04]  /*9130*/  FFMA.SAT R13, R42, R11, 0.5 ;  /* 0x3f0000002a0d7423 */ /* 0x000fc8000000200b */
[----:B------:R-:W-:Y:S01]  /*9140*/  FFMA.RM R13, R13, R12, 12582913 ;  /* 0x4b4000010d0d7423 */ /* 0x000fe2000000400c */
[----:B--2---:R-:W-:-:S03]  /*9150*/  FMUL R34, R34, R49 ;  /* 0x0000003122227220 */ /* 0x004fc60000400000 */
[C---:B------:R-:W-:Y:S01]  /*9160*/  FADD R15, R13.reuse, -12583039 ;  /* 0xcb40007f0d0f7421 */ /* 0x040fe20000000000 */
[----:B------:R-:W-:-:S03]  /*9170*/  IMAD.SHL.U32 R13, R13, 0x800000, RZ ;  /* 0x008000000d0d7824 */ /* 0x000fc600078e00ff */
[----:B------:R-:W-:Y:S01]  /*9180*/  FFMA R15, R42, 1.4426950216293334961, -R15 ;  /* 0x3fb8aa3b2a0f7823 */ /* 0x000fe2000000080f */
[----:B-1----:R-:W-:-:S03]  /*9190*/  FMUL R43, R43, R56 ;  /* 0x000000382b2b7220 */ /* 0x002fc60000400000 */
[----:B------:R-:W-:Y:S01]  /*91a0*/  FFMA R42, R42, 1.925963033500011079e-08, R15 ;  /* 0x32a570602a2a7823 */ /* 0x000fe2000000000f */
[----:B------:R-:W-:-:S04]  /*91b0*/  FFMA.SAT R15, R52, R11, 0.5 ;  /* 0x3f000000340f7423 */ /* 0x000fc8000000200b */
[----:B------:R-:W-:Y:S01]  /*91c0*/  FFMA.RM R14, R15, R12, 12582913 ;  /* 0x4b4000010f0e7423 */ /* 0x000fe2000000400c */
[----:B------:R-:W1:Y:S03]  /*91d0*/  MUFU.EX2 R42, R42 ;  /* 0x0000002a002a7308 */ /* 0x000e660000000800 */
[C---:B------:R-:W-:Y:S01]  /*91e0*/  FADD R15, R14.reuse, -12583039 ;  /* 0xcb40007f0e0f7421 */ /* 0x040fe20000000000 */
[----:B------:R-:W-:-:S03]  /*91f0*/  IMAD.SHL.U32 R14, R14, 0x800000, RZ ;  /* 0x008000000e0e7824 */ /* 0x000fc600078e00ff */
[----:B------:R-:W-:-:S04]  /*9200*/  FFMA R15, R52, 1.4426950216293334961, -R15 ;  /* 0x3fb8aa3b340f7823 */ /* 0x000fc8000000080f */
[----:B------:R-:W-:Y:S01]  /*9210*/  FFMA R52, R52, 1.925963033500011079e-08, R15 ;  /* 0x32a5706034347823 */ /* 0x000fe2000000000f */
[----:B------:R-:W-:-:S04]  /*9220*/  FFMA.SAT R15, R54, R11, 0.5 ;  /* 0x3f000000360f7423 */ /* 0x000fc8000000200b */
[----:B------:R-:W-:-:S04]  /*9230*/  FFMA.RM R15, R15, R12, 12582913 ;  /* 0x4b4000010f0f7423 */ /* 0x000fc8000000400c */
[C---:B------:R-:W-:Y:S01]  /*9240*/  FADD R41, R15.reuse, -12583039 ;  /* 0xcb40007f0f297421 */ /* 0x040fe20000000000 */
[----:B------:R-:W-:-:S03]  /*9250*/  SHF.L.U32 R15, R15, 0x17, RZ ;  /* 0x000000170f0f7819 */ /* 0x000fc600000006ff */
[----:B------:R-:W-:-:S04]  /*9260*/  FFMA R41, R54, 1.4426950216293334961, -R41 ;  /* 0x3fb8aa3b36297823 */ /* 0x000fc80000000829 */
[----:B------:R-:W-:Y:S02]  /*9270*/  FFMA R54, R54, 1.925963033500011079e-08, R41 ;  /* 0x32a5706036367823 */ /* 0x000fe40000000029 */
[----:B------:R1:W2:Y:S08]  /*9280*/  MUFU.EX2 R41, R40 ;  /* 0x0000002800297308 */ /* 0x0002b00000000800 */
[----:B------:R-:W3:Y:S01]  /*9290*/  MUFU.EX2 R54, R54 ;  /* 0x0000003600367308 */ /* 0x000ee20000000800 */
[----:B-1----:R-:W-:Y:S01]  /*92a0*/  FMUL R40, R13, R42 ;  /* 0x0000002a0d287220 */ /* 0x002fe20000400000 */
[----:B--2---:R-:W-:Y:S01]  /*92b0*/  FMUL R36, R36, R41 ;  /* 0x0000002924247220 */ /* 0x004fe20000400000 */
[C---:B------:R-:W-:Y:S01]  /*92c0*/  FADD R41, R44.reuse, -12583039 ;  /* 0xcb40007f2c297421 */ /* 0x040fe20000000000 */
[----:B------:R-:W-:-:S03]  /*92d0*/  IMAD.SHL.U32 R44, R44, 0x800000, RZ ;  /* 0x008000002c2c7824 */ /* 0x000fc600078e00ff */
[----:B------:R-:W-:Y:S01]  /*92e0*/  FFMA R41, R58, 1.4426950216293334961, -R41 ;  /* 0x3fb8aa3b3a297823 */ /* 0x000fe20000000829 */
[----:B---3--:R-:W-:-:S03]  /*92f0*/  FMUL R42, R15, R54 ;  /* 0x000000360f2a7220 */ /* 0x008fc60000400000 */
[----:B------:R-:W-:Y:S01]  /*9300*/  FFMA R58, R58, 1.925963033500011079e-08, R41 ;  /* 0x32a570603a3a7823 */ /* 0x000fe20000000029 */
[----:B------:R-:W-:-:S04]  /*9310*/  FFMA.SAT R41, R48, R11, 0.5 ;  /* 0x3f00000030297423 */ /* 0x000fc8000000200b */
[-C--:B------:R-:W-:Y:S01]  /*9320*/  FFMA.RM R11, R41, R12.reuse, 12582913 ;  /* 0x4b400001290b7423 */ /* 0x080fe2000000400c */
[----:B------:R-:W-:Y:S02]  /*9330*/  FFMA.RM R12, R45, R12, 12582913 ;  /* 0x4b4000012d0c7423 */ /* 0x000fe4000000400c */
[----:B------:R-:W-:Y:S01]  /*9340*/  MUFU.EX2 R45, R52 ;  /* 0x00000034002d7308 */ /* 0x000fe20000000800 */
[C---:B------:R-:W-:Y:S01]  /*9350*/  FADD R41, R11.reuse, -12583039 ;  /* 0xcb40007f0b297421 */ /* 0x040fe20000000000 */
[----:B------:R-:W-:-:S03]  /*9360*/  SHF.L.U32 R46, R11, 0x17, RZ ;  /* 0x000000170b2e7819 */ /* 0x000fc600000006ff */
[----:B------:R-:W-:-:S04]  /*9370*/  FFMA R41, R48, 1.4426950216293334961, -R41 ;  /* 0x3fb8aa3b30297823 */ /* 0x000fc80000000829 */
[----:B------:R-:W-:Y:S01]  /*9380*/  FFMA R48, R48, 1.925963033500011079e-08, R41 ;  /* 0x32a5706030307823 */ /* 0x000fe20000000029 */
[C---:B------:R-:W-:Y:S01]  /*9390*/  FADD R41, R12.reuse, -12583039 ;  /* 0xcb40007f0c297421 */ /* 0x040fe20000000000 */
[----:B------:R-:W-:Y:S02]  /*93a0*/  IMAD.SHL.U32 R12, R12, 0x800000, RZ ;  /* 0x008000000c0c7824 */ /* 0x000fe400078e00ff */
[----:B------:R-:W1:Y:S01]  /*93b0*/  MUFU.EX2 R15, R48 ;  /* 0x00000030000f7308 */ /* 0x000e620000000800 */
[----:B------:R-:W-:-:S04]  /*93c0*/  FFMA R41, R50, 1.4426950216293334961, -R41 ;  /* 0x3fb8aa3b32297823 */ /* 0x000fc80000000829 */
[----:B------:R-:W-:Y:S01]  /*93d0*/  FFMA R50, R50, 1.925963033500011079e-08, R41 ;  /* 0x32a5706032327823 */ /* 0x000fe20000000029 */
[----:B------:R-:W-:-:S03]  /*93e0*/  FADD R41, RZ, R37 ;  /* 0x00000025ff297221 */ /* 0x000fc60000000000 */
[----:B------:R-:W-:Y:S01]  /*93f0*/  MUFU.EX2 R49, R50 ;  /* 0x0000003200317308 */ /* 0x000fe20000000800 */
        /* <DEDUP_REMOVED lines=14> */
[----:B------:R-:W-:-:S04]  /*94e0*/  FADD R13, R13, R20 ;  /* 0x000000140d0d7221 */ /* 0x000fc80000000000 */
[----:B------:R-:W-:-:S04]  /*94f0*/  FADD R13, R13, R32 ;  /* 0x000000200d0d7221 */ /* 0x000fc80000000000 */
[----:B------:R-:W-:-:S04]  /*9500*/  FADD R13, R13, R34 ;  /* 0x000000220d0d7221 */ /* 0x000fc80000000000 */
[----:B------:R-:W-:-:S04]  /*9510*/  FADD R13, R13, R36 ;  /* 0x000000240d0d7221 */ /* 0x000fc80000000000 */
[----:B------:R-:W-:Y:S01]  /*9520*/  FADD R14, R13, R40 ;  /* 0x000000280d0e7221 */ /* 0x000fe20000000000 */
[----:B-1----:R-:W-:Y:S01]  /*9530*/  FMUL R44, R44, R45 ;  /* 0x0000002d2c2c7220 */ /* 0x002fe20000400000 */
[----:B------:R-:W-:Y:S02]  /*9540*/  FMUL R45, R12, R49 ;  /* 0x000000310c2d7220 */ /* 0x000fe40000400000 */
        /* <DEDUP_REMOVED lines=15> */
.L_x_12168:
        /* <DEDUP_REMOVED lines=12> */
[----:B01----:R-:W-:Y:S05]  /*9700*/  CALL.REL.NOINC `($__internal_181_$__cuda_sm3x_div_rn_noftz_f32_slowpath) ;  /* 0x0000003000007944 */ /* 0x003fea0003c00000 */
[----:B------:R-:W-:-:S07]  /*9710*/  MOV R15, R11 ;  /* 0x0000000b000f7202 */ /* 0x000fce0000000f00 */
.L_x_12111:
[----:B------:R-:W-:Y:S05]  /*9720*/  BSYNC.RECONVERGENT B3 ;  /* 0x0000000000037941 */ /* 0x000fea0003800200 */
.L_x_12110:
        /* <DEDUP_REMOVED lines=12> */
[----:B01----:R-:W-:Y:S05]  /*97f0*/  CALL.REL.NOINC `($__internal_181_$__cuda_sm3x_div_rn_noftz_f32_slowpath) ;  /* 0x0000002c00c47944 */ /* 0x003fea0003c00000 */
[----:B------:R-:W-:-:S07]  /*9800*/  MOV R49, R11 ;  /* 0x0000000b00317202 */ /* 0x000fce0000000f00 */
.L_x_12113:
[----:B------:R-:W-:Y:S05]  /*9810*/  BSYNC.RECONVERGENT B3 ;  /* 0x0000000000037941 */ /* 0x000fea0003800200 */
.L_x_12112:
        /* <DEDUP_REMOVED lines=10> */
[----:B------:R-:W-:Y:S01]  /*98c0*/  MOV R14, 0x98f0 ;  /* 0x000098f0000e7802 */ /* 0x000fe20000000f00 */
[----:B------:R-:W-:-:S07]  /*98d0*/  IMAD.MOV.U32 R12, RZ, RZ, R63 ;  /* 0x000000ffff0c7224 */ /* 0x000fce00078e003f */
[----:B0-----:R-:W-:Y:S05]  /*98e0*/  CALL.REL.NOINC `($__internal_181_$__cuda_sm3x_div_rn_noftz_f32_slowpath) ;  /* 0x0000002c00887944 */ /* 0x001fea0003c00000 */
[----:B------:R-:W-:-:S07]  /*98f0*/  MOV R51, R11 ;  /* 0x0000000b00337202 */ /* 0x000fce0000000f00 */
.L_x_12115:
[----:B------:R-:W-:Y:S05]  /*9900*/  BSYNC.RECONVERGENT B3 ;  /* 0x0000000000037941 */ /* 0x000fea0003800200 */
.L_x_12114:
        /* <DEDUP_REMOVED lines=12> */
[----:B0-----:R-:W-:Y:S05]  /*99d0*/  CALL.REL.NOINC `($__internal_181_$__cuda_sm3x_div_rn_noftz_f32_slowpath) ;  /* 0x0000002c004c7944 */ /* 0x001fea0003c00000 */
[----:B------:R-:W-:-:S07]  /*99e0*/  MOV R53, R11 ;  /* 0x0000000b00357202 */ /* 0x000fce0000000f00 */
.L_x_12117:
[----:B------:R-:W-:Y:S05]  /*99f0*/  BSYNC.RECONVERGENT B3 ;  /* 0x0000000000037941 */ /* 0x000fea0003800200 */
.L_x_12116:
        /* <DEDUP_REMOVED lines=14> */
.L_x_12119:
[----:B------:R-:W-:Y:S05]  /*9ae0*/  BSYNC.RECONVERGENT B3 ;  /* 0x0000000000037941 */ /* 0x000fea0003800200 */
.L_x_12118:
        /* <DEDUP_REMOVED lines=14> */
.L_x_12121:
[----:B------:R-:W-:Y:S05]  /*9bd0*/  BSYNC.RECONVERGENT B3 ;  /* 0x0000000000037941 */ /* 0x000fea0003800200 */
.L_x_12120:
        /* <DEDUP_REMOVED lines=14> */
.L_x_12123:
[----:B------:R-:W-:Y:S05]  /*9cc0*/  BSYNC.RECONVERGENT B3 ;  /* 0x0000000000037941 */ /* 0x000fea0003800200 */
.L_x_12122:
        /* <DEDUP_REMOVED lines=14> */
.L_x_12125:
[----:B------:R-:W-:Y:S05]  /*9db0*/  BSYNC.RECONVERGENT B3 ;  /* 0x0000000000037941 */ /* 0x000fea0003800200 */
.L_x_12124:
        /* <DEDUP_REMOVED lines=14> */
.L_x_12127:
[----:B------:R-:W-:Y:S05]  /*9ea0*/  BSYNC.RECONVERGENT B3 ;  /* 0x0000000000037941 */ /* 0x000fea0003800200 */
.L_x_12126:
        /* <DEDUP_REMOVED lines=14> */
.L_x_12129:
[----:B------:R-:W-:Y:S05]  /*9f90*/  BSYNC.RECONVERGENT B3 ;  /* 0x0000000000037941 */ /* 0x000fea0003800200 */
.L_x_12128:
        /* <DEDUP_REMOVED lines=14> */
.L_x_12131:
[----:B------:R-:W-:Y:S05]  /*a080*/  BSYNC.RECONVERGENT B3 ;  /* 0x0000000000037941 */ /* 0x000fea0003800200 */
.L_x_12130:
        /* <DEDUP_REMOVED lines=14> */
.L_x_12133:
[----:B------:R-:W-:Y:S05]  /*a170*/  BSYNC.RECONVERGENT B3 ;  /* 0x0000000000037941 */ /* 0x000fea0003800200 */
.L_x_12132:
        /* <DEDUP_REMOVED lines=14> */
.L_x_12135:
[----:B------:R-:W-:Y:S05]  /*a260*/  BSYNC.RECONVERGENT B3 ;  /* 0x0000000000037941 */ /* 0x000fea0003800200 */
.L_x_12134:
        /* <DEDUP_REMOVED lines=14> */
.L_x_12137:
[----:B------:R-:W-:Y:S05]  /*a350*/  BSYNC.RECONVERGENT B3 ;  /* 0x0000000000037941 */ /* 0x000fea0003800200 */
.L_x_12136:
        /* <DEDUP_REMOVED lines=14> */
.L_x_12139:
[----:B------:R-:W-:Y:S05]  /*a440*/  BSYNC.RECONVERGENT B3 ;  /* 0x0000000000037941 */ /* 0x000fea0003800200 */
.L_x_12138:
        /* <DEDUP_REMOVED lines=14> */
.L_x_12141:
[----:B------:R-:W-:Y:S05]  /*a530*/  BSYNC.RECONVERGENT B3 ;  /* 0x0000000000037941 */ /* 0x000fea0003800200 */
.L_x_12140:
        /* <DEDUP_REMOVED lines=14> */
.L_x_12143:
[----:B------:R-:W-:Y:S05]  /*a620*/  BSYNC.RECONVERGENT B3 ;  /* 0x0000000000037941 */ /* 0x000fea0003800200 */
.L_x_12142:
        /* <DEDUP_REMOVED lines=14> */
.L_x_12145:
[----:B------:R-:W-:Y:S05]  /*a710*/  BSYNC.RECONVERGENT B3 ;  /* 0x0000000000037941 */ /* 0x000fea0003800200 */
.L_x_12144:
        /* <DEDUP_REMOVED lines=14> */
.L_x_12147:
[----:B------:R-:W-:Y:S05]  /*a800*/  BSYNC.RECONVERGENT B3 ;  /* 0x0000000000037941 */ /* 0x000fea0003800200 */
.L_x_12146:
        /* <DEDUP_REMOVED lines=12> */
[----:B0-----:R-:W-:Y:S05]  /*a8d0*/  CALL.REL.NOINC `($__internal_181_$__cuda_sm3x_div_rn_noftz_f32_slowpath) ;  /* 0x0000001c008c7944 */ /* 0x001fea0003c00000 */
[----:B------:R-:W-:-:S07]  /*a8e0*/  IMAD.MOV.U32 R16, RZ, RZ, R11 ;  /* 0x000000ffff107224 */ /* 0x000fce00078e000b */
.L_x_12149:
[----:B------:R-:W-:Y:S05]  /*a8f0*/  BSYNC.RECONVERGENT B3 ;  /* 0x0000000000037941 */ /* 0x000fea0003800200 */
.L_x_12148:
        /* <DEDUP_REMOVED lines=12> */
[----:B0-----:R-:W-:Y:S05]  /*a9c0*/  CALL.REL.NOINC `($__internal_181_$__cuda_sm3x_div_rn_noftz_f32_slowpath) ;  /* 0x0000001c00507944 */ /* 0x001fea0003c00000 */
[----:B------:R-:W-:-:S07]  /*a9d0*/  MOV R43, R11 ;  /* 0x0000000b002b7202 */ /* 0x000fce0000000f00 */
.L_x_12151:
[----:B------:R-:W-:Y:S05]  /*a9e0*/  BSYNC.RECONVERGENT B3 ;  /* 0x0000000000037941 */ /* 0x000fea0003800200 */
.L_x_12150:
        /* <DEDUP_REMOVED lines=14> */
.L_x_12153:
[----:B------:R-:W-:Y:S05]  /*aad0*/  BSYNC.RECONVERGENT B3 ;  /* 0x0000000000037941 */ /* 0x000fea0003800200 */
.L_x_12152:
        /* <DEDUP_REMOVED lines=14> */
.L_x_12155:
[----:B------:R-:W-:Y:S05]  /*abc0*/  BSYNC.RECONVERGENT B3 ;  /* 0x0000000000037941 */ /* 0x000fea0003800200 */
.L_x_12154:
[----:B------:R-:W-:Y:S02]  /*abd0*/  HFMA2 R11, -RZ, RZ, 0, 0 ;  /* 0x00000000ff0b7431 */ /* 0x000fe400000001ff */
[----:B------:R-:W-:Y:S01]  /*abe0*/  IMAD R13, R2, UR42, RZ ;  /* 0x0000002a020d7c24 */ /* 0x000fe2000f8e02ff */
[----:B------:R-:W-:Y:S01]  /*abf0*/  @!P0 R2UR UR4, R38 ;  /* 0x00000000260482ca */ /* 0x000fe200000e0000 */
[----:B0-----:R-:W-:Y:S01]  /*ac00*/  IMAD.MOV.U32 R10, RZ, RZ, R47 ;  /* 0x000000ffff0a7224 */ /* 0x001fe200078e002f */
[----:B------:R-:W-:Y:S01]  /*ac10*/  @!P0 R2UR UR5, R39 ;  /* 0x00000000270582ca */ /* 0x000fe200000e0000 */
[C---:B------:R-:W-:Y:S01]  /*ac20*/  IMAD R13, R0.reuse, UR43, R13 ;  /* 0x0000002b000d7c24 */ /* 0x040fe2000f8e020d */
[----:B------:R-:W-:Y:S02]  /*ac30*/  ISETP.GE.U32.AND P1, PT, R3, UR46, PT ;  /* 0x0000002e03007c0c */ /* 0x000fe4000bf26070 */
[----:B------:R-:W-:Y:S01]  /*ac40*/  ISETP.GE.U32.AND P3, PT, R9, UR46, PT ;  /* 0x0000002e09007c0c */ /* 0x000fe2000bf66070 */
[----:B------:R-:W-:Y:S01]  /*ac50*/  IMAD.WIDE.U32 R10, R0, UR42, R10 ;  /* 0x0000002a000a7c25 */ /* 0x000fe2000f8e000a */
[----:B------:R-:W-:-:S02]  /*ac60*/  ISETP.GE.AND.EX P1, PT, RZ, UR47, PT, P1 ;  /* 0x0000002fff007c0c */ /* 0x000fc4000bf26310 */
[----:B------:R-:W-:Y:S01]  /*ac70*/  ISETP.GE.U32.AND P6, PT, R5, UR46, PT ;  /* 0x0000002e05007c0c */ /* 0x000fe2000bfc6070 */
[----:B------:R-:W-:Y:S01]  /*ac80*/  IMAD.IADD R11, R11, 0x1, R13 ;  /* 0x000000010b0b7824 */ /* 0x000fe200078e020d */
[C---:B------:R-:W-:Y:S02]  /*ac90*/  LEA R12, P2, R10.reuse, UR40, 0x2 ;  /* 0x000000280a0c7c11 */ /* 0x040fe4000f8410ff */
[----:B------:R-:W-:Y:S02]  /*aca0*/  ISETP.GE.AND.EX P6, PT, RZ, UR47, PT, P6 ;  /* 0x0000002fff007c0c */ /* 0x000fe4000bfc6360 */
[----:B------:R-:W-:Y:S02]  /*acb0*/  LEA.HI.X R13, R10, UR41, R11, 0x2, P2 ;  /* 0x000000290a0d7c11 */ /* 0x000fe400090f140b */
[----:B------:R-:W-:Y:S02]  /*acc0*/  ISETP.GE.U32.AND P5, PT, R7, UR46, PT ;  /* 0x0000002e07007c0c */ /* 0x000fe4000bfa6070 */
[----:B------:R-:W-:Y:S01]  /*acd0*/  IADD3 R10, PT, PT, R47, 0xe0, RZ ;  /* 0x000000e02f0a7810 */ /* 0x000fe20007ffe0ff */
[----:B------:R0:W-:Y:S01]  /*ace0*/  @!P0 STG.E desc[UR4][R12.64], R15 ;  /* 0x0000000f0c008986 */ /* 0x0001e2000c101904 */
[----:B------:R-:W-:-:S02]  /*acf0*/  ISETP.GE.AND.EX P0, PT, RZ, UR47, PT, P3 ;  /* 0x0000002fff007c0c */ /* 0x000fc4000bf06330 */
[----:B------:R-:W-:Y:S02]  /*ad00*/  @!P1 R2UR UR6, R38 ;  /* 0x00000000260692ca */ /* 0x000fe400000e0000 */
[----:B------:R-:W-:Y:S02]  /*ad10*/  @!P1 R2UR UR7, R39 ;  /* 0x00000000270792ca */ /* 0x000fe400000e0000 */
[----:B------:R-:W-:Y:S02]  /*ad20*/  ISETP.GE.AND.EX P5, PT, RZ, UR47, PT, P5 ;  /* 0x0000002fff007c0c */ /* 0x000fe4000bfa6350 */
[----:B------:R-:W-:Y:S01]  /*ad30*/  ISETP.GE.U32.AND P2, PT, R10, UR46, PT ;  /* 0x0000002e0a007c0c */ /* 0x000fe2000bf46070 */
[----:B------:R-:W-:Y:S01]  /*ad40*/  VIADD R10, R47, 0x100 ;  /* 0x000001002f0a7836 */ /* 0x000fe20000000000 */
[----:B------:R-:W-:Y:S02]  /*ad50*/  ISETP.GE.U32.AND P4, PT, R17, UR46, PT ;  /* 0x0000002e11007c0c */ /* 0x000fe4000bf86070 */
[----:B------:R-:W-:-:S02]  /*ad60*/  ISETP.GE.U32.AND P3, PT, R19, UR46, PT ;  /* 0x0000002e13007c0c */ /* 0x000fc4000bf66070 */
[C---:B------:R-:W-:Y:S02]  /*ad70*/  @!P0 R2UR UR8, R38.reuse ;  /* 0x00000000260882ca */ /* 0x040fe400000e0000 */
[C---:B------:R-:W-:Y:S01]  /*ad80*/  @!P0 R2UR UR9, R39.reuse ;  /* 0x00000000270982ca */ /* 0x040fe200000e0000 */
[----:B------:R0:W-:Y:S01]  /*ad90*/  @!P1 STG.E desc[UR6][R12.64+0x80], R49 ;  /* 0x000080310c009986 */ /* 0x0001e2000c101906 */
[----:B------:R-:W-:Y:S02]  /*ada0*/  @!P6 R2UR UR4, R38 ;  /* 0x000000002604e2ca */ /* 0x000fe400000e0000 */
[----:B------:R-:W-:Y:S02]  /*adb0*/  @!P6 R2UR UR5, R39 ;  /* 0x000000002705e2ca */ /* 0x000fe400000e0000 */
[----:B------:R-:W-:Y:S02]  /*adc0*/  ISETP.GE.AND.EX P4, PT, RZ, UR47, PT, P4 ;  /* 0x0000002fff007c0c */ /* 0x000fe4000bf86340 */
[----:B------:R-:W-:-:S02]  /*add0*/  ISETP.GE.U32.AND P1, PT, R10, UR46, PT ;  /* 0x0000002e0a007c0c */ /* 0x000fc4000bf26070 */
[----:B------:R-:W-:Y:S02]  /*ade0*/  ISETP.GE.AND.EX P3, PT, RZ, UR47, PT, P3 ;  /* 0x0000002fff007c0c */ /* 0x000fe4000bf66330 */
[----:B------:R-:W-:Y:S01]  /*adf0*/  @!P5 R2UR UR6, R38 ;  /* 0x000000002606d2ca */ /* 0x000fe200000e0000 */
[----:B------:R0:W-:Y:S01]  /*ae00*/  @!P0 STG.E desc[UR8][R12.64+0x200], R55 ;  /* 0x000200370c008986 */ /* 0x0001e2000c101908 */
[----:B------:R-:W-:Y:S02]  /*ae10*/  @!P5 R2UR UR7, R39 ;  /* 0x000000002707d2ca */ /* 0x000fe400000e0000 */
[----:B------:R-:W-:Y:S01]  /*ae20*/  ISETP.GE.AND.EX P2, PT, RZ, UR47, PT, P2 ;  /* 0x0000002fff007c0c */ /* 0x000fe2000bf46320 */
[----:B------:R0:W-:Y:S01]  /*ae30*/  @!P6 STG.E desc[UR4][R12.64+0x100], R51 ;  /* 0x000100330c00e986 */ /* 0x0001e2000c101904 */
[----:B------:R-:W-:Y:S02]  /*ae40*/  ISETP.GE.AND.EX P1, PT, RZ, UR47, PT, P1 ;  /* 0x0000002fff007c0c */ /* 0x000fe4000bf26310 */
[----:B------:R-:W-:-:S02]  /*ae50*/  IADD3 R11, PT, PT, R47, 0x160, RZ ;  /* 0x000001602f0b7810 */ /* 0x000fc40007ffe0ff */
[----:B------:R-:W-:Y:S02]  /*ae60*/  IADD3 R10, PT, PT, R47, 0x120, RZ ;  /* 0x000001202f0a7810 */ /* 0x000fe40007ffe0ff */
[----:B------:R-:W-:Y:S02]  /*ae70*/  ISETP.GE.U32.AND P0, PT, R11, UR46, PT ;  /* 0x0000002e0b007c0c */ /* 0x000fe4000bf06070 */
[----:B------:R-:W-:Y:S01]  /*ae80*/  ISETP.GE.U32.AND P6, PT, R10, UR46, PT ;  /* 0x0000002e0a007c0c */ /* 0x000fe2000bfc6070 */
[----:B------:R-:W-:Y:S01]  /*ae90*/  VIADD R10, R47, 0x140 ;  /* 0x000001402f0a7836 */ /* 0x000fe20000000000 */
[C---:B------:R-:W-:Y:S01]  /*aea0*/  @!P4 R2UR UR10, R38.reuse ;  /* 0x00000000260ac2ca */ /* 0x040fe200000e0000 */
[----:B------:R0:W-:Y:S01]  /*aeb0*/  @!P5 STG.E desc[UR6][R12.64+0x180], R53 ;  /* 0x000180350c00d986 */ /* 0x0001e2000c101906 */
[----:B------:R-:W-:Y:S02]  /*aec0*/  @!P4 R2UR UR11, R39 ;  /* 0x00000000270bc2ca */ /* 0x000fe400000e0000 */
[----:B------:R-:W-:-:S02]  /*aed0*/  @!P3 R2UR UR4, R38 ;  /* 0x000000002604b2ca */ /* 0x000fc400000e0000 */
        /* <DEDUP_REMOVED lines=9> */
[----:B------:R-:W-:Y:S01]  /*af70*/  ISETP.GE.U32.AND P5, PT, R10, UR46, PT ;  /* 0x0000002e0a007c0c */ /* 0x000fe2000bfa6070 */
[----:B------:R-:W-:Y:S01]  /*af80*/  VIADD R10, R47, 0x180 ;  /* 0x000001802f0a7836 */ /* 0x000fe20000000000 */
[----:B------:R-:W-:Y:S02]  /*af90*/  @!P0 R2UR UR8, R38 ;  /* 0x00000000260882ca */ /* 0x000fe400000e0000 */
[----:B------:R-:W-:Y:S02]  /*afa0*/  @!P0 R2UR UR9, R39 ;  /* 0x00000000270982ca */ /* 0x000fe400000e0000 */
[----:B------:R-:W-:Y:S01]  /*afb0*/  ISETP.GE.U32.AND P4, PT, R10, UR46, PT ;  /* 0x0000002e0a007c0c */ /* 0x000fe2000bf86070 */
[C---:B------:R-:W-:Y:S01]  /*afc0*/  VIADD R10, R47.reuse, 0x1c0 ;  /* 0x000001c02f0a7836 */ /* 0x040fe20000000000 */
[----:B------:R-:W-:Y:S01]  /*afd0*/  IADD3 R11, PT, PT, R47, 0x1a0, RZ ;  /* 0x000001a02f0b7810 */ /* 0x000fe20007ffe0ff */
[----:B------:R0:W-:Y:S01]  /*afe0*/  @!P2 STG.E desc[UR6][R12.64+0x380], R61 ;  /* 0x0003803d0c00a986 */ /* 0x0001e2000c101906 */
[----:B------:R-:W-:-:S02]  /*aff0*/  @!P6 R2UR UR4, R38 ;  /* 0x000000002604e2ca */ /* 0x000fc400000e0000 */
[----:B------:R-:W-:Y:S01]  /*b000*/  @!P6 R2UR UR5, R39 ;  /* 0x000000002705e2ca */ /* 0x000fe200000e0000 */
[----:B------:R0:W-:Y:S01]  /*b010*/  @!P1 STG.E desc[UR12][R12.64+0x400], R65 ;  /* 0x000400410c009986 */ /* 0x0001e2000c10190c */
[----:B------:R-:W-:Y:S02]  /*b020*/  ISETP.GE.AND.EX P5, PT, RZ, UR47, PT, P5 ;  /* 0x0000002fff007c0c */ /* 0x000fe4000bfa6350 */
[----:B------:R-:W-:Y:S01]  /*b030*/  ISETP.GE.U32.AND P3, PT, R11, UR46, PT ;  /* 0x0000002e0b007c0c */ /* 0x000fe2000bf66070 */
[----:B------:R0:W-:Y:S01]  /*b040*/  @!P0 STG.E desc[UR8][R12.64+0x580], R71 ;  /* 0x000580470c008986 */ /* 0x0001e2000c101908 */
[----:B------:R-:W-:Y:S02]  /*b050*/  ISETP.GE.U32.AND P2, PT, R10, UR46, PT ;  /* 0x0000002e0a007c0c */ /* 0x000fe4000bf46070 */
[----:B------:R-:W-:Y:S02]  /*b060*/  ISETP.GE.U32.AND P1, PT, R21, UR46, PT ;  /* 0x0000002e15007c0c */ /* 0x000fe4000bf26070 */
[----:B------:R-:W-:-:S02]  /*b070*/  ISETP.GE.AND.EX P4, PT, RZ, UR47, PT, P4 ;  /* 0x0000002fff007c0c */ /* 0x000fc4000bf86340 */
[----:B------:R-:W-:Y:S01]  /*b080*/  ISETP.GE.AND.EX P3, PT, RZ, UR47, PT, P3 ;  /* 0x0000002fff007c0c */ /* 0x000fe2000bf66330 */
[----:B------:R0:W-:Y:S01]  /*b090*/  @!P6 STG.E desc[UR4][R12.64+0x480], R67 ;  /* 0x000480430c00e986 */ /* 0x0001e2000c101904 */
[----:B------:R-:W-:Y:S01]  /*b0a0*/  ISETP.GE.AND.EX P2, PT, RZ, UR47, PT, P2 ;  /* 0x0000002fff007c0c */ /* 0x000fe2000bf46320 */
[----:B------:R-:W1:Y:S01]  /*b0b0*/  LDCU UR4, c[0x0][0x370] ;  /* 0x00006e00ff0477ac */ /* 0x000e620008000800 */
[----:B------:R-:W-:Y:S01]  /*b0c0*/  ISETP.GE.AND.EX P1, PT, RZ, UR47, PT, P1 ;  /* 0x0000002fff007c0c */ /* 0x000fe2000bf26310 */
[----:B------:R-:W1:Y:S01]  /*b0d0*/  LDC R11, c[0x0][0x364] ;  /* 0x0000d900ff0b7b82 */ /* 0x000e620000000800 */
        /* <DEDUP_REMOVED lines=12> */
[----:B------:R-:W-:Y:S01]  /*b1a0*/  @!P1 R2UR UR17, R39 ;  /* 0x00000000271192ca */ /* 0x000fe200000e0000 */
[----:B------:R0:W-:Y:S01]  /*b1b0*/  @!P4 STG.E desc[UR10][R12.64+0x600], R73 ;  /* 0x000600490c00c986 */ /* 0x0001e2000c10190a */
[----:B------:R-:W-:Y:S01]  /*b1c0*/  @!P0 R2UR UR6, R38 ;  /* 0x00000000260682ca */ /* 0x000fe200000e0000 */
[----:B-1----:R-:W-:Y:S01]  /*b1d0*/  IMAD R11, R11, UR4, RZ ;  /* 0x000000040b0b7c24 */ /* 0x002fe2000f8e02ff */
        /* <DEDUP_REMOVED lines=41> */
.L_x_12062:
[----:B------:R-:W-:Y:S05]  /*b470*/  EXIT ;  /* 0x000000000000794d */ /* 0x000fea0003800000 */
.L_x_12109:
[----:B------:R-:W-:Y:S01]  /*b480*/  BSSY B1, `(.L_x_12157) ;  /* 0x0000007000017945 */ /* 0x000fe20003800000 */
[----:B------:R-:W-:Y:S01]  /*b490*/  MOV R12, 0x10 ;  /* 0x00000010000c7802 */ /* 0x000fe20000000f00 */
[----:B------:R-:W-:Y:S01]  /*b4a0*/  IMAD.MOV.U32 R11, RZ, RZ, 0x1f ;  /* 0x0000001fff0b7424 */ /* 0x000fe200078e00ff */
[----:B------:R-:W-:-:S07]  /*b4b0*/  MOV R15, 0xffffffff ;  /* 0xffffffff000f7802 */ /* 0x000fce0000000f00 */
[----:B0-----:R-:W-:Y:S05]  /*b4c0*/  WARPSYNC.COLLECTIVE R15, `(.L_x_12158) ;  /* 0x000000000f087348 */ /* 0x001fea0003c00000 */
[----:B------:R1:W2:Y:S02]  /*b4d0*/  SHFL.BFLY P6, R14, R13, R12, R11 ;  /* 0x0c00000c0d0e7389 */ /* 0x0002a400000c000b */
[----:B012---:R-:W-:Y:S05]  /*b4e0*/  ENDCOLLECTIVE ;  /* 0x000000000000791b */ /* 0x007fea0003800000 */
.L_x_12158:
[----:B------:R-:W-:Y:S05]  /*b4f0*/  BSYNC B1 ;  /* 0x0000000000017941 */ /* 0x000fea0003800000 */
.L_x_12157:
[----:B------:R-:W-:Y:S01]  /*b500*/  HFMA2 R11, -RZ, RZ, 0, 1.847743988037109375e-06 ;  /* 0x0000001fff0b7431 */ /* 0x000fe200000001ff */
[----:B------:R-:W-:Y:S01]  /*b510*/  FMNMX R13, R14, R13, !PT ;  /* 0x0000000d0e0d7209 */ /* 0x000fe20007800000 */
[----:B------:R-:W-:Y:S02]  /*b520*/  IMAD.MOV.U32 R12, RZ, RZ, 0x8 ;  /* 0x00000008ff0c7424 */ /* 0x000fe400078e00ff */
[----:B------:R-:W-:-:S07]  /*b530*/  IMAD.MOV.U32 R15, RZ, RZ, -0x1 ;  /* 0xffffffffff0f7424 */ /* 0x000fce00078e00ff */
[----:B------:R-:W-:Y:S05]  /*b540*/  WARPSYNC.COLLECTIVE R15, `(.L_x_12159) ;  /* 0x000000000f087348 */ /* 0x000fea0003c00000 */
[----:B------:R0:W1:Y:S02]  /*b550*/  SHFL.BFLY P6, R14, R13, R12, R11 ;  /* 0x0c00000c0d0e7389 */ /* 0x00006400000c000b */
[----:B01----:R-:W-:Y:S05]  /*b560*/  ENDCOLLECTIVE ;  /* 0x000000000000791b */ /* 0x003fea0003800000 */
.L_x_12159:
[----:B------:R-:W-:Y:S01]  /*b570*/  IMAD.MOV.U32 R12, RZ, RZ, 0x4 ;  /* 0x00000004ff0c7424 */ /* 0x000fe200078e00ff */
[----:B------:R-:W-:-:S04]  /*b580*/  FMNMX R37, R13, R14, !PT ;  /* 0x0000000e0d257209 */ /* 0x000fc80007800000 */
[----:B------:R-:W-:-:S07]  /*b590*/  MOV R13, R37 ;  /* 0x00000025000d7202 */ /* 0x000fce0000000f00 */
[----:B------:R-:W-:Y:S05]  /*b5a0*/  WARPSYNC.COLLECTIVE R15, `(.L_x_12160) ;  /* 0x000000000f087348 */ /* 0x000fea0003c00000 */
[----:B------:R0:W1:Y:S02]  /*b5b0*/  SHFL.BFLY P6, R14, R13, R12, R11 ;  /* 0x0c00000c0d0e7389 */ /* 0x00006400000c000b */
[----:B01----:R-:W-:Y:S05]  /*b5c0*/  ENDCOLLECTIVE ;  /* 0x000000000000791b */ /* 0x003fea0003800000 */
.L_x_12160:
[----:B------:R-:W-:Y:S01]  /*b5d0*/  IMAD.MOV.U32 R12, RZ, RZ, 0x2 ;  /* 0x00000002ff0c7424 */ /* 0x000fe200078e00ff */
[----:B------:R-:W-:-:S04]  /*b5e0*/  FMNMX R41, R37, R14, !PT ;  /* 0x0000000e25297209 */ /* 0x000fc80007800000 */
[----:B------:R-:W-:-:S07]  /*b5f0*/  MOV R13, R41 ;  /* 0x00000029000d7202 */ /* 0x000fce0000000f00 */
[----:B------:R-:W-:Y:S05]  /*b600*/  WARPSYNC.COLLECTIVE R15, `(.L_x_12161) ;  /* 0x000000000f087348 */ /* 0x000fea0003c00000 */
[----:B------:R0:W1:Y:S02]  /*b610*/  SHFL.BFLY P6, R14, R13, R12, R11 ;  /* 0x0c00000c0d0e7389 */ /* 0x00006400000c000b */
[----:B01----:R-:W-:Y:S05]  /*b620*/  ENDCOLLECTIVE ;  /* 0x000000000000791b */ /* 0x003fea0003800000 */
.L_x_12161:
[----:B------:R-:W-:Y:S01]  /*b630*/  IMAD.MOV.U32 R12, RZ, RZ, 0x1 ;  /* 0x00000001ff0c7424 */ /* 0x000fe200078e00ff */
[----:B------:R-:W-:-:S04]  /*b640*/  FMNMX R43, R41, R14, !PT ;  /* 0x0000000e292b7209 */ /* 0x000fc80007800000 */
[----:B------:R-:W-:-:S07]  /*b650*/  MOV R13, R43 ;  /* 0x0000002b000d7202 */ /* 0x000fce0000000f00 */
[----:B------:R-:W-:Y:S05]  /*b660*/  WARPSYNC.COLLECTIVE R15, `(.L_x_12162) ;  /* 0x000000000f087348 */ /* 0x000fea0003c00000 */
[----:B------:R0:W1:Y:S02]  /*b670*/  SHFL.BFLY P6, R14, R13, R12, R11 ;  /* 0x0c00000c0d0e7389 */ /* 0x00006400000c000b */
[----:B01----:R-:W-:Y:S05]  /*b680*/  ENDCOLLECTIVE ;  /* 0x000000000000791b */ /* 0x003fea0003800000 */
.L_x_12162:
        /* <DEDUP_REMOVED lines=239> */
.L_x_12163:
[----:B------:R-:W-:Y:S02]  /*c580*/  IMAD.MOV.U32 R12, RZ, RZ, 0x8 ;  /* 0x00000008ff0c7424 */ /* 0x000fe400078e00ff */
[----:B------:R-:W-:-:S05]  /*c590*/  FADD R48, R13, R14 ;  /* 0x0000000e0d307221 */ /* 0x000fca0000000000 */
[----:B------:R-:W-:-:S07]  /*c5a0*/  MOV R13, R48 ;  /* 0x00000030000d7202 */ /* 0x000fce0000000f00 */
[----:B------:R-:W-:Y:S05]  /*c5b0*/  WARPSYNC.COLLECTIVE R15, `(.L_x_12164) ;  /* 0x000000000f087348 */ /* 0x000fea0003c00000 */
[----:B------:R0:W1:Y:S02]  /*c5c0*/  SHFL.BFLY P6, R14, R13, R12, R11 ;  /* 0x0c00000c0d0e7389 */ /* 0x00006400000c000b */
[----:B01----:R-:W-:Y:S05]  /*c5d0*/  ENDCOLLECTIVE ;  /* 0x000000000000791b */ /* 0x003fea0003800000 */
.L_x_12164:
[----:B------:R-:W-:Y:S02]  /*c5e0*/  IMAD.MOV.U32 R12, RZ, RZ, 0x4 ;  /* 0x00000004ff0c7424 */ /* 0x000fe400078e00ff */
[----:B------:R-:W-:-:S05]  /*c5f0*/  FADD R49, R48, R14 ;  /* 0x0000000e30317221 */ /* 0x000fca0000000000 */
[----:B------:R-:W-:-:S07]  /*c600*/  MOV R13, R49 ;  /* 0x00000031000d7202 */ /* 0x000fce0000000f00 */
[----:B------:R-:W-:Y:S05]  /*c610*/  WARPSYNC.COLLECTIVE R15, `(.L_x_12165) ;  /* 0x000000000f087348 */ /* 0x000fea0003c00000 */
[----:B------:R0:W1:Y:S02]  /*c620*/  SHFL.BFLY P6, R14, R13, R12, R11 ;  /* 0x0c00000c0d0e7389 */ /* 0x00006400000c000b */
[----:B01----:R-:W-:Y:S05]  /*c630*/  ENDCOLLECTIVE ;  /* 0x000000000000791b */ /* 0x003fea0003800000 */
.L_x_12165:
[----:B------:R-:W-:Y:S02]  /*c640*/  IMAD.MOV.U32 R12, RZ, RZ, 0x2 ;  /* 0x00000002ff0c7424 */ /* 0x000fe400078e00ff */
[----:B------:R-:W-:-:S05]  /*c650*/  FADD R50, R49, R14 ;  /* 0x0000000e31327221 */ /* 0x000fca0000000000 */
[----:B------:R-:W-:-:S07]  /*c660*/  MOV R13, R50 ;  /* 0x00000032000d7202 */ /* 0x000fce0000000f00 */
[----:B------:R-:W-:Y:S05]  /*c670*/  WARPSYNC.COLLECTIVE R15, `(.L_x_12166) ;  /* 0x000000000f087348 */ /* 0x000fea0003c00000 */
[----:B------:R0:W1:Y:S02]  /*c680*/  SHFL.BFLY P6, R14, R13, R12, R11 ;  /* 0x0c00000c0d0e7389 */ /* 0x00006400000c000b */
[----:B01----:R-:W-:Y:S05]  /*c690*/  ENDCOLLECTIVE ;  /* 0x000000000000791b */ /* 0x003fea0003800000 */
.L_x_12166:
[----:B------:R-:W-:Y:S02]  /*c6a0*/  IMAD.MOV.U32 R12, RZ, RZ, 0x1 ;  /* 0x00000001ff0c7424 */ /* 0x000fe400078e00ff */
[----:B------:R-:W-:-:S05]  /*c6b0*/  FADD R51, R50, R14 ;  /* 0x0000000e32337221 */ /* 0x000fca0000000000 */
[----:B------:R-:W-:-:S07]  /*c6c0*/  MOV R13, R51 ;  /* 0x00000033000d7202 */ /* 0x000fce0000000f00 */
[----:B------:R-:W-:Y:S05]  /*c6d0*/  WARPSYNC.COLLECTIVE R15, `(.L_x_12167) ;  /* 0x000000000f087348 */ /* 0x000fea0003c00000 */
[----:B------:R0:W1:Y:S02]  /*c6e0*/  SHFL.BFLY P6, R14, R13, R12, R11 ;  /* 0x0c00000c0d0e7389 */ /* 0x00006400000c000b */
[----:B01----:R-:W-:Y:S05]  /*c6f0*/  ENDCOLLECTIVE ;  /* 0x000000000000791b */ /* 0x003fea0003800000 */
.L_x_12167:
[----:B------:R-:W-:Y:S05]  /*c700*/  BRA `(.L_x_12168) ;  /* 0xffffffcc00cc7947 */ /* 0x000fea000383ffff */
        .weak           $__internal_181_$__cuda_sm3x_div_rn_noftz_f32_slowpath
        .type           $__internal_181_$__cuda_sm3x_div_rn_noftz_f32_slowpath,@function
        .size           $__internal_181_$__cuda_sm3x_div_rn_noftz_f32_slowpath,(.L_x_37558 - $__internal_181_$__cuda_sm3x_div_rn_noftz_f32_slowpath)
$__internal_181_$__cuda_sm3x_div_rn_noftz_f32_slowpath:
        /* <DEDUP_REMOVED lines=34> */
.L_x_12170:
        /* <DEDUP_REMOVED lines=35> */
[C---:B------:R-:W-:Y:S01]  /*cb60*/  VIADD R37, R13.reuse, 0x20 ;  /* 0x000000200d257836 */ /* 0x040fe20000000000 */
[----:B------:R-:W-:Y:S02]  /*cb70*/  LOP3.LUT R50, R50, 0x800000, RZ, 0xfc, !PT ;  /* 0x0080000032327812 */ /* 0x000fe400078efcff */
[----:B------:R-:W-:-:S02]  /*cb80*/  ISETP.NE.AND P2, PT, R13, RZ, PT ;  /* 0x000000ff0d00720c */ /* 0x000fc40003f45270 */
[----:B------:R-:W-:Y:S02]  /*cb90*/  IADD3 R13, PT, PT, -R13, RZ, RZ ;  /* 0x000000ff0d0d7210 */ /* 0x000fe40007ffe1ff */
        /* <DEDUP_REMOVED lines=12> */
.L_x_12177:
[----:B------:R-:W-:-:S04]  /*cc60*/  LOP3.LUT R11, R11, 0x80000000, RZ, 0xc0, !PT ;  /* 0x800000000b0b7812 */ /* 0x000fc800078ec0ff */
[----:B------:R-:W-:Y:S01]  /*cc70*/  LOP3.LUT R11, R11, 0x7f800000, RZ, 0xfc, !PT ;  /* 0x7f8000000b0b7812 */ /* 0x000fe200078efcff */
[----:B------:R-:W-:Y:S06]  /*cc80*/  BRA `(.L_x_12178) ;  /* 0x0000000000047947 */ /* 0x000fec0003800000 */
.L_x_12176:
[----:B------:R-:W-:-:S07]  /*cc90*/  LEA R11, R48, R11, 0x17 ;  /* 0x0000000b300b7211 */ /* 0x000fce00078eb8ff */
.L_x_12178:
[----:B------:R-:W-:Y:S05]  /*cca0*/  BSYNC.RECONVERGENT B2 ;  /* 0x0000000000027941 */ /* 0x000fea0003800200 */
.L_x_12175:
[----:B------:R-:W-:Y:S05]  /*ccb0*/  BRA `(.L_x_12179) ;  /* 0x0000000000207947 */ /* 0x000fea0003800000 */
.L_x_12174:
[----:B------:R-:W-:-:S04]  /*ccc0*/  LOP3.LUT R11, R12, 0x80000000, R37, 0x48, !PT ;  /* 0x800000000c0b7812 */ /* 0x000fc800078e4825 */
[----:B------:R-:W-:Y:S01]  /*ccd0*/  LOP3.LUT R11, R11, 0x7f800000, RZ, 0xfc, !PT ;  /* 0x7f8000000b0b7812 */ /* 0x000fe200078efcff */
[----:B------:R-:W-:Y:S06]  /*cce0*/  BRA `(.L_x_12179) ;  /* 0x0000000000147947 */ /* 0x000fec0003800000 */
.L_x_12173:
[----:B------:R-:W-:Y:S01]  /*ccf0*/  LOP3.LUT R11, R12, 0x80000000, R37, 0x48, !PT ;  /* 0x800000000c0b7812 */ /* 0x000fe200078e4825 */
[----:B------:R-:W-:Y:S06]  /*cd00*/  BRA `(.L_x_12179) ;  /* 0x00000000000c7947 */ /* 0x000fec0003800000 */
.L_x_12172:
[----:B------:R-:W0:Y:S01]  /*cd10*/  MUFU.RSQ R11, -QNAN ;  /* 0xffc00000000b7908 */ /* 0x000e220000001400 */
[----:B------:R-:W-:Y:S05]  /*cd20*/  BRA `(.L_x_12179) ;  /* 0x0000000000047947 */ /* 0x000fea0003800000 */
.L_x_12171:
[----:B------:R-:W-:-:S07]  /*cd30*/  FADD.FTZ R11, R37, R12 ;  /* 0x0000000c250b7221 */ /* 0x000fce0000010000 */
.L_x_12179:
[----:B------:R-:W-:Y:S05]  /*cd40*/  BSYNC.RECONVERGENT B1 ;  /* 0x0000000000017941 */ /* 0x000fea0003800200 */
.L_x_12169:
[----:B------:R-:W-:Y:S02]  /*cd50*/  HFMA2 R13, -RZ, RZ, 0, 0 ;  /* 0x00000000ff0d7431 */ /* 0x000fe400000001ff */
[----:B------:R-:W-:-:S04]  /*cd60*/  IMAD.MOV.U32 R12, RZ, RZ, R14 ;  /* 0x000000ffff0c7224 */ /* 0x000fc800078e000e */
[----:B0-----:R-:W-:Y:S05]  /*cd70*/  RET.REL.NODEC R12 `(_Z15SoftmaxWarpImplI22BroadcastScaleMaskLoadIffbLm3EiE11DirectStoreIffEfLi1ELi23ELi32ELi1ELb1EL9Algorithm0EEvT_T0_ll) ;  /* 0xffffff300ca07950 */ /* 0x001fea0003c3ffff */
.L_x_12180:
        /* <DEDUP_REMOVED lines=16> */
.L_x_37558:


//--------------------- .text._Z15SoftmaxWarpImplI22BroadcastScaleMaskLoadIffbLm3EiE11DirectStoreIffEfLi1ELi23ELi32ELi1ELb0EL9Algorithm0EEvT_T0_ll --------------------------
	.section	.text._Z15SoftmaxWarpImplI22BroadcastScaleMaskLoadIffbLm3EiE11DirectStoreIffEfLi1ELi23ELi32ELi1ELb0EL9Algorithm0EEvT_T0_ll,"ax",@progbits
	.align	128
        .global         _Z15SoftmaxWarpImplI22BroadcastScaleMaskLoadIffbLm3EiE11DirectStoreIffEfLi1ELi23ELi32ELi1ELb0EL9Algorithm0EEvT_T0_ll
        .type           _Z15SoftmaxWarpImplI22BroadcastScaleMaskLoadIffbLm3EiE11DirectStoreIffEfLi1ELi23ELi32ELi1ELb0EL9Algorithm0EEvT_T0_ll,@function
        .size           _Z15SoftmaxWarpImplI22BroadcastScaleMaskLoadIffbLm3EiE11DirectStoreIffEfLi1ELi23ELi32ELi1ELb0EL9Algorithm0EEvT_T0_ll,(.L_x_37559 - _Z15SoftmaxWarpImplI22BroadcastScaleMaskLoadIffbLm3EiE11DirectStoreIffEfLi1ELi23ELi32ELi1ELb0EL9Algorithm0EEvT_T0_ll)
        .other          _Z15SoftmaxWarpImplI22BroadcastScaleMaskLoadIffbLm3EiE11DirectStoreIffEfLi1ELi23ELi32ELi1ELb0EL9Algorithm0EEvT_T0_ll,@"STO_CUDA_ENTRY STV_DEFAULT"
_Z15SoftmaxWarpImplI22BroadcastScaleMaskLoadIffbLm3EiE11DirectStoreIffEfLi1ELi23ELi32ELi1ELb0EL9Algorithm0EEvT_T0_ll:
.text._Z15SoftmaxWarpImplI22BroadcastScaleMaskLoadIffbLm3EiE11DirectStoreIffEfLi1ELi23ELi32ELi1ELb0EL9Algorithm0EEvT_T0_ll:
        /* <DEDUP_REMOVED lines=29> */
.L_x_12181:
        /* <DEDUP_REMOVED lines=14> */
.L_x_12230:
[----:B--2---:R-:W-:Y:S01]  /*02b0*/  IABS R0, UR49 ;  /* 0x0000003100007c13 */ /* 0x004fe20008000000 */
[----:B0-----:R-:W-:Y:S01]  /*02c0*/  IMAD R23, R33, UR48, R32 ;  /* 0x0000003021177c24 */ /* 0x001fe2000f8e0220 */
[----:B------:R-:W-:Y:S01]  /*02d0*/  UMOV UR4, URZ ;  /* 0x000000ff00047c82 */ /* 0x000fe20008000000 */
[----:B-1----:R-:W-:Y:S01]  /*02e0*/  R2UR UR10, R30 ;  /* 0x000000001e0a72ca */ /* 0x002fe200000e0000 */
[----:B------:R-:W0:Y:S01]  /*02f0*/  LDC.64 R36, c[0x0][0x390] ;  /* 0x0000e400ff247b82 */ /* 0x000e220000000a00 */
[----:B------:R-:W-:Y:S01]  /*0300*/  R2UR UR8, R0 ;  /* 0x00000000000872ca */ /* 0x000fe200000e0000 */
[C---:B------:R-:W-:Y:S01]  /*0310*/  VIADD R21, R23.reuse, 0x40 ;  /* 0x0000004017157836 */ /* 0x040fe20000000000 */
[C---:B------:R-:W-:Y:S02]  /*0320*/  IADD3 R14, PT, PT, R23.reuse, 0x20, RZ ;  /* 0x00000020170e7810 */ /* 0x040fe40007ffe0ff */
[----:B------:R-:W-:Y:S02]  /*0330*/  IADD3 R12, PT, PT, R23, 0x60, RZ ;  /* 0x00000060170c7810 */ /* 0x000fe40007ffe0ff */
[----:B------:R-:W-:Y:S01]  /*0340*/  IABS R4, R21 ;  /* 0x0000001500047213 */ /* 0x000fe20000000000 */
[----:B------:R-:W1:Y:S01]  /*0350*/  LDC.64 R38, c[0x0][0x398] ;  /* 0x0000e600ff267b82 */ /* 0x000e620000000a00 */
[----:B------:R-:W-:-:S05]  /*0360*/  IABS R6, R12 ;  /* 0x0000000c00067213 */ /* 0x000fca0000000000 */
[----:B------:R-:W2:Y:S08]  /*0370*/  I2F.RP R0, UR8 ;  /* 0x0000000800007d06 */ /* 0x000eb00008209400 */
[----:B--2---:R-:W2:Y:S02]  /*0380*/  MUFU.RCP R0, R0 ;  /* 0x0000000000007308 */ /* 0x004ea40000001000 */
[----:B--2---:R-:W-:Y:S01]  /*0390*/  VIADD R2, R0, 0xffffffe ;  /* 0x0ffffffe00027836 */ /* 0x004fe20000000000 */
[----:B------:R-:W-:-:S04]  /*03a0*/  IABS R0, UR50 ;  /* 0x0000003200007c13 */ /* 0x000fc80008000000 */
[----:B------:R-:W-:Y:S01]  /*03b0*/  R2UR UR9, R0 ;  /* 0x00000000000972ca */ /* 0x000fe200000e0000 */
[----:B------:R-:W2:-:S12]  /*03c0*/  F2I.FTZ.U32.TRUNC.NTZ R2, R2 ;  /* 0x0000000200027305 */ /* 0x000e98000021f000 */
[----:B------:R-:W3:Y:S01]  /*03d0*/  I2F.RP R0, UR9 ;  /* 0x0000000900007d06 */ /* 0x000ee20008209400 */
[----:B--2---:R-:W-:Y:S02]  /*03e0*/  R2UR UR5, R2 ;  /* 0x00000000020572ca */ /* 0x004fe400000e0000 */
[----:B------:R-:W-:-:S05]  /*03f0*/  IABS R2, R14 ;  /* 0x0000000e00027213 */ /* 0x000fca0000000000 */
[----:B---3--:R-:W2:Y:S06]  /*0400*/  MUFU.RCP R0, R0 ;  /* 0x0000000000007308 */ /* 0x008eac0000001000 */
[----:B------:R-:W-:-:S04]  /*0410*/  UIADD3 UR6, UPT, UPT, URZ, -UR5, URZ ;  /* 0x80000005ff067290 */ /* 0x000fc8000fffe0ff */
[----:B------:R-:W-:-:S04]  /*0420*/  UIMAD UR6, UR6, UR8, URZ ;  /* 0x00000008060672a4 */ /* 0x000fc8000f8e02ff */
[----:B------:R-:W-:Y:S01]  /*0430*/  UIMAD.WIDE.U32 UR6, UR5, UR6, UR4 ;  /* 0x00000006050672a5 */ /* 0x000fe2000f8e0004 */
[----:B------:R-:W-:Y:S02]  /*0440*/  R2UR UR4, R30 ;  /* 0x000000001e0472ca */ /* 0x000fe400000e0000 */
[----:B------:R-:W-:-:S03]  /*0450*/  R2UR UR5, R31 ;  /* 0x000000001f0572ca */ /* 0x000fc600000e0000 */
[----:B------:R-:W-:Y:S01]  /*0460*/  IMAD.HI.U32 R3, R2, UR7, RZ ;  /* 0x0000000702037c27 */ /* 0x000fe2000f8e00ff */
[----:B--2---:R-:W-:-:S03]  /*0470*/  IADD3 R0, PT, PT, R0, 0xffffffe, RZ ;  /* 0x0ffffffe00007810 */ /* 0x004fc60007ffe0ff */
[----:B------:R-:W-:Y:S01]  /*0480*/  IMAD.HI.U32 R10, R4, UR7, RZ ;  /* 0x00000007040a7c27 */ /* 0x000fe2000f8e00ff */
[----:B------:R-:W-:-:S03]  /*0490*/  IADD3 R5, PT, PT, -R3, RZ, RZ ;  /* 0x000000ff03057210 */ /* 0x000fc60007ffe1ff */
[----:B------:R-:W-:Y:S01]  /*04a0*/  IMAD.MOV R7, RZ, RZ, -R10 ;  /* 0x000000ffff077224 */ /* 0x000fe200078e0a0a */
[----:B------:R-:W2:Y:S01]  /*04b0*/  F2I.FTZ.U32.TRUNC.NTZ R0, R0 ;  /* 0x0000000000007305 */ /* 0x000ea2000021f000 */
[----:B------:R-:W-:Y:S01]  /*04c0*/  IMAD R2, R5, UR8, R2 ;  /* 0x0000000805027c24 */ /* 0x000fe2000f8e0202 */
[----:B------:R-:W-:Y:S01]  /*04d0*/  LOP3.LUT R5, R14, UR49, RZ, 0x3c, !PT ;  /* 0x000000310e057c12 */ /* 0x000fe2000f8e3cff */
[----:B------:R-:W-:Y:S01]  /*04e0*/  IMAD R4, R7, UR8, R4 ;  /* 0x0000000807047c24 */ /* 0x000fe2000f8e0204 */
[----:B------:R-:W-:Y:S01]  /*04f0*/  LOP3.LUT R7, R21, UR49, RZ, 0x3c, !PT ;  /* 0x0000003115077c12 */ /* 0x000fe2000f8e3cff */
[----:B------:R-:W-:Y:S01]  /*0500*/  IMAD.HI.U32 R13, R6, UR7, RZ ;  /* 0x00000007060d7c27 */ /* 0x000fe2000f8e00ff */
[----:B------:R-:W-:Y:S02]  /*0510*/  ISETP.LT.U32.AND P4, PT, R2, UR8, PT ;  /* 0x0000000802007c0c */ /* 0x000fe4000bf81070 */
[----:B------:R-:W-:Y:S02]  /*0520*/  ISETP.LT.U32.AND P6, PT, R4, UR8, PT ;  /* 0x0000000804007c0c */ /* 0x000fe4000bfc1070 */
[----:B------:R-:W-:Y:S01]  /*0530*/  ISETP.GE.AND P3, PT, R5, RZ, PT ;  /* 0x000000ff0500720c */ /* 0x000fe20003f66270 */
[----:B------:R-:W-:Y:S01]  /*0540*/  IMAD.MOV R5, RZ, RZ, -R13 ;  /* 0x000000ffff057224 */ /* 0x000fe200078e0a0d */
[----:B------:R-:W-:-:S02]  /*0550*/  ISETP.GE.AND P2, PT, R7, RZ, PT ;  /* 0x000000ff0700720c */ /* 0x000fc40003f46270 */
[----:B------:R-:W-:Y:S01]  /*0560*/  LOP3.LUT R7, R12, UR49, RZ, 0x3c, !PT ;  /* 0x000000310c077c12 */ /* 0x000fe2000f8e3cff */
[----:B------:R-:W-:-:S03]  /*0570*/  IMAD R6, R5, UR8, R6 ;  /* 0x0000000805067c24 */ /* 0x000fc6000f8e0206 */
[----:B------:R-:W-:Y:S01]  /*0580*/  ISETP.GE.AND P1, PT, R7, RZ, PT ;  /* 0x000000ff0700720c */ /* 0x000fe20003f26270 */
[----:B------:R-:W-:Y:S01]  /*0590*/  VIADD R7, R23, 0xa0 ;  /* 0x000000a017077836 */ /* 0x000fe20000000000 */
[----:B------:R-:W-:Y:S01]  /*05a0*/  @!P4 IADD3 R2, PT, PT, R2, -UR8, RZ ;  /* 0x800000080202cc10 */ /* 0x000fe2000fffe0ff */
[----:B------:R-:W-:Y:S01]  /*05b0*/  @!P6 VIADD R4, R4, -UR8 ;  /* 0x800000080404ec36 */ /* 0x000fe20008000000 */
[----:B------:R-:W-:Y:S02]  /*05c0*/  @!P4 IADD3 R3, PT, PT, R3, 0x1, RZ ;  /* 0x000000010303c810 */ /* 0x000fe40007ffe0ff */
[----:B------:R-:W-:Y:S02]  /*05d0*/  ISETP.GE.U32.AND P0, PT, R2, UR8, PT ;  /* 0x0000000802007c0c */ /* 0x000fe4000bf06070 */
[----:B------:R-:W-:Y:S02]  /*05e0*/  IADD3 R2, PT, PT, R23, 0x80, RZ ;  /* 0x0000008017027810 */ /* 0x000fe40007ffe0ff */
[----:B------:R-:W-:-:S02]  /*05f0*/  ISETP.GE.U32.AND P5, PT, R4, UR8, PT ;  /* 0x0000000804007c0c */ /* 0x000fc4000bfa6070 */
[----:B------:R-:W-:Y:S02]  /*0600*/  IABS R19, R2 ;  /* 0x0000000200137213 */ /* 0x000fe40000000000 */
[----:B------:R-:W-:Y:S01]  /*0610*/  SHF.R.S64 R4, RZ, 0x1e, R14 ;  /* 0x0000001eff047819 */ /* 0x000fe2000000100e */
[----:B------:R-:W-:Y:S01]  /*0620*/  @!P6 VIADD R10, R10, 0x1 ;  /* 0x000000010a0ae836 */ /* 0x000fe20000000000 */
[----:B------:R-:W-:Y:S01]  /*0630*/  LOP3.LUT R9, R2, UR49, RZ, 0x3c, !PT ;  /* 0x0000003102097c12 */ /* 0x000fe2000f8e3cff */
[----:B------:R-:W-:Y:S01]  /*0640*/  IMAD.HI.U32 R18, R19, UR7, RZ ;  /* 0x0000000713127c27 */ /* 0x000fe2000f8e00ff */
[----:B------:R-:W-:Y:S02]  /*0650*/  IADD3 R4, P4, PT, R4, UR36, RZ ;  /* 0x0000002404047c10 */ /* 0x000fe4000ff9e0ff */
[----:B------:R-:W-:Y:S01]  /*0660*/  R2UR UR11, R31 ;  /* 0x000000001f0b72ca */ /* 0x000fe200000e0000 */
[----:B------:R-:W-:Y:S01]  /*0670*/  @P0 VIADD R3, R3, 0x1 ;  /* 0x0000000103030836 */ /* 0x000fe20000000000 */
[----:B------:R-:W-:Y:S01]  /*0680*/  ISETP.LT.U32.AND P0, PT, R6, UR8, PT ;  /* 0x0000000806007c0c */ /* 0x000fe2000bf01070 */
[----:B------:R-:W-:Y:S01]  /*0690*/  IMAD.MOV R8, RZ, RZ, -R18 ;  /* 0x000000ffff087224 */ /* 0x000fe200078e0a12 */
[----:B------:R-:W-:Y:S01]  /*06a0*/  LEA.HI.X.SX32 R5, R14, UR37, 0x2, P4 ;  /* 0x000000250e057c11 */ /* 0x000fe2000a0f16ff */
[----:B------:R-:W-:Y:S01]  /*06b0*/  @P5 VIADD R10, R10, 0x1 ;  /* 0x000000010a0a5836 */ /* 0x000fe20000000000 */
[----:B------:R-:W-:Y:S01]  /*06c0*/  ISETP.GE.AND P4, PT, R9, RZ, PT ;  /* 0x000000ff0900720c */ /* 0x000fe20003f86270 */
[----:B------:R-:W-:Y:S01]  /*06d0*/  IMAD R19, R8, UR8, R19 ;  /* 0x0000000808137c24 */ /* 0x000fe2000f8e0213 */
[----:B------:R-:W-:Y:S01]  /*06e0*/  SHF.R.S64 R8, RZ, 0x1e, R21 ;  /* 0x0000001eff087819 */ /* 0x000fe20000001015 */
[----:B------:R3:W4:Y:S01]  /*06f0*/  LDG.E R4, desc[UR4][R4.64] ;  /* 0x0000000404047981 */ /* 0x000722000c1e1900 */
[----:B------:R-:W-:-:S02]  /*0700*/  @!P3 IADD3 R3, PT, PT, -R3, RZ, RZ ;  /* 0x000000ff0303b210 */ /* 0x000fc40007ffe1ff */
[----:B------:R-:W-:Y:S02]  /*0710*/  IADD3 R8, P6, PT, R8, UR36, RZ ;  /* 0x0000002408087c10 */ /* 0x000fe4000ffde0ff */
[----:B------:R-:W-:Y:S02]  /*0720*/  LOP3.LUT R22, RZ, UR49, RZ, 0x33, !PT ;  /* 0x00000031ff167c12 */ /* 0x000fe4000f8e33ff */
[----:B------:R-:W-:Y:S02]  /*0730*/  @!P0 IADD3 R6, PT, PT, R6, -UR8, RZ ;  /* 0x8000000806068c10 */ /* 0x000fe4000fffe0ff */
[----:B------:R-:W-:Y:S02]  /*0740*/  LEA.HI.X.SX32 R9, R21, UR37, 0x2, P6 ;  /* 0x0000002515097c11 */ /* 0x000fe4000b0f16ff */
[----:B------:R-:W-:Y:S02]  /*0750*/  ISETP.GE.U32.AND P5, PT, R6, UR8, PT ;  /* 0x0000000806007c0c */ /* 0x000fe4000bfa6070 */
[----:B---3--:R-:W-:-:S02]  /*0760*/  IABS R5, R7 ;  /* 0x0000000700057213 */ /* 0x008fc40000000000 */
[----:B------:R-:W-:Y:S02]  /*0770*/  ISETP.LT.U32.AND P6, PT, R19, UR8, PT ;  /* 0x0000000813007c0c */ /* 0x000fe4000bfc1070 */
[----:B--2---:R-:W-:Y:S01]  /*0780*/  R2UR UR5, R0 ;  /* 0x00000000000572ca */ /* 0x004fe200000e0000 */
[----:B------:R-:W-:Y:S01]  /*0790*/  IMAD.HI.U32 R6, R5, UR7, RZ ;  /* 0x0000000705067c27 */ /* 0x000fe2000f8e00ff */
[----:B------:R-:W-:Y:S02]  /*07a0*/  @!P0 IADD3 R13, PT, PT, R13, 0x1, RZ ;  /* 0x000000010d0d8810 */ /* 0x000fe40007ffe0ff */
[----:B------:R-:W-:Y:S02]  /*07b0*/  ISETP.NE.AND P0, PT, RZ, UR49, PT ;  /* 0x00000031ff007c0c */ /* 0x000fe4000bf05270 */
[----:B------:R-:W-:Y:S02]  /*07c0*/  SHF.R.S64 R16, RZ, 0x1e, R12 ;  /* 0x0000001eff107819 */ /* 0x000fe4000000100c */
[----:B------:R-:W-:Y:S01]  /*07d0*/  IADD3 R0, PT, PT, -R6, RZ, RZ ;  /* 0x000000ff06007210 */ /* 0x000fe20007ffe1ff */
[----:B------:R-:W-:Y:S01]  /*07e0*/  @P5 VIADD R13, R13, 0x1 ;  /* 0x000000010d0d5836 */ /* 0x000fe20000000000 */
[----:B------:R-:W-:Y:S01]  /*07f0*/  LOP3.LUT R11, R7, UR49, RZ, 0x3c, !PT ;  /* 0x00000031070b7c12 */ /* 0x000fe2000f8e3cff */
[----:B------:R-:W-:Y:S01]  /*0800*/  @!P6 VIADD R19, R19, -UR8 ;  /* 0x800000081313ec36 */ /* 0x000fe20008000000 */
[----:B------:R-:W-:Y:S01]  /*0810*/  SEL R15, R22, R3, !P0 ;  /* 0x00000003160f7207 */ /* 0x000fe20004000000 */
[----:B------:R-:W-:Y:S01]  /*0820*/  @!P2 IMAD.MOV R10, RZ, RZ, -R10 ;  /* 0x000000ffff0aa224 */ /* 0x000fe200078e0a0a */
[----:B------:R-:W-:Y:S01]  /*0830*/  IADD3 R16, P5, PT, R16, UR36, RZ ;  /* 0x0000002410107c10 */ /* 0x000fe2000ffbe0ff */
[----:B------:R-:W-:Y:S01]  /*0840*/  IMAD R5, R0, UR8, R5 ;  /* 0x0000000800057c24 */ /* 0x000fe2000f8e0205 */
[----:B------:R-:W-:Y:S01]  /*0850*/  ISETP.GE.AND P3, PT, R11, RZ, PT ;  /* 0x000000ff0b00720c */ /* 0x000fe20003f66270 */
[----:B------:R-:W-:Y:S01]  /*0860*/  UIADD3 UR6, UPT, UPT, URZ, -UR5, URZ ;  /* 0x80000005ff067290 */ /* 0x000fe2000fffe0ff */
[----:B------:R2:W3:Y:S01]  /*0870*/  LDG.E R11, desc[UR10][R8.64] ;  /* 0x0000000a080b7981 */ /* 0x0004e2000c1e1900 */
[----:B------:R-:W-:-:S02]  /*0880*/  IADD3 R3, PT, PT, -R15, RZ, RZ ;  /* 0x000000ff0f037210 */ /* 0x000fc40007ffe1ff */
[----:B------:R-:W-:Y:S02]  /*0890*/  LEA.HI.X.SX32 R17, R12, UR37, 0x2, P5 ;  /* 0x000000250c117c11 */ /* 0x000fe4000a8f16ff */
[----:B------:R-:W-:Y:S02]  /*08a0*/  ISETP.GE.U32.AND P5, PT, R19, UR8, PT ;  /* 0x0000000813007c0c */ /* 0x000fe4000bfa6070 */
[----:B------:R-:W-:Y:S02]  /*08b0*/  @!P1 IADD3 R13, PT, PT, -R13, RZ, RZ ;  /* 0x000000ff0d0d9210 */ /* 0x000fe40007ffe1ff */
[----:B--2---:R-:W-:Y:S01]  /*08c0*/  SEL R8, R22, R10, !P0 ;  /* 0x0000000a16087207 */ /* 0x004fe20004000000 */
[----:B------:R-:W-:Y:S01]  /*08d0*/  IMAD R14, R3, UR49, R14 ;  /* 0x00000031030e7c24 */ /* 0x000fe2000f8e020e */
[----:B------:R-:W-:Y:S01]  /*08e0*/  ISETP.LT.U32.AND P1, PT, R5, UR8, PT ;  /* 0x0000000805007c0c */ /* 0x000fe2000bf21070 */
[----:B------:R-:W-:Y:S01]  /*08f0*/  UIMAD UR6, UR6, UR9, URZ ;  /* 0x00000009060672a4 */ /* 0x000fe2000f8e02ff */
[----:B------:R-:W-:Y:S01]  /*0900*/  IADD3 R10, PT, PT, -R8, RZ, RZ ;  /* 0x000000ff080a7210 */ /* 0x000fe20007ffe1ff */
[----:B------:R-:W-:Y:S01]  /*0910*/  UMOV UR4, URZ ;  /* 0x000000ff00047c82 */ /* 0x000fe20008000000 */
[----:B------:R-:W-:Y:S01]  /*0920*/  SEL R3, R22, R13, !P0 ;  /* 0x0000000d16037207 */ /* 0x000fe20004000000 */
[----:B------:R-:W-:Y:S01]  /*0930*/  UIMAD.WIDE.U32 UR4, UR5, UR6, UR4 ;  /* 0x00000006050472a5 */ /* 0x000fe2000f8e0004 */
[----:B------:R-:W-:Y:S01]  /*0940*/  @!P6 VIADD R18, R18, 0x1 ;  /* 0x000000011212e836 */ /* 0x000fe20000000000 */
[----:B------:R-:W-:Y:S01]  /*0950*/  IABS R13, R14 ;  /* 0x0000000e000d7213 */ /* 0x000fe20000000000 */
[----:B------:R-:W-:Y:S01]  /*0960*/  IMAD R21, R10, UR49, R21 ;  /* 0x000000310a157c24 */ /* 0x000fe2000f8e0215 */
[----:B------:R-:W-:Y:S01]  /*0970*/  IADD3 R9, PT, PT, -R3, RZ, RZ ;  /* 0x000000ff03097210 */ /* 0x000fe20007ffe1ff */
[----:B------:R2:W5:Y:S01]  /*0980*/  LDG.E R0, desc[UR10][R16.64] ;  /* 0x0000000a10007981 */ /* 0x000562000c1e1900 */
[----:B------:R-:W-:-:S02]  /*0990*/  @P5 VIADD R18, R18, 0x1 ;  /* 0x0000000112125836 */ /* 0x000fc40000000000 */
[----:B------:R-:W-:-:S04]  /*09a0*/  IMAD.HI.U32 R10, R13, UR5, RZ ;  /* 0x000000050d0a7c27 */ /* 0x000fc8000f8e00ff */
[----:B------:R-:W-:Y:S02]  /*09b0*/  @!P1 VIADD R5, R5, -UR8 ;  /* 0x8000000805059c36 */ /* 0x000fe40008000000 */
[----:B------:R-:W-:Y:S01]  /*09c0*/  IMAD R12, R9, UR49, R12 ;  /* 0x00000031090c7c24 */ /* 0x000fe2000f8e020c */
[----:B--2---:R-:W-:Y:S01]  /*09d0*/  IABS R17, R21 ;  /* 0x0000001500117213 */ /* 0x004fe20000000000 */
[----:B------:R-:W-:Y:S01]  /*09e0*/  IMAD.MOV R16, RZ, RZ, -R10 ;  /* 0x000000ffff107224 */ /* 0x000fe200078e0a0a */
[----:B------:R-:W-:Y:S02]  /*09f0*/  @!P4 IADD3 R18, PT, PT, -R18, RZ, RZ ;  /* 0x000000ff1212c210 */ /* 0x000fe40007ffe1ff */
[----:B------:R-:W-:Y:S01]  /*0a00*/  ISETP.GE.U32.AND P2, PT, R5, UR8, PT ;  /* 0x0000000805007c0c */ /* 0x000fe2000bf46070 */
[----:B------:R-:W-:Y:S01]  /*0a10*/  IMAD.HI.U32 R19, R17, UR5, RZ ;  /* 0x0000000511137c27 */ /* 0x000fe2000f8e00ff */
[----:B------:R-:W-:Y:S02]  /*0a20*/  IABS R20, R12 ;  /* 0x0000000c00147213 */ /* 0x000fe40000000000 */
[----:B------:R-:W-:Y:S01]  /*0a30*/  SEL R5, R22, R18, !P0 ;  /* 0x0000001216057207 */ /* 0x000fe20004000000 */
[----:B------:R-:W-:-:S02]  /*0a40*/  IMAD R13, R16, UR9, R13 ;  /* 0x00000009100d7c24 */ /* 0x000fc4000f8e020d */
[----:B------:R-:W-:Y:S02]  /*0a50*/  IMAD.MOV R18, RZ, RZ, -R19 ;  /* 0x000000ffff127224 */ /* 0x000fe400078e0a13 */
[----:B------:R-:W-:Y:S01]  /*0a60*/  IMAD.HI.U32 R27, R20, UR5, RZ ;  /* 0x00000005141b7c27 */ /* 0x000fe2000f8e00ff */
[----:B------:R-:W-:-:S03]  /*0a70*/  ISETP.LT.U32.AND P4, PT, R13, UR9, PT ;  /* 0x000000090d007c0c */ /* 0x000fc6000bf81070 */
[----:B------:R-:W-:Y:S02]  /*0a80*/  IMAD R18, R18, UR9, R17 ;  /* 0x0000000912127c24 */ /* 0x000fe4000f8e0211 */
[----:B------:R-:W-:Y:S01]  /*0a90*/  @!P1 VIADD R6, R6, 0x1 ;  /* 0x0000000106069836 */ /* 0x000fe20000000000 */
[----:B------:R-:W-:Y:S02]  /*0aa0*/  IADD3 R25, PT, PT, -R27, RZ, RZ ;  /* 0x000000ff1b197210 */ /* 0x000fe40007ffe1ff */
[----:B------:R-:W-:Y:S02]  /*0ab0*/  ISETP.LT.U32.AND P1, PT, R18, UR9, PT ;  /* 0x0000000912007c0c */ /* 0x000fe4000bf21070 */
[----:B------:R-:W-:Y:S01]  /*0ac0*/  @P2 IADD3 R6, PT, PT, R6, 0x1, RZ ;  /* 0x0000000106062810 */ /* 0x000fe20007ffe0ff */
[----:B------:R-:W-:Y:S01]  /*0ad0*/  IMAD R20, R25, UR9, R20 ;  /* 0x0000000919147c24 */ /* 0x000fe2000f8e0214 */
[----:B------:R-:W-:Y:S02]  /*0ae0*/  SHF.R.S64 R16, RZ, 0x1e, R2 ;  /* 0x0000001eff107819 */ /* 0x000fe40000001002 */
[----:B------:R-:W-:Y:S01]  /*0af0*/  MOV R25, R6 ;  /* 0x0000000600197202 */ /* 0x000fe20000000f00 */
[----:B------:R-:W-:Y:S01]  /*0b00*/  @!P4 VIADD R13, R13, -UR9 ;  /* 0x800000090d0dcc36 */ /* 0x000fe20008000000 */
[----:B------:R-:W-:-:S02]  /*0b10*/  IADD3 R16, P5, PT, R16, UR36, RZ ;  /* 0x0000002410107c10 */ /* 0x000fc4000ffbe0ff */
[----:B------:R-:W-:Y:S01]  /*0b20*/  ISETP.LT.U32.AND P2, PT, R20, UR9, PT ;  /* 0x0000000914007c0c */ /* 0x000fe2000bf41070 */
[----:B------:R-:W-:Y:S01]  /*0b30*/  @!P3 IMAD.MOV R25, RZ, RZ, -R25 ;  /* 0x000000ffff19b224 */ /* 0x000fe200078e0a19 */
[----:B------:R-:W-:Y:S01]  /*0b40*/  IADD3 R9, PT, PT, -R5, RZ, RZ ;  /* 0x000000ff05097210 */ /* 0x000fe20007ffe1ff */
[----:B------:R-:W-:Y:S01]  /*0b50*/  @!P1 VIADD R18, R18, -UR9 ;  /* 0x8000000912129c36 */ /* 0x000fe20008000000 */
[----:B------:R-:W-:Y:S02]  /*0b60*/  LEA.HI.X.SX32 R17, R2, UR37, 0x2, P5 ;  /* 0x0000002502117c11 */ /* 0x000fe4000a8f16ff */
[----:B------:R-:W-:Y:S02]  /*0b70*/  ISETP.GE.U32.AND P5, PT, R13, UR9, PT ;  /* 0x000000090d007c0c */ /* 0x000fe4000bfa6070 */
[----:B------:R-:W-:Y:S01]  /*0b80*/  SEL R13, R22, R25, !P0 ;  /* 0x00000019160d7207 */ /* 0x000fe20004000000 */
[----:B------:R-:W-:Y:S01]  /*0b90*/  IMAD R9, R9, UR49, R2 ;  /* 0x0000003109097c24 */ /* 0x000fe2000f8e0202 */
[----:B------:R-:W-:Y:S01]  /*0ba0*/  ISETP.GE.U32.AND P6, PT, R18, UR9, PT ;  /* 0x0000000912007c0c */ /* 0x000fe2000bfc6070 */
[----:B------:R2:W5:Y:S01]  /*0bb0*/  LDG.E R2, desc[UR10][R16.64] ;  /* 0x0000000a10027981 */ /* 0x000562000c1e1900 */
[----:B------:R-:W-:Y:S01]  /*0bc0*/  @!P4 VIADD R10, R10, 0x1 ;  /* 0x000000010a0ac836 */ /* 0x000fe20000000000 */
[----:B------:R-:W-:-:S02]  /*0bd0*/  @!P2 IADD3 R20, PT, PT, R20, -UR9, RZ ;  /* 0x800000091414ac10 */ /* 0x000fc4000fffe0ff */
[----:B--2---:R-:W-:-:S04]  /*0be0*/  IADD3 R16, PT, PT, -R13, RZ, RZ ;  /* 0x000000ff0d107210 */ /* 0x004fc80007ffe1ff */
[----:B------:R-:W-:Y:S01]  /*0bf0*/  @P5 VIADD R10, R10, 0x1 ;  /* 0x000000010a0a5836 */ /* 0x000fe20000000000 */
[----:B------:R-:W-:Y:S01]  /*0c00*/  @!P1 IADD3 R19, PT, PT, R19, 0x1, RZ ;  /* 0x0000000113139810 */ /* 0x000fe20007ffe0ff */
[----:B------:R-:W-:Y:S01]  /*0c10*/  IMAD R16, R16, UR49, R7 ;  /* 0x0000003110107c24 */ /* 0x000fe2000f8e0207 */
[----:B------:R-:W-:Y:S02]  /*0c20*/  ISETP.GE.U32.AND P5, PT, R20, UR9, PT ;  /* 0x0000000914007c0c */ /* 0x000fe4000bfa6070 */
[----:B------:R-:W-:Y:S02]  /*0c30*/  LOP3.LUT R18, R12, UR50, RZ, 0x3c, !PT ;  /* 0x000000320c127c12 */ /* 0x000fe4000f8e3cff */
[----:B------:R-:W-:Y:S01]  /*0c40*/  IABS R20, R16 ;  /* 0x0000001000147213 */ /* 0x000fe20000000000 */
[----:B------:R-:W-:Y:S01]  /*0c50*/  @P6 VIADD R19, R19, 0x1 ;  /* 0x0000000113136836 */ /* 0x000fe20000000000 */
[----:B------:R-:W-:Y:S02]  /*0c60*/  IABS R26, R9 ;  /* 0x00000009001a7213 */ /* 0x000fe40000000000 */
[----:B------:R-:W-:Y:S01]  /*0c70*/  ISETP.GE.AND P6, PT, R18, RZ, PT ;  /* 0x000000ff1200720c */ /* 0x000fe20003fc6270 */
[----:B------:R-:W-:Y:S01]  /*0c80*/  IMAD.HI.U32 R18, R20, UR5, RZ ;  /* 0x0000000514127c27 */ /* 0x000fe2000f8e00ff */
[----:B------:R-:W-:-:S03]  /*0c90*/  LOP3.LUT R17, R21, UR50, RZ, 0x3c, !PT ;  /* 0x0000003215117c12 */ /* 0x000fc6000f8e3cff */
[----:B------:R-:W-:Y:S01]  /*0ca0*/  IMAD.HI.U32 R24, R26, UR5, RZ ;  /* 0x000000051a187c27 */ /* 0x000fe2000f8e00ff */
[----:B------:R-:W-:-:S03]  /*0cb0*/  IADD3 R28, PT, PT, R23, 0xc0, RZ ;  /* 0x000000c0171c7810 */ /* 0x000fc60007ffe0ff */
[----:B------:R-:W-:Y:S01]  /*0cc0*/  IMAD.MOV R25, RZ, RZ, -R18 ;  /* 0x000000ffff197224 */ /* 0x000fe200078e0a12 */
[----:B------:R-:W-:Y:S01]  /*0cd0*/  ISETP.GE.AND P1, PT, R17, RZ, PT ;  /* 0x000000ff1100720c */ /* 0x000fe20003f26270 */
[----:B------:R-:W-:Y:S01]  /*0ce0*/  IMAD.MOV.U32 R17, RZ, RZ, R10 ;  /* 0x000000ffff117224 */ /* 0x000fe200078e000a */
[----:B------:R-:W-:Y:S01]  /*0cf0*/  LOP3.LUT R6, R14, UR50, RZ, 0x3c, !PT ;  /* 0x000000320e067c12 */ /* 0x000fe2000f8e3cff */
[----:B------:R-:W-:Y:S01]  /*0d00*/  IMAD R10, R25, UR9, R20 ;  /* 0x00000009190a7c24 */ /* 0x000fe2000f8e0214 */
[----:B------:R-:W-:Y:S02]  /*0d10*/  IADD3 R35, PT, PT, -R24, RZ, RZ ;  /* 0x000000ff18237210 */ /* 0x000fe40007ffe1ff */
[----:B------:R-:W-:Y:S02]  /*0d20*/  IABS R20, R28 ;  /* 0x0000001c00147213 */ /* 0x000fe40000000000 */
[----:B------:R-:W-:Y:S01]  /*0d30*/  ISETP.GE.AND P3, PT, R6, RZ, PT ;  /* 0x000000ff0600720c */ /* 0x000fe20003f66270 */
[----:B------:R-:W-:Y:S01]  /*0d40*/  IMAD R6, R35, UR9, R26 ;  /* 0x0000000923067c24 */ /* 0x000fe2000f8e021a */
[----:B------:R-:W-:Y:S01]  /*0d50*/  MOV R35, R19 ;  /* 0x0000001300237202 */ /* 0x000fe20000000f00 */
[----:B------:R-:W-:-:S03]  /*0d60*/  IMAD.HI.U32 R19, R20, UR7, RZ ;  /* 0x0000000714137c27 */ /* 0x000fc6000f8e00ff */
[----:B------:R-:W-:Y:S02]  /*0d70*/  ISETP.LT.U32.AND P4, PT, R6, UR9, PT ;  /* 0x0000000906007c0c */ /* 0x000fe4000bf81070 */
[----:B------:R-:W-:Y:S01]  /*0d80*/  IADD3 R25, PT, PT, -R19, RZ, RZ ;  /* 0x000000ff13197210 */ /* 0x000fe20007ffe1ff */
[----:B------:R-:W-:-:S04]  /*0d90*/  @!P2 VIADD R27, R27, 0x1 ;  /* 0x000000011b1ba836 */ /* 0x000fc80000000000 */
[----:B------:R-:W-:Y:S02]  /*0da0*/  IMAD R20, R25, UR8, R20 ;  /* 0x0000000819147c24 */ /* 0x000fe4000f8e0214 */
[----:B------:R-:W-:-:S03]  /*0db0*/  @P5 VIADD R27, R27, 0x1 ;  /* 0x000000011b1b5836 */ /* 0x000fc60000000000 */
[----:B------:R-:W-:Y:S02]  /*0dc0*/  ISETP.LT.U32.AND P5, PT, R20, UR8, PT ;  /* 0x0000000814007c0c */ /* 0x000fe4000bfa1070 */
[----:B------:R-:W-:Y:S02]  /*0dd0*/  @!P4 IADD3 R6, PT, PT, R6, -UR9, RZ ;  /* 0x800000090606cc10 */ /* 0x000fe4000fffe0ff */
[----:B------:R-:W-:Y:S02]  /*0de0*/  @!P3 IADD3 R17, PT, PT, -R17, RZ, RZ ;  /* 0x000000ff1111b210 */ /* 0x000fe40007ffe1ff */
[----:B------:R-:W-:Y:S02]  /*0df0*/  ISETP.GE.U32.AND P3, PT, R6, UR9, PT ;  /* 0x0000000906007c0c */ /* 0x000fe4000bf66070 */
[----:B------:R-:W-:Y:S02]  /*0e00*/  SHF.R.S64 R6, RZ, 0x1e, R7 ;  /* 0x0000001eff067819 */ /* 0x000fe40000001007 */
[----:B------:R-:W-:-:S02]  /*0e10*/  @!P6 IADD3 R27, PT, PT, -R27, RZ, RZ ;  /* 0x000000ff1b1be210 */ /* 0x000fc40007ffe1ff */
[----:B------:R-:W-:Y:S01]  /*0e20*/  IADD3 R6, P6, PT, R6, UR36, RZ ;  /* 0x0000002406067c10 */ /* 0x000fe2000ffde0ff */
[----:B------:R-:W-:-:S03]  /*0e30*/  @!P5 VIADD R20, R20, -UR8 ;  /* 0x800000081414dc36 */ /* 0x000fc60008000000 */
[----:B------:R-:W-:Y:S02]  /*0e40*/  LEA.HI.X.SX32 R7, R7, UR37, 0x2, P6 ;  /* 0x0000002507077c11 */ /* 0x000fe4000b0f16ff */
[----:B------:R-:W-:Y:S02]  /*0e50*/  ISETP.GE.U32.AND P6, PT, R20, UR8, PT ;  /* 0x0000000814007c0c */ /* 0x000fe4000bfc6070 */
[----:B------:R-:W-:Y:S02]  /*0e60*/  @!P5 IADD3 R19, PT, PT, R19, 0x1, RZ ;  /* 0x000000011313d810 */ /* 0x000fe40007ffe0ff */
[----:B------:R-:W-:Y:S01]  /*0e70*/  LOP3.LUT R20, R28, UR49, RZ, 0x3c, !PT ;  /* 0x000000311c147c12 */ /* 0x000fe2000f8e3cff */
[----:B------:R-:W-:Y:S01]  /*0e80*/  @!P1 IMAD.MOV R35, RZ, RZ, -R35 ;  /* 0x000000ffff239224 */ /* 0x000fe200078e0a23 */
[----:B------:R-:W-:Y:S01]  /*0e90*/  ISETP.LT.U32.AND P5, PT, R10, UR9, PT ;  /* 0x000000090a007c0c */ /* 0x000fe2000bfa1070 */
[----:B------:R2:W5:Y:S06]  /*0ea0*/  LDG.E R7, desc[UR10][R6.64] ;  /* 0x0000000a06077981 */ /* 0x00056c000c1e1900 */
[----:B------:R-:W-:Y:S01]  /*0eb0*/  @P6 VIADD R19, R19, 0x1 ;  /* 0x0000000113136836 */ /* 0x000fe20000000000 */
[----:B------:R-:W-:-:S02]  /*0ec0*/  ISETP.GE.AND P6, PT, R20, RZ, PT ;  /* 0x000000ff1400720c */ /* 0x000fc40003fc6270 */
[----:B0-----:R-:W-:-:S03]  /*0ed0*/  ISETP.NE.U32.AND P1, PT, R36, 0x1, PT ;  /* 0x000000012400780c */ /* 0x001fc60003f25070 */
[----:B------:R-:W-:Y:S02]  /*0ee0*/  @!P5 IADD3 R10, PT, PT, R10, -UR9, RZ ;  /* 0x800000090a0adc10 */ /* 0x000fe4000fffe0ff */
[----:B------:R-:W-:Y:S02]  /*0ef0*/  @!P4 IADD3 R24, PT, PT, R24, 0x1, RZ ;  /* 0x000000011818c810 */ /* 0x000fe40007ffe0ff */
[----:B-1----:R-:W-:Y:S02]  /*0f00*/  ISETP.NE.U32.AND P2, PT, R38, 0x1, PT ;  /* 0x000000012600780c */ /* 0x002fe40003f45070 */
[----:B------:R-:W-:Y:S02]  /*0f10*/  ISETP.NE.AND.EX P1, PT, R37, RZ, PT, P1 ;  /* 0x000000ff2500720c */ /* 0x000fe40003f25310 */
[----:B------:R-:W-:Y:S01]  /*0f20*/  @!P6 IMAD.MOV R19, RZ, RZ, -R19 ;  /* 0x000000ffff13e224 */ /* 0x000fe200078e0a13 */
[----:B------:R-:W-:Y:S02]  /*0f30*/  ISETP.GE.U32.AND P6, PT, R10, UR9, PT ;  /* 0x000000090a007c0c */ /* 0x000fe4000bfc6070 */
[----:B------:R-:W-:-:S02]  /*0f40*/  ISETP.NE.AND P4, PT, RZ, UR50, PT ;  /* 0x00000032ff007c0c */ /* 0x000fc4000bf85270 */
[----:B------:R-:W-:Y:S02]  /*0f50*/  LOP3.LUT R10, RZ, UR50, RZ, 0x33, !PT ;  /* 0x00000032ff0a7c12 */ /* 0x000fe4000f8e33ff */
[----:B------:R-:W-:Y:S02]  /*0f60*/  ISETP.NE.AND.EX P2, PT, R39, RZ, PT, P2 ;  /* 0x000000ff2700720c */ /* 0x000fe40003f45320 */
[----:B------:R-:W-:Y:S02]  /*0f70*/  SEL R17, R10, R17, !P4 ;  /* 0x000000110a117207 */ /* 0x000fe40006000000 */
[----:B------:R-:W-:Y:S02]  /*0f80*/  SEL R15, R15, RZ, P1 ;  /* 0x000000ff0f0f7207 */ /* 0x000fe40000800000 */
[----:B------:R-:W-:Y:S02]  /*0f90*/  SEL R20, R22, R19, !P0 ;  /* 0x0000001316147207 */ /* 0x000fe40004000000 */
[----:B------:R-:W-:Y:S01]  /*0fa0*/  SEL R19, R17, RZ, P2 ;  /* 0x000000ff11137207 */ /* 0x000fe20001000000 */
[----:B--2---:R-:W-:-:S02]  /*0fb0*/  IMAD R6, R15, UR46, RZ ;  /* 0x0000002e0f067c24 */ /* 0x004fc4000f8e02ff */
[----:B------:R-:W-:Y:S02]  /*0fc0*/  IMAD.MOV R25, RZ, RZ, -R20 ;  /* 0x000000ffff197224 */ /* 0x000fe400078e0a14 */
[----:B------:R-:W-:Y:S01]  /*0fd0*/  IMAD R19, R19, UR47, R6 ;  /* 0x0000002f13137c24 */ /* 0x000fe2000f8e0206 */
[----:B------:R-:W-:Y:S01]  /*0fe0*/  LOP3.LUT R6, R9, UR50, RZ, 0x3c, !PT ;  /* 0x0000003209067c12 */ /* 0x000fe2000f8e3cff */
[----:B------:R-:W-:Y:S02]  /*0ff0*/  IMAD R25, R25, UR49, R28 ;  /* 0x0000003119197c24 */ /* 0x000fe4000f8e021c */
[----:B------:R-:W-:Y:S01]  /*1000*/  @P3 VIADD R24, R24, 0x1 ;  /* 0x0000000118183836 */ /* 0x000fe20000000000 */
[----:B------:R-:W-:Y:S02]  /*1010*/  ISETP.GE.AND P3, PT, R6, RZ, PT ;  /* 0x000000ff0600720c */ /* 0x000fe40003f66270 */
[----:B------:R-:W-:Y:S02]  /*1020*/  IADD3 R37, PT, PT, -R17, RZ, RZ ;  /* 0x000000ff11257210 */ /* 0x000fe40007ffe1ff */
[----:B------:R-:W-:-:S03]  /*1030*/  IABS R36, R25 ;  /* 0x0000001900247213 */ /* 0x000fc60000000000 */
[----:B------:R-:W-:Y:S01]  /*1040*/  IMAD R17, R37, UR50, R14 ;  /* 0x0000003225117c24 */ /* 0x000fe2000f8e020e */
[----:B------:R-:W-:Y:S01]  /*1050*/  MOV R37, R24 ;  /* 0x0000001800257202 */ /* 0x000fe20000000f00 */
[----:B------:R-:W-:Y:S01]  /*1060*/  IMAD.HI.U32 R26, R36, UR5, RZ ;  /* 0x00000005241a7c27 */ /* 0x000fe2000f8e00ff */
[----:B------:R-:W-:Y:S02]  /*1070*/  SHF.R.S64 R14, RZ, 0x1e, R28 ;  /* 0x0000001eff0e7819 */ /* 0x000fe4000000101c */
[----:B------:R-:W-:Y:S01]  /*1080*/  SEL R35, R10, R35, !P4 ;  /* 0x000000230a237207 */ /* 0x000fe20006000000 */
[----:B------:R-:W-:Y:S02]  /*1090*/  IMAD.MOV R15, RZ, RZ, -R26 ;  /* 0x000000ffff0f7224 */ /* 0x000fe400078e0a1a */
[----:B------:R-:W-:Y:S01]  /*10a0*/  @!P3 IMAD.MOV R37, RZ, RZ, -R37 ;  /* 0x000000ffff25b224 */ /* 0x000fe200078e0a25 */
[----:B------:R-:W-:Y:S02]  /*10b0*/  IADD3 R14, P3, PT, R14, UR36, RZ ;  /* 0x000000240e0e7c10 */ /* 0x000fe4000ff7e0ff */
[----:B------:R-:W-:Y:S01]  /*10c0*/  SEL R8, R8, RZ, P1 ;  /* 0x000000ff08087207 */ /* 0x000fe20000800000 */
[----:B------:R-:W-:Y:S01]  /*10d0*/  IMAD R36, R15, UR9, R36 ;  /* 0x000000090f247c24 */ /* 0x000fe2000f8e0224 */
[----:B------:R-:W-:Y:S01]  /*10e0*/  IADD3 R6, PT, PT, -R35, RZ, RZ ;  /* 0x000000ff23067210 */ /* 0x000fe20007ffe1ff */
[----:B------:R-:W-:Y:S01]  /*10f0*/  @!P5 VIADD R18, R18, 0x1 ;  /* 0x000000011212d836 */ /* 0x000fe20000000000 */
[----:B------:R-:W-:-:S02]  /*1100*/  LEA.HI.X.SX32 R15, R28, UR37, 0x2, P3 ;  /* 0x000000251c0f7c11 */ /* 0x000fc400098f16ff */
[----:B------:R-:W-:Y:S01]  /*1110*/  SEL R24, R35, RZ, P2 ;  /* 0x000000ff23187207 */ /* 0x000fe20001000000 */
[----:B------:R-:W-:Y:S01]  /*1120*/  IMAD R35, R8, UR46, RZ ;  /* 0x0000002e08237c24 */ /* 0x000fe2000f8e02ff */
[----:B------:R-:W-:Y:S01]  /*1130*/  SEL R27, R10, R27, !P4 ;  /* 0x0000001b0a1b7207 */ /* 0x000fe20006000000 */
[----:B------:R-:W-:Y:S01]  /*1140*/  IMAD R21, R6, UR50, R21 ;  /* 0x0000003206157c24 */ /* 0x000fe2000f8e0215 */
[----:B------:R-:W-:Y:S01]  /*1150*/  LOP3.LUT R8, R16, UR50, RZ, 0x3c, !PT ;  /* 0x0000003210087c12 */ /* 0x000fe2000f8e3cff */
[----:B------:R0:W2:Y:S01]  /*1160*/  LDG.E R6, desc[UR10][R14.64] ;  /* 0x0000000a0e067981 */ /* 0x0000a2000c1e1900 */
[----:B------:R-:W-:Y:S02]  /*1170*/  @P6 IADD3 R18, PT, PT, R18, 0x1, RZ ;  /* 0x0000000112126810 */ /* 0x000fe40007ffe0ff */
[----:B------:R-:W-:Y:S02]  /*1180*/  ISETP.GE.AND P6, PT, R8, RZ, PT ;  /* 0x000000ff0800720c */ /* 0x000fe40003fc6270 */
[----:B------:R-:W-:Y:S01]  /*1190*/  SEL R3, R3, RZ, P1 ;  /* 0x000000ff03037207 */ /* 0x000fe20000800000 */
[----:B0-----:R-:W-:-:S04]  /*11a0*/  IMAD.MOV R15, RZ, RZ, -R27 ;  /* 0x000000ffff0f7224 */ /* 0x001fc800078e0a1b */
[----:B------:R-:W-:Y:S01]  /*11b0*/  IMAD R8, R15, UR50, R12 ;  /* 0x000000320f087c24 */ /* 0x000fe2000f8e020c */
[----:B------:R-:W-:Y:S01]  /*11c0*/  SEL R15, R27, RZ, P2 ;  /* 0x000000ff1b0f7207 */ /* 0x000fe20001000000 */
[----:B------:R-:W-:Y:S01]  /*11d0*/  IMAD R12, R3, UR46, RZ ;  /* 0x0000002e030c7c24 */ /* 0x000fe2000f8e02ff */
[----:B------:R-:W-:Y:S01]  /*11e0*/  IADD3 R3, PT, PT, R23, 0xe0, RZ ;  /* 0x000000e017037810 */ /* 0x000fe20007ffe0ff */
[----:B------:R-:W-:Y:S02]  /*11f0*/  IMAD.MOV.U32 R27, RZ, RZ, R18 ;  /* 0x000000ffff1b7224 */ /* 0x000fe400078e0012 */
[----:B------:R-:W-:Y:S01]  /*1200*/  IMAD R15, R15, UR47, R12 ;  /* 0x0000002f0f0f7c24 */ /* 0x000fe2000f8e020c */
[----:B------:R-:W-:Y:S02]  /*1210*/  IABS R28, R3 ;  /* 0x00000003001c7213 */ /* 0x000fe40000000000 */
[----:B------:R-:W-:Y:S02]  /*1220*/  LOP3.LUT R12, R25, UR50, RZ, 0x3c, !PT ;  /* 0x00000032190c7c12 */ /* 0x000fe4000f8e3cff */
[----:B------:R-:W-:-:S02]  /*1230*/  @!P6 IADD3 R27, PT, PT, -R27, RZ, RZ ;  /* 0x000000ff1b1be210 */ /* 0x000fc40007ffe1ff */
[----:B------:R-:W-:Y:S01]  /*1240*/  ISETP.GE.AND P6, PT, R12, RZ, PT ;  /* 0x000000ff0c00720c */ /* 0x000fe20003fc6270 */
[----:B------:R-:W-:Y:S01]  /*1250*/  IMAD.HI.U32 R12, R28, UR7, RZ ;  /* 0x000000071c0c7c27 */ /* 0x000fe2000f8e00ff */
[----:B------:R-:W-:Y:S02]  /*1260*/  SEL R37, R10, R37, !P4 ;  /* 0x000000250a257207 */ /* 0x000fe40006000000 */
[----:B------:R-:W-:Y:S01]  /*1270*/  ISETP.LT.U32.AND P3, PT, R36, UR9, PT ;  /* 0x0000000924007c0c */ /* 0x000fe2000bf61070 */
[----:B------:R-:W-:Y:S01]  /*1280*/  IMAD R24, R24, UR47, R35 ;  /* 0x0000002f18187c24 */ /* 0x000fe2000f8e0223 */
[----:B------:R-:W-:Y:S01]  /*1290*/  IADD3 R35, PT, PT, -R12, RZ, RZ ;  /* 0x000000ff0c237210 */ /* 0x000fe20007ffe1ff */
[----:B------:R-:W-:-:S04]  /*12a0*/  IMAD.MOV R14, RZ, RZ, -R37 ;  /* 0x000000ffff0e7224 */ /* 0x000fc800078e0a25 */
[----:B------:R-:W-:Y:S02]  /*12b0*/  IMAD R9, R14, UR50, R9 ;  /* 0x000000320e097c24 */ /* 0x000fe4000f8e0209 */
[----:B------:R-:W-:-:S04]  /*12c0*/  IMAD R14, R35, UR8, R28 ;  /* 0x00000008230e7c24 */ /* 0x000fc8000f8e021c */
[----:B------:R-:W-:Y:S01]  /*12d0*/  @!P3 IADD3 R36, PT, PT, R36, -UR9, RZ ;  /* 0x800000092424bc10 */ /* 0x000fe2000fffe0ff */
[----:B------:R-:W-:Y:S01]  /*12e0*/  @!P3 VIADD R26, R26, 0x1 ;  /* 0x000000011a1ab836 */ /* 0x000fe20000000000 */
[----:B------:R-:W-:Y:S02]  /*12f0*/  ISETP.LT.U32.AND P3, PT, R14, UR8, PT ;  /* 0x000000080e007c0c */ /* 0x000fe4000bf61070 */
[----:B------:R-:W-:-:S11]  /*1300*/  ISETP.GE.U32.AND P5, PT, R36, UR9, PT ;  /* 0x0000000924007c0c */ /* 0x000fd6000bfa6070 */
[----:B------:R-:W-:Y:S02]  /*1310*/  @!P3 IADD3 R14, PT, PT, R14, -UR8, RZ ;  /* 0x800000080e0ebc10 */ /* 0x000fe4000fffe0ff */
[----:B------:R-:W-:Y:S02]  /*1320*/  @P5 VIADD R26, R26, 0x1 ;  /* 0x000000011a1a5836 */ /* 0x000fe40000000000 */
[----:B------:R-:W-:Y:S02]  /*1330*/  ISETP.GE.U32.AND P5, PT, R14, UR8, PT ;  /* 0x000000080e007c0c */ /* 0x000fe4000bfa6070 */
[----:B------:R-:W-:Y:S02]  /*1340*/  LOP3.LUT R14, R3, UR49, RZ, 0x3c, !PT ;  /* 0x00000031030e7c12 */ /* 0x000fe4000f8e3cff */
[----:B------:R-:W-:Y:S02]  /*1350*/  @!P3 IADD3 R12, PT, PT, R12, 0x1, RZ ;  /* 0x000000010c0cb810 */ /* 0x000fe40007ffe0ff */
[----:B------:R-:W-:-:S02]  /*1360*/  ISETP.GE.AND P3, PT, R14, RZ, PT ;  /* 0x000000ff0e00720c */ /* 0x000fc40003f66270 */
[----:B------:R-:W-:Y:S02]  /*1370*/  SEL R5, R5, RZ, P1 ;  /* 0x000000ff05057207 */ /* 0x000fe40000800000 */
[----:B------:R-:W-:Y:S02]  /*1380*/  SEL R18, R37, RZ, P2 ;  /* 0x000000ff25127207 */ /* 0x000fe40001000000 */
[----:B------:R-:W-:Y:S01]  /*1390*/  @!P6 IADD3 R26, PT, PT, -R26, RZ, RZ ;  /* 0x000000ff1a1ae210 */ /* 0x000fe20007ffe1ff */
[----:B------:R-:W-:Y:S01]  /*13a0*/  IMAD R5, R5, UR46, RZ ;  /* 0x0000002e05057c24 */ /* 0x000fe2000f8e02ff */
[----:B------:R-:W-:Y:S01]  /*13b0*/  SEL R13, R13, RZ, P1 ;  /* 0x000000ff0d0d7207 */ /* 0x000fe20000800000 */
[----:B------:R-:W-:Y:S01]  /*13c0*/  @P5 VIADD R12, R12, 0x1 ;  /* 0x000000010c0c5836 */ /* 0x000fe20000000000 */
[----:B------:R-:W-:Y:S01]  /*13d0*/  SEL R27, R10, R27, !P4 ;  /* 0x0000001b0a1b7207 */ /* 0x000fe20006000000 */
[----:B------:R-:W-:Y:S01]  /*13e0*/  IMAD R18, R18, UR47, R5 ;  /* 0x0000002f12127c24 */ /* 0x000fe2000f8e0205 */
[----:B------:R-:W-:Y:S01]  /*13f0*/  SEL R5, R10, R26, !P4 ;  /* 0x0000001a0a057207 */ /* 0x000fe20006000000 */
[----:B------:R-:W-:Y:S01]  /*1400*/  IMAD R13, R13, UR46, RZ ;  /* 0x0000002e0d0d7c24 */ /* 0x000fe2000f8e02ff */
[----:B------:R-:W-:-:S02]  /*1410*/  @!P3 IADD3 R12, PT, PT, -R12, RZ, RZ ;  /* 0x000000ff0c0cb210 */ /* 0x000fc40007ffe1ff */
[----:B------:R-:W-:Y:S01]  /*1420*/  SEL R26, R27, RZ, P2 ;  /* 0x000000ff1b1a7207 */ /* 0x000fe20001000000 */
[----:B------:R-:W-:Y:S01]  /*1430*/  IMAD.MOV R14, RZ, RZ, -R5 ;  /* 0x000000ffff0e7224 */ /* 0x000fe200078e0a05 */
[----:B------:R-:W-:-:S03]  /*1440*/  SEL R28, R22, R12, !P0 ;  /* 0x0000000c161c7207 */ /* 0x000fc60004000000 */
[----:B------:R-:W-:Y:S02]  /*1450*/  IMAD R26, R26, UR47, R13 ;  /* 0x0000002f1a1a7c24 */ /* 0x000fe4000f8e020d */
[----:B------:R-:W0:Y:S01]  /*1460*/  LDC.64 R12, c[0x0][0x3a0] ;  /* 0x0000e800ff0c7b82 */ /* 0x000e220000000a00 */
[----:B------:R-:W-:Y:S01]  /*1470*/  IMAD R25, R14, UR50, R25 ;  /* 0x000000320e197c24 */ /* 0x000fe2000f8e0219 */
[----:B------:R-:W-:Y:S02]  /*1480*/  IADD3 R14, PT, PT, -R28, RZ, RZ ;  /* 0x000000ff1c0e7210 */ /* 0x000fe40007ffe1ff */
[----:B------:R-:W-:-:S03]  /*1490*/  SEL R20, R20, RZ, P1 ;  /* 0x000000ff14147207 */ /* 0x000fc60000800000 */
[----:B------:R-:W-:Y:S02]  /*14a0*/  IMAD R38, R14, UR49, R3 ;  /* 0x000000310e267c24 */ /* 0x000fe4000f8e0203 */
[----:B------:R-:W-:-:S03]  /*14b0*/  IMAD.MOV R35, RZ, RZ, -R27 ;  /* 0x000000ffff237224 */ /* 0x000fc600078e0a1b */
[----:B------:R-:W-:Y:S01]  /*14c0*/  IABS R14, R38 ;  /* 0x00000026000e7213 */ /* 0x000fe20000000000 */
[----:B------:R-:W-:Y:S01]  /*14d0*/  IMAD R27, R20, UR46, RZ ;  /* 0x0000002e141b7c24 */ /* 0x000fe2000f8e02ff */
[----:B------:R-:W-:-:S03]  /*14e0*/  SEL R20, R5, RZ, P2 ;  /* 0x000000ff05147207 */ /* 0x000fc60001000000 */
        /* <DEDUP_REMOVED lines=16> */
[----:B------:R-:W-:Y:S01]  /*15f0*/  LEA.HI.X.SX32 R37, R3, UR37, 0x2, P5 ;  /* 0x0000002503257c11 */ /* 0x000fe2000a8f16ff */
[----:B------:R-:W-:Y:S01]  /*1600*/  VIADD R3, R23, 0x100 ;  /* 0x0000010017037836 */ /* 0x000fe20000000000 */
[----:B------:R-:W-:Y:S02]  /*1610*/  IADD3 R27, PT, PT, -R12, RZ, RZ ;  /* 0x000000ff0c1b7210 */ /* 0x000fe40007ffe1ff */
[----:B------:R-:W-:Y:S01]  /*1620*/  SEL R14, R28, RZ, P1 ;  /* 0x000000ff1c0e7207 */ /* 0x000fe20000800000 */
[----:B------:R-:W-:Y:S01]  /*1630*/  IMAD R16, R35, UR50, R16 ;  /* 0x0000003223107c24 */ /* 0x000fe2000f8e0210 */
[----:B------:R-:W-:Y:S01]  /*1640*/  ISETP.NE.AND.EX P3, PT, R13, RZ, PT, P3 ;  /* 0x000000ff0d00720c */ /* 0x000fe20003f65330 */
[----:B------:R-:W-:Y:S01]  /*1650*/  IMAD R27, R27, UR50, R38 ;  /* 0x000000321b1b7c24 */ /* 0x000fe2000f8e0226 */
[----:B------:R-:W-:Y:S01]  /*1660*/  IABS R38, R3 ;  /* 0x0000000300267213 */ /* 0x000fe20000000000 */
[----:B------:R0:W2:Y:S01]  /*1670*/  LDG.E R5, desc[UR10][R36.64] ;  /* 0x0000000a24057981 */ /* 0x0000a2000c1e1900 */
[----:B------:R-:W-:-:S02]  /*1680*/  SEL R28, R12, RZ, P2 ;  /* 0x000000ff0c1c7207 */ /* 0x000fc40001000000 */
[----:B------:R-:W-:Y:S01]  /*1690*/  MOV R12, R38 ;  /* 0x00000026000c7202 */ /* 0x000fe20000000f00 */
[----:B------:R-:W-:-:S04]  /*16a0*/  IMAD R35, R14, UR46, RZ ;  /* 0x0000002e0e237c24 */ /* 0x000fc8000f8e02ff */
        /* <DEDUP_REMOVED lines=10> */
[----:B------:R-:W-:-:S05]  /*1750*/  SEL R12, R17, RZ, P3 ;  /* 0x000000ff110c7207 */ /* 0x000fca0001800000 */
[----:B------:R-:W-:Y:S01]  /*1760*/  @P5 IADD3 R13, PT, PT, R13, 0x1, RZ ;  /* 0x000000010d0d5810 */ /* 0x000fe20007ffe0ff */
[----:B------:R-:W-:Y:S01]  /*1770*/  IMAD R19, R12, UR51, R19 ;  /* 0x000000330c137c24 */ /* 0x000fe2000f8e0213 */
[----:B------:R-:W-:-:S04]  /*1780*/  SEL R21, R21, RZ, P3 ;  /* 0x000000ff15157207 */ /* 0x000fc80001800000 */
[----:B------:R-:W-:Y:S01]  /*1790*/  @!P6 IMAD.MOV R13, RZ, RZ, -R13 ;  /* 0x000000ffff0de224 */ /* 0x000fe200078e0a0d */
[----:B------:R-:W-:Y:S01]  /*17a0*/  IADD3 R12, P5, PT, R19, UR38, RZ ;  /* 0x00000026130c7c10 */ /* 0x000fe2000ffbe0ff */
[----:B------:R-:W-:-:S03]  /*17b0*/  IMAD R21, R21, UR51, R24 ;  /* 0x0000003315157c24 */ /* 0x000fc6000f8e0218 */
[----:B------:R-:W-:Y:S02]  /*17c0*/  SEL R35, R22, R13, !P0 ;  /* 0x0000000d16237207 */ /* 0x000fe40004000000 */
[----:B------:R-:W-:Y:S02]  /*17d0*/  LEA.HI.X.SX32 R13, R19, UR39, 0x1, P5 ;  /* 0x00000027130d7c11 */ /* 0x000fe4000a8f0eff */
[----:B------:R-:W-:Y:S02]  /*17e0*/  R2UR UR12, R30 ;  /* 0x000000001e0c72ca */ /* 0x000fe400000e0000 */
[----:B------:R-:W-:Y:S01]  /*17f0*/  R2UR UR13, R31 ;  /* 0x000000001f0d72ca */ /* 0x000fe200000e0000 */
[----:B------:R1:W4:Y:S01]  /*1800*/  LDG.E.U8 R12, desc[UR10][R12.64] ;  /* 0x0000000a0c0c7981 */ /* 0x000322000c1e1100 */
[----:B------:R-:W-:Y:S02]  /*1810*/  IADD3 R14, PT, PT, -R35, RZ, RZ ;  /* 0x000000ff230e7210 */ /* 0x000fe40007ffe1ff */
[----:B0-----:R-:W-:-:S03]  /*1820*/  IADD3 R36, P5, PT, R21, UR38, RZ ;  /* 0x0000002615247c10 */ /* 0x001fc6000ffbe0ff */
[----:B------:R-:W-:Y:S01]  /*1830*/  IMAD R38, R14, UR49, R3 ;  /* 0x000000310e267c24 */ /* 0x000fe2000f8e0203 */
[----:B------:R-:W-:-:S04]  /*1840*/  LEA.HI.X.SX32 R37, R21, UR39, 0x1, P5 ;  /* 0x0000002715257c11 */ /* 0x000fc8000a8f0eff */
[----:B------:R-:W-:Y:S01]  /*1850*/  IABS R19, R38 ;  /* 0x0000002600137213 */ /* 0x000fe20000000000 */
[----:B------:R0:W3:Y:S04]  /*1860*/  LDG.E.U8 R14, desc[UR12][R36.64] ;  /* 0x0000000c240e7981 */ /* 0x0000e8000c1e1100 */
[----:B------:R-:W-:-:S04]  /*1870*/  IMAD.HI.U32 R17, R19, UR5, RZ ;  /* 0x0000000513117c27 */ /* 0x000fc8000f8e00ff */
[----:B------:R-:W-:-:S04]  /*1880*/  IMAD.MOV R24, RZ, RZ, -R17 ;  /* 0x000000ffff187224 */ /* 0x000fc800078e0a11 */
[----:B------:R-:W-:-:S05]  /*1890*/  IMAD R19, R24, UR9, R19 ;  /* 0x0000000918137c24 */ /* 0x000fca000f8e0213 */
[----:B------:R-:W-:Y:S02]  /*18a0*/  ISETP.LT.U32.AND P6, PT, R19, UR9, PT ;  /* 0x0000000913007c0c */ /* 0x000fe4000bfc1070 */
[----:B-1----:R-:W-:-:S11]  /*18b0*/  LOP3.LUT R13, R38, UR50, RZ, 0x3c, !PT ;  /* 0x00000032260d7c12 */ /* 0x002fd6000f8e3cff */
[----:B------:R-:W-:-:S04]  /*18c0*/  @!P6 IADD3 R19, PT, PT, R19, -UR9, RZ ;  /* 0x800000091313ec10 */ /* 0x000fc8000fffe0ff */
[----:B------:R-:W-:Y:S01]  /*18d0*/  ISETP.GE.U32.AND P5, PT, R19, UR9, PT ;  /* 0x0000000913007c0c */ /* 0x000fe2000bfa6070 */
[----:B------:R-:W-:Y:S01]  /*18e0*/  @!P6 VIADD R17, R17, 0x1 ;  /* 0x000000011111e836 */ /* 0x000fe20000000000 */
[----:B------:R-:W-:Y:S01]  /*18f0*/  ISETP.GE.AND P6, PT, R13, RZ, PT ;  /* 0x000000ff0d00720c */ /* 0x000fe20003fc6270 */
[----:B------:R-:W-:Y:S01]  /*1900*/  VIADD R13, R23, 0x120 ;  /* 0x00000120170d7836 */ /* 0x000fe20000000000 */
[----:B------:R-:W-:-:S09]  /*1910*/  SEL R21, R35, RZ, P1 ;  /* 0x000000ff23157207 */ /* 0x000fd20000800000 */
[----:B------:R-:W-:-:S05]  /*1920*/  @P5 IADD3 R17, PT, PT, R17, 0x1, RZ ;  /* 0x0000000111115810 */ /* 0x000fca0007ffe0ff */
[----:B------:R-:W-:Y:S01]  /*1930*/  @!P6 IMAD.MOV R17, RZ, RZ, -R17 ;  /* 0x000000ffff11e224 */ /* 0x000fe200078e0a11 */
[----:B------:R-:W-:Y:S01]  /*1940*/  SEL R8, R8, RZ, P3 ;  /* 0x000000ff08087207 */ /* 0x000fe20001800000 */
[----:B------:R-:W-:Y:S01]  /*1950*/  IMAD R24, R21, UR46, RZ ;  /* 0x0000002e15187c24 */ /* 0x000fe2000f8e02ff */
[----:B------:R-:W-:Y:S02]  /*1960*/  IABS R21, R13 ;  /* 0x0000000d00157213 */ /* 0x000fe40000000000 */
[----:B------:R-:W-:Y:S01]  /*1970*/  SEL R19, R10, R17, !P4 ;  /* 0x000000110a137207 */ /* 0x000fe20006000000 */
[----:B------:R-:W-:-:S03]  /*1980*/  IMAD R8, R8, UR51, R15 ;  /* 0x0000003308087c24 */ /* 0x000fc6000f8e020f */
[----:B------:R-:W-:Y:S01]  /*1990*/  IADD3 R17, PT, PT, -R19, RZ, RZ ;  /* 0x000000ff13117210 */ /* 0x000fe20007ffe1ff */
[----:B------:R-:W-:Y:S01]  /*19a0*/  IMAD.HI.U32 R15, R21, UR7, RZ ;  /* 0x00000007150f7c27 */ /* 0x000fe2000f8e00ff */
[----:B------:R-:W-:-:S05]  /*19b0*/  SEL R19, R19, RZ, P2 ;  /* 0x000000ff13137207 */ /* 0x000fca0001000000 */
[----:B------:R-:W-:Y:S01]  /*19c0*/  IMAD R19, R19, UR47, R24 ;  /* 0x0000002f13137c24 */ /* 0x000fe2000f8e0218 */
[----:B------:R-:W-:-:S05]  /*19d0*/  IADD3 R24, PT, PT, -R15, RZ, RZ ;  /* 0x000000ff0f187210 */ /* 0x000fca0007ffe1ff */
[----:B------:R-:W-:-:S05]  /*19e0*/  IMAD R21, R24, UR8, R21 ;  /* 0x0000000818157c24 */ /* 0x000fca000f8e0215 */
[----:B------:R-:W-:Y:S02]  /*19f0*/  ISETP.LT.U32.AND P6, PT, R21, UR8, PT ;  /* 0x0000000815007c0c */ /* 0x000fe4000bfc1070 */
[----:B0-----:R-:W-:-:S04]  /*1a00*/  SHF.R.S64 R36, RZ, 0x1e, R3 ;  /* 0x0000001eff247819 */ /* 0x001fc80000001003 */
[----:B------:R-:W-:-:S07]  /*1a10*/  IADD3 R36, P5, PT, R36, UR36, RZ ;  /* 0x0000002424247c10 */ /* 0x000fce000ffbe0ff */
[----:B------:R-:W-:Y:S01]  /*1a20*/  @!P6 VIADD R21, R21, -UR8 ;  /* 0x800000081515ec36 */ /* 0x000fe20008000000 */
[----:B------:R-:W-:-:S04]  /*1a30*/  LEA.HI.X.SX32 R37, R3, UR37, 0x2, P5 ;  /* 0x0000002503257c11 */ /* 0x000fc8000a8f16ff */
[----:B------:R-:W-:Y:S01]  /*1a40*/  ISETP.GE.U32.AND P5, PT, R21, UR8, PT ;  /* 0x0000000815007c0c */ /* 0x000fe2000bfa6070 */
[----:B------:R0:W2:Y:S01]  /*1a50*/  LDG.E R3, desc[UR10][R36.64] ;  /* 0x0000000a24037981 */ /* 0x0000a2000c1e1900 */
[----:B------:R-:W-:Y:S02]  /*1a60*/  LOP3.LUT R21, R13, UR49, RZ, 0x3c, !PT ;  /* 0x000000310d157c12 */ /* 0x000fe4000f8e3cff */
[----:B------:R-:W-:Y:S02]  /*1a70*/  @!P6 IADD3 R15, PT, PT, R15, 0x1, RZ ;  /* 0x000000010f0fe810 */ /* 0x000fe40007ffe0ff */
[----:B------:R-:W-:-:S07]  /*1a80*/  ISETP.GE.AND P6, PT, R21, RZ, PT ;  /* 0x000000ff1500720c */ /* 0x000fce0003fc6270 */
[----:B------:R-:W-:-:S06]  /*1a90*/  @P5 VIADD R15, R15, 0x1 ;  /* 0x000000010f0f5836 */ /* 0x000fcc0000000000 */
[----:B------:R-:W-:-:S04]  /*1aa0*/  @!P6 IADD3 R15, PT, PT, -R15, RZ, RZ ;  /* 0x000000ff0f0fe210 */ /* 0x000fc80007ffe1ff */
[----:B------:R-:W-:-:S05]  /*1ab0*/  SEL R35, R22, R15, !P0 ;  /* 0x0000000f16237207 */ /* 0x000fca0004000000 */
[----:B------:R-:W-:-:S04]  /*1ac0*/  IMAD.MOV R24, RZ, RZ, -R35 ;  /* 0x000000ffff187224 */ /* 0x000fc800078e0a23 */
[----:B------:R-:W-:Y:S01]  /*1ad0*/  IMAD R24, R24, UR49, R13 ;  /* 0x0000003118187c24 */ /* 0x000fe2000f8e020d */
[----:B------:R-:W-:-:S04]  /*1ae0*/  SEL R9, R9, RZ, P3 ;  /* 0x000000ff09097207 */ /* 0x000fc80001800000 */
[----:B------:R-:W-:Y:S02]  /*1af0*/  IABS R21, R24 ;  /* 0x0000001800157213 */ /* 0x000fe40000000000 */
[----:B------:R-:W-:Y:S02]  /*1b00*/  SEL R15, R16, RZ, P3 ;  /* 0x000000ff100f7207 */ /* 0x000fe40001800000 */
[----:B------:R-:W-:Y:S01]  /*1b10*/  MOV R16, R21 ;  /* 0x0000001500107202 */ /* 0x000fe20000000f00 */
[----:B------:R-:W-:-:S04]  /*1b20*/  IMAD R18, R9, UR51, R18 ;  /* 0x0000003309127c24 */ /* 0x000fc8000f8e0212 */
        /* <DEDUP_REMOVED lines=12> */
[----:B------:R-:W-:Y:S01]  /*1bf0*/  SEL R9, R10, R9, !P4 ;  /* 0x000000090a097207 */ /* 0x000fe20006000000 */
[----:B------:R-:W-:-:S03]  /*1c00*/  VIADD R15, R23, 0x140 ;  /* 0x00000140170f7836 */ /* 0x000fc60000000000 */
[----:B------:R-:W-:Y:S02]  /*1c10*/  IADD3 R21, PT, PT, -R9, RZ, RZ ;  /* 0x000000ff09157210 */ /* 0x000fe40007ffe1ff */
[----:B------:R-:W-:-:S03]  /*1c20*/  SEL R16, R35, RZ, P1 ;  /* 0x000000ff23107207 */ /* 0x000fc60000800000 */
[----:B------:R-:W-:Y:S01]  /*1c30*/  IMAD R21, R21, UR50, R24 ;  /* 0x0000003215157c24 */ /* 0x000fe2000f8e0218 */
[----:B------:R-:W-:Y:S01]  /*1c40*/  IABS R24, R15 ;  /* 0x0000000f00187213 */ /* 0x000fe20000000000 */
[----:B------:R-:W-:Y:S01]  /*1c50*/  IMAD R16, R16, UR46, RZ ;  /* 0x0000002e10107c24 */ /* 0x000fe2000f8e02ff */
[----:B------:R-:W-:-:S03]  /*1c60*/  SEL R9, R9, RZ, P2 ;  /* 0x000000ff09097207 */ /* 0x000fc60001000000 */
[----:B0-----:R-:W-:Y:S01]  /*1c70*/  IMAD.HI.U32 R37, R24, UR7, RZ ;  /* 0x0000000718257c27 */ /* 0x001fe2000f8e00ff */
[----:B------:R-:W-:-:S03]  /*1c80*/  SEL R25, R25, RZ, P3 ;  /* 0x000000ff19197207 */ /* 0x000fc60001800000 */
[----:B------:R-:W-:Y:S01]  /*1c90*/  IMAD R36, R9, UR47, R16 ;  /* 0x0000002f09247c24 */ /* 0x000fe2000f8e0210 */
[----:B------:R-:W-:Y:S01]  /*1ca0*/  IADD3 R9, PT, PT, -R37, RZ, RZ ;  /* 0x000000ff25097210 */ /* 0x000fe20007ffe1ff */
[----:B------:R-:W-:-:S04]  /*1cb0*/  IMAD R35, R25, UR51, R20 ;  /* 0x0000003319237c24 */ /* 0x000fc8000f8e0214 */
[----:B------:R-:W-:-:S05]  /*1cc0*/  IMAD R20, R9, UR8, R24 ;  /* 0x0000000809147c24 */ /* 0x000fca000f8e0218 */
[----:B------:R-:W-:Y:S02]  /*1cd0*/  ISETP.LT.U32.AND P6, PT, R20, UR8, PT ;  /* 0x0000000814007c0c */ /* 0x000fe4000bfc1070 */
[----:B------:R-:W-:Y:S01]  /*1ce0*/  IADD3 R24, P5, PT, R8, UR38, RZ ;  /* 0x0000002608187c10 */ /* 0x000fe2000ffbe0ff */
[----:B------:R-:W-:-:S03]  /*1cf0*/  IMAD R17, R17, UR50, R38 ;  /* 0x0000003211117c24 */ /* 0x000fc6000f8e0226 */
[----:B------:R-:W-:Y:S02]  /*1d00*/  LEA.HI.X.SX32 R25, R8, UR39, 0x1, P5 ;  /* 0x0000002708197c11 */ /* 0x000fe4000a8f0eff */
[----:B------:R-:W-:Y:S02]  /*1d10*/  IADD3 R8, P5, PT, R18, UR38, RZ ;  /* 0x0000002612087c10 */ /* 0x000fe4000ffbe0ff */
[----:B------:R-:W-:-:S03]  /*1d20*/  SEL R16, R17, RZ, P3 ;  /* 0x000000ff11107207 */ /* 0x000fc60001800000 */
[----:B------:R-:W-:Y:S01]  /*1d30*/  @!P6 VIADD R20, R20, -UR8 ;  /* 0x800000081414ec36 */ /* 0x000fe20008000000 */
[----:B------:R-:W-:Y:S01]  /*1d40*/  LEA.HI.X.SX32 R9, R18, UR39, 0x1, P5 ;  /* 0x0000002712097c11 */ /* 0x000fe2000a8f0eff */
[----:B------:R-:W-:-:S03]  /*1d50*/  IMAD R39, R16, UR51, R19 ;  /* 0x0000003310277c24 */ /* 0x000fc6000f8e0213 */
[----:B------:R-:W-:Y:S02]  /*1d60*/  ISETP.GE.U32.AND P5, PT, R20, UR8, PT ;  /* 0x0000000814007c0c */ /* 0x000fe4000bfa6070 */
[----:B------:R-:W-:Y:S01]  /*1d70*/  LOP3.LUT R16, R15, UR49, RZ, 0x3c, !PT ;  /* 0x000000310f107c12 */ /* 0x000fe2000f8e3cff */
[----:B------:R0:W5:Y:S01]  /*1d80*/  LDG.E.U8 R20, desc[UR12][R8.64] ;  /* 0x0000000c08147981 */ /* 0x000162000c1e1100 */
[----:B------:R-:W-:Y:S02]  /*1d90*/  @!P6 IADD3 R37, PT, PT, R37, 0x1, RZ ;  /* 0x000000012525e810 */ /* 0x000fe40007ffe0ff */
[----:B------:R-:W-:-:S07]  /*1da0*/  ISETP.GE.AND P6, PT, R16, RZ, PT ;  /* 0x000000ff1000720c */ /* 0x000fce0003fc6270 */
[----:B------:R-:W-:Y:S01]  /*1db0*/  @P5 VIADD R37, R37, 0x1 ;  /* 0x0000000125255836 */ /* 0x000fe20000000000 */
[C---:B------:R-:W-:Y:S01]  /*1dc0*/  IADD3 R16, P5, PT, R26.reuse, UR38, RZ ;  /* 0x000000261a107c10 */ /* 0x040fe2000ffbe0ff */
[----:B0-----:R-:W0:Y:S03]  /*1dd0*/  LDC.64 R8, c[0x0][0x3e8] ;  /* 0x0000fa00ff087b82 */ /* 0x001e260000000a00 */
[----:B------:R-:W-:Y:S02]  /*1de0*/  LEA.HI.X.SX32 R17, R26, UR39, 0x1, P5 ;  /* 0x000000271a117c11 */ /* 0x000fe4000a8f0eff */
[----:B------:R-:W-:Y:S02]  /*1df0*/  IADD3 R18, P5, PT, R35, UR38, RZ ;  /* 0x0000002623127c10 */ /* 0x000fe4000ffbe0ff */
[----:B------:R-:W-:Y:S02]  /*1e00*/  @!P6 IADD3 R37, PT, PT, -R37, RZ, RZ ;  /* 0x000000ff2525e210 */ /* 0x000fe40007ffe1ff */
[----:B------:R-:W-:-:S02]  /*1e10*/  LEA.HI.X.SX32 R19, R35, UR39, 0x1, P5 ;  /* 0x0000002723137c11 */ /* 0x000fc4000a8f0eff */
[----:B------:R-:W-:Y:S02]  /*1e20*/  SEL R35, R22, R37, !P0 ;  /* 0x0000002516237207 */ /* 0x000fe40004000000 */
[----:B------:R-:W-:Y:S01]  /*1e30*/  SEL R27, R27, RZ, P3 ;  /* 0x000000ff1b1b7207 */ /* 0x000fe20001800000 */
[----:B------:R-:W2:Y:S02]  /*1e40*/  LDG.E.U8 R37, desc[UR12][R18.64] ;  /* 0x0000000c12257981 */ /* 0x000ea4000c1e1100 */
[----:B------:R-:W-:Y:S01]  /*1e50*/  IMAD.MOV R42, RZ, RZ, -R35 ;  /* 0x000000ffff2a7224 */ /* 0x000fe200078e0a23 */
[----:B------:R-:W-:Y:S01]  /*1e60*/  SEL R21, R21, RZ, P3 ;  /* 0x000000ff15157207 */ /* 0x000fe20001800000 */
[----:B------:R-:W-:Y:S02]  /*1e70*/  IMAD R27, R27, UR51, R28 ;  /* 0x000000331b1b7c24 */ /* 0x000fe4000f8e021c */
[----:B------:R-:W-:Y:S02]  /*1e80*/  IMAD R42, R42, UR49, R15 ;  /* 0x000000312a2a7c24 */ /* 0x000fe4000f8e020f */
[----:B------:R-:W-:-:S02]  /*1e90*/  IMAD R28, R21, UR51, R36 ;  /* 0x00000033151c7c24 */ /* 0x000fc4000f8e0224 */
[----:B------:R1:W2:Y:S04]  /*1ea0*/  LDG.E.U8 R36, desc[UR10][R16.64] ;  /* 0x0000000a10247981 */ /* 0x0002a8000c1e1100 */
[----:B------:R4:W5:Y:S01]  /*1eb0*/  LDG.E.U8 R21, desc[UR10][R24.64] ;  /* 0x0000000a18157981 */ /* 0x000962000c1e1100 */
[----:B-1----:R-:W-:Y:S02]  /*1ec0*/  IABS R16, R42 ;  /* 0x0000002a00107213 */ /* 0x002fe40000000000 */
[----:B----4-:R-:W-:-:S03]  /*1ed0*/  IADD3 R24, P5, PT, R27, UR38, RZ ;  /* 0x000000261b187c10 */ /* 0x010fc6000ffbe0ff */
[----:B------:R-:W-:Y:S01]  /*1ee0*/  IMAD.HI.U32 R18, R16, UR5, RZ ;  /* 0x0000000510127c27 */ /* 0x000fe2000f8e00ff */
[----:B------:R-:W-:Y:S02]  /*1ef0*/  ISETP.NE.AND P4, PT, R12, RZ, PT ;  /* 0x000000ff0c00720c */ /* 0x000fe40003f85270 */
[----:B------:R-:W-:Y:S02]  /*1f00*/  LEA.HI.X.SX32 R25, R27, UR39, 0x1, P5 ;  /* 0x000000271b197c11 */ /* 0x000fe4000a8f0eff */
[C---:B------:R-:W-:Y:S02]  /*1f10*/  IADD3 R38, P5, PT, R39.reuse, UR38, RZ ;  /* 0x0000002627267c10 */ /* 0x040fe4000ffbe0ff */
[----:B------:R-:W-:Y:S02]  /*1f20*/  IADD3 R19, PT, PT, -R18, RZ, RZ ;  /* 0x000000ff12137210 */ /* 0x000fe40007ffe1ff */
[----:B------:R-:W-:Y:S02]  /*1f30*/  SHF.R.S64 R12, RZ, 0x1e, R13 ;  /* 0x0000001eff0c7819 */ /* 0x000fe4000000100d */
[----:B------:R-:W-:Y:S01]  /*1f40*/  LEA.HI.X.SX32 R39, R39, UR39, 0x1, P5 ;  /* 0x0000002727277c11 */ /* 0x000fe2000a8f0eff */
[----:B------:R-:W-:Y:S01]  /*1f50*/  IMAD R19, R19, UR9, R16 ;  /* 0x0000000913137c24 */ /* 0x000fe2000f8e0210 */
[----:B------:R-:W-:-:S02]  /*1f60*/  IADD3 R12, P5, PT, R12, UR36, RZ ;  /* 0x000000240c0c7c10 */ /* 0x000fc4000ffbe0ff */
[----:B------:R-:W-:Y:S01]  /*1f70*/  SHF.R.S64 R16, RZ, 0x1e, R15 ;  /* 0x0000001eff107819 */ /* 0x000fe2000000100f */
[----:B------:R-:W4:Y:S01]  /*1f80*/  LDG.E.U8 R38, desc[UR10][R38.64] ;  /* 0x0000000a26267981 */ /* 0x000f22000c1e1100 */
[----:B------:R-:W-:Y:S02]  /*1f90*/  LEA.HI.X.SX32 R13, R13, UR37, 0x2, P5 ;  /* 0x000000250d0d7c11 */ /* 0x000fe4000a8f16ff */
[----:B------:R-:W-:Y:S02]  /*1fa0*/  IADD3 R16, P5, PT, R16, UR36, RZ ;  /* 0x0000002410107c10 */ /* 0x000fe4000ffbe0ff */
[----:B---3--:R-:W-:Y:S02]  /*1fb0*/  ISETP.NE.AND P6, PT, R14, RZ, PT ;  /* 0x000000ff0e00720c */ /* 0x008fe40003fc5270 */
[----:B------:R-:W-:Y:S02]  /*1fc0*/  IADD3 R14, PT, PT, R23, 0x160, RZ ;  /* 0x00000160170e7810 */ /* 0x000fe40007ffe0ff */
[----:B------:R-:W-:-:S02]  /*1fd0*/  LEA.HI.X.SX32 R17, R15, UR37, 0x2, P5 ;  /* 0x000000250f117c11 */ /* 0x000fc4000a8f16ff */
[----:B------:R-:W-:Y:S02]  /*1fe0*/  IABS R15, R14 ;  /* 0x0000000e000f7213 */ /* 0x000fe40000000000 */
[----:B0-----:R-:W-:Y:S01]  /*1ff0*/  R2UR UR4, R9 ;  /* 0x00000000090472ca */ /* 0x001fe200000e0000 */
[----:B------:R-:W3:Y:S02]  /*2000*/  LDG.E R16, desc[UR10][R16.64] ;  /* 0x0000000a10107981 */ /* 0x000ee4000c1e1900 */
[----:B------:R-:W-:-:S04]  /*2010*/  IMAD.HI.U32 R9, R15, UR7, RZ ;  /* 0x000000070f097c27 */ /* 0x000fc8000f8e00ff */
[----:B------:R-:W-:Y:S01]  /*2020*/  IMAD.MOV R40, RZ, RZ, -R9 ;  /* 0x000000ffff287224 */ /* 0x000fe200078e0a09 */
[----:B------:R-:W-:-:S03]  /*2030*/  ISETP.LT.U32.AND P5, PT, R19, UR9, PT ;  /* 0x0000000913007c0c */ /* 0x000fc6000bfa1070 */
[----:B------:R-:W-:Y:S01]  /*2040*/  IMAD R15, R40, UR8, R15 ;  /* 0x00000008280f7c24 */ /* 0x000fe2000f8e020f */
[----:B------:R-:W-:-:S04]  /*2050*/  P2R R27, PR, RZ, 0x40 ;  /* 0x00000040ff1b7803 */ /* 0x000fc80000000000 */
[----:B------:R-:W-:-:S05]  /*2060*/  ISETP.LT.U32.AND P6, PT, R15, UR8, PT ;  /* 0x000000080f007c0c */ /* 0x000fca000bfc1070 */
[----:B------:R-:W-:Y:S01]  /*2070*/  @!P5 VIADD R19, R19, -UR9 ;  /* 0x800000091313dc36 */ /* 0x000fe20008000000 */
[----:B------:R-:W-:Y:S02]  /*2080*/  R2UR UR14, R30 ;  /* 0x000000001e0e72ca */ /* 0x000fe400000e0000 */
[----:B------:R-:W-:Y:S02]  /*2090*/  R2UR UR15, R31 ;  /* 0x000000001f0f72ca */ /* 0x000fe400000e0000 */
[----:B------:R-:W-:Y:S02]  /*20a0*/  P2R R26, PR, RZ, 0x10 ;  /* 0x00000010ff1a7803 */ /* 0x000fe40000000000 */
[----:B------:R-:W-:Y:S02]  /*20b0*/  ISETP.GE.U32.AND P4, PT, R19, UR9, PT ;  /* 0x0000000913007c0c */ /* 0x000fe4000bf86070 */
[----:B------:R-:W-:Y:S02]  /*20c0*/  @!P6 IADD3 R15, PT, PT, R15, -UR8, RZ ;  /* 0x800000080f0fec10 */ /* 0x000fe4000fffe0ff */
[----:B------:R-:W-:-:S02]  /*20d0*/  LOP3.LUT R19, R42, UR50, RZ, 0x3c, !PT ;  /* 0x000000322a137c12 */ /* 0x000fc4000f8e3cff */
[----:B------:R-:W-:Y:S01]  /*20e0*/  @!P5 IADD3 R18, PT, PT, R18, 0x1, RZ ;  /* 0x000000011212d810 */ /* 0x000fe20007ffe0ff */
[----:B------:R-:W-:Y:S01]  /*20f0*/  @!P6 VIADD R9, R9, 0x1 ;  /* 0x000000010909e836 */ /* 0x000fe20000000000 */
[----:B------:R-:W-:Y:S01]  /*2100*/  ISETP.GE.U32.AND P5, PT, R15, UR8, PT ;  /* 0x000000080f007c0c */ /* 0x000fe2000bfa6070 */
[----:B------:R0:W4:Y:S01]  /*2110*/  LDG.E.U8 R24, desc[UR14][R24.64] ;  /* 0x0000000e18187981 */ /* 0x000122000c1e1100 */
[----:B------:R-:W-:-:S03]  /*2120*/  ISETP.GE.AND P6, PT, R19, RZ, PT ;  /* 0x000000ff1300720c */ /* 0x000fc60003fc6270 */
[----:B------:R-:W-:Y:S02]  /*2130*/  @P4 IADD3 R18, PT, PT, R18, 0x1, RZ ;  /* 0x0000000112124810 */ /* 0x000fe40007ffe0ff */
[----:B0-----:R-:W-:-:S06]  /*2140*/  LOP3.LUT R25, R14, UR49, RZ, 0x3c, !PT ;  /* 0x000000310e197c12 */ /* 0x001fcc000f8e3cff */
[----:B------:R-:W-:Y:S01]  /*2150*/  @P5 VIADD R9, R9, 0x1 ;  /* 0x0000000109095836 */ /* 0x000fe20000000000 */
[----:B------:R-:W-:Y:S01]  /*2160*/  ISETP.GE.AND P5, PT, R25, RZ, PT ;  /* 0x000000ff1900720c */ /* 0x000fe20003fa6270 */
[----:B------:R-:W-:Y:S01]  /*2170*/  @!P6 IMAD.MOV R18, RZ, RZ, -R18 ;  /* 0x000000ffff12e224 */ /* 0x000fe200078e0a12 */
[----:B------:R-:W-:Y:S01]  /*2180*/  ISETP.NE.AND P4, PT, RZ, UR50, PT ;  /* 0x00000032ff007c0c */ /* 0x000fe2000bf85270 */
[----:B------:R-:W-:Y:S01]  /*2190*/  IMAD.MOV.U32 R15, RZ, RZ, R9 ;  /* 0x000000ffff0f7224 */ /* 0x000fe200078e0009 */
[----:B------:R-:W-:Y:S01]  /*21a0*/  SEL R35, R35, RZ, P1 ;  /* 0x000000ff23237207 */ /* 0x000fe20000800000 */
[----:B------:R0:W3:Y:S01]  /*21b0*/  LDG.E R9, desc[UR10][R12.64] ;  /* 0x0000000a0c097981 */ /* 0x0000e2000c1e1900 */
[----:B------:R-:W-:-:S04]  /*21c0*/  SEL R18, R10, R18, !P4 ;  /* 0x000000120a127207 */ /* 0x000fc80006000000 */
[C---:B------:R-:W-:Y:S01]  /*21d0*/  IADD3 R19, PT, PT, -R18.reuse, RZ, RZ ;  /* 0x000000ff12137210 */ /* 0x040fe20007ffe1ff */
[----:B------:R-:W-:Y:S01]  /*21e0*/  IMAD R35, R35, UR46, RZ ;  /* 0x0000002e23237c24 */ /* 0x000fe2000f8e02ff */
[----:B------:R-:W-:Y:S02]  /*21f0*/  SEL R18, R18, RZ, P2 ;  /* 0x000000ff12127207 */ /* 0x000fe40001000000 */
[----:B------:R-:W-:-:S03]  /*2200*/  @!P5 IADD3 R15, PT, PT, -R15, RZ, RZ ;  /* 0x000000ff0f0fd210 */ /* 0x000fc60007ffe1ff */
        /* <DEDUP_REMOVED lines=11> */
[----:B------:R-:W-:Y:S01]  /*22c0*/  IMAD R42, R19, UR50, R42 ;  /* 0x00000032132a7c24 */ /* 0x000fe2000f8e022a */
[----:B------:R-:W-:Y:S01]  /*22d0*/  SEL R18, R18, RZ, P1 ;  /* 0x000000ff12127207 */ /* 0x000fe20000800000 */
[----:B------:R-:W3:Y:S10]  /*22e0*/  LDG.E.U8 R40, desc[UR10][R40.64] ;  /* 0x0000000a28287981 */ /* 0x000ef4000c1e1100 */
[----:B------:R-:W-:Y:S01]  /*22f0*/  @!P5 VIADD R12, R12, -UR9 ;  /* 0x800000090c0cdc36 */ /* 0x000fe20008000000 */
[----:B------:R-:W-:-:S04]  /*2300*/  @!P5 IADD3 R15, PT, PT, R15, 0x1, RZ ;  /* 0x000000010f0fd810 */ /* 0x000fc80007ffe0ff */
[----:B------:R-:W-:Y:S02]  /*2310*/  ISETP.GE.U32.AND P5, PT, R12, UR9, PT ;  /* 0x000000090c007c0c */ /* 0x000fe4000bfa6070 */
[----:B------:R-:W-:Y:S02]  /*2320*/  LOP3.LUT R12, R44, UR50, RZ, 0x3c, !PT ;  /* 0x000000322c0c7c12 */ /* 0x000fe4000f8e3cff */
[----:B------:R-:W-:-:S09]  /*2330*/  SEL R42, R42, RZ, P3 ;  /* 0x000000ff2a2a7207 */ /* 0x000fd20001800000 */
[----:B------:R-:W-:Y:S01]  /*2340*/  @P5 VIADD R15, R15, 0x1 ;  /* 0x000000010f0f5836 */ /* 0x000fe20000000000 */
[----:B------:R-:W-:Y:S02]  /*2350*/  ISETP.GE.AND P5, PT, R12, RZ, PT ;  /* 0x000000ff0c00720c */ /* 0x000fe40003fa6270 */
[----:B------:R-:W-:Y:S02]  /*2360*/  SHF.R.S64 R12, RZ, 0x1e, R14 ;  /* 0x0000001eff0c7819 */ /* 0x000fe4000000100e */
[----:B------:R-:W-:Y:S01]  /*2370*/  MOV R19, R15 ;  /* 0x0000000f00137202 */ /* 0x000fe20000000f00 */
[----:B------:R-:W-:Y:S01]  /*2380*/  IMAD R35, R42, UR51, R35 ;  /* 0x000000332a237c24 */ /* 0x000fe2000f8e0223 */
[----:B------:R-:W-:-:S04]  /*2390*/  IADD3 R12, P6, PT, R12, UR36, RZ ;  /* 0x000000240c0c7c10 */ /* 0x000fc8000ffde0ff */
[----:B------:R-:W-:-:S03]  /*23a0*/  LEA.HI.X.SX32 R13, R14, UR37, 0x2, P6 ;  /* 0x000000250e0d7c11 */ /* 0x000fc6000b0f16ff */
[----:B------:R-:W-:Y:S01]  /*23b0*/  @!P5 IMAD.MOV R19, RZ, RZ, -R19 ;  /* 0x000000ffff13d224 */ /* 0x000fe200078e0a13 */
[----:B------:R-:W-:-:S04]  /*23c0*/  IADD3 R14, P5, PT, R35, UR38, RZ ;  /* 0x00000026230e7c10 */ /* 0x000fc8000ffbe0ff */
[----:B------:R-:W-:Y:S02]  /*23d0*/  SEL R19, R10, R19, !P4 ;  /* 0x000000130a137207 */ /* 0x000fe40006000000 */
[----:B------:R-:W-:Y:S02]  /*23e0*/  LEA.HI.X.SX32 R15, R35, UR39, 0x1, P5 ;  /* 0x00000027230f7c11 */ /* 0x000fe4000a8f0eff */
[C---:B------:R-:W-:Y:S01]  /*23f0*/  IADD3 R35, PT, PT, -R19.reuse, RZ, RZ ;  /* 0x000000ff13237210 */ /* 0x040fe20007ffe1ff */
[----:B------:R-:W-:Y:S01]  /*2400*/  IMAD R28, R18, UR46, RZ ;  /* 0x0000002e121c7c24 */ /* 0x000fe2000f8e02ff */
[----:B------:R-:W-:Y:S01]  /*2410*/  SEL R19, R19, RZ, P2 ;  /* 0x000000ff13137207 */ /* 0x000fe20001000000 */
[----:B------:R0:W3:Y:S04]  /*2420*/  LDG.E.U8 R25, desc[UR10][R14.64] ;  /* 0x0000000a0e197981 */ /* 0x0000e8000c1e1100 */
[----:B------:R-:W-:-:S02]  /*2430*/  IMAD R17, R19, UR47, R28 ;  /* 0x0000002f13117c24 */ /* 0x000fc4000f8e021c */
[----:B------:R-:W-:-:S05]  /*2440*/  VIADD R19, R23, 0x180 ;  /* 0x0000018017137836 */ /* 0x000fca0000000000 */
[----:B------:R-:W-:-:S05]  /*2450*/  IABS R28, R19 ;  /* 0x00000013001c7213 */ /* 0x000fca0000000000 */
        /* <DEDUP_REMOVED lines=10> */
[----:B------:R-:W-:-:S12]  /*2500*/  IMAD R18, R35, UR50, R44 ;  /* 0x0000003223127c24 */ /* 0x000fd8000f8e022c */
        /* <DEDUP_REMOVED lines=8> */
[----:B------:R-:W-:Y:S02]  /*2590*/  IADD3 R18, PT, PT, -R14, RZ, RZ ;  /* 0x000000ff0e127210 */ /* 0x000fe40007ffe1ff */
[----:B------:R-:W-:-:S03]  /*25a0*/  IADD3 R42, P5, PT, R17, UR38, RZ ;  /* 0x00000026112a7c10 */ /* 0x000fc6000ffbe0ff */
[----:B------:R-:W-:Y:S01]  /*25b0*/  IMAD R15, R18, UR9, R15 ;  /* 0x00000009120f7c24 */ /* 0x000fe2000f8e020f */
[----:B------:R-:W-:Y:S02]  /*25c0*/  LEA.HI.X.SX32 R43, R17, UR39, 0x1, P5 ;  /* 0x00000027112b7c11 */ /* 0x000fe4000a8f0eff */
[----:B------:R0:W3:Y:S02]  /*25d0*/  LDG.E R17, desc[UR10][R12.64] ;  /* 0x0000000a0c117981 */ /* 0x0000e4000c1e1900 */
[C---:B------:R-:W-:Y:S02]  /*25e0*/  ISETP.LT.U32.AND P5, PT, R15.reuse, UR9, PT ;  /* 0x000000090f007c0c */ /* 0x040fe4000bfa1070 */
[----:B------:R-:W-:Y:S01]  /*25f0*/  SHF.R.S64 R18, RZ, 0x1e, R19 ;  /* 0x0000001eff127819 */ /* 0x000fe20000001013 */
[----:B------:R-:W3:Y:S10]  /*2600*/  LDG.E.U8 R42, desc[UR10][R42.64] ;  /* 0x0000000a2a2a7981 */ /* 0x000ef4000c1e1100 */
        /* <DEDUP_REMOVED lines=15> */
[----:B------:R-:W-:-:S03]  /*2700*/  IADD3 R18, P5, PT, R18, UR36, RZ ;  /* 0x0000002412127c10 */ /* 0x000fc6000ffbe0ff */
[----:B------:R-:W-:Y:S01]  /*2710*/  IMAD R12, R12, UR51, R13 ;  /* 0x000000330c0c7c24 */ /* 0x000fe2000f8e020d */
[----:B------:R-:W-:-:S04]  /*2720*/  LEA.HI.X.SX32 R19, R19, UR37, 0x2, P5 ;  /* 0x0000002513137c11 */ /* 0x000fc8000a8f16ff */
[C---:B------:R-:W-:Y:S01]  /*2730*/  IADD3 R44, P5, PT, R12.reuse, UR38, RZ ;  /* 0x000000260c2c7c10 */ /* 0x040fe2000ffbe0ff */
[----:B------:R0:W3:Y:S03]  /*2740*/  LDG.E R18, desc[UR10][R18.64] ;  /* 0x0000000a12127981 */ /* 0x0000e6000c1e1900 */
[----:B------:R-:W-:Y:S02]  /*2750*/  LEA.HI.X.SX32 R45, R12, UR39, 0x1, P5 ;  /* 0x000000270c2d7c11 */ /* 0x000fe4000a8f0eff */
[----:B------:R-:W-:Y:S02]  /*2760*/  IADD3 R12, PT, PT, R23, 0x1a0, RZ ;  /* 0x000001a0170c7810 */ /* 0x000fe40007ffe0ff */
[----:B-----5:R-:W-:Y:S01]  /*2770*/  ISETP.NE.AND P6, PT, R21, RZ, PT ;  /* 0x000000ff1500720c */ /* 0x020fe20003fc5270 */
[----:B------:R-:W5:Y:S01]  /*2780*/  LDG.E.U8 R44, desc[UR12][R44.64] ;  /* 0x0000000c2c2c7981 */ /* 0x000f62000c1e1100 */
        /* <DEDUP_REMOVED lines=84> */
[----:B------:R-:W-:-:S04]  /*2cd0*/  LEA.HI.X.SX32 R21, R21, UR37, 0x2, P5 ;  /* 0x0000002515157c11 */ /* 0x000fc8000a8f16ff */
[C---:B------:R-:W-:Y:S01]  /*2ce0*/  IADD3 R48, P5, PT, R12.reuse, UR38, RZ ;  /* 0x000000260c307c10 */ /* 0x040fe2000ffbe0ff */
[----:B------:R0:W5:Y:S03]  /*2cf0*/  LDG.E R20, desc[UR10][R20.64] ;  /* 0x0000000a14147981 */ /* 0x000166000c1e1900 */
[----:B------:R-:W-:Y:S02]  /*2d00*/  LEA.HI.X.SX32 R49, R12, UR39, 0x1, P5 ;  /* 0x000000270c317c11 */ /* 0x000fe4000a8f0eff */
[----:B------:R-:W-:Y:S02]  /*2d10*/  IADD3 R12, PT, PT, R23, 0x1e0, RZ ;  /* 0x000001e0170c7810 */ /* 0x000fe40007ffe0ff */
[----:B--2---:R-:W-:Y:S01]  /*2d20*/  ISETP.NE.AND P5, PT, R37, RZ, PT ;  /* 0x000000ff2500720c */ /* 0x004fe20003fa5270 */
[----:B------:R-:W2:Y:S01]  /*2d30*/  LDG.E.U8 R48, desc[UR10][R48.64] ;  /* 0x0000000a30307981 */ /* 0x000ea2000c1e1100 */
        /* <DEDUP_REMOVED lines=34> */
[----:B------:R-:W-:Y:S02]  /*2f60*/  P2R R28, PR, RZ, 0x40 ;  /* 0x00000040ff1c7803 */ /* 0x000fe40000000000 */
[----:B------:R-:W-:Y:S01]  /*2f70*/  ISETP.NE.AND P6, PT, R36, RZ, PT ;  /* 0x000000ff2400720c */ /* 0x000fe20003fc5270 */
[----:B------:R-:W-:Y:S01]  /*2f80*/  IMAD R13, R13, UR47, R46 ;  /* 0x0000002f0d0d7c24 */ /* 0x000fe2000f8e022e */
[----:B------:R-:W-:Y:S02]  /*2f90*/  SEL R14, R14, RZ, P3 ;  /* 0x000000ff0e0e7207 */ /* 0x000fe40001800000 */
[----:B------:R-:W-:Y:S02]  /*2fa0*/  P2R R36, PR, RZ, 0x40 ;  /* 0x00000040ff247803 */ /* 0x000fe40000000000 */
[----:B----4-:R-:W-:Y:S01]  /*2fb0*/  ISETP.NE.AND P6, PT, R24, RZ, PT ;  /* 0x000000ff1800720c */ /* 0x010fe20003fc5270 */
        /* <DEDUP_REMOVED lines=55> */
[----:B---3--:R-:W-:Y:S01]  /*3330*/  ISETP.NE.AND P5, PT, R25, RZ, PT ;  /* 0x000000ff1900720c */ /* 0x008fe20003fa5270 */
[----:B------:R-:W-:-:S02]  /*3340*/  IMAD.HI.U32 R25, R47, UR7, RZ ;  /* 0x000000072f197c27 */ /* 0x000fc4000f8e00ff */
        /* <DEDUP_REMOVED lines=27> */
[----:B------:R-:W-:-:S09]  /*3500*/  ISETP.NE.AND P6, PT, R40, RZ, PT ;  /* 0x000000ff2800720c */ /* 0x000fd20003fc5270 */
[----:B------:R-:W-:Y:S01]  /*3510*/  @!P5 IMAD.MOV R12, RZ, RZ, -R12 ;  /* 0x000000ffff0cd224 */ /* 0x000fe200078e0a0c */
[----:B------:R-:W-:-:S04]  /*3520*/  SEL R14, R25, RZ, P1 ;  /* 0x000000ff190e7207 */ /* 0x000fc80000800000 */
[----:B------:R-:W-:-:S04]  /*3530*/  SEL R12, R10, R12, !P4 ;  /* 0x0000000c0a0c7207 */ /* 0x000fc80006000000 */
[----:B------:R-:W-:Y:S02]  /*3540*/  IADD3 R13, PT, PT, -R12, RZ, RZ ;  /* 0x000000ff0c0d7210 */ /* 0x000fe40007ffe1ff */
[----:B------:R-:W-:Y:S01]  /*3550*/  P2R R40, PR, RZ, 0x40 ;  /* 0x00000040ff287803 */ /* 0x000fe20000000000 */
[----:B------:R-:W-:Y:S01]  /*3560*/  IMAD R15, R14, UR46, RZ ;  /* 0x0000002e0e0f7c24 */ /* 0x000fe2000f8e02ff */
[----:B------:R-:W-:Y:S01]  /*3570*/  ISETP.NE.AND P6, PT, R42, RZ, PT ;  /* 0x000000ff2a00720c */ /* 0x000fe20003fc5270 */
[----:B------:R-:W-:Y:S01]  /*3580*/  IMAD R13, R13, UR50, R52 ;  /* 0x000000320d0d7c24 */ /* 0x000fe2000f8e0234 */
[----:B------:R-:W-:Y:S01]  /*3590*/  SEL R12, R12, RZ, P2 ;  /* 0x000000ff0c0c7207 */ /* 0x000fe20001000000 */
[----:B------:R-:W-:Y:S01]  /*35a0*/  VIADD R42, R23, 0x240 ;  /* 0x00000240172a7836 */ /* 0x000fe20000000000 */
[----:B------:R-:W-:Y:S02]  /*35b0*/  SHF.R.S64 R14, RZ, 0x1e, R45 ;  /* 0x0000001eff0e7819 */ /* 0x000fe4000000102d */
[----:B------:R-:W-:Y:S01]  /*35c0*/  SEL R13, R13, RZ, P3 ;  /* 0x000000ff0d0d7207 */ /* 0x000fe20001800000 */
[----:B------:R-:W-:Y:S01]  /*35d0*/  IMAD R12, R12, UR47, R15 ;  /* 0x0000002f0c0c7c24 */ /* 0x000fe2000f8e020f */
[----:B------:R-:W-:-:S02]  /*35e0*/  IADD3 R14, P5, PT, R14, UR36, RZ ;  /* 0x000000240e0e7c10 */ /* 0x000fc4000ffbe0ff */
[----:B------:R-:W-:Y:S01]  /*35f0*/  IABS R51, R42 ;  /* 0x0000002a00337213 */ /* 0x000fe20000000000 */
[----:B------:R-:W-:Y:S01]  /*3600*/  IMAD R13, R13, UR51, R12 ;  /* 0x000000330d0d7c24 */ /* 0x000fe2000f8e020c */
[----:B------:R-:W-:-:S03]  /*3610*/  LEA.HI.X.SX32 R15, R45, UR37, 0x2, P5 ;  /* 0x000000252d0f7c11 */ /* 0x000fc6000a8f16ff */
[----:B------:R-:W-:Y:S01]  /*3620*/  IMAD.HI.U32 R49, R51, UR7, RZ ;  /* 0x0000000733317c27 */ /* 0x000fe2000f8e00ff */
[C---:B------:R-:W-:Y:S01]  /*3630*/  IADD3 R12, P5, PT, R13.reuse, UR38, RZ ;  /* 0x000000260d0c7c10 */ /* 0x040fe2000ffbe0ff */
[----:B------:R0:W3:Y:S03]  /*3640*/  LDG.E R25, desc[UR10][R14.64] ;  /* 0x0000000a0e197981 */ /* 0x0000e6000c1e1900 */
[----:B------:R-:W-:Y:S02]  /*3650*/  LEA.HI.X.SX32 R13, R13, UR39, 0x1, P5 ;  /* 0x000000270d0d7c11 */ /* 0x000fe4000a8f0eff */
[----:B-----5:R-:W-:-:S03]  /*3660*/  ISETP.NE.AND P5, PT, R44, RZ, PT ;  /* 0x000000ff2c00720c */ /* 0x020fc60003fa5270 */
[----:B------:R1:W5:Y:S01]  /*3670*/  LDG.E.U8 R47, desc[UR10][R12.64] ;  /* 0x0000000a0c2f7981 */ /* 0x000362000c1e1100 */
        /* <DEDUP_REMOVED lines=86> */
[----:B----4-:R-:W-:Y:S01]  /*3be0*/  ISETP.NE.AND P6, PT, R46, RZ, PT ;  /* 0x000000ff2e00720c */ /* 0x010fe20003fc5270 */
[----:B------:R-:W-:Y:S01]  /*3bf0*/  VIADD R46, R23, 0x280 ;  /* 0x00000280172e7836 */ /* 0x000fe20000000000 */
[----:B------:R-:W-:Y:S02]  /*3c00*/  LEA.HI.X.SX32 R13, R43, UR37, 0x2, P5 ;  /* 0x000000252b0d7c11 */ /* 0x000fe4000a8f16ff */
[----:B------:R-:W-:-:S02]  /*3c10*/  IADD3 R14, P5, PT, R15, UR38, RZ ;  /* 0x000000260f0e7c10 */ /* 0x000fc4000ffbe0ff */
[----:B------:R-:W-:Y:S01]  /*3c20*/  IABS R54, R46 ;  /* 0x0000002e00367213 */ /* 0x000fe20000000000 */
[----:B------:R0:W4:Y:S01]  /*3c30*/  LDG.E R43, desc[UR10][R12.64] ;  /* 0x0000000a0c2b7981 */ /* 0x000122000c1e1900 */
[----:B------:R-:W-:Y:S02]  /*3c40*/  LEA.HI.X.SX32 R15, R15, UR39, 0x1, P5 ;  /* 0x000000270f0f7c11 */ /* 0x000fe4000a8f0eff */
[----:B---3--:R-:W-:Y:S01]  /*3c50*/  ISETP.NE.AND P5, PT, R50, RZ, PT ;  /* 0x000000ff3200720c */ /* 0x008fe20003fa5270 */
        /* <DEDUP_REMOVED lines=38> */
[----:B------:R-:W-:-:S04]  /*3ec0*/  IADD3 R12, P5, PT, R12, UR36, RZ ;  /* 0x000000240c0c7c10 */ /* 0x000fc8000ffbe0ff */
[----:B------:R-:W-:Y:S02]  /*3ed0*/  LEA.HI.X.SX32 R13, R46, UR37, 0x2, P5 ;  /* 0x000000252e0d7c11 */ /* 0x000fe4000a8f16ff */
[C---:B------:R-:W-:Y:S02]  /*3ee0*/  IADD3 R14, P5, PT, R15.reuse, UR38, RZ ;  /* 0x000000260f0e7c10 */ /* 0x040fe4000ffbe0ff */
[----:B------:R-:W-:Y:S01]  /*3ef0*/  IABS R50, R23 ;  /* 0x0000001700327213 */ /* 0x000fe20000000000 */
[----:B------:R0:W4:Y:S01]  /*3f00*/  LDG.E R46, desc[UR10][R12.64] ;  /* 0x0000000a0c2e7981 */ /* 0x000122000c1e1900 */
[----:B------:R-:W-:-:S05]  /*3f10*/  LEA.HI.X.SX32 R15, R15, UR39, 0x1, P5 ;  /* 0x000000270f0f7c11 */ /* 0x000fca000a8f0eff */
[----:B------:R1:W2:Y:S01]  /*3f20*/  LDG.E.U8 R14, desc[UR10][R14.64] ;  /* 0x0000000a0e0e7981 */ /* 0x0002a2000c1e1100 */
[----:B-----5:R-:W-:Y:S01]  /*3f30*/  ISETP.NE.AND P5, PT, R47, RZ, PT ;  /* 0x000000ff2f00720c */ /* 0x020fe20003fa5270 */
        /* <DEDUP_REMOVED lines=33> */
[----:B------:R-:W-:Y:S01]  /*4150*/  IMAD R12, R13, UR47, R12 ;  /* 0x0000002f0d0c7c24 */ /* 0x000fe2000f8e020c */
[----:B------:R-:W-:Y:S02]  /*4160*/  IADD3 R47, PT, PT, R23, 0x2a0, RZ ;  /* 0x000002a0172f7810 */ /* 0x000fe40007ffe0ff */
[----:B------:R-:W-:-:S05]  /*4170*/  SEL R13, R15, RZ, P3 ;  /* 0x000000ff0f0d7207 */ /* 0x000fca0001800000 */
[----:B------:R-:W-:Y:S01]  /*4180*/  IMAD R13, R13, UR51, R12 ;  /* 0x000000330d0d7c24 */ /* 0x000fe2000f8e020c */
[----:B------:R-:W-:Y:S02]  /*4190*/  IABS R12, R47 ;  /* 0x0000002f000c7213 */ /* 0x000fe40000000000 */
[----:B---3--:R-:W-:-:S03]  /*41a0*/  ISETP.NE.AND P5, PT, R48, RZ, PT ;  /* 0x000000ff3000720c */ /* 0x008fc60003fa5270 */
[----:B------:R-:W-:Y:S01]  /*41b0*/  IMAD.HI.U32 R58, R12, UR7, RZ ;  /* 0x000000070c3a7c27 */ /* 0x000fe2000f8e00ff */
[----:B------:R-:W-:-:S03]  /*41c0*/  P2R R56, PR, RZ, 0x20 ;  /* 0x00000020ff387803 */ /* 0x000fc60000000000 */
[----:B------:R-:W-:Y:S01]  /*41d0*/  IMAD.MOV R15, RZ, RZ, -R58 ;  /* 0x000000ffff0f7224 */ /* 0x000fe200078e0a3a */
[----:B--2---:R-:W-:-:S03]  /*41e0*/  ISETP.NE.AND P5, PT, R14, RZ, PT ;  /* 0x000000ff0e00720c */ /* 0x004fc60003fa5270 */
[----:B------:R-:W-:Y:S01]  /*41f0*/  IMAD R14, R15, UR8, R12 ;  /* 0x000000080f0e7c24 */ /* 0x000fe2000f8e020c */
[----:B------:R-:W-:-:S04]  /*4200*/  P2R R57, PR, RZ, 0x20 ;  /* 0x00000020ff397803 */ /* 0x000fc80000000000 */
[----:B------:R-:W-:-:S13]  /*4210*/  ISETP.LT.U32.AND P5, PT, R14, UR8, PT ;  /* 0x000000080e007c0c */ /* 0x000fda000bfa1070 */
[----:B------:R-:W-:Y:S01]  /*4220*/  @!P5 IADD3 R58, PT, PT, R58, 0x1, RZ ;  /* 0x000000013a3ad810 */ /* 0x000fe20007ffe0ff */
[----:B------:R-:W-:Y:S01]  /*4230*/  @!P5 VIADD R14, R14, -UR8 ;  /* 0x800000080e0edc36 */ /* 0x000fe20008000000 */
[----:B------:R-:W-:-:S04]  /*4240*/  IADD3 R12, P5, PT, R13, UR38, RZ ;  /* 0x000000260d0c7c10 */ /* 0x000fc8000ffbe0ff */
[----:B------:R-:W-:-:S05]  /*4250*/  LEA.HI.X.SX32 R13, R13, UR39, 0x1, P5 ;  /* 0x000000270d0d7c11 */ /* 0x000fca000a8f0eff */
[----:B------:R0:W2:Y:S01]  /*4260*/  LDG.E.U8 R48, desc[UR10][R12.64] ;  /* 0x0000000a0c307981 */ /* 0x0000a2000c1e1100 */
[----:B------:R-:W-:Y:S02]  /*4270*/  P2R R51, PR, RZ, 0x40 ;  /* 0x00000040ff337803 */ /* 0x000fe40000000000 */
[----:B------:R-:W-:Y:S02]  /*4280*/  ISETP.NE.AND P6, PT, R55, RZ, PT ;  /* 0x000000ff3700720c */ /* 0x000fe40003fc5270 */
[----:B------:R-:W-:Y:S02]  /*4290*/  ISETP.GE.U32.AND P5, PT, R14, UR8, PT ;  /* 0x000000080e007c0c */ /* 0x000fe4000bfa6070 */
[----:B------:R-:W-:Y:S02]  /*42a0*/  SHF.R.S64 R14, RZ, 0x1e, R23 ;  /* 0x0000001eff0e7819 */ /* 0x000fe40000001017 */
[----:B------:R-:W-:Y:S02]  /*42b0*/  P2R R55, PR, RZ, 0x40 ;  /* 0x00000040ff377803 */ /* 0x000fe40000000000 */
[----:B------:R-:W-:-:S04]  /*42c0*/  IADD3 R14, P6, PT, R14, UR36, RZ ;  /* 0x000000240e0e7c10 */ /* 0x000fc8000ffde0ff */
[C---:B------:R-:W-:Y:S02]  /*42d0*/  LEA.HI.X.SX32 R15, R23.reuse, UR37, 0x2, P6 ;  /* 0x00000025170f7c11 */ /* 0x040fe4000b0f16ff */
[----:B------:R-:W-:-:S03]  /*42e0*/  IADD3 R23, PT, PT, R23, 0x2c0, RZ ;  /* 0x000002c017177810 */ /* 0x000fc60007ffe0ff */
[----:B------:R1:W3:Y:S01]  /*42f0*/  LDG.E R50, desc[UR10][R14.64] ;  /* 0x0000000a0e327981 */ /* 0x0002e2000c1e1900 */
[----:B------:R-:W-:-:S05]  /*4300*/  IABS R60, R23 ;  /* 0x00000017003c7213 */ /* 0x000fca0000000000 */
[----:B------:R-:W-:-:S04]  /*4310*/  IMAD.HI.U32 R59, R60, UR7, RZ ;  /* 0x000000073c3b7c27 */ /* 0x000fc8000f8e00ff */
[----:B0-----:R-:W-:-:S04]  /*4320*/  IMAD.MOV R13, RZ, RZ, -R59 ;  /* 0x000000ffff0d7224 */ /* 0x001fc800078e0a3b */
[----:B------:R-:W-:-:S05]  /*4330*/  IMAD R12, R13, UR8, R60 ;  /* 0x000000080d0c7c24 */ /* 0x000fca000f8e023c */
[----:B------:R-:W-:Y:S02]  /*4340*/  ISETP.LT.U32.AND P6, PT, R12, UR8, PT ;  /* 0x000000080c007c0c */ /* 0x000fe4000bfc1070 */
[----:B------:R-:W-:-:S11]  /*4350*/  @P5 IADD3 R58, PT, PT, R58, 0x1, RZ ;  /* 0x000000013a3a5810 */ /* 0x000fd60007ffe0ff */
[----:B------:R-:W-:-:S04]  /*4360*/  @!P6 IADD3 R12, PT, PT, R12, -UR8, RZ ;  /* 0x800000080c0cec10 */ /* 0x000fc8000fffe0ff */
[----:B------:R-:W-:Y:S01]  /*4370*/  ISETP.GE.U32.AND P5, PT, R12, UR8, PT ;  /* 0x000000080c007c0c */ /* 0x000fe2000bfa6070 */
[----:B------:R-:W-:Y:S01]  /*4380*/  @!P6 VIADD R59, R59, 0x1 ;  /* 0x000000013b3be836 */ /* 0x000fe20000000000 */
[----:B------:R-:W-:Y:S02]  /*4390*/  LOP3.LUT R12, R47, UR49, RZ, 0x3c, !PT ;  /* 0x000000312f0c7c12 */ /* 0x000fe4000f8e3cff */
[----:B------:R-:W-:-:S04]  /*43a0*/  ISETP.NE.AND P6, PT, R52, RZ, PT ;  /* 0x000000ff3400720c */ /* 0x000fc80003fc5270 */
[----:B------:R-:W-:-:S05]  /*43b0*/  P2R R52, PR, RZ, 0x40 ;  /* 0x00000040ff347803 */ /* 0x000fca0000000000 */
[----:B------:R-:W-:Y:S01]  /*43c0*/  @P5 VIADD R59, R59, 0x1 ;  /* 0x000000013b3b5836 */ /* 0x000fe20000000000 */
[----:B------:R-:W-:Y:S02]  /*43d0*/  ISETP.GE.AND P5, PT, R12, RZ, PT ;  /* 0x000000ff0c00720c */ /* 0x000fe40003fa6270 */
[----:B------:R-:W-:-:S04]  /*43e0*/  ISETP.NE.AND P6, PT, R39, RZ, PT ;  /* 0x000000ff2700720c */ /* 0x000fc80003fc5270 */
[----:B------:R-:W-:Y:S02]  /*43f0*/  P2R R39, PR, RZ, 0x40 ;  /* 0x00000040ff277803 */ /* 0x000fe40000000000 */
[----:B------:R-:W-:Y:S02]  /*4400*/  ISETP.NE.AND P6, PT, R38, RZ, PT ;  /* 0x000000ff2600720c */ /* 0x000fe40003fc5270 */
[----:B------:R-:W-:Y:S02]  /*4410*/  LOP3.LUT R12, R23, UR49, RZ, 0x3c, !PT ;  /* 0x00000031170c7c12 */ /* 0x000fe4000f8e3cff */
[----:B------:R-:W-:Y:S02]  /*4420*/  P2R R38, PR, RZ, 0x40 ;  /* 0x00000040ff267803 */ /* 0x000fe40000000000 */
[----:B------:R-:W-:Y:S02]  /*4430*/  @!P5 IADD3 R58, PT, PT, -R58, RZ, RZ ;  /* 0x000000ff3a3ad210 */ /* 0x000fe40007ffe1ff */
[----:B------:R-:W-:-:S02]  /*4440*/  ISETP.NE.AND P6, PT, R37, RZ, PT ;  /* 0x000000ff2500720c */ /* 0x000fc40003fc5270 */
[----:B------:R-:W-:Y:S02]  /*4450*/  ISETP.GE.AND P5, PT, R12, RZ, PT ;  /* 0x000000ff0c00720c */ /* 0x000fe40003fa6270 */
[----:B------:R-:W-:Y:S02]  /*4460*/  SEL R12, R22, R58, !P0 ;  /* 0x0000003a160c7207 */ /* 0x000fe40004000000 */
[----:B------:R-:W-:Y:S02]  /*4470*/  P2R R37, PR, RZ, 0x40 ;  /* 0x00000040ff257803 */ /* 0x000fe40000000000 */
[----:B------:R-:W-:Y:S02]  /*4480*/  ISETP.NE.AND P6, PT, R36, RZ, PT ;  /* 0x000000ff2400720c */ /* 0x000fe40003fc5270 */
[----:B-1----:R-:W-:Y:S02]  /*4490*/  IADD3 R14, PT, PT, -R12, RZ, RZ ;  /* 0x000000ff0c0e7210 */ /* 0x002fe40007ffe1ff */
[----:B------:R-:W-:-:S02]  /*44a0*/  P2R R36, PR, RZ, 0x40 ;  /* 0x00000040ff247803 */ /* 0x000fc40000000000 */
[----:B------:R-:W-:Y:S01]  /*44b0*/  ISETP.NE.AND P6, PT, R35, RZ, PT ;  /* 0x000000ff2300720c */ /* 0x000fe20003fc5270 */
[----:B------:R-:W-:-:S03]  /*44c0*/  IMAD R13, R14, UR49, R47 ;  /* 0x000000310e0d7c24 */ /* 0x000fc6000f8e022f */
[----:B------:R-:W-:Y:S02]  /*44d0*/  P2R R35, PR, RZ, 0x40 ;  /* 0x00000040ff237803 */ /* 0x000fe40000000000 */
[----:B------:R-:W-:Y:S02]  /*44e0*/  ISETP.NE.AND P6, PT, R28, RZ, PT ;  /* 0x000000ff1c00720c */ /* 0x000fe40003fc5270 */
[----:B------:R-:W-:Y:S02]  /*44f0*/  IABS R15, R13 ;  /* 0x0000000d000f7213 */ /* 0x000fe40000000000 */
[----:B------:R-:W-:Y:S02]  /*4500*/  P2R R28, PR, RZ, 0x40 ;  /* 0x00000040ff1c7803 */ /* 0x000fe40000000000 */
[----:B------:R-:W-:Y:S01]  /*4510*/  ISETP.NE.AND P6, PT, R27, RZ, PT ;  /* 0x000000ff1b00720c */ /* 0x000fe20003fc5270 */
[----:B------:R-:W-:-:S03]  /*4520*/  IMAD.HI.U32 R14, R15, UR5, RZ ;  /* 0x000000050f0e7c27 */ /* 0x000fc6000f8e00ff */
[----:B------:R-:W-:Y:S02]  /*4530*/  P2R R27, PR, RZ, 0x40 ;  /* 0x00000040ff1b7803 */ /* 0x000fe40000000000 */
[----:B------:R-:W-:Y:S01]  /*4540*/  ISETP.NE.AND P6, PT, R26, RZ, PT ;  /* 0x000000ff1a00720c */ /* 0x000fe20003fc5270 */
[----:B------:R-:W-:Y:S02]  /*4550*/  IMAD.MOV R26, RZ, RZ, -R14 ;  /* 0x000000ffff1a7224 */ /* 0x000fe400078e0a0e */
[----:B------:R-:W-:Y:S02]  /*4560*/  @!P5 IMAD.MOV R59, RZ, RZ, -R59 ;  /* 0x000000ffff3bd224 */ /* 0x000fe400078e0a3b */
[----:B------:R-:W-:-:S03]  /*4570*/  IMAD R15, R26, UR9, R15 ;  /* 0x000000091a0f7c24 */ /* 0x000fc6000f8e020f */
[----:B------:R-:W-:Y:S02]  /*4580*/  SEL R22, R22, R59, !P0 ;  /* 0x0000003b16167207 */ /* 0x000fe40004000000 */
        /* <DEDUP_REMOVED lines=17> */
[----:B------:R-:W-:Y:S01]  /*46a0*/  IADD3 R12, P0, PT, R12, UR36, RZ ;  /* 0x000000240c0c7c10 */ /* 0x000fe2000ff1e0ff */
[----:B------:R-:W-:Y:S02]  /*46b0*/  IMAD.MOV R26, RZ, RZ, -R22 ;  /* 0x000000ffff1a7224 */ /* 0x000fe400078e0a16 */
[----:B------:R-:W-:Y:S01]  /*46c0*/  IMAD R15, R13, UR51, R14 ;  /* 0x000000330d0f7c24 */ /* 0x000fe2000f8e020e */
[----:B------:R-:W-:Y:S01]  /*46d0*/  LEA.HI.X.SX32 R13, R47, UR37, 0x2, P0 ;  /* 0x000000252f0d7c11 */ /* 0x000fe200080f16ff */
[----:B------:R-:W-:Y:S01]  /*46e0*/  IMAD R26, R26, UR49, R23 ;  /* 0x000000311a1a7c24 */ /* 0x000fe2000f8e0217 */
[----:B------:R-:W-:Y:S02]  /*46f0*/  R2UR UR6, R30 ;  /* 0x000000001e0672ca */ /* 0x000fe400000e0000 */
[----:B------:R-:W-:-:S02]  /*4700*/  IADD3 R14, P0, PT, R15, UR38, RZ ;  /* 0x000000260f0e7c10 */ /* 0x000fc4000ff1e0ff */
[----:B------:R-:W-:Y:S02]  /*4710*/  R2UR UR7, R31 ;  /* 0x000000001f0772ca */ /* 0x000fe400000e0000 */
[----:B------:R-:W-:-:S11]  /*4720*/  LEA.HI.X.SX32 R15, R15, UR39, 0x1, P0 ;  /* 0x000000270f0f7c11 */ /* 0x000fd600080f0eff */
[----:B------:R0:W5:Y:S01]  /*4730*/  LDG.E R12, desc[UR6][R12.64] ;  /* 0x000000060c0c7981 */ /* 0x000162000c1e1900 */
[----:B------:R-:W-:-:S03]  /*4740*/  FMUL R11, R11, UR4 ;  /* 0x000000040b0b7c20 */ /* 0x000fc60008400000 */
[----:B------:R1:W5:Y:S01]  /*4750*/  LDG.E.U8 R14, desc[UR6][R14.64] ;  /* 0x000000060e0e7981 */ /* 0x000362000c1e1100 */
[----:B--2---:R-:W-:Y:S02]  /*4760*/  ISETP.NE.AND P0, PT, R48, RZ, PT ;  /* 0x000000ff3000720c */ /* 0x004fe40003f05270 */
        /* <DEDUP_REMOVED lines=13> */
[----:B------:R-:W-:Y:S01]  /*4840*/  ISETP.NE.AND P4, PT, R45, RZ, PT ;  /* 0x000000ff2d00720c */ /* 0x000fe20003f85270 */
[----:B------:R-:W-:Y:S02]  /*4850*/  FMUL R45, R4, UR4 ;  /* 0x00000004042d7c20 */ /* 0x000fe40008400000 */
[----:B-1----:R-:W-:-:S03]  /*4860*/  IMAD.MOV R15, RZ, RZ, -R10 ;  /* 0x000000ffff0f7224 */ /* 0x002fc600078e0a0a */
[-C--:B------:R-:W-:Y:S02]  /*4870*/  FSEL R4, R45, R8.reuse, P6 ;  /* 0x000000082d047208 */ /* 0x080fe40003000000 */
[----:B------:R-:W-:Y:S01]  /*4880*/  ISETP.NE.AND P6, PT, R27, RZ, PT ;  /* 0x000000ff1b00720c */ /* 0x000fe20003fc5270 */
[----:B------:R-:W-:Y:S01]  /*4890*/  IMAD R26, R15, UR50, R26 ;  /* 0x000000320f1a7c24 */ /* 0x000fe2000f8e021a */
[----:B------:R-:W-:Y:S02]  /*48a0*/  SEL R15, R10, RZ, P2 ;  /* 0x000000ff0a0f7207 */ /* 0x000fe40001000000 */
[----:B------:R-:W-:Y:S01]  /*48b0*/  FSEL R10, R11, R8, P6 ;  /* 0x000000080b0a7208 */ /* 0x000fe20003000000 */
[----:B------:R-:W-:Y:S01]  /*48c0*/  FMUL R11, R0, UR4 ;  /* 0x00000004000b7c20 */ /* 0x000fe20008400000 */
[----:B------:R-:W-:Y:S02]  /*48d0*/  ISETP.NE.AND P6, PT, R28, RZ, PT ;  /* 0x000000ff1c00720c */ /* 0x000fe40003fc5270 */
[----:B------:R-:W-:-:S02]  /*48e0*/  SEL R13, R22, RZ, P1 ;  /* 0x000000ff160d7207 */ /* 0x000fc40000800000 */
[-C--:B------:R-:W-:Y:S01]  /*48f0*/  FSEL R22, R11, R8.reuse, P6 ;  /* 0x000000080b167208 */ /* 0x080fe20003000000 */
[----:B------:R-:W-:Y:S01]  /*4900*/  FMUL R11, R2, UR4 ;  /* 0x00000004020b7c20 */ /* 0x000fe20008400000 */
[----:B------:R-:W-:Y:S02]  /*4910*/  ISETP.NE.AND P6, PT, R35, RZ, PT ;  /* 0x000000ff2300720c */ /* 0x000fe40003fc5270 */
[----:B------:R-:W-:Y:S01]  /*4920*/  ISETP.NE.AND P2, PT, R41, RZ, PT ;  /* 0x000000ff2900720c */ /* 0x000fe20003f45270 */
[----:B------:R-:W-:Y:S01]  /*4930*/  FMUL R7, R7, UR4 ;  /* 0x0000000407077c20 */ /* 0x000fe20008400000 */
[----:B------:R-:W-:Y:S02]  /*4940*/  SEL R41, R26, RZ, P3 ;  /* 0x000000ff1a297207 */ /* 0x000fe40001800000 */
        /* <DEDUP_REMOVED lines=12> */
[----:B------:R-:W-:-:S05]  /*4a10*/  FMUL R3, R16, UR4 ;  /* 0x0000000410037c20 */ /* 0x000fca0008400000 */
[----:B------:R-:W-:Y:S01]  /*4a20*/  FSEL R16, R3, R8, P2 ;  /* 0x0000000803107208 */ /* 0x000fe20001000000 */
[----:B------:R-:W-:Y:S01]  /*4a30*/  FMUL R3, R18, UR4 ;  /* 0x0000000412037c20 */ /* 0x000fe20008400000 */
[----:B------:R-:W-:-:S04]  /*4a40*/  ISETP.NE.AND P6, PT, R52, RZ, PT ;  /* 0x000000ff3400720c */ /* 0x000fc80003fc5270 */
[----:B------:R-:W-:Y:S01]  /*4a50*/  FSEL R18, R3, R8, P4 ;  /* 0x0000000803127208 */ /* 0x000fe20002000000 */
[----:B------:R-:W-:Y:S01]  /*4a60*/  FMUL R3, R20, UR4 ;  /* 0x0000000414037c20 */ /* 0x000fe20008400000 */
[----:B------:R-:W-:Y:S01]  /*4a70*/  IMAD R0, R13, UR46, RZ ;  /* 0x0000002e0d007c24 */ /* 0x000fe2000f8e02ff */
[----:B------:R-:W-:-:S03]  /*4a80*/  SHF.R.S64 R2, RZ, 0x1e, R23 ;  /* 0x0000001eff027819 */ /* 0x000fc60000001017 */
[----:B------:R-:W-:Y:S01]  /*4a90*/  FSEL R20, R3, R8, P6 ;  /* 0x0000000803147208 */ /* 0x000fe20003000000 */
[----:B---3--:R-:W-:Y:S01]  /*4aa0*/  FMUL R3, R50, UR4 ;  /* 0x0000000432037c20 */ /* 0x008fe20008400000 */
[----:B------:R-:W-:-:S04]  /*4ab0*/  IMAD R0, R15, UR47, R0 ;  /* 0x0000002f0f007c24 */ /* 0x000fc8000f8e0200 */
[----:B------:R-:W-:Y:S01]  /*4ac0*/  FSEL R48, R3, R8, P0 ;  /* 0x0000000803307208 */ /* 0x000fe20000000000 */
[----:B------:R-:W-:Y:S01]  /*4ad0*/  IMAD R0, R41, UR51, R0 ;  /* 0x0000003329007c24 */ /* 0x000fe2000f8e0200 */
[----:B------:R-:W-:-:S04]  /*4ae0*/  IADD3 R2, P0, PT, R2, UR36, RZ ;  /* 0x0000002402027c10 */ /* 0x000fc8000ff1e0ff */
[----:B------:R-:W-:Y:S02]  /*4af0*/  LEA.HI.X.SX32 R3, R23, UR37, 0x2, P0 ;  /* 0x0000002517037c11 */ /* 0x000fe400080f16ff */
[----:B------:R-:W-:-:S03]  /*4b00*/  IADD3 R36, P0, PT, R0, UR38, RZ ;  /* 0x0000002600247c10 */ /* 0x000fc6000ff1e0ff */
[----:B------:R0:W2:Y:S01]  /*4b10*/  LDG.E R2, desc[UR6][R2.64] ;  /* 0x0000000602027981 */ /* 0x0000a2000c1e1900 */
[----:B------:R-:W-:-:S06]  /*4b20*/  LEA.HI.X.SX32 R37, R0, UR39, 0x1, P0 ;  /* 0x0000002700257c11 */ /* 0x000fcc00080f0eff */
[----:B------:R1:W3:Y:S01]  /*4b30*/  LDG.E.U8 R37, desc[UR6][R36.64] ;  /* 0x0000000624257981 */ /* 0x0002e2000c1e1100 */
        /* <DEDUP_REMOVED lines=17> */
[----:B------:R-:W-:Y:S01]  /*4c50*/  FMUL R19, R19, UR4 ;  /* 0x0000000413137c20 */ /* 0x000fe20008400000 */
[----:B------:R-:W-:Y:S02]  /*4c60*/  ISETP.NE.AND P5, PT, R49, RZ, PT ;  /* 0x000000ff3100720c */ /* 0x000fe40003fa5270 */
[----:B0-----:R-:W-:Y:S02]  /*4c70*/  FMNMX R3, R0, R17, !PT ;  /* 0x0000001100037209 */ /* 0x001fe40007800000 */
[----:B------:R-:W-:-:S02]  /*4c80*/  FSEL R19, R19, R8, P5 ;  /* 0x0000000813137208 */ /* 0x000fc40002800000 */
[----:B------:R-:W-:Y:S01]  /*4c90*/  FMNMX R0, R3, R18, !PT ;  /* 0x0000001203007209 */ /* 0x000fe20007800000 */
[----:B------:R-:W-:Y:S01]  /*4ca0*/  FMUL R21, R21, UR4 ;  /* 0x0000000415157c20 */ /* 0x000fe20008400000 */
[----:B------:R-:W-:Y:S02]  /*4cb0*/  ISETP.NE.AND P1, PT, R51, RZ, PT ;  /* 0x000000ff3300720c */ /* 0x000fe40003f25270 */
        /* <DEDUP_REMOVED lines=13> */
[----:B----4-:R-:W-:Y:S01]  /*4d90*/  FMUL R43, R43, UR4 ;  /* 0x000000042b2b7c20 */ /* 0x010fe20008400000 */
[----:B------:R-:W-:-:S02]  /*4da0*/  ISETP.NE.AND P5, PT, R56, RZ, PT ;  /* 0x000000ff3800720c */ /* 0x000fc40003fa5270 */
[----:B------:R-:W-:Y:S02]  /*4db0*/  FSEL R40, R3, R8, P4 ;  /* 0x0000000803287208 */ /* 0x000fe40002000000 */
[----:B------:R-:W-:Y:S01]  /*4dc0*/  FMNMX R5, R5, R38, !PT ;  /* 0x0000002605057209 */ /* 0x000fe20007800000 */
[----:B------:R-:W-:Y:S01]  /*4dd0*/  FMUL R3, R46, UR4 ;  /* 0x000000042e037c20 */ /* 0x000fe20008400000 */
[----:B------:R-:W-:Y:S02]  /*4de0*/  ISETP.NE.AND P6, PT, R57, RZ, PT ;  /* 0x000000ff3900720c */ /* 0x000fe40003fc5270 */
[----:B------:R-:W-:Y:S02]  /*4df0*/  FSEL R42, R43, R8, P5 ;  /* 0x000000082b2a7208 */ /* 0x000fe40002800000 */
[----:B------:R-:W-:Y:S01]  /*4e00*/  FMNMX R7, R5, R40, !PT ;  /* 0x0000002805077209 */ /* 0x000fe20007800000 */
[----:B-----5:R-:W-:Y:S01]  /*4e10*/  FMUL R5, R12, UR4 ;  /* 0x000000040c057c20 */ /* 0x020fe20008400000 */
[----:B------:R-:W-:-:S02]  /*4e20*/  ISETP.NE.AND P0, PT, R14, RZ, PT ;  /* 0x000000ff0e00720c */ /* 0x000fc40003f05270 */
        /* <DEDUP_REMOVED lines=49> */
[----:B------:R-:W-:Y:S01]  /*5140*/  FFMA R16, R7, 1.4426950216293334961, -R16 ;  /* 0x3fb8aa3b07107823 */ /* 0x000fe20000000810 */
[-C--:B------:R-:W-:Y:S01]  /*5150*/  FFMA.SAT R9, R10, R11.reuse, 0.5 ;  /* 0x3f0000000a097423 */ /* 0x080fe2000000200b */
[----:B------:R-:W-:Y:S01]  /*5160*/  SHF.L.U32 R3, R3, 0x17, RZ ;  /* 0x0000001703037819 */ /* 0x000fe200000006ff */
[-C--:B------:R-:W-:Y:S01]  /*5170*/  FFMA.RM R5, R5, R12.reuse, 12582913 ;  /* 0x4b40000105057423 */ /* 0x080fe2000000400c */
[----:B------:R-:W-:Y:S01]  /*5180*/  FFMA R16, R7, 1.925963033500011079e-08, R16 ;  /* 0x32a5706007107823 */ /* 0x000fe20000000010 */
[----:B------:R-:W-:Y:S01]  /*5190*/  FFMA.RM R9, R9, R12, 12582913 ;  /* 0x4b40000109097423 */ /* 0x000fe2000000400c */
[----:B------:R-:W-:Y:S01]  /*51a0*/  FFMA.SAT R13, R22, R11, 0.5 ;  /* 0x3f000000160d7423 */ /* 0x000fe2000000200b */
[C---:B------:R-:W-:Y:S01]  /*51b0*/  FADD R7, R5.reuse, -12583039 ;  /* 0xcb40007f05077421 */ /* 0x040fe20000000000 */
[----:B------:R-:W-:-:S02]  /*51c0*/  IMAD.SHL.U32 R5, R5, 0x800000, RZ ;  /* 0x0080000005057824 */ /* 0x000fc400078e00ff */
[-C--:B------:R-:W-:Y:S01]  /*51d0*/  FFMA.SAT R19, R38, R11.reuse, 0.5 ;  /* 0x3f00000026137423 */ /* 0x080fe2000000200b */
[----:B------:R-:W0:Y:S01]  /*51e0*/  MUFU.EX2 R16, R16 ;  /* 0x0000001000107308 */ /* 0x000e220000000800 */
[----:B------:R-:W-:Y:S01]  /*51f0*/  FFMA R7, R60, 1.4426950216293334961, -R7 ;  /* 0x3fb8aa3b3c077823 */ /* 0x000fe20000000807 */
[-C--:B------:R-:W-:Y:S01]  /*5200*/  FFMA.RM R13, R13, R12.reuse, 12582913 ;  /* 0x4b4000010d0d7423 */ /* 0x080fe2000000400c */
[----:B------:R-:W-:Y:S01]  /*5210*/  FFMA.RM R19, R19, R12, 12582913 ;  /* 0x4b40000113137423 */ /* 0x000fe2000000400c */
[----:B------:R-:W-:Y:S01]  /*5220*/  FFMA.SAT R35, R40, R11, 0.5 ;  /* 0x3f00000028237423 */ /* 0x000fe2000000200b */
[----:B------:R-:W-:-:S03]  /*5230*/  FFMA R7, R60, 1.925963033500011079e-08, R7 ;  /* 0x32a570603c077823 */ /* 0x000fc60000000007 */
[----:B------:R-:W-:Y:S01]  /*5240*/  FFMA.RM R35, R35, R12, 12582913 ;  /* 0x4b40000123237423 */ /* 0x000fe2000000400c */
[----:B------:R1:W2:Y:S01]  /*5250*/  MUFU.EX2 R8, R7 ;  /* 0x0000000700087308 */ /* 0x0002a20000000800 */
[----:B0-----:R-:W-:Y:S01]  /*5260*/  FMUL R28, R3, R16 ;  /* 0x00000010031c7220 */ /* 0x001fe20000400000 */
[C---:B------:R-:W-:Y:S01]  /*5270*/  FADD R3, R9.reuse, -12583039 ;  /* 0xcb40007f09037421 */ /* 0x040fe20000000000 */
[----:B-1----:R-:W-:Y:S01]  /*5280*/  FFMA.SAT R7, R0, R11, 0.5 ;  /* 0x3f00000000077423 */ /* 0x002fe2000000200b */
[----:B------:R-:W-:Y:S02]  /*5290*/  SHF.L.U32 R9, R9, 0x17, RZ ;  /* 0x0000001709097819 */ /* 0x000fe400000006ff */
[C---:B------:R-:W-:Y:S01]  /*52a0*/  FFMA R3, R10.reuse, 1.4426950216293334961, -R3 ;  /* 0x3fb8aa3b0a037823 */ /* 0x040fe20000000803 */
[----:B------:R-:W-:Y:S01]  /*52b0*/  FFMA.RM R7, R7, R12, 12582913 ;  /* 0x4b40000107077423 */ /* 0x000fe2000000400c */
[----:B--2---:R-:W-:Y:S02]  /*52c0*/  FMUL R27, R5, R8 ;  /* 0x00000008051b7220 */ /* 0x004fe40000400000 */
[----:B------:R-:W-:Y:S01]  /*52d0*/  FFMA R3, R10, 1.925963033500011079e-08, R3 ;  /* 0x32a570600a037823 */ /* 0x000fe20000000003 */
[C---:B------:R-:W-:Y:S01]  /*52e0*/  FADD R5, R13.reuse, -12583039 ;  /* 0xcb40007f0d057421 */ /* 0x040fe20000000000 */
[----:B------:R-:W-:-:S02]  /*52f0*/  IMAD.SHL.U32 R13, R13, 0x800000, RZ ;  /* 0x008000000d0d7824 */ /* 0x000fc400078e00ff */
[----:B------:R0:W1:Y:S01]  /*5300*/  MUFU.EX2 R26, R3 ;  /* 0x00000003001a7308 */ /* 0x0000620000000800 */
[----:B------:R-:W-:-:S04]  /*5310*/  FFMA R5, R22, 1.4426950216293334961, -R5 ;  /* 0x3fb8aa3b16057823 */ /* 0x000fc80000000805 */
[----:B------:R-:W-:-:S04]  /*5320*/  FFMA R5, R22, 1.925963033500011079e-08, R5 ;  /* 0x32a5706016057823 */ /* 0x000fc80000000005 */
[----:B------:R2:W3:Y:S01]  /*5330*/  MUFU.EX2 R8, R5 ;  /* 0x0000000500087308 */ /* 0x0004e20000000800 */
[C---:B0-----:R-:W-:Y:S01]  /*5340*/  FADD R3, R7.reuse, -12583039 ;  /* 0xcb40007f07037421 */ /* 0x041fe20000000000 */
[----:B------:R-:W-:-:S03]  /*5350*/  SHF.L.U32 R7, R7, 0x17, RZ ;  /* 0x0000001707077819 */ /* 0x000fc600000006ff */
[----:B------:R-:W-:Y:S01]  /*5360*/  FFMA R3, R0, 1.4426950216293334961, -R3 ;  /* 0x3fb8aa3b00037823 */ /* 0x000fe20000000803 */
[----:B-1----:R-:W-:Y:S01]  /*5370*/  FMUL R26, R9, R26 ;  /* 0x0000001a091a7220 */ /* 0x002fe20000400000 */
[-C--:B------:R-:W-:Y:S02]  /*5380*/  FFMA.SAT R9, R4, R11.reuse, 0.5 ;  /* 0x3f00000004097423 */ /* 0x080fe4000000200b */
[----:B------:R-:W-:Y:S01]  /*5390*/  FFMA R3, R0, 1.925963033500011079e-08, R3 ;  /* 0x32a5706000037823 */ /* 0x000fe20000000003 */
[----:B--2---:R-:W-:Y:S01]  /*53a0*/  FFMA.SAT R5, R6, R11, 0.5 ;  /* 0x3f00000006057423 */ /* 0x004fe2000000200b */
[-C--:B------:R-:W-:Y:S02]  /*53b0*/  FFMA.RM R9, R9, R12.reuse, 12582913 ;  /* 0x4b40000109097423 */ /* 0x080fe4000000400c */
[----:B------:R0:W1:Y:S01]  /*53c0*/  MUFU.EX2 R24, R3 ;  /* 0x0000000300187308 */ /* 0x0000620000000800 */
[----:B------:R-:W-:Y:S01]  /*53d0*/  FFMA.RM R5, R5, R12, 12582913 ;  /* 0x4b40000105057423 */ /* 0x000fe2000000400c */
[----:B---3--:R-:W-:Y:S01]  /*53e0*/  FMUL R25, R13, R8 ;  /* 0x000000080d197220 */ /* 0x008fe20000400000 */
[C---:B------:R-:W-:Y:S01]  /*53f0*/  FADD R13, R9.reuse, -12583039 ;  /* 0xcb40007f090d7421 */ /* 0x040fe20000000000 */
[----:B------:R-:W-:-:S03]  /*5400*/  IMAD.SHL.U32 R9, R9, 0x800000, RZ ;  /* 0x0080000009097824 */ /* 0x000fc600078e00ff */
[----:B------:R-:W-:Y:S01]  /*5410*/  FFMA R13, R4, 1.4426950216293334961, -R13 ;  /* 0x3fb8aa3b040d7823 */ /* 0x000fe2000000080d */
[----:B0-----:R-:W-:-:S03]  /*5420*/  FFMA.SAT R3, R2, R11, 0.5 ;  /* 0x3f00000002037423 */ /* 0x001fc6000000200b */
[----:B------:R-:W-:Y:S01]  /*5430*/  FFMA R13, R4, 1.925963033500011079e-08, R13 ;  /* 0x32a57060040d7823 */ /* 0x000fe2000000000d */
[----:B------:R-:W-:-:S03]  /*5440*/  FFMA.RM R3, R3, R12, 12582913 ;  /* 0x4b40000103037423 */ /* 0x000fc6000000400c */
[----:B------:R0:W2:Y:S01]  /*5450*/  MUFU.EX2 R0, R13 ;  /* 0x0000000d00007308 */ /* 0x0000a20000000800 */
[----:B-1----:R-:W-:Y:S01]  /*5460*/  FMUL R24, R7, R24 ;  /* 0x0000001807187220 */ /* 0x002fe20000400000 */
[C---:B------:R-:W-:Y:S01]  /*5470*/  FADD R7, R5.reuse, -12583039 ;  /* 0xcb40007f05077421 */ /* 0x040fe20000000000 */
[----:B------:R-:W-:-:S03]  /*5480*/  SHF.L.U32 R5, R5, 0x17, RZ ;  /* 0x0000001705057819 */ /* 0x000fc600000006ff */
[----:B------:R-:W-:Y:S01]  /*5490*/  FFMA R7, R6, 1.4426950216293334961, -R7 ;  /* 0x3fb8aa3b06077823 */ /* 0x000fe20000000807 */
[----:B0-----:R-:W-:-:S03]  /*54a0*/  FFMA.SAT R13, R14, R11, 0.5 ;  /* 0x3f0000000e0d7423 */ /* 0x001fc6000000200b */
[----:B------:R-:W-:Y:S01]  /*54b0*/  FFMA R7, R6, 1.925963033500011079e-08, R7 ;  /* 0x32a5706006077823 */ /* 0x000fe20000000007 */
[----:B------:R-:W-:-:S03]  /*54c0*/  FFMA.RM R13, R13, R12, 12582913 ;  /* 0x4b4000010d0d7423 */ /* 0x000fc6000000400c */
[----:B------:R0:W1:Y:S01]  /*54d0*/  MUFU.EX2 R22, R7 ;  /* 0x0000000700167308 */ /* 0x0000620000000800 */
[----:B--2---:R-:W-:Y:S01]  /*54e0*/  FMUL R23, R9, R0 ;  /* 0x0000000009177220 */ /* 0x004fe20000400000 */
        /* <DEDUP_REMOVED lines=18> */
[C---:B------:R-:W-:Y:S01]  /*5610*/  FFMA R3, R48.reuse, 1.4426950216293334961, -R3 ;  /* 0x3fb8aa3b30037823 */ /* 0x040fe20000000803 */
[C---:B0-----:R-:W-:Y:S01]  /*5620*/  FADD R5, R9.reuse, -12583039 ;  /* 0xcb40007f09057421 */ /* 0x041fe20000000000 */
[----:B------:R-:W-:Y:S02]  /*5630*/  SHF.L.U32 R9, R9, 0x17, RZ ;  /* 0x0000001709097819 */ /* 0x000fe400000006ff */
[----:B------:R-:W-:Y:S01]  /*5640*/  FFMA R3, R48, 1.925963033500011079e-08, R3 ;  /* 0x32a5706030037823 */ /* 0x000fe20000000003 */
[----:B------:R-:W-:-:S03]  /*5650*/  FFMA R5, R50, 1.4426950216293334961, -R5 ;  /* 0x3fb8aa3b32057823 */ /* 0x000fc60000000805 */
[----:B------:R0:W2:Y:S01]  /*5660*/  MUFU.EX2 R10, R3 ;  /* 0x00000003000a7308 */ /* 0x0000a20000000800 */
[----:B-1----:R-:W-:Y:S01]  /*5670*/  FMUL R16, R13, R16 ;  /* 0x000000100d107220 */ /* 0x002fe20000400000 */
[----:B------:R-:W-:Y:S01]  /*5680*/  FFMA.SAT R13, R52, R11, 0.5 ;  /* 0x3f000000340d7423 */ /* 0x000fe2000000200b */
[----:B------:R-:W-:-:S03]  /*5690*/  FFMA R5, R50, 1.925963033500011079e-08, R5 ;  /* 0x32a5706032057823 */ /* 0x000fc60000000005 */
[----:B------:R-:W-:Y:S02]  /*56a0*/  FFMA.RM R13, R13, R12, 12582913 ;  /* 0x4b4000010d0d7423 */ /* 0x000fe4000000400c */
[----:B------:R1:W3:Y:S01]  /*56b0*/  MUFU.EX2 R0, R5 ;  /* 0x0000000500007308 */ /* 0x0002e20000000800 */
[----:B0-----:R-:W-:Y:S01]  /*56c0*/  FFMA.SAT R3, R18, R11, 0.5 ;  /* 0x3f00000012037423 */ /* 0x001fe2000000200b */
[----:B------:R-:W-:-:S03]  /*56d0*/  IMAD.SHL.U32 R8, R13, 0x800000, RZ ;  /* 0x008000000d087824 */ /* 0x000fc600078e00ff */
[----:B------:R-:W-:Y:S01]  /*56e0*/  FFMA.RM R3, R3, R12, 12582913 ;  /* 0x4b40000103037423 */ /* 0x000fe2000000400c */
[----:B--2---:R-:W-:Y:S01]  /*56f0*/  FMUL R10, R7, R10 ;  /* 0x0000000a070a7220 */ /* 0x004fe20000400000 */
[----:B------:R-:W-:Y:S02]  /*5700*/  FADD R7, R13, -12583039 ;  /* 0xcb40007f0d077421 */ /* 0x000fe40000000000 */
[C---:B------:R-:W-:Y:S01]  /*5710*/  FADD R15, R3.reuse, -12583039 ;  /* 0xcb40007f030f7421 */ /* 0x040fe20000000000 */
[-C--:B-1----:R-:W-:Y:S01]  /*5720*/  FFMA.SAT R5, R54, R11.reuse, 0.5 ;  /* 0x3f00000036057423 */ /* 0x082fe2000000200b */
[----:B------:R-:W-:Y:S01]  /*5730*/  SHF.L.U32 R3, R3, 0x17, RZ ;  /* 0x0000001703037819 */ /* 0x000fe200000006ff */
[----:B------:R-:W-:Y:S01]  /*5740*/  FFMA R7, R52, 1.4426950216293334961, -R7 ;  /* 0x3fb8aa3b34077823 */ /* 0x000fe20000000807 */
[----:B------:R-:W-:Y:S01]  /*5750*/  FFMA R15, R18, 1.4426950216293334961, -R15 ;  /* 0x3fb8aa3b120f7823 */ /* 0x000fe2000000080f */
[----:B------:R-:W-:Y:S01]  /*5760*/  FFMA.RM R5, R5, R12, 12582913 ;  /* 0x4b40000105057423 */ /* 0x000fe2000000400c */
[----:B---3--:R-:W-:Y:S01]  /*5770*/  FMUL R9, R9, R0 ;  /* 0x0000000009097220 */ /* 0x008fe20000400000 */
[----:B------:R-:W-:Y:S01]  /*5780*/  FFMA R7, R52, 1.925963033500011079e-08, R7 ;  /* 0x32a5706034077823 */ /* 0x000fe20000000007 */
[----:B------:R-:W-:Y:S01]  /*5790*/  FFMA R15, R18, 1.925963033500011079e-08, R15 ;  /* 0x32a57060120f7823 */ /* 0x000fe2000000000f */
[----:B------:R-:W-:Y:S01]  /*57a0*/  FFMA.SAT R13, R36, R11, 0.5 ;  /* 0x3f000000240d7423 */ /* 0x000fe2000000200b */
[----:B------:R-:W-:-:S02]  /*57b0*/  FADD R18, RZ, R28 ;  /* 0x0000001cff127221 */ /* 0x000fc40000000000 */
[----:B------:R0:W-:Y:S01]  /*57c0*/  MUFU.EX2 R0, R15 ;  /* 0x0000000f00007308 */ /* 0x0001e20000000800 */
[----:B------:R-:W-:-:S04]  /*57d0*/  FFMA.RM R13, R13, R12, 12582913 ;  /* 0x4b4000010d0d7423 */ /* 0x000fc8000000400c */
[----:B------:R-:W-:-:S03]  /*57e0*/  IMAD.SHL.U32 R4, R13, 0x800000, RZ ;  /* 0x008000000d047824 */ /* 0x000fc600078e00ff */
[----:B------:R-:W1:Y:S01]  /*57f0*/  MUFU.EX2 R7, R7 ;  /* 0x0000000700077308 */ /* 0x000e620000000800 */
[----:B0-----:R-:W-:-:S04]  /*5800*/  FFMA.SAT R15, R56, R11, 0.5 ;  /* 0x3f000000380f7423 */ /* 0x001fc8000000200b */
[----:B------:R-:W-:-:S04]  /*5810*/  FFMA.RM R15, R15, R12, 12582913 ;  /* 0x4b4000010f0f7423 */ /* 0x000fc8000000400c */
[----:B------:R-:W-:-:S04]  /*5820*/  FADD R17, R15, -12583039 ;  /* 0xcb40007f0f117421 */ /* 0x000fc80000000000 */
[----:B------:R-:W-:Y:S01]  /*5830*/  FFMA R17, R56, 1.4426950216293334961, -R17 ;  /* 0x3fb8aa3b38117823 */ /* 0x000fe20000000811 */
[----:B-1----:R-:W-:Y:S01]  /*5840*/  FMUL R8, R8, R7 ;  /* 0x0000000708087220 */ /* 0x002fe20000400000 */
[C---:B------:R-:W-:Y:S01]  /*5850*/  FADD R7, R5.reuse, -12583039 ;  /* 0xcb40007f05077421 */ /* 0x040fe20000000000 */
[----:B------:R-:W-:Y:S02]  /*5860*/  IMAD.SHL.U32 R5, R5, 0x800000, RZ ;  /* 0x0080000005057824 */ /* 0x000fe400078e00ff */
[----:B------:R-:W-:Y:S01]  /*5870*/  FFMA R17, R56, 1.925963033500011079e-08, R17 ;  /* 0x32a5706038117823 */ /* 0x000fe20000000011 */
[----:B------:R-:W-:-:S04]  /*5880*/  FFMA R7, R54, 1.4426950216293334961, -R7 ;  /* 0x3fb8aa3b36077823 */ /* 0x000fc80000000807 */
[----:B------:R-:W-:Y:S01]  /*5890*/  FFMA R54, R54, 1.925963033500011079e-08, R7 ;  /* 0x32a5706036367823 */ /* 0x000fe20000000007 */
[----:B------:R-:W-:-:S04]  /*58a0*/  FFMA.SAT R7, R20, R11, 0.5 ;  /* 0x3f00000014077423 */ /* 0x000fc8000000200b */
[----:B------:R-:W-:Y:S01]  /*58b0*/  FFMA.RM R2, R7, R12, 12582913 ;  /* 0x4b40000107027423 */ /* 0x000fe2000000400c */
[----:B------:R-:W-:Y:S01]  /*58c0*/  FMUL R7, R3, R0 ;  /* 0x0000000003077220 */ /* 0x000fe20000400000 */
[----:B------:R-:W0:Y:S02]  /*58d0*/  MUFU.EX2 R54, R54 ;  /* 0x0000003600367308 */ /* 0x000e240000000800 */
[C---:B------:R-:W-:Y:S01]  /*58e0*/  FADD R3, R2.reuse, -12583039 ;  /* 0xcb40007f02037421 */ /* 0x040fe20000000000 */
[----:B------:R-:W-:-:S03]  /*58f0*/  SHF.L.U32 R2, R2, 0x17, RZ ;  /* 0x0000001702027819 */ /* 0x000fc600000006ff */
[C---:B------:R-:W-:Y:S02]  /*5900*/  FFMA R3, R20.reuse, 1.4426950216293334961, -R3 ;  /* 0x3fb8aa3b14037823 */ /* 0x040fe40000000803 */
[----:B------:R-:W-:Y:S02]  /*5910*/  MUFU.EX2 R0, R17 ;  /* 0x0000001100007308 */ /* 0x000fe40000000800 */
[----:B------:R-:W-:-:S06]  /*5920*/  FFMA R3, R20, 1.925963033500011079e-08, R3 ;  /* 0x32a5706014037823 */ /* 0x000fcc0000000003 */
[----:B------:R-:W1:Y:S01]  /*5930*/  MUFU.EX2 R3, R3 ;  /* 0x0000000300037308 */ /* 0x000e620000000800 */
[----:B0-----:R-:W-:Y:S01]  /*5940*/  FMUL R6, R5, R54 ;  /* 0x0000003605067220 */ /* 0x001fe20000400000 */
[----:B------:R-:W-:-:S04]  /*5950*/  FADD R5, R13, -12583039 ;  /* 0xcb40007f0d057421 */ /* 0x000fc80000000000 */
[----:B------:R-:W-:-:S04]  /*5960*/  FFMA R5, R36, 1.4426950216293334961, -R5 ;  /* 0x3fb8aa3b24057823 */ /* 0x000fc80000000805 */
[----:B------:R-:W-:Y:S01]  /*5970*/  FFMA R36, R36, 1.925963033500011079e-08, R5 ;  /* 0x32a5706024247823 */ /* 0x000fe20000000005 */
[----:B-1----:R-:W-:Y:S01]  /*5980*/  FMUL R5, R2, R3 ;  /* 0x0000000302057220 */ /* 0x002fe20000400000 */
[C---:B------:R-:W-:Y:S02]  /*5990*/  IMAD.SHL.U32 R2, R19.reuse, 0x800000, RZ ;  /* 0x0080000013027824 */ /* 0x040fe400078e00ff */
[----:B------:R-:W0:Y:S02]  /*59a0*/  MUFU.EX2 R3, R36 ;  /* 0x0000002400037308 */ /* 0x000e240000000800 */
[----:B0-----:R-:W-:Y:S01]  /*59b0*/  FMUL R4, R4, R3 ;  /* 0x0000000304047220 */ /* 0x001fe20000400000 */
[----:B------:R-:W-:Y:S01]  /*59c0*/  FADD R3, R19, -12583039 ;  /* 0xcb40007f13037421 */ /* 0x000fe20000000000 */
[----:B------:R-:W-:-:S03]  /*59d0*/  FFMA.SAT R19, R44, R11, 0.5 ;  /* 0x3f0000002c137423 */ /* 0x000fc6000000200b */
[----:B------:R-:W-:Y:S01]  /*59e0*/  FFMA R3, R38, 1.4426950216293334961, -R3 ;  /* 0x3fb8aa3b26037823 */ /* 0x000fe20000000803 */
[----:B------:R-:W-:-:S03]  /*59f0*/  FFMA.RM R14, R19, R12, 12582913 ;  /* 0x4b400001130e7423 */ /* 0x000fc6000000400c */
[----:B------:R-:W-:Y:S01]  /*5a00*/  FFMA R38, R38, 1.925963033500011079e-08, R3 ;  /* 0x32a5706026267823 */ /* 0x000fe20000000003 */
[----:B------:R-:W-:Y:S01]  /*5a10*/  SHF.L.U32 R3, R15, 0x17, RZ ;  /* 0x000000170f037819 */ /* 0x000fe200000006ff */
[----:B------:R-:W-:Y:S01]  /*5a20*/  FADD R15, R35, -12583039 ;  /* 0xcb40007f230f7421 */ /* 0x000fe20000000000 */
[----:B------:R-:W-:Y:S01]  /*5a30*/  FADD R19, R14, -12583039 ;  /* 0xcb40007f0e137421 */ /* 0x000fe20000000000 */
[----:B------:R-:W0:Y:S02]  /*5a40*/  MUFU.EX2 R13, R38 ;  /* 0x00000026000d7308 */ /* 0x000e240000000800 */
[----:B------:R-:W-:Y:S01]  /*5a50*/  FFMA R15, R40, 1.4426950216293334961, -R15 ;  /* 0x3fb8aa3b280f7823 */ /* 0x000fe2000000080f */
[----:B------:R-:W-:Y:S01]  /*5a60*/  FMUL R3, R3, R0 ;  /* 0x0000000003037220 */ /* 0x000fe20000400000 */
[----:B------:R-:W-:Y:S01]  /*5a70*/  SHF.L.U32 R0, R35, 0x17, RZ ;  /* 0x0000001723007819 */ /* 0x000fe200000006ff */
[----:B------:R-:W-:Y:S01]  /*5a80*/  FFMA R19, R44, 1.4426950216293334961, -R19 ;  /* 0x3fb8aa3b2c137823 */ /* 0x000fe20000000813 */
[----:B------:R-:W-:-:S03]  /*5a90*/  FFMA R15, R40, 1.925963033500011079e-08, R15 ;  /* 0x32a57060280f7823 */ /* 0x000fc6000000000f */
[----:B------:R-:W-:Y:S01]  /*5aa0*/  FFMA R44, R44, 1.925963033500011079e-08, R19 ;  /* 0x32a570602c2c7823 */ /* 0x000fe20000000013 */
[----:B------:R-:W-:Y:S02]  /*5ab0*/  FFMA.SAT R19, R58, R11, 0.5 ;  /* 0x3f0000003a137423 */ /* 0x000fe4000000200b */
[----:B------:R-:W1:Y:S01]  /*5ac0*/  MUFU.EX2 R15, R15 ;  /* 0x0000000f000f7308 */ /* 0x000e620000000800 */
[----:B0-----:R-:W-:Y:S01]  /*5ad0*/  FMUL R2, R2, R13 ;  /* 0x0000000d02027220 */ /* 0x001fe20000400000 */
[----:B------:R-:W-:-:S06]  /*5ae0*/  FFMA.SAT R13, R42, R11, 0.5 ;  /* 0x3f0000002a0d7423 */ /* 0x000fcc000000200b */
[----:B------:R-:W0:Y:S01]  /*5af0*/  MUFU.EX2 R44, R44 ;  /* 0x0000002c002c7308 */ /* 0x000e220000000800 */
[----:B------:R-:W-:-:S04]  /*5b00*/  FFMA.RM R13, R13, R12, 12582913 ;  /* 0x4b4000010d0d7423 */ /* 0x000fc8000000400c */
[C---:B------:R-:W-:Y:S01]  /*5b10*/  FADD R17, R13.reuse, -12583039 ;  /* 0xcb40007f0d117421 */ /* 0x040fe20000000000 */
[----:B------:R-:W-:Y:S02]  /*5b20*/  IMAD.SHL.U32 R13, R13, 0x800000, RZ ;  /* 0x008000000d0d7824 */ /* 0x000fe400078e00ff */
[----:B-1----:R-:W-:Y:S01]  /*5b30*/  FMUL R0, R0, R15 ;  /* 0x0000000f00007220 */ /* 0x002fe20000400000 */
[----:B------:R-:W-:Y:S01]  /*5b40*/  FFMA.SAT R15, R46, R11, 0.5 ;  /* 0x3f0000002e0f7423 */ /* 0x000fe2000000200b */
[----:B------:R-:W-:-:S03]  /*5b50*/  FFMA R17, R42, 1.4426950216293334961, -R17 ;  /* 0x3fb8aa3b2a117823 */ /* 0x000fc60000000811 */
[-C--:B------:R-:W-:Y:S01]  /*5b60*/  FFMA.RM R11, R15, R12.reuse, 12582913 ;  /* 0x4b4000010f0b7423 */ /* 0x080fe2000000400c */
[----:B------:R-:W-:Y:S01]  /*5b70*/  FFMA.RM R12, R19, R12, 12582913 ;  /* 0x4b400001130c7423 */ /* 0x000fe2000000400c */
[----:B------:R-:W-:Y:S01]  /*5b80*/  FFMA R17, R42, 1.925963033500011079e-08, R17 ;  /* 0x32a570602a117823 */ /* 0x000fe20000000011 */
[----:B------:R-:W-:Y:S01]  /*5b90*/  SHF.L.U32 R19, R14, 0x17, RZ ;  /* 0x000000170e137819 */ /* 0x000fe200000006ff */
[C---:B------:R-:W-:Y:S01]  /*5ba0*/  FADD R15, R11.reuse, -12583039 ;  /* 0xcb40007f0b0f7421 */ /* 0x040fe20000000000 */
[----:B------:R-:W-:Y:S01]  /*5bb0*/  IMAD.SHL.U32 R11, R11, 0x800000, RZ ;  /* 0x008000000b0b7824 */ /* 0x000fe200078e00ff */
[----:B------:R-:W1:Y:S02]  /*5bc0*/  MUFU.EX2 R20, R17 ;  /* 0x0000001100147308 */ /* 0x000e640000000800 */
[----:B------:R-:W-:Y:S01]  /*5bd0*/  FFMA R15, R46, 1.4426950216293334961, -R15 ;  /* 0x3fb8aa3b2e0f7823 */ /* 0x000fe2000000080f */
[----:B0-----:R-:W-:-:S03]  /*5be0*/  FMUL R19, R19, R44 ;  /* 0x0000002c13137220 */ /* 0x001fc60000400000 */
[----:B------:R-:W-:Y:S01]  /*5bf0*/  FFMA R46, R46, 1.925963033500011079e-08, R15 ;  /* 0x32a570602e2e7823 */ /* 0x000fe2000000000f */
[C---:B------:R-:W-:Y:S01]  /*5c00*/  FADD R15, R12.reuse, -12583039 ;  /* 0xcb40007f0c0f7421 */ /* 0x040fe20000000000 */
[----:B------:R-:W-:-:S03]  /*5c10*/  SHF.L.U32 R12, R12, 0x17, RZ ;  /* 0x000000170c0c7819 */ /* 0x000fc600000006ff */
[C---:B------:R-:W-:Y:S01]  /*5c20*/  FFMA R15, R58.reuse, 1.4426950216293334961, -R15 ;  /* 0x3fb8aa3b3a0f7823 */ /* 0x040fe2000000080f */
[----:B------:R-:W-:Y:S03]  /*5c30*/  MUFU.EX2 R46, R46 ;  /* 0x0000002e002e7308 */ /* 0x000fe60000000800 */
[----:B------:R-:W-:Y:S01]  /*5c40*/  FFMA R58, R58, 1.925963033500011079e-08, R15 ;  /* 0x32a570603a3a7823 */ /* 0x000fe2000000000f */
[----:B------:R-:W-:Y:S01]  /*5c50*/  FADD R15, R18, R27 ;  /* 0x0000001b120f7221 */ /* 0x000fe20000000000 */
[----:B-1----:R-:W-:-:S03]  /*5c60*/  FMUL R20, R13, R20 ;  /* 0x000000140d147220 */ /* 0x002fc60000400000 */
        /* <DEDUP_REMOVED lines=33> */
.L_x_12242:
        /* <DEDUP_REMOVED lines=12> */
[----:B0-----:R-:W-:Y:S05]  /*5f40*/  CALL.REL.NOINC `($__internal_182_$__cuda_sm3x_div_rn_noftz_f32_slowpath) ;  /* 0x0000002800d47944 */ /* 0x001fea0003c00000 */
[----:B------:R-:W-:-:S07]  /*5f50*/  MOV R14, R36 ;  /* 0x00000024000e7202 */ /* 0x000fce0000000f00 */
.L_x_12185:
[----:B------:R-:W-:Y:S05]  /*5f60*/  BSYNC.RECONVERGENT B3 ;  /* 0x0000000000037941 */ /* 0x000fea0003800200 */
.L_x_12184:
        /* <DEDUP_REMOVED lines=12> */
[----:B0-----:R-:W-:Y:S05]  /*6030*/  CALL.REL.NOINC `($__internal_182_$__cuda_sm3x_div_rn_noftz_f32_slowpath) ;  /* 0x0000002800987944 */ /* 0x001fea0003c00000 */
[----:B------:R-:W-:-:S07]  /*6040*/  IMAD.MOV.U32 R35, RZ, RZ, R36 ;  /* 0x000000ffff237224 */ /* 0x000fce00078e0024 */
.L_x_12187:
[----:B------:R-:W-:Y:S05]  /*6050*/  BSYNC.RECONVERGENT B3 ;  /* 0x0000000000037941 */ /* 0x000fea0003800200 */
.L_x_12186:
        /* <DEDUP_REMOVED lines=12> */
[----:B0-----:R-:W-:Y:S05]  /*6120*/  CALL.REL.NOINC `($__internal_182_$__cuda_sm3x_div_rn_noftz_f32_slowpath) ;  /* 0x00000028005c7944 */ /* 0x001fea0003c00000 */
[----:B------:R-:W-:-:S07]  /*6130*/  MOV R27, R36 ;  /* 0x00000024001b7202 */ /* 0x000fce0000000f00 */
.L_x_12189:
[----:B------:R-:W-:Y:S05]  /*6140*/  BSYNC.RECONVERGENT B3 ;  /* 0x0000000000037941 */ /* 0x000fea0003800200 */
.L_x_12188:
        /* <DEDUP_REMOVED lines=14> */
.L_x_12191:
[----:B------:R-:W-:Y:S05]  /*6230*/  BSYNC.RECONVERGENT B3 ;  /* 0x0000000000037941 */ /* 0x000fea0003800200 */
.L_x_12190:
        /* <DEDUP_REMOVED lines=14> */
.L_x_12193:
[----:B------:R-:W-:Y:S05]  /*6320*/  BSYNC.RECONVERGENT B3 ;  /* 0x0000000000037941 */ /* 0x000fea0003800200 */
.L_x_12192:
        /* <DEDUP_REMOVED lines=14> */
.L_x_12195:
[----:B------:R-:W-:Y:S05]  /*6410*/  BSYNC.RECONVERGENT B3 ;  /* 0x0000000000037941 */ /* 0x000fea0003800200 */
.L_x_12194:
        /* <DEDUP_REMOVED lines=14> */
.L_x_12197:
[----:B------:R-:W-:Y:S05]  /*6500*/  BSYNC.RECONVERGENT B3 ;  /* 0x0000000000037941 */ /* 0x000fea0003800200 */
.L_x_12196:
        /* <DEDUP_REMOVED lines=14> */
.L_x_12199:
[----:B------:R-:W-:Y:S05]  /*65f0*/  BSYNC.RECONVERGENT B3 ;  /* 0x0000000000037941 */ /* 0x000fea0003800200 */
.L_x_12198:
        /* <DEDUP_REMOVED lines=14> */
.L_x_12201:
[----:B------:R-:W-:Y:S05]  /*66e0*/  BSYNC.RECONVERGENT B3 ;  /* 0x0000000000037941 */ /* 0x000fea0003800200 */
.L_x_12200:
        /* <DEDUP_REMOVED lines=14> */
.L_x_12203:
[----:B------:R-:W-:Y:S05]  /*67d0*/  BSYNC.RECONVERGENT B3 ;  /* 0x0000000000037941 */ /* 0x000fea0003800200 */
.L_x_12202:
        /* <DEDUP_REMOVED lines=14> */
.L_x_12205:
[----:B------:R-:W-:Y:S05]  /*68c0*/  BSYNC.RECONVERGENT B3 ;  /* 0x0000000000037941 */ /* 0x000fea0003800200 */
.L_x_12204:
        /* <DEDUP_REMOVED lines=14> */
.L_x_12207:
[----:B------:R-:W-:Y:S05]  /*69b0*/  BSYNC.RECONVERGENT B3 ;  /* 0x0000000000037941 */ /* 0x000fea0003800200 */
.L_x_12206:
        /* <DEDUP_REMOVED lines=14> */
.L_x_12209:
[----:B------:R-:W-:Y:S05]  /*6aa0*/  BSYNC.RECONVERGENT B3 ;  /* 0x0000000000037941 */ /* 0x000fea0003800200 */
.L_x_12208:
        /* <DEDUP_REMOVED lines=14> */
.L_x_12211:
[----:B------:R-:W-:Y:S05]  /*6b90*/  BSYNC.RECONVERGENT B3 ;  /* 0x0000000000037941 */ /* 0x000fea0003800200 */
.L_x_12210:
        /* <DEDUP_REMOVED lines=14> */
.L_x_12213:
[----:B------:R-:W-:Y:S05]  /*6c80*/  BSYNC.RECONVERGENT B3 ;  /* 0x0000000000037941 */ /* 0x000fea0003800200 */
.L_x_12212:
        /* <DEDUP_REMOVED lines=14> */
.L_x_12215:
[----:B------:R-:W-:Y:S05]  /*6d70*/  BSYNC.RECONVERGENT B3 ;  /* 0x0000000000037941 */ /* 0x000fea0003800200 */
.L_x_12214:
        /* <DEDUP_REMOVED lines=14> */
.L_x_12217:
[----:B------:R-:W-:Y:S05]  /*6e60*/  BSYNC.RECONVERGENT B3 ;  /* 0x0000000000037941 */ /* 0x000fea0003800200 */
.L_x_12216:
        /* <DEDUP_REMOVED lines=14> */
.L_x_12219:
[----:B------:R-:W-:Y:S05]  /*6f50*/  BSYNC.RECONVERGENT B3 ;  /* 0x0000000000037941 */ /* 0x000fea0003800200 */
.L_x_12218:
        /* <DEDUP_REMOVED lines=14> */
.L_x_12221:
[----:B------:R-:W-:Y:S05]  /*7040*/  BSYNC.RECONVERGENT B3 ;  /* 0x0000000000037941 */ /* 0x000fea0003800200 */
.L_x_12220:
        /* <DEDUP_REMOVED lines=14> */
.L_x_12223:
[----:B------:R-:W-:Y:S05]  /*7130*/  BSYNC.RECONVERGENT B3 ;  /* 0x0000000000037941 */ /* 0x000fea0003800200 */
.L_x_12222:
        /* <DEDUP_REMOVED lines=14> */
.L_x_12225:
[----:B------:R-:W-:Y:S05]  /*7220*/  BSYNC.RECONVERGENT B3 ;  /* 0x0000000000037941 */ /* 0x000fea0003800200 */
.L_x_12224:
        /* <DEDUP_REMOVED lines=14> */
.L_x_12227:
[----:B------:R-:W-:Y:S05]  /*7310*/  BSYNC.RECONVERGENT B3 ;  /* 0x0000000000037941 */ /* 0x000fea0003800200 */
.L_x_12226:
        /* <DEDUP_REMOVED lines=14> */
.L_x_12229:
[----:B------:R-:W-:Y:S05]  /*7400*/  BSYNC.RECONVERGENT B3 ;  /* 0x0000000000037941 */ /* 0x000fea0003800200 */
.L_x_12228:
        /* <DEDUP_REMOVED lines=63> */
.L_x_12182:
[----:B------:R-:W-:Y:S05]  /*7800*/  EXIT ;  /* 0x000000000000794d */ /* 0x000fea0003800000 */
.L_x_12183:
[----:B------:R-:W-:Y:S01]  /*7810*/  BSSY B1, `(.L_x_12231) ;  /* 0x0000007000017945 */ /* 0x000fe20003800000 */
[----:B------:R-:W-:Y:S01]  /*7820*/  MOV R12, 0x10 ;  /* 0x00000010000c7802 */ /* 0x000fe20000000f00 */
[----:B------:R-:W-:Y:S01]  /*7830*/  IMAD.MOV.U32 R11, RZ, RZ, 0x1f ;  /* 0x0000001fff0b7424 */ /* 0x000fe200078e00ff */
[----:B------:R-:W-:-:S07]  /*7840*/  MOV R15, 0xffffffff ;  /* 0xffffffff000f7802 */ /* 0x000fce0000000f00 */
[----:B------:R-:W-:Y:S05]  /*7850*/  WARPSYNC.COLLECTIVE R15, `(.L_x_12232) ;  /* 0x000000000f087348 */ /* 0x000fea0003c00000 */
[----:B------:R0:W1:Y:S02]  /*7860*/  SHFL.BFLY P6, R14, R13, R12, R11 ;  /* 0x0c00000c0d0e7389 */ /* 0x00006400000c000b */
[----:B01----:R-:W-:Y:S05]  /*7870*/  ENDCOLLECTIVE ;  /* 0x000000000000791b */ /* 0x003fea0003800000 */
.L_x_12232:
[----:B------:R-:W-:Y:S05]  /*7880*/  BSYNC B1 ;  /* 0x0000000000017941 */ /* 0x000fea0003800000 */
.L_x_12231:
        /* <DEDUP_REMOVED lines=8> */
.L_x_12233:
[----:B------:R-:W-:Y:S01]  /*7910*/  IMAD.MOV.U32 R12, RZ, RZ, 0x4 ;  /* 0x00000004ff0c7424 */ /* 0x000fe200078e00ff */
[----:B------:R-:W-:-:S04]  /*7920*/  FMNMX R0, R13, R14, !PT ;  /* 0x0000000e0d007209 */ /* 0x000fc80007800000 */
[----:B------:R-:W-:-:S07]  /*7930*/  MOV R13, R0 ;  /* 0x00000000000d7202 */ /* 0x000fce0000000f00 */
[----:B------:R-:W-:Y:S05]  /*7940*/  WARPSYNC.COLLECTIVE R15, `(.L_x_12234) ;  /* 0x000000000f087348 */ /* 0x000fea0003c00000 */
[----:B------:R0:W1:Y:S02]  /*7950*/  SHFL.BFLY P6, R14, R13, R12, R11 ;  /* 0x0c00000c0d0e7389 */ /* 0x00006400000c000b */
[----:B01----:R-:W-:Y:S05]  /*7960*/  ENDCOLLECTIVE ;  /* 0x000000000000791b */ /* 0x003fea0003800000 */
.L_x_12234:
[----:B------:R-:W-:Y:S01]  /*7970*/  IMAD.MOV.U32 R12, RZ, RZ, 0x2 ;  /* 0x00000002ff0c7424 */ /* 0x000fe200078e00ff */
[----:B------:R-:W-:-:S04]  /*7980*/  FMNMX R2, R0, R14, !PT ;  /* 0x0000000e00027209 */ /* 0x000fc80007800000 */
[----:B------:R-:W-:-:S07]  /*7990*/  MOV R13, R2 ;  /* 0x00000002000d7202 */ /* 0x000fce0000000f00 */
[----:B------:R-:W-:Y:S05]  /*79a0*/  WARPSYNC.COLLECTIVE R15, `(.L_x_12235) ;  /* 0x000000000f087348 */ /* 0x000fea0003c00000 */
[----:B------:R0:W1:Y:S02]  /*79b0*/  SHFL.BFLY P6, R14, R13, R12, R11 ;  /* 0x0c00000c0d0e7389 */ /* 0x00006400000c000b */
[----:B01----:R-:W-:Y:S05]  /*79c0*/  ENDCOLLECTIVE ;  /* 0x000000000000791b */ /* 0x003fea0003800000 */
.L_x_12235:
[----:B------:R-:W-:Y:S01]  /*79d0*/  IMAD.MOV.U32 R12, RZ, RZ, 0x1 ;  /* 0x00000001ff0c7424 */ /* 0x000fe200078e00ff */
[----:B------:R-:W-:-:S04]  /*79e0*/  FMNMX R3, R2, R14, !PT ;  /* 0x0000000e02037209 */ /* 0x000fc80007800000 */
[----:B------:R-:W-:-:S07]  /*79f0*/  MOV R13, R3 ;  /* 0x00000003000d7202 */ /* 0x000fce0000000f00 */
[----:B------:R-:W-:Y:S05]  /*7a00*/  WARPSYNC.COLLECTIVE R15, `(.L_x_12236) ;  /* 0x000000000f087348 */ /* 0x000fea0003c00000 */
[----:B------:R0:W1:Y:S02]  /*7a10*/  SHFL.BFLY P6, R14, R13, R12, R11 ;  /* 0x0c00000c0d0e7389 */ /* 0x00006400000c000b */
[----:B01----:R-:W-:Y:S05]  /*7a20*/  ENDCOLLECTIVE ;  /* 0x000000000000791b */ /* 0x003fea0003800000 */
.L_x_12236:
        /* <DEDUP_REMOVED lines=238> */
.L_x_12237:
[----:B------:R-:W-:Y:S02]  /*8910*/  IMAD.MOV.U32 R12, RZ, RZ, 0x8 ;  /* 0x00000008ff0c7424 */ /* 0x000fe400078e00ff */
[----:B------:R-:W-:-:S05]  /*8920*/  FADD R35, R13, R14 ;  /* 0x0000000e0d237221 */ /* 0x000fca0000000000 */
[----:B------:R-:W-:-:S07]  /*8930*/  MOV R13, R35 ;  /* 0x00000023000d7202 */ /* 0x000fce0000000f00 */
[----:B------:R-:W-:Y:S05]  /*8940*/  WARPSYNC.COLLECTIVE R15, `(.L_x_12238) ;  /* 0x000000000f087348 */ /* 0x000fea0003c00000 */
[----:B------:R0:W1:Y:S02]  /*8950*/  SHFL.BFLY P6, R14, R13, R12, R11 ;  /* 0x0c00000c0d0e7389 */ /* 0x00006400000c000b */
[----:B01----:R-:W-:Y:S05]  /*8960*/  ENDCOLLECTIVE ;  /* 0x000000000000791b */ /* 0x003fea0003800000 */
.L_x_12238:
[----:B------:R-:W-:Y:S02]  /*8970*/  HFMA2 R12, -RZ, RZ, 0, 2.384185791015625e-07 ;  /* 0x00000004ff0c7431 */ /* 0x000fe400000001ff */
[----:B------:R-:W-:-:S05]  /*8980*/  FADD R36, R35, R14 ;  /* 0x0000000e23247221 */ /* 0x000fca0000000000 */
[----:B------:R-:W-:-:S07]  /*8990*/  MOV R13, R36 ;  /* 0x00000024000d7202 */ /* 0x000fce0000000f00 */
[----:B------:R-:W-:Y:S05]  /*89a0*/  WARPSYNC.COLLECTIVE R15, `(.L_x_12239) ;  /* 0x000000000f087348 */ /* 0x000fea0003c00000 */
[----:B------:R0:W1:Y:S02]  /*89b0*/  SHFL.BFLY P6, R14, R13, R12, R11 ;  /* 0x0c00000c0d0e7389 */ /* 0x00006400000c000b */
[----:B01----:R-:W-:Y:S05]  /*89c0*/  ENDCOLLECTIVE ;  /* 0x000000000000791b */ /* 0x003fea0003800000 */
.L_x_12239:
[----:B------:R-:W-:Y:S01]  /*89d0*/  MOV R12, 0x2 ;  /* 0x00000002000c7802 */ /* 0x000fe20000000f00 */
[----:B------:R-:W-:-:S04]  /*89e0*/  FADD R37, R36, R14 ;  /* 0x0000000e24257221 */ /* 0x000fc80000000000 */
[----:B------:R-:W-:-:S07]  /*89f0*/  IMAD.MOV.U32 R13, RZ, RZ, R37 ;  /* 0x000000ffff0d7224 */ /* 0x000fce00078e0025 */
[----:B------:R-:W-:Y:S05]  /*8a00*/  WARPSYNC.COLLECTIVE R15, `(.L_x_12240) ;  /* 0x000000000f087348 */ /* 0x000fea0003c00000 */
[----:B------:R0:W1:Y:S02]  /*8a10*/  SHFL.BFLY P6, R14, R13, R12, R11 ;  /* 0x0c00000c0d0e7389 */ /* 0x00006400000c000b */
[----:B01----:R-:W-:Y:S05]  /*8a20*/  ENDCOLLECTIVE ;  /* 0x000000000000791b */ /* 0x003fea0003800000 */
.L_x_12240:
[----:B------:R-:W-:Y:S02]  /*8a30*/  IMAD.MOV.U32 R12, RZ, RZ, 0x1 ;  /* 0x00000001ff0c7424 */ /* 0x000fe400078e00ff */
[----:B------:R-:W-:-:S05]  /*8a40*/  FADD R38, R37, R14 ;  /* 0x0000000e25267221 */ /* 0x000fca0000000000 */
[----:B------:R-:W-:-:S07]  /*8a50*/  MOV R13, R38 ;  /* 0x00000026000d7202 */ /* 0x000fce0000000f00 */
[----:B------:R-:W-:Y:S05]  /*8a60*/  WARPSYNC.COLLECTIVE R15, `(.L_x_12241) ;  /* 0x000000000f087348 */ /* 0x000fea0003c00000 */
[----:B------:R0:W1:Y:S02]  /*8a70*/  SHFL.BFLY P6, R14, R13, R12, R11 ;  /* 0x0c00000c0d0e7389 */ /* 0x00006400000c000b */
[----:B01----:R-:W-:Y:S05]  /*8a80*/  ENDCOLLECTIVE ;  /* 0x000000000000791b */ /* 0x003fea0003800000 */
.L_x_12241:
[----:B------:R-:W-:Y:S05]  /*8a90*/  BRA `(.L_x_12242) ;  /* 0xffffffd000f87947 */ /* 0x000fea000383ffff */
        .weak           $__internal_182_$__cuda_sm3x_div_rn_noftz_f32_slowpath
        .type           $__internal_182_$__cuda_sm3x_div_rn_noftz_f32_slowpath,@function
        .size           $__internal_182_$__cuda_sm3x_div_rn_noftz_f32_slowpath,(.L_x_37559 - $__internal_182_$__cuda_sm3x_div_rn_noftz_f32_slowpath)
$__internal_182_$__cuda_sm3x_div_rn_noftz_f32_slowpath:
        /* <DEDUP_REMOVED lines=35> */
.L_x_12244:
[----:B------:R-:W-:Y:S01]  /*8cd0*/  LEA R38, R36, 0xc0800000, 0x17 ;  /* 0xc080000024267811 */ /* 0x000fe200078eb8ff */
[----:B------:R-:W-:Y:S01]  /*8ce0*/  BSSY.RECONVERGENT B2, `(.L_x_12249) ;  /* 0x0000036000027945 */ /* 0x000fe20003800200 */
[----:B------:R-:W-:-:S03]  /*8cf0*/  IADD3 R37, PT, PT, R37, -0x7f, RZ ;  /* 0xffffff8125257810 */ /* 0x000fc60007ffe0ff */
[----:B------:R-:W-:Y:S02]  /*8d00*/  IMAD.IADD R39, R11, 0x1, -R38 ;  /* 0x000000010b277824 */ /* 0x000fe400078e0a26 */
[C---:B------:R-:W-:Y:S01]  /*8d10*/  IMAD R11, R37.reuse, -0x800000, R28 ;  /* 0xff800000250b7824 */ /* 0x040fe200078e021c */
[----:B------:R-:W-:Y:S01]  /*8d20*/  IADD3 R28, PT, PT, R37, 0x7f, -R36 ;  /* 0x0000007f251c7810 */ /* 0x000fe20007ffe824 */
[----:B------:R-:W-:Y:S01]  /*8d30*/  FADD.FTZ R36, -R39, -RZ ;  /* 0x800000ff27247221 */ /* 0x000fe20000010100 */
[----:B------:R-:W0:Y:S02]  /*8d40*/  MUFU.RCP R37, R39 ;  /* 0x0000002700257308 */ /* 0x000e240000001000 */
        /* <DEDUP_REMOVED lines=29> */
[C---:B------:R-:W-:Y:S02]  /*8f20*/  IADD3 R13, PT, PT, R11.reuse, 0x20, RZ ;  /* 0x000000200b0d7810 */ /* 0x040fe40007ffe0ff */
        /* <DEDUP_REMOVED lines=13> */
.L_x_12251:
[----:B------:R-:W-:-:S04]  /*9000*/  LOP3.LUT R36, R36, 0x80000000, RZ, 0xc0, !PT ;  /* 0x8000000024247812 */ /* 0x000fc800078ec0ff */
[----:B------:R-:W-:Y:S01]  /*9010*/  LOP3.LUT R36, R36, 0x7f800000, RZ, 0xfc, !PT ;  /* 0x7f80000024247812 */ /* 0x000fe200078efcff */
[----:B------:R-:W-:Y:S06]  /*9020*/  BRA `(.L_x_12252) ;  /* 0x0000000000047947 */ /* 0x000fec0003800000 */
.L_x_12250:
[----:B------:R-:W-:-:S07]  /*9030*/  LEA R36, R13, R36, 0x17 ;  /* 0x000000240d247211 */ /* 0x000fce00078eb8ff */
.L_x_12252:
[----:B------:R-:W-:Y:S05]  /*9040*/  BSYNC.RECONVERGENT B2 ;  /* 0x0000000000027941 */ /* 0x000fea0003800200 */
.L_x_12249:
[----:B------:R-:W-:Y:S05]  /*9050*/  BRA `(.L_x_12253) ;  /* 0x0000000000207947 */ /* 0x000fea0003800000 */
.L_x_12248:
[----:B------:R-:W-:-:S04]  /*9060*/  LOP3.LUT R11, R11, 0x80000000, R28, 0x48, !PT ;  /* 0x800000000b0b7812 */ /* 0x000fc800078e481c */
[----:B------:R-:W-:Y:S01]  /*9070*/  LOP3.LUT R36, R11, 0x7f800000, RZ, 0xfc, !PT ;  /* 0x7f8000000b247812 */ /* 0x000fe200078efcff */
[----:B------:R-:W-:Y:S06]  /*9080*/  BRA `(.L_x_12253) ;  /* 0x0000000000147947 */ /* 0x000fec0003800000 */
.L_x_12247:
[----:B------:R-:W-:Y:S01]  /*9090*/  LOP3.LUT R36, R11, 0x80000000, R28, 0x48, !PT ;  /* 0x800000000b247812 */ /* 0x000fe200078e481c */
[----:B------:R-:W-:Y:S06]  /*90a0*/  BRA `(.L_x_12253) ;  /* 0x00000000000c7947 */ /* 0x000fec0003800000 */
.L_x_12246:
[----:B------:R-:W0:Y:S01]  /*90b0*/  MUFU.RSQ R36, -QNAN ;  /* 0xffc0000000247908 */ /* 0x000e220000001400 */
[----:B------:R-:W-:Y:S05]  /*90c0*/  BRA `(.L_x_12253) ;  /* 0x0000000000047947 */ /* 0x000fea0003800000 */
.L_x_12245:
[----:B------:R-:W-:-:S07]  /*90d0*/  FADD.FTZ R36, R28, R11 ;  /* 0x0000000b1c247221 */ /* 0x000fce0000010000 */
.L_x_12253:
[----:B------:R-:W-:Y:S05]  /*90e0*/  BSYNC.RECONVERGENT B1 ;  /* 0x0000000000017941 */ /* 0x000fea0003800200 */
.L_x_12243:
[----:B------:R-:W-:-:S04]  /*90f0*/  HFMA2 R13, -RZ, RZ, 0, 0 ;  /* 0x00000000ff0d7431 */ /* 0x000fc800000001ff */
[----:B0-----:R-:W-:Y:S05]  /*9100*/  RET.REL.NODEC R12 `(_Z15SoftmaxWarpImplI22BroadcastScaleMaskLoadIffbLm3EiE11DirectStoreIffEfLi1ELi23ELi32ELi1ELb0EL9Algorithm0EEvT_T0_ll) ;  /* 0xffffff6c0cbc7950 */ /* 0x001fea0003c3ffff */
.L_x_12254:
        /* <DEDUP_REMOVED lines=15> */
.L_x_37559:


//--------------------- .text._Z15SoftmaxWarpImplI22BroadcastScaleMaskLoadIffbLm3EiE11DirectStoreIffEfLi1ELi22ELi32ELi1ELb1EL9Algorithm0EEvT_T0_ll --------------------------
	.section	.text._Z15SoftmaxWarpImplI22BroadcastScaleMaskLoadIffbLm3EiE11DirectStoreIffEfLi1ELi22ELi32ELi1ELb1EL9Algorithm0EEvT_T0_ll,"ax",@progbits
	.align	128
        .global         _Z15SoftmaxWarpImplI22BroadcastScaleMaskLoadIffbLm3EiE11DirectStoreIffEfLi1ELi22ELi32ELi1ELb1EL9Algorithm0EEvT_T0_ll
        .type           _Z15SoftmaxWarpImplI22BroadcastScaleMaskLoadIffbLm3EiE11DirectStoreIffEfLi1ELi22ELi32ELi1ELb1EL9Algorithm0EEvT_T0_ll,@function
        .size           _Z15SoftmaxWarpImplI22BroadcastScaleMaskLoadIffbLm3EiE11DirectStoreIffEfLi1ELi22ELi32ELi1ELb1EL9Algorithm0EEvT_T0_ll,(.L_x_37560 - _Z15SoftmaxWarpImplI22BroadcastScaleMaskLoadIffbLm3EiE11DirectStoreIffEfLi1ELi22ELi32ELi1ELb1EL9Algorithm0EEvT_T0_ll)
        .other          _Z15SoftmaxWarpImplI22BroadcastScaleMaskLoadIffbLm3EiE11DirectStoreIffEfLi1ELi22ELi32ELi1ELb1EL9Algorithm0EEvT_T0_ll,@"STO_CUDA_ENTRY STV_DEFAULT"
_Z15SoftmaxWarpImplI22BroadcastScaleMaskLoadIffbLm3EiE11DirectStoreIffEfLi1ELi22ELi32ELi1ELb1EL9Algorithm0EEvT_T0_ll:
.text._Z15SoftmaxWarpImplI22BroadcastScaleMaskLoadIffbLm3EiE11DirectStoreIffEfLi1ELi22ELi32ELi1ELb1EL9Algorithm0EEvT_T0_ll:
        /* <DEDUP_REMOVED lines=29> */
.L_x_12255:
        /* <DEDUP_REMOVED lines=26> */
.L_x_12346:
        /* <DEDUP_REMOVED lines=11> */
[----:B-1----:R-:W-:Y:S08]  /*0420*/  @P1 BRA `(.L_x_12258) ;  /* 0x0000000400501947 */ /* 0x002ff00003800000 */
        /* <DEDUP_REMOVED lines=84> */
.L_x_12258:
[----:B------:R-:W-:Y:S05]  /*0970*/  BSYNC.RECONVERGENT B1 ;  /* 0x0000000000017941 */ /* 0x000fea0003800200 */
.L_x_12257:
        /* <DEDUP_REMOVED lines=93> */
.L_x_12260:
[----:B------:R-:W-:Y:S05]  /*0f50*/  BSYNC.RECONVERGENT B1 ;  /* 0x0000000000017941 */ /* 0x000fea0003800200 */
.L_x_12259:
        /* <DEDUP_REMOVED lines=90> */
.L_x_12262:
[----:B------:R-:W-:Y:S05]  /*1500*/  BSYNC.RECONVERGENT B1 ;  /* 0x0000000000017941 */ /* 0x000fea0003800200 */
.L_x_12261:
        /* <DEDUP_REMOVED lines=91> */
.L_x_12264:
[----:B------:R-:W-:Y:S05]  /*1ac0*/  BSYNC.RECONVERGENT B1 ;  /* 0x0000000000017941 */ /* 0x000fea0003800200 */
.L_x_12263:
        /* <DEDUP_REMOVED lines=89> */
.L_x_12266:
[----:B------:R-:W-:Y:S05]  /*2060*/  BSYNC.RECONVERGENT B1 ;  /* 0x0000000000017941 */ /* 0x000fea0003800200 */
.L_x_12265:
        /* <DEDUP_REMOVED lines=96> */
.L_x_12268:
[----:B------:R-:W-:Y:S05]  /*2670*/  BSYNC.RECONVERGENT B1 ;  /* 0x0000000000017941 */ /* 0x000fea0003800200 */
.L_x_12267:
        /* <DEDUP_REMOVED lines=86> */
.L_x_12270:
[----:B------:R-:W-:Y:S05]  /*2be0*/  BSYNC.RECONVERGENT B1 ;  /* 0x0000000000017941 */ /* 0x000fea0003800200 */
.L_x_12269:
        /* <DEDUP_REMOVED lines=71> */
[----:B------:R-:W-:-:S03]  /*3060*/  IMAD R43, R24, UR44, RZ ;  /* 0x0000002c182b7c24 */ /* 0x000fc6000f8e02ff */
        /* <DEDUP_REMOVED lines=14> */
.L_x_12272:
[----:B------:R-:W-:Y:S05]  /*3150*/  BSYNC.RECONVERGENT B1 ;  /* 0x0000000000017941 */ /* 0x000fea0003800200 */
.L_x_12271:
        /* <DEDUP_REMOVED lines=88> */
.L_x_12274:
[----:B------:R-:W-:Y:S05]  /*36e0*/  BSYNC.RECONVERGENT B1 ;  /* 0x0000000000017941 */ /* 0x000fea0003800200 */
.L_x_12273:
        /* <DEDUP_REMOVED lines=87> */
.L_x_12276:
[----:B------:R-:W-:Y:S05]  /*3c60*/  BSYNC.RECONVERGENT B1 ;  /* 0x0000000000017941 */ /* 0x000fea0003800200 */
.L_x_12275:
        /* <DEDUP_REMOVED lines=88> */
.L_x_12278:
[----:B------:R-:W-:Y:S05]  /*41f0*/  BSYNC.RECONVERGENT B1 ;  /* 0x0000000000017941 */ /* 0x000fea0003800200 */
.L_x_12277:
        /* <DEDUP_REMOVED lines=91> */
.L_x_12280:
[----:B------:R-:W-:Y:S05]  /*47b0*/  BSYNC.RECONVERGENT B1 ;  /* 0x0000000000017941 */ /* 0x000fea0003800200 */
.L_x_12279:
        /* <DEDUP_REMOVED lines=91> */
.L_x_12282:
[----:B------:R-:W-:Y:S05]  /*4d70*/  BSYNC.RECONVERGENT B1 ;  /* 0x0000000000017941 */ /* 0x000fea0003800200 */
.L_x_12281:
        /* <DEDUP_REMOVED lines=97> */
.L_x_12284:
[----:B------:R-:W-:Y:S05]  /*5390*/  BSYNC.RECONVERGENT B1 ;  /* 0x0000000000017941 */ /* 0x000fea0003800200 */
.L_x_12283:
        /* <DEDUP_REMOVED lines=89> */
.L_x_12286:
[----:B------:R-:W-:Y:S05]  /*5930*/  BSYNC.RECONVERGENT B1 ;  /* 0x0000000000017941 */ /* 0x000fea0003800200 */
.L_x_12285:
        /* <DEDUP_REMOVED lines=94> */
.L_x_12288:
[----:B------:R-:W-:Y:S05]  /*5f20*/  BSYNC.RECONVERGENT B1 ;  /* 0x0000000000017941 */ /* 0x000fea0003800200 */
.L_x_12287:
        /* <DEDUP_REMOVED lines=44> */
[----:B------:R-:W-:-:S05]  /*61f0*/  IMAD.MOV.U32 R41, RZ, RZ, R14 ;  /* 0x000000ffff297224 */ /* 0x000fca00078e000e */
[----:B------:R-:W0:Y:S05]  /*6200*/  F2I.FTZ.U32.TRUNC.NTZ R15, R15 ;  /* 0x0000000f000f7305 */ /* 0x000e2a000021f000 */
[----:B------:R-:W-:Y:S01]  /*6210*/  @!P5 IMAD.MOV R41, RZ, RZ, -R41 ;  /* 0x000000ffff29d224 */ /* 0x000fe200078e0a29 */
[----:B------:R-:W-:Y:S01]  /*6220*/  ISETP.NE.AND P5, PT, R46, RZ, PT ;  /* 0x000000ff2e00720c */ /* 0x000fe20003fa5270 */
[----:B0-----:R-:W-:-:S12]  /*6230*/  IMAD.MOV R44, RZ, RZ, -R15 ;  /* 0x000000ffff2c7224 */ /* 0x001fd800078e0a0f */
[----:B------:R-:W-:Y:S01]  /*6240*/  @!P5 LOP3.LUT R41, RZ, R46, RZ, 0x33, !PT ;  /* 0x0000002eff29d212 */ /* 0x000fe200078e33ff */
[----:B------:R-:W-:-:S03]  /*6250*/  IMAD R37, R44, R45, RZ ;  /* 0x0000002d2c257224 */ /* 0x000fc600078e02ff */
[----:B------:R-:W-:-:S05]  /*6260*/  IADD3 R14, PT, PT, -R41, RZ, RZ ;  /* 0x000000ff290e7210 */ /* 0x000fca0007ffe1ff */
[----:B------:R-:W-:Y:S02]  /*6270*/  IMAD R43, R46, R14, R11 ;  /* 0x0000000e2e2b7224 */ /* 0x000fe400078e020b */
[----:B------:R-:W-:Y:S01]  /*6280*/  IMAD.MOV.U32 R14, RZ, RZ, RZ ;  /* 0x000000ffff0e7224 */ /* 0x000fe200078e00ff */
[----:B------:R-:W0:Y:S02]  /*6290*/  LDC.64 R46, c[0x0][0x3a0] ;  /* 0x0000e800ff2e7b82 */ /* 0x000e240000000a00 */
        /* <DEDUP_REMOVED lines=43> */
.L_x_12290:
[----:B------:R-:W-:Y:S05]  /*6550*/  BSYNC.RECONVERGENT B1 ;  /* 0x0000000000017941 */ /* 0x000fea0003800200 */
.L_x_12289:
[----:B------:R-:W-:Y:S01]  /*6560*/  BSSY.RECONVERGENT B1, `(.L_x_12291) ;  /* 0x0000058000017945 */ /* 0x000fe20003800200 */
[----:B------:R-:W-:-:S03]  /*6570*/  MOV R52, 0xff800000 ;  /* 0xff80000000347802 */ /* 0x000fc60000000f00 */
        /* <DEDUP_REMOVED lines=21> */
[----:B------:R-:W-:Y:S02]  /*66d0*/  IMAD.MOV.U32 R15, RZ, RZ, R43 ;  /* 0x000000ffff0f7224 */ /* 0x000fe400078e002b */
[----:B0-----:R-:W-:Y:S02]  /*66e0*/  VIADD R41, R37, 0xffffffe ;  /* 0x0ffffffe25297836 */ /* 0x001fe40000000000 */
        /* <DEDUP_REMOVED lines=10> */
[----:B------:R-:W1:Y:S05]  /*6790*/  F2I.FTZ.U32.TRUNC.NTZ R15, R41 ;  /* 0x00000029000f7305 */ /* 0x000e6a000021f000 */
[----:B------:R-:W-:Y:S02]  /*67a0*/  @P3 IADD3 R14, PT, PT, R14, 0x1, RZ ;  /* 0x000000010e0e3810 */ /* 0x000fe40007ffe0ff */
[----:B------:R-:W-:-:S03]  /*67b0*/  ISETP.NE.AND P3, PT, R46, RZ, PT ;  /* 0x000000ff2e00720c */ /* 0x000fc60003f65270 */
[----:B------:R-:W-:-:S04]  /*67c0*/  IMAD.MOV.U32 R43, RZ, RZ, R14 ;  /* 0x000000ffff2b7224 */ /* 0x000fc800078e000e */
[----:B------:R-:W-:Y:S01]  /*67d0*/  @!P5 IMAD.MOV R43, RZ, RZ, -R43 ;  /* 0x000000ffff2bd224 */ /* 0x000fe200078e0a2b */
[----:B-1----:R-:W-:-:S05]  /*67e0*/  IADD3 R37, PT, PT, RZ, -R15, RZ ;  /* 0x8000000fff257210 */ /* 0x002fca0007ffe0ff */
[----:B------:R-:W-:Y:S01]  /*67f0*/  @!P3 LOP3.LUT R43, RZ, R46, RZ, 0x33, !PT ;  /* 0x0000002eff2bb212 */ /* 0x000fe200078e33ff */
[----:B------:R-:W-:-:S04]  /*6800*/  IMAD R37, R37, R54, RZ ;  /* 0x0000003625257224 */ /* 0x000fc800078e02ff */
        /* <DEDUP_REMOVED lines=45> */
.L_x_12292:
[----:B------:R-:W-:Y:S05]  /*6ae0*/  BSYNC.RECONVERGENT B1 ;  /* 0x0000000000017941 */ /* 0x000fea0003800200 */
.L_x_12291:
        /* <DEDUP_REMOVED lines=21> */
[----:B------:R-:W-:Y:S01]  /*6c40*/  IMAD.HI.U32 R44, R15, R41, R14 ;  /* 0x000000290f2c7227 */ /* 0x000fe200078e000e */
[----:B------:R-:W-:Y:S02]  /*6c50*/  IABS R15, R11 ;  /* 0x0000000b000f7213 */ /* 0x000fe40000000000 */
[----:B0-----:R-:W-:-:S03]  /*6c60*/  IADD3 R41, PT, PT, R37, 0xffffffe, RZ ;  /* 0x0ffffffe25297810 */ /* 0x001fc60007ffe0ff */
[----:B------:R-:W-:-:S04]  /*6c70*/  IMAD.HI.U32 R14, R44, R15, RZ ;  /* 0x0000000f2c0e7227 */ /* 0x000fc800078e00ff */
[----:B------:R-:W-:-:S04]  /*6c80*/  IMAD.MOV R44, RZ, RZ, -R14 ;  /* 0x000000ffff2c7224 */ /* 0x000fc800078e0a0e */
        /* <DEDUP_REMOVED lines=61> */
.L_x_12294:
[----:B------:R-:W-:Y:S05]  /*7060*/  BSYNC.RECONVERGENT B1 ;  /* 0x0000000000017941 */ /* 0x000fea0003800200 */
.L_x_12293:
        /* <DEDUP_REMOVED lines=12> */
[----:B0-----:R-:W-:Y:S01]  /*7130*/  IADD3 R14, PT, PT, R11, 0xffffffe, RZ ;  /* 0x0ffffffe0b0e7810 */ /* 0x001fe20007ffe0ff */
[----:B------:R-:W-:-:S05]  /*7140*/  IMAD R11, R0, UR50, R31 ;  /* 0x00000032000b7c24 */ /* 0x000fca000f8e021f */
        /* <DEDUP_REMOVED lines=21> */
[----:B0-----:R-:W-:-:S03]  /*72a0*/  IADD3 R41, PT, PT, RZ, -R15, RZ ;  /* 0x8000000fff297210 */ /* 0x001fc60007ffe0ff */
[----:B------:R-:W-:Y:S02]  /*72b0*/  IMAD.MOV.U32 R43, RZ, RZ, R37 ;  /* 0x000000ffff2b7224 */ /* 0x000fe400078e0025 */
[----:B------:R-:W-:-:S04]  /*72c0*/  IMAD R41, R41, R46, RZ ;  /* 0x0000002e29297224 */ /* 0x000fc800078e02ff */
[----:B------:R-:W-:Y:S01]  /*72d0*/  IMAD.HI.U32 R56, R15, R41, R14 ;  /* 0x000000290f387227 */ /* 0x000fe200078e000e */
[----:B------:R-:W-:-:S04]  /*72e0*/  LOP3.LUT R14, R11, R44, RZ, 0x3c, !PT ;  /* 0x0000002c0b0e7212 */ /* 0x000fc800078e3cff */
[----:B------:R-:W-:-:S13]  /*72f0*/  ISETP.GE.AND P5, PT, R14, RZ, PT ;  /* 0x000000ff0e00720c */ /* 0x000fda0003fa6270 */
[----:B------:R-:W-:Y:S01]  /*7300*/  @!P5 IMAD.MOV R43, RZ, RZ, -R43 ;  /* 0x000000ffff2bd224 */ /* 0x000fe200078e0a2b */
[----:B------:R-:W-:-:S04]  /*7310*/  @!P3 LOP3.LUT R43, RZ, R44, RZ, 0x33, !PT ;  /* 0x0000002cff2bb212 */ /* 0x000fc800078e33ff */
[----:B------:R-:W-:-:S05]  /*7320*/  IADD3 R14, PT, PT, -R43, RZ, RZ ;  /* 0x000000ff2b0e7210 */ /* 0x000fca0007ffe1ff */
        /* <DEDUP_REMOVED lines=13> */
[----:B------:R-:W2:Y:S01]  /*7400*/  LDC.64 R46, c[0x0][0x3a0] ;  /* 0x0000e800ff2e7b82 */ /* 0x000ea20000000a00 */
[----:B-1----:R-:W-:Y:S02]  /*7410*/  ISETP.NE.U32.AND P3, PT, R14, 0x1, PT ;  /* 0x000000010e00780c */ /* 0x002fe40003f65070 */
[----:B------:R-:W-:-:S02]  /*7420*/  ISETP.GE.AND P0, PT, R41, RZ, PT ;  /* 0x000000ff2900720c */ /* 0x000fc40003f06270 */
[----:B------:R-:W-:-:S04]  /*7430*/  ISETP.NE.AND.EX P3, PT, R15, RZ, PT, P3 ;  /* 0x000000ff0f00720c */ /* 0x000fc80003f65330 */
[----:B------:R-:W-:Y:S01]  /*7440*/  SEL R14, R43, RZ, P3 ;  /* 0x000000ff2b0e7207 */ /* 0x000fe20001800000 */
[----:B------:R-:W-:Y:S01]  /*7450*/  @P6 VIADD R37, R37, 0x1 ;  /* 0x0000000125256836 */ /* 0x000fe20000000000 */
[----:B0-----:R-:W-:Y:S02]  /*7460*/  ISETP.NE.U32.AND P6, PT, R44, 0x1, PT ;  /* 0x000000012c00780c */ /* 0x001fe40003fc5070 */
[----:B------:R-:W-:Y:S01]  /*7470*/  SHF.R.S64 R44, RZ, 0x1e, R11 ;  /* 0x0000001eff2c7819 */ /* 0x000fe2000000100b */
[----:B------:R-:W-:Y:S02]  /*7480*/  IMAD R14, R14, UR44, RZ ;  /* 0x0000002c0e0e7c24 */ /* 0x000fe4000f8e02ff */
[----:B------:R-:W-:Y:S01]  /*7490*/  @!P0 IMAD.MOV R37, RZ, RZ, -R37 ;  /* 0x000000ffff258224 */ /* 0x000fe200078e0a25 */
[----:B------:R-:W-:Y:S02]  /*74a0*/  @!P5 LOP3.LUT R37, RZ, R12, RZ, 0x33, !PT ;  /* 0x0000000cff25d212 */ /* 0x000fe400078e33ff */
[----:B------:R-:W-:-:S02]  /*74b0*/  ISETP.NE.AND.EX P0, PT, R45, RZ, PT, P6 ;  /* 0x000000ff2d00720c */ /* 0x000fc40003f05360 */
[C---:B------:R-:W-:Y:S02]  /*74c0*/  IADD3 R15, PT, PT, -R37.reuse, RZ, RZ ;  /* 0x000000ff250f7210 */ /* 0x040fe40007ffe1ff */
[----:B------:R-:W-:Y:S02]  /*74d0*/  SEL R37, R37, RZ, P0 ;  /* 0x000000ff25257207 */ /* 0x000fe40000000000 */
[----:B--2---:R-:W-:Y:S01]  /*74e0*/  ISETP.NE.U32.AND P5, PT, R46, 0x1, PT ;  /* 0x000000012e00780c */ /* 0x004fe20003fa5070 */
        /* <DEDUP_REMOVED lines=15> */
.L_x_12296:
[----:B------:R-:W-:Y:S05]  /*75e0*/  BSYNC.RECONVERGENT B1 ;  /* 0x0000000000017941 */ /* 0x000fea0003800200 */
.L_x_12295:
        /* <DEDUP_REMOVED lines=25> */
[----:B------:R-:W-:Y:S01]  /*7780*/  ISETP.GT.U32.AND P2, PT, R41, R14, PT ;  /* 0x0000000e2900720c */ /* 0x000fe20003f44070 */
[----:B0-----:R-:W-:-:S12]  /*7790*/  VIADD R15, R43, 0xffffffe ;  /* 0x0ffffffe2b0f7836 */ /* 0x001fd80000000000 */
[-C--:B------:R-:W-:Y:S02]  /*77a0*/  @!P2 IADD3 R14, PT, PT, R14, -R41.reuse, RZ ;  /* 0x800000290e0ea210 */ /* 0x080fe40007ffe0ff */
[----:B------:R-:W-:Y:S02]  /*77b0*/  @!P2 IADD3 R37, PT, PT, R37, 0x1, RZ ;  /* 0x000000012525a810 */ /* 0x000fe40007ffe0ff */
[----:B------:R-:W-:Y:S01]  /*77c0*/  ISETP.GE.U32.AND P0, PT, R14, R41, PT ;  /* 0x000000290e00720c */ /* 0x000fe20003f06070 */
[----:B------:R-:W0:Y:S01]  /*77d0*/  F2I.FTZ.U32.TRUNC.NTZ R15, R15 ;  /* 0x0000000f000f7305 */ /* 0x000e22000021f000 */
[----:B------:R-:W-:Y:S01]  /*77e0*/  IMAD.MOV.U32 R14, RZ, RZ, RZ ;  /* 0x000000ffff0e7224 */ /* 0x000fe200078e00ff */
[----:B------:R-:W-:-:S10]  /*77f0*/  ISETP.NE.AND P2, PT, R42, RZ, PT ;  /* 0x000000ff2a00720c */ /* 0x000fd40003f45270 */
[----:B------:R-:W-:Y:S02]  /*7800*/  @P0 VIADD R37, R37, 0x1 ;  /* 0x0000000125250836 */ /* 0x000fe40000000000 */
[----:B0-----:R-:W-:Y:S02]  /*7810*/  IMAD.MOV R41, RZ, RZ, -R15 ;  /* 0x000000ffff297224 */ /* 0x001fe400078e0a0f */
[----:B------:R-:W-:Y:S02]  /*7820*/  IMAD.MOV.U32 R46, RZ, RZ, R37 ;  /* 0x000000ffff2e7224 */ /* 0x000fe400078e0025 */
[----:B------:R-:W-:-:S04]  /*7830*/  IMAD R41, R41, R44, RZ ;  /* 0x0000002c29297224 */ /* 0x000fc800078e02ff */
[----:B------:R-:W-:Y:S01]  /*7840*/  IMAD.HI.U32 R58, R15, R41, R14 ;  /* 0x000000290f3a7227 */ /* 0x000fe200078e000e */
[----:B------:R-:W-:-:S04]  /*7850*/  LOP3.LUT R14, R11, R42, RZ, 0x3c, !PT ;  /* 0x0000002a0b0e7212 */ /* 0x000fc800078e3cff */
[----:B------:R-:W-:-:S13]  /*7860*/  ISETP.GE.AND P3, PT, R14, RZ, PT ;  /* 0x000000ff0e00720c */ /* 0x000fda0003f66270 */
[----:B------:R-:W-:Y:S02]  /*7870*/  @!P3 IADD3 R46, PT, PT, -R46, RZ, RZ ;  /* 0x000000ff2e2eb210 */ /* 0x000fe40007ffe1ff */
[----:B------:R-:W-:-:S05]  /*7880*/  @!P2 LOP3.LUT R46, RZ, R42, RZ, 0x33, !PT ;  /* 0x0000002aff2ea212 */ /* 0x000fca00078e33ff */
[----:B------:R-:W-:-:S04]  /*7890*/  IMAD.MOV R14, RZ, RZ, -R46 ;  /* 0x000000ffff0e7224 */ /* 0x000fc800078e0a2e */
        /* <DEDUP_REMOVED lines=19> */
[----:B0-----:R-:W-:-:S03]  /*79d0*/  ISETP.NE.U32.AND P2, PT, R42, 0x1, PT ;  /* 0x000000012a00780c */ /* 0x001fc60003f45070 */
[----:B------:R-:W-:Y:S02]  /*79e0*/  IMAD R14, R14, UR44, RZ ;  /* 0x0000002c0e0e7c24 */ /* 0x000fe4000f8e02ff */
[----:B------:R-:W-:Y:S02]  /*79f0*/  @!P3 IADD3 R37, PT, PT, -R37, RZ, RZ ;  /* 0x000000ff2525b210 */ /* 0x000fe40007ffe1ff */
        /* <DEDUP_REMOVED lines=21> */
.L_x_12298:
[----:B------:R-:W-:Y:S05]  /*7b50*/  BSYNC.RECONVERGENT B1 ;  /* 0x0000000000017941 */ /* 0x000fea0003800200 */
.L_x_12297:
        /* <DEDUP_REMOVED lines=56> */
[----:B------:R-:W2:Y:S01]  /*7ee0*/  LDC.64 R46, c[0x0][0x3a0] ;  /* 0x0000e800ff2e7b82 */ /* 0x000ea20000000a00 */
[----:B-1----:R-:W-:Y:S02]  /*7ef0*/  ISETP.NE.U32.AND P0, PT, R14, 0x1, PT ;  /* 0x000000010e00780c */ /* 0x002fe40003f05070 */
[----:B------:R-:W-:-:S07]  /*7f00*/  ISETP.GE.AND P2, PT, R41, RZ, PT ;  /* 0x000000ff2900720c */ /* 0x000fce0003f46270 */
[----:B------:R-:W-:Y:S02]  /*7f10*/  @P3 IADD3 R37, PT, PT, R37, 0x1, RZ ;  /* 0x0000000125253810 */ /* 0x000fe40007ffe0ff */
[----:B------:R-:W-:Y:S02]  /*7f20*/  ISETP.NE.AND.EX P3, PT, R15, RZ, PT, P0 ;  /* 0x000000ff0f00720c */ /* 0x000fe40003f65300 */
[----:B0-----:R-:W-:Y:S02]  /*7f30*/  ISETP.NE.U32.AND P0, PT, R44, 0x1, PT ;  /* 0x000000012c00780c */ /* 0x001fe40003f05070 */
[----:B------:R-:W-:Y:S01]  /*7f40*/  @!P2 IMAD.MOV R37, RZ, RZ, -R37 ;  /* 0x000000ffff25a224 */ /* 0x000fe200078e0a25 */
[----:B------:R-:W-:Y:S02]  /*7f50*/  @!P4 LOP3.LUT R37, RZ, R12, RZ, 0x33, !PT ;  /* 0x0000000cff25c212 */ /* 0x000fe400078e33ff */
[----:B------:R-:W-:Y:S02]  /*7f60*/  ISETP.NE.AND.EX P2, PT, R45, RZ, PT, P0 ;  /* 0x000000ff2d00720c */ /* 0x000fe40003f45300 */
[----:B------:R-:W-:Y:S01]  /*7f70*/  SEL R14, R43, RZ, P3 ;  /* 0x000000ff2b0e7207 */ /* 0x000fe20001800000 */
[----:B------:R-:W-:Y:S01]  /*7f80*/  IMAD.MOV R15, RZ, RZ, -R37 ;  /* 0x000000ffff0f7224 */ /* 0x000fe200078e0a25 */
[----:B------:R-:W-:-:S02]  /*7f90*/  SEL R37, R37, RZ, P2 ;  /* 0x000000ff25257207 */ /* 0x000fc40001000000 */
[----:B--2---:R-:W-:Y:S01]  /*7fa0*/  ISETP.NE.U32.AND P0, PT, R46, 0x1, PT ;  /* 0x000000012e00780c */ /* 0x004fe20003f05070 */
[----:B------:R-:W-:Y:S01]  /*7fb0*/  IMAD R12, R12, R15, R49 ;  /* 0x0000000f0c0c7224 */ /* 0x000fe200078e0231 */
[----:B------:R-:W-:Y:S01]  /*7fc0*/  SHF.R.S64 R44, RZ, 0x1e, R11 ;  /* 0x0000001eff2c7819 */ /* 0x000fe2000000100b */
        /* <DEDUP_REMOVED lines=15> */
.L_x_12300:
[----:B------:R-:W-:Y:S05]  /*80c0*/  BSYNC.RECONVERGENT B1 ;  /* 0x0000000000017941 */ /* 0x000fea0003800200 */
.L_x_12299:
        /* <DEDUP_REMOVED lines=20> */
[----:B------:R-:W-:Y:S01]  /*8210*/  FFMA.SAT R37, R44, R11, 0.5 ;  /* 0x3f0000002c257423 */ /* 0x000fe2000000200b */
        /* <DEDUP_REMOVED lines=22> */
[----:B------:R-:W-:-:S02]  /*8380*/  IMAD.SHL.U32 R20, R20, 0x800000, RZ ;  /* 0x0080000014147824 */ /* 0x000fc400078e00ff */
[-C--:B------:R-:W-:Y:S01]  /*8390*/  FFMA.SAT R49, R22, R11.reuse, 0.5 ;  /* 0x3f00000016317423 */ /* 0x080fe2000000200b */
[----:B------:R-:W-:Y:S01]  /*83a0*/  FFMA R13, R14, 1.4426950216293334961, -R13 ;  /* 0x3fb8aa3b0e0d7823 */ /* 0x000fe2000000080d */
[----:B------:R-:W-:Y:S01]  /*83b0*/  FFMA R37, R44, 1.4426950216293334961, -R15 ;  /* 0x3fb8aa3b2c257823 */ /* 0x000fe2000000080f */
[----:B------:R-:W-:Y:S01]  /*83c0*/  SHF.L.U32 R4, R4, 0x17, RZ ;  /* 0x0000001704047819 */ /* 0x000fe200000006ff */
        /* <DEDUP_REMOVED lines=9> */
[----:B------:R-:W1:Y:S02]  /*8460*/  MUFU.EX2 R15, R15 ;  /* 0x0000000f000f7308 */ /* 0x000e640000000800 */
[----:B------:R-:W-:Y:S01]  /*8470*/  FADD R41, R37, -12583039 ;  /* 0xcb40007f25297421 */ /* 0x000fe20000000000 */
[----:B------:R-:W-:Y:S01]  /*8480*/  FADD R43, R13, -12583039 ;  /* 0xcb40007f0d2b7421 */ /* 0x000fe20000000000 */
[----:B------:R-:W-:-:S02]  /*8490*/  IMAD.SHL.U32 R37, R37, 0x800000, RZ ;  /* 0x0080000025257824 */ /* 0x000fc400078e00ff */
[----:B------:R-:W-:Y:S01]  /*84a0*/  FFMA R41, R8, 1.4426950216293334961, -R41 ;  /* 0x3fb8aa3b08297823 */ /* 0x000fe20000000829 */
[----:B------:R-:W-:Y:S01]  /*84b0*/  FFMA R43, R10, 1.4426950216293334961, -R43 ;  /* 0x3fb8aa3b0a2b7823 */ /* 0x000fe2000000082b */
[----:B------:R-:W2:Y:S02]  /*84c0*/  MUFU.EX2 R45, R45 ;  /* 0x0000002d002d7308 */ /* 0x000ea40000000800 */
[----:B------:R-:W-:Y:S01]  /*84d0*/  FFMA R8, R8, 1.925963033500011079e-08, R41 ;  /* 0x32a5706008087823 */ /* 0x000fe20000000029 */
[----:B------:R-:W-:Y:S01]  /*84e0*/  FFMA R41, R10, 1.925963033500011079e-08, R43 ;  /* 0x32a570600a297823 */ /* 0x000fe2000000002b */
[----:B------:R-:W-:-:S04]  /*84f0*/  FFMA.SAT R43, R16, R11, 0.5 ;  /* 0x3f000000102b7423 */ /* 0x000fc8000000200b */
[-C--:B------:R-:W-:Y:S01]  /*8500*/  FFMA.RM R10, R43, R12.reuse, 12582913 ;  /* 0x4b4000012b0a7423 */ /* 0x080fe2000000400c */
[----:B-1----:R-:W-:Y:S01]  /*8510*/  FMUL R20, R20, R15 ;  /* 0x0000000f14147220 */ /* 0x002fe20000400000 */
[----:B------:R-:W-:Y:S01]  /*8520*/  FFMA.SAT R15, R18, R11, 0.5 ;  /* 0x3f000000120f7423 */ /* 0x000fe2000000200b */
[----:B------:R-:W1:Y:S01]  /*8530*/  MUFU.EX2 R8, R8 ;  /* 0x0000000800087308 */ /* 0x000e620000000800 */
[C---:B------:R-:W-:Y:S01]  /*8540*/  FADD R43, R10.reuse, -12583039 ;  /* 0xcb40007f0a2b7421 */ /* 0x040fe20000000000 */
[----:B------:R-:W-:Y:S01]  /*8550*/  SHF.L.U32 R10, R10, 0x17, RZ ;  /* 0x000000170a0a7819 */ /* 0x000fe200000006ff */
[----:B------:R-:W-:Y:S02]  /*8560*/  FFMA.RM R15, R15, R12, 12582913 ;  /* 0x4b4000010f0f7423 */ /* 0x000fe4000000400c */
[----:B------:R-:W-:Y:S01]  /*8570*/  FFMA R43, R16, 1.4426950216293334961, -R43 ;  /* 0x3fb8aa3b102b7823 */ /* 0x000fe2000000082b */
[----:B--2---:R-:W-:Y:S01]  /*8580*/  FMUL R4, R4, R45 ;  /* 0x0000002d04047220 */ /* 0x004fe20000400000 */
[C---:B------:R-:W-:Y:S01]  /*8590*/  FADD R49, R15.reuse, -12583039 ;  /* 0xcb40007f0f317421 */ /* 0x040fe20000000000 */
[----:B------:R-:W-:-:S02]  /*85a0*/  IMAD.SHL.U32 R15, R15, 0x800000, RZ ;  /* 0x008000000f0f7824 */ /* 0x000fc400078e00ff */
[----:B------:R-:W-:Y:S01]  /*85b0*/  FFMA R16, R16, 1.925963033500011079e-08, R43 ;  /* 0x32a5706010107823 */ /* 0x000fe2000000002b */
[----:B------:R-:W-:Y:S01]  /*85c0*/  FADD R43, R14, -12583039 ;  /* 0xcb40007f0e2b7421 */ /* 0x000fe20000000000 */
[----:B------:R-:W-:Y:S01]  /*85d0*/  FFMA R49, R18, 1.4426950216293334961, -R49 ;  /* 0x3fb8aa3b12317823 */ /* 0x000fe20000000831 */
[----:B------:R-:W-:Y:S01]  /*85e0*/  IMAD.SHL.U32 R14, R14, 0x800000, RZ ;  /* 0x008000000e0e7824 */ /* 0x000fe200078e00ff */
[----:B------:R-:W-:Y:S01]  /*85f0*/  MUFU.EX2 R41, R41 ;  /* 0x0000002900297308 */ /* 0x000fe20000000800 */
[----:B------:R-:W-:Y:S01]  /*8600*/  FFMA R43, R22, 1.4426950216293334961, -R43 ;  /* 0x3fb8aa3b162b7823 */ /* 0x000fe2000000082b */
[----:B------:R-:W-:Y:S01]  /*8610*/  FFMA R44, R18, 1.925963033500011079e-08, R49 ;  /* 0x32a57060122c7823 */ /* 0x000fe20000000031 */
[----:B------:R-:W-:Y:S02]  /*8620*/  FFMA.SAT R49, R6, R11, 0.5 ;  /* 0x3f00000006317423 */ /* 0x000fe4000000200b */
[----:B------:R-:W-:Y:S02]  /*8630*/  FFMA R43, R22, 1.925963033500011079e-08, R43 ;  /* 0x32a57060162b7823 */ /* 0x000fe4000000002b */
[----:B------:R-:W-:Y:S01]  /*8640*/  FFMA.RM R22, R49, R12, 12582913 ;  /* 0x4b40000131167423 */ /* 0x000fe2000000400c */
[----:B------:R-:W2:Y:S03]  /*8650*/  MUFU.EX2 R44, R44 ;  /* 0x0000002c002c7308 */ /* 0x000ea60000000800 */
[C---:B------:R-:W-:Y:S01]  /*8660*/  FADD R49, R22.reuse, -12583039 ;  /* 0xcb40007f16317421 */ /* 0x040fe20000000000 */
[----:B------:R-:W-:-:S03]  /*8670*/  SHF.L.U32 R22, R22, 0x17, RZ ;  /* 0x0000001716167819 */ /* 0x000fc600000006ff */
[C---:B------:R-:W-:Y:S01]  /*8680*/  FFMA R45, R6.reuse, 1.4426950216293334961, -R49 ;  /* 0x3fb8aa3b062d7823 */ /* 0x040fe20000000831 */
[----:B------:R-:W3:Y:S03]  /*8690*/  MUFU.EX2 R43, R43 ;  /* 0x0000002b002b7308 */ /* 0x000ee60000000800 */
[----:B------:R-:W-:Y:S01]  /*86a0*/  FFMA R45, R6, 1.925963033500011079e-08, R45 ;  /* 0x32a57060062d7823 */ /* 0x000fe2000000002d */
[----:B-1----:R-:W-:Y:S01]  /*86b0*/  FMUL R6, R37, R8 ;  /* 0x0000000825067220 */ /* 0x002fe20000400000 */
[----:B------:R-:W-:Y:S01]  /*86c0*/  FFMA.SAT R37, R24, R11, 0.5 ;  /* 0x3f00000018257423 */ /* 0x000fe2000000200b */
[----:B------:R-:W-:Y:S02]  /*86d0*/  IMAD.SHL.U32 R8, R13, 0x800000, RZ ;  /* 0x008000000d087824 */ /* 0x000fe400078e00ff */
[-C--:B------:R-:W-:Y:S01]  /*86e0*/  FFMA.RM R13, R51, R12.reuse, 12582913 ;  /* 0x4b400001330d7423 */ /* 0x080fe2000000400c */
[----:B------:R-:W-:Y:S01]  /*86f0*/  FFMA.RM R37, R37, R12, 12582913 ;  /* 0x4b40000125257423 */ /* 0x000fe2000000400c */
[----:B--2---:R-:W-:-:S02]  /*8700*/  FMUL R18, R15, R44 ;  /* 0x0000002c0f127220 */ /* 0x004fc40000400000 */
[----:B------:R-:W-:Y:S01]  /*8710*/  FADD R51, R13, -12583039 ;  /* 0xcb40007f0d337421 */ /* 0x000fe20000000000 */
[----:B------:R-:W-:Y:S01]  /*8720*/  FMUL R8, R8, R41 ;  /* 0x0000002908087220 */ /* 0x000fe20000400000 */
[----:B------:R-:W-:Y:S01]  /*8730*/  FADD R49, R37, -12583039 ;  /* 0xcb40007f25317421 */ /* 0x000fe20000000000 */
[----:B------:R-:W-:Y:S01]  /*8740*/  FFMA.SAT R41, R28, R11, 0.5 ;  /* 0x3f0000001c297423 */ /* 0x000fe2000000200b */
[----:B------:R-:W-:Y:S01]  /*8750*/  FFMA R51, R26, 1.4426950216293334961, -R51 ;  /* 0x3fb8aa3b1a337823 */ /* 0x000fe20000000833 */
[----:B------:R-:W1:Y:S01]  /*8760*/  MUFU.EX2 R45, R45 ;  /* 0x0000002d002d7308 */ /* 0x000e620000000800 */
[----:B------:R-:W-:Y:S01]  /*8770*/  FFMA R49, R24, 1.4426950216293334961, -R49 ;  /* 0x3fb8aa3b18317823 */ /* 0x000fe20000000831 */
[----:B------:R-:W-:Y:S01]  /*8780*/  FFMA.RM R41, R41, R12, 12582913 ;  /* 0x4b40000129297423 */ /* 0x000fe2000000400c */
[----:B------:R-:W-:Y:S01]  /*8790*/  FFMA R51, R26, 1.925963033500011079e-08, R51 ;  /* 0x32a570601a337823 */ /* 0x000fe20000000033 */
[----:B------:R-:W-:Y:S02]  /*87a0*/  IMAD.SHL.U32 R26, R13, 0x800000, RZ ;  /* 0x008000000d1a7824 */ /* 0x000fe400078e00ff */
[----:B------:R-:W-:Y:S01]  /*87b0*/  FFMA R46, R24, 1.925963033500011079e-08, R49 ;  /* 0x32a57060182e7823 */ /* 0x000fe20000000031 */
[----:B------:R-:W-:-:S02]  /*87c0*/  IMAD.SHL.U32 R24, R37, 0x800000, RZ ;  /* 0x0080000025187824 */ /* 0x000fc400078e00ff */
[----:B------:R-:W-:Y:S01]  /*87d0*/  FFMA.RM R44, R59, R12, 12582913 ;  /* 0x4b4000013b2c7423 */ /* 0x000fe2000000400c */
[----:B------:R3:W2:Y:S03]  /*87e0*/  MUFU.EX2 R49, R16 ;  /* 0x0000001000317308 */ /* 0x0006a60000000800 */
[----:B------:R-:W-:-:S04]  /*87f0*/  FADD R59, R44, -12583039 ;  /* 0xcb40007f2c3b7421 */ /* 0x000fc80000000000 */
[----:B------:R-:W-:Y:S01]  /*8800*/  FFMA R37, R34, 1.4426950216293334961, -R59 ;  /* 0x3fb8aa3b22257823 */ /* 0x000fe2000000083b */
[----:B------:R-:W4:Y:S01]  /*8810*/  MUFU.EX2 R51, R51 ;  /* 0x0000003300337308 */ /* 0x000f220000000800 */
[----:B---3--:R-:W-:Y:S01]  /*8820*/  FMUL R16, R14, R43 ;  /* 0x0000002b0e107220 */ /* 0x008fe20000400000 */
[----:B------:R-:W-:Y:S01]  /*8830*/  FFMA.SAT R43, R32, R11, 0.5 ;  /* 0x3f000000202b7423 */ /* 0x000fe2000000200b */
[----:B-1----:R-:W-:Y:S01]  /*8840*/  FMUL R22, R22, R45 ;  /* 0x0000002d16167220 */ /* 0x002fe20000400000 */
[----:B------:R-:W-:Y:S01]  /*8850*/  FFMA R37, R34, 1.925963033500011079e-08, R37 ;  /* 0x32a5706022257823 */ /* 0x000fe20000000025 */
[----:B------:R-:W-:Y:S01]  /*8860*/  SHF.L.U32 R34, R44, 0x17, RZ ;  /* 0x000000172c227819 */ /* 0x000fe200000006ff */
[----:B------:R-:W-:Y:S01]  /*8870*/  FFMA.RM R43, R43, R12, 12582913 ;  /* 0x4b4000012b2b7423 */ /* 0x000fe2000000400c */
[----:B--2---:R-:W-:-:S03]  /*8880*/  FMUL R10, R10, R49 ;  /* 0x000000310a0a7220 */ /* 0x004fc60000400000 */
[----:B------:R-:W-:Y:S01]  /*8890*/  FADD R15, R43, -12583039 ;  /* 0xcb40007f2b0f7421 */ /* 0x000fe20000000000 */
[C---:B------:R-:W-:Y:S01]  /*88a0*/  FADD R49, R41.reuse, -12583039 ;  /* 0xcb40007f29317421 */ /* 0x040fe20000000000 */
[----:B------:R-:W1:Y:S02]  /*88b0*/  MUFU.EX2 R37, R37 ;  /* 0x0000002500257308 */ /* 0x000e640000000800 */
[----:B------:R-:W-:Y:S01]  /*88c0*/  FFMA R15, R32, 1.4426950216293334961, -R15 ;  /* 0x3fb8aa3b200f7823 */ /* 0x000fe2000000080f */
[----:B------:R-:W-:Y:S01]  /*88d0*/  FFMA R49, R28, 1.4426950216293334961, -R49 ;  /* 0x3fb8aa3b1c317823 */ /* 0x000fe20000000831 */
[----:B----4-:R-:W-:Y:S02]  /*88e0*/  FMUL R26, R26, R51 ;  /* 0x000000331a1a7220 */ /* 0x010fe40000400000 */
[----:B------:R-:W-:Y:S01]  /*88f0*/  FFMA R57, R32, 1.925963033500011079e-08, R15 ;  /* 0x32a5706020397823 */ /* 0x000fe2000000000f */
[----:B------:R-:W-:Y:S01]  /*8900*/  FFMA R53, R28, 1.925963033500011079e-08, R49 ;  /* 0x32a570601c357823 */ /* 0x000fe20000000031 */
[----:B------:R-:W2:Y:S01]  /*8910*/  MUFU.EX2 R15, R46 ;  /* 0x0000002e000f7308 */ /* 0x000ea20000000800 */
[----:B------:R-:W-:Y:S01]  /*8920*/  SHF.L.U32 R28, R41, 0x17, RZ ;  /* 0x00000017291c7819 */ /* 0x000fe200000006ff */
[----:B------:R-:W-:-:S02]  /*8930*/  IMAD.SHL.U32 R32, R43, 0x800000, RZ ;  /* 0x008000002b207824 */ /* 0x000fc400078e00ff */
[-C--:B------:R-:W-:Y:S01]  /*8940*/  FFMA.SAT R43, R54, R11.reuse, 0.5 ;  /* 0x3f000000362b7423 */ /* 0x080fe2000000200b */
[----:B------:R-:W-:-:S03]  /*8950*/  FFMA.SAT R49, R30, R11, 0.5 ;  /* 0x3f0000001e317423 */ /* 0x000fc6000000200b */
[-C--:B------:R-:W-:Y:S01]  /*8960*/  FFMA.RM R43, R43, R12.reuse, 12582913 ;  /* 0x4b4000012b2b7423 */ /* 0x080fe2000000400c */
[----:B------:R-:W-:Y:S01]  /*8970*/  FFMA.RM R49, R49, R12, 12582913 ;  /* 0x4b40000131317423 */ /* 0x000fe2000000400c */
[----:B-1----:R-:W-:Y:S01]  /*8980*/  FMUL R34, R34, R37 ;  /* 0x0000002522227220 */ /* 0x002fe20000400000 */
[----:B------:R-:W-:Y:S01]  /*8990*/  FFMA.SAT R37, R42, R11, 0.5 ;  /* 0x3f0000002a257423 */ /* 0x000fe2000000200b */
[----:B------:R-:W1:Y:S01]  /*89a0*/  MUFU.EX2 R53, R53 ;  /* 0x0000003500357308 */ /* 0x000e620000000800 */
[----:B------:R-:W-:-:S04]  /*89b0*/  FADD R55, R49, -12583039 ;  /* 0xcb40007f31377421 */ /* 0x000fc80000000000 */
[----:B------:R-:W-:Y:S01]  /*89c0*/  FFMA R55, R30, 1.4426950216293334961, -R55 ;  /* 0x3fb8aa3b1e377823 */ /* 0x000fe20000000837 */
[----:B--2---:R-:W-:Y:S01]  /*89d0*/  FMUL R24, R24, R15 ;  /* 0x0000000f18187220 */ /* 0x004fe20000400000 */
[----:B------:R-:W-:Y:S01]  /*89e0*/  FFMA.SAT R15, R36, R11, 0.5 ;  /* 0x3f000000240f7423 */ /* 0x000fe2000000200b */
[----:B------:R-:W2:Y:S01]  /*89f0*/  MUFU.EX2 R57, R57 ;  /* 0x0000003900397308 */ /* 0x000ea20000000800 */
[----:B------:R-:W-:Y:S01]  /*8a00*/  FFMA R55, R30, 1.925963033500011079e-08, R55 ;  /* 0x32a570601e377823 */ /* 0x000fe20000000037 */
[----:B------:R-:W-:Y:S02]  /*8a10*/  IMAD.SHL.U32 R30, R49, 0x800000, RZ ;  /* 0x00800000311e7824 */ /* 0x000fe400078e00ff */
[----:B------:R-:W-:-:S04]  /*8a20*/  FFMA.RM R14, R15, R12, 12582913 ;  /* 0x4b4000010f0e7423 */ /* 0x000fc8000000400c */
[C---:B------:R-:W-:Y:S01]  /*8a30*/  FADD R15, R14.reuse, -12583039 ;  /* 0xcb40007f0e0f7421 */ /* 0x040fe20000000000 */
[----:B------:R-:W3:Y:S01]  /*8a40*/  MUFU.EX2 R55, R55 ;  /* 0x0000003700377308 */ /* 0x000ee20000000800 */
[----:B------:R-:W-:Y:S02]  /*8a50*/  IMAD.SHL.U32 R14, R14, 0x800000, RZ ;  /* 0x008000000e0e7824 */ /* 0x000fe400078e00ff */
[----:B-1----:R-:W-:Y:S01]  /*8a60*/  FMUL R28, R28, R53 ;  /* 0x000000351c1c7220 */ /* 0x002fe20000400000 */
[----:B------:R-:W-:-:S04]  /*8a70*/  FFMA R15, R36, 1.4426950216293334961, -R15 ;  /* 0x3fb8aa3b240f7823 */ /* 0x000fc8000000080f */
[----:B------:R-:W-:Y:S01]  /*8a80*/  FFMA R36, R36, 1.925963033500011079e-08, R15 ;  /* 0x32a5706024247823 */ /* 0x000fe2000000000f */
[----:B------:R-:W-:Y:S01]  /*8a90*/  FFMA.SAT R15, R40, R11, 0.5 ;  /* 0x3f000000280f7423 */ /* 0x000fe2000000200b */
[----:B--2---:R-:W-:Y:S02]  /*8aa0*/  FMUL R32, R32, R57 ;  /* 0x0000003920207220 */ /* 0x004fe40000400000 */
[----:B------:R-:W1:Y:S01]  /*8ab0*/  MUFU.EX2 R49, R36 ;  /* 0x0000002400317308 */ /* 0x000e620000000800 */
[----:B------:R-:W-:-:S04]  /*8ac0*/  FFMA.RM R13, R15, R12, 12582913 ;  /* 0x4b4000010f0d7423 */ /* 0x000fc8000000400c */
[----:B------:R-:W-:Y:S01]  /*8ad0*/  FADD R15, R13, -12583039 ;  /* 0xcb40007f0d0f7421 */ /* 0x000fe20000000000 */
[----:B---3--:R-:W-:-:S03]  /*8ae0*/  FMUL R30, R30, R55 ;  /* 0x000000371e1e7220 */ /* 0x008fc60000400000 */
[----:B------:R-:W-:-:S04]  /*8af0*/  FFMA R15, R40, 1.4426950216293334961, -R15 ;  /* 0x3fb8aa3b280f7823 */ /* 0x000fc8000000080f */
[----:B------:R-:W-:Y:S01]  /*8b00*/  FFMA R40, R40, 1.925963033500011079e-08, R15 ;  /* 0x32a5706028287823 */ /* 0x000fe2000000000f */
[----:B------:R-:W-:-:S03]  /*8b10*/  FFMA.SAT R15, R50, R11, 0.5 ;  /* 0x3f000000320f7423 */ /* 0x000fc6000000200b */
[----:B------:R-:W-:Y:S01]  /*8b20*/  MUFU.EX2 R51, R40 ;  /* 0x0000002800337308 */ /* 0x000fe20000000800 */
[----:B------:R-:W-:Y:S01]  /*8b30*/  FFMA.RM R15, R15, R12, 12582913 ;  /* 0x4b4000010f0f7423 */ /* 0x000fe2000000400c */
[----:B-1----:R-:W-:Y:S01]  /*8b40*/  FMUL R36, R14, R49 ;  /* 0x000000310e247220 */ /* 0x002fe20000400000 */
[----:B------:R-:W-:Y:S02]  /*8b50*/  IMAD.SHL.U32 R14, R13, 0x800000, RZ ;  /* 0x008000000d0e7824 */ /* 0x000fe400078e00ff */
[C---:B------:R-:W-:Y:S01]  /*8b60*/  FADD R41, R15.reuse, -12583039 ;  /* 0xcb40007f0f297421 */ /* 0x040fe20000000000 */
[----:B------:R-:W-:-:S03]  /*8b70*/  SHF.L.U32 R15, R15, 0x17, RZ ;  /* 0x000000170f0f7819 */ /* 0x000fc600000006ff */
[----:B------:R-:W-:-:S04]  /*8b80*/  FFMA R41, R50, 1.4426950216293334961, -R41 ;  /* 0x3fb8aa3b32297823 */ /* 0x000fc80000000829 */
        /* <DEDUP_REMOVED lines=8> */
[----:B------:R-:W-:-:S04]  /*8c10*/  FADD R45, R43, -12583039 ;  /* 0xcb40007f2b2d7421 */ /* 0x000fc80000000000 */
[C---:B------:R-:W-:Y:S01]  /*8c20*/  FFMA R45, R54.reuse, 1.4426950216293334961, -R45 ;  /* 0x3fb8aa3b362d7823 */ /* 0x040fe2000000082d */
[----:B------:R-:W2:Y:S01]  /*8c30*/  MUFU.EX2 R52, R52 ;  /* 0x0000003400347308 */ /* 0x000ea20000000800 */
[----:B-1----:R-:W-:Y:S02]  /*8c40*/  FMUL R40, R15, R50 ;  /* 0x000000320f287220 */ /* 0x002fe40000400000 */
[----:B------:R-:W-:Y:S01]  /*8c50*/  FFMA R54, R54, 1.925963033500011079e-08, R45 ;  /* 0x32a5706036367823 */ /* 0x000fe2000000002d */
[----:B------:R-:W-:-:S04]  /*8c60*/  FFMA.SAT R45, R56, R11, 0.5 ;  /* 0x3f000000382d7423 */ /* 0x000fc8000000200b */
[----:B------:R-:W-:Y:S01]  /*8c70*/  FFMA.RM R44, R45, R12, 12582913 ;  /* 0x4b4000012d2c7423 */ /* 0x000fe2000000400c */
[----:B------:R-:W1:Y:S03]  /*8c80*/  MUFU.EX2 R49, R54 ;  /* 0x0000003600317308 */ /* 0x000e660000000800 */
[----:B------:R-:W-:-:S04]  /*8c90*/  FADD R45, R44, -12583039 ;  /* 0xcb40007f2c2d7421 */ /* 0x000fc80000000000 */
[----:B------:R-:W-:Y:S01]  /*8ca0*/  FFMA R45, R56, 1.4426950216293334961, -R45 ;  /* 0x3fb8aa3b382d7823 */ /* 0x000fe2000000082d */
[----:B--2---:R-:W-:-:S03]  /*8cb0*/  FMUL R41, R41, R52 ;  /* 0x0000003429297220 */ /* 0x004fc60000400000 */
[----:B------:R-:W-:Y:S01]  /*8cc0*/  FFMA R56, R56, 1.925963033500011079e-08, R45 ;  /* 0x32a5706038387823 */ /* 0x000fe2000000002d */
[----:B------:R-:W-:Y:S01]  /*8cd0*/  FFMA.SAT R45, R48, R11, 0.5 ;  /* 0x3f000000302d7423 */ /* 0x000fe2000000200b */
[----:B------:R-:W-:-:S03]  /*8ce0*/  FFMA.RM R11, R37, R12, 12582913 ;  /* 0x4b400001250b7423 */ /* 0x000fc6000000400c */
[----:B------:R-:W-:Y:S01]  /*8cf0*/  FFMA.RM R12, R45, R12, 12582913 ;  /* 0x4b4000012d0c7423 */ /* 0x000fe2000000400c */
[C---:B------:R-:W-:Y:S01]  /*8d00*/  FADD R37, R11.reuse, -12583039 ;  /* 0xcb40007f0b257421 */ /* 0x040fe20000000000 */
[----:B------:R-:W2:Y:S01]  /*8d10*/  MUFU.EX2 R56, R56 ;  /* 0x0000003800387308 */ /* 0x000ea20000000800 */
[----:B------:R-:W-:Y:S02]  /*8d20*/  IMAD.SHL.U32 R11, R11, 0x800000, RZ ;  /* 0x008000000b0b7824 */ /* 0x000fe400078e00ff */
[----:B------:R-:W-:-:S04]  /*8d30*/  FFMA R37, R42, 1.4426950216293334961, -R37 ;  /* 0x3fb8aa3b2a257823 */ /* 0x000fc80000000825 */
[----:B------:R-:W-:Y:S01]  /*8d40*/  FFMA R45, R42, 1.925963033500011079e-08, R37 ;  /* 0x32a570602a2d7823 */ /* 0x000fe20000000025 */
[----:B------:R-:W-:Y:S01]  /*8d50*/  FADD R37, R12, -12583039 ;  /* 0xcb40007f0c257421 */ /* 0x000fe20000000000 */
[----:B------:R-:W-:Y:S01]  /*8d60*/  IMAD.SHL.U32 R42, R43, 0x800000, RZ ;  /* 0x008000002b2a7824 */ /* 0x000fe200078e00ff */
[----:B------:R-:W-:Y:S01]  /*8d70*/  SHF.L.U32 R43, R44, 0x17, RZ ;  /* 0x000000172c2b7819 */ /* 0x000fe200000006ff */
[----:B------:R-:W3:Y:S01]  /*8d80*/  MUFU.EX2 R46, R45 ;  /* 0x0000002d002e7308 */ /* 0x000ee20000000800 */
[----:B------:R-:W-:Y:S01]  /*8d90*/  FFMA R37, R48, 1.4426950216293334961, -R37 ;  /* 0x3fb8aa3b30257823 */ /* 0x000fe20000000825 */
[----:B-1----:R-:W-:Y:S01]  /*8da0*/  FMUL R42, R42, R49 ;  /* 0x000000312a2a7220 */ /* 0x002fe20000400000 */
[----:B------:R-:W-:Y:S02]  /*8db0*/  IMAD.SHL.U32 R12, R12, 0x800000, RZ ;  /* 0x008000000c0c7824 */ /* 0x000fe400078e00ff */
[----:B------:R-:W-:Y:S01]  /*8dc0*/  FFMA R48, R48, 1.925963033500011079e-08, R37 ;  /* 0x32a5706030307823 */ /* 0x000fe20000000025 */
[----:B------:R-:W-:Y:S01]  /*8dd0*/  FADD R37, RZ, R20 ;  /* 0x00000014ff257221 */ /* 0x000fe20000000000 */
[----:B--2---:R-:W-:-:S02]  /*8de0*/  FMUL R43, R43, R56 ;  /* 0x000000382b2b7220 */ /* 0x004fc40000400000 */
[----:B------:R-:W1:Y:S01]  /*8df0*/  MUFU.EX2 R15, R48 ;  /* 0x00000030000f7308 */ /* 0x000e620000000800 */
[----:B------:R-:W-:-:S04]  /*8e00*/  FADD R37, R37, R4 ;  /* 0x0000000425257221 */ /* 0x000fc80000000000 */
[----:B------:R-:W-:Y:S01]  /*8e10*/  FADD R37, R37, R6 ;  /* 0x0000000625257221 */ /* 0x000fe20000000000 */
[----:B---3--:R-:W-:-:S03]  /*8e20*/  FMUL R45, R11, R46 ;  /* 0x0000002e0b2d7220 */ /* 0x008fc60000400000 */
[----:B------:R-:W-:-:S04]  /*8e30*/  FADD R37, R37, R8 ;  /* 0x0000000825257221 */ /* 0x000fc80000000000 */
[----:B------:R-:W-:-:S04]  /*8e40*/  FADD R37, R37, R10 ;  /* 0x0000000a25257221 */ /* 0x000fc80000000000 */
[----:B------:R-:W-:Y:S01]  /*8e50*/  FADD R37, R37, R16 ;  /* 0x0000001025257221 */ /* 0x000fe20000000000 */
[----:B-1----:R-:W-:-:S03]  /*8e60*/  FMUL R44, R12, R15 ;  /* 0x0000000f0c2c7220 */ /* 0x002fc60000400000 */
        /* <DEDUP_REMOVED lines=26> */
.L_x_12358:
        /* <DEDUP_REMOVED lines=12> */
[----:B01----:R-:W-:Y:S05]  /*90d0*/  CALL.REL.NOINC `($__internal_183_$__cuda_sm3x_div_rn_noftz_f32_slowpath) ;  /* 0x0000002c00847944 */ /* 0x003fea0003c00000 */
[----:B------:R-:W-:-:S07]  /*90e0*/  IMAD.MOV.U32 R15, RZ, RZ, R11 ;  /* 0x000000ffff0f7224 */ /* 0x000fce00078e000b */
.L_x_12303:
[----:B------:R-:W-:Y:S05]  /*90f0*/  BSYNC.RECONVERGENT B3 ;  /* 0x0000000000037941 */ /* 0x000fea0003800200 */
.L_x_12302:
        /* <DEDUP_REMOVED lines=12> */
[----:B01----:R-:W-:Y:S05]  /*91c0*/  CALL.REL.NOINC `($__internal_183_$__cuda_sm3x_div_rn_noftz_f32_slowpath) ;  /* 0x0000002c00487944 */ /* 0x003fea0003c00000 */
[----:B------:R-:W-:-:S07]  /*91d0*/  IMAD.MOV.U32 R49, RZ, RZ, R11 ;  /* 0x000000ffff317224 */ /* 0x000fce00078e000b */
.L_x_12305:
[----:B------:R-:W-:Y:S05]  /*91e0*/  BSYNC.RECONVERGENT B3 ;  /* 0x0000000000037941 */ /* 0x000fea0003800200 */
.L_x_12304:
        /* <DEDUP_REMOVED lines=14> */
.L_x_12307:
[----:B------:R-:W-:Y:S05]  /*92d0*/  BSYNC.RECONVERGENT B3 ;  /* 0x0000000000037941 */ /* 0x000fea0003800200 */
.L_x_12306:
        /* <DEDUP_REMOVED lines=14> */
.L_x_12309:
[----:B------:R-:W-:Y:S05]  /*93c0*/  BSYNC.RECONVERGENT B3 ;  /* 0x0000000000037941 */ /* 0x000fea0003800200 */
.L_x_12308:
        /* <DEDUP_REMOVED lines=14> */
.L_x_12311:
[----:B------:R-:W-:Y:S05]  /*94b0*/  BSYNC.RECONVERGENT B3 ;  /* 0x0000000000037941 */ /* 0x000fea0003800200 */
.L_x_12310:
        /* <DEDUP_REMOVED lines=14> */
.L_x_12313:
[----:B------:R-:W-:Y:S05]  /*95a0*/  BSYNC.RECONVERGENT B3 ;  /* 0x0000000000037941 */ /* 0x000fea0003800200 */
.L_x_12312:
        /* <DEDUP_REMOVED lines=14> */
.L_x_12315:
[----:B------:R-:W-:Y:S05]  /*9690*/  BSYNC.RECONVERGENT B3 ;  /* 0x0000000000037941 */ /* 0x000fea0003800200 */
.L_x_12314:
        /* <DEDUP_REMOVED lines=14> */
.L_x_12317:
[----:B------:R-:W-:Y:S05]  /*9780*/  BSYNC.RECONVERGENT B3 ;  /* 0x0000000000037941 */ /* 0x000fea0003800200 */
.L_x_12316:
        /* <DEDUP_REMOVED lines=14> */
.L_x_12319:
[----:B------:R-:W-:Y:S05]  /*9870*/  BSYNC.RECONVERGENT B3 ;  /* 0x0000000000037941 */ /* 0x000fea0003800200 */
.L_x_12318:
        /* <DEDUP_REMOVED lines=14> */
.L_x_12321:
[----:B------:R-:W-:Y:S05]  /*9960*/  BSYNC.RECONVERGENT B3 ;  /* 0x0000000000037941 */ /* 0x000fea0003800200 */
.L_x_12320:
        /* <DEDUP_REMOVED lines=14> */
.L_x_12323:
[----:B------:R-:W-:Y:S05]  /*9a50*/  BSYNC.RECONVERGENT B3 ;  /* 0x0000000000037941 */ /* 0x000fea0003800200 */
.L_x_12322:
        /* <DEDUP_REMOVED lines=14> */
.L_x_12325:
[----:B------:R-:W-:Y:S05]  /*9b40*/  BSYNC.RECONVERGENT B3 ;  /* 0x0000000000037941 */ /* 0x000fea0003800200 */
.L_x_12324:
        /* <DEDUP_REMOVED lines=14> */
.L_x_12327:
[----:B------:R-:W-:Y:S05]  /*9c30*/  BSYNC.RECONVERGENT B3 ;  /* 0x0000000000037941 */ /* 0x000fea0003800200 */
.L_x_12326:
        /* <DEDUP_REMOVED lines=14> */
.L_x_12329:
[----:B------:R-:W-:Y:S05]  /*9d20*/  BSYNC.RECONVERGENT B3 ;  /* 0x0000000000037941 */ /* 0x000fea0003800200 */
.L_x_12328:
        /* <DEDUP_REMOVED lines=14> */
.L_x_12331:
[----:B------:R-:W-:Y:S05]  /*9e10*/  BSYNC.RECONVERGENT B3 ;  /* 0x0000000000037941 */ /* 0x000fea0003800200 */
.L_x_12330:
        /* <DEDUP_REMOVED lines=14> */
.L_x_12333:
[----:B------:R-:W-:Y:S05]  /*9f00*/  BSYNC.RECONVERGENT B3 ;  /* 0x0000000000037941 */ /* 0x000fea0003800200 */
.L_x_12332:
        /* <DEDUP_REMOVED lines=14> */
.L_x_12335:
[----:B------:R-:W-:Y:S05]  /*9ff0*/  BSYNC.RECONVERGENT B3 ;  /* 0x0000000000037941 */ /* 0x000fea0003800200 */
.L_x_12334:
        /* <DEDUP_REMOVED lines=14> */
.L_x_12337:
[----:B------:R-:W-:Y:S05]  /*a0e0*/  BSYNC.RECONVERGENT B3 ;  /* 0x0000000000037941 */ /* 0x000fea0003800200 */
.L_x_12336:
        /* <DEDUP_REMOVED lines=14> */
.L_x_12339:
[----:B------:R-:W-:Y:S05]  /*a1d0*/  BSYNC.RECONVERGENT B3 ;  /* 0x0000000000037941 */ /* 0x000fea0003800200 */
.L_x_12338:
        /* <DEDUP_REMOVED lines=12> */
[----:B01----:R-:W-:Y:S05]  /*a2a0*/  CALL.REL.NOINC `($__internal_183_$__cuda_sm3x_div_rn_noftz_f32_slowpath) ;  /* 0x0000001c00107944 */ /* 0x003fea0003c00000 */
[----:B------:R-:W-:-:S07]  /*a2b0*/  MOV R8, R11 ;  /* 0x0000000b00087202 */ /* 0x000fce0000000f00 */
.L_x_12341:
[----:B------:R-:W-:Y:S05]  /*a2c0*/  BSYNC.RECONVERGENT B3 ;  /* 0x0000000000037941 */ /* 0x000fea0003800200 */
.L_x_12340:
        /* <DEDUP_REMOVED lines=14> */
.L_x_12343:
[----:B------:R-:W-:Y:S05]  /*a3b0*/  BSYNC.RECONVERGENT B3 ;  /* 0x0000000000037941 */ /* 0x000fea0003800200 */
.L_x_12342:
        /* <DEDUP_REMOVED lines=14> */
.L_x_12345:
[----:B------:R-:W-:Y:S05]  /*a4a0*/  BSYNC.RECONVERGENT B3 ;  /* 0x0000000000037941 */ /* 0x000fea0003800200 */
.L_x_12344:
[----:B------:R-:W-:Y:S02]  /*a4b0*/  HFMA2 R11, -RZ, RZ, 0, 0 ;  /* 0x00000000ff0b7431 */ /* 0x000fe400000001ff */
[----:B------:R-:W-:Y:S01]  /*a4c0*/  IMAD R13, R2, UR42, RZ ;  /* 0x0000002a020d7c24 */ /* 0x000fe2000f8e02ff */
[----:B------:R-:W-:Y:S01]  /*a4d0*/  ISETP.GE.U32.AND P6, PT, R3, UR46, PT ;  /* 0x0000002e03007c0c */ /* 0x000fe2000bfc6070 */
[----:B0-----:R-:W-:Y:S01]  /*a4e0*/  IMAD.MOV.U32 R10, RZ, RZ, R47 ;  /* 0x000000ffff0a7224 */ /* 0x001fe200078e002f */
[----:B------:R-:W-:Y:S01]  /*a4f0*/  @!P1 R2UR UR4, R38 ;  /* 0x00000000260492ca */ /* 0x000fe200000e0000 */
[C---:B------:R-:W-:Y:S01]  /*a500*/  IMAD R13, R0.reuse, UR43, R13 ;  /* 0x0000002b000d7c24 */ /* 0x040fe2000f8e020d */
[----:B------:R-:W-:Y:S02]  /*a510*/  @!P1 R2UR UR5, R39 ;  /* 0x00000000270592ca */ /* 0x000fe400000e0000 */
[----:B------:R-:W-:Y:S01]  /*a520*/  ISETP.GE.AND.EX P6, PT, RZ, UR47, PT, P6 ;  /* 0x0000002fff007c0c */ /* 0x000fe2000bfc6360 */
[----:B------:R-:W-:Y:S01]  /*a530*/  IMAD.WIDE.U32 R10, R0, UR42, R10 ;  /* 0x0000002a000a7c25 */ /* 0x000fe2000f8e000a */
[----:B------:R-:W-:-:S02]  /*a540*/  ISETP.GE.U32.AND P4, PT, R19, UR46, PT ;  /* 0x0000002e13007c0c */ /* 0x000fc4000bf86070 */
[----:B------:R-:W-:Y:S01]  /*a550*/  ISETP.GE.U32.AND P2, PT, R9, UR46, PT ;  /* 0x0000002e09007c0c */ /* 0x000fe2000bf46070 */
[----:B------:R-:W-:Y:S01]  /*a560*/  IMAD.IADD R11, R11, 0x1, R13 ;  /* 0x000000010b0b7824 */ /* 0x000fe200078e020d */
[C---:B------:R-:W-:Y:S02]  /*a570*/  LEA R12, P0, R10.reuse, UR40, 0x2 ;  /* 0x000000280a0c7c11 */ /* 0x040fe4000f8010ff */
[----:B------:R-:W-:Y:S02]  /*a580*/  ISETP.GE.AND.EX P4, PT, RZ, UR47, PT, P4 ;  /* 0x0000002fff007c0c */ /* 0x000fe4000bf86340 */
[----:B------:R-:W-:Y:S01]  /*a590*/  LEA.HI.X R13, R10, UR41, R11, 0x2, P0 ;  /* 0x000000290a0d7c11 */ /* 0x000fe200080f140b */
[----:B------:R-:W-:Y:S01]  /*a5a0*/  VIADD R11, R47, 0x160 ;  /* 0x000001602f0b7836 */ /* 0x000fe20000000000 */
[----:B------:R-:W-:Y:S02]  /*a5b0*/  ISETP.GE.U32.AND P0, PT, R5, UR46, PT ;  /* 0x0000002e05007c0c */ /* 0x000fe4000bf06070 */
[----:B------:R-:W-:Y:S01]  /*a5c0*/  IADD3 R10, PT, PT, R47, 0xe0, RZ ;  /* 0x000000e02f0a7810 */ /* 0x000fe20007ffe0ff */
[----:B------:R0:W-:Y:S01]  /*a5d0*/  @!P1 STG.E desc[UR4][R12.64], R15 ;  /* 0x0000000f0c009986 */ /* 0x0001e2000c101904 */
[----:B------:R-:W-:-:S02]  /*a5e0*/  ISETP.GE.AND.EX P0, PT, RZ, UR47, PT, P0 ;  /* 0x0000002fff007c0c */ /* 0x000fc4000bf06300 */
[C---:B------:R-:W-:Y:S02]  /*a5f0*/  @!P6 R2UR UR4, R38.reuse ;  /* 0x000000002604e2ca */ /* 0x040fe400000e0000 */
[----:B------:R-:W-:Y:S02]  /*a600*/  @!P6 R2UR UR5, R39 ;  /* 0x000000002705e2ca */ /* 0x000fe400000e0000 */
[----:B------:R-:W-:Y:S02]  /*a610*/  ISETP.GE.U32.AND P1, PT, R7, UR46, PT ;  /* 0x0000002e07007c0c */ /* 0x000fe4000bf26070 */
[----:B------:R-:W-:Y:S02]  /*a620*/  ISETP.GE.U32.AND P3, PT, R17, UR46, PT ;  /* 0x0000002e11007c0c */ /* 0x000fe4000bf66070 */
[----:B------:R-:W-:Y:S02]  /*a630*/  @!P4 R2UR UR12, R38 ;  /* 0x00000000260cc2ca */ /* 0x000fe400000e0000 */
[----:B------:R-:W-:-:S02]  /*a640*/  @!P4 R2UR UR13, R39 ;  /* 0x00000000270dc2ca */ /* 0x000fc400000e0000 */
[----:B------:R-:W-:Y:S02]  /*a650*/  @!P0 R2UR UR6, R38 ;  /* 0x00000000260682ca */ /* 0x000fe400000e0000 */
[----:B------:R-:W-:Y:S01]  /*a660*/  @!P0 R2UR UR7, R39 ;  /* 0x00000000270782ca */ /* 0x000fe200000e0000 */
[----:B------:R0:W-:Y:S01]  /*a670*/  @!P6 STG.E desc[UR4][R12.64+0x80], R49 ;  /* 0x000080310c00e986 */ /* 0x0001e2000c101904 */
[----:B------:R-:W-:Y:S02]  /*a680*/  ISETP.GE.AND.EX P2, PT, RZ, UR47, PT, P2 ;  /* 0x0000002fff007c0c */ /* 0x000fe4000bf46320 */
[----:B------:R-:W-:Y:S01]  /*a690*/  ISETP.GE.U32.AND P5, PT, R10, UR46, PT ;  /* 0x0000002e0a007c0c */ /* 0x000fe2000bfa6070 */
[----:B------:R-:W-:Y:S01]  /*a6a0*/  VIADD R10, R47, 0x120 ;  /* 0x000001202f0a7836 */ /* 0x000fe20000000000 */
[----:B------:R-:W-:Y:S02]  /*a6b0*/  ISETP.GE.AND.EX P1, PT, RZ, UR47, PT, P1 ;  /* 0x0000002fff007c0c */ /* 0x000fe4000bf26310 */
[----:B------:R-:W-:Y:S01]  /*a6c0*/  ISETP.GE.AND.EX P3, PT, RZ, UR47, PT, P3 ;  /* 0x0000002fff007c0c */ /* 0x000fe2000bf66330 */
[----:B------:R0:W-:Y:S01]  /*a6d0*/  @!P4 STG.E desc[UR12][R12.64+0x300], R61 ;  /* 0x0003003d0c00c986 */ /* 0x0001e2000c10190c */
[----:B------:R-:W-:-:S02]  /*a6e0*/  ISETP.GE.AND.EX P5, PT, RZ, UR47, PT, P5 ;  /* 0x0000002fff007c0c */ /* 0x000fc4000bfa6350 */
[----:B------:R-:W-:Y:S01]  /*a6f0*/  ISETP.GE.U32.AND P6, PT, R10, UR46, PT ;  /* 0x0000002e0a007c0c */ /* 0x000fe2000bfc6070 */
[----:B------:R0:W-:Y:S01]  /*a700*/  @!P0 STG.E desc[UR6][R12.64+0x100], R51 ;  /* 0x000100330c008986 */ /* 0x0001e2000c101906 */
[----:B------:R-:W-:Y:S02]  /*a710*/  IADD3 R10, PT, PT, R47, 0x140, RZ ;  /* 0x000001402f0a7810 */ /* 0x000fe40007ffe0ff */
[----:B------:R-:W-:Y:S02]  /*a720*/  ISETP.GE.U32.AND P4, PT, R21, UR46, PT ;  /* 0x0000002e15007c0c */ /* 0x000fe4000bf86070 */
[----:B------:R-:W-:Y:S02]  /*a730*/  ISETP.GE.U32.AND P0, PT, R10, UR46, PT ;  /* 0x0000002e0a007c0c */ /* 0x000fe4000bf06070 */
[----:B------:R-:W-:Y:S02]  /*a740*/  @!P2 R2UR UR10, R38 ;  /* 0x00000000260aa2ca */ /* 0x000fe400000e0000 */
[----:B------:R-:W-:-:S02]  /*a750*/  @!P2 R2UR UR11, R39 ;  /* 0x00000000270ba2ca */ /* 0x000fc400000e0000 */
[C---:B------:R-:W-:Y:S02]  /*a760*/  @!P1 R2UR UR8, R38.reuse ;  /* 0x00000000260892ca */ /* 0x040fe400000e0000 */
[C---:B------:R-:W-:Y:S02]  /*a770*/  @!P1 R2UR UR9, R39.reuse ;  /* 0x00000000270992ca */ /* 0x040fe400000e0000 */
[C---:B------:R-:W-:Y:S02]  /*a780*/  @!P3 R2UR UR4, R38.reuse ;  /* 0x000000002604b2ca */ /* 0x040fe400000e0000 */
[----:B------:R-:W-:Y:S02]  /*a790*/  @!P3 R2UR UR5, R39 ;  /* 0x000000002705b2ca */ /* 0x000fe400000e0000 */
[----:B------:R-:W-:Y:S02]  /*a7a0*/  ISETP.GE.AND.EX P0, PT, RZ, UR47, PT, P0 ;  /* 0x0000002fff007c0c */ /* 0x000fe4000bf06300 */
[----:B------:R-:W-:Y:S01]  /*a7b0*/  ISETP.GE.AND.EX P4, PT, RZ, UR47, PT, P4 ;  /* 0x0000002fff007c0c */ /* 0x000fe2000bf86340 */
[----:B------:R0:W-:Y:S01]  /*a7c0*/  @!P2 STG.E desc[UR10][R12.64+0x200], R55 ;  /* 0x000200370c00a986 */ /* 0x0001e2000c10190a */
[----:B------:R-:W-:-:S02]  /*a7d0*/  @!P5 R2UR UR6, R38 ;  /* 0x000000002606d2ca */ /* 0x000fc400000e0000 */
[----:B------:R-:W-:Y:S01]  /*a7e0*/  @!P5 R2UR UR7, R39 ;  /* 0x000000002707d2ca */ /* 0x000fe200000e0000 */
[----:B------:R0:W-:Y:S01]  /*a7f0*/  @!P1 STG.E desc[UR8][R12.64+0x180], R53 ;  /* 0x000180350c009986 */ /* 0x0001e2000c101908 */
[----:B------:R-:W-:Y:S02]  /*a800*/  IADD3 R10, PT, PT, R47, 0x180, RZ ;  /* 0x000001802f0a7810 */ /* 0x000fe40007ffe0ff */
[----:B------:R-:W-:Y:S01]  /*a810*/  ISETP.GE.U32.AND P1, PT, R11, UR46, PT ;  /* 0x0000002e0b007c0c */ /* 0x000fe2000bf26070 */
[----:B------:R0:W-:Y:S01]  /*a820*/  @!P3 STG.E desc[UR4][R12.64+0x280], R59 ;  /* 0x0002803b0c00b986 */ /* 0x0001e2000c101904 */
[----:B------:R-:W-:Y:S01]  /*a830*/  ISETP.GE.U32.AND P2, PT, R10, UR46, PT ;  /* 0x0000002e0a007c0c */ /* 0x000fe2000bf46070 */
[----:B------:R-:W-:Y:S01]  /*a840*/  VIADD R10, R47, 0x1a0 ;  /* 0x000001a02f0a7836 */ /* 0x000fe20000000000 */
[----:B------:R-:W-:Y:S02]  /*a850*/  @!P0 R2UR UR8, R38 ;  /* 0x00000000260882ca */ /* 0x000fe400000e0000 */
[----:B------:R-:W-:-:S02]  /*a860*/  @!P0 R2UR UR9, R39 ;  /* 0x00000000270982ca */ /* 0x000fc400000e0000 */
[----:B------:R-:W-:Y:S01]  /*a870*/  IADD3 R11, PT, PT, R47, 0x1c0, RZ ;  /* 0x000001c02f0b7810 */ /* 0x000fe20007ffe0ff */
[----:B------:R0:W-:Y:S01]  /*a880*/  @!P5 STG.E desc[UR6][R12.64+0x380], R63 ;  /* 0x0003803f0c00d986 */ /* 0x0001e2000c101906 */
[----:B------:R-:W-:Y:S02]  /*a890*/  @!P4 R2UR UR4, R38 ;  /* 0x000000002604c2ca */ /* 0x000fe400000e0000 */
[----:B------:R-:W-:Y:S02]  /*a8a0*/  @!P4 R2UR UR5, R39 ;  /* 0x000000002705c2ca */ /* 0x000fe400000e0000 */
[----:B------:R-:W-:Y:S02]  /*a8b0*/  ISETP.GE.AND.EX P6, PT, RZ, UR47, PT, P6 ;  /* 0x0000002fff007c0c */ /* 0x000fe4000bfc6360 */
[----:B------:R-:W-:Y:S02]  /*a8c0*/  ISETP.GE.U32.AND P3, PT, R10, UR46, PT ;  /* 0x0000002e0a007c0c */ /* 0x000fe4000bf66070 */
[----:B------:R-:W-:Y:S01]  /*a8d0*/  ISETP.GE.U32.AND P5, PT, R11, UR46, PT ;  /* 0x0000002e0b007c0c */ /* 0x000fe2000bfa6070 */
        /* <DEDUP_REMOVED lines=23> */
[----:B--2---:R-:W-:Y:S01]  /*aa50*/  IMAD R11, R11, UR4, RZ ;  /* 0x000000040b0b7c24 */ /* 0x004fe2000f8e02ff */
        /* <DEDUP_REMOVED lines=41> */
.L_x_12256:
[----:B------:R-:W-:Y:S05]  /*acf0*/  EXIT ;  /* 0x000000000000794d */ /* 0x000fea0003800000 */
.L_x_12301:
[----:B------:R-:W-:Y:S01]  /*ad00*/  BSSY B1, `(.L_x_12347) ;  /* 0x0000007000017945 */ /* 0x000fe20003800000 */
[----:B------:R-:W-:Y:S01]  /*ad10*/  IMAD.MOV.U32 R12, RZ, RZ, 0x10 ;  /* 0x00000010ff0c7424 */ /* 0x000fe200078e00ff */
[----:B------:R-:W-:Y:S01]  /*ad20*/  MOV R11, 0x1f ;  /* 0x0000001f000b7802 */ /* 0x000fe20000000f00 */
[----:B------:R-:W-:-:S07]  /*ad30*/  IMAD.MOV.U32 R15, RZ, RZ, -0x1 ;  /* 0xffffffffff0f7424 */ /* 0x000fce00078e00ff */
[----:B0-----:R-:W-:Y:S05]  /*ad40*/  WARPSYNC.COLLECTIVE R15, `(.L_x_12348) ;  /* 0x000000000f087348 */ /* 0x001fea0003c00000 */
[----:B------:R1:W2:Y:S02]  /*ad50*/  SHFL.BFLY P6, R14, R13, R12, R11 ;  /* 0x0c00000c0d0e7389 */ /* 0x0002a400000c000b */
[----:B012---:R-:W-:Y:S05]  /*ad60*/  ENDCOLLECTIVE ;  /* 0x000000000000791b */ /* 0x007fea0003800000 */
.L_x_12348:
[----:B------:R-:W-:Y:S05]  /*ad70*/  BSYNC B1 ;  /* 0x0000000000017941 */ /* 0x000fea0003800000 */
.L_x_12347:
[----:B------:R-:W-:Y:S01]  /*ad80*/  HFMA2 R12, -RZ, RZ, 0, 4.76837158203125e-07 ;  /* 0x00000008ff0c7431 */ /* 0x000fe200000001ff */
[----:B------:R-:W-:Y:S01]  /*ad90*/  FMNMX R13, R14, R13, !PT ;  /* 0x0000000d0e0d7209 */ /* 0x000fe20007800000 */
[----:B------:R-:W-:Y:S01]  /*ada0*/  IMAD.MOV.U32 R11, RZ, RZ, 0x1f ;  /* 0x0000001fff0b7424 */ /* 0x000fe200078e00ff */
[----:B------:R-:W-:-:S07]  /*adb0*/  MOV R15, 0xffffffff ;  /* 0xffffffff000f7802 */ /* 0x000fce0000000f00 */
[----:B------:R-:W-:Y:S05]  /*adc0*/  WARPSYNC.COLLECTIVE R15, `(.L_x_12349) ;  /* 0x000000000f087348 */ /* 0x000fea0003c00000 */
[----:B------:R0:W1:Y:S02]  /*add0*/  SHFL.BFLY P6, R14, R13, R12, R11 ;  /* 0x0c00000c0d0e7389 */ /* 0x00006400000c000b */
[----:B01----:R-:W-:Y:S05]  /*ade0*/  ENDCOLLECTIVE ;  /* 0x000000000000791b */ /* 0x003fea0003800000 */
.L_x_12349:
[----:B------:R-:W-:Y:S01]  /*adf0*/  HFMA2 R12, -RZ, RZ, 0, 2.384185791015625e-07 ;  /* 0x00000004ff0c7431 */ /* 0x000fe200000001ff */
[----:B------:R-:W-:-:S05]  /*ae00*/  FMNMX R37, R13, R14, !PT ;  /* 0x0000000e0d257209 */ /* 0x000fca0007800000 */
[----:B------:R-:W-:-:S07]  /*ae10*/  IMAD.MOV.U32 R13, RZ, RZ, R37 ;  /* 0x000000ffff0d7224 */ /* 0x000fce00078e0025 */
[----:B------:R-:W-:Y:S05]  /*ae20*/  WARPSYNC.COLLECTIVE R15, `(.L_x_12350) ;  /* 0x000000000f087348 */ /* 0x000fea0003c00000 */
[----:B------:R0:W1:Y:S02]  /*ae30*/  SHFL.BFLY P6, R14, R13, R12, R11 ;  /* 0x0c00000c0d0e7389 */ /* 0x00006400000c000b */
[----:B01----:R-:W-:Y:S05]  /*ae40*/  ENDCOLLECTIVE ;  /* 0x000000000000791b */ /* 0x003fea0003800000 */
.L_x_12350:
[----:B------:R-:W-:Y:S02]  /*ae50*/  MOV R12, 0x2 ;  /* 0x00000002000c7802 */ /* 0x000fe40000000f00 */
[----:B------:R-:W-:-:S05]  /*ae60*/  FMNMX R41, R37, R14, !PT ;  /* 0x0000000e25297209 */ /* 0x000fca0007800000 */
[----:B------:R-:W-:-:S07]  /*ae70*/  IMAD.MOV.U32 R13, RZ, RZ, R41 ;  /* 0x000000ffff0d7224 */ /* 0x000fce00078e0029 */
[----:B------:R-:W-:Y:S05]  /*ae80*/  WARPSYNC.COLLECTIVE R15, `(.L_x_12351) ;  /* 0x000000000f087348 */ /* 0x000fea0003c00000 */
[----:B------:R0:W1:Y:S02]  /*ae90*/  SHFL.BFLY P6, R14, R13, R12, R11 ;  /* 0x0c00000c0d0e7389 */ /* 0x00006400000c000b */
[----:B01----:R-:W-:Y:S05]  /*aea0*/  ENDCOLLECTIVE ;  /* 0x000000000000791b */ /* 0x003fea0003800000 */
.L_x_12351:
[----:B------:R-:W-:Y:S01]  /*aeb0*/  HFMA2 R12, -RZ, RZ, 0, 5.9604644775390625e-08 ;  /* 0x00000001ff0c7431 */ /* 0x000fe200000001ff */
[----:B------:R-:W-:-:S05]  /*aec0*/  FMNMX R43, R41, R14, !PT ;  /* 0x0000000e292b7209 */ /* 0x000fca0007800000 */
[----:B------:R-:W-:-:S07]  /*aed0*/  IMAD.MOV.U32 R13, RZ, RZ, R43 ;  /* 0x000000ffff0d7224 */ /* 0x000fce00078e002b */
[----:B------:R-:W-:Y:S05]  /*aee0*/  WARPSYNC.COLLECTIVE R15, `(.L_x_12352) ;  /* 0x000000000f087348 */ /* 0x000fea0003c00000 */
[----:B------:R0:W1:Y:S02]  /*aef0*/  SHFL.BFLY P6, R14, R13, R12, R11 ;  /* 0x0c00000c0d0e7389 */ /* 0x00006400000c000b */
[----:B01----:R-:W-:Y:S05]  /*af00*/  ENDCOLLECTIVE ;  /* 0x000000000000791b */ /* 0x003fea0003800000 */
.L_x_12352:
[----:B------:R-:W-:Y:S01]  /*af10*/  IMAD.MOV.U32 R13, RZ, RZ, 0x3bbb989d ;  /* 0x3bbb989dff0d7424 */ /* 0x000fe200078e00ff */
[----:B------:R-:W-:Y:S02]  /*af20*/  MOV R12, 0x437c0000 ;  /* 0x437c0000000c7802 */ /* 0x000fe40000000f00 */
        /* <DEDUP_REMOVED lines=45> */
[----:B------:R-:W-:-:S03]  /*b200*/  FFMA R37, R8, 1.925963033500011079e-08, R37 ;  /* 0x32a5706008257823 */ /* 0x000fc60000000025 */
[----:B------:R-:W-:-:S03]  /*b210*/  SHF.L.U32 R8, R15, 0x17, RZ ;  /* 0x000000170f087819 */ /* 0x000fc600000006ff */
        /* <DEDUP_REMOVED lines=180> */
.L_x_12353:
[----:B------:R-:W-:Y:S02]  /*bd60*/  IMAD.MOV.U32 R12, RZ, RZ, 0x8 ;  /* 0x00000008ff0c7424 */ /* 0x000fe400078e00ff */
[----:B------:R-:W-:-:S05]  /*bd70*/  FADD R46, R13, R14 ;  /* 0x0000000e0d2e7221 */ /* 0x000fca0000000000 */
[----:B------:R-:W-:-:S07]  /*bd80*/  MOV R13, R46 ;  /* 0x0000002e000d7202 */ /* 0x000fce0000000f00 */
[----:B------:R-:W-:Y:S05]  /*bd90*/  WARPSYNC.COLLECTIVE R15, `(.L_x_12354) ;  /* 0x000000000f087348 */ /* 0x000fea0003c00000 */
[----:B------:R0:W1:Y:S02]  /*bda0*/  SHFL.BFLY P6, R14, R13, R12, R11 ;  /* 0x0c00000c0d0e7389 */ /* 0x00006400000c000b */
[----:B01----:R-:W-:Y:S05]  /*bdb0*/  ENDCOLLECTIVE ;  /* 0x000000000000791b */ /* 0x003fea0003800000 */
.L_x_12354:
[----:B------:R-:W-:Y:S02]  /*bdc0*/  IMAD.MOV.U32 R12, RZ, RZ, 0x4 ;  /* 0x00000004ff0c7424 */ /* 0x000fe400078e00ff */
[----:B------:R-:W-:-:S05]  /*bdd0*/  FADD R48, R46, R14 ;  /* 0x0000000e2e307221 */ /* 0x000fca0000000000 */
[----:B------:R-:W-:-:S07]  /*bde0*/  MOV R13, R48 ;  /* 0x00000030000d7202 */ /* 0x000fce0000000f00 */
[----:B------:R-:W-:Y:S05]  /*bdf0*/  WARPSYNC.COLLECTIVE R15, `(.L_x_12355) ;  /* 0x000000000f087348 */ /* 0x000fea0003c00000 */
[----:B------:R0:W1:Y:S02]  /*be00*/  SHFL.BFLY P6, R14, R13, R12, R11 ;  /* 0x0c00000c0d0e7389 */ /* 0x00006400000c000b */
[----:B01----:R-:W-:Y:S05]  /*be10*/  ENDCOLLECTIVE ;  /* 0x000000000000791b */ /* 0x003fea0003800000 */
.L_x_12355:
[----:B------:R-:W-:Y:S02]  /*be20*/  IMAD.MOV.U32 R12, RZ, RZ, 0x2 ;  /* 0x00000002ff0c7424 */ /* 0x000fe400078e00ff */
[----:B------:R-:W-:-:S05]  /*be30*/  FADD R49, R48, R14 ;  /* 0x0000000e30317221 */ /* 0x000fca0000000000 */
[----:B------:R-:W-:-:S07]  /*be40*/  MOV R13, R49 ;  /* 0x00000031000d7202 */ /* 0x000fce0000000f00 */
[----:B------:R-:W-:Y:S05]  /*be50*/  WARPSYNC.COLLECTIVE R15, `(.L_x_12356) ;  /* 0x000000000f087348 */ /* 0x000fea0003c00000 */
[----:B------:R0:W1:Y:S02]  /*be60*/  SHFL.BFLY P6, R14, R13, R12, R11 ;  /* 0x0c00000c0d0e7389 */ /* 0x00006400000c000b */
[----:B01----:R-:W-:Y:S05]  /*be70*/  ENDCOLLECTIVE ;  /* 0x000000000000791b */ /* 0x003fea0003800000 */
.L_x_12356:
[----:B------:R-:W-:Y:S02]  /*be80*/  IMAD.MOV.U32 R12, RZ, RZ, 0x1 ;  /* 0x00000001ff0c7424 */ /* 0x000fe400078e00ff */
[----:B------:R-:W-:-:S05]  /*be90*/  FADD R50, R49, R14 ;  /* 0x0000000e31327221 */ /* 0x000fca0000000000 */
[----:B------:R-:W-:-:S07]  /*bea0*/  MOV R13, R50 ;  /* 0x00000032000d7202 */ /* 0x000fce0000000f00 */
[----:B------:R-:W-:Y:S05]  /*beb0*/  WARPSYNC.COLLECTIVE R15, `(.L_x_12357) ;  /* 0x000000000f087348 */ /* 0x000fea0003c00000 */
[----:B------:R0:W1:Y:S02]  /*bec0*/  SHFL.BFLY P6, R14, R13, R12, R11 ;  /* 0x0c00000c0d0e7389 */ /* 0x00006400000c000b */
[----:B01----:R-:W-:Y:S05]  /*bed0*/  ENDCOLLECTIVE ;  /* 0x000000000000791b */ /* 0x003fea0003800000 */
.L_x_12357:
[----:B------:R-:W-:Y:S05]  /*bee0*/  BRA `(.L_x_12358) ;  /* 0xffffffd000487947 */ /* 0x000fea000383ffff */
        .weak           $__internal_183_$__cuda_sm3x_div_rn_noftz_f32_slowpath
        .type           $__internal_183_$__cuda_sm3x_div_rn_noftz_f32_slowpath,@function
        .size           $__internal_183_$__cuda_sm3x_div_rn_noftz_f32_slowpath,(.L_x_37560 - $__internal_183_$__cuda_sm3x_div_rn_noftz_f32_slowpath)
$__internal_183_$__cuda_sm3x_div_rn_noftz_f32_slowpath:
        /* <DEDUP_REMOVED lines=35> */
.L_x_12360:
        /* <DEDUP_REMOVED lines=32> */
[----:B------:R-:W-:Y:S01]  /*c320*/  IADD3 R46, PT, PT, R50, 0x20, RZ ;  /* 0x00000020322e7810 */ /* 0x000fe20007ffe0ff */
[----:B------:R-:W-:Y:S01]  /*c330*/  IMAD.MOV R48, RZ, RZ, -R50 ;  /* 0x000000ffff307224 */ /* 0x000fe200078e0a32 */
[----:B------:R-:W-:Y:S02]  /*c340*/  LOP3.LUT R14, R14, 0x7fffff, RZ, 0xc0, !PT ;  /* 0x007fffff0e0e7812 */ /* 0x000fe400078ec0ff */
[----:B------:R-:W-:Y:S02]  /*c350*/  ISETP.NE.AND P3, PT, R50, RZ, PT ;  /* 0x000000ff3200720c */ /* 0x000fe40003f65270 */
        /* <DEDUP_REMOVED lines=15> */
.L_x_12367:
[----:B------:R-:W-:-:S04]  /*c450*/  LOP3.LUT R11, R11, 0x80000000, RZ, 0xc0, !PT ;  /* 0x800000000b0b7812 */ /* 0x000fc800078ec0ff */
[----:B------:R-:W-:Y:S01]  /*c460*/  LOP3.LUT R11, R11, 0x7f800000, RZ, 0xfc, !PT ;  /* 0x7f8000000b0b7812 */ /* 0x000fe200078efcff */
[----:B------:R-:W-:Y:S06]  /*c470*/  BRA `(.L_x_12368) ;  /* 0x0000000000047947 */ /* 0x000fec0003800000 */
.L_x_12366:
[----:B------:R-:W-:-:S07]  /*c480*/  IMAD R11, R14, 0x800000, R11 ;  /* 0x008000000e0b7824 */ /* 0x000fce00078e020b */
.L_x_12368:
[----:B------:R-:W-:Y:S05]  /*c490*/  BSYNC.RECONVERGENT B2 ;  /* 0x0000000000027941 */ /* 0x000fea0003800200 */
.L_x_12365:
[----:B------:R-:W-:Y:S05]  /*c4a0*/  BRA `(.L_x_12369) ;  /* 0x0000000000207947 */ /* 0x000fea0003800000 */
.L_x_12364:
[----:B------:R-:W-:-:S04]  /*c4b0*/  LOP3.LUT R11, R11, 0x80000000, R46, 0x48, !PT ;  /* 0x800000000b0b7812 */ /* 0x000fc800078e482e */
[----:B------:R-:W-:Y:S01]  /*c4c0*/  LOP3.LUT R11, R11, 0x7f800000, RZ, 0xfc, !PT ;  /* 0x7f8000000b0b7812 */ /* 0x000fe200078efcff */
[----:B------:R-:W-:Y:S06]  /*c4d0*/  BRA `(.L_x_12369) ;  /* 0x0000000000147947 */ /* 0x000fec0003800000 */
.L_x_12363:
[----:B------:R-:W-:Y:S01]  /*c4e0*/  LOP3.LUT R11, R11, 0x80000000, R46, 0x48, !PT ;  /* 0x800000000b0b7812 */ /* 0x000fe200078e482e */
[----:B------:R-:W-:Y:S06]  /*c4f0*/  BRA `(.L_x_12369) ;  /* 0x00000000000c7947 */ /* 0x000fec0003800000 */
.L_x_12362:
[----:B------:R-:W0:Y:S01]  /*c500*/  MUFU.RSQ R11, -QNAN ;  /* 0xffc00000000b7908 */ /* 0x000e220000001400 */
[----:B------:R-:W-:Y:S05]  /*c510*/  BRA `(.L_x_12369) ;  /* 0x0000000000047947 */ /* 0x000fea0003800000 */
.L_x_12361:
[----:B------:R-:W-:-:S07]  /*c520*/  FADD.FTZ R11, R20, R11 ;  /* 0x0000000b140b7221 */ /* 0x000fce0000010000 */
.L_x_12369:
[----:B------:R-:W-:Y:S05]  /*c530*/  BSYNC.RECONVERGENT B1 ;  /* 0x0000000000017941 */ /* 0x000fea0003800200 */
.L_x_12359:
[----:B------:R-:W-:-:S04]  /*c540*/  HFMA2 R13, -RZ, RZ, 0, 0 ;  /* 0x00000000ff0d7431 */ /* 0x000fc800000001ff */
[----:B0-----:R-:W-:Y:S05]  /*c550*/  RET.REL.NODEC R12 `(_Z15SoftmaxWarpImplI22BroadcastScaleMaskLoadIffbLm3EiE11DirectStoreIffEfLi1ELi22ELi32ELi1ELb1EL9Algorithm0EEvT_T0_ll) ;  /* 0xffffff380ca87950 */ /* 0x001fea0003c3ffff */
.L_x_12370:
        /* <DEDUP_REMOVED lines=10> */
.L_x_37560:


//--------------------- .text._Z15SoftmaxWarpImplI22BroadcastScaleMaskLoadIffbLm3EiE11DirectStoreIffEfLi1ELi22ELi32ELi1ELb0EL9Algorithm0EEvT_T0_ll --------------------------
	.section	.text._Z15SoftmaxWarpImplI22BroadcastScaleMaskLoadIffbLm3EiE11DirectStoreIffEfLi1ELi22ELi32ELi1ELb0EL9Algorithm0EEvT_T0_ll,"ax",@progbits
	.align	128
        .global         _Z15SoftmaxWarpImplI22BroadcastScaleMaskLoadIffbLm3EiE11DirectStoreIffEfLi1ELi22ELi32ELi1ELb0EL9Algorithm0EEvT_T0_ll
        .type           _Z15SoftmaxWarpImplI22BroadcastScaleMaskLoadIffbLm3EiE11DirectStoreIffEfLi1ELi22ELi32ELi1ELb0EL9Algorithm0EEvT_T0_ll,@function
        .size           _Z15SoftmaxWarpImplI22BroadcastScaleMaskLoadIffbLm3EiE11DirectStoreIffEfLi1ELi22ELi32ELi1ELb0EL9Algorithm0EEvT_T0_ll,(.L_x_37561 - _Z15SoftmaxWarpImplI22BroadcastScaleMaskLoadIffbLm3EiE11DirectStoreIffEfLi1ELi22ELi32ELi1ELb0EL9Algorithm0EEvT_T0_ll)
        .other          _Z15SoftmaxWarpImplI22BroadcastScaleMaskLoadIffbLm3EiE11DirectStoreIffEfLi1ELi22ELi32ELi1ELb0EL9Algorithm0EEvT_T0_ll,@"STO_CUDA_ENTRY STV_DEFAULT"
_Z15SoftmaxWarpImplI22BroadcastScaleMaskLoadIffbLm3EiE11DirectStoreIffEfLi1ELi22ELi32ELi1ELb0EL9Algorithm0EEvT_T0_ll:
.text._Z15SoftmaxWarpImplI22BroadcastScaleMaskLoadIffbLm3EiE11DirectStoreIffEfLi1ELi22ELi32ELi1ELb0EL9Algorithm0EEvT_T0_ll:
        /* <DEDUP_REMOVED lines=29> */
.L_x_12371:
        /* <DEDUP_REMOVED lines=14> */
.L_x_12418:
[----:B--2---:R-:W-:Y:S01]  /*02b0*/  IABS R0, UR49 ;  /* 0x0000003100007c13 */ /* 0x004fe20008000000 */
[----:B0-----:R-:W-:Y:S01]  /*02c0*/  IMAD R23, R35, UR48, R36 ;  /* 0x0000003023177c24 */ /* 0x001fe2000f8e0224 */
[----:B------:R-:W-:Y:S01]  /*02d0*/  UMOV UR4, URZ ;  /* 0x000000ff00047c82 */ /* 0x000fe20008000000 */
[----:B------:R-:W-:Y:S02]  /*02e0*/  IABS R4, UR50 ;  /* 0x0000003200047c13 */ /* 0x000fe40008000000 */
[----:B------:R-:W-:Y:S01]  /*02f0*/  R2UR UR8, R0 ;  /* 0x00000000000872ca */ /* 0x000fe200000e0000 */
[C---:B------:R-:W-:Y:S01]  /*0300*/  VIADD R19, R23.reuse, 0x40 ;  /* 0x0000004017137836 */ /* 0x040fe20000000000 */
[C---:B------:R-:W-:Y:S02]  /*0310*/  IADD3 R15, PT, PT, R23.reuse, 0x20, RZ ;  /* 0x00000020170f7810 */ /* 0x040fe40007ffe0ff */
[----:B------:R-:W-:Y:S02]  /*0320*/  R2UR UR9, R4 ;  /* 0x00000000040972ca */ /* 0x000fe400000e0000 */
[----:B------:R-:W-:-:S02]  /*0330*/  IADD3 R5, PT, PT, R23, 0x60, RZ ;  /* 0x0000006017057810 */ /* 0x000fc40007ffe0ff */
[----:B------:R-:W-:Y:S02]  /*0340*/  LOP3.LUT R6, R15, UR49, RZ, 0x3c, !PT ;  /* 0x000000310f067c12 */ /* 0x000fe4000f8e3cff */
[----:B------:R-:W-:Y:S02]  /*0350*/  IABS R8, R5 ;  /* 0x0000000500087213 */ /* 0x000fe40000000000 */
[----:B------:R-:W-:Y:S01]  /*0360*/  ISETP.GE.AND P3, PT, R6, RZ, PT ;  /* 0x000000ff0600720c */ /* 0x000fe20003f66270 */
[----:B------:R-:W0:Y:S01]  /*0370*/  I2F.RP R0, UR8 ;  /* 0x0000000800007d06 */ /* 0x000e220008209400 */
[----:B------:R-:W-:-:S04]  /*0380*/  LOP3.LUT R6, R5, UR49, RZ, 0x3c, !PT ;  /* 0x0000003105067c12 */ /* 0x000fc8000f8e3cff */
[----:B------:R-:W-:Y:S02]  /*0390*/  ISETP.GE.AND P1, PT, R6, RZ, PT ;  /* 0x000000ff0600720c */ /* 0x000fe40003f26270 */
[----:B------:R-:W-:-:S04]  /*03a0*/  IADD3 R6, PT, PT, R23, 0x80, RZ ;  /* 0x0000008017067810 */ /* 0x000fc80007ffe0ff */
[----:B------:R-:W-:Y:S02]  /*03b0*/  IABS R20, R6 ;  /* 0x0000000600147213 */ /* 0x000fe40000000000 */
[----:B------:R-:W-:Y:S01]  /*03c0*/  SHF.R.S64 R12, RZ, 0x1e, R19 ;  /* 0x0000001eff0c7819 */ /* 0x000fe20000001013 */
[----:B0-----:R-:W0:Y:S01]  /*03d0*/  MUFU.RCP R0, R0 ;  /* 0x0000000000007308 */ /* 0x001e220000001000 */
[----:B------:R-:W-:Y:S01]  /*03e0*/  LOP3.LUT R10, R6, UR49, RZ, 0x3c, !PT ;  /* 0x00000031060a7c12 */ /* 0x000fe2000f8e3cff */
        /* <DEDUP_REMOVED lines=12> */
[----:B------:R-:W-:-:S03]  /*04b0*/  IADD3 R7, PT, PT, -R3, RZ, RZ ;  /* 0x000000ff03077210 */ /* 0x000fc60007ffe1ff */
[----:B------:R-:W-:Y:S02]  /*04c0*/  IMAD.MOV R9, RZ, RZ, -R4 ;  /* 0x000000ffff097224 */ /* 0x000fe400078e0a04 */
[----:B------:R-:W-:Y:S02]  /*04d0*/  IMAD R2, R7, UR8, R2 ;  /* 0x0000000807027c24 */ /* 0x000fe4000f8e0202 */
[----:B------:R-:W-:Y:S01]  /*04e0*/  IMAD R7, R9, UR8, R0 ;  /* 0x0000000809077c24 */ /* 0x000fe2000f8e0200 */
[----:B------:R-:W-:Y:S01]  /*04f0*/  LOP3.LUT R9, R19, UR49, RZ, 0x3c, !PT ;  /* 0x0000003113097c12 */ /* 0x000fe2000f8e3cff */
[----:B------:R-:W0:Y:S01]  /*0500*/  I2F.RP R0, UR9 ;  /* 0x0000000900007d06 */ /* 0x000e220008209400 */
[----:B------:R-:W-:Y:S01]  /*0510*/  ISETP.LT.U32.AND P4, PT, R2, UR8, PT ;  /* 0x0000000802007c0c */ /* 0x000fe2000bf81070 */
[----:B------:R-:W-:Y:S01]  /*0520*/  IMAD.HI.U32 R16, R8, UR7, RZ ;  /* 0x0000000708107c27 */ /* 0x000fe2000f8e00ff */
[----:B------:R-:W-:Y:S02]  /*0530*/  ISETP.LT.U32.AND P6, PT, R7, UR8, PT ;  /* 0x0000000807007c0c */ /* 0x000fe4000bfc1070 */
[----:B------:R-:W-:Y:S01]  /*0540*/  ISETP.GE.AND P2, PT, R9, RZ, PT ;  /* 0x000000ff0900720c */ /* 0x000fe20003f46270 */
[----:B------:R-:W-:-:S02]  /*0550*/  IMAD.MOV R9, RZ, RZ, -R16 ;  /* 0x000000ffff097224 */ /* 0x000fc400078e0a10 */
[----:B------:R-:W-:-:S04]  /*0560*/  IMAD.HI.U32 R18, R20, UR7, RZ ;  /* 0x0000000714127c27 */ /* 0x000fc8000f8e00ff */
[----:B------:R-:W-:Y:S01]  /*0570*/  IMAD R8, R9, UR8, R8 ;  /* 0x0000000809087c24 */ /* 0x000fe2000f8e0208 */
[----:B------:R-:W-:Y:S02]  /*0580*/  IADD3 R9, PT, PT, -R18, RZ, RZ ;  /* 0x000000ff12097210 */ /* 0x000fe40007ffe1ff */
[----:B------:R-:W-:Y:S01]  /*0590*/  @!P4 IADD3 R2, PT, PT, R2, -UR8, RZ ;  /* 0x800000080202cc10 */ /* 0x000fe2000fffe0ff */
[----:B0-----:R-:W0:Y:S01]  /*05a0*/  MUFU.RCP R0, R0 ;  /* 0x0000000000007308 */ /* 0x001e220000001000 */
[----:B------:R-:W-:Y:S01]  /*05b0*/  @!P4 IADD3 R3, PT, PT, R3, 0x1, RZ ;  /* 0x000000010303c810 */ /* 0x000fe20007ffe0ff */
[----:B------:R-:W-:Y:S01]  /*05c0*/  @!P6 VIADD R7, R7, -UR8 ;  /* 0x800000080707ec36 */ /* 0x000fe20008000000 */
[----:B------:R-:W-:Y:S02]  /*05d0*/  ISETP.GE.U32.AND P0, PT, R2, UR8, PT ;  /* 0x0000000802007c0c */ /* 0x000fe4000bf06070 */
[----:B------:R-:W-:Y:S02]  /*05e0*/  SHF.R.S64 R2, RZ, 0x1e, R15 ;  /* 0x0000001eff027819 */ /* 0x000fe4000000100f */
[----:B------:R-:W-:-:S02]  /*05f0*/  ISETP.GE.U32.AND P5, PT, R7, UR8, PT ;  /* 0x0000000807007c0c */ /* 0x000fc4000bfa6070 */
[----:B------:R-:W-:Y:S01]  /*0600*/  @!P6 IADD3 R4, PT, PT, R4, 0x1, RZ ;  /* 0x000000010404e810 */ /* 0x000fe20007ffe0ff */
[----:B------:R-:W-:Y:S01]  /*0610*/  IMAD R20, R9, UR8, R20 ;  /* 0x0000000809147c24 */ /* 0x000fe2000f8e0214 */
[----:B------:R-:W-:Y:S01]  /*0620*/  IADD3 R2, P4, PT, R2, UR36, RZ ;  /* 0x0000002402027c10 */ /* 0x000fe2000ff9e0ff */
[----:B------:R-:W-:-:S04]  /*0630*/  VIADD R7, R23, 0xa0 ;  /* 0x000000a017077836 */ /* 0x000fc80000000000 */
[----:B------:R-:W-:Y:S01]  /*0640*/  @P0 VIADD R3, R3, 0x1 ;  /* 0x0000000103030836 */ /* 0x000fe20000000000 */
[----:B------:R-:W-:Y:S02]  /*0650*/  ISETP.LT.U32.AND P0, PT, R8, UR8, PT ;  /* 0x0000000808007c0c */ /* 0x000fe4000bf01070 */
[----:B0-----:R-:W-:Y:S01]  /*0660*/  IADD3 R0, PT, PT, R0, 0xffffffe, RZ ;  /* 0x0ffffffe00007810 */ /* 0x001fe20007ffe0ff */
[----:B------:R-:W-:Y:S01]  /*0670*/  IMAD.MOV.U32 R17, RZ, RZ, R3 ;  /* 0x000000ffff117224 */ /* 0x000fe200078e0003 */
[----:B------:R-:W-:Y:S02]  /*0680*/  IADD3 R12, P6, PT, R12, UR36, RZ ;  /* 0x000000240c0c7c10 */ /* 0x000fe4000ffde0ff */
[----:B------:R-:W-:Y:S01]  /*0690*/  @P5 IADD3 R4, PT, PT, R4, 0x1, RZ ;  /* 0x0000000104045810 */ /* 0x000fe20007ffe0ff */
[----:B------:R-:W-:Y:S01]  /*06a0*/  @!P3 IMAD.MOV R17, RZ, RZ, -R17 ;  /* 0x000000ffff11b224 */ /* 0x000fe200078e0a11 */
[----:B------:R-:W0:Y:S01]  /*06b0*/  F2I.FTZ.U32.TRUNC.NTZ R0, R0 ;  /* 0x0000000000007305 */ /* 0x000e22000021f000 */
[----:B------:R-:W-:-:S02]  /*06c0*/  LEA.HI.X.SX32 R3, R15, UR37, 0x2, P4 ;  /* 0x000000250f037c11 */ /* 0x000fc4000a0f16ff */
[----:B------:R-:W-:Y:S02]  /*06d0*/  LOP3.LUT R22, RZ, UR49, RZ, 0x33, !PT ;  /* 0x00000031ff167c12 */ /* 0x000fe4000f8e33ff */
[----:B------:R-:W-:Y:S01]  /*06e0*/  @!P0 VIADD R8, R8, -UR8 ;  /* 0x8000000808088c36 */ /* 0x000fe20008000000 */
[----:B------:R-:W-:Y:S01]  /*06f0*/  LEA.HI.X.SX32 R13, R19, UR37, 0x2, P6 ;  /* 0x00000025130d7c11 */ /* 0x000fe2000b0f16ff */
[----:B------:R1:W2:Y:S01]  /*0700*/  LDG.E R14, desc[UR4][R2.64] ;  /* 0x00000004020e7981 */ /* 0x0002a2000c1e1900 */
[----:B------:R-:W-:Y:S02]  /*0710*/  ISETP.LT.U32.AND P6, PT, R20, UR8, PT ;  /* 0x0000000814007c0c */ /* 0x000fe4000bfc1070 */
[----:B------:R-:W-:Y:S01]  /*0720*/  ISETP.GE.U32.AND P5, PT, R8, UR8, PT ;  /* 0x0000000808007c0c */ /* 0x000fe2000bfa6070 */
[----:B------:R-:W-:Y:S01]  /*0730*/  @!P0 VIADD R16, R16, 0x1 ;  /* 0x0000000110108836 */ /* 0x000fe20000000000 */
[----:B------:R-:W-:Y:S02]  /*0740*/  ISETP.GE.AND P3, PT, R10, RZ, PT ;  /* 0x000000ff0a00720c */ /* 0x000fe40003f66270 */
[----:B------:R-:W-:-:S02]  /*0750*/  R2UR UR10, R28 ;  /* 0x000000001c0a72ca */ /* 0x000fc400000e0000 */
[----:B0-----:R-:W-:Y:S02]  /*0760*/  R2UR UR5, R0 ;  /* 0x00000000000572ca */ /* 0x001fe400000e0000 */
[----:B-1----:R-:W-:Y:S02]  /*0770*/  IABS R2, R7 ;  /* 0x0000000700027213 */ /* 0x002fe40000000000 */
[----:B------:R-:W-:Y:S02]  /*0780*/  SHF.R.S64 R8, RZ, 0x1e, R5 ;  /* 0x0000001eff087819 */ /* 0x000fe40000001005 */
[----:B------:R-:W-:Y:S01]  /*0790*/  ISETP.NE.AND P0, PT, RZ, UR49, PT ;  /* 0x00000031ff007c0c */ /* 0x000fe2000bf05270 */
[----:B------:R-:W-:Y:S01]  /*07a0*/  IMAD.HI.U32 R10, R2, UR7, RZ ;  /* 0x00000007020a7c27 */ /* 0x000fe2000f8e00ff */
[----:B------:R-:W-:Y:S02]  /*07b0*/  @P5 IADD3 R16, PT, PT, R16, 0x1, RZ ;  /* 0x0000000110105810 */ /* 0x000fe40007ffe0ff */
[----:B------:R-:W-:Y:S01]  /*07c0*/  IADD3 R8, P5, PT, R8, UR36, RZ ;  /* 0x0000002408087c10 */ /* 0x000fe2000ffbe0ff */
[----:B------:R-:W-:Y:S01]  /*07d0*/  IMAD.MOV R3, RZ, RZ, -R10 ;  /* 0x000000ffff037224 */ /* 0x000fe200078e0a0a */
[----:B------:R-:W-:-:S02]  /*07e0*/  R2UR UR11, R29 ;  /* 0x000000001d0b72ca */ /* 0x000fc400000e0000 */
[----:B------:R-:W-:Y:S02]  /*07f0*/  SEL R17, R22, R17, !P0 ;  /* 0x0000001116117207 */ /* 0x000fe40004000000 */
[----:B------:R-:W-:Y:S01]  /*0800*/  @!P6 IADD3 R20, PT, PT, R20, -UR8, RZ ;  /* 0x800000081414ec10 */ /* 0x000fe2000fffe0ff */
[----:B------:R-:W-:Y:S01]  /*0810*/  IMAD R2, R3, UR8, R2 ;  /* 0x0000000803027c24 */ /* 0x000fe2000f8e0202 */
[----:B------:R-:W-:Y:S01]  /*0820*/  LEA.HI.X.SX32 R9, R5, UR37, 0x2, P5 ;  /* 0x0000002505097c11 */ /* 0x000fe2000a8f16ff */
[----:B------:R-:W-:Y:S01]  /*0830*/  IMAD.MOV R0, RZ, RZ, -R17 ;  /* 0x000000ffff007224 */ /* 0x000fe200078e0a11 */
[----:B------:R-:W-:Y:S01]  /*0840*/  ISETP.GE.U32.AND P5, PT, R20, UR8, PT ;  /* 0x0000000814007c0c */ /* 0x000fe2000bfa6070 */
[----:B------:R-:W-:Y:S01]  /*0850*/  UIADD3 UR6, UPT, UPT, URZ, -UR5, URZ ;  /* 0x80000005ff067290 */ /* 0x000fe2000fffe0ff */
[----:B------:R-:W-:Y:S02]  /*0860*/  @!P2 IADD3 R4, PT, PT, -R4, RZ, RZ ;  /* 0x000000ff0404a210 */ /* 0x000fe40007ffe1ff */
[----:B------:R-:W-:Y:S01]  /*0870*/  LOP3.LUT R11, R7, UR49, RZ, 0x3c, !PT ;  /* 0x00000031070b7c12 */ /* 0x000fe2000f8e3cff */
[----:B------:R-:W-:Y:S01]  /*0880*/  IMAD R15, R0, UR49, R15 ;  /* 0x00000031000f7c24 */ /* 0x000fe2000f8e020f */
[----:B------:R-:W-:Y:S01]  /*0890*/  UIMAD UR6, UR6, UR9, URZ ;  /* 0x00000009060672a4 */ /* 0x000fe2000f8e02ff */
[----:B------:R-:W-:-:S02]  /*08a0*/  ISETP.LT.U32.AND P2, PT, R2, UR8, PT ;  /* 0x0000000802007c0c */ /* 0x000fc4000bf41070 */
[----:B------:R-:W-:Y:S01]  /*08b0*/  SEL R3, R22, R4, !P0 ;  /* 0x0000000416037207 */ /* 0x000fe20004000000 */
[----:B------:R-:W-:Y:S01]  /*08c0*/  UMOV UR4, URZ ;  /* 0x000000ff00047c82 */ /* 0x000fe20008000000 */
[----:B------:R-:W-:Y:S01]  /*08d0*/  @!P1 IMAD.MOV R16, RZ, RZ, -R16 ;  /* 0x000000ffff109224 */ /* 0x000fe200078e0a10 */
[----:B------:R-:W-:Y:S01]  /*08e0*/  ISETP.GE.AND P4, PT, R11, RZ, PT ;  /* 0x000000ff0b00720c */ /* 0x000fe20003f86270 */
[----:B------:R-:W-:Y:S01]  /*08f0*/  UIMAD.WIDE.U32 UR4, UR5, UR6, UR4 ;  /* 0x00000006050472a5 */ /* 0x000fe2000f8e0004 */
[----:B------:R0:W3:Y:S01]  /*0900*/  LDG.E R11, desc[UR10][R12.64] ;  /* 0x0000000a0c0b7981 */ /* 0x0000e2000c1e1900 */
[----:B------:R-:W-:Y:S02]  /*0910*/  @!P6 IADD3 R18, PT, PT, R18, 0x1, RZ ;  /* 0x000000011212e810 */ /* 0x000fe40007ffe0ff */
[----:B------:R-:W-:Y:S02]  /*0920*/  IABS R4, R15 ;  /* 0x0000000f00047213 */ /* 0x000fe40000000000 */
[----:B------:R-:W-:-:S02]  /*0930*/  SEL R0, R22, R16, !P0 ;  /* 0x0000001016007207 */ /* 0x000fc40004000000 */
[----:B------:R-:W-:Y:S01]  /*0940*/  @P5 IADD3 R18, PT, PT, R18, 0x1, RZ ;  /* 0x0000000112125810 */ /* 0x000fe20007ffe0ff */
[----:B0-----:R-:W-:Y:S01]  /*0950*/  IMAD.MOV R12, RZ, RZ, -R3 ;  /* 0x000000ffff0c7224 */ /* 0x001fe200078e0a03 */
[----:B------:R-:W-:Y:S01]  /*0960*/  @!P2 IADD3 R2, PT, PT, R2, -UR8, RZ ;  /* 0x800000080202ac10 */ /* 0x000fe2000fffe0ff */
[----:B------:R-:W-:Y:S01]  /*0970*/  IMAD.HI.U32 R16, R4, UR5, RZ ;  /* 0x0000000504107c27 */ /* 0x000fe2000f8e00ff */
[----:B------:R0:W4:Y:S03]  /*0980*/  LDG.E R13, desc[UR10][R8.64] ;  /* 0x0000000a080d7981 */ /* 0x000126000c1e1900 */
[----:B------:R-:W-:Y:S02]  /*0990*/  IMAD R19, R12, UR49, R19 ;  /* 0x000000310c137c24 */ /* 0x000fe4000f8e0213 */
[----:B------:R-:W-:Y:S02]  /*09a0*/  IMAD.MOV R20, RZ, RZ, -R0 ;  /* 0x000000ffff147224 */ /* 0x000fe400078e0a00 */
[----:B------:R-:W-:Y:S01]  /*09b0*/  @!P3 IMAD.MOV R18, RZ, RZ, -R18 ;  /* 0x000000ffff12b224 */ /* 0x000fe200078e0a12 */
[----:B------:R-:W-:Y:S01]  /*09c0*/  IABS R12, R19 ;  /* 0x00000013000c7213 */ /* 0x000fe20000000000 */
[----:B------:R-:W-:Y:S01]  /*09d0*/  IMAD R5, R20, UR49, R5 ;  /* 0x0000003114057c24 */ /* 0x000fe2000f8e0205 */
[----:B0-----:R-:W-:-:S02]  /*09e0*/  IADD3 R9, PT, PT, -R16, RZ, RZ ;  /* 0x000000ff10097210 */ /* 0x001fc40007ffe1ff */
[----:B------:R-:W-:Y:S02]  /*09f0*/  ISETP.GE.U32.AND P3, PT, R2, UR8, PT ;  /* 0x0000000802007c0c */ /* 0x000fe4000bf66070 */
[----:B------:R-:W-:Y:S01]  /*0a00*/  SEL R2, R22, R18, !P0 ;  /* 0x0000001216027207 */ /* 0x000fe20004000000 */
[----:B------:R-:W-:Y:S01]  /*0a10*/  IMAD.HI.U32 R18, R12, UR5, RZ ;  /* 0x000000050c127c27 */ /* 0x000fe2000f8e00ff */
[----:B------:R-:W-:-:S03]  /*0a20*/  IABS R21, R5 ;  /* 0x0000000500157213 */ /* 0x000fc60000000000 */
[----:B------:R-:W-:Y:S01]  /*0a30*/  IMAD R8, R9, UR9, R4 ;  /* 0x0000000909087c24 */ /* 0x000fe2000f8e0204 */
[----:B------:R-:W-:Y:S01]  /*0a40*/  IADD3 R9, PT, PT, -R18, RZ, RZ ;  /* 0x000000ff12097210 */ /* 0x000fe20007ffe1ff */
[----:B------:R-:W-:-:S03]  /*0a50*/  IMAD.HI.U32 R26, R21, UR5, RZ ;  /* 0x00000005151a7c27 */ /* 0x000fc6000f8e00ff */
[----:B------:R-:W-:Y:S01]  /*0a60*/  ISETP.LT.U32.AND P1, PT, R8, UR9, PT ;  /* 0x0000000908007c0c */ /* 0x000fe2000bf21070 */
[----:B------:R-:W-:Y:S01]  /*0a70*/  IMAD R9, R9, UR9, R12 ;  /* 0x0000000909097c24 */ /* 0x000fe2000f8e020c */
[----:B------:R-:W-:Y:S01]  /*0a80*/  @!P2 IADD3 R10, PT, PT, R10, 0x1, RZ ;  /* 0x000000010a0aa810 */ /* 0x000fe20007ffe0ff */
[----:B------:R-:W-:Y:S01]  /*0a90*/  IMAD.MOV R20, RZ, RZ, -R26 ;  /* 0x000000ffff147224 */ /* 0x000fe200078e0a1a */
[----:B------:R-:W-:Y:S01]  /*0aa0*/  SHF.R.S64 R24, RZ, 0x1e, R6 ;  /* 0x0000001eff187819 */ /* 0x000fe20000001006 */
[----:B------:R-:W-:Y:S01]  /*0ab0*/  IMAD.MOV R25, RZ, RZ, -R2 ;  /* 0x000000ffff197224 */ /* 0x000fe200078e0a02 */
[----:B------:R-:W-:Y:S01]  /*0ac0*/  ISETP.LT.U32.AND P2, PT, R9, UR9, PT ;  /* 0x0000000909007c0c */ /* 0x000fe2000bf41070 */
[----:B------:R-:W-:Y:S02]  /*0ad0*/  IMAD R21, R20, UR9, R21 ;  /* 0x0000000914157c24 */ /* 0x000fe4000f8e0215 */
[----:B------:R-:W-:Y:S01]  /*0ae0*/  @P3 VIADD R10, R10, 0x1 ;  /* 0x000000010a0a3836 */ /* 0x000fe20000000000 */
[----:B------:R-:W-:Y:S01]  /*0af0*/  IADD3 R24, P5, PT, R24, UR36, RZ ;  /* 0x0000002418187c10 */ /* 0x000fe2000ffbe0ff */
[----:B------:R-:W-:Y:S01]  /*0b00*/  IMAD R4, R25, UR49, R6 ;  /* 0x0000003119047c24 */ /* 0x000fe2000f8e0206 */
[----:B------:R-:W-:Y:S01]  /*0b10*/  ISETP.LT.U32.AND P3, PT, R21, UR9, PT ;  /* 0x0000000915007c0c */ /* 0x000fe2000bf61070 */
[----:B------:R-:W-:Y:S01]  /*0b20*/  @!P4 IMAD.MOV R10, RZ, RZ, -R10 ;  /* 0x000000ffff0ac224 */ /* 0x000fe200078e0a0a */
[----:B------:R-:W-:-:S02]  /*0b30*/  @!P1 IADD3 R8, PT, PT, R8, -UR9, RZ ;  /* 0x8000000908089c10 */ /* 0x000fc4000fffe0ff */
[----:B------:R-:W-:Y:S02]  /*0b40*/  LEA.HI.X.SX32 R25, R6, UR37, 0x2, P5 ;  /* 0x0000002506197c11 */ /* 0x000fe4000a8f16ff */
[----:B------:R-:W-:Y:S02]  /*0b50*/  ISETP.GE.U32.AND P5, PT, R8, UR9, PT ;  /* 0x0000000908007c0c */ /* 0x000fe4000bfa6070 */
[----:B------:R-:W-:Y:S01]  /*0b60*/  IABS R27, R4 ;  /* 0x00000004001b7213 */ /* 0x000fe20000000000 */
[----:B------:R-:W-:Y:S01]  /*0b70*/  @!P2 VIADD R9, R9, -UR9 ;  /* 0x800000090909ac36 */ /* 0x000fe20008000000 */
[----:B------:R-:W-:Y:S01]  /*0b80*/  SEL R8, R22, R10, !P0 ;  /* 0x0000000a16087207 */ /* 0x000fe20004000000 */
[----:B------:R-:W-:Y:S02]  /*0b90*/  @!P1 VIADD R16, R16, 0x1 ;  /* 0x0000000110109836 */ /* 0x000fe40000000000 */
[----:B------:R-:W-:Y:S01]  /*0ba0*/  @!P3 IADD3 R21, PT, PT, R21, -UR9, RZ ;  /* 0x800000091515bc10 */ /* 0x000fe2000fffe0ff */
[----:B------:R-:W-:Y:S01]  /*0bb0*/  IMAD.HI.U32 R20, R27, UR5, RZ ;  /* 0x000000051b147c27 */ /* 0x000fe2000f8e00ff */
[----:B------:R-:W-:Y:S01]  /*0bc0*/  IADD3 R10, PT, PT, -R8, RZ, RZ ;  /* 0x000000ff080a7210 */ /* 0x000fe20007ffe1ff */
[----:B------:R0:W5:Y:S01]  /*0bd0*/  LDG.E R12, desc[UR10][R24.64] ;  /* 0x0000000a180c7981 */ /* 0x000162000c1e1900 */
[----:B------:R-:W-:-:S02]  /*0be0*/  ISETP.GE.U32.AND P6, PT, R9, UR9, PT ;  /* 0x0000000909007c0c */ /* 0x000fc4000bfc6070 */
[----:B------:R-:W-:Y:S01]  /*0bf0*/  LOP3.LUT R6, R15, UR50, RZ, 0x3c, !PT ;  /* 0x000000320f067c12 */ /* 0x000fe2000f8e3cff */
[----:B------:R-:W-:Y:S01]  /*0c00*/  IMAD R9, R10, UR49, R7 ;  /* 0x000000310a097c24 */ /* 0x000fe2000f8e0207 */
[----:B------:R-:W-:Y:S01]  /*0c10*/  IADD3 R30, PT, PT, -R20, RZ, RZ ;  /* 0x000000ff141e7210 */ /* 0x000fe20007ffe1ff */
[----:B------:R-:W-:Y:S01]  /*0c20*/  @P5 VIADD R16, R16, 0x1 ;  /* 0x0000000110105836 */ /* 0x000fe20000000000 */
[----:B------:R-:W-:Y:S02]  /*0c30*/  ISETP.GE.U32.AND P5, PT, R21, UR9, PT ;  /* 0x0000000915007c0c */ /* 0x000fe4000bfa6070 */
[----:B------:R-:W-:Y:S02]  /*0c40*/  LOP3.LUT R21, R19, UR50, RZ, 0x3c, !PT ;  /* 0x0000003213157c12 */ /* 0x000fe4000f8e3cff */
[----:B------:R-:W-:Y:S01]  /*0c50*/  @!P2 IADD3 R18, PT, PT, R18, 0x1, RZ ;  /* 0x000000011212a810 */ /* 0x000fe20007ffe0ff */
[----:B------:R-:W-:Y:S01]  /*0c60*/  @!P3 VIADD R26, R26, 0x1 ;  /* 0x000000011a1ab836 */ /* 0x000fe20000000000 */
[----:B------:R-:W-:Y:S01]  /*0c70*/  ISETP.GE.AND P4, PT, R6, RZ, PT ;  /* 0x000000ff0600720c */ /* 0x000fe20003f86270 */
[----:B------:R-:W-:Y:S01]  /*0c80*/  IMAD R6, R30, UR9, R27 ;  /* 0x000000091e067c24 */ /* 0x000fe2000f8e021b */
[----:B------:R-:W-:Y:S01]  /*0c90*/  IABS R10, R9 ;  /* 0x00000009000a7213 */ /* 0x000fe20000000000 */
[----:B------:R-:W-:Y:S01]  /*0ca0*/  IMAD.MOV.U32 R32, RZ, RZ, R16 ;  /* 0x000000ffff207224 */ /* 0x000fe200078e0010 */
[----:B------:R-:W-:Y:S01]  /*0cb0*/  ISETP.GE.AND P2, PT, R21, RZ, PT ;  /* 0x000000ff1500720c */ /* 0x000fe20003f46270 */
[----:B------:R-:W-:Y:S01]  /*0cc0*/  @P6 VIADD R18, R18, 0x1 ;  /* 0x0000000112126836 */ /* 0x000fe20000000000 */
[----:B------:R-:W-:Y:S01]  /*0cd0*/  LOP3.LUT R21, R5, UR50, RZ, 0x3c, !PT ;  /* 0x0000003205157c12 */ /* 0x000fe2000f8e3cff */
[----:B------:R-:W-:Y:S01]  /*0ce0*/  IMAD.HI.U32 R16, R10, UR5, RZ ;  /* 0x000000050a107c27 */ /* 0x000fe2000f8e00ff */
[----:B------:R-:W-:Y:S01]  /*0cf0*/  ISETP.LT.U32.AND P1, PT, R6, UR9, PT ;  /* 0x0000000906007c0c */ /* 0x000fe2000bf21070 */
[----:B0-----:R-:W0:Y:S01]  /*0d00*/  LDC.64 R24, c[0x0][0x390] ;  /* 0x0000e400ff187b82 */ /* 0x001e220000000a00 */
[----:B------:R-:W-:Y:S01]  /*0d10*/  ISETP.GE.AND P6, PT, R21, RZ, PT ;  /* 0x000000ff1500720c */ /* 0x000fe20003fc6270 */
[----:B------:R-:W-:Y:S01]  /*0d20*/  IMAD.MOV R21, RZ, RZ, -R16 ;  /* 0x000000ffff157224 */ /* 0x000fe200078e0a10 */
[----:B------:R-:W-:-:S03]  /*0d30*/  IADD3 R27, PT, PT, R23, 0xc0, RZ ;  /* 0x000000c0171b7810 */ /* 0x000fc60007ffe0ff */
[----:B------:R-:W-:Y:S01]  /*0d40*/  IMAD R10, R21, UR9, R10 ;  /* 0x00000009150a7c24 */ /* 0x000fe2000f8e020a */
[----:B------:R-:W-:Y:S01]  /*0d50*/  IABS R21, R27 ;  /* 0x0000001b00157213 */ /* 0x000fe20000000000 */
[----:B------:R-:W-:Y:S01]  /*0d60*/  @P5 VIADD R26, R26, 0x1 ;  /* 0x000000011a1a5836 */ /* 0x000fe20000000000 */
[----:B------:R-:W-:Y:S01]  /*0d70*/  MOV R38, R18 ;  /* 0x0000001200267202 */ /* 0x000fe20000000f00 */
[----:B------:R-:W1:Y:S02]  /*0d80*/  LDC.64 R30, c[0x0][0x398] ;  /* 0x0000e600ff1e7b82 */ /* 0x000e640000000a00 */
[----:B------:R-:W-:Y:S01]  /*0d90*/  @!P1 IADD3 R6, PT, PT, R6, -UR9, RZ ;  /* 0x8000000906069c10 */ /* 0x000fe2000fffe0ff */
[----:B------:R-:W-:Y:S01]  /*0da0*/  IMAD.HI.U32 R18, R21, UR7, RZ ;  /* 0x0000000715127c27 */ /* 0x000fe2000f8e00ff */
[----:B------:R-:W-:Y:S02]  /*0db0*/  @!P4 IADD3 R32, PT, PT, -R32, RZ, RZ ;  /* 0x000000ff2020c210 */ /* 0x000fe40007ffe1ff */
[----:B------:R-:W-:-:S02]  /*0dc0*/  ISETP.GE.U32.AND P4, PT, R6, UR9, PT ;  /* 0x0000000906007c0c */ /* 0x000fc4000bf86070 */
[----:B------:R-:W-:-:S05]  /*0dd0*/  IADD3 R6, PT, PT, -R18, RZ, RZ ;  /* 0x000000ff12067210 */ /* 0x000fca0007ffe1ff */
[----:B------:R-:W-:-:S05]  /*0de0*/  IMAD R21, R6, UR8, R21 ;  /* 0x0000000806157c24 */ /* 0x000fca000f8e0215 */
[----:B------:R-:W-:Y:S02]  /*0df0*/  ISETP.LT.U32.AND P5, PT, R21, UR8, PT ;  /* 0x0000000815007c0c */ /* 0x000fe4000bfa1070 */
[----:B------:R-:W-:Y:S02]  /*0e00*/  SHF.R.S64 R6, RZ, 0x1e, R7 ;  /* 0x0000001eff067819 */ /* 0x000fe40000001007 */
[----:B------:R-:W-:Y:S02]  /*0e10*/  @!P6 IADD3 R26, PT, PT, -R26, RZ, RZ ;  /* 0x000000ff1a1ae210 */ /* 0x000fe40007ffe1ff */
        /* <DEDUP_REMOVED lines=9> */
[----:B------:R-:W-:Y:S02]  /*0eb0*/  @!P1 IADD3 R20, PT, PT, R20, 0x1, RZ ;  /* 0x0000000114149810 */ /* 0x000fe40007ffe0ff */
[----:B------:R-:W-:Y:S02]  /*0ec0*/  ISETP.NE.AND P1, PT, RZ, UR50, PT ;  /* 0x00000032ff007c0c */ /* 0x000fe4000bf25270 */
[----:B------:R-:W-:Y:S02]  /*0ed0*/  LOP3.LUT R21, RZ, UR50, RZ, 0x33, !PT ;  /* 0x00000032ff157c12 */ /* 0x000fe4000f8e33ff */
[----:B------:R-:W-:-:S05]  /*0ee0*/  @!P5 IADD3 R10, PT, PT, R10, -UR9, RZ ;  /* 0x800000090a0adc10 */ /* 0x000fca000fffe0ff */
[----:B------:R-:W-:Y:S01]  /*0ef0*/  @!P6 IMAD.MOV R18, RZ, RZ, -R18 ;  /* 0x000000ffff12e224 */ /* 0x000fe200078e0a12 */
[----:B------:R-:W-:Y:S01]  /*0f00*/  SEL R32, R21, R32, !P1 ;  /* 0x0000002015207207 */ /* 0x000fe20004800000 */
[----:B------:R-:W-:-:S03]  /*0f10*/  @!P2 IMAD.MOV R38, RZ, RZ, -R38 ;  /* 0x000000ffff26a224 */ /* 0x000fc600078e0a26 */
[----:B------:R-:W-:Y:S02]  /*0f20*/  SEL R18, R22, R18, !P0 ;  /* 0x0000001216127207 */ /* 0x000fe40004000000 */
[----:B0-----:R-:W-:Y:S02]  /*0f30*/  ISETP.NE.U32.AND P2, PT, R24, 0x1, PT ;  /* 0x000000011800780c */ /* 0x001fe40003f45070 */
[----:B------:R-:W-:Y:S01]  /*0f40*/  ISETP.GE.U32.AND P6, PT, R10, UR9, PT ;  /* 0x000000090a007c0c */ /* 0x000fe2000bfc6070 */
[----:B------:R-:W-:Y:S01]  /*0f50*/  IMAD.MOV R24, RZ, RZ, -R18 ;  /* 0x000000ffff187224 */ /* 0x000fe200078e0a12 */
[----:B------:R0:W5:Y:S01]  /*0f60*/  LDG.E R10, desc[UR10][R6.64] ;  /* 0x0000000a060a7981 */ /* 0x000162000c1e1900 */
[----:B-1----:R-:W-:Y:S02]  /*0f70*/  ISETP.NE.U32.AND P3, PT, R30, 0x1, PT ;  /* 0x000000011e00780c */ /* 0x002fe40003f65070 */
[----:B------:R-:W-:Y:S01]  /*0f80*/  IMAD R24, R24, UR49, R27 ;  /* 0x0000003118187c24 */ /* 0x000fe2000f8e021b */
[----:B0-----:R-:W-:-:S02]  /*0f90*/  IADD3 R6, PT, PT, -R32, RZ, RZ ;  /* 0x000000ff20067210 */ /* 0x001fc40007ffe1ff */
[----:B------:R-:W-:-:S03]  /*0fa0*/  ISETP.NE.AND.EX P3, PT, R31, RZ, PT, P3 ;  /* 0x000000ff1f00720c */ /* 0x000fc60003f65330 */
[----:B------:R-:W-:Y:S01]  /*0fb0*/  IMAD R15, R6, UR50, R15 ;  /* 0x00000032060f7c24 */ /* 0x000fe2000f8e020f */
[----:B------:R-:W-:Y:S02]  /*0fc0*/  LOP3.LUT R6, R4, UR50, RZ, 0x3c, !PT ;  /* 0x0000003204067c12 */ /* 0x000fe4000f8e3cff */
[----:B------:R-:W-:Y:S01]  /*0fd0*/  SEL R38, R21, R38, !P1 ;  /* 0x0000002615267207 */ /* 0x000fe20004800000 */
[----:B------:R-:W-:Y:S01]  /*0fe0*/  @P4 VIADD R20, R20, 0x1 ;  /* 0x0000000114144836 */ /* 0x000fe20000000000 */
[----:B------:R-:W-:Y:S02]  /*0ff0*/  IABS R31, R24 ;  /* 0x00000018001f7213 */ /* 0x000fe40000000000 */
[----:B------:R-:W-:Y:S02]  /*1000*/  ISETP.GE.AND P4, PT, R6, RZ, PT ;  /* 0x000000ff0600720c */ /* 0x000fe40003f86270 */
[----:B------:R-:W-:Y:S02]  /*1010*/  IADD3 R6, PT, PT, -R38, RZ, RZ ;  /* 0x000000ff26067210 */ /* 0x000fe40007ffe1ff */
[----:B------:R-:W-:Y:S01]  /*1020*/  ISETP.NE.AND.EX P2, PT, R25, RZ, PT, P2 ;  /* 0x000000ff1900720c */ /* 0x000fe20003f45320 */
[----:B------:R-:W-:-:S04]  /*1030*/  IMAD.HI.U32 R25, R31, UR5, RZ ;  /* 0x000000051f197c27 */ /* 0x000fc8000f8e00ff */
[----:B------:R-:W-:Y:S02]  /*1040*/  IMAD R19, R6, UR50, R19 ;  /* 0x0000003206137c24 */ /* 0x000fe4000f8e0213 */
[----:B------:R-:W-:Y:S01]  /*1050*/  IMAD.MOV R6, RZ, RZ, -R25 ;  /* 0x000000ffff067224 */ /* 0x000fe200078e0a19 */
[----:B------:R-:W-:-:S03]  /*1060*/  MOV R30, R20 ;  /* 0x00000014001e7202 */ /* 0x000fc60000000f00 */
[----:B------:R-:W-:Y:S01]  /*1070*/  IMAD R31, R6, UR9, R31 ;  /* 0x00000009061f7c24 */ /* 0x000fe2000f8e021f */
[----:B------:R-:W-:Y:S01]  /*1080*/  SHF.R.S64 R6, RZ, 0x1e, R27 ;  /* 0x0000001eff067819 */ /* 0x000fe2000000101b */
[----:B------:R-:W-:-:S03]  /*1090*/  @!P4 IMAD.MOV R30, RZ, RZ, -R30 ;  /* 0x000000ffff1ec224 */ /* 0x000fc600078e0a1e */
[----:B------:R-:W-:-:S04]  /*10a0*/  IADD3 R6, P4, PT, R6, UR36, RZ ;  /* 0x0000002406067c10 */ /* 0x000fc8000ff9e0ff */
[----:B------:R-:W-:Y:S02]  /*10b0*/  LEA.HI.X.SX32 R7, R27, UR37, 0x2, P4 ;  /* 0x000000251b077c11 */ /* 0x000fe4000a0f16ff */
[----:B------:R-:W-:Y:S01]  /*10c0*/  ISETP.LT.U32.AND P4, PT, R31, UR9, PT ;  /* 0x000000091f007c0c */ /* 0x000fe2000bf81070 */
[----:B------:R-:W-:Y:S01]  /*10d0*/  @!P5 VIADD R16, R16, 0x1 ;  /* 0x000000011010d836 */ /* 0x000fe20000000000 */
[----:B------:R-:W-:Y:S02]  /*10e0*/  SEL R0, R0, RZ, P2 ;  /* 0x000000ff00007207 */ /* 0x000fe40001000000 */
[----:B------:R-:W-:Y:S01]  /*10f0*/  LOP3.LUT R20, R9, UR50, RZ, 0x3c, !PT ;  /* 0x0000003209147c12 */ /* 0x000fe2000f8e3cff */
[----:B------:R0:W5:Y:S01]  /*1100*/  LDG.E R7, desc[UR10][R6.64] ;  /* 0x0000000a06077981 */ /* 0x000162000c1e1900 */
[----:B------:R-:W-:Y:S01]  /*1110*/  SEL R26, R21, R26, !P1 ;  /* 0x0000001a151a7207 */ /* 0x000fe20004800000 */
[----:B------:R-:W-:Y:S01]  /*1120*/  IMAD R27, R0, UR46, RZ ;  /* 0x0000002e001b7c24 */ /* 0x000fe2000f8e02ff */
[----:B------:R-:W-:-:S02]  /*1130*/  @P6 IADD3 R16, PT, PT, R16, 0x1, RZ ;  /* 0x0000000110106810 */ /* 0x000fc40007ffe0ff */
[----:B------:R-:W-:Y:S02]  /*1140*/  ISETP.GE.AND P6, PT, R20, RZ, PT ;  /* 0x000000ff1400720c */ /* 0x000fe40003fc6270 */
[----:B------:R-:W-:Y:S02]  /*1150*/  IADD3 R0, PT, PT, R23, 0xe0, RZ ;  /* 0x000000e017007810 */ /* 0x000fe40007ffe0ff */
[----:B------:R-:W-:Y:S01]  /*1160*/  @!P4 IADD3 R31, PT, PT, R31, -UR9, RZ ;  /* 0x800000091f1fcc10 */ /* 0x000fe2000fffe0ff */
[----:B0-----:R-:W-:-:S03]  /*1170*/  IMAD.MOV R6, RZ, RZ, -R26 ;  /* 0x000000ffff067224 */ /* 0x001fc600078e0a1a */
[----:B------:R-:W-:Y:S02]  /*1180*/  ISETP.GE.U32.AND P5, PT, R31, UR9, PT ;  /* 0x000000091f007c0c */ /* 0x000fe4000bfa6070 */
[----:B------:R-:W-:Y:S01]  /*1190*/  IABS R31, R0 ;  /* 0x00000000001f7213 */ /* 0x000fe20000000000 */
[----:B------:R-:W-:Y:S01]  /*11a0*/  IMAD R5, R6, UR50, R5 ;  /* 0x0000003206057c24 */ /* 0x000fe2000f8e0205 */
[----:B------:R-:W-:Y:S01]  /*11b0*/  SEL R20, R26, RZ, P3 ;  /* 0x000000ff1a147207 */ /* 0x000fe20001800000 */
[----:B------:R-:W-:Y:S01]  /*11c0*/  IMAD.MOV.U32 R6, RZ, RZ, R16 ;  /* 0x000000ffff067224 */ /* 0x000fe200078e0010 */
[----:B------:R-:W-:Y:S01]  /*11d0*/  LOP3.LUT R16, R24, UR50, RZ, 0x3c, !PT ;  /* 0x0000003218107c12 */ /* 0x000fe2000f8e3cff */
[----:B------:R-:W-:-:S03]  /*11e0*/  IMAD.HI.U32 R26, R31, UR7, RZ ;  /* 0x000000071f1a7c27 */ /* 0x000fc6000f8e00ff */
[----:B------:R-:W-:Y:S02]  /*11f0*/  @!P6 IADD3 R6, PT, PT, -R6, RZ, RZ ;  /* 0x000000ff0606e210 */ /* 0x000fe40007ffe1ff */
[----:B------:R-:W-:Y:S02]  /*1200*/  ISETP.GE.AND P6, PT, R16, RZ, PT ;  /* 0x000000ff1000720c */ /* 0x000fe40003fc6270 */
[----:B------:R-:W-:Y:S01]  /*1210*/  IADD3 R16, PT, PT, -R26, RZ, RZ ;  /* 0x000000ff1a107210 */ /* 0x000fe20007ffe1ff */
[----:B------:R-:W-:-:S04]  /*1220*/  @!P4 VIADD R25, R25, 0x1 ;  /* 0x000000011919c836 */ /* 0x000fc80000000000 */
[----:B------:R-:W-:-:S05]  /*1230*/  IMAD R16, R16, UR8, R31 ;  /* 0x0000000810107c24 */ /* 0x000fca000f8e021f */
[----:B------:R-:W-:Y:S02]  /*1240*/  ISETP.LT.U32.AND P4, PT, R16, UR8, PT ;  /* 0x0000000810007c0c */ /* 0x000fe4000bf81070 */
[----:B------:R-:W-:Y:S01]  /*1250*/  SEL R30, R21, R30, !P1 ;  /* 0x0000001e151e7207 */ /* 0x000fe20004800000 */
[----:B------:R-:W-:Y:S01]  /*1260*/  IMAD R20, R20, UR47, R27 ;  /* 0x0000002f14147c24 */ /* 0x000fe2000f8e021b */
[----:B------:R-:W-:-:S03]  /*1270*/  SEL R2, R2, RZ, P2 ;  /* 0x000000ff02027207 */ /* 0x000fc60001000000 */
[----:B------:R-:W-:Y:S02]  /*1280*/  IMAD.MOV R27, RZ, RZ, -R30 ;  /* 0x000000ffff1b7224 */ /* 0x000fe400078e0a1e */
[----:B------:R-:W-:-:S04]  /*1290*/  @P5 VIADD R25, R25, 0x1 ;  /* 0x0000000119195836 */ /* 0x000fc80000000000 */
[----:B------:R-:W-:Y:S01]  /*12a0*/  @!P4 IADD3 R16, PT, PT, R16, -UR8, RZ ;  /* 0x800000081010cc10 */ /* 0x000fe2000fffe0ff */
[----:B------:R-:W-:Y:S02]  /*12b0*/  IMAD R4, R27, UR50, R4 ;  /* 0x000000321b047c24 */ /* 0x000fe4000f8e0204 */
[----:B------:R-:W-:Y:S01]  /*12c0*/  IMAD R27, R2, UR46, RZ ;  /* 0x0000002e021b7c24 */ /* 0x000fe2000f8e02ff */
[----:B------:R-:W-:Y:S02]  /*12d0*/  ISETP.GE.U32.AND P5, PT, R16, UR8, PT ;  /* 0x0000000810007c0c */ /* 0x000fe4000bfa6070 */
[----:B------:R-:W-:Y:S02]  /*12e0*/  LOP3.LUT R2, R0, UR49, RZ, 0x3c, !PT ;  /* 0x0000003100027c12 */ /* 0x000fe4000f8e3cff */
[----:B------:R-:W-:Y:S02]  /*12f0*/  @!P4 IADD3 R26, PT, PT, R26, 0x1, RZ ;  /* 0x000000011a1ac810 */ /* 0x000fe40007ffe0ff */
[----:B------:R-:W-:-:S02]  /*1300*/  ISETP.GE.AND P4, PT, R2, RZ, PT ;  /* 0x000000ff0200720c */ /* 0x000fc40003f86270 */
[----:B------:R-:W-:Y:S02]  /*1310*/  SEL R17, R17, RZ, P2 ;  /* 0x000000ff11117207 */ /* 0x000fe40001000000 */
[----:B------:R-:W-:-:S03]  /*1320*/  SEL R6, R21, R6, !P1 ;  /* 0x0000000615067207 */ /* 0x000fc60004800000 */
[----:B------:R-:W-:Y:S01]  /*1330*/  @P5 VIADD R26, R26, 0x1 ;  /* 0x000000011a1a5836 */ /* 0x000fe20000000000 */
[----:B------:R-:W-:Y:S01]  /*1340*/  SEL R32, R32, RZ, P3 ;  /* 0x000000ff20207207 */ /* 0x000fe20001800000 */
[----:B------:R-:W-:Y:S01]  /*1350*/  IMAD R17, R17, UR46, RZ ;  /* 0x0000002e11117c24 */ /* 0x000fe2000f8e02ff */
[----:B------:R-:W-:Y:S02]  /*1360*/  @!P6 IADD3 R25, PT, PT, -R25, RZ, RZ ;  /* 0x000000ff1919e210 */ /* 0x000fe40007ffe1ff */
[----:B------:R-:W-:Y:S02]  /*1370*/  SEL R8, R8, RZ, P2 ;  /* 0x000000ff08087207 */ /* 0x000fe40001000000 */
[----:B------:R-:W-:Y:S01]  /*1380*/  SEL R16, R30, RZ, P3 ;  /* 0x000000ff1e107207 */ /* 0x000fe20001800000 */
[----:B------:R-:W-:Y:S01]  /*1390*/  IMAD.MOV R30, RZ, RZ, -R6 ;  /* 0x000000ffff1e7224 */ /* 0x000fe200078e0a06 */
[----:B------:R-:W-:Y:S01]  /*13a0*/  @!P4 IADD3 R26, PT, PT, -R26, RZ, RZ ;  /* 0x000000ff1a1ac210 */ /* 0x000fe20007ffe1ff */
[----:B------:R-:W-:Y:S01]  /*13b0*/  IMAD R17, R32, UR47, R17 ;  /* 0x0000002f20117c24 */ /* 0x000fe2000f8e0211 */
[----:B------:R-:W-:Y:S01]  /*13c0*/  SEL R2, R21, R25, !P1 ;  /* 0x0000001915027207 */ /* 0x000fe20004800000 */
[----:B------:R-:W-:Y:S01]  /*13d0*/  IMAD R25, R8, UR46, RZ ;  /* 0x0000002e08197c24 */ /* 0x000fe2000f8e02ff */
[----:B------:R-:W-:-:S02]  /*13e0*/  SEL R6, R6, RZ, P3 ;  /* 0x000000ff06067207 */ /* 0x000fc40001800000 */
[----:B------:R-:W-:Y:S02]  /*13f0*/  SEL R3, R3, RZ, P2 ;  /* 0x000000ff03037207 */ /* 0x000fe40001000000 */
[----:B------:R-:W-:Y:S01]  /*1400*/  SEL R32, R22, R26, !P0 ;  /* 0x0000001a16207207 */ /* 0x000fe20004000000 */
[----:B------:R-:W-:Y:S01]  /*1410*/  IMAD R8, R6, UR47, R25 ;  /* 0x0000002f06087c24 */ /* 0x000fe2000f8e0219 */
[----:B------:R-:W-:Y:S01]  /*1420*/  SEL R38, R38, RZ, P3 ;  /* 0x000000ff26267207 */ /* 0x000fe20001800000 */
[----:B------:R-:W-:Y:S01]  /*1430*/  IMAD R3, R3, UR46, RZ ;  /* 0x0000002e03037c24 */ /* 0x000fe2000f8e02ff */
[----:B------:R-:W-:-:S03]  /*1440*/  IADD3 R25, PT, PT, -R32, RZ, RZ ;  /* 0x000000ff20197210 */ /* 0x000fc60007ffe1ff */
[----:B------:R-:W-:Y:S02]  /*1450*/  IMAD R3, R38, UR47, R3 ;  /* 0x0000002f26037c24 */ /* 0x000fe4000f8e0203 */
[----:B------:R-:W-:Y:S01]  /*1460*/  IMAD R38, R25, UR49, R0 ;  /* 0x0000003119267c24 */ /* 0x000fe2000f8e0200 */
[----:B------:R-:W-:Y:S01]  /*1470*/  SEL R18, R18, RZ, P2 ;  /* 0x000000ff12127207 */ /* 0x000fe20001000000 */
[----:B------:R-:W-:-:S03]  /*1480*/  IMAD R16, R16, UR47, R27 ;  /* 0x0000002f10107c24 */ /* 0x000fc6000f8e021b */
[----:B------:R-:W-:Y:S01]  /*1490*/  IABS R6, R38 ;  /* 0x0000002600067213 */ /* 0x000fe20000000000 */
[----:B------:R-:W-:Y:S01]  /*14a0*/  IMAD R25, R18, UR46, RZ ;  /* 0x0000002e12197c24 */ /* 0x000fe2000f8e02ff */
[----:B------:R-:W-:Y:S01]  /*14b0*/  SEL R18, R2, RZ, P3 ;  /* 0x000000ff02127207 */ /* 0x000fe20001800000 */
[----:B------:R-:W-:Y:S02]  /*14c0*/  IMAD.MOV R27, RZ, RZ, -R2 ;  /* 0x000000ffff1b7224 */ /* 0x000fe400078e0a02 */
[----:B------:R-:W-:-:S04]  /*14d0*/  IMAD.HI.U32 R2, R6, UR5, RZ ;  /* 0x0000000506027c27 */ /* 0x000fc8000f8e00ff */
[----:B------:R-:W-:Y:S02]  /*14e0*/  IMAD R18, R18, UR47, R25 ;  /* 0x0000002f12127c24 */ /* 0x000fe4000f8e0219 */
[----:B------:R-:W-:-:S04]  /*14f0*/  IMAD.MOV R25, RZ, RZ, -R2 ;  /* 0x000000ffff197224 */ /* 0x000fc800078e0a02 */
[----:B------:R-:W-:-:S05]  /*1500*/  IMAD R6, R25, UR9, R6 ;  /* 0x0000000919067c24 */ /* 0x000fca000f8e0206 */
[C---:B------:R-:W-:Y:S01]  /*1510*/  ISETP.LT.U32.AND P6, PT, R6.reuse, UR9, PT ;  /* 0x0000000906007c0c */ /* 0x040fe2000bfc1070 */
[----:B------:R-:W-:Y:S02]  /*1520*/  IMAD R24, R27, UR50, R24 ;  /* 0x000000321b187c24 */ /* 0x000fe4000f8e0218 */
[----:B------:R-:W0:Y:S10]  /*1530*/  LDC.64 R26, c[0x0][0x3a0] ;  /* 0x0000e800ff1a7b82 */ /* 0x000e340000000a00 */
[----:B------:R-:W-:-:S04]  /*1540*/  @!P6 IADD3 R6, PT, PT, R6, -UR9, RZ ;  /* 0x800000090606ec10 */ /* 0x000fc8000fffe0ff */
[----:B------:R-:W-:Y:S02]  /*1550*/  ISETP.GE.U32.AND P5, PT, R6, UR9, PT ;  /* 0x0000000906007c0c */ /* 0x000fe4000bfa6070 */
[----:B------:R-:W-:Y:S01]  /*1560*/  LOP3.LUT R6, R38, UR50, RZ, 0x3c, !PT ;  /* 0x0000003226067c12 */ /* 0x000fe2000f8e3cff */
[----:B------:R-:W-:Y:S02]  /*1570*/  @!P6 VIADD R2, R2, 0x1 ;  /* 0x000000010202e836 */ /* 0x000fe40000000000 */
[----:B------:R-:W-:Y:S01]  /*1580*/  IMAD R9, R30, UR50, R9 ;  /* 0x000000321e097c24 */ /* 0x000fe2000f8e0209 */
[----:B------:R-:W-:Y:S02]  /*1590*/  ISETP.GE.AND P6, PT, R6, RZ, PT ;  /* 0x000000ff0600720c */ /* 0x000fe40003fc6270 */
[----:B------:R-:W-:-:S05]  /*15a0*/  SHF.R.S64 R30, RZ, 0x1e, R0 ;  /* 0x0000001eff1e7819 */ /* 0x000fca0000001000 */
[----:B------:R-:W-:Y:S02]  /*15b0*/  @P5 IADD3 R2, PT, PT, R2, 0x1, RZ ;  /* 0x0000000102025810 */ /* 0x000fe40007ffe0ff */
[----:B------:R-:W-:-:S04]  /*15c0*/  IADD3 R30, P5, PT, R30, UR36, RZ ;  /* 0x000000241e1e7c10 */ /* 0x000fc8000ffbe0ff */
[----:B------:R-:W-:Y:S01]  /*15d0*/  LEA.HI.X.SX32 R31, R0, UR37, 0x2, P5 ;  /* 0x00000025001f7c11 */ /* 0x000fe2000a8f16ff */
[----:B------:R-:W-:Y:S01]  /*15e0*/  VIADD R0, R23, 0x100 ;  /* 0x0000010017007836 */ /* 0x000fe20000000000 */
[----:B0-----:R-:W-:Y:S01]  /*15f0*/  ISETP.NE.U32.AND P4, PT, R26, 0x1, PT ;  /* 0x000000011a00780c */ /* 0x001fe20003f85070 */
[----:B------:R-:W-:Y:S01]  /*1600*/  @!P6 IMAD.MOV R2, RZ, RZ, -R2 ;  /* 0x000000ffff02e224 */ /* 0x000fe200078e0a02 */
[----:B------:R-:W-:Y:S01]  /*1610*/  SEL R26, R32, RZ, P2 ;  /* 0x000000ff201a7207 */ /* 0x000fe20001000000 */
[----:B------:R0:W5:Y:S01]  /*1620*/  LDG.E R6, desc[UR10][R30.64] ;  /* 0x0000000a1e067981 */ /* 0x000162000c1e1900 */
[----:B------:R-:W-:Y:S02]  /*1630*/  IABS R32, R0 ;  /* 0x0000000000207213 */ /* 0x000fe40000000000 */
[----:B------:R-:W-:Y:S02]  /*1640*/  SEL R2, R21, R2, !P1 ;  /* 0x0000000215027207 */ /* 0x000fe40004800000 */
[----:B------:R-:W-:Y:S01]  /*1650*/  ISETP.NE.AND.EX P4, PT, R27, RZ, PT, P4 ;  /* 0x000000ff1b00720c */ /* 0x000fe20003f85340 */
[----:B------:R-:W-:Y:S01]  /*1660*/  IMAD.HI.U32 R27, R32, UR7, RZ ;  /* 0x00000007201b7c27 */ /* 0x000fe2000f8e00ff */
[----:B------:R-:W-:-:S02]  /*1670*/  IADD3 R25, PT, PT, -R2, RZ, RZ ;  /* 0x000000ff02197210 */ /* 0x000fc40007ffe1ff */
[----:B------:R-:W-:Y:S01]  /*1680*/  SEL R2, R2, RZ, P3 ;  /* 0x000000ff02027207 */ /* 0x000fe20001800000 */
[----:B------:R-:W-:Y:S01]  /*1690*/  IMAD R33, R26, UR46, RZ ;  /* 0x0000002e1a217c24 */ /* 0x000fe2000f8e02ff */
[----:B0-----:R-:W-:-:S03]  /*16a0*/  IADD3 R31, PT, PT, -R27, RZ, RZ ;  /* 0x000000ff1b1f7210 */ /* 0x001fc60007ffe1ff */
        /* <DEDUP_REMOVED lines=10> */
[----:B------:R-:W-:-:S04]  /*1750*/  @!P6 IADD3 R27, PT, PT, -R27, RZ, RZ ;  /* 0x000000ff1b1be210 */ /* 0x000fc80007ffe1ff */
[----:B------:R-:W-:Y:S01]  /*1760*/  SEL R27, R22, R27, !P0 ;  /* 0x0000001b161b7207 */ /* 0x000fe20004000000 */
[----:B------:R-:W-:Y:S01]  /*1770*/  IMAD R17, R2, UR51, R17 ;  /* 0x0000003302117c24 */ /* 0x000fe2000f8e0211 */
[----:B------:R-:W-:-:S03]  /*1780*/  SEL R30, R19, RZ, P4 ;  /* 0x000000ff131e7207 */ /* 0x000fc60002000000 */
[----:B------:R-:W-:Y:S02]  /*1790*/  IMAD.MOV R19, RZ, RZ, -R27 ;  /* 0x000000ffff137224 */ /* 0x000fe400078e0a1b */
[----:B------:R-:W-:Y:S01]  /*17a0*/  IMAD R25, R25, UR50, R38 ;  /* 0x0000003219197c24 */ /* 0x000fe2000f8e0226 */
[----:B------:R-:W-:Y:S01]  /*17b0*/  IADD3 R2, P5, PT, R17, UR38, RZ ;  /* 0x0000002611027c10 */ /* 0x000fe2000ffbe0ff */
[----:B------:R-:W-:Y:S02]  /*17c0*/  IMAD R38, R19, UR49, R0 ;  /* 0x0000003113267c24 */ /* 0x000fe4000f8e0200 */
[----:B------:R-:W-:Y:S01]  /*17d0*/  IMAD R15, R30, UR51, R3 ;  /* 0x000000331e0f7c24 */ /* 0x000fe2000f8e0203 */
[----:B------:R-:W-:Y:S02]  /*17e0*/  LEA.HI.X.SX32 R3, R17, UR39, 0x1, P5 ;  /* 0x0000002711037c11 */ /* 0x000fe4000a8f0eff */
[----:B------:R-:W-:Y:S02]  /*17f0*/  IABS R19, R38 ;  /* 0x0000002600137213 */ /* 0x000fe40000000000 */
[----:B------:R-:W-:Y:S01]  /*1800*/  R2UR UR12, R28 ;  /* 0x000000001c0c72ca */ /* 0x000fe200000e0000 */
[----:B------:R0:W2:Y:S01]  /*1810*/  LDG.E.U8 R2, desc[UR10][R2.64] ;  /* 0x0000000a02027981 */ /* 0x0000a2000c1e1100 */
[----:B------:R-:W-:Y:S01]  /*1820*/  R2UR UR13, R29 ;  /* 0x000000001d0d72ca */ /* 0x000fe200000e0000 */
[----:B------:R-:W-:Y:S01]  /*1830*/  IMAD.HI.U32 R17, R19, UR5, RZ ;  /* 0x0000000513117c27 */ /* 0x000fe2000f8e00ff */
[----:B------:R-:W-:-:S04]  /*1840*/  IADD3 R30, P5, PT, R15, UR38, RZ ;  /* 0x000000260f1e7c10 */ /* 0x000fc8000ffbe0ff */
[----:B------:R-:W-:Y:S02]  /*1850*/  IADD3 R32, PT, PT, -R17, RZ, RZ ;  /* 0x000000ff11207210 */ /* 0x000fe40007ffe1ff */
[----:B------:R-:W-:-:S03]  /*1860*/  LEA.HI.X.SX32 R31, R15, UR39, 0x1, P5 ;  /* 0x000000270f1f7c11 */ /* 0x000fc6000a8f0eff */
[----:B------:R-:W-:Y:S02]  /*1870*/  IMAD R19, R32, UR9, R19 ;  /* 0x0000000920137c24 */ /* 0x000fe4000f8e0213 */
[----:B------:R1:W3:Y:S03]  /*1880*/  LDG.E.U8 R15, desc[UR12][R30.64] ;  /* 0x0000000c1e0f7981 */ /* 0x0002e6000c1e1100 */
[----:B------:R-:W-:Y:S02]  /*1890*/  ISETP.LT.U32.AND P6, PT, R19, UR9, PT ;  /* 0x0000000913007c0c */ /* 0x000fe4000bfc1070 */
[----:B0-----:R-:W-:-:S11]  /*18a0*/  LOP3.LUT R3, R38, UR50, RZ, 0x3c, !PT ;  /* 0x0000003226037c12 */ /* 0x001fd6000f8e3cff */
[----:B------:R-:W-:Y:S01]  /*18b0*/  @!P6 VIADD R19, R19, -UR9 ;  /* 0x800000091313ec36 */ /* 0x000fe20008000000 */
[----:B------:R-:W-:-:S04]  /*18c0*/  @!P6 IADD3 R17, PT, PT, R17, 0x1, RZ ;  /* 0x000000011111e810 */ /* 0x000fc80007ffe0ff */
[----:B------:R-:W-:Y:S02]  /*18d0*/  ISETP.GE.U32.AND P5, PT, R19, UR9, PT ;  /* 0x0000000913007c0c */ /* 0x000fe4000bfa6070 */
[----:B------:R-:W-:Y:S02]  /*18e0*/  ISETP.GE.AND P6, PT, R3, RZ, PT ;  /* 0x000000ff0300720c */ /* 0x000fe40003fc6270 */
[----:B------:R-:W-:-:S09]  /*18f0*/  SEL R27, R27, RZ, P2 ;  /* 0x000000ff1b1b7207 */ /* 0x000fd20001000000 */
[----:B------:R-:W-:-:S05]  /*1900*/  @P5 VIADD R17, R17, 0x1 ;  /* 0x0000000111115836 */ /* 0x000fca0000000000 */
[----:B------:R-:W-:Y:S02]  /*1910*/  @!P6 IADD3 R17, PT, PT, -R17, RZ, RZ ;  /* 0x000000ff1111e210 */ /* 0x000fe40007ffe1ff */
[----:B-1----:R-:W-:Y:S02]  /*1920*/  SHF.R.S64 R30, RZ, 0x1e, R0 ;  /* 0x0000001eff1e7819 */ /* 0x002fe40000001000 */
[----:B------:R-:W-:Y:S01]  /*1930*/  SEL R19, R21, R17, !P1 ;  /* 0x0000001115137207 */ /* 0x000fe20004800000 */
[----:B------:R-:W-:Y:S01]  /*1940*/  IMAD R32, R27, UR46, RZ ;  /* 0x0000002e1b207c24 */ /* 0x000fe2000f8e02ff */
[----:B------:R-:W-:Y:S02]  /*1950*/  IADD3 R3, PT, PT, R23, 0x120, RZ ;  /* 0x0000012017037810 */ /* 0x000fe40007ffe0ff */
[----:B------:R-:W-:Y:S01]  /*1960*/  SEL R27, R19, RZ, P3 ;  /* 0x000000ff131b7207 */ /* 0x000fe20001800000 */
[----:B------:R-:W-:Y:S01]  /*1970*/  IMAD.MOV R17, RZ, RZ, -R19 ;  /* 0x000000ffff117224 */ /* 0x000fe200078e0a13 */
[----:B------:R-:W-:-:S02]  /*1980*/  IADD3 R30, P5, PT, R30, UR36, RZ ;  /* 0x000000241e1e7c10 */ /* 0x000fc4000ffbe0ff */
[----:B------:R-:W-:Y:S02]  /*1990*/  SEL R19, R5, RZ, P4 ;  /* 0x000000ff05137207 */ /* 0x000fe40002000000 */
[----:B------:R-:W-:Y:S02]  /*19a0*/  IABS R33, R3 ;  /* 0x0000000300217213 */ /* 0x000fe40000000000 */
[----:B------:R-:W-:Y:S01]  /*19b0*/  LEA.HI.X.SX32 R31, R0, UR37, 0x2, P5 ;  /* 0x00000025001f7c11 */ /* 0x000fe2000a8f16ff */
[----:B------:R-:W-:Y:S02]  /*19c0*/  IMAD R20, R19, UR51, R20 ;  /* 0x0000003313147c24 */ /* 0x000fe4000f8e0214 */
[----:B------:R-:W-:Y:S02]  /*19d0*/  IMAD.HI.U32 R19, R33, UR7, RZ ;  /* 0x0000000721137c27 */ /* 0x000fe4000f8e00ff */
[----:B------:R0:W5:Y:S02]  /*19e0*/  LDG.E R0, desc[UR10][R30.64] ;  /* 0x0000000a1e007981 */ /* 0x000164000c1e1900 */
[----:B------:R-:W-:-:S02]  /*19f0*/  IMAD R5, R27, UR47, R32 ;  /* 0x0000002f1b057c24 */ /* 0x000fc4000f8e0220 */
        /* <DEDUP_REMOVED lines=12> */
[----:B------:R-:W-:-:S03]  /*1ac0*/  SEL R19, R4, RZ, P4 ;  /* 0x000000ff04137207 */ /* 0x000fc60002000000 */
        /* <DEDUP_REMOVED lines=18> */
[----:B------:R-:W-:-:S03]  /*1bf0*/  VIADD R16, R23, 0x140 ;  /* 0x0000014017107836 */ /* 0x000fc60000000000 */
[----:B------:R-:W-:Y:S01]  /*1c00*/  IADD3 R32, PT, PT, -R8, RZ, RZ ;  /* 0x000000ff08207210 */ /* 0x000fe20007ffe1ff */
[----:B------:R-:W-:Y:S01]  /*1c10*/  IMAD R27, R9, UR46, RZ ;  /* 0x0000002e091b7c24 */ /* 0x000fe2000f8e02ff */
[----:B------:R-:W-:-:S03]  /*1c20*/  SEL R9, R24, RZ, P4 ;  /* 0x000000ff18097207 */ /* 0x000fc60002000000 */
[----:B------:R-:W-:Y:S01]  /*1c30*/  IMAD R32, R32, UR50, R33 ;  /* 0x0000003220207c24 */ /* 0x000fe2000f8e0221 */
[----:B------:R-:W-:Y:S01]  /*1c40*/  IABS R33, R16 ;  /* 0x0000001000217213 */ /* 0x000fe20000000000 */
[----:B------:R-:W-:Y:S01]  /*1c50*/  IMAD R24, R9, UR51, R18 ;  /* 0x0000003309187c24 */ /* 0x000fe2000f8e0212 */
[----:B------:R-:W-:-:S03]  /*1c60*/  SEL R8, R8, RZ, P3 ;  /* 0x000000ff08087207 */ /* 0x000fc60001800000 */
[----:B------:R-:W-:-:S04]  /*1c70*/  IMAD.HI.U32 R18, R33, UR7, RZ ;  /* 0x0000000721127c27 */ /* 0x000fc8000f8e00ff */
[----:B------:R-:W-:Y:S02]  /*1c80*/  IMAD R17, R17, UR50, R38 ;  /* 0x0000003211117c24 */ /* 0x000fe4000f8e0226 */
[----:B------:R-:W-:Y:S01]  /*1c90*/  IMAD R38, R8, UR47, R27 ;  /* 0x0000002f08267c24 */ /* 0x000fe2000f8e021b */
[----:B------:R-:W-:-:S05]  /*1ca0*/  IADD3 R8, PT, PT, -R18, RZ, RZ ;  /* 0x000000ff12087210 */ /* 0x000fca0007ffe1ff */
[----:B------:R-:W-:-:S05]  /*1cb0*/  IMAD R33, R8, UR8, R33 ;  /* 0x0000000808217c24 */ /* 0x000fca000f8e0221 */
[----:B------:R-:W-:Y:S02]  /*1cc0*/  ISETP.LT.U32.AND P6, PT, R33, UR8, PT ;  /* 0x0000000821007c0c */ /* 0x000fe4000bfc1070 */
[----:B------:R-:W-:Y:S02]  /*1cd0*/  SEL R8, R17, RZ, P4 ;  /* 0x000000ff11087207 */ /* 0x000fe40002000000 */
[----:B------:R-:W-:-:S03]  /*1ce0*/  IADD3 R30, P5, PT, R20, UR38, RZ ;  /* 0x00000026141e7c10 */ /* 0x000fc6000ffbe0ff */
[----:B------:R-:W-:Y:S01]  /*1cf0*/  IMAD R27, R8, UR51, R5 ;  /* 0x00000033081b7c24 */ /* 0x000fe2000f8e0205 */
[----:B------:R-:W-:Y:S02]  /*1d00*/  LEA.HI.X.SX32 R31, R20, UR39, 0x1, P5 ;  /* 0x00000027141f7c11 */ /* 0x000fe4000a8f0eff */
[----:B------:R-:W-:-:S03]  /*1d10*/  IADD3 R8, P5, PT, R4, UR38, RZ ;  /* 0x0000002604087c10 */ /* 0x000fc6000ffbe0ff */
[----:B------:R-:W-:Y:S01]  /*1d20*/  @!P6 VIADD R33, R33, -UR8 ;  /* 0x800000082121ec36 */ /* 0x000fe20008000000 */
[----:B------:R-:W-:Y:S01]  /*1d30*/  LEA.HI.X.SX32 R9, R4, UR39, 0x1, P5 ;  /* 0x0000002704097c11 */ /* 0x000fe2000a8f0eff */
[----:B------:R-:W4:Y:S03]  /*1d40*/  LDG.E.U8 R30, desc[UR10][R30.64] ;  /* 0x0000000a1e1e7981 */ /* 0x000f26000c1e1100 */
[----:B------:R-:W-:Y:S02]  /*1d50*/  ISETP.GE.U32.AND P5, PT, R33, UR8, PT ;  /* 0x0000000821007c0c */ /* 0x000fe4000bfa6070 */
[----:B------:R-:W-:Y:S01]  /*1d60*/  LOP3.LUT R4, R16, UR49, RZ, 0x3c, !PT ;  /* 0x0000003110047c12 */ /* 0x000fe2000f8e3cff */
[----:B------:R0:W5:Y:S01]  /*1d70*/  LDG.E.U8 R33, desc[UR12][R8.64] ;  /* 0x0000000c08217981 */ /* 0x000162000c1e1100 */
[----:B------:R-:W-:Y:S02]  /*1d80*/  @!P6 IADD3 R18, PT, PT, R18, 0x1, RZ ;  /* 0x000000011212e810 */ /* 0x000fe40007ffe0ff */
[----:B------:R-:W-:-:S07]  /*1d90*/  ISETP.GE.AND P6, PT, R4, RZ, PT ;  /* 0x000000ff0400720c */ /* 0x000fce0003fc6270 */
[----:B------:R-:W-:Y:S01]  /*1da0*/  @P5 VIADD R18, R18, 0x1 ;  /* 0x0000000112125836 */ /* 0x000fe20000000000 */
[----:B------:R-:W-:-:S04]  /*1db0*/  SEL R17, R32, RZ, P4 ;  /* 0x000000ff20117207 */ /* 0x000fc80002000000 */
[----:B------:R-:W-:Y:S01]  /*1dc0*/  MOV R39, R18 ;  /* 0x0000001200277202 */ /* 0x000fe20000000f00 */
[----:B------:R-:W-:-:S04]  /*1dd0*/  IMAD R17, R17, UR51, R38 ;  /* 0x0000003311117c24 */ /* 0x000fc8000f8e0226 */
[----:B------:R-:W-:Y:S01]  /*1de0*/  @!P6 IMAD.MOV R39, RZ, RZ, -R39 ;  /* 0x000000ffff27e224 */ /* 0x000fe200078e0a27 */
[----:B------:R-:W-:-:S04]  /*1df0*/  IADD3 R4, P5, PT, R19, UR38, RZ ;  /* 0x0000002613047c10 */ /* 0x000fc8000ffbe0ff */
[----:B------:R-:W-:-:S04]  /*1e00*/  SEL R38, R22, R39, !P0 ;  /* 0x0000002716267207 */ /* 0x000fc80004000000 */
[----:B0-----:R-:W-:Y:S02]  /*1e10*/  IADD3 R9, PT, PT, -R38, RZ, RZ ;  /* 0x000000ff26097210 */ /* 0x001fe40007ffe1ff */
[----:B------:R-:W-:Y:S02]  /*1e20*/  LEA.HI.X.SX32 R5, R19, UR39, 0x1, P5 ;  /* 0x0000002713057c11 */ /* 0x000fe4000a8f0eff */
[C---:B------:R-:W-:Y:S01]  /*1e30*/  IADD3 R18, P5, PT, R24.reuse, UR38, RZ ;  /* 0x0000002618127c10 */ /* 0x040fe2000ffbe0ff */
[----:B------:R-:W-:Y:S01]  /*1e40*/  IMAD R40, R9, UR49, R16 ;  /* 0x0000003109287c24 */ /* 0x000fe2000f8e0210 */
[----:B------:R-:W-:Y:S01]  /*1e50*/  SEL R25, R25, RZ, P4 ;  /* 0x000000ff19197207 */ /* 0x000fe20002000000 */
[----:B------:R0:W5:Y:S01]  /*1e60*/  LDG.E.U8 R20, desc[UR10][R4.64] ;  /* 0x0000000a04147981 */ /* 0x000162000c1e1100 */
[----:B------:R-:W-:Y:S01]  /*1e70*/  LEA.HI.X.SX32 R19, R24, UR39, 0x1, P5 ;  /* 0x0000002718137c11 */ /* 0x000fe2000a8f0eff */
[----:B------:R-:W1:Y:S02]  /*1e80*/  LDC.64 R8, c[0x0][0x3e8] ;  /* 0x0000fa00ff087b82 */ /* 0x000e640000000a00 */
[----:B------:R-:W-:-:S02]  /*1e90*/  IMAD R25, R25, UR51, R26 ;  /* 0x0000003319197c24 */ /* 0x000fc4000f8e021a */
[----:B------:R2:W5:Y:S01]  /*1ea0*/  LDG.E.U8 R39, desc[UR12][R18.64] ;  /* 0x0000000c12277981 */ /* 0x000562000c1e1100 */
[----:B0-----:R-:W-:Y:S02]  /*1eb0*/  IABS R4, R40 ;  /* 0x0000002800047213 */ /* 0x001fe40000000000 */
[----:B------:R-:W-:-:S03]  /*1ec0*/  IADD3 R24, P5, PT, R25, UR38, RZ ;  /* 0x0000002619187c10 */ /* 0x000fc6000ffbe0ff */
[----:B--2---:R-:W-:Y:S01]  /*1ed0*/  IMAD.HI.U32 R18, R4, UR5, RZ ;  /* 0x0000000504127c27 */ /* 0x004fe2000f8e00ff */
[----:B------:R-:W-:-:S03]  /*1ee0*/  LEA.HI.X.SX32 R25, R25, UR39, 0x1, P5 ;  /* 0x0000002719197c11 */ /* 0x000fc6000a8f0eff */
[----:B------:R-:W-:Y:S01]  /*1ef0*/  IMAD.MOV R19, RZ, RZ, -R18 ;  /* 0x000000ffff137224 */ /* 0x000fe200078e0a12 */
[----:B------:R-:W-:-:S03]  /*1f00*/  IADD3 R26, P5, PT, R27, UR38, RZ ;  /* 0x000000261b1a7c10 */ /* 0x000fc6000ffbe0ff */
[----:B------:R-:W-:Y:S01]  /*1f10*/  IMAD R19, R19, UR9, R4 ;  /* 0x0000000913137c24 */ /* 0x000fe2000f8e0204 */
[----:B------:R-:W-:Y:S02]  /*1f20*/  SHF.R.S64 R4, RZ, 0x1e, R3 ;  /* 0x0000001eff047819 */ /* 0x000fe40000001003 */
[----:B------:R-:W-:Y:S02]  /*1f30*/  LEA.HI.X.SX32 R27, R27, UR39, 0x1, P5 ;  /* 0x000000271b1b7c11 */ /* 0x000fe4000a8f0eff */
[----:B------:R-:W-:Y:S02]  /*1f40*/  ISETP.NE.AND P1, PT, R2, RZ, PT ;  /* 0x000000ff0200720c */ /* 0x000fe40003f25270 */
[----:B------:R-:W-:Y:S01]  /*1f50*/  IADD3 R4, P5, PT, R4, UR36, RZ ;  /* 0x0000002404047c10 */ /* 0x000fe2000ffbe0ff */
[----:B------:R-:W2:Y:S01]  /*1f60*/  LDG.E.U8 R41, desc[UR10][R26.64] ;  /* 0x0000000a1a297981 */ /* 0x000ea2000c1e1100 */
[----:B------:R-:W-:Y:S02]  /*1f70*/  SHF.R.S64 R2, RZ, 0x1e, R16 ;  /* 0x0000001eff027819 */ /* 0x000fe40000001010 */
[----:B------:R-:W-:-:S02]  /*1f80*/  LEA.HI.X.SX32 R5, R3, UR37, 0x2, P5 ;  /* 0x0000002503057c11 */ /* 0x000fc4000a8f16ff */
[----:B------:R-:W-:-:S04]  /*1f90*/  IADD3 R2, P5, PT, R2, UR36, RZ ;  /* 0x0000002402027c10 */ /* 0x000fc8000ffbe0ff */
[----:B------:R-:W-:Y:S02]  /*1fa0*/  LEA.HI.X.SX32 R3, R16, UR37, 0x2, P5 ;  /* 0x0000002510037c11 */ /* 0x000fe4000a8f16ff */
[----:B------:R-:W-:Y:S02]  /*1fb0*/  ISETP.LT.U32.AND P5, PT, R19, UR9, PT ;  /* 0x0000000913007c0c */ /* 0x000fe4000bfa1070 */
[----:B---3--:R-:W-:Y:S01]  /*1fc0*/  ISETP.NE.AND P6, PT, R15, RZ, PT ;  /* 0x000000ff0f00720c */ /* 0x008fe20003fc5270 */
[----:B------:R-:W-:Y:S01]  /*1fd0*/  VIADD R15, R23, 0x160 ;  /* 0x00000160170f7836 */ /* 0x000fe20000000000 */
[----:B-1----:R-:W-:-:S04]  /*1fe0*/  R2UR UR4, R9 ;  /* 0x00000000090472ca */ /* 0x002fc800000e0000 */
[----:B------:R-:W-:Y:S02]  /*1ff0*/  IABS R16, R15 ;  /* 0x0000000f00107213 */ /* 0x000fe40000000000 */
[----:B------:R-:W-:-:S03]  /*2000*/  P2R R31, PR, RZ, 0x2 ;  /* 0x00000002ff1f7803 */ /* 0x000fc60000000000 */
[----:B------:R-:W-:Y:S01]  /*2010*/  @!P5 IADD3 R19, PT, PT, R19, -UR9, RZ ;  /* 0x800000091313dc10 */ /* 0x000fe2000fffe0ff */
[----:B------:R-:W-:-:S03]  /*2020*/  IMAD.HI.U32 R9, R16, UR7, RZ ;  /* 0x0000000710097c27 */ /* 0x000fc6000f8e00ff */
[----:B------:R-:W-:Y:S02]  /*2030*/  ISETP.GE.U32.AND P1, PT, R19, UR9, PT ;  /* 0x0000000913007c0c */ /* 0x000fe4000bf26070 */
[----:B------:R-:W-:-:S05]  /*2040*/  IADD3 R19, PT, PT, -R9, RZ, RZ ;  /* 0x000000ff09137210 */ /* 0x000fca0007ffe1ff */
[----:B------:R-:W-:Y:S01]  /*2050*/  IMAD R16, R19, UR8, R16 ;  /* 0x0000000813107c24 */ /* 0x000fe2000f8e0210 */
[----:B------:R-:W-:-:S04]  /*2060*/  P2R R32, PR, RZ, 0x40 ;  /* 0x00000040ff207803 */ /* 0x000fc80000000000 */
[----:B------:R-:W-:Y:S02]  /*2070*/  ISETP.LT.U32.AND P6, PT, R16, UR8, PT ;  /* 0x0000000810007c0c */ /* 0x000fe4000bfc1070 */
[----:B------:R-:W-:Y:S02]  /*2080*/  R2UR UR14, R28 ;  /* 0x000000001c0e72ca */ /* 0x000fe400000e0000 */
[----:B------:R-:W-:Y:S01]  /*2090*/  R2UR UR15, R29 ;  /* 0x000000001d0f72ca */ /* 0x000fe200000e0000 */
[----:B------:R-:W-:-:S08]  /*20a0*/  @!P5 VIADD R18, R18, 0x1 ;  /* 0x000000011212d836 */ /* 0x000fd00000000000 */
[----:B------:R-:W-:Y:S01]  /*20b0*/  @!P6 VIADD R16, R16, -UR8 ;  /* 0x800000081010ec36 */ /* 0x000fe20008000000 */
[----:B------:R-:W-:-:S03]  /*20c0*/  @!P6 IADD3 R9, PT, PT, R9, 0x1, RZ ;  /* 0x000000010909e810 */ /* 0x000fc60007ffe0ff */
[----:B------:R0:W3:Y:S01]  /*20d0*/  LDG.E.U8 R24, desc[UR14][R24.64] ;  /* 0x0000000e18187981 */ /* 0x0000e2000c1e1100 */
[----:B------:R-:W-:Y:S02]  /*20e0*/  ISETP.GE.U32.AND P5, PT, R16, UR8, PT ;  /* 0x0000000810007c0c */ /* 0x000fe4000bfa6070 */
[----:B------:R-:W-:Y:S02]  /*20f0*/  LOP3.LUT R16, R15, UR49, RZ, 0x3c, !PT ;  /* 0x000000310f107c12 */ /* 0x000fe4000f8e3cff */
[----:B0-----:R-:W-:-:S09]  /*2100*/  LOP3.LUT R25, R40, UR50, RZ, 0x3c, !PT ;  /* 0x0000003228197c12 */ /* 0x001fd2000f8e3cff */
[----:B------:R-:W-:Y:S02]  /*2110*/  @P5 IADD3 R9, PT, PT, R9, 0x1, RZ ;  /* 0x0000000109095810 */ /* 0x000fe40007ffe0ff */
[----:B------:R-:W-:Y:S02]  /*2120*/  ISETP.GE.AND P6, PT, R25, RZ, PT ;  /* 0x000000ff1900720c */ /* 0x000fe40003fc6270 */
[----:B------:R-:W-:Y:S01]  /*2130*/  ISETP.GE.AND P5, PT, R16, RZ, PT ;  /* 0x000000ff1000720c */ /* 0x000fe20003fa6270 */
[----:B------:R-:W-:Y:S01]  /*2140*/  @P1 VIADD R18, R18, 0x1 ;  /* 0x0000000112121836 */ /* 0x000fe20000000000 */
[----:B------:R-:W-:Y:S02]  /*2150*/  MOV R27, R9 ;  /* 0x00000009001b7202 */ /* 0x000fe40000000f00 */
[----:B------:R-:W-:Y:S01]  /*2160*/  ISETP.NE.AND P1, PT, RZ, UR50, PT ;  /* 0x00000032ff007c0c */ /* 0x000fe2000bf25270 */
[----:B------:R0:W2:Y:S06]  /*2170*/  LDG.E R9, desc[UR10][R4.64] ;  /* 0x0000000a04097981 */ /* 0x0000ac000c1e1900 */
[----:B------:R-:W-:-:S02]  /*2180*/  @!P6 IADD3 R18, PT, PT, -R18, RZ, RZ ;  /* 0x000000ff1212e210 */ /* 0x000fc40007ffe1ff */
[----:B------:R-:W-:Y:S02]  /*2190*/  @!P5 IMAD.MOV R27, RZ, RZ, -R27 ;  /* 0x000000ffff1bd224 */ /* 0x000fe400078e0a1b */
[----:B------:R-:W-:-:S03]  /*21a0*/  SEL R18, R21, R18, !P1 ;  /* 0x0000001215127207 */ /* 0x000fc60004800000 */
[----:B------:R-:W-:Y:S02]  /*21b0*/  SEL R27, R22, R27, !P0 ;  /* 0x0000001b161b7207 */ /* 0x000fe40004000000 */
[----:B------:R-:W-:Y:S01]  /*21c0*/  IMAD.MOV R19, RZ, RZ, -R18 ;  /* 0x000000ffff137224 */ /* 0x000fe200078e0a12 */
[----:B------:R-:W-:Y:S02]  /*21d0*/  SEL R38, R38, RZ, P2 ;  /* 0x000000ff26267207 */ /* 0x000fe40001000000 */
[----:B0-----:R-:W-:Y:S01]  /*21e0*/  IADD3 R4, PT, PT, -R27, RZ, RZ ;  /* 0x000000ff1b047210 */ /* 0x001fe20007ffe1ff */
[----:B------:R-:W-:Y:S02]  /*21f0*/  IMAD R40, R19, UR50, R40 ;  /* 0x0000003213287c24 */ /* 0x000fe4000f8e0228 */
[----:B------:R-:W-:Y:S02]  /*2200*/  IMAD R19, R38, UR46, RZ ;  /* 0x0000002e26137c24 */ /* 0x000fe4000f8e02ff */
[----:B------:R-:W-:Y:S01]  /*2210*/  IMAD R38, R4, UR49, R15 ;  /* 0x0000003104267c24 */ /* 0x000fe2000f8e020f */
[----:B------:R-:W-:-:S04]  /*2220*/  IADD3 R16, P5, PT, R17, UR38, RZ ;  /* 0x0000002611107c10 */ /* 0x000fc8000ffbe0ff */
[----:B------:R-:W-:Y:S02]  /*2230*/  IABS R5, R38 ;  /* 0x0000002600057213 */ /* 0x000fe40000000000 */
[----:B------:R-:W-:-:S03]  /*2240*/  LEA.HI.X.SX32 R17, R17, UR39, 0x1, P5 ;  /* 0x0000002711117c11 */ /* 0x000fc6000a8f0eff */
[----:B------:R-:W-:Y:S02]  /*2250*/  IMAD.HI.U32 R4, R5, UR5, RZ ;  /* 0x0000000505047c27 */ /* 0x000fe4000f8e00ff */
[----:B------:R0:W2:Y:S02]  /*2260*/  LDG.E.U8 R25, desc[UR10][R16.64] ;  /* 0x0000000a10197981 */ /* 0x0000a4000c1e1100 */
[----:B0-----:R-:W-:-:S04]  /*2270*/  IMAD.MOV R16, RZ, RZ, -R4 ;  /* 0x000000ffff107224 */ /* 0x001fc800078e0a04 */
        /* <DEDUP_REMOVED lines=8> */
[----:B------:R-:W-:Y:S02]  /*2300*/  @P5 IADD3 R4, PT, PT, R4, 0x1, RZ ;  /* 0x0000000104045810 */ /* 0x000fe40007ffe0ff */
[----:B------:R-:W-:Y:S01]  /*2310*/  ISETP.GE.AND P5, PT, R5, RZ, PT ;  /* 0x000000ff0500720c */ /* 0x000fe20003fa6270 */
[----:B------:R-:W-:Y:S02]  /*2320*/  IMAD R19, R18, UR47, R19 ;  /* 0x0000002f12137c24 */ /* 0x000fe4000f8e0213 */
[----:B------:R-:W-:Y:S02]  /*2330*/  IMAD.MOV.U32 R18, RZ, RZ, R4 ;  /* 0x000000ffff127224 */ /* 0x000fe400078e0004 */
[----:B------:R-:W-:Y:S01]  /*2340*/  IMAD R19, R40, UR51, R19 ;  /* 0x0000003328137c24 */ /* 0x000fe2000f8e0213 */
[----:B------:R-:W-:-:S07]  /*2350*/  SHF.R.S64 R16, RZ, 0x1e, R15 ;  /* 0x0000001eff107819 */ /* 0x000fce000000100f */
[----:B------:R-:W-:Y:S02]  /*2360*/  @!P5 IADD3 R18, PT, PT, -R18, RZ, RZ ;  /* 0x000000ff1212d210 */ /* 0x000fe40007ffe1ff */
[C---:B------:R-:W-:Y:S02]  /*2370*/  IADD3 R4, P5, PT, R19.reuse, UR38, RZ ;  /* 0x0000002613047c10 */ /* 0x040fe4000ffbe0ff */
[----:B------:R-:W-:Y:S02]  /*2380*/  IADD3 R16, P6, PT, R16, UR36, RZ ;  /* 0x0000002410107c10 */ /* 0x000fe4000ffde0ff */
[----:B------:R-:W-:Y:S02]  /*2390*/  LEA.HI.X.SX32 R5, R19, UR39, 0x1, P5 ;  /* 0x0000002713057c11 */ /* 0x000fe4000a8f0eff */
[----:B------:R-:W-:Y:S02]  /*23a0*/  SEL R18, R21, R18, !P1 ;  /* 0x0000001215127207 */ /* 0x000fe40004800000 */
[----:B------:R-:W-:Y:S01]  /*23b0*/  SEL R19, R27, RZ, P2 ;  /* 0x000000ff1b137207 */ /* 0x000fe20001000000 */
[----:B------:R-:W2:Y:S01]  /*23c0*/  LDG.E.U8 R43, desc[UR10][R4.64] ;  /* 0x0000000a042b7981 */ /* 0x000ea2000c1e1100 */
[----:B------:R-:W-:-:S02]  /*23d0*/  LEA.HI.X.SX32 R17, R15, UR37, 0x2, P6 ;  /* 0x000000250f117c11 */ /* 0x000fc4000b0f16ff */
[----:B------:R-:W-:Y:S01]  /*23e0*/  SEL R26, R18, RZ, P3 ;  /* 0x000000ff121a7207 */ /* 0x000fe20001800000 */
[----:B------:R0:W2:Y:S01]  /*23f0*/  LDG.E R15, desc[UR10][R2.64] ;  /* 0x0000000a020f7981 */ /* 0x0000a2000c1e1900 */
[----:B------:R-:W-:Y:S02]  /*2400*/  IMAD R19, R19, UR46, RZ ;  /* 0x0000002e13137c24 */ /* 0x000fe4000f8e02ff */
[----:B------:R-:W-:Y:S01]  /*2410*/  IMAD.MOV R27, RZ, RZ, -R18 ;  /* 0x000000ffff1b7224 */ /* 0x000fe200078e0a12 */
[----:B------:R1:W2:Y:S01]  /*2420*/  LDG.E R16, desc[UR10][R16.64] ;  /* 0x0000000a10107981 */ /* 0x0002a2000c1e1900 */
[----:B------:R-:W-:Y:S01]  /*2430*/  IMAD R19, R26, UR47, R19 ;  /* 0x0000002f1a137c24 */ /* 0x000fe2000f8e0213 */
[----:B0-----:R-:W-:-:S04]  /*2440*/  IADD3 R2, PT, PT, R23, 0x180, RZ ;  /* 0x0000018017027810 */ /* 0x001fc80007ffe0ff */
        /* <DEDUP_REMOVED lines=9> */
[----:B------:R-:W-:-:S05]  /*24e0*/  IMAD R18, R27, UR50, R38 ;  /* 0x000000321b127c24 */ /* 0x000fca000f8e0226 */
[----:B------:R-:W-:-:S05]  /*24f0*/  SEL R18, R18, RZ, P4 ;  /* 0x000000ff12127207 */ /* 0x000fca0002000000 */
[----:B------:R-:W-:Y:S02]  /*2500*/  @P5 IADD3 R3, PT, PT, R3, 0x1, RZ ;  /* 0x0000000103035810 */ /* 0x000fe40007ffe0ff */
[----:B------:R-:W-:Y:S01]  /*2510*/  ISETP.GE.AND P5, PT, R4, RZ, PT ;  /* 0x000000ff0400720c */ /* 0x000fe20003fa6270 */
[----:B------:R-:W-:-:S12]  /*2520*/  IMAD R18, R18, UR51, R19 ;  /* 0x0000003312127c24 */ /* 0x000fd8000f8e0213 */
[----:B------:R-:W-:Y:S01]  /*2530*/  @!P5 IMAD.MOV R3, RZ, RZ, -R3 ;  /* 0x000000ffff03d224 */ /* 0x000fe200078e0a03 */
[----:B------:R-:W-:-:S04]  /*2540*/  IADD3 R26, P5, PT, R18, UR38, RZ ;  /* 0x00000026121a7c10 */ /* 0x000fc8000ffbe0ff */
[----:B------:R-:W-:Y:S02]  /*2550*/  LEA.HI.X.SX32 R27, R18, UR39, 0x1, P5 ;  /* 0x00000027121b7c11 */ /* 0x000fe4000a8f0eff */
[----:B------:R-:W-:Y:S01]  /*2560*/  SEL R18, R22, R3, !P0 ;  /* 0x0000000316127207 */ /* 0x000fe20004000000 */
[----:B------:R-:W-:Y:S02]  /*2570*/  VIADD R19, R23, 0x1a0 ;  /* 0x000001a017137836 */ /* 0x000fe40000000000 */
[----:B------:R0:W2:Y:S01]  /*2580*/  LDG.E.U8 R26, desc[UR10][R26.64] ;  /* 0x0000000a1a1a7981 */ /* 0x0000a2000c1e1100 */
        /* <DEDUP_REMOVED lines=16> */
[C---:B-1----:R-:W-:Y:S01]  /*2690*/  IADD3 R17, PT, PT, -R3.reuse, RZ, RZ ;  /* 0x000000ff03117210 */ /* 0x042fe20007ffe1ff */
[----:B------:R-:W-:Y:S01]  /*26a0*/  IMAD R4, R4, UR46, RZ ;  /* 0x0000002e04047c24 */ /* 0x000fe2000f8e02ff */
[----:B------:R-:W-:-:S03]  /*26b0*/  SEL R3, R3, RZ, P3 ;  /* 0x000000ff03037207 */ /* 0x000fc60001800000 */
[----:B------:R-:W-:Y:S01]  /*26c0*/  IMAD R17, R17, UR50, R38 ;  /* 0x0000003211117c24 */ /* 0x000fe2000f8e0226 */
[----:B0-----:R-:W-:Y:S01]  /*26d0*/  IABS R27, R19 ;  /* 0x00000013001b7213 */ /* 0x001fe20000000000 */
[----:B------:R-:W-:-:S03]  /*26e0*/  IMAD R18, R3, UR47, R4 ;  /* 0x0000002f03127c24 */ /* 0x000fc6000f8e0204 */
[----:B------:R-:W-:Y:S02]  /*26f0*/  SEL R17, R17, RZ, P4 ;  /* 0x000000ff11117207 */ /* 0x000fe40002000000 */
[----:B------:R-:W-:-:S03]  /*2700*/  SHF.R.S64 R4, RZ, 0x1e, R2 ;  /* 0x0000001eff047819 */ /* 0x000fc60000001002 */
[----:B------:R-:W-:Y:S02]  /*2710*/  IMAD R17, R17, UR51, R18 ;  /* 0x0000003311117c24 */ /* 0x000fe4000f8e0212 */
[----:B------:R-:W-:Y:S01]  /*2720*/  IMAD.HI.U32 R18, R27, UR7, RZ ;  /* 0x000000071b127c27 */ /* 0x000fe2000f8e00ff */
[----:B------:R-:W-:-:S04]  /*2730*/  IADD3 R4, P5, PT, R4, UR36, RZ ;  /* 0x0000002404047c10 */ /* 0x000fc8000ffbe0ff */
[----:B------:R-:W-:Y:S02]  /*2740*/  IADD3 R38, PT, PT, -R18, RZ, RZ ;  /* 0x000000ff12267210 */ /* 0x000fe40007ffe1ff */
[----:B------:R-:W-:Y:S02]  /*2750*/  LEA.HI.X.SX32 R5, R2, UR37, 0x2, P5 ;  /* 0x0000002502057c11 */ /* 0x000fe4000a8f16ff */
[----:B------:R-:W-:Y:S01]  /*2760*/  IADD3 R2, P5, PT, R17, UR38, RZ ;  /* 0x0000002611027c10 */ /* 0x000fe2000ffbe0ff */
[----:B------:R-:W-:-:S03]  /*2770*/  IMAD R27, R38, UR8, R27 ;  /* 0x00000008261b7c24 */ /* 0x000fc6000f8e021b */
[----:B------:R-:W-:Y:S02]  /*2780*/  LEA.HI.X.SX32 R3, R17, UR39, 0x1, P5 ;  /* 0x0000002711037c11 */ /* 0x000fe4000a8f0eff */
[C---:B------:R-:W-:Y:S01]  /*2790*/  ISETP.LT.U32.AND P5, PT, R27.reuse, UR8, PT ;  /* 0x000000081b007c0c */ /* 0x040fe2000bfa1070 */
[----:B------:R-:W2:Y:S04]  /*27a0*/  LDG.E R17, desc[UR10][R4.64] ;  /* 0x0000000a04117981 */ /* 0x000ea8000c1e1900 */
        /* <DEDUP_REMOVED lines=28> */
[----:B------:R-:W-:Y:S01]  /*2970*/  IMAD R3, R3, UR50, R38 ;  /* 0x0000003203037c24 */ /* 0x000fe2000f8e0226 */
[----:B------:R-:W-:Y:S01]  /*2980*/  SHF.R.S64 R18, RZ, 0x1e, R19 ;  /* 0x0000001eff127819 */ /* 0x000fe20000001013 */
[----:B------:R-:W-:Y:S01]  /*2990*/  IMAD R2, R2, UR47, R5 ;  /* 0x0000002f02027c24 */ /* 0x000fe2000f8e0205 */
[----:B------:R-:W-:Y:S02]  /*29a0*/  IADD3 R5, PT, PT, R23, 0x1c0, RZ ;  /* 0x000001c017057810 */ /* 0x000fe40007ffe0ff */
[----:B------:R-:W-:Y:S02]  /*29b0*/  SEL R3, R3, RZ, P4 ;  /* 0x000000ff03037207 */ /* 0x000fe40002000000 */
[----:B------:R-:W-:Y:S02]  /*29c0*/  IADD3 R18, P5, PT, R18, UR36, RZ ;  /* 0x0000002412127c10 */ /* 0x000fe4000ffbe0ff */
[----:B----4-:R-:W-:Y:S02]  /*29d0*/  ISETP.NE.AND P6, PT, R30, RZ, PT ;  /* 0x000000ff1e00720c */ /* 0x010fe40003fc5270 */
[----:B------:R-:W-:Y:S01]  /*29e0*/  IABS R30, R5 ;  /* 0x00000005001e7213 */ /* 0x000fe20000000000 */
[----:B------:R-:W-:Y:S01]  /*29f0*/  IMAD R3, R3, UR51, R2 ;  /* 0x0000003303037c24 */ /* 0x000fe2000f8e0202 */
[----:B------:R-:W-:-:S03]  /*2a00*/  LEA.HI.X.SX32 R19, R19, UR37, 0x2, P5 ;  /* 0x0000002513137c11 */ /* 0x000fc6000a8f16ff */
[----:B------:R-:W-:Y:S01]  /*2a10*/  IMAD.HI.U32 R4, R30, UR7, RZ ;  /* 0x000000071e047c27 */ /* 0x000fe2000f8e00ff */
[C---:B------:R-:W-:Y:S01]  /*2a20*/  IADD3 R2, P5, PT, R3.reuse, UR38, RZ ;  /* 0x0000002603027c10 */ /* 0x040fe2000ffbe0ff */
[----:B------:R0:W4:Y:S03]  /*2a30*/  LDG.E R18, desc[UR10][R18.64] ;  /* 0x0000000a12127981 */ /* 0x000126000c1e1900 */
        /* <DEDUP_REMOVED lines=82> */
[----:B------:R-:W-:Y:S01]  /*2f60*/  SEL R2, R2, RZ, P3 ;  /* 0x000000ff02027207 */ /* 0x000fe20001800000 */
[----:B------:R-:W-:Y:S01]  /*2f70*/  IMAD R3, R3, UR50, R44 ;  /* 0x0000003203037c24 */ /* 0x000fe2000f8e022c */
[----:B------:R-:W-:Y:S02]  /*2f80*/  SHF.R.S64 R4, RZ, 0x1e, R20 ;  /* 0x0000001eff047819 */ /* 0x000fe40000001014 */
[----:B---3--:R-:W-:Y:S02]  /*2f90*/  ISETP.NE.AND P6, PT, R24, RZ, PT ;  /* 0x000000ff1800720c */ /* 0x008fe40003fc5270 */
[----:B------:R-:W-:Y:S01]  /*2fa0*/  IADD3 R24, PT, PT, R23, 0x200, RZ ;  /* 0x0000020017187810 */ /* 0x000fe20007ffe0ff */
        /* <DEDUP_REMOVED lines=8> */
[----:B------:R0:W3:Y:S03]  /*3030*/  LDG.E R20, desc[UR10][R4.64] ;  /* 0x0000000a04147981 */ /* 0x0000e6000c1e1900 */
[----:B------:R-:W-:Y:S02]  /*3040*/  LEA.HI.X.SX32 R3, R3, UR39, 0x1, P5 ;  /* 0x0000002703037c11 */ /* 0x000fe4000a8f0eff */
[----:B--2---:R-:W-:-:S03]  /*3050*/  ISETP.NE.AND P5, PT, R41, RZ, PT ;  /* 0x000000ff2900720c */ /* 0x004fc60003fa5270 */
        /* <DEDUP_REMOVED lines=47> */
[----:B------:R-:W-:-:S03]  /*3350*/  ISETP.NE.AND P5, PT, R43, RZ, PT ;  /* 0x000000ff2b00720c */ /* 0x000fc60003fa5270 */
        /* <DEDUP_REMOVED lines=87> */
[----:B-----5:R-:W-:Y:S01]  /*38d0*/  ISETP.NE.AND P6, PT, R27, RZ, PT ;  /* 0x000000ff1b00720c */ /* 0x020fe20003fc5270 */
[----:B------:R-:W-:Y:S01]  /*38e0*/  VIADD R27, R23, 0x260 ;  /* 0x00000260171b7836 */ /* 0x000fe20000000000 */
[----:B------:R-:W-:Y:S02]  /*38f0*/  LEA.HI.X.SX32 R5, R26, UR37, 0x2, P5 ;  /* 0x000000251a057c11 */ /* 0x000fe4000a8f16ff */
[----:B------:R-:W-:-:S02]  /*3900*/  IADD3 R2, P5, PT, R3, UR38, RZ ;  /* 0x0000002603027c10 */ /* 0x000fc4000ffbe0ff */
[----:B------:R-:W-:Y:S01]  /*3910*/  IABS R51, R27 ;  /* 0x0000001b00337213 */ /* 0x000fe20000000000 */
[----:B------:R0:W5:Y:S01]  /*3920*/  LDG.E R26, desc[UR10][R4.64] ;  /* 0x0000000a041a7981 */ /* 0x000162000c1e1900 */
[----:B------:R-:W-:Y:S02]  /*3930*/  LEA.HI.X.SX32 R3, R3, UR39, 0x1, P5 ;  /* 0x0000002703037c11 */ /* 0x000fe4000a8f0eff */
[----:B----4-:R-:W-:Y:S01]  /*3940*/  ISETP.NE.AND P5, PT, R30, RZ, PT ;  /* 0x000000ff1e00720c */ /* 0x010fe20003fa5270 */
        /* <DEDUP_REMOVED lines=40> */
[----:B------:R-:W-:Y:S02]  /*3bd0*/  IABS R53, R23 ;  /* 0x0000001700357213 */ /* 0x000fe40000000000 */
[C---:B------:R-:W-:Y:S01]  /*3be0*/  IADD3 R2, P5, PT, R3.reuse, UR38, RZ ;  /* 0x0000002603027c10 */ /* 0x040fe2000ffbe0ff */
[----:B------:R-:W5:Y:S03]  /*3bf0*/  LDG.E R27, desc[UR10][R4.64] ;  /* 0x0000000a041b7981 */ /* 0x000f66000c1e1900 */
[----:B------:R-:W-:Y:S02]  /*3c00*/  LEA.HI.X.SX32 R3, R3, UR39, 0x1, P5 ;  /* 0x0000002703037c11 */ /* 0x000fe4000a8f0eff */
[----:B--2---:R-:W-:Y:S01]  /*3c10*/  ISETP.NE.AND P5, PT, R44, RZ, PT ;  /* 0x000000ff2c00720c */ /* 0x004fe20003fa5270 */
        /* <DEDUP_REMOVED lines=32> */
[----:B------:R-:W-:Y:S02]  /*3e20*/  IABS R4, R44 ;  /* 0x0000002c00047213 */ /* 0x000fe40000000000 */
[----:B------:R-:W-:Y:S01]  /*3e30*/  P2R R55, PR, RZ, 0x40 ;  /* 0x00000040ff377803 */ /* 0x000fe20000000000 */
[----:B------:R-:W-:Y:S01]  /*3e40*/  IMAD.MOV R3, RZ, RZ, -R2 ;  /* 0x000000ffff037224 */ /* 0x000fe200078e0a02 */
[----:B------:R-:W-:Y:S02]  /*3e50*/  SEL R2, R2, RZ, P3 ;  /* 0x000000ff02027207 */ /* 0x000fe40001800000 */
[----:B---3--:R-:W-:Y:S01]  /*3e60*/  ISETP.NE.AND P6, PT, R46, RZ, PT ;  /* 0x000000ff2e00720c */ /* 0x008fe20003fc5270 */
[----:B------:R-:W-:Y:S01]  /*3e70*/  IMAD.HI.U32 R46, R4, UR7, RZ ;  /* 0x00000007042e7c27 */ /* 0x000fe2000f8e00ff */
[----:B------:R-:W-:-:S03]  /*3e80*/  ISETP.NE.AND P5, PT, R52, RZ, PT ;  /* 0x000000ff3400720c */ /* 0x000fc60003fa5270 */
[----:B------:R-:W-:Y:S02]  /*3e90*/  IMAD R2, R2, UR47, R5 ;  /* 0x0000002f02027c24 */ /* 0x000fe4000f8e0205 */
[----:B------:R-:W-:Y:S01]  /*3ea0*/  IMAD.MOV R5, RZ, RZ, -R46 ;  /* 0x000000ffff057224 */ /* 0x000fe200078e0a2e */
[----:B------:R-:W-:Y:S02]  /*3eb0*/  P2R R53, PR, RZ, 0x20 ;  /* 0x00000020ff357803 */ /* 0x000fe40000000000 */
[----:B----4-:R-:W-:Y:S01]  /*3ec0*/  ISETP.NE.AND P5, PT, R47, RZ, PT ;  /* 0x000000ff2f00720c */ /* 0x010fe20003fa5270 */
[----:B------:R-:W-:Y:S02]  /*3ed0*/  IMAD R4, R5, UR8, R4 ;  /* 0x0000000805047c24 */ /* 0x000fe4000f8e0204 */
[----:B------:R-:W-:Y:S01]  /*3ee0*/  IMAD R3, R3, UR50, R54 ;  /* 0x0000003203037c24 */ /* 0x000fe2000f8e0236 */
[----:B------:R-:W-:Y:S02]  /*3ef0*/  P2R R54, PR, RZ, 0x20 ;  /* 0x00000020ff367803 */ /* 0x000fe40000000000 */
[----:B------:R-:W-:-:S02]  /*3f00*/  ISETP.LT.U32.AND P5, PT, R4, UR8, PT ;  /* 0x0000000804007c0c */ /* 0x000fc4000bfa1070 */
        /* <DEDUP_REMOVED lines=12> */
[----:B------:R-:W-:-:S03]  /*3fd0*/  IADD3 R23, PT, PT, R23, 0x2a0, RZ ;  /* 0x000002a017177810 */ /* 0x000fc60007ffe0ff */
[----:B------:R1:W4:Y:S01]  /*3fe0*/  LDG.E R4, desc[UR10][R4.64] ;  /* 0x0000000a04047981 */ /* 0x000322000c1e1900 */
        /* <DEDUP_REMOVED lines=9> */
[----:B------:R-:W-:Y:S02]  /*4080*/  ISETP.NE.AND P6, PT, R55, RZ, PT ;  /* 0x000000ff3700720c */ /* 0x000fe40003fc5270 */
[----:B------:R-:W-:Y:S02]  /*4090*/  LOP3.LUT R2, R44, UR49, RZ, 0x3c, !PT ;  /* 0x000000312c027c12 */ /* 0x000fe4000f8e3cff */
[----:B------:R-:W-:Y:S02]  /*40a0*/  P2R R55, PR, RZ, 0x40 ;  /* 0x00000040ff377803 */ /* 0x000fe40000000000 */
[----:B------:R-:W-:-:S05]  /*40b0*/  ISETP.NE.AND P6, PT, R42, RZ, PT ;  /* 0x000000ff2a00720c */ /* 0x000fca0003fc5270 */
[----:B------:R-:W-:Y:S01]  /*40c0*/  @P5 VIADD R56, R56, 0x1 ;  /* 0x0000000138385836 */ /* 0x000fe20000000000 */
[----:B------:R-:W-:Y:S02]  /*40d0*/  ISETP.GE.AND P5, PT, R2, RZ, PT ;  /* 0x000000ff0200720c */ /* 0x000fe40003fa6270 */
[----:B------:R-:W-:Y:S02]  /*40e0*/  P2R R42, PR, RZ, 0x40 ;  /* 0x00000040ff2a7803 */ /* 0x000fe40000000000 */
[----:B------:R-:W-:-:S04]  /*40f0*/  ISETP.NE.AND P6, PT, R41, RZ, PT ;  /* 0x000000ff2900720c */ /* 0x000fc80003fc5270 */
[----:B------:R-:W-:Y:S02]  /*4100*/  P2R R41, PR, RZ, 0x40 ;  /* 0x00000040ff297803 */ /* 0x000fe40000000000 */
[----:B------:R-:W-:Y:S02]  /*4110*/  ISETP.NE.AND P6, PT, R40, RZ, PT ;  /* 0x000000ff2800720c */ /* 0x000fe40003fc5270 */
[----:B------:R-:W-:Y:S02]  /*4120*/  LOP3.LUT R2, R23, UR49, RZ, 0x3c, !PT ;  /* 0x0000003117027c12 */ /* 0x000fe4000f8e3cff */
[----:B------:R-:W-:Y:S02]  /*4130*/  @!P5 IADD3 R46, PT, PT, -R46, RZ, RZ ;  /* 0x000000ff2e2ed210 */ /* 0x000fe40007ffe1ff */
[----:B------:R-:W-:Y:S02]  /*4140*/  P2R R40, PR, RZ, 0x40 ;  /* 0x00000040ff287803 */ /* 0x000fe40000000000 */
[----:B------:R-:W-:-:S02]  /*4150*/  ISETP.NE.AND P6, PT, R39, RZ, PT ;  /* 0x000000ff2700720c */ /* 0x000fc40003fc5270 */
[----:B------:R-:W-:Y:S02]  /*4160*/  ISETP.GE.AND P5, PT, R2, RZ, PT ;  /* 0x000000ff0200720c */ /* 0x000fe40003fa6270 */
[----:B------:R-:W-:Y:S02]  /*4170*/  SEL R2, R22, R46, !P0 ;  /* 0x0000002e16027207 */ /* 0x000fe40004000000 */
[----:B------:R-:W-:Y:S02]  /*4180*/  P2R R39, PR, RZ, 0x40 ;  /* 0x00000040ff277803 */ /* 0x000fe40000000000 */
[----:B------:R-:W-:Y:S02]  /*4190*/  ISETP.NE.AND P6, PT, R38, RZ, PT ;  /* 0x000000ff2600720c */ /* 0x000fe40003fc5270 */
[----:B------:R-:W-:Y:S02]  /*41a0*/  IADD3 R3, PT, PT, -R2, RZ, RZ ;  /* 0x000000ff02037210 */ /* 0x000fe40007ffe1ff */
[----:B-1----:R-:W-:-:S02]  /*41b0*/  P2R R5, PR, RZ, 0x40 ;  /* 0x00000040ff057803 */ /* 0x002fc40000000000 */
[----:B------:R-:W-:Y:S01]  /*41c0*/  ISETP.NE.AND P6, PT, R33, RZ, PT ;  /* 0x000000ff2100720c */ /* 0x000fe20003fc5270 */
[----:B------:R-:W-:-:S03]  /*41d0*/  IMAD R3, R3, UR49, R44 ;  /* 0x0000003103037c24 */ /* 0x000fc6000f8e022c */
[----:B------:R-:W-:Y:S02]  /*41e0*/  P2R R38, PR, RZ, 0x40 ;  /* 0x00000040ff267803 */ /* 0x000fe40000000000 */
[----:B------:R-:W-:Y:S02]  /*41f0*/  ISETP.NE.AND P6, PT, R32, RZ, PT ;  /* 0x000000ff2000720c */ /* 0x000fe40003fc5270 */
[----:B------:R-:W-:Y:S02]  /*4200*/  IABS R33, R3 ;  /* 0x0000000300217213 */ /* 0x000fe40000000000 */
[----:B------:R-:W-:Y:S02]  /*4210*/  P2R R32, PR, RZ, 0x40 ;  /* 0x00000040ff207803 */ /* 0x000fe40000000000 */
[----:B------:R-:W-:Y:S01]  /*4220*/  ISETP.NE.AND P6, PT, R31, RZ, PT ;  /* 0x000000ff1f00720c */ /* 0x000fe20003fc5270 */
[----:B------:R-:W-:-:S04]  /*4230*/  IMAD.HI.U32 R31, R33, UR5, RZ ;  /* 0x00000005211f7c27 */ /* 0x000fc8000f8e00ff */
        /* <DEDUP_REMOVED lines=23> */
[----:B------:R-:W-:Y:S02]  /*43b0*/  LEA.HI.X.SX32 R3, R44, UR37, 0x2, P0 ;  /* 0x000000252c037c11 */ /* 0x000fe400080f16ff */
[----:B--2---:R-:W-:Y:S01]  /*43c0*/  ISETP.NE.AND P0, PT, R30, RZ, PT ;  /* 0x000000ff1e00720c */ /* 0x004fe20003f05270 */
        /* <DEDUP_REMOVED lines=8> */
[----:B------:R-:W-:-:S09]  /*4450*/  R2UR UR7, R29 ;  /* 0x000000001d0772ca */ /* 0x000fd200000e0000 */
[----:B------:R-:W-:Y:S01]  /*4460*/  @!P5 VIADD R44, R44, -UR9 ;  /* 0x800000092c2cdc36 */ /* 0x000fe20008000000 */
[----:B------:R-:W-:-:S03]  /*4470*/  @!P5 IADD3 R30, PT, PT, R30, 0x1, RZ ;  /* 0x000000011e1ed810 */ /* 0x000fc60007ffe0ff */
[----:B------:R0:W2:Y:S01]  /*4480*/  LDG.E R33, desc[UR6][R2.64] ;  /* 0x0000000602217981 */ /* 0x0000a2000c1e1900 */
[----:B------:R-:W-:Y:S02]  /*4490*/  ISETP.GE.U32.AND P5, PT, R44, UR9, PT ;  /* 0x000000092c007c0c */ /* 0x000fe4000bfa6070 */
[----:B0-----:R-:W-:-:S11]  /*44a0*/  LOP3.LUT R2, R59, UR50, RZ, 0x3c, !PT ;  /* 0x000000323b027c12 */ /* 0x001fd6000f8e3cff */
[----:B------:R-:W-:Y:S01]  /*44b0*/  @P5 VIADD R30, R30, 0x1 ;  /* 0x000000011e1e5836 */ /* 0x000fe20000000000 */
[----:B------:R-:W-:-:S13]  /*44c0*/  ISETP.GE.AND P5, PT, R2, RZ, PT ;  /* 0x000000ff0200720c */ /* 0x000fda0003fa6270 */
[----:B------:R-:W-:-:S04]  /*44d0*/  @!P5 IADD3 R30, PT, PT, -R30, RZ, RZ ;  /* 0x000000ff1e1ed210 */ /* 0x000fc80007ffe1ff */
[----:B------:R-:W-:Y:S02]  /*44e0*/  SEL R21, R21, R30, !P1 ;  /* 0x0000001e15157207 */ /* 0x000fe40004800000 */
[----:B------:R-:W-:Y:S02]  /*44f0*/  ISETP.NE.AND P5, PT, R48, RZ, PT ;  /* 0x000000ff3000720c */ /* 0x000fe40003fa5270 */
[----:B------:R-:W-:Y:S01]  /*4500*/  SEL R46, R21, RZ, P3 ;  /* 0x000000ff152e7207 */ /* 0x000fe20001800000 */
[----:B------:R-:W-:Y:S02]  /*4510*/  IMAD.MOV R48, RZ, RZ, -R21 ;  /* 0x000000ffff307224 */ /* 0x000fe400078e0a15 */
[----:B------:R-:W-:Y:S01]  /*4520*/  FMUL R21, R14, UR4 ;  /* 0x000000040e157c20 */ /* 0x000fe20008400000 */
[----:B------:R-:W-:-:S04]  /*4530*/  FMUL R11, R11, UR4 ;  /* 0x000000040b0b7c20 */ /* 0x000fc80008400000 */
[-C--:B------:R-:W-:Y:S02]  /*4540*/  FSEL R30, R21, R8.reuse, P6 ;  /* 0x00000008151e7208 */ /* 0x080fe40003000000 */
[----:B------:R-:W-:Y:S01]  /*4550*/  ISETP.NE.AND P6, PT, R32, RZ, PT ;  /* 0x000000ff2000720c */ /* 0x000fe20003fc5270 */
[----:B------:R-:W-:Y:S01]  /*4560*/  FMUL R13, R13, UR4 ;  /* 0x000000040d0d7c20 */ /* 0x000fe20008400000 */
[----:B------:R-:W-:Y:S02]  /*4570*/  SEL R44, R22, RZ, P2 ;  /* 0x000000ff162c7207 */ /* 0x000fe40001000000 */
[----:B------:R-:W-:Y:S02]  /*4580*/  FSEL R22, R11, R8, P6 ;  /* 0x000000080b167208 */ /* 0x000fe40003000000 */
[----:B------:R-:W-:-:S04]  /*4590*/  ISETP.NE.AND P6, PT, R38, RZ, PT ;  /* 0x000000ff2600720c */ /* 0x000fc80003fc5270 */
[----:B------:R-:W-:Y:S02]  /*45a0*/  FSEL R21, R13, R8, P6 ;  /* 0x000000080d157208 */ /* 0x000fe40003000000 */
[----:B------:R-:W-:Y:S01]  /*45b0*/  ISETP.NE.AND P6, PT, R5, RZ, PT ;  /* 0x000000ff0500720c */ /* 0x000fe20003fc5270 */
[----:B------:R-:W-:Y:S01]  /*45c0*/  FMUL R5, R12, UR4 ;  /* 0x000000040c057c20 */ /* 0x000fe20008400000 */
[----:B------:R-:W-:-:S04]  /*45d0*/  FMUL R11, R10, UR4 ;  /* 0x000000040a0b7c20 */ /* 0x000fc80008400000 */
[-C--:B------:R-:W-:Y:S02]  /*45e0*/  FSEL R5, R5, R8.reuse, P6 ;  /* 0x0000000805057208 */ /* 0x080fe40003000000 */
[----:B------:R-:W-:Y:S01]  /*45f0*/  ISETP.NE.AND P6, PT, R39, RZ, PT ;  /* 0x000000ff2700720c */ /* 0x000fe20003fc5270 */
[----:B------:R-:W-:Y:S01]  /*4600*/  FMUL R7, R7, UR4 ;  /* 0x0000000407077c20 */ /* 0x000fe20008400000 */
[----:B------:R-:W-:Y:S02]  /*4610*/  IADD3 R2, P2, PT, R31, UR38, RZ ;  /* 0x000000261f027c10 */ /* 0x000fe4000ff5e0ff */
[----:B------:R-:W-:Y:S02]  /*4620*/  FSEL R10, R11, R8, P6 ;  /* 0x000000080b0a7208 */ /* 0x000fe40003000000 */
[----:B------:R-:W-:Y:S02]  /*4630*/  ISETP.NE.AND P6, PT, R40, RZ, PT ;  /* 0x000000ff2800720c */ /* 0x000fe40003fc5270 */
[----:B------:R-:W-:-:S02]  /*4640*/  LEA.HI.X.SX32 R3, R31, UR39, 0x1, P2 ;  /* 0x000000271f037c11 */ /* 0x000fc400090f0eff */
[-C--:B------:R-:W-:Y:S01]  /*4650*/  FSEL R31, R7, R8.reuse, P6 ;  /* 0x00000008071f7208 */ /* 0x080fe20003000000 */
[----:B------:R-:W-:Y:S01]  /*4660*/  FMUL R7, R6, UR4 ;  /* 0x0000000406077c20 */ /* 0x000fe20008400000 */
[----:B------:R-:W-:Y:S02]  /*4670*/  ISETP.NE.AND P6, PT, R41, RZ, PT ;  /* 0x000000ff2900720c */ /* 0x000fe40003fc5270 */
[----:B------:R-:W-:Y:S01]  /*4680*/  ISETP.NE.AND P3, PT, R49, RZ, PT ;  /* 0x000000ff3100720c */ /* 0x000fe20003f65270 */
[----:B------:R-:W-:Y:S01]  /*4690*/  IMAD R48, R48, UR50, R59 ;  /* 0x0000003230307c24 */ /* 0x000fe2000f8e023b */
[-C--:B------:R-:W-:Y:S01]  /*46a0*/  FSEL R6, R7, R8.reuse, P6 ;  /* 0x0000000807067208 */ /* 0x080fe20003000000 */
[----:B------:R-:W-:Y:S01]  /*46b0*/  FMUL R7, R0, UR4 ;  /* 0x0000000400077c20 */ /* 0x000fe20008400000 */
[----:B------:R-:W-:Y:S01]  /*46c0*/  ISETP.NE.AND P6, PT, R42, RZ, PT ;  /* 0x000000ff2a00720c */ /* 0x000fe20003fc5270 */
[----:B------:R-:W-:Y:S01]  /*46d0*/  FMUL R15, R15, UR4 ;  /* 0x000000040f0f7c20 */ /* 0x000fe20008400000 */
[----:B---3--:R-:W-:Y:S01]  /*46e0*/  ISETP.NE.AND P1, PT, R47, RZ, PT ;  /* 0x000000ff2f00720c */ /* 0x008fe20003f25270 */
[----:B------:R0:W3:Y:S01]  /*46f0*/  LDG.E.U8 R2, desc[UR6][R2.64] ;  /* 0x0000000602027981 */ /* 0x0000e2000c1e1100 */
[----:B------:R-:W-:Y:S01]  /*4700*/  FSEL R32, R7, R8, P6 ;  /* 0x0000000807207208 */ /* 0x000fe20003000000 */
[----:B------:R-:W-:Y:S01]  /*4710*/  FMUL R7, R16, UR4 ;  /* 0x0000000410077c20 */ /* 0x000fe20008400000 */
[----:B------:R-:W-:-:S04]  /*4720*/  ISETP.NE.AND P6, PT, R55, RZ, PT ;  /* 0x000000ff3700720c */ /* 0x000fc80003fc5270 */
[----:B------:R-:W-:Y:S01]  /*4730*/  FSEL R16, R7, R8, P3 ;  /* 0x0000000807107208 */ /* 0x000fe20001800000 */
[----:B------:R-:W-:Y:S01]  /*4740*/  FMUL R7, R18, UR4 ;  /* 0x0000000412077c20 */ /* 0x000fe20008400000 */
[----:B------:R-:W-:-:S04]  /*4750*/  SEL R48, R48, RZ, P4 ;  /* 0x000000ff30307207 */ /* 0x000fc80002000000 */
[----:B------:R-:W-:Y:S01]  /*4760*/  FSEL R18, R7, R8, P6 ;  /* 0x0000000807127208 */ /* 0x000fe20003000000 */
[----:B------:R-:W-:-:S04]  /*4770*/  IMAD R7, R44, UR46, RZ ;  /* 0x0000002e2c077c24 */ /* 0x000fc8000f8e02ff */
[----:B------:R-:W-:Y:S01]  /*4780*/  IMAD R7, R46, UR47, R7 ;  /* 0x0000002f2e077c24 */ /* 0x000fe2000f8e0207 */
[----:B------:R-:W-:-:S03]  /*4790*/  SHF.R.S64 R12, RZ, 0x1e, R23 ;  /* 0x0000001eff0c7819 */ /* 0x000fc60000001017 */
[----:B------:R-:W-:Y:S02]  /*47a0*/  IMAD R48, R48, UR51, R7 ;  /* 0x0000003330307c24 */ /* 0x000fe4000f8e0207 */
[----:B----4-:R-:W-:-:S05]  /*47b0*/  FMUL R7, R4, UR4 ;  /* 0x0000000404077c20 */ /* 0x010fca0008400000 */
[-C--:B------:R-:W-:Y:S02]  /*47c0*/  FSEL R4, R7, R8.reuse, P1 ;  /* 0x0000000807047208 */ /* 0x080fe40000800000 */
[----:B------:R-:W-:Y:S02]  /*47d0*/  IADD3 R12, P1, PT, R12, UR36, RZ ;  /* 0x000000240c0c7c10 */ /* 0x000fe4000ff3e0ff */
[----:B------:R-:W-:Y:S02]  /*47e0*/  ISETP.NE.AND P4, PT, R45, RZ, PT ;  /* 0x000000ff2d00720c */ /* 0x000fe40003f85270 */
[----:B------:R-:W-:Y:S02]  /*47f0*/  LEA.HI.X.SX32 R13, R23, UR37, 0x2, P1 ;  /* 0x00000025170d7c11 */ /* 0x000fe400088f16ff */
[C---:B------:R-:W-:Y:S02]  /*4800*/  IADD3 R14, P1, PT, R48.reuse, UR38, RZ ;  /* 0x00000026300e7c10 */ /* 0x040fe4000ff3e0ff */
[----:B------:R-:W-:Y:S01]  /*4810*/  FSEL R38, R15, R8, P4 ;  /* 0x000000080f267208 */ /* 0x000fe20002000000 */
[----:B------:R-:W4:Y:S01]  /*4820*/  LDG.E R12, desc[UR6][R12.64] ;  /* 0x000000060c0c7981 */ /* 0x000f22000c1e1900 */
[----:B------:R-:W-:-:S05]  /*4830*/  LEA.HI.X.SX32 R15, R48, UR39, 0x1, P1 ;  /* 0x00000027300f7c11 */ /* 0x000fca00088f0eff */
[----:B------:R-:W4:Y:S01]  /*4840*/  LDG.E.U8 R14, desc[UR6][R14.64] ;  /* 0x000000060e0e7981 */ /* 0x000f22000c1e1100 */
[----:B0-----:R-:W-:-:S04]  /*4850*/  FMNMX R3, R4, -INF , !PT ;  /* 0xff80000004037809 */ /* 0x001fc80007800000 */
        /* <DEDUP_REMOVED lines=11> */
[----:B------:R-:W-:-:S03]  /*4910*/  FMUL R17, R17, UR4 ;  /* 0x0000000411117c20 */ /* 0x000fc60008400000 */
[----:B------:R-:W-:-:S04]  /*4920*/  FMNMX R3, R0, R9, !PT ;  /* 0x0000000900037209 */ /* 0x000fc80007800000 */
[----:B------:R-:W-:Y:S02]  /*4930*/  FMNMX R3, R3, R38, !PT ;  /* 0x0000002603037209 */ /* 0x000fe40007800000 */
[----:B------:R-:W-:Y:S02]  /*4940*/  FSEL R17, R17, R8, P5 ;  /* 0x0000000811117208 */ /* 0x000fe40002800000 */
        /* <DEDUP_REMOVED lines=16> */
[----:B-----5:R-:W-:Y:S01]  /*4a50*/  FMUL R3, R26, UR4 ;  /* 0x000000041a037c20 */ /* 0x020fe20008400000 */
[----:B------:R-:W-:Y:S02]  /*4a60*/  ISETP.NE.AND P6, PT, R54, RZ, PT ;  /* 0x000000ff3600720c */ /* 0x000fe40003fc5270 */
[----:B------:R-:W-:Y:S02]  /*4a70*/  FSEL R44, R25, R8, P5 ;  /* 0x00000008192c7208 */ /* 0x000fe40002800000 */
[----:B------:R-:W-:Y:S01]  /*4a80*/  FMNMX R11, R11, R40, !PT ;  /* 0x000000280b0b7209 */ /* 0x000fe20007800000 */
[----:B------:R-:W-:Y:S01]  /*4a90*/  FMUL R27, R27, UR4 ;  /* 0x000000041b1b7c20 */ /* 0x000fe20008400000 */
[----:B------:R-:W-:-:S02]  /*4aa0*/  FSEL R42, R3, R8, P6 ;  /* 0x00000008032a7208 */ /* 0x000fc40003000000 */
[----:B------:R-:W-:Y:S02]  /*4ab0*/  FMNMX R11, R11, R44, !PT ;  /* 0x0000002c0b0b7209 */ /* 0x000fe40007800000 */
[----:B------:R-:W-:Y:S02]  /*4ac0*/  FSEL R46, R27, R8, P0 ;  /* 0x000000081b2e7208 */ /* 0x000fe40000000000 */
[----:B------:R-:W-:-:S04]  /*4ad0*/  FMNMX R11, R11, R42, !PT ;  /* 0x0000002a0b0b7209 */ /* 0x000fc80007800000 */
[----:B------:R-:W-:Y:S01]  /*4ae0*/  FMNMX R11, R11, R46, !PT ;  /* 0x0000002e0b0b7209 */ /* 0x000fe20007800000 */
[----:B--2---:R-:W-:Y:S01]  /*4af0*/  FMUL R33, R33, UR4 ;  /* 0x0000000421217c20 */ /* 0x004fe20008400000 */
[----:B---3--:R-:W-:-:S04]  /*4b00*/  ISETP.NE.AND P1, PT, R2, RZ, PT ;  /* 0x000000ff0200720c */ /* 0x008fc80003f25270 */
[----:B------:R-:W-:-:S04]  /*4b10*/  FSEL R26, R33, R8, P1 ;  /* 0x00000008211a7208 */ /* 0x000fc80000800000 */
[----:B------:R-:W-:Y:S02]  /*4b20*/  FMNMX R11, R11, R26, !PT ;  /* 0x0000001a0b0b7209 */ /* 0x000fe40007800000 */
[----:B----4-:R-:W-:-:S13]  /*4b30*/  ISETP.NE.AND P2, PT, R14, RZ, PT ;  /* 0x000000ff0e00720c */ /* 0x010fda0003f45270 */
[----:B------:R-:W-:Y:S01]  /*4b40*/  @P2 FMUL R8, R12, UR4 ;  /* 0x000000040c082c20 */ /* 0x000fe20008400000 */
        /* <DEDUP_REMOVED lines=26> */
[----:B------:R-:W-:Y:S01]  /*4cf0*/  FFMA.SAT R18, R22, R11, 0.5 ;  /* 0x3f00000016127423 */ /* 0x000fe2000000200b */
[----:B------:R-:W-:Y:S01]  /*4d00*/  FADD R3, R8, -12583039 ;  /* 0xcb40007f08037421 */ /* 0x000fe20000000000 */
[----:B------:R-:W-:Y:S01]  /*4d10*/  FADD R56, R30, -R7 ;  /* 0x800000071e387221 */ /* 0x000fe20000000000 */
[----:B------:R-:W-:Y:S01]  /*4d20*/  FADD R15, R9, -12583039 ;  /* 0xcb40007f090f7421 */ /* 0x000fe20000000000 */
[----:B------:R-:W-:Y:S01]  /*4d30*/  FFMA.RM R18, R18, R13, 12582913 ;  /* 0x4b40000112127423 */ /* 0x000fe2000000400d */
[----:B------:R-:W-:Y:S01]  /*4d40*/  FFMA R3, R54, 1.4426950216293334961, -R3 ;  /* 0x3fb8aa3b36037823 */ /* 0x000fe20000000803 */
[----:B------:R-:W-:Y:S01]  /*4d50*/  FADD R0, R5, -R7 ;  /* 0x8000000705007221 */ /* 0x000fe20000000000 */
[----:B------:R-:W-:Y:S01]  /*4d60*/  FFMA R15, R4, 1.4426950216293334961, -R15 ;  /* 0x3fb8aa3b040f7823 */ /* 0x000fe2000000080f */
        /* <DEDUP_REMOVED lines=17> */
[-C--:B------:R-:W-:Y:S01]  /*4e80*/  FFMA.SAT R4, R0, R11.reuse, 0.5 ;  /* 0x3f00000000047423 */ /* 0x080fe2000000200b */
[----:B------:R-:W-:Y:S01]  /*4e90*/  SHF.L.U32 R8, R8, 0x17, RZ ;  /* 0x0000001708087819 */ /* 0x000fe200000006ff */
[----:B------:R-:W-:Y:S01]  /*4ea0*/  FFMA R7, R22, 1.4426950216293334961, -R7 ;  /* 0x3fb8aa3b16077823 */ /* 0x000fe20000000807 */
[----:B------:R-:W-:Y:S01]  /*4eb0*/  FFMA.SAT R16, R56, R11, 0.5 ;  /* 0x3f00000038107423 */ /* 0x000fe2000000200b */
[----:B------:R-:W-:Y:S01]  /*4ec0*/  FFMA.RM R4, R4, R13, 12582913 ;  /* 0x4b40000104047423 */ /* 0x000fe2000000400d */
[----:B------:R-:W-:-:S02]  /*4ed0*/  IMAD.SHL.U32 R9, R9, 0x800000, RZ ;  /* 0x0080000009097824 */ /* 0x000fc400078e00ff */
[----:B------:R-:W-:Y:S01]  /*4ee0*/  FFMA R7, R22, 1.925963033500011079e-08, R7 ;  /* 0x32a5706016077823 */ /* 0x000fe20000000007 */
[----:B0-----:R-:W-:Y:S01]  /*4ef0*/  FMUL R22, R8, R3 ;  /* 0x0000000308167220 */ /* 0x001fe20000400000 */
[----:B------:R-:W-:Y:S01]  /*4f00*/  FADD R3, R4, -12583039 ;  /* 0xcb40007f04037421 */ /* 0x000fe20000000000 */
[----:B------:R-:W-:Y:S01]  /*4f10*/  FFMA.RM R16, R16, R13, 12582913 ;  /* 0x4b40000110107423 */ /* 0x000fe2000000400d */
[----:B------:R-:W-:Y:S01]  /*4f20*/  SHF.L.U32 R18, R18, 0x17, RZ ;  /* 0x0000001712127819 */ /* 0x000fe200000006ff */
[----:B------:R-:W-:Y:S01]  /*4f30*/  FFMA.SAT R8, R10, R11, 0.5 ;  /* 0x3f0000000a087423 */ /* 0x000fe2000000200b */
[----:B------:R-:W-:Y:S01]  /*4f40*/  FFMA R3, R0, 1.4426950216293334961, -R3 ;  /* 0x3fb8aa3b00037823 */ /* 0x000fe20000000803 */
[----:B------:R-:W0:Y:S01]  /*4f50*/  MUFU.EX2 R7, R7 ;  /* 0x0000000700077308 */ /* 0x000e220000000800 */
[C---:B------:R-:W-:Y:S01]  /*4f60*/  FADD R5, R16.reuse, -12583039 ;  /* 0xcb40007f10057421 */ /* 0x040fe20000000000 */
[----:B------:R-:W-:Y:S02]  /*4f70*/  IMAD.SHL.U32 R16, R16, 0x800000, RZ ;  /* 0x0080000010107824 */ /* 0x000fe400078e00ff */
[----:B------:R-:W-:Y:S01]  /*4f80*/  FFMA R3, R0, 1.925963033500011079e-08, R3 ;  /* 0x32a5706000037823 */ /* 0x000fe20000000003 */
[----:B------:R-:W-:Y:S01]  /*4f90*/  SHF.L.U32 R4, R4, 0x17, RZ ;  /* 0x0000001704047819 */ /* 0x000fe200000006ff */
[----:B------:R-:W-:Y:S01]  /*4fa0*/  FFMA R5, R56, 1.4426950216293334961, -R5 ;  /* 0x3fb8aa3b38057823 */ /* 0x000fe20000000805 */
[----:B------:R-:W-:Y:S01]  /*4fb0*/  FFMA.RM R8, R8, R13, 12582913 ;  /* 0x4b40000108087423 */ /* 0x000fe2000000400d */
[----:B------:R-:W1:Y:S02]  /*4fc0*/  MUFU.EX2 R0, R15 ;  /* 0x0000000f00007308 */ /* 0x000e640000000800 */
[----:B------:R-:W-:-:S06]  /*4fd0*/  FFMA R5, R56, 1.925963033500011079e-08, R5 ;  /* 0x32a5706038057823 */ /* 0x000fcc0000000005 */
[----:B------:R-:W2:Y:S01]  /*4fe0*/  MUFU.EX2 R5, R5 ;  /* 0x0000000500057308 */ /* 0x000ea20000000800 */
[----:B0-----:R-:W-:-:S07]  /*4ff0*/  FMUL R20, R18, R7 ;  /* 0x0000000712147220 */ /* 0x001fce0000400000 */
[----:B------:R-:W0:Y:S01]  /*5000*/  MUFU.EX2 R3, R3 ;  /* 0x0000000300037308 */ /* 0x000e220000000800 */
[----:B-1----:R-:W-:Y:S01]  /*5010*/  FMUL R19, R9, R0 ;  /* 0x0000000009137220 */ /* 0x002fe20000400000 */
[----:B------:R-:W-:-:S04]  /*5020*/  FFMA.SAT R0, R2, R11, 0.5 ;  /* 0x3f00000002007423 */ /* 0x000fc8000000200b */
[----:B------:R-:W-:Y:S01]  /*5030*/  FFMA.RM R0, R0, R13, 12582913 ;  /* 0x4b40000100007423 */ /* 0x000fe2000000400d */
[----:B--2---:R-:W-:-:S03]  /*5040*/  FMUL R21, R16, R5 ;  /* 0x0000000510157220 */ /* 0x004fc60000400000 */
[----:B------:R-:W-:Y:S01]  /*5050*/  FADD R7, R0, -12583039 ;  /* 0xcb40007f00077421 */ /* 0x000fe20000000000 */
[----:B------:R-:W-:Y:S01]  /*5060*/  FADD R5, R8, -12583039 ;  /* 0xcb40007f08057421 */ /* 0x000fe20000000000 */
[----:B------:R-:W-:Y:S01]  /*5070*/  SHF.L.U32 R0, R0, 0x17, RZ ;  /* 0x0000001700007819 */ /* 0x000fe200000006ff */
[----:B------:R-:W-:Y:S02]  /*5080*/  IMAD.SHL.U32 R8, R8, 0x800000, RZ ;  /* 0x0080000008087824 */ /* 0x000fe400078e00ff */
[----:B------:R-:W-:Y:S01]  /*5090*/  FFMA R7, R2, 1.4426950216293334961, -R7 ;  /* 0x3fb8aa3b02077823 */ /* 0x000fe20000000807 */
[----:B------:R-:W-:Y:S01]  /*50a0*/  FFMA R5, R10, 1.4426950216293334961, -R5 ;  /* 0x3fb8aa3b0a057823 */ /* 0x000fe20000000805 */
[----:B0-----:R-:W-:Y:S02]  /*50b0*/  FMUL R18, R4, R3 ;  /* 0x0000000304127220 */ /* 0x001fe40000400000 */
[----:B------:R-:W-:Y:S01]  /*50c0*/  FFMA R7, R2, 1.925963033500011079e-08, R7 ;  /* 0x32a5706002077823 */ /* 0x000fe20000000007 */
[-C--:B------:R-:W-:Y:S01]  /*50d0*/  FFMA.SAT R2, R6, R11.reuse, 0.5 ;  /* 0x3f00000006027423 */ /* 0x080fe2000000200b */
[----:B------:R-:W-:Y:S01]  /*50e0*/  FFMA.SAT R4, R32, R11, 0.5 ;  /* 0x3f00000020047423 */ /* 0x000fe2000000200b */
[----:B------:R-:W-:-:S02]  /*50f0*/  FFMA R5, R10, 1.925963033500011079e-08, R5 ;  /* 0x32a570600a057823 */ /* 0x000fc40000000005 */
[-C--:B------:R-:W-:Y:S01]  /*5100*/  FFMA.RM R2, R2, R13.reuse, 12582913 ;  /* 0x4b40000102027423 */ /* 0x080fe2000000400d */
[----:B------:R-:W-:Y:S01]  /*5110*/  FFMA.RM R4, R4, R13, 12582913 ;  /* 0x4b40000104047423 */ /* 0x000fe2000000400d */
[----:B------:R-:W0:Y:S02]  /*5120*/  MUFU.EX2 R7, R7 ;  /* 0x0000000700077308 */ /* 0x000e240000000800 */
[----:B------:R-:W-:Y:S01]  /*5130*/  FADD R9, R2, -12583039 ;  /* 0xcb40007f02097421 */ /* 0x000fe20000000000 */
[----:B------:R-:W-:Y:S01]  /*5140*/  FADD R3, R4, -12583039 ;  /* 0xcb40007f04037421 */ /* 0x000fe20000000000 */
[----:B------:R-:W-:Y:S01]  /*5150*/  IMAD.SHL.U32 R2, R2, 0x800000, RZ ;  /* 0x0080000002027824 */ /* 0x000fe200078e00ff */
[----:B------:R-:W-:Y:S01]  /*5160*/  SHF.L.U32 R4, R4, 0x17, RZ ;  /* 0x0000001704047819 */ /* 0x000fe200000006ff */
[----:B------:R-:W-:Y:S01]  /*5170*/  FFMA R9, R6, 1.4426950216293334961, -R9 ;  /* 0x3fb8aa3b06097823 */ /* 0x000fe20000000809 */
[----:B------:R-:W-:Y:S01]  /*5180*/  FFMA R3, R32, 1.4426950216293334961, -R3 ;  /* 0x3fb8aa3b20037823 */ /* 0x000fe20000000803 */
[----:B------:R-:W1:Y:S02]  /*5190*/  MUFU.EX2 R5, R5 ;  /* 0x0000000500057308 */ /* 0x000e640000000800 */
[----:B------:R-:W-:Y:S01]  /*51a0*/  FFMA R9, R6, 1.925963033500011079e-08, R9 ;  /* 0x32a5706006097823 */ /* 0x000fe20000000009 */
[----:B------:R-:W-:Y:S01]  /*51b0*/  FFMA R3, R32, 1.925963033500011079e-08, R3 ;  /* 0x32a5706020037823 */ /* 0x000fe20000000003 */
[----:B------:R-:W-:-:S04]  /*51c0*/  FFMA.SAT R6, R14, R11, 0.5 ;  /* 0x3f0000000e067423 */ /* 0x000fc8000000200b */
[----:B------:R-:W2:Y:S01]  /*51d0*/  MUFU.EX2 R9, R9 ;  /* 0x0000000900097308 */ /* 0x000ea20000000800 */
[----:B0-----:R-:W-:Y:S01]  /*51e0*/  FMUL R16, R0, R7 ;  /* 0x0000000700107220 */ /* 0x001fe20000400000 */
[----:B------:R-:W-:Y:S01]  /*51f0*/  FFMA.SAT R0, R38, R11, 0.5 ;  /* 0x3f00000026007423 */ /* 0x000fe2000000200b */
[----:B------:R-:W-:-:S03]  /*5200*/  FFMA.RM R6, R6, R13, 12582913 ;  /* 0x4b40000106067423 */ /* 0x000fc6000000400d */
[----:B------:R-:W-:Y:S02]  /*5210*/  FFMA.RM R0, R0, R13, 12582913 ;  /* 0x4b40000100007423 */ /* 0x000fe4000000400d */
[----:B------:R-:W0:Y:S01]  /*5220*/  MUFU.EX2 R3, R3 ;  /* 0x0000000300037308 */ /* 0x000e220000000800 */
[----:B-1----:R-:W-:Y:S01]  /*5230*/  FMUL R17, R8, R5 ;  /* 0x0000000508117220 */ /* 0x002fe20000400000 */
[----:B------:R-:W-:Y:S01]  /*5240*/  FADD R5, R6, -12583039 ;  /* 0xcb40007f06057421 */ /* 0x000fe20000000000 */
[----:B------:R-:W-:Y:S01]  /*5250*/  FADD R7, R0, -12583039 ;  /* 0xcb40007f00077421 */ /* 0x000fe20000000000 */
[----:B------:R-:W-:Y:S01]  /*5260*/  IMAD.SHL.U32 R6, R6, 0x800000, RZ ;  /* 0x0080000006067824 */ /* 0x000fe200078e00ff */
[----:B------:R-:W-:Y:S01]  /*5270*/  SHF.L.U32 R0, R0, 0x17, RZ ;  /* 0x0000001700007819 */ /* 0x000fe200000006ff */
[----:B------:R-:W-:Y:S01]  /*5280*/  FFMA R5, R14, 1.4426950216293334961, -R5 ;  /* 0x3fb8aa3b0e057823 */ /* 0x000fe20000000805 */
[----:B------:R-:W-:Y:S01]  /*5290*/  FFMA R7, R38, 1.4426950216293334961, -R7 ;  /* 0x3fb8aa3b26077823 */ /* 0x000fe20000000807 */
[----:B--2---:R-:W-:Y:S01]  /*52a0*/  FMUL R10, R2, R9 ;  /* 0x00000009020a7220 */ /* 0x004fe20000400000 */
[----:B------:R-:W-:Y:S01]  /*52b0*/  FFMA.SAT R2, R30, R11, 0.5 ;  /* 0x3f0000001e027423 */ /* 0x000fe2000000200b */
[----:B------:R-:W-:Y:S01]  /*52c0*/  FFMA R5, R14, 1.925963033500011079e-08, R5 ;  /* 0x32a570600e057823 */ /* 0x000fe20000000005 */
[----:B------:R-:W-:-:S02]  /*52d0*/  FFMA R38, R38, 1.925963033500011079e-08, R7 ;  /* 0x32a5706026267823 */ /* 0x000fc40000000007 */
[----:B------:R-:W-:Y:S01]  /*52e0*/  FFMA.RM R2, R2, R13, 12582913 ;  /* 0x4b40000102027423 */ /* 0x000fe2000000400d */
[----:B0-----:R-:W-:-:S03]  /*52f0*/  FMUL R9, R4, R3 ;  /* 0x0000000304097220 */ /* 0x001fc60000400000 */
[----:B------:R-:W-:Y:S01]  /*5300*/  FADD R7, R2, -12583039 ;  /* 0xcb40007f02077421 */ /* 0x000fe20000000000 */
[----:B------:R-:W-:Y:S01]  /*5310*/  FFMA.SAT R4, R50, R11, 0.5 ;  /* 0x3f00000032047423 */ /* 0x000fe2000000200b */
[----:B------:R-:W0:Y:S01]  /*5320*/  MUFU.EX2 R5, R5 ;  /* 0x0000000500057308 */ /* 0x000e220000000800 */
[----:B------:R-:W-:Y:S02]  /*5330*/  IMAD.SHL.U32 R2, R2, 0x800000, RZ ;  /* 0x0080000002027824 */ /* 0x000fe400078e00ff */
[----:B------:R-:W-:Y:S01]  /*5340*/  FFMA R7, R30, 1.4426950216293334961, -R7 ;  /* 0x3fb8aa3b1e077823 */ /* 0x000fe20000000807 */
[----:B------:R-:W-:-:S03]  /*5350*/  FFMA.RM R4, R4, R13, 12582913 ;  /* 0x4b40000104047423 */ /* 0x000fc6000000400d */
[----:B------:R-:W-:Y:S01]  /*5360*/  FFMA R30, R30, 1.925963033500011079e-08, R7 ;  /* 0x32a570601e1e7823 */ /* 0x000fe20000000007 */
[C---:B------:R-:W-:Y:S01]  /*5370*/  FADD R3, R4.reuse, -12583039 ;  /* 0xcb40007f04037421 */ /* 0x040fe20000000000 */
[----:B------:R-:W1:Y:S01]  /*5380*/  MUFU.EX2 R7, R38 ;  /* 0x0000002600077308 */ /* 0x000e620000000800 */
[----:B------:R-:W-:Y:S02]  /*5390*/  SHF.L.U32 R4, R4, 0x17, RZ ;  /* 0x0000001704047819 */ /* 0x000fe400000006ff */
[----:B------:R-:W-:-:S04]  /*53a0*/  FFMA R3, R50, 1.4426950216293334961, -R3 ;  /* 0x3fb8aa3b32037823 */ /* 0x000fc80000000803 */
[----:B------:R-:W-:Y:S02]  /*53b0*/  FFMA R50, R50, 1.925963033500011079e-08, R3 ;  /* 0x32a5706032327823 */ /* 0x000fe40000000003 */
[----:B------:R2:W3:Y:S01]  /*53c0*/  MUFU.EX2 R3, R30 ;  /* 0x0000001e00037308 */ /* 0x0004e20000000800 */
[----:B0-----:R-:W-:Y:S01]  /*53d0*/  FMUL R8, R6, R5 ;  /* 0x0000000506087220 */ /* 0x001fe20000400000 */
[----:B------:R-:W-:-:S04]  /*53e0*/  FFMA.SAT R6, R48, R11, 0.5 ;  /* 0x3f00000030067423 */ /* 0x000fc8000000200b */
[----:B------:R-:W-:Y:S01]  /*53f0*/  FFMA.RM R14, R6, R13, 12582913 ;  /* 0x4b400001060e7423 */ /* 0x000fe2000000400d */
[----:B-1----:R-:W-:Y:S01]  /*5400*/  FMUL R7, R0, R7 ;  /* 0x0000000700077220 */ /* 0x002fe20000400000 */
[-C--:B------:R-:W-:Y:S02]  /*5410*/  FFMA.SAT R0, R52, R11.reuse, 0.5 ;  /* 0x3f00000034007423 */ /* 0x080fe4000000200b */
[----:B------:R-:W-:Y:S01]  /*5420*/  FADD R5, R14, -12583039 ;  /* 0xcb40007f0e057421 */ /* 0x000fe20000000000 */
[----:B--2---:R-:W-:Y:S01]  /*5430*/  FFMA.SAT R30, R12, R11, 0.5 ;  /* 0x3f0000000c1e7423 */ /* 0x004fe2000000200b */
[----:B------:R-:W-:Y:S02]  /*5440*/  FFMA.RM R0, R0, R13, 12582913 ;  /* 0x4b40000100007423 */ /* 0x000fe4000000400d */
[----:B------:R-:W-:Y:S01]  /*5450*/  FFMA R5, R48, 1.4426950216293334961, -R5 ;  /* 0x3fb8aa3b30057823 */ /* 0x000fe20000000805 */
[----:B---3--:R-:W-:Y:S01]  /*5460*/  FMUL R6, R2, R3 ;  /* 0x0000000302067220 */ /* 0x008fe20000400000 */
[----:B------:R-:W-:-:S02]  /*5470*/  FADD R3, R0, -12583039 ;  /* 0xcb40007f00037421 */ /* 0x000fc40000000000 */
[----:B------:R-:W-:Y:S01]  /*5480*/  FFMA R48, R48, 1.925963033500011079e-08, R5 ;  /* 0x32a5706030307823 */ /* 0x000fe20000000005 */
[----:B------:R-:W-:Y:S01]  /*5490*/  FFMA.SAT R2, R24, R11, 0.5 ;  /* 0x3f00000018027423 */ /* 0x000fe2000000200b */
[----:B------:R-:W0:Y:S01]  /*54a0*/  MUFU.EX2 R5, R50 ;  /* 0x0000003200057308 */ /* 0x000e220000000800 */
[----:B------:R-:W-:Y:S01]  /*54b0*/  FFMA R3, R52, 1.4426950216293334961, -R3 ;  /* 0x3fb8aa3b34037823 */ /* 0x000fe20000000803 */
[----:B------:R-:W-:Y:S01]  /*54c0*/  SHF.L.U32 R0, R0, 0x17, RZ ;  /* 0x0000001700007819 */ /* 0x000fe200000006ff */
[----:B------:R-:W-:Y:S02]  /*54d0*/  FFMA.RM R2, R2, R13, 12582913 ;  /* 0x4b40000102027423 */ /* 0x000fe4000000400d */
[----:B------:R-:W-:Y:S02]  /*54e0*/  FFMA R52, R52, 1.925963033500011079e-08, R3 ;  /* 0x32a5706034347823 */ /* 0x000fe40000000003 */
[C---:B------:R-:W-:Y:S01]  /*54f0*/  FADD R15, R2.reuse, -12583039 ;  /* 0xcb40007f020f7421 */ /* 0x040fe20000000000 */
[----:B------:R-:W1:Y:S01]  /*5500*/  MUFU.EX2 R3, R48 ;  /* 0x0000003000037308 */ /* 0x000e620000000800 */
[----:B------:R-:W-:-:S02]  /*5510*/  IMAD.SHL.U32 R2, R2, 0x800000, RZ ;  /* 0x0080000002027824 */ /* 0x000fc400078e00ff */
[----:B------:R-:W-:-:S04]  /*5520*/  FFMA R15, R24, 1.4426950216293334961, -R15 ;  /* 0x3fb8aa3b180f7823 */ /* 0x000fc8000000080f */
[----:B------:R-:W-:Y:S01]  /*5530*/  FFMA R15, R24, 1.925963033500011079e-08, R15 ;  /* 0x32a57060180f7823 */ /* 0x000fe2000000000f */
[----:B------:R-:W-:Y:S01]  /*5540*/  FFMA.SAT R24, R46, R11, 0.5 ;  /* 0x3f0000002e187423 */ /* 0x000fe2000000200b */
[----:B0-----:R-:W-:Y:S01]  /*5550*/  FMUL R5, R4, R5 ;  /* 0x0000000504057220 */ /* 0x001fe20000400000 */
[----:B------:R-:W-:Y:S02]  /*5560*/  IMAD.SHL.U32 R4, R14, 0x800000, RZ ;  /* 0x008000000e047824 */ /* 0x000fe400078e00ff */
[----:B------:R-:W-:Y:S01]  /*5570*/  FFMA.SAT R14, R40, R11, 0.5 ;  /* 0x3f000000280e7423 */ /* 0x000fe2000000200b */
[----:B------:R-:W0:Y:S03]  /*5580*/  MUFU.EX2 R15, R15 ;  /* 0x0000000f000f7308 */ /* 0x000e260000000800 */
[----:B------:R-:W-:Y:S01]  /*5590*/  FFMA.RM R23, R14, R13, 12582913 ;  /* 0x4b4000010e177423 */ /* 0x000fe2000000400d */
[----:B------:R-:W-:Y:S01]  /*55a0*/  FFMA.SAT R14, R44, R11, 0.5 ;  /* 0x3f0000002c0e7423 */ /* 0x000fe2000000200b */
[----:B-1----:R-:W-:-:S02]  /*55b0*/  FMUL R4, R4, R3 ;  /* 0x0000000304047220 */ /* 0x002fc40000400000 */
[----:B------:R-:W-:Y:S01]  /*55c0*/  FADD R25, R23, -12583039 ;  /* 0xcb40007f17197421 */ /* 0x000fe20000000000 */
[----:B------:R-:W-:Y:S01]  /*55d0*/  FFMA.RM R14, R14, R13, 12582913 ;  /* 0x4b4000010e0e7423 */ /* 0x000fe2000000400d */
[----:B------:R-:W1:Y:S02]  /*55e0*/  MUFU.EX2 R3, R52 ;  /* 0x0000003400037308 */ /* 0x000e640000000800 */
[----:B------:R-:W-:-:S04]  /*55f0*/  FFMA R25, R40, 1.4426950216293334961, -R25 ;  /* 0x3fb8aa3b28197823 */ /* 0x000fc80000000819 */
[----:B------:R-:W-:Y:S01]  /*5600*/  FFMA R40, R40, 1.925963033500011079e-08, R25 ;  /* 0x32a5706028287823 */ /* 0x000fe20000000019 */
[C---:B------:R-:W-:Y:S01]  /*5610*/  FADD R25, R14.reuse, -12583039 ;  /* 0xcb40007f0e197421 */ /* 0x040fe20000000000 */
[----:B------:R-:W-:Y:S02]  /*5620*/  IMAD.SHL.U32 R14, R14, 0x800000, RZ ;  /* 0x008000000e0e7824 */ /* 0x000fe400078e00ff */
[----:B0-----:R-:W-:Y:S01]  /*5630*/  FMUL R2, R2, R15 ;  /* 0x0000000f02027220 */ /* 0x001fe20000400000 */
[----:B------:R-:W0:Y:S01]  /*5640*/  MUFU.EX2 R27, R40 ;  /* 0x00000028001b7308 */ /* 0x000e220000000800 */
[----:B------:R-:W-:-:S04]  /*5650*/  FFMA R25, R44, 1.4426950216293334961, -R25 ;  /* 0x3fb8aa3b2c197823 */ /* 0x000fc80000000819 */
[----:B------:R-:W-:Y:S01]  /*5660*/  FFMA R44, R44, 1.925963033500011079e-08, R25 ;  /* 0x32a570602c2c7823 */ /* 0x000fe20000000019 */
[----:B-1----:R-:W-:Y:S01]  /*5670*/  FMUL R3, R0, R3 ;  /* 0x0000000300037220 */ /* 0x002fe20000400000 */
[----:B------:R-:W-:Y:S02]  /*5680*/  FFMA.SAT R0, R42, R11, 0.5 ;  /* 0x3f0000002a007423 */ /* 0x000fe4000000200b */
[----:B------:R-:W-:Y:S02]  /*5690*/  MUFU.EX2 R31, R44 ;  /* 0x0000002c001f7308 */ /* 0x000fe40000000800 */
[----:B------:R-:W-:Y:S01]  /*56a0*/  FFMA.RM R15, R0, R13, 12582913 ;  /* 0x4b400001000f7423 */ /* 0x000fe2000000400d */
[----:B------:R-:W-:-:S03]  /*56b0*/  SHF.L.U32 R0, R23, 0x17, RZ ;  /* 0x0000001717007819 */ /* 0x000fc600000006ff */
[----:B------:R-:W-:Y:S02]  /*56c0*/  FADD R25, R15, -12583039 ;  /* 0xcb40007f0f197421 */ /* 0x000fe40000000000 */
[----:B0-----:R-:W-:Y:S02]  /*56d0*/  FMUL R0, R0, R27 ;  /* 0x0000001b00007220 */ /* 0x001fe40000400000 */
[----:B------:R-:W-:-:S04]  /*56e0*/  FFMA R25, R42, 1.4426950216293334961, -R25 ;  /* 0x3fb8aa3b2a197823 */ /* 0x000fc80000000819 */
[----:B------:R-:W-:Y:S01]  /*56f0*/  FFMA R42, R42, 1.925963033500011079e-08, R25 ;  /* 0x32a570602a2a7823 */ /* 0x000fe20000000019 */
[----:B------:R-:W-:Y:S01]  /*5700*/  FFMA.RM R25, R24, R13, 12582913 ;  /* 0x4b40000118197423 */ /* 0x000fe2000000400d */
[----:B------:R-:W-:Y:S02]  /*5710*/  FFMA.SAT R24, R26, R11, 0.5 ;  /* 0x3f0000001a187423 */ /* 0x000fe4000000200b */
[----:B------:R-:W0:Y:S01]  /*5720*/  MUFU.EX2 R33, R42 ;  /* 0x0000002a00217308 */ /* 0x000e220000000800 */
[----:B------:R-:W-:Y:S01]  /*5730*/  FADD R23, R25, -12583039 ;  /* 0xcb40007f19177421 */ /* 0x000fe20000000000 */
[-C--:B------:R-:W-:Y:S01]  /*5740*/  FFMA.RM R11, R24, R13.reuse, 12582913 ;  /* 0x4b400001180b7423 */ /* 0x080fe2000000400d */
[----:B------:R-:W-:Y:S01]  /*5750*/  FFMA.RM R13, R30, R13, 12582913 ;  /* 0x4b4000011e0d7423 */ /* 0x000fe2000000400d */
[----:B------:R-:W-:Y:S01]  /*5760*/  SHF.L.U32 R24, R15, 0x17, RZ ;  /* 0x000000170f187819 */ /* 0x000fe200000006ff */
[----:B------:R-:W-:Y:S01]  /*5770*/  FFMA R23, R46, 1.4426950216293334961, -R23 ;  /* 0x3fb8aa3b2e177823 */ /* 0x000fe20000000817 */
[----:B------:R-:W-:-:S03]  /*5780*/  IMAD.SHL.U32 R25, R25, 0x800000, RZ ;  /* 0x0080000019197824 */ /* 0x000fc600078e00ff */
        /* <DEDUP_REMOVED lines=14> */
[----:B------:R-:W2:Y:S01]  /*5870*/  MUFU.EX2 R30, R30 ;  /* 0x0000001e001e7308 */ /* 0x000ea20000000800 */
        /* <DEDUP_REMOVED lines=14> */
[----:B0-----:R-:W-:Y:S01]  /*5960*/  FMUL R27, R11, R26 ;  /* 0x0000001a0b1b7220 */ /* 0x001fe20000400000 */
[----:B--2---:R-:W-:Y:S02]  /*5970*/  FMUL R26, R13, R30 ;  /* 0x0000001e0d1a7220 */ /* 0x004fe40000400000 */
        /* <DEDUP_REMOVED lines=17> */
.L_x_12430:
        /* <DEDUP_REMOVED lines=12> */
[----:B------:R-:W-:Y:S05]  /*5b50*/  CALL.REL.NOINC `($__internal_184_$__cuda_sm3x_div_rn_noftz_f32_slowpath) ;  /* 0x0000002800687944 */ /* 0x000fea0003c00000 */
[----:B------:R-:W-:-:S07]  /*5b60*/  IMAD.MOV.U32 R14, RZ, RZ, R11 ;  /* 0x000000ffff0e7224 */ /* 0x000fce00078e000b */
.L_x_12375:
[----:B------:R-:W-:Y:S05]  /*5b70*/  BSYNC.RECONVERGENT B3 ;  /* 0x0000000000037941 */ /* 0x000fea0003800200 */
.L_x_12374:
        /* <DEDUP_REMOVED lines=12> */
[----:B------:R-:W-:Y:S05]  /*5c40*/  CALL.REL.NOINC `($__internal_184_$__cuda_sm3x_div_rn_noftz_f32_slowpath) ;  /* 0x00000028002c7944 */ /* 0x000fea0003c00000 */
[----:B------:R-:W-:-:S07]  /*5c50*/  MOV R30, R11 ;  /* 0x0000000b001e7202 */ /* 0x000fce0000000f00 */
.L_x_12377:
[----:B------:R-:W-:Y:S05]  /*5c60*/  BSYNC.RECONVERGENT B3 ;  /* 0x0000000000037941 */ /* 0x000fea0003800200 */
.L_x_12376:
        /* <DEDUP_REMOVED lines=12> */
[----:B------:R-:W-:Y:S05]  /*5d30*/  CALL.REL.NOINC `($__internal_184_$__cuda_sm3x_div_rn_noftz_f32_slowpath) ;  /* 0x0000002400f07944 */ /* 0x000fea0003c00000 */
[----:B------:R-:W-:-:S07]  /*5d40*/  IMAD.MOV.U32 R15, RZ, RZ, R11 ;  /* 0x000000ffff0f7224 */ /* 0x000fce00078e000b */
.L_x_12379:
[----:B------:R-:W-:Y:S05]  /*5d50*/  BSYNC.RECONVERGENT B3 ;  /* 0x0000000000037941 */ /* 0x000fea0003800200 */
.L_x_12378:
        /* <DEDUP_REMOVED lines=14> */
.L_x_12381:
[----:B------:R-:W-:Y:S05]  /*5e40*/  BSYNC.RECONVERGENT B3 ;  /* 0x0000000000037941 */ /* 0x000fea0003800200 */
.L_x_12380:
        /* <DEDUP_REMOVED lines=14> */
.L_x_12383:
[----:B------:R-:W-:Y:S05]  /*5f30*/  BSYNC.RECONVERGENT B3 ;  /* 0x0000000000037941 */ /* 0x000fea0003800200 */
.L_x_12382:
        /* <DEDUP_REMOVED lines=14> */
.L_x_12385:
[----:B------:R-:W-:Y:S05]  /*6020*/  BSYNC.RECONVERGENT B3 ;  /* 0x0000000000037941 */ /* 0x000fea0003800200 */
.L_x_12384:
        /* <DEDUP_REMOVED lines=14> */
.L_x_12387:
[----:B------:R-:W-:Y:S05]  /*6110*/  BSYNC.RECONVERGENT B3 ;  /* 0x0000000000037941 */ /* 0x000fea0003800200 */
.L_x_12386:
        /* <DEDUP_REMOVED lines=14> */
.L_x_12389:
[----:B------:R-:W-:Y:S05]  /*6200*/  BSYNC.RECONVERGENT B3 ;  /* 0x0000000000037941 */ /* 0x000fea0003800200 */
.L_x_12388:
        /* <DEDUP_REMOVED lines=14> */
.L_x_12391:
[----:B------:R-:W-:Y:S05]  /*62f0*/  BSYNC.RECONVERGENT B3 ;  /* 0x0000000000037941 */ /* 0x000fea0003800200 */
.L_x_12390:
        /* <DEDUP_REMOVED lines=14> */
.L_x_12393:
[----:B------:R-:W-:Y:S05]  /*63e0*/  BSYNC.RECONVERGENT B3 ;  /* 0x0000000000037941 */ /* 0x000fea0003800200 */
.L_x_12392:
        /* <DEDUP_REMOVED lines=14> */
.L_x_12395:
[----:B------:R-:W-:Y:S05]  /*64d0*/  BSYNC.RECONVERGENT B3 ;  /* 0x0000000000037941 */ /* 0x000fea0003800200 */
.L_x_12394:
        /* <DEDUP_REMOVED lines=14> */
.L_x_12397:
[----:B------:R-:W-:Y:S05]  /*65c0*/  BSYNC.RECONVERGENT B3 ;  /* 0x0000000000037941 */ /* 0x000fea0003800200 */
.L_x_12396:
        /* <DEDUP_REMOVED lines=14> */
.L_x_12399:
[----:B------:R-:W-:Y:S05]  /*66b0*/  BSYNC.RECONVERGENT B3 ;  /* 0x0000000000037941 */ /* 0x000fea0003800200 */
.L_x_12398:
        /* <DEDUP_REMOVED lines=14> */
.L_x_12401:
[----:B------:R-:W-:Y:S05]  /*67a0*/  BSYNC.RECONVERGENT B3 ;  /* 0x0000000000037941 */ /* 0x000fea0003800200 */
.L_x_12400:
        /* <DEDUP_REMOVED lines=14> */
.L_x_12403:
[----:B------:R-:W-:Y:S05]  /*6890*/  BSYNC.RECONVERGENT B3 ;  /* 0x0000000000037941 */ /* 0x000fea0003800200 */
.L_x_12402:
        /* <DEDUP_REMOVED lines=14> */
.L_x_12405:
[----:B------:R-:W-:Y:S05]  /*6980*/  BSYNC.RECONVERGENT B3 ;  /* 0x0000000000037941 */ /* 0x000fea0003800200 */
.L_x_12404:
        /* <DEDUP_REMOVED lines=14> */
.L_x_12407:
[----:B------:R-:W-:Y:S05]  /*6a70*/  BSYNC.RECONVERGENT B3 ;  /* 0x0000000000037941 */ /* 0x000fea0003800200 */
.L_x_12406:
        /* <DEDUP_REMOVED lines=14> */
.L_x_12409:
[----:B------:R-:W-:Y:S05]  /*6b60*/  BSYNC.RECONVERGENT B3 ;  /* 0x0000000000037941 */ /* 0x000fea0003800200 */
.L_x_12408:
        /* <DEDUP_REMOVED lines=14> */
.L_x_12411:
[----:B------:R-:W-:Y:S05]  /*6c50*/  BSYNC.RECONVERGENT B3 ;  /* 0x0000000000037941 */ /* 0x000fea0003800200 */
.L_x_12410:
        /* <DEDUP_REMOVED lines=14> */
.L_x_12413:
[----:B------:R-:W-:Y:S05]  /*6d40*/  BSYNC.RECONVERGENT B3 ;  /* 0x0000000000037941 */ /* 0x000fea0003800200 */
.L_x_12412:
        /* <DEDUP_REMOVED lines=14> */
.L_x_12415:
[----:B------:R-:W-:Y:S05]  /*6e30*/  BSYNC.RECONVERGENT B3 ;  /* 0x0000000000037941 */ /* 0x000fea0003800200 */
.L_x_12414:
        /* <DEDUP_REMOVED lines=13> */
.L_x_12417:
[----:B------:R-:W-:Y:S05]  /*6f10*/  BSYNC.RECONVERGENT B3 ;  /* 0x0000000000037941 */ /* 0x000fea0003800200 */
.L_x_12416:
        /* <DEDUP_REMOVED lines=62> */
.L_x_12372:
[----:B------:R-:W-:Y:S05]  /*7300*/  EXIT ;  /* 0x000000000000794d */ /* 0x000fea0003800000 */
.L_x_12373:
[----:B------:R-:W-:Y:S01]  /*7310*/  HFMA2 R11, -RZ, RZ, 0, 1.847743988037109375e-06 ;  /* 0x0000001fff0b7431 */ /* 0x000fe200000001ff */
[----:B------:R-:W-:Y:S01]  /*7320*/  BSSY B1, `(.L_x_12419) ;  /* 0x0000006000017945 */ /* 0x000fe20003800000 */
[----:B------:R-:W-:Y:S02]  /*7330*/  IMAD.MOV.U32 R12, RZ, RZ, 0x10 ;  /* 0x00000010ff0c7424 */ /* 0x000fe400078e00ff */
[----:B------:R-:W-:-:S07]  /*7340*/  IMAD.MOV.U32 R15, RZ, RZ, -0x1 ;  /* 0xffffffffff0f7424 */ /* 0x000fce00078e00ff */
[----:B------:R-:W-:Y:S05]  /*7350*/  WARPSYNC.COLLECTIVE R15, `(.L_x_12420) ;  /* 0x000000000f087348 */ /* 0x000fea0003c00000 */
[----:B------:R0:W1:Y:S02]  /*7360*/  SHFL.BFLY P6, R14, R13, R12, R11 ;  /* 0x0c00000c0d0e7389 */ /* 0x00006400000c000b */
[----:B01----:R-:W-:Y:S05]  /*7370*/  ENDCOLLECTIVE ;  /* 0x000000000000791b */ /* 0x003fea0003800000 */
.L_x_12420:
[----:B------:R-:W-:Y:S05]  /*7380*/  BSYNC B1 ;  /* 0x0000000000017941 */ /* 0x000fea0003800000 */
.L_x_12419:
        /* <DEDUP_REMOVED lines=8> */
.L_x_12421:
[----:B------:R-:W-:Y:S01]  /*7410*/  HFMA2 R12, -RZ, RZ, 0, 2.384185791015625e-07 ;  /* 0x00000004ff0c7431 */ /* 0x000fe200000001ff */
[----:B------:R-:W-:-:S05]  /*7420*/  FMNMX R0, R13, R14, !PT ;  /* 0x0000000e0d007209 */ /* 0x000fca0007800000 */
[----:B------:R-:W-:-:S07]  /*7430*/  IMAD.MOV.U32 R13, RZ, RZ, R0 ;  /* 0x000000ffff0d7224 */ /* 0x000fce00078e0000 */
[----:B------:R-:W-:Y:S05]  /*7440*/  WARPSYNC.COLLECTIVE R15, `(.L_x_12422) ;  /* 0x000000000f087348 */ /* 0x000fea0003c00000 */
[----:B------:R0:W1:Y:S02]  /*7450*/  SHFL.BFLY P6, R14, R13, R12, R11 ;  /* 0x0c00000c0d0e7389 */ /* 0x00006400000c000b */
[----:B01----:R-:W-:Y:S05]  /*7460*/  ENDCOLLECTIVE ;  /* 0x000000000000791b */ /* 0x003fea0003800000 */
.L_x_12422:
[----:B------:R-:W-:Y:S02]  /*7470*/  MOV R12, 0x2 ;  /* 0x00000002000c7802 */ /* 0x000fe40000000f00 */
[----:B------:R-:W-:-:S05]  /*7480*/  FMNMX R2, R0, R14, !PT ;  /* 0x0000000e00027209 */ /* 0x000fca0007800000 */
[----:B------:R-:W-:-:S07]  /*7490*/  IMAD.MOV.U32 R13, RZ, RZ, R2 ;  /* 0x000000ffff0d7224 */ /* 0x000fce00078e0002 */
[----:B------:R-:W-:Y:S05]  /*74a0*/  WARPSYNC.COLLECTIVE R15, `(.L_x_12423) ;  /* 0x000000000f087348 */ /* 0x000fea0003c00000 */
[----:B------:R0:W1:Y:S02]  /*74b0*/  SHFL.BFLY P6, R14, R13, R12, R11 ;  /* 0x0c00000c0d0e7389 */ /* 0x00006400000c000b */
[----:B01----:R-:W-:Y:S05]  /*74c0*/  ENDCOLLECTIVE ;  /* 0x000000000000791b */ /* 0x003fea0003800000 */
.L_x_12423:
[----:B------:R-:W-:Y:S01]  /*74d0*/  HFMA2 R12, -RZ, RZ, 0, 5.9604644775390625e-08 ;  /* 0x00000001ff0c7431 */ /* 0x000fe200000001ff */
[----:B------:R-:W-:-:S05]  /*74e0*/  FMNMX R3, R2, R14, !PT ;  /* 0x0000000e02037209 */ /* 0x000fca0007800000 */
[----:B------:R-:W-:-:S07]  /*74f0*/  IMAD.MOV.U32 R13, RZ, RZ, R3 ;  /* 0x000000ffff0d7224 */ /* 0x000fce00078e0003 */
[----:B------:R-:W-:Y:S05]  /*7500*/  WARPSYNC.COLLECTIVE R15, `(.L_x_12424) ;  /* 0x000000000f087348 */ /* 0x000fea0003c00000 */
[----:B------:R0:W1:Y:S02]  /*7510*/  SHFL.BFLY P6, R14, R13, R12, R11 ;  /* 0x0c00000c0d0e7389 */ /* 0x00006400000c000b */
[----:B01----:R-:W-:Y:S05]  /*7520*/  ENDCOLLECTIVE ;  /* 0x000000000000791b */ /* 0x003fea0003800000 */
.L_x_12424:
[----:B------:R-:W-:-:S05]  /*7530*/  FMNMX R19, R3, R14, !PT ;  /* 0x0000000e03137209 */ /* 0x000fca0007800000 */
[--C-:B------:R-:W-:Y:S01]  /*7540*/  FADD R14, R4, -R19.reuse ;  /* 0x80000013040e7221 */ /* 0x100fe20000000000 */
[--C-:B------:R-:W-:Y:S01]  /*7550*/  FADD R3, R5, -R19.reuse ;  /* 0x8000001305037221 */ /* 0x100fe20000000000 */
[--C-:B------:R-:W-:Y:S01]  /*7560*/  FADD R7, R30, -R19.reuse ;  /* 0x800000131e077221 */ /* 0x100fe20000000000 */
[--C-:B------:R-:W-:Y:S01]  /*7570*/  FADD R5, R31, -R19.reuse ;  /* 0x800000131f057221 */ /* 0x100fe20000000000 */
[--C-:B------:R-:W-:Y:S01]  /*7580*/  FADD R30, R8, -R19.reuse ;  /* 0x80000013081e7221 */ /* 0x100fe20000000000 */
[----:B------:R-:W-:Y:S01]  /*7590*/  MOV R31, 0x437c0000 ;  /* 0x437c0000001f7802 */ /* 0x000fe20000000f00 */
        /* <DEDUP_REMOVED lines=8> */
[C---:B------:R-:W-:Y:S01]  /*7620*/  FADD R9, R8.reuse, -12583039 ;  /* 0xcb40007f08097421 */ /* 0x040fe20000000000 */
[----:B------:R-:W-:-:S02]  /*7630*/  IMAD.SHL.U32 R8, R8, 0x800000, RZ ;  /* 0x0080000008087824 */ /* 0x000fc400078e00ff */
        /* <DEDUP_REMOVED lines=13> */
[----:B------:R-:W-:Y:S01]  /*7710*/  FADD R26, R26, -R19 ;  /* 0x800000131a1a7221 */ /* 0x000fe20000000000 */
[----:B------:R-:W-:-:S04]  /*7720*/  FFMA.SAT R14, R30, R27, 0.5 ;  /* 0x3f0000001e0e7423 */ /* 0x000fc8000000201b */
[----:B------:R-:W-:Y:S01]  /*7730*/  FFMA.RM R14, R14, R31, 12582913 ;  /* 0x4b4000010e0e7423 */ /* 0x000fe2000000401f */
        /* <DEDUP_REMOVED lines=162> */
[C---:B------:R-:W-:Y:S01]  /*8160*/  FFMA R13, R26.reuse, 1.4426950216293334961, -R13 ;  /* 0x3fb8aa3b1a0d7823 */ /* 0x040fe2000000080d */
[----:B------:R-:W0:Y:S03]  /*8170*/  MUFU.EX2 R11, R30 ;  /* 0x0000001e000b7308 */ /* 0x000e260000000800 */
[----:B------:R-:W-:-:S06]  /*8180*/  FFMA R13, R26, 1.925963033500011079e-08, R13 ;  /* 0x32a570601a0d7823 */ /* 0x000fcc000000000d */
        /* <DEDUP_REMOVED lines=30> */
.L_x_12425:
[----:B------:R-:W-:Y:S02]  /*8370*/  IMAD.MOV.U32 R12, RZ, RZ, 0x8 ;  /* 0x00000008ff0c7424 */ /* 0x000fe400078e00ff */
[----:B------:R-:W-:-:S05]  /*8380*/  FADD R30, R13, R14 ;  /* 0x0000000e0d1e7221 */ /* 0x000fca0000000000 */
[----:B------:R-:W-:-:S07]  /*8390*/  MOV R13, R30 ;  /* 0x0000001e000d7202 */ /* 0x000fce0000000f00 */
[----:B------:R-:W-:Y:S05]  /*83a0*/  WARPSYNC.COLLECTIVE R15, `(.L_x_12426) ;  /* 0x000000000f087348 */ /* 0x000fea0003c00000 */
[----:B------:R0:W1:Y:S02]  /*83b0*/  SHFL.BFLY P6, R14, R13, R12, R11 ;  /* 0x0c00000c0d0e7389 */ /* 0x00006400000c000b */
[----:B01----:R-:W-:Y:S05]  /*83c0*/  ENDCOLLECTIVE ;  /* 0x000000000000791b */ /* 0x003fea0003800000 */
.L_x_12426:
[----:B------:R-:W-:Y:S02]  /*83d0*/  HFMA2 R12, -RZ, RZ, 0, 2.384185791015625e-07 ;  /* 0x00000004ff0c7431 */ /* 0x000fe400000001ff */
[----:B------:R-:W-:-:S05]  /*83e0*/  FADD R31, R30, R14 ;  /* 0x0000000e1e1f7221 */ /* 0x000fca0000000000 */
[----:B------:R-:W-:-:S07]  /*83f0*/  MOV R13, R31 ;  /* 0x0000001f000d7202 */ /* 0x000fce0000000f00 */
[----:B------:R-:W-:Y:S05]  /*8400*/  WARPSYNC.COLLECTIVE R15, `(.L_x_12427) ;  /* 0x000000000f087348 */ /* 0x000fea0003c00000 */
[----:B------:R0:W1:Y:S02]  /*8410*/  SHFL.BFLY P6, R14, R13, R12, R11 ;  /* 0x0c00000c0d0e7389 */ /* 0x00006400000c000b */
[----:B01----:R-:W-:Y:S05]  /*8420*/  ENDCOLLECTIVE ;  /* 0x000000000000791b */ /* 0x003fea0003800000 */
.L_x_12427:
[----:B------:R-:W-:Y:S01]  /*8430*/  MOV R12, 0x2 ;  /* 0x00000002000c7802 */ /* 0x000fe20000000f00 */
[----:B------:R-:W-:-:S04]  /*8440*/  FADD R32, R31, R14 ;  /* 0x0000000e1f207221 */ /* 0x000fc80000000000 */
[----:B------:R-:W-:-:S07]  /*8450*/  IMAD.MOV.U32 R13, RZ, RZ, R32 ;  /* 0x000000ffff0d7224 */ /* 0x000fce00078e0020 */
[----:B------:R-:W-:Y:S05]  /*8460*/  WARPSYNC.COLLECTIVE R15, `(.L_x_12428) ;  /* 0x000000000f087348 */ /* 0x000fea0003c00000 */
[----:B------:R0:W1:Y:S02]  /*8470*/  SHFL.BFLY P6, R14, R13, R12, R11 ;  /* 0x0c00000c0d0e7389 */ /* 0x00006400000c000b */
[----:B01----:R-:W-:Y:S05]  /*8480*/  ENDCOLLECTIVE ;  /* 0x000000000000791b */ /* 0x003fea0003800000 */
.L_x_12428:
[----:B------:R-:W-:Y:S02]  /*8490*/  IMAD.MOV.U32 R12, RZ, RZ, 0x1 ;  /* 0x00000001ff0c7424 */ /* 0x000fe400078e00ff */
[----:B------:R-:W-:-:S05]  /*84a0*/  FADD R33, R32, R14 ;  /* 0x0000000e20217221 */ /* 0x000fca0000000000 */
[----:B------:R-:W-:-:S07]  /*84b0*/  MOV R13, R33 ;  /* 0x00000021000d7202 */ /* 0x000fce0000000f00 */
[----:B------:R-:W-:Y:S05]  /*84c0*/  WARPSYNC.COLLECTIVE R15, `(.L_x_12429) ;  /* 0x000000000f087348 */ /* 0x000fea0003c00000 */
[----:B------:R0:W1:Y:S02]  /*84d0*/  SHFL.BFLY P6, R14, R13, R12, R11 ;  /* 0x0c00000c0d0e7389 */ /* 0x00006400000c000b */
[----:B01----:R-:W-:Y:S05]  /*84e0*/  ENDCOLLECTIVE ;  /* 0x000000000000791b */ /* 0x003fea0003800000 */
.L_x_12429:
[----:B------:R-:W-:Y:S05]  /*84f0*/  BRA `(.L_x_12430) ;  /* 0xffffffd400647947 */ /* 0x000fea000383ffff */
        .weak           $__internal_184_$__cuda_sm3x_div_rn_noftz_f32_slowpath
        .type           $__internal_184_$__cuda_sm3x_div_rn_noftz_f32_slowpath,@function
        .size           $__internal_184_$__cuda_sm3x_div_rn_noftz_f32_slowpath,(.L_x_37561 - $__internal_184_$__cuda_sm3x_div_rn_noftz_f32_slowpath)
$__internal_184_$__cuda_sm3x_div_rn_noftz_f32_slowpath:
        /* <DEDUP_REMOVED lines=35> */
.L_x_12432:
        /* <DEDUP_REMOVED lines=51> */
.L_x_12439:
[----:B------:R-:W-:-:S04]  /*8a60*/  LOP3.LUT R11, R11, 0x80000000, RZ, 0xc0, !PT ;  /* 0x800000000b0b7812 */ /* 0x000fc800078ec0ff */
[----:B------:R-:W-:Y:S01]  /*8a70*/  LOP3.LUT R11, R11, 0x7f800000, RZ, 0xfc, !PT ;  /* 0x7f8000000b0b7812 */ /* 0x000fe200078efcff */
[----:B------:R-:W-:Y:S06]  /*8a80*/  BRA `(.L_x_12440) ;  /* 0x0000000000047947 */ /* 0x000fec0003800000 */
.L_x_12438:
[----:B------:R-:W-:-:S07]  /*8a90*/  LEA R11, R38, R11, 0x17 ;  /* 0x0000000b260b7211 */ /* 0x000fce00078eb8ff */
.L_x_12440:
[----:B------:R-:W-:Y:S05]  /*8aa0*/  BSYNC.RECONVERGENT B2 ;  /* 0x0000000000027941 */ /* 0x000fea0003800200 */
.L_x_12437:
[----:B------:R-:W-:Y:S05]  /*8ab0*/  BRA `(.L_x_12441) ;  /* 0x0000000000207947 */ /* 0x000fea0003800000 */
.L_x_12436:
[----:B------:R-:W-:-:S04]  /*8ac0*/  LOP3.LUT R11, R11, 0x80000000, R32, 0x48, !PT ;  /* 0x800000000b0b7812 */ /* 0x000fc800078e4820 */
[----:B------:R-:W-:Y:S01]  /*8ad0*/  LOP3.LUT R11, R11, 0x7f800000, RZ, 0xfc, !PT ;  /* 0x7f8000000b0b7812 */ /* 0x000fe200078efcff */
[----:B------:R-:W-:Y:S06]  /*8ae0*/  BRA `(.L_x_12441) ;  /* 0x0000000000147947 */ /* 0x000fec0003800000 */
.L_x_12435:
[----:B------:R-:W-:Y:S01]  /*8af0*/  LOP3.LUT R11, R11, 0x80000000, R32, 0x48, !PT ;  /* 0x800000000b0b7812 */ /* 0x000fe200078e4820 */
[----:B------:R-:W-:Y:S06]  /*8b00*/  BRA `(.L_x_12441) ;  /* 0x00000000000c7947 */ /* 0x000fec0003800000 */
.L_x_12434:
[----:B------:R-:W0:Y:S01]  /*8b10*/  MUFU.RSQ R11, -QNAN ;  /* 0xffc00000000b7908 */ /* 0x000e220000001400 */
[----:B------:R-:W-:Y:S05]  /*8b20*/  BRA `(.L_x_12441) ;  /* 0x0000000000047947 */ /* 0x000fea0003800000 */
.L_x_12433:
[----:B------:R-:W-:-:S07]  /*8b30*/  FADD.FTZ R11, R22, R11 ;  /* 0x0000000b160b7221 */ /* 0x000fce0000010000 */
.L_x_12441:
[----:B------:R-:W-:Y:S05]  /*8b40*/  BSYNC.RECONVERGENT B1 ;  /* 0x0000000000017941 */ /* 0x000fea0003800200 */
.L_x_12431:
[----:B------:R-:W-:-:S04]  /*8b50*/  HFMA2 R13, -RZ, RZ, 0, 0 ;  /* 0x00000000ff0d7431 */ /* 0x000fc800000001ff */
[----:B0-----:R-:W-:Y:S05]  /*8b60*/  RET.REL.NODEC R12 `(_Z15SoftmaxWarpImplI22BroadcastScaleMaskLoadIffbLm3EiE11DirectStoreIffEfLi1ELi22ELi32ELi1ELb0EL9Algorithm0EEvT_T0_ll) ;  /* 0xffffff740c247950 */ /* 0x001fea0003c3ffff */
.L_x_12442:
        /* <DEDUP_REMOVED lines=9> */
.L_x_37561:


//--------------------- .text._Z15SoftmaxWarpImplI22BroadcastScaleMaskLoadIffbLm3EiE11DirectStoreIffEfLi1ELi21ELi32ELi1ELb1EL9Algorithm0EEvT_T0_ll --------------------------
	.section	.text._Z15SoftmaxWarpImplI22BroadcastScaleMaskLoadIffbLm3EiE11DirectStoreIffEfLi1ELi21ELi32ELi1ELb1EL9Algorithm0EEvT_T0_ll,"ax",@progbits
	.align	128
        .global         _Z15SoftmaxWarpImplI22BroadcastScaleMaskLoadIffbLm3EiE11DirectStoreIffEfLi1ELi21ELi32ELi1ELb1EL9Algorithm0EEvT_T0_ll
        .type           _Z15SoftmaxWarpImplI22BroadcastScaleMaskLoadIffbLm3EiE11DirectStoreIffEfLi1ELi21ELi32ELi1ELb1EL9Algorithm0EEvT_T0_ll,@function
        .size           _Z15SoftmaxWarpImplI22BroadcastScaleMaskLoadIffbLm3EiE11DirectStoreIffEfLi1ELi21ELi32ELi1ELb1EL9Algorithm0EEvT_T0_ll,(.L_x_37562 - _Z15SoftmaxWarpImplI22BroadcastScaleMaskLoadIffbLm3EiE11DirectStoreIffEfLi1ELi21ELi32ELi1ELb1EL9Algorithm0EEvT_T0_ll)
        .other          _Z15SoftmaxWarpImplI22BroadcastScaleMaskLoadIffbLm3EiE11DirectStoreIffEfLi1ELi21ELi32ELi1ELb1EL9Algorithm0EEvT_T0_ll,@"STO_CUDA_ENTRY STV_DEFAULT"
_Z15SoftmaxWarpImplI22BroadcastScaleMaskLoadIffbLm3EiE11DirectStoreIffEfLi1ELi21ELi32ELi1ELb1EL9Algorithm0EEvT_T0_ll:
.text._Z15SoftmaxWarpImplI22BroadcastScaleMaskLoadIffbLm3EiE11DirectStoreIffEfLi1ELi21ELi32ELi1ELb1EL9Algorithm0EEvT_T0_ll:
        /* <DEDUP_REMOVED lines=29> */
.L_x_12443:
        /* <DEDUP_REMOVED lines=26> */
[----:B-1----:R-:W-:-:S07]  /*0370*/  VIADD R35, R47, 0x260 ;  /* 0x000002602f237836 */ /* 0x002fce0000000000 */
.L_x_12530:
[----:B0-----:R-:W0:Y:S01]  /*0380*/  LDC.64 R14, c[0x0][0x408] ;  /* 0x00010200ff0e7b82 */ /* 0x001e220000000a00 */
        /* <DEDUP_REMOVED lines=23> */
[----:B---3--:R-:W-:-:S02]  /*0500*/  IADD3 R10, PT, PT, R6, 0xffffffe, RZ ;  /* 0x0ffffffe060a7810 */ /* 0x008fc40007ffe0ff */
[----:B------:R-:W-:-:S04]  /*0510*/  IABS R6, R4 ;  /* 0x0000000400067213 */ /* 0x000fc80000000000 */
[----:B------:R3:W4:Y:S02]  /*0520*/  F2I.FTZ.U32.TRUNC.NTZ R11, R10 ;  /* 0x0000000a000b7305 */ /* 0x000724000021f000 */
[----:B---3--:R-:W-:Y:S02]  /*0530*/  IMAD.MOV.U32 R10, RZ, RZ, RZ ;  /* 0x000000ffff0a7224 */ /* 0x008fe400078e00ff */
[----:B----4-:R-:W-:-:S04]  /*0540*/  IMAD.MOV R8, RZ, RZ, -R11 ;  /* 0x000000ffff087224 */ /* 0x010fc800078e0a0b */
[----:B------:R-:W-:-:S04]  /*0550*/  IMAD R43, R8, R13, RZ ;  /* 0x0000000d082b7224 */ /* 0x000fc800078e02ff */
[----:B------:R-:W-:Y:S01]  /*0560*/  IMAD.HI.U32 R11, R11, R43, R10 ;  /* 0x0000002b0b0b7227 */ /* 0x000fe200078e000a */
[----:B-1----:R-:W-:-:S05]  /*0570*/  IABS R43, R12 ;  /* 0x0000000c002b7213 */ /* 0x002fca0000000000 */
        /* <DEDUP_REMOVED lines=12> */
[----:B------:R-:W-:-:S03]  /*0640*/  ISETP.GE.AND P3, PT, R6, RZ, PT ;  /* 0x000000ff0600720c */ /* 0x000fc60003f66270 */
[----:B------:R-:W-:Y:S02]  /*0650*/  IMAD.MOV.U32 R16, RZ, RZ, R11 ;  /* 0x000000ffff107224 */ /* 0x000fe400078e000b */
[----:B------:R1:W3:Y:S08]  /*0660*/  F2I.FTZ.U32.TRUNC.NTZ R11, R10 ;  /* 0x0000000a000b7305 */ /* 0x0002f0000021f000 */
[----:B------:R-:W-:-:S02]  /*0670*/  @!P3 IADD3 R16, PT, PT, -R16, RZ, RZ ;  /* 0x000000ff1010b210 */ /* 0x000fc40007ffe1ff */
[----:B------:R-:W-:Y:S02]  /*0680*/  ISETP.NE.AND P3, PT, R41, RZ, PT ;  /* 0x000000ff2900720c */ /* 0x000fe40003f65270 */
[----:B-1----:R-:W-:Y:S01]  /*0690*/  MOV R10, RZ ;  /* 0x000000ff000a7202 */ /* 0x002fe20000000f00 */
[----:B---3--:R-:W-:-:S04]  /*06a0*/  IMAD.MOV R8, RZ, RZ, -R11 ;  /* 0x000000ffff087224 */ /* 0x008fc800078e0a0b */
[----:B------:R-:W-:-:S06]  /*06b0*/  IMAD R13, R8, R43, RZ ;  /* 0x0000002b080d7224 */ /* 0x000fcc00078e02ff */
[----:B------:R-:W-:Y:S01]  /*06c0*/  @!P3 LOP3.LUT R16, RZ, R41, RZ, 0x33, !PT ;  /* 0x00000029ff10b212 */ /* 0x000fe200078e33ff */
[----:B------:R-:W-:Y:S01]  /*06d0*/  IMAD.HI.U32 R11, R11, R13, R10 ;  /* 0x0000000d0b0b7227 */ /* 0x000fe200078e000a */
[----:B------:R-:W-:-:S03]  /*06e0*/  SHF.R.S64 R10, RZ, 0x1e, R4 ;  /* 0x0000001eff0a7819 */ /* 0x000fc60000001004 */
        /* <DEDUP_REMOVED lines=41> */
.L_x_12446:
[----:B------:R-:W-:Y:S05]  /*0980*/  BSYNC.RECONVERGENT B1 ;  /* 0x0000000000017941 */ /* 0x000fea0003800200 */
.L_x_12445:
        /* <DEDUP_REMOVED lines=91> */
.L_x_12448:
[----:B------:R-:W-:Y:S05]  /*0f40*/  BSYNC.RECONVERGENT B1 ;  /* 0x0000000000017941 */ /* 0x000fea0003800200 */
.L_x_12447:
        /* <DEDUP_REMOVED lines=88> */
.L_x_12450:
[----:B------:R-:W-:Y:S05]  /*14d0*/  BSYNC.RECONVERGENT B1 ;  /* 0x0000000000017941 */ /* 0x000fea0003800200 */
.L_x_12449:
        /* <DEDUP_REMOVED lines=90> */
.L_x_12452:
[----:B------:R-:W-:Y:S05]  /*1a80*/  BSYNC.RECONVERGENT B1 ;  /* 0x0000000000017941 */ /* 0x000fea0003800200 */
.L_x_12451:
        /* <DEDUP_REMOVED lines=88> */
.L_x_12454:
[----:B------:R-:W-:Y:S05]  /*2010*/  BSYNC.RECONVERGENT B1 ;  /* 0x0000000000017941 */ /* 0x000fea0003800200 */
.L_x_12453:
        /* <DEDUP_REMOVED lines=96> */
.L_x_12456:
[----:B------:R-:W-:Y:S05]  /*2620*/  BSYNC.RECONVERGENT B1 ;  /* 0x0000000000017941 */ /* 0x000fea0003800200 */
.L_x_12455:
        /* <DEDUP_REMOVED lines=33> */
[----:B------:R-:W-:-:S04]  /*2840*/  LOP3.LUT R24, R12, R45, RZ, 0x3c, !PT ;  /* 0x0000002d0c187212 */ /* 0x000fc800078e3cff */
[----:B------:R-:W-:-:S07]  /*2850*/  ISETP.GE.AND P4, PT, R24, RZ, PT ;  /* 0x000000ff1800720c */ /* 0x000fce0003f86270 */
[----:B------:R-:W-:Y:S02]  /*2860*/  @P3 IADD3 R18, PT, PT, R18, 0x1, RZ ;  /* 0x0000000112123810 */ /* 0x000fe40007ffe0ff */
[----:B------:R-:W-:-:S03]  /*2870*/  ISETP.NE.AND P3, PT, R45, RZ, PT ;  /* 0x000000ff2d00720c */ /* 0x000fc60003f65270 */
[----:B------:R-:W-:Y:S01]  /*2880*/  IMAD.MOV.U32 R26, RZ, RZ, R18 ;  /* 0x000000ffff1a7224 */ /* 0x000fe200078e0012 */
[----:B--2---:R-:W-:-:S03]  /*2890*/  IADD3 R18, PT, PT, RZ, -R41, RZ ;  /* 0x80000029ff127210 */ /* 0x004fc60007ffe0ff */
[----:B------:R-:W-:-:S06]  /*28a0*/  @!P4 IMAD.MOV R26, RZ, RZ, -R26 ;  /* 0x000000ffff1ac224 */ /* 0x000fcc00078e0a1a */
        /* <DEDUP_REMOVED lines=46> */
.L_x_12458:
[----:B------:R-:W-:Y:S05]  /*2b90*/  BSYNC.RECONVERGENT B1 ;  /* 0x0000000000017941 */ /* 0x000fea0003800200 */
.L_x_12457:
        /* <DEDUP_REMOVED lines=87> */
.L_x_12460:
[----:B------:R-:W-:Y:S05]  /*3110*/  BSYNC.RECONVERGENT B1 ;  /* 0x0000000000017941 */ /* 0x000fea0003800200 */
.L_x_12459:
[----:B------:R-:W-:Y:S01]  /*3120*/  BSSY.RECONVERGENT B1, `(.L_x_12461) ;  /* 0x0000059000017945 */ /* 0x000fe20003800200 */
[----:B------:R-:W-:Y:S01]  /*3130*/  IMAD.MOV.U32 R24, RZ, RZ, -0x800000 ;  /* 0xff800000ff187424 */ /* 0x000fe200078e00ff */
[----:B------:R-:W-:Y:S02]  /*3140*/  MOV R26, 0xff800000 ;  /* 0xff800000001a7802 */ /* 0x000fe40000000f00 */
        /* <DEDUP_REMOVED lines=86> */
.L_x_12462:
[----:B------:R-:W-:Y:S05]  /*36b0*/  BSYNC.RECONVERGENT B1 ;  /* 0x0000000000017941 */ /* 0x000fea0003800200 */
.L_x_12461:
        /* <DEDUP_REMOVED lines=87> */
.L_x_12464:
[----:B------:R-:W-:Y:S05]  /*3c30*/  BSYNC.RECONVERGENT B1 ;  /* 0x0000000000017941 */ /* 0x000fea0003800200 */
.L_x_12463:
        /* <DEDUP_REMOVED lines=88> */
.L_x_12466:
[----:B------:R-:W-:Y:S05]  /*41c0*/  BSYNC.RECONVERGENT B1 ;  /* 0x0000000000017941 */ /* 0x000fea0003800200 */
.L_x_12465:
        /* <DEDUP_REMOVED lines=91> */
.L_x_12468:
[----:B------:R-:W-:Y:S05]  /*4780*/  BSYNC.RECONVERGENT B1 ;  /* 0x0000000000017941 */ /* 0x000fea0003800200 */
.L_x_12467:
        /* <DEDUP_REMOVED lines=91> */
.L_x_12470:
[----:B------:R-:W-:Y:S05]  /*4d40*/  BSYNC.RECONVERGENT B1 ;  /* 0x0000000000017941 */ /* 0x000fea0003800200 */
.L_x_12469:
        /* <DEDUP_REMOVED lines=67> */
[----:B------:R-:W-:-:S07]  /*5180*/  ISETP.GE.AND P6, PT, R36, RZ, PT ;  /* 0x000000ff2400720c */ /* 0x000fce0003fc6270 */
[----:B------:R-:W-:Y:S02]  /*5190*/  @P4 IADD3 R34, PT, PT, R34, 0x1, RZ ;  /* 0x0000000122224810 */ /* 0x000fe40007ffe0ff */
[----:B-1----:R-:W-:-:S04]  /*51a0*/  ISETP.NE.U32.AND P4, PT, R40, 0x1, PT ;  /* 0x000000012800780c */ /* 0x002fc80003f85070 */
[----:B------:R-:W-:Y:S01]  /*51b0*/  @!P6 IMAD.MOV R34, RZ, RZ, -R34 ;  /* 0x000000ffff22e224 */ /* 0x000fe200078e0a22 */
[----:B------:R-:W-:Y:S02]  /*51c0*/  @!P3 LOP3.LUT R34, RZ, R12, RZ, 0x33, !PT ;  /* 0x0000000cff22b212 */ /* 0x000fe400078e33ff */
[----:B0-----:R-:W-:Y:S02]  /*51d0*/  ISETP.NE.U32.AND P3, PT, R42, 0x1, PT ;  /* 0x000000012a00780c */ /* 0x001fe40003f65070 */
        /* <DEDUP_REMOVED lines=23> */
.L_x_12472:
[----:B------:R-:W-:Y:S05]  /*5350*/  BSYNC.RECONVERGENT B1 ;  /* 0x0000000000017941 */ /* 0x000fea0003800200 */
.L_x_12471:
        /* <DEDUP_REMOVED lines=88> */
.L_x_12474:
[----:B------:R-:W-:Y:S05]  /*58e0*/  BSYNC.RECONVERGENT B1 ;  /* 0x0000000000017941 */ /* 0x000fea0003800200 */
.L_x_12473:
[-C--:B------:R-:W-:Y:S01]  /*58f0*/  ISETP.GE.AND.EX P5, PT, RZ, R15.reuse, PT, P5 ;  /* 0x0000000fff00720c */ /* 0x080fe20003fa6350 */
[----:B------:R-:W-:Y:S01]  /*5900*/  BSSY.RECONVERGENT B1, `(.L_x_12475) ;  /* 0x0000064000017945 */ /* 0x000fe20003800200 */
[-C--:B------:R-:W-:Y:S01]  /*5910*/  ISETP.GE.U32.AND P1, PT, R31, R14.reuse, PT ;  /* 0x0000000e1f00720c */ /* 0x080fe20003f26070 */
[----:B------:R-:W-:Y:S01]  /*5920*/  IMAD.MOV.U32 R46, RZ, RZ, -0x800000 ;  /* 0xff800000ff2e7424 */ /* 0x000fe200078e00ff */
[-C--:B------:R-:W-:Y:S01]  /*5930*/  ISETP.GE.U32.AND P6, PT, R33, R14.reuse, PT ;  /* 0x0000000e2100720c */ /* 0x080fe20003fc6070 */
[----:B------:R-:W-:Y:S01]  /*5940*/  IMAD.MOV.U32 R48, RZ, RZ, -0x800000 ;  /* 0xff800000ff307424 */ /* 0x000fe200078e00ff */
[-C--:B------:R-:W-:Y:S02]  /*5950*/  ISETP.GE.U32.AND P3, PT, R35, R14.reuse, PT ;  /* 0x0000000e2300720c */ /* 0x080fe40003f66070 */
[----:B------:R-:W-:Y:S02]  /*5960*/  ISETP.GE.U32.AND P4, PT, R37, R14, PT ;  /* 0x0000000e2500720c */ /* 0x000fe40003f86070 */
[----:B------:R-:W-:-:S02]  /*5970*/  ISETP.GE.AND.EX P2, PT, RZ, R15, PT, P2 ;  /* 0x0000000fff00720c */ /* 0x000fc40003f46320 */
[-C--:B------:R-:W-:Y:S02]  /*5980*/  ISETP.GE.AND.EX P1, PT, RZ, R15.reuse, PT, P1 ;  /* 0x0000000fff00720c */ /* 0x080fe40003f26310 */
[-C--:B------:R-:W-:Y:S02]  /*5990*/  ISETP.GE.AND.EX P6, PT, RZ, R15.reuse, PT, P6 ;  /* 0x0000000fff00720c */ /* 0x080fe40003fc6360 */
[-C--:B------:R-:W-:Y:S02]  /*59a0*/  ISETP.GE.AND.EX P3, PT, RZ, R15.reuse, PT, P3 ;  /* 0x0000000fff00720c */ /* 0x080fe40003f66330 */
        /* <DEDUP_REMOVED lines=89> */
.L_x_12476:
[----:B------:R-:W-:Y:S05]  /*5f40*/  BSYNC.RECONVERGENT B1 ;  /* 0x0000000000017941 */ /* 0x000fea0003800200 */
.L_x_12475:
        /* <DEDUP_REMOVED lines=19> */
[----:B------:R-:W-:Y:S01]  /*6080*/  IMAD.HI.U32 R42, R15, R43, R14 ;  /* 0x0000002b0f2a7227 */ /* 0x000fe200078e000e */
[----:B-1----:R-:W-:-:S03]  /*6090*/  IABS R43, R12 ;  /* 0x0000000c002b7213 */ /* 0x002fc60000000000 */
        /* <DEDUP_REMOVED lines=11> */
[----:B------:R-:W-:-:S04]  /*6150*/  LOP3.LUT R15, R11, R44, RZ, 0x3c, !PT ;  /* 0x0000002c0b0f7212 */ /* 0x000fc800078e3cff */
[----:B------:R-:W-:Y:S02]  /*6160*/  ISETP.GE.AND P5, PT, R15, RZ, PT ;  /* 0x000000ff0f00720c */ /* 0x000fe40003fa6270 */
[----:B------:R-:W0:Y:S05]  /*6170*/  F2I.FTZ.U32.TRUNC.NTZ R15, R42 ;  /* 0x0000002a000f7305 */ /* 0x000e2a000021f000 */
[----:B------:R-:W-:Y:S02]  /*6180*/  @P2 IADD3 R14, PT, PT, R14, 0x1, RZ ;  /* 0x000000010e0e2810 */ /* 0x000fe40007ffe0ff */
[----:B------:R-:W-:-:S03]  /*6190*/  ISETP.NE.AND P2, PT, R44, RZ, PT ;  /* 0x000000ff2c00720c */ /* 0x000fc60003f45270 */
[----:B------:R-:W-:-:S04]  /*61a0*/  IMAD.MOV.U32 R47, RZ, RZ, R14 ;  /* 0x000000ffff2f7224 */ /* 0x000fc800078e000e */
[----:B------:R-:W-:Y:S01]  /*61b0*/  @!P5 IMAD.MOV R47, RZ, RZ, -R47 ;  /* 0x000000ffff2fd224 */ /* 0x000fe200078e0a2f */
[----:B0-----:R-:W-:-:S05]  /*61c0*/  IADD3 R50, PT, PT, RZ, -R15, RZ ;  /* 0x8000000fff327210 */ /* 0x001fca0007ffe0ff */
[----:B------:R-:W-:Y:S01]  /*61d0*/  @!P2 LOP3.LUT R47, RZ, R44, RZ, 0x33, !PT ;  /* 0x0000002cff2fa212 */ /* 0x000fe200078e33ff */
[----:B------:R-:W-:-:S04]  /*61e0*/  IMAD R41, R50, R43, RZ ;  /* 0x0000002b32297224 */ /* 0x000fc800078e02ff */
        /* <DEDUP_REMOVED lines=18> */
[----:B------:R-:W-:-:S04]  /*6310*/  ISETP.NE.AND P5, PT, R12, RZ, PT ;  /* 0x000000ff0c00720c */ /* 0x000fc80003fa5270 */
[----:B------:R-:W-:Y:S01]  /*6320*/  @!P2 IMAD.MOV R41, RZ, RZ, -R41 ;  /* 0x000000ffff29a224 */ /* 0x000fe200078e0a29 */
[----:B-1----:R-:W-:-:S04]  /*6330*/  ISETP.NE.U32.AND P2, PT, R14, 0x1, PT ;  /* 0x000000010e00780c */ /* 0x002fc80003f45070 */
[----:B------:R-:W-:-:S04]  /*6340*/  ISETP.NE.AND.EX P2, PT, R15, RZ, PT, P2 ;  /* 0x000000ff0f00720c */ /* 0x000fc80003f45320 */
[----:B------:R-:W-:Y:S02]  /*6350*/  @!P5 LOP3.LUT R41, RZ, R12, RZ, 0x33, !PT ;  /* 0x0000000cff29d212 */ /* 0x000fe400078e33ff */
[----:B------:R-:W-:Y:S02]  /*6360*/  SEL R14, R47, RZ, P2 ;  /* 0x000000ff2f0e7207 */ /* 0x000fe40001000000 */
[----:B--2---:R-:W-:Y:S01]  /*6370*/  ISETP.NE.U32.AND P5, PT, R42, 0x1, PT ;  /* 0x000000012a00780c */ /* 0x004fe20003fa5070 */
[----:B------:R-:W-:Y:S01]  /*6380*/  IMAD.MOV R15, RZ, RZ, -R41 ;  /* 0x000000ffff0f7224 */ /* 0x000fe200078e0a29 */
[----:B0-----:R-:W-:Y:S01]  /*6390*/  ISETP.NE.U32.AND P2, PT, R44, 0x1, PT ;  /* 0x000000012c00780c */ /* 0x001fe20003f45070 */
[----:B------:R-:W-:Y:S01]  /*63a0*/  IMAD R14, R14, UR44, RZ ;  /* 0x0000002c0e0e7c24 */ /* 0x000fe2000f8e02ff */
        /* <DEDUP_REMOVED lines=18> */
.L_x_12478:
[----:B------:R-:W-:Y:S05]  /*64d0*/  BSYNC.RECONVERGENT B1 ;  /* 0x0000000000017941 */ /* 0x000fea0003800200 */
.L_x_12477:
        /* <DEDUP_REMOVED lines=19> */
[----:B------:R-:W-:Y:S02]  /*6610*/  IABS R15, R11 ;  /* 0x0000000b000f7213 */ /* 0x000fe40000000000 */
[----:B-1----:R-:W-:-:S03]  /*6620*/  IABS R43, R12 ;  /* 0x0000000c002b7213 */ /* 0x002fc60000000000 */
        /* <DEDUP_REMOVED lines=24> */
[----:B------:R-:W-:Y:S01]  /*67b0*/  IMAD.HI.U32 R41, R15, R41, R14 ;  /* 0x000000290f297227 */ /* 0x000fe200078e000e */
[----:B------:R-:W-:-:S04]  /*67c0*/  LOP3.LUT R44, R49, R12, RZ, 0x3c, !PT ;  /* 0x0000000c312c7212 */ /* 0x000fc800078e3cff */
[----:B------:R-:W-:Y:S01]  /*67d0*/  ISETP.GE.AND P1, PT, R44, RZ, PT ;  /* 0x000000ff2c00720c */ /* 0x000fe20003f26270 */
[----:B------:R-:W-:Y:S01]  /*67e0*/  IMAD.HI.U32 R41, R41, R42, RZ ;  /* 0x0000002a29297227 */ /* 0x000fe200078e00ff */
[----:B------:R-:W0:Y:S03]  /*67f0*/  LDC.64 R44, c[0x0][0x3a0] ;  /* 0x0000e800ff2c7b82 */ /* 0x000e260000000a00 */
        /* <DEDUP_REMOVED lines=37> */
.L_x_12480:
[----:B------:R-:W-:Y:S05]  /*6a50*/  BSYNC.RECONVERGENT B1 ;  /* 0x0000000000017941 */ /* 0x000fea0003800200 */
.L_x_12479:
        /* <DEDUP_REMOVED lines=12> */
[----:B0-----:R-:W0:Y:S02]  /*6b20*/  MUFU.RCP R11, R11 ;  /* 0x0000000b000b7308 */ /* 0x001e240000001000 */
[----:B0-----:R-:W-:Y:S01]  /*6b30*/  IADD3 R14, PT, PT, R11, 0xffffffe, RZ ;  /* 0x0ffffffe0b0e7810 */ /* 0x001fe20007ffe0ff */
[----:B------:R-:W-:-:S05]  /*6b40*/  IMAD R11, R0, UR50, R33 ;  /* 0x00000032000b7c24 */ /* 0x000fca000f8e0221 */
        /* <DEDUP_REMOVED lines=21> */
[----:B------:R-:W-:Y:S02]  /*6ca0*/  IMAD.MOV.U32 R14, RZ, RZ, RZ ;  /* 0x000000ffff0e7224 */ /* 0x000fe400078e00ff */
[----:B------:R-:W-:Y:S02]  /*6cb0*/  IMAD.MOV.U32 R47, RZ, RZ, R41 ;  /* 0x000000ffff2f7224 */ /* 0x000fe400078e0029 */
[----:B------:R-:W-:Y:S01]  /*6cc0*/  IMAD.HI.U32 R43, R15, R43, R14 ;  /* 0x0000002b0f2b7227 */ /* 0x000fe200078e000e */
[----:B------:R-:W-:-:S04]  /*6cd0*/  LOP3.LUT R14, R11, R42, RZ, 0x3c, !PT ;  /* 0x0000002a0b0e7212 */ /* 0x000fc800078e3cff */
[----:B------:R-:W-:-:S13]  /*6ce0*/  ISETP.GE.AND P5, PT, R14, RZ, PT ;  /* 0x000000ff0e00720c */ /* 0x000fda0003fa6270 */
[----:B------:R-:W-:Y:S01]  /*6cf0*/  @!P5 IMAD.MOV R47, RZ, RZ, -R47 ;  /* 0x000000ffff2fd224 */ /* 0x000fe200078e0a2f */
[----:B------:R-:W-:-:S04]  /*6d00*/  @!P2 LOP3.LUT R47, RZ, R42, RZ, 0x33, !PT ;  /* 0x0000002aff2fa212 */ /* 0x000fc800078e33ff */
[----:B------:R-:W-:-:S05]  /*6d10*/  IADD3 R14, PT, PT, -R47, RZ, RZ ;  /* 0x000000ff2f0e7210 */ /* 0x000fca0007ffe1ff */
[----:B------:R-:W-:-:S05]  /*6d20*/  IMAD R49, R42, R14, R11 ;  /* 0x0000000e2a317224 */ /* 0x000fca00078e020b */
        /* <DEDUP_REMOVED lines=12> */
[----:B------:R-:W1:Y:S01]  /*6df0*/  LDC.64 R42, c[0x0][0x398] ;  /* 0x0000e600ff2a7b82 */ /* 0x000e620000000a00 */
[----:B0-----:R-:W-:-:S04]  /*6e00*/  ISETP.NE.U32.AND P2, PT, R14, 0x1, PT ;  /* 0x000000010e00780c */ /* 0x001fc80003f45070 */
[----:B------:R-:W-:-:S03]  /*6e10*/  ISETP.NE.AND.EX P2, PT, R15, RZ, PT, P2 ;  /* 0x000000ff0f00720c */ /* 0x000fc60003f45320 */
[----:B------:R-:W0:Y:S01]  /*6e20*/  LDC.64 R44, c[0x0][0x3a0] ;  /* 0x0000e800ff2c7b82 */ /* 0x000e220000000a00 */
[----:B------:R-:W-:Y:S02]  /*6e30*/  SEL R14, R47, RZ, P2 ;  /* 0x000000ff2f0e7207 */ /* 0x000fe40001000000 */
[----:B------:R-:W-:-:S03]  /*6e40*/  @P6 VIADD R41, R41, 0x1 ;  /* 0x0000000129296836 */ /* 0x000fc60000000000 */
[----:B------:R-:W-:Y:S02]  /*6e50*/  IMAD R14, R14, UR44, RZ ;  /* 0x0000002c0e0e7c24 */ /* 0x000fe4000f8e02ff */
[----:B------:R-:W-:Y:S01]  /*6e60*/  @!P1 IMAD.MOV R41, RZ, RZ, -R41 ;  /* 0x000000ffff299224 */ /* 0x000fe200078e0a29 */
[----:B------:R-:W-:-:S04]  /*6e70*/  @!P5 LOP3.LUT R41, RZ, R12, RZ, 0x33, !PT ;  /* 0x0000000cff29d212 */ /* 0x000fc800078e33ff */
[----:B------:R-:W-:Y:S02]  /*6e80*/  IADD3 R15, PT, PT, -R41, RZ, RZ ;  /* 0x000000ff290f7210 */ /* 0x000fe40007ffe1ff */
[----:B-1----:R-:W-:-:S03]  /*6e90*/  ISETP.NE.U32.AND P6, PT, R42, 0x1, PT ;  /* 0x000000012a00780c */ /* 0x002fc60003fc5070 */
[----:B------:R-:W-:Y:S01]  /*6ea0*/  IMAD R12, R12, R15, R49 ;  /* 0x0000000f0c0c7224 */ /* 0x000fe200078e0231 */
        /* <DEDUP_REMOVED lines=18> */
.L_x_12482:
[----:B------:R-:W-:Y:S05]  /*6fd0*/  BSYNC.RECONVERGENT B1 ;  /* 0x0000000000017941 */ /* 0x000fea0003800200 */
.L_x_12481:
        /* <DEDUP_REMOVED lines=44> */
[----:B------:R-:W-:Y:S02]  /*72a0*/  IABS R40, R47 ;  /* 0x0000002f00287213 */ /* 0x000fe40000000000 */
[----:B------:R-:W-:-:S03]  /*72b0*/  LOP3.LUT R42, R47, R12, RZ, 0x3c, !PT ;  /* 0x0000000c2f2a7212 */ /* 0x000fc600078e3cff */
[----:B------:R-:W-:Y:S01]  /*72c0*/  IMAD.HI.U32 R44, R41, R40, RZ ;  /* 0x00000028292c7227 */ /* 0x000fe200078e00ff */
[----:B------:R-:W-:Y:S02]  /*72d0*/  ISETP.GE.AND P3, PT, R42, RZ, PT ;  /* 0x000000ff2a00720c */ /* 0x000fe40003f66270 */
[----:B------:R-:W0:Y:S01]  /*72e0*/  LDC.64 R42, c[0x0][0x3a0] ;  /* 0x0000e800ff2a7b82 */ /* 0x000e220000000a00 */
[----:B------:R-:W-:-:S04]  /*72f0*/  IMAD.MOV R15, RZ, RZ, -R44 ;  /* 0x000000ffff0f7224 */ /* 0x000fc800078e0a2c */
[----:B------:R-:W-:-:S03]  /*7300*/  IMAD R40, R49, R15, R40 ;  /* 0x0000000f31287224 */ /* 0x000fc600078e0228 */
[----:B------:R-:W1:Y:S02]  /*7310*/  LDC.64 R14, c[0x0][0x390] ;  /* 0x0000e400ff0e7b82 */ /* 0x000e640000000a00 */
[----:B------:R-:W-:-:S13]  /*7320*/  ISETP.GT.U32.AND P5, PT, R49, R40, PT ;  /* 0x000000283100720c */ /* 0x000fda0003fa4070 */
[-C--:B------:R-:W-:Y:S01]  /*7330*/  @!P5 IADD3 R40, PT, PT, R40, -R49.reuse, RZ ;  /* 0x800000312828d210 */ /* 0x080fe20007ffe0ff */
[----:B------:R-:W-:Y:S01]  /*7340*/  @!P5 VIADD R44, R44, 0x1 ;  /* 0x000000012c2cd836 */ /* 0x000fe20000000000 */
[----:B------:R-:W-:Y:S02]  /*7350*/  ISETP.NE.AND P5, PT, R12, RZ, PT ;  /* 0x000000ff0c00720c */ /* 0x000fe40003fa5270 */
[----:B------:R-:W-:Y:S02]  /*7360*/  ISETP.GE.U32.AND P2, PT, R40, R49, PT ;  /* 0x000000312800720c */ /* 0x000fe40003f46070 */
[----:B------:R-:W2:Y:S01]  /*7370*/  LDC.64 R40, c[0x0][0x398] ;  /* 0x0000e600ff287b82 */ /* 0x000ea20000000a00 */
[----:B-1----:R-:W-:-:S04]  /*7380*/  ISETP.NE.U32.AND P1, PT, R14, 0x1, PT ;  /* 0x000000010e00780c */ /* 0x002fc80003f25070 */
[----:B------:R-:W-:-:S06]  /*7390*/  ISETP.NE.AND.EX P1, PT, R15, RZ, PT, P1 ;  /* 0x000000ff0f00720c */ /* 0x000fcc0003f25310 */
[----:B------:R-:W-:Y:S01]  /*73a0*/  @P2 VIADD R44, R44, 0x1 ;  /* 0x000000012c2c2836 */ /* 0x000fe20000000000 */
[----:B------:R-:W-:-:S04]  /*73b0*/  SEL R14, R45, RZ, P1 ;  /* 0x000000ff2d0e7207 */ /* 0x000fc80000800000 */
[----:B------:R-:W-:Y:S02]  /*73c0*/  @!P3 IADD3 R44, PT, PT, -R44, RZ, RZ ;  /* 0x000000ff2c2cb210 */ /* 0x000fe40007ffe1ff */
[----:B------:R-:W-:-:S05]  /*73d0*/  @!P5 LOP3.LUT R44, RZ, R12, RZ, 0x33, !PT ;  /* 0x0000000cff2cd212 */ /* 0x000fca00078e33ff */
[----:B------:R-:W-:Y:S01]  /*73e0*/  IMAD.MOV R15, RZ, RZ, -R44 ;  /* 0x000000ffff0f7224 */ /* 0x000fe200078e0a2c */
[----:B--2---:R-:W-:-:S03]  /*73f0*/  ISETP.NE.U32.AND P2, PT, R40, 0x1, PT ;  /* 0x000000012800780c */ /* 0x004fc60003f45070 */
[----:B------:R-:W-:Y:S01]  /*7400*/  IMAD R12, R12, R15, R47 ;  /* 0x0000000f0c0c7224 */ /* 0x000fe200078e022f */
[----:B------:R-:W-:Y:S01]  /*7410*/  ISETP.NE.AND.EX P3, PT, R41, RZ, PT, P2 ;  /* 0x000000ff2900720c */ /* 0x000fe20003f65320 */
[----:B------:R-:W-:Y:S01]  /*7420*/  IMAD R15, R14, UR44, RZ ;  /* 0x0000002c0e0f7c24 */ /* 0x000fe2000f8e02ff */
        /* <DEDUP_REMOVED lines=17> */
.L_x_12484:
[----:B------:R-:W-:Y:S05]  /*7540*/  BSYNC.RECONVERGENT B1 ;  /* 0x0000000000017941 */ /* 0x000fea0003800200 */
.L_x_12483:
        /* <DEDUP_REMOVED lines=12> */
[----:B0-----:R-:W-:Y:S02]  /*7610*/  VIADD R14, R11, 0xffffffe ;  /* 0x0ffffffe0b0e7836 */ /* 0x001fe40000000000 */
[----:B------:R-:W-:-:S04]  /*7620*/  IMAD R11, R0, UR50, R37 ;  /* 0x00000032000b7c24 */ /* 0x000fc8000f8e0225 */
        /* <DEDUP_REMOVED lines=19> */
[----:B0-----:R-:W-:-:S03]  /*7760*/  IMAD.MOV R14, RZ, RZ, -R15 ;  /* 0x000000ffff0e7224 */ /* 0x001fc600078e0a0f */
[----:B------:R-:W-:Y:S01]  /*7770*/  MOV R46, R41 ;  /* 0x00000029002e7202 */ /* 0x000fe20000000f00 */
[----:B------:R-:W-:Y:S01]  /*7780*/  IMAD R43, R14, R45, RZ ;  /* 0x0000002d0e2b7224 */ /* 0x000fe200078e02ff */
[----:B------:R-:W-:-:S05]  /*7790*/  MOV R14, RZ ;  /* 0x000000ff000e7202 */ /* 0x000fca0000000f00 */
[----:B------:R-:W-:Y:S01]  /*77a0*/  IMAD.HI.U32 R43, R15, R43, R14 ;  /* 0x0000002b0f2b7227 */ /* 0x000fe200078e000e */
[----:B------:R-:W-:-:S04]  /*77b0*/  LOP3.LUT R14, R11, R42, RZ, 0x3c, !PT ;  /* 0x0000002a0b0e7212 */ /* 0x000fc800078e3cff */
[----:B------:R-:W-:-:S13]  /*77c0*/  ISETP.GE.AND P3, PT, R14, RZ, PT ;  /* 0x000000ff0e00720c */ /* 0x000fda0003f66270 */
[----:B------:R-:W-:Y:S01]  /*77d0*/  @!P3 IMAD.MOV R46, RZ, RZ, -R46 ;  /* 0x000000ffff2eb224 */ /* 0x000fe200078e0a2e */
        /* <DEDUP_REMOVED lines=15> */
[----:B------:R-:W1:Y:S01]  /*78d0*/  LDC.64 R42, c[0x0][0x398] ;  /* 0x0000e600ff2a7b82 */ /* 0x000e620000000a00 */
[----:B0-----:R-:W-:-:S07]  /*78e0*/  ISETP.NE.U32.AND P1, PT, R14, 0x1, PT ;  /* 0x000000010e00780c */ /* 0x001fce0003f25070 */
[----:B------:R-:W0:Y:S03]  /*78f0*/  LDC.64 R44, c[0x0][0x3a0] ;  /* 0x0000e800ff2c7b82 */ /* 0x000e260000000a00 */
[----:B------:R-:W-:Y:S02]  /*7900*/  @P3 IADD3 R41, PT, PT, R41, 0x1, RZ ;  /* 0x0000000129293810 */ /* 0x000fe40007ffe0ff */
[----:B------:R-:W-:-:S03]  /*7910*/  ISETP.NE.AND.EX P3, PT, R15, RZ, PT, P1 ;  /* 0x000000ff0f00720c */ /* 0x000fc60003f65310 */
[----:B------:R-:W-:Y:S01]  /*7920*/  @!P2 IMAD.MOV R41, RZ, RZ, -R41 ;  /* 0x000000ffff29a224 */ /* 0x000fe200078e0a29 */
[----:B------:R-:W-:Y:S02]  /*7930*/  @!P4 LOP3.LUT R41, RZ, R12, RZ, 0x33, !PT ;  /* 0x0000000cff29c212 */ /* 0x000fe400078e33ff */
[----:B------:R-:W-:-:S03]  /*7940*/  SEL R14, R46, RZ, P3 ;  /* 0x000000ff2e0e7207 */ /* 0x000fc60001800000 */
[----:B------:R-:W-:Y:S01]  /*7950*/  IMAD.MOV R15, RZ, RZ, -R41 ;  /* 0x000000ffff0f7224 */ /* 0x000fe200078e0a29 */
[----:B-1----:R-:W-:Y:S01]  /*7960*/  ISETP.NE.U32.AND P1, PT, R42, 0x1, PT ;  /* 0x000000012a00780c */ /* 0x002fe20003f25070 */
[----:B------:R-:W-:Y:S01]  /*7970*/  IMAD R14, R14, UR44, RZ ;  /* 0x0000002c0e0e7c24 */ /* 0x000fe2000f8e02ff */
[----:B------:R-:W-:Y:S01]  /*7980*/  SHF.R.S64 R42, RZ, 0x1e, R11 ;  /* 0x0000001eff2a7819 */ /* 0x000fe2000000100b */
[----:B------:R-:W-:Y:S01]  /*7990*/  IMAD R12, R12, R15, R47 ;  /* 0x0000000f0c0c7224 */ /* 0x000fe200078e022f */
        /* <DEDUP_REMOVED lines=17> */
.L_x_12486:
[----:B------:R-:W-:Y:S05]  /*7ab0*/  BSYNC.RECONVERGENT B1 ;  /* 0x0000000000017941 */ /* 0x000fea0003800200 */
.L_x_12485:
        /* <DEDUP_REMOVED lines=25> */
[-C--:B------:R-:W-:Y:S01]  /*7c50*/  FFMA.SAT R16, R14, R12.reuse, 0.5 ;  /* 0x3f0000000e107423 */ /* 0x080fe2000000200c */
[C---:B------:R-:W-:Y:S01]  /*7c60*/  FADD R63, -R49.reuse, R26 ;  /* 0x0000001a313f7221 */ /* 0x040fe20000000100 */
[----:B------:R-:W-:Y:S01]  /*7c70*/  FADD R6, R4, -12583039 ;  /* 0xcb40007f04067421 */ /* 0x000fe20000000000 */
[----:B------:R-:W-:Y:S01]  /*7c80*/  FADD R65, -R49, R20 ;  /* 0x0000001431417221 */ /* 0x000fe20000000100 */
[----:B------:R-:W-:Y:S01]  /*7c90*/  FFMA.SAT R20, R67, R12, 0.5 ;  /* 0x3f00000043147423 */ /* 0x000fe2000000200c */
[----:B------:R-:W-:Y:S01]  /*7ca0*/  FADD R69, -R49, R22 ;  /* 0x0000001631457221 */ /* 0x000fe20000000100 */
[----:B------:R-:W-:Y:S01]  /*7cb0*/  FFMA R8, R75, 1.4426950216293334961, -R6 ;  /* 0x3fb8aa3b4b087823 */ /* 0x000fe20000000806 */
[-C--:B------:R-:W-:Y:S01]  /*7cc0*/  FFMA.RM R6, R16, R11.reuse, 12582913 ;  /* 0x4b40000110067423 */ /* 0x080fe2000000400b */
[----:B------:R-:W-:Y:S01]  /*7cd0*/  FADD R59, -R49, R28 ;  /* 0x0000001c313b7221 */ /* 0x000fe20000000100 */
[----:B------:R-:W-:Y:S01]  /*7ce0*/  FFMA.RM R20, R20, R11, 12582913 ;  /* 0x4b40000114147423 */ /* 0x000fe2000000400b */
[----:B------:R-:W-:Y:S01]  /*7cf0*/  FFMA R75, R75, 1.925963033500011079e-08, R8 ;  /* 0x32a570604b4b7823 */ /* 0x000fe20000000008 */
[----:B------:R-:W-:Y:S01]  /*7d00*/  FADD R8, R18, -12583039 ;  /* 0xcb40007f12087421 */ /* 0x000fe20000000000 */
[----:B------:R-:W-:Y:S01]  /*7d10*/  FADD R10, R6, -12583039 ;  /* 0xcb40007f060a7421 */ /* 0x000fe20000000000 */
[----:B------:R-:W-:Y:S01]  /*7d20*/  FADD R22, R20, -12583039 ;  /* 0xcb40007f14167421 */ /* 0x000fe20000000000 */
[----:B------:R-:W-:-:S02]  /*7d30*/  IMAD.SHL.U32 R4, R4, 0x800000, RZ ;  /* 0x0080000004047824 */ /* 0x000fc400078e00ff */
[----:B------:R-:W-:Y:S01]  /*7d40*/  FFMA R8, R77, 1.4426950216293334961, -R8 ;  /* 0x3fb8aa3b4d087823 */ /* 0x000fe20000000808 */
[C---:B------:R-:W-:Y:S01]  /*7d50*/  FFMA R10, R14.reuse, 1.4426950216293334961, -R10 ;  /* 0x3fb8aa3b0e0a7823 */ /* 0x040fe2000000080a */
[----:B------:R-:W1:Y:S01]  /*7d60*/  MUFU.EX2 R75, R75 ;  /* 0x0000004b004b7308 */ /* 0x000e620000000800 */
[----:B------:R-:W-:Y:S01]  /*7d70*/  FFMA R22, R67, 1.4426950216293334961, -R22 ;  /* 0x3fb8aa3b43167823 */ /* 0x000fe20000000816 */
[----:B------:R-:W-:Y:S01]  /*7d80*/  FFMA R77, R77, 1.925963033500011079e-08, R8 ;  /* 0x32a570604d4d7823 */ /* 0x000fe20000000008 */
[-C--:B------:R-:W-:Y:S01]  /*7d90*/  FFMA.SAT R8, R71, R12.reuse, 0.5 ;  /* 0x3f00000047087423 */ /* 0x080fe2000000200c */
[----:B------:R-:W-:Y:S01]  /*7da0*/  FFMA R26, R14, 1.925963033500011079e-08, R10 ;  /* 0x32a570600e1a7823 */ /* 0x000fe2000000000a */
[-C--:B------:R-:W-:Y:S01]  /*7db0*/  FFMA.SAT R10, R73, R12.reuse, 0.5 ;  /* 0x3f000000490a7423 */ /* 0x080fe2000000200c */
[----:B------:R-:W-:Y:S01]  /*7dc0*/  FFMA R67, R67, 1.925963033500011079e-08, R22 ;  /* 0x32a5706043437823 */ /* 0x000fe20000000016 */
[-C--:B------:R-:W-:Y:S01]  /*7dd0*/  FFMA.RM R8, R8, R11.reuse, 12582913 ;  /* 0x4b40000108087423 */ /* 0x080fe2000000400b */
[-C--:B------:R-:W-:Y:S01]  /*7de0*/  FFMA.SAT R22, R65, R12.reuse, 0.5 ;  /* 0x3f00000041167423 */ /* 0x080fe2000000200c */
[-C--:B------:R-:W-:Y:S01]  /*7df0*/  FFMA.RM R10, R10, R11.reuse, 12582913 ;  /* 0x4b4000010a0a7423 */ /* 0x080fe2000000400b */
[----:B------:R-:W-:Y:S01]  /*7e00*/  FADD R61, -R49, R24 ;  /* 0x00000018313d7221 */ /* 0x000fe20000000100 */
[----:B------:R-:W-:Y:S01]  /*7e10*/  FADD R14, R8, -12583039 ;  /* 0xcb40007f080e7421 */ /* 0x000fe20000000000 */
[-C--:B------:R-:W-:Y:S01]  /*7e20*/  FFMA.RM R22, R22, R11.reuse, 12582913 ;  /* 0x4b40000116167423 */ /* 0x080fe2000000400b */
[----:B------:R-:W-:Y:S01]  /*7e30*/  FADD R16, R10, -12583039 ;  /* 0xcb40007f0a107421 */ /* 0x000fe20000000000 */
[-C--:B------:R-:W-:Y:S01]  /*7e40*/  FFMA.SAT R24, R63, R12.reuse, 0.5 ;  /* 0x3f0000003f187423 */ /* 0x080fe2000000200c */
[----:B------:R-:W-:Y:S01]  /*7e50*/  FFMA R14, R71, 1.4426950216293334961, -R14 ;  /* 0x3fb8aa3b470e7823 */ /* 0x000fe2000000080e */
[----:B------:R-:W-:Y:S01]  /*7e60*/  FADD R57, -R49, R30 ;  /* 0x0000001e31397221 */ /* 0x000fe20000000100 */
[----:B------:R-:W-:Y:S01]  /*7e70*/  FFMA R16, R73, 1.4426950216293334961, -R16 ;  /* 0x3fb8aa3b49107823 */ /* 0x000fe20000000810 */
[-C--:B------:R-:W-:Y:S01]  /*7e80*/  FFMA.RM R24, R24, R11.reuse, 12582913 ;  /* 0x4b40000118187423 */ /* 0x080fe2000000400b */
[----:B------:R-:W-:Y:S01]  /*7e90*/  FFMA R28, R71, 1.925963033500011079e-08, R14 ;  /* 0x32a57060471c7823 */ /* 0x000fe2000000000e */
[-C--:B------:R-:W-:Y:S01]  /*7ea0*/  FFMA.SAT R14, R69, R12.reuse, 0.5 ;  /* 0x3f000000450e7423 */ /* 0x080fe2000000200c */
[----:B------:R-:W-:Y:S01]  /*7eb0*/  FFMA R73, R73, 1.925963033500011079e-08, R16 ;  /* 0x32a5706049497823 */ /* 0x000fe20000000010 */
[----:B------:R2:W3:Y:S01]  /*7ec0*/  MUFU.EX2 R71, R26 ;  /* 0x0000001a00477308 */ /* 0x0004e20000000800 */
[----:B------:R-:W-:Y:S01]  /*7ed0*/  FFMA.SAT R30, R57, R12, 0.5 ;  /* 0x3f000000391e7423 */ /* 0x000fe2000000200c */
[-C--:B------:R-:W-:Y:S01]  /*7ee0*/  FFMA.RM R14, R14, R11.reuse, 12582913 ;  /* 0x4b4000010e0e7423 */ /* 0x080fe2000000400b */
[C---:B------:R-:W-:Y:S01]  /*7ef0*/  FADD R55, -R49.reuse, R32 ;  /* 0x0000002031377221 */ /* 0x040fe20000000100 */
[----:B------:R-:W-:Y:S01]  /*7f00*/  FADD R53, -R49, R34 ;  /* 0x0000002231357221 */ /* 0x000fe20000000100 */
[----:B------:R-:W-:Y:S01]  /*7f10*/  FFMA.RM R30, R30, R11, 12582913 ;  /* 0x4b4000011e1e7423 */ /* 0x000fe2000000400b */
[C---:B------:R-:W-:Y:S01]  /*7f20*/  FADD R16, R14.reuse, -12583039 ;  /* 0xcb40007f0e107421 */ /* 0x040fe20000000000 */
[----:B------:R-:W-:-:S02]  /*7f30*/  IMAD.SHL.U32 R14, R14, 0x800000, RZ ;  /* 0x008000000e0e7824 */ /* 0x000fc400078e00ff */
[-C--:B------:R-:W-:Y:S01]  /*7f40*/  FFMA.SAT R32, R55, R12.reuse, 0.5 ;  /* 0x3f00000037207423 */ /* 0x080fe2000000200c */
[-C--:B--2---:R-:W-:Y:S01]  /*7f50*/  FFMA.SAT R26, R61, R12.reuse, 0.5 ;  /* 0x3f0000003d1a7423 */ /* 0x084fe2000000200c */
[----:B------:R-:W-:Y:S01]  /*7f60*/  FFMA R16, R69, 1.4426950216293334961, -R16 ;  /* 0x3fb8aa3b45107823 */ /* 0x000fe20000000810 */
[----:B------:R-:W-:Y:S01]  /*7f70*/  FADD R51, -R49, R36 ;  /* 0x0000002431337221 */ /* 0x000fe20000000100 */
[-C--:B------:R-:W-:Y:S01]  /*7f80*/  FFMA.RM R32, R32, R11.reuse, 12582913 ;  /* 0x4b40000120207423 */ /* 0x080fe2000000400b */
[----:B------:R-:W-:Y:S01]  /*7f90*/  FFMA.RM R26, R26, R11, 12582913 ;  /* 0x4b4000011a1a7423 */ /* 0x000fe2000000400b */
[----:B------:R-:W-:Y:S01]  /*7fa0*/  FFMA R69, R69, 1.925963033500011079e-08, R16 ;  /* 0x32a5706045457823 */ /* 0x000fe20000000010 */
[----:B-1----:R-:W-:Y:S01]  /*7fb0*/  FMUL R16, R4, R75 ;  /* 0x0000004b04107220 */ /* 0x002fe20000400000 */
[----:B------:R-:W-:Y:S01]  /*7fc0*/  SHF.L.U32 R4, R18, 0x17, RZ ;  /* 0x0000001712047819 */ /* 0x000fe200000006ff */
[----:B------:R-:W-:Y:S01]  /*7fd0*/  FADD R18, R22, -12583039 ;  /* 0xcb40007f16127421 */ /* 0x000fe20000000000 */
[----:B------:R1:W2:Y:S01]  /*7fe0*/  MUFU.EX2 R75, R28 ;  /* 0x0000001c004b7308 */ /* 0x0002a20000000800 */
[-C--:B------:R-:W-:Y:S01]  /*7ff0*/  FFMA.SAT R36, R51, R12.reuse, 0.5 ;  /* 0x3f00000033247423 */ /* 0x080fe2000000200c */
[----:B------:R-:W-:Y:S01]  /*8000*/  FADD R45, -R49, R48 ;  /* 0x00000030312d7221 */ /* 0x000fe20000000100 */
[----:B------:R-:W-:Y:S01]  /*8010*/  FFMA R18, R65, 1.4426950216293334961, -R18 ;  /* 0x3fb8aa3b41127823 */ /* 0x000fe20000000812 */
[----:B------:R-:W-:Y:S01]  /*8020*/  FADD R43, -R49, R40 ;  /* 0x00000028312b7221 */ /* 0x000fe20000000100 */
[-C--:B------:R-:W-:Y:S01]  /*8030*/  FFMA.RM R36, R36, R11.reuse, 12582913 ;  /* 0x4b40000124247423 */ /* 0x080fe2000000400b */
[-C--:B------:R-:W-:Y:S01]  /*8040*/  FFMA.SAT R40, R45, R12.reuse, 0.5 ;  /* 0x3f0000002d287423 */ /* 0x080fe2000000200c */
[----:B------:R-:W-:Y:S01]  /*8050*/  FFMA R65, R65, 1.925963033500011079e-08, R18 ;  /* 0x32a5706041417823 */ /* 0x000fe20000000012 */
[----:B------:R-:W-:Y:S01]  /*8060*/  FADD R18, R24, -12583039 ;  /* 0xcb40007f18127421 */ /* 0x000fe20000000000 */
[----:B------:R-:W4:Y:S01]  /*8070*/  MUFU.EX2 R69, R69 ;  /* 0x0000004500457308 */ /* 0x000f220000000800 */
[-C--:B-1----:R-:W-:Y:S01]  /*8080*/  FFMA.SAT R28, R59, R12.reuse, 0.5 ;  /* 0x3f0000003b1c7423 */ /* 0x082fe2000000200c */
[-C--:B------:R-:W-:Y:S01]  /*8090*/  FFMA.RM R40, R40, R11.reuse, 12582913 ;  /* 0x4b40000128287423 */ /* 0x080fe2000000400b */
[----:B------:R-:W-:Y:S01]  /*80a0*/  FFMA R18, R63, 1.4426950216293334961, -R18 ;  /* 0x3fb8aa3b3f127823 */ /* 0x000fe20000000812 */
[C---:B------:R-:W-:Y:S01]  /*80b0*/  FADD R13, -R49.reuse, R50 ;  /* 0x00000032310d7221 */ /* 0x040fe20000000100 */
[-C--:B------:R-:W-:Y:S01]  /*80c0*/  FFMA.RM R28, R28, R11.reuse, 12582913 ;  /* 0x4b4000011c1c7423 */ /* 0x080fe2000000400b */
[----:B------:R-:W-:Y:S01]  /*80d0*/  FADD R41, -R49, R52 ;  /* 0x0000003431297221 */ /* 0x000fe20000000100 */
[----:B------:R-:W-:Y:S01]  /*80e0*/  FFMA R63, R63, 1.925963033500011079e-08, R18 ;  /* 0x32a570603f3f7823 */ /* 0x000fe20000000012 */
[----:B------:R-:W-:Y:S01]  /*80f0*/  FADD R18, R26, -12583039 ;  /* 0xcb40007f1a127421 */ /* 0x000fe20000000000 */
[----:B------:R-:W-:Y:S01]  /*8100*/  FFMA.SAT R42, R13, R12, 0.5 ;  /* 0x3f0000000d2a7423 */ /* 0x000fe2000000200c */
[----:B------:R-:W1:Y:S01]  /*8110*/  MUFU.EX2 R77, R77 ;  /* 0x0000004d004d7308 */ /* 0x000e620000000800 */
[----:B------:R-:W-:Y:S01]  /*8120*/  FADD R15, -R49, R54 ;  /* 0x00000036310f7221 */ /* 0x000fe20000000100 */
[----:B------:R-:W-:Y:S01]  /*8130*/  FFMA R18, R61, 1.4426950216293334961, -R18 ;  /* 0x3fb8aa3b3d127823 */ /* 0x000fe20000000812 */
[----:B------:R-:W-:Y:S01]  /*8140*/  FFMA.RM R42, R42, R11, 12582913 ;  /* 0x4b4000012a2a7423 */ /* 0x000fe2000000400b */
[----:B------:R-:W-:Y:S01]  /*8150*/  FADD R49, -R49, R46 ;  /* 0x0000002e31317221 */ /* 0x000fe20000000100 */
[----:B------:R-:W-:-:S02]  /*8160*/  IMAD.SHL.U32 R6, R6, 0x800000, RZ ;  /* 0x0080000006067824 */ /* 0x000fc400078e00ff */
[----:B------:R-:W-:Y:S01]  /*8170*/  FFMA R61, R61, 1.925963033500011079e-08, R18 ;  /* 0x32a570603d3d7823 */ /* 0x000fe20000000012 */
[----:B------:R-:W-:Y:S01]  /*8180*/  FADD R18, R28, -12583039 ;  /* 0xcb40007f1c127421 */ /* 0x000fe20000000000 */
[----:B------:R-:W5:Y:S01]  /*8190*/  MUFU.EX2 R73, R73 ;  /* 0x0000004900497308 */ /* 0x000f620000000800 */
[----:B---3--:R-:W-:Y:S01]  /*81a0*/  FMUL R6, R6, R71 ;  /* 0x0000004706067220 */ /* 0x008fe20000400000 */
[----:B------:R-:W-:Y:S02]  /*81b0*/  IMAD.SHL.U32 R8, R8, 0x800000, RZ ;  /* 0x0080000008087824 */ /* 0x000fe400078e00ff */
[----:B------:R-:W-:Y:S01]  /*81c0*/  FFMA R18, R59, 1.4426950216293334961, -R18 ;  /* 0x3fb8aa3b3b127823 */ /* 0x000fe20000000812 */
[----:B------:R-:W-:Y:S01]  /*81d0*/  FFMA.SAT R44, R15, R12, 0.5 ;  /* 0x3f0000000f2c7423 */ /* 0x000fe2000000200c */
[----:B------:R-:W-:Y:S01]  /*81e0*/  SHF.L.U32 R10, R10, 0x17, RZ ;  /* 0x000000170a0a7819 */ /* 0x000fe200000006ff */
[----:B--2---:R-:W-:Y:S01]  /*81f0*/  FMUL R8, R8, R75 ;  /* 0x0000004b08087220 */ /* 0x004fe20000400000 */
[----:B------:R-:W-:Y:S01]  /*8200*/  FFMA R59, R59, 1.925963033500011079e-08, R18 ;  /* 0x32a570603b3b7823 */ /* 0x000fe20000000012 */
[----:B----4-:R-:W-:Y:S01]  /*8210*/  FMUL R18, R14, R69 ;  /* 0x000000450e127220 */ /* 0x010fe20000400000 */
[----:B------:R-:W-:Y:S01]  /*8220*/  FADD R14, R30, -12583039 ;  /* 0xcb40007f1e0e7421 */ /* 0x000fe20000000000 */
[----:B-1----:R-:W-:Y:S01]  /*8230*/  FMUL R4, R4, R77 ;  /* 0x0000004d04047220 */ /* 0x002fe20000400000 */
[----:B------:R-:W1:Y:S01]  /*8240*/  MUFU.EX2 R67, R67 ;  /* 0x0000004300437308 */ /* 0x000e620000000800 */
[----:B------:R-:W-:Y:S01]  /*8250*/  FFMA.RM R44, R44, R11, 12582913 ;  /* 0x4b4000012c2c7423 */ /* 0x000fe2000000400b */
[----:B------:R-:W-:Y:S01]  /*8260*/  FFMA R14, R57, 1.4426950216293334961, -R14 ;  /* 0x3fb8aa3b390e7823 */ /* 0x000fe2000000080e */
[----:B------:R-:W-:Y:S01]  /*8270*/  IMAD.SHL.U32 R20, R20, 0x800000, RZ ;  /* 0x0080000014147824 */ /* 0x000fe200078e00ff */
[----:B------:R-:W-:Y:S01]  /*8280*/  SHF.L.U32 R22, R22, 0x17, RZ ;  /* 0x0000001716167819 */ /* 0x000fe200000006ff */
[----:B------:R-:W-:-:S02]  /*8290*/  IMAD.SHL.U32 R24, R24, 0x800000, RZ ;  /* 0x0080000018187824 */ /* 0x000fc400078e00ff */
[----:B------:R-:W-:Y:S01]  /*82a0*/  FFMA R57, R57, 1.925963033500011079e-08, R14 ;  /* 0x32a5706039397823 */ /* 0x000fe2000000000e */
[C---:B------:R-:W-:Y:S01]  /*82b0*/  FADD R14, R32.reuse, -12583039 ;  /* 0xcb40007f200e7421 */ /* 0x040fe20000000000 */
[----:B------:R-:W-:Y:S01]  /*82c0*/  IMAD.SHL.U32 R32, R32, 0x800000, RZ ;  /* 0x0080000020207824 */ /* 0x000fe200078e00ff */
[----:B------:R-:W2:Y:S01]  /*82d0*/  MUFU.EX2 R65, R65 ;  /* 0x0000004100417308 */ /* 0x000ea20000000800 */
[----:B-----5:R-:W-:Y:S01]  /*82e0*/  FMUL R10, R10, R73 ;  /* 0x000000490a0a7220 */ /* 0x020fe20000400000 */
[----:B------:R-:W-:Y:S01]  /*82f0*/  FFMA R14, R55, 1.4426950216293334961, -R14 ;  /* 0x3fb8aa3b370e7823 */ /* 0x000fe2000000080e */
[-C--:B------:R-:W-:Y:S01]  /*8300*/  FFMA.SAT R48, R49, R12.reuse, 0.5 ;  /* 0x3f00000031307423 */ /* 0x080fe2000000200c */
[----:B------:R-:W-:Y:S01]  /*8310*/  IMAD.SHL.U32 R26, R26, 0x800000, RZ ;  /* 0x008000001a1a7824 */ /* 0x000fe200078e00ff */
[----:B------:R-:W-:Y:S01]  /*8320*/  SHF.L.U32 R28, R28, 0x17, RZ ;  /* 0x000000171c1c7819 */ /* 0x000fe200000006ff */
[----:B------:R-:W-:Y:S01]  /*8330*/  FFMA R55, R55, 1.925963033500011079e-08, R14 ;  /* 0x32a5706037377823 */ /* 0x000fe2000000000e */
[----:B------:R-:W-:Y:S01]  /*8340*/  FFMA.SAT R14, R53, R12, 0.5 ;  /* 0x3f000000350e7423 */ /* 0x000fe2000000200c */
[----:B------:R-:W3:Y:S01]  /*8350*/  MUFU.EX2 R63, R63 ;  /* 0x0000003f003f7308 */ /* 0x000ee20000000800 */
[----:B-1----:R-:W-:Y:S01]  /*8360*/  FMUL R20, R20, R67 ;  /* 0x0000004314147220 */ /* 0x002fe20000400000 */
[----:B------:R-:W-:-:S02]  /*8370*/  IMAD.SHL.U32 R30, R30, 0x800000, RZ ;  /* 0x008000001e1e7824 */ /* 0x000fc400078e00ff */
[----:B------:R-:W-:-:S04]  /*8380*/  FFMA.RM R14, R14, R11, 12582913 ;  /* 0x4b4000010e0e7423 */ /* 0x000fc8000000400b */
[----:B------:R-:W-:Y:S01]  /*8390*/  FADD R34, R14, -12583039 ;  /* 0xcb40007f0e227421 */ /* 0x000fe20000000000 */
[----:B------:R-:W1:Y:S01]  /*83a0*/  MUFU.EX2 R55, R55 ;  /* 0x0000003700377308 */ /* 0x000e620000000800 */
[----:B--2---:R-:W-:Y:S01]  /*83b0*/  FMUL R22, R22, R65 ;  /* 0x0000004116167220 */ /* 0x004fe20000400000 */
[----:B------:R-:W-:Y:S01]  /*83c0*/  SHF.L.U32 R14, R14, 0x17, RZ ;  /* 0x000000170e0e7819 */ /* 0x000fe200000006ff */
[----:B------:R-:W-:-:S04]  /*83d0*/  FFMA R34, R53, 1.4426950216293334961, -R34 ;  /* 0x3fb8aa3b35227823 */ /* 0x000fc80000000822 */
[----:B------:R-:W-:Y:S01]  /*83e0*/  FFMA R53, R53, 1.925963033500011079e-08, R34 ;  /* 0x32a5706035357823 */ /* 0x000fe20000000022 */
[----:B------:R-:W-:Y:S01]  /*83f0*/  FADD R34, R36, -12583039 ;  /* 0xcb40007f24227421 */ /* 0x000fe20000000000 */
[----:B------:R-:W2:Y:S01]  /*8400*/  MUFU.EX2 R61, R61 ;  /* 0x0000003d003d7308 */ /* 0x000ea20000000800 */
[----:B---3--:R-:W-:Y:S01]  /*8410*/  FMUL R24, R24, R63 ;  /* 0x0000003f18187220 */ /* 0x008fe20000400000 */
[----:B------:R-:W-:Y:S02]  /*8420*/  IMAD.SHL.U32 R36, R36, 0x800000, RZ ;  /* 0x0080000024247824 */ /* 0x000fe400078e00ff */
[----:B------:R-:W-:-:S04]  /*8430*/  FFMA R34, R51, 1.4426950216293334961, -R34 ;  /* 0x3fb8aa3b33227823 */ /* 0x000fc80000000822 */
[----:B------:R-:W-:Y:S01]  /*8440*/  FFMA R51, R51, 1.925963033500011079e-08, R34 ;  /* 0x32a5706033337823 */ /* 0x000fe20000000022 */
[----:B------:R-:W-:Y:S01]  /*8450*/  FADD R34, R40, -12583039 ;  /* 0xcb40007f28227421 */ /* 0x000fe20000000000 */
[----:B-1----:R-:W-:Y:S01]  /*8460*/  FMUL R32, R32, R55 ;  /* 0x0000003720207220 */ /* 0x002fe20000400000 */
[----:B------:R-:W-:Y:S01]  /*8470*/  FADD R55, RZ, R16 ;  /* 0x00000010ff377221 */ /* 0x000fe20000000000 */
[----:B------:R-:W1:Y:S01]  /*8480*/  MUFU.EX2 R59, R59 ;  /* 0x0000003b003b7308 */ /* 0x000e620000000800 */
[----:B------:R-:W-:Y:S01]  /*8490*/  FFMA R34, R45, 1.4426950216293334961, -R34 ;  /* 0x3fb8aa3b2d227823 */ /* 0x000fe20000000822 */
[----:B------:R-:W-:Y:S02]  /*84a0*/  IMAD.SHL.U32 R40, R40, 0x800000, RZ ;  /* 0x0080000028287824 */ /* 0x000fe400078e00ff */
[----:B------:R-:W-:Y:S01]  /*84b0*/  FADD R55, R55, R4 ;  /* 0x0000000437377221 */ /* 0x000fe20000000000 */
[----:B------:R-:W-:Y:S01]  /*84c0*/  FFMA R45, R45, 1.925963033500011079e-08, R34 ;  /* 0x32a570602d2d7823 */ /* 0x000fe20000000022 */
[----:B------:R-:W-:-:S02]  /*84d0*/  FADD R34, R42, -12583039 ;  /* 0xcb40007f2a227421 */ /* 0x000fc40000000000 */
[----:B------:R-:W-:Y:S01]  /*84e0*/  FADD R55, R55, R6 ;  /* 0x0000000637377221 */ /* 0x000fe20000000000 */
[----:B------:R-:W3:Y:S01]  /*84f0*/  MUFU.EX2 R57, R57 ;  /* 0x0000003900397308 */ /* 0x000ee20000000800 */
[----:B--2---:R-:W-:Y:S01]  /*8500*/  FMUL R26, R26, R61 ;  /* 0x0000003d1a1a7220 */ /* 0x004fe20000400000 */
[----:B------:R-:W-:Y:S01]  /*8510*/  FFMA R34, R13, 1.4426950216293334961, -R34 ;  /* 0x3fb8aa3b0d227823 */ /* 0x000fe20000000822 */
[----:B------:R-:W-:Y:S01]  /*8520*/  FADD R55, R55, R8 ;  /* 0x0000000837377221 */ /* 0x000fe20000000000 */
[----:B------:R-:W-:Y:S02]  /*8530*/  SHF.L.U32 R42, R42, 0x17, RZ ;  /* 0x000000172a2a7819 */ /* 0x000fe400000006ff */
[----:B------:R-:W-:Y:S01]  /*8540*/  FFMA R46, R13, 1.925963033500011079e-08, R34 ;  /* 0x32a570600d2e7823 */ /* 0x000fe20000000022 */
[----:B------:R-:W-:Y:S01]  /*8550*/  FFMA.SAT R34, R41, R12, 0.5 ;  /* 0x3f00000029227423 */ /* 0x000fe2000000200c */
[----:B------:R-:W-:Y:S01]  /*8560*/  FADD R55, R55, R10 ;  /* 0x0000000a37377221 */ /* 0x000fe20000000000 */
[----:B------:R-:W-:Y:S01]  /*8570*/  MUFU.EX2 R53, R53 ;  /* 0x0000003500357308 */ /* 0x000fe20000000800 */
[----:B-1----:R-:W-:Y:S01]  /*8580*/  FMUL R28, R28, R59 ;  /* 0x0000003b1c1c7220 */ /* 0x002fe20000400000 */
[----:B------:R-:W-:Y:S01]  /*8590*/  FFMA.RM R13, R34, R11, 12582913 ;  /* 0x4b400001220d7423 */ /* 0x000fe2000000400b */
[----:B------:R-:W-:-:S03]  /*85a0*/  FADD R55, R55, R18 ;  /* 0x0000001237377221 */ /* 0x000fc60000000000 */
[----:B------:R-:W-:Y:S01]  /*85b0*/  FADD R34, R13, -12583039 ;  /* 0xcb40007f0d227421 */ /* 0x000fe20000000000 */
[----:B------:R-:W-:Y:S01]  /*85c0*/  FADD R55, R55, R20 ;  /* 0x0000001437377221 */ /* 0x000fe20000000000 */
[----:B------:R-:W1:Y:S01]  /*85d0*/  MUFU.EX2 R51, R51 ;  /* 0x0000003300337308 */ /* 0x000e620000000800 */
[----:B---3--:R-:W-:Y:S01]  /*85e0*/  FMUL R30, R30, R57 ;  /* 0x000000391e1e7220 */ /* 0x008fe20000400000 */
[----:B------:R-:W-:Y:S01]  /*85f0*/  FFMA R34, R41, 1.4426950216293334961, -R34 ;  /* 0x3fb8aa3b29227823 */ /* 0x000fe20000000822 */
[----:B------:R-:W-:Y:S01]  /*8600*/  FADD R55, R55, R22 ;  /* 0x0000001637377221 */ /* 0x000fe20000000000 */
[----:B------:R-:W-:Y:S02]  /*8610*/  IMAD.SHL.U32 R13, R13, 0x800000, RZ ;  /* 0x008000000d0d7824 */ /* 0x000fe400078e00ff */
[----:B------:R-:W-:Y:S01]  /*8620*/  FFMA R41, R41, 1.925963033500011079e-08, R34 ;  /* 0x32a5706029297823 */ /* 0x000fe20000000022 */
[C---:B------:R-:W-:Y:S01]  /*8630*/  FADD R34, R44.reuse, -12583039 ;  /* 0xcb40007f2c227421 */ /* 0x040fe20000000000 */
[----:B------:R-:W-:Y:S01]  /*8640*/  FADD R55, R55, R24 ;  /* 0x0000001837377221 */ /* 0x000fe20000000000 */
[----:B------:R-:W2:Y:S01]  /*8650*/  MUFU.EX2 R45, R45 ;  /* 0x0000002d002d7308 */ /* 0x000ea20000000800 */
[----:B------:R-:W-:-:S02]  /*8660*/  IMAD.SHL.U32 R44, R44, 0x800000, RZ ;  /* 0x008000002c2c7824 */ /* 0x000fc400078e00ff */
[----:B------:R-:W-:Y:S01]  /*8670*/  FFMA R34, R15, 1.4426950216293334961, -R34 ;  /* 0x3fb8aa3b0f227823 */ /* 0x000fe20000000822 */
[----:B------:R-:W-:-:S03]  /*8680*/  FADD R55, R55, R26 ;  /* 0x0000001a37377221 */ /* 0x000fc60000000000 */
[----:B------:R-:W-:Y:S01]  /*8690*/  FFMA R15, R15, 1.925963033500011079e-08, R34 ;  /* 0x32a570600f0f7823 */ /* 0x000fe20000000022 */
[----:B------:R-:W-:Y:S01]  /*86a0*/  FFMA.SAT R34, R43, R12, 0.5 ;  /* 0x3f0000002b227423 */ /* 0x000fe2000000200c */
[----:B------:R-:W-:Y:S01]  /*86b0*/  FADD R55, R55, R28 ;  /* 0x0000001c37377221 */ /* 0x000fe20000000000 */
[----:B------:R-:W3:Y:S01]  /*86c0*/  MUFU.EX2 R57, R46 ;  /* 0x0000002e00397308 */ /* 0x000ee20000000800 */
[----:B-1----:R-:W-:Y:S01]  /*86d0*/  FMUL R36, R36, R51 ;  /* 0x0000003324247220 */ /* 0x002fe20000400000 */
[-C--:B------:R-:W-:Y:S01]  /*86e0*/  FFMA.RM R12, R34, R11.reuse, 12582913 ;  /* 0x4b400001220c7423 */ /* 0x080fe2000000400b */
[----:B------:R-:W-:Y:S01]  /*86f0*/  FFMA.RM R11, R48, R11, 12582913 ;  /* 0x4b400001300b7423 */ /* 0x000fe2000000400b */
[----:B------:R-:W-:Y:S02]  /*8700*/  FADD R55, R55, R30 ;  /* 0x0000001e37377221 */ /* 0x000fe40000000000 */
[----:B------:R-:W-:Y:S02]  /*8710*/  FADD R34, R12, -12583039 ;  /* 0xcb40007f0c227421 */ /* 0x000fe40000000000 */
[----:B------:R3:W1:Y:S01]  /*8720*/  MUFU.EX2 R48, R41 ;  /* 0x0000002900307308 */ /* 0x0006620000000800 */
[----:B------:R-:W-:Y:S01]  /*8730*/  FADD R55, R55, R32 ;  /* 0x0000002037377221 */ /* 0x000fe20000000000 */
[----:B------:R-:W-:Y:S01]  /*8740*/  FFMA R34, R43, 1.4426950216293334961, -R34 ;  /* 0x3fb8aa3b2b227823 */ /* 0x000fe20000000822 */
[----:B--2---:R-:W-:Y:S01]  /*8750*/  FMUL R40, R40, R45 ;  /* 0x0000002d28287220 */ /* 0x004fe20000400000 */
[----:B------:R-:W-:-:S02]  /*8760*/  SHF.L.U32 R45, R12, 0x17, RZ ;  /* 0x000000170c2d7819 */ /* 0x000fc400000006ff */
[----:B------:R-:W-:Y:S01]  /*8770*/  FFMA R43, R43, 1.925963033500011079e-08, R34 ;  /* 0x32a570602b2b7823 */ /* 0x000fe20000000022 */
[C---:B------:R-:W-:Y:S01]  /*8780*/  FADD R34, R11.reuse, -12583039 ;  /* 0xcb40007f0b227421 */ /* 0x040fe20000000000 */
[----:B------:R-:W2:Y:S01]  /*8790*/  MUFU.EX2 R15, R15 ;  /* 0x0000000f000f7308 */ /* 0x000ea20000000800 */
[----:B---3--:R-:W-:Y:S01]  /*87a0*/  FMUL R41, R42, R57 ;  /* 0x000000392a297220 */ /* 0x008fe20000400000 */
[----:B------:R-:W-:Y:S02]  /*87b0*/  IMAD.SHL.U32 R11, R11, 0x800000, RZ ;  /* 0x008000000b0b7824 */ /* 0x000fe400078e00ff */
[----:B------:R-:W-:-:S04]  /*87c0*/  FFMA R34, R49, 1.4426950216293334961, -R34 ;  /* 0x3fb8aa3b31227823 */ /* 0x000fc80000000822 */
[----:B------:R-:W-:Y:S01]  /*87d0*/  FFMA R49, R49, 1.925963033500011079e-08, R34 ;  /* 0x32a5706031317823 */ /* 0x000fe20000000022 */
[----:B------:R-:W-:Y:S01]  /*87e0*/  FMUL R34, R14, R53 ;  /* 0x000000350e227220 */ /* 0x000fe20000400000 */
[----:B------:R2:W3:Y:S01]  /*87f0*/  MUFU.EX2 R46, R43 ;  /* 0x0000002b002e7308 */ /* 0x0004e20000000800 */
[----:B-1----:R-:W-:Y:S02]  /*8800*/  FMUL R42, R13, R48 ;  /* 0x000000300d2a7220 */ /* 0x002fe40000400000 */
[----:B------:R-:W-:-:S04]  /*8810*/  FADD R55, R55, R34 ;  /* 0x0000002237377221 */ /* 0x000fc80000000000 */
[----:B------:R-:W-:Y:S01]  /*8820*/  FADD R55, R55, R36 ;  /* 0x0000002437377221 */ /* 0x000fe20000000000 */
[----:B------:R-:W1:Y:S01]  /*8830*/  MUFU.EX2 R50, R49 ;  /* 0x0000003100327308 */ /* 0x000e620000000800 */
[----:B--2---:R-:W-:Y:S02]  /*8840*/  FMUL R43, R44, R15 ;  /* 0x0000000f2c2b7220 */ /* 0x004fe40000400000 */
[----:B------:R-:W-:-:S04]  /*8850*/  FADD R14, R55, R40 ;  /* 0x00000028370e7221 */ /* 0x000fc80000000000 */
[----:B------:R-:W-:Y:S01]  /*8860*/  FADD R13, R14, R41 ;  /* 0x000000290e0d7221 */ /* 0x000fe20000000000 */
[----:B---3--:R-:W-:-:S03]  /*8870*/  FMUL R45, R45, R46 ;  /* 0x0000002e2d2d7220 */ /* 0x008fc60000400000 */
[----:B------:R-:W-:-:S04]  /*8880*/  FADD R12, R13, R42 ;  /* 0x0000002a0d0c7221 */ /* 0x000fc80000000000 */
        /* <DEDUP_REMOVED lines=13> */
.L_x_12542:
        /* <DEDUP_REMOVED lines=12> */
[----:B01----:R-:W-:Y:S05]  /*8a20*/  CALL.REL.NOINC `($__internal_185_$__cuda_sm3x_div_rn_noftz_f32_slowpath) ;  /* 0x0000002c00047944 */ /* 0x003fea0003c00000 */
[----:B------:R-:W-:-:S07]  /*8a30*/  MOV R15, R11 ;  /* 0x0000000b000f7202 */ /* 0x000fce0000000f00 */
.L_x_12489:
[----:B------:R-:W-:Y:S05]  /*8a40*/  BSYNC.RECONVERGENT B3 ;  /* 0x0000000000037941 */ /* 0x000fea0003800200 */
.L_x_12488:
        /* <DEDUP_REMOVED lines=12> */
[----:B01----:R-:W-:Y:S05]  /*8b10*/  CALL.REL.NOINC `($__internal_185_$__cuda_sm3x_div_rn_noftz_f32_slowpath) ;  /* 0x0000002800c87944 */ /* 0x003fea0003c00000 */
[----:B------:R-:W-:-:S07]  /*8b20*/  MOV R49, R11 ;  /* 0x0000000b00317202 */ /* 0x000fce0000000f00 */
.L_x_12491:
[----:B------:R-:W-:Y:S05]  /*8b30*/  BSYNC.RECONVERGENT B3 ;  /* 0x0000000000037941 */ /* 0x000fea0003800200 */
.L_x_12490:
        /* <DEDUP_REMOVED lines=14> */
.L_x_12493:
[----:B------:R-:W-:Y:S05]  /*8c20*/  BSYNC.RECONVERGENT B3 ;  /* 0x0000000000037941 */ /* 0x000fea0003800200 */
.L_x_12492:
        /* <DEDUP_REMOVED lines=14> */
.L_x_12495:
[----:B------:R-:W-:Y:S05]  /*8d10*/  BSYNC.RECONVERGENT B3 ;  /* 0x0000000000037941 */ /* 0x000fea0003800200 */
.L_x_12494:
        /* <DEDUP_REMOVED lines=14> */
.L_x_12497:
[----:B------:R-:W-:Y:S05]  /*8e00*/  BSYNC.RECONVERGENT B3 ;  /* 0x0000000000037941 */ /* 0x000fea0003800200 */
.L_x_12496:
        /* <DEDUP_REMOVED lines=14> */
.L_x_12499:
[----:B------:R-:W-:Y:S05]  /*8ef0*/  BSYNC.RECONVERGENT B3 ;  /* 0x0000000000037941 */ /* 0x000fea0003800200 */
.L_x_12498:
        /* <DEDUP_REMOVED lines=14> */
.L_x_12501:
[----:B------:R-:W-:Y:S05]  /*8fe0*/  BSYNC.RECONVERGENT B3 ;  /* 0x0000000000037941 */ /* 0x000fea0003800200 */
.L_x_12500:
        /* <DEDUP_REMOVED lines=14> */
.L_x_12503:
[----:B------:R-:W-:Y:S05]  /*90d0*/  BSYNC.RECONVERGENT B3 ;  /* 0x0000000000037941 */ /* 0x000fea0003800200 */
.L_x_12502:
        /* <DEDUP_REMOVED lines=14> */
.L_x_12505:
[----:B------:R-:W-:Y:S05]  /*91c0*/  BSYNC.RECONVERGENT B3 ;  /* 0x0000000000037941 */ /* 0x000fea0003800200 */
.L_x_12504:
        /* <DEDUP_REMOVED lines=14> */
.L_x_12507:
[----:B------:R-:W-:Y:S05]  /*92b0*/  BSYNC.RECONVERGENT B3 ;  /* 0x0000000000037941 */ /* 0x000fea0003800200 */
.L_x_12506:
        /* <DEDUP_REMOVED lines=14> */
.L_x_12509:
[----:B------:R-:W-:Y:S05]  /*93a0*/  BSYNC.RECONVERGENT B3 ;  /* 0x0000000000037941 */ /* 0x000fea0003800200 */
.L_x_12508:
        /* <DEDUP_REMOVED lines=14> */
.L_x_12511:
[----:B------:R-:W-:Y:S05]  /*9490*/  BSYNC.RECONVERGENT B3 ;  /* 0x0000000000037941 */ /* 0x000fea0003800200 */
.L_x_12510:
        /* <DEDUP_REMOVED lines=14> */
.L_x_12513:
[----:B------:R-:W-:Y:S05]  /*9580*/  BSYNC.RECONVERGENT B3 ;  /* 0x0000000000037941 */ /* 0x000fea0003800200 */
.L_x_12512:
        /* <DEDUP_REMOVED lines=14> */
.L_x_12515:
[----:B------:R-:W-:Y:S05]  /*9670*/  BSYNC.RECONVERGENT B3 ;  /* 0x0000000000037941 */ /* 0x000fea0003800200 */
.L_x_12514:
        /* <DEDUP_REMOVED lines=14> */
.L_x_12517:
[----:B------:R-:W-:Y:S05]  /*9760*/  BSYNC.RECONVERGENT B3 ;  /* 0x0000000000037941 */ /* 0x000fea0003800200 */
.L_x_12516:
        /* <DEDUP_REMOVED lines=14> */
.L_x_12519:
[----:B------:R-:W-:Y:S05]  /*9850*/  BSYNC.RECONVERGENT B3 ;  /* 0x0000000000037941 */ /* 0x000fea0003800200 */
.L_x_12518:
        /* <DEDUP_REMOVED lines=14> */
.L_x_12521:
[----:B------:R-:W-:Y:S05]  /*9940*/  BSYNC.RECONVERGENT B3 ;  /* 0x0000000000037941 */ /* 0x000fea0003800200 */
.L_x_12520:
        /* <DEDUP_REMOVED lines=14> */
.L_x_12523:
[----:B------:R-:W-:Y:S05]  /*9a30*/  BSYNC.RECONVERGENT B3 ;  /* 0x0000000000037941 */ /* 0x000fea0003800200 */
.L_x_12522:
        /* <DEDUP_REMOVED lines=14> */
.L_x_12525:
[----:B------:R-:W-:Y:S05]  /*9b20*/  BSYNC.RECONVERGENT B3 ;  /* 0x0000000000037941 */ /* 0x000fea0003800200 */
.L_x_12524:
        /* <DEDUP_REMOVED lines=14> */
.L_x_12527:
[----:B------:R-:W-:Y:S05]  /*9c10*/  BSYNC.RECONVERGENT B3 ;  /* 0x0000000000037941 */ /* 0x000fea0003800200 */
.L_x_12526:
        /* <DEDUP_REMOVED lines=14> */
.L_x_12529:
[----:B------:R-:W-:Y:S05]  /*9d00*/  BSYNC.RECONVERGENT B3 ;  /* 0x0000000000037941 */ /* 0x000fea0003800200 */
.L_x_12528:
[----:B------:R-:W-:Y:S01]  /*9d10*/  IMAD R13, R2, UR42, RZ ;  /* 0x0000002a020d7c24 */ /* 0x000fe2000f8e02ff */
[----:B------:R-:W-:Y:S01]  /*9d20*/  ISETP.GE.U32.AND P6, PT, R3, UR46, PT ;  /* 0x0000002e03007c0c */ /* 0x000fe2000bfc6070 */
[----:B0-----:R-:W-:Y:S01]  /*9d30*/  IMAD.MOV.U32 R10, RZ, RZ, R47 ;  /* 0x000000ffff0a7224 */ /* 0x001fe200078e002f */
[----:B------:R-:W-:Y:S01]  /*9d40*/  ISETP.GE.U32.AND P4, PT, R17, UR46, PT ;  /* 0x0000002e11007c0c */ /* 0x000fe2000bf86070 */
[----:B------:R-:W-:Y:S01]  /*9d50*/  IMAD.MOV.U32 R11, RZ, RZ, RZ ;  /* 0x000000ffff0b7224 */ /* 0x000fe200078e00ff */
[----:B------:R-:W-:Y:S01]  /*9d60*/  @!P0 R2UR UR4, R38 ;  /* 0x00000000260482ca */ /* 0x000fe200000e0000 */
[C---:B------:R-:W-:Y:S01]  /*9d70*/  IMAD R13, R0.reuse, UR43, R13 ;  /* 0x0000002b000d7c24 */ /* 0x040fe2000f8e020d */
[----:B------:R-:W-:Y:S01]  /*9d80*/  @!P0 R2UR UR5, R39 ;  /* 0x00000000270582ca */ /* 0x000fe200000e0000 */
[----:B------:R-:W-:Y:S01]  /*9d90*/  IMAD.WIDE.U32 R10, R0, UR42, R10 ;  /* 0x0000002a000a7c25 */ /* 0x000fe2000f8e000a */
[----:B------:R-:W-:Y:S02]  /*9da0*/  ISETP.GE.AND.EX P6, PT, RZ, UR47, PT, P6 ;  /* 0x0000002fff007c0c */ /* 0x000fe4000bfc6360 */
[----:B------:R-:W-:-:S02]  /*9db0*/  ISETP.GE.AND.EX P4, PT, RZ, UR47, PT, P4 ;  /* 0x0000002fff007c0c */ /* 0x000fc4000bf86340 */
[----:B------:R-:W-:Y:S02]  /*9dc0*/  IADD3 R11, PT, PT, R11, R13, RZ ;  /* 0x0000000d0b0b7210 */ /* 0x000fe40007ffe0ff */
[C---:B------:R-:W-:Y:S02]  /*9dd0*/  LEA R12, P2, R10.reuse, UR40, 0x2 ;  /* 0x000000280a0c7c11 */ /* 0x040fe4000f8410ff */
[----:B------:R-:W-:Y:S02]  /*9de0*/  ISETP.GE.U32.AND P1, PT, R5, UR46, PT ;  /* 0x0000002e05007c0c */ /* 0x000fe4000bf26070 */
[----:B------:R-:W-:Y:S01]  /*9df0*/  LEA.HI.X R13, R10, UR41, R11, 0x2, P2 ;  /* 0x000000290a0d7c11 */ /* 0x000fe200090f140b */
[----:B------:R-:W-:Y:S01]  /*9e00*/  VIADD R11, R47, 0xe0 ;  /* 0x000000e02f0b7836 */ /* 0x000fe20000000000 */
        /* <DEDUP_REMOVED lines=8> */
[----:B------:R-:W-:Y:S01]  /*9e90*/  ISETP.GE.U32.AND P0, PT, R11, UR46, PT ;  /* 0x0000002e0b007c0c */ /* 0x000fe2000bf06070 */
[----:B------:R-:W-:Y:S01]  /*9ea0*/  VIADD R11, R47, 0x180 ;  /* 0x000001802f0b7836 */ /* 0x000fe20000000000 */
[----:B------:R-:W-:-:S02]  /*9eb0*/  @!P6 R2UR UR6, R38 ;  /* 0x000000002606e2ca */ /* 0x000fc400000e0000 */
[C---:B------:R-:W-:Y:S02]  /*9ec0*/  @!P6 R2UR UR7, R39.reuse ;  /* 0x000000002707e2ca */ /* 0x040fe400000e0000 */
[C---:B------:R-:W-:Y:S02]  /*9ed0*/  @!P4 R2UR UR14, R38.reuse ;  /* 0x00000000260ec2ca */ /* 0x040fe400000e0000 */
[C---:B------:R-:W-:Y:S02]  /*9ee0*/  @!P4 R2UR UR15, R39.reuse ;  /* 0x00000000270fc2ca */ /* 0x040fe400000e0000 */
[----:B------:R-:W-:Y:S02]  /*9ef0*/  ISETP.GE.AND.EX P0, PT, RZ, UR47, PT, P0 ;  /* 0x0000002fff007c0c */ /* 0x000fe4000bf06300 */
        /* <DEDUP_REMOVED lines=8> */
[----:B------:R-:W-:Y:S02]  /*9f80*/  @!P3 R2UR UR16, R38 ;  /* 0x000000002610b2ca */ /* 0x000fe400000e0000 */
[----:B------:R-:W-:Y:S01]  /*9f90*/  @!P3 R2UR UR17, R39 ;  /* 0x000000002711b2ca */ /* 0x000fe200000e0000 */
[----:B------:R0:W-:Y:S01]  /*9fa0*/  @!P1 STG.E desc[UR8][R12.64+0x100], R53 ;  /* 0x000100350c009986 */ /* 0x0001e2000c101908 */
[----:B------:R-:W-:-:S02]  /*9fb0*/  IADD3 R10, PT, PT, R47, 0x160, RZ ;  /* 0x000001602f0a7810 */ /* 0x000fc40007ffe0ff */
[----:B------:R-:W-:Y:S01]  /*9fc0*/  ISETP.GE.U32.AND P4, PT, R21, UR46, PT ;  /* 0x0000002e15007c0c */ /* 0x000fe2000bf86070 */
[----:B------:R0:W-:Y:S01]  /*9fd0*/  @!P2 STG.E desc[UR10][R12.64+0x180], R55 ;  /* 0x000180370c00a986 */ /* 0x0001e2000c10190a */
[----:B------:R-:W-:Y:S02]  /*9fe0*/  ISETP.GE.U32.AND P6, PT, R10, UR46, PT ;  /* 0x0000002e0a007c0c */ /* 0x000fe4000bfc6070 */
[----:B------:R-:W-:Y:S01]  /*9ff0*/  @!P0 R2UR UR4, R38 ;  /* 0x00000000260482ca */ /* 0x000fe200000e0000 */
[----:B------:R0:W-:Y:S01]  /*a000*/  @!P5 STG.E desc[UR12][R12.64+0x200], R57 ;  /* 0x000200390c00d986 */ /* 0x0001e2000c10190c */
[----:B------:R-:W-:Y:S02]  /*a010*/  @!P0 R2UR UR5, R39 ;  /* 0x00000000270582ca */ /* 0x000fe400000e0000 */
[----:B------:R-:W-:Y:S01]  /*a020*/  IADD3 R10, PT, PT, R47, 0x1a0, RZ ;  /* 0x000001a02f0a7810 */ /* 0x000fe20007ffe0ff */
[----:B------:R0:W-:Y:S01]  /*a030*/  @!P3 STG.E desc[UR16][R12.64+0x300], R61 ;  /* 0x0003003d0c00b986 */ /* 0x0001e2000c101910 */
[----:B------:R-:W-:-:S02]  /*a040*/  ISETP.GE.AND.EX P4, PT, RZ, UR47, PT, P4 ;  /* 0x0000002fff007c0c */ /* 0x000fc4000bf86340 */
[----:B------:R-:W-:Y:S02]  /*a050*/  ISETP.GE.U32.AND P1, PT, R11, UR46, PT ;  /* 0x0000002e0b007c0c */ /* 0x000fe4000bf26070 */
[----:B------:R-:W-:Y:S02]  /*a060*/  ISETP.GE.U32.AND P2, PT, R23, UR46, PT ;  /* 0x0000002e17007c0c */ /* 0x000fe4000bf46070 */
[----:B------:R-:W-:Y:S02]  /*a070*/  ISETP.GE.U32.AND P3, PT, R25, UR46, PT ;  /* 0x0000002e19007c0c */ /* 0x000fe4000bf66070 */
[----:B------:R-:W-:Y:S01]  /*a080*/  ISETP.GE.U32.AND P5, PT, R10, UR46, PT ;  /* 0x0000002e0a007c0c */ /* 0x000fe2000bfa6070 */
[----:B------:R-:W-:Y:S01]  /*a090*/  VIADD R10, R47, 0x1c0 ;  /* 0x000001c02f0a7836 */ /* 0x000fe20000000000 */
[----:B------:R-:W-:Y:S01]  /*a0a0*/  ISETP.GE.AND.EX P2, PT, RZ, UR47, PT, P2 ;  /* 0x0000002fff007c0c */ /* 0x000fe2000bf46320 */
[----:B------:R0:W-:Y:S01]  /*a0b0*/  @!P0 STG.E desc[UR4][R12.64+0x380], R63 ;  /* 0x0003803f0c008986 */ /* 0x0001e2000c101904 */
[----:B------:R-:W-:Y:S01]  /*a0c0*/  ISETP.GE.AND.EX P3, PT, RZ, UR47, PT, P3 ;  /* 0x0000002fff007c0c */ /* 0x000fe2000bf66330 */
[----:B------:R-:W2:Y:S01]  /*a0d0*/  LDCU UR4, c[0x0][0x370] ;  /* 0x00006e00ff0477ac */ /* 0x000ea20008000800 */
[----:B------:R-:W-:Y:S01]  /*a0e0*/  ISETP.GE.AND.EX P6, PT, RZ, UR47, PT, P6 ;  /* 0x0000002fff007c0c */ /* 0x000fe2000bfc6360 */
[----:B------:R-:W2:Y:S01]  /*a0f0*/  LDC R11, c[0x0][0x364] ;  /* 0x0000d900ff0b7b82 */ /* 0x000ea20000000800 */
        /* <DEDUP_REMOVED lines=13> */
[----:B--2---:R-:W-:Y:S01]  /*a1d0*/  IMAD R11, R11, UR4, RZ ;  /* 0x000000040b0b7c24 */ /* 0x004fe2000f8e02ff */
        /* <DEDUP_REMOVED lines=48> */
.L_x_12444:
[----:B------:R-:W-:Y:S05]  /*a4e0*/  EXIT ;  /* 0x000000000000794d */ /* 0x000fea0003800000 */
.L_x_12487:
[----:B------:R-:W-:Y:S01]  /*a4f0*/  HFMA2 R12, -RZ, RZ, 0, 9.5367431640625e-07 ;  /* 0x00000010ff0c7431 */ /* 0x000fe200000001ff */
[----:B------:R-:W-:Y:S01]  /*a500*/  BSSY B1, `(.L_x_12531) ;  /* 0x0000006000017945 */ /* 0x000fe20003800000 */
[----:B------:R-:W-:Y:S01]  /*a510*/  IMAD.MOV.U32 R11, RZ, RZ, 0x1f ;  /* 0x0000001fff0b7424 */ /* 0x000fe200078e00ff */
[----:B------:R-:W-:-:S07]  /*a520*/  MOV R15, 0xffffffff ;  /* 0xffffffff000f7802 */ /* 0x000fce0000000f00 */
[----:B0-----:R-:W-:Y:S05]  /*a530*/  WARPSYNC.COLLECTIVE R15, `(.L_x_12532) ;  /* 0x000000000f087348 */ /* 0x001fea0003c00000 */
[----:B------:R1:W2:Y:S02]  /*a540*/  SHFL.BFLY P6, R14, R13, R12, R11 ;  /* 0x0c00000c0d0e7389 */ /* 0x0002a400000c000b */
[----:B012---:R-:W-:Y:S05]  /*a550*/  ENDCOLLECTIVE ;  /* 0x000000000000791b */ /* 0x007fea0003800000 */
.L_x_12532:
[----:B------:R-:W-:Y:S05]  /*a560*/  BSYNC B1 ;  /* 0x0000000000017941 */ /* 0x000fea0003800000 */
.L_x_12531:
[----:B------:R-:W-:Y:S01]  /*a570*/  HFMA2 R11, -RZ, RZ, 0, 1.847743988037109375e-06 ;  /* 0x0000001fff0b7431 */ /* 0x000fe200000001ff */
[----:B------:R-:W-:Y:S01]  /*a580*/  FMNMX R13, R14, R13, !PT ;  /* 0x0000000d0e0d7209 */ /* 0x000fe20007800000 */
[----:B------:R-:W-:Y:S02]  /*a590*/  IMAD.MOV.U32 R12, RZ, RZ, 0x8 ;  /* 0x00000008ff0c7424 */ /* 0x000fe400078e00ff */
[----:B------:R-:W-:-:S07]  /*a5a0*/  IMAD.MOV.U32 R15, RZ, RZ, -0x1 ;  /* 0xffffffffff0f7424 */ /* 0x000fce00078e00ff */
[----:B------:R-:W-:Y:S05]  /*a5b0*/  WARPSYNC.COLLECTIVE R15, `(.L_x_12533) ;  /* 0x000000000f087348 */ /* 0x000fea0003c00000 */
[----:B------:R0:W1:Y:S02]  /*a5c0*/  SHFL.BFLY P6, R14, R13, R12, R11 ;  /* 0x0c00000c0d0e7389 */ /* 0x00006400000c000b */
[----:B01----:R-:W-:Y:S05]  /*a5d0*/  ENDCOLLECTIVE ;  /* 0x000000000000791b */ /* 0x003fea0003800000 */
.L_x_12533:
[----:B------:R-:W-:Y:S01]  /*a5e0*/  IMAD.MOV.U32 R12, RZ, RZ, 0x4 ;  /* 0x00000004ff0c7424 */ /* 0x000fe200078e00ff */
[----:B------:R-:W-:-:S04]  /*a5f0*/  FMNMX R41, R13, R14, !PT ;  /* 0x0000000e0d297209 */ /* 0x000fc80007800000 */
[----:B------:R-:W-:-:S07]  /*a600*/  MOV R13, R41 ;  /* 0x00000029000d7202 */ /* 0x000fce0000000f00 */
[----:B------:R-:W-:Y:S05]  /*a610*/  WARPSYNC.COLLECTIVE R15, `(.L_x_12534) ;  /* 0x000000000f087348 */ /* 0x000fea0003c00000 */
[----:B------:R0:W1:Y:S02]  /*a620*/  SHFL.BFLY P6, R14, R13, R12, R11 ;  /* 0x0c00000c0d0e7389 */ /* 0x00006400000c000b */
[----:B01----:R-:W-:Y:S05]  /*a630*/  ENDCOLLECTIVE ;  /* 0x000000000000791b */ /* 0x003fea0003800000 */
.L_x_12534:
[----:B------:R-:W-:Y:S01]  /*a640*/  IMAD.MOV.U32 R12, RZ, RZ, 0x2 ;  /* 0x00000002ff0c7424 */ /* 0x000fe200078e00ff */
[----:B------:R-:W-:-:S04]  /*a650*/  FMNMX R42, R41, R14, !PT ;  /* 0x0000000e292a7209 */ /* 0x000fc80007800000 */
[----:B------:R-:W-:-:S07]  /*a660*/  MOV R13, R42 ;  /* 0x0000002a000d7202 */ /* 0x000fce0000000f00 */
[----:B------:R-:W-:Y:S05]  /*a670*/  WARPSYNC.COLLECTIVE R15, `(.L_x_12535) ;  /* 0x000000000f087348 */ /* 0x000fea0003c00000 */
[----:B------:R0:W1:Y:S02]  /*a680*/  SHFL.BFLY P6, R14, R13, R12, R11 ;  /* 0x0c00000c0d0e7389 */ /* 0x00006400000c000b */
[----:B01----:R-:W-:Y:S05]  /*a690*/  ENDCOLLECTIVE ;  /* 0x000000000000791b */ /* 0x003fea0003800000 */
.L_x_12535:
[----:B------:R-:W-:Y:S01]  /*a6a0*/  IMAD.MOV.U32 R12, RZ, RZ, 0x1 ;  /* 0x00000001ff0c7424 */ /* 0x000fe200078e00ff */
[----:B------:R-:W-:-:S04]  /*a6b0*/  FMNMX R43, R42, R14, !PT ;  /* 0x0000000e2a2b7209 */ /* 0x000fc80007800000 */
[----:B------:R-:W-:-:S07]  /*a6c0*/  MOV R13, R43 ;  /* 0x0000002b000d7202 */ /* 0x000fce0000000f00 */
[----:B------:R-:W-:Y:S05]  /*a6d0*/  WARPSYNC.COLLECTIVE R15, `(.L_x_12536) ;  /* 0x000000000f087348 */ /* 0x000fea0003c00000 */
[----:B------:R0:W1:Y:S02]  /*a6e0*/  SHFL.BFLY P6, R14, R13, R12, R11 ;  /* 0x0c00000c0d0e7389 */ /* 0x00006400000c000b */
[----:B01----:R-:W-:Y:S05]  /*a6f0*/  ENDCOLLECTIVE ;  /* 0x000000000000791b */ /* 0x003fea0003800000 */
.L_x_12536:
[----:B------:R-:W-:Y:S02]  /*a700*/  HFMA2 R13, -RZ, RZ, 0.96630859375, -0.0022525787353515625 ;  /* 0x3bbb989dff0d7431 */ /* 0x000fe400000001ff */
        /* <DEDUP_REMOVED lines=26> */
[----:B------:R-:W-:-:S02]  /*a8b0*/  SHF.L.U32 R16, R16, 0x17, RZ ;  /* 0x0000001710107819 */ /* 0x000fc400000006ff */
[----:B------:R-:W-:Y:S01]  /*a8c0*/  FFMA.SAT R44, R46, R13, 0.5 ;  /* 0x3f0000002e2c7423 */ /* 0x000fe2000000200d */
[----:B------:R-:W-:-:S03]  /*a8d0*/  FFMA R43, R4, 1.4426950216293334961, -R43 ;  /* 0x3fb8aa3b042b7823 */ /* 0x000fc6000000082b */
[----:B------:R-:W-:Y:S01]  /*a8e0*/  FFMA.RM R44, R44, R15, 12582913 ;  /* 0x4b4000012c2c7423 */ /* 0x000fe2000000400f */
        /* <DEDUP_REMOVED lines=25> */
[----:B------:R-:W-:Y:S01]  /*aa80*/  FFMA.RM R10, R10, R15, 12582913 ;  /* 0x4b4000010a0a7423 */ /* 0x000fe2000000400f */
[----:B-1----:R-:W-:Y:S01]  /*aa90*/  FMUL R6, R6, R43 ;  /* 0x0000002b06067220 */ /* 0x002fe20000400000 */
        /* <DEDUP_REMOVED lines=12> */
[----:B------:R-:W-:-:S06]  /*ab60*/  FFMA R45, R22, 1.925963033500011079e-08, R45 ;  /* 0x32a57060162d7823 */ /* 0x000fcc000000002d */
[----:B------:R-:W0:Y:S01]  /*ab70*/  MUFU.EX2 R45, R45 ;  /* 0x0000002d002d7308 */ /* 0x000e220000000800 */
[----:B-1----:R-:W-:Y:S01]  /*ab80*/  FMUL R10, R10, R43 ;  /* 0x0000002b0a0a7220 */ /* 0x002fe20000400000 */
        /* <DEDUP_REMOVED lines=106> */
[----:B------:R-:W-:Y:S01]  /*b230*/  FFMA.RM R14, R14, R15, 12582913 ;  /* 0x4b4000010e0e7423 */ /* 0x000fe2000000400f */
[----:B------:R-:W-:-:S03]  /*b240*/  IMAD.MOV.U32 R15, RZ, RZ, -0x1 ;  /* 0xffffffffff0f7424 */ /* 0x000fc600078e00ff */
        /* <DEDUP_REMOVED lines=8> */
[----:B------:R-:W-:-:S04]  /*b2d0*/  FFMA R46, R46, 1.925963033500011079e-08, R11 ;  /* 0x32a570602e2e7823 */ /* 0x000fc8000000000b */
        /* <DEDUP_REMOVED lines=29> */
.L_x_12537:
[----:B------:R-:W-:Y:S02]  /*b4b0*/  IMAD.MOV.U32 R12, RZ, RZ, 0x8 ;  /* 0x00000008ff0c7424 */ /* 0x000fe400078e00ff */
[----:B------:R-:W-:-:S05]  /*b4c0*/  FADD R46, R13, R14 ;  /* 0x0000000e0d2e7221 */ /* 0x000fca0000000000 */
[----:B------:R-:W-:-:S07]  /*b4d0*/  MOV R13, R46 ;  /* 0x0000002e000d7202 */ /* 0x000fce0000000f00 */
[----:B------:R-:W-:Y:S05]  /*b4e0*/  WARPSYNC.COLLECTIVE R15, `(.L_x_12538) ;  /* 0x000000000f087348 */ /* 0x000fea0003c00000 */
[----:B------:R0:W1:Y:S02]  /*b4f0*/  SHFL.BFLY P6, R14, R13, R12, R11 ;  /* 0x0c00000c0d0e7389 */ /* 0x00006400000c000b */
[----:B01----:R-:W-:Y:S05]  /*b500*/  ENDCOLLECTIVE ;  /* 0x000000000000791b */ /* 0x003fea0003800000 */
.L_x_12538:
[----:B------:R-:W-:Y:S02]  /*b510*/  IMAD.MOV.U32 R12, RZ, RZ, 0x4 ;  /* 0x00000004ff0c7424 */ /* 0x000fe400078e00ff */
[----:B------:R-:W-:-:S05]  /*b520*/  FADD R48, R46, R14 ;  /* 0x0000000e2e307221 */ /* 0x000fca0000000000 */
[----:B------:R-:W-:-:S07]  /*b530*/  MOV R13, R48 ;  /* 0x00000030000d7202 */ /* 0x000fce0000000f00 */
[----:B------:R-:W-:Y:S05]  /*b540*/  WARPSYNC.COLLECTIVE R15, `(.L_x_12539) ;  /* 0x000000000f087348 */ /* 0x000fea0003c00000 */
[----:B------:R0:W1:Y:S02]  /*b550*/  SHFL.BFLY P6, R14, R13, R12, R11 ;  /* 0x0c00000c0d0e7389 */ /* 0x00006400000c000b */
[----:B01----:R-:W-:Y:S05]  /*b560*/  ENDCOLLECTIVE ;  /* 0x000000000000791b */ /* 0x003fea0003800000 */
.L_x_12539:
[----:B------:R-:W-:Y:S02]  /*b570*/  IMAD.MOV.U32 R12, RZ, RZ, 0x2 ;  /* 0x00000002ff0c7424 */ /* 0x000fe400078e00ff */
[----:B------:R-:W-:-:S05]  /*b580*/  FADD R49, R48, R14 ;  /* 0x0000000e30317221 */ /* 0x000fca0000000000 */
[----:B------:R-:W-:-:S07]  /*b590*/  MOV R13, R49 ;  /* 0x00000031000d7202 */ /* 0x000fce0000000f00 */
[----:B------:R-:W-:Y:S05]  /*b5a0*/  WARPSYNC.COLLECTIVE R15, `(.L_x_12540) ;  /* 0x000000000f087348 */ /* 0x000fea0003c00000 */
[----:B------:R0:W1:Y:S02]  /*b5b0*/  SHFL.BFLY P6, R14, R13, R12, R11 ;  /* 0x0c00000c0d0e7389 */ /* 0x00006400000c000b */
[----:B01----:R-:W-:Y:S05]  /*b5c0*/  ENDCOLLECTIVE ;  /* 0x000000000000791b */ /* 0x003fea0003800000 */
.L_x_12540:
[----:B------:R-:W-:Y:S02]  /*b5d0*/  IMAD.MOV.U32 R12, RZ, RZ, 0x1 ;  /* 0x00000001ff0c7424 */ /* 0x000fe400078e00ff */
[----:B------:R-:W-:-:S05]  /*b5e0*/  FADD R50, R49, R14 ;  /* 0x0000000e31327221 */ /* 0x000fca0000000000 */
[----:B------:R-:W-:-:S07]  /*b5f0*/  MOV R13, R50 ;  /* 0x00000032000d7202 */ /* 0x000fce0000000f00 */
[----:B------:R-:W-:Y:S05]  /*b600*/  WARPSYNC.COLLECTIVE R15, `(.L_x_12541) ;  /* 0x000000000f087348 */ /* 0x000fea0003c00000 */
[----:B------:R0:W1:Y:S02]  /*b610*/  SHFL.BFLY P6, R14, R13, R12, R11 ;  /* 0x0c00000c0d0e7389 */ /* 0x00006400000c000b */
[----:B01----:R-:W-:Y:S05]  /*b620*/  ENDCOLLECTIVE ;  /* 0x000000000000791b */ /* 0x003fea0003800000 */
.L_x_12541:
[----:B------:R-:W-:Y:S05]  /*b630*/  BRA `(.L_x_12542) ;  /* 0xffffffd000c87947 */ /* 0x000fea000383ffff */
        .weak           $__internal_185_$__cuda_sm3x_div_rn_noftz_f32_slowpath
        .type           $__internal_185_$__cuda_sm3x_div_rn_noftz_f32_slowpath,@function
        .size           $__internal_185_$__cuda_sm3x_div_rn_noftz_f32_slowpath,(.L_x_37562 - $__internal_185_$__cuda_sm3x_div_rn_noftz_f32_slowpath)
$__internal_185_$__cuda_sm3x_div_rn_noftz_f32_slowpath:
        /* <DEDUP_REMOVED lines=35> */
.L_x_12544:
        /* <DEDUP_REMOVED lines=51> */
.L_x_12551:
[----:B------:R-:W-:-:S04]  /*bba0*/  LOP3.LUT R11, R11, 0x80000000, RZ, 0xc0, !PT ;  /* 0x800000000b0b7812 */ /* 0x000fc800078ec0ff */
[----:B------:R-:W-:Y:S01]  /*bbb0*/  LOP3.LUT R11, R11, 0x7f800000, RZ, 0xfc, !PT ;  /* 0x7f8000000b0b7812 */ /* 0x000fe200078efcff */
[----:B------:R-:W-:Y:S06]  /*bbc0*/  BRA `(.L_x_12552) ;  /* 0x0000000000047947 */ /* 0x000fec0003800000 */
.L_x_12550:
[----:B------:R-:W-:-:S07]  /*bbd0*/  IMAD R11, R14, 0x800000, R11 ;  /* 0x008000000e0b7824 */ /* 0x000fce00078e020b */
.L_x_12552:
[----:B------:R-:W-:Y:S05]  /*bbe0*/  BSYNC.RECONVERGENT B2 ;  /* 0x0000000000027941 */ /* 0x000fea0003800200 */
.L_x_12549:
[----:B------:R-:W-:Y:S05]  /*bbf0*/  BRA `(.L_x_12553) ;  /* 0x0000000000207947 */ /* 0x000fea0003800000 */
.L_x_12548:
[----:B------:R-:W-:-:S04]  /*bc00*/  LOP3.LUT R11, R11, 0x80000000, R46, 0x48, !PT ;  /* 0x800000000b0b7812 */ /* 0x000fc800078e482e */
[----:B------:R-:W-:Y:S01]  /*bc10*/  LOP3.LUT R11, R11, 0x7f800000, RZ, 0xfc, !PT ;  /* 0x7f8000000b0b7812 */ /* 0x000fe200078efcff */
[----:B------:R-:W-:Y:S06]  /*bc20*/  BRA `(.L_x_12553) ;  /* 0x0000000000147947 */ /* 0x000fec0003800000 */
.L_x_12547:
[----:B------:R-:W-:Y:S01]  /*bc30*/  LOP3.LUT R11, R11, 0x80000000, R46, 0x48, !PT ;  /* 0x800000000b0b7812 */ /* 0x000fe200078e482e */
[----:B------:R-:W-:Y:S06]  /*bc40*/  BRA `(.L_x_12553) ;  /* 0x00000000000c7947 */ /* 0x000fec0003800000 */
.L_x_12546:
[----:B------:R-:W0:Y:S01]  /*bc50*/  MUFU.RSQ R11, -QNAN ;  /* 0xffc00000000b7908 */ /* 0x000e220000001400 */
[----:B------:R-:W-:Y:S05]  /*bc60*/  BRA `(.L_x_12553) ;  /* 0x0000000000047947 */ /* 0x000fea0003800000 */
.L_x_12545:
[----:B------:R-:W-:-:S07]  /*bc70*/  FADD.FTZ R11, R16, R11 ;  /* 0x0000000b100b7221 */ /* 0x000fce0000010000 */
.L_x_12553:
[----:B------:R-:W-:Y:S05]  /*bc80*/  BSYNC.RECONVERGENT B1 ;  /* 0x0000000000017941 */ /* 0x000fea0003800200 */
.L_x_12543:
[----:B------:R-:W-:-:S04]  /*bc90*/  HFMA2 R13, -RZ, RZ, 0, 0 ;  /* 0x00000000ff0d7431 */ /* 0x000fc800000001ff */
[----:B0-----:R-:W-:Y:S05]  /*bca0*/  RET.REL.NODEC R12 `(_Z15SoftmaxWarpImplI22BroadcastScaleMaskLoadIffbLm3EiE11DirectStoreIffEfLi1ELi21ELi32ELi1ELb1EL9Algorithm0EEvT_T0_ll) ;  /* 0xffffff400cd47950 */ /* 0x001fea0003c3ffff */
.L_x_12554:
        /* <DEDUP_REMOVED lines=13> */
.L_x_37562:


//--------------------- .text._Z15SoftmaxWarpImplI22BroadcastScaleMaskLoadIffbLm3EiE11DirectStoreIffEfLi1ELi21ELi32ELi1ELb0EL9Algorithm0EEvT_T0_ll --------------------------
	.section	.text._Z15SoftmaxWarpImplI22BroadcastScaleMaskLoadIffbLm3EiE11DirectStoreIffEfLi1ELi21ELi32ELi1ELb0EL9Algorithm0EEvT_T0_ll,"ax",@progbits
	.align	128
        .global         _Z15SoftmaxWarpImplI22BroadcastScaleMaskLoadIffbLm3EiE11DirectStoreIffEfLi1ELi21ELi32ELi1ELb0EL9Algorithm0EEvT_T0_ll
        .type           _Z15SoftmaxWarpImplI22BroadcastScaleMaskLoadIffbLm3EiE11DirectStoreIffEfLi1ELi21ELi32ELi1ELb0EL9Algorithm0EEvT_T0_ll,@function
        .size           _Z15SoftmaxWarpImplI22BroadcastScaleMaskLoadIffbLm3EiE11DirectStoreIffEfLi1ELi21ELi32ELi1ELb0EL9Algorithm0EEvT_T0_ll,(.L_x_37563 - _Z15SoftmaxWarpImplI22BroadcastScaleMaskLoadIffbLm3EiE11DirectStoreIffEfLi1ELi21ELi32ELi1ELb0EL9Algorithm0EEvT_T0_ll)
        .other          _Z15SoftmaxWarpImplI22BroadcastScaleMaskLoadIffbLm3EiE11DirectStoreIffEfLi1ELi21ELi32ELi1ELb0EL9Algorithm0EEvT_T0_ll,@"STO_CUDA_ENTRY STV_DEFAULT"
_Z15SoftmaxWarpImplI22BroadcastScaleMaskLoadIffbLm3EiE11DirectStoreIffEfLi1ELi21ELi32ELi1ELb0EL9Algorithm0EEvT_T0_ll:
.text._Z15SoftmaxWarpImplI22BroadcastScaleMaskLoadIffbLm3EiE11DirectStoreIffEfLi1ELi21ELi32ELi1ELb0EL9Algorithm0EEvT_T0_ll:
        /* <DEDUP_REMOVED lines=29> */
.L_x_12555:
        /* <DEDUP_REMOVED lines=14> */
.L_x_12600:
[----:B--2---:R-:W-:Y:S01]  /*02b0*/  IABS R0, UR49 ;  /* 0x0000003100007c13 */ /* 0x004fe20008000000 */
[----:B0-----:R-:W-:Y:S01]  /*02c0*/  IMAD R15, R35, UR48, R34 ;  /* 0x00000030230f7c24 */ /* 0x001fe2000f8e0222 */
[----:B------:R-:W-:Y:S01]  /*02d0*/  UMOV UR4, URZ ;  /* 0x000000ff00047c82 */ /* 0x000fe20008000000 */
[----:B------:R-:W-:Y:S01]  /*02e0*/  LOP3.LUT R20, RZ, UR49, RZ, 0x33, !PT ;  /* 0x00000031ff147c12 */ /* 0x000fe2000f8e33ff */
[----:B------:R-:W0:Y:S01]  /*02f0*/  LDC.64 R38, c[0x0][0x398] ;  /* 0x0000e600ff267b82 */ /* 0x000e220000000a00 */
[----:B------:R-:W-:Y:S01]  /*0300*/  R2UR UR8, R0 ;  /* 0x00000000000872ca */ /* 0x000fe200000e0000 */
[C---:B------:R-:W-:Y:S01]  /*0310*/  VIADD R23, R15.reuse, 0x40 ;  /* 0x000000400f177836 */ /* 0x040fe20000000000 */
[C---:B------:R-:W-:Y:S02]  /*0320*/  IADD3 R17, PT, PT, R15.reuse, 0x20, RZ ;  /* 0x000000200f117810 */ /* 0x040fe40007ffe0ff */
[----:B------:R-:W-:Y:S02]  /*0330*/  IADD3 R11, PT, PT, R15, 0x60, RZ ;  /* 0x000000600f0b7810 */ /* 0x000fe40007ffe0ff */
[----:B------:R-:W-:-:S02]  /*0340*/  IABS R3, R17 ;  /* 0x0000001100037213 */ /* 0x000fc40000000000 */
[----:B------:R-:W-:Y:S02]  /*0350*/  IABS R6, R23 ;  /* 0x0000001700067213 */ /* 0x000fe40000000000 */
[----:B------:R-:W-:Y:S02]  /*0360*/  IABS R9, R11 ;  /* 0x0000000b00097213 */ /* 0x000fe40000000000 */
[----:B------:R-:W-:Y:S01]  /*0370*/  LOP3.LUT R4, R17, UR49, RZ, 0x3c, !PT ;  /* 0x0000003111047c12 */ /* 0x000fe2000f8e3cff */
[----:B------:R-:W2:Y:S03]  /*0380*/  I2F.RP R0, UR8 ;  /* 0x0000000800007d06 */ /* 0x000ea60008209400 */
[----:B------:R-:W-:-:S05]  /*0390*/  ISETP.GE.AND P3, PT, R4, RZ, PT ;  /* 0x000000ff0400720c */ /* 0x000fca0003f66270 */
[----:B--2---:R-:W2:Y:S02]  /*03a0*/  MUFU.RCP R0, R0 ;  /* 0x0000000000007308 */ /* 0x004ea40000001000 */
[----:B--2---:R-:W-:Y:S01]  /*03b0*/  VIADD R2, R0, 0xffffffe ;  /* 0x0ffffffe00027836 */ /* 0x004fe20000000000 */
[----:B------:R-:W-:-:S04]  /*03c0*/  IABS R0, UR50 ;  /* 0x0000003200007c13 */ /* 0x000fc80008000000 */
[----:B------:R-:W-:Y:S01]  /*03d0*/  R2UR UR9, R0 ;  /* 0x00000000000972ca */ /* 0x000fe200000e0000 */
[----:B------:R-:W2:Y:S02]  /*03e0*/  F2I.FTZ.U32.TRUNC.NTZ R2, R2 ;  /* 0x0000000200027305 */ /* 0x000ea4000021f000 */
[----:B--2---:R-:W-:-:S13]  /*03f0*/  R2UR UR5, R2 ;  /* 0x00000000020572ca */ /* 0x004fda00000e0000 */
        /* <DEDUP_REMOVED lines=10> */
[----:B------:R-:W1:Y:S01]  /*04a0*/  I2F.RP R0, UR9 ;  /* 0x0000000900007d06 */ /* 0x000e620008209400 */
[----:B------:R-:W-:Y:S01]  /*04b0*/  IMAD R6, R7, UR8, R6 ;  /* 0x0000000807067c24 */ /* 0x000fe2000f8e0206 */
[----:B------:R-:W-:Y:S01]  /*04c0*/  LOP3.LUT R7, R23, UR49, RZ, 0x3c, !PT ;  /* 0x0000003117077c12 */ /* 0x000fe2000f8e3cff */
[----:B------:R-:W-:Y:S01]  /*04d0*/  IMAD.HI.U32 R10, R9, UR7, RZ ;  /* 0x00000007090a7c27 */ /* 0x000fe2000f8e00ff */
[----:B------:R-:W-:Y:S02]  /*04e0*/  ISETP.LT.U32.AND P4, PT, R3, UR8, PT ;  /* 0x0000000803007c0c */ /* 0x000fe4000bf81070 */
[----:B------:R-:W-:Y:S01]  /*04f0*/  ISETP.LT.U32.AND P6, PT, R6, UR8, PT ;  /* 0x0000000806007c0c */ /* 0x000fe2000bfc1070 */
[----:B------:R-:W-:Y:S01]  /*0500*/  IMAD.MOV R4, RZ, RZ, -R10 ;  /* 0x000000ffff047224 */ /* 0x000fe200078e0a0a */
[----:B------:R-:W-:-:S02]  /*0510*/  ISETP.GE.AND P1, PT, R7, RZ, PT ;  /* 0x000000ff0700720c */ /* 0x000fc40003f26270 */
[----:B------:R-:W-:Y:S01]  /*0520*/  LOP3.LUT R7, R11, UR49, RZ, 0x3c, !PT ;  /* 0x000000310b077c12 */ /* 0x000fe2000f8e3cff */
[----:B------:R-:W-:Y:S01]  /*0530*/  IMAD R9, R4, UR8, R9 ;  /* 0x0000000804097c24 */ /* 0x000fe2000f8e0209 */
[----:B------:R-:W-:Y:S02]  /*0540*/  IADD3 R4, PT, PT, R15, 0x80, RZ ;  /* 0x000000800f047810 */ /* 0x000fe40007ffe0ff */
[----:B------:R-:W-:Y:S01]  /*0550*/  ISETP.GE.AND P0, PT, R7, RZ, PT ;  /* 0x000000ff0700720c */ /* 0x000fe20003f06270 */
[----:B-1----:R-:W1:Y:S01]  /*0560*/  MUFU.RCP R0, R0 ;  /* 0x0000000000007308 */ /* 0x002e620000001000 */
[----:B------:R-:W-:Y:S02]  /*0570*/  IABS R18, R4 ;  /* 0x0000000400127213 */ /* 0x000fe40000000000 */
[----:B------:R-:W-:Y:S01]  /*0580*/  @!P4 IADD3 R3, PT, PT, R3, -UR8, RZ ;  /* 0x800000080303cc10 */ /* 0x000fe2000fffe0ff */
[----:B------:R-:W-:Y:S01]  /*0590*/  @!P6 VIADD R6, R6, -UR8 ;  /* 0x800000080606ec36 */ /* 0x000fe20008000000 */
[----:B------:R-:W-:Y:S01]  /*05a0*/  @!P4 IADD3 R2, PT, PT, R2, 0x1, RZ ;  /* 0x000000010202c810 */ /* 0x000fe20007ffe0ff */
[----:B------:R-:W-:Y:S01]  /*05b0*/  IMAD.HI.U32 R16, R18, UR7, RZ ;  /* 0x0000000712107c27 */ /* 0x000fe2000f8e00ff */
[----:B------:R-:W-:-:S02]  /*05c0*/  ISETP.GE.U32.AND P2, PT, R3, UR8, PT ;  /* 0x0000000803007c0c */ /* 0x000fc4000bf46070 */
[----:B------:R-:W-:Y:S01]  /*05d0*/  ISETP.GE.U32.AND P5, PT, R6, UR8, PT ;  /* 0x0000000806007c0c */ /* 0x000fe2000bfa6070 */
[----:B------:R-:W-:Y:S01]  /*05e0*/  IMAD.MOV R13, RZ, RZ, -R16 ;  /* 0x000000ffff0d7224 */ /* 0x000fe200078e0a10 */
[----:B------:R-:W-:Y:S01]  /*05f0*/  LOP3.LUT R8, R4, UR49, RZ, 0x3c, !PT ;  /* 0x0000003104087c12 */ /* 0x000fe2000f8e3cff */
[----:B------:R-:W-:Y:S01]  /*0600*/  @!P6 VIADD R5, R5, 0x1 ;  /* 0x000000010505e836 */ /* 0x000fe20000000000 */
[----:B------:R-:W-:Y:S01]  /*0610*/  SHF.R.S64 R6, RZ, 0x1e, R17 ;  /* 0x0000001eff067819 */ /* 0x000fe20000001011 */
[----:B------:R-:W-:Y:S01]  /*0620*/  VIADD R3, R15, 0xa0 ;  /* 0x000000a00f037836 */ /* 0x000fe20000000000 */
[----:B-1----:R-:W-:Y:S02]  /*0630*/  IADD3 R0, PT, PT, R0, 0xffffffe, RZ ;  /* 0x0ffffffe00007810 */ /* 0x002fe40007ffe0ff */
[----:B------:R-:W-:-:S03]  /*0640*/  IADD3 R6, P4, PT, R6, UR36, RZ ;  /* 0x0000002406067c10 */ /* 0x000fc6000ff9e0ff */
[----:B------:R-:W-:Y:S01]  /*0650*/  @P2 VIADD R2, R2, 0x1 ;  /* 0x0000000102022836 */ /* 0x000fe20000000000 */
[----:B------:R-:W-:Y:S01]  /*0660*/  ISETP.LT.U32.AND P2, PT, R9, UR8, PT ;  /* 0x0000000809007c0c */ /* 0x000fe2000bf41070 */
[----:B------:R-:W1:Y:S01]  /*0670*/  F2I.FTZ.U32.TRUNC.NTZ R0, R0 ;  /* 0x0000000000007305 */ /* 0x000e62000021f000 */
[----:B------:R-:W-:Y:S02]  /*0680*/  LEA.HI.X.SX32 R7, R17, UR37, 0x2, P4 ;  /* 0x0000002511077c11 */ /* 0x000fe4000a0f16ff */
[----:B------:R-:W-:Y:S02]  /*0690*/  @!P3 IADD3 R2, PT, PT, -R2, RZ, RZ ;  /* 0x000000ff0202b210 */ /* 0x000fe40007ffe1ff */
[----:B------:R-:W-:Y:S01]  /*06a0*/  ISETP.GE.AND P3, PT, R8, RZ, PT ;  /* 0x000000ff0800720c */ /* 0x000fe20003f66270 */
[----:B------:R-:W-:Y:S01]  /*06b0*/  IMAD R18, R13, UR8, R18 ;  /* 0x000000080d127c24 */ /* 0x000fe2000f8e0212 */
[----:B------:R-:W-:Y:S01]  /*06c0*/  SHF.R.S64 R8, RZ, 0x1e, R23 ;  /* 0x0000001eff087819 */ /* 0x000fe20000001017 */
[----:B------:R-:W-:Y:S01]  /*06d0*/  @P5 VIADD R5, R5, 0x1 ;  /* 0x0000000105055836 */ /* 0x000fe20000000000 */
[----:B------:R2:W3:Y:S01]  /*06e0*/  LDG.E R6, desc[UR4][R6.64] ;  /* 0x0000000406067981 */ /* 0x0004e2000c1e1900 */
[----:B------:R-:W-:-:S02]  /*06f0*/  LOP3.LUT R12, R3, UR49, RZ, 0x3c, !PT ;  /* 0x00000031030c7c12 */ /* 0x000fc4000f8e3cff */
[----:B------:R-:W-:Y:S02]  /*0700*/  @!P2 IADD3 R9, PT, PT, R9, -UR8, RZ ;  /* 0x800000080909ac10 */ /* 0x000fe4000fffe0ff */
[----:B------:R-:W-:Y:S02]  /*0710*/  IADD3 R8, P6, PT, R8, UR36, RZ ;  /* 0x0000002408087c10 */ /* 0x000fe4000ffde0ff */
[----:B------:R-:W-:Y:S02]  /*0720*/  ISETP.GE.U32.AND P5, PT, R9, UR8, PT ;  /* 0x0000000809007c0c */ /* 0x000fe4000bfa6070 */
[----:B------:R-:W-:Y:S02]  /*0730*/  LEA.HI.X.SX32 R9, R23, UR37, 0x2, P6 ;  /* 0x0000002517097c11 */ /* 0x000fe4000b0f16ff */
[----:B------:R-:W-:Y:S02]  /*0740*/  ISETP.LT.U32.AND P6, PT, R18, UR8, PT ;  /* 0x0000000812007c0c */ /* 0x000fe4000bfc1070 */
[----:B--2---:R-:W-:-:S02]  /*0750*/  IABS R7, R3 ;  /* 0x0000000300077213 */ /* 0x004fc40000000000 */
[----:B------:R-:W-:Y:S02]  /*0760*/  @!P2 IADD3 R10, PT, PT, R10, 0x1, RZ ;  /* 0x000000010a0aa810 */ /* 0x000fe40007ffe0ff */
[----:B-1----:R-:W-:Y:S01]  /*0770*/  R2UR UR5, R0 ;  /* 0x00000000000572ca */ /* 0x002fe200000e0000 */
[----:B------:R-:W-:Y:S01]  /*0780*/  IMAD.HI.U32 R14, R7, UR7, RZ ;  /* 0x00000007070e7c27 */ /* 0x000fe2000f8e00ff */
[----:B------:R-:W-:Y:S02]  /*0790*/  ISETP.NE.AND P2, PT, RZ, UR49, PT ;  /* 0x00000031ff007c0c */ /* 0x000fe4000bf45270 */
[----:B------:R-:W-:Y:S02]  /*07a0*/  ISETP.GE.AND P4, PT, R12, RZ, PT ;  /* 0x000000ff0c00720c */ /* 0x000fe40003f86270 */
[----:B------:R-:W-:Y:S02]  /*07b0*/  R2UR UR10, R28 ;  /* 0x000000001c0a72ca */ /* 0x000fe400000e0000 */
[----:B------:R-:W-:-:S02]  /*07c0*/  R2UR UR11, R29 ;  /* 0x000000001d0b72ca */ /* 0x000fc400000e0000 */
[----:B------:R-:W-:Y:S02]  /*07d0*/  SHF.R.S64 R12, RZ, 0x1e, R11 ;  /* 0x0000001eff0c7819 */ /* 0x000fe4000000100b */
[----:B------:R-:W-:Y:S01]  /*07e0*/  SEL R19, R20, R2, !P2 ;  /* 0x0000000214137207 */ /* 0x000fe20005000000 */
[----:B------:R-:W-:Y:S01]  /*07f0*/  @P5 VIADD R10, R10, 0x1 ;  /* 0x000000010a0a5836 */ /* 0x000fe20000000000 */
[----:B------:R-:W-:Y:S01]  /*0800*/  IADD3 R2, PT, PT, -R14, RZ, RZ ;  /* 0x000000ff0e027210 */ /* 0x000fe20007ffe1ff */
[----:B------:R-:W-:Y:S01]  /*0810*/  @!P6 VIADD R18, R18, -UR8 ;  /* 0x800000081212ec36 */ /* 0x000fe20008000000 */
[----:B------:R-:W-:Y:S01]  /*0820*/  IADD3 R12, P5, PT, R12, UR36, RZ ;  /* 0x000000240c0c7c10 */ /* 0x000fe2000ffbe0ff */
[----:B------:R-:W-:Y:S02]  /*0830*/  @!P1 IMAD.MOV R5, RZ, RZ, -R5 ;  /* 0x000000ffff059224 */ /* 0x000fe400078e0a05 */
[----:B------:R-:W-:Y:S01]  /*0840*/  IMAD R2, R2, UR8, R7 ;  /* 0x0000000802027c24 */ /* 0x000fe2000f8e0207 */
[----:B------:R-:W-:Y:S01]  /*0850*/  LEA.HI.X.SX32 R13, R11, UR37, 0x2, P5 ;  /* 0x000000250b0d7c11 */ /* 0x000fe2000a8f16ff */
[----:B------:R-:W-:Y:S01]  /*0860*/  UIADD3 UR6, UPT, UPT, URZ, -UR5, URZ ;  /* 0x80000005ff067290 */ /* 0x000fe2000fffe0ff */
[----:B------:R-:W-:Y:S01]  /*0870*/  IADD3 R0, PT, PT, -R19, RZ, RZ ;  /* 0x000000ff13007210 */ /* 0x000fe20007ffe1ff */
[----:B------:R1:W2:Y:S01]  /*0880*/  LDG.E R8, desc[UR10][R8.64] ;  /* 0x0000000a08087981 */ /* 0x0002a2000c1e1900 */
[----:B------:R-:W-:-:S02]  /*0890*/  ISETP.GE.U32.AND P5, PT, R18, UR8, PT ;  /* 0x0000000812007c0c */ /* 0x000fc4000bfa6070 */
[----:B------:R-:W-:Y:S01]  /*08a0*/  ISETP.LT.U32.AND P1, PT, R2, UR8, PT ;  /* 0x0000000802007c0c */ /* 0x000fe2000bf21070 */
[----:B------:R-:W-:Y:S01]  /*08b0*/  IMAD R17, R0, UR49, R17 ;  /* 0x0000003100117c24 */ /* 0x000fe2000f8e0211 */
[----:B------:R-:W-:Y:S01]  /*08c0*/  @!P0 IADD3 R10, PT, PT, -R10, RZ, RZ ;  /* 0x000000ff0a0a8210 */ /* 0x000fe20007ffe1ff */
[----:B------:R-:W-:Y:S01]  /*08d0*/  UIMAD UR6, UR6, UR9, URZ ;  /* 0x00000009060672a4 */ /* 0x000fe2000f8e02ff */
[----:B------:R-:W-:Y:S01]  /*08e0*/  UMOV UR4, URZ ;  /* 0x000000ff00047c82 */ /* 0x000fe20008000000 */
[----:B------:R-:W-:Y:S01]  /*08f0*/  @!P6 VIADD R16, R16, 0x1 ;  /* 0x000000011010e836 */ /* 0x000fe20000000000 */
[C---:B-1----:R-:W-:Y:S01]  /*0900*/  SEL R9, R20.reuse, R5, !P2 ;  /* 0x0000000514097207 */ /* 0x042fe20005000000 */
[----:B------:R-:W-:Y:S01]  /*0910*/  UIMAD.WIDE.U32 UR4, UR5, UR6, UR4 ;  /* 0x00000006050472a5 */ /* 0x000fe2000f8e0004 */
[----:B------:R-:W-:Y:S01]  /*0920*/  SEL R0, R20, R10, !P2 ;  /* 0x0000000a14007207 */ /* 0x000fe20005000000 */
[----:B------:R1:W4:Y:S01]  /*0930*/  LDG.E R7, desc[UR10][R12.64] ;  /* 0x0000000a0c077981 */ /* 0x000322000c1e1900 */
[----:B------:R-:W-:-:S02]  /*0940*/  IADD3 R10, PT, PT, -R9, RZ, RZ ;  /* 0x000000ff090a7210 */ /* 0x000fc40007ffe1ff */
[----:B------:R-:W-:Y:S01]  /*0950*/  IABS R5, R17 ;  /* 0x0000001100057213 */ /* 0x000fe20000000000 */
[----:B------:R-:W-:Y:S02]  /*0960*/  @P5 VIADD R16, R16, 0x1 ;  /* 0x0000000110105836 */ /* 0x000fe40000000000 */
[----:B------:R-:W-:Y:S02]  /*0970*/  IMAD R23, R10, UR49, R23 ;  /* 0x000000310a177c24 */ /* 0x000fe4000f8e0217 */
[----:B------:R-:W-:Y:S01]  /*0980*/  IMAD.HI.U32 R18, R5, UR5, RZ ;  /* 0x0000000505127c27 */ /* 0x000fe2000f8e00ff */
[----:B------:R-:W-:-:S03]  /*0990*/  IADD3 R22, PT, PT, -R0, RZ, RZ ;  /* 0x000000ff00167210 */ /* 0x000fc60007ffe1ff */
[----:B------:R-:W-:Y:S01]  /*09a0*/  @!P1 VIADD R2, R2, -UR8 ;  /* 0x8000000802029c36 */ /* 0x000fe20008000000 */
[----:B------:R-:W-:Y:S01]  /*09b0*/  @!P3 IADD3 R16, PT, PT, -R16, RZ, RZ ;  /* 0x000000ff1010b210 */ /* 0x000fe20007ffe1ff */
[----:B------:R-:W-:Y:S01]  /*09c0*/  IMAD.MOV R10, RZ, RZ, -R18 ;  /* 0x000000ffff0a7224 */ /* 0x000fe200078e0a12 */
[----:B------:R-:W-:Y:S02]  /*09d0*/  IABS R25, R23 ;  /* 0x0000001700197213 */ /* 0x000fe40000000000 */
[----:B------:R-:W-:Y:S01]  /*09e0*/  ISETP.GE.U32.AND P3, PT, R2, UR8, PT ;  /* 0x0000000802007c0c */ /* 0x000fe2000bf66070 */
[----:B------:R-:W-:Y:S01]  /*09f0*/  IMAD R11, R22, UR49, R11 ;  /* 0x00000031160b7c24 */ /* 0x000fe2000f8e020b */
[----:B------:R-:W-:Y:S01]  /*0a00*/  SEL R2, R20, R16, !P2 ;  /* 0x0000001014027207 */ /* 0x000fe20005000000 */
[----:B------:R-:W-:Y:S02]  /*0a10*/  IMAD R16, R10, UR9, R5 ;  /* 0x000000090a107c24 */ /* 0x000fe4000f8e0205 */
[----:B------:R-:W-:Y:S01]  /*0a20*/  IMAD.HI.U32 R22, R25, UR5, RZ ;  /* 0x0000000519167c27 */ /* 0x000fe2000f8e00ff */
[----:B------:R-:W-:-:S02]  /*0a30*/  IADD3 R5, PT, PT, -R2, RZ, RZ ;  /* 0x000000ff02057210 */ /* 0x000fc40007ffe1ff */
[----:B------:R-:W-:Y:S01]  /*0a40*/  ISETP.LT.U32.AND P0, PT, R16, UR9, PT ;  /* 0x0000000910007c0c */ /* 0x000fe2000bf01070 */
[----:B------:R-:W-:Y:S01]  /*0a50*/  IMAD.MOV R24, RZ, RZ, -R22 ;  /* 0x000000ffff187224 */ /* 0x000fe200078e0a16 */
[----:B------:R-:W-:Y:S01]  /*0a60*/  IABS R26, R11 ;  /* 0x0000000b001a7213 */ /* 0x000fe20000000000 */
[--C-:B------:R-:W-:Y:S02]  /*0a70*/  IMAD R10, R5, UR49, R4.reuse ;  /* 0x00000031050a7c24 */ /* 0x100fe4000f8e0204 */
[----:B------:R-:W-:Y:S02]  /*0a80*/  IMAD R25, R24, UR9, R25 ;  /* 0x0000000918197c24 */ /* 0x000fe4000f8e0219 */
[----:B------:R-:W-:Y:S01]  /*0a90*/  IMAD.HI.U32 R21, R26, UR5, RZ ;  /* 0x000000051a157c27 */ /* 0x000fe2000f8e00ff */
[----:B-1----:R-:W-:-:S03]  /*0aa0*/  SHF.R.S64 R12, RZ, 0x1e, R4 ;  /* 0x0000001eff0c7819 */ /* 0x002fc60000001004 */
[----:B------:R-:W-:Y:S01]  /*0ab0*/  @!P1 VIADD R14, R14, 0x1 ;  /* 0x000000010e0e9836 */ /* 0x000fe20000000000 */
[----:B------:R-:W-:Y:S02]  /*0ac0*/  ISETP.LT.U32.AND P1, PT, R25, UR9, PT ;  /* 0x0000000919007c0c */ /* 0x000fe4000bf21070 */
[----:B------:R-:W-:Y:S02]  /*0ad0*/  IABS R27, R10 ;  /* 0x0000000a001b7213 */ /* 0x000fe40000000000 */
[----:B------:R-:W-:Y:S02]  /*0ae0*/  IADD3 R5, PT, PT, -R21, RZ, RZ ;  /* 0x000000ff15057210 */ /* 0x000fe40007ffe1ff */
[----:B------:R-:W-:Y:S01]  /*0af0*/  @P3 IADD3 R14, PT, PT, R14, 0x1, RZ ;  /* 0x000000010e0e3810 */ /* 0x000fe20007ffe0ff */
[----:B------:R-:W-:Y:S01]  /*0b00*/  @!P0 VIADD R16, R16, -UR9 ;  /* 0x8000000910108c36 */ /* 0x000fe20008000000 */
[----:B------:R-:W-:Y:S01]  /*0b10*/  IADD3 R12, P5, PT, R12, UR36, RZ ;  /* 0x000000240c0c7c10 */ /* 0x000fe2000ffbe0ff */
[----:B------:R-:W-:Y:S01]  /*0b20*/  IMAD.HI.U32 R24, R27, UR5, RZ ;  /* 0x000000051b187c27 */ /* 0x000fe2000f8e00ff */
[----:B------:R-:W-:-:S02]  /*0b30*/  @!P4 IADD3 R14, PT, PT, -R14, RZ, RZ ;  /* 0x000000ff0e0ec210 */ /* 0x000fc40007ffe1ff */
[----:B------:R-:W-:Y:S01]  /*0b40*/  LEA.HI.X.SX32 R13, R4, UR37, 0x2, P5 ;  /* 0x00000025040d7c11 */ /* 0x000fe2000a8f16ff */
[----:B------:R-:W-:Y:S01]  /*0b50*/  IMAD R26, R5, UR9, R26 ;  /* 0x00000009051a7c24 */ /* 0x000fe2000f8e021a */
[----:B------:R-:W-:Y:S01]  /*0b60*/  ISETP.GE.U32.AND P5, PT, R16, UR9, PT ;  /* 0x0000000910007c0c */ /* 0x000fe2000bfa6070 */
[----:B------:R-:W-:Y:S01]  /*0b70*/  IMAD.MOV R16, RZ, RZ, -R24 ;  /* 0x000000ffff107224 */ /* 0x000fe200078e0a18 */
[----:B------:R-:W-:Y:S01]  /*0b80*/  LOP3.LUT R4, R17, UR50, RZ, 0x3c, !PT ;  /* 0x0000003211047c12 */ /* 0x000fe2000f8e3cff */
[----:B------:R1:W5:Y:S01]  /*0b90*/  LDG.E R5, desc[UR10][R12.64] ;  /* 0x0000000a0c057981 */ /* 0x000362000c1e1900 */
[----:B------:R-:W-:Y:S02]  /*0ba0*/  SEL R14, R20, R14, !P2 ;  /* 0x0000000e140e7207 */ /* 0x000fe40005000000 */
[----:B------:R-:W-:Y:S02]  /*0bb0*/  ISETP.LT.U32.AND P3, PT, R26, UR9, PT ;  /* 0x000000091a007c0c */ /* 0x000fe4000bf61070 */
[----:B------:R-:W-:-:S02]  /*0bc0*/  @!P1 IADD3 R25, PT, PT, R25, -UR9, RZ ;  /* 0x8000000919199c10 */ /* 0x000fc4000fffe0ff */
[----:B------:R-:W-:Y:S01]  /*0bd0*/  ISETP.GE.AND P4, PT, R4, RZ, PT ;  /* 0x000000ff0400720c */ /* 0x000fe20003f86270 */
[----:B------:R-:W-:Y:S02]  /*0be0*/  IMAD R4, R16, UR9, R27 ;  /* 0x0000000910047c24 */ /* 0x000fe4000f8e021b */
[----:B------:R-:W-:Y:S01]  /*0bf0*/  IMAD.MOV R16, RZ, RZ, -R14 ;  /* 0x000000ffff107224 */ /* 0x000fe200078e0a0e */
[----:B------:R-:W-:Y:S02]  /*0c00*/  ISETP.GE.U32.AND P6, PT, R25, UR9, PT ;  /* 0x0000000919007c0c */ /* 0x000fe4000bfc6070 */
[----:B------:R-:W-:Y:S01]  /*0c10*/  @!P0 IADD3 R18, PT, PT, R18, 0x1, RZ ;  /* 0x0000000112128810 */ /* 0x000fe20007ffe0ff */
[----:B------:R-:W-:Y:S01]  /*0c20*/  IMAD R16, R16, UR49, R3 ;  /* 0x0000003110107c24 */ /* 0x000fe2000f8e0203 */
[----:B------:R-:W-:Y:S01]  /*0c30*/  ISETP.LT.U32.AND P0, PT, R4, UR9, PT ;  /* 0x0000000904007c0c */ /* 0x000fe2000bf01070 */
[----:B------:R-:W-:Y:S01]  /*0c40*/  @!P3 VIADD R26, R26, -UR9 ;  /* 0x800000091a1abc36 */ /* 0x000fe20008000000 */
[----:B------:R-:W-:Y:S01]  /*0c50*/  @P5 IADD3 R18, PT, PT, R18, 0x1, RZ ;  /* 0x0000000112125810 */ /* 0x000fe20007ffe0ff */
[----:B------:R-:W-:Y:S01]  /*0c60*/  @!P1 VIADD R22, R22, 0x1 ;  /* 0x0000000116169836 */ /* 0x000fe20000000000 */
[----:B-1----:R-:W-:-:S02]  /*0c70*/  LOP3.LUT R13, R23, UR50, RZ, 0x3c, !PT ;  /* 0x00000032170d7c12 */ /* 0x002fc4000f8e3cff */
[----:B------:R-:W-:Y:S01]  /*0c80*/  IABS R12, R16 ;  /* 0x00000010000c7213 */ /* 0x000fe20000000000 */
[----:B------:R-:W-:Y:S01]  /*0c90*/  VIADD R30, R15, 0xc0 ;  /* 0x000000c00f1e7836 */ /* 0x000fe20000000000 */
[----:B------:R-:W-:Y:S02]  /*0ca0*/  ISETP.GE.AND P1, PT, R13, RZ, PT ;  /* 0x000000ff0d00720c */ /* 0x000fe40003f26270 */
[----:B------:R-:W-:Y:S01]  /*0cb0*/  MOV R32, R18 ;  /* 0x0000001200207202 */ /* 0x000fe20000000f00 */
[----:B------:R-:W-:Y:S01]  /*0cc0*/  IMAD.HI.U32 R18, R12, UR5, RZ ;  /* 0x000000050c127c27 */ /* 0x000fe2000f8e00ff */
[----:B------:R-:W-:Y:S02]  /*0cd0*/  LOP3.LUT R13, R11, UR50, RZ, 0x3c, !PT ;  /* 0x000000320b0d7c12 */ /* 0x000fe4000f8e3cff */
[----:B------:R-:W-:Y:S02]  /*0ce0*/  ISETP.GE.U32.AND P5, PT, R26, UR9, PT ;  /* 0x000000091a007c0c */ /* 0x000fe4000bfa6070 */
[----:B------:R-:W-:Y:S01]  /*0cf0*/  @P6 IADD3 R22, PT, PT, R22, 0x1, RZ ;  /* 0x0000000116166810 */ /* 0x000fe20007ffe0ff */
[----:B------:R-:W1:Y:S01]  /*0d00*/  LDC.64 R26, c[0x0][0x390] ;  /* 0x0000e400ff1a7b82 */ /* 0x000e620000000a00 */
[----:B------:R-:W-:Y:S01]  /*0d10*/  IABS R25, R30 ;  /* 0x0000001e00197213 */ /* 0x000fe20000000000 */
[----:B------:R-:W-:Y:S01]  /*0d20*/  @!P0 VIADD R4, R4, -UR9 ;  /* 0x8000000904048c36 */ /* 0x000fe20008000000 */
[----:B------:R-:W-:Y:S01]  /*0d30*/  ISETP.GE.AND P6, PT, R13, RZ, PT ;  /* 0x000000ff0d00720c */ /* 0x000fe20003fc6270 */
[----:B------:R-:W-:Y:S01]  /*0d40*/  IMAD.MOV.U32 R40, RZ, RZ, R22 ;  /* 0x000000ffff287224 */ /* 0x000fe200078e0016 */
[----:B------:R-:W-:Y:S01]  /*0d50*/  IADD3 R13, PT, PT, -R18, RZ, RZ ;  /* 0x000000ff120d7210 */ /* 0x000fe20007ffe1ff */
[----:B------:R-:W-:-:S04]  /*0d60*/  IMAD.HI.U32 R22, R25, UR7, RZ ;  /* 0x0000000719167c27 */ /* 0x000fc8000f8e00ff */
[----:B------:R-:W-:Y:S01]  /*0d70*/  @!P4 IMAD.MOV R32, RZ, RZ, -R32 ;  /* 0x000000ffff20c224 */ /* 0x000fe200078e0a20 */
[----:B------:R-:W-:Y:S01]  /*0d80*/  ISETP.GE.U32.AND P4, PT, R4, UR9, PT ;  /* 0x0000000904007c0c */ /* 0x000fe2000bf86070 */
[----:B------:R-:W-:Y:S02]  /*0d90*/  IMAD R4, R13, UR9, R12 ;  /* 0x000000090d047c24 */ /* 0x000fe4000f8e020c */
[----:B------:R-:W-:Y:S01]  /*0da0*/  IMAD.MOV R12, RZ, RZ, -R22 ;  /* 0x000000ffff0c7224 */ /* 0x000fe200078e0a16 */
[----:B------:R-:W-:-:S03]  /*0db0*/  @!P3 IADD3 R21, PT, PT, R21, 0x1, RZ ;  /* 0x000000011515b810 */ /* 0x000fc60007ffe0ff */
[----:B------:R-:W-:Y:S01]  /*0dc0*/  IMAD R25, R12, UR8, R25 ;  /* 0x000000080c197c24 */ /* 0x000fe2000f8e0219 */
[----:B------:R-:W-:-:S04]  /*0dd0*/  @P5 IADD3 R21, PT, PT, R21, 0x1, RZ ;  /* 0x0000000115155810 */ /* 0x000fc80007ffe0ff */
[----:B------:R-:W-:Y:S02]  /*0de0*/  ISETP.LT.U32.AND P5, PT, R25, UR8, PT ;  /* 0x0000000819007c0c */ /* 0x000fe4000bfa1070 */
[----:B------:R-:W-:Y:S02]  /*0df0*/  @!P1 IADD3 R40, PT, PT, -R40, RZ, RZ ;  /* 0x000000ff28289210 */ /* 0x000fe40007ffe1ff */
[----:B-1----:R-:W-:Y:S01]  /*0e00*/  ISETP.NE.U32.AND P1, PT, R26, 0x1, PT ;  /* 0x000000011a00780c */ /* 0x002fe20003f25070 */
[----:B------:R-:W-:Y:S01]  /*0e10*/  IMAD.MOV.U32 R26, RZ, RZ, R21 ;  /* 0x000000ffff1a7224 */ /* 0x000fe200078e0015 */
[----:B------:R-:W-:-:S04]  /*0e20*/  SHF.R.S64 R12, RZ, 0x1e, R3 ;  /* 0x0000001eff0c7819 */ /* 0x000fc80000001003 */
[----:B------:R-:W-:Y:S02]  /*0e30*/  @!P6 IADD3 R26, PT, PT, -R26, RZ, RZ ;  /* 0x000000ff1a1ae210 */ /* 0x000fe40007ffe1ff */
        /* <DEDUP_REMOVED lines=8> */
[----:B------:R-:W-:Y:S02]  /*0ec0*/  ISETP.LT.U32.AND P5, PT, R4, UR9, PT ;  /* 0x0000000904007c0c */ /* 0x000fe4000bfa1070 */
[----:B------:R-:W-:-:S09]  /*0ed0*/  @!P0 IADD3 R24, PT, PT, R24, 0x1, RZ ;  /* 0x0000000118188810 */ /* 0x000fd20007ffe0ff */
[----:B------:R-:W-:Y:S01]  /*0ee0*/  @!P6 IMAD.MOV R22, RZ, RZ, -R22 ;  /* 0x000000ffff16e224 */ /* 0x000fe200078e0a16 */
[----:B------:R-:W-:-:S04]  /*0ef0*/  ISETP.NE.AND P0, PT, RZ, UR50, PT ;  /* 0x00000032ff007c0c */ /* 0x000fc8000bf05270 */
[----:B------:R-:W-:Y:S02]  /*0f00*/  SEL R22, R20, R22, !P2 ;  /* 0x0000001614167207 */ /* 0x000fe40005000000 */
[----:B------:R-:W-:Y:S02]  /*0f10*/  LOP3.LUT R21, RZ, UR50, RZ, 0x33, !PT ;  /* 0x00000032ff157c12 */ /* 0x000fe4000f8e33ff */
[----:B------:R-:W-:Y:S01]  /*0f20*/  @!P5 IADD3 R4, PT, PT, R4, -UR9, RZ ;  /* 0x800000090404dc10 */ /* 0x000fe2000fffe0ff */
[----:B------:R-:W-:Y:S01]  /*0f30*/  IMAD.MOV R25, RZ, RZ, -R22 ;  /* 0x000000ffff197224 */ /* 0x000fe200078e0a16 */
[----:B------:R-:W-:Y:S02]  /*0f40*/  SEL R32, R21, R32, !P0 ;  /* 0x0000002015207207 */ /* 0x000fe40004000000 */
[----:B------:R-:W-:Y:S01]  /*0f50*/  ISETP.GE.U32.AND P6, PT, R4, UR9, PT ;  /* 0x0000000904007c0c */ /* 0x000fe2000bfc6070 */
[----:B------:R-:W-:Y:S01]  /*0f60*/  IMAD R25, R25, UR49, R30 ;  /* 0x0000003119197c24 */ /* 0x000fe2000f8e021e */
[----:B------:R1:W5:Y:S01]  /*0f70*/  LDG.E R4, desc[UR10][R12.64] ;  /* 0x0000000a0c047981 */ /* 0x000362000c1e1900 */
[----:B0-----:R-:W-:-:S02]  /*0f80*/  ISETP.NE.U32.AND P3, PT, R38, 0x1, PT ;  /* 0x000000012600780c */ /* 0x001fc40003f65070 */
[----:B------:R-:W-:Y:S02]  /*0f90*/  ISETP.NE.AND.EX P1, PT, R27, RZ, PT, P1 ;  /* 0x000000ff1b00720c */ /* 0x000fe40003f25310 */
[----:B------:R-:W-:Y:S02]  /*0fa0*/  SEL R40, R21, R40, !P0 ;  /* 0x0000002815287207 */ /* 0x000fe40004000000 */
[----:B------:R-:W-:Y:S02]  /*0fb0*/  IABS R31, R25 ;  /* 0x00000019001f7213 */ /* 0x000fe40000000000 */
[----:B-1----:R-:W-:Y:S02]  /*0fc0*/  IADD3 R12, PT, PT, -R32, RZ, RZ ;  /* 0x000000ff200c7210 */ /* 0x002fe40007ffe1ff */
[----:B------:R-:W-:Y:S01]  /*0fd0*/  LOP3.LUT R3, R10, UR50, RZ, 0x3c, !PT ;  /* 0x000000320a037c12 */ /* 0x000fe2000f8e3cff */
[----:B------:R-:W-:Y:S01]  /*0fe0*/  @P4 VIADD R24, R24, 0x1 ;  /* 0x0000000118184836 */ /* 0x000fe20000000000 */
[----:B------:R-:W-:Y:S01]  /*0ff0*/  ISETP.NE.AND.EX P3, PT, R39, RZ, PT, P3 ;  /* 0x000000ff2700720c */ /* 0x000fe20003f65330 */
[----:B------:R-:W-:Y:S01]  /*1000*/  IMAD R17, R12, UR50, R17 ;  /* 0x000000320c117c24 */ /* 0x000fe2000f8e0211 */
[----:B------:R-:W-:-:S02]  /*1010*/  SEL R19, R19, RZ, P1 ;  /* 0x000000ff13137207 */ /* 0x000fc40000800000 */
[----:B------:R-:W-:Y:S01]  /*1020*/  IADD3 R12, PT, PT, -R40, RZ, RZ ;  /* 0x000000ff280c7210 */ /* 0x000fe20007ffe1ff */
[----:B------:R-:W-:Y:S01]  /*1030*/  IMAD.HI.U32 R27, R31, UR5, RZ ;  /* 0x000000051f1b7c27 */ /* 0x000fe2000f8e00ff */
[----:B------:R-:W-:Y:S02]  /*1040*/  ISETP.GE.AND P4, PT, R3, RZ, PT ;  /* 0x000000ff0300720c */ /* 0x000fe40003f86270 */
[----:B------:R-:W-:Y:S01]  /*1050*/  SEL R32, R32, RZ, P3 ;  /* 0x000000ff20207207 */ /* 0x000fe20001800000 */
[----:B------:R-:W-:Y:S02]  /*1060*/  IMAD R19, R19, UR46, RZ ;  /* 0x0000002e13137c24 */ /* 0x000fe4000f8e02ff */
[----:B------:R-:W-:Y:S02]  /*1070*/  IMAD R23, R12, UR50, R23 ;  /* 0x000000320c177c24 */ /* 0x000fe4000f8e0217 */
[----:B------:R-:W-:Y:S02]  /*1080*/  IMAD.MOV R12, RZ, RZ, -R27 ;  /* 0x000000ffff0c7224 */ /* 0x000fe400078e0a1b */
[----:B------:R-:W-:Y:S01]  /*1090*/  IMAD R19, R32, UR47, R19 ;  /* 0x0000002f20137c24 */ /* 0x000fe2000f8e0213 */
[----:B------:R-:W-:Y:S01]  /*10a0*/  MOV R32, R24 ;  /* 0x0000001800207202 */ /* 0x000fe20000000f00 */
[----:B------:R-:W-:Y:S01]  /*10b0*/  IMAD R31, R12, UR9, R31 ;  /* 0x000000090c1f7c24 */ /* 0x000fe2000f8e021f */
[----:B------:R-:W-:Y:S01]  /*10c0*/  SHF.R.S64 R12, RZ, 0x1e, R30 ;  /* 0x0000001eff0c7819 */ /* 0x000fe2000000101e */
[----:B------:R-:W-:-:S02]  /*10d0*/  @!P5 VIADD R18, R18, 0x1 ;  /* 0x000000011212d836 */ /* 0x000fc40000000000 */
[----:B------:R-:W-:Y:S01]  /*10e0*/  @!P4 IMAD.MOV R32, RZ, RZ, -R32 ;  /* 0x000000ffff20c224 */ /* 0x000fe200078e0a20 */
[----:B------:R-:W-:Y:S02]  /*10f0*/  IADD3 R12, P4, PT, R12, UR36, RZ ;  /* 0x000000240c0c7c10 */ /* 0x000fe4000ff9e0ff */
[----:B------:R-:W-:Y:S02]  /*1100*/  LOP3.LUT R24, R16, UR50, RZ, 0x3c, !PT ;  /* 0x0000003210187c12 */ /* 0x000fe4000f8e3cff */
[----:B------:R-:W-:Y:S02]  /*1110*/  LEA.HI.X.SX32 R13, R30, UR37, 0x2, P4 ;  /* 0x000000251e0d7c11 */ /* 0x000fe4000a0f16ff */
[----:B------:R-:W-:Y:S02]  /*1120*/  SEL R26, R21, R26, !P0 ;  /* 0x0000001a151a7207 */ /* 0x000fe40004000000 */
[----:B------:R-:W-:Y:S01]  /*1130*/  @P6 IADD3 R18, PT, PT, R18, 0x1, RZ ;  /* 0x0000000112126810 */ /* 0x000fe20007ffe0ff */
[----:B------:R0:W5:Y:S01]  /*1140*/  LDG.E R3, desc[UR10][R12.64] ;  /* 0x0000000a0c037981 */ /* 0x000162000c1e1900 */
[----:B------:R-:W-:-:S02]  /*1150*/  ISETP.GE.AND P6, PT, R24, RZ, PT ;  /* 0x000000ff1800720c */ /* 0x000fc40003fc6270 */
[----:B------:R-:W-:Y:S02]  /*1160*/  SEL R0, R0, RZ, P1 ;  /* 0x000000ff00007207 */ /* 0x000fe40000800000 */
[----:B------:R-:W-:Y:S01]  /*1170*/  SEL R24, R26, RZ, P3 ;  /* 0x000000ff1a187207 */ /* 0x000fe20001800000 */
[----:B0-----:R-:W-:Y:S02]  /*1180*/  IMAD.MOV R12, RZ, RZ, -R26 ;  /* 0x000000ffff0c7224 */ /* 0x001fe400078e0a1a */
[----:B------:R-:W-:Y:S01]  /*1190*/  IMAD R13, R0, UR46, RZ ;  /* 0x0000002e000d7c24 */ /* 0x000fe2000f8e02ff */
[----:B------:R-:W-:Y:S01]  /*11a0*/  IADD3 R0, PT, PT, R15, 0xe0, RZ ;  /* 0x000000e00f007810 */ /* 0x000fe20007ffe0ff */
[----:B------:R-:W-:Y:S02]  /*11b0*/  IMAD R11, R12, UR50, R11 ;  /* 0x000000320c0b7c24 */ /* 0x000fe4000f8e020b */
[----:B------:R-:W-:Y:S01]  /*11c0*/  IMAD.MOV.U32 R12, RZ, RZ, R18 ;  /* 0x000000ffff0c7224 */ /* 0x000fe200078e0012 */
[----:B------:R-:W-:Y:S01]  /*11d0*/  IABS R30, R0 ;  /* 0x00000000001e7213 */ /* 0x000fe20000000000 */
[----:B------:R-:W-:Y:S01]  /*11e0*/  IMAD R24, R24, UR47, R13 ;  /* 0x0000002f18187c24 */ /* 0x000fe2000f8e020d */
[----:B------:R-:W-:-:S02]  /*11f0*/  SEL R32, R21, R32, !P0 ;  /* 0x0000002015207207 */ /* 0x000fc40004000000 */
[----:B------:R-:W-:Y:S02]  /*1200*/  LOP3.LUT R13, R25, UR50, RZ, 0x3c, !PT ;  /* 0x00000032190d7c12 */ /* 0x000fe4000f8e3cff */
[----:B------:R-:W-:Y:S01]  /*1210*/  @!P6 IADD3 R12, PT, PT, -R12, RZ, RZ ;  /* 0x000000ff0c0ce210 */ /* 0x000fe20007ffe1ff */
[----:B------:R-:W-:Y:S01]  /*1220*/  IMAD.HI.U32 R26, R30, UR7, RZ ;  /* 0x000000071e1a7c27 */ /* 0x000fe2000f8e00ff */
[----:B------:R-:W-:Y:S02]  /*1230*/  ISETP.GE.AND P6, PT, R13, RZ, PT ;  /* 0x000000ff0d00720c */ /* 0x000fe40003fc6270 */
[----:B------:R-:W-:Y:S01]  /*1240*/  ISETP.LT.U32.AND P4, PT, R31, UR9, PT ;  /* 0x000000091f007c0c */ /* 0x000fe2000bf81070 */
[----:B------:R-:W-:-:S04]  /*1250*/  IMAD.MOV R13, RZ, RZ, -R32 ;  /* 0x000000ffff0d7224 */ /* 0x000fc800078e0a20 */
[----:B------:R-:W-:Y:S01]  /*1260*/  IMAD R10, R13, UR50, R10 ;  /* 0x000000320d0a7c24 */ /* 0x000fe2000f8e020a */
[----:B------:R-:W-:-:S05]  /*1270*/  IADD3 R13, PT, PT, -R26, RZ, RZ ;  /* 0x000000ff1a0d7210 */ /* 0x000fca0007ffe1ff */
[----:B------:R-:W-:Y:S02]  /*1280*/  IMAD R13, R13, UR8, R30 ;  /* 0x000000080d0d7c24 */ /* 0x000fe4000f8e021e */
[----:B------:R-:W-:Y:S01]  /*1290*/  @!P4 IADD3 R31, PT, PT, R31, -UR9, RZ ;  /* 0x800000091f1fcc10 */ /* 0x000fe2000fffe0ff */
[----:B------:R-:W-:Y:S02]  /*12a0*/  @!P4 VIADD R27, R27, 0x1 ;  /* 0x000000011b1bc836 */ /* 0x000fe40000000000 */
[----:B------:R-:W-:Y:S02]  /*12b0*/  ISETP.LT.U32.AND P4, PT, R13, UR8, PT ;  /* 0x000000080d007c0c */ /* 0x000fe4000bf81070 */
[----:B------:R-:W-:Y:S02]  /*12c0*/  ISETP.GE.U32.AND P5, PT, R31, UR9, PT ;  /* 0x000000091f007c0c */ /* 0x000fe4000bfa6070 */
[----:B------:R-:W-:-:S09]  /*12d0*/  SEL R2, R2, RZ, P1 ;  /* 0x000000ff02027207 */ /* 0x000fd20000800000 */
[----:B------:R-:W-:Y:S02]  /*12e0*/  @!P4 IADD3 R13, PT, PT, R13, -UR8, RZ ;  /* 0x800000080d0dcc10 */ /* 0x000fe4000fffe0ff */
[----:B------:R-:W-:Y:S02]  /*12f0*/  @P5 VIADD R27, R27, 0x1 ;  /* 0x000000011b1b5836 */ /* 0x000fe40000000000 */
[----:B------:R-:W-:Y:S01]  /*1300*/  ISETP.GE.U32.AND P5, PT, R13, UR8, PT ;  /* 0x000000080d007c0c */ /* 0x000fe2000bfa6070 */
[----:B------:R-:W-:Y:S01]  /*1310*/  IMAD R13, R2, UR46, RZ ;  /* 0x0000002e020d7c24 */ /* 0x000fe2000f8e02ff */
[----:B------:R-:W-:Y:S02]  /*1320*/  LOP3.LUT R2, R0, UR49, RZ, 0x3c, !PT ;  /* 0x0000003100027c12 */ /* 0x000fe4000f8e3cff */
[----:B------:R-:W-:Y:S02]  /*1330*/  @!P4 IADD3 R26, PT, PT, R26, 0x1, RZ ;  /* 0x000000011a1ac810 */ /* 0x000fe40007ffe0ff */
[----:B------:R-:W-:-:S02]  /*1340*/  ISETP.GE.AND P4, PT, R2, RZ, PT ;  /* 0x000000ff0200720c */ /* 0x000fc40003f86270 */
[----:B------:R-:W-:Y:S02]  /*1350*/  SEL R18, R32, RZ, P3 ;  /* 0x000000ff20127207 */ /* 0x000fe40001800000 */
[----:B------:R-:W-:Y:S02]  /*1360*/  SEL R12, R21, R12, !P0 ;  /* 0x0000000c150c7207 */ /* 0x000fe40004000000 */
[----:B------:R-:W-:Y:S01]  /*1370*/  SEL R14, R14, RZ, P1 ;  /* 0x000000ff0e0e7207 */ /* 0x000fe20000800000 */
[----:B------:R-:W-:Y:S02]  /*1380*/  IMAD R18, R18, UR47, R13 ;  /* 0x0000002f12127c24 */ /* 0x000fe4000f8e020d */
[----:B------:R-:W-:Y:S02]  /*1390*/  @P5 VIADD R26, R26, 0x1 ;  /* 0x000000011a1a5836 */ /* 0x000fe40000000000 */
[----:B------:R-:W-:Y:S01]  /*13a0*/  IMAD.MOV R13, RZ, RZ, -R12 ;  /* 0x000000ffff0d7224 */ /* 0x000fe200078e0a0c */
[----:B------:R-:W-:-:S02]  /*13b0*/  SEL R12, R12, RZ, P3 ;  /* 0x000000ff0c0c7207 */ /* 0x000fc40001800000 */
[----:B------:R-:W-:Y:S01]  /*13c0*/  @!P4 IADD3 R26, PT, PT, -R26, RZ, RZ ;  /* 0x000000ff1a1ac210 */ /* 0x000fe20007ffe1ff */
[----:B------:R-:W-:Y:S02]  /*13d0*/  IMAD R16, R13, UR50, R16 ;  /* 0x000000320d107c24 */ /* 0x000fe4000f8e0210 */
[----:B------:R-:W-:Y:S01]  /*13e0*/  IMAD R13, R14, UR46, RZ ;  /* 0x0000002e0e0d7c24 */ /* 0x000fe2000f8e02ff */
[----:B------:R-:W-:-:S03]  /*13f0*/  SEL R32, R20, R26, !P2 ;  /* 0x0000001a14207207 */ /* 0x000fc60005000000 */
[----:B------:R-:W-:Y:S02]  /*1400*/  IMAD R14, R12, UR47, R13 ;  /* 0x0000002f0c0e7c24 */ /* 0x000fe4000f8e020d */
[----:B------:R-:W0:Y:S01]  /*1410*/  LDC.64 R12, c[0x0][0x3a0] ;  /* 0x0000e800ff0c7b82 */ /* 0x000e220000000a00 */
[----:B------:R-:W-:Y:S02]  /*1420*/  IADD3 R31, PT, PT, -R32, RZ, RZ ;  /* 0x000000ff201f7210 */ /* 0x000fe40007ffe1ff */
[----:B------:R-:W-:-:S03]  /*1430*/  @!P6 IADD3 R27, PT, PT, -R27, RZ, RZ ;  /* 0x000000ff1b1be210 */ /* 0x000fc60007ffe1ff */
[----:B------:R-:W-:Y:S01]  /*1440*/  IMAD R37, R31, UR49, R0 ;  /* 0x000000311f257c24 */ /* 0x000fe2000f8e0200 */
[----:B------:R-:W-:Y:S02]  /*1450*/  SEL R27, R21, R27, !P0 ;  /* 0x0000001b151b7207 */ /* 0x000fe40004000000 */
[----:B------:R-:W-:Y:S02]  /*1460*/  SEL R22, R22, RZ, P1 ;  /* 0x000000ff16167207 */ /* 0x000fe40000800000 */
[----:B------:R-:W-:Y:S01]  /*1470*/  IABS R26, R37 ;  /* 0x00000025001a7213 */ /* 0x000fe20000000000 */
[----:B------:R-:W-:-:S04]  /*1480*/  IMAD.MOV R2, RZ, RZ, -R27 ;  /* 0x000000ffff027224 */ /* 0x000fc800078e0a1b */
[----:B------:R-:W-:Y:S02]  /*1490*/  IMAD R25, R2, UR50, R25 ;  /* 0x0000003202197c24 */ /* 0x000fe4000f8e0219 */
[----:B------:R-:W-:-:S04]  /*14a0*/  IMAD.HI.U32 R2, R26, UR5, RZ ;  /* 0x000000051a027c27 */ /* 0x000fc8000f8e00ff */
[----:B------:R-:W-:Y:S01]  /*14b0*/  IMAD R31, R22, UR46, RZ ;  /* 0x0000002e161f7c24 */ /* 0x000fe2000f8e02ff */
[----:B------:R-:W-:Y:S01]  /*14c0*/  SEL R22, R27, RZ, P3 ;  /* 0x000000ff1b167207 */ /* 0x000fe20001800000 */
[----:B------:R-:W-:Y:S01]  /*14d0*/  IMAD.MOV R27, RZ, RZ, -R2 ;  /* 0x000000ffff1b7224 */ /* 0x000fe200078e0a02 */
[----:B0-----:R-:W-:-:S03]  /*14e0*/  ISETP.NE.U32.AND P4, PT, R12, 0x1, PT ;  /* 0x000000010c00780c */ /* 0x001fc60003f85070 */
[----:B------:R-:W-:-:S05]  /*14f0*/  IMAD R12, R27, UR9, R26 ;  /* 0x000000091b0c7c24 */ /* 0x000fca000f8e021a */
[----:B------:R-:W-:-:S13]  /*1500*/  ISETP.LT.U32.AND P6, PT, R12, UR9, PT ;  /* 0x000000090c007c0c */ /* 0x000fda000bfc1070 */
[----:B------:R-:W-:-:S04]  /*1510*/  @!P6 IADD3 R12, PT, PT, R12, -UR9, RZ ;  /* 0x800000090c0cec10 */ /* 0x000fc8000fffe0ff */
[----:B------:R-:W-:Y:S02]  /*1520*/  ISETP.GE.U32.AND P5, PT, R12, UR9, PT ;  /* 0x000000090c007c0c */ /* 0x000fe4000bfa6070 */
[----:B------:R-:W-:Y:S01]  /*1530*/  LOP3.LUT R12, R37, UR50, RZ, 0x3c, !PT ;  /* 0x00000032250c7c12 */ /* 0x000fe2000f8e3cff */
[----:B------:R-:W-:Y:S01]  /*1540*/  @!P6 VIADD R2, R2, 0x1 ;  /* 0x000000010202e836 */ /* 0x000fe20000000000 */
[----:B------:R-:W-:Y:S02]  /*1550*/  SHF.R.S64 R26, RZ, 0x1e, R0 ;  /* 0x0000001eff1a7819 */ /* 0x000fe40000001000 */
[----:B------:R-:W-:-:S07]  /*1560*/  ISETP.GE.AND P6, PT, R12, RZ, PT ;  /* 0x000000ff0c00720c */ /* 0x000fce0003fc6270 */
[----:B------:R-:W-:Y:S02]  /*1570*/  @P5 IADD3 R2, PT, PT, R2, 0x1, RZ ;  /* 0x0000000102025810 */ /* 0x000fe40007ffe0ff */
[----:B------:R-:W-:-:S04]  /*1580*/  IADD3 R26, P5, PT, R26, UR36, RZ ;  /* 0x000000241a1a7c10 */ /* 0x000fc8000ffbe0ff */
[----:B------:R-:W-:Y:S01]  /*1590*/  LEA.HI.X.SX32 R27, R0, UR37, 0x2, P5 ;  /* 0x00000025001b7c11 */ /* 0x000fe2000a8f16ff */
[----:B------:R-:W-:Y:S02]  /*15a0*/  VIADD R0, R15, 0x100 ;  /* 0x000001000f007836 */ /* 0x000fe40000000000 */
[----:B------:R-:W-:Y:S01]  /*15b0*/  IMAD R22, R22, UR47, R31 ;  /* 0x0000002f16167c24 */ /* 0x000fe2000f8e021f */
[----:B------:R-:W-:Y:S01]  /*15c0*/  SEL R31, R32, RZ, P1 ;  /* 0x000000ff201f7207 */ /* 0x000fe20000800000 */
[----:B------:R-:W-:Y:S01]  /*15d0*/  @!P6 IMAD.MOV R2, RZ, RZ, -R2 ;  /* 0x000000ffff02e224 */ /* 0x000fe200078e0a02 */
[----:B------:R-:W-:Y:S02]  /*15e0*/  IABS R32, R0 ;  /* 0x0000000000207213 */ /* 0x000fe40000000000 */
[----:B------:R-:W-:Y:S02]  /*15f0*/  ISETP.NE.AND.EX P4, PT, R13, RZ, PT, P4 ;  /* 0x000000ff0d00720c */ /* 0x000fe40003f85340 */
[----:B------:R-:W-:Y:S01]  /*1600*/  SEL R12, R21, R2, !P0 ;  /* 0x00000002150c7207 */ /* 0x000fe20004000000 */
[----:B------:R-:W-:Y:S01]  /*1610*/  IMAD.HI.U32 R13, R32, UR7, RZ ;  /* 0x00000007200d7c27 */ /* 0x000fe2000f8e00ff */
[----:B------:R0:W5:Y:S02]  /*1620*/  LDG.E R2, desc[UR10][R26.64] ;  /* 0x0000000a1a027981 */ /* 0x000164000c1e1900 */
[C---:B------:R-:W-:Y:S01]  /*1630*/  IADD3 R30, PT, PT, -R12.reuse, RZ, RZ ;  /* 0x000000ff0c1e7210 */ /* 0x040fe20007ffe1ff */
[----:B------:R-:W-:Y:S01]  /*1640*/  IMAD R31, R31, UR46, RZ ;  /* 0x0000002e1f1f7c24 */ /* 0x000fe2000f8e02ff */
[----:B------:R-:W-:-:S02]  /*1650*/  SEL R12, R12, RZ, P3 ;  /* 0x000000ff0c0c7207 */ /* 0x000fc40001800000 */
        /* <DEDUP_REMOVED lines=11> */
[----:B------:R-:W-:Y:S01]  /*1710*/  IMAD R19, R12, UR51, R19 ;  /* 0x000000330c137c24 */ /* 0x000fe2000f8e0213 */
[----:B------:R-:W-:-:S03]  /*1720*/  SEL R26, R23, RZ, P4 ;  /* 0x000000ff171a7207 */ /* 0x000fc60002000000 */
[----:B------:R-:W-:Y:S02]  /*1730*/  @!P6 IADD3 R13, PT, PT, -R13, RZ, RZ ;  /* 0x000000ff0d0de210 */ /* 0x000fe40007ffe1ff */
[C---:B------:R-:W-:Y:S02]  /*1740*/  IADD3 R12, P5, PT, R19.reuse, UR38, RZ ;  /* 0x00000026130c7c10 */ /* 0x040fe4000ffbe0ff */
[----:B------:R-:W-:Y:S02]  /*1750*/  SEL R23, R20, R13, !P2 ;  /* 0x0000000d14177207 */ /* 0x000fe40005000000 */
[----:B------:R-:W-:-:S03]  /*1760*/  LEA.HI.X.SX32 R13, R19, UR39, 0x1, P5 ;  /* 0x00000027130d7c11 */ /* 0x000fc6000a8f0eff */
[----:B------:R-:W-:Y:S02]  /*1770*/  IMAD.MOV R17, RZ, RZ, -R23 ;  /* 0x000000ffff117224 */ /* 0x000fe400078e0a17 */
[----:B------:R0:W3:Y:S01]  /*1780*/  LDG.E.U8 R12, desc[UR10][R12.64] ;  /* 0x0000000a0c0c7981 */ /* 0x0000e2000c1e1100 */
[----:B------:R-:W-:Y:S01]  /*1790*/  SEL R9, R9, RZ, P1 ;  /* 0x000000ff09097207 */ /* 0x000fe20000800000 */
[----:B------:R-:W-:Y:S01]  /*17a0*/  IMAD R38, R17, UR49, R0 ;  /* 0x0000003111267c24 */ /* 0x000fe2000f8e0200 */
[----:B------:R-:W-:-:S03]  /*17b0*/  SEL R40, R40, RZ, P3 ;  /* 0x000000ff28287207 */ /* 0x000fc60001800000 */
[----:B------:R-:W-:Y:S01]  /*17c0*/  IMAD R9, R9, UR46, RZ ;  /* 0x0000002e09097c24 */ /* 0x000fe2000f8e02ff */
[----:B------:R-:W-:-:S03]  /*17d0*/  IABS R19, R38 ;  /* 0x0000002600137213 */ /* 0x000fc60000000000 */
[----:B------:R-:W-:Y:S02]  /*17e0*/  IMAD R9, R40, UR47, R9 ;  /* 0x0000002f28097c24 */ /* 0x000fe4000f8e0209 */
[----:B------:R-:W-:Y:S01]  /*17f0*/  IMAD.HI.U32 R17, R19, UR5, RZ ;  /* 0x0000000513117c27 */ /* 0x000fe2000f8e00ff */
[----:B------:R-:W-:Y:S02]  /*1800*/  R2UR UR12, R28 ;  /* 0x000000001c0c72ca */ /* 0x000fe400000e0000 */
[----:B------:R-:W-:Y:S01]  /*1810*/  R2UR UR13, R29 ;  /* 0x000000001d0d72ca */ /* 0x000fe200000e0000 */
[----:B------:R-:W-:Y:S01]  /*1820*/  IMAD R9, R26, UR51, R9 ;  /* 0x000000331a097c24 */ /* 0x000fe2000f8e0209 */
[----:B------:R-:W-:-:S04]  /*1830*/  IADD3 R32, PT, PT, -R17, RZ, RZ ;  /* 0x000000ff11207210 */ /* 0x000fc80007ffe1ff */
[----:B------:R-:W-:Y:S01]  /*1840*/  IADD3 R26, P5, PT, R9, UR38, RZ ;  /* 0x00000026091a7c10 */ /* 0x000fe2000ffbe0ff */
[----:B------:R-:W-:-:S03]  /*1850*/  IMAD R19, R32, UR9, R19 ;  /* 0x0000000920137c24 */ /* 0x000fc6000f8e0213 */
[----:B------:R-:W-:Y:S02]  /*1860*/  LEA.HI.X.SX32 R27, R9, UR39, 0x1, P5 ;  /* 0x00000027091b7c11 */ /* 0x000fe4000a8f0eff */
[----:B------:R-:W-:-:S03]  /*1870*/  ISETP.LT.U32.AND P6, PT, R19, UR9, PT ;  /* 0x0000000913007c0c */ /* 0x000fc6000bfc1070 */
[----:B------:R1:W2:Y:S01]  /*1880*/  LDG.E.U8 R9, desc[UR12][R26.64] ;  /* 0x0000000c1a097981 */ /* 0x0002a2000c1e1100 */
[----:B0-----:R-:W-:-:S09]  /*1890*/  LOP3.LUT R13, R38, UR50, RZ, 0x3c, !PT ;  /* 0x00000032260d7c12 */ /* 0x001fd2000f8e3cff */
        /* <DEDUP_REMOVED lines=10> */
[----:B------:R-:W-:Y:S01]  /*1940*/  IADD3 R13, PT, PT, R15, 0x120, RZ ;  /* 0x000001200f0d7810 */ /* 0x000fe20007ffe0ff */
[----:B------:R-:W-:Y:S01]  /*1950*/  IMAD R30, R30, UR50, R37 ;  /* 0x000000321e1e7c24 */ /* 0x000fe2000f8e0225 */
        /* <DEDUP_REMOVED lines=24> */
[----:B------:R-:W-:Y:S02]  /*1ae0*/  IABS R26, R32 ;  /* 0x00000020001a7213 */ /* 0x000fe40000000000 */
[----:B------:R-:W-:-:S03]  /*1af0*/  SEL R23, R16, RZ, P4 ;  /* 0x000000ff10177207 */ /* 0x000fc60002000000 */
        /* <DEDUP_REMOVED lines=21> */
[----:B------:R-:W-:-:S04]  /*1c50*/  IMAD.HI.U32 R27, R32, UR7, RZ ;  /* 0x00000007201b7c27 */ /* 0x000fc8000f8e00ff */
[----:B------:R-:W-:Y:S01]  /*1c60*/  IMAD R26, R10, UR47, R23 ;  /* 0x0000002f0a1a7c24 */ /* 0x000fe2000f8e0217 */
[----:B------:R-:W-:-:S05]  /*1c70*/  IADD3 R23, PT, PT, -R27, RZ, RZ ;  /* 0x000000ff1b177210 */ /* 0x000fca0007ffe1ff */
[----:B------:R-:W-:Y:S01]  /*1c80*/  IMAD R32, R23, UR8, R32 ;  /* 0x0000000817207c24 */ /* 0x000fe2000f8e0220 */
[----:B------:R-:W-:Y:S01]  /*1c90*/  SEL R25, R25, RZ, P4 ;  /* 0x000000ff19197207 */ /* 0x000fe20002000000 */
[----:B------:R-:W-:-:S03]  /*1ca0*/  IMAD R17, R17, UR50, R38 ;  /* 0x0000003211117c24 */ /* 0x000fc6000f8e0226 */
[----:B------:R-:W-:Y:S01]  /*1cb0*/  ISETP.LT.U32.AND P6, PT, R32, UR8, PT ;  /* 0x0000000820007c0c */ /* 0x000fe2000bfc1070 */
[----:B------:R-:W-:Y:S01]  /*1cc0*/  IMAD R25, R25, UR51, R22 ;  /* 0x0000003319197c24 */ /* 0x000fe2000f8e0216 */
[----:B------:R-:W-:Y:S02]  /*1cd0*/  SEL R30, R30, RZ, P4 ;  /* 0x000000ff1e1e7207 */ /* 0x000fe40002000000 */
[----:B------:R-:W-:Y:S02]  /*1ce0*/  SEL R10, R17, RZ, P4 ;  /* 0x000000ff110a7207 */ /* 0x000fe40002000000 */
[----:B------:R-:W-:Y:S01]  /*1cf0*/  IADD3 R22, P5, PT, R24, UR38, RZ ;  /* 0x0000002618167c10 */ /* 0x000fe2000ffbe0ff */
[----:B------:R-:W-:Y:S02]  /*1d00*/  IMAD R30, R30, UR51, R31 ;  /* 0x000000331e1e7c24 */ /* 0x000fe4000f8e021f */
[----:B------:R-:W-:Y:S01]  /*1d10*/  IMAD R31, R10, UR51, R11 ;  /* 0x000000330a1f7c24 */ /* 0x000fe2000f8e020b */
[----:B------:R-:W-:-:S02]  /*1d20*/  LEA.HI.X.SX32 R23, R24, UR39, 0x1, P5 ;  /* 0x0000002718177c11 */ /* 0x000fc4000a8f0eff */
[----:B------:R-:W-:Y:S01]  /*1d30*/  IADD3 R10, P5, PT, R16, UR38, RZ ;  /* 0x00000026100a7c10 */ /* 0x000fe2000ffbe0ff */
[----:B------:R-:W-:Y:S01]  /*1d40*/  @!P6 VIADD R32, R32, -UR8 ;  /* 0x800000082020ec36 */ /* 0x000fe20008000000 */
[----:B------:R-:W-:Y:S01]  /*1d50*/  @!P6 IADD3 R27, PT, PT, R27, 0x1, RZ ;  /* 0x000000011b1be810 */ /* 0x000fe20007ffe0ff */
[----:B------:R-:W4:Y:S01]  /*1d60*/  LDG.E.U8 R22, desc[UR10][R22.64] ;  /* 0x0000000a16167981 */ /* 0x000f22000c1e1100 */
[----:B------:R-:W-:Y:S02]  /*1d70*/  LEA.HI.X.SX32 R11, R16, UR39, 0x1, P5 ;  /* 0x00000027100b7c11 */ /* 0x000fe4000a8f0eff */
[----:B------:R-:W-:Y:S02]  /*1d80*/  ISETP.GE.U32.AND P5, PT, R32, UR8, PT ;  /* 0x0000000820007c0c */ /* 0x000fe4000bfa6070 */
[----:B------:R-:W-:Y:S01]  /*1d90*/  LOP3.LUT R16, R14, UR49, RZ, 0x3c, !PT ;  /* 0x000000310e107c12 */ /* 0x000fe2000f8e3cff */
[----:B------:R0:W5:Y:S03]  /*1da0*/  LDG.E.U8 R39, desc[UR12][R10.64] ;  /* 0x0000000c0a277981 */ /* 0x000166000c1e1100 */
[----:B------:R-:W-:-:S07]  /*1db0*/  ISETP.GE.AND P6, PT, R16, RZ, PT ;  /* 0x000000ff1000720c */ /* 0x000fce0003fc6270 */
[----:B------:R-:W-:Y:S01]  /*1dc0*/  @P5 VIADD R27, R27, 0x1 ;  /* 0x000000011b1b5836 */ /* 0x000fe20000000000 */
[----:B------:R-:W-:Y:S02]  /*1dd0*/  IADD3 R16, P5, PT, R18, UR38, RZ ;  /* 0x0000002612107c10 */ /* 0x000fe4000ffbe0ff */
[----:B------:R-:W-:-:S03]  /*1de0*/  SEL R19, R19, RZ, P4 ;  /* 0x000000ff13137207 */ /* 0x000fc60002000000 */
[----:B------:R-:W-:Y:S02]  /*1df0*/  @!P6 IADD3 R27, PT, PT, -R27, RZ, RZ ;  /* 0x000000ff1b1be210 */ /* 0x000fe40007ffe1ff */
[----:B------:R-:W-:Y:S02]  /*1e00*/  LEA.HI.X.SX32 R17, R18, UR39, 0x1, P5 ;  /* 0x0000002712117c11 */ /* 0x000fe4000a8f0eff */
[----:B------:R-:W-:Y:S02]  /*1e10*/  IADD3 R18, P5, PT, R25, UR38, RZ ;  /* 0x0000002619127c10 */ /* 0x000fe4000ffbe0ff */
[----:B------:R-:W-:Y:S01]  /*1e20*/  SEL R27, R20, R27, !P2 ;  /* 0x0000001b141b7207 */ /* 0x000fe20005000000 */
[----:B------:R-:W-:Y:S01]  /*1e30*/  IMAD R26, R19, UR51, R26 ;  /* 0x00000033131a7c24 */ /* 0x000fe2000f8e021a */
[----:B------:R-:W-:Y:S01]  /*1e40*/  LEA.HI.X.SX32 R19, R25, UR39, 0x1, P5 ;  /* 0x0000002719137c11 */ /* 0x000fe2000a8f0eff */
[----:B------:R1:W5:Y:S01]  /*1e50*/  LDG.E.U8 R23, desc[UR10][R16.64] ;  /* 0x0000000a10177981 */ /* 0x000362000c1e1100 */
[----:B------:R-:W-:Y:S01]  /*1e60*/  IADD3 R24, P5, PT, R30, UR38, RZ ;  /* 0x000000261e187c10 */ /* 0x000fe2000ffbe0ff */
[----:B0-----:R-:W-:-:S02]  /*1e70*/  IMAD.MOV R11, RZ, RZ, -R27 ;  /* 0x000000ffff0b7224 */ /* 0x001fc400078e0a1b */
[----:B------:R0:W5:Y:S01]  /*1e80*/  LDG.E.U8 R41, desc[UR12][R18.64] ;  /* 0x0000000c12297981 */ /* 0x000162000c1e1100 */
[----:B------:R-:W-:Y:S01]  /*1e90*/  LEA.HI.X.SX32 R25, R30, UR39, 0x1, P5 ;  /* 0x000000271e197c11 */ /* 0x000fe2000a8f0eff */
[----:B------:R-:W-:Y:S02]  /*1ea0*/  IMAD R30, R11, UR49, R14 ;  /* 0x000000310b1e7c24 */ /* 0x000fe4000f8e020e */
[----:B------:R-:W2:Y:S03]  /*1eb0*/  LDC.64 R10, c[0x0][0x3e8] ;  /* 0x0000fa00ff0a7b82 */ /* 0x000ea60000000a00 */
[----:B-1----:R-:W-:-:S05]  /*1ec0*/  IABS R16, R30 ;  /* 0x0000001e00107213 */ /* 0x002fca0000000000 */
[----:B0-----:R-:W-:Y:S01]  /*1ed0*/  IMAD.HI.U32 R18, R16, UR5, RZ ;  /* 0x0000000510127c27 */ /* 0x001fe2000f8e00ff */
[C---:B------:R-:W-:Y:S02]  /*1ee0*/  IADD3 R44, P5, PT, R31.reuse, UR38, RZ ;  /* 0x000000261f2c7c10 */ /* 0x040fe4000ffbe0ff */
[----:B---3--:R-:W-:Y:S02]  /*1ef0*/  ISETP.NE.AND P0, PT, R12, RZ, PT ;  /* 0x000000ff0c00720c */ /* 0x008fe40003f05270 */
[----:B------:R-:W-:Y:S02]  /*1f00*/  IADD3 R19, PT, PT, -R18, RZ, RZ ;  /* 0x000000ff12137210 */ /* 0x000fe40007ffe1ff */
[----:B------:R-:W-:Y:S02]  /*1f10*/  SHF.R.S64 R12, RZ, 0x1e, R13 ;  /* 0x0000001eff0c7819 */ /* 0x000fe4000000100d */
[----:B------:R-:W-:Y:S01]  /*1f20*/  LEA.HI.X.SX32 R45, R31, UR39, 0x1, P5 ;  /* 0x000000271f2d7c11 */ /* 0x000fe2000a8f0eff */
[----:B------:R-:W-:Y:S01]  /*1f30*/  IMAD R19, R19, UR9, R16 ;  /* 0x0000000913137c24 */ /* 0x000fe2000f8e0210 */
[----:B------:R-:W-:-:S02]  /*1f40*/  IADD3 R12, P5, PT, R12, UR36, RZ ;  /* 0x000000240c0c7c10 */ /* 0x000fc4000ffbe0ff */
[----:B------:R-:W-:Y:S01]  /*1f50*/  SHF.R.S64 R16, RZ, 0x1e, R14 ;  /* 0x0000001eff107819 */ /* 0x000fe2000000100e */
[----:B------:R-:W3:Y:S01]  /*1f60*/  LDG.E.U8 R44, desc[UR10][R44.64] ;  /* 0x0000000a2c2c7981 */ /* 0x000ee2000c1e1100 */
[----:B------:R-:W-:Y:S02]  /*1f70*/  LEA.HI.X.SX32 R13, R13, UR37, 0x2, P5 ;  /* 0x000000250d0d7c11 */ /* 0x000fe4000a8f16ff */
[----:B------:R-:W-:-:S04]  /*1f80*/  IADD3 R16, P5, PT, R16, UR36, RZ ;  /* 0x0000002410107c10 */ /* 0x000fc8000ffbe0ff */
[----:B------:R-:W-:Y:S02]  /*1f90*/  LEA.HI.X.SX32 R17, R14, UR37, 0x2, P5 ;  /* 0x000000250e117c11 */ /* 0x000fe4000a8f16ff */
[----:B------:R-:W-:Y:S02]  /*1fa0*/  ISETP.LT.U32.AND P5, PT, R19, UR9, PT ;  /* 0x0000000913007c0c */ /* 0x000fe4000bfa1070 */
[----:B--2---:R-:W-:Y:S02]  /*1fb0*/  R2UR UR4, R11 ;  /* 0x000000000b0472ca */ /* 0x004fe400000e0000 */
[----:B------:R-:W-:-:S04]  /*1fc0*/  IADD3 R11, PT, PT, R15, 0x160, RZ ;  /* 0x000001600f0b7810 */ /* 0x000fc80007ffe0ff */
[----:B------:R-:W-:Y:S02]  /*1fd0*/  IABS R14, R11 ;  /* 0x0000000b000e7213 */ /* 0x000fe40000000000 */
[----:B------:R-:W-:-:S03]  /*1fe0*/  ISETP.NE.AND P6, PT, R9, RZ, PT ;  /* 0x000000ff0900720c */ /* 0x000fc60003fc5270 */
[----:B------:R-:W-:Y:S02]  /*1ff0*/  @!P5 VIADD R19, R19, -UR9 ;  /* 0x800000091313dc36 */ /* 0x000fe40008000000 */
[----:B------:R-:W-:Y:S01]  /*2000*/  IMAD.HI.U32 R9, R14, UR7, RZ ;  /* 0x000000070e097c27 */ /* 0x000fe2000f8e00ff */
[----:B------:R-:W-:Y:S02]  /*2010*/  P2R R37, PR, RZ, 0x1 ;  /* 0x00000001ff257803 */ /* 0x000fe40000000000 */
[----:B------:R-:W-:Y:S01]  /*2020*/  ISETP.GE.U32.AND P0, PT, R19, UR9, PT ;  /* 0x0000000913007c0c */ /* 0x000fe2000bf06070 */
[----:B------:R-:W-:-:S04]  /*2030*/  IMAD.MOV R19, RZ, RZ, -R9 ;  /* 0x000000ffff137224 */ /* 0x000fc800078e0a09 */
[----:B------:R-:W-:Y:S01]  /*2040*/  IMAD R14, R19, UR8, R14 ;  /* 0x00000008130e7c24 */ /* 0x000fe2000f8e020e */
[----:B------:R-:W-:-:S04]  /*2050*/  P2R R38, PR, RZ, 0x40 ;  /* 0x00000040ff267803 */ /* 0x000fc80000000000 */
[----:B------:R-:W-:Y:S02]  /*2060*/  ISETP.LT.U32.AND P6, PT, R14, UR8, PT ;  /* 0x000000080e007c0c */ /* 0x000fe4000bfc1070 */
[----:B------:R-:W-:-:S11]  /*2070*/  @!P5 IADD3 R18, PT, PT, R18, 0x1, RZ ;  /* 0x000000011212d810 */ /* 0x000fd60007ffe0ff */
[----:B------:R-:W-:-:S04]  /*2080*/  @!P6 IADD3 R14, PT, PT, R14, -UR8, RZ ;  /* 0x800000080e0eec10 */ /* 0x000fc8000fffe0ff */
[----:B------:R-:W-:Y:S01]  /*2090*/  ISETP.GE.U32.AND P5, PT, R14, UR8, PT ;  /* 0x000000080e007c0c */ /* 0x000fe2000bfa6070 */
[----:B------:R-:W-:Y:S01]  /*20a0*/  @!P6 VIADD R9, R9, 0x1 ;  /* 0x000000010909e836 */ /* 0x000fe20000000000 */
[----:B------:R-:W-:Y:S02]  /*20b0*/  R2UR UR14, R28 ;  /* 0x000000001c0e72ca */ /* 0x000fe400000e0000 */
[----:B------:R-:W-:Y:S02]  /*20c0*/  R2UR UR15, R29 ;  /* 0x000000001d0f72ca */ /* 0x000fe400000e0000 */
[----:B------:R-:W-:Y:S02]  /*20d0*/  LOP3.LUT R14, R11, UR49, RZ, 0x3c, !PT ;  /* 0x000000310b0e7c12 */ /* 0x000fe4000f8e3cff */
[----:B------:R-:W-:-:S05]  /*20e0*/  LOP3.LUT R31, R30, UR50, RZ, 0x3c, !PT ;  /* 0x000000321e1f7c12 */ /* 0x000fca000f8e3cff */
[----:B------:R-:W-:Y:S01]  /*20f0*/  @P5 VIADD R9, R9, 0x1 ;  /* 0x0000000109095836 */ /* 0x000fe20000000000 */
[----:B------:R-:W-:Y:S02]  /*2100*/  ISETP.GE.AND P5, PT, R14, RZ, PT ;  /* 0x000000ff0e00720c */ /* 0x000fe40003fa6270 */
[----:B------:R-:W-:Y:S01]  /*2110*/  ISETP.GE.AND P6, PT, R31, RZ, PT ;  /* 0x000000ff1f00720c */ /* 0x000fe20003fc6270 */
[----:B------:R0:W2:Y:S01]  /*2120*/  LDG.E.U8 R24, desc[UR14][R24.64] ;  /* 0x0000000e18187981 */ /* 0x0000a2000c1e1100 */
[----:B------:R-:W-:-:S05]  /*2130*/  @P0 IADD3 R18, PT, PT, R18, 0x1, RZ ;  /* 0x0000000112120810 */ /* 0x000fca0007ffe0ff */
[----:B------:R-:W-:Y:S02]  /*2140*/  IMAD.MOV.U32 R14, RZ, RZ, R18 ;  /* 0x000000ffff0e7224 */ /* 0x000fe400078e0012 */
[----:B0-----:R-:W-:Y:S01]  /*2150*/  IMAD.MOV.U32 R25, RZ, RZ, R9 ;  /* 0x000000ffff197224 */ /* 0x001fe200078e0009 */
[----:B------:R-:W-:Y:S01]  /*2160*/  ISETP.NE.AND P0, PT, RZ, UR50, PT ;  /* 0x00000032ff007c0c */ /* 0x000fe2000bf05270 */
[----:B------:R0:W3:Y:S02]  /*2170*/  LDG.E R9, desc[UR10][R12.64] ;  /* 0x0000000a0c097981 */ /* 0x0000e4000c1e1900 */
[----:B------:R-:W-:Y:S02]  /*2180*/  @!P6 IADD3 R14, PT, PT, -R14, RZ, RZ ;  /* 0x000000ff0e0ee210 */ /* 0x000fe40007ffe1ff */
[----:B------:R-:W-:Y:S02]  /*2190*/  @!P5 IADD3 R25, PT, PT, -R25, RZ, RZ ;  /* 0x000000ff1919d210 */ /* 0x000fe40007ffe1ff */
[----:B------:R-:W-:-:S02]  /*21a0*/  IADD3 R18, P5, PT, R26, UR38, RZ ;  /* 0x000000261a127c10 */ /* 0x000fc4000ffbe0ff */
[----:B------:R-:W-:Y:S02]  /*21b0*/  SEL R14, R21, R14, !P0 ;  /* 0x0000000e150e7207 */ /* 0x000fe40004000000 */
[----:B------:R-:W-:Y:S02]  /*21c0*/  LEA.HI.X.SX32 R19, R26, UR39, 0x1, P5 ;  /* 0x000000271a137c11 */ /* 0x000fe4000a8f0eff */
[----:B------:R-:W-:Y:S01]  /*21d0*/  SEL R26, R20, R25, !P2 ;  /* 0x00000019141a7207 */ /* 0x000fe20005000000 */
[----:B------:R-:W-:Y:S01]  /*21e0*/  IMAD.MOV R31, RZ, RZ, -R14 ;  /* 0x000000ffff1f7224 */ /* 0x000fe200078e0a0e */
[----:B------:R-:W-:Y:S01]  /*21f0*/  SEL R27, R27, RZ, P1 ;  /* 0x000000ff1b1b7207 */ /* 0x000fe20000800000 */
[----:B------:R1:W3:Y:S01]  /*2200*/  LDG.E.U8 R32, desc[UR10][R18.64] ;  /* 0x0000000a12207981 */ /* 0x0002e2000c1e1100 */
[----:B0-----:R-:W-:Y:S01]  /*2210*/  IADD3 R12, PT, PT, -R26, RZ, RZ ;  /* 0x000000ff1a0c7210 */ /* 0x001fe20007ffe1ff */
[----:B------:R-:W-:-:S04]  /*2220*/  IMAD R30, R31, UR50, R30 ;  /* 0x000000321f1e7c24 */ /* 0x000fc8000f8e021e */
        /* <DEDUP_REMOVED lines=15> */
[----:B------:R-:W-:-:S05]  /*2320*/  SEL R30, R30, RZ, P4 ;  /* 0x000000ff1e1e7207 */ /* 0x000fca0002000000 */
[----:B------:R-:W-:-:S06]  /*2330*/  IMAD R27, R30, UR51, R27 ;  /* 0x000000331e1b7c24 */ /* 0x000fcc000f8e021b */
[----:B------:R-:W-:Y:S01]  /*2340*/  @!P5 IMAD.MOV R14, RZ, RZ, -R14 ;  /* 0x000000ffff0ed224 */ /* 0x000fe200078e0a0e */
[----:B-1----:R-:W-:Y:S02]  /*2350*/  IADD3 R18, P5, PT, R27, UR38, RZ ;  /* 0x000000261b127c10 */ /* 0x002fe4000ffbe0ff */
[----:B------:R-:W-:Y:S02]  /*2360*/  SEL R26, R26, RZ, P1 ;  /* 0x000000ff1a1a7207 */ /* 0x000fe40000800000 */
[----:B------:R-:W-:Y:S02]  /*2370*/  SEL R14, R21, R14, !P0 ;  /* 0x0000000e150e7207 */ /* 0x000fe40004000000 */
[----:B------:R-:W-:Y:S02]  /*2380*/  LEA.HI.X.SX32 R19, R27, UR39, 0x1, P5 ;  /* 0x000000271b137c11 */ /* 0x000fe4000a8f0eff */
[----:B------:R-:W-:Y:S01]  /*2390*/  IADD3 R30, PT, PT, -R14, RZ, RZ ;  /* 0x000000ff0e1e7210 */ /* 0x000fe20007ffe1ff */
[----:B------:R-:W-:Y:S01]  /*23a0*/  IMAD R27, R26, UR46, RZ ;  /* 0x0000002e1a1b7c24 */ /* 0x000fe2000f8e02ff */
[----:B------:R-:W-:Y:S01]  /*23b0*/  SEL R14, R14, RZ, P3 ;  /* 0x000000ff0e0e7207 */ /* 0x000fe20001800000 */
[----:B------:R-:W3:Y:S01]  /*23c0*/  LDG.E.U8 R25, desc[UR10][R18.64] ;  /* 0x0000000a12197981 */ /* 0x000ee2000c1e1100 */
[----:B------:R-:W-:-:S03]  /*23d0*/  SHF.R.S64 R12, RZ, 0x1e, R11 ;  /* 0x0000001eff0c7819 */ /* 0x000fc6000000100b */
[----:B------:R-:W-:Y:S01]  /*23e0*/  IMAD R27, R14, UR47, R27 ;  /* 0x0000002f0e1b7c24 */ /* 0x000fe2000f8e021b */
[----:B------:R-:W-:Y:S01]  /*23f0*/  IADD3 R12, P6, PT, R12, UR36, RZ ;  /* 0x000000240c0c7c10 */ /* 0x000fe2000ffde0ff */
[----:B------:R-:W-:-:S03]  /*2400*/  VIADD R14, R15, 0x180 ;  /* 0x000001800f0e7836 */ /* 0x000fc60000000000 */
[----:B------:R-:W-:Y:S02]  /*2410*/  LEA.HI.X.SX32 R13, R11, UR37, 0x2, P6 ;  /* 0x000000250b0d7c11 */ /* 0x000fe4000b0f16ff */
[----:B------:R0:W3:Y:S01]  /*2420*/  LDG.E R11, desc[UR10][R16.64] ;  /* 0x0000000a100b7981 */ /* 0x0000e2000c1e1900 */
[----:B------:R-:W-:-:S03]  /*2430*/  IMAD R26, R30, UR50, R31 ;  /* 0x000000321e1a7c24 */ /* 0x000fc6000f8e021f */
[----:B------:R1:W3:Y:S01]  /*2440*/  LDG.E R12, desc[UR10][R12.64] ;  /* 0x0000000a0c0c7981 */ /* 0x0002e2000c1e1900 */
        /* <DEDUP_REMOVED lines=11> */
[----:B------:R-:W-:-:S05]  /*2500*/  SEL R26, R26, RZ, P4 ;  /* 0x000000ff1a1a7207 */ /* 0x000fca0002000000 */
[----:B------:R-:W-:-:S06]  /*2510*/  IMAD R26, R26, UR51, R27 ;  /* 0x000000331a1a7c24 */ /* 0x000fcc000f8e021b */
[----:B------:R-:W-:-:S04]  /*2520*/  @!P5 IADD3 R16, PT, PT, -R16, RZ, RZ ;  /* 0x000000ff1010d210 */ /* 0x000fc80007ffe1ff */
[----:B------:R-:W-:Y:S02]  /*2530*/  SEL R19, R20, R16, !P2 ;  /* 0x0000001014137207 */ /* 0x000fe40005000000 */
[----:B------:R-:W-:-:S03]  /*2540*/  IADD3 R30, P5, PT, R26, UR38, RZ ;  /* 0x000000261a1e7c10 */ /* 0x000fc6000ffbe0ff */
[----:B------:R-:W-:Y:S01]  /*2550*/  IMAD.MOV R17, RZ, RZ, -R19 ;  /* 0x000000ffff117224 */ /* 0x000fe200078e0a13 */
[----:B------:R-:W-:-:S03]  /*2560*/  LEA.HI.X.SX32 R31, R26, UR39, 0x1, P5 ;  /* 0x000000271a1f7c11 */ /* 0x000fc6000a8f0eff */
[----:B------:R-:W-:Y:S02]  /*2570*/  IMAD R26, R17, UR49, R14 ;  /* 0x00000031111a7c24 */ /* 0x000fe4000f8e020e */
[----:B------:R-:W3:Y:S03]  /*2580*/  LDG.E.U8 R30, desc[UR10][R30.64] ;  /* 0x0000000a1e1e7981 */ /* 0x000ee6000c1e1100 */
        /* <DEDUP_REMOVED lines=11> */
[----:B------:R-:W-:Y:S02]  /*2640*/  SHF.R.S64 R18, RZ, 0x1e, R14 ;  /* 0x0000001eff127819 */ /* 0x000fe4000000100e */
[----:B------:R-:W-:-:S09]  /*2650*/  SEL R17, R19, RZ, P1 ;  /* 0x000000ff13117207 */ /* 0x000fd20000800000 */
[----:B------:R-:W-:Y:S02]  /*2660*/  @!P5 IADD3 R16, PT, PT, -R16, RZ, RZ ;  /* 0x000000ff1010d210 */ /* 0x000fe40007ffe1ff */
[----:B------:R-:W-:Y:S02]  /*2670*/  IADD3 R18, P5, PT, R18, UR36, RZ ;  /* 0x0000002412127c10 */ /* 0x000fe4000ffbe0ff */
[----:B------:R-:W-:Y:S02]  /*2680*/  SEL R16, R21, R16, !P0 ;  /* 0x0000001015107207 */ /* 0x000fe40004000000 */
[----:B------:R-:W-:-:S03]  /*2690*/  LEA.HI.X.SX32 R19, R14, UR37, 0x2, P5 ;  /* 0x000000250e137c11 */ /* 0x000fc6000a8f16ff */
[----:B------:R-:W-:Y:S01]  /*26a0*/  IMAD.MOV R13, RZ, RZ, -R16 ;  /* 0x000000ffff0d7224 */ /* 0x000fe200078e0a10 */
[----:B------:R-:W-:Y:S01]  /*26b0*/  IADD3 R14, PT, PT, R15, 0x1a0, RZ ;  /* 0x000001a00f0e7810 */ /* 0x000fe20007ffe0ff */
[----:B------:R-:W-:Y:S01]  /*26c0*/  IMAD R17, R17, UR46, RZ ;  /* 0x0000002e11117c24 */ /* 0x000fe2000f8e02ff */
[----:B------:R-:W-:Y:S01]  /*26d0*/  SEL R16, R16, RZ, P3 ;  /* 0x000000ff10107207 */ /* 0x000fe20001800000 */
[----:B------:R-:W-:Y:S01]  /*26e0*/  IMAD R13, R13, UR50, R26 ;  /* 0x000000320d0d7c24 */ /* 0x000fe2000f8e021a */
[----:B------:R-:W-:-:S03]  /*26f0*/  IABS R27, R14 ;  /* 0x0000000e001b7213 */ /* 0x000fc60000000000 */
[----:B------:R-:W-:Y:S01]  /*2700*/  IMAD R16, R16, UR47, R17 ;  /* 0x0000002f10107c24 */ /* 0x000fe2000f8e0211 */
[----:B------:R-:W-:Y:S01]  /*2710*/  SEL R13, R13, RZ, P4 ;  /* 0x000000ff0d0d7207 */ /* 0x000fe20002000000 */
[----:B------:R-:W-:-:S04]  /*2720*/  IMAD.HI.U32 R26, R27, UR7, RZ ;  /* 0x000000071b1a7c27 */ /* 0x000fc8000f8e00ff */
[----:B------:R-:W-:Y:S02]  /*2730*/  IMAD R13, R13, UR51, R16 ;  /* 0x000000330d0d7c24 */ /* 0x000fe4000f8e0210 */
[----:B------:R-:W-:-:S03]  /*2740*/  IMAD.MOV R40, RZ, RZ, -R26 ;  /* 0x000000ffff287224 */ /* 0x000fc600078e0a1a */
[----:B------:R-:W-:Y:S01]  /*2750*/  IADD3 R16, P5, PT, R13, UR38, RZ ;  /* 0x000000260d107c10 */ /* 0x000fe2000ffbe0ff */
[----:B------:R-:W-:-:S03]  /*2760*/  IMAD R27, R40, UR8, R27 ;  /* 0x00000008281b7c24 */ /* 0x000fc6000f8e021b */
[----:B------:R-:W-:Y:S02]  /*2770*/  LEA.HI.X.SX32 R17, R13, UR39, 0x1, P5 ;  /* 0x000000270d117c11 */ /* 0x000fe4000a8f0eff */
[C---:B------:R-:W-:Y:S01]  /*2780*/  ISETP.LT.U32.AND P5, PT, R27.reuse, UR8, PT ;  /* 0x000000081b007c0c */ /* 0x040fe2000bfa1070 */
[----:B------:R-:W3:Y:S04]  /*2790*/  LDG.E R13, desc[UR10][R18.64] ;  /* 0x0000000a120d7981 */ /* 0x000ee8000c1e1900 */
[----:B------:R0:W3:Y:S08]  /*27a0*/  LDG.E.U8 R31, desc[UR12][R16.64] ;  /* 0x0000000c101f7981 */ /* 0x0000f0000c1e1100 */
        /* <DEDUP_REMOVED lines=34> */
[----:B----4-:R-:W-:Y:S02]  /*29d0*/  ISETP.NE.AND P6, PT, R22, RZ, PT ;  /* 0x000000ff1600720c */ /* 0x010fe40003fc5270 */
[----:B------:R-:W-:Y:S02]  /*29e0*/  LEA.HI.X.SX32 R17, R14, UR37, 0x2, P5 ;  /* 0x000000250e117c11 */ /* 0x000fe4000a8f16ff */
[C---:B------:R-:W-:Y:S02]  /*29f0*/  IADD3 R26, P5, PT, R18.reuse, UR38, RZ ;  /* 0x00000026121a7c10 */ /* 0x040fe4000ffbe0ff */
[----:B------:R-:W-:Y:S01]  /*2a00*/  IABS R22, R19 ;  /* 0x0000001300167213 */ /* 0x000fe20000000000 */
[----:B------:R0:W4:Y:S01]  /*2a10*/  LDG.E R14, desc[UR10][R16.64] ;  /* 0x0000000a100e7981 */ /* 0x000122000c1e1900 */
[----:B------:R-:W-:-:S03]  /*2a20*/  LEA.HI.X.SX32 R27, R18, UR39, 0x1, P5 ;  /* 0x00000027121b7c11 */ /* 0x000fc6000a8f0eff */
[----:B------:R-:W-:Y:S01]  /*2a30*/  IMAD.HI.U32 R18, R22, UR7, RZ ;  /* 0x0000000716127c27 */ /* 0x000fe2000f8e00ff */
[----:B-----5:R-:W-:Y:S01]  /*2a40*/  ISETP.NE.AND P5, PT, R39, RZ, PT ;  /* 0x000000ff2700720c */ /* 0x020fe20003fa5270 */
        /* <DEDUP_REMOVED lines=31> */
[----:B-1----:R-:W-:Y:S02]  /*2c40*/  IMAD R27, R18, UR46, RZ ;  /* 0x0000002e121b7c24 */ /* 0x002fe4000f8e02ff */
        /* <DEDUP_REMOVED lines=48> */
[----:B--2---:R-:W-:Y:S01]  /*2f50*/  ISETP.NE.AND P6, PT, R24, RZ, PT ;  /* 0x000000ff1800720c */ /* 0x004fe20003fc5270 */
        /* <DEDUP_REMOVED lines=57> */
[----:B------:R0:W2:Y:S01]  /*32f0*/  LDG.E R24, desc[UR10][R18.64] ;  /* 0x0000000a12187981 */ /* 0x0000a2000c1e1900 */
[----:B------:R-:W-:Y:S02]  /*3300*/  LEA.HI.X.SX32 R17, R17, UR39, 0x1, P5 ;  /* 0x0000002711117c11 */ /* 0x000fe4000a8f0eff */
[----:B------:R-:W-:Y:S01]  /*3310*/  ISETP.NE.AND P5, PT, R25, RZ, PT ;  /* 0x000000ff1900720c */ /* 0x000fe20003fa5270 */
[----:B------:R-:W-:-:S02]  /*3320*/  IMAD.HI.U32 R25, R49, UR7, RZ ;  /* 0x0000000731197c27 */ /* 0x000fc4000f8e00ff */
        /* <DEDUP_REMOVED lines=33> */
[----:B------:R-:W-:Y:S01]  /*3540*/  P2R R44, PR, RZ, 0x40 ;  /* 0x00000040ff2c7803 */ /* 0x000fe20000000000 */
[----:B------:R-:W-:Y:S01]  /*3550*/  IMAD R16, R16, UR47, R19 ;  /* 0x0000002f10107c24 */ /* 0x000fe2000f8e0213 */
[----:B------:R-:W-:Y:S02]  /*3560*/  ISETP.NE.AND P6, PT, R32, RZ, PT ;  /* 0x000000ff2000720c */ /* 0x000fe40003fc5270 */
[----:B------:R-:W-:Y:S02]  /*3570*/  SEL R17, R17, RZ, P4 ;  /* 0x000000ff11117207 */ /* 0x000fe40002000000 */
[----:B------:R-:W-:Y:S02]  /*3580*/  SHF.R.S64 R18, RZ, 0x1e, R47 ;  /* 0x0000001eff127819 */ /* 0x000fe4000000102f */
[----:B------:R-:W-:Y:S01]  /*3590*/  P2R R32, PR, RZ, 0x40 ;  /* 0x00000040ff207803 */ /* 0x000fe20000000000 */
[----:B------:R-:W-:Y:S01]  /*35a0*/  IMAD R17, R17, UR51, R16 ;  /* 0x0000003311117c24 */ /* 0x000fe2000f8e0210 */
[----:B------:R-:W-:-:S02]  /*35b0*/  IADD3 R18, P5, PT, R18, UR36, RZ ;  /* 0x0000002412127c10 */ /* 0x000fc4000ffbe0ff */
[----:B------:R-:W-:Y:S01]  /*35c0*/  ISETP.NE.AND P6, PT, R30, RZ, PT ;  /* 0x000000ff1e00720c */ /* 0x000fe20003fc5270 */
[----:B------:R-:W-:Y:S01]  /*35d0*/  VIADD R30, R15, 0x240 ;  /* 0x000002400f1e7836 */ /* 0x000fe20000000000 */
[----:B------:R-:W-:Y:S02]  /*35e0*/  LEA.HI.X.SX32 R19, R47, UR37, 0x2, P5 ;  /* 0x000000252f137c11 */ /* 0x000fe4000a8f16ff */
[C---:B------:R-:W-:Y:S02]  /*35f0*/  IADD3 R16, P5, PT, R17.reuse, UR38, RZ ;  /* 0x0000002611107c10 */ /* 0x040fe4000ffbe0ff */
[----:B------:R-:W-:Y:S01]  /*3600*/  IABS R47, R30 ;  /* 0x0000001e002f7213 */ /* 0x000fe20000000000 */
[----:B------:R0:W2:Y:S01]  /*3610*/  LDG.E R25, desc[UR10][R18.64] ;  /* 0x0000000a12197981 */ /* 0x0000a2000c1e1900 */
[----:B------:R-:W-:Y:S02]  /*3620*/  LEA.HI.X.SX32 R17, R17, UR39, 0x1, P5 ;  /* 0x0000002711117c11 */ /* 0x000fe4000a8f0eff */
[----:B------:R-:W-:Y:S01]  /*3630*/  ISETP.NE.AND P5, PT, R31, RZ, PT ;  /* 0x000000ff1f00720c */ /* 0x000fe20003fa5270 */
[----:B------:R-:W-:-:S02]  /*3640*/  IMAD.HI.U32 R31, R47, UR7, RZ ;  /* 0x000000072f1f7c27 */ /* 0x000fc4000f8e00ff */
        /* <DEDUP_REMOVED lines=41> */
[----:B------:R0:W2:Y:S01]  /*38e0*/  LDG.E R30, desc[UR10][R16.64] ;  /* 0x0000000a101e7981 */ /* 0x0000a2000c1e1900 */
[----:B------:R-:W-:Y:S02]  /*38f0*/  LEA.HI.X.SX32 R19, R19, UR39, 0x1, P5 ;  /* 0x0000002713137c11 */ /* 0x000fe4000a8f0eff */
[----:B-----5:R-:W-:Y:S01]  /*3900*/  ISETP.NE.AND P5, PT, R26, RZ, PT ;  /* 0x000000ff1a00720c */ /* 0x020fe20003fa5270 */
        /* <DEDUP_REMOVED lines=28> */
[----:B------:R-:W-:-:S09]  /*3ad0*/  IADD3 R26, PT, PT, R15, 0x260, RZ ;  /* 0x000002600f1a7810 */ /* 0x000fd20007ffe0ff */
[----:B------:R-:W-:-:S04]  /*3ae0*/  @!P5 IADD3 R16, PT, PT, -R16, RZ, RZ ;  /* 0x000000ff1010d210 */ /* 0x000fc80007ffe1ff */
[----:B------:R-:W-:Y:S01]  /*3af0*/  SEL R16, R21, R16, !P0 ;  /* 0x0000001015107207 */ /* 0x000fe20004000000 */
[----:B------:R-:W-:Y:S01]  /*3b00*/  IMAD R19, R18, UR46, RZ ;  /* 0x0000002e12137c24 */ /* 0x000fe2000f8e02ff */
[----:B------:R-:W-:-:S03]  /*3b10*/  IABS R18, R26 ;  /* 0x0000001a00127213 */ /* 0x000fc60000000000 */
[----:B------:R-:W-:Y:S01]  /*3b20*/  IMAD.MOV R17, RZ, RZ, -R16 ;  /* 0x000000ffff117224 */ /* 0x000fe200078e0a10 */
[----:B------:R-:W-:-:S03]  /*3b30*/  SEL R16, R16, RZ, P3 ;  /* 0x000000ff10107207 */ /* 0x000fc60001800000 */
[----:B------:R-:W-:Y:S02]  /*3b40*/  IMAD R17, R17, UR50, R54 ;  /* 0x0000003211117c24 */ /* 0x000fe4000f8e0236 */
[----:B------:R-:W-:Y:S01]  /*3b50*/  IMAD.HI.U32 R54, R18, UR7, RZ ;  /* 0x0000000712367c27 */ /* 0x000fe2000f8e00ff */
[----:B---3--:R-:W-:-:S03]  /*3b60*/  ISETP.NE.AND P5, PT, R41, RZ, PT ;  /* 0x000000ff2900720c */ /* 0x008fc60003fa5270 */
[----:B------:R-:W-:Y:S02]  /*3b70*/  IMAD R16, R16, UR47, R19 ;  /* 0x0000002f10107c24 */ /* 0x000fe4000f8e0213 */
[----:B------:R-:W-:Y:S01]  /*3b80*/  IMAD.MOV R19, RZ, RZ, -R54 ;  /* 0x000000ffff137224 */ /* 0x000fe200078e0a36 */
[----:B------:R-:W-:Y:S02]  /*3b90*/  P2R R47, PR, RZ, 0x20 ;  /* 0x00000020ff2f7803 */ /* 0x000fe40000000000 */
[----:B----4-:R-:W-:Y:S01]  /*3ba0*/  ISETP.NE.AND P5, PT, R48, RZ, PT ;  /* 0x000000ff3000720c */ /* 0x010fe20003fa5270 */
[----:B------:R-:W-:-:S03]  /*3bb0*/  IMAD R18, R19, UR8, R18 ;  /* 0x0000000813127c24 */ /* 0x000fc6000f8e0212 */
[----:B------:R-:W-:Y:S02]  /*3bc0*/  P2R R48, PR, RZ, 0x20 ;  /* 0x00000020ff307803 */ /* 0x000fe40000000000 */
        /* <DEDUP_REMOVED lines=9> */
[----:B------:R-:W-:Y:S02]  /*3c60*/  ISETP.GE.U32.AND P5, PT, R18, UR8, PT ;  /* 0x0000000812007c0c */ /* 0x000fe4000bfa6070 */
[----:B------:R-:W-:Y:S01]  /*3c70*/  SHF.R.S64 R18, RZ, 0x1e, R15 ;  /* 0x0000001eff127819 */ /* 0x000fe2000000100f */
[----:B------:R0:W3:Y:S01]  /*3c80*/  LDG.E.U8 R53, desc[UR10][R16.64] ;  /* 0x0000000a10357981 */ /* 0x0000e2000c1e1100 */
[----:B------:R-:W-:-:S02]  /*3c90*/  P2R R41, PR, RZ, 0x40 ;  /* 0x00000040ff297803 */ /* 0x000fc40000000000 */
[----:B------:R-:W-:-:S04]  /*3ca0*/  IADD3 R18, P6, PT, R18, UR36, RZ ;  /* 0x0000002412127c10 */ /* 0x000fc8000ffde0ff */
[----:B------:R-:W-:-:S05]  /*3cb0*/  LEA.HI.X.SX32 R19, R15, UR37, 0x2, P6 ;  /* 0x000000250f137c11 */ /* 0x000fca000b0f16ff */
[----:B------:R1:W4:Y:S01]  /*3cc0*/  LDG.E R27, desc[UR10][R18.64] ;  /* 0x0000000a121b7981 */ /* 0x000322000c1e1900 */
[----:B------:R-:W-:-:S04]  /*3cd0*/  IADD3 R15, PT, PT, R15, 0x280, RZ ;  /* 0x000002800f0f7810 */ /* 0x000fc80007ffe0ff */
        /* <DEDUP_REMOVED lines=25> */
[----:B------:R-:W-:Y:S02]  /*3e70*/  IADD3 R17, PT, PT, -R16, RZ, RZ ;  /* 0x000000ff10117210 */ /* 0x000fe40007ffe1ff */
[----:B------:R-:W-:-:S02]  /*3e80*/  P2R R55, PR, RZ, 0x40 ;  /* 0x00000040ff377803 */ /* 0x000fc40000000000 */
[----:B------:R-:W-:Y:S01]  /*3e90*/  ISETP.NE.AND P6, PT, R40, RZ, PT ;  /* 0x000000ff2800720c */ /* 0x000fe20003fc5270 */
[----:B------:R-:W-:-:S05]  /*3ea0*/  IMAD R40, R17, UR49, R26 ;  /* 0x0000003111287c24 */ /* 0x000fca000f8e021a */
[----:B-1----:R-:W-:-:S05]  /*3eb0*/  IABS R18, R40 ;  /* 0x0000002800127213 */ /* 0x002fca0000000000 */
        /* <DEDUP_REMOVED lines=15> */
[----:B------:R-:W-:-:S03]  /*3fb0*/  IMAD R18, R18, UR46, RZ ;  /* 0x0000002e12127c24 */ /* 0x000fc6000f8e02ff */
[C---:B------:R-:W-:Y:S02]  /*3fc0*/  IADD3 R19, PT, PT, -R17.reuse, RZ, RZ ;  /* 0x000000ff11137210 */ /* 0x040fe40007ffe1ff */
[----:B------:R-:W-:-:S03]  /*3fd0*/  SEL R17, R17, RZ, P3 ;  /* 0x000000ff11117207 */ /* 0x000fc60001800000 */
[----:B------:R-:W-:Y:S02]  /*3fe0*/  IMAD R16, R19, UR50, R40 ;  /* 0x0000003213107c24 */ /* 0x000fe4000f8e0228 */
[----:B------:R-:W-:Y:S02]  /*3ff0*/  IMAD R17, R17, UR47, R18 ;  /* 0x0000002f11117c24 */ /* 0x000fe4000f8e0212 */
        /* <DEDUP_REMOVED lines=14> */
[----:B------:R-:W-:-:S07]  /*40e0*/  ISETP.NE.AND P6, PT, R39, RZ, PT ;  /* 0x000000ff2700720c */ /* 0x000fce0003fc5270 */
[----:B------:R-:W-:Y:S01]  /*40f0*/  @P5 VIADD R16, R16, 0x1 ;  /* 0x0000000110105836 */ /* 0x000fe20000000000 */
[----:B------:R-:W-:Y:S02]  /*4100*/  ISETP.GE.AND P5, PT, R17, RZ, PT ;  /* 0x000000ff1100720c */ /* 0x000fe40003fa6270 */
[----:B------:R-:W-:Y:S02]  /*4110*/  P2R R57, PR, RZ, 0x40 ;  /* 0x00000040ff397803 */ /* 0x000fe40000000000 */
[----:B------:R-:W-:Y:S02]  /*4120*/  ISETP.NE.AND P6, PT, R38, RZ, PT ;  /* 0x000000ff2600720c */ /* 0x000fe40003fc5270 */
[----:B--2---:R-:W-:Y:S01]  /*4130*/  ISETP.NE.AND P2, PT, R49, RZ, PT ;  /* 0x000000ff3100720c */ /* 0x004fe20003f45270 */
[----:B------:R-:W-:Y:S01]  /*4140*/  FMUL R49, R6, UR4 ;  /* 0x0000000406317c20 */ /* 0x000fe20008400000 */
[----:B------:R-:W-:Y:S02]  /*4150*/  P2R R38, PR, RZ, 0x40 ;  /* 0x00000040ff267803 */ /* 0x000fe40000000000 */
[----:B------:R-:W-:-:S03]  /*4160*/  ISETP.NE.AND P6, PT, R37, RZ, PT ;  /* 0x000000ff2500720c */ /* 0x000fc60003fc5270 */
[----:B------:R-:W-:Y:S02]  /*4170*/  @!P5 IADD3 R16, PT, PT, -R16, RZ, RZ ;  /* 0x000000ff1010d210 */ /* 0x000fe40007ffe1ff */
[----:B------:R-:W-:Y:S01]  /*4180*/  FSEL R42, R49, R10, P6 ;  /* 0x0000000a312a7208 */ /* 0x000fe20003000000 */
[----:B------:R-:W-:Y:S01]  /*4190*/  FMUL R49, R8, UR4 ;  /* 0x0000000408317c20 */ /* 0x000fe20008400000 */
[----:B------:R-:W-:Y:S02]  /*41a0*/  SEL R21, R21, R16, !P0 ;  /* 0x0000001015157207 */ /* 0x000fe40004000000 */
[----:B------:R-:W-:Y:S01]  /*41b0*/  ISETP.NE.AND P6, PT, R38, RZ, PT ;  /* 0x000000ff2600720c */ /* 0x000fe20003fc5270 */
[----:B------:R-:W-:Y:S02]  /*41c0*/  FMUL R7, R7, UR4 ;  /* 0x0000000407077c20 */ /* 0x000fe40008400000 */
[----:B------:R-:W-:Y:S01]  /*41d0*/  IMAD.MOV R39, RZ, RZ, -R21 ;  /* 0x000000ffff277224 */ /* 0x000fe200078e0a15 */
[----:B------:R-:W-:-:S02]  /*41e0*/  FSEL R40, R49, R10, P6 ;  /* 0x0000000a31287208 */ /* 0x000fc40003000000 */
[----:B------:R-:W-:Y:S01]  /*41f0*/  ISETP.NE.AND P6, PT, R57, RZ, PT ;  /* 0x000000ff3900720c */ /* 0x000fe20003fc5270 */
[----:B------:R-:W-:Y:S02]  /*4200*/  IMAD R18, R39, UR50, R18 ;  /* 0x0000003227127c24 */ /* 0x000fe4000f8e0212 */
[----:B------:R-:W-:Y:S01]  /*4210*/  FMUL R5, R5, UR4 ;  /* 0x0000000405057c20 */ /* 0x000fe20008400000 */
[----:B------:R-:W-:Y:S02]  /*4220*/  FSEL R38, R7, R10, P6 ;  /* 0x0000000a07267208 */ /* 0x000fe40003000000 */
[----:B------:R-:W-:Y:S02]  /*4230*/  ISETP.NE.AND P6, PT, R56, RZ, PT ;  /* 0x000000ff3800720c */ /* 0x000fe40003fc5270 */
[----:B------:R-:W-:Y:S02]  /*4240*/  SEL R39, R21, RZ, P3 ;  /* 0x000000ff15277207 */ /* 0x000fe40001800000 */
[----:B------:R-:W-:-:S02]  /*4250*/  SEL R21, R18, RZ, P4 ;  /* 0x000000ff12157207 */ /* 0x000fc40002000000 */
[----:B------:R-:W-:Y:S02]  /*4260*/  IADD3 R18, P3, PT, R19, UR38, RZ ;  /* 0x0000002613127c10 */ /* 0x000fe4000ff7e0ff */
[-C--:B------:R-:W-:Y:S01]  /*4270*/  FSEL R6, R5, R10.reuse, P6 ;  /* 0x0000000a05067208 */ /* 0x080fe20003000000 */
[----:B------:R-:W-:Y:S01]  /*4280*/  FMUL R5, R4, UR4 ;  /* 0x0000000404057c20 */ /* 0x000fe20008400000 */
[----:B------:R-:W-:Y:S02]  /*4290*/  ISETP.NE.AND P6, PT, R55, RZ, PT ;  /* 0x000000ff3700720c */ /* 0x000fe40003fc5270 */
[----:B------:R-:W-:Y:S01]  /*42a0*/  LEA.HI.X.SX32 R19, R19, UR39, 0x1, P3 ;  /* 0x0000002713137c11 */ /* 0x000fe200098f0eff */
[----:B------:R-:W-:Y:S01]  /*42b0*/  FMUL R3, R3, UR4 ;  /* 0x0000000403037c20 */ /* 0x000fe20008400000 */
[----:B------:R-:W-:Y:S02]  /*42c0*/  ISETP.NE.AND P3, PT, R32, RZ, PT ;  /* 0x000000ff2000720c */ /* 0x000fe40003f65270 */
[----:B------:R-:W-:-:S02]  /*42d0*/  FSEL R32, R5, R10, P6 ;  /* 0x0000000a05207208 */ /* 0x000fc40003000000 */
[----:B------:R-:W-:Y:S02]  /*42e0*/  ISETP.NE.AND P6, PT, R43, RZ, PT ;  /* 0x000000ff2b00720c */ /* 0x000fe40003fc5270 */
[----:B------:R-:W-:Y:S02]  /*42f0*/  SHF.R.S64 R16, RZ, 0x1e, R26 ;  /* 0x0000001eff107819 */ /* 0x000fe4000000101a */
[----:B------:R-:W-:Y:S01]  /*4300*/  FSEL R8, R3, R10, P6 ;  /* 0x0000000a03087208 */ /* 0x000fe20003000000 */
[----:B------:R-:W-:Y:S01]  /*4310*/  FMUL R3, R2, UR4 ;  /* 0x0000000402037c20 */ /* 0x000fe20008400000 */
[----:B------:R-:W-:Y:S02]  /*4320*/  IADD3 R16, P5, PT, R16, UR36, RZ ;  /* 0x0000002410107c10 */ /* 0x000fe4000ffbe0ff */
[----:B------:R-:W-:Y:S02]  /*4330*/  ISETP.NE.AND P6, PT, R44, RZ, PT ;  /* 0x000000ff2c00720c */ /* 0x000fe40003fc5270 */
[----:B------:R-:W-:-:S02]  /*4340*/  SEL R37, R20, RZ, P1 ;  /* 0x000000ff14257207 */ /* 0x000fc40000800000 */
[----:B------:R-:W-:Y:S02]  /*4350*/  LEA.HI.X.SX32 R17, R26, UR37, 0x2, P5 ;  /* 0x000000251a117c11 */ /* 0x000fe4000a8f16ff */
[-C--:B------:R-:W-:Y:S01]  /*4360*/  FSEL R26, R3, R10.reuse, P6 ;  /* 0x0000000a031a7208 */ /* 0x080fe20003000000 */
[----:B------:R-:W-:Y:S01]  /*4370*/  FMUL R3, R0, UR4 ;  /* 0x0000000400037c20 */ /* 0x000fe20008400000 */
[----:B------:R-:W-:Y:S01]  /*4380*/  IMAD R0, R37, UR46, RZ ;  /* 0x0000002e25007c24 */ /* 0x000fe2000f8e02ff */
[----:B------:R-:W-:Y:S01]  /*4390*/  ISETP.NE.AND P6, PT, R45, RZ, PT ;  /* 0x000000ff2d00720c */ /* 0x000fe20003fc5270 */
[----:B----4-:R-:W-:Y:S01]  /*43a0*/  FMUL R27, R27, UR4 ;  /* 0x000000041b1b7c20 */ /* 0x010fe20008400000 */
[----:B---3--:R-:W-:Y:S01]  /*43b0*/  ISETP.NE.AND P1, PT, R53, RZ, PT ;  /* 0x000000ff3500720c */ /* 0x008fe20003f25270 */
[----:B------:R-:W-:Y:S01]  /*43c0*/  IMAD R0, R39, UR47, R0 ;  /* 0x0000002f27007c24 */ /* 0x000fe2000f8e0200 */
[----:B------:R-:W-:Y:S02]  /*43d0*/  SHF.R.S64 R2, RZ, 0x1e, R15 ;  /* 0x0000001eff027819 */ /* 0x000fe4000000100f */
[-C--:B------:R-:W-:Y:S01]  /*43e0*/  FSEL R20, R3, R10.reuse, P6 ;  /* 0x0000000a03147208 */ /* 0x080fe20003000000 */
[----:B------:R-:W-:Y:S01]  /*43f0*/  FMUL R3, R12, UR4 ;  /* 0x000000040c037c20 */ /* 0x000fe20008400000 */
[----:B------:R-:W-:Y:S01]  /*4400*/  ISETP.NE.AND P5, PT, R51, RZ, PT ;  /* 0x000000ff3300720c */ /* 0x000fe20003fa5270 */
[----:B------:R-:W-:Y:S01]  /*4410*/  IMAD R0, R21, UR51, R0 ;  /* 0x0000003315007c24 */ /* 0x000fe2000f8e0200 */
[----:B------:R-:W-:-:S02]  /*4420*/  FSEL R4, R27, R10, P1 ;  /* 0x0000000a1b047208 */ /* 0x000fc40000800000 */
[----:B------:R-:W-:Y:S02]  /*4430*/  IADD3 R2, P1, PT, R2, UR36, RZ ;  /* 0x0000002402027c10 */ /* 0x000fe4000ff3e0ff */
[----:B------:R-:W-:Y:S02]  /*4440*/  R2UR UR6, R28 ;  /* 0x000000001c0672ca */ /* 0x000fe400000e0000 */
[----:B------:R-:W-:Y:S01]  /*4450*/  R2UR UR7, R29 ;  /* 0x000000001d0772ca */ /* 0x000fe200000e0000 */
[----:B------:R-:W-:Y:S01]  /*4460*/  FMUL R13, R13, UR4 ;  /* 0x000000040d0d7c20 */ /* 0x000fe20008400000 */
[----:B-----5:R-:W-:Y:S02]  /*4470*/  ISETP.NE.AND P0, PT, R50, RZ, PT ;  /* 0x000000ff3200720c */ /* 0x020fe40003f05270 */
[----:B------:R-:W-:Y:S02]  /*4480*/  FSEL R50, R3, R10, P5 ;  /* 0x0000000a03327208 */ /* 0x000fe40002800000 */
[----:B------:R-:W-:-:S02]  /*4490*/  ISETP.NE.AND P6, PT, R52, RZ, PT ;  /* 0x000000ff3400720c */ /* 0x000fc40003fc5270 */
[----:B------:R-:W-:Y:S02]  /*44a0*/  LEA.HI.X.SX32 R3, R15, UR37, 0x2, P1 ;  /* 0x000000250f037c11 */ /* 0x000fe400088f16ff */
[C---:B------:R-:W-:Y:S02]  /*44b0*/  IADD3 R12, P1, PT, R0.reuse, UR38, RZ ;  /* 0x00000026000c7c10 */ /* 0x040fe4000ff3e0ff */
[----:B------:R-:W-:Y:S01]  /*44c0*/  FSEL R52, R13, R10, P6 ;  /* 0x0000000a0d347208 */ /* 0x000fe20003000000 */
[----:B------:R-:W2:Y:S01]  /*44d0*/  LDG.E R16, desc[UR6][R16.64] ;  /* 0x0000000610107981 */ /* 0x000ea2000c1e1900 */
[----:B------:R-:W-:-:S03]  /*44e0*/  LEA.HI.X.SX32 R13, R0, UR39, 0x1, P1 ;  /* 0x00000027000d7c11 */ /* 0x000fc600088f0eff */
[----:B------:R-:W3:Y:S04]  /*44f0*/  LDG.E.U8 R18, desc[UR6][R18.64] ;  /* 0x0000000612127981 */ /* 0x000ee8000c1e1100 */
[----:B------:R-:W4:Y:S04]  /*4500*/  LDG.E.U8 R12, desc[UR6][R12.64] ;  /* 0x000000060c0c7981 */ /* 0x000f28000c1e1100 */
[----:B------:R0:W5:Y:S01]  /*4510*/  LDG.E R2, desc[UR6][R2.64] ;  /* 0x0000000602027981 */ /* 0x000162000c1e1900 */
[----:B------:R-:W-:-:S04]  /*4520*/  FMNMX R5, R4, -INF , !PT ;  /* 0xff80000004057809 */ /* 0x000fc80007800000 */
        /* <DEDUP_REMOVED lines=12> */
[----:B------:R-:W-:Y:S02]  /*45f0*/  FSEL R46, R11, R10, P4 ;  /* 0x0000000a0b2e7208 */ /* 0x000fe40002000000 */
[----:B------:R-:W-:Y:S01]  /*4600*/  FMNMX R5, R5, R44, !PT ;  /* 0x0000002c05057209 */ /* 0x000fe20007800000 */
[----:B0-----:R-:W-:-:S03]  /*4610*/  FMUL R3, R14, UR4 ;  /* 0x000000040e037c20 */ /* 0x001fc60008400000 */
[----:B------:R-:W-:Y:S02]  /*4620*/  FMNMX R5, R5, R46, !PT ;  /* 0x0000002e05057209 */ /* 0x000fe40007800000 */
        /* <DEDUP_REMOVED lines=18> */
[----:B------:R-:W-:Y:S02]  /*4750*/  FSEL R24, R25, R10, P2 ;  /* 0x0000000a19187208 */ /* 0x000fe40001000000 */
[----:B------:R-:W-:-:S04]  /*4760*/  FMNMX R7, R7, R56, !PT ;  /* 0x0000003807077209 */ /* 0x000fc80007800000 */
[----:B------:R-:W-:Y:S01]  /*4770*/  FMNMX R7, R7, R24, !PT ;  /* 0x0000001807077209 */ /* 0x000fe20007800000 */
[----:B--2---:R-:W-:Y:S01]  /*4780*/  FMUL R5, R16, UR4 ;  /* 0x0000000410057c20 */ /* 0x004fe20008400000 */
[----:B----4-:R-:W-:Y:S02]  /*4790*/  ISETP.NE.AND P3, PT, R12, RZ, PT ;  /* 0x000000ff0c00720c */ /* 0x010fe40003f65270 */
[----:B---3--:R-:W-:Y:S02]  /*47a0*/  ISETP.NE.AND P1, PT, R18, RZ, PT ;  /* 0x000000ff1200720c */ /* 0x008fe40003f25270 */
[-C--:B------:R-:W-:Y:S02]  /*47b0*/  FSEL R18, R3, R10.reuse, P0 ;  /* 0x0000000a03127208 */ /* 0x080fe40000000000 */
[----:B------:R-:W-:Y:S02]  /*47c0*/  FSEL R16, R5, R10, P1 ;  /* 0x0000000a05107208 */ /* 0x000fe40000800000 */
[----:B------:R-:W-:-:S05]  /*47d0*/  FMNMX R7, R7, R18, !PT ;  /* 0x0000001207077209 */ /* 0x000fca0007800000 */
[----:B-----5:R-:W-:Y:S01]  /*47e0*/  @P3 FMUL R10, R2, UR4 ;  /* 0x00000004020a3c20 */ /* 0x020fe20008400000 */
        /* <DEDUP_REMOVED lines=46> */
[----:B------:R-:W-:Y:S01]  /*4ad0*/  SHF.L.U32 R16, R7, 0x17, RZ ;  /* 0x0000001707107819 */ /* 0x000fe200000006ff */
[-C--:B------:R-:W-:Y:S01]  /*4ae0*/  FFMA.RM R3, R5, R12.reuse, 12582913 ;  /* 0x4b40000105037423 */ /* 0x080fe2000000400c */
[----:B------:R-:W-:Y:S01]  /*4af0*/  FADD R5, R9, -12583039 ;  /* 0xcb40007f09057421 */ /* 0x000fe20000000000 */
[-C--:B------:R-:W-:Y:S01]  /*4b00*/  FFMA.RM R7, R17, R12.reuse, 12582913 ;  /* 0x4b40000111077423 */ /* 0x080fe2000000400c */
[-C--:B------:R-:W-:Y:S01]  /*4b10*/  FFMA.SAT R21, R8, R11.reuse, 0.5 ;  /* 0x3f00000008157423 */ /* 0x080fe2000000200b */
[----:B------:R-:W-:Y:S01]  /*4b20*/  FADD R13, R3, -12583039 ;  /* 0xcb40007f030d7421 */ /* 0x000fe20000000000 */
[----:B------:R-:W-:Y:S01]  /*4b30*/  FFMA R5, R42, 1.4426950216293334961, -R5 ;  /* 0x3fb8aa3b2a057823 */ /* 0x000fe20000000805 */
[----:B------:R-:W-:Y:S01]  /*4b40*/  FADD R17, R7, -12583039 ;  /* 0xcb40007f07117421 */ /* 0x000fe20000000000 */
[----:B------:R-:W-:Y:S01]  /*4b50*/  SHF.L.U32 R3, R3, 0x17, RZ ;  /* 0x0000001703037819 */ /* 0x000fe200000006ff */
[----:B------:R-:W-:Y:S01]  /*4b60*/  FFMA R13, R40, 1.4426950216293334961, -R13 ;  /* 0x3fb8aa3b280d7823 */ /* 0x000fe2000000080d */
[----:B------:R-:W-:Y:S01]  /*4b70*/  FFMA R42, R42, 1.925963033500011079e-08, R5 ;  /* 0x32a570602a2a7823 */ /* 0x000fe20000000005 */
[-C--:B------:R-:W-:Y:S01]  /*4b80*/  FFMA.SAT R5, R38, R11.reuse, 0.5 ;  /* 0x3f00000026057423 */ /* 0x080fe2000000200b */
[----:B------:R-:W-:Y:S01]  /*4b90*/  FFMA R17, R6, 1.4426950216293334961, -R17 ;  /* 0x3fb8aa3b06117823 */ /* 0x000fe20000000811 */
[----:B------:R-:W-:Y:S01]  /*4ba0*/  FFMA R13, R40, 1.925963033500011079e-08, R13 ;  /* 0x32a57060280d7823 */ /* 0x000fe2000000000d */
[----:B------:R-:W-:Y:S01]  /*4bb0*/  FFMA.SAT R37, R22, R11, 0.5 ;  /* 0x3f00000016257423 */ /* 0x000fe2000000200b */
[-C--:B------:R-:W-:Y:S01]  /*4bc0*/  FFMA.RM R10, R5, R12.reuse, 12582913 ;  /* 0x4b400001050a7423 */ /* 0x080fe2000000400c */
[----:B------:R-:W-:Y:S01]  /*4bd0*/  FFMA R17, R6, 1.925963033500011079e-08, R17 ;  /* 0x32a5706006117823 */ /* 0x000fe20000000011 */
[----:B------:R-:W0:Y:S01]  /*4be0*/  MUFU.EX2 R5, R4 ;  /* 0x0000000400057308 */ /* 0x000e220000000800 */
[----:B------:R-:W-:Y:S01]  /*4bf0*/  FFMA.RM R6, R21, R12, 12582913 ;  /* 0x4b40000115067423 */ /* 0x000fe2000000400c */
[----:B------:R-:W-:-:S03]  /*4c00*/  FADD R15, R10, -12583039 ;  /* 0xcb40007f0a0f7421 */ /* 0x000fc60000000000 */
[----:B------:R-:W-:Y:S01]  /*4c10*/  FADD R21, R6, -12583039 ;  /* 0xcb40007f06157421 */ /* 0x000fe20000000000 */
[----:B------:R-:W-:Y:S01]  /*4c20*/  FFMA R15, R38, 1.4426950216293334961, -R15 ;  /* 0x3fb8aa3b260f7823 */ /* 0x000fe2000000080f */
[----:B------:R-:W-:Y:S01]  /*4c30*/  SHF.L.U32 R6, R6, 0x17, RZ ;  /* 0x0000001706067819 */ /* 0x000fe200000006ff */
[----:B------:R1:W2:Y:S01]  /*4c40*/  MUFU.EX2 R4, R13 ;  /* 0x0000000d00047308 */ /* 0x0002a20000000800 */
[----:B------:R-:W-:Y:S01]  /*4c50*/  FFMA R21, R8, 1.4426950216293334961, -R21 ;  /* 0x3fb8aa3b08157823 */ /* 0x000fe20000000815 */
[----:B------:R-:W-:-:S03]  /*4c60*/  FFMA R15, R38, 1.925963033500011079e-08, R15 ;  /* 0x32a57060260f7823 */ /* 0x000fc6000000000f */
[----:B------:R-:W-:-:S03]  /*4c70*/  FFMA R21, R8, 1.925963033500011079e-08, R21 ;  /* 0x32a5706008157823 */ /* 0x000fc60000000015 */
[----:B------:R-:W3:Y:S01]  /*4c80*/  MUFU.EX2 R18, R15 ;  /* 0x0000000f00127308 */ /* 0x000ee20000000800 */
[----:B0-----:R-:W-:Y:S01]  /*4c90*/  FMUL R16, R16, R5 ;  /* 0x0000000510107220 */ /* 0x001fe20000400000 */
[----:B------:R-:W-:Y:S02]  /*4ca0*/  IMAD.SHL.U32 R5, R9, 0x800000, RZ ;  /* 0x0080000009057824 */ /* 0x000fe400078e00ff */
[-C--:B------:R-:W-:Y:S01]  /*4cb0*/  FFMA.SAT R9, R32, R11.reuse, 0.5 ;  /* 0x3f00000020097423 */ /* 0x080fe2000000200b */
[----:B-1----:R-:W-:-:S03]  /*4cc0*/  FFMA.SAT R13, R2, R11, 0.5 ;  /* 0x3f000000020d7423 */ /* 0x002fc6000000200b */
[----:B------:R-:W-:Y:S01]  /*4cd0*/  FFMA.RM R9, R9, R12, 12582913 ;  /* 0x4b40000109097423 */ /* 0x000fe2000000400c */
[----:B------:R-:W0:Y:S01]  /*4ce0*/  MUFU.EX2 R17, R17 ;  /* 0x0000001100117308 */ /* 0x000e220000000800 */
[----:B--2---:R-:W-:Y:S01]  /*4cf0*/  FMUL R4, R3, R4 ;  /* 0x0000000403047220 */ /* 0x004fe20000400000 */
[----:B------:R-:W-:Y:S02]  /*4d00*/  IMAD.SHL.U32 R3, R10, 0x800000, RZ ;  /* 0x008000000a037824 */ /* 0x000fe400078e00ff */
[----:B------:R-:W-:Y:S01]  /*4d10*/  FFMA.RM R10, R13, R12, 12582913 ;  /* 0x4b4000010d0a7423 */ /* 0x000fe2000000400c */
[C---:B------:R-:W-:Y:S01]  /*4d20*/  FADD R19, R9.reuse, -12583039 ;  /* 0xcb40007f09137421 */ /* 0x040fe20000000000 */
[----:B------:R-:W-:Y:S02]  /*4d30*/  IMAD.SHL.U32 R9, R9, 0x800000, RZ ;  /* 0x0080000009097824 */ /* 0x000fe400078e00ff */
[----:B------:R-:W-:Y:S01]  /*4d40*/  FADD R13, R10, -12583039 ;  /* 0xcb40007f0a0d7421 */ /* 0x000fe20000000000 */
[----:B------:R-:W-:Y:S01]  /*4d50*/  FFMA R19, R32, 1.4426950216293334961, -R19 ;  /* 0x3fb8aa3b20137823 */ /* 0x000fe20000000813 */
[----:B---3--:R-:W-:Y:S01]  /*4d60*/  FMUL R3, R3, R18 ;  /* 0x0000001203037220 */ /* 0x008fe20000400000 */
[----:B------:R-:W-:-:S02]  /*4d70*/  IMAD.SHL.U32 R10, R10, 0x800000, RZ ;  /* 0x008000000a0a7824 */ /* 0x000fc400078e00ff */
[----:B------:R-:W-:Y:S01]  /*4d80*/  FFMA R13, R2, 1.4426950216293334961, -R13 ;  /* 0x3fb8aa3b020d7823 */ /* 0x000fe2000000080d */
[----:B------:R-:W-:Y:S01]  /*4d90*/  FFMA R19, R32, 1.925963033500011079e-08, R19 ;  /* 0x32a5706020137823 */ /* 0x000fe20000000013 */
[----:B------:R-:W1:Y:S02]  /*4da0*/  MUFU.EX2 R21, R21 ;  /* 0x0000001500157308 */ /* 0x000e640000000800 */
[----:B------:R-:W-:Y:S01]  /*4db0*/  FFMA R15, R2, 1.925963033500011079e-08, R13 ;  /* 0x32a57060020f7823 */ /* 0x000fe2000000000d */
[----:B------:R-:W-:Y:S01]  /*4dc0*/  FFMA.SAT R13, R0, R11, 0.5 ;  /* 0x3f000000000d7423 */ /* 0x000fe2000000200b */
[----:B------:R-:W-:-:S03]  /*4dd0*/  SHF.L.U32 R2, R7, 0x17, RZ ;  /* 0x0000001707027819 */ /* 0x000fc600000006ff */
[----:B------:R-:W-:Y:S01]  /*4de0*/  FFMA.RM R7, R13, R12, 12582913 ;  /* 0x4b4000010d077423 */ /* 0x000fe2000000400c */
[----:B------:R-:W2:Y:S01]  /*4df0*/  MUFU.EX2 R8, R19 ;  /* 0x0000001300087308 */ /* 0x000ea20000000800 */
[----:B0-----:R-:W-:Y:S02]  /*4e00*/  FMUL R2, R2, R17 ;  /* 0x0000001102027220 */ /* 0x001fe40000400000 */
[C---:B------:R-:W-:Y:S01]  /*4e10*/  FADD R13, R7.reuse, -12583039 ;  /* 0xcb40007f070d7421 */ /* 0x040fe20000000000 */
[----:B------:R-:W-:-:S03]  /*4e20*/  SHF.L.U32 R7, R7, 0x17, RZ ;  /* 0x0000001707077819 */ /* 0x000fc600000006ff */
[----:B------:R-:W-:Y:S01]  /*4e30*/  FFMA R13, R0, 1.4426950216293334961, -R13 ;  /* 0x3fb8aa3b000d7823 */ /* 0x000fe2000000080d */
[----:B------:R-:W0:Y:S01]  /*4e40*/  MUFU.EX2 R15, R15 ;  /* 0x0000000f000f7308 */ /* 0x000e220000000800 */
[----:B-1----:R-:W-:Y:S01]  /*4e50*/  FMUL R6, R6, R21 ;  /* 0x0000001506067220 */ /* 0x002fe20000400000 */
[-C--:B------:R-:W-:Y:S01]  /*4e60*/  FFMA.SAT R21, R54, R11.reuse, 0.5 ;  /* 0x3f00000036157423 */ /* 0x080fe2000000200b */
[----:B------:R-:W-:Y:S01]  /*4e70*/  FFMA R17, R0, 1.925963033500011079e-08, R13 ;  /* 0x32a5706000117823 */ /* 0x000fe2000000000d */
[-C--:B------:R-:W-:Y:S02]  /*4e80*/  FFMA.SAT R13, R46, R11.reuse, 0.5 ;  /* 0x3f0000002e0d7423 */ /* 0x080fe4000000200b */
[-C--:B------:R-:W-:Y:S02]  /*4e90*/  FFMA.RM R21, R21, R12.reuse, 12582913 ;  /* 0x4b40000115157423 */ /* 0x080fe4000000400c */
[----:B------:R-:W-:Y:S01]  /*4ea0*/  FFMA.RM R13, R13, R12, 12582913 ;  /* 0x4b4000010d0d7423 */ /* 0x000fe2000000400c */
[----:B--2---:R-:W-:Y:S01]  /*4eb0*/  FMUL R0, R9, R8 ;  /* 0x0000000809007220 */ /* 0x004fe20000400000 */
[----:B------:R-:W-:Y:S01]  /*4ec0*/  FFMA.SAT R9, R44, R11, 0.5 ;  /* 0x3f0000002c097423 */ /* 0x000fe2000000200b */
[----:B------:R-:W-:Y:S03]  /*4ed0*/  MUFU.EX2 R8, R17 ;  /* 0x0000001100087308 */ /* 0x000fe60000000800 */
[----:B------:R-:W-:Y:S01]  /*4ee0*/  FFMA.RM R18, R9, R12, 12582913 ;  /* 0x4b40000109127423 */ /* 0x000fe2000000400c */
[----:B0-----:R-:W-:-:S03]  /*4ef0*/  FMUL R10, R10, R15 ;  /* 0x0000000f0a0a7220 */ /* 0x001fc60000400000 */
[----:B------:R-:W-:Y:S01]  /*4f00*/  FADD R9, R18, -12583039 ;  /* 0xcb40007f12097421 */ /* 0x000fe20000000000 */
[----:B------:R-:W-:Y:S01]  /*4f10*/  FFMA.SAT R15, R52, R11, 0.5 ;  /* 0x3f000000340f7423 */ /* 0x000fe2000000200b */
[----:B------:R-:W0:Y:S02]  /*4f20*/  MUFU.EX2 R42, R42 ;  /* 0x0000002a002a7308 */ /* 0x000e240000000800 */
[----:B------:R-:W-:Y:S01]  /*4f30*/  FFMA R9, R44, 1.4426950216293334961, -R9 ;  /* 0x3fb8aa3b2c097823 */ /* 0x000fe20000000809 */
[----:B------:R-:W-:-:S03]  /*4f40*/  FFMA.RM R15, R15, R12, 12582913 ;  /* 0x4b4000010f0f7423 */ /* 0x000fc6000000400c */
[----:B------:R-:W-:Y:S01]  /*4f50*/  FFMA R44, R44, 1.925963033500011079e-08, R9 ;  /* 0x32a570602c2c7823 */ /* 0x000fe20000000009 */
[----:B------:R-:W-:-:S03]  /*4f60*/  FADD R9, R13, -12583039 ;  /* 0xcb40007f0d097421 */ /* 0x000fc60000000000 */
[----:B------:R-:W1:Y:S01]  /*4f70*/  MUFU.EX2 R19, R44 ;  /* 0x0000002c00137308 */ /* 0x000e620000000800 */
        /* <DEDUP_REMOVED lines=10> */
[----:B------:R-:W-:Y:S01]  /*5020*/  FMUL R9, R7, R8 ;  /* 0x0000000807097220 */ /* 0x000fe20000400000 */
[C---:B------:R-:W-:Y:S01]  /*5030*/  FADD R7, R15.reuse, -12583039 ;  /* 0xcb40007f0f077421 */ /* 0x040fe20000000000 */
[----:B------:R-:W-:Y:S01]  /*5040*/  IMAD.SHL.U32 R8, R18, 0x800000, RZ ;  /* 0x0080000012087824 */ /* 0x000fe200078e00ff */
[----:B------:R-:W-:Y:S02]  /*5050*/  SHF.L.U32 R18, R15, 0x17, RZ ;  /* 0x000000170f127819 */ /* 0x000fe400000006ff */
[----:B------:R-:W-:Y:S01]  /*5060*/  FFMA R7, R52, 1.4426950216293334961, -R7 ;  /* 0x3fb8aa3b34077823 */ /* 0x000fe20000000807 */
[----:B-1----:R-:W-:Y:S01]  /*5070*/  FMUL R8, R8, R19 ;  /* 0x0000001308087220 */ /* 0x002fe20000400000 */
[----:B------:R-:W0:Y:S02]  /*5080*/  MUFU.EX2 R50, R50 ;  /* 0x0000003200327308 */ /* 0x000e240000000800 */
[----:B------:R-:W-:Y:S01]  /*5090*/  FFMA R52, R52, 1.925963033500011079e-08, R7 ;  /* 0x32a5706034347823 */ /* 0x000fe20000000007 */
[----:B------:R-:W-:-:S04]  /*50a0*/  FFMA.SAT R7, R48, R11, 0.5 ;  /* 0x3f00000030077423 */ /* 0x000fc8000000200b */
[----:B------:R-:W-:Y:S01]  /*50b0*/  FFMA.RM R27, R7, R12, 12582913 ;  /* 0x4b400001071b7423 */ /* 0x000fe2000000400c */
[----:B------:R-:W1:Y:S03]  /*50c0*/  MUFU.EX2 R19, R52 ;  /* 0x0000003400137308 */ /* 0x000e660000000800 */
[----:B------:R-:W-:-:S04]  /*50d0*/  FADD R7, R27, -12583039 ;  /* 0xcb40007f1b077421 */ /* 0x000fc80000000000 */
[----:B------:R-:W-:Y:S01]  /*50e0*/  FFMA R7, R48, 1.4426950216293334961, -R7 ;  /* 0x3fb8aa3b30077823 */ /* 0x000fe20000000807 */
[----:B0-----:R-:W-:-:S03]  /*50f0*/  FMUL R17, R17, R50 ;  /* 0x0000003211117220 */ /* 0x001fc60000400000 */
[----:B------:R-:W-:Y:S01]  /*5100*/  FFMA R48, R48, 1.925963033500011079e-08, R7 ;  /* 0x32a5706030307823 */ /* 0x000fe20000000007 */
[----:B------:R-:W-:Y:S01]  /*5110*/  SHF.L.U32 R7, R13, 0x17, RZ ;  /* 0x000000170d077819 */ /* 0x000fe200000006ff */
[----:B------:R-:W-:-:S04]  /*5120*/  FADD R13, R21, -12583039 ;  /* 0xcb40007f150d7421 */ /* 0x000fc80000000000 */
[----:B------:R-:W-:Y:S01]  /*5130*/  FFMA R13, R54, 1.4426950216293334961, -R13 ;  /* 0x3fb8aa3b360d7823 */ /* 0x000fe2000000080d */
[----:B-1----:R-:W-:Y:S01]  /*5140*/  FMUL R18, R18, R19 ;  /* 0x0000001312127220 */ /* 0x002fe20000400000 */
[----:B------:R-:W-:Y:S01]  /*5150*/  IMAD.SHL.U32 R19, R27, 0x800000, RZ ;  /* 0x008000001b137824 */ /* 0x000fe200078e00ff */
[----:B------:R-:W0:Y:S01]  /*5160*/  MUFU.EX2 R48, R48 ;  /* 0x0000003000307308 */ /* 0x000e220000000800 */
[----:B------:R-:W-:Y:S01]  /*5170*/  FFMA R54, R54, 1.925963033500011079e-08, R13 ;  /* 0x32a5706036367823 */ /* 0x000fe2000000000d */
[----:B------:R-:W-:Y:S01]  /*5180*/  FFMA.SAT R13, R20, R11, 0.5 ;  /* 0x3f000000140d7423 */ /* 0x000fe2000000200b */
[----:B------:R-:W-:-:S03]  /*5190*/  FMUL R7, R7, R46 ;  /* 0x0000002e07077220 */ /* 0x000fc60000400000 */
[----:B------:R-:W-:Y:S02]  /*51a0*/  FFMA.RM R13, R13, R12, 12582913 ;  /* 0x4b4000010d0d7423 */ /* 0x000fe4000000400c */
[----:B------:R-:W1:Y:S02]  /*51b0*/  MUFU.EX2 R31, R54 ;  /* 0x00000036001f7308 */ /* 0x000e640000000800 */
[C---:B------:R-:W-:Y:S01]  /*51c0*/  FADD R23, R13.reuse, -12583039 ;  /* 0xcb40007f0d177421 */ /* 0x040fe20000000000 */
[----:B------:R-:W-:-:S03]  /*51d0*/  IMAD.SHL.U32 R13, R13, 0x800000, RZ ;  /* 0x008000000d0d7824 */ /* 0x000fc600078e00ff */
[----:B------:R-:W-:Y:S01]  /*51e0*/  FFMA R23, R20, 1.4426950216293334961, -R23 ;  /* 0x3fb8aa3b14177823 */ /* 0x000fe20000000817 */
[----:B0-----:R-:W-:-:S03]  /*51f0*/  FMUL R19, R19, R48 ;  /* 0x0000003013137220 */ /* 0x001fc60000400000 */
[----:B------:R-:W-:Y:S01]  /*5200*/  FFMA R25, R20, 1.925963033500011079e-08, R23 ;  /* 0x32a5706014197823 */ /* 0x000fe20000000017 */
[----:B------:R-:W-:Y:S01]  /*5210*/  FFMA.SAT R23, R56, R11, 0.5 ;  /* 0x3f00000038177423 */ /* 0x000fe2000000200b */
[----:B------:R-:W-:-:S03]  /*5220*/  SHF.L.U32 R20, R21, 0x17, RZ ;  /* 0x0000001715147819 */ /* 0x000fc600000006ff */
[----:B------:R-:W-:Y:S02]  /*5230*/  FFMA.RM R15, R23, R12, 12582913 ;  /* 0x4b400001170f7423 */ /* 0x000fe4000000400c */
[----:B-1----:R-:W-:Y:S01]  /*5240*/  FMUL R20, R20, R31 ;  /* 0x0000001f14147220 */ /* 0x002fe20000400000 */
[----:B------:R-:W-:Y:S01]  /*5250*/  FFMA.SAT R31, R26, R11, 0.5 ;  /* 0x3f0000001a1f7423 */ /* 0x000fe2000000200b */
        /* <DEDUP_REMOVED lines=11> */
[----:B------:R-:W-:-:S04]  /*5310*/  FFMA.RM R24, R37, R12, 12582913 ;  /* 0x4b40000125187423 */ /* 0x000fc8000000400c */
[C---:B------:R-:W-:Y:S01]  /*5320*/  FADD R21, R24.reuse, -12583039 ;  /* 0xcb40007f18157421 */ /* 0x040fe20000000000 */
[----:B------:R-:W-:-:S03]  /*5330*/  SHF.L.U32 R24, R24, 0x17, RZ ;  /* 0x0000001718187819 */ /* 0x000fc600000006ff */
[----:B------:R-:W-:-:S04]  /*5340*/  FFMA R21, R22, 1.4426950216293334961, -R21 ;  /* 0x3fb8aa3b16157823 */ /* 0x000fc80000000815 */
[----:B------:R-:W-:Y:S01]  /*5350*/  FFMA R30, R22, 1.925963033500011079e-08, R21 ;  /* 0x32a57060161e7823 */ /* 0x000fe20000000015 */
[----:B------:R-:W-:Y:S01]  /*5360*/  FFMA.SAT R21, R14, R11, 0.5 ;  /* 0x3f0000000e157423 */ /* 0x000fe2000000200b */
[----:B------:R-:W-:Y:S03]  /*5370*/  MUFU.EX2 R22, R25 ;  /* 0x0000001900167308 */ /* 0x000fe60000000800 */
[-C--:B------:R-:W-:Y:S01]  /*5380*/  FFMA.RM R11, R21, R12.reuse, 12582913 ;  /* 0x4b400001150b7423 */ /* 0x080fe2000000400c */
[----:B------:R-:W-:-:S03]  /*5390*/  FFMA.RM R12, R31, R12, 12582913 ;  /* 0x4b4000011f0c7423 */ /* 0x000fc6000000400c */
[----:B------:R-:W-:Y:S01]  /*53a0*/  FADD R21, R11, -12583039 ;  /* 0xcb40007f0b157421 */ /* 0x000fe20000000000 */
[----:B------:R-:W0:Y:S03]  /*53b0*/  MUFU.EX2 R25, R30 ;  /* 0x0000001e00197308 */ /* 0x000e260000000800 */
[----:B------:R-:W-:-:S04]  /*53c0*/  FFMA R21, R14, 1.4426950216293334961, -R21 ;  /* 0x3fb8aa3b0e157823 */ /* 0x000fc80000000815 */
[----:B------:R-:W-:Y:S01]  /*53d0*/  FFMA R31, R14, 1.925963033500011079e-08, R21 ;  /* 0x32a570600e1f7823 */ /* 0x000fe20000000015 */
[C---:B------:R-:W-:Y:S01]  /*53e0*/  FADD R21, R12.reuse, -12583039 ;  /* 0xcb40007f0c157421 */ /* 0x040fe20000000000 */
[----:B------:R-:W-:Y:S01]  /*53f0*/  FADD R14, RZ, R16 ;  /* 0x00000010ff0e7221 */ /* 0x000fe20000000000 */
[----:B------:R-:W-:Y:S02]  /*5400*/  SHF.L.U32 R12, R12, 0x17, RZ ;  /* 0x000000170c0c7819 */ /* 0x000fe400000006ff */
[C---:B------:R-:W-:Y:S01]  /*5410*/  FFMA R21, R26.reuse, 1.4426950216293334961, -R21 ;  /* 0x3fb8aa3b1a157823 */ /* 0x040fe20000000815 */
[----:B------:R-:W-:Y:S03]  /*5420*/  MUFU.EX2 R31, R31 ;  /* 0x0000001f001f7308 */ /* 0x000fe60000000800 */
[----:B------:R-:W-:Y:S01]  /*5430*/  FFMA R32, R26, 1.925963033500011079e-08, R21 ;  /* 0x32a570601a207823 */ /* 0x000fe20000000015 */
        /* <DEDUP_REMOVED lines=8> */
[----:B0-----:R-:W-:Y:S01]  /*54c0*/  FMUL R23, R23, R26 ;  /* 0x0000001a17177220 */ /* 0x001fe20000400000 */
[----:B------:R-:W-:Y:S02]  /*54d0*/  IMAD.SHL.U32 R26, R11, 0x800000, RZ ;  /* 0x008000000b1a7824 */ /* 0x000fe400078e00ff */
[----:B------:R-:W-:Y:S02]  /*54e0*/  FADD R14, R21, R10 ;  /* 0x0000000a150e7221 */ /* 0x000fe40000000000 */
[----:B------:R-:W-:Y:S02]  /*54f0*/  FMUL R26, R26, R31 ;  /* 0x0000001f1a1a7220 */ /* 0x000fe40000400000 */
[----:B------:R-:W-:-:S04]  /*5500*/  FADD R21, R14, R9 ;  /* 0x000000090e157221 */ /* 0x000fc80000000000 */
[----:B------:R-:W-:Y:S01]  /*5510*/  FADD R14, R21, R8 ;  /* 0x00000008150e7221 */ /* 0x000fe20000000000 */
[----:B------:R-:W-:Y:S01]  /*5520*/  FMUL R21, R13, R22 ;  /* 0x000000160d157220 */ /* 0x000fe20000400000 */
        /* <DEDUP_REMOVED lines=23> */
.L_x_12612:
        /* <DEDUP_REMOVED lines=12> */
[----:B0-----:R-:W-:Y:S05]  /*5760*/  CALL.REL.NOINC `($__internal_186_$__cuda_sm3x_div_rn_noftz_f32_slowpath) ;  /* 0x0000002800007944 */ /* 0x001fea0003c00000 */
[----:B------:R-:W-:-:S07]  /*5770*/  MOV R14, R11 ;  /* 0x0000000b000e7202 */ /* 0x000fce0000000f00 */
.L_x_12559:
[----:B------:R-:W-:Y:S05]  /*5780*/  BSYNC.RECONVERGENT B3 ;  /* 0x0000000000037941 */ /* 0x000fea0003800200 */
.L_x_12558:
        /* <DEDUP_REMOVED lines=12> */
[----:B0-----:R-:W-:Y:S05]  /*5850*/  CALL.REL.NOINC `($__internal_186_$__cuda_sm3x_div_rn_noftz_f32_slowpath) ;  /* 0x0000002400c47944 */ /* 0x001fea0003c00000 */
[----:B------:R-:W-:-:S07]  /*5860*/  IMAD.MOV.U32 R15, RZ, RZ, R11 ;  /* 0x000000ffff0f7224 */ /* 0x000fce00078e000b */
.L_x_12561:
[----:B------:R-:W-:Y:S05]  /*5870*/  BSYNC.RECONVERGENT B3 ;  /* 0x0000000000037941 */ /* 0x000fea0003800200 */
.L_x_12560:
        /* <DEDUP_REMOVED lines=12> */
[----:B0-----:R-:W-:Y:S05]  /*5940*/  CALL.REL.NOINC `($__internal_186_$__cuda_sm3x_div_rn_noftz_f32_slowpath) ;  /* 0x0000002400887944 */ /* 0x001fea0003c00000 */
[----:B------:R-:W-:-:S07]  /*5950*/  MOV R5, R11 ;  /* 0x0000000b00057202 */ /* 0x000fce0000000f00 */
.L_x_12563:
[----:B------:R-:W-:Y:S05]  /*5960*/  BSYNC.RECONVERGENT B3 ;  /* 0x0000000000037941 */ /* 0x000fea0003800200 */
.L_x_12562:
        /* <DEDUP_REMOVED lines=14> */
.L_x_12565:
[----:B------:R-:W-:Y:S05]  /*5a50*/  BSYNC.RECONVERGENT B3 ;  /* 0x0000000000037941 */ /* 0x000fea0003800200 */
.L_x_12564:
        /* <DEDUP_REMOVED lines=14> */
.L_x_12567:
[----:B------:R-:W-:Y:S05]  /*5b40*/  BSYNC.RECONVERGENT B3 ;  /* 0x0000000000037941 */ /* 0x000fea0003800200 */
.L_x_12566:
        /* <DEDUP_REMOVED lines=14> */
.L_x_12569:
[----:B------:R-:W-:Y:S05]  /*5c30*/  BSYNC.RECONVERGENT B3 ;  /* 0x0000000000037941 */ /* 0x000fea0003800200 */
.L_x_12568:
        /* <DEDUP_REMOVED lines=14> */
.L_x_12571:
[----:B------:R-:W-:Y:S05]  /*5d20*/  BSYNC.RECONVERGENT B3 ;  /* 0x0000000000037941 */ /* 0x000fea0003800200 */
.L_x_12570:
        /* <DEDUP_REMOVED lines=14> */
.L_x_12573:
[----:B------:R-:W-:Y:S05]  /*5e10*/  BSYNC.RECONVERGENT B3 ;  /* 0x0000000000037941 */ /* 0x000fea0003800200 */
.L_x_12572:
        /* <DEDUP_REMOVED lines=14> */
.L_x_12575:
[----:B------:R-:W-:Y:S05]  /*5f00*/  BSYNC.RECONVERGENT B3 ;  /* 0x0000000000037941 */ /* 0x000fea0003800200 */
.L_x_12574:
        /* <DEDUP_REMOVED lines=14> */
.L_x_12577:
[----:B------:R-:W-:Y:S05]  /*5ff0*/  BSYNC.RECONVERGENT B3 ;  /* 0x0000000000037941 */ /* 0x000fea0003800200 */
.L_x_12576:
        /* <DEDUP_REMOVED lines=14> */
.L_x_12579:
[----:B------:R-:W-:Y:S05]  /*60e0*/  BSYNC.RECONVERGENT B3 ;  /* 0x0000000000037941 */ /* 0x000fea0003800200 */
.L_x_12578:
        /* <DEDUP_REMOVED lines=14> */
.L_x_12581:
[----:B------:R-:W-:Y:S05]  /*61d0*/  BSYNC.RECONVERGENT B3 ;  /* 0x0000000000037941 */ /* 0x000fea0003800200 */
.L_x_12580:
        /* <DEDUP_REMOVED lines=14> */
.L_x_12583:
[----:B------:R-:W-:Y:S05]  /*62c0*/  BSYNC.RECONVERGENT B3 ;  /* 0x0000000000037941 */ /* 0x000fea0003800200 */
.L_x_12582:
        /* <DEDUP_REMOVED lines=14> */
.L_x_12585:
[----:B------:R-:W-:Y:S05]  /*63b0*/  BSYNC.RECONVERGENT B3 ;  /* 0x0000000000037941 */ /* 0x000fea0003800200 */
.L_x_12584:
        /* <DEDUP_REMOVED lines=14> */
.L_x_12587:
[----:B------:R-:W-:Y:S05]  /*64a0*/  BSYNC.RECONVERGENT B3 ;  /* 0x0000000000037941 */ /* 0x000fea0003800200 */
.L_x_12586:
        /* <DEDUP_REMOVED lines=14> */
.L_x_12589:
[----:B------:R-:W-:Y:S05]  /*6590*/  BSYNC.RECONVERGENT B3 ;  /* 0x0000000000037941 */ /* 0x000fea0003800200 */
.L_x_12588:
        /* <DEDUP_REMOVED lines=14> */
.L_x_12591:
[----:B------:R-:W-:Y:S05]  /*6680*/  BSYNC.RECONVERGENT B3 ;  /* 0x0000000000037941 */ /* 0x000fea0003800200 */
.L_x_12590:
        /* <DEDUP_REMOVED lines=14> */
.L_x_12593:
[----:B------:R-:W-:Y:S05]  /*6770*/  BSYNC.RECONVERGENT B3 ;  /* 0x0000000000037941 */ /* 0x000fea0003800200 */
.L_x_12592:
        /* <DEDUP_REMOVED lines=14> */
.L_x_12595:
[----:B------:R-:W-:Y:S05]  /*6860*/  BSYNC.RECONVERGENT B3 ;  /* 0x0000000000037941 */ /* 0x000fea0003800200 */
.L_x_12594:
        /* <DEDUP_REMOVED lines=14> */
.L_x_12597:
[----:B------:R-:W-:Y:S05]  /*6950*/  BSYNC.RECONVERGENT B3 ;  /* 0x0000000000037941 */ /* 0x000fea0003800200 */
.L_x_12596:
        /* <DEDUP_REMOVED lines=13> */
.L_x_12599:
[----:B------:R-:W-:Y:S05]  /*6a30*/  BSYNC.RECONVERGENT B3 ;  /* 0x0000000000037941 */ /* 0x000fea0003800200 */
.L_x_12598:
        /* <DEDUP_REMOVED lines=61> */
.L_x_12556:
[----:B------:R-:W-:Y:S05]  /*6e10*/  EXIT ;  /* 0x000000000000794d */ /* 0x000fea0003800000 */
.L_x_12557:
[----:B------:R-:W-:Y:S01]  /*6e20*/  HFMA2 R11, -RZ, RZ, 0, 1.847743988037109375e-06 ;  /* 0x0000001fff0b7431 */ /* 0x000fe200000001ff */
[----:B------:R-:W-:Y:S01]  /*6e30*/  BSSY B1, `(.L_x_12601) ;  /* 0x0000006000017945 */ /* 0x000fe20003800000 */
[----:B------:R-:W-:Y:S02]  /*6e40*/  IMAD.MOV.U32 R12, RZ, RZ, 0x10 ;  /* 0x00000010ff0c7424 */ /* 0x000fe400078e00ff */
[----:B------:R-:W-:-:S07]  /*6e50*/  IMAD.MOV.U32 R15, RZ, RZ, -0x1 ;  /* 0xffffffffff0f7424 */ /* 0x000fce00078e00ff */
[----:B------:R-:W-:Y:S05]  /*6e60*/  WARPSYNC.COLLECTIVE R15, `(.L_x_12602) ;  /* 0x000000000f087348 */ /* 0x000fea0003c00000 */
[----:B------:R0:W1:Y:S02]  /*6e70*/  SHFL.BFLY P6, R14, R13, R12, R11 ;  /* 0x0c00000c0d0e7389 */ /* 0x00006400000c000b */
[----:B01----:R-:W-:Y:S05]  /*6e80*/  ENDCOLLECTIVE ;  /* 0x000000000000791b */ /* 0x003fea0003800000 */
.L_x_12602:
[----:B------:R-:W-:Y:S05]  /*6e90*/  BSYNC B1 ;  /* 0x0000000000017941 */ /* 0x000fea0003800000 */
.L_x_12601:
[----:B------:R-:W-:Y:S01]  /*6ea0*/  FMNMX R13, R13, R14, !PT ;  /* 0x0000000e0d0d7209 */ /* 0x000fe20007800000 */
[----:B------:R-:W-:Y:S01]  /*6eb0*/  IMAD.MOV.U32 R11, RZ, RZ, 0x1f ;  /* 0x0000001fff0b7424 */ /* 0x000fe200078e00ff */
[----:B------:R-:W-:Y:S02]  /*6ec0*/  MOV R12, 0x8 ;  /* 0x00000008000c7802 */ /* 0x000fe40000000f00 */
[----:B------:R-:W-:-:S07]  /*6ed0*/  MOV R15, 0xffffffff ;  /* 0xffffffff000f7802 */ /* 0x000fce0000000f00 */
[----:B------:R-:W-:Y:S05]  /*6ee0*/  WARPSYNC.COLLECTIVE R15, `(.L_x_12603) ;  /* 0x000000000f087348 */ /* 0x000fea0003c00000 */
[----:B------:R0:W1:Y:S02]  /*6ef0*/  SHFL.BFLY P6, R14, R13, R12, R11 ;  /* 0x0c00000c0d0e7389 */ /* 0x00006400000c000b */
[----:B01----:R-:W-:Y:S05]  /*6f00*/  ENDCOLLECTIVE ;  /* 0x000000000000791b */ /* 0x003fea0003800000 */
.L_x_12603:
[----:B------:R-:W-:Y:S01]  /*6f10*/  HFMA2 R12, -RZ, RZ, 0, 2.384185791015625e-07 ;  /* 0x00000004ff0c7431 */ /* 0x000fe200000001ff */
[----:B------:R-:W-:-:S05]  /*6f20*/  FMNMX R0, R13, R14, !PT ;  /* 0x0000000e0d007209 */ /* 0x000fca0007800000 */
[----:B------:R-:W-:-:S07]  /*6f30*/  IMAD.MOV.U32 R13, RZ, RZ, R0 ;  /* 0x000000ffff0d7224 */ /* 0x000fce00078e0000 */
[----:B------:R-:W-:Y:S05]  /*6f40*/  WARPSYNC.COLLECTIVE R15, `(.L_x_12604) ;  /* 0x000000000f087348 */ /* 0x000fea0003c00000 */
[----:B------:R0:W1:Y:S02]  /*6f50*/  SHFL.BFLY P6, R14, R13, R12, R11 ;  /* 0x0c00000c0d0e7389 */ /* 0x00006400000c000b */
[----:B01----:R-:W-:Y:S05]  /*6f60*/  ENDCOLLECTIVE ;  /* 0x000000000000791b */ /* 0x003fea0003800000 */
.L_x_12604:
[----:B------:R-:W-:Y:S02]  /*6f70*/  MOV R12, 0x2 ;  /* 0x00000002000c7802 */ /* 0x000fe40000000f00 */
[----:B------:R-:W-:-:S05]  /*6f80*/  FMNMX R2, R0, R14, !PT ;  /* 0x0000000e00027209 */ /* 0x000fca0007800000 */
[----:B------:R-:W-:-:S07]  /*6f90*/  IMAD.MOV.U32 R13, RZ, RZ, R2 ;  /* 0x000000ffff0d7224 */ /* 0x000fce00078e0002 */
[----:B------:R-:W-:Y:S05]  /*6fa0*/  WARPSYNC.COLLECTIVE R15, `(.L_x_12605) ;  /* 0x000000000f087348 */ /* 0x000fea0003c00000 */
[----:B------:R0:W1:Y:S02]  /*6fb0*/  SHFL.BFLY P6, R14, R13, R12, R11 ;  /* 0x0c00000c0d0e7389 */ /* 0x00006400000c000b */
[----:B01----:R-:W-:Y:S05]  /*6fc0*/  ENDCOLLECTIVE ;  /* 0x000000000000791b */ /* 0x003fea0003800000 */
.L_x_12605:
[----:B------:R-:W-:Y:S01]  /*6fd0*/  HFMA2 R12, -RZ, RZ, 0, 5.9604644775390625e-08 ;  /* 0x00000001ff0c7431 */ /* 0x000fe200000001ff */
[----:B------:R-:W-:-:S05]  /*6fe0*/  FMNMX R3, R2, R14, !PT ;  /* 0x0000000e02037209 */ /* 0x000fca0007800000 */
[----:B------:R-:W-:-:S07]  /*6ff0*/  IMAD.MOV.U32 R13, RZ, RZ, R3 ;  /* 0x000000ffff0d7224 */ /* 0x000fce00078e0003 */
[----:B------:R-:W-:Y:S05]  /*7000*/  WARPSYNC.COLLECTIVE R15, `(.L_x_12606) ;  /* 0x000000000f087348 */ /* 0x000fea0003c00000 */
[----:B------:R0:W1:Y:S02]  /*7010*/  SHFL.BFLY P6, R14, R13, R12, R11 ;  /* 0x0c00000c0d0e7389 */ /* 0x00006400000c000b */
[----:B01----:R-:W-:Y:S05]  /*7020*/  ENDCOLLECTIVE ;  /* 0x000000000000791b */ /* 0x003fea0003800000 */
.L_x_12606:
        /* <DEDUP_REMOVED lines=53> */
[C---:B------:R-:W-:Y:S02]  /*7380*/  FFMA R21, R6.reuse, 1.4426950216293334961, -R21 ;  /* 0x3fb8aa3b06157823 */ /* 0x040fe40000000815 */
[C---:B------:R-:W-:Y:S01]  /*7390*/  FADD R19, R3.reuse, -12583039 ;  /* 0xcb40007f03137421 */ /* 0x040fe20000000000 */
[----:B------:R-:W-:Y:S01]  /*73a0*/  SHF.L.U32 R3, R3, 0x17, RZ ;  /* 0x0000001703037819 */ /* 0x000fe200000006ff */
[----:B------:R-:W-:-:S02]  /*73b0*/  FFMA R21, R6, 1.925963033500011079e-08, R21 ;  /* 0x32a5706006157823 */ /* 0x000fc40000000015 */
[----:B------:R-:W-:-:S04]  /*73c0*/  FFMA R19, R2, 1.4426950216293334961, -R19 ;  /* 0x3fb8aa3b02137823 */ /* 0x000fc80000000813 */
[----:B------:R-:W-:Y:S01]  /*73d0*/  FFMA R19, R2, 1.925963033500011079e-08, R19 ;  /* 0x32a5706002137823 */ /* 0x000fe20000000013 */
[----:B------:R-:W-:Y:S02]  /*73e0*/  IMAD.SHL.U32 R2, R17, 0x800000, RZ ;  /* 0x0080000011027824 */ /* 0x000fe400078e00ff */
        /* <DEDUP_REMOVED lines=70> */
[----:B------:R-:W-:Y:S01]  /*7850*/  SHF.L.U32 R19, R19, 0x17, RZ ;  /* 0x0000001713137819 */ /* 0x000fe200000006ff */
[----:B-1----:R-:W-:Y:S02]  /*7860*/  FMUL R18, R18, R23 ;  /* 0x0000001712127220 */ /* 0x002fe40000400000 */
        /* <DEDUP_REMOVED lines=12> */
[----:B------:R-:W-:Y:S02]  /*7930*/  IMAD.SHL.U32 R20, R23, 0x800000, RZ ;  /* 0x0080000017147824 */ /* 0x000fe400078e00ff */
        /* <DEDUP_REMOVED lines=14> */
[----:B------:R-:W-:Y:S02]  /*7a20*/  IMAD.SHL.U32 R22, R25, 0x800000, RZ ;  /* 0x0080000019167824 */ /* 0x000fe400078e00ff */
[C---:B------:R-:W-:Y:S01]  /*7a30*/  FADD R25, R23.reuse, -12583039 ;  /* 0xcb40007f17197421 */ /* 0x040fe20000000000 */
[----:B------:R-:W-:Y:S02]  /*7a40*/  SHF.L.U32 R23, R23, 0x17, RZ ;  /* 0x0000001717177819 */ /* 0x000fe400000006ff */
        /* <DEDUP_REMOVED lines=14> */
[----:B------:R-:W-:-:S02]  /*7b30*/  SHF.L.U32 R25, R25, 0x17, RZ ;  /* 0x0000001719197819 */ /* 0x000fc400000006ff */
[----:B------:R-:W-:Y:S01]  /*7b40*/  FFMA R24, R11, 1.4426950216293334961, -R24 ;  /* 0x3fb8aa3b0b187823 */ /* 0x000fe20000000818 */
[----:B------:R-:W-:-:S03]  /*7b50*/  FFMA R15, R12, 1.4426950216293334961, -R15 ;  /* 0x3fb8aa3b0c0f7823 */ /* 0x000fc6000000080f */
[----:B------:R-:W-:Y:S01]  /*7b60*/  FFMA R11, R11, 1.925963033500011079e-08, R24 ;  /* 0x32a570600b0b7823 */ /* 0x000fe20000000018 */
[----:B------:R-:W-:Y:S01]  /*7b70*/  FFMA R15, R12, 1.925963033500011079e-08, R15 ;  /* 0x32a570600c0f7823 */ /* 0x000fe2000000000f */
[C---:B------:R-:W-:Y:S01]  /*7b80*/  FADD R12, R14.reuse, -12583039 ;  /* 0xcb40007f0e0c7421 */ /* 0x040fe20000000000 */
[----:B------:R-:W-:Y:S02]  /*7b90*/  IMAD.SHL.U32 R24, R27, 0x800000, RZ ;  /* 0x008000001b187824 */ /* 0x000fe400078e00ff */
[----:B------:R0:W1:Y:S01]  /*7ba0*/  MUFU.EX2 R26, R15 ;  /* 0x0000000f001a7308 */ /* 0x0000620000000800 */
[----:B------:R-:W-:Y:S01]  /*7bb0*/  FFMA R12, R13, 1.4426950216293334961, -R12 ;  /* 0x3fb8aa3b0d0c7823 */ /* 0x000fe2000000080c */
[----:B------:R-:W-:-:S03]  /*7bc0*/  IMAD.SHL.U32 R14, R14, 0x800000, RZ ;  /* 0x008000000e0e7824 */ /* 0x000fc600078e00ff */
[----:B------:R-:W-:Y:S01]  /*7bd0*/  FFMA R13, R13, 1.925963033500011079e-08, R12 ;  /* 0x32a570600d0d7823 */ /* 0x000fe2000000000c */
[----:B------:R-:W-:Y:S02]  /*7be0*/  FADD R12, RZ, R16 ;  /* 0x00000010ff0c7221 */ /* 0x000fe40000000000 */
[----:B------:R-:W2:Y:S01]  /*7bf0*/  MUFU.EX2 R11, R11 ;  /* 0x0000000b000b7308 */ /* 0x000ea20000000800 */
[----:B0-----:R-:W-:-:S07]  /*7c00*/  MOV R15, 0xffffffff ;  /* 0xffffffff000f7802 */ /* 0x001fce0000000f00 */
        /* <DEDUP_REMOVED lines=29> */
.L_x_12607:
[----:B------:R-:W-:Y:S02]  /*7de0*/  HFMA2 R12, -RZ, RZ, 0, 4.76837158203125e-07 ;  /* 0x00000008ff0c7431 */ /* 0x000fe400000001ff */
[----:B------:R-:W-:-:S04]  /*7df0*/  FADD R27, R13, R14 ;  /* 0x0000000e0d1b7221 */ /* 0x000fc80000000000 */
[----:B------:R-:W-:-:S07]  /*7e00*/  IMAD.MOV.U32 R13, RZ, RZ, R27 ;  /* 0x000000ffff0d7224 */ /* 0x000fce00078e001b */
[----:B------:R-:W-:Y:S05]  /*7e10*/  WARPSYNC.COLLECTIVE R15, `(.L_x_12608) ;  /* 0x000000000f087348 */ /* 0x000fea0003c00000 */
[----:B------:R0:W1:Y:S02]  /*7e20*/  SHFL.BFLY P6, R14, R13, R12, R11 ;  /* 0x0c00000c0d0e7389 */ /* 0x00006400000c000b */
[----:B01----:R-:W-:Y:S05]  /*7e30*/  ENDCOLLECTIVE ;  /* 0x000000000000791b */ /* 0x003fea0003800000 */
.L_x_12608:
[----:B------:R-:W-:Y:S01]  /*7e40*/  MOV R12, 0x4 ;  /* 0x00000004000c7802 */ /* 0x000fe20000000f00 */
[----:B------:R-:W-:-:S04]  /*7e50*/  FADD R30, R27, R14 ;  /* 0x0000000e1b1e7221 */ /* 0x000fc80000000000 */
[----:B------:R-:W-:-:S07]  /*7e60*/  IMAD.MOV.U32 R13, RZ, RZ, R30 ;  /* 0x000000ffff0d7224 */ /* 0x000fce00078e001e */
[----:B------:R-:W-:Y:S05]  /*7e70*/  WARPSYNC.COLLECTIVE R15, `(.L_x_12609) ;  /* 0x000000000f087348 */ /* 0x000fea0003c00000 */
[----:B------:R0:W1:Y:S02]  /*7e80*/  SHFL.BFLY P6, R14, R13, R12, R11 ;  /* 0x0c00000c0d0e7389 */ /* 0x00006400000c000b */
[----:B01----:R-:W-:Y:S05]  /*7e90*/  ENDCOLLECTIVE ;  /* 0x000000000000791b */ /* 0x003fea0003800000 */
.L_x_12609:
[----:B------:R-:W-:Y:S02]  /*7ea0*/  HFMA2 R12, -RZ, RZ, 0, 1.1920928955078125e-07 ;  /* 0x00000002ff0c7431 */ /* 0x000fe400000001ff */
[----:B------:R-:W-:-:S04]  /*7eb0*/  FADD R31, R30, R14 ;  /* 0x0000000e1e1f7221 */ /* 0x000fc80000000000 */
[----:B------:R-:W-:-:S07]  /*7ec0*/  IMAD.MOV.U32 R13, RZ, RZ, R31 ;  /* 0x000000ffff0d7224 */ /* 0x000fce00078e001f */
[----:B------:R-:W-:Y:S05]  /*7ed0*/  WARPSYNC.COLLECTIVE R15, `(.L_x_12610) ;  /* 0x000000000f087348 */ /* 0x000fea0003c00000 */
[----:B------:R0:W1:Y:S02]  /*7ee0*/  SHFL.BFLY P6, R14, R13, R12, R11 ;  /* 0x0c00000c0d0e7389 */ /* 0x00006400000c000b */
[----:B01----:R-:W-:Y:S05]  /*7ef0*/  ENDCOLLECTIVE ;  /* 0x000000000000791b */ /* 0x003fea0003800000 */
.L_x_12610:
[----:B------:R-:W-:Y:S02]  /*7f00*/  IMAD.MOV.U32 R12, RZ, RZ, 0x1 ;  /* 0x00000001ff0c7424 */ /* 0x000fe400078e00ff */
[----:B------:R-:W-:-:S05]  /*7f10*/  FADD R32, R31, R14 ;  /* 0x0000000e1f207221 */ /* 0x000fca0000000000 */
[----:B------:R-:W-:-:S07]  /*7f20*/  MOV R13, R32 ;  /* 0x00000020000d7202 */ /* 0x000fce0000000f00 */
[----:B------:R-:W-:Y:S05]  /*7f30*/  WARPSYNC.COLLECTIVE R15, `(.L_x_12611) ;  /* 0x000000000f087348 */ /* 0x000fea0003c00000 */
[----:B------:R0:W1:Y:S02]  /*7f40*/  SHFL.BFLY P6, R14, R13, R12, R11 ;  /* 0x0c00000c0d0e7389 */ /* 0x00006400000c000b */
[----:B01----:R-:W-:Y:S05]  /*7f50*/  ENDCOLLECTIVE ;  /* 0x000000000000791b */ /* 0x003fea0003800000 */
.L_x_12611:
[----:B------:R-:W-:Y:S05]  /*7f60*/  BRA `(.L_x_12612) ;  /* 0xffffffd400cc7947 */ /* 0x000fea000383ffff */
        .weak           $__internal_186_$__cuda_sm3x_div_rn_noftz_f32_slowpath
        .type           $__internal_186_$__cuda_sm3x_div_rn_noftz_f32_slowpath,@function
        .size           $__internal_186_$__cuda_sm3x_div_rn_noftz_f32_slowpath,(.L_x_37563 - $__internal_186_$__cuda_sm3x_div_rn_noftz_f32_slowpath)
$__internal_186_$__cuda_sm3x_div_rn_noftz_f32_slowpath:
        /* <DEDUP_REMOVED lines=35> */
.L_x_12614:
        /* <DEDUP_REMOVED lines=51> */
.L_x_12621:
[----:B------:R-:W-:-:S04]  /*84d0*/  LOP3.LUT R11, R11, 0x80000000, RZ, 0xc0, !PT ;  /* 0x800000000b0b7812 */ /* 0x000fc800078ec0ff */
[----:B------:R-:W-:Y:S01]  /*84e0*/  LOP3.LUT R11, R11, 0x7f800000, RZ, 0xfc, !PT ;  /* 0x7f8000000b0b7812 */ /* 0x000fe200078efcff */
[----:B------:R-:W-:Y:S06]  /*84f0*/  BRA `(.L_x_12622) ;  /* 0x0000000000047947 */ /* 0x000fec0003800000 */
.L_x_12620:
[----:B------:R-:W-:-:S07]  /*8500*/  LEA R11, R40, R11, 0x17 ;  /* 0x0000000b280b7211 */ /* 0x000fce00078eb8ff */
.L_x_12622:
[----:B------:R-:W-:Y:S05]  /*8510*/  BSYNC.RECONVERGENT B2 ;  /* 0x0000000000027941 */ /* 0x000fea0003800200 */
.L_x_12619:
[----:B------:R-:W-:Y:S05]  /*8520*/  BRA `(.L_x_12623) ;  /* 0x0000000000207947 */ /* 0x000fea0003800000 */
.L_x_12618:
[----:B------:R-:W-:-:S04]  /*8530*/  LOP3.LUT R11, R11, 0x80000000, R31, 0x48, !PT ;  /* 0x800000000b0b7812 */ /* 0x000fc800078e481f */
[----:B------:R-:W-:Y:S01]  /*8540*/  LOP3.LUT R11, R11, 0x7f800000, RZ, 0xfc, !PT ;  /* 0x7f8000000b0b7812 */ /* 0x000fe200078efcff */
[----:B------:R-:W-:Y:S06]  /*8550*/  BRA `(.L_x_12623) ;  /* 0x0000000000147947 */ /* 0x000fec0003800000 */
.L_x_12617:
[----:B------:R-:W-:Y:S01]  /*8560*/  LOP3.LUT R11, R11, 0x80000000, R31, 0x48, !PT ;  /* 0x800000000b0b7812 */ /* 0x000fe200078e481f */
[----:B------:R-:W-:Y:S06]  /*8570*/  BRA `(.L_x_12623) ;  /* 0x00000000000c7947 */ /* 0x000fec0003800000 */
.L_x_12616:
[----:B------:R-:W0:Y:S01]  /*8580*/  MUFU.RSQ R11, -QNAN ;  /* 0xffc00000000b7908 */ /* 0x000e220000001400 */
[----:B------:R-:W-:Y:S05]  /*8590*/  BRA `(.L_x_12623) ;  /* 0x0000000000047947 */ /* 0x000fea0003800000 */
.L_x_12615:
[----:B------:R-:W-:-:S07]  /*85a0*/  FADD.FTZ R11, R16, R11 ;  /* 0x0000000b100b7221 */ /* 0x000fce0000010000 */
.L_x_12623:
[----:B------:R-:W-:Y:S05]  /*85b0*/  BSYNC.RECONVERGENT B1 ;  /* 0x0000000000017941 */ /* 0x000fea0003800200 */
.L_x_12613:
[----:B------:R-:W-:-:S04]  /*85c0*/  HFMA2 R13, -RZ, RZ, 0, 0 ;  /* 0x00000000ff0d7431 */ /* 0x000fc800000001ff */
[----:B0-----:R-:W-:Y:S05]  /*85d0*/  RET.REL.NODEC R12 `(_Z15SoftmaxWarpImplI22BroadcastScaleMaskLoadIffbLm3EiE11DirectStoreIffEfLi1ELi21ELi32ELi1ELb0EL9Algorithm0EEvT_T0_ll) ;  /* 0xffffff780c887950 */ /* 0x001fea0003c3ffff */
.L_x_12624:
        /* <DEDUP_REMOVED lines=10> */
.L_x_37563:


//--------------------- .text._Z15SoftmaxWarpImplI22BroadcastScaleMaskLoadIffbLm3EiE11DirectStoreIffEfLi1ELi20ELi32ELi1ELb1EL9Algorithm0EEvT_T0_ll --------------------------
	.section	.text._Z15SoftmaxWarpImplI22BroadcastScaleMaskLoadIffbLm3EiE11DirectStoreIffEfLi1ELi20ELi32ELi1ELb1EL9Algorithm0EEvT_T0_ll,"ax",@progbits
	.align	128
        .global         _Z15SoftmaxWarpImplI22BroadcastScaleMaskLoadIffbLm3EiE11DirectStoreIffEfLi1ELi20ELi32ELi1ELb1EL9Algorithm0EEvT_T0_ll
        .type           _Z15SoftmaxWarpImplI22BroadcastScaleMaskLoadIffbLm3EiE11DirectStoreIffEfLi1ELi20ELi32ELi1ELb1EL9Algorithm0EEvT_T0_ll,@function
        .size           _Z15SoftmaxWarpImplI22BroadcastScaleMaskLoadIffbLm3EiE11DirectStoreIffEfLi1ELi20ELi32ELi1ELb1EL9Algorithm0EEvT_T0_ll,(.L_x_37564 - _Z15SoftmaxWarpImplI22BroadcastScaleMaskLoadIffbLm3EiE11DirectStoreIffEfLi1ELi20ELi32ELi1ELb1EL9Algorithm0EEvT_T0_ll)
        .other          _Z15SoftmaxWarpImplI22BroadcastScaleMaskLoadIffbLm3EiE11DirectStoreIffEfLi1ELi20ELi32ELi1ELb1EL9Algorithm0EEvT_T0_ll,@"STO_CUDA_ENTRY STV_DEFAULT"
_Z15SoftmaxWarpImplI22BroadcastScaleMaskLoadIffbLm3EiE11DirectStoreIffEfLi1ELi20ELi32ELi1ELb1EL9Algorithm0EEvT_T0_ll:
.text._Z15SoftmaxWarpImplI22BroadcastScaleMaskLoadIffbLm3EiE11DirectStoreIffEfLi1ELi20ELi32ELi1ELb1EL9Algorithm0EEvT_T0_ll:
        /* <DEDUP_REMOVED lines=29> */
.L_x_12625:
        /* <DEDUP_REMOVED lines=27> */
.L_x_12708:
[----:B-1----:R-:W0:Y:S01]  /*0380*/  LDC.64 R14, c[0x0][0x408] ;  /* 0x00010200ff0e7b82 */ /* 0x002e220000000a00 */
        /* <DEDUP_REMOVED lines=95> */
.L_x_12628:
[----:B------:R-:W-:Y:S05]  /*0980*/  BSYNC.RECONVERGENT B1 ;  /* 0x0000000000017941 */ /* 0x000fea0003800200 */
.L_x_12627:
        /* <DEDUP_REMOVED lines=92> */
.L_x_12630:
[----:B------:R-:W-:Y:S05]  /*0f50*/  BSYNC.RECONVERGENT B1 ;  /* 0x0000000000017941 */ /* 0x000fea0003800200 */
.L_x_12629:
        /* <DEDUP_REMOVED lines=90> */
.L_x_12632:
[----:B------:R-:W-:Y:S05]  /*1500*/  BSYNC.RECONVERGENT B1 ;  /* 0x0000000000017941 */ /* 0x000fea0003800200 */
.L_x_12631:
        /* <DEDUP_REMOVED lines=66> */
[----:B------:R-:W-:-:S04]  /*1930*/  ISETP.NE.AND.EX P5, PT, R43, RZ, PT, P5 ;  /* 0x000000ff2b00720c */ /* 0x000fc80003fa5350 */
[----:B------:R-:W-:Y:S01]  /*1940*/  SEL R16, R18, RZ, P5 ;  /* 0x000000ff12107207 */ /* 0x000fe20002800000 */
[----:B------:R-:W-:Y:S01]  /*1950*/  IMAD.MOV R18, RZ, RZ, -R12 ;  /* 0x000000ffff127224 */ /* 0x000fe200078e0a0c */
[----:B-1----:R-:W-:-:S03]  /*1960*/  ISETP.NE.U32.AND P5, PT, R40, 0x1, PT ;  /* 0x000000012800780c */ /* 0x002fc60003fa5070 */
[----:B------:R-:W-:Y:S01]  /*1970*/  IMAD R11, R11, R18, R20 ;  /* 0x000000120b0b7224 */ /* 0x000fe200078e0214 */
[----:B------:R-:W-:-:S04]  /*1980*/  ISETP.NE.AND.EX P5, PT, R41, RZ, PT, P5 ;  /* 0x000000ff2900720c */ /* 0x000fc80003fa5350 */
[----:B------:R-:W-:Y:S02]  /*1990*/  SEL R12, R12, RZ, P5 ;  /* 0x000000ff0c0c7207 */ /* 0x000fe40002800000 */
[----:B--2---:R-:W-:Y:S02]  /*19a0*/  ISETP.NE.U32.AND P5, PT, R38, 0x1, PT ;  /* 0x000000012600780c */ /* 0x004fe40003fa5070 */
        /* <DEDUP_REMOVED lines=16> */
.L_x_12634:
[----:B------:R-:W-:Y:S05]  /*1ab0*/  BSYNC.RECONVERGENT B1 ;  /* 0x0000000000017941 */ /* 0x000fea0003800200 */
.L_x_12633:
        /* <DEDUP_REMOVED lines=67> */
[----:B------:R-:W-:Y:S02]  /*1ef0*/  SHF.R.S64 R38, RZ, 0x1e, R11 ;  /* 0x0000001eff267819 */ /* 0x000fe4000000100b */
[----:B------:R-:W-:Y:S02]  /*1f00*/  ISETP.NE.AND.EX P6, PT, R39, RZ, PT, P6 ;  /* 0x000000ff2700720c */ /* 0x000fe40003fc5360 */
[C---:B------:R-:W-:Y:S02]  /*1f10*/  IADD3 R39, PT, PT, -R16.reuse, RZ, RZ ;  /* 0x000000ff10277210 */ /* 0x040fe40007ffe1ff */
[----:B------:R-:W-:-:S02]  /*1f20*/  SEL R16, R16, RZ, P6 ;  /* 0x000000ff10107207 */ /* 0x000fc40003000000 */
[----:B0-----:R-:W-:Y:S01]  /*1f30*/  ISETP.NE.U32.AND P6, PT, R40, 0x1, PT ;  /* 0x000000012800780c */ /* 0x001fe20003fc5070 */
[----:B------:R-:W-:Y:S02]  /*1f40*/  IMAD R12, R12, R39, R43 ;  /* 0x000000270c0c7224 */ /* 0x000fe400078e022b */
        /* <DEDUP_REMOVED lines=15> */
.L_x_12636:
[----:B------:R-:W-:Y:S05]  /*2040*/  BSYNC.RECONVERGENT B1 ;  /* 0x0000000000017941 */ /* 0x000fea0003800200 */
.L_x_12635:
        /* <DEDUP_REMOVED lines=98> */
.L_x_12638:
[----:B------:R-:W-:Y:S05]  /*2670*/  BSYNC.RECONVERGENT B1 ;  /* 0x0000000000017941 */ /* 0x000fea0003800200 */
.L_x_12637:
        /* <DEDUP_REMOVED lines=14> */
[----:B0-----:R-:W-:Y:S01]  /*2760*/  MOV R38, RZ ;  /* 0x000000ff00267202 */ /* 0x001fe20000000f00 */
        /* <DEDUP_REMOVED lines=46> */
[----:B------:R-:W-:Y:S02]  /*2a50*/  ISETP.NE.AND.EX P3, PT, R39, RZ, PT, P3 ;  /* 0x000000ff2700720c */ /* 0x000fe40003f65330 */
        /* <DEDUP_REMOVED lines=24> */
.L_x_12640:
[----:B------:R-:W-:Y:S05]  /*2be0*/  BSYNC.RECONVERGENT B1 ;  /* 0x0000000000017941 */ /* 0x000fea0003800200 */
.L_x_12639:
        /* <DEDUP_REMOVED lines=58> */
[----:B------:R-:W-:-:S07]  /*2f90*/  ISETP.GE.AND P4, PT, R28, RZ, PT ;  /* 0x000000ff1c00720c */ /* 0x000fce0003f86270 */
[----:B------:R-:W-:Y:S01]  /*2fa0*/  @P3 VIADD R20, R20, 0x1 ;  /* 0x0000000114143836 */ /* 0x000fe20000000000 */
[----:B-1----:R-:W-:-:S04]  /*2fb0*/  ISETP.NE.U32.AND P3, PT, R38, 0x1, PT ;  /* 0x000000012600780c */ /* 0x002fc80003f65070 */
[----:B------:R-:W-:Y:S01]  /*2fc0*/  ISETP.NE.AND.EX P3, PT, R39, RZ, PT, P3 ;  /* 0x000000ff2700720c */ /* 0x000fe20003f65330 */
        /* <DEDUP_REMOVED lines=25> */
.L_x_12642:
[----:B------:R-:W-:Y:S05]  /*3160*/  BSYNC.RECONVERGENT B1 ;  /* 0x0000000000017941 */ /* 0x000fea0003800200 */
.L_x_12641:
        /* <DEDUP_REMOVED lines=87> */
.L_x_12644:
[----:B------:R-:W-:Y:S05]  /*36e0*/  BSYNC.RECONVERGENT B1 ;  /* 0x0000000000017941 */ /* 0x000fea0003800200 */
.L_x_12643:
        /* <DEDUP_REMOVED lines=87> */
.L_x_12646:
[----:B------:R-:W-:Y:S05]  /*3c60*/  BSYNC.RECONVERGENT B1 ;  /* 0x0000000000017941 */ /* 0x000fea0003800200 */
.L_x_12645:
        /* <DEDUP_REMOVED lines=88> */
.L_x_12648:
[----:B------:R-:W-:Y:S05]  /*41f0*/  BSYNC.RECONVERGENT B1 ;  /* 0x0000000000017941 */ /* 0x000fea0003800200 */
.L_x_12647:
        /* <DEDUP_REMOVED lines=91> */
.L_x_12650:
[----:B------:R-:W-:Y:S05]  /*47b0*/  BSYNC.RECONVERGENT B1 ;  /* 0x0000000000017941 */ /* 0x000fea0003800200 */
.L_x_12649:
        /* <DEDUP_REMOVED lines=91> */
.L_x_12652:
[----:B------:R-:W-:Y:S05]  /*4d70*/  BSYNC.RECONVERGENT B1 ;  /* 0x0000000000017941 */ /* 0x000fea0003800200 */
.L_x_12651:
[C---:B------:R-:W-:Y:S01]  /*4d80*/  VIADD R11, R47.reuse, 0x1a0 ;  /* 0x000001a02f0b7836 */ /* 0x040fe20000000000 */
[----:B------:R-:W-:Y:S01]  /*4d90*/  BSSY.RECONVERGENT B1, `(.L_x_12653) ;  /* 0x000005d000017945 */ /* 0x000fe20003800200 */
[----:B------:R-:W-:Y:S01]  /*4da0*/  VIADD R47, R47, 0x1c0 ;  /* 0x000001c02f2f7836 */ /* 0x000fe20000000000 */
[-C--:B------:R-:W-:Y:S02]  /*4db0*/  ISETP.GE.U32.AND P2, PT, R29, R14.reuse, PT ;  /* 0x0000000e1d00720c */ /* 0x080fe40003f46070 */
[-C--:B------:R-:W-:Y:S02]  /*4dc0*/  ISETP.GE.U32.AND P1, PT, R11, R14.reuse, PT ;  /* 0x0000000e0b00720c */ /* 0x080fe40003f26070 */
[----:B------:R-:W-:Y:S02]  /*4dd0*/  ISETP.GE.U32.AND P5, PT, R47, R14, PT ;  /* 0x0000000e2f00720c */ /* 0x000fe40003fa6070 */
[----:B------:R-:W-:Y:S02]  /*4de0*/  ISETP.GE.AND.EX P1, PT, RZ, R15, PT, P1 ;  /* 0x0000000fff00720c */ /* 0x000fe40003f26310 */
[----:B------:R-:W-:-:S11]  /*4df0*/  MOV R34, 0xff800000 ;  /* 0xff80000000227802 */ /* 0x000fd60000000f00 */
        /* <DEDUP_REMOVED lines=86> */
.L_x_12654:
[----:B------:R-:W-:Y:S05]  /*5360*/  BSYNC.RECONVERGENT B1 ;  /* 0x0000000000017941 */ /* 0x000fea0003800200 */
.L_x_12653:
[-C--:B------:R-:W-:Y:S01]  /*5370*/  ISETP.GE.AND.EX P5, PT, RZ, R15.reuse, PT, P5 ;  /* 0x0000000fff00720c */ /* 0x080fe20003fa6350 */
[----:B------:R-:W-:Y:S01]  /*5380*/  BSSY.RECONVERGENT B1, `(.L_x_12655) ;  /* 0x0000062000017945 */ /* 0x000fe20003800200 */
[-C--:B------:R-:W-:Y:S02]  /*5390*/  ISETP.GE.U32.AND P1, PT, R31, R14.reuse, PT ;  /* 0x0000000e1f00720c */ /* 0x080fe40003f26070 */
[-C--:B------:R-:W-:Y:S02]  /*53a0*/  ISETP.GE.U32.AND P6, PT, R33, R14.reuse, PT ;  /* 0x0000000e2100720c */ /* 0x080fe40003fc6070 */
        /* <DEDUP_REMOVED lines=95> */
.L_x_12656:
[----:B------:R-:W-:Y:S05]  /*59a0*/  BSYNC.RECONVERGENT B1 ;  /* 0x0000000000017941 */ /* 0x000fea0003800200 */
.L_x_12655:
[----:B------:R-:W-:Y:S01]  /*59b0*/  BSSY.RECONVERGENT B1, `(.L_x_12657) ;  /* 0x000005a000017945 */ /* 0x000fe20003800200 */
[----:B------:R-:W-:Y:S01]  /*59c0*/  IMAD.MOV.U32 R42, RZ, RZ, -0x800000 ;  /* 0xff800000ff2a7424 */ /* 0x000fe200078e00ff */
[----:B------:R-:W-:Y:S01]  /*59d0*/  MOV R48, 0xff800000 ;  /* 0xff80000000307802 */ /* 0x000fe20000000f00 */
[----:B------:R-:W-:Y:S01]  /*59e0*/  IMAD.MOV.U32 R46, RZ, RZ, -0x800000 ;  /* 0xff800000ff2e7424 */ /* 0x000fe200078e00ff */
[----:B------:R-:W-:Y:S06]  /*59f0*/  @P2 BRA `(.L_x_12658) ;  /* 0x0000000400542947 */ /* 0x000fec0003800000 */
        /* <DEDUP_REMOVED lines=60> */
[----:B------:R-:W-:-:S04]  /*5dc0*/  ISETP.NE.AND.EX P2, PT, R15, RZ, PT, P2 ;  /* 0x000000ff0f00720c */ /* 0x000fc80003f45320 */
[----:B------:R-:W-:Y:S02]  /*5dd0*/  SEL R14, R47, RZ, P2 ;  /* 0x000000ff2f0e7207 */ /* 0x000fe40001000000 */
[----:B------:R-:W-:Y:S02]  /*5de0*/  @!P5 LOP3.LUT R43, RZ, R12, RZ, 0x33, !PT ;  /* 0x0000000cff2bd212 */ /* 0x000fe400078e33ff */
[----:B-1----:R-:W-:Y:S01]  /*5df0*/  ISETP.NE.U32.AND P2, PT, R40, 0x1, PT ;  /* 0x000000012800780c */ /* 0x002fe20003f45070 */
[----:B------:R-:W-:Y:S01]  /*5e00*/  IMAD R14, R14, UR44, RZ ;  /* 0x0000002c0e0e7c24 */ /* 0x000fe2000f8e02ff */
        /* <DEDUP_REMOVED lines=20> */
.L_x_12658:
[----:B------:R-:W-:Y:S05]  /*5f50*/  BSYNC.RECONVERGENT B1 ;  /* 0x0000000000017941 */ /* 0x000fea0003800200 */
.L_x_12657:
        /* <DEDUP_REMOVED lines=45> */
[----:B------:R-:W-:Y:S01]  /*6230*/  LOP3.LUT R40, R49, R12, RZ, 0x3c, !PT ;  /* 0x0000000c31287212 */ /* 0x000fe200078e3cff */
        /* <DEDUP_REMOVED lines=8> */
[----:B------:R-:W-:Y:S02]  /*62c0*/  @!P5 IMAD.IADD R14, R14, 0x1, -R39 ;  /* 0x000000010e0ed824 */ /* 0x000fe400078e0a27 */
[----:B------:R-:W-:Y:S01]  /*62d0*/  @!P5 VIADD R43, R43, 0x1 ;  /* 0x000000012b2bd836 */ /* 0x000fe20000000000 */
[----:B------:R-:W-:Y:S02]  /*62e0*/  ISETP.NE.AND P5, PT, R12, RZ, PT ;  /* 0x000000ff0c00720c */ /* 0x000fe40003fa5270 */
[----:B------:R-:W-:Y:S02]  /*62f0*/  ISETP.GE.U32.AND P1, PT, R14, R39, PT ;  /* 0x000000270e00720c */ /* 0x000fe40003f26070 */
[----:B------:R-:W1:Y:S08]  /*6300*/  LDC.64 R14, c[0x0][0x390] ;  /* 0x0000e400ff0e7b82 */ /* 0x000e700000000a00 */
[----:B------:R-:W2:Y:S03]  /*6310*/  LDC.64 R38, c[0x0][0x398] ;  /* 0x0000e600ff267b82 */ /* 0x000ea60000000a00 */
[----:B------:R-:W-:-:S05]  /*6320*/  @P1 IADD3 R43, PT, PT, R43, 0x1, RZ ;  /* 0x000000012b2b1810 */ /* 0x000fca0007ffe0ff */
[----:B------:R-:W-:Y:S01]  /*6330*/  @!P2 IMAD.MOV R43, RZ, RZ, -R43 ;  /* 0x000000ffff2ba224 */ /* 0x000fe200078e0a2b */
[----:B------:R-:W-:Y:S02]  /*6340*/  @!P5 LOP3.LUT R43, RZ, R12, RZ, 0x33, !PT ;  /* 0x0000000cff2bd212 */ /* 0x000fe400078e33ff */
[----:B0-----:R-:W-:-:S04]  /*6350*/  ISETP.NE.U32.AND P5, PT, R40, 0x1, PT ;  /* 0x000000012800780c */ /* 0x001fc80003fa5070 */
[----:B------:R-:W-:Y:S02]  /*6360*/  ISETP.NE.AND.EX P5, PT, R41, RZ, PT, P5 ;  /* 0x000000ff2900720c */ /* 0x000fe40003fa5350 */
[----:B-1----:R-:W-:-:S04]  /*6370*/  ISETP.NE.U32.AND P1, PT, R14, 0x1, PT ;  /* 0x000000010e00780c */ /* 0x002fc80003f25070 */
[----:B------:R-:W-:Y:S01]  /*6380*/  ISETP.NE.AND.EX P1, PT, R15, RZ, PT, P1 ;  /* 0x000000ff0f00720c */ /* 0x000fe20003f25310 */
[----:B------:R-:W-:Y:S01]  /*6390*/  IMAD.MOV R15, RZ, RZ, -R43 ;  /* 0x000000ffff0f7224 */ /* 0x000fe200078e0a2b */
[----:B--2---:R-:W-:Y:S02]  /*63a0*/  ISETP.NE.U32.AND P2, PT, R38, 0x1, PT ;  /* 0x000000012600780c */ /* 0x004fe40003f45070 */
[----:B------:R-:W-:Y:S01]  /*63b0*/  SEL R14, R47, RZ, P1 ;  /* 0x000000ff2f0e7207 */ /* 0x000fe20000800000 */
[----:B------:R-:W-:Y:S01]  /*63c0*/  IMAD R12, R12, R15, R49 ;  /* 0x0000000f0c0c7224 */ /* 0x000fe200078e0231 */
[----:B------:R-:W-:Y:S02]  /*63d0*/  ISETP.NE.AND.EX P2, PT, R39, RZ, PT, P2 ;  /* 0x000000ff2700720c */ /* 0x000fe40003f45320 */
[----:B------:R-:W-:Y:S01]  /*63e0*/  SHF.R.S64 R38, RZ, 0x1e, R11 ;  /* 0x0000001eff267819 */ /* 0x000fe2000000100b */
        /* <DEDUP_REMOVED lines=15> */
.L_x_12660:
[----:B------:R-:W-:Y:S05]  /*64e0*/  BSYNC.RECONVERGENT B1 ;  /* 0x0000000000017941 */ /* 0x000fea0003800200 */
.L_x_12659:
        /* <DEDUP_REMOVED lines=69> */
[----:B0-----:R-:W-:Y:S01]  /*6940*/  ISETP.NE.U32.AND P2, PT, R40, 0x1, PT ;  /* 0x000000012800780c */ /* 0x001fe20003f45070 */
        /* <DEDUP_REMOVED lines=17> */
.L_x_12662:
[----:B------:R-:W-:Y:S05]  /*6a60*/  BSYNC.RECONVERGENT B1 ;  /* 0x0000000000017941 */ /* 0x000fea0003800200 */
.L_x_12661:
        /* <DEDUP_REMOVED lines=62> */
[----:B------:R-:W-:-:S03]  /*6e50*/  ISETP.NE.AND.EX P1, PT, R15, RZ, PT, P1 ;  /* 0x000000ff0f00720c */ /* 0x000fc60003f25310 */
[----:B------:R-:W-:Y:S01]  /*6e60*/  IMAD.MOV R15, RZ, RZ, -R42 ;  /* 0x000000ffff0f7224 */ /* 0x000fe200078e0a2a */
[----:B------:R-:W-:Y:S02]  /*6e70*/  SEL R14, R43, RZ, P1 ;  /* 0x000000ff2b0e7207 */ /* 0x000fe40000800000 */
[----:B--2---:R-:W-:Y:S01]  /*6e80*/  ISETP.NE.U32.AND P2, PT, R38, 0x1, PT ;  /* 0x000000012600780c */ /* 0x004fe20003f45070 */
[----:B------:R-:W-:Y:S01]  /*6e90*/  IMAD R12, R12, R15, R47 ;  /* 0x0000000f0c0c7224 */ /* 0x000fe200078e022f */
[----:B------:R-:W-:Y:S01]  /*6ea0*/  SHF.R.S64 R38, RZ, 0x1e, R11 ;  /* 0x0000001eff267819 */ /* 0x000fe2000000100b */
[----:B------:R-:W-:Y:S01]  /*6eb0*/  IMAD R15, R14, UR44, RZ ;  /* 0x0000002c0e0f7c24 */ /* 0x000fe2000f8e02ff */
[----:B------:R-:W-:Y:S02]  /*6ec0*/  ISETP.NE.AND.EX P3, PT, R39, RZ, PT, P2 ;  /* 0x000000ff2700720c */ /* 0x000fe40003f65320 */
[----:B0-----:R-:W-:Y:S02]  /*6ed0*/  ISETP.NE.U32.AND P2, PT, R40, 0x1, PT ;  /* 0x000000012800780c */ /* 0x001fe40003f45070 */
        /* <DEDUP_REMOVED lines=15> */
.L_x_12664:
[----:B------:R-:W-:Y:S05]  /*6fd0*/  BSYNC.RECONVERGENT B1 ;  /* 0x0000000000017941 */ /* 0x000fea0003800200 */
.L_x_12663:
        /* <DEDUP_REMOVED lines=38> */
[----:B------:R-:W-:-:S03]  /*7240*/  @!P2 LOP3.LUT R46, RZ, R38, RZ, 0x33, !PT ;  /* 0x00000026ff2ea212 */ /* 0x000fc600078e33ff */
[----:B------:R-:W-:Y:S02]  /*7250*/  IMAD R41, R54, R39, RZ ;  /* 0x0000002736297224 */ /* 0x000fe400078e02ff */
[----:B------:R-:W-:-:S04]  /*7260*/  IMAD.MOV R14, RZ, RZ, -R46 ;  /* 0x000000ffff0e7224 */ /* 0x000fc800078e0a2e */
[----:B------:R-:W-:Y:S02]  /*7270*/  IMAD R47, R38, R14, R11 ;  /* 0x0000000e262f7224 */ /* 0x000fe400078e020b */
[----:B------:R-:W-:-:S03]  /*7280*/  HFMA2 R14, -RZ, RZ, 0, 0 ;  /* 0x00000000ff0e7431 */ /* 0x000fc600000001ff */
        /* <DEDUP_REMOVED lines=43> */
.L_x_12666:
[----:B------:R-:W-:Y:S05]  /*7540*/  BSYNC.RECONVERGENT B1 ;  /* 0x0000000000017941 */ /* 0x000fea0003800200 */
.L_x_12665:
        /* <DEDUP_REMOVED lines=28> */
[C---:B------:R-:W-:Y:S01]  /*7710*/  FADD R10, -R51.reuse, R10 ;  /* 0x0000000a330a7221 */ /* 0x040fe20000000100 */
[C---:B------:R-:W-:Y:S01]  /*7720*/  FADD R65, -R51.reuse, R18 ;  /* 0x0000001233417221 */ /* 0x040fe20000000100 */
[-C--:B------:R-:W-:Y:S01]  /*7730*/  FFMA.RM R26, R26, R11.reuse, 12582913 ;  /* 0x4b4000011a1a7423 */ /* 0x080fe2000000400b */
[----:B------:R-:W-:Y:S01]  /*7740*/  FFMA R16, R14, 1.4426950216293334961, -R49 ;  /* 0x3fb8aa3b0e107823 */ /* 0x000fe20000000831 */
[-C--:B------:R-:W-:Y:S01]  /*7750*/  FFMA.SAT R18, R10, R12.reuse, 0.5 ;  /* 0x3f0000000a127423 */ /* 0x080fe2000000200c */
[C---:B------:R-:W-:Y:S01]  /*7760*/  FADD R57, -R51.reuse, R28 ;  /* 0x0000001c33397221 */ /* 0x040fe20000000100 */
[C---:B------:R-:W-:Y:S01]  /*7770*/  FADD R55, -R51.reuse, R30 ;  /* 0x0000001e33377221 */ /* 0x040fe20000000100 */
[----:B------:R-:W-:Y:S01]  /*7780*/  FFMA R32, R14, 1.925963033500011079e-08, R16 ;  /* 0x32a570600e207823 */ /* 0x000fe20000000010 */
[----:B------:R-:W-:Y:S01]  /*7790*/  FADD R14, R24, -12583039 ;  /* 0xcb40007f180e7421 */ /* 0x000fe20000000000 */
[C---:B------:R-:W-:Y:S01]  /*77a0*/  FADD R63, -R51.reuse, R20 ;  /* 0x00000014333f7221 */ /* 0x040fe20000000100 */
[----:B------:R-:W-:Y:S01]  /*77b0*/  SHF.L.U32 R4, R4, 0x17, RZ ;  /* 0x0000001704047819 */ /* 0x000fe200000006ff */
[----:B------:R-:W-:Y:S01]  /*77c0*/  FADD R61, -R51, R22 ;  /* 0x00000016333d7221 */ /* 0x000fe20000000100 */
[----:B------:R-:W-:Y:S01]  /*77d0*/  FFMA R16, R6, 1.4426950216293334961, -R14 ;  /* 0x3fb8aa3b06107823 */ /* 0x000fe2000000080e */
[-C--:B------:R-:W-:Y:S01]  /*77e0*/  FFMA.RM R14, R18, R11.reuse, 12582913 ;  /* 0x4b400001120e7423 */ /* 0x080fe2000000400b */
[----:B------:R-:W1:Y:S01]  /*77f0*/  MUFU.EX2 R32, R32 ;  /* 0x0000002000207308 */ /* 0x000e620000000800 */
[-C--:B------:R-:W-:Y:S01]  /*7800*/  FFMA.SAT R20, R63, R12.reuse, 0.5 ;  /* 0x3f0000003f147423 */ /* 0x080fe2000000200c */
[----:B------:R-:W-:Y:S01]  /*7810*/  FFMA R6, R6, 1.925963033500011079e-08, R16 ;  /* 0x32a5706006067823 */ /* 0x000fe20000000010 */
[----:B------:R-:W-:Y:S01]  /*7820*/  FADD R16, R26, -12583039 ;  /* 0xcb40007f1a107421 */ /* 0x000fe20000000000 */
[----:B------:R-:W-:Y:S01]  /*7830*/  FADD R18, R14, -12583039 ;  /* 0xcb40007f0e127421 */ /* 0x000fe20000000000 */
[-C--:B------:R-:W-:Y:S01]  /*7840*/  FFMA.RM R20, R20, R11.reuse, 12582913 ;  /* 0x4b40000114147423 */ /* 0x080fe2000000400b */
[----:B------:R-:W-:Y:S01]  /*7850*/  FADD R13, -R51, R34 ;  /* 0x00000022330d7221 */ /* 0x000fe20000000100 */
[----:B------:R-:W-:Y:S01]  /*7860*/  FFMA R16, R8, 1.4426950216293334961, -R16 ;  /* 0x3fb8aa3b08107823 */ /* 0x000fe20000000810 */
[----:B------:R-:W-:Y:S01]  /*7870*/  FFMA R18, R10, 1.4426950216293334961, -R18 ;  /* 0x3fb8aa3b0a127823 */ /* 0x000fe20000000812 */
[----:B------:R-:W2:Y:S01]  /*7880*/  MUFU.EX2 R6, R6 ;  /* 0x0000000600067308 */ /* 0x000ea20000000800 */
[-C--:B------:R-:W-:Y:S01]  /*7890*/  FFMA.SAT R34, R13, R12.reuse, 0.5 ;  /* 0x3f0000000d227423 */ /* 0x080fe2000000200c */
[----:B------:R-:W-:Y:S01]  /*78a0*/  FFMA R28, R8, 1.925963033500011079e-08, R16 ;  /* 0x32a57060081c7823 */ /* 0x000fe20000000010 */
[-C--:B------:R-:W-:Y:S01]  /*78b0*/  FFMA.SAT R16, R67, R12.reuse, 0.5 ;  /* 0x3f00000043107423 */ /* 0x080fe2000000200c */
[----:B------:R-:W-:Y:S01]  /*78c0*/  FFMA R30, R10, 1.925963033500011079e-08, R18 ;  /* 0x32a570600a1e7823 */ /* 0x000fe20000000012 */
[----:B------:R-:W-:Y:S01]  /*78d0*/  FFMA.SAT R10, R69, R12, 0.5 ;  /* 0x3f000000450a7423 */ /* 0x000fe2000000200c */
[-C--:B------:R-:W-:Y:S01]  /*78e0*/  FFMA.RM R34, R34, R11.reuse, 12582913 ;  /* 0x4b40000122227423 */ /* 0x080fe2000000400b */
[-C--:B------:R-:W-:Y:S01]  /*78f0*/  FFMA.RM R16, R16, R11.reuse, 12582913 ;  /* 0x4b40000110107423 */ /* 0x080fe2000000400b */
[----:B------:R-:W3:Y:S01]  /*7900*/  MUFU.EX2 R28, R28 ;  /* 0x0000001c001c7308 */ /* 0x000ee20000000800 */
[-C--:B------:R-:W-:Y:S01]  /*7910*/  FFMA.RM R10, R10, R11.reuse, 12582913 ;  /* 0x4b4000010a0a7423 */ /* 0x080fe2000000400b */
[----:B-1----:R-:W-:Y:S01]  /*7920*/  FMUL R22, R4, R32 ;  /* 0x0000002004167220 */ /* 0x002fe20000400000 */
[----:B------:R-:W-:Y:S01]  /*7930*/  FADD R18, R16, -12583039 ;  /* 0xcb40007f10127421 */ /* 0x000fe20000000000 */
[----:B------:R-:W-:Y:S01]  /*7940*/  FADD R4, R20, -12583039 ;  /* 0xcb40007f14047421 */ /* 0x000fe20000000000 */
[----:B------:R-:W-:Y:S01]  /*7950*/  FADD R8, R10, -12583039 ;  /* 0xcb40007f0a087421 */ /* 0x000fe20000000000 */
[----:B------:R-:W-:Y:S01]  /*7960*/  FADD R43, -R51, R36 ;  /* 0x00000024332b7221 */ /* 0x000fe20000000100 */
[----:B------:R-:W-:Y:S01]  /*7970*/  FFMA R18, R67, 1.4426950216293334961, -R18 ;  /* 0x3fb8aa3b43127823 */ /* 0x000fe20000000812 */
[----:B------:R-:W-:Y:S01]  /*7980*/  FFMA R4, R63, 1.4426950216293334961, -R4 ;  /* 0x3fb8aa3b3f047823 */ /* 0x000fe20000000804 */
[----:B------:R-:W-:Y:S01]  /*7990*/  FFMA R8, R69, 1.4426950216293334961, -R8 ;  /* 0x3fb8aa3b45087823 */ /* 0x000fe20000000808 */
[----:B------:R-:W-:Y:S01]  /*79a0*/  MUFU.EX2 R30, R30 ;  /* 0x0000001e001e7308 */ /* 0x000fe20000000800 */
[----:B------:R-:W-:Y:S01]  /*79b0*/  FFMA R67, R67, 1.925963033500011079e-08, R18 ;  /* 0x32a5706043437823 */ /* 0x000fe20000000012 */
[-C--:B------:R-:W-:Y:S01]  /*79c0*/  FFMA.SAT R18, R65, R12.reuse, 0.5 ;  /* 0x3f00000041127423 */ /* 0x080fe2000000200c */
[----:B------:R-:W-:Y:S01]  /*79d0*/  FFMA R69, R69, 1.925963033500011079e-08, R8 ;  /* 0x32a5706045457823 */ /* 0x000fe20000000008 */
[----:B------:R-:W-:Y:S01]  /*79e0*/  FFMA R63, R63, 1.925963033500011079e-08, R4 ;  /* 0x32a570603f3f7823 */ /* 0x000fe20000000004 */
[C---:B------:R-:W-:Y:S01]  /*79f0*/  FADD R15, -R51.reuse, R48 ;  /* 0x00000030330f7221 */ /* 0x040fe20000000100 */
[-C--:B------:R-:W-:Y:S01]  /*7a00*/  FFMA.RM R18, R18, R11.reuse, 12582913 ;  /* 0x4b40000112127423 */ /* 0x080fe2000000400b */
[C---:B------:R-:W-:Y:S01]  /*7a10*/  FADD R41, -R51.reuse, R50 ;  /* 0x0000003233297221 */ /* 0x040fe20000000100 */
[----:B------:R-:W-:Y:S01]  /*7a20*/  FADD R39, -R51, R52 ;  /* 0x0000003433277221 */ /* 0x000fe20000000100 */
[-C--:B------:R-:W-:Y:S01]  /*7a30*/  FFMA.SAT R36, R15, R12.reuse, 0.5 ;  /* 0x3f0000000f247423 */ /* 0x080fe2000000200c */
[----:B------:R-:W-:Y:S01]  /*7a40*/  FADD R8, R18, -12583039 ;  /* 0xcb40007f12087421 */ /* 0x000fe20000000000 */
[C---:B------:R-:W-:Y:S01]  /*7a50*/  FADD R49, -R51.reuse, R42 ;  /* 0x0000002a33317221 */ /* 0x040fe20000000100 */
[----:B------:R-:W-:Y:S01]  /*7a60*/  FADD R51, -R51, R46 ;  /* 0x0000002e33337221 */ /* 0x000fe20000000100 */
[----:B------:R-:W-:Y:S01]  /*7a70*/  FFMA.RM R36, R36, R11, 12582913 ;  /* 0x4b40000124247423 */ /* 0x000fe2000000400b */
[----:B------:R-:W-:Y:S01]  /*7a80*/  FFMA R8, R65, 1.4426950216293334961, -R8 ;  /* 0x3fb8aa3b41087823 */ /* 0x000fe20000000808 */
[----:B------:R-:W1:Y:S01]  /*7a90*/  MUFU.EX2 R69, R69 ;  /* 0x0000004500457308 */ /* 0x000e620000000800 */
[----:B------:R-:W-:Y:S01]  /*7aa0*/  FFMA.SAT R46, R39, R12, 0.5 ;  /* 0x3f000000272e7423 */ /* 0x000fe2000000200c */
[----:B------:R-:W-:-:S02]  /*7ab0*/  IMAD.SHL.U32 R10, R10, 0x800000, RZ ;  /* 0x008000000a0a7824 */ /* 0x000fc400078e00ff */
[----:B------:R-:W-:Y:S01]  /*7ac0*/  FFMA R65, R65, 1.925963033500011079e-08, R8 ;  /* 0x32a5706041417823 */ /* 0x000fe20000000008 */
[----:B------:R-:W-:Y:S02]  /*7ad0*/  IMAD.SHL.U32 R8, R24, 0x800000, RZ ;  /* 0x0080000018087824 */ /* 0x000fe400078e00ff */
[----:B------:R-:W-:Y:S01]  /*7ae0*/  FFMA.SAT R24, R61, R12, 0.5 ;  /* 0x3f0000003d187423 */ /* 0x000fe2000000200c */
[-C--:B------:R-:W-:Y:S01]  /*7af0*/  FFMA.RM R46, R46, R11.reuse, 12582913 ;  /* 0x4b4000012e2e7423 */ /* 0x080fe2000000400b */
[----:B------:R-:W-:Y:S02]  /*7b00*/  IMAD.SHL.U32 R16, R16, 0x800000, RZ ;  /* 0x0080000010107824 */ /* 0x000fe400078e00ff */
[----:B--2---:R-:W-:Y:S01]  /*7b10*/  FMUL R8, R8, R6 ;  /* 0x0000000608087220 */ /* 0x004fe20000400000 */
[----:B------:R-:W-:Y:S01]  /*7b20*/  FFMA.RM R24, R24, R11, 12582913 ;  /* 0x4b40000118187423 */ /* 0x000fe2000000400b */
[----:B------:R-:W-:Y:S01]  /*7b30*/  IMAD.SHL.U32 R6, R26, 0x800000, RZ ;  /* 0x008000001a067824 */ /* 0x000fe200078e00ff */
[----:B------:R-:W2:Y:S01]  /*7b40*/  MUFU.EX2 R67, R67 ;  /* 0x0000004300437308 */ /* 0x000ea20000000800 */
[----:B------:R-:W-:Y:S01]  /*7b50*/  SHF.L.U32 R18, R18, 0x17, RZ ;  /* 0x0000001712127819 */ /* 0x000fe200000006ff */
[----:B------:R-:W-:Y:S01]  /*7b60*/  FADD R4, R24, -12583039 ;  /* 0xcb40007f18047421 */ /* 0x000fe20000000000 */
[----:B---3--:R-:W-:Y:S01]  /*7b70*/  FMUL R6, R6, R28 ;  /* 0x0000001c06067220 */ /* 0x008fe20000400000 */
[-C--:B------:R-:W-:Y:S01]  /*7b80*/  FFMA.SAT R28, R57, R12.reuse, 0.5 ;  /* 0x3f000000391c7423 */ /* 0x080fe2000000200c */
[-C--:B------:R-:W-:Y:S01]  /*7b90*/  FFMA.SAT R42, R51, R12.reuse, 0.5 ;  /* 0x3f000000332a7423 */ /* 0x080fe2000000200c */
[C---:B------:R-:W-:Y:S01]  /*7ba0*/  FFMA R4, R61.reuse, 1.4426950216293334961, -R4 ;  /* 0x3fb8aa3b3d047823 */ /* 0x040fe20000000804 */
[----:B-1----:R-:W-:Y:S01]  /*7bb0*/  FMUL R10, R10, R69 ;  /* 0x000000450a0a7220 */ /* 0x002fe20000400000 */
[----:B------:R-:W-:Y:S01]  /*7bc0*/  FFMA.RM R28, R28, R11, 12582913 ;  /* 0x4b4000011c1c7423 */ /* 0x000fe2000000400b */
[----:B------:R-:W1:Y:S01]  /*7bd0*/  MUFU.EX2 R65, R65 ;  /* 0x0000004100417308 */ /* 0x000e620000000800 */
[----:B------:R-:W-:Y:S01]  /*7be0*/  FFMA R61, R61, 1.925963033500011079e-08, R4 ;  /* 0x32a570603d3d7823 */ /* 0x000fe20000000004 */
[----:B------:R-:W-:Y:S01]  /*7bf0*/  FFMA.SAT R4, R59, R12, 0.5 ;  /* 0x3f0000003b047423 */ /* 0x000fe2000000200c */
[----:B------:R-:W-:-:S02]  /*7c00*/  IMAD.SHL.U32 R20, R20, 0x800000, RZ ;  /* 0x0080000014147824 */ /* 0x000fc400078e00ff */
[----:B------:R-:W-:Y:S02]  /*7c10*/  IMAD.SHL.U32 R24, R24, 0x800000, RZ ;  /* 0x0080000018187824 */ /* 0x000fe400078e00ff */
[----:B------:R-:W-:Y:S01]  /*7c20*/  FFMA.RM R26, R4, R11, 12582913 ;  /* 0x4b400001041a7423 */ /* 0x000fe2000000400b */
[----:B------:R-:W-:Y:S01]  /*7c30*/  SHF.L.U32 R4, R14, 0x17, RZ ;  /* 0x000000170e047819 */ /* 0x000fe200000006ff */
[----:B------:R-:W-:Y:S01]  /*7c40*/  FADD R14, R28, -12583039 ;  /* 0xcb40007f1c0e7421 */ /* 0x000fe20000000000 */
[----:B------:R-:W3:Y:S01]  /*7c50*/  MUFU.EX2 R63, R63 ;  /* 0x0000003f003f7308 */ /* 0x000ee20000000800 */
[----:B------:R-:W-:Y:S01]  /*7c60*/  FADD R32, R26, -12583039 ;  /* 0xcb40007f1a207421 */ /* 0x000fe20000000000 */
[----:B--2---:R-:W-:Y:S01]  /*7c70*/  FMUL R16, R16, R67 ;  /* 0x0000004310107220 */ /* 0x004fe20000400000 */
[----:B------:R-:W-:Y:S01]  /*7c80*/  FFMA R14, R57, 1.4426950216293334961, -R14 ;  /* 0x3fb8aa3b390e7823 */ /* 0x000fe2000000080e */
[----:B------:R-:W-:Y:S01]  /*7c90*/  FMUL R4, R4, R30 ;  /* 0x0000001e04047220 */ /* 0x000fe20000400000 */
[----:B------:R-:W-:Y:S01]  /*7ca0*/  FFMA R32, R59, 1.4426950216293334961, -R32 ;  /* 0x3fb8aa3b3b207823 */ /* 0x000fe20000000820 */
[----:B------:R-:W-:-:S02]  /*7cb0*/  IMAD.SHL.U32 R28, R28, 0x800000, RZ ;  /* 0x008000001c1c7824 */ /* 0x000fc400078e00ff */
[----:B------:R-:W-:Y:S01]  /*7cc0*/  FFMA R57, R57, 1.925963033500011079e-08, R14 ;  /* 0x32a5706039397823 */ /* 0x000fe2000000000e */
[-C--:B------:R-:W-:Y:S01]  /*7cd0*/  FFMA.SAT R14, R55, R12.reuse, 0.5 ;  /* 0x3f000000370e7423 */ /* 0x080fe2000000200c */
[----:B------:R-:W-:Y:S01]  /*7ce0*/  FFMA R59, R59, 1.925963033500011079e-08, R32 ;  /* 0x32a570603b3b7823 */ /* 0x000fe20000000020 */
[----:B------:R-:W-:Y:S01]  /*7cf0*/  FFMA.SAT R32, R53, R12, 0.5 ;  /* 0x3f00000035207423 */ /* 0x000fe2000000200c */
[----:B------:R-:W2:Y:S01]  /*7d00*/  MUFU.EX2 R61, R61 ;  /* 0x0000003d003d7308 */ /* 0x000ea20000000800 */
[----:B------:R-:W-:Y:S01]  /*7d10*/  FFMA.RM R14, R14, R11, 12582913 ;  /* 0x4b4000010e0e7423 */ /* 0x000fe2000000400b */
[----:B-1----:R-:W-:Y:S01]  /*7d20*/  FMUL R18, R18, R65 ;  /* 0x0000004112127220 */ /* 0x002fe20000400000 */
[----:B------:R-:W-:Y:S01]  /*7d30*/  FFMA.RM R32, R32, R11, 12582913 ;  /* 0x4b40000120207423 */ /* 0x000fe2000000400b */
[----:B------:R-:W-:Y:S01]  /*7d40*/  SHF.L.U32 R26, R26, 0x17, RZ ;  /* 0x000000171a1a7819 */ /* 0x000fe200000006ff */
[----:B------:R-:W-:Y:S01]  /*7d50*/  FADD R30, R14, -12583039 ;  /* 0xcb40007f0e1e7421 */ /* 0x000fe20000000000 */
[----:B---3--:R-:W-:Y:S01]  /*7d60*/  FMUL R20, R20, R63 ;  /* 0x0000003f14147220 */ /* 0x008fe20000400000 */
[----:B------:R-:W-:Y:S01]  /*7d70*/  IMAD.SHL.U32 R14, R14, 0x800000, RZ ;  /* 0x008000000e0e7824 */ /* 0x000fe200078e00ff */
[----:B------:R-:W1:Y:S01]  /*7d80*/  MUFU.EX2 R57, R57 ;  /* 0x0000003900397308 */ /* 0x000e620000000800 */
[----:B------:R-:W-:-:S04]  /*7d90*/  FFMA R30, R55, 1.4426950216293334961, -R30 ;  /* 0x3fb8aa3b371e7823 */ /* 0x000fc8000000081e */
[----:B------:R-:W-:Y:S01]  /*7da0*/  FFMA R55, R55, 1.925963033500011079e-08, R30 ;  /* 0x32a5706037377823 */ /* 0x000fe2000000001e */
[C---:B------:R-:W-:Y:S01]  /*7db0*/  FADD R30, R32.reuse, -12583039 ;  /* 0xcb40007f201e7421 */ /* 0x040fe20000000000 */
[----:B------:R-:W-:Y:S01]  /*7dc0*/  SHF.L.U32 R32, R32, 0x17, RZ ;  /* 0x0000001720207819 */ /* 0x000fe200000006ff */
[----:B------:R-:W3:Y:S01]  /*7dd0*/  MUFU.EX2 R59, R59 ;  /* 0x0000003b003b7308 */ /* 0x000ee20000000800 */
[----:B--2---:R-:W-:Y:S01]  /*7de0*/  FMUL R24, R24, R61 ;  /* 0x0000003d18187220 */ /* 0x004fe20000400000 */
[----:B------:R-:W-:-:S04]  /*7df0*/  FFMA R30, R53, 1.4426950216293334961, -R30 ;  /* 0x3fb8aa3b351e7823 */ /* 0x000fc8000000081e */
[----:B------:R-:W-:Y:S01]  /*7e00*/  FFMA R53, R53, 1.925963033500011079e-08, R30 ;  /* 0x32a5706035357823 */ /* 0x000fe2000000001e */
[----:B------:R-:W-:Y:S01]  /*7e10*/  FADD R30, R34, -12583039 ;  /* 0xcb40007f221e7421 */ /* 0x000fe20000000000 */
[----:B------:R-:W-:Y:S01]  /*7e20*/  MUFU.EX2 R55, R55 ;  /* 0x0000003700377308 */ /* 0x000fe20000000800 */
[----:B-1----:R-:W-:Y:S01]  /*7e30*/  FMUL R28, R28, R57 ;  /* 0x000000391c1c7220 */ /* 0x002fe20000400000 */
[----:B------:R-:W-:Y:S02]  /*7e40*/  IMAD.SHL.U32 R34, R34, 0x800000, RZ ;  /* 0x0080000022227824 */ /* 0x000fe400078e00ff */
[----:B------:R-:W-:-:S04]  /*7e50*/  FFMA R30, R13, 1.4426950216293334961, -R30 ;  /* 0x3fb8aa3b0d1e7823 */ /* 0x000fc8000000081e */
[----:B------:R-:W-:Y:S01]  /*7e60*/  FFMA R38, R13, 1.925963033500011079e-08, R30 ;  /* 0x32a570600d267823 */ /* 0x000fe2000000001e */
[----:B------:R-:W-:Y:S01]  /*7e70*/  FFMA.SAT R30, R43, R12, 0.5 ;  /* 0x3f0000002b1e7423 */ /* 0x000fe2000000200c */
[----:B------:R-:W1:Y:S01]  /*7e80*/  MUFU.EX2 R53, R53 ;  /* 0x0000003500357308 */ /* 0x000e620000000800 */
[----:B---3--:R-:W-:Y:S02]  /*7e90*/  FMUL R26, R26, R59 ;  /* 0x0000003b1a1a7220 */ /* 0x008fe40000400000 */
[----:B------:R-:W-:-:S04]  /*7ea0*/  FFMA.RM R13, R30, R11, 12582913 ;  /* 0x4b4000011e0d7423 */ /* 0x000fc8000000400b */
[C---:B------:R-:W-:Y:S01]  /*7eb0*/  FADD R30, R13.reuse, -12583039 ;  /* 0xcb40007f0d1e7421 */ /* 0x040fe20000000000 */
[----:B------:R-:W-:Y:S01]  /*7ec0*/  MUFU.EX2 R57, R38 ;  /* 0x0000002600397308 */ /* 0x000fe20000000800 */
[----:B------:R-:W-:Y:S02]  /*7ed0*/  IMAD.SHL.U32 R13, R13, 0x800000, RZ ;  /* 0x008000000d0d7824 */ /* 0x000fe400078e00ff */
[----:B------:R-:W-:-:S04]  /*7ee0*/  FFMA R30, R43, 1.4426950216293334961, -R30 ;  /* 0x3fb8aa3b2b1e7823 */ /* 0x000fc8000000081e */
[----:B------:R-:W-:Y:S01]  /*7ef0*/  FFMA R43, R43, 1.925963033500011079e-08, R30 ;  /* 0x32a570602b2b7823 */ /* 0x000fe2000000001e */
[C---:B------:R-:W-:Y:S01]  /*7f00*/  FADD R30, R36.reuse, -12583039 ;  /* 0xcb40007f241e7421 */ /* 0x040fe20000000000 */
[----:B------:R-:W-:Y:S02]  /*7f10*/  SHF.L.U32 R36, R36, 0x17, RZ ;  /* 0x0000001724247819 */ /* 0x000fe400000006ff */
[----:B------:R-:W-:Y:S01]  /*7f20*/  MUFU.EX2 R50, R43 ;  /* 0x0000002b00327308 */ /* 0x000fe20000000800 */
        /* <DEDUP_REMOVED lines=8> */
[----:B------:R-:W-:Y:S01]  /*7fb0*/  FADD R41, RZ, R22 ;  /* 0x00000016ff297221 */ /* 0x000fe20000000000 */
[----:B------:R-:W-:-:S03]  /*7fc0*/  FADD R30, R46, -12583039 ;  /* 0xcb40007f2e1e7421 */ /* 0x000fc60000000000 */
[----:B------:R-:W-:Y:S01]  /*7fd0*/  FADD R41, R41, R8 ;  /* 0x0000000829297221 */ /* 0x000fe20000000000 */
[----:B------:R-:W-:Y:S01]  /*7fe0*/  FFMA R30, R39, 1.4426950216293334961, -R30 ;  /* 0x3fb8aa3b271e7823 */ /* 0x000fe2000000081e */
[----:B------:R-:W2:Y:S02]  /*7ff0*/  MUFU.EX2 R48, R48 ;  /* 0x0000003000307308 */ /* 0x000ea40000000800 */
[----:B------:R-:W-:Y:S01]  /*8000*/  FADD R41, R41, R6 ;  /* 0x0000000629297221 */ /* 0x000fe20000000000 */
[----:B------:R-:W-:Y:S01]  /*8010*/  FFMA R39, R39, 1.925963033500011079e-08, R30 ;  /* 0x32a5706027277823 */ /* 0x000fe2000000001e */
[----:B------:R-:W-:Y:S02]  /*8020*/  FFMA.SAT R30, R49, R12, 0.5 ;  /* 0x3f000000311e7423 */ /* 0x000fe4000000200c */
[----:B------:R-:W-:Y:S02]  /*8030*/  FADD R41, R41, R4 ;  /* 0x0000000429297221 */ /* 0x000fe40000000000 */
[-C--:B------:R-:W-:Y:S01]  /*8040*/  FFMA.RM R12, R30, R11.reuse, 12582913 ;  /* 0x4b4000011e0c7423 */ /* 0x080fe2000000400b */
[----:B------:R-:W-:Y:S01]  /*8050*/  FFMA.RM R11, R42, R11, 12582913 ;  /* 0x4b4000012a0b7423 */ /* 0x000fe2000000400b */
[----:B------:R-:W-:Y:S01]  /*8060*/  FADD R41, R41, R10 ;  /* 0x0000000a29297221 */ /* 0x000fe20000000000 */
[----:B-1----:R-:W-:Y:S01]  /*8070*/  FMUL R42, R32, R53 ;  /* 0x00000035202a7220 */ /* 0x002fe20000400000 */
[C---:B------:R-:W-:Y:S01]  /*8080*/  FADD R30, R12.reuse, -12583039 ;  /* 0xcb40007f0c1e7421 */ /* 0x040fe20000000000 */
[----:B------:R-:W-:Y:S01]  /*8090*/  MUFU.EX2 R53, R39 ;  /* 0x0000002700357308 */ /* 0x000fe20000000800 */
[----:B------:R-:W-:Y:S01]  /*80a0*/  FADD R41, R41, R16 ;  /* 0x0000001029297221 */ /* 0x000fe20000000000 */
[----:B------:R-:W-:Y:S01]  /*80b0*/  SHF.L.U32 R12, R12, 0x17, RZ ;  /* 0x000000170c0c7819 */ /* 0x000fe200000006ff */
[----:B------:R-:W-:Y:S01]  /*80c0*/  FFMA R30, R49, 1.4426950216293334961, -R30 ;  /* 0x3fb8aa3b311e7823 */ /* 0x000fe2000000081e */
[----:B--2---:R-:W-:Y:S01]  /*80d0*/  FMUL R38, R15, R48 ;  /* 0x000000300f267220 */ /* 0x004fe20000400000 */
[----:B------:R-:W-:-:S02]  /*80e0*/  FADD R41, R41, R18 ;  /* 0x0000001229297221 */ /* 0x000fc40000000000 */
[----:B------:R-:W-:Y:S01]  /*80f0*/  FFMA R49, R49, 1.925963033500011079e-08, R30 ;  /* 0x32a5706031317823 */ /* 0x000fe2000000001e */
[----:B------:R-:W-:Y:S01]  /*8100*/  FADD R30, R11, -12583039 ;  /* 0xcb40007f0b1e7421 */ /* 0x000fe20000000000 */
[----:B------:R-:W-:Y:S01]  /*8110*/  FADD R41, R41, R20 ;  /* 0x0000001429297221 */ /* 0x000fe20000000000 */
[----:B------:R-:W-:Y:S02]  /*8120*/  IMAD.SHL.U32 R11, R11, 0x800000, RZ ;  /* 0x008000000b0b7824 */ /* 0x000fe400078e00ff */
[----:B------:R-:W-:Y:S01]  /*8130*/  FFMA R30, R51, 1.4426950216293334961, -R30 ;  /* 0x3fb8aa3b331e7823 */ /* 0x000fe2000000081e */
[----:B------:R-:W-:Y:S01]  /*8140*/  FADD R43, R41, R24 ;  /* 0x00000018292b7221 */ /* 0x000fe20000000000 */
[----:B------:R-:W-:Y:S01]  /*8150*/  FMUL R41, R34, R57 ;  /* 0x0000003922297220 */ /* 0x000fe20000400000 */
[----:B------:R-:W1:Y:S01]  /*8160*/  MUFU.EX2 R49, R49 ;  /* 0x0000003100317308 */ /* 0x000e620000000800 */
[----:B------:R-:W-:Y:S01]  /*8170*/  FFMA R51, R51, 1.925963033500011079e-08, R30 ;  /* 0x32a5706033337823 */ /* 0x000fe2000000001e */
[----:B------:R-:W-:Y:S01]  /*8180*/  FADD R43, R43, R26 ;  /* 0x0000001a2b2b7221 */ /* 0x000fe20000000000 */
[----:B------:R-:W-:-:S03]  /*8190*/  FMUL R30, R14, R55 ;  /* 0x000000370e1e7220 */ /* 0x000fc60000400000 */
[----:B------:R-:W-:Y:S02]  /*81a0*/  FADD R43, R43, R28 ;  /* 0x0000001c2b2b7221 */ /* 0x000fe40000000000 */
[----:B------:R2:W3:Y:S02]  /*81b0*/  MUFU.EX2 R55, R40 ;  /* 0x0000002800377308 */ /* 0x0004e40000000800 */
[----:B------:R-:W-:-:S04]  /*81c0*/  FADD R43, R43, R30 ;  /* 0x0000001e2b2b7221 */ /* 0x000fc80000000000 */
[----:B------:R-:W-:Y:S02]  /*81d0*/  FADD R14, R43, R42 ;  /* 0x0000002a2b0e7221 */ /* 0x000fe40000000000 */
[----:B------:R-:W4:Y:S01]  /*81e0*/  MUFU.EX2 R32, R51 ;  /* 0x0000003300207308 */ /* 0x000f220000000800 */
[----:B--2---:R-:W-:Y:S01]  /*81f0*/  FMUL R40, R13, R50 ;  /* 0x000000320d287220 */ /* 0x004fe20000400000 */
[----:B------:R-:W-:Y:S01]  /*8200*/  FADD R13, R14, R41 ;  /* 0x000000290e0d7221 */ /* 0x000fe20000000000 */
[----:B-1----:R-:W-:-:S03]  /*8210*/  FMUL R34, R12, R49 ;  /* 0x000000310c227220 */ /* 0x002fc60000400000 */
[----:B------:R-:W-:Y:S01]  /*8220*/  FADD R14, R13, R40 ;  /* 0x000000280d0e7221 */ /* 0x000fe20000000000 */
[----:B---3--:R-:W-:Y:S01]  /*8230*/  FMUL R39, R36, R55 ;  /* 0x0000003724277220 */ /* 0x008fe20000400000 */
[----:B------:R-:W-:-:S03]  /*8240*/  IMAD.SHL.U32 R36, R46, 0x800000, RZ ;  /* 0x008000002e247824 */ /* 0x000fc600078e00ff */
[----:B------:R-:W-:Y:S01]  /*8250*/  FADD R13, R14, R39 ;  /* 0x000000270e0d7221 */ /* 0x000fe20000000000 */
[----:B------:R-:W-:-:S03]  /*8260*/  FMUL R36, R36, R53 ;  /* 0x0000003524247220 */ /* 0x000fc60000400000 */
[----:B------:R-:W-:Y:S01]  /*8270*/  FADD R13, R13, R38 ;  /* 0x000000260d0d7221 */ /* 0x000fe20000000000 */
[----:B----4-:R-:W-:-:S03]  /*8280*/  FMUL R32, R11, R32 ;  /* 0x000000200b207220 */ /* 0x010fc60000400000 */
        /* <DEDUP_REMOVED lines=12> */
.L_x_12720:
        /* <DEDUP_REMOVED lines=12> */
[----:B01----:R-:W-:Y:S05]  /*8410*/  CALL.REL.NOINC `($__internal_187_$__cuda_sm3x_div_rn_noftz_f32_slowpath) ;  /* 0x0000002800887944 */ /* 0x003fea0003c00000 */
[----:B------:R-:W-:-:S07]  /*8420*/  MOV R14, R50 ;  /* 0x00000032000e7202 */ /* 0x000fce0000000f00 */
.L_x_12669:
[----:B------:R-:W-:Y:S05]  /*8430*/  BSYNC.RECONVERGENT B3 ;  /* 0x0000000000037941 */ /* 0x000fea0003800200 */
.L_x_12668:
        /* <DEDUP_REMOVED lines=12> */
[----:B01----:R-:W-:Y:S05]  /*8500*/  CALL.REL.NOINC `($__internal_187_$__cuda_sm3x_div_rn_noftz_f32_slowpath) ;  /* 0x00000028004c7944 */ /* 0x003fea0003c00000 */
[----:B------:R-:W-:-:S07]  /*8510*/  MOV R15, R50 ;  /* 0x00000032000f7202 */ /* 0x000fce0000000f00 */
.L_x_12671:
[----:B------:R-:W-:Y:S05]  /*8520*/  BSYNC.RECONVERGENT B3 ;  /* 0x0000000000037941 */ /* 0x000fea0003800200 */
.L_x_12670:
        /* <DEDUP_REMOVED lines=14> */
.L_x_12673:
[----:B------:R-:W-:Y:S05]  /*8610*/  BSYNC.RECONVERGENT B3 ;  /* 0x0000000000037941 */ /* 0x000fea0003800200 */
.L_x_12672:
        /* <DEDUP_REMOVED lines=14> */
.L_x_12675:
[----:B------:R-:W-:Y:S05]  /*8700*/  BSYNC.RECONVERGENT B3 ;  /* 0x0000000000037941 */ /* 0x000fea0003800200 */
.L_x_12674:
        /* <DEDUP_REMOVED lines=12> */
[----:B0-----:R-:W-:Y:S05]  /*87d0*/  CALL.REL.NOINC `($__internal_187_$__cuda_sm3x_div_rn_noftz_f32_slowpath) ;  /* 0x0000002400987944 */ /* 0x001fea0003c00000 */
[----:B------:R-:W-:-:S07]  /*87e0*/  MOV R49, R50 ;  /* 0x0000003200317202 */ /* 0x000fce0000000f00 */
.L_x_12677:
[----:B------:R-:W-:Y:S05]  /*87f0*/  BSYNC.RECONVERGENT B3 ;  /* 0x0000000000037941 */ /* 0x000fea0003800200 */
.L_x_12676:
        /* <DEDUP_REMOVED lines=12> */
[----:B0-----:R-:W-:Y:S05]  /*88c0*/  CALL.REL.NOINC `($__internal_187_$__cuda_sm3x_div_rn_noftz_f32_slowpath) ;  /* 0x00000024005c7944 */ /* 0x001fea0003c00000 */
[----:B------:R-:W-:-:S07]  /*88d0*/  MOV R51, R50 ;  /* 0x0000003200337202 */ /* 0x000fce0000000f00 */
.L_x_12679:
[----:B------:R-:W-:Y:S05]  /*88e0*/  BSYNC.RECONVERGENT B3 ;  /* 0x0000000000037941 */ /* 0x000fea0003800200 */
.L_x_12678:
        /* <DEDUP_REMOVED lines=14> */
.L_x_12681:
[----:B------:R-:W-:Y:S05]  /*89d0*/  BSYNC.RECONVERGENT B3 ;  /* 0x0000000000037941 */ /* 0x000fea0003800200 */
.L_x_12680:
        /* <DEDUP_REMOVED lines=14> */
.L_x_12683:
[----:B------:R-:W-:Y:S05]  /*8ac0*/  BSYNC.RECONVERGENT B3 ;  /* 0x0000000000037941 */ /* 0x000fea0003800200 */
.L_x_12682:
        /* <DEDUP_REMOVED lines=14> */
.L_x_12685:
[----:B------:R-:W-:Y:S05]  /*8bb0*/  BSYNC.RECONVERGENT B3 ;  /* 0x0000000000037941 */ /* 0x000fea0003800200 */
.L_x_12684:
        /* <DEDUP_REMOVED lines=14> */
.L_x_12687:
[----:B------:R-:W-:Y:S05]  /*8ca0*/  BSYNC.RECONVERGENT B3 ;  /* 0x0000000000037941 */ /* 0x000fea0003800200 */
.L_x_12686:
        /* <DEDUP_REMOVED lines=14> */
.L_x_12689:
[----:B------:R-:W-:Y:S05]  /*8d90*/  BSYNC.RECONVERGENT B3 ;  /* 0x0000000000037941 */ /* 0x000fea0003800200 */
.L_x_12688:
        /* <DEDUP_REMOVED lines=14> */
.L_x_12691:
[----:B------:R-:W-:Y:S05]  /*8e80*/  BSYNC.RECONVERGENT B3 ;  /* 0x0000000000037941 */ /* 0x000fea0003800200 */
.L_x_12690:
        /* <DEDUP_REMOVED lines=14> */
.L_x_12693:
[----:B------:R-:W-:Y:S05]  /*8f70*/  BSYNC.RECONVERGENT B3 ;  /* 0x0000000000037941 */ /* 0x000fea0003800200 */
.L_x_12692:
        /* <DEDUP_REMOVED lines=14> */
.L_x_12695:
[----:B------:R-:W-:Y:S05]  /*9060*/  BSYNC.RECONVERGENT B3 ;  /* 0x0000000000037941 */ /* 0x000fea0003800200 */
.L_x_12694:
        /* <DEDUP_REMOVED lines=14> */
.L_x_12697:
[----:B------:R-:W-:Y:S05]  /*9150*/  BSYNC.RECONVERGENT B3 ;  /* 0x0000000000037941 */ /* 0x000fea0003800200 */
.L_x_12696:
        /* <DEDUP_REMOVED lines=14> */
.L_x_12699:
[----:B------:R-:W-:Y:S05]  /*9240*/  BSYNC.RECONVERGENT B3 ;  /* 0x0000000000037941 */ /* 0x000fea0003800200 */
.L_x_12698:
        /* <DEDUP_REMOVED lines=14> */
.L_x_12701:
[----:B------:R-:W-:Y:S05]  /*9330*/  BSYNC.RECONVERGENT B3 ;  /* 0x0000000000037941 */ /* 0x000fea0003800200 */
.L_x_12700:
        /* <DEDUP_REMOVED lines=14> */
.L_x_12703:
[----:B------:R-:W-:Y:S05]  /*9420*/  BSYNC.RECONVERGENT B3 ;  /* 0x0000000000037941 */ /* 0x000fea0003800200 */
.L_x_12702:
        /* <DEDUP_REMOVED lines=14> */
.L_x_12705:
[----:B------:R-:W-:Y:S05]  /*9510*/  BSYNC.RECONVERGENT B3 ;  /* 0x0000000000037941 */ /* 0x000fea0003800200 */
.L_x_12704:
        /* <DEDUP_REMOVED lines=14> */
.L_x_12707:
[----:B------:R-:W-:Y:S05]  /*9600*/  BSYNC.RECONVERGENT B3 ;  /* 0x0000000000037941 */ /* 0x000fea0003800200 */
.L_x_12706:
[----:B------:R-:W-:Y:S01]  /*9610*/  ISETP.GE.U32.AND P2, PT, R5, UR46, PT ;  /* 0x0000002e05007c0c */ /* 0x000fe2000bf46070 */
[----:B------:R-:W-:Y:S02]  /*9620*/  HFMA2 R11, -RZ, RZ, 0, 0 ;  /* 0x00000000ff0b7431 */ /* 0x000fe400000001ff */
[----:B------:R-:W-:Y:S01]  /*9630*/  IMAD R13, R2, UR42, RZ ;  /* 0x0000002a020d7c24 */ /* 0x000fe2000f8e02ff */
[----:B------:R-:W-:Y:S01]  /*9640*/  @!P0 R2UR UR4, R44 ;  /* 0x000000002c0482ca */ /* 0x000fe200000e0000 */
[----:B0-----:R-:W-:Y:S01]  /*9650*/  IMAD.MOV.U32 R10, RZ, RZ, R47 ;  /* 0x000000ffff0a7224 */ /* 0x001fe200078e002f */
[----:B------:R-:W-:Y:S01]  /*9660*/  ISETP.GE.AND.EX P2, PT, RZ, UR47, PT, P2 ;  /* 0x0000002fff007c0c */ /* 0x000fe2000bf46320 */
[C---:B------:R-:W-:Y:S01]  /*9670*/  IMAD R13, R0.reuse, UR43, R13 ;  /* 0x0000002b000d7c24 */ /* 0x040fe2000f8e020d */
[----:B------:R-:W-:Y:S02]  /*9680*/  @!P0 R2UR UR5, R45 ;  /* 0x000000002d0582ca */ /* 0x000fe400000e0000 */
[----:B------:R-:W-:Y:S01]  /*9690*/  ISETP.GE.U32.AND P1, PT, R3, UR46, PT ;  /* 0x0000002e03007c0c */ /* 0x000fe2000bf26070 */
[----:B------:R-:W-:Y:S01]  /*96a0*/  IMAD.WIDE.U32 R10, R0, UR42, R10 ;  /* 0x0000002a000a7c25 */ /* 0x000fe2000f8e000a */
[----:B------:R-:W-:-:S02]  /*96b0*/  ISETP.GE.U32.AND P3, PT, R7, UR46, PT ;  /* 0x0000002e07007c0c */ /* 0x000fc4000bf66070 */
[----:B------:R-:W-:Y:S01]  /*96c0*/  ISETP.GE.U32.AND P5, PT, R9, UR46, PT ;  /* 0x0000002e09007c0c */ /* 0x000fe2000bfa6070 */
[----:B------:R-:W-:Y:S01]  /*96d0*/  IMAD.IADD R11, R11, 0x1, R13 ;  /* 0x000000010b0b7824 */ /* 0x000fe200078e020d */
[----:B------:R-:W-:-:S03]  /*96e0*/  LEA R12, P6, R10, UR40, 0x2 ;  /* 0x000000280a0c7c11 */ /* 0x000fc6000f8c10ff */
[----:B------:R-:W-:Y:S02]  /*96f0*/  @!P2 R2UR UR8, R44 ;  /* 0x000000002c08a2ca */ /* 0x000fe400000e0000 */
[----:B------:R-:W-:Y:S02]  /*9700*/  @!P2 R2UR UR9, R45 ;  /* 0x000000002d09a2ca */ /* 0x000fe400000e0000 */
[----:B------:R-:W-:Y:S02]  /*9710*/  ISETP.GE.U32.AND P4, PT, R17, UR46, PT ;  /* 0x0000002e11007c0c */ /* 0x000fe4000bf86070 */
[----:B------:R-:W-:Y:S02]  /*9720*/  LEA.HI.X R13, R10, UR41, R11, 0x2, P6 ;  /* 0x000000290a0d7c11 */ /* 0x000fe4000b0f140b */
[----:B------:R-:W-:Y:S02]  /*9730*/  ISETP.GE.AND.EX P1, PT, RZ, UR47, PT, P1 ;  /* 0x0000002fff007c0c */ /* 0x000fe4000bf26310 */
[----:B------:R-:W-:Y:S01]  /*9740*/  ISETP.GE.AND.EX P3, PT, RZ, UR47, PT, P3 ;  /* 0x0000002fff007c0c */ /* 0x000fe2000bf66330 */
[----:B------:R-:W-:Y:S01]  /*9750*/  @!P0 STG.E desc[UR4][R12.64], R14 ;  /* 0x0000000e0c008986 */ /* 0x000fe2000c101904 */
[----:B------:R-:W-:-:S02]  /*9760*/  ISETP.GE.AND.EX P5, PT, RZ, UR47, PT, P5 ;  /* 0x0000002fff007c0c */ /* 0x000fc4000bfa6350 */
[----:B------:R-:W-:Y:S01]  /*9770*/  ISETP.GE.AND.EX P4, PT, RZ, UR47, PT, P4 ;  /* 0x0000002fff007c0c */ /* 0x000fe2000bf86340 */
[----:B------:R0:W-:Y:S01]  /*9780*/  @!P2 STG.E desc[UR8][R12.64+0x100], R8 ;  /* 0x000100080c00a986 */ /* 0x0001e2000c101908 */
[----:B------:R-:W-:Y:S02]  /*9790*/  ISETP.GE.U32.AND P0, PT, R23, UR46, PT ;  /* 0x0000002e17007c0c */ /* 0x000fe4000bf06070 */
[----:B------:R-:W-:Y:S02]  /*97a0*/  ISETP.GE.U32.AND P2, PT, R19, UR46, PT ;  /* 0x0000002e13007c0c */ /* 0x000fe4000bf46070 */
[----:B------:R-:W-:Y:S02]  /*97b0*/  ISETP.GE.AND.EX P0, PT, RZ, UR47, PT, P0 ;  /* 0x0000002fff007c0c */ /* 0x000fe4000bf06300 */
        /* <DEDUP_REMOVED lines=8> */
[----:B------:R-:W-:Y:S01]  /*9840*/  @!P4 R2UR UR15, R45 ;  /* 0x000000002d0fc2ca */ /* 0x000fe200000e0000 */
[----:B------:R1:W-:Y:S01]  /*9850*/  @!P1 STG.E desc[UR6][R12.64+0x80], R15 ;  /* 0x0000800f0c009986 */ /* 0x0003e2000c101906 */
[C---:B------:R-:W-:Y:S02]  /*9860*/  IADD3 R10, PT, PT, R47.reuse, 0x160, RZ ;  /* 0x000001602f0a7810 */ /* 0x040fe40007ffe0ff */
[----:B------:R-:W-:Y:S01]  /*9870*/  @!P0 R2UR UR8, R44 ;  /* 0x000000002c0882ca */ /* 0x000fe200000e0000 */
[----:B------:R1:W-:Y:S01]  /*9880*/  @!P3 STG.E desc[UR10][R12.64+0x180], R43 ;  /* 0x0001802b0c00b986 */ /* 0x0003e2000c10190a */
[----:B------:R-:W-:Y:S01]  /*9890*/  ISETP.GE.U32.AND P6, PT, R10, UR46, PT ;  /* 0x0000002e0a007c0c */ /* 0x000fe2000bfc6070 */
[----:B------:R-:W-:Y:S01]  /*98a0*/  VIADD R10, R47, 0x180 ;  /* 0x000001802f0a7836 */ /* 0x000fe20000000000 */
[----:B------:R-:W-:Y:S01]  /*98b0*/  @!P0 R2UR UR9, R45 ;  /* 0x000000002d0982ca */ /* 0x000fe200000e0000 */
[----:B------:R1:W-:Y:S01]  /*98c0*/  @!P5 STG.E desc[UR12][R12.64+0x200], R49 ;  /* 0x000200310c00d986 */ /* 0x0003e2000c10190c */
[----:B------:R-:W-:-:S02]  /*98d0*/  @!P2 R2UR UR4, R44 ;  /* 0x000000002c04a2ca */ /* 0x000fc400000e0000 */
[----:B------:R-:W-:Y:S01]  /*98e0*/  @!P2 R2UR UR5, R45 ;  /* 0x000000002d05a2ca */ /* 0x000fe200000e0000 */
[----:B------:R1:W-:Y:S01]  /*98f0*/  @!P4 STG.E desc[UR14][R12.64+0x280], R51 ;  /* 0x000280330c00c986 */ /* 0x0003e2000c10190e */
[----:B------:R-:W-:Y:S02]  /*9900*/  ISETP.GE.U32.AND P1, PT, R21, UR46, PT ;  /* 0x0000002e15007c0c */ /* 0x000fe4000bf26070 */
[----:B------:R-:W-:Y:S02]  /*9910*/  ISETP.GE.U32.AND P4, PT, R25, UR46, PT ;  /* 0x0000002e19007c0c */ /* 0x000fe4000bf86070 */
[----:B------:R-:W-:Y:S02]  /*9920*/  ISETP.GE.U32.AND P3, PT, R27, UR46, PT ;  /* 0x0000002e1b007c0c */ /* 0x000fe4000bf66070 */
[----:B------:R-:W-:Y:S01]  /*9930*/  ISETP.GE.U32.AND P5, PT, R10, UR46, PT ;  /* 0x0000002e0a007c0c */ /* 0x000fe2000bfa6070 */
[----:B------:R1:W-:Y:S01]  /*9940*/  @!P0 STG.E desc[UR8][R12.64+0x400], R59 ;  /* 0x0004003b0c008986 */ /* 0x0003e2000c101908 */
[----:B------:R-:W-:Y:S01]  /*9950*/  ISETP.GE.AND.EX P1, PT, RZ, UR47, PT, P1 ;  /* 0x0000002fff007c0c */ /* 0x000fe2000bf26310 */
        /* <DEDUP_REMOVED lines=8> */
[----:B------:R-:W-:Y:S02]  /*99e0*/  ISETP.GE.U32.AND P0, PT, R37, UR46, PT ;  /* 0x0000002e25007c0c */ /* 0x000fe4000bf06070 */
[----:B0-----:R-:W-:Y:S02]  /*99f0*/  IADD3 R8, PT, PT, R47, 0x1a0, RZ ;  /* 0x000001a02f087810 */ /* 0x001fe40007ffe0ff */
[----:B------:R-:W-:Y:S02]  /*9a00*/  ISETP.GE.AND.EX P0, PT, RZ, UR47, PT, P0 ;  /* 0x0000002fff007c0c */ /* 0x000fe4000bf06300 */
[C---:B------:R-:W-:Y:S02]  /*9a10*/  @!P1 R2UR UR6, R44.reuse ;  /* 0x000000002c0692ca */ /* 0x040fe400000e0000 */
        /* <DEDUP_REMOVED lines=8> */
[C---:B------:R-:W-:Y:S01]  /*9aa0*/  @!P5 R2UR UR16, R44.reuse ;  /* 0x000000002c10d2ca */ /* 0x040fe200000e0000 */
[----:B--2---:R-:W-:Y:S01]  /*9ab0*/  IMAD R11, R11, UR4, RZ ;  /* 0x000000040b0b7c24 */ /* 0x004fe2000f8e02ff */
        /* <DEDUP_REMOVED lines=44> */
.L_x_12626:
[----:B------:R-:W-:Y:S05]  /*9d80*/  EXIT ;  /* 0x000000000000794d */ /* 0x000fea0003800000 */
.L_x_12667:
[----:B------:R-:W-:Y:S01]  /*9d90*/  BSSY B1, `(.L_x_12709) ;  /* 0x0000007000017945 */ /* 0x000fe20003800000 */
[----:B------:R-:W-:Y:S01]  /*9da0*/  MOV R12, 0x10 ;  /* 0x00000010000c7802 */ /* 0x000fe20000000f00 */
[----:B------:R-:W-:Y:S01]  /*9db0*/  IMAD.MOV.U32 R11, RZ, RZ, 0x1f ;  /* 0x0000001fff0b7424 */ /* 0x000fe200078e00ff */
[----:B------:R-:W-:-:S07]  /*9dc0*/  MOV R15, 0xffffffff ;  /* 0xffffffff000f7802 */ /* 0x000fce0000000f00 */
[----:B0-----:R-:W-:Y:S05]  /*9dd0*/  WARPSYNC.COLLECTIVE R15, `(.L_x_12710) ;  /* 0x000000000f087348 */ /* 0x001fea0003c00000 */
[----:B------:R1:W2:Y:S02]  /*9de0*/  SHFL.BFLY P6, R14, R13, R12, R11 ;  /* 0x0c00000c0d0e7389 */ /* 0x0002a400000c000b */
[----:B012---:R-:W-:Y:S05]  /*9df0*/  ENDCOLLECTIVE ;  /* 0x000000000000791b */ /* 0x007fea0003800000 */
.L_x_12710:
[----:B------:R-:W-:Y:S05]  /*9e00*/  BSYNC B1 ;  /* 0x0000000000017941 */ /* 0x000fea0003800000 */
.L_x_12709:
        /* <DEDUP_REMOVED lines=8> */
.L_x_12711:
[----:B------:R-:W-:Y:S01]  /*9e90*/  IMAD.MOV.U32 R12, RZ, RZ, 0x4 ;  /* 0x00000004ff0c7424 */ /* 0x000fe200078e00ff */
[----:B------:R-:W-:-:S04]  /*9ea0*/  FMNMX R38, R13, R14, !PT ;  /* 0x0000000e0d267209 */ /* 0x000fc80007800000 */
[----:B------:R-:W-:-:S07]  /*9eb0*/  MOV R13, R38 ;  /* 0x00000026000d7202 */ /* 0x000fce0000000f00 */
[----:B------:R-:W-:Y:S05]  /*9ec0*/  WARPSYNC.COLLECTIVE R15, `(.L_x_12712) ;  /* 0x000000000f087348 */ /* 0x000fea0003c00000 */
[----:B------:R0:W1:Y:S02]  /*9ed0*/  SHFL.BFLY P6, R14, R13, R12, R11 ;  /* 0x0c00000c0d0e7389 */ /* 0x00006400000c000b */
[----:B01----:R-:W-:Y:S05]  /*9ee0*/  ENDCOLLECTIVE ;  /* 0x000000000000791b */ /* 0x003fea0003800000 */
.L_x_12712:
[----:B------:R-:W-:Y:S01]  /*9ef0*/  IMAD.MOV.U32 R12, RZ, RZ, 0x2 ;  /* 0x00000002ff0c7424 */ /* 0x000fe200078e00ff */
[----:B------:R-:W-:-:S04]  /*9f00*/  FMNMX R39, R38, R14, !PT ;  /* 0x0000000e26277209 */ /* 0x000fc80007800000 */
[----:B------:R-:W-:-:S07]  /*9f10*/  MOV R13, R39 ;  /* 0x00000027000d7202 */ /* 0x000fce0000000f00 */
[----:B------:R-:W-:Y:S05]  /*9f20*/  WARPSYNC.COLLECTIVE R15, `(.L_x_12713) ;  /* 0x000000000f087348 */ /* 0x000fea0003c00000 */
[----:B------:R0:W1:Y:S02]  /*9f30*/  SHFL.BFLY P6, R14, R13, R12, R11 ;  /* 0x0c00000c0d0e7389 */ /* 0x00006400000c000b */
[----:B01----:R-:W-:Y:S05]  /*9f40*/  ENDCOLLECTIVE ;  /* 0x000000000000791b */ /* 0x003fea0003800000 */
.L_x_12713:
[----:B------:R-:W-:Y:S01]  /*9f50*/  IMAD.MOV.U32 R12, RZ, RZ, 0x1 ;  /* 0x00000001ff0c7424 */ /* 0x000fe200078e00ff */
[----:B------:R-:W-:-:S04]  /*9f60*/  FMNMX R40, R39, R14, !PT ;  /* 0x0000000e27287209 */ /* 0x000fc80007800000 */
[----:B------:R-:W-:-:S07]  /*9f70*/  MOV R13, R40 ;  /* 0x00000028000d7202 */ /* 0x000fce0000000f00 */
[----:B------:R-:W-:Y:S05]  /*9f80*/  WARPSYNC.COLLECTIVE R15, `(.L_x_12714) ;  /* 0x000000000f087348 */ /* 0x000fea0003c00000 */
[----:B------:R0:W1:Y:S02]  /*9f90*/  SHFL.BFLY P6, R14, R13, R12, R11 ;  /* 0x0c00000c0d0e7389 */ /* 0x00006400000c000b */
[----:B01----:R-:W-:Y:S05]  /*9fa0*/  ENDCOLLECTIVE ;  /* 0x000000000000791b */ /* 0x003fea0003800000 */
.L_x_12714:
[----:B------:R-:W-:Y:S01]  /*9fb0*/  HFMA2 R15, -RZ, RZ, 0.96630859375, -0.0022525787353515625 ;  /* 0x3bbb989dff0f7431 */ /* 0x000fe200000001ff */
        /* <DEDUP_REMOVED lines=51> */
[----:B------:R-:W-:Y:S01]  /*a2f0*/  FFMA R41, R10, 1.925963033500011079e-08, R41 ;  /* 0x32a570600a297823 */ /* 0x000fe20000000029 */
        /* <DEDUP_REMOVED lines=8> */
[----:B-1----:R-:W-:Y:S01]  /*a380*/  FMUL R4, R4, R41 ;  /* 0x0000002904047220 */ /* 0x002fe20000400000 */
[----:B------:R-:W-:-:S04]  /*a390*/  FADD R41, R14, -12583039 ;  /* 0xcb40007f0e297421 */ /* 0x000fc80000000000 */
[----:B------:R-:W0:Y:S01]  /*a3a0*/  MUFU.EX2 R39, R39 ;  /* 0x0000002700277308 */ /* 0x000e220000000800 */
[----:B------:R-:W-:Y:S02]  /*a3b0*/  IMAD.SHL.U32 R14, R14, 0x800000, RZ ;  /* 0x008000000e0e7824 */ /* 0x000fe400078e00ff */
        /* <DEDUP_REMOVED lines=44> */
[----:B------:R-:W-:Y:S01]  /*a680*/  FFMA.SAT R14, R46, R15, 0.5 ;  /* 0x3f0000002e0e7423 */ /* 0x000fe2000000200f */
        /* <DEDUP_REMOVED lines=62> */
[----:B------:R-:W-:Y:S01]  /*aa70*/  SHF.L.U32 R12, R12, 0x17, RZ ;  /* 0x000000170c0c7819 */ /* 0x000fe200000006ff */
[----:B------:R-:W-:Y:S02]  /*aa80*/  IMAD.SHL.U32 R32, R43, 0x800000, RZ ;  /* 0x008000002b207824 */ /* 0x000fe400078e00ff */
        /* <DEDUP_REMOVED lines=34> */
.L_x_12715:
[----:B------:R-:W-:Y:S02]  /*acb0*/  HFMA2 R12, -RZ, RZ, 0, 4.76837158203125e-07 ;  /* 0x00000008ff0c7431 */ /* 0x000fe400000001ff */
[----:B------:R-:W-:-:S04]  /*acc0*/  FADD R43, R13, R14 ;  /* 0x0000000e0d2b7221 */ /* 0x000fc80000000000 */
[----:B------:R-:W-:-:S07]  /*acd0*/  IMAD.MOV.U32 R13, RZ, RZ, R43 ;  /* 0x000000ffff0d7224 */ /* 0x000fce00078e002b */
[----:B------:R-:W-:Y:S05]  /*ace0*/  WARPSYNC.COLLECTIVE R15, `(.L_x_12716) ;  /* 0x000000000f087348 */ /* 0x000fea0003c00000 */
[----:B------:R0:W1:Y:S02]  /*acf0*/  SHFL.BFLY P6, R14, R13, R12, R11 ;  /* 0x0c00000c0d0e7389 */ /* 0x00006400000c000b */
[----:B01----:R-:W-:Y:S05]  /*ad00*/  ENDCOLLECTIVE ;  /* 0x000000000000791b */ /* 0x003fea0003800000 */
.L_x_12716:
[----:B------:R-:W-:Y:S01]  /*ad10*/  MOV R12, 0x4 ;  /* 0x00000004000c7802 */ /* 0x000fe20000000f00 */
[----:B------:R-:W-:-:S04]  /*ad20*/  FADD R46, R43, R14 ;  /* 0x0000000e2b2e7221 */ /* 0x000fc80000000000 */
[----:B------:R-:W-:-:S07]  /*ad30*/  IMAD.MOV.U32 R13, RZ, RZ, R46 ;  /* 0x000000ffff0d7224 */ /* 0x000fce00078e002e */
[----:B------:R-:W-:Y:S05]  /*ad40*/  WARPSYNC.COLLECTIVE R15, `(.L_x_12717) ;  /* 0x000000000f087348 */ /* 0x000fea0003c00000 */
[----:B------:R0:W1:Y:S02]  /*ad50*/  SHFL.BFLY P6, R14, R13, R12, R11 ;  /* 0x0c00000c0d0e7389 */ /* 0x00006400000c000b */
[----:B01----:R-:W-:Y:S05]  /*ad60*/  ENDCOLLECTIVE ;  /* 0x000000000000791b */ /* 0x003fea0003800000 */
.L_x_12717:
[----:B------:R-:W-:Y:S02]  /*ad70*/  HFMA2 R12, -RZ, RZ, 0, 1.1920928955078125e-07 ;  /* 0x00000002ff0c7431 */ /* 0x000fe400000001ff */
[----:B------:R-:W-:-:S04]  /*ad80*/  FADD R48, R46, R14 ;  /* 0x0000000e2e307221 */ /* 0x000fc80000000000 */
[----:B------:R-:W-:-:S07]  /*ad90*/  IMAD.MOV.U32 R13, RZ, RZ, R48 ;  /* 0x000000ffff0d7224 */ /* 0x000fce00078e0030 */
[----:B------:R-:W-:Y:S05]  /*ada0*/  WARPSYNC.COLLECTIVE R15, `(.L_x_12718) ;  /* 0x000000000f087348 */ /* 0x000fea0003c00000 */
[----:B------:R0:W1:Y:S02]  /*adb0*/  SHFL.BFLY P6, R14, R13, R12, R11 ;  /* 0x0c00000c0d0e7389 */ /* 0x00006400000c000b */
[----:B01----:R-:W-:Y:S05]  /*adc0*/  ENDCOLLECTIVE ;  /* 0x000000000000791b */ /* 0x003fea0003800000 */
.L_x_12718:
[----:B------:R-:W-:Y:S01]  /*add0*/  MOV R12, 0x1 ;  /* 0x00000001000c7802 */ /* 0x000fe20000000f00 */
[----:B------:R-:W-:-:S04]  /*ade0*/  FADD R49, R48, R14 ;  /* 0x0000000e30317221 */ /* 0x000fc80000000000 */
[----:B------:R-:W-:-:S07]  /*adf0*/  IMAD.MOV.U32 R13, RZ, RZ, R49 ;  /* 0x000000ffff0d7224 */ /* 0x000fce00078e0031 */
[----:B------:R-:W-:Y:S05]  /*ae00*/  WARPSYNC.COLLECTIVE R15, `(.L_x_12719) ;  /* 0x000000000f087348 */ /* 0x000fea0003c00000 */
[----:B------:R0:W1:Y:S02]  /*ae10*/  SHFL.BFLY P6, R14, R13, R12, R11 ;  /* 0x0c00000c0d0e7389 */ /* 0x00006400000c000b */
[----:B01----:R-:W-:Y:S05]  /*ae20*/  ENDCOLLECTIVE ;  /* 0x000000000000791b */ /* 0x003fea0003800000 */
.L_x_12719:
[----:B------:R-:W-:Y:S05]  /*ae30*/  BRA `(.L_x_12720) ;  /* 0xffffffd400447947 */ /* 0x000fea000383ffff */
        .weak           $__internal_187_$__cuda_sm3x_div_rn_noftz_f32_slowpath
        .type           $__internal_187_$__cuda_sm3x_div_rn_noftz_f32_slowpath,@function
        .size           $__internal_187_$__cuda_sm3x_div_rn_noftz_f32_slowpath,(.L_x_37564 - $__internal_187_$__cuda_sm3x_div_rn_noftz_f32_slowpath)
$__internal_187_$__cuda_sm3x_div_rn_noftz_f32_slowpath:
        /* <DEDUP_REMOVED lines=37> */
.L_x_12722:
        /* <DEDUP_REMOVED lines=51> */
.L_x_12729:
[----:B------:R-:W-:-:S04]  /*b3c0*/  LOP3.LUT R50, R50, 0x80000000, RZ, 0xc0, !PT ;  /* 0x8000000032327812 */ /* 0x000fc800078ec0ff */
[----:B------:R-:W-:Y:S01]  /*b3d0*/  LOP3.LUT R50, R50, 0x7f800000, RZ, 0xfc, !PT ;  /* 0x7f80000032327812 */ /* 0x000fe200078efcff */
[----:B------:R-:W-:Y:S06]  /*b3e0*/  BRA `(.L_x_12730) ;  /* 0x0000000000047947 */ /* 0x000fec0003800000 */
.L_x_12728:
[----:B------:R-:W-:-:S07]  /*b3f0*/  LEA R50, R13, R50, 0x17 ;  /* 0x000000320d327211 */ /* 0x000fce00078eb8ff */
.L_x_12730:
[----:B------:R-:W-:Y:S05]  /*b400*/  BSYNC.RECONVERGENT B2 ;  /* 0x0000000000027941 */ /* 0x000fea0003800200 */
.L_x_12727:
[----:B------:R-:W-:Y:S05]  /*b410*/  BRA `(.L_x_12731) ;  /* 0x0000000000207947 */ /* 0x000fea0003800000 */
.L_x_12726:
[----:B------:R-:W-:-:S04]  /*b420*/  LOP3.LUT R11, R11, 0x80000000, R48, 0x48, !PT ;  /* 0x800000000b0b7812 */ /* 0x000fc800078e4830 */
[----:B------:R-:W-:Y:S01]  /*b430*/  LOP3.LUT R50, R11, 0x7f800000, RZ, 0xfc, !PT ;  /* 0x7f8000000b327812 */ /* 0x000fe200078efcff */
[----:B------:R-:W-:Y:S06]  /*b440*/  BRA `(.L_x_12731) ;  /* 0x0000000000147947 */ /* 0x000fec0003800000 */
.L_x_12725:
[----:B------:R-:W-:Y:S01]  /*b450*/  LOP3.LUT R50, R11, 0x80000000, R48, 0x48, !PT ;  /* 0x800000000b327812 */ /* 0x000fe200078e4830 */
[----:B------:R-:W-:Y:S06]  /*b460*/  BRA `(.L_x_12731) ;  /* 0x00000000000c7947 */ /* 0x000fec0003800000 */
.L_x_12724:
[----:B------:R-:W0:Y:S01]  /*b470*/  MUFU.RSQ R50, -QNAN ;  /* 0xffc0000000327908 */ /* 0x000e220000001400 */
[----:B------:R-:W-:Y:S05]  /*b480*/  BRA `(.L_x_12731) ;  /* 0x0000000000047947 */ /* 0x000fea0003800000 */
.L_x_12723:
[----:B------:R-:W-:-:S07]  /*b490*/  FADD.FTZ R50, R22, R11 ;  /* 0x0000000b16327221 */ /* 0x000fce0000010000 */
.L_x_12731:
[----:B------:R-:W-:Y:S05]  /*b4a0*/  BSYNC.RECONVERGENT B1 ;  /* 0x0000000000017941 */ /* 0x000fea0003800200 */
.L_x_12721:
[----:B------:R-:W-:Y:S02]  /*b4b0*/  HFMA2 R13, -RZ, RZ, 0, 0 ;  /* 0x00000000ff0d7431 */ /* 0x000fe400000001ff */
[----:B------:R-:W-:-:S04]  /*b4c0*/  IMAD.MOV.U32 R12, RZ, RZ, R46 ;  /* 0x000000ffff0c7224 */ /* 0x000fc800078e002e */
[----:B0-----:R-:W-:Y:S05]  /*b4d0*/  RET.REL.NODEC R12 `(_Z15SoftmaxWarpImplI22BroadcastScaleMaskLoadIffbLm3EiE11DirectStoreIffEfLi1ELi20ELi32ELi1ELb1EL9Algorithm0EEvT_T0_ll) ;  /* 0xffffff480cc87950 */ /* 0x001fea0003c3ffff */
.L_x_12732:
        /* <DEDUP_REMOVED lines=10> */
.L_x_37564:


//--------------------- .text._Z15SoftmaxWarpImplI22BroadcastScaleMaskLoadIffbLm3EiE11DirectStoreIffEfLi1ELi20ELi32ELi1ELb0EL9Algorithm0EEvT_T0_ll --------------------------
	.section	.text._Z15SoftmaxWarpImplI22BroadcastScaleMaskLoadIffbLm3EiE11DirectStoreIffEfLi1ELi20ELi32ELi1ELb0EL9Algorithm0EEvT_T0_ll,"ax",@progbits
	.align	128
        .global         _Z15SoftmaxWarpImplI22BroadcastScaleMaskLoadIffbLm3EiE11DirectStoreIffEfLi1ELi20ELi32ELi1ELb0EL9Algorithm0EEvT_T0_ll
        .type           _Z15SoftmaxWarpImplI22BroadcastScaleMaskLoadIffbLm3EiE11DirectStoreIffEfLi1ELi20ELi32ELi1ELb0EL9Algorithm0EEvT_T0_ll,@function
        .size           _Z15SoftmaxWarpImplI22BroadcastScaleMaskLoadIffbLm3EiE11DirectStoreIffEfLi1ELi20ELi32ELi1ELb0EL9Algorithm0EEvT_T0_ll,(.L_x_37565 - _Z15SoftmaxWarpImplI22BroadcastScaleMaskLoadIffbLm3EiE11DirectStoreIffEfLi1ELi20ELi32ELi1ELb0EL9Algorithm0EEvT_T0_ll)
        .other          _Z15SoftmaxWarpImplI22BroadcastScaleMaskLoadIffbLm3EiE11DirectStoreIffEfLi1ELi20ELi32ELi1ELb0EL9Algorithm0EEvT_T0_ll,@"STO_CUDA_ENTRY STV_DEFAULT"
_Z15SoftmaxWarpImplI22BroadcastScaleMaskLoadIffbLm3EiE11DirectStoreIffEfLi1ELi20ELi32ELi1ELb0EL9Algorithm0EEvT_T0_ll:
.text._Z15SoftmaxWarpImplI22BroadcastScaleMaskLoadIffbLm3EiE11DirectStoreIffEfLi1ELi20ELi32ELi1ELb0EL9Algorithm0EEvT_T0_ll:
        /* <DEDUP_REMOVED lines=29> */
.L_x_12733:
        /* <DEDUP_REMOVED lines=14> */
.L_x_12776:
[----:B--2---:R-:W-:Y:S01]  /*02b0*/  IABS R0, UR49 ;  /* 0x0000003100007c13 */ /* 0x004fe20008000000 */
[----:B------:R-:W-:Y:S01]  /*02c0*/  UMOV UR4, URZ ;  /* 0x000000ff00047c82 */ /* 0x000fe20008000000 */
[----:B-1----:R-:W-:Y:S01]  /*02d0*/  R2UR UR10, R26 ;  /* 0x000000001a0a72ca */ /* 0x002fe200000e0000 */
[----:B0-----:R-:W1:Y:S01]  /*02e0*/  LDC.64 R30, c[0x0][0x390] ;  /* 0x0000e400ff1e7b82 */ /* 0x001e620000000a00 */
[----:B------:R-:W-:Y:S01]  /*02f0*/  R2UR UR8, R0 ;  /* 0x00000000000872ca */ /* 0x000fe200000e0000 */
[----:B0-----:R-:W-:-:S04]  /*0300*/  IMAD R0, R33, UR48, R34 ;  /* 0x0000003021007c24 */ /* 0x001fc8000f8e0222 */
[C---:B------:R-:W-:Y:S01]  /*0310*/  VIADD R23, R0.reuse, 0x40 ;  /* 0x0000004000177836 */ /* 0x040fe20000000000 */
[C---:B------:R-:W-:Y:S01]  /*0320*/  IADD3 R15, PT, PT, R0.reuse, 0x20, RZ ;  /* 0x00000020000f7810 */ /* 0x040fe20007ffe0ff */
[----:B------:R-:W0:Y:S01]  /*0330*/  LDC.64 R36, c[0x0][0x398] ;  /* 0x0000e600ff247b82 */ /* 0x000e220000000a00 */
[----:B------:R-:W-:Y:S02]  /*0340*/  IADD3 R16, PT, PT, R0, 0x60, RZ ;  /* 0x0000006000107810 */ /* 0x000fe40007ffe0ff */
[----:B------:R-:W-:Y:S02]  /*0350*/  IABS R4, R15 ;  /* 0x0000000f00047213 */ /* 0x000fe40000000000 */
[----:B------:R-:W-:Y:S01]  /*0360*/  IABS R7, R23 ;  /* 0x0000001700077213 */ /* 0x000fe20000000000 */
[----:B------:R-:W2:Y:S01]  /*0370*/  I2F.RP R2, UR8 ;  /* 0x0000000800027d06 */ /* 0x000ea20008209400 */
[----:B------:R-:W-:Y:S02]  /*0380*/  IABS R8, R16 ;  /* 0x0000001000087213 */ /* 0x000fe40000000000 */
[----:B------:R-:W-:-:S04]  /*0390*/  LOP3.LUT R6, R23, UR49, RZ, 0x3c, !PT ;  /* 0x0000003117067c12 */ /* 0x000fc8000f8e3cff */
[----:B------:R-:W-:Y:S02]  /*03a0*/  ISETP.GE.AND P1, PT, R6, RZ, PT ;  /* 0x000000ff0600720c */ /* 0x000fe40003f26270 */
[----:B------:R-:W-:-:S04]  /*03b0*/  LOP3.LUT R6, R16, UR49, RZ, 0x3c, !PT ;  /* 0x0000003110067c12 */ /* 0x000fc8000f8e3cff */
[----:B------:R-:W-:Y:S01]  /*03c0*/  ISETP.GE.AND P0, PT, R6, RZ, PT ;  /* 0x000000ff0600720c */ /* 0x000fe20003f06270 */
[----:B--2---:R-:W2:Y:S01]  /*03d0*/  MUFU.RCP R2, R2 ;  /* 0x0000000200027308 */ /* 0x004ea20000001000 */
[----:B------:R-:W-:-:S04]  /*03e0*/  IADD3 R6, PT, PT, R0, 0x80, RZ ;  /* 0x0000008000067810 */ /* 0x000fc80007ffe0ff */
[----:B------:R-:W-:Y:S01]  /*03f0*/  IABS R21, R6 ;  /* 0x0000000600157213 */ /* 0x000fe20000000000 */
        /* <DEDUP_REMOVED lines=13> */
[----:B------:R-:W-:Y:S02]  /*04d0*/  IMAD.MOV R2, RZ, RZ, -R17 ;  /* 0x000000ffff027224 */ /* 0x000fe400078e0a11 */
[----:B------:R-:W-:Y:S01]  /*04e0*/  IMAD R4, R3, UR8, R4 ;  /* 0x0000000803047c24 */ /* 0x000fe2000f8e0204 */
[----:B------:R-:W-:Y:S01]  /*04f0*/  LOP3.LUT R3, R15, UR49, RZ, 0x3c, !PT ;  /* 0x000000310f037c12 */ /* 0x000fe2000f8e3cff */
[----:B------:R-:W-:Y:S02]  /*0500*/  IMAD R7, R2, UR8, R7 ;  /* 0x0000000802077c24 */ /* 0x000fe4000f8e0207 */
[----:B------:R-:W2:Y:S01]  /*0510*/  I2F.RP R2, UR9 ;  /* 0x0000000900027d06 */ /* 0x000ea20008209400 */
        /* <DEDUP_REMOVED lines=9> */
[----:B--2---:R2:W3:Y:S01]  /*05b0*/  MUFU.RCP R3, R2 ;  /* 0x0000000200037308 */ /* 0x0044e20000001000 */
[----:B------:R-:W-:Y:S01]  /*05c0*/  @!P4 IADD3 R5, PT, PT, R5, 0x1, RZ ;  /* 0x000000010505c810 */ /* 0x000fe20007ffe0ff */
[----:B------:R-:W-:Y:S01]  /*05d0*/  @!P6 VIADD R7, R7, -UR8 ;  /* 0x800000080707ec36 */ /* 0x000fe20008000000 */
[----:B------:R-:W-:Y:S02]  /*05e0*/  ISETP.GE.U32.AND P3, PT, R4, UR8, PT ;  /* 0x0000000804007c0c */ /* 0x000fe4000bf66070 */
[----:B------:R-:W-:Y:S02]  /*05f0*/  SHF.R.S64 R4, RZ, 0x1e, R15 ;  /* 0x0000001eff047819 */ /* 0x000fe4000000100f */
[----:B------:R-:W-:-:S02]  /*0600*/  ISETP.GE.U32.AND P5, PT, R7, UR8, PT ;  /* 0x0000000807007c0c */ /* 0x000fc4000bfa6070 */
[----:B------:R-:W-:Y:S01]  /*0610*/  @!P6 IADD3 R17, PT, PT, R17, 0x1, RZ ;  /* 0x000000011111e810 */ /* 0x000fe20007ffe0ff */
[----:B------:R-:W-:Y:S01]  /*0620*/  IMAD R21, R12, UR8, R21 ;  /* 0x000000080c157c24 */ /* 0x000fe2000f8e0215 */
[----:B--2---:R-:W-:Y:S01]  /*0630*/  IADD3 R2, P4, PT, R4, UR36, RZ ;  /* 0x0000002404027c10 */ /* 0x004fe2000ff9e0ff */
[----:B------:R-:W-:Y:S01]  /*0640*/  VIADD R7, R0, 0xa0 ;  /* 0x000000a000077836 */ /* 0x000fe20000000000 */
[----:B------:R-:W-:-:S03]  /*0650*/  LOP3.LUT R9, R6, UR49, RZ, 0x3c, !PT ;  /* 0x0000003106097c12 */ /* 0x000fc6000f8e3cff */
[----:B------:R-:W-:Y:S01]  /*0660*/  @P3 VIADD R5, R5, 0x1 ;  /* 0x0000000105053836 */ /* 0x000fe20000000000 */
[----:B------:R-:W-:Y:S02]  /*0670*/  ISETP.LT.U32.AND P3, PT, R8, UR8, PT ;  /* 0x0000000808007c0c */ /* 0x000fe4000bf61070 */
[----:B---3--:R-:W-:Y:S01]  /*0680*/  IADD3 R4, PT, PT, R3, 0xffffffe, RZ ;  /* 0x0ffffffe03047810 */ /* 0x008fe20007ffe0ff */
[----:B------:R-:W-:Y:S01]  /*0690*/  IMAD.MOV.U32 R10, RZ, RZ, R5 ;  /* 0x000000ffff0a7224 */ /* 0x000fe200078e0005 */
[----:B------:R-:W-:Y:S02]  /*06a0*/  SHF.R.S64 R5, RZ, 0x1e, R23 ;  /* 0x0000001eff057819 */ /* 0x000fe40000001017 */
[----:B------:R2:W3:Y:S01]  /*06b0*/  F2I.FTZ.U32.TRUNC.NTZ R11, R4 ;  /* 0x00000004000b7305 */ /* 0x0004e2000021f000 */
[----:B------:R-:W-:Y:S01]  /*06c0*/  LEA.HI.X.SX32 R3, R15, UR37, 0x2, P4 ;  /* 0x000000250f037c11 */ /* 0x000fe2000a0f16ff */
[----:B------:R-:W-:Y:S01]  /*06d0*/  @!P2 IMAD.MOV R10, RZ, RZ, -R10 ;  /* 0x000000ffff0aa224 */ /* 0x000fe200078e0a0a */
[----:B------:R-:W-:-:S02]  /*06e0*/  @P5 IADD3 R17, PT, PT, R17, 0x1, RZ ;  /* 0x0000000111115810 */ /* 0x000fc40007ffe0ff */
[----:B------:R-:W-:Y:S02]  /*06f0*/  ISETP.GE.AND P2, PT, R9, RZ, PT ;  /* 0x000000ff0900720c */ /* 0x000fe40003f46270 */
[----:B------:R-:W-:Y:S01]  /*0700*/  @!P3 VIADD R8, R8, -UR8 ;  /* 0x800000080808bc36 */ /* 0x000fe20008000000 */
[----:B------:R4:W5:Y:S01]  /*0710*/  LDG.E R9, desc[UR4][R2.64] ;  /* 0x0000000402097981 */ /* 0x000962000c1e1900 */
[----:B--2---:R-:W-:Y:S02]  /*0720*/  IADD3 R4, P6, PT, R5, UR36, RZ ;  /* 0x0000002405047c10 */ /* 0x004fe4000ffde0ff */
[----:B------:R-:W-:Y:S02]  /*0730*/  R2UR UR11, R27 ;  /* 0x000000001b0b72ca */ /* 0x000fe400000e0000 */
[----:B------:R-:W-:Y:S02]  /*0740*/  ISETP.GE.U32.AND P5, PT, R8, UR8, PT ;  /* 0x0000000808007c0c */ /* 0x000fe4000bfa6070 */
[----:B------:R-:W-:-:S02]  /*0750*/  LEA.HI.X.SX32 R5, R23, UR37, 0x2, P6 ;  /* 0x0000002517057c11 */ /* 0x000fc4000b0f16ff */
[----:B------:R-:W-:Y:S02]  /*0760*/  ISETP.LT.U32.AND P6, PT, R21, UR8, PT ;  /* 0x0000000815007c0c */ /* 0x000fe4000bfc1070 */
[----:B----4-:R-:W-:Y:S01]  /*0770*/  IABS R3, R7 ;  /* 0x0000000700037213 */ /* 0x010fe20000000000 */
[----:B------:R-:W-:Y:S01]  /*0780*/  @!P3 VIADD R18, R18, 0x1 ;  /* 0x000000011212b836 */ /* 0x000fe20000000000 */
[----:B---3--:R-:W-:Y:S02]  /*0790*/  R2UR UR5, R11 ;  /* 0x000000000b0572ca */ /* 0x008fe400000e0000 */
[----:B------:R-:W-:Y:S01]  /*07a0*/  ISETP.NE.AND P3, PT, RZ, UR49, PT ;  /* 0x00000031ff007c0c */ /* 0x000fe2000bf65270 */
[----:B------:R-:W-:Y:S01]  /*07b0*/  IMAD.HI.U32 R8, R3, UR7, RZ ;  /* 0x0000000703087c27 */ /* 0x000fe2000f8e00ff */
[----:B------:R-:W-:Y:S01]  /*07c0*/  LOP3.LUT R11, RZ, UR49, RZ, 0x33, !PT ;  /* 0x00000031ff0b7c12 */ /* 0x000fe2000f8e33ff */
[----:B------:R2:W3:Y:S01]  /*07d0*/  LDG.E R14, desc[UR10][R4.64] ;  /* 0x0000000a040e7981 */ /* 0x0004e2000c1e1900 */
[----:B------:R-:W-:-:S02]  /*07e0*/  SHF.R.S64 R12, RZ, 0x1e, R16 ;  /* 0x0000001eff0c7819 */ /* 0x000fc40000001010 */
[----:B------:R-:W-:Y:S02]  /*07f0*/  LOP3.LUT R13, R7, UR49, RZ, 0x3c, !PT ;  /* 0x00000031070d7c12 */ /* 0x000fe4000f8e3cff */
[----:B------:R-:W-:Y:S02]  /*0800*/  @P5 IADD3 R18, PT, PT, R18, 0x1, RZ ;  /* 0x0000000112125810 */ /* 0x000fe40007ffe0ff */
[----:B------:R-:W-:Y:S01]  /*0810*/  SEL R19, R11, R10, !P3 ;  /* 0x0000000a0b137207 */ /* 0x000fe20005800000 */
[----:B------:R-:W-:Y:S01]  /*0820*/  IMAD.MOV R10, RZ, RZ, -R8 ;  /* 0x000000ffff0a7224 */ /* 0x000fe200078e0a08 */
[----:B------:R-:W-:Y:S02]  /*0830*/  IADD3 R12, P5, PT, R12, UR36, RZ ;  /* 0x000000240c0c7c10 */ /* 0x000fe4000ffbe0ff */
[----:B------:R-:W-:Y:S01]  /*0840*/  @!P6 IADD3 R21, PT, PT, R21, -UR8, RZ ;  /* 0x800000081515ec10 */ /* 0x000fe2000fffe0ff */
[----:B------:R-:W-:Y:S01]  /*0850*/  IMAD R3, R10, UR8, R3 ;  /* 0x000000080a037c24 */ /* 0x000fe2000f8e0203 */
[----:B------:R-:W-:-:S02]  /*0860*/  ISETP.GE.AND P4, PT, R13, RZ, PT ;  /* 0x000000ff0d00720c */ /* 0x000fc40003f86270 */
[----:B------:R-:W-:Y:S02]  /*0870*/  LEA.HI.X.SX32 R13, R16, UR37, 0x2, P5 ;  /* 0x00000025100d7c11 */ /* 0x000fe4000a8f16ff */
[----:B------:R-:W-:Y:S02]  /*0880*/  ISETP.GE.U32.AND P5, PT, R21, UR8, PT ;  /* 0x0000000815007c0c */ /* 0x000fe4000bfa6070 */
[----:B------:R-:W-:Y:S01]  /*0890*/  @!P1 IADD3 R17, PT, PT, -R17, RZ, RZ ;  /* 0x000000ff11119210 */ /* 0x000fe20007ffe1ff */
[----:B------:R-:W-:Y:S01]  /*08a0*/  IMAD.MOV R2, RZ, RZ, -R19 ;  /* 0x000000ffff027224 */ /* 0x000fe200078e0a13 */
[----:B------:R-:W-:Y:S01]  /*08b0*/  UIADD3 UR6, UPT, UPT, URZ, -UR5, URZ ;  /* 0x80000005ff067290 */ /* 0x000fe2000fffe0ff */
[----:B------:R-:W-:Y:S01]  /*08c0*/  @!P0 IMAD.MOV R18, RZ, RZ, -R18 ;  /* 0x000000ffff128224 */ /* 0x000fe200078e0a12 */
[----:B------:R-:W-:Y:S01]  /*08d0*/  ISETP.LT.U32.AND P0, PT, R3, UR8, PT ;  /* 0x0000000803007c0c */ /* 0x000fe2000bf01070 */
[----:B------:R-:W-:Y:S01]  /*08e0*/  UMOV UR4, URZ ;  /* 0x000000ff00047c82 */ /* 0x000fe20008000000 */
[C---:B--2---:R-:W-:Y:S01]  /*08f0*/  SEL R4, R11.reuse, R17, !P3 ;  /* 0x000000110b047207 */ /* 0x044fe20005800000 */
[----:B------:R-:W-:Y:S01]  /*0900*/  IMAD R15, R2, UR49, R15 ;  /* 0x00000031020f7c24 */ /* 0x000fe2000f8e020f */
[----:B------:R-:W-:Y:S01]  /*0910*/  SEL R2, R11, R18, !P3 ;  /* 0x000000120b027207 */ /* 0x000fe20005800000 */
[----:B------:R2:W4:Y:S01]  /*0920*/  LDG.E R10, desc[UR10][R12.64] ;  /* 0x0000000a0c0a7981 */ /* 0x000522000c1e1900 */
[----:B------:R-:W-:Y:S01]  /*0930*/  @!P6 IADD3 R20, PT, PT, R20, 0x1, RZ ;  /* 0x000000011414e810 */ /* 0x000fe20007ffe0ff */
[----:B------:R-:W-:Y:S01]  /*0940*/  IMAD.MOV R18, RZ, RZ, -R4 ;  /* 0x000000ffff127224 */ /* 0x000fe200078e0a04 */
[----:B------:R-:W-:-:S02]  /*0950*/  UIMAD UR6, UR6, UR9, URZ ;  /* 0x00000009060672a4 */ /* 0x000fc4000f8e02ff */
[----:B------:R-:W-:Y:S01]  /*0960*/  @P5 IADD3 R20, PT, PT, R20, 0x1, RZ ;  /* 0x0000000114145810 */ /* 0x000fe20007ffe0ff */
[----:B------:R-:W-:Y:S01]  /*0970*/  IMAD R23, R18, UR49, R23 ;  /* 0x0000003112177c24 */ /* 0x000fe2000f8e0217 */
[----:B------:R-:W-:Y:S01]  /*0980*/  UIMAD.WIDE.U32 UR4, UR5, UR6, UR4 ;  /* 0x00000006050472a5 */ /* 0x000fe2000f8e0004 */
[----:B------:R-:W-:Y:S01]  /*0990*/  @!P0 VIADD R3, R3, -UR8 ;  /* 0x8000000803038c36 */ /* 0x000fe20008000000 */
[----:B------:R-:W-:Y:S02]  /*09a0*/  MOV R18, R20 ;  /* 0x0000001400127202 */ /* 0x000fe40000000f00 */
[----:B--2---:R-:W-:Y:S02]  /*09b0*/  IABS R13, R23 ;  /* 0x00000017000d7213 */ /* 0x004fe40000000000 */
[----:B------:R-:W-:Y:S02]  /*09c0*/  IABS R17, R15 ;  /* 0x0000000f00117213 */ /* 0x000fe40000000000 */
[----:B------:R-:W-:Y:S01]  /*09d0*/  @!P2 IADD3 R18, PT, PT, -R18, RZ, RZ ;  /* 0x000000ff1212a210 */ /* 0x000fe20007ffe1ff */
[----:B------:R-:W-:Y:S01]  /*09e0*/  IMAD.HI.U32 R22, R13, UR5, RZ ;  /* 0x000000050d167c27 */ /* 0x000fe2000f8e00ff */
[----:B------:R-:W-:-:S02]  /*09f0*/  ISETP.GE.U32.AND P2, PT, R3, UR8, PT ;  /* 0x0000000803007c0c */ /* 0x000fc4000bf46070 */
[----:B------:R-:W-:Y:S01]  /*0a00*/  SEL R3, R11, R18, !P3 ;  /* 0x000000120b037207 */ /* 0x000fe20005800000 */
[----:B------:R-:W-:-:S04]  /*0a10*/  IMAD.HI.U32 R20, R17, UR5, RZ ;  /* 0x0000000511147c27 */ /* 0x000fc8000f8e00ff */
[----:B------:R-:W-:Y:S02]  /*0a20*/  IMAD.MOV R18, RZ, RZ, -R22 ;  /* 0x000000ffff127224 */ /* 0x000fe400078e0a16 */
[----:B------:R-:W-:Y:S02]  /*0a30*/  IMAD.MOV R5, RZ, RZ, -R2 ;  /* 0x000000ffff057224 */ /* 0x000fe400078e0a02 */
[----:B------:R-:W-:Y:S02]  /*0a40*/  IMAD.MOV R12, RZ, RZ, -R20 ;  /* 0x000000ffff0c7224 */ /* 0x000fe400078e0a14 */
[----:B------:R-:W-:Y:S02]  /*0a50*/  @!P0 VIADD R8, R8, 0x1 ;  /* 0x0000000108088836 */ /* 0x000fe40000000000 */
[----:B------:R-:W-:Y:S02]  /*0a60*/  IMAD R18, R18, UR9, R13 ;  /* 0x0000000912127c24 */ /* 0x000fe4000f8e020d */
[----:B------:R-:W-:Y:S01]  /*0a70*/  IMAD R16, R5, UR49, R16 ;  /* 0x0000003105107c24 */ /* 0x000fe2000f8e0210 */
[----:B------:R-:W-:Y:S01]  /*0a80*/  @P2 IADD3 R8, PT, PT, R8, 0x1, RZ ;  /* 0x0000000108082810 */ /* 0x000fe20007ffe0ff */
[----:B------:R-:W-:Y:S01]  /*0a90*/  IMAD R17, R12, UR9, R17 ;  /* 0x000000090c117c24 */ /* 0x000fe2000f8e0211 */
[----:B------:R-:W-:-:S02]  /*0aa0*/  ISETP.LT.U32.AND P2, PT, R18, UR9, PT ;  /* 0x0000000912007c0c */ /* 0x000fc4000bf41070 */
[----:B------:R-:W-:Y:S02]  /*0ab0*/  IABS R21, R16 ;  /* 0x0000001000157213 */ /* 0x000fe40000000000 */
[----:B------:R-:W-:-:S03]  /*0ac0*/  ISETP.LT.U32.AND P1, PT, R17, UR9, PT ;  /* 0x0000000911007c0c */ /* 0x000fc6000bf21070 */
[----:B------:R-:W-:Y:S01]  /*0ad0*/  IMAD.HI.U32 R29, R21, UR5, RZ ;  /* 0x00000005151d7c27 */ /* 0x000fe2000f8e00ff */
[----:B------:R-:W-:-:S04]  /*0ae0*/  SHF.R.S64 R12, RZ, 0x1e, R6 ;  /* 0x0000001eff0c7819 */ /* 0x000fc80000001006 */
[----:B------:R-:W-:Y:S02]  /*0af0*/  IADD3 R24, PT, PT, -R29, RZ, RZ ;  /* 0x000000ff1d187210 */ /* 0x000fe40007ffe1ff */
[----:B------:R-:W-:Y:S02]  /*0b00*/  IADD3 R12, P5, PT, R12, UR36, RZ ;  /* 0x000000240c0c7c10 */ /* 0x000fe4000ffbe0ff */
[----:B------:R-:W-:Y:S01]  /*0b10*/  @!P2 IADD3 R18, PT, PT, R18, -UR9, RZ ;  /* 0x800000091212ac10 */ /* 0x000fe2000fffe0ff */
[----:B------:R-:W-:Y:S01]  /*0b20*/  IMAD R21, R24, UR9, R21 ;  /* 0x0000000918157c24 */ /* 0x000fe2000f8e0215 */
[----:B------:R-:W-:Y:S01]  /*0b30*/  LEA.HI.X.SX32 R13, R6, UR37, 0x2, P5 ;  /* 0x00000025060d7c11 */ /* 0x000fe2000a8f16ff */
[----:B------:R-:W-:Y:S01]  /*0b40*/  @!P1 VIADD R17, R17, -UR9 ;  /* 0x8000000911119c36 */ /* 0x000fe20008000000 */
[----:B------:R-:W-:Y:S02]  /*0b50*/  ISETP.GE.U32.AND P6, PT, R18, UR9, PT ;  /* 0x0000000912007c0c */ /* 0x000fe4000bfc6070 */
[----:B------:R-:W-:Y:S01]  /*0b60*/  @!P4 IADD3 R8, PT, PT, -R8, RZ, RZ ;  /* 0x000000ff0808c210 */ /* 0x000fe20007ffe1ff */
[----:B------:R2:W4:Y:S01]  /*0b70*/  LDG.E R12, desc[UR10][R12.64] ;  /* 0x0000000a0c0c7981 */ /* 0x000522000c1e1900 */
[----:B------:R-:W-:-:S02]  /*0b80*/  ISETP.LT.U32.AND P0, PT, R21, UR9, PT ;  /* 0x0000000915007c0c */ /* 0x000fc4000bf01070 */
[----:B------:R-:W-:Y:S02]  /*0b90*/  ISETP.GE.U32.AND P5, PT, R17, UR9, PT ;  /* 0x0000000911007c0c */ /* 0x000fe4000bfa6070 */
[----:B------:R-:W-:Y:S01]  /*0ba0*/  SEL R17, R11, R8, !P3 ;  /* 0x000000080b117207 */ /* 0x000fe20005800000 */
[----:B------:R-:W-:Y:S01]  /*0bb0*/  @!P2 VIADD R22, R22, 0x1 ;  /* 0x000000011616a836 */ /* 0x000fe20000000000 */
[----:B------:R-:W-:Y:S02]  /*0bc0*/  IADD3 R5, PT, PT, -R3, RZ, RZ ;  /* 0x000000ff03057210 */ /* 0x000fe40007ffe1ff */
[----:B--2---:R-:W-:Y:S01]  /*0bd0*/  LOP3.LUT R13, R23, UR50, RZ, 0x3c, !PT ;  /* 0x00000032170d7c12 */ /* 0x004fe2000f8e3cff */
[----:B------:R-:W-:-:S03]  /*0be0*/  IMAD.MOV R8, RZ, RZ, -R17 ;  /* 0x000000ffff087224 */ /* 0x000fc600078e0a11 */
[----:B------:R-:W-:Y:S01]  /*0bf0*/  ISETP.GE.AND P2, PT, R13, RZ, PT ;  /* 0x000000ff0d00720c */ /* 0x000fe20003f46270 */
[----:B------:R-:W-:Y:S01]  /*0c00*/  IMAD R5, R5, UR49, R6 ;  /* 0x0000003105057c24 */ /* 0x000fe2000f8e0206 */
[----:B------:R-:W-:Y:S01]  /*0c10*/  @P6 IADD3 R22, PT, PT, R22, 0x1, RZ ;  /* 0x0000000116166810 */ /* 0x000fe20007ffe0ff */
[----:B------:R-:W-:Y:S01]  /*0c20*/  IMAD R18, R8, UR49, R7 ;  /* 0x0000003108127c24 */ /* 0x000fe2000f8e0207 */
[----:B------:R-:W-:Y:S01]  /*0c30*/  @!P1 IADD3 R20, PT, PT, R20, 0x1, RZ ;  /* 0x0000000114149810 */ /* 0x000fe20007ffe0ff */
[----:B------:R-:W-:Y:S01]  /*0c40*/  @!P0 VIADD R21, R21, -UR9 ;  /* 0x8000000915158c36 */ /* 0x000fe20008000000 */
[----:B------:R-:W-:Y:S01]  /*0c50*/  IABS R25, R5 ;  /* 0x0000000500197213 */ /* 0x000fe20000000000 */
[----:B------:R-:W-:Y:S01]  /*0c60*/  IMAD.MOV.U32 R39, RZ, RZ, R22 ;  /* 0x000000ffff277224 */ /* 0x000fe200078e0016 */
[----:B------:R-:W-:Y:S02]  /*0c70*/  @P5 IADD3 R20, PT, PT, R20, 0x1, RZ ;  /* 0x0000000114145810 */ /* 0x000fe40007ffe0ff */
[----:B------:R-:W-:-:S02]  /*0c80*/  IABS R8, R18 ;  /* 0x0000001200087213 */ /* 0x000fc40000000000 */
[----:B------:R-:W-:Y:S01]  /*0c90*/  ISETP.GE.U32.AND P5, PT, R21, UR9, PT ;  /* 0x0000000915007c0c */ /* 0x000fe2000bfa6070 */
[----:B------:R-:W-:Y:S01]  /*0ca0*/  IMAD.HI.U32 R24, R25, UR5, RZ ;  /* 0x0000000519187c27 */ /* 0x000fe2000f8e00ff */
[----:B------:R-:W-:Y:S02]  /*0cb0*/  MOV R21, R20 ;  /* 0x0000001400157202 */ /* 0x000fe40000000f00 */
[----:B------:R-:W-:Y:S01]  /*0cc0*/  @!P2 IADD3 R39, PT, PT, -R39, RZ, RZ ;  /* 0x000000ff2727a210 */ /* 0x000fe20007ffe1ff */
[----:B------:R-:W-:Y:S01]  /*0cd0*/  IMAD.HI.U32 R20, R8, UR5, RZ ;  /* 0x0000000508147c27 */ /* 0x000fe2000f8e00ff */
[----:B------:R-:W-:Y:S02]  /*0ce0*/  LOP3.LUT R13, R16, UR50, RZ, 0x3c, !PT ;  /* 0x00000032100d7c12 */ /* 0x000fe4000f8e3cff */
[----:B-1----:R-:W-:Y:S01]  /*0cf0*/  ISETP.NE.U32.AND P2, PT, R30, 0x1, PT ;  /* 0x000000011e00780c */ /* 0x002fe20003f45070 */
[----:B------:R-:W-:Y:S01]  /*0d00*/  VIADD R30, R0, 0xc0 ;  /* 0x000000c0001e7836 */ /* 0x000fe20000000000 */
[----:B------:R-:W-:Y:S01]  /*0d10*/  LOP3.LUT R6, R15, UR50, RZ, 0x3c, !PT ;  /* 0x000000320f067c12 */ /* 0x000fe2000f8e3cff */
[----:B------:R-:W-:Y:S01]  /*0d20*/  IMAD.MOV R28, RZ, RZ, -R24 ;  /* 0x000000ffff1c7224 */ /* 0x000fe200078e0a18 */
[----:B------:R-:W-:-:S02]  /*0d30*/  ISETP.GE.AND P6, PT, R13, RZ, PT ;  /* 0x000000ff0d00720c */ /* 0x000fc40003fc6270 */
[----:B------:R-:W-:Y:S02]  /*0d40*/  IADD3 R13, PT, PT, -R20, RZ, RZ ;  /* 0x000000ff140d7210 */ /* 0x000fe40007ffe1ff */
[----:B------:R-:W-:Y:S02]  /*0d50*/  IABS R22, R30 ;  /* 0x0000001e00167213 */ /* 0x000fe40000000000 */
[----:B------:R-:W-:Y:S01]  /*0d60*/  ISETP.GE.AND P4, PT, R6, RZ, PT ;  /* 0x000000ff0600720c */ /* 0x000fe20003f86270 */
[----:B------:R-:W-:Y:S02]  /*0d70*/  IMAD R6, R28, UR9, R25 ;  /* 0x000000091c067c24 */ /* 0x000fe4000f8e0219 */
[----:B------:R-:W-:Y:S02]  /*0d80*/  IMAD R8, R13, UR9, R8 ;  /* 0x000000090d087c24 */ /* 0x000fe4000f8e0208 */
[----:B------:R-:W-:Y:S01]  /*0d90*/  IMAD.HI.U32 R13, R22, UR7, RZ ;  /* 0x00000007160d7c27 */ /* 0x000fe2000f8e00ff */
[----:B------:R-:W-:-:S03]  /*0da0*/  ISETP.LT.U32.AND P1, PT, R6, UR9, PT ;  /* 0x0000000906007c0c */ /* 0x000fc6000bf21070 */
[----:B------:R-:W-:Y:S01]  /*0db0*/  IMAD.MOV R25, RZ, RZ, -R13 ;  /* 0x000000ffff197224 */ /* 0x000fe200078e0a0d */
[----:B------:R-:W-:-:S03]  /*0dc0*/  @!P0 IADD3 R29, PT, PT, R29, 0x1, RZ ;  /* 0x000000011d1d8810 */ /* 0x000fc60007ffe0ff */
[----:B------:R-:W-:Y:S01]  /*0dd0*/  IMAD R22, R25, UR8, R22 ;  /* 0x0000000819167c24 */ /* 0x000fe2000f8e0216 */
[----:B------:R-:W-:-:S04]  /*0de0*/  @P5 IADD3 R29, PT, PT, R29, 0x1, RZ ;  /* 0x000000011d1d5810 */ /* 0x000fc80007ffe0ff */
[----:B------:R-:W-:Y:S01]  /*0df0*/  ISETP.LT.U32.AND P5, PT, R22, UR8, PT ;  /* 0x0000000816007c0c */ /* 0x000fe2000bfa1070 */
[----:B------:R-:W-:Y:S02]  /*0e00*/  @!P1 VIADD R6, R6, -UR9 ;  /* 0x8000000906069c36 */ /* 0x000fe40008000000 */
[----:B------:R-:W-:-:S03]  /*0e10*/  @!P4 IMAD.MOV R21, RZ, RZ, -R21 ;  /* 0x000000ffff15c224 */ /* 0x000fc600078e0a15 */
[----:B------:R-:W-:Y:S02]  /*0e20*/  ISETP.GE.U32.AND P4, PT, R6, UR9, PT ;  /* 0x0000000906007c0c */ /* 0x000fe4000bf86070 */
[----:B------:R-:W-:Y:S01]  /*0e30*/  SHF.R.S64 R6, RZ, 0x1e, R7 ;  /* 0x0000001eff067819 */ /* 0x000fe20000001007 */
[----:B------:R-:W-:-:S03]  /*0e40*/  @!P6 IMAD.MOV R29, RZ, RZ, -R29 ;  /* 0x000000ffff1de224 */ /* 0x000fc600078e0a1d */
[----:B------:R-:W-:Y:S02]  /*0e50*/  IADD3 R6, P6, PT, R6, UR36, RZ ;  /* 0x0000002406067c10 */ /* 0x000fe4000ffde0ff */
[----:B------:R-:W-:Y:S02]  /*0e60*/  @!P5 IADD3 R22, PT, PT, R22, -UR8, RZ ;  /* 0x800000081616dc10 */ /* 0x000fe4000fffe0ff */
[----:B------:R-:W-:Y:S02]  /*0e70*/  LEA.HI.X.SX32 R7, R7, UR37, 0x2, P6 ;  /* 0x0000002507077c11 */ /* 0x000fe4000b0f16ff */
[----:B------:R-:W-:Y:S01]  /*0e80*/  ISETP.GE.U32.AND P6, PT, R22, UR8, PT ;  /* 0x0000000816007c0c */ /* 0x000fe2000bfc6070 */
[----:B------:R-:W-:Y:S01]  /*0e90*/  @!P5 VIADD R13, R13, 0x1 ;  /* 0x000000010d0dd836 */ /* 0x000fe20000000000 */
[----:B------:R-:W-:Y:S02]  /*0ea0*/  LOP3.LUT R22, R30, UR49, RZ, 0x3c, !PT ;  /* 0x000000311e167c12 */ /* 0x000fe4000f8e3cff */
[----:B------:R-:W-:-:S09]  /*0eb0*/  ISETP.LT.U32.AND P5, PT, R8, UR9, PT ;  /* 0x0000000908007c0c */ /* 0x000fd2000bfa1070 */
[----:B------:R-:W-:Y:S02]  /*0ec0*/  @P6 IADD3 R13, PT, PT, R13, 0x1, RZ ;  /* 0x000000010d0d6810 */ /* 0x000fe40007ffe0ff */
[----:B------:R-:W-:Y:S02]  /*0ed0*/  ISETP.GE.AND P6, PT, R22, RZ, PT ;  /* 0x000000ff1600720c */ /* 0x000fe40003fc6270 */
[----:B------:R-:W-:Y:S01]  /*0ee0*/  @!P5 IADD3 R8, PT, PT, R8, -UR9, RZ ;  /* 0x800000090808dc10 */ /* 0x000fe2000fffe0ff */
[----:B------:R-:W-:Y:S01]  /*0ef0*/  IMAD.MOV.U32 R22, RZ, RZ, R13 ;  /* 0x000000ffff167224 */ /* 0x000fe200078e000d */
[----:B------:R-:W-:Y:S01]  /*0f00*/  @!P1 IADD3 R24, PT, PT, R24, 0x1, RZ ;  /* 0x0000000118189810 */ /* 0x000fe20007ffe0ff */
[----:B------:R1:W2:Y:S01]  /*0f10*/  LDG.E R13, desc[UR10][R6.64] ;  /* 0x0000000a060d7981 */ /* 0x0002a2000c1e1900 */
[----:B------:R-:W-:Y:S02]  /*0f20*/  ISETP.NE.AND P1, PT, RZ, UR50, PT ;  /* 0x00000032ff007c0c */ /* 0x000fe4000bf25270 */
[----:B0-----:R-:W-:-:S02]  /*0f30*/  ISETP.NE.U32.AND P0, PT, R36, 0x1, PT ;  /* 0x000000012400780c */ /* 0x001fc40003f05070 */
[----:B------:R-:W-:-:S03]  /*0f40*/  ISETP.NE.AND.EX P2, PT, R31, RZ, PT, P2 ;  /* 0x000000ff1f00720c */ /* 0x000fc60003f45320 */
[----:B------:R-:W-:Y:S01]  /*0f50*/  @!P6 IMAD.MOV R22, RZ, RZ, -R22 ;  /* 0x000000ffff16e224 */ /* 0x000fe200078e0a16 */
[----:B------:R-:W-:Y:S02]  /*0f60*/  ISETP.GE.U32.AND P6, PT, R8, UR9, PT ;  /* 0x0000000908007c0c */ /* 0x000fe4000bfc6070 */
[----:B------:R-:W-:Y:S02]  /*0f70*/  LOP3.LUT R8, RZ, UR50, RZ, 0x33, !PT ;  /* 0x00000032ff087c12 */ /* 0x000fe4000f8e33ff */
[----:B------:R-:W-:Y:S02]  /*0f80*/  ISETP.NE.AND.EX P0, PT, R37, RZ, PT, P0 ;  /* 0x000000ff2500720c */ /* 0x000fe40003f05300 */
[----:B------:R-:W-:Y:S02]  /*0f90*/  SEL R21, R8, R21, !P1 ;  /* 0x0000001508157207 */ /* 0x000fe40004800000 */
[----:B------:R-:W-:Y:S02]  /*0fa0*/  SEL R19, R19, RZ, P2 ;  /* 0x000000ff13137207 */ /* 0x000fe40001000000 */
[----:B------:R-:W-:-:S02]  /*0fb0*/  IADD3 R28, PT, PT, -R21, RZ, RZ ;  /* 0x000000ff151c7210 */ /* 0x000fc40007ffe1ff */
[----:B------:R-:W-:Y:S01]  /*0fc0*/  SEL R22, R11, R22, !P3 ;  /* 0x000000160b167207 */ /* 0x000fe20005800000 */
[----:B-1----:R-:W-:Y:S01]  /*0fd0*/  IMAD R6, R19, UR46, RZ ;  /* 0x0000002e13067c24 */ /* 0x002fe2000f8e02ff */
[----:B------:R-:W-:-:S03]  /*0fe0*/  SEL R21, R21, RZ, P0 ;  /* 0x000000ff15157207 */ /* 0x000fc60000000000 */
[----:B------:R-:W-:Y:S02]  /*0ff0*/  IMAD.MOV R25, RZ, RZ, -R22 ;  /* 0x000000ffff197224 */ /* 0x000fe400078e0a16 */
[----:B------:R-:W-:Y:S01]  /*1000*/  IMAD R21, R21, UR47, R6 ;  /* 0x0000002f15157c24 */ /* 0x000fe2000f8e0206 */
[----:B------:R-:W-:Y:S01]  /*1010*/  LOP3.LUT R6, R5, UR50, RZ, 0x3c, !PT ;  /* 0x0000003205067c12 */ /* 0x000fe2000f8e3cff */
[----:B------:R-:W-:Y:S01]  /*1020*/  IMAD R25, R25, UR49, R30 ;  /* 0x0000003119197c24 */ /* 0x000fe2000f8e021e */
[----:B------:R-:W-:Y:S01]  /*1030*/  SEL R39, R8, R39, !P1 ;  /* 0x0000002708277207 */ /* 0x000fe20004800000 */
[----:B------:R-:W-:Y:S01]  /*1040*/  @P4 VIADD R24, R24, 0x1 ;  /* 0x0000000118184836 */ /* 0x000fe20000000000 */
[----:B------:R-:W-:Y:S02]  /*1050*/  ISETP.GE.AND P4, PT, R6, RZ, PT ;  /* 0x000000ff0600720c */ /* 0x000fe40003f86270 */
[----:B------:R-:W-:Y:S02]  /*1060*/  IABS R36, R25 ;  /* 0x0000001900247213 */ /* 0x000fe40000000000 */
[----:B------:R-:W-:Y:S01]  /*1070*/  IADD3 R6, PT, PT, -R39, RZ, RZ ;  /* 0x000000ff27067210 */ /* 0x000fe20007ffe1ff */
[----:B------:R-:W-:Y:S01]  /*1080*/  IMAD R19, R28, UR50, R15 ;  /* 0x000000321c137c24 */ /* 0x000fe2000f8e020f */
[----:B------:R-:W-:Y:S01]  /*1090*/  MOV R37, R24 ;  /* 0x0000001800257202 */ /* 0x000fe20000000f00 */
[----:B------:R-:W-:-:S04]  /*10a0*/  IMAD.HI.U32 R28, R36, UR5, RZ ;  /* 0x00000005241c7c27 */ /* 0x000fc8000f8e00ff */
[----:B------:R-:W-:Y:S01]  /*10b0*/  IMAD R23, R6, UR50, R23 ;  /* 0x0000003206177c24 */ /* 0x000fe2000f8e0217 */
[----:B------:R-:W-:Y:S01]  /*10c0*/  SHF.R.S64 R6, RZ, 0x1e, R30 ;  /* 0x0000001eff067819 */ /* 0x000fe2000000101e */
[----:B------:R-:W-:Y:S01]  /*10d0*/  IMAD.MOV R7, RZ, RZ, -R28 ;  /* 0x000000ffff077224 */ /* 0x000fe200078e0a1c */
[----:B------:R-:W-:Y:S01]  /*10e0*/  SEL R4, R4, RZ, P2 ;  /* 0x000000ff04047207 */ /* 0x000fe20001000000 */
[----:B------:R-:W-:Y:S01]  /*10f0*/  @!P4 IMAD.MOV R37, RZ, RZ, -R37 ;  /* 0x000000ffff25c224 */ /* 0x000fe200078e0a25 */
[----:B------:R-:W-:Y:S01]  /*1100*/  IADD3 R6, P4, PT, R6, UR36, RZ ;  /* 0x0000002406067c10 */ /* 0x000fe2000ff9e0ff */
[----:B------:R-:W-:Y:S01]  /*1110*/  IMAD R36, R7, UR9, R36 ;  /* 0x0000000907247c24 */ /* 0x000fe2000f8e0224 */
[----:B------:R-:W-:Y:S01]  /*1120*/  SEL R29, R8, R29, !P1 ;  /* 0x0000001d081d7207 */ /* 0x000fe20004800000 */
[----:B------:R-:W-:Y:S01]  /*1130*/  @!P5 VIADD R20, R20, 0x1 ;  /* 0x000000011414d836 */ /* 0x000fe20000000000 */
[----:B------:R-:W-:Y:S01]  /*1140*/  LEA.HI.X.SX32 R7, R30, UR37, 0x2, P4 ;  /* 0x000000251e077c11 */ /* 0x000fe2000a0f16ff */
[----:B------:R-:W-:Y:S01]  /*1150*/  IMAD R31, R4, UR46, RZ ;  /* 0x0000002e041f7c24 */ /* 0x000fe2000f8e02ff */
[----:B------:R-:W-:-:S02]  /*1160*/  LOP3.LUT R4, R18, UR50, RZ, 0x3c, !PT ;  /* 0x0000003212047c12 */ /* 0x000fc4000f8e3cff */
[----:B------:R-:W-:Y:S01]  /*1170*/  @P6 IADD3 R20, PT, PT, R20, 0x1, RZ ;  /* 0x0000000114146810 */ /* 0x000fe20007ffe0ff */
[----:B------:R0:W2:Y:S01]  /*1180*/  LDG.E R15, desc[UR10][R6.64] ;  /* 0x0000000a060f7981 */ /* 0x0000a2000c1e1900 */
[----:B------:R-:W-:Y:S02]  /*1190*/  ISETP.GE.AND P6, PT, R4, RZ, PT ;  /* 0x000000ff0400720c */ /* 0x000fe40003fc6270 */
[----:B------:R-:W-:Y:S01]  /*11a0*/  SEL R2, R2, RZ, P2 ;  /* 0x000000ff02027207 */ /* 0x000fe20001000000 */
[----:B0-----:R-:W-:Y:S01]  /*11b0*/  IMAD.MOV R7, RZ, RZ, -R29 ;  /* 0x000000ffff077224 */ /* 0x001fe200078e0a1d */
[----:B------:R-:W-:-:S03]  /*11c0*/  SEL R6, R29, RZ, P0 ;  /* 0x000000ff1d067207 */ /* 0x000fc60000000000 */
[----:B------:R-:W-:Y:S02]  /*11d0*/  IMAD R16, R7, UR50, R16 ;  /* 0x0000003207107c24 */ /* 0x000fe4000f8e0210 */
[----:B------:R-:W-:Y:S01]  /*11e0*/  IMAD R7, R2, UR46, RZ ;  /* 0x0000002e02077c24 */ /* 0x000fe2000f8e02ff */
[----:B------:R-:W-:Y:S01]  /*11f0*/  IADD3 R2, PT, PT, R0, 0xe0, RZ ;  /* 0x000000e000027810 */ /* 0x000fe20007ffe0ff */
[----:B------:R-:W-:Y:S01]  /*1200*/  IMAD.MOV.U32 R29, RZ, RZ, R20 ;  /* 0x000000ffff1d7224 */ /* 0x000fe200078e0014 */
[----:B------:R-:W-:Y:S02]  /*1210*/  SEL R37, R8, R37, !P1 ;  /* 0x0000002508257207 */ /* 0x000fe40004800000 */
[----:B------:R-:W-:Y:S02]  /*1220*/  IABS R30, R2 ;  /* 0x00000002001e7213 */ /* 0x000fe40000000000 */
[----:B------:R-:W-:Y:S02]  /*1230*/  LOP3.LUT R4, R25, UR50, RZ, 0x3c, !PT ;  /* 0x0000003219047c12 */ /* 0x000fe4000f8e3cff */
[----:B------:R-:W-:Y:S01]  /*1240*/  @!P6 IADD3 R29, PT, PT, -R29, RZ, RZ ;  /* 0x000000ff1d1de210 */ /* 0x000fe20007ffe1ff */
[----:B------:R-:W-:Y:S01]  /*1250*/  IMAD.MOV R20, RZ, RZ, -R37 ;  /* 0x000000ffff147224 */ /* 0x000fe200078e0a25 */
[----:B------:R-:W-:Y:S01]  /*1260*/  ISETP.GE.AND P6, PT, R4, RZ, PT ;  /* 0x000000ff0400720c */ /* 0x000fe20003fc6270 */
[----:B------:R-:W-:Y:S01]  /*1270*/  IMAD.HI.U32 R4, R30, UR7, RZ ;  /* 0x000000071e047c27 */ /* 0x000fe2000f8e00ff */
[----:B------:R-:W-:-:S03]  /*1280*/  ISETP.LT.U32.AND P4, PT, R36, UR9, PT ;  /* 0x0000000924007c0c */ /* 0x000fc6000bf81070 */
[----:B------:R-:W-:Y:S02]  /*1290*/  IMAD R6, R6, UR47, R7 ;  /* 0x0000002f06067c24 */ /* 0x000fe4000f8e0207 */
[----:B------:R-:W-:Y:S01]  /*12a0*/  IMAD R7, R20, UR50, R5 ;  /* 0x0000003214077c24 */ /* 0x000fe2000f8e0205 */
[----:B------:R-:W-:-:S05]  /*12b0*/  IADD3 R5, PT, PT, -R4, RZ, RZ ;  /* 0x000000ff04057210 */ /* 0x000fca0007ffe1ff */
[----:B------:R-:W-:Y:S02]  /*12c0*/  IMAD R5, R5, UR8, R30 ;  /* 0x0000000805057c24 */ /* 0x000fe4000f8e021e */
[----:B------:R-:W-:Y:S01]  /*12d0*/  @!P4 IADD3 R36, PT, PT, R36, -UR9, RZ ;  /* 0x800000092424cc10 */ /* 0x000fe2000fffe0ff */
[----:B------:R-:W-:Y:S02]  /*12e0*/  @!P4 VIADD R28, R28, 0x1 ;  /* 0x000000011c1cc836 */ /* 0x000fe40000000000 */
        /* <DEDUP_REMOVED lines=9> */
[----:B------:R-:W-:-:S03]  /*1380*/  SEL R20, R37, RZ, P0 ;  /* 0x000000ff25147207 */ /* 0x000fc60000000000 */
[----:B------:R-:W-:Y:S01]  /*1390*/  IMAD R3, R3, UR46, RZ ;  /* 0x0000002e03037c24 */ /* 0x000fe2000f8e02ff */
[----:B------:R-:W-:Y:S01]  /*13a0*/  SEL R29, R8, R29, !P1 ;  /* 0x0000001d081d7207 */ /* 0x000fe20004800000 */
[----:B------:R-:W-:Y:S01]  /*13b0*/  @P5 VIADD R4, R4, 0x1 ;  /* 0x0000000104045836 */ /* 0x000fe20000000000 */
[----:B------:R-:W-:Y:S01]  /*13c0*/  @!P6 IADD3 R28, PT, PT, -R28, RZ, RZ ;  /* 0x000000ff1c1ce210 */ /* 0x000fe20007ffe1ff */
[----:B------:R-:W-:Y:S01]  /*13d0*/  IMAD R20, R20, UR47, R3 ;  /* 0x0000002f14147c24 */ /* 0x000fe2000f8e0203 */
[----:B------:R-:W-:Y:S01]  /*13e0*/  SEL R3, R17, RZ, P2 ;  /* 0x000000ff11037207 */ /* 0x000fe20001000000 */
[----:B------:R-:W-:Y:S01]  /*13f0*/  IMAD.MOV R5, RZ, RZ, -R29 ;  /* 0x000000ffff057224 */ /* 0x000fe200078e0a1d */
[----:B------:R-:W-:Y:S02]  /*1400*/  @!P4 IADD3 R4, PT, PT, -R4, RZ, RZ ;  /* 0x000000ff0404c210 */ /* 0x000fe40007ffe1ff */
[----:B------:R-:W-:Y:S01]  /*1410*/  SEL R30, R8, R28, !P1 ;  /* 0x0000001c081e7207 */ /* 0x000fe20004800000 */
[----:B------:R-:W-:Y:S01]  /*1420*/  IMAD R3, R3, UR46, RZ ;  /* 0x0000002e03037c24 */ /* 0x000fe2000f8e02ff */
[----:B------:R-:W-:Y:S01]  /*1430*/  SEL R28, R29, RZ, P0 ;  /* 0x000000ff1d1c7207 */ /* 0x000fe20000000000 */
[----:B------:R-:W-:Y:S01]  /*1440*/  IMAD R17, R5, UR50, R18 ;  /* 0x0000003205117c24 */ /* 0x000fe2000f8e0212 */
[----:B------:R-:W-:-:S02]  /*1450*/  SEL R36, R11, R4, !P3 ;  /* 0x000000040b247207 */ /* 0x000fc40005800000 */
[----:B------:R-:W0:Y:S01]  /*1460*/  LDC.64 R4, c[0x0][0x3a0] ;  /* 0x0000e800ff047b82 */ /* 0x000e220000000a00 */
[----:B------:R-:W-:Y:S01]  /*1470*/  IMAD R28, R28, UR47, R3 ;  /* 0x0000002f1c1c7c24 */ /* 0x000fe2000f8e0203 */
[----:B------:R-:W-:Y:S02]  /*1480*/  IADD3 R3, PT, PT, -R36, RZ, RZ ;  /* 0x000000ff24037210 */ /* 0x000fe40007ffe1ff */
[----:B------:R-:W-:Y:S01]  /*1490*/  SEL R22, R22, RZ, P2 ;  /* 0x000000ff16167207 */ /* 0x000fe20001000000 */
[----:B------:R-:W-:Y:S02]  /*14a0*/  IMAD.MOV R18, RZ, RZ, -R30 ;  /* 0x000000ffff127224 */ /* 0x000fe400078e0a1e */
[----:B------:R-:W-:Y:S02]  /*14b0*/  IMAD R38, R3, UR49, R2 ;  /* 0x0000003103267c24 */ /* 0x000fe4000f8e0202 */
[----:B------:R-:W-:Y:S01]  /*14c0*/  IMAD R3, R22, UR46, RZ ;  /* 0x0000002e16037c24 */ /* 0x000fe2000f8e02ff */
[----:B------:R-:W-:Y:S01]  /*14d0*/  SEL R22, R30, RZ, P0 ;  /* 0x000000ff1e167207 */ /* 0x000fe20000000000 */
[----:B------:R-:W-:Y:S01]  /*14e0*/  IMAD R25, R18, UR50, R25 ;  /* 0x0000003212197c24 */ /* 0x000fe2000f8e0219 */
[----:B------:R-:W-:-:S03]  /*14f0*/  IABS R18, R38 ;  /* 0x0000002600127213 */ /* 0x000fc60000000000 */
[----:B------:R-:W-:Y:S02]  /*1500*/  IMAD R22, R22, UR47, R3 ;  /* 0x0000002f16167c24 */ /* 0x000fe4000f8e0203 */
[----:B------:R-:W-:-:S04]  /*1510*/  IMAD.HI.U32 R3, R18, UR5, RZ ;  /* 0x0000000512037c27 */ /* 0x000fc8000f8e00ff */
        /* <DEDUP_REMOVED lines=8> */
[----:B------:R-:W-:Y:S02]  /*15a0*/  ISETP.GE.AND P6, PT, R4, RZ, PT ;  /* 0x000000ff0400720c */ /* 0x000fe40003fc6270 */
[----:B------:R-:W-:Y:S02]  /*15b0*/  SHF.R.S64 R30, RZ, 0x1e, R2 ;  /* 0x0000001eff1e7819 */ /* 0x000fe40000001002 */
[----:B------:R-:W-:-:S03]  /*15c0*/  SEL R24, R39, RZ, P0 ;  /* 0x000000ff27187207 */ /* 0x000fc60000000000 */
[----:B------:R-:W-:Y:S02]  /*15d0*/  @P5 IADD3 R3, PT, PT, R3, 0x1, RZ ;  /* 0x0000000103035810 */ /* 0x000fe40007ffe0ff */
[----:B------:R-:W-:Y:S01]  /*15e0*/  IADD3 R30, P5, PT, R30, UR36, RZ ;  /* 0x000000241e1e7c10 */ /* 0x000fe2000ffbe0ff */
[----:B------:R-:W-:-:S03]  /*15f0*/  VIADD R37, R0, 0x100 ;  /* 0x0000010000257836 */ /* 0x000fc60000000000 */
[----:B------:R-:W-:Y:S02]  /*1600*/  @!P6 IMAD.MOV R3, RZ, RZ, -R3 ;  /* 0x000000ffff03e224 */ /* 0x000fe400078e0a03 */
[----:B------:R-:W-:Y:S01]  /*1610*/  IMAD R24, R24, UR47, R31 ;  /* 0x0000002f18187c24 */ /* 0x000fe2000f8e021f */
[----:B------:R-:W-:Y:S02]  /*1620*/  LEA.HI.X.SX32 R31, R2, UR37, 0x2, P5 ;  /* 0x00000025021f7c11 */ /* 0x000fe4000a8f16ff */
[----:B------:R-:W-:Y:S02]  /*1630*/  SEL R3, R8, R3, !P1 ;  /* 0x0000000308037207 */ /* 0x000fe40004800000 */
[----:B------:R-:W-:Y:S01]  /*1640*/  SEL R2, R36, RZ, P2 ;  /* 0x000000ff24027207 */ /* 0x000fe20001000000 */
[----:B------:R-:W2:Y:S01]  /*1650*/  LDG.E R4, desc[UR10][R30.64] ;  /* 0x0000000a1e047981 */ /* 0x000ea2000c1e1900 */
[----:B------:R-:W-:Y:S02]  /*1660*/  IABS R18, R37 ;  /* 0x0000002500127213 */ /* 0x000fe40000000000 */
[----:B------:R-:W-:-:S02]  /*1670*/  IADD3 R29, PT, PT, -R3, RZ, RZ ;  /* 0x000000ff031d7210 */ /* 0x000fc40007ffe1ff */
[----:B------:R-:W-:Y:S01]  /*1680*/  SEL R36, R3, RZ, P0 ;  /* 0x000000ff03247207 */ /* 0x000fe20000000000 */
[----:B------:R-:W-:Y:S01]  /*1690*/  IMAD R3, R2, UR46, RZ ;  /* 0x0000002e02037c24 */ /* 0x000fe2000f8e02ff */
[----:B------:R-:W-:-:S03]  /*16a0*/  MOV R2, R18 ;  /* 0x0000001200027202 */ /* 0x000fc60000000f00 */
[----:B------:R-:W-:Y:S02]  /*16b0*/  IMAD R36, R36, UR47, R3 ;  /* 0x0000002f24247c24 */ /* 0x000fe4000f8e0203 */
[----:B------:R-:W-:Y:S01]  /*16c0*/  IMAD.HI.U32 R3, R2, UR7, RZ ;  /* 0x0000000702037c27 */ /* 0x000fe2000f8e00ff */
[----:B------:R-:W-:-:S03]  /*16d0*/  ISETP.NE.AND.EX P4, PT, R5, RZ, PT, P4 ;  /* 0x000000ff0500720c */ /* 0x000fc60003f85340 */
        /* <DEDUP_REMOVED lines=10> */
[----:B------:R-:W-:-:S05]  /*1780*/  IMAD R21, R2, UR51, R21 ;  /* 0x0000003302157c24 */ /* 0x000fca000f8e0215 */
[----:B------:R-:W-:Y:S01]  /*1790*/  @!P6 IMAD.MOV R3, RZ, RZ, -R3 ;  /* 0x000000ffff03e224 */ /* 0x000fe200078e0a03 */
[----:B------:R-:W-:Y:S01]  /*17a0*/  IADD3 R2, P5, PT, R21, UR38, RZ ;  /* 0x0000002615027c10 */ /* 0x000fe2000ffbe0ff */
[----:B------:R-:W-:-:S03]  /*17b0*/  IMAD R29, R29, UR50, R38 ;  /* 0x000000321d1d7c24 */ /* 0x000fc6000f8e0226 */
[----:B------:R-:W-:Y:S02]  /*17c0*/  SEL R38, R11, R3, !P3 ;  /* 0x000000030b267207 */ /* 0x000fe40005800000 */
[----:B------:R-:W-:-:S05]  /*17d0*/  LEA.HI.X.SX32 R3, R21, UR39, 0x1, P5 ;  /* 0x0000002715037c11 */ /* 0x000fca000a8f0eff */
[----:B------:R0:W5:Y:S01]  /*17e0*/  LDG.E.U8 R2, desc[UR10][R2.64] ;  /* 0x0000000a02027981 */ /* 0x000162000c1e1100 */
[----:B------:R-:W-:Y:S02]  /*17f0*/  SEL R23, R23, RZ, P4 ;  /* 0x000000ff17177207 */ /* 0x000fe40002000000 */
[----:B------:R-:W-:Y:S02]  /*1800*/  IADD3 R18, PT, PT, -R38, RZ, RZ ;  /* 0x000000ff26127210 */ /* 0x000fe40007ffe1ff */
[----:B------:R-:W-:Y:S01]  /*1810*/  R2UR UR12, R26 ;  /* 0x000000001a0c72ca */ /* 0x000fe200000e0000 */
[----:B------:R-:W-:Y:S01]  /*1820*/  IMAD R23, R23, UR51, R24 ;  /* 0x0000003317177c24 */ /* 0x000fe2000f8e0218 */
[----:B------:R-:W-:Y:S01]  /*1830*/  R2UR UR13, R27 ;  /* 0x000000001b0d72ca */ /* 0x000fe200000e0000 */
[----:B------:R-:W-:-:S03]  /*1840*/  IMAD R40, R18, UR49, R37 ;  /* 0x0000003112287c24 */ /* 0x000fc6000f8e0225 */
[C---:B------:R-:W-:Y:S02]  /*1850*/  IADD3 R18, P5, PT, R23.reuse, UR38, RZ ;  /* 0x0000002617127c10 */ /* 0x040fe4000ffbe0ff */
[----:B------:R-:W-:Y:S02]  /*1860*/  IABS R21, R40 ;  /* 0x0000002800157213 */ /* 0x000fe40000000000 */
[----:B------:R-:W-:-:S03]  /*1870*/  LEA.HI.X.SX32 R19, R23, UR39, 0x1, P5 ;  /* 0x0000002717137c11 */ /* 0x000fc6000a8f0eff */
[----:B------:R-:W-:Y:S02]  /*1880*/  IMAD.HI.U32 R5, R21, UR5, RZ ;  /* 0x0000000515057c27 */ /* 0x000fe4000f8e00ff */
[----:B------:R1:W3:Y:S02]  /*1890*/  LDG.E.U8 R18, desc[UR12][R18.64] ;  /* 0x0000000c12127981 */ /* 0x0002e4000c1e1100 */
[----:B------:R-:W-:-:S04]  /*18a0*/  IMAD.MOV R24, RZ, RZ, -R5 ;  /* 0x000000ffff187224 */ /* 0x000fc800078e0a05 */
[----:B------:R-:W-:-:S05]  /*18b0*/  IMAD R21, R24, UR9, R21 ;  /* 0x0000000918157c24 */ /* 0x000fca000f8e0215 */
[----:B------:R-:W-:Y:S02]  /*18c0*/  ISETP.LT.U32.AND P6, PT, R21, UR9, PT ;  /* 0x0000000915007c0c */ /* 0x000fe4000bfc1070 */
[----:B0-----:R-:W-:-:S11]  /*18d0*/  LOP3.LUT R3, R40, UR50, RZ, 0x3c, !PT ;  /* 0x0000003228037c12 */ /* 0x001fd6000f8e3cff */
[----:B------:R-:W-:-:S04]  /*18e0*/  @!P6 IADD3 R21, PT, PT, R21, -UR9, RZ ;  /* 0x800000091515ec10 */ /* 0x000fc8000fffe0ff */
[----:B------:R-:W-:Y:S01]  /*18f0*/  ISETP.GE.U32.AND P5, PT, R21, UR9, PT ;  /* 0x0000000915007c0c */ /* 0x000fe2000bfa6070 */
[----:B------:R-:W-:Y:S01]  /*1900*/  @!P6 VIADD R5, R5, 0x1 ;  /* 0x000000010505e836 */ /* 0x000fe20000000000 */
[----:B------:R-:W-:Y:S02]  /*1910*/  ISETP.GE.AND P6, PT, R3, RZ, PT ;  /* 0x000000ff0300720c */ /* 0x000fe40003fc6270 */
[----:B------:R-:W-:Y:S02]  /*1920*/  SHF.R.S64 R30, RZ, 0x1e, R37 ;  /* 0x0000001eff1e7819 */ /* 0x000fe40000001025 */
[----:B------:R-:W-:Y:S01]  /*1930*/  SEL R23, R38, RZ, P2 ;  /* 0x000000ff26177207 */ /* 0x000fe20001000000 */
[----:B------:R-:W-:-:S06]  /*1940*/  VIADD R3, R0, 0x120 ;  /* 0x0000012000037836 */ /* 0x000fcc0000000000 */
[----:B------:R-:W-:Y:S02]  /*1950*/  @P5 IADD3 R5, PT, PT, R5, 0x1, RZ ;  /* 0x0000000105055810 */ /* 0x000fe40007ffe0ff */
[----:B------:R-:W-:-:S03]  /*1960*/  IADD3 R30, P5, PT, R30, UR36, RZ ;  /* 0x000000241e1e7c10 */ /* 0x000fc6000ffbe0ff */
[----:B------:R-:W-:Y:S01]  /*1970*/  @!P6 IMAD.MOV R5, RZ, RZ, -R5 ;  /* 0x000000ffff05e224 */ /* 0x000fe200078e0a05 */
[----:B------:R-:W-:Y:S01]  /*1980*/  LEA.HI.X.SX32 R31, R37, UR37, 0x2, P5 ;  /* 0x00000025251f7c11 */ /* 0x000fe2000a8f16ff */
[----:B------:R-:W-:Y:S01]  /*1990*/  IMAD R24, R23, UR46, RZ ;  /* 0x0000002e17187c24 */ /* 0x000fe2000f8e02ff */
[----:B------:R-:W-:Y:S02]  /*19a0*/  SEL R23, R16, RZ, P4 ;  /* 0x000000ff10177207 */ /* 0x000fe40002000000 */
[----:B------:R-:W-:Y:S02]  /*19b0*/  SEL R21, R8, R5, !P1 ;  /* 0x0000000508157207 */ /* 0x000fe40004800000 */
[----:B------:R-:W-:Y:S01]  /*19c0*/  IABS R37, R3 ;  /* 0x0000000300257213 */ /* 0x000fe20000000000 */
[----:B------:R-:W-:Y:S01]  /*19d0*/  IMAD R16, R23, UR51, R6 ;  /* 0x0000003317107c24 */ /* 0x000fe2000f8e0206 */
[C---:B-1----:R-:W-:Y:S01]  /*19e0*/  IADD3 R19, PT, PT, -R21.reuse, RZ, RZ ;  /* 0x000000ff15137210 */ /* 0x042fe20007ffe1ff */
[----:B------:R0:W2:Y:S01]  /*19f0*/  LDG.E R5, desc[UR10][R30.64] ;  /* 0x0000000a1e057981 */ /* 0x0000a2000c1e1900 */
[----:B------:R-:W-:Y:S01]  /*1a00*/  SEL R21, R21, RZ, P0 ;  /* 0x000000ff15157207 */ /* 0x000fe20000000000 */
        /* <DEDUP_REMOVED lines=12> */
[----:B0-----:R-:W-:-:S05]  /*1ad0*/  SEL R30, R11, R6, !P3 ;  /* 0x000000060b1e7207 */ /* 0x001fca0005800000 */
[----:B------:R-:W-:-:S04]  /*1ae0*/  IMAD.MOV R6, RZ, RZ, -R30 ;  /* 0x000000ffff067224 */ /* 0x000fc800078e0a1e */
[----:B------:R-:W-:-:S05]  /*1af0*/  IMAD R31, R6, UR49, R3 ;  /* 0x00000031061f7c24 */ /* 0x000fca000f8e0203 */
[----:B------:R-:W-:-:S05]  /*1b00*/  IABS R23, R31 ;  /* 0x0000001f00177213 */ /* 0x000fca0000000000 */
[----:B------:R-:W-:Y:S01]  /*1b10*/  IMAD.HI.U32 R6, R23, UR5, RZ ;  /* 0x0000000517067c27 */ /* 0x000fe2000f8e00ff */
[----:B------:R-:W-:-:S04]  /*1b20*/  SEL R7, R7, RZ, P4 ;  /* 0x000000ff07077207 */ /* 0x000fc80002000000 */
[----:B------:R-:W-:Y:S01]  /*1b30*/  IADD3 R24, PT, PT, -R6, RZ, RZ ;  /* 0x000000ff06187210 */ /* 0x000fe20007ffe1ff */
[----:B------:R-:W-:-:S04]  /*1b40*/  IMAD R20, R7, UR51, R20 ;  /* 0x0000003307147c24 */ /* 0x000fc8000f8e0214 */
        /* <DEDUP_REMOVED lines=10> */
[----:B------:R-:W-:-:S03]  /*1bf0*/  IADD3 R17, PT, PT, R0, 0x140, RZ ;  /* 0x0000014000117810 */ /* 0x000fc60007ffe0ff */
[----:B------:R-:W-:Y:S02]  /*1c00*/  @!P6 IADD3 R6, PT, PT, -R6, RZ, RZ ;  /* 0x000000ff0606e210 */ /* 0x000fe40007ffe1ff */
[----:B------:R-:W-:Y:S02]  /*1c10*/  SEL R7, R30, RZ, P2 ;  /* 0x000000ff1e077207 */ /* 0x000fe40001000000 */
[----:B------:R-:W-:Y:S02]  /*1c20*/  SEL R6, R8, R6, !P1 ;  /* 0x0000000608067207 */ /* 0x000fe40004800000 */
[----:B------:R-:W-:Y:S01]  /*1c30*/  IABS R38, R17 ;  /* 0x0000001100267213 */ /* 0x000fe20000000000 */
[----:B------:R-:W-:Y:S02]  /*1c40*/  IMAD R7, R7, UR46, RZ ;  /* 0x0000002e07077c24 */ /* 0x000fe4000f8e02ff */
[----:B------:R-:W-:Y:S01]  /*1c50*/  IMAD.MOV R24, RZ, RZ, -R6 ;  /* 0x000000ffff187224 */ /* 0x000fe200078e0a06 */
[----:B------:R-:W-:Y:S01]  /*1c60*/  SEL R6, R6, RZ, P0 ;  /* 0x000000ff06067207 */ /* 0x000fe20000000000 */
[----:B------:R-:W-:-:S04]  /*1c70*/  IMAD.HI.U32 R37, R38, UR7, RZ ;  /* 0x0000000726257c27 */ /* 0x000fc8000f8e00ff */
[----:B------:R-:W-:Y:S02]  /*1c80*/  IMAD R30, R6, UR47, R7 ;  /* 0x0000002f061e7c24 */ /* 0x000fe4000f8e0207 */
[----:B------:R-:W-:Y:S02]  /*1c90*/  IMAD.MOV R7, RZ, RZ, -R37 ;  /* 0x000000ffff077224 */ /* 0x000fe400078e0a25 */
[----:B------:R-:W-:Y:S02]  /*1ca0*/  IMAD R19, R19, UR50, R40 ;  /* 0x0000003213137c24 */ /* 0x000fe4000f8e0228 */
[----:B------:R-:W-:-:S03]  /*1cb0*/  IMAD R38, R7, UR8, R38 ;  /* 0x0000000807267c24 */ /* 0x000fc6000f8e0226 */
[----:B------:R-:W-:Y:S02]  /*1cc0*/  SEL R6, R19, RZ, P4 ;  /* 0x000000ff13067207 */ /* 0x000fe40002000000 */
[----:B------:R-:W-:Y:S01]  /*1cd0*/  ISETP.LT.U32.AND P6, PT, R38, UR8, PT ;  /* 0x0000000826007c0c */ /* 0x000fe2000bfc1070 */
[----:B------:R-:W-:Y:S01]  /*1ce0*/  IMAD R24, R24, UR50, R31 ;  /* 0x0000003218187c24 */ /* 0x000fe2000f8e021f */
[----:B------:R-:W-:Y:S01]  /*1cf0*/  SEL R25, R25, RZ, P4 ;  /* 0x000000ff19197207 */ /* 0x000fe20002000000 */
[----:B------:R-:W-:Y:S01]  /*1d00*/  IMAD R31, R6, UR51, R21 ;  /* 0x00000033061f7c24 */ /* 0x000fe2000f8e0215 */
[----:B------:R-:W-:-:S03]  /*1d10*/  IADD3 R6, P5, PT, R16, UR38, RZ ;  /* 0x0000002610067c10 */ /* 0x000fc6000ffbe0ff */
[----:B------:R-:W-:Y:S01]  /*1d20*/  IMAD R25, R25, UR51, R22 ;  /* 0x0000003319197c24 */ /* 0x000fe2000f8e0216 */
[----:B------:R-:W-:Y:S02]  /*1d30*/  LEA.HI.X.SX32 R7, R16, UR39, 0x1, P5 ;  /* 0x0000002710077c11 */ /* 0x000fe4000a8f0eff */
[----:B------:R-:W-:-:S03]  /*1d40*/  IADD3 R22, P5, PT, R20, UR38, RZ ;  /* 0x0000002614167c10 */ /* 0x000fc6000ffbe0ff */
[----:B------:R-:W-:Y:S01]  /*1d50*/  @!P6 IADD3 R38, PT, PT, R38, -UR8, RZ ;  /* 0x800000082626ec10 */ /* 0x000fe2000fffe0ff */
[----:B------:R-:W-:Y:S01]  /*1d60*/  @!P6 VIADD R37, R37, 0x1 ;  /* 0x000000012525e836 */ /* 0x000fe20000000000 */
[----:B------:R-:W-:Y:S01]  /*1d70*/  LEA.HI.X.SX32 R23, R20, UR39, 0x1, P5 ;  /* 0x0000002714177c11 */ /* 0x000fe2000a8f0eff */
[----:B------:R0:W4:Y:S01]  /*1d80*/  LDG.E.U8 R41, desc[UR10][R6.64] ;  /* 0x0000000a06297981 */ /* 0x000122000c1e1100 */
[----:B------:R-:W-:Y:S02]  /*1d90*/  ISETP.GE.U32.AND P5, PT, R38, UR8, PT ;  /* 0x0000000826007c0c */ /* 0x000fe4000bfa6070 */
[----:B------:R-:W-:Y:S01]  /*1da0*/  LOP3.LUT R16, R17, UR49, RZ, 0x3c, !PT ;  /* 0x0000003111107c12 */ /* 0x000fe2000f8e3cff */
[----:B------:R-:W2:Y:S03]  /*1db0*/  LDG.E.U8 R22, desc[UR12][R22.64] ;  /* 0x0000000c16167981 */ /* 0x000ea6000c1e1100 */
[----:B------:R-:W-:-:S02]  /*1dc0*/  ISETP.GE.AND P6, PT, R16, RZ, PT ;  /* 0x000000ff1000720c */ /* 0x000fc40003fc6270 */
[----:B------:R-:W-:Y:S01]  /*1dd0*/  SEL R29, R29, RZ, P4 ;  /* 0x000000ff1d1d7207 */ /* 0x000fe20002000000 */
[----:B0-----:R-:W0:Y:S04]  /*1de0*/  LDC.64 R6, c[0x0][0x3e8] ;  /* 0x0000fa00ff067b82 */ /* 0x001e280000000a00 */
[----:B------:R-:W-:-:S06]  /*1df0*/  @P5 IADD3 R37, PT, PT, R37, 0x1, RZ ;  /* 0x0000000125255810 */ /* 0x000fcc0007ffe0ff */
[----:B------:R-:W-:Y:S01]  /*1e00*/  @!P6 IMAD.MOV R37, RZ, RZ, -R37 ;  /* 0x000000ffff25e224 */ /* 0x000fe200078e0a25 */
[----:B------:R-:W-:-:S04]  /*1e10*/  IADD3 R20, P5, PT, R28, UR38, RZ ;  /* 0x000000261c147c10 */ /* 0x000fc8000ffbe0ff */
[----:B------:R-:W-:Y:S01]  /*1e20*/  SEL R40, R11, R37, !P3 ;  /* 0x000000250b287207 */ /* 0x000fe20005800000 */
[----:B------:R-:W-:Y:S01]  /*1e30*/  IMAD R29, R29, UR51, R36 ;  /* 0x000000331d1d7c24 */ /* 0x000fe2000f8e0224 */
[----:B------:R-:W-:Y:S02]  /*1e40*/  SEL R19, R24, RZ, P4 ;  /* 0x000000ff18137207 */ /* 0x000fe40002000000 */
[----:B------:R-:W-:Y:S02]  /*1e50*/  IADD3 R42, PT, PT, -R40, RZ, RZ ;  /* 0x000000ff282a7210 */ /* 0x000fe40007ffe1ff */
[----:B------:R-:W-:Y:S02]  /*1e60*/  LEA.HI.X.SX32 R21, R28, UR39, 0x1, P5 ;  /* 0x000000271c157c11 */ /* 0x000fe4000a8f0eff */
[C---:B------:R-:W-:Y:S01]  /*1e70*/  IADD3 R24, P5, PT, R25.reuse, UR38, RZ ;  /* 0x0000002619187c10 */ /* 0x040fe2000ffbe0ff */
[----:B------:R-:W-:Y:S02]  /*1e80*/  IMAD R42, R42, UR49, R17 ;  /* 0x000000312a2a7c24 */ /* 0x000fe4000f8e0211 */
[----:B------:R1:W2:Y:S01]  /*1e90*/  LDG.E.U8 R38, desc[UR10][R20.64] ;  /* 0x0000000a14267981 */ /* 0x0002a2000c1e1100 */
[----:B------:R-:W-:-:S02]  /*1ea0*/  LEA.HI.X.SX32 R25, R25, UR39, 0x1, P5 ;  /* 0x0000002719197c11 */ /* 0x000fc4000a8f0eff */
[C---:B------:R-:W-:Y:S02]  /*1eb0*/  IADD3 R28, P5, PT, R29.reuse, UR38, RZ ;  /* 0x000000261d1c7c10 */ /* 0x040fe4000ffbe0ff */
[----:B------:R-:W-:Y:S01]  /*1ec0*/  SHF.R.S64 R16, RZ, 0x1e, R17 ;  /* 0x0000001eff107819 */ /* 0x000fe20000001011 */
[----:B------:R-:W2:Y:S01]  /*1ed0*/  LDG.E.U8 R39, desc[UR12][R24.64] ;  /* 0x0000000c18277981 */ /* 0x000ea2000c1e1100 */
[----:B------:R-:W-:Y:S02]  /*1ee0*/  LEA.HI.X.SX32 R29, R29, UR39, 0x1, P5 ;  /* 0x000000271d1d7c11 */ /* 0x000fe4000a8f0eff */
[----:B-1----:R-:W-:Y:S02]  /*1ef0*/  IABS R20, R42 ;  /* 0x0000002a00147213 */ /* 0x002fe40000000000 */
[----:B------:R-:W-:-:S03]  /*1f00*/  IADD3 R36, P5, PT, R31, UR38, RZ ;  /* 0x000000261f247c10 */ /* 0x000fc6000ffbe0ff */
[----:B------:R-:W-:Y:S01]  /*1f10*/  IMAD.HI.U32 R21, R20, UR5, RZ ;  /* 0x0000000514157c27 */ /* 0x000fe2000f8e00ff */
[----:B-----5:R-:W-:Y:S02]  /*1f20*/  ISETP.NE.AND P1, PT, R2, RZ, PT ;  /* 0x000000ff0200720c */ /* 0x020fe40003f25270 */
[----:B------:R-:W-:Y:S02]  /*1f30*/  SHF.R.S64 R2, RZ, 0x1e, R3 ;  /* 0x0000001eff027819 */ /* 0x000fe40000001003 */
[----:B------:R-:W-:Y:S01]  /*1f40*/  LEA.HI.X.SX32 R37, R31, UR39, 0x1, P5 ;  /* 0x000000271f257c11 */ /* 0x000fe2000a8f0eff */
[----:B------:R-:W-:Y:S01]  /*1f50*/  IMAD.MOV R23, RZ, RZ, -R21 ;  /* 0x000000ffff177224 */ /* 0x000fe200078e0a15 */
[----:B------:R-:W-:-:S03]  /*1f60*/  IADD3 R2, P5, PT, R2, UR36, RZ ;  /* 0x0000002402027c10 */ /* 0x000fc6000ffbe0ff */
[----:B------:R-:W-:Y:S01]  /*1f70*/  IMAD R20, R23, UR9, R20 ;  /* 0x0000000917147c24 */ /* 0x000fe2000f8e0214 */
[----:B------:R-:W-:Y:S01]  /*1f80*/  LEA.HI.X.SX32 R3, R3, UR37, 0x2, P5 ;  /* 0x0000002503037c11 */ /* 0x000fe2000a8f16ff */
[----:B------:R1:W5:Y:S01]  /*1f90*/  LDG.E.U8 R31, desc[UR10][R36.64] ;  /* 0x0000000a241f7981 */ /* 0x000362000c1e1100 */
[----:B------:R-:W-:-:S04]  /*1fa0*/  IADD3 R16, P5, PT, R16, UR36, RZ ;  /* 0x0000002410107c10 */ /* 0x000fc8000ffbe0ff */
[----:B------:R-:W-:Y:S02]  /*1fb0*/  LEA.HI.X.SX32 R17, R17, UR37, 0x2, P5 ;  /* 0x0000002511117c11 */ /* 0x000fe4000a8f16ff */
[----:B------:R-:W-:Y:S02]  /*1fc0*/  ISETP.LT.U32.AND P5, PT, R20, UR9, PT ;  /* 0x0000000914007c0c */ /* 0x000fe4000bfa1070 */
[----:B-1----:R-:W-:Y:S02]  /*1fd0*/  P2R R36, PR, RZ, 0x2 ;  /* 0x00000002ff247803 */ /* 0x002fe40000000000 */
[----:B---3--:R-:W-:Y:S02]  /*1fe0*/  ISETP.NE.AND P6, PT, R18, RZ, PT ;  /* 0x000000ff1200720c */ /* 0x008fe40003fc5270 */
[----:B0-----:R-:W-:Y:S01]  /*1ff0*/  R2UR UR4, R7 ;  /* 0x00000000070472ca */ /* 0x001fe200000e0000 */
[----:B------:R-:W-:Y:S01]  /*2000*/  IMAD R19, R19, UR51, R30 ;  /* 0x0000003313137c24 */ /* 0x000fe2000f8e021e */
[----:B------:R-:W-:Y:S01]  /*2010*/  LOP3.LUT R25, R42, UR50, RZ, 0x3c, !PT ;  /* 0x000000322a197c12 */ /* 0x000fe2000f8e3cff */
[----:B------:R-:W3:Y:S04]  /*2020*/  LDG.E R16, desc[UR10][R16.64] ;  /* 0x0000000a10107981 */ /* 0x000ee8000c1e1900 */
[----:B------:R-:W-:-:S04]  /*2030*/  @!P5 IADD3 R20, PT, PT, R20, -UR9, RZ ;  /* 0x800000091414dc10 */ /* 0x000fc8000fffe0ff */
[----:B------:R-:W-:Y:S01]  /*2040*/  ISETP.GE.U32.AND P1, PT, R20, UR9, PT ;  /* 0x0000000914007c0c */ /* 0x000fe2000bf26070 */
[----:B------:R-:W-:-:S05]  /*2050*/  VIADD R20, R0, 0x160 ;  /* 0x0000016000147836 */ /* 0x000fca0000000000 */
[----:B------:R-:W-:-:S05]  /*2060*/  IABS R18, R20 ;  /* 0x0000001400127213 */ /* 0x000fca0000000000 */
[----:B------:R-:W-:-:S05]  /*2070*/  IMAD.HI.U32 R7, R18, UR7, RZ ;  /* 0x0000000712077c27 */ /* 0x000fca000f8e00ff */
[----:B------:R-:W-:-:S05]  /*2080*/  IADD3 R23, PT, PT, -R7, RZ, RZ ;  /* 0x000000ff07177210 */ /* 0x000fca0007ffe1ff */
        /* <DEDUP_REMOVED lines=8> */
[----:B------:R-:W-:-:S07]  /*2110*/  ISETP.GE.AND P6, PT, R25, RZ, PT ;  /* 0x000000ff1900720c */ /* 0x000fce0003fc6270 */
[----:B------:R-:W-:Y:S02]  /*2120*/  @P5 IADD3 R7, PT, PT, R7, 0x1, RZ ;  /* 0x0000000107075810 */ /* 0x000fe40007ffe0ff */
[----:B------:R-:W-:Y:S01]  /*2130*/  ISETP.GE.AND P5, PT, R18, RZ, PT ;  /* 0x000000ff1200720c */ /* 0x000fe20003fa6270 */
[----:B------:R-:W-:Y:S01]  /*2140*/  @P1 VIADD R21, R21, 0x1 ;  /* 0x0000000115151836 */ /* 0x000fe20000000000 */
[----:B------:R-:W-:Y:S02]  /*2150*/  MOV R24, R7 ;  /* 0x0000000700187202 */ /* 0x000fe40000000f00 */
[----:B------:R-:W-:Y:S01]  /*2160*/  ISETP.NE.AND P1, PT, RZ, UR50, PT ;  /* 0x00000032ff007c0c */ /* 0x000fe2000bf25270 */
[----:B------:R0:W3:Y:S01]  /*2170*/  LDG.E R7, desc[UR10][R2.64] ;  /* 0x0000000a02077981 */ /* 0x0000e2000c1e1900 */
[----:B------:R-:W-:-:S07]  /*2180*/  @!P6 IADD3 R21, PT, PT, -R21, RZ, RZ ;  /* 0x000000ff1515e210 */ /* 0x000fce0007ffe1ff */
[----:B------:R-:W-:Y:S01]  /*2190*/  @!P5 IMAD.MOV R24, RZ, RZ, -R24 ;  /* 0x000000ffff18d224 */ /* 0x000fe200078e0a18 */
[----:B------:R-:W-:-:S04]  /*21a0*/  SEL R21, R8, R21, !P1 ;  /* 0x0000001508157207 */ /* 0x000fc80004800000 */
[----:B------:R-:W-:Y:S01]  /*21b0*/  SEL R24, R11, R24, !P3 ;  /* 0x000000180b187207 */ /* 0x000fe20005800000 */
[----:B------:R-:W-:-:S03]  /*21c0*/  IMAD.MOV R25, RZ, RZ, -R21 ;  /* 0x000000ffff197224 */ /* 0x000fc600078e0a15 */
[----:B0-----:R-:W-:Y:S01]  /*21d0*/  IADD3 R3, PT, PT, -R24, RZ, RZ ;  /* 0x000000ff18037210 */ /* 0x001fe20007ffe1ff */
[----:B------:R-:W-:Y:S01]  /*21e0*/  IMAD R42, R25, UR50, R42 ;  /* 0x00000032192a7c24 */ /* 0x000fe2000f8e022a */
[----:B------:R-:W-:-:S03]  /*21f0*/  IADD3 R18, P5, PT, R19, UR38, RZ ;  /* 0x0000002613127c10 */ /* 0x000fc6000ffbe0ff */
[----:B------:R-:W-:Y:S01]  /*2200*/  IMAD R25, R3, UR49, R20 ;  /* 0x0000003103197c24 */ /* 0x000fe2000f8e0214 */
[----:B------:R-:W-:-:S04]  /*2210*/  LEA.HI.X.SX32 R19, R19, UR39, 0x1, P5 ;  /* 0x0000002713137c11 */ /* 0x000fc8000a8f0eff */
[----:B------:R-:W-:Y:S01]  /*2220*/  IABS R2, R25 ;  /* 0x0000001900027213 */ /* 0x000fe20000000000 */
[----:B------:R0:W3:Y:S04]  /*2230*/  LDG.E.U8 R23, desc[UR10][R18.64] ;  /* 0x0000000a12177981 */ /* 0x0000e8000c1e1100 */
[----:B0-----:R-:W-:-:S04]  /*2240*/  IMAD.HI.U32 R18, R2, UR5, RZ ;  /* 0x0000000502127c27 */ /* 0x001fc8000f8e00ff */
        /* <DEDUP_REMOVED lines=8> */
[----:B------:R-:W-:-:S07]  /*22d0*/  R2UR UR14, R26 ;  /* 0x000000001a0e72ca */ /* 0x000fce00000e0000 */
[----:B------:R-:W-:Y:S02]  /*22e0*/  @P5 IADD3 R18, PT, PT, R18, 0x1, RZ ;  /* 0x0000000112125810 */ /* 0x000fe40007ffe0ff */
[----:B------:R-:W-:Y:S01]  /*22f0*/  ISETP.GE.AND P5, PT, R2, RZ, PT ;  /* 0x000000ff0200720c */ /* 0x000fe20003fa6270 */
[----:B------:R-:W-:Y:S01]  /*2300*/  IMAD R40, R40, UR46, RZ ;  /* 0x0000002e28287c24 */ /* 0x000fe2000f8e02ff */
[----:B------:R-:W-:Y:S02]  /*2310*/  R2UR UR15, R27 ;  /* 0x000000001b0f72ca */ /* 0x000fe400000e0000 */
[----:B------:R-:W-:Y:S02]  /*2320*/  SEL R21, R21, RZ, P0 ;  /* 0x000000ff15157207 */ /* 0x000fe40000000000 */
[----:B------:R-:W-:-:S03]  /*2330*/  SEL R42, R42, RZ, P4 ;  /* 0x000000ff2a2a7207 */ /* 0x000fc60002000000 */
[----:B------:R-:W-:Y:S01]  /*2340*/  IMAD R21, R21, UR47, R40 ;  /* 0x0000002f15157c24 */ /* 0x000fe2000f8e0228 */
[----:B------:R-:W-:-:S03]  /*2350*/  SHF.R.S64 R2, RZ, 0x1e, R20 ;  /* 0x0000001eff027819 */ /* 0x000fc60000001014 */
[----:B------:R-:W-:Y:S02]  /*2360*/  @!P5 IMAD.MOV R18, RZ, RZ, -R18 ;  /* 0x000000ffff12d224 */ /* 0x000fe400078e0a12 */
[----:B------:R-:W-:Y:S01]  /*2370*/  IMAD R21, R42, UR51, R21 ;  /* 0x000000332a157c24 */ /* 0x000fe2000f8e0215 */
[----:B------:R-:W-:Y:S01]  /*2380*/  IADD3 R2, P6, PT, R2, UR36, RZ ;  /* 0x0000002402027c10 */ /* 0x000fe2000ffde0ff */
[----:B------:R0:W5:Y:S01]  /*2390*/  LDG.E.U8 R30, desc[UR14][R28.64] ;  /* 0x0000000e1c1e7981 */ /* 0x000162000c1e1100 */
[----:B------:R-:W-:Y:S02]  /*23a0*/  SEL R18, R8, R18, !P1 ;  /* 0x0000001208127207 */ /* 0x000fe40004800000 */
[----:B------:R-:W-:Y:S02]  /*23b0*/  SEL R19, R24, RZ, P2 ;  /* 0x000000ff18137207 */ /* 0x000fe40001000000 */
[----:B------:R-:W-:Y:S02]  /*23c0*/  LEA.HI.X.SX32 R3, R20, UR37, 0x2, P6 ;  /* 0x0000002514037c11 */ /* 0x000fe4000b0f16ff */
[----:B------:R-:W-:-:S02]  /*23d0*/  IADD3 R20, PT, PT, -R18, RZ, RZ ;  /* 0x000000ff12147210 */ /* 0x000fc40007ffe1ff */
[C---:B0-----:R-:W-:Y:S02]  /*23e0*/  IADD3 R28, P5, PT, R21.reuse, UR38, RZ ;  /* 0x00000026151c7c10 */ /* 0x041fe4000ffbe0ff */
[----:B------:R-:W-:Y:S02]  /*23f0*/  SEL R18, R18, RZ, P0 ;  /* 0x000000ff12127207 */ /* 0x000fe40000000000 */
[----:B------:R-:W-:Y:S01]  /*2400*/  LEA.HI.X.SX32 R29, R21, UR39, 0x1, P5 ;  /* 0x00000027151d7c11 */ /* 0x000fe2000a8f0eff */
[----:B------:R-:W-:Y:S02]  /*2410*/  IMAD R21, R19, UR46, RZ ;  /* 0x0000002e13157c24 */ /* 0x000fe4000f8e02ff */
[----:B------:R-:W-:Y:S02]  /*2420*/  IMAD R19, R20, UR50, R25 ;  /* 0x0000003214137c24 */ /* 0x000fe4000f8e0219 */
[----:B------:R-:W-:Y:S01]  /*2430*/  IMAD R20, R18, UR47, R21 ;  /* 0x0000002f12147c24 */ /* 0x000fe2000f8e0215 */
[----:B------:R-:W3:Y:S01]  /*2440*/  LDG.E.U8 R28, desc[UR10][R28.64] ;  /* 0x0000000a1c1c7981 */ /* 0x000ee2000c1e1100 */
        /* <DEDUP_REMOVED lines=12> */
[----:B------:R-:W-:-:S04]  /*2510*/  ISETP.GE.AND P5, PT, R21, RZ, PT ;  /* 0x000000ff1500720c */ /* 0x000fc80003fa6270 */
[----:B------:R-:W-:Y:S01]  /*2520*/  MOV R40, R17 ;  /* 0x0000001100287202 */ /* 0x000fe20000000f00 */
[----:B------:R-:W-:Y:S01]  /*2530*/  IMAD R19, R19, UR51, R20 ;  /* 0x0000003313137c24 */ /* 0x000fe2000f8e0214 */
[----:B------:R0:W3:Y:S07]  /*2540*/  LDG.E R17, desc[UR10][R2.64] ;  /* 0x0000000a02117981 */ /* 0x0000ee000c1e1900 */
[----:B------:R-:W-:Y:S01]  /*2550*/  @!P5 IMAD.MOV R40, RZ, RZ, -R40 ;  /* 0x000000ffff28d224 */ /* 0x000fe200078e0a28 */
[----:B------:R-:W-:-:S04]  /*2560*/  IADD3 R24, P5, PT, R19, UR38, RZ ;  /* 0x0000002613187c10 */ /* 0x000fc8000ffbe0ff */
[----:B------:R-:W-:Y:S02]  /*2570*/  SEL R40, R11, R40, !P3 ;  /* 0x000000280b287207 */ /* 0x000fe40005800000 */
[----:B------:R-:W-:Y:S02]  /*2580*/  LEA.HI.X.SX32 R25, R19, UR39, 0x1, P5 ;  /* 0x0000002713197c11 */ /* 0x000fe4000a8f0eff */
[C---:B------:R-:W-:Y:S02]  /*2590*/  IADD3 R19, PT, PT, -R40.reuse, RZ, RZ ;  /* 0x000000ff28137210 */ /* 0x040fe40007ffe1ff */
[----:B0-----:R-:W-:Y:S01]  /*25a0*/  SEL R3, R40, RZ, P2 ;  /* 0x000000ff28037207 */ /* 0x001fe20001000000 */
[----:B------:R0:W3:Y:S02]  /*25b0*/  LDG.E.U8 R24, desc[UR10][R24.64] ;  /* 0x0000000a18187981 */ /* 0x0000e4000c1e1100 */
        /* <DEDUP_REMOVED lines=69> */
[----:B------:R-:W-:Y:S02]  /*2a10*/  IADD3 R2, P5, PT, R3, UR38, RZ ;  /* 0x0000002603027c10 */ /* 0x000fe4000ffbe0ff */
[----:B----4-:R-:W-:Y:S01]  /*2a20*/  ISETP.NE.AND P6, PT, R41, RZ, PT ;  /* 0x000000ff2900720c */ /* 0x010fe20003fc5270 */
[----:B------:R0:W4:Y:S01]  /*2a30*/  LDG.E R21, desc[UR10][R18.64] ;  /* 0x0000000a12157981 */ /* 0x000122000c1e1900 */
[----:B------:R-:W-:Y:S02]  /*2a40*/  IABS R41, R25 ;  /* 0x0000001900297213 */ /* 0x000fe40000000000 */
        /* <DEDUP_REMOVED lines=41> */
[----:B------:R-:W-:Y:S01]  /*2ce0*/  LEA.HI.X.SX32 R19, R25, UR37, 0x2, P5 ;  /* 0x0000002519137c11 */ /* 0x000fe2000a8f16ff */
[----:B------:R-:W-:-:S03]  /*2cf0*/  VIADD R25, R0, 0x1e0 ;  /* 0x000001e000197836 */ /* 0x000fc60000000000 */
[C---:B------:R-:W-:Y:S01]  /*2d00*/  IADD3 R2, P5, PT, R3.reuse, UR38, RZ ;  /* 0x0000002603027c10 */ /* 0x040fe2000ffbe0ff */
[----:B------:R0:W4:Y:S03]  /*2d10*/  LDG.E R22, desc[UR10][R18.64] ;  /* 0x0000000a12167981 */ /* 0x000126000c1e1900 */
[----:B------:R-:W-:Y:S02]  /*2d20*/  LEA.HI.X.SX32 R3, R3, UR39, 0x1, P5 ;  /* 0x0000002703037c11 */ /* 0x000fe4000a8f0eff */
[----:B------:R-:W-:Y:S02]  /*2d30*/  ISETP.NE.AND P5, PT, R39, RZ, PT ;  /* 0x000000ff2700720c */ /* 0x000fe40003fa5270 */
[----:B------:R-:W-:Y:S01]  /*2d40*/  IABS R39, R25 ;  /* 0x0000001900277213 */ /* 0x000fe20000000000 */
[----:B------:R1:W4:Y:S01]  /*2d50*/  LDG.E.U8 R41, desc[UR10][R2.64] ;  /* 0x0000000a02297981 */ /* 0x000322000c1e1100 */
[----:B------:R-:W-:-:S02]  /*2d60*/  P2R R42, PR, RZ, 0x40 ;  /* 0x00000040ff2a7803 */ /* 0x000fc40000000000 */
[----:B------:R-:W-:Y:S01]  /*2d70*/  ISETP.NE.AND P6, PT, R38, RZ, PT ;  /* 0x000000ff2600720c */ /* 0x000fe20003fc5270 */
        /* <DEDUP_REMOVED lines=80> */
[----:B---3--:R-:W-:Y:S01]  /*3280*/  ISETP.NE.AND P6, PT, R23, RZ, PT ;  /* 0x000000ff1700720c */ /* 0x008fe20003fc5270 */
        /* <DEDUP_REMOVED lines=56> */
[----:B------:R-:W3:Y:S03]  /*3610*/  LDG.E R23, desc[UR10][R18.64] ;  /* 0x0000000a12177981 */ /* 0x000ee6000c1e1900 */
[----:B------:R-:W-:Y:S02]  /*3620*/  LEA.HI.X.SX32 R3, R3, UR39, 0x1, P5 ;  /* 0x0000002703037c11 */ /* 0x000fe4000a8f0eff */
[----:B------:R-:W-:Y:S01]  /*3630*/  ISETP.NE.AND P5, PT, R24, RZ, PT ;  /* 0x000000ff1800720c */ /* 0x000fe20003fa5270 */
[----:B------:R-:W-:-:S02]  /*3640*/  IMAD.HI.U32 R24, R48, UR7, RZ ;  /* 0x0000000730187c27 */ /* 0x000fc4000f8e00ff */
[----:B------:R0:W3:Y:S03]  /*3650*/  LDG.E.U8 R39, desc[UR10][R2.64] ;  /* 0x0000000a02277981 */ /* 0x0000e6000c1e1100 */
        /* <DEDUP_REMOVED lines=29> */
[----:B------:R-:W-:-:S04]  /*3830*/  P2R R50, PR, RZ, 0x10 ;  /* 0x00000010ff327803 */ /* 0x000fc80000000000 */
[----:B------:R-:W-:Y:S02]  /*3840*/  SEL R3, R3, RZ, P4 ;  /* 0x000000ff03037207 */ /* 0x000fe40002000000 */
[----:B--2---:R-:W-:-:S04]  /*3850*/  ISETP.NE.AND P4, PT, R40, RZ, PT ;  /* 0x000000ff2800720c */ /* 0x004fc80003f85270 */
[----:B------:R-:W-:Y:S02]  /*3860*/  P2R R49, PR, RZ, 0x10 ;  /* 0x00000010ff317803 */ /* 0x000fe40000000000 */
[----:B------:R-:W-:-:S04]  /*3870*/  ISETP.NE.AND P4, PT, R52, RZ, PT ;  /* 0x000000ff3400720c */ /* 0x000fc80003f85270 */
[----:B------:R-:W-:Y:S02]  /*3880*/  P2R R52, PR, RZ, 0x10 ;  /* 0x00000010ff347803 */ /* 0x000fe40000000000 */
[----:B------:R-:W-:Y:S02]  /*3890*/  ISETP.NE.AND P4, PT, R47, RZ, PT ;  /* 0x000000ff2f00720c */ /* 0x000fe40003f85270 */
[----:B------:R-:W-:Y:S02]  /*38a0*/  SEL R18, R24, RZ, P2 ;  /* 0x000000ff18127207 */ /* 0x000fe40001000000 */
[----:B------:R-:W-:Y:S02]  /*38b0*/  P2R R24, PR, RZ, 0x10 ;  /* 0x00000010ff187803 */ /* 0x000fe40000000000 */
[----:B------:R-:W-:Y:S02]  /*38c0*/  ISETP.NE.AND P4, PT, R46, RZ, PT ;  /* 0x000000ff2e00720c */ /* 0x000fe40003f85270 */
[----:B------:R-:W-:-:S02]  /*38d0*/  ISETP.NE.AND P5, PT, R29, RZ, PT ;  /* 0x000000ff1d00720c */ /* 0x000fc40003fa5270 */
[----:B------:R-:W-:Y:S02]  /*38e0*/  P2R R46, PR, RZ, 0x10 ;  /* 0x00000010ff2e7803 */ /* 0x000fe40000000000 */
[----:B------:R-:W-:Y:S02]  /*38f0*/  ISETP.NE.AND P4, PT, R43, RZ, PT ;  /* 0x000000ff2b00720c */ /* 0x000fe40003f85270 */
[----:B------:R-:W-:Y:S01]  /*3900*/  IADD3 R29, PT, PT, R0, 0x240, RZ ;  /* 0x00000240001d7810 */ /* 0x000fe20007ffe0ff */
[----:B------:R-:W-:Y:S01]  /*3910*/  IMAD R19, R18, UR46, RZ ;  /* 0x0000002e12137c24 */ /* 0x000fe2000f8e02ff */
[----:B------:R-:W-:Y:S02]  /*3920*/  P2R R47, PR, RZ, 0x10 ;  /* 0x00000010ff2f7803 */ /* 0x000fe40000000000 */
[----:B------:R-:W-:Y:S02]  /*3930*/  ISETP.NE.AND P4, PT, R42, RZ, PT ;  /* 0x000000ff2a00720c */ /* 0x000fe40003f85270 */
[----:B------:R-:W-:-:S02]  /*3940*/  IABS R18, R29 ;  /* 0x0000001d00127213 */ /* 0x000fc40000000000 */
[----:B------:R-:W-:Y:S02]  /*3950*/  SEL R2, R2, RZ, P0 ;  /* 0x000000ff02027207 */ /* 0x000fe40000000000 */
[----:B------:R-:W-:Y:S02]  /*3960*/  P2R R53, PR, RZ, 0x10 ;  /* 0x00000010ff357803 */ /* 0x000fe40000000000 */
[----:B------:R-:W-:Y:S01]  /*3970*/  ISETP.NE.AND P4, PT, R37, RZ, PT ;  /* 0x000000ff2500720c */ /* 0x000fe20003f85270 */
[----:B------:R-:W-:-:S04]  /*3980*/  IMAD.HI.U32 R37, R18, UR7, RZ ;  /* 0x0000000712257c27 */ /* 0x000fc8000f8e00ff */
[----:B------:R-:W-:Y:S02]  /*3990*/  IMAD R2, R2, UR47, R19 ;  /* 0x0000002f02027c24 */ /* 0x000fe4000f8e0213 */
[----:B------:R-:W-:Y:S01]  /*39a0*/  IMAD.MOV R19, RZ, RZ, -R37 ;  /* 0x000000ffff137224 */ /* 0x000fe200078e0a25 */
[----:B------:R-:W-:Y:S02]  /*39b0*/  P2R R48, PR, RZ, 0x20 ;  /* 0x00000020ff307803 */ /* 0x000fe40000000000 */
[----:B----4-:R-:W-:Y:S01]  /*39c0*/  ISETP.NE.AND P5, PT, R41, RZ, PT ;  /* 0x000000ff2900720c */ /* 0x010fe20003fa5270 */
[----:B------:R-:W-:-:S03]  /*39d0*/  IMAD R18, R19, UR8, R18 ;  /* 0x0000000813127c24 */ /* 0x000fc6000f8e0212 */
[----:B------:R-:W-:Y:S02]  /*39e0*/  P2R R41, PR, RZ, 0x20 ;  /* 0x00000020ff297803 */ /* 0x000fe40000000000 */
[----:B------:R-:W-:Y:S01]  /*39f0*/  ISETP.LT.U32.AND P5, PT, R18, UR8, PT ;  /* 0x0000000812007c0c */ /* 0x000fe2000bfa1070 */
[----:B------:R-:W-:Y:S01]  /*3a00*/  IMAD R3, R3, UR51, R2 ;  /* 0x0000003303037c24 */ /* 0x000fe2000f8e0202 */
[----:B------:R-:W-:Y:S02]  /*3a10*/  P2R R40, PR, RZ, 0x10 ;  /* 0x00000010ff287803 */ /* 0x000fe40000000000 */
[----:B------:R-:W-:-:S09]  /*3a20*/  ISETP.NE.AND P4, PT, R36, RZ, PT ;  /* 0x000000ff2400720c */ /* 0x000fd20003f85270 */
[----:B------:R-:W-:Y:S01]  /*3a30*/  @!P5 IADD3 R37, PT, PT, R37, 0x1, RZ ;  /* 0x000000012525d810 */ /* 0x000fe20007ffe0ff */
[----:B------:R-:W-:Y:S01]  /*3a40*/  @!P5 VIADD R18, R18, -UR8 ;  /* 0x800000081212dc36 */ /* 0x000fe20008000000 */
[----:B------:R-:W-:-:S04]  /*3a50*/  IADD3 R2, P5, PT, R3, UR38, RZ ;  /* 0x0000002603027c10 */ /* 0x000fc8000ffbe0ff */
[----:B------:R-:W-:-:S05]  /*3a60*/  LEA.HI.X.SX32 R3, R3, UR39, 0x1, P5 ;  /* 0x0000002703037c11 */ /* 0x000fca000a8f0eff */
[----:B------:R0:W2:Y:S01]  /*3a70*/  LDG.E.U8 R36, desc[UR10][R2.64] ;  /* 0x0000000a02247981 */ /* 0x0000a2000c1e1100 */
[----:B------:R-:W-:Y:S02]  /*3a80*/  ISETP.GE.U32.AND P5, PT, R18, UR8, PT ;  /* 0x0000000812007c0c */ /* 0x000fe4000bfa6070 */
[----:B------:R-:W-:Y:S02]  /*3a90*/  SHF.R.S64 R18, RZ, 0x1e, R0 ;  /* 0x0000001eff127819 */ /* 0x000fe40000001000 */
[----:B------:R-:W-:Y:S02]  /*3aa0*/  P2R R28, PR, RZ, 0x40 ;  /* 0x00000040ff1c7803 */ /* 0x000fe40000000000 */
[----:B------:R-:W-:-:S04]  /*3ab0*/  IADD3 R18, P6, PT, R18, UR36, RZ ;  /* 0x0000002412127c10 */ /* 0x000fc8000ffde0ff */
[C---:B------:R-:W-:Y:S02]  /*3ac0*/  LEA.HI.X.SX32 R19, R0.reuse, UR37, 0x2, P6 ;  /* 0x0000002500137c11 */ /* 0x040fe4000b0f16ff */
[----:B------:R-:W-:-:S04]  /*3ad0*/  IADD3 R0, PT, PT, R0, 0x260, RZ ;  /* 0x0000026000007810 */ /* 0x000fc80007ffe0ff */
[----:B------:R-:W-:Y:S01]  /*3ae0*/  IABS R43, R0 ;  /* 0x00000000002b7213 */ /* 0x000fe20000000000 */
[----:B------:R1:W4:Y:S04]  /*3af0*/  LDG.E R19, desc[UR10][R18.64] ;  /* 0x0000000a12137981 */ /* 0x000328000c1e1900 */
        /* <DEDUP_REMOVED lines=8> */
[----:B------:R-:W-:-:S11]  /*3b80*/  LOP3.LUT R2, R29, UR49, RZ, 0x3c, !PT ;  /* 0x000000311d027c12 */ /* 0x000fd6000f8e3cff */
[----:B------:R-:W-:Y:S01]  /*3b90*/  @P5 VIADD R42, R42, 0x1 ;  /* 0x000000012a2a5836 */ /* 0x000fe20000000000 */
[----:B------:R-:W-:Y:S02]  /*3ba0*/  ISETP.GE.AND P5, PT, R2, RZ, PT ;  /* 0x000000ff0200720c */ /* 0x000fe40003fa6270 */
[----:B------:R-:W-:-:S11]  /*3bb0*/  LOP3.LUT R2, R0, UR49, RZ, 0x3c, !PT ;  /* 0x0000003100027c12 */ /* 0x000fd6000f8e3cff */
[----:B------:R-:W-:-:S04]  /*3bc0*/  @!P5 IADD3 R37, PT, PT, -R37, RZ, RZ ;  /* 0x000000ff2525d210 */ /* 0x000fc80007ffe1ff */
[----:B------:R-:W-:Y:S02]  /*3bd0*/  SEL R37, R11, R37, !P3 ;  /* 0x000000250b257207 */ /* 0x000fe40005800000 */
[----:B------:R-:W-:Y:S02]  /*3be0*/  ISETP.GE.AND P5, PT, R2, RZ, PT ;  /* 0x000000ff0200720c */ /* 0x000fe40003fa6270 */
[----:B------:R-:W-:-:S05]  /*3bf0*/  IADD3 R2, PT, PT, -R37, RZ, RZ ;  /* 0x000000ff25027210 */ /* 0x000fca0007ffe1ff */
[----:B------:R-:W-:-:S05]  /*3c00*/  IMAD R55, R2, UR49, R29 ;  /* 0x0000003102377c24 */ /* 0x000fca000f8e021d */
[----:B------:R-:W-:-:S05]  /*3c10*/  IABS R3, R55 ;  /* 0x0000003700037213 */ /* 0x000fca0000000000 */
[----:B------:R-:W-:-:S04]  /*3c20*/  IMAD.HI.U32 R2, R3, UR5, RZ ;  /* 0x0000000503027c27 */ /* 0x000fc8000f8e00ff */
[----:B-1----:R-:W-:-:S04]  /*3c30*/  IMAD.MOV R18, RZ, RZ, -R2 ;  /* 0x000000ffff127224 */ /* 0x002fc800078e0a02 */
[----:B------:R-:W-:Y:S02]  /*3c40*/  IMAD R3, R18, UR9, R3 ;  /* 0x0000000912037c24 */ /* 0x000fe4000f8e0203 */
[----:B------:R-:W-:-:S03]  /*3c50*/  @!P5 IMAD.MOV R42, RZ, RZ, -R42 ;  /* 0x000000ffff2ad224 */ /* 0x000fc600078e0a2a */
[----:B------:R-:W-:-:S13]  /*3c60*/  ISETP.LT.U32.AND P5, PT, R3, UR9, PT ;  /* 0x0000000903007c0c */ /* 0x000fda000bfa1070 */
[----:B------:R-:W-:Y:S01]  /*3c70*/  @!P5 IADD3 R3, PT, PT, R3, -UR9, RZ ;  /* 0x800000090303dc10 */ /* 0x000fe2000fffe0ff */
[----:B------:R-:W-:-:S03]  /*3c80*/  @!P5 VIADD R2, R2, 0x1 ;  /* 0x000000010202d836 */ /* 0x000fc60000000000 */
[----:B------:R-:W-:Y:S02]  /*3c90*/  ISETP.GE.U32.AND P5, PT, R3, UR9, PT ;  /* 0x0000000903007c0c */ /* 0x000fe4000bfa6070 */
[----:B------:R-:W-:Y:S02]  /*3ca0*/  LOP3.LUT R3, R55, UR50, RZ, 0x3c, !PT ;  /* 0x0000003237037c12 */ /* 0x000fe4000f8e3cff */
[----:B------:R-:W-:-:S09]  /*3cb0*/  SEL R43, R11, R42, !P3 ;  /* 0x0000002a0b2b7207 */ /* 0x000fd20005800000 */
[----:B------:R-:W-:Y:S02]  /*3cc0*/  @P5 IADD3 R2, PT, PT, R2, 0x1, RZ ;  /* 0x0000000102025810 */ /* 0x000fe40007ffe0ff */
[----:B------:R-:W-:Y:S02]  /*3cd0*/  ISETP.GE.AND P5, PT, R3, RZ, PT ;  /* 0x000000ff0300720c */ /* 0x000fe40003fa6270 */
[----:B------:R-:W-:-:S05]  /*3ce0*/  SEL R11, R37, RZ, P2 ;  /* 0x000000ff250b7207 */ /* 0x000fca0001000000 */
[----:B------:R-:W-:Y:S02]  /*3cf0*/  IMAD R18, R11, UR46, RZ ;  /* 0x0000002e0b127c24 */ /* 0x000fe4000f8e02ff */
[----:B------:R-:W-:-:S04]  /*3d00*/  IMAD.MOV R11, RZ, RZ, -R43 ;  /* 0x000000ffff0b7224 */ /* 0x000fc800078e0a2b */
[----:B------:R-:W-:Y:S02]  /*3d10*/  @!P5 IMAD.MOV R2, RZ, RZ, -R2 ;  /* 0x000000ffff02d224 */ /* 0x000fe400078e0a02 */
[----:B------:R-:W-:-:S03]  /*3d20*/  IMAD R11, R11, UR49, R0 ;  /* 0x000000310b0b7c24 */ /* 0x000fc6000f8e0200 */
[----:B------:R-:W-:-:S04]  /*3d30*/  SEL R3, R8, R2, !P1 ;  /* 0x0000000208037207 */ /* 0x000fc80004800000 */
[C---:B------:R-:W-:Y:S02]  /*3d40*/  IADD3 R2, PT, PT, -R3.reuse, RZ, RZ ;  /* 0x000000ff03027210 */ /* 0x040fe40007ffe1ff */
[----:B------:R-:W-:-:S05]  /*3d50*/  SEL R3, R3, RZ, P0 ;  /* 0x000000ff03037207 */ /* 0x000fca0000000000 */
[----:B------:R-:W-:Y:S02]  /*3d60*/  IMAD R3, R3, UR47, R18 ;  /* 0x0000002f03037c24 */ /* 0x000fe4000f8e0212 */
[----:B------:R-:W-:-:S05]  /*3d70*/  FMUL R9, R9, UR4 ;  /* 0x0000000409097c20 */ /* 0x000fca0008400000 */
[----:B------:R-:W-:Y:S01]  /*3d80*/  FSEL R42, R9, R6, P4 ;  /* 0x00000006092a7208 */ /* 0x000fe20002000000 */
[----:B------:R-:W-:Y:S01]  /*3d90*/  FMUL R9, R14, UR4 ;  /* 0x000000040e097c20 */ /* 0x000fe20008400000 */
        /* <DEDUP_REMOVED lines=8> */
[----:B------:R-:W-:Y:S01]  /*3e20*/  FMUL R13, R13, UR4 ;  /* 0x000000040d0d7c20 */ /* 0x000fe20008400000 */
[----:B------:R-:W-:Y:S01]  /*3e30*/  FMUL R15, R15, UR4 ;  /* 0x000000040f0f7c20 */ /* 0x000fe20008400000 */
[----:B------:R-:W-:Y:S01]  /*3e40*/  SEL R43, R43, RZ, P2 ;  /* 0x000000ff2b2b7207 */ /* 0x000fe20001000000 */
[----:B------:R-:W-:Y:S01]  /*3e50*/  FMUL R5, R5, UR4 ;  /* 0x0000000405057c20 */ /* 0x000fe20008400000 */
[----:B------:R-:W-:Y:S01]  /*3e60*/  ISETP.NE.AND P2, PT, R44, RZ, PT ;  /* 0x000000ff2c00720c */ /* 0x000fe20003f45270 */
[----:B------:R-:W-:-:S02]  /*3e70*/  IMAD R2, R2, UR50, R55 ;  /* 0x0000003202027c24 */ /* 0x000fc4000f8e0237 */
[----:B------:R-:W-:Y:S01]  /*3e80*/  FMUL R7, R7, UR4 ;  /* 0x0000000407077c20 */ /* 0x000fe20008400000 */
[----:B--2---:R-:W-:Y:S02]  /*3e90*/  ISETP.NE.AND P5, PT, R36, RZ, PT ;  /* 0x000000ff2400720c */ /* 0x004fe40003fa5270 */
        /* <DEDUP_REMOVED lines=11> */
[----:B------:R-:W-:Y:S02]  /*3f50*/  FSEL R36, R9, R6, P4 ;  /* 0x0000000609247208 */ /* 0x000fe40002000000 */
[----:B------:R-:W-:-:S09]  /*3f60*/  ISETP.NE.AND P4, PT, R46, RZ, PT ;  /* 0x000000ff2e00720c */ /* 0x000fd20003f85270 */
[----:B------:R-:W-:-:S04]  /*3f70*/  @!P6 IADD3 R18, PT, PT, -R18, RZ, RZ ;  /* 0x000000ff1212e210 */ /* 0x000fc80007ffe1ff */
[----:B------:R-:W-:Y:S02]  /*3f80*/  SEL R37, R8, R18, !P1 ;  /* 0x0000001208257207 */ /* 0x000fe40004800000 */
[----:B------:R-:W-:Y:S02]  /*3f90*/  ISETP.NE.AND P1, PT, R28, RZ, PT ;  /* 0x000000ff1c00720c */ /* 0x000fe40003f25270 */
[----:B------:R-:W-:Y:S02]  /*3fa0*/  FSEL R28, R13, R6, P4 ;  /* 0x000000060d1c7208 */ /* 0x000fe40002000000 */
[----:B------:R-:W-:Y:S01]  /*3fb0*/  ISETP.NE.AND P4, PT, R24, RZ, PT ;  /* 0x000000ff1800720c */ /* 0x000fe20003f85270 */
[----:B------:R-:W-:-:S03]  /*3fc0*/  FMUL R9, R4, UR4 ;  /* 0x0000000404097c20 */ /* 0x000fc60008400000 */
[----:B------:R-:W-:Y:S02]  /*3fd0*/  FSEL R24, R15, R6, P4 ;  /* 0x000000060f187208 */ /* 0x000fe40002000000 */
[----:B------:R-:W-:-:S04]  /*3fe0*/  ISETP.NE.AND P4, PT, R52, RZ, PT ;  /* 0x000000ff3400720c */ /* 0x000fc80003f85270 */
[-C--:B------:R-:W-:Y:S02]  /*3ff0*/  FSEL R8, R9, R6.reuse, P4 ;  /* 0x0000000609087208 */ /* 0x080fe40002000000 */
[----:B------:R-:W-:Y:S02]  /*4000*/  ISETP.NE.AND P4, PT, R50, RZ, PT ;  /* 0x000000ff3200720c */ /* 0x000fe40003f85270 */
[-C--:B------:R-:W-:Y:S01]  /*4010*/  FSEL R18, R5, R6.reuse, P2 ;  /* 0x0000000605127208 */ /* 0x080fe20001000000 */
[----:B------:R-:W-:Y:S01]  /*4020*/  FMUL R5, R16, UR4 ;  /* 0x0000000410057c20 */ /* 0x000fe20008400000 */
[----:B------:R-:W-:Y:S02]  /*4030*/  ISETP.NE.AND P6, PT, R51, RZ, PT ;  /* 0x000000ff3300720c */ /* 0x000fe40003fc5270 */
[----:B------:R-:W-:Y:S02]  /*4040*/  SEL R2, R2, RZ, P4 ;  /* 0x000000ff02027207 */ /* 0x000fe40002000000 */
[----:B------:R-:W-:-:S03]  /*4050*/  FSEL R16, R5, R6, P6 ;  /* 0x0000000605107208 */ /* 0x000fc60003000000 */
[----:B------:R-:W-:Y:S02]  /*4060*/  IMAD R5, R2, UR51, R3 ;  /* 0x0000003302057c24 */ /* 0x000fe4000f8e0203 */
[----:B------:R-:W-:Y:S01]  /*4070*/  IMAD.MOV R2, RZ, RZ, -R37 ;  /* 0x000000ffff027224 */ /* 0x000fe200078e0a25 */
[----:B------:R-:W-:Y:S02]  /*4080*/  FSEL R44, R7, R6, P1 ;  /* 0x00000006072c7208 */ /* 0x000fe40000800000 */
[----:B------:R-:W-:Y:S01]  /*4090*/  SEL R7, R37, RZ, P0 ;  /* 0x000000ff25077207 */ /* 0x000fe20000000000 */
[----:B------:R-:W-:Y:S02]  /*40a0*/  IMAD R11, R2, UR50, R11 ;  /* 0x00000032020b7c24 */ /* 0x000fe4000f8e020b */
        /* <DEDUP_REMOVED lines=17> */
[----:B------:R0:W5:Y:S04]  /*41c0*/  LDG.E R2, desc[UR6][R2.64] ;  /* 0x0000000602027981 */ /* 0x000168000c1e1900 */
[----:B------:R-:W5:Y:S04]  /*41d0*/  LDG.E.U8 R12, desc[UR6][R12.64] ;  /* 0x000000060c0c7981 */ /* 0x000f68000c1e1100 */
[----:B------:R-:W5:Y:S01]  /*41e0*/  LDG.E R10, desc[UR6][R10.64] ;  /* 0x000000060a0a7981 */ /* 0x000f62000c1e1900 */
[----:B----4-:R-:W-:-:S05]  /*41f0*/  FMUL R19, R19, UR4 ;  /* 0x0000000413137c20 */ /* 0x010fca0008400000 */
        /* <DEDUP_REMOVED lines=13> */
[----:B0-----:R-:W-:Y:S01]  /*42d0*/  FMUL R3, R20, UR4 ;  /* 0x0000000414037c20 */ /* 0x001fe20008400000 */
        /* <DEDUP_REMOVED lines=14> */
[----:B---3--:R-:W-:Y:S01]  /*43c0*/  FMUL R3, R30, UR4 ;  /* 0x000000041e037c20 */ /* 0x008fe20008400000 */
        /* <DEDUP_REMOVED lines=9> */
[----:B------:R-:W-:Y:S02]  /*4460*/  FMNMX R5, R5, R22, !PT ;  /* 0x0000001605057209 */ /* 0x000fe40007800000 */
[----:B--2---:R-:W-:Y:S01]  /*4470*/  ISETP.NE.AND P2, PT, R14, RZ, PT ;  /* 0x000000ff0e00720c */ /* 0x004fe20003f45270 */
[----:B-----5:R-:W-:Y:S01]  /*4480*/  FMUL R3, R2, UR4 ;  /* 0x0000000402037c20 */ /* 0x020fe20008400000 */
        /* <DEDUP_REMOVED lines=44> */
[----:B------:R-:W-:Y:S01]  /*4750*/  FADD R5, R9, -12583039 ;  /* 0xcb40007f09057421 */ /* 0x000fe20000000000 */
[----:B------:R-:W-:-:S02]  /*4760*/  SHF.L.U32 R0, R0, 0x17, RZ ;  /* 0x0000001700007819 */ /* 0x000fc400000006ff */
[----:B------:R-:W-:Y:S01]  /*4770*/  FFMA R3, R4, 1.4426950216293334961, -R3 ;  /* 0x3fb8aa3b04037823 */ /* 0x000fe20000000803 */
[----:B------:R-:W-:-:S03]  /*4780*/  FFMA R5, R42, 1.4426950216293334961, -R5 ;  /* 0x3fb8aa3b2a057823 */ /* 0x000fc60000000805 */
[----:B------:R-:W-:Y:S01]  /*4790*/  FFMA R7, R4, 1.925963033500011079e-08, R3 ;  /* 0x32a5706004077823 */ /* 0x000fe20000000003 */
[----:B------:R-:W-:Y:S01]  /*47a0*/  FFMA R42, R42, 1.925963033500011079e-08, R5 ;  /* 0x32a570602a2a7823 */ /* 0x000fe20000000005 */
[-C--:B------:R-:W-:Y:S01]  /*47b0*/  FFMA.SAT R3, R40, R11.reuse, 0.5 ;  /* 0x3f00000028037423 */ /* 0x080fe2000000200b */
[----:B------:R-:W-:-:S03]  /*47c0*/  FFMA.SAT R5, R38, R11, 0.5 ;  /* 0x3f00000026057423 */ /* 0x000fc6000000200b */
[-C--:B------:R-:W-:Y:S01]  /*47d0*/  FFMA.RM R2, R3, R12.reuse, 12582913 ;  /* 0x4b40000103027423 */ /* 0x080fe2000000400c */
[----:B------:R-:W-:Y:S01]  /*47e0*/  FFMA.RM R3, R5, R12, 12582913 ;  /* 0x4b40000105037423 */ /* 0x000fe2000000400c */
[----:B------:R-:W0:Y:S02]  /*47f0*/  MUFU.EX2 R7, R7 ;  /* 0x0000000700077308 */ /* 0x000e240000000800 */
[C---:B------:R-:W-:Y:S01]  /*4800*/  FADD R5, R2.reuse, -12583039 ;  /* 0xcb40007f02057421 */ /* 0x040fe20000000000 */
[C---:B------:R-:W-:Y:S01]  /*4810*/  FADD R13, R3.reuse, -12583039 ;  /* 0xcb40007f030d7421 */ /* 0x040fe20000000000 */
[----:B------:R-:W-:Y:S01]  /*4820*/  SHF.L.U32 R2, R2, 0x17, RZ ;  /* 0x0000001702027819 */ /* 0x000fe200000006ff */
[----:B------:R-:W-:Y:S02]  /*4830*/  IMAD.SHL.U32 R3, R3, 0x800000, RZ ;  /* 0x0080000003037824 */ /* 0x000fe400078e00ff */
[----:B------:R-:W-:Y:S01]  /*4840*/  FFMA R5, R40, 1.4426950216293334961, -R5 ;  /* 0x3fb8aa3b28057823 */ /* 0x000fe20000000805 */
[----:B------:R-:W-:-:S03]  /*4850*/  FFMA R13, R38, 1.4426950216293334961, -R13 ;  /* 0x3fb8aa3b260d7823 */ /* 0x000fc6000000080d */
[----:B------:R-:W-:Y:S01]  /*4860*/  FFMA R40, R40, 1.925963033500011079e-08, R5 ;  /* 0x32a5706028287823 */ /* 0x000fe20000000005 */
[----:B------:R-:W-:Y:S01]  /*4870*/  FFMA R38, R38, 1.925963033500011079e-08, R13 ;  /* 0x32a5706026267823 */ /* 0x000fe2000000000d */
[----:B------:R-:W-:Y:S01]  /*4880*/  FFMA.SAT R5, R36, R11, 0.5 ;  /* 0x3f00000024057423 */ /* 0x000fe2000000200b */
[----:B------:R-:W1:Y:S03]  /*4890*/  MUFU.EX2 R13, R42 ;  /* 0x0000002a000d7308 */ /* 0x000e660000000800 */
[-C--:B------:R-:W-:Y:S01]  /*48a0*/  FFMA.RM R4, R5, R12.reuse, 12582913 ;  /* 0x4b40000105047423 */ /* 0x080fe2000000400c */
[----:B0-----:R-:W-:Y:S01]  /*48b0*/  FMUL R6, R0, R7 ;  /* 0x0000000700067220 */ /* 0x001fe20000400000 */
[----:B------:R-:W-:Y:S01]  /*48c0*/  FFMA.SAT R7, R24, R11, 0.5 ;  /* 0x3f00000018077423 */ /* 0x000fe2000000200b */
[----:B------:R-:W-:Y:S02]  /*48d0*/  IMAD.SHL.U32 R0, R9, 0x800000, RZ ;  /* 0x0080000009007824 */ /* 0x000fe400078e00ff */
[C---:B------:R-:W-:Y:S01]  /*48e0*/  FADD R5, R4.reuse, -12583039 ;  /* 0xcb40007f04057421 */ /* 0x040fe20000000000 */
[----:B------:R-:W-:Y:S01]  /*48f0*/  SHF.L.U32 R4, R4, 0x17, RZ ;  /* 0x0000001704047819 */ /* 0x000fe200000006ff */
[----:B------:R-:W-:Y:S01]  /*4900*/  FFMA.RM R7, R7, R12, 12582913 ;  /* 0x4b40000107077423 */ /* 0x000fe2000000400c */
[----:B------:R-:W0:Y:S01]  /*4910*/  MUFU.EX2 R38, R38 ;  /* 0x0000002600267308 */ /* 0x000e220000000800 */
[----:B------:R-:W-:-:S02]  /*4920*/  FFMA R5, R36, 1.4426950216293334961, -R5 ;  /* 0x3fb8aa3b24057823 */ /* 0x000fc40000000805 */
[C---:B------:R-:W-:Y:S01]  /*4930*/  FADD R9, R7.reuse, -12583039 ;  /* 0xcb40007f07097421 */ /* 0x040fe20000000000 */
[----:B------:R-:W-:Y:S01]  /*4940*/  SHF.L.U32 R7, R7, 0x17, RZ ;  /* 0x0000001707077819 */ /* 0x000fe200000006ff */
[----:B------:R-:W-:Y:S01]  /*4950*/  FFMA R36, R36, 1.925963033500011079e-08, R5 ;  /* 0x32a5706024247823 */ /* 0x000fe20000000005 */
[----:B------:R-:W-:Y:S01]  /*4960*/  FFMA.SAT R5, R28, R11, 0.5 ;  /* 0x3f0000001c057423 */ /* 0x000fe2000000200b */
[----:B-1----:R-:W-:Y:S01]  /*4970*/  FMUL R0, R0, R13 ;  /* 0x0000000d00007220 */ /* 0x002fe20000400000 */
[C---:B------:R-:W-:Y:S01]  /*4980*/  FFMA R9, R24.reuse, 1.4426950216293334961, -R9 ;  /* 0x3fb8aa3b18097823 */ /* 0x040fe20000000809 */
[----:B------:R-:W1:Y:S01]  /*4990*/  MUFU.EX2 R13, R40 ;  /* 0x00000028000d7308 */ /* 0x000e620000000800 */
[----:B------:R-:W-:Y:S02]  /*49a0*/  FFMA.RM R5, R5, R12, 12582913 ;  /* 0x4b40000105057423 */ /* 0x000fe4000000400c */
[----:B------:R-:W-:Y:S01]  /*49b0*/  FFMA R24, R24, 1.925963033500011079e-08, R9 ;  /* 0x32a5706018187823 */ /* 0x000fe20000000009 */
[----:B------:R-:W-:Y:S01]  /*49c0*/  FFMA.SAT R9, R8, R11, 0.5 ;  /* 0x3f00000008097423 */ /* 0x000fe2000000200b */
[C---:B------:R-:W-:Y:S01]  /*49d0*/  FADD R15, R5.reuse, -12583039 ;  /* 0xcb40007f050f7421 */ /* 0x040fe20000000000 */
[----:B------:R-:W-:-:S02]  /*49e0*/  IMAD.SHL.U32 R5, R5, 0x800000, RZ ;  /* 0x0080000005057824 */ /* 0x000fc400078e00ff */
[----:B------:R-:W-:Y:S01]  /*49f0*/  FFMA.RM R9, R9, R12, 12582913 ;  /* 0x4b40000109097423 */ /* 0x000fe2000000400c */
[C---:B------:R-:W-:Y:S01]  /*4a00*/  FFMA R15, R28.reuse, 1.4426950216293334961, -R15 ;  /* 0x3fb8aa3b1c0f7823 */ /* 0x040fe2000000080f */
[----:B------:R-:W2:Y:S01]  /*4a10*/  MUFU.EX2 R24, R24 ;  /* 0x0000001800187308 */ /* 0x000ea20000000800 */
[----:B0-----:R-:W-:Y:S02]  /*4a20*/  FMUL R3, R3, R38 ;  /* 0x0000002603037220 */ /* 0x001fe40000400000 */
[----:B------:R-:W-:Y:S01]  /*4a30*/  FFMA R28, R28, 1.925963033500011079e-08, R15 ;  /* 0x32a570601c1c7823 */ /* 0x000fe2000000000f */
[----:B-1----:R-:W-:Y:S01]  /*4a40*/  FMUL R2, R2, R13 ;  /* 0x0000000d02027220 */ /* 0x002fe20000400000 */
[----:B------:R-:W-:-:S03]  /*4a50*/  FADD R13, R9, -12583039 ;  /* 0xcb40007f090d7421 */ /* 0x000fc60000000000 */
[----:B------:R-:W0:Y:S01]  /*4a60*/  MUFU.EX2 R15, R36 ;  /* 0x00000024000f7308 */ /* 0x000e220000000800 */
[----:B------:R-:W-:-:S04]  /*4a70*/  FFMA R13, R8, 1.4426950216293334961, -R13 ;  /* 0x3fb8aa3b080d7823 */ /* 0x000fc8000000080d */
[----:B------:R-:W-:Y:S01]  /*4a80*/  FFMA R19, R8, 1.925963033500011079e-08, R13 ;  /* 0x32a5706008137823 */ /* 0x000fe2000000000d */
[-C--:B------:R-:W-:Y:S01]  /*4a90*/  FFMA.SAT R13, R18, R11.reuse, 0.5 ;  /* 0x3f000000120d7423 */ /* 0x080fe2000000200b */
[----:B------:R-:W-:Y:S02]  /*4aa0*/  IMAD.SHL.U32 R8, R9, 0x800000, RZ ;  /* 0x0080000009087824 */ /* 0x000fe400078e00ff */
[----:B------:R-:W-:Y:S01]  /*4ab0*/  FFMA.SAT R9, R46, R11, 0.5 ;  /* 0x3f0000002e097423 */ /* 0x000fe2000000200b */
[----:B------:R-:W1:Y:S01]  /*4ac0*/  MUFU.EX2 R28, R28 ;  /* 0x0000001c001c7308 */ /* 0x000e620000000800 */
[----:B------:R-:W-:Y:S01]  /*4ad0*/  FFMA.RM R10, R13, R12, 12582913 ;  /* 0x4b4000010d0a7423 */ /* 0x000fe2000000400c */
[----:B--2---:R-:W-:-:S03]  /*4ae0*/  FMUL R7, R7, R24 ;  /* 0x0000001807077220 */ /* 0x004fc60000400000 */
[----:B------:R-:W-:Y:S01]  /*4af0*/  FADD R13, R10, -12583039 ;  /* 0xcb40007f0a0d7421 */ /* 0x000fe20000000000 */
[----:B0-----:R-:W-:Y:S02]  /*4b00*/  FMUL R4, R4, R15 ;  /* 0x0000000f04047220 */ /* 0x001fe40000400000 */
[----:B------:R-:W0:Y:S01]  /*4b10*/  MUFU.EX2 R19, R19 ;  /* 0x0000001300137308 */ /* 0x000e220000000800 */
[----:B------:R-:W-:-:S04]  /*4b20*/  FFMA R13, R18, 1.4426950216293334961, -R13 ;  /* 0x3fb8aa3b120d7823 */ /* 0x000fc8000000080d */
[----:B------:R-:W-:Y:S01]  /*4b30*/  FFMA R21, R18, 1.925963033500011079e-08, R13 ;  /* 0x32a5706012157823 */ /* 0x000fe2000000000d */
[----:B------:R-:W-:Y:S01]  /*4b40*/  FFMA.SAT R13, R44, R11, 0.5 ;  /* 0x3f0000002c0d7423 */ /* 0x000fe2000000200b */
[----:B------:R-:W-:Y:S01]  /*4b50*/  FFMA.RM R18, R9, R12, 12582913 ;  /* 0x4b40000109127423 */ /* 0x000fe2000000400c */
[----:B-1----:R-:W-:Y:S02]  /*4b60*/  FMUL R5, R5, R28 ;  /* 0x0000001c05057220 */ /* 0x002fe40000400000 */
[----:B------:R-:W-:Y:S01]  /*4b70*/  FFMA.RM R13, R13, R12, 12582913 ;  /* 0x4b4000010d0d7423 */ /* 0x000fe2000000400c */
[C---:B------:R-:W-:Y:S01]  /*4b80*/  FADD R9, R18.reuse, -12583039 ;  /* 0xcb40007f12097421 */ /* 0x040fe20000000000 */
[----:B------:R-:W-:Y:S02]  /*4b90*/  SHF.L.U32 R18, R18, 0x17, RZ ;  /* 0x0000001712127819 */ /* 0x000fe400000006ff */
[----:B------:R-:W-:Y:S01]  /*4ba0*/  FADD R15, R13, -12583039 ;  /* 0xcb40007f0d0f7421 */ /* 0x000fe20000000000 */
[----:B------:R-:W-:Y:S01]  /*4bb0*/  FFMA R9, R46, 1.4426950216293334961, -R9 ;  /* 0x3fb8aa3b2e097823 */ /* 0x000fe20000000809 */
[----:B0-----:R-:W-:-:S02]  /*4bc0*/  FMUL R8, R8, R19 ;  /* 0x0000001308087220 */ /* 0x001fc40000400000 */
[----:B------:R-:W-:Y:S01]  /*4bd0*/  FFMA R15, R44, 1.4426950216293334961, -R15 ;  /* 0x3fb8aa3b2c0f7823 */ /* 0x000fe2000000080f */
[----:B------:R-:W-:Y:S01]  /*4be0*/  FFMA R46, R46, 1.925963033500011079e-08, R9 ;  /* 0x32a570602e2e7823 */ /* 0x000fe20000000009 */
[----:B------:R-:W-:Y:S01]  /*4bf0*/  SHF.L.U32 R9, R10, 0x17, RZ ;  /* 0x000000170a097819 */ /* 0x000fe200000006ff */
[----:B------:R-:W-:Y:S02]  /*4c00*/  IMAD.SHL.U32 R10, R13, 0x800000, RZ ;  /* 0x008000000d0a7824 */ /* 0x000fe400078e00ff */
[----:B------:R-:W-:Y:S01]  /*4c10*/  FFMA R44, R44, 1.925963033500011079e-08, R15 ;  /* 0x32a570602c2c7823 */ /* 0x000fe2000000000f */
[-C--:B------:R-:W-:Y:S01]  /*4c20*/  FFMA.SAT R15, R16, R11.reuse, 0.5 ;  /* 0x3f000000100f7423 */ /* 0x080fe2000000200b */
[-C--:B------:R-:W-:Y:S01]  /*4c30*/  FFMA.SAT R13, R48, R11.reuse, 0.5 ;  /* 0x3f000000300d7423 */ /* 0x080fe2000000200b */
[----:B------:R-:W-:Y:S02]  /*4c40*/  FFMA.SAT R19, R52, R11, 0.5 ;  /* 0x3f00000034137423 */ /* 0x000fe4000000200b */
[-C--:B------:R-:W-:Y:S01]  /*4c50*/  FFMA.RM R15, R15, R12.reuse, 12582913 ;  /* 0x4b4000010f0f7423 */ /* 0x080fe2000000400c */
[-C--:B------:R-:W-:Y:S01]  /*4c60*/  FFMA.RM R13, R13, R12.reuse, 12582913 ;  /* 0x4b4000010d0d7423 */ /* 0x080fe2000000400c */
[----:B------:R-:W-:-:S02]  /*4c70*/  FFMA.RM R19, R19, R12, 12582913 ;  /* 0x4b40000113137423 */ /* 0x000fc4000000400c */
[----:B------:R-:W-:Y:S02]  /*4c80*/  FADD R17, R15, -12583039 ;  /* 0xcb40007f0f117421 */ /* 0x000fe40000000000 */
[C---:B------:R-:W-:Y:S01]  /*4c90*/  FADD R29, R19.reuse, -12583039 ;  /* 0xcb40007f131d7421 */ /* 0x040fe20000000000 */
[----:B------:R-:W-:Y:S02]  /*4ca0*/  IMAD.SHL.U32 R19, R19, 0x800000, RZ ;  /* 0x0080000013137824 */ /* 0x000fe400078e00ff */
[----:B------:R-:W-:Y:S01]  /*4cb0*/  FFMA R17, R16, 1.4426950216293334961, -R17 ;  /* 0x3fb8aa3b10117823 */ /* 0x000fe20000000811 */
[----:B------:R-:W-:-:S03]  /*4cc0*/  FFMA R29, R52, 1.4426950216293334961, -R29 ;  /* 0x3fb8aa3b341d7823 */ /* 0x000fc6000000081d */
[----:B------:R-:W-:Y:S01]  /*4cd0*/  FFMA R25, R16, 1.925963033500011079e-08, R17 ;  /* 0x32a5706010197823 */ /* 0x000fe20000000011 */
[----:B------:R-:W-:Y:S01]  /*4ce0*/  FFMA.SAT R17, R50, R11, 0.5 ;  /* 0x3f00000032117423 */ /* 0x000fe2000000200b */
[----:B------:R0:W1:Y:S01]  /*4cf0*/  MUFU.EX2 R16, R21 ;  /* 0x0000001500107308 */ /* 0x0000620000000800 */
[----:B------:R-:W-:Y:S02]  /*4d00*/  FFMA R52, R52, 1.925963033500011079e-08, R29 ;  /* 0x32a5706034347823 */ /* 0x000fe4000000001d */
[----:B------:R-:W-:-:S04]  /*4d10*/  FFMA.RM R17, R17, R12, 12582913 ;  /* 0x4b40000111117423 */ /* 0x000fc8000000400c */
[----:B------:R-:W-:Y:S01]  /*4d20*/  FADD R23, R17, -12583039 ;  /* 0xcb40007f11177421 */ /* 0x000fe20000000000 */
[----:B------:R-:W2:Y:S01]  /*4d30*/  MUFU.EX2 R25, R25 ;  /* 0x0000001900197308 */ /* 0x000ea20000000800 */
[----:B0-----:R-:W-:Y:S01]  /*4d40*/  FADD R21, R13, -12583039 ;  /* 0xcb40007f0d157421 */ /* 0x001fe20000000000 */
[----:B------:R-:W-:Y:S02]  /*4d50*/  IMAD.SHL.U32 R17, R17, 0x800000, RZ ;  /* 0x0080000011117824 */ /* 0x000fe400078e00ff */
[----:B------:R-:W-:Y:S01]  /*4d60*/  FFMA R23, R50, 1.4426950216293334961, -R23 ;  /* 0x3fb8aa3b32177823 */ /* 0x000fe20000000817 */
[----:B------:R-:W-:Y:S01]  /*4d70*/  SHF.L.U32 R13, R13, 0x17, RZ ;  /* 0x000000170d0d7819 */ /* 0x000fe200000006ff */
[----:B------:R-:W-:Y:S02]  /*4d80*/  FFMA R21, R48, 1.4426950216293334961, -R21 ;  /* 0x3fb8aa3b30157823 */ /* 0x000fe40000000815 */
[----:B------:R-:W-:Y:S01]  /*4d90*/  FFMA R50, R50, 1.925963033500011079e-08, R23 ;  /* 0x32a5706032327823 */ /* 0x000fe20000000017 */
[----:B------:R-:W0:Y:S01]  /*4da0*/  MUFU.EX2 R52, R52 ;  /* 0x0000003400347308 */ /* 0x000e220000000800 */
[----:B------:R-:W-:Y:S01]  /*4db0*/  FFMA R48, R48, 1.925963033500011079e-08, R21 ;  /* 0x32a5706030307823 */ /* 0x000fe20000000015 */
[----:B------:R-:W-:Y:S01]  /*4dc0*/  FFMA.SAT R21, R54, R11, 0.5 ;  /* 0x3f00000036157423 */ /* 0x000fe2000000200b */
[----:B-1----:R-:W-:Y:S01]  /*4dd0*/  FMUL R9, R9, R16 ;  /* 0x0000001009097220 */ /* 0x002fe20000400000 */
[----:B------:R-:W-:-:S02]  /*4de0*/  SHF.L.U32 R16, R15, 0x17, RZ ;  /* 0x000000170f107819 */ /* 0x000fc400000006ff */
[----:B------:R-:W-:Y:S02]  /*4df0*/  FFMA.RM R15, R21, R12, 12582913 ;  /* 0x4b400001150f7423 */ /* 0x000fe4000000400c */
[----:B------:R-:W1:Y:S01]  /*4e00*/  MUFU.EX2 R23, R44 ;  /* 0x0000002c00177308 */ /* 0x000e620000000800 */
[----:B--2---:R-:W-:Y:S01]  /*4e10*/  FMUL R16, R16, R25 ;  /* 0x0000001910107220 */ /* 0x004fe20000400000 */
[C---:B------:R-:W-:Y:S01]  /*4e20*/  FADD R21, R15.reuse, -12583039 ;  /* 0xcb40007f0f157421 */ /* 0x040fe20000000000 */
[----:B------:R-:W-:-:S03]  /*4e30*/  IMAD.SHL.U32 R15, R15, 0x800000, RZ ;  /* 0x008000000f0f7824 */ /* 0x000fc600078e00ff */
[C---:B------:R-:W-:Y:S02]  /*4e40*/  FFMA R21, R54.reuse, 1.4426950216293334961, -R21 ;  /* 0x3fb8aa3b36157823 */ /* 0x040fe40000000815 */
[----:B------:R-:W2:Y:S01]  /*4e50*/  MUFU.EX2 R50, R50 ;  /* 0x0000003200327308 */ /* 0x000ea20000000800 */
[----:B0-----:R-:W-:Y:S01]  /*4e60*/  FMUL R19, R19, R52 ;  /* 0x0000003413137220 */ /* 0x001fe20000400000 */
[----:B------:R-:W-:-:S06]  /*4e70*/  FFMA R54, R54, 1.925963033500011079e-08, R21 ;  /* 0x32a5706036367823 */ /* 0x000fcc0000000015 */
[----:B------:R-:W0:Y:S01]  /*4e80*/  MUFU.EX2 R21, R46 ;  /* 0x0000002e00157308 */ /* 0x000e220000000800 */
[----:B-1----:R-:W-:Y:S01]  /*4e90*/  FMUL R10, R10, R23 ;  /* 0x000000170a0a7220 */ /* 0x002fe20000400000 */
[----:B------:R-:W-:-:S04]  /*4ea0*/  FFMA.SAT R23, R30, R11, 0.5 ;  /* 0x3f0000001e177423 */ /* 0x000fc8000000200b */
[----:B------:R-:W-:Y:S02]  /*4eb0*/  FFMA.RM R23, R23, R12, 12582913 ;  /* 0x4b40000117177423 */ /* 0x000fe4000000400c */
[----:B------:R-:W1:Y:S01]  /*4ec0*/  MUFU.EX2 R48, R48 ;  /* 0x0000003000307308 */ /* 0x000e620000000800 */
[----:B--2---:R-:W-:Y:S01]  /*4ed0*/  FMUL R17, R17, R50 ;  /* 0x0000003211117220 */ /* 0x004fe20000400000 */
[----:B------:R-:W-:-:S04]  /*4ee0*/  FADD R25, R23, -12583039 ;  /* 0xcb40007f17197421 */ /* 0x000fc80000000000 */
[----:B------:R-:W-:Y:S02]  /*4ef0*/  FFMA R25, R30, 1.4426950216293334961, -R25 ;  /* 0x3fb8aa3b1e197823 */ /* 0x000fe40000000819 */
[----:B------:R-:W-:Y:S01]  /*4f00*/  MUFU.EX2 R54, R54 ;  /* 0x0000003600367308 */ /* 0x000fe20000000800 */
[----:B0-----:R-:W-:Y:S01]  /*4f10*/  FMUL R18, R18, R21 ;  /* 0x0000001512127220 */ /* 0x001fe20000400000 */
[----:B------:R-:W-:Y:S01]  /*4f20*/  FFMA R30, R30, 1.925963033500011079e-08, R25 ;  /* 0x32a570601e1e7823 */ /* 0x000fe20000000019 */
[----:B------:R-:W-:-:S04]  /*4f30*/  FFMA.SAT R25, R22, R11, 0.5 ;  /* 0x3f00000016197423 */ /* 0x000fc8000000200b */
[----:B------:R-:W-:Y:S01]  /*4f40*/  FFMA.RM R24, R25, R12, 12582913 ;  /* 0x4b40000119187423 */ /* 0x000fe2000000400c */
[----:B------:R-:W-:-:S03]  /*4f50*/  FFMA.SAT R25, R14, R11, 0.5 ;  /* 0x3f0000000e197423 */ /* 0x000fc6000000200b */
[----:B------:R-:W-:-:S04]  /*4f60*/  FADD R21, R24, -12583039 ;  /* 0xcb40007f18157421 */ /* 0x000fc80000000000 */
[----:B------:R-:W-:-:S04]  /*4f70*/  FFMA R21, R22, 1.4426950216293334961, -R21 ;  /* 0x3fb8aa3b16157823 */ /* 0x000fc80000000815 */
[----:B------:R-:W-:Y:S01]  /*4f80*/  FFMA R28, R22, 1.925963033500011079e-08, R21 ;  /* 0x32a57060161c7823 */ /* 0x000fe20000000015 */
[----:B------:R-:W-:Y:S01]  /*4f90*/  FFMA.SAT R21, R20, R11, 0.5 ;  /* 0x3f00000014157423 */ /* 0x000fe2000000200b */
[----:B------:R-:W-:Y:S01]  /*4fa0*/  SHF.L.U32 R22, R23, 0x17, RZ ;  /* 0x0000001717167819 */ /* 0x000fe200000006ff */
[----:B------:R-:W-:Y:S02]  /*4fb0*/  IMAD.SHL.U32 R23, R24, 0x800000, RZ ;  /* 0x0080000018177824 */ /* 0x000fe400078e00ff */
[-C--:B------:R-:W-:Y:S01]  /*4fc0*/  FFMA.RM R11, R21, R12.reuse, 12582913 ;  /* 0x4b400001150b7423 */ /* 0x080fe2000000400c */
[----:B------:R-:W-:Y:S01]  /*4fd0*/  FFMA.RM R12, R25, R12, 12582913 ;  /* 0x4b400001190c7423 */ /* 0x000fe2000000400c */
[----:B------:R-:W0:Y:S02]  /*4fe0*/  MUFU.EX2 R28, R28 ;  /* 0x0000001c001c7308 */ /* 0x000e240000000800 */
[C---:B------:R-:W-:Y:S01]  /*4ff0*/  FADD R21, R11.reuse, -12583039 ;  /* 0xcb40007f0b157421 */ /* 0x040fe20000000000 */
[----:B------:R-:W-:-:S03]  /*5000*/  SHF.L.U32 R11, R11, 0x17, RZ ;  /* 0x000000170b0b7819 */ /* 0x000fc600000006ff */
[C---:B------:R-:W-:Y:S02]  /*5010*/  FFMA R21, R20.reuse, 1.4426950216293334961, -R21 ;  /* 0x3fb8aa3b14157823 */ /* 0x040fe40000000815 */
[----:B------:R-:W2:Y:S02]  /*5020*/  MUFU.EX2 R25, R30 ;  /* 0x0000001e00197308 */ /* 0x000ea40000000800 */
[----:B------:R-:W-:Y:S01]  /*5030*/  FFMA R29, R20, 1.925963033500011079e-08, R21 ;  /* 0x32a57060141d7823 */ /* 0x000fe20000000015 */
[C---:B------:R-:W-:Y:S01]  /*5040*/  FADD R21, R12.reuse, -12583039 ;  /* 0xcb40007f0c157421 */ /* 0x040fe20000000000 */
[----:B-1----:R-:W-:Y:S01]  /*5050*/  FMUL R20, R13, R48 ;  /* 0x000000300d147220 */ /* 0x002fe20000400000 */
[----:B------:R-:W-:Y:S02]  /*5060*/  IMAD.SHL.U32 R12, R12, 0x800000, RZ ;  /* 0x008000000c0c7824 */ /* 0x000fe400078e00ff */
[----:B------:R-:W-:Y:S01]  /*5070*/  FFMA R21, R14, 1.4426950216293334961, -R21 ;  /* 0x3fb8aa3b0e157823 */ /* 0x000fe20000000815 */
[----:B------:R-:W1:Y:S01]  /*5080*/  MUFU.EX2 R36, R29 ;  /* 0x0000001d00247308 */ /* 0x000e620000000800 */
[----:B0-----:R-:W-:-:S02]  /*5090*/  FMUL R23, R23, R28 ;  /* 0x0000001c17177220 */ /* 0x001fc40000400000 */
[----:B------:R-:W-:Y:S01]  /*50a0*/  FFMA R31, R14, 1.925963033500011079e-08, R21 ;  /* 0x32a570600e1f7823 */ /* 0x000fe20000000015 */
[----:B------:R-:W-:-:S04]  /*50b0*/  FADD R21, RZ, R6 ;  /* 0x00000006ff157221 */ /* 0x000fc80000000000 */
[----:B------:R-:W-:Y:S01]  /*50c0*/  FADD R21, R21, R0 ;  /* 0x0000000015157221 */ /* 0x000fe20000000000 */
[----:B------:R-:W0:Y:S01]  /*50d0*/  MUFU.EX2 R31, R31 ;  /* 0x0000001f001f7308 */ /* 0x000e220000000800 */
[----:B--2---:R-:W-:Y:S02]  /*50e0*/  FMUL R22, R22, R25 ;  /* 0x0000001916167220 */ /* 0x004fe40000400000 */
        /* <DEDUP_REMOVED lines=30> */
.L_x_12788:
        /* <DEDUP_REMOVED lines=11> */
[----:B0-----:R-:W-:Y:S05]  /*5380*/  CALL.REL.NOINC `($__internal_188_$__cuda_sm3x_div_rn_noftz_f32_slowpath) ;  /* 0x0000002400507944 */ /* 0x001fea0003c00000 */
[----:B------:R-:W-:-:S07]  /*5390*/  MOV R15, R6 ;  /* 0x00000006000f7202 */ /* 0x000fce0000000f00 */
.L_x_12737:
[----:B------:R-:W-:Y:S05]  /*53a0*/  BSYNC.RECONVERGENT B3 ;  /* 0x0000000000037941 */ /* 0x000fea0003800200 */
.L_x_12736:
        /* <DEDUP_REMOVED lines=11> */
[----:B0-----:R-:W-:Y:S05]  /*5460*/  CALL.REL.NOINC `($__internal_188_$__cuda_sm3x_div_rn_noftz_f32_slowpath) ;  /* 0x0000002400187944 */ /* 0x001fea0003c00000 */
[----:B------:R-:W-:-:S07]  /*5470*/  MOV R14, R6 ;  /* 0x00000006000e7202 */ /* 0x000fce0000000f00 */
.L_x_12739:
[----:B------:R-:W-:Y:S05]  /*5480*/  BSYNC.RECONVERGENT B3 ;  /* 0x0000000000037941 */ /* 0x000fea0003800200 */
.L_x_12738:
        /* <DEDUP_REMOVED lines=13> */
.L_x_12741:
[----:B------:R-:W-:Y:S05]  /*5560*/  BSYNC.RECONVERGENT B3 ;  /* 0x0000000000037941 */ /* 0x000fea0003800200 */
.L_x_12740:
        /* <DEDUP_REMOVED lines=13> */
.L_x_12743:
[----:B------:R-:W-:Y:S05]  /*5640*/  BSYNC.RECONVERGENT B3 ;  /* 0x0000000000037941 */ /* 0x000fea0003800200 */
.L_x_12742:
        /* <DEDUP_REMOVED lines=13> */
.L_x_12745:
[----:B------:R-:W-:Y:S05]  /*5720*/  BSYNC.RECONVERGENT B3 ;  /* 0x0000000000037941 */ /* 0x000fea0003800200 */
.L_x_12744:
        /* <DEDUP_REMOVED lines=13> */
.L_x_12747:
[----:B------:R-:W-:Y:S05]  /*5800*/  BSYNC.RECONVERGENT B3 ;  /* 0x0000000000037941 */ /* 0x000fea0003800200 */
.L_x_12746:
        /* <DEDUP_REMOVED lines=13> */
.L_x_12749:
[----:B------:R-:W-:Y:S05]  /*58e0*/  BSYNC.RECONVERGENT B3 ;  /* 0x0000000000037941 */ /* 0x000fea0003800200 */
.L_x_12748:
        /* <DEDUP_REMOVED lines=13> */
.L_x_12751:
[----:B------:R-:W-:Y:S05]  /*59c0*/  BSYNC.RECONVERGENT B3 ;  /* 0x0000000000037941 */ /* 0x000fea0003800200 */
.L_x_12750:
        /* <DEDUP_REMOVED lines=13> */
.L_x_12753:
[----:B------:R-:W-:Y:S05]  /*5aa0*/  BSYNC.RECONVERGENT B3 ;  /* 0x0000000000037941 */ /* 0x000fea0003800200 */
.L_x_12752:
        /* <DEDUP_REMOVED lines=13> */
.L_x_12755:
[----:B------:R-:W-:Y:S05]  /*5b80*/  BSYNC.RECONVERGENT B3 ;  /* 0x0000000000037941 */ /* 0x000fea0003800200 */
.L_x_12754:
        /* <DEDUP_REMOVED lines=13> */
.L_x_12757:
[----:B------:R-:W-:Y:S05]  /*5c60*/  BSYNC.RECONVERGENT B3 ;  /* 0x0000000000037941 */ /* 0x000fea0003800200 */
.L_x_12756:
        /* <DEDUP_REMOVED lines=13> */
.L_x_12759:
[----:B------:R-:W-:Y:S05]  /*5d40*/  BSYNC.RECONVERGENT B3 ;  /* 0x0000000000037941 */ /* 0x000fea0003800200 */
.L_x_12758:
        /* <DEDUP_REMOVED lines=13> */
.L_x_12761:
[----:B------:R-:W-:Y:S05]  /*5e20*/  BSYNC.RECONVERGENT B3 ;  /* 0x0000000000037941 */ /* 0x000fea0003800200 */
.L_x_12760:
        /* <DEDUP_REMOVED lines=13> */
.L_x_12763:
[----:B------:R-:W-:Y:S05]  /*5f00*/  BSYNC.RECONVERGENT B3 ;  /* 0x0000000000037941 */ /* 0x000fea0003800200 */
.L_x_12762:
        /* <DEDUP_REMOVED lines=13> */
.L_x_12765:
[----:B------:R-:W-:Y:S05]  /*5fe0*/  BSYNC.RECONVERGENT B3 ;  /* 0x0000000000037941 */ /* 0x000fea0003800200 */
.L_x_12764:
        /* <DEDUP_REMOVED lines=13> */
.L_x_12767:
[----:B------:R-:W-:Y:S05]  /*60c0*/  BSYNC.RECONVERGENT B3 ;  /* 0x0000000000037941 */ /* 0x000fea0003800200 */
.L_x_12766:
        /* <DEDUP_REMOVED lines=13> */
.L_x_12769:
[----:B------:R-:W-:Y:S05]  /*61a0*/  BSYNC.RECONVERGENT B3 ;  /* 0x0000000000037941 */ /* 0x000fea0003800200 */
.L_x_12768:
        /* <DEDUP_REMOVED lines=13> */
.L_x_12771:
[----:B------:R-:W-:Y:S05]  /*6280*/  BSYNC.RECONVERGENT B3 ;  /* 0x0000000000037941 */ /* 0x000fea0003800200 */
.L_x_12770:
        /* <DEDUP_REMOVED lines=13> */
.L_x_12773:
[----:B------:R-:W-:Y:S05]  /*6360*/  BSYNC.RECONVERGENT B3 ;  /* 0x0000000000037941 */ /* 0x000fea0003800200 */
.L_x_12772:
        /* <DEDUP_REMOVED lines=13> */
.L_x_12775:
[----:B------:R-:W-:Y:S05]  /*6440*/  BSYNC.RECONVERGENT B3 ;  /* 0x0000000000037941 */ /* 0x000fea0003800200 */
.L_x_12774:
        /* <DEDUP_REMOVED lines=60> */
.L_x_12734:
[----:B------:R-:W-:Y:S05]  /*6810*/  EXIT ;  /* 0x000000000000794d */ /* 0x000fea0003800000 */
.L_x_12735:
[----:B------:R-:W-:Y:S01]  /*6820*/  BSSY B1, `(.L_x_12777) ;  /* 0x0000007000017945 */ /* 0x000fe20003800000 */
[----:B------:R-:W-:Y:S01]  /*6830*/  MOV R12, 0x10 ;  /* 0x00000010000c7802 */ /* 0x000fe20000000f00 */
[----:B------:R-:W-:Y:S01]  /*6840*/  IMAD.MOV.U32 R11, RZ, RZ, 0x1f ;  /* 0x0000001fff0b7424 */ /* 0x000fe200078e00ff */
[----:B------:R-:W-:-:S07]  /*6850*/  MOV R15, 0xffffffff ;  /* 0xffffffff000f7802 */ /* 0x000fce0000000f00 */
[----:B------:R-:W-:Y:S05]  /*6860*/  WARPSYNC.COLLECTIVE R15, `(.L_x_12778) ;  /* 0x000000000f087348 */ /* 0x000fea0003c00000 */
[----:B------:R0:W1:Y:S02]  /*6870*/  SHFL.BFLY P6, R14, R13, R12, R11 ;  /* 0x0c00000c0d0e7389 */ /* 0x00006400000c000b */
[----:B01----:R-:W-:Y:S05]  /*6880*/  ENDCOLLECTIVE ;  /* 0x000000000000791b */ /* 0x003fea0003800000 */
.L_x_12778:
[----:B------:R-:W-:Y:S05]  /*6890*/  BSYNC B1 ;  /* 0x0000000000017941 */ /* 0x000fea0003800000 */
.L_x_12777:
[----:B------:R-:W-:Y:S01]  /*68a0*/  HFMA2 R11, -RZ, RZ, 0, 1.847743988037109375e-06 ;  /* 0x0000001fff0b7431 */ /* 0x000fe200000001ff */
[----:B------:R-:W-:Y:S01]  /*68b0*/  FMNMX R13, R13, R14, !PT ;  /* 0x0000000e0d0d7209 */ /* 0x000fe20007800000 */
[----:B------:R-:W-:Y:S02]  /*68c0*/  IMAD.MOV.U32 R12, RZ, RZ, 0x8 ;  /* 0x00000008ff0c7424 */ /* 0x000fe400078e00ff */
[----:B------:R-:W-:-:S07]  /*68d0*/  IMAD.MOV.U32 R15, RZ, RZ, -0x1 ;  /* 0xffffffffff0f7424 */ /* 0x000fce00078e00ff */
[----:B------:R-:W-:Y:S05]  /*68e0*/  WARPSYNC.COLLECTIVE R15, `(.L_x_12779) ;  /* 0x000000000f087348 */ /* 0x000fea0003c00000 */
[----:B------:R0:W1:Y:S02]  /*68f0*/  SHFL.BFLY P6, R14, R13, R12, R11 ;  /* 0x0c00000c0d0e7389 */ /* 0x00006400000c000b */
[----:B01----:R-:W-:Y:S05]  /*6900*/  ENDCOLLECTIVE ;  /* 0x000000000000791b */ /* 0x003fea0003800000 */
.L_x_12779:
[----:B------:R-:W-:Y:S01]  /*6910*/  IMAD.MOV.U32 R12, RZ, RZ, 0x4 ;  /* 0x00000004ff0c7424 */ /* 0x000fe200078e00ff */
[----:B------:R-:W-:-:S04]  /*6920*/  FMNMX R0, R13, R14, !PT ;  /* 0x0000000e0d007209 */ /* 0x000fc80007800000 */
[----:B------:R-:W-:-:S07]  /*6930*/  MOV R13, R0 ;  /* 0x00000000000d7202 */ /* 0x000fce0000000f00 */
[----:B------:R-:W-:Y:S05]  /*6940*/  WARPSYNC.COLLECTIVE R15, `(.L_x_12780) ;  /* 0x000000000f087348 */ /* 0x000fea0003c00000 */
[----:B------:R0:W1:Y:S02]  /*6950*/  SHFL.BFLY P6, R14, R13, R12, R11 ;  /* 0x0c00000c0d0e7389 */ /* 0x00006400000c000b */
[----:B01----:R-:W-:Y:S05]  /*6960*/  ENDCOLLECTIVE ;  /* 0x000000000000791b */ /* 0x003fea0003800000 */
.L_x_12780:
[----:B------:R-:W-:Y:S01]  /*6970*/  IMAD.MOV.U32 R12, RZ, RZ, 0x2 ;  /* 0x00000002ff0c7424 */ /* 0x000fe200078e00ff */
[----:B------:R-:W-:-:S04]  /*6980*/  FMNMX R2, R0, R14, !PT ;  /* 0x0000000e00027209 */ /* 0x000fc80007800000 */
[----:B------:R-:W-:-:S07]  /*6990*/  MOV R13, R2 ;  /* 0x00000002000d7202 */ /* 0x000fce0000000f00 */
[----:B------:R-:W-:Y:S05]  /*69a0*/  WARPSYNC.COLLECTIVE R15, `(.L_x_12781) ;  /* 0x000000000f087348 */ /* 0x000fea0003c00000 */
[----:B------:R0:W1:Y:S02]  /*69b0*/  SHFL.BFLY P6, R14, R13, R12, R11 ;  /* 0x0c00000c0d0e7389 */ /* 0x00006400000c000b */
[----:B01----:R-:W-:Y:S05]  /*69c0*/  ENDCOLLECTIVE ;  /* 0x000000000000791b */ /* 0x003fea0003800000 */
.L_x_12781:
[----:B------:R-:W-:Y:S01]  /*69d0*/  IMAD.MOV.U32 R12, RZ, RZ, 0x1 ;  /* 0x00000001ff0c7424 */ /* 0x000fe200078e00ff */
[----:B------:R-:W-:-:S04]  /*69e0*/  FMNMX R3, R2, R14, !PT ;  /* 0x0000000e02037209 */ /* 0x000fc80007800000 */
[----:B------:R-:W-:-:S07]  /*69f0*/  MOV R13, R3 ;  /* 0x00000003000d7202 */ /* 0x000fce0000000f00 */
[----:B------:R-:W-:Y:S05]  /*6a00*/  WARPSYNC.COLLECTIVE R15, `(.L_x_12782) ;  /* 0x000000000f087348 */ /* 0x000fea0003c00000 */
[----:B------:R0:W1:Y:S02]  /*6a10*/  SHFL.BFLY P6, R14, R13, R12, R11 ;  /* 0x0c00000c0d0e7389 */ /* 0x00006400000c000b */
[----:B01----:R-:W-:Y:S05]  /*6a20*/  ENDCOLLECTIVE ;  /* 0x000000000000791b */ /* 0x003fea0003800000 */
.L_x_12782:
        /* <DEDUP_REMOVED lines=131> */
[----:B------:R-:W-:-:S04]  /*7260*/  FFMA R21, R52, 1.925963033500011079e-08, R21 ;  /* 0x32a5706034157823 */ /* 0x000fc80000000015 */
[----:B------:R1:W2:Y:S01]  /*7270*/  MUFU.EX2 R20, R21 ;  /* 0x0000001500147308 */ /* 0x0002a20000000800 */
[----:B0-----:R-:W-:Y:S01]  /*7280*/  FMUL R18, R18, R23 ;  /* 0x0000001712127220 */ /* 0x001fe20000400000 */
[-C--:B------:R-:W-:Y:S01]  /*7290*/  FFMA.SAT R23, R48, R15.reuse, 0.5 ;  /* 0x3f00000030177423 */ /* 0x080fe2000000200f */
[----:B-1----:R-:W-:-:S03]  /*72a0*/  FFMA.SAT R21, R54, R15, 0.5 ;  /* 0x3f00000036157423 */ /* 0x002fc6000000200f */
[-C--:B------:R-:W-:Y:S01]  /*72b0*/  FFMA.RM R23, R23, R14.reuse, 12582913 ;  /* 0x4b40000117177423 */ /* 0x080fe2000000400e */
[----:B------:R-:W-:-:S03]  /*72c0*/  FFMA.RM R21, R21, R14, 12582913 ;  /* 0x4b40000115157423 */ /* 0x000fc6000000400e */
[----:B------:R-:W-:Y:S01]  /*72d0*/  FADD R25, R23, -12583039 ;  /* 0xcb40007f17197421 */ /* 0x000fe20000000000 */
[----:B--2---:R-:W-:Y:S01]  /*72e0*/  FMUL R19, R19, R20 ;  /* 0x0000001413137220 */ /* 0x004fe20000400000 */
[----:B------:R-:W-:Y:S01]  /*72f0*/  SHF.L.U32 R20, R23, 0x17, RZ ;  /* 0x0000001717147819 */ /* 0x000fe200000006ff */
[C---:B------:R-:W-:Y:S01]  /*7300*/  FADD R23, R21.reuse, -12583039 ;  /* 0xcb40007f15177421 */ /* 0x040fe20000000000 */
[----:B------:R-:W-:Y:S01]  /*7310*/  FFMA R25, R48, 1.4426950216293334961, -R25 ;  /* 0x3fb8aa3b30197823 */ /* 0x000fe20000000819 */
[----:B------:R-:W-:Y:S02]  /*7320*/  IMAD.SHL.U32 R21, R21, 0x800000, RZ ;  /* 0x0080000015157824 */ /* 0x000fe400078e00ff */
[----:B------:R-:W-:Y:S01]  /*7330*/  FFMA R23, R54, 1.4426950216293334961, -R23 ;  /* 0x3fb8aa3b36177823 */ /* 0x000fe20000000817 */
[----:B------:R-:W-:-:S03]  /*7340*/  FFMA R25, R48, 1.925963033500011079e-08, R25 ;  /* 0x32a5706030197823 */ /* 0x000fc60000000019 */
[----:B------:R-:W-:-:S03]  /*7350*/  FFMA R23, R54, 1.925963033500011079e-08, R23 ;  /* 0x32a5706036177823 */ /* 0x000fc60000000017 */
[----:B------:R-:W0:Y:S08]  /*7360*/  MUFU.EX2 R25, R25 ;  /* 0x0000001900197308 */ /* 0x000e300000000800 */
[----:B------:R1:W2:Y:S02]  /*7370*/  MUFU.EX2 R22, R23 ;  /* 0x0000001700167308 */ /* 0x0002a40000000800 */
[----:B-1----:R-:W-:Y:S01]  /*7380*/  FFMA.SAT R23, R11, R15, 0.5 ;  /* 0x3f0000000b177423 */ /* 0x002fe2000000200f */
[----:B0-----:R-:W-:Y:S01]  /*7390*/  FMUL R20, R20, R25 ;  /* 0x0000001914147220 */ /* 0x001fe20000400000 */
[----:B------:R-:W-:-:S02]  /*73a0*/  FFMA.SAT R25, R30, R15, 0.5 ;  /* 0x3f0000001e197423 */ /* 0x000fc4000000200f */
[-C--:B------:R-:W-:Y:S02]  /*73b0*/  FFMA.RM R23, R23, R14.reuse, 12582913 ;  /* 0x4b40000117177423 */ /* 0x080fe4000000400e */
[----:B------:R-:W-:Y:S02]  /*73c0*/  FFMA.RM R25, R25, R14, 12582913 ;  /* 0x4b40000119197423 */ /* 0x000fe4000000400e */
[----:B------:R-:W-:Y:S01]  /*73d0*/  FADD R24, R23, -12583039 ;  /* 0xcb40007f17187421 */ /* 0x000fe20000000000 */
[----:B--2---:R-:W-:Y:S01]  /*73e0*/  FMUL R21, R21, R22 ;  /* 0x0000001615157220 */ /* 0x004fe20000400000 */
[C---:B------:R-:W-:Y:S01]  /*73f0*/  FADD R29, R25.reuse, -12583039 ;  /* 0xcb40007f191d7421 */ /* 0x040fe20000000000 */
[----:B------:R-:W-:Y:S01]  /*7400*/  SHF.L.U32 R22, R25, 0x17, RZ ;  /* 0x0000001719167819 */ /* 0x000fe200000006ff */
[----:B------:R-:W-:Y:S01]  /*7410*/  FFMA R24, R11, 1.4426950216293334961, -R24 ;  /* 0x3fb8aa3b0b187823 */ /* 0x000fe20000000818 */
[----:B------:R-:W-:Y:S02]  /*7420*/  IMAD.SHL.U32 R23, R23, 0x800000, RZ ;  /* 0x0080000017177824 */ /* 0x000fe400078e00ff */
[----:B------:R-:W-:Y:S01]  /*7430*/  FFMA R29, R30, 1.4426950216293334961, -R29 ;  /* 0x3fb8aa3b1e1d7823 */ /* 0x000fe2000000081d */
[----:B------:R-:W-:Y:S01]  /*7440*/  FFMA R24, R11, 1.925963033500011079e-08, R24 ;  /* 0x32a570600b187823 */ /* 0x000fe20000000018 */
[-C--:B------:R-:W-:Y:S01]  /*7450*/  FFMA.SAT R11, R12, R15.reuse, 0.5 ;  /* 0x3f0000000c0b7423 */ /* 0x080fe2000000200f */
[----:B------:R-:W-:Y:S01]  /*7460*/  FFMA.SAT R15, R13, R15, 0.5 ;  /* 0x3f0000000d0f7423 */ /* 0x000fe2000000200f */
[----:B------:R-:W-:-:S02]  /*7470*/  FFMA R29, R30, 1.925963033500011079e-08, R29 ;  /* 0x32a570601e1d7823 */ /* 0x000fc4000000001d */
        /* <DEDUP_REMOVED lines=10> */
[----:B-1----:R-:W-:Y:S01]  /*7520*/  FMUL R22, R22, R29 ;  /* 0x0000001d16167220 */ /* 0x002fe20000400000 */
[----:B--2---:R-:W-:Y:S01]  /*7530*/  MOV R15, 0xffffffff ;  /* 0xffffffff000f7802 */ /* 0x004fe20000000f00 */
[----:B---3--:R-:W-:Y:S01]  /*7540*/  FMUL R25, R11, R12 ;  /* 0x0000000c0b197220 */ /* 0x008fe20000400000 */
[C---:B------:R-:W-:Y:S01]  /*7550*/  FADD R12, R14.reuse, -12583039 ;  /* 0xcb40007f0e0c7421 */ /* 0x040fe20000000000 */
[----:B------:R-:W-:Y:S01]  /*7560*/  FADD R11, RZ, R6 ;  /* 0x00000006ff0b7221 */ /* 0x000fe20000000000 */
[----:B------:R-:W-:Y:S02]  /*7570*/  IMAD.SHL.U32 R14, R14, 0x800000, RZ ;  /* 0x008000000e0e7824 */ /* 0x000fe400078e00ff */
[----:B------:R-:W-:Y:S01]  /*7580*/  FFMA R12, R13, 1.4426950216293334961, -R12 ;  /* 0x3fb8aa3b0d0c7823 */ /* 0x000fe2000000080c */
[----:B------:R-:W-:-:S03]  /*7590*/  FADD R11, R11, R0 ;  /* 0x000000000b0b7221 */ /* 0x000fc60000000000 */
        /* <DEDUP_REMOVED lines=26> */
.L_x_12783:
[----:B------:R-:W-:Y:S02]  /*7740*/  HFMA2 R12, -RZ, RZ, 0, 4.76837158203125e-07 ;  /* 0x00000008ff0c7431 */ /* 0x000fe400000001ff */
[----:B------:R-:W-:-:S04]  /*7750*/  FADD R28, R13, R14 ;  /* 0x0000000e0d1c7221 */ /* 0x000fc80000000000 */
[----:B------:R-:W-:-:S07]  /*7760*/  IMAD.MOV.U32 R13, RZ, RZ, R28 ;  /* 0x000000ffff0d7224 */ /* 0x000fce00078e001c */
[----:B------:R-:W-:Y:S05]  /*7770*/  WARPSYNC.COLLECTIVE R15, `(.L_x_12784) ;  /* 0x000000000f087348 */ /* 0x000fea0003c00000 */
[----:B------:R0:W1:Y:S02]  /*7780*/  SHFL.BFLY P6, R14, R13, R12, R11 ;  /* 0x0c00000c0d0e7389 */ /* 0x00006400000c000b */
[----:B01----:R-:W-:Y:S05]  /*7790*/  ENDCOLLECTIVE ;  /* 0x000000000000791b */ /* 0x003fea0003800000 */
.L_x_12784:
[----:B------:R-:W-:Y:S01]  /*77a0*/  MOV R12, 0x4 ;  /* 0x00000004000c7802 */ /* 0x000fe20000000f00 */
[----:B------:R-:W-:-:S04]  /*77b0*/  FADD R29, R28, R14 ;  /* 0x0000000e1c1d7221 */ /* 0x000fc80000000000 */
[----:B------:R-:W-:-:S07]  /*77c0*/  IMAD.MOV.U32 R13, RZ, RZ, R29 ;  /* 0x000000ffff0d7224 */ /* 0x000fce00078e001d */
[----:B------:R-:W-:Y:S05]  /*77d0*/  WARPSYNC.COLLECTIVE R15, `(.L_x_12785) ;  /* 0x000000000f087348 */ /* 0x000fea0003c00000 */
[----:B------:R0:W1:Y:S02]  /*77e0*/  SHFL.BFLY P6, R14, R13, R12, R11 ;  /* 0x0c00000c0d0e7389 */ /* 0x00006400000c000b */
[----:B01----:R-:W-:Y:S05]  /*77f0*/  ENDCOLLECTIVE ;  /* 0x000000000000791b */ /* 0x003fea0003800000 */
.L_x_12785:
[----:B------:R-:W-:Y:S02]  /*7800*/  HFMA2 R12, -RZ, RZ, 0, 1.1920928955078125e-07 ;  /* 0x00000002ff0c7431 */ /* 0x000fe400000001ff */
[----:B------:R-:W-:-:S04]  /*7810*/  FADD R30, R29, R14 ;  /* 0x0000000e1d1e7221 */ /* 0x000fc80000000000 */
[----:B------:R-:W-:-:S07]  /*7820*/  IMAD.MOV.U32 R13, RZ, RZ, R30 ;  /* 0x000000ffff0d7224 */ /* 0x000fce00078e001e */
[----:B------:R-:W-:Y:S05]  /*7830*/  WARPSYNC.COLLECTIVE R15, `(.L_x_12786) ;  /* 0x000000000f087348 */ /* 0x000fea0003c00000 */
[----:B------:R0:W1:Y:S02]  /*7840*/  SHFL.BFLY P6, R14, R13, R12, R11 ;  /* 0x0c00000c0d0e7389 */ /* 0x00006400000c000b */
[----:B01----:R-:W-:Y:S05]  /*7850*/  ENDCOLLECTIVE ;  /* 0x000000000000791b */ /* 0x003fea0003800000 */
.L_x_12786:
[----:B------:R-:W-:Y:S01]  /*7860*/  MOV R12, 0x1 ;  /* 0x00000001000c7802 */ /* 0x000fe20000000f00 */
[----:B------:R-:W-:-:S04]  /*7870*/  FADD R31, R30, R14 ;  /* 0x0000000e1e1f7221 */ /* 0x000fc80000000000 */
[----:B------:R-:W-:-:S07]  /*7880*/  IMAD.MOV.U32 R13, RZ, RZ, R31 ;  /* 0x000000ffff0d7224 */ /* 0x000fce00078e001f */
[----:B------:R-:W-:Y:S05]  /*7890*/  WARPSYNC.COLLECTIVE R15, `(.L_x_12787) ;  /* 0x000000000f087348 */ /* 0x000fea0003c00000 */
[----:B------:R0:W1:Y:S02]  /*78a0*/  SHFL.BFLY P6, R14, R13, R12, R11 ;  /* 0x0c00000c0d0e7389 */ /* 0x00006400000c000b */
[----:B01----:R-:W-:Y:S05]  /*78b0*/  ENDCOLLECTIVE ;  /* 0x000000000000791b */ /* 0x003fea0003800000 */
.L_x_12787:
[----:B------:R-:W-:Y:S05]  /*78c0*/  BRA `(.L_x_12788) ;  /* 0xffffffd800807947 */ /* 0x000fea000383ffff */
        .weak           $__internal_188_$__cuda_sm3x_div_rn_noftz_f32_slowpath
        .type           $__internal_188_$__cuda_sm3x_div_rn_noftz_f32_slowpath,@function
        .size           $__internal_188_$__cuda_sm3x_div_rn_noftz_f32_slowpath,(.L_x_37565 - $__internal_188_$__cuda_sm3x_div_rn_noftz_f32_slowpath)
$__internal_188_$__cuda_sm3x_div_rn_noftz_f32_slowpath:
        /* <DEDUP_REMOVED lines=35> */
.L_x_12790:
        /* <DEDUP_REMOVED lines=51> */
.L_x_12797:
[----:B------:R-:W-:-:S04]  /*7e30*/  LOP3.LUT R6, R6, 0x80000000, RZ, 0xc0, !PT ;  /* 0x8000000006067812 */ /* 0x000fc800078ec0ff */
[----:B------:R-:W-:Y:S01]  /*7e40*/  LOP3.LUT R6, R6, 0x7f800000, RZ, 0xfc, !PT ;  /* 0x7f80000006067812 */ /* 0x000fe200078efcff */
[----:B------:R-:W-:Y:S06]  /*7e50*/  BRA `(.L_x_12798) ;  /* 0x0000000000047947 */ /* 0x000fec0003800000 */
.L_x_12796:
[----:B------:R-:W-:-:S07]  /*7e60*/  LEA R6, R28, R6, 0x17 ;  /* 0x000000061c067211 */ /* 0x000fce00078eb8ff */
.L_x_12798:
[----:B------:R-:W-:Y:S05]  /*7e70*/  BSYNC.RECONVERGENT B2 ;  /* 0x0000000000027941 */ /* 0x000fea0003800200 */
.L_x_12795:
[----:B------:R-:W-:Y:S05]  /*7e80*/  BRA `(.L_x_12799) ;  /* 0x0000000000207947 */ /* 0x000fea0003800000 */
.L_x_12794:
[----:B------:R-:W-:-:S04]  /*7e90*/  LOP3.LUT R6, R29, 0x80000000, R6, 0x48, !PT ;  /* 0x800000001d067812 */ /* 0x000fc800078e4806 */
[----:B------:R-:W-:Y:S01]  /*7ea0*/  LOP3.LUT R6, R6, 0x7f800000, RZ, 0xfc, !PT ;  /* 0x7f80000006067812 */ /* 0x000fe200078efcff */
[----:B------:R-:W-:Y:S06]  /*7eb0*/  BRA `(.L_x_12799) ;  /* 0x0000000000147947 */ /* 0x000fec0003800000 */
.L_x_12793:
[----:B------:R-:W-:Y:S01]  /*7ec0*/  LOP3.LUT R6, R29, 0x80000000, R6, 0x48, !PT ;  /* 0x800000001d067812 */ /* 0x000fe200078e4806 */
[----:B------:R-:W-:Y:S06]  /*7ed0*/  BRA `(.L_x_12799) ;  /* 0x00000000000c7947 */ /* 0x000fec0003800000 */
.L_x_12792:
[----:B------:R-:W0:Y:S01]  /*7ee0*/  MUFU.RSQ R6, -QNAN ;  /* 0xffc0000000067908 */ /* 0x000e220000001400 */
[----:B------:R-:W-:Y:S05]  /*7ef0*/  BRA `(.L_x_12799) ;  /* 0x0000000000047947 */ /* 0x000fea0003800000 */
.L_x_12791:
[----:B------:R-:W-:-:S07]  /*7f00*/  FADD.FTZ R6, R6, R11 ;  /* 0x0000000b06067221 */ /* 0x000fce0000010000 */
.L_x_12799:
[----:B------:R-:W-:Y:S05]  /*7f10*/  BSYNC.RECONVERGENT B1 ;  /* 0x0000000000017941 */ /* 0x000fea0003800200 */
.L_x_12789:
[----:B------:R-:W-:-:S04]  /*7f20*/  HFMA2 R13, -RZ, RZ, 0, 0 ;  /* 0x00000000ff0d7431 */ /* 0x000fc800000001ff */
[----:B0-----:R-:W-:Y:S05]  /*7f30*/  RET.REL.NODEC R12 `(_Z15SoftmaxWarpImplI22BroadcastScaleMaskLoadIffbLm3EiE11DirectStoreIffEfLi1ELi20ELi32ELi1ELb0EL9Algorithm0EEvT_T0_ll) ;  /* 0xffffff800c307950 */ /* 0x001fea0003c3ffff */
.L_x_12800:
        /* <DEDUP_REMOVED lines=12> */
.L_x_37565:


//--------------------- .text._Z15SoftmaxWarpImplI22BroadcastScaleMaskLoadIffbLm3EiE11DirectStoreIffEfLi1ELi19ELi32ELi1ELb1EL9Algorithm0EEvT_T0_ll --------------------------
	.section	.text._Z15SoftmaxWarpImplI22BroadcastScaleMaskLoadIffbLm3EiE11DirectStoreIffEfLi1ELi19ELi32ELi1ELb1EL9Algorithm0EEvT_T0_ll,"ax",@progbits
	.align	128
        .global         _Z15SoftmaxWarpImplI22BroadcastScaleMaskLoadIffbLm3EiE11DirectStoreIffEfLi1ELi19ELi32ELi1ELb1EL9Algorithm0EEvT_T0_ll
        .type           _Z15SoftmaxWarpImplI22BroadcastScaleMaskLoadIffbLm3EiE11DirectStoreIffEfLi1ELi19ELi32ELi1ELb1EL9Algorithm0EEvT_T0_ll,@function
        .size           _Z15SoftmaxWarpImplI22BroadcastScaleMaskLoadIffbLm3EiE11DirectStoreIffEfLi1ELi19ELi32ELi1ELb1EL9Algorithm0EEvT_T0_ll,(.L_x_37566 - _Z15SoftmaxWarpImplI22BroadcastScaleMaskLoadIffbLm3EiE11DirectStoreIffEfLi1ELi19ELi32ELi1ELb1EL9Algorithm0EEvT_T0_ll)
        .other          _Z15SoftmaxWarpImplI22BroadcastScaleMaskLoadIffbLm3EiE11DirectStoreIffEfLi1ELi19ELi32ELi1ELb1EL9Algorithm0EEvT_T0_ll,@"STO_CUDA_ENTRY STV_DEFAULT"
_Z15SoftmaxWarpImplI22BroadcastScaleMaskLoadIffbLm3EiE11DirectStoreIffEfLi1ELi19ELi32ELi1ELb1EL9Algorithm0EEvT_T0_ll:
.text._Z15SoftmaxWarpImplI22BroadcastScaleMaskLoadIffbLm3EiE11DirectStoreIffEfLi1ELi19ELi32ELi1ELb1EL9Algorithm0EEvT_T0_ll:
        /* <DEDUP_REMOVED lines=29> */
.L_x_12801:
        /* <DEDUP_REMOVED lines=28> */
.L_x_12880:
[----:B0-----:R-:W0:Y:S01]  /*0390*/  LDC.64 R14, c[0x0][0x408] ;  /* 0x00010200ff0e7b82 */ /* 0x001e220000000a00 */
        /* <DEDUP_REMOVED lines=26> */
[----:B---3--:R-:W-:Y:S02]  /*0540*/  HFMA2 R10, -RZ, RZ, 0, 0 ;  /* 0x00000000ff0a7431 */ /* 0x008fe400000001ff */
[----:B----4-:R-:W-:-:S04]  /*0550*/  IMAD.MOV R8, RZ, RZ, -R11 ;  /* 0x000000ffff087224 */ /* 0x010fc800078e0a0b */
        /* <DEDUP_REMOVED lines=24> */
[----:B------:R-:W-:Y:S01]  /*06e0*/  IMAD.HI.U32 R11, R11, R13, R10 ;  /* 0x0000000d0b0b7227 */ /* 0x000fe200078e000a */
[----:B------:R-:W-:Y:S02]  /*06f0*/  SHF.R.S64 R10, RZ, 0x1e, R4 ;  /* 0x0000001eff0a7819 */ /* 0x000fe40000001004 */
        /* <DEDUP_REMOVED lines=41> */
.L_x_12804:
[----:B------:R-:W-:Y:S05]  /*0990*/  BSYNC.RECONVERGENT B1 ;  /* 0x0000000000017941 */ /* 0x000fea0003800200 */
.L_x_12803:
        /* <DEDUP_REMOVED lines=35> */
[----:B0-----:R-:W-:-:S09]  /*0bd0*/  IADD3 R11, PT, PT, R18, 0xffffffe, RZ ;  /* 0x0ffffffe120b7810 */ /* 0x001fd20007ffe0ff */
[----:B------:R-:W-:Y:S01]  /*0be0*/  @P2 VIADD R8, R8, 0x1 ;  /* 0x0000000108082836 */ /* 0x000fe20000000000 */
[----:B------:R-:W-:Y:S01]  /*0bf0*/  ISETP.GE.AND P2, PT, R10, RZ, PT ;  /* 0x000000ff0a00720c */ /* 0x000fe20003f46270 */
[----:B------:R-:W0:Y:S01]  /*0c00*/  F2I.FTZ.U32.TRUNC.NTZ R11, R11 ;  /* 0x0000000b000b7305 */ /* 0x000e22000021f000 */
[----:B------:R-:W-:Y:S02]  /*0c10*/  IMAD.MOV.U32 R10, RZ, RZ, RZ ;  /* 0x000000ffff0a7224 */ /* 0x000fe400078e00ff */
[----:B------:R-:W-:-:S09]  /*0c20*/  IMAD.MOV.U32 R12, RZ, RZ, R8 ;  /* 0x000000ffff0c7224 */ /* 0x000fd200078e0008 */
[----:B------:R-:W-:Y:S01]  /*0c30*/  @!P2 IMAD.MOV R12, RZ, RZ, -R12 ;  /* 0x000000ffff0ca224 */ /* 0x000fe200078e0a0c */
[----:B------:R-:W-:Y:S01]  /*0c40*/  ISETP.NE.AND P2, PT, R43, RZ, PT ;  /* 0x000000ff2b00720c */ /* 0x000fe20003f45270 */
[----:B0-----:R-:W-:-:S12]  /*0c50*/  IMAD.MOV R8, RZ, RZ, -R11 ;  /* 0x000000ffff087224 */ /* 0x001fd800078e0a0b */
[----:B------:R-:W-:-:S04]  /*0c60*/  @!P2 LOP3.LUT R12, RZ, R43, RZ, 0x33, !PT ;  /* 0x0000002bff0ca212 */ /* 0x000fc800078e33ff */
[----:B------:R-:W-:-:S05]  /*0c70*/  IADD3 R41, PT, PT, -R12, RZ, RZ ;  /* 0x000000ff0c297210 */ /* 0x000fca0007ffe1ff */
[----:B------:R-:W-:Y:S02]  /*0c80*/  IMAD R41, R43, R41, R6 ;  /* 0x000000292b297224 */ /* 0x000fe400078e0206 */
[----:B------:R-:W-:-:S03]  /*0c90*/  IMAD R43, R8, R45, RZ ;  /* 0x0000002d082b7224 */ /* 0x000fc600078e02ff */
[----:B------:R-:W-:Y:S01]  /*0ca0*/  IABS R8, R41 ;  /* 0x0000002900087213 */ /* 0x000fe20000000000 */
[----:B------:R-:W-:-:S04]  /*0cb0*/  IMAD.HI.U32 R43, R11, R43, R10 ;  /* 0x0000002b0b2b7227 */ /* 0x000fc800078e000a */
[----:B------:R-:W-:-:S04]  /*0cc0*/  IMAD.MOV.U32 R10, RZ, RZ, R8 ;  /* 0x000000ffff0a7224 */ /* 0x000fc800078e0008 */
[----:B------:R-:W-:Y:S02]  /*0cd0*/  IMAD.HI.U32 R8, R43, R10, RZ ;  /* 0x0000000a2b087227 */ /* 0x000fe400078e00ff */
[----:B------:R-:W0:Y:S03]  /*0ce0*/  LDC.64 R42, c[0x0][0x3a0] ;  /* 0x0000e800ff2a7b82 */ /* 0x000e260000000a00 */
        /* <DEDUP_REMOVED lines=39> */
.L_x_12806:
[----:B------:R-:W-:Y:S05]  /*0f60*/  BSYNC.RECONVERGENT B1 ;  /* 0x0000000000017941 */ /* 0x000fea0003800200 */
.L_x_12805:
        /* <DEDUP_REMOVED lines=68> */
[----:B-1----:R-:W-:-:S03]  /*13b0*/  ISETP.NE.U32.AND P1, PT, R40, 0x1, PT ;  /* 0x000000012800780c */ /* 0x002fc60003f25070 */
[----:B------:R-:W-:Y:S01]  /*13c0*/  IMAD R11, R11, UR44, RZ ;  /* 0x0000002c0b0b7c24 */ /* 0x000fe2000f8e02ff */
        /* <DEDUP_REMOVED lines=20> */
.L_x_12808:
[----:B------:R-:W-:Y:S05]  /*1510*/  BSYNC.RECONVERGENT B1 ;  /* 0x0000000000017941 */ /* 0x000fea0003800200 */
.L_x_12807:
        /* <DEDUP_REMOVED lines=90> */
.L_x_12810:
[----:B------:R-:W-:Y:S05]  /*1ac0*/  BSYNC.RECONVERGENT B1 ;  /* 0x0000000000017941 */ /* 0x000fea0003800200 */
.L_x_12809:
        /* <DEDUP_REMOVED lines=88> */
.L_x_12812:
[----:B------:R-:W-:Y:S05]  /*2050*/  BSYNC.RECONVERGENT B1 ;  /* 0x0000000000017941 */ /* 0x000fea0003800200 */
.L_x_12811:
        /* <DEDUP_REMOVED lines=97> */
.L_x_12814:
[----:B------:R-:W-:Y:S05]  /*2670*/  BSYNC.RECONVERGENT B1 ;  /* 0x0000000000017941 */ /* 0x000fea0003800200 */
.L_x_12813:
        /* <DEDUP_REMOVED lines=86> */
.L_x_12816:
[----:B------:R-:W-:Y:S05]  /*2be0*/  BSYNC.RECONVERGENT B1 ;  /* 0x0000000000017941 */ /* 0x000fea0003800200 */
.L_x_12815:
        /* <DEDUP_REMOVED lines=87> */
.L_x_12818:
[----:B------:R-:W-:Y:S05]  /*3160*/  BSYNC.RECONVERGENT B1 ;  /* 0x0000000000017941 */ /* 0x000fea0003800200 */
.L_x_12817:
        /* <DEDUP_REMOVED lines=87> */
.L_x_12820:
[----:B------:R-:W-:Y:S05]  /*36e0*/  BSYNC.RECONVERGENT B1 ;  /* 0x0000000000017941 */ /* 0x000fea0003800200 */
.L_x_12819:
        /* <DEDUP_REMOVED lines=88> */
.L_x_12822:
[----:B------:R-:W-:Y:S05]  /*3c70*/  BSYNC.RECONVERGENT B1 ;  /* 0x0000000000017941 */ /* 0x000fea0003800200 */
.L_x_12821:
        /* <DEDUP_REMOVED lines=88> */
.L_x_12824:
[----:B------:R-:W-:Y:S05]  /*4200*/  BSYNC.RECONVERGENT B1 ;  /* 0x0000000000017941 */ /* 0x000fea0003800200 */
.L_x_12823:
[C---:B------:R-:W-:Y:S01]  /*4210*/  IADD3 R11, PT, PT, R49.reuse, 0x160, RZ ;  /* 0x00000160310b7810 */ /* 0x040fe20007ffe0ff */
[----:B------:R-:W-:Y:S01]  /*4220*/  VIADD R49, R49, 0x1a0 ;  /* 0x000001a031317836 */ /* 0x000fe20000000000 */
[----:B------:R-:W-:Y:S01]  /*4230*/  BSSY.RECONVERGENT B1, `(.L_x_12825) ;  /* 0x000005c000017945 */ /* 0x000fe20003800200 */
[-C--:B------:R-:W-:Y:S01]  /*4240*/  ISETP.GE.U32.AND P3, PT, R29, R14.reuse, PT ;  /* 0x0000000e1d00720c */ /* 0x080fe20003f66070 */
[----:B------:R-:W-:Y:S01]  /*4250*/  IMAD.MOV.U32 R30, RZ, RZ, -0x800000 ;  /* 0xff800000ff1e7424 */ /* 0x000fe200078e00ff */
[-C--:B------:R-:W-:Y:S02]  /*4260*/  ISETP.GE.U32.AND P1, PT, R11, R14.reuse, PT ;  /* 0x0000000e0b00720c */ /* 0x080fe40003f26070 */
[----:B------:R-:W-:Y:S02]  /*4270*/  ISETP.GE.U32.AND P5, PT, R49, R14, PT ;  /* 0x0000000e3100720c */ /* 0x000fe40003fa6070 */
        /* <DEDUP_REMOVED lines=87> */
.L_x_12826:
[----:B------:R-:W-:Y:S05]  /*47f0*/  BSYNC.RECONVERGENT B1 ;  /* 0x0000000000017941 */ /* 0x000fea0003800200 */
.L_x_12825:
        /* <DEDUP_REMOVED lines=92> */
.L_x_12828:
[----:B------:R-:W-:Y:S05]  /*4dc0*/  BSYNC.RECONVERGENT B1 ;  /* 0x0000000000017941 */ /* 0x000fea0003800200 */
.L_x_12827:
        /* <DEDUP_REMOVED lines=47> */
[----:B------:R-:W-:Y:S01]  /*50c0*/  IMAD R41, R14, R43, RZ ;  /* 0x0000002b0e297224 */ /* 0x000fe200078e02ff */
[----:B------:R-:W-:-:S05]  /*50d0*/  MOV R14, RZ ;  /* 0x000000ff000e7202 */ /* 0x000fca0000000f00 */
[----:B------:R-:W-:-:S06]  /*50e0*/  IMAD.HI.U32 R41, R15, R41, R14 ;  /* 0x000000290f297227 */ /* 0x000fcc00078e000e */
[----:B------:R-:W-:-:S05]  /*50f0*/  @!P5 LOP3.LUT R34, RZ, R36, RZ, 0x33, !PT ;  /* 0x00000024ff22d212 */ /* 0x000fca00078e33ff */
[----:B------:R-:W-:-:S04]  /*5100*/  IMAD.MOV R12, RZ, RZ, -R34 ;  /* 0x000000ffff0c7224 */ /* 0x000fc800078e0a22 */
[----:B------:R-:W-:-:S05]  /*5110*/  IMAD R36, R36, R12, R49 ;  /* 0x0000000c24247224 */ /* 0x000fca00078e0231 */
[----:B------:R-:W-:-:S05]  /*5120*/  IABS R12, R36 ;  /* 0x00000024000c7213 */ /* 0x000fca0000000000 */
        /* <DEDUP_REMOVED lines=21> */
[----:B0-----:R-:W-:Y:S02]  /*5280*/  ISETP.NE.U32.AND P5, PT, R40, 0x1, PT ;  /* 0x000000012800780c */ /* 0x001fe40003fa5070 */
[----:B------:R-:W-:Y:S01]  /*5290*/  SHF.R.S64 R40, RZ, 0x1e, R49 ;  /* 0x0000001eff287819 */ /* 0x000fe20000001031 */
[----:B------:R-:W-:Y:S01]  /*52a0*/  IMAD R11, R11, R34, R36 ;  /* 0x000000220b0b7224 */ /* 0x000fe200078e0224 */
[----:B------:R-:W-:Y:S01]  /*52b0*/  ISETP.NE.AND.EX P5, PT, R41, RZ, PT, P5 ;  /* 0x000000ff2900720c */ /* 0x000fe20003fa5350 */
[----:B------:R-:W-:-:S03]  /*52c0*/  IMAD R15, R14, UR44, RZ ;  /* 0x0000002c0e0f7c24 */ /* 0x000fc6000f8e02ff */
        /* <DEDUP_REMOVED lines=16> */
.L_x_12830:
[----:B------:R-:W-:Y:S05]  /*53d0*/  BSYNC.RECONVERGENT B1 ;  /* 0x0000000000017941 */ /* 0x000fea0003800200 */
.L_x_12829:
[----:B------:R-:W-:Y:S01]  /*53e0*/  BSSY.RECONVERGENT B1, `(.L_x_12831) ;  /* 0x000005a000017945 */ /* 0x000fe20003800200 */
[----:B------:R-:W-:Y:S01]  /*53f0*/  IMAD.MOV.U32 R36, RZ, RZ, -0x800000 ;  /* 0xff800000ff247424 */ /* 0x000fe200078e00ff */
[----:B------:R-:W-:Y:S01]  /*5400*/  MOV R38, 0xff800000 ;  /* 0xff80000000267802 */ /* 0x000fe20000000f00 */
[----:B------:R-:W-:Y:S01]  /*5410*/  IMAD.MOV.U32 R44, RZ, RZ, -0x800000 ;  /* 0xff800000ff2c7424 */ /* 0x000fe200078e00ff */
[----:B------:R-:W-:Y:S06]  /*5420*/  @P2 BRA `(.L_x_12832) ;  /* 0x0000000400542947 */ /* 0x000fec0003800000 */
        /* <DEDUP_REMOVED lines=42> */
[----:B------:R-:W-:Y:S02]  /*56d0*/  IABS R40, R49 ;  /* 0x0000003100287213 */ /* 0x000fe40000000000 */
[----:B------:R-:W-:Y:S01]  /*56e0*/  LOP3.LUT R42, R49, R12, RZ, 0x3c, !PT ;  /* 0x0000000c312a7212 */ /* 0x000fe200078e3cff */
        /* <DEDUP_REMOVED lines=15> */
[----:B0-----:R-:W-:-:S04]  /*57e0*/  ISETP.NE.U32.AND P2, PT, R14, 0x1, PT ;  /* 0x000000010e00780c */ /* 0x001fc80003f45070 */
[----:B------:R-:W-:-:S04]  /*57f0*/  ISETP.NE.AND.EX P2, PT, R15, RZ, PT, P2 ;  /* 0x000000ff0f00720c */ /* 0x000fc80003f45320 */
[----:B------:R-:W-:Y:S02]  /*5800*/  SEL R14, R45, RZ, P2 ;  /* 0x000000ff2d0e7207 */ /* 0x000fe40001000000 */
[----:B------:R-:W-:Y:S02]  /*5810*/  @!P5 LOP3.LUT R44, RZ, R12, RZ, 0x33, !PT ;  /* 0x0000000cff2cd212 */ /* 0x000fe400078e33ff */
[----:B-1----:R-:W-:Y:S02]  /*5820*/  ISETP.NE.U32.AND P2, PT, R42, 0x1, PT ;  /* 0x000000012a00780c */ /* 0x002fe40003f45070 */
[----:B------:R-:W-:Y:S02]  /*5830*/  IADD3 R15, PT, PT, -R44, RZ, RZ ;  /* 0x000000ff2c0f7210 */ /* 0x000fe40007ffe1ff */
        /* <DEDUP_REMOVED lines=20> */
.L_x_12832:
[----:B------:R-:W-:Y:S05]  /*5980*/  BSYNC.RECONVERGENT B1 ;  /* 0x0000000000017941 */ /* 0x000fea0003800200 */
.L_x_12831:
        /* <DEDUP_REMOVED lines=43> */
[----:B------:R-:W-:Y:S01]  /*5c40*/  IMAD R49, R40, R14, R11 ;  /* 0x0000000e28317224 */ /* 0x000fe200078e020b */
[----:B------:R-:W-:-:S04]  /*5c50*/  MOV R14, RZ ;  /* 0x000000ff000e7202 */ /* 0x000fc80000000f00 */
[----:B------:R-:W-:Y:S01]  /*5c60*/  LOP3.LUT R42, R49, R12, RZ, 0x3c, !PT ;  /* 0x0000000c312a7212 */ /* 0x000fe200078e3cff */
[----:B------:R-:W-:Y:S01]  /*5c70*/  IMAD.HI.U32 R43, R15, R43, R14 ;  /* 0x0000002b0f2b7227 */ /* 0x000fe200078e000e */
[----:B------:R-:W-:Y:S02]  /*5c80*/  IABS R14, R49 ;  /* 0x00000031000e7213 */ /* 0x000fe40000000000 */
        /* <DEDUP_REMOVED lines=12> */
[----:B------:R-:W-:-:S04]  /*5d50*/  @P1 VIADD R45, R45, 0x1 ;  /* 0x000000012d2d1836 */ /* 0x000fc80000000000 */
[----:B------:R-:W-:Y:S01]  /*5d60*/  @!P2 IMAD.MOV R45, RZ, RZ, -R45 ;  /* 0x000000ffff2da224 */ /* 0x000fe200078e0a2d */
[----:B------:R-:W-:Y:S02]  /*5d70*/  @!P5 LOP3.LUT R45, RZ, R12, RZ, 0x33, !PT ;  /* 0x0000000cff2dd212 */ /* 0x000fe400078e33ff */
[----:B0-----:R-:W-:-:S04]  /*5d80*/  ISETP.NE.U32.AND P5, PT, R42, 0x1, PT ;  /* 0x000000012a00780c */ /* 0x001fc80003fa5070 */
[----:B------:R-:W-:Y:S02]  /*5d90*/  ISETP.NE.AND.EX P5, PT, R43, RZ, PT, P5 ;  /* 0x000000ff2b00720c */ /* 0x000fe40003fa5350 */
[----:B-1----:R-:W-:-:S04]  /*5da0*/  ISETP.NE.U32.AND P1, PT, R14, 0x1, PT ;  /* 0x000000010e00780c */ /* 0x002fc80003f25070 */
[----:B------:R-:W-:Y:S02]  /*5db0*/  ISETP.NE.AND.EX P1, PT, R15, RZ, PT, P1 ;  /* 0x000000ff0f00720c */ /* 0x000fe40003f25310 */
[----:B------:R-:W-:Y:S02]  /*5dc0*/  IADD3 R15, PT, PT, -R45, RZ, RZ ;  /* 0x000000ff2d0f7210 */ /* 0x000fe40007ffe1ff */
        /* <DEDUP_REMOVED lines=20> */
.L_x_12834:
[----:B------:R-:W-:Y:S05]  /*5f10*/  BSYNC.RECONVERGENT B1 ;  /* 0x0000000000017941 */ /* 0x000fea0003800200 */
.L_x_12833:
        /* <DEDUP_REMOVED lines=87> */
.L_x_12836:
[----:B------:R-:W-:Y:S05]  /*6490*/  BSYNC.RECONVERGENT B1 ;  /* 0x0000000000017941 */ /* 0x000fea0003800200 */
.L_x_12835:
        /* <DEDUP_REMOVED lines=18> */
[----:B------:R-:W-:Y:S02]  /*65c0*/  IABS R15, R11 ;  /* 0x0000000b000f7213 */ /* 0x000fe40000000000 */
        /* <DEDUP_REMOVED lines=45> */
[----:B------:R-:W-:Y:S02]  /*68a0*/  SEL R14, R45, RZ, P1 ;  /* 0x000000ff2d0e7207 */ /* 0x000fe40000800000 */
[----:B--2---:R-:W-:Y:S01]  /*68b0*/  ISETP.NE.U32.AND P2, PT, R40, 0x1, PT ;  /* 0x000000012800780c */ /* 0x004fe20003f45070 */
[----:B------:R-:W-:Y:S01]  /*68c0*/  IMAD R12, R12, R15, R49 ;  /* 0x0000000f0c0c7224 */ /* 0x000fe200078e0231 */
[----:B------:R-:W-:Y:S01]  /*68d0*/  SHF.R.S64 R40, RZ, 0x1e, R11 ;  /* 0x0000001eff287819 */ /* 0x000fe2000000100b */
[----:B------:R-:W-:Y:S01]  /*68e0*/  IMAD R15, R14, UR44, RZ ;  /* 0x0000002c0e0f7c24 */ /* 0x000fe2000f8e02ff */
        /* <DEDUP_REMOVED lines=17> */
.L_x_12838:
[----:B------:R-:W-:Y:S05]  /*6a00*/  BSYNC.RECONVERGENT B1 ;  /* 0x0000000000017941 */ /* 0x000fea0003800200 */
.L_x_12837:
        /* <DEDUP_REMOVED lines=61> */
[----:B------:R-:W-:Y:S02]  /*6de0*/  ISETP.NE.AND.EX P3, PT, R15, RZ, PT, P1 ;  /* 0x000000ff0f00720c */ /* 0x000fe40003f65310 */
[----:B------:R-:W-:Y:S02]  /*6df0*/  @!P2 LOP3.LUT R38, RZ, R12, RZ, 0x33, !PT ;  /* 0x0000000cff26a212 */ /* 0x000fe400078e33ff */
[----:B------:R-:W-:Y:S02]  /*6e00*/  SEL R14, R45, RZ, P3 ;  /* 0x000000ff2d0e7207 */ /* 0x000fe40001800000 */
[----:B--2---:R-:W-:Y:S01]  /*6e10*/  ISETP.NE.U32.AND P1, PT, R40, 0x1, PT ;  /* 0x000000012800780c */ /* 0x004fe20003f25070 */
[----:B------:R-:W-:Y:S01]  /*6e20*/  IMAD.MOV R15, RZ, RZ, -R38 ;  /* 0x000000ffff0f7224 */ /* 0x000fe200078e0a26 */
[----:B------:R-:W-:-:S02]  /*6e30*/  SHF.R.S64 R40, RZ, 0x1e, R11 ;  /* 0x0000001eff287819 */ /* 0x000fc4000000100b */
[----:B------:R-:W-:Y:S01]  /*6e40*/  ISETP.NE.AND.EX P2, PT, R41, RZ, PT, P1 ;  /* 0x000000ff2900720c */ /* 0x000fe20003f45310 */
[----:B------:R-:W-:Y:S01]  /*6e50*/  IMAD R12, R12, R15, R49 ;  /* 0x0000000f0c0c7224 */ /* 0x000fe200078e0231 */
[----:B0-----:R-:W-:Y:S01]  /*6e60*/  ISETP.NE.U32.AND P1, PT, R42, 0x1, PT ;  /* 0x000000012a00780c */ /* 0x001fe20003f25070 */
[----:B------:R-:W-:Y:S01]  /*6e70*/  IMAD R15, R14, UR44, RZ ;  /* 0x0000002c0e0f7c24 */ /* 0x000fe2000f8e02ff */
        /* <DEDUP_REMOVED lines=15> */
.L_x_12840:
[----:B------:R-:W-:Y:S05]  /*6f70*/  BSYNC.RECONVERGENT B1 ;  /* 0x0000000000017941 */ /* 0x000fea0003800200 */
.L_x_12839:
        /* <DEDUP_REMOVED lines=30> */
[----:B------:R-:W-:Y:S01]  /*7160*/  FADD R59, -R53, R26 ;  /* 0x0000001a353b7221 */ /* 0x000fe20000000100 */
[----:B------:R-:W-:Y:S01]  /*7170*/  FFMA R16, R52, 1.4426950216293334961, -R4 ;  /* 0x3fb8aa3b34107823 */ /* 0x000fe20000000804 */
[-C--:B------:R-:W-:Y:S01]  /*7180*/  FFMA.RM R4, R14, R11.reuse, 12582913 ;  /* 0x4b4000010e047423 */ /* 0x080fe2000000400b */
[-C--:B------:R-:W-:Y:S01]  /*7190*/  FFMA.RM R14, R20, R11.reuse, 12582913 ;  /* 0x4b400001140e7423 */ /* 0x080fe2000000400b */
[----:B------:R-:W-:Y:S01]  /*71a0*/  FFMA.RM R24, R24, R11, 12582913 ;  /* 0x4b40000118187423 */ /* 0x000fe2000000400b */
[----:B------:R-:W-:Y:S01]  /*71b0*/  FFMA R52, R52, 1.925963033500011079e-08, R16 ;  /* 0x32a5706034347823 */ /* 0x000fe20000000010 */
[----:B------:R-:W-:Y:S01]  /*71c0*/  FADD R16, R4, -12583039 ;  /* 0xcb40007f04107421 */ /* 0x000fe20000000000 */
[----:B------:R-:W-:Y:S01]  /*71d0*/  FADD R20, R14, -12583039 ;  /* 0xcb40007f0e147421 */ /* 0x000fe20000000000 */
[-C--:B------:R-:W-:Y:S01]  /*71e0*/  FFMA.SAT R26, R67, R12.reuse, 0.5 ;  /* 0x3f000000431a7423 */ /* 0x080fe2000000200c */
[C---:B------:R-:W-:Y:S01]  /*71f0*/  FADD R61, -R53.reuse, R22 ;  /* 0x00000016353d7221 */ /* 0x040fe20000000100 */
[----:B------:R-:W-:Y:S01]  /*7200*/  FFMA R16, R6, 1.4426950216293334961, -R16 ;  /* 0x3fb8aa3b06107823 */ /* 0x000fe20000000810 */
[----:B------:R-:W-:Y:S01]  /*7210*/  FFMA R20, R8, 1.4426950216293334961, -R20 ;  /* 0x3fb8aa3b08147823 */ /* 0x000fe20000000814 */
[----:B------:R-:W-:Y:S01]  /*7220*/  IMAD.SHL.U32 R4, R4, 0x800000, RZ ;  /* 0x0080000004047824 */ /* 0x000fe200078e00ff */
[----:B------:R-:W-:Y:S01]  /*7230*/  SHF.L.U32 R14, R14, 0x17, RZ ;  /* 0x000000170e0e7819 */ /* 0x000fe200000006ff */
[----:B------:R-:W-:Y:S01]  /*7240*/  FFMA R6, R6, 1.925963033500011079e-08, R16 ;  /* 0x32a5706006067823 */ /* 0x000fe20000000010 */
[----:B------:R-:W-:Y:S01]  /*7250*/  FFMA R28, R8, 1.925963033500011079e-08, R20 ;  /* 0x32a57060081c7823 */ /* 0x000fe20000000014 */
[----:B------:R-:W-:Y:S01]  /*7260*/  FFMA.SAT R8, R10, R12, 0.5 ;  /* 0x3f0000000a087423 */ /* 0x000fe2000000200c */
[C---:B------:R-:W-:Y:S01]  /*7270*/  FADD R20, R24.reuse, -12583039 ;  /* 0xcb40007f18147421 */ /* 0x040fe20000000000 */
[----:B------:R-:W-:Y:S01]  /*7280*/  FADD R55, -R53, R30 ;  /* 0x0000001e35377221 */ /* 0x000fe20000000100 */
[----:B------:R-:W-:-:S02]  /*7290*/  IMAD.SHL.U32 R24, R24, 0x800000, RZ ;  /* 0x0080000018187824 */ /* 0x000fc400078e00ff */
[-C--:B------:R-:W-:Y:S01]  /*72a0*/  FFMA.RM R8, R8, R11.reuse, 12582913 ;  /* 0x4b40000108087423 */ /* 0x080fe2000000400b */
[----:B------:R-:W-:Y:S01]  /*72b0*/  FFMA R20, R69, 1.4426950216293334961, -R20 ;  /* 0x3fb8aa3b45147823 */ /* 0x000fe20000000814 */
[----:B------:R-:W1:Y:S01]  /*72c0*/  MUFU.EX2 R6, R6 ;  /* 0x0000000600067308 */ /* 0x000e620000000800 */
[----:B------:R-:W-:Y:S01]  /*72d0*/  FADD R45, -R53, R32 ;  /* 0x00000020352d7221 */ /* 0x000fe20000000100 */
[C---:B------:R-:W-:Y:S01]  /*72e0*/  FADD R16, R8.reuse, -12583039 ;  /* 0xcb40007f08107421 */ /* 0x040fe20000000000 */
[----:B------:R-:W-:Y:S01]  /*72f0*/  FFMA R69, R69, 1.925963033500011079e-08, R20 ;  /* 0x32a5706045457823 */ /* 0x000fe20000000014 */
[----:B------:R-:W-:Y:S02]  /*7300*/  IMAD.SHL.U32 R8, R8, 0x800000, RZ ;  /* 0x0080000008087824 */ /* 0x000fe400078e00ff */
[-C--:B------:R-:W-:Y:S01]  /*7310*/  FFMA.SAT R32, R45, R12.reuse, 0.5 ;  /* 0x3f0000002d207423 */ /* 0x080fe2000000200c */
[----:B------:R-:W-:Y:S01]  /*7320*/  FFMA R16, R10, 1.4426950216293334961, -R16 ;  /* 0x3fb8aa3b0a107823 */ /* 0x000fe20000000810 */
[----:B------:R-:W-:Y:S01]  /*7330*/  FADD R43, -R53, R34 ;  /* 0x00000022352b7221 */ /* 0x000fe20000000100 */
[----:B------:R-:W2:Y:S01]  /*7340*/  MUFU.EX2 R28, R28 ;  /* 0x0000001c001c7308 */ /* 0x000ea20000000800 */
[-C--:B------:R-:W-:Y:S01]  /*7350*/  FFMA.RM R32, R32, R11.reuse, 12582913 ;  /* 0x4b40000120207423 */ /* 0x080fe2000000400b */
[----:B------:R-:W-:Y:S01]  /*7360*/  FFMA R10, R10, 1.925963033500011079e-08, R16 ;  /* 0x32a570600a0a7823 */ /* 0x000fe20000000010 */
[-C--:B------:R-:W-:Y:S01]  /*7370*/  FFMA.SAT R16, R65, R12.reuse, 0.5 ;  /* 0x3f00000041107423 */ /* 0x080fe2000000200c */
[----:B------:R-:W-:Y:S01]  /*7380*/  FFMA.SAT R34, R43, R12, 0.5 ;  /* 0x3f0000002b227423 */ /* 0x000fe2000000200c */
[C---:B------:R-:W-:Y:S01]  /*7390*/  FADD R13, -R53.reuse, R44 ;  /* 0x0000002c350d7221 */ /* 0x040fe20000000100 */
[----:B------:R-:W-:Y:S01]  /*73a0*/  FADD R51, -R53, R36 ;  /* 0x0000002435337221 */ /* 0x000fe20000000100 */
[-C--:B------:R-:W-:Y:S01]  /*73b0*/  FFMA.RM R16, R16, R11.reuse, 12582913 ;  /* 0x4b40000110107423 */ /* 0x080fe2000000400b */
[----:B------:R-:W3:Y:S01]  /*73c0*/  MUFU.EX2 R10, R10 ;  /* 0x0000000a000a7308 */ /* 0x000ee20000000800 */
[----:B-1----:R-:W-:Y:S01]  /*73d0*/  FMUL R4, R4, R6 ;  /* 0x0000000604047220 */ /* 0x002fe20000400000 */
[-C--:B------:R-:W-:Y:S01]  /*73e0*/  FFMA.RM R34, R34, R11.reuse, 12582913 ;  /* 0x4b40000122227423 */ /* 0x080fe2000000400b */
[----:B------:R-:W-:Y:S01]  /*73f0*/  FADD R20, R16, -12583039 ;  /* 0xcb40007f10147421 */ /* 0x000fe20000000000 */
[----:B------:R-:W-:Y:S01]  /*7400*/  FFMA.SAT R36, R13, R12, 0.5 ;  /* 0x3f0000000d247423 */ /* 0x000fe2000000200c */
[C---:B------:R-:W-:Y:S01]  /*7410*/  FADD R41, -R53.reuse, R48 ;  /* 0x0000003035297221 */ /* 0x040fe20000000100 */
[----:B------:R-:W-:Y:S01]  /*7420*/  FADD R15, -R53, R50 ;  /* 0x00000032350f7221 */ /* 0x000fe20000000100 */
[----:B------:R-:W-:Y:S01]  /*7430*/  FFMA R22, R65, 1.4426950216293334961, -R20 ;  /* 0x3fb8aa3b41167823 */ /* 0x000fe20000000814 */
[-C--:B------:R-:W-:Y:S01]  /*7440*/  FFMA.RM R20, R26, R11.reuse, 12582913 ;  /* 0x4b4000011a147423 */ /* 0x080fe2000000400b */
[----:B--2---:R-:W-:Y:S01]  /*7450*/  FMUL R6, R14, R28 ;  /* 0x0000001c0e067220 */ /* 0x004fe20000400000 */
[----:B------:R-:W-:Y:S01]  /*7460*/  FFMA.SAT R14, R59, R12, 0.5 ;  /* 0x3f0000003b0e7423 */ /* 0x000fe2000000200c */
[----:B------:R-:W-:Y:S01]  /*7470*/  FFMA R65, R65, 1.925963033500011079e-08, R22 ;  /* 0x32a5706041417823 */ /* 0x000fe20000000016 */
[----:B------:R-:W-:Y:S01]  /*7480*/  FADD R22, R20, -12583039 ;  /* 0xcb40007f14167421 */ /* 0x000fe20000000000 */
[----:B------:R-:W1:Y:S01]  /*7490*/  MUFU.EX2 R69, R69 ;  /* 0x0000004500457308 */ /* 0x000e620000000800 */
[-C--:B------:R-:W-:Y:S01]  /*74a0*/  FFMA.RM R28, R14, R11.reuse, 12582913 ;  /* 0x4b4000010e1c7423 */ /* 0x080fe2000000400b */
[-C--:B------:R-:W-:Y:S01]  /*74b0*/  FFMA.RM R36, R36, R11.reuse, 12582913 ;  /* 0x4b40000124247423 */ /* 0x080fe2000000400b */
[----:B------:R-:W-:Y:S01]  /*74c0*/  FFMA R22, R67, 1.4426950216293334961, -R22 ;  /* 0x3fb8aa3b43167823 */ /* 0x000fe20000000816 */
[----:B---3--:R-:W-:Y:S01]  /*74d0*/  FMUL R8, R8, R10 ;  /* 0x0000000a08087220 */ /* 0x008fe20000400000 */
[----:B------:R-:W-:Y:S01]  /*74e0*/  FADD R14, R28, -12583039 ;  /* 0xcb40007f1c0e7421 */ /* 0x000fe20000000000 */
[----:B------:R-:W-:Y:S01]  /*74f0*/  FADD R53, -R53, R38 ;  /* 0x0000002635357221 */ /* 0x000fe20000000100 */
[----:B------:R-:W-:Y:S01]  /*7500*/  FFMA R67, R67, 1.925963033500011079e-08, R22 ;  /* 0x32a5706043437823 */ /* 0x000fe20000000016 */
[-C--:B------:R-:W-:Y:S01]  /*7510*/  FFMA.SAT R22, R63, R12.reuse, 0.5 ;  /* 0x3f0000003f167423 */ /* 0x080fe2000000200c */
[C---:B------:R-:W-:Y:S01]  /*7520*/  FFMA R14, R59.reuse, 1.4426950216293334961, -R14 ;  /* 0x3fb8aa3b3b0e7823 */ /* 0x040fe2000000080e */
[----:B------:R-:W-:Y:S01]  /*7530*/  FADD R38, R36, -12583039 ;  /* 0xcb40007f24267421 */ /* 0x000fe20000000000 */
[----:B------:R-:W2:Y:S01]  /*7540*/  MUFU.EX2 R52, R52 ;  /* 0x0000003400347308 */ /* 0x000ea20000000800 */
[----:B------:R-:W-:Y:S01]  /*7550*/  FFMA.RM R22, R22, R11, 12582913 ;  /* 0x4b40000116167423 */ /* 0x000fe2000000400b */
[----:B------:R-:W-:Y:S01]  /*7560*/  FFMA R59, R59, 1.925963033500011079e-08, R14 ;  /* 0x32a570603b3b7823 */ /* 0x000fe2000000000e */
[-C--:B------:R-:W-:Y:S01]  /*7570*/  FFMA.SAT R14, R57, R12.reuse, 0.5 ;  /* 0x3f000000390e7423 */ /* 0x080fe2000000200c */
[C---:B------:R-:W-:Y:S01]  /*7580*/  FFMA R38, R13.reuse, 1.4426950216293334961, -R38 ;  /* 0x3fb8aa3b0d267823 */ /* 0x040fe20000000826 */
[----:B------:R-:W-:Y:S01]  /*7590*/  FADD R26, R22, -12583039 ;  /* 0xcb40007f161a7421 */ /* 0x000fe20000000000 */
[----:B-1----:R-:W-:Y:S01]  /*75a0*/  FMUL R10, R24, R69 ;  /* 0x00000045180a7220 */ /* 0x002fe20000400000 */
[-C--:B------:R-:W-:Y:S01]  /*75b0*/  FFMA.RM R14, R14, R11.reuse, 12582913 ;  /* 0x4b4000010e0e7423 */ /* 0x080fe2000000400b */
[----:B------:R-:W-:Y:S01]  /*75c0*/  FFMA R38, R13, 1.925963033500011079e-08, R38 ;  /* 0x32a570600d267823 */ /* 0x000fe20000000026 */
[----:B------:R-:W-:Y:S01]  /*75d0*/  FFMA R26, R63, 1.4426950216293334961, -R26 ;  /* 0x3fb8aa3b3f1a7823 */ /* 0x000fe2000000081a */
[-C--:B------:R-:W-:Y:S01]  /*75e0*/  FFMA.SAT R44, R15, R12.reuse, 0.5 ;  /* 0x3f0000000f2c7423 */ /* 0x080fe2000000200c */
[----:B------:R-:W-:Y:S01]  /*75f0*/  IMAD.SHL.U32 R18, R18, 0x800000, RZ ;  /* 0x0080000012127824 */ /* 0x000fe200078e00ff */
[----:B------:R-:W1:Y:S01]  /*7600*/  MUFU.EX2 R65, R65 ;  /* 0x0000004100417308 */ /* 0x000e620000000800 */
[----:B------:R-:W-:Y:S01]  /*7610*/  FFMA R63, R63, 1.925963033500011079e-08, R26 ;  /* 0x32a570603f3f7823 */ /* 0x000fe2000000001a */
[----:B------:R-:W-:Y:S01]  /*7620*/  FFMA.SAT R26, R61, R12, 0.5 ;  /* 0x3f0000003d1a7423 */ /* 0x000fe2000000200c */
[-C--:B------:R-:W-:Y:S01]  /*7630*/  FFMA.RM R44, R44, R11.reuse, 12582913 ;  /* 0x4b4000012c2c7423 */ /* 0x080fe2000000400b */
[----:B------:R-:W-:Y:S01]  /*7640*/  SHF.L.U32 R16, R16, 0x17, RZ ;  /* 0x0000001710107819 */ /* 0x000fe200000006ff */
[----:B--2---:R-:W-:Y:S01]  /*7650*/  FMUL R18, R18, R52 ;  /* 0x0000003412127220 */ /* 0x004fe20000400000 */
[----:B------:R-:W-:Y:S01]  /*7660*/  FFMA.RM R26, R26, R11, 12582913 ;  /* 0x4b4000011a1a7423 */ /* 0x000fe2000000400b */
[----:B------:R-:W-:Y:S01]  /*7670*/  FFMA.SAT R40, R53, R12, 0.5 ;  /* 0x3f00000035287423 */ /* 0x000fe2000000200c */
[----:B------:R-:W2:Y:S01]  /*7680*/  MUFU.EX2 R67, R67 ;  /* 0x0000004300437308 */ /* 0x000ea20000000800 */
[----:B------:R-:W-:-:S02]  /*7690*/  IMAD.SHL.U32 R20, R20, 0x800000, RZ ;  /* 0x0080000014147824 */ /* 0x000fc400078e00ff */
[----:B------:R-:W-:Y:S01]  /*76a0*/  FADD R30, R26, -12583039 ;  /* 0xcb40007f1a1e7421 */ /* 0x000fe20000000000 */
[----:B------:R-:W-:Y:S01]  /*76b0*/  IMAD.SHL.U32 R22, R22, 0x800000, RZ ;  /* 0x0080000016167824 */ /* 0x000fe200078e00ff */
[----:B------:R-:W-:Y:S02]  /*76c0*/  SHF.L.U32 R36, R36, 0x17, RZ ;  /* 0x0000001724247819 */ /* 0x000fe400000006ff */
[C---:B------:R-:W-:Y:S01]  /*76d0*/  FFMA R30, R61.reuse, 1.4426950216293334961, -R30 ;  /* 0x3fb8aa3b3d1e7823 */ /* 0x040fe2000000081e */
[----:B------:R-:W3:Y:S01]  /*76e0*/  MUFU.EX2 R63, R63 ;  /* 0x0000003f003f7308 */ /* 0x000ee20000000800 */
[----:B-1----:R-:W-:Y:S02]  /*76f0*/  FMUL R16, R16, R65 ;  /* 0x0000004110107220 */ /* 0x002fe40000400000 */
[----:B------:R-:W-:Y:S01]  /*7700*/  FFMA R61, R61, 1.925963033500011079e-08, R30 ;  /* 0x32a570603d3d7823 */ /* 0x000fe2000000001e */
[C---:B------:R-:W-:Y:S01]  /*7710*/  FADD R30, R14.reuse, -12583039 ;  /* 0xcb40007f0e1e7421 */ /* 0x040fe20000000000 */
[----:B------:R-:W-:-:S03]  /*7720*/  IMAD.SHL.U32 R14, R14, 0x800000, RZ ;  /* 0x008000000e0e7824 */ /* 0x000fc600078e00ff */
[C---:B------:R-:W-:Y:S01]  /*7730*/  FFMA R30, R57.reuse, 1.4426950216293334961, -R30 ;  /* 0x3fb8aa3b391e7823 */ /* 0x040fe2000000081e */
[----:B------:R-:W-:Y:S01]  /*7740*/  MUFU.EX2 R59, R59 ;  /* 0x0000003b003b7308 */ /* 0x000fe20000000800 */
[----:B--2---:R-:W-:Y:S02]  /*7750*/  FMUL R20, R20, R67 ;  /* 0x0000004314147220 */ /* 0x004fe40000400000 */
[----:B------:R-:W-:Y:S01]  /*7760*/  FFMA R57, R57, 1.925963033500011079e-08, R30 ;  /* 0x32a5706039397823 */ /* 0x000fe2000000001e */
[----:B------:R-:W-:-:S04]  /*7770*/  FFMA.SAT R30, R55, R12, 0.5 ;  /* 0x3f000000371e7423 */ /* 0x000fc8000000200c */
[----:B------:R-:W-:Y:S01]  /*7780*/  FFMA.RM R30, R30, R11, 12582913 ;  /* 0x4b4000011e1e7423 */ /* 0x000fe2000000400b */
[----:B------:R-:W-:Y:S01]  /*7790*/  MUFU.EX2 R61, R61 ;  /* 0x0000003d003d7308 */ /* 0x000fe20000000800 */
[----:B---3--:R-:W-:Y:S02]  /*77a0*/  FMUL R22, R22, R63 ;  /* 0x0000003f16167220 */ /* 0x008fe40000400000 */
[C---:B------:R-:W-:Y:S01]  /*77b0*/  FADD R24, R30.reuse, -12583039 ;  /* 0xcb40007f1e187421 */ /* 0x040fe20000000000 */
[----:B------:R-:W-:-:S03]  /*77c0*/  SHF.L.U32 R30, R30, 0x17, RZ ;  /* 0x000000171e1e7819 */ /* 0x000fc600000006ff */
[C---:B------:R-:W-:Y:S01]  /*77d0*/  FFMA R24, R55.reuse, 1.4426950216293334961, -R24 ;  /* 0x3fb8aa3b37187823 */ /* 0x040fe20000000818 */
[----:B------:R-:W-:Y:S03]  /*77e0*/  MUFU.EX2 R57, R57 ;  /* 0x0000003900397308 */ /* 0x000fe60000000800 */
[----:B------:R-:W-:Y:S01]  /*77f0*/  FFMA R55, R55, 1.925963033500011079e-08, R24 ;  /* 0x32a5706037377823 */ /* 0x000fe20000000018 */
[C---:B------:R-:W-:Y:S01]  /*7800*/  FADD R24, R32.reuse, -12583039 ;  /* 0xcb40007f20187421 */ /* 0x040fe20000000000 */
[----:B------:R-:W-:-:S03]  /*7810*/  IMAD.SHL.U32 R32, R32, 0x800000, RZ ;  /* 0x0080000020207824 */ /* 0x000fc600078e00ff */
[C---:B------:R-:W-:Y:S01]  /*7820*/  FFMA R24, R45.reuse, 1.4426950216293334961, -R24 ;  /* 0x3fb8aa3b2d187823 */ /* 0x040fe20000000818 */
[----:B------:R-:W1:Y:S03]  /*7830*/  MUFU.EX2 R55, R55 ;  /* 0x0000003700377308 */ /* 0x000e660000000800 */
[----:B------:R-:W-:Y:S01]  /*7840*/  FFMA R45, R45, 1.925963033500011079e-08, R24 ;  /* 0x32a570602d2d7823 */ /* 0x000fe20000000018 */
[C---:B------:R-:W-:Y:S01]  /*7850*/  FADD R24, R34.reuse, -12583039 ;  /* 0xcb40007f22187421 */ /* 0x040fe20000000000 */
[----:B------:R-:W-:-:S03]  /*7860*/  IMAD.SHL.U32 R34, R34, 0x800000, RZ ;  /* 0x0080000022227824 */ /* 0x000fc600078e00ff */
[C---:B------:R-:W-:Y:S01]  /*7870*/  FFMA R24, R43.reuse, 1.4426950216293334961, -R24 ;  /* 0x3fb8aa3b2b187823 */ /* 0x040fe20000000818 */
[----:B------:R-:W-:Y:S03]  /*7880*/  MUFU.EX2 R45, R45 ;  /* 0x0000002d002d7308 */ /* 0x000fe60000000800 */
[----:B------:R-:W-:Y:S01]  /*7890*/  FFMA R43, R43, 1.925963033500011079e-08, R24 ;  /* 0x32a570602b2b7823 */ /* 0x000fe20000000018 */
[----:B------:R-:W-:Y:S01]  /*78a0*/  SHF.L.U32 R24, R26, 0x17, RZ ;  /* 0x000000171a187819 */ /* 0x000fe200000006ff */
[----:B------:R-:W-:Y:S01]  /*78b0*/  FFMA.SAT R26, R41, R12, 0.5 ;  /* 0x3f000000291a7423 */ /* 0x000fe2000000200c */
[----:B-1----:R-:W-:-:S03]  /*78c0*/  FMUL R42, R30, R55 ;  /* 0x000000371e2a7220 */ /* 0x002fc60000400000 */
[----:B------:R-:W-:Y:S01]  /*78d0*/  FFMA.RM R13, R26, R11, 12582913 ;  /* 0x4b4000011a0d7423 */ /* 0x000fe2000000400b */
[----:B------:R-:W-:-:S03]  /*78e0*/  FMUL R24, R24, R61 ;  /* 0x0000003d18187220 */ /* 0x000fc60000400000 */
[C---:B------:R-:W-:Y:S01]  /*78f0*/  FADD R26, R13.reuse, -12583039 ;  /* 0xcb40007f0d1a7421 */ /* 0x040fe20000000000 */
[----:B------:R-:W-:-:S03]  /*7900*/  IMAD.SHL.U32 R13, R13, 0x800000, RZ ;  /* 0x008000000d0d7824 */ /* 0x000fc600078e00ff */
[----:B------:R-:W-:-:S04]  /*7910*/  FFMA R26, R41, 1.4426950216293334961, -R26 ;  /* 0x3fb8aa3b291a7823 */ /* 0x000fc8000000081a */
[----:B------:R-:W-:Y:S01]  /*7920*/  FFMA R48, R41, 1.925963033500011079e-08, R26 ;  /* 0x32a5706029307823 */ /* 0x000fe2000000001a */
[----:B------:R-:W-:Y:S02]  /*7930*/  IMAD.SHL.U32 R26, R28, 0x800000, RZ ;  /* 0x008000001c1a7824 */ /* 0x000fe400078e00ff */
[----:B------:R-:W-:Y:S01]  /*7940*/  FADD R28, R44, -12583039 ;  /* 0xcb40007f2c1c7421 */ /* 0x000fe20000000000 */
[----:B------:R-:W-:Y:S01]  /*7950*/  FADD R41, RZ, R18 ;  /* 0x00000012ff297221 */ /* 0x000fe20000000000 */
[----:B------:R-:W-:Y:S02]  /*7960*/  FMUL R26, R26, R59 ;  /* 0x0000003b1a1a7220 */ /* 0x000fe40000400000 */
[----:B------:R-:W-:Y:S01]  /*7970*/  FFMA R28, R15, 1.4426950216293334961, -R28 ;  /* 0x3fb8aa3b0f1c7823 */ /* 0x000fe2000000081c */
[----:B------:R-:W-:Y:S01]  /*7980*/  FADD R41, R41, R4 ;  /* 0x0000000429297221 */ /* 0x000fe20000000000 */
[----:B------:R-:W1:Y:S02]  /*7990*/  MUFU.EX2 R59, R43 ;  /* 0x0000002b003b7308 */ /* 0x000e640000000800 */
[----:B------:R-:W-:Y:S01]  /*79a0*/  FFMA R15, R15, 1.925963033500011079e-08, R28 ;  /* 0x32a570600f0f7823 */ /* 0x000fe2000000001c */
[----:B------:R-:W-:Y:S01]  /*79b0*/  FFMA.SAT R28, R51, R12, 0.5 ;  /* 0x3f000000331c7423 */ /* 0x000fe2000000200c */
[----:B------:R-:W-:-:S03]  /*79c0*/  FADD R41, R41, R6 ;  /* 0x0000000629297221 */ /* 0x000fc60000000000 */
[-C--:B------:R-:W-:Y:S01]  /*79d0*/  FFMA.RM R12, R28, R11.reuse, 12582913 ;  /* 0x4b4000011c0c7423 */ /* 0x080fe2000000400b */
[----:B------:R-:W-:Y:S01]  /*79e0*/  FADD R41, R41, R8 ;  /* 0x0000000829297221 */ /* 0x000fe20000000000 */
[----:B------:R-:W-:Y:S01]  /*79f0*/  FFMA.RM R11, R40, R11, 12582913 ;  /* 0x4b400001280b7423 */ /* 0x000fe2000000400b */
[----:B------:R-:W-:Y:S01]  /*7a00*/  MUFU.EX2 R48, R48 ;  /* 0x0000003000307308 */ /* 0x000fe20000000800 */
[C---:B------:R-:W-:Y:S01]  /*7a10*/  FADD R28, R12.reuse, -12583039 ;  /* 0xcb40007f0c1c7421 */ /* 0x040fe20000000000 */
[----:B------:R-:W-:Y:S01]  /*7a20*/  FADD R41, R41, R10 ;  /* 0x0000000a29297221 */ /* 0x000fe20000000000 */
[----:B------:R-:W-:Y:S02]  /*7a30*/  SHF.L.U32 R12, R12, 0x17, RZ ;  /* 0x000000170c0c7819 */ /* 0x000fe400000006ff */
[----:B------:R-:W-:Y:S01]  /*7a40*/  FFMA R28, R51, 1.4426950216293334961, -R28 ;  /* 0x3fb8aa3b331c7823 */ /* 0x000fe2000000081c */
[----:B------:R-:W-:Y:S01]  /*7a50*/  FADD R41, R41, R16 ;  /* 0x0000001029297221 */ /* 0x000fe20000000000 */
[----:B-1----:R-:W-:Y:S01]  /*7a60*/  FMUL R40, R34, R59 ;  /* 0x0000003b22287220 */ /* 0x002fe20000400000 */
[----:B------:R-:W1:Y:S01]  /*7a70*/  MUFU.EX2 R15, R15 ;  /* 0x0000000f000f7308 */ /* 0x000e620000000800 */
[----:B------:R-:W-:Y:S01]  /*7a80*/  FFMA R51, R51, 1.925963033500011079e-08, R28 ;  /* 0x32a5706033337823 */ /* 0x000fe2000000001c */
[----:B------:R-:W-:Y:S01]  /*7a90*/  FADD R41, R41, R20 ;  /* 0x0000001429297221 */ /* 0x000fe20000000000 */
[----:B------:R-:W-:Y:S01]  /*7aa0*/  FADD R28, R11, -12583039 ;  /* 0xcb40007f0b1c7421 */ /* 0x000fe20000000000 */
[----:B------:R-:W-:-:S02]  /*7ab0*/  IMAD.SHL.U32 R34, R44, 0x800000, RZ ;  /* 0x008000002c227824 */ /* 0x000fc400078e00ff */
[----:B------:R-:W-:Y:S01]  /*7ac0*/  FADD R43, R41, R22 ;  /* 0x00000016292b7221 */ /* 0x000fe20000000000 */
[----:B------:R-:W-:Y:S01]  /*7ad0*/  FFMA R28, R53, 1.4426950216293334961, -R28 ;  /* 0x3fb8aa3b351c7823 */ /* 0x000fe2000000081c */
[----:B------:R-:W-:Y:S01]  /*7ae0*/  FMUL R41, R32, R45 ;  /* 0x0000002d20297220 */ /* 0x000fe20000400000 */
[----:B------:R-:W2:Y:S01]  /*7af0*/  MUFU.EX2 R51, R51 ;  /* 0x0000003300337308 */ /* 0x000ea20000000800 */
[----:B------:R-:W-:Y:S01]  /*7b00*/  FADD R43, R43, R24 ;  /* 0x000000182b2b7221 */ /* 0x000fe20000000000 */
[----:B------:R-:W-:Y:S01]  /*7b10*/  FFMA R53, R53, 1.925963033500011079e-08, R28 ;  /* 0x32a5706035357823 */ /* 0x000fe2000000001c */
[----:B------:R-:W-:Y:S01]  /*7b20*/  FMUL R28, R14, R57 ;  /* 0x000000390e1c7220 */ /* 0x000fe20000400000 */
[----:B------:R-:W-:Y:S02]  /*7b30*/  IMAD.SHL.U32 R11, R11, 0x800000, RZ ;  /* 0x008000000b0b7824 */ /* 0x000fe400078e00ff */
[----:B------:R-:W-:Y:S02]  /*7b40*/  FADD R43, R43, R26 ;  /* 0x0000001a2b2b7221 */ /* 0x000fe40000000000 */
[----:B------:R-:W3:Y:S02]  /*7b50*/  MUFU.EX2 R57, R38 ;  /* 0x0000002600397308 */ /* 0x000ee40000000800 */
[----:B------:R-:W-:Y:S01]  /*7b60*/  FADD R43, R43, R28 ;  /* 0x0000001c2b2b7221 */ /* 0x000fe20000000000 */
[----:B-1----:R-:W-:-:S03]  /*7b70*/  FMUL R34, R34, R15 ;  /* 0x0000000f22227220 */ /* 0x002fc60000400000 */
[----:B------:R-:W-:Y:S02]  /*7b80*/  FADD R14, R43, R42 ;  /* 0x0000002a2b0e7221 */ /* 0x000fe40000000000 */
[----:B------:R-:W1:Y:S02]  /*7b90*/  MUFU.EX2 R30, R53 ;  /* 0x00000035001e7308 */ /* 0x000e640000000800 */
[----:B------:R-:W-:Y:S01]  /*7ba0*/  FADD R43, R14, R41 ;  /* 0x000000290e2b7221 */ /* 0x000fe20000000000 */
[----:B--2---:R-:W-:-:S03]  /*7bb0*/  FMUL R32, R12, R51 ;  /* 0x000000330c207220 */ /* 0x004fc60000400000 */
[----:B------:R-:W-:Y:S01]  /*7bc0*/  FADD R43, R43, R40 ;  /* 0x000000282b2b7221 */ /* 0x000fe20000000000 */
[----:B---3--:R-:W-:Y:S01]  /*7bd0*/  FMUL R38, R36, R57 ;  /* 0x0000003924267220 */ /* 0x008fe20000400000 */
[----:B------:R-:W-:-:S03]  /*7be0*/  FMUL R36, R13, R48 ;  /* 0x000000300d247220 */ /* 0x000fc60000400000 */
[----:B------:R-:W-:-:S04]  /*7bf0*/  FADD R43, R43, R38 ;  /* 0x000000262b2b7221 */ /* 0x000fc80000000000 */
[----:B------:R-:W-:Y:S01]  /*7c00*/  FADD R43, R43, R36 ;  /* 0x000000242b2b7221 */ /* 0x000fe20000000000 */
[----:B-1----:R-:W-:-:S03]  /*7c10*/  FMUL R30, R11, R30 ;  /* 0x0000001e0b1e7220 */ /* 0x002fc60000400000 */
        /* <DEDUP_REMOVED lines=12> */
.L_x_12892:
        /* <DEDUP_REMOVED lines=12> */
[----:B01----:R-:W-:Y:S05]  /*7da0*/  CALL.REL.NOINC `($__internal_189_$__cuda_sm3x_div_rn_noftz_f32_slowpath) ;  /* 0x0000002800087944 */ /* 0x003fea0003c00000 */
[----:B------:R-:W-:-:S07]  /*7db0*/  MOV R15, R50 ;  /* 0x00000032000f7202 */ /* 0x000fce0000000f00 */
.L_x_12843:
[----:B------:R-:W-:Y:S05]  /*7dc0*/  BSYNC.RECONVERGENT B3 ;  /* 0x0000000000037941 */ /* 0x000fea0003800200 */
.L_x_12842:
        /* <DEDUP_REMOVED lines=12> */
[----:B01----:R-:W-:Y:S05]  /*7e90*/  CALL.REL.NOINC `($__internal_189_$__cuda_sm3x_div_rn_noftz_f32_slowpath) ;  /* 0x0000002400cc7944 */ /* 0x003fea0003c00000 */
[----:B------:R-:W-:-:S07]  /*7ea0*/  MOV R43, R50 ;  /* 0x00000032002b7202 */ /* 0x000fce0000000f00 */
.L_x_12845:
[----:B------:R-:W-:Y:S05]  /*7eb0*/  BSYNC.RECONVERGENT B3 ;  /* 0x0000000000037941 */ /* 0x000fea0003800200 */
.L_x_12844:
        /* <DEDUP_REMOVED lines=14> */
.L_x_12847:
[----:B------:R-:W-:Y:S05]  /*7fa0*/  BSYNC.RECONVERGENT B3 ;  /* 0x0000000000037941 */ /* 0x000fea0003800200 */
.L_x_12846:
        /* <DEDUP_REMOVED lines=14> */
.L_x_12849:
[----:B------:R-:W-:Y:S05]  /*8090*/  BSYNC.RECONVERGENT B3 ;  /* 0x0000000000037941 */ /* 0x000fea0003800200 */
.L_x_12848:
        /* <DEDUP_REMOVED lines=14> */
.L_x_12851:
[----:B------:R-:W-:Y:S05]  /*8180*/  BSYNC.RECONVERGENT B3 ;  /* 0x0000000000037941 */ /* 0x000fea0003800200 */
.L_x_12850:
        /* <DEDUP_REMOVED lines=14> */
.L_x_12853:
[----:B------:R-:W-:Y:S05]  /*8270*/  BSYNC.RECONVERGENT B3 ;  /* 0x0000000000037941 */ /* 0x000fea0003800200 */
.L_x_12852:
        /* <DEDUP_REMOVED lines=14> */
.L_x_12855:
[----:B------:R-:W-:Y:S05]  /*8360*/  BSYNC.RECONVERGENT B3 ;  /* 0x0000000000037941 */ /* 0x000fea0003800200 */
.L_x_12854:
        /* <DEDUP_REMOVED lines=14> */
.L_x_12857:
[----:B------:R-:W-:Y:S05]  /*8450*/  BSYNC.RECONVERGENT B3 ;  /* 0x0000000000037941 */ /* 0x000fea0003800200 */
.L_x_12856:
        /* <DEDUP_REMOVED lines=14> */
.L_x_12859:
[----:B------:R-:W-:Y:S05]  /*8540*/  BSYNC.RECONVERGENT B3 ;  /* 0x0000000000037941 */ /* 0x000fea0003800200 */
.L_x_12858:
        /* <DEDUP_REMOVED lines=14> */
.L_x_12861:
[----:B------:R-:W-:Y:S05]  /*8630*/  BSYNC.RECONVERGENT B3 ;  /* 0x0000000000037941 */ /* 0x000fea0003800200 */
.L_x_12860:
        /* <DEDUP_REMOVED lines=14> */
.L_x_12863:
[----:B------:R-:W-:Y:S05]  /*8720*/  BSYNC.RECONVERGENT B3 ;  /* 0x0000000000037941 */ /* 0x000fea0003800200 */
.L_x_12862:
        /* <DEDUP_REMOVED lines=14> */
.L_x_12865:
[----:B------:R-:W-:Y:S05]  /*8810*/  BSYNC.RECONVERGENT B3 ;  /* 0x0000000000037941 */ /* 0x000fea0003800200 */
.L_x_12864:
        /* <DEDUP_REMOVED lines=14> */
.L_x_12867:
[----:B------:R-:W-:Y:S05]  /*8900*/  BSYNC.RECONVERGENT B3 ;  /* 0x0000000000037941 */ /* 0x000fea0003800200 */
.L_x_12866:
        /* <DEDUP_REMOVED lines=14> */
.L_x_12869:
[----:B------:R-:W-:Y:S05]  /*89f0*/  BSYNC.RECONVERGENT B3 ;  /* 0x0000000000037941 */ /* 0x000fea0003800200 */
.L_x_12868:
        /* <DEDUP_REMOVED lines=14> */
.L_x_12871:
[----:B------:R-:W-:Y:S05]  /*8ae0*/  BSYNC.RECONVERGENT B3 ;  /* 0x0000000000037941 */ /* 0x000fea0003800200 */
.L_x_12870:
        /* <DEDUP_REMOVED lines=14> */
.L_x_12873:
[----:B------:R-:W-:Y:S05]  /*8bd0*/  BSYNC.RECONVERGENT B3 ;  /* 0x0000000000037941 */ /* 0x000fea0003800200 */
.L_x_12872:
        /* <DEDUP_REMOVED lines=14> */
.L_x_12875:
[----:B------:R-:W-:Y:S05]  /*8cc0*/  BSYNC.RECONVERGENT B3 ;  /* 0x0000000000037941 */ /* 0x000fea0003800200 */
.L_x_12874:
        /* <DEDUP_REMOVED lines=14> */
.L_x_12877:
[----:B------:R-:W-:Y:S05]  /*8db0*/  BSYNC.RECONVERGENT B3 ;  /* 0x0000000000037941 */ /* 0x000fea0003800200 */
.L_x_12876:
        /* <DEDUP_REMOVED lines=14> */
.L_x_12879:
[----:B------:R-:W-:Y:S05]  /*8ea0*/  BSYNC.RECONVERGENT B3 ;  /* 0x0000000000037941 */ /* 0x000fea0003800200 */
.L_x_12878:
        /* <DEDUP_REMOVED lines=14> */
[----:B------:R-:W-:Y:S02]  /*8f90*/  ISETP.GE.U32.AND P4, PT, R7, UR46, PT ;  /* 0x0000002e07007c0c */ /* 0x000fe4000bf86070 */
[----:B------:R-:W-:Y:S01]  /*8fa0*/  LEA.HI.X R13, R10, UR41, R11, 0x2, P1 ;  /* 0x000000290a0d7c11 */ /* 0x000fe200088f140b */
[----:B------:R-:W-:Y:S01]  /*8fb0*/  VIADD R10, R49, 0x160 ;  /* 0x00000160310a7836 */ /* 0x000fe20000000000 */
[----:B------:R-:W-:-:S02]  /*8fc0*/  ISETP.GE.AND.EX P3, PT, RZ, UR47, PT, P3 ;  /* 0x0000002fff007c0c */ /* 0x000fc4000bf66330 */
[----:B------:R-:W-:Y:S01]  /*8fd0*/  ISETP.GE.AND.EX P4, PT, RZ, UR47, PT, P4 ;  /* 0x0000002fff007c0c */ /* 0x000fe2000bf86340 */
[----:B------:R0:W-:Y:S01]  /*8fe0*/  @!P0 STG.E desc[UR4][R12.64], R15 ;  /* 0x0000000f0c008986 */ /* 0x0001e2000c101904 */
[----:B------:R-:W-:Y:S02]  /*8ff0*/  ISETP.GE.U32.AND P0, PT, R19, UR46, PT ;  /* 0x0000002e13007c0c */ /* 0x000fe4000bf06070 */
[----:B------:R-:W-:Y:S02]  /*9000*/  ISETP.GE.U32.AND P6, PT, R17, UR46, PT ;  /* 0x0000002e11007c0c */ /* 0x000fe4000bfc6070 */
[----:B------:R-:W-:Y:S02]  /*9010*/  @!P2 R2UR UR6, R46 ;  /* 0x000000002e06a2ca */ /* 0x000fe400000e0000 */
[----:B------:R-:W-:Y:S02]  /*9020*/  @!P2 R2UR UR7, R47 ;  /* 0x000000002f07a2ca */ /* 0x000fe400000e0000 */
[----:B------:R-:W-:-:S02]  /*9030*/  ISETP.GE.AND.EX P0, PT, RZ, UR47, PT, P0 ;  /* 0x0000002fff007c0c */ /* 0x000fc4000bf06300 */
        /* <DEDUP_REMOVED lines=31> */
[----:B------:R-:W-:Y:S02]  /*9230*/  ISETP.GE.U32.AND P6, PT, R10, UR46, PT ;  /* 0x0000002e0a007c0c */ /* 0x000fe4000bfc6070 */
[----:B------:R-:W-:Y:S02]  /*9240*/  ISETP.GE.AND.EX P0, PT, RZ, UR47, PT, P0 ;  /* 0x0000002fff007c0c */ /* 0x000fe4000bf06300 */
[----:B------:R-:W-:Y:S02]  /*9250*/  @!P5 R2UR UR8, R46 ;  /* 0x000000002e08d2ca */ /* 0x000fe400000e0000 */
[----:B------:R-:W-:-:S02]  /*9260*/  @!P5 R2UR UR9, R47 ;  /* 0x000000002f09d2ca */ /* 0x000fc400000e0000 */
[C---:B------:R-:W-:Y:S02]  /*9270*/  @!P4 R2UR UR10, R46.reuse ;  /* 0x000000002e0ac2ca */ /* 0x040fe400000e0000 */
[C---:B------:R-:W-:Y:S02]  /*9280*/  @!P4 R2UR UR11, R47.reuse ;  /* 0x000000002f0bc2ca */ /* 0x040fe400000e0000 */
[C---:B------:R-:W-:Y:S02]  /*9290*/  @!P3 R2UR UR12, R46.reuse ;  /* 0x000000002e0cb2ca */ /* 0x040fe400000e0000 */
[----:B------:R-:W-:Y:S02]  /*92a0*/  @!P3 R2UR UR13, R47 ;  /* 0x000000002f0db2ca */ /* 0x000fe400000e0000 */
[C---:B------:R-:W-:Y:S01]  /*92b0*/  @!P2 R2UR UR14, R46.reuse ;  /* 0x000000002e0ea2ca */ /* 0x040fe200000e0000 */
[----:B--2---:R-:W-:Y:S01]  /*92c0*/  IMAD R11, R11, UR4, RZ ;  /* 0x000000040b0b7c24 */ /* 0x004fe2000f8e02ff */
        /* <DEDUP_REMOVED lines=46> */
.L_x_12802:
[----:B------:R-:W-:Y:S05]  /*95b0*/  EXIT ;  /* 0x000000000000794d */ /* 0x000fea0003800000 */
.L_x_12841:
[----:B------:R-:W-:Y:S01]  /*95c0*/  HFMA2 R12, -RZ, RZ, 0, 9.5367431640625e-07 ;  /* 0x00000010ff0c7431 */ /* 0x000fe200000001ff */
[----:B------:R-:W-:Y:S01]  /*95d0*/  BSSY B1, `(.L_x_12881) ;  /* 0x0000006000017945 */ /* 0x000fe20003800000 */
[----:B------:R-:W-:Y:S02]  /*95e0*/  IMAD.MOV.U32 R11, RZ, RZ, 0x1f ;  /* 0x0000001fff0b7424 */ /* 0x000fe400078e00ff */
[----:B------:R-:W-:-:S07]  /*95f0*/  IMAD.MOV.U32 R15, RZ, RZ, -0x1 ;  /* 0xffffffffff0f7424 */ /* 0x000fce00078e00ff */
[----:B0-----:R-:W-:Y:S05]  /*9600*/  WARPSYNC.COLLECTIVE R15, `(.L_x_12882) ;  /* 0x000000000f087348 */ /* 0x001fea0003c00000 */
[----:B------:R1:W2:Y:S02]  /*9610*/  SHFL.BFLY P6, R14, R13, R12, R11 ;  /* 0x0c00000c0d0e7389 */ /* 0x0002a400000c000b */
[----:B012---:R-:W-:Y:S05]  /*9620*/  ENDCOLLECTIVE ;  /* 0x000000000000791b */ /* 0x007fea0003800000 */
.L_x_12882:
[----:B------:R-:W-:Y:S05]  /*9630*/  BSYNC B1 ;  /* 0x0000000000017941 */ /* 0x000fea0003800000 */
.L_x_12881:
        /* <DEDUP_REMOVED lines=8> */
.L_x_12883:
[----:B------:R-:W-:Y:S01]  /*96c0*/  HFMA2 R12, -RZ, RZ, 0, 2.384185791015625e-07 ;  /* 0x00000004ff0c7431 */ /* 0x000fe200000001ff */
[----:B------:R-:W-:-:S05]  /*96d0*/  FMNMX R40, R13, R14, !PT ;  /* 0x0000000e0d287209 */ /* 0x000fca0007800000 */
[----:B------:R-:W-:-:S07]  /*96e0*/  IMAD.MOV.U32 R13, RZ, RZ, R40 ;  /* 0x000000ffff0d7224 */ /* 0x000fce00078e0028 */
[----:B------:R-:W-:Y:S05]  /*96f0*/  WARPSYNC.COLLECTIVE R15, `(.L_x_12884) ;  /* 0x000000000f087348 */ /* 0x000fea0003c00000 */
[----:B------:R0:W1:Y:S02]  /*9700*/  SHFL.BFLY P6, R14, R13, R12, R11 ;  /* 0x0c00000c0d0e7389 */ /* 0x00006400000c000b */
[----:B01----:R-:W-:Y:S05]  /*9710*/  ENDCOLLECTIVE ;  /* 0x000000000000791b */ /* 0x003fea0003800000 */
.L_x_12884:
[----:B------:R-:W-:Y:S02]  /*9720*/  MOV R12, 0x2 ;  /* 0x00000002000c7802 */ /* 0x000fe40000000f00 */
[----:B------:R-:W-:-:S05]  /*9730*/  FMNMX R41, R40, R14, !PT ;  /* 0x0000000e28297209 */ /* 0x000fca0007800000 */
[----:B------:R-:W-:-:S07]  /*9740*/  IMAD.MOV.U32 R13, RZ, RZ, R41 ;  /* 0x000000ffff0d7224 */ /* 0x000fce00078e0029 */
[----:B------:R-:W-:Y:S05]  /*9750*/  WARPSYNC.COLLECTIVE R15, `(.L_x_12885) ;  /* 0x000000000f087348 */ /* 0x000fea0003c00000 */
[----:B------:R0:W1:Y:S02]  /*9760*/  SHFL.BFLY P6, R14, R13, R12, R11 ;  /* 0x0c00000c0d0e7389 */ /* 0x00006400000c000b */
[----:B01----:R-:W-:Y:S05]  /*9770*/  ENDCOLLECTIVE ;  /* 0x000000000000791b */ /* 0x003fea0003800000 */
.L_x_12885:
[----:B------:R-:W-:Y:S01]  /*9780*/  HFMA2 R12, -RZ, RZ, 0, 5.9604644775390625e-08 ;  /* 0x00000001ff0c7431 */ /* 0x000fe200000001ff */
[----:B------:R-:W-:-:S05]  /*9790*/  FMNMX R42, R41, R14, !PT ;  /* 0x0000000e292a7209 */ /* 0x000fca0007800000 */
[----:B------:R-:W-:-:S07]  /*97a0*/  IMAD.MOV.U32 R13, RZ, RZ, R42 ;  /* 0x000000ffff0d7224 */ /* 0x000fce00078e002a */
[----:B------:R-:W-:Y:S05]  /*97b0*/  WARPSYNC.COLLECTIVE R15, `(.L_x_12886) ;  /* 0x000000000f087348 */ /* 0x000fea0003c00000 */
[----:B------:R0:W1:Y:S02]  /*97c0*/  SHFL.BFLY P6, R14, R13, R12, R11 ;  /* 0x0c00000c0d0e7389 */ /* 0x00006400000c000b */
[----:B01----:R-:W-:Y:S05]  /*97d0*/  ENDCOLLECTIVE ;  /* 0x000000000000791b */ /* 0x003fea0003800000 */
.L_x_12886:
        /* <DEDUP_REMOVED lines=24> */
[----:B------:R-:W-:-:S02]  /*9960*/  IMAD.SHL.U32 R18, R18, 0x800000, RZ ;  /* 0x0080000012127824 */ /* 0x000fc400078e00ff */
        /* <DEDUP_REMOVED lines=43> */
[----:B-1----:R-:W-:-:S05]  /*9c20*/  FMUL R10, R10, R41 ;  /* 0x000000290a0a7220 */ /* 0x002fca0000400000 */
[----:B------:R-:W0:Y:S01]  /*9c30*/  MUFU.EX2 R45, R45 ;  /* 0x0000002d002d7308 */ /* 0x000e220000000800 */
        /* <DEDUP_REMOVED lines=102> */
[----:B------:R-:W-:Y:S01]  /*a2a0*/  MOV R15, 0xffffffff ;  /* 0xffffffff000f7802 */ /* 0x000fe20000000f00 */
        /* <DEDUP_REMOVED lines=25> */
.L_x_12887:
[----:B------:R-:W-:Y:S02]  /*a440*/  HFMA2 R12, -RZ, RZ, 0, 4.76837158203125e-07 ;  /* 0x00000008ff0c7431 */ /* 0x000fe400000001ff */
[----:B------:R-:W-:-:S04]  /*a450*/  FADD R43, R13, R14 ;  /* 0x0000000e0d2b7221 */ /* 0x000fc80000000000 */
[----:B------:R-:W-:-:S07]  /*a460*/  IMAD.MOV.U32 R13, RZ, RZ, R43 ;  /* 0x000000ffff0d7224 */ /* 0x000fce00078e002b */
[----:B------:R-:W-:Y:S05]  /*a470*/  WARPSYNC.COLLECTIVE R15, `(.L_x_12888) ;  /* 0x000000000f087348 */ /* 0x000fea0003c00000 */
[----:B------:R0:W1:Y:S02]  /*a480*/  SHFL.BFLY P6, R14, R13, R12, R11 ;  /* 0x0c00000c0d0e7389 */ /* 0x00006400000c000b */
[----:B01----:R-:W-:Y:S05]  /*a490*/  ENDCOLLECTIVE ;  /* 0x000000000000791b */ /* 0x003fea0003800000 */
.L_x_12888:
[----:B------:R-:W-:Y:S01]  /*a4a0*/  MOV R12, 0x4 ;  /* 0x00000004000c7802 */ /* 0x000fe20000000f00 */
[----:B------:R-:W-:-:S04]  /*a4b0*/  FADD R44, R43, R14 ;  /* 0x0000000e2b2c7221 */ /* 0x000fc80000000000 */
[----:B------:R-:W-:-:S07]  /*a4c0*/  IMAD.MOV.U32 R13, RZ, RZ, R44 ;  /* 0x000000ffff0d7224 */ /* 0x000fce00078e002c */
[----:B------:R-:W-:Y:S05]  /*a4d0*/  WARPSYNC.COLLECTIVE R15, `(.L_x_12889) ;  /* 0x000000000f087348 */ /* 0x000fea0003c00000 */
[----:B------:R0:W1:Y:S02]  /*a4e0*/  SHFL.BFLY P6, R14, R13, R12, R11 ;  /* 0x0c00000c0d0e7389 */ /* 0x00006400000c000b */
[----:B01----:R-:W-:Y:S05]  /*a4f0*/  ENDCOLLECTIVE ;  /* 0x000000000000791b */ /* 0x003fea0003800000 */
.L_x_12889:
[----:B------:R-:W-:Y:S02]  /*a500*/  HFMA2 R12, -RZ, RZ, 0, 1.1920928955078125e-07 ;  /* 0x00000002ff0c7431 */ /* 0x000fe400000001ff */
[----:B------:R-:W-:-:S04]  /*a510*/  FADD R45, R44, R14 ;  /* 0x0000000e2c2d7221 */ /* 0x000fc80000000000 */
[----:B------:R-:W-:-:S07]  /*a520*/  IMAD.MOV.U32 R13, RZ, RZ, R45 ;  /* 0x000000ffff0d7224 */ /* 0x000fce00078e002d */
[----:B------:R-:W-:Y:S05]  /*a530*/  WARPSYNC.COLLECTIVE R15, `(.L_x_12890) ;  /* 0x000000000f087348 */ /* 0x000fea0003c00000 */
[----:B------:R0:W1:Y:S02]  /*a540*/  SHFL.BFLY P6, R14, R13, R12, R11 ;  /* 0x0c00000c0d0e7389 */ /* 0x00006400000c000b */
[----:B01----:R-:W-:Y:S05]  /*a550*/  ENDCOLLECTIVE ;  /* 0x000000000000791b */ /* 0x003fea0003800000 */
.L_x_12890:
[----:B------:R-:W-:Y:S01]  /*a560*/  MOV R12, 0x1 ;  /* 0x00000001000c7802 */ /* 0x000fe20000000f00 */
[----:B------:R-:W-:-:S04]  /*a570*/  FADD R48, R45, R14 ;  /* 0x0000000e2d307221 */ /* 0x000fc80000000000 */
[----:B------:R-:W-:-:S07]  /*a580*/  IMAD.MOV.U32 R13, RZ, RZ, R48 ;  /* 0x000000ffff0d7224 */ /* 0x000fce00078e0030 */
[----:B------:R-:W-:Y:S05]  /*a590*/  WARPSYNC.COLLECTIVE R15, `(.L_x_12891) ;  /* 0x000000000f087348 */ /* 0x000fea0003c00000 */
[----:B------:R0:W1:Y:S02]  /*a5a0*/  SHFL.BFLY P6, R14, R13, R12, R11 ;  /* 0x0c00000c0d0e7389 */ /* 0x00006400000c000b */
[----:B01----:R-:W-:Y:S05]  /*a5b0*/  ENDCOLLECTIVE ;  /* 0x000000000000791b */ /* 0x003fea0003800000 */
.L_x_12891:
[----:B------:R-:W-:Y:S05]  /*a5c0*/  BRA `(.L_x_12892) ;  /* 0xffffffd400c47947 */ /* 0x000fea000383ffff */
        .weak           $__internal_189_$__cuda_sm3x_div_rn_noftz_f32_slowpath
        .type           $__internal_189_$__cuda_sm3x_div_rn_noftz_f32_slowpath,@function
        .size           $__internal_189_$__cuda_sm3x_div_rn_noftz_f32_slowpath,(.L_x_37566 - $__internal_189_$__cuda_sm3x_div_rn_noftz_f32_slowpath)
$__internal_189_$__cuda_sm3x_div_rn_noftz_f32_slowpath:
        /* <DEDUP_REMOVED lines=36> */
.L_x_12894:
        /* <DEDUP_REMOVED lines=51> */
.L_x_12901:
[----:B------:R-:W-:-:S04]  /*ab40*/  LOP3.LUT R50, R50, 0x80000000, RZ, 0xc0, !PT ;  /* 0x8000000032327812 */ /* 0x000fc800078ec0ff */
[----:B------:R-:W-:Y:S01]  /*ab50*/  LOP3.LUT R50, R50, 0x7f800000, RZ, 0xfc, !PT ;  /* 0x7f80000032327812 */ /* 0x000fe200078efcff */
[----:B------:R-:W-:Y:S06]  /*ab60*/  BRA `(.L_x_12902) ;  /* 0x0000000000047947 */ /* 0x000fec0003800000 */
.L_x_12900:
[----:B------:R-:W-:-:S07]  /*ab70*/  IMAD R50, R48, 0x800000, R50 ;  /* 0x0080000030327824 */ /* 0x000fce00078e0232 */
.L_x_12902:
[----:B------:R-:W-:Y:S05]  /*ab80*/  BSYNC.RECONVERGENT B2 ;  /* 0x0000000000027941 */ /* 0x000fea0003800200 */
.L_x_12899:
[----:B------:R-:W-:Y:S05]  /*ab90*/  BRA `(.L_x_12903) ;  /* 0x0000000000207947 */ /* 0x000fea0003800000 */
.L_x_12898:
[----:B------:R-:W-:-:S04]  /*aba0*/  LOP3.LUT R11, R11, 0x80000000, R44, 0x48, !PT ;  /* 0x800000000b0b7812 */ /* 0x000fc800078e482c */
[----:B------:R-:W-:Y:S01]  /*abb0*/  LOP3.LUT R50, R11, 0x7f800000, RZ, 0xfc, !PT ;  /* 0x7f8000000b327812 */ /* 0x000fe200078efcff */
[----:B------:R-:W-:Y:S06]  /*abc0*/  BRA `(.L_x_12903) ;  /* 0x0000000000147947 */ /* 0x000fec0003800000 */
.L_x_12897:
[----:B------:R-:W-:Y:S01]  /*abd0*/  LOP3.LUT R50, R11, 0x80000000, R44, 0x48, !PT ;  /* 0x800000000b327812 */ /* 0x000fe200078e482c */
[----:B------:R-:W-:Y:S06]  /*abe0*/  BRA `(.L_x_12903) ;  /* 0x00000000000c7947 */ /* 0x000fec0003800000 */
.L_x_12896:
[----:B------:R-:W0:Y:S01]  /*abf0*/  MUFU.RSQ R50, -QNAN ;  /* 0xffc0000000327908 */ /* 0x000e220000001400 */
[----:B------:R-:W-:Y:S05]  /*ac00*/  BRA `(.L_x_12903) ;  /* 0x0000000000047947 */ /* 0x000fea0003800000 */
.L_x_12895:
[----:B------:R-:W-:-:S07]  /*ac10*/  FADD.FTZ R50, R18, R11 ;  /* 0x0000000b12327221 */ /* 0x000fce0000010000 */
.L_x_12903:
[----:B------:R-:W-:Y:S05]  /*ac20*/  BSYNC.RECONVERGENT B1 ;  /* 0x0000000000017941 */ /* 0x000fea0003800200 */
.L_x_12893:
[----:B------:R-:W-:-:S04]  /*ac30*/  HFMA2 R13, -RZ, RZ, 0, 0 ;  /* 0x00000000ff0d7431 */ /* 0x000fc800000001ff */
[----:B0-----:R-:W-:Y:S05]  /*ac40*/  RET.REL.NODEC R12 `(_Z15SoftmaxWarpImplI22BroadcastScaleMaskLoadIffbLm3EiE11DirectStoreIffEfLi1ELi19ELi32ELi1ELb1EL9Algorithm0EEvT_T0_ll) ;  /* 0xffffff500cec7950 */ /* 0x001fea0003c3ffff */
.L_x_12904:
        /* <DEDUP_REMOVED lines=11> */
.L_x_37566:


//--------------------- .text._Z15SoftmaxWarpImplI22BroadcastScaleMaskLoadIffbLm3EiE11DirectStoreIffEfLi1ELi19ELi32ELi1ELb0EL9Algorithm0EEvT_T0_ll --------------------------
	.section	.text._Z15SoftmaxWarpImplI22BroadcastScaleMaskLoadIffbLm3EiE11DirectStoreIffEfLi1ELi19ELi32ELi1ELb0EL9Algorithm0EEvT_T0_ll,"ax",@progbits
	.align	128
        .global         _Z15SoftmaxWarpImplI22BroadcastScaleMaskLoadIffbLm3EiE11DirectStoreIffEfLi1ELi19ELi32ELi1ELb0EL9Algorithm0EEvT_T0_ll
        .type           _Z15SoftmaxWarpImplI22BroadcastScaleMaskLoadIffbLm3EiE11DirectStoreIffEfLi1ELi19ELi32ELi1ELb0EL9Algorithm0EEvT_T0_ll,@function
        .size           _Z15SoftmaxWarpImplI22BroadcastScaleMaskLoadIffbLm3EiE11DirectStoreIffEfLi1ELi19ELi32ELi1ELb0EL9Algorithm0EEvT_T0_ll,(.L_x_37567 - _Z15SoftmaxWarpImplI22BroadcastScaleMaskLoadIffbLm3EiE11DirectStoreIffEfLi1ELi19ELi32ELi1ELb0EL9Algorithm0EEvT_T0_ll)
        .other          _Z15SoftmaxWarpImplI22BroadcastScaleMaskLoadIffbLm3EiE11DirectStoreIffEfLi1ELi19ELi32ELi1ELb0EL9Algorithm0EEvT_T0_ll,@"STO_CUDA_ENTRY STV_DEFAULT"
_Z15SoftmaxWarpImplI22BroadcastScaleMaskLoadIffbLm3EiE11DirectStoreIffEfLi1ELi19ELi32ELi1ELb0EL9Algorithm0EEvT_T0_ll:
.text._Z15SoftmaxWarpImplI22BroadcastScaleMaskLoadIffbLm3EiE11DirectStoreIffEfLi1ELi19ELi32ELi1ELb0EL9Algorithm0EEvT_T0_ll:
        /* <DEDUP_REMOVED lines=29> */
.L_x_12905:
        /* <DEDUP_REMOVED lines=14> */
.L_x_12946:
[----:B--2---:R-:W-:Y:S01]  /*02b0*/  IABS R4, UR49 ;  /* 0x0000003100047c13 */ /* 0x004fe20008000000 */
[----:B0-----:R-:W-:Y:S01]  /*02c0*/  IMAD R50, R3, UR48, R2 ;  /* 0x0000003003327c24 */ /* 0x001fe2000f8e0202 */
[----:B------:R-:W-:Y:S02]  /*02d0*/  UMOV UR4, URZ ;  /* 0x000000ff00047c82 */ /* 0x000fe40008000000 */
[----:B------:R-:W-:Y:S01]  /*02e0*/  R2UR UR8, R4 ;  /* 0x00000000040872ca */ /* 0x000fe200000e0000 */
[C---:B------:R-:W-:Y:S01]  /*02f0*/  VIADD R20, R50.reuse, 0x40 ;  /* 0x0000004032147836 */ /* 0x040fe20000000000 */
[C---:B------:R-:W-:Y:S02]  /*0300*/  IADD3 R21, PT, PT, R50.reuse, 0x20, RZ ;  /* 0x0000002032157810 */ /* 0x040fe40007ffe0ff */
[----:B------:R-:W-:Y:S02]  /*0310*/  IADD3 R22, PT, PT, R50, 0x60, RZ ;  /* 0x0000006032167810 */ /* 0x000fe40007ffe0ff */
[----:B------:R-:W-:-:S02]  /*0320*/  IABS R10, R20 ;  /* 0x00000014000a7213 */ /* 0x000fc40000000000 */
[----:B------:R-:W-:Y:S02]  /*0330*/  IABS R13, R22 ;  /* 0x00000016000d7213 */ /* 0x000fe40000000000 */
[----:B------:R-:W-:Y:S02]  /*0340*/  LOP3.LUT R14, R21, UR49, RZ, 0x3c, !PT ;  /* 0x00000031150e7c12 */ /* 0x000fe4000f8e3cff */
[----:B------:R-:W-:Y:S01]  /*0350*/  LOP3.LUT R15, R20, UR49, RZ, 0x3c, !PT ;  /* 0x00000031140f7c12 */ /* 0x000fe2000f8e3cff */
[----:B------:R-:W0:Y:S01]  /*0360*/  I2F.RP R4, UR8 ;  /* 0x0000000800047d06 */ /* 0x000e220008209400 */
[----:B------:R-:W-:Y:S02]  /*0370*/  ISETP.GE.AND P0, PT, R14, RZ, PT ;  /* 0x000000ff0e00720c */ /* 0x000fe40003f06270 */
[----:B------:R-:W-:Y:S02]  /*0380*/  ISETP.GE.AND P3, PT, R15, RZ, PT ;  /* 0x000000ff0f00720c */ /* 0x000fe40003f66270 */
[----:B------:R-:W-:-:S02]  /*0390*/  LOP3.LUT R15, R22, UR49, RZ, 0x3c, !PT ;  /* 0x00000031160f7c12 */ /* 0x000fc4000f8e3cff */
[----:B------:R-:W-:Y:S02]  /*03a0*/  SHF.R.S64 R16, RZ, 0x1e, R21 ;  /* 0x0000001eff107819 */ /* 0x000fe40000001015 */
[----:B------:R-:W-:Y:S01]  /*03b0*/  ISETP.GE.AND P2, PT, R15, RZ, PT ;  /* 0x000000ff0f00720c */ /* 0x000fe20003f46270 */
[----:B0-----:R-:W0:Y:S02]  /*03c0*/  MUFU.RCP R4, R4 ;  /* 0x0000000400047308 */ /* 0x001e240000001000 */
[----:B0-----:R-:W-:Y:S01]  /*03d0*/  VIADD R8, R4, 0xffffffe ;  /* 0x0ffffffe04087836 */ /* 0x001fe20000000000 */
[----:B------:R-:W-:-:S04]  /*03e0*/  IABS R4, UR50 ;  /* 0x0000003200047c13 */ /* 0x000fc80008000000 */
[----:B------:R-:W-:Y:S01]  /*03f0*/  R2UR UR9, R4 ;  /* 0x00000000040972ca */ /* 0x000fe200000e0000 */
        /* <DEDUP_REMOVED lines=13> */
[----:B------:R-:W-:Y:S02]  /*04d0*/  IMAD R9, R11, UR8, R10 ;  /* 0x000000080b097c24 */ /* 0x000fe4000f8e020a */
[----:B------:R-:W0:Y:S01]  /*04e0*/  I2F.RP R11, UR9 ;  /* 0x00000009000b7d06 */ /* 0x000e220008209400 */
[----:B------:R-:W-:Y:S01]  /*04f0*/  ISETP.LT.U32.AND P4, PT, R8, UR8, PT ;  /* 0x0000000808007c0c */ /* 0x000fe2000bf81070 */
[----:B------:R-:W-:Y:S01]  /*0500*/  IMAD.HI.U32 R10, R13, UR7, RZ ;  /* 0x000000070d0a7c27 */ /* 0x000fe2000f8e00ff */
[----:B------:R-:W-:-:S03]  /*0510*/  ISETP.LT.U32.AND P6, PT, R9, UR8, PT ;  /* 0x0000000809007c0c */ /* 0x000fc6000bfc1070 */
[----:B------:R-:W-:-:S04]  /*0520*/  IMAD.MOV R14, RZ, RZ, -R10 ;  /* 0x000000ffff0e7224 */ /* 0x000fc800078e0a0a */
[----:B------:R-:W-:-:S04]  /*0530*/  IMAD R13, R14, UR8, R13 ;  /* 0x000000080e0d7c24 */ /* 0x000fc8000f8e020d */
[----:B------:R-:W-:Y:S01]  /*0540*/  @!P4 IADD3 R8, PT, PT, R8, -UR8, RZ ;  /* 0x800000080808cc10 */ /* 0x000fe2000fffe0ff */
[----:B0-----:R-:W0:Y:S01]  /*0550*/  MUFU.RCP R11, R11 ;  /* 0x0000000b000b7308 */ /* 0x001e220000001000 */
[----:B------:R-:W-:Y:S01]  /*0560*/  @!P4 IADD3 R12, PT, PT, R12, 0x1, RZ ;  /* 0x000000010c0cc810 */ /* 0x000fe20007ffe0ff */
[----:B------:R-:W-:Y:S01]  /*0570*/  @!P6 VIADD R9, R9, -UR8 ;  /* 0x800000080909ec36 */ /* 0x000fe20008000000 */
[----:B------:R-:W-:Y:S02]  /*0580*/  ISETP.GE.U32.AND P1, PT, R8, UR8, PT ;  /* 0x0000000808007c0c */ /* 0x000fe4000bf26070 */
[----:B------:R-:W-:Y:S02]  /*0590*/  IADD3 R8, PT, PT, R50, 0x80, RZ ;  /* 0x0000008032087810 */ /* 0x000fe40007ffe0ff */
[----:B------:R-:W-:Y:S01]  /*05a0*/  ISETP.GE.U32.AND P5, PT, R9, UR8, PT ;  /* 0x0000000809007c0c */ /* 0x000fe2000bfa6070 */
[----:B------:R-:W-:Y:S01]  /*05b0*/  @!P6 VIADD R4, R4, 0x1 ;  /* 0x000000010404e836 */ /* 0x000fe20000000000 */
[----:B------:R-:W-:Y:S01]  /*05c0*/  IABS R23, R8 ;  /* 0x0000000800177213 */ /* 0x000fe20000000000 */
[----:B------:R-:W-:Y:S01]  /*05d0*/  VIADD R9, R50, 0xa0 ;  /* 0x000000a032097836 */ /* 0x000fe20000000000 */
[----:B------:R-:W-:-:S02]  /*05e0*/  IADD3 R16, P4, PT, R16, UR36, RZ ;  /* 0x0000002410107c10 */ /* 0x000fc4000ff9e0ff */
[----:B------:R-:W-:Y:S01]  /*05f0*/  LOP3.LUT R15, R8, UR49, RZ, 0x3c, !PT ;  /* 0x00000031080f7c12 */ /* 0x000fe2000f8e3cff */
[----:B------:R-:W-:Y:S01]  /*0600*/  IMAD.HI.U32 R19, R23, UR7, RZ ;  /* 0x0000000717137c27 */ /* 0x000fe2000f8e00ff */
[----:B------:R-:W-:Y:S02]  /*0610*/  LEA.HI.X.SX32 R17, R21, UR37, 0x2, P4 ;  /* 0x0000002515117c11 */ /* 0x000fe4000a0f16ff */
[----:B0-----:R-:W-:Y:S01]  /*0620*/  IADD3 R11, PT, PT, R11, 0xffffffe, RZ ;  /* 0x0ffffffe0b0b7810 */ /* 0x001fe20007ffe0ff */
[----:B------:R-:W-:Y:S01]  /*0630*/  @P1 VIADD R12, R12, 0x1 ;  /* 0x000000010c0c1836 */ /* 0x000fe20000000000 */
[----:B------:R-:W-:Y:S01]  /*0640*/  ISETP.LT.U32.AND P1, PT, R13, UR8, PT ;  /* 0x000000080d007c0c */ /* 0x000fe2000bf21070 */
[----:B------:R-:W-:Y:S01]  /*0650*/  IMAD.MOV R14, RZ, RZ, -R19 ;  /* 0x000000ffff0e7224 */ /* 0x000fe200078e0a13 */
[----:B------:R-:W-:Y:S01]  /*0660*/  ISETP.GE.AND P4, PT, R15, RZ, PT ;  /* 0x000000ff0f00720c */ /* 0x000fe20003f86270 */
[----:B------:R-:W-:Y:S01]  /*0670*/  @P5 VIADD R4, R4, 0x1 ;  /* 0x0000000104045836 */ /* 0x000fe20000000000 */
[----:B------:R-:W0:Y:S01]  /*0680*/  F2I.FTZ.U32.TRUNC.NTZ R11, R11 ;  /* 0x0000000b000b7305 */ /* 0x000e22000021f000 */
[----:B------:R-:W-:Y:S01]  /*0690*/  IMAD R23, R14, UR8, R23 ;  /* 0x000000080e177c24 */ /* 0x000fe2000f8e0217 */
[----:B------:R-:W-:Y:S01]  /*06a0*/  SHF.R.S64 R14, RZ, 0x1e, R20 ;  /* 0x0000001eff0e7819 */ /* 0x000fe20000001014 */
[----:B------:R1:W2:Y:S01]  /*06b0*/  LDG.E R16, desc[UR4][R16.64] ;  /* 0x0000000410107981 */ /* 0x0002a2000c1e1900 */
[----:B------:R-:W-:-:S02]  /*06c0*/  LOP3.LUT R18, R9, UR49, RZ, 0x3c, !PT ;  /* 0x0000003109127c12 */ /* 0x000fc4000f8e3cff */
[----:B------:R-:W-:Y:S02]  /*06d0*/  IADD3 R14, P6, PT, R14, UR36, RZ ;  /* 0x000000240e0e7c10 */ /* 0x000fe4000ffde0ff */
[----:B------:R-:W-:Y:S02]  /*06e0*/  IABS R24, R9 ;  /* 0x0000000900187213 */ /* 0x000fe40000000000 */
[----:B------:R-:W-:Y:S02]  /*06f0*/  @!P1 IADD3 R13, PT, PT, R13, -UR8, RZ ;  /* 0x800000080d0d9c10 */ /* 0x000fe4000fffe0ff */
[----:B------:R-:W-:Y:S02]  /*0700*/  LEA.HI.X.SX32 R15, R20, UR37, 0x2, P6 ;  /* 0x00000025140f7c11 */ /* 0x000fe4000b0f16ff */
[----:B------:R-:W-:Y:S02]  /*0710*/  ISETP.GE.U32.AND P5, PT, R13, UR8, PT ;  /* 0x000000080d007c0c */ /* 0x000fe4000bfa6070 */
[----:B------:R-:W-:-:S02]  /*0720*/  ISETP.LT.U32.AND P6, PT, R23, UR8, PT ;  /* 0x0000000817007c0c */ /* 0x000fc4000bfc1070 */
[----:B------:R-:W-:Y:S02]  /*0730*/  @!P0 IADD3 R12, PT, PT, -R12, RZ, RZ ;  /* 0x000000ff0c0c8210 */ /* 0x000fe40007ffe1ff */
[----:B0-----:R-:W-:Y:S02]  /*0740*/  R2UR UR5, R11 ;  /* 0x000000000b0572ca */ /* 0x001fe400000e0000 */
[----:B------:R-:W-:Y:S01]  /*0750*/  ISETP.GE.AND P0, PT, R18, RZ, PT ;  /* 0x000000ff1200720c */ /* 0x000fe20003f06270 */
[----:B------:R-:W-:Y:S01]  /*0760*/  IMAD.HI.U32 R18, R24, UR7, RZ ;  /* 0x0000000718127c27 */ /* 0x000fe2000f8e00ff */
[----:B------:R-:W-:Y:S02]  /*0770*/  @!P1 IADD3 R10, PT, PT, R10, 0x1, RZ ;  /* 0x000000010a0a9810 */ /* 0x000fe40007ffe0ff */
[----:B------:R-:W-:Y:S02]  /*0780*/  ISETP.NE.AND P1, PT, RZ, UR49, PT ;  /* 0x00000031ff007c0c */ /* 0x000fe4000bf25270 */
[----:B------:R-:W-:-:S02]  /*0790*/  LOP3.LUT R46, RZ, UR49, RZ, 0x33, !PT ;  /* 0x00000031ff2e7c12 */ /* 0x000fc4000f8e33ff */
[----:B------:R-:W-:Y:S01]  /*07a0*/  SHF.R.S64 R13, RZ, 0x1e, R22 ;  /* 0x0000001eff0d7819 */ /* 0x000fe20000001016 */
[----:B------:R-:W-:Y:S01]  /*07b0*/  @P5 VIADD R10, R10, 0x1 ;  /* 0x000000010a0a5836 */ /* 0x000fe20000000000 */
[----:B------:R-:W-:Y:S01]  /*07c0*/  SEL R11, R46, R12, !P1 ;  /* 0x0000000c2e0b7207 */ /* 0x000fe20004800000 */
[----:B------:R-:W-:Y:S01]  /*07d0*/  @!P6 VIADD R23, R23, -UR8 ;  /* 0x800000081717ec36 */ /* 0x000fe20008000000 */
[----:B------:R-:W-:Y:S01]  /*07e0*/  IADD3 R12, P5, PT, R13, UR36, RZ ;  /* 0x000000240d0c7c10 */ /* 0x000fe2000ffbe0ff */
[----:B------:R-:W-:Y:S01]  /*07f0*/  @!P3 IMAD.MOV R4, RZ, RZ, -R4 ;  /* 0x000000ffff04b224 */ /* 0x000fe200078e0a04 */
[----:B-1----:R-:W-:Y:S02]  /*0800*/  IADD3 R17, PT, PT, -R18, RZ, RZ ;  /* 0x000000ff12117210 */ /* 0x002fe40007ffe1ff */
[----:B------:R-:W-:Y:S01]  /*0810*/  LEA.HI.X.SX32 R13, R22, UR37, 0x2, P5 ;  /* 0x00000025160d7c11 */ /* 0x000fe2000a8f16ff */
[----:B------:R-:W-:Y:S01]  /*0820*/  UIADD3 UR6, UPT, UPT, URZ, -UR5, URZ ;  /* 0x80000005ff067290 */ /* 0x000fe2000fffe0ff */
[----:B------:R-:W-:Y:S01]  /*0830*/  R2UR UR10, R6 ;  /* 0x00000000060a72ca */ /* 0x000fe200000e0000 */
[----:B------:R-:W-:Y:S01]  /*0840*/  IMAD R24, R17, UR8, R24 ;  /* 0x0000000811187c24 */ /* 0x000fe2000f8e0218 */
[----:B------:R-:W-:-:S02]  /*0850*/  R2UR UR11, R7 ;  /* 0x00000000070b72ca */ /* 0x000fc400000e0000 */
[----:B------:R-:W-:Y:S02]  /*0860*/  IADD3 R26, PT, PT, -R11, RZ, RZ ;  /* 0x000000ff0b1a7210 */ /* 0x000fe40007ffe1ff */
[----:B------:R-:W-:Y:S02]  /*0870*/  ISETP.GE.U32.AND P5, PT, R23, UR8, PT ;  /* 0x0000000817007c0c */ /* 0x000fe4000bfa6070 */
[----:B------:R-:W-:Y:S01]  /*0880*/  SEL R17, R46, R4, !P1 ;  /* 0x000000042e117207 */ /* 0x000fe20004800000 */
[----:B------:R-:W-:Y:S01]  /*0890*/  IMAD R21, R26, UR49, R21 ;  /* 0x000000311a157c24 */ /* 0x000fe2000f8e0215 */
[----:B------:R-:W-:Y:S01]  /*08a0*/  UIMAD UR6, UR6, UR9, URZ ;  /* 0x00000009060672a4 */ /* 0x000fe2000f8e02ff */
[----:B------:R-:W-:Y:S02]  /*08b0*/  ISETP.LT.U32.AND P3, PT, R24, UR8, PT ;  /* 0x0000000818007c0c */ /* 0x000fe4000bf61070 */
[----:B------:R-:W-:Y:S01]  /*08c0*/  IADD3 R25, PT, PT, -R17, RZ, RZ ;  /* 0x000000ff11197210 */ /* 0x000fe20007ffe1ff */
[----:B------:R-:W-:Y:S01]  /*08d0*/  UMOV UR4, URZ ;  /* 0x000000ff00047c82 */ /* 0x000fe20008000000 */
[----:B------:R-:W-:Y:S01]  /*08e0*/  @!P6 VIADD R19, R19, 0x1 ;  /* 0x000000011313e836 */ /* 0x000fe20000000000 */
[----:B------:R-:W-:Y:S01]  /*08f0*/  UIMAD.WIDE.U32 UR4, UR5, UR6, UR4 ;  /* 0x00000006050472a5 */ /* 0x000fe2000f8e0004 */
[----:B------:R-:W-:Y:S01]  /*0900*/  IABS R23, R21 ;  /* 0x0000001500177213 */ /* 0x000fe20000000000 */
[----:B------:R-:W-:Y:S01]  /*0910*/  IMAD R20, R25, UR49, R20 ;  /* 0x0000003119147c24 */ /* 0x000fe2000f8e0214 */
[----:B------:R-:W3:Y:S01]  /*0920*/  LDG.E R15, desc[UR10][R14.64] ;  /* 0x0000000a0e0f7981 */ /* 0x000ee2000c1e1900 */
[----:B------:R-:W-:Y:S01]  /*0930*/  @P5 VIADD R19, R19, 0x1 ;  /* 0x0000000113135836 */ /* 0x000fe20000000000 */
[----:B------:R-:W-:Y:S01]  /*0940*/  @!P2 IADD3 R10, PT, PT, -R10, RZ, RZ ;  /* 0x000000ff0a0aa210 */ /* 0x000fe20007ffe1ff */
[----:B------:R-:W-:-:S03]  /*0950*/  IMAD.HI.U32 R26, R23, UR5, RZ ;  /* 0x00000005171a7c27 */ /* 0x000fc6000f8e00ff */
[----:B------:R-:W-:Y:S01]  /*0960*/  @!P4 IADD3 R19, PT, PT, -R19, RZ, RZ ;  /* 0x000000ff1313c210 */ /* 0x000fe20007ffe1ff */
[----:B------:R0:W4:Y:S01]  /*0970*/  LDG.E R14, desc[UR10][R12.64] ;  /* 0x0000000a0c0e7981 */ /* 0x000122000c1e1900 */
[----:B------:R-:W-:Y:S01]  /*0980*/  @!P3 VIADD R24, R24, -UR8 ;  /* 0x800000081818bc36 */ /* 0x000fe20008000000 */
[C---:B------:R-:W-:Y:S02]  /*0990*/  SEL R4, R46.reuse, R10, !P1 ;  /* 0x0000000a2e047207 */ /* 0x040fe40004800000 */
[----:B0-----:R-:W-:Y:S01]  /*09a0*/  IABS R13, R20 ;  /* 0x00000014000d7213 */ /* 0x001fe20000000000 */
[----:B------:R-:W-:Y:S01]  /*09b0*/  IMAD.MOV R12, RZ, RZ, -R26 ;  /* 0x000000ffff0c7224 */ /* 0x000fe200078e0a1a */
[----:B------:R-:W-:-:S03]  /*09c0*/  SEL R10, R46, R19, !P1 ;  /* 0x000000132e0a7207 */ /* 0x000fc60004800000 */
[----:B------:R-:W-:Y:S01]  /*09d0*/  IMAD.HI.U32 R31, R13, UR5, RZ ;  /* 0x000000050d1f7c27 */ /* 0x000fe2000f8e00ff */
[----:B------:R-:W-:Y:S02]  /*09e0*/  IADD3 R27, PT, PT, -R4, RZ, RZ ;  /* 0x000000ff041b7210 */ /* 0x000fe40007ffe1ff */
[----:B------:R-:W-:Y:S01]  /*09f0*/  ISETP.GE.U32.AND P4, PT, R24, UR8, PT ;  /* 0x0000000818007c0c */ /* 0x000fe2000bf86070 */
[----:B------:R-:W-:Y:S02]  /*0a00*/  IMAD R19, R12, UR9, R23 ;  /* 0x000000090c137c24 */ /* 0x000fe4000f8e0217 */
[----:B------:R-:W-:Y:S02]  /*0a10*/  IMAD.MOV R24, RZ, RZ, -R31 ;  /* 0x000000ffff187224 */ /* 0x000fe400078e0a1f */
[----:B------:R-:W-:Y:S01]  /*0a20*/  IMAD R22, R27, UR49, R22 ;  /* 0x000000311b167c24 */ /* 0x000fe2000f8e0216 */
[----:B------:R-:W-:Y:S01]  /*0a30*/  ISETP.LT.U32.AND P2, PT, R19, UR9, PT ;  /* 0x0000000913007c0c */ /* 0x000fe2000bf41070 */
[----:B------:R-:W-:Y:S01]  /*0a40*/  IMAD R24, R24, UR9, R13 ;  /* 0x0000000918187c24 */ /* 0x000fe2000f8e020d */
[----:B------:R-:W-:Y:S01]  /*0a50*/  IADD3 R23, PT, PT, -R10, RZ, RZ ;  /* 0x000000ff0a177210 */ /* 0x000fe20007ffe1ff */
[----:B------:R-:W-:Y:S01]  /*0a60*/  @!P3 VIADD R18, R18, 0x1 ;  /* 0x000000011212b836 */ /* 0x000fe20000000000 */
[----:B------:R-:W-:-:S02]  /*0a70*/  IABS R25, R22 ;  /* 0x0000001600197213 */ /* 0x000fc40000000000 */
[----:B------:R-:W-:Y:S01]  /*0a80*/  ISETP.LT.U32.AND P3, PT, R24, UR9, PT ;  /* 0x0000000918007c0c */ /* 0x000fe2000bf61070 */
[--C-:B------:R-:W-:Y:S01]  /*0a90*/  IMAD R23, R23, UR49, R8.reuse ;  /* 0x0000003117177c24 */ /* 0x100fe2000f8e0208 */
[----:B------:R-:W-:Y:S01]  /*0aa0*/  SHF.R.S64 R12, RZ, 0x1e, R8 ;  /* 0x0000001eff0c7819 */ /* 0x000fe20000001008 */
[----:B------:R-:W-:-:S03]  /*0ab0*/  IMAD.HI.U32 R29, R25, UR5, RZ ;  /* 0x00000005191d7c27 */ /* 0x000fc6000f8e00ff */
[----:B------:R-:W-:Y:S01]  /*0ac0*/  IABS R27, R23 ;  /* 0x00000017001b7213 */ /* 0x000fe20000000000 */
[----:B------:R-:W-:Y:S01]  /*0ad0*/  @!P2 VIADD R19, R19, -UR9 ;  /* 0x800000091313ac36 */ /* 0x000fe20008000000 */
[----:B------:R-:W-:Y:S02]  /*0ae0*/  IADD3 R12, P5, PT, R12, UR36, RZ ;  /* 0x000000240c0c7c10 */ /* 0x000fe4000ffbe0ff */
[----:B------:R-:W-:Y:S01]  /*0af0*/  IADD3 R28, PT, PT, -R29, RZ, RZ ;  /* 0x000000ff1d1c7210 */ /* 0x000fe20007ffe1ff */
[----:B------:R-:W-:Y:S01]  /*0b00*/  IMAD.HI.U32 R30, R27, UR5, RZ ;  /* 0x000000051b1e7c27 */ /* 0x000fe2000f8e00ff */
[----:B------:R-:W-:Y:S02]  /*0b10*/  LEA.HI.X.SX32 R13, R8, UR37, 0x2, P5 ;  /* 0x00000025080d7c11 */ /* 0x000fe4000a8f16ff */
[----:B------:R-:W-:Y:S02]  /*0b20*/  ISETP.GE.U32.AND P5, PT, R19, UR9, PT ;  /* 0x0000000913007c0c */ /* 0x000fe4000bfa6070 */
[----:B------:R-:W-:Y:S01]  /*0b30*/  @!P3 IADD3 R24, PT, PT, R24, -UR9, RZ ;  /* 0x800000091818bc10 */ /* 0x000fe2000fffe0ff */
[----:B------:R-:W-:Y:S01]  /*0b40*/  IMAD R25, R28, UR9, R25 ;  /* 0x000000091c197c24 */ /* 0x000fe2000f8e0219 */
[----:B------:R-:W-:Y:S01]  /*0b50*/  @P4 IADD3 R18, PT, PT, R18, 0x1, RZ ;  /* 0x0000000112124810 */ /* 0x000fe20007ffe0ff */
[----:B------:R-:W-:Y:S01]  /*0b60*/  IMAD.MOV R28, RZ, RZ, -R30 ;  /* 0x000000ffff1c7224 */ /* 0x000fe200078e0a1e */
[----:B------:R-:W-:-:S02]  /*0b70*/  LOP3.LUT R8, R21, UR50, RZ, 0x3c, !PT ;  /* 0x0000003215087c12 */ /* 0x000fc4000f8e3cff */
[----:B------:R-:W-:Y:S01]  /*0b80*/  @!P2 IADD3 R26, PT, PT, R26, 0x1, RZ ;  /* 0x000000011a1aa810 */ /* 0x000fe20007ffe0ff */
[----:B------:R-:W-:Y:S01]  /*0b90*/  @!P3 VIADD R31, R31, 0x1 ;  /* 0x000000011f1fb836 */ /* 0x000fe20000000000 */
[----:B------:R-:W-:Y:S01]  /*0ba0*/  ISETP.GE.U32.AND P6, PT, R24, UR9, PT ;  /* 0x0000000918007c0c */ /* 0x000fe2000bfc6070 */
[----:B------:R0:W5:Y:S01]  /*0bb0*/  LDG.E R13, desc[UR10][R12.64] ;  /* 0x0000000a0c0d7981 */ /* 0x000162000c1e1900 */
[----:B------:R-:W-:Y:S02]  /*0bc0*/  @!P0 IADD3 R18, PT, PT, -R18, RZ, RZ ;  /* 0x000000ff12128210 */ /* 0x000fe40007ffe1ff */
[----:B------:R-:W-:Y:S01]  /*0bd0*/  ISETP.GE.AND P0, PT, R8, RZ, PT ;  /* 0x000000ff0800720c */ /* 0x000fe20003f06270 */
[----:B------:R-:W-:Y:S01]  /*0be0*/  IMAD R8, R28, UR9, R27 ;  /* 0x000000091c087c24 */ /* 0x000fe2000f8e021b */
[----:B------:R-:W-:Y:S02]  /*0bf0*/  LOP3.LUT R27, R20, UR50, RZ, 0x3c, !PT ;  /* 0x00000032141b7c12 */ /* 0x000fe4000f8e3cff */
[----:B------:R-:W-:-:S02]  /*0c00*/  SEL R19, R46, R18, !P1 ;  /* 0x000000122e137207 */ /* 0x000fc40004800000 */
[----:B------:R-:W-:Y:S02]  /*0c10*/  ISETP.GE.AND P3, PT, R27, RZ, PT ;  /* 0x000000ff1b00720c */ /* 0x000fe40003f66270 */
[----:B------:R-:W-:Y:S01]  /*0c20*/  @P5 IADD3 R26, PT, PT, R26, 0x1, RZ ;  /* 0x000000011a1a5810 */ /* 0x000fe20007ffe0ff */
[----:B------:R-:W-:Y:S01]  /*0c30*/  IMAD.MOV R18, RZ, RZ, -R19 ;  /* 0x000000ffff127224 */ /* 0x000fe200078e0a13 */
[----:B------:R-:W-:Y:S02]  /*0c40*/  LOP3.LUT R27, R22, UR50, RZ, 0x3c, !PT ;  /* 0x00000032161b7c12 */ /* 0x000fe4000f8e3cff */
[----:B------:R-:W-:Y:S01]  /*0c50*/  @P6 IADD3 R31, PT, PT, R31, 0x1, RZ ;  /* 0x000000011f1f6810 */ /* 0x000fe20007ffe0ff */
[----:B------:R-:W-:Y:S01]  /*0c60*/  IMAD R18, R18, UR49, R9 ;  /* 0x0000003112127c24 */ /* 0x000fe2000f8e0209 */
[----:B------:R-:W-:Y:S02]  /*0c70*/  MOV R34, R26 ;  /* 0x0000001a00227202 */ /* 0x000fe40000000f00 */
[----:B------:R-:W-:-:S02]  /*0c80*/  ISETP.GE.AND P6, PT, R27, RZ, PT ;  /* 0x000000ff1b00720c */ /* 0x000fc40003fc6270 */
[----:B------:R-:W1:Y:S01]  /*0c90*/  LDC.64 R26, c[0x0][0x398] ;  /* 0x0000e600ff1a7b82 */ /* 0x000e620000000a00 */
[----:B------:R-:W-:Y:S02]  /*0ca0*/  ISETP.LT.U32.AND P4, PT, R25, UR9, PT ;  /* 0x0000000919007c0c */ /* 0x000fe4000bf81070 */
[----:B0-----:R-:W-:Y:S02]  /*0cb0*/  IABS R12, R18 ;  /* 0x00000012000c7213 */ /* 0x001fe40000000000 */
[----:B------:R-:W-:-:S03]  /*0cc0*/  ISETP.LT.U32.AND P2, PT, R8, UR9, PT ;  /* 0x0000000908007c0c */ /* 0x000fc6000bf41070 */
[----:B------:R-:W-:Y:S01]  /*0cd0*/  IMAD.HI.U32 R28, R12, UR5, RZ ;  /* 0x000000050c1c7c27 */ /* 0x000fe2000f8e00ff */
[----:B------:R-:W-:-:S04]  /*0ce0*/  IADD3 R32, PT, PT, R50, 0xc0, RZ ;  /* 0x000000c032207810 */ /* 0x000fc80007ffe0ff */
[----:B------:R-:W-:Y:S01]  /*0cf0*/  IADD3 R33, PT, PT, -R28, RZ, RZ ;  /* 0x000000ff1c217210 */ /* 0x000fe20007ffe1ff */
[----:B------:R-:W-:-:S04]  /*0d00*/  @!P4 VIADD R25, R25, -UR9 ;  /* 0x800000091919cc36 */ /* 0x000fc80008000000 */
[----:B------:R-:W-:Y:S01]  /*0d10*/  IMAD R12, R33, UR9, R12 ;  /* 0x00000009210c7c24 */ /* 0x000fe2000f8e020c */
[----:B------:R-:W-:Y:S02]  /*0d20*/  ISETP.GE.U32.AND P5, PT, R25, UR9, PT ;  /* 0x0000000919007c0c */ /* 0x000fe4000bfa6070 */
[----:B------:R-:W-:Y:S01]  /*0d30*/  IABS R33, R32 ;  /* 0x0000002000217213 */ /* 0x000fe20000000000 */
[----:B------:R-:W0:Y:S01]  /*0d40*/  LDC.64 R24, c[0x0][0x390] ;  /* 0x0000e400ff187b82 */ /* 0x000e220000000a00 */
[----:B------:R-:W-:Y:S01]  /*0d50*/  @!P4 VIADD R29, R29, 0x1 ;  /* 0x000000011d1dc836 */ /* 0x000fe20000000000 */
[----:B-1----:R-:W-:Y:S01]  /*0d60*/  ISETP.NE.U32.AND P4, PT, R26, 0x1, PT ;  /* 0x000000011a00780c */ /* 0x002fe20003f85070 */
[----:B------:R-:W-:Y:S02]  /*0d70*/  @!P2 VIADD R8, R8, -UR9 ;  /* 0x800000090808ac36 */ /* 0x000fe40008000000 */
[----:B------:R-:W-:-:S04]  /*0d80*/  IMAD.HI.U32 R26, R33, UR7, RZ ;  /* 0x00000007211a7c27 */ /* 0x000fc8000f8e00ff */
[----:B------:R-:W-:Y:S01]  /*0d90*/  @!P0 IMAD.MOV R34, RZ, RZ, -R34 ;  /* 0x000000ffff228224 */ /* 0x000fe200078e0a22 */
[----:B------:R-:W-:Y:S02]  /*0da0*/  ISETP.GE.U32.AND P0, PT, R8, UR9, PT ;  /* 0x0000000908007c0c */ /* 0x000fe4000bf06070 */
[----:B------:R-:W-:Y:S01]  /*0db0*/  IADD3 R8, PT, PT, -R26, RZ, RZ ;  /* 0x000000ff1a087210 */ /* 0x000fe20007ffe1ff */
[----:B------:R-:W-:-:S04]  /*0dc0*/  @P5 VIADD R29, R29, 0x1 ;  /* 0x000000011d1d5836 */ /* 0x000fc80000000000 */
[----:B------:R-:W-:-:S05]  /*0dd0*/  IMAD R33, R8, UR8, R33 ;  /* 0x0000000808217c24 */ /* 0x000fca000f8e0221 */
[----:B------:R-:W-:Y:S01]  /*0de0*/  ISETP.LT.U32.AND P5, PT, R33, UR8, PT ;  /* 0x0000000821007c0c */ /* 0x000fe2000bfa1070 */
[----:B------:R-:W-:Y:S01]  /*0df0*/  @!P3 IMAD.MOV R31, RZ, RZ, -R31 ;  /* 0x000000ffff1fb224 */ /* 0x000fe200078e0a1f */
[----:B0-----:R-:W-:Y:S02]  /*0e00*/  ISETP.NE.U32.AND P3, PT, R24, 0x1, PT ;  /* 0x000000011800780c */ /* 0x001fe40003f65070 */
[----:B------:R-:W-:Y:S02]  /*0e10*/  MOV R24, R29 ;  /* 0x0000001d00187202 */ /* 0x000fe40000000f00 */
[----:B------:R-:W-:-:S03]  /*0e20*/  SHF.R.S64 R8, RZ, 0x1e, R9 ;  /* 0x0000001eff087819 */ /* 0x000fc60000001009 */
[----:B------:R-:W-:Y:S01]  /*0e30*/  @!P6 IMAD.MOV R24, RZ, RZ, -R24 ;  /* 0x000000ffff18e224 */ /* 0x000fe200078e0a18 */
[----:B------:R-:W-:-:S03]  /*0e40*/  IADD3 R8, P6, PT, R8, UR36, RZ ;  /* 0x0000002408087c10 */ /* 0x000fc6000ffde0ff */
        /* <DEDUP_REMOVED lines=8> */
[----:B------:R-:W-:Y:S01]  /*0ed0*/  ISETP.NE.AND.EX P4, PT, R27, RZ, PT, P4 ;  /* 0x000000ff1b00720c */ /* 0x000fe20003f85340 */
[----:B------:R-:W-:Y:S01]  /*0ee0*/  @!P2 VIADD R30, R30, 0x1 ;  /* 0x000000011e1ea836 */ /* 0x000fe20000000000 */
[----:B------:R-:W-:Y:S02]  /*0ef0*/  ISETP.NE.AND.EX P3, PT, R25, RZ, PT, P3 ;  /* 0x000000ff1900720c */ /* 0x000fe40003f65330 */
[----:B------:R-:W-:-:S07]  /*0f00*/  ISETP.NE.AND P2, PT, RZ, UR50, PT ;  /* 0x00000032ff007c0c */ /* 0x000fce000bf45270 */
[----:B------:R-:W-:Y:S02]  /*0f10*/  @!P6 IADD3 R26, PT, PT, -R26, RZ, RZ ;  /* 0x000000ff1a1ae210 */ /* 0x000fe40007ffe1ff */
[----:B------:R-:W-:Y:S02]  /*0f20*/  LOP3.LUT R45, RZ, UR50, RZ, 0x33, !PT ;  /* 0x00000032ff2d7c12 */ /* 0x000fe4000f8e33ff */
[----:B------:R-:W-:Y:S01]  /*0f30*/  SEL R27, R46, R26, !P1 ;  /* 0x0000001a2e1b7207 */ /* 0x000fe20004800000 */
[----:B------:R-:W-:Y:S01]  /*0f40*/  @!P5 VIADD R12, R12, -UR9 ;  /* 0x800000090c0cdc36 */ /* 0x000fe20008000000 */
[----:B------:R-:W-:Y:S02]  /*0f50*/  SEL R34, R45, R34, !P2 ;  /* 0x000000222d227207 */ /* 0x000fe40005000000 */
[----:B------:R-:W-:Y:S02]  /*0f60*/  IADD3 R25, PT, PT, -R27, RZ, RZ ;  /* 0x000000ff1b197210 */ /* 0x000fe40007ffe1ff */
[----:B------:R-:W-:-:S02]  /*0f70*/  SEL R11, R11, RZ, P3 ;  /* 0x000000ff0b0b7207 */ /* 0x000fc40001800000 */
[----:B------:R-:W-:Y:S01]  /*0f80*/  ISETP.GE.U32.AND P6, PT, R12, UR9, PT ;  /* 0x000000090c007c0c */ /* 0x000fe2000bfc6070 */
[----:B------:R-:W-:Y:S01]  /*0f90*/  IMAD R26, R25, UR49, R32 ;  /* 0x00000031191a7c24 */ /* 0x000fe2000f8e0220 */
[----:B------:R0:W5:Y:S01]  /*0fa0*/  LDG.E R12, desc[UR10][R8.64] ;  /* 0x0000000a080c7981 */ /* 0x000162000c1e1900 */
[----:B------:R-:W-:Y:S01]  /*0fb0*/  SEL R25, R34, RZ, P4 ;  /* 0x000000ff22197207 */ /* 0x000fe20002000000 */
[----:B0-----:R-:W-:-:S04]  /*0fc0*/  IMAD R8, R11, UR46, RZ ;  /* 0x0000002e0b087c24 */ /* 0x001fc8000f8e02ff */
[----:B------:R-:W-:Y:S01]  /*0fd0*/  IMAD R25, R25, UR47, R8 ;  /* 0x0000002f19197c24 */ /* 0x000fe2000f8e0208 */
[----:B------:R-:W-:Y:S02]  /*0fe0*/  LOP3.LUT R8, R23, UR50, RZ, 0x3c, !PT ;  /* 0x0000003217087c12 */ /* 0x000fe4000f8e3cff */
[----:B------:R-:W-:Y:S01]  /*0ff0*/  @P0 IADD3 R30, PT, PT, R30, 0x1, RZ ;  /* 0x000000011e1e0810 */ /* 0x000fe20007ffe0ff */
[----:B------:R-:W-:Y:S01]  /*1000*/  IMAD.MOV R36, RZ, RZ, -R34 ;  /* 0x000000ffff247224 */ /* 0x000fe200078e0a22 */
[----:B------:R-:W-:Y:S02]  /*1010*/  ISETP.GE.AND P0, PT, R8, RZ, PT ;  /* 0x000000ff0800720c */ /* 0x000fe40003f06270 */
[----:B------:R-:W-:Y:S02]  /*1020*/  IABS R34, R26 ;  /* 0x0000001a00227213 */ /* 0x000fe40000000000 */
[----:B------:R-:W-:Y:S02]  /*1030*/  SEL R33, R45, R31, !P2 ;  /* 0x0000001f2d217207 */ /* 0x000fe40005000000 */
[----:B------:R-:W-:Y:S01]  /*1040*/  SEL R17, R17, RZ, P3 ;  /* 0x000000ff11117207 */ /* 0x000fe20001800000 */
[----:B------:R-:W-:Y:S01]  /*1050*/  IMAD.HI.U32 R31, R34, UR5, RZ ;  /* 0x00000005221f7c27 */ /* 0x000fe2000f8e00ff */
[----:B------:R-:W-:-:S03]  /*1060*/  SHF.R.S64 R8, RZ, 0x1e, R32 ;  /* 0x0000001eff087819 */ /* 0x000fc60000001020 */
[----:B------:R-:W-:Y:S01]  /*1070*/  IMAD.MOV R29, RZ, RZ, -R33 ;  /* 0x000000ffff1d7224 */ /* 0x000fe200078e0a21 */
[----:B------:R-:W-:Y:S01]  /*1080*/  IADD3 R9, PT, PT, -R31, RZ, RZ ;  /* 0x000000ff1f097210 */ /* 0x000fe20007ffe1ff */
[----:B------:R-:W-:Y:S01]  /*1090*/  @!P0 IMAD.MOV R30, RZ, RZ, -R30 ;  /* 0x000000ffff1e8224 */ /* 0x000fe200078e0a1e */
[----:B------:R-:W-:Y:S01]  /*10a0*/  SEL R33, R33, RZ, P4 ;  /* 0x000000ff21217207 */ /* 0x000fe20002000000 */
[----:B------:R-:W-:Y:S01]  /*10b0*/  IMAD R29, R29, UR50, R20 ;  /* 0x000000321d1d7c24 */ /* 0x000fe2000f8e0214 */
[----:B------:R-:W-:Y:S01]  /*10c0*/  IADD3 R8, P0, PT, R8, UR36, RZ ;  /* 0x0000002408087c10 */ /* 0x000fe2000ff1e0ff */
[----:B------:R-:W-:Y:S02]  /*10d0*/  IMAD R20, R17, UR46, RZ ;  /* 0x0000002e11147c24 */ /* 0x000fe4000f8e02ff */
[----:B------:R-:W-:Y:S02]  /*10e0*/  @!P5 VIADD R28, R28, 0x1 ;  /* 0x000000011c1cd836 */ /* 0x000fe40000000000 */
[----:B------:R-:W-:Y:S01]  /*10f0*/  IMAD R34, R9, UR9, R34 ;  /* 0x0000000909227c24 */ /* 0x000fe2000f8e0222 */
[----:B------:R-:W-:Y:S01]  /*1100*/  LEA.HI.X.SX32 R9, R32, UR37, 0x2, P0 ;  /* 0x0000002520097c11 */ /* 0x000fe200080f16ff */
[----:B------:R-:W-:Y:S01]  /*1110*/  IMAD R17, R33, UR47, R20 ;  /* 0x0000002f21117c24 */ /* 0x000fe2000f8e0214 */
[----:B------:R-:W-:-:S02]  /*1120*/  LOP3.LUT R20, R18, UR50, RZ, 0x3c, !PT ;  /* 0x0000003212147c12 */ /* 0x000fc4000f8e3cff */
[----:B------:R-:W-:Y:S01]  /*1130*/  SEL R24, R45, R24, !P2 ;  /* 0x000000182d187207 */ /* 0x000fe20005000000 */
[----:B------:R0:W5:Y:S01]  /*1140*/  LDG.E R11, desc[UR10][R8.64] ;  /* 0x0000000a080b7981 */ /* 0x000162000c1e1900 */
[----:B------:R-:W-:Y:S02]  /*1150*/  @P6 IADD3 R28, PT, PT, R28, 0x1, RZ ;  /* 0x000000011c1c6810 */ /* 0x000fe40007ffe0ff */
[----:B------:R-:W-:Y:S02]  /*1160*/  ISETP.GE.AND P6, PT, R20, RZ, PT ;  /* 0x000000ff1400720c */ /* 0x000fe40003fc6270 */
[----:B------:R-:W-:Y:S01]  /*1170*/  SEL R4, R4, RZ, P3 ;  /* 0x000000ff04047207 */ /* 0x000fe20001800000 */
[----:B0-----:R-:W-:Y:S01]  /*1180*/  IMAD.MOV R9, RZ, RZ, -R24 ;  /* 0x000000ffff097224 */ /* 0x001fe200078e0a18 */
[----:B------:R-:W-:-:S03]  /*1190*/  SEL R20, R24, RZ, P4 ;  /* 0x000000ff18147207 */ /* 0x000fc60002000000 */
[----:B------:R-:W-:Y:S02]  /*11a0*/  IMAD R22, R9, UR50, R22 ;  /* 0x0000003209167c24 */ /* 0x000fe4000f8e0216 */
[----:B------:R-:W-:Y:S01]  /*11b0*/  IMAD R9, R4, UR46, RZ ;  /* 0x0000002e04097c24 */ /* 0x000fe2000f8e02ff */
[----:B------:R-:W-:Y:S02]  /*11c0*/  IADD3 R4, PT, PT, R50, 0xe0, RZ ;  /* 0x000000e032047810 */ /* 0x000fe40007ffe0ff */
[----:B------:R-:W-:Y:S01]  /*11d0*/  LOP3.LUT R8, R26, UR50, RZ, 0x3c, !PT ;  /* 0x000000321a087c12 */ /* 0x000fe2000f8e3cff */
[----:B------:R-:W-:Y:S01]  /*11e0*/  IMAD R20, R20, UR47, R9 ;  /* 0x0000002f14147c24 */ /* 0x000fe2000f8e0209 */
[----:B------:R-:W-:Y:S01]  /*11f0*/  SEL R30, R45, R30, !P2 ;  /* 0x0000001e2d1e7207 */ /* 0x000fe20005000000 */
[----:B------:R-:W-:Y:S01]  /*1200*/  @!P6 IMAD.MOV R28, RZ, RZ, -R28 ;  /* 0x000000ffff1ce224 */ /* 0x000fe200078e0a1c */
[----:B------:R-:W-:Y:S02]  /*1210*/  IABS R9, R4 ;  /* 0x0000000400097213 */ /* 0x000fe40000000000 */
[----:B------:R-:W-:-:S02]  /*1220*/  ISETP.GE.AND P6, PT, R8, RZ, PT ;  /* 0x000000ff0800720c */ /* 0x000fc40003fc6270 */
[----:B------:R-:W-:Y:S01]  /*1230*/  IADD3 R8, PT, PT, -R30, RZ, RZ ;  /* 0x000000ff1e087210 */ /* 0x000fe20007ffe1ff */
[----:B------:R-:W-:Y:S01]  /*1240*/  IMAD.HI.U32 R32, R9, UR7, RZ ;  /* 0x0000000709207c27 */ /* 0x000fe2000f8e00ff */
[----:B------:R-:W-:-:S03]  /*1250*/  ISETP.LT.U32.AND P0, PT, R34, UR9, PT ;  /* 0x0000000922007c0c */ /* 0x000fc6000bf01070 */
[----:B------:R-:W-:Y:S02]  /*1260*/  IMAD R23, R8, UR50, R23 ;  /* 0x0000003208177c24 */ /* 0x000fe4000f8e0217 */
[----:B------:R-:W-:-:S04]  /*1270*/  IMAD.MOV R8, RZ, RZ, -R32 ;  /* 0x000000ffff087224 */ /* 0x000fc800078e0a20 */
[----:B------:R-:W-:-:S04]  /*1280*/  IMAD R8, R8, UR8, R9 ;  /* 0x0000000808087c24 */ /* 0x000fc8000f8e0209 */
[----:B------:R-:W-:Y:S02]  /*1290*/  @!P0 IADD3 R34, PT, PT, R34, -UR9, RZ ;  /* 0x8000000922228c10 */ /* 0x000fe4000fffe0ff */
[----:B------:R-:W-:Y:S02]  /*12a0*/  @!P0 IADD3 R31, PT, PT, R31, 0x1, RZ ;  /* 0x000000011f1f8810 */ /* 0x000fe40007ffe0ff */
[----:B------:R-:W-:Y:S02]  /*12b0*/  ISETP.LT.U32.AND P0, PT, R8, UR8, PT ;  /* 0x0000000808007c0c */ /* 0x000fe4000bf01070 */
[----:B------:R-:W-:-:S11]  /*12c0*/  ISETP.GE.U32.AND P5, PT, R34, UR9, PT ;  /* 0x0000000922007c0c */ /* 0x000fd6000bfa6070 */
[----:B------:R-:W-:Y:S02]  /*12d0*/  @!P0 VIADD R8, R8, -UR8 ;  /* 0x8000000808088c36 */ /* 0x000fe40008000000 */
[----:B------:R-:W-:-:S03]  /*12e0*/  @P5 IADD3 R31, PT, PT, R31, 0x1, RZ ;  /* 0x000000011f1f5810 */ /* 0x000fc60007ffe0ff */
[----:B------:R-:W-:Y:S02]  /*12f0*/  ISETP.GE.U32.AND P5, PT, R8, UR8, PT ;  /* 0x0000000808007c0c */ /* 0x000fe4000bfa6070 */
[----:B------:R-:W-:Y:S01]  /*1300*/  LOP3.LUT R8, R4, UR49, RZ, 0x3c, !PT ;  /* 0x0000003104087c12 */ /* 0x000fe2000f8e3cff */
[----:B------:R-:W-:Y:S01]  /*1310*/  @!P0 VIADD R32, R32, 0x1 ;  /* 0x0000000120208836 */ /* 0x000fe20000000000 */
[----:B------:R-:W-:Y:S02]  /*1320*/  SEL R10, R10, RZ, P3 ;  /* 0x000000ff0a0a7207 */ /* 0x000fe40001800000 */
[----:B------:R-:W-:Y:S02]  /*1330*/  ISETP.GE.AND P0, PT, R8, RZ, PT ;  /* 0x000000ff0800720c */ /* 0x000fe40003f06270 */
[----:B------:R-:W-:Y:S01]  /*1340*/  SEL R24, R30, RZ, P4 ;  /* 0x000000ff1e187207 */ /* 0x000fe20002000000 */
[----:B------:R-:W-:Y:S01]  /*1350*/  IMAD R9, R10, UR46, RZ ;  /* 0x0000002e0a097c24 */ /* 0x000fe2000f8e02ff */
[----:B------:R-:W-:Y:S01]  /*1360*/  SEL R8, R45, R28, !P2 ;  /* 0x0000001c2d087207 */ /* 0x000fe20005000000 */
[----:B------:R-:W-:-:S02]  /*1370*/  @!P6 IMAD.MOV R31, RZ, RZ, -R31 ;  /* 0x000000ffff1fe224 */ /* 0x000fc400078e0a1f */
[----:B------:R-:W-:Y:S01]  /*1380*/  @P5 IADD3 R32, PT, PT, R32, 0x1, RZ ;  /* 0x0000000120205810 */ /* 0x000fe20007ffe0ff */
[----:B------:R-:W-:Y:S01]  /*1390*/  IMAD R24, R24, UR47, R9 ;  /* 0x0000002f18187c24 */ /* 0x000fe2000f8e0209 */
[----:B------:R-:W-:Y:S02]  /*13a0*/  IADD3 R9, PT, PT, -R8, RZ, RZ ;  /* 0x000000ff08097210 */ /* 0x000fe40007ffe1ff */
[----:B------:R-:W-:Y:S02]  /*13b0*/  SEL R31, R45, R31, !P2 ;  /* 0x0000001f2d1f7207 */ /* 0x000fe40005000000 */
[----:B------:R-:W-:Y:S02]  /*13c0*/  @!P0 IMAD.MOV R32, RZ, RZ, -R32 ;  /* 0x000000ffff208224 */ /* 0x000fe400078e0a20 */
[----:B------:R-:W-:Y:S01]  /*13d0*/  IMAD R28, R9, UR50, R18 ;  /* 0x00000032091c7c24 */ /* 0x000fe2000f8e0212 */
[----:B------:R-:W-:Y:S02]  /*13e0*/  IADD3 R9, PT, PT, -R31, RZ, RZ ;  /* 0x000000ff1f097210 */ /* 0x000fe40007ffe1ff */
[----:B------:R-:W-:-:S03]  /*13f0*/  SEL R32, R46, R32, !P1 ;  /* 0x000000202e207207 */ /* 0x000fc60004800000 */
[----:B------:R-:W-:Y:S02]  /*1400*/  IMAD R26, R9, UR50, R26 ;  /* 0x00000032091a7c24 */ /* 0x000fe4000f8e021a */
[----:B------:R-:W-:Y:S01]  /*1410*/  IMAD.MOV R9, RZ, RZ, -R32 ;  /* 0x000000ffff097224 */ /* 0x000fe200078e0a20 */
[----:B------:R-:W-:-:S03]  /*1420*/  SEL R27, R27, RZ, P3 ;  /* 0x000000ff1b1b7207 */ /* 0x000fc60001800000 */
[----:B------:R-:W-:Y:S01]  /*1430*/  IMAD R34, R9, UR49, R4 ;  /* 0x0000003109227c24 */ /* 0x000fe2000f8e0204 */
[----:B------:R-:W-:Y:S01]  /*1440*/  SEL R30, R8, RZ, P4 ;  /* 0x000000ff081e7207 */ /* 0x000fe20002000000 */
[----:B------:R-:W-:Y:S01]  /*1450*/  IMAD R8, R27, UR46, RZ ;  /* 0x0000002e1b087c24 */ /* 0x000fe2000f8e02ff */
[----:B------:R-:W-:Y:S02]  /*1460*/  SEL R27, R31, RZ, P4 ;  /* 0x000000ff1f1b7207 */ /* 0x000fe40002000000 */
[----:B------:R-:W-:-:S03]  /*1470*/  IABS R9, R34 ;  /* 0x0000002200097213 */ /* 0x000fc60000000000 */
[----:B------:R-:W-:Y:S02]  /*1480*/  IMAD R27, R27, UR47, R8 ;  /* 0x0000002f1b1b7c24 */ /* 0x000fe4000f8e0208 */
[----:B------:R-:W-:-:S05]  /*1490*/  IMAD.HI.U32 R8, R9, UR5, RZ ;  /* 0x0000000509087c27 */ /* 0x000fca000f8e00ff */
[----:B------:R-:W-:-:S05]  /*14a0*/  IADD3 R10, PT, PT, -R8, RZ, RZ ;  /* 0x000000ff080a7210 */ /* 0x000fca0007ffe1ff */
[----:B------:R-:W-:-:S05]  /*14b0*/  IMAD R9, R10, UR9, R9 ;  /* 0x000000090a097c24 */ /* 0x000fca000f8e0209 */
[----:B------:R-:W-:Y:S02]  /*14c0*/  ISETP.LT.U32.AND P6, PT, R9, UR9, PT ;  /* 0x0000000909007c0c */ /* 0x000fe4000bfc1070 */
[----:B------:R-:W-:-:S05]  /*14d0*/  SEL R19, R19, RZ, P3 ;  /* 0x000000ff13137207 */ /* 0x000fca0001800000 */
[----:B------:R-:W-:-:S06]  /*14e0*/  IMAD R19, R19, UR46, RZ ;  /* 0x0000002e13137c24 */ /* 0x000fcc000f8e02ff */
[----:B------:R-:W-:Y:S02]  /*14f0*/  @!P6 VIADD R9, R9, -UR9 ;  /* 0x800000090909ec36 */ /* 0x000fe40008000000 */
[----:B------:R-:W-:Y:S02]  /*1500*/  IMAD R30, R30, UR47, R19 ;  /* 0x0000002f1e1e7c24 */ /* 0x000fe4000f8e0213 */
[----:B------:R-:W0:Y:S01]  /*1510*/  LDC.64 R18, c[0x0][0x3a0] ;  /* 0x0000e800ff127b82 */ /* 0x000e220000000a00 */
[----:B------:R-:W-:Y:S02]  /*1520*/  ISETP.GE.U32.AND P5, PT, R9, UR9, PT ;  /* 0x0000000909007c0c */ /* 0x000fe4000bfa6070 */
[----:B------:R-:W-:Y:S02]  /*1530*/  LOP3.LUT R9, R34, UR50, RZ, 0x3c, !PT ;  /* 0x0000003222097c12 */ /* 0x000fe4000f8e3cff */
[----:B------:R-:W-:Y:S02]  /*1540*/  @!P6 IADD3 R8, PT, PT, R8, 0x1, RZ ;  /* 0x000000010808e810 */ /* 0x000fe40007ffe0ff */
[----:B------:R-:W-:-:S07]  /*1550*/  ISETP.GE.AND P6, PT, R9, RZ, PT ;  /* 0x000000ff0900720c */ /* 0x000fce0003fc6270 */
[----:B------:R-:W-:-:S05]  /*1560*/  @P5 VIADD R8, R8, 0x1 ;  /* 0x0000000108085836 */ /* 0x000fca0000000000 */
[----:B------:R-:W-:Y:S02]  /*1570*/  MOV R10, R8 ;  /* 0x00000008000a7202 */ /* 0x000fe40000000f00 */
[----:B------:R-:W-:-:S03]  /*1580*/  SHF.R.S64 R9, RZ, 0x1e, R4 ;  /* 0x0000001eff097819 */ /* 0x000fc60000001004 */
[----:B------:R-:W-:Y:S01]  /*1590*/  @!P6 IMAD.MOV R10, RZ, RZ, -R10 ;  /* 0x000000ffff0ae224 */ /* 0x000fe200078e0a0a */
[----:B0-----:R-:W-:Y:S02]  /*15a0*/  ISETP.NE.U32.AND P0, PT, R18, 0x1, PT ;  /* 0x000000011200780c */ /* 0x001fe40003f05070 */
[----:B------:R-:W-:Y:S02]  /*15b0*/  IADD3 R8, P5, PT, R9, UR36, RZ ;  /* 0x0000002409087c10 */ /* 0x000fe4000ffbe0ff */
[----:B------:R-:W-:Y:S02]  /*15c0*/  SEL R18, R45, R10, !P2 ;  /* 0x0000000a2d127207 */ /* 0x000fe40005000000 */
[----:B------:R-:W-:Y:S01]  /*15d0*/  LEA.HI.X.SX32 R9, R4, UR37, 0x2, P5 ;  /* 0x0000002504097c11 */ /* 0x000fe2000a8f16ff */
[----:B------:R-:W-:Y:S01]  /*15e0*/  VIADD R4, R50, 0x100 ;  /* 0x0000010032047836 */ /* 0x000fe20000000000 */
[C---:B------:R-:W-:Y:S02]  /*15f0*/  IADD3 R31, PT, PT, -R18.reuse, RZ, RZ ;  /* 0x000000ff121f7210 */ /* 0x040fe40007ffe1ff */
[----:B------:R-:W-:Y:S01]  /*1600*/  SEL R33, R18, RZ, P4 ;  /* 0x000000ff12217207 */ /* 0x000fe20002000000 */
[----:B------:R0:W5:Y:S02]  /*1610*/  LDG.E R10, desc[UR10][R8.64] ;  /* 0x0000000a080a7981 */ /* 0x000164000c1e1900 */
[----:B------:R-:W-:Y:S01]  /*1620*/  IMAD R31, R31, UR50, R34 ;  /* 0x000000321f1f7c24 */ /* 0x000fe2000f8e0222 */
[----:B------:R-:W-:-:S04]  /*1630*/  IABS R34, R4 ;  /* 0x0000000400227213 */ /* 0x000fc80000000000 */
[----:B------:R-:W-:Y:S02]  /*1640*/  MOV R18, R34 ;  /* 0x0000002200127202 */ /* 0x000fe40000000f00 */
[----:B------:R-:W-:-:S03]  /*1650*/  ISETP.NE.AND.EX P0, PT, R19, RZ, PT, P0 ;  /* 0x000000ff1300720c */ /* 0x000fc60003f05300 */
        /* <DEDUP_REMOVED lines=10> */
[----:B------:R-:W-:Y:S02]  /*1700*/  @P5 IADD3 R9, PT, PT, R9, 0x1, RZ ;  /* 0x0000000109095810 */ /* 0x000fe40007ffe0ff */
[----:B------:R-:W-:-:S03]  /*1710*/  SEL R8, R21, RZ, P0 ;  /* 0x000000ff15087207 */ /* 0x000fc60000000000 */
[----:B------:R-:W-:Y:S02]  /*1720*/  IMAD.MOV.U32 R19, RZ, RZ, R9 ;  /* 0x000000ffff137224 */ /* 0x000fe400078e0009 */
[----:B------:R-:W-:-:S03]  /*1730*/  IMAD R9, R8, UR51, R25 ;  /* 0x0000003308097c24 */ /* 0x000fc6000f8e0219 */
[----:B------:R-:W-:-:S04]  /*1740*/  @!P6 IADD3 R19, PT, PT, -R19, RZ, RZ ;  /* 0x000000ff1313e210 */ /* 0x000fc80007ffe1ff */
[----:B------:R-:W-:Y:S02]  /*1750*/  SEL R25, R46, R19, !P1 ;  /* 0x000000132e197207 */ /* 0x000fe40004800000 */
[----:B------:R-:W-:Y:S02]  /*1760*/  SEL R18, R29, RZ, P0 ;  /* 0x000000ff1d127207 */ /* 0x000fe40000000000 */
[----:B------:R-:W-:Y:S01]  /*1770*/  SEL R32, R32, RZ, P3 ;  /* 0x000000ff20207207 */ /* 0x000fe20001800000 */
[----:B------:R-:W-:Y:S01]  /*1780*/  IMAD.MOV R19, RZ, RZ, -R25 ;  /* 0x000000ffff137224 */ /* 0x000fe200078e0a19 */
[----:B------:R-:W-:Y:S01]  /*1790*/  IADD3 R8, P5, PT, R9, UR38, RZ ;  /* 0x0000002609087c10 */ /* 0x000fe2000ffbe0ff */
[----:B------:R-:W-:Y:S01]  /*17a0*/  IMAD R17, R18, UR51, R17 ;  /* 0x0000003312117c24 */ /* 0x000fe2000f8e0211 */
[----:B------:R-:W-:Y:S01]  /*17b0*/  R2UR UR12, R6 ;  /* 0x00000000060c72ca */ /* 0x000fe200000e0000 */
[----:B------:R-:W-:Y:S01]  /*17c0*/  IMAD R32, R32, UR46, RZ ;  /* 0x0000002e20207c24 */ /* 0x000fe2000f8e02ff */
[----:B------:R-:W-:Y:S01]  /*17d0*/  R2UR UR13, R7 ;  /* 0x00000000070d72ca */ /* 0x000fe200000e0000 */
[----:B------:R-:W-:Y:S01]  /*17e0*/  IMAD R37, R19, UR49, R4 ;  /* 0x0000003113257c24 */ /* 0x000fe2000f8e0204 */
[----:B------:R-:W-:Y:S01]  /*17f0*/  LEA.HI.X.SX32 R9, R9, UR39, 0x1, P5 ;  /* 0x0000002709097c11 */ /* 0x000fe2000a8f0eff */
[----:B------:R-:W-:Y:S01]  /*1800*/  IMAD R33, R33, UR47, R32 ;  /* 0x0000002f21217c24 */ /* 0x000fe2000f8e0220 */
[----:B------:R-:W-:-:S02]  /*1810*/  IADD3 R18, P5, PT, R17, UR38, RZ ;  /* 0x0000002611127c10 */ /* 0x000fc4000ffbe0ff */
[----:B------:R-:W-:Y:S01]  /*1820*/  IABS R32, R37 ;  /* 0x0000002500207213 */ /* 0x000fe20000000000 */
[----:B------:R0:W2:Y:S01]  /*1830*/  LDG.E.U8 R21, desc[UR10][R8.64] ;  /* 0x0000000a08157981 */ /* 0x0000a2000c1e1100 */
[----:B------:R-:W-:-:S03]  /*1840*/  LEA.HI.X.SX32 R19, R17, UR39, 0x1, P5 ;  /* 0x0000002711137c11 */ /* 0x000fc6000a8f0eff */
[----:B------:R-:W-:Y:S02]  /*1850*/  IMAD.HI.U32 R29, R32, UR5, RZ ;  /* 0x00000005201d7c27 */ /* 0x000fe4000f8e00ff */
[----:B------:R1:W3:Y:S03]  /*1860*/  LDG.E.U8 R17, desc[UR12][R18.64] ;  /* 0x0000000c12117981 */ /* 0x0002e6000c1e1100 */
[----:B------:R-:W-:-:S05]  /*1870*/  IADD3 R35, PT, PT, -R29, RZ, RZ ;  /* 0x000000ff1d237210 */ /* 0x000fca0007ffe1ff */
[----:B------:R-:W-:-:S05]  /*1880*/  IMAD R32, R35, UR9, R32 ;  /* 0x0000000923207c24 */ /* 0x000fca000f8e0220 */
[----:B------:R-:W-:Y:S02]  /*1890*/  ISETP.LT.U32.AND P6, PT, R32, UR9, PT ;  /* 0x0000000920007c0c */ /* 0x000fe4000bfc1070 */
[----:B0-----:R-:W-:-:S11]  /*18a0*/  LOP3.LUT R8, R37, UR50, RZ, 0x3c, !PT ;  /* 0x0000003225087c12 */ /* 0x001fd6000f8e3cff */
[----:B------:R-:W-:Y:S01]  /*18b0*/  @!P6 VIADD R32, R32, -UR9 ;  /* 0x800000092020ec36 */ /* 0x000fe20008000000 */
[----:B------:R-:W-:-:S04]  /*18c0*/  @!P6 IADD3 R29, PT, PT, R29, 0x1, RZ ;  /* 0x000000011d1de810 */ /* 0x000fc80007ffe0ff */
[----:B------:R-:W-:Y:S02]  /*18d0*/  ISETP.GE.U32.AND P5, PT, R32, UR9, PT ;  /* 0x0000000920007c0c */ /* 0x000fe4000bfa6070 */
[----:B------:R-:W-:Y:S02]  /*18e0*/  ISETP.GE.AND P6, PT, R8, RZ, PT ;  /* 0x000000ff0800720c */ /* 0x000fe40003fc6270 */
[----:B------:R-:W-:-:S09]  /*18f0*/  SHF.R.S64 R8, RZ, 0x1e, R4 ;  /* 0x0000001eff087819 */ /* 0x000fd20000001004 */
[----:B------:R-:W-:-:S05]  /*1900*/  @P5 VIADD R29, R29, 0x1 ;  /* 0x000000011d1d5836 */ /* 0x000fca0000000000 */
[----:B------:R-:W-:-:S04]  /*1910*/  @!P6 IADD3 R29, PT, PT, -R29, RZ, RZ ;  /* 0x000000ff1d1de210 */ /* 0x000fc80007ffe1ff */
[----:B-1----:R-:W-:Y:S02]  /*1920*/  SEL R19, R45, R29, !P2 ;  /* 0x0000001d2d137207 */ /* 0x002fe40005000000 */
[----:B------:R-:W-:Y:S02]  /*1930*/  IADD3 R29, PT, PT, R50, 0x120, RZ ;  /* 0x00000120321d7810 */ /* 0x000fe40007ffe0ff */
[----:B------:R-:W-:Y:S02]  /*1940*/  SEL R25, R25, RZ, P3 ;  /* 0x000000ff19197207 */ /* 0x000fe40001800000 */
[----:B------:R-:W-:Y:S02]  /*1950*/  IADD3 R8, P5, PT, R8, UR36, RZ ;  /* 0x0000002408087c10 */ /* 0x000fe4000ffbe0ff */
[----:B------:R-:W-:Y:S01]  /*1960*/  IABS R34, R29 ;  /* 0x0000001d00227213 */ /* 0x000fe20000000000 */
[----:B------:R-:W-:Y:S01]  /*1970*/  IMAD R32, R25, UR46, RZ ;  /* 0x0000002e19207c24 */ /* 0x000fe2000f8e02ff */
[----:B------:R-:W-:-:S02]  /*1980*/  LEA.HI.X.SX32 R9, R4, UR37, 0x2, P5 ;  /* 0x0000002504097c11 */ /* 0x000fc4000a8f16ff */
[----:B------:R-:W-:Y:S01]  /*1990*/  SEL R25, R22, RZ, P0 ;  /* 0x000000ff16197207 */ /* 0x000fe20000000000 */
[----:B------:R-:W-:Y:S02]  /*19a0*/  IMAD.MOV.U32 R22, RZ, RZ, R34 ;  /* 0x000000ffff167224 */ /* 0x000fe400078e0022 */
[----:B------:R0:W5:Y:S02]  /*19b0*/  LDG.E R4, desc[UR10][R8.64] ;  /* 0x0000000a08047981 */ /* 0x000164000c1e1900 */
        /* <DEDUP_REMOVED lines=27> */
[----:B------:R-:W-:Y:S01]  /*1b70*/  IMAD.MOV R18, RZ, RZ, -R19 ;  /* 0x000000ffff127224 */ /* 0x000fe200078e0a13 */
[----:B------:R-:W-:-:S05]  /*1b80*/  SEL R19, R19, RZ, P4 ;  /* 0x000000ff13137207 */ /* 0x000fca0002000000 */
[----:B------:R-:W-:Y:S02]  /*1b90*/  @P5 VIADD R8, R8, 0x1 ;  /* 0x0000000108085836 */ /* 0x000fe40000000000 */
[----:B------:R-:W-:Y:S01]  /*1ba0*/  IMAD R19, R19, UR47, R32 ;  /* 0x0000002f13137c24 */ /* 0x000fe2000f8e0220 */
[----:B------:R-:W-:-:S03]  /*1bb0*/  IADD3 R32, PT, PT, R50, 0x140, RZ ;  /* 0x0000014032207810 */ /* 0x000fc60007ffe0ff */
[----:B------:R-:W-:Y:S02]  /*1bc0*/  @!P6 IADD3 R8, PT, PT, -R8, RZ, RZ ;  /* 0x000000ff0808e210 */ /* 0x000fe40007ffe1ff */
[----:B------:R-:W-:Y:S02]  /*1bd0*/  SEL R9, R25, RZ, P3 ;  /* 0x000000ff19097207 */ /* 0x000fe40001800000 */
[----:B------:R-:W-:Y:S02]  /*1be0*/  SEL R8, R45, R8, !P2 ;  /* 0x000000082d087207 */ /* 0x000fe40005000000 */
[----:B------:R-:W-:Y:S02]  /*1bf0*/  SEL R26, R26, RZ, P0 ;  /* 0x000000ff1a1a7207 */ /* 0x000fe40000000000 */
[----:B------:R-:W-:Y:S01]  /*1c00*/  IABS R28, R32 ;  /* 0x00000020001c7213 */ /* 0x000fe20000000000 */
[----:B------:R-:W-:Y:S01]  /*1c10*/  IMAD.MOV R22, RZ, RZ, -R8 ;  /* 0x000000ffff167224 */ /* 0x000fe200078e0a08 */
[----:B------:R-:W-:Y:S01]  /*1c20*/  SEL R8, R8, RZ, P4 ;  /* 0x000000ff08087207 */ /* 0x000fe20002000000 */
[----:B------:R-:W-:-:S02]  /*1c30*/  IMAD R9, R9, UR46, RZ ;  /* 0x0000002e09097c24 */ /* 0x000fc4000f8e02ff */
[----:B------:R-:W-:Y:S02]  /*1c40*/  IMAD R26, R26, UR51, R27 ;  /* 0x000000331a1a7c24 */ /* 0x000fe4000f8e021b */
[----:B------:R-:W-:-:S04]  /*1c50*/  IMAD.HI.U32 R27, R28, UR7, RZ ;  /* 0x000000071c1b7c27 */ /* 0x000fc8000f8e00ff */
[----:B------:R-:W-:Y:S02]  /*1c60*/  IMAD R25, R8, UR47, R9 ;  /* 0x0000002f08197c24 */ /* 0x000fe4000f8e0209 */
[----:B------:R-:W-:Y:S02]  /*1c70*/  IMAD.MOV R9, RZ, RZ, -R27 ;  /* 0x000000ffff097224 */ /* 0x000fe400078e0a1b */
[----:B------:R-:W-:Y:S02]  /*1c80*/  IMAD R18, R18, UR50, R37 ;  /* 0x0000003212127c24 */ /* 0x000fe4000f8e0225 */
[----:B------:R-:W-:Y:S01]  /*1c90*/  IMAD R28, R9, UR8, R28 ;  /* 0x00000008091c7c24 */ /* 0x000fe2000f8e021c */
[----:B------:R-:W-:Y:S02]  /*1ca0*/  SEL R23, R23, RZ, P0 ;  /* 0x000000ff17177207 */ /* 0x000fe40000000000 */
        /* <DEDUP_REMOVED lines=9> */
[----:B------:R-:W-:Y:S02]  /*1d40*/  @!P6 IADD3 R28, PT, PT, R28, -UR8, RZ ;  /* 0x800000081c1cec10 */ /* 0x000fe4000fffe0ff */
[----:B------:R-:W-:Y:S02]  /*1d50*/  LEA.HI.X.SX32 R9, R24, UR39, 0x1, P5 ;  /* 0x0000002718097c11 */ /* 0x000fe4000a8f0eff */
[----:B------:R-:W-:Y:S02]  /*1d60*/  ISETP.GE.U32.AND P5, PT, R28, UR8, PT ;  /* 0x000000081c007c0c */ /* 0x000fe4000bfa6070 */
[----:B------:R-:W-:Y:S01]  /*1d70*/  LOP3.LUT R20, R32, UR49, RZ, 0x3c, !PT ;  /* 0x0000003120147c12 */ /* 0x000fe2000f8e3cff */
[----:B------:R-:W-:Y:S01]  /*1d80*/  @!P6 VIADD R27, R27, 0x1 ;  /* 0x000000011b1be836 */ /* 0x000fe20000000000 */
[----:B------:R-:W4:Y:S02]  /*1d90*/  LDG.E.U8 R28, desc[UR10][R18.64] ;  /* 0x0000000a121c7981 */ /* 0x000f24000c1e1100 */
[----:B------:R-:W-:-:S02]  /*1da0*/  ISETP.GE.AND P6, PT, R20, RZ, PT ;  /* 0x000000ff1400720c */ /* 0x000fc40003fc6270 */
[----:B------:R0:W5:Y:S05]  /*1db0*/  LDG.E.U8 R20, desc[UR12][R8.64] ;  /* 0x0000000c08147981 */ /* 0x00016a000c1e1100 */
[----:B------:R-:W-:-:S06]  /*1dc0*/  @P5 IADD3 R27, PT, PT, R27, 0x1, RZ ;  /* 0x000000011b1b5810 */ /* 0x000fcc0007ffe0ff */
[----:B------:R-:W-:-:S05]  /*1dd0*/  @!P6 IMAD.MOV R27, RZ, RZ, -R27 ;  /* 0x000000ffff1be224 */ /* 0x000fca00078e0a1b */
[----:B------:R-:W-:-:S04]  /*1de0*/  SEL R37, R46, R27, !P1 ;  /* 0x0000001b2e257207 */ /* 0x000fc80004800000 */
[----:B0-----:R-:W-:Y:S01]  /*1df0*/  IADD3 R9, PT, PT, -R37, RZ, RZ ;  /* 0x000000ff25097210 */ /* 0x001fe20007ffe1ff */
[----:B------:R-:W-:-:S04]  /*1e00*/  IMAD R22, R22, UR50, R35 ;  /* 0x0000003216167c24 */ /* 0x000fc8000f8e0223 */
[----:B------:R-:W-:Y:S02]  /*1e10*/  IMAD R40, R9, UR49, R32 ;  /* 0x0000003109287c24 */ /* 0x000fe4000f8e0220 */
[----:B------:R-:W0:Y:S01]  /*1e20*/  LDC.64 R8, c[0x0][0x3e8] ;  /* 0x0000fa00ff087b82 */ /* 0x000e220000000a00 */
[----:B------:R-:W-:Y:S02]  /*1e30*/  SEL R22, R22, RZ, P0 ;  /* 0x000000ff16167207 */ /* 0x000fe40000000000 */
[----:B------:R-:W-:-:S03]  /*1e40*/  IADD3 R24, P5, PT, R30, UR38, RZ ;  /* 0x000000261e187c10 */ /* 0x000fc6000ffbe0ff */
[----:B------:R-:W-:Y:S01]  /*1e50*/  IMAD R36, R22, UR51, R25 ;  /* 0x0000003316247c24 */ /* 0x000fe2000f8e0219 */
[----:B------:R-:W-:Y:S02]  /*1e60*/  LEA.HI.X.SX32 R25, R30, UR39, 0x1, P5 ;  /* 0x000000271e197c11 */ /* 0x000fe4000a8f0eff */
[----:B------:R-:W-:-:S04]  /*1e70*/  IADD3 R30, P5, PT, R26, UR38, RZ ;  /* 0x000000261a1e7c10 */ /* 0x000fc8000ffbe0ff */
[----:B------:R-:W-:Y:S02]  /*1e80*/  LEA.HI.X.SX32 R31, R26, UR39, 0x1, P5 ;  /* 0x000000271a1f7c11 */ /* 0x000fe4000a8f0eff */
[C---:B------:R-:W-:Y:S01]  /*1e90*/  IADD3 R18, P5, PT, R33.reuse, UR38, RZ ;  /* 0x0000002621127c10 */ /* 0x040fe2000ffbe0ff */
[----:B------:R1:W5:Y:S03]  /*1ea0*/  LDG.E.U8 R26, desc[UR10][R24.64] ;  /* 0x0000000a181a7981 */ /* 0x000366000c1e1100 */
[----:B------:R-:W-:Y:S01]  /*1eb0*/  LEA.HI.X.SX32 R19, R33, UR39, 0x1, P5 ;  /* 0x0000002721137c11 */ /* 0x000fe2000a8f0eff */
[----:B------:R-:W5:Y:S01]  /*1ec0*/  LDG.E.U8 R27, desc[UR12][R30.64] ;  /* 0x0000000c1e1b7981 */ /* 0x000f62000c1e1100 */
[----:B------:R-:W-:Y:S02]  /*1ed0*/  IADD3 R22, P5, PT, R23, UR38, RZ ;  /* 0x0000002617167c10 */ /* 0x000fe4000ffbe0ff */
[----:B0-----:R-:W-:Y:S01]  /*1ee0*/  R2UR UR4, R9 ;  /* 0x00000000090472ca */ /* 0x001fe200000e0000 */
[----:B------:R-:W-:Y:S01]  /*1ef0*/  VIADD R9, R50, 0x160 ;  /* 0x0000016032097836 */ /* 0x000fe20000000000 */
[----:B------:R-:W-:-:S02]  /*1f00*/  LEA.HI.X.SX32 R23, R23, UR39, 0x1, P5 ;  /* 0x0000002717177c11 */ /* 0x000fc4000a8f0eff */
[----:B------:R-:W-:Y:S02]  /*1f10*/  R2UR UR14, R6 ;  /* 0x00000000060e72ca */ /* 0x000fe400000e0000 */
[----:B------:R-:W-:Y:S01]  /*1f20*/  R2UR UR15, R7 ;  /* 0x00000000070f72ca */ /* 0x000fe200000e0000 */
[----:B------:R0:W5:Y:S01]  /*1f30*/  LDG.E.U8 R35, desc[UR10][R22.64] ;  /* 0x0000000a16237981 */ /* 0x000162000c1e1100 */
[----:B-1----:R-:W-:Y:S02]  /*1f40*/  IABS R24, R40 ;  /* 0x0000002800187213 */ /* 0x002fe40000000000 */
[----:B---3--:R-:W-:Y:S02]  /*1f50*/  ISETP.NE.AND P6, PT, R17, RZ, PT ;  /* 0x000000ff1100720c */ /* 0x008fe40003fc5270 */
[----:B--2---:R-:W-:Y:S02]  /*1f60*/  ISETP.NE.AND P2, PT, R21, RZ, PT ;  /* 0x000000ff1500720c */ /* 0x004fe40003f45270 */
[----:B0-----:R-:W-:Y:S01]  /*1f70*/  IABS R22, R9 ;  /* 0x0000000900167213 */ /* 0x001fe20000000000 */
[----:B------:R-:W-:-:S04]  /*1f80*/  IMAD.HI.U32 R21, R24, UR5, RZ ;  /* 0x0000000518157c27 */ /* 0x000fc8000f8e00ff */
[----:B------:R0:W2:Y:S01]  /*1f90*/  LDG.E.U8 R34, desc[UR14][R18.64] ;  /* 0x0000000e12227981 */ /* 0x0000a2000c1e1100 */
[----:B------:R-:W-:-:S05]  /*1fa0*/  IMAD.HI.U32 R17, R22, UR7, RZ ;  /* 0x0000000716117c27 */ /* 0x000fca000f8e00ff */
[----:B------:R-:W-:Y:S01]  /*1fb0*/  IADD3 R23, PT, PT, -R17, RZ, RZ ;  /* 0x000000ff11177210 */ /* 0x000fe20007ffe1ff */
[----:B0-----:R-:W-:Y:S01]  /*1fc0*/  IMAD.MOV R19, RZ, RZ, -R21 ;  /* 0x000000ffff137224 */ /* 0x001fe200078e0a15 */
[----:B------:R-:W-:-:S03]  /*1fd0*/  SHF.R.S64 R18, RZ, 0x1e, R29 ;  /* 0x0000001eff127819 */ /* 0x000fc6000000101d */
[----:B------:R-:W-:Y:S02]  /*1fe0*/  IMAD R22, R23, UR8, R22 ;  /* 0x0000000817167c24 */ /* 0x000fe4000f8e0216 */
[----:B------:R-:W-:Y:S01]  /*1ff0*/  IMAD R30, R19, UR9, R24 ;  /* 0x00000009131e7c24 */ /* 0x000fe2000f8e0218 */
[----:B------:R-:W-:Y:S02]  /*2000*/  IADD3 R18, P5, PT, R18, UR36, RZ ;  /* 0x0000002412127c10 */ /* 0x000fe4000ffbe0ff */
[----:B------:R-:W-:Y:S02]  /*2010*/  SHF.R.S64 R24, RZ, 0x1e, R32 ;  /* 0x0000001eff187819 */ /* 0x000fe40000001020 */
[----:B------:R-:W-:Y:S02]  /*2020*/  LEA.HI.X.SX32 R19, R29, UR37, 0x2, P5 ;  /* 0x000000251d137c11 */ /* 0x000fe4000a8f16ff */
[----:B------:R-:W-:Y:S02]  /*2030*/  IADD3 R24, P5, PT, R24, UR36, RZ ;  /* 0x0000002418187c10 */ /* 0x000fe4000ffbe0ff */
[----:B------:R-:W-:-:S02]  /*2040*/  P2R R44, PR, RZ, 0x40 ;  /* 0x00000040ff2c7803 */ /* 0x000fc40000000000 */
[----:B------:R-:W-:Y:S02]  /*2050*/  ISETP.LT.U32.AND P6, PT, R22, UR8, PT ;  /* 0x0000000816007c0c */ /* 0x000fe4000bfc1070 */
[----:B------:R-:W-:Y:S02]  /*2060*/  LEA.HI.X.SX32 R25, R32, UR37, 0x2, P5 ;  /* 0x0000002520197c11 */ /* 0x000fe4000a8f16ff */
[----:B------:R-:W-:-:S09]  /*2070*/  ISETP.LT.U32.AND P5, PT, R30, UR9, PT ;  /* 0x000000091e007c0c */ /* 0x000fd2000bfa1070 */
[----:B------:R-:W-:-:S04]  /*2080*/  @!P6 VIADD R22, R22, -UR8 ;  /* 0x800000081616ec36 */ /* 0x000fc80008000000 */
[----:B------:R-:W-:Y:S01]  /*2090*/  @!P5 IADD3 R30, PT, PT, R30, -UR9, RZ ;  /* 0x800000091e1edc10 */ /* 0x000fe2000fffe0ff */
[----:B------:R-:W-:Y:S01]  /*20a0*/  @!P5 VIADD R21, R21, 0x1 ;  /* 0x000000011515d836 */ /* 0x000fe20000000000 */
[----:B------:R-:W-:Y:S02]  /*20b0*/  ISETP.GE.U32.AND P5, PT, R22, UR8, PT ;  /* 0x0000000816007c0c */ /* 0x000fe4000bfa6070 */
[----:B------:R-:W-:Y:S02]  /*20c0*/  @!P6 IADD3 R17, PT, PT, R17, 0x1, RZ ;  /* 0x000000011111e810 */ /* 0x000fe40007ffe0ff */
[----:B------:R-:W-:Y:S02]  /*20d0*/  LOP3.LUT R22, R9, UR49, RZ, 0x3c, !PT ;  /* 0x0000003109167c12 */ /* 0x000fe4000f8e3cff */
[----:B------:R-:W-:Y:S02]  /*20e0*/  P2R R33, PR, RZ, 0x4 ;  /* 0x00000004ff217803 */ /* 0x000fe40000000000 */
[----:B------:R-:W-:-:S05]  /*20f0*/  ISETP.GE.U32.AND P2, PT, R30, UR9, PT ;  /* 0x000000091e007c0c */ /* 0x000fca000bf46070 */
[----:B------:R-:W-:Y:S02]  /*2100*/  @P5 IADD3 R17, PT, PT, R17, 0x1, RZ ;  /* 0x0000000111115810 */ /* 0x000fe40007ffe0ff */
[----:B------:R-:W-:Y:S02]  /*2110*/  ISETP.GE.AND P5, PT, R22, RZ, PT ;  /* 0x000000ff1600720c */ /* 0x000fe40003fa6270 */
[----:B------:R-:W-:-:S04]  /*2120*/  LOP3.LUT R29, R40, UR50, RZ, 0x3c, !PT ;  /* 0x00000032281d7c12 */ /* 0x000fc8000f8e3cff */
[----:B------:R-:W-:Y:S01]  /*2130*/  ISETP.GE.AND P6, PT, R29, RZ, PT ;  /* 0x000000ff1d00720c */ /* 0x000fe20003fc6270 */
[----:B------:R-:W-:-:S06]  /*2140*/  @P2 VIADD R21, R21, 0x1 ;  /* 0x0000000115152836 */ /* 0x000fcc0000000000 */
[----:B------:R-:W-:Y:S01]  /*2150*/  @!P5 IADD3 R17, PT, PT, -R17, RZ, RZ ;  /* 0x000000ff1111d210 */ /* 0x000fe20007ffe1ff */
[----:B------:R-:W-:Y:S02]  /*2160*/  IMAD.MOV.U32 R22, RZ, RZ, R21 ;  /* 0x000000ffff167224 */ /* 0x000fe400078e0015 */
[----:B------:R0:W3:Y:S01]  /*2170*/  LDG.E R21, desc[UR10][R18.64] ;  /* 0x0000000a12157981 */ /* 0x0000e2000c1e1900 */
[----:B------:R-:W-:Y:S02]  /*2180*/  SEL R29, R46, R17, !P1 ;  /* 0x000000112e1d7207 */ /* 0x000fe40004800000 */
[----:B------:R-:W-:Y:S02]  /*2190*/  ISETP.NE.AND P2, PT, RZ, UR50, PT ;  /* 0x00000032ff007c0c */ /* 0x000fe4000bf45270 */
[----:B------:R-:W-:Y:S02]  /*21a0*/  @!P6 IADD3 R22, PT, PT, -R22, RZ, RZ ;  /* 0x000000ff1616e210 */ /* 0x000fe40007ffe1ff */
[----:B0-----:R-:W-:-:S02]  /*21b0*/  IADD3 R18, PT, PT, -R29, RZ, RZ ;  /* 0x000000ff1d127210 */ /* 0x001fc40007ffe1ff */
[----:B------:R-:W-:-:S03]  /*21c0*/  SEL R22, R45, R22, !P2 ;  /* 0x000000162d167207 */ /* 0x000fc60005000000 */
[----:B------:R-:W-:Y:S01]  /*21d0*/  IMAD R17, R18, UR49, R9 ;  /* 0x0000003112117c24 */ /* 0x000fe2000f8e0209 */
[----:B------:R-:W-:Y:S01]  /*21e0*/  SEL R37, R37, RZ, P3 ;  /* 0x000000ff25257207 */ /* 0x000fe20001800000 */
[----:B------:R-:W-:-:S03]  /*21f0*/  IMAD.MOV R23, RZ, RZ, -R22 ;  /* 0x000000ffff177224 */ /* 0x000fc600078e0a16 */
[----:B------:R-:W-:Y:S01]  /*2200*/  IABS R19, R17 ;  /* 0x0000001100137213 */ /* 0x000fe20000000000 */
[----:B------:R-:W-:Y:S01]  /*2210*/  IMAD R37, R37, UR46, RZ ;  /* 0x0000002e25257c24 */ /* 0x000fe2000f8e02ff */
[----:B------:R-:W-:-:S03]  /*2220*/  SEL R22, R22, RZ, P4 ;  /* 0x000000ff16167207 */ /* 0x000fc60002000000 */
[----:B------:R-:W-:-:S04]  /*2230*/  IMAD.HI.U32 R18, R19, UR5, RZ ;  /* 0x0000000513127c27 */ /* 0x000fc8000f8e00ff */
[----:B------:R-:W-:Y:S02]  /*2240*/  IMAD R37, R22, UR47, R37 ;  /* 0x0000002f16257c24 */ /* 0x000fe4000f8e0225 */
[----:B------:R-:W-:Y:S01]  /*2250*/  IMAD.MOV R22, RZ, RZ, -R18 ;  /* 0x000000ffff167224 */ /* 0x000fe200078e0a12 */
[----:B------:R-:W-:-:S03]  /*2260*/  IADD3 R38, P5, PT, R36, UR38, RZ ;  /* 0x0000002624267c10 */ /* 0x000fc6000ffbe0ff */
[----:B------:R-:W-:Y:S01]  /*2270*/  IMAD R19, R22, UR9, R19 ;  /* 0x0000000916137c24 */ /* 0x000fe2000f8e0213 */
[----:B------:R-:W-:-:S04]  /*2280*/  LEA.HI.X.SX32 R39, R36, UR39, 0x1, P5 ;  /* 0x0000002724277c11 */ /* 0x000fc8000a8f0eff */
[----:B------:R-:W-:Y:S01]  /*2290*/  ISETP.LT.U32.AND P5, PT, R19, UR9, PT ;  /* 0x0000000913007c0c */ /* 0x000fe2000bfa1070 */
[----:B------:R-:W-:Y:S01]  /*22a0*/  IMAD R40, R23, UR50, R40 ;  /* 0x0000003217287c24 */ /* 0x000fe2000f8e0228 */
[----:B------:R-:W-:Y:S01]  /*22b0*/  SHF.R.S64 R22, RZ, 0x1e, R9 ;  /* 0x0000001eff167819 */ /* 0x000fe20000001009 */
        /* <DEDUP_REMOVED lines=9> */
[----:B------:R-:W-:Y:S01]  /*2350*/  IADD3 R22, P6, PT, R22, UR36, RZ ;  /* 0x0000002416167c10 */ /* 0x000fe2000ffde0ff */
[----:B------:R-:W-:-:S03]  /*2360*/  IMAD.MOV.U32 R30, RZ, RZ, R18 ;  /* 0x000000ffff1e7224 */ /* 0x000fc600078e0012 */
[----:B------:R-:W-:Y:S02]  /*2370*/  LEA.HI.X.SX32 R23, R9, UR37, 0x2, P6 ;  /* 0x0000002509177c11 */ /* 0x000fe4000b0f16ff */
[----:B------:R0:W3:Y:S05]  /*2380*/  LDG.E R9, desc[UR10][R24.64] ;  /* 0x0000000a18097981 */ /* 0x0000ea000c1e1900 */
[----:B------:R-:W-:Y:S02]  /*2390*/  @!P5 IADD3 R30, PT, PT, -R30, RZ, RZ ;  /* 0x000000ff1e1ed210 */ /* 0x000fe40007ffe1ff */
[----:B------:R-:W-:Y:S02]  /*23a0*/  IADD3 R18, P5, PT, R37, UR38, RZ ;  /* 0x0000002625127c10 */ /* 0x000fe4000ffbe0ff */
[----:B0-----:R-:W-:-:S02]  /*23b0*/  IADD3 R24, PT, PT, R50, 0x180, RZ ;  /* 0x0000018032187810 */ /* 0x001fc40007ffe0ff */
[----:B------:R-:W-:Y:S02]  /*23c0*/  LEA.HI.X.SX32 R19, R37, UR39, 0x1, P5 ;  /* 0x0000002725137c11 */ /* 0x000fe4000a8f0eff */
[----:B------:R-:W-:Y:S02]  /*23d0*/  SEL R30, R45, R30, !P2 ;  /* 0x0000001e2d1e7207 */ /* 0x000fe40005000000 */
[----:B------:R-:W-:Y:S01]  /*23e0*/  IABS R25, R24 ;  /* 0x0000001800197213 */ /* 0x000fe20000000000 */
[----:B------:R0:W3:Y:S02]  /*23f0*/  LDG.E.U8 R37, desc[UR10][R18.64] ;  /* 0x0000000a12257981 */ /* 0x0000e4000c1e1100 */
[----:B------:R-:W-:-:S04]  /*2400*/  IMAD.MOV R32, RZ, RZ, -R30 ;  /* 0x000000ffff207224 */ /* 0x000fc800078e0a1e */
[----:B------:R-:W-:Y:S02]  /*2410*/  IMAD R17, R32, UR50, R17 ;  /* 0x0000003220117c24 */ /* 0x000fe4000f8e0211 */
        /* <DEDUP_REMOVED lines=14> */
[----:B------:R-:W-:Y:S01]  /*2500*/  IMAD R29, R29, UR46, RZ ;  /* 0x0000002e1d1d7c24 */ /* 0x000fe2000f8e02ff */
        /* <DEDUP_REMOVED lines=35> */
[----:B------:R0:W3:Y:S03]  /*2740*/  LDG.E R18, desc[UR10][R18.64] ;  /* 0x0000000a12127981 */ /* 0x0000e6000c1e1900 */
        /* <DEDUP_REMOVED lines=39> */
[----:B------:R-:W-:Y:S02]  /*29c0*/  IADD3 R24, P5, PT, R24, UR36, RZ ;  /* 0x0000002418187c10 */ /* 0x000fe4000ffbe0ff */
[----:B----4-:R-:W-:Y:S01]  /*29d0*/  ISETP.NE.AND P6, PT, R28, RZ, PT ;  /* 0x000000ff1c00720c */ /* 0x010fe20003fc5270 */
[----:B------:R-:W-:-:S02]  /*29e0*/  IMAD R23, R22, UR51, R19 ;  /* 0x0000003316177c24 */ /* 0x000fc4000f8e0213 */
[----:B------:R-:W-:Y:S01]  /*29f0*/  VIADD R28, R50, 0x1c0 ;  /* 0x000001c0321c7836 */ /* 0x000fe20000000000 */
[----:B------:R-:W-:Y:S02]  /*2a00*/  LEA.HI.X.SX32 R25, R25, UR37, 0x2, P5 ;  /* 0x0000002519197c11 */ /* 0x000fe4000a8f16ff */
[C---:B------:R-:W-:Y:S02]  /*2a10*/  IADD3 R22, P5, PT, R23.reuse, UR38, RZ ;  /* 0x0000002617167c10 */ /* 0x040fe4000ffbe0ff */
[----:B------:R-:W-:Y:S01]  /*2a20*/  IABS R29, R28 ;  /* 0x0000001c001d7213 */ /* 0x000fe20000000000 */
[----:B------:R0:W4:Y:S01]  /*2a30*/  LDG.E R19, desc[UR10][R24.64] ;  /* 0x0000000a18137981 */ /* 0x000122000c1e1900 */
[----:B------:R-:W-:Y:S02]  /*2a40*/  LEA.HI.X.SX32 R23, R23, UR39, 0x1, P5 ;  /* 0x0000002717177c11 */ /* 0x000fe4000a8f0eff */
[----:B-----5:R-:W-:Y:S01]  /*2a50*/  ISETP.NE.AND P5, PT, R20, RZ, PT ;  /* 0x000000ff1400720c */ /* 0x020fe20003fa5270 */
[----:B------:R-:W-:-:S02]  /*2a60*/  IMAD.HI.U32 R20, R29, UR7, RZ ;  /* 0x000000071d147c27 */ /* 0x000fc4000f8e00ff */
        /* <DEDUP_REMOVED lines=40> */
[----:B------:R-:W-:Y:S01]  /*2cf0*/  P2R R43, PR, RZ, 0x40 ;  /* 0x00000040ff2b7803 */ /* 0x000fe20000000000 */
[----:B------:R0:W4:Y:S01]  /*2d00*/  LDG.E R20, desc[UR10][R22.64] ;  /* 0x0000000a16147981 */ /* 0x000122000c1e1900 */
[----:B------:R-:W-:Y:S02]  /*2d10*/  LEA.HI.X.SX32 R29, R24, UR39, 0x1, P5 ;  /* 0x00000027181d7c11 */ /* 0x000fe4000a8f0eff */
[----:B------:R-:W-:Y:S02]  /*2d20*/  IADD3 R24, PT, PT, R50, 0x1e0, RZ ;  /* 0x000001e032187810 */ /* 0x000fe40007ffe0ff */
[----:B------:R-:W-:Y:S01]  /*2d30*/  ISETP.NE.AND P6, PT, R26, RZ, PT ;  /* 0x000000ff1a00720c */ /* 0x000fe20003fc5270 */
[----:B------:R-:W-:Y:S01]  /*2d40*/  VIADD R39, R50, 0x200 ;  /* 0x0000020032277836 */ /* 0x000fe20000000000 */
[----:B------:R-:W-:Y:S01]  /*2d50*/  IABS R26, R24 ;  /* 0x00000018001a7213 */ /* 0x000fe20000000000 */
[----:B------:R1:W5:Y:S01]  /*2d60*/  LDG.E.U8 R28, desc[UR10][R28.64] ;  /* 0x0000000a1c1c7981 */ /* 0x000362000c1e1100 */
[----:B------:R-:W-:-:S03]  /*2d70*/  ISETP.NE.AND P5, PT, R27, RZ, PT ;  /* 0x000000ff1b00720c */ /* 0x000fc60003fa5270 */
[----:B------:R-:W-:-:S04]  /*2d80*/  IMAD.HI.U32 R25, R26, UR7, RZ ;  /* 0x000000071a197c27 */ /* 0x000fc8000f8e00ff */
        /* <DEDUP_REMOVED lines=30> */
[----:B------:R-:W-:Y:S02]  /*2f70*/  SEL R22, R22, RZ, P4 ;  /* 0x000000ff16167207 */ /* 0x000fe40002000000 */
[----:B------:R-:W-:Y:S01]  /*2f80*/  SHF.R.S64 R26, RZ, 0x1e, R24 ;  /* 0x0000001eff1a7819 */ /* 0x000fe20000001018 */
[----:B------:R-:W-:Y:S01]  /*2f90*/  IMAD R25, R25, UR50, R30 ;  /* 0x0000003219197c24 */ /* 0x000fe2000f8e021e */
[----:B------:R-:W-:Y:S02]  /*2fa0*/  P2R R41, PR, RZ, 0x40 ;  /* 0x00000040ff297803 */ /* 0x000fe40000000000 */
[----:B--2---:R-:W-:Y:S01]  /*2fb0*/  ISETP.NE.AND P6, PT, R34, RZ, PT ;  /* 0x000000ff2200720c */ /* 0x004fe20003fc5270 */
[----:B------:R-:W-:Y:S01]  /*2fc0*/  IMAD R22, R22, UR47, R27 ;  /* 0x0000002f16167c24 */ /* 0x000fe2000f8e021b */
[----:B------:R-:W-:-:S02]  /*2fd0*/  SEL R25, R25, RZ, P0 ;  /* 0x000000ff19197207 */ /* 0x000fc40000000000 */
[----:B------:R-:W-:Y:S02]  /*2fe0*/  IADD3 R26, P5, PT, R26, UR36, RZ ;  /* 0x000000241a1a7c10 */ /* 0x000fe4000ffbe0ff */
[----:B------:R-:W-:Y:S01]  /*2ff0*/  IABS R34, R39 ;  /* 0x0000002700227213 */ /* 0x000fe20000000000 */
[----:B------:R-:W-:Y:S01]  /*3000*/  IMAD R25, R25, UR51, R22 ;  /* 0x0000003319197c24 */ /* 0x000fe2000f8e0216 */
[----:B------:R-:W-:-:S03]  /*3010*/  LEA.HI.X.SX32 R27, R24, UR37, 0x2, P5 ;  /* 0x00000025181b7c11 */ /* 0x000fc6000a8f16ff */
[----:B-1----:R-:W-:Y:S01]  /*3020*/  IMAD.HI.U32 R29, R34, UR7, RZ ;  /* 0x00000007221d7c27 */ /* 0x002fe2000f8e00ff */
[C---:B------:R-:W-:Y:S01]  /*3030*/  IADD3 R24, P5, PT, R25.reuse, UR38, RZ ;  /* 0x0000002619187c10 */ /* 0x040fe2000ffbe0ff */
[----:B------:R0:W2:Y:S03]  /*3040*/  LDG.E R22, desc[UR10][R26.64] ;  /* 0x0000000a1a167981 */ /* 0x0000a6000c1e1900 */
        /* <DEDUP_REMOVED lines=44> */
[----:B---3--:R-:W-:Y:S01]  /*3310*/  ISETP.NE.AND P5, PT, R38, RZ, PT ;  /* 0x000000ff2600720c */ /* 0x008fe20003fa5270 */
[----:B------:R-:W-:Y:S02]  /*3320*/  IMAD R25, R26, UR8, R25 ;  /* 0x000000081a197c24 */ /* 0x000fe4000f8e0219 */
[----:B------:R0:W3:Y:S02]  /*3330*/  LDG.E R34, desc[UR10][R34.64] ;  /* 0x0000000a22227981 */ /* 0x0000e4000c1e1900 */
        /* <DEDUP_REMOVED lines=30> */
[----:B------:R-:W-:Y:S01]  /*3520*/  IADD3 R47, PT, PT, R50, 0x220, RZ ;  /* 0x00000220322f7810 */ /* 0x000fe20007ffe0ff */
[----:B------:R-:W-:-:S03]  /*3530*/  IMAD R24, R25, UR47, R24 ;  /* 0x0000002f19187c24 */ /* 0x000fc6000f8e0218 */
[----:B------:R-:W-:Y:S02]  /*3540*/  SEL R25, R26, RZ, P0 ;  /* 0x000000ff1a197207 */ /* 0x000fe40000000000 */
[----:B------:R-:W-:Y:S02]  /*3550*/  IABS R26, R47 ;  /* 0x0000002f001a7213 */ /* 0x000fe40000000000 */
[----:B------:R-:W-:-:S03]  /*3560*/  ISETP.NE.AND P5, PT, R36, RZ, PT ;  /* 0x000000ff2400720c */ /* 0x000fc60003fa5270 */
[----:B------:R-:W-:Y:S01]  /*3570*/  IMAD.HI.U32 R49, R26, UR7, RZ ;  /* 0x000000071a317c27 */ /* 0x000fe2000f8e00ff */
[----:B------:R-:W-:-:S03]  /*3580*/  P2R R48, PR, RZ, 0x40 ;  /* 0x00000040ff307803 */ /* 0x000fc60000000000 */
[----:B------:R-:W-:Y:S01]  /*3590*/  IMAD.MOV R27, RZ, RZ, -R49 ;  /* 0x000000ffff1b7224 */ /* 0x000fe200078e0a31 */
[----:B------:R-:W-:Y:S02]  /*35a0*/  ISETP.NE.AND P6, PT, R37, RZ, PT ;  /* 0x000000ff2500720c */ /* 0x000fe40003fc5270 */
[----:B------:R-:W-:Y:S01]  /*35b0*/  P2R R37, PR, RZ, 0x20 ;  /* 0x00000020ff257803 */ /* 0x000fe20000000000 */
[----:B------:R-:W-:Y:S01]  /*35c0*/  IMAD R26, R27, UR8, R26 ;  /* 0x000000081b1a7c24 */ /* 0x000fe2000f8e021a */
[----:B------:R-:W-:-:S04]  /*35d0*/  ISETP.NE.AND P5, PT, R32, RZ, PT ;  /* 0x000000ff2000720c */ /* 0x000fc80003fa5270 */
[----:B------:R-:W-:Y:S02]  /*35e0*/  P2R R38, PR, RZ, 0x20 ;  /* 0x00000020ff267803 */ /* 0x000fe40000000000 */
[----:B------:R-:W-:Y:S01]  /*35f0*/  ISETP.LT.U32.AND P5, PT, R26, UR8, PT ;  /* 0x000000081a007c0c */ /* 0x000fe2000bfa1070 */
[----:B------:R-:W-:-:S12]  /*3600*/  IMAD R25, R25, UR51, R24 ;  /* 0x0000003319197c24 */ /* 0x000fd8000f8e0218 */
[----:B------:R-:W-:Y:S01]  /*3610*/  @!P5 IADD3 R49, PT, PT, R49, 0x1, RZ ;  /* 0x000000013131d810 */ /* 0x000fe20007ffe0ff */
[----:B------:R-:W-:Y:S01]  /*3620*/  @!P5 VIADD R26, R26, -UR8 ;  /* 0x800000081a1adc36 */ /* 0x000fe20008000000 */
[----:B------:R-:W-:-:S04]  /*3630*/  IADD3 R24, P5, PT, R25, UR38, RZ ;  /* 0x0000002619187c10 */ /* 0x000fc8000ffbe0ff */
[----:B------:R-:W-:Y:S02]  /*3640*/  LEA.HI.X.SX32 R25, R25, UR39, 0x1, P5 ;  /* 0x0000002719197c11 */ /* 0x000fe4000a8f0eff */
[----:B------:R-:W-:Y:S02]  /*3650*/  ISETP.GE.U32.AND P5, PT, R26, UR8, PT ;  /* 0x000000081a007c0c */ /* 0x000fe4000bfa6070 */
[----:B------:R-:W-:Y:S01]  /*3660*/  SHF.R.S64 R26, RZ, 0x1e, R50 ;  /* 0x0000001eff1a7819 */ /* 0x000fe20000001032 */
[----:B------:R0:W2:Y:S01]  /*3670*/  LDG.E.U8 R32, desc[UR10][R24.64] ;  /* 0x0000000a18207981 */ /* 0x0000a2000c1e1100 */
        /* <DEDUP_REMOVED lines=21> */
[----:B-1----:R-:W-:-:S05]  /*37d0*/  IADD3 R26, PT, PT, -R24, RZ, RZ ;  /* 0x000000ff181a7210 */ /* 0x002fca0007ffe1ff */
[----:B------:R-:W-:-:S05]  /*37e0*/  IMAD R25, R26, UR49, R47 ;  /* 0x000000311a197c24 */ /* 0x000fca000f8e022f */
[----:B------:R-:W-:Y:S01]  /*37f0*/  IABS R27, R25 ;  /* 0x00000019001b7213 */ /* 0x000fe20000000000 */
[----:B------:R-:W-:Y:S01]  /*3800*/  @!P5 IMAD.MOV R51, RZ, RZ, -R51 ;  /* 0x000000ffff33d224 */ /* 0x000fe200078e0a33 */
[----:B------:R-:W-:-:S03]  /*3810*/  ISETP.NE.AND P5, PT, R48, RZ, PT ;  /* 0x000000ff3000720c */ /* 0x000fc60003fa5270 */
[----:B------:R-:W-:-:S04]  /*3820*/  IMAD.HI.U32 R26, R27, UR5, RZ ;  /* 0x000000051b1a7c27 */ /* 0x000fc8000f8e00ff */
[----:B------:R-:W-:-:S04]  /*3830*/  IMAD.MOV R48, RZ, RZ, -R26 ;  /* 0x000000ffff307224 */ /* 0x000fc800078e0a1a */
[----:B------:R-:W-:Y:S01]  /*3840*/  IMAD R27, R48, UR9, R27 ;  /* 0x00000009301b7c24 */ /* 0x000fe2000f8e021b */
[----:B------:R-:W-:-:S04]  /*3850*/  SEL R46, R46, R51, !P1 ;  /* 0x000000332e2e7207 */ /* 0x000fc80004800000 */
        /* <DEDUP_REMOVED lines=9> */
[----:B------:R-:W-:-:S05]  /*38f0*/  ISETP.NE.AND P6, PT, R41, RZ, PT ;  /* 0x000000ff2900720c */ /* 0x000fca0003fc5270 */
[----:B------:R-:W-:Y:S01]  /*3900*/  @!P1 IMAD.MOV R26, RZ, RZ, -R26 ;  /* 0x000000ffff1a9224 */ /* 0x000fe200078e0a1a */
[----:B------:R-:W-:-:S04]  /*3910*/  P2R R41, PR, RZ, 0x40 ;  /* 0x00000040ff297803 */ /* 0x000fc80000000000 */
[----:B------:R-:W-:Y:S02]  /*3920*/  SEL R26, R45, R26, !P2 ;  /* 0x0000001a2d1a7207 */ /* 0x000fe40005000000 */
[----:B------:R-:W-:Y:S02]  /*3930*/  ISETP.NE.AND P6, PT, R42, RZ, PT ;  /* 0x000000ff2a00720c */ /* 0x000fe40003fc5270 */
[----:B------:R-:W-:Y:S02]  /*3940*/  IADD3 R48, PT, PT, -R26, RZ, RZ ;  /* 0x000000ff1a307210 */ /* 0x000fe40007ffe1ff */
[----:B------:R-:W-:Y:S02]  /*3950*/  SEL R24, R24, RZ, P3 ;  /* 0x000000ff18187207 */ /* 0x000fe40001800000 */
[----:B------:R-:W-:Y:S01]  /*3960*/  P2R R42, PR, RZ, 0x40 ;  /* 0x00000040ff2a7803 */ /* 0x000fe20000000000 */
[----:B------:R-:W-:Y:S01]  /*3970*/  IMAD R25, R48, UR50, R25 ;  /* 0x0000003230197c24 */ /* 0x000fe2000f8e0219 */
[----:B------:R-:W-:Y:S01]  /*3980*/  ISETP.NE.AND P6, PT, R43, RZ, PT ;  /* 0x000000ff2b00720c */ /* 0x000fe20003fc5270 */
[----:B------:R-:W-:Y:S01]  /*3990*/  IMAD R27, R24, UR46, RZ ;  /* 0x0000002e181b7c24 */ /* 0x000fe2000f8e02ff */
[----:B------:R-:W-:-:S02]  /*39a0*/  SEL R26, R26, RZ, P4 ;  /* 0x000000ff1a1a7207 */ /* 0x000fc40002000000 */
[----:B------:R-:W-:Y:S02]  /*39b0*/  P2R R43, PR, RZ, 0x40 ;  /* 0x00000040ff2b7803 */ /* 0x000fe40000000000 */
[----:B------:R-:W-:Y:S01]  /*39c0*/  ISETP.NE.AND P6, PT, R44, RZ, PT ;  /* 0x000000ff2c00720c */ /* 0x000fe20003fc5270 */
[----:B------:R-:W-:Y:S01]  /*39d0*/  IMAD R26, R26, UR47, R27 ;  /* 0x0000002f1a1a7c24 */ /* 0x000fe2000f8e021b */
[----:B------:R-:W-:Y:S02]  /*39e0*/  SEL R25, R25, RZ, P0 ;  /* 0x000000ff19197207 */ /* 0x000fe40000000000 */
        /* <DEDUP_REMOVED lines=32> */
[----:B-----5:R-:W-:Y:S02]  /*3bf0*/  ISETP.NE.AND P1, PT, R28, RZ, PT ;  /* 0x000000ff1c00720c */ /* 0x020fe40003f25270 */
[----:B------:R-:W-:-:S04]  /*3c00*/  IADD3 R28, P2, PT, R29, UR38, RZ ;  /* 0x000000261d1c7c10 */ /* 0x000fc8000ff5e0ff */
[----:B------:R-:W-:Y:S02]  /*3c10*/  LEA.HI.X.SX32 R29, R29, UR39, 0x1, P2 ;  /* 0x000000271d1d7c11 */ /* 0x000fe400090f0eff */
[----:B----4-:R-:W-:Y:S02]  /*3c20*/  ISETP.NE.AND P2, PT, R30, RZ, PT ;  /* 0x000000ff1e00720c */ /* 0x010fe40003f45270 */
[----:B------:R-:W-:Y:S02]  /*3c30*/  IADD3 R30, P3, PT, R33, UR38, RZ ;  /* 0x00000026211e7c10 */ /* 0x000fe4000ff7e0ff */
[----:B------:R-:W-:Y:S02]  /*3c40*/  R2UR UR6, R6 ;  /* 0x00000000060672ca */ /* 0x000fe400000e0000 */
[----:B------:R-:W-:Y:S02]  /*3c50*/  R2UR UR7, R7 ;  /* 0x00000000070772ca */ /* 0x000fe400000e0000 */
[----:B------:R-:W-:-:S02]  /*3c60*/  ISETP.NE.AND P0, PT, R31, RZ, PT ;  /* 0x000000ff1f00720c */ /* 0x000fc40003f05270 */
[----:B------:R-:W-:Y:S02]  /*3c70*/  LEA.HI.X.SX32 R31, R33, UR39, 0x1, P3 ;  /* 0x00000027211f7c11 */ /* 0x000fe400098f0eff */
[----:B--2---:R-:W-:Y:S02]  /*3c80*/  ISETP.NE.AND P3, PT, R32, RZ, PT ;  /* 0x000000ff2000720c */ /* 0x004fe40003f65270 */
[----:B------:R-:W-:-:S04]  /*3c90*/  IADD3 R32, P4, PT, R45, UR38, RZ ;  /* 0x000000262d207c10 */ /* 0x000fc8000ff9e0ff */
[----:B------:R-:W-:Y:S01]  /*3ca0*/  LEA.HI.X.SX32 R33, R45, UR39, 0x1, P4 ;  /* 0x000000272d217c11 */ /* 0x000fe2000a0f0eff */
[----:B------:R-:W2:Y:S04]  /*3cb0*/  LDG.E.U8 R29, desc[UR6][R28.64] ;  /* 0x000000061c1d7981 */ /* 0x000ea8000c1e1100 */
[----:B------:R-:W4:Y:S04]  /*3cc0*/  LDG.E.U8 R32, desc[UR6][R32.64] ;  /* 0x0000000620207981 */ /* 0x000f28000c1e1100 */
[----:B------:R0:W5:Y:S04]  /*3cd0*/  LDG.E R25, desc[UR6][R24.64] ;  /* 0x0000000618197981 */ /* 0x000168000c1e1900 */
[----:B------:R-:W5:Y:S04]  /*3ce0*/  LDG.E.U8 R31, desc[UR6][R30.64] ;  /* 0x000000061e1f7981 */ /* 0x000f68000c1e1100 */
        /* <DEDUP_REMOVED lines=16> */
[-C--:B------:R-:W-:Y:S02]  /*3df0*/  FSEL R41, R41, R8.reuse, P6 ;  /* 0x0000000829297208 */ /* 0x080fe40003000000 */
[----:B------:R-:W-:Y:S02]  /*3e00*/  ISETP.NE.AND P6, PT, R40, RZ, PT ;  /* 0x000000ff2800720c */ /* 0x000fe40003fc5270 */
[----:B------:R-:W-:Y:S01]  /*3e10*/  FSEL R40, R11, R8, P4 ;  /* 0x000000080b287208 */ /* 0x000fe20002000000 */
[----:B------:R-:W-:Y:S01]  /*3e20*/  FMUL R11, R10, UR4 ;  /* 0x000000040a0b7c20 */ /* 0x000fe20008400000 */
[----:B------:R-:W-:-:S04]  /*3e30*/  ISETP.NE.AND P4, PT, R36, RZ, PT ;  /* 0x000000ff2400720c */ /* 0x000fc80003f85270 */
[----:B------:R-:W-:Y:S02]  /*3e40*/  FSEL R36, R11, R8, P5 ;  /* 0x000000080b247208 */ /* 0x000fe40002800000 */
[----:B------:R-:W-:Y:S01]  /*3e50*/  ISETP.NE.AND P5, PT, R37, RZ, PT ;  /* 0x000000ff2500720c */ /* 0x000fe20003fa5270 */
[----:B------:R-:W-:Y:S01]  /*3e60*/  FMUL R37, R4, UR4 ;  /* 0x0000000404257c20 */ /* 0x000fe20008400000 */
[----:B---3--:R-:W-:-:S04]  /*3e70*/  FMUL R39, R39, UR4 ;  /* 0x0000000427277c20 */ /* 0x008fc80008400000 */
        /* <DEDUP_REMOVED lines=14> */
[-C--:B0-----:R-:W-:Y:S02]  /*3f60*/  FSEL R24, R21, R8.reuse, P3 ;  /* 0x0000000815187208 */ /* 0x081fe40001800000 */
[----:B------:R-:W-:Y:S01]  /*3f70*/  FMNMX R11, R4, R37, !PT ;  /* 0x00000025040b7209 */ /* 0x000fe20007800000 */
[----:B------:R-:W-:Y:S01]  /*3f80*/  FMUL R17, R17, UR4 ;  /* 0x0000000411117c20 */ /* 0x000fe20008400000 */
[----:B-1----:R-:W-:-:S02]  /*3f90*/  FSEL R26, R9, R8, P4 ;  /* 0x00000008091a7208 */ /* 0x002fc40002000000 */
        /* <DEDUP_REMOVED lines=15> */
[----:B------:R-:W-:-:S04]  /*4090*/  FMNMX R13, R13, R44, !PT ;  /* 0x0000002c0d0d7209 */ /* 0x000fc80007800000 */
[----:B------:R-:W-:Y:S02]  /*40a0*/  FMNMX R13, R13, R34, !PT ;  /* 0x000000220d0d7209 */ /* 0x000fe40007800000 */
[----:B--2---:R-:W-:Y:S02]  /*40b0*/  ISETP.NE.AND P0, PT, R29, RZ, PT ;  /* 0x000000ff1d00720c */ /* 0x004fe40003f05270 */
[----:B----4-:R-:W-:Y:S02]  /*40c0*/  ISETP.NE.AND P3, PT, R32, RZ, PT ;  /* 0x000000ff2000720c */ /* 0x010fe40003f65270 */
        /* <DEDUP_REMOVED lines=54> */
[----:B------:R-:W-:Y:S01]  /*4430*/  SHF.L.U32 R4, R4, 0x17, RZ ;  /* 0x0000001704047819 */ /* 0x000fe200000006ff */
        /* <DEDUP_REMOVED lines=9> */
[----:B------:R-:W-:Y:S01]  /*44d0*/  FADD R30, R26, -12583039 ;  /* 0xcb40007f1a1e7421 */ /* 0x000fe20000000000 */
[-C--:B------:R-:W-:Y:S01]  /*44e0*/  FFMA.SAT R32, R31, R12.reuse, 0.5 ;  /* 0x3f0000001f207423 */ /* 0x080fe2000000200c */
[-C--:B------:R-:W-:Y:S01]  /*44f0*/  FFMA.RM R10, R10, R11.reuse, 12582913 ;  /* 0x4b4000010a0a7423 */ /* 0x080fe2000000400b */
[----:B------:R-:W-:Y:S01]  /*4500*/  FFMA R14, R43, 1.4426950216293334961, -R14 ;  /* 0x3fb8aa3b2b0e7823 */ /* 0x000fe2000000080e */
[----:B------:R-:W-:Y:S01]  /*4510*/  FFMA R30, R37, 1.4426950216293334961, -R30 ;  /* 0x3fb8aa3b251e7823 */ /* 0x000fe2000000081e */
[----:B------:R-:W1:Y:S01]  /*4520*/  MUFU.EX2 R39, R39 ;  /* 0x0000002700277308 */ /* 0x000e620000000800 */
[----:B------:R-:W-:Y:S01]  /*4530*/  FADD R18, R10, -12583039 ;  /* 0xcb40007f0a127421 */ /* 0x000fe20000000000 */
[----:B------:R-:W-:Y:S01]  /*4540*/  FFMA R43, R43, 1.925963033500011079e-08, R14 ;  /* 0x32a570602b2b7823 */ /* 0x000fe2000000000e */
[-C--:B------:R-:W-:Y:S01]  /*4550*/  FFMA.SAT R14, R41, R12.reuse, 0.5 ;  /* 0x3f000000290e7423 */ /* 0x080fe2000000200c */
[----:B------:R-:W-:Y:S01]  /*4560*/  FFMA R37, R37, 1.925963033500011079e-08, R30 ;  /* 0x32a5706025257823 */ /* 0x000fe2000000001e */
[----:B------:R-:W-:Y:S01]  /*4570*/  FFMA R18, R17, 1.4426950216293334961, -R18 ;  /* 0x3fb8aa3b11127823 */ /* 0x000fe20000000812 */
[----:B------:R-:W-:Y:S01]  /*4580*/  FFMA.SAT R30, R33, R12, 0.5 ;  /* 0x3f000000211e7423 */ /* 0x000fe2000000200c */
[-C--:B------:R-:W-:Y:S01]  /*4590*/  FFMA.RM R14, R14, R11.reuse, 12582913 ;  /* 0x4b4000010e0e7423 */ /* 0x080fe2000000400b */
[----:B------:R-:W-:Y:S01]  /*45a0*/  FFMA.RM R32, R32, R11, 12582913 ;  /* 0x4b40000120207423 */ /* 0x000fe2000000400b */
[----:B------:R-:W-:Y:S01]  /*45b0*/  FFMA R24, R17, 1.925963033500011079e-08, R18 ;  /* 0x32a5706011187823 */ /* 0x000fe20000000012 */
[----:B0-----:R-:W-:Y:S01]  /*45c0*/  FMUL R17, R4, R47 ;  /* 0x0000002f04117220 */ /* 0x001fe20000400000 */
[----:B------:R-:W-:Y:S01]  /*45d0*/  FADD R18, R14, -12583039 ;  /* 0xcb40007f0e127421 */ /* 0x000fe20000000000 */
[----:B------:R-:W-:-:S02]  /*45e0*/  IMAD.SHL.U32 R4, R16, 0x800000, RZ ;  /* 0x0080000010047824 */ /* 0x000fc400078e00ff */
[----:B------:R-:W-:Y:S01]  /*45f0*/  FFMA.RM R30, R30, R11, 12582913 ;  /* 0x4b4000011e1e7423 */ /* 0x000fe2000000400b */
[----:B------:R-:W-:Y:S02]  /*4600*/  IMAD.SHL.U32 R14, R14, 0x800000, RZ ;  /* 0x008000000e0e7824 */ /* 0x000fe400078e00ff */
[----:B------:R-:W-:Y:S01]  /*4610*/  FFMA R18, R41, 1.4426950216293334961, -R18 ;  /* 0x3fb8aa3b29127823 */ /* 0x000fe20000000812 */
[----:B------:R-:W-:Y:S01]  /*4620*/  SHF.L.U32 R10, R10, 0x17, RZ ;  /* 0x000000170a0a7819 */ /* 0x000fe200000006ff */
[----:B-1----:R-:W-:Y:S01]  /*4630*/  FMUL R4, R4, R39 ;  /* 0x0000002704047220 */ /* 0x002fe20000400000 */
[-C--:B------:R-:W-:Y:S01]  /*4640*/  FFMA.SAT R38, R27, R12.reuse, 0.5 ;  /* 0x3f0000001b267423 */ /* 0x080fe2000000200c */
[----:B------:R-:W-:Y:S01]  /*4650*/  FFMA R41, R41, 1.925963033500011079e-08, R18 ;  /* 0x32a5706029297823 */ /* 0x000fe20000000012 */
[----:B------:R-:W-:Y:S01]  /*4660*/  FFMA.SAT R18, R35, R12, 0.5 ;  /* 0x3f00000023127423 */ /* 0x000fe2000000200c */
[----:B------:R0:W1:Y:S01]  /*4670*/  MUFU.EX2 R39, R24 ;  /* 0x0000001800277308 */ /* 0x0000620000000800 */
[----:B------:R-:W-:-:S02]  /*4680*/  SHF.L.U32 R8, R8, 0x17, RZ ;  /* 0x0000001708087819 */ /* 0x000fc400000006ff */
[----:B------:R-:W-:-:S04]  /*4690*/  FFMA.RM R18, R18, R11, 12582913 ;  /* 0x4b40000112127423 */ /* 0x000fc8000000400b */
[C---:B------:R-:W-:Y:S01]  /*46a0*/  FADD R22, R18.reuse, -12583039 ;  /* 0xcb40007f12167421 */ /* 0x040fe20000000000 */
[----:B------:R-:W-:Y:S01]  /*46b0*/  MUFU.EX2 R41, R41 ;  /* 0x0000002900297308 */ /* 0x000fe20000000800 */
[-C--:B0-----:R-:W-:Y:S01]  /*46c0*/  FFMA.SAT R24, R19, R12.reuse, 0.5 ;  /* 0x3f00000013187423 */ /* 0x081fe2000000200c */
[----:B------:R-:W-:Y:S01]  /*46d0*/  SHF.L.U32 R18, R18, 0x17, RZ ;  /* 0x0000001712127819 */ /* 0x000fe200000006ff */
[C---:B------:R-:W-:Y:S02]  /*46e0*/  FFMA R22, R35.reuse, 1.4426950216293334961, -R22 ;  /* 0x3fb8aa3b23167823 */ /* 0x040fe40000000816 */
[----:B------:R-:W-:Y:S02]  /*46f0*/  FFMA.RM R24, R24, R11, 12582913 ;  /* 0x4b40000118187423 */ /* 0x000fe4000000400b */
[----:B------:R-:W-:Y:S01]  /*4700*/  FFMA R35, R35, 1.925963033500011079e-08, R22 ;  /* 0x32a5706023237823 */ /* 0x000fe20000000016 */
[----:B------:R-:W-:Y:S01]  /*4710*/  FFMA.SAT R22, R9, R12, 0.5 ;  /* 0x3f00000009167423 */ /* 0x000fe2000000200c */
[----:B-1----:R-:W-:Y:S01]  /*4720*/  FMUL R10, R10, R39 ;  /* 0x000000270a0a7220 */ /* 0x002fe20000400000 */
[----:B------:R-:W0:Y:S02]  /*4730*/  MUFU.EX2 R45, R45 ;  /* 0x0000002d002d7308 */ /* 0x000e240000000800 */
[----:B------:R-:W-:-:S04]  /*4740*/  FFMA.RM R22, R22, R11, 12582913 ;  /* 0x4b40000116167423 */ /* 0x000fc8000000400b */
[C---:B------:R-:W-:Y:S01]  /*4750*/  FADD R16, R22.reuse, -12583039 ;  /* 0xcb40007f16107421 */ /* 0x040fe20000000000 */
[----:B------:R-:W-:Y:S01]  /*4760*/  IMAD.SHL.U32 R22, R22, 0x800000, RZ ;  /* 0x0080000016167824 */ /* 0x000fe200078e00ff */
[----:B------:R-:W1:Y:S02]  /*4770*/  MUFU.EX2 R35, R35 ;  /* 0x0000002300237308 */ /* 0x000e640000000800 */
[----:B------:R-:W-:-:S04]  /*4780*/  FFMA R16, R9, 1.4426950216293334961, -R16 ;  /* 0x3fb8aa3b09107823 */ /* 0x000fc80000000810 */
[----:B------:R-:W-:Y:S01]  /*4790*/  FFMA R28, R9, 1.925963033500011079e-08, R16 ;  /* 0x32a57060091c7823 */ /* 0x000fe20000000010 */
[----:B------:R-:W-:Y:S01]  /*47a0*/  IMAD.SHL.U32 R9, R20, 0x800000, RZ ;  /* 0x0080000014097824 */ /* 0x000fe200078e00ff */
[----:B------:R-:W2:Y:S01]  /*47b0*/  MUFU.EX2 R16, R43 ;  /* 0x0000002b00107308 */ /* 0x000ea20000000800 */
[----:B0-----:R-:W-:-:S07]  /*47c0*/  FMUL R8, R8, R45 ;  /* 0x0000002d08087220 */ /* 0x001fce0000400000 */
[----:B------:R-:W0:Y:S01]  /*47d0*/  MUFU.EX2 R39, R28 ;  /* 0x0000001c00277308 */ /* 0x000e220000000800 */
[----:B-1----:R-:W-:-:S07]  /*47e0*/  FMUL R18, R18, R35 ;  /* 0x0000002312127220 */ /* 0x002fce0000400000 */
[----:B------:R-:W-:Y:S01]  /*47f0*/  MUFU.EX2 R37, R37 ;  /* 0x0000002500257308 */ /* 0x000fe20000000800 */
[----:B--2---:R-:W-:Y:S01]  /*4800*/  FMUL R9, R9, R16 ;  /* 0x0000001009097220 */ /* 0x004fe20000400000 */
[----:B------:R-:W-:-:S04]  /*4810*/  FADD R16, R30, -12583039 ;  /* 0xcb40007f1e107421 */ /* 0x000fc80000000000 */
[----:B------:R-:W-:-:S04]  /*4820*/  FFMA R16, R33, 1.4426950216293334961, -R16 ;  /* 0x3fb8aa3b21107823 */ /* 0x000fc80000000810 */
[----:B------:R-:W-:Y:S01]  /*4830*/  FFMA R34, R33, 1.925963033500011079e-08, R16 ;  /* 0x32a5706021227823 */ /* 0x000fe20000000010 */
[----:B------:R-:W-:-:S04]  /*4840*/  FADD R16, R32, -12583039 ;  /* 0xcb40007f20107421 */ /* 0x000fc80000000000 */
[C---:B------:R-:W-:Y:S01]  /*4850*/  FFMA R16, R31.reuse, 1.4426950216293334961, -R16 ;  /* 0x3fb8aa3b1f107823 */ /* 0x040fe20000000810 */
[----:B------:R-:W1:Y:S03]  /*4860*/  MUFU.EX2 R34, R34 ;  /* 0x0000002200227308 */ /* 0x000e660000000800 */
[----:B------:R-:W-:Y:S01]  /*4870*/  FFMA R31, R31, 1.925963033500011079e-08, R16 ;  /* 0x32a570601f1f7823 */ /* 0x000fe20000000010 */
[----:B------:R-:W-:Y:S01]  /*4880*/  FMUL R16, R14, R41 ;  /* 0x000000290e107220 */ /* 0x000fe20000400000 */
[----:B------:R-:W-:-:S04]  /*4890*/  FFMA.SAT R14, R29, R12, 0.5 ;  /* 0x3f0000001d0e7423 */ /* 0x000fc8000000200c */
[----:B------:R-:W-:Y:S01]  /*48a0*/  FFMA.RM R14, R14, R11, 12582913 ;  /* 0x4b4000010e0e7423 */ /* 0x000fe2000000400b */
[----:B------:R-:W-:Y:S03]  /*48b0*/  MUFU.EX2 R31, R31 ;  /* 0x0000001f001f7308 */ /* 0x000fe60000000800 */
[C---:B------:R-:W-:Y:S01]  /*48c0*/  FADD R20, R14.reuse, -12583039 ;  /* 0xcb40007f0e147421 */ /* 0x040fe20000000000 */
[----:B------:R-:W-:-:S03]  /*48d0*/  IMAD.SHL.U32 R14, R14, 0x800000, RZ ;  /* 0x008000000e0e7824 */ /* 0x000fc600078e00ff */
[----:B------:R-:W-:-:S04]  /*48e0*/  FFMA R20, R29, 1.4426950216293334961, -R20 ;  /* 0x3fb8aa3b1d147823 */ /* 0x000fc80000000814 */
[----:B------:R-:W-:Y:S01]  /*48f0*/  FFMA R29, R29, 1.925963033500011079e-08, R20 ;  /* 0x32a570601d1d7823 */ /* 0x000fe20000000014 */
[C---:B------:R-:W-:Y:S01]  /*4900*/  FADD R20, R24.reuse, -12583039 ;  /* 0xcb40007f18147421 */ /* 0x040fe20000000000 */
[----:B------:R-:W-:-:S03]  /*4910*/  SHF.L.U32 R24, R24, 0x17, RZ ;  /* 0x0000001718187819 */ /* 0x000fc600000006ff */
[C---:B------:R-:W-:Y:S01]  /*4920*/  FFMA R20, R19.reuse, 1.4426950216293334961, -R20 ;  /* 0x3fb8aa3b13147823 */ /* 0x040fe20000000814 */
[----:B------:R-:W-:Y:S03]  /*4930*/  MUFU.EX2 R29, R29 ;  /* 0x0000001d001d7308 */ /* 0x000fe60000000800 */
[----:B------:R-:W-:Y:S01]  /*4940*/  FFMA R33, R19, 1.925963033500011079e-08, R20 ;  /* 0x32a5706013217823 */ /* 0x000fe20000000014 */
[-C--:B------:R-:W-:Y:S01]  /*4950*/  FFMA.SAT R20, R21, R12.reuse, 0.5 ;  /* 0x3f00000015147423 */ /* 0x080fe2000000200c */
[----:B0-----:R-:W-:Y:S01]  /*4960*/  FMUL R19, R22, R39 ;  /* 0x0000002716137220 */ /* 0x001fe20000400000 */
[----:B------:R-:W-:Y:S02]  /*4970*/  FFMA.SAT R22, R13, R12, 0.5 ;  /* 0x3f0000000d167423 */ /* 0x000fe4000000200c */
[----:B------:R-:W-:Y:S01]  /*4980*/  FFMA.RM R28, R20, R11, 12582913 ;  /* 0x4b400001141c7423 */ /* 0x000fe2000000400b */
[----:B------:R-:W-:Y:S03]  /*4990*/  MUFU.EX2 R33, R33 ;  /* 0x0000002100217308 */ /* 0x000fe60000000800 */
[C---:B------:R-:W-:Y:S01]  /*49a0*/  FADD R20, R28.reuse, -12583039 ;  /* 0xcb40007f1c147421 */ /* 0x040fe20000000000 */
[----:B------:R-:W-:-:S03]  /*49b0*/  IMAD.SHL.U32 R28, R28, 0x800000, RZ ;  /* 0x008000001c1c7824 */ /* 0x000fc600078e00ff */
[----:B------:R-:W-:-:S04]  /*49c0*/  FFMA R20, R21, 1.4426950216293334961, -R20 ;  /* 0x3fb8aa3b15147823 */ /* 0x000fc80000000814 */
[----:B------:R-:W-:Y:S01]  /*49d0*/  FFMA R35, R21, 1.925963033500011079e-08, R20 ;  /* 0x32a5706015237823 */ /* 0x000fe20000000014 */
[----:B------:R-:W-:Y:S01]  /*49e0*/  SHF.L.U32 R20, R26, 0x17, RZ ;  /* 0x000000171a147819 */ /* 0x000fe200000006ff */
[----:B------:R-:W-:Y:S01]  /*49f0*/  FFMA.RM R26, R22, R11, 12582913 ;  /* 0x4b400001161a7423 */ /* 0x000fe2000000400b */
[----:B------:R-:W-:Y:S02]  /*4a00*/  IMAD.SHL.U32 R21, R30, 0x800000, RZ ;  /* 0x008000001e157824 */ /* 0x000fe400078e00ff */
[----:B------:R-:W-:Y:S01]  /*4a10*/  FFMA.SAT R30, R15, R12, 0.5 ;  /* 0x3f0000000f1e7423 */ /* 0x000fe2000000200c */
[----:B------:R-:W-:Y:S01]  /*4a20*/  FADD R22, R26, -12583039 ;  /* 0xcb40007f1a167421 */ /* 0x000fe20000000000 */
[----:B-1----:R-:W-:Y:S01]  /*4a30*/  FMUL R21, R21, R34 ;  /* 0x0000002215157220 */ /* 0x002fe20000400000 */
[----:B------:R-:W-:Y:S01]  /*4a40*/  FMUL R20, R20, R37 ;  /* 0x0000002514147220 */ /* 0x000fe20000400000 */
[----:B------:R-:W0:Y:S01]  /*4a50*/  MUFU.EX2 R35, R35 ;  /* 0x0000002300237308 */ /* 0x000e220000000800 */
[----:B------:R-:W-:Y:S01]  /*4a60*/  FFMA R22, R13, 1.4426950216293334961, -R22 ;  /* 0x3fb8aa3b0d167823 */ /* 0x000fe20000000816 */
[----:B------:R-:W-:-:S03]  /*4a70*/  SHF.L.U32 R26, R26, 0x17, RZ ;  /* 0x000000171a1a7819 */ /* 0x000fc600000006ff */
[----:B------:R-:W-:Y:S01]  /*4a80*/  FFMA R36, R13, 1.925963033500011079e-08, R22 ;  /* 0x32a570600d247823 */ /* 0x000fe20000000016 */
[----:B------:R-:W-:-:S03]  /*4a90*/  FFMA.SAT R22, R23, R12, 0.5 ;  /* 0x3f00000017167423 */ /* 0x000fc6000000200c */
[----:B------:R-:W-:Y:S01]  /*4aa0*/  MUFU.EX2 R37, R36 ;  /* 0x0000002400257308 */ /* 0x000fe20000000800 */
[----:B------:R-:W-:-:S04]  /*4ab0*/  FFMA.RM R13, R22, R11, 12582913 ;  /* 0x4b400001160d7423 */ /* 0x000fc8000000400b */
[C---:B------:R-:W-:Y:S01]  /*4ac0*/  FADD R22, R13.reuse, -12583039 ;  /* 0xcb40007f0d167421 */ /* 0x040fe20000000000 */
[----:B------:R-:W-:Y:S02]  /*4ad0*/  IMAD.SHL.U32 R13, R13, 0x800000, RZ ;  /* 0x008000000d0d7824 */ /* 0x000fe400078e00ff */
[----:B0-----:R-:W-:Y:S01]  /*4ae0*/  FMUL R28, R28, R35 ;  /* 0x000000231c1c7220 */ /* 0x001fe20000400000 */
[----:B------:R-:W-:-:S04]  /*4af0*/  FFMA R22, R23, 1.4426950216293334961, -R22 ;  /* 0x3fb8aa3b17167823 */ /* 0x000fc80000000816 */
[----:B------:R-:W-:Y:S01]  /*4b00*/  FFMA R34, R23, 1.925963033500011079e-08, R22 ;  /* 0x32a5706017227823 */ /* 0x000fe20000000016 */
[----:B------:R-:W-:Y:S01]  /*4b10*/  FFMA.RM R23, R30, R11, 12582913 ;  /* 0x4b4000011e177423 */ /* 0x000fe2000000400b */
[----:B------:R-:W-:-:S03]  /*4b20*/  SHF.L.U32 R22, R32, 0x17, RZ ;  /* 0x0000001720167819 */ /* 0x000fc600000006ff */
[C---:B------:R-:W-:Y:S01]  /*4b30*/  FADD R30, R23.reuse, -12583039 ;  /* 0xcb40007f171e7421 */ /* 0x040fe20000000000 */
[----:B------:R-:W-:Y:S01]  /*4b40*/  MUFU.EX2 R34, R34 ;  /* 0x0000002200227308 */ /* 0x000fe20000000800 */
[----:B------:R-:W-:Y:S01]  /*4b50*/  FMUL R22, R22, R31 ;  /* 0x0000001f16167220 */ /* 0x000fe20000400000 */
[----:B------:R-:W-:Y:S01]  /*4b60*/  SHF.L.U32 R23, R23, 0x17, RZ ;  /* 0x0000001717177819 */ /* 0x000fe200000006ff */
[----:B------:R-:W-:-:S04]  /*4b70*/  FFMA R30, R15, 1.4426950216293334961, -R30 ;  /* 0x3fb8aa3b0f1e7823 */ /* 0x000fc8000000081e */
[----:B------:R-:W-:Y:S01]  /*4b80*/  FFMA R32, R15, 1.925963033500011079e-08, R30 ;  /* 0x32a570600f207823 */ /* 0x000fe2000000001e */
[----:B------:R-:W-:-:S04]  /*4b90*/  FFMA.SAT R30, R25, R12, 0.5 ;  /* 0x3f000000191e7423 */ /* 0x000fc8000000200c */
[-C--:B------:R-:W-:Y:S01]  /*4ba0*/  FFMA.RM R12, R30, R11.reuse, 12582913 ;  /* 0x4b4000011e0c7423 */ /* 0x080fe2000000400b */
[----:B------:R-:W-:Y:S01]  /*4bb0*/  FFMA.RM R11, R38, R11, 12582913 ;  /* 0x4b400001260b7423 */ /* 0x000fe2000000400b */
[----:B------:R-:W0:Y:S02]  /*4bc0*/  MUFU.EX2 R32, R32 ;  /* 0x0000002000207308 */ /* 0x000e240000000800 */
[----:B------:R-:W-:-:S04]  /*4bd0*/  FADD R30, R12, -12583039 ;  /* 0xcb40007f0c1e7421 */ /* 0x000fc80000000000 */
[----:B------:R-:W-:-:S04]  /*4be0*/  FFMA R30, R25, 1.4426950216293334961, -R30 ;  /* 0x3fb8aa3b191e7823 */ /* 0x000fc8000000081e */
[----:B------:R-:W-:Y:S01]  /*4bf0*/  FFMA R25, R25, 1.925963033500011079e-08, R30 ;  /* 0x32a5706019197823 */ /* 0x000fe2000000001e */
[----:B------:R-:W-:-:S04]  /*4c00*/  FADD R30, R11, -12583039 ;  /* 0xcb40007f0b1e7421 */ /* 0x000fc80000000000 */
[----:B------:R-:W-:-:S04]  /*4c10*/  FFMA R30, R27, 1.4426950216293334961, -R30 ;  /* 0x3fb8aa3b1b1e7823 */ /* 0x000fc8000000081e */
[----:B------:R-:W-:Y:S01]  /*4c20*/  FFMA R15, R27, 1.925963033500011079e-08, R30 ;  /* 0x32a570601b0f7823 */ /* 0x000fe2000000001e */
[----:B------:R-:W-:-:S03]  /*4c30*/  FADD R27, RZ, R17 ;  /* 0x00000011ff1b7221 */ /* 0x000fc60000000000 */
[----:B------:R-:W1:Y:S01]  /*4c40*/  MUFU.EX2 R36, R15 ;  /* 0x0000000f00247308 */ /* 0x000e620000000800 */
[----:B------:R-:W-:-:S04]  /*4c50*/  FADD R27, R27, R4 ;  /* 0x000000041b1b7221 */ /* 0x000fc80000000000 */
[----:B------:R-:W-:-:S04]  /*4c60*/  FADD R30, R27, R8 ;  /* 0x000000081b1e7221 */ /* 0x000fc80000000000 */
[----:B------:R-:W-:Y:S01]  /*4c70*/  FADD R27, R30, R9 ;  /* 0x000000091e1b7221 */ /* 0x000fe20000000000 */
[----:B------:R-:W-:Y:S01]  /*4c80*/  FMUL R30, R14, R29 ;  /* 0x0000001d0e1e7220 */ /* 0x000fe20000400000 */
[----:B------:R-:W-:Y:S01]  /*4c90*/  FMUL R29, R24, R33 ;  /* 0x00000021181d7220 */ /* 0x000fe20000400000 */
[----:B------:R-:W-:Y:S02]  /*4ca0*/  IMAD.SHL.U32 R24, R12, 0x800000, RZ ;  /* 0x008000000c187824 */ /* 0x000fe400078e00ff */
[----:B------:R-:W-:Y:S01]  /*4cb0*/  FADD R27, R27, R10 ;  /* 0x0000000a1b1b7221 */ /* 0x000fe20000000000 */
[----:B------:R0:W2:Y:S03]  /*4cc0*/  MUFU.EX2 R33, R25 ;  /* 0x0000001900217308 */ /* 0x0000a60000000800 */
[----:B------:R-:W-:-:S04]  /*4cd0*/  FADD R27, R27, R16 ;  /* 0x000000101b1b7221 */ /* 0x000fc80000000000 */
[----:B------:R-:W-:Y:S01]  /*4ce0*/  FADD R14, R27, R18 ;  /* 0x000000121b0e7221 */ /* 0x000fe20000000000 */
[----:B0-----:R-:W-:Y:S01]  /*4cf0*/  FMUL R25, R23, R32 ;  /* 0x0000002017197220 */ /* 0x001fe20000400000 */
[----:B------:R-:W-:Y:S02]  /*4d00*/  SHF.L.U32 R23, R11, 0x17, RZ ;  /* 0x000000170b177819 */ /* 0x000fe400000006ff */
[----:B------:R-:W-:-:S04]  /*4d10*/  FADD R27, R14, R19 ;  /* 0x000000130e1b7221 */ /* 0x000fc80000000000 */
[----:B------:R-:W-:Y:S01]  /*4d20*/  FADD R14, R27, R20 ;  /* 0x000000141b0e7221 */ /* 0x000fe20000000000 */
[----:B-1----:R-:W-:Y:S01]  /*4d30*/  FMUL R23, R23, R36 ;  /* 0x0000002417177220 */ /* 0x002fe20000400000 */
[----:B--2---:R-:W-:Y:S02]  /*4d40*/  FMUL R24, R24, R33 ;  /* 0x0000002118187220 */ /* 0x004fe40000400000 */
[----:B------:R-:W-:-:S04]  /*4d50*/  FADD R27, R14, R21 ;  /* 0x000000150e1b7221 */ /* 0x000fc80000000000 */
[----:B------:R-:W-:-:S04]  /*4d60*/  FADD R27, R27, R22 ;  /* 0x000000161b1b7221 */ /* 0x000fc80000000000 */
        /* <DEDUP_REMOVED lines=19> */
.L_x_12958:
        /* <DEDUP_REMOVED lines=12> */
[----:B0-----:R-:W-:Y:S05]  /*4f60*/  CALL.REL.NOINC `($__internal_190_$__cuda_sm3x_div_rn_noftz_f32_slowpath) ;  /* 0x0000002400307944 */ /* 0x001fea0003c00000 */
[----:B------:R-:W-:-:S07]  /*4f70*/  MOV R14, R11 ;  /* 0x0000000b000e7202 */ /* 0x000fce0000000f00 */
.L_x_12909:
[----:B------:R-:W-:Y:S05]  /*4f80*/  BSYNC.RECONVERGENT B3 ;  /* 0x0000000000037941 */ /* 0x000fea0003800200 */
.L_x_12908:
        /* <DEDUP_REMOVED lines=12> */
[----:B0-----:R-:W-:Y:S05]  /*5050*/  CALL.REL.NOINC `($__internal_190_$__cuda_sm3x_div_rn_noftz_f32_slowpath) ;  /* 0x0000002000f47944 */ /* 0x001fea0003c00000 */
[----:B------:R-:W-:-:S07]  /*5060*/  IMAD.MOV.U32 R15, RZ, RZ, R11 ;  /* 0x000000ffff0f7224 */ /* 0x000fce00078e000b */
.L_x_12911:
[----:B------:R-:W-:Y:S05]  /*5070*/  BSYNC.RECONVERGENT B3 ;  /* 0x0000000000037941 */ /* 0x000fea0003800200 */
.L_x_12910:
        /* <DEDUP_REMOVED lines=12> */
[----:B0-----:R-:W-:Y:S05]  /*5140*/  CALL.REL.NOINC `($__internal_190_$__cuda_sm3x_div_rn_noftz_f32_slowpath) ;  /* 0x0000002000b87944 */ /* 0x001fea0003c00000 */
[----:B------:R-:W-:-:S07]  /*5150*/  MOV R4, R11 ;  /* 0x0000000b00047202 */ /* 0x000fce0000000f00 */
.L_x_12913:
[----:B------:R-:W-:Y:S05]  /*5160*/  BSYNC.RECONVERGENT B3 ;  /* 0x0000000000037941 */ /* 0x000fea0003800200 */
.L_x_12912:
        /* <DEDUP_REMOVED lines=14> */
.L_x_12915:
[----:B------:R-:W-:Y:S05]  /*5250*/  BSYNC.RECONVERGENT B3 ;  /* 0x0000000000037941 */ /* 0x000fea0003800200 */
.L_x_12914:
        /* <DEDUP_REMOVED lines=14> */
.L_x_12917:
[----:B------:R-:W-:Y:S05]  /*5340*/  BSYNC.RECONVERGENT B3 ;  /* 0x0000000000037941 */ /* 0x000fea0003800200 */
.L_x_12916:
        /* <DEDUP_REMOVED lines=14> */
.L_x_12919:
[----:B------:R-:W-:Y:S05]  /*5430*/  BSYNC.RECONVERGENT B3 ;  /* 0x0000000000037941 */ /* 0x000fea0003800200 */
.L_x_12918:
        /* <DEDUP_REMOVED lines=14> */
.L_x_12921:
[----:B------:R-:W-:Y:S05]  /*5520*/  BSYNC.RECONVERGENT B3 ;  /* 0x0000000000037941 */ /* 0x000fea0003800200 */
.L_x_12920:
        /* <DEDUP_REMOVED lines=14> */
.L_x_12923:
[----:B------:R-:W-:Y:S05]  /*5610*/  BSYNC.RECONVERGENT B3 ;  /* 0x0000000000037941 */ /* 0x000fea0003800200 */
.L_x_12922:
        /* <DEDUP_REMOVED lines=14> */
.L_x_12925:
[----:B------:R-:W-:Y:S05]  /*5700*/  BSYNC.RECONVERGENT B3 ;  /* 0x0000000000037941 */ /* 0x000fea0003800200 */
.L_x_12924:
        /* <DEDUP_REMOVED lines=14> */
.L_x_12927:
[----:B------:R-:W-:Y:S05]  /*57f0*/  BSYNC.RECONVERGENT B3 ;  /* 0x0000000000037941 */ /* 0x000fea0003800200 */
.L_x_12926:
        /* <DEDUP_REMOVED lines=14> */
.L_x_12929:
[----:B------:R-:W-:Y:S05]  /*58e0*/  BSYNC.RECONVERGENT B3 ;  /* 0x0000000000037941 */ /* 0x000fea0003800200 */
.L_x_12928:
        /* <DEDUP_REMOVED lines=14> */
.L_x_12931:
[----:B------:R-:W-:Y:S05]  /*59d0*/  BSYNC.RECONVERGENT B3 ;  /* 0x0000000000037941 */ /* 0x000fea0003800200 */
.L_x_12930:
        /* <DEDUP_REMOVED lines=14> */
.L_x_12933:
[----:B------:R-:W-:Y:S05]  /*5ac0*/  BSYNC.RECONVERGENT B3 ;  /* 0x0000000000037941 */ /* 0x000fea0003800200 */
.L_x_12932:
        /* <DEDUP_REMOVED lines=14> */
.L_x_12935:
[----:B------:R-:W-:Y:S05]  /*5bb0*/  BSYNC.RECONVERGENT B3 ;  /* 0x0000000000037941 */ /* 0x000fea0003800200 */
.L_x_12934:
        /* <DEDUP_REMOVED lines=14> */
.L_x_12937:
[----:B------:R-:W-:Y:S05]  /*5ca0*/  BSYNC.RECONVERGENT B3 ;  /* 0x0000000000037941 */ /* 0x000fea0003800200 */
.L_x_12936:
        /* <DEDUP_REMOVED lines=14> */
.L_x_12939:
[----:B------:R-:W-:Y:S05]  /*5d90*/  BSYNC.RECONVERGENT B3 ;  /* 0x0000000000037941 */ /* 0x000fea0003800200 */
.L_x_12938:
        /* <DEDUP_REMOVED lines=14> */
.L_x_12941:
[----:B------:R-:W-:Y:S05]  /*5e80*/  BSYNC.RECONVERGENT B3 ;  /* 0x0000000000037941 */ /* 0x000fea0003800200 */
.L_x_12940:
        /* <DEDUP_REMOVED lines=14> */
.L_x_12943:
[----:B------:R-:W-:Y:S05]  /*5f70*/  BSYNC.RECONVERGENT B3 ;  /* 0x0000000000037941 */ /* 0x000fea0003800200 */
.L_x_12942:
        /* <DEDUP_REMOVED lines=13> */
.L_x_12945:
[----:B------:R-:W-:Y:S05]  /*6050*/  BSYNC.RECONVERGENT B3 ;  /* 0x0000000000037941 */ /* 0x000fea0003800200 */
.L_x_12944:
        /* <DEDUP_REMOVED lines=59> */
.L_x_12906:
[----:B------:R-:W-:Y:S05]  /*6410*/  EXIT ;  /* 0x000000000000794d */ /* 0x000fea0003800000 */
.L_x_12907:
[----:B------:R-:W-:Y:S01]  /*6420*/  HFMA2 R11, -RZ, RZ, 0, 1.847743988037109375e-06 ;  /* 0x0000001fff0b7431 */ /* 0x000fe200000001ff */
[----:B------:R-:W-:Y:S01]  /*6430*/  BSSY B1, `(.L_x_12947) ;  /* 0x0000006000017945 */ /* 0x000fe20003800000 */
[----:B------:R-:W-:Y:S02]  /*6440*/  IMAD.MOV.U32 R12, RZ, RZ, 0x10 ;  /* 0x00000010ff0c7424 */ /* 0x000fe400078e00ff */
[----:B------:R-:W-:-:S07]  /*6450*/  IMAD.MOV.U32 R15, RZ, RZ, -0x1 ;  /* 0xffffffffff0f7424 */ /* 0x000fce00078e00ff */
[----:B------:R-:W-:Y:S05]  /*6460*/  WARPSYNC.COLLECTIVE R15, `(.L_x_12948) ;  /* 0x000000000f087348 */ /* 0x000fea0003c00000 */
[----:B------:R0:W1:Y:S02]  /*6470*/  SHFL.BFLY P6, R14, R13, R12, R11 ;  /* 0x0c00000c0d0e7389 */ /* 0x00006400000c000b */
[----:B01----:R-:W-:Y:S05]  /*6480*/  ENDCOLLECTIVE ;  /* 0x000000000000791b */ /* 0x003fea0003800000 */
.L_x_12948:
[----:B------:R-:W-:Y:S05]  /*6490*/  BSYNC B1 ;  /* 0x0000000000017941 */ /* 0x000fea0003800000 */
.L_x_12947:
[----:B------:R-:W-:Y:S01]  /*64a0*/  FMNMX R13, R13, R14, !PT ;  /* 0x0000000e0d0d7209 */ /* 0x000fe20007800000 */
[----:B------:R-:W-:Y:S01]  /*64b0*/  IMAD.MOV.U32 R11, RZ, RZ, 0x1f ;  /* 0x0000001fff0b7424 */ /* 0x000fe200078e00ff */
[----:B------:R-:W-:Y:S02]  /*64c0*/  MOV R12, 0x8 ;  /* 0x00000008000c7802 */ /* 0x000fe40000000f00 */
[----:B------:R-:W-:-:S07]  /*64d0*/  MOV R15, 0xffffffff ;  /* 0xffffffff000f7802 */ /* 0x000fce0000000f00 */
[----:B------:R-:W-:Y:S05]  /*64e0*/  WARPSYNC.COLLECTIVE R15, `(.L_x_12949) ;  /* 0x000000000f087348 */ /* 0x000fea0003c00000 */
[----:B------:R0:W1:Y:S02]  /*64f0*/  SHFL.BFLY P6, R14, R13, R12, R11 ;  /* 0x0c00000c0d0e7389 */ /* 0x00006400000c000b */
[----:B01----:R-:W-:Y:S05]  /*6500*/  ENDCOLLECTIVE ;  /* 0x000000000000791b */ /* 0x003fea0003800000 */
.L_x_12949:
[----:B------:R-:W-:Y:S01]  /*6510*/  HFMA2 R12, -RZ, RZ, 0, 2.384185791015625e-07 ;  /* 0x00000004ff0c7431 */ /* 0x000fe200000001ff */
[----:B------:R-:W-:-:S05]  /*6520*/  FMNMX R4, R13, R14, !PT ;  /* 0x0000000e0d047209 */ /* 0x000fca0007800000 */
[----:B------:R-:W-:-:S07]  /*6530*/  IMAD.MOV.U32 R13, RZ, RZ, R4 ;  /* 0x000000ffff0d7224 */ /* 0x000fce00078e0004 */
[----:B------:R-:W-:Y:S05]  /*6540*/  WARPSYNC.COLLECTIVE R15, `(.L_x_12950) ;  /* 0x000000000f087348 */ /* 0x000fea0003c00000 */
[----:B------:R0:W1:Y:S02]  /*6550*/  SHFL.BFLY P6, R14, R13, R12, R11 ;  /* 0x0c00000c0d0e7389 */ /* 0x00006400000c000b */
[----:B01----:R-:W-:Y:S05]  /*6560*/  ENDCOLLECTIVE ;  /* 0x000000000000791b */ /* 0x003fea0003800000 */
.L_x_12950:
[----:B------:R-:W-:Y:S02]  /*6570*/  MOV R12, 0x2 ;  /* 0x00000002000c7802 */ /* 0x000fe40000000f00 */
[----:B------:R-:W-:-:S05]  /*6580*/  FMNMX R9, R4, R14, !PT ;  /* 0x0000000e04097209 */ /* 0x000fca0007800000 */
[----:B------:R-:W-:-:S07]  /*6590*/  IMAD.MOV.U32 R13, RZ, RZ, R9 ;  /* 0x000000ffff0d7224 */ /* 0x000fce00078e0009 */
[----:B------:R-:W-:Y:S05]  /*65a0*/  WARPSYNC.COLLECTIVE R15, `(.L_x_12951) ;  /* 0x000000000f087348 */ /* 0x000fea0003c00000 */
[----:B------:R0:W1:Y:S02]  /*65b0*/  SHFL.BFLY P6, R14, R13, R12, R11 ;  /* 0x0c00000c0d0e7389 */ /* 0x00006400000c000b */
[----:B01----:R-:W-:Y:S05]  /*65c0*/  ENDCOLLECTIVE ;  /* 0x000000000000791b */ /* 0x003fea0003800000 */
.L_x_12951:
[----:B------:R-:W-:Y:S01]  /*65d0*/  HFMA2 R12, -RZ, RZ, 0, 5.9604644775390625e-08 ;  /* 0x00000001ff0c7431 */ /* 0x000fe200000001ff */
[----:B------:R-:W-:-:S05]  /*65e0*/  FMNMX R10, R9, R14, !PT ;  /* 0x0000000e090a7209 */ /* 0x000fca0007800000 */
[----:B------:R-:W-:-:S07]  /*65f0*/  IMAD.MOV.U32 R13, RZ, RZ, R10 ;  /* 0x000000ffff0d7224 */ /* 0x000fce00078e000a */
[----:B------:R-:W-:Y:S05]  /*6600*/  WARPSYNC.COLLECTIVE R15, `(.L_x_12952) ;  /* 0x000000000f087348 */ /* 0x000fea0003c00000 */
[----:B------:R0:W1:Y:S02]  /*6610*/  SHFL.BFLY P6, R14, R13, R12, R11 ;  /* 0x0c00000c0d0e7389 */ /* 0x00006400000c000b */
[----:B01----:R-:W-:Y:S05]  /*6620*/  ENDCOLLECTIVE ;  /* 0x000000000000791b */ /* 0x003fea0003800000 */
.L_x_12952:
[----:B------:R-:W-:Y:S01]  /*6630*/  IMAD.MOV.U32 R15, RZ, RZ, 0x3bbb989d ;  /* 0x3bbb989dff0f7424 */ /* 0x000fe200078e00ff */
[----:B------:R-:W-:-:S05]  /*6640*/  FMNMX R17, R10, R14, !PT ;  /* 0x0000000e0a117209 */ /* 0x000fca0007800000 */
        /* <DEDUP_REMOVED lines=24> */
[----:B------:R-:W-:Y:S01]  /*67d0*/  FFMA.SAT R22, R10, R15, 0.5 ;  /* 0x3f0000000a167423 */ /* 0x000fe2000000200f */
[----:B------:R-:W-:-:S03]  /*67e0*/  FFMA R17, R20, 1.4426950216293334961, -R17 ;  /* 0x3fb8aa3b14117823 */ /* 0x000fc60000000811 */
[----:B------:R-:W-:Y:S01]  /*67f0*/  FFMA.RM R22, R22, R23, 12582913 ;  /* 0x4b40000116167423 */ /* 0x000fe20000004017 */
        /* <DEDUP_REMOVED lines=22> */
[----:B------:R-:W-:-:S03]  /*6960*/  SHF.L.U32 R9, R22, 0x17, RZ ;  /* 0x0000001716097819 */ /* 0x000fc600000006ff */
        /* <DEDUP_REMOVED lines=108> */
[----:B------:R-:W-:-:S03]  /*7030*/  MOV R15, 0xffffffff ;  /* 0xffffffff000f7802 */ /* 0x000fc60000000f00 */
[-C--:B------:R-:W-:Y:S01]  /*7040*/  FFMA.RM R14, R14, R23.reuse, 12582913 ;  /* 0x4b4000010e0e7423 */ /* 0x080fe20000004017 */
[----:B------:R-:W-:-:S03]  /*7050*/  FFMA.RM R23, R24, R23, 12582913 ;  /* 0x4b40000118177423 */ /* 0x000fc60000004017 */
[C---:B------:R-:W-:Y:S01]  /*7060*/  FADD R11, R14.reuse, -12583039 ;  /* 0xcb40007f0e0b7421 */ /* 0x040fe20000000000 */
[----:B------:R-:W-:-:S03]  /*7070*/  SHF.L.U32 R14, R14, 0x17, RZ ;  /* 0x000000170e0e7819 */ /* 0x000fc600000006ff */
[----:B------:R-:W-:-:S04]  /*7080*/  FFMA R11, R12, 1.4426950216293334961, -R11 ;  /* 0x3fb8aa3b0c0b7823 */ /* 0x000fc8000000080b */
[----:B------:R-:W-:-:S04]  /*7090*/  FFMA R12, R12, 1.925963033500011079e-08, R11 ;  /* 0x32a570600c0c7823 */ /* 0x000fc8000000000b */
[----:B------:R-:W0:Y:S02]  /*70a0*/  MUFU.EX2 R11, R12 ;  /* 0x0000000c000b7308 */ /* 0x000e240000000800 */
[----:B0-----:R-:W-:Y:S01]  /*70b0*/  FMUL R24, R14, R11 ;  /* 0x0000000b0e187220 */ /* 0x001fe20000400000 */
[----:B------:R-:W-:Y:S01]  /*70c0*/  FADD R11, RZ, R17 ;  /* 0x00000011ff0b7221 */ /* 0x000fe20000000000 */
[C---:B------:R-:W-:Y:S01]  /*70d0*/  FADD R14, R23.reuse, -12583039 ;  /* 0xcb40007f170e7421 */ /* 0x040fe20000000000 */
[----:B------:R-:W-:Y:S02]  /*70e0*/  IMAD.SHL.U32 R23, R23, 0x800000, RZ ;  /* 0x0080000017177824 */ /* 0x000fe400078e00ff */
        /* <DEDUP_REMOVED lines=27> */
.L_x_12953:
[----:B------:R-:W-:Y:S02]  /*72a0*/  HFMA2 R12, -RZ, RZ, 0, 4.76837158203125e-07 ;  /* 0x00000008ff0c7431 */ /* 0x000fe400000001ff */
[----:B------:R-:W-:-:S04]  /*72b0*/  FADD R31, R13, R14 ;  /* 0x0000000e0d1f7221 */ /* 0x000fc80000000000 */
[----:B------:R-:W-:-:S07]  /*72c0*/  IMAD.MOV.U32 R13, RZ, RZ, R31 ;  /* 0x000000ffff0d7224 */ /* 0x000fce00078e001f */
[----:B------:R-:W-:Y:S05]  /*72d0*/  WARPSYNC.COLLECTIVE R15, `(.L_x_12954) ;  /* 0x000000000f087348 */ /* 0x000fea0003c00000 */
[----:B------:R0:W1:Y:S02]  /*72e0*/  SHFL.BFLY P6, R14, R13, R12, R11 ;  /* 0x0c00000c0d0e7389 */ /* 0x00006400000c000b */
[----:B01----:R-:W-:Y:S05]  /*72f0*/  ENDCOLLECTIVE ;  /* 0x000000000000791b */ /* 0x003fea0003800000 */
.L_x_12954:
[----:B------:R-:W-:Y:S01]  /*7300*/  MOV R12, 0x4 ;  /* 0x00000004000c7802 */ /* 0x000fe20000000f00 */
[----:B------:R-:W-:-:S04]  /*7310*/  FADD R32, R31, R14 ;  /* 0x0000000e1f207221 */ /* 0x000fc80000000000 */
[----:B------:R-:W-:-:S07]  /*7320*/  IMAD.MOV.U32 R13, RZ, RZ, R32 ;  /* 0x000000ffff0d7224 */ /* 0x000fce00078e0020 */
[----:B------:R-:W-:Y:S05]  /*7330*/  WARPSYNC.COLLECTIVE R15, `(.L_x_12955) ;  /* 0x000000000f087348 */ /* 0x000fea0003c00000 */
[----:B------:R0:W1:Y:S02]  /*7340*/  SHFL.BFLY P6, R14, R13, R12, R11 ;  /* 0x0c00000c0d0e7389 */ /* 0x00006400000c000b */
[----:B01----:R-:W-:Y:S05]  /*7350*/  ENDCOLLECTIVE ;  /* 0x000000000000791b */ /* 0x003fea0003800000 */
.L_x_12955:
[----:B------:R-:W-:Y:S02]  /*7360*/  HFMA2 R12, -RZ, RZ, 0, 1.1920928955078125e-07 ;  /* 0x00000002ff0c7431 */ /* 0x000fe400000001ff */
[----:B------:R-:W-:-:S04]  /*7370*/  FADD R33, R32, R14 ;  /* 0x0000000e20217221 */ /* 0x000fc80000000000 */
[----:B------:R-:W-:-:S07]  /*7380*/  IMAD.MOV.U32 R13, RZ, RZ, R33 ;  /* 0x000000ffff0d7224 */ /* 0x000fce00078e0021 */
[----:B------:R-:W-:Y:S05]  /*7390*/  WARPSYNC.COLLECTIVE R15, `(.L_x_12956) ;  /* 0x000000000f087348 */ /* 0x000fea0003c00000 */
[----:B------:R0:W1:Y:S02]  /*73a0*/  SHFL.BFLY P6, R14, R13, R12, R11 ;  /* 0x0c00000c0d0e7389 */ /* 0x00006400000c000b */
[----:B01----:R-:W-:Y:S05]  /*73b0*/  ENDCOLLECTIVE ;  /* 0x000000000000791b */ /* 0x003fea0003800000 */
.L_x_12956:
[----:B------:R-:W-:Y:S01]  /*73c0*/  MOV R12, 0x1 ;  /* 0x00000001000c7802 */ /* 0x000fe20000000f00 */
[----:B------:R-:W-:-:S04]  /*73d0*/  FADD R34, R33, R14 ;  /* 0x0000000e21227221 */ /* 0x000fc80000000000 */
[----:B------:R-:W-:-:S07]  /*73e0*/  IMAD.MOV.U32 R13, RZ, RZ, R34 ;  /* 0x000000ffff0d7224 */ /* 0x000fce00078e0022 */
[----:B------:R-:W-:Y:S05]  /*73f0*/  WARPSYNC.COLLECTIVE R15, `(.L_x_12957) ;  /* 0x000000000f087348 */ /* 0x000fea0003c00000 */
[----:B------:R0:W1:Y:S02]  /*7400*/  SHFL.BFLY P6, R14, R13, R12, R11 ;  /* 0x0c00000c0d0e7389 */ /* 0x00006400000c000b */
[----:B01----:R-:W-:Y:S05]  /*7410*/  ENDCOLLECTIVE ;  /* 0x000000000000791b */ /* 0x003fea0003800000 */
.L_x_12957:
[----:B------:R-:W-:Y:S05]  /*7420*/  BRA `(.L_x_12958) ;  /* 0xffffffd8009c7947 */ /* 0x000fea000383ffff */
        .weak           $__internal_190_$__cuda_sm3x_div_rn_noftz_f32_slowpath
        .type           $__internal_190_$__cuda_sm3x_div_rn_noftz_f32_slowpath,@function
        .size           $__internal_190_$__cuda_sm3x_div_rn_noftz_f32_slowpath,(.L_x_37567 - $__internal_190_$__cuda_sm3x_div_rn_noftz_f32_slowpath)
$__internal_190_$__cuda_sm3x_div_rn_noftz_f32_slowpath:
        /* <DEDUP_REMOVED lines=35> */
.L_x_12960:
[----:B------:R-:W-:Y:S01]  /*7660*/  LEA R11, R13, 0xc0800000, 0x17 ;  /* 0xc08000000d0b7811 */ /* 0x000fe200078eb8ff */
[----:B------:R-:W-:Y:S01]  /*7670*/  BSSY.RECONVERGENT B2, `(.L_x_12965) ;  /* 0x0000036000027945 */ /* 0x000fe20003800200 */
[----:B------:R-:W-:Y:S02]  /*7680*/  IADD3 R34, PT, PT, R34, -0x7f, RZ ;  /* 0xffffff8122227810 */ /* 0x000fe40007ffe0ff */
[----:B------:R-:W-:-:S04]  /*7690*/  IADD3 R37, PT, PT, -R11, R12, RZ ;  /* 0x0000000c0b257210 */ /* 0x000fc80007ffe1ff */
        /* <DEDUP_REMOVED lines=47> */
.L_x_12967:
[----:B------:R-:W-:-:S04]  /*7990*/  LOP3.LUT R11, R11, 0x80000000, RZ, 0xc0, !PT ;  /* 0x800000000b0b7812 */ /* 0x000fc800078ec0ff */
[----:B------:R-:W-:Y:S01]  /*79a0*/  LOP3.LUT R11, R11, 0x7f800000, RZ, 0xfc, !PT ;  /* 0x7f8000000b0b7812 */ /* 0x000fe200078efcff */
[----:B------:R-:W-:Y:S06]  /*79b0*/  BRA `(.L_x_12968) ;  /* 0x0000000000047947 */ /* 0x000fec0003800000 */
.L_x_12966:
[----:B------:R-:W-:-:S07]  /*79c0*/  IMAD R11, R34, 0x800000, R11 ;  /* 0x00800000220b7824 */ /* 0x000fce00078e020b */
.L_x_12968:
[----:B------:R-:W-:Y:S05]  /*79d0*/  BSYNC.RECONVERGENT B2 ;  /* 0x0000000000027941 */ /* 0x000fea0003800200 */
.L_x_12965:
[----:B------:R-:W-:Y:S05]  /*79e0*/  BRA `(.L_x_12969) ;  /* 0x0000000000207947 */ /* 0x000fea0003800000 */
.L_x_12964:
[----:B------:R-:W-:-:S04]  /*79f0*/  LOP3.LUT R11, R12, 0x80000000, R17, 0x48, !PT ;  /* 0x800000000c0b7812 */ /* 0x000fc800078e4811 */
[----:B------:R-:W-:Y:S01]  /*7a00*/  LOP3.LUT R11, R11, 0x7f800000, RZ, 0xfc, !PT ;  /* 0x7f8000000b0b7812 */ /* 0x000fe200078efcff */
[----:B------:R-:W-:Y:S06]  /*7a10*/  BRA `(.L_x_12969) ;  /* 0x0000000000147947 */ /* 0x000fec0003800000 */
.L_x_12963:
[----:B------:R-:W-:Y:S01]  /*7a20*/  LOP3.LUT R11, R12, 0x80000000, R17, 0x48, !PT ;  /* 0x800000000c0b7812 */ /* 0x000fe200078e4811 */
[----:B------:R-:W-:Y:S06]  /*7a30*/  BRA `(.L_x_12969) ;  /* 0x00000000000c7947 */ /* 0x000fec0003800000 */
.L_x_12962:
[----:B------:R-:W0:Y:S01]  /*7a40*/  MUFU.RSQ R11, -QNAN ;  /* 0xffc00000000b7908 */ /* 0x000e220000001400 */
[----:B------:R-:W-:Y:S05]  /*7a50*/  BRA `(.L_x_12969) ;  /* 0x0000000000047947 */ /* 0x000fea0003800000 */
.L_x_12961:
[----:B------:R-:W-:-:S07]  /*7a60*/  FADD.FTZ R11, R17, R12 ;  /* 0x0000000c110b7221 */ /* 0x000fce0000010000 */
.L_x_12969:
[----:B------:R-:W-:Y:S05]  /*7a70*/  BSYNC.RECONVERGENT B1 ;  /* 0x0000000000017941 */ /* 0x000fea0003800200 */
.L_x_12959:
[----:B------:R-:W-:Y:S01]  /*7a80*/  HFMA2 R13, -RZ, RZ, 0, 0 ;  /* 0x00000000ff0d7431 */ /* 0x000fe200000001ff */
[----:B------:R-:W-:-:S04]  /*7a90*/  MOV R12, R32 ;  /* 0x00000020000c7202 */ /* 0x000fc80000000f00 */
[----:B0-----:R-:W-:Y:S05]  /*7aa0*/  RET.REL.NODEC R12 `(_Z15SoftmaxWarpImplI22BroadcastScaleMaskLoadIffbLm3EiE11DirectStoreIffEfLi1ELi19ELi32ELi1ELb0EL9Algorithm0EEvT_T0_ll) ;  /* 0xffffff840c547950 */ /* 0x001fea0003c3ffff */
.L_x_12970:
        /* <DEDUP_REMOVED lines=13> */
.L_x_37567:


//--------------------- .text._Z15SoftmaxWarpImplI22BroadcastScaleMaskLoadIffbLm3EiE11DirectStoreIffEfLi1ELi18ELi32ELi1ELb1EL9Algorithm0EEvT_T0_ll --------------------------
	.section	.text._Z15SoftmaxWarpImplI22BroadcastScaleMaskLoadIffbLm3EiE11DirectStoreIffEfLi1ELi18ELi32ELi1ELb1EL9Algorithm0EEvT_T0_ll,"ax",@progbits
	.align	128
        .global         _Z15SoftmaxWarpImplI22BroadcastScaleMaskLoadIffbLm3EiE11DirectStoreIffEfLi1ELi18ELi32ELi1ELb1EL9Algorithm0EEvT_T0_ll
        .type           _Z15SoftmaxWarpImplI22BroadcastScaleMaskLoadIffbLm3EiE11DirectStoreIffEfLi1ELi18ELi32ELi1ELb1EL9Algorithm0EEvT_T0_ll,@function
        .size           _Z15SoftmaxWarpImplI22BroadcastScaleMaskLoadIffbLm3EiE11DirectStoreIffEfLi1ELi18ELi32ELi1ELb1EL9Algorithm0EEvT_T0_ll,(.L_x_37568 - _Z15SoftmaxWarpImplI22BroadcastScaleMaskLoadIffbLm3EiE11DirectStoreIffEfLi1ELi18ELi32ELi1ELb1EL9Algorithm0EEvT_T0_ll)
        .other          _Z15SoftmaxWarpImplI22BroadcastScaleMaskLoadIffbLm3EiE11DirectStoreIffEfLi1ELi18ELi32ELi1ELb1EL9Algorithm0EEvT_T0_ll,@"STO_CUDA_ENTRY STV_DEFAULT"
_Z15SoftmaxWarpImplI22BroadcastScaleMaskLoadIffbLm3EiE11DirectStoreIffEfLi1ELi18ELi32ELi1ELb1EL9Algorithm0EEvT_T0_ll:
.text._Z15SoftmaxWarpImplI22BroadcastScaleMaskLoadIffbLm3EiE11DirectStoreIffEfLi1ELi18ELi32ELi1ELb1EL9Algorithm0EEvT_T0_ll:
        /* <DEDUP_REMOVED lines=29> */
.L_x_12971:
        /* <DEDUP_REMOVED lines=28> */
.L_x_13046:
        /* <DEDUP_REMOVED lines=97> */
.L_x_12974:
[----:B------:R-:W-:Y:S05]  /*09a0*/  BSYNC.RECONVERGENT B1 ;  /* 0x0000000000017941 */ /* 0x000fea0003800200 */
.L_x_12973:
        /* <DEDUP_REMOVED lines=90> */
.L_x_12976:
[----:B------:R-:W-:Y:S05]  /*0f50*/  BSYNC.RECONVERGENT B1 ;  /* 0x0000000000017941 */ /* 0x000fea0003800200 */
.L_x_12975:
        /* <DEDUP_REMOVED lines=92> */
.L_x_12978:
[----:B------:R-:W-:Y:S05]  /*1520*/  BSYNC.RECONVERGENT B1 ;  /* 0x0000000000017941 */ /* 0x000fea0003800200 */
.L_x_12977:
        /* <DEDUP_REMOVED lines=88> */
.L_x_12980:
[----:B------:R-:W-:Y:S05]  /*1ab0*/  BSYNC.RECONVERGENT B1 ;  /* 0x0000000000017941 */ /* 0x000fea0003800200 */
.L_x_12979:
        /* <DEDUP_REMOVED lines=90> */
.L_x_12982:
[----:B------:R-:W-:Y:S05]  /*2060*/  BSYNC.RECONVERGENT B1 ;  /* 0x0000000000017941 */ /* 0x000fea0003800200 */
.L_x_12981:
[----:B------:R-:W-:Y:S01]  /*2070*/  BSSY.RECONVERGENT B1, `(.L_x_12983) ;  /* 0x0000059000017945 */ /* 0x000fe20003800200 */
[----:B------:R-:W-:Y:S01]  /*2080*/  ISETP.GE.U32.AND P3, PT, R27, R14, PT ;  /* 0x0000000e1b00720c */ /* 0x000fe20003f66070 */
[----:B------:R-:W-:Y:S01]  /*2090*/  VIADD R11, R43, 0x160 ;  /* 0x000001602b0b7836 */ /* 0x000fe20000000000 */
        /* <DEDUP_REMOVED lines=66> */
[----:B--2---:R-:W-:-:S04]  /*24c0*/  ISETP.NE.U32.AND P4, PT, R44, 0x1, PT ;  /* 0x000000012c00780c */ /* 0x004fc80003f85070 */
[----:B------:R-:W-:-:S04]  /*24d0*/  ISETP.NE.AND.EX P4, PT, R45, RZ, PT, P4 ;  /* 0x000000ff2d00720c */ /* 0x000fc80003f85340 */
[----:B------:R-:W-:Y:S02]  /*24e0*/  SEL R20, R20, RZ, P4 ;  /* 0x000000ff14147207 */ /* 0x000fe40002000000 */
        /* <DEDUP_REMOVED lines=17> */
.L_x_12984:
[----:B------:R-:W-:Y:S05]  /*2600*/  BSYNC.RECONVERGENT B1 ;  /* 0x0000000000017941 */ /* 0x000fea0003800200 */
.L_x_12983:
        /* <DEDUP_REMOVED lines=66> */
[----:B------:R-:W-:Y:S02]  /*2a30*/  SHF.R.S64 R40, RZ, 0x1e, R12 ;  /* 0x0000001eff287819 */ /* 0x000fe4000000100c */
[----:B------:R-:W-:Y:S02]  /*2a40*/  ISETP.NE.AND.EX P5, PT, R41, RZ, PT, P5 ;  /* 0x000000ff2900720c */ /* 0x000fe40003fa5350 */
[----:B------:R-:W-:Y:S02]  /*2a50*/  IADD3 R41, PT, PT, -R22, RZ, RZ ;  /* 0x000000ff16297210 */ /* 0x000fe40007ffe1ff */
[----:B------:R-:W-:-:S02]  /*2a60*/  SEL R24, R26, RZ, P5 ;  /* 0x000000ff1a187207 */ /* 0x000fc40002800000 */
[----:B--2---:R-:W-:Y:S01]  /*2a70*/  ISETP.NE.U32.AND P5, PT, R44, 0x1, PT ;  /* 0x000000012c00780c */ /* 0x004fe20003fa5070 */
[----:B------:R-:W-:Y:S02]  /*2a80*/  IMAD R20, R20, R41, R49 ;  /* 0x0000002914147224 */ /* 0x000fe400078e0231 */
        /* <DEDUP_REMOVED lines=18> */
.L_x_12986:
[----:B------:R-:W-:Y:S05]  /*2bb0*/  BSYNC.RECONVERGENT B1 ;  /* 0x0000000000017941 */ /* 0x000fea0003800200 */
.L_x_12985:
        /* <DEDUP_REMOVED lines=88> */
.L_x_12988:
[----:B------:R-:W-:Y:S05]  /*3140*/  BSYNC.RECONVERGENT B1 ;  /* 0x0000000000017941 */ /* 0x000fea0003800200 */
.L_x_12987:
[-C--:B------:R-:W-:Y:S01]  /*3150*/  ISETP.GE.AND.EX P1, PT, RZ, R15.reuse, PT, P1 ;  /* 0x0000000fff00720c */ /* 0x080fe20003f26310 */
[----:B------:R-:W-:Y:S01]  /*3160*/  BSSY.RECONVERGENT B1, `(.L_x_12989) ;  /* 0x000005b000017945 */ /* 0x000fe20003800200 */
[----:B------:R-:W-:Y:S02]  /*3170*/  ISETP.GE.U32.AND P6, PT, R31, R14, PT ;  /* 0x0000000e1f00720c */ /* 0x000fe40003fc6070 */
        /* <DEDUP_REMOVED lines=89> */
.L_x_12990:
[----:B------:R-:W-:Y:S05]  /*3710*/  BSYNC.RECONVERGENT B1 ;  /* 0x0000000000017941 */ /* 0x000fea0003800200 */
.L_x_12989:
        /* <DEDUP_REMOVED lines=64> */
[----:B0-----:R-:W-:Y:S02]  /*3b20*/  ISETP.NE.U32.AND P2, PT, R42, 0x1, PT ;  /* 0x000000012a00780c */ /* 0x001fe40003f45070 */
        /* <DEDUP_REMOVED lines=22> */
.L_x_12992:
[----:B------:R-:W-:Y:S05]  /*3c90*/  BSYNC.RECONVERGENT B1 ;  /* 0x0000000000017941 */ /* 0x000fea0003800200 */
.L_x_12991:
        /* <DEDUP_REMOVED lines=88> */
.L_x_12994:
[----:B------:R-:W-:Y:S05]  /*4220*/  BSYNC.RECONVERGENT B1 ;  /* 0x0000000000017941 */ /* 0x000fea0003800200 */
.L_x_12993:
        /* <DEDUP_REMOVED lines=88> */
.L_x_12996:
[----:B------:R-:W-:Y:S05]  /*47b0*/  BSYNC.RECONVERGENT B1 ;  /* 0x0000000000017941 */ /* 0x000fea0003800200 */
.L_x_12995:
        /* <DEDUP_REMOVED lines=50> */
[----:B------:R-:W-:Y:S02]  /*4ae0*/  ISETP.NE.AND P5, PT, R40, RZ, PT ;  /* 0x000000ff2800720c */ /* 0x000fe40003fa5270 */
[----:B0-----:R-:W-:-:S11]  /*4af0*/  IADD3 R36, PT, PT, RZ, -R15, RZ ;  /* 0x8000000fff247210 */ /* 0x001fd60007ffe0ff */
        /* <DEDUP_REMOVED lines=28> */
[----:B-1----:R-:W-:Y:S01]  /*4cc0*/  ISETP.NE.U32.AND P5, PT, R40, 0x1, PT ;  /* 0x000000012800780c */ /* 0x002fe20003fa5070 */
[----:B------:R-:W-:Y:S01]  /*4cd0*/  IMAD R12, R12, R15, R45 ;  /* 0x0000000f0c0c7224 */ /* 0x000fe200078e022d */
        /* <DEDUP_REMOVED lines=19> */
.L_x_12998:
[----:B------:R-:W-:Y:S05]  /*4e10*/  BSYNC.RECONVERGENT B1 ;  /* 0x0000000000017941 */ /* 0x000fea0003800200 */
.L_x_12997:
        /* <DEDUP_REMOVED lines=88> */
.L_x_13000:
[----:B------:R-:W-:Y:S05]  /*53a0*/  BSYNC.RECONVERGENT B1 ;  /* 0x0000000000017941 */ /* 0x000fea0003800200 */
.L_x_12999:
        /* <DEDUP_REMOVED lines=88> */
.L_x_13002:
[----:B------:R-:W-:Y:S05]  /*5930*/  BSYNC.RECONVERGENT B1 ;  /* 0x0000000000017941 */ /* 0x000fea0003800200 */
.L_x_13001:
        /* <DEDUP_REMOVED lines=41> */
[----:B------:R-:W-:Y:S01]  /*5bd0*/  ISETP.NE.AND P5, PT, R12, RZ, PT ;  /* 0x000000ff0c00720c */ /* 0x000fe20003fa5270 */
[----:B------:R-:W-:Y:S02]  /*5be0*/  IMAD R43, R50, R41, RZ ;  /* 0x00000029322b7224 */ /* 0x000fe400078e02ff */
[----:B------:R-:W-:-:S04]  /*5bf0*/  IMAD.MOV R14, RZ, RZ, -R48 ;  /* 0x000000ffff0e7224 */ /* 0x000fc800078e0a30 */
[----:B------:R-:W-:Y:S02]  /*5c00*/  IMAD R49, R40, R14, R11 ;  /* 0x0000000e28317224 */ /* 0x000fe400078e020b */
[----:B------:R-:W-:-:S03]  /*5c10*/  HFMA2 R14, -RZ, RZ, 0, 0 ;  /* 0x00000000ff0e7431 */ /* 0x000fc600000001ff */
[----:B------:R-:W-:-:S04]  /*5c20*/  LOP3.LUT R42, R49, R12, RZ, 0x3c, !PT ;  /* 0x0000000c312a7212 */ /* 0x000fc800078e3cff */
[----:B------:R-:W-:Y:S01]  /*5c30*/  ISETP.GE.AND P6, PT, R42, RZ, PT ;  /* 0x000000ff2a00720c */ /* 0x000fe20003fc6270 */
        /* <DEDUP_REMOVED lines=10> */
[----:B------:R-:W1:Y:S08]  /*5ce0*/  LDC.64 R14, c[0x0][0x390] ;  /* 0x0000e400ff0e7b82 */ /* 0x000e700000000a00 */
[----:B------:R-:W2:Y:S03]  /*5cf0*/  LDC.64 R40, c[0x0][0x398] ;  /* 0x0000e600ff287b82 */ /* 0x000ea60000000a00 */
[----:B------:R-:W-:-:S04]  /*5d00*/  @P1 VIADD R45, R45, 0x1 ;  /* 0x000000012d2d1836 */ /* 0x000fc80000000000 */
[----:B------:R-:W-:Y:S01]  /*5d10*/  @!P6 IMAD.MOV R45, RZ, RZ, -R45 ;  /* 0x000000ffff2de224 */ /* 0x000fe200078e0a2d */
[----:B------:R-:W-:Y:S02]  /*5d20*/  @!P5 LOP3.LUT R45, RZ, R12, RZ, 0x33, !PT ;  /* 0x0000000cff2dd212 */ /* 0x000fe400078e33ff */
[----:B-1----:R-:W-:-:S04]  /*5d30*/  ISETP.NE.U32.AND P2, PT, R14, 0x1, PT ;  /* 0x000000010e00780c */ /* 0x002fc80003f45070 */
[----:B------:R-:W-:Y:S02]  /*5d40*/  ISETP.NE.AND.EX P5, PT, R15, RZ, PT, P2 ;  /* 0x000000ff0f00720c */ /* 0x000fe40003fa5320 */
[----:B------:R-:W-:Y:S02]  /*5d50*/  IADD3 R15, PT, PT, -R45, RZ, RZ ;  /* 0x000000ff2d0f7210 */ /* 0x000fe40007ffe1ff */
[----:B--2---:R-:W-:Y:S02]  /*5d60*/  ISETP.NE.U32.AND P1, PT, R40, 0x1, PT ;  /* 0x000000012800780c */ /* 0x004fe40003f25070 */
[----:B------:R-:W-:Y:S01]  /*5d70*/  SEL R14, R48, RZ, P5 ;  /* 0x000000ff300e7207 */ /* 0x000fe20002800000 */
[----:B------:R-:W-:Y:S01]  /*5d80*/  IMAD R12, R12, R15, R49 ;  /* 0x0000000f0c0c7224 */ /* 0x000fe200078e0231 */
[----:B------:R-:W-:Y:S02]  /*5d90*/  ISETP.NE.AND.EX P2, PT, R41, RZ, PT, P1 ;  /* 0x000000ff2900720c */ /* 0x000fe40003f45310 */
        /* <DEDUP_REMOVED lines=18> */
.L_x_13004:
[----:B------:R-:W-:Y:S05]  /*5ec0*/  BSYNC.RECONVERGENT B1 ;  /* 0x0000000000017941 */ /* 0x000fea0003800200 */
.L_x_13003:
        /* <DEDUP_REMOVED lines=16> */
[----:B0-----:R-:W-:Y:S01]  /*5fd0*/  MOV R14, RZ ;  /* 0x000000ff000e7202 */ /* 0x001fe20000000f00 */
[----:B-1----:R-:W-:-:S04]  /*5fe0*/  IMAD.MOV R41, RZ, RZ, -R15 ;  /* 0x000000ffff297224 */ /* 0x002fc800078e0a0f */
[----:B------:R-:W-:-:S04]  /*5ff0*/  IMAD R41, R41, R42, RZ ;  /* 0x0000002a29297224 */ /* 0x000fc800078e02ff */
[----:B------:R-:W-:Y:S01]  /*6000*/  IMAD.HI.U32 R50, R15, R41, R14 ;  /* 0x000000290f327227 */ /* 0x000fe200078e000e */
[----:B------:R-:W-:-:S03]  /*6010*/  IABS R41, R12 ;  /* 0x0000000c00297213 */ /* 0x000fc60000000000 */
        /* <DEDUP_REMOVED lines=36> */
[----:B------:R-:W1:Y:S08]  /*6260*/  LDC.64 R14, c[0x0][0x390] ;  /* 0x0000e400ff0e7b82 */ /* 0x000e700000000a00 */
[----:B------:R-:W2:Y:S03]  /*6270*/  LDC.64 R40, c[0x0][0x398] ;  /* 0x0000e600ff287b82 */ /* 0x000ea60000000a00 */
[----:B------:R-:W-:-:S05]  /*6280*/  @P1 IADD3 R32, PT, PT, R32, 0x1, RZ ;  /* 0x0000000120201810 */ /* 0x000fca0007ffe0ff */
[----:B------:R-:W-:Y:S01]  /*6290*/  @!P3 IMAD.MOV R32, RZ, RZ, -R32 ;  /* 0x000000ffff20b224 */ /* 0x000fe200078e0a20 */
[----:B------:R-:W-:Y:S02]  /*62a0*/  @!P5 LOP3.LUT R32, RZ, R12, RZ, 0x33, !PT ;  /* 0x0000000cff20d212 */ /* 0x000fe400078e33ff */
[----:B-1----:R-:W-:-:S04]  /*62b0*/  ISETP.NE.U32.AND P2, PT, R14, 0x1, PT ;  /* 0x000000010e00780c */ /* 0x002fc80003f45070 */
[----:B------:R-:W-:Y:S01]  /*62c0*/  ISETP.NE.AND.EX P3, PT, R15, RZ, PT, P2 ;  /* 0x000000ff0f00720c */ /* 0x000fe20003f65320 */
[----:B------:R-:W-:Y:S01]  /*62d0*/  IMAD.MOV R15, RZ, RZ, -R32 ;  /* 0x000000ffff0f7224 */ /* 0x000fe200078e0a20 */
[----:B--2---:R-:W-:-:S03]  /*62e0*/  ISETP.NE.U32.AND P1, PT, R40, 0x1, PT ;  /* 0x000000012800780c */ /* 0x004fc60003f25070 */
[----:B------:R-:W-:Y:S01]  /*62f0*/  IMAD R12, R12, R15, R49 ;  /* 0x0000000f0c0c7224 */ /* 0x000fe200078e0231 */
[----:B------:R-:W-:Y:S02]  /*6300*/  SEL R14, R45, RZ, P3 ;  /* 0x000000ff2d0e7207 */ /* 0x000fe40001800000 */
[----:B------:R-:W-:Y:S02]  /*6310*/  ISETP.NE.AND.EX P2, PT, R41, RZ, PT, P1 ;  /* 0x000000ff2900720c */ /* 0x000fe40003f45310 */
        /* <DEDUP_REMOVED lines=18> */
.L_x_13006:
[----:B------:R-:W-:Y:S05]  /*6440*/  BSYNC.RECONVERGENT B1 ;  /* 0x0000000000017941 */ /* 0x000fea0003800200 */
.L_x_13005:
        /* <DEDUP_REMOVED lines=57> */
[----:B------:R-:W1:Y:S08]  /*67e0*/  LDC.64 R14, c[0x0][0x390] ;  /* 0x0000e400ff0e7b82 */ /* 0x000e700000000a00 */
[----:B------:R-:W2:Y:S03]  /*67f0*/  LDC.64 R40, c[0x0][0x398] ;  /* 0x0000e600ff287b82 */ /* 0x000ea60000000a00 */
[----:B------:R-:W-:-:S05]  /*6800*/  @P1 VIADD R34, R34, 0x1 ;  /* 0x0000000122221836 */ /* 0x000fca0000000000 */
[----:B------:R-:W-:Y:S02]  /*6810*/  @!P3 IADD3 R34, PT, PT, -R34, RZ, RZ ;  /* 0x000000ff2222b210 */ /* 0x000fe40007ffe1ff */
        /* <DEDUP_REMOVED lines=26> */
.L_x_13008:
[----:B------:R-:W-:Y:S05]  /*69c0*/  BSYNC.RECONVERGENT B1 ;  /* 0x0000000000017941 */ /* 0x000fea0003800200 */
.L_x_13007:
        /* <DEDUP_REMOVED lines=39> */
[----:B------:R-:W-:Y:S01]  /*6c40*/  FFMA.SAT R45, R40, R11, 0.5 ;  /* 0x3f000000282d7423 */ /* 0x000fe2000000200b */
[----:B------:R-:W-:Y:S01]  /*6c50*/  FADD R13, R6, -12583039 ;  /* 0xcb40007f060d7421 */ /* 0x000fe20000000000 */
        /* <DEDUP_REMOVED lines=8> */
[----:B------:R-:W-:-:S02]  /*6ce0*/  IMAD.SHL.U32 R6, R6, 0x800000, RZ ;  /* 0x0080000006067824 */ /* 0x000fc400078e00ff */
[----:B------:R-:W-:Y:S01]  /*6cf0*/  FFMA R15, R14, 1.4426950216293334961, -R15 ;  /* 0x3fb8aa3b0e0f7823 */ /* 0x000fe2000000080f */
[----:B------:R-:W-:Y:S01]  /*6d00*/  FFMA R45, R40, 1.4426950216293334961, -R45 ;  /* 0x3fb8aa3b282d7823 */ /* 0x000fe2000000082d */
[----:B------:R-:W-:Y:S01]  /*6d10*/  MUFU.EX2 R53, R53 ;  /* 0x0000003500357308 */ /* 0x000fe20000000800 */
[----:B------:R-:W-:Y:S02]  /*6d20*/  IMAD.SHL.U32 R8, R8, 0x800000, RZ ;  /* 0x0080000008087824 */ /* 0x000fe400078e00ff */
[----:B------:R-:W-:Y:S01]  /*6d30*/  FFMA R55, R14, 1.925963033500011079e-08, R15 ;  /* 0x32a570600e377823 */ /* 0x000fe2000000000f */
[-C--:B------:R-:W-:Y:S01]  /*6d40*/  FFMA.SAT R15, R16, R11.reuse, 0.5 ;  /* 0x3f000000100f7423 */ /* 0x080fe2000000200b */
[----:B------:R-:W-:Y:S01]  /*6d50*/  FFMA R52, R40, 1.925963033500011079e-08, R45 ;  /* 0x32a5706028347823 */ /* 0x000fe2000000002d */
[----:B------:R-:W-:Y:S02]  /*6d60*/  FFMA.SAT R45, R4, R11, 0.5 ;  /* 0x3f000000042d7423 */ /* 0x000fe4000000200b */
[-C--:B------:R-:W-:Y:S01]  /*6d70*/  FFMA.RM R50, R15, R12.reuse, 12582913 ;  /* 0x4b4000010f327423 */ /* 0x080fe2000000400c */
[----:B------:R-:W1:Y:S01]  /*6d80*/  MUFU.EX2 R13, R13 ;  /* 0x0000000d000d7308 */ /* 0x000e620000000800 */
[----:B------:R-:W-:-:S02]  /*6d90*/  FFMA.RM R18, R45, R12, 12582913 ;  /* 0x4b4000012d127423 */ /* 0x000fc4000000400c */
[----:B------:R-:W-:Y:S02]  /*6da0*/  FADD R15, R50, -12583039 ;  /* 0xcb40007f320f7421 */ /* 0x000fe40000000000 */
[C---:B------:R-:W-:Y:S01]  /*6db0*/  FADD R45, R18.reuse, -12583039 ;  /* 0xcb40007f122d7421 */ /* 0x040fe20000000000 */
[----:B------:R-:W-:Y:S01]  /*6dc0*/  SHF.L.U32 R18, R18, 0x17, RZ ;  /* 0x0000001712127819 */ /* 0x000fe200000006ff */
[----:B------:R-:W-:Y:S01]  /*6dd0*/  FFMA R15, R16, 1.4426950216293334961, -R15 ;  /* 0x3fb8aa3b100f7823 */ /* 0x000fe2000000080f */
[----:B------:R-:W2:Y:S01]  /*6de0*/  MUFU.EX2 R55, R55 ;  /* 0x0000003700377308 */ /* 0x000ea20000000800 */
[----:B------:R-:W-:Y:S02]  /*6df0*/  FFMA R45, R4, 1.4426950216293334961, -R45 ;  /* 0x3fb8aa3b042d7823 */ /* 0x000fe4000000082d */
[----:B------:R-:W-:Y:S01]  /*6e00*/  FFMA R54, R16, 1.925963033500011079e-08, R15 ;  /* 0x32a5706010367823 */ /* 0x000fe2000000000f */
[----:B------:R-:W-:Y:S01]  /*6e10*/  FFMA.SAT R15, R20, R11, 0.5 ;  /* 0x3f000000140f7423 */ /* 0x000fe2000000200b */
[----:B------:R-:W-:Y:S01]  /*6e20*/  FFMA R49, R4, 1.925963033500011079e-08, R45 ;  /* 0x32a5706004317823 */ /* 0x000fe2000000002d */
[----:B------:R-:W-:-:S02]  /*6e30*/  IMAD.SHL.U32 R4, R10, 0x800000, RZ ;  /* 0x008000000a047824 */ /* 0x000fc400078e00ff */
[----:B------:R-:W-:Y:S01]  /*6e40*/  FFMA.SAT R45, R22, R11, 0.5 ;  /* 0x3f000000162d7423 */ /* 0x000fe2000000200b */
[----:B------:R-:W-:Y:S02]  /*6e50*/  IMAD.SHL.U32 R10, R50, 0x800000, RZ ;  /* 0x00800000320a7824 */ /* 0x000fe400078e00ff */
[----:B-1----:R-:W-:Y:S01]  /*6e60*/  FMUL R16, R6, R13 ;  /* 0x0000000d06107220 */ /* 0x002fe20000400000 */
[----:B------:R-:W-:Y:S01]  /*6e70*/  SHF.L.U32 R6, R41, 0x17, RZ ;  /* 0x0000001729067819 */ /* 0x000fe200000006ff */
[----:B------:R-:W-:Y:S01]  /*6e80*/  FFMA.SAT R41, R28, R11, 0.5 ;  /* 0x3f0000001c297423 */ /* 0x000fe2000000200b */
[----:B------:R-:W-:Y:S01]  /*6e90*/  FMUL R4, R4, R53 ;  /* 0x0000003504047220 */ /* 0x000fe20000400000 */
[----:B------:R-:W1:Y:S01]  /*6ea0*/  MUFU.EX2 R49, R49 ;  /* 0x0000003100317308 */ /* 0x000e620000000800 */
[-C--:B------:R-:W-:Y:S01]  /*6eb0*/  FFMA.RM R42, R15, R12.reuse, 12582913 ;  /* 0x4b4000010f2a7423 */ /* 0x080fe2000000400c */
[-C--:B------:R-:W-:Y:S01]  /*6ec0*/  FFMA.RM R40, R41, R12.reuse, 12582913 ;  /* 0x4b40000129287423 */ /* 0x080fe2000000400c */
[-C--:B------:R-:W-:Y:S01]  /*6ed0*/  FFMA.RM R14, R45, R12.reuse, 12582913 ;  /* 0x4b4000012d0e7423 */ /* 0x080fe2000000400c */
[----:B------:R-:W-:Y:S01]  /*6ee0*/  FFMA.SAT R13, R24, R11, 0.5 ;  /* 0x3f000000180d7423 */ /* 0x000fe2000000200b */
[----:B------:R-:W-:Y:S01]  /*6ef0*/  FADD R15, R42, -12583039 ;  /* 0xcb40007f2a0f7421 */ /* 0x000fe20000000000 */
[----:B------:R-:W-:Y:S01]  /*6f00*/  FADD R41, R40, -12583039 ;  /* 0xcb40007f28297421 */ /* 0x000fe20000000000 */
[----:B--2---:R-:W-:Y:S01]  /*6f10*/  FMUL R6, R6, R55 ;  /* 0x0000003706067220 */ /* 0x004fe20000400000 */
[----:B------:R-:W2:Y:S01]  /*6f20*/  MUFU.EX2 R53, R52 ;  /* 0x0000003400357308 */ /* 0x000ea20000000800 */
[----:B------:R-:W-:Y:S01]  /*6f30*/  FFMA R15, R20, 1.4426950216293334961, -R15 ;  /* 0x3fb8aa3b140f7823 */ /* 0x000fe2000000080f */
[----:B------:R-:W-:Y:S01]  /*6f40*/  FFMA R41, R28, 1.4426950216293334961, -R41 ;  /* 0x3fb8aa3b1c297823 */ /* 0x000fe20000000829 */
[----:B------:R-:W-:-:S02]  /*6f50*/  FFMA.RM R13, R13, R12, 12582913 ;  /* 0x4b4000010d0d7423 */ /* 0x000fc4000000400c */
[----:B------:R-:W-:Y:S01]  /*6f60*/  FFMA R51, R20, 1.925963033500011079e-08, R15 ;  /* 0x32a5706014337823 */ /* 0x000fe2000000000f */
[----:B------:R-:W-:Y:S01]  /*6f70*/  FFMA R28, R28, 1.925963033500011079e-08, R41 ;  /* 0x32a570601c1c7823 */ /* 0x000fe20000000029 */
[----:B------:R-:W-:Y:S01]  /*6f80*/  FFMA.SAT R41, R30, R11, 0.5 ;  /* 0x3f0000001e297423 */ /* 0x000fe2000000200b */
[----:B------:R-:W-:Y:S01]  /*6f90*/  FADD R15, R14, -12583039 ;  /* 0xcb40007f0e0f7421 */ /* 0x000fe20000000000 */
[----:B-1----:R-:W-:Y:S01]  /*6fa0*/  FMUL R18, R18, R49 ;  /* 0x0000003112127220 */ /* 0x002fe20000400000 */
[----:B------:R-:W-:Y:S01]  /*6fb0*/  FFMA.SAT R49, R44, R11, 0.5 ;  /* 0x3f0000002c317423 */ /* 0x000fe2000000200b */
[----:B------:R-:W-:Y:S01]  /*6fc0*/  FFMA.RM R41, R41, R12, 12582913 ;  /* 0x4b40000129297423 */ /* 0x000fe2000000400c */
[----:B------:R-:W-:Y:S02]  /*6fd0*/  IMAD.SHL.U32 R20, R42, 0x800000, RZ ;  /* 0x008000002a147824 */ /* 0x000fe400078e00ff */
[----:B------:R-:W-:Y:S01]  /*6fe0*/  FFMA R15, R22, 1.4426950216293334961, -R15 ;  /* 0x3fb8aa3b160f7823 */ /* 0x000fe2000000080f */
[----:B------:R-:W1:Y:S01]  /*6ff0*/  MUFU.EX2 R55, R54 ;  /* 0x0000003600377308 */ /* 0x000e620000000800 */
[----:B--2---:R-:W-:Y:S01]  /*7000*/  FMUL R8, R8, R53 ;  /* 0x0000003508087220 */ /* 0x004fe20000400000 */
[----:B------:R-:W-:Y:S01]  /*7010*/  FADD R53, R41, -12583039 ;  /* 0xcb40007f29357421 */ /* 0x000fe20000000000 */
[----:B------:R-:W-:Y:S01]  /*7020*/  FFMA R45, R22, 1.925963033500011079e-08, R15 ;  /* 0x32a57060162d7823 */ /* 0x000fe2000000000f */
[----:B------:R-:W-:-:S02]  /*7030*/  IMAD.SHL.U32 R22, R14, 0x800000, RZ ;  /* 0x008000000e167824 */ /* 0x000fc400078e00ff */
[C---:B------:R-:W-:Y:S01]  /*7040*/  FADD R15, R13.reuse, -12583039 ;  /* 0xcb40007f0d0f7421 */ /* 0x040fe20000000000 */
[----:B------:R-:W-:Y:S01]  /*7050*/  FFMA R53, R30, 1.4426950216293334961, -R53 ;  /* 0x3fb8aa3b1e357823 */ /* 0x000fe20000000835 */
[----:B------:R-:W2:Y:S01]  /*7060*/  MUFU.EX2 R51, R51 ;  /* 0x0000003300337308 */ /* 0x000ea20000000800 */
[----:B------:R-:W-:Y:S01]  /*7070*/  SHF.L.U32 R13, R13, 0x17, RZ ;  /* 0x000000170d0d7819 */ /* 0x000fe200000006ff */
[----:B------:R-:W-:Y:S01]  /*7080*/  FFMA R15, R24, 1.4426950216293334961, -R15 ;  /* 0x3fb8aa3b180f7823 */ /* 0x000fe2000000080f */
[----:B------:R-:W-:Y:S01]  /*7090*/  FFMA R50, R30, 1.925963033500011079e-08, R53 ;  /* 0x32a570601e327823 */ /* 0x000fe20000000035 */
[-C--:B------:R-:W-:Y:S01]  /*70a0*/  FFMA.SAT R53, R36, R11.reuse, 0.5 ;  /* 0x3f00000024357423 */ /* 0x080fe2000000200b */
[----:B------:R-:W-:Y:S01]  /*70b0*/  SHF.L.U32 R41, R41, 0x17, RZ ;  /* 0x0000001729297819 */ /* 0x000fe200000006ff */
[----:B------:R-:W-:Y:S01]  /*70c0*/  FFMA R24, R24, 1.925963033500011079e-08, R15 ;  /* 0x32a5706018187823 */ /* 0x000fe2000000000f */
[----:B------:R-:W-:Y:S01]  /*70d0*/  FFMA.SAT R15, R26, R11, 0.5 ;  /* 0x3f0000001a0f7423 */ /* 0x000fe2000000200b */
[-C--:B------:R-:W-:Y:S01]  /*70e0*/  FFMA.RM R30, R53, R12.reuse, 12582913 ;  /* 0x4b400001351e7423 */ /* 0x080fe2000000400c */
[----:B------:R-:W3:Y:S01]  /*70f0*/  MUFU.EX2 R45, R45 ;  /* 0x0000002d002d7308 */ /* 0x000ee20000000800 */
[----:B-1----:R-:W-:Y:S01]  /*7100*/  FMUL R10, R10, R55 ;  /* 0x000000370a0a7220 */ /* 0x002fe20000400000 */
[----:B------:R-:W-:Y:S01]  /*7110*/  FFMA.RM R15, R15, R12, 12582913 ;  /* 0x4b4000010f0f7423 */ /* 0x000fe2000000400c */
[----:B------:R-:W-:-:S03]  /*7120*/  FADD R53, R30, -12583039 ;  /* 0xcb40007f1e357421 */ /* 0x000fc60000000000 */
[C---:B------:R-:W-:Y:S01]  /*7130*/  FADD R57, R15.reuse, -12583039 ;  /* 0xcb40007f0f397421 */ /* 0x040fe20000000000 */
[----:B------:R-:W-:Y:S01]  /*7140*/  FFMA R53, R36, 1.4426950216293334961, -R53 ;  /* 0x3fb8aa3b24357823 */ /* 0x000fe20000000835 */
[----:B------:R-:W1:Y:S01]  /*7150*/  MUFU.EX2 R24, R24 ;  /* 0x0000001800187308 */ /* 0x000e620000000800 */
[----:B--2---:R-:W-:Y:S01]  /*7160*/  FMUL R20, R20, R51 ;  /* 0x0000003314147220 */ /* 0x004fe20000400000 */
[----:B------:R-:W-:Y:S01]  /*7170*/  FFMA R57, R26, 1.4426950216293334961, -R57 ;  /* 0x3fb8aa3b1a397823 */ /* 0x000fe20000000839 */
[----:B------:R-:W-:Y:S01]  /*7180*/  FFMA R52, R36, 1.925963033500011079e-08, R53 ;  /* 0x32a5706024347823 */ /* 0x000fe20000000035 */
[----:B------:R-:W-:Y:S01]  /*7190*/  FFMA.SAT R53, R38, R11, 0.5 ;  /* 0x3f00000026357423 */ /* 0x000fe2000000200b */
[----:B------:R-:W-:Y:S02]  /*71a0*/  IMAD.SHL.U32 R15, R15, 0x800000, RZ ;  /* 0x008000000f0f7824 */ /* 0x000fe400078e00ff */
[----:B------:R-:W-:Y:S01]  /*71b0*/  FFMA R26, R26, 1.925963033500011079e-08, R57 ;  /* 0x32a570601a1a7823 */ /* 0x000fe20000000039 */
[----:B------:R-:W-:Y:S01]  /*71c0*/  FFMA.RM R36, R53, R12, 12582913 ;  /* 0x4b40000135247423 */ /* 0x000fe2000000400c */
[----:B---3--:R-:W-:Y:S01]  /*71d0*/  FMUL R22, R22, R45 ;  /* 0x0000002d16167220 */ /* 0x008fe20000400000 */
[----:B------:R-:W-:Y:S01]  /*71e0*/  FFMA.SAT R45, R32, R11, 0.5 ;  /* 0x3f000000202d7423 */ /* 0x000fe2000000200b */
[----:B------:R2:W3:Y:S01]  /*71f0*/  MUFU.EX2 R51, R28 ;  /* 0x0000001c00337308 */ /* 0x0004e20000000800 */
[----:B------:R-:W-:-:S04]  /*7200*/  FADD R53, R36, -12583039 ;  /* 0xcb40007f24357421 */ /* 0x000fc80000000000 */
[----:B------:R-:W-:Y:S01]  /*7210*/  FFMA R53, R38, 1.4426950216293334961, -R53 ;  /* 0x3fb8aa3b26357823 */ /* 0x000fe20000000835 */
[----:B-1----:R-:W-:Y:S01]  /*7220*/  FMUL R24, R13, R24 ;  /* 0x000000180d187220 */ /* 0x002fe20000400000 */
[----:B------:R-:W-:Y:S01]  /*7230*/  IMAD.SHL.U32 R13, R30, 0x800000, RZ ;  /* 0x008000001e0d7824 */ /* 0x000fe200078e00ff */
[----:B------:R-:W1:Y:S01]  /*7240*/  MUFU.EX2 R26, R26 ;  /* 0x0000001a001a7308 */ /* 0x000e620000000800 */
[----:B------:R-:W-:Y:S01]  /*7250*/  FFMA R42, R38, 1.925963033500011079e-08, R53 ;  /* 0x32a57060262a7823 */ /* 0x000fe20000000035 */
[----:B------:R-:W-:Y:S01]  /*7260*/  FFMA.RM R38, R49, R12, 12582913 ;  /* 0x4b40000131267423 */ /* 0x000fe2000000400c */
[----:B--2---:R-:W-:-:S03]  /*7270*/  IMAD.SHL.U32 R28, R40, 0x800000, RZ ;  /* 0x00800000281c7824 */ /* 0x004fc600078e00ff */
[----:B------:R-:W-:Y:S02]  /*7280*/  FADD R49, R38, -12583039 ;  /* 0xcb40007f26317421 */ /* 0x000fe40000000000 */
[----:B------:R-:W2:Y:S01]  /*7290*/  MUFU.EX2 R50, R50 ;  /* 0x0000003200327308 */ /* 0x000ea20000000800 */
[----:B---3--:R-:W-:Y:S01]  /*72a0*/  FMUL R28, R28, R51 ;  /* 0x000000331c1c7220 */ /* 0x008fe20000400000 */
[----:B------:R-:W-:-:S04]  /*72b0*/  FFMA R49, R44, 1.4426950216293334961, -R49 ;  /* 0x3fb8aa3b2c317823 */ /* 0x000fc80000000831 */
[----:B------:R-:W-:Y:S01]  /*72c0*/  FFMA R44, R44, 1.925963033500011079e-08, R49 ;  /* 0x32a570602c2c7823 */ /* 0x000fe20000000031 */
[----:B------:R-:W-:Y:S01]  /*72d0*/  FFMA.SAT R49, R48, R11, 0.5 ;  /* 0x3f00000030317423 */ /* 0x000fe2000000200b */
[----:B------:R-:W3:Y:S01]  /*72e0*/  MUFU.EX2 R52, R52 ;  /* 0x0000003400347308 */ /* 0x000ee20000000800 */
[----:B-1----:R-:W-:Y:S01]  /*72f0*/  FMUL R26, R15, R26 ;  /* 0x0000001a0f1a7220 */ /* 0x002fe20000400000 */
[----:B------:R-:W-:Y:S02]  /*7300*/  IMAD.SHL.U32 R15, R36, 0x800000, RZ ;  /* 0x00800000240f7824 */ /* 0x000fe400078e00ff */
[----:B------:R-:W-:Y:S01]  /*7310*/  FFMA.RM R14, R49, R12, 12582913 ;  /* 0x4b400001310e7423 */ /* 0x000fe2000000400c */
[----:B------:R-:W-:-:S03]  /*7320*/  SHF.L.U32 R36, R38, 0x17, RZ ;  /* 0x0000001726247819 */ /* 0x000fc600000006ff */
[C---:B------:R-:W-:Y:S01]  /*7330*/  FADD R49, R14.reuse, -12583039 ;  /* 0xcb40007f0e317421 */ /* 0x040fe20000000000 */
[----:B------:R-:W1:Y:S01]  /*7340*/  MUFU.EX2 R42, R42 ;  /* 0x0000002a002a7308 */ /* 0x000e620000000800 */
[----:B--2---:R-:W-:Y:S01]  /*7350*/  FMUL R41, R41, R50 ;  /* 0x0000003229297220 */ /* 0x004fe20000400000 */
[----:B------:R-:W-:Y:S02]  /*7360*/  IMAD.SHL.U32 R14, R14, 0x800000, RZ ;  /* 0x008000000e0e7824 */ /* 0x000fe400078e00ff */
[----:B------:R-:W-:-:S04]  /*7370*/  FFMA R49, R48, 1.4426950216293334961, -R49 ;  /* 0x3fb8aa3b30317823 */ /* 0x000fc80000000831 */
[----:B------:R-:W-:Y:S01]  /*7380*/  FFMA R48, R48, 1.925963033500011079e-08, R49 ;  /* 0x32a5706030307823 */ /* 0x000fe20000000031 */
[----:B------:R-:W-:Y:S01]  /*7390*/  FFMA.SAT R49, R34, R11, 0.5 ;  /* 0x3f00000022317423 */ /* 0x000fe2000000200b */
[----:B------:R-:W-:Y:S01]  /*73a0*/  FFMA.RM R11, R45, R12, 12582913 ;  /* 0x4b4000012d0b7423 */ /* 0x000fe2000000400c */
[----:B------:R-:W2:Y:S01]  /*73b0*/  MUFU.EX2 R53, R44 ;  /* 0x0000002c00357308 */ /* 0x000ea20000000800 */
[----:B---3--:R-:W-:Y:S01]  /*73c0*/  FMUL R40, R13, R52 ;  /* 0x000000340d287220 */ /* 0x008fe20000400000 */
[----:B------:R-:W-:Y:S01]  /*73d0*/  FFMA.RM R12, R49, R12, 12582913 ;  /* 0x4b400001310c7423 */ /* 0x000fe2000000400c */
[----:B------:R-:W-:Y:S01]  /*73e0*/  FADD R49, RZ, R16 ;  /* 0x00000010ff317221 */ /* 0x000fe20000000000 */
[C---:B------:R-:W-:Y:S01]  /*73f0*/  FADD R45, R11.reuse, -12583039 ;  /* 0xcb40007f0b2d7421 */ /* 0x040fe20000000000 */
[----:B------:R-:W-:Y:S02]  /*7400*/  IMAD.SHL.U32 R11, R11, 0x800000, RZ ;  /* 0x008000000b0b7824 */ /* 0x000fe400078e00ff */
[----:B------:R-:W-:Y:S01]  /*7410*/  FADD R49, R49, R4 ;  /* 0x0000000431317221 */ /* 0x000fe20000000000 */
[C---:B------:R-:W-:Y:S01]  /*7420*/  FFMA R45, R32.reuse, 1.4426950216293334961, -R45 ;  /* 0x3fb8aa3b202d7823 */ /* 0x040fe2000000082d */
[----:B------:R-:W3:Y:S01]  /*7430*/  MUFU.EX2 R51, R48 ;  /* 0x0000003000337308 */ /* 0x000ee20000000800 */
[----:B-1----:R-:W-:Y:S01]  /*7440*/  FMUL R38, R15, R42 ;  /* 0x0000002a0f267220 */ /* 0x002fe20000400000 */
[----:B------:R-:W-:Y:S01]  /*7450*/  FADD R49, R49, R6 ;  /* 0x0000000631317221 */ /* 0x000fe20000000000 */
[----:B------:R-:W-:Y:S01]  /*7460*/  FFMA R32, R32, 1.925963033500011079e-08, R45 ;  /* 0x32a5706020207823 */ /* 0x000fe2000000002d */
[C---:B------:R-:W-:Y:S01]  /*7470*/  FADD R45, R12.reuse, -12583039 ;  /* 0xcb40007f0c2d7421 */ /* 0x040fe20000000000 */
[----:B------:R-:W-:Y:S01]  /*7480*/  SHF.L.U32 R12, R12, 0x17, RZ ;  /* 0x000000170c0c7819 */ /* 0x000fe200000006ff */
[----:B------:R-:W-:-:S02]  /*7490*/  FADD R49, R49, R8 ;  /* 0x0000000831317221 */ /* 0x000fc40000000000 */
[----:B------:R-:W-:Y:S01]  /*74a0*/  FFMA R45, R34, 1.4426950216293334961, -R45 ;  /* 0x3fb8aa3b222d7823 */ /* 0x000fe2000000082d */
[----:B------:R-:W1:Y:S01]  /*74b0*/  MUFU.EX2 R32, R32 ;  /* 0x0000002000207308 */ /* 0x000e620000000800 */
[----:B------:R-:W-:Y:S01]  /*74c0*/  FADD R49, R49, R10 ;  /* 0x0000000a31317221 */ /* 0x000fe20000000000 */
[----:B--2---:R-:W-:Y:S01]  /*74d0*/  FMUL R36, R36, R53 ;  /* 0x0000003524247220 */ /* 0x004fe20000400000 */
[----:B------:R-:W-:Y:S02]  /*74e0*/  FFMA R45, R34, 1.925963033500011079e-08, R45 ;  /* 0x32a57060222d7823 */ /* 0x000fe4000000002d */
[----:B------:R-:W-:Y:S01]  /*74f0*/  FADD R49, R49, R18 ;  /* 0x0000001231317221 */ /* 0x000fe20000000000 */
[----:B---3--:R-:W-:-:S03]  /*7500*/  FMUL R34, R14, R51 ;  /* 0x000000330e227220 */ /* 0x008fc60000400000 */
[----:B------:R-:W-:Y:S01]  /*7510*/  FADD R49, R49, R20 ;  /* 0x0000001431317221 */ /* 0x000fe20000000000 */
[----:B------:R-:W2:Y:S03]  /*7520*/  MUFU.EX2 R45, R45 ;  /* 0x0000002d002d7308 */ /* 0x000ea60000000800 */
[----:B------:R-:W-:-:S04]  /*7530*/  FADD R49, R49, R22 ;  /* 0x0000001631317221 */ /* 0x000fc80000000000 */
        /* <DEDUP_REMOVED lines=21> */
.L_x_13058:
        /* <DEDUP_REMOVED lines=12> */
[----:B01----:R-:W-:Y:S05]  /*7750*/  CALL.REL.NOINC `($__internal_191_$__cuda_sm3x_div_rn_noftz_f32_slowpath) ;  /* 0x00000024008c7944 */ /* 0x003fea0003c00000 */
[----:B------:R-:W-:-:S07]  /*7760*/  IMAD.MOV.U32 R15, RZ, RZ, R11 ;  /* 0x000000ffff0f7224 */ /* 0x000fce00078e000b */
.L_x_13011:
[----:B------:R-:W-:Y:S05]  /*7770*/  BSYNC.RECONVERGENT B3 ;  /* 0x0000000000037941 */ /* 0x000fea0003800200 */
.L_x_13010:
        /* <DEDUP_REMOVED lines=12> */
[----:B01----:R-:W-:Y:S05]  /*7840*/  CALL.REL.NOINC `($__internal_191_$__cuda_sm3x_div_rn_noftz_f32_slowpath) ;  /* 0x0000002400507944 */ /* 0x003fea0003c00000 */
[----:B------:R-:W-:-:S07]  /*7850*/  IMAD.MOV.U32 R45, RZ, RZ, R11 ;  /* 0x000000ffff2d7224 */ /* 0x000fce00078e000b */
.L_x_13013:
[----:B------:R-:W-:Y:S05]  /*7860*/  BSYNC.RECONVERGENT B3 ;  /* 0x0000000000037941 */ /* 0x000fea0003800200 */
.L_x_13012:
        /* <DEDUP_REMOVED lines=14> */
.L_x_13015:
[----:B------:R-:W-:Y:S05]  /*7950*/  BSYNC.RECONVERGENT B3 ;  /* 0x0000000000037941 */ /* 0x000fea0003800200 */
.L_x_13014:
        /* <DEDUP_REMOVED lines=14> */
.L_x_13017:
[----:B------:R-:W-:Y:S05]  /*7a40*/  BSYNC.RECONVERGENT B3 ;  /* 0x0000000000037941 */ /* 0x000fea0003800200 */
.L_x_13016:
        /* <DEDUP_REMOVED lines=14> */
.L_x_13019:
[----:B------:R-:W-:Y:S05]  /*7b30*/  BSYNC.RECONVERGENT B3 ;  /* 0x0000000000037941 */ /* 0x000fea0003800200 */
.L_x_13018:
        /* <DEDUP_REMOVED lines=14> */
.L_x_13021:
[----:B------:R-:W-:Y:S05]  /*7c20*/  BSYNC.RECONVERGENT B3 ;  /* 0x0000000000037941 */ /* 0x000fea0003800200 */
.L_x_13020:
        /* <DEDUP_REMOVED lines=14> */
.L_x_13023:
[----:B------:R-:W-:Y:S05]  /*7d10*/  BSYNC.RECONVERGENT B3 ;  /* 0x0000000000037941 */ /* 0x000fea0003800200 */
.L_x_13022:
        /* <DEDUP_REMOVED lines=14> */
.L_x_13025:
[----:B------:R-:W-:Y:S05]  /*7e00*/  BSYNC.RECONVERGENT B3 ;  /* 0x0000000000037941 */ /* 0x000fea0003800200 */
.L_x_13024:
        /* <DEDUP_REMOVED lines=14> */
.L_x_13027:
[----:B------:R-:W-:Y:S05]  /*7ef0*/  BSYNC.RECONVERGENT B3 ;  /* 0x0000000000037941 */ /* 0x000fea0003800200 */
.L_x_13026:
        /* <DEDUP_REMOVED lines=14> */
.L_x_13029:
[----:B------:R-:W-:Y:S05]  /*7fe0*/  BSYNC.RECONVERGENT B3 ;  /* 0x0000000000037941 */ /* 0x000fea0003800200 */
.L_x_13028:
        /* <DEDUP_REMOVED lines=14> */
.L_x_13031:
[----:B------:R-:W-:Y:S05]  /*80d0*/  BSYNC.RECONVERGENT B3 ;  /* 0x0000000000037941 */ /* 0x000fea0003800200 */
.L_x_13030:
        /* <DEDUP_REMOVED lines=14> */
.L_x_13033:
[----:B------:R-:W-:Y:S05]  /*81c0*/  BSYNC.RECONVERGENT B3 ;  /* 0x0000000000037941 */ /* 0x000fea0003800200 */
.L_x_13032:
        /* <DEDUP_REMOVED lines=14> */
.L_x_13035:
[----:B------:R-:W-:Y:S05]  /*82b0*/  BSYNC.RECONVERGENT B3 ;  /* 0x0000000000037941 */ /* 0x000fea0003800200 */
.L_x_13034:
        /* <DEDUP_REMOVED lines=14> */
.L_x_13037:
[----:B------:R-:W-:Y:S05]  /*83a0*/  BSYNC.RECONVERGENT B3 ;  /* 0x0000000000037941 */ /* 0x000fea0003800200 */
.L_x_13036:
        /* <DEDUP_REMOVED lines=14> */
.L_x_13039:
[----:B------:R-:W-:Y:S05]  /*8490*/  BSYNC.RECONVERGENT B3 ;  /* 0x0000000000037941 */ /* 0x000fea0003800200 */
.L_x_13038:
        /* <DEDUP_REMOVED lines=14> */
.L_x_13041:
[----:B------:R-:W-:Y:S05]  /*8580*/  BSYNC.RECONVERGENT B3 ;  /* 0x0000000000037941 */ /* 0x000fea0003800200 */
.L_x_13040:
        /* <DEDUP_REMOVED lines=14> */
.L_x_13043:
[----:B------:R-:W-:Y:S05]  /*8670*/  BSYNC.RECONVERGENT B3 ;  /* 0x0000000000037941 */ /* 0x000fea0003800200 */
.L_x_13042:
        /* <DEDUP_REMOVED lines=14> */
.L_x_13045:
[----:B------:R-:W-:Y:S05]  /*8760*/  BSYNC.RECONVERGENT B3 ;  /* 0x0000000000037941 */ /* 0x000fea0003800200 */
.L_x_13044:
[----:B0-----:R-:W-:Y:S01]  /*8770*/  MOV R10, R43 ;  /* 0x0000002b000a7202 */ /* 0x001fe20000000f00 */
[----:B------:R-:W-:Y:S01]  /*8780*/  IMAD R13, R2, UR42, RZ ;  /* 0x0000002a020d7c24 */ /* 0x000fe2000f8e02ff */
[----:B------:R-:W-:Y:S01]  /*8790*/  ISETP.GE.U32.AND P1, PT, R3, UR46, PT ;  /* 0x0000002e03007c0c */ /* 0x000fe2000bf26070 */
[----:B------:R-:W-:Y:S01]  /*87a0*/  IMAD.MOV.U32 R11, RZ, RZ, RZ ;  /* 0x000000ffff0b7224 */ /* 0x000fe200078e00ff */
[----:B------:R-:W-:Y:S01]  /*87b0*/  @!P0 R2UR UR4, R46 ;  /* 0x000000002e0482ca */ /* 0x000fe200000e0000 */
[C---:B------:R-:W-:Y:S01]  /*87c0*/  IMAD R13, R0.reuse, UR43, R13 ;  /* 0x0000002b000d7c24 */ /* 0x040fe2000f8e020d */
[----:B------:R-:W-:Y:S01]  /*87d0*/  @!P0 R2UR UR5, R47 ;  /* 0x000000002f0582ca */ /* 0x000fe200000e0000 */
[----:B------:R-:W-:Y:S01]  /*87e0*/  IMAD.WIDE.U32 R10, R0, UR42, R10 ;  /* 0x0000002a000a7c25 */ /* 0x000fe2000f8e000a */
[----:B------:R-:W-:Y:S02]  /*87f0*/  ISETP.GE.AND.EX P1, PT, RZ, UR47, PT, P1 ;  /* 0x0000002fff007c0c */ /* 0x000fe4000bf26310 */
[----:B------:R-:W-:Y:S01]  /*8800*/  ISETP.GE.U32.AND P2, PT, R5, UR46, PT ;  /* 0x0000002e05007c0c */ /* 0x000fe2000bf46070 */
[----:B------:R-:W-:Y:S01]  /*8810*/  IMAD.IADD R11, R11, 0x1, R13 ;  /* 0x000000010b0b7824 */ /* 0x000fe200078e020d */
[----:B------:R-:W-:-:S02]  /*8820*/  LEA R12, P4, R10, UR40, 0x2 ;  /* 0x000000280a0c7c11 */ /* 0x000fc4000f8810ff */
[----:B------:R-:W-:Y:S02]  /*8830*/  ISETP.GE.U32.AND P3, PT, R7, UR46, PT ;  /* 0x0000002e07007c0c */ /* 0x000fe4000bf66070 */
[----:B------:R-:W-:Y:S02]  /*8840*/  LEA.HI.X R13, R10, UR41, R11, 0x2, P4 ;  /* 0x000000290a0d7c11 */ /* 0x000fe4000a0f140b */
[----:B------:R-:W-:Y:S02]  /*8850*/  ISETP.GE.AND.EX P2, PT, RZ, UR47, PT, P2 ;  /* 0x0000002fff007c0c */ /* 0x000fe4000bf46320 */
[----:B------:R-:W-:Y:S01]  /*8860*/  ISETP.GE.AND.EX P3, PT, RZ, UR47, PT, P3 ;  /* 0x0000002fff007c0c */ /* 0x000fe2000bf66330 */
[----:B------:R0:W-:Y:S01]  /*8870*/  @!P0 STG.E desc[UR4][R12.64], R15 ;  /* 0x0000000f0c008986 */ /* 0x0001e2000c101904 */
        /* <DEDUP_REMOVED lines=9> */
[----:B------:R-:W-:Y:S01]  /*8910*/  @!P3 R2UR UR11, R47 ;  /* 0x000000002f0bb2ca */ /* 0x000fe200000e0000 */
[----:B------:R0:W-:Y:S01]  /*8920*/  @!P1 STG.E desc[UR6][R12.64+0x80], R45 ;  /* 0x0000802d0c009986 */ /* 0x0001e2000c101906 */
[----:B------:R-:W-:Y:S02]  /*8930*/  ISETP.GE.U32.AND P1, PT, R19, UR46, PT ;  /* 0x0000002e13007c0c */ /* 0x000fe4000bf26070 */
[C---:B------:R-:W-:Y:S02]  /*8940*/  @!P0 R2UR UR6, R46.reuse ;  /* 0x000000002e0682ca */ /* 0x040fe400000e0000 */
[C---:B------:R-:W-:Y:S02]  /*8950*/  @!P0 R2UR UR7, R47.reuse ;  /* 0x000000002f0782ca */ /* 0x040fe400000e0000 */
[----:B------:R-:W-:Y:S01]  /*8960*/  @!P6 R2UR UR4, R46 ;  /* 0x000000002e04e2ca */ /* 0x000fe200000e0000 */
[----:B------:R0:W-:Y:S01]  /*8970*/  @!P2 STG.E desc[UR8][R12.64+0x100], R49 ;  /* 0x000100310c00a986 */ /* 0x0001e2000c101908 */
[----:B------:R-:W-:-:S02]  /*8980*/  @!P6 R2UR UR5, R47 ;  /* 0x000000002f05e2ca */ /* 0x000fc400000e0000 */
[----:B------:R-:W-:Y:S01]  /*8990*/  ISETP.GE.U32.AND P2, PT, R21, UR46, PT ;  /* 0x0000002e15007c0c */ /* 0x000fe2000bf46070 */
[----:B------:R0:W-:Y:S01]  /*89a0*/  @!P3 STG.E desc[UR10][R12.64+0x180], R51 ;  /* 0x000180330c00b986 */ /* 0x0001e2000c10190a */
[----:B------:R-:W-:Y:S02]  /*89b0*/  ISETP.GE.U32.AND P3, PT, R23, UR46, PT ;  /* 0x0000002e17007c0c */ /* 0x000fe4000bf66070 */
[----:B------:R-:W-:Y:S02]  /*89c0*/  ISETP.GE.U32.AND P4, PT, R25, UR46, PT ;  /* 0x0000002e19007c0c */ /* 0x000fe4000bf86070 */
[----:B------:R-:W-:Y:S01]  /*89d0*/  ISETP.GE.U32.AND P5, PT, R27, UR46, PT ;  /* 0x0000002e1b007c0c */ /* 0x000fe2000bfa6070 */
[----:B------:R0:W-:Y:S01]  /*89e0*/  @!P0 STG.E desc[UR6][R12.64+0x280], R55 ;  /* 0x000280370c008986 */ /* 0x0001e2000c101906 */
[----:B------:R-:W-:Y:S02]  /*89f0*/  ISETP.GE.AND.EX P1, PT, RZ, UR47, PT, P1 ;  /* 0x0000002fff007c0c */ /* 0x000fe4000bf26310 */
        /* <DEDUP_REMOVED lines=8> */
[----:B------:R-:W-:Y:S02]  /*8a80*/  IADD3 R10, PT, PT, R43, 0x160, RZ ;  /* 0x000001602b0a7810 */ /* 0x000fe40007ffe0ff */
        /* <DEDUP_REMOVED lines=56> */
.L_x_12972:
[----:B------:R-:W-:Y:S05]  /*8e10*/  EXIT ;  /* 0x000000000000794d */ /* 0x000fea0003800000 */
.L_x_13009:
[----:B------:R-:W-:Y:S01]  /*8e20*/  BSSY B1, `(.L_x_13047) ;  /* 0x0000007000017945 */ /* 0x000fe20003800000 */
[----:B------:R-:W-:Y:S01]  /*8e30*/  IMAD.MOV.U32 R12, RZ, RZ, 0x10 ;  /* 0x00000010ff0c7424 */ /* 0x000fe200078e00ff */
[----:B------:R-:W-:Y:S01]  /*8e40*/  MOV R15, 0xffffffff ;  /* 0xffffffff000f7802 */ /* 0x000fe20000000f00 */
[----:B------:R-:W-:-:S07]  /*8e50*/  IMAD.MOV.U32 R11, RZ, RZ, 0x1f ;  /* 0x0000001fff0b7424 */ /* 0x000fce00078e00ff */
[----:B0-----:R-:W-:Y:S05]  /*8e60*/  WARPSYNC.COLLECTIVE R15, `(.L_x_13048) ;  /* 0x000000000f087348 */ /* 0x001fea0003c00000 */
[----:B------:R1:W2:Y:S02]  /*8e70*/  SHFL.BFLY P6, R14, R13, R12, R11 ;  /* 0x0c00000c0d0e7389 */ /* 0x0002a400000c000b */
[----:B012---:R-:W-:Y:S05]  /*8e80*/  ENDCOLLECTIVE ;  /* 0x000000000000791b */ /* 0x007fea0003800000 */
.L_x_13048:
[----:B------:R-:W-:Y:S05]  /*8e90*/  BSYNC B1 ;  /* 0x0000000000017941 */ /* 0x000fea0003800000 */
.L_x_13047:
[----:B------:R-:W-:Y:S01]  /*8ea0*/  FMNMX R13, R14, R13, !PT ;  /* 0x0000000d0e0d7209 */ /* 0x000fe20007800000 */
[----:B------:R-:W-:Y:S01]  /*8eb0*/  IMAD.MOV.U32 R12, RZ, RZ, 0x8 ;  /* 0x00000008ff0c7424 */ /* 0x000fe200078e00ff */
[----:B------:R-:W-:Y:S01]  /*8ec0*/  MOV R15, 0xffffffff ;  /* 0xffffffff000f7802 */ /* 0x000fe20000000f00 */
[----:B------:R-:W-:-:S07]  /*8ed0*/  IMAD.MOV.U32 R11, RZ, RZ, 0x1f ;  /* 0x0000001fff0b7424 */ /* 0x000fce00078e00ff */
[----:B------:R-:W-:Y:S05]  /*8ee0*/  WARPSYNC.COLLECTIVE R15, `(.L_x_13049) ;  /* 0x000000000f087348 */ /* 0x000fea0003c00000 */
[----:B------:R0:W1:Y:S02]  /*8ef0*/  SHFL.BFLY P6, R14, R13, R12, R11 ;  /* 0x0c00000c0d0e7389 */ /* 0x00006400000c000b */
[----:B01----:R-:W-:Y:S05]  /*8f00*/  ENDCOLLECTIVE ;  /* 0x000000000000791b */ /* 0x003fea0003800000 */
.L_x_13049:
[----:B------:R-:W-:Y:S01]  /*8f10*/  HFMA2 R12, -RZ, RZ, 0, 2.384185791015625e-07 ;  /* 0x00000004ff0c7431 */ /* 0x000fe200000001ff */
[----:B------:R-:W-:-:S05]  /*8f20*/  FMNMX R40, R13, R14, !PT ;  /* 0x0000000e0d287209 */ /* 0x000fca0007800000 */
[----:B------:R-:W-:-:S07]  /*8f30*/  IMAD.MOV.U32 R13, RZ, RZ, R40 ;  /* 0x000000ffff0d7224 */ /* 0x000fce00078e0028 */
[----:B------:R-:W-:Y:S05]  /*8f40*/  WARPSYNC.COLLECTIVE R15, `(.L_x_13050) ;  /* 0x000000000f087348 */ /* 0x000fea0003c00000 */
[----:B------:R0:W1:Y:S02]  /*8f50*/  SHFL.BFLY P6, R14, R13, R12, R11 ;  /* 0x0c00000c0d0e7389 */ /* 0x00006400000c000b */
[----:B01----:R-:W-:Y:S05]  /*8f60*/  ENDCOLLECTIVE ;  /* 0x000000000000791b */ /* 0x003fea0003800000 */
.L_x_13050:
[----:B------:R-:W-:Y:S02]  /*8f70*/  MOV R12, 0x2 ;  /* 0x00000002000c7802 */ /* 0x000fe40000000f00 */
[----:B------:R-:W-:-:S05]  /*8f80*/  FMNMX R41, R40, R14, !PT ;  /* 0x0000000e28297209 */ /* 0x000fca0007800000 */
[----:B------:R-:W-:-:S07]  /*8f90*/  IMAD.MOV.U32 R13, RZ, RZ, R41 ;  /* 0x000000ffff0d7224 */ /* 0x000fce00078e0029 */
[----:B------:R-:W-:Y:S05]  /*8fa0*/  WARPSYNC.COLLECTIVE R15, `(.L_x_13051) ;  /* 0x000000000f087348 */ /* 0x000fea0003c00000 */
[----:B------:R0:W1:Y:S02]  /*8fb0*/  SHFL.BFLY P6, R14, R13, R12, R11 ;  /* 0x0c00000c0d0e7389 */ /* 0x00006400000c000b */
[----:B01----:R-:W-:Y:S05]  /*8fc0*/  ENDCOLLECTIVE ;  /* 0x000000000000791b */ /* 0x003fea0003800000 */
.L_x_13051:
[----:B------:R-:W-:Y:S01]  /*8fd0*/  HFMA2 R12, -RZ, RZ, 0, 5.9604644775390625e-08 ;  /* 0x00000001ff0c7431 */ /* 0x000fe200000001ff */
[----:B------:R-:W-:-:S05]  /*8fe0*/  FMNMX R42, R41, R14, !PT ;  /* 0x0000000e292a7209 */ /* 0x000fca0007800000 */
[----:B------:R-:W-:-:S07]  /*8ff0*/  IMAD.MOV.U32 R13, RZ, RZ, R42 ;  /* 0x000000ffff0d7224 */ /* 0x000fce00078e002a */
[----:B------:R-:W-:Y:S05]  /*9000*/  WARPSYNC.COLLECTIVE R15, `(.L_x_13052) ;  /* 0x000000000f087348 */ /* 0x000fea0003c00000 */
[----:B------:R0:W1:Y:S02]  /*9010*/  SHFL.BFLY P6, R14, R13, R12, R11 ;  /* 0x0c00000c0d0e7389 */ /* 0x00006400000c000b */
[----:B01----:R-:W-:Y:S05]  /*9020*/  ENDCOLLECTIVE ;  /* 0x000000000000791b */ /* 0x003fea0003800000 */
.L_x_13052:
        /* <DEDUP_REMOVED lines=182> */
[----:B------:R-:W-:-:S04]  /*9b90*/  FADD R11, R11, R34 ;  /* 0x000000220b0b7221 */ /* 0x000fc80000000000 */
[----:B------:R-:W-:-:S04]  /*9ba0*/  FADD R11, R11, R32 ;  /* 0x000000200b0b7221 */ /* 0x000fc80000000000 */
[----:B------:R-:W-:Y:S01]  /*9bb0*/  FADD R13, R11, R30 ;  /* 0x0000001e0b0d7221 */ /* 0x000fe20000000000 */
[----:B------:R-:W-:-:S07]  /*9bc0*/  HFMA2 R11, -RZ, RZ, 0, 1.847743988037109375e-06 ;  /* 0x0000001fff0b7431 */ /* 0x000fce00000001ff */
[----:B------:R-:W-:Y:S05]  /*9bd0*/  WARPSYNC.COLLECTIVE R15, `(.L_x_13053) ;  /* 0x000000000f087348 */ /* 0x000fea0003c00000 */
[----:B------:R0:W1:Y:S02]  /*9be0*/  SHFL.BFLY P6, R14, R13, R12, R11 ;  /* 0x0c00000c0d0e7389 */ /* 0x00006400000c000b */
[----:B01----:R-:W-:Y:S05]  /*9bf0*/  ENDCOLLECTIVE ;  /* 0x000000000000791b */ /* 0x003fea0003800000 */
.L_x_13053:
[----:B------:R-:W-:Y:S02]  /*9c00*/  IMAD.MOV.U32 R12, RZ, RZ, 0x8 ;  /* 0x00000008ff0c7424 */ /* 0x000fe400078e00ff */
[----:B------:R-:W-:-:S05]  /*9c10*/  FADD R42, R13, R14 ;  /* 0x0000000e0d2a7221 */ /* 0x000fca0000000000 */
[----:B------:R-:W-:-:S07]  /*9c20*/  MOV R13, R42 ;  /* 0x0000002a000d7202 */ /* 0x000fce0000000f00 */
[----:B------:R-:W-:Y:S05]  /*9c30*/  WARPSYNC.COLLECTIVE R15, `(.L_x_13054) ;  /* 0x000000000f087348 */ /* 0x000fea0003c00000 */
[----:B------:R0:W1:Y:S02]  /*9c40*/  SHFL.BFLY P6, R14, R13, R12, R11 ;  /* 0x0c00000c0d0e7389 */ /* 0x00006400000c000b */
[----:B01----:R-:W-:Y:S05]  /*9c50*/  ENDCOLLECTIVE ;  /* 0x000000000000791b */ /* 0x003fea0003800000 */
.L_x_13054:
[----:B------:R-:W-:Y:S02]  /*9c60*/  IMAD.MOV.U32 R12, RZ, RZ, 0x4 ;  /* 0x00000004ff0c7424 */ /* 0x000fe400078e00ff */
[----:B------:R-:W-:-:S05]  /*9c70*/  FADD R44, R42, R14 ;  /* 0x0000000e2a2c7221 */ /* 0x000fca0000000000 */
[----:B------:R-:W-:-:S07]  /*9c80*/  MOV R13, R44 ;  /* 0x0000002c000d7202 */ /* 0x000fce0000000f00 */
[----:B------:R-:W-:Y:S05]  /*9c90*/  WARPSYNC.COLLECTIVE R15, `(.L_x_13055) ;  /* 0x000000000f087348 */ /* 0x000fea0003c00000 */
[----:B------:R0:W1:Y:S02]  /*9ca0*/  SHFL.BFLY P6, R14, R13, R12, R11 ;  /* 0x0c00000c0d0e7389 */ /* 0x00006400000c000b */
[----:B01----:R-:W-:Y:S05]  /*9cb0*/  ENDCOLLECTIVE ;  /* 0x000000000000791b */ /* 0x003fea0003800000 */
.L_x_13055:
[----:B------:R-:W-:Y:S02]  /*9cc0*/  IMAD.MOV.U32 R12, RZ, RZ, 0x2 ;  /* 0x00000002ff0c7424 */ /* 0x000fe400078e00ff */
[----:B------:R-:W-:-:S05]  /*9cd0*/  FADD R45, R44, R14 ;  /* 0x0000000e2c2d7221 */ /* 0x000fca0000000000 */
[----:B------:R-:W-:-:S07]  /*9ce0*/  MOV R13, R45 ;  /* 0x0000002d000d7202 */ /* 0x000fce0000000f00 */
[----:B------:R-:W-:Y:S05]  /*9cf0*/  WARPSYNC.COLLECTIVE R15, `(.L_x_13056) ;  /* 0x000000000f087348 */ /* 0x000fea0003c00000 */
[----:B------:R0:W1:Y:S02]  /*9d00*/  SHFL.BFLY P6, R14, R13, R12, R11 ;  /* 0x0c00000c0d0e7389 */ /* 0x00006400000c000b */
[----:B01----:R-:W-:Y:S05]  /*9d10*/  ENDCOLLECTIVE ;  /* 0x000000000000791b */ /* 0x003fea0003800000 */
.L_x_13056:
[----:B------:R-:W-:Y:S02]  /*9d20*/  IMAD.MOV.U32 R12, RZ, RZ, 0x1 ;  /* 0x00000001ff0c7424 */ /* 0x000fe400078e00ff */
[----:B------:R-:W-:-:S05]  /*9d30*/  FADD R48, R45, R14 ;  /* 0x0000000e2d307221 */ /* 0x000fca0000000000 */
[----:B------:R-:W-:-:S07]  /*9d40*/  MOV R13, R48 ;  /* 0x00000030000d7202 */ /* 0x000fce0000000f00 */
[----:B------:R-:W-:Y:S05]  /*9d50*/  WARPSYNC.COLLECTIVE R15, `(.L_x_13057) ;  /* 0x000000000f087348 */ /* 0x000fea0003c00000 */
[----:B------:R0:W1:Y:S02]  /*9d60*/  SHFL.BFLY P6, R14, R13, R12, R11 ;  /* 0x0c00000c0d0e7389 */ /* 0x00006400000c000b */
[----:B01----:R-:W-:Y:S05]  /*9d70*/  ENDCOLLECTIVE ;  /* 0x000000000000791b */ /* 0x003fea0003800000 */
.L_x_13057:
[----:B------:R-:W-:Y:S05]  /*9d80*/  BRA `(.L_x_13058) ;  /* 0xffffffd800407947 */ /* 0x000fea000383ffff */
        .weak           $__internal_191_$__cuda_sm3x_div_rn_noftz_f32_slowpath
        .type           $__internal_191_$__cuda_sm3x_div_rn_noftz_f32_slowpath,@function
        .size           $__internal_191_$__cuda_sm3x_div_rn_noftz_f32_slowpath,(.L_x_37568 - $__internal_191_$__cuda_sm3x_div_rn_noftz_f32_slowpath)
$__internal_191_$__cuda_sm3x_div_rn_noftz_f32_slowpath:
        /* <DEDUP_REMOVED lines=35> */
.L_x_13060:
        /* <DEDUP_REMOVED lines=51> */
.L_x_13067:
[----:B------:R-:W-:-:S04]  /*a2f0*/  LOP3.LUT R11, R11, 0x80000000, RZ, 0xc0, !PT ;  /* 0x800000000b0b7812 */ /* 0x000fc800078ec0ff */
[----:B------:R-:W-:Y:S01]  /*a300*/  LOP3.LUT R11, R11, 0x7f800000, RZ, 0xfc, !PT ;  /* 0x7f8000000b0b7812 */ /* 0x000fe200078efcff */
[----:B------:R-:W-:Y:S06]  /*a310*/  BRA `(.L_x_13068) ;  /* 0x0000000000047947 */ /* 0x000fec0003800000 */
.L_x_13066:
[----:B------:R-:W-:-:S07]  /*a320*/  IMAD R11, R16, 0x800000, R11 ;  /* 0x00800000100b7824 */ /* 0x000fce00078e020b */
.L_x_13068:
[----:B------:R-:W-:Y:S05]  /*a330*/  BSYNC.RECONVERGENT B2 ;  /* 0x0000000000027941 */ /* 0x000fea0003800200 */
.L_x_13065:
[----:B------:R-:W-:Y:S05]  /*a340*/  BRA `(.L_x_13069) ;  /* 0x0000000000207947 */ /* 0x000fea0003800000 */
.L_x_13064:
[----:B------:R-:W-:-:S04]  /*a350*/  LOP3.LUT R11, R11, 0x80000000, R44, 0x48, !PT ;  /* 0x800000000b0b7812 */ /* 0x000fc800078e482c */
[----:B------:R-:W-:Y:S01]  /*a360*/  LOP3.LUT R11, R11, 0x7f800000, RZ, 0xfc, !PT ;  /* 0x7f8000000b0b7812 */ /* 0x000fe200078efcff */
[----:B------:R-:W-:Y:S06]  /*a370*/  BRA `(.L_x_13069) ;  /* 0x0000000000147947 */ /* 0x000fec0003800000 */
.L_x_13063:
[----:B------:R-:W-:Y:S01]  /*a380*/  LOP3.LUT R11, R11, 0x80000000, R44, 0x48, !PT ;  /* 0x800000000b0b7812 */ /* 0x000fe200078e482c */
[----:B------:R-:W-:Y:S06]  /*a390*/  BRA `(.L_x_13069) ;  /* 0x00000000000c7947 */ /* 0x000fec0003800000 */
.L_x_13062:
[----:B------:R-:W0:Y:S01]  /*a3a0*/  MUFU.RSQ R11, -QNAN ;  /* 0xffc00000000b7908 */ /* 0x000e220000001400 */
[----:B------:R-:W-:Y:S05]  /*a3b0*/  BRA `(.L_x_13069) ;  /* 0x0000000000047947 */ /* 0x000fea0003800000 */
.L_x_13061:
[----:B------:R-:W-:-:S07]  /*a3c0*/  FADD.FTZ R11, R16, R11 ;  /* 0x0000000b100b7221 */ /* 0x000fce0000010000 */
.L_x_13069:
[----:B------:R-:W-:Y:S05]  /*a3d0*/  BSYNC.RECONVERGENT B1 ;  /* 0x0000000000017941 */ /* 0x000fea0003800200 */
.L_x_13059:
[----:B------:R-:W-:-:S04]  /*a3e0*/  HFMA2 R13, -RZ, RZ, 0, 0 ;  /* 0x00000000ff0d7431 */ /* 0x000fc800000001ff */
[----:B0-----:R-:W-:Y:S05]  /*a3f0*/  RET.REL.NODEC R12 `(_Z15SoftmaxWarpImplI22BroadcastScaleMaskLoadIffbLm3EiE11DirectStoreIffEfLi1ELi18ELi32ELi1ELb1EL9Algorithm0EEvT_T0_ll) ;  /* 0xffffff5c0c007950 */ /* 0x001fea0003c3ffff */
.L_x_13070:
        /* <DEDUP_REMOVED lines=16> */
.L_x_37568:


//--------------------- .text._Z15SoftmaxWarpImplI22BroadcastScaleMaskLoadIffbLm3EiE11DirectStoreIffEfLi1ELi18ELi32ELi1ELb0EL9Algorithm0EEvT_T0_ll --------------------------
	.section	.text._Z15SoftmaxWarpImplI22BroadcastScaleMaskLoadIffbLm3EiE11DirectStoreIffEfLi1ELi18ELi32ELi1ELb0EL9Algorithm0EEvT_T0_ll,"ax",@progbits
	.align	128
        .global         _Z15SoftmaxWarpImplI22BroadcastScaleMaskLoadIffbLm3EiE11DirectStoreIffEfLi1ELi18ELi32ELi1ELb0EL9Algorithm0EEvT_T0_ll
        .type           _Z15SoftmaxWarpImplI22BroadcastScaleMaskLoadIffbLm3EiE11DirectStoreIffEfLi1ELi18ELi32ELi1ELb0EL9Algorithm0EEvT_T0_ll,@function
        .size           _Z15SoftmaxWarpImplI22BroadcastScaleMaskLoadIffbLm3EiE11DirectStoreIffEfLi1ELi18ELi32ELi1ELb0EL9Algorithm0EEvT_T0_ll,(.L_x_37569 - _Z15SoftmaxWarpImplI22BroadcastScaleMaskLoadIffbLm3EiE11DirectStoreIffEfLi1ELi18ELi32ELi1ELb0EL9Algorithm0EEvT_T0_ll)
        .other          _Z15SoftmaxWarpImplI22BroadcastScaleMaskLoadIffbLm3EiE11DirectStoreIffEfLi1ELi18ELi32ELi1ELb0EL9Algorithm0EEvT_T0_ll,@"STO_CUDA_ENTRY STV_DEFAULT"
_Z15SoftmaxWarpImplI22BroadcastScaleMaskLoadIffbLm3EiE11DirectStoreIffEfLi1ELi18ELi32ELi1ELb0EL9Algorithm0EEvT_T0_ll:
.text._Z15SoftmaxWarpImplI22BroadcastScaleMaskLoadIffbLm3EiE11DirectStoreIffEfLi1ELi18ELi32ELi1ELb0EL9Algorithm0EEvT_T0_ll:
        /* <DEDUP_REMOVED lines=29> */
.L_x_13071:
        /* <DEDUP_REMOVED lines=14> */
.L_x_13110:
        /* <DEDUP_REMOVED lines=10> */
[----:B------:R-:W-:Y:S01]  /*0350*/  IADD3 R12, PT, PT, R19, 0x80, RZ ;  /* 0x00000080130c7810 */ /* 0x000fe20007ffe0ff */
[----:B------:R-:W0:Y:S01]  /*0360*/  I2F.RP R0, UR8 ;  /* 0x0000000800007d06 */ /* 0x000e220008209400 */
[----:B------:R-:W-:Y:S02]  /*0370*/  ISETP.GE.AND P3, PT, R10, RZ, PT ;  /* 0x000000ff0a00720c */ /* 0x000fe40003f66270 */
[----:B------:R-:W-:Y:S02]  /*0380*/  LOP3.LUT R10, R7, UR49, RZ, 0x3c, !PT ;  /* 0x00000031070a7c12 */ /* 0x000fe4000f8e3cff */
[----:B------:R-:W-:-:S02]  /*0390*/  SHF.R.S64 R14, RZ, 0x1e, R17 ;  /* 0x0000001eff0e7819 */ /* 0x000fc40000001011 */
[----:B------:R-:W-:Y:S02]  /*03a0*/  ISETP.GE.AND P2, PT, R10, RZ, PT ;  /* 0x000000ff0a00720c */ /* 0x000fe40003f46270 */
[----:B------:R-:W-:Y:S02]  /*03b0*/  SHF.R.S64 R22, RZ, 0x1e, R20 ;  /* 0x0000001eff167819 */ /* 0x000fe40000001014 */
[----:B------:R-:W-:Y:S01]  /*03c0*/  LOP3.LUT R11, R12, UR49, RZ, 0x3c, !PT ;  /* 0x000000310c0b7c12 */ /* 0x000fe2000f8e3cff */
[----:B0-----:R-:W0:Y:S02]  /*03d0*/  MUFU.RCP R0, R0 ;  /* 0x0000000000007308 */ /* 0x001e240000001000 */
[----:B0-----:R-:W-:Y:S01]  /*03e0*/  VIADD R2, R0, 0xffffffe ;  /* 0x0ffffffe00027836 */ /* 0x001fe20000000000 */
[----:B------:R-:W-:-:S05]  /*03f0*/  IABS R0, R17 ;  /* 0x0000001100007213 */ /* 0x000fca0000000000 */
[----:B------:R-:W0:Y:S02]  /*0400*/  F2I.FTZ.U32.TRUNC.NTZ R2, R2 ;  /* 0x0000000200027305 */ /* 0x000e24000021f000 */
[----:B0-----:R-:W-:Y:S02]  /*0410*/  R2UR UR5, R2 ;  /* 0x00000000020572ca */ /* 0x001fe400000e0000 */
[----:B------:R-:W-:-:S04]  /*0420*/  IABS R2, UR50 ;  /* 0x0000003200027c13 */ /* 0x000fc80008000000 */
[----:B------:R-:W-:-:S07]  /*0430*/  R2UR UR9, R2 ;  /* 0x00000000020972ca */ /* 0x000fce00000e0000 */
[----:B------:R-:W-:-:S04]  /*0440*/  UIADD3 UR6, UPT, UPT, URZ, -UR5, URZ ;  /* 0x80000005ff067290 */ /* 0x000fc8000fffe0ff */
[----:B------:R-:W-:Y:S02]  /*0450*/  UIMAD UR6, UR6, UR8, URZ ;  /* 0x00000008060672a4 */ /* 0x000fe4000f8e02ff */
[----:B------:R-:W0:Y:S02]  /*0460*/  I2F.RP R2, UR9 ;  /* 0x0000000900027d06 */ /* 0x000e240008209400 */
[----:B------:R-:W-:Y:S01]  /*0470*/  UIMAD.WIDE.U32 UR6, UR5, UR6, UR4 ;  /* 0x00000006050672a5 */ /* 0x000fe2000f8e0004 */
[----:B-1----:R-:W-:Y:S02]  /*0480*/  R2UR UR4, R24 ;  /* 0x00000000180472ca */ /* 0x002fe400000e0000 */
[----:B------:R-:W-:-:S03]  /*0490*/  R2UR UR5, R25 ;  /* 0x00000000190572ca */ /* 0x000fc600000e0000 */
[----:B------:R-:W-:-:S04]  /*04a0*/  IMAD.HI.U32 R3, R0, UR7, RZ ;  /* 0x0000000700037c27 */ /* 0x000fc8000f8e00ff */
[----:B------:R-:W-:Y:S01]  /*04b0*/  IMAD.HI.U32 R4, R6, UR7, RZ ;  /* 0x0000000706047c27 */ /* 0x000fe2000f8e00ff */
[----:B------:R-:W-:Y:S01]  /*04c0*/  IADD3 R5, PT, PT, -R3, RZ, RZ ;  /* 0x000000ff03057210 */ /* 0x000fe20007ffe1ff */
[----:B0-----:R-:W0:Y:S02]  /*04d0*/  MUFU.RCP R2, R2 ;  /* 0x0000000200027308 */ /* 0x001e240000001000 */
[----:B------:R-:W-:Y:S02]  /*04e0*/  IMAD.MOV R9, RZ, RZ, -R4 ;  /* 0x000000ffff097224 */ /* 0x000fe400078e0a04 */
[----:B------:R-:W-:Y:S02]  /*04f0*/  IMAD R0, R5, UR8, R0 ;  /* 0x0000000805007c24 */ /* 0x000fe4000f8e0200 */
[----:B------:R-:W-:Y:S01]  /*0500*/  IMAD R6, R9, UR8, R6 ;  /* 0x0000000809067c24 */ /* 0x000fe2000f8e0206 */
[----:B------:R-:W-:Y:S01]  /*0510*/  LOP3.LUT R9, R17, UR49, RZ, 0x3c, !PT ;  /* 0x0000003111097c12 */ /* 0x000fe2000f8e3cff */
[----:B------:R-:W-:Y:S01]  /*0520*/  IMAD.HI.U32 R5, R8, UR7, RZ ;  /* 0x0000000708057c27 */ /* 0x000fe2000f8e00ff */
[----:B------:R-:W-:-:S02]  /*0530*/  ISETP.LT.U32.AND P4, PT, R0, UR8, PT ;  /* 0x0000000800007c0c */ /* 0x000fc4000bf81070 */
[----:B------:R-:W-:Y:S02]  /*0540*/  ISETP.LT.U32.AND P6, PT, R6, UR8, PT ;  /* 0x0000000806007c0c */ /* 0x000fe4000bfc1070 */
[----:B------:R-:W-:Y:S01]  /*0550*/  ISETP.GE.AND P0, PT, R9, RZ, PT ;  /* 0x000000ff0900720c */ /* 0x000fe20003f06270 */
[----:B------:R-:W-:-:S04]  /*0560*/  IMAD.MOV R9, RZ, RZ, -R5 ;  /* 0x000000ffff097224 */ /* 0x000fc800078e0a05 */
[----:B------:R-:W-:Y:S01]  /*0570*/  IMAD R8, R9, UR8, R8 ;  /* 0x0000000809087c24 */ /* 0x000fe2000f8e0208 */
[----:B0-----:R-:W-:-:S03]  /*0580*/  IADD3 R2, PT, PT, R2, 0xffffffe, RZ ;  /* 0x0ffffffe02027810 */ /* 0x001fc60007ffe0ff */
[----:B------:R-:W-:Y:S02]  /*0590*/  @!P4 IADD3 R0, PT, PT, R0, -UR8, RZ ;  /* 0x800000080000cc10 */ /* 0x000fe4000fffe0ff */
[----:B------:R-:W-:Y:S01]  /*05a0*/  @!P6 VIADD R6, R6, -UR8 ;  /* 0x800000080606ec36 */ /* 0x000fe20008000000 */
[----:B------:R-:W-:Y:S01]  /*05b0*/  @!P4 IADD3 R3, PT, PT, R3, 0x1, RZ ;  /* 0x000000010303c810 */ /* 0x000fe20007ffe0ff */
[----:B------:R-:W0:Y:S01]  /*05c0*/  F2I.FTZ.U32.TRUNC.NTZ R2, R2 ;  /* 0x0000000200027305 */ /* 0x000e22000021f000 */
[----:B------:R-:W-:Y:S01]  /*05d0*/  ISETP.GE.U32.AND P1, PT, R0, UR8, PT ;  /* 0x0000000800007c0c */ /* 0x000fe2000bf26070 */
[----:B------:R-:W-:Y:S01]  /*05e0*/  VIADD R0, R19, 0xa0 ;  /* 0x000000a013007836 */ /* 0x000fe20000000000 */
[----:B------:R-:W-:Y:S02]  /*05f0*/  ISETP.GE.U32.AND P5, PT, R6, UR8, PT ;  /* 0x0000000806007c0c */ /* 0x000fe4000bfa6070 */
[----:B------:R-:W-:Y:S01]  /*0600*/  IABS R6, R12 ;  /* 0x0000000c00067213 */ /* 0x000fe20000000000 */
[----:B------:R-:W-:Y:S01]  /*0610*/  @!P6 VIADD R4, R4, 0x1 ;  /* 0x000000010404e836 */ /* 0x000fe20000000000 */
[----:B------:R-:W-:-:S02]  /*0620*/  IADD3 R14, P4, PT, R14, UR36, RZ ;  /* 0x000000240e0e7c10 */ /* 0x000fc4000ff9e0ff */
[----:B------:R-:W-:Y:S01]  /*0630*/  LOP3.LUT R13, R0, UR49, RZ, 0x3c, !PT ;  /* 0x00000031000d7c12 */ /* 0x000fe2000f8e3cff */
[----:B------:R-:W-:-:S04]  /*0640*/  IMAD.HI.U32 R10, R6, UR7, RZ ;  /* 0x00000007060a7c27 */ /* 0x000fc8000f8e00ff */
[----:B------:R-:W-:Y:S01]  /*0650*/  @P1 VIADD R3, R3, 0x1 ;  /* 0x0000000103031836 */ /* 0x000fe20000000000 */
[----:B------:R-:W-:Y:S01]  /*0660*/  ISETP.LT.U32.AND P1, PT, R8, UR8, PT ;  /* 0x0000000808007c0c */ /* 0x000fe2000bf21070 */
[----:B------:R-:W-:Y:S01]  /*0670*/  IMAD.MOV R9, RZ, RZ, -R10 ;  /* 0x000000ffff097224 */ /* 0x000fe200078e0a0a */
[----:B------:R-:W-:Y:S01]  /*0680*/  IADD3 R22, P6, PT, R22, UR36, RZ ;  /* 0x0000002416167c10 */ /* 0x000fe2000ffde0ff */
[----:B------:R-:W-:Y:S01]  /*0690*/  @P5 VIADD R4, R4, 0x1 ;  /* 0x0000000104045836 */ /* 0x000fe20000000000 */
[----:B------:R-:W-:Y:S01]  /*06a0*/  LEA.HI.X.SX32 R15, R17, UR37, 0x2, P4 ;  /* 0x00000025110f7c11 */ /* 0x000fe2000a0f16ff */
[----:B------:R-:W-:Y:S01]  /*06b0*/  IMAD R6, R9, UR8, R6 ;  /* 0x0000000809067c24 */ /* 0x000fe2000f8e0206 */
[----:B------:R-:W-:Y:S02]  /*06c0*/  @!P0 IADD3 R3, PT, PT, -R3, RZ, RZ ;  /* 0x000000ff03038210 */ /* 0x000fe40007ffe1ff */
[----:B------:R-:W-:Y:S01]  /*06d0*/  LEA.HI.X.SX32 R23, R20, UR37, 0x2, P6 ;  /* 0x0000002514177c11 */ /* 0x000fe2000b0f16ff */
[----:B------:R1:W2:Y:S01]  /*06e0*/  LDG.E R14, desc[UR4][R14.64] ;  /* 0x000000040e0e7981 */ /* 0x0002a2000c1e1900 */
[----:B------:R-:W-:-:S03]  /*06f0*/  ISETP.GE.AND P0, PT, R13, RZ, PT ;  /* 0x000000ff0d00720c */ /* 0x000fc60003f06270 */
[----:B------:R-:W-:Y:S02]  /*0700*/  @!P1 IADD3 R8, PT, PT, R8, -UR8, RZ ;  /* 0x8000000808089c10 */ /* 0x000fe4000fffe0ff */
[----:B------:R-:W-:Y:S02]  /*0710*/  ISETP.LT.U32.AND P6, PT, R6, UR8, PT ;  /* 0x0000000806007c0c */ /* 0x000fe4000bfc1070 */
[----:B------:R-:W-:Y:S02]  /*0720*/  ISETP.GE.U32.AND P5, PT, R8, UR8, PT ;  /* 0x0000000808007c0c */ /* 0x000fe4000bfa6070 */
[----:B------:R-:W-:Y:S02]  /*0730*/  IABS R13, R0 ;  /* 0x00000000000d7213 */ /* 0x000fe40000000000 */
[----:B0-----:R-:W-:Y:S02]  /*0740*/  R2UR UR5, R2 ;  /* 0x00000000020572ca */ /* 0x001fe400000e0000 */
[----:B------:R-:W-:Y:S01]  /*0750*/  @!P1 IADD3 R5, PT, PT, R5, 0x1, RZ ;  /* 0x0000000105059810 */ /* 0x000fe20007ffe0ff */
[----:B-1----:R-:W-:Y:S01]  /*0760*/  IMAD.HI.U32 R15, R13, UR7, RZ ;  /* 0x000000070d0f7c27 */ /* 0x002fe2000f8e00ff */
[----:B------:R-:W-:-:S02]  /*0770*/  ISETP.NE.AND P1, PT, RZ, UR49, PT ;  /* 0x00000031ff007c0c */ /* 0x000fc4000bf25270 */
[----:B------:R-:W-:Y:S02]  /*0780*/  LOP3.LUT R8, RZ, UR49, RZ, 0x33, !PT ;  /* 0x00000031ff087c12 */ /* 0x000fe4000f8e33ff */
[----:B------:R-:W-:Y:S01]  /*0790*/  SHF.R.S64 R2, RZ, 0x1e, R7 ;  /* 0x0000001eff027819 */ /* 0x000fe20000001007 */
[----:B------:R-:W-:Y:S01]  /*07a0*/  @P5 VIADD R5, R5, 0x1 ;  /* 0x0000000105055836 */ /* 0x000fe20000000000 */
[----:B------:R-:W-:Y:S02]  /*07b0*/  ISETP.GE.AND P4, PT, R11, RZ, PT ;  /* 0x000000ff0b00720c */ /* 0x000fe40003f86270 */
[----:B------:R-:W-:Y:S01]  /*07c0*/  IADD3 R30, PT, PT, -R15, RZ, RZ ;  /* 0x000000ff0f1e7210 */ /* 0x000fe20007ffe1ff */
[----:B------:R-:W-:Y:S01]  /*07d0*/  @!P6 VIADD R6, R6, -UR8 ;  /* 0x800000080606ec36 */ /* 0x000fe20008000000 */
[----:B------:R-:W-:Y:S02]  /*07e0*/  R2UR UR10, R24 ;  /* 0x00000000180a72ca */ /* 0x000fe400000e0000 */
[----:B------:R-:W-:-:S02]  /*07f0*/  R2UR UR11, R25 ;  /* 0x00000000190b72ca */ /* 0x000fc400000e0000 */
[----:B------:R-:W-:Y:S02]  /*0800*/  SEL R11, R8, R3, !P1 ;  /* 0x00000003080b7207 */ /* 0x000fe40004800000 */
[----:B------:R-:W-:Y:S01]  /*0810*/  IADD3 R2, P5, PT, R2, UR36, RZ ;  /* 0x0000002402027c10 */ /* 0x000fe2000ffbe0ff */
[----:B------:R-:W-:Y:S01]  /*0820*/  @!P3 IMAD.MOV R4, RZ, RZ, -R4 ;  /* 0x000000ffff04b224 */ /* 0x000fe200078e0a04 */
[----:B------:R-:W-:Y:S01]  /*0830*/  IADD3 R18, PT, PT, -R11, RZ, RZ ;  /* 0x000000ff0b127210 */ /* 0x000fe20007ffe1ff */
[----:B------:R-:W-:Y:S01]  /*0840*/  IMAD R13, R30, UR8, R13 ;  /* 0x000000081e0d7c24 */ /* 0x000fe2000f8e020d */
[----:B------:R-:W-:Y:S01]  /*0850*/  UIADD3 UR6, UPT, UPT, URZ, -UR5, URZ ;  /* 0x80000005ff067290 */ /* 0x000fe2000fffe0ff */
[----:B------:R-:W-:Y:S02]  /*0860*/  LEA.HI.X.SX32 R3, R7, UR37, 0x2, P5 ;  /* 0x0000002507037c11 */ /* 0x000fe4000a8f16ff */
[----:B------:R-:W-:Y:S02]  /*0870*/  ISETP.GE.U32.AND P5, PT, R6, UR8, PT ;  /* 0x0000000806007c0c */ /* 0x000fe4000bfa6070 */
[----:B------:R-:W-:Y:S01]  /*0880*/  @!P2 IADD3 R5, PT, PT, -R5, RZ, RZ ;  /* 0x000000ff0505a210 */ /* 0x000fe20007ffe1ff */
[----:B------:R-:W-:Y:S01]  /*0890*/  IMAD R17, R18, UR49, R17 ;  /* 0x0000003112117c24 */ /* 0x000fe2000f8e0211 */
[C---:B------:R-:W-:Y:S01]  /*08a0*/  SEL R6, R8.reuse, R4, !P1 ;  /* 0x0000000408067207 */ /* 0x040fe20004800000 */
[----:B------:R-:W-:Y:S01]  /*08b0*/  UIMAD UR6, UR6, UR9, URZ ;  /* 0x00000009060672a4 */ /* 0x000fe2000f8e02ff */
[----:B------:R-:W-:Y:S01]  /*08c0*/  ISETP.LT.U32.AND P3, PT, R13, UR8, PT ;  /* 0x000000080d007c0c */ /* 0x000fe2000bf61070 */
[----:B------:R-:W-:Y:S01]  /*08d0*/  UMOV UR4, URZ ;  /* 0x000000ff00047c82 */ /* 0x000fe20008000000 */
[----:B------:R-:W-:Y:S01]  /*08e0*/  SEL R4, R8, R5, !P1 ;  /* 0x0000000508047207 */ /* 0x000fe20004800000 */
[----:B------:R0:W3:Y:S01]  /*08f0*/  LDG.E R16, desc[UR10][R22.64] ;  /* 0x0000000a16107981 */ /* 0x0000e2000c1e1900 */
[----:B------:R-:W-:Y:S01]  /*0900*/  IADD3 R5, PT, PT, -R6, RZ, RZ ;  /* 0x000000ff06057210 */ /* 0x000fe20007ffe1ff */
[----:B------:R-:W-:Y:S01]  /*0910*/  UIMAD.WIDE.U32 UR4, UR5, UR6, UR4 ;  /* 0x00000006050472a5 */ /* 0x000fe2000f8e0004 */
[----:B------:R-:W-:Y:S01]  /*0920*/  IADD3 R30, PT, PT, -R4, RZ, RZ ;  /* 0x000000ff041e7210 */ /* 0x000fe20007ffe1ff */
[----:B------:R-:W-:Y:S01]  /*0930*/  @!P6 VIADD R10, R10, 0x1 ;  /* 0x000000010a0ae836 */ /* 0x000fe20000000000 */
[----:B------:R1:W4:Y:S01]  /*0940*/  LDG.E R9, desc[UR10][R2.64] ;  /* 0x0000000a02097981 */ /* 0x000322000c1e1900 */
[----:B------:R-:W-:Y:S01]  /*0950*/  IMAD R20, R5, UR49, R20 ;  /* 0x0000003105147c24 */ /* 0x000fe2000f8e0214 */
[----:B0-----:R-:W-:Y:S01]  /*0960*/  IABS R22, R17 ;  /* 0x0000001100167213 */ /* 0x001fe20000000000 */
[----:B------:R-:W-:-:S02]  /*0970*/  @P5 VIADD R10, R10, 0x1 ;  /* 0x000000010a0a5836 */ /* 0x000fc40000000000 */
[----:B------:R-:W-:Y:S02]  /*0980*/  IMAD R7, R30, UR49, R7 ;  /* 0x000000311e077c24 */ /* 0x000fe4000f8e0207 */
[----:B------:R-:W-:Y:S01]  /*0990*/  IMAD.HI.U32 R18, R22, UR5, RZ ;  /* 0x0000000516127c27 */ /* 0x000fe2000f8e00ff */
[----:B------:R-:W-:-:S03]  /*09a0*/  IABS R23, R20 ;  /* 0x0000001400177213 */ /* 0x000fc60000000000 */
[----:B------:R-:W-:Y:S01]  /*09b0*/  @!P3 VIADD R13, R13, -UR8 ;  /* 0x800000080d0dbc36 */ /* 0x000fe20008000000 */
[----:B------:R-:W-:Y:S01]  /*09c0*/  @!P4 IADD3 R10, PT, PT, -R10, RZ, RZ ;  /* 0x000000ff0a0ac210 */ /* 0x000fe20007ffe1ff */
[----:B-1----:R-:W-:Y:S01]  /*09d0*/  IMAD.MOV R3, RZ, RZ, -R18 ;  /* 0x000000ffff037224 */ /* 0x002fe200078e0a12 */
[----:B------:R-:W-:Y:S01]  /*09e0*/  IABS R2, R7 ;  /* 0x0000000700027213 */ /* 0x000fe20000000000 */
[----:B------:R-:W-:Y:S01]  /*09f0*/  IMAD.HI.U32 R21, R23, UR5, RZ ;  /* 0x0000000517157c27 */ /* 0x000fe2000f8e00ff */
[----:B------:R-:W-:Y:S02]  /*0a00*/  ISETP.GE.U32.AND P4, PT, R13, UR8, PT ;  /* 0x000000080d007c0c */ /* 0x000fe4000bf86070 */
[----:B------:R-:W-:Y:S01]  /*0a10*/  SEL R5, R8, R10, !P1 ;  /* 0x0000000a08057207 */ /* 0x000fe20004800000 */
[----:B------:R-:W-:Y:S01]  /*0a20*/  IMAD R22, R3, UR9, R22 ;  /* 0x0000000903167c24 */ /* 0x000fe2000f8e0216 */
[----:B------:R-:W-:Y:S02]  /*0a30*/  MOV R13, R2 ;  /* 0x00000002000d7202 */ /* 0x000fe40000000f00 */
[----:B------:R-:W-:Y:S01]  /*0a40*/  IADD3 R30, PT, PT, -R21, RZ, RZ ;  /* 0x000000ff151e7210 */ /* 0x000fe20007ffe1ff */
[----:B------:R-:W-:Y:S01]  /*0a50*/  IMAD.MOV R3, RZ, RZ, -R5 ;  /* 0x000000ffff037224 */ /* 0x000fe200078e0a05 */
[----:B------:R-:W-:Y:S01]  /*0a60*/  ISETP.LT.U32.AND P2, PT, R22, UR9, PT ;  /* 0x0000000916007c0c */ /* 0x000fe2000bf41070 */
[----:B------:R-:W-:Y:S01]  /*0a70*/  IMAD.HI.U32 R35, R13, UR5, RZ ;  /* 0x000000050d237c27 */ /* 0x000fe2000f8e00ff */
[----:B------:R-:W-:-:S03]  /*0a80*/  SHF.R.S64 R2, RZ, 0x1e, R12 ;  /* 0x0000001eff027819 */ /* 0x000fc6000000100c */
[----:B------:R-:W-:Y:S02]  /*0a90*/  IMAD R10, R3, UR49, R12 ;  /* 0x00000031030a7c24 */ /* 0x000fe4000f8e020c */
[----:B------:R-:W-:Y:S02]  /*0aa0*/  IMAD.MOV R32, RZ, RZ, -R35 ;  /* 0x000000ffff207224 */ /* 0x000fe400078e0a23 */
[----:B------:R-:W-:Y:S01]  /*0ab0*/  IMAD R23, R30, UR9, R23 ;  /* 0x000000091e177c24 */ /* 0x000fe2000f8e0217 */
[----:B------:R-:W-:Y:S01]  /*0ac0*/  @!P3 IADD3 R15, PT, PT, R15, 0x1, RZ ;  /* 0x000000010f0fb810 */ /* 0x000fe20007ffe0ff */
[----:B------:R-:W-:Y:S01]  /*0ad0*/  IMAD R30, R32, UR9, R13 ;  /* 0x00000009201e7c24 */ /* 0x000fe2000f8e020d */
[----:B------:R-:W-:Y:S02]  /*0ae0*/  IABS R31, R10 ;  /* 0x0000000a001f7213 */ /* 0x000fe40000000000 */
[----:B------:R-:W-:Y:S01]  /*0af0*/  ISETP.LT.U32.AND P3, PT, R23, UR9, PT ;  /* 0x0000000917007c0c */ /* 0x000fe2000bf61070 */
[----:B------:R-:W-:Y:S01]  /*0b00*/  @P4 VIADD R15, R15, 0x1 ;  /* 0x000000010f0f4836 */ /* 0x000fe20000000000 */
[----:B------:R-:W-:-:S02]  /*0b10*/  IADD3 R2, P5, PT, R2, UR36, RZ ;  /* 0x0000002402027c10 */ /* 0x000fc4000ffbe0ff */
[----:B------:R-:W-:Y:S01]  /*0b20*/  @!P2 IADD3 R22, PT, PT, R22, -UR9, RZ ;  /* 0x800000091616ac10 */ /* 0x000fe2000fffe0ff */
[----:B------:R-:W-:Y:S01]  /*0b30*/  IMAD.HI.U32 R33, R31, UR5, RZ ;  /* 0x000000051f217c27 */ /* 0x000fe2000f8e00ff */
[----:B------:R-:W-:Y:S02]  /*0b40*/  ISETP.LT.U32.AND P4, PT, R30, UR9, PT ;  /* 0x000000091e007c0c */ /* 0x000fe4000bf81070 */
[----:B------:R-:W-:Y:S02]  /*0b50*/  LEA.HI.X.SX32 R3, R12, UR37, 0x2, P5 ;  /* 0x000000250c037c11 */ /* 0x000fe4000a8f16ff */
[----:B------:R-:W-:Y:S01]  /*0b60*/  ISETP.GE.U32.AND P5, PT, R22, UR9, PT ;  /* 0x0000000916007c0c */ /* 0x000fe2000bfa6070 */
[----:B------:R-:W-:Y:S01]  /*0b70*/  @!P0 IMAD.MOV R15, RZ, RZ, -R15 ;  /* 0x000000ffff0f8224 */ /* 0x000fe200078e0a0f */
[----:B------:R-:W-:Y:S01]  /*0b80*/  IADD3 R22, PT, PT, -R33, RZ, RZ ;  /* 0x000000ff21167210 */ /* 0x000fe20007ffe1ff */
[----:B------:R-:W-:Y:S01]  /*0b90*/  @!P3 VIADD R23, R23, -UR9 ;  /* 0x800000091717bc36 */ /* 0x000fe20008000000 */
[----:B------:R0:W5:Y:S01]  /*0ba0*/  LDG.E R13, desc[UR10][R2.64] ;  /* 0x0000000a020d7981 */ /* 0x000162000c1e1900 */
[----:B------:R-:W-:Y:S01]  /*0bb0*/  @!P2 VIADD R18, R18, 0x1 ;  /* 0x000000011212a836 */ /* 0x000fe20000000000 */
[----:B------:R-:W-:-:S02]  /*0bc0*/  SEL R15, R8, R15, !P1 ;  /* 0x0000000f080f7207 */ /* 0x000fc40004800000 */
[----:B------:R-:W-:Y:S02]  /*0bd0*/  ISETP.GE.U32.AND P6, PT, R23, UR9, PT ;  /* 0x0000000917007c0c */ /* 0x000fe4000bfc6070 */
[----:B------:R-:W-:Y:S01]  /*0be0*/  @!P4 IADD3 R30, PT, PT, R30, -UR9, RZ ;  /* 0x800000091e1ecc10 */ /* 0x000fe2000fffe0ff */
[----:B0-----:R-:W-:Y:S01]  /*0bf0*/  IMAD R2, R22, UR9, R31 ;  /* 0x0000000916027c24 */ /* 0x001fe2000f8e021f */
[----:B------:R-:W-:Y:S01]  /*0c00*/  LOP3.LUT R12, R17, UR50, RZ, 0x3c, !PT ;  /* 0x00000032110c7c12 */ /* 0x000fe2000f8e3cff */
[----:B------:R-:W-:Y:S01]  /*0c10*/  @P5 VIADD R18, R18, 0x1 ;  /* 0x0000000112125836 */ /* 0x000fe20000000000 */
[----:B------:R-:W-:Y:S01]  /*0c20*/  IADD3 R3, PT, PT, -R15, RZ, RZ ;  /* 0x000000ff0f037210 */ /* 0x000fe20007ffe1ff */
[----:B------:R-:W0:Y:S01]  /*0c30*/  LDC.64 R22, c[0x0][0x390] ;  /* 0x0000e400ff167b82 */ /* 0x000e220000000a00 */
[----:B------:R-:W-:Y:S02]  /*0c40*/  ISETP.LT.U32.AND P2, PT, R2, UR9, PT ;  /* 0x0000000902007c0c */ /* 0x000fe4000bf41070 */
[----:B------:R-:W-:-:S02]  /*0c50*/  ISETP.GE.U32.AND P5, PT, R30, UR9, PT ;  /* 0x000000091e007c0c */ /* 0x000fc4000bfa6070 */
[----:B------:R-:W-:Y:S02]  /*0c60*/  LOP3.LUT R30, R20, UR50, RZ, 0x3c, !PT ;  /* 0x00000032141e7c12 */ /* 0x000fe4000f8e3cff */
[----:B------:R-:W-:Y:S01]  /*0c70*/  ISETP.GE.AND P0, PT, R12, RZ, PT ;  /* 0x000000ff0c00720c */ /* 0x000fe20003f06270 */
[----:B------:R-:W-:Y:S01]  /*0c80*/  IMAD R12, R3, UR49, R0 ;  /* 0x00000031030c7c24 */ /* 0x000fe2000f8e0200 */
[----:B------:R-:W-:Y:S02]  /*0c90*/  @!P3 IADD3 R21, PT, PT, R21, 0x1, RZ ;  /* 0x000000011515b810 */ /* 0x000fe40007ffe0ff */
[----:B------:R-:W-:Y:S02]  /*0ca0*/  ISETP.GE.AND P3, PT, R30, RZ, PT ;  /* 0x000000ff1e00720c */ /* 0x000fe40003f66270 */
[----:B------:R-:W-:Y:S02]  /*0cb0*/  LOP3.LUT R30, R7, UR50, RZ, 0x3c, !PT ;  /* 0x00000032071e7c12 */ /* 0x000fe4000f8e3cff */
[----:B------:R-:W-:-:S02]  /*0cc0*/  IABS R3, R12 ;  /* 0x0000000c00037213 */ /* 0x000fc40000000000 */
[----:B------:R-:W-:Y:S01]  /*0cd0*/  @P6 IADD3 R21, PT, PT, R21, 0x1, RZ ;  /* 0x0000000115156810 */ /* 0x000fe20007ffe0ff */
[----:B------:R-:W-:Y:S01]  /*0ce0*/  @!P2 VIADD R2, R2, -UR9 ;  /* 0x800000090202ac36 */ /* 0x000fe20008000000 */
[----:B------:R-:W-:Y:S01]  /*0cf0*/  ISETP.GE.AND P6, PT, R30, RZ, PT ;  /* 0x000000ff1e00720c */ /* 0x000fe20003fc6270 */
[----:B------:R-:W-:Y:S01]  /*0d00*/  IMAD.HI.U32 R32, R3, UR5, RZ ;  /* 0x0000000503207c27 */ /* 0x000fe2000f8e00ff */
[----:B------:R-:W1:Y:S03]  /*0d10*/  LDC.64 R30, c[0x0][0x398] ;  /* 0x0000e600ff1e7b82 */ /* 0x000e660000000a00 */
[----:B------:R-:W-:Y:S01]  /*0d20*/  @!P0 IMAD.MOV R18, RZ, RZ, -R18 ;  /* 0x000000ffff128224 */ /* 0x000fe200078e0a12 */
[----:B------:R-:W-:Y:S01]  /*0d30*/  ISETP.GE.U32.AND P0, PT, R2, UR9, PT ;  /* 0x0000000902007c0c */ /* 0x000fe2000bf06070 */
[----:B------:R-:W-:Y:S01]  /*0d40*/  VIADD R34, R19, 0xc0 ;  /* 0x000000c013227836 */ /* 0x000fe20000000000 */
[----:B------:R-:W-:Y:S01]  /*0d50*/  IADD3 R2, PT, PT, -R32, RZ, RZ ;  /* 0x000000ff20027210 */ /* 0x000fe20007ffe1ff */
[----:B------:R-:W-:-:S04]  /*0d60*/  IMAD.MOV.U32 R37, RZ, RZ, R21 ;  /* 0x000000ffff257224 */ /* 0x000fc800078e0015 */
[----:B------:R-:W-:Y:S01]  /*0d70*/  IMAD R21, R2, UR9, R3 ;  /* 0x0000000902157c24 */ /* 0x000fe2000f8e0203 */
[----:B------:R-:W-:Y:S02]  /*0d80*/  IABS R2, R34 ;  /* 0x0000002200027213 */ /* 0x000fe40000000000 */
[----:B------:R-:W-:Y:S02]  /*0d90*/  @!P3 IADD3 R37, PT, PT, -R37, RZ, RZ ;  /* 0x000000ff2525b210 */ /* 0x000fe40007ffe1ff */
[----:B0-----:R-:W-:Y:S01]  /*0da0*/  ISETP.NE.U32.AND P3, PT, R22, 0x1, PT ;  /* 0x000000011600780c */ /* 0x001fe20003f65070 */
[----:B------:R-:W-:Y:S01]  /*0db0*/  IMAD.HI.U32 R22, R2, UR7, RZ ;  /* 0x0000000702167c27 */ /* 0x000fe2000f8e00ff */
[----:B------:R-:W-:-:S03]  /*0dc0*/  @!P4 IADD3 R35, PT, PT, R35, 0x1, RZ ;  /* 0x000000012323c810 */ /* 0x000fc60007ffe0ff */
[----:B------:R-:W-:Y:S01]  /*0dd0*/  IMAD.MOV R3, RZ, RZ, -R22 ;  /* 0x000000ffff037224 */ /* 0x000fe200078e0a16 */
[----:B-1----:R-:W-:-:S03]  /*0de0*/  ISETP.NE.U32.AND P4, PT, R30, 0x1, PT ;  /* 0x000000011e00780c */ /* 0x002fc60003f85070 */
[----:B------:R-:W-:Y:S01]  /*0df0*/  IMAD R30, R3, UR8, R2 ;  /* 0x00000008031e7c24 */ /* 0x000fe2000f8e0202 */
[----:B------:R-:W-:-:S04]  /*0e00*/  @P5 IADD3 R35, PT, PT, R35, 0x1, RZ ;  /* 0x0000000123235810 */ /* 0x000fc80007ffe0ff */
[----:B------:R-:W-:Y:S02]  /*0e10*/  ISETP.LT.U32.AND P5, PT, R30, UR8, PT ;  /* 0x000000081e007c0c */ /* 0x000fe4000bfa1070 */
[----:B------:R-:W-:Y:S01]  /*0e20*/  SHF.R.S64 R2, RZ, 0x1e, R0 ;  /* 0x0000001eff027819 */ /* 0x000fe20000001000 */
[----:B------:R-:W-:-:S03]  /*0e30*/  @!P6 IMAD.MOV R35, RZ, RZ, -R35 ;  /* 0x000000ffff23e224 */ /* 0x000fc600078e0a23 */
[----:B------:R-:W-:-:S04]  /*0e40*/  IADD3 R2, P6, PT, R2, UR36, RZ ;  /* 0x0000002402027c10 */ /* 0x000fc8000ffde0ff */
[----:B------:R-:W-:-:S03]  /*0e50*/  LEA.HI.X.SX32 R3, R0, UR37, 0x2, P6 ;  /* 0x0000002500037c11 */ /* 0x000fc6000b0f16ff */
[----:B------:R-:W-:-:S04]  /*0e60*/  @!P5 IADD3 R30, PT, PT, R30, -UR8, RZ ;  /* 0x800000081e1edc10 */ /* 0x000fc8000fffe0ff */
[----:B------:R-:W-:Y:S01]  /*0e70*/  ISETP.GE.U32.AND P6, PT, R30, UR8, PT ;  /* 0x000000081e007c0c */ /* 0x000fe2000bfc6070 */
[----:B------:R-:W-:Y:S01]  /*0e80*/  @!P5 VIADD R22, R22, 0x1 ;  /* 0x000000011616d836 */ /* 0x000fe20000000000 */
[----:B------:R-:W-:Y:S02]  /*0e90*/  LOP3.LUT R0, R34, UR49, RZ, 0x3c, !PT ;  /* 0x0000003122007c12 */ /* 0x000fe4000f8e3cff */
[----:B------:R-:W-:-:S09]  /*0ea0*/  ISETP.LT.U32.AND P5, PT, R21, UR9, PT ;  /* 0x0000000915007c0c */ /* 0x000fd2000bfa1070 */
[----:B------:R-:W-:Y:S02]  /*0eb0*/  @P6 IADD3 R22, PT, PT, R22, 0x1, RZ ;  /* 0x0000000116166810 */ /* 0x000fe40007ffe0ff */
[----:B------:R-:W-:Y:S01]  /*0ec0*/  ISETP.GE.AND P6, PT, R0, RZ, PT ;  /* 0x000000ff0000720c */ /* 0x000fe20003fc6270 */
[----:B------:R-:W-:Y:S01]  /*0ed0*/  @!P2 VIADD R33, R33, 0x1 ;  /* 0x000000012121a836 */ /* 0x000fe20000000000 */
[----:B------:R-:W-:Y:S02]  /*0ee0*/  ISETP.NE.AND P2, PT, RZ, UR50, PT ;  /* 0x00000032ff007c0c */ /* 0x000fe4000bf45270 */
[----:B------:R-:W-:Y:S01]  /*0ef0*/  LOP3.LUT R0, RZ, UR50, RZ, 0x33, !PT ;  /* 0x00000032ff007c12 */ /* 0x000fe2000f8e33ff */
[----:B------:R-:W-:Y:S01]  /*0f00*/  @!P5 VIADD R21, R21, -UR9 ;  /* 0x800000091515dc36 */ /* 0x000fe20008000000 */
[----:B------:R-:W-:Y:S02]  /*0f10*/  ISETP.NE.AND.EX P3, PT, R23, RZ, PT, P3 ;  /* 0x000000ff1700720c */ /* 0x000fe40003f65330 */
[----:B------:R-:W-:-:S05]  /*0f20*/  SEL R18, R0, R18, !P2 ;  /* 0x0000001200127207 */ /* 0x000fca0005000000 */
[----:B------:R-:W-:Y:S02]  /*0f30*/  @!P6 IADD3 R22, PT, PT, -R22, RZ, RZ ;  /* 0x000000ff1616e210 */ /* 0x000fe40007ffe1ff */
[----:B------:R-:W-:Y:S02]  /*0f40*/  ISETP.GE.U32.AND P6, PT, R21, UR9, PT ;  /* 0x0000000915007c0c */ /* 0x000fe4000bfc6070 */
[----:B------:R-:W-:Y:S01]  /*0f50*/  SEL R23, R8, R22, !P1 ;  /* 0x0000001608177207 */ /* 0x000fe20004800000 */
[----:B------:R0:W4:Y:S01]  /*0f60*/  LDG.E R21, desc[UR10][R2.64] ;  /* 0x0000000a02157981 */ /* 0x000122000c1e1900 */
[----:B------:R-:W-:Y:S02]  /*0f70*/  ISETP.NE.AND.EX P4, PT, R31, RZ, PT, P4 ;  /* 0x000000ff1f00720c */ /* 0x000fe40003f85340 */
[----:B------:R-:W-:Y:S02]  /*0f80*/  IADD3 R31, PT, PT, -R23, RZ, RZ ;  /* 0x000000ff171f7210 */ /* 0x000fe40007ffe1ff */
[----:B------:R-:W-:Y:S01]  /*0f90*/  SEL R11, R11, RZ, P3 ;  /* 0x000000ff0b0b7207 */ /* 0x000fe20001800000 */
[----:B0-----:R-:W-:-:S02]  /*0fa0*/  IMAD.MOV R2, RZ, RZ, -R18 ;  /* 0x000000ffff027224 */ /* 0x001fc400078e0a12 */
[----:B------:R-:W-:Y:S02]  /*0fb0*/  IMAD R22, R31, UR49, R34 ;  /* 0x000000311f167c24 */ /* 0x000fe4000f8e0222 */
[----:B------:R-:W-:Y:S01]  /*0fc0*/  IMAD R17, R2, UR50, R17 ;  /* 0x0000003202117c24 */ /* 0x000fe2000f8e0211 */
[----:B------:R-:W-:Y:S01]  /*0fd0*/  LOP3.LUT R2, R10, UR50, RZ, 0x3c, !PT ;  /* 0x000000320a027c12 */ /* 0x000fe2000f8e3cff */
[----:B------:R-:W-:Y:S01]  /*0fe0*/  IMAD R11, R11, UR46, RZ ;  /* 0x0000002e0b0b7c24 */ /* 0x000fe2000f8e02ff */
[----:B------:R-:W-:Y:S02]  /*0ff0*/  SEL R18, R18, RZ, P4 ;  /* 0x000000ff12127207 */ /* 0x000fe40002000000 */
[----:B------:R-:W-:Y:S02]  /*1000*/  @P0 IADD3 R33, PT, PT, R33, 0x1, RZ ;  /* 0x0000000121210810 */ /* 0x000fe40007ffe0ff */
[----:B------:R-:W-:Y:S02]  /*1010*/  ISETP.GE.AND P0, PT, R2, RZ, PT ;  /* 0x000000ff0200720c */ /* 0x000fe40003f06270 */
[----:B------:R-:W-:-:S02]  /*1020*/  IABS R36, R22 ;  /* 0x0000001600247213 */ /* 0x000fc40000000000 */
[----:B------:R-:W-:Y:S02]  /*1030*/  SEL R37, R0, R37, !P2 ;  /* 0x0000002500257207 */ /* 0x000fe40005000000 */
[----:B------:R-:W-:Y:S01]  /*1040*/  SEL R6, R6, RZ, P3 ;  /* 0x000000ff06067207 */ /* 0x000fe20001800000 */
[----:B------:R-:W-:Y:S02]  /*1050*/  IMAD R18, R18, UR47, R11 ;  /* 0x0000002f12127c24 */ /* 0x000fe4000f8e020b */
[----:B------:R-:W-:Y:S01]  /*1060*/  IMAD.MOV.U32 R11, RZ, RZ, R33 ;  /* 0x000000ffff0b7224 */ /* 0x000fe200078e0021 */
[----:B------:R-:W-:Y:S01]  /*1070*/  SEL R33, R37, RZ, P4 ;  /* 0x000000ff25217207 */ /* 0x000fe20002000000 */
[----:B------:R-:W-:Y:S01]  /*1080*/  IMAD.HI.U32 R30, R36, UR5, RZ ;  /* 0x00000005241e7c27 */ /* 0x000fe2000f8e00ff */
[----:B------:R-:W-:-:S03]  /*1090*/  SHF.R.S64 R2, RZ, 0x1e, R34 ;  /* 0x0000001eff027819 */ /* 0x000fc60000001022 */
[----:B------:R-:W-:Y:S01]  /*10a0*/  IMAD R6, R6, UR46, RZ ;  /* 0x0000002e06067c24 */ /* 0x000fe2000f8e02ff */
[----:B------:R-:W-:Y:S02]  /*10b0*/  @!P5 IADD3 R32, PT, PT, R32, 0x1, RZ ;  /* 0x000000012020d810 */ /* 0x000fe40007ffe0ff */
[----:B------:R-:W-:Y:S01]  /*10c0*/  IADD3 R3, PT, PT, -R30, RZ, RZ ;  /* 0x000000ff1e037210 */ /* 0x000fe20007ffe1ff */
[----:B------:R-:W-:Y:S01]  /*10d0*/  IMAD R33, R33, UR47, R6 ;  /* 0x0000002f21217c24 */ /* 0x000fe2000f8e0206 */
[----:B------:R-:W-:Y:S02]  /*10e0*/  LOP3.LUT R6, R12, UR50, RZ, 0x3c, !PT ;  /* 0x000000320c067c12 */ /* 0x000fe4000f8e3cff */
[----:B------:R-:W-:Y:S02]  /*10f0*/  @!P0 IADD3 R11, PT, PT, -R11, RZ, RZ ;  /* 0x000000ff0b0b8210 */ /* 0x000fe40007ffe1ff */
[----:B------:R-:W-:Y:S01]  /*1100*/  SEL R35, R0, R35, !P2 ;  /* 0x0000002300237207 */ /* 0x000fe20005000000 */
[----:B------:R-:W-:Y:S01]  /*1110*/  @P6 VIADD R32, R32, 0x1 ;  /* 0x0000000120206836 */ /* 0x000fe20000000000 */
[----:B------:R-:W-:Y:S01]  /*1120*/  IADD3 R2, P0, PT, R2, UR36, RZ ;  /* 0x0000002402027c10 */ /* 0x000fe2000ff1e0ff */
[----:B------:R-:W-:Y:S01]  /*1130*/  IMAD R36, R3, UR9, R36 ;  /* 0x0000000903247c24 */ /* 0x000fe2000f8e0224 */
[----:B------:R-:W-:Y:S01]  /*1140*/  ISETP.GE.AND P6, PT, R6, RZ, PT ;  /* 0x000000ff0600720c */ /* 0x000fe20003fc6270 */
[----:B------:R-:W-:Y:S01]  /*1150*/  IMAD.MOV R31, RZ, RZ, -R37 ;  /* 0x000000ffff1f7224 */ /* 0x000fe200078e0a25 */
[----:B------:R-:W-:-:S02]  /*1160*/  IADD3 R6, PT, PT, -R35, RZ, RZ ;  /* 0x000000ff23067210 */ /* 0x000fc40007ffe1ff */
[----:B------:R-:W-:Y:S02]  /*1170*/  LEA.HI.X.SX32 R3, R34, UR37, 0x2, P0 ;  /* 0x0000002522037c11 */ /* 0x000fe400080f16ff */
[----:B------:R-:W-:Y:S01]  /*1180*/  SEL R4, R4, RZ, P3 ;  /* 0x000000ff04047207 */ /* 0x000fe20001800000 */
[----:B------:R-:W-:Y:S02]  /*1190*/  IMAD R31, R31, UR50, R20 ;  /* 0x000000321f1f7c24 */ /* 0x000fe4000f8e0214 */
[----:B------:R-:W-:Y:S01]  /*11a0*/  IMAD R6, R6, UR50, R7 ;  /* 0x0000003206067c24 */ /* 0x000fe2000f8e0207 */
[----:B------:R0:W5:Y:S01]  /*11b0*/  LDG.E R20, desc[UR10][R2.64] ;  /* 0x0000000a02147981 */ /* 0x000162000c1e1900 */
[----:B------:R-:W-:Y:S01]  /*11c0*/  SEL R7, R35, RZ, P4 ;  /* 0x000000ff23077207 */ /* 0x000fe20002000000 */
[----:B------:R-:W-:Y:S01]  /*11d0*/  IMAD R4, R4, UR46, RZ ;  /* 0x0000002e04047c24 */ /* 0x000fe2000f8e02ff */
[----:B------:R-:W-:-:S03]  /*11e0*/  SEL R11, R0, R11, !P2 ;  /* 0x0000000b000b7207 */ /* 0x000fc60005000000 */
[----:B------:R-:W-:Y:S02]  /*11f0*/  IMAD R7, R7, UR47, R4 ;  /* 0x0000002f07077c24 */ /* 0x000fe4000f8e0204 */
[----:B0-----:R-:W-:Y:S01]  /*1200*/  VIADD R3, R19, 0xe0 ;  /* 0x000000e013037836 */ /* 0x001fe20000000000 */
[----:B------:R-:W-:-:S04]  /*1210*/  LOP3.LUT R4, R22, UR50, RZ, 0x3c, !PT ;  /* 0x0000003216047c12 */ /* 0x000fc8000f8e3cff */
[----:B------:R-:W-:Y:S02]  /*1220*/  IABS R2, R3 ;  /* 0x0000000300027213 */ /* 0x000fe40000000000 */
[----:B------:R-:W-:Y:S01]  /*1230*/  @!P6 IADD3 R32, PT, PT, -R32, RZ, RZ ;  /* 0x000000ff2020e210 */ /* 0x000fe20007ffe1ff */
[----:B------:R-:W-:Y:S01]  /*1240*/  IMAD.MOV R35, RZ, RZ, -R11 ;  /* 0x000000ffff237224 */ /* 0x000fe200078e0a0b */
[----:B------:R-:W-:Y:S01]  /*1250*/  ISETP.GE.AND P6, PT, R4, RZ, PT ;  /* 0x000000ff0400720c */ /* 0x000fe20003fc6270 */
[----:B------:R-:W-:Y:S01]  /*1260*/  IMAD.HI.U32 R4, R2, UR7, RZ ;  /* 0x0000000702047c27 */ /* 0x000fe2000f8e00ff */
[----:B------:R-:W-:-:S03]  /*1270*/  ISETP.LT.U32.AND P0, PT, R36, UR9, PT ;  /* 0x0000000924007c0c */ /* 0x000fc6000bf01070 */
[----:B------:R-:W-:Y:S01]  /*1280*/  IMAD R10, R35, UR50, R10 ;  /* 0x00000032230a7c24 */ /* 0x000fe2000f8e020a */
[----:B------:R-:W-:-:S05]  /*1290*/  IADD3 R35, PT, PT, -R4, RZ, RZ ;  /* 0x000000ff04237210 */ /* 0x000fca0007ffe1ff */
[----:B------:R-:W-:-:S04]  /*12a0*/  IMAD R2, R35, UR8, R2 ;  /* 0x0000000823027c24 */ /* 0x000fc8000f8e0202 */
[----:B------:R-:W-:Y:S02]  /*12b0*/  @!P0 VIADD R36, R36, -UR9 ;  /* 0x8000000924248c36 */ /* 0x000fe40008000000 */
[----:B------:R-:W-:Y:S01]  /*12c0*/  @!P0 VIADD R30, R30, 0x1 ;  /* 0x000000011e1e8836 */ /* 0x000fe20000000000 */
        /* <DEDUP_REMOVED lines=12> */
[----:B------:R-:W-:Y:S01]  /*1390*/  @!P6 IADD3 R30, PT, PT, -R30, RZ, RZ ;  /* 0x000000ff1e1ee210 */ /* 0x000fe20007ffe1ff */
[----:B------:R-:W-:Y:S02]  /*13a0*/  IMAD R11, R11, UR47, R2 ;  /* 0x0000002f0b0b7c24 */ /* 0x000fe4000f8e0202 */
[----:B------:R-:W-:Y:S01]  /*13b0*/  @P5 VIADD R4, R4, 0x1 ;  /* 0x0000000104045836 */ /* 0x000fe20000000000 */
[----:B------:R-:W-:Y:S01]  /*13c0*/  SEL R2, R0, R30, !P2 ;  /* 0x0000001e00027207 */ /* 0x000fe20005000000 */
[----:B------:R-:W-:-:S03]  /*13d0*/  IMAD.MOV R5, RZ, RZ, -R32 ;  /* 0x000000ffff057224 */ /* 0x000fc600078e0a20 */
[----:B------:R-:W-:Y:S01]  /*13e0*/  @!P0 IADD3 R4, PT, PT, -R4, RZ, RZ ;  /* 0x000000ff04048210 */ /* 0x000fe20007ffe1ff */
[----:B------:R-:W-:Y:S02]  /*13f0*/  IMAD R30, R5, UR50, R12 ;  /* 0x00000032051e7c24 */ /* 0x000fe4000f8e020c */
[----:B------:R-:W-:Y:S01]  /*1400*/  IMAD.MOV R5, RZ, RZ, -R2 ;  /* 0x000000ffff057224 */ /* 0x000fe200078e0a02 */
[----:B------:R-:W-:Y:S02]  /*1410*/  SEL R34, R32, RZ, P4 ;  /* 0x000000ff20227207 */ /* 0x000fe40002000000 */
[----:B------:R-:W-:Y:S01]  /*1420*/  SEL R32, R8, R4, !P1 ;  /* 0x0000000408207207 */ /* 0x000fe20004800000 */
[----:B------:R-:W-:Y:S02]  /*1430*/  IMAD R22, R5, UR50, R22 ;  /* 0x0000003205167c24 */ /* 0x000fe4000f8e0216 */
[----:B------:R-:W0:Y:S01]  /*1440*/  LDC.64 R4, c[0x0][0x3a0] ;  /* 0x0000e800ff047b82 */ /* 0x000e220000000a00 */
[----:B------:R-:W-:-:S02]  /*1450*/  SEL R15, R15, RZ, P3 ;  /* 0x000000ff0f0f7207 */ /* 0x000fc40001800000 */
[----:B------:R-:W-:-:S03]  /*1460*/  IADD3 R12, PT, PT, -R32, RZ, RZ ;  /* 0x000000ff200c7210 */ /* 0x000fc60007ffe1ff */
[----:B------:R-:W-:Y:S02]  /*1470*/  IMAD R15, R15, UR46, RZ ;  /* 0x0000002e0f0f7c24 */ /* 0x000fe4000f8e02ff */
[----:B------:R-:W-:Y:S01]  /*1480*/  IMAD R36, R12, UR49, R3 ;  /* 0x000000310c247c24 */ /* 0x000fe2000f8e0203 */
[----:B------:R-:W-:Y:S01]  /*1490*/  SEL R23, R23, RZ, P3 ;  /* 0x000000ff17177207 */ /* 0x000fe20001800000 */
[----:B------:R-:W-:-:S03]  /*14a0*/  IMAD R34, R34, UR47, R15 ;  /* 0x0000002f22227c24 */ /* 0x000fc6000f8e020f */
[----:B------:R-:W-:Y:S01]  /*14b0*/  IABS R15, R36 ;  /* 0x00000024000f7213 */ /* 0x000fe20000000000 */
[----:B------:R-:W-:Y:S01]  /*14c0*/  IMAD R12, R23, UR46, RZ ;  /* 0x0000002e170c7c24 */ /* 0x000fe2000f8e02ff */
[----:B------:R-:W-:-:S03]  /*14d0*/  SEL R23, R2, RZ, P4 ;  /* 0x000000ff02177207 */ /* 0x000fc60002000000 */
[----:B------:R-:W-:Y:S01]  /*14e0*/  IMAD.HI.U32 R2, R15, UR5, RZ ;  /* 0x000000050f027c27 */ /* 0x000fe2000f8e00ff */
[----:B0-----:R-:W-:-:S03]  /*14f0*/  ISETP.NE.U32.AND P0, PT, R4, 0x1, PT ;  /* 0x000000010400780c */ /* 0x001fc60003f05070 */
        /* <DEDUP_REMOVED lines=11> */
[----:B------:R-:W-:Y:S02]  /*15b0*/  @!P6 IADD3 R15, PT, PT, -R15, RZ, RZ ;  /* 0x000000ff0f0fe210 */ /* 0x000fe40007ffe1ff */
[----:B------:R-:W-:Y:S02]  /*15c0*/  IADD3 R2, P5, PT, R4, UR36, RZ ;  /* 0x0000002404027c10 */ /* 0x000fe4000ffbe0ff */
[----:B------:R-:W-:Y:S01]  /*15d0*/  SEL R4, R0, R15, !P2 ;  /* 0x0000000f00047207 */ /* 0x000fe20005000000 */
[----:B------:R-:W-:Y:S01]  /*15e0*/  IMAD R23, R23, UR47, R12 ;  /* 0x0000002f17177c24 */ /* 0x000fe2000f8e020c */
[----:B------:R-:W-:-:S03]  /*15f0*/  IADD3 R12, PT, PT, R19, 0x100, RZ ;  /* 0x00000100130c7810 */ /* 0x000fc60007ffe0ff */
[----:B------:R-:W-:-:S04]  /*1600*/  IMAD.MOV R35, RZ, RZ, -R4 ;  /* 0x000000ffff237224 */ /* 0x000fc800078e0a04 */
[----:B------:R-:W-:Y:S01]  /*1610*/  IMAD R35, R35, UR50, R36 ;  /* 0x0000003223237c24 */ /* 0x000fe2000f8e0224 */
[----:B------:R-:W-:Y:S02]  /*1620*/  IABS R36, R12 ;  /* 0x0000000c00247213 */ /* 0x000fe40000000000 */
[----:B------:R-:W-:Y:S02]  /*1630*/  LEA.HI.X.SX32 R3, R3, UR37, 0x2, P5 ;  /* 0x0000002503037c11 */ /* 0x000fe4000a8f16ff */
        /* <DEDUP_REMOVED lines=12> */
[----:B------:R-:W-:-:S05]  /*1700*/  ISETP.NE.AND.EX P0, PT, R5, RZ, PT, P0 ;  /* 0x000000ff0500720c */ /* 0x000fca0003f05300 */
[----:B------:R-:W-:Y:S01]  /*1710*/  @P5 VIADD R2, R2, 0x1 ;  /* 0x0000000102025836 */ /* 0x000fe20000000000 */
[----:B------:R-:W-:Y:S02]  /*1720*/  SEL R17, R17, RZ, P0 ;  /* 0x000000ff11117207 */ /* 0x000fe40000000000 */
[----:B------:R-:W-:-:S03]  /*1730*/  SEL R32, R32, RZ, P3 ;  /* 0x000000ff20207207 */ /* 0x000fc60001800000 */
[----:B------:R-:W-:Y:S01]  /*1740*/  @!P6 IADD3 R2, PT, PT, -R2, RZ, RZ ;  /* 0x000000ff0202e210 */ /* 0x000fe20007ffe1ff */
[----:B------:R-:W-:-:S03]  /*1750*/  IMAD R18, R17, UR51, R18 ;  /* 0x0000003311127c24 */ /* 0x000fc6000f8e0212 */
[----:B------:R-:W-:Y:S01]  /*1760*/  SEL R17, R8, R2, !P1 ;  /* 0x0000000208117207 */ /* 0x000fe20004800000 */
[----:B------:R-:W-:Y:S01]  /*1770*/  IMAD R37, R32, UR46, RZ ;  /* 0x0000002e20257c24 */ /* 0x000fe2000f8e02ff */
[----:B------:R-:W-:-:S03]  /*1780*/  IADD3 R2, P5, PT, R18, UR38, RZ ;  /* 0x0000002612027c10 */ /* 0x000fc6000ffbe0ff */
[----:B------:R-:W-:Y:S01]  /*1790*/  IMAD.MOV R5, RZ, RZ, -R17 ;  /* 0x000000ffff057224 */ /* 0x000fe200078e0a11 */
[----:B------:R-:W-:Y:S01]  /*17a0*/  SEL R4, R31, RZ, P0 ;  /* 0x000000ff1f047207 */ /* 0x000fe20000000000 */
[----:B------:R-:W-:Y:S01]  /*17b0*/  IMAD R38, R38, UR47, R37 ;  /* 0x0000002f26267c24 */ /* 0x000fe2000f8e0225 */
[----:B------:R-:W-:Y:S01]  /*17c0*/  LEA.HI.X.SX32 R3, R18, UR39, 0x1, P5 ;  /* 0x0000002712037c11 */ /* 0x000fe2000a8f0eff */
[----:B------:R-:W-:Y:S01]  /*17d0*/  IMAD R37, R5, UR49, R12 ;  /* 0x0000003105257c24 */ /* 0x000fe2000f8e020c */
[----:B------:R-:W-:Y:S01]  /*17e0*/  R2UR UR12, R24 ;  /* 0x00000000180c72ca */ /* 0x000fe200000e0000 */
[----:B------:R-:W-:Y:S01]  /*17f0*/  IMAD R33, R4, UR51, R33 ;  /* 0x0000003304217c24 */ /* 0x000fe2000f8e0221 */
[----:B------:R-:W-:Y:S01]  /*1800*/  R2UR UR13, R25 ;  /* 0x00000000190d72ca */ /* 0x000fe200000e0000 */
[----:B------:R0:W2:Y:S01]  /*1810*/  LDG.E.U8 R32, desc[UR10][R2.64] ;  /* 0x0000000a02207981 */ /* 0x0000a2000c1e1100 */
[----:B------:R-:W-:Y:S02]  /*1820*/  IABS R31, R37 ;  /* 0x00000025001f7213 */ /* 0x000fe40000000000 */
[----:B------:R-:W-:-:S03]  /*1830*/  IADD3 R4, P5, PT, R33, UR38, RZ ;  /* 0x0000002621047c10 */ /* 0x000fc6000ffbe0ff */
[----:B------:R-:W-:Y:S01]  /*1840*/  IMAD.HI.U32 R18, R31, UR5, RZ ;  /* 0x000000051f127c27 */ /* 0x000fe2000f8e00ff */
[----:B------:R-:W-:-:S04]  /*1850*/  LEA.HI.X.SX32 R5, R33, UR39, 0x1, P5 ;  /* 0x0000002721057c11 */ /* 0x000fc8000a8f0eff */
[----:B------:R-:W-:Y:S01]  /*1860*/  IADD3 R36, PT, PT, -R18, RZ, RZ ;  /* 0x000000ff12247210 */ /* 0x000fe20007ffe1ff */
[----:B------:R-:W3:Y:S04]  /*1870*/  LDG.E.U8 R33, desc[UR12][R4.64] ;  /* 0x0000000c04217981 */ /* 0x000ee8000c1e1100 */
[----:B------:R-:W-:-:S05]  /*1880*/  IMAD R31, R36, UR9, R31 ;  /* 0x00000009241f7c24 */ /* 0x000fca000f8e021f */
[----:B------:R-:W-:Y:S02]  /*1890*/  ISETP.LT.U32.AND P6, PT, R31, UR9, PT ;  /* 0x000000091f007c0c */ /* 0x000fe4000bfc1070 */
[----:B0-----:R-:W-:-:S11]  /*18a0*/  LOP3.LUT R2, R37, UR50, RZ, 0x3c, !PT ;  /* 0x0000003225027c12 */ /* 0x001fd6000f8e3cff */
[----:B------:R-:W-:-:S05]  /*18b0*/  @!P6 VIADD R31, R31, -UR9 ;  /* 0x800000091f1fec36 */ /* 0x000fca0008000000 */
[----:B------:R-:W-:Y:S02]  /*18c0*/  ISETP.GE.U32.AND P5, PT, R31, UR9, PT ;  /* 0x000000091f007c0c */ /* 0x000fe4000bfa6070 */
[----:B------:R-:W-:Y:S02]  /*18d0*/  @!P6 IADD3 R18, PT, PT, R18, 0x1, RZ ;  /* 0x000000011212e810 */ /* 0x000fe40007ffe0ff */
[----:B------:R-:W-:Y:S02]  /*18e0*/  ISETP.GE.AND P6, PT, R2, RZ, PT ;  /* 0x000000ff0200720c */ /* 0x000fe40003fc6270 */
[----:B------:R-:W-:Y:S02]  /*18f0*/  SHF.R.S64 R2, RZ, 0x1e, R12 ;  /* 0x0000001eff027819 */ /* 0x000fe4000000100c */
[----:B------:R-:W-:Y:S02]  /*1900*/  SEL R17, R17, RZ, P3 ;  /* 0x000000ff11117207 */ /* 0x000fe40001800000 */
[----:B------:R-:W-:-:S03]  /*1910*/  IADD3 R36, PT, PT, R19, 0x120, RZ ;  /* 0x0000012013247810 */ /* 0x000fc60007ffe0ff */
[----:B------:R-:W-:Y:S01]  /*1920*/  @P5 VIADD R18, R18, 0x1 ;  /* 0x0000000112125836 */ /* 0x000fe20000000000 */
[----:B------:R-:W-:Y:S01]  /*1930*/  IADD3 R2, P5, PT, R2, UR36, RZ ;  /* 0x0000002402027c10 */ /* 0x000fe2000ffbe0ff */
[----:B------:R-:W-:Y:S01]  /*1940*/  IMAD R40, R17, UR46, RZ ;  /* 0x0000002e11287c24 */ /* 0x000fe2000f8e02ff */
[----:B------:R-:W-:Y:S02]  /*1950*/  IABS R17, R36 ;  /* 0x0000002400117213 */ /* 0x000fe40000000000 */
[----:B------:R-:W-:Y:S02]  /*1960*/  LEA.HI.X.SX32 R3, R12, UR37, 0x2, P5 ;  /* 0x000000250c037c11 */ /* 0x000fe4000a8f16ff */
[----:B------:R-:W-:-:S03]  /*1970*/  SEL R6, R6, RZ, P0 ;  /* 0x000000ff06067207 */ /* 0x000fc60000000000 */
[----:B------:R0:W5:Y:S02]  /*1980*/  LDG.E R12, desc[UR10][R2.64] ;  /* 0x0000000a020c7981 */ /* 0x000164000c1e1900 */
[----:B------:R-:W-:Y:S02]  /*1990*/  IMAD R7, R6, UR51, R7 ;  /* 0x0000003306077c24 */ /* 0x000fe4000f8e0207 */
[----:B0-----:R-:W-:-:S04]  /*19a0*/  IMAD.HI.U32 R2, R17, UR7, RZ ;  /* 0x0000000711027c27 */ /* 0x001fc8000f8e00ff */
[----:B------:R-:W-:-:S04]  /*19b0*/  IMAD.MOV R6, RZ, RZ, -R2 ;  /* 0x000000ffff067224 */ /* 0x000fc800078e0a02 */
[----:B------:R-:W-:Y:S01]  /*19c0*/  IMAD R3, R6, UR8, R17 ;  /* 0x0000000806037c24 */ /* 0x000fe2000f8e0211 */
[----:B------:R-:W-:-:S04]  /*19d0*/  @!P6 IADD3 R18, PT, PT, -R18, RZ, RZ ;  /* 0x000000ff1212e210 */ /* 0x000fc80007ffe1ff */
        /* <DEDUP_REMOVED lines=8> */
[----:B------:R-:W-:Y:S01]  /*1a60*/  IMAD.MOV R4, RZ, RZ, -R18 ;  /* 0x000000ffff047224 */ /* 0x000fe200078e0a12 */
[----:B------:R-:W-:-:S04]  /*1a70*/  SEL R5, R18, RZ, P4 ;  /* 0x000000ff12057207 */ /* 0x000fc80002000000 */
[----:B------:R-:W-:-:S05]  /*1a80*/  @!P6 IMAD.MOV R2, RZ, RZ, -R2 ;  /* 0x000000ffff02e224 */ /* 0x000fca00078e0a02 */
[----:B------:R-:W-:-:S04]  /*1a90*/  SEL R18, R8, R2, !P1 ;  /* 0x0000000208127207 */ /* 0x000fc80004800000 */
[----:B------:R-:W-:-:S05]  /*1aa0*/  IADD3 R3, PT, PT, -R18, RZ, RZ ;  /* 0x000000ff12037210 */ /* 0x000fca0007ffe1ff */
[----:B------:R-:W-:Y:S01]  /*1ab0*/  IMAD R31, R3, UR49, R36 ;  /* 0x00000031031f7c24 */ /* 0x000fe2000f8e0224 */
[----:B------:R-:W-:-:S04]  /*1ac0*/  SEL R10, R10, RZ, P0 ;  /* 0x000000ff0a0a7207 */ /* 0x000fc80000000000 */
[----:B------:R-:W-:Y:S01]  /*1ad0*/  IABS R17, R31 ;  /* 0x0000001f00117213 */ /* 0x000fe20000000000 */
[----:B------:R-:W-:Y:S01]  /*1ae0*/  IMAD R11, R10, UR51, R11 ;  /* 0x000000330a0b7c24 */ /* 0x000fe2000f8e020b */
[----:B------:R-:W-:-:S03]  /*1af0*/  SEL R3, R30, RZ, P0 ;  /* 0x000000ff1e037207 */ /* 0x000fc60000000000 */
        /* <DEDUP_REMOVED lines=15> */
[----:B------:R-:W-:Y:S02]  /*1bf0*/  SEL R3, R18, RZ, P3 ;  /* 0x000000ff12037207 */ /* 0x000fe40001800000 */
[----:B------:R-:W-:Y:S02]  /*1c00*/  SEL R2, R0, R2, !P2 ;  /* 0x0000000200027207 */ /* 0x000fe40005000000 */
[----:B------:R-:W-:Y:S01]  /*1c10*/  IABS R34, R37 ;  /* 0x0000002500227213 */ /* 0x000fe20000000000 */
[----:B------:R-:W-:Y:S01]  /*1c20*/  IMAD R22, R22, UR51, R23 ;  /* 0x0000003316167c24 */ /* 0x000fe2000f8e0217 */
[C---:B------:R-:W-:Y:S01]  /*1c30*/  IADD3 R30, PT, PT, -R2.reuse, RZ, RZ ;  /* 0x000000ff021e7210 */ /* 0x040fe20007ffe1ff */
[----:B------:R-:W-:Y:S01]  /*1c40*/  IMAD R3, R3, UR46, RZ ;  /* 0x0000002e03037c24 */ /* 0x000fe2000f8e02ff */
[----:B------:R-:W-:Y:S01]  /*1c50*/  SEL R2, R2, RZ, P4 ;  /* 0x000000ff02027207 */ /* 0x000fe20002000000 */
[----:B------:R-:W-:-:S04]  /*1c60*/  IMAD.HI.U32 R23, R34, UR7, RZ ;  /* 0x0000000722177c27 */ /* 0x000fc8000f8e00ff */
[----:B------:R-:W-:Y:S02]  /*1c70*/  IMAD R30, R30, UR50, R31 ;  /* 0x000000321e1e7c24 */ /* 0x000fe4000f8e021f */
[----:B------:R-:W-:Y:S01]  /*1c80*/  IMAD R31, R2, UR47, R3 ;  /* 0x0000002f021f7c24 */ /* 0x000fe2000f8e0203 */
[----:B------:R-:W-:-:S05]  /*1c90*/  IADD3 R3, PT, PT, -R23, RZ, RZ ;  /* 0x000000ff17037210 */ /* 0x000fca0007ffe1ff */
[----:B------:R-:W-:-:S05]  /*1ca0*/  IMAD R34, R3, UR8, R34 ;  /* 0x0000000803227c24 */ /* 0x000fca000f8e0222 */
[----:B------:R-:W-:Y:S02]  /*1cb0*/  ISETP.LT.U32.AND P6, PT, R34, UR8, PT ;  /* 0x0000000822007c0c */ /* 0x000fe4000bfc1070 */
[----:B------:R-:W-:Y:S01]  /*1cc0*/  IADD3 R2, P5, PT, R7, UR38, RZ ;  /* 0x0000002607027c10 */ /* 0x000fe2000ffbe0ff */
[----:B------:R-:W-:Y:S01]  /*1cd0*/  IMAD R5, R5, UR47, R40 ;  /* 0x0000002f05057c24 */ /* 0x000fe2000f8e0228 */
[----:B------:R-:W-:Y:S02]  /*1ce0*/  SEL R4, R4, RZ, P0 ;  /* 0x000000ff04047207 */ /* 0x000fe40000000000 */
[----:B------:R-:W-:Y:S02]  /*1cf0*/  LEA.HI.X.SX32 R3, R7, UR39, 0x1, P5 ;  /* 0x0000002707037c11 */ /* 0x000fe4000a8f0eff */
[----:B------:R-:W-:-:S05]  /*1d00*/  IADD3 R10, P5, PT, R11, UR38, RZ ;  /* 0x000000260b0a7c10 */ /* 0x000fca000ffbe0ff */
[----:B------:R-:W-:Y:S01]  /*1d10*/  @!P6 VIADD R34, R34, -UR8 ;  /* 0x800000082222ec36 */ /* 0x000fe20008000000 */
[----:B------:R-:W-:Y:S01]  /*1d20*/  LEA.HI.X.SX32 R11, R11, UR39, 0x1, P5 ;  /* 0x000000270b0b7c11 */ /* 0x000fe2000a8f0eff */
[----:B------:R-:W-:Y:S01]  /*1d30*/  IMAD R17, R4, UR51, R5 ;  /* 0x0000003304117c24 */ /* 0x000fe2000f8e0205 */
[----:B------:R-:W-:Y:S02]  /*1d40*/  LOP3.LUT R4, R37, UR49, RZ, 0x3c, !PT ;  /* 0x0000003125047c12 */ /* 0x000fe4000f8e3cff */
[----:B------:R-:W-:Y:S02]  /*1d50*/  ISETP.GE.U32.AND P5, PT, R34, UR8, PT ;  /* 0x0000000822007c0c */ /* 0x000fe4000bfa6070 */
[----:B------:R-:W-:Y:S01]  /*1d60*/  @!P6 IADD3 R23, PT, PT, R23, 0x1, RZ ;  /* 0x000000011717e810 */ /* 0x000fe20007ffe0ff */
[----:B------:R0:W4:Y:S01]  /*1d70*/  LDG.E.U8 R34, desc[UR10][R2.64] ;  /* 0x0000000a02227981 */ /* 0x000122000c1e1100 */
[----:B------:R-:W-:-:S09]  /*1d80*/  ISETP.GE.AND P6, PT, R4, RZ, PT ;  /* 0x000000ff0400720c */ /* 0x000fd20003fc6270 */
[----:B------:R-:W-:-:S05]  /*1d90*/  @P5 VIADD R23, R23, 0x1 ;  /* 0x0000000117175836 */ /* 0x000fca0000000000 */
[----:B------:R-:W-:-:S04]  /*1da0*/  @!P6 IADD3 R23, PT, PT, -R23, RZ, RZ ;  /* 0x000000ff1717e210 */ /* 0x000fc80007ffe1ff */
[----:B------:R-:W-:Y:S02]  /*1db0*/  SEL R39, R8, R23, !P1 ;  /* 0x0000001708277207 */ /* 0x000fe40004800000 */
[C---:B------:R-:W-:Y:S02]  /*1dc0*/  IADD3 R4, P5, PT, R6.reuse, UR38, RZ ;  /* 0x0000002606047c10 */ /* 0x040fe4000ffbe0ff */
[----:B------:R-:W-:Y:S01]  /*1dd0*/  SEL R35, R35, RZ, P0 ;  /* 0x000000ff23237207 */ /* 0x000fe20000000000 */
[----:B------:R-:W-:Y:S01]  /*1de0*/  IMAD.MOV R40, RZ, RZ, -R39 ;  /* 0x000000ffff287224 */ /* 0x000fe200078e0a27 */
[----:B------:R-:W-:Y:S02]  /*1df0*/  LEA.HI.X.SX32 R5, R6, UR39, 0x1, P5 ;  /* 0x0000002706057c11 */ /* 0x000fe4000a8f0eff */
[----:B------:R-:W-:Y:S01]  /*1e00*/  IADD3 R6, P5, PT, R22, UR38, RZ ;  /* 0x0000002616067c10 */ /* 0x000fe2000ffbe0ff */
[----:B------:R-:W-:Y:S01]  /*1e10*/  IMAD R18, R35, UR51, R38 ;  /* 0x0000003323127c24 */ /* 0x000fe2000f8e0226 */
[----:B------:R-:W-:Y:S01]  /*1e20*/  R2UR UR14, R24 ;  /* 0x00000000180e72ca */ /* 0x000fe200000e0000 */
[----:B------:R-:W-:Y:S01]  /*1e30*/  IMAD R40, R40, UR49, R37 ;  /* 0x0000003128287c24 */ /* 0x000fe2000f8e0225 */
[----:B------:R-:W-:Y:S01]  /*1e40*/  R2UR UR15, R25 ;  /* 0x00000000190f72ca */ /* 0x000fe200000e0000 */
[----:B------:R1:W5:Y:S01]  /*1e50*/  LDG.E.U8 R35, desc[UR12][R10.64] ;  /* 0x0000000c0a237981 */ /* 0x000362000c1e1100 */
[----:B------:R-:W-:-:S02]  /*1e60*/  LEA.HI.X.SX32 R7, R22, UR39, 0x1, P5 ;  /* 0x0000002716077c11 */ /* 0x000fc4000a8f0eff */
[----:B0-----:R-:W-:Y:S01]  /*1e70*/  IADD3 R2, P5, PT, R18, UR38, RZ ;  /* 0x0000002612027c10 */ /* 0x001fe2000ffbe0ff */
[----:B------:R0:W5:Y:S01]  /*1e80*/  LDG.E.U8 R22, desc[UR10][R4.64] ;  /* 0x0000000a04167981 */ /* 0x000162000c1e1100 */
[----:B------:R-:W-:Y:S02]  /*1e90*/  SEL R30, R30, RZ, P0 ;  /* 0x000000ff1e1e7207 */ /* 0x000fe40000000000 */
[----:B------:R-:W-:Y:S01]  /*1ea0*/  LEA.HI.X.SX32 R3, R18, UR39, 0x1, P5 ;  /* 0x0000002712037c11 */ /* 0x000fe2000a8f0eff */
[----:B------:R2:W5:Y:S01]  /*1eb0*/  LDG.E.U8 R23, desc[UR12][R6.64] ;  /* 0x0000000c06177981 */ /* 0x000562000c1e1100 */
[----:B-1----:R-:W1:Y:S01]  /*1ec0*/  LDC.64 R10, c[0x0][0x3e8] ;  /* 0x0000fa00ff0a7b82 */ /* 0x002e620000000a00 */
[----:B0-----:R-:W-:Y:S01]  /*1ed0*/  IABS R4, R40 ;  /* 0x0000002800047213 */ /* 0x001fe20000000000 */
[----:B------:R-:W-:Y:S01]  /*1ee0*/  IMAD R38, R30, UR51, R31 ;  /* 0x000000331e267c24 */ /* 0x000fe2000f8e021f */
[----:B------:R0:W5:Y:S03]  /*1ef0*/  LDG.E.U8 R18, desc[UR14][R2.64] ;  /* 0x0000000e02127981 */ /* 0x000166000c1e1100 */
[----:B------:R-:W-:Y:S01]  /*1f00*/  IMAD.HI.U32 R41, R4, UR5, RZ ;  /* 0x0000000504297c27 */ /* 0x000fe2000f8e00ff */
[----:B------:R-:W-:-:S02]  /*1f10*/  IADD3 R30, P5, PT, R17, UR38, RZ ;  /* 0x00000026111e7c10 */ /* 0x000fc4000ffbe0ff */
[----:B--2---:R-:W-:Y:S02]  /*1f20*/  SHF.R.S64 R6, RZ, 0x1e, R36 ;  /* 0x0000001eff067819 */ /* 0x004fe40000001024 */
[----:B0-----:R-:W-:Y:S02]  /*1f30*/  IADD3 R3, PT, PT, -R41, RZ, RZ ;  /* 0x000000ff29037210 */ /* 0x001fe40007ffe1ff */
[----:B------:R-:W-:Y:S02]  /*1f40*/  LEA.HI.X.SX32 R31, R17, UR39, 0x1, P5 ;  /* 0x00000027111f7c11 */ /* 0x000fe4000a8f0eff */
[----:B------:R-:W-:Y:S01]  /*1f50*/  IADD3 R6, P5, PT, R6, UR36, RZ ;  /* 0x0000002406067c10 */ /* 0x000fe2000ffbe0ff */
[----:B------:R-:W-:Y:S01]  /*1f60*/  IMAD R2, R3, UR9, R4 ;  /* 0x0000000903027c24 */ /* 0x000fe2000f8e0204 */
[----:B------:R-:W-:Y:S01]  /*1f70*/  SHF.R.S64 R4, RZ, 0x1e, R37 ;  /* 0x0000001eff047819 */ /* 0x000fe20000001025 */
[----:B------:R0:W2:Y:S01]  /*1f80*/  LDG.E.U8 R17, desc[UR10][R30.64] ;  /* 0x0000000a1e117981 */ /* 0x0000a2000c1e1100 */
[----:B------:R-:W-:-:S02]  /*1f90*/  LEA.HI.X.SX32 R7, R36, UR37, 0x2, P5 ;  /* 0x0000002524077c11 */ /* 0x000fc4000a8f16ff */
[----:B------:R-:W-:-:S04]  /*1fa0*/  IADD3 R4, P5, PT, R4, UR36, RZ ;  /* 0x0000002404047c10 */ /* 0x000fc8000ffbe0ff */
[----:B------:R-:W-:Y:S02]  /*1fb0*/  LEA.HI.X.SX32 R5, R37, UR37, 0x2, P5 ;  /* 0x0000002525057c11 */ /* 0x000fe4000a8f16ff */
[----:B------:R-:W-:Y:S02]  /*1fc0*/  ISETP.LT.U32.AND P5, PT, R2, UR9, PT ;  /* 0x0000000902007c0c */ /* 0x000fe4000bfa1070 */
[----:B0-----:R-:W-:Y:S02]  /*1fd0*/  IADD3 R30, PT, PT, R19, 0x160, RZ ;  /* 0x00000160131e7810 */ /* 0x001fe40007ffe0ff */
[----:B------:R-:W-:Y:S02]  /*1fe0*/  ISETP.NE.AND P2, PT, R32, RZ, PT ;  /* 0x000000ff2000720c */ /* 0x000fe40003f45270 */
[----:B------:R-:W-:Y:S02]  /*1ff0*/  IABS R3, R30 ;  /* 0x0000001e00037213 */ /* 0x000fe40000000000 */
[----:B------:R-:W-:-:S05]  /*2000*/  P2R R32, PR, RZ, 0x4 ;  /* 0x00000004ff207803 */ /* 0x000fca0000000000 */
        /* <DEDUP_REMOVED lines=12> */
[----:B-1----:R-:W-:Y:S02]  /*20d0*/  R2UR UR4, R11 ;  /* 0x000000000b0472ca */ /* 0x002fe400000e0000 */
[----:B------:R-:W-:Y:S02]  /*20e0*/  LOP3.LUT R11, R40, UR50, RZ, 0x3c, !PT ;  /* 0x00000032280b7c12 */ /* 0x000fe4000f8e3cff */
[----:B------:R-:W-:Y:S02]  /*20f0*/  LOP3.LUT R3, R30, UR49, RZ, 0x3c, !PT ;  /* 0x000000311e037c12 */ /* 0x000fe4000f8e3cff */
[----:B------:R-:W-:Y:S02]  /*2100*/  ISETP.GE.AND P6, PT, R11, RZ, PT ;  /* 0x000000ff0b00720c */ /* 0x000fe40003fc6270 */
[----:B------:R-:W-:Y:S01]  /*2110*/  @P2 IADD3 R41, PT, PT, R41, 0x1, RZ ;  /* 0x0000000129292810 */ /* 0x000fe20007ffe0ff */
[----:B------:R0:W3:Y:S02]  /*2120*/  LDG.E R11, desc[UR10][R6.64] ;  /* 0x0000000a060b7981 */ /* 0x0000e4000c1e1900 */
[----:B------:R-:W-:Y:S01]  /*2130*/  @P5 VIADD R2, R2, 0x1 ;  /* 0x0000000102025836 */ /* 0x000fe20000000000 */
[----:B------:R-:W-:-:S03]  /*2140*/  ISETP.GE.AND P5, PT, R3, RZ, PT ;  /* 0x000000ff0300720c */ /* 0x000fc60003fa6270 */
[----:B------:R-:W-:Y:S01]  /*2150*/  IMAD.MOV.U32 R37, RZ, RZ, R2 ;  /* 0x000000ffff257224 */ /* 0x000fe200078e0002 */
[----:B------:R-:W-:-:S03]  /*2160*/  ISETP.NE.AND P2, PT, RZ, UR50, PT ;  /* 0x00000032ff007c0c */ /* 0x000fc6000bf45270 */
[----:B------:R-:W-:Y:S01]  /*2170*/  @!P6 IMAD.MOV R41, RZ, RZ, -R41 ;  /* 0x000000ffff29e224 */ /* 0x000fe200078e0a29 */
[----:B------:R-:W-:-:S05]  /*2180*/  SEL R39, R39, RZ, P3 ;  /* 0x000000ff27277207 */ /* 0x000fca0001800000 */
[----:B------:R-:W-:Y:S02]  /*2190*/  @!P5 IADD3 R37, PT, PT, -R37, RZ, RZ ;  /* 0x000000ff2525d210 */ /* 0x000fe40007ffe1ff */
[----:B------:R-:W-:Y:S02]  /*21a0*/  IADD3 R2, P5, PT, R38, UR38, RZ ;  /* 0x0000002626027c10 */ /* 0x000fe4000ffbe0ff */
[----:B------:R-:W-:Y:S02]  /*21b0*/  SEL R41, R0, R41, !P2 ;  /* 0x0000002900297207 */ /* 0x000fe40005000000 */
[----:B------:R-:W-:Y:S02]  /*21c0*/  LEA.HI.X.SX32 R3, R38, UR39, 0x1, P5 ;  /* 0x0000002726037c11 */ /* 0x000fe4000a8f0eff */
[----:B------:R-:W-:Y:S02]  /*21d0*/  SEL R38, R8, R37, !P1 ;  /* 0x0000002508267207 */ /* 0x000fe40004800000 */
[----:B------:R-:W-:Y:S01]  /*21e0*/  IADD3 R43, PT, PT, -R41, RZ, RZ ;  /* 0x000000ff292b7210 */ /* 0x000fe20007ffe1ff */
[----:B------:R-:W-:Y:S01]  /*21f0*/  IMAD R36, R39, UR46, RZ ;  /* 0x0000002e27247c24 */ /* 0x000fe2000f8e02ff */
[----:B------:R-:W-:Y:S01]  /*2200*/  SEL R41, R41, RZ, P4 ;  /* 0x000000ff29297207 */ /* 0x000fe20002000000 */
[----:B0-----:R-:W-:Y:S01]  /*2210*/  IMAD.MOV R7, RZ, RZ, -R38 ;  /* 0x000000ffff077224 */ /* 0x001fe200078e0a26 */
[----:B------:R0:W2:Y:S03]  /*2220*/  LDG.E.U8 R31, desc[UR10][R2.64] ;  /* 0x0000000a021f7981 */ /* 0x0000a6000c1e1100 */
[----:B------:R-:W-:-:S02]  /*2230*/  IMAD R41, R41, UR47, R36 ;  /* 0x0000002f29297c24 */ /* 0x000fc4000f8e0224 */
[----:B------:R-:W-:-:S05]  /*2240*/  IMAD R36, R7, UR49, R30 ;  /* 0x0000003107247c24 */ /* 0x000fca000f8e021e */
        /* <DEDUP_REMOVED lines=12> */
[----:B------:R-:W-:-:S07]  /*2310*/  SHF.R.S64 R2, RZ, 0x1e, R30 ;  /* 0x0000001eff027819 */ /* 0x000fce000000101e */
[----:B------:R-:W-:Y:S01]  /*2320*/  @!P5 IMAD.MOV R37, RZ, RZ, -R37 ;  /* 0x000000ffff25d224 */ /* 0x000fe200078e0a25 */
[----:B------:R-:W-:-:S04]  /*2330*/  SEL R38, R38, RZ, P3 ;  /* 0x000000ff26267207 */ /* 0x000fc80001800000 */
[----:B------:R-:W-:Y:S01]  /*2340*/  SEL R37, R0, R37, !P2 ;  /* 0x0000002500257207 */ /* 0x000fe20005000000 */
[----:B------:R-:W-:Y:S01]  /*2350*/  IMAD R40, R43, UR50, R40 ;  /* 0x000000322b287c24 */ /* 0x000fe2000f8e0228 */
[----:B------:R-:W-:Y:S02]  /*2360*/  IADD3 R2, P6, PT, R2, UR36, RZ ;  /* 0x0000002402027c10 */ /* 0x000fe4000ffde0ff */
[C---:B------:R-:W-:Y:S01]  /*2370*/  IADD3 R39, PT, PT, -R37.reuse, RZ, RZ ;  /* 0x000000ff25277210 */ /* 0x040fe20007ffe1ff */
[----:B------:R-:W-:Y:S01]  /*2380*/  IMAD R38, R38, UR46, RZ ;  /* 0x0000002e26267c24 */ /* 0x000fe2000f8e02ff */
[----:B------:R-:W-:Y:S02]  /*2390*/  SEL R37, R37, RZ, P4 ;  /* 0x000000ff25257207 */ /* 0x000fe40002000000 */
[----:B------:R-:W-:Y:S02]  /*23a0*/  LEA.HI.X.SX32 R3, R30, UR37, 0x2, P6 ;  /* 0x000000251e037c11 */ /* 0x000fe4000b0f16ff */
[----:B------:R0:W3:Y:S01]  /*23b0*/  LDG.E R30, desc[UR10][R4.64] ;  /* 0x0000000a041e7981 */ /* 0x0000e2000c1e1900 */
[----:B------:R-:W-:Y:S01]  /*23c0*/  SEL R40, R40, RZ, P0 ;  /* 0x000000ff28287207 */ /* 0x000fe20000000000 */
[----:B0-----:R-:W-:-:S02]  /*23d0*/  IMAD R5, R37, UR47, R38 ;  /* 0x0000002f25057c24 */ /* 0x001fc4000f8e0226 */
[----:B------:R-:W-:Y:S02]  /*23e0*/  VIADD R37, R19, 0x180 ;  /* 0x0000018013257836 */ /* 0x000fe40000000000 */
[----:B------:R-:W-:-:S03]  /*23f0*/  IMAD R40, R40, UR51, R41 ;  /* 0x0000003328287c24 */ /* 0x000fc6000f8e0229 */
[----:B------:R-:W-:Y:S02]  /*2400*/  IABS R38, R37 ;  /* 0x0000002500267213 */ /* 0x000fe40000000000 */
[----:B------:R-:W-:-:S03]  /*2410*/  IADD3 R6, P5, PT, R40, UR38, RZ ;  /* 0x0000002628067c10 */ /* 0x000fc6000ffbe0ff */
[----:B------:R-:W-:Y:S01]  /*2420*/  IMAD.HI.U32 R4, R38, UR7, RZ ;  /* 0x0000000726047c27 */ /* 0x000fe2000f8e00ff */
[----:B------:R-:W-:-:S03]  /*2430*/  LEA.HI.X.SX32 R7, R40, UR39, 0x1, P5 ;  /* 0x0000002728077c11 */ /* 0x000fc6000a8f0eff */
[----:B------:R-:W-:Y:S01]  /*2440*/  IMAD R36, R39, UR50, R36 ;  /* 0x0000003227247c24 */ /* 0x000fe2000f8e0224 */
[----:B------:R-:W-:Y:S02]  /*2450*/  IADD3 R39, PT, PT, -R4, RZ, RZ ;  /* 0x000000ff04277210 */ /* 0x000fe40007ffe1ff */
[----:B------:R0:W3:Y:S03]  /*2460*/  LDG.E.U8 R7, desc[UR10][R6.64] ;  /* 0x0000000a06077981 */ /* 0x0000e6000c1e1100 */
[----:B0-----:R-:W-:-:S05]  /*2470*/  IMAD R6, R39, UR8, R38 ;  /* 0x0000000827067c24 */ /* 0x001fca000f8e0226 */
        /* <DEDUP_REMOVED lines=8> */
[----:B------:R0:W3:Y:S01]  /*2500*/  LDG.E R6, desc[UR10][R2.64] ;  /* 0x0000000a02067981 */ /* 0x0000e2000c1e1900 */
[----:B------:R-:W-:-:S09]  /*2510*/  MOV R39, R4 ;  /* 0x0000000400277202 */ /* 0x000fd20000000f00 */
        /* <DEDUP_REMOVED lines=18> */
[----:B------:R-:W-:Y:S01]  /*2640*/  ISETP.GE.AND P5, PT, R2, RZ, PT ;  /* 0x000000ff0200720c */ /* 0x000fe20003fa6270 */
[----:B------:R-:W-:Y:S01]  /*2650*/  VIADD R39, R19, 0x1a0 ;  /* 0x000001a013277836 */ /* 0x000fe20000000000 */
[----:B------:R-:W-:-:S11]  /*2660*/  SEL R2, R41, RZ, P3 ;  /* 0x000000ff29027207 */ /* 0x000fd60001800000 */
[----:B------:R-:W-:-:S05]  /*2670*/  @!P5 IMAD.MOV R38, RZ, RZ, -R38 ;  /* 0x000000ffff26d224 */ /* 0x000fca00078e0a26 */
[----:B------:R-:W-:-:S04]  /*2680*/  SEL R38, R0, R38, !P2 ;  /* 0x0000002600267207 */ /* 0x000fc80005000000 */
[----:B-1----:R-:W-:Y:S02]  /*2690*/  IADD3 R4, PT, PT, -R38, RZ, RZ ;  /* 0x000000ff26047210 */ /* 0x002fe40007ffe1ff */
[----:B------:R-:W-:Y:S01]  /*26a0*/  IABS R41, R39 ;  /* 0x0000002700297213 */ /* 0x000fe20000000000 */
[----:B------:R-:W-:Y:S01]  /*26b0*/  IMAD R3, R2, UR46, RZ ;  /* 0x0000002e02037c24 */ /* 0x000fe2000f8e02ff */
[----:B------:R-:W-:Y:S01]  /*26c0*/  SEL R38, R38, RZ, P4 ;  /* 0x000000ff26267207 */ /* 0x000fe20002000000 */
[----:B------:R-:W-:Y:S01]  /*26d0*/  IMAD R4, R4, UR50, R43 ;  /* 0x0000003204047c24 */ /* 0x000fe2000f8e022b */
[----:B------:R-:W-:Y:S01]  /*26e0*/  SHF.R.S64 R2, RZ, 0x1e, R37 ;  /* 0x0000001eff027819 */ /* 0x000fe20000001025 */
[----:B------:R-:W-:-:S03]  /*26f0*/  IMAD.HI.U32 R40, R41, UR7, RZ ;  /* 0x0000000729287c27 */ /* 0x000fc6000f8e00ff */
[----:B------:R-:W-:Y:S01]  /*2700*/  SEL R4, R4, RZ, P0 ;  /* 0x000000ff04047207 */ /* 0x000fe20000000000 */
[----:B------:R-:W-:Y:S01]  /*2710*/  IMAD R5, R38, UR47, R3 ;  /* 0x0000002f26057c24 */ /* 0x000fe2000f8e0203 */
        /* <DEDUP_REMOVED lines=40> */
[----:B----4-:R-:W-:-:S03]  /*29a0*/  ISETP.NE.AND P6, PT, R34, RZ, PT ;  /* 0x000000ff2200720c */ /* 0x010fc60003fc5270 */
[----:B------:R-:W-:Y:S01]  /*29b0*/  IMAD R5, R3, UR51, R2 ;  /* 0x0000003303057c24 */ /* 0x000fe2000f8e0202 */
[----:B------:R-:W-:Y:S02]  /*29c0*/  SHF.R.S64 R2, RZ, 0x1e, R39 ;  /* 0x0000001eff027819 */ /* 0x000fe40000001027 */
[----:B------:R-:W-:Y:S02]  /*29d0*/  IADD3 R34, PT, PT, R19, 0x1c0, RZ ;  /* 0x000001c013227810 */ /* 0x000fe40007ffe0ff */
[----:B------:R-:W-:Y:S02]  /*29e0*/  IADD3 R2, P5, PT, R2, UR36, RZ ;  /* 0x0000002402027c10 */ /* 0x000fe4000ffbe0ff */
[----:B------:R-:W-:Y:S02]  /*29f0*/  IABS R42, R34 ;  /* 0x00000022002a7213 */ /* 0x000fe40000000000 */
        /* <DEDUP_REMOVED lines=51> */
[----:B------:R0:W5:Y:S03]  /*2d30*/  LDG.E R34, desc[UR10][R2.64] ;  /* 0x0000000a02227981 */ /* 0x000166000c1e1900 */
[----:B------:R-:W-:-:S02]  /*2d40*/  LEA.HI.X.SX32 R5, R5, UR39, 0x1, P5 ;  /* 0x0000002705057c11 */ /* 0x000fc4000a8f0eff */
[----:B------:R-:W-:-:S03]  /*2d50*/  ISETP.NE.AND P5, PT, R23, RZ, PT ;  /* 0x000000ff1700720c */ /* 0x000fc60003fa5270 */
        /* <DEDUP_REMOVED lines=35> */
[----:B------:R-:W-:-:S03]  /*2f90*/  IABS R5, R19 ;  /* 0x0000001300057213 */ /* 0x000fc60000000000 */
[----:B------:R-:W-:Y:S01]  /*2fa0*/  IMAD R22, R3, UR51, R2 ;  /* 0x0000003303167c24 */ /* 0x000fe2000f8e0202 */
[----:B------:R-:W-:Y:S01]  /*2fb0*/  SHF.R.S64 R2, RZ, 0x1e, R42 ;  /* 0x0000001eff027819 */ /* 0x000fe2000000102a */
[----:B------:R-:W-:-:S03]  /*2fc0*/  IMAD.HI.U32 R4, R5, UR7, RZ ;  /* 0x0000000705047c27 */ /* 0x000fc6000f8e00ff */
[----:B------:R-:W-:-:S04]  /*2fd0*/  IADD3 R2, P5, PT, R2, UR36, RZ ;  /* 0x0000002402027c10 */ /* 0x000fc8000ffbe0ff */
[----:B------:R-:W-:Y:S02]  /*2fe0*/  LEA.HI.X.SX32 R3, R42, UR37, 0x2, P5 ;  /* 0x000000252a037c11 */ /* 0x000fe4000a8f16ff */
[----:B------:R-:W-:Y:S02]  /*2ff0*/  ISETP.NE.AND P5, PT, R18, RZ, PT ;  /* 0x000000ff1200720c */ /* 0x000fe40003fa5270 */
[----:B------:R-:W-:Y:S01]  /*3000*/  IADD3 R18, PT, PT, -R4, RZ, RZ ;  /* 0x000000ff04127210 */ /* 0x000fe20007ffe1ff */
[----:B------:R0:W5:Y:S04]  /*3010*/  LDG.E R42, desc[UR10][R2.64] ;  /* 0x0000000a022a7981 */ /* 0x000168000c1e1900 */
        /* <DEDUP_REMOVED lines=29> */
[----:B------:R-:W-:Y:S01]  /*31f0*/  IADD3 R18, PT, PT, R19, 0x200, RZ ;  /* 0x0000020013127810 */ /* 0x000fe20007ffe0ff */
[----:B------:R-:W-:-:S03]  /*3200*/  IMAD R5, R4, UR46, RZ ;  /* 0x0000002e04057c24 */ /* 0x000fc6000f8e02ff */
[----:B------:R-:W-:Y:S02]  /*3210*/  IABS R4, R18 ;  /* 0x0000001200047213 */ /* 0x000fe40000000000 */
[----:B------:R-:W-:-:S03]  /*3220*/  SEL R2, R2, RZ, P4 ;  /* 0x000000ff02027207 */ /* 0x000fc60002000000 */
[----:B------:R-:W-:Y:S01]  /*3230*/  IMAD.HI.U32 R49, R4, UR7, RZ ;  /* 0x0000000704317c27 */ /* 0x000fe2000f8e00ff */
[----:B--2---:R-:W-:-:S03]  /*3240*/  ISETP.NE.AND P5, PT, R31, RZ, PT ;  /* 0x000000ff1f00720c */ /* 0x004fc60003fa5270 */
[----:B------:R-:W-:Y:S02]  /*3250*/  IMAD R2, R2, UR47, R5 ;  /* 0x0000002f02027c24 */ /* 0x000fe4000f8e0205 */
[----:B------:R-:W-:Y:S01]  /*3260*/  IMAD.MOV R5, RZ, RZ, -R49 ;  /* 0x000000ffff057224 */ /* 0x000fe200078e0a31 */
[----:B------:R-:W-:Y:S02]  /*3270*/  P2R R31, PR, RZ, 0x20 ;  /* 0x00000020ff1f7803 */ /* 0x000fe40000000000 */
[----:B---3--:R-:W-:Y:S01]  /*3280*/  ISETP.NE.AND P5, PT, R7, RZ, PT ;  /* 0x000000ff0700720c */ /* 0x008fe20003fa5270 */
        /* <DEDUP_REMOVED lines=13> */
[----:B------:R0:W2:Y:S01]  /*3360*/  LDG.E.U8 R7, desc[UR10][R2.64] ;  /* 0x0000000a02077981 */ /* 0x0000a2000c1e1100 */
[----:B------:R-:W-:-:S02]  /*3370*/  P2R R17, PR, RZ, 0x40 ;  /* 0x00000040ff117803 */ /* 0x000fc40000000000 */
        /* <DEDUP_REMOVED lines=16> */
[----:B------:R-:W-:Y:S02]  /*3480*/  LOP3.LUT R2, R19, UR49, RZ, 0x3c, !PT ;  /* 0x0000003113027c12 */ /* 0x000fe4000f8e3cff */
[----:B------:R-:W-:-:S09]  /*3490*/  ISETP.NE.AND P6, PT, R47, RZ, PT ;  /* 0x000000ff2f00720c */ /* 0x000fd20003fc5270 */
[----:B------:R-:W-:Y:S02]  /*34a0*/  @!P5 IADD3 R49, PT, PT, -R49, RZ, RZ ;  /* 0x000000ff3131d210 */ /* 0x000fe40007ffe1ff */
[----:B------:R-:W-:Y:S02]  /*34b0*/  ISETP.GE.AND P5, PT, R2, RZ, PT ;  /* 0x000000ff0200720c */ /* 0x000fe40003fa6270 */
[----:B------:R-:W-:Y:S02]  /*34c0*/  SEL R2, R8, R49, !P1 ;  /* 0x0000003108027207 */ /* 0x000fe40004800000 */
[----:B------:R-:W-:Y:S02]  /*34d0*/  P2R R47, PR, RZ, 0x40 ;  /* 0x00000040ff2f7803 */ /* 0x000fe40000000000 */
[----:B------:R-:W-:Y:S02]  /*34e0*/  ISETP.NE.AND P6, PT, R33, RZ, PT ;  /* 0x000000ff2100720c */ /* 0x000fe40003fc5270 */
[----:B------:R-:W-:-:S02]  /*34f0*/  IADD3 R3, PT, PT, -R2, RZ, RZ ;  /* 0x000000ff02037210 */ /* 0x000fc40007ffe1ff */
[----:B------:R-:W-:Y:S02]  /*3500*/  P2R R48, PR, RZ, 0x40 ;  /* 0x00000040ff307803 */ /* 0x000fe40000000000 */
        /* <DEDUP_REMOVED lines=55> */
[----:B------:R-:W-:Y:S02]  /*3880*/  ISETP.NE.AND P0, PT, R36, RZ, PT ;  /* 0x000000ff2400720c */ /* 0x000fe40003f05270 */
[----:B------:R-:W-:-:S02]  /*3890*/  LEA.HI.X.SX32 R5, R19, UR37, 0x2, P1 ;  /* 0x0000002513057c11 */ /* 0x000fc400088f16ff */
[----:B------:R-:W-:Y:S02]  /*38a0*/  LEA.HI.X.SX32 R19, R22, UR39, 0x1, P2 ;  /* 0x0000002716137c11 */ /* 0x000fe400090f0eff */
[----:B------:R-:W-:Y:S02]  /*38b0*/  IADD3 R22, P3, PT, R32, UR38, RZ ;  /* 0x0000002620167c10 */ /* 0x000fe4000ff7e0ff */
[----:B------:R-:W-:Y:S02]  /*38c0*/  R2UR UR6, R24 ;  /* 0x00000000180672ca */ /* 0x000fe400000e0000 */
[----:B------:R-:W-:Y:S02]  /*38d0*/  R2UR UR7, R25 ;  /* 0x00000000190772ca */ /* 0x000fe400000e0000 */
[----:B------:R-:W-:Y:S02]  /*38e0*/  P2R R0, PR, RZ, 0x1 ;  /* 0x00000001ff007803 */ /* 0x000fe40000000000 */
[----:B------:R-:W-:-:S02]  /*38f0*/  ISETP.NE.AND P0, PT, R23, RZ, PT ;  /* 0x000000ff1700720c */ /* 0x000fc40003f05270 */
[----:B------:R-:W-:Y:S02]  /*3900*/  LEA.HI.X.SX32 R23, R32, UR39, 0x1, P3 ;  /* 0x0000002720177c11 */ /* 0x000fe400098f0eff */
[----:B------:R-:W-:-:S04]  /*3910*/  IADD3 R32, P4, PT, R8, UR38, RZ ;  /* 0x0000002608207c10 */ /* 0x000fc8000ff9e0ff */
[----:B------:R-:W-:Y:S01]  /*3920*/  LEA.HI.X.SX32 R33, R8, UR39, 0x1, P4 ;  /* 0x0000002708217c11 */ /* 0x000fe2000a0f0eff */
[----:B------:R-:W5:Y:S04]  /*3930*/  LDG.E.U8 R18, desc[UR6][R18.64] ;  /* 0x0000000612127981 */ /* 0x000f68000c1e1100 */
[----:B------:R-:W5:Y:S04]  /*3940*/  LDG.E.U8 R32, desc[UR6][R32.64] ;  /* 0x0000000620207981 */ /* 0x000f68000c1e1100 */
[----:B------:R0:W5:Y:S04]  /*3950*/  LDG.E R2, desc[UR6][R2.64] ;  /* 0x0000000602027981 */ /* 0x000168000c1e1900 */
[----:B------:R1:W5:Y:S04]  /*3960*/  LDG.E.U8 R22, desc[UR6][R22.64] ;  /* 0x0000000616167981 */ /* 0x000368000c1e1100 */
[----:B------:R-:W5:Y:S01]  /*3970*/  LDG.E R4, desc[UR6][R4.64] ;  /* 0x0000000604047981 */ /* 0x000f62000c1e1900 */
[----:B------:R-:W-:Y:S01]  /*3980*/  ISETP.NE.AND P4, PT, R35, RZ, PT ;  /* 0x000000ff2300720c */ /* 0x000fe20003f85270 */
[----:B------:R-:W-:Y:S01]  /*3990*/  FMUL R35, R14, UR4 ;  /* 0x000000040e237c20 */ /* 0x000fe20008400000 */
[----:B--2---:R-:W-:Y:S01]  /*39a0*/  ISETP.NE.AND P3, PT, R7, RZ, PT ;  /* 0x000000ff0700720c */ /* 0x004fe20003f65270 */
[----:B------:R-:W-:-:S03]  /*39b0*/  FMUL R7, R16, UR4 ;  /* 0x0000000410077c20 */ /* 0x000fc60008400000 */
[----:B------:R-:W-:Y:S02]  /*39c0*/  FSEL R35, R35, R10, P6 ;  /* 0x0000000a23237208 */ /* 0x000fe40003000000 */
[----:B------:R-:W-:Y:S01]  /*39d0*/  ISETP.NE.AND P6, PT, R48, RZ, PT ;  /* 0x000000ff3000720c */ /* 0x000fe20003fc5270 */
[----:B------:R-:W-:-:S03]  /*39e0*/  FMUL R21, R21, UR4 ;  /* 0x0000000415157c20 */ /* 0x000fc60008400000 */
[----:B------:R-:W-:Y:S01]  /*39f0*/  FSEL R8, R7, R10, P6 ;  /* 0x0000000a07087208 */ /* 0x000fe20003000000 */
[----:B------:R-:W-:Y:S01]  /*3a00*/  FMUL R7, R9, UR4 ;  /* 0x0000000409077c20 */ /* 0x000fe20008400000 */
[----:B------:R-:W-:-:S04]  /*3a10*/  ISETP.NE.AND P6, PT, R47, RZ, PT ;  /* 0x000000ff2f00720c */ /* 0x000fc80003fc5270 */
[-C--:B------:R-:W-:Y:S01]  /*3a20*/  FSEL R16, R21, R10.reuse, P6 ;  /* 0x0000000a15107208 */ /* 0x080fe20003000000 */
[----:B---3--:R-:W-:Y:S01]  /*3a30*/  FMUL R21, R46, UR4 ;  /* 0x000000042e157c20 */ /* 0x008fe20008400000 */
[-C--:B------:R-:W-:Y:S02]  /*3a40*/  FSEL R7, R7, R10.reuse, P4 ;  /* 0x0000000a07077208 */ /* 0x080fe40002000000 */
[----:B------:R-:W-:Y:S01]  /*3a50*/  ISETP.NE.AND P4, PT, R17, RZ, PT ;  /* 0x000000ff1100720c */ /* 0x000fe20003f85270 */
[----:B------:R-:W-:Y:S01]  /*3a60*/  FMUL R17, R20, UR4 ;  /* 0x0000000414117c20 */ /* 0x000fe20008400000 */
[----:B------:R-:W-:-:S04]  /*3a70*/  FSEL R21, R21, R10, P3 ;  /* 0x0000000a15157208 */ /* 0x000fc80001800000 */
[----:B------:R-:W-:Y:S02]  /*3a80*/  FSEL R17, R17, R10, P0 ;  /* 0x0000000a11117208 */ /* 0x000fe40000000000 */
[----:B------:R-:W-:Y:S02]  /*3a90*/  ISETP.NE.AND P0, PT, R0, RZ, PT ;  /* 0x000000ff0000720c */ /* 0x000fe40003f05270 */
[----:B------:R-:W-:Y:S01]  /*3aa0*/  FMNMX R0, R21, -INF , !PT ;  /* 0xff80000015007809 */ /* 0x000fe20007800000 */
[----:B------:R-:W-:-:S03]  /*3ab0*/  FMUL R9, R13, UR4 ;  /* 0x000000040d097c20 */ /* 0x000fc60008400000 */
[----:B------:R-:W-:-:S04]  /*3ac0*/  FMNMX R13, R0, R35, !PT ;  /* 0x00000023000d7209 */ /* 0x000fc80007800000 */
[----:B------:R-:W-:Y:S02]  /*3ad0*/  FMNMX R0, R13, R8, !PT ;  /* 0x000000080d007209 */ /* 0x000fe40007800000 */
[----:B------:R-:W-:Y:S02]  /*3ae0*/  FSEL R9, R9, R10, P5 ;  /* 0x0000000a09097208 */ /* 0x000fe40002800000 */
[----:B------:R-:W-:Y:S01]  /*3af0*/  FMNMX R0, R0, R7, !PT ;  /* 0x0000000700007209 */ /* 0x000fe20007800000 */
[----:B------:R-:W-:-:S03]  /*3b00*/  FMUL R15, R15, UR4 ;  /* 0x000000040f0f7c20 */ /* 0x000fc60008400000 */
[----:B0-----:R-:W-:Y:S02]  /*3b10*/  FMNMX R3, R0, R9, !PT ;  /* 0x0000000900037209 */ /* 0x001fe40007800000 */
[----:B------:R-:W-:Y:S02]  /*3b20*/  ISETP.NE.AND P3, PT, R43, RZ, PT ;  /* 0x000000ff2b00720c */ /* 0x000fe40003f65270 */
[----:B------:R-:W-:Y:S01]  /*3b30*/  FMNMX R0, R3, R16, !PT ;  /* 0x0000001003007209 */ /* 0x000fe20007800000 */
[----:B------:R-:W-:Y:S01]  /*3b40*/  FMUL R19, R12, UR4 ;  /* 0x000000040c137c20 */ /* 0x000fe20008400000 */
[----:B-1----:R-:W-:Y:S02]  /*3b50*/  FSEL R23, R15, R10, P3 ;  /* 0x0000000a0f177208 */ /* 0x002fe40001800000 */
[----:B------:R-:W-:Y:S01]  /*3b60*/  FMNMX R0, R0, R17, !PT ;  /* 0x0000001100007209 */ /* 0x000fe20007800000 */
[----:B------:R-:W-:Y:S01]  /*3b70*/  FMUL R11, R11, UR4 ;  /* 0x000000040b0b7c20 */ /* 0x000fe20008400000 */
[----:B------:R-:W-:-:S02]  /*3b80*/  ISETP.NE.AND P5, PT, R31, RZ, PT ;  /* 0x000000ff1f00720c */ /* 0x000fc40003fa5270 */
[-C--:B------:R-:W-:Y:S02]  /*3b90*/  FSEL R19, R19, R10.reuse, P4 ;  /* 0x0000000a13137208 */ /* 0x080fe40002000000 */
[----:B------:R-:W-:Y:S01]  /*3ba0*/  FMNMX R0, R0, R23, !PT ;  /* 0x0000001700007209 */ /* 0x000fe20007800000 */
[----:B------:R-:W-:Y:S01]  /*3bb0*/  FMUL R33, R30, UR4 ;  /* 0x000000041e217c20 */ /* 0x000fe20008400000 */
[----:B------:R-:W-:Y:S02]  /*3bc0*/  ISETP.NE.AND P6, PT, R45, RZ, PT ;  /* 0x000000ff2d00720c */ /* 0x000fe40003fc5270 */
        /* <DEDUP_REMOVED lines=9> */
[----:B----4-:R-:W-:Y:S01]  /*3c60*/  FMUL R39, R39, UR4 ;  /* 0x0000000427277c20 */ /* 0x010fe20008400000 */
[----:B-----5:R-:W-:Y:S02]  /*3c70*/  ISETP.NE.AND P2, PT, R40, RZ, PT ;  /* 0x000000ff2800720c */ /* 0x020fe40003f45270 */
[----:B------:R-:W-:-:S02]  /*3c80*/  FSEL R43, R43, R10, P1 ;  /* 0x0000000a2b2b7208 */ /* 0x000fc40000800000 */
[----:B------:R-:W-:Y:S01]  /*3c90*/  FMNMX R0, R0, R37, !PT ;  /* 0x0000002500007209 */ /* 0x000fe20007800000 */
[----:B------:R-:W-:Y:S01]  /*3ca0*/  FMUL R45, R34, UR4 ;  /* 0x00000004222d7c20 */ /* 0x000fe20008400000 */
[----:B------:R-:W-:Y:S02]  /*3cb0*/  ISETP.NE.AND P0, PT, R41, RZ, PT ;  /* 0x000000ff2900720c */ /* 0x000fe40003f05270 */
[-C--:B------:R-:W-:Y:S02]  /*3cc0*/  FSEL R47, R39, R10.reuse, P2 ;  /* 0x0000000a272f7208 */ /* 0x080fe40001000000 */
[----:B------:R-:W-:Y:S01]  /*3cd0*/  FMNMX R0, R0, R43, !PT ;  /* 0x0000002b00007209 */ /* 0x000fe20007800000 */
[----:B------:R-:W-:Y:S01]  /*3ce0*/  FMUL R41, R42, UR4 ;  /* 0x000000042a297c20 */ /* 0x000fe20008400000 */
[----:B------:R-:W-:Y:S02]  /*3cf0*/  FSEL R45, R45, R10, P0 ;  /* 0x0000000a2d2d7208 */ /* 0x000fe40000000000 */
[----:B------:R-:W-:-:S04]  /*3d00*/  FMNMX R0, R0, R47, !PT ;  /* 0x0000002f00007209 */ /* 0x000fc80007800000 */
[----:B------:R-:W-:Y:S02]  /*3d10*/  FMNMX R0, R0, R45, !PT ;  /* 0x0000002d00007209 */ /* 0x000fe40007800000 */
[----:B------:R-:W-:Y:S02]  /*3d20*/  ISETP.NE.AND P1, PT, R18, RZ, PT ;  /* 0x000000ff1200720c */ /* 0x000fe40003f25270 */
        /* <DEDUP_REMOVED lines=37> */
[-C--:B------:R-:W-:Y:S01]  /*3f80*/  FFMA.SAT R23, R38, R11.reuse, 0.5 ;  /* 0x3f00000026177423 */ /* 0x080fe2000000200b */
[----:B------:R-:W-:Y:S01]  /*3f90*/  FADD R7, R15, -12583039 ;  /* 0xcb40007f0f077421 */ /* 0x000fe20000000000 */
[----:B------:R-:W-:Y:S01]  /*3fa0*/  FFMA R5, R44, 1.4426950216293334961, -R5 ;  /* 0x3fb8aa3b2c057823 */ /* 0x000fe20000000805 */
[-C--:B------:R-:W-:Y:S01]  /*3fb0*/  FFMA.SAT R9, R32, R11.reuse, 0.5 ;  /* 0x3f00000020097423 */ /* 0x080fe2000000200b */
[-C--:B------:R-:W-:Y:S01]  /*3fc0*/  FFMA.RM R23, R23, R12.reuse, 12582913 ;  /* 0x4b40000117177423 */ /* 0x080fe2000000400c */
[----:B------:R-:W-:Y:S01]  /*3fd0*/  FFMA R7, R40, 1.4426950216293334961, -R7 ;  /* 0x3fb8aa3b28077823 */ /* 0x000fe20000000807 */
[----:B------:R-:W-:Y:S01]  /*3fe0*/  FFMA R44, R44, 1.925963033500011079e-08, R5 ;  /* 0x32a570602c2c7823 */ /* 0x000fe20000000005 */
[----:B------:R-:W-:Y:S01]  /*3ff0*/  FADD R5, R13, -12583039 ;  /* 0xcb40007f0d057421 */ /* 0x000fe20000000000 */
[-C--:B------:R-:W-:Y:S01]  /*4000*/  FFMA.RM R9, R9, R12.reuse, 12582913 ;  /* 0x4b40000109097423 */ /* 0x080fe2000000400c */
[--C-:B------:R-:W-:Y:S01]  /*4010*/  FADD R30, R17, -R42.reuse ;  /* 0x8000002a111e7221 */ /* 0x100fe20000000000 */
[----:B------:R-:W-:Y:S01]  /*4020*/  FFMA R40, R40, 1.925963033500011079e-08, R7 ;  /* 0x32a5706028287823 */ /* 0x000fe20000000007 */
[----:B------:R-:W-:Y:S01]  /*4030*/  FFMA R5, R36, 1.4426950216293334961, -R5 ;  /* 0x3fb8aa3b24057823 */ /* 0x000fe20000000805 */
[-C--:B------:R-:W-:Y:S01]  /*4040*/  FFMA.SAT R17, R34, R11.reuse, 0.5 ;  /* 0x3f00000022117423 */ /* 0x080fe2000000200b */
[----:B------:R-:W-:Y:S01]  /*4050*/  FADD R7, R9, -12583039 ;  /* 0xcb40007f09077421 */ /* 0x000fe20000000000 */
[----:B------:R-:W0:Y:S01]  /*4060*/  MUFU.EX2 R44, R44 ;  /* 0x0000002c002c7308 */ /* 0x000e220000000800 */
[----:B------:R-:W-:Y:S01]  /*4070*/  FFMA R36, R36, 1.925963033500011079e-08, R5 ;  /* 0x32a5706024247823 */ /* 0x000fe20000000005 */
[----:B------:R-:W-:Y:S01]  /*4080*/  FADD R5, R23, -12583039 ;  /* 0xcb40007f17057421 */ /* 0x000fe20000000000 */
[-C--:B------:R-:W-:Y:S01]  /*4090*/  FFMA.RM R17, R17, R12.reuse, 12582913 ;  /* 0x4b40000111117423 */ /* 0x080fe2000000400c */
[----:B------:R-:W-:Y:S01]  /*40a0*/  FFMA R7, R32, 1.4426950216293334961, -R7 ;  /* 0x3fb8aa3b20077823 */ /* 0x000fe20000000807 */
[----:B------:R-:W-:Y:S01]  /*40b0*/  FADD R2, R19, -R42 ;  /* 0x8000002a13027221 */ /* 0x000fe20000000000 */
[----:B------:R-:W-:Y:S01]  /*40c0*/  FFMA R5, R38, 1.4426950216293334961, -R5 ;  /* 0x3fb8aa3b26057823 */ /* 0x000fe20000000805 */
[-C--:B------:R-:W-:Y:S01]  /*40d0*/  FFMA.SAT R19, R0, R11.reuse, 0.5 ;  /* 0x3f00000000137423 */ /* 0x080fe2000000200b */
[----:B------:R-:W-:Y:S01]  /*40e0*/  FFMA R32, R32, 1.925963033500011079e-08, R7 ;  /* 0x32a5706020207823 */ /* 0x000fe20000000007 */
[-C--:B------:R-:W-:Y:S01]  /*40f0*/  FFMA.SAT R7, R30, R11.reuse, 0.5 ;  /* 0x3f0000001e077423 */ /* 0x080fe2000000200b */
[----:B------:R-:W-:Y:S01]  /*4100*/  FFMA R38, R38, 1.925963033500011079e-08, R5 ;  /* 0x32a5706026267823 */ /* 0x000fe20000000005 */
[----:B------:R-:W-:Y:S01]  /*4110*/  FADD R5, R17, -12583039 ;  /* 0xcb40007f11057421 */ /* 0x000fe20000000000 */
[----:B------:R-:W1:Y:S01]  /*4120*/  MUFU.EX2 R36, R36 ;  /* 0x0000002400247308 */ /* 0x000e620000000800 */
[-C--:B------:R-:W-:Y:S01]  /*4130*/  FFMA.RM R7, R7, R12.reuse, 12582913 ;  /* 0x4b40000107077423 */ /* 0x080fe2000000400c */
[----:B------:R-:W-:Y:S01]  /*4140*/  SHF.L.U32 R3, R3, 0x17, RZ ;  /* 0x0000001703037819 */ /* 0x000fe200000006ff */
[----:B------:R-:W-:Y:S01]  /*4150*/  FFMA R5, R34, 1.4426950216293334961, -R5 ;  /* 0x3fb8aa3b22057823 */ /* 0x000fe20000000805 */
[----:B------:R-:W-:Y:S01]  /*4160*/  FFMA.RM R19, R19, R12, 12582913 ;  /* 0x4b40000113137423 */ /* 0x000fe2000000400c */
[----:B------:R-:W-:Y:S01]  /*4170*/  FFMA.SAT R21, R2, R11, 0.5 ;  /* 0x3f00000002157423 */ /* 0x000fe2000000200b */
[----:B------:R-:W-:-:S02]  /*4180*/  IMAD.SHL.U32 R13, R13, 0x800000, RZ ;  /* 0x008000000d0d7824 */ /* 0x000fc400078e00ff */
[----:B------:R-:W-:Y:S01]  /*4190*/  FFMA R34, R34, 1.925963033500011079e-08, R5 ;  /* 0x32a5706022227823 */ /* 0x000fe20000000005 */
[----:B------:R-:W-:Y:S01]  /*41a0*/  FADD R5, R7, -12583039 ;  /* 0xcb40007f07057421 */ /* 0x000fe20000000000 */
[----:B------:R-:W-:Y:S01]  /*41b0*/  FFMA.RM R21, R21, R12, 12582913 ;  /* 0x4b40000115157423 */ /* 0x000fe2000000400c */
[--C-:B------:R-:W-:Y:S01]  /*41c0*/  FADD R4, R33, -R42.reuse ;  /* 0x8000002a21047221 */ /* 0x100fe20000000000 */
[--C-:B------:R-:W-:Y:S01]  /*41d0*/  FADD R22, R31, -R42.reuse ;  /* 0x8000002a1f167221 */ /* 0x100fe20000000000 */
[C---:B------:R-:W-:Y:S01]  /*41e0*/  FFMA R5, R30.reuse, 1.4426950216293334961, -R5 ;  /* 0x3fb8aa3b1e057823 */ /* 0x040fe20000000805 */
[--C-:B------:R-:W-:Y:S01]  /*41f0*/  FADD R6, R37, -R42.reuse ;  /* 0x8000002a25067221 */ /* 0x100fe20000000000 */
[----:B------:R-:W-:Y:S01]  /*4200*/  MUFU.EX2 R32, R32 ;  /* 0x0000002000207308 */ /* 0x000fe20000000800 */
[----:B------:R-:W-:Y:S01]  /*4210*/  FADD R16, R43, -R42 ;  /* 0x8000002a2b107221 */ /* 0x000fe20000000000 */
[----:B------:R-:W-:Y:S01]  /*4220*/  FFMA R30, R30, 1.925963033500011079e-08, R5 ;  /* 0x32a570601e1e7823 */ /* 0x000fe20000000005 */
[----:B0-----:R-:W-:Y:S01]  /*4230*/  FMUL R5, R3, R44 ;  /* 0x0000002c03057220 */ /* 0x001fe20000400000 */
[----:B------:R-:W-:Y:S01]  /*4240*/  FADD R3, R19, -12583039 ;  /* 0xcb40007f13037421 */ /* 0x000fe20000000000 */
[----:B------:R-:W-:Y:S01]  /*4250*/  FFMA.SAT R37, R6, R11, 0.5 ;  /* 0x3f00000006257423 */ /* 0x000fe2000000200b */
[----:B------:R-:W-:-:S02]  /*4260*/  IMAD.SHL.U32 R9, R9, 0x800000, RZ ;  /* 0x0080000009097824 */ /* 0x000fc400078e00ff */
[--C-:B------:R-:W-:Y:S01]  /*4270*/  FADD R8, R47, -R42.reuse ;  /* 0x8000002a2f087221 */ /* 0x100fe20000000000 */
[C---:B------:R-:W-:Y:S01]  /*4280*/  FFMA R3, R0.reuse, 1.4426950216293334961, -R3 ;  /* 0x3fb8aa3b00037823 */ /* 0x040fe20000000803 */
[----:B------:R-:W-:Y:S02]  /*4290*/  IMAD.SHL.U32 R19, R19, 0x800000, RZ ;  /* 0x0080000013137824 */ /* 0x000fe400078e00ff */
[--C-:B------:R-:W-:Y:S01]  /*42a0*/  FADD R18, R45, -R42.reuse ;  /* 0x8000002a2d127221 */ /* 0x100fe20000000000 */
[----:B------:R-:W0:Y:S01]  /*42b0*/  MUFU.EX2 R30, R30 ;  /* 0x0000001e001e7308 */ /* 0x000e220000000800 */
[----:B------:R-:W-:Y:S01]  /*42c0*/  FFMA R33, R0, 1.925963033500011079e-08, R3 ;  /* 0x32a5706000217823 */ /* 0x000fe20000000003 */
[----:B-1----:R-:W-:Y:S01]  /*42d0*/  FMUL R0, R13, R36 ;  /* 0x000000240d007220 */ /* 0x002fe20000400000 */
[----:B------:R-:W-:Y:S01]  /*42e0*/  FADD R13, R21, -12583039 ;  /* 0xcb40007f150d7421 */ /* 0x000fe20000000000 */
[--C-:B------:R-:W-:Y:S01]  /*42f0*/  FADD R14, R41, -R42.reuse ;  /* 0x8000002a290e7221 */ /* 0x100fe20000000000 */
[----:B------:R-:W-:Y:S01]  /*4300*/  SHF.L.U32 R7, R7, 0x17, RZ ;  /* 0x0000001707077819 */ /* 0x000fe200000006ff */
[--C-:B------:R-:W-:Y:S01]  /*4310*/  FADD R20, R39, -R42.reuse ;  /* 0x8000002a27147221 */ /* 0x100fe20000000000 */
[----:B------:R-:W-:Y:S01]  /*4320*/  FFMA R13, R2, 1.4426950216293334961, -R13 ;  /* 0x3fb8aa3b020d7823 */ /* 0x000fe2000000080d */
[----:B------:R-:W1:Y:S01]  /*4330*/  MUFU.EX2 R3, R38 ;  /* 0x0000002600037308 */ /* 0x000e620000000800 */
[----:B------:R-:W-:-:S02]  /*4340*/  FADD R10, R10, -R42 ;  /* 0x8000002a0a0a7221 */ /* 0x000fc40000000000 */
[----:B------:R-:W-:Y:S01]  /*4350*/  FFMA R31, R2, 1.925963033500011079e-08, R13 ;  /* 0x32a57060021f7823 */ /* 0x000fe2000000000d */
[----:B------:R-:W-:Y:S01]  /*4360*/  FFMA.SAT R13, R22, R11, 0.5 ;  /* 0x3f000000160d7423 */ /* 0x000fe2000000200b */
[----:B------:R-:W-:-:S03]  /*4370*/  SHF.L.U32 R2, R23, 0x17, RZ ;  /* 0x0000001717027819 */ /* 0x000fc600000006ff */
[----:B------:R-:W-:Y:S01]  /*4380*/  FFMA.RM R13, R13, R12, 12582913 ;  /* 0x4b4000010d0d7423 */ /* 0x000fe2000000400c */
[----:B------:R2:W-:Y:S01]  /*4390*/  MUFU.EX2 R38, R33 ;  /* 0x0000002100267308 */ /* 0x0005e20000000800 */
[----:B0-----:R-:W-:Y:S02]  /*43a0*/  FMUL R7, R7, R30 ;  /* 0x0000001e07077220 */ /* 0x001fe40000400000 */
[----:B------:R-:W-:-:S04]  /*43b0*/  FADD R23, R13, -12583039 ;  /* 0xcb40007f0d177421 */ /* 0x000fc80000000000 */
[----:B------:R-:W-:Y:S01]  /*43c0*/  FFMA R23, R22, 1.4426950216293334961, -R23 ;  /* 0x3fb8aa3b16177823 */ /* 0x000fe20000000817 */
[----:B-1----:R-:W-:Y:S01]  /*43d0*/  FMUL R2, R2, R3 ;  /* 0x0000000302027220 */ /* 0x002fe20000400000 */
[----:B------:R-:W-:Y:S02]  /*43e0*/  IMAD.SHL.U32 R3, R15, 0x800000, RZ ;  /* 0x008000000f037824 */ /* 0x000fe400078e00ff */
[-C--:B------:R-:W-:Y:S01]  /*43f0*/  FFMA.SAT R15, R4, R11.reuse, 0.5 ;  /* 0x3f000000040f7423 */ /* 0x080fe2000000200b */
[----:B------:R-:W-:Y:S01]  /*4400*/  FFMA R22, R22, 1.925963033500011079e-08, R23 ;  /* 0x32a5706016167823 */ /* 0x000fe20000000017 */
[----:B--2---:R-:W-:Y:S01]  /*4410*/  FFMA.SAT R33, R14, R11, 0.5 ;  /* 0x3f0000000e217423 */ /* 0x004fe2000000200b */
        /* <DEDUP_REMOVED lines=8> */
[----:B------:R-:W-:Y:S02]  /*44a0*/  FFMA.RM R17, R37, R12, 12582913 ;  /* 0x4b40000125117423 */ /* 0x000fe4000000400c */
[----:B------:R-:W-:Y:S02]  /*44b0*/  MUFU.EX2 R37, R22 ;  /* 0x0000001600257308 */ /* 0x000fe40000000800 */
[----:B0-----:R-:W-:Y:S01]  /*44c0*/  FMUL R4, R4, R23 ;  /* 0x0000001704047220 */ /* 0x001fe20000400000 */
[C---:B------:R-:W-:Y:S01]  /*44d0*/  FADD R23, R17.reuse, -12583039 ;  /* 0xcb40007f11177421 */ /* 0x040fe20000000000 */
[----:B------:R-:W-:-:S03]  /*44e0*/  IMAD.SHL.U32 R17, R17, 0x800000, RZ ;  /* 0x0080000011117824 */ /* 0x000fc600078e00ff */
[----:B------:R-:W-:Y:S01]  /*44f0*/  FFMA R23, R6, 1.4426950216293334961, -R23 ;  /* 0x3fb8aa3b06177823 */ /* 0x000fe20000000817 */
[----:B-1----:R-:W-:-:S03]  /*4500*/  FMUL R3, R3, R40 ;  /* 0x0000002803037220 */ /* 0x002fc60000400000 */
        /* <DEDUP_REMOVED lines=15> */
[----:B------:R-:W-:Y:S01]  /*4600*/  FMUL R8, R19, R38 ;  /* 0x0000002613087220 */ /* 0x000fe20000400000 */
[----:B------:R-:W-:Y:S01]  /*4610*/  FFMA.SAT R19, R18, R11, 0.5 ;  /* 0x3f00000012137423 */ /* 0x000fe2000000200b */
[----:B------:R0:W1:Y:S03]  /*4620*/  MUFU.EX2 R38, R31 ;  /* 0x0000001f00267308 */ /* 0x0000660000000800 */
[----:B------:R-:W-:-:S04]  /*4630*/  FFMA.RM R19, R19, R12, 12582913 ;  /* 0x4b40000113137423 */ /* 0x000fc8000000400c */
[----:B------:R-:W-:Y:S01]  /*4640*/  FADD R9, R19, -12583039 ;  /* 0xcb40007f13097421 */ /* 0x000fe20000000000 */
[----:B------:R-:W-:Y:S01]  /*4650*/  MUFU.EX2 R36, R36 ;  /* 0x0000002400247308 */ /* 0x000fe20000000800 */
[----:B0-----:R-:W-:Y:S02]  /*4660*/  FFMA.SAT R31, R10, R11, 0.5 ;  /* 0x3f0000000a1f7423 */ /* 0x001fe4000000200b */
[----:B------:R-:W-:-:S04]  /*4670*/  FFMA R9, R18, 1.4426950216293334961, -R9 ;  /* 0x3fb8aa3b12097823 */ /* 0x000fc80000000809 */
[----:B------:R-:W-:Y:S01]  /*4680*/  FFMA R30, R18, 1.925963033500011079e-08, R9 ;  /* 0x32a57060121e7823 */ /* 0x000fe20000000009 */
[----:B------:R-:W-:Y:S01]  /*4690*/  FFMA.RM R18, R33, R12, 12582913 ;  /* 0x4b40000121127423 */ /* 0x000fe2000000400c */
[----:B------:R-:W-:-:S03]  /*46a0*/  SHF.L.U32 R9, R21, 0x17, RZ ;  /* 0x0000001715097819 */ /* 0x000fc600000006ff */
[----:B------:R-:W-:Y:S02]  /*46b0*/  FADD R21, R18, -12583039 ;  /* 0xcb40007f12157421 */ /* 0x000fe40000000000 */
[----:B-1----:R-:W-:Y:S02]  /*46c0*/  FMUL R9, R9, R38 ;  /* 0x0000002609097220 */ /* 0x002fe40000400000 */
[C---:B------:R-:W-:Y:S01]  /*46d0*/  FFMA R21, R14.reuse, 1.4426950216293334961, -R21 ;  /* 0x3fb8aa3b0e157823 */ /* 0x040fe20000000815 */
[----:B------:R-:W0:Y:S03]  /*46e0*/  MUFU.EX2 R38, R35 ;  /* 0x0000002300267308 */ /* 0x000e260000000800 */
[----:B------:R-:W-:Y:S01]  /*46f0*/  FFMA R14, R14, 1.925963033500011079e-08, R21 ;  /* 0x32a570600e0e7823 */ /* 0x000fe20000000015 */
[----:B------:R-:W-:-:S04]  /*4700*/  FFMA.SAT R21, R20, R11, 0.5 ;  /* 0x3f00000014157423 */ /* 0x000fc8000000200b */
[-C--:B------:R-:W-:Y:S01]  /*4710*/  FFMA.RM R11, R21, R12.reuse, 12582913 ;  /* 0x4b400001150b7423 */ /* 0x080fe2000000400c */
[----:B------:R-:W-:Y:S01]  /*4720*/  FFMA.RM R12, R31, R12, 12582913 ;  /* 0x4b4000011f0c7423 */ /* 0x000fe2000000400c */
[----:B------:R-:W1:Y:S02]  /*4730*/  MUFU.EX2 R35, R30 ;  /* 0x0000001e00237308 */ /* 0x000e640000000800 */
[C---:B------:R-:W-:Y:S01]  /*4740*/  FADD R21, R11.reuse, -12583039 ;  /* 0xcb40007f0b157421 */ /* 0x040fe20000000000 */
[----:B------:R-:W-:-:S03]  /*4750*/  SHF.L.U32 R11, R11, 0x17, RZ ;  /* 0x000000170b0b7819 */ /* 0x000fc600000006ff */
[----:B------:R-:W-:Y:S01]  /*4760*/  FFMA R21, R20, 1.4426950216293334961, -R21 ;  /* 0x3fb8aa3b14157823 */ /* 0x000fe20000000815 */
[----:B0-----:R-:W-:Y:S01]  /*4770*/  FMUL R22, R15, R38 ;  /* 0x000000260f167220 */ /* 0x001fe20000400000 */
[----:B------:R-:W-:Y:S01]  /*4780*/  IMAD.SHL.U32 R15, R16, 0x800000, RZ ;  /* 0x00800000100f7824 */ /* 0x000fe200078e00ff */
[----:B------:R-:W0:Y:S01]  /*4790*/  MUFU.EX2 R38, R14 ;  /* 0x0000000e00267308 */ /* 0x000e220000000800 */
[----:B------:R-:W-:Y:S01]  /*47a0*/  FFMA R33, R20, 1.925963033500011079e-08, R21 ;  /* 0x32a5706014217823 */ /* 0x000fe20000000015 */
[C---:B------:R-:W-:Y:S01]  /*47b0*/  FADD R21, R12.reuse, -12583039 ;  /* 0xcb40007f0c157421 */ /* 0x040fe20000000000 */
[----:B------:R-:W-:Y:S01]  /*47c0*/  SHF.L.U32 R16, R19, 0x17, RZ ;  /* 0x0000001713107819 */ /* 0x000fe200000006ff */
[----:B------:R-:W-:Y:S01]  /*47d0*/  FMUL R19, R15, R36 ;  /* 0x000000240f137220 */ /* 0x000fe20000400000 */
[----:B------:R-:W-:Y:S02]  /*47e0*/  IMAD.SHL.U32 R12, R12, 0x800000, RZ ;  /* 0x008000000c0c7824 */ /* 0x000fe400078e00ff */
[----:B------:R-:W-:-:S04]  /*47f0*/  FFMA R21, R10, 1.4426950216293334961, -R21 ;  /* 0x3fb8aa3b0a157823 */ /* 0x000fc80000000815 */
[----:B------:R-:W-:Y:S01]  /*4800*/  FFMA R31, R10, 1.925963033500011079e-08, R21 ;  /* 0x32a570600a1f7823 */ /* 0x000fe20000000015 */
[----:B------:R-:W-:-:S04]  /*4810*/  FADD R21, RZ, R5 ;  /* 0x00000005ff157221 */ /* 0x000fc80000000000 */
[----:B------:R-:W-:Y:S01]  /*4820*/  FADD R21, R21, R0 ;  /* 0x0000000015157221 */ /* 0x000fe20000000000 */
[----:B------:R-:W2:Y:S03]  /*4830*/  MUFU.EX2 R31, R31 ;  /* 0x0000001f001f7308 */ /* 0x000ea60000000800 */
[----:B------:R-:W-:-:S04]  /*4840*/  FADD R10, R21, R2 ;  /* 0x00000002150a7221 */ /* 0x000fc80000000000 */
[----:B------:R-:W-:Y:S01]  /*4850*/  FADD R21, R10, R3 ;  /* 0x000000030a157221 */ /* 0x000fe20000000000 */
[----:B------:R-:W-:-:S03]  /*4860*/  IMAD.SHL.U32 R10, R13, 0x800000, RZ ;  /* 0x008000000d0a7824 */ /* 0x000fc600078e00ff */
[----:B------:R-:W-:Y:S01]  /*4870*/  FADD R21, R21, R4 ;  /* 0x0000000415157221 */ /* 0x000fe20000000000 */
[----:B------:R-:W-:-:S03]  /*4880*/  FMUL R10, R10, R37 ;  /* 0x000000250a0a7220 */ /* 0x000fc60000400000 */
[----:B------:R-:W-:Y:S01]  /*4890*/  FADD R20, R21, R6 ;  /* 0x0000000615147221 */ /* 0x000fe20000000000 */
[----:B------:R-:W-:Y:S01]  /*48a0*/  FMUL R21, R17, R34 ;  /* 0x0000002211157220 */ /* 0x000fe20000400000 */
[----:B------:R-:W-:Y:S01]  /*48b0*/  IMAD.SHL.U32 R17, R18, 0x800000, RZ ;  /* 0x0080000012117824 */ /* 0x000fe200078e00ff */
[----:B------:R-:W3:Y:S01]  /*48c0*/  MUFU.EX2 R34, R33 ;  /* 0x0000002100227308 */ /* 0x000ee20000000800 */
[----:B------:R-:W-:Y:S01]  /*48d0*/  FADD R13, R20, R7 ;  /* 0x00000007140d7221 */ /* 0x000fe20000000000 */
[----:B-1----:R-:W-:Y:S01]  /*48e0*/  FMUL R18, R16, R35 ;  /* 0x0000002310127220 */ /* 0x002fe20000400000 */
[----:B0-----:R-:W-:Y:S02]  /*48f0*/  FMUL R17, R17, R38 ;  /* 0x0000002611117220 */ /* 0x001fe40000400000 */
[----:B------:R-:W-:-:S04]  /*4900*/  FADD R20, R13, R8 ;  /* 0x000000080d147221 */ /* 0x000fc80000000000 */
[----:B------:R-:W-:Y:S01]  /*4910*/  FADD R13, R20, R9 ;  /* 0x00000009140d7221 */ /* 0x000fe20000000000 */
[----:B------:R-:W-:Y:S01]  /*4920*/  FMUL R20, R23, R32 ;  /* 0x0000002017147220 */ /* 0x000fe20000400000 */
[----:B--2---:R-:W-:Y:S02]  /*4930*/  FMUL R23, R12, R31 ;  /* 0x0000001f0c177220 */ /* 0x004fe40000400000 */
[----:B------:R-:W-:-:S04]  /*4940*/  FADD R13, R13, R10 ;  /* 0x0000000a0d0d7221 */ /* 0x000fc80000000000 */
        /* <DEDUP_REMOVED lines=18> */
.L_x_13122:
        /* <DEDUP_REMOVED lines=12> */
[----:B------:R-:W-:Y:S05]  /*4b30*/  CALL.REL.NOINC `($__internal_192_$__cuda_sm3x_div_rn_noftz_f32_slowpath) ;  /* 0x0000002000c87944 */ /* 0x000fea0003c00000 */
[----:B------:R-:W-:-:S07]  /*4b40*/  IMAD.MOV.U32 R11, RZ, RZ, R5 ;  /* 0x000000ffff0b7224 */ /* 0x000fce00078e0005 */
.L_x_13075:
[----:B------:R-:W-:Y:S05]  /*4b50*/  BSYNC.RECONVERGENT B3 ;  /* 0x0000000000037941 */ /* 0x000fea0003800200 */
.L_x_13074:
        /* <DEDUP_REMOVED lines=12> */
[----:B------:R-:W-:Y:S05]  /*4c20*/  CALL.REL.NOINC `($__internal_192_$__cuda_sm3x_div_rn_noftz_f32_slowpath) ;  /* 0x00000020008c7944 */ /* 0x000fea0003c00000 */
[----:B------:R-:W-:-:S07]  /*4c30*/  MOV R14, R5 ;  /* 0x00000005000e7202 */ /* 0x000fce0000000f00 */
.L_x_13077:
[----:B------:R-:W-:Y:S05]  /*4c40*/  BSYNC.RECONVERGENT B3 ;  /* 0x0000000000037941 */ /* 0x000fea0003800200 */
.L_x_13076:
        /* <DEDUP_REMOVED lines=12> */
[----:B------:R-:W-:Y:S05]  /*4d10*/  CALL.REL.NOINC `($__internal_192_$__cuda_sm3x_div_rn_noftz_f32_slowpath) ;  /* 0x0000002000507944 */ /* 0x000fea0003c00000 */
[----:B------:R-:W-:-:S07]  /*4d20*/  IMAD.MOV.U32 R0, RZ, RZ, R5 ;  /* 0x000000ffff007224 */ /* 0x000fce00078e0005 */
.L_x_13079:
[----:B------:R-:W-:Y:S05]  /*4d30*/  BSYNC.RECONVERGENT B3 ;  /* 0x0000000000037941 */ /* 0x000fea0003800200 */
.L_x_13078:
        /* <DEDUP_REMOVED lines=14> */
.L_x_13081:
[----:B------:R-:W-:Y:S05]  /*4e20*/  BSYNC.RECONVERGENT B3 ;  /* 0x0000000000037941 */ /* 0x000fea0003800200 */
.L_x_13080:
        /* <DEDUP_REMOVED lines=14> */
.L_x_13083:
[----:B------:R-:W-:Y:S05]  /*4f10*/  BSYNC.RECONVERGENT B3 ;  /* 0x0000000000037941 */ /* 0x000fea0003800200 */
.L_x_13082:
        /* <DEDUP_REMOVED lines=14> */
.L_x_13085:
[----:B------:R-:W-:Y:S05]  /*5000*/  BSYNC.RECONVERGENT B3 ;  /* 0x0000000000037941 */ /* 0x000fea0003800200 */
.L_x_13084:
        /* <DEDUP_REMOVED lines=14> */
.L_x_13087:
[----:B------:R-:W-:Y:S05]  /*50f0*/  BSYNC.RECONVERGENT B3 ;  /* 0x0000000000037941 */ /* 0x000fea0003800200 */
.L_x_13086:
        /* <DEDUP_REMOVED lines=14> */
.L_x_13089:
[----:B------:R-:W-:Y:S05]  /*51e0*/  BSYNC.RECONVERGENT B3 ;  /* 0x0000000000037941 */ /* 0x000fea0003800200 */
.L_x_13088:
        /* <DEDUP_REMOVED lines=14> */
.L_x_13091:
[----:B------:R-:W-:Y:S05]  /*52d0*/  BSYNC.RECONVERGENT B3 ;  /* 0x0000000000037941 */ /* 0x000fea0003800200 */
.L_x_13090:
        /* <DEDUP_REMOVED lines=14> */
.L_x_13093:
[----:B------:R-:W-:Y:S05]  /*53c0*/  BSYNC.RECONVERGENT B3 ;  /* 0x0000000000037941 */ /* 0x000fea0003800200 */
.L_x_13092:
        /* <DEDUP_REMOVED lines=14> */
.L_x_13095:
[----:B------:R-:W-:Y:S05]  /*54b0*/  BSYNC.RECONVERGENT B3 ;  /* 0x0000000000037941 */ /* 0x000fea0003800200 */
.L_x_13094:
        /* <DEDUP_REMOVED lines=14> */
.L_x_13097:
[----:B------:R-:W-:Y:S05]  /*55a0*/  BSYNC.RECONVERGENT B3 ;  /* 0x0000000000037941 */ /* 0x000fea0003800200 */
.L_x_13096:
        /* <DEDUP_REMOVED lines=14> */
.L_x_13099:
[----:B------:R-:W-:Y:S05]  /*5690*/  BSYNC.RECONVERGENT B3 ;  /* 0x0000000000037941 */ /* 0x000fea0003800200 */
.L_x_13098:
        /* <DEDUP_REMOVED lines=14> */
.L_x_13101:
[----:B------:R-:W-:Y:S05]  /*5780*/  BSYNC.RECONVERGENT B3 ;  /* 0x0000000000037941 */ /* 0x000fea0003800200 */
.L_x_13100:
        /* <DEDUP_REMOVED lines=14> */
.L_x_13103:
[----:B------:R-:W-:Y:S05]  /*5870*/  BSYNC.RECONVERGENT B3 ;  /* 0x0000000000037941 */ /* 0x000fea0003800200 */
.L_x_13102:
        /* <DEDUP_REMOVED lines=14> */
.L_x_13105:
[----:B------:R-:W-:Y:S05]  /*5960*/  BSYNC.RECONVERGENT B3 ;  /* 0x0000000000037941 */ /* 0x000fea0003800200 */
.L_x_13104:
        /* <DEDUP_REMOVED lines=14> */
.L_x_13107:
[----:B------:R-:W-:Y:S05]  /*5a50*/  BSYNC.RECONVERGENT B3 ;  /* 0x0000000000037941 */ /* 0x000fea0003800200 */
.L_x_13106:
        /* <DEDUP_REMOVED lines=13> */
.L_x_13109:
[----:B------:R-:W-:Y:S05]  /*5b30*/  BSYNC.RECONVERGENT B3 ;  /* 0x0000000000037941 */ /* 0x000fea0003800200 */
.L_x_13108:
        /* <DEDUP_REMOVED lines=58> */
.L_x_13072:
[----:B------:R-:W-:Y:S05]  /*5ee0*/  EXIT ;  /* 0x000000000000794d */ /* 0x000fea0003800000 */
.L_x_13073:
[----:B------:R-:W-:Y:S01]  /*5ef0*/  HFMA2 R11, -RZ, RZ, 0, 1.847743988037109375e-06 ;  /* 0x0000001fff0b7431 */ /* 0x000fe200000001ff */
[----:B------:R-:W-:Y:S01]  /*5f00*/  BSSY B1, `(.L_x_13111) ;  /* 0x0000006000017945 */ /* 0x000fe20003800000 */
[----:B------:R-:W-:Y:S02]  /*5f10*/  IMAD.MOV.U32 R12, RZ, RZ, 0x10 ;  /* 0x00000010ff0c7424 */ /* 0x000fe400078e00ff */
[----:B------:R-:W-:-:S07]  /*5f20*/  IMAD.MOV.U32 R15, RZ, RZ, -0x1 ;  /* 0xffffffffff0f7424 */ /* 0x000fce00078e00ff */
[----:B------:R-:W-:Y:S05]  /*5f30*/  WARPSYNC.COLLECTIVE R15, `(.L_x_13112) ;  /* 0x000000000f087348 */ /* 0x000fea0003c00000 */
[----:B------:R0:W1:Y:S02]  /*5f40*/  SHFL.BFLY P6, R14, R13, R12, R11 ;  /* 0x0c00000c0d0e7389 */ /* 0x00006400000c000b */
[----:B01----:R-:W-:Y:S05]  /*5f50*/  ENDCOLLECTIVE ;  /* 0x000000000000791b */ /* 0x003fea0003800000 */
.L_x_13112:
[----:B------:R-:W-:Y:S05]  /*5f60*/  BSYNC B1 ;  /* 0x0000000000017941 */ /* 0x000fea0003800000 */
.L_x_13111:
[----:B------:R-:W-:Y:S01]  /*5f70*/  FMNMX R13, R13, R14, !PT ;  /* 0x0000000e0d0d7209 */ /* 0x000fe20007800000 */
[----:B------:R-:W-:Y:S01]  /*5f80*/  IMAD.MOV.U32 R11, RZ, RZ, 0x1f ;  /* 0x0000001fff0b7424 */ /* 0x000fe200078e00ff */
[----:B------:R-:W-:Y:S02]  /*5f90*/  MOV R12, 0x8 ;  /* 0x00000008000c7802 */ /* 0x000fe40000000f00 */
[----:B------:R-:W-:-:S07]  /*5fa0*/  MOV R15, 0xffffffff ;  /* 0xffffffff000f7802 */ /* 0x000fce0000000f00 */
[----:B------:R-:W-:Y:S05]  /*5fb0*/  WARPSYNC.COLLECTIVE R15, `(.L_x_13113) ;  /* 0x000000000f087348 */ /* 0x000fea0003c00000 */
[----:B------:R0:W1:Y:S02]  /*5fc0*/  SHFL.BFLY P6, R14, R13, R12, R11 ;  /* 0x0c00000c0d0e7389 */ /* 0x00006400000c000b */
[----:B01----:R-:W-:Y:S05]  /*5fd0*/  ENDCOLLECTIVE ;  /* 0x000000000000791b */ /* 0x003fea0003800000 */
.L_x_13113:
[----:B------:R-:W-:Y:S01]  /*5fe0*/  HFMA2 R12, -RZ, RZ, 0, 2.384185791015625e-07 ;  /* 0x00000004ff0c7431 */ /* 0x000fe200000001ff */
[----:B------:R-:W-:-:S05]  /*5ff0*/  FMNMX R0, R13, R14, !PT ;  /* 0x0000000e0d007209 */ /* 0x000fca0007800000 */
[----:B------:R-:W-:-:S07]  /*6000*/  IMAD.MOV.U32 R13, RZ, RZ, R0 ;  /* 0x000000ffff0d7224 */ /* 0x000fce00078e0000 */
[----:B------:R-:W-:Y:S05]  /*6010*/  WARPSYNC.COLLECTIVE R15, `(.L_x_13114) ;  /* 0x000000000f087348 */ /* 0x000fea0003c00000 */
[----:B------:R0:W1:Y:S02]  /*6020*/  SHFL.BFLY P6, R14, R13, R12, R11 ;  /* 0x0c00000c0d0e7389 */ /* 0x00006400000c000b */
[----:B01----:R-:W-:Y:S05]  /*6030*/  ENDCOLLECTIVE ;  /* 0x000000000000791b */ /* 0x003fea0003800000 */
.L_x_13114:
[----:B------:R-:W-:Y:S02]  /*6040*/  MOV R12, 0x2 ;  /* 0x00000002000c7802 */ /* 0x000fe40000000f00 */
[----:B------:R-:W-:-:S05]  /*6050*/  FMNMX R2, R0, R14, !PT ;  /* 0x0000000e00027209 */ /* 0x000fca0007800000 */
[----:B------:R-:W-:-:S07]  /*6060*/  IMAD.MOV.U32 R13, RZ, RZ, R2 ;  /* 0x000000ffff0d7224 */ /* 0x000fce00078e0002 */
[----:B------:R-:W-:Y:S05]  /*6070*/  WARPSYNC.COLLECTIVE R15, `(.L_x_13115) ;  /* 0x000000000f087348 */ /* 0x000fea0003c00000 */
[----:B------:R0:W1:Y:S02]  /*6080*/  SHFL.BFLY P6, R14, R13, R12, R11 ;  /* 0x0c00000c0d0e7389 */ /* 0x00006400000c000b */
[----:B01----:R-:W-:Y:S05]  /*6090*/  ENDCOLLECTIVE ;  /* 0x000000000000791b */ /* 0x003fea0003800000 */
.L_x_13115:
[----:B------:R-:W-:Y:S01]  /*60a0*/  HFMA2 R12, -RZ, RZ, 0, 5.9604644775390625e-08 ;  /* 0x00000001ff0c7431 */ /* 0x000fe200000001ff */
[----:B------:R-:W-:-:S05]  /*60b0*/  FMNMX R3, R2, R14, !PT ;  /* 0x0000000e02037209 */ /* 0x000fca0007800000 */
[----:B------:R-:W-:-:S07]  /*60c0*/  IMAD.MOV.U32 R13, RZ, RZ, R3 ;  /* 0x000000ffff0d7224 */ /* 0x000fce00078e0003 */
[----:B------:R-:W-:Y:S05]  /*60d0*/  WARPSYNC.COLLECTIVE R15, `(.L_x_13116) ;  /* 0x000000000f087348 */ /* 0x000fea0003c00000 */
[----:B------:R0:W1:Y:S02]  /*60e0*/  SHFL.BFLY P6, R14, R13, R12, R11 ;  /* 0x0c00000c0d0e7389 */ /* 0x00006400000c000b */
[----:B01----:R-:W-:Y:S05]  /*60f0*/  ENDCOLLECTIVE ;  /* 0x000000000000791b */ /* 0x003fea0003800000 */
.L_x_13116:
        /* <DEDUP_REMOVED lines=86> */
[C---:B------:R-:W-:Y:S01]  /*6660*/  FADD R14, R10.reuse, -12583039 ;  /* 0xcb40007f0a0e7421 */ /* 0x040fe20000000000 */
[----:B------:R-:W-:Y:S02]  /*6670*/  IMAD.SHL.U32 R9, R10, 0x800000, RZ ;  /* 0x008000000a097824 */ /* 0x000fe400078e00ff */
[----:B------:R-:W-:Y:S01]  /*6680*/  FFMA.SAT R10, R31, R12, 0.5 ;  /* 0x3f0000001f0a7423 */ /* 0x000fe2000000200c */
[----:B------:R-:W-:-:S03]  /*6690*/  FFMA R14, R19, 1.4426950216293334961, -R14 ;  /* 0x3fb8aa3b130e7823 */ /* 0x000fc6000000080e */
[----:B------:R-:W-:Y:S01]  /*66a0*/  FFMA.RM R10, R10, R13, 12582913 ;  /* 0x4b4000010a0a7423 */ /* 0x000fe2000000400d */
[----:B------:R-:W-:-:S03]  /*66b0*/  FFMA R14, R19, 1.925963033500011079e-08, R14 ;  /* 0x32a57060130e7823 */ /* 0x000fc6000000000e */
[C---:B------:R-:W-:Y:S01]  /*66c0*/  FADD R16, R10.reuse, -12583039 ;  /* 0xcb40007f0a107421 */ /* 0x040fe20000000000 */
[----:B------:R-:W-:Y:S02]  /*66d0*/  SHF.L.U32 R10, R10, 0x17, RZ ;  /* 0x000000170a0a7819 */ /* 0x000fe400000006ff */
[----:B------:R-:W1:Y:S01]  /*66e0*/  MUFU.EX2 R14, R14 ;  /* 0x0000000e000e7308 */ /* 0x000e620000000800 */
[----:B------:R-:W-:Y:S01]  /*66f0*/  FFMA R16, R31, 1.4426950216293334961, -R16 ;  /* 0x3fb8aa3b1f107823 */ /* 0x000fe20000000810 */
[----:B0-----:R-:W-:-:S03]  /*6700*/  FMUL R8, R8, R15 ;  /* 0x0000000f08087220 */ /* 0x001fc60000400000 */
[----:B------:R-:W-:-:S04]  /*6710*/  FFMA R16, R31, 1.925963033500011079e-08, R16 ;  /* 0x32a570601f107823 */ /* 0x000fc80000000010 */
[----:B------:R-:W0:Y:S01]  /*6720*/  MUFU.EX2 R15, R16 ;  /* 0x00000010000f7308 */ /* 0x000e220000000800 */
[----:B-1----:R-:W-:Y:S01]  /*6730*/  FMUL R9, R9, R14 ;  /* 0x0000000e09097220 */ /* 0x002fe20000400000 */
[----:B------:R-:W-:-:S04]  /*6740*/  FFMA.SAT R14, R33, R12, 0.5 ;  /* 0x3f000000210e7423 */ /* 0x000fc8000000200c */
[----:B------:R-:W-:-:S04]  /*6750*/  FFMA.RM R14, R14, R13, 12582913 ;  /* 0x4b4000010e0e7423 */ /* 0x000fc8000000400d */
[----:B------:R-:W-:Y:S01]  /*6760*/  FADD R18, R14, -12583039 ;  /* 0xcb40007f0e127421 */ /* 0x000fe20000000000 */
[----:B0-----:R-:W-:Y:S01]  /*6770*/  FMUL R10, R10, R15 ;  /* 0x0000000f0a0a7220 */ /* 0x001fe20000400000 */
[----:B------:R-:W-:Y:S02]  /*6780*/  IMAD.SHL.U32 R14, R14, 0x800000, RZ ;  /* 0x008000000e0e7824 */ /* 0x000fe400078e00ff */
        /* <DEDUP_REMOVED lines=50> */
[----:B------:R-:W-:Y:S02]  /*6ab0*/  IMAD.SHL.U32 R14, R14, 0x800000, RZ ;  /* 0x008000000e0e7824 */ /* 0x000fe400078e00ff */
[----:B------:R-:W-:Y:S01]  /*6ac0*/  FADD R13, R13, R0 ;  /* 0x000000000d0d7221 */ /* 0x000fe20000000000 */
[----:B------:R-:W-:-:S04]  /*6ad0*/  FFMA R12, R39, 1.4426950216293334961, -R12 ;  /* 0x3fb8aa3b270c7823 */ /* 0x000fc8000000080c */
[----:B------:R-:W-:Y:S01]  /*6ae0*/  FFMA R39, R39, 1.925963033500011079e-08, R12 ;  /* 0x32a5706027277823 */ /* 0x000fe2000000000c */
[C---:B------:R-:W-:Y:S01]  /*6af0*/  FADD R12, R15.reuse, -12583039 ;  /* 0xcb40007f0f0c7421 */ /* 0x040fe20000000000 */
[----:B------:R-:W-:-:S03]  /*6b00*/  SHF.L.U32 R15, R15, 0x17, RZ ;  /* 0x000000170f0f7819 */ /* 0x000fc600000006ff */
[C---:B------:R-:W-:Y:S01]  /*6b10*/  FFMA R12, R11.reuse, 1.4426950216293334961, -R12 ;  /* 0x3fb8aa3b0b0c7823 */ /* 0x040fe2000000080c */
[----:B------:R-:W0:Y:S03]  /*6b20*/  MUFU.EX2 R39, R39 ;  /* 0x0000002700277308 */ /* 0x000e260000000800 */
[----:B------:R-:W-:Y:S01]  /*6b30*/  FFMA R11, R11, 1.925963033500011079e-08, R12 ;  /* 0x32a570600b0b7823 */ /* 0x000fe2000000000c */
[----:B------:R-:W-:-:S04]  /*6b40*/  FADD R12, R13, R2 ;  /* 0x000000020d0c7221 */ /* 0x000fc80000000000 */
[----:B------:R-:W-:-:S04]  /*6b50*/  FADD R13, R12, R3 ;  /* 0x000000030c0d7221 */ /* 0x000fc80000000000 */
[----:B------:R-:W-:-:S04]  /*6b60*/  FADD R13, R13, R4 ;  /* 0x000000040d0d7221 */ /* 0x000fc80000000000 */
[----:B------:R-:W-:Y:S01]  /*6b70*/  FADD R12, R13, R6 ;  /* 0x000000060d0c7221 */ /* 0x000fe20000000000 */
[----:B0-----:R-:W-:Y:S02]  /*6b80*/  FMUL R16, R14, R39 ;  /* 0x000000270e107220 */ /* 0x001fe40000400000 */
[----:B------:R0:W1:Y:S01]  /*6b90*/  MUFU.EX2 R14, R11 ;  /* 0x0000000b000e7308 */ /* 0x0000620000000800 */
[----:B------:R-:W-:-:S04]  /*6ba0*/  FADD R13, R12, R7 ;  /* 0x000000070c0d7221 */ /* 0x000fc80000000000 */
[----:B------:R-:W-:-:S04]  /*6bb0*/  FADD R12, R13, R8 ;  /* 0x000000080d0c7221 */ /* 0x000fc80000000000 */
[----:B------:R-:W-:Y:S01]  /*6bc0*/  FADD R13, R12, R9 ;  /* 0x000000090c0d7221 */ /* 0x000fe20000000000 */
[----:B0-----:R-:W-:-:S03]  /*6bd0*/  HFMA2 R11, -RZ, RZ, 0, 1.847743988037109375e-06 ;  /* 0x0000001fff0b7431 */ /* 0x001fc600000001ff */
        /* <DEDUP_REMOVED lines=15> */
.L_x_13117:
[----:B------:R-:W-:Y:S02]  /*6cd0*/  IMAD.MOV.U32 R12, RZ, RZ, 0x8 ;  /* 0x00000008ff0c7424 */ /* 0x000fe400078e00ff */
[----:B------:R-:W-:-:S05]  /*6ce0*/  FADD R30, R13, R14 ;  /* 0x0000000e0d1e7221 */ /* 0x000fca0000000000 */
[----:B------:R-:W-:-:S07]  /*6cf0*/  MOV R13, R30 ;  /* 0x0000001e000d7202 */ /* 0x000fce0000000f00 */
[----:B------:R-:W-:Y:S05]  /*6d00*/  WARPSYNC.COLLECTIVE R15, `(.L_x_13118) ;  /* 0x000000000f087348 */ /* 0x000fea0003c00000 */
[----:B------:R0:W1:Y:S02]  /*6d10*/  SHFL.BFLY P6, R14, R13, R12, R11 ;  /* 0x0c00000c0d0e7389 */ /* 0x00006400000c000b */
[----:B01----:R-:W-:Y:S05]  /*6d20*/  ENDCOLLECTIVE ;  /* 0x000000000000791b */ /* 0x003fea0003800000 */
.L_x_13118:
[----:B------:R-:W-:Y:S02]  /*6d30*/  HFMA2 R12, -RZ, RZ, 0, 2.384185791015625e-07 ;  /* 0x00000004ff0c7431 */ /* 0x000fe400000001ff */
[----:B------:R-:W-:-:S05]  /*6d40*/  FADD R31, R30, R14 ;  /* 0x0000000e1e1f7221 */ /* 0x000fca0000000000 */
[----:B------:R-:W-:-:S07]  /*6d50*/  MOV R13, R31 ;  /* 0x0000001f000d7202 */ /* 0x000fce0000000f00 */
[----:B------:R-:W-:Y:S05]  /*6d60*/  WARPSYNC.COLLECTIVE R15, `(.L_x_13119) ;  /* 0x000000000f087348 */ /* 0x000fea0003c00000 */
[----:B------:R0:W1:Y:S02]  /*6d70*/  SHFL.BFLY P6, R14, R13, R12, R11 ;  /* 0x0c00000c0d0e7389 */ /* 0x00006400000c000b */
[----:B01----:R-:W-:Y:S05]  /*6d80*/  ENDCOLLECTIVE ;  /* 0x000000000000791b */ /* 0x003fea0003800000 */
.L_x_13119:
[----:B------:R-:W-:Y:S01]  /*6d90*/  MOV R12, 0x2 ;  /* 0x00000002000c7802 */ /* 0x000fe20000000f00 */
[----:B------:R-:W-:-:S04]  /*6da0*/  FADD R32, R31, R14 ;  /* 0x0000000e1f207221 */ /* 0x000fc80000000000 */
[----:B------:R-:W-:-:S07]  /*6db0*/  IMAD.MOV.U32 R13, RZ, RZ, R32 ;  /* 0x000000ffff0d7224 */ /* 0x000fce00078e0020 */
[----:B------:R-:W-:Y:S05]  /*6dc0*/  WARPSYNC.COLLECTIVE R15, `(.L_x_13120) ;  /* 0x000000000f087348 */ /* 0x000fea0003c00000 */
[----:B------:R0:W1:Y:S02]  /*6dd0*/  SHFL.BFLY P6, R14, R13, R12, R11 ;  /* 0x0c00000c0d0e7389 */ /* 0x00006400000c000b */
[----:B01----:R-:W-:Y:S05]  /*6de0*/  ENDCOLLECTIVE ;  /* 0x000000000000791b */ /* 0x003fea0003800000 */
.L_x_13120:
[----:B------:R-:W-:Y:S02]  /*6df0*/  IMAD.MOV.U32 R12, RZ, RZ, 0x1 ;  /* 0x00000001ff0c7424 */ /* 0x000fe400078e00ff */
[----:B------:R-:W-:-:S05]  /*6e00*/  FADD R33, R32, R14 ;  /* 0x0000000e20217221 */ /* 0x000fca0000000000 */
[----:B------:R-:W-:-:S07]  /*6e10*/  MOV R13, R33 ;  /* 0x00000021000d7202 */ /* 0x000fce0000000f00 */
[----:B------:R-:W-:Y:S05]  /*6e20*/  WARPSYNC.COLLECTIVE R15, `(.L_x_13121) ;  /* 0x000000000f087348 */ /* 0x000fea0003c00000 */
[----:B------:R0:W1:Y:S02]  /*6e30*/  SHFL.BFLY P6, R14, R13, R12, R11 ;  /* 0x0c00000c0d0e7389 */ /* 0x00006400000c000b */
[----:B01----:R-:W-:Y:S05]  /*6e40*/  ENDCOLLECTIVE ;  /* 0x000000000000791b */ /* 0x003fea0003800000 */
.L_x_13121:
[----:B------:R-:W-:Y:S05]  /*6e50*/  BRA `(.L_x_13122) ;  /* 0xffffffdc00047947 */ /* 0x000fea000383ffff */
        .weak           $__internal_192_$__cuda_sm3x_div_rn_noftz_f32_slowpath
        .type           $__internal_192_$__cuda_sm3x_div_rn_noftz_f32_slowpath,@function
        .size           $__internal_192_$__cuda_sm3x_div_rn_noftz_f32_slowpath,(.L_x_37569 - $__internal_192_$__cuda_sm3x_div_rn_noftz_f32_slowpath)
$__internal_192_$__cuda_sm3x_div_rn_noftz_f32_slowpath:
        /* <DEDUP_REMOVED lines=34> */
.L_x_13124:
[----:B------:R-:W-:Y:S01]  /*7080*/  LEA R35, R15, 0xc0800000, 0x17 ;  /* 0xc08000000f237811 */ /* 0x000fe200078eb8ff */
[----:B------:R-:W-:Y:S03]  /*7090*/  BSSY.RECONVERGENT B2, `(.L_x_13129) ;  /* 0x0000036000027945 */ /* 0x000fe60003800200 */
[----:B------:R-:W-:Y:S02]  /*70a0*/  IADD3 R36, PT, PT, -R35, R12, RZ ;  /* 0x0000000c23247210 */ /* 0x000fe40007ffe1ff */
[----:B------:R-:W-:Y:S02]  /*70b0*/  IADD3 R12, PT, PT, R32, -0x7f, RZ ;  /* 0xffffff81200c7810 */ /* 0x000fe40007ffe0ff */
[----:B------:R0:W1:Y:S01]  /*70c0*/  MUFU.RCP R35, R36 ;  /* 0x0000002400237308 */ /* 0x0000620000001000 */
[----:B------:R-:W-:Y:S02]  /*70d0*/  FADD.FTZ R34, -R36, -RZ ;  /* 0x800000ff24227221 */ /* 0x000fe40000010100 */
        /* <DEDUP_REMOVED lines=45> */
.L_x_13131:
[----:B------:R-:W-:-:S04]  /*73b0*/  LOP3.LUT R5, R5, 0x80000000, RZ, 0xc0, !PT ;  /* 0x8000000005057812 */ /* 0x000fc800078ec0ff */
[----:B------:R-:W-:Y:S01]  /*73c0*/  LOP3.LUT R5, R5, 0x7f800000, RZ, 0xfc, !PT ;  /* 0x7f80000005057812 */ /* 0x000fe200078efcff */
[----:B------:R-:W-:Y:S06]  /*73d0*/  BRA `(.L_x_13132) ;  /* 0x0000000000047947 */ /* 0x000fec0003800000 */
.L_x_13130:
[----:B------:R-:W-:-:S07]  /*73e0*/  IMAD R5, R36, 0x800000, R5 ;  /* 0x0080000024057824 */ /* 0x000fce00078e0205 */
.L_x_13132:
[----:B------:R-:W-:Y:S05]  /*73f0*/  BSYNC.RECONVERGENT B2 ;  /* 0x0000000000027941 */ /* 0x000fea0003800200 */
.L_x_13129:
[----:B------:R-:W-:Y:S05]  /*7400*/  BRA `(.L_x_13133) ;  /* 0x0000000000207947 */ /* 0x000fea0003800000 */
.L_x_13128:
[----:B------:R-:W-:-:S04]  /*7410*/  LOP3.LUT R5, R12, 0x80000000, R5, 0x48, !PT ;  /* 0x800000000c057812 */ /* 0x000fc800078e4805 */
[----:B------:R-:W-:Y:S01]  /*7420*/  LOP3.LUT R5, R5, 0x7f800000, RZ, 0xfc, !PT ;  /* 0x7f80000005057812 */ /* 0x000fe200078efcff */
[----:B------:R-:W-:Y:S06]  /*7430*/  BRA `(.L_x_13133) ;  /* 0x0000000000147947 */ /* 0x000fec0003800000 */
.L_x_13127:
[----:B------:R-:W-:Y:S01]  /*7440*/  LOP3.LUT R5, R12, 0x80000000, R5, 0x48, !PT ;  /* 0x800000000c057812 */ /* 0x000fe200078e4805 */
[----:B------:R-:W-:Y:S06]  /*7450*/  BRA `(.L_x_13133) ;  /* 0x00000000000c7947 */ /* 0x000fec0003800000 */
.L_x_13126:
[----:B------:R-:W0:Y:S01]  /*7460*/  MUFU.RSQ R5, -QNAN ;  /* 0xffc0000000057908 */ /* 0x000e220000001400 */
[----:B------:R-:W-:Y:S05]  /*7470*/  BRA `(.L_x_13133) ;  /* 0x0000000000047947 */ /* 0x000fea0003800000 */
.L_x_13125:
[----:B------:R-:W-:-:S07]  /*7480*/  FADD.FTZ R5, R5, R12 ;  /* 0x0000000c05057221 */ /* 0x000fce0000010000 */
.L_x_13133:
[----:B------:R-:W-:Y:S05]  /*7490*/  BSYNC.RECONVERGENT B1 ;  /* 0x0000000000017941 */ /* 0x000fea0003800200 */
.L_x_13123:
[----:B------:R-:W-:Y:S01]  /*74a0*/  HFMA2 R13, -RZ, RZ, 0, 0 ;  /* 0x00000000ff0d7431 */ /* 0x000fe200000001ff */
[----:B------:R-:W-:-:S04]  /*74b0*/  MOV R12, R30 ;  /* 0x0000001e000c7202 */ /* 0x000fc80000000f00 */
[----:B0-----:R-:W-:Y:S05]  /*74c0*/  RET.REL.NODEC R12 `(_Z15SoftmaxWarpImplI22BroadcastScaleMaskLoadIffbLm3EiE11DirectStoreIffEfLi1ELi18ELi32ELi1ELb0EL9Algorithm0EEvT_T0_ll) ;  /* 0xffffff880ccc7950 */ /* 0x001fea0003c3ffff */
.L_x_13134:
        /* <DEDUP_REMOVED lines=11> */
.L_x_37569:


//--------------------- .text._Z15SoftmaxWarpImplI22BroadcastScaleMaskLoadIffbLm3EiE11DirectStoreIffEfLi1ELi17ELi32ELi1ELb1EL9Algorithm0EEvT_T0_ll --------------------------
	.section	.text._Z15SoftmaxWarpImplI22BroadcastScaleMaskLoadIffbLm3EiE11DirectStoreIffEfLi1ELi17ELi32ELi1ELb1EL9Algorithm0EEvT_T0_ll,"ax",@progbits
	.align	128
        .global         _Z15SoftmaxWarpImplI22BroadcastScaleMaskLoadIffbLm3EiE11DirectStoreIffEfLi1ELi17ELi32ELi1ELb1EL9Algorithm0EEvT_T0_ll
        .type           _Z15SoftmaxWarpImplI22BroadcastScaleMaskLoadIffbLm3EiE11DirectStoreIffEfLi1ELi17ELi32ELi1ELb1EL9Algorithm0EEvT_T0_ll,@function
        .size           _Z15SoftmaxWarpImplI22BroadcastScaleMaskLoadIffbLm3EiE11DirectStoreIffEfLi1ELi17ELi32ELi1ELb1EL9Algorithm0EEvT_T0_ll,(.L_x_37570 - _Z15SoftmaxWarpImplI22BroadcastScaleMaskLoadIffbLm3EiE11DirectStoreIffEfLi1ELi17ELi32ELi1ELb1EL9Algorithm0EEvT_T0_ll)
        .other          _Z15SoftmaxWarpImplI22BroadcastScaleMaskLoadIffbLm3EiE11DirectStoreIffEfLi1ELi17ELi32ELi1ELb1EL9Algorithm0EEvT_T0_ll,@"STO_CUDA_ENTRY STV_DEFAULT"
_Z15SoftmaxWarpImplI22BroadcastScaleMaskLoadIffbLm3EiE11DirectStoreIffEfLi1ELi17ELi32ELi1ELb1EL9Algorithm0EEvT_T0_ll:
.text._Z15SoftmaxWarpImplI22BroadcastScaleMaskLoadIffbLm3EiE11DirectStoreIffEfLi1ELi17ELi32ELi1ELb1EL9Algorithm0EEvT_T0_ll:
        /* <DEDUP_REMOVED lines=29> */
.L_x_13135:
        /* <DEDUP_REMOVED lines=27> */
.L_x_13206:
[----:B01----:R-:W0:Y:S01]  /*0380*/  LDC.64 R14, c[0x0][0x408] ;  /* 0x00010200ff0e7b82 */ /* 0x003e220000000a00 */
[C---:B------:R-:W-:Y:S01]  /*0390*/  VIADD R11, R0.reuse, 0x20 ;  /* 0x00000020000b7836 */ /* 0x040fe20000000000 */
        /* <DEDUP_REMOVED lines=8> */
[----:B------:R-:W-:Y:S02]  /*0420*/  ISETP.GE.U32.AND P2, PT, R5, R14, PT ;  /* 0x0000000e0500720c */ /* 0x000fe40003f46070 */
[----:B------:R-:W-:-:S07]  /*0430*/  ISETP.GE.AND.EX P3, PT, RZ, R15, PT, P3 ;  /* 0x0000000fff00720c */ /* 0x000fce0003f66330 */
[----:B------:R-:W-:Y:S06]  /*0440*/  @P0 BRA `(.L_x_13138) ;  /* 0x0000000400540947 */ /* 0x000fec0003800000 */
        /* <DEDUP_REMOVED lines=85> */
.L_x_13138:
[----:B------:R-:W-:Y:S05]  /*09a0*/  BSYNC.RECONVERGENT B1 ;  /* 0x0000000000017941 */ /* 0x000fea0003800200 */
.L_x_13137:
        /* <DEDUP_REMOVED lines=46> */
[----:B------:R-:W-:Y:S02]  /*0c90*/  IMAD R25, R32, R31, RZ ;  /* 0x0000001f20197224 */ /* 0x000fe400078e02ff */
[----:B------:R-:W0:Y:S01]  /*0ca0*/  LDC.64 R32, c[0x0][0x398] ;  /* 0x0000e600ff207b82 */ /* 0x000e220000000a00 */
[----:B------:R-:W-:Y:S01]  /*0cb0*/  IABS R30, R29 ;  /* 0x0000001d001e7213 */ /* 0x000fe20000000000 */
        /* <DEDUP_REMOVED lines=11> */
[----:B------:R-:W1:Y:S03]  /*0d70*/  LDC.64 R30, c[0x0][0x3a0] ;  /* 0x0000e800ff1e7b82 */ /* 0x000e660000000a00 */
        /* <DEDUP_REMOVED lines=28> */
.L_x_13140:
[----:B------:R-:W-:Y:S05]  /*0f40*/  BSYNC.RECONVERGENT B1 ;  /* 0x0000000000017941 */ /* 0x000fea0003800200 */
.L_x_13139:
        /* <DEDUP_REMOVED lines=38> */
[----:B0-----:R-:W-:-:S04]  /*11b0*/  IADD3 R28, PT, PT, R31, 0xffffffe, RZ ;  /* 0x0ffffffe1f1c7810 */ /* 0x001fc80007ffe0ff */
[----:B------:R0:W2:Y:S05]  /*11c0*/  F2I.FTZ.U32.TRUNC.NTZ R29, R28 ;  /* 0x0000001c001d7305 */ /* 0x0000aa000021f000 */
[----:B------:R-:W-:Y:S01]  /*11d0*/  @P1 VIADD R12, R12, 0x1 ;  /* 0x000000010c0c1836 */ /* 0x000fe20000000000 */
[----:B------:R-:W-:-:S03]  /*11e0*/  ISETP.GE.AND P1, PT, R25, RZ, PT ;  /* 0x000000ff1900720c */ /* 0x000fc60003f26270 */
[----:B------:R-:W-:Y:S02]  /*11f0*/  IMAD.MOV.U32 R27, RZ, RZ, R12 ;  /* 0x000000ffff1b7224 */ /* 0x000fe400078e000c */
[----:B0-----:R-:W-:Y:S02]  /*1200*/  IMAD.MOV.U32 R28, RZ, RZ, RZ ;  /* 0x000000ffff1c7224 */ /* 0x001fe400078e00ff */
[----:B--2---:R-:W-:-:S06]  /*1210*/  IMAD.MOV R25, RZ, RZ, -R29 ;  /* 0x000000ffff197224 */ /* 0x004fcc00078e0a1d */
        /* <DEDUP_REMOVED lines=8> */
[----:B------:R-:W-:Y:S01]  /*12a0*/  IMAD.MOV.U32 R25, RZ, RZ, R30 ;  /* 0x000000ffff197224 */ /* 0x000fe200078e001e */
[----:B------:R-:W-:-:S03]  /*12b0*/  SHF.R.S64 R30, RZ, 0x1e, R11 ;  /* 0x0000001eff1e7819 */ /* 0x000fc6000000100b */
        /* <DEDUP_REMOVED lines=18> */
[----:B0-----:R-:W-:Y:S01]  /*13e0*/  ISETP.NE.U32.AND P1, PT, R28, 0x1, PT ;  /* 0x000000011c00780c */ /* 0x001fe20003f25070 */
[----:B------:R-:W-:-:S03]  /*13f0*/  IMAD.MOV R28, RZ, RZ, -R12 ;  /* 0x000000ffff1c7224 */ /* 0x000fc600078e0a0c */
        /* <DEDUP_REMOVED lines=19> */
.L_x_13142:
[----:B------:R-:W-:Y:S05]  /*1530*/  BSYNC.RECONVERGENT B1 ;  /* 0x0000000000017941 */ /* 0x000fea0003800200 */
.L_x_13141:
        /* <DEDUP_REMOVED lines=47> */
[--C-:B------:R-:W-:Y:S01]  /*1830*/  IMAD R33, R32, R30, R11.reuse ;  /* 0x0000001e20217224 */ /* 0x100fe200078e020b */
[----:B------:R-:W-:Y:S01]  /*1840*/  SHF.R.S64 R32, RZ, 0x1e, R11 ;  /* 0x0000001eff207819 */ /* 0x000fe2000000100b */
[----:B------:R-:W-:-:S03]  /*1850*/  IMAD.MOV.U32 R30, RZ, RZ, RZ ;  /* 0x000000ffff1e7224 */ /* 0x000fc600078e00ff */
        /* <DEDUP_REMOVED lines=22> */
[----:B------:R-:W-:Y:S01]  /*19c0*/  IMAD R12, R12, R29, R33 ;  /* 0x0000001d0c0c7224 */ /* 0x000fe200078e0221 */
[----:B------:R-:W-:-:S04]  /*19d0*/  ISETP.NE.AND.EX P2, PT, R35, RZ, PT, P2 ;  /* 0x000000ff2300720c */ /* 0x000fc80003f45320 */
[----:B------:R-:W-:Y:S02]  /*19e0*/  SEL R25, R25, RZ, P2 ;  /* 0x000000ff19197207 */ /* 0x000fe40001000000 */
        /* <DEDUP_REMOVED lines=16> */
.L_x_13144:
[----:B------:R-:W-:Y:S05]  /*1af0*/  BSYNC.RECONVERGENT B1 ;  /* 0x0000000000017941 */ /* 0x000fea0003800200 */
.L_x_13143:
        /* <DEDUP_REMOVED lines=68> */
[----:B0-----:R-:W-:Y:S02]  /*1f40*/  ISETP.NE.U32.AND P3, PT, R34, 0x1, PT ;  /* 0x000000012200780c */ /* 0x001fe40003f65070 */
[----:B------:R-:W-:Y:S01]  /*1f50*/  SHF.R.S64 R34, RZ, 0x1e, R11 ;  /* 0x0000001eff227819 */ /* 0x000fe2000000100b */
[----:B------:R-:W-:Y:S01]  /*1f60*/  IMAD R12, R12, R29, R31 ;  /* 0x0000001d0c0c7224 */ /* 0x000fe200078e021f */
[----:B------:R-:W-:-:S04]  /*1f70*/  ISETP.NE.AND.EX P3, PT, R35, RZ, PT, P3 ;  /* 0x000000ff2300720c */ /* 0x000fc80003f65330 */
[----:B------:R-:W-:Y:S02]  /*1f80*/  SEL R25, R25, RZ, P3 ;  /* 0x000000ff19197207 */ /* 0x000fe40001800000 */
[----:B--2---:R-:W-:Y:S01]  /*1f90*/  ISETP.NE.U32.AND P3, PT, R32, 0x1, PT ;  /* 0x000000012000780c */ /* 0x004fe20003f65070 */
        /* <DEDUP_REMOVED lines=15> */
.L_x_13146:
[----:B------:R-:W-:Y:S05]  /*2090*/  BSYNC.RECONVERGENT B1 ;  /* 0x0000000000017941 */ /* 0x000fea0003800200 */
.L_x_13145:
        /* <DEDUP_REMOVED lines=67> */
[----:B------:R-:W-:Y:S02]  /*24d0*/  SHF.R.S64 R36, RZ, 0x1e, R11 ;  /* 0x0000001eff247819 */ /* 0x000fe4000000100b */
[----:B------:R-:W-:-:S04]  /*24e0*/  ISETP.NE.AND.EX P4, PT, R37, RZ, PT, P4 ;  /* 0x000000ff2500720c */ /* 0x000fc80003f85340 */
[----:B------:R-:W-:Y:S01]  /*24f0*/  SEL R27, R29, RZ, P4 ;  /* 0x000000ff1d1b7207 */ /* 0x000fe20002000000 */
[----:B------:R-:W-:Y:S01]  /*2500*/  IMAD.MOV R29, RZ, RZ, -R25 ;  /* 0x000000ffff1d7224 */ /* 0x000fe200078e0a19 */
[----:B-1----:R-:W-:-:S03]  /*2510*/  ISETP.NE.U32.AND P4, PT, R38, 0x1, PT ;  /* 0x000000012600780c */ /* 0x002fc60003f85070 */
        /* <DEDUP_REMOVED lines=19> */
.L_x_13148:
[----:B------:R-:W-:Y:S05]  /*2650*/  BSYNC.RECONVERGENT B1 ;  /* 0x0000000000017941 */ /* 0x000fea0003800200 */
.L_x_13147:
        /* <DEDUP_REMOVED lines=89> */
.L_x_13150:
[----:B------:R-:W-:Y:S05]  /*2bf0*/  BSYNC.RECONVERGENT B1 ;  /* 0x0000000000017941 */ /* 0x000fea0003800200 */
.L_x_13149:
        /* <DEDUP_REMOVED lines=72> */
[----:B------:R-:W-:Y:S01]  /*3080*/  ISETP.NE.AND.EX P6, PT, R43, RZ, PT, P6 ;  /* 0x000000ff2b00720c */ /* 0x000fe20003fc5360 */
[----:B------:R-:W-:-:S03]  /*3090*/  IMAD R38, R27, UR44, RZ ;  /* 0x0000002c1b267c24 */ /* 0x000fc6000f8e02ff */
        /* <DEDUP_REMOVED lines=17> */
.L_x_13152:
[----:B------:R-:W-:Y:S05]  /*31b0*/  BSYNC.RECONVERGENT B1 ;  /* 0x0000000000017941 */ /* 0x000fea0003800200 */
.L_x_13151:
        /* <DEDUP_REMOVED lines=89> */
.L_x_13154:
[----:B------:R-:W-:Y:S05]  /*3750*/  BSYNC.RECONVERGENT B1 ;  /* 0x0000000000017941 */ /* 0x000fea0003800200 */
.L_x_13153:
        /* <DEDUP_REMOVED lines=91> */
.L_x_13156:
[----:B------:R-:W-:Y:S05]  /*3d10*/  BSYNC.RECONVERGENT B1 ;  /* 0x0000000000017941 */ /* 0x000fea0003800200 */
.L_x_13155:
        /* <DEDUP_REMOVED lines=89> */
.L_x_13158:
[----:B------:R-:W-:Y:S05]  /*42b0*/  BSYNC.RECONVERGENT B1 ;  /* 0x0000000000017941 */ /* 0x000fea0003800200 */
.L_x_13157:
        /* <DEDUP_REMOVED lines=50> */
[----:B------:R-:W-:Y:S02]  /*45e0*/  IMAD R25, R48, R31, RZ ;  /* 0x0000001f30197224 */ /* 0x000fe400078e02ff */
[----:B------:R-:W0:Y:S01]  /*45f0*/  LDC.64 R48, c[0x0][0x398] ;  /* 0x0000e600ff307b82 */ /* 0x000e220000000a00 */
[----:B------:R-:W-:-:S05]  /*4600*/  IADD3 R14, PT, PT, -R27, RZ, RZ ;  /* 0x000000ff1b0e7210 */ /* 0x000fca0007ffe1ff */
[----:B------:R-:W-:Y:S02]  /*4610*/  IMAD R29, R50, R14, R11 ;  /* 0x0000000e321d7224 */ /* 0x000fe400078e020b */
[----:B------:R-:W-:Y:S01]  /*4620*/  IMAD.MOV.U32 R14, RZ, RZ, RZ ;  /* 0x000000ffff0e7224 */ /* 0x000fe200078e00ff */
        /* <DEDUP_REMOVED lines=43> */
.L_x_13160:
[----:B------:R-:W-:Y:S05]  /*48e0*/  BSYNC.RECONVERGENT B1 ;  /* 0x0000000000017941 */ /* 0x000fea0003800200 */
.L_x_13159:
[----:B------:R-:W-:Y:S01]  /*48f0*/  BSSY.RECONVERGENT B1, `(.L_x_13161) ;  /* 0x0000058000017945 */ /* 0x000fe20003800200 */
[----:B------:R-:W-:-:S03]  /*4900*/  MOV R58, 0xff800000 ;  /* 0xff800000003a7802 */ /* 0x000fc60000000f00 */
        /* <DEDUP_REMOVED lines=40> */
[----:B------:R-:W-:Y:S02]  /*4b90*/  IMAD.MOV R14, RZ, RZ, -R29 ;  /* 0x000000ffff0e7224 */ /* 0x000fe400078e0a1d */
[----:B------:R-:W-:Y:S02]  /*4ba0*/  IMAD R25, R25, R60, RZ ;  /* 0x0000003c19197224 */ /* 0x000fe400078e02ff */
        /* <DEDUP_REMOVED lines=44> */
.L_x_13162:
[----:B------:R-:W-:Y:S05]  /*4e70*/  BSYNC.RECONVERGENT B1 ;  /* 0x0000000000017941 */ /* 0x000fea0003800200 */
.L_x_13161:
        /* <DEDUP_REMOVED lines=64> */
[----:B-1----:R-:W-:Y:S02]  /*5280*/  ISETP.NE.U32.AND P4, PT, R48, 0x1, PT ;  /* 0x000000013000780c */ /* 0x002fe40003f85070 */
        /* <DEDUP_REMOVED lines=23> */
.L_x_13164:
[----:B------:R-:W-:Y:S05]  /*5400*/  BSYNC.RECONVERGENT B1 ;  /* 0x0000000000017941 */ /* 0x000fea0003800200 */
.L_x_13163:
        /* <DEDUP_REMOVED lines=88> */
.L_x_13166:
[----:B------:R-:W-:Y:S05]  /*5990*/  BSYNC.RECONVERGENT B1 ;  /* 0x0000000000017941 */ /* 0x000fea0003800200 */
.L_x_13165:
        /* <DEDUP_REMOVED lines=87> */
.L_x_13168:
[----:B------:R-:W-:Y:S05]  /*5f10*/  BSYNC.RECONVERGENT B1 ;  /* 0x0000000000017941 */ /* 0x000fea0003800200 */
.L_x_13167:
        /* <DEDUP_REMOVED lines=61> */
[----:B-1----:R-:W-:Y:S02]  /*62f0*/  ISETP.NE.U32.AND P1, PT, R48, 0x1, PT ;  /* 0x000000013000780c */ /* 0x002fe40003f25070 */
        /* <DEDUP_REMOVED lines=25> */
.L_x_13170:
[----:B------:R-:W-:Y:S05]  /*6490*/  BSYNC.RECONVERGENT B1 ;  /* 0x0000000000017941 */ /* 0x000fea0003800200 */
.L_x_13169:
        /* <DEDUP_REMOVED lines=53> */
[----:B------:R-:W0:Y:S01]  /*67f0*/  MUFU.EX2 R48, R48 ;  /* 0x0000003000307308 */ /* 0x000e220000000800 */
[----:B------:R-:W-:Y:S01]  /*6800*/  FFMA.RM R28, R15, R12, 12582913 ;  /* 0x4b4000010f1c7423 */ /* 0x000fe2000000400c */
[----:B------:R-:W-:Y:S01]  /*6810*/  FFMA R39, R30, 1.925963033500011079e-08, R39 ;  /* 0x32a570601e277823 */ /* 0x000fe20000000027 */
[----:B------:R-:W-:Y:S01]  /*6820*/  FADD R29, R13, -12583039 ;  /* 0xcb40007f0d1d7421 */ /* 0x000fe20000000000 */
[----:B------:R-:W-:Y:S01]  /*6830*/  FFMA.SAT R43, R42, R11, 0.5 ;  /* 0x3f0000002a2b7423 */ /* 0x000fe2000000200b */
[----:B------:R-:W-:Y:S01]  /*6840*/  FADD R15, R28, -12583039 ;  /* 0xcb40007f1c0f7421 */ /* 0x000fe20000000000 */
[----:B------:R-:W-:-:S02]  /*6850*/  IMAD.SHL.U32 R24, R24, 0x800000, RZ ;  /* 0x0080000018187824 */ /* 0x000fc400078e00ff */
[----:B------:R-:W-:Y:S01]  /*6860*/  FFMA R29, R34, 1.4426950216293334961, -R29 ;  /* 0x3fb8aa3b221d7823 */ /* 0x000fe2000000081d */
[----:B------:R-:W1:Y:S01]  /*6870*/  MUFU.EX2 R41, R41 ;  /* 0x0000002900297308 */ /* 0x000e620000000800 */
[----:B------:R-:W-:Y:S01]  /*6880*/  FFMA R15, R32, 1.4426950216293334961, -R15 ;  /* 0x3fb8aa3b200f7823 */ /* 0x000fe2000000080f */
[----:B------:R-:W-:Y:S02]  /*6890*/  IMAD.SHL.U32 R25, R25, 0x800000, RZ ;  /* 0x0080000019197824 */ /* 0x000fe400078e00ff */
[----:B------:R-:W-:Y:S01]  /*68a0*/  FFMA R30, R34, 1.925963033500011079e-08, R29 ;  /* 0x32a57060221e7823 */ /* 0x000fe2000000001d */
[-C--:B------:R-:W-:Y:S01]  /*68b0*/  FFMA.SAT R29, R36, R11.reuse, 0.5 ;  /* 0x3f000000241d7423 */ /* 0x080fe2000000200b */
[----:B------:R-:W-:Y:S01]  /*68c0*/  FFMA R33, R32, 1.925963033500011079e-08, R15 ;  /* 0x32a5706020217823 */ /* 0x000fe2000000000f */
[----:B------:R-:W-:Y:S01]  /*68d0*/  FFMA.SAT R15, R38, R11, 0.5 ;  /* 0x3f000000260f7423 */ /* 0x000fe2000000200b */
[----:B------:R-:W-:Y:S01]  /*68e0*/  SHF.L.U32 R27, R27, 0x17, RZ ;  /* 0x000000171b1b7819 */ /* 0x000fe200000006ff */
[-C--:B------:R-:W-:Y:S01]  /*68f0*/  FFMA.RM R29, R29, R12.reuse, 12582913 ;  /* 0x4b4000011d1d7423 */ /* 0x080fe2000000400c */
[----:B------:R-:W2:Y:S01]  /*6900*/  MUFU.EX2 R39, R39 ;  /* 0x0000002700277308 */ /* 0x000ea20000000800 */
[----:B------:R-:W-:Y:S01]  /*6910*/  FFMA.RM R14, R15, R12, 12582913 ;  /* 0x4b4000010f0e7423 */ /* 0x000fe2000000400c */
[----:B------:R-:W-:Y:S01]  /*6920*/  SHF.L.U32 R26, R26, 0x17, RZ ;  /* 0x000000171a1a7819 */ /* 0x000fe200000006ff */
[----:B------:R-:W-:Y:S01]  /*6930*/  FADD R15, R29, -12583039 ;  /* 0xcb40007f1d0f7421 */ /* 0x000fe20000000000 */
[----:B0-----:R-:W-:Y:S01]  /*6940*/  FMUL R27, R27, R48 ;  /* 0x000000301b1b7220 */ /* 0x001fe20000400000 */
[----:B------:R-:W-:Y:S01]  /*6950*/  FADD R31, R14, -12583039 ;  /* 0xcb40007f0e1f7421 */ /* 0x000fe20000000000 */
[----:B------:R-:W-:-:S02]  /*6960*/  IMAD.SHL.U32 R28, R28, 0x800000, RZ ;  /* 0x008000001c1c7824 */ /* 0x000fc400078e00ff */
[----:B------:R-:W-:Y:S01]  /*6970*/  FFMA R15, R36, 1.4426950216293334961, -R15 ;  /* 0x3fb8aa3b240f7823 */ /* 0x000fe2000000080f */
[----:B-1----:R-:W-:Y:S01]  /*6980*/  FMUL R24, R24, R41 ;  /* 0x0000002918187220 */ /* 0x002fe20000400000 */
[----:B------:R-:W-:Y:S01]  /*6990*/  FFMA R35, R38, 1.4426950216293334961, -R31 ;  /* 0x3fb8aa3b26237823 */ /* 0x000fe2000000081f */
[-C--:B------:R-:W-:Y:S01]  /*69a0*/  FFMA.SAT R41, R58, R11.reuse, 0.5 ;  /* 0x3f0000003a297423 */ /* 0x080fe2000000200b */
[----:B------:R-:W-:Y:S01]  /*69b0*/  FFMA R31, R36, 1.925963033500011079e-08, R15 ;  /* 0x32a57060241f7823 */ /* 0x000fe2000000000f */
[----:B------:R-:W-:Y:S01]  /*69c0*/  FFMA.SAT R15, R40, R11, 0.5 ;  /* 0x3f000000280f7423 */ /* 0x000fe2000000200b */
[----:B------:R-:W0:Y:S01]  /*69d0*/  MUFU.EX2 R36, R37 ;  /* 0x0000002500247308 */ /* 0x000e220000000800 */
[----:B------:R-:W-:Y:S01]  /*69e0*/  FFMA R38, R38, 1.925963033500011079e-08, R35 ;  /* 0x32a5706026267823 */ /* 0x000fe20000000023 */
[----:B------:R-:W-:Y:S02]  /*69f0*/  IMAD.SHL.U32 R13, R13, 0x800000, RZ ;  /* 0x008000000d0d7824 */ /* 0x000fe400078e00ff */
[----:B------:R-:W-:Y:S01]  /*6a00*/  FFMA.RM R32, R15, R12, 12582913 ;  /* 0x4b4000010f207423 */ /* 0x000fe2000000400c */
[----:B--2---:R-:W-:Y:S01]  /*6a10*/  FMUL R26, R26, R39 ;  /* 0x000000271a1a7220 */ /* 0x004fe20000400000 */
[----:B------:R-:W-:-:S02]  /*6a20*/  FFMA.SAT R39, R62, R11, 0.5 ;  /* 0x3f0000003e277423 */ /* 0x000fc4000000200b */
[C---:B------:R-:W-:Y:S01]  /*6a30*/  FADD R15, R32.reuse, -12583039 ;  /* 0xcb40007f200f7421 */ /* 0x040fe20000000000 */
[----:B------:R-:W1:Y:S01]  /*6a40*/  MUFU.EX2 R33, R33 ;  /* 0x0000002100217308 */ /* 0x000e620000000800 */
[-C--:B------:R-:W-:Y:S01]  /*6a50*/  FFMA.RM R39, R39, R12.reuse, 12582913 ;  /* 0x4b40000127277423 */ /* 0x080fe2000000400c */
[----:B------:R-:W-:Y:S02]  /*6a60*/  IMAD.SHL.U32 R32, R32, 0x800000, RZ ;  /* 0x0080000020207824 */ /* 0x000fe400078e00ff */
[----:B------:R-:W-:Y:S01]  /*6a70*/  FFMA R35, R40, 1.4426950216293334961, -R15 ;  /* 0x3fb8aa3b28237823 */ /* 0x000fe2000000080f */
[----:B------:R-:W-:-:S03]  /*6a80*/  FFMA.RM R15, R43, R12, 12582913 ;  /* 0x4b4000012b0f7423 */ /* 0x000fc6000000400c */
[----:B------:R-:W-:Y:S01]  /*6a90*/  FFMA R40, R40, 1.925963033500011079e-08, R35 ;  /* 0x32a5706028287823 */ /* 0x000fe20000000023 */
[----:B------:R-:W-:Y:S01]  /*6aa0*/  FADD R35, R15, -12583039 ;  /* 0xcb40007f0f237421 */ /* 0x000fe20000000000 */
[----:B0-----:R-:W-:Y:S01]  /*6ab0*/  FMUL R25, R25, R36 ;  /* 0x0000002419197220 */ /* 0x001fe20000400000 */
[-C--:B------:R-:W-:Y:S01]  /*6ac0*/  FFMA.RM R36, R41, R12.reuse, 12582913 ;  /* 0x4b40000129247423 */ /* 0x080fe2000000400c */
[----:B------:R-:W0:Y:S01]  /*6ad0*/  MUFU.EX2 R30, R30 ;  /* 0x0000001e001e7308 */ /* 0x000e220000000800 */
[----:B------:R-:W-:Y:S01]  /*6ae0*/  FFMA R35, R42, 1.4426950216293334961, -R35 ;  /* 0x3fb8aa3b2a237823 */ /* 0x000fe20000000823 */
[----:B------:R-:W-:Y:S01]  /*6af0*/  SHF.L.U32 R15, R15, 0x17, RZ ;  /* 0x000000170f0f7819 */ /* 0x000fe200000006ff */
[----:B------:R-:W-:Y:S02]  /*6b00*/  FADD R37, R36, -12583039 ;  /* 0xcb40007f24257421 */ /* 0x000fe40000000000 */
[----:B------:R-:W-:Y:S01]  /*6b10*/  FFMA R42, R42, 1.925963033500011079e-08, R35 ;  /* 0x32a570602a2a7823 */ /* 0x000fe20000000023 */
[----:B------:R-:W-:Y:S01]  /*6b20*/  FFMA.SAT R35, R44, R11, 0.5 ;  /* 0x3f0000002c237423 */ /* 0x000fe2000000200b */
[----:B------:R-:W-:Y:S01]  /*6b30*/  FFMA R37, R58, 1.4426950216293334961, -R37 ;  /* 0x3fb8aa3b3a257823 */ /* 0x000fe20000000825 */
[----:B------:R2:W3:Y:S01]  /*6b40*/  MUFU.EX2 R48, R31 ;  /* 0x0000001f00307308 */ /* 0x0004e20000000800 */
[----:B-1----:R-:W-:Y:S01]  /*6b50*/  FMUL R28, R28, R33 ;  /* 0x000000211c1c7220 */ /* 0x002fe20000400000 */
[----:B------:R-:W-:Y:S01]  /*6b60*/  FFMA.RM R34, R35, R12, 12582913 ;  /* 0x4b40000123227423 */ /* 0x000fe2000000400c */
[----:B------:R-:W-:Y:S01]  /*6b70*/  FFMA R58, R58, 1.925963033500011079e-08, R37 ;  /* 0x32a570603a3a7823 */ /* 0x000fe20000000025 */
[----:B------:R-:W-:Y:S01]  /*6b80*/  FFMA.SAT R37, R60, R11, 0.5 ;  /* 0x3f0000003c257423 */ /* 0x000fe2000000200b */
[----:B------:R-:W-:Y:S01]  /*6b90*/  FADD R33, R39, -12583039 ;  /* 0xcb40007f27217421 */ /* 0x000fe20000000000 */
[----:B------:R-:W-:-:S02]  /*6ba0*/  FADD R35, R34, -12583039 ;  /* 0xcb40007f22237421 */ /* 0x000fc40000000000 */
[----:B------:R-:W-:Y:S01]  /*6bb0*/  FFMA.RM R37, R37, R12, 12582913 ;  /* 0x4b40000125257423 */ /* 0x000fe2000000400c */
[----:B--2---:R-:W-:Y:S01]  /*6bc0*/  SHF.L.U32 R31, R29, 0x17, RZ ;  /* 0x000000171d1f7819 */ /* 0x004fe200000006ff */
[----:B------:R-:W-:Y:S01]  /*6bd0*/  FFMA R35, R44, 1.4426950216293334961, -R35 ;  /* 0x3fb8aa3b2c237823 */ /* 0x000fe20000000823 */
[----:B0-----:R-:W-:Y:S01]  /*6be0*/  FMUL R29, R13, R30 ;  /* 0x0000001e0d1d7220 */ /* 0x001fe20000400000 */
[----:B------:R-:W-:Y:S01]  /*6bf0*/  FADD R41, R37, -12583039 ;  /* 0xcb40007f25297421 */ /* 0x000fe20000000000 */
[----:B------:R-:W-:Y:S01]  /*6c00*/  FFMA R33, R62, 1.4426950216293334961, -R33 ;  /* 0x3fb8aa3b3e217823 */ /* 0x000fe20000000821 */
[----:B------:R-:W-:Y:S01]  /*6c10*/  FFMA R44, R44, 1.925963033500011079e-08, R35 ;  /* 0x32a570602c2c7823 */ /* 0x000fe20000000023 */
[----:B------:R-:W-:Y:S01]  /*6c20*/  FADD R13, RZ, R27 ;  /* 0x0000001bff0d7221 */ /* 0x000fe20000000000 */
[----:B------:R-:W-:Y:S01]  /*6c30*/  FFMA.SAT R35, R54, R11, 0.5 ;  /* 0x3f00000036237423 */ /* 0x000fe2000000200b */
[----:B---3--:R-:W-:Y:S01]  /*6c40*/  FMUL R30, R31, R48 ;  /* 0x000000301f1e7220 */ /* 0x008fe20000400000 */
[----:B------:R-:W-:-:S02]  /*6c50*/  IMAD.SHL.U32 R31, R14, 0x800000, RZ ;  /* 0x008000000e1f7824 */ /* 0x000fc400078e00ff */
[----:B------:R-:W-:Y:S01]  /*6c60*/  FFMA R41, R60, 1.4426950216293334961, -R41 ;  /* 0x3fb8aa3b3c297823 */ /* 0x000fe20000000829 */
[----:B------:R-:W-:Y:S01]  /*6c70*/  FFMA R62, R62, 1.925963033500011079e-08, R33 ;  /* 0x32a570603e3e7823 */ /* 0x000fe20000000021 */
[----:B------:R-:W-:Y:S01]  /*6c80*/  FADD R14, R13, R24 ;  /* 0x000000180d0e7221 */ /* 0x000fe20000000000 */
[-C--:B------:R-:W-:Y:S01]  /*6c90*/  FFMA.RM R35, R35, R12.reuse, 12582913 ;  /* 0x4b40000123237423 */ /* 0x080fe2000000400c */
[-C--:B------:R-:W-:Y:S01]  /*6ca0*/  FFMA.SAT R33, R46, R11.reuse, 0.5 ;  /* 0x3f0000002e217423 */ /* 0x080fe2000000200b */
[----:B------:R-:W0:Y:S01]  /*6cb0*/  MUFU.EX2 R38, R38 ;  /* 0x0000002600267308 */ /* 0x000e220000000800 */
[----:B------:R-:W-:Y:S01]  /*6cc0*/  FFMA R60, R60, 1.925963033500011079e-08, R41 ;  /* 0x32a570603c3c7823 */ /* 0x000fe20000000029 */
[----:B------:R-:W-:Y:S01]  /*6cd0*/  FADD R13, R14, R25 ;  /* 0x000000190e0d7221 */ /* 0x000fe20000000000 */
[----:B------:R-:W-:Y:S01]  /*6ce0*/  FADD R43, R35, -12583039 ;  /* 0xcb40007f232b7421 */ /* 0x000fe20000000000 */
[----:B------:R-:W-:Y:S01]  /*6cf0*/  FFMA.SAT R41, R52, R11, 0.5 ;  /* 0x3f00000034297423 */ /* 0x000fe2000000200b */
[-C--:B------:R-:W-:Y:S01]  /*6d00*/  FFMA.RM R11, R33, R12.reuse, 12582913 ;  /* 0x4b400001210b7423 */ /* 0x080fe2000000400c */
[----:B------:R-:W-:Y:S01]  /*6d10*/  FADD R13, R13, R26 ;  /* 0x0000001a0d0d7221 */ /* 0x000fe20000000000 */
[C---:B------:R-:W-:Y:S01]  /*6d20*/  FFMA R43, R54.reuse, 1.4426950216293334961, -R43 ;  /* 0x3fb8aa3b362b7823 */ /* 0x040fe2000000082b */
[----:B------:R-:W1:Y:S01]  /*6d30*/  MUFU.EX2 R33, R40 ;  /* 0x0000002800217308 */ /* 0x000e620000000800 */
[----:B------:R-:W-:Y:S01]  /*6d40*/  FFMA.RM R12, R41, R12, 12582913 ;  /* 0x4b400001290c7423 */ /* 0x000fe2000000400c */
[----:B------:R-:W-:Y:S01]  /*6d50*/  FADD R14, R13, R28 ;  /* 0x0000001c0d0e7221 */ /* 0x000fe20000000000 */
[----:B------:R-:W-:Y:S01]  /*6d60*/  FFMA R54, R54, 1.925963033500011079e-08, R43 ;  /* 0x32a5706036367823 */ /* 0x000fe2000000002b */
[----:B------:R-:W-:Y:S01]  /*6d70*/  FADD R41, R11, -12583039 ;  /* 0xcb40007f0b297421 */ /* 0x000fe20000000000 */
[----:B------:R-:W-:Y:S01]  /*6d80*/  FADD R43, R12, -12583039 ;  /* 0xcb40007f0c2b7421 */ /* 0x000fe20000000000 */
[----:B------:R-:W-:Y:S01]  /*6d90*/  FADD R13, R14, R29 ;  /* 0x0000001d0e0d7221 */ /* 0x000fe20000000000 */
[----:B------:R-:W-:Y:S01]  /*6da0*/  IMAD.SHL.U32 R35, R35, 0x800000, RZ ;  /* 0x0080000023237824 */ /* 0x000fe200078e00ff */
[----:B------:R-:W2:Y:S01]  /*6db0*/  MUFU.EX2 R42, R42 ;  /* 0x0000002a002a7308 */ /* 0x000ea20000000800 */
[----:B0-----:R-:W-:Y:S01]  /*6dc0*/  FMUL R31, R31, R38 ;  /* 0x000000261f1f7220 */ /* 0x001fe20000400000 */
[----:B------:R-:W-:Y:S01]  /*6dd0*/  FADD R14, R13, R30 ;  /* 0x0000001e0d0e7221 */ /* 0x000fe20000000000 */
[----:B------:R-:W-:Y:S01]  /*6de0*/  FFMA R41, R46, 1.4426950216293334961, -R41 ;  /* 0x3fb8aa3b2e297823 */ /* 0x000fe20000000829 */
[----:B------:R-:W-:Y:S01]  /*6df0*/  FFMA R45, R52, 1.4426950216293334961, -R43 ;  /* 0x3fb8aa3b342d7823 */ /* 0x000fe2000000082b */
[----:B------:R-:W-:-:S02]  /*6e00*/  IMAD.SHL.U32 R37, R37, 0x800000, RZ ;  /* 0x0080000025257824 */ /* 0x000fc400078e00ff */
[----:B------:R-:W-:Y:S01]  /*6e10*/  FADD R13, R14, R31 ;  /* 0x0000001f0e0d7221 */ /* 0x000fe20000000000 */
[----:B------:R-:W-:Y:S01]  /*6e20*/  FFMA R46, R46, 1.925963033500011079e-08, R41 ;  /* 0x32a570602e2e7823 */ /* 0x000fe20000000029 */
[----:B------:R-:W0:Y:S01]  /*6e30*/  MUFU.EX2 R44, R44 ;  /* 0x0000002c002c7308 */ /* 0x000e220000000800 */
[----:B-1----:R-:W-:Y:S01]  /*6e40*/  FMUL R32, R32, R33 ;  /* 0x0000002120207220 */ /* 0x002fe20000400000 */
[----:B------:R-:W-:Y:S01]  /*6e50*/  FFMA R45, R52, 1.925963033500011079e-08, R45 ;  /* 0x32a57060342d7823 */ /* 0x000fe2000000002d */
[----:B------:R-:W-:Y:S01]  /*6e60*/  IMAD.SHL.U32 R38, R39, 0x800000, RZ ;  /* 0x0080000027267824 */ /* 0x000fe200078e00ff */
[----:B------:R-:W-:Y:S01]  /*6e70*/  SHF.L.U32 R40, R11, 0x17, RZ ;  /* 0x000000170b287819 */ /* 0x000fe200000006ff */
[----:B------:R-:W-:Y:S01]  /*6e80*/  FADD R14, R13, R32 ;  /* 0x000000200d0e7221 */ /* 0x000fe20000000000 */
[----:B------:R-:W-:Y:S02]  /*6e90*/  IMAD.SHL.U32 R12, R12, 0x800000, RZ ;  /* 0x008000000c0c7824 */ /* 0x000fe400078e00ff */
[----:B------:R-:W1:Y:S01]  /*6ea0*/  MUFU.EX2 R54, R54 ;  /* 0x0000003600367308 */ /* 0x000e620000000800 */
[----:B--2---:R-:W-:Y:S01]  /*6eb0*/  FMUL R33, R15, R42 ;  /* 0x0000002a0f217220 */ /* 0x004fe20000400000 */
[----:B------:R-:W-:-:S03]  /*6ec0*/  IMAD.SHL.U32 R15, R34, 0x800000, RZ ;  /* 0x00800000220f7824 */ /* 0x000fc600078e00ff */
[----:B------:R-:W-:-:S03]  /*6ed0*/  FADD R13, R14, R33 ;  /* 0x000000210e0d7221 */ /* 0x000fc60000000000 */
[----:B------:R-:W2:Y:S01]  /*6ee0*/  MUFU.EX2 R58, R58 ;  /* 0x0000003a003a7308 */ /* 0x000ea20000000800 */
[----:B0-----:R-:W-:Y:S01]  /*6ef0*/  FMUL R34, R15, R44 ;  /* 0x0000002c0f227220 */ /* 0x001fe20000400000 */
[----:B------:R-:W-:-:S03]  /*6f00*/  SHF.L.U32 R15, R36, 0x17, RZ ;  /* 0x00000017240f7819 */ /* 0x000fc600000006ff */
[----:B------:R-:W-:-:S03]  /*6f10*/  FADD R14, R13, R34 ;  /* 0x000000220d0e7221 */ /* 0x000fc60000000000 */
[----:B------:R-:W0:Y:S01]  /*6f20*/  MUFU.EX2 R60, R60 ;  /* 0x0000003c003c7308 */ /* 0x000e220000000800 */
[----:B-1----:R-:W-:-:S04]  /*6f30*/  FMUL R35, R35, R54 ;  /* 0x0000003623237220 */ /* 0x002fc80000400000 */
[----:B------:R-:W-:-:S03]  /*6f40*/  FADD R13, R14, R35 ;  /* 0x000000230e0d7221 */ /* 0x000fc60000000000 */
[----:B------:R-:W1:Y:S01]  /*6f50*/  MUFU.EX2 R41, R62 ;  /* 0x0000003e00297308 */ /* 0x000e620000000800 */
[----:B--2---:R-:W-:-:S04]  /*6f60*/  FMUL R36, R15, R58 ;  /* 0x0000003a0f247220 */ /* 0x004fc80000400000 */
[----:B------:R-:W-:-:S03]  /*6f70*/  FADD R14, R13, R36 ;  /* 0x000000240d0e7221 */ /* 0x000fc60000000000 */
[----:B------:R-:W2:Y:S01]  /*6f80*/  MUFU.EX2 R43, R46 ;  /* 0x0000002e002b7308 */ /* 0x000ea20000000800 */
[----:B0-----:R-:W-:-:S04]  /*6f90*/  FMUL R37, R37, R60 ;  /* 0x0000003c25257220 */ /* 0x001fc80000400000 */
[----:B------:R-:W-:-:S03]  /*6fa0*/  FADD R11, R14, R37 ;  /* 0x000000250e0b7221 */ /* 0x000fc60000000000 */
[----:B------:R-:W0:Y:S01]  /*6fb0*/  MUFU.EX2 R45, R45 ;  /* 0x0000002d002d7308 */ /* 0x000e220000000800 */
[----:B-1----:R-:W-:-:S04]  /*6fc0*/  FMUL R38, R38, R41 ;  /* 0x0000002926267220 */ /* 0x002fc80000400000 */
[----:B------:R-:W-:Y:S01]  /*6fd0*/  FADD R11, R11, R38 ;  /* 0x000000260b0b7221 */ /* 0x000fe20000000000 */
[----:B--2---:R-:W-:Y:S01]  /*6fe0*/  FMUL R40, R40, R43 ;  /* 0x0000002b28287220 */ /* 0x004fe20000400000 */
        /* <DEDUP_REMOVED lines=12> */
.L_x_13218:
        /* <DEDUP_REMOVED lines=12> */
[----:B0-----:R-:W-:Y:S05]  /*7170*/  CALL.REL.NOINC `($__internal_193_$__cuda_sm3x_div_rn_noftz_f32_slowpath) ;  /* 0x0000002400107944 */ /* 0x001fea0003c00000 */
[----:B------:R-:W-:-:S07]  /*7180*/  MOV R41, R11 ;  /* 0x0000000b00297202 */ /* 0x000fce0000000f00 */
.L_x_13173:
[----:B------:R-:W-:Y:S05]  /*7190*/  BSYNC.RECONVERGENT B3 ;  /* 0x0000000000037941 */ /* 0x000fea0003800200 */
.L_x_13172:
        /* <DEDUP_REMOVED lines=12> */
[----:B0-----:R-:W-:Y:S05]  /*7260*/  CALL.REL.NOINC `($__internal_193_$__cuda_sm3x_div_rn_noftz_f32_slowpath) ;  /* 0x0000002000d47944 */ /* 0x001fea0003c00000 */
[----:B------:R-:W-:-:S07]  /*7270*/  MOV R43, R11 ;  /* 0x0000000b002b7202 */ /* 0x000fce0000000f00 */
.L_x_13175:
[----:B------:R-:W-:Y:S05]  /*7280*/  BSYNC.RECONVERGENT B3 ;  /* 0x0000000000037941 */ /* 0x000fea0003800200 */
.L_x_13174:
        /* <DEDUP_REMOVED lines=14> */
.L_x_13177:
[----:B------:R-:W-:Y:S05]  /*7370*/  BSYNC.RECONVERGENT B3 ;  /* 0x0000000000037941 */ /* 0x000fea0003800200 */
.L_x_13176:
        /* <DEDUP_REMOVED lines=14> */
.L_x_13179:
[----:B------:R-:W-:Y:S05]  /*7460*/  BSYNC.RECONVERGENT B3 ;  /* 0x0000000000037941 */ /* 0x000fea0003800200 */
.L_x_13178:
        /* <DEDUP_REMOVED lines=14> */
.L_x_13181:
[----:B------:R-:W-:Y:S05]  /*7550*/  BSYNC.RECONVERGENT B3 ;  /* 0x0000000000037941 */ /* 0x000fea0003800200 */
.L_x_13180:
        /* <DEDUP_REMOVED lines=14> */
.L_x_13183:
[----:B------:R-:W-:Y:S05]  /*7640*/  BSYNC.RECONVERGENT B3 ;  /* 0x0000000000037941 */ /* 0x000fea0003800200 */
.L_x_13182:
        /* <DEDUP_REMOVED lines=14> */
.L_x_13185:
[----:B------:R-:W-:Y:S05]  /*7730*/  BSYNC.RECONVERGENT B3 ;  /* 0x0000000000037941 */ /* 0x000fea0003800200 */
.L_x_13184:
        /* <DEDUP_REMOVED lines=14> */
.L_x_13187:
[----:B------:R-:W-:Y:S05]  /*7820*/  BSYNC.RECONVERGENT B3 ;  /* 0x0000000000037941 */ /* 0x000fea0003800200 */
.L_x_13186:
        /* <DEDUP_REMOVED lines=14> */
.L_x_13189:
[----:B------:R-:W-:Y:S05]  /*7910*/  BSYNC.RECONVERGENT B3 ;  /* 0x0000000000037941 */ /* 0x000fea0003800200 */
.L_x_13188:
        /* <DEDUP_REMOVED lines=14> */
.L_x_13191:
[----:B------:R-:W-:Y:S05]  /*7a00*/  BSYNC.RECONVERGENT B3 ;  /* 0x0000000000037941 */ /* 0x000fea0003800200 */
.L_x_13190:
        /* <DEDUP_REMOVED lines=14> */
.L_x_13193:
[----:B------:R-:W-:Y:S05]  /*7af0*/  BSYNC.RECONVERGENT B3 ;  /* 0x0000000000037941 */ /* 0x000fea0003800200 */
.L_x_13192:
        /* <DEDUP_REMOVED lines=14> */
.L_x_13195:
[----:B------:R-:W-:Y:S05]  /*7be0*/  BSYNC.RECONVERGENT B3 ;  /* 0x0000000000037941 */ /* 0x000fea0003800200 */
.L_x_13194:
        /* <DEDUP_REMOVED lines=14> */
.L_x_13197:
[----:B------:R-:W-:Y:S05]  /*7cd0*/  BSYNC.RECONVERGENT B3 ;  /* 0x0000000000037941 */ /* 0x000fea0003800200 */
.L_x_13196:
        /* <DEDUP_REMOVED lines=14> */
.L_x_13199:
[----:B------:R-:W-:Y:S05]  /*7dc0*/  BSYNC.RECONVERGENT B3 ;  /* 0x0000000000037941 */ /* 0x000fea0003800200 */
.L_x_13198:
        /* <DEDUP_REMOVED lines=14> */
.L_x_13201:
[----:B------:R-:W-:Y:S05]  /*7eb0*/  BSYNC.RECONVERGENT B3 ;  /* 0x0000000000037941 */ /* 0x000fea0003800200 */
.L_x_13200:
        /* <DEDUP_REMOVED lines=14> */
.L_x_13203:
[----:B------:R-:W-:Y:S05]  /*7fa0*/  BSYNC.RECONVERGENT B3 ;  /* 0x0000000000037941 */ /* 0x000fea0003800200 */
.L_x_13202:
        /* <DEDUP_REMOVED lines=13> */
.L_x_13205:
[----:B------:R-:W-:Y:S05]  /*8080*/  BSYNC.RECONVERGENT B3 ;  /* 0x0000000000037941 */ /* 0x000fea0003800200 */
.L_x_13204:
[----:B------:R-:W-:Y:S01]  /*8090*/  MOV R12, R0 ;  /* 0x00000000000c7202 */ /* 0x000fe20000000f00 */
[----:B------:R-:W-:Y:S01]  /*80a0*/  IMAD R14, R2, UR42, RZ ;  /* 0x0000002a020e7c24 */ /* 0x000fe2000f8e02ff */
[----:B------:R-:W-:Y:S01]  /*80b0*/  ISETP.GE.U32.AND P1, PT, R4, UR46, PT ;  /* 0x0000002e04007c0c */ /* 0x000fe2000bf26070 */
[----:B------:R-:W-:Y:S01]  /*80c0*/  IMAD.MOV.U32 R13, RZ, RZ, RZ ;  /* 0x000000ffff0d7224 */ /* 0x000fe200078e00ff */
[----:B------:R-:W-:Y:S01]  /*80d0*/  @!P0 R2UR UR4, R56 ;  /* 0x00000000380482ca */ /* 0x000fe200000e0000 */
[----:B------:R-:W-:Y:S01]  /*80e0*/  IMAD R15, R3, UR43, R14 ;  /* 0x0000002b030f7c24 */ /* 0x000fe2000f8e020e */
[----:B------:R-:W-:Y:S01]  /*80f0*/  @!P0 R2UR UR5, R57 ;  /* 0x00000000390582ca */ /* 0x000fe200000e0000 */
[----:B------:R-:W-:Y:S01]  /*8100*/  IMAD.WIDE.U32 R12, R3, UR42, R12 ;  /* 0x0000002a030c7c25 */ /* 0x000fe2000f8e000c */
[----:B------:R-:W-:Y:S02]  /*8110*/  ISETP.GE.AND.EX P1, PT, RZ, UR47, PT, P1 ;  /* 0x0000002fff007c0c */ /* 0x000fe4000bf26310 */
[----:B------:R-:W-:Y:S01]  /*8120*/  ISETP.GE.U32.AND P2, PT, R5, UR46, PT ;  /* 0x0000002e05007c0c */ /* 0x000fe2000bf46070 */
[----:B------:R-:W-:Y:S01]  /*8130*/  IMAD.IADD R13, R13, 0x1, R15 ;  /* 0x000000010d0d7824 */ /* 0x000fe200078e020f */
[----:B------:R-:W-:-:S02]  /*8140*/  LEA R14, P3, R12, UR40, 0x2 ;  /* 0x000000280c0e7c11 */ /* 0x000fc4000f8610ff */
[----:B------:R-:W-:Y:S02]  /*8150*/  ISETP.GE.AND.EX P2, PT, RZ, UR47, PT, P2 ;  /* 0x0000002fff007c0c */ /* 0x000fe4000bf46320 */
[----:B------:R-:W-:Y:S02]  /*8160*/  LEA.HI.X R15, R12, UR41, R13, 0x2, P3 ;  /* 0x000000290c0f7c11 */ /* 0x000fe400098f140d */
[----:B------:R-:W-:Y:S02]  /*8170*/  ISETP.GE.U32.AND P5, PT, R6, UR46, PT ;  /* 0x0000002e06007c0c */ /* 0x000fe4000bfa6070 */
[----:B------:R-:W-:Y:S01]  /*8180*/  ISETP.GE.U32.AND P4, PT, R8, UR46, PT ;  /* 0x0000002e08007c0c */ /* 0x000fe2000bf86070 */
[----:B------:R1:W-:Y:S01]  /*8190*/  @!P0 STG.E desc[UR4][R14.64], R41 ;  /* 0x000000290e008986 */ /* 0x0003e2000c101904 */
[----:B------:R-:W-:Y:S02]  /*81a0*/  ISETP.GE.U32.AND P0, PT, R7, UR46, PT ;  /* 0x0000002e07007c0c */ /* 0x000fe4000bf06070 */
[----:B------:R-:W-:-:S02]  /*81b0*/  @!P1 R2UR UR6, R56 ;  /* 0x00000000380692ca */ /* 0x000fc400000e0000 */
[C---:B------:R-:W-:Y:S02]  /*81c0*/  @!P1 R2UR UR7, R57.reuse ;  /* 0x00000000390792ca */ /* 0x040fe400000e0000 */
[----:B------:R-:W-:Y:S02]  /*81d0*/  ISETP.GE.AND.EX P0, PT, RZ, UR47, PT, P0 ;  /* 0x0000002fff007c0c */ /* 0x000fe4000bf06300 */
[----:B------:R-:W-:Y:S02]  /*81e0*/  ISETP.GE.AND.EX P5, PT, RZ, UR47, PT, P5 ;  /* 0x0000002fff007c0c */ /* 0x000fe4000bfa6350 */
[----:B------:R-:W-:Y:S02]  /*81f0*/  @!P2 R2UR UR8, R56 ;  /* 0x000000003808a2ca */ /* 0x000fe400000e0000 */
[----:B------:R-:W-:Y:S02]  /*8200*/  @!P2 R2UR UR9, R57 ;  /* 0x000000003909a2ca */ /* 0x000fe400000e0000 */
[----:B------:R-:W-:-:S02]  /*8210*/  ISETP.GE.AND.EX P4, PT, RZ, UR47, PT, P4 ;  /* 0x0000002fff007c0c */ /* 0x000fc4000bf86340 */
[----:B------:R-:W-:Y:S01]  /*8220*/  ISETP.GE.U32.AND P3, PT, R9, UR46, PT ;  /* 0x0000002e09007c0c */ /* 0x000fe2000bf66070 */
[----:B------:R1:W-:Y:S01]  /*8230*/  @!P1 STG.E desc[UR6][R14.64+0x100], R45 ;  /* 0x0001002d0e009986 */ /* 0x0003e2000c101906 */
[----:B------:R-:W-:Y:S02]  /*8240*/  ISETP.GE.U32.AND P1, PT, R16, UR46, PT ;  /* 0x0000002e10007c0c */ /* 0x000fe4000bf26070 */
[C---:B------:R-:W-:Y:S02]  /*8250*/  @!P0 R2UR UR6, R56.reuse ;  /* 0x00000000380682ca */ /* 0x040fe400000e0000 */
[C---:B------:R-:W-:Y:S02]  /*8260*/  @!P0 R2UR UR7, R57.reuse ;  /* 0x00000000390782ca */ /* 0x040fe400000e0000 */
[----:B------:R-:W-:Y:S01]  /*8270*/  @!P5 R2UR UR4, R56 ;  /* 0x000000003804d2ca */ /* 0x000fe200000e0000 */
[----:B------:R1:W-:Y:S01]  /*8280*/  @!P2 STG.E desc[UR8][R14.64+0x180], R25 ;  /* 0x000180190e00a986 */ /* 0x0003e2000c101908 */
[----:B------:R-:W-:-:S02]  /*8290*/  @!P5 R2UR UR5, R57 ;  /* 0x000000003905d2ca */ /* 0x000fc400000e0000 */
[----:B------:R-:W-:Y:S02]  /*82a0*/  ISETP.GE.U32.AND P2, PT, R10, UR46, PT ;  /* 0x0000002e0a007c0c */ /* 0x000fe4000bf46070 */
[----:B------:R-:W-:Y:S02]  /*82b0*/  ISETP.GE.U32.AND P6, PT, R17, UR46, PT ;  /* 0x0000002e11007c0c */ /* 0x000fe4000bfc6070 */
[----:B------:R-:W-:Y:S02]  /*82c0*/  ISETP.GE.AND.EX P3, PT, RZ, UR47, PT, P3 ;  /* 0x0000002fff007c0c */ /* 0x000fe4000bf66330 */
[----:B------:R-:W-:Y:S01]  /*82d0*/  ISETP.GE.AND.EX P2, PT, RZ, UR47, PT, P2 ;  /* 0x0000002fff007c0c */ /* 0x000fe2000bf46320 */
[----:B------:R1:W-:Y:S01]  /*82e0*/  @!P0 STG.E desc[UR6][R14.64+0x280], R49 ;  /* 0x000280310e008986 */ /* 0x0003e2000c101906 */
[----:B------:R-:W-:Y:S02]  /*82f0*/  ISETP.GE.AND.EX P1, PT, RZ, UR47, PT, P1 ;  /* 0x0000002fff007c0c */ /* 0x000fe4000bf26310 */
[----:B------:R-:W-:Y:S01]  /*8300*/  ISETP.GE.AND.EX P6, PT, RZ, UR47, PT, P6 ;  /* 0x0000002fff007c0c */ /* 0x000fe2000bfc6360 */
[----:B------:R1:W-:Y:S01]  /*8310*/  @!P5 STG.E desc[UR4][R14.64+0x200], R47 ;  /* 0x0002002f0e00d986 */ /* 0x0003e2000c101904 */
[----:B------:R-:W-:Y:S01]  /*8320*/  IADD3 R12, PT, PT, R0, 0x20, RZ ;  /* 0x00000020000c7810 */ /* 0x000fe20007ffe0ff */
[----:B------:R-:W2:Y:S01]  /*8330*/  LDCU UR4, c[0x0][0x370] ;  /* 0x00006e00ff0477ac */ /* 0x000ea20008000800 */
[----:B------:R-:W-:-:S02]  /*8340*/  ISETP.GE.U32.AND P0, PT, R18, UR46, PT ;  /* 0x0000002e12007c0c */ /* 0x000fc4000bf06070 */
[----:B------:R-:W-:Y:S02]  /*8350*/  ISETP.GE.U32.AND P5, PT, R12, UR46, PT ;  /* 0x0000002e0c007c0c */ /* 0x000fe4000bfa6070 */
[----:B------:R-:W2:Y:S01]  /*8360*/  LDC R12, c[0x0][0x364] ;  /* 0x0000d900ff0c7b82 */ /* 0x000ea20000000800 */
[C---:B------:R-:W-:Y:S02]  /*8370*/  @!P4 R2UR UR8, R56.reuse ;  /* 0x000000003808c2ca */ /* 0x040fe400000e0000 */
[C---:B------:R-:W-:Y:S02]  /*8380*/  @!P4 R2UR UR9, R57.reuse ;  /* 0x000000003909c2ca */ /* 0x040fe400000e0000 */
[----:B------:R-:W-:Y:S02]  /*8390*/  ISETP.GE.AND.EX P0, PT, RZ, UR47, PT, P0 ;  /* 0x0000002fff007c0c */ /* 0x000fe4000bf06300 */
[----:B------:R-:W-:Y:S02]  /*83a0*/  @!P3 R2UR UR10, R56 ;  /* 0x00000000380ab2ca */ /* 0x000fe400000e0000 */
[----:B------:R-:W-:-:S02]  /*83b0*/  @!P3 R2UR UR11, R57 ;  /* 0x00000000390bb2ca */ /* 0x000fc400000e0000 */
[C---:B------:R-:W-:Y:S02]  /*83c0*/  @!P2 R2UR UR12, R56.reuse ;  /* 0x00000000380ca2ca */ /* 0x040fe400000e0000 */
[C---:B------:R-:W-:Y:S02]  /*83d0*/  @!P2 R2UR UR13, R57.reuse ;  /* 0x00000000390da2ca */ /* 0x040fe400000e0000 */
[C---:B------:R-:W-:Y:S01]  /*83e0*/  @!P1 R2UR UR14, R56.reuse ;  /* 0x00000000380e92ca */ /* 0x040fe200000e0000 */
[----:B------:R1:W-:Y:S01]  /*83f0*/  @!P4 STG.E desc[UR8][R14.64+0x300], R29 ;  /* 0x0003001d0e00c986 */ /* 0x0003e2000c101908 */
[C---:B------:R-:W-:Y:S02]  /*8400*/  @!P1 R2UR UR15, R57.reuse ;  /* 0x00000000390f92ca */ /* 0x040fe400000e0000 */
[C---:B------:R-:W-:Y:S02]  /*8410*/  @!P6 R2UR UR16, R56.reuse ;  /* 0x000000003810e2ca */ /* 0x040fe400000e0000 */
[C---:B------:R-:W-:Y:S01]  /*8420*/  @!P6 R2UR UR17, R57.reuse ;  /* 0x000000003911e2ca */ /* 0x040fe200000e0000 */
        /* <DEDUP_REMOVED lines=43> */
.L_x_13136:
[----:B------:R-:W-:Y:S05]  /*86e0*/  EXIT ;  /* 0x000000000000794d */ /* 0x000fea0003800000 */
.L_x_13171:
[----:B------:R-:W-:Y:S01]  /*86f0*/  BSSY B1, `(.L_x_13207) ;  /* 0x0000007000017945 */ /* 0x000fe20003800000 */
[----:B------:R-:W-:Y:S01]  /*8700*/  IMAD.MOV.U32 R12, RZ, RZ, 0x10 ;  /* 0x00000010ff0c7424 */ /* 0x000fe200078e00ff */
[----:B------:R-:W-:Y:S01]  /*8710*/  MOV R15, 0xffffffff ;  /* 0xffffffff000f7802 */ /* 0x000fe20000000f00 */
[----:B------:R-:W-:-:S07]  /*8720*/  IMAD.MOV.U32 R11, RZ, RZ, 0x1f ;  /* 0x0000001fff0b7424 */ /* 0x000fce00078e00ff */
[----:B------:R-:W-:Y:S05]  /*8730*/  WARPSYNC.COLLECTIVE R15, `(.L_x_13208) ;  /* 0x000000000f087348 */ /* 0x000fea0003c00000 */
[----:B------:R0:W1:Y:S02]  /*8740*/  SHFL.BFLY P6, R14, R13, R12, R11 ;  /* 0x0c00000c0d0e7389 */ /* 0x00006400000c000b */
[----:B01----:R-:W-:Y:S05]  /*8750*/  ENDCOLLECTIVE ;  /* 0x000000000000791b */ /* 0x003fea0003800000 */
.L_x_13208:
[----:B------:R-:W-:Y:S05]  /*8760*/  BSYNC B1 ;  /* 0x0000000000017941 */ /* 0x000fea0003800000 */
.L_x_13207:
[----:B------:R-:W-:Y:S01]  /*8770*/  HFMA2 R11, -RZ, RZ, 0, 1.847743988037109375e-06 ;  /* 0x0000001fff0b7431 */ /* 0x000fe200000001ff */
[----:B------:R-:W-:Y:S01]  /*8780*/  FMNMX R13, R14, R13, !PT ;  /* 0x0000000d0e0d7209 */ /* 0x000fe20007800000 */
[----:B------:R-:W-:Y:S02]  /*8790*/  IMAD.MOV.U32 R12, RZ, RZ, 0x8 ;  /* 0x00000008ff0c7424 */ /* 0x000fe400078e00ff */
[----:B------:R-:W-:-:S07]  /*87a0*/  IMAD.MOV.U32 R15, RZ, RZ, -0x1 ;  /* 0xffffffffff0f7424 */ /* 0x000fce00078e00ff */
[----:B------:R-:W-:Y:S05]  /*87b0*/  WARPSYNC.COLLECTIVE R15, `(.L_x_13209) ;  /* 0x000000000f087348 */ /* 0x000fea0003c00000 */
[----:B------:R0:W1:Y:S02]  /*87c0*/  SHFL.BFLY P6, R14, R13, R12, R11 ;  /* 0x0c00000c0d0e7389 */ /* 0x00006400000c000b */
[----:B01----:R-:W-:Y:S05]  /*87d0*/  ENDCOLLECTIVE ;  /* 0x000000000000791b */ /* 0x003fea0003800000 */
.L_x_13209:
[----:B------:R-:W-:Y:S01]  /*87e0*/  IMAD.MOV.U32 R12, RZ, RZ, 0x4 ;  /* 0x00000004ff0c7424 */ /* 0x000fe200078e00ff */
[----:B------:R-:W-:-:S04]  /*87f0*/  FMNMX R25, R13, R14, !PT ;  /* 0x0000000e0d197209 */ /* 0x000fc80007800000 */
[----:B------:R-:W-:-:S07]  /*8800*/  MOV R13, R25 ;  /* 0x00000019000d7202 */ /* 0x000fce0000000f00 */
[----:B------:R-:W-:Y:S05]  /*8810*/  WARPSYNC.COLLECTIVE R15, `(.L_x_13210) ;  /* 0x000000000f087348 */ /* 0x000fea0003c00000 */
[----:B------:R0:W1:Y:S02]  /*8820*/  SHFL.BFLY P6, R14, R13, R12, R11 ;  /* 0x0c00000c0d0e7389 */ /* 0x00006400000c000b */
[----:B01----:R-:W-:Y:S05]  /*8830*/  ENDCOLLECTIVE ;  /* 0x000000000000791b */ /* 0x003fea0003800000 */
.L_x_13210:
[----:B------:R-:W-:Y:S01]  /*8840*/  IMAD.MOV.U32 R12, RZ, RZ, 0x2 ;  /* 0x00000002ff0c7424 */ /* 0x000fe200078e00ff */
[----:B------:R-:W-:-:S04]  /*8850*/  FMNMX R27, R25, R14, !PT ;  /* 0x0000000e191b7209 */ /* 0x000fc80007800000 */
[----:B------:R-:W-:-:S07]  /*8860*/  MOV R13, R27 ;  /* 0x0000001b000d7202 */ /* 0x000fce0000000f00 */
[----:B------:R-:W-:Y:S05]  /*8870*/  WARPSYNC.COLLECTIVE R15, `(.L_x_13211) ;  /* 0x000000000f087348 */ /* 0x000fea0003c00000 */
[----:B------:R0:W1:Y:S02]  /*8880*/  SHFL.BFLY P6, R14, R13, R12, R11 ;  /* 0x0c00000c0d0e7389 */ /* 0x00006400000c000b */
[----:B01----:R-:W-:Y:S05]  /*8890*/  ENDCOLLECTIVE ;  /* 0x000000000000791b */ /* 0x003fea0003800000 */
.L_x_13211:
[----:B------:R-:W-:Y:S01]  /*88a0*/  IMAD.MOV.U32 R12, RZ, RZ, 0x1 ;  /* 0x00000001ff0c7424 */ /* 0x000fe200078e00ff */
[----:B------:R-:W-:-:S04]  /*88b0*/  FMNMX R29, R27, R14, !PT ;  /* 0x0000000e1b1d7209 */ /* 0x000fc80007800000 */
[----:B------:R-:W-:-:S07]  /*88c0*/  MOV R13, R29 ;  /* 0x0000001d000d7202 */ /* 0x000fce0000000f00 */
[----:B------:R-:W-:Y:S05]  /*88d0*/  WARPSYNC.COLLECTIVE R15, `(.L_x_13212) ;  /* 0x000000000f087348 */ /* 0x000fea0003c00000 */
[----:B------:R0:W1:Y:S02]  /*88e0*/  SHFL.BFLY P6, R14, R13, R12, R11 ;  /* 0x0c00000c0d0e7389 */ /* 0x00006400000c000b */
[----:B01----:R-:W-:Y:S05]  /*88f0*/  ENDCOLLECTIVE ;  /* 0x000000000000791b */ /* 0x003fea0003800000 */
.L_x_13212:
[----:B------:R-:W-:Y:S02]  /*8900*/  HFMA2 R11, -RZ, RZ, 0.96630859375, -0.0022525787353515625 ;  /* 0x3bbb989dff0b7431 */ /* 0x000fe400000001ff */
        /* <DEDUP_REMOVED lines=24> */
[----:B------:R-:W-:-:S02]  /*8a90*/  FADD R52, -R29, R52 ;  /* 0x000000341d347221 */ /* 0x000fc40000000100 */
        /* <DEDUP_REMOVED lines=153> */
.L_x_13213:
[----:B------:R-:W-:Y:S02]  /*9430*/  IMAD.MOV.U32 R12, RZ, RZ, 0x8 ;  /* 0x00000008ff0c7424 */ /* 0x000fe400078e00ff */
[----:B------:R-:W-:-:S05]  /*9440*/  FADD R41, R13, R14 ;  /* 0x0000000e0d297221 */ /* 0x000fca0000000000 */
[----:B------:R-:W-:-:S07]  /*9450*/  MOV R13, R41 ;  /* 0x00000029000d7202 */ /* 0x000fce0000000f00 */
[----:B------:R-:W-:Y:S05]  /*9460*/  WARPSYNC.COLLECTIVE R15, `(.L_x_13214) ;  /* 0x000000000f087348 */ /* 0x000fea0003c00000 */
[----:B------:R0:W1:Y:S02]  /*9470*/  SHFL.BFLY P6, R14, R13, R12, R11 ;  /* 0x0c00000c0d0e7389 */ /* 0x00006400000c000b */
[----:B01----:R-:W-:Y:S05]  /*9480*/  ENDCOLLECTIVE ;  /* 0x000000000000791b */ /* 0x003fea0003800000 */
.L_x_13214:
[----:B------:R-:W-:Y:S02]  /*9490*/  IMAD.MOV.U32 R12, RZ, RZ, 0x4 ;  /* 0x00000004ff0c7424 */ /* 0x000fe400078e00ff */
[----:B------:R-:W-:-:S05]  /*94a0*/  FADD R42, R41, R14 ;  /* 0x0000000e292a7221 */ /* 0x000fca0000000000 */
[----:B------:R-:W-:-:S07]  /*94b0*/  MOV R13, R42 ;  /* 0x0000002a000d7202 */ /* 0x000fce0000000f00 */
[----:B------:R-:W-:Y:S05]  /*94c0*/  WARPSYNC.COLLECTIVE R15, `(.L_x_13215) ;  /* 0x000000000f087348 */ /* 0x000fea0003c00000 */
[----:B------:R0:W1:Y:S02]  /*94d0*/  SHFL.BFLY P6, R14, R13, R12, R11 ;  /* 0x0c00000c0d0e7389 */ /* 0x00006400000c000b */
[----:B01----:R-:W-:Y:S05]  /*94e0*/  ENDCOLLECTIVE ;  /* 0x000000000000791b */ /* 0x003fea0003800000 */
.L_x_13215:
[----:B------:R-:W-:Y:S02]  /*94f0*/  IMAD.MOV.U32 R12, RZ, RZ, 0x2 ;  /* 0x00000002ff0c7424 */ /* 0x000fe400078e00ff */
[----:B------:R-:W-:-:S05]  /*9500*/  FADD R43, R42, R14 ;  /* 0x0000000e2a2b7221 */ /* 0x000fca0000000000 */
[----:B------:R-:W-:-:S07]  /*9510*/  MOV R13, R43 ;  /* 0x0000002b000d7202 */ /* 0x000fce0000000f00 */
[----:B------:R-:W-:Y:S05]  /*9520*/  WARPSYNC.COLLECTIVE R15, `(.L_x_13216) ;  /* 0x000000000f087348 */ /* 0x000fea0003c00000 */
[----:B------:R0:W1:Y:S02]  /*9530*/  SHFL.BFLY P6, R14, R13, R12, R11 ;  /* 0x0c00000c0d0e7389 */ /* 0x00006400000c000b */
[----:B01----:R-:W-:Y:S05]  /*9540*/  ENDCOLLECTIVE ;  /* 0x000000000000791b */ /* 0x003fea0003800000 */
.L_x_13216:
[----:B------:R-:W-:Y:S02]  /*9550*/  IMAD.MOV.U32 R12, RZ, RZ, 0x1 ;  /* 0x00000001ff0c7424 */ /* 0x000fe400078e00ff */
[----:B------:R-:W-:-:S05]  /*9560*/  FADD R44, R43, R14 ;  /* 0x0000000e2b2c7221 */ /* 0x000fca0000000000 */
[----:B------:R-:W-:-:S07]  /*9570*/  MOV R13, R44 ;  /* 0x0000002c000d7202 */ /* 0x000fce0000000f00 */
[----:B------:R-:W-:Y:S05]  /*9580*/  WARPSYNC.COLLECTIVE R15, `(.L_x_13217) ;  /* 0x000000000f087348 */ /* 0x000fea0003c00000 */
[----:B------:R0:W1:Y:S02]  /*9590*/  SHFL.BFLY P6, R14, R13, R12, R11 ;  /* 0x0c00000c0d0e7389 */ /* 0x00006400000c000b */
[----:B01----:R-:W-:Y:S05]  /*95a0*/  ENDCOLLECTIVE ;  /* 0x000000000000791b */ /* 0x003fea0003800000 */
.L_x_13217:
[----:B------:R-:W-:Y:S05]  /*95b0*/  BRA `(.L_x_13218) ;  /* 0xffffffd800bc7947 */ /* 0x000fea000383ffff */
        .weak           $__internal_193_$__cuda_sm3x_div_rn_noftz_f32_slowpath
        .type           $__internal_193_$__cuda_sm3x_div_rn_noftz_f32_slowpath,@function
        .size           $__internal_193_$__cuda_sm3x_div_rn_noftz_f32_slowpath,(.L_x_37570 - $__internal_193_$__cuda_sm3x_div_rn_noftz_f32_slowpath)
$__internal_193_$__cuda_sm3x_div_rn_noftz_f32_slowpath:
        /* <DEDUP_REMOVED lines=34> */
.L_x_13220:
        /* <DEDUP_REMOVED lines=51> */
.L_x_13227:
[----:B------:R-:W-:-:S04]  /*9b10*/  LOP3.LUT R11, R11, 0x80000000, RZ, 0xc0, !PT ;  /* 0x800000000b0b7812 */ /* 0x000fc800078ec0ff */
[----:B------:R-:W-:Y:S01]  /*9b20*/  LOP3.LUT R11, R11, 0x7f800000, RZ, 0xfc, !PT ;  /* 0x7f8000000b0b7812 */ /* 0x000fe200078efcff */
[----:B------:R-:W-:Y:S06]  /*9b30*/  BRA `(.L_x_13228) ;  /* 0x0000000000047947 */ /* 0x000fec0003800000 */
.L_x_13226:
[----:B------:R-:W-:-:S07]  /*9b40*/  LEA R11, R42, R11, 0x17 ;  /* 0x0000000b2a0b7211 */ /* 0x000fce00078eb8ff */
.L_x_13228:
[----:B------:R-:W-:Y:S05]  /*9b50*/  BSYNC.RECONVERGENT B2 ;  /* 0x0000000000027941 */ /* 0x000fea0003800200 */
.L_x_13225:
[----:B------:R-:W-:Y:S05]  /*9b60*/  BRA `(.L_x_13229) ;  /* 0x0000000000207947 */ /* 0x000fea0003800000 */
.L_x_13224:
[----:B------:R-:W-:-:S04]  /*9b70*/  LOP3.LUT R11, R12, 0x80000000, R27, 0x48, !PT ;  /* 0x800000000c0b7812 */ /* 0x000fc800078e481b */
[----:B------:R-:W-:Y:S01]  /*9b80*/  LOP3.LUT R11, R11, 0x7f800000, RZ, 0xfc, !PT ;  /* 0x7f8000000b0b7812 */ /* 0x000fe200078efcff */
[----:B------:R-:W-:Y:S06]  /*9b90*/  BRA `(.L_x_13229) ;  /* 0x0000000000147947 */ /* 0x000fec0003800000 */
.L_x_13223:
[----:B------:R-:W-:Y:S01]  /*9ba0*/  LOP3.LUT R11, R12, 0x80000000, R27, 0x48, !PT ;  /* 0x800000000c0b7812 */ /* 0x000fe200078e481b */
[----:B------:R-:W-:Y:S06]  /*9bb0*/  BRA `(.L_x_13229) ;  /* 0x00000000000c7947 */ /* 0x000fec0003800000 */
.L_x_13222:
[----:B------:R-:W0:Y:S01]  /*9bc0*/  MUFU.RSQ R11, -QNAN ;  /* 0xffc00000000b7908 */ /* 0x000e220000001400 */
[----:B------:R-:W-:Y:S05]  /*9bd0*/  BRA `(.L_x_13229) ;  /* 0x0000000000047947 */ /* 0x000fea0003800000 */
.L_x_13221:
[----:B------:R-:W-:-:S07]  /*9be0*/  FADD.FTZ R11, R27, R12 ;  /* 0x0000000c1b0b7221 */ /* 0x000fce0000010000 */
.L_x_13229:
[----:B------:R-:W-:Y:S05]  /*9bf0*/  BSYNC.RECONVERGENT B1 ;  /* 0x0000000000017941 */ /* 0x000fea0003800200 */
.L_x_13219:
[----:B------:R-:W-:Y:S02]  /*9c00*/  HFMA2 R13, -RZ, RZ, 0, 0 ;  /* 0x00000000ff0d7431 */ /* 0x000fe400000001ff */
[----:B------:R-:W-:-:S04]  /*9c10*/  IMAD.MOV.U32 R12, RZ, RZ, R14 ;  /* 0x000000ffff0c7224 */ /* 0x000fc800078e000e */
[----:B0-----:R-:W-:Y:S05]  /*9c20*/  RET.REL.NODEC R12 `(_Z15SoftmaxWarpImplI22BroadcastScaleMaskLoadIffbLm3EiE11DirectStoreIffEfLi1ELi17ELi32ELi1ELb1EL9Algorithm0EEvT_T0_ll) ;  /* 0xffffff600cf47950 */ /* 0x001fea0003c3ffff */
.L_x_13230:
        /* <DEDUP_REMOVED lines=13> */
.L_x_37570:


//--------------------- .text._Z15SoftmaxWarpImplI22BroadcastScaleMaskLoadIffbLm3EiE11DirectStoreIffEfLi1ELi17ELi32ELi1ELb0EL9Algorithm0EEvT_T0_ll --------------------------
	.section	.text._Z15SoftmaxWarpImplI22BroadcastScaleMaskLoadIffbLm3EiE11DirectStoreIffEfLi1ELi17ELi32ELi1ELb0EL9Algorithm0EEvT_T0_ll,"ax",@progbits
	.align	128
        .global         _Z15SoftmaxWarpImplI22BroadcastScaleMaskLoadIffbLm3EiE11DirectStoreIffEfLi1ELi17ELi32ELi1ELb0EL9Algorithm0EEvT_T0_ll
        .type           _Z15SoftmaxWarpImplI22BroadcastScaleMaskLoadIffbLm3EiE11DirectStoreIffEfLi1ELi17ELi32ELi1ELb0EL9Algorithm0EEvT_T0_ll,@function
        .size           _Z15SoftmaxWarpImplI22BroadcastScaleMaskLoadIffbLm3EiE11DirectStoreIffEfLi1ELi17ELi32ELi1ELb0EL9Algorithm0EEvT_T0_ll,(.L_x_37571 - _Z15SoftmaxWarpImplI22BroadcastScaleMaskLoadIffbLm3EiE11DirectStoreIffEfLi1ELi17ELi32ELi1ELb0EL9Algorithm0EEvT_T0_ll)
        .other          _Z15SoftmaxWarpImplI22BroadcastScaleMaskLoadIffbLm3EiE11DirectStoreIffEfLi1ELi17ELi32ELi1ELb0EL9Algorithm0EEvT_T0_ll,@"STO_CUDA_ENTRY STV_DEFAULT"
_Z15SoftmaxWarpImplI22BroadcastScaleMaskLoadIffbLm3EiE11DirectStoreIffEfLi1ELi17ELi32ELi1ELb0EL9Algorithm0EEvT_T0_ll:
.text._Z15SoftmaxWarpImplI22BroadcastScaleMaskLoadIffbLm3EiE11DirectStoreIffEfLi1ELi17ELi32ELi1ELb0EL9Algorithm0EEvT_T0_ll:
        /* <DEDUP_REMOVED lines=29> */
.L_x_13231:
        /* <DEDUP_REMOVED lines=14> */
.L_x_13268:
[----:B--2---:R-:W-:Y:S01]  /*02b0*/  IABS R0, UR49 ;  /* 0x0000003100007c13 */ /* 0x004fe20008000000 */
[----:B0-----:R-:W-:Y:S01]  /*02c0*/  IMAD R17, R30, UR48, R31 ;  /* 0x000000301e117c24 */ /* 0x001fe2000f8e021f */
[----:B------:R-:W-:Y:S01]  /*02d0*/  UMOV UR4, URZ ;  /* 0x000000ff00047c82 */ /* 0x000fe20008000000 */
[----:B------:R-:W-:Y:S02]  /*02e0*/  IABS R3, UR50 ;  /* 0x0000003200037c13 */ /* 0x000fe40008000000 */
[----:B------:R-:W-:Y:S01]  /*02f0*/  R2UR UR8, R0 ;  /* 0x00000000000872ca */ /* 0x000fe200000e0000 */
[C---:B------:R-:W-:Y:S01]  /*0300*/  VIADD R9, R17.reuse, 0x40 ;  /* 0x0000004011097836 */ /* 0x040fe20000000000 */
[----:B------:R-:W-:Y:S02]  /*0310*/  IADD3 R21, PT, PT, R17, 0x20, RZ ;  /* 0x0000002011157810 */ /* 0x000fe40007ffe0ff */
        /* <DEDUP_REMOVED lines=8> */
[----:B------:R-:W-:Y:S02]  /*03a0*/  LOP3.LUT R10, R7, UR49, RZ, 0x3c, !PT ;  /* 0x00000031070a7c12 */ /* 0x000fe4000f8e3cff */
[----:B------:R-:W-:Y:S02]  /*03b0*/  SHF.R.S64 R18, RZ, 0x1e, R9 ;  /* 0x0000001eff127819 */ /* 0x000fe40000001009 */
[----:B------:R-:W-:Y:S02]  /*03c0*/  ISETP.GE.AND P2, PT, R10, RZ, PT ;  /* 0x000000ff0a00720c */ /* 0x000fe40003f46270 */
[----:B------:R-:W-:Y:S01]  /*03d0*/  SHF.R.S64 R10, RZ, 0x1e, R21 ;  /* 0x0000001eff0a7819 */ /* 0x000fe20000001015 */
[----:B0-----:R-:W0:Y:S02]  /*03e0*/  MUFU.RCP R0, R0 ;  /* 0x0000000000007308 */ /* 0x001e240000001000 */
        /* <DEDUP_REMOVED lines=35> */
[----:B0-----:R-:W-:-:S03]  /*0620*/  IADD3 R0, PT, PT, R0, 0xffffffe, RZ ;  /* 0x0ffffffe00007810 */ /* 0x001fc60007ffe0ff */
[----:B------:R-:W-:Y:S01]  /*0630*/  @P1 VIADD R6, R6, 0x1 ;  /* 0x0000000106061836 */ /* 0x000fe20000000000 */
[----:B------:R-:W-:Y:S01]  /*0640*/  ISETP.LT.U32.AND P1, PT, R8, UR8, PT ;  /* 0x0000000808007c0c */ /* 0x000fe2000bf21070 */
[----:B------:R-:W-:Y:S01]  /*0650*/  IMAD.MOV R12, RZ, RZ, -R14 ;  /* 0x000000ffff0c7224 */ /* 0x000fe200078e0a0e */
[----:B------:R-:W-:Y:S01]  /*0660*/  IADD3 R18, P6, PT, R18, UR36, RZ ;  /* 0x0000002412127c10 */ /* 0x000fe2000ffde0ff */
[----:B------:R-:W0:Y:S02]  /*0670*/  F2I.FTZ.U32.TRUNC.NTZ R0, R0 ;  /* 0x0000000000007305 */ /* 0x000e24000021f000 */
[----:B------:R-:W-:Y:S01]  /*0680*/  IMAD R15, R12, UR8, R15 ;  /* 0x000000080c0f7c24 */ /* 0x000fe2000f8e020f */
[----:B------:R-:W-:Y:S01]  /*0690*/  LEA.HI.X.SX32 R19, R9, UR37, 0x2, P6 ;  /* 0x0000002509137c11 */ /* 0x000fe2000b0f16ff */
[----:B------:R-:W-:Y:S01]  /*06a0*/  @P5 VIADD R4, R4, 0x1 ;  /* 0x0000000104045836 */ /* 0x000fe20000000000 */
[----:B------:R-:W-:Y:S02]  /*06b0*/  LEA.HI.X.SX32 R11, R21, UR37, 0x2, P4 ;  /* 0x00000025150b7c11 */ /* 0x000fe4000a0f16ff */
[----:B------:R-:W-:-:S02]  /*06c0*/  @!P0 IADD3 R6, PT, PT, -R6, RZ, RZ ;  /* 0x000000ff06068210 */ /* 0x000fc40007ffe1ff */
[----:B------:R-:W-:Y:S02]  /*06d0*/  IABS R20, R3 ;  /* 0x0000000300147213 */ /* 0x000fe40000000000 */
[----:B------:R-:W-:Y:S02]  /*06e0*/  @!P1 IADD3 R8, PT, PT, R8, -UR8, RZ ;  /* 0x8000000808089c10 */ /* 0x000fe4000fffe0ff */
[----:B------:R-:W-:Y:S02]  /*06f0*/  ISETP.LT.U32.AND P6, PT, R15, UR8, PT ;  /* 0x000000080f007c0c */ /* 0x000fe4000bfc1070 */
[----:B------:R-:W-:Y:S02]  /*0700*/  ISETP.GE.U32.AND P5, PT, R8, UR8, PT ;  /* 0x0000000808007c0c */ /* 0x000fe4000bfa6070 */
[----:B------:R-:W-:Y:S02]  /*0710*/  ISETP.GE.AND P4, PT, R13, RZ, PT ;  /* 0x000000ff0d00720c */ /* 0x000fe40003f86270 */
[----:B------:R1:W2:Y:S01]  /*0720*/  LDG.E R13, desc[UR4][R10.64] ;  /* 0x000000040a0d7981 */ /* 0x0002a2000c1e1900 */
[----:B0-----:R-:W-:-:S02]  /*0730*/  R2UR UR5, R0 ;  /* 0x00000000000572ca */ /* 0x001fc400000e0000 */
[----:B------:R-:W-:Y:S02]  /*0740*/  @!P1 IADD3 R5, PT, PT, R5, 0x1, RZ ;  /* 0x0000000105059810 */ /* 0x000fe40007ffe0ff */
[----:B------:R-:W-:Y:S02]  /*0750*/  ISETP.NE.AND P1, PT, RZ, UR49, PT ;  /* 0x00000031ff007c0c */ /* 0x000fe4000bf25270 */
[----:B------:R-:W-:Y:S02]  /*0760*/  LOP3.LUT R0, RZ, UR49, RZ, 0x33, !PT ;  /* 0x00000031ff007c12 */ /* 0x000fe4000f8e33ff */
[----:B------:R-:W-:Y:S02]  /*0770*/  R2UR UR10, R24 ;  /* 0x00000000180a72ca */ /* 0x000fe400000e0000 */
[----:B-1----:R-:W-:Y:S01]  /*0780*/  SHF.R.S64 R10, RZ, 0x1e, R7 ;  /* 0x0000001eff0a7819 */ /* 0x002fe20000001007 */
[----:B------:R-:W-:Y:S01]  /*0790*/  @P5 VIADD R5, R5, 0x1 ;  /* 0x0000000105055836 */ /* 0x000fe20000000000 */
[----:B------:R-:W-:Y:S01]  /*07a0*/  R2UR UR11, R25 ;  /* 0x00000000190b72ca */ /* 0x000fe200000e0000 */
[----:B------:R-:W-:Y:S01]  /*07b0*/  IMAD.HI.U32 R12, R20, UR7, RZ ;  /* 0x00000007140c7c27 */ /* 0x000fe2000f8e00ff */
[----:B------:R-:W-:-:S02]  /*07c0*/  SEL R8, R0, R6, !P1 ;  /* 0x0000000600087207 */ /* 0x000fc40004800000 */
[----:B------:R-:W-:Y:S01]  /*07d0*/  IADD3 R10, P5, PT, R10, UR36, RZ ;  /* 0x000000240a0a7c10 */ /* 0x000fe2000ffbe0ff */
[----:B------:R-:W-:Y:S01]  /*07e0*/  @!P6 VIADD R15, R15, -UR8 ;  /* 0x800000080f0fec36 */ /* 0x000fe20008000000 */
[----:B------:R-:W-:Y:S01]  /*07f0*/  IADD3 R6, PT, PT, -R8, RZ, RZ ;  /* 0x000000ff08067210 */ /* 0x000fe20007ffe1ff */
[----:B------:R-:W-:Y:S01]  /*0800*/  @!P3 IMAD.MOV R4, RZ, RZ, -R4 ;  /* 0x000000ffff04b224 */ /* 0x000fe200078e0a04 */
[----:B------:R-:W-:Y:S02]  /*0810*/  LEA.HI.X.SX32 R11, R7, UR37, 0x2, P5 ;  /* 0x00000025070b7c11 */ /* 0x000fe4000a8f16ff */
[----:B------:R-:W-:Y:S02]  /*0820*/  IADD3 R23, PT, PT, -R12, RZ, RZ ;  /* 0x000000ff0c177210 */ /* 0x000fe40007ffe1ff */
[----:B------:R-:W-:Y:S02]  /*0830*/  ISETP.GE.U32.AND P5, PT, R15, UR8, PT ;  /* 0x000000080f007c0c */ /* 0x000fe4000bfa6070 */
[----:B------:R-:W-:Y:S01]  /*0840*/  LOP3.LUT R16, R3, UR49, RZ, 0x3c, !PT ;  /* 0x0000003103107c12 */ /* 0x000fe2000f8e3cff */
[----:B------:R-:W-:Y:S01]  /*0850*/  UIADD3 UR6, UPT, UPT, URZ, -UR5, URZ ;  /* 0x80000005ff067290 */ /* 0x000fe2000fffe0ff */
[----:B------:R-:W-:Y:S01]  /*0860*/  IMAD R21, R6, UR49, R21 ;  /* 0x0000003106157c24 */ /* 0x000fe2000f8e0215 */
[----:B------:R-:W-:Y:S01]  /*0870*/  SEL R6, R0, R4, !P1 ;  /* 0x0000000400067207 */ /* 0x000fe20004800000 */
[----:B------:R-:W-:Y:S01]  /*0880*/  IMAD R20, R23, UR8, R20 ;  /* 0x0000000817147c24 */ /* 0x000fe2000f8e0214 */
[----:B------:R-:W-:Y:S01]  /*0890*/  ISETP.GE.AND P0, PT, R16, RZ, PT ;  /* 0x000000ff1000720c */ /* 0x000fe20003f06270 */
[----:B------:R-:W-:Y:S01]  /*08a0*/  UIMAD UR6, UR6, UR9, URZ ;  /* 0x00000009060672a4 */ /* 0x000fe2000f8e02ff */
[----:B------:R0:W3:Y:S01]  /*08b0*/  LDG.E R16, desc[UR10][R18.64] ;  /* 0x0000000a12107981 */ /* 0x0000e2000c1e1900 */
[----:B------:R-:W-:Y:S01]  /*08c0*/  @!P2 IADD3 R5, PT, PT, -R5, RZ, RZ ;  /* 0x000000ff0505a210 */ /* 0x000fe20007ffe1ff */
[----:B------:R-:W-:Y:S01]  /*08d0*/  UMOV UR4, URZ ;  /* 0x000000ff00047c82 */ /* 0x000fe20008000000 */
[----:B------:R-:W-:Y:S01]  /*08e0*/  @!P6 VIADD R14, R14, 0x1 ;  /* 0x000000010e0ee836 */ /* 0x000fe20000000000 */
[----:B------:R-:W-:Y:S01]  /*08f0*/  ISETP.LT.U32.AND P3, PT, R20, UR8, PT ;  /* 0x0000000814007c0c */ /* 0x000fe2000bf61070 */
[----:B------:R-:W-:Y:S01]  /*0900*/  UIMAD.WIDE.U32 UR4, UR5, UR6, UR4 ;  /* 0x00000006050472a5 */ /* 0x000fe2000f8e0004 */
[----:B------:R-:W-:-:S02]  /*0910*/  SEL R4, R0, R5, !P1 ;  /* 0x0000000500047207 */ /* 0x000fc40004800000 */
[----:B0-----:R-:W-:Y:S01]  /*0920*/  IADD3 R18, PT, PT, -R6, RZ, RZ ;  /* 0x000000ff06127210 */ /* 0x001fe20007ffe1ff */
[----:B------:R-:W-:Y:S01]  /*0930*/  @P5 VIADD R14, R14, 0x1 ;  /* 0x000000010e0e5836 */ /* 0x000fe20000000000 */
[----:B------:R-:W-:Y:S01]  /*0940*/  IABS R15, R21 ;  /* 0x00000015000f7213 */ /* 0x000fe20000000000 */
[----:B------:R0:W4:Y:S02]  /*0950*/  LDG.E R19, desc[UR10][R10.64] ;  /* 0x0000000a0a137981 */ /* 0x000124000c1e1900 */
[----:B------:R-:W-:Y:S01]  /*0960*/  IMAD R9, R18, UR49, R9 ;  /* 0x0000003112097c24 */ /* 0x000fe2000f8e0209 */
[----:B------:R-:W-:Y:S01]  /*0970*/  IADD3 R26, PT, PT, -R4, RZ, RZ ;  /* 0x000000ff041a7210 */ /* 0x000fe20007ffe1ff */
[----:B------:R-:W-:Y:S01]  /*0980*/  IMAD.HI.U32 R22, R15, UR5, RZ ;  /* 0x000000050f167c27 */ /* 0x000fe2000f8e00ff */
[----:B------:R-:W-:Y:S02]  /*0990*/  @!P4 IADD3 R14, PT, PT, -R14, RZ, RZ ;  /* 0x000000ff0e0ec210 */ /* 0x000fe40007ffe1ff */
[----:B------:R-:W-:Y:S01]  /*09a0*/  IABS R23, R9 ;  /* 0x0000000900177213 */ /* 0x000fe20000000000 */
[----:B------:R-:W-:Y:S01]  /*09b0*/  IMAD R7, R26, UR49, R7 ;  /* 0x000000311a077c24 */ /* 0x000fe2000f8e0207 */
[----:B------:R-:W-:Y:S01]  /*09c0*/  SEL R5, R0, R14, !P1 ;  /* 0x0000000e00057207 */ /* 0x000fe20004800000 */
[----:B0-----:R-:W-:-:S02]  /*09d0*/  IMAD.MOV R10, RZ, RZ, -R22 ;  /* 0x000000ffff0a7224 */ /* 0x001fc400078e0a16 */
[----:B------:R-:W-:Y:S02]  /*09e0*/  @!P3 VIADD R20, R20, -UR8 ;  /* 0x800000081414bc36 */ /* 0x000fe40008000000 */
[----:B------:R-:W-:Y:S01]  /*09f0*/  IMAD.HI.U32 R26, R23, UR5, RZ ;  /* 0x00000005171a7c27 */ /* 0x000fe2000f8e00ff */
[----:B------:R-:W-:-:S03]  /*0a00*/  IABS R28, R7 ;  /* 0x00000007001c7213 */ /* 0x000fc60000000000 */
[----:B------:R-:W-:Y:S01]  /*0a10*/  IMAD R11, R10, UR9, R15 ;  /* 0x000000090a0b7c24 */ /* 0x000fe2000f8e020f */
[----:B------:R-:W-:Y:S01]  /*0a20*/  IADD3 R15, PT, PT, -R5, RZ, RZ ;  /* 0x000000ff050f7210 */ /* 0x000fe20007ffe1ff */
[----:B------:R-:W-:Y:S01]  /*0a30*/  IMAD.MOV R18, RZ, RZ, -R26 ;  /* 0x000000ffff127224 */ /* 0x000fe200078e0a1a */
[----:B------:R-:W-:Y:S01]  /*0a40*/  ISETP.GE.U32.AND P4, PT, R20, UR8, PT ;  /* 0x0000000814007c0c */ /* 0x000fe2000bf86070 */
[----:B------:R-:W-:Y:S01]  /*0a50*/  IMAD.HI.U32 R34, R28, UR5, RZ ;  /* 0x000000051c227c27 */ /* 0x000fe2000f8e00ff */
[----:B------:R-:W-:-:S03]  /*0a60*/  ISETP.LT.U32.AND P2, PT, R11, UR9, PT ;  /* 0x000000090b007c0c */ /* 0x000fc6000bf41070 */
[--C-:B------:R-:W-:Y:S02]  /*0a70*/  IMAD R10, R15, UR49, R2.reuse ;  /* 0x000000310f0a7c24 */ /* 0x100fe4000f8e0202 */
[----:B------:R-:W-:Y:S01]  /*0a80*/  IMAD R23, R18, UR9, R23 ;  /* 0x0000000912177c24 */ /* 0x000fe2000f8e0217 */
[----:B------:R-:W-:Y:S01]  /*0a90*/  SHF.R.S64 R14, RZ, 0x1e, R2 ;  /* 0x0000001eff0e7819 */ /* 0x000fe20000001002 */
[----:B------:R-:W-:Y:S01]  /*0aa0*/  @!P3 VIADD R12, R12, 0x1 ;  /* 0x000000010c0cb836 */ /* 0x000fe20000000000 */
[----:B------:R-:W-:Y:S02]  /*0ab0*/  IADD3 R27, PT, PT, -R34, RZ, RZ ;  /* 0x000000ff221b7210 */ /* 0x000fe40007ffe1ff */
[----:B------:R-:W-:Y:S02]  /*0ac0*/  IABS R33, R10 ;  /* 0x0000000a00217213 */ /* 0x000fe40000000000 */
[----:B------:R-:W-:Y:S01]  /*0ad0*/  ISETP.LT.U32.AND P3, PT, R23, UR9, PT ;  /* 0x0000000917007c0c */ /* 0x000fe2000bf61070 */
[----:B------:R-:W-:Y:S01]  /*0ae0*/  IMAD R28, R27, UR9, R28 ;  /* 0x000000091b1c7c24 */ /* 0x000fe2000f8e021c */
[----:B------:R-:W-:Y:S01]  /*0af0*/  IADD3 R14, P5, PT, R14, UR36, RZ ;  /* 0x000000240e0e7c10 */ /* 0x000fe2000ffbe0ff */
[----:B------:R-:W-:Y:S01]  /*0b00*/  IMAD.HI.U32 R27, R33, UR5, RZ ;  /* 0x00000005211b7c27 */ /* 0x000fe2000f8e00ff */
[----:B------:R-:W-:-:S02]  /*0b10*/  @P4 IADD3 R12, PT, PT, R12, 0x1, RZ ;  /* 0x000000010c0c4810 */ /* 0x000fc40007ffe0ff */
[----:B------:R-:W-:Y:S01]  /*0b20*/  LEA.HI.X.SX32 R15, R2, UR37, 0x2, P5 ;  /* 0x00000025020f7c11 */ /* 0x000fe2000a8f16ff */
[----:B------:R-:W-:Y:S01]  /*0b30*/  @!P2 VIADD R11, R11, -UR9 ;  /* 0x800000090b0bac36 */ /* 0x000fe20008000000 */
[----:B------:R-:W-:Y:S01]  /*0b40*/  LOP3.LUT R2, R21, UR50, RZ, 0x3c, !PT ;  /* 0x0000003215027c12 */ /* 0x000fe2000f8e3cff */
[----:B------:R-:W-:Y:S01]  /*0b50*/  IMAD.MOV R36, RZ, RZ, -R27 ;  /* 0x000000ffff247224 */ /* 0x000fe200078e0a1b */
[----:B------:R-:W-:Y:S01]  /*0b60*/  @!P0 IADD3 R12, PT, PT, -R12, RZ, RZ ;  /* 0x000000ff0c0c8210 */ /* 0x000fe20007ffe1ff */
[----:B------:R0:W5:Y:S01]  /*0b70*/  LDG.E R18, desc[UR10][R14.64] ;  /* 0x0000000a0e127981 */ /* 0x000162000c1e1900 */
[----:B------:R-:W-:Y:S02]  /*0b80*/  ISETP.LT.U32.AND P4, PT, R28, UR9, PT ;  /* 0x000000091c007c0c */ /* 0x000fe4000bf81070 */
[----:B------:R-:W-:Y:S01]  /*0b90*/  ISETP.GE.AND P0, PT, R2, RZ, PT ;  /* 0x000000ff0200720c */ /* 0x000fe20003f06270 */
[----:B------:R-:W-:Y:S01]  /*0ba0*/  IMAD R2, R36, UR9, R33 ;  /* 0x0000000924027c24 */ /* 0x000fe2000f8e0221 */
[----:B------:R-:W-:-:S02]  /*0bb0*/  ISETP.GE.U32.AND P5, PT, R11, UR9, PT ;  /* 0x000000090b007c0c */ /* 0x000fc4000bfa6070 */
[----:B------:R-:W-:Y:S02]  /*0bc0*/  SEL R20, R0, R12, !P1 ;  /* 0x0000000c00147207 */ /* 0x000fe40004800000 */
[----:B------:R-:W-:Y:S01]  /*0bd0*/  @!P3 IADD3 R23, PT, PT, R23, -UR9, RZ ;  /* 0x800000091717bc10 */ /* 0x000fe2000fffe0ff */
[----:B0-----:R-:W0:Y:S01]  /*0be0*/  LDC.64 R14, c[0x0][0x390] ;  /* 0x0000e400ff0e7b82 */ /* 0x001e220000000a00 */
[----:B------:R-:W-:Y:S01]  /*0bf0*/  @!P2 IADD3 R22, PT, PT, R22, 0x1, RZ ;  /* 0x000000011616a810 */ /* 0x000fe20007ffe0ff */
[----:B------:R-:W-:Y:S01]  /*0c00*/  IMAD.MOV R12, RZ, RZ, -R20 ;  /* 0x000000ffff0c7224 */ /* 0x000fe200078e0a14 */
[----:B------:R-:W-:Y:S02]  /*0c10*/  ISETP.GE.U32.AND P6, PT, R23, UR9, PT ;  /* 0x0000000917007c0c */ /* 0x000fe4000bfc6070 */
[----:B------:R-:W-:Y:S01]  /*0c20*/  ISETP.LT.U32.AND P2, PT, R2, UR9, PT ;  /* 0x0000000902007c0c */ /* 0x000fe2000bf41070 */
[----:B------:R-:W-:Y:S01]  /*0c30*/  IMAD R12, R12, UR49, R3 ;  /* 0x000000310c0c7c24 */ /* 0x000fe2000f8e0203 */
[----:B------:R-:W-:Y:S01]  /*0c40*/  LOP3.LUT R11, R9, UR50, RZ, 0x3c, !PT ;  /* 0x00000032090b7c12 */ /* 0x000fe2000f8e3cff */
[----:B------:R-:W-:Y:S01]  /*0c50*/  @!P4 VIADD R28, R28, -UR9 ;  /* 0x800000091c1ccc36 */ /* 0x000fe20008000000 */
[----:B------:R-:W-:Y:S01]  /*0c60*/  @P5 IADD3 R22, PT, PT, R22, 0x1, RZ ;  /* 0x0000000116165810 */ /* 0x000fe20007ffe0ff */
[----:B------:R-:W-:Y:S01]  /*0c70*/  @!P3 VIADD R26, R26, 0x1 ;  /* 0x000000011a1ab836 */ /* 0x000fe20000000000 */
[----:B------:R-:W-:-:S02]  /*0c80*/  ISETP.GE.AND P3, PT, R11, RZ, PT ;  /* 0x000000ff0b00720c */ /* 0x000fc40003f66270 */
[----:B------:R-:W-:Y:S02]  /*0c90*/  IABS R35, R12 ;  /* 0x0000000c00237213 */ /* 0x000fe40000000000 */
[----:B------:R-:W-:Y:S02]  /*0ca0*/  LOP3.LUT R11, R7, UR50, RZ, 0x3c, !PT ;  /* 0x00000032070b7c12 */ /* 0x000fe4000f8e3cff */
[----:B------:R-:W-:Y:S01]  /*0cb0*/  ISETP.GE.U32.AND P5, PT, R28, UR9, PT ;  /* 0x000000091c007c0c */ /* 0x000fe2000bfa6070 */
[----:B------:R-:W-:Y:S01]  /*0cc0*/  @!P2 VIADD R2, R2, -UR9 ;  /* 0x800000090202ac36 */ /* 0x000fe20008000000 */
[----:B------:R-:W-:Y:S02]  /*0cd0*/  MOV R28, R22 ;  /* 0x00000016001c7202 */ /* 0x000fe40000000f00 */
[----:B------:R-:W-:Y:S01]  /*0ce0*/  @P6 IADD3 R26, PT, PT, R26, 0x1, RZ ;  /* 0x000000011a1a6810 */ /* 0x000fe20007ffe0ff */
[----:B------:R-:W1:Y:S01]  /*0cf0*/  LDC.64 R22, c[0x0][0x398] ;  /* 0x0000e600ff167b82 */ /* 0x000e620000000a00 */
[----:B------:R-:W-:Y:S01]  /*0d00*/  ISETP.GE.AND P6, PT, R11, RZ, PT ;  /* 0x000000ff0b00720c */ /* 0x000fe20003fc6270 */
[----:B------:R-:W-:-:S04]  /*0d10*/  IMAD.HI.U32 R11, R35, UR5, RZ ;  /* 0x00000005230b7c27 */ /* 0x000fc8000f8e00ff */
[----:B------:R-:W-:Y:S01]  /*0d20*/  @!P0 IMAD.MOV R28, RZ, RZ, -R28 ;  /* 0x000000ffff1c8224 */ /* 0x000fe200078e0a1c */
[----:B------:R-:W-:Y:S02]  /*0d30*/  ISETP.GE.U32.AND P0, PT, R2, UR9, PT ;  /* 0x0000000902007c0c */ /* 0x000fe4000bf06070 */
[----:B------:R-:W-:Y:S02]  /*0d40*/  IADD3 R2, PT, PT, -R11, RZ, RZ ;  /* 0x000000ff0b027210 */ /* 0x000fe40007ffe1ff */
[----:B------:R-:W-:-:S03]  /*0d50*/  IADD3 R33, PT, PT, R17, 0xc0, RZ ;  /* 0x000000c011217810 */ /* 0x000fc60007ffe0ff */
[----:B------:R-:W-:Y:S01]  /*0d60*/  IMAD R35, R2, UR9, R35 ;  /* 0x0000000902237c24 */ /* 0x000fe2000f8e0223 */
[----:B------:R-:W-:Y:S01]  /*0d70*/  IABS R2, R33 ;  /* 0x0000002100027213 */ /* 0x000fe20000000000 */
[----:B------:R-:W-:Y:S01]  /*0d80*/  @!P3 IMAD.MOV R26, RZ, RZ, -R26 ;  /* 0x000000ffff1ab224 */ /* 0x000fe200078e0a1a */
[----:B0-----:R-:W-:-:S03]  /*0d90*/  ISETP.NE.U32.AND P3, PT, R14, 0x1, PT ;  /* 0x000000010e00780c */ /* 0x001fc60003f65070 */
[----:B------:R-:W-:-:S05]  /*0da0*/  IMAD.HI.U32 R14, R2, UR7, RZ ;  /* 0x00000007020e7c27 */ /* 0x000fca000f8e00ff */
[----:B------:R-:W-:Y:S01]  /*0db0*/  IADD3 R37, PT, PT, -R14, RZ, RZ ;  /* 0x000000ff0e257210 */ /* 0x000fe20007ffe1ff */
[----:B------:R-:W-:Y:S01]  /*0dc0*/  @!P4 VIADD R34, R34, 0x1 ;  /* 0x000000012222c836 */ /* 0x000fe20000000000 */
[----:B-1----:R-:W-:-:S03]  /*0dd0*/  ISETP.NE.U32.AND P4, PT, R22, 0x1, PT ;  /* 0x000000011600780c */ /* 0x002fc60003f85070 */
[----:B------:R-:W-:Y:S02]  /*0de0*/  IMAD R22, R37, UR8, R2 ;  /* 0x0000000825167c24 */ /* 0x000fe4000f8e0202 */
[----:B------:R-:W-:-:S03]  /*0df0*/  @P5 VIADD R34, R34, 0x1 ;  /* 0x0000000122225836 */ /* 0x000fc60000000000 */
        /* <DEDUP_REMOVED lines=8> */
[----:B------:R-:W-:-:S09]  /*0e80*/  LOP3.LUT R22, R33, UR49, RZ, 0x3c, !PT ;  /* 0x0000003121167c12 */ /* 0x000fd2000f8e3cff */
[----:B------:R-:W-:Y:S01]  /*0e90*/  @P6 VIADD R14, R14, 0x1 ;  /* 0x000000010e0e6836 */ /* 0x000fe20000000000 */
[----:B------:R-:W-:-:S04]  /*0ea0*/  ISETP.GE.AND P6, PT, R22, RZ, PT ;  /* 0x000000ff1600720c */ /* 0x000fc80003fc6270 */
[----:B------:R-:W-:Y:S02]  /*0eb0*/  MOV R37, R14 ;  /* 0x0000000e00257202 */ /* 0x000fe40000000f00 */
[----:B------:R-:W-:Y:S01]  /*0ec0*/  ISETP.LT.U32.AND P5, PT, R35, UR9, PT ;  /* 0x0000000923007c0c */ /* 0x000fe2000bfa1070 */
[----:B------:R-:W-:Y:S01]  /*0ed0*/  @!P2 VIADD R27, R27, 0x1 ;  /* 0x000000011b1ba836 */ /* 0x000fe20000000000 */
[----:B------:R-:W-:Y:S01]  /*0ee0*/  ISETP.NE.AND.EX P3, PT, R15, RZ, PT, P3 ;  /* 0x000000ff0f00720c */ /* 0x000fe20003f65330 */
[----:B------:R0:W5:Y:S01]  /*0ef0*/  LDG.E R14, desc[UR10][R2.64] ;  /* 0x0000000a020e7981 */ /* 0x000162000c1e1900 */
[----:B------:R-:W-:-:S03]  /*0f00*/  ISETP.NE.AND.EX P4, PT, R23, RZ, PT, P4 ;  /* 0x000000ff1700720c */ /* 0x000fc60003f85340 */
[----:B------:R-:W-:Y:S02]  /*0f10*/  @!P6 IADD3 R37, PT, PT, -R37, RZ, RZ ;  /* 0x000000ff2525e210 */ /* 0x000fe40007ffe1ff */
[----:B------:R-:W-:Y:S02]  /*0f20*/  ISETP.NE.AND P2, PT, RZ, UR50, PT ;  /* 0x00000032ff007c0c */ /* 0x000fe4000bf45270 */
[----:B------:R-:W-:Y:S02]  /*0f30*/  SEL R23, R0, R37, !P1 ;  /* 0x0000002500177207 */ /* 0x000fe40004800000 */
[----:B------:R-:W-:Y:S02]  /*0f40*/  LOP3.LUT R15, RZ, UR50, RZ, 0x33, !PT ;  /* 0x00000032ff0f7c12 */ /* 0x000fe4000f8e33ff */
[----:B------:R-:W-:Y:S02]  /*0f50*/  IADD3 R36, PT, PT, -R23, RZ, RZ ;  /* 0x000000ff17247210 */ /* 0x000fe40007ffe1ff */
[----:B------:R-:W-:Y:S01]  /*0f60*/  SEL R22, R15, R28, !P2 ;  /* 0x0000001c0f167207 */ /* 0x000fe20005000000 */
[----:B------:R-:W-:-:S02]  /*0f70*/  @!P5 VIADD R35, R35, -UR9 ;  /* 0x800000092323dc36 */ /* 0x000fc40008000000 */
[----:B------:R-:W-:Y:S02]  /*0f80*/  IMAD R28, R36, UR49, R33 ;  /* 0x00000031241c7c24 */ /* 0x000fe4000f8e0221 */
[----:B0-----:R-:W-:Y:S01]  /*0f90*/  IMAD.MOV R2, RZ, RZ, -R22 ;  /* 0x000000ffff027224 */ /* 0x001fe200078e0a16 */
[----:B------:R-:W-:Y:S02]  /*0fa0*/  ISETP.GE.U32.AND P6, PT, R35, UR9, PT ;  /* 0x0000000923007c0c */ /* 0x000fe4000bfc6070 */
[----:B------:R-:W-:Y:S01]  /*0fb0*/  IABS R35, R28 ;  /* 0x0000001c00237213 */ /* 0x000fe20000000000 */
[----:B------:R-:W-:Y:S01]  /*0fc0*/  IMAD R21, R2, UR50, R21 ;  /* 0x0000003202157c24 */ /* 0x000fe2000f8e0215 */
[----:B------:R-:W-:Y:S02]  /*0fd0*/  LOP3.LUT R2, R10, UR50, RZ, 0x3c, !PT ;  /* 0x000000320a027c12 */ /* 0x000fe4000f8e3cff */
[----:B------:R-:W-:Y:S02]  /*0fe0*/  @P0 IADD3 R27, PT, PT, R27, 0x1, RZ ;  /* 0x000000011b1b0810 */ /* 0x000fe40007ffe0ff */
[----:B------:R-:W-:-:S02]  /*0ff0*/  SEL R8, R8, RZ, P3 ;  /* 0x000000ff08087207 */ /* 0x000fc40001800000 */
[----:B------:R-:W-:Y:S01]  /*1000*/  ISETP.GE.AND P0, PT, R2, RZ, PT ;  /* 0x000000ff0200720c */ /* 0x000fe20003f06270 */
[----:B------:R-:W-:Y:S01]  /*1010*/  IMAD.HI.U32 R2, R35, UR5, RZ ;  /* 0x0000000523027c27 */ /* 0x000fe2000f8e00ff */
[----:B------:R-:W-:-:S03]  /*1020*/  SEL R22, R22, RZ, P4 ;  /* 0x000000ff16167207 */ /* 0x000fc60002000000 */
[----:B------:R-:W-:Y:S01]  /*1030*/  IMAD R3, R8, UR46, RZ ;  /* 0x0000002e08037c24 */ /* 0x000fe2000f8e02ff */
[----:B------:R-:W-:-:S03]  /*1040*/  IADD3 R8, PT, PT, -R2, RZ, RZ ;  /* 0x000000ff02087210 */ /* 0x000fc60007ffe1ff */
[----:B------:R-:W-:Y:S01]  /*1050*/  IMAD R22, R22, UR47, R3 ;  /* 0x0000002f16167c24 */ /* 0x000fe2000f8e0203 */
[----:B------:R-:W-:Y:S01]  /*1060*/  SEL R3, R15, R26, !P2 ;  /* 0x0000001a0f037207 */ /* 0x000fe20005000000 */
[----:B------:R-:W-:Y:S01]  /*1070*/  IMAD R35, R8, UR9, R35 ;  /* 0x0000000908237c24 */ /* 0x000fe2000f8e0223 */
[----:B------:R-:W-:Y:S01]  /*1080*/  SHF.R.S64 R8, RZ, 0x1e, R33 ;  /* 0x0000001eff087819 */ /* 0x000fe20000001021 */
[----:B------:R-:W-:Y:S02]  /*1090*/  @!P0 IMAD.MOV R27, RZ, RZ, -R27 ;  /* 0x000000ffff1b8224 */ /* 0x000fe400078e0a1b */
[----:B------:R-:W-:Y:S01]  /*10a0*/  IMAD.MOV R26, RZ, RZ, -R3 ;  /* 0x000000ffff1a7224 */ /* 0x000fe200078e0a03 */
[----:B------:R-:W-:Y:S02]  /*10b0*/  IADD3 R8, P0, PT, R8, UR36, RZ ;  /* 0x0000002408087c10 */ /* 0x000fe4000ff1e0ff */
[----:B------:R-:W-:Y:S01]  /*10c0*/  SEL R6, R6, RZ, P3 ;  /* 0x000000ff06067207 */ /* 0x000fe20001800000 */
[----:B------:R-:W-:Y:S01]  /*10d0*/  IMAD R26, R26, UR50, R9 ;  /* 0x000000321a1a7c24 */ /* 0x000fe2000f8e0209 */
[----:B------:R-:W-:Y:S01]  /*10e0*/  LEA.HI.X.SX32 R9, R33, UR37, 0x2, P0 ;  /* 0x0000002521097c11 */ /* 0x000fe200080f16ff */
[----:B------:R-:W-:Y:S01]  /*10f0*/  @!P5 VIADD R11, R11, 0x1 ;  /* 0x000000010b0bd836 */ /* 0x000fe20000000000 */
[----:B------:R-:W-:Y:S01]  /*1100*/  SEL R33, R3, RZ, P4 ;  /* 0x000000ff03217207 */ /* 0x000fe20002000000 */
[----:B------:R-:W-:Y:S01]  /*1110*/  IMAD R6, R6, UR46, RZ ;  /* 0x0000002e06067c24 */ /* 0x000fe2000f8e02ff */
[----:B------:R-:W-:Y:S01]  /*1120*/  SEL R34, R15, R34, !P2 ;  /* 0x000000220f227207 */ /* 0x000fe20005000000 */
[----:B------:R0:W5:Y:S01]  /*1130*/  LDG.E R8, desc[UR10][R8.64] ;  /* 0x0000000a08087981 */ /* 0x000162000c1e1900 */
[----:B------:R-:W-:Y:S01]  /*1140*/  LOP3.LUT R3, R12, UR50, RZ, 0x3c, !PT ;  /* 0x000000320c037c12 */ /* 0x000fe2000f8e3cff */
[----:B------:R-:W-:Y:S01]  /*1150*/  IMAD R33, R33, UR47, R6 ;  /* 0x0000002f21217c24 */ /* 0x000fe2000f8e0206 */
[----:B------:R-:W-:Y:S01]  /*1160*/  @P6 IADD3 R11, PT, PT, R11, 0x1, RZ ;  /* 0x000000010b0b6810 */ /* 0x000fe20007ffe0ff */
[----:B------:R-:W-:Y:S01]  /*1170*/  IMAD.MOV R6, RZ, RZ, -R34 ;  /* 0x000000ffff067224 */ /* 0x000fe200078e0a22 */
[----:B------:R-:W-:-:S02]  /*1180*/  ISETP.GE.AND P6, PT, R3, RZ, PT ;  /* 0x000000ff0300720c */ /* 0x000fc40003fc6270 */
[----:B------:R-:W-:Y:S01]  /*1190*/  SEL R4, R4, RZ, P3 ;  /* 0x000000ff04047207 */ /* 0x000fe20001800000 */
[----:B------:R-:W-:Y:S01]  /*11a0*/  IMAD R6, R6, UR50, R7 ;  /* 0x0000003206067c24 */ /* 0x000fe2000f8e0207 */
[----:B------:R-:W-:Y:S02]  /*11b0*/  SEL R7, R34, RZ, P4 ;  /* 0x000000ff22077207 */ /* 0x000fe40002000000 */
[----:B------:R-:W-:Y:S01]  /*11c0*/  IADD3 R3, PT, PT, R17, 0xe0, RZ ;  /* 0x000000e011037810 */ /* 0x000fe20007ffe0ff */
[----:B------:R-:W-:Y:S02]  /*11d0*/  IMAD R4, R4, UR46, RZ ;  /* 0x0000002e04047c24 */ /* 0x000fe4000f8e02ff */
[----:B------:R-:W-:Y:S01]  /*11e0*/  IMAD.MOV.U32 R34, RZ, RZ, R11 ;  /* 0x000000ffff227224 */ /* 0x000fe200078e000b */
[----:B------:R-:W-:Y:S01]  /*11f0*/  SEL R27, R15, R27, !P2 ;  /* 0x0000001b0f1b7207 */ /* 0x000fe20005000000 */
[----:B------:R-:W-:Y:S01]  /*1200*/  IMAD R7, R7, UR47, R4 ;  /* 0x0000002f07077c24 */ /* 0x000fe2000f8e0204 */
[----:B------:R-:W-:-:S02]  /*1210*/  IABS R4, R3 ;  /* 0x0000000300047213 */ /* 0x000fc40000000000 */
[----:B0-----:R-:W-:Y:S02]  /*1220*/  LOP3.LUT R9, R28, UR50, RZ, 0x3c, !PT ;  /* 0x000000321c097c12 */ /* 0x001fe4000f8e3cff */
        /* <DEDUP_REMOVED lines=8> */
[----:B------:R-:W-:Y:S01]  /*12b0*/  @!P0 IADD3 R35, PT, PT, R35, -UR9, RZ ;  /* 0x8000000923238c10 */ /* 0x000fe2000fffe0ff */
        /* <DEDUP_REMOVED lines=11> */
[----:B------:R-:W-:-:S05]  /*1370*/  @!P6 IADD3 R2, PT, PT, -R2, RZ, RZ ;  /* 0x000000ff0202e210 */ /* 0x000fca0007ffe1ff */
[----:B------:R-:W-:Y:S01]  /*1380*/  @P5 VIADD R9, R9, 0x1 ;  /* 0x0000000109095836 */ /* 0x000fe20000000000 */
[----:B------:R-:W-:Y:S02]  /*1390*/  SEL R20, R20, RZ, P3 ;  /* 0x000000ff14147207 */ /* 0x000fe40001800000 */
[C---:B------:R-:W-:Y:S02]  /*13a0*/  SEL R34, R15.reuse, R34, !P2 ;  /* 0x000000220f227207 */ /* 0x040fe40005000000 */
[----:B------:R-:W-:Y:S02]  /*13b0*/  MOV R35, R9 ;  /* 0x0000000900237202 */ /* 0x000fe40000000f00 */
[----:B------:R-:W-:Y:S01]  /*13c0*/  SEL R9, R15, R2, !P2 ;  /* 0x000000020f097207 */ /* 0x000fe20005000000 */
[----:B------:R-:W-:Y:S01]  /*13d0*/  IMAD R5, R20, UR46, RZ ;  /* 0x0000002e14057c24 */ /* 0x000fe2000f8e02ff */
[----:B------:R-:W-:Y:S01]  /*13e0*/  SEL R11, R27, RZ, P4 ;  /* 0x000000ff1b0b7207 */ /* 0x000fe20002000000 */
[----:B------:R-:W-:Y:S01]  /*13f0*/  @!P0 IMAD.MOV R35, RZ, RZ, -R35 ;  /* 0x000000ffff238224 */ /* 0x000fe200078e0a23 */
[----:B------:R-:W-:-:S02]  /*1400*/  IADD3 R37, PT, PT, -R9, RZ, RZ ;  /* 0x000000ff09257210 */ /* 0x000fc40007ffe1ff */
[----:B------:R-:W-:Y:S01]  /*1410*/  SEL R2, R34, RZ, P4 ;  /* 0x000000ff22027207 */ /* 0x000fe20002000000 */
[----:B------:R-:W-:Y:S01]  /*1420*/  IMAD.MOV R27, RZ, RZ, -R34 ;  /* 0x000000ffff1b7224 */ /* 0x000fe200078e0a22 */
[----:B------:R-:W-:Y:S01]  /*1430*/  SEL R34, R0, R35, !P1 ;  /* 0x0000002300227207 */ /* 0x000fe20004800000 */
[----:B------:R-:W-:Y:S02]  /*1440*/  IMAD R20, R37, UR50, R28 ;  /* 0x0000003225147c24 */ /* 0x000fe4000f8e021c */
[----:B------:R-:W-:Y:S02]  /*1450*/  IMAD R11, R11, UR47, R4 ;  /* 0x0000002f0b0b7c24 */ /* 0x000fe4000f8e0204 */
[----:B------:R-:W-:Y:S02]  /*1460*/  IMAD R28, R2, UR47, R5 ;  /* 0x0000002f021c7c24 */ /* 0x000fe4000f8e0205 */
[----:B------:R-:W0:Y:S01]  /*1470*/  LDC.64 R4, c[0x0][0x3a0] ;  /* 0x0000e800ff047b82 */ /* 0x000e220000000a00 */
[----:B------:R-:W-:Y:S01]  /*1480*/  IMAD.MOV R2, RZ, RZ, -R34 ;  /* 0x000000ffff027224 */ /* 0x000fe200078e0a22 */
[----:B------:R-:W-:-:S03]  /*1490*/  SEL R23, R23, RZ, P3 ;  /* 0x000000ff17177207 */ /* 0x000fc60001800000 */
[----:B------:R-:W-:Y:S02]  /*14a0*/  IMAD R35, R2, UR49, R3 ;  /* 0x0000003102237c24 */ /* 0x000fe4000f8e0203 */
[----:B------:R-:W-:-:S03]  /*14b0*/  IMAD R27, R27, UR50, R12 ;  /* 0x000000321b1b7c24 */ /* 0x000fc6000f8e020c */
[----:B------:R-:W-:Y:S01]  /*14c0*/  IABS R12, R35 ;  /* 0x00000023000c7213 */ /* 0x000fe20000000000 */
[----:B------:R-:W-:Y:S01]  /*14d0*/  IMAD R2, R23, UR46, RZ ;  /* 0x0000002e17027c24 */ /* 0x000fe2000f8e02ff */
[----:B------:R-:W-:Y:S02]  /*14e0*/  SEL R23, R9, RZ, P4 ;  /* 0x000000ff09177207 */ /* 0x000fe40002000000 */
[----:B------:R-:W-:-:S03]  /*14f0*/  MOV R9, R12 ;  /* 0x0000000c00097202 */ /* 0x000fc60000000f00 */
[----:B------:R-:W-:Y:S02]  /*1500*/  IMAD R23, R23, UR47, R2 ;  /* 0x0000002f17177c24 */ /* 0x000fe4000f8e0202 */
        /* <DEDUP_REMOVED lines=14> */
[----:B------:R-:W-:Y:S02]  /*15f0*/  SHF.R.S64 R9, RZ, 0x1e, R3 ;  /* 0x0000001eff097819 */ /* 0x000fe40000001003 */
[----:B------:R-:W-:Y:S01]  /*1600*/  IADD3 R12, PT, PT, R17, 0x100, RZ ;  /* 0x00000100110c7810 */ /* 0x000fe20007ffe0ff */
[----:B------:R-:W-:Y:S01]  /*1610*/  IMAD.MOV R38, RZ, RZ, -R4 ;  /* 0x000000ffff267224 */ /* 0x000fe200078e0a04 */
[----:B------:R-:W-:-:S03]  /*1620*/  IADD3 R2, P5, PT, R9, UR36, RZ ;  /* 0x0000002409027c10 */ /* 0x000fc6000ffbe0ff */
        /* <DEDUP_REMOVED lines=17> */
[----:B------:R-:W-:-:S05]  /*1740*/  SEL R21, R21, RZ, P0 ;  /* 0x000000ff15157207 */ /* 0x000fca0000000000 */
[----:B------:R-:W-:Y:S01]  /*1750*/  @!P6 IADD3 R2, PT, PT, -R2, RZ, RZ ;  /* 0x000000ff0202e210 */ /* 0x000fe20007ffe1ff */
[----:B------:R-:W-:-:S03]  /*1760*/  IMAD R22, R21, UR51, R22 ;  /* 0x0000003315167c24 */ /* 0x000fc6000f8e0216 */
[----:B------:R-:W-:Y:S02]  /*1770*/  SEL R21, R0, R2, !P1 ;  /* 0x0000000200157207 */ /* 0x000fe40004800000 */
[----:B------:R-:W-:-:S03]  /*1780*/  SEL R26, R26, RZ, P0 ;  /* 0x000000ff1a1a7207 */ /* 0x000fc60000000000 */
[----:B------:R-:W-:Y:S01]  /*1790*/  IMAD.MOV R5, RZ, RZ, -R21 ;  /* 0x000000ffff057224 */ /* 0x000fe200078e0a15 */
[----:B------:R-:W-:Y:S01]  /*17a0*/  IADD3 R2, P5, PT, R22, UR38, RZ ;  /* 0x0000002616027c10 */ /* 0x000fe2000ffbe0ff */
[----:B------:R-:W-:Y:S01]  /*17b0*/  IMAD R26, R26, UR51, R33 ;  /* 0x000000331a1a7c24 */ /* 0x000fe2000f8e0221 */
[----:B------:R-:W-:Y:S01]  /*17c0*/  SEL R34, R34, RZ, P3 ;  /* 0x000000ff22227207 */ /* 0x000fe20001800000 */
[----:B------:R-:W-:Y:S01]  /*17d0*/  IMAD R37, R5, UR49, R12 ;  /* 0x0000003105257c24 */ /* 0x000fe2000f8e020c */
[----:B------:R-:W-:Y:S02]  /*17e0*/  LEA.HI.X.SX32 R3, R22, UR39, 0x1, P5 ;  /* 0x0000002716037c11 */ /* 0x000fe4000a8f0eff */
[----:B------:R-:W-:Y:S01]  /*17f0*/  IADD3 R4, P5, PT, R26, UR38, RZ ;  /* 0x000000261a047c10 */ /* 0x000fe2000ffbe0ff */
[----:B------:R-:W-:Y:S01]  /*1800*/  IMAD R34, R34, UR46, RZ ;  /* 0x0000002e22227c24 */ /* 0x000fe2000f8e02ff */
[----:B------:R-:W-:Y:S02]  /*1810*/  IABS R22, R37 ;  /* 0x0000002500167213 */ /* 0x000fe40000000000 */
[----:B------:R-:W-:-:S02]  /*1820*/  LEA.HI.X.SX32 R5, R26, UR39, 0x1, P5 ;  /* 0x000000271a057c11 */ /* 0x000fc4000a8f0eff */
[----:B------:R-:W-:Y:S01]  /*1830*/  MOV R26, R22 ;  /* 0x00000016001a7202 */ /* 0x000fe20000000f00 */
[----:B------:R-:W-:Y:S02]  /*1840*/  IMAD R39, R39, UR47, R34 ;  /* 0x0000002f27277c24 */ /* 0x000fe4000f8e0222 */
[----:B------:R0:W2:Y:S02]  /*1850*/  LDG.E.U8 R34, desc[UR10][R2.64] ;  /* 0x0000000a02227981 */ /* 0x0000a4000c1e1100 */
[----:B------:R-:W-:-:S04]  /*1860*/  IMAD.HI.U32 R22, R26, UR5, RZ ;  /* 0x000000051a167c27 */ /* 0x000fc8000f8e00ff */
[----:B------:R-:W-:Y:S01]  /*1870*/  IMAD.MOV R33, RZ, RZ, -R22 ;  /* 0x000000ffff217224 */ /* 0x000fe200078e0a16 */
[----:B------:R-:W-:-:S03]  /*1880*/  R2UR UR12, R24 ;  /* 0x00000000180c72ca */ /* 0x000fc600000e0000 */
[----:B------:R-:W-:Y:S01]  /*1890*/  IMAD R26, R33, UR9, R26 ;  /* 0x00000009211a7c24 */ /* 0x000fe2000f8e021a */
[----:B------:R-:W-:-:S04]  /*18a0*/  R2UR UR13, R25 ;  /* 0x00000000190d72ca */ /* 0x000fc800000e0000 */
[----:B------:R-:W-:-:S09]  /*18b0*/  ISETP.LT.U32.AND P6, PT, R26, UR9, PT ;  /* 0x000000091a007c0c */ /* 0x000fd2000bfc1070 */
[----:B------:R-:W3:Y:S04]  /*18c0*/  LDG.E.U8 R35, desc[UR12][R4.64] ;  /* 0x0000000c04237981 */ /* 0x000ee8000c1e1100 */
[----:B------:R-:W-:-:S04]  /*18d0*/  @!P6 IADD3 R26, PT, PT, R26, -UR9, RZ ;  /* 0x800000091a1aec10 */ /* 0x000fc8000fffe0ff */
[----:B------:R-:W-:Y:S02]  /*18e0*/  ISETP.GE.U32.AND P5, PT, R26, UR9, PT ;  /* 0x000000091a007c0c */ /* 0x000fe4000bfa6070 */
[----:B0-----:R-:W-:Y:S01]  /*18f0*/  LOP3.LUT R2, R37, UR50, RZ, 0x3c, !PT ;  /* 0x0000003225027c12 */ /* 0x001fe2000f8e3cff */
[----:B------:R-:W-:-:S03]  /*1900*/  @!P6 VIADD R22, R22, 0x1 ;  /* 0x000000011616e836 */ /* 0x000fc60000000000 */
[----:B------:R-:W-:Y:S02]  /*1910*/  ISETP.GE.AND P6, PT, R2, RZ, PT ;  /* 0x000000ff0200720c */ /* 0x000fe40003fc6270 */
[----:B------:R-:W-:Y:S01]  /*1920*/  SHF.R.S64 R2, RZ, 0x1e, R12 ;  /* 0x0000001eff027819 */ /* 0x000fe2000000100c */
[----:B------:R-:W-:Y:S01]  /*1930*/  VIADD R36, R17, 0x120 ;  /* 0x0000012011247836 */ /* 0x000fe20000000000 */
[----:B------:R-:W-:-:S03]  /*1940*/  SEL R21, R21, RZ, P3 ;  /* 0x000000ff15157207 */ /* 0x000fc60001800000 */
[----:B------:R-:W-:Y:S02]  /*1950*/  @P5 IADD3 R22, PT, PT, R22, 0x1, RZ ;  /* 0x0000000116165810 */ /* 0x000fe40007ffe0ff */
[----:B------:R-:W-:Y:S01]  /*1960*/  IADD3 R2, P5, PT, R2, UR36, RZ ;  /* 0x0000002402027c10 */ /* 0x000fe2000ffbe0ff */
[----:B------:R-:W-:Y:S01]  /*1970*/  IMAD R26, R21, UR46, RZ ;  /* 0x0000002e151a7c24 */ /* 0x000fe2000f8e02ff */
[----:B------:R-:W-:Y:S02]  /*1980*/  IABS R21, R36 ;  /* 0x0000002400157213 */ /* 0x000fe40000000000 */
[----:B------:R-:W-:Y:S02]  /*1990*/  LEA.HI.X.SX32 R3, R12, UR37, 0x2, P5 ;  /* 0x000000250c037c11 */ /* 0x000fe4000a8f16ff */
[----:B------:R-:W-:-:S03]  /*19a0*/  SEL R6, R6, RZ, P0 ;  /* 0x000000ff06067207 */ /* 0x000fc60000000000 */
[----:B------:R0:W5:Y:S02]  /*19b0*/  LDG.E R12, desc[UR10][R2.64] ;  /* 0x0000000a020c7981 */ /* 0x000164000c1e1900 */
[----:B------:R-:W-:Y:S02]  /*19c0*/  IMAD R7, R6, UR51, R7 ;  /* 0x0000003306077c24 */ /* 0x000fe4000f8e0207 */
[----:B0-----:R-:W-:-:S05]  /*19d0*/  IMAD.HI.U32 R2, R21, UR7, RZ ;  /* 0x0000000715027c27 */ /* 0x001fca000f8e00ff */
[----:B------:R-:W-:Y:S01]  /*19e0*/  IADD3 R6, PT, PT, -R2, RZ, RZ ;  /* 0x000000ff02067210 */ /* 0x000fe20007ffe1ff */
[----:B------:R-:W-:-:S04]  /*19f0*/  @!P6 IMAD.MOV R22, RZ, RZ, -R22 ;  /* 0x000000ffff16e224 */ /* 0x000fc800078e0a16 */
        /* <DEDUP_REMOVED lines=22> */
[----:B------:R-:W-:-:S05]  /*1b60*/  SEL R22, R15, R22, !P2 ;  /* 0x000000160f167207 */ /* 0x000fca0005000000 */
[----:B------:R-:W-:Y:S01]  /*1b70*/  @P5 VIADD R2, R2, 0x1 ;  /* 0x0000000102025836 */ /* 0x000fe20000000000 */
[C---:B------:R-:W-:Y:S02]  /*1b80*/  IADD3 R4, PT, PT, -R22.reuse, RZ, RZ ;  /* 0x000000ff16047210 */ /* 0x040fe40007ffe1ff */
[----:B------:R-:W-:-:S03]  /*1b90*/  SEL R5, R22, RZ, P4 ;  /* 0x000000ff16057207 */ /* 0x000fc60002000000 */
[----:B------:R-:W-:Y:S01]  /*1ba0*/  @!P6 IADD3 R2, PT, PT, -R2, RZ, RZ ;  /* 0x000000ff0202e210 */ /* 0x000fe20007ffe1ff */
[----:B------:R-:W-:Y:S01]  /*1bb0*/  IMAD R4, R4, UR50, R37 ;  /* 0x0000003204047c24 */ /* 0x000fe2000f8e0225 */
[----:B------:R-:W-:Y:S02]  /*1bc0*/  IADD3 R37, PT, PT, R17, 0x140, RZ ;  /* 0x0000014011257810 */ /* 0x000fe40007ffe0ff */
[----:B------:R-:W-:Y:S01]  /*1bd0*/  SEL R2, R15, R2, !P2 ;  /* 0x000000020f027207 */ /* 0x000fe20005000000 */
[----:B------:R-:W-:Y:S01]  /*1be0*/  IMAD R5, R5, UR47, R26 ;  /* 0x0000002f05057c24 */ /* 0x000fe2000f8e021a */
[----:B------:R-:W-:Y:S02]  /*1bf0*/  SEL R3, R21, RZ, P3 ;  /* 0x000000ff15037207 */ /* 0x000fe40001800000 */
[----:B------:R-:W-:Y:S01]  /*1c00*/  IABS R26, R37 ;  /* 0x00000025001a7213 */ /* 0x000fe20000000000 */
[----:B------:R-:W-:Y:S01]  /*1c10*/  IMAD.MOV R6, RZ, RZ, -R2 ;  /* 0x000000ffff067224 */ /* 0x000fe200078e0a02 */
[----:B------:R-:W-:-:S02]  /*1c20*/  SEL R10, R10, RZ, P0 ;  /* 0x000000ff0a0a7207 */ /* 0x000fc40000000000 */
[----:B------:R-:W-:Y:S01]  /*1c30*/  SEL R27, R27, RZ, P0 ;  /* 0x000000ff1b1b7207 */ /* 0x000fe20000000000 */
[----:B------:R-:W-:Y:S01]  /*1c40*/  IMAD R3, R3, UR46, RZ ;  /* 0x0000002e03037c24 */ /* 0x000fe2000f8e02ff */
[----:B------:R-:W-:Y:S01]  /*1c50*/  SEL R2, R2, RZ, P4 ;  /* 0x000000ff02027207 */ /* 0x000fe20002000000 */
[----:B------:R-:W-:-:S04]  /*1c60*/  IMAD.HI.U32 R22, R26, UR7, RZ ;  /* 0x000000071a167c27 */ /* 0x000fc8000f8e00ff */
[----:B------:R-:W-:Y:S02]  /*1c70*/  IMAD R11, R10, UR51, R11 ;  /* 0x000000330a0b7c24 */ /* 0x000fe4000f8e020b */
[----:B------:R-:W-:Y:S02]  /*1c80*/  IMAD R10, R27, UR51, R28 ;  /* 0x000000331b0a7c24 */ /* 0x000fe4000f8e021c */
[----:B------:R-:W-:Y:S02]  /*1c90*/  IMAD R27, R2, UR47, R3 ;  /* 0x0000002f021b7c24 */ /* 0x000fe4000f8e0203 */
[----:B------:R-:W-:-:S04]  /*1ca0*/  IMAD.MOV R3, RZ, RZ, -R22 ;  /* 0x000000ffff037224 */ /* 0x000fc800078e0a16 */
[----:B------:R-:W-:-:S05]  /*1cb0*/  IMAD R26, R3, UR8, R26 ;  /* 0x00000008031a7c24 */ /* 0x000fca000f8e021a */
[----:B------:R-:W-:Y:S02]  /*1cc0*/  ISETP.LT.U32.AND P6, PT, R26, UR8, PT ;  /* 0x000000081a007c0c */ /* 0x000fe4000bfc1070 */
[----:B------:R-:W-:Y:S01]  /*1cd0*/  SEL R20, R20, RZ, P0 ;  /* 0x000000ff14147207 */ /* 0x000fe20000000000 */
[----:B------:R-:W-:Y:S01]  /*1ce0*/  IMAD R6, R6, UR50, R33 ;  /* 0x0000003206067c24 */ /* 0x000fe2000f8e0221 */
[----:B------:R-:W-:Y:S02]  /*1cf0*/  SEL R4, R4, RZ, P0 ;  /* 0x000000ff04047207 */ /* 0x000fe40000000000 */
[C---:B------:R-:W-:Y:S01]  /*1d00*/  IADD3 R2, P5, PT, R7.reuse, UR38, RZ ;  /* 0x0000002607027c10 */ /* 0x040fe2000ffbe0ff */
[----:B------:R-:W-:Y:S01]  /*1d10*/  IMAD R23, R20, UR51, R23 ;  /* 0x0000003314177c24 */ /* 0x000fe2000f8e0217 */
[----:B------:R-:W-:Y:S01]  /*1d20*/  SEL R38, R38, RZ, P0 ;  /* 0x000000ff26267207 */ /* 0x000fe20000000000 */
[----:B------:R-:W-:Y:S01]  /*1d30*/  IMAD R20, R4, UR51, R5 ;  /* 0x0000003304147c24 */ /* 0x000fe2000f8e0205 */
[----:B------:R-:W-:-:S02]  /*1d40*/  LEA.HI.X.SX32 R3, R7, UR39, 0x1, P5 ;  /* 0x0000002707037c11 */ /* 0x000fc4000a8f0eff */
[C---:B------:R-:W-:Y:S02]  /*1d50*/  IADD3 R4, P5, PT, R11.reuse, UR38, RZ ;  /* 0x000000260b047c10 */ /* 0x040fe4000ffbe0ff */
[----:B------:R-:W-:Y:S02]  /*1d60*/  SEL R6, R6, RZ, P0 ;  /* 0x000000ff06067207 */ /* 0x000fe40000000000 */
[----:B------:R-:W-:Y:S01]  /*1d70*/  @!P6 IADD3 R26, PT, PT, R26, -UR8, RZ ;  /* 0x800000081a1aec10 */ /* 0x000fe2000fffe0ff */
[----:B------:R-:W-:Y:S01]  /*1d80*/  IMAD R21, R38, UR51, R39 ;  /* 0x0000003326157c24 */ /* 0x000fe2000f8e0227 */
[----:B------:R-:W-:Y:S01]  /*1d90*/  LEA.HI.X.SX32 R5, R11, UR39, 0x1, P5 ;  /* 0x000000270b057c11 */ /* 0x000fe2000a8f0eff */
[----:B------:R-:W-:Y:S01]  /*1da0*/  IMAD R38, R6, UR51, R27 ;  /* 0x0000003306267c24 */ /* 0x000fe2000f8e021b */
[----:B------:R-:W-:Y:S01]  /*1db0*/  ISETP.GE.U32.AND P5, PT, R26, UR8, PT ;  /* 0x000000081a007c0c */ /* 0x000fe2000bfa6070 */
[----:B------:R-:W-:Y:S01]  /*1dc0*/  @!P6 VIADD R22, R22, 0x1 ;  /* 0x000000011616e836 */ /* 0x000fe20000000000 */
[----:B------:R-:W-:Y:S01]  /*1dd0*/  LOP3.LUT R6, R37, UR49, RZ, 0x3c, !PT ;  /* 0x0000003125067c12 */ /* 0x000fe2000f8e3cff */
[----:B------:R0:W4:Y:S03]  /*1de0*/  LDG.E.U8 R28, desc[UR10][R2.64] ;  /* 0x0000000a021c7981 */ /* 0x000126000c1e1100 */
[----:B------:R-:W-:Y:S01]  /*1df0*/  ISETP.GE.AND P6, PT, R6, RZ, PT ;  /* 0x000000ff0600720c */ /* 0x000fe20003fc6270 */
[----:B------:R-:W5:Y:S06]  /*1e00*/  LDG.E.U8 R33, desc[UR12][R4.64] ;  /* 0x0000000c04217981 */ /* 0x000f6c000c1e1100 */
[----:B------:R-:W-:-:S06]  /*1e10*/  @P5 IADD3 R22, PT, PT, R22, 0x1, RZ ;  /* 0x0000000116165810 */ /* 0x000fcc0007ffe0ff */
[----:B------:R-:W-:Y:S01]  /*1e20*/  @!P6 IMAD.MOV R22, RZ, RZ, -R22 ;  /* 0x000000ffff16e224 */ /* 0x000fe200078e0a16 */
[----:B------:R-:W-:-:S04]  /*1e30*/  IADD3 R6, P5, PT, R10, UR38, RZ ;  /* 0x000000260a067c10 */ /* 0x000fc8000ffbe0ff */
[----:B------:R-:W-:-:S04]  /*1e40*/  SEL R39, R0, R22, !P1 ;  /* 0x0000001600277207 */ /* 0x000fc80004800000 */
[----:B------:R-:W-:Y:S02]  /*1e50*/  IADD3 R40, PT, PT, -R39, RZ, RZ ;  /* 0x000000ff27287210 */ /* 0x000fe40007ffe1ff */
[----:B------:R-:W-:Y:S02]  /*1e60*/  LEA.HI.X.SX32 R7, R10, UR39, 0x1, P5 ;  /* 0x000000270a077c11 */ /* 0x000fe4000a8f0eff */
[C---:B------:R-:W-:Y:S01]  /*1e70*/  IADD3 R26, P5, PT, R23.reuse, UR38, RZ ;  /* 0x00000026171a7c10 */ /* 0x040fe2000ffbe0ff */
[----:B------:R-:W-:Y:S01]  /*1e80*/  IMAD R40, R40, UR49, R37 ;  /* 0x0000003128287c24 */ /* 0x000fe2000f8e0225 */
[----:B------:R-:W-:Y:S01]  /*1e90*/  R2UR UR14, R24 ;  /* 0x00000000180e72ca */ /* 0x000fe200000e0000 */
[----:B------:R-:W1:Y:S01]  /*1ea0*/  LDC.64 R10, c[0x0][0x3e8] ;  /* 0x0000fa00ff0a7b82 */ /* 0x000e620000000a00 */
[----:B------:R-:W-:Y:S02]  /*1eb0*/  LEA.HI.X.SX32 R27, R23, UR39, 0x1, P5 ;  /* 0x00000027171b7c11 */ /* 0x000fe4000a8f0eff */
[----:B0-----:R-:W-:Y:S01]  /*1ec0*/  IADD3 R2, P5, PT, R21, UR38, RZ ;  /* 0x0000002615027c10 */ /* 0x001fe2000ffbe0ff */
[----:B------:R0:W4:Y:S01]  /*1ed0*/  LDG.E.U8 R23, desc[UR10][R6.64] ;  /* 0x0000000a06177981 */ /* 0x000122000c1e1100 */
[----:B------:R-:W-:-:S02]  /*1ee0*/  R2UR UR15, R25 ;  /* 0x00000000190f72ca */ /* 0x000fc400000e0000 */
[----:B------:R-:W-:Y:S02]  /*1ef0*/  LEA.HI.X.SX32 R3, R21, UR39, 0x1, P5 ;  /* 0x0000002715037c11 */ /* 0x000fe4000a8f0eff */
[----:B------:R2:W4:Y:S01]  /*1f00*/  LDG.E.U8 R21, desc[UR12][R26.64] ;  /* 0x0000000c1a157981 */ /* 0x000522000c1e1100 */
[----:B0-----:R-:W-:Y:S02]  /*1f10*/  IABS R6, R40 ;  /* 0x0000002800067213 */ /* 0x001fe40000000000 */
[----:B------:R-:W-:-:S06]  /*1f20*/  IADD3 R4, P5, PT, R20, UR38, RZ ;  /* 0x0000002614047c10 */ /* 0x000fcc000ffbe0ff */
[----:B------:R0:W4:Y:S01]  /*1f30*/  LDG.E.U8 R22, desc[UR14][R2.64] ;  /* 0x0000000e02167981 */ /* 0x000122000c1e1100 */
[----:B--2---:R-:W-:-:S04]  /*1f40*/  IMAD.HI.U32 R26, R6, UR5, RZ ;  /* 0x00000005061a7c27 */ /* 0x004fc8000f8e00ff */
[----:B------:R-:W-:-:S04]  /*1f50*/  IMAD.MOV R27, RZ, RZ, -R26 ;  /* 0x000000ffff1b7224 */ /* 0x000fc800078e0a1a */
[----:B------:R-:W-:Y:S01]  /*1f60*/  IMAD R27, R27, UR9, R6 ;  /* 0x000000091b1b7c24 */ /* 0x000fe2000f8e0206 */
[----:B------:R-:W-:Y:S02]  /*1f70*/  SHF.R.S64 R6, RZ, 0x1e, R36 ;  /* 0x0000001eff067819 */ /* 0x000fe40000001024 */
[----:B------:R-:W-:Y:S02]  /*1f80*/  LEA.HI.X.SX32 R5, R20, UR39, 0x1, P5 ;  /* 0x0000002714057c11 */ /* 0x000fe4000a8f0eff */
[----:B------:R-:W-:Y:S02]  /*1f90*/  IADD3 R6, P5, PT, R6, UR36, RZ ;  /* 0x0000002406067c10 */ /* 0x000fe4000ffbe0ff */
[----:B0-----:R-:W-:Y:S01]  /*1fa0*/  SHF.R.S64 R2, RZ, 0x1e, R37 ;  /* 0x0000001eff027819 */ /* 0x001fe20000001025 */
[----:B------:R0:W2:Y:S01]  /*1fb0*/  LDG.E.U8 R20, desc[UR10][R4.64] ;  /* 0x0000000a04147981 */ /* 0x0000a2000c1e1100 */
[----:B------:R-:W-:Y:S02]  /*1fc0*/  LEA.HI.X.SX32 R7, R36, UR37, 0x2, P5 ;  /* 0x0000002524077c11 */ /* 0x000fe4000a8f16ff */
[----:B------:R-:W-:-:S04]  /*1fd0*/  IADD3 R2, P5, PT, R2, UR36, RZ ;  /* 0x0000002402027c10 */ /* 0x000fc8000ffbe0ff */
[----:B------:R-:W-:Y:S02]  /*1fe0*/  LEA.HI.X.SX32 R3, R37, UR37, 0x2, P5 ;  /* 0x0000002525037c11 */ /* 0x000fe4000a8f16ff */
[----:B------:R-:W-:Y:S02]  /*1ff0*/  ISETP.LT.U32.AND P5, PT, R27, UR9, PT ;  /* 0x000000091b007c0c */ /* 0x000fe4000bfa1070 */
[----:B------:R-:W-:-:S04]  /*2000*/  ISETP.NE.AND P2, PT, R34, RZ, PT ;  /* 0x000000ff2200720c */ /* 0x000fc80003f45270 */
[----:B------:R-:W-:-:S07]  /*2010*/  P2R R34, PR, RZ, 0x4 ;  /* 0x00000004ff227803 */ /* 0x000fce0000000000 */
[----:B------:R-:W-:-:S04]  /*2020*/  @!P5 IADD3 R27, PT, PT, R27, -UR9, RZ ;  /* 0x800000091b1bdc10 */ /* 0x000fc8000fffe0ff */
[----:B------:R-:W-:Y:S01]  /*2030*/  ISETP.GE.U32.AND P2, PT, R27, UR9, PT ;  /* 0x000000091b007c0c */ /* 0x000fe2000bf46070 */
[----:B------:R-:W-:-:S05]  /*2040*/  VIADD R27, R17, 0x160 ;  /* 0x00000160111b7836 */ /* 0x000fca0000000000 */
[----:B0-----:R-:W-:-:S05]  /*2050*/  IABS R5, R27 ;  /* 0x0000001b00057213 */ /* 0x001fca0000000000 */
[----:B------:R-:W-:-:S05]  /*2060*/  IMAD.HI.U32 R4, R5, UR7, RZ ;  /* 0x0000000705047c27 */ /* 0x000fca000f8e00ff */
[----:B------:R-:W-:Y:S02]  /*2070*/  IADD3 R36, PT, PT, -R4, RZ, RZ ;  /* 0x000000ff04247210 */ /* 0x000fe40007ffe1ff */
[----:B---3--:R-:W-:-:S03]  /*2080*/  ISETP.NE.AND P6, PT, R35, RZ, PT ;  /* 0x000000ff2300720c */ /* 0x008fc60003fc5270 */
[----:B------:R-:W-:Y:S01]  /*2090*/  IMAD R5, R36, UR8, R5 ;  /* 0x0000000824057c24 */ /* 0x000fe2000f8e0205 */
[----:B------:R-:W-:-:S04]  /*20a0*/  P2R R35, PR, RZ, 0x40 ;  /* 0x00000040ff237803 */ /* 0x000fc80000000000 */
[----:B------:R-:W-:Y:S01]  /*20b0*/  ISETP.LT.U32.AND P6, PT, R5, UR8, PT ;  /* 0x0000000805007c0c */ /* 0x000fe2000bfc1070 */
[----:B------:R-:W-:Y:S01]  /*20c0*/  @!P5 VIADD R26, R26, 0x1 ;  /* 0x000000011a1ad836 */ /* 0x000fe20000000000 */
[----:B-1----:R-:W-:Y:S02]  /*20d0*/  R2UR UR4, R11 ;  /* 0x000000000b0472ca */ /* 0x002fe400000e0000 */
[----:B------:R-:W-:-:S09]  /*20e0*/  LOP3.LUT R11, R40, UR50, RZ, 0x3c, !PT ;  /* 0x00000032280b7c12 */ /* 0x000fd2000f8e3cff */
[----:B------:R-:W-:-:S05]  /*20f0*/  @!P6 VIADD R5, R5, -UR8 ;  /* 0x800000080505ec36 */ /* 0x000fca0008000000 */
[----:B------:R-:W-:Y:S02]  /*2100*/  ISETP.GE.U32.AND P5, PT, R5, UR8, PT ;  /* 0x0000000805007c0c */ /* 0x000fe4000bfa6070 */
[----:B------:R-:W-:Y:S02]  /*2110*/  @!P6 IADD3 R4, PT, PT, R4, 0x1, RZ ;  /* 0x000000010404e810 */ /* 0x000fe40007ffe0ff */
[----:B------:R-:W-:Y:S01]  /*2120*/  ISETP.GE.AND P6, PT, R11, RZ, PT ;  /* 0x000000ff0b00720c */ /* 0x000fe20003fc6270 */
[----:B------:R-:W-:Y:S01]  /*2130*/  @P2 VIADD R26, R26, 0x1 ;  /* 0x000000011a1a2836 */ /* 0x000fe20000000000 */
[----:B------:R-:W-:Y:S01]  /*2140*/  LOP3.LUT R5, R27, UR49, RZ, 0x3c, !PT ;  /* 0x000000311b057c12 */ /* 0x000fe2000f8e3cff */
[----:B------:R-:W3:Y:S03]  /*2150*/  LDG.E R11, desc[UR10][R6.64] ;  /* 0x0000000a060b7981 */ /* 0x000ee6000c1e1900 */
[----:B------:R-:W-:-:S03]  /*2160*/  MOV R36, R26 ;  /* 0x0000001a00247202 */ /* 0x000fc60000000f00 */
[----:B------:R-:W-:Y:S02]  /*2170*/  @P5 IADD3 R4, PT, PT, R4, 0x1, RZ ;  /* 0x0000000104045810 */ /* 0x000fe40007ffe0ff */
[----:B------:R-:W-:Y:S02]  /*2180*/  ISETP.GE.AND P5, PT, R5, RZ, PT ;  /* 0x000000ff0500720c */ /* 0x000fe40003fa6270 */
[----:B------:R-:W-:Y:S01]  /*2190*/  @!P6 IMAD.MOV R36, RZ, RZ, -R36 ;  /* 0x000000ffff24e224 */ /* 0x000fe200078e0a24 */
[----:B------:R-:W-:Y:S02]  /*21a0*/  ISETP.NE.AND P2, PT, RZ, UR50, PT ;  /* 0x00000032ff007c0c */ /* 0x000fe4000bf45270 */
[----:B------:R-:W-:Y:S02]  /*21b0*/  MOV R37, R4 ;  /* 0x0000000400257202 */ /* 0x000fe40000000f00 */
[----:B------:R-:W-:Y:S02]  /*21c0*/  SEL R36, R15, R36, !P2 ;  /* 0x000000240f247207 */ /* 0x000fe40005000000 */
[----:B------:R-:W-:-:S04]  /*21d0*/  SEL R39, R39, RZ, P3 ;  /* 0x000000ff27277207 */ /* 0x000fc80001800000 */
[----:B------:R-:W-:Y:S01]  /*21e0*/  @!P5 IMAD.MOV R37, RZ, RZ, -R37 ;  /* 0x000000ffff25d224 */ /* 0x000fe200078e0a25 */
[C---:B------:R-:W-:Y:S01]  /*21f0*/  IADD3 R41, PT, PT, -R36.reuse, RZ, RZ ;  /* 0x000000ff24297210 */ /* 0x040fe20007ffe1ff */
[----:B------:R-:W-:Y:S01]  /*2200*/  IMAD R39, R39, UR46, RZ ;  /* 0x0000002e27277c24 */ /* 0x000fe2000f8e02ff */
[----:B------:R-:W-:Y:S02]  /*2210*/  SEL R36, R36, RZ, P4 ;  /* 0x000000ff24247207 */ /* 0x000fe40002000000 */
[----:B------:R-:W-:Y:S02]  /*2220*/  SEL R37, R0, R37, !P1 ;  /* 0x0000002500257207 */ /* 0x000fe40004800000 */
[----:B------:R-:W-:Y:S01]  /*2230*/  IADD3 R4, P5, PT, R38, UR38, RZ ;  /* 0x0000002626047c10 */ /* 0x000fe2000ffbe0ff */
[----:B------:R-:W-:Y:S02]  /*2240*/  IMAD R39, R36, UR47, R39 ;  /* 0x0000002f24277c24 */ /* 0x000fe4000f8e0227 */
[----:B------:R-:W-:Y:S01]  /*2250*/  IMAD.MOV R36, RZ, RZ, -R37 ;  /* 0x000000ffff247224 */ /* 0x000fe200078e0a25 */
        /* <DEDUP_REMOVED lines=14> */
[----:B------:R-:W-:Y:S02]  /*2340*/  ISETP.GE.AND P5, PT, R4, RZ, PT ;  /* 0x000000ff0400720c */ /* 0x000fe40003fa6270 */
[----:B------:R-:W-:Y:S02]  /*2350*/  SEL R40, R40, RZ, P0 ;  /* 0x000000ff28287207 */ /* 0x000fe40000000000 */
[----:B------:R-:W-:-:S03]  /*2360*/  MOV R38, R6 ;  /* 0x0000000600267202 */ /* 0x000fc60000000f00 */
[----:B------:R-:W-:Y:S01]  /*2370*/  IMAD R39, R40, UR51, R39 ;  /* 0x0000003328277c24 */ /* 0x000fe2000f8e0227 */
[----:B------:R-:W-:-:S05]  /*2380*/  SHF.R.S64 R4, RZ, 0x1e, R27 ;  /* 0x0000001eff047819 */ /* 0x000fca000000101b */
[----:B------:R-:W-:Y:S01]  /*2390*/  @!P5 IMAD.MOV R38, RZ, RZ, -R38 ;  /* 0x000000ffff26d224 */ /* 0x000fe200078e0a26 */
[----:B------:R-:W-:Y:S02]  /*23a0*/  IADD3 R6, P5, PT, R39, UR38, RZ ;  /* 0x0000002627067c10 */ /* 0x000fe4000ffbe0ff */
[----:B------:R-:W-:Y:S02]  /*23b0*/  SEL R37, R37, RZ, P3 ;  /* 0x000000ff25257207 */ /* 0x000fe40001800000 */
[----:B------:R-:W-:Y:S02]  /*23c0*/  SEL R38, R15, R38, !P2 ;  /* 0x000000260f267207 */ /* 0x000fe40005000000 */
[----:B------:R-:W-:Y:S02]  /*23d0*/  LEA.HI.X.SX32 R7, R39, UR39, 0x1, P5 ;  /* 0x0000002727077c11 */ /* 0x000fe4000a8f0eff */
[----:B------:R-:W-:Y:S02]  /*23e0*/  IADD3 R4, P6, PT, R4, UR36, RZ ;  /* 0x0000002404047c10 */ /* 0x000fe4000ffde0ff */
[C---:B------:R-:W-:Y:S01]  /*23f0*/  IADD3 R39, PT, PT, -R38.reuse, RZ, RZ ;  /* 0x000000ff26277210 */ /* 0x040fe20007ffe1ff */
[----:B------:R-:W-:Y:S01]  /*2400*/  IMAD R37, R37, UR46, RZ ;  /* 0x0000002e25257c24 */ /* 0x000fe2000f8e02ff */
[----:B------:R-:W-:Y:S01]  /*2410*/  SEL R38, R38, RZ, P4 ;  /* 0x000000ff26267207 */ /* 0x000fe20002000000 */
[----:B------:R-:W3:Y:S01]  /*2420*/  LDG.E.U8 R6, desc[UR10][R6.64] ;  /* 0x0000000a06067981 */ /* 0x000ee2000c1e1100 */
[----:B------:R-:W-:-:S03]  /*2430*/  LEA.HI.X.SX32 R5, R27, UR37, 0x2, P6 ;  /* 0x000000251b057c11 */ /* 0x000fc6000b0f16ff */
[----:B------:R0:W3:Y:S02]  /*2440*/  LDG.E R27, desc[UR10][R2.64] ;  /* 0x0000000a021b7981 */ /* 0x0000e4000c1e1900 */
[----:B0-----:R-:W-:Y:S02]  /*2450*/  IMAD R3, R38, UR47, R37 ;  /* 0x0000002f26037c24 */ /* 0x001fe4000f8e0225 */
        /* <DEDUP_REMOVED lines=13> */
[----:B------:R-:W-:Y:S01]  /*2530*/  SEL R36, R36, RZ, P0 ;  /* 0x000000ff24247207 */ /* 0x000fe20000000000 */
[----:B------:R-:W3:Y:S01]  /*2540*/  LDG.E R7, desc[UR10][R4.64] ;  /* 0x0000000a04077981 */ /* 0x000ee2000c1e1900 */
        /* <DEDUP_REMOVED lines=24> */
[----:B------:R-:W-:Y:S02]  /*26d0*/  IADD3 R4, PT, PT, -R38, RZ, RZ ;  /* 0x000000ff26047210 */ /* 0x000fe40007ffe1ff */
        /* <DEDUP_REMOVED lines=52> */
[----:B------:R-:W-:Y:S02]  /*2a20*/  IADD3 R4, P5, PT, R5, UR38, RZ ;  /* 0x0000002605047c10 */ /* 0x000fe4000ffbe0ff */
[----:B------:R-:W-:Y:S01]  /*2a30*/  IADD3 R41, PT, PT, R17, 0x1c0, RZ ;  /* 0x000001c011297810 */ /* 0x000fe20007ffe0ff */
[----:B------:R0:W3:Y:S01]  /*2a40*/  LDG.E R39, desc[UR10][R2.64] ;  /* 0x0000000a02277981 */ /* 0x0000e2000c1e1900 */
[----:B------:R-:W-:Y:S02]  /*2a50*/  LEA.HI.X.SX32 R5, R5, UR39, 0x1, P5 ;  /* 0x0000002705057c11 */ /* 0x000fe4000a8f0eff */
[----:B-----5:R-:W-:Y:S02]  /*2a60*/  ISETP.NE.AND P5, PT, R33, RZ, PT ;  /* 0x000000ff2100720c */ /* 0x020fe40003fa5270 */
[----:B------:R-:W-:Y:S01]  /*2a70*/  IABS R33, R41 ;  /* 0x0000002900217213 */ /* 0x000fe20000000000 */
[----:B------:R1:W5:Y:S01]  /*2a80*/  LDG.E.U8 R40, desc[UR10][R4.64] ;  /* 0x0000000a04287981 */ /* 0x000362000c1e1100 */
[----:B----4-:R-:W-:-:S03]  /*2a90*/  ISETP.NE.AND P6, PT, R28, RZ, PT ;  /* 0x000000ff1c00720c */ /* 0x010fc60003fc5270 */
        /* <DEDUP_REMOVED lines=44> */
[----:B------:R0:W4:Y:S01]  /*2d60*/  LDG.E R33, desc[UR10][R2.64] ;  /* 0x0000000a02217981 */ /* 0x000122000c1e1900 */
        /* <DEDUP_REMOVED lines=27> */
[----:B------:R-:W-:Y:S01]  /*2f20*/  @!P5 IMAD.MOV R2, RZ, RZ, -R2 ;  /* 0x000000ffff02d224 */ /* 0x000fe200078e0a02 */
[----:B------:R-:W-:Y:S01]  /*2f30*/  ISETP.NE.AND P5, PT, R22, RZ, PT ;  /* 0x000000ff1600720c */ /* 0x000fe20003fa5270 */
[----:B------:R-:W-:Y:S01]  /*2f40*/  IMAD R5, R4, UR46, RZ ;  /* 0x0000002e04057c24 */ /* 0x000fe2000f8e02ff */
[----:B------:R-:W-:Y:S02]  /*2f50*/  IABS R4, R21 ;  /* 0x0000001500047213 */ /* 0x000fe40000000000 */
[----:B------:R-:W-:Y:S02]  /*2f60*/  SEL R2, R15, R2, !P2 ;  /* 0x000000020f027207 */ /* 0x000fe40005000000 */
[----:B------:R-:W-:Y:S02]  /*2f70*/  P2R R44, PR, RZ, 0x20 ;  /* 0x00000020ff2c7803 */ /* 0x000fe40000000000 */
[C---:B------:R-:W-:Y:S02]  /*2f80*/  IADD3 R3, PT, PT, -R2.reuse, RZ, RZ ;  /* 0x000000ff02037210 */ /* 0x040fe40007ffe1ff */
[----:B------:R-:W-:-:S02]  /*2f90*/  SEL R2, R2, RZ, P4 ;  /* 0x000000ff02027207 */ /* 0x000fc40002000000 */
[----:B--2---:R-:W-:Y:S01]  /*2fa0*/  ISETP.NE.AND P5, PT, R20, RZ, PT ;  /* 0x000000ff1400720c */ /* 0x004fe20003fa5270 */
[----:B------:R-:W-:-:S04]  /*2fb0*/  IMAD.HI.U32 R20, R4, UR7, RZ ;  /* 0x0000000704147c27 */ /* 0x000fc8000f8e00ff */
[----:B------:R-:W-:Y:S01]  /*2fc0*/  IMAD R2, R2, UR47, R5 ;  /* 0x0000002f02027c24 */ /* 0x000fe2000f8e0205 */
[----:B------:R-:W-:Y:S01]  /*2fd0*/  IADD3 R5, PT, PT, -R20, RZ, RZ ;  /* 0x000000ff14057210 */ /* 0x000fe20007ffe1ff */
[----:B------:R-:W-:-:S04]  /*2fe0*/  IMAD R3, R3, UR50, R42 ;  /* 0x0000003203037c24 */ /* 0x000fc8000f8e022a */
[----:B------:R-:W-:Y:S01]  /*2ff0*/  IMAD R4, R5, UR8, R4 ;  /* 0x0000000805047c24 */ /* 0x000fe2000f8e0204 */
[----:B------:R-:W-:-:S04]  /*3000*/  P2R R45, PR, RZ, 0x20 ;  /* 0x00000020ff2d7803 */ /* 0x000fc80000000000 */
[----:B------:R-:W-:Y:S02]  /*3010*/  ISETP.LT.U32.AND P5, PT, R4, UR8, PT ;  /* 0x0000000804007c0c */ /* 0x000fe4000bfa1070 */
        /* <DEDUP_REMOVED lines=30> */
[----:B------:R-:W-:-:S04]  /*3200*/  IMAD.MOV R2, RZ, RZ, -R20 ;  /* 0x000000ffff027224 */ /* 0x000fc800078e0a14 */
[----:B------:R-:W-:-:S04]  /*3210*/  @!P5 IADD3 R22, PT, PT, -R22, RZ, RZ ;  /* 0x000000ff1616d210 */ /* 0x000fc80007ffe1ff */
[----:B------:R-:W-:Y:S01]  /*3220*/  SEL R0, R0, R22, !P1 ;  /* 0x0000001600007207 */ /* 0x000fe20004800000 */
        /* <DEDUP_REMOVED lines=43> */
[----:B------:R-:W-:Y:S02]  /*34e0*/  SEL R4, R4, RZ, P0 ;  /* 0x000000ff04047207 */ /* 0x000fe40000000000 */
[----:B------:R-:W-:-:S03]  /*34f0*/  ISETP.NE.AND P6, PT, R35, RZ, PT ;  /* 0x000000ff2300720c */ /* 0x000fc60003fc5270 */
[----:B------:R-:W-:Y:S01]  /*3500*/  IMAD R35, R4, UR51, R15 ;  /* 0x0000003304237c24 */ /* 0x000fe2000f8e020f */
[----:B------:R-:W-:Y:S02]  /*3510*/  R2UR UR6, R24 ;  /* 0x00000000180672ca */ /* 0x000fe400000e0000 */
[----:B------:R-:W-:Y:S02]  /*3520*/  R2UR UR7, R25 ;  /* 0x00000000190772ca */ /* 0x000fe400000e0000 */
[----:B------:R-:W-:Y:S02]  /*3530*/  SHF.R.S64 R2, RZ, 0x1e, R21 ;  /* 0x0000001eff027819 */ /* 0x000fe40000001015 */
[----:B------:R-:W-:Y:S02]  /*3540*/  ISETP.NE.AND P5, PT, R34, RZ, PT ;  /* 0x000000ff2200720c */ /* 0x000fe40003fa5270 */
[----:B------:R-:W-:Y:S02]  /*3550*/  IADD3 R34, P4, PT, R35, UR38, RZ ;  /* 0x0000002623227c10 */ /* 0x000fe4000ff9e0ff */
[----:B------:R-:W-:-:S02]  /*3560*/  IADD3 R2, P1, PT, R2, UR36, RZ ;  /* 0x0000002402027c10 */ /* 0x000fc4000ff3e0ff */
[C---:B------:R-:W-:Y:S02]  /*3570*/  IADD3 R20, P2, PT, R28.reuse, UR38, RZ ;  /* 0x000000261c147c10 */ /* 0x040fe4000ff5e0ff */
[----:B------:R-:W-:Y:S02]  /*3580*/  LEA.HI.X.SX32 R35, R35, UR39, 0x1, P4 ;  /* 0x0000002723237c11 */ /* 0x000fe4000a0f0eff */
[----:B------:R-:W-:Y:S02]  /*3590*/  LEA.HI.X.SX32 R3, R21, UR37, 0x2, P1 ;  /* 0x0000002515037c11 */ /* 0x000fe400088f16ff */
[----:B------:R-:W-:Y:S02]  /*35a0*/  LEA.HI.X.SX32 R21, R28, UR39, 0x1, P2 ;  /* 0x000000271c157c11 */ /* 0x000fe400090f0eff */
[----:B------:R-:W-:Y:S01]  /*35b0*/  IADD3 R22, P3, PT, R23, UR38, RZ ;  /* 0x0000002617167c10 */ /* 0x000fe2000ff7e0ff */
[----:B------:R-:W4:Y:S01]  /*35c0*/  LDG.E.U8 R35, desc[UR6][R34.64] ;  /* 0x0000000622237981 */ /* 0x000f22000c1e1100 */
[----:B------:R-:W-:-:S02]  /*35d0*/  SHF.R.S64 R4, RZ, 0x1e, R17 ;  /* 0x0000001eff047819 */ /* 0x000fc40000001011 */
[----:B------:R-:W-:Y:S01]  /*35e0*/  LEA.HI.X.SX32 R23, R23, UR39, 0x1, P3 ;  /* 0x0000002717177c11 */ /* 0x000fe200098f0eff */
[----:B------:R-:W4:Y:S01]  /*35f0*/  LDG.E.U8 R21, desc[UR6][R20.64] ;  /* 0x0000000614157981 */ /* 0x000f22000c1e1100 */
[----:B------:R-:W-:-:S03]  /*3600*/  IADD3 R4, P1, PT, R4, UR36, RZ ;  /* 0x0000002404047c10 */ /* 0x000fc6000ff3e0ff */
[----:B------:R0:W4:Y:S01]  /*3610*/  LDG.E R2, desc[UR6][R2.64] ;  /* 0x0000000602027981 */ /* 0x000122000c1e1900 */
[----:B------:R-:W-:-:S03]  /*3620*/  LEA.HI.X.SX32 R5, R17, UR37, 0x2, P1 ;  /* 0x0000002511057c11 */ /* 0x000fc600088f16ff */
[----:B------:R1:W4:Y:S04]  /*3630*/  LDG.E.U8 R23, desc[UR6][R22.64] ;  /* 0x0000000616177981 */ /* 0x000328000c1e1100 */
[----:B------:R-:W4:Y:S01]  /*3640*/  LDG.E R4, desc[UR6][R4.64] ;  /* 0x0000000604047981 */ /* 0x000f22000c1e1900 */
[----:B---3--:R-:W-:Y:S01]  /*3650*/  ISETP.NE.AND P0, PT, R26, RZ, PT ;  /* 0x000000ff1a00720c */ /* 0x008fe20003f05270 */
[----:B------:R-:W-:-:S03]  /*3660*/  FMUL R13, R13, UR4 ;  /* 0x000000040d0d7c20 */ /* 0x000fc60008400000 */
[----:B------:R-:W-:Y:S02]  /*3670*/  P2R R0, PR, RZ, 0x1 ;  /* 0x00000001ff007803 */ /* 0x000fe40000000000 */
[----:B------:R-:W-:Y:S02]  /*3680*/  ISETP.NE.AND P0, PT, R48, RZ, PT ;  /* 0x000000ff3000720c */ /* 0x000fe40003f05270 */
[-C--:B------:R-:W-:Y:S01]  /*3690*/  FSEL R28, R13, R10.reuse, P5 ;  /* 0x0000000a0d1c7208 */ /* 0x080fe20002800000 */
[----:B------:R-:W-:Y:S01]  /*36a0*/  FMUL R13, R16, UR4 ;  /* 0x00000004100d7c20 */ /* 0x000fe20008400000 */
[----:B------:R-:W-:Y:S01]  /*36b0*/  P2R R15, PR, RZ, 0x1 ;  /* 0x00000001ff0f7803 */ /* 0x000fe20000000000 */
[----:B------:R-:W-:Y:S01]  /*36c0*/  FMUL R19, R19, UR4 ;  /* 0x0000000413137c20 */ /* 0x000fe20008400000 */
[----:B------:R-:W-:Y:S02]  /*36d0*/  ISETP.NE.AND P0, PT, R47, RZ, PT ;  /* 0x000000ff2f00720c */ /* 0x000fe40003f05270 */
[-C--:B------:R-:W-:Y:S01]  /*36e0*/  FSEL R26, R13, R10.reuse, P6 ;  /* 0x0000000a0d1a7208 */ /* 0x080fe20003000000 */
[----:B------:R-:W-:Y:S01]  /*36f0*/  FMUL R13, R18, UR4 ;  /* 0x00000004120d7c20 */ /* 0x000fe20008400000 */
[----:B------:R-:W-:-:S02]  /*3700*/  FSEL R16, R19, R10, P0 ;  /* 0x0000000a13107208 */ /* 0x000fc40000000000 */
[----:B------:R-:W-:Y:S02]  /*3710*/  ISETP.NE.AND P0, PT, R15, RZ, PT ;  /* 0x000000ff0f00720c */ /* 0x000fe40003f05270 */
[----:B------:R-:W-:Y:S02]  /*3720*/  ISETP.NE.AND P1, PT, R6, RZ, PT ;  /* 0x000000ff0600720c */ /* 0x000fe40003f25270 */
[----:B------:R-:W-:Y:S01]  /*3730*/  FSEL R6, R13, R10, P0 ;  /* 0x0000000a0d067208 */ /* 0x000fe20000000000 */
[----:B-----5:R-:W-:Y:S01]  /*3740*/  FMUL R13, R42, UR4 ;  /* 0x000000042a0d7c20 */ /* 0x020fe20008400000 */
[----:B--2---:R-:W-:-:S04]  /*3750*/  ISETP.NE.AND P3, PT, R43, RZ, PT ;  /* 0x000000ff2b00720c */ /* 0x004fc80003f65270 */
[----:B------:R-:W-:-:S04]  /*3760*/  FSEL R18, R13, R10, P3 ;  /* 0x0000000a0d127208 */ /* 0x000fc80001800000 */
[----:B------:R-:W-:-:S04]  /*3770*/  FMNMX R13, R18, -INF , !PT ;  /* 0xff800000120d7809 */ /* 0x000fc80007800000 */
[----:B------:R-:W-:-:S04]  /*3780*/  FMNMX R13, R13, R28, !PT ;  /* 0x0000001c0d0d7209 */ /* 0x000fc80007800000 */
[----:B------:R-:W-:Y:S01]  /*3790*/  FMNMX R15, R13, R26, !PT ;  /* 0x0000001a0d0f7209 */ /* 0x000fe20007800000 */
[----:B------:R-:W-:Y:S01]  /*37a0*/  FMUL R13, R14, UR4 ;  /* 0x000000040e0d7c20 */ /* 0x000fe20008400000 */
[----:B------:R-:W-:Y:S02]  /*37b0*/  ISETP.NE.AND P3, PT, R41, RZ, PT ;  /* 0x000000ff2900720c */ /* 0x000fe40003f65270 */
[----:B------:R-:W-:Y:S01]  /*37c0*/  FMNMX R15, R15, R16, !PT ;  /* 0x000000100f0f7209 */ /* 0x000fe20007800000 */
[----:B0-----:R-:W-:Y:S01]  /*37d0*/  FMUL R3, R8, UR4 ;  /* 0x0000000408037c20 */ /* 0x001fe20008400000 */
[----:B------:R-:W-:Y:S02]  /*37e0*/  ISETP.NE.AND P2, PT, R36, RZ, PT ;  /* 0x000000ff2400720c */ /* 0x000fe40003f45270 */
        /* <DEDUP_REMOVED lines=29> */
[----:B----4-:R-:W-:Y:S01]  /*39c0*/  FMUL R33, R33, UR4 ;  /* 0x0000000421217c20 */ /* 0x010fe20008400000 */
[----:B------:R-:W-:Y:S02]  /*39d0*/  FSEL R46, R39, R10, P1 ;  /* 0x0000000a272e7208 */ /* 0x000fe40000800000 */
[----:B------:R-:W-:-:S04]  /*39e0*/  FMNMX R15, R15, R48, !PT ;  /* 0x000000300f0f7209 */ /* 0x000fc80007800000 */
[----:B------:R-:W-:Y:S02]  /*39f0*/  FMNMX R15, R15, R46, !PT ;  /* 0x0000002e0f0f7209 */ /* 0x000fe40007800000 */
[----:B------:R-:W-:Y:S02]  /*3a00*/  ISETP.NE.AND P3, PT, R35, RZ, PT ;  /* 0x000000ff2300720c */ /* 0x000fe40003f65270 */
        /* <DEDUP_REMOVED lines=31> */
[----:B------:R-:W-:Y:S01]  /*3c00*/  FFMA.RM R5, R2, R11, 12582913 ;  /* 0x4b40000102057423 */ /* 0x000fe2000000400b */
[----:B------:R-:W-:Y:S01]  /*3c10*/  FFMA.SAT R2, R28, R9, 0.5 ;  /* 0x3f0000001c027423 */ /* 0x000fe20000002009 */
[--C-:B------:R-:W-:Y:S01]  /*3c20*/  FADD R36, R36, -R7.reuse ;  /* 0x8000000724247221 */ /* 0x100fe20000000000 */
[----:B------:R-:W-:Y:S01]  /*3c30*/  FADD R22, R22, -R7 ;  /* 0x8000000716167221 */ /* 0x000fe20000000000 */
[----:B------:R-:W-:Y:S01]  /*3c40*/  FADD R3, R5, -12583039 ;  /* 0xcb40007f05037421 */ /* 0x000fe20000000000 */
[-C--:B------:R-:W-:Y:S01]  /*3c50*/  FFMA.RM R13, R2, R11.reuse, 12582913 ;  /* 0x4b400001020d7423 */ /* 0x080fe2000000400b */
[----:B------:R-:W-:Y:S01]  /*3c60*/  FFMA.RM R2, R6, R11, 12582913 ;  /* 0x4b40000106027423 */ /* 0x000fe2000000400b */
[----:B------:R-:W-:Y:S01]  /*3c70*/  FFMA.SAT R6, R16, R9, 0.5 ;  /* 0x3f00000010067423 */ /* 0x000fe20000002009 */
        /* <DEDUP_REMOVED lines=13> */
[----:B------:R-:W-:Y:S01]  /*3d50*/  FFMA.RM R3, R6, R11, 12582913 ;  /* 0x4b40000106037423 */ /* 0x000fe2000000400b */
[----:B------:R-:W-:Y:S01]  /*3d60*/  FFMA.SAT R6, R4, R9, 0.5 ;  /* 0x3f00000004067423 */ /* 0x000fe20000002009 */
[----:B------:R-:W-:Y:S01]  /*3d70*/  FADD R15, R2, -12583039 ;  /* 0xcb40007f020f7421 */ /* 0x000fe20000000000 */
[----:B------:R-:W-:Y:S01]  /*3d80*/  FFMA R28, R28, 1.925963033500011079e-08, R7 ;  /* 0x32a570601c1c7823 */ /* 0x000fe20000000007 */
[----:B------:R-:W-:Y:S01]  /*3d90*/  FADD R7, R3, -12583039 ;  /* 0xcb40007f03077421 */ /* 0x000fe20000000000 */
[----:B------:R-:W-:Y:S01]  /*3da0*/  FFMA.RM R17, R6, R11, 12582913 ;  /* 0x4b40000106117423 */ /* 0x000fe2000000400b */
[----:B------:R-:W-:Y:S01]  /*3db0*/  FFMA.SAT R8, R36, R9, 0.5 ;  /* 0x3f00000024087423 */ /* 0x000fe20000002009 */
[----:B------:R-:W-:Y:S01]  /*3dc0*/  FFMA R15, R26, 1.4426950216293334961, -R15 ;  /* 0x3fb8aa3b1a0f7823 */ /* 0x000fe2000000080f */
[----:B------:R-:W-:Y:S01]  /*3dd0*/  FFMA R7, R16, 1.4426950216293334961, -R7 ;  /* 0x3fb8aa3b10077823 */ /* 0x000fe20000000807 */
[----:B------:R-:W0:Y:S01]  /*3de0*/  MUFU.EX2 R10, R10 ;  /* 0x0000000a000a7308 */ /* 0x000e220000000800 */
[----:B------:R-:W-:Y:S01]  /*3df0*/  FFMA.RM R6, R8, R11, 12582913 ;  /* 0x4b40000108067423 */ /* 0x000fe2000000400b */
[----:B------:R-:W-:Y:S01]  /*3e00*/  FFMA R26, R26, 1.925963033500011079e-08, R15 ;  /* 0x32a570601a1a7823 */ /* 0x000fe2000000000f */
[----:B------:R-:W-:Y:S01]  /*3e10*/  FFMA R18, R16, 1.925963033500011079e-08, R7 ;  /* 0x32a5706010127823 */ /* 0x000fe20000000007 */
[----:B------:R-:W-:Y:S01]  /*3e20*/  FADD R7, R17, -12583039 ;  /* 0xcb40007f11077421 */ /* 0x000fe20000000000 */
[----:B------:R-:W-:Y:S01]  /*3e30*/  FADD R15, R6, -12583039 ;  /* 0xcb40007f060f7421 */ /* 0x000fe20000000000 */
[----:B------:R-:W-:Y:S01]  /*3e40*/  FFMA.SAT R8, R0, R9, 0.5 ;  /* 0x3f00000000087423 */ /* 0x000fe20000002009 */
[----:B------:R-:W-:-:S02]  /*3e50*/  IMAD.SHL.U32 R5, R5, 0x800000, RZ ;  /* 0x0080000005057824 */ /* 0x000fc400078e00ff */
[----:B------:R-:W-:Y:S01]  /*3e60*/  FFMA R7, R4, 1.4426950216293334961, -R7 ;  /* 0x3fb8aa3b04077823 */ /* 0x000fe20000000807 */
[----:B------:R-:W-:Y:S01]  /*3e70*/  FFMA R15, R36, 1.4426950216293334961, -R15 ;  /* 0x3fb8aa3b240f7823 */ /* 0x000fe2000000080f */
[----:B------:R-:W-:Y:S01]  /*3e80*/  FFMA.RM R8, R8, R11, 12582913 ;  /* 0x4b40000108087423 */ /* 0x000fe2000000400b */
[-C--:B------:R-:W-:Y:S01]  /*3e90*/  FFMA.SAT R14, R38, R9.reuse, 0.5 ;  /* 0x3f000000260e7423 */ /* 0x080fe20000002009 */
[----:B------:R-:W-:Y:S01]  /*3ea0*/  FFMA R19, R4, 1.925963033500011079e-08, R7 ;  /* 0x32a5706004137823 */ /* 0x000fe20000000007 */
[----:B------:R-:W-:Y:S01]  /*3eb0*/  FFMA.SAT R4, R22, R9, 0.5 ;  /* 0x3f00000016047423 */ /* 0x000fe20000002009 */
[----:B------:R-:W-:Y:S01]  /*3ec0*/  FFMA R36, R36, 1.925963033500011079e-08, R15 ;  /* 0x32a5706024247823 */ /* 0x000fe2000000000f */
[-C--:B------:R-:W-:Y:S01]  /*3ed0*/  FFMA.RM R14, R14, R11.reuse, 12582913 ;  /* 0x4b4000010e0e7423 */ /* 0x080fe2000000400b */
[----:B------:R-:W1:Y:S01]  /*3ee0*/  MUFU.EX2 R18, R18 ;  /* 0x0000001200127308 */ /* 0x000e620000000800 */
[----:B------:R-:W-:Y:S01]  /*3ef0*/  FFMA.RM R7, R4, R11, 12582913 ;  /* 0x4b40000104077423 */ /* 0x000fe2000000400b */
[-C--:B------:R-:W-:Y:S01]  /*3f00*/  FFMA.SAT R4, R34, R9.reuse, 0.5 ;  /* 0x3f00000022047423 */ /* 0x080fe20000002009 */
[----:B0-----:R-:W-:Y:S01]  /*3f10*/  FMUL R5, R5, R10 ;  /* 0x0000000a05057220 */ /* 0x001fe20000400000 */
[----:B------:R-:W-:Y:S01]  /*3f20*/  FFMA.SAT R10, R20, R9, 0.5 ;  /* 0x3f000000140a7423 */ /* 0x000fe20000002009 */
[----:B------:R-:W-:Y:S01]  /*3f30*/  FADD R15, R7, -12583039 ;  /* 0xcb40007f070f7421 */ /* 0x000fe20000000000 */
[----:B------:R-:W-:Y:S01]  /*3f40*/  SHF.L.U32 R3, R3, 0x17, RZ ;  /* 0x0000001703037819 */ /* 0x000fe200000006ff */
[----:B------:R-:W-:-:S02]  /*3f50*/  IMAD.SHL.U32 R2, R2, 0x800000, RZ ;  /* 0x0080000002027824 */ /* 0x000fc400078e00ff */
[----:B------:R-:W-:Y:S01]  /*3f60*/  FFMA.RM R10, R10, R11, 12582913 ;  /* 0x4b4000010a0a7423 */ /* 0x000fe2000000400b */
[----:B------:R-:W-:Y:S01]  /*3f70*/  FFMA R15, R22, 1.4426950216293334961, -R15 ;  /* 0x3fb8aa3b160f7823 */ /* 0x000fe2000000080f */
[----:B------:R-:W-:Y:S01]  /*3f80*/  MUFU.EX2 R19, R19 ;  /* 0x0000001300137308 */ /* 0x000fe20000000800 */
[----:B------:R-:W-:Y:S01]  /*3f90*/  SHF.L.U32 R6, R6, 0x17, RZ ;  /* 0x0000001706067819 */ /* 0x000fe200000006ff */
[----:B------:R-:W-:Y:S01]  /*3fa0*/  FADD R21, R10, -12583039 ;  /* 0xcb40007f0a157421 */ /* 0x000fe20000000000 */
[----:B------:R-:W-:Y:S01]  /*3fb0*/  FFMA R22, R22, 1.925963033500011079e-08, R15 ;  /* 0x32a5706016167823 */ /* 0x000fe2000000000f */
[----:B------:R-:W-:Y:S01]  /*3fc0*/  FADD R15, R8, -12583039 ;  /* 0xcb40007f080f7421 */ /* 0x000fe20000000000 */
[----:B------:R-:W-:Y:S02]  /*3fd0*/  IMAD.SHL.U32 R7, R7, 0x800000, RZ ;  /* 0x0080000007077824 */ /* 0x000fe400078e00ff */
[----:B------:R-:W-:Y:S01]  /*3fe0*/  FFMA R21, R20, 1.4426950216293334961, -R21 ;  /* 0x3fb8aa3b14157823 */ /* 0x000fe20000000815 */
[----:B-1----:R-:W-:Y:S01]  /*3ff0*/  FMUL R3, R3, R18 ;  /* 0x0000001203037220 */ /* 0x002fe20000400000 */
[----:B------:R-:W-:Y:S01]  /*4000*/  FFMA R15, R0, 1.4426950216293334961, -R15 ;  /* 0x3fb8aa3b000f7823 */ /* 0x000fe2000000080f */
[----:B------:R-:W-:Y:S01]  /*4010*/  FFMA.SAT R18, R48, R9, 0.5 ;  /* 0x3f00000030127423 */ /* 0x000fe20000002009 */
[----:B------:R-:W-:Y:S01]  /*4020*/  FFMA R20, R20, 1.925963033500011079e-08, R21 ;  /* 0x32a5706014147823 */ /* 0x000fe20000000015 */
[----:B------:R-:W0:Y:S01]  /*4030*/  MUFU.EX2 R22, R22 ;  /* 0x0000001600167308 */ /* 0x000e220000000800 */
[----:B------:R-:W-:Y:S01]  /*4040*/  FFMA R16, R0, 1.925963033500011079e-08, R15 ;  /* 0x32a5706000107823 */ /* 0x000fe2000000000f */
[----:B------:R-:W-:Y:S01]  /*4050*/  SHF.L.U32 R0, R13, 0x17, RZ ;  /* 0x000000170d007819 */ /* 0x000fe200000006ff */
[----:B------:R-:W-:Y:S01]  /*4060*/  FFMA.RM R13, R4, R11, 12582913 ;  /* 0x4b400001040d7423 */ /* 0x000fe2000000400b */
[----:B------:R-:W-:Y:S01]  /*4070*/  FFMA.SAT R4, R44, R9, 0.5 ;  /* 0x3f0000002c047423 */ /* 0x000fe20000002009 */
[----:B------:R-:W-:-:S03]  /*4080*/  SHF.L.U32 R8, R8, 0x17, RZ ;  /* 0x0000001708087819 */ /* 0x000fc600000006ff */
[----:B------:R-:W1:Y:S08]  /*4090*/  MUFU.EX2 R15, R28 ;  /* 0x0000001c000f7308 */ /* 0x000e700000000800 */
[----:B------:R2:W3:Y:S01]  /*40a0*/  MUFU.EX2 R21, R26 ;  /* 0x0000001a00157308 */ /* 0x0004e20000000800 */
[----:B0-----:R-:W-:Y:S01]  /*40b0*/  FMUL R7, R7, R22 ;  /* 0x0000001607077220 */ /* 0x001fe20000400000 */
[----:B------:R-:W-:-:S06]  /*40c0*/  FFMA.SAT R22, R40, R9, 0.5 ;  /* 0x3f00000028167423 */ /* 0x000fcc0000002009 */
[----:B------:R-:W0:Y:S01]  /*40d0*/  MUFU.EX2 R23, R16 ;  /* 0x0000001000177308 */ /* 0x000e220000000800 */
[----:B-1----:R-:W-:Y:S01]  /*40e0*/  FMUL R0, R0, R15 ;  /* 0x0000000f00007220 */ /* 0x002fe20000400000 */
[----:B------:R-:W-:Y:S01]  /*40f0*/  FADD R15, R13, -12583039 ;  /* 0xcb40007f0d0f7421 */ /* 0x000fe20000000000 */
[----:B--2---:R-:W-:-:S03]  /*4100*/  FFMA.SAT R26, R42, R9, 0.5 ;  /* 0x3f0000002a1a7423 */ /* 0x004fc60000002009 */
[----:B------:R-:W-:Y:S02]  /*4110*/  FFMA R15, R34, 1.4426950216293334961, -R15 ;  /* 0x3fb8aa3b220f7823 */ /* 0x000fe4000000080f */
[----:B------:R-:W-:Y:S01]  /*4120*/  MUFU.EX2 R20, R20 ;  /* 0x0000001400147308 */ /* 0x000fe20000000800 */
[----:B---3--:R-:W-:Y:S01]  /*4130*/  FMUL R2, R2, R21 ;  /* 0x0000001502027220 */ /* 0x008fe20000400000 */
[----:B------:R-:W-:Y:S01]  /*4140*/  FFMA R34, R34, 1.925963033500011079e-08, R15 ;  /* 0x32a5706022227823 */ /* 0x000fe2000000000f */
[----:B------:R-:W-:-:S04]  /*4150*/  FADD R15, R14, -12583039 ;  /* 0xcb40007f0e0f7421 */ /* 0x000fc80000000000 */
[----:B------:R-:W-:Y:S01]  /*4160*/  FFMA R15, R38, 1.4426950216293334961, -R15 ;  /* 0x3fb8aa3b260f7823 */ /* 0x000fe2000000080f */
[----:B------:R-:W-:Y:S01]  /*4170*/  MUFU.EX2 R27, R34 ;  /* 0x00000022001b7308 */ /* 0x000fe20000000800 */
[----:B0-----:R-:W-:Y:S02]  /*4180*/  FMUL R8, R8, R23 ;  /* 0x0000001708087220 */ /* 0x001fe40000400000 */
[----:B------:R-:W-:Y:S01]  /*4190*/  FFMA R38, R38, 1.925963033500011079e-08, R15 ;  /* 0x32a5706026267823 */ /* 0x000fe2000000000f */
[-C--:B------:R-:W-:Y:S01]  /*41a0*/  FFMA.RM R15, R4, R11.reuse, 12582913 ;  /* 0x4b400001040f7423 */ /* 0x080fe2000000400b */
[----:B------:R-:W-:Y:S02]  /*41b0*/  IMAD.SHL.U32 R4, R17, 0x800000, RZ ;  /* 0x0080000011047824 */ /* 0x000fe400078e00ff */
[----:B------:R-:W-:Y:S01]  /*41c0*/  FFMA.RM R17, R18, R11, 12582913 ;  /* 0x4b40000112117423 */ /* 0x000fe2000000400b */
[----:B------:R-:W-:Y:S01]  /*41d0*/  FFMA.SAT R18, R46, R9, 0.5 ;  /* 0x3f0000002e127423 */ /* 0x000fe20000002009 */
[C---:B------:R-:W-:Y:S01]  /*41e0*/  FADD R21, R15.reuse, -12583039 ;  /* 0xcb40007f0f157421 */ /* 0x040fe20000000000 */
[----:B------:R-:W-:Y:S01]  /*41f0*/  FMUL R4, R4, R19 ;  /* 0x0000001304047220 */ /* 0x000fe20000400000 */
[----:B------:R-:W-:Y:S01]  /*4200*/  MUFU.EX2 R38, R38 ;  /* 0x0000002600267308 */ /* 0x000fe20000000800 */
[----:B------:R-:W-:Y:S01]  /*4210*/  FFMA.RM R18, R18, R11, 12582913 ;  /* 0x4b40000112127423 */ /* 0x000fe2000000400b */
[----:B------:R-:W-:Y:S01]  /*4220*/  FFMA R21, R44, 1.4426950216293334961, -R21 ;  /* 0x3fb8aa3b2c157823 */ /* 0x000fe20000000815 */
[----:B------:R-:W-:-:S03]  /*4230*/  SHF.L.U32 R15, R15, 0x17, RZ ;  /* 0x000000170f0f7819 */ /* 0x000fc600000006ff */
[----:B------:R-:W-:Y:S01]  /*4240*/  FFMA R44, R44, 1.925963033500011079e-08, R21 ;  /* 0x32a570602c2c7823 */ /* 0x000fe20000000015 */
[----:B------:R-:W-:Y:S01]  /*4250*/  FADD R21, R17, -12583039 ;  /* 0xcb40007f11157421 */ /* 0x000fe20000000000 */
[----:B------:R-:W0:Y:S03]  /*4260*/  MUFU.EX2 R19, R36 ;  /* 0x0000002400137308 */ /* 0x000e260000000800 */
[----:B------:R-:W-:-:S04]  /*4270*/  FFMA R21, R48, 1.4426950216293334961, -R21 ;  /* 0x3fb8aa3b30157823 */ /* 0x000fc80000000815 */
[----:B------:R-:W-:Y:S01]  /*4280*/  FFMA R48, R48, 1.925963033500011079e-08, R21 ;  /* 0x32a5706030307823 */ /* 0x000fe20000000015 */
[----:B------:R-:W-:Y:S08]  /*4290*/  MUFU.EX2 R44, R44 ;  /* 0x0000002c002c7308 */ /* 0x000ff00000000800 */
[----:B------:R-:W-:Y:S01]  /*42a0*/  MUFU.EX2 R48, R48 ;  /* 0x0000003000307308 */ /* 0x000fe20000000800 */
[----:B0-----:R-:W-:Y:S01]  /*42b0*/  FMUL R6, R6, R19 ;  /* 0x0000001306067220 */ /* 0x001fe20000400000 */
[----:B------:R-:W-:-:S04]  /*42c0*/  FADD R19, R18, -12583039 ;  /* 0xcb40007f12137421 */ /* 0x000fc80000000000 */
        /* <DEDUP_REMOVED lines=21> */
[----:B------:R-:W-:Y:S01]  /*4420*/  FADD R16, R9, R2 ;  /* 0x0000000209107221 */ /* 0x000fe20000000000 */
[----:B------:R-:W-:Y:S01]  /*4430*/  IMAD.SHL.U32 R9, R10, 0x800000, RZ ;  /* 0x008000000a097824 */ /* 0x000fe200078e00ff */
[----:B------:R-:W-:Y:S02]  /*4440*/  SHF.L.U32 R10, R13, 0x17, RZ ;  /* 0x000000170d0a7819 */ /* 0x000fe400000006ff */
[----:B------:R-:W-:Y:S01]  /*4450*/  FADD R23, R16, R3 ;  /* 0x0000000310177221 */ /* 0x000fe20000000000 */
[----:B------:R-:W-:Y:S01]  /*4460*/  FMUL R9, R9, R20 ;  /* 0x0000001409097220 */ /* 0x000fe20000400000 */
[----:B------:R-:W-:-:S02]  /*4470*/  IMAD.SHL.U32 R20, R19, 0x800000, RZ ;  /* 0x0080000013147824 */ /* 0x000fc400078e00ff */
[----:B------:R-:W-:Y:S01]  /*4480*/  FMUL R10, R10, R27 ;  /* 0x0000001b0a0a7220 */ /* 0x000fe20000400000 */
[----:B------:R-:W-:Y:S01]  /*4490*/  FADD R23, R23, R4 ;  /* 0x0000000417177221 */ /* 0x000fe20000000000 */
[----:B------:R-:W1:Y:S03]  /*44a0*/  MUFU.EX2 R27, R42 ;  /* 0x0000002a001b7308 */ /* 0x000e660000000800 */
[----:B------:R-:W-:Y:S01]  /*44b0*/  FADD R16, R23, R6 ;  /* 0x0000000617107221 */ /* 0x000fe20000000000 */
[----:B------:R-:W-:Y:S02]  /*44c0*/  IMAD.SHL.U32 R23, R14, 0x800000, RZ ;  /* 0x008000000e177824 */ /* 0x000fe400078e00ff */
[----:B0-----:R-:W-:Y:S01]  /*44d0*/  FMUL R22, R21, R40 ;  /* 0x0000002815167220 */ /* 0x001fe20000400000 */
[----:B------:R-:W-:Y:S01]  /*44e0*/  FADD R13, R16, R7 ;  /* 0x00000007100d7221 */ /* 0x000fe20000000000 */
[----:B------:R-:W-:Y:S01]  /*44f0*/  FMUL R16, R23, R38 ;  /* 0x0000002617107220 */ /* 0x000fe20000400000 */
[----:B------:R-:W-:-:S02]  /*4500*/  IMAD.SHL.U32 R23, R17, 0x800000, RZ ;  /* 0x0080000011177824 */ /* 0x000fc400078e00ff */
[----:B------:R-:W-:Y:S01]  /*4510*/  FMUL R17, R15, R44 ;  /* 0x0000002c0f117220 */ /* 0x000fe20000400000 */
[----:B------:R-:W-:Y:S01]  /*4520*/  FADD R14, R13, R8 ;  /* 0x000000080d0e7221 */ /* 0x000fe20000000000 */
[----:B------:R-:W-:Y:S01]  /*4530*/  SHF.L.U32 R15, R18, 0x17, RZ ;  /* 0x00000017120f7819 */ /* 0x000fe200000006ff */
[----:B------:R-:W-:Y:S02]  /*4540*/  FMUL R18, R23, R48 ;  /* 0x0000003017127220 */ /* 0x000fe40000400000 */
[----:B------:R-:W-:Y:S02]  /*4550*/  FADD R13, R14, R9 ;  /* 0x000000090e0d7221 */ /* 0x000fe40000000000 */
[----:B------:R-:W0:Y:S01]  /*4560*/  MUFU.EX2 R14, R33 ;  /* 0x00000021000e7308 */ /* 0x000e220000000800 */
[----:B------:R-:W-:Y:S01]  /*4570*/  FMUL R19, R15, R46 ;  /* 0x0000002e0f137220 */ /* 0x000fe20000400000 */
        /* <DEDUP_REMOVED lines=19> */
.L_x_13280:
        /* <DEDUP_REMOVED lines=12> */
[----:B0-----:R-:W-:Y:S05]  /*4770*/  CALL.REL.NOINC `($__internal_194_$__cuda_sm3x_div_rn_noftz_f32_slowpath) ;  /* 0x0000002000607944 */ /* 0x001fea0003c00000 */
[----:B------:R-:W-:-:S07]  /*4780*/  IMAD.MOV.U32 R11, RZ, RZ, R5 ;  /* 0x000000ffff0b7224 */ /* 0x000fce00078e0005 */
.L_x_13235:
[----:B------:R-:W-:Y:S05]  /*4790*/  BSYNC.RECONVERGENT B3 ;  /* 0x0000000000037941 */ /* 0x000fea0003800200 */
.L_x_13234:
        /* <DEDUP_REMOVED lines=12> */
[----:B0-----:R-:W-:Y:S05]  /*4860*/  CALL.REL.NOINC `($__internal_194_$__cuda_sm3x_div_rn_noftz_f32_slowpath) ;  /* 0x0000002000247944 */ /* 0x001fea0003c00000 */
[----:B------:R-:W-:-:S07]  /*4870*/  MOV R14, R5 ;  /* 0x00000005000e7202 */ /* 0x000fce0000000f00 */
.L_x_13237:
[----:B------:R-:W-:Y:S05]  /*4880*/  BSYNC.RECONVERGENT B3 ;  /* 0x0000000000037941 */ /* 0x000fea0003800200 */
.L_x_13236:
        /* <DEDUP_REMOVED lines=12> */
[----:B0-----:R-:W-:Y:S05]  /*4950*/  CALL.REL.NOINC `($__internal_194_$__cuda_sm3x_div_rn_noftz_f32_slowpath) ;  /* 0x0000001c00e87944 */ /* 0x001fea0003c00000 */
[----:B------:R-:W-:-:S07]  /*4960*/  IMAD.MOV.U32 R0, RZ, RZ, R5 ;  /* 0x000000ffff007224 */ /* 0x000fce00078e0005 */
.L_x_13239:
[----:B------:R-:W-:Y:S05]  /*4970*/  BSYNC.RECONVERGENT B3 ;  /* 0x0000000000037941 */ /* 0x000fea0003800200 */
.L_x_13238:
        /* <DEDUP_REMOVED lines=14> */
.L_x_13241:
[----:B------:R-:W-:Y:S05]  /*4a60*/  BSYNC.RECONVERGENT B3 ;  /* 0x0000000000037941 */ /* 0x000fea0003800200 */
.L_x_13240:
        /* <DEDUP_REMOVED lines=14> */
.L_x_13243:
[----:B------:R-:W-:Y:S05]  /*4b50*/  BSYNC.RECONVERGENT B3 ;  /* 0x0000000000037941 */ /* 0x000fea0003800200 */
.L_x_13242:
        /* <DEDUP_REMOVED lines=14> */
.L_x_13245:
[----:B------:R-:W-:Y:S05]  /*4c40*/  BSYNC.RECONVERGENT B3 ;  /* 0x0000000000037941 */ /* 0x000fea0003800200 */
.L_x_13244:
        /* <DEDUP_REMOVED lines=14> */
.L_x_13247:
[----:B------:R-:W-:Y:S05]  /*4d30*/  BSYNC.RECONVERGENT B3 ;  /* 0x0000000000037941 */ /* 0x000fea0003800200 */
.L_x_13246:
        /* <DEDUP_REMOVED lines=14> */
.L_x_13249:
[----:B------:R-:W-:Y:S05]  /*4e20*/  BSYNC.RECONVERGENT B3 ;  /* 0x0000000000037941 */ /* 0x000fea0003800200 */
.L_x_13248:
        /* <DEDUP_REMOVED lines=14> */
.L_x_13251:
[----:B------:R-:W-:Y:S05]  /*4f10*/  BSYNC.RECONVERGENT B3 ;  /* 0x0000000000037941 */ /* 0x000fea0003800200 */
.L_x_13250:
        /* <DEDUP_REMOVED lines=14> */
.L_x_13253:
[----:B------:R-:W-:Y:S05]  /*5000*/  BSYNC.RECONVERGENT B3 ;  /* 0x0000000000037941 */ /* 0x000fea0003800200 */
.L_x_13252:
        /* <DEDUP_REMOVED lines=14> */
.L_x_13255:
[----:B------:R-:W-:Y:S05]  /*50f0*/  BSYNC.RECONVERGENT B3 ;  /* 0x0000000000037941 */ /* 0x000fea0003800200 */
.L_x_13254:
        /* <DEDUP_REMOVED lines=14> */
.L_x_13257:
[----:B------:R-:W-:Y:S05]  /*51e0*/  BSYNC.RECONVERGENT B3 ;  /* 0x0000000000037941 */ /* 0x000fea0003800200 */
.L_x_13256:
        /* <DEDUP_REMOVED lines=14> */
.L_x_13259:
[----:B------:R-:W-:Y:S05]  /*52d0*/  BSYNC.RECONVERGENT B3 ;  /* 0x0000000000037941 */ /* 0x000fea0003800200 */
.L_x_13258:
        /* <DEDUP_REMOVED lines=14> */
.L_x_13261:
[----:B------:R-:W-:Y:S05]  /*53c0*/  BSYNC.RECONVERGENT B3 ;  /* 0x0000000000037941 */ /* 0x000fea0003800200 */
.L_x_13260:
        /* <DEDUP_REMOVED lines=14> */
.L_x_13263:
[----:B------:R-:W-:Y:S05]  /*54b0*/  BSYNC.RECONVERGENT B3 ;  /* 0x0000000000037941 */ /* 0x000fea0003800200 */
.L_x_13262:
        /* <DEDUP_REMOVED lines=14> */
.L_x_13265:
[----:B------:R-:W-:Y:S05]  /*55a0*/  BSYNC.RECONVERGENT B3 ;  /* 0x0000000000037941 */ /* 0x000fea0003800200 */
.L_x_13264:
        /* <DEDUP_REMOVED lines=13> */
.L_x_13267:
[----:B------:R-:W-:Y:S05]  /*5680*/  BSYNC.RECONVERGENT B3 ;  /* 0x0000000000037941 */ /* 0x000fea0003800200 */
.L_x_13266:
[----:B------:R-:W-:Y:S02]  /*5690*/  HFMA2 R13, -RZ, RZ, 0, 0 ;  /* 0x00000000ff0d7431 */ /* 0x000fe400000001ff */
[----:B------:R-:W-:Y:S01]  /*56a0*/  IMAD R21, R29, UR42, RZ ;  /* 0x0000002a1d157c24 */ /* 0x000fe2000f8e02ff */
[----:B------:R-:W-:Y:S01]  /*56b0*/  R2UR UR4, R24 ;  /* 0x00000000180472ca */ /* 0x000fe200000e0000 */
[----:B------:R-:W-:Y:S01]  /*56c0*/  IMAD.MOV.U32 R12, RZ, RZ, R31 ;  /* 0x000000ffff0c7224 */ /* 0x000fe200078e001f */
[C---:B------:R-:W-:Y:S01]  /*56d0*/  R2UR UR5, R25.reuse ;  /* 0x00000000190572ca */ /* 0x040fe200000e0000 */
[----:B------:R-:W-:Y:S01]  /*56e0*/  IMAD R21, R30, UR43, R21 ;  /* 0x0000002b1e157c24 */ /* 0x000fe2000f8e0215 */
[----:B------:R-:W-:Y:S02]  /*56f0*/  R2UR UR6, R24 ;  /* 0x00000000180672ca */ /* 0x000fe400000e0000 */
        /* <DEDUP_REMOVED lines=50> */
.L_x_13232:
[----:B------:R-:W-:Y:S05]  /*5a20*/  EXIT ;  /* 0x000000000000794d */ /* 0x000fea0003800000 */
.L_x_13233:
[----:B------:R-:W-:Y:S01]  /*5a30*/  BSSY B1, `(.L_x_13269) ;  /* 0x0000007000017945 */ /* 0x000fe20003800000 */
[----:B------:R-:W-:Y:S01]  /*5a40*/  MOV R12, 0x10 ;  /* 0x00000010000c7802 */ /* 0x000fe20000000f00 */
[----:B------:R-:W-:Y:S01]  /*5a50*/  IMAD.MOV.U32 R11, RZ, RZ, 0x1f ;  /* 0x0000001fff0b7424 */ /* 0x000fe200078e00ff */
[----:B------:R-:W-:-:S07]  /*5a60*/  MOV R15, 0xffffffff ;  /* 0xffffffff000f7802 */ /* 0x000fce0000000f00 */
[----:B------:R-:W-:Y:S05]  /*5a70*/  WARPSYNC.COLLECTIVE R15, `(.L_x_13270) ;  /* 0x000000000f087348 */ /* 0x000fea0003c00000 */
[----:B------:R0:W1:Y:S02]  /*5a80*/  SHFL.BFLY P6, R14, R13, R12, R11 ;  /* 0x0c00000c0d0e7389 */ /* 0x00006400000c000b */
[----:B01----:R-:W-:Y:S05]  /*5a90*/  ENDCOLLECTIVE ;  /* 0x000000000000791b */ /* 0x003fea0003800000 */
.L_x_13270:
[----:B------:R-:W-:Y:S05]  /*5aa0*/  BSYNC B1 ;  /* 0x0000000000017941 */ /* 0x000fea0003800000 */
.L_x_13269:
[----:B------:R-:W-:Y:S01]  /*5ab0*/  HFMA2 R11, -RZ, RZ, 0, 1.847743988037109375e-06 ;  /* 0x0000001fff0b7431 */ /* 0x000fe200000001ff */
[----:B------:R-:W-:Y:S01]  /*5ac0*/  FMNMX R13, R13, R14, !PT ;  /* 0x0000000e0d0d7209 */ /* 0x000fe20007800000 */
[----:B------:R-:W-:Y:S02]  /*5ad0*/  IMAD.MOV.U32 R12, RZ, RZ, 0x8 ;  /* 0x00000008ff0c7424 */ /* 0x000fe400078e00ff */
[----:B------:R-:W-:-:S07]  /*5ae0*/  IMAD.MOV.U32 R15, RZ, RZ, -0x1 ;  /* 0xffffffffff0f7424 */ /* 0x000fce00078e00ff */
[----:B------:R-:W-:Y:S05]  /*5af0*/  WARPSYNC.COLLECTIVE R15, `(.L_x_13271) ;  /* 0x000000000f087348 */ /* 0x000fea0003c00000 */
[----:B------:R0:W1:Y:S02]  /*5b00*/  SHFL.BFLY P6, R14, R13, R12, R11 ;  /* 0x0c00000c0d0e7389 */ /* 0x00006400000c000b */
[----:B01----:R-:W-:Y:S05]  /*5b10*/  ENDCOLLECTIVE ;  /* 0x000000000000791b */ /* 0x003fea0003800000 */
.L_x_13271:
[----:B------:R-:W-:Y:S01]  /*5b20*/  IMAD.MOV.U32 R12, RZ, RZ, 0x4 ;  /* 0x00000004ff0c7424 */ /* 0x000fe200078e00ff */
[----:B------:R-:W-:-:S04]  /*5b30*/  FMNMX R0, R13, R14, !PT ;  /* 0x0000000e0d007209 */ /* 0x000fc80007800000 */
[----:B------:R-:W-:-:S07]  /*5b40*/  MOV R13, R0 ;  /* 0x00000000000d7202 */ /* 0x000fce0000000f00 */
[----:B------:R-:W-:Y:S05]  /*5b50*/  WARPSYNC.COLLECTIVE R15, `(.L_x_13272) ;  /* 0x000000000f087348 */ /* 0x000fea0003c00000 */
[----:B------:R0:W1:Y:S02]  /*5b60*/  SHFL.BFLY P6, R14, R13, R12, R11 ;  /* 0x0c00000c0d0e7389 */ /* 0x00006400000c000b */
[----:B01----:R-:W-:Y:S05]  /*5b70*/  ENDCOLLECTIVE ;  /* 0x000000000000791b */ /* 0x003fea0003800000 */
.L_x_13272:
[----:B------:R-:W-:Y:S01]  /*5b80*/  IMAD.MOV.U32 R12, RZ, RZ, 0x2 ;  /* 0x00000002ff0c7424 */ /* 0x000fe200078e00ff */
[----:B------:R-:W-:-:S04]  /*5b90*/  FMNMX R2, R0, R14, !PT ;  /* 0x0000000e00027209 */ /* 0x000fc80007800000 */
[----:B------:R-:W-:-:S07]  /*5ba0*/  MOV R13, R2 ;  /* 0x00000002000d7202 */ /* 0x000fce0000000f00 */
[----:B------:R-:W-:Y:S05]  /*5bb0*/  WARPSYNC.COLLECTIVE R15, `(.L_x_13273) ;  /* 0x000000000f087348 */ /* 0x000fea0003c00000 */
[----:B------:R0:W1:Y:S02]  /*5bc0*/  SHFL.BFLY P6, R14, R13, R12, R11 ;  /* 0x0c00000c0d0e7389 */ /* 0x00006400000c000b */
[----:B01----:R-:W-:Y:S05]  /*5bd0*/  ENDCOLLECTIVE ;  /* 0x000000000000791b */ /* 0x003fea0003800000 */
.L_x_13273:
[----:B------:R-:W-:Y:S01]  /*5be0*/  IMAD.MOV.U32 R12, RZ, RZ, 0x1 ;  /* 0x00000001ff0c7424 */ /* 0x000fe200078e00ff */
[----:B------:R-:W-:-:S04]  /*5bf0*/  FMNMX R3, R2, R14, !PT ;  /* 0x0000000e02037209 */ /* 0x000fc80007800000 */
[----:B------:R-:W-:-:S07]  /*5c00*/  MOV R13, R3 ;  /* 0x00000003000d7202 */ /* 0x000fce0000000f00 */
[----:B------:R-:W-:Y:S05]  /*5c10*/  WARPSYNC.COLLECTIVE R15, `(.L_x_13274) ;  /* 0x000000000f087348 */ /* 0x000fea0003c00000 */
[----:B------:R0:W1:Y:S02]  /*5c20*/  SHFL.BFLY P6, R14, R13, R12, R11 ;  /* 0x0c00000c0d0e7389 */ /* 0x00006400000c000b */
[----:B01----:R-:W-:Y:S05]  /*5c30*/  ENDCOLLECTIVE ;  /* 0x000000000000791b */ /* 0x003fea0003800000 */
.L_x_13274:
[----:B------:R-:W-:Y:S02]  /*5c40*/  HFMA2 R11, -RZ, RZ, 0.96630859375, -0.0022525787353515625 ;  /* 0x3bbb989dff0b7431 */ /* 0x000fe400000001ff */
        /* <DEDUP_REMOVED lines=23> */
[----:B------:R-:W-:-:S04]  /*5dc0*/  FFMA R5, R0, 1.4426950216293334961, -R5 ;  /* 0x3fb8aa3b00057823 */ /* 0x000fc80000000805 */
[----:B------:R-:W-:Y:S01]  /*5dd0*/  FFMA R14, R0, 1.925963033500011079e-08, R5 ;  /* 0x32a57060000e7823 */ /* 0x000fe20000000005 */
[----:B------:R-:W-:Y:S01]  /*5de0*/  FFMA.SAT R0, R9, R11, 0.5 ;  /* 0x3f00000009007423 */ /* 0x000fe2000000200b */
[----:B------:R-:W-:-:S03]  /*5df0*/  SHF.L.U32 R5, R10, 0x17, RZ ;  /* 0x000000170a057819 */ /* 0x000fc600000006ff */
        /* <DEDUP_REMOVED lines=125> */
[----:B------:R-:W-:-:S03]  /*65d0*/  FADD R11, RZ, R5 ;  /* 0x00000005ff0b7221 */ /* 0x000fc60000000000 */
[----:B------:R-:W1:Y:S01]  /*65e0*/  MUFU.EX2 R26, R23 ;  /* 0x00000017001a7308 */ /* 0x000e620000000800 */
[----:B------:R-:W-:-:S04]  /*65f0*/  FADD R11, R11, R0 ;  /* 0x000000000b0b7221 */ /* 0x000fc80000000000 */
[----:B------:R-:W-:Y:S01]  /*6600*/  FADD R12, R11, R2 ;  /* 0x000000020b0c7221 */ /* 0x000fe20000000000 */
[----:B0-----:R-:W-:-:S03]  /*6610*/  FMUL R22, R14, R13 ;  /* 0x0000000d0e167220 */ /* 0x001fc60000400000 */
[----:B------:R-:W-:-:S04]  /*6620*/  FADD R11, R12, R3 ;  /* 0x000000030c0b7221 */ /* 0x000fc80000000000 */
        /* <DEDUP_REMOVED lines=20> */
.L_x_13275:
[----:B------:R-:W-:Y:S02]  /*6770*/  IMAD.MOV.U32 R12, RZ, RZ, 0x8 ;  /* 0x00000008ff0c7424 */ /* 0x000fe400078e00ff */
[----:B------:R-:W-:-:S05]  /*6780*/  FADD R23, R13, R14 ;  /* 0x0000000e0d177221 */ /* 0x000fca0000000000 */
[----:B------:R-:W-:-:S07]  /*6790*/  MOV R13, R23 ;  /* 0x00000017000d7202 */ /* 0x000fce0000000f00 */
[----:B------:R-:W-:Y:S05]  /*67a0*/  WARPSYNC.COLLECTIVE R15, `(.L_x_13276) ;  /* 0x000000000f087348 */ /* 0x000fea0003c00000 */
[----:B------:R0:W1:Y:S02]  /*67b0*/  SHFL.BFLY P6, R14, R13, R12, R11 ;  /* 0x0c00000c0d0e7389 */ /* 0x00006400000c000b */
[----:B01----:R-:W-:Y:S05]  /*67c0*/  ENDCOLLECTIVE ;  /* 0x000000000000791b */ /* 0x003fea0003800000 */
.L_x_13276:
[----:B------:R-:W-:Y:S02]  /*67d0*/  IMAD.MOV.U32 R12, RZ, RZ, 0x4 ;  /* 0x00000004ff0c7424 */ /* 0x000fe400078e00ff */
[----:B------:R-:W-:-:S05]  /*67e0*/  FADD R26, R23, R14 ;  /* 0x0000000e171a7221 */ /* 0x000fca0000000000 */
[----:B------:R-:W-:-:S07]  /*67f0*/  MOV R13, R26 ;  /* 0x0000001a000d7202 */ /* 0x000fce0000000f00 */
[----:B------:R-:W-:Y:S05]  /*6800*/  WARPSYNC.COLLECTIVE R15, `(.L_x_13277) ;  /* 0x000000000f087348 */ /* 0x000fea0003c00000 */
[----:B------:R0:W1:Y:S02]  /*6810*/  SHFL.BFLY P6, R14, R13, R12, R11 ;  /* 0x0c00000c0d0e7389 */ /* 0x00006400000c000b */
[----:B01----:R-:W-:Y:S05]  /*6820*/  ENDCOLLECTIVE ;  /* 0x000000000000791b */ /* 0x003fea0003800000 */
.L_x_13277:
[----:B------:R-:W-:Y:S02]  /*6830*/  IMAD.MOV.U32 R12, RZ, RZ, 0x2 ;  /* 0x00000002ff0c7424 */ /* 0x000fe400078e00ff */
[----:B------:R-:W-:-:S05]  /*6840*/  FADD R27, R26, R14 ;  /* 0x0000000e1a1b7221 */ /* 0x000fca0000000000 */
[----:B------:R-:W-:-:S07]  /*6850*/  MOV R13, R27 ;  /* 0x0000001b000d7202 */ /* 0x000fce0000000f00 */
[----:B------:R-:W-:Y:S05]  /*6860*/  WARPSYNC.COLLECTIVE R15, `(.L_x_13278) ;  /* 0x000000000f087348 */ /* 0x000fea0003c00000 */
[----:B------:R0:W1:Y:S02]  /*6870*/  SHFL.BFLY P6, R14, R13, R12, R11 ;  /* 0x0c00000c0d0e7389 */ /* 0x00006400000c000b */
[----:B01----:R-:W-:Y:S05]  /*6880*/  ENDCOLLECTIVE ;  /* 0x000000000000791b */ /* 0x003fea0003800000 */
.L_x_13278:
[----:B------:R-:W-:Y:S02]  /*6890*/  IMAD.MOV.U32 R12, RZ, RZ, 0x1 ;  /* 0x00000001ff0c7424 */ /* 0x000fe400078e00ff */
[----:B------:R-:W-:-:S05]  /*68a0*/  FADD R28, R27, R14 ;  /* 0x0000000e1b1c7221 */ /* 0x000fca0000000000 */
[----:B------:R-:W-:-:S07]  /*68b0*/  MOV R13, R28 ;  /* 0x0000001c000d7202 */ /* 0x000fce0000000f00 */
[----:B------:R-:W-:Y:S05]  /*68c0*/  WARPSYNC.COLLECTIVE R15, `(.L_x_13279) ;  /* 0x000000000f087348 */ /* 0x000fea0003c00000 */
[----:B------:R0:W1:Y:S02]  /*68d0*/  SHFL.BFLY P6, R14, R13, R12, R11 ;  /* 0x0c00000c0d0e7389 */ /* 0x00006400000c000b */
[----:B01----:R-:W-:Y:S05]  /*68e0*/  ENDCOLLECTIVE ;  /* 0x000000000000791b */ /* 0x003fea0003800000 */
.L_x_13279:
[----:B------:R-:W-:Y:S05]  /*68f0*/  BRA `(.L_x_13280) ;  /* 0xffffffdc006c7947 */ /* 0x000fea000383ffff */
        .weak           $__internal_194_$__cuda_sm3x_div_rn_noftz_f32_slowpath
        .type           $__internal_194_$__cuda_sm3x_div_rn_noftz_f32_slowpath,@function
        .size           $__internal_194_$__cuda_sm3x_div_rn_noftz_f32_slowpath,(.L_x_37571 - $__internal_194_$__cuda_sm3x_div_rn_noftz_f32_slowpath)
$__internal_194_$__cuda_sm3x_div_rn_noftz_f32_slowpath:
        /* <DEDUP_REMOVED lines=34> */
.L_x_13282:
        /* <DEDUP_REMOVED lines=51> */
.L_x_13289:
[----:B------:R-:W-:-:S04]  /*6e50*/  LOP3.LUT R5, R5, 0x80000000, RZ, 0xc0, !PT ;  /* 0x8000000005057812 */ /* 0x000fc800078ec0ff */
[----:B------:R-:W-:Y:S01]  /*6e60*/  LOP3.LUT R5, R5, 0x7f800000, RZ, 0xfc, !PT ;  /* 0x7f80000005057812 */ /* 0x000fe200078efcff */
[----:B------:R-:W-:Y:S06]  /*6e70*/  BRA `(.L_x_13290) ;  /* 0x0000000000047947 */ /* 0x000fec0003800000 */
.L_x_13288:
[----:B------:R-:W-:-:S07]  /*6e80*/  IMAD R5, R36, 0x800000, R5 ;  /* 0x0080000024057824 */ /* 0x000fce00078e0205 */
.L_x_13290:
[----:B------:R-:W-:Y:S05]  /*6e90*/  BSYNC.RECONVERGENT B2 ;  /* 0x0000000000027941 */ /* 0x000fea0003800200 */
.L_x_13287:
[----:B------:R-:W-:Y:S05]  /*6ea0*/  BRA `(.L_x_13291) ;  /* 0x0000000000207947 */ /* 0x000fea0003800000 */
.L_x_13286:
[----:B------:R-:W-:-:S04]  /*6eb0*/  LOP3.LUT R5, R12, 0x80000000, R5, 0x48, !PT ;  /* 0x800000000c057812 */ /* 0x000fc800078e4805 */
[----:B------:R-:W-:Y:S01]  /*6ec0*/  LOP3.LUT R5, R5, 0x7f800000, RZ, 0xfc, !PT ;  /* 0x7f80000005057812 */ /* 0x000fe200078efcff */
[----:B------:R-:W-:Y:S06]  /*6ed0*/  BRA `(.L_x_13291) ;  /* 0x0000000000147947 */ /* 0x000fec0003800000 */
.L_x_13285:
[----:B------:R-:W-:Y:S01]  /*6ee0*/  LOP3.LUT R5, R12, 0x80000000, R5, 0x48, !PT ;  /* 0x800000000c057812 */ /* 0x000fe200078e4805 */
[----:B------:R-:W-:Y:S06]  /*6ef0*/  BRA `(.L_x_13291) ;  /* 0x00000000000c7947 */ /* 0x000fec0003800000 */
.L_x_13284:
[----:B------:R-:W0:Y:S01]  /*6f00*/  MUFU.RSQ R5, -QNAN ;  /* 0xffc0000000057908 */ /* 0x000e220000001400 */
[----:B------:R-:W-:Y:S05]  /*6f10*/  BRA `(.L_x_13291) ;  /* 0x0000000000047947 */ /* 0x000fea0003800000 */
.L_x_13283:
[----:B------:R-:W-:-:S07]  /*6f20*/  FADD.FTZ R5, R5, R12 ;  /* 0x0000000c05057221 */ /* 0x000fce0000010000 */
.L_x_13291:
[----:B------:R-:W-:Y:S05]  /*6f30*/  BSYNC.RECONVERGENT B1 ;  /* 0x0000000000017941 */ /* 0x000fea0003800200 */
.L_x_13281:
[----:B------:R-:W-:Y:S01]  /*6f40*/  HFMA2 R13, -RZ, RZ, 0, 0 ;  /* 0x00000000ff0d7431 */ /* 0x000fe200000001ff */
[----:B------:R-:W-:-:S04]  /*6f50*/  MOV R12, R26 ;  /* 0x0000001a000c7202 */ /* 0x000fc80000000f00 */
[----:B0-----:R-:W-:Y:S05]  /*6f60*/  RET.REL.NODEC R12 `(_Z15SoftmaxWarpImplI22BroadcastScaleMaskLoadIffbLm3EiE11DirectStoreIffEfLi1ELi17ELi32ELi1ELb0EL9Algorithm0EEvT_T0_ll) ;  /* 0xffffff900c247950 */ /* 0x001fea0003c3ffff */
.L_x_13292:
        /* <DEDUP_REMOVED lines=9> */
.L_x_37571:


//--------------------- .text._Z15SoftmaxWarpImplI22BroadcastScaleMaskLoadIffbLm3EiE11DirectStoreIffEfLi1ELi16ELi32ELi1ELb1EL9Algorithm0EEvT_T0_ll --------------------------
	.section	.text._Z15SoftmaxWarpImplI22BroadcastScaleMaskLoadIffbLm3EiE11DirectStoreIffEfLi1ELi16ELi32ELi1ELb1EL9Algorithm0EEvT_T0_ll,"ax",@progbits
	.align	128
        .global         _Z15SoftmaxWarpImplI22BroadcastScaleMaskLoadIffbLm3EiE11DirectStoreIffEfLi1ELi16ELi32ELi1ELb1EL9Algorithm0EEvT_T0_ll
        .type           _Z15SoftmaxWarpImplI22BroadcastScaleMaskLoadIffbLm3EiE11DirectStoreIffEfLi1ELi16ELi32ELi1ELb1EL9Algorithm0EEvT_T0_ll,@function
        .size           _Z15SoftmaxWarpImplI22BroadcastScaleMaskLoadIffbLm3EiE11DirectStoreIffEfLi1ELi16ELi32ELi1ELb1EL9Algorithm0EEvT_T0_ll,(.L_x_37572 - _Z15SoftmaxWarpImplI22BroadcastScaleMaskLoadIffbLm3EiE11DirectStoreIffEfLi1ELi16ELi32ELi1ELb1EL9Algorithm0EEvT_T0_ll)
        .other          _Z15SoftmaxWarpImplI22BroadcastScaleMaskLoadIffbLm3EiE11DirectStoreIffEfLi1ELi16ELi32ELi1ELb1EL9Algorithm0EEvT_T0_ll,@"STO_CUDA_ENTRY STV_DEFAULT"
_Z15SoftmaxWarpImplI22BroadcastScaleMaskLoadIffbLm3EiE11DirectStoreIffEfLi1ELi16ELi32ELi1ELb1EL9Algorithm0EEvT_T0_ll:
.text._Z15SoftmaxWarpImplI22BroadcastScaleMaskLoadIffbLm3EiE11DirectStoreIffEfLi1ELi16ELi32ELi1ELb1EL9Algorithm0EEvT_T0_ll:
        /* <DEDUP_REMOVED lines=29> */
.L_x_13293:
        /* <DEDUP_REMOVED lines=28> */
.L_x_13360:
[----:B0-----:R-:W0:Y:S01]  /*0390*/  LDC.64 R14, c[0x0][0x408] ;  /* 0x00010200ff0e7b82 */ /* 0x001e220000000a00 */
[C---:B------:R-:W-:Y:S01]  /*03a0*/  IADD3 R11, PT, PT, R2.reuse, 0x20, RZ ;  /* 0x00000020020b7810 */ /* 0x040fe20007ffe0ff */
        /* <DEDUP_REMOVED lines=96> */
.L_x_13296:
[----:B------:R-:W-:Y:S05]  /*09b0*/  BSYNC.RECONVERGENT B1 ;  /* 0x0000000000017941 */ /* 0x000fea0003800200 */
.L_x_13295:
        /* <DEDUP_REMOVED lines=42> */
[----:B------:R-:W-:Y:S02]  /*0c60*/  IMAD R25, R30, R33, RZ ;  /* 0x000000211e197224 */ /* 0x000fe400078e02ff */
[----:B------:R-:W0:Y:S02]  /*0c70*/  LDC.64 R30, c[0x0][0x390] ;  /* 0x0000e400ff1e7b82 */ /* 0x000e240000000a00 */
        /* <DEDUP_REMOVED lines=44> */
.L_x_13298:
[----:B------:R-:W-:Y:S05]  /*0f40*/  BSYNC.RECONVERGENT B1 ;  /* 0x0000000000017941 */ /* 0x000fea0003800200 */
.L_x_13297:
        /* <DEDUP_REMOVED lines=75> */
[----:B0-----:R-:W-:-:S04]  /*1400*/  ISETP.NE.U32.AND P5, PT, R32, 0x1, PT ;  /* 0x000000012000780c */ /* 0x001fc80003fa5070 */
        /* <DEDUP_REMOVED lines=18> */
.L_x_13300:
[----:B------:R-:W-:Y:S05]  /*1530*/  BSYNC.RECONVERGENT B1 ;  /* 0x0000000000017941 */ /* 0x000fea0003800200 */
.L_x_13299:
        /* <DEDUP_REMOVED lines=89> */
.L_x_13302:
[----:B------:R-:W-:Y:S05]  /*1ad0*/  BSYNC.RECONVERGENT B1 ;  /* 0x0000000000017941 */ /* 0x000fea0003800200 */
.L_x_13301:
        /* <DEDUP_REMOVED lines=91> */
.L_x_13304:
[----:B------:R-:W-:Y:S05]  /*2090*/  BSYNC.RECONVERGENT B1 ;  /* 0x0000000000017941 */ /* 0x000fea0003800200 */
.L_x_13303:
        /* <DEDUP_REMOVED lines=89> */
.L_x_13306:
[----:B------:R-:W-:Y:S05]  /*2630*/  BSYNC.RECONVERGENT B1 ;  /* 0x0000000000017941 */ /* 0x000fea0003800200 */
.L_x_13305:
        /* <DEDUP_REMOVED lines=91> */
.L_x_13308:
[----:B------:R-:W-:Y:S05]  /*2bf0*/  BSYNC.RECONVERGENT B1 ;  /* 0x0000000000017941 */ /* 0x000fea0003800200 */
.L_x_13307:
        /* <DEDUP_REMOVED lines=89> */
.L_x_13310:
[----:B------:R-:W-:Y:S05]  /*3190*/  BSYNC.RECONVERGENT B1 ;  /* 0x0000000000017941 */ /* 0x000fea0003800200 */
.L_x_13309:
        /* <DEDUP_REMOVED lines=91> */
.L_x_13312:
[----:B------:R-:W-:Y:S05]  /*3750*/  BSYNC.RECONVERGENT B1 ;  /* 0x0000000000017941 */ /* 0x000fea0003800200 */
.L_x_13311:
        /* <DEDUP_REMOVED lines=89> */
.L_x_13314:
[----:B------:R-:W-:Y:S05]  /*3cf0*/  BSYNC.RECONVERGENT B1 ;  /* 0x0000000000017941 */ /* 0x000fea0003800200 */
.L_x_13313:
        /* <DEDUP_REMOVED lines=98> */
.L_x_13316:
[----:B------:R-:W-:Y:S05]  /*4320*/  BSYNC.RECONVERGENT B1 ;  /* 0x0000000000017941 */ /* 0x000fea0003800200 */
.L_x_13315:
        /* <DEDUP_REMOVED lines=15> */
[----:B0-----:R-:W-:Y:S01]  /*4420*/  VIADD R27, R25, 0xffffffe ;  /* 0x0ffffffe191b7836 */ /* 0x001fe20000000000 */
[----:B-1----:R-:W-:-:S05]  /*4430*/  IABS R25, R12 ;  /* 0x0000000c00197213 */ /* 0x002fca0000000000 */
        /* <DEDUP_REMOVED lines=26> */
[----:B------:R-:W-:Y:S01]  /*45e0*/  IMAD R31, R38, R14, R11 ;  /* 0x0000000e261f7224 */ /* 0x000fe200078e020b */
[----:B------:R-:W0:Y:S01]  /*45f0*/  LDC.64 R40, c[0x0][0x3a0] ;  /* 0x0000e800ff287b82 */ /* 0x000e220000000a00 */
[----:B------:R-:W-:-:S03]  /*4600*/  IMAD.MOV.U32 R14, RZ, RZ, RZ ;  /* 0x000000ffff0e7224 */ /* 0x000fc600078e00ff */
        /* <DEDUP_REMOVED lines=42> */
.L_x_13318:
[----:B------:R-:W-:Y:S05]  /*48b0*/  BSYNC.RECONVERGENT B1 ;  /* 0x0000000000017941 */ /* 0x000fea0003800200 */
.L_x_13317:
        /* <DEDUP_REMOVED lines=36> */
[----:B------:R-:W-:-:S06]  /*4b00*/  @P2 IADD3 R27, PT, PT, R27, 0x1, RZ ;  /* 0x000000011b1b2810 */ /* 0x000fcc0007ffe0ff */
        /* <DEDUP_REMOVED lines=50> */
.L_x_13320:
[----:B------:R-:W-:Y:S05]  /*4e30*/  BSYNC.RECONVERGENT B1 ;  /* 0x0000000000017941 */ /* 0x000fea0003800200 */
.L_x_13319:
        /* <DEDUP_REMOVED lines=15> */
[----:B0-----:R-:W-:Y:S02]  /*4f30*/  IADD3 R15, PT, PT, R25, 0xffffffe, RZ ;  /* 0x0ffffffe190f7810 */ /* 0x001fe40007ffe0ff */
[----:B------:R-:W-:-:S04]  /*4f40*/  IABS R25, R12 ;  /* 0x0000000c00197213 */ /* 0x000fc80000000000 */
        /* <DEDUP_REMOVED lines=42> */
[----:B------:R-:W-:-:S06]  /*51f0*/  ISETP.GE.AND P3, PT, R25, RZ, PT ;  /* 0x000000ff1900720c */ /* 0x000fcc0003f66270 */
[----:B------:R-:W-:-:S07]  /*5200*/  @P1 VIADD R29, R29, 0x1 ;  /* 0x000000011d1d1836 */ /* 0x000fce0000000000 */
        /* <DEDUP_REMOVED lines=26> */
.L_x_13322:
[----:B------:R-:W-:Y:S05]  /*53b0*/  BSYNC.RECONVERGENT B1 ;  /* 0x0000000000017941 */ /* 0x000fea0003800200 */
.L_x_13321:
        /* <DEDUP_REMOVED lines=14> */
[----:B0-----:R-:W-:Y:S01]  /*54a0*/  VIADD R15, R25, 0xffffffe ;  /* 0x0ffffffe190f7836 */ /* 0x001fe20000000000 */
[----:B------:R-:W-:-:S05]  /*54b0*/  IABS R25, R12 ;  /* 0x0000000c00197213 */ /* 0x000fca0000000000 */
[----:B------:R-:W0:Y:S02]  /*54c0*/  F2I.FTZ.U32.TRUNC.NTZ R15, R15 ;  /* 0x0000000f000f7305 */ /* 0x000e24000021f000 */
[----:B0-----:R-:W-:-:S04]  /*54d0*/  IMAD.MOV R14, RZ, RZ, -R15 ;  /* 0x000000ffff0e7224 */ /* 0x001fc800078e0a0f */
[----:B------:R-:W-:Y:S01]  /*54e0*/  IMAD R27, R14, R29, RZ ;  /* 0x0000001d0e1b7224 */ /* 0x000fe200078e02ff */
[----:B------:R-:W-:-:S05]  /*54f0*/  MOV R14, RZ ;  /* 0x000000ff000e7202 */ /* 0x000fca0000000f00 */
        /* <DEDUP_REMOVED lines=38> */
[----:B------:R-:W-:-:S06]  /*5760*/  ISETP.GE.AND P3, PT, R25, RZ, PT ;  /* 0x000000ff1900720c */ /* 0x000fcc0003f66270 */
        /* <DEDUP_REMOVED lines=27> */
.L_x_13324:
[----:B------:R-:W-:Y:S05]  /*5920*/  BSYNC.RECONVERGENT B1 ;  /* 0x0000000000017941 */ /* 0x000fea0003800200 */
.L_x_13323:
        /* <DEDUP_REMOVED lines=36> */
[----:B------:R-:W-:Y:S01]  /*5b70*/  @P1 VIADD R27, R27, 0x1 ;  /* 0x000000011b1b1836 */ /* 0x000fe20000000000 */
[----:B0-----:R-:W-:-:S05]  /*5b80*/  IADD3 R40, PT, PT, RZ, -R15, RZ ;  /* 0x8000000fff287210 */ /* 0x001fca0007ffe0ff */
[----:B------:R-:W-:Y:S01]  /*5b90*/  @!P3 IMAD.MOV R27, RZ, RZ, -R27 ;  /* 0x000000ffff1bb224 */ /* 0x000fe200078e0a1b */
[----:B------:R-:W-:Y:S01]  /*5ba0*/  @!P2 LOP3.LUT R27, RZ, R38, RZ, 0x33, !PT ;  /* 0x00000026ff1ba212 */ /* 0x000fe200078e33ff */
[----:B------:R-:W-:-:S04]  /*5bb0*/  IMAD R29, R40, R25, RZ ;  /* 0x00000019281d7224 */ /* 0x000fc800078e02ff */
[----:B------:R-:W-:Y:S01]  /*5bc0*/  IMAD.MOV R14, RZ, RZ, -R27 ;  /* 0x000000ffff0e7224 */ /* 0x000fe200078e0a1b */
[----:B------:R-:W0:Y:S03]  /*5bd0*/  LDC.64 R40, c[0x0][0x3a0] ;  /* 0x0000e800ff287b82 */ /* 0x000e260000000a00 */
[----:B------:R-:W-:Y:S02]  /*5be0*/  IMAD R31, R38, R14, R11 ;  /* 0x0000000e261f7224 */ /* 0x000fe400078e020b */
        /* <DEDUP_REMOVED lines=14> */
[----:B------:R-:W-:-:S06]  /*5cd0*/  ISETP.GE.AND P3, PT, R25, RZ, PT ;  /* 0x000000ff1900720c */ /* 0x000fcc0003f66270 */
        /* <DEDUP_REMOVED lines=27> */
.L_x_13326:
[----:B------:R-:W-:Y:S05]  /*5e90*/  BSYNC.RECONVERGENT B1 ;  /* 0x0000000000017941 */ /* 0x000fea0003800200 */
.L_x_13325:
        /* <DEDUP_REMOVED lines=21> */
[----:B------:R-:W-:Y:S01]  /*5ff0*/  FADD R14, -R31, R32 ;  /* 0x000000201f0e7221 */ /* 0x000fe20000000100 */
        /* <DEDUP_REMOVED lines=28> */
[-C--:B------:R-:W-:Y:S01]  /*61c0*/  FFMA.RM R25, R25, R12.reuse, 12582913 ;  /* 0x4b40000119197423 */ /* 0x080fe2000000400c */
[----:B------:R-:W-:Y:S01]  /*61d0*/  FFMA.SAT R31, R32, R11, 0.5 ;  /* 0x3f000000201f7423 */ /* 0x000fe2000000200b */
[C---:B------:R-:W-:Y:S01]  /*61e0*/  FFMA R13, R14.reuse, 1.4426950216293334961, -R13 ;  /* 0x3fb8aa3b0e0d7823 */ /* 0x040fe2000000080d */
[-C--:B------:R-:W-:Y:S01]  /*61f0*/  FFMA.RM R29, R29, R12.reuse, 12582913 ;  /* 0x4b4000011d1d7423 */ /* 0x080fe2000000400c */
[----:B------:R-:W-:Y:S01]  /*6200*/  FADD R15, R25, -12583039 ;  /* 0xcb40007f190f7421 */ /* 0x000fe20000000000 */
[----:B------:R-:W-:Y:S01]  /*6210*/  FFMA.RM R31, R31, R12, 12582913 ;  /* 0x4b4000011f1f7423 */ /* 0x000fe2000000400c */
[----:B------:R-:W-:Y:S01]  /*6220*/  FFMA R33, R14, 1.925963033500011079e-08, R13 ;  /* 0x32a570600e217823 */ /* 0x000fe2000000000d */
[----:B------:R-:W-:Y:S01]  /*6230*/  FADD R13, R29, -12583039 ;  /* 0xcb40007f1d0d7421 */ /* 0x000fe20000000000 */
[----:B------:R-:W-:Y:S01]  /*6240*/  FFMA R15, R38, 1.4426950216293334961, -R15 ;  /* 0x3fb8aa3b260f7823 */ /* 0x000fe2000000080f */
[----:B------:R-:W-:-:S02]  /*6250*/  IMAD.SHL.U32 R27, R27, 0x800000, RZ ;  /* 0x008000001b1b7824 */ /* 0x000fc400078e00ff */
[-C--:B------:R-:W-:Y:S01]  /*6260*/  FFMA.SAT R47, R52, R11.reuse, 0.5 ;  /* 0x3f000000342f7423 */ /* 0x080fe2000000200b */
[----:B------:R-:W-:Y:S01]  /*6270*/  FFMA R13, R34, 1.4426950216293334961, -R13 ;  /* 0x3fb8aa3b220d7823 */ /* 0x000fe2000000080d */
[----:B------:R-:W-:Y:S01]  /*6280*/  FFMA R43, R38, 1.925963033500011079e-08, R15 ;  /* 0x32a57060262b7823 */ /* 0x000fe2000000000f */
[-C--:B------:R-:W-:Y:S01]  /*6290*/  FFMA.SAT R15, R36, R11.reuse, 0.5 ;  /* 0x3f000000240f7423 */ /* 0x080fe2000000200b */
[----:B------:R-:W0:Y:S01]  /*62a0*/  MUFU.EX2 R41, R41 ;  /* 0x0000002900297308 */ /* 0x000e220000000800 */
[----:B------:R-:W-:Y:S01]  /*62b0*/  FFMA R38, R34, 1.925963033500011079e-08, R13 ;  /* 0x32a5706022267823 */ /* 0x000fe2000000000d */
[----:B------:R-:W-:Y:S01]  /*62c0*/  FFMA.SAT R13, R44, R11, 0.5 ;  /* 0x3f0000002c0d7423 */ /* 0x000fe2000000200b */
[-C--:B------:R-:W-:Y:S01]  /*62d0*/  FFMA.RM R30, R15, R12.reuse, 12582913 ;  /* 0x4b4000010f1e7423 */ /* 0x080fe2000000400c */
[----:B------:R-:W-:Y:S01]  /*62e0*/  IMAD.SHL.U32 R25, R25, 0x800000, RZ ;  /* 0x0080000019197824 */ /* 0x000fe200078e00ff */
[----:B------:R-:W-:Y:S01]  /*62f0*/  SHF.L.U32 R24, R24, 0x17, RZ ;  /* 0x0000001718187819 */ /* 0x000fe200000006ff */
[----:B------:R-:W-:Y:S01]  /*6300*/  FFMA.RM R14, R13, R12, 12582913 ;  /* 0x4b4000010d0e7423 */ /* 0x000fe2000000400c */
[----:B------:R-:W-:Y:S01]  /*6310*/  FADD R15, R30, -12583039 ;  /* 0xcb40007f1e0f7421 */ /* 0x000fe20000000000 */
[----:B------:R1:W2:Y:S01]  /*6320*/  MUFU.EX2 R34, R35 ;  /* 0x0000002300227308 */ /* 0x0002a20000000800 */
[----:B------:R-:W-:Y:S01]  /*6330*/  SHF.L.U32 R28, R28, 0x17, RZ ;  /* 0x000000171c1c7819 */ /* 0x000fe200000006ff */
[----:B------:R-:W-:Y:S01]  /*6340*/  FADD R13, R14, -12583039 ;  /* 0xcb40007f0e0d7421 */ /* 0x000fe20000000000 */
[----:B------:R-:W-:Y:S01]  /*6350*/  FFMA R15, R36, 1.4426950216293334961, -R15 ;  /* 0x3fb8aa3b240f7823 */ /* 0x000fe2000000080f */
[----:B------:R-:W-:-:S02]  /*6360*/  IMAD.SHL.U32 R29, R29, 0x800000, RZ ;  /* 0x008000001d1d7824 */ /* 0x000fc400078e00ff */
[----:B------:R-:W-:Y:S01]  /*6370*/  FFMA R13, R44, 1.4426950216293334961, -R13 ;  /* 0x3fb8aa3b2c0d7823 */ /* 0x000fe2000000080d */
[----:B------:R-:W-:Y:S01]  /*6380*/  FFMA R39, R36, 1.925963033500011079e-08, R15 ;  /* 0x32a5706024277823 */ /* 0x000fe2000000000f */
[----:B------:R-:W-:Y:S01]  /*6390*/  FADD R15, R31, -12583039 ;  /* 0xcb40007f1f0f7421 */ /* 0x000fe20000000000 */
[-C--:B-1----:R-:W-:Y:S01]  /*63a0*/  FFMA.SAT R35, R56, R11.reuse, 0.5 ;  /* 0x3f00000038237423 */ /* 0x082fe2000000200b */
[----:B------:R-:W-:Y:S01]  /*63b0*/  FFMA R37, R44, 1.925963033500011079e-08, R13 ;  /* 0x32a570602c257823 */ /* 0x000fe2000000000d */
[----:B------:R-:W-:Y:S01]  /*63c0*/  FFMA.SAT R13, R42, R11, 0.5 ;  /* 0x3f0000002a0d7423 */ /* 0x000fe2000000200b */
[----:B------:R1:W3:Y:S01]  /*63d0*/  MUFU.EX2 R36, R43 ;  /* 0x0000002b00247308 */ /* 0x0002e20000000800 */
[----:B------:R-:W-:Y:S01]  /*63e0*/  FFMA R15, R32, 1.4426950216293334961, -R15 ;  /* 0x3fb8aa3b200f7823 */ /* 0x000fe2000000080f */
[----:B0-----:R-:W-:Y:S01]  /*63f0*/  FMUL R24, R24, R41 ;  /* 0x0000002918187220 */ /* 0x001fe20000400000 */
[----:B------:R-:W-:Y:S01]  /*6400*/  FFMA.RM R13, R13, R12, 12582913 ;  /* 0x4b4000010d0d7423 */ /* 0x000fe2000000400c */
[----:B------:R-:W-:-:S02]  /*6410*/  IMAD.SHL.U32 R30, R30, 0x800000, RZ ;  /* 0x008000001e1e7824 */ /* 0x000fc400078e00ff */
[----:B--2---:R-:W-:Y:S01]  /*6420*/  FMUL R27, R27, R34 ;  /* 0x000000221b1b7220 */ /* 0x004fe20000400000 */
[-C--:B------:R-:W-:Y:S01]  /*6430*/  FFMA.RM R34, R35, R12.reuse, 12582913 ;  /* 0x4b40000123227423 */ /* 0x080fe2000000400c */
[----:B------:R-:W-:Y:S01]  /*6440*/  FFMA R32, R32, 1.925963033500011079e-08, R15 ;  /* 0x32a5706020207823 */ /* 0x000fe2000000000f */
[----:B------:R-:W-:Y:S01]  /*6450*/  FADD R15, R13, -12583039 ;  /* 0xcb40007f0d0f7421 */ /* 0x000fe20000000000 */
[----:B-1----:R-:W-:Y:S01]  /*6460*/  FFMA.SAT R43, R60, R11, 0.5 ;  /* 0x3f0000003c2b7423 */ /* 0x002fe2000000200b */
[----:B------:R-:W-:Y:S01]  /*6470*/  FADD R35, R34, -12583039 ;  /* 0xcb40007f22237421 */ /* 0x000fe20000000000 */
[----:B------:R-:W0:Y:S01]  /*6480*/  MUFU.EX2 R41, R33 ;  /* 0x0000002100297308 */ /* 0x000e220000000800 */
[----:B------:R-:W-:Y:S01]  /*6490*/  FFMA R45, R42, 1.4426950216293334961, -R15 ;  /* 0x3fb8aa3b2a2d7823 */ /* 0x000fe2000000080f */
[----:B------:R-:W-:Y:S01]  /*64a0*/  FFMA.RM R15, R47, R12, 12582913 ;  /* 0x4b4000012f0f7423 */ /* 0x000fe2000000400c */
[----:B------:R-:W-:Y:S01]  /*64b0*/  FFMA R35, R56, 1.4426950216293334961, -R35 ;  /* 0x3fb8aa3b38237823 */ /* 0x000fe20000000823 */
[----:B------:R-:W-:-:S02]  /*64c0*/  IMAD.SHL.U32 R13, R13, 0x800000, RZ ;  /* 0x008000000d0d7824 */ /* 0x000fc400078e00ff */
[----:B------:R-:W-:Y:S01]  /*64d0*/  FFMA R42, R42, 1.925963033500011079e-08, R45 ;  /* 0x32a570602a2a7823 */ /* 0x000fe2000000002d */
[----:B------:R-:W-:Y:S01]  /*64e0*/  FADD R45, R15, -12583039 ;  /* 0xcb40007f0f2d7421 */ /* 0x000fe20000000000 */
[----:B------:R-:W-:Y:S01]  /*64f0*/  FFMA R56, R56, 1.925963033500011079e-08, R35 ;  /* 0x32a5706038387823 */ /* 0x000fe20000000023 */
[----:B------:R-:W-:Y:S01]  /*6500*/  FFMA.SAT R35, R58, R11, 0.5 ;  /* 0x3f0000003a237423 */ /* 0x000fe2000000200b */
[----:B---3--:R-:W-:Y:S01]  /*6510*/  FMUL R25, R25, R36 ;  /* 0x0000002419197220 */ /* 0x008fe20000400000 */
[-C--:B------:R-:W-:Y:S01]  /*6520*/  FFMA.RM R36, R43, R12.reuse, 12582913 ;  /* 0x4b4000012b247423 */ /* 0x080fe2000000400c */
[----:B------:R-:W-:Y:S01]  /*6530*/  FFMA R45, R52, 1.4426950216293334961, -R45 ;  /* 0x3fb8aa3b342d7823 */ /* 0x000fe2000000082d */
[-C--:B------:R-:W-:Y:S01]  /*6540*/  FFMA.RM R35, R35, R12.reuse, 12582913 ;  /* 0x4b40000123237423 */ /* 0x080fe2000000400c */
[----:B------:R-:W-:Y:S01]  /*6550*/  MUFU.EX2 R40, R40 ;  /* 0x0000002800287308 */ /* 0x000fe20000000800 */
[----:B------:R-:W-:Y:S01]  /*6560*/  FADD R43, R36, -12583039 ;  /* 0xcb40007f242b7421 */ /* 0x000fe20000000000 */
[----:B------:R-:W-:Y:S01]  /*6570*/  FFMA R52, R52, 1.925963033500011079e-08, R45 ;  /* 0x32a5706034347823 */ /* 0x000fe2000000002d */
[----:B------:R-:W-:Y:S01]  /*6580*/  FADD R45, R35, -12583039 ;  /* 0xcb40007f232d7421 */ /* 0x000fe20000000000 */
[----:B0-----:R-:W-:Y:S01]  /*6590*/  FMUL R28, R28, R41 ;  /* 0x000000291c1c7220 */ /* 0x001fe20000400000 */
[----:B------:R-:W-:Y:S01]  /*65a0*/  FFMA R43, R60, 1.4426950216293334961, -R43 ;  /* 0x3fb8aa3b3c2b7823 */ /* 0x000fe2000000082b */
[----:B------:R-:W-:Y:S01]  /*65b0*/  FADD R41, RZ, R27 ;  /* 0x0000001bff297221 */ /* 0x000fe20000000000 */
[----:B------:R-:W-:Y:S01]  /*65c0*/  FFMA R45, R58, 1.4426950216293334961, -R45 ;  /* 0x3fb8aa3b3a2d7823 */ /* 0x000fe2000000082d */
[----:B------:R-:W0:Y:S01]  /*65d0*/  MUFU.EX2 R38, R38 ;  /* 0x0000002600267308 */ /* 0x000e220000000800 */
[----:B------:R-:W-:Y:S01]  /*65e0*/  FFMA R60, R60, 1.925963033500011079e-08, R43 ;  /* 0x32a570603c3c7823 */ /* 0x000fe2000000002b */
[-C--:B------:R-:W-:Y:S01]  /*65f0*/  FFMA.SAT R43, R50, R11.reuse, 0.5 ;  /* 0x3f000000322b7423 */ /* 0x080fe2000000200b */
[----:B------:R-:W-:Y:S01]  /*6600*/  FFMA R58, R58, 1.925963033500011079e-08, R45 ;  /* 0x32a570603a3a7823 */ /* 0x000fe2000000002d */
[----:B------:R-:W-:Y:S01]  /*6610*/  FFMA.SAT R45, R48, R11, 0.5 ;  /* 0x3f000000302d7423 */ /* 0x000fe2000000200b */
[----:B------:R-:W-:Y:S01]  /*6620*/  SHF.L.U32 R15, R15, 0x17, RZ ;  /* 0x000000170f0f7819 */ /* 0x000fe200000006ff */
[-C--:B------:R-:W-:Y:S01]  /*6630*/  FFMA.RM R11, R43, R12.reuse, 12582913 ;  /* 0x4b4000012b0b7423 */ /* 0x080fe2000000400c */
[----:B------:R-:W-:Y:S01]  /*6640*/  IMAD.SHL.U32 R35, R35, 0x800000, RZ ;  /* 0x0080000023237824 */ /* 0x000fe200078e00ff */
[----:B------:R-:W1:Y:S01]  /*6650*/  MUFU.EX2 R39, R39 ;  /* 0x0000002700277308 */ /* 0x000e620000000800 */
[----:B------:R-:W-:Y:S01]  /*6660*/  FFMA.RM R12, R45, R12, 12582913 ;  /* 0x4b4000012d0c7423 */ /* 0x000fe2000000400c */
[----:B------:R-:W-:-:S04]  /*6670*/  FADD R43, R11, -12583039 ;  /* 0xcb40007f0b2b7421 */ /* 0x000fc80000000000 */
[C---:B------:R-:W-:Y:S02]  /*6680*/  FFMA R43, R50.reuse, 1.4426950216293334961, -R43 ;  /* 0x3fb8aa3b322b7823 */ /* 0x040fe4000000082b */
[----:B------:R2:W3:Y:S01]  /*6690*/  MUFU.EX2 R33, R32 ;  /* 0x0000002000217308 */ /* 0x0004e20000000800 */
[----:B0-----:R-:W-:Y:S01]  /*66a0*/  FMUL R29, R29, R38 ;  /* 0x000000261d1d7220 */ /* 0x001fe20000400000 */
[----:B------:R-:W-:Y:S01]  /*66b0*/  FFMA R50, R50, 1.925963033500011079e-08, R43 ;  /* 0x32a5706032327823 */ /* 0x000fe2000000002b */
[----:B------:R-:W-:Y:S02]  /*66c0*/  IMAD.SHL.U32 R43, R26, 0x800000, RZ ;  /* 0x008000001a2b7824 */ /* 0x000fe400078e00ff */
[----:B------:R-:W-:Y:S02]  /*66d0*/  IMAD.SHL.U32 R38, R31, 0x800000, RZ ;  /* 0x008000001f267824 */ /* 0x000fe400078e00ff */
[----:B------:R-:W-:Y:S01]  /*66e0*/  FMUL R26, R43, R40 ;  /* 0x000000282b1a7220 */ /* 0x000fe20000400000 */
[----:B------:R-:W0:Y:S01]  /*66f0*/  MUFU.EX2 R37, R37 ;  /* 0x0000002500257308 */ /* 0x000e220000000800 */
[----:B--2---:R-:W-:Y:S01]  /*6700*/  FADD R32, R41, R24 ;  /* 0x0000001829207221 */ /* 0x004fe20000000000 */
[----:B-1----:R-:W-:-:S03]  /*6710*/  FMUL R30, R30, R39 ;  /* 0x000000271e1e7220 */ /* 0x002fc60000400000 */
[----:B------:R-:W-:Y:S01]  /*6720*/  FADD R41, R32, R25 ;  /* 0x0000001920297221 */ /* 0x000fe20000000000 */
[----:B------:R-:W-:Y:S02]  /*6730*/  SHF.L.U32 R32, R14, 0x17, RZ ;  /* 0x000000170e207819 */ /* 0x000fe400000006ff */
[----:B------:R-:W1:Y:S01]  /*6740*/  MUFU.EX2 R42, R42 ;  /* 0x0000002a002a7308 */ /* 0x000e620000000800 */
[----:B------:R-:W-:Y:S01]  /*6750*/  FADD R41, R41, R26 ;  /* 0x0000001a29297221 */ /* 0x000fe20000000000 */
[----:B---3--:R-:W-:Y:S01]  /*6760*/  FMUL R31, R38, R33 ;  /* 0x00000021261f7220 */ /* 0x008fe20000400000 */
[----:B------:R-:W-:Y:S02]  /*6770*/  FADD R33, R12, -12583039 ;  /* 0xcb40007f0c217421 */ /* 0x000fe40000000000 */
[----:B------:R-:W-:-:S03]  /*6780*/  FADD R14, R41, R28 ;  /* 0x0000001c290e7221 */ /* 0x000fc60000000000 */
[----:B------:R-:W2:Y:S01]  /*6790*/  MUFU.EX2 R52, R52 ;  /* 0x0000003400347308 */ /* 0x000ea20000000800 */
[----:B------:R-:W-:Y:S01]  /*67a0*/  FADD R39, R14, R29 ;  /* 0x0000001d0e277221 */ /* 0x000fe20000000000 */
[----:B0-----:R-:W-:Y:S01]  /*67b0*/  FMUL R32, R32, R37 ;  /* 0x0000002520207220 */ /* 0x001fe20000400000 */
[C---:B------:R-:W-:Y:S02]  /*67c0*/  FFMA R37, R48.reuse, 1.4426950216293334961, -R33 ;  /* 0x3fb8aa3b30257823 */ /* 0x040fe40000000821 */
[----:B------:R-:W-:Y:S02]  /*67d0*/  FADD R39, R39, R30 ;  /* 0x0000001e27277221 */ /* 0x000fe40000000000 */
[----:B------:R-:W-:Y:S01]  /*67e0*/  FFMA R48, R48, 1.925963033500011079e-08, R37 ;  /* 0x32a5706030307823 */ /* 0x000fe20000000025 */
[----:B------:R-:W0:Y:S01]  /*67f0*/  MUFU.EX2 R56, R56 ;  /* 0x0000003800387308 */ /* 0x000e220000000800 */
[----:B------:R-:W-:Y:S01]  /*6800*/  FADD R14, R39, R32 ;  /* 0x00000020270e7221 */ /* 0x000fe20000000000 */
[----:B-1----:R-:W-:Y:S01]  /*6810*/  FMUL R33, R13, R42 ;  /* 0x0000002a0d217220 */ /* 0x002fe20000400000 */
[----:B------:R-:W-:-:S02]  /*6820*/  IMAD.SHL.U32 R13, R34, 0x800000, RZ ;  /* 0x00800000220d7824 */ /* 0x000fc400078e00ff */
[----:B------:R-:W-:Y:S01]  /*6830*/  FADD R14, R14, R31 ;  /* 0x0000001f0e0e7221 */ /* 0x000fe20000000000 */
[----:B------:R-:W-:Y:S02]  /*6840*/  IMAD.SHL.U32 R34, R12, 0x800000, RZ ;  /* 0x008000000c227824 */ /* 0x000fe400078e00ff */
[----:B------:R-:W1:Y:S01]  /*6850*/  MUFU.EX2 R58, R58 ;  /* 0x0000003a003a7308 */ /* 0x000e620000000800 */
[----:B--2---:R-:W-:Y:S01]  /*6860*/  FMUL R39, R15, R52 ;  /* 0x000000340f277220 */ /* 0x004fe20000400000 */
[----:B------:R-:W-:Y:S01]  /*6870*/  FADD R14, R14, R33 ;  /* 0x000000210e0e7221 */ /* 0x000fe20000000000 */
[----:B------:R-:W-:-:S05]  /*6880*/  SHF.L.U32 R15, R36, 0x17, RZ ;  /* 0x00000017240f7819 */ /* 0x000fca00000006ff */
[----:B------:R-:W2:Y:S01]  /*6890*/  MUFU.EX2 R60, R60 ;  /* 0x0000003c003c7308 */ /* 0x000ea20000000800 */
[----:B0-----:R-:W-:Y:S01]  /*68a0*/  FMUL R38, R13, R56 ;  /* 0x000000380d267220 */ /* 0x001fe20000400000 */
[----:B------:R-:W-:-:S04]  /*68b0*/  FADD R13, R14, R39 ;  /* 0x000000270e0d7221 */ /* 0x000fc80000000000 */
[----:B------:R-:W-:Y:S02]  /*68c0*/  FADD R14, R13, R38 ;  /* 0x000000260d0e7221 */ /* 0x000fe40000000000 */
        /* <DEDUP_REMOVED lines=20> */
.L_x_13372:
        /* <DEDUP_REMOVED lines=12> */
[----:B0-----:R-:W-:Y:S05]  /*6ad0*/  CALL.REL.NOINC `($__internal_195_$__cuda_sm3x_div_rn_noftz_f32_slowpath) ;  /* 0x00000020008c7944 */ /* 0x001fea0003c00000 */
[----:B------:R-:W-:-:S07]  /*6ae0*/  IMAD.MOV.U32 R41, RZ, RZ, R11 ;  /* 0x000000ffff297224 */ /* 0x000fce00078e000b */
.L_x_13329:
[----:B------:R-:W-:Y:S05]  /*6af0*/  BSYNC.RECONVERGENT B3 ;  /* 0x0000000000037941 */ /* 0x000fea0003800200 */
.L_x_13328:
        /* <DEDUP_REMOVED lines=12> */
[----:B------:R-:W-:Y:S05]  /*6bc0*/  CALL.REL.NOINC `($__internal_195_$__cuda_sm3x_div_rn_noftz_f32_slowpath) ;  /* 0x0000002000507944 */ /* 0x000fea0003c00000 */
[----:B------:R-:W-:-:S07]  /*6bd0*/  IMAD.MOV.U32 R43, RZ, RZ, R11 ;  /* 0x000000ffff2b7224 */ /* 0x000fce00078e000b */
.L_x_13331:
[----:B------:R-:W-:Y:S05]  /*6be0*/  BSYNC.RECONVERGENT B3 ;  /* 0x0000000000037941 */ /* 0x000fea0003800200 */
.L_x_13330:
        /* <DEDUP_REMOVED lines=12> */
[----:B------:R-:W-:Y:S05]  /*6cb0*/  CALL.REL.NOINC `($__internal_195_$__cuda_sm3x_div_rn_noftz_f32_slowpath) ;  /* 0x0000002000147944 */ /* 0x000fea0003c00000 */
[----:B------:R-:W-:-:S07]  /*6cc0*/  IMAD.MOV.U32 R45, RZ, RZ, R11 ;  /* 0x000000ffff2d7224 */ /* 0x000fce00078e000b */
.L_x_13333:
[----:B------:R-:W-:Y:S05]  /*6cd0*/  BSYNC.RECONVERGENT B3 ;  /* 0x0000000000037941 */ /* 0x000fea0003800200 */
.L_x_13332:
        /* <DEDUP_REMOVED lines=14> */
.L_x_13335:
[----:B------:R-:W-:Y:S05]  /*6dc0*/  BSYNC.RECONVERGENT B3 ;  /* 0x0000000000037941 */ /* 0x000fea0003800200 */
.L_x_13334:
        /* <DEDUP_REMOVED lines=14> */
.L_x_13337:
[----:B------:R-:W-:Y:S05]  /*6eb0*/  BSYNC.RECONVERGENT B3 ;  /* 0x0000000000037941 */ /* 0x000fea0003800200 */
.L_x_13336:
        /* <DEDUP_REMOVED lines=14> */
.L_x_13339:
[----:B------:R-:W-:Y:S05]  /*6fa0*/  BSYNC.RECONVERGENT B3 ;  /* 0x0000000000037941 */ /* 0x000fea0003800200 */
.L_x_13338:
        /* <DEDUP_REMOVED lines=14> */
.L_x_13341:
[----:B------:R-:W-:Y:S05]  /*7090*/  BSYNC.RECONVERGENT B3 ;  /* 0x0000000000037941 */ /* 0x000fea0003800200 */
.L_x_13340:
        /* <DEDUP_REMOVED lines=14> */
.L_x_13343:
[----:B------:R-:W-:Y:S05]  /*7180*/  BSYNC.RECONVERGENT B3 ;  /* 0x0000000000037941 */ /* 0x000fea0003800200 */
.L_x_13342:
        /* <DEDUP_REMOVED lines=14> */
.L_x_13345:
[----:B------:R-:W-:Y:S05]  /*7270*/  BSYNC.RECONVERGENT B3 ;  /* 0x0000000000037941 */ /* 0x000fea0003800200 */
.L_x_13344:
        /* <DEDUP_REMOVED lines=14> */
.L_x_13347:
[----:B------:R-:W-:Y:S05]  /*7360*/  BSYNC.RECONVERGENT B3 ;  /* 0x0000000000037941 */ /* 0x000fea0003800200 */
.L_x_13346:
        /* <DEDUP_REMOVED lines=14> */
.L_x_13349:
[----:B------:R-:W-:Y:S05]  /*7450*/  BSYNC.RECONVERGENT B3 ;  /* 0x0000000000037941 */ /* 0x000fea0003800200 */
.L_x_13348:
        /* <DEDUP_REMOVED lines=14> */
.L_x_13351:
[----:B------:R-:W-:Y:S05]  /*7540*/  BSYNC.RECONVERGENT B3 ;  /* 0x0000000000037941 */ /* 0x000fea0003800200 */
.L_x_13350:
        /* <DEDUP_REMOVED lines=14> */
.L_x_13353:
[----:B------:R-:W-:Y:S05]  /*7630*/  BSYNC.RECONVERGENT B3 ;  /* 0x0000000000037941 */ /* 0x000fea0003800200 */
.L_x_13352:
        /* <DEDUP_REMOVED lines=14> */
.L_x_13355:
[----:B------:R-:W-:Y:S05]  /*7720*/  BSYNC.RECONVERGENT B3 ;  /* 0x0000000000037941 */ /* 0x000fea0003800200 */
.L_x_13354:
        /* <DEDUP_REMOVED lines=14> */
.L_x_13357:
[----:B------:R-:W-:Y:S05]  /*7810*/  BSYNC.RECONVERGENT B3 ;  /* 0x0000000000037941 */ /* 0x000fea0003800200 */
.L_x_13356:
        /* <DEDUP_REMOVED lines=13> */
.L_x_13359:
[----:B------:R-:W-:Y:S05]  /*78f0*/  BSYNC.RECONVERGENT B3 ;  /* 0x0000000000037941 */ /* 0x000fea0003800200 */
.L_x_13358:
[----:B------:R-:W-:Y:S01]  /*7900*/  IMAD R14, R5, UR42, RZ ;  /* 0x0000002a050e7c24 */ /* 0x000fe2000f8e02ff */
[----:B------:R-:W-:Y:S01]  /*7910*/  ISETP.GE.U32.AND P1, PT, R4, UR46, PT ;  /* 0x0000002e04007c0c */ /* 0x000fe2000bf26070 */
[----:B------:R-:W-:Y:S01]  /*7920*/  IMAD.MOV.U32 R12, RZ, RZ, R2 ;  /* 0x000000ffff0c7224 */ /* 0x000fe200078e0002 */
        /* <DEDUP_REMOVED lines=9> */
[----:B------:R-:W-:Y:S02]  /*79c0*/  LEA R14, P1, R12, UR40, 0x2 ;  /* 0x000000280c0e7c11 */ /* 0x000fe4000f8210ff */
[----:B------:R-:W-:Y:S02]  /*79d0*/  ISETP.GE.U32.AND P5, PT, R10, UR46, PT ;  /* 0x0000002e0a007c0c */ /* 0x000fe4000bfa6070 */
[----:B------:R-:W-:Y:S01]  /*79e0*/  LEA.HI.X R15, R12, UR41, R13, 0x2, P1 ;  /* 0x000000290c0f7c11 */ /* 0x000fe200088f140d */
[----:B------:R-:W-:Y:S01]  /*79f0*/  VIADD R12, R2, 0x20 ;  /* 0x00000020020c7836 */ /* 0x000fe20000000000 */
[----:B------:R-:W-:Y:S02]  /*7a00*/  ISETP.GE.U32.AND P1, PT, R6, UR46, PT ;  /* 0x0000002e06007c0c */ /* 0x000fe4000bf26070 */
[----:B------:R-:W-:Y:S01]  /*7a10*/  @!P2 R2UR UR6, R54 ;  /* 0x000000003606a2ca */ /* 0x000fe200000e0000 */
[----:B------:R0:W-:Y:S01]  /*7a20*/  @!P0 STG.E desc[UR4][R14.64], R41 ;  /* 0x000000290e008986 */ /* 0x0001e2000c101904 */
[----:B------:R-:W-:-:S02]  /*7a30*/  ISETP.GE.AND.EX P0, PT, RZ, UR47, PT, P1 ;  /* 0x0000002fff007c0c */ /* 0x000fc4000bf06310 */
[----:B------:R-:W-:Y:S02]  /*7a40*/  @!P2 R2UR UR7, R55 ;  /* 0x000000003707a2ca */ /* 0x000fe400000e0000 */
[----:B------:R-:W-:Y:S02]  /*7a50*/  ISETP.GE.U32.AND P6, PT, R16, UR46, PT ;  /* 0x0000002e10007c0c */ /* 0x000fe4000bfc6070 */
[----:B------:R-:W-:Y:S02]  /*7a60*/  ISETP.GE.U32.AND P1, PT, R17, UR46, PT ;  /* 0x0000002e11007c0c */ /* 0x000fe4000bf26070 */
[----:B------:R-:W-:Y:S02]  /*7a70*/  ISETP.GE.AND.EX P3, PT, RZ, UR47, PT, P3 ;  /* 0x0000002fff007c0c */ /* 0x000fe4000bf66330 */
[----:B------:R-:W-:Y:S02]  /*7a80*/  ISETP.GE.AND.EX P4, PT, RZ, UR47, PT, P4 ;  /* 0x0000002fff007c0c */ /* 0x000fe4000bf86340 */
[----:B------:R-:W-:-:S02]  /*7a90*/  ISETP.GE.AND.EX P5, PT, RZ, UR47, PT, P5 ;  /* 0x0000002fff007c0c */ /* 0x000fc4000bfa6350 */
[----:B------:R-:W-:Y:S01]  /*7aa0*/  @!P0 R2UR UR4, R54 ;  /* 0x00000000360482ca */ /* 0x000fe200000e0000 */
[----:B------:R0:W-:Y:S01]  /*7ab0*/  @!P2 STG.E desc[UR6][R14.64+0x100], R45 ;  /* 0x0001002d0e00a986 */ /* 0x0001e2000c101906 */
[----:B------:R-:W-:Y:S02]  /*7ac0*/  @!P0 R2UR UR5, R55 ;  /* 0x00000000370582ca */ /* 0x000fe400000e0000 */
[----:B------:R-:W-:Y:S02]  /*7ad0*/  ISETP.GE.U32.AND P2, PT, R7, UR46, PT ;  /* 0x0000002e07007c0c */ /* 0x000fe4000bf46070 */
[----:B------:R-:W-:Y:S02]  /*7ae0*/  ISETP.GE.AND.EX P6, PT, RZ, UR47, PT, P6 ;  /* 0x0000002fff007c0c */ /* 0x000fe4000bfc6360 */
[----:B------:R-:W-:Y:S02]  /*7af0*/  ISETP.GE.AND.EX P2, PT, RZ, UR47, PT, P2 ;  /* 0x0000002fff007c0c */ /* 0x000fe4000bf46320 */
[----:B------:R-:W-:-:S02]  /*7b00*/  ISETP.GE.AND.EX P1, PT, RZ, UR47, PT, P1 ;  /* 0x0000002fff007c0c */ /* 0x000fc4000bf26310 */
[----:B------:R-:W-:Y:S02]  /*7b10*/  @!P3 R2UR UR8, R54 ;  /* 0x000000003608b2ca */ /* 0x000fe400000e0000 */
[----:B------:R-:W-:Y:S01]  /*7b20*/  @!P3 R2UR UR9, R55 ;  /* 0x000000003709b2ca */ /* 0x000fe200000e0000 */
[----:B------:R0:W-:Y:S01]  /*7b30*/  @!P0 STG.E desc[UR4][R14.64+0x180], R25 ;  /* 0x000180190e008986 */ /* 0x0001e2000c101904 */
[----:B------:R-:W-:Y:S02]  /*7b40*/  ISETP.GE.U32.AND P0, PT, R12, UR46, PT ;  /* 0x0000002e0c007c0c */ /* 0x000fe4000bf06070 */
[C---:B------:R-:W-:Y:S02]  /*7b50*/  @!P4 R2UR UR10, R54.reuse ;  /* 0x00000000360ac2ca */ /* 0x040fe400000e0000 */
[----:B------:R-:W-:Y:S02]  /*7b60*/  ISETP.GE.AND.EX P0, PT, RZ, UR47, PT, P0 ;  /* 0x0000002fff007c0c */ /* 0x000fe4000bf06300 */
[----:B------:R-:W-:-:S02]  /*7b70*/  @!P2 R2UR UR6, R54 ;  /* 0x000000003606a2ca */ /* 0x000fc400000e0000 */
        /* <DEDUP_REMOVED lines=46> */
[----:B------:R-:W-:Y:S01]  /*7e60*/  ISETP.GE.AND.EX P0, PT, R5, UR49, PT, P0 ;  /* 0x0000003105007c0c */ /* 0x000fe2000bf06300 */
[----:B------:R0:W-:Y:S04]  /*7e70*/  @!P3 STG.E desc[UR10][R14.64+0x600], R57 ;  /* 0x000600390e00b986 */ /* 0x0001e8000c10190a */
[----:B------:R0:W-:Y:S04]  /*7e80*/  @!P6 STG.E desc[UR12][R14.64+0x680], R37 ;  /* 0x000680250e00e986 */ /* 0x0001e8000c10190c */
[----:B------:R0:W-:Y:S04]  /*7e90*/  @!P5 STG.E desc[UR14][R14.64+0x700], R59 ;  /* 0x0007003b0e00d986 */ /* 0x0001e8000c10190e */
[----:B------:R0:W-:Y:S01]  /*7ea0*/  @!P2 STG.E desc[UR16][R14.64+0x780], R11 ;  /* 0x0007800b0e00a986 */ /* 0x0001e2000c101910 */
[----:B------:R-:W-:Y:S05]  /*7eb0*/  @!P0 BRA `(.L_x_13360) ;  /* 0xffffff8400348947 */ /* 0x000fea000383ffff */
[----:B------:R-:W-:Y:S05]  /*7ec0*/  BSYNC B0 ;  /* 0x0000000000007941 */ /* 0x000fea0003800000 */
.L_x_13294:
[----:B------:R-:W-:Y:S05]  /*7ed0*/  EXIT ;  /* 0x000000000000794d */ /* 0x000fea0003800000 */
.L_x_13327:
[----:B------:R-:W-:Y:S01]  /*7ee0*/  HFMA2 R11, -RZ, RZ, 0, 1.847743988037109375e-06 ;  /* 0x0000001fff0b7431 */ /* 0x000fe200000001ff */
[----:B------:R-:W-:Y:S01]  /*7ef0*/  BSSY B1, `(.L_x_13361) ;  /* 0x0000006000017945 */ /* 0x000fe20003800000 */
[----:B------:R-:W-:Y:S02]  /*7f00*/  IMAD.MOV.U32 R12, RZ, RZ, 0x10 ;  /* 0x00000010ff0c7424 */ /* 0x000fe400078e00ff */
[----:B------:R-:W-:-:S07]  /*7f10*/  IMAD.MOV.U32 R15, RZ, RZ, -0x1 ;  /* 0xffffffffff0f7424 */ /* 0x000fce00078e00ff */
[----:B------:R-:W-:Y:S05]  /*7f20*/  WARPSYNC.COLLECTIVE R15, `(.L_x_13362) ;  /* 0x000000000f087348 */ /* 0x000fea0003c00000 */
[----:B------:R0:W1:Y:S02]  /*7f30*/  SHFL.BFLY P6, R14, R13, R12, R11 ;  /* 0x0c00000c0d0e7389 */ /* 0x00006400000c000b */
[----:B01----:R-:W-:Y:S05]  /*7f40*/  ENDCOLLECTIVE ;  /* 0x000000000000791b */ /* 0x003fea0003800000 */
.L_x_13362:
[----:B------:R-:W-:Y:S05]  /*7f50*/  BSYNC B1 ;  /* 0x0000000000017941 */ /* 0x000fea0003800000 */
.L_x_13361:
[----:B------:R-:W-:Y:S01]  /*7f60*/  FMNMX R13, R14, R13, !PT ;  /* 0x0000000d0e0d7209 */ /* 0x000fe20007800000 */
[----:B------:R-:W-:Y:S01]  /*7f70*/  IMAD.MOV.U32 R12, RZ, RZ, 0x8 ;  /* 0x00000008ff0c7424 */ /* 0x000fe200078e00ff */
[----:B------:R-:W-:Y:S01]  /*7f80*/  MOV R11, 0x1f ;  /* 0x0000001f000b7802 */ /* 0x000fe20000000f00 */
[----:B------:R-:W-:-:S07]  /*7f90*/  IMAD.MOV.U32 R15, RZ, RZ, -0x1 ;  /* 0xffffffffff0f7424 */ /* 0x000fce00078e00ff */
[----:B------:R-:W-:Y:S05]  /*7fa0*/  WARPSYNC.COLLECTIVE R15, `(.L_x_13363) ;  /* 0x000000000f087348 */ /* 0x000fea0003c00000 */
[----:B------:R0:W1:Y:S02]  /*7fb0*/  SHFL.BFLY P6, R14, R13, R12, R11 ;  /* 0x0c00000c0d0e7389 */ /* 0x00006400000c000b */
[----:B01----:R-:W-:Y:S05]  /*7fc0*/  ENDCOLLECTIVE ;  /* 0x000000000000791b */ /* 0x003fea0003800000 */
.L_x_13363:
[----:B------:R-:W-:Y:S01]  /*7fd0*/  HFMA2 R12, -RZ, RZ, 0, 2.384185791015625e-07 ;  /* 0x00000004ff0c7431 */ /* 0x000fe200000001ff */
[----:B------:R-:W-:-:S05]  /*7fe0*/  FMNMX R25, R13, R14, !PT ;  /* 0x0000000e0d197209 */ /* 0x000fca0007800000 */
[----:B------:R-:W-:-:S07]  /*7ff0*/  IMAD.MOV.U32 R13, RZ, RZ, R25 ;  /* 0x000000ffff0d7224 */ /* 0x000fce00078e0019 */
[----:B------:R-:W-:Y:S05]  /*8000*/  WARPSYNC.COLLECTIVE R15, `(.L_x_13364) ;  /* 0x000000000f087348 */ /* 0x000fea0003c00000 */
[----:B------:R0:W1:Y:S02]  /*8010*/  SHFL.BFLY P6, R14, R13, R12, R11 ;  /* 0x0c00000c0d0e7389 */ /* 0x00006400000c000b */
[----:B01----:R-:W-:Y:S05]  /*8020*/  ENDCOLLECTIVE ;  /* 0x000000000000791b */ /* 0x003fea0003800000 */
.L_x_13364:
[----:B------:R-:W-:Y:S01]  /*8030*/  IMAD.MOV.U32 R12, RZ, RZ, 0x2 ;  /* 0x00000002ff0c7424 */ /* 0x000fe200078e00ff */
[----:B------:R-:W-:-:S05]  /*8040*/  FMNMX R27, R25, R14, !PT ;  /* 0x0000000e191b7209 */ /* 0x000fca0007800000 */
[----:B------:R-:W-:-:S07]  /*8050*/  IMAD.MOV.U32 R13, RZ, RZ, R27 ;  /* 0x000000ffff0d7224 */ /* 0x000fce00078e001b */
[----:B------:R-:W-:Y:S05]  /*8060*/  WARPSYNC.COLLECTIVE R15, `(.L_x_13365) ;  /* 0x000000000f087348 */ /* 0x000fea0003c00000 */
[----:B------:R0:W1:Y:S02]  /*8070*/  SHFL.BFLY P6, R14, R13, R12, R11 ;  /* 0x0c00000c0d0e7389 */ /* 0x00006400000c000b */
[----:B01----:R-:W-:Y:S05]  /*8080*/  ENDCOLLECTIVE ;  /* 0x000000000000791b */ /* 0x003fea0003800000 */
.L_x_13365:
[----:B------:R-:W-:Y:S01]  /*8090*/  IMAD.MOV.U32 R12, RZ, RZ, 0x1 ;  /* 0x00000001ff0c7424 */ /* 0x000fe200078e00ff */
[----:B------:R-:W-:-:S04]  /*80a0*/  FMNMX R29, R27, R14, !PT ;  /* 0x0000000e1b1d7209 */ /* 0x000fc80007800000 */
[----:B------:R-:W-:-:S07]  /*80b0*/  MOV R13, R29 ;  /* 0x0000001d000d7202 */ /* 0x000fce0000000f00 */
[----:B------:R-:W-:Y:S05]  /*80c0*/  WARPSYNC.COLLECTIVE R15, `(.L_x_13366) ;  /* 0x000000000f087348 */ /* 0x000fea0003c00000 */
[----:B------:R0:W1:Y:S02]  /*80d0*/  SHFL.BFLY P6, R14, R13, R12, R11 ;  /* 0x0c00000c0d0e7389 */ /* 0x00006400000c000b */
[----:B01----:R-:W-:Y:S05]  /*80e0*/  ENDCOLLECTIVE ;  /* 0x000000000000791b */ /* 0x003fea0003800000 */
.L_x_13366:
[----:B------:R-:W-:Y:S02]  /*80f0*/  HFMA2 R12, -RZ, RZ, 3.7421875, 0 ;  /* 0x437c0000ff0c7431 */ /* 0x000fe400000001ff */
[----:B------:R-:W-:Y:S01]  /*8100*/  IMAD.MOV.U32 R11, RZ, RZ, 0x3bbb989d ;  /* 0x3bbb989dff0b7424 */ /* 0x000fe200078e00ff */
[----:B------:R-:W-:-:S05]  /*8110*/  FMNMX R29, R29, R14, !PT ;  /* 0x0000000e1d1d7209 */ /* 0x000fca0007800000 */
        /* <DEDUP_REMOVED lines=23> */
[----:B------:R-:W-:Y:S01]  /*8290*/  FADD R48, -R29, R48 ;  /* 0x000000301d307221 */ /* 0x000fe20000000100 */
[----:B------:R0:W1:Y:S01]  /*82a0*/  MUFU.EX2 R14, R15 ;  /* 0x0000000f000e7308 */ /* 0x0000620000000800 */
[----:B------:R-:W-:Y:S01]  /*82b0*/  FFMA.SAT R29, R28, R11, 0.5 ;  /* 0x3f0000001c1d7423 */ /* 0x000fe2000000200b */
[----:B------:R-:W-:-:S02]  /*82c0*/  IMAD.SHL.U32 R24, R25, 0x800000, RZ ;  /* 0x0080000019187824 */ /* 0x000fc400078e00ff */
[-C--:B------:R-:W-:Y:S01]  /*82d0*/  FFMA.SAT R31, R30, R11.reuse, 0.5 ;  /* 0x3f0000001e1f7423 */ /* 0x080fe2000000200b */
[-C--:B------:R-:W-:Y:S01]  /*82e0*/  FFMA.SAT R33, R36, R11.reuse, 0.5 ;  /* 0x3f00000024217423 */ /* 0x080fe2000000200b */
[-C--:B------:R-:W-:Y:S01]  /*82f0*/  FFMA.RM R29, R29, R12.reuse, 12582913 ;  /* 0x4b4000011d1d7423 */ /* 0x080fe2000000400c */
[-C--:B------:R-:W-:Y:S01]  /*8300*/  FFMA.SAT R35, R42, R11.reuse, 0.5 ;  /* 0x3f0000002a237423 */ /* 0x080fe2000000200b */
[-C--:B------:R-:W-:Y:S01]  /*8310*/  FFMA.RM R31, R31, R12.reuse, 12582913 ;  /* 0x4b4000011f1f7423 */ /* 0x080fe2000000400c */
[-C--:B------:R-:W-:Y:S01]  /*8320*/  FFMA.RM R33, R33, R12.reuse, 12582913 ;  /* 0x4b40000121217423 */ /* 0x080fe2000000400c */
[----:B0-----:R-:W-:Y:S01]  /*8330*/  FADD R15, R29, -12583039 ;  /* 0xcb40007f1d0f7421 */ /* 0x001fe20000000000 */
[-C--:B------:R-:W-:Y:S01]  /*8340*/  FFMA.RM R35, R35, R12.reuse, 12582913 ;  /* 0x4b40000123237423 */ /* 0x080fe2000000400c */
[-C--:B------:R-:W-:Y:S01]  /*8350*/  FFMA.SAT R37, R52, R11.reuse, 0.5 ;  /* 0x3f00000034257423 */ /* 0x080fe2000000200b */
[-C--:B------:R-:W-:Y:S01]  /*8360*/  FFMA.SAT R41, R50, R11.reuse, 0.5 ;  /* 0x3f00000032297423 */ /* 0x080fe2000000200b */
[----:B------:R-:W-:Y:S01]  /*8370*/  FFMA R15, R28, 1.4426950216293334961, -R15 ;  /* 0x3fb8aa3b1c0f7823 */ /* 0x000fe2000000080f */
[-C--:B------:R-:W-:Y:S01]  /*8380*/  FFMA.SAT R43, R48, R11.reuse, 0.5 ;  /* 0x3f000000302b7423 */ /* 0x080fe2000000200b */
[----:B------:R-:W-:Y:S01]  /*8390*/  FFMA.RM R37, R37, R12, 12582913 ;  /* 0x4b40000125257423 */ /* 0x000fe2000000400c */
[----:B-1----:R-:W-:Y:S01]  /*83a0*/  FMUL R27, R13, R14 ;  /* 0x0000000e0d1b7220 */ /* 0x002fe20000400000 */
[----:B------:R-:W-:Y:S01]  /*83b0*/  FADD R13, R25, -12583039 ;  /* 0xcb40007f190d7421 */ /* 0x000fe20000000000 */
[----:B------:R-:W-:Y:S01]  /*83c0*/  SHF.L.U32 R25, R29, 0x17, RZ ;  /* 0x000000171d197819 */ /* 0x000fe200000006ff */
[----:B------:R-:W-:Y:S01]  /*83d0*/  FFMA.SAT R29, R32, R11, 0.5 ;  /* 0x3f000000201d7423 */ /* 0x000fe2000000200b */
[----:B------:R-:W-:Y:S01]  /*83e0*/  FFMA R15, R28, 1.925963033500011079e-08, R15 ;  /* 0x32a570601c0f7823 */ /* 0x000fe2000000000f */
[----:B------:R-:W-:-:S02]  /*83f0*/  FFMA R13, R26, 1.4426950216293334961, -R13 ;  /* 0x3fb8aa3b1a0d7823 */ /* 0x000fc4000000080d */
[----:B------:R-:W-:Y:S01]  /*8400*/  FFMA.RM R29, R29, R12, 12582913 ;  /* 0x4b4000011d1d7423 */ /* 0x000fe2000000400c */
[----:B------:R0:W1:Y:S01]  /*8410*/  MUFU.EX2 R14, R15 ;  /* 0x0000000f000e7308 */ /* 0x0000620000000800 */
[----:B------:R-:W-:Y:S01]  /*8420*/  FFMA R13, R26, 1.925963033500011079e-08, R13 ;  /* 0x32a570601a0d7823 */ /* 0x000fe2000000000d */
[----:B------:R-:W-:Y:S02]  /*8430*/  IMAD.SHL.U32 R26, R31, 0x800000, RZ ;  /* 0x008000001f1a7824 */ /* 0x000fe400078e00ff */
[----:B------:R-:W-:-:S04]  /*8440*/  SHF.L.U32 R28, R29, 0x17, RZ ;  /* 0x000000171d1c7819 */ /* 0x000fc800000006ff */
[----:B------:R-:W2:Y:S01]  /*8450*/  MUFU.EX2 R13, R13 ;  /* 0x0000000d000d7308 */ /* 0x000ea20000000800 */
[----:B0-----:R-:W-:-:S04]  /*8460*/  FADD R15, R29, -12583039 ;  /* 0xcb40007f1d0f7421 */ /* 0x001fc80000000000 */
[----:B------:R-:W-:-:S04]  /*8470*/  FFMA R15, R32, 1.4426950216293334961, -R15 ;  /* 0x3fb8aa3b200f7823 */ /* 0x000fc8000000080f */
[----:B------:R-:W-:Y:S01]  /*8480*/  FFMA R15, R32, 1.925963033500011079e-08, R15 ;  /* 0x32a57060200f7823 */ /* 0x000fe2000000000f */
[----:B-1----:R-:W-:-:S05]  /*8490*/  FMUL R25, R25, R14 ;  /* 0x0000000e19197220 */ /* 0x002fca0000400000 */
[----:B------:R-:W0:Y:S01]  /*84a0*/  MUFU.EX2 R15, R15 ;  /* 0x0000000f000f7308 */ /* 0x000e220000000800 */
[----:B--2---:R-:W-:Y:S01]  /*84b0*/  FMUL R24, R24, R13 ;  /* 0x0000000d18187220 */ /* 0x004fe20000400000 */
[----:B------:R-:W-:Y:S01]  /*84c0*/  FADD R13, R31, -12583039 ;  /* 0xcb40007f1f0d7421 */ /* 0x000fe20000000000 */
[----:B------:R-:W-:-:S03]  /*84d0*/  FFMA.SAT R31, R34, R11, 0.5 ;  /* 0x3f000000221f7423 */ /* 0x000fc6000000200b */
[----:B------:R-:W-:Y:S01]  /*84e0*/  FFMA R13, R30, 1.4426950216293334961, -R13 ;  /* 0x3fb8aa3b1e0d7823 */ /* 0x000fe2000000080d */
[----:B------:R-:W-:-:S03]  /*84f0*/  FFMA.RM R31, R31, R12, 12582913 ;  /* 0x4b4000011f1f7423 */ /* 0x000fc6000000400c */
[----:B------:R-:W-:Y:S01]  /*8500*/  FFMA R13, R30, 1.925963033500011079e-08, R13 ;  /* 0x32a570601e0d7823 */ /* 0x000fe2000000000d */
[----:B------:R-:W-:Y:S01]  /*8510*/  IMAD.SHL.U32 R29, R31, 0x800000, RZ ;  /* 0x008000001f1d7824 */ /* 0x000fe200078e00ff */
[----:B------:R-:W-:-:S04]  /*8520*/  SHF.L.U32 R30, R33, 0x17, RZ ;  /* 0x00000017211e7819 */ /* 0x000fc800000006ff */
[----:B------:R-:W1:Y:S01]  /*8530*/  MUFU.EX2 R13, R13 ;  /* 0x0000000d000d7308 */ /* 0x000e620000000800 */
[----:B0-----:R-:W-:Y:S01]  /*8540*/  FMUL R28, R28, R15 ;  /* 0x0000000f1c1c7220 */ /* 0x001fe20000400000 */
[----:B------:R-:W-:Y:S01]  /*8550*/  FADD R15, R33, -12583039 ;  /* 0xcb40007f210f7421 */ /* 0x000fe20000000000 */
[----:B------:R-:W-:-:S03]  /*8560*/  FFMA.SAT R33, R46, R11, 0.5 ;  /* 0x3f0000002e217423 */ /* 0x000fc6000000200b */
[----:B------:R-:W-:Y:S01]  /*8570*/  FFMA R15, R36, 1.4426950216293334961, -R15 ;  /* 0x3fb8aa3b240f7823 */ /* 0x000fe2000000080f */
[----:B------:R-:W-:-:S03]  /*8580*/  FFMA.RM R33, R33, R12, 12582913 ;  /* 0x4b40000121217423 */ /* 0x000fc6000000400c */
[----:B------:R-:W-:-:S06]  /*8590*/  FFMA R15, R36, 1.925963033500011079e-08, R15 ;  /* 0x32a57060240f7823 */ /* 0x000fcc000000000f */
[----:B------:R-:W0:Y:S01]  /*85a0*/  MUFU.EX2 R15, R15 ;  /* 0x0000000f000f7308 */ /* 0x000e220000000800 */
[----:B-1----:R-:W-:Y:S01]  /*85b0*/  FMUL R26, R26, R13 ;  /* 0x0000000d1a1a7220 */ /* 0x002fe20000400000 */
[----:B------:R-:W-:Y:S01]  /*85c0*/  FADD R13, R31, -12583039 ;  /* 0xcb40007f1f0d7421 */ /* 0x000fe20000000000 */
[----:B------:R-:W-:-:S03]  /*85d0*/  FFMA.SAT R31, R44, R11, 0.5 ;  /* 0x3f0000002c1f7423 */ /* 0x000fc6000000200b */
[----:B------:R-:W-:Y:S01]  /*85e0*/  FFMA R13, R34, 1.4426950216293334961, -R13 ;  /* 0x3fb8aa3b220d7823 */ /* 0x000fe2000000080d */
[----:B------:R-:W-:-:S03]  /*85f0*/  FFMA.RM R31, R31, R12, 12582913 ;  /* 0x4b4000011f1f7423 */ /* 0x000fc6000000400c */
[----:B------:R-:W-:-:S04]  /*8600*/  FFMA R13, R34, 1.925963033500011079e-08, R13 ;  /* 0x32a57060220d7823 */ /* 0x000fc8000000000d */
[----:B------:R1:W2:Y:S01]  /*8610*/  MUFU.EX2 R14, R13 ;  /* 0x0000000d000e7308 */ /* 0x0002a20000000800 */
[----:B0-----:R-:W-:Y:S01]  /*8620*/  FMUL R30, R30, R15 ;  /* 0x0000000f1e1e7220 */ /* 0x001fe20000400000 */
[----:B------:R-:W-:-:S04]  /*8630*/  FADD R15, R33, -12583039 ;  /* 0xcb40007f210f7421 */ /* 0x000fc80000000000 */
[C---:B------:R-:W-:Y:S01]  /*8640*/  FFMA R15, R46.reuse, 1.4426950216293334961, -R15 ;  /* 0x3fb8aa3b2e0f7823 */ /* 0x040fe2000000080f */
[C---:B-1----:R-:W-:Y:S01]  /*8650*/  FADD R13, R31.reuse, -12583039 ;  /* 0xcb40007f1f0d7421 */ /* 0x042fe20000000000 */
[----:B------:R-:W-:Y:S02]  /*8660*/  IMAD.SHL.U32 R31, R31, 0x800000, RZ ;  /* 0x008000001f1f7824 */ /* 0x000fe400078e00ff */
[----:B------:R-:W-:Y:S01]  /*8670*/  FFMA R15, R46, 1.925963033500011079e-08, R15 ;  /* 0x32a570602e0f7823 */ /* 0x000fe2000000000f */
[----:B------:R-:W-:-:S04]  /*8680*/  FFMA R13, R44, 1.4426950216293334961, -R13 ;  /* 0x3fb8aa3b2c0d7823 */ /* 0x000fc8000000080d */
[----:B------:R-:W-:Y:S01]  /*8690*/  FFMA R13, R44, 1.925963033500011079e-08, R13 ;  /* 0x32a570602c0d7823 */ /* 0x000fe2000000000d */
[----:B--2---:R-:W-:Y:S02]  /*86a0*/  FMUL R29, R29, R14 ;  /* 0x0000000e1d1d7220 */ /* 0x004fe40000400000 */
[----:B------:R0:W-:Y:S08]  /*86b0*/  MUFU.EX2 R14, R15 ;  /* 0x0000000f000e7308 */ /* 0x0001f00000000800 */
[----:B------:R1:W2:Y:S01]  /*86c0*/  MUFU.EX2 R32, R13 ;  /* 0x0000000d00207308 */ /* 0x0002a20000000800 */
[C---:B0-----:R-:W-:Y:S01]  /*86d0*/  FADD R15, R37.reuse, -12583039 ;  /* 0xcb40007f250f7421 */ /* 0x041fe20000000000 */
[----:B------:R-:W-:-:S03]  /*86e0*/  SHF.L.U32 R37, R37, 0x17, RZ ;  /* 0x0000001725257819 */ /* 0x000fc600000006ff */
[----:B------:R-:W-:Y:S01]  /*86f0*/  FFMA R15, R52, 1.4426950216293334961, -R15 ;  /* 0x3fb8aa3b340f7823 */ /* 0x000fe2000000080f */
[----:B-1----:R-:W-:-:S03]  /*8700*/  FADD R13, R35, -12583039 ;  /* 0xcb40007f230d7421 */ /* 0x002fc60000000000 */
[----:B------:R-:W-:Y:S01]  /*8710*/  FFMA R15, R52, 1.925963033500011079e-08, R15 ;  /* 0x32a57060340f7823 */ /* 0x000fe2000000000f */
[C---:B------:R-:W-:Y:S01]  /*8720*/  FFMA R13, R42.reuse, 1.4426950216293334961, -R13 ;  /* 0x3fb8aa3b2a0d7823 */ /* 0x040fe2000000080d */
[----:B--2---:R-:W-:Y:S01]  /*8730*/  FMUL R32, R31, R32 ;  /* 0x000000201f207220 */ /* 0x004fe20000400000 */
[----:B------:R-:W-:Y:S02]  /*8740*/  SHF.L.U32 R31, R33, 0x17, RZ ;  /* 0x00000017211f7819 */ /* 0x000fe400000006ff */
[----:B------:R-:W-:Y:S01]  /*8750*/  FFMA R13, R42, 1.925963033500011079e-08, R13 ;  /* 0x32a570602a0d7823 */ /* 0x000fe2000000000d */
[----:B------:R-:W-:Y:S02]  /*8760*/  IMAD.SHL.U32 R33, R35, 0x800000, RZ ;  /* 0x0080000023217824 */ /* 0x000fe400078e00ff */
[----:B------:R-:W-:Y:S01]  /*8770*/  FFMA.SAT R35, R56, R11, 0.5 ;  /* 0x3f00000038237423 */ /* 0x000fe2000000200b */
[----:B------:R-:W-:Y:S02]  /*8780*/  FMUL R31, R31, R14 ;  /* 0x0000000e1f1f7220 */ /* 0x000fe40000400000 */
[----:B------:R0:W1:Y:S01]  /*8790*/  MUFU.EX2 R14, R13 ;  /* 0x0000000d000e7308 */ /* 0x0000620000000800 */
[----:B------:R-:W-:-:S04]  /*87a0*/  FFMA.RM R35, R35, R12, 12582913 ;  /* 0x4b40000123237423 */ /* 0x000fc8000000400c */
[C---:B0-----:R-:W-:Y:S01]  /*87b0*/  FADD R13, R35.reuse, -12583039 ;  /* 0xcb40007f230d7421 */ /* 0x041fe20000000000 */
[----:B------:R-:W-:-:S03]  /*87c0*/  IMAD.SHL.U32 R35, R35, 0x800000, RZ ;  /* 0x0080000023237824 */ /* 0x000fc600078e00ff */
[----:B------:R-:W-:Y:S01]  /*87d0*/  FFMA R13, R56, 1.4426950216293334961, -R13 ;  /* 0x3fb8aa3b380d7823 */ /* 0x000fe2000000080d */
[----:B-1----:R-:W-:-:S03]  /*87e0*/  FMUL R33, R33, R14 ;  /* 0x0000000e21217220 */ /* 0x002fc60000400000 */
[----:B------:R-:W-:Y:S01]  /*87f0*/  FFMA R13, R56, 1.925963033500011079e-08, R13 ;  /* 0x32a57060380d7823 */ /* 0x000fe2000000000d */
[----:B------:R-:W0:Y:S08]  /*8800*/  MUFU.EX2 R14, R15 ;  /* 0x0000000f000e7308 */ /* 0x000e300000000800 */
[----:B------:R-:W1:Y:S01]  /*8810*/  MUFU.EX2 R38, R13 ;  /* 0x0000000d00267308 */ /* 0x000e620000000800 */
[----:B0-----:R-:W-:Y:S01]  /*8820*/  FMUL R39, R37, R14 ;  /* 0x0000000e25277220 */ /* 0x001fe20000400000 */
[----:B------:R-:W-:-:S04]  /*8830*/  FFMA.SAT R37, R58, R11, 0.5 ;  /* 0x3f0000003a257423 */ /* 0x000fc8000000200b */
[----:B------:R-:W-:Y:S01]  /*8840*/  FFMA.RM R37, R37, R12, 12582913 ;  /* 0x4b40000125257423 */ /* 0x000fe2000000400c */
[----:B-1----:R-:W-:-:S03]  /*8850*/  FMUL R38, R35, R38 ;  /* 0x0000002623267220 */ /* 0x002fc60000400000 */
[----:B------:R-:W-:Y:S01]  /*8860*/  FADD R15, R37, -12583039 ;  /* 0xcb40007f250f7421 */ /* 0x000fe20000000000 */
[----:B------:R-:W-:Y:S01]  /*8870*/  FFMA.SAT R35, R60, R11, 0.5 ;  /* 0x3f0000003c237423 */ /* 0x000fe2000000200b */
[-C--:B------:R-:W-:Y:S01]  /*8880*/  FFMA.RM R11, R41, R12.reuse, 12582913 ;  /* 0x4b400001290b7423 */ /* 0x080fe2000000400c */
[----:B------:R-:W-:Y:S01]  /*8890*/  SHF.L.U32 R37, R37, 0x17, RZ ;  /* 0x0000001725257819 */ /* 0x000fe200000006ff */
[C---:B------:R-:W-:Y:S01]  /*88a0*/  FFMA R15, R58.reuse, 1.4426950216293334961, -R15 ;  /* 0x3fb8aa3b3a0f7823 */ /* 0x040fe2000000080f */
[-C--:B------:R-:W-:Y:S01]  /*88b0*/  FFMA.RM R13, R35, R12.reuse, 12582913 ;  /* 0x4b400001230d7423 */ /* 0x080fe2000000400c */
[----:B------:R-:W-:Y:S02]  /*88c0*/  FFMA.RM R12, R43, R12, 12582913 ;  /* 0x4b4000012b0c7423 */ /* 0x000fe4000000400c */
[----:B------:R-:W-:Y:S01]  /*88d0*/  FFMA R15, R58, 1.925963033500011079e-08, R15 ;  /* 0x32a570603a0f7823 */ /* 0x000fe2000000000f */
[C---:B------:R-:W-:Y:S01]  /*88e0*/  FADD R35, R13.reuse, -12583039 ;  /* 0xcb40007f0d237421 */ /* 0x040fe20000000000 */
[----:B------:R-:W-:-:S02]  /*88f0*/  IMAD.SHL.U32 R13, R13, 0x800000, RZ ;  /* 0x008000000d0d7824 */ /* 0x000fc400078e00ff */
[----:B------:R0:W1:Y:S01]  /*8900*/  MUFU.EX2 R14, R15 ;  /* 0x0000000f000e7308 */ /* 0x0000620000000800 */
[----:B------:R-:W-:Y:S01]  /*8910*/  FFMA R35, R60, 1.4426950216293334961, -R35 ;  /* 0x3fb8aa3b3c237823 */ /* 0x000fe20000000823 */
[----:B------:R-:W-:-:S03]  /*8920*/  IMAD.SHL.U32 R34, R12, 0x800000, RZ ;  /* 0x008000000c227824 */ /* 0x000fc600078e00ff */
[----:B------:R-:W-:Y:S01]  /*8930*/  FFMA R35, R60, 1.925963033500011079e-08, R35 ;  /* 0x32a570603c237823 */ /* 0x000fe20000000023 */
[----:B0-----:R-:W-:-:S03]  /*8940*/  FADD R15, R11, -12583039 ;  /* 0xcb40007f0b0f7421 */ /* 0x001fc60000000000 */
[----:B------:R-:W0:Y:S01]  /*8950*/  MUFU.EX2 R36, R35 ;  /* 0x0000002300247308 */ /* 0x000e220000000800 */
[----:B------:R-:W-:Y:S01]  /*8960*/  SHF.L.U32 R11, R11, 0x17, RZ ;  /* 0x000000170b0b7819 */ /* 0x000fe200000006ff */
[----:B------:R-:W-:-:S04]  /*8970*/  FFMA R15, R50, 1.4426950216293334961, -R15 ;  /* 0x3fb8aa3b320f7823 */ /* 0x000fc8000000080f */
[----:B------:R-:W-:Y:S01]  /*8980*/  FFMA R50, R50, 1.925963033500011079e-08, R15 ;  /* 0x32a5706032327823 */ /* 0x000fe2000000000f */
[----:B------:R-:W-:Y:S01]  /*8990*/  FADD R15, R12, -12583039 ;  /* 0xcb40007f0c0f7421 */ /* 0x000fe20000000000 */
[----:B-1----:R-:W-:-:S03]  /*89a0*/  FMUL R37, R37, R14 ;  /* 0x0000000e25257220 */ /* 0x002fc60000400000 */
[C---:B------:R-:W-:Y:S01]  /*89b0*/  FFMA R15, R48.reuse, 1.4426950216293334961, -R15 ;  /* 0x3fb8aa3b300f7823 */ /* 0x040fe2000000080f */
[----:B------:R-:W1:Y:S03]  /*89c0*/  MUFU.EX2 R50, R50 ;  /* 0x0000003200327308 */ /* 0x000e660000000800 */
[----:B------:R-:W-:Y:S01]  /*89d0*/  FFMA R48, R48, 1.925963033500011079e-08, R15 ;  /* 0x32a5706030307823 */ /* 0x000fe2000000000f */
[----:B------:R-:W-:Y:S01]  /*89e0*/  FADD R15, RZ, R27 ;  /* 0x0000001bff0f7221 */ /* 0x000fe20000000000 */
[----:B0-----:R-:W-:-:S03]  /*89f0*/  FMUL R36, R13, R36 ;  /* 0x000000240d247220 */ /* 0x001fc60000400000 */
[----:B------:R-:W-:-:S04]  /*8a00*/  FADD R14, R15, R24 ;  /* 0x000000180f0e7221 */ /* 0x000fc80000000000 */
[----:B------:R-:W-:-:S04]  /*8a10*/  FADD R15, R14, R25 ;  /* 0x000000190e0f7221 */ /* 0x000fc80000000000 */
[----:B------:R-:W-:Y:S01]  /*8a20*/  FADD R15, R15, R26 ;  /* 0x0000001a0f0f7221 */ /* 0x000fe20000000000 */
[----:B-1----:R-:W-:-:S03]  /*8a30*/  FMUL R35, R11, R50 ;  /* 0x000000320b237220 */ /* 0x002fc60000400000 */
[----:B------:R-:W-:-:S04]  /*8a40*/  FADD R14, R15, R28 ;  /* 0x0000001c0f0e7221 */ /* 0x000fc80000000000 */
[----:B------:R-:W-:-:S04]  /*8a50*/  FADD R15, R14, R29 ;  /* 0x0000001d0e0f7221 */ /* 0x000fc80000000000 */
[----:B------:R-:W-:-:S04]  /*8a60*/  FADD R15, R15, R30 ;  /* 0x0000001e0f0f7221 */ /* 0x000fc80000000000 */
[----:B------:R-:W-:Y:S02]  /*8a70*/  FADD R14, R15, R32 ;  /* 0x000000200f0e7221 */ /* 0x000fe40000000000 */
[----:B------:R-:W0:Y:S02]  /*8a80*/  MUFU.EX2 R15, R48 ;  /* 0x00000030000f7308 */ /* 0x000e240000000800 */
[----:B------:R-:W-:-:S04]  /*8a90*/  FADD R14, R14, R31 ;  /* 0x0000001f0e0e7221 */ /* 0x000fc80000000000 */
[----:B------:R-:W-:-:S04]  /*8aa0*/  FADD R14, R14, R33 ;  /* 0x000000210e0e7221 */ /* 0x000fc80000000000 */
[----:B------:R-:W-:-:S04]  /*8ab0*/  FADD R13, R14, R39 ;  /* 0x000000270e0d7221 */ /* 0x000fc80000000000 */
[----:B------:R-:W-:Y:S01]  /*8ac0*/  FADD R14, R13, R38 ;  /* 0x000000260d0e7221 */ /* 0x000fe20000000000 */
[----:B0-----:R-:W-:-:S03]  /*8ad0*/  FMUL R34, R34, R15 ;  /* 0x0000000f22227220 */ /* 0x001fc60000400000 */
[----:B------:R-:W-:Y:S01]  /*8ae0*/  FADD R11, R14, R37 ;  /* 0x000000250e0b7221 */ /* 0x000fe20000000000 */
[----:B------:R-:W-:-:S03]  /*8af0*/  MOV R15, 0xffffffff ;  /* 0xffffffff000f7802 */ /* 0x000fc60000000f00 */
        /* <DEDUP_REMOVED lines=8> */
.L_x_13367:
[----:B------:R-:W-:Y:S02]  /*8b80*/  HFMA2 R12, -RZ, RZ, 0, 4.76837158203125e-07 ;  /* 0x00000008ff0c7431 */ /* 0x000fe400000001ff */
[----:B------:R-:W-:-:S04]  /*8b90*/  FADD R40, R13, R14 ;  /* 0x0000000e0d287221 */ /* 0x000fc80000000000 */
[----:B------:R-:W-:-:S07]  /*8ba0*/  IMAD.MOV.U32 R13, RZ, RZ, R40 ;  /* 0x000000ffff0d7224 */ /* 0x000fce00078e0028 */
[----:B------:R-:W-:Y:S05]  /*8bb0*/  WARPSYNC.COLLECTIVE R15, `(.L_x_13368) ;  /* 0x000000000f087348 */ /* 0x000fea0003c00000 */
[----:B------:R0:W1:Y:S02]  /*8bc0*/  SHFL.BFLY P6, R14, R13, R12, R11 ;  /* 0x0c00000c0d0e7389 */ /* 0x00006400000c000b */
[----:B01----:R-:W-:Y:S05]  /*8bd0*/  ENDCOLLECTIVE ;  /* 0x000000000000791b */ /* 0x003fea0003800000 */
.L_x_13368:
[----:B------:R-:W-:Y:S01]  /*8be0*/  MOV R12, 0x4 ;  /* 0x00000004000c7802 */ /* 0x000fe20000000f00 */
[----:B------:R-:W-:-:S04]  /*8bf0*/  FADD R41, R40, R14 ;  /* 0x0000000e28297221 */ /* 0x000fc80000000000 */
[----:B------:R-:W-:-:S07]  /*8c00*/  IMAD.MOV.U32 R13, RZ, RZ, R41 ;  /* 0x000000ffff0d7224 */ /* 0x000fce00078e0029 */
[----:B------:R-:W-:Y:S05]  /*8c10*/  WARPSYNC.COLLECTIVE R15, `(.L_x_13369) ;  /* 0x000000000f087348 */ /* 0x000fea0003c00000 */
[----:B------:R0:W1:Y:S02]  /*8c20*/  SHFL.BFLY P6, R14, R13, R12, R11 ;  /* 0x0c00000c0d0e7389 */ /* 0x00006400000c000b */
[----:B01----:R-:W-:Y:S05]  /*8c30*/  ENDCOLLECTIVE ;  /* 0x000000000000791b */ /* 0x003fea0003800000 */
.L_x_13369:
[----:B------:R-:W-:Y:S02]  /*8c40*/  HFMA2 R12, -RZ, RZ, 0, 1.1920928955078125e-07 ;  /* 0x00000002ff0c7431 */ /* 0x000fe400000001ff */
[----:B------:R-:W-:-:S04]  /*8c50*/  FADD R42, R41, R14 ;  /* 0x0000000e292a7221 */ /* 0x000fc80000000000 */
[----:B------:R-:W-:-:S07]  /*8c60*/  IMAD.MOV.U32 R13, RZ, RZ, R42 ;  /* 0x000000ffff0d7224 */ /* 0x000fce00078e002a */
[----:B------:R-:W-:Y:S05]  /*8c70*/  WARPSYNC.COLLECTIVE R15, `(.L_x_13370) ;  /* 0x000000000f087348 */ /* 0x000fea0003c00000 */
[----:B------:R0:W1:Y:S02]  /*8c80*/  SHFL.BFLY P6, R14, R13, R12, R11 ;  /* 0x0c00000c0d0e7389 */ /* 0x00006400000c000b */
[----:B01----:R-:W-:Y:S05]  /*8c90*/  ENDCOLLECTIVE ;  /* 0x000000000000791b */ /* 0x003fea0003800000 */
.L_x_13370:
[----:B------:R-:W-:Y:S01]  /*8ca0*/  MOV R12, 0x1 ;  /* 0x00000001000c7802 */ /* 0x000fe20000000f00 */
[----:B------:R-:W-:-:S04]  /*8cb0*/  FADD R43, R42, R14 ;  /* 0x0000000e2a2b7221 */ /* 0x000fc80000000000 */
[----:B------:R-:W-:-:S07]  /*8cc0*/  IMAD.MOV.U32 R13, RZ, RZ, R43 ;  /* 0x000000ffff0d7224 */ /* 0x000fce00078e002b */
[----:B------:R-:W-:Y:S05]  /*8cd0*/  WARPSYNC.COLLECTIVE R15, `(.L_x_13371) ;  /* 0x000000000f087348 */ /* 0x000fea0003c00000 */
[----:B------:R0:W1:Y:S02]  /*8ce0*/  SHFL.BFLY P6, R14, R13, R12, R11 ;  /* 0x0c00000c0d0e7389 */ /* 0x00006400000c000b */
[----:B01----:R-:W-:Y:S05]  /*8cf0*/  ENDCOLLECTIVE ;  /* 0x000000000000791b */ /* 0x003fea0003800000 */
.L_x_13371:
[----:B------:R-:W-:Y:S05]  /*8d00*/  BRA `(.L_x_13372) ;  /* 0xffffffdc00407947 */ /* 0x000fea000383ffff */
        .weak           $__internal_195_$__cuda_sm3x_div_rn_noftz_f32_slowpath
        .type           $__internal_195_$__cuda_sm3x_div_rn_noftz_f32_slowpath,@function
        .size           $__internal_195_$__cuda_sm3x_div_rn_noftz_f32_slowpath,(.L_x_37572 - $__internal_195_$__cuda_sm3x_div_rn_noftz_f32_slowpath)
$__internal_195_$__cuda_sm3x_div_rn_noftz_f32_slowpath:
        /* <DEDUP_REMOVED lines=34> */
.L_x_13374:
        /* <DEDUP_REMOVED lines=51> */
.L_x_13381:
[----:B------:R-:W-:-:S04]  /*9260*/  LOP3.LUT R12, R12, 0x80000000, RZ, 0xc0, !PT ;  /* 0x800000000c0c7812 */ /* 0x000fc800078ec0ff */
[----:B------:R-:W-:Y:S01]  /*9270*/  LOP3.LUT R12, R12, 0x7f800000, RZ, 0xfc, !PT ;  /* 0x7f8000000c0c7812 */ /* 0x000fe200078efcff */
[----:B------:R-:W-:Y:S06]  /*9280*/  BRA `(.L_x_13382) ;  /* 0x0000000000047947 */ /* 0x000fec0003800000 */
.L_x_13380:
[----:B------:R-:W-:-:S07]  /*9290*/  IMAD R12, R61, 0x800000, R12 ;  /* 0x008000003d0c7824 */ /* 0x000fce00078e020c */
.L_x_13382:
[----:B------:R-:W-:Y:S05]  /*92a0*/  BSYNC.RECONVERGENT B2 ;  /* 0x0000000000027941 */ /* 0x000fea0003800200 */
.L_x_13379:
[----:B------:R-:W-:Y:S05]  /*92b0*/  BRA `(.L_x_13383) ;  /* 0x0000000000207947 */ /* 0x000fea0003800000 */
.L_x_13378:
[----:B------:R-:W-:-:S04]  /*92c0*/  LOP3.LUT R12, R12, 0x80000000, R27, 0x48, !PT ;  /* 0x800000000c0c7812 */ /* 0x000fc800078e481b */
[----:B------:R-:W-:Y:S01]  /*92d0*/  LOP3.LUT R12, R12, 0x7f800000, RZ, 0xfc, !PT ;  /* 0x7f8000000c0c7812 */ /* 0x000fe200078efcff */
[----:B------:R-:W-:Y:S06]  /*92e0*/  BRA `(.L_x_13383) ;  /* 0x0000000000147947 */ /* 0x000fec0003800000 */
.L_x_13377:
[----:B------:R-:W-:Y:S01]  /*92f0*/  LOP3.LUT R12, R12, 0x80000000, R27, 0x48, !PT ;  /* 0x800000000c0c7812 */ /* 0x000fe200078e481b */
[----:B------:R-:W-:Y:S06]  /*9300*/  BRA `(.L_x_13383) ;  /* 0x00000000000c7947 */ /* 0x000fec0003800000 */
.L_x_13376:
[----:B------:R-:W0:Y:S01]  /*9310*/  MUFU.RSQ R12, -QNAN ;  /* 0xffc00000000c7908 */ /* 0x000e220000001400 */
[----:B------:R-:W-:Y:S05]  /*9320*/  BRA `(.L_x_13383) ;  /* 0x0000000000047947 */ /* 0x000fea0003800000 */
.L_x_13375:
[----:B------:R-:W-:-:S07]  /*9330*/  FADD.FTZ R12, R27, R12 ;  /* 0x0000000c1b0c7221 */ /* 0x000fce0000010000 */
.L_x_13383:
[----:B------:R-:W-:Y:S05]  /*9340*/  BSYNC.RECONVERGENT B1 ;  /* 0x0000000000017941 */ /* 0x000fea0003800200 */
.L_x_13373:
[----:B------:R-:W-:Y:S01]  /*9350*/  HFMA2 R13, -RZ, RZ, 0, 0 ;  /* 0x00000000ff0d7431 */ /* 0x000fe200000001ff */
[----:B0-----:R-:W-:Y:S01]  /*9360*/  MOV R11, R12 ;  /* 0x0000000c000b7202 */ /* 0x001fe20000000f00 */
[----:B------:R-:W-:-:S04]  /*9370*/  IMAD.MOV.U32 R12, RZ, RZ, R15 ;  /* 0x000000ffff0c7224 */ /* 0x000fc800078e000f */
[----:B------:R-:W-:Y:S05]  /*9380*/  RET.REL.NODEC R12 `(_Z15SoftmaxWarpImplI22BroadcastScaleMaskLoadIffbLm3EiE11DirectStoreIffEfLi1ELi16ELi32ELi1ELb1EL9Algorithm0EEvT_T0_ll) ;  /* 0xffffff6c0c1c7950 */ /* 0x000fea0003c3ffff */
.L_x_13384:
        /* <DEDUP_REMOVED lines=15> */
.L_x_37572:


//--------------------- .text._Z15SoftmaxWarpImplI22BroadcastScaleMaskLoadIffbLm3EiE11DirectStoreIffEfLi1ELi16ELi32ELi1ELb0EL9Algorithm0EEvT_T0_ll --------------------------
	.section	.text._Z15SoftmaxWarpImplI22BroadcastScaleMaskLoadIffbLm3EiE11DirectStoreIffEfLi1ELi16ELi32ELi1ELb0EL9Algorithm0EEvT_T0_ll,"ax",@progbits
	.align	128
        .global         _Z15SoftmaxWarpImplI22BroadcastScaleMaskLoadIffbLm3EiE11DirectStoreIffEfLi1ELi16ELi32ELi1ELb0EL9Algorithm0EEvT_T0_ll
        .type           _Z15SoftmaxWarpImplI22BroadcastScaleMaskLoadIffbLm3EiE11DirectStoreIffEfLi1ELi16ELi32ELi1ELb0EL9Algorithm0EEvT_T0_ll,@function
        .size           _Z15SoftmaxWarpImplI22BroadcastScaleMaskLoadIffbLm3EiE11DirectStoreIffEfLi1ELi16ELi32ELi1ELb0EL9Algorithm0EEvT_T0_ll,(.L_x_37573 - _Z15SoftmaxWarpImplI22BroadcastScaleMaskLoadIffbLm3EiE11DirectStoreIffEfLi1ELi16ELi32ELi1ELb0EL9Algorithm0EEvT_T0_ll)
        .other          _Z15SoftmaxWarpImplI22BroadcastScaleMaskLoadIffbLm3EiE11DirectStoreIffEfLi1ELi16ELi32ELi1ELb0EL9Algorithm0EEvT_T0_ll,@"STO_CUDA_ENTRY STV_DEFAULT"
_Z15SoftmaxWarpImplI22BroadcastScaleMaskLoadIffbLm3EiE11DirectStoreIffEfLi1ELi16ELi32ELi1ELb0EL9Algorithm0EEvT_T0_ll:
.text._Z15SoftmaxWarpImplI22BroadcastScaleMaskLoadIffbLm3EiE11DirectStoreIffEfLi1ELi16ELi32ELi1ELb0EL9Algorithm0EEvT_T0_ll:
        /* <DEDUP_REMOVED lines=29> */
.L_x_13385:
        /* <DEDUP_REMOVED lines=14> */
.L_x_13420:
        /* <DEDUP_REMOVED lines=13> */
[----:B------:R-:W-:Y:S02]  /*0380*/  SHF.R.S64 R14, RZ, 0x1e, R17 ;  /* 0x0000001eff0e7819 */ /* 0x000fe40000001011 */
[----:B------:R-:W-:-:S04]  /*0390*/  LOP3.LUT R10, R16, UR49, RZ, 0x3c, !PT ;  /* 0x00000031100a7c12 */ /* 0x000fc8000f8e3cff */
[----:B------:R-:W-:Y:S02]  /*03a0*/  ISETP.GE.AND P2, PT, R10, RZ, PT ;  /* 0x000000ff0a00720c */ /* 0x000fe40003f46270 */
[----:B------:R-:W-:-:S04]  /*03b0*/  LOP3.LUT R10, R7, UR49, RZ, 0x3c, !PT ;  /* 0x00000031070a7c12 */ /* 0x000fc8000f8e3cff */
[----:B------:R-:W-:Y:S01]  /*03c0*/  ISETP.GE.AND P0, PT, R10, RZ, PT ;  /* 0x000000ff0a00720c */ /* 0x000fe20003f06270 */
        /* <DEDUP_REMOVED lines=16> */
[----:B------:R-:W0:Y:S01]  /*04d0*/  I2F.RP R3, UR9 ;  /* 0x0000000900037d06 */ /* 0x000e220008209400 */
[----:B------:R-:W-:Y:S02]  /*04e0*/  IMAD R2, R5, UR8, R2 ;  /* 0x0000000805027c24 */ /* 0x000fe4000f8e0202 */
[----:B------:R-:W-:Y:S01]  /*04f0*/  ISETP.LT.U32.AND P4, PT, R0, UR8, PT ;  /* 0x0000000800007c0c */ /* 0x000fe2000bf81070 */
[----:B------:R-:W-:Y:S02]  /*0500*/  IMAD.HI.U32 R5, R8, UR7, RZ ;  /* 0x0000000708057c27 */ /* 0x000fe4000f8e00ff */
[----:B------:R-:W-:-:S02]  /*0510*/  ISETP.LT.U32.AND P6, PT, R2, UR8, PT ;  /* 0x0000000802007c0c */ /* 0x000fc4000bfc1070 */
[----:B------:R-:W-:-:S04]  /*0520*/  IMAD.MOV R9, RZ, RZ, -R5 ;  /* 0x000000ffff097224 */ /* 0x000fc800078e0a05 */
[----:B------:R-:W-:Y:S01]  /*0530*/  IMAD R8, R9, UR8, R8 ;  /* 0x0000000809087c24 */ /* 0x000fe2000f8e0208 */
[----:B0-----:R-:W0:Y:S03]  /*0540*/  MUFU.RCP R3, R3 ;  /* 0x0000000300037308 */ /* 0x001e260000001000 */
[----:B------:R-:W-:Y:S02]  /*0550*/  @!P4 IADD3 R0, PT, PT, R0, -UR8, RZ ;  /* 0x800000080000cc10 */ /* 0x000fe4000fffe0ff */
[----:B------:R-:W-:Y:S01]  /*0560*/  @!P4 IADD3 R6, PT, PT, R6, 0x1, RZ ;  /* 0x000000010606c810 */ /* 0x000fe20007ffe0ff */
[----:B------:R-:W-:Y:S01]  /*0570*/  @!P6 VIADD R2, R2, -UR8 ;  /* 0x800000080202ec36 */ /* 0x000fe20008000000 */
[----:B------:R-:W-:Y:S02]  /*0580*/  ISETP.GE.U32.AND P1, PT, R0, UR8, PT ;  /* 0x0000000800007c0c */ /* 0x000fe4000bf26070 */
[----:B------:R-:W-:-:S02]  /*0590*/  IADD3 R0, PT, PT, R25, 0x80, RZ ;  /* 0x0000008019007810 */ /* 0x000fc40007ffe0ff */
[----:B------:R-:W-:Y:S01]  /*05a0*/  ISETP.GE.U32.AND P5, PT, R2, UR8, PT ;  /* 0x0000000802007c0c */ /* 0x000fe2000bfa6070 */
[----:B------:R-:W-:Y:S01]  /*05b0*/  VIADD R2, R25, 0xa0 ;  /* 0x000000a019027836 */ /* 0x000fe20000000000 */
[----:B------:R-:W-:Y:S02]  /*05c0*/  IABS R18, R0 ;  /* 0x0000000000127213 */ /* 0x000fe40000000000 */
[----:B------:R-:W-:Y:S02]  /*05d0*/  IADD3 R14, P4, PT, R14, UR36, RZ ;  /* 0x000000240e0e7c10 */ /* 0x000fe4000ff9e0ff */
[----:B------:R-:W-:Y:S01]  /*05e0*/  LOP3.LUT R12, R2, UR49, RZ, 0x3c, !PT ;  /* 0x00000031020c7c12 */ /* 0x000fe2000f8e3cff */
[----:B------:R-:W-:Y:S01]  /*05f0*/  IMAD.HI.U32 R11, R18, UR7, RZ ;  /* 0x00000007120b7c27 */ /* 0x000fe2000f8e00ff */
[----:B0-----:R-:W-:Y:S02]  /*0600*/  IADD3 R3, PT, PT, R3, 0xffffffe, RZ ;  /* 0x0ffffffe03037810 */ /* 0x001fe40007ffe0ff */
[----:B------:R-:W-:Y:S01]  /*0610*/  LEA.HI.X.SX32 R15, R17, UR37, 0x2, P4 ;  /* 0x00000025110f7c11 */ /* 0x000fe2000a0f16ff */
[----:B------:R-:W-:Y:S01]  /*0620*/  @P1 VIADD R6, R6, 0x1 ;  /* 0x0000000106061836 */ /* 0x000fe20000000000 */
[----:B------:R-:W-:Y:S01]  /*0630*/  ISETP.LT.U32.AND P1, PT, R8, UR8, PT ;  /* 0x0000000808007c0c */ /* 0x000fe2000bf21070 */
[----:B------:R-:W-:Y:S01]  /*0640*/  IMAD.MOV R9, RZ, RZ, -R11 ;  /* 0x000000ffff097224 */ /* 0x000fe200078e0a0b */
[----:B------:R-:W-:Y:S01]  /*0650*/  ISETP.GE.AND P4, PT, R12, RZ, PT ;  /* 0x000000ff0c00720c */ /* 0x000fe20003f86270 */
[----:B------:R-:W0:Y:S01]  /*0660*/  F2I.FTZ.U32.TRUNC.NTZ R3, R3 ;  /* 0x0000000300037305 */ /* 0x000e22000021f000 */
[----:B------:R-:W-:Y:S01]  /*0670*/  SHF.R.S64 R12, RZ, 0x1e, R16 ;  /* 0x0000001eff0c7819 */ /* 0x000fe20000001010 */
[----:B------:R-:W-:Y:S01]  /*0680*/  @!P6 VIADD R4, R4, 0x1 ;  /* 0x000000010404e836 */ /* 0x000fe20000000000 */
[----:B------:R1:W2:Y:S01]  /*0690*/  LDG.E R14, desc[UR4][R14.64] ;  /* 0x000000040e0e7981 */ /* 0x0002a2000c1e1900 */
[----:B------:R-:W-:Y:S01]  /*06a0*/  IMAD R18, R9, UR8, R18 ;  /* 0x0000000809127c24 */ /* 0x000fe2000f8e0212 */
[----:B------:R-:W-:Y:S01]  /*06b0*/  IADD3 R12, P6, PT, R12, UR36, RZ ;  /* 0x000000240c0c7c10 */ /* 0x000fe2000ffde0ff */
[----:B------:R-:W-:Y:S01]  /*06c0*/  @P5 VIADD R4, R4, 0x1 ;  /* 0x0000000104045836 */ /* 0x000fe20000000000 */
[----:B------:R-:W-:-:S02]  /*06d0*/  LOP3.LUT R10, R0, UR49, RZ, 0x3c, !PT ;  /* 0x00000031000a7c12 */ /* 0x000fc4000f8e3cff */
[----:B------:R-:W-:Y:S02]  /*06e0*/  @!P3 IADD3 R6, PT, PT, -R6, RZ, RZ ;  /* 0x000000ff0606b210 */ /* 0x000fe40007ffe1ff */
[----:B------:R-:W-:Y:S02]  /*06f0*/  @!P1 IADD3 R8, PT, PT, R8, -UR8, RZ ;  /* 0x8000000808089c10 */ /* 0x000fe4000fffe0ff */
[----:B------:R-:W-:Y:S02]  /*0700*/  LEA.HI.X.SX32 R13, R16, UR37, 0x2, P6 ;  /* 0x00000025100d7c11 */ /* 0x000fe4000b0f16ff */
[----:B------:R-:W-:Y:S02]  /*0710*/  ISETP.GE.U32.AND P5, PT, R8, UR8, PT ;  /* 0x0000000808007c0c */ /* 0x000fe4000bfa6070 */
[----:B------:R-:W-:Y:S02]  /*0720*/  ISETP.LT.U32.AND P6, PT, R18, UR8, PT ;  /* 0x0000000812007c0c */ /* 0x000fe4000bfc1070 */
[----:B-1----:R-:W-:-:S02]  /*0730*/  IABS R15, R2 ;  /* 0x00000002000f7213 */ /* 0x002fc40000000000 */
[----:B------:R-:W-:Y:S02]  /*0740*/  @!P1 IADD3 R5, PT, PT, R5, 0x1, RZ ;  /* 0x0000000105059810 */ /* 0x000fe40007ffe0ff */
[----:B------:R-:W-:Y:S01]  /*0750*/  ISETP.GE.AND P3, PT, R10, RZ, PT ;  /* 0x000000ff0a00720c */ /* 0x000fe20003f66270 */
[----:B------:R-:W-:Y:S01]  /*0760*/  IMAD.HI.U32 R10, R15, UR7, RZ ;  /* 0x000000070f0a7c27 */ /* 0x000fe2000f8e00ff */
[----:B0-----:R-:W-:Y:S02]  /*0770*/  R2UR UR5, R3 ;  /* 0x00000000030572ca */ /* 0x001fe400000e0000 */
[----:B------:R-:W-:Y:S01]  /*0780*/  SHF.R.S64 R8, RZ, 0x1e, R7 ;  /* 0x0000001eff087819 */ /* 0x000fe20000001007 */
[----:B------:R-:W-:Y:S01]  /*0790*/  @P5 VIADD R5, R5, 0x1 ;  /* 0x0000000105055836 */ /* 0x000fe20000000000 */
[----:B------:R-:W-:Y:S02]  /*07a0*/  ISETP.NE.AND P1, PT, RZ, UR49, PT ;  /* 0x00000031ff007c0c */ /* 0x000fe4000bf25270 */
[----:B------:R-:W-:Y:S01]  /*07b0*/  LOP3.LUT R20, RZ, UR49, RZ, 0x33, !PT ;  /* 0x00000031ff147c12 */ /* 0x000fe2000f8e33ff */
[----:B------:R-:W-:Y:S01]  /*07c0*/  @!P6 VIADD R18, R18, -UR8 ;  /* 0x800000081212ec36 */ /* 0x000fe20008000000 */
[----:B------:R-:W-:-:S02]  /*07d0*/  IADD3 R8, P5, PT, R8, UR36, RZ ;  /* 0x0000002408087c10 */ /* 0x000fc4000ffbe0ff */
[----:B------:R-:W-:Y:S02]  /*07e0*/  SEL R3, R20, R6, !P1 ;  /* 0x0000000614037207 */ /* 0x000fe40004800000 */
[----:B------:R-:W-:Y:S02]  /*07f0*/  IADD3 R24, PT, PT, -R10, RZ, RZ ;  /* 0x000000ff0a187210 */ /* 0x000fe40007ffe1ff */
[----:B------:R-:W-:Y:S02]  /*0800*/  LEA.HI.X.SX32 R9, R7, UR37, 0x2, P5 ;  /* 0x0000002507097c11 */ /* 0x000fe4000a8f16ff */
[----:B------:R-:W-:Y:S01]  /*0810*/  ISETP.GE.U32.AND P5, PT, R18, UR8, PT ;  /* 0x0000000812007c0c */ /* 0x000fe2000bfa6070 */
[----:B------:R-:W-:Y:S01]  /*0820*/  IMAD R15, R24, UR8, R15 ;  /* 0x00000008180f7c24 */ /* 0x000fe2000f8e020f */
[----:B------:R-:W-:Y:S01]  /*0830*/  IADD3 R6, PT, PT, -R3, RZ, RZ ;  /* 0x000000ff03067210 */ /* 0x000fe20007ffe1ff */
[----:B------:R-:W-:Y:S01]  /*0840*/  @!P2 IMAD.MOV R4, RZ, RZ, -R4 ;  /* 0x000000ffff04a224 */ /* 0x000fe200078e0a04 */
[----:B------:R-:W-:Y:S01]  /*0850*/  UIADD3 UR6, UPT, UPT, URZ, -UR5, URZ ;  /* 0x80000005ff067290 */ /* 0x000fe2000fffe0ff */
[----:B------:R-:W-:-:S02]  /*0860*/  @!P0 IADD3 R5, PT, PT, -R5, RZ, RZ ;  /* 0x000000ff05058210 */ /* 0x000fc40007ffe1ff */
[----:B------:R-:W-:Y:S01]  /*0870*/  IMAD R17, R6, UR49, R17 ;  /* 0x0000003106117c24 */ /* 0x000fe2000f8e0211 */
[----:B------:R-:W-:Y:S01]  /*0880*/  R2UR UR10, R22 ;  /* 0x00000000160a72ca */ /* 0x000fe200000e0000 */
[----:B------:R-:W-:Y:S01]  /*0890*/  UIMAD UR6, UR6, UR9, URZ ;  /* 0x00000009060672a4 */ /* 0x000fe2000f8e02ff */
[----:B------:R-:W-:Y:S02]  /*08a0*/  R2UR UR11, R23 ;  /* 0x00000000170b72ca */ /* 0x000fe400000e0000 */
[----:B------:R-:W-:Y:S02]  /*08b0*/  ISETP.LT.U32.AND P2, PT, R15, UR8, PT ;  /* 0x000000080f007c0c */ /* 0x000fe4000bf41070 */
[C---:B------:R-:W-:Y:S01]  /*08c0*/  SEL R6, R20.reuse, R4, !P1 ;  /* 0x0000000414067207 */ /* 0x040fe20004800000 */
[----:B------:R-:W-:Y:S01]  /*08d0*/  @!P6 VIADD R11, R11, 0x1 ;  /* 0x000000010b0be836 */ /* 0x000fe20000000000 */
[----:B------:R-:W-:Y:S01]  /*08e0*/  UMOV UR4, URZ ;  /* 0x000000ff00047c82 */ /* 0x000fe20008000000 */
[----:B------:R-:W-:Y:S01]  /*08f0*/  SEL R4, R20, R5, !P1 ;  /* 0x0000000514047207 */ /* 0x000fe20004800000 */
[----:B------:R-:W-:Y:S01]  /*0900*/  UIMAD.WIDE.U32 UR4, UR5, UR6, UR4 ;  /* 0x00000006050472a5 */ /* 0x000fe2000f8e0004 */
[----:B------:R-:W-:Y:S01]  /*0910*/  IADD3 R5, PT, PT, -R6, RZ, RZ ;  /* 0x000000ff06057210 */ /* 0x000fe20007ffe1ff */
[----:B------:R-:W-:Y:S01]  /*0920*/  @P5 VIADD R11, R11, 0x1 ;  /* 0x000000010b0b5836 */ /* 0x000fe20000000000 */
[----:B------:R-:W-:-:S02]  /*0930*/  IABS R18, R17 ;  /* 0x0000001100127213 */ /* 0x000fc40000000000 */
[----:B------:R-:W-:Y:S01]  /*0940*/  IADD3 R24, PT, PT, -R4, RZ, RZ ;  /* 0x000000ff04187210 */ /* 0x000fe20007ffe1ff */
[----:B------:R-:W-:Y:S01]  /*0950*/  IMAD R16, R5, UR49, R16 ;  /* 0x0000003105107c24 */ /* 0x000fe2000f8e0210 */
[----:B------:R-:W-:Y:S01]  /*0960*/  @!P3 IADD3 R11, PT, PT, -R11, RZ, RZ ;  /* 0x000000ff0b0bb210 */ /* 0x000fe20007ffe1ff */
[----:B------:R-:W-:Y:S01]  /*0970*/  IMAD.HI.U32 R21, R18, UR5, RZ ;  /* 0x0000000512157c27 */ /* 0x000fe2000f8e00ff */
[----:B------:R-:W3:Y:S03]  /*0980*/  LDG.E R13, desc[UR10][R12.64] ;  /* 0x0000000a0c0d7981 */ /* 0x000ee6000c1e1900 */
[----:B------:R-:W-:Y:S01]  /*0990*/  IMAD R7, R24, UR49, R7 ;  /* 0x0000003118077c24 */ /* 0x000fe2000f8e0207 */
[----:B------:R-:W-:Y:S01]  /*09a0*/  IABS R19, R16 ;  /* 0x0000001000137213 */ /* 0x000fe20000000000 */
[----:B------:R-:W-:Y:S01]  /*09b0*/  @!P2 VIADD R15, R15, -UR8 ;  /* 0x800000080f0fac36 */ /* 0x000fe20008000000 */
[----:B------:R-:W-:Y:S01]  /*09c0*/  SEL R5, R20, R11, !P1 ;  /* 0x0000000b14057207 */ /* 0x000fe20004800000 */
[----:B------:R0:W4:Y:S01]  /*09d0*/  LDG.E R12, desc[UR10][R8.64] ;  /* 0x0000000a080c7981 */ /* 0x000122000c1e1900 */
[----:B------:R-:W-:Y:S01]  /*09e0*/  IABS R26, R7 ;  /* 0x00000007001a7213 */ /* 0x000fe20000000000 */
[----:B------:R-:W-:Y:S01]  /*09f0*/  IMAD.HI.U32 R24, R19, UR5, RZ ;  /* 0x0000000513187c27 */ /* 0x000fe2000f8e00ff */
[----:B------:R-:W-:-:S02]  /*0a00*/  ISETP.GE.U32.AND P3, PT, R15, UR8, PT ;  /* 0x000000080f007c0c */ /* 0x000fc4000bf66070 */
[----:B------:R-:W-:Y:S01]  /*0a10*/  IADD3 R15, PT, PT, -R5, RZ, RZ ;  /* 0x000000ff050f7210 */ /* 0x000fe20007ffe1ff */
[----:B0-----:R-:W-:-:S04]  /*0a20*/  IMAD.MOV R9, RZ, RZ, -R21 ;  /* 0x000000ffff097224 */ /* 0x001fc800078e0a15 */
[----:B------:R-:W-:Y:S02]  /*0a30*/  IMAD R11, R9, UR9, R18 ;  /* 0x00000009090b7c24 */ /* 0x000fe4000f8e0212 */
[----:B------:R-:W-:-:S03]  /*0a40*/  IMAD.HI.U32 R33, R26, UR5, RZ ;  /* 0x000000051a217c27 */ /* 0x000fc6000f8e00ff */
[----:B------:R-:W-:Y:S01]  /*0a50*/  ISETP.LT.U32.AND P0, PT, R11, UR9, PT ;  /* 0x000000090b007c0c */ /* 0x000fe2000bf01070 */
[----:B------:R-:W-:Y:S02]  /*0a60*/  IMAD.MOV R18, RZ, RZ, -R24 ;  /* 0x000000ffff127224 */ /* 0x000fe400078e0a18 */
[----:B------:R-:W-:Y:S01]  /*0a70*/  IMAD R15, R15, UR49, R0 ;  /* 0x000000310f0f7c24 */ /* 0x000fe2000f8e0200 */
[----:B------:R-:W-:Y:S01]  /*0a80*/  IADD3 R27, PT, PT, -R33, RZ, RZ ;  /* 0x000000ff211b7210 */ /* 0x000fe20007ffe1ff */
[----:B------:R-:W-:Y:S02]  /*0a90*/  IMAD R18, R18, UR9, R19 ;  /* 0x0000000912127c24 */ /* 0x000fe4000f8e0213 */
[----:B------:R-:W-:Y:S01]  /*0aa0*/  @!P2 VIADD R10, R10, 0x1 ;  /* 0x000000010a0aa836 */ /* 0x000fe20000000000 */
[----:B------:R-:W-:Y:S01]  /*0ab0*/  IABS R32, R15 ;  /* 0x0000000f00207213 */ /* 0x000fe20000000000 */
[----:B------:R-:W-:Y:S01]  /*0ac0*/  IMAD R19, R27, UR9, R26 ;  /* 0x000000091b137c24 */ /* 0x000fe2000f8e021a */
[----:B------:R-:W-:-:S02]  /*0ad0*/  SHF.R.S64 R8, RZ, 0x1e, R0 ;  /* 0x0000001eff087819 */ /* 0x000fc40000001000 */
[----:B------:R-:W-:Y:S02]  /*0ae0*/  @P3 IADD3 R10, PT, PT, R10, 0x1, RZ ;  /* 0x000000010a0a3810 */ /* 0x000fe40007ffe0ff */
[----:B------:R-:W-:Y:S01]  /*0af0*/  ISETP.LT.U32.AND P2, PT, R18, UR9, PT ;  /* 0x0000000912007c0c */ /* 0x000fe2000bf41070 */
[----:B------:R-:W-:Y:S01]  /*0b00*/  IMAD.MOV.U32 R26, RZ, RZ, R32 ;  /* 0x000000ffff1a7224 */ /* 0x000fe200078e0020 */
[----:B------:R-:W-:Y:S01]  /*0b10*/  IADD3 R8, P5, PT, R8, UR36, RZ ;  /* 0x0000002408087c10 */ /* 0x000fe2000ffbe0ff */
[----:B------:R-:W-:Y:S01]  /*0b20*/  IMAD.MOV.U32 R27, RZ, RZ, R10 ;  /* 0x000000ffff1b7224 */ /* 0x000fe200078e000a */
[----:B------:R-:W-:Y:S01]  /*0b30*/  @!P0 IADD3 R11, PT, PT, R11, -UR9, RZ ;  /* 0x800000090b0b8c10 */ /* 0x000fe2000fffe0ff */
[----:B------:R-:W-:Y:S01]  /*0b40*/  IMAD.HI.U32 R32, R26, UR5, RZ ;  /* 0x000000051a207c27 */ /* 0x000fe2000f8e00ff */
[----:B------:R-:W-:Y:S02]  /*0b50*/  ISETP.LT.U32.AND P3, PT, R19, UR9, PT ;  /* 0x0000000913007c0c */ /* 0x000fe4000bf61070 */
[----:B------:R-:W-:Y:S01]  /*0b60*/  LEA.HI.X.SX32 R9, R0, UR37, 0x2, P5 ;  /* 0x0000002500097c11 */ /* 0x000fe2000a8f16ff */
[----:B------:R-:W-:Y:S01]  /*0b70*/  IMAD.MOV R35, RZ, RZ, -R32 ;  /* 0x000000ffff237224 */ /* 0x000fe200078e0a20 */
[----:B------:R-:W-:-:S02]  /*0b80*/  ISETP.GE.U32.AND P5, PT, R11, UR9, PT ;  /* 0x000000090b007c0c */ /* 0x000fc4000bfa6070 */
[----:B------:R-:W-:Y:S01]  /*0b90*/  @!P4 IADD3 R27, PT, PT, -R27, RZ, RZ ;  /* 0x000000ff1b1bc210 */ /* 0x000fe20007ffe1ff */
[----:B------:R0:W5:Y:S01]  /*0ba0*/  LDG.E R0, desc[UR10][R8.64] ;  /* 0x0000000a08007981 */ /* 0x000162000c1e1900 */
[----:B------:R-:W-:Y:S02]  /*0bb0*/  @!P2 IADD3 R18, PT, PT, R18, -UR9, RZ ;  /* 0x800000091212ac10 */ /* 0x000fe4000fffe0ff */
[----:B------:R-:W-:Y:S02]  /*0bc0*/  SEL R11, R20, R27, !P1 ;  /* 0x0000001b140b7207 */ /* 0x000fe40004800000 */
[----:B------:R-:W-:Y:S01]  /*0bd0*/  ISETP.GE.U32.AND P6, PT, R18, UR9, PT ;  /* 0x0000000912007c0c */ /* 0x000fe2000bfc6070 */
[----:B------:R-:W-:Y:S02]  /*0be0*/  @!P3 VIADD R19, R19, -UR9 ;  /* 0x800000091313bc36 */ /* 0x000fe40008000000 */
[----:B0-----:R-:W-:Y:S01]  /*0bf0*/  IMAD R8, R35, UR9, R26 ;  /* 0x0000000923087c24 */ /* 0x001fe2000f8e021a */
[----:B------:R-:W-:Y:S01]  /*0c00*/  LOP3.LUT R10, R17, UR50, RZ, 0x3c, !PT ;  /* 0x00000032110a7c12 */ /* 0x000fe2000f8e3cff */
[----:B------:R-:W-:Y:S01]  /*0c10*/  IMAD.MOV R9, RZ, RZ, -R11 ;  /* 0x000000ffff097224 */ /* 0x000fe200078e0a0b */
[----:B------:R-:W-:-:S02]  /*0c20*/  @!P0 IADD3 R21, PT, PT, R21, 0x1, RZ ;  /* 0x0000000115158810 */ /* 0x000fc40007ffe0ff */
[----:B------:R-:W-:Y:S02]  /*0c30*/  ISETP.LT.U32.AND P0, PT, R8, UR9, PT ;  /* 0x0000000908007c0c */ /* 0x000fe4000bf01070 */
[----:B------:R-:W-:Y:S02]  /*0c40*/  LOP3.LUT R26, R16, UR50, RZ, 0x3c, !PT ;  /* 0x00000032101a7c12 */ /* 0x000fe4000f8e3cff */
[----:B------:R-:W-:Y:S01]  /*0c50*/  ISETP.GE.AND P4, PT, R10, RZ, PT ;  /* 0x000000ff0a00720c */ /* 0x000fe20003f86270 */
[----:B------:R-:W-:Y:S01]  /*0c60*/  IMAD R10, R9, UR49, R2 ;  /* 0x00000031090a7c24 */ /* 0x000fe2000f8e0202 */
[----:B------:R-:W-:Y:S01]  /*0c70*/  @P5 IADD3 R21, PT, PT, R21, 0x1, RZ ;  /* 0x0000000115155810 */ /* 0x000fe20007ffe0ff */
[----:B------:R-:W-:Y:S01]  /*0c80*/  @!P2 VIADD R24, R24, 0x1 ;  /* 0x000000011818a836 */ /* 0x000fe20000000000 */
[----:B------:R-:W-:Y:S02]  /*0c90*/  ISETP.GE.U32.AND P5, PT, R19, UR9, PT ;  /* 0x0000000913007c0c */ /* 0x000fe4000bfa6070 */
[----:B------:R-:W0:Y:S01]  /*0ca0*/  LDC.64 R18, c[0x0][0x390] ;  /* 0x0000e400ff127b82 */ /* 0x000e220000000a00 */
[----:B------:R-:W-:-:S02]  /*0cb0*/  ISETP.GE.AND P2, PT, R26, RZ, PT ;  /* 0x000000ff1a00720c */ /* 0x000fc40003f46270 */
[----:B------:R-:W-:Y:S02]  /*0cc0*/  LOP3.LUT R26, R7, UR50, RZ, 0x3c, !PT ;  /* 0x00000032071a7c12 */ /* 0x000fe4000f8e3cff */
[----:B------:R-:W-:Y:S02]  /*0cd0*/  IABS R9, R10 ;  /* 0x0000000a00097213 */ /* 0x000fe40000000000 */
[----:B------:R-:W-:Y:S01]  /*0ce0*/  @P6 IADD3 R24, PT, PT, R24, 0x1, RZ ;  /* 0x0000000118186810 */ /* 0x000fe20007ffe0ff */
[----:B------:R-:W-:Y:S01]  /*0cf0*/  @!P0 VIADD R8, R8, -UR9 ;  /* 0x8000000908088c36 */ /* 0x000fe20008000000 */
[----:B------:R-:W-:Y:S02]  /*0d00*/  MOV R37, R21 ;  /* 0x0000001500257202 */ /* 0x000fe40000000f00 */
        /* <DEDUP_REMOVED lines=23> */
[----:B------:R-:W-:Y:S01]  /*0e80*/  @!P5 IADD3 R26, PT, PT, R26, -UR8, RZ ;  /* 0x800000081a1adc10 */ /* 0x000fe2000fffe0ff */
[----:B------:R-:W-:Y:S01]  /*0e90*/  @!P5 VIADD R18, R18, 0x1 ;  /* 0x000000011212d836 */ /* 0x000fe20000000000 */
[----:B------:R-:W-:Y:S01]  /*0ea0*/  LOP3.LUT R2, R34, UR49, RZ, 0x3c, !PT ;  /* 0x0000003122027c12 */ /* 0x000fe2000f8e3cff */
[----:B------:R-:W-:Y:S01]  /*0eb0*/  @!P0 VIADD R32, R32, 0x1 ;  /* 0x0000000120208836 */ /* 0x000fe20000000000 */
[----:B------:R-:W-:Y:S01]  /*0ec0*/  ISETP.GE.U32.AND P6, PT, R26, UR8, PT ;  /* 0x000000081a007c0c */ /* 0x000fe2000bfc6070 */
[----:B------:R-:W5:Y:S01]  /*0ed0*/  LDG.E R8, desc[UR10][R8.64] ;  /* 0x0000000a08087981 */ /* 0x000f62000c1e1900 */
[----:B------:R-:W-:-:S11]  /*0ee0*/  ISETP.LT.U32.AND P5, PT, R24, UR9, PT ;  /* 0x0000000918007c0c */ /* 0x000fd6000bfa1070 */
[----:B------:R-:W-:Y:S02]  /*0ef0*/  @P6 IADD3 R18, PT, PT, R18, 0x1, RZ ;  /* 0x0000000112126810 */ /* 0x000fe40007ffe0ff */
[----:B------:R-:W-:Y:S01]  /*0f00*/  ISETP.GE.AND P6, PT, R2, RZ, PT ;  /* 0x000000ff0200720c */ /* 0x000fe20003fc6270 */
[----:B------:R-:W-:Y:S01]  /*0f10*/  @!P5 VIADD R24, R24, -UR9 ;  /* 0x800000091818dc36 */ /* 0x000fe20008000000 */
[----:B------:R-:W-:Y:S02]  /*0f20*/  ISETP.NE.AND P0, PT, RZ, UR50, PT ;  /* 0x00000032ff007c0c */ /* 0x000fe4000bf05270 */
[----:B------:R-:W-:-:S09]  /*0f30*/  ISETP.NE.AND.EX P2, PT, R19, RZ, PT, P2 ;  /* 0x000000ff1300720c */ /* 0x000fd20003f45320 */
[----:B------:R-:W-:Y:S02]  /*0f40*/  @!P6 IADD3 R18, PT, PT, -R18, RZ, RZ ;  /* 0x000000ff1212e210 */ /* 0x000fe40007ffe1ff */
[----:B------:R-:W-:Y:S02]  /*0f50*/  ISETP.GE.U32.AND P6, PT, R24, UR9, PT ;  /* 0x0000000918007c0c */ /* 0x000fe4000bfc6070 */
[----:B------:R-:W-:Y:S02]  /*0f60*/  SEL R26, R20, R18, !P1 ;  /* 0x00000012141a7207 */ /* 0x000fe40004800000 */
[----:B------:R-:W-:Y:S02]  /*0f70*/  LOP3.LUT R24, RZ, UR50, RZ, 0x33, !PT ;  /* 0x00000032ff187c12 */ /* 0x000fe4000f8e33ff */
[----:B------:R-:W-:Y:S02]  /*0f80*/  IADD3 R19, PT, PT, -R26, RZ, RZ ;  /* 0x000000ff1a137210 */ /* 0x000fe40007ffe1ff */
[----:B------:R-:W-:-:S02]  /*0f90*/  SEL R37, R24, R37, !P0 ;  /* 0x0000002518257207 */ /* 0x000fc40004000000 */
[----:B------:R-:W-:Y:S02]  /*0fa0*/  ISETP.NE.AND.EX P3, PT, R27, RZ, PT, P3 ;  /* 0x000000ff1b00720c */ /* 0x000fe40003f65330 */
[----:B------:R-:W-:Y:S01]  /*0fb0*/  SEL R3, R3, RZ, P2 ;  /* 0x000000ff03037207 */ /* 0x000fe20001000000 */
[----:B------:R-:W-:Y:S01]  /*0fc0*/  IMAD R19, R19, UR49, R34 ;  /* 0x0000003113137c24 */ /* 0x000fe2000f8e0222 */
[----:B------:R-:W-:Y:S01]  /*0fd0*/  SEL R18, R37, RZ, P3 ;  /* 0x000000ff25127207 */ /* 0x000fe20001800000 */
[----:B------:R-:W-:Y:S02]  /*0fe0*/  IMAD.MOV R2, RZ, RZ, -R37 ;  /* 0x000000ffff027224 */ /* 0x000fe400078e0a25 */
[----:B------:R-:W-:Y:S02]  /*0ff0*/  IMAD R3, R3, UR46, RZ ;  /* 0x0000002e03037c24 */ /* 0x000fe4000f8e02ff */
[----:B------:R-:W-:Y:S01]  /*1000*/  IMAD R17, R2, UR50, R17 ;  /* 0x0000003202117c24 */ /* 0x000fe2000f8e0211 */
[----:B------:R-:W-:Y:S01]  /*1010*/  IABS R2, R19 ;  /* 0x0000001300027213 */ /* 0x000fe20000000000 */
[----:B------:R-:W-:Y:S01]  /*1020*/  IMAD R18, R18, UR47, R3 ;  /* 0x0000002f12127c24 */ /* 0x000fe2000f8e0203 */
[----:B------:R-:W-:-:S02]  /*1030*/  LOP3.LUT R3, R15, UR50, RZ, 0x3c, !PT ;  /* 0x000000320f037c12 */ /* 0x000fc4000f8e3cff */
[----:B------:R-:W-:Y:S01]  /*1040*/  SEL R36, R24, R35, !P0 ;  /* 0x0000002318247207 */ /* 0x000fe20004000000 */
[----:B------:R-:W-:Y:S01]  /*1050*/  IMAD.HI.U32 R35, R2, UR5, RZ ;  /* 0x0000000502237c27 */ /* 0x000fe2000f8e00ff */
[----:B------:R-:W-:Y:S02]  /*1060*/  @P4 IADD3 R32, PT, PT, R32, 0x1, RZ ;  /* 0x0000000120204810 */ /* 0x000fe40007ffe0ff */
[----:B------:R-:W-:Y:S01]  /*1070*/  ISETP.GE.AND P4, PT, R3, RZ, PT ;  /* 0x000000ff0300720c */ /* 0x000fe20003f86270 */
[----:B------:R-:W-:Y:S01]  /*1080*/  IMAD.MOV R27, RZ, RZ, -R36 ;  /* 0x000000ffff1b7224 */ /* 0x000fe200078e0a24 */
[----:B------:R-:W-:-:S03]  /*1090*/  IADD3 R3, PT, PT, -R35, RZ, RZ ;  /* 0x000000ff23037210 */ /* 0x000fc60007ffe1ff */
[----:B------:R-:W-:Y:S02]  /*10a0*/  IMAD R27, R27, UR50, R16 ;  /* 0x000000321b1b7c24 */ /* 0x000fe4000f8e0210 */
[----:B------:R-:W-:Y:S01]  /*10b0*/  IMAD R16, R3, UR9, R2 ;  /* 0x0000000903107c24 */ /* 0x000fe2000f8e0202 */
[----:B------:R-:W-:Y:S02]  /*10c0*/  SHF.R.S64 R2, RZ, 0x1e, R34 ;  /* 0x0000001eff027819 */ /* 0x000fe40000001022 */
[----:B------:R-:W-:-:S03]  /*10d0*/  SEL R6, R6, RZ, P2 ;  /* 0x000000ff06067207 */ /* 0x000fc60001000000 */
[----:B------:R-:W-:Y:S01]  /*10e0*/  @!P4 IMAD.MOV R32, RZ, RZ, -R32 ;  /* 0x000000ffff20c224 */ /* 0x000fe200078e0a20 */
[----:B------:R-:W-:Y:S01]  /*10f0*/  IADD3 R2, P4, PT, R2, UR36, RZ ;  /* 0x0000002402027c10 */ /* 0x000fe2000ff9e0ff */
[----:B------:R-:W-:Y:S01]  /*1100*/  @!P5 VIADD R21, R21, 0x1 ;  /* 0x000000011515d836 */ /* 0x000fe20000000000 */
[----:B------:R-:W-:Y:S01]  /*1110*/  SEL R33, R24, R33, !P0 ;  /* 0x0000002118217207 */ /* 0x000fe20004000000 */
[----:B------:R-:W-:Y:S01]  /*1120*/  IMAD R37, R6, UR46, RZ ;  /* 0x0000002e06257c24 */ /* 0x000fe2000f8e02ff */
[----:B------:R-:W-:Y:S02]  /*1130*/  LEA.HI.X.SX32 R3, R34, UR37, 0x2, P4 ;  /* 0x0000002522037c11 */ /* 0x000fe4000a0f16ff */
[----:B------:R-:W-:Y:S02]  /*1140*/  LOP3.LUT R6, R10, UR50, RZ, 0x3c, !PT ;  /* 0x000000320a067c12 */ /* 0x000fe4000f8e3cff */
[----:B------:R-:W-:Y:S01]  /*1150*/  ISETP.LT.U32.AND P4, PT, R16, UR9, PT ;  /* 0x0000000910007c0c */ /* 0x000fe2000bf81070 */
[----:B------:R0:W5:Y:S01]  /*1160*/  LDG.E R9, desc[UR10][R2.64] ;  /* 0x0000000a02097981 */ /* 0x000162000c1e1900 */
[----:B------:R-:W-:-:S02]  /*1170*/  @P6 IADD3 R21, PT, PT, R21, 0x1, RZ ;  /* 0x0000000115156810 */ /* 0x000fc40007ffe0ff */
[----:B------:R-:W-:Y:S01]  /*1180*/  ISETP.GE.AND P6, PT, R6, RZ, PT ;  /* 0x000000ff0600720c */ /* 0x000fe20003fc6270 */
[----:B------:R-:W-:Y:S01]  /*1190*/  IMAD.MOV R6, RZ, RZ, -R33 ;  /* 0x000000ffff067224 */ /* 0x000fe200078e0a21 */
[----:B------:R-:W-:-:S03]  /*11a0*/  SEL R4, R4, RZ, P2 ;  /* 0x000000ff04047207 */ /* 0x000fc60001000000 */
[----:B------:R-:W-:Y:S01]  /*11b0*/  IMAD R6, R6, UR50, R7 ;  /* 0x0000003206067c24 */ /* 0x000fe2000f8e0207 */
[----:B------:R-:W-:Y:S01]  /*11c0*/  SEL R7, R33, RZ, P3 ;  /* 0x000000ff21077207 */ /* 0x000fe20001800000 */
[----:B0-----:R-:W-:Y:S01]  /*11d0*/  IMAD R2, R4, UR46, RZ ;  /* 0x0000002e04027c24 */ /* 0x001fe2000f8e02ff */
[----:B------:R-:W-:Y:S02]  /*11e0*/  IADD3 R4, PT, PT, R25, 0xe0, RZ ;  /* 0x000000e019047810 */ /* 0x000fe40007ffe0ff */
[----:B------:R-:W-:Y:S01]  /*11f0*/  @!P4 IADD3 R16, PT, PT, R16, -UR9, RZ ;  /* 0x800000091010cc10 */ /* 0x000fe2000fffe0ff */
[----:B------:R-:W-:Y:S01]  /*1200*/  IMAD R7, R7, UR47, R2 ;  /* 0x0000002f07077c24 */ /* 0x000fe2000f8e0202 */
[----:B------:R-:W-:Y:S02]  /*1210*/  SEL R32, R24, R32, !P0 ;  /* 0x0000002018207207 */ /* 0x000fe40004000000 */
[----:B------:R-:W-:Y:S02]  /*1220*/  IABS R3, R4 ;  /* 0x0000000400037213 */ /* 0x000fe40000000000 */
[----:B------:R-:W-:Y:S01]  /*1230*/  LOP3.LUT R2, R19, UR50, RZ, 0x3c, !PT ;  /* 0x0000003213027c12 */ /* 0x000fe2000f8e3cff */
[----:B------:R-:W-:Y:S01]  /*1240*/  @!P6 IMAD.MOV R21, RZ, RZ, -R21 ;  /* 0x000000ffff15e224 */ /* 0x000fe200078e0a15 */
[----:B------:R-:W-:-:S02]  /*1250*/  ISETP.GE.U32.AND P5, PT, R16, UR9, PT ;  /* 0x0000000910007c0c */ /* 0x000fc4000bfa6070 */
[----:B------:R-:W-:Y:S02]  /*1260*/  IADD3 R16, PT, PT, -R32, RZ, RZ ;  /* 0x000000ff20107210 */ /* 0x000fe40007ffe1ff */
[----:B------:R-:W-:Y:S01]  /*1270*/  ISETP.GE.AND P6, PT, R2, RZ, PT ;  /* 0x000000ff0200720c */ /* 0x000fe20003fc6270 */
[----:B------:R-:W-:-:S04]  /*1280*/  IMAD.HI.U32 R2, R3, UR7, RZ ;  /* 0x0000000703027c27 */ /* 0x000fc8000f8e00ff */
[----:B------:R-:W-:Y:S02]  /*1290*/  IMAD R15, R16, UR50, R15 ;  /* 0x00000032100f7c24 */ /* 0x000fe4000f8e020f */
[----:B------:R-:W-:-:S04]  /*12a0*/  IMAD.MOV R16, RZ, RZ, -R2 ;  /* 0x000000ffff107224 */ /* 0x000fc800078e0a02 */
[----:B------:R-:W-:Y:S01]  /*12b0*/  IMAD R3, R16, UR8, R3 ;  /* 0x0000000810037c24 */ /* 0x000fe2000f8e0203 */
[----:B------:R-:W-:-:S04]  /*12c0*/  @!P4 IADD3 R35, PT, PT, R35, 0x1, RZ ;  /* 0x000000012323c810 */ /* 0x000fc80007ffe0ff */
[----:B------:R-:W-:Y:S02]  /*12d0*/  ISETP.LT.U32.AND P4, PT, R3, UR8, PT ;  /* 0x0000000803007c0c */ /* 0x000fe4000bf81070 */
[----:B------:R-:W-:-:S11]  /*12e0*/  @P5 IADD3 R35, PT, PT, R35, 0x1, RZ ;  /* 0x0000000123235810 */ /* 0x000fd60007ffe0ff */
[----:B------:R-:W-:-:S05]  /*12f0*/  @!P4 VIADD R3, R3, -UR8 ;  /* 0x800000080303cc36 */ /* 0x000fca0008000000 */
[----:B------:R-:W-:Y:S02]  /*1300*/  ISETP.GE.U32.AND P5, PT, R3, UR8, PT ;  /* 0x0000000803007c0c */ /* 0x000fe4000bfa6070 */
[----:B------:R-:W-:Y:S01]  /*1310*/  LOP3.LUT R3, R4, UR49, RZ, 0x3c, !PT ;  /* 0x0000003104037c12 */ /* 0x000fe2000f8e3cff */
[----:B------:R-:W-:Y:S01]  /*1320*/  @!P4 VIADD R2, R2, 0x1 ;  /* 0x000000010202c836 */ /* 0x000fe20000000000 */
[----:B------:R-:W-:Y:S02]  /*1330*/  SEL R5, R5, RZ, P2 ;  /* 0x000000ff05057207 */ /* 0x000fe40001000000 */
[----:B------:R-:W-:Y:S02]  /*1340*/  ISETP.GE.AND P4, PT, R3, RZ, PT ;  /* 0x000000ff0300720c */ /* 0x000fe40003f86270 */
[----:B------:R-:W-:Y:S01]  /*1350*/  SEL R16, R32, RZ, P3 ;  /* 0x000000ff20107207 */ /* 0x000fe20001800000 */
[----:B------:R-:W-:Y:S01]  /*1360*/  IMAD R5, R5, UR46, RZ ;  /* 0x0000002e05057c24 */ /* 0x000fe2000f8e02ff */
[----:B------:R-:W-:-:S03]  /*1370*/  SEL R11, R11, RZ, P2 ;  /* 0x000000ff0b0b7207 */ /* 0x000fc60001000000 */
[----:B------:R-:W-:Y:S02]  /*1380*/  @P5 IADD3 R2, PT, PT, R2, 0x1, RZ ;  /* 0x0000000102025810 */ /* 0x000fe40007ffe0ff */
[----:B------:R-:W-:Y:S01]  /*1390*/  SEL R21, R24, R21, !P0 ;  /* 0x0000001518157207 */ /* 0x000fe20004000000 */
[----:B------:R-:W-:Y:S02]  /*13a0*/  IMAD R16, R16, UR47, R5 ;  /* 0x0000002f10107c24 */ /* 0x000fe4000f8e0205 */
[----:B------:R-:W-:Y:S01]  /*13b0*/  IMAD.MOV.U32 R5, RZ, RZ, R2 ;  /* 0x000000ffff057224 */ /* 0x000fe200078e0002 */
[----:B------:R-:W-:Y:S01]  /*13c0*/  IADD3 R3, PT, PT, -R21, RZ, RZ ;  /* 0x000000ff15037210 */ /* 0x000fe20007ffe1ff */
[----:B------:R-:W-:Y:S01]  /*13d0*/  IMAD R2, R11, UR46, RZ ;  /* 0x0000002e0b027c24 */ /* 0x000fe2000f8e02ff */
[----:B------:R-:W-:Y:S02]  /*13e0*/  SEL R33, R21, RZ, P3 ;  /* 0x000000ff15217207 */ /* 0x000fe40001800000 */
[----:B------:R-:W-:Y:S01]  /*13f0*/  @!P4 IADD3 R5, PT, PT, -R5, RZ, RZ ;  /* 0x000000ff0505c210 */ /* 0x000fe20007ffe1ff */
[----:B------:R-:W-:-:S02]  /*1400*/  IMAD R32, R3, UR50, R10 ;  /* 0x0000003203207c24 */ /* 0x000fc4000f8e020a */
[----:B------:R-:W-:Y:S02]  /*1410*/  IMAD R33, R33, UR47, R2 ;  /* 0x0000002f21217c24 */ /* 0x000fe4000f8e0202 */
[----:B------:R-:W0:Y:S01]  /*1420*/  LDC.64 R2, c[0x0][0x3a0] ;  /* 0x0000e800ff027b82 */ /* 0x000e220000000a00 */
[----:B------:R-:W-:Y:S01]  /*1430*/  SEL R5, R20, R5, !P1 ;  /* 0x0000000514057207 */ /* 0x000fe20004800000 */
[----:B------:R-:W-:Y:S01]  /*1440*/  @!P6 IMAD.MOV R35, RZ, RZ, -R35 ;  /* 0x000000ffff23e224 */ /* 0x000fe200078e0a23 */
[----:B------:R-:W-:Y:S02]  /*1450*/  SEL R34, R36, RZ, P3 ;  /* 0x000000ff24227207 */ /* 0x000fe40001800000 */
[----:B------:R-:W-:Y:S02]  /*1460*/  IADD3 R11, PT, PT, -R5, RZ, RZ ;  /* 0x000000ff050b7210 */ /* 0x000fe40007ffe1ff */
[----:B------:R-:W-:Y:S01]  /*1470*/  SEL R35, R24, R35, !P0 ;  /* 0x0000002318237207 */ /* 0x000fe20004000000 */
[----:B------:R-:W-:-:S02]  /*1480*/  IMAD R34, R34, UR47, R37 ;  /* 0x0000002f22227c24 */ /* 0x000fc4000f8e0225 */
[----:B------:R-:W-:Y:S02]  /*1490*/  IMAD R37, R11, UR49, R4 ;  /* 0x000000310b257c24 */ /* 0x000fe4000f8e0204 */
[----:B------:R-:W-:-:S03]  /*14a0*/  IMAD.MOV R10, RZ, RZ, -R35 ;  /* 0x000000ffff0a7224 */ /* 0x000fc600078e0a23 */
[----:B------:R-:W-:Y:S01]  /*14b0*/  IABS R11, R37 ;  /* 0x00000025000b7213 */ /* 0x000fe20000000000 */
[----:B------:R-:W-:-:S04]  /*14c0*/  IMAD R19, R10, UR50, R19 ;  /* 0x000000320a137c24 */ /* 0x000fc8000f8e0213 */
        /* <DEDUP_REMOVED lines=11> */
[----:B------:R-:W-:-:S05]  /*1580*/  @P5 IADD3 R10, PT, PT, R10, 0x1, RZ ;  /* 0x000000010a0a5810 */ /* 0x000fca0007ffe0ff */
[----:B------:R-:W-:-:S05]  /*1590*/  IMAD.MOV.U32 R35, RZ, RZ, R10 ;  /* 0x000000ffff237224 */ /* 0x000fca00078e000a */
[----:B------:R-:W-:Y:S02]  /*15a0*/  @!P6 IADD3 R35, PT, PT, -R35, RZ, RZ ;  /* 0x000000ff2323e210 */ /* 0x000fe40007ffe1ff */
[----:B------:R-:W-:Y:S02]  /*15b0*/  SHF.R.S64 R11, RZ, 0x1e, R4 ;  /* 0x0000001eff0b7819 */ /* 0x000fe40000001004 */
[----:B------:R-:W-:Y:S02]  /*15c0*/  SEL R2, R24, R35, !P0 ;  /* 0x0000002318027207 */ /* 0x000fe40004000000 */
[----:B------:R-:W-:Y:S02]  /*15d0*/  IADD3 R10, P5, PT, R11, UR36, RZ ;  /* 0x000000240b0a7c10 */ /* 0x000fe4000ffbe0ff */
[----:B------:R-:W-:Y:S01]  /*15e0*/  SEL R5, R5, RZ, P2 ;  /* 0x000000ff05057207 */ /* 0x000fe20001000000 */
[----:B------:R-:W-:Y:S01]  /*15f0*/  IMAD.MOV R36, RZ, RZ, -R2 ;  /* 0x000000ffff247224 */ /* 0x000fe200078e0a02 */
[----:B------:R-:W-:-:S02]  /*1600*/  IADD3 R35, PT, PT, R25, 0x100, RZ ;  /* 0x0000010019237810 */ /* 0x000fc40007ffe0ff */
[----:B------:R-:W-:Y:S01]  /*1610*/  LEA.HI.X.SX32 R11, R4, UR37, 0x2, P5 ;  /* 0x00000025040b7c11 */ /* 0x000fe2000a8f16ff */
[----:B------:R-:W-:Y:S01]  /*1620*/  IMAD R36, R36, UR50, R37 ;  /* 0x0000003224247c24 */ /* 0x000fe2000f8e0225 */
[----:B------:R-:W-:Y:S01]  /*1630*/  SEL R37, R2, RZ, P3 ;  /* 0x000000ff02257207 */ /* 0x000fe20001800000 */
[----:B------:R-:W-:Y:S01]  /*1640*/  IMAD R2, R5, UR46, RZ ;  /* 0x0000002e05027c24 */ /* 0x000fe2000f8e02ff */
[----:B------:R-:W-:Y:S01]  /*1650*/  IABS R4, R35 ;  /* 0x0000002300047213 */ /* 0x000fe20000000000 */
[----:B------:R0:W5:Y:S02]  /*1660*/  LDG.E R10, desc[UR10][R10.64] ;  /* 0x0000000a0a0a7981 */ /* 0x000164000c1e1900 */
        /* <DEDUP_REMOVED lines=15> */
[----:B------:R-:W-:-:S04]  /*1760*/  SEL R27, R27, RZ, P4 ;  /* 0x000000ff1b1b7207 */ /* 0x000fc80002000000 */
[----:B------:R-:W-:Y:S01]  /*1770*/  SEL R17, R20, R2, !P1 ;  /* 0x0000000214117207 */ /* 0x000fe20004800000 */
[----:B------:R-:W-:Y:S01]  /*1780*/  IMAD R34, R27, UR51, R34 ;  /* 0x000000331b227c24 */ /* 0x000fe2000f8e0222 */
[----:B------:R-:W-:Y:S02]  /*1790*/  IADD3 R2, P5, PT, R18, UR38, RZ ;  /* 0x0000002612027c10 */ /* 0x000fe4000ffbe0ff */
[----:B------:R-:W-:Y:S02]  /*17a0*/  IADD3 R4, PT, PT, -R17, RZ, RZ ;  /* 0x000000ff11047210 */ /* 0x000fe40007ffe1ff */
[----:B------:R-:W-:Y:S02]  /*17b0*/  R2UR UR12, R22 ;  /* 0x00000000160c72ca */ /* 0x000fe400000e0000 */
[----:B------:R-:W-:Y:S01]  /*17c0*/  R2UR UR13, R23 ;  /* 0x00000000170d72ca */ /* 0x000fe200000e0000 */
[----:B------:R-:W-:Y:S01]  /*17d0*/  IMAD R41, R4, UR49, R35 ;  /* 0x0000003104297c24 */ /* 0x000fe2000f8e0223 */
[----:B------:R-:W-:-:S02]  /*17e0*/  SEL R26, R26, RZ, P2 ;  /* 0x000000ff1a1a7207 */ /* 0x000fc40001000000 */
[----:B------:R-:W-:Y:S02]  /*17f0*/  LEA.HI.X.SX32 R3, R18, UR39, 0x1, P5 ;  /* 0x0000002712037c11 */ /* 0x000fe4000a8f0eff */
[----:B------:R-:W-:Y:S01]  /*1800*/  IADD3 R4, P5, PT, R34, UR38, RZ ;  /* 0x0000002622047c10 */ /* 0x000fe2000ffbe0ff */
[----:B------:R-:W-:Y:S01]  /*1810*/  IMAD R26, R26, UR46, RZ ;  /* 0x0000002e1a1a7c24 */ /* 0x000fe2000f8e02ff */
[----:B------:R-:W-:Y:S01]  /*1820*/  IABS R18, R41 ;  /* 0x0000002900127213 */ /* 0x000fe20000000000 */
[----:B------:R1:W2:Y:S01]  /*1830*/  LDG.E.U8 R27, desc[UR10][R2.64] ;  /* 0x0000000a021b7981 */ /* 0x0002a2000c1e1100 */
[----:B------:R-:W-:Y:S01]  /*1840*/  LEA.HI.X.SX32 R5, R34, UR39, 0x1, P5 ;  /* 0x0000002722057c11 */ /* 0x000fe2000a8f0eff */
[----:B------:R-:W-:-:S04]  /*1850*/  IMAD R21, R21, UR47, R26 ;  /* 0x0000002f15157c24 */ /* 0x000fc8000f8e021a */
[----:B------:R3:W4:Y:S01]  /*1860*/  LDG.E.U8 R26, desc[UR12][R4.64] ;  /* 0x0000000c041a7981 */ /* 0x000722000c1e1100 */
[----:B0-----:R-:W-:-:S04]  /*1870*/  IMAD.HI.U32 R11, R18, UR5, RZ ;  /* 0x00000005120b7c27 */ /* 0x001fc8000f8e00ff */
[----:B------:R-:W-:-:S04]  /*1880*/  IMAD.MOV R39, RZ, RZ, -R11 ;  /* 0x000000ffff277224 */ /* 0x000fc800078e0a0b */
[----:B------:R-:W-:-:S05]  /*1890*/  IMAD R18, R39, UR9, R18 ;  /* 0x0000000927127c24 */ /* 0x000fca000f8e0212 */
[----:B------:R-:W-:Y:S02]  /*18a0*/  ISETP.LT.U32.AND P6, PT, R18, UR9, PT ;  /* 0x0000000912007c0c */ /* 0x000fe4000bfc1070 */
[----:B-1----:R-:W-:-:S11]  /*18b0*/  LOP3.LUT R2, R41, UR50, RZ, 0x3c, !PT ;  /* 0x0000003229027c12 */ /* 0x002fd6000f8e3cff */
[----:B------:R-:W-:-:S04]  /*18c0*/  @!P6 IADD3 R18, PT, PT, R18, -UR9, RZ ;  /* 0x800000091212ec10 */ /* 0x000fc8000fffe0ff */
[----:B------:R-:W-:Y:S01]  /*18d0*/  ISETP.GE.U32.AND P5, PT, R18, UR9, PT ;  /* 0x0000000912007c0c */ /* 0x000fe2000bfa6070 */
[----:B------:R-:W-:Y:S01]  /*18e0*/  @!P6 VIADD R11, R11, 0x1 ;  /* 0x000000010b0be836 */ /* 0x000fe20000000000 */
[----:B------:R-:W-:Y:S02]  /*18f0*/  ISETP.GE.AND P6, PT, R2, RZ, PT ;  /* 0x000000ff0200720c */ /* 0x000fe40003fc6270 */
[----:B------:R-:W-:Y:S02]  /*1900*/  SHF.R.S64 R2, RZ, 0x1e, R35 ;  /* 0x0000001eff027819 */ /* 0x000fe40000001023 */
[----:B------:R-:W-:-:S07]  /*1910*/  SEL R17, R17, RZ, P2 ;  /* 0x000000ff11117207 */ /* 0x000fce0001000000 */
[----:B------:R-:W-:Y:S02]  /*1920*/  @P5 IADD3 R11, PT, PT, R11, 0x1, RZ ;  /* 0x000000010b0b5810 */ /* 0x000fe40007ffe0ff */
[----:B------:R-:W-:-:S04]  /*1930*/  IADD3 R2, P5, PT, R2, UR36, RZ ;  /* 0x0000002402027c10 */ /* 0x000fc8000ffbe0ff */
[----:B------:R-:W-:Y:S01]  /*1940*/  LEA.HI.X.SX32 R3, R35, UR37, 0x2, P5 ;  /* 0x0000002523037c11 */ /* 0x000fe2000a8f16ff */
[----:B------:R-:W-:Y:S02]  /*1950*/  VIADD R35, R25, 0x120 ;  /* 0x0000012019237836 */ /* 0x000fe40000000000 */
[----:B------:R-:W-:Y:S02]  /*1960*/  @!P6 IMAD.MOV R11, RZ, RZ, -R11 ;  /* 0x000000ffff0be224 */ /* 0x000fe400078e0a0b */
[----:B------:R-:W-:Y:S01]  /*1970*/  IMAD R18, R17, UR46, RZ ;  /* 0x0000002e11127c24 */ /* 0x000fe2000f8e02ff */
[----:B------:R-:W-:Y:S02]  /*1980*/  IABS R17, R35 ;  /* 0x0000002300117213 */ /* 0x000fe40000000000 */
[----:B---3--:R-:W-:Y:S02]  /*1990*/  SEL R5, R24, R11, !P0 ;  /* 0x0000000b18057207 */ /* 0x008fe40004000000 */
[----:B------:R0:W3:Y:S01]  /*19a0*/  LDG.E R11, desc[UR10][R2.64] ;  /* 0x0000000a020b7981 */ /* 0x0000e2000c1e1900 */
        /* <DEDUP_REMOVED lines=11> */
[C---:B------:R-:W-:Y:S02]  /*1a60*/  IADD3 R4, PT, PT, -R5.reuse, RZ, RZ ;  /* 0x000000ff05047210 */ /* 0x040fe40007ffe1ff */
[----:B------:R-:W-:-:S03]  /*1a70*/  SEL R5, R5, RZ, P3 ;  /* 0x000000ff05057207 */ /* 0x000fc60001800000 */
[----:B------:R-:W-:Y:S02]  /*1a80*/  @P5 VIADD R2, R2, 0x1 ;  /* 0x0000000102025836 */ /* 0x000fe40000000000 */
[----:B------:R-:W-:-:S04]  /*1a90*/  IMAD R5, R5, UR47, R18 ;  /* 0x0000002f05057c24 */ /* 0x000fc8000f8e0212 */
        /* <DEDUP_REMOVED lines=16> */
[----:B------:R-:W-:Y:S02]  /*1ba0*/  IADD3 R38, PT, PT, R25, 0x140, RZ ;  /* 0x0000014019267810 */ /* 0x000fe40007ffe0ff */
[----:B------:R-:W-:-:S03]  /*1bb0*/  SEL R3, R18, RZ, P2 ;  /* 0x000000ff12037207 */ /* 0x000fc60001000000 */
[----:B------:R-:W-:Y:S01]  /*1bc0*/  @!P6 IADD3 R2, PT, PT, -R2, RZ, RZ ;  /* 0x000000ff0202e210 */ /* 0x000fe20007ffe1ff */
[----:B------:R-:W-:Y:S01]  /*1bd0*/  IMAD R33, R32, UR51, R33 ;  /* 0x0000003320217c24 */ /* 0x000fe2000f8e0221 */
[----:B------:R-:W-:Y:S02]  /*1be0*/  IABS R32, R38 ;  /* 0x0000002600207213 */ /* 0x000fe40000000000 */
[----:B------:R-:W-:Y:S01]  /*1bf0*/  SEL R2, R24, R2, !P0 ;  /* 0x0000000218027207 */ /* 0x000fe20004000000 */
[----:B------:R-:W-:-:S03]  /*1c00*/  IMAD R6, R3, UR46, RZ ;  /* 0x0000002e03067c24 */ /* 0x000fc6000f8e02ff */
[----:B------:R-:W-:Y:S01]  /*1c10*/  SEL R3, R2, RZ, P3 ;  /* 0x000000ff02037207 */ /* 0x000fe20001800000 */
[----:B------:R-:W-:Y:S01]  /*1c20*/  IMAD.MOV R17, RZ, RZ, -R2 ;  /* 0x000000ffff117224 */ /* 0x000fe200078e0a02 */
[----:B------:R-:W-:Y:S01]  /*1c30*/  SEL R2, R19, RZ, P4 ;  /* 0x000000ff13027207 */ /* 0x000fe20002000000 */
[----:B------:R-:W-:-:S04]  /*1c40*/  IMAD.HI.U32 R19, R32, UR7, RZ ;  /* 0x0000000720137c27 */ /* 0x000fc8000f8e00ff */
[----:B------:R-:W-:Y:S02]  /*1c50*/  IMAD R18, R3, UR47, R6 ;  /* 0x0000002f03127c24 */ /* 0x000fe4000f8e0206 */
[----:B------:R-:W-:-:S04]  /*1c60*/  IMAD.MOV R3, RZ, RZ, -R19 ;  /* 0x000000ffff037224 */ /* 0x000fc800078e0a13 */
[----:B------:R-:W-:Y:S01]  /*1c70*/  IMAD R32, R3, UR8, R32 ;  /* 0x0000000803207c24 */ /* 0x000fe2000f8e0220 */
[----:B------:R-:W-:Y:S01]  /*1c80*/  SEL R15, R15, RZ, P4 ;  /* 0x000000ff0f0f7207 */ /* 0x000fe20002000000 */
[----:B------:R-:W-:-:S03]  /*1c90*/  IMAD R4, R4, UR50, R41 ;  /* 0x0000003204047c24 */ /* 0x000fc6000f8e0229 */
        /* <DEDUP_REMOVED lines=12> */
[----:B------:R-:W-:Y:S02]  /*1d60*/  @!P6 VIADD R19, R19, 0x1 ;  /* 0x000000011313e836 */ /* 0x000fe40000000000 */
[----:B------:R-:W-:Y:S01]  /*1d70*/  IMAD R17, R17, UR50, R34 ;  /* 0x0000003211117c24 */ /* 0x000fe2000f8e0222 */
[----:B------:R-:W-:-:S02]  /*1d80*/  ISETP.GE.AND P6, PT, R7, RZ, PT ;  /* 0x000000ff0700720c */ /* 0x000fc40003fc6270 */
[----:B------:R-:W-:Y:S02]  /*1d90*/  SEL R36, R36, RZ, P4 ;  /* 0x000000ff24247207 */ /* 0x000fe40002000000 */
[----:B------:R-:W-:-:S03]  /*1da0*/  SEL R17, R17, RZ, P4 ;  /* 0x000000ff11117207 */ /* 0x000fc60002000000 */
[----:B------:R-:W-:Y:S02]  /*1db0*/  @P5 IADD3 R19, PT, PT, R19, 0x1, RZ ;  /* 0x0000000113135810 */ /* 0x000fe40007ffe0ff */
[----:B------:R-:W-:Y:S01]  /*1dc0*/  IADD3 R16, P5, PT, R33, UR38, RZ ;  /* 0x0000002621107c10 */ /* 0x000fe2000ffbe0ff */
[----:B------:R-:W-:Y:S02]  /*1dd0*/  IMAD R39, R17, UR51, R18 ;  /* 0x0000003311277c24 */ /* 0x000fe4000f8e0212 */
[----:B------:R-:W-:Y:S01]  /*1de0*/  IMAD.MOV.U32 R7, RZ, RZ, R19 ;  /* 0x000000ffff077224 */ /* 0x000fe200078e0013 */
[----:B------:R-:W-:Y:S01]  /*1df0*/  LEA.HI.X.SX32 R17, R33, UR39, 0x1, P5 ;  /* 0x0000002721117c11 */ /* 0x000fe2000a8f0eff */
[----:B------:R-:W-:Y:S01]  /*1e00*/  IMAD R6, R36, UR51, R37 ;  /* 0x0000003324067c24 */ /* 0x000fe2000f8e0225 */
[----:B------:R-:W-:Y:S01]  /*1e10*/  IADD3 R18, P5, PT, R21, UR38, RZ ;  /* 0x0000002615127c10 */ /* 0x000fe2000ffbe0ff */
[----:B------:R0:W5:Y:S01]  /*1e20*/  LDG.E.U8 R36, desc[UR12][R4.64] ;  /* 0x0000000c04247981 */ /* 0x000162000c1e1100 */
[----:B------:R-:W-:-:S02]  /*1e30*/  @!P6 IADD3 R7, PT, PT, -R7, RZ, RZ ;  /* 0x000000ff0707e210 */ /* 0x000fc40007ffe1ff */
[----:B------:R-:W-:Y:S01]  /*1e40*/  LEA.HI.X.SX32 R19, R21, UR39, 0x1, P5 ;  /* 0x0000002715137c11 */ /* 0x000fe2000a8f0eff */
[----:B------:R1:W3:Y:S01]  /*1e50*/  LDG.E.U8 R37, desc[UR10][R2.64] ;  /* 0x0000000a02257981 */ /* 0x0002e2000c1e1100 */
[----:B------:R-:W-:Y:S02]  /*1e60*/  SEL R40, R20, R7, !P1 ;  /* 0x0000000714287207 */ /* 0x000fe40004800000 */
[----:B------:R-:W-:Y:S01]  /*1e70*/  R2UR UR14, R22 ;  /* 0x00000000160e72ca */ /* 0x000fe200000e0000 */
[----:B------:R1:W5:Y:S01]  /*1e80*/  LDG.E.U8 R33, desc[UR10][R16.64] ;  /* 0x0000000a10217981 */ /* 0x000362000c1e1100 */
[----:B0-----:R-:W0:Y:S01]  /*1e90*/  LDC.64 R4, c[0x0][0x3e8] ;  /* 0x0000fa00ff047b82 */ /* 0x001e220000000a00 */
[----:B------:R-:W-:Y:S02]  /*1ea0*/  R2UR UR15, R23 ;  /* 0x00000000170f72ca */ /* 0x000fe400000e0000 */
[----:B------:R2:W5:Y:S01]  /*1eb0*/  LDG.E.U8 R32, desc[UR12][R18.64] ;  /* 0x0000000c12207981 */ /* 0x000562000c1e1100 */
[----:B-1----:R-:W-:Y:S01]  /*1ec0*/  IADD3 R2, P5, PT, R6, UR38, RZ ;  /* 0x0000002606027c10 */ /* 0x002fe2000ffbe0ff */
[----:B------:R-:W-:-:S03]  /*1ed0*/  IMAD.MOV R41, RZ, RZ, -R40 ;  /* 0x000000ffff297224 */ /* 0x000fc600078e0a28 */
[----:B------:R-:W-:Y:S02]  /*1ee0*/  LEA.HI.X.SX32 R3, R6, UR39, 0x1, P5 ;  /* 0x0000002706037c11 */ /* 0x000fe4000a8f0eff */
[----:B------:R-:W-:Y:S01]  /*1ef0*/  IADD3 R6, P5, PT, R15, UR38, RZ ;  /* 0x000000260f067c10 */ /* 0x000fe2000ffbe0ff */
[----:B------:R-:W-:-:S03]  /*1f00*/  IMAD R41, R41, UR49, R38 ;  /* 0x0000003129297c24 */ /* 0x000fc6000f8e0226 */
[----:B------:R-:W-:Y:S01]  /*1f10*/  LEA.HI.X.SX32 R7, R15, UR39, 0x1, P5 ;  /* 0x000000270f077c11 */ /* 0x000fe2000a8f0eff */
[----:B------:R-:W5:Y:S01]  /*1f20*/  LDG.E.U8 R21, desc[UR14][R2.64] ;  /* 0x0000000e02157981 */ /* 0x000f62000c1e1100 */
[----:B------:R-:W-:-:S03]  /*1f30*/  IABS R16, R41 ;  /* 0x0000002900107213 */ /* 0x000fc60000000000 */
[----:B------:R1:W5:Y:S02]  /*1f40*/  LDG.E.U8 R15, desc[UR10][R6.64] ;  /* 0x0000000a060f7981 */ /* 0x000364000c1e1100 */
[----:B--2---:R-:W-:Y:S01]  /*1f50*/  IMAD.HI.U32 R18, R16, UR5, RZ ;  /* 0x0000000510127c27 */ /* 0x004fe2000f8e00ff */
[----:B-1----:R-:W-:-:S04]  /*1f60*/  IADD3 R6, PT, PT, R25, 0x160, RZ ;  /* 0x0000016019067810 */ /* 0x002fc80007ffe0ff */
[----:B------:R-:W-:Y:S02]  /*1f70*/  IABS R7, R6 ;  /* 0x0000000600077213 */ /* 0x000fe40000000000 */
[----:B0-----:R-:W-:Y:S02]  /*1f80*/  R2UR UR4, R5 ;  /* 0x00000000050472ca */ /* 0x001fe400000e0000 */
[----:B------:R-:W-:Y:S01]  /*1f90*/  IADD3 R19, PT, PT, -R18, RZ, RZ ;  /* 0x000000ff12137210 */ /* 0x000fe20007ffe1ff */
[----:B------:R-:W-:Y:S01]  /*1fa0*/  IMAD.HI.U32 R5, R7, UR7, RZ ;  /* 0x0000000707057c27 */ /* 0x000fe2000f8e00ff */
[----:B------:R-:W-:Y:S02]  /*1fb0*/  SHF.R.S64 R2, RZ, 0x1e, R35 ;  /* 0x0000001eff027819 */ /* 0x000fe40000001023 */
[----:B----4-:R-:W-:Y:S01]  /*1fc0*/  ISETP.NE.AND P6, PT, R26, RZ, PT ;  /* 0x000000ff1a00720c */ /* 0x010fe20003fc5270 */
[----:B------:R-:W-:Y:S01]  /*1fd0*/  IMAD.MOV R26, RZ, RZ, -R5 ;  /* 0x000000ffff1a7224 */ /* 0x000fe200078e0a05 */
[----:B------:R-:W-:Y:S01]  /*1fe0*/  IADD3 R2, P5, PT, R2, UR36, RZ ;  /* 0x0000002402027c10 */ /* 0x000fe2000ffbe0ff */
[----:B------:R-:W-:Y:S01]  /*1ff0*/  IMAD R19, R19, UR9, R16 ;  /* 0x0000000913137c24 */ /* 0x000fe2000f8e0210 */
[----:B------:R-:W-:Y:S01]  /*2000*/  SHF.R.S64 R16, RZ, 0x1e, R38 ;  /* 0x0000001eff107819 */ /* 0x000fe20000001026 */
[----:B------:R-:W-:Y:S01]  /*2010*/  IMAD R7, R26, UR8, R7 ;  /* 0x000000081a077c24 */ /* 0x000fe2000f8e0207 */
[----:B------:R-:W-:-:S02]  /*2020*/  LEA.HI.X.SX32 R3, R35, UR37, 0x2, P5 ;  /* 0x0000002523037c11 */ /* 0x000fc4000a8f16ff */
[----:B------:R-:W-:Y:S02]  /*2030*/  IADD3 R16, P5, PT, R16, UR36, RZ ;  /* 0x0000002410107c10 */ /* 0x000fe4000ffbe0ff */
[----:B------:R-:W-:Y:S02]  /*2040*/  P2R R35, PR, RZ, 0x40 ;  /* 0x00000040ff237803 */ /* 0x000fe40000000000 */
[----:B------:R-:W-:Y:S02]  /*2050*/  ISETP.LT.U32.AND P6, PT, R7, UR8, PT ;  /* 0x0000000807007c0c */ /* 0x000fe4000bfc1070 */
[----:B------:R-:W-:Y:S02]  /*2060*/  LEA.HI.X.SX32 R17, R38, UR37, 0x2, P5 ;  /* 0x0000002526117c11 */ /* 0x000fe4000a8f16ff */
[----:B------:R-:W-:Y:S02]  /*2070*/  ISETP.LT.U32.AND P5, PT, R19, UR9, PT ;  /* 0x0000000913007c0c */ /* 0x000fe4000bfa1070 */
[----:B------:R-:W-:Y:S01]  /*2080*/  ISETP.NE.AND P0, PT, R27, RZ, PT ;  /* 0x000000ff1b00720c */ /* 0x000fe20003f05270 */
[----:B------:R-:W2:Y:S06]  /*2090*/  LDG.E R16, desc[UR10][R16.64] ;  /* 0x0000000a10107981 */ /* 0x000eac000c1e1900 */
[----:B------:R-:W-:-:S04]  /*20a0*/  @!P6 IADD3 R7, PT, PT, R7, -UR8, RZ ;  /* 0x800000080707ec10 */ /* 0x000fc8000fffe0ff */
[----:B------:R-:W-:Y:S01]  /*20b0*/  @!P5 VIADD R19, R19, -UR9 ;  /* 0x800000091313dc36 */ /* 0x000fe20008000000 */
[----:B------:R-:W-:Y:S02]  /*20c0*/  @!P5 IADD3 R18, PT, PT, R18, 0x1, RZ ;  /* 0x000000011212d810 */ /* 0x000fe40007ffe0ff */
[----:B------:R-:W-:Y:S02]  /*20d0*/  ISETP.GE.U32.AND P5, PT, R7, UR8, PT ;  /* 0x0000000807007c0c */ /* 0x000fe4000bfa6070 */
[----:B------:R-:W-:Y:S02]  /*20e0*/  P2R R34, PR, RZ, 0x1 ;  /* 0x00000001ff227803 */ /* 0x000fe40000000000 */
[----:B------:R-:W-:Y:S01]  /*20f0*/  ISETP.GE.U32.AND P0, PT, R19, UR9, PT ;  /* 0x0000000913007c0c */ /* 0x000fe2000bf06070 */
[----:B------:R-:W-:Y:S01]  /*2100*/  @!P6 VIADD R5, R5, 0x1 ;  /* 0x000000010505e836 */ /* 0x000fe20000000000 */
[----:B------:R-:W-:Y:S02]  /*2110*/  LOP3.LUT R19, R41, UR50, RZ, 0x3c, !PT ;  /* 0x0000003229137c12 */ /* 0x000fe4000f8e3cff */
[----:B------:R-:W-:-:S02]  /*2120*/  LOP3.LUT R7, R6, UR49, RZ, 0x3c, !PT ;  /* 0x0000003106077c12 */ /* 0x000fc4000f8e3cff */
[----:B------:R-:W-:-:S03]  /*2130*/  ISETP.GE.AND P6, PT, R19, RZ, PT ;  /* 0x000000ff1300720c */ /* 0x000fc60003fc6270 */
[----:B------:R-:W-:Y:S01]  /*2140*/  @P5 VIADD R5, R5, 0x1 ;  /* 0x0000000105055836 */ /* 0x000fe20000000000 */
[----:B------:R-:W-:-:S03]  /*2150*/  ISETP.GE.AND P5, PT, R7, RZ, PT ;  /* 0x000000ff0700720c */ /* 0x000fc60003fa6270 */
[----:B------:R-:W-:Y:S01]  /*2160*/  @P0 IADD3 R18, PT, PT, R18, 0x1, RZ ;  /* 0x0000000112120810 */ /* 0x000fe20007ffe0ff */
[----:B------:R-:W-:Y:S01]  /*2170*/  IMAD.MOV.U32 R27, RZ, RZ, R5 ;  /* 0x000000ffff1b7224 */ /* 0x000fe200078e0005 */
[----:B------:R-:W-:Y:S01]  /*2180*/  ISETP.NE.AND P0, PT, RZ, UR50, PT ;  /* 0x00000032ff007c0c */ /* 0x000fe2000bf05270 */
[----:B------:R0:W4:Y:S02]  /*2190*/  LDG.E R5, desc[UR10][R2.64] ;  /* 0x0000000a02057981 */ /* 0x000124000c1e1900 */
[----:B------:R-:W-:-:S05]  /*21a0*/  IMAD.MOV.U32 R7, RZ, RZ, R18 ;  /* 0x000000ffff077224 */ /* 0x000fca00078e0012 */
[----:B------:R-:W-:Y:S02]  /*21b0*/  @!P6 IADD3 R7, PT, PT, -R7, RZ, RZ ;  /* 0x000000ff0707e210 */ /* 0x000fe40007ffe1ff */
[----:B------:R-:W-:Y:S02]  /*21c0*/  @!P5 IADD3 R27, PT, PT, -R27, RZ, RZ ;  /* 0x000000ff1b1bd210 */ /* 0x000fe40007ffe1ff */
[----:B------:R-:W-:Y:S02]  /*21d0*/  SEL R7, R24, R7, !P0 ;  /* 0x0000000718077207 */ /* 0x000fe40004000000 */
[----:B------:R-:W-:-:S03]  /*21e0*/  SEL R38, R20, R27, !P1 ;  /* 0x0000001b14267207 */ /* 0x000fc60004800000 */
[----:B------:R-:W-:Y:S01]  /*21f0*/  IMAD.MOV R26, RZ, RZ, -R7 ;  /* 0x000000ffff1a7224 */ /* 0x000fe200078e0a07 */
[----:B0-----:R-:W-:Y:S02]  /*2200*/  IADD3 R3, PT, PT, -R38, RZ, RZ ;  /* 0x000000ff26037210 */ /* 0x001fe40007ffe1ff */
[----:B------:R-:W-:Y:S01]  /*2210*/  SEL R40, R40, RZ, P2 ;  /* 0x000000ff28287207 */ /* 0x000fe20001000000 */
[----:B------:R-:W-:Y:S02]  /*2220*/  IMAD R41, R26, UR50, R41 ;  /* 0x000000321a297c24 */ /* 0x000fe4000f8e0229 */
[----:B------:R-:W-:Y:S01]  /*2230*/  IMAD R26, R3, UR49, R6 ;  /* 0x00000031031a7c24 */ /* 0x000fe2000f8e0206 */
[----:B------:R-:W-:Y:S01]  /*2240*/  SEL R7, R7, RZ, P3 ;  /* 0x000000ff07077207 */ /* 0x000fe20001800000 */
        /* <DEDUP_REMOVED lines=9> */
[----:B------:R-:W2:-:S12]  /*22e0*/  LDG.E.U8 R18, desc[UR10][R18.64] ;  /* 0x0000000a12127981 */ /* 0x000e98000c1e1100 */
[----:B------:R-:W-:Y:S01]  /*22f0*/  @!P5 IADD3 R2, PT, PT, R2, -UR9, RZ ;  /* 0x800000090202dc10 */ /* 0x000fe2000fffe0ff */
[----:B------:R-:W-:-:S03]  /*2300*/  @!P5 VIADD R7, R7, 0x1 ;  /* 0x000000010707d836 */ /* 0x000fc60000000000 */
[----:B------:R-:W-:Y:S02]  /*2310*/  ISETP.GE.U32.AND P5, PT, R2, UR9, PT ;  /* 0x0000000902007c0c */ /* 0x000fe4000bfa6070 */
[----:B------:R-:W-:-:S11]  /*2320*/  LOP3.LUT R2, R26, UR50, RZ, 0x3c, !PT ;  /* 0x000000321a027c12 */ /* 0x000fd6000f8e3cff */
[----:B------:R-:W-:Y:S02]  /*2330*/  @P5 IADD3 R7, PT, PT, R7, 0x1, RZ ;  /* 0x0000000107075810 */ /* 0x000fe40007ffe0ff */
[----:B------:R-:W-:-:S03]  /*2340*/  ISETP.GE.AND P5, PT, R2, RZ, PT ;  /* 0x000000ff0200720c */ /* 0x000fc60003fa6270 */
[----:B------:R-:W-:Y:S01]  /*2350*/  IMAD.MOV.U32 R27, RZ, RZ, R7 ;  /* 0x000000ffff1b7224 */ /* 0x000fe200078e0007 */
[----:B------:R-:W-:Y:S02]  /*2360*/  SEL R41, R41, RZ, P4 ;  /* 0x000000ff29297207 */ /* 0x000fe40002000000 */
[----:B------:R-:W-:-:S07]  /*2370*/  SHF.R.S64 R2, RZ, 0x1e, R6 ;  /* 0x0000001eff027819 */ /* 0x000fce0000001006 */
[----:B------:R-:W-:Y:S02]  /*2380*/  @!P5 IADD3 R27, PT, PT, -R27, RZ, RZ ;  /* 0x000000ff1b1bd210 */ /* 0x000fe40007ffe1ff */
[----:B------:R-:W-:Y:S02]  /*2390*/  SEL R38, R38, RZ, P2 ;  /* 0x000000ff26267207 */ /* 0x000fe40001000000 */
[----:B------:R-:W-:Y:S01]  /*23a0*/  SEL R27, R24, R27, !P0 ;  /* 0x0000001b181b7207 */ /* 0x000fe20004000000 */
[----:B------:R-:W-:Y:S01]  /*23b0*/  IMAD R40, R41, UR51, R40 ;  /* 0x0000003329287c24 */ /* 0x000fe2000f8e0228 */
[----:B------:R-:W-:Y:S01]  /*23c0*/  IADD3 R2, P6, PT, R2, UR36, RZ ;  /* 0x0000002402027c10 */ /* 0x000fe2000ffde0ff */
[----:B------:R-:W-:Y:S02]  /*23d0*/  IMAD R38, R38, UR46, RZ ;  /* 0x0000002e26267c24 */ /* 0x000fe4000f8e02ff */
[----:B------:R-:W-:Y:S01]  /*23e0*/  IMAD.MOV R39, RZ, RZ, -R27 ;  /* 0x000000ffff277224 */ /* 0x000fe200078e0a1b */
[----:B------:R-:W-:-:S02]  /*23f0*/  SEL R27, R27, RZ, P3 ;  /* 0x000000ff1b1b7207 */ /* 0x000fc40001800000 */
[----:B------:R-:W-:Y:S02]  /*2400*/  LEA.HI.X.SX32 R3, R6, UR37, 0x2, P6 ;  /* 0x0000002506037c11 */ /* 0x000fe4000b0f16ff */
[C---:B------:R-:W-:Y:S01]  /*2410*/  IADD3 R6, P5, PT, R40.reuse, UR38, RZ ;  /* 0x0000002628067c10 */ /* 0x040fe2000ffbe0ff */
[----:B------:R-:W-:Y:S01]  /*2420*/  IMAD R17, R27, UR47, R38 ;  /* 0x0000002f1b117c24 */ /* 0x000fe2000f8e0226 */
[----:B------:R-:W-:Y:S02]  /*2430*/  IADD3 R27, PT, PT, R25, 0x180, RZ ;  /* 0x00000180191b7810 */ /* 0x000fe40007ffe0ff */
[----:B------:R-:W-:Y:S02]  /*2440*/  LEA.HI.X.SX32 R7, R40, UR39, 0x1, P5 ;  /* 0x0000002728077c11 */ /* 0x000fe4000a8f0eff */
[----:B------:R-:W-:-:S03]  /*2450*/  IABS R38, R27 ;  /* 0x0000001b00267213 */ /* 0x000fc60000000000 */
[----:B------:R0:W4:Y:S02]  /*2460*/  LDG.E.U8 R19, desc[UR10][R6.64] ;  /* 0x0000000a06137981 */ /* 0x000124000c1e1100 */
[----:B0-----:R-:W-:-:S04]  /*2470*/  IMAD.HI.U32 R6, R38, UR7, RZ ;  /* 0x0000000726067c27 */ /* 0x001fc8000f8e00ff */
[----:B------:R-:W-:-:S04]  /*2480*/  IMAD.MOV R7, RZ, RZ, -R6 ;  /* 0x000000ffff077224 */ /* 0x000fc800078e0a06 */
[----:B------:R-:W-:-:S05]  /*2490*/  IMAD R7, R7, UR8, R38 ;  /* 0x0000000807077c24 */ /* 0x000fca000f8e0226 */
[----:B------:R-:W-:-:S13]  /*24a0*/  ISETP.LT.U32.AND P5, PT, R7, UR8, PT ;  /* 0x0000000807007c0c */ /* 0x000fda000bfa1070 */
[----:B------:R-:W-:Y:S01]  /*24b0*/  @!P5 IADD3 R7, PT, PT, R7, -UR8, RZ ;  /* 0x800000080707dc10 */ /* 0x000fe2000fffe0ff */
[----:B------:R-:W-:-:S03]  /*24c0*/  @!P5 VIADD R6, R6, 0x1 ;  /* 0x000000010606d836 */ /* 0x000fc60000000000 */
[----:B------:R-:W-:Y:S02]  /*24d0*/  ISETP.GE.U32.AND P5, PT, R7, UR8, PT ;  /* 0x0000000807007c0c */ /* 0x000fe4000bfa6070 */
[----:B------:R-:W-:Y:S01]  /*24e0*/  LOP3.LUT R7, R27, UR49, RZ, 0x3c, !PT ;  /* 0x000000311b077c12 */ /* 0x000fe2000f8e3cff */
[----:B------:R-:W-:-:S10]  /*24f0*/  IMAD R26, R39, UR50, R26 ;  /* 0x00000032271a7c24 */ /* 0x000fd4000f8e021a */
[----:B------:R-:W-:Y:S02]  /*2500*/  @P5 IADD3 R6, PT, PT, R6, 0x1, RZ ;  /* 0x0000000106065810 */ /* 0x000fe40007ffe0ff */
[----:B------:R-:W-:-:S03]  /*2510*/  ISETP.GE.AND P5, PT, R7, RZ, PT ;  /* 0x000000ff0700720c */ /* 0x000fc60003fa6270 */
[----:B------:R-:W-:-:S10]  /*2520*/  IMAD.MOV.U32 R39, RZ, RZ, R6 ;  /* 0x000000ffff277224 */ /* 0x000fd400078e0006 */
[----:B------:R-:W-:-:S04]  /*2530*/  @!P5 IADD3 R39, PT, PT, -R39, RZ, RZ ;  /* 0x000000ff2727d210 */ /* 0x000fc80007ffe1ff */
[----:B------:R-:W-:-:S05]  /*2540*/  SEL R41, R20, R39, !P1 ;  /* 0x0000002714297207 */ /* 0x000fca0004800000 */
[----:B------:R-:W-:-:S04]  /*2550*/  IMAD.MOV R38, RZ, RZ, -R41 ;  /* 0x000000ffff267224 */ /* 0x000fc800078e0a29 */
[----:B------:R-:W-:-:S05]  /*2560*/  IMAD R43, R38, UR49, R27 ;  /* 0x00000031262b7c24 */ /* 0x000fca000f8e021b */
        /* <DEDUP_REMOVED lines=9> */
[----:B------:R0:W4:Y:S04]  /*2600*/  LDG.E R17, desc[UR10][R2.64] ;  /* 0x0000000a02117981 */ /* 0x000128000c1e1900 */
[----:B------:R1:W4:Y:S08]  /*2610*/  LDG.E.U8 R26, desc[UR10][R6.64] ;  /* 0x0000000a061a7981 */ /* 0x000330000c1e1100 */
        /* <DEDUP_REMOVED lines=8> */
[----:B------:R-:W-:Y:S02]  /*26a0*/  SEL R38, R24, R38, !P0 ;  /* 0x0000002618267207 */ /* 0x000fe40004000000 */
[----:B------:R-:W-:-:S03]  /*26b0*/  IADD3 R39, PT, PT, R25, 0x1a0, RZ ;  /* 0x000001a019277810 */ /* 0x000fc60007ffe0ff */
[----:B-1----:R-:W-:Y:S01]  /*26c0*/  IMAD.MOV R6, RZ, RZ, -R38 ;  /* 0x000000ffff067224 */ /* 0x002fe200078e0a26 */
[----:B------:R-:W-:Y:S01]  /*26d0*/  SEL R38, R38, RZ, P3 ;  /* 0x000000ff26267207 */ /* 0x000fe20001800000 */
[----:B------:R-:W-:Y:S02]  /*26e0*/  IMAD R3, R2, UR46, RZ ;  /* 0x0000002e02037c24 */ /* 0x000fe4000f8e02ff */
[----:B------:R-:W-:Y:S01]  /*26f0*/  IMAD R6, R6, UR50, R43 ;  /* 0x0000003206067c24 */ /* 0x000fe2000f8e022b */
[----:B------:R-:W-:Y:S01]  /*2700*/  IABS R41, R39 ;  /* 0x0000002700297213 */ /* 0x000fe20000000000 */
[----:B------:R-:W-:Y:S01]  /*2710*/  IMAD R7, R38, UR47, R3 ;  /* 0x0000002f26077c24 */ /* 0x000fe2000f8e0203 */
[----:B------:R-:W-:Y:S02]  /*2720*/  SHF.R.S64 R2, RZ, 0x1e, R27 ;  /* 0x0000001eff027819 */ /* 0x000fe4000000101b */
[----:B------:R-:W-:Y:S01]  /*2730*/  SEL R6, R6, RZ, P4 ;  /* 0x000000ff06067207 */ /* 0x000fe20002000000 */
[----:B------:R-:W-:Y:S01]  /*2740*/  IMAD.HI.U32 R40, R41, UR7, RZ ;  /* 0x0000000729287c27 */ /* 0x000fe2000f8e00ff */
[----:B------:R-:W-:-:S03]  /*2750*/  IADD3 R2, P5, PT, R2, UR36, RZ ;  /* 0x0000002402027c10 */ /* 0x000fc6000ffbe0ff */
[----:B------:R-:W-:Y:S02]  /*2760*/  IMAD R7, R6, UR51, R7 ;  /* 0x0000003306077c24 */ /* 0x000fe4000f8e0207 */
[----:B------:R-:W-:Y:S01]  /*2770*/  IMAD.MOV R42, RZ, RZ, -R40 ;  /* 0x000000ffff2a7224 */ /* 0x000fe200078e0a28 */
[----:B------:R-:W-:Y:S02]  /*2780*/  LEA.HI.X.SX32 R3, R27, UR37, 0x2, P5 ;  /* 0x000000251b037c11 */ /* 0x000fe4000a8f16ff */
[C---:B------:R-:W-:Y:S01]  /*2790*/  IADD3 R6, P5, PT, R7.reuse, UR38, RZ ;  /* 0x0000002607067c10 */ /* 0x040fe2000ffbe0ff */
[----:B------:R-:W-:Y:S02]  /*27a0*/  IMAD R41, R42, UR8, R41 ;  /* 0x000000082a297c24 */ /* 0x000fe4000f8e0229 */
[----:B------:R0:W4:Y:S01]  /*27b0*/  LDG.E R27, desc[UR10][R2.64] ;  /* 0x0000000a021b7981 */ /* 0x000122000c1e1900 */
[----:B------:R-:W-:Y:S02]  /*27c0*/  LEA.HI.X.SX32 R7, R7, UR39, 0x1, P5 ;  /* 0x0000002707077c11 */ /* 0x000fe4000a8f0eff */
[----:B------:R-:W-:-:S03]  /*27d0*/  ISETP.LT.U32.AND P5, PT, R41, UR8, PT ;  /* 0x0000000829007c0c */ /* 0x000fc6000bfa1070 */
[----:B------:R1:W4:Y:S10]  /*27e0*/  LDG.E.U8 R38, desc[UR12][R6.64] ;  /* 0x0000000c06267981 */ /* 0x000334000c1e1100 */
        /* <DEDUP_REMOVED lines=69> */
[----:B-----5:R-:W-:Y:S02]  /*2c40*/  ISETP.NE.AND P5, PT, R33, RZ, PT ;  /* 0x000000ff2100720c */ /* 0x020fe40003fa5270 */
        /* <DEDUP_REMOVED lines=16> */
[----:B------:R-:W-:-:S05]  /*2d50*/  LEA.HI.X.SX32 R3, R3, UR39, 0x1, P5 ;  /* 0x0000002703037c11 */ /* 0x000fca000a8f0eff */
[----:B------:R0:W5:Y:S01]  /*2d60*/  LDG.E.U8 R32, desc[UR10][R2.64] ;  /* 0x0000000a02207981 */ /* 0x000162000c1e1100 */
[----:B------:R-:W-:Y:S02]  /*2d70*/  ISETP.NE.AND P6, PT, R36, RZ, PT ;  /* 0x000000ff2400720c */ /* 0x000fe40003fc5270 */
[----:B------:R-:W-:Y:S02]  /*2d80*/  ISETP.GE.U32.AND P5, PT, R6, UR8, PT ;  /* 0x0000000806007c0c */ /* 0x000fe4000bfa6070 */
[----:B------:R-:W-:Y:S02]  /*2d90*/  SHF.R.S64 R6, RZ, 0x1e, R25 ;  /* 0x0000001eff067819 */ /* 0x000fe40000001019 */
[----:B------:R-:W-:Y:S02]  /*2da0*/  P2R R42, PR, RZ, 0x40 ;  /* 0x00000040ff2a7803 */ /* 0x000fe40000000000 */
[----:B------:R-:W-:-:S04]  /*2db0*/  IADD3 R6, P6, PT, R6, UR36, RZ ;  /* 0x0000002406067c10 */ /* 0x000fc8000ffde0ff */
[C---:B------:R-:W-:Y:S01]  /*2dc0*/  LEA.HI.X.SX32 R7, R25.reuse, UR37, 0x2, P6 ;  /* 0x0000002519077c11 */ /* 0x040fe2000b0f16ff */
[----:B------:R-:W-:Y:S02]  /*2dd0*/  VIADD R25, R25, 0x1e0 ;  /* 0x000001e019197836 */ /* 0x000fe40000000000 */
[----:B------:R-:W-:Y:S02]  /*2de0*/  @P5 VIADD R33, R33, 0x1 ;  /* 0x0000000121215836 */ /* 0x000fe40000000000 */
[----:B------:R1:W4:Y:S01]  /*2df0*/  LDG.E R36, desc[UR10][R6.64] ;  /* 0x0000000a06247981 */ /* 0x000322000c1e1900 */
        /* <DEDUP_REMOVED lines=11> */
[----:B------:R-:W-:Y:S02]  /*2eb0*/  ISETP.NE.AND P6, PT, R46, RZ, PT ;  /* 0x000000ff2e00720c */ /* 0x000fe40003fc5270 */
[----:B------:R-:W-:Y:S02]  /*2ec0*/  LOP3.LUT R2, R25, UR49, RZ, 0x3c, !PT ;  /* 0x0000003119027c12 */ /* 0x000fe4000f8e3cff */
[----:B------:R-:W-:-:S07]  /*2ed0*/  P2R R43, PR, RZ, 0x40 ;  /* 0x00000040ff2b7803 */ /* 0x000fce0000000000 */
[----:B------:R-:W-:Y:S01]  /*2ee0*/  @!P5 IMAD.MOV R33, RZ, RZ, -R33 ;  /* 0x000000ffff21d224 */ /* 0x000fe200078e0a21 */
[----:B------:R-:W-:-:S04]  /*2ef0*/  ISETP.NE.AND P6, PT, R35, RZ, PT ;  /* 0x000000ff2300720c */ /* 0x000fc80003fc5270 */
[----:B------:R-:W-:Y:S02]  /*2f00*/  SEL R33, R20, R33, !P1 ;  /* 0x0000002114217207 */ /* 0x000fe40004800000 */
[----:B------:R-:W-:-:S03]  /*2f10*/  ISETP.GE.AND P5, PT, R2, RZ, PT ;  /* 0x000000ff0200720c */ /* 0x000fc60003fa6270 */
        /* <DEDUP_REMOVED lines=56> */
[----:B------:R-:W-:Y:S02]  /*32a0*/  LEA.HI.X.SX32 R7, R25, UR37, 0x2, P0 ;  /* 0x0000002519077c11 */ /* 0x000fe400080f16ff */
[----:B------:R-:W-:-:S02]  /*32b0*/  R2UR UR6, R22 ;  /* 0x00000000160672ca */ /* 0x000fc400000e0000 */
[----:B------:R-:W-:Y:S02]  /*32c0*/  R2UR UR7, R23 ;  /* 0x00000000170772ca */ /* 0x000fe400000e0000 */
[----:B------:R-:W-:Y:S02]  /*32d0*/  LEA.HI.X.SX32 R25, R33, UR39, 0x1, P3 ;  /* 0x0000002721197c11 */ /* 0x000fe400098f0eff */
[----:B-----5:R-:W-:Y:S02]  /*32e0*/  ISETP.NE.AND P3, PT, R32, RZ, PT ;  /* 0x000000ff2000720c */ /* 0x020fe40003f65270 */
[----:B------:R-:W-:Y:S02]  /*32f0*/  IADD3 R32, P4, PT, R34, UR38, RZ ;  /* 0x0000002622207c10 */ /* 0x000fe4000ff9e0ff */
[----:B------:R-:W-:Y:S02]  /*3300*/  IADD3 R20, P2, PT, R40, UR38, RZ ;  /* 0x0000002628147c10 */ /* 0x000fe4000ff5e0ff */
[----:B------:R-:W-:-:S02]  /*3310*/  LEA.HI.X.SX32 R33, R34, UR39, 0x1, P4 ;  /* 0x0000002722217c11 */ /* 0x000fc4000a0f0eff */
[----:B------:R-:W-:Y:S01]  /*3320*/  ISETP.NE.AND P1, PT, R21, RZ, PT ;  /* 0x000000ff1500720c */ /* 0x000fe20003f25270 */
[----:B------:R-:W5:Y:S01]  /*3330*/  LDG.E R2, desc[UR6][R2.64] ;  /* 0x0000000602027981 */ /* 0x000f62000c1e1900 */
[----:B------:R-:W-:-:S03]  /*3340*/  LEA.HI.X.SX32 R21, R40, UR39, 0x1, P2 ;  /* 0x0000002728157c11 */ /* 0x000fc600090f0eff */
[----:B------:R-:W5:Y:S04]  /*3350*/  LDG.E.U8 R33, desc[UR6][R32.64] ;  /* 0x0000000620217981 */ /* 0x000f68000c1e1100 */
[----:B------:R0:W5:Y:S04]  /*3360*/  LDG.E.U8 R21, desc[UR6][R20.64] ;  /* 0x0000000614157981 */ /* 0x000168000c1e1100 */
[----:B------:R1:W5:Y:S04]  /*3370*/  LDG.E.U8 R25, desc[UR6][R24.64] ;  /* 0x0000000618197981 */ /* 0x000368000c1e1100 */
[----:B------:R3:W5:Y:S01]  /*3380*/  LDG.E R7, desc[UR6][R6.64] ;  /* 0x0000000606077981 */ /* 0x000762000c1e1900 */
[----:B------:R-:W-:Y:S01]  /*3390*/  ISETP.NE.AND P0, PT, R15, RZ, PT ;  /* 0x000000ff0f00720c */ /* 0x000fe20003f05270 */
[----:B------:R-:W-:Y:S01]  /*33a0*/  FMUL R15, R14, UR4 ;  /* 0x000000040e0f7c20 */ /* 0x000fe20008400000 */
[----:B------:R-:W-:-:S04]  /*33b0*/  FMUL R13, R13, UR4 ;  /* 0x000000040d0d7c20 */ /* 0x000fc80008400000 */
[-C--:B------:R-:W-:Y:S02]  /*33c0*/  FSEL R34, R15, R4.reuse, P6 ;  /* 0x000000040f227208 */ /* 0x080fe40003000000 */
[----:B------:R-:W-:Y:S02]  /*33d0*/  ISETP.NE.AND P6, PT, R35, RZ, PT ;  /* 0x000000ff2300720c */ /* 0x000fe40003fc5270 */
[----:B--2---:R-:W-:Y:S02]  /*33e0*/  ISETP.NE.AND P2, PT, R18, RZ, PT ;  /* 0x000000ff1200720c */ /* 0x004fe40003f45270 */
[----:B------:R-:W-:Y:S01]  /*33f0*/  FSEL R18, R13, R4, P6 ;  /* 0x000000040d127208 */ /* 0x000fe20003000000 */
[----:B----4-:R-:W-:-:S05]  /*3400*/  FMUL R13, R36, UR4 ;  /* 0x00000004240d7c20 */ /* 0x010fca0008400000 */
[----:B------:R-:W-:Y:S01]  /*3410*/  FSEL R36, R13, R4, P3 ;  /* 0x000000040d247208 */ /* 0x000fe20001800000 */
[----:B------:R-:W-:-:S03]  /*3420*/  FMUL R13, R12, UR4 ;  /* 0x000000040c0d7c20 */ /* 0x000fc60008400000 */
[----:B------:R-:W-:Y:S02]  /*3430*/  FMNMX R15, R36, -INF , !PT ;  /* 0xff800000240f7809 */ /* 0x000fe40007800000 */
[----:B------:R-:W-:Y:S02]  /*3440*/  ISETP.NE.AND P3, PT, R37, RZ, PT ;  /* 0x000000ff2500720c */ /* 0x000fe40003f65270 */
[----:B------:R-:W-:Y:S01]  /*3450*/  FMNMX R35, R15, R34, !PT ;  /* 0x000000220f237209 */ /* 0x000fe20007800000 */
[----:B------:R-:W-:Y:S01]  /*3460*/  FMUL R15, R0, UR4 ;  /* 0x00000004000f7c20 */ /* 0x000fe20008400000 */
[----:B------:R-:W-:Y:S02]  /*3470*/  ISETP.NE.AND P4, PT, R42, RZ, PT ;  /* 0x000000ff2a00720c */ /* 0x000fe40003f85270 */
[----:B0-----:R-:W-:Y:S02]  /*3480*/  FSEL R20, R13, R4, P3 ;  /* 0x000000040d147208 */ /* 0x001fe40001800000 */
        /* <DEDUP_REMOVED lines=32> */
[----:B------:R-:W-:-:S04]  /*3690*/  FMNMX R35, R35, R38, !PT ;  /* 0x0000002623237209 */ /* 0x000fc80007800000 */
[----:B------:R-:W-:Y:S02]  /*36a0*/  FMNMX R35, R35, R44, !PT ;  /* 0x0000002c23237209 */ /* 0x000fe40007800000 */
[----:B-----5:R-:W-:Y:S01]  /*36b0*/  ISETP.NE.AND P3, PT, R33, RZ, PT ;  /* 0x000000ff2100720c */ /* 0x020fe20003f65270 */
        /* <DEDUP_REMOVED lines=33> */
[-C--:B------:R-:W-:Y:S01]  /*38d0*/  FFMA.SAT R4, R18, R9.reuse, 0.5 ;  /* 0x3f00000012047423 */ /* 0x080fe20000002009 */
[----:B------:R-:W-:Y:S01]  /*38e0*/  FFMA.SAT R6, R20, R9, 0.5 ;  /* 0x3f00000014067423 */ /* 0x000fe20000002009 */
        /* <DEDUP_REMOVED lines=20> */
[-C--:B------:R-:W-:Y:S01]  /*3a30*/  FFMA.SAT R4, R24, R9.reuse, 0.5 ;  /* 0x3f00000018047423 */ /* 0x080fe20000002009 */
[----:B------:R-:W-:Y:S01]  /*3a40*/  FFMA.SAT R6, R2, R9, 0.5 ;  /* 0x3f00000002067423 */ /* 0x000fe20000002009 */
[----:B------:R-:W-:Y:S01]  /*3a50*/  FFMA R21, R18, 1.4426950216293334961, -R5 ;  /* 0x3fb8aa3b12157823 */ /* 0x000fe20000000805 */
[----:B------:R-:W-:Y:S01]  /*3a60*/  FFMA R11, R20, 1.4426950216293334961, -R11 ;  /* 0x3fb8aa3b140b7823 */ /* 0x000fe2000000080b */
[----:B------:R-:W-:Y:S01]  /*3a70*/  FFMA.RM R5, R4, R7, 12582913 ;  /* 0x4b40000104057423 */ /* 0x000fe20000004007 */
[----:B------:R-:W-:Y:S01]  /*3a80*/  FFMA.SAT R8, R10, R9, 0.5 ;  /* 0x3f0000000a087423 */ /* 0x000fe20000002009 */
[-C--:B------:R-:W-:Y:S01]  /*3a90*/  FFMA.RM R6, R6, R7.reuse, 12582913 ;  /* 0x4b40000106067423 */ /* 0x080fe20000004007 */
[----:B------:R-:W-:Y:S01]  /*3aa0*/  FFMA R20, R20, 1.925963033500011079e-08, R11 ;  /* 0x32a5706014147823 */ /* 0x000fe2000000000b */
[----:B------:R-:W-:Y:S01]  /*3ab0*/  FADD R11, R5, -12583039 ;  /* 0xcb40007f050b7421 */ /* 0x000fe20000000000 */
[----:B------:R-:W-:Y:S01]  /*3ac0*/  FFMA.RM R8, R8, R7, 12582913 ;  /* 0x4b40000108087423 */ /* 0x000fe20000004007 */
[----:B------:R-:W0:Y:S01]  /*3ad0*/  MUFU.EX2 R19, R19 ;  /* 0x0000001300137308 */ /* 0x000e220000000800 */
[----:B------:R-:W-:Y:S01]  /*3ae0*/  FFMA R21, R18, 1.925963033500011079e-08, R21 ;  /* 0x32a5706012157823 */ /* 0x000fe20000000015 */
[----:B------:R-:W-:Y:S01]  /*3af0*/  FFMA R11, R24, 1.4426950216293334961, -R11 ;  /* 0x3fb8aa3b180b7823 */ /* 0x000fe2000000080b */
[----:B------:R-:W-:Y:S01]  /*3b00*/  FADD R17, R8, -12583039 ;  /* 0xcb40007f08117421 */ /* 0x000fe20000000000 */
[----:B------:R-:W-:Y:S01]  /*3b10*/  FFMA.SAT R34, R38, R9, 0.5 ;  /* 0x3f00000026227423 */ /* 0x000fe20000002009 */
[----:B------:R-:W-:-:S02]  /*3b20*/  IMAD.SHL.U32 R4, R13, 0x800000, RZ ;  /* 0x008000000d047824 */ /* 0x000fc400078e00ff */
[----:B------:R-:W-:Y:S01]  /*3b30*/  FFMA R24, R24, 1.925963033500011079e-08, R11 ;  /* 0x32a5706018187823 */ /* 0x000fe2000000000b */
[----:B------:R-:W-:Y:S01]  /*3b40*/  FADD R11, R6, -12583039 ;  /* 0xcb40007f060b7421 */ /* 0x000fe20000000000 */
[----:B------:R-:W-:Y:S01]  /*3b50*/  FFMA R25, R10, 1.4426950216293334961, -R17 ;  /* 0x3fb8aa3b0a197823 */ /* 0x000fe20000000811 */
[----:B------:R-:W-:Y:S01]  /*3b60*/  SHF.L.U32 R0, R0, 0x17, RZ ;  /* 0x0000001700007819 */ /* 0x000fe200000006ff */
[----:B------:R-:W1:Y:S01]  /*3b70*/  MUFU.EX2 R21, R21 ;  /* 0x0000001500157308 */ /* 0x000e620000000800 */
[----:B------:R-:W-:Y:S01]  /*3b80*/  FFMA R11, R2, 1.4426950216293334961, -R11 ;  /* 0x3fb8aa3b020b7823 */ /* 0x000fe2000000080b */
[----:B------:R-:W-:Y:S01]  /*3b90*/  SHF.L.U32 R3, R3, 0x17, RZ ;  /* 0x0000001703037819 */ /* 0x000fe200000006ff */
[----:B------:R-:W-:Y:S01]  /*3ba0*/  FFMA R18, R10, 1.925963033500011079e-08, R25 ;  /* 0x32a570600a127823 */ /* 0x000fe20000000019 */
[----:B------:R-:W-:Y:S02]  /*3bb0*/  IMAD.SHL.U32 R5, R5, 0x800000, RZ ;  /* 0x0080000005057824 */ /* 0x000fe400078e00ff */
[----:B------:R-:W-:Y:S01]  /*3bc0*/  FFMA R17, R2, 1.925963033500011079e-08, R11 ;  /* 0x32a5706002117823 */ /* 0x000fe2000000000b */
[----:B------:R-:W-:Y:S01]  /*3bd0*/  FFMA.SAT R2, R32, R9, 0.5 ;  /* 0x3f00000020027423 */ /* 0x000fe20000002009 */
[----:B0-----:R-:W-:Y:S01]  /*3be0*/  FMUL R0, R0, R19 ;  /* 0x0000001300007220 */ /* 0x001fe20000400000 */
[----:B------:R-:W0:Y:S01]  /*3bf0*/  MUFU.EX2 R20, R20 ;  /* 0x0000001400147308 */ /* 0x000e220000000800 */
[----:B------:R-:W-:Y:S01]  /*3c00*/  FFMA.SAT R10, R40, R9, 0.5 ;  /* 0x3f000000280a7423 */ /* 0x000fe20000002009 */
[----:B------:R-:W-:Y:S01]  /*3c10*/  FFMA.RM R11, R2, R7, 12582913 ;  /* 0x4b400001020b7423 */ /* 0x000fe20000004007 */
[-C--:B------:R-:W-:Y:S01]  /*3c20*/  FFMA.SAT R2, R16, R9.reuse, 0.5 ;  /* 0x3f00000010027423 */ /* 0x080fe20000002009 */
[----:B------:R-:W-:Y:S01]  /*3c30*/  FFMA.SAT R14, R26, R9, 0.5 ;  /* 0x3f0000001a0e7423 */ /* 0x000fe20000002009 */
[-C--:B------:R-:W-:Y:S01]  /*3c40*/  FFMA.RM R10, R10, R7.reuse, 12582913 ;  /* 0x4b4000010a0a7423 */ /* 0x080fe20000004007 */
[----:B------:R-:W-:Y:S01]  /*3c50*/  FADD R27, R11, -12583039 ;  /* 0xcb40007f0b1b7421 */ /* 0x000fe20000000000 */
[----:B------:R-:W-:Y:S01]  /*3c60*/  FFMA.RM R13, R2, R7, 12582913 ;  /* 0x4b400001020d7423 */ /* 0x000fe20000004007 */
[----:B------:R-:W-:-:S02]  /*3c70*/  IMAD.SHL.U32 R2, R15, 0x800000, RZ ;  /* 0x008000000f027824 */ /* 0x000fc400078e00ff */
[----:B------:R-:W-:Y:S01]  /*3c80*/  FFMA.RM R15, R34, R7, 12582913 ;  /* 0x4b400001220f7423 */ /* 0x000fe20000004007 */
[----:B------:R-:W-:Y:S01]  /*3c90*/  FFMA.SAT R34, R44, R9, 0.5 ;  /* 0x3f0000002c227423 */ /* 0x000fe20000002009 */
[----:B------:R-:W2:Y:S01]  /*3ca0*/  MUFU.EX2 R24, R24 ;  /* 0x0000001800187308 */ /* 0x000ea20000000800 */
[----:B-1----:R-:W-:Y:S01]  /*3cb0*/  FMUL R2, R2, R21 ;  /* 0x0000001502027220 */ /* 0x002fe20000400000 */
[----:B------:R-:W-:Y:S01]  /*3cc0*/  FADD R19, R15, -12583039 ;  /* 0xcb40007f0f137421 */ /* 0x000fe20000000000 */
[----:B------:R-:W-:Y:S01]  /*3cd0*/  FFMA R27, R32, 1.4426950216293334961, -R27 ;  /* 0x3fb8aa3b201b7823 */ /* 0x000fe2000000081b */
[----:B------:R-:W-:Y:S01]  /*3ce0*/  FFMA.RM R14, R14, R7, 12582913 ;  /* 0x4b4000010e0e7423 */ /* 0x000fe20000004007 */
[----:B------:R-:W-:Y:S01]  /*3cf0*/  SHF.L.U32 R6, R6, 0x17, RZ ;  /* 0x0000001706067819 */ /* 0x000fe200000006ff */
[----:B------:R-:W-:Y:S01]  /*3d00*/  FFMA R19, R38, 1.4426950216293334961, -R19 ;  /* 0x3fb8aa3b26137823 */ /* 0x000fe20000000813 */
[----:B0-----:R-:W-:Y:S01]  /*3d10*/  FMUL R3, R3, R20 ;  /* 0x0000001403037220 */ /* 0x001fe20000400000 */
[----:B------:R-:W-:Y:S01]  /*3d20*/  FFMA.SAT R20, R46, R9, 0.5 ;  /* 0x3f0000002e147423 */ /* 0x000fe20000002009 */
[----:B------:R-:W0:Y:S01]  /*3d30*/  MUFU.EX2 R25, R36 ;  /* 0x0000002400197308 */ /* 0x000e220000000800 */
[----:B------:R-:W-:Y:S01]  /*3d40*/  FFMA R38, R38, 1.925963033500011079e-08, R19 ;  /* 0x32a5706026267823 */ /* 0x000fe20000000013 */
[-C--:B------:R-:W-:Y:S01]  /*3d50*/  FFMA.RM R19, R34, R7.reuse, 12582913 ;  /* 0x4b40000122137423 */ /* 0x080fe20000004007 */
[----:B------:R-:W-:Y:S01]  /*3d60*/  FFMA.RM R20, R20, R7, 12582913 ;  /* 0x4b40000114147423 */ /* 0x000fe20000004007 */
[-C--:B------:R-:W-:Y:S01]  /*3d70*/  FFMA.SAT R34, R12, R9.reuse, 0.5 ;  /* 0x3f0000000c227423 */ /* 0x080fe20000002009 */
[----:B------:R-:W-:Y:S01]  /*3d80*/  FFMA R32, R32, 1.925963033500011079e-08, R27 ;  /* 0x32a5706020207823 */ /* 0x000fe2000000001b */
[----:B------:R-:W-:Y:S01]  /*3d90*/  FADD R21, R19, -12583039 ;  /* 0xcb40007f13157421 */ /* 0x000fe20000000000 */
[----:B------:R-:W-:Y:S01]  /*3da0*/  FADD R27, R10, -12583039 ;  /* 0xcb40007f0a1b7421 */ /* 0x000fe20000000000 */
[----:B--2---:R-:W-:Y:S01]  /*3db0*/  FMUL R5, R5, R24 ;  /* 0x0000001805057220 */ /* 0x004fe20000400000 */
[----:B------:R-:W-:Y:S01]  /*3dc0*/  FFMA.SAT R24, R42, R9, 0.5 ;  /* 0x3f0000002a187423 */ /* 0x000fe20000002009 */
[----:B------:R-:W-:Y:S01]  /*3dd0*/  FFMA R21, R44, 1.4426950216293334961, -R21 ;  /* 0x3fb8aa3b2c157823 */ /* 0x000fe20000000815 */
[----:B------:R-:W1:Y:S01]  /*3de0*/  MUFU.EX2 R18, R18 ;  /* 0x0000001200127308 */ /* 0x000e620000000800 */
[----:B------:R-:W-:Y:S01]  /*3df0*/  FFMA R27, R40, 1.4426950216293334961, -R27 ;  /* 0x3fb8aa3b281b7823 */ /* 0x000fe2000000081b */
[----:B------:R-:W-:Y:S01]  /*3e00*/  SHF.L.U32 R11, R11, 0x17, RZ ;  /* 0x000000170b0b7819 */ /* 0x000fe200000006ff */
[----:B------:R-:W-:Y:S01]  /*3e10*/  FFMA R44, R44, 1.925963033500011079e-08, R21 ;  /* 0x32a570602c2c7823 */ /* 0x000fe20000000015 */
[----:B------:R-:W-:Y:S01]  /*3e20*/  FADD R21, R20, -12583039 ;  /* 0xcb40007f14157421 */ /* 0x000fe20000000000 */
[----:B------:R-:W-:Y:S01]  /*3e30*/  FFMA R40, R40, 1.925963033500011079e-08, R27 ;  /* 0x32a5706028287823 */ /* 0x000fe2000000001b */
[----:B0-----:R-:W-:Y:S01]  /*3e40*/  FMUL R4, R4, R25 ;  /* 0x0000001904047220 */ /* 0x001fe20000400000 */
[C---:B------:R-:W-:Y:S01]  /*3e50*/  FADD R25, R13.reuse, -12583039 ;  /* 0xcb40007f0d197421 */ /* 0x040fe20000000000 */
[----:B------:R-:W-:Y:S01]  /*3e60*/  FFMA R21, R46, 1.4426950216293334961, -R21 ;  /* 0x3fb8aa3b2e157823 */ /* 0x000fe20000000815 */
[----:B------:R-:W0:Y:S01]  /*3e70*/  MUFU.EX2 R17, R17 ;  /* 0x0000001100117308 */ /* 0x000e220000000800 */
[----:B------:R-:W-:Y:S01]  /*3e80*/  SHF.L.U32 R13, R13, 0x17, RZ ;  /* 0x000000170d0d7819 */ /* 0x000fe200000006ff */
[----:B------:R-:W-:Y:S01]  /*3e90*/  FFMA R25, R16, 1.4426950216293334961, -R25 ;  /* 0x3fb8aa3b10197823 */ /* 0x000fe20000000819 */
[----:B------:R-:W-:Y:S01]  /*3ea0*/  FFMA R46, R46, 1.925963033500011079e-08, R21 ;  /* 0x32a570602e2e7823 */ /* 0x000fe20000000015 */
[-C--:B------:R-:W-:Y:S01]  /*3eb0*/  FFMA.RM R21, R24, R7.reuse, 12582913 ;  /* 0x4b40000118157423 */ /* 0x080fe20000004007 */
[----:B------:R-:W-:Y:S01]  /*3ec0*/  FFMA.RM R24, R34, R7, 12582913 ;  /* 0x4b40000122187423 */ /* 0x000fe20000004007 */
[----:B------:R-:W-:Y:S01]  /*3ed0*/  FFMA R16, R16, 1.925963033500011079e-08, R25 ;  /* 0x32a5706010107823 */ /* 0x000fe20000000019 */
[----:B------:R-:W-:Y:S01]  /*3ee0*/  FADD R25, R14, -12583039 ;  /* 0xcb40007f0e197421 */ /* 0x000fe20000000000 */
[----:B------:R-:W-:Y:S01]  /*3ef0*/  FADD R7, R21, -12583039 ;  /* 0xcb40007f15077421 */ /* 0x000fe20000000000 */
[----:B------:R-:W2:Y:S01]  /*3f00*/  MUFU.EX2 R32, R32 ;  /* 0x0000002000207308 */ /* 0x000ea20000000800 */
[----:B------:R-:W-:Y:S01]  /*3f10*/  FADD R27, R24, -12583039 ;  /* 0xcb40007f181b7421 */ /* 0x000fe20000000000 */
[----:B------:R-:W-:Y:S01]  /*3f20*/  FFMA R25, R26, 1.4426950216293334961, -R25 ;  /* 0x3fb8aa3b1a197823 */ /* 0x000fe20000000819 */
[----:B------:R-:W-:Y:S01]  /*3f30*/  FFMA R9, R42, 1.4426950216293334961, -R7 ;  /* 0x3fb8aa3b2a097823 */ /* 0x000fe20000000807 */
[----:B------:R-:W-:-:S02]  /*3f40*/  IMAD.SHL.U32 R7, R8, 0x800000, RZ ;  /* 0x0080000008077824 */ /* 0x000fc400078e00ff */
[----:B------:R-:W-:Y:S01]  /*3f50*/  FFMA R27, R12, 1.4426950216293334961, -R27 ;  /* 0x3fb8aa3b0c1b7823 */ /* 0x000fe2000000081b */
[----:B------:R-:W-:Y:S01]  /*3f60*/  FFMA R26, R26, 1.925963033500011079e-08, R25 ;  /* 0x32a570601a1a7823 */ /* 0x000fe20000000019 */
[----:B------:R-:W-:Y:S01]  /*3f70*/  FFMA R42, R42, 1.925963033500011079e-08, R9 ;  /* 0x32a570602a2a7823 */ /* 0x000fe20000000009 */
[----:B------:R-:W-:Y:S01]  /*3f80*/  FADD R9, RZ, R4 ;  /* 0x00000004ff097221 */ /* 0x000fe20000000000 */
[----:B------:R-:W3:Y:S01]  /*3f90*/  MUFU.EX2 R40, R40 ;  /* 0x0000002800287308 */ /* 0x000ee20000000800 */
[----:B-1----:R-:W-:Y:S01]  /*3fa0*/  FMUL R7, R7, R18 ;  /* 0x0000001207077220 */ /* 0x002fe20000400000 */
[----:B0-----:R-:W-:Y:S01]  /*3fb0*/  FMUL R6, R6, R17 ;  /* 0x0000001106067220 */ /* 0x001fe20000400000 */
[----:B------:R-:W-:Y:S01]  /*3fc0*/  FADD R9, R9, R0 ;  /* 0x0000000009097221 */ /* 0x000fe20000000000 */
[----:B------:R-:W-:Y:S02]  /*3fd0*/  IMAD.SHL.U32 R17, R14, 0x800000, RZ ;  /* 0x008000000e117824 */ /* 0x000fe400078e00ff */
[----:B------:R-:W-:Y:S01]  /*3fe0*/  FFMA R27, R12, 1.925963033500011079e-08, R27 ;  /* 0x32a570600c1b7823 */ /* 0x000fe2000000001b */
[----:B------:R-:W-:Y:S01]  /*3ff0*/  SHF.L.U32 R15, R15, 0x17, RZ ;  /* 0x000000170f0f7819 */ /* 0x000fe200000006ff */
[----:B------:R-:W-:Y:S01]  /*4000*/  FADD R8, R9, R2 ;  /* 0x0000000209087221 */ /* 0x000fe20000000000 */
[----:B------:R-:W0:Y:S01]  /*4010*/  MUFU.EX2 R16, R16 ;  /* 0x0000001000107308 */ /* 0x000e220000000800 */
[----:B------:R-:W-:Y:S01]  /*4020*/  IMAD.SHL.U32 R19, R19, 0x800000, RZ ;  /* 0x0080000013137824 */ /* 0x000fe200078e00ff */
[----:B------:R-:W-:Y:S01]  /*4030*/  SHF.L.U32 R20, R20, 0x17, RZ ;  /* 0x0000001714147819 */ /* 0x000fe200000006ff */
[----:B------:R-:W-:Y:S01]  /*4040*/  FADD R18, R8, R3 ;  /* 0x0000000308127221 */ /* 0x000fe20000000000 */
[----:B--2---:R-:W-:Y:S01]  /*4050*/  FMUL R8, R11, R32 ;  /* 0x000000200b087220 */ /* 0x004fe20000400000 */
[----:B------:R-:W-:-:S02]  /*4060*/  IMAD.SHL.U32 R11, R10, 0x800000, RZ ;  /* 0x008000000a0b7824 */ /* 0x000fc400078e00ff */
[----:B------:R-:W-:Y:S01]  /*4070*/  FADD R9, R18, R5 ;  /* 0x0000000512097221 */ /* 0x000fe20000000000 */
[----:B------:R-:W1:Y:S01]  /*4080*/  MUFU.EX2 R26, R26 ;  /* 0x0000001a001a7308 */ /* 0x000e620000000800 */
[----:B------:R-:W-:Y:S02]  /*4090*/  IMAD.SHL.U32 R21, R21, 0x800000, RZ ;  /* 0x0080000015157824 */ /* 0x000fe400078e00ff */
[----:B------:R-:W-:Y:S01]  /*40a0*/  FADD R10, R9, R6 ;  /* 0x00000006090a7221 */ /* 0x000fe20000000000 */
[----:B---3--:R-:W-:-:S03]  /*40b0*/  FMUL R9, R11, R40 ;  /* 0x000000280b097220 */ /* 0x008fc60000400000 */
[----:B------:R-:W-:Y:S01]  /*40c0*/  FADD R11, R10, R7 ;  /* 0x000000070a0b7221 */ /* 0x000fe20000000000 */
[----:B------:R-:W2:Y:S01]  /*40d0*/  MUFU.EX2 R38, R38 ;  /* 0x0000002600267308 */ /* 0x000ea20000000800 */
[----:B0-----:R-:W-:Y:S02]  /*40e0*/  FMUL R10, R13, R16 ;  /* 0x000000100d0a7220 */ /* 0x001fe40000400000 */
[----:B------:R-:W-:-:S04]  /*40f0*/  FADD R14, R11, R8 ;  /* 0x000000080b0e7221 */ /* 0x000fc80000000000 */
[----:B------:R-:W-:Y:S01]  /*4100*/  FADD R11, R14, R9 ;  /* 0x000000090e0b7221 */ /* 0x000fe20000000000 */
[----:B------:R-:W0:Y:S01]  /*4110*/  MUFU.EX2 R44, R44 ;  /* 0x0000002c002c7308 */ /* 0x000e220000000800 */
[----:B-1----:R-:W-:Y:S02]  /*4120*/  FMUL R16, R17, R26 ;  /* 0x0000001a11107220 */ /* 0x002fe40000400000 */
[----:B------:R-:W-:-:S04]  /*4130*/  FADD R11, R11, R10 ;  /* 0x0000000a0b0b7221 */ /* 0x000fc80000000000 */
[----:B------:R-:W-:Y:S01]  /*4140*/  FADD R12, R11, R16 ;  /* 0x000000100b0c7221 */ /* 0x000fe20000000000 */
[----:B------:R-:W1:Y:S01]  /*4150*/  MUFU.EX2 R25, R46 ;  /* 0x0000002e00197308 */ /* 0x000e620000000800 */
[----:B--2---:R-:W-:-:S04]  /*4160*/  FMUL R17, R15, R38 ;  /* 0x000000260f117220 */ /* 0x004fc80000400000 */
[----:B------:R-:W-:-:S03]  /*4170*/  FADD R11, R12, R17 ;  /* 0x000000110c0b7221 */ /* 0x000fc60000000000 */
[----:B------:R-:W2:Y:S01]  /*4180*/  MUFU.EX2 R42, R42 ;  /* 0x0000002a002a7308 */ /* 0x000ea20000000800 */
[----:B0-----:R-:W-:-:S04]  /*4190*/  FMUL R18, R19, R44 ;  /* 0x0000002c13127220 */ /* 0x001fc80000400000 */
[----:B------:R-:W-:-:S03]  /*41a0*/  FADD R12, R11, R18 ;  /* 0x000000120b0c7221 */ /* 0x000fc60000000000 */
[----:B------:R-:W0:Y:S01]  /*41b0*/  MUFU.EX2 R27, R27 ;  /* 0x0000001b001b7308 */ /* 0x000e220000000800 */
[----:B-1----:R-:W-:Y:S01]  /*41c0*/  FMUL R19, R20, R25 ;  /* 0x0000001914137220 */ /* 0x002fe20000400000 */
[----:B------:R-:W-:-:S03]  /*41d0*/  SHF.L.U32 R20, R24, 0x17, RZ ;  /* 0x0000001718147819 */ /* 0x000fc600000006ff */
        /* <DEDUP_REMOVED lines=14> */
.L_x_13432:
        /* <DEDUP_REMOVED lines=11> */
[----:B0-----:R-:W-:Y:S05]  /*4370*/  CALL.REL.NOINC `($__internal_196_$__cuda_sm3x_div_rn_noftz_f32_slowpath) ;  /* 0x0000001c00c07944 */ /* 0x001fea0003c00000 */
[----:B------:R-:W-:-:S07]  /*4380*/  IMAD.MOV.U32 R14, RZ, RZ, R4 ;  /* 0x000000ffff0e7224 */ /* 0x000fce00078e0004 */
.L_x_13389:
[----:B------:R-:W-:Y:S05]  /*4390*/  BSYNC.RECONVERGENT B3 ;  /* 0x0000000000037941 */ /* 0x000fea0003800200 */
.L_x_13388:
        /* <DEDUP_REMOVED lines=11> */
[----:B0-----:R-:W-:Y:S05]  /*4450*/  CALL.REL.NOINC `($__internal_196_$__cuda_sm3x_div_rn_noftz_f32_slowpath) ;  /* 0x0000001c00887944 */ /* 0x001fea0003c00000 */
[----:B------:R-:W-:-:S07]  /*4460*/  IMAD.MOV.U32 R15, RZ, RZ, R4 ;  /* 0x000000ffff0f7224 */ /* 0x000fce00078e0004 */
.L_x_13391:
[----:B------:R-:W-:Y:S05]  /*4470*/  BSYNC.RECONVERGENT B3 ;  /* 0x0000000000037941 */ /* 0x000fea0003800200 */
.L_x_13390:
        /* <DEDUP_REMOVED lines=13> */
.L_x_13393:
[----:B------:R-:W-:Y:S05]  /*4550*/  BSYNC.RECONVERGENT B3 ;  /* 0x0000000000037941 */ /* 0x000fea0003800200 */
.L_x_13392:
        /* <DEDUP_REMOVED lines=13> */
.L_x_13395:
[----:B------:R-:W-:Y:S05]  /*4630*/  BSYNC.RECONVERGENT B3 ;  /* 0x0000000000037941 */ /* 0x000fea0003800200 */
.L_x_13394:
        /* <DEDUP_REMOVED lines=13> */
.L_x_13397:
[----:B------:R-:W-:Y:S05]  /*4710*/  BSYNC.RECONVERGENT B3 ;  /* 0x0000000000037941 */ /* 0x000fea0003800200 */
.L_x_13396:
        /* <DEDUP_REMOVED lines=13> */
.L_x_13399:
[----:B------:R-:W-:Y:S05]  /*47f0*/  BSYNC.RECONVERGENT B3 ;  /* 0x0000000000037941 */ /* 0x000fea0003800200 */
.L_x_13398:
        /* <DEDUP_REMOVED lines=13> */
.L_x_13401:
[----:B------:R-:W-:Y:S05]  /*48d0*/  BSYNC.RECONVERGENT B3 ;  /* 0x0000000000037941 */ /* 0x000fea0003800200 */
.L_x_13400:
        /* <DEDUP_REMOVED lines=13> */
.L_x_13403:
[----:B------:R-:W-:Y:S05]  /*49b0*/  BSYNC.RECONVERGENT B3 ;  /* 0x0000000000037941 */ /* 0x000fea0003800200 */
.L_x_13402:
        /* <DEDUP_REMOVED lines=13> */
.L_x_13405:
[----:B------:R-:W-:Y:S05]  /*4a90*/  BSYNC.RECONVERGENT B3 ;  /* 0x0000000000037941 */ /* 0x000fea0003800200 */
.L_x_13404:
        /* <DEDUP_REMOVED lines=13> */
.L_x_13407:
[----:B------:R-:W-:Y:S05]  /*4b70*/  BSYNC.RECONVERGENT B3 ;  /* 0x0000000000037941 */ /* 0x000fea0003800200 */
.L_x_13406:
        /* <DEDUP_REMOVED lines=13> */
.L_x_13409:
[----:B------:R-:W-:Y:S05]  /*4c50*/  BSYNC.RECONVERGENT B3 ;  /* 0x0000000000037941 */ /* 0x000fea0003800200 */
.L_x_13408:
        /* <DEDUP_REMOVED lines=13> */
.L_x_13411:
[----:B------:R-:W-:Y:S05]  /*4d30*/  BSYNC.RECONVERGENT B3 ;  /* 0x0000000000037941 */ /* 0x000fea0003800200 */
.L_x_13410:
        /* <DEDUP_REMOVED lines=13> */
.L_x_13413:
[----:B------:R-:W-:Y:S05]  /*4e10*/  BSYNC.RECONVERGENT B3 ;  /* 0x0000000000037941 */ /* 0x000fea0003800200 */
.L_x_13412:
        /* <DEDUP_REMOVED lines=13> */
.L_x_13415:
[----:B------:R-:W-:Y:S05]  /*4ef0*/  BSYNC.RECONVERGENT B3 ;  /* 0x0000000000037941 */ /* 0x000fea0003800200 */
.L_x_13414:
        /* <DEDUP_REMOVED lines=13> */
.L_x_13417:
[----:B------:R-:W-:Y:S05]  /*4fd0*/  BSYNC.RECONVERGENT B3 ;  /* 0x0000000000037941 */ /* 0x000fea0003800200 */
.L_x_13416:
        /* <DEDUP_REMOVED lines=13> */
.L_x_13419:
[----:B------:R-:W-:Y:S05]  /*50b0*/  BSYNC.RECONVERGENT B3 ;  /* 0x0000000000037941 */ /* 0x000fea0003800200 */
.L_x_13418:
        /* <DEDUP_REMOVED lines=56> */
.L_x_13386:
[----:B------:R-:W-:Y:S05]  /*5440*/  EXIT ;  /* 0x000000000000794d */ /* 0x000fea0003800000 */
.L_x_13387:
[----:B------:R-:W-:Y:S01]  /*5450*/  HFMA2 R11, -RZ, RZ, 0, 1.847743988037109375e-06 ;  /* 0x0000001fff0b7431 */ /* 0x000fe200000001ff */
[----:B------:R-:W-:Y:S01]  /*5460*/  BSSY B1, `(.L_x_13421) ;  /* 0x0000006000017945 */ /* 0x000fe20003800000 */
[----:B------:R-:W-:Y:S02]  /*5470*/  IMAD.MOV.U32 R12, RZ, RZ, 0x10 ;  /* 0x00000010ff0c7424 */ /* 0x000fe400078e00ff */
[----:B------:R-:W-:-:S07]  /*5480*/  IMAD.MOV.U32 R15, RZ, RZ, -0x1 ;  /* 0xffffffffff0f7424 */ /* 0x000fce00078e00ff */
[----:B------:R-:W-:Y:S05]  /*5490*/  WARPSYNC.COLLECTIVE R15, `(.L_x_13422) ;  /* 0x000000000f087348 */ /* 0x000fea0003c00000 */
[----:B------:R0:W1:Y:S02]  /*54a0*/  SHFL.BFLY P6, R14, R13, R12, R11 ;  /* 0x0c00000c0d0e7389 */ /* 0x00006400000c000b */
[----:B01----:R-:W-:Y:S05]  /*54b0*/  ENDCOLLECTIVE ;  /* 0x000000000000791b */ /* 0x003fea0003800000 */
.L_x_13422:
[----:B------:R-:W-:Y:S05]  /*54c0*/  BSYNC B1 ;  /* 0x0000000000017941 */ /* 0x000fea0003800000 */
.L_x_13421:
[----:B------:R-:W-:Y:S01]  /*54d0*/  FMNMX R13, R13, R14, !PT ;  /* 0x0000000e0d0d7209 */ /* 0x000fe20007800000 */
[----:B------:R-:W-:Y:S01]  /*54e0*/  IMAD.MOV.U32 R11, RZ, RZ, 0x1f ;  /* 0x0000001fff0b7424 */ /* 0x000fe200078e00ff */
[----:B------:R-:W-:Y:S02]  /*54f0*/  MOV R12, 0x8 ;  /* 0x00000008000c7802 */ /* 0x000fe40000000f00 */
[----:B------:R-:W-:-:S07]  /*5500*/  MOV R15, 0xffffffff ;  /* 0xffffffff000f7802 */ /* 0x000fce0000000f00 */
[----:B------:R-:W-:Y:S05]  /*5510*/  WARPSYNC.COLLECTIVE R15, `(.L_x_13423) ;  /* 0x000000000f087348 */ /* 0x000fea0003c00000 */
[----:B------:R0:W1:Y:S02]  /*5520*/  SHFL.BFLY P6, R14, R13, R12, R11 ;  /* 0x0c00000c0d0e7389 */ /* 0x00006400000c000b */
[----:B01----:R-:W-:Y:S05]  /*5530*/  ENDCOLLECTIVE ;  /* 0x000000000000791b */ /* 0x003fea0003800000 */
.L_x_13423:
[----:B------:R-:W-:Y:S01]  /*5540*/  HFMA2 R12, -RZ, RZ, 0, 2.384185791015625e-07 ;  /* 0x00000004ff0c7431 */ /* 0x000fe200000001ff */
[----:B------:R-:W-:-:S05]  /*5550*/  FMNMX R0, R13, R14, !PT ;  /* 0x0000000e0d007209 */ /* 0x000fca0007800000 */
[----:B------:R-:W-:-:S07]  /*5560*/  IMAD.MOV.U32 R13, RZ, RZ, R0 ;  /* 0x000000ffff0d7224 */ /* 0x000fce00078e0000 */
[----:B------:R-:W-:Y:S05]  /*5570*/  WARPSYNC.COLLECTIVE R15, `(.L_x_13424) ;  /* 0x000000000f087348 */ /* 0x000fea0003c00000 */
[----:B------:R0:W1:Y:S02]  /*5580*/  SHFL.BFLY P6, R14, R13, R12, R11 ;  /* 0x0c00000c0d0e7389 */ /* 0x00006400000c000b */
[----:B01----:R-:W-:Y:S05]  /*5590*/  ENDCOLLECTIVE ;  /* 0x000000000000791b */ /* 0x003fea0003800000 */
.L_x_13424:
[----:B------:R-:W-:Y:S02]  /*55a0*/  MOV R12, 0x2 ;  /* 0x00000002000c7802 */ /* 0x000fe40000000f00 */
[----:B------:R-:W-:-:S05]  /*55b0*/  FMNMX R2, R0, R14, !PT ;  /* 0x0000000e00027209 */ /* 0x000fca0007800000 */
[----:B------:R-:W-:-:S07]  /*55c0*/  IMAD.MOV.U32 R13, RZ, RZ, R2 ;  /* 0x000000ffff0d7224 */ /* 0x000fce00078e0002 */
[----:B------:R-:W-:Y:S05]  /*55d0*/  WARPSYNC.COLLECTIVE R15, `(.L_x_13425) ;  /* 0x000000000f087348 */ /* 0x000fea0003c00000 */
[----:B------:R0:W1:Y:S02]  /*55e0*/  SHFL.BFLY P6, R14, R13, R12, R11 ;  /* 0x0c00000c0d0e7389 */ /* 0x00006400000c000b */
[----:B01----:R-:W-:Y:S05]  /*55f0*/  ENDCOLLECTIVE ;  /* 0x000000000000791b */ /* 0x003fea0003800000 */
.L_x_13425:
[----:B------:R-:W-:Y:S01]  /*5600*/  HFMA2 R12, -RZ, RZ, 0, 5.9604644775390625e-08 ;  /* 0x00000001ff0c7431 */ /* 0x000fe200000001ff */
[----:B------:R-:W-:-:S05]  /*5610*/  FMNMX R3, R2, R14, !PT ;  /* 0x0000000e02037209 */ /* 0x000fca0007800000 */
[----:B------:R-:W-:-:S07]  /*5620*/  IMAD.MOV.U32 R13, RZ, RZ, R3 ;  /* 0x000000ffff0d7224 */ /* 0x000fce00078e0003 */
[----:B------:R-:W-:Y:S05]  /*5630*/  WARPSYNC.COLLECTIVE R15, `(.L_x_13426) ;  /* 0x000000000f087348 */ /* 0x000fea0003c00000 */
[----:B------:R0:W1:Y:S02]  /*5640*/  SHFL.BFLY P6, R14, R13, R12, R11 ;  /* 0x0c00000c0d0e7389 */ /* 0x00006400000c000b */
[----:B01----:R-:W-:Y:S05]  /*5650*/  ENDCOLLECTIVE ;  /* 0x000000000000791b */ /* 0x003fea0003800000 */
.L_x_13426:
        /* <DEDUP_REMOVED lines=98> */
[----:B0-----:R-:W-:Y:S01]  /*5c80*/  FMUL R8, R8, R13 ;  /* 0x0000000d08087220 */ /* 0x001fe20000400000 */
[----:B------:R-:W-:Y:S01]  /*5c90*/  FADD R13, R17, -12583039 ;  /* 0xcb40007f110d7421 */ /* 0x000fe20000000000 */
        /* <DEDUP_REMOVED lines=69> */
.L_x_13427:
[----:B------:R-:W-:Y:S02]  /*60f0*/  IMAD.MOV.U32 R12, RZ, RZ, 0x8 ;  /* 0x00000008ff0c7424 */ /* 0x000fe400078e00ff */
[----:B------:R-:W-:-:S05]  /*6100*/  FADD R24, R13, R14 ;  /* 0x0000000e0d187221 */ /* 0x000fca0000000000 */
[----:B------:R-:W-:-:S07]  /*6110*/  MOV R13, R24 ;  /* 0x00000018000d7202 */ /* 0x000fce0000000f00 */
[----:B------:R-:W-:Y:S05]  /*6120*/  WARPSYNC.COLLECTIVE R15, `(.L_x_13428) ;  /* 0x000000000f087348 */ /* 0x000fea0003c00000 */
[----:B------:R0:W1:Y:S02]  /*6130*/  SHFL.BFLY P6, R14, R13, R12, R11 ;  /* 0x0c00000c0d0e7389 */ /* 0x00006400000c000b */
[----:B01----:R-:W-:Y:S05]  /*6140*/  ENDCOLLECTIVE ;  /* 0x000000000000791b */ /* 0x003fea0003800000 */
.L_x_13428:
[----:B------:R-:W-:Y:S02]  /*6150*/  IMAD.MOV.U32 R12, RZ, RZ, 0x4 ;  /* 0x00000004ff0c7424 */ /* 0x000fe400078e00ff */
[----:B------:R-:W-:-:S05]  /*6160*/  FADD R25, R24, R14 ;  /* 0x0000000e18197221 */ /* 0x000fca0000000000 */
[----:B------:R-:W-:-:S07]  /*6170*/  MOV R13, R25 ;  /* 0x00000019000d7202 */ /* 0x000fce0000000f00 */
[----:B------:R-:W-:Y:S05]  /*6180*/  WARPSYNC.COLLECTIVE R15, `(.L_x_13429) ;  /* 0x000000000f087348 */ /* 0x000fea0003c00000 */
[----:B------:R0:W1:Y:S02]  /*6190*/  SHFL.BFLY P6, R14, R13, R12, R11 ;  /* 0x0c00000c0d0e7389 */ /* 0x00006400000c000b */
[----:B01----:R-:W-:Y:S05]  /*61a0*/  ENDCOLLECTIVE ;  /* 0x000000000000791b */ /* 0x003fea0003800000 */
.L_x_13429:
[----:B------:R-:W-:Y:S02]  /*61b0*/  IMAD.MOV.U32 R12, RZ, RZ, 0x2 ;  /* 0x00000002ff0c7424 */ /* 0x000fe400078e00ff */
[----:B------:R-:W-:-:S05]  /*61c0*/  FADD R26, R25, R14 ;  /* 0x0000000e191a7221 */ /* 0x000fca0000000000 */
[----:B------:R-:W-:-:S07]  /*61d0*/  MOV R13, R26 ;  /* 0x0000001a000d7202 */ /* 0x000fce0000000f00 */
[----:B------:R-:W-:Y:S05]  /*61e0*/  WARPSYNC.COLLECTIVE R15, `(.L_x_13430) ;  /* 0x000000000f087348 */ /* 0x000fea0003c00000 */
[----:B------:R0:W1:Y:S02]  /*61f0*/  SHFL.BFLY P6, R14, R13, R12, R11 ;  /* 0x0c00000c0d0e7389 */ /* 0x00006400000c000b */
[----:B01----:R-:W-:Y:S05]  /*6200*/  ENDCOLLECTIVE ;  /* 0x000000000000791b */ /* 0x003fea0003800000 */
.L_x_13430:
[----:B------:R-:W-:Y:S02]  /*6210*/  IMAD.MOV.U32 R12, RZ, RZ, 0x1 ;  /* 0x00000001ff0c7424 */ /* 0x000fe400078e00ff */
[----:B------:R-:W-:-:S05]  /*6220*/  FADD R27, R26, R14 ;  /* 0x0000000e1a1b7221 */ /* 0x000fca0000000000 */
[----:B------:R-:W-:-:S07]  /*6230*/  MOV R13, R27 ;  /* 0x0000001b000d7202 */ /* 0x000fce0000000f00 */
[----:B------:R-:W-:Y:S05]  /*6240*/  WARPSYNC.COLLECTIVE R15, `(.L_x_13431) ;  /* 0x000000000f087348 */ /* 0x000fea0003c00000 */
[----:B------:R0:W1:Y:S02]  /*6250*/  SHFL.BFLY P6, R14, R13, R12, R11 ;  /* 0x0c00000c0d0e7389 */ /* 0x00006400000c000b */
[----:B01----:R-:W-:Y:S05]  /*6260*/  ENDCOLLECTIVE ;  /* 0x000000000000791b */ /* 0x003fea0003800000 */
.L_x_13431:
[----:B------:R-:W-:Y:S05]  /*6270*/  BRA `(.L_x_13432) ;  /* 0xffffffe000107947 */ /* 0x000fea000383ffff */
        .weak           $__internal_196_$__cuda_sm3x_div_rn_noftz_f32_slowpath
        .type           $__internal_196_$__cuda_sm3x_div_rn_noftz_f32_slowpath,@function
        .size           $__internal_196_$__cuda_sm3x_div_rn_noftz_f32_slowpath,(.L_x_37573 - $__internal_196_$__cuda_sm3x_div_rn_noftz_f32_slowpath)
$__internal_196_$__cuda_sm3x_div_rn_noftz_f32_slowpath:
        /* <DEDUP_REMOVED lines=35> */
.L_x_13434:
        /* <DEDUP_REMOVED lines=51> */
.L_x_13441:
[----:B------:R-:W-:-:S04]  /*67e0*/  LOP3.LUT R4, R4, 0x80000000, RZ, 0xc0, !PT ;  /* 0x8000000004047812 */ /* 0x000fc800078ec0ff */
[----:B------:R-:W-:Y:S01]  /*67f0*/  LOP3.LUT R4, R4, 0x7f800000, RZ, 0xfc, !PT ;  /* 0x7f80000004047812 */ /* 0x000fe200078efcff */
[----:B------:R-:W-:Y:S06]  /*6800*/  BRA `(.L_x_13442) ;  /* 0x0000000000047947 */ /* 0x000fec0003800000 */
.L_x_13440:
[----:B------:R-:W-:-:S07]  /*6810*/  LEA R4, R33, R4, 0x17 ;  /* 0x0000000421047211 */ /* 0x000fce00078eb8ff */
.L_x_13442:
[----:B------:R-:W-:Y:S05]  /*6820*/  BSYNC.RECONVERGENT B2 ;  /* 0x0000000000027941 */ /* 0x000fea0003800200 */
.L_x_13439:
[----:B------:R-:W-:Y:S05]  /*6830*/  BRA `(.L_x_13443) ;  /* 0x0000000000207947 */ /* 0x000fea0003800000 */
.L_x_13438:
[----:B------:R-:W-:-:S04]  /*6840*/  LOP3.LUT R4, R25, 0x80000000, R4, 0x48, !PT ;  /* 0x8000000019047812 */ /* 0x000fc800078e4804 */
[----:B------:R-:W-:Y:S01]  /*6850*/  LOP3.LUT R4, R4, 0x7f800000, RZ, 0xfc, !PT ;  /* 0x7f80000004047812 */ /* 0x000fe200078efcff */
[----:B------:R-:W-:Y:S06]  /*6860*/  BRA `(.L_x_13443) ;  /* 0x0000000000147947 */ /* 0x000fec0003800000 */
.L_x_13437:
[----:B------:R-:W-:Y:S01]  /*6870*/  LOP3.LUT R4, R25, 0x80000000, R4, 0x48, !PT ;  /* 0x8000000019047812 */ /* 0x000fe200078e4804 */
[----:B------:R-:W-:Y:S06]  /*6880*/  BRA `(.L_x_13443) ;  /* 0x00000000000c7947 */ /* 0x000fec0003800000 */
.L_x_13436:
[----:B------:R-:W0:Y:S01]  /*6890*/  MUFU.RSQ R4, -QNAN ;  /* 0xffc0000000047908 */ /* 0x000e220000001400 */
[----:B------:R-:W-:Y:S05]  /*68a0*/  BRA `(.L_x_13443) ;  /* 0x0000000000047947 */ /* 0x000fea0003800000 */
.L_x_13435:
[----:B------:R-:W-:-:S07]  /*68b0*/  FADD.FTZ R4, R4, R11 ;  /* 0x0000000b04047221 */ /* 0x000fce0000010000 */
.L_x_13443:
[----:B------:R-:W-:Y:S05]  /*68c0*/  BSYNC.RECONVERGENT B1 ;  /* 0x0000000000017941 */ /* 0x000fea0003800200 */
.L_x_13433:
[----:B------:R-:W-:-:S04]  /*68d0*/  HFMA2 R13, -RZ, RZ, 0, 0 ;  /* 0x00000000ff0d7431 */ /* 0x000fc800000001ff */
[----:B0-----:R-:W-:Y:S05]  /*68e0*/  RET.REL.NODEC R12 `(_Z15SoftmaxWarpImplI22BroadcastScaleMaskLoadIffbLm3EiE11DirectStoreIffEfLi1ELi16ELi32ELi1ELb0EL9Algorithm0EEvT_T0_ll) ;  /* 0xffffff940cc47950 */ /* 0x001fea0003c3ffff */
.L_x_13444:
        /* <DEDUP_REMOVED lines=9> */
.L_x_37573:


//--------------------- .text._Z15SoftmaxWarpImplI22BroadcastScaleMaskLoadIffbLm3EiE11DirectStoreIffEfLi1ELi15ELi32ELi1ELb1EL9Algorithm0EEvT_T0_ll --------------------------
	.section	.text._Z15SoftmaxWarpImplI22BroadcastScaleMaskLoadIffbLm3EiE11DirectStoreIffEfLi1ELi15ELi32ELi1ELb1EL9Algorithm0EEvT_T0_ll,"ax",@progbits
	.align	128
        .global         _Z15SoftmaxWarpImplI22BroadcastScaleMaskLoadIffbLm3EiE11DirectStoreIffEfLi1ELi15ELi32ELi1ELb1EL9Algorithm0EEvT_T0_ll
        .type           _Z15SoftmaxWarpImplI22BroadcastScaleMaskLoadIffbLm3EiE11DirectStoreIffEfLi1ELi15ELi32ELi1ELb1EL9Algorithm0EEvT_T0_ll,@function
        .size           _Z15SoftmaxWarpImplI22BroadcastScaleMaskLoadIffbLm3EiE11DirectStoreIffEfLi1ELi15ELi32ELi1ELb1EL9Algorithm0EEvT_T0_ll,(.L_x_37574 - _Z15SoftmaxWarpImplI22BroadcastScaleMaskLoadIffbLm3EiE11DirectStoreIffEfLi1ELi15ELi32ELi1ELb1EL9Algorithm0EEvT_T0_ll)
        .other          _Z15SoftmaxWarpImplI22BroadcastScaleMaskLoadIffbLm3EiE11DirectStoreIffEfLi1ELi15ELi32ELi1ELb1EL9Algorithm0EEvT_T0_ll,@"STO_CUDA_ENTRY STV_DEFAULT"
_Z15SoftmaxWarpImplI22BroadcastScaleMaskLoadIffbLm3EiE11DirectStoreIffEfLi1ELi15ELi32ELi1ELb1EL9Algorithm0EEvT_T0_ll:
.text._Z15SoftmaxWarpImplI22BroadcastScaleMaskLoadIffbLm3EiE11DirectStoreIffEfLi1ELi15ELi32ELi1ELb1EL9Algorithm0EEvT_T0_ll:
        /* <DEDUP_REMOVED lines=29> */
.L_x_13445:
        /* <DEDUP_REMOVED lines=27> */
.L_x_13508:
[----:B0-----:R-:W0:Y:S01]  /*0380*/  LDC.64 R14, c[0x0][0x408] ;  /* 0x00010200ff0e7b82 */ /* 0x001e220000000a00 */
[C---:B------:R-:W-:Y:S01]  /*0390*/  VIADD R11, R2.reuse, 0x20 ;  /* 0x00000020020b7836 */ /* 0x040fe20000000000 */
[----:B------:R-:W-:Y:S01]  /*03a0*/  BSSY.RECONVERGENT B1, `(.L_x_13447) ;  /* 0x0000061000017945 */ /* 0x000fe20003800200 */
[----:B------:R-:W-:Y:S01]  /*03b0*/  MOV R23, 0xff800000 ;  /* 0xff80000000177802 */ /* 0x000fe20000000f00 */
[----:B------:R-:W-:Y:S02]  /*03c0*/  IMAD.MOV.U32 R24, RZ, RZ, -0x800000 ;  /* 0xff800000ff187424 */ /* 0x000fe400078e00ff */
        /* <DEDUP_REMOVED lines=67> */
[----:B0-----:R-:W-:-:S04]  /*0800*/  ISETP.NE.U32.AND P5, PT, R28, 0x1, PT ;  /* 0x000000011c00780c */ /* 0x001fc80003fa5070 */
[----:B------:R-:W-:Y:S01]  /*0810*/  @!P6 IMAD.MOV R26, RZ, RZ, -R26 ;  /* 0x000000ffff1ae224 */ /* 0x000fe200078e0a1a */
[----:B------:R-:W-:Y:S02]  /*0820*/  @!P4 LOP3.LUT R26, RZ, R13, RZ, 0x33, !PT ;  /* 0x0000000dff1ac212 */ /* 0x000fe400078e33ff */
[----:B--2---:R-:W-:Y:S02]  /*0830*/  ISETP.NE.U32.AND P4, PT, R34, 0x1, PT ;  /* 0x000000012200780c */ /* 0x004fe40003f85070 */
        /* <DEDUP_REMOVED lines=23> */
.L_x_13448:
[----:B------:R-:W-:Y:S05]  /*09b0*/  BSYNC.RECONVERGENT B1 ;  /* 0x0000000000017941 */ /* 0x000fea0003800200 */
.L_x_13447:
        /* <DEDUP_REMOVED lines=62> */
[----:B------:R-:W-:-:S04]  /*0da0*/  SHF.R.S64 R26, RZ, 0x1e, R11 ;  /* 0x0000001eff1a7819 */ /* 0x000fc8000000100b */
        /* <DEDUP_REMOVED lines=26> */
.L_x_13450:
[----:B------:R-:W-:Y:S05]  /*0f50*/  BSYNC.RECONVERGENT B1 ;  /* 0x0000000000017941 */ /* 0x000fea0003800200 */
.L_x_13449:
        /* <DEDUP_REMOVED lines=94> */
.L_x_13452:
[----:B------:R-:W-:Y:S05]  /*1540*/  BSYNC.RECONVERGENT B1 ;  /* 0x0000000000017941 */ /* 0x000fea0003800200 */
.L_x_13451:
        /* <DEDUP_REMOVED lines=92> */
.L_x_13454:
[----:B------:R-:W-:Y:S05]  /*1b10*/  BSYNC.RECONVERGENT B1 ;  /* 0x0000000000017941 */ /* 0x000fea0003800200 */
.L_x_13453:
        /* <DEDUP_REMOVED lines=70> */
[----:B------:R-:W-:Y:S02]  /*1f80*/  IMAD R12, R12, R29, R35 ;  /* 0x0000001d0c0c7224 */ /* 0x000fe400078e0223 */
        /* <DEDUP_REMOVED lines=19> */
.L_x_13456:
[----:B------:R-:W-:Y:S05]  /*20c0*/  BSYNC.RECONVERGENT B1 ;  /* 0x0000000000017941 */ /* 0x000fea0003800200 */
.L_x_13455:
        /* <DEDUP_REMOVED lines=49> */
[----:B------:R-:W-:Y:S02]  /*23e0*/  IMAD.HI.U32 R28, R29, R33, R28 ;  /* 0x000000211d1c7227 */ /* 0x000fe400078e001c */
[----:B------:R-:W0:Y:S02]  /*23f0*/  LDC.64 R32, c[0x0][0x3a0] ;  /* 0x0000e800ff207b82 */ /* 0x000e240000000a00 */
        /* <DEDUP_REMOVED lines=13> */
[----:B------:R-:W2:Y:S07]  /*24d0*/  LDC.64 R28, c[0x0][0x398] ;  /* 0x0000e600ff1c7b82 */ /* 0x000eae0000000a00 */
[----:B------:R-:W-:Y:S01]  /*24e0*/  @!P4 IMAD.MOV R34, RZ, RZ, -R34 ;  /* 0x000000ffff22c224 */ /* 0x000fe200078e0a22 */
[----:B------:R-:W-:-:S13]  /*24f0*/  ISETP.NE.AND P4, PT, R12, RZ, PT ;  /* 0x000000ff0c00720c */ /* 0x000fda0003f85270 */
[----:B------:R-:W-:Y:S02]  /*2500*/  @!P4 LOP3.LUT R34, RZ, R12, RZ, 0x33, !PT ;  /* 0x0000000cff22c212 */ /* 0x000fe400078e33ff */
[----:B-1----:R-:W-:-:S04]  /*2510*/  ISETP.NE.U32.AND P4, PT, R30, 0x1, PT ;  /* 0x000000011e00780c */ /* 0x002fc80003f85070 */
[----:B------:R-:W-:-:S04]  /*2520*/  ISETP.NE.AND.EX P4, PT, R31, RZ, PT, P4 ;  /* 0x000000ff1f00720c */ /* 0x000fc80003f85340 */
[----:B------:R-:W-:Y:S02]  /*2530*/  SEL R30, R35, RZ, P4 ;  /* 0x000000ff231e7207 */ /* 0x000fe40002000000 */
[----:B--2---:R-:W-:-:S04]  /*2540*/  ISETP.NE.U32.AND P4, PT, R28, 0x1, PT ;  /* 0x000000011c00780c */ /* 0x004fc80003f85070 */
[----:B------:R-:W-:Y:S01]  /*2550*/  ISETP.NE.AND.EX P4, PT, R29, RZ, PT, P4 ;  /* 0x000000ff1d00720c */ /* 0x000fe20003f85340 */
[----:B------:R-:W-:-:S03]  /*2560*/  IMAD.MOV R29, RZ, RZ, -R34 ;  /* 0x000000ffff1d7224 */ /* 0x000fc600078e0a22 */
        /* <DEDUP_REMOVED lines=19> */
.L_x_13458:
[----:B------:R-:W-:Y:S05]  /*26a0*/  BSYNC.RECONVERGENT B1 ;  /* 0x0000000000017941 */ /* 0x000fea0003800200 */
.L_x_13457:
        /* <DEDUP_REMOVED lines=90> */
.L_x_13460:
[----:B------:R-:W-:Y:S05]  /*2c50*/  BSYNC.RECONVERGENT B1 ;  /* 0x0000000000017941 */ /* 0x000fea0003800200 */
.L_x_13459:
        /* <DEDUP_REMOVED lines=93> */
.L_x_13462:
[----:B------:R-:W-:Y:S05]  /*3230*/  BSYNC.RECONVERGENT B1 ;  /* 0x0000000000017941 */ /* 0x000fea0003800200 */
.L_x_13461:
        /* <DEDUP_REMOVED lines=90> */
.L_x_13464:
[----:B------:R-:W-:Y:S05]  /*37e0*/  BSYNC.RECONVERGENT B1 ;  /* 0x0000000000017941 */ /* 0x000fea0003800200 */
.L_x_13463:
        /* <DEDUP_REMOVED lines=27> */
[----:B-1----:R-:W-:-:S06]  /*39a0*/  IABS R35, R12 ;  /* 0x0000000c00237213 */ /* 0x002fcc0000000000 */
[----:B------:R-:W1:Y:S01]  /*39b0*/  I2F.RP R33, R35 ;  /* 0x0000002300217306 */ /* 0x000e620000209400 */
[----:B0-----:R-:W-:-:S05]  /*39c0*/  IADD3 R37, PT, PT, RZ, -R15, RZ ;  /* 0x8000000fff257210 */ /* 0x001fca0007ffe0ff */
[----:B------:R-:W-:-:S04]  /*39d0*/  IMAD R37, R37, R42, RZ ;  /* 0x0000002a25257224 */ /* 0x000fc800078e02ff */
[----:B------:R-:W-:-:S04]  /*39e0*/  IMAD.HI.U32 R14, R15, R37, R14 ;  /* 0x000000250f0e7227 */ /* 0x000fc800078e000e */
[----:B------:R-:W-:Y:S01]  /*39f0*/  IMAD.MOV.U32 R15, RZ, RZ, R36 ;  /* 0x000000ffff0f7224 */ /* 0x000fe200078e0024 */
[----:B-1----:R-:W0:Y:S03]  /*3a00*/  MUFU.RCP R33, R33 ;  /* 0x0000002100217308 */ /* 0x002e260000001000 */
        /* <DEDUP_REMOVED lines=17> */
[----:B------:R-:W-:Y:S01]  /*3b20*/  @!P2 LOP3.LUT R39, RZ, R34, RZ, 0x33, !PT ;  /* 0x00000022ff27a212 */ /* 0x000fe200078e33ff */
[----:B------:R-:W0:Y:S04]  /*3b30*/  LDC.64 R36, c[0x0][0x3a0] ;  /* 0x0000e800ff247b82 */ /* 0x000e280000000a00 */
        /* <DEDUP_REMOVED lines=46> */
.L_x_13466:
[----:B------:R-:W-:Y:S05]  /*3e20*/  BSYNC.RECONVERGENT B1 ;  /* 0x0000000000017941 */ /* 0x000fea0003800200 */
.L_x_13465:
        /* <DEDUP_REMOVED lines=46> */
[----:B------:R-:W-:Y:S01]  /*4110*/  IMAD.HI.U32 R33, R15, R33, R14 ;  /* 0x000000210f217227 */ /* 0x000fe200078e000e */
[----:B------:R-:W-:-:S05]  /*4120*/  LOP3.LUT R40, R41, R12, RZ, 0x3c, !PT ;  /* 0x0000000c29287212 */ /* 0x000fca00078e3cff */
[----:B------:R-:W-:-:S04]  /*4130*/  IMAD.HI.U32 R33, R33, R34, RZ ;  /* 0x0000002221217227 */ /* 0x000fc800078e00ff */
[----:B------:R-:W-:-:S04]  /*4140*/  IMAD.MOV R15, RZ, RZ, -R33 ;  /* 0x000000ffff0f7224 */ /* 0x000fc800078e0a21 */
[C---:B------:R-:W-:Y:S02]  /*4150*/  IMAD R34, R35.reuse, R15, R34 ;  /* 0x0000000f23227224 */ /* 0x040fe400078e0222 */
[----:B------:R-:W1:Y:S03]  /*4160*/  LDC.64 R14, c[0x0][0x390] ;  /* 0x0000e400ff0e7b82 */ /* 0x000e660000000a00 */
[----:B------:R-:W-:-:S13]  /*4170*/  ISETP.GT.U32.AND P2, PT, R35, R34, PT ;  /* 0x000000222300720c */ /* 0x000fda0003f44070 */
[----:B------:R-:W-:Y:S01]  /*4180*/  @!P2 IMAD.IADD R34, R34, 0x1, -R35 ;  /* 0x000000012222a824 */ /* 0x000fe200078e0a23 */
[----:B------:R-:W-:Y:S02]  /*4190*/  @!P2 IADD3 R33, PT, PT, R33, 0x1, RZ ;  /* 0x000000012121a810 */ /* 0x000fe40007ffe0ff */
[----:B------:R-:W-:Y:S02]  /*41a0*/  ISETP.GE.AND P2, PT, R40, RZ, PT ;  /* 0x000000ff2800720c */ /* 0x000fe40003f46270 */
[----:B------:R-:W-:Y:S02]  /*41b0*/  ISETP.GE.U32.AND P3, PT, R34, R35, PT ;  /* 0x000000232200720c */ /* 0x000fe40003f66070 */
[----:B------:R-:W2:Y:S11]  /*41c0*/  LDC.64 R34, c[0x0][0x398] ;  /* 0x0000e600ff227b82 */ /* 0x000eb60000000a00 */
[----:B------:R-:W-:Y:S01]  /*41d0*/  @P3 VIADD R33, R33, 0x1 ;  /* 0x0000000121213836 */ /* 0x000fe20000000000 */
[----:B------:R-:W-:-:S03]  /*41e0*/  ISETP.NE.AND P3, PT, R12, RZ, PT ;  /* 0x000000ff0c00720c */ /* 0x000fc60003f65270 */
[----:B------:R-:W-:Y:S01]  /*41f0*/  @!P2 IMAD.MOV R33, RZ, RZ, -R33 ;  /* 0x000000ffff21a224 */ /* 0x000fe200078e0a21 */
[----:B-1----:R-:W-:-:S04]  /*4200*/  ISETP.NE.U32.AND P2, PT, R14, 0x1, PT ;  /* 0x000000010e00780c */ /* 0x002fc80003f45070 */
[----:B------:R-:W-:-:S04]  /*4210*/  ISETP.NE.AND.EX P2, PT, R15, RZ, PT, P2 ;  /* 0x000000ff0f00720c */ /* 0x000fc80003f45320 */
[----:B------:R-:W-:Y:S02]  /*4220*/  SEL R14, R39, RZ, P2 ;  /* 0x000000ff270e7207 */ /* 0x000fe40001000000 */
[----:B------:R-:W-:Y:S02]  /*4230*/  @!P3 LOP3.LUT R33, RZ, R12, RZ, 0x33, !PT ;  /* 0x0000000cff21b212 */ /* 0x000fe400078e33ff */
[----:B--2---:R-:W-:Y:S01]  /*4240*/  ISETP.NE.U32.AND P3, PT, R34, 0x1, PT ;  /* 0x000000012200780c */ /* 0x004fe20003f65070 */
[----:B------:R-:W-:Y:S01]  /*4250*/  IMAD R14, R14, UR44, RZ ;  /* 0x0000002c0e0e7c24 */ /* 0x000fe2000f8e02ff */
[----:B------:R-:W-:Y:S02]  /*4260*/  IADD3 R15, PT, PT, -R33, RZ, RZ ;  /* 0x000000ff210f7210 */ /* 0x000fe40007ffe1ff */
[----:B0-----:R-:W-:Y:S02]  /*4270*/  ISETP.NE.U32.AND P2, PT, R36, 0x1, PT ;  /* 0x000000012400780c */ /* 0x001fe40003f45070 */
        /* <DEDUP_REMOVED lines=18> */
.L_x_13468:
[----:B------:R-:W-:Y:S05]  /*43a0*/  BSYNC.RECONVERGENT B1 ;  /* 0x0000000000017941 */ /* 0x000fea0003800200 */
.L_x_13467:
        /* <DEDUP_REMOVED lines=88> */
.L_x_13470:
[----:B------:R-:W-:Y:S05]  /*4930*/  BSYNC.RECONVERGENT B1 ;  /* 0x0000000000017941 */ /* 0x000fea0003800200 */
.L_x_13469:
        /* <DEDUP_REMOVED lines=88> */
.L_x_13472:
[----:B------:R-:W-:Y:S05]  /*4ec0*/  BSYNC.RECONVERGENT B1 ;  /* 0x0000000000017941 */ /* 0x000fea0003800200 */
.L_x_13471:
        /* <DEDUP_REMOVED lines=46> */
[----:B------:R-:W0:Y:S02]  /*51b0*/  LDC.64 R36, c[0x0][0x3a0] ;  /* 0x0000e800ff247b82 */ /* 0x000e240000000a00 */
        /* <DEDUP_REMOVED lines=40> */
.L_x_13474:
[----:B------:R-:W-:Y:S05]  /*5440*/  BSYNC.RECONVERGENT B1 ;  /* 0x0000000000017941 */ /* 0x000fea0003800200 */
.L_x_13473:
        /* <DEDUP_REMOVED lines=21> */
[----:B------:R-:W-:Y:S01]  /*55a0*/  MOV R15, R37 ;  /* 0x00000025000f7202 */ /* 0x000fe20000000f00 */
        /* <DEDUP_REMOVED lines=37> */
[----:B-1----:R-:W-:-:S10]  /*5800*/  ISETP.NE.U32.AND P2, PT, R14, 0x1, PT ;  /* 0x000000010e00780c */ /* 0x002fd40003f45070 */
[----:B------:R-:W-:-:S05]  /*5810*/  @P1 VIADD R36, R36, 0x1 ;  /* 0x0000000124241836 */ /* 0x000fca0000000000 */
        /* <DEDUP_REMOVED lines=26> */
.L_x_13476:
[----:B------:R-:W-:Y:S05]  /*59c0*/  BSYNC.RECONVERGENT B1 ;  /* 0x0000000000017941 */ /* 0x000fea0003800200 */
.L_x_13475:
        /* <DEDUP_REMOVED lines=23> */
[-C--:B------:R-:W-:Y:S01]  /*5b40*/  FFMA.SAT R26, R51, R12.reuse, 0.5 ;  /* 0x3f000000331a7423 */ /* 0x080fe2000000200c */
[----:B------:R-:W-:Y:S01]  /*5b50*/  FADD R13, -R57, R31 ;  /* 0x0000001f390d7221 */ /* 0x000fe20000000100 */
[-C--:B------:R-:W-:Y:S01]  /*5b60*/  FFMA.RM R31, R24, R11.reuse, 12582913 ;  /* 0x4b400001181f7423 */ /* 0x080fe2000000400b */
[----:B------:R-:W-:Y:S01]  /*5b70*/  FADD R14, R23, -12583039 ;  /* 0xcb40007f170e7421 */ /* 0x000fe20000000000 */
[C---:B------:R-:W-:Y:S01]  /*5b80*/  FADD R49, -R57.reuse, R27 ;  /* 0x0000001b39317221 */ /* 0x040fe20000000100 */
[----:B------:R-:W-:Y:S01]  /*5b90*/  FADD R41, -R57, R29 ;  /* 0x0000001d39297221 */ /* 0x000fe20000000100 */
[-C--:B------:R-:W-:Y:S01]  /*5ba0*/  FFMA.RM R28, R28, R11.reuse, 12582913 ;  /* 0x4b4000011c1c7423 */ /* 0x080fe2000000400b */
[----:B------:R-:W-:Y:S01]  /*5bb0*/  FFMA R14, R59, 1.4426950216293334961, -R14 ;  /* 0x3fb8aa3b3b0e7823 */ /* 0x000fe2000000080e */
[-C--:B------:R-:W-:Y:S01]  /*5bc0*/  FFMA.RM R29, R26, R11.reuse, 12582913 ;  /* 0x4b4000011a1d7423 */ /* 0x080fe2000000400b */
[----:B------:R-:W-:Y:S01]  /*5bd0*/  FADD R43, -R57, R30 ;  /* 0x0000001e392b7221 */ /* 0x000fe20000000100 */
[----:B------:R-:W-:Y:S01]  /*5be0*/  FADD R24, R28, -12583039 ;  /* 0xcb40007f1c187421 */ /* 0x000fe20000000000 */
[----:B------:R-:W-:Y:S01]  /*5bf0*/  FFMA R36, R59, 1.925963033500011079e-08, R14 ;  /* 0x32a570603b247823 */ /* 0x000fe2000000000e */
[----:B------:R-:W-:Y:S01]  /*5c00*/  FADD R14, R31, -12583039 ;  /* 0xcb40007f1f0e7421 */ /* 0x000fe20000000000 */
[-C--:B------:R-:W-:Y:S01]  /*5c10*/  FFMA.SAT R30, R49, R12.reuse, 0.5 ;  /* 0x3f000000311e7423 */ /* 0x080fe2000000200c */
[----:B------:R-:W-:Y:S01]  /*5c20*/  FADD R26, R29, -12583039 ;  /* 0xcb40007f1d1a7421 */ /* 0x000fe20000000000 */
[----:B------:R-:W-:Y:S01]  /*5c30*/  FFMA R24, R55, 1.4426950216293334961, -R24 ;  /* 0x3fb8aa3b37187823 */ /* 0x000fe20000000818 */
[----:B------:R-:W-:Y:S01]  /*5c40*/  FFMA R14, R53, 1.4426950216293334961, -R14 ;  /* 0x3fb8aa3b350e7823 */ /* 0x000fe2000000080e */
[-C--:B------:R-:W-:Y:S01]  /*5c50*/  FFMA.RM R27, R30, R11.reuse, 12582913 ;  /* 0x4b4000011e1b7423 */ /* 0x080fe2000000400b */
[----:B------:R-:W-:Y:S01]  /*5c60*/  FFMA R26, R51, 1.4426950216293334961, -R26 ;  /* 0x3fb8aa3b331a7823 */ /* 0x000fe2000000081a */
[----:B------:R-:W-:Y:S01]  /*5c70*/  FADD R25, -R57, R38 ;  /* 0x0000002639197221 */ /* 0x000fe20000000100 */
[-C--:B------:R-:W-:Y:S01]  /*5c80*/  FFMA.SAT R30, R41, R12.reuse, 0.5 ;  /* 0x3f000000291e7423 */ /* 0x080fe2000000200c */
[----:B------:R-:W-:Y:S01]  /*5c90*/  FFMA R38, R53, 1.925963033500011079e-08, R14 ;  /* 0x32a5706035267823 */ /* 0x000fe2000000000e */
[----:B------:R-:W-:Y:S01]  /*5ca0*/  FADD R15, -R57, R42 ;  /* 0x0000002a390f7221 */ /* 0x000fe20000000100 */
[----:B------:R-:W-:Y:S01]  /*5cb0*/  FFMA R55, R55, 1.925963033500011079e-08, R24 ;  /* 0x32a5706037377823 */ /* 0x000fe20000000018 */
[----:B------:R-:W-:Y:S01]  /*5cc0*/  FADD R14, R27, -12583039 ;  /* 0xcb40007f1b0e7421 */ /* 0x000fe20000000000 */
[-C--:B------:R-:W-:Y:S01]  /*5cd0*/  FFMA.SAT R24, R47, R12.reuse, 0.5 ;  /* 0x3f0000002f187423 */ /* 0x080fe2000000200c */
[----:B------:R-:W-:Y:S01]  /*5ce0*/  FFMA R42, R51, 1.925963033500011079e-08, R26 ;  /* 0x32a57060332a7823 */ /* 0x000fe2000000001a */
[-C--:B------:R-:W-:Y:S01]  /*5cf0*/  FFMA.RM R26, R30, R11.reuse, 12582913 ;  /* 0x4b4000011e1a7423 */ /* 0x080fe2000000400b */
[----:B------:R-:W-:Y:S01]  /*5d00*/  FFMA R14, R49, 1.4426950216293334961, -R14 ;  /* 0x3fb8aa3b310e7823 */ /* 0x000fe2000000080e */
[-C--:B------:R-:W-:Y:S01]  /*5d10*/  FFMA.RM R24, R24, R11.reuse, 12582913 ;  /* 0x4b40000118187423 */ /* 0x080fe2000000400b */
[-C--:B------:R-:W-:Y:S01]  /*5d20*/  FFMA.SAT R34, R43, R12.reuse, 0.5 ;  /* 0x3f0000002b227423 */ /* 0x080fe2000000200c */
[----:B------:R-:W-:Y:S01]  /*5d30*/  FADD R30, R26, -12583039 ;  /* 0xcb40007f1a1e7421 */ /* 0x000fe20000000000 */
[----:B------:R-:W-:Y:S01]  /*5d40*/  FFMA R50, R49, 1.925963033500011079e-08, R14 ;  /* 0x32a5706031327823 */ /* 0x000fe2000000000e */
[----:B------:R-:W-:Y:S01]  /*5d50*/  FADD R14, R24, -12583039 ;  /* 0xcb40007f180e7421 */ /* 0x000fe20000000000 */
[-C--:B------:R-:W-:Y:S01]  /*5d60*/  FFMA.RM R34, R34, R11.reuse, 12582913 ;  /* 0x4b40000122227423 */ /* 0x080fe2000000400b */
[----:B------:R-:W-:Y:S01]  /*5d70*/  FFMA R30, R41, 1.4426950216293334961, -R30 ;  /* 0x3fb8aa3b291e7823 */ /* 0x000fe2000000081e */
[----:B------:R-:W-:Y:S01]  /*5d80*/  FADD R33, -R57, R32 ;  /* 0x0000002039217221 */ /* 0x000fe20000000100 */
[----:B------:R-:W-:Y:S01]  /*5d90*/  FFMA R14, R47, 1.4426950216293334961, -R14 ;  /* 0x3fb8aa3b2f0e7823 */ /* 0x000fe2000000080e */
[----:B------:R-:W-:Y:S01]  /*5da0*/  FADD R32, R34, -12583039 ;  /* 0xcb40007f22207421 */ /* 0x000fe20000000000 */
[----:B------:R-:W-:Y:S01]  /*5db0*/  FFMA R49, R41, 1.925963033500011079e-08, R30 ;  /* 0x32a5706029317823 */ /* 0x000fe2000000001e */
[-C--:B------:R-:W-:Y:S01]  /*5dc0*/  FFMA.SAT R30, R13, R12.reuse, 0.5 ;  /* 0x3f0000000d1e7423 */ /* 0x080fe2000000200c */
[----:B------:R-:W-:Y:S01]  /*5dd0*/  FADD R35, -R57, R48 ;  /* 0x0000003039237221 */ /* 0x000fe20000000100 */
[----:B------:R-:W-:Y:S01]  /*5de0*/  FFMA R48, R47, 1.925963033500011079e-08, R14 ;  /* 0x32a570602f307823 */ /* 0x000fe2000000000e */
[----:B------:R-:W-:Y:S01]  /*5df0*/  FFMA R32, R43, 1.4426950216293334961, -R32 ;  /* 0x3fb8aa3b2b207823 */ /* 0x000fe20000000820 */
[-C--:B------:R-:W-:Y:S01]  /*5e00*/  FFMA.SAT R14, R15, R12.reuse, 0.5 ;  /* 0x3f0000000f0e7423 */ /* 0x080fe2000000200c */
[-C--:B------:R-:W-:Y:S01]  /*5e10*/  FFMA.RM R30, R30, R11.reuse, 12582913 ;  /* 0x4b4000011e1e7423 */ /* 0x080fe2000000400b */
[----:B------:R-:W-:Y:S01]  /*5e20*/  FADD R39, -R57, R40 ;  /* 0x0000002839277221 */ /* 0x000fe20000000100 */
[----:B------:R-:W-:Y:S01]  /*5e30*/  FFMA R43, R43, 1.925963033500011079e-08, R32 ;  /* 0x32a570602b2b7823 */ /* 0x000fe20000000020 */
[----:B------:R-:W-:Y:S01]  /*5e40*/  FFMA.RM R32, R14, R11, 12582913 ;  /* 0x4b4000010e207423 */ /* 0x000fe2000000400b */
[----:B------:R-:W-:Y:S01]  /*5e50*/  FADD R14, R30, -12583039 ;  /* 0xcb40007f1e0e7421 */ /* 0x000fe20000000000 */
[----:B------:R-:W-:Y:S01]  /*5e60*/  FADD R37, -R57, R46 ;  /* 0x0000002e39257221 */ /* 0x000fe20000000100 */
[----:B------:R-:W0:Y:S01]  /*5e70*/  MUFU.EX2 R36, R36 ;  /* 0x0000002400247308 */ /* 0x000e220000000800 */
[----:B------:R-:W-:Y:S01]  /*5e80*/  FADD R40, R32, -12583039 ;  /* 0xcb40007f20287421 */ /* 0x000fe20000000000 */
[----:B------:R-:W-:Y:S01]  /*5e90*/  FFMA R14, R13, 1.4426950216293334961, -R14 ;  /* 0x3fb8aa3b0d0e7823 */ /* 0x000fe2000000080e */
[----:B------:R-:W-:Y:S01]  /*5ea0*/  FFMA.SAT R52, R37, R12, 0.5 ;  /* 0x3f00000025347423 */ /* 0x000fe2000000200c */
[----:B------:R-:W-:-:S02]  /*5eb0*/  IMAD.SHL.U32 R23, R23, 0x800000, RZ ;  /* 0x0080000017177824 */ /* 0x000fc400078e00ff */
[----:B------:R-:W-:Y:S01]  /*5ec0*/  FFMA R40, R15, 1.4426950216293334961, -R40 ;  /* 0x3fb8aa3b0f287823 */ /* 0x000fe20000000828 */
[----:B------:R-:W-:Y:S01]  /*5ed0*/  FFMA R46, R13, 1.925963033500011079e-08, R14 ;  /* 0x32a570600d2e7823 */ /* 0x000fe2000000000e */
[----:B------:R-:W-:Y:S01]  /*5ee0*/  FFMA.SAT R14, R39, R12, 0.5 ;  /* 0x3f000000270e7423 */ /* 0x000fe2000000200c */
[-C--:B------:R-:W-:Y:S01]  /*5ef0*/  FFMA.RM R13, R52, R11.reuse, 12582913 ;  /* 0x4b400001340d7423 */ /* 0x080fe2000000400b */
[----:B------:R-:W-:Y:S01]  /*5f00*/  FFMA R40, R15, 1.925963033500011079e-08, R40 ;  /* 0x32a570600f287823 */ /* 0x000fe20000000028 */
[----:B------:R-:W2:Y:S01]  /*5f10*/  MUFU.EX2 R38, R38 ;  /* 0x0000002600267308 */ /* 0x000ea20000000800 */
[-C--:B------:R-:W-:Y:S01]  /*5f20*/  FFMA.RM R15, R14, R11.reuse, 12582913 ;  /* 0x4b4000010e0f7423 */ /* 0x080fe2000000400b */
[----:B------:R-:W-:Y:S01]  /*5f30*/  FADD R52, R13, -12583039 ;  /* 0xcb40007f0d347421 */ /* 0x000fe20000000000 */
[----:B------:R-:W-:Y:S01]  /*5f40*/  IMAD.SHL.U32 R51, R31, 0x800000, RZ ;  /* 0x008000001f337824 */ /* 0x000fe200078e00ff */
[----:B------:R-:W-:Y:S01]  /*5f50*/  SHF.L.U32 R28, R28, 0x17, RZ ;  /* 0x000000171c1c7819 */ /* 0x000fe200000006ff */
[----:B------:R-:W-:Y:S01]  /*5f60*/  FADD R14, R15, -12583039 ;  /* 0xcb40007f0f0e7421 */ /* 0x000fe20000000000 */
[----:B------:R-:W-:Y:S01]  /*5f70*/  FFMA R52, R37, 1.4426950216293334961, -R52 ;  /* 0x3fb8aa3b25347823 */ /* 0x000fe20000000834 */
[----:B0-----:R-:W-:Y:S01]  /*5f80*/  FMUL R31, R23, R36 ;  /* 0x00000024171f7220 */ /* 0x001fe20000400000 */
[----:B------:R-:W0:Y:S01]  /*5f90*/  MUFU.EX2 R41, R55 ;  /* 0x0000003700297308 */ /* 0x000e220000000800 */
[----:B------:R-:W-:Y:S01]  /*5fa0*/  FFMA R14, R39, 1.4426950216293334961, -R14 ;  /* 0x3fb8aa3b270e7823 */ /* 0x000fe2000000080e */
[----:B------:R-:W-:Y:S01]  /*5fb0*/  FFMA R37, R37, 1.925963033500011079e-08, R52 ;  /* 0x32a5706025257823 */ /* 0x000fe20000000034 */
[----:B------:R-:W-:Y:S01]  /*5fc0*/  FADD R36, RZ, R31 ;  /* 0x0000001fff247221 */ /* 0x000fe20000000000 */
[-C--:B------:R-:W-:Y:S01]  /*5fd0*/  FFMA.SAT R54, R33, R12.reuse, 0.5 ;  /* 0x3f00000021367423 */ /* 0x080fe2000000200c */
[----:B------:R-:W-:Y:S01]  /*5fe0*/  FFMA R39, R39, 1.925963033500011079e-08, R14 ;  /* 0x32a5706027277823 */ /* 0x000fe2000000000e */
[----:B------:R-:W-:Y:S01]  /*5ff0*/  FFMA.SAT R14, R35, R12, 0.5 ;  /* 0x3f000000230e7423 */ /* 0x000fe2000000200c */
[----:B------:R-:W-:Y:S01]  /*6000*/  IMAD.SHL.U32 R34, R34, 0x800000, RZ ;  /* 0x0080000022227824 */ /* 0x000fe200078e00ff */
[----:B------:R-:W3:Y:S01]  /*6010*/  MUFU.EX2 R42, R42 ;  /* 0x0000002a002a7308 */ /* 0x000ee20000000800 */
[----:B--2---:R-:W-:Y:S01]  /*6020*/  FMUL R23, R51, R38 ;  /* 0x0000002633177220 */ /* 0x004fe20000400000 */
[----:B------:R-:W-:Y:S01]  /*6030*/  FFMA.RM R14, R14, R11, 12582913 ;  /* 0x4b4000010e0e7423 */ /* 0x000fe2000000400b */
[----:B------:R-:W-:-:S02]  /*6040*/  IMAD.SHL.U32 R51, R29, 0x800000, RZ ;  /* 0x008000001d337824 */ /* 0x000fc400078e00ff */
[----:B------:R-:W-:Y:S01]  /*6050*/  FADD R36, R36, R23 ;  /* 0x0000001724247221 */ /* 0x000fe20000000000 */
[----:B------:R-:W-:Y:S01]  /*6060*/  FADD R52, R14, -12583039 ;  /* 0xcb40007f0e347421 */ /* 0x000fe20000000000 */
[----:B------:R-:W-:Y:S01]  /*6070*/  IMAD.SHL.U32 R38, R27, 0x800000, RZ ;  /* 0x008000001b267824 */ /* 0x000fe200078e00ff */
[----:B------:R-:W2:Y:S01]  /*6080*/  MUFU.EX2 R47, R50 ;  /* 0x00000032002f7308 */ /* 0x000ea20000000800 */
[----:B0-----:R-:W-:Y:S01]  /*6090*/  FMUL R29, R28, R41 ;  /* 0x000000291c1d7220 */ /* 0x001fe20000400000 */
[C---:B------:R-:W-:Y:S01]  /*60a0*/  FFMA R52, R35.reuse, 1.4426950216293334961, -R52 ;  /* 0x3fb8aa3b23347823 */ /* 0x040fe20000000834 */
[----:B------:R-:W-:Y:S02]  /*60b0*/  IMAD.SHL.U32 R14, R14, 0x800000, RZ ;  /* 0x008000000e0e7824 */ /* 0x000fe400078e00ff */
[----:B------:R-:W-:Y:S01]  /*60c0*/  FADD R41, R36, R29 ;  /* 0x0000001d24297221 */ /* 0x000fe20000000000 */
[----:B------:R-:W-:Y:S01]  /*60d0*/  FFMA R35, R35, 1.925963033500011079e-08, R52 ;  /* 0x32a5706023237823 */ /* 0x000fe20000000034 */
[----:B------:R-:W-:Y:S01]  /*60e0*/  FFMA.SAT R52, R25, R12, 0.5 ;  /* 0x3f00000019347423 */ /* 0x000fe2000000200c */
[----:B------:R-:W0:Y:S01]  /*60f0*/  MUFU.EX2 R48, R48 ;  /* 0x0000003000307308 */ /* 0x000e220000000800 */
[----:B---3--:R-:W-:Y:S01]  /*6100*/  FMUL R28, R51, R42 ;  /* 0x0000002a331c7220 */ /* 0x008fe20000400000 */
[----:B------:R-:W-:-:S02]  /*6110*/  IMAD.SHL.U32 R36, R26, 0x800000, RZ ;  /* 0x008000001a247824 */ /* 0x000fc400078e00ff */
[-C--:B------:R-:W-:Y:S01]  /*6120*/  FFMA.RM R12, R52, R11.reuse, 12582913 ;  /* 0x4b400001340c7423 */ /* 0x080fe2000000400b */
[----:B------:R-:W-:-:S03]  /*6130*/  FFMA.RM R11, R54, R11, 12582913 ;  /* 0x4b400001360b7423 */ /* 0x000fc6000000400b */
[----:B------:R-:W3:Y:S01]  /*6140*/  MUFU.EX2 R43, R43 ;  /* 0x0000002b002b7308 */ /* 0x000ee20000000800 */
[----:B--2---:R-:W-:Y:S01]  /*6150*/  FMUL R27, R38, R47 ;  /* 0x0000002f261b7220 */ /* 0x004fe20000400000 */
[----:B------:R-:W-:Y:S01]  /*6160*/  FADD R38, R12, -12583039 ;  /* 0xcb40007f0c267421 */ /* 0x000fe20000000000 */
[----:B------:R-:W-:Y:S01]  /*6170*/  SHF.L.U32 R47, R24, 0x17, RZ ;  /* 0x00000017182f7819 */ /* 0x000fe200000006ff */
[----:B------:R-:W-:Y:S02]  /*6180*/  FADD R24, R41, R28 ;  /* 0x0000001c29187221 */ /* 0x000fe40000000000 */
[----:B------:R-:W-:Y:S02]  /*6190*/  FFMA R38, R25, 1.4426950216293334961, -R38 ;  /* 0x3fb8aa3b19267823 */ /* 0x000fe40000000826 */
[----:B------:R-:W2:Y:S01]  /*61a0*/  MUFU.EX2 R49, R49 ;  /* 0x0000003100317308 */ /* 0x000ea20000000800 */
[----:B0-----:R-:W-:Y:S01]  /*61b0*/  FMUL R26, R47, R48 ;  /* 0x000000302f1a7220 */ /* 0x001fe20000400000 */
[----:B------:R-:W-:Y:S01]  /*61c0*/  FADD R41, R24, R27 ;  /* 0x0000001b18297221 */ /* 0x000fe20000000000 */
[----:B------:R-:W-:Y:S01]  /*61d0*/  FFMA R42, R25, 1.925963033500011079e-08, R38 ;  /* 0x32a57060192a7823 */ /* 0x000fe20000000026 */
[----:B------:R-:W-:Y:S01]  /*61e0*/  IMAD.SHL.U32 R47, R32, 0x800000, RZ ;  /* 0x00800000202f7824 */ /* 0x000fe200078e00ff */
[----:B------:R-:W-:-:S03]  /*61f0*/  SHF.L.U32 R38, R13, 0x17, RZ ;  /* 0x000000170d267819 */ /* 0x000fc600000006ff */
[----:B------:R-:W0:Y:S01]  /*6200*/  MUFU.EX2 R46, R46 ;  /* 0x0000002e002e7308 */ /* 0x000e220000000800 */
[----:B---3--:R-:W-:Y:S01]  /*6210*/  FMUL R24, R34, R43 ;  /* 0x0000002b22187220 */ /* 0x008fe20000400000 */
[----:B------:R-:W-:Y:S01]  /*6220*/  FADD R34, R41, R26 ;  /* 0x0000001a29227221 */ /* 0x000fe20000000000 */
[----:B------:R-:W-:-:S05]  /*6230*/  SHF.L.U32 R43, R30, 0x17, RZ ;  /* 0x000000171e2b7819 */ /* 0x000fca00000006ff */
[----:B------:R-:W3:Y:S01]  /*6240*/  MUFU.EX2 R40, R40 ;  /* 0x0000002800287308 */ /* 0x000ee20000000800 */
[----:B--2---:R-:W-:Y:S01]  /*6250*/  FMUL R25, R36, R49 ;  /* 0x0000003124197220 */ /* 0x004fe20000400000 */
[C---:B------:R-:W-:Y:S01]  /*6260*/  FADD R36, R11.reuse, -12583039 ;  /* 0xcb40007f0b247421 */ /* 0x040fe20000000000 */
[----:B------:R-:W-:Y:S02]  /*6270*/  SHF.L.U32 R11, R11, 0x17, RZ ;  /* 0x000000170b0b7819 */ /* 0x000fe400000006ff */
[----:B------:R-:W-:Y:S01]  /*6280*/  FADD R41, R34, R25 ;  /* 0x0000001922297221 */ /* 0x000fe20000000000 */
[----:B------:R-:W-:Y:S01]  /*6290*/  FFMA R36, R33, 1.4426950216293334961, -R36 ;  /* 0x3fb8aa3b21247823 */ /* 0x000fe20000000824 */
[----:B------:R-:W-:Y:S01]  /*62a0*/  IMAD.SHL.U32 R34, R15, 0x800000, RZ ;  /* 0x008000000f227824 */ /* 0x000fe200078e00ff */
[----:B------:R-:W2:Y:S01]  /*62b0*/  MUFU.EX2 R39, R39 ;  /* 0x0000002700277308 */ /* 0x000ea20000000800 */
[----:B0-----:R-:W-:Y:S01]  /*62c0*/  FMUL R30, R43, R46 ;  /* 0x0000002e2b1e7220 */ /* 0x001fe20000400000 */
[----:B------:R-:W-:Y:S01]  /*62d0*/  FADD R41, R41, R24 ;  /* 0x0000001829297221 */ /* 0x000fe20000000000 */
[----:B------:R-:W-:-:S03]  /*62e0*/  FFMA R43, R33, 1.925963033500011079e-08, R36 ;  /* 0x32a57060212b7823 */ /* 0x000fc60000000024 */
[----:B------:R-:W-:Y:S02]  /*62f0*/  FADD R41, R41, R30 ;  /* 0x0000001e29297221 */ /* 0x000fe40000000000 */
[----:B------:R-:W0:Y:S01]  /*6300*/  MUFU.EX2 R37, R37 ;  /* 0x0000002500257308 */ /* 0x000e220000000800 */
[----:B---3--:R-:W-:-:S04]  /*6310*/  FMUL R32, R47, R40 ;  /* 0x000000282f207220 */ /* 0x008fc80000400000 */
[----:B------:R-:W-:-:S03]  /*6320*/  FADD R36, R41, R32 ;  /* 0x0000002029247221 */ /* 0x000fc60000000000 */
[----:B------:R-:W3:Y:S01]  /*6330*/  MUFU.EX2 R35, R35 ;  /* 0x0000002300237308 */ /* 0x000ee20000000800 */
[----:B--2---:R-:W-:-:S04]  /*6340*/  FMUL R33, R34, R39 ;  /* 0x0000002722217220 */ /* 0x004fc80000400000 */
[----:B------:R-:W-:-:S03]  /*6350*/  FADD R13, R36, R33 ;  /* 0x00000021240d7221 */ /* 0x000fc60000000000 */
[----:B------:R-:W2:Y:S01]  /*6360*/  MUFU.EX2 R42, R42 ;  /* 0x0000002a002a7308 */ /* 0x000ea20000000800 */
[----:B0-----:R-:W-:Y:S01]  /*6370*/  FMUL R34, R38, R37 ;  /* 0x0000002526227220 */ /* 0x001fe20000400000 */
[----:B------:R-:W-:-:S03]  /*6380*/  IMAD.SHL.U32 R37, R12, 0x800000, RZ ;  /* 0x008000000c257824 */ /* 0x000fc600078e00ff */
[----:B------:R-:W-:-:S03]  /*6390*/  FADD R12, R13, R34 ;  /* 0x000000220d0c7221 */ /* 0x000fc60000000000 */
[----:B------:R-:W0:Y:S01]  /*63a0*/  MUFU.EX2 R40, R43 ;  /* 0x0000002b00287308 */ /* 0x000e220000000800 */
[----:B---3--:R-:W-:-:S04]  /*63b0*/  FMUL R35, R14, R35 ;  /* 0x000000230e237220 */ /* 0x008fc80000400000 */
        /* <DEDUP_REMOVED lines=14> */
.L_x_13520:
        /* <DEDUP_REMOVED lines=12> */
[----:B01----:R-:W-:Y:S05]  /*6560*/  CALL.REL.NOINC `($__internal_197_$__cuda_sm3x_div_rn_noftz_f32_slowpath) ;  /* 0x0000002000147944 */ /* 0x003fea0003c00000 */
[----:B------:R-:W-:-:S07]  /*6570*/  IMAD.MOV.U32 R39, RZ, RZ, R11 ;  /* 0x000000ffff277224 */ /* 0x000fce00078e000b */
.L_x_13479:
[----:B------:R-:W-:Y:S05]  /*6580*/  BSYNC.RECONVERGENT B3 ;  /* 0x0000000000037941 */ /* 0x000fea0003800200 */
.L_x_13478:
        /* <DEDUP_REMOVED lines=12> */
[----:B-1----:R-:W-:Y:S05]  /*6650*/  CALL.REL.NOINC `($__internal_197_$__cuda_sm3x_div_rn_noftz_f32_slowpath) ;  /* 0x0000001c00d87944 */ /* 0x002fea0003c00000 */
[----:B------:R-:W-:-:S07]  /*6660*/  IMAD.MOV.U32 R41, RZ, RZ, R11 ;  /* 0x000000ffff297224 */ /* 0x000fce00078e000b */
.L_x_13481:
[----:B------:R-:W-:Y:S05]  /*6670*/  BSYNC.RECONVERGENT B3 ;  /* 0x0000000000037941 */ /* 0x000fea0003800200 */
.L_x_13480:
        /* <DEDUP_REMOVED lines=12> */
[----:B-1----:R-:W-:Y:S05]  /*6740*/  CALL.REL.NOINC `($__internal_197_$__cuda_sm3x_div_rn_noftz_f32_slowpath) ;  /* 0x0000001c009c7944 */ /* 0x002fea0003c00000 */
[----:B------:R-:W-:-:S07]  /*6750*/  IMAD.MOV.U32 R23, RZ, RZ, R11 ;  /* 0x000000ffff177224 */ /* 0x000fce00078e000b */
.L_x_13483:
[----:B------:R-:W-:Y:S05]  /*6760*/  BSYNC.RECONVERGENT B3 ;  /* 0x0000000000037941 */ /* 0x000fea0003800200 */
.L_x_13482:
        /* <DEDUP_REMOVED lines=14> */
.L_x_13485:
[----:B------:R-:W-:Y:S05]  /*6850*/  BSYNC.RECONVERGENT B3 ;  /* 0x0000000000037941 */ /* 0x000fea0003800200 */
.L_x_13484:
        /* <DEDUP_REMOVED lines=14> */
.L_x_13487:
[----:B------:R-:W-:Y:S05]  /*6940*/  BSYNC.RECONVERGENT B3 ;  /* 0x0000000000037941 */ /* 0x000fea0003800200 */
.L_x_13486:
        /* <DEDUP_REMOVED lines=14> */
.L_x_13489:
[----:B------:R-:W-:Y:S05]  /*6a30*/  BSYNC.RECONVERGENT B3 ;  /* 0x0000000000037941 */ /* 0x000fea0003800200 */
.L_x_13488:
        /* <DEDUP_REMOVED lines=14> */
.L_x_13491:
[----:B------:R-:W-:Y:S05]  /*6b20*/  BSYNC.RECONVERGENT B3 ;  /* 0x0000000000037941 */ /* 0x000fea0003800200 */
.L_x_13490:
        /* <DEDUP_REMOVED lines=14> */
.L_x_13493:
[----:B------:R-:W-:Y:S05]  /*6c10*/  BSYNC.RECONVERGENT B3 ;  /* 0x0000000000037941 */ /* 0x000fea0003800200 */
.L_x_13492:
        /* <DEDUP_REMOVED lines=14> */
.L_x_13495:
[----:B------:R-:W-:Y:S05]  /*6d00*/  BSYNC.RECONVERGENT B3 ;  /* 0x0000000000037941 */ /* 0x000fea0003800200 */
.L_x_13494:
        /* <DEDUP_REMOVED lines=14> */
.L_x_13497:
[----:B------:R-:W-:Y:S05]  /*6df0*/  BSYNC.RECONVERGENT B3 ;  /* 0x0000000000037941 */ /* 0x000fea0003800200 */
.L_x_13496:
        /* <DEDUP_REMOVED lines=14> */
.L_x_13499:
[----:B------:R-:W-:Y:S05]  /*6ee0*/  BSYNC.RECONVERGENT B3 ;  /* 0x0000000000037941 */ /* 0x000fea0003800200 */
.L_x_13498:
        /* <DEDUP_REMOVED lines=14> */
.L_x_13501:
[----:B------:R-:W-:Y:S05]  /*6fd0*/  BSYNC.RECONVERGENT B3 ;  /* 0x0000000000037941 */ /* 0x000fea0003800200 */
.L_x_13500:
        /* <DEDUP_REMOVED lines=14> */
.L_x_13503:
[----:B------:R-:W-:Y:S05]  /*70c0*/  BSYNC.RECONVERGENT B3 ;  /* 0x0000000000037941 */ /* 0x000fea0003800200 */
.L_x_13502:
        /* <DEDUP_REMOVED lines=14> */
.L_x_13505:
[----:B------:R-:W-:Y:S05]  /*71b0*/  BSYNC.RECONVERGENT B3 ;  /* 0x0000000000037941 */ /* 0x000fea0003800200 */
.L_x_13504:
        /* <DEDUP_REMOVED lines=13> */
.L_x_13507:
[----:B------:R-:W-:Y:S05]  /*7290*/  BSYNC.RECONVERGENT B3 ;  /* 0x0000000000037941 */ /* 0x000fea0003800200 */
.L_x_13506:
[----:B------:R-:W-:Y:S02]  /*72a0*/  HFMA2 R13, -RZ, RZ, 0, 0 ;  /* 0x00000000ff0d7431 */ /* 0x000fe400000001ff */
[----:B------:R-:W-:Y:S01]  /*72b0*/  IMAD R14, R5, UR42, RZ ;  /* 0x0000002a050e7c24 */ /* 0x000fe2000f8e02ff */
[----:B-1----:R-:W-:Y:S01]  /*72c0*/  @!P0 R2UR UR4, R44 ;  /* 0x000000002c0482ca */ /* 0x002fe200000e0000 */
[----:B------:R-:W-:Y:S01]  /*72d0*/  IMAD.MOV.U32 R12, RZ, RZ, R2 ;  /* 0x000000ffff0c7224 */ /* 0x000fe200078e0002 */
[----:B------:R-:W-:Y:S01]  /*72e0*/  @!P0 R2UR UR5, R45 ;  /* 0x000000002d0582ca */ /* 0x000fe200000e0000 */
[----:B------:R-:W-:Y:S01]  /*72f0*/  IMAD R15, R3, UR43, R14 ;  /* 0x0000002b030f7c24 */ /* 0x000fe2000f8e020e */
        /* <DEDUP_REMOVED lines=8> */
[----:B------:R-:W-:Y:S01]  /*7380*/  LEA.HI.X R15, R12, UR41, R13, 0x2, P1 ;  /* 0x000000290c0f7c11 */ /* 0x000fe200088f140d */
[----:B------:R-:W-:Y:S01]  /*7390*/  VIADD R12, R2, 0x20 ;  /* 0x00000020020c7836 */ /* 0x000fe20000000000 */
[----:B------:R-:W-:Y:S02]  /*73a0*/  ISETP.GE.U32.AND P1, PT, R6, UR46, PT ;  /* 0x0000002e06007c0c */ /* 0x000fe4000bf26070 */
[----:B------:R-:W-:Y:S01]  /*73b0*/  ISETP.GE.AND.EX P6, PT, RZ, UR47, PT, P6 ;  /* 0x0000002fff007c0c */ /* 0x000fe2000bfc6360 */
[----:B------:R0:W-:Y:S01]  /*73c0*/  @!P0 STG.E desc[UR4][R14.64], R39 ;  /* 0x000000270e008986 */ /* 0x0001e2000c101904 */
[----:B------:R-:W-:-:S02]  /*73d0*/  ISETP.GE.AND.EX P0, PT, RZ, UR47, PT, P2 ;  /* 0x0000002fff007c0c */ /* 0x000fc4000bf06320 */
[----:B------:R-:W-:Y:S02]  /*73e0*/  ISETP.GE.U32.AND P2, PT, R16, UR46, PT ;  /* 0x0000002e10007c0c */ /* 0x000fe4000bf46070 */
[----:B------:R-:W-:Y:S02]  /*73f0*/  ISETP.GE.AND.EX P1, PT, RZ, UR47, PT, P1 ;  /* 0x0000002fff007c0c */ /* 0x000fe4000bf26310 */
[----:B------:R-:W-:Y:S02]  /*7400*/  ISETP.GE.AND.EX P5, PT, RZ, UR47, PT, P5 ;  /* 0x0000002fff007c0c */ /* 0x000fe4000bfa6350 */
        /* <DEDUP_REMOVED lines=9> */
[----:B------:R-:W-:Y:S02]  /*74a0*/  @!P5 R2UR UR10, R44 ;  /* 0x000000002c0ad2ca */ /* 0x000fe400000e0000 */
[C---:B------:R-:W-:Y:S01]  /*74b0*/  @!P5 R2UR UR11, R45.reuse ;  /* 0x000000002d0bd2ca */ /* 0x040fe200000e0000 */
[----:B------:R0:W-:Y:S01]  /*74c0*/  @!P0 STG.E desc[UR4][R14.64+0x100], R23 ;  /* 0x000100170e008986 */ /* 0x0001e2000c101904 */
[----:B------:R-:W-:Y:S02]  /*74d0*/  ISETP.GE.U32.AND P0, PT, R12, UR46, PT ;  /* 0x0000002e0c007c0c */ /* 0x000fe4000bf06070 */
[C---:B------:R-:W-:Y:S01]  /*74e0*/  @!P4 R2UR UR12, R44.reuse ;  /* 0x000000002c0cc2ca */ /* 0x040fe200000e0000 */
[----:B------:R0:W-:Y:S01]  /*74f0*/  @!P1 STG.E desc[UR6][R14.64+0x180], R29 ;  /* 0x0001801d0e009986 */ /* 0x0001e2000c101906 */
[----:B------:R-:W-:Y:S02]  /*7500*/  ISETP.GE.AND.EX P0, PT, RZ, UR47, PT, P0 ;  /* 0x0000002fff007c0c */ /* 0x000fe4000bf06300 */
        /* <DEDUP_REMOVED lines=49> */
.L_x_13446:
[----:B------:R-:W-:Y:S05]  /*7820*/  EXIT ;  /* 0x000000000000794d */ /* 0x000fea0003800000 */
.L_x_13477:
[----:B------:R-:W-:Y:S01]  /*7830*/  BSSY B1, `(.L_x_13509) ;  /* 0x0000007000017945 */ /* 0x000fe20003800000 */
[----:B------:R-:W-:Y:S01]  /*7840*/  MOV R12, 0x10 ;  /* 0x00000010000c7802 */ /* 0x000fe20000000f00 */
[----:B------:R-:W-:Y:S02]  /*7850*/  IMAD.MOV.U32 R11, RZ, RZ, 0x1f ;  /* 0x0000001fff0b7424 */ /* 0x000fe400078e00ff */
[----:B------:R-:W-:-:S07]  /*7860*/  IMAD.MOV.U32 R15, RZ, RZ, -0x1 ;  /* 0xffffffffff0f7424 */ /* 0x000fce00078e00ff */
[----:B-1----:R-:W-:Y:S05]  /*7870*/  WARPSYNC.COLLECTIVE R15, `(.L_x_13510) ;  /* 0x000000000f087348 */ /* 0x002fea0003c00000 */
[----:B------:R0:W2:Y:S02]  /*7880*/  SHFL.BFLY P6, R14, R13, R12, R11 ;  /* 0x0c00000c0d0e7389 */ /* 0x0000a400000c000b */
[----:B012---:R-:W-:Y:S05]  /*7890*/  ENDCOLLECTIVE ;  /* 0x000000000000791b */ /* 0x007fea0003800000 */
.L_x_13510:
[----:B------:R-:W-:Y:S05]  /*78a0*/  BSYNC B1 ;  /* 0x0000000000017941 */ /* 0x000fea0003800000 */
.L_x_13509:
[----:B------:R-:W-:Y:S01]  /*78b0*/  HFMA2 R12, -RZ, RZ, 0, 4.76837158203125e-07 ;  /* 0x00000008ff0c7431 */ /* 0x000fe200000001ff */
[----:B------:R-:W-:Y:S01]  /*78c0*/  FMNMX R13, R14, R13, !PT ;  /* 0x0000000d0e0d7209 */ /* 0x000fe20007800000 */
[----:B------:R-:W-:Y:S02]  /*78d0*/  IMAD.MOV.U32 R11, RZ, RZ, 0x1f ;  /* 0x0000001fff0b7424 */ /* 0x000fe400078e00ff */
[----:B------:R-:W-:-:S07]  /*78e0*/  IMAD.MOV.U32 R15, RZ, RZ, -0x1 ;  /* 0xffffffffff0f7424 */ /* 0x000fce00078e00ff */
[----:B------:R-:W-:Y:S05]  /*78f0*/  WARPSYNC.COLLECTIVE R15, `(.L_x_13511) ;  /* 0x000000000f087348 */ /* 0x000fea0003c00000 */
[----:B------:R0:W1:Y:S02]  /*7900*/  SHFL.BFLY P6, R14, R13, R12, R11 ;  /* 0x0c00000c0d0e7389 */ /* 0x00006400000c000b */
[----:B01----:R-:W-:Y:S05]  /*7910*/  ENDCOLLECTIVE ;  /* 0x000000000000791b */ /* 0x003fea0003800000 */
.L_x_13511:
[----:B------:R-:W-:Y:S01]  /*7920*/  IMAD.MOV.U32 R12, RZ, RZ, 0x4 ;  /* 0x00000004ff0c7424 */ /* 0x000fe200078e00ff */
[----:B------:R-:W-:-:S04]  /*7930*/  FMNMX R33, R13, R14, !PT ;  /* 0x0000000e0d217209 */ /* 0x000fc80007800000 */
[----:B------:R-:W-:-:S07]  /*7940*/  MOV R13, R33 ;  /* 0x00000021000d7202 */ /* 0x000fce0000000f00 */
[----:B------:R-:W-:Y:S05]  /*7950*/  WARPSYNC.COLLECTIVE R15, `(.L_x_13512) ;  /* 0x000000000f087348 */ /* 0x000fea0003c00000 */
[----:B------:R0:W1:Y:S02]  /*7960*/  SHFL.BFLY P6, R14, R13, R12, R11 ;  /* 0x0c00000c0d0e7389 */ /* 0x00006400000c000b */
[----:B01----:R-:W-:Y:S05]  /*7970*/  ENDCOLLECTIVE ;  /* 0x000000000000791b */ /* 0x003fea0003800000 */
.L_x_13512:
[----:B------:R-:W-:Y:S01]  /*7980*/  IMAD.MOV.U32 R12, RZ, RZ, 0x2 ;  /* 0x00000002ff0c7424 */ /* 0x000fe200078e00ff */
[----:B------:R-:W-:Y:S01]  /*7990*/  FMNMX R34, R33, R14, !PT ;  /* 0x0000000e21227209 */ /* 0x000fe20007800000 */
[----:B------:R-:W-:-:S03]  /*79a0*/  IMAD.MOV.U32 R33, RZ, RZ, 0x437c0000 ;  /* 0x437c0000ff217424 */ /* 0x000fc600078e00ff */
[----:B------:R-:W-:-:S07]  /*79b0*/  MOV R13, R34 ;  /* 0x00000022000d7202 */ /* 0x000fce0000000f00 */
[----:B------:R-:W-:Y:S05]  /*79c0*/  WARPSYNC.COLLECTIVE R15, `(.L_x_13513) ;  /* 0x000000000f087348 */ /* 0x000fea0003c00000 */
[----:B------:R0:W1:Y:S02]  /*79d0*/  SHFL.BFLY P6, R14, R13, R12, R11 ;  /* 0x0c00000c0d0e7389 */ /* 0x00006400000c000b */
[----:B01----:R-:W-:Y:S05]  /*79e0*/  ENDCOLLECTIVE ;  /* 0x000000000000791b */ /* 0x003fea0003800000 */
.L_x_13513:
[----:B------:R-:W-:Y:S01]  /*79f0*/  IMAD.MOV.U32 R12, RZ, RZ, 0x1 ;  /* 0x00000001ff0c7424 */ /* 0x000fe200078e00ff */
[----:B------:R-:W-:-:S04]  /*7a00*/  FMNMX R35, R34, R14, !PT ;  /* 0x0000000e22237209 */ /* 0x000fc80007800000 */
[----:B------:R-:W-:-:S07]  /*7a10*/  MOV R13, R35 ;  /* 0x00000023000d7202 */ /* 0x000fce0000000f00 */
[----:B------:R-:W-:Y:S05]  /*7a20*/  WARPSYNC.COLLECTIVE R15, `(.L_x_13514) ;  /* 0x000000000f087348 */ /* 0x000fea0003c00000 */
[----:B------:R0:W1:Y:S02]  /*7a30*/  SHFL.BFLY P6, R14, R13, R12, R11 ;  /* 0x0c00000c0d0e7389 */ /* 0x00006400000c000b */
[----:B01----:R-:W-:Y:S05]  /*7a40*/  ENDCOLLECTIVE ;  /* 0x000000000000791b */ /* 0x003fea0003800000 */
.L_x_13514:
[----:B------:R-:W-:Y:S01]  /*7a50*/  FMNMX R37, R35, R14, !PT ;  /* 0x0000000e23257209 */ /* 0x000fe20007800000 */
[----:B------:R-:W-:-:S04]  /*7a60*/  HFMA2 R14, -RZ, RZ, 0.96630859375, -0.0022525787353515625 ;  /* 0x3bbb989dff0e7431 */ /* 0x000fc800000001ff */
        /* <DEDUP_REMOVED lines=14> */
[----:B------:R-:W-:Y:S01]  /*7b50*/  FADD R12, R24, -12583039 ;  /* 0xcb40007f180c7421 */ /* 0x000fe20000000000 */
[----:B------:R-:W-:Y:S01]  /*7b60*/  FADD R28, R26, -12583039 ;  /* 0xcb40007f1a1c7421 */ /* 0x000fe20000000000 */
[----:B------:R-:W-:Y:S01]  /*7b70*/  SHF.L.U32 R24, R24, 0x17, RZ ;  /* 0x0000001718187819 */ /* 0x000fe200000006ff */
[----:B------:R-:W-:Y:S01]  /*7b80*/  FADD R41, -R37, R29 ;  /* 0x0000001d25297221 */ /* 0x000fe20000000100 */
[----:B------:R-:W-:Y:S01]  /*7b90*/  FFMA R12, R39, 1.4426950216293334961, -R12 ;  /* 0x3fb8aa3b270c7823 */ /* 0x000fe2000000080c */
[----:B------:R-:W-:Y:S01]  /*7ba0*/  FFMA R28, R35, 1.4426950216293334961, -R28 ;  /* 0x3fb8aa3b231c7823 */ /* 0x000fe2000000081c */
[C---:B------:R-:W-:Y:S01]  /*7bb0*/  FADD R53, -R37.reuse, R42 ;  /* 0x0000002a25357221 */ /* 0x040fe20000000100 */
[----:B------:R-:W-:Y:S01]  /*7bc0*/  FADD R47, -R37, R40 ;  /* 0x00000028252f7221 */ /* 0x000fe20000000100 */
[----:B------:R-:W-:Y:S01]  /*7bd0*/  FFMA R12, R39, 1.925963033500011079e-08, R12 ;  /* 0x32a57060270c7823 */ /* 0x000fe2000000000c */
[----:B------:R-:W-:Y:S01]  /*7be0*/  FFMA R28, R35, 1.925963033500011079e-08, R28 ;  /* 0x32a57060231c7823 */ /* 0x000fe2000000001c */
[C---:B------:R-:W-:Y:S01]  /*7bf0*/  FADD R15, -R37.reuse, R46 ;  /* 0x0000002e250f7221 */ /* 0x040fe20000000100 */
[C---:B------:R-:W-:Y:S01]  /*7c00*/  FADD R13, -R37.reuse, R48 ;  /* 0x00000030250d7221 */ /* 0x040fe20000000100 */
[----:B------:R0:W1:Y:S01]  /*7c10*/  MUFU.EX2 R31, R12 ;  /* 0x0000000c001f7308 */ /* 0x0000620000000800 */
[C---:B------:R-:W-:Y:S01]  /*7c20*/  FADD R11, -R37.reuse, R38 ;  /* 0x00000026250b7221 */ /* 0x040fe20000000100 */
[----:B------:R-:W-:Y:S01]  /*7c30*/  FADD R37, -R37, R32 ;  /* 0x0000002025257221 */ /* 0x000fe20000000100 */
[C---:B------:R-:W-:Y:S01]  /*7c40*/  FADD R32, R30.reuse, -12583039 ;  /* 0xcb40007f1e207421 */ /* 0x040fe20000000000 */
[-C--:B------:R-:W-:Y:S01]  /*7c50*/  FFMA.SAT R34, R27, R14.reuse, 0.5 ;  /* 0x3f0000001b227423 */ /* 0x080fe2000000200e */
[----:B------:R-:W-:Y:S01]  /*7c60*/  SHF.L.U32 R29, R30, 0x17, RZ ;  /* 0x000000171e1d7819 */ /* 0x000fe200000006ff */
[-C--:B------:R-:W-:Y:S01]  /*7c70*/  FFMA.SAT R40, R37, R14.reuse, 0.5 ;  /* 0x3f00000025287423 */ /* 0x080fe2000000200e */
[----:B------:R-:W-:Y:S01]  /*7c80*/  FFMA R32, R25, 1.4426950216293334961, -R32 ;  /* 0x3fb8aa3b19207823 */ /* 0x000fe20000000820 */
[----:B------:R-:W2:Y:S01]  /*7c90*/  MUFU.EX2 R28, R28 ;  /* 0x0000001c001c7308 */ /* 0x000ea20000000800 */
[----:B0-----:R-:W-:Y:S01]  /*7ca0*/  FFMA.SAT R12, R23, R14, 0.5 ;  /* 0x3f000000170c7423 */ /* 0x001fe2000000200e */
[----:B------:R-:W-:Y:S01]  /*7cb0*/  FFMA.RM R34, R34, R33, 12582913 ;  /* 0x4b40000122227423 */ /* 0x000fe20000004021 */
[----:B------:R-:W-:-:S02]  /*7cc0*/  FFMA R32, R25, 1.925963033500011079e-08, R32 ;  /* 0x32a5706019207823 */ /* 0x000fc40000000020 */
[----:B------:R-:W-:Y:S01]  /*7cd0*/  FFMA.RM R12, R12, R33, 12582913 ;  /* 0x4b4000010c0c7423 */ /* 0x000fe20000004021 */
[----:B-1----:R-:W-:-:S03]  /*7ce0*/  FMUL R31, R24, R31 ;  /* 0x0000001f181f7220 */ /* 0x002fc60000400000 */
[C---:B------:R-:W-:Y:S01]  /*7cf0*/  FADD R24, R12.reuse, -12583039 ;  /* 0xcb40007f0c187421 */ /* 0x040fe20000000000 */
[----:B------:R-:W0:Y:S01]  /*7d00*/  MUFU.EX2 R32, R32 ;  /* 0x0000002000207308 */ /* 0x000e220000000800 */
[----:B------:R-:W-:Y:S02]  /*7d10*/  IMAD.SHL.U32 R12, R12, 0x800000, RZ ;  /* 0x008000000c0c7824 */ /* 0x000fe400078e00ff */
[----:B------:R-:W-:-:S04]  /*7d20*/  FFMA R24, R23, 1.4426950216293334961, -R24 ;  /* 0x3fb8aa3b17187823 */ /* 0x000fc80000000818 */
[----:B------:R-:W-:Y:S01]  /*7d30*/  FFMA R24, R23, 1.925963033500011079e-08, R24 ;  /* 0x32a5706017187823 */ /* 0x000fe20000000018 */
[----:B------:R-:W-:Y:S02]  /*7d40*/  IMAD.SHL.U32 R23, R26, 0x800000, RZ ;  /* 0x008000001a177824 */ /* 0x000fe400078e00ff */
[----:B------:R-:W-:Y:S01]  /*7d50*/  FADD R26, R34, -12583039 ;  /* 0xcb40007f221a7421 */ /* 0x000fe20000000000 */
[----:B------:R1:W3:Y:S01]  /*7d60*/  MUFU.EX2 R25, R24 ;  /* 0x0000001800197308 */ /* 0x0002e20000000800 */
[----:B--2---:R-:W-:Y:S01]  /*7d70*/  FMUL R23, R23, R28 ;  /* 0x0000001c17177220 */ /* 0x004fe20000400000 */
[----:B------:R-:W-:Y:S01]  /*7d80*/  FFMA.SAT R28, R43, R14, 0.5 ;  /* 0x3f0000002b1c7423 */ /* 0x000fe2000000200e */
[----:B------:R-:W-:-:S03]  /*7d90*/  FFMA R26, R27, 1.4426950216293334961, -R26 ;  /* 0x3fb8aa3b1b1a7823 */ /* 0x000fc6000000081a */
[-C--:B------:R-:W-:Y:S01]  /*7da0*/  FFMA.RM R30, R28, R33.reuse, 12582913 ;  /* 0x4b4000011c1e7423 */ /* 0x080fe20000004021 */
[----:B------:R-:W-:Y:S01]  /*7db0*/  FFMA R26, R27, 1.925963033500011079e-08, R26 ;  /* 0x32a570601b1a7823 */ /* 0x000fe2000000001a */
[----:B0-----:R-:W-:Y:S01]  /*7dc0*/  FMUL R29, R29, R32 ;  /* 0x000000201d1d7220 */ /* 0x001fe20000400000 */
[-C--:B-1----:R-:W-:Y:S01]  /*7dd0*/  FFMA.SAT R24, R51, R14.reuse, 0.5 ;  /* 0x3f00000033187423 */ /* 0x082fe2000000200e */
[----:B------:R-:W-:Y:S01]  /*7de0*/  FADD R28, R30, -12583039 ;  /* 0xcb40007f1e1c7421 */ /* 0x000fe20000000000 */
[----:B------:R-:W-:Y:S01]  /*7df0*/  SHF.L.U32 R27, R34, 0x17, RZ ;  /* 0x00000017221b7819 */ /* 0x000fe200000006ff */
[----:B------:R-:W-:Y:S01]  /*7e00*/  FFMA.SAT R34, R49, R14, 0.5 ;  /* 0x3f00000031227423 */ /* 0x000fe2000000200e */
[----:B------:R-:W0:Y:S01]  /*7e10*/  MUFU.EX2 R26, R26 ;  /* 0x0000001a001a7308 */ /* 0x000e220000000800 */
[----:B------:R-:W-:Y:S01]  /*7e20*/  FFMA R28, R43, 1.4426950216293334961, -R28 ;  /* 0x3fb8aa3b2b1c7823 */ /* 0x000fe2000000081c */
[-C--:B------:R-:W-:Y:S01]  /*7e30*/  FFMA.RM R24, R24, R33.reuse, 12582913 ;  /* 0x4b40000118187423 */ /* 0x080fe20000004021 */
[----:B------:R-:W-:-:S02]  /*7e40*/  FFMA.RM R34, R34, R33, 12582913 ;  /* 0x4b40000122227423 */ /* 0x000fc40000004021 */
[----:B------:R-:W-:Y:S01]  /*7e50*/  FFMA R43, R43, 1.925963033500011079e-08, R28 ;  /* 0x32a570602b2b7823 */ /* 0x000fe2000000001c */
[----:B------:R-:W-:-:S04]  /*7e60*/  FFMA.SAT R28, R41, R14, 0.5 ;  /* 0x3f000000291c7423 */ /* 0x000fc8000000200e */
[----:B------:R-:W-:Y:S01]  /*7e70*/  FFMA.RM R32, R28, R33, 12582913 ;  /* 0x4b4000011c207423 */ /* 0x000fe20000004021 */
[----:B---3--:R-:W-:Y:S01]  /*7e80*/  FMUL R28, R12, R25 ;  /* 0x000000190c1c7220 */ /* 0x008fe20000400000 */
[----:B------:R-:W1:Y:S02]  /*7e90*/  MUFU.EX2 R43, R43 ;  /* 0x0000002b002b7308 */ /* 0x000e640000000800 */
[C---:B------:R-:W-:Y:S01]  /*7ea0*/  FADD R12, R32.reuse, -12583039 ;  /* 0xcb40007f200c7421 */ /* 0x040fe20000000000 */
[----:B------:R-:W-:Y:S01]  /*7eb0*/  SHF.L.U32 R25, R32, 0x17, RZ ;  /* 0x0000001720197819 */ /* 0x000fe200000006ff */
[----:B0-----:R-:W-:Y:S02]  /*7ec0*/  FMUL R27, R27, R26 ;  /* 0x0000001a1b1b7220 */ /* 0x001fe40000400000 */
[----:B------:R-:W-:Y:S01]  /*7ed0*/  FFMA R12, R41, 1.4426950216293334961, -R12 ;  /* 0x3fb8aa3b290c7823 */ /* 0x000fe2000000080c */
[C---:B------:R-:W-:Y:S01]  /*7ee0*/  FADD R26, R24.reuse, -12583039 ;  /* 0xcb40007f181a7421 */ /* 0x040fe20000000000 */
[----:B------:R-:W-:-:S02]  /*7ef0*/  IMAD.SHL.U32 R24, R24, 0x800000, RZ ;  /* 0x0080000018187824 */ /* 0x000fc400078e00ff */
[----:B------:R-:W-:Y:S01]  /*7f00*/  FFMA R12, R41, 1.925963033500011079e-08, R12 ;  /* 0x32a57060290c7823 */ /* 0x000fe2000000000c */
[----:B------:R-:W-:-:S04]  /*7f10*/  FFMA R26, R51, 1.4426950216293334961, -R26 ;  /* 0x3fb8aa3b331a7823 */ /* 0x000fc8000000081a */
[----:B------:R-:W-:Y:S01]  /*7f20*/  FFMA R51, R51, 1.925963033500011079e-08, R26 ;  /* 0x32a5706033337823 */ /* 0x000fe2000000001a */
[----:B------:R-:W0:Y:S01]  /*7f30*/  MUFU.EX2 R12, R12 ;  /* 0x0000000c000c7308 */ /* 0x000e220000000800 */
[----:B------:R-:W-:Y:S02]  /*7f40*/  IMAD.SHL.U32 R26, R30, 0x800000, RZ ;  /* 0x008000001e1a7824 */ /* 0x000fe400078e00ff */
[----:B------:R-:W-:Y:S02]  /*7f50*/  FADD R30, R34, -12583039 ;  /* 0xcb40007f221e7421 */ /* 0x000fe40000000000 */
[----:B-1----:R-:W-:Y:S02]  /*7f60*/  FMUL R26, R26, R43 ;  /* 0x0000002b1a1a7220 */ /* 0x002fe40000400000 */
[C---:B------:R-:W-:Y:S01]  /*7f70*/  FFMA R30, R49.reuse, 1.4426950216293334961, -R30 ;  /* 0x3fb8aa3b311e7823 */ /* 0x040fe2000000081e */
[----:B------:R-:W1:Y:S03]  /*7f80*/  MUFU.EX2 R51, R51 ;  /* 0x0000003300337308 */ /* 0x000e660000000800 */
[----:B------:R-:W-:Y:S01]  /*7f90*/  FFMA R49, R49, 1.925963033500011079e-08, R30 ;  /* 0x32a5706031317823 */ /* 0x000fe2000000001e */
[----:B------:R-:W-:-:S04]  /*7fa0*/  FFMA.SAT R30, R53, R14, 0.5 ;  /* 0x3f000000351e7423 */ /* 0x000fc8000000200e */
[-C--:B------:R-:W-:Y:S01]  /*7fb0*/  FFMA.RM R32, R30, R33.reuse, 12582913 ;  /* 0x4b4000011e207423 */ /* 0x080fe20000004021 */
[----:B------:R-:W-:Y:S01]  /*7fc0*/  SHF.L.U32 R30, R34, 0x17, RZ ;  /* 0x00000017221e7819 */ /* 0x000fe200000006ff */
[----:B0-----:R-:W-:Y:S01]  /*7fd0*/  FMUL R25, R25, R12 ;  /* 0x0000000c19197220 */ /* 0x001fe20000400000 */
[----:B------:R-:W-:Y:S01]  /*7fe0*/  FFMA.SAT R34, R15, R14, 0.5 ;  /* 0x3f0000000f227423 */ /* 0x000fe2000000200e */
[C---:B------:R-:W-:Y:S01]  /*7ff0*/  FADD R12, R32.reuse, -12583039 ;  /* 0xcb40007f200c7421 */ /* 0x040fe20000000000 */
[----:B------:R-:W0:Y:S01]  /*8000*/  MUFU.EX2 R49, R49 ;  /* 0x0000003100317308 */ /* 0x000e220000000800 */
[----:B------:R-:W-:Y:S02]  /*8010*/  IMAD.SHL.U32 R32, R32, 0x800000, RZ ;  /* 0x0080000020207824 */ /* 0x000fe400078e00ff */
[----:B------:R-:W-:Y:S01]  /*8020*/  FFMA.RM R34, R34, R33, 12582913 ;  /* 0x4b40000122227423 */ /* 0x000fe20000004021 */
[----:B------:R-:W-:Y:S01]  /*8030*/  FFMA R12, R53, 1.4426950216293334961, -R12 ;  /* 0x3fb8aa3b350c7823 */ /* 0x000fe2000000080c */
[----:B-1----:R-:W-:-:S03]  /*8040*/  FMUL R24, R24, R51 ;  /* 0x0000003318187220 */ /* 0x002fc60000400000 */
[----:B------:R-:W-:Y:S01]  /*8050*/  FFMA R53, R53, 1.925963033500011079e-08, R12 ;  /* 0x32a5706035357823 */ /* 0x000fe2000000000c */
[----:B------:R-:W-:-:S04]  /*8060*/  FFMA.SAT R12, R47, R14, 0.5 ;  /* 0x3f0000002f0c7423 */ /* 0x000fc8000000200e */
[----:B------:R-:W-:Y:S01]  /*8070*/  FFMA.RM R12, R12, R33, 12582913 ;  /* 0x4b4000010c0c7423 */ /* 0x000fe20000004021 */
[----:B------:R-:W1:Y:S03]  /*8080*/  MUFU.EX2 R53, R53 ;  /* 0x0000003500357308 */ /* 0x000e660000000800 */
[C---:B------:R-:W-:Y:S01]  /*8090*/  FADD R36, R12.reuse, -12583039 ;  /* 0xcb40007f0c247421 */ /* 0x040fe20000000000 */
[----:B------:R-:W-:Y:S01]  /*80a0*/  SHF.L.U32 R12, R12, 0x17, RZ ;  /* 0x000000170c0c7819 */ /* 0x000fe200000006ff */
[----:B0-----:R-:W-:Y:S02]  /*80b0*/  FMUL R30, R30, R49 ;  /* 0x000000311e1e7220 */ /* 0x001fe40000400000 */
        /* <DEDUP_REMOVED lines=10> */
[----:B------:R-:W1:Y:S03]  /*8160*/  MUFU.EX2 R35, R35 ;  /* 0x0000002300237308 */ /* 0x000e660000000800 */
[C---:B------:R-:W-:Y:S01]  /*8170*/  FADD R36, R15.reuse, -12583039 ;  /* 0xcb40007f0f247421 */ /* 0x040fe20000000000 */
[----:B------:R-:W-:-:S03]  /*8180*/  SHF.L.U32 R15, R15, 0x17, RZ ;  /* 0x000000170f0f7819 */ /* 0x000fc600000006ff */
[----:B------:R-:W-:-:S04]  /*8190*/  FFMA R36, R13, 1.4426950216293334961, -R36 ;  /* 0x3fb8aa3b0d247823 */ /* 0x000fc80000000824 */
[----:B------:R-:W-:Y:S01]  /*81a0*/  FFMA R38, R13, 1.925963033500011079e-08, R36 ;  /* 0x32a570600d267823 */ /* 0x000fe20000000024 */
[----:B------:R-:W-:Y:S01]  /*81b0*/  FFMA.SAT R36, R11, R14, 0.5 ;  /* 0x3f0000000b247423 */ /* 0x000fe2000000200e */
[----:B------:R-:W-:-:S03]  /*81c0*/  FFMA.RM R13, R40, R33, 12582913 ;  /* 0x4b400001280d7423 */ /* 0x000fc60000004021 */
[----:B------:R-:W-:Y:S01]  /*81d0*/  FFMA.RM R14, R36, R33, 12582913 ;  /* 0x4b400001240e7423 */ /* 0x000fe20000004021 */
[----:B0-----:R-:W-:Y:S01]  /*81e0*/  FMUL R33, R12, R47 ;  /* 0x0000002f0c217220 */ /* 0x001fe20000400000 */
[----:B------:R-:W0:Y:S01]  /*81f0*/  MUFU.EX2 R38, R38 ;  /* 0x0000002600267308 */ /* 0x000e220000000800 */
[----:B-1----:R-:W-:Y:S01]  /*8200*/  FMUL R34, R34, R35 ;  /* 0x0000002322227220 */ /* 0x002fe20000400000 */
[C---:B------:R-:W-:Y:S01]  /*8210*/  FADD R36, R14.reuse, -12583039 ;  /* 0xcb40007f0e247421 */ /* 0x040fe20000000000 */
[----:B------:R-:W-:-:S03]  /*8220*/  IMAD.SHL.U32 R14, R14, 0x800000, RZ ;  /* 0x008000000e0e7824 */ /* 0x000fc600078e00ff */
[----:B------:R-:W-:-:S04]  /*8230*/  FFMA R36, R11, 1.4426950216293334961, -R36 ;  /* 0x3fb8aa3b0b247823 */ /* 0x000fc80000000824 */
[----:B------:R-:W-:Y:S01]  /*8240*/  FFMA R39, R11, 1.925963033500011079e-08, R36 ;  /* 0x32a570600b277823 */ /* 0x000fe20000000024 */
[C---:B------:R-:W-:Y:S01]  /*8250*/  FADD R36, R13.reuse, -12583039 ;  /* 0xcb40007f0d247421 */ /* 0x040fe20000000000 */
[----:B------:R-:W-:-:S03]  /*8260*/  SHF.L.U32 R13, R13, 0x17, RZ ;  /* 0x000000170d0d7819 */ /* 0x000fc600000006ff */
[----:B------:R-:W-:Y:S01]  /*8270*/  FFMA R36, R37, 1.4426950216293334961, -R36 ;  /* 0x3fb8aa3b25247823 */ /* 0x000fe20000000824 */
[----:B------:R-:W1:Y:S01]  /*8280*/  MUFU.EX2 R39, R39 ;  /* 0x0000002700277308 */ /* 0x000e620000000800 */
[----:B0-----:R-:W-:Y:S01]  /*8290*/  FMUL R35, R15, R38 ;  /* 0x000000260f237220 */ /* 0x001fe20000400000 */
[----:B------:R-:W-:Y:S02]  /*82a0*/  IMAD.MOV.U32 R15, RZ, RZ, -0x1 ;  /* 0xffffffffff0f7424 */ /* 0x000fe400078e00ff */
        /* <DEDUP_REMOVED lines=24> */
.L_x_13515:
[----:B------:R-:W-:Y:S02]  /*8430*/  IMAD.MOV.U32 R12, RZ, RZ, 0x8 ;  /* 0x00000008ff0c7424 */ /* 0x000fe400078e00ff */
[----:B------:R-:W-:-:S05]  /*8440*/  FADD R38, R13, R14 ;  /* 0x0000000e0d267221 */ /* 0x000fca0000000000 */
[----:B------:R-:W-:-:S07]  /*8450*/  MOV R13, R38 ;  /* 0x00000026000d7202 */ /* 0x000fce0000000f00 */
[----:B------:R-:W-:Y:S05]  /*8460*/  WARPSYNC.COLLECTIVE R15, `(.L_x_13516) ;  /* 0x000000000f087348 */ /* 0x000fea0003c00000 */
[----:B------:R0:W1:Y:S02]  /*8470*/  SHFL.BFLY P6, R14, R13, R12, R11 ;  /* 0x0c00000c0d0e7389 */ /* 0x00006400000c000b */
[----:B01----:R-:W-:Y:S05]  /*8480*/  ENDCOLLECTIVE ;  /* 0x000000000000791b */ /* 0x003fea0003800000 */
.L_x_13516:
[----:B------:R-:W-:Y:S02]  /*8490*/  IMAD.MOV.U32 R12, RZ, RZ, 0x4 ;  /* 0x00000004ff0c7424 */ /* 0x000fe400078e00ff */
[----:B------:R-:W-:-:S05]  /*84a0*/  FADD R39, R38, R14 ;  /* 0x0000000e26277221 */ /* 0x000fca0000000000 */
[----:B------:R-:W-:-:S07]  /*84b0*/  MOV R13, R39 ;  /* 0x00000027000d7202 */ /* 0x000fce0000000f00 */
[----:B------:R-:W-:Y:S05]  /*84c0*/  WARPSYNC.COLLECTIVE R15, `(.L_x_13517) ;  /* 0x000000000f087348 */ /* 0x000fea0003c00000 */
[----:B------:R0:W1:Y:S02]  /*84d0*/  SHFL.BFLY P6, R14, R13, R12, R11 ;  /* 0x0c00000c0d0e7389 */ /* 0x00006400000c000b */
[----:B01----:R-:W-:Y:S05]  /*84e0*/  ENDCOLLECTIVE ;  /* 0x000000000000791b */ /* 0x003fea0003800000 */
.L_x_13517:
[----:B------:R-:W-:Y:S02]  /*84f0*/  IMAD.MOV.U32 R12, RZ, RZ, 0x2 ;  /* 0x00000002ff0c7424 */ /* 0x000fe400078e00ff */
[----:B------:R-:W-:-:S05]  /*8500*/  FADD R40, R39, R14 ;  /* 0x0000000e27287221 */ /* 0x000fca0000000000 */
[----:B------:R-:W-:-:S07]  /*8510*/  MOV R13, R40 ;  /* 0x00000028000d7202 */ /* 0x000fce0000000f00 */
[----:B------:R-:W-:Y:S05]  /*8520*/  WARPSYNC.COLLECTIVE R15, `(.L_x_13518) ;  /* 0x000000000f087348 */ /* 0x000fea0003c00000 */
[----:B------:R0:W1:Y:S02]  /*8530*/  SHFL.BFLY P6, R14, R13, R12, R11 ;  /* 0x0c00000c0d0e7389 */ /* 0x00006400000c000b */
[----:B01----:R-:W-:Y:S05]  /*8540*/  ENDCOLLECTIVE ;  /* 0x000000000000791b */ /* 0x003fea0003800000 */
.L_x_13518:
[----:B------:R-:W-:Y:S02]  /*8550*/  IMAD.MOV.U32 R12, RZ, RZ, 0x1 ;  /* 0x00000001ff0c7424 */ /* 0x000fe400078e00ff */
[----:B------:R-:W-:-:S05]  /*8560*/  FADD R41, R40, R14 ;  /* 0x0000000e28297221 */ /* 0x000fca0000000000 */
[----:B------:R-:W-:-:S07]  /*8570*/  MOV R13, R41 ;  /* 0x00000029000d7202 */ /* 0x000fce0000000f00 */
[----:B------:R-:W-:Y:S05]  /*8580*/  WARPSYNC.COLLECTIVE R15, `(.L_x_13519) ;  /* 0x000000000f087348 */ /* 0x000fea0003c00000 */
[----:B------:R0:W1:Y:S02]  /*8590*/  SHFL.BFLY P6, R14, R13, R12, R11 ;  /* 0x0c00000c0d0e7389 */ /* 0x00006400000c000b */
[----:B01----:R-:W-:Y:S05]  /*85a0*/  ENDCOLLECTIVE ;  /* 0x000000000000791b */ /* 0x003fea0003800000 */
.L_x_13519:
[----:B------:R-:W-:Y:S05]  /*85b0*/  BRA `(.L_x_13520) ;  /* 0xffffffdc00b87947 */ /* 0x000fea000383ffff */
        .weak           $__internal_197_$__cuda_sm3x_div_rn_noftz_f32_slowpath
        .type           $__internal_197_$__cuda_sm3x_div_rn_noftz_f32_slowpath,@function
        .size           $__internal_197_$__cuda_sm3x_div_rn_noftz_f32_slowpath,(.L_x_37574 - $__internal_197_$__cuda_sm3x_div_rn_noftz_f32_slowpath)
$__internal_197_$__cuda_sm3x_div_rn_noftz_f32_slowpath:
        /* <DEDUP_REMOVED lines=34> */
.L_x_13522:
        /* <DEDUP_REMOVED lines=51> */
.L_x_13529:
[----:B------:R-:W-:-:S04]  /*8b10*/  LOP3.LUT R11, R11, 0x80000000, RZ, 0xc0, !PT ;  /* 0x800000000b0b7812 */ /* 0x000fc800078ec0ff */
[----:B------:R-:W-:Y:S01]  /*8b20*/  LOP3.LUT R11, R11, 0x7f800000, RZ, 0xfc, !PT ;  /* 0x7f8000000b0b7812 */ /* 0x000fe200078efcff */
[----:B------:R-:W-:Y:S06]  /*8b30*/  BRA `(.L_x_13530) ;  /* 0x0000000000047947 */ /* 0x000fec0003800000 */
.L_x_13528:
[----:B------:R-:W-:-:S07]  /*8b40*/  LEA R11, R13, R11, 0x17 ;  /* 0x0000000b0d0b7211 */ /* 0x000fce00078eb8ff */
.L_x_13530:
[----:B------:R-:W-:Y:S05]  /*8b50*/  BSYNC.RECONVERGENT B2 ;  /* 0x0000000000027941 */ /* 0x000fea0003800200 */
.L_x_13527:
[----:B------:R-:W-:Y:S05]  /*8b60*/  BRA `(.L_x_13531) ;  /* 0x0000000000207947 */ /* 0x000fea0003800000 */
.L_x_13526:
[----:B------:R-:W-:-:S04]  /*8b70*/  LOP3.LUT R11, R12, 0x80000000, R31, 0x48, !PT ;  /* 0x800000000c0b7812 */ /* 0x000fc800078e481f */
[----:B------:R-:W-:Y:S01]  /*8b80*/  LOP3.LUT R11, R11, 0x7f800000, RZ, 0xfc, !PT ;  /* 0x7f8000000b0b7812 */ /* 0x000fe200078efcff */
[----:B------:R-:W-:Y:S06]  /*8b90*/  BRA `(.L_x_13531) ;  /* 0x0000000000147947 */ /* 0x000fec0003800000 */
.L_x_13525:
[----:B------:R-:W-:Y:S01]  /*8ba0*/  LOP3.LUT R11, R12, 0x80000000, R31, 0x48, !PT ;  /* 0x800000000c0b7812 */ /* 0x000fe200078e481f */
[----:B------:R-:W-:Y:S06]  /*8bb0*/  BRA `(.L_x_13531) ;  /* 0x00000000000c7947 */ /* 0x000fec0003800000 */
.L_x_13524:
[----:B------:R-:W0:Y:S01]  /*8bc0*/  MUFU.RSQ R11, -QNAN ;  /* 0xffc00000000b7908 */ /* 0x000e220000001400 */
[----:B------:R-:W-:Y:S05]  /*8bd0*/  BRA `(.L_x_13531) ;  /* 0x0000000000047947 */ /* 0x000fea0003800000 */
.L_x_13523:
[----:B------:R-:W-:-:S07]  /*8be0*/  FADD.FTZ R11, R31, R12 ;  /* 0x0000000c1f0b7221 */ /* 0x000fce0000010000 */
.L_x_13531:
[----:B------:R-:W-:Y:S05]  /*8bf0*/  BSYNC.RECONVERGENT B1 ;  /* 0x0000000000017941 */ /* 0x000fea0003800200 */
.L_x_13521:
[----:B------:R-:W-:Y:S02]  /*8c00*/  HFMA2 R13, -RZ, RZ, 0, 0 ;  /* 0x00000000ff0d7431 */ /* 0x000fe400000001ff */
[----:B------:R-:W-:-:S04]  /*8c10*/  IMAD.MOV.U32 R12, RZ, RZ, R15 ;  /* 0x000000ffff0c7224 */ /* 0x000fc800078e000f */
[----:B0-----:R-:W-:Y:S05]  /*8c20*/  RET.REL.NODEC R12 `(_Z15SoftmaxWarpImplI22BroadcastScaleMaskLoadIffbLm3EiE11DirectStoreIffEfLi1ELi15ELi32ELi1ELb1EL9Algorithm0EEvT_T0_ll) ;  /* 0xffffff700cf47950 */ /* 0x001fea0003c3ffff */
.L_x_13532:
        /* <DEDUP_REMOVED lines=13> */
.L_x_37574:


//--------------------- .text._Z15SoftmaxWarpImplI22BroadcastScaleMaskLoadIffbLm3EiE11DirectStoreIffEfLi1ELi15ELi32ELi1ELb0EL9Algorithm0EEvT_T0_ll --------------------------
	.section	.text._Z15SoftmaxWarpImplI22BroadcastScaleMaskLoadIffbLm3EiE11DirectStoreIffEfLi1ELi15ELi32ELi1ELb0EL9Algorithm0EEvT_T0_ll,"ax",@progbits
	.align	128
        .global         _Z15SoftmaxWarpImplI22BroadcastScaleMaskLoadIffbLm3EiE11DirectStoreIffEfLi1ELi15ELi32ELi1ELb0EL9Algorithm0EEvT_T0_ll
        .type           _Z15SoftmaxWarpImplI22BroadcastScaleMaskLoadIffbLm3EiE11DirectStoreIffEfLi1ELi15ELi32ELi1ELb0EL9Algorithm0EEvT_T0_ll,@function
        .size           _Z15SoftmaxWarpImplI22BroadcastScaleMaskLoadIffbLm3EiE11DirectStoreIffEfLi1ELi15ELi32ELi1ELb0EL9Algorithm0EEvT_T0_ll,(.L_x_37575 - _Z15SoftmaxWarpImplI22BroadcastScaleMaskLoadIffbLm3EiE11DirectStoreIffEfLi1ELi15ELi32ELi1ELb0EL9Algorithm0EEvT_T0_ll)
        .other          _Z15SoftmaxWarpImplI22BroadcastScaleMaskLoadIffbLm3EiE11DirectStoreIffEfLi1ELi15ELi32ELi1ELb0EL9Algorithm0EEvT_T0_ll,@"STO_CUDA_ENTRY STV_DEFAULT"
_Z15SoftmaxWarpImplI22BroadcastScaleMaskLoadIffbLm3EiE11DirectStoreIffEfLi1ELi15ELi32ELi1ELb0EL9Algorithm0EEvT_T0_ll:
.text._Z15SoftmaxWarpImplI22BroadcastScaleMaskLoadIffbLm3EiE11DirectStoreIffEfLi1ELi15ELi32ELi1ELb0EL9Algorithm0EEvT_T0_ll:
        /* <DEDUP_REMOVED lines=29> */
.L_x_13533:
        /* <DEDUP_REMOVED lines=14> */
.L_x_13566:
[----:B--2---:R-:W-:Y:S01]  /*02b0*/  IABS R4, UR49 ;  /* 0x0000003100047c13 */ /* 0x004fe20008000000 */
[----:B0-----:R-:W-:Y:S01]  /*02c0*/  IMAD R27, R3, UR48, R2 ;  /* 0x00000030031b7c24 */ /* 0x001fe2000f8e0202 */
[----:B------:R-:W-:Y:S01]  /*02d0*/  UMOV UR4, URZ ;  /* 0x000000ff00047c82 */ /* 0x000fe20008000000 */
[----:B-1----:R-:W-:Y:S02]  /*02e0*/  R2UR UR10, R6 ;  /* 0x00000000060a72ca */ /* 0x002fe400000e0000 */
[----:B------:R-:W-:Y:S02]  /*02f0*/  R2UR UR8, R4 ;  /* 0x00000000040872ca */ /* 0x000fe400000e0000 */
[C---:B------:R-:W-:Y:S02]  /*0300*/  IADD3 R29, PT, PT, R27.reuse, 0x20, RZ ;  /* 0x000000201b1d7810 */ /* 0x040fe40007ffe0ff */
[----:B------:R-:W-:Y:S02]  /*0310*/  IADD3 R18, PT, PT, R27, 0x40, RZ ;  /* 0x000000401b127810 */ /* 0x000fe40007ffe0ff */
[----:B------:R-:W-:-:S02]  /*0320*/  IABS R10, R29 ;  /* 0x0000001d000a7213 */ /* 0x000fc40000000000 */
[----:B------:R-:W-:Y:S02]  /*0330*/  IABS R15, R18 ;  /* 0x00000012000f7213 */ /* 0x000fe40000000000 */
[----:B------:R-:W-:Y:S02]  /*0340*/  LOP3.LUT R12, R27, UR49, RZ, 0x3c, !PT ;  /* 0x000000311b0c7c12 */ /* 0x000fe4000f8e3cff */
[----:B------:R-:W-:Y:S01]  /*0350*/  R2UR UR11, R7 ;  /* 0x00000000070b72ca */ /* 0x000fe200000e0000 */
[----:B------:R-:W0:Y:S01]  /*0360*/  I2F.RP R4, UR8 ;  /* 0x0000000800047d06 */ /* 0x000e220008209400 */
[----:B------:R-:W-:Y:S02]  /*0370*/  ISETP.GE.AND P3, PT, R12, RZ, PT ;  /* 0x000000ff0c00720c */ /* 0x000fe40003f66270 */
[----:B------:R-:W-:Y:S02]  /*0380*/  LOP3.LUT R12, R29, UR49, RZ, 0x3c, !PT ;  /* 0x000000311d0c7c12 */ /* 0x000fe4000f8e3cff */
[----:B------:R-:W-:-:S02]  /*0390*/  R2UR UR12, R6 ;  /* 0x00000000060c72ca */ /* 0x000fc400000e0000 */
[----:B------:R-:W-:Y:S02]  /*03a0*/  ISETP.GE.AND P4, PT, R12, RZ, PT ;  /* 0x000000ff0c00720c */ /* 0x000fe40003f86270 */
[----:B------:R-:W-:Y:S01]  /*03b0*/  R2UR UR13, R7 ;  /* 0x00000000070d72ca */ /* 0x000fe200000e0000 */
        /* <DEDUP_REMOVED lines=15> */
[----:B------:R-:W-:Y:S01]  /*04b0*/  IMAD.HI.U32 R4, R10, UR7, RZ ;  /* 0x000000070a047c27 */ /* 0x000fe2000f8e00ff */
[----:B------:R-:W0:Y:S02]  /*04c0*/  I2F.RP R9, UR9 ;  /* 0x0000000900097d06 */ /* 0x000e240008209400 */
[----:B------:R-:W-:Y:S01]  /*04d0*/  ISETP.LT.U32.AND P1, PT, R8, UR8, PT ;  /* 0x0000000808007c0c */ /* 0x000fe2000bf21070 */
[----:B------:R-:W-:Y:S02]  /*04e0*/  IMAD.MOV R13, RZ, RZ, -R4 ;  /* 0x000000ffff0d7224 */ /* 0x000fe400078e0a04 */
[----:B------:R-:W-:Y:S01]  /*04f0*/  IMAD R15, R16, UR8, R15 ;  /* 0x00000008100f7c24 */ /* 0x000fe2000f8e020f */
[----:B------:R-:W-:Y:S01]  /*0500*/  SHF.R.S64 R16, RZ, 0x1e, R27 ;  /* 0x0000001eff107819 */ /* 0x000fe2000000101b */
[----:B------:R-:W-:Y:S01]  /*0510*/  IMAD R10, R13, UR8, R10 ;  /* 0x000000080d0a7c24 */ /* 0x000fe2000f8e020a */
[----:B------:R-:W-:-:S02]  /*0520*/  LOP3.LUT R13, R18, UR49, RZ, 0x3c, !PT ;  /* 0x00000031120d7c12 */ /* 0x000fc4000f8e3cff */
[----:B------:R-:W-:Y:S02]  /*0530*/  ISETP.LT.U32.AND P5, PT, R15, UR8, PT ;  /* 0x000000080f007c0c */ /* 0x000fe4000bfa1070 */
[----:B------:R-:W-:Y:S02]  /*0540*/  ISETP.LT.U32.AND P6, PT, R10, UR8, PT ;  /* 0x000000080a007c0c */ /* 0x000fe4000bfc1070 */
[----:B------:R-:W-:Y:S01]  /*0550*/  ISETP.GE.AND P0, PT, R13, RZ, PT ;  /* 0x000000ff0d00720c */ /* 0x000fe20003f06270 */
[----:B0-----:R-:W0:Y:S01]  /*0560*/  MUFU.RCP R9, R9 ;  /* 0x0000000900097308 */ /* 0x001e220000001000 */
[----:B------:R-:W-:Y:S02]  /*0570*/  @!P1 IADD3 R8, PT, PT, R8, -UR8, RZ ;  /* 0x8000000808089c10 */ /* 0x000fe4000fffe0ff */
[----:B------:R-:W-:Y:S02]  /*0580*/  @!P1 IADD3 R11, PT, PT, R11, 0x1, RZ ;  /* 0x000000010b0b9810 */ /* 0x000fe40007ffe0ff */
[----:B------:R-:W-:Y:S01]  /*0590*/  ISETP.GE.U32.AND P2, PT, R8, UR8, PT ;  /* 0x0000000808007c0c */ /* 0x000fe2000bf46070 */
[----:B------:R-:W-:-:S02]  /*05a0*/  VIADD R8, R27, 0x60 ;  /* 0x000000601b087836 */ /* 0x000fc40000000000 */
[----:B------:R-:W-:Y:S02]  /*05b0*/  @!P5 IADD3 R15, PT, PT, R15, -UR8, RZ ;  /* 0x800000080f0fdc10 */ /* 0x000fe4000fffe0ff */
[----:B------:R-:W-:Y:S01]  /*05c0*/  @!P6 VIADD R10, R10, -UR8 ;  /* 0x800000080a0aec36 */ /* 0x000fe20008000000 */
[----:B------:R-:W-:Y:S02]  /*05d0*/  IABS R19, R8 ;  /* 0x0000000800137213 */ /* 0x000fe40000000000 */
[----:B------:R-:W-:Y:S02]  /*05e0*/  LOP3.LUT R20, R8, UR49, RZ, 0x3c, !PT ;  /* 0x0000003108147c12 */ /* 0x000fe4000f8e3cff */
[----:B------:R-:W-:Y:S01]  /*05f0*/  ISETP.GE.U32.AND P1, PT, R10, UR8, PT ;  /* 0x000000080a007c0c */ /* 0x000fe2000bf26070 */
[----:B------:R-:W-:Y:S01]  /*0600*/  IMAD.HI.U32 R13, R19, UR7, RZ ;  /* 0x00000007130d7c27 */ /* 0x000fe2000f8e00ff */
[----:B0-----:R-:W-:Y:S02]  /*0610*/  IADD3 R10, PT, PT, R9, 0xffffffe, RZ ;  /* 0x0ffffffe090a7810 */ /* 0x001fe40007ffe0ff */
[----:B------:R-:W-:Y:S01]  /*0620*/  @!P6 IADD3 R4, PT, PT, R4, 0x1, RZ ;  /* 0x000000010404e810 */ /* 0x000fe20007ffe0ff */
[----:B------:R-:W-:Y:S01]  /*0630*/  @P2 VIADD R11, R11, 0x1 ;  /* 0x000000010b0b2836 */ /* 0x000fe20000000000 */
[----:B------:R-:W-:Y:S01]  /*0640*/  IADD3 R16, P2, PT, R16, UR36, RZ ;  /* 0x0000002410107c10 */ /* 0x000fe2000ff5e0ff */
[----:B------:R-:W-:Y:S01]  /*0650*/  IMAD.MOV R12, RZ, RZ, -R13 ;  /* 0x000000ffff0c7224 */ /* 0x000fe200078e0a0d */
[----:B------:R-:W0:Y:S01]  /*0660*/  F2I.FTZ.U32.TRUNC.NTZ R10, R10 ;  /* 0x0000000a000a7305 */ /* 0x000e22000021f000 */
[C---:B------:R-:W-:Y:S01]  /*0670*/  VIADD R9, R27.reuse, 0x80 ;  /* 0x000000801b097836 */ /* 0x040fe20000000000 */
[----:B------:R-:W-:Y:S01]  /*0680*/  LEA.HI.X.SX32 R17, R27, UR37, 0x2, P2 ;  /* 0x000000251b117c11 */ /* 0x000fe200090f16ff */
[----:B------:R-:W-:Y:S01]  /*0690*/  IMAD R19, R12, UR8, R19 ;  /* 0x000000080c137c24 */ /* 0x000fe2000f8e0213 */
[----:B------:R-:W-:Y:S01]  /*06a0*/  ISETP.GE.AND P2, PT, R20, RZ, PT ;  /* 0x000000ff1400720c */ /* 0x000fe20003f46270 */
[----:B------:R-:W-:Y:S01]  /*06b0*/  @P1 VIADD R4, R4, 0x1 ;  /* 0x0000000104041836 */ /* 0x000fe20000000000 */
[----:B------:R-:W-:-:S02]  /*06c0*/  ISETP.GE.U32.AND P6, PT, R15, UR8, PT ;  /* 0x000000080f007c0c */ /* 0x000fc4000bfc6070 */
[----:B------:R-:W-:Y:S01]  /*06d0*/  @!P5 IADD3 R14, PT, PT, R14, 0x1, RZ ;  /* 0x000000010e0ed810 */ /* 0x000fe20007ffe0ff */
[----:B------:R-:W-:Y:S01]  /*06e0*/  IMAD.MOV.U32 R31, RZ, RZ, R11 ;  /* 0x000000ffff1f7224 */ /* 0x000fe200078e000b */
[----:B------:R-:W-:Y:S01]  /*06f0*/  SHF.R.S64 R20, RZ, 0x1e, R29 ;  /* 0x0000001eff147819 */ /* 0x000fe2000000101d */
[----:B------:R1:W2:Y:S01]  /*0700*/  LDG.E R16, desc[UR10][R16.64] ;  /* 0x0000000a10107981 */ /* 0x0002a2000c1e1900 */
[----:B------:R-:W-:Y:S02]  /*0710*/  ISETP.LT.U32.AND P5, PT, R19, UR8, PT ;  /* 0x0000000813007c0c */ /* 0x000fe4000bfa1070 */
[----:B------:R-:W-:Y:S02]  /*0720*/  IADD3 R20, P1, PT, R20, UR36, RZ ;  /* 0x0000002414147c10 */ /* 0x000fe4000ff3e0ff */
[----:B------:R-:W-:Y:S02]  /*0730*/  IABS R22, R9 ;  /* 0x0000000900167213 */ /* 0x000fe40000000000 */
[----:B------:R-:W-:-:S02]  /*0740*/  LOP3.LUT R12, R9, UR49, RZ, 0x3c, !PT ;  /* 0x00000031090c7c12 */ /* 0x000fc4000f8e3cff */
[----:B0-----:R-:W-:Y:S02]  /*0750*/  R2UR UR5, R10 ;  /* 0x000000000a0572ca */ /* 0x001fe400000e0000 */
[----:B------:R-:W-:Y:S01]  /*0760*/  LEA.HI.X.SX32 R21, R29, UR37, 0x2, P1 ;  /* 0x000000251d157c11 */ /* 0x000fe200088f16ff */
[----:B------:R-:W-:Y:S01]  /*0770*/  @!P3 IMAD.MOV R31, RZ, RZ, -R31 ;  /* 0x000000ffff1fb224 */ /* 0x000fe200078e0a1f */
[----:B------:R-:W-:Y:S01]  /*0780*/  ISETP.GE.AND P1, PT, R12, RZ, PT ;  /* 0x000000ff0c00720c */ /* 0x000fe20003f26270 */
[----:B------:R-:W-:Y:S01]  /*0790*/  IMAD.HI.U32 R12, R22, UR7, RZ ;  /* 0x00000007160c7c27 */ /* 0x000fe2000f8e00ff */
[----:B------:R-:W-:Y:S01]  /*07a0*/  SHF.R.S64 R10, RZ, 0x1e, R18 ;  /* 0x0000001eff0a7819 */ /* 0x000fe20000001012 */
[----:B------:R0:W3:Y:S01]  /*07b0*/  LDG.E R15, desc[UR12][R20.64] ;  /* 0x0000000c140f7981 */ /* 0x0000e2000c1e1900 */
[----:B------:R-:W-:Y:S02]  /*07c0*/  ISETP.NE.AND P3, PT, RZ, UR49, PT ;  /* 0x00000031ff007c0c */ /* 0x000fe4000bf65270 */
[----:B------:R-:W-:Y:S01]  /*07d0*/  LOP3.LUT R34, RZ, UR49, RZ, 0x33, !PT ;  /* 0x00000031ff227c12 */ /* 0x000fe2000f8e33ff */
[----:B------:R-:W-:Y:S01]  /*07e0*/  IMAD.MOV R23, RZ, RZ, -R12 ;  /* 0x000000ffff177224 */ /* 0x000fe200078e0a0c */
[----:B------:R-:W-:-:S02]  /*07f0*/  @P6 IADD3 R14, PT, PT, R14, 0x1, RZ ;  /* 0x000000010e0e6810 */ /* 0x000fc40007ffe0ff */
[----:B------:R-:W-:Y:S02]  /*0800*/  IADD3 R10, P6, PT, R10, UR36, RZ ;  /* 0x000000240a0a7c10 */ /* 0x000fe4000ffde0ff */
[----:B------:R-:W-:Y:S02]  /*0810*/  @!P5 IADD3 R19, PT, PT, R19, -UR8, RZ ;  /* 0x800000081313dc10 */ /* 0x000fe4000fffe0ff */
[----:B------:R-:W-:Y:S01]  /*0820*/  SEL R31, R34, R31, !P3 ;  /* 0x0000001f221f7207 */ /* 0x000fe20005800000 */
[----:B------:R-:W-:Y:S01]  /*0830*/  IMAD R22, R23, UR8, R22 ;  /* 0x0000000817167c24 */ /* 0x000fe2000f8e0216 */
[----:B------:R-:W-:Y:S01]  /*0840*/  LEA.HI.X.SX32 R11, R18, UR37, 0x2, P6 ;  /* 0x00000025120b7c11 */ /* 0x000fe2000b0f16ff */
[----:B------:R-:W-:Y:S01]  /*0850*/  UIADD3 UR6, UPT, UPT, URZ, -UR5, URZ ;  /* 0x80000005ff067290 */ /* 0x000fe2000fffe0ff */
[----:B------:R-:W-:Y:S02]  /*0860*/  ISETP.GE.U32.AND P6, PT, R19, UR8, PT ;  /* 0x0000000813007c0c */ /* 0x000fe4000bfc6070 */
[----:B------:R-:W-:Y:S01]  /*0870*/  MOV R23, R4 ;  /* 0x0000000400177202 */ /* 0x000fe20000000f00 */
[----:B------:R-:W-:-:S02]  /*0880*/  IMAD.MOV R4, RZ, RZ, -R31 ;  /* 0x000000ffff047224 */ /* 0x000fc400078e0a1f */
[----:B------:R-:W-:Y:S01]  /*0890*/  @!P0 IMAD.MOV R14, RZ, RZ, -R14 ;  /* 0x000000ffff0e8224 */ /* 0x000fe200078e0a0e */
[----:B------:R-:W-:Y:S01]  /*08a0*/  UIMAD UR6, UR6, UR9, URZ ;  /* 0x00000009060672a4 */ /* 0x000fe2000f8e02ff */
[----:B------:R-:W-:Y:S01]  /*08b0*/  IMAD R4, R4, UR49, R27 ;  /* 0x0000003104047c24 */ /* 0x000fe2000f8e021b */
[----:B------:R-:W-:Y:S02]  /*08c0*/  @!P4 IADD3 R23, PT, PT, -R23, RZ, RZ ;  /* 0x000000ff1717c210 */ /* 0x000fe40007ffe1ff */
[C---:B-1----:R-:W-:Y:S01]  /*08d0*/  SEL R17, R34.reuse, R14, !P3 ;  /* 0x0000000e22117207 */ /* 0x042fe20005800000 */
[----:B------:R-:W-:Y:S01]  /*08e0*/  UIMAD.WIDE.U32 UR4, UR5, UR6, UR4 ;  /* 0x00000006050472a5 */ /* 0x000fe2000f8e0004 */
[----:B------:R-:W-:Y:S01]  /*08f0*/  @!P5 VIADD R13, R13, 0x1 ;  /* 0x000000010d0dd836 */ /* 0x000fe20000000000 */
[----:B0-----:R-:W-:Y:S01]  /*0900*/  IABS R20, R4 ;  /* 0x0000000400147213 */ /* 0x001fe20000000000 */
[----:B------:R0:W4:Y:S01]  /*0910*/  LDG.E R14, desc[UR10][R10.64] ;  /* 0x0000000a0a0e7981 */ /* 0x000122000c1e1900 */
[----:B------:R-:W-:-:S02]  /*0920*/  SEL R23, R34, R23, !P3 ;  /* 0x0000001722177207 */ /* 0x000fc40005800000 */
[----:B------:R-:W-:Y:S02]  /*0930*/  ISETP.LT.U32.AND P0, PT, R22, UR8, PT ;  /* 0x0000000816007c0c */ /* 0x000fe4000bf01070 */
[----:B------:R-:W-:Y:S01]  /*0940*/  IADD3 R19, PT, PT, -R17, RZ, RZ ;  /* 0x000000ff11137210 */ /* 0x000fe20007ffe1ff */
[----:B------:R-:W-:Y:S01]  /*0950*/  @P6 VIADD R13, R13, 0x1 ;  /* 0x000000010d0d6836 */ /* 0x000fe20000000000 */
[----:B------:R-:W-:Y:S01]  /*0960*/  IADD3 R24, PT, PT, -R23, RZ, RZ ;  /* 0x000000ff17187210 */ /* 0x000fe20007ffe1ff */
[----:B------:R-:W-:-:S04]  /*0970*/  IMAD.HI.U32 R39, R20, UR5, RZ ;  /* 0x0000000514277c27 */ /* 0x000fc8000f8e00ff */
[----:B------:R-:W-:Y:S02]  /*0980*/  IMAD R18, R19, UR49, R18 ;  /* 0x0000003113127c24 */ /* 0x000fe4000f8e0212 */
[----:B------:R-:W-:Y:S01]  /*0990*/  IMAD.MOV.U32 R19, RZ, RZ, R13 ;  /* 0x000000ffff137224 */ /* 0x000fe200078e000d */
[----:B------:R-:W-:Y:S01]  /*09a0*/  IADD3 R13, PT, PT, -R39, RZ, RZ ;  /* 0x000000ff270d7210 */ /* 0x000fe20007ffe1ff */
[----:B------:R-:W-:Y:S02]  /*09b0*/  IMAD R29, R24, UR49, R29 ;  /* 0x00000031181d7c24 */ /* 0x000fe4000f8e021d */
[----:B------:R-:W-:Y:S01]  /*09c0*/  @!P2 IMAD.MOV R19, RZ, RZ, -R19 ;  /* 0x000000ffff13a224 */ /* 0x000fe200078e0a13 */
[----:B------:R-:W-:Y:S01]  /*09d0*/  @!P0 IADD3 R22, PT, PT, R22, -UR8, RZ ;  /* 0x8000000816168c10 */ /* 0x000fe2000fffe0ff */
[----:B------:R-:W-:Y:S01]  /*09e0*/  IMAD R13, R13, UR9, R20 ;  /* 0x000000090d0d7c24 */ /* 0x000fe2000f8e0214 */
[----:B0-----:R-:W-:Y:S02]  /*09f0*/  IABS R10, R29 ;  /* 0x0000001d000a7213 */ /* 0x001fe40000000000 */
[----:B------:R-:W-:-:S02]  /*0a00*/  SEL R20, R34, R19, !P3 ;  /* 0x0000001322147207 */ /* 0x000fc40005800000 */
[----:B------:R-:W-:Y:S02]  /*0a10*/  ISETP.GE.U32.AND P4, PT, R22, UR8, PT ;  /* 0x0000000816007c0c */ /* 0x000fe4000bf86070 */
[----:B------:R-:W-:Y:S01]  /*0a20*/  MOV R22, R10 ;  /* 0x0000000a00167202 */ /* 0x000fe20000000f00 */
[----:B------:R-:W-:Y:S01]  /*0a30*/  IMAD.MOV R19, RZ, RZ, -R20 ;  /* 0x000000ffff137224 */ /* 0x000fe200078e0a14 */
[----:B------:R-:W-:Y:S02]  /*0a40*/  IABS R24, R18 ;  /* 0x0000001200187213 */ /* 0x000fe40000000000 */
[----:B------:R-:W-:Y:S01]  /*0a50*/  SHF.R.S64 R10, RZ, 0x1e, R8 ;  /* 0x0000001eff0a7819 */ /* 0x000fe20000001008 */
[----:B------:R-:W-:Y:S01]  /*0a60*/  IMAD.HI.U32 R37, R22, UR5, RZ ;  /* 0x0000000516257c27 */ /* 0x000fe2000f8e00ff */
[----:B------:R-:W-:Y:S02]  /*0a70*/  ISETP.LT.U32.AND P2, PT, R13, UR9, PT ;  /* 0x000000090d007c0c */ /* 0x000fe4000bf41070 */
[----:B------:R-:W-:Y:S01]  /*0a80*/  IADD3 R10, P5, PT, R10, UR36, RZ ;  /* 0x000000240a0a7c10 */ /* 0x000fe2000ffbe0ff */
[----:B------:R-:W-:-:S04]  /*0a90*/  IMAD.HI.U32 R33, R24, UR5, RZ ;  /* 0x0000000518217c27 */ /* 0x000fc8000f8e00ff */
[----:B------:R-:W-:Y:S01]  /*0aa0*/  IMAD R19, R19, UR49, R8 ;  /* 0x0000003113137c24 */ /* 0x000fe2000f8e0208 */
[----:B------:R-:W-:Y:S01]  /*0ab0*/  IADD3 R21, PT, PT, -R37, RZ, RZ ;  /* 0x000000ff25157210 */ /* 0x000fe20007ffe1ff */
[----:B------:R-:W-:Y:S01]  /*0ac0*/  IMAD.MOV R25, RZ, RZ, -R33 ;  /* 0x000000ffff197224 */ /* 0x000fe200078e0a21 */
[----:B------:R-:W-:Y:S02]  /*0ad0*/  LEA.HI.X.SX32 R11, R8, UR37, 0x2, P5 ;  /* 0x00000025080b7c11 */ /* 0x000fe4000a8f16ff */
[----:B------:R-:W-:Y:S01]  /*0ae0*/  IABS R8, R19 ;  /* 0x0000001300087213 */ /* 0x000fe20000000000 */
[----:B------:R-:W-:Y:S01]  /*0af0*/  IMAD R24, R25, UR9, R24 ;  /* 0x0000000919187c24 */ /* 0x000fe2000f8e0218 */
[----:B------:R-:W-:Y:S01]  /*0b00*/  @!P0 IADD3 R12, PT, PT, R12, 0x1, RZ ;  /* 0x000000010c0c8810 */ /* 0x000fe20007ffe0ff */
[----:B------:R-:W-:Y:S01]  /*0b10*/  IMAD R22, R21, UR9, R22 ;  /* 0x0000000915167c24 */ /* 0x000fe2000f8e0216 */
[----:B------:R-:W-:Y:S01]  /*0b20*/  MOV R25, R8 ;  /* 0x0000000800197202 */ /* 0x000fe20000000f00 */
[----:B------:R-:W-:Y:S01]  /*0b30*/  @!P2 VIADD R13, R13, -UR9 ;  /* 0x800000090d0dac36 */ /* 0x000fe20008000000 */
[----:B------:R-:W-:Y:S01]  /*0b40*/  @!P2 IADD3 R39, PT, PT, R39, 0x1, RZ ;  /* 0x000000012727a810 */ /* 0x000fe20007ffe0ff */
[----:B------:R-:W-:Y:S01]  /*0b50*/  @P4 VIADD R12, R12, 0x1 ;  /* 0x000000010c0c4836 */ /* 0x000fe20000000000 */
[----:B------:R-:W-:Y:S01]  /*0b60*/  ISETP.LT.U32.AND P6, PT, R22, UR9, PT ;  /* 0x0000000916007c0c */ /* 0x000fe2000bfc1070 */
[----:B------:R-:W-:Y:S01]  /*0b70*/  IMAD.HI.U32 R35, R25, UR5, RZ ;  /* 0x0000000519237c27 */ /* 0x000fe2000f8e00ff */
[----:B------:R-:W-:Y:S01]  /*0b80*/  ISETP.GE.U32.AND P5, PT, R13, UR9, PT ;  /* 0x000000090d007c0c */ /* 0x000fe2000bfa6070 */
[----:B------:R0:W5:Y:S01]  /*0b90*/  LDG.E R10, desc[UR10][R10.64] ;  /* 0x0000000a0a0a7981 */ /* 0x000162000c1e1900 */
[----:B------:R-:W-:Y:S01]  /*0ba0*/  LOP3.LUT R8, R4, UR50, RZ, 0x3c, !PT ;  /* 0x0000003204087c12 */ /* 0x000fe2000f8e3cff */
[----:B------:R-:W-:Y:S01]  /*0bb0*/  IMAD.MOV R26, RZ, RZ, -R35 ;  /* 0x000000ffff1a7224 */ /* 0x000fe200078e0a23 */
[----:B------:R-:W-:-:S02]  /*0bc0*/  @!P1 IADD3 R12, PT, PT, -R12, RZ, RZ ;  /* 0x000000ff0c0c9210 */ /* 0x000fc40007ffe1ff */
[----:B------:R-:W-:Y:S02]  /*0bd0*/  ISETP.LT.U32.AND P0, PT, R24, UR9, PT ;  /* 0x0000000918007c0c */ /* 0x000fe4000bf01070 */
[----:B------:R-:W-:Y:S01]  /*0be0*/  ISETP.GE.AND P1, PT, R8, RZ, PT ;  /* 0x000000ff0800720c */ /* 0x000fe20003f26270 */
[----:B------:R-:W-:Y:S01]  /*0bf0*/  IMAD R8, R26, UR9, R25 ;  /* 0x000000091a087c24 */ /* 0x000fe2000f8e0219 */
[----:B------:R-:W-:Y:S02]  /*0c00*/  SEL R21, R34, R12, !P3 ;  /* 0x0000000c22157207 */ /* 0x000fe40005800000 */
[----:B------:R-:W-:Y:S01]  /*0c10*/  @!P6 IADD3 R22, PT, PT, R22, -UR9, RZ ;  /* 0x800000091616ec10 */ /* 0x000fe2000fffe0ff */
[----:B------:R-:W1:Y:S01]  /*0c20*/  LDC.64 R12, c[0x0][0x390] ;  /* 0x0000e400ff0c7b82 */ /* 0x000e620000000a00 */
[----:B------:R-:W-:Y:S01]  /*0c30*/  ISETP.LT.U32.AND P2, PT, R8, UR9, PT ;  /* 0x0000000908007c0c */ /* 0x000fe2000bf41070 */
[----:B------:R-:W-:Y:S01]  /*0c40*/  IMAD.MOV R28, RZ, RZ, -R21 ;  /* 0x000000ffff1c7224 */ /* 0x000fe200078e0a15 */
[----:B------:R-:W-:-:S02]  /*0c50*/  @P5 IADD3 R39, PT, PT, R39, 0x1, RZ ;  /* 0x0000000127275810 */ /* 0x000fc40007ffe0ff */
[----:B------:R-:W-:Y:S01]  /*0c60*/  ISETP.GE.U32.AND P4, PT, R22, UR9, PT ;  /* 0x0000000916007c0c */ /* 0x000fe2000bf86070 */
[----:B------:R-:W-:Y:S01]  /*0c70*/  IMAD R28, R28, UR49, R9 ;  /* 0x000000311c1c7c24 */ /* 0x000fe2000f8e0209 */
[----:B------:R-:W-:Y:S01]  /*0c80*/  LOP3.LUT R22, R29, UR50, RZ, 0x3c, !PT ;  /* 0x000000321d167c12 */ /* 0x000fe2000f8e3cff */
[----:B------:R-:W-:Y:S02]  /*0c90*/  @!P0 VIADD R24, R24, -UR9 ;  /* 0x8000000918188c36 */ /* 0x000fe40008000000 */
[----:B------:R-:W-:Y:S01]  /*0ca0*/  @!P1 IMAD.MOV R39, RZ, RZ, -R39 ;  /* 0x000000ffff279224 */ /* 0x000fe200078e0a27 */
[----:B------:R-:W-:Y:S02]  /*0cb0*/  ISETP.GE.AND P1, PT, R22, RZ, PT ;  /* 0x000000ff1600720c */ /* 0x000fe40003f26270 */
[----:B0-----:R-:W-:Y:S02]  /*0cc0*/  IABS R11, R28 ;  /* 0x0000001c000b7213 */ /* 0x001fe40000000000 */
[----:B------:R-:W-:-:S02]  /*0cd0*/  LOP3.LUT R22, R18, UR50, RZ, 0x3c, !PT ;  /* 0x0000003212167c12 */ /* 0x000fc4000f8e3cff */
[----:B------:R-:W-:Y:S01]  /*0ce0*/  ISETP.GE.U32.AND P5, PT, R24, UR9, PT ;  /* 0x0000000918007c0c */ /* 0x000fe2000bfa6070 */
[----:B------:R-:W-:Y:S01]  /*0cf0*/  @!P2 VIADD R8, R8, -UR9 ;  /* 0x800000090808ac36 */ /* 0x000fe20008000000 */
[----:B------:R-:W0:Y:S01]  /*0d00*/  LDC.64 R24, c[0x0][0x398] ;  /* 0x0000e600ff187b82 */ /* 0x000e220000000a00 */
[----:B------:R-:W-:Y:S02]  /*0d10*/  @!P6 IADD3 R37, PT, PT, R37, 0x1, RZ ;  /* 0x000000012525e810 */ /* 0x000fe40007ffe0ff */
[----:B------:R-:W-:Y:S01]  /*0d20*/  ISETP.GE.AND P6, PT, R22, RZ, PT ;  /* 0x000000ff1600720c */ /* 0x000fe20003fc6270 */
[----:B------:R-:W-:Y:S01]  /*0d30*/  IMAD.HI.U32 R22, R11, UR5, RZ ;  /* 0x000000050b167c27 */ /* 0x000fe2000f8e00ff */
[----:B------:R-:W-:Y:S02]  /*0d40*/  @P4 IADD3 R37, PT, PT, R37, 0x1, RZ ;  /* 0x0000000125254810 */ /* 0x000fe40007ffe0ff */
[----:B------:R-:W-:Y:S01]  /*0d50*/  ISETP.GE.U32.AND P4, PT, R8, UR9, PT ;  /* 0x0000000908007c0c */ /* 0x000fe2000bf86070 */
[----:B------:R-:W-:-:S02]  /*0d60*/  IMAD.MOV R8, RZ, RZ, -R22 ;  /* 0x000000ffff087224 */ /* 0x000fc400078e0a16 */
[----:B------:R-:W-:Y:S02]  /*0d70*/  VIADD R32, R27, 0xa0 ;  /* 0x000000a01b207836 */ /* 0x000fe40000000000 */
[----:B------:R-:W-:-:S03]  /*0d80*/  IMAD R11, R8, UR9, R11 ;  /* 0x00000009080b7c24 */ /* 0x000fc6000f8e020b */
[----:B------:R-:W-:Y:S02]  /*0d90*/  IABS R8, R32 ;  /* 0x0000002000087213 */ /* 0x000fe40000000000 */
[----:B------:R-:W-:Y:S02]  /*0da0*/  @!P1 IADD3 R37, PT, PT, -R37, RZ, RZ ;  /* 0x000000ff25259210 */ /* 0x000fe40007ffe1ff */
[----:B-1----:R-:W-:Y:S01]  /*0db0*/  ISETP.NE.U32.AND P1, PT, R12, 0x1, PT ;  /* 0x000000010c00780c */ /* 0x002fe20003f25070 */
[----:B------:R-:W-:Y:S01]  /*0dc0*/  IMAD.HI.U32 R12, R8, UR7, RZ ;  /* 0x00000007080c7c27 */ /* 0x000fe2000f8e00ff */
[----:B------:R-:W-:-:S03]  /*0dd0*/  @!P0 IADD3 R33, PT, PT, R33, 0x1, RZ ;  /* 0x0000000121218810 */ /* 0x000fc60007ffe0ff */
[----:B------:R-:W-:Y:S01]  /*0de0*/  IMAD.MOV R41, RZ, RZ, -R12 ;  /* 0x000000ffff297224 */ /* 0x000fe200078e0a0c */
[----:B0-----:R-:W-:-:S03]  /*0df0*/  ISETP.NE.U32.AND P0, PT, R24, 0x1, PT ;  /* 0x000000011800780c */ /* 0x001fc60003f05070 */
        /* <DEDUP_REMOVED lines=18> */
[----:B------:R-:W-:-:S07]  /*0f20*/  ISETP.NE.AND.EX P1, PT, R13, RZ, PT, P1 ;  /* 0x000000ff0d00720c */ /* 0x000fce0003f25310 */
[----:B------:R-:W-:-:S04]  /*0f30*/  @!P6 IADD3 R12, PT, PT, -R12, RZ, RZ ;  /* 0x000000ff0c0ce210 */ /* 0x000fc80007ffe1ff */
[----:B------:R-:W-:Y:S02]  /*0f40*/  SEL R30, R34, R12, !P3 ;  /* 0x0000000c221e7207 */ /* 0x000fe40005800000 */
[----:B------:R-:W-:Y:S02]  /*0f50*/  SEL R39, R26, R39, !P2 ;  /* 0x000000271a277207 */ /* 0x000fe40005000000 */
[----:B------:R-:W-:Y:S02]  /*0f60*/  IADD3 R13, PT, PT, -R30, RZ, RZ ;  /* 0x000000ff1e0d7210 */ /* 0x000fe40007ffe1ff */
[----:B------:R-:W-:Y:S02]  /*0f70*/  ISETP.GE.U32.AND P6, PT, R11, UR9, PT ;  /* 0x000000090b007c0c */ /* 0x000fe4000bfc6070 */
[----:B------:R0:W5:Y:S01]  /*0f80*/  LDG.E R11, desc[UR10][R8.64] ;  /* 0x0000000a080b7981 */ /* 0x000162000c1e1900 */
[----:B------:R-:W-:Y:S01]  /*0f90*/  SEL R12, R31, RZ, P1 ;  /* 0x000000ff1f0c7207 */ /* 0x000fe20000800000 */
[----:B------:R-:W-:Y:S01]  /*0fa0*/  IMAD R31, R13, UR49, R32 ;  /* 0x000000310d1f7c24 */ /* 0x000fe2000f8e0220 */
[----:B------:R-:W-:-:S02]  /*0fb0*/  ISETP.NE.AND.EX P0, PT, R25, RZ, PT, P0 ;  /* 0x000000ff1900720c */ /* 0x000fc40003f05300 */
[----:B------:R-:W-:Y:S01]  /*0fc0*/  SEL R37, R26, R37, !P2 ;  /* 0x000000251a257207 */ /* 0x000fe20005000000 */
[----:B0-----:R-:W-:Y:S01]  /*0fd0*/  IMAD.MOV R9, RZ, RZ, -R39 ;  /* 0x000000ffff097224 */ /* 0x001fe200078e0a27 */
[----:B------:R-:W-:Y:S01]  /*0fe0*/  SEL R39, R39, RZ, P0 ;  /* 0x000000ff27277207 */ /* 0x000fe20000000000 */
[----:B------:R-:W-:Y:S01]  /*0ff0*/  IMAD R12, R12, UR46, RZ ;  /* 0x0000002e0c0c7c24 */ /* 0x000fe2000f8e02ff */
[----:B------:R-:W-:Y:S01]  /*1000*/  LOP3.LUT R8, R19, UR50, RZ, 0x3c, !PT ;  /* 0x0000003213087c12 */ /* 0x000fe2000f8e3cff */
[----:B------:R-:W-:Y:S01]  /*1010*/  IMAD R24, R9, UR50, R4 ;  /* 0x0000003209187c24 */ /* 0x000fe2000f8e0204 */
[----:B------:R-:W-:Y:S01]  /*1020*/  IABS R9, R31 ;  /* 0x0000001f00097213 */ /* 0x000fe20000000000 */
[----:B------:R-:W-:Y:S01]  /*1030*/  IMAD R4, R39, UR47, R12 ;  /* 0x0000002f27047c24 */ /* 0x000fe2000f8e020c */
[----:B------:R-:W-:Y:S01]  /*1040*/  @P4 IADD3 R35, PT, PT, R35, 0x1, RZ ;  /* 0x0000000123234810 */ /* 0x000fe20007ffe0ff */
[----:B------:R-:W-:Y:S01]  /*1050*/  IMAD.MOV R12, RZ, RZ, -R37 ;  /* 0x000000ffff0c7224 */ /* 0x000fe200078e0a25 */
[----:B------:R-:W-:Y:S01]  /*1060*/  ISETP.GE.AND P4, PT, R8, RZ, PT ;  /* 0x000000ff0800720c */ /* 0x000fe20003f86270 */
[----:B------:R-:W-:-:S04]  /*1070*/  IMAD.HI.U32 R8, R9, UR5, RZ ;  /* 0x0000000509087c27 */ /* 0x000fc8000f8e00ff */
[----:B------:R-:W-:Y:S01]  /*1080*/  IMAD R25, R12, UR50, R29 ;  /* 0x000000320c197c24 */ /* 0x000fe2000f8e021d */
[----:B------:R-:W-:-:S05]  /*1090*/  IADD3 R12, PT, PT, -R8, RZ, RZ ;  /* 0x000000ff080c7210 */ /* 0x000fca0007ffe1ff */
[----:B------:R-:W-:Y:S01]  /*10a0*/  IMAD R9, R12, UR9, R9 ;  /* 0x000000090c097c24 */ /* 0x000fe2000f8e0209 */
[----:B------:R-:W-:Y:S01]  /*10b0*/  SHF.R.S64 R12, RZ, 0x1e, R32 ;  /* 0x0000001eff0c7819 */ /* 0x000fe20000001020 */
[----:B------:R-:W-:-:S03]  /*10c0*/  @!P4 IMAD.MOV R35, RZ, RZ, -R35 ;  /* 0x000000ffff23c224 */ /* 0x000fc600078e0a23 */
[----:B------:R-:W-:-:S04]  /*10d0*/  IADD3 R12, P4, PT, R12, UR36, RZ ;  /* 0x000000240c0c7c10 */ /* 0x000fc8000ff9e0ff */
[----:B------:R-:W-:Y:S02]  /*10e0*/  LEA.HI.X.SX32 R13, R32, UR37, 0x2, P4 ;  /* 0x00000025200d7c11 */ /* 0x000fe4000a0f16ff */
[C---:B------:R-:W-:Y:S01]  /*10f0*/  ISETP.LT.U32.AND P4, PT, R9.reuse, UR9, PT ;  /* 0x0000000909007c0c */ /* 0x040fe2000bf81070 */
[----:B------:R-:W-:Y:S01]  /*1100*/  @!P5 VIADD R22, R22, 0x1 ;  /* 0x000000011616d836 */ /* 0x000fe20000000000 */
[----:B------:R-:W-:Y:S01]  /*1110*/  SEL R33, R26, R33, !P2 ;  /* 0x000000211a217207 */ /* 0x000fe20005000000 */
[----:B------:R0:W5:Y:S10]  /*1120*/  LDG.E R12, desc[UR10][R12.64] ;  /* 0x0000000a0c0c7981 */ /* 0x000174000c1e1900 */
[----:B------:R-:W-:-:S04]  /*1130*/  @!P4 IADD3 R9, PT, PT, R9, -UR9, RZ ;  /* 0x800000090909cc10 */ /* 0x000fc8000fffe0ff */
[----:B------:R-:W-:Y:S02]  /*1140*/  ISETP.GE.U32.AND P5, PT, R9, UR9, PT ;  /* 0x0000000909007c0c */ /* 0x000fe4000bfa6070 */
[----:B------:R-:W-:Y:S01]  /*1150*/  LOP3.LUT R9, R28, UR50, RZ, 0x3c, !PT ;  /* 0x000000321c097c12 */ /* 0x000fe2000f8e3cff */
[----:B0-----:R-:W-:Y:S01]  /*1160*/  IMAD.MOV R13, RZ, RZ, -R33 ;  /* 0x000000ffff0d7224 */ /* 0x001fe200078e0a21 */
[----:B------:R-:W-:Y:S02]  /*1170*/  @P6 IADD3 R22, PT, PT, R22, 0x1, RZ ;  /* 0x0000000116166810 */ /* 0x000fe40007ffe0ff */
[----:B------:R-:W-:Y:S02]  /*1180*/  ISETP.GE.AND P6, PT, R9, RZ, PT ;  /* 0x000000ff0900720c */ /* 0x000fe40003fc6270 */
[----:B------:R-:W-:Y:S01]  /*1190*/  SEL R9, R17, RZ, P1 ;  /* 0x000000ff11097207 */ /* 0x000fe20000800000 */
[----:B------:R-:W-:Y:S01]  /*11a0*/  IMAD R17, R13, UR50, R18 ;  /* 0x000000320d117c24 */ /* 0x000fe2000f8e0212 */
[----:B------:R-:W-:-:S02]  /*11b0*/  SEL R23, R23, RZ, P1 ;  /* 0x000000ff17177207 */ /* 0x000fc40000800000 */
[----:B------:R-:W-:Y:S01]  /*11c0*/  SEL R18, R33, RZ, P0 ;  /* 0x000000ff21127207 */ /* 0x000fe20000000000 */
[----:B------:R-:W-:Y:S01]  /*11d0*/  IMAD R13, R9, UR46, RZ ;  /* 0x0000002e090d7c24 */ /* 0x000fe2000f8e02ff */
[----:B------:R-:W-:Y:S01]  /*11e0*/  IADD3 R9, PT, PT, R27, 0xc0, RZ ;  /* 0x000000c01b097810 */ /* 0x000fe20007ffe0ff */
[----:B------:R-:W-:Y:S01]  /*11f0*/  IMAD R32, R23, UR46, RZ ;  /* 0x0000002e17207c24 */ /* 0x000fe2000f8e02ff */
[----:B------:R-:W-:Y:S01]  /*1200*/  SEL R29, R37, RZ, P0 ;  /* 0x000000ff251d7207 */ /* 0x000fe20000000000 */
[----:B------:R-:W-:Y:S01]  /*1210*/  IMAD R18, R18, UR47, R13 ;  /* 0x0000002f12127c24 */ /* 0x000fe2000f8e020d */
[----:B------:R-:W-:Y:S02]  /*1220*/  SEL R35, R26, R35, !P2 ;  /* 0x000000231a237207 */ /* 0x000fe40005000000 */
[----:B------:R-:W-:Y:S02]  /*1230*/  IABS R13, R9 ;  /* 0x00000009000d7213 */ /* 0x000fe40000000000 */
[----:B------:R-:W-:Y:S01]  /*1240*/  LOP3.LUT R23, R31, UR50, RZ, 0x3c, !PT ;  /* 0x000000321f177c12 */ /* 0x000fe2000f8e3cff */
[----:B------:R-:W-:Y:S01]  /*1250*/  IMAD R29, R29, UR47, R32 ;  /* 0x0000002f1d1d7c24 */ /* 0x000fe2000f8e0220 */
[----:B------:R-:W-:Y:S01]  /*1260*/  IADD3 R32, PT, PT, -R35, RZ, RZ ;  /* 0x000000ff23207210 */ /* 0x000fe20007ffe1ff */
[----:B------:R-:W-:Y:S01]  /*1270*/  @!P6 IMAD.MOV R22, RZ, RZ, -R22 ;  /* 0x000000ffff16e224 */ /* 0x000fe200078e0a16 */
[----:B------:R-:W-:Y:S01]  /*1280*/  ISETP.GE.AND P6, PT, R23, RZ, PT ;  /* 0x000000ff1700720c */ /* 0x000fe20003fc6270 */
[----:B------:R-:W-:-:S04]  /*1290*/  IMAD.HI.U32 R23, R13, UR7, RZ ;  /* 0x000000070d177c27 */ /* 0x000fc8000f8e00ff */
[----:B------:R-:W-:Y:S02]  /*12a0*/  IMAD R19, R32, UR50, R19 ;  /* 0x0000003220137c24 */ /* 0x000fe4000f8e0213 */
[----:B------:R-:W-:-:S04]  /*12b0*/  IMAD.MOV R32, RZ, RZ, -R23 ;  /* 0x000000ffff207224 */ /* 0x000fc800078e0a17 */
[----:B------:R-:W-:Y:S01]  /*12c0*/  IMAD R13, R32, UR8, R13 ;  /* 0x00000008200d7c24 */ /* 0x000fe2000f8e020d */
[----:B------:R-:W-:-:S04]  /*12d0*/  @!P4 IADD3 R8, PT, PT, R8, 0x1, RZ ;  /* 0x000000010808c810 */ /* 0x000fc80007ffe0ff */
[----:B------:R-:W-:Y:S02]  /*12e0*/  ISETP.LT.U32.AND P4, PT, R13, UR8, PT ;  /* 0x000000080d007c0c */ /* 0x000fe4000bf81070 */
[----:B------:R-:W-:Y:S02]  /*12f0*/  @P5 IADD3 R8, PT, PT, R8, 0x1, RZ ;  /* 0x0000000108085810 */ /* 0x000fe40007ffe0ff */
[----:B------:R-:W-:Y:S02]  /*1300*/  SEL R20, R20, RZ, P1 ;  /* 0x000000ff14147207 */ /* 0x000fe40000800000 */
[----:B------:R-:W-:-:S07]  /*1310*/  LOP3.LUT R32, R9, UR49, RZ, 0x3c, !PT ;  /* 0x0000003109207c12 */ /* 0x000fce000f8e3cff */
[----:B------:R-:W-:-:S05]  /*1320*/  @!P4 VIADD R13, R13, -UR8 ;  /* 0x800000080d0dcc36 */ /* 0x000fca0008000000 */
[----:B------:R-:W-:Y:S01]  /*1330*/  ISETP.GE.U32.AND P5, PT, R13, UR8, PT ;  /* 0x000000080d007c0c */ /* 0x000fe2000bfa6070 */
[----:B------:R-:W-:Y:S01]  /*1340*/  @!P4 VIADD R23, R23, 0x1 ;  /* 0x000000011717c836 */ /* 0x000fe20000000000 */
[----:B------:R-:W-:Y:S01]  /*1350*/  ISETP.GE.AND P4, PT, R32, RZ, PT ;  /* 0x000000ff2000720c */ /* 0x000fe20003f86270 */
[----:B------:R-:W-:Y:S01]  /*1360*/  IMAD R13, R20, UR46, RZ ;  /* 0x0000002e140d7c24 */ /* 0x000fe2000f8e02ff */
[----:B------:R-:W-:Y:S01]  /*1370*/  SEL R20, R35, RZ, P0 ;  /* 0x000000ff23147207 */ /* 0x000fe20000000000 */
[----:B------:R-:W-:Y:S01]  /*1380*/  @!P6 IMAD.MOV R8, RZ, RZ, -R8 ;  /* 0x000000ffff08e224 */ /* 0x000fe200078e0a08 */
[----:B------:R-:W-:-:S03]  /*1390*/  SEL R22, R26, R22, !P2 ;  /* 0x000000161a167207 */ /* 0x000fc60005000000 */
[----:B------:R-:W-:Y:S01]  /*13a0*/  IMAD R20, R20, UR47, R13 ;  /* 0x0000002f14147c24 */ /* 0x000fe2000f8e020d */
[----:B------:R-:W-:Y:S02]  /*13b0*/  IADD3 R13, PT, PT, -R22, RZ, RZ ;  /* 0x000000ff160d7210 */ /* 0x000fe40007ffe1ff */
[----:B------:R-:W-:Y:S02]  /*13c0*/  SEL R8, R26, R8, !P2 ;  /* 0x000000081a087207 */ /* 0x000fe40005000000 */
[----:B------:R-:W-:Y:S02]  /*13d0*/  @P5 IADD3 R23, PT, PT, R23, 0x1, RZ ;  /* 0x0000000117175810 */ /* 0x000fe40007ffe0ff */
[----:B------:R-:W-:Y:S01]  /*13e0*/  SEL R21, R21, RZ, P1 ;  /* 0x000000ff15157207 */ /* 0x000fe20000800000 */
[----:B------:R-:W-:Y:S01]  /*13f0*/  IMAD R28, R13, UR50, R28 ;  /* 0x000000320d1c7c24 */ /* 0x000fe2000f8e021c */
[----:B------:R-:W-:Y:S01]  /*1400*/  IADD3 R36, PT, PT, -R8, RZ, RZ ;  /* 0x000000ff08247210 */ /* 0x000fe20007ffe1ff */
[----:B------:R-:W-:Y:S01]  /*1410*/  @!P4 IMAD.MOV R23, RZ, RZ, -R23 ;  /* 0x000000ffff17c224 */ /* 0x000fe200078e0a17 */
[----:B------:R-:W-:Y:S01]  /*1420*/  SEL R22, R22, RZ, P0 ;  /* 0x000000ff16167207 */ /* 0x000fe20000000000 */
[----:B------:R-:W-:-:S02]  /*1430*/  IMAD R13, R21, UR46, RZ ;  /* 0x0000002e150d7c24 */ /* 0x000fc4000f8e02ff */
[----:B------:R-:W-:Y:S01]  /*1440*/  IMAD R21, R36, UR50, R31 ;  /* 0x0000003224157c24 */ /* 0x000fe2000f8e021f */
[----:B------:R-:W-:Y:S01]  /*1450*/  SEL R32, R34, R23, !P3 ;  /* 0x0000001722207207 */ /* 0x000fe20005800000 */
[----:B------:R-:W-:Y:S02]  /*1460*/  IMAD R31, R22, UR47, R13 ;  /* 0x0000002f161f7c24 */ /* 0x000fe4000f8e020d */
[----:B------:R-:W0:Y:S02]  /*1470*/  LDC.64 R22, c[0x0][0x3a0] ;  /* 0x0000e800ff167b82 */ /* 0x000e240000000a00 */
[----:B------:R-:W-:Y:S01]  /*1480*/  IMAD.MOV R36, RZ, RZ, -R32 ;  /* 0x000000ffff247224 */ /* 0x000fe200078e0a20 */
[----:B------:R-:W-:-:S03]  /*1490*/  SEL R30, R30, RZ, P1 ;  /* 0x000000ff1e1e7207 */ /* 0x000fc60000800000 */
[----:B------:R-:W-:Y:S02]  /*14a0*/  IMAD R33, R36, UR49, R9 ;  /* 0x0000003124217c24 */ /* 0x000fe4000f8e0209 */
[----:B------:R-:W-:-:S03]  /*14b0*/  IMAD R13, R30, UR46, RZ ;  /* 0x0000002e1e0d7c24 */ /* 0x000fc6000f8e02ff */
[----:B------:R-:W-:Y:S02]  /*14c0*/  IABS R35, R33 ;  /* 0x0000002100237213 */ /* 0x000fe40000000000 */
[----:B------:R-:W-:-:S03]  /*14d0*/  SEL R30, R8, RZ, P0 ;  /* 0x000000ff081e7207 */ /* 0x000fc60000000000 */
[----:B------:R-:W-:Y:S01]  /*14e0*/  IMAD.HI.U32 R8, R35, UR5, RZ ;  /* 0x0000000523087c27 */ /* 0x000fe2000f8e00ff */
[----:B0-----:R-:W-:-:S04]  /*14f0*/  ISETP.NE.U32.AND P4, PT, R22, 0x1, PT ;  /* 0x000000011600780c */ /* 0x001fc80003f85070 */
        /* <DEDUP_REMOVED lines=14> */
[----:B------:R-:W-:Y:S01]  /*15e0*/  IADD3 R8, P5, PT, R22, UR36, RZ ;  /* 0x0000002416087c10 */ /* 0x000fe2000ffbe0ff */
[----:B------:R-:W-:Y:S01]  /*15f0*/  VIADD R36, R27, 0xe0 ;  /* 0x000000e01b247836 */ /* 0x000fe20000000000 */
[----:B------:R-:W-:Y:S02]  /*1600*/  IADD3 R22, PT, PT, -R35, RZ, RZ ;  /* 0x000000ff23167210 */ /* 0x000fe40007ffe1ff */
[----:B------:R-:W-:Y:S02]  /*1610*/  LEA.HI.X.SX32 R9, R9, UR37, 0x2, P5 ;  /* 0x0000002509097c11 */ /* 0x000fe4000a8f16ff */
[----:B------:R-:W-:Y:S01]  /*1620*/  SEL R32, R32, RZ, P1 ;  /* 0x000000ff20207207 */ /* 0x000fe20000800000 */
[----:B------:R-:W-:Y:S01]  /*1630*/  IMAD R22, R22, UR50, R33 ;  /* 0x0000003216167c24 */ /* 0x000fe2000f8e0221 */
[----:B------:R-:W-:Y:S01]  /*1640*/  IABS R33, R36 ;  /* 0x0000002400217213 */ /* 0x000fe20000000000 */
[----:B------:R0:W5:Y:S01]  /*1650*/  LDG.E R13, desc[UR10][R8.64] ;  /* 0x0000000a080d7981 */ /* 0x000162000c1e1900 */
[----:B------:R-:W-:Y:S01]  /*1660*/  SEL R35, R35, RZ, P0 ;  /* 0x000000ff23237207 */ /* 0x000fe20000000000 */
[----:B------:R-:W-:-:S04]  /*1670*/  IMAD R32, R32, UR46, RZ ;  /* 0x0000002e20207c24 */ /* 0x000fc8000f8e02ff */
[----:B------:R-:W-:Y:S02]  /*1680*/  IMAD R35, R35, UR47, R32 ;  /* 0x0000002f23237c24 */ /* 0x000fe4000f8e0220 */
[----:B0-----:R-:W-:-:S05]  /*1690*/  IMAD.HI.U32 R8, R33, UR7, RZ ;  /* 0x0000000721087c27 */ /* 0x001fca000f8e00ff */
        /* <DEDUP_REMOVED lines=8> */
[----:B------:R-:W-:-:S05]  /*1720*/  ISETP.NE.AND.EX P4, PT, R23, RZ, PT, P4 ;  /* 0x000000ff1700720c */ /* 0x000fca0003f85340 */
[----:B------:R-:W-:-:S05]  /*1730*/  @P5 VIADD R8, R8, 0x1 ;  /* 0x0000000108085836 */ /* 0x000fca0000000000 */
[----:B------:R-:W-:Y:S02]  /*1740*/  MOV R23, R8 ;  /* 0x0000000800177202 */ /* 0x000fe40000000f00 */
[----:B------:R-:W-:-:S03]  /*1750*/  SEL R9, R24, RZ, P4 ;  /* 0x000000ff18097207 */ /* 0x000fc60002000000 */
[----:B------:R-:W-:Y:S01]  /*1760*/  @!P6 IMAD.MOV R23, RZ, RZ, -R23 ;  /* 0x000000ffff17e224 */ /* 0x000fe200078e0a17 */
[----:B------:R-:W-:Y:S01]  /*1770*/  SEL R8, R25, RZ, P4 ;  /* 0x000000ff19087207 */ /* 0x000fe20002000000 */
[----:B------:R-:W-:-:S03]  /*1780*/  IMAD R4, R9, UR51, R4 ;  /* 0x0000003309047c24 */ /* 0x000fc6000f8e0204 */
[----:B------:R-:W-:-:S04]  /*1790*/  SEL R24, R34, R23, !P3 ;  /* 0x0000001722187207 */ /* 0x000fc80005800000 */
[----:B------:R-:W-:Y:S01]  /*17a0*/  IADD3 R23, PT, PT, -R24, RZ, RZ ;  /* 0x000000ff18177210 */ /* 0x000fe20007ffe1ff */
[----:B------:R-:W-:Y:S01]  /*17b0*/  IMAD R8, R8, UR51, R29 ;  /* 0x0000003308087c24 */ /* 0x000fe2000f8e021d */
[----:B------:R-:W-:-:S03]  /*17c0*/  IADD3 R38, P5, PT, R4, UR38, RZ ;  /* 0x0000002604267c10 */ /* 0x000fc6000ffbe0ff */
[----:B------:R-:W-:Y:S01]  /*17d0*/  IMAD R23, R23, UR49, R36 ;  /* 0x0000003117177c24 */ /* 0x000fe2000f8e0224 */
[----:B------:R-:W-:Y:S02]  /*17e0*/  LEA.HI.X.SX32 R39, R4, UR39, 0x1, P5 ;  /* 0x0000002704277c11 */ /* 0x000fe4000a8f0eff */
[C---:B------:R-:W-:Y:S02]  /*17f0*/  IADD3 R32, P5, PT, R8.reuse, UR38, RZ ;  /* 0x0000002608207c10 */ /* 0x040fe4000ffbe0ff */
[----:B------:R-:W-:Y:S01]  /*1800*/  IABS R4, R23 ;  /* 0x0000001700047213 */ /* 0x000fe20000000000 */
[----:B------:R-:W2:Y:S01]  /*1810*/  LDG.E.U8 R38, desc[UR10][R38.64] ;  /* 0x0000000a26267981 */ /* 0x000ea2000c1e1100 */
[----:B------:R-:W-:-:S03]  /*1820*/  LEA.HI.X.SX32 R33, R8, UR39, 0x1, P5 ;  /* 0x0000002708217c11 */ /* 0x000fc6000a8f0eff */
[----:B------:R-:W-:Y:S02]  /*1830*/  IMAD.MOV.U32 R8, RZ, RZ, R4 ;  /* 0x000000ffff087224 */ /* 0x000fe400078e0004 */
[----:B------:R0:W3:Y:S02]  /*1840*/  LDG.E.U8 R32, desc[UR12][R32.64] ;  /* 0x0000000c20207981 */ /* 0x0000e4000c1e1100 */
        /* <DEDUP_REMOVED lines=11> */
[----:B------:R-:W-:-:S05]  /*1900*/  IADD3 R8, P5, PT, R8, UR36, RZ ;  /* 0x0000002408087c10 */ /* 0x000fca000ffbe0ff */
[----:B------:R-:W-:-:S04]  /*1910*/  @!P6 IADD3 R4, PT, PT, -R4, RZ, RZ ;  /* 0x000000ff0404e210 */ /* 0x000fc80007ffe1ff */
[----:B------:R-:W-:Y:S02]  /*1920*/  SEL R25, R26, R4, !P2 ;  /* 0x000000041a197207 */ /* 0x000fe40005000000 */
[----:B------:R-:W-:Y:S02]  /*1930*/  LEA.HI.X.SX32 R9, R36, UR37, 0x2, P5 ;  /* 0x0000002524097c11 */ /* 0x000fe4000a8f16ff */
[----:B0-----:R-:W-:Y:S01]  /*1940*/  IADD3 R33, PT, PT, R27, 0x100, RZ ;  /* 0x000001001b217810 */ /* 0x001fe20007ffe0ff */
[----:B------:R-:W-:Y:S01]  /*1950*/  IMAD.MOV R36, RZ, RZ, -R25 ;  /* 0x000000ffff247224 */ /* 0x000fe200078e0a19 */
[----:B------:R-:W-:Y:S01]  /*1960*/  SEL R24, R24, RZ, P1 ;  /* 0x000000ff18187207 */ /* 0x000fe20000800000 */
[----:B------:R0:W5:Y:S02]  /*1970*/  LDG.E R4, desc[UR10][R8.64] ;  /* 0x0000000a08047981 */ /* 0x000164000c1e1900 */
[----:B------:R-:W-:Y:S01]  /*1980*/  IMAD R23, R36, UR50, R23 ;  /* 0x0000003224177c24 */ /* 0x000fe2000f8e0217 */
[----:B------:R-:W-:Y:S01]  /*1990*/  IABS R36, R33 ;  /* 0x0000002100247213 */ /* 0x000fe20000000000 */
[----:B------:R-:W-:Y:S01]  /*19a0*/  IMAD R29, R24, UR46, RZ ;  /* 0x0000002e181d7c24 */ /* 0x000fe2000f8e02ff */
[----:B------:R-:W-:-:S03]  /*19b0*/  SEL R24, R25, RZ, P0 ;  /* 0x000000ff19187207 */ /* 0x000fc60000000000 */
[----:B------:R-:W-:Y:S01]  /*19c0*/  IMAD.MOV.U32 R25, RZ, RZ, R36 ;  /* 0x000000ffff197224 */ /* 0x000fe200078e0024 */
[----:B------:R-:W-:-:S03]  /*19d0*/  SEL R17, R17, RZ, P4 ;  /* 0x000000ff11117207 */ /* 0x000fc60002000000 */
        /* <DEDUP_REMOVED lines=13> */
[----:B------:R-:W-:-:S04]  /*1ab0*/  IMAD R24, R24, UR47, R29 ;  /* 0x0000002f18187c24 */ /* 0x000fc8000f8e021d */
        /* <DEDUP_REMOVED lines=20> */
[----:B------:R-:W-:Y:S01]  /*1c00*/  IMAD.MOV R28, RZ, RZ, -R18 ;  /* 0x000000ffff1c7224 */ /* 0x000fe200078e0a12 */
[----:B------:R-:W-:-:S03]  /*1c10*/  IADD3 R17, PT, PT, R27, 0x120, RZ ;  /* 0x000001201b117810 */ /* 0x000fc60007ffe0ff */
[----:B------:R-:W-:Y:S02]  /*1c20*/  IMAD R29, R28, UR50, R29 ;  /* 0x000000321c1d7c24 */ /* 0x000fe4000f8e021d */
[----:B------:R-:W-:Y:S01]  /*1c30*/  IMAD R28, R9, UR46, RZ ;  /* 0x0000002e091c7c24 */ /* 0x000fe2000f8e02ff */
[----:B------:R-:W-:Y:S02]  /*1c40*/  IABS R9, R17 ;  /* 0x0000001100097213 */ /* 0x000fe40000000000 */
[----:B------:R-:W-:-:S03]  /*1c50*/  SEL R21, R21, RZ, P4 ;  /* 0x000000ff15157207 */ /* 0x000fc60002000000 */
[----:B------:R-:W-:-:S04]  /*1c60*/  IMAD.HI.U32 R36, R9, UR7, RZ ;  /* 0x0000000709247c27 */ /* 0x000fc8000f8e00ff */
[----:B------:R-:W-:Y:S02]  /*1c70*/  IMAD R21, R21, UR51, R30 ;  /* 0x0000003315157c24 */ /* 0x000fe4000f8e021e */
[----:B------:R-:W-:-:S04]  /*1c80*/  IMAD.MOV R30, RZ, RZ, -R36 ;  /* 0x000000ffff1e7224 */ /* 0x000fc800078e0a24 */
[----:B------:R-:W-:-:S05]  /*1c90*/  IMAD R30, R30, UR8, R9 ;  /* 0x000000081e1e7c24 */ /* 0x000fca000f8e0209 */
[----:B------:R-:W-:Y:S02]  /*1ca0*/  ISETP.LT.U32.AND P6, PT, R30, UR8, PT ;  /* 0x000000081e007c0c */ /* 0x000fe4000bfc1070 */
[----:B------:R-:W-:Y:S02]  /*1cb0*/  SEL R37, R18, RZ, P0 ;  /* 0x000000ff12257207 */ /* 0x000fe40000000000 */
[----:B------:R-:W-:-:S04]  /*1cc0*/  IADD3 R18, P5, PT, R8, UR38, RZ ;  /* 0x0000002608127c10 */ /* 0x000fc8000ffbe0ff */
[----:B------:R-:W-:Y:S02]  /*1cd0*/  LEA.HI.X.SX32 R19, R8, UR39, 0x1, P5 ;  /* 0x0000002708137c11 */ /* 0x000fe4000a8f0eff */
[----:B------:R-:W-:-:S03]  /*1ce0*/  IADD3 R8, P5, PT, R20, UR38, RZ ;  /* 0x0000002614087c10 */ /* 0x000fc6000ffbe0ff */
[----:B------:R-:W-:Y:S02]  /*1cf0*/  @!P6 IADD3 R30, PT, PT, R30, -UR8, RZ ;  /* 0x800000081e1eec10 */ /* 0x000fe4000fffe0ff */
[----:B------:R-:W-:Y:S02]  /*1d00*/  LEA.HI.X.SX32 R9, R20, UR39, 0x1, P5 ;  /* 0x0000002714097c11 */ /* 0x000fe4000a8f0eff */
[----:B------:R-:W-:Y:S02]  /*1d10*/  ISETP.GE.U32.AND P5, PT, R30, UR8, PT ;  /* 0x000000081e007c0c */ /* 0x000fe4000bfa6070 */
[----:B------:R-:W-:Y:S01]  /*1d20*/  LOP3.LUT R20, R17, UR49, RZ, 0x3c, !PT ;  /* 0x0000003111147c12 */ /* 0x000fe2000f8e3cff */
[----:B------:R-:W-:Y:S01]  /*1d30*/  @!P6 VIADD R36, R36, 0x1 ;  /* 0x000000012424e836 */ /* 0x000fe20000000000 */
[----:B------:R-:W-:Y:S02]  /*1d40*/  SEL R30, R29, RZ, P4 ;  /* 0x000000ff1d1e7207 */ /* 0x000fe40002000000 */
[----:B------:R-:W-:Y:S01]  /*1d50*/  ISETP.GE.AND P6, PT, R20, RZ, PT ;  /* 0x000000ff1400720c */ /* 0x000fe20003fc6270 */
[----:B------:R-:W-:Y:S01]  /*1d60*/  IMAD R37, R37, UR47, R28 ;  /* 0x0000002f25257c24 */ /* 0x000fe2000f8e021c */
[----:B------:R-:W-:Y:S01]  /*1d70*/  SEL R22, R22, RZ, P4 ;  /* 0x000000ff16167207 */ /* 0x000fe20002000000 */
[----:B------:R0:W4:Y:S04]  /*1d80*/  LDG.E.U8 R29, desc[UR12][R8.64] ;  /* 0x0000000c081d7981 */ /* 0x000128000c1e1100 */
[----:B------:R-:W-:Y:S01]  /*1d90*/  @P5 IADD3 R36, PT, PT, R36, 0x1, RZ ;  /* 0x0000000124245810 */ /* 0x000fe20007ffe0ff */
[----:B------:R-:W-:Y:S01]  /*1da0*/  IMAD R30, R30, UR51, R37 ;  /* 0x000000331e1e7c24 */ /* 0x000fe2000f8e0225 */
[----:B------:R-:W-:-:S03]  /*1db0*/  SEL R23, R23, RZ, P4 ;  /* 0x000000ff17177207 */ /* 0x000fc60002000000 */
[----:B------:R-:W-:Y:S02]  /*1dc0*/  IMAD.MOV.U32 R37, RZ, RZ, R36 ;  /* 0x000000ffff257224 */ /* 0x000fe400078e0024 */
[----:B------:R-:W-:Y:S01]  /*1dd0*/  IMAD R25, R22, UR51, R35 ;  /* 0x0000003316197c24 */ /* 0x000fe2000f8e0223 */
[----:B------:R-:W-:Y:S01]  /*1de0*/  IADD3 R22, P5, PT, R31, UR38, RZ ;  /* 0x000000261f167c10 */ /* 0x000fe2000ffbe0ff */
[----:B------:R-:W-:Y:S01]  /*1df0*/  IMAD R28, R23, UR51, R24 ;  /* 0x00000033171c7c24 */ /* 0x000fe2000f8e0218 */
[----:B------:R-:W-:Y:S01]  /*1e00*/  @!P6 IADD3 R37, PT, PT, -R37, RZ, RZ ;  /* 0x000000ff2525e210 */ /* 0x000fe20007ffe1ff */
[----:B------:R1:W5:Y:S01]  /*1e10*/  LDG.E.U8 R35, desc[UR10][R18.64] ;  /* 0x0000000a12237981 */ /* 0x000362000c1e1100 */
[----:B------:R-:W-:Y:S02]  /*1e20*/  LEA.HI.X.SX32 R23, R31, UR39, 0x1, P5 ;  /* 0x000000271f177c11 */ /* 0x000fe4000a8f0eff */
[----:B------:R-:W-:Y:S02]  /*1e30*/  SEL R31, R34, R37, !P3 ;  /* 0x00000025221f7207 */ /* 0x000fe40005800000 */
[----:B------:R-:W-:Y:S01]  /*1e40*/  IADD3 R20, P5, PT, R21, UR38, RZ ;  /* 0x0000002615147c10 */ /* 0x000fe2000ffbe0ff */
[----:B------:R-:W4:Y:S02]  /*1e50*/  LDG.E.U8 R36, desc[UR10][R22.64] ;  /* 0x0000000a16247981 */ /* 0x000f24000c1e1100 */
[----:B0-----:R-:W-:-:S04]  /*1e60*/  IMAD.MOV R8, RZ, RZ, -R31 ;  /* 0x000000ffff087224 */ /* 0x001fc800078e0a1f */
[----:B------:R-:W-:Y:S01]  /*1e70*/  IMAD R39, R8, UR49, R17 ;  /* 0x0000003108277c24 */ /* 0x000fe2000f8e0211 */
[----:B------:R-:W-:Y:S01]  /*1e80*/  LEA.HI.X.SX32 R21, R21, UR39, 0x1, P5 ;  /* 0x0000002715157c11 */ /* 0x000fe2000a8f0eff */
[----:B------:R-:W0:Y:S01]  /*1e90*/  LDC.64 R8, c[0x0][0x3e8] ;  /* 0x0000fa00ff087b82 */ /* 0x000e220000000a00 */
[C---:B------:R-:W-:Y:S02]  /*1ea0*/  IADD3 R24, P5, PT, R25.reuse, UR38, RZ ;  /* 0x0000002619187c10 */ /* 0x040fe4000ffbe0ff */
[----:B------:R-:W-:Y:S01]  /*1eb0*/  IABS R40, R39 ;  /* 0x0000002700287213 */ /* 0x000fe20000000000 */
[----:B------:R3:W4:Y:S01]  /*1ec0*/  LDG.E.U8 R37, desc[UR12][R20.64] ;  /* 0x0000000c14257981 */ /* 0x000722000c1e1100 */
[----:B--2---:R-:W-:Y:S02]  /*1ed0*/  ISETP.NE.AND P2, PT, R38, RZ, PT ;  /* 0x000000ff2600720c */ /* 0x004fe40003f45270 */
[----:B------:R-:W-:Y:S01]  /*1ee0*/  LEA.HI.X.SX32 R25, R25, UR39, 0x1, P5 ;  /* 0x0000002719197c11 */ /* 0x000fe2000a8f0eff */
[----:B------:R-:W-:Y:S01]  /*1ef0*/  IMAD.HI.U32 R38, R40, UR5, RZ ;  /* 0x0000000528267c27 */ /* 0x000fe2000f8e00ff */
[----:B-1----:R-:W-:-:S02]  /*1f00*/  IADD3 R18, P5, PT, R28, UR38, RZ ;  /* 0x000000261c127c10 */ /* 0x002fc4000ffbe0ff */
[----:B---3--:R-:W-:Y:S02]  /*1f10*/  SHF.R.S64 R20, RZ, 0x1e, R33 ;  /* 0x0000001eff147819 */ /* 0x008fe40000001021 */
[----:B------:R-:W-:Y:S02]  /*1f20*/  IADD3 R21, PT, PT, -R38, RZ, RZ ;  /* 0x000000ff26157210 */ /* 0x000fe40007ffe1ff */
[----:B------:R-:W-:Y:S02]  /*1f30*/  LEA.HI.X.SX32 R19, R28, UR39, 0x1, P5 ;  /* 0x000000271c137c11 */ /* 0x000fe4000a8f0eff */
[----:B------:R-:W-:Y:S02]  /*1f40*/  IADD3 R20, P5, PT, R20, UR36, RZ ;  /* 0x0000002414147c10 */ /* 0x000fe4000ffbe0ff */
[----:B------:R-:W-:Y:S01]  /*1f50*/  SHF.R.S64 R22, RZ, 0x1e, R17 ;  /* 0x0000001eff167819 */ /* 0x000fe20000001011 */
[----:B------:R-:W-:Y:S01]  /*1f60*/  IMAD R40, R21, UR9, R40 ;  /* 0x0000000915287c24 */ /* 0x000fe2000f8e0228 */
[----:B------:R-:W-:Y:S01]  /*1f70*/  LEA.HI.X.SX32 R21, R33, UR37, 0x2, P5 ;  /* 0x0000002521157c11 */ /* 0x000fe2000a8f16ff */
[----:B------:R1:W2:Y:S01]  /*1f80*/  LDG.E.U8 R28, desc[UR10][R18.64] ;  /* 0x0000000a121c7981 */ /* 0x0002a2000c1e1100 */
[----:B------:R-:W-:-:S02]  /*1f90*/  IADD3 R22, P5, PT, R22, UR36, RZ ;  /* 0x0000002416167c10 */ /* 0x000fc4000ffbe0ff */
[----:B------:R-:W-:Y:S02]  /*1fa0*/  ISETP.NE.AND P6, PT, R32, RZ, PT ;  /* 0x000000ff2000720c */ /* 0x000fe40003fc5270 */
[----:B------:R-:W-:Y:S02]  /*1fb0*/  IADD3 R32, PT, PT, R27, 0x140, RZ ;  /* 0x000001401b207810 */ /* 0x000fe40007ffe0ff */
[----:B------:R-:W-:Y:S02]  /*1fc0*/  LEA.HI.X.SX32 R23, R17, UR37, 0x2, P5 ;  /* 0x0000002511177c11 */ /* 0x000fe4000a8f16ff */
[----:B------:R-:W-:-:S05]  /*1fd0*/  IABS R17, R32 ;  /* 0x0000002000117213 */ /* 0x000fca0000000000 */
[----:B------:R-:W-:-:S04]  /*1fe0*/  IMAD.HI.U32 R33, R17, UR7, RZ ;  /* 0x0000000711217c27 */ /* 0x000fc8000f8e00ff */
[----:B-1----:R-:W-:Y:S01]  /*1ff0*/  IMAD.MOV R18, RZ, RZ, -R33 ;  /* 0x000000ffff127224 */ /* 0x002fe200078e0a21 */
[----:B0-----:R-:W-:-:S03]  /*2000*/  R2UR UR4, R9 ;  /* 0x00000000090472ca */ /* 0x001fc600000e0000 */
[----:B------:R-:W-:Y:S01]  /*2010*/  IMAD R17, R18, UR8, R17 ;  /* 0x0000000812117c24 */ /* 0x000fe2000f8e0211 */
[----:B------:R-:W-:-:S04]  /*2020*/  P2R R9, PR, RZ, 0x40 ;  /* 0x00000040ff097803 */ /* 0x000fc80000000000 */
[----:B------:R-:W-:Y:S02]  /*2030*/  ISETP.LT.U32.AND P6, PT, R17, UR8, PT ;  /* 0x0000000811007c0c */ /* 0x000fe4000bfc1070 */
[----:B------:R-:W-:Y:S02]  /*2040*/  ISETP.LT.U32.AND P5, PT, R40, UR9, PT ;  /* 0x0000000928007c0c */ /* 0x000fe4000bfa1070 */
[----:B------:R-:W-:Y:S02]  /*2050*/  R2UR UR14, R6 ;  /* 0x00000000060e72ca */ /* 0x000fe400000e0000 */
[----:B------:R-:W-:-:S07]  /*2060*/  R2UR UR15, R7 ;  /* 0x00000000070f72ca */ /* 0x000fce00000e0000 */
[----:B------:R-:W-:Y:S02]  /*2070*/  @!P6 IADD3 R17, PT, PT, R17, -UR8, RZ ;  /* 0x800000081111ec10 */ /* 0x000fe4000fffe0ff */
[----:B------:R-:W-:Y:S01]  /*2080*/  @!P5 VIADD R40, R40, -UR9 ;  /* 0x800000092828dc36 */ /* 0x000fe20008000000 */
[----:B------:R-:W-:Y:S02]  /*2090*/  @!P5 IADD3 R38, PT, PT, R38, 0x1, RZ ;  /* 0x000000012626d810 */ /* 0x000fe40007ffe0ff */
[----:B------:R-:W-:Y:S01]  /*20a0*/  ISETP.GE.U32.AND P5, PT, R17, UR8, PT ;  /* 0x0000000811007c0c */ /* 0x000fe2000bfa6070 */
[----:B------:R0:W3:Y:S01]  /*20b0*/  LDG.E.U8 R24, desc[UR14][R24.64] ;  /* 0x0000000e18187981 */ /* 0x0000e2000c1e1100 */
[----:B------:R-:W-:Y:S01]  /*20c0*/  LOP3.LUT R19, R39, UR50, RZ, 0x3c, !PT ;  /* 0x0000003227137c12 */ /* 0x000fe2000f8e3cff */
[----:B------:R-:W-:Y:S01]  /*20d0*/  @!P6 VIADD R33, R33, 0x1 ;  /* 0x000000012121e836 */ /* 0x000fe20000000000 */
[----:B------:R-:W-:Y:S02]  /*20e0*/  LOP3.LUT R17, R32, UR49, RZ, 0x3c, !PT ;  /* 0x0000003120117c12 */ /* 0x000fe4000f8e3cff */
[----:B------:R-:W-:-:S02]  /*20f0*/  ISETP.GE.AND P6, PT, R19, RZ, PT ;  /* 0x000000ff1300720c */ /* 0x000fc40003fc6270 */
[----:B0-----:R-:W-:Y:S02]  /*2100*/  P2R R25, PR, RZ, 0x4 ;  /* 0x00000004ff197803 */ /* 0x001fe40000000000 */
[----:B------:R-:W-:-:S03]  /*2110*/  ISETP.GE.U32.AND P2, PT, R40, UR9, PT ;  /* 0x0000000928007c0c */ /* 0x000fc6000bf46070 */
[----:B------:R-:W-:Y:S01]  /*2120*/  @P5 VIADD R33, R33, 0x1 ;  /* 0x0000000121215836 */ /* 0x000fe20000000000 */
[----:B------:R-:W-:Y:S02]  /*2130*/  ISETP.GE.AND P5, PT, R17, RZ, PT ;  /* 0x000000ff1100720c */ /* 0x000fe40003fa6270 */
[----:B------:R-:W-:Y:S01]  /*2140*/  SEL R31, R31, RZ, P1 ;  /* 0x000000ff1f1f7207 */ /* 0x000fe20000800000 */
[----:B------:R0:W2:Y:S06]  /*2150*/  LDG.E R17, desc[UR10][R20.64] ;  /* 0x0000000a14117981 */ /* 0x0000ac000c1e1900 */
[----:B------:R-:W-:-:S02]  /*2160*/  @P2 IADD3 R38, PT, PT, R38, 0x1, RZ ;  /* 0x0000000126262810 */ /* 0x000fc40007ffe0ff */
[----:B------:R-:W-:Y:S02]  /*2170*/  ISETP.NE.AND P2, PT, RZ, UR50, PT ;  /* 0x00000032ff007c0c */ /* 0x000fe4000bf45270 */
[----:B------:R-:W-:Y:S01]  /*2180*/  @!P6 IADD3 R38, PT, PT, -R38, RZ, RZ ;  /* 0x000000ff2626e210 */ /* 0x000fe20007ffe1ff */
[----:B------:R-:W-:Y:S01]  /*2190*/  @!P5 IMAD.MOV R33, RZ, RZ, -R33 ;  /* 0x000000ffff21d224 */ /* 0x000fe200078e0a21 */
[----:B------:R-:W-:Y:S02]  /*21a0*/  IADD3 R18, P5, PT, R30, UR38, RZ ;  /* 0x000000261e127c10 */ /* 0x000fe4000ffbe0ff */
[----:B------:R-:W-:Y:S02]  /*21b0*/  SEL R38, R26, R38, !P2 ;  /* 0x000000261a267207 */ /* 0x000fe40005000000 */
[----:B------:R-:W-:Y:S01]  /*21c0*/  LEA.HI.X.SX32 R19, R30, UR39, 0x1, P5 ;  /* 0x000000271e137c11 */ /* 0x000fe2000a8f0eff */
[----:B------:R-:W-:Y:S02]  /*21d0*/  IMAD R31, R31, UR46, RZ ;  /* 0x0000002e1f1f7c24 */ /* 0x000fe4000f8e02ff */
[----:B------:R-:W-:Y:S01]  /*21e0*/  IMAD.MOV R30, RZ, RZ, -R38 ;  /* 0x000000ffff1e7224 */ /* 0x000fe200078e0a26 */
[----:B------:R-:W-:Y:S01]  /*21f0*/  SEL R38, R38, RZ, P0 ;  /* 0x000000ff26267207 */ /* 0x000fe20000000000 */
[----:B------:R1:W2:Y:S04]  /*2200*/  LDG.E.U8 R18, desc[UR10][R18.64] ;  /* 0x0000000a12127981 */ /* 0x0002a8000c1e1100 */
[----:B0-----:R-:W-:Y:S01]  /*2210*/  IMAD R20, R38, UR47, R31 ;  /* 0x0000002f26147c24 */ /* 0x001fe2000f8e021f */
[----:B------:R-:W-:-:S04]  /*2220*/  SEL R38, R34, R33, !P3 ;  /* 0x0000002122267207 */ /* 0x000fc80005800000 */
[----:B------:R-:W-:-:S05]  /*2230*/  IADD3 R33, PT, PT, -R38, RZ, RZ ;  /* 0x000000ff26217210 */ /* 0x000fca0007ffe1ff */
[----:B------:R-:W-:-:S05]  /*2240*/  IMAD R33, R33, UR49, R32 ;  /* 0x0000003121217c24 */ /* 0x000fca000f8e0220 */
[----:B------:R-:W-:Y:S01]  /*2250*/  IABS R21, R33 ;  /* 0x0000002100157213 */ /* 0x000fe20000000000 */
[----:B------:R-:W-:-:S04]  /*2260*/  IMAD R39, R30, UR50, R39 ;  /* 0x000000321e277c24 */ /* 0x000fc8000f8e0227 */
[----:B-1----:R-:W-:-:S04]  /*2270*/  IMAD.HI.U32 R19, R21, UR5, RZ ;  /* 0x0000000515137c27 */ /* 0x002fc8000f8e00ff */
[----:B------:R-:W-:-:S04]  /*2280*/  IMAD.MOV R30, RZ, RZ, -R19 ;  /* 0x000000ffff1e7224 */ /* 0x000fc800078e0a13 */
[----:B------:R-:W-:-:S05]  /*2290*/  IMAD R21, R30, UR9, R21 ;  /* 0x000000091e157c24 */ /* 0x000fca000f8e0215 */
[----:B------:R-:W-:Y:S02]  /*22a0*/  ISETP.LT.U32.AND P5, PT, R21, UR9, PT ;  /* 0x0000000915007c0c */ /* 0x000fe4000bfa1070 */
[----:B------:R-:W-:-:S11]  /*22b0*/  SEL R39, R39, RZ, P4 ;  /* 0x000000ff27277207 */ /* 0x000fd60002000000 */
[----:B------:R-:W-:Y:S01]  /*22c0*/  @!P5 IADD3 R21, PT, PT, R21, -UR9, RZ ;  /* 0x800000091515dc10 */ /* 0x000fe2000fffe0ff */
[----:B------:R-:W-:-:S03]  /*22d0*/  @!P5 VIADD R19, R19, 0x1 ;  /* 0x000000011313d836 */ /* 0x000fc60000000000 */
[----:B------:R-:W-:Y:S01]  /*22e0*/  ISETP.GE.U32.AND P5, PT, R21, UR9, PT ;  /* 0x0000000915007c0c */ /* 0x000fe2000bfa6070 */
[----:B------:R-:W-:Y:S01]  /*22f0*/  IMAD R39, R39, UR51, R20 ;  /* 0x0000003327277c24 */ /* 0x000fe2000f8e0214 */
[----:B------:R-:W-:-:S11]  /*2300*/  LOP3.LUT R20, R33, UR50, RZ, 0x3c, !PT ;  /* 0x0000003221147c12 */ /* 0x000fd6000f8e3cff */
[----:B------:R-:W-:Y:S02]  /*2310*/  @P5 IADD3 R19, PT, PT, R19, 0x1, RZ ;  /* 0x0000000113135810 */ /* 0x000fe40007ffe0ff */
[----:B------:R-:W-:-:S03]  /*2320*/  ISETP.GE.AND P5, PT, R20, RZ, PT ;  /* 0x000000ff1400720c */ /* 0x000fc60003fa6270 */
[----:B------:R-:W-:Y:S01]  /*2330*/  IMAD.MOV.U32 R41, RZ, RZ, R19 ;  /* 0x000000ffff297224 */ /* 0x000fe200078e0013 */
[----:B------:R-:W-:Y:S01]  /*2340*/  SHF.R.S64 R20, RZ, 0x1e, R32 ;  /* 0x0000001eff147819 */ /* 0x000fe20000001020 */
[----:B------:R0:W2:Y:S03]  /*2350*/  LDG.E R19, desc[UR10][R22.64] ;  /* 0x0000000a16137981 */ /* 0x0000a6000c1e1900 */
[----:B------:R-:W-:-:S05]  /*2360*/  IADD3 R20, P6, PT, R20, UR36, RZ ;  /* 0x0000002414147c10 */ /* 0x000fca000ffde0ff */
[----:B------:R-:W-:-:S04]  /*2370*/  @!P5 IADD3 R41, PT, PT, -R41, RZ, RZ ;  /* 0x000000ff2929d210 */ /* 0x000fc80007ffe1ff */
[----:B------:R-:W-:Y:S02]  /*2380*/  SEL R41, R26, R41, !P2 ;  /* 0x000000291a297207 */ /* 0x000fe40005000000 */
[----:B------:R-:W-:Y:S02]  /*2390*/  LEA.HI.X.SX32 R21, R32, UR37, 0x2, P6 ;  /* 0x0000002520157c11 */ /* 0x000fe4000b0f16ff */
[----:B0-----:R-:W-:Y:S01]  /*23a0*/  IADD3 R22, PT, PT, R27, 0x160, RZ ;  /* 0x000001601b167810 */ /* 0x001fe20007ffe0ff */
[----:B------:R-:W-:Y:S01]  /*23b0*/  IMAD.MOV R32, RZ, RZ, -R41 ;  /* 0x000000ffff207224 */ /* 0x000fe200078e0a29 */
[----:B------:R-:W-:-:S03]  /*23c0*/  IADD3 R30, P5, PT, R39, UR38, RZ ;  /* 0x00000026271e7c10 */ /* 0x000fc6000ffbe0ff */
[----:B------:R-:W-:Y:S01]  /*23d0*/  IMAD R33, R32, UR50, R33 ;  /* 0x0000003220217c24 */ /* 0x000fe2000f8e0221 */
        /* <DEDUP_REMOVED lines=14> */
[----:B------:R0:W2:Y:S10]  /*24c0*/  LDG.E R31, desc[UR10][R20.64] ;  /* 0x0000000a141f7981 */ /* 0x0000b4000c1e1900 */
[----:B------:R-:W-:-:S05]  /*24d0*/  @!P5 IMAD.MOV R23, RZ, RZ, -R23 ;  /* 0x000000ffff17d224 */ /* 0x000fca00078e0a17 */
[----:B------:R-:W-:-:S04]  /*24e0*/  SEL R23, R34, R23, !P3 ;  /* 0x0000001722177207 */ /* 0x000fc80005800000 */
[----:B------:R-:W-:Y:S01]  /*24f0*/  IADD3 R39, PT, PT, -R23, RZ, RZ ;  /* 0x000000ff17277210 */ /* 0x000fe20007ffe1ff */
[----:B------:R-:W-:Y:S01]  /*2500*/  IMAD R38, R38, UR46, RZ ;  /* 0x0000002e26267c24 */ /* 0x000fe2000f8e02ff */
[----:B------:R-:W-:-:S03]  /*2510*/  SEL R41, R41, RZ, P0 ;  /* 0x000000ff29297207 */ /* 0x000fc60000000000 */
[----:B------:R-:W-:Y:S01]  /*2520*/  IMAD R42, R39, UR49, R22 ;  /* 0x00000031272a7c24 */ /* 0x000fe2000f8e0216 */
[----:B------:R-:W-:Y:S01]  /*2530*/  SEL R33, R33, RZ, P4 ;  /* 0x000000ff21217207 */ /* 0x000fe20002000000 */
[----:B------:R-:W-:-:S03]  /*2540*/  IMAD R38, R41, UR47, R38 ;  /* 0x0000002f29267c24 */ /* 0x000fc6000f8e0226 */
        /* <DEDUP_REMOVED lines=19> */
[C---:B-1----:R-:W-:Y:S02]  /*2680*/  IADD3 R33, PT, PT, -R38.reuse, RZ, RZ ;  /* 0x000000ff26217210 */ /* 0x042fe40007ffe1ff */
        /* <DEDUP_REMOVED lines=13> */
[----:B------:R-:W-:-:S04]  /*2760*/  IADD3 R22, P5, PT, R33, UR38, RZ ;  /* 0x0000002621167c10 */ /* 0x000fc8000ffbe0ff */
        /* <DEDUP_REMOVED lines=33> */
[----:B------:R-:W-:Y:S02]  /*2980*/  IADD3 R23, PT, PT, R27, 0x1a0, RZ ;  /* 0x000001a01b177810 */ /* 0x000fe40007ffe0ff */
[----:B------:R-:W-:-:S05]  /*2990*/  SEL R21, R21, RZ, P4 ;  /* 0x000000ff15157207 */ /* 0x000fca0002000000 */
[----:B------:R-:W-:Y:S01]  /*29a0*/  IMAD R40, R21, UR51, R22 ;  /* 0x0000003315287c24 */ /* 0x000fe2000f8e0216 */
[----:B------:R-:W-:-:S05]  /*29b0*/  IABS R21, R23 ;  /* 0x0000001700157213 */ /* 0x000fca0000000000 */
        /* <DEDUP_REMOVED lines=15> */
[----:B----4-:R-:W-:-:S03]  /*2ab0*/  ISETP.NE.AND P5, PT, R29, RZ, PT ;  /* 0x000000ff1d00720c */ /* 0x010fc60003fa5270 */
[----:B------:R-:W-:Y:S01]  /*2ac0*/  IMAD R21, R22, UR49, R23 ;  /* 0x0000003116157c24 */ /* 0x000fe2000f8e0217 */
        /* <DEDUP_REMOVED lines=54> */
[----:B------:R-:W-:Y:S02]  /*2e30*/  SHF.R.S64 R20, RZ, 0x1e, R41 ;  /* 0x0000001eff147819 */ /* 0x000fe40000001029 */
[----:B------:R-:W-:Y:S02]  /*2e40*/  SHF.R.S64 R22, RZ, 0x1e, R23 ;  /* 0x0000001eff167819 */ /* 0x000fe40000001017 */
[----:B------:R-:W-:-:S04]  /*2e50*/  IADD3 R20, P6, PT, R20, UR36, RZ ;  /* 0x0000002414147c10 */ /* 0x000fc8000ffde0ff */
[----:B------:R-:W-:Y:S02]  /*2e60*/  LEA.HI.X.SX32 R21, R41, UR37, 0x2, P6 ;  /* 0x0000002529157c11 */ /* 0x000fe4000b0f16ff */
[----:B------:R-:W-:Y:S02]  /*2e70*/  IADD3 R22, P6, PT, R22, UR36, RZ ;  /* 0x0000002416167c10 */ /* 0x000fe4000ffde0ff */
[----:B------:R-:W-:Y:S02]  /*2e80*/  SEL R34, R34, RZ, P1 ;  /* 0x000000ff22227207 */ /* 0x000fe40000800000 */
[----:B---3--:R-:W-:Y:S02]  /*2e90*/  ISETP.NE.AND P1, PT, R24, RZ, PT ;  /* 0x000000ff1800720c */ /* 0x008fe40003f25270 */
[----:B------:R-:W-:Y:S02]  /*2ea0*/  LEA.HI.X.SX32 R23, R23, UR37, 0x2, P6 ;  /* 0x0000002517177c11 */ /* 0x000fe4000b0f16ff */
[----:B------:R-:W-:-:S02]  /*2eb0*/  SHF.R.S64 R24, RZ, 0x1e, R27 ;  /* 0x0000001eff187819 */ /* 0x000fc4000000101b */
[----:B------:R-:W-:Y:S02]  /*2ec0*/  ISETP.NE.AND P6, PT, R35, RZ, PT ;  /* 0x000000ff2300720c */ /* 0x000fe40003fc5270 */
[----:B------:R-:W-:Y:S02]  /*2ed0*/  SEL R26, R26, RZ, P0 ;  /* 0x000000ff1a1a7207 */ /* 0x000fe40000000000 */
[----:B------:R-:W-:Y:S01]  /*2ee0*/  SEL R35, R25, RZ, P4 ;  /* 0x000000ff19237207 */ /* 0x000fe20002000000 */
[----:B------:R-:W-:Y:S01]  /*2ef0*/  IMAD R25, R34, UR46, RZ ;  /* 0x0000002e22197c24 */ /* 0x000fe2000f8e02ff */
[----:B------:R-:W-:-:S03]  /*2f00*/  IADD3 R24, P0, PT, R24, UR36, RZ ;  /* 0x0000002418187c10 */ /* 0x000fc6000ff1e0ff */
[----:B------:R-:W-:Y:S01]  /*2f10*/  IMAD R26, R26, UR47, R25 ;  /* 0x0000002f1a1a7c24 */ /* 0x000fe2000f8e0219 */
[----:B------:R-:W-:Y:S02]  /*2f20*/  LEA.HI.X.SX32 R25, R27, UR37, 0x2, P0 ;  /* 0x000000251b197c11 */ /* 0x000fe400080f16ff */
[----:B------:R-:W-:Y:S02]  /*2f30*/  IADD3 R34, P0, PT, R40, UR38, RZ ;  /* 0x0000002628227c10 */ /* 0x000fe4000ff1e0ff */
[----:B------:R-:W-:Y:S01]  /*2f40*/  ISETP.NE.AND P3, PT, R36, RZ, PT ;  /* 0x000000ff2400720c */ /* 0x000fe20003f65270 */
[----:B------:R-:W-:Y:S01]  /*2f50*/  IMAD R36, R35, UR51, R26 ;  /* 0x0000003323247c24 */ /* 0x000fe2000f8e021a */
[----:B------:R-:W-:Y:S02]  /*2f60*/  LEA.HI.X.SX32 R35, R40, UR39, 0x1, P0 ;  /* 0x0000002728237c11 */ /* 0x000fe400080f0eff */
[----:B------:R-:W-:Y:S02]  /*2f70*/  IADD3 R26, P0, PT, R29, UR38, RZ ;  /* 0x000000261d1a7c10 */ /* 0x000fe4000ff1e0ff */
[----:B------:R-:W-:-:S02]  /*2f80*/  R2UR UR6, R6 ;  /* 0x00000000060672ca */ /* 0x000fc400000e0000 */
[----:B------:R-:W-:Y:S02]  /*2f90*/  LEA.HI.X.SX32 R27, R29, UR39, 0x1, P0 ;  /* 0x000000271d1b7c11 */ /* 0x000fe400080f0eff */
[C---:B------:R-:W-:Y:S02]  /*2fa0*/  R2UR UR7, R7.reuse ;  /* 0x00000000070772ca */ /* 0x040fe400000e0000 */
[----:B--2---:R-:W-:Y:S02]  /*2fb0*/  ISETP.NE.AND P0, PT, R28, RZ, PT ;  /* 0x000000ff1c00720c */ /* 0x004fe40003f05270 */
[----:B------:R-:W-:Y:S01]  /*2fc0*/  IADD3 R28, P4, PT, R36, UR38, RZ ;  /* 0x00000026241c7c10 */ /* 0x000fe2000ff9e0ff */
[----:B------:R-:W2:Y:S01]  /*2fd0*/  LDG.E.U8 R27, desc[UR10][R26.64] ;  /* 0x0000000a1a1b7981 */ /* 0x000ea2000c1e1100 */
[----:B------:R-:W-:Y:S02]  /*2fe0*/  R2UR UR8, R6 ;  /* 0x00000000060872ca */ /* 0x000fe400000e0000 */
[----:B------:R-:W-:-:S02]  /*2ff0*/  R2UR UR9, R7 ;  /* 0x00000000070972ca */ /* 0x000fc400000e0000 */
[----:B------:R-:W-:-:S03]  /*3000*/  LEA.HI.X.SX32 R29, R36, UR39, 0x1, P4 ;  /* 0x00000027241d7c11 */ /* 0x000fc6000a0f0eff */
[----:B------:R-:W3:Y:S04]  /*3010*/  LDG.E R21, desc[UR6][R20.64] ;  /* 0x0000000614157981 */ /* 0x000ee8000c1e1900 */
[----:B------:R-:W4:Y:S04]  /*3020*/  LDG.E.U8 R29, desc[UR12][R28.64] ;  /* 0x0000000c1c1d7981 */ /* 0x000f28000c1e1100 */
[----:B------:R0:W5:Y:S04]  /*3030*/  LDG.E.U8 R35, desc[UR6][R34.64] ;  /* 0x0000000622237981 */ /* 0x000168000c1e1100 */
[----:B------:R1:W5:Y:S04]  /*3040*/  LDG.E R23, desc[UR8][R22.64] ;  /* 0x0000000816177981 */ /* 0x000368000c1e1900 */
[----:B------:R1:W5:Y:S01]  /*3050*/  LDG.E R25, desc[UR6][R24.64] ;  /* 0x0000000618197981 */ /* 0x000362000c1e1900 */
[----:B------:R-:W-:Y:S01]  /*3060*/  ISETP.NE.AND P4, PT, R9, RZ, PT ;  /* 0x000000ff0900720c */ /* 0x000fe20003f85270 */
[----:B------:R-:W-:Y:S01]  /*3070*/  FMUL R9, R16, UR4 ;  /* 0x0000000410097c20 */ /* 0x000fe20008400000 */
[----:B------:R-:W-:Y:S01]  /*3080*/  FMUL R15, R15, UR4 ;  /* 0x000000040f0f7c20 */ /* 0x000fe20008400000 */
[----:B------:R-:W-:-:S03]  /*3090*/  ISETP.NE.AND P2, PT, R37, RZ, PT ;  /* 0x000000ff2500720c */ /* 0x000fc60003f45270 */
[-C--:B------:R-:W-:Y:S01]  /*30a0*/  FSEL R16, R9, R8.reuse, P5 ;  /* 0x0000000809107208 */ /* 0x080fe20002800000 */
[----:B------:R-:W-:Y:S01]  /*30b0*/  FMUL R9, R14, UR4 ;  /* 0x000000040e097c20 */ /* 0x000fe20008400000 */
[-C--:B0-----:R-:W-:Y:S02]  /*30c0*/  FSEL R34, R15, R8.reuse, P4 ;  /* 0x000000080f227208 */ /* 0x081fe40002000000 */
[----:B------:R-:W-:Y:S01]  /*30d0*/  FMNMX R37, R16, -INF , !PT ;  /* 0xff80000010257809 */ /* 0x000fe20007800000 */
        /* <DEDUP_REMOVED lines=36> */
[----:B---3--:R-:W-:Y:S01]  /*3320*/  FMUL R21, R21, UR4 ;  /* 0x0000000415157c20 */ /* 0x008fe20008400000 */
[----:B----4-:R-:W-:Y:S02]  /*3330*/  ISETP.NE.AND P3, PT, R29, RZ, PT ;  /* 0x000000ff1d00720c */ /* 0x010fe40003f65270 */
[----:B-----5:R-:W-:Y:S01]  /*3340*/  ISETP.NE.AND P1, PT, R35, RZ, PT ;  /* 0x000000ff2300720c */ /* 0x020fe20003f25270 */
[----:B------:R-:W-:-:S03]  /*3350*/  FMUL R23, R23, UR4 ;  /* 0x0000000417177c20 */ /* 0x000fc60008400000 */
[-C--:B------:R-:W-:Y:S02]  /*3360*/  FSEL R36, R21, R8.reuse, P1 ;  /* 0x0000000815247208 */ /* 0x080fe40000800000 */
[----:B------:R-:W-:Y:S02]  /*3370*/  FSEL R38, R23, R8, P0 ;  /* 0x0000000817267208 */ /* 0x000fe40000000000 */
        /* <DEDUP_REMOVED lines=64> */
[----:B------:R-:W-:Y:S01]  /*3780*/  FFMA.SAT R33, R40, R11, 0.5 ;  /* 0x3f00000028217423 */ /* 0x000fe2000000200b */
[----:B------:R-:W-:Y:S01]  /*3790*/  SHF.L.U32 R4, R4, 0x17, RZ ;  /* 0x0000001704047819 */ /* 0x000fe200000006ff */
[C---:B------:R-:W-:Y:S01]  /*37a0*/  FFMA R27, R24.reuse, 1.4426950216293334961, -R13 ;  /* 0x3fb8aa3b181b7823 */ /* 0x040fe2000000080d */
[-C--:B------:R-:W-:Y:S01]  /*37b0*/  FFMA.RM R13, R15, R12.reuse, 12582913 ;  /* 0x4b4000010f0d7423 */ /* 0x080fe2000000400c */
[----:B------:R-:W-:Y:S01]  /*37c0*/  FFMA.RM R15, R17, R12, 12582913 ;  /* 0x4b400001110f7423 */ /* 0x000fe2000000400c */
[----:B------:R-:W-:Y:S01]  /*37d0*/  MUFU.EX2 R29, R29 ;  /* 0x0000001d001d7308 */ /* 0x000fe20000000800 */
[----:B------:R-:W-:Y:S01]  /*37e0*/  FFMA R27, R24, 1.925963033500011079e-08, R27 ;  /* 0x32a57060181b7823 */ /* 0x000fe2000000001b */
[----:B------:R-:W-:Y:S01]  /*37f0*/  FADD R17, R13, -12583039 ;  /* 0xcb40007f0d117421 */ /* 0x000fe20000000000 */
[----:B------:R-:W-:Y:S01]  /*3800*/  FADD R19, R15, -12583039 ;  /* 0xcb40007f0f137421 */ /* 0x000fe20000000000 */
[----:B------:R-:W-:Y:S01]  /*3810*/  SHF.L.U32 R18, R18, 0x17, RZ ;  /* 0x0000001712127819 */ /* 0x000fe200000006ff */
[----:B------:R-:W-:-:S02]  /*3820*/  IMAD.SHL.U32 R10, R10, 0x800000, RZ ;  /* 0x008000000a0a7824 */ /* 0x000fc400078e00ff */
[----:B------:R-:W-:Y:S01]  /*3830*/  FFMA R17, R20, 1.4426950216293334961, -R17 ;  /* 0x3fb8aa3b14117823 */ /* 0x000fe20000000811 */
[----:B------:R-:W-:Y:S01]  /*3840*/  FFMA R19, R28, 1.4426950216293334961, -R19 ;  /* 0x3fb8aa3b1c137823 */ /* 0x000fe20000000813 */
[----:B------:R-:W-:Y:S01]  /*3850*/  MUFU.EX2 R26, R26 ;  /* 0x0000001a001a7308 */ /* 0x000fe20000000800 */
[----:B------:R-:W-:Y:S01]  /*3860*/  SHF.L.U32 R13, R13, 0x17, RZ ;  /* 0x000000170d0d7819 */ /* 0x000fe200000006ff */
[----:B------:R-:W-:Y:S01]  /*3870*/  FFMA R24, R20, 1.925963033500011079e-08, R17 ;  /* 0x32a5706014187823 */ /* 0x000fe20000000011 */
[----:B------:R-:W-:Y:S01]  /*3880*/  FFMA R17, R28, 1.925963033500011079e-08, R19 ;  /* 0x32a570601c117823 */ /* 0x000fe20000000013 */
[----:B------:R-:W-:Y:S01]  /*3890*/  FFMA.SAT R19, R30, R11, 0.5 ;  /* 0x3f0000001e137423 */ /* 0x000fe2000000200b */
[----:B------:R-:W-:-:S03]  /*38a0*/  IMAD.SHL.U32 R28, R15, 0x800000, RZ ;  /* 0x008000000f1c7824 */ /* 0x000fc600078e00ff */
[----:B------:R-:W-:Y:S01]  /*38b0*/  FFMA.RM R20, R19, R12, 12582913 ;  /* 0x4b40000113147423 */ /* 0x000fe2000000400c */
[----:B------:R-:W-:Y:S03]  /*38c0*/  MUFU.EX2 R27, R27 ;  /* 0x0000001b001b7308 */ /* 0x000fe60000000800 */
[C---:B------:R-:W-:Y:S01]  /*38d0*/  FADD R21, R20.reuse, -12583039 ;  /* 0xcb40007f14157421 */ /* 0x040fe20000000000 */
[----:B------:R-:W-:-:S03]  /*38e0*/  SHF.L.U32 R15, R20, 0x17, RZ ;  /* 0x00000017140f7819 */ /* 0x000fc600000006ff */
[C---:B------:R-:W-:Y:S01]  /*38f0*/  FFMA R25, R30.reuse, 1.4426950216293334961, -R21 ;  /* 0x3fb8aa3b1e197823 */ /* 0x040fe20000000815 */
[----:B------:R-:W-:Y:S01]  /*3900*/  FFMA.RM R21, R31, R12, 12582913 ;  /* 0x4b4000011f157423 */ /* 0x000fe2000000400c */
[----:B------:R0:W1:Y:S02]  /*3910*/  MUFU.EX2 R19, R8 ;  /* 0x0000000800137308 */ /* 0x0000640000000800 */
[----:B------:R-:W-:Y:S01]  /*3920*/  FFMA R30, R30, 1.925963033500011079e-08, R25 ;  /* 0x32a570601e1e7823 */ /* 0x000fe20000000019 */
[C---:B------:R-:W-:Y:S01]  /*3930*/  FADD R25, R21.reuse, -12583039 ;  /* 0xcb40007f15197421 */ /* 0x040fe20000000000 */
[----:B------:R-:W-:-:S03]  /*3940*/  IMAD.SHL.U32 R21, R21, 0x800000, RZ ;  /* 0x0080000015157824 */ /* 0x000fc600078e00ff */
[C---:B------:R-:W-:Y:S01]  /*3950*/  FFMA R25, R32.reuse, 1.4426950216293334961, -R25 ;  /* 0x3fb8aa3b20197823 */ /* 0x040fe20000000819 */
[----:B------:R-:W2:Y:S01]  /*3960*/  MUFU.EX2 R24, R24 ;  /* 0x0000001800187308 */ /* 0x000ea20000000800 */
[----:B0-----:R-:W-:Y:S02]  /*3970*/  IMAD.SHL.U32 R8, R23, 0x800000, RZ ;  /* 0x0080000017087824 */ /* 0x001fe400078e00ff */
[----:B------:R-:W-:Y:S01]  /*3980*/  FFMA.RM R23, R33, R12, 12582913 ;  /* 0x4b40000121177423 */ /* 0x000fe2000000400c */
[----:B------:R-:W-:Y:S01]  /*3990*/  FFMA R32, R32, 1.925963033500011079e-08, R25 ;  /* 0x32a5706020207823 */ /* 0x000fe20000000019 */
[-C--:B------:R-:W-:Y:S01]  /*39a0*/  FFMA.SAT R25, R42, R11.reuse, 0.5 ;  /* 0x3f0000002a197423 */ /* 0x080fe2000000200b */
[----:B------:R-:W-:-:S03]  /*39b0*/  FFMA.SAT R33, R14, R11, 0.5 ;  /* 0x3f0000000e217423 */ /* 0x000fc6000000200b */
[----:B------:R-:W-:Y:S01]  /*39c0*/  FFMA.RM R22, R25, R12, 12582913 ;  /* 0x4b40000119167423 */ /* 0x000fe2000000400c */
[----:B-1----:R-:W-:Y:S01]  /*39d0*/  FMUL R19, R18, R19 ;  /* 0x0000001312137220 */ /* 0x002fe20000400000 */
[----:B------:R-:W0:Y:S01]  /*39e0*/  MUFU.EX2 R25, R44 ;  /* 0x0000002c00197308 */ /* 0x000e220000000800 */
[----:B------:R-:W-:Y:S02]  /*39f0*/  IMAD.SHL.U32 R18, R9, 0x800000, RZ ;  /* 0x0080000009127824 */ /* 0x000fe400078e00ff */
[----:B------:R-:W-:Y:S02]  /*3a00*/  FADD R31, R22, -12583039 ;  /* 0xcb40007f161f7421 */ /* 0x000fe40000000000 */
[----:B------:R-:W-:Y:S02]  /*3a10*/  FMUL R9, R18, R27 ;  /* 0x0000001b12097220 */ /* 0x000fe40000400000 */
[C---:B------:R-:W-:Y:S01]  /*3a20*/  FFMA R31, R42.reuse, 1.4426950216293334961, -R31 ;  /* 0x3fb8aa3b2a1f7823 */ /* 0x040fe2000000081f */
[----:B--2---:R-:W-:Y:S01]  /*3a30*/  FMUL R18, R13, R24 ;  /* 0x000000180d127220 */ /* 0x004fe20000400000 */
[----:B------:R-:W1:Y:S02]  /*3a40*/  MUFU.EX2 R17, R17 ;  /* 0x0000001100117308 */ /* 0x000e640000000800 */
[----:B------:R-:W-:-:S06]  /*3a50*/  FFMA R42, R42, 1.925963033500011079e-08, R31 ;  /* 0x32a570602a2a7823 */ /* 0x000fcc000000001f */
[----:B------:R-:W2:Y:S01]  /*3a60*/  MUFU.EX2 R31, R34 ;  /* 0x00000022001f7308 */ /* 0x000ea20000000800 */
[----:B0-----:R-:W-:Y:S01]  /*3a70*/  FMUL R8, R8, R25 ;  /* 0x0000001908087220 */ /* 0x001fe20000400000 */
[C---:B------:R-:W-:Y:S01]  /*3a80*/  FADD R25, R23.reuse, -12583039 ;  /* 0xcb40007f17197421 */ /* 0x040fe20000000000 */
[----:B------:R-:W-:-:S03]  /*3a90*/  IMAD.SHL.U32 R23, R23, 0x800000, RZ ;  /* 0x0080000017177824 */ /* 0x000fc600078e00ff */
[----:B------:R-:W-:Y:S02]  /*3aa0*/  FFMA R25, R40, 1.4426950216293334961, -R25 ;  /* 0x3fb8aa3b28197823 */ /* 0x000fe40000000819 */
[----:B------:R-:W0:Y:S01]  /*3ab0*/  MUFU.EX2 R30, R30 ;  /* 0x0000001e001e7308 */ /* 0x000e220000000800 */
[----:B-1----:R-:W-:Y:S01]  /*3ac0*/  FMUL R17, R28, R17 ;  /* 0x000000111c117220 */ /* 0x002fe20000400000 */
[----:B------:R-:W-:Y:S01]  /*3ad0*/  FFMA R40, R40, 1.925963033500011079e-08, R25 ;  /* 0x32a5706028287823 */ /* 0x000fe20000000019 */
[----:B------:R-:W-:-:S04]  /*3ae0*/  FFMA.SAT R25, R36, R11, 0.5 ;  /* 0x3f00000024197423 */ /* 0x000fc8000000200b */
[----:B------:R-:W-:Y:S01]  /*3af0*/  FFMA.RM R25, R25, R12, 12582913 ;  /* 0x4b40000119197423 */ /* 0x000fe2000000400c */
[----:B------:R-:W1:Y:S01]  /*3b00*/  MUFU.EX2 R32, R32 ;  /* 0x0000002000207308 */ /* 0x000e620000000800 */
[----:B--2---:R-:W-:Y:S02]  /*3b10*/  FMUL R4, R4, R31 ;  /* 0x0000001f04047220 */ /* 0x004fe40000400000 */
[C---:B------:R-:W-:Y:S01]  /*3b20*/  FADD R31, R25.reuse, -12583039 ;  /* 0xcb40007f191f7421 */ /* 0x040fe20000000000 */
[----:B------:R-:W-:-:S03]  /*3b30*/  SHF.L.U32 R25, R25, 0x17, RZ ;  /* 0x0000001719197819 */ /* 0x000fc600000006ff */
[----:B------:R-:W-:Y:S01]  /*3b40*/  FFMA R31, R36, 1.4426950216293334961, -R31 ;  /* 0x3fb8aa3b241f7823 */ /* 0x000fe2000000081f */
[----:B------:R-:W2:Y:S01]  /*3b50*/  MUFU.EX2 R42, R42 ;  /* 0x0000002a002a7308 */ /* 0x000ea20000000800 */
[----:B0-----:R-:W-:Y:S01]  /*3b60*/  FMUL R20, R15, R30 ;  /* 0x0000001e0f147220 */ /* 0x001fe20000400000 */
[----:B------:R-:W-:Y:S01]  /*3b70*/  SHF.L.U32 R15, R22, 0x17, RZ ;  /* 0x00000017160f7819 */ /* 0x000fe200000006ff */
[----:B------:R-:W-:Y:S01]  /*3b80*/  FFMA R36, R36, 1.925963033500011079e-08, R31 ;  /* 0x32a5706024247823 */ /* 0x000fe2000000001f */
[----:B------:R-:W-:-:S04]  /*3b90*/  FFMA.SAT R31, R38, R11, 0.5 ;  /* 0x3f000000261f7423 */ /* 0x000fc8000000200b */
[-C--:B------:R-:W-:Y:S01]  /*3ba0*/  FFMA.RM R11, R31, R12.reuse, 12582913 ;  /* 0x4b4000011f0b7423 */ /* 0x080fe2000000400c */
        /* <DEDUP_REMOVED lines=8> */
[----:B------:R-:W1:Y:S01]  /*3c30*/  MUFU.EX2 R36, R36 ;  /* 0x0000002400247308 */ /* 0x000e620000000800 */
[----:B--2---:R-:W-:Y:S01]  /*3c40*/  FMUL R21, R15, R42 ;  /* 0x0000002a0f157220 */ /* 0x004fe20000400000 */
[----:B------:R-:W-:Y:S01]  /*3c50*/  FFMA R38, R38, 1.925963033500011079e-08, R31 ;  /* 0x32a5706026267823 */ /* 0x000fe2000000001f */
[----:B------:R-:W-:Y:S01]  /*3c60*/  SHF.L.U32 R31, R16, 0x17, RZ ;  /* 0x00000017101f7819 */ /* 0x000fe200000006ff */
[----:B------:R-:W-:Y:S01]  /*3c70*/  FMUL R16, R10, R29 ;  /* 0x0000001d0a107220 */ /* 0x000fe20000400000 */
[----:B------:R-:W-:Y:S01]  /*3c80*/  FADD R29, RZ, R19 ;  /* 0x00000013ff1d7221 */ /* 0x000fe20000000000 */
[----:B------:R-:W-:-:S02]  /*3c90*/  FFMA R27, R14, 1.925963033500011079e-08, R27 ;  /* 0x32a570600e1b7823 */ /* 0x000fc4000000001b */
[----:B------:R-:W-:Y:S01]  /*3ca0*/  FMUL R10, R31, R26 ;  /* 0x0000001a1f0a7220 */ /* 0x000fe20000400000 */
[----:B------:R-:W-:Y:S01]  /*3cb0*/  FADD R29, R29, R8 ;  /* 0x000000081d1d7221 */ /* 0x000fe20000000000 */
        /* <DEDUP_REMOVED lines=29> */
.L_x_13578:
        /* <DEDUP_REMOVED lines=12> */
[----:B0-----:R-:W-:Y:S05]  /*3f50*/  CALL.REL.NOINC `($__internal_198_$__cuda_sm3x_div_rn_noftz_f32_slowpath) ;  /* 0x0000001c00907944 */ /* 0x001fea0003c00000 */
[----:B------:R-:W-:-:S07]  /*3f60*/  MOV R14, R11 ;  /* 0x0000000b000e7202 */ /* 0x000fce0000000f00 */
.L_x_13537:
[----:B------:R-:W-:Y:S05]  /*3f70*/  BSYNC.RECONVERGENT B3 ;  /* 0x0000000000037941 */ /* 0x000fea0003800200 */
.L_x_13536:
        /* <DEDUP_REMOVED lines=12> */
[----:B0-----:R-:W-:Y:S05]  /*4040*/  CALL.REL.NOINC `($__internal_198_$__cuda_sm3x_div_rn_noftz_f32_slowpath) ;  /* 0x0000001c00547944 */ /* 0x001fea0003c00000 */
[----:B------:R-:W-:-:S07]  /*4050*/  IMAD.MOV.U32 R15, RZ, RZ, R11 ;  /* 0x000000ffff0f7224 */ /* 0x000fce00078e000b */
.L_x_13539:
[----:B------:R-:W-:Y:S05]  /*4060*/  BSYNC.RECONVERGENT B3 ;  /* 0x0000000000037941 */ /* 0x000fea0003800200 */
.L_x_13538:
        /* <DEDUP_REMOVED lines=12> */
[----:B0-----:R-:W-:Y:S05]  /*4130*/  CALL.REL.NOINC `($__internal_198_$__cuda_sm3x_div_rn_noftz_f32_slowpath) ;  /* 0x0000001c00187944 */ /* 0x001fea0003c00000 */
[----:B------:R-:W-:-:S07]  /*4140*/  MOV R8, R11 ;  /* 0x0000000b00087202 */ /* 0x000fce0000000f00 */
.L_x_13541:
[----:B------:R-:W-:Y:S05]  /*4150*/  BSYNC.RECONVERGENT B3 ;  /* 0x0000000000037941 */ /* 0x000fea0003800200 */
.L_x_13540:
        /* <DEDUP_REMOVED lines=14> */
.L_x_13543:
[----:B------:R-:W-:Y:S05]  /*4240*/  BSYNC.RECONVERGENT B3 ;  /* 0x0000000000037941 */ /* 0x000fea0003800200 */
.L_x_13542:
        /* <DEDUP_REMOVED lines=14> */
.L_x_13545:
[----:B------:R-:W-:Y:S05]  /*4330*/  BSYNC.RECONVERGENT B3 ;  /* 0x0000000000037941 */ /* 0x000fea0003800200 */
.L_x_13544:
        /* <DEDUP_REMOVED lines=14> */
.L_x_13547:
[----:B------:R-:W-:Y:S05]  /*4420*/  BSYNC.RECONVERGENT B3 ;  /* 0x0000000000037941 */ /* 0x000fea0003800200 */
.L_x_13546:
        /* <DEDUP_REMOVED lines=14> */
.L_x_13549:
[----:B------:R-:W-:Y:S05]  /*4510*/  BSYNC.RECONVERGENT B3 ;  /* 0x0000000000037941 */ /* 0x000fea0003800200 */
.L_x_13548:
        /* <DEDUP_REMOVED lines=14> */
.L_x_13551:
[----:B------:R-:W-:Y:S05]  /*4600*/  BSYNC.RECONVERGENT B3 ;  /* 0x0000000000037941 */ /* 0x000fea0003800200 */
.L_x_13550:
        /* <DEDUP_REMOVED lines=14> */
.L_x_13553:
[----:B------:R-:W-:Y:S05]  /*46f0*/  BSYNC.RECONVERGENT B3 ;  /* 0x0000000000037941 */ /* 0x000fea0003800200 */
.L_x_13552:
        /* <DEDUP_REMOVED lines=14> */
.L_x_13555:
[----:B------:R-:W-:Y:S05]  /*47e0*/  BSYNC.RECONVERGENT B3 ;  /* 0x0000000000037941 */ /* 0x000fea0003800200 */
.L_x_13554:
        /* <DEDUP_REMOVED lines=14> */
.L_x_13557:
[----:B------:R-:W-:Y:S05]  /*48d0*/  BSYNC.RECONVERGENT B3 ;  /* 0x0000000000037941 */ /* 0x000fea0003800200 */
.L_x_13556:
        /* <DEDUP_REMOVED lines=14> */
.L_x_13559:
[----:B------:R-:W-:Y:S05]  /*49c0*/  BSYNC.RECONVERGENT B3 ;  /* 0x0000000000037941 */ /* 0x000fea0003800200 */
.L_x_13558:
        /* <DEDUP_REMOVED lines=14> */
.L_x_13561:
[----:B------:R-:W-:Y:S05]  /*4ab0*/  BSYNC.RECONVERGENT B3 ;  /* 0x0000000000037941 */ /* 0x000fea0003800200 */
.L_x_13560:
        /* <DEDUP_REMOVED lines=14> */
.L_x_13563:
[----:B------:R-:W-:Y:S05]  /*4ba0*/  BSYNC.RECONVERGENT B3 ;  /* 0x0000000000037941 */ /* 0x000fea0003800200 */
.L_x_13562:
        /* <DEDUP_REMOVED lines=13> */
.L_x_13565:
[----:B------:R-:W-:Y:S05]  /*4c80*/  BSYNC.RECONVERGENT B3 ;  /* 0x0000000000037941 */ /* 0x000fea0003800200 */
.L_x_13564:
        /* <DEDUP_REMOVED lines=55> */
.L_x_13534:
[----:B------:R-:W-:Y:S05]  /*5000*/  EXIT ;  /* 0x000000000000794d */ /* 0x000fea0003800000 */
.L_x_13535:
[----:B------:R-:W-:Y:S01]  /*5010*/  HFMA2 R11, -RZ, RZ, 0, 1.847743988037109375e-06 ;  /* 0x0000001fff0b7431 */ /* 0x000fe200000001ff */
[----:B------:R-:W-:Y:S01]  /*5020*/  BSSY B1, `(.L_x_13567) ;  /* 0x0000006000017945 */ /* 0x000fe20003800000 */
[----:B------:R-:W-:Y:S02]  /*5030*/  IMAD.MOV.U32 R12, RZ, RZ, 0x10 ;  /* 0x00000010ff0c7424 */ /* 0x000fe400078e00ff */
[----:B------:R-:W-:-:S07]  /*5040*/  IMAD.MOV.U32 R15, RZ, RZ, -0x1 ;  /* 0xffffffffff0f7424 */ /* 0x000fce00078e00ff */
[----:B------:R-:W-:Y:S05]  /*5050*/  WARPSYNC.COLLECTIVE R15, `(.L_x_13568) ;  /* 0x000000000f087348 */ /* 0x000fea0003c00000 */
[----:B------:R0:W1:Y:S02]  /*5060*/  SHFL.BFLY P6, R14, R13, R12, R11 ;  /* 0x0c00000c0d0e7389 */ /* 0x00006400000c000b */
[----:B01----:R-:W-:Y:S05]  /*5070*/  ENDCOLLECTIVE ;  /* 0x000000000000791b */ /* 0x003fea0003800000 */
.L_x_13568:
[----:B------:R-:W-:Y:S05]  /*5080*/  BSYNC B1 ;  /* 0x0000000000017941 */ /* 0x000fea0003800000 */
.L_x_13567:
        /* <DEDUP_REMOVED lines=8> */
.L_x_13569:
[----:B------:R-:W-:Y:S01]  /*5110*/  HFMA2 R12, -RZ, RZ, 0, 2.384185791015625e-07 ;  /* 0x00000004ff0c7431 */ /* 0x000fe200000001ff */
[----:B------:R-:W-:-:S05]  /*5120*/  FMNMX R4, R13, R14, !PT ;  /* 0x0000000e0d047209 */ /* 0x000fca0007800000 */
[----:B------:R-:W-:-:S07]  /*5130*/  IMAD.MOV.U32 R13, RZ, RZ, R4 ;  /* 0x000000ffff0d7224 */ /* 0x000fce00078e0004 */
[----:B------:R-:W-:Y:S05]  /*5140*/  WARPSYNC.COLLECTIVE R15, `(.L_x_13570) ;  /* 0x000000000f087348 */ /* 0x000fea0003c00000 */
[----:B------:R0:W1:Y:S02]  /*5150*/  SHFL.BFLY P6, R14, R13, R12, R11 ;  /* 0x0c00000c0d0e7389 */ /* 0x00006400000c000b */
[----:B01----:R-:W-:Y:S05]  /*5160*/  ENDCOLLECTIVE ;  /* 0x000000000000791b */ /* 0x003fea0003800000 */
.L_x_13570:
[----:B------:R-:W-:Y:S02]  /*5170*/  MOV R12, 0x2 ;  /* 0x00000002000c7802 */ /* 0x000fe40000000f00 */
[----:B------:R-:W-:-:S05]  /*5180*/  FMNMX R9, R4, R14, !PT ;  /* 0x0000000e04097209 */ /* 0x000fca0007800000 */
[----:B------:R-:W-:-:S07]  /*5190*/  IMAD.MOV.U32 R13, RZ, RZ, R9 ;  /* 0x000000ffff0d7224 */ /* 0x000fce00078e0009 */
[----:B------:R-:W-:Y:S05]  /*51a0*/  WARPSYNC.COLLECTIVE R15, `(.L_x_13571) ;  /* 0x000000000f087348 */ /* 0x000fea0003c00000 */
[----:B------:R0:W1:Y:S02]  /*51b0*/  SHFL.BFLY P6, R14, R13, R12, R11 ;  /* 0x0c00000c0d0e7389 */ /* 0x00006400000c000b */
[----:B01----:R-:W-:Y:S05]  /*51c0*/  ENDCOLLECTIVE ;  /* 0x000000000000791b */ /* 0x003fea0003800000 */
.L_x_13571:
[----:B------:R-:W-:Y:S01]  /*51d0*/  HFMA2 R12, -RZ, RZ, 0, 5.9604644775390625e-08 ;  /* 0x00000001ff0c7431 */ /* 0x000fe200000001ff */
[----:B------:R-:W-:-:S05]  /*51e0*/  FMNMX R10, R9, R14, !PT ;  /* 0x0000000e090a7209 */ /* 0x000fca0007800000 */
[----:B------:R-:W-:-:S07]  /*51f0*/  IMAD.MOV.U32 R13, RZ, RZ, R10 ;  /* 0x000000ffff0d7224 */ /* 0x000fce00078e000a */
[----:B------:R-:W-:Y:S05]  /*5200*/  WARPSYNC.COLLECTIVE R15, `(.L_x_13572) ;  /* 0x000000000f087348 */ /* 0x000fea0003c00000 */
[----:B------:R0:W1:Y:S02]  /*5210*/  SHFL.BFLY P6, R14, R13, R12, R11 ;  /* 0x0c00000c0d0e7389 */ /* 0x00006400000c000b */
[----:B01----:R-:W-:Y:S05]  /*5220*/  ENDCOLLECTIVE ;  /* 0x000000000000791b */ /* 0x003fea0003800000 */
.L_x_13572:
        /* <DEDUP_REMOVED lines=158> */
.L_x_13573:
[----:B------:R-:W-:Y:S02]  /*5c10*/  HFMA2 R12, -RZ, RZ, 0, 4.76837158203125e-07 ;  /* 0x00000008ff0c7431 */ /* 0x000fe400000001ff */
[----:B------:R-:W-:-:S04]  /*5c20*/  FADD R27, R13, R14 ;  /* 0x0000000e0d1b7221 */ /* 0x000fc80000000000 */
[----:B------:R-:W-:-:S07]  /*5c30*/  IMAD.MOV.U32 R13, RZ, RZ, R27 ;  /* 0x000000ffff0d7224 */ /* 0x000fce00078e001b */
[----:B------:R-:W-:Y:S05]  /*5c40*/  WARPSYNC.COLLECTIVE R15, `(.L_x_13574) ;  /* 0x000000000f087348 */ /* 0x000fea0003c00000 */
[----:B------:R0:W1:Y:S02]  /*5c50*/  SHFL.BFLY P6, R14, R13, R12, R11 ;  /* 0x0c00000c0d0e7389 */ /* 0x00006400000c000b */
[----:B01----:R-:W-:Y:S05]  /*5c60*/  ENDCOLLECTIVE ;  /* 0x000000000000791b */ /* 0x003fea0003800000 */
.L_x_13574:
[----:B------:R-:W-:Y:S01]  /*5c70*/  MOV R12, 0x4 ;  /* 0x00000004000c7802 */ /* 0x000fe20000000f00 */
[----:B------:R-:W-:-:S04]  /*5c80*/  FADD R28, R27, R14 ;  /* 0x0000000e1b1c7221 */ /* 0x000fc80000000000 */
[----:B------:R-:W-:-:S07]  /*5c90*/  IMAD.MOV.U32 R13, RZ, RZ, R28 ;  /* 0x000000ffff0d7224 */ /* 0x000fce00078e001c */
[----:B------:R-:W-:Y:S05]  /*5ca0*/  WARPSYNC.COLLECTIVE R15, `(.L_x_13575) ;  /* 0x000000000f087348 */ /* 0x000fea0003c00000 */
[----:B------:R0:W1:Y:S02]  /*5cb0*/  SHFL.BFLY P6, R14, R13, R12, R11 ;  /* 0x0c00000c0d0e7389 */ /* 0x00006400000c000b */
[----:B01----:R-:W-:Y:S05]  /*5cc0*/  ENDCOLLECTIVE ;  /* 0x000000000000791b */ /* 0x003fea0003800000 */
.L_x_13575:
[----:B------:R-:W-:Y:S02]  /*5cd0*/  HFMA2 R12, -RZ, RZ, 0, 1.1920928955078125e-07 ;  /* 0x00000002ff0c7431 */ /* 0x000fe400000001ff */
[----:B------:R-:W-:-:S04]  /*5ce0*/  FADD R29, R28, R14 ;  /* 0x0000000e1c1d7221 */ /* 0x000fc80000000000 */
[----:B------:R-:W-:-:S07]  /*5cf0*/  IMAD.MOV.U32 R13, RZ, RZ, R29 ;  /* 0x000000ffff0d7224 */ /* 0x000fce00078e001d */
[----:B------:R-:W-:Y:S05]  /*5d00*/  WARPSYNC.COLLECTIVE R15, `(.L_x_13576) ;  /* 0x000000000f087348 */ /* 0x000fea0003c00000 */
[----:B------:R0:W1:Y:S02]  /*5d10*/  SHFL.BFLY P6, R14, R13, R12, R11 ;  /* 0x0c00000c0d0e7389 */ /* 0x00006400000c000b */
[----:B01----:R-:W-:Y:S05]  /*5d20*/  ENDCOLLECTIVE ;  /* 0x000000000000791b */ /* 0x003fea0003800000 */
.L_x_13576:
[----:B------:R-:W-:Y:S01]  /*5d30*/  MOV R12, 0x1 ;  /* 0x00000001000c7802 */ /* 0x000fe20000000f00 */
[----:B------:R-:W-:-:S04]  /*5d40*/  FADD R30, R29, R14 ;  /* 0x0000000e1d1e7221 */ /* 0x000fc80000000000 */
[----:B------:R-:W-:-:S07]  /*5d50*/  IMAD.MOV.U32 R13, RZ, RZ, R30 ;  /* 0x000000ffff0d7224 */ /* 0x000fce00078e001e */
[----:B------:R-:W-:Y:S05]  /*5d60*/  WARPSYNC.COLLECTIVE R15, `(.L_x_13577) ;  /* 0x000000000f087348 */ /* 0x000fea0003c00000 */
[----:B------:R0:W1:Y:S02]  /*5d70*/  SHFL.BFLY P6, R14, R13, R12, R11 ;  /* 0x0c00000c0d0e7389 */ /* 0x00006400000c000b */
[----:B01----:R-:W-:Y:S05]  /*5d80*/  ENDCOLLECTIVE ;  /* 0x000000000000791b */ /* 0x003fea0003800000 */
.L_x_13577:
[----:B------:R-:W-:Y:S05]  /*5d90*/  BRA `(.L_x_13578) ;  /* 0xffffffe0003c7947 */ /* 0x000fea000383ffff */
        .weak           $__internal_198_$__cuda_sm3x_div_rn_noftz_f32_slowpath
        .type           $__internal_198_$__cuda_sm3x_div_rn_noftz_f32_slowpath,@function
        .size           $__internal_198_$__cuda_sm3x_div_rn_noftz_f32_slowpath,(.L_x_37575 - $__internal_198_$__cuda_sm3x_div_rn_noftz_f32_slowpath)
$__internal_198_$__cuda_sm3x_div_rn_noftz_f32_slowpath:
        /* <DEDUP_REMOVED lines=34> */
.L_x_13580:
        /* <DEDUP_REMOVED lines=51> */
.L_x_13587:
[----:B------:R-:W-:-:S04]  /*62f0*/  LOP3.LUT R12, R12, 0x80000000, RZ, 0xc0, !PT ;  /* 0x800000000c0c7812 */ /* 0x000fc800078ec0ff */
[----:B------:R-:W-:Y:S01]  /*6300*/  LOP3.LUT R12, R12, 0x7f800000, RZ, 0xfc, !PT ;  /* 0x7f8000000c0c7812 */ /* 0x000fe200078efcff */
[----:B------:R-:W-:Y:S06]  /*6310*/  BRA `(.L_x_13588) ;  /* 0x0000000000047947 */ /* 0x000fec0003800000 */
.L_x_13586:
[----:B------:R-:W-:-:S07]  /*6320*/  LEA R12, R30, R12, 0x17 ;  /* 0x0000000c1e0c7211 */ /* 0x000fce00078eb8ff */
.L_x_13588:
[----:B------:R-:W-:Y:S05]  /*6330*/  BSYNC.RECONVERGENT B2 ;  /* 0x0000000000027941 */ /* 0x000fea0003800200 */
.L_x_13585:
[----:B------:R-:W-:Y:S05]  /*6340*/  BRA `(.L_x_13589) ;  /* 0x0000000000207947 */ /* 0x000fea0003800000 */
.L_x_13584:
[----:B------:R-:W-:-:S04]  /*6350*/  LOP3.LUT R12, R12, 0x80000000, R19, 0x48, !PT ;  /* 0x800000000c0c7812 */ /* 0x000fc800078e4813 */
[----:B------:R-:W-:Y:S01]  /*6360*/  LOP3.LUT R12, R12, 0x7f800000, RZ, 0xfc, !PT ;  /* 0x7f8000000c0c7812 */ /* 0x000fe200078efcff */
[----:B------:R-:W-:Y:S06]  /*6370*/  BRA `(.L_x_13589) ;  /* 0x0000000000147947 */ /* 0x000fec0003800000 */
.L_x_13583:
[----:B------:R-:W-:Y:S01]  /*6380*/  LOP3.LUT R12, R12, 0x80000000, R19, 0x48, !PT ;  /* 0x800000000c0c7812 */ /* 0x000fe200078e4813 */
[----:B------:R-:W-:Y:S06]  /*6390*/  BRA `(.L_x_13589) ;  /* 0x00000000000c7947 */ /* 0x000fec0003800000 */
.L_x_13582:
[----:B------:R-:W0:Y:S01]  /*63a0*/  MUFU.RSQ R12, -QNAN ;  /* 0xffc00000000c7908 */ /* 0x000e220000001400 */
[----:B------:R-:W-:Y:S05]  /*63b0*/  BRA `(.L_x_13589) ;  /* 0x0000000000047947 */ /* 0x000fea0003800000 */
.L_x_13581:
[----:B------:R-:W-:-:S07]  /*63c0*/  FADD.FTZ R12, R19, R12 ;  /* 0x0000000c130c7221 */ /* 0x000fce0000010000 */
.L_x_13589:
[----:B------:R-:W-:Y:S05]  /*63d0*/  BSYNC.RECONVERGENT B1 ;  /* 0x0000000000017941 */ /* 0x000fea0003800200 */
.L_x_13579:
[----:B------:R-:W-:Y:S02]  /*63e0*/  HFMA2 R13, -RZ, RZ, 0, 0 ;  /* 0x00000000ff0d7431 */ /* 0x000fe400000001ff */
[----:B0-----:R-:W-:Y:S01]  /*63f0*/  IMAD.MOV.U32 R11, RZ, RZ, R12 ;  /* 0x000000ffff0b7224 */ /* 0x001fe200078e000c */
[----:B------:R-:W-:-:S04]  /*6400*/  MOV R12, R28 ;  /* 0x0000001c000c7202 */ /* 0x000fc80000000f00 */
[----:B------:R-:W-:Y:S05]  /*6410*/  RET.REL.NODEC R12 `(_Z15SoftmaxWarpImplI22BroadcastScaleMaskLoadIffbLm3EiE11DirectStoreIffEfLi1ELi15ELi32ELi1ELb0EL9Algorithm0EEvT_T0_ll) ;  /* 0xffffff980cf87950 */ /* 0x000fea0003c3ffff */
.L_x_13590:
        /* <DEDUP_REMOVED lines=14> */
.L_x_37575:


//--------------------- .text._Z15SoftmaxWarpImplI22BroadcastScaleMaskLoadIffbLm3EiE11DirectStoreIffEfLi1ELi14ELi32ELi1ELb1EL9Algorithm0EEvT_T0_ll --------------------------
	.section	.text._Z15SoftmaxWarpImplI22BroadcastScaleMaskLoadIffbLm3EiE11DirectStoreIffEfLi1ELi14ELi32ELi1ELb1EL9Algorithm0EEvT_T0_ll,"ax",@progbits
	.align	128
        .global         _Z15SoftmaxWarpImplI22BroadcastScaleMaskLoadIffbLm3EiE11DirectStoreIffEfLi1ELi14ELi32ELi1ELb1EL9Algorithm0EEvT_T0_ll
        .type           _Z15SoftmaxWarpImplI22BroadcastScaleMaskLoadIffbLm3EiE11DirectStoreIffEfLi1ELi14ELi32ELi1ELb1EL9Algorithm0EEvT_T0_ll,@function
        .size           _Z15SoftmaxWarpImplI22BroadcastScaleMaskLoadIffbLm3EiE11DirectStoreIffEfLi1ELi14ELi32ELi1ELb1EL9Algorithm0EEvT_T0_ll,(.L_x_37576 - _Z15SoftmaxWarpImplI22BroadcastScaleMaskLoadIffbLm3EiE11DirectStoreIffEfLi1ELi14ELi32ELi1ELb1EL9Algorithm0EEvT_T0_ll)
        .other          _Z15SoftmaxWarpImplI22BroadcastScaleMaskLoadIffbLm3EiE11DirectStoreIffEfLi1ELi14ELi32ELi1ELb1EL9Algorithm0EEvT_T0_ll,@"STO_CUDA_ENTRY STV_DEFAULT"
_Z15SoftmaxWarpImplI22BroadcastScaleMaskLoadIffbLm3EiE11DirectStoreIffEfLi1ELi14ELi32ELi1ELb1EL9Algorithm0EEvT_T0_ll:
.text._Z15SoftmaxWarpImplI22BroadcastScaleMaskLoadIffbLm3EiE11DirectStoreIffEfLi1ELi14ELi32ELi1ELb1EL9Algorithm0EEvT_T0_ll:
        /* <DEDUP_REMOVED lines=29> */
.L_x_13591:
        /* <DEDUP_REMOVED lines=25> */
.L_x_13650:
[----:B0-----:R-:W0:Y:S01]  /*0360*/  LDC.64 R14, c[0x0][0x408] ;  /* 0x00010200ff0e7b82 */ /* 0x001e220000000a00 */
[----:B------:R-:W-:Y:S01]  /*0370*/  BSSY.RECONVERGENT B1, `(.L_x_13593) ;  /* 0x000005c000017945 */ /* 0x000fe20003800200 */
[----:B------:R-:W-:Y:S01]  /*0380*/  IMAD.MOV.U32 R4, RZ, RZ, -0x800000 ;  /* 0xff800000ff047424 */ /* 0x000fe200078e00ff */
[----:B------:R-:W-:Y:S02]  /*0390*/  MOV R13, 0xff800000 ;  /* 0xff800000000d7802 */ /* 0x000fe40000000f00 */
[-C--:B0-----:R-:W-:Y:S02]  /*03a0*/  ISETP.GE.U32.AND P0, PT, R37, R14.reuse, PT ;  /* 0x0000000e2500720c */ /* 0x081fe40003f06070 */
[-C--:B------:R-:W-:Y:S02]  /*03b0*/  ISETP.GE.U32.AND P5, PT, R3, R14.reuse, PT ;  /* 0x0000000e0300720c */ /* 0x080fe40003fa6070 */
[----:B------:R-:W-:Y:S02]  /*03c0*/  ISETP.GE.AND.EX P0, PT, RZ, R15, PT, P0 ;  /* 0x0000000fff00720c */ /* 0x000fe40003f06300 */
[----:B------:R-:W-:-:S11]  /*03d0*/  ISETP.GE.U32.AND P4, PT, R5, R14, PT ;  /* 0x0000000e0500720c */ /* 0x000fd60003f86070 */
        /* <DEDUP_REMOVED lines=85> */
.L_x_13594:
[----:B------:R-:W-:Y:S05]  /*0930*/  BSYNC.RECONVERGENT B1 ;  /* 0x0000000000017941 */ /* 0x000fea0003800200 */
.L_x_13593:
        /* <DEDUP_REMOVED lines=74> */
[----:B------:R-:W-:Y:S01]  /*0de0*/  ISETP.NE.AND.EX P6, PT, R37, RZ, PT, P6 ;  /* 0x000000ff2500720c */ /* 0x000fe20003fc5360 */
[----:B------:R-:W-:-:S03]  /*0df0*/  IMAD.MOV R37, RZ, RZ, -R10 ;  /* 0x000000ffff257224 */ /* 0x000fc600078e0a0a */
        /* <DEDUP_REMOVED lines=18> */
.L_x_13596:
[----:B------:R-:W-:Y:S05]  /*0f20*/  BSYNC.RECONVERGENT B1 ;  /* 0x0000000000017941 */ /* 0x000fea0003800200 */
.L_x_13595:
        /* <DEDUP_REMOVED lines=92> */
.L_x_13598:
[----:B------:R-:W-:Y:S05]  /*14f0*/  BSYNC.RECONVERGENT B1 ;  /* 0x0000000000017941 */ /* 0x000fea0003800200 */
.L_x_13597:
        /* <DEDUP_REMOVED lines=88> */
.L_x_13600:
[----:B------:R-:W-:Y:S05]  /*1a80*/  BSYNC.RECONVERGENT B1 ;  /* 0x0000000000017941 */ /* 0x000fea0003800200 */
.L_x_13599:
        /* <DEDUP_REMOVED lines=90> */
.L_x_13602:
[----:B------:R-:W-:Y:S05]  /*2030*/  BSYNC.RECONVERGENT B1 ;  /* 0x0000000000017941 */ /* 0x000fea0003800200 */
.L_x_13601:
        /* <DEDUP_REMOVED lines=63> */
[----:B0-----:R-:W-:-:S04]  /*2430*/  ISETP.NE.U32.AND P1, PT, R38, 0x1, PT ;  /* 0x000000012600780c */ /* 0x001fc80003f25070 */
[----:B------:R-:W-:Y:S02]  /*2440*/  ISETP.NE.AND.EX P1, PT, R39, RZ, PT, P1 ;  /* 0x000000ff2700720c */ /* 0x000fe40003f25310 */
[----:B------:R-:W-:Y:S02]  /*2450*/  IADD3 R39, PT, PT, -R18, RZ, RZ ;  /* 0x000000ff12277210 */ /* 0x000fe40007ffe1ff */
[----:B------:R-:W-:Y:S02]  /*2460*/  SEL R20, R22, RZ, P1 ;  /* 0x000000ff16147207 */ /* 0x000fe40000800000 */
[----:B--2---:R-:W-:Y:S01]  /*2470*/  ISETP.NE.U32.AND P1, PT, R40, 0x1, PT ;  /* 0x000000012800780c */ /* 0x004fe20003f25070 */
[----:B------:R-:W-:-:S03]  /*2480*/  IMAD R12, R12, R39, R43 ;  /* 0x000000270c0c7224 */ /* 0x000fc600078e022b */
        /* <DEDUP_REMOVED lines=19> */
.L_x_13604:
[----:B------:R-:W-:Y:S05]  /*25c0*/  BSYNC.RECONVERGENT B1 ;  /* 0x0000000000017941 */ /* 0x000fea0003800200 */
.L_x_13603:
        /* <DEDUP_REMOVED lines=90> */
.L_x_13606:
[----:B------:R-:W-:Y:S05]  /*2b70*/  BSYNC.RECONVERGENT B1 ;  /* 0x0000000000017941 */ /* 0x000fea0003800200 */
.L_x_13605:
        /* <DEDUP_REMOVED lines=88> */
.L_x_13608:
[----:B------:R-:W-:Y:S05]  /*3100*/  BSYNC.RECONVERGENT B1 ;  /* 0x0000000000017941 */ /* 0x000fea0003800200 */
.L_x_13607:
        /* <DEDUP_REMOVED lines=98> */
.L_x_13610:
[----:B------:R-:W-:Y:S05]  /*3730*/  BSYNC.RECONVERGENT B1 ;  /* 0x0000000000017941 */ /* 0x000fea0003800200 */
.L_x_13609:
        /* <DEDUP_REMOVED lines=62> */
[----:B-1----:R-:W-:-:S04]  /*3b20*/  ISETP.NE.U32.AND P3, PT, R14, 0x1, PT ;  /* 0x000000010e00780c */ /* 0x002fc80003f65070 */
[----:B------:R-:W-:Y:S02]  /*3b30*/  ISETP.NE.AND.EX P3, PT, R15, RZ, PT, P3 ;  /* 0x000000ff0f00720c */ /* 0x000fe40003f65330 */
        /* <DEDUP_REMOVED lines=24> */
.L_x_13612:
[----:B------:R-:W-:Y:S05]  /*3cc0*/  BSYNC.RECONVERGENT B1 ;  /* 0x0000000000017941 */ /* 0x000fea0003800200 */
.L_x_13611:
        /* <DEDUP_REMOVED lines=88> */
.L_x_13614:
[----:B------:R-:W-:Y:S05]  /*4250*/  BSYNC.RECONVERGENT B1 ;  /* 0x0000000000017941 */ /* 0x000fea0003800200 */
.L_x_13613:
        /* <DEDUP_REMOVED lines=40> */
[----:B0-----:R-:W-:Y:S01]  /*44e0*/  IMAD.MOV R40, RZ, RZ, -R15 ;  /* 0x000000ffff287224 */ /* 0x001fe200078e0a0f */
[----:B------:R-:W-:Y:S02]  /*44f0*/  ISETP.NE.AND P3, PT, R12, RZ, PT ;  /* 0x000000ff0c00720c */ /* 0x000fe40003f65270 */
        /* <DEDUP_REMOVED lines=46> */
.L_x_13616:
[----:B------:R-:W-:Y:S05]  /*47e0*/  BSYNC.RECONVERGENT B1 ;  /* 0x0000000000017941 */ /* 0x000fea0003800200 */
.L_x_13615:
        /* <DEDUP_REMOVED lines=87> */
.L_x_13618:
[----:B------:R-:W-:Y:S05]  /*4d60*/  BSYNC.RECONVERGENT B1 ;  /* 0x0000000000017941 */ /* 0x000fea0003800200 */
.L_x_13617:
        /* <DEDUP_REMOVED lines=87> */
.L_x_13620:
[----:B------:R-:W-:Y:S05]  /*52e0*/  BSYNC.RECONVERGENT B1 ;  /* 0x0000000000017941 */ /* 0x000fea0003800200 */
.L_x_13619:
        /* <DEDUP_REMOVED lines=37> */
[-C--:B------:R-:W-:Y:S01]  /*5540*/  FFMA.SAT R15, R14, R11.reuse, 0.5 ;  /* 0x3f0000000e0f7423 */ /* 0x080fe2000000200b */
[----:B------:R-:W-:Y:S01]  /*5550*/  FFMA.SAT R39, R10, R11, 0.5 ;  /* 0x3f0000000a277423 */ /* 0x000fe2000000200b */
[----:B------:R-:W2:Y:S01]  /*5560*/  MUFU.EX2 R43, R36 ;  /* 0x00000024002b7308 */ /* 0x000ea20000000800 */
        /* <DEDUP_REMOVED lines=8> */
[----:B------:R-:W-:Y:S01]  /*55f0*/  MUFU.EX2 R45, R44 ;  /* 0x0000002c002d7308 */ /* 0x000fe20000000800 */
[----:B------:R-:W-:Y:S01]  /*5600*/  FFMA R13, R14, 1.4426950216293334961, -R13 ;  /* 0x3fb8aa3b0e0d7823 */ /* 0x000fe2000000080d */
[----:B------:R-:W-:Y:S01]  /*5610*/  FFMA R15, R10, 1.4426950216293334961, -R15 ;  /* 0x3fb8aa3b0a0f7823 */ /* 0x000fe2000000080f */
[----:B------:R-:W-:Y:S02]  /*5620*/  IMAD.SHL.U32 R8, R8, 0x800000, RZ ;  /* 0x0080000008087824 */ /* 0x000fe400078e00ff */
[----:B------:R-:W-:Y:S01]  /*5630*/  FFMA R42, R14, 1.925963033500011079e-08, R13 ;  /* 0x32a570600e2a7823 */ /* 0x000fe2000000000d */
[-C--:B------:R-:W-:Y:S01]  /*5640*/  FFMA.SAT R13, R16, R11.reuse, 0.5 ;  /* 0x3f000000100d7423 */ /* 0x080fe2000000200b */
[----:B------:R-:W-:Y:S01]  /*5650*/  FFMA R41, R10, 1.925963033500011079e-08, R15 ;  /* 0x32a570600a297823 */ /* 0x000fe2000000000f */
[----:B------:R-:W-:-:S02]  /*5660*/  FFMA.SAT R15, R18, R11, 0.5 ;  /* 0x3f000000120f7423 */ /* 0x000fc4000000200b */
[-C--:B------:R-:W-:Y:S02]  /*5670*/  FFMA.RM R10, R13, R12.reuse, 12582913 ;  /* 0x4b4000010d0a7423 */ /* 0x080fe4000000400c */
[----:B------:R-:W-:Y:S01]  /*5680*/  FFMA.RM R14, R15, R12, 12582913 ;  /* 0x4b4000010f0e7423 */ /* 0x000fe2000000400c */
[----:B------:R-:W3:Y:S01]  /*5690*/  MUFU.EX2 R41, R41 ;  /* 0x0000002900297308 */ /* 0x000ee20000000800 */
[C---:B------:R-:W-:Y:S01]  /*56a0*/  FADD R13, R10.reuse, -12583039 ;  /* 0xcb40007f0a0d7421 */ /* 0x040fe20000000000 */
[----:B------:R-:W-:Y:S01]  /*56b0*/  SHF.L.U32 R10, R10, 0x17, RZ ;  /* 0x000000170a0a7819 */ /* 0x000fe200000006ff */
[----:B------:R-:W-:Y:S02]  /*56c0*/  FADD R15, R14, -12583039 ;  /* 0xcb40007f0e0f7421 */ /* 0x000fe40000000000 */
[----:B------:R-:W-:Y:S02]  /*56d0*/  FFMA R13, R16, 1.4426950216293334961, -R13 ;  /* 0x3fb8aa3b100d7823 */ /* 0x000fe4000000080d */
[----:B------:R-:W-:-:S02]  /*56e0*/  FFMA R15, R18, 1.4426950216293334961, -R15 ;  /* 0x3fb8aa3b120f7823 */ /* 0x000fc4000000080f */
[----:B------:R-:W-:Y:S01]  /*56f0*/  FFMA R39, R16, 1.925963033500011079e-08, R13 ;  /* 0x32a5706010277823 */ /* 0x000fe2000000000d */
[----:B------:R-:W-:Y:S01]  /*5700*/  FFMA.SAT R13, R20, R11, 0.5 ;  /* 0x3f000000140d7423 */ /* 0x000fe2000000200b */
[----:B------:R-:W-:Y:S01]  /*5710*/  FFMA R18, R18, 1.925963033500011079e-08, R15 ;  /* 0x32a5706012127823 */ /* 0x000fe2000000000f */
[----:B--2---:R-:W-:Y:S01]  /*5720*/  FMUL R16, R4, R43 ;  /* 0x0000002b04107220 */ /* 0x004fe20000400000 */
[----:B------:R-:W-:Y:S01]  /*5730*/  SHF.L.U32 R4, R6, 0x17, RZ ;  /* 0x0000001706047819 */ /* 0x000fe200000006ff */
[----:B------:R-:W-:Y:S01]  /*5740*/  FFMA.RM R13, R13, R12, 12582913 ;  /* 0x4b4000010d0d7423 */ /* 0x000fe2000000400c */
[----:B------:R-:W-:Y:S01]  /*5750*/  IMAD.SHL.U32 R6, R38, 0x800000, RZ ;  /* 0x0080000026067824 */ /* 0x000fe200078e00ff */
[----:B------:R-:W2:Y:S01]  /*5760*/  MUFU.EX2 R39, R39 ;  /* 0x0000002700277308 */ /* 0x000ea20000000800 */
[----:B---3--:R-:W-:Y:S01]  /*5770*/  FMUL R8, R8, R41 ;  /* 0x0000002908087220 */ /* 0x008fe20000400000 */
[C---:B------:R-:W-:Y:S01]  /*5780*/  FADD R15, R13.reuse, -12583039 ;  /* 0xcb40007f0d0f7421 */ /* 0x040fe20000000000 */
[----:B------:R-:W-:Y:S01]  /*5790*/  FMUL R4, R4, R45 ;  /* 0x0000002d04047220 */ /* 0x000fe20000400000 */
[----:B------:R-:W-:-:S02]  /*57a0*/  IMAD.SHL.U32 R13, R13, 0x800000, RZ ;  /* 0x008000000d0d7824 */ /* 0x000fc400078e00ff */
[C---:B------:R-:W-:Y:S02]  /*57b0*/  FFMA R15, R20.reuse, 1.4426950216293334961, -R15 ;  /* 0x3fb8aa3b140f7823 */ /* 0x040fe4000000080f */
[----:B------:R-:W3:Y:S02]  /*57c0*/  MUFU.EX2 R45, R42 ;  /* 0x0000002a002d7308 */ /* 0x000ee40000000800 */
[----:B------:R-:W-:Y:S01]  /*57d0*/  FFMA R20, R20, 1.925963033500011079e-08, R15 ;  /* 0x32a5706014147823 */ /* 0x000fe2000000000f */
[----:B------:R-:W-:-:S04]  /*57e0*/  FFMA.SAT R15, R22, R11, 0.5 ;  /* 0x3f000000160f7423 */ /* 0x000fc8000000200b */
[----:B------:R-:W-:Y:S01]  /*57f0*/  FFMA.RM R15, R15, R12, 12582913 ;  /* 0x4b4000010f0f7423 */ /* 0x000fe2000000400c */
[----:B------:R-:W4:Y:S01]  /*5800*/  MUFU.EX2 R20, R20 ;  /* 0x0000001400147308 */ /* 0x000f220000000800 */
[----:B--2---:R-:W-:Y:S01]  /*5810*/  FMUL R10, R10, R39 ;  /* 0x000000270a0a7220 */ /* 0x004fe20000400000 */
[----:B------:R-:W-:Y:S01]  /*5820*/  FFMA.SAT R39, R26, R11, 0.5 ;  /* 0x3f0000001a277423 */ /* 0x000fe2000000200b */
[C---:B------:R-:W-:Y:S01]  /*5830*/  FADD R43, R15.reuse, -12583039 ;  /* 0xcb40007f0f2b7421 */ /* 0x040fe20000000000 */
[----:B------:R-:W-:-:S03]  /*5840*/  SHF.L.U32 R15, R15, 0x17, RZ ;  /* 0x000000170f0f7819 */ /* 0x000fc600000006ff */
[----:B------:R-:W-:Y:S01]  /*5850*/  FFMA R43, R22, 1.4426950216293334961, -R43 ;  /* 0x3fb8aa3b162b7823 */ /* 0x000fe2000000082b */
[----:B---3--:R-:W-:-:S03]  /*5860*/  FMUL R6, R6, R45 ;  /* 0x0000002d06067220 */ /* 0x008fc60000400000 */
[----:B------:R-:W-:Y:S01]  /*5870*/  FFMA R22, R22, 1.925963033500011079e-08, R43 ;  /* 0x32a5706016167823 */ /* 0x000fe2000000002b */
[----:B------:R-:W-:-:S04]  /*5880*/  FFMA.SAT R43, R24, R11, 0.5 ;  /* 0x3f000000182b7423 */ /* 0x000fc8000000200b */
[----:B------:R-:W-:Y:S01]  /*5890*/  FFMA.RM R36, R43, R12, 12582913 ;  /* 0x4b4000012b247423 */ /* 0x000fe2000000400c */
[----:B------:R-:W2:Y:S01]  /*58a0*/  MUFU.EX2 R22, R22 ;  /* 0x0000001600167308 */ /* 0x000ea20000000800 */
[----:B----4-:R-:W-:Y:S02]  /*58b0*/  FMUL R20, R13, R20 ;  /* 0x000000140d147220 */ /* 0x010fe40000400000 */
[C---:B------:R-:W-:Y:S01]  /*58c0*/  FADD R43, R36.reuse, -12583039 ;  /* 0xcb40007f242b7421 */ /* 0x040fe20000000000 */
[----:B------:R-:W-:-:S03]  /*58d0*/  IMAD.SHL.U32 R36, R36, 0x800000, RZ ;  /* 0x0080000024247824 */ /* 0x000fc600078e00ff */
[----:B------:R-:W-:-:S04]  /*58e0*/  FFMA R43, R24, 1.4426950216293334961, -R43 ;  /* 0x3fb8aa3b182b7823 */ /* 0x000fc8000000082b */
[----:B------:R-:W-:Y:S01]  /*58f0*/  FFMA R43, R24, 1.925963033500011079e-08, R43 ;  /* 0x32a57060182b7823 */ /* 0x000fe2000000002b */
[----:B------:R-:W-:-:S04]  /*5900*/  FFMA.RM R24, R47, R12, 12582913 ;  /* 0x4b4000012f187423 */ /* 0x000fc8000000400c */
[----:B------:R-:W-:Y:S01]  /*5910*/  FADD R45, R24, -12583039 ;  /* 0xcb40007f182d7421 */ /* 0x000fe20000000000 */
[----:B------:R-:W3:Y:S01]  /*5920*/  MUFU.EX2 R43, R43 ;  /* 0x0000002b002b7308 */ /* 0x000ee20000000800 */
[----:B--2---:R-:W-:Y:S02]  /*5930*/  FMUL R22, R15, R22 ;  /* 0x000000160f167220 */ /* 0x004fe40000400000 */
[----:B------:R-:W-:-:S04]  /*5940*/  FFMA R45, R30, 1.4426950216293334961, -R45 ;  /* 0x3fb8aa3b1e2d7823 */ /* 0x000fc8000000082d */
[----:B------:R-:W-:Y:S01]  /*5950*/  FFMA R38, R30, 1.925963033500011079e-08, R45 ;  /* 0x32a570601e267823 */ /* 0x000fe2000000002d */
[----:B------:R-:W-:-:S04]  /*5960*/  FFMA.SAT R45, R32, R11, 0.5 ;  /* 0x3f000000202d7423 */ /* 0x000fc8000000200b */
[----:B------:R-:W-:Y:S01]  /*5970*/  FFMA.RM R30, R45, R12, 12582913 ;  /* 0x4b4000012d1e7423 */ /* 0x000fe2000000400c */
[----:B------:R-:W-:-:S03]  /*5980*/  FFMA.SAT R45, R40, R11, 0.5 ;  /* 0x3f000000282d7423 */ /* 0x000fc6000000200b */
[----:B------:R-:W-:-:S04]  /*5990*/  FADD R41, R30, -12583039 ;  /* 0xcb40007f1e297421 */ /* 0x000fc80000000000 */
[----:B------:R-:W-:-:S04]  /*59a0*/  FFMA R41, R32, 1.4426950216293334961, -R41 ;  /* 0x3fb8aa3b20297823 */ /* 0x000fc80000000829 */
[----:B------:R-:W-:Y:S01]  /*59b0*/  FFMA R41, R32, 1.925963033500011079e-08, R41 ;  /* 0x32a5706020297823 */ /* 0x000fe20000000029 */
[----:B------:R-:W-:-:S04]  /*59c0*/  FFMA.RM R32, R45, R12, 12582913 ;  /* 0x4b4000012d207423 */ /* 0x000fc8000000400c */
[----:B------:R-:W-:Y:S01]  /*59d0*/  FADD R45, R32, -12583039 ;  /* 0xcb40007f202d7421 */ /* 0x000fe20000000000 */
[----:B------:R-:W-:Y:S03]  /*59e0*/  MUFU.EX2 R41, R41 ;  /* 0x0000002900297308 */ /* 0x000fe60000000800 */
[----:B------:R-:W-:-:S04]  /*59f0*/  FFMA R47, R40, 1.4426950216293334961, -R45 ;  /* 0x3fb8aa3b282f7823 */ /* 0x000fc8000000082d */
[----:B------:R-:W-:Y:S01]  /*5a00*/  FFMA R40, R40, 1.925963033500011079e-08, R47 ;  /* 0x32a5706028287823 */ /* 0x000fe2000000002f */
[----:B------:R-:W-:Y:S01]  /*5a10*/  FFMA.SAT R47, R28, R11, 0.5 ;  /* 0x3f0000001c2f7423 */ /* 0x000fe2000000200b */
[-C--:B------:R-:W-:Y:S01]  /*5a20*/  FFMA.RM R11, R39, R12.reuse, 12582913 ;  /* 0x4b400001270b7423 */ /* 0x080fe2000000400c */
[----:B------:R2:W4:Y:S02]  /*5a30*/  MUFU.EX2 R45, R18 ;  /* 0x00000012002d7308 */ /* 0x0005240000000800 */
[----:B------:R-:W-:Y:S01]  /*5a40*/  FFMA.RM R12, R47, R12, 12582913 ;  /* 0x4b4000012f0c7423 */ /* 0x000fe2000000400c */
[C---:B------:R-:W-:Y:S01]  /*5a50*/  FADD R39, R11.reuse, -12583039 ;  /* 0xcb40007f0b277421 */ /* 0x040fe20000000000 */
[----:B------:R-:W-:-:S03]  /*5a60*/  IMAD.SHL.U32 R11, R11, 0x800000, RZ ;  /* 0x008000000b0b7824 */ /* 0x000fc600078e00ff */
[----:B------:R-:W-:Y:S01]  /*5a70*/  FFMA R39, R26, 1.4426950216293334961, -R39 ;  /* 0x3fb8aa3b1a277823 */ /* 0x000fe20000000827 */
[----:B------:R-:W5:Y:S01]  /*5a80*/  MUFU.EX2 R13, R40 ;  /* 0x00000028000d7308 */ /* 0x000f620000000800 */
[----:B--2---:R-:W-:Y:S02]  /*5a90*/  IMAD.SHL.U32 R18, R14, 0x800000, RZ ;  /* 0x008000000e127824 */ /* 0x004fe400078e00ff */
[----:B------:R-:W-:Y:S01]  /*5aa0*/  FFMA R42, R26, 1.925963033500011079e-08, R39 ;  /* 0x32a570601a2a7823 */ /* 0x000fe20000000027 */
[----:B------:R-:W-:Y:S01]  /*5ab0*/  FADD R39, R12, -12583039 ;  /* 0xcb40007f0c277421 */ /* 0x000fe20000000000 */
[----:B------:R-:W-:Y:S02]  /*5ac0*/  IMAD.SHL.U32 R26, R24, 0x800000, RZ ;  /* 0x00800000181a7824 */ /* 0x000fe400078e00ff */
[----:B---3--:R-:W-:Y:S01]  /*5ad0*/  FMUL R24, R36, R43 ;  /* 0x0000002b24187220 */ /* 0x008fe20000400000 */
[----:B------:R-:W-:Y:S01]  /*5ae0*/  SHF.L.U32 R12, R12, 0x17, RZ ;  /* 0x000000170c0c7819 */ /* 0x000fe200000006ff */
[----:B------:R-:W-:Y:S01]  /*5af0*/  FFMA R39, R28, 1.4426950216293334961, -R39 ;  /* 0x3fb8aa3b1c277823 */ /* 0x000fe20000000827 */
[----:B----4-:R-:W-:Y:S01]  /*5b00*/  FMUL R18, R18, R45 ;  /* 0x0000002d12127220 */ /* 0x010fe20000400000 */
[----:B------:R-:W2:Y:S02]  /*5b10*/  MUFU.EX2 R42, R42 ;  /* 0x0000002a002a7308 */ /* 0x000ea40000000800 */
[----:B------:R-:W-:Y:S01]  /*5b20*/  FFMA R14, R28, 1.925963033500011079e-08, R39 ;  /* 0x32a570601c0e7823 */ /* 0x000fe20000000027 */
[----:B------:R-:W-:Y:S01]  /*5b30*/  FADD R39, RZ, R16 ;  /* 0x00000010ff277221 */ /* 0x000fe20000000000 */
[----:B------:R-:W-:Y:S01]  /*5b40*/  SHF.L.U32 R28, R30, 0x17, RZ ;  /* 0x000000171e1c7819 */ /* 0x000fe200000006ff */
[----:B------:R-:W-:-:S02]  /*5b50*/  IMAD.SHL.U32 R30, R32, 0x800000, RZ ;  /* 0x00800000201e7824 */ /* 0x000fc400078e00ff */
[----:B------:R-:W-:Y:S01]  /*5b60*/  FADD R39, R39, R4 ;  /* 0x0000000427277221 */ /* 0x000fe20000000000 */
[----:B------:R-:W3:Y:S01]  /*5b70*/  MUFU.EX2 R45, R38 ;  /* 0x00000026002d7308 */ /* 0x000ee20000000800 */
[----:B------:R-:W-:Y:S01]  /*5b80*/  FMUL R28, R28, R41 ;  /* 0x000000291c1c7220 */ /* 0x000fe20000400000 */
[----:B-----5:R-:W-:Y:S01]  /*5b90*/  FMUL R30, R30, R13 ;  /* 0x0000000d1e1e7220 */ /* 0x020fe20000400000 */
[----:B------:R-:W-:-:S04]  /*5ba0*/  FADD R39, R39, R6 ;  /* 0x0000000627277221 */ /* 0x000fc80000000000 */
[----:B------:R-:W-:Y:S01]  /*5bb0*/  FADD R39, R39, R8 ;  /* 0x0000000827277221 */ /* 0x000fe20000000000 */
[----:B------:R-:W4:Y:S01]  /*5bc0*/  MUFU.EX2 R15, R14 ;  /* 0x0000000e000f7308 */ /* 0x000f220000000800 */
[----:B--2---:R-:W-:Y:S02]  /*5bd0*/  FMUL R36, R11, R42 ;  /* 0x0000002a0b247220 */ /* 0x004fe40000400000 */
[----:B------:R-:W-:-:S04]  /*5be0*/  FADD R39, R39, R10 ;  /* 0x0000000a27277221 */ /* 0x000fc80000000000 */
[----:B------:R-:W-:Y:S01]  /*5bf0*/  FADD R39, R39, R18 ;  /* 0x0000001227277221 */ /* 0x000fe20000000000 */
[----:B---3--:R-:W-:-:S03]  /*5c00*/  FMUL R26, R26, R45 ;  /* 0x0000002d1a1a7220 */ /* 0x008fc60000400000 */
        /* <DEDUP_REMOVED lines=18> */
.L_x_13662:
        /* <DEDUP_REMOVED lines=12> */
[----:B012---:R-:W-:Y:S05]  /*5df0*/  CALL.REL.NOINC `($__internal_199_$__cuda_sm3x_div_rn_noftz_f32_slowpath) ;  /* 0x0000001c00a87944 */ /* 0x007fea0003c00000 */
[----:B------:R-:W-:-:S07]  /*5e00*/  IMAD.MOV.U32 R15, RZ, RZ, R11 ;  /* 0x000000ffff0f7224 */ /* 0x000fce00078e000b */
.L_x_13623:
[----:B------:R-:W-:Y:S05]  /*5e10*/  BSYNC.RECONVERGENT B3 ;  /* 0x0000000000037941 */ /* 0x000fea0003800200 */
.L_x_13622:
        /* <DEDUP_REMOVED lines=12> */
[----:B012---:R-:W-:Y:S05]  /*5ee0*/  CALL.REL.NOINC `($__internal_199_$__cuda_sm3x_div_rn_noftz_f32_slowpath) ;  /* 0x0000001c006c7944 */ /* 0x007fea0003c00000 */
[----:B------:R-:W-:-:S07]  /*5ef0*/  IMAD.MOV.U32 R39, RZ, RZ, R11 ;  /* 0x000000ffff277224 */ /* 0x000fce00078e000b */
.L_x_13625:
[----:B------:R-:W-:Y:S05]  /*5f00*/  BSYNC.RECONVERGENT B3 ;  /* 0x0000000000037941 */ /* 0x000fea0003800200 */
.L_x_13624:
        /* <DEDUP_REMOVED lines=12> */
[----:B01----:R-:W-:Y:S05]  /*5fd0*/  CALL.REL.NOINC `($__internal_199_$__cuda_sm3x_div_rn_noftz_f32_slowpath) ;  /* 0x0000001c00307944 */ /* 0x003fea0003c00000 */
[----:B------:R-:W-:-:S07]  /*5fe0*/  IMAD.MOV.U32 R41, RZ, RZ, R11 ;  /* 0x000000ffff297224 */ /* 0x000fce00078e000b */
.L_x_13627:
[----:B------:R-:W-:Y:S05]  /*5ff0*/  BSYNC.RECONVERGENT B3 ;  /* 0x0000000000037941 */ /* 0x000fea0003800200 */
.L_x_13626:
        /* <DEDUP_REMOVED lines=12> */
[----:B01----:R-:W-:Y:S05]  /*60c0*/  CALL.REL.NOINC `($__internal_199_$__cuda_sm3x_div_rn_noftz_f32_slowpath) ;  /* 0x0000001800f47944 */ /* 0x003fea0003c00000 */
[----:B------:R-:W-:-:S07]  /*60d0*/  IMAD.MOV.U32 R45, RZ, RZ, R11 ;  /* 0x000000ffff2d7224 */ /* 0x000fce00078e000b */
.L_x_13629:
[----:B------:R-:W-:Y:S05]  /*60e0*/  BSYNC.RECONVERGENT B3 ;  /* 0x0000000000037941 */ /* 0x000fea0003800200 */
.L_x_13628:
        /* <DEDUP_REMOVED lines=14> */
.L_x_13631:
[----:B------:R-:W-:Y:S05]  /*61d0*/  BSYNC.RECONVERGENT B3 ;  /* 0x0000000000037941 */ /* 0x000fea0003800200 */
.L_x_13630:
        /* <DEDUP_REMOVED lines=14> */
.L_x_13633:
[----:B------:R-:W-:Y:S05]  /*62c0*/  BSYNC.RECONVERGENT B3 ;  /* 0x0000000000037941 */ /* 0x000fea0003800200 */
.L_x_13632:
        /* <DEDUP_REMOVED lines=14> */
.L_x_13635:
[----:B------:R-:W-:Y:S05]  /*63b0*/  BSYNC.RECONVERGENT B3 ;  /* 0x0000000000037941 */ /* 0x000fea0003800200 */
.L_x_13634:
        /* <DEDUP_REMOVED lines=14> */
.L_x_13637:
[----:B------:R-:W-:Y:S05]  /*64a0*/  BSYNC.RECONVERGENT B3 ;  /* 0x0000000000037941 */ /* 0x000fea0003800200 */
.L_x_13636:
        /* <DEDUP_REMOVED lines=14> */
.L_x_13639:
[----:B------:R-:W-:Y:S05]  /*6590*/  BSYNC.RECONVERGENT B3 ;  /* 0x0000000000037941 */ /* 0x000fea0003800200 */
.L_x_13638:
        /* <DEDUP_REMOVED lines=14> */
.L_x_13641:
[----:B------:R-:W-:Y:S05]  /*6680*/  BSYNC.RECONVERGENT B3 ;  /* 0x0000000000037941 */ /* 0x000fea0003800200 */
.L_x_13640:
        /* <DEDUP_REMOVED lines=14> */
.L_x_13643:
[----:B------:R-:W-:Y:S05]  /*6770*/  BSYNC.RECONVERGENT B3 ;  /* 0x0000000000037941 */ /* 0x000fea0003800200 */
.L_x_13642:
        /* <DEDUP_REMOVED lines=14> */
.L_x_13645:
[----:B------:R-:W-:Y:S05]  /*6860*/  BSYNC.RECONVERGENT B3 ;  /* 0x0000000000037941 */ /* 0x000fea0003800200 */
.L_x_13644:
        /* <DEDUP_REMOVED lines=14> */
.L_x_13647:
[----:B------:R-:W-:Y:S05]  /*6950*/  BSYNC.RECONVERGENT B3 ;  /* 0x0000000000037941 */ /* 0x000fea0003800200 */
.L_x_13646:
        /* <DEDUP_REMOVED lines=14> */
.L_x_13649:
[----:B------:R-:W-:Y:S05]  /*6a40*/  BSYNC.RECONVERGENT B3 ;  /* 0x0000000000037941 */ /* 0x000fea0003800200 */
.L_x_13648:
[----:B0-----:R-:W-:Y:S01]  /*6a50*/  MOV R10, R37 ;  /* 0x00000025000a7202 */ /* 0x001fe20000000f00 */
[----:B------:R-:W-:Y:S01]  /*6a60*/  IMAD R13, R2, UR42, RZ ;  /* 0x0000002a020d7c24 */ /* 0x000fe2000f8e02ff */
[----:B------:R-:W-:Y:S01]  /*6a70*/  ISETP.GE.U32.AND P4, PT, R3, UR46, PT ;  /* 0x0000002e03007c0c */ /* 0x000fe2000bf86070 */
[----:B------:R-:W-:Y:S01]  /*6a80*/  IMAD.MOV.U32 R11, RZ, RZ, RZ ;  /* 0x000000ffff0b7224 */ /* 0x000fe200078e00ff */
[----:B-1----:R-:W-:Y:S01]  /*6a90*/  @!P0 R2UR UR4, R34 ;  /* 0x00000000220482ca */ /* 0x002fe200000e0000 */
        /* <DEDUP_REMOVED lines=9> */
[----:B------:R-:W-:Y:S02]  /*6b30*/  ISETP.GE.U32.AND P1, PT, R9, UR46, PT ;  /* 0x0000002e09007c0c */ /* 0x000fe4000bf26070 */
[----:B------:R-:W-:Y:S01]  /*6b40*/  ISETP.GE.U32.AND P2, PT, R17, UR46, PT ;  /* 0x0000002e11007c0c */ /* 0x000fe2000bf46070 */
[----:B------:R0:W-:Y:S01]  /*6b50*/  @!P0 STG.E desc[UR4][R12.64], R15 ;  /* 0x0000000f0c008986 */ /* 0x0001e2000c101904 */
[----:B------:R-:W-:Y:S01]  /*6b60*/  ISETP.GE.U32.AND P3, PT, R19, UR46, PT ;  /* 0x0000002e13007c0c */ /* 0x000fe2000bf66070 */
[----:B------:R-:W1:Y:S01]  /*6b70*/  LDCU UR4, c[0x0][0x370] ;  /* 0x00006e00ff0477ac */ /* 0x000e620008000800 */
[----:B------:R-:W-:Y:S01]  /*6b80*/  ISETP.GE.AND.EX P5, PT, RZ, UR47, PT, P5 ;  /* 0x0000002fff007c0c */ /* 0x000fe2000bfa6350 */
[----:B------:R-:W1:Y:S01]  /*6b90*/  LDC R11, c[0x0][0x364] ;  /* 0x0000d900ff0b7b82 */ /* 0x000e620000000800 */
        /* <DEDUP_REMOVED lines=11> */
[----:B------:R-:W-:Y:S01]  /*6c50*/  @!P6 R2UR UR11, R35 ;  /* 0x00000000230be2ca */ /* 0x000fe200000e0000 */
[----:B-1----:R-:W-:Y:S01]  /*6c60*/  IMAD R11, R11, UR4, RZ ;  /* 0x000000040b0b7c24 */ /* 0x002fe2000f8e02ff */
        /* <DEDUP_REMOVED lines=51> */
.L_x_13592:
[----:B------:R-:W-:Y:S05]  /*6fa0*/  EXIT ;  /* 0x000000000000794d */ /* 0x000fea0003800000 */
.L_x_13621:
[----:B------:R-:W-:Y:S01]  /*6fb0*/  HFMA2 R12, -RZ, RZ, 0, 9.5367431640625e-07 ;  /* 0x00000010ff0c7431 */ /* 0x000fe200000001ff */
[----:B------:R-:W-:Y:S01]  /*6fc0*/  BSSY B1, `(.L_x_13651) ;  /* 0x0000006000017945 */ /* 0x000fe20003800000 */
[----:B------:R-:W-:Y:S02]  /*6fd0*/  IMAD.MOV.U32 R11, RZ, RZ, 0x1f ;  /* 0x0000001fff0b7424 */ /* 0x000fe400078e00ff */
[----:B------:R-:W-:-:S07]  /*6fe0*/  IMAD.MOV.U32 R15, RZ, RZ, -0x1 ;  /* 0xffffffffff0f7424 */ /* 0x000fce00078e00ff */
[----:B01----:R-:W-:Y:S05]  /*6ff0*/  WARPSYNC.COLLECTIVE R15, `(.L_x_13652) ;  /* 0x000000000f087348 */ /* 0x003fea0003c00000 */
[----:B------:R2:W3:Y:S02]  /*7000*/  SHFL.BFLY P6, R14, R13, R12, R11 ;  /* 0x0c00000c0d0e7389 */ /* 0x0004e400000c000b */
[----:B0123--:R-:W-:Y:S05]  /*7010*/  ENDCOLLECTIVE ;  /* 0x000000000000791b */ /* 0x00ffea0003800000 */
.L_x_13652:
[----:B------:R-:W-:Y:S05]  /*7020*/  BSYNC B1 ;  /* 0x0000000000017941 */ /* 0x000fea0003800000 */
.L_x_13651:
[----:B------:R-:W-:Y:S01]  /*7030*/  FMNMX R13, R14, R13, !PT ;  /* 0x0000000d0e0d7209 */ /* 0x000fe20007800000 */
[----:B------:R-:W-:Y:S01]  /*7040*/  IMAD.MOV.U32 R11, RZ, RZ, 0x1f ;  /* 0x0000001fff0b7424 */ /* 0x000fe200078e00ff */
[----:B------:R-:W-:Y:S01]  /*7050*/  MOV R12, 0x8 ;  /* 0x00000008000c7802 */ /* 0x000fe20000000f00 */
[----:B------:R-:W-:-:S07]  /*7060*/  IMAD.MOV.U32 R15, RZ, RZ, -0x1 ;  /* 0xffffffffff0f7424 */ /* 0x000fce00078e00ff */
[----:B------:R-:W-:Y:S05]  /*7070*/  WARPSYNC.COLLECTIVE R15, `(.L_x_13653) ;  /* 0x000000000f087348 */ /* 0x000fea0003c00000 */
[----:B------:R0:W1:Y:S02]  /*7080*/  SHFL.BFLY P6, R14, R13, R12, R11 ;  /* 0x0c00000c0d0e7389 */ /* 0x00006400000c000b */
[----:B01----:R-:W-:Y:S05]  /*7090*/  ENDCOLLECTIVE ;  /* 0x000000000000791b */ /* 0x003fea0003800000 */
.L_x_13653:
[----:B------:R-:W-:Y:S01]  /*70a0*/  IMAD.MOV.U32 R12, RZ, RZ, 0x4 ;  /* 0x00000004ff0c7424 */ /* 0x000fe200078e00ff */
[----:B------:R-:W-:-:S04]  /*70b0*/  FMNMX R36, R13, R14, !PT ;  /* 0x0000000e0d247209 */ /* 0x000fc80007800000 */
[----:B------:R-:W-:-:S07]  /*70c0*/  MOV R13, R36 ;  /* 0x00000024000d7202 */ /* 0x000fce0000000f00 */
[----:B------:R-:W-:Y:S05]  /*70d0*/  WARPSYNC.COLLECTIVE R15, `(.L_x_13654) ;  /* 0x000000000f087348 */ /* 0x000fea0003c00000 */
[----:B------:R0:W1:Y:S02]  /*70e0*/  SHFL.BFLY P6, R14, R13, R12, R11 ;  /* 0x0c00000c0d0e7389 */ /* 0x00006400000c000b */
[----:B01----:R-:W-:Y:S05]  /*70f0*/  ENDCOLLECTIVE ;  /* 0x000000000000791b */ /* 0x003fea0003800000 */
.L_x_13654:
[----:B------:R-:W-:Y:S01]  /*7100*/  HFMA2 R12, -RZ, RZ, 0, 1.1920928955078125e-07 ;  /* 0x00000002ff0c7431 */ /* 0x000fe200000001ff */
[----:B------:R-:W-:-:S05]  /*7110*/  FMNMX R38, R36, R14, !PT ;  /* 0x0000000e24267209 */ /* 0x000fca0007800000 */
[----:B------:R-:W-:-:S07]  /*7120*/  IMAD.MOV.U32 R13, RZ, RZ, R38 ;  /* 0x000000ffff0d7224 */ /* 0x000fce00078e0026 */
[----:B------:R-:W-:Y:S05]  /*7130*/  WARPSYNC.COLLECTIVE R15, `(.L_x_13655) ;  /* 0x000000000f087348 */ /* 0x000fea0003c00000 */
[----:B------:R0:W1:Y:S02]  /*7140*/  SHFL.BFLY P6, R14, R13, R12, R11 ;  /* 0x0c00000c0d0e7389 */ /* 0x00006400000c000b */
[----:B01----:R-:W-:Y:S05]  /*7150*/  ENDCOLLECTIVE ;  /* 0x000000000000791b */ /* 0x003fea0003800000 */
.L_x_13655:
[----:B------:R-:W-:Y:S01]  /*7160*/  IMAD.MOV.U32 R12, RZ, RZ, 0x1 ;  /* 0x00000001ff0c7424 */ /* 0x000fe200078e00ff */
[----:B------:R-:W-:-:S05]  /*7170*/  FMNMX R39, R38, R14, !PT ;  /* 0x0000000e26277209 */ /* 0x000fca0007800000 */
[----:B------:R-:W-:-:S07]  /*7180*/  IMAD.MOV.U32 R13, RZ, RZ, R39 ;  /* 0x000000ffff0d7224 */ /* 0x000fce00078e0027 */
[----:B------:R-:W-:Y:S05]  /*7190*/  WARPSYNC.COLLECTIVE R15, `(.L_x_13656) ;  /* 0x000000000f087348 */ /* 0x000fea0003c00000 */
[----:B------:R0:W1:Y:S02]  /*71a0*/  SHFL.BFLY P6, R14, R13, R12, R11 ;  /* 0x0c00000c0d0e7389 */ /* 0x00006400000c000b */
[----:B01----:R-:W-:Y:S05]  /*71b0*/  ENDCOLLECTIVE ;  /* 0x000000000000791b */ /* 0x003fea0003800000 */
.L_x_13656:
        /* <DEDUP_REMOVED lines=134> */
[----:B------:R-:W-:Y:S02]  /*7a20*/  HFMA2 R12, -RZ, RZ, 0, 9.5367431640625e-07 ;  /* 0x00000010ff0c7431 */ /* 0x000fe400000001ff */
        /* <DEDUP_REMOVED lines=14> */
.L_x_13657:
[----:B------:R-:W-:Y:S02]  /*7b10*/  HFMA2 R12, -RZ, RZ, 0, 4.76837158203125e-07 ;  /* 0x00000008ff0c7431 */ /* 0x000fe400000001ff */
[----:B------:R-:W-:-:S04]  /*7b20*/  FADD R38, R13, R14 ;  /* 0x0000000e0d267221 */ /* 0x000fc80000000000 */
[----:B------:R-:W-:-:S07]  /*7b30*/  IMAD.MOV.U32 R13, RZ, RZ, R38 ;  /* 0x000000ffff0d7224 */ /* 0x000fce00078e0026 */
[----:B------:R-:W-:Y:S05]  /*7b40*/  WARPSYNC.COLLECTIVE R15, `(.L_x_13658) ;  /* 0x000000000f087348 */ /* 0x000fea0003c00000 */
[----:B------:R0:W1:Y:S02]  /*7b50*/  SHFL.BFLY P6, R14, R13, R12, R11 ;  /* 0x0c00000c0d0e7389 */ /* 0x00006400000c000b */
[----:B01----:R-:W-:Y:S05]  /*7b60*/  ENDCOLLECTIVE ;  /* 0x000000000000791b */ /* 0x003fea0003800000 */
.L_x_13658:
[----:B------:R-:W-:Y:S01]  /*7b70*/  MOV R12, 0x4 ;  /* 0x00000004000c7802 */ /* 0x000fe20000000f00 */
[----:B------:R-:W-:-:S04]  /*7b80*/  FADD R39, R38, R14 ;  /* 0x0000000e26277221 */ /* 0x000fc80000000000 */
[----:B------:R-:W-:-:S07]  /*7b90*/  IMAD.MOV.U32 R13, RZ, RZ, R39 ;  /* 0x000000ffff0d7224 */ /* 0x000fce00078e0027 */
[----:B------:R-:W-:Y:S05]  /*7ba0*/  WARPSYNC.COLLECTIVE R15, `(.L_x_13659) ;  /* 0x000000000f087348 */ /* 0x000fea0003c00000 */
[----:B------:R0:W1:Y:S02]  /*7bb0*/  SHFL.BFLY P6, R14, R13, R12, R11 ;  /* 0x0c00000c0d0e7389 */ /* 0x00006400000c000b */
[----:B01----:R-:W-:Y:S05]  /*7bc0*/  ENDCOLLECTIVE ;  /* 0x000000000000791b */ /* 0x003fea0003800000 */
.L_x_13659:
[----:B------:R-:W-:Y:S02]  /*7bd0*/  HFMA2 R12, -RZ, RZ, 0, 1.1920928955078125e-07 ;  /* 0x00000002ff0c7431 */ /* 0x000fe400000001ff */
[----:B------:R-:W-:-:S04]  /*7be0*/  FADD R40, R39, R14 ;  /* 0x0000000e27287221 */ /* 0x000fc80000000000 */
[----:B------:R-:W-:-:S07]  /*7bf0*/  IMAD.MOV.U32 R13, RZ, RZ, R40 ;  /* 0x000000ffff0d7224 */ /* 0x000fce00078e0028 */
[----:B------:R-:W-:Y:S05]  /*7c00*/  WARPSYNC.COLLECTIVE R15, `(.L_x_13660) ;  /* 0x000000000f087348 */ /* 0x000fea0003c00000 */
[----:B------:R0:W1:Y:S02]  /*7c10*/  SHFL.BFLY P6, R14, R13, R12, R11 ;  /* 0x0c00000c0d0e7389 */ /* 0x00006400000c000b */
[----:B01----:R-:W-:Y:S05]  /*7c20*/  ENDCOLLECTIVE ;  /* 0x000000000000791b */ /* 0x003fea0003800000 */
.L_x_13660:
[----:B------:R-:W-:Y:S01]  /*7c30*/  MOV R12, 0x1 ;  /* 0x00000001000c7802 */ /* 0x000fe20000000f00 */
[----:B------:R-:W-:-:S04]  /*7c40*/  FADD R41, R40, R14 ;  /* 0x0000000e28297221 */ /* 0x000fc80000000000 */
[----:B------:R-:W-:-:S07]  /*7c50*/  IMAD.MOV.U32 R13, RZ, RZ, R41 ;  /* 0x000000ffff0d7224 */ /* 0x000fce00078e0029 */
[----:B------:R-:W-:Y:S05]  /*7c60*/  WARPSYNC.COLLECTIVE R15, `(.L_x_13661) ;  /* 0x000000000f087348 */ /* 0x000fea0003c00000 */
[----:B------:R0:W1:Y:S02]  /*7c70*/  SHFL.BFLY P6, R14, R13, R12, R11 ;  /* 0x0c00000c0d0e7389 */ /* 0x00006400000c000b */
[----:B01----:R-:W-:Y:S05]  /*7c80*/  ENDCOLLECTIVE ;  /* 0x000000000000791b */ /* 0x003fea0003800000 */
.L_x_13661:
[----:B------:R-:W-:Y:S05]  /*7c90*/  BRA `(.L_x_13662) ;  /* 0xffffffe000247947 */ /* 0x000fea000383ffff */
        .weak           $__internal_199_$__cuda_sm3x_div_rn_noftz_f32_slowpath
        .type           $__internal_199_$__cuda_sm3x_div_rn_noftz_f32_slowpath,@function
        .size           $__internal_199_$__cuda_sm3x_div_rn_noftz_f32_slowpath,(.L_x_37576 - $__internal_199_$__cuda_sm3x_div_rn_noftz_f32_slowpath)
$__internal_199_$__cuda_sm3x_div_rn_noftz_f32_slowpath:
        /* <DEDUP_REMOVED lines=34> */
.L_x_13664:
        /* <DEDUP_REMOVED lines=51> */
.L_x_13671:
[----:B------:R-:W-:-:S04]  /*81f0*/  LOP3.LUT R11, R11, 0x80000000, RZ, 0xc0, !PT ;  /* 0x800000000b0b7812 */ /* 0x000fc800078ec0ff */
[----:B------:R-:W-:Y:S01]  /*8200*/  LOP3.LUT R11, R11, 0x7f800000, RZ, 0xfc, !PT ;  /* 0x7f8000000b0b7812 */ /* 0x000fe200078efcff */
[----:B------:R-:W-:Y:S06]  /*8210*/  BRA `(.L_x_13672) ;  /* 0x0000000000047947 */ /* 0x000fec0003800000 */
.L_x_13670:
[----:B------:R-:W-:-:S07]  /*8220*/  IMAD R11, R42, 0x800000, R11 ;  /* 0x008000002a0b7824 */ /* 0x000fce00078e020b */
.L_x_13672:
[----:B------:R-:W-:Y:S05]  /*8230*/  BSYNC.RECONVERGENT B2 ;  /* 0x0000000000027941 */ /* 0x000fea0003800200 */
.L_x_13669:
[----:B------:R-:W-:Y:S05]  /*8240*/  BRA `(.L_x_13673) ;  /* 0x0000000000207947 */ /* 0x000fea0003800000 */
.L_x_13668:
[----:B------:R-:W-:-:S04]  /*8250*/  LOP3.LUT R11, R11, 0x80000000, R16, 0x48, !PT ;  /* 0x800000000b0b7812 */ /* 0x000fc800078e4810 */
[----:B------:R-:W-:Y:S01]  /*8260*/  LOP3.LUT R11, R11, 0x7f800000, RZ, 0xfc, !PT ;  /* 0x7f8000000b0b7812 */ /* 0x000fe200078efcff */
[----:B------:R-:W-:Y:S06]  /*8270*/  BRA `(.L_x_13673) ;  /* 0x0000000000147947 */ /* 0x000fec0003800000 */
.L_x_13667:
[----:B------:R-:W-:Y:S01]  /*8280*/  LOP3.LUT R11, R11, 0x80000000, R16, 0x48, !PT ;  /* 0x800000000b0b7812 */ /* 0x000fe200078e4810 */
[----:B------:R-:W-:Y:S06]  /*8290*/  BRA `(.L_x_13673) ;  /* 0x00000000000c7947 */ /* 0x000fec0003800000 */
.L_x_13666:
[----:B------:R-:W0:Y:S01]  /*82a0*/  MUFU.RSQ R11, -QNAN ;  /* 0xffc00000000b7908 */ /* 0x000e220000001400 */
[----:B------:R-:W-:Y:S05]  /*82b0*/  BRA `(.L_x_13673) ;  /* 0x0000000000047947 */ /* 0x000fea0003800000 */
.L_x_13665:
[----:B------:R-:W-:-:S07]  /*82c0*/  FADD.FTZ R11, R16, R11 ;  /* 0x0000000b100b7221 */ /* 0x000fce0000010000 */
.L_x_13673:
[----:B------:R-:W-:Y:S05]  /*82d0*/  BSYNC.RECONVERGENT B1 ;  /* 0x0000000000017941 */ /* 0x000fea0003800200 */
.L_x_13663:
[----:B------:R-:W-:-:S04]  /*82e0*/  HFMA2 R13, -RZ, RZ, 0, 0 ;  /* 0x00000000ff0d7431 */ /* 0x000fc800000001ff */
[----:B0-----:R-:W-:Y:S05]  /*82f0*/  RET.REL.NODEC R12 `(_Z15SoftmaxWarpImplI22BroadcastScaleMaskLoadIffbLm3EiE11DirectStoreIffEfLi1ELi14ELi32ELi1ELb1EL9Algorithm0EEvT_T0_ll) ;  /* 0xffffff7c0c407950 */ /* 0x001fea0003c3ffff */
.L_x_13674:
        /* <DEDUP_REMOVED lines=16> */
.L_x_37576:


//--------------------- .text._Z15SoftmaxWarpImplI22BroadcastScaleMaskLoadIffbLm3EiE11DirectStoreIffEfLi1ELi14ELi32ELi1ELb0EL9Algorithm0EEvT_T0_ll --------------------------
	.section	.text._Z15SoftmaxWarpImplI22BroadcastScaleMaskLoadIffbLm3EiE11DirectStoreIffEfLi1ELi14ELi32ELi1ELb0EL9Algorithm0EEvT_T0_ll,"ax",@progbits
	.align	128
        .global         _Z15SoftmaxWarpImplI22BroadcastScaleMaskLoadIffbLm3EiE11DirectStoreIffEfLi1ELi14ELi32ELi1ELb0EL9Algorithm0EEvT_T0_ll
        .type           _Z15SoftmaxWarpImplI22BroadcastScaleMaskLoadIffbLm3EiE11DirectStoreIffEfLi1ELi14ELi32ELi1ELb0EL9Algorithm0EEvT_T0_ll,@function
        .size           _Z15SoftmaxWarpImplI22BroadcastScaleMaskLoadIffbLm3EiE11DirectStoreIffEfLi1ELi14ELi32ELi1ELb0EL9Algorithm0EEvT_T0_ll,(.L_x_37577 - _Z15SoftmaxWarpImplI22BroadcastScaleMaskLoadIffbLm3EiE11DirectStoreIffEfLi1ELi14ELi32ELi1ELb0EL9Algorithm0EEvT_T0_ll)
        .other          _Z15SoftmaxWarpImplI22BroadcastScaleMaskLoadIffbLm3EiE11DirectStoreIffEfLi1ELi14ELi32ELi1ELb0EL9Algorithm0EEvT_T0_ll,@"STO_CUDA_ENTRY STV_DEFAULT"
_Z15SoftmaxWarpImplI22BroadcastScaleMaskLoadIffbLm3EiE11DirectStoreIffEfLi1ELi14ELi32ELi1ELb0EL9Algorithm0EEvT_T0_ll:
.text._Z15SoftmaxWarpImplI22BroadcastScaleMaskLoadIffbLm3EiE11DirectStoreIffEfLi1ELi14ELi32ELi1ELb0EL9Algorithm0EEvT_T0_ll:
        /* <DEDUP_REMOVED lines=29> */
.L_x_13675:
        /* <DEDUP_REMOVED lines=14> */
.L_x_13706:
[----:B--2---:R-:W-:Y:S01]  /*02b0*/  IABS R0, UR49 ;  /* 0x0000003100007c13 */ /* 0x004fe20008000000 */
[----:B0-----:R-:W-:Y:S01]  /*02c0*/  IMAD R16, R23, UR48, R24 ;  /* 0x0000003017107c24 */ /* 0x001fe2000f8e0218 */
[----:B------:R-:W-:Y:S01]  /*02d0*/  IABS R3, UR50 ;  /* 0x0000003200037c13 */ /* 0x000fe20008000000 */
[----:B------:R-:W-:Y:S01]  /*02e0*/  UMOV UR4, URZ ;  /* 0x000000ff00047c82 */ /* 0x000fe20008000000 */
[----:B------:R-:W-:Y:S01]  /*02f0*/  R2UR UR9, R0 ;  /* 0x00000000000972ca */ /* 0x000fe200000e0000 */
[C---:B------:R-:W-:Y:S01]  /*0300*/  VIADD R4, R16.reuse, 0x20 ;  /* 0x0000002010047836 */ /* 0x040fe20000000000 */
[----:B------:R-:W-:Y:S01]  /*0310*/  R2UR UR8, R3 ;  /* 0x00000000030872ca */ /* 0x000fe200000e0000 */
[----:B------:R-:W0:Y:S01]  /*0320*/  LDC.64 R26, c[0x0][0x3a0] ;  /* 0x0000e800ff1a7b82 */ /* 0x000e220000000a00 */
[----:B------:R-:W-:Y:S02]  /*0330*/  IADD3 R3, PT, PT, R16, 0x40, RZ ;  /* 0x0000004010037810 */ /* 0x000fe40007ffe0ff */
[----:B------:R-:W-:-:S02]  /*0340*/  IABS R6, R4 ;  /* 0x0000000400067213 */ /* 0x000fc40000000000 */
[----:B------:R-:W-:Y:S02]  /*0350*/  IABS R8, R3 ;  /* 0x0000000300087213 */ /* 0x000fe40000000000 */
[----:B------:R-:W-:Y:S02]  /*0360*/  ISETP.NE.AND P6, PT, RZ, UR49, PT ;  /* 0x00000031ff007c0c */ /* 0x000fe4000bfc5270 */
[----:B------:R-:W-:Y:S01]  /*0370*/  LOP3.LUT R15, RZ, UR49, RZ, 0x33, !PT ;  /* 0x00000031ff0f7c12 */ /* 0x000fe2000f8e33ff */
[----:B------:R-:W2:Y:S01]  /*0380*/  I2F.RP R0, UR9 ;  /* 0x0000000900007d06 */ /* 0x000ea20008209400 */
[----:B-1----:R-:W-:Y:S02]  /*0390*/  R2UR UR10, R20 ;  /* 0x00000000140a72ca */ /* 0x002fe400000e0000 */
[----:B------:R-:W-:-:S05]  /*03a0*/  R2UR UR11, R21 ;  /* 0x00000000150b72ca */ /* 0x000fca00000e0000 */
[----:B--2---:R-:W1:Y:S02]  /*03b0*/  MUFU.RCP R0, R0 ;  /* 0x0000000000007308 */ /* 0x004e640000001000 */
[----:B-1----:R-:W-:-:S06]  /*03c0*/  VIADD R2, R0, 0xffffffe ;  /* 0x0ffffffe00027836 */ /* 0x002fcc0000000000 */
        /* <DEDUP_REMOVED lines=9> */
[----:B------:R-:W-:Y:S02]  /*0460*/  ISETP.GE.AND P2, PT, R0, RZ, PT ;  /* 0x000000ff0000720c */ /* 0x000fe40003f46270 */
[----:B------:R-:W-:Y:S01]  /*0470*/  LOP3.LUT R0, R3, UR49, RZ, 0x3c, !PT ;  /* 0x0000003103007c12 */ /* 0x000fe2000f8e3cff */
[----:B------:R-:W-:-:S07]  /*0480*/  UIMAD.WIDE.U32 UR4, UR5, UR6, UR4 ;  /* 0x00000006050472a5 */ /* 0x000fce000f8e0004 */
[----:B------:R-:W-:Y:S01]  /*0490*/  UMOV UR6, UR5 ;  /* 0x0000000500067c82 */ /* 0x000fe20008000000 */
[----:B------:R-:W-:Y:S01]  /*04a0*/  UMOV UR4, URZ ;  /* 0x000000ff00047c82 */ /* 0x000fe20008000000 */
[----:B------:R-:W-:Y:S01]  /*04b0*/  IMAD.HI.U32 R5, R6, UR6, RZ ;  /* 0x0000000606057c27 */ /* 0x000fe2000f8e00ff */
[----:B-1----:R-:W-:-:S03]  /*04c0*/  R2UR UR5, R2 ;  /* 0x00000000020572ca */ /* 0x002fc600000e0000 */
[----:B------:R-:W-:-:S04]  /*04d0*/  IMAD.MOV R7, RZ, RZ, -R5 ;  /* 0x000000ffff077224 */ /* 0x000fc800078e0a05 */
[----:B------:R-:W-:Y:S02]  /*04e0*/  IMAD R6, R7, UR9, R6 ;  /* 0x0000000907067c24 */ /* 0x000fe4000f8e0206 */
[----:B------:R-:W-:-:S03]  /*04f0*/  IMAD.HI.U32 R7, R8, UR6, RZ ;  /* 0x0000000608077c27 */ /* 0x000fc6000f8e00ff */
[----:B------:R-:W-:Y:S01]  /*0500*/  ISETP.LT.U32.AND P1, PT, R6, UR9, PT ;  /* 0x0000000906007c0c */ /* 0x000fe2000bf21070 */
[----:B------:R-:W-:Y:S01]  /*0510*/  IMAD.MOV R9, RZ, RZ, -R7 ;  /* 0x000000ffff097224 */ /* 0x000fe200078e0a07 */
[----:B------:R-:W-:-:S03]  /*0520*/  UIADD3 UR7, UPT, UPT, URZ, -UR5, URZ ;  /* 0x80000005ff077290 */ /* 0x000fc6000fffe0ff */
[----:B------:R-:W-:Y:S01]  /*0530*/  IMAD R8, R9, UR9, R8 ;  /* 0x0000000909087c24 */ /* 0x000fe2000f8e0208 */
[----:B------:R-:W-:-:S04]  /*0540*/  UIMAD UR7, UR7, UR8, URZ ;  /* 0x00000008070772a4 */ /* 0x000fc8000f8e02ff */
[----:B------:R-:W-:Y:S01]  /*0550*/  ISETP.LT.U32.AND P3, PT, R8, UR9, PT ;  /* 0x0000000908007c0c */ /* 0x000fe2000bf61070 */
[----:B------:R-:W-:Y:S02]  /*0560*/  UIMAD.WIDE.U32 UR4, UR5, UR7, UR4 ;  /* 0x00000007050472a5 */ /* 0x000fe4000f8e0004 */
[----:B------:R-:W-:Y:S01]  /*0570*/  @!P1 VIADD R6, R6, -UR9 ;  /* 0x8000000906069c36 */ /* 0x000fe20008000000 */
[----:B------:R-:W-:-:S04]  /*0580*/  @!P1 IADD3 R5, PT, PT, R5, 0x1, RZ ;  /* 0x0000000105059810 */ /* 0x000fc80007ffe0ff */
[----:B------:R-:W-:-:S05]  /*0590*/  ISETP.GE.U32.AND P0, PT, R6, UR9, PT ;  /* 0x0000000906007c0c */ /* 0x000fca000bf06070 */
[----:B------:R-:W-:Y:S02]  /*05a0*/  @!P3 VIADD R8, R8, -UR9 ;  /* 0x800000090808bc36 */ /* 0x000fe40008000000 */
[----:B------:R-:W-:-:S03]  /*05b0*/  @!P3 VIADD R7, R7, 0x1 ;  /* 0x000000010707b836 */ /* 0x000fc60000000000 */
[----:B------:R-:W-:-:S03]  /*05c0*/  ISETP.GE.U32.AND P1, PT, R8, UR9, PT ;  /* 0x0000000908007c0c */ /* 0x000fc6000bf26070 */
[----:B------:R-:W-:Y:S01]  /*05d0*/  @P0 VIADD R5, R5, 0x1 ;  /* 0x0000000105050836 */ /* 0x000fe20000000000 */
[----:B------:R-:W-:-:S04]  /*05e0*/  ISETP.GE.AND P0, PT, R0, RZ, PT ;  /* 0x000000ff0000720c */ /* 0x000fc80003f06270 */
[----:B------:R-:W-:-:S04]  /*05f0*/  @!P2 IADD3 R5, PT, PT, -R5, RZ, RZ ;  /* 0x000000ff0505a210 */ /* 0x000fc80007ffe1ff */
[----:B------:R-:W-:Y:S01]  /*0600*/  SEL R6, R15, R5, !P6 ;  /* 0x000000050f067207 */ /* 0x000fe20007000000 */
[----:B------:R-:W-:Y:S02]  /*0610*/  @P1 VIADD R7, R7, 0x1 ;  /* 0x0000000107071836 */ /* 0x000fe40000000000 */
[----:B------:R-:W-:Y:S02]  /*0620*/  VIADD R5, R16, 0x60 ;  /* 0x0000006010057836 */ /* 0x000fe40000000000 */
[----:B------:R-:W-:Y:S01]  /*0630*/  IMAD.MOV.U32 R10, RZ, RZ, R7 ;  /* 0x000000ffff0a7224 */ /* 0x000fe200078e0007 */
[----:B------:R-:W-:Y:S02]  /*0640*/  IADD3 R7, PT, PT, -R6, RZ, RZ ;  /* 0x000000ff06077210 */ /* 0x000fe40007ffe1ff */
[----:B------:R-:W-:Y:S01]  /*0650*/  IABS R17, R5 ;  /* 0x0000000500117213 */ /* 0x000fe20000000000 */
[----:B------:R-:W-:Y:S02]  /*0660*/  @!P0 IMAD.MOV R10, RZ, RZ, -R10 ;  /* 0x000000ffff0a8224 */ /* 0x000fe400078e0a0a */
[----:B------:R-:W-:-:S02]  /*0670*/  IMAD R7, R7, UR49, R4 ;  /* 0x0000003107077c24 */ /* 0x000fc4000f8e0204 */
[----:B------:R-:W-:Y:S01]  /*0680*/  IMAD.HI.U32 R14, R17, UR6, RZ ;  /* 0x00000006110e7c27 */ /* 0x000fe2000f8e00ff */
[----:B------:R-:W-:Y:S02]  /*0690*/  SEL R10, R15, R10, !P6 ;  /* 0x0000000a0f0a7207 */ /* 0x000fe40007000000 */
[----:B------:R-:W-:Y:S01]  /*06a0*/  IABS R0, R7 ;  /* 0x0000000700007213 */ /* 0x000fe20000000000 */
[----:B------:R-:W-:Y:S01]  /*06b0*/  IMAD.MOV R18, RZ, RZ, -R14 ;  /* 0x000000ffff127224 */ /* 0x000fe200078e0a0e */
[----:B------:R-:W-:-:S03]  /*06c0*/  IADD3 R2, PT, PT, -R10, RZ, RZ ;  /* 0x000000ff0a027210 */ /* 0x000fc60007ffe1ff */
[----:B------:R-:W-:-:S04]  /*06d0*/  IMAD.HI.U32 R9, R0, UR5, RZ ;  /* 0x0000000500097c27 */ /* 0x000fc8000f8e00ff */
[----:B------:R-:W-:Y:S02]  /*06e0*/  IMAD R2, R2, UR49, R3 ;  /* 0x0000003102027c24 */ /* 0x000fe4000f8e0203 */
[----:B------:R-:W-:Y:S02]  /*06f0*/  IMAD.MOV R11, RZ, RZ, -R9 ;  /* 0x000000ffff0b7224 */ /* 0x000fe400078e0a09 */
[----:B------:R-:W-:Y:S01]  /*0700*/  IMAD R17, R18, UR9, R17 ;  /* 0x0000000912117c24 */ /* 0x000fe2000f8e0211 */
[----:B------:R-:W-:Y:S01]  /*0710*/  IABS R12, R2 ;  /* 0x00000002000c7213 */ /* 0x000fe20000000000 */
[----:B------:R-:W-:Y:S01]  /*0720*/  IMAD R0, R11, UR8, R0 ;  /* 0x000000080b007c24 */ /* 0x000fe2000f8e0200 */
[----:B------:R-:W1:Y:S02]  /*0730*/  LDC.64 R18, c[0x0][0x390] ;  /* 0x0000e400ff127b82 */ /* 0x000e640000000a00 */
[----:B------:R-:W-:Y:S01]  /*0740*/  ISETP.LT.U32.AND P5, PT, R17, UR9, PT ;  /* 0x0000000911007c0c */ /* 0x000fe2000bfa1070 */
[----:B------:R-:W-:Y:S01]  /*0750*/  IMAD.HI.U32 R8, R12, UR5, RZ ;  /* 0x000000050c087c27 */ /* 0x000fe2000f8e00ff */
[----:B------:R-:W-:-:S04]  /*0760*/  ISETP.LT.U32.AND P1, PT, R0, UR8, PT ;  /* 0x0000000800007c0c */ /* 0x000fc8000bf21070 */
[----:B------:R-:W-:-:S05]  /*0770*/  IADD3 R11, PT, PT, -R8, RZ, RZ ;  /* 0x000000ff080b7210 */ /* 0x000fca0007ffe1ff */
[----:B------:R-:W-:Y:S02]  /*0780*/  IMAD R11, R11, UR8, R12 ;  /* 0x000000080b0b7c24 */ /* 0x000fe4000f8e020c */
[----:B------:R-:W2:Y:S01]  /*0790*/  LDC.64 R12, c[0x0][0x398] ;  /* 0x0000e600ff0c7b82 */ /* 0x000ea20000000a00 */
[----:B------:R-:W-:Y:S01]  /*07a0*/  @!P5 IADD3 R17, PT, PT, R17, -UR9, RZ ;  /* 0x800000091111dc10 */ /* 0x000fe2000fffe0ff */
[----:B------:R-:W-:Y:S01]  /*07b0*/  @!P1 VIADD R0, R0, -UR8 ;  /* 0x8000000800009c36 */ /* 0x000fe20008000000 */
[----:B------:R-:W-:Y:S02]  /*07c0*/  ISETP.LT.U32.AND P3, PT, R11, UR8, PT ;  /* 0x000000080b007c0c */ /* 0x000fe4000bf61070 */
[----:B------:R-:W-:Y:S02]  /*07d0*/  @!P1 IADD3 R9, PT, PT, R9, 0x1, RZ ;  /* 0x0000000109099810 */ /* 0x000fe40007ffe0ff */
[----:B------:R-:W-:Y:S02]  /*07e0*/  ISETP.GE.U32.AND P2, PT, R0, UR8, PT ;  /* 0x0000000800007c0c */ /* 0x000fe4000bf46070 */
[----:B------:R-:W-:-:S02]  /*07f0*/  LOP3.LUT R0, R7, UR50, RZ, 0x3c, !PT ;  /* 0x0000003207007c12 */ /* 0x000fc4000f8e3cff */
[----:B------:R-:W-:Y:S02]  /*0800*/  ISETP.GE.U32.AND P0, PT, R17, UR9, PT ;  /* 0x0000000911007c0c */ /* 0x000fe4000bf06070 */
[----:B------:R-:W-:Y:S01]  /*0810*/  ISETP.GE.AND P1, PT, R0, RZ, PT ;  /* 0x000000ff0000720c */ /* 0x000fe20003f26270 */
[----:B------:R-:W-:Y:S01]  /*0820*/  VIADD R0, R16, 0x80 ;  /* 0x0000008010007836 */ /* 0x000fe20000000000 */
[----:B------:R-:W-:Y:S01]  /*0830*/  @!P5 IADD3 R14, PT, PT, R14, 0x1, RZ ;  /* 0x000000010e0ed810 */ /* 0x000fe20007ffe0ff */
[----:B------:R-:W-:Y:S01]  /*0840*/  @!P3 VIADD R11, R11, -UR8 ;  /* 0x800000080b0bbc36 */ /* 0x000fe20008000000 */
[----:B------:R-:W-:Y:S02]  /*0850*/  @!P3 IADD3 R8, PT, PT, R8, 0x1, RZ ;  /* 0x000000010808b810 */ /* 0x000fe40007ffe0ff */
[----:B------:R-:W-:Y:S01]  /*0860*/  IABS R17, R0 ;  /* 0x0000000000117213 */ /* 0x000fe20000000000 */
[----:B------:R-:W-:Y:S01]  /*0870*/  @P2 VIADD R9, R9, 0x1 ;  /* 0x0000000109092836 */ /* 0x000fe20000000000 */
[----:B------:R-:W-:-:S02]  /*0880*/  ISETP.GE.U32.AND P4, PT, R11, UR8, PT ;  /* 0x000000080b007c0c */ /* 0x000fc4000bf86070 */
[----:B------:R-:W-:Y:S01]  /*0890*/  LOP3.LUT R11, R5, UR49, RZ, 0x3c, !PT ;  /* 0x00000031050b7c12 */ /* 0x000fe2000f8e3cff */
[----:B------:R-:W-:Y:S01]  /*08a0*/  @P0 VIADD R14, R14, 0x1 ;  /* 0x000000010e0e0836 */ /* 0x000fe20000000000 */
[----:B-1----:R-:W-:Y:S02]  /*08b0*/  ISETP.NE.U32.AND P2, PT, R18, 0x1, PT ;  /* 0x000000011200780c */ /* 0x002fe40003f45070 */
[----:B------:R-:W-:Y:S02]  /*08c0*/  ISETP.GE.AND P3, PT, R11, RZ, PT ;  /* 0x000000ff0b00720c */ /* 0x000fe40003f66270 */
[----:B------:R-:W-:Y:S02]  /*08d0*/  @!P1 IADD3 R9, PT, PT, -R9, RZ, RZ ;  /* 0x000000ff09099210 */ /* 0x000fe40007ffe1ff */
[----:B--2---:R-:W-:Y:S01]  /*08e0*/  ISETP.NE.U32.AND P0, PT, R12, 0x1, PT ;  /* 0x000000010c00780c */ /* 0x004fe20003f05070 */
[----:B------:R-:W-:Y:S01]  /*08f0*/  IMAD.HI.U32 R12, R17, UR6, RZ ;  /* 0x00000006110c7c27 */ /* 0x000fe2000f8e00ff */
[----:B------:R-:W-:-:S02]  /*0900*/  ISETP.NE.AND P1, PT, RZ, UR50, PT ;  /* 0x00000032ff007c0c */ /* 0x000fc4000bf25270 */
[----:B------:R-:W-:Y:S02]  /*0910*/  LOP3.LUT R18, RZ, UR50, RZ, 0x33, !PT ;  /* 0x00000032ff127c12 */ /* 0x000fe4000f8e33ff */
[----:B------:R-:W-:Y:S02]  /*0920*/  LOP3.LUT R11, R2, UR50, RZ, 0x3c, !PT ;  /* 0x00000032020b7c12 */ /* 0x000fe4000f8e3cff */
[----:B------:R-:W-:Y:S01]  /*0930*/  SEL R9, R18, R9, !P1 ;  /* 0x0000000912097207 */ /* 0x000fe20004800000 */
[----:B------:R-:W-:Y:S01]  /*0940*/  @!P3 IMAD.MOV R14, RZ, RZ, -R14 ;  /* 0x000000ffff0eb224 */ /* 0x000fe200078e0a0e */
[----:B------:R-:W-:Y:S02]  /*0950*/  ISETP.NE.AND.EX P2, PT, R19, RZ, PT, P2 ;  /* 0x000000ff1300720c */ /* 0x000fe40003f45320 */
[----:B------:R-:W-:Y:S02]  /*0960*/  IADD3 R28, PT, PT, -R12, RZ, RZ ;  /* 0x000000ff0c1c7210 */ /* 0x000fe40007ffe1ff */
[----:B0-----:R-:W-:Y:S01]  /*0970*/  ISETP.NE.U32.AND P3, PT, R26, 0x1, PT ;  /* 0x000000011a00780c */ /* 0x001fe20003f65070 */
[----:B------:R-:W-:Y:S01]  /*0980*/  IMAD.MOV R26, RZ, RZ, -R9 ;  /* 0x000000ffff1a7224 */ /* 0x000fe200078e0a09 */
[----:B------:R-:W-:Y:S01]  /*0990*/  ISETP.GE.AND P5, PT, R11, RZ, PT ;  /* 0x000000ff0b00720c */ /* 0x000fe20003fa6270 */
[----:B------:R-:W-:Y:S01]  /*09a0*/  IMAD R17, R28, UR9, R17 ;  /* 0x000000091c117c24 */ /* 0x000fe2000f8e0211 */
[----:B------:R-:W-:Y:S01]  /*09b0*/  SEL R11, R6, RZ, P2 ;  /* 0x000000ff060b7207 */ /* 0x000fe20001000000 */
[----:B------:R-:W-:Y:S01]  /*09c0*/  IMAD R7, R26, UR50, R7 ;  /* 0x000000321a077c24 */ /* 0x000fe2000f8e0207 */
[----:B------:R-:W-:-:S02]  /*09d0*/  ISETP.NE.AND.EX P0, PT, R13, RZ, PT, P0 ;  /* 0x000000ff0d00720c */ /* 0x000fc40003f05300 */
[----:B------:R-:W-:Y:S02]  /*09e0*/  ISETP.NE.AND.EX P3, PT, R27, RZ, PT, P3 ;  /* 0x000000ff1b00720c */ /* 0x000fe40003f65330 */
[----:B------:R-:W-:Y:S01]  /*09f0*/  SEL R6, R15, R14, !P6 ;  /* 0x0000000e0f067207 */ /* 0x000fe20007000000 */
[----:B------:R-:W-:Y:S01]  /*0a00*/  IMAD R14, R11, UR46, RZ ;  /* 0x0000002e0b0e7c24 */ /* 0x000fe2000f8e02ff */
[----:B------:R-:W-:Y:S02]  /*0a10*/  SEL R9, R9, RZ, P0 ;  /* 0x000000ff09097207 */ /* 0x000fe40000000000 */
[----:B------:R-:W-:Y:S01]  /*0a20*/  @P4 IADD3 R8, PT, PT, R8, 0x1, RZ ;  /* 0x0000000108084810 */ /* 0x000fe20007ffe0ff */
[----:B------:R-:W-:Y:S01]  /*0a30*/  IMAD.MOV R26, RZ, RZ, -R6 ;  /* 0x000000ffff1a7224 */ /* 0x000fe200078e0a06 */
[----:B------:R-:W-:Y:S01]  /*0a40*/  ISETP.LT.U32.AND P4, PT, R17, UR9, PT ;  /* 0x0000000911007c0c */ /* 0x000fe2000bf81070 */
[----:B------:R-:W-:Y:S01]  /*0a50*/  IMAD R14, R9, UR47, R14 ;  /* 0x0000002f090e7c24 */ /* 0x000fe2000f8e020e */
[----:B------:R-:W-:Y:S01]  /*0a60*/  SEL R11, R7, RZ, P3 ;  /* 0x000000ff070b7207 */ /* 0x000fe20001800000 */
[----:B------:R-:W-:Y:S01]  /*0a70*/  IMAD R7, R26, UR49, R5 ;  /* 0x000000311a077c24 */ /* 0x000fe2000f8e0205 */
[----:B------:R-:W-:-:S03]  /*0a80*/  MOV R13, R8 ;  /* 0x00000008000d7202 */ /* 0x000fc60000000f00 */
[----:B------:R-:W-:Y:S01]  /*0a90*/  IMAD R11, R11, UR51, R14 ;  /* 0x000000330b0b7c24 */ /* 0x000fe2000f8e020e */
[----:B------:R-:W-:Y:S01]  /*0aa0*/  IABS R28, R7 ;  /* 0x00000007001c7213 */ /* 0x000fe20000000000 */
[----:B------:R-:W-:Y:S01]  /*0ab0*/  @!P5 IMAD.MOV R13, RZ, RZ, -R13 ;  /* 0x000000ffff0dd224 */ /* 0x000fe200078e0a0d */
[----:B------:R-:W-:Y:S02]  /*0ac0*/  LOP3.LUT R14, R0, UR49, RZ, 0x3c, !PT ;  /* 0x00000031000e7c12 */ /* 0x000fe4000f8e3cff */
[----:B------:R-:W-:Y:S02]  /*0ad0*/  IADD3 R8, P5, PT, R11, UR38, RZ ;  /* 0x000000260b087c10 */ /* 0x000fe4000ffbe0ff */
[----:B------:R-:W-:Y:S02]  /*0ae0*/  @!P4 IADD3 R17, PT, PT, R17, -UR9, RZ ;  /* 0x800000091111cc10 */ /* 0x000fe4000fffe0ff */
[----:B------:R-:W-:Y:S01]  /*0af0*/  LEA.HI.X.SX32 R9, R11, UR39, 0x1, P5 ;  /* 0x000000270b097c11 */ /* 0x000fe2000a8f0eff */
[----:B------:R-:W-:Y:S01]  /*0b00*/  IMAD.HI.U32 R11, R28, UR5, RZ ;  /* 0x000000051c0b7c27 */ /* 0x000fe2000f8e00ff */
[----:B------:R-:W-:-:S02]  /*0b10*/  ISETP.GE.U32.AND P5, PT, R17, UR9, PT ;  /* 0x0000000911007c0c */ /* 0x000fc4000bfa6070 */
[----:B------:R-:W-:Y:S01]  /*0b20*/  @!P4 IADD3 R12, PT, PT, R12, 0x1, RZ ;  /* 0x000000010c0cc810 */ /* 0x000fe20007ffe0ff */
[----:B------:R-:W-:Y:S01]  /*0b30*/  IMAD.MOV R17, RZ, RZ, -R11 ;  /* 0x000000ffff117224 */ /* 0x000fe200078e0a0b */
[----:B------:R-:W-:Y:S02]  /*0b40*/  ISETP.GE.AND P4, PT, R14, RZ, PT ;  /* 0x000000ff0e00720c */ /* 0x000fe40003f86270 */
[----:B------:R-:W-:Y:S01]  /*0b50*/  SEL R13, R18, R13, !P1 ;  /* 0x0000000d120d7207 */ /* 0x000fe20004800000 */
[----:B------:R-:W-:-:S03]  /*0b60*/  IMAD R28, R17, UR8, R28 ;  /* 0x00000008111c7c24 */ /* 0x000fc6000f8e021c */
[----:B------:R-:W-:-:S03]  /*0b70*/  IADD3 R17, PT, PT, -R13, RZ, RZ ;  /* 0x000000ff0d117210 */ /* 0x000fc60007ffe1ff */
[----:B------:R-:W-:Y:S02]  /*0b80*/  @P5 VIADD R12, R12, 0x1 ;  /* 0x000000010c0c5836 */ /* 0x000fe40000000000 */
[----:B------:R-:W-:Y:S02]  /*0b90*/  IMAD R14, R17, UR50, R2 ;  /* 0x00000032110e7c24 */ /* 0x000fe4000f8e0202 */
[----:B------:R-:W-:Y:S01]  /*0ba0*/  IMAD.MOV.U32 R26, RZ, RZ, R12 ;  /* 0x000000ffff1a7224 */ /* 0x000fe200078e000c */
[----:B------:R-:W-:Y:S01]  /*0bb0*/  SEL R12, R10, RZ, P2 ;  /* 0x000000ff0a0c7207 */ /* 0x000fe20001000000 */
[----:B------:R0:W2:Y:S01]  /*0bc0*/  LDG.E.U8 R2, desc[UR10][R8.64] ;  /* 0x0000000a08027981 */ /* 0x0000a2000c1e1100 */
[----:B------:R-:W-:Y:S02]  /*0bd0*/  SHF.R.S64 R17, RZ, 0x1e, R4 ;  /* 0x0000001eff117819 */ /* 0x000fe40000001004 */
[----:B------:R-:W-:Y:S02]  /*0be0*/  @!P4 IADD3 R26, PT, PT, -R26, RZ, RZ ;  /* 0x000000ff1a1ac210 */ /* 0x000fe40007ffe1ff */
[----:B------:R-:W-:-:S02]  /*0bf0*/  SEL R13, R13, RZ, P0 ;  /* 0x000000ff0d0d7207 */ /* 0x000fc40000000000 */
[----:B------:R-:W-:Y:S01]  /*0c00*/  SEL R10, R15, R26, !P6 ;  /* 0x0000001a0f0a7207 */ /* 0x000fe20007000000 */
[----:B------:R-:W-:Y:S01]  /*0c10*/  IMAD R26, R12, UR46, RZ ;  /* 0x0000002e0c1a7c24 */ /* 0x000fe2000f8e02ff */
[----:B------:R-:W-:Y:S02]  /*0c20*/  IADD3 R12, P4, PT, R17, UR36, RZ ;  /* 0x00000024110c7c10 */ /* 0x000fe4000ff9e0ff */
[----:B0-----:R-:W-:Y:S01]  /*0c30*/  SHF.R.S64 R8, RZ, 0x1e, R3 ;  /* 0x0000001eff087819 */ /* 0x001fe20000001003 */
[----:B------:R-:W-:Y:S01]  /*0c40*/  IMAD R19, R13, UR47, R26 ;  /* 0x0000002f0d137c24 */ /* 0x000fe2000f8e021a */
[----:B------:R-:W-:Y:S01]  /*0c50*/  LEA.HI.X.SX32 R13, R4, UR37, 0x2, P4 ;  /* 0x00000025040d7c11 */ /* 0x000fe2000a0f16ff */
[----:B------:R-:W-:Y:S01]  /*0c60*/  IMAD.MOV R17, RZ, RZ, -R10 ;  /* 0x000000ffff117224 */ /* 0x000fe200078e0a0a */
[----:B------:R-:W-:Y:S02]  /*0c70*/  SEL R4, R14, RZ, P3 ;  /* 0x000000ff0e047207 */ /* 0x000fe40001800000 */
[----:B------:R-:W-:Y:S01]  /*0c80*/  IADD3 R8, P5, PT, R8, UR36, RZ ;  /* 0x0000002408087c10 */ /* 0x000fe2000ffbe0ff */
[----:B------:R-:W-:Y:S01]  /*0c90*/  IMAD R17, R17, UR49, R0 ;  /* 0x0000003111117c24 */ /* 0x000fe2000f8e0200 */
[----:B------:R-:W-:Y:S01]  /*0ca0*/  R2UR UR12, R20 ;  /* 0x00000000140c72ca */ /* 0x000fe200000e0000 */
[----:B------:R-:W-:Y:S01]  /*0cb0*/  IMAD R4, R4, UR51, R19 ;  /* 0x0000003304047c24 */ /* 0x000fe2000f8e0213 */
[----:B------:R-:W-:Y:S01]  /*0cc0*/  R2UR UR13, R21 ;  /* 0x00000000150d72ca */ /* 0x000fe200000e0000 */
[----:B------:R-:W3:Y:S01]  /*0cd0*/  LDG.E R14, desc[UR10][R12.64] ;  /* 0x0000000a0c0e7981 */ /* 0x000ee2000c1e1900 */
[----:B------:R-:W-:-:S02]  /*0ce0*/  LEA.HI.X.SX32 R9, R3, UR37, 0x2, P5 ;  /* 0x0000002503097c11 */ /* 0x000fc4000a8f16ff */
[----:B------:R-:W-:Y:S02]  /*0cf0*/  IADD3 R26, P5, PT, R4, UR38, RZ ;  /* 0x00000026041a7c10 */ /* 0x000fe4000ffbe0ff */
[----:B------:R-:W-:Y:S02]  /*0d00*/  ISETP.LT.U32.AND P4, PT, R28, UR8, PT ;  /* 0x000000081c007c0c */ /* 0x000fe4000bf81070 */
[----:B------:R-:W-:Y:S02]  /*0d10*/  LEA.HI.X.SX32 R27, R4, UR39, 0x1, P5 ;  /* 0x00000027041b7c11 */ /* 0x000fe4000a8f0eff */
[----:B------:R-:W-:Y:S01]  /*0d20*/  IABS R30, R17 ;  /* 0x00000011001e7213 */ /* 0x000fe20000000000 */
[----:B------:R0:W4:Y:S04]  /*0d30*/  LDG.E R13, desc[UR10][R8.64] ;  /* 0x0000000a080d7981 */ /* 0x000128000c1e1900 */
[----:B------:R1:W5:Y:S01]  /*0d40*/  LDG.E.U8 R4, desc[UR12][R26.64] ;  /* 0x0000000c1a047981 */ /* 0x000362000c1e1100 */
[----:B------:R-:W-:-:S03]  /*0d50*/  IMAD.HI.U32 R19, R30, UR5, RZ ;  /* 0x000000051e137c27 */ /* 0x000fc6000f8e00ff */
[----:B------:R-:W-:Y:S01]  /*0d60*/  @!P4 IADD3 R28, PT, PT, R28, -UR8, RZ ;  /* 0x800000081c1ccc10 */ /* 0x000fe2000fffe0ff */
[----:B------:R-:W-:-:S03]  /*0d70*/  IMAD.MOV R3, RZ, RZ, -R19 ;  /* 0x000000ffff037224 */ /* 0x000fc600078e0a13 */
[----:B------:R-:W-:Y:S01]  /*0d80*/  ISETP.GE.U32.AND P5, PT, R28, UR8, PT ;  /* 0x000000081c007c0c */ /* 0x000fe2000bfa6070 */
[----:B------:R-:W-:Y:S02]  /*0d90*/  IMAD R30, R3, UR8, R30 ;  /* 0x00000008031e7c24 */ /* 0x000fe4000f8e021e */
[----:B------:R-:W-:Y:S01]  /*0da0*/  VIADD R3, R16, 0xa0 ;  /* 0x000000a010037836 */ /* 0x000fe20000000000 */
[----:B------:R-:W-:Y:S02]  /*0db0*/  SHF.R.S64 R28, RZ, 0x1e, R5 ;  /* 0x0000001eff1c7819 */ /* 0x000fe40000001005 */
[----:B------:R-:W-:Y:S02]  /*0dc0*/  @!P4 IADD3 R11, PT, PT, R11, 0x1, RZ ;  /* 0x000000010b0bc810 */ /* 0x000fe40007ffe0ff */
[----:B0-----:R-:W-:Y:S02]  /*0dd0*/  IABS R8, R3 ;  /* 0x0000000300087213 */ /* 0x001fe40000000000 */
[----:B------:R-:W-:-:S03]  /*0de0*/  IADD3 R28, P4, PT, R28, UR36, RZ ;  /* 0x000000241c1c7c10 */ /* 0x000fc6000ff9e0ff */
[----:B------:R-:W-:Y:S01]  /*0df0*/  @P5 IADD3 R11, PT, PT, R11, 0x1, RZ ;  /* 0x000000010b0b5810 */ /* 0x000fe20007ffe0ff */
[----:B-1----:R-:W-:Y:S01]  /*0e00*/  IMAD.HI.U32 R26, R8, UR6, RZ ;  /* 0x00000006081a7c27 */ /* 0x002fe2000f8e00ff */
[----:B------:R-:W-:Y:S02]  /*0e10*/  ISETP.LT.U32.AND P5, PT, R30, UR8, PT ;  /* 0x000000081e007c0c */ /* 0x000fe4000bfa1070 */
[----:B------:R-:W-:Y:S02]  /*0e20*/  LEA.HI.X.SX32 R29, R5, UR37, 0x2, P4 ;  /* 0x00000025051d7c11 */ /* 0x000fe4000a0f16ff */
[----:B------:R-:W-:Y:S01]  /*0e30*/  MOV R5, R11 ;  /* 0x0000000b00057202 */ /* 0x000fe20000000f00 */
[----:B------:R-:W-:-:S04]  /*0e40*/  IMAD.MOV R11, RZ, RZ, -R26 ;  /* 0x000000ffff0b7224 */ /* 0x000fc800078e0a1a */
[----:B------:R-:W-:Y:S01]  /*0e50*/  IMAD R11, R11, UR9, R8 ;  /* 0x000000090b0b7c24 */ /* 0x000fe2000f8e0208 */
[----:B------:R-:W-:-:S03]  /*0e60*/  SHF.R.S64 R8, RZ, 0x1e, R0 ;  /* 0x0000001eff087819 */ /* 0x000fc60000001000 */
[----:B------:R-:W-:Y:S02]  /*0e70*/  @!P5 VIADD R30, R30, -UR8 ;  /* 0x800000081e1edc36 */ /* 0x000fe40008000000 */
[----:B------:R-:W-:Y:S01]  /*0e80*/  @!P5 VIADD R19, R19, 0x1 ;  /* 0x000000011313d836 */ /* 0x000fe20000000000 */
[----:B------:R-:W-:-:S04]  /*0e90*/  IADD3 R8, P5, PT, R8, UR36, RZ ;  /* 0x0000002408087c10 */ /* 0x000fc8000ffbe0ff */
[----:B------:R-:W-:Y:S02]  /*0ea0*/  LEA.HI.X.SX32 R9, R0, UR37, 0x2, P5 ;  /* 0x0000002500097c11 */ /* 0x000fe4000a8f16ff */
[----:B------:R-:W-:Y:S02]  /*0eb0*/  ISETP.LT.U32.AND P5, PT, R11, UR9, PT ;  /* 0x000000090b007c0c */ /* 0x000fe4000bfa1070 */
[----:B------:R-:W-:-:S11]  /*0ec0*/  LOP3.LUT R12, R7, UR50, RZ, 0x3c, !PT ;  /* 0x00000032070c7c12 */ /* 0x000fd6000f8e3cff */
[----:B------:R-:W-:Y:S01]  /*0ed0*/  @!P5 VIADD R11, R11, -UR9 ;  /* 0x800000090b0bdc36 */ /* 0x000fe20008000000 */
[----:B------:R-:W-:-:S04]  /*0ee0*/  @!P5 IADD3 R26, PT, PT, R26, 0x1, RZ ;  /* 0x000000011a1ad810 */ /* 0x000fc80007ffe0ff */
[----:B------:R-:W-:Y:S02]  /*0ef0*/  ISETP.GE.U32.AND P5, PT, R11, UR9, PT ;  /* 0x000000090b007c0c */ /* 0x000fe4000bfa6070 */
[----:B------:R-:W-:Y:S02]  /*0f00*/  ISETP.GE.AND P4, PT, R12, RZ, PT ;  /* 0x000000ff0c00720c */ /* 0x000fe40003f86270 */
[----:B------:R-:W-:Y:S01]  /*0f10*/  LOP3.LUT R0, R3, UR49, RZ, 0x3c, !PT ;  /* 0x0000003103007c12 */ /* 0x000fe2000f8e3cff */
[----:B------:R-:W3:Y:S08]  /*0f20*/  LDG.E R12, desc[UR10][R28.64] ;  /* 0x0000000a1c0c7981 */ /* 0x000ef0000c1e1900 */
[----:B------:R-:W-:-:S02]  /*0f30*/  @P5 IADD3 R26, PT, PT, R26, 0x1, RZ ;  /* 0x000000011a1a5810 */ /* 0x000fc40007ffe0ff */
[----:B------:R-:W-:Y:S02]  /*0f40*/  ISETP.GE.AND P5, PT, R0, RZ, PT ;  /* 0x000000ff0000720c */ /* 0x000fe40003fa6270 */
[----:B------:R-:W-:Y:S02]  /*0f50*/  @!P4 IADD3 R5, PT, PT, -R5, RZ, RZ ;  /* 0x000000ff0505c210 */ /* 0x000fe40007ffe1ff */
[----:B------:R-:W-:Y:S02]  /*0f60*/  ISETP.GE.U32.AND P4, PT, R30, UR8, PT ;  /* 0x000000081e007c0c */ /* 0x000fe4000bf86070 */
[----:B------:R-:W-:-:S07]  /*0f70*/  LOP3.LUT R0, R17, UR50, RZ, 0x3c, !PT ;  /* 0x0000003211007c12 */ /* 0x000fce000f8e3cff */
[----:B------:R-:W-:Y:S01]  /*0f80*/  @!P5 IMAD.MOV R26, RZ, RZ, -R26 ;  /* 0x000000ffff1ad224 */ /* 0x000fe200078e0a1a */
[----:B------:R-:W-:Y:S02]  /*0f90*/  ISETP.GE.AND P5, PT, R0, RZ, PT ;  /* 0x000000ff0000720c */ /* 0x000fe40003fa6270 */
[----:B------:R-:W-:Y:S01]  /*0fa0*/  SEL R6, R6, RZ, P2 ;  /* 0x000000ff06067207 */ /* 0x000fe20001000000 */
[----:B------:R-:W-:Y:S01]  /*0fb0*/  @P4 VIADD R19, R19, 0x1 ;  /* 0x0000000113134836 */ /* 0x000fe20000000000 */
[----:B------:R-:W-:Y:S01]  /*0fc0*/  SEL R11, R15, R26, !P6 ;  /* 0x0000001a0f0b7207 */ /* 0x000fe20007000000 */
[----:B------:R0:W3:Y:S02]  /*0fd0*/  LDG.E R0, desc[UR10][R8.64] ;  /* 0x0000000a08007981 */ /* 0x0000e4000c1e1900 */
[----:B------:R-:W-:Y:S01]  /*0fe0*/  IMAD.MOV.U32 R27, RZ, RZ, R19 ;  /* 0x000000ffff1b7224 */ /* 0x000fe200078e0013 */
[----:B------:R-:W-:-:S05]  /*0ff0*/  IADD3 R26, PT, PT, -R11, RZ, RZ ;  /* 0x000000ff0b1a7210 */ /* 0x000fca0007ffe1ff */
[----:B------:R-:W-:Y:S01]  /*1000*/  IMAD R26, R26, UR49, R3 ;  /* 0x000000311a1a7c24 */ /* 0x000fe2000f8e0203 */
[----:B------:R-:W-:Y:S02]  /*1010*/  @!P5 IADD3 R27, PT, PT, -R27, RZ, RZ ;  /* 0x000000ff1b1bd210 */ /* 0x000fe40007ffe1ff */
[C---:B------:R-:W-:Y:S02]  /*1020*/  SEL R5, R18.reuse, R5, !P1 ;  /* 0x0000000512057207 */ /* 0x040fe40004800000 */
[----:B0-----:R-:W-:Y:S02]  /*1030*/  IABS R9, R26 ;  /* 0x0000001a00097213 */ /* 0x001fe40000000000 */
[----:B------:R-:W-:Y:S01]  /*1040*/  SEL R27, R18, R27, !P1 ;  /* 0x0000001b121b7207 */ /* 0x000fe20004800000 */
[----:B------:R-:W-:Y:S01]  /*1050*/  IMAD R19, R6, UR46, RZ ;  /* 0x0000002e06137c24 */ /* 0x000fe2000f8e02ff */
[C---:B------:R-:W-:Y:S02]  /*1060*/  IADD3 R28, PT, PT, -R5.reuse, RZ, RZ ;  /* 0x000000ff051c7210 */ /* 0x040fe40007ffe1ff */
[----:B------:R-:W-:Y:S01]  /*1070*/  SEL R6, R5, RZ, P0 ;  /* 0x000000ff05067207 */ /* 0x000fe20000000000 */
[----:B------:R-:W-:-:S02]  /*1080*/  IMAD.MOV R8, RZ, RZ, -R27 ;  /* 0x000000ffff087224 */ /* 0x000fc400078e0a1b */
[----:B------:R-:W-:-:S04]  /*1090*/  IMAD.HI.U32 R5, R9, UR5, RZ ;  /* 0x0000000509057c27 */ /* 0x000fc8000f8e00ff */
        /* <DEDUP_REMOVED lines=11> */
[----:B------:R-:W-:Y:S01]  /*1150*/  SEL R27, R27, RZ, P0 ;  /* 0x000000ff1b1b7207 */ /* 0x000fe20000000000 */
[----:B------:R-:W-:-:S03]  /*1160*/  IMAD R10, R10, UR46, RZ ;  /* 0x0000002e0a0a7c24 */ /* 0x000fc6000f8e02ff */
[----:B------:R-:W-:Y:S02]  /*1170*/  MOV R9, R5 ;  /* 0x0000000500097202 */ /* 0x000fe40000000f00 */
[----:B------:R-:W-:Y:S01]  /*1180*/  IADD3 R5, PT, PT, R16, 0xc0, RZ ;  /* 0x000000c010057810 */ /* 0x000fe20007ffe0ff */
[----:B------:R-:W-:Y:S01]  /*1190*/  IMAD R10, R27, UR47, R10 ;  /* 0x0000002f1b0a7c24 */ /* 0x000fe2000f8e020a */
[----:B------:R-:W-:Y:S01]  /*11a0*/  SEL R11, R11, RZ, P2 ;  /* 0x000000ff0b0b7207 */ /* 0x000fe20001000000 */
[----:B------:R-:W-:Y:S01]  /*11b0*/  @!P5 IMAD.MOV R9, RZ, RZ, -R9 ;  /* 0x000000ffff09d224 */ /* 0x000fe200078e0a09 */
[----:B------:R-:W-:-:S03]  /*11c0*/  IABS R27, R5 ;  /* 0x00000005001b7213 */ /* 0x000fc60000000000 */
[----:B------:R-:W-:Y:S01]  /*11d0*/  IMAD R8, R11, UR46, RZ ;  /* 0x0000002e0b087c24 */ /* 0x000fe2000f8e02ff */
[----:B------:R-:W-:Y:S01]  /*11e0*/  SEL R9, R18, R9, !P1 ;  /* 0x0000000912097207 */ /* 0x000fe20004800000 */
[----:B------:R-:W-:-:S04]  /*11f0*/  IMAD.HI.U32 R11, R27, UR6, RZ ;  /* 0x000000061b0b7c27 */ /* 0x000fc8000f8e00ff */
[----:B------:R-:W-:Y:S02]  /*1200*/  IMAD R6, R6, UR47, R19 ;  /* 0x0000002f06067c24 */ /* 0x000fe4000f8e0213 */
[----:B------:R-:W-:Y:S01]  /*1210*/  IMAD.MOV R19, RZ, RZ, -R9 ;  /* 0x000000ffff137224 */ /* 0x000fe200078e0a09 */
[----:B------:R-:W-:Y:S01]  /*1220*/  SEL R9, R9, RZ, P0 ;  /* 0x000000ff09097207 */ /* 0x000fe20000000000 */
[----:B------:R-:W-:Y:S01]  /*1230*/  IMAD R7, R28, UR50, R7 ;  /* 0x000000321c077c24 */ /* 0x000fe2000f8e0207 */
[----:B------:R-:W-:-:S03]  /*1240*/  IADD3 R28, PT, PT, -R11, RZ, RZ ;  /* 0x000000ff0b1c7210 */ /* 0x000fc60007ffe1ff */
[----:B------:R-:W-:Y:S02]  /*1250*/  IMAD R8, R9, UR47, R8 ;  /* 0x0000002f09087c24 */ /* 0x000fe4000f8e0208 */
[----:B------:R-:W-:-:S05]  /*1260*/  IMAD R9, R28, UR9, R27 ;  /* 0x000000091c097c24 */ /* 0x000fca000f8e021b */
[----:B------:R-:W-:-:S13]  /*1270*/  ISETP.LT.U32.AND P5, PT, R9, UR9, PT ;  /* 0x0000000909007c0c */ /* 0x000fda000bfa1070 */
[----:B------:R-:W-:-:S05]  /*1280*/  @!P5 VIADD R9, R9, -UR9 ;  /* 0x800000090909dc36 */ /* 0x000fca0008000000 */
[----:B------:R-:W-:Y:S02]  /*1290*/  ISETP.GE.U32.AND P4, PT, R9, UR9, PT ;  /* 0x0000000909007c0c */ /* 0x000fe4000bf86070 */
[----:B------:R-:W-:Y:S02]  /*12a0*/  LOP3.LUT R9, R5, UR49, RZ, 0x3c, !PT ;  /* 0x0000003105097c12 */ /* 0x000fe4000f8e3cff */
[----:B------:R-:W-:Y:S02]  /*12b0*/  @!P5 IADD3 R11, PT, PT, R11, 0x1, RZ ;  /* 0x000000010b0bd810 */ /* 0x000fe40007ffe0ff */
[----:B------:R-:W-:Y:S01]  /*12c0*/  ISETP.GE.AND P5, PT, R9, RZ, PT ;  /* 0x000000ff0900720c */ /* 0x000fe20003fa6270 */
[----:B------:R-:W-:-:S06]  /*12d0*/  IMAD R26, R19, UR50, R26 ;  /* 0x00000032131a7c24 */ /* 0x000fcc000f8e021a */
[----:B------:R-:W-:Y:S01]  /*12e0*/  @P4 VIADD R11, R11, 0x1 ;  /* 0x000000010b0b4836 */ /* 0x000fe20000000000 */
[----:B------:R-:W-:-:S04]  /*12f0*/  SEL R29, R26, RZ, P3 ;  /* 0x000000ff1a1d7207 */ /* 0x000fc80001800000 */
[----:B------:R-:W-:Y:S01]  /*1300*/  MOV R28, R11 ;  /* 0x0000000b001c7202 */ /* 0x000fe20000000f00 */
[----:B------:R-:W-:Y:S01]  /*1310*/  IMAD R29, R29, UR51, R8 ;  /* 0x000000331d1d7c24 */ /* 0x000fe2000f8e0208 */
[----:B------:R-:W-:Y:S01]  /*1320*/  SEL R17, R17, RZ, P3 ;  /* 0x000000ff11117207 */ /* 0x000fe20001800000 */
[----:B------:R-:W0:Y:S02]  /*1330*/  LDC.64 R8, c[0x0][0x3e8] ;  /* 0x0000fa00ff087b82 */ /* 0x000e240000000a00 */
[----:B------:R-:W-:Y:S01]  /*1340*/  @!P5 IMAD.MOV R28, RZ, RZ, -R28 ;  /* 0x000000ffff1cd224 */ /* 0x000fe200078e0a1c */
[----:B------:R-:W-:Y:S01]  /*1350*/  SEL R7, R7, RZ, P3 ;  /* 0x000000ff07077207 */ /* 0x000fe20001800000 */
[----:B------:R-:W-:-:S03]  /*1360*/  IMAD R11, R17, UR51, R10 ;  /* 0x00000033110b7c24 */ /* 0x000fc6000f8e020a */
[----:B------:R-:W-:Y:S01]  /*1370*/  SEL R26, R15, R28, !P6 ;  /* 0x0000001c0f1a7207 */ /* 0x000fe20007000000 */
[----:B------:R-:W-:-:S03]  /*1380*/  IMAD R7, R7, UR51, R6 ;  /* 0x0000003307077c24 */ /* 0x000fc6000f8e0206 */
[----:B------:R-:W-:Y:S02]  /*1390*/  IADD3 R10, PT, PT, -R26, RZ, RZ ;  /* 0x000000ff1a0a7210 */ /* 0x000fe40007ffe1ff */
[----:B------:R-:W-:-:S03]  /*13a0*/  IADD3 R6, P4, PT, R7, UR38, RZ ;  /* 0x0000002607067c10 */ /* 0x000fc6000ff9e0ff */
[----:B------:R-:W-:Y:S01]  /*13b0*/  IMAD R27, R10, UR49, R5 ;  /* 0x000000310a1b7c24 */ /* 0x000fe2000f8e0205 */
[----:B------:R-:W-:-:S04]  /*13c0*/  LEA.HI.X.SX32 R7, R7, UR39, 0x1, P4 ;  /* 0x0000002707077c11 */ /* 0x000fc8000a0f0eff */
[----:B------:R-:W-:Y:S01]  /*13d0*/  IABS R30, R27 ;  /* 0x0000001b001e7213 */ /* 0x000fe20000000000 */
[----:B------:R1:W4:Y:S01]  /*13e0*/  LDG.E.U8 R17, desc[UR10][R6.64] ;  /* 0x0000000a06117981 */ /* 0x000322000c1e1100 */
[C---:B------:R-:W-:Y:S02]  /*13f0*/  IADD3 R10, P4, PT, R11.reuse, UR38, RZ ;  /* 0x000000260b0a7c10 */ /* 0x040fe4000ff9e0ff */
[----:B--2---:R-:W-:Y:S01]  /*1400*/  ISETP.NE.AND P1, PT, R2, RZ, PT ;  /* 0x000000ff0200720c */ /* 0x004fe20003f25270 */
[----:B------:R-:W-:Y:S01]  /*1410*/  IMAD.HI.U32 R28, R30, UR5, RZ ;  /* 0x000000051e1c7c27 */ /* 0x000fe2000f8e00ff */
[----:B------:R-:W-:Y:S02]  /*1420*/  SHF.R.S64 R2, RZ, 0x1e, R3 ;  /* 0x0000001eff027819 */ /* 0x000fe40000001003 */
[----:B------:R-:W-:Y:S02]  /*1430*/  LEA.HI.X.SX32 R11, R11, UR39, 0x1, P4 ;  /* 0x000000270b0b7c11 */ /* 0x000fe4000a0f0eff */
[----:B0-----:R-:W-:Y:S01]  /*1440*/  R2UR UR4, R9 ;  /* 0x00000000090472ca */ /* 0x001fe200000e0000 */
[----:B------:R-:W-:Y:S01]  /*1450*/  IMAD.MOV R9, RZ, RZ, -R28 ;  /* 0x000000ffff097224 */ /* 0x000fe200078e0a1c */
[----:B------:R-:W-:Y:S01]  /*1460*/  IADD3 R2, P4, PT, R2, UR36, RZ ;  /* 0x0000002402027c10 */ /* 0x000fe2000ff9e0ff */
[----:B------:R0:W2:Y:S01]  /*1470*/  LDG.E.U8 R19, desc[UR10][R10.64] ;  /* 0x0000000a0a137981 */ /* 0x0000a2000c1e1100 */
[----:B-1----:R-:W-:Y:S01]  /*1480*/  SHF.R.S64 R6, RZ, 0x1e, R5 ;  /* 0x0000001eff067819 */ /* 0x002fe20000001005 */
[----:B------:R-:W-:Y:S01]  /*1490*/  IMAD R9, R9, UR8, R30 ;  /* 0x0000000809097c24 */ /* 0x000fe2000f8e021e */
[----:B------:R-:W-:-:S02]  /*14a0*/  LEA.HI.X.SX32 R3, R3, UR37, 0x2, P4 ;  /* 0x0000002503037c11 */ /* 0x000fc4000a0f16ff */
[----:B------:R-:W-:-:S04]  /*14b0*/  IADD3 R6, P4, PT, R6, UR36, RZ ;  /* 0x0000002406067c10 */ /* 0x000fc8000ff9e0ff */
[----:B------:R-:W-:Y:S01]  /*14c0*/  LEA.HI.X.SX32 R7, R5, UR37, 0x2, P4 ;  /* 0x0000002505077c11 */ /* 0x000fe2000a0f16ff */
[----:B------:R1:W3:Y:S01]  /*14d0*/  LDG.E R11, desc[UR10][R2.64] ;  /* 0x0000000a020b7981 */ /* 0x0002e2000c1e1900 */
[----:B------:R-:W-:Y:S02]  /*14e0*/  ISETP.LT.U32.AND P4, PT, R9, UR8, PT ;  /* 0x0000000809007c0c */ /* 0x000fe4000bf81070 */
[----:B------:R-:W-:Y:S01]  /*14f0*/  P2R R37, PR, RZ, 0x2 ;  /* 0x00000002ff257803 */ /* 0x000fe20000000000 */
[----:B------:R1:W3:Y:S01]  /*1500*/  LDG.E R6, desc[UR10][R6.64] ;  /* 0x0000000a06067981 */ /* 0x0002e2000c1e1900 */
[----:B------:R-:W-:-:S09]  /*1510*/  LOP3.LUT R5, R27, UR50, RZ, 0x3c, !PT ;  /* 0x000000321b057c12 */ /* 0x000fd2000f8e3cff */
[----:B------:R-:W-:Y:S02]  /*1520*/  @!P4 IADD3 R9, PT, PT, R9, -UR8, RZ ;  /* 0x800000080909cc10 */ /* 0x000fe4000fffe0ff */
[----:B-----5:R-:W-:Y:S01]  /*1530*/  ISETP.NE.AND P6, PT, R4, RZ, PT ;  /* 0x000000ff0400720c */ /* 0x020fe20003fc5270 */
[----:B------:R-:W-:Y:S01]  /*1540*/  VIADD R4, R16, 0xe0 ;  /* 0x000000e010047836 */ /* 0x000fe20000000000 */
[----:B------:R-:W-:-:S04]  /*1550*/  ISETP.GE.U32.AND P1, PT, R9, UR8, PT ;  /* 0x0000000809007c0c */ /* 0x000fc8000bf26070 */
[----:B------:R-:W-:Y:S02]  /*1560*/  IABS R9, R4 ;  /* 0x0000000400097213 */ /* 0x000fe40000000000 */
[----:B------:R-:W-:-:S03]  /*1570*/  ISETP.GE.AND P5, PT, R5, RZ, PT ;  /* 0x000000ff0500720c */ /* 0x000fc60003fa6270 */
[----:B------:R-:W-:-:S05]  /*1580*/  IMAD.HI.U32 R5, R9, UR6, RZ ;  /* 0x0000000609057c27 */ /* 0x000fca000f8e00ff */
[----:B0-----:R-:W-:-:S05]  /*1590*/  IADD3 R10, PT, PT, -R5, RZ, RZ ;  /* 0x000000ff050a7210 */ /* 0x001fca0007ffe1ff */
        /* <DEDUP_REMOVED lines=10> */
[----:B------:R-:W-:Y:S01]  /*1640*/  MOV R10, R5 ;  /* 0x00000005000a7202 */ /* 0x000fe20000000f00 */
[----:B------:R-:W-:Y:S01]  /*1650*/  @P1 VIADD R28, R28, 0x1 ;  /* 0x000000011c1c1836 */ /* 0x000fe20000000000 */
[----:B------:R-:W-:-:S04]  /*1660*/  ISETP.NE.AND P6, PT, RZ, UR49, PT ;  /* 0x00000031ff007c0c */ /* 0x000fc8000bfc5270 */
[----:B------:R-:W-:-:S05]  /*1670*/  MOV R5, R28 ;  /* 0x0000001c00057202 */ /* 0x000fca0000000f00 */
[----:B------:R-:W-:Y:S01]  /*1680*/  @!P4 IMAD.MOV R10, RZ, RZ, -R10 ;  /* 0x000000ffff0ac224 */ /* 0x000fe200078e0a0a */
[----:B------:R-:W-:Y:S01]  /*1690*/  ISETP.NE.AND P1, PT, RZ, UR50, PT ;  /* 0x00000032ff007c0c */ /* 0x000fe2000bf25270 */
[----:B------:R-:W-:-:S03]  /*16a0*/  @!P5 IMAD.MOV R5, RZ, RZ, -R5 ;  /* 0x000000ffff05d224 */ /* 0x000fc600078e0a05 */
[----:B------:R-:W-:Y:S02]  /*16b0*/  SEL R10, R15, R10, !P6 ;  /* 0x0000000a0f0a7207 */ /* 0x000fe40007000000 */
[----:B------:R-:W-:-:S03]  /*16c0*/  SEL R5, R18, R5, !P1 ;  /* 0x0000000512057207 */ /* 0x000fc60004800000 */
[----:B------:R-:W-:Y:S01]  /*16d0*/  IMAD.MOV R9, RZ, RZ, -R10 ;  /* 0x000000ffff097224 */ /* 0x000fe200078e0a0a */
[----:B------:R-:W-:-:S03]  /*16e0*/  SEL R26, R26, RZ, P2 ;  /* 0x000000ff1a1a7207 */ /* 0x000fc60001000000 */
[----:B------:R-:W-:Y:S01]  /*16f0*/  IMAD R9, R9, UR49, R4 ;  /* 0x0000003109097c24 */ /* 0x000fe2000f8e0204 */
[C---:B------:R-:W-:Y:S01]  /*1700*/  IADD3 R30, PT, PT, -R5.reuse, RZ, RZ ;  /* 0x000000ff051e7210 */ /* 0x040fe20007ffe1ff */
[----:B------:R-:W-:Y:S01]  /*1710*/  IMAD R26, R26, UR46, RZ ;  /* 0x0000002e1a1a7c24 */ /* 0x000fe2000f8e02ff */
[----:B------:R-:W-:Y:S02]  /*1720*/  SEL R5, R5, RZ, P0 ;  /* 0x000000ff05057207 */ /* 0x000fe40000000000 */
[----:B-1----:R-:W-:-:S03]  /*1730*/  IABS R2, R9 ;  /* 0x0000000900027213 */ /* 0x002fc60000000000 */
[----:B------:R-:W-:Y:S02]  /*1740*/  IMAD R26, R5, UR47, R26 ;  /* 0x0000002f051a7c24 */ /* 0x000fe4000f8e021a */
        /* <DEDUP_REMOVED lines=8> */
[----:B------:R-:W5:Y:S10]  /*17d0*/  LDG.E.U8 R28, desc[UR10][R28.64] ;  /* 0x0000000a1c1c7981 */ /* 0x000f74000c1e1100 */
[----:B------:R-:W-:Y:S01]  /*17e0*/  @!P4 VIADD R2, R2, -UR8 ;  /* 0x800000080202cc36 */ /* 0x000fe20008000000 */
[----:B------:R-:W-:-:S04]  /*17f0*/  @!P4 IADD3 R5, PT, PT, R5, 0x1, RZ ;  /* 0x000000010505c810 */ /* 0x000fc80007ffe0ff */
[----:B------:R-:W-:Y:S02]  /*1800*/  ISETP.GE.U32.AND P4, PT, R2, UR8, PT ;  /* 0x0000000802007c0c */ /* 0x000fe4000bf86070 */
[----:B------:R-:W-:Y:S02]  /*1810*/  LOP3.LUT R2, R9, UR50, RZ, 0x3c, !PT ;  /* 0x0000003209027c12 */ /* 0x000fe4000f8e3cff */
[----:B------:R-:W-:-:S09]  /*1820*/  SEL R27, R27, RZ, P3 ;  /* 0x000000ff1b1b7207 */ /* 0x000fd20001800000 */
[----:B------:R-:W-:Y:S01]  /*1830*/  @P4 VIADD R5, R5, 0x1 ;  /* 0x0000000105054836 */ /* 0x000fe20000000000 */
[----:B------:R-:W-:Y:S01]  /*1840*/  ISETP.GE.AND P4, PT, R2, RZ, PT ;  /* 0x000000ff0200720c */ /* 0x000fe20003f86270 */
[----:B------:R-:W-:-:S03]  /*1850*/  IMAD R26, R27, UR51, R26 ;  /* 0x000000331b1a7c24 */ /* 0x000fc6000f8e021a */
[----:B------:R-:W-:Y:S02]  /*1860*/  MOV R27, R5 ;  /* 0x00000005001b7202 */ /* 0x000fe40000000f00 */
[----:B------:R-:W-:-:S04]  /*1870*/  SHF.R.S64 R2, RZ, 0x1e, R4 ;  /* 0x0000001eff027819 */ /* 0x000fc80000001004 */
[----:B------:R-:W-:-:S03]  /*1880*/  IADD3 R2, P5, PT, R2, UR36, RZ ;  /* 0x0000002402027c10 */ /* 0x000fc6000ffbe0ff */
[----:B------:R-:W-:Y:S01]  /*1890*/  @!P4 IMAD.MOV R27, RZ, RZ, -R27 ;  /* 0x000000ffff1bc224 */ /* 0x000fe200078e0a1b */
[----:B------:R-:W-:-:S04]  /*18a0*/  LEA.HI.X.SX32 R3, R4, UR37, 0x2, P5 ;  /* 0x0000002504037c11 */ /* 0x000fc8000a8f16ff */
[----:B------:R-:W-:Y:S02]  /*18b0*/  SEL R27, R18, R27, !P1 ;  /* 0x0000001b121b7207 */ /* 0x000fe40004800000 */
[C---:B------:R-:W-:Y:S02]  /*18c0*/  IADD3 R4, P4, PT, R26.reuse, UR38, RZ ;  /* 0x000000261a047c10 */ /* 0x040fe4000ff9e0ff */
[----:B------:R-:W-:Y:S02]  /*18d0*/  IADD3 R30, PT, PT, -R27, RZ, RZ ;  /* 0x000000ff1b1e7210 */ /* 0x000fe40007ffe1ff */
[----:B------:R-:W-:Y:S01]  /*18e0*/  LEA.HI.X.SX32 R5, R26, UR39, 0x1, P4 ;  /* 0x000000271a057c11 */ /* 0x000fe2000a0f0eff */
[----:B------:R-:W-:Y:S02]  /*18f0*/  IMAD R26, R10, UR46, RZ ;  /* 0x0000002e0a1a7c24 */ /* 0x000fe4000f8e02ff */
[----:B------:R-:W-:Y:S02]  /*1900*/  IMAD R10, R30, UR50, R9 ;  /* 0x000000321e0a7c24 */ /* 0x000fe4000f8e0209 */
[----:B------:R-:W-:Y:S01]  /*1910*/  VIADD R9, R16, 0x100 ;  /* 0x0000010010097836 */ /* 0x000fe20000000000 */
[----:B------:R0:W3:Y:S04]  /*1920*/  LDG.E.U8 R29, desc[UR10][R4.64] ;  /* 0x0000000a041d7981 */ /* 0x0000e8000c1e1100 */
[----:B------:R-:W-:-:S02]  /*1930*/  IABS R7, R9 ;  /* 0x0000000900077213 */ /* 0x000fc40000000000 */
[----:B------:R-:W-:-:S03]  /*1940*/  SEL R27, R27, RZ, P0 ;  /* 0x000000ff1b1b7207 */ /* 0x000fc60000000000 */
[----:B0-----:R-:W-:-:S04]  /*1950*/  IMAD.HI.U32 R4, R7, UR6, RZ ;  /* 0x0000000607047c27 */ /* 0x001fc8000f8e00ff */
[----:B------:R-:W-:Y:S01]  /*1960*/  IMAD R27, R27, UR47, R26 ;  /* 0x0000002f1b1b7c24 */ /* 0x000fe2000f8e021a */
[----:B------:R-:W-:-:S05]  /*1970*/  IADD3 R26, PT, PT, -R4, RZ, RZ ;  /* 0x000000ff041a7210 */ /* 0x000fca0007ffe1ff */
[----:B------:R-:W-:Y:S01]  /*1980*/  IMAD R5, R26, UR9, R7 ;  /* 0x000000091a057c24 */ /* 0x000fe2000f8e0207 */
[----:B------:R-:W-:Y:S01]  /*1990*/  SEL R10, R10, RZ, P3 ;  /* 0x000000ff0a0a7207 */ /* 0x000fe20001800000 */
[----:B------:R0:W3:Y:S03]  /*19a0*/  LDG.E R7, desc[UR10][R2.64] ;  /* 0x0000000a02077981 */ /* 0x0000e6000c1e1900 */
        /* <DEDUP_REMOVED lines=10> */
[----:B------:R-:W-:Y:S02]  /*1a50*/  IMAD R31, R4, UR49, R9 ;  /* 0x00000031041f7c24 */ /* 0x000fe4000f8e0209 */
[----:B------:R-:W-:-:S03]  /*1a60*/  IMAD R10, R10, UR51, R27 ;  /* 0x000000330a0a7c24 */ /* 0x000fc6000f8e021b */
[----:B------:R-:W-:Y:S02]  /*1a70*/  IABS R5, R31 ;  /* 0x0000001f00057213 */ /* 0x000fe40000000000 */
[----:B------:R-:W-:-:S03]  /*1a80*/  IADD3 R26, P4, PT, R10, UR38, RZ ;  /* 0x000000260a1a7c10 */ /* 0x000fc6000ff9e0ff */
[----:B------:R-:W-:Y:S01]  /*1a90*/  IMAD.HI.U32 R4, R5, UR5, RZ ;  /* 0x0000000505047c27 */ /* 0x000fe2000f8e00ff */
[----:B------:R-:W-:-:S04]  /*1aa0*/  LEA.HI.X.SX32 R27, R10, UR39, 0x1, P4 ;  /* 0x000000270a1b7c11 */ /* 0x000fc8000a0f0eff */
[----:B------:R-:W-:Y:S01]  /*1ab0*/  IADD3 R10, PT, PT, -R4, RZ, RZ ;  /* 0x000000ff040a7210 */ /* 0x000fe20007ffe1ff */
[----:B------:R1:W3:Y:S04]  /*1ac0*/  LDG.E.U8 R26, desc[UR10][R26.64] ;  /* 0x0000000a1a1a7981 */ /* 0x0002e8000c1e1100 */
        /* <DEDUP_REMOVED lines=12> */
[----:B------:R-:W-:Y:S01]  /*1b90*/  IMAD.MOV R2, RZ, RZ, -R4 ;  /* 0x000000ffff027224 */ /* 0x000fe200078e0a04 */
[----:B------:R-:W-:Y:S01]  /*1ba0*/  SEL R4, R4, RZ, P0 ;  /* 0x000000ff04047207 */ /* 0x000fe20000000000 */
[----:B------:R-:W-:Y:S02]  /*1bb0*/  IMAD R3, R3, UR46, RZ ;  /* 0x0000002e03037c24 */ /* 0x000fe4000f8e02ff */
[----:B------:R-:W-:Y:S01]  /*1bc0*/  IMAD R2, R2, UR50, R31 ;  /* 0x0000003202027c24 */ /* 0x000fe2000f8e021f */
[----:B------:R-:W-:Y:S01]  /*1bd0*/  IABS R30, R10 ;  /* 0x0000000a001e7213 */ /* 0x000fe20000000000 */
[----:B------:R-:W-:Y:S01]  /*1be0*/  IMAD R3, R4, UR47, R3 ;  /* 0x0000002f04037c24 */ /* 0x000fe2000f8e0203 */
[----:B------:R-:W-:Y:S02]  /*1bf0*/  SHF.R.S64 R4, RZ, 0x1e, R9 ;  /* 0x0000001eff047819 */ /* 0x000fe40000001009 */
[----:B------:R-:W-:Y:S01]  /*1c00*/  SEL R2, R2, RZ, P3 ;  /* 0x000000ff02027207 */ /* 0x000fe20001800000 */
[----:B-1----:R-:W-:Y:S01]  /*1c10*/  IMAD.HI.U32 R27, R30, UR6, RZ ;  /* 0x000000061e1b7c27 */ /* 0x002fe2000f8e00ff */
[----:B------:R-:W-:-:S03]  /*1c20*/  IADD3 R4, P4, PT, R4, UR36, RZ ;  /* 0x0000002404047c10 */ /* 0x000fc6000ff9e0ff */
[----:B------:R-:W-:Y:S02]  /*1c30*/  IMAD R3, R2, UR51, R3 ;  /* 0x0000003302037c24 */ /* 0x000fe4000f8e0203 */
[----:B------:R-:W-:Y:S01]  /*1c40*/  IMAD.MOV R33, RZ, RZ, -R27 ;  /* 0x000000ffff217224 */ /* 0x000fe200078e0a1b */
[----:B------:R-:W-:Y:S02]  /*1c50*/  LEA.HI.X.SX32 R5, R9, UR37, 0x2, P4 ;  /* 0x0000002509057c11 */ /* 0x000fe4000a0f16ff */
[----:B------:R-:W-:Y:S01]  /*1c60*/  IADD3 R2, P4, PT, R3, UR38, RZ ;  /* 0x0000002603027c10 */ /* 0x000fe2000ff9e0ff */
        /* <DEDUP_REMOVED lines=42> */
[----:B------:R0:W3:Y:S03]  /*1f10*/  LDG.E R10, desc[UR10][R4.64] ;  /* 0x0000000a040a7981 */ /* 0x0000e6000c1e1900 */
[----:B------:R-:W-:Y:S02]  /*1f20*/  LEA.HI.X.SX32 R3, R3, UR39, 0x1, P4 ;  /* 0x0000002703037c11 */ /* 0x000fe4000a0f0eff */
[----:B----4-:R-:W-:Y:S01]  /*1f30*/  ISETP.NE.AND P4, PT, R17, RZ, PT ;  /* 0x000000ff1100720c */ /* 0x010fe20003f85270 */
[----:B------:R-:W-:-:S02]  /*1f40*/  IMAD.HI.U32 R17, R27, UR6, RZ ;  /* 0x000000061b117c27 */ /* 0x000fc4000f8e00ff */
        /* <DEDUP_REMOVED lines=33> */
[----:B------:R-:W-:Y:S01]  /*2160*/  IABS R4, R16 ;  /* 0x0000001000047213 */ /* 0x000fe20000000000 */
[----:B------:R-:W-:-:S03]  /*2170*/  IMAD R2, R2, UR47, R5 ;  /* 0x0000002f02027c24 */ /* 0x000fc6000f8e0205 */
[----:B------:R-:W-:-:S05]  /*2180*/  SEL R3, R3, RZ, P3 ;  /* 0x000000ff03037207 */ /* 0x000fca0001800000 */
[----:B------:R-:W-:Y:S02]  /*2190*/  IMAD R17, R3, UR51, R2 ;  /* 0x0000003303117c24 */ /* 0x000fe4000f8e0202 */
[----:B------:R-:W-:Y:S01]  /*21a0*/  IMAD.HI.U32 R3, R4, UR6, RZ ;  /* 0x0000000604037c27 */ /* 0x000fe2000f8e00ff */
[----:B--2---:R-:W-:-:S04]  /*21b0*/  ISETP.NE.AND P4, PT, R19, RZ, PT ;  /* 0x000000ff1300720c */ /* 0x004fc80003f85270 */
[----:B------:R-:W-:Y:S02]  /*21c0*/  IADD3 R5, PT, PT, -R3, RZ, RZ ;  /* 0x000000ff03057210 */ /* 0x000fe40007ffe1ff */
[----:B------:R-:W-:Y:S02]  /*21d0*/  P2R R27, PR, RZ, 0x10 ;  /* 0x00000010ff1b7803 */ /* 0x000fe40000000000 */
[----:B-----5:R-:W-:Y:S01]  /*21e0*/  ISETP.NE.AND P4, PT, R28, RZ, PT ;  /* 0x000000ff1c00720c */ /* 0x020fe20003f85270 */
[----:B------:R-:W-:-:S03]  /*21f0*/  IMAD R4, R5, UR9, R4 ;  /* 0x0000000905047c24 */ /* 0x000fc6000f8e0204 */
[----:B------:R-:W-:Y:S02]  /*2200*/  P2R R30, PR, RZ, 0x10 ;  /* 0x00000010ff1e7803 */ /* 0x000fe40000000000 */
[----:B------:R-:W-:Y:S01]  /*2210*/  ISETP.LT.U32.AND P4, PT, R4, UR9, PT ;  /* 0x0000000904007c0c */ /* 0x000fe2000bf81070 */
[----:B------:R-:W-:-:S05]  /*2220*/  VIADD R2, R16, 0x140 ;  /* 0x0000014010027836 */ /* 0x000fca0000000000 */
[----:B------:R-:W-:-:S07]  /*2230*/  IABS R5, R2 ;  /* 0x0000000200057213 */ /* 0x000fce0000000000 */
[----:B------:R-:W-:Y:S01]  /*2240*/  @!P4 IADD3 R4, PT, PT, R4, -UR9, RZ ;  /* 0x800000090404cc10 */ /* 0x000fe2000fffe0ff */
[----:B------:R-:W-:-:S03]  /*2250*/  @!P4 VIADD R3, R3, 0x1 ;  /* 0x000000010303c836 */ /* 0x000fc60000000000 */
[----:B------:R-:W-:Y:S01]  /*2260*/  ISETP.GE.U32.AND P4, PT, R4, UR9, PT ;  /* 0x0000000904007c0c */ /* 0x000fe2000bf86070 */
        /* <DEDUP_REMOVED lines=8> */
[----:B------:R-:W-:Y:S01]  /*22f0*/  ISETP.GE.U32.AND P5, PT, R5, UR9, PT ;  /* 0x0000000905007c0c */ /* 0x000fe2000bfa6070 */
[----:B------:R-:W-:-:S05]  /*2300*/  VIADD R5, R16, 0x180 ;  /* 0x0000018010057836 */ /* 0x000fca0000000000 */
[----:B------:R-:W-:-:S05]  /*2310*/  IABS R19, R5 ;  /* 0x0000000500137213 */ /* 0x000fca0000000000 */
[----:B------:R-:W-:-:S05]  /*2320*/  IMAD.HI.U32 R5, R19, UR6, RZ ;  /* 0x0000000613057c27 */ /* 0x000fca000f8e00ff */
[----:B------:R-:W-:-:S05]  /*2330*/  IADD3 R28, PT, PT, -R5, RZ, RZ ;  /* 0x000000ff051c7210 */ /* 0x000fca0007ffe1ff */
[----:B------:R-:W-:-:S05]  /*2340*/  IMAD R19, R28, UR9, R19 ;  /* 0x000000091c137c24 */ /* 0x000fca000f8e0213 */
[----:B------:R-:W-:Y:S01]  /*2350*/  ISETP.LT.U32.AND P6, PT, R19, UR9, PT ;  /* 0x0000000913007c0c */ /* 0x000fe2000bfc1070 */
[----:B------:R-:W-:-:S12]  /*2360*/  @P4 VIADD R3, R3, 0x1 ;  /* 0x0000000103034836 */ /* 0x000fd80000000000 */
[----:B------:R-:W-:-:S05]  /*2370*/  @!P6 VIADD R19, R19, -UR9 ;  /* 0x800000091313ec36 */ /* 0x000fca0008000000 */
[----:B------:R-:W-:Y:S02]  /*2380*/  ISETP.GE.U32.AND P4, PT, R19, UR9, PT ;  /* 0x0000000913007c0c */ /* 0x000fe4000bf86070 */
[----:B------:R-:W-:Y:S02]  /*2390*/  @!P6 IADD3 R5, PT, PT, R5, 0x1, RZ ;  /* 0x000000010505e810 */ /* 0x000fe40007ffe0ff */
[----:B------:R-:W-:-:S09]  /*23a0*/  LOP3.LUT R19, R16, UR49, RZ, 0x3c, !PT ;  /* 0x0000003110137c12 */ /* 0x000fd2000f8e3cff */
[----:B------:R-:W-:Y:S01]  /*23b0*/  @P4 VIADD R5, R5, 0x1 ;  /* 0x0000000105054836 */ /* 0x000fe20000000000 */
[----:B------:R-:W-:Y:S02]  /*23c0*/  ISETP.GE.AND P4, PT, R19, RZ, PT ;  /* 0x000000ff1300720c */ /* 0x000fe40003f86270 */
[----:B------:R-:W-:Y:S02]  /*23d0*/  LOP3.LUT R19, R2, UR49, RZ, 0x3c, !PT ;  /* 0x0000003102137c12 */ /* 0x000fe4000f8e3cff */
[----:B------:R-:W-:-:S09]  /*23e0*/  @P5 IADD3 R4, PT, PT, R4, 0x1, RZ ;  /* 0x0000000104045810 */ /* 0x000fd20007ffe0ff */
[----:B------:R-:W-:Y:S02]  /*23f0*/  @!P4 IADD3 R3, PT, PT, -R3, RZ, RZ ;  /* 0x000000ff0303c210 */ /* 0x000fe40007ffe1ff */
[----:B------:R-:W-:Y:S02]  /*2400*/  ISETP.GE.AND P4, PT, R19, RZ, PT ;  /* 0x000000ff1300720c */ /* 0x000fe40003f86270 */
[----:B------:R-:W-:-:S04]  /*2410*/  IADD3 R19, PT, PT, R16, 0x180, RZ ;  /* 0x0000018010137810 */ /* 0x000fc80007ffe0ff */
[----:B------:R-:W-:-:S07]  /*2420*/  LOP3.LUT R28, R19, UR49, RZ, 0x3c, !PT ;  /* 0x00000031131c7c12 */ /* 0x000fce000f8e3cff */
[----:B------:R-:W-:Y:S01]  /*2430*/  @!P4 IMAD.MOV R4, RZ, RZ, -R4 ;  /* 0x000000ffff04c224 */ /* 0x000fe200078e0a04 */
[----:B------:R-:W-:Y:S02]  /*2440*/  ISETP.GE.AND P4, PT, R28, RZ, PT ;  /* 0x000000ff1c00720c */ /* 0x000fe40003f86270 */
[----:B------:R-:W-:-:S04]  /*2450*/  ISETP.NE.AND P6, PT, RZ, UR49, PT ;  /* 0x00000031ff007c0c */ /* 0x000fc8000bfc5270 */
[C---:B------:R-:W-:Y:S02]  /*2460*/  SEL R29, R15.reuse, R3, !P6 ;  /* 0x000000030f1d7207 */ /* 0x040fe40007000000 */
[----:B------:R-:W-:-:S05]  /*2470*/  SEL R3, R15, R4, !P6 ;  /* 0x000000040f037207 */ /* 0x000fca0007000000 */
        /* <DEDUP_REMOVED lines=45> */
[----:B------:R-:W-:Y:S01]  /*2750*/  IADD3 R33, PT, PT, -R29, RZ, RZ ;  /* 0x000000ff1d217210 */ /* 0x000fe20007ffe1ff */
[----:B------:R-:W-:-:S03]  /*2760*/  IMAD R4, R4, UR47, R5 ;  /* 0x0000002f04047c24 */ /* 0x000fc6000f8e0205 */
[----:B------:R-:W-:Y:S01]  /*2770*/  SEL R3, R3, RZ, P3 ;  /* 0x000000ff03037207 */ /* 0x000fe20001800000 */
[----:B------:R-:W-:-:S04]  /*2780*/  IMAD R35, R33, UR49, R16 ;  /* 0x0000003121237c24 */ /* 0x000fc8000f8e0210 */
[----:B------:R-:W-:Y:S01]  /*2790*/  IMAD R3, R3, UR51, R4 ;  /* 0x0000003303037c24 */ /* 0x000fe2000f8e0204 */
[----:B------:R-:W-:Y:S02]  /*27a0*/  SHF.R.S64 R4, RZ, 0x1e, R2 ;  /* 0x0000001eff047819 */ /* 0x000fe40000001002 */
[----:B------:R-:W-:Y:S02]  /*27b0*/  IABS R33, R35 ;  /* 0x0000002300217213 */ /* 0x000fe40000000000 */
[----:B------:R-:W-:-:S03]  /*27c0*/  IADD3 R4, P4, PT, R4, UR36, RZ ;  /* 0x0000002404047c10 */ /* 0x000fc6000ff9e0ff */
[----:B------:R-:W-:Y:S01]  /*27d0*/  IMAD.HI.U32 R32, R33, UR5, RZ ;  /* 0x0000000521207c27 */ /* 0x000fe2000f8e00ff */
[----:B------:R-:W-:-:S03]  /*27e0*/  LEA.HI.X.SX32 R5, R2, UR37, 0x2, P4 ;  /* 0x0000002502057c11 */ /* 0x000fc6000a0f16ff */
[----:B------:R-:W-:Y:S01]  /*27f0*/  IMAD.MOV R40, RZ, RZ, -R32 ;  /* 0x000000ffff287224 */ /* 0x000fe200078e0a20 */
[C---:B------:R-:W-:Y:S01]  /*2800*/  IADD3 R2, P4, PT, R3.reuse, UR38, RZ ;  /* 0x0000002603027c10 */ /* 0x040fe2000ff9e0ff */
[----:B------:R0:W2:Y:S03]  /*2810*/  LDG.E R15, desc[UR10][R4.64] ;  /* 0x0000000a040f7981 */ /* 0x0000a6000c1e1900 */
[----:B------:R-:W-:-:S05]  /*2820*/  LEA.HI.X.SX32 R3, R3, UR39, 0x1, P4 ;  /* 0x0000002703037c11 */ /* 0x000fca000a0f0eff */
[----:B------:R1:W3:Y:S01]  /*2830*/  LDG.E.U8 R28, desc[UR10][R2.64] ;  /* 0x0000000a021c7981 */ /* 0x0002e2000c1e1100 */
[----:B0-----:R-:W-:-:S05]  /*2840*/  IMAD R4, R40, UR8, R33 ;  /* 0x0000000828047c24 */ /* 0x001fca000f8e0221 */
[----:B------:R-:W-:-:S13]  /*2850*/  ISETP.LT.U32.AND P4, PT, R4, UR8, PT ;  /* 0x0000000804007c0c */ /* 0x000fda000bf81070 */
[----:B------:R-:W-:Y:S01]  /*2860*/  @!P4 IADD3 R4, PT, PT, R4, -UR8, RZ ;  /* 0x800000080404cc10 */ /* 0x000fe2000fffe0ff */
[----:B------:R-:W-:-:S03]  /*2870*/  @!P4 VIADD R32, R32, 0x1 ;  /* 0x000000012020c836 */ /* 0x000fc60000000000 */
[----:B------:R-:W-:Y:S02]  /*2880*/  ISETP.GE.U32.AND P4, PT, R4, UR8, PT ;  /* 0x0000000804007c0c */ /* 0x000fe4000bf86070 */
[----:B-1----:R-:W-:-:S11]  /*2890*/  LOP3.LUT R2, R35, UR50, RZ, 0x3c, !PT ;  /* 0x0000003223027c12 */ /* 0x002fd6000f8e3cff */
        /* <DEDUP_REMOVED lines=11> */
[----:B------:R-:W-:-:S05]  /*2950*/  IMAD R2, R2, UR51, R29 ;  /* 0x0000003302027c24 */ /* 0x000fca000f8e021d */
[----:B------:R-:W-:-:S04]  /*2960*/  IADD3 R4, P4, PT, R2, UR38, RZ ;  /* 0x0000002602047c10 */ /* 0x000fc8000ff9e0ff */
[----:B------:R-:W-:Y:S02]  /*2970*/  LEA.HI.X.SX32 R5, R2, UR39, 0x1, P4 ;  /* 0x0000002702057c11 */ /* 0x000fe4000a0f0eff */
[----:B------:R-:W-:Y:S01]  /*2980*/  SHF.R.S64 R2, RZ, 0x1e, R16 ;  /* 0x0000001eff027819 */ /* 0x000fe20000001010 */
[----:B------:R-:W-:Y:S02]  /*2990*/  VIADD R33, R16, 0x1a0 ;  /* 0x000001a010217836 */ /* 0x000fe40000000000 */
[----:B------:R0:W5:Y:S01]  /*29a0*/  LDG.E.U8 R29, desc[UR10][R4.64] ;  /* 0x0000000a041d7981 */ /* 0x000162000c1e1100 */
[----:B------:R-:W-:-:S04]  /*29b0*/  IADD3 R2, P4, PT, R2, UR36, RZ ;  /* 0x0000002402027c10 */ /* 0x000fc8000ff9e0ff */
[----:B------:R-:W-:Y:S02]  /*29c0*/  LEA.HI.X.SX32 R3, R16, UR37, 0x2, P4 ;  /* 0x0000002510037c11 */ /* 0x000fe4000a0f16ff */
[----:B------:R-:W-:Y:S02]  /*29d0*/  ISETP.NE.AND P4, PT, R31, RZ, PT ;  /* 0x000000ff1f00720c */ /* 0x000fe40003f85270 */
        /* <DEDUP_REMOVED lines=8> */
[----:B------:R-:W-:Y:S02]  /*2a60*/  ISETP.NE.AND P5, PT, R26, RZ, PT ;  /* 0x000000ff1a00720c */ /* 0x000fe40003fa5270 */
[----:B------:R0:W2:Y:S02]  /*2a70*/  LDG.E R26, desc[UR10][R2.64] ;  /* 0x0000000a021a7981 */ /* 0x0000a4000c1e1900 */
[----:B0-----:R-:W-:-:S07]  /*2a80*/  LOP3.LUT R2, R33, UR49, RZ, 0x3c, !PT ;  /* 0x0000003121027c12 */ /* 0x001fce000f8e3cff */
[----:B------:R-:W-:Y:S01]  /*2a90*/  @P6 VIADD R4, R4, 0x1 ;  /* 0x0000000104046836 */ /* 0x000fe20000000000 */
[----:B------:R-:W-:Y:S02]  /*2aa0*/  ISETP.GE.AND P6, PT, R2, RZ, PT ;  /* 0x000000ff0200720c */ /* 0x000fe40003fc6270 */
[----:B------:R-:W-:Y:S02]  /*2ab0*/  P2R R32, PR, RZ, 0x20 ;  /* 0x00000020ff207803 */ /* 0x000fe40000000000 */
[----:B------:R-:W-:Y:S02]  /*2ac0*/  ISETP.NE.AND P5, PT, RZ, UR49, PT ;  /* 0x00000031ff007c0c */ /* 0x000fe4000bfa5270 */
[----:B------:R-:W-:-:S07]  /*2ad0*/  LOP3.LUT R3, RZ, UR49, RZ, 0x33, !PT ;  /* 0x00000031ff037c12 */ /* 0x000fce000f8e33ff */
        /* <DEDUP_REMOVED lines=22> */
[----:B------:R-:W-:Y:S02]  /*2c40*/  P2R R35, PR, RZ, 0x10 ;  /* 0x00000010ff237803 */ /* 0x000fe40000000000 */
[----:B------:R-:W-:Y:S01]  /*2c50*/  ISETP.NE.AND P4, PT, R36, RZ, PT ;  /* 0x000000ff2400720c */ /* 0x000fe20003f85270 */
[----:B------:R-:W-:Y:S01]  /*2c60*/  IMAD R3, R3, UR47, R4 ;  /* 0x0000002f03037c24 */ /* 0x000fe2000f8e0204 */
[----:B------:R-:W-:Y:S02]  /*2c70*/  SEL R2, R2, RZ, P3 ;  /* 0x000000ff02027207 */ /* 0x000fe40001800000 */
[----:B------:R-:W-:-:S02]  /*2c80*/  P2R R36, PR, RZ, 0x10 ;  /* 0x00000010ff247803 */ /* 0x000fc40000000000 */
[----:B------:R-:W-:Y:S01]  /*2c90*/  ISETP.NE.AND P4, PT, R37, RZ, PT ;  /* 0x000000ff2500720c */ /* 0x000fe20003f85270 */
[----:B------:R-:W-:Y:S01]  /*2ca0*/  IMAD R37, R2, UR51, R3 ;  /* 0x0000003302257c24 */ /* 0x000fe2000f8e0203 */
[----:B------:R-:W-:-:S04]  /*2cb0*/  IADD3 R3, PT, PT, R16, 0x160, RZ ;  /* 0x0000016010037810 */ /* 0x000fc80007ffe0ff */
[----:B------:R-:W-:-:S04]  /*2cc0*/  SHF.R.S64 R2, RZ, 0x1e, R3 ;  /* 0x0000001eff027819 */ /* 0x000fc80000001003 */
[----:B------:R-:W-:Y:S02]  /*2cd0*/  IADD3 R2, P1, PT, R2, UR36, RZ ;  /* 0x0000002402027c10 */ /* 0x000fe4000ff3e0ff */
[----:B------:R-:W-:Y:S02]  /*2ce0*/  R2UR UR6, R20 ;  /* 0x00000000140672ca */ /* 0x000fe400000e0000 */
[----:B------:R-:W-:Y:S02]  /*2cf0*/  LEA.HI.X.SX32 R3, R3, UR37, 0x2, P1 ;  /* 0x0000002503037c11 */ /* 0x000fe400088f16ff */
[----:B------:R-:W-:Y:S02]  /*2d00*/  R2UR UR7, R21 ;  /* 0x00000000150772ca */ /* 0x000fe400000e0000 */
[----:B------:R-:W-:-:S04]  /*2d10*/  IADD3 R4, P1, PT, R17, UR38, RZ ;  /* 0x0000002611047c10 */ /* 0x000fc8000ff3e0ff */
[----:B------:R-:W-:Y:S01]  /*2d20*/  LEA.HI.X.SX32 R5, R17, UR39, 0x1, P1 ;  /* 0x0000002711057c11 */ /* 0x000fe200088f0eff */
[----:B------:R-:W-:Y:S01]  /*2d30*/  VIADD R17, R16, 0x180 ;  /* 0x0000018010117836 */ /* 0x000fe20000000000 */
[----:B----4-:R-:W-:-:S04]  /*2d40*/  ISETP.NE.AND P0, PT, R34, RZ, PT ;  /* 0x000000ff2200720c */ /* 0x010fc80003f05270 */
[----:B------:R-:W-:Y:S01]  /*2d50*/  SHF.R.S64 R16, RZ, 0x1e, R17 ;  /* 0x0000001eff107819 */ /* 0x000fe20000001011 */
[----:B------:R0:W4:Y:S03]  /*2d60*/  LDG.E.U8 R34, desc[UR6][R4.64] ;  /* 0x0000000604227981 */ /* 0x000126000c1e1100 */
[----:B------:R-:W-:Y:S01]  /*2d70*/  IADD3 R16, P1, PT, R16, UR36, RZ ;  /* 0x0000002410107c10 */ /* 0x000fe2000ff3e0ff */
[----:B------:R1:W4:Y:S01]  /*2d80*/  LDG.E R31, desc[UR6][R2.64] ;  /* 0x00000006021f7981 */ /* 0x000322000c1e1900 */
[----:B0-----:R-:W-:Y:S02]  /*2d90*/  IADD3 R4, P3, PT, R37, UR38, RZ ;  /* 0x0000002625047c10 */ /* 0x001fe4000ff7e0ff */
[----:B------:R-:W-:Y:S02]  /*2da0*/  LEA.HI.X.SX32 R17, R17, UR37, 0x2, P1 ;  /* 0x0000002511117c11 */ /* 0x000fe400088f16ff */
[----:B------:R-:W-:-:S02]  /*2db0*/  LEA.HI.X.SX32 R5, R37, UR39, 0x1, P3 ;  /* 0x0000002725057c11 */ /* 0x000fc400098f0eff */
[C---:B------:R-:W-:Y:S02]  /*2dc0*/  IADD3 R18, P1, PT, R19.reuse, UR38, RZ ;  /* 0x0000002613127c10 */ /* 0x040fe4000ff3e0ff */
[----:B-1----:R-:W-:Y:S01]  /*2dd0*/  SHF.R.S64 R2, RZ, 0x1e, R33 ;  /* 0x0000001eff027819 */ /* 0x002fe20000001021 */
[----:B------:R0:W4:Y:S01]  /*2de0*/  LDG.E.U8 R4, desc[UR6][R4.64] ;  /* 0x0000000604047981 */ /* 0x000122000c1e1100 */
[----:B------:R-:W-:Y:S02]  /*2df0*/  LEA.HI.X.SX32 R19, R19, UR39, 0x1, P1 ;  /* 0x0000002713137c11 */ /* 0x000fe400088f0eff */
[----:B------:R-:W-:Y:S01]  /*2e00*/  IADD3 R2, P2, PT, R2, UR36, RZ ;  /* 0x0000002402027c10 */ /* 0x000fe2000ff5e0ff */
[----:B------:R-:W4:Y:S03]  /*2e10*/  LDG.E R17, desc[UR6][R16.64] ;  /* 0x0000000610117981 */ /* 0x000f26000c1e1900 */
[----:B------:R-:W-:Y:S01]  /*2e20*/  LEA.HI.X.SX32 R3, R33, UR37, 0x2, P2 ;  /* 0x0000002521037c11 */ /* 0x000fe200090f16ff */
[----:B------:R1:W4:Y:S04]  /*2e30*/  LDG.E.U8 R19, desc[UR6][R18.64] ;  /* 0x0000000612137981 */ /* 0x000328000c1e1100 */
[----:B------:R2:W4:Y:S01]  /*2e40*/  LDG.E R2, desc[UR6][R2.64] ;  /* 0x0000000602027981 */ /* 0x000522000c1e1900 */
[----:B---3--:R-:W-:Y:S01]  /*2e50*/  ISETP.NE.AND P1, PT, R28, RZ, PT ;  /* 0x000000ff1c00720c */ /* 0x008fe20003f25270 */
[----:B------:R-:W-:Y:S01]  /*2e60*/  FMUL R13, R13, UR4 ;  /* 0x000000040d0d7c20 */ /* 0x000fe20008400000 */
[----:B------:R-:W-:Y:S01]  /*2e70*/  ISETP.NE.AND P5, PT, R38, RZ, PT ;  /* 0x000000ff2600720c */ /* 0x000fe20003fa5270 */
[----:B------:R-:W-:Y:S01]  /*2e80*/  FMUL R11, R11, UR4 ;  /* 0x000000040b0b7c20 */ /* 0x000fe20008400000 */
[----:B------:R-:W-:Y:S01]  /*2e90*/  ISETP.NE.AND P3, PT, R30, RZ, PT ;  /* 0x000000ff1e00720c */ /* 0x000fe20003f65270 */
[----:B0-----:R-:W-:Y:S01]  /*2ea0*/  FMUL R5, R6, UR4 ;  /* 0x0000000406057c20 */ /* 0x001fe20008400000 */
[----:B------:R-:W-:Y:S01]  /*2eb0*/  ISETP.NE.AND P6, PT, R39, RZ, PT ;  /* 0x000000ff2700720c */ /* 0x000fe20003fc5270 */
[----:B------:R-:W-:-:S03]  /*2ec0*/  FMUL R7, R7, UR4 ;  /* 0x0000000407077c20 */ /* 0x000fc60008400000 */
[----:B------:R-:W-:Y:S02]  /*2ed0*/  FSEL R6, R5, R8, P6 ;  /* 0x0000000805067208 */ /* 0x000fe40003000000 */
[----:B-----5:R-:W-:Y:S01]  /*2ee0*/  ISETP.NE.AND P2, PT, R29, RZ, PT ;  /* 0x000000ff1d00720c */ /* 0x020fe20003f45270 */
[----:B------:R-:W-:-:S05]  /*2ef0*/  FMUL R29, R14, UR4 ;  /* 0x000000040e1d7c20 */ /* 0x000fca0008400000 */
[----:B------:R-:W-:Y:S02]  /*2f00*/  FSEL R28, R29, R8, P4 ;  /* 0x000000081d1c7208 */ /* 0x000fe40002000000 */
[----:B------:R-:W-:-:S04]  /*2f10*/  ISETP.NE.AND P4, PT, R36, RZ, PT ;  /* 0x000000ff2400720c */ /* 0x000fc80003f85270 */
[----:B-1----:R-:W-:Y:S01]  /*2f20*/  FSEL R18, R13, R8, P4 ;  /* 0x000000080d127208 */ /* 0x002fe20002000000 */
[----:B------:R-:W-:-:S05]  /*2f30*/  FMUL R13, R12, UR4 ;  /* 0x000000040c0d7c20 */ /* 0x000fca0008400000 */
[-C--:B------:R-:W-:Y:S02]  /*2f40*/  FSEL R16, R13, R8.reuse, P5 ;  /* 0x000000080d107208 */ /* 0x080fe40002800000 */
[----:B------:R-:W-:Y:S02]  /*2f50*/  FSEL R36, R11, R8, P3 ;  /* 0x000000080b247208 */ /* 0x000fe40001800000 */
[----:B------:R-:W-:Y:S01]  /*2f60*/  ISETP.NE.AND P5, PT, R32, RZ, PT ;  /* 0x000000ff2000720c */ /* 0x000fe20003fa5270 */
[----:B--2---:R-:W-:-:S05]  /*2f70*/  FMUL R13, R26, UR4 ;  /* 0x000000041a0d7c20 */ /* 0x004fca0008400000 */
[----:B------:R-:W-:Y:S02]  /*2f80*/  FSEL R26, R13, R8, P2 ;  /* 0x000000080d1a7208 */ /* 0x000fe40001000000 */
[----:B------:R-:W-:Y:S02]  /*2f90*/  ISETP.NE.AND P2, PT, R27, RZ, PT ;  /* 0x000000ff1b00720c */ /* 0x000fe40003f45270 */
[----:B------:R-:W-:Y:S01]  /*2fa0*/  FMNMX R27, R26, -INF , !PT ;  /* 0xff8000001a1b7809 */ /* 0x000fe20007800000 */
[----:B------:R-:W-:-:S03]  /*2fb0*/  FMUL R13, R0, UR4 ;  /* 0x00000004000d7c20 */ /* 0x000fc60008400000 */
[----:B------:R-:W-:-:S04]  /*2fc0*/  FMNMX R27, R27, R28, !PT ;  /* 0x0000001c1b1b7209 */ /* 0x000fc80007800000 */
[----:B------:R-:W-:Y:S02]  /*2fd0*/  FMNMX R27, R27, R18, !PT ;  /* 0x000000121b1b7209 */ /* 0x000fe40007800000 */
[----:B------:R-:W-:Y:S02]  /*2fe0*/  FSEL R30, R13, R8, P2 ;  /* 0x000000080d1e7208 */ /* 0x000fe40001000000 */
[----:B------:R-:W-:-:S04]  /*2ff0*/  FMNMX R27, R27, R16, !PT ;  /* 0x000000101b1b7209 */ /* 0x000fc80007800000 */
[----:B------:R-:W-:Y:S01]  /*3000*/  FMNMX R27, R27, R30, !PT ;  /* 0x0000001e1b1b7209 */ /* 0x000fe20007800000 */
[----:B------:R-:W-:-:S03]  /*3010*/  FMUL R9, R9, UR4 ;  /* 0x0000000409097c20 */ /* 0x000fc60008400000 */
[----:B------:R-:W-:Y:S02]  /*3020*/  FMNMX R27, R27, R36, !PT ;  /* 0x000000241b1b7209 */ /* 0x000fe40007800000 */
[----:B------:R-:W-:Y:S02]  /*3030*/  ISETP.NE.AND P4, PT, R35, RZ, PT ;  /* 0x000000ff2300720c */ /* 0x000fe40003f85270 */
[----:B------:R-:W-:Y:S01]  /*3040*/  FMNMX R27, R27, R6, !PT ;  /* 0x000000061b1b7209 */ /* 0x000fe20007800000 */
[----:B------:R-:W-:Y:S01]  /*3050*/  FMUL R3, R10, UR4 ;  /* 0x000000040a037c20 */ /* 0x000fe20008400000 */
[----:B------:R-:W-:Y:S01]  /*3060*/  FSEL R32, R9, R8, P4 ;  /* 0x0000000809207208 */ /* 0x000fe20002000000 */
[----:B------:R-:W-:-:S03]  /*3070*/  FMUL R15, R15, UR4 ;  /* 0x000000040f0f7c20 */ /* 0x000fc60008400000 */
[-C--:B------:R-:W-:Y:S02]  /*3080*/  FSEL R38, R3, R8.reuse, P0 ;  /* 0x0000000803267208 */ /* 0x080fe40000000000 */
[-C--:B------:R-:W-:Y:S02]  /*3090*/  FSEL R40, R15, R8.reuse, P1 ;  /* 0x000000080f287208 */ /* 0x080fe40000800000 */
[----:B----4-:R-:W-:Y:S02]  /*30a0*/  ISETP.NE.AND P2, PT, R34, RZ, PT ;  /* 0x000000ff2200720c */ /* 0x010fe40003f45270 */
[----:B------:R-:W-:-:S04]  /*30b0*/  FSEL R34, R7, R8, P5 ;  /* 0x0000000807227208 */ /* 0x000fc80002800000 */
[----:B------:R-:W-:Y:S01]  /*30c0*/  FMNMX R27, R27, R34, !PT ;  /* 0x000000221b1b7209 */ /* 0x000fe20007800000 */
[----:B------:R-:W-:-:S03]  /*30d0*/  FMUL R31, R31, UR4 ;  /* 0x000000041f1f7c20 */ /* 0x000fc60008400000 */
[----:B------:R-:W-:-:S04]  /*30e0*/  FMNMX R27, R27, R32, !PT ;  /* 0x000000201b1b7209 */ /* 0x000fc80007800000 */
[----:B------:R-:W-:Y:S02]  /*30f0*/  FMNMX R27, R27, R38, !PT ;  /* 0x000000261b1b7209 */ /* 0x000fe40007800000 */
[----:B------:R-:W-:Y:S02]  /*3100*/  ISETP.NE.AND P3, PT, R4, RZ, PT ;  /* 0x000000ff0400720c */ /* 0x000fe40003f65270 */
[----:B------:R-:W-:Y:S01]  /*3110*/  FSEL R42, R31, R8, P2 ;  /* 0x000000081f2a7208 */ /* 0x000fe20001000000 */
[----:B------:R-:W-:Y:S01]  /*3120*/  FMUL R17, R17, UR4 ;  /* 0x0000000411117c20 */ /* 0x000fe20008400000 */
[----:B------:R-:W-:Y:S02]  /*3130*/  FMNMX R27, R27, R40, !PT ;  /* 0x000000281b1b7209 */ /* 0x000fe40007800000 */
[----:B------:R-:W-:Y:S02]  /*3140*/  ISETP.NE.AND P0, PT, R19, RZ, PT ;  /* 0x000000ff1300720c */ /* 0x000fe40003f05270 */
[----:B------:R-:W-:-:S02]  /*3150*/  FMNMX R27, R27, R42, !PT ;  /* 0x0000002a1b1b7209 */ /* 0x000fc40007800000 */
[----:B------:R-:W-:-:S03]  /*3160*/  FSEL R44, R17, R8, P0 ;  /* 0x00000008112c7208 */ /* 0x000fc60000000000 */
        /* <DEDUP_REMOVED lines=33> */
[C---:B------:R-:W-:Y:S01]  /*3380*/  FFMA R2, R37.reuse, 1.4426950216293334961, -R2 ;  /* 0x3fb8aa3b25027823 */ /* 0x040fe20000000802 */
[--C-:B------:R-:W-:Y:S01]  /*3390*/  FADD R13, R42, -R17.reuse ;  /* 0x800000112a0d7221 */ /* 0x100fe20000000000 */
[--C-:B------:R-:W-:Y:S01]  /*33a0*/  FADD R15, R44, -R17.reuse ;  /* 0x800000112c0f7221 */ /* 0x100fe20000000000 */
[----:B------:R-:W-:Y:S01]  /*33b0*/  FADD R17, R8, -R17 ;  /* 0x8000001108117221 */ /* 0x000fe20000000000 */
[----:B------:R-:W-:Y:S01]  /*33c0*/  FFMA R37, R37, 1.925963033500011079e-08, R2 ;  /* 0x32a5706025257823 */ /* 0x000fe20000000002 */
[-C--:B------:R-:W-:Y:S01]  /*33d0*/  FFMA.SAT R2, R9, R10.reuse, 0.5 ;  /* 0x3f00000009027423 */ /* 0x080fe2000000200a */
[-C--:B------:R-:W-:Y:S01]  /*33e0*/  FFMA.SAT R8, R35, R10.reuse, 0.5 ;  /* 0x3f00000023087423 */ /* 0x080fe2000000200a */
[----:B------:R-:W-:Y:S01]  /*33f0*/  SHF.L.U32 R0, R0, 0x17, RZ ;  /* 0x0000001700007819 */ /* 0x000fe200000006ff */
[----:B------:R-:W-:Y:S01]  /*3400*/  FADD R4, R3, -12583039 ;  /* 0xcb40007f03047421 */ /* 0x000fe20000000000 */
[-C--:B------:R-:W-:Y:S01]  /*3410*/  FFMA.RM R2, R2, R11.reuse, 12582913 ;  /* 0x4b40000102027423 */ /* 0x080fe2000000400b */
[----:B------:R-:W0:Y:S01]  /*3420*/  MUFU.EX2 R37, R37 ;  /* 0x0000002500257308 */ /* 0x000e220000000800 */
[----:B------:R-:W-:Y:S01]  /*3430*/  FFMA.RM R8, R8, R11, 12582913 ;  /* 0x4b40000108087423 */ /* 0x000fe2000000400b */
[----:B------:R-:W-:Y:S01]  /*3440*/  FFMA R4, R39, 1.4426950216293334961, -R4 ;  /* 0x3fb8aa3b27047823 */ /* 0x000fe20000000804 */
[----:B------:R-:W-:Y:S01]  /*3450*/  FADD R6, R2, -12583039 ;  /* 0xcb40007f02067421 */ /* 0x000fe20000000000 */
[-C--:B------:R-:W-:Y:S01]  /*3460*/  FFMA.SAT R14, R33, R10.reuse, 0.5 ;  /* 0x3f000000210e7423 */ /* 0x080fe2000000200a */
[----:B------:R-:W-:Y:S01]  /*3470*/  FADD R12, R8, -12583039 ;  /* 0xcb40007f080c7421 */ /* 0x000fe20000000000 */
[----:B------:R-:W-:Y:S01]  /*3480*/  FFMA R4, R39, 1.925963033500011079e-08, R4 ;  /* 0x32a5706027047823 */ /* 0x000fe20000000004 */
[----:B------:R-:W-:Y:S01]  /*3490*/  FFMA R6, R9, 1.4426950216293334961, -R6 ;  /* 0x3fb8aa3b09067823 */ /* 0x000fe20000000806 */
[----:B------:R-:W-:Y:S01]  /*34a0*/  SHF.L.U32 R2, R2, 0x17, RZ ;  /* 0x0000001702027819 */ /* 0x000fe200000006ff */
[----:B------:R-:W-:Y:S01]  /*34b0*/  FFMA R12, R35, 1.4426950216293334961, -R12 ;  /* 0x3fb8aa3b230c7823 */ /* 0x000fe2000000080c */
[----:B------:R1:W2:Y:S01]  /*34c0*/  MUFU.EX2 R39, R4 ;  /* 0x0000000400277308 */ /* 0x0002a20000000800 */
[----:B------:R-:W-:Y:S01]  /*34d0*/  FFMA R6, R9, 1.925963033500011079e-08, R6 ;  /* 0x32a5706009067823 */ /* 0x000fe20000000006 */
[----:B------:R-:W-:Y:S01]  /*34e0*/  FFMA.SAT R16, R31, R10, 0.5 ;  /* 0x3f0000001f107423 */ /* 0x000fe2000000200a */
[----:B------:R-:W-:-:S03]  /*34f0*/  FFMA R12, R35, 1.925963033500011079e-08, R12 ;  /* 0x32a57060230c7823 */ /* 0x000fc6000000000c */
[----:B------:R-:W-:Y:S01]  /*3500*/  FFMA.RM R16, R16, R11, 12582913 ;  /* 0x4b40000110107423 */ /* 0x000fe2000000400b */
[----:B0-----:R-:W-:Y:S01]  /*3510*/  FMUL R9, R0, R37 ;  /* 0x0000002500097220 */ /* 0x001fe20000400000 */
[----:B------:R-:W-:Y:S01]  /*3520*/  IMAD.SHL.U32 R0, R3, 0x800000, RZ ;  /* 0x0080000003007824 */ /* 0x000fe200078e00ff */
[----:B------:R-:W-:Y:S01]  /*3530*/  MUFU.EX2 R12, R12 ;  /* 0x0000000c000c7308 */ /* 0x000fe20000000800 */
[----:B-1----:R-:W-:Y:S01]  /*3540*/  FFMA.RM R4, R14, R11, 12582913 ;  /* 0x4b4000010e047423 */ /* 0x002fe2000000400b */
[C---:B------:R-:W-:Y:S01]  /*3550*/  FADD R18, R16.reuse, -12583039 ;  /* 0xcb40007f10127421 */ /* 0x040fe20000000000 */
[----:B------:R-:W-:Y:S02]  /*3560*/  IMAD.SHL.U32 R16, R16, 0x800000, RZ ;  /* 0x0080000010107824 */ /* 0x000fe400078e00ff */
[C---:B------:R-:W-:Y:S01]  /*3570*/  FADD R14, R4.reuse, -12583039 ;  /* 0xcb40007f040e7421 */ /* 0x040fe20000000000 */
[----:B------:R-:W-:Y:S01]  /*3580*/  FFMA R18, R31, 1.4426950216293334961, -R18 ;  /* 0x3fb8aa3b1f127823 */ /* 0x000fe20000000812 */
[----:B------:R-:W-:Y:S01]  /*3590*/  SHF.L.U32 R4, R4, 0x17, RZ ;  /* 0x0000001704047819 */ /* 0x000fe200000006ff */
[----:B------:R0:W1:Y:S01]  /*35a0*/  MUFU.EX2 R3, R6 ;  /* 0x0000000600037308 */ /* 0x0000620000000800 */
[----:B------:R-:W-:Y:S01]  /*35b0*/  FFMA R14, R33, 1.4426950216293334961, -R14 ;  /* 0x3fb8aa3b210e7823 */ /* 0x000fe2000000080e */
[----:B------:R-:W-:Y:S01]  /*35c0*/  FFMA R18, R31, 1.925963033500011079e-08, R18 ;  /* 0x32a570601f127823 */ /* 0x000fe20000000012 */
[----:B--2---:R-:W-:-:S02]  /*35d0*/  FMUL R0, R0, R39 ;  /* 0x0000002700007220 */ /* 0x004fc40000400000 */
[----:B------:R-:W-:Y:S01]  /*35e0*/  FFMA R14, R33, 1.925963033500011079e-08, R14 ;  /* 0x32a57060210e7823 */ /* 0x000fe2000000000e */
[----:B0-----:R-:W-:-:S03]  /*35f0*/  FFMA.SAT R6, R29, R10, 0.5 ;  /* 0x3f0000001d067423 */ /* 0x001fc6000000200a */
[----:B------:R0:W2:Y:S01]  /*3600*/  MUFU.EX2 R31, R14 ;  /* 0x0000000e001f7308 */ /* 0x0000a20000000800 */
[----:B------:R-:W-:Y:S01]  /*3610*/  FFMA.RM R6, R6, R11, 12582913 ;  /* 0x4b40000106067423 */ /* 0x000fe2000000400b */
[----:B-1----:R-:W-:Y:S01]  /*3620*/  FMUL R2, R2, R3 ;  /* 0x0000000302027220 */ /* 0x002fe20000400000 */
[----:B------:R-:W-:Y:S02]  /*3630*/  IMAD.SHL.U32 R3, R8, 0x800000, RZ ;  /* 0x0080000008037824 */ /* 0x000fe400078e00ff */
[C---:B------:R-:W-:Y:S01]  /*3640*/  FADD R8, R6.reuse, -12583039 ;  /* 0xcb40007f06087421 */ /* 0x040fe20000000000 */
[----:B0-----:R-:W-:Y:S01]  /*3650*/  FFMA.SAT R14, R27, R10, 0.5 ;  /* 0x3f0000001b0e7423 */ /* 0x001fe2000000200a */
[----:B------:R-:W-:Y:S01]  /*3660*/  SHF.L.U32 R6, R6, 0x17, RZ ;  /* 0x0000001706067819 */ /* 0x000fe200000006ff */
[----:B------:R-:W-:Y:S01]  /*3670*/  FMUL R3, R3, R12 ;  /* 0x0000000c03037220 */ /* 0x000fe20000400000 */
[----:B------:R-:W-:Y:S01]  /*3680*/  FFMA.SAT R12, R5, R10, 0.5 ;  /* 0x3f000000050c7423 */ /* 0x000fe2000000200a */
[----:B------:R-:W-:Y:S01]  /*3690*/  FFMA R8, R29, 1.4426950216293334961, -R8 ;  /* 0x3fb8aa3b1d087823 */ /* 0x000fe20000000808 */
[----:B------:R-:W-:-:S02]  /*36a0*/  FFMA.RM R14, R14, R11, 12582913 ;  /* 0x4b4000010e0e7423 */ /* 0x000fc4000000400b */
[----:B------:R-:W-:Y:S01]  /*36b0*/  FFMA.RM R26, R12, R11, 12582913 ;  /* 0x4b4000010c1a7423 */ /* 0x000fe2000000400b */
[----:B------:R-:W-:Y:S01]  /*36c0*/  FFMA R8, R29, 1.925963033500011079e-08, R8 ;  /* 0x32a570601d087823 */ /* 0x000fe20000000008 */
[----:B--2---:R-:W-:Y:S01]  /*36d0*/  FMUL R4, R4, R31 ;  /* 0x0000001f04047220 */ /* 0x004fe20000400000 */
[----:B------:R-:W0:Y:S01]  /*36e0*/  MUFU.EX2 R29, R18 ;  /* 0x00000012001d7308 */ /* 0x000e220000000800 */
[C---:B------:R-:W-:Y:S01]  /*36f0*/  FADD R12, R26.reuse, -12583039 ;  /* 0xcb40007f1a0c7421 */ /* 0x040fe20000000000 */
[----:B------:R-:W-:-:S03]  /*3700*/  IMAD.SHL.U32 R26, R26, 0x800000, RZ ;  /* 0x008000001a1a7824 */ /* 0x000fc600078e00ff */
[----:B------:R-:W-:-:S04]  /*3710*/  FFMA R12, R5, 1.4426950216293334961, -R12 ;  /* 0x3fb8aa3b050c7823 */ /* 0x000fc8000000080c */
[----:B------:R-:W-:Y:S01]  /*3720*/  FFMA R28, R5, 1.925963033500011079e-08, R12 ;  /* 0x32a57060051c7823 */ /* 0x000fe2000000000c */
[----:B------:R-:W-:-:S04]  /*3730*/  FADD R12, R14, -12583039 ;  /* 0xcb40007f0e0c7421 */ /* 0x000fc80000000000 */
[----:B------:R-:W-:Y:S01]  /*3740*/  FFMA R12, R27, 1.4426950216293334961, -R12 ;  /* 0x3fb8aa3b1b0c7823 */ /* 0x000fe2000000080c */
[----:B0-----:R-:W-:-:S03]  /*3750*/  FMUL R5, R16, R29 ;  /* 0x0000001d10057220 */ /* 0x001fc60000400000 */
[----:B------:R-:W-:Y:S01]  /*3760*/  FFMA R30, R27, 1.925963033500011079e-08, R12 ;  /* 0x32a570601b1e7823 */ /* 0x000fe2000000000c */
[----:B------:R-:W-:Y:S01]  /*3770*/  FFMA.SAT R12, R19, R10, 0.5 ;  /* 0x3f000000130c7423 */ /* 0x000fe2000000200a */
[----:B------:R-:W0:Y:S03]  /*3780*/  MUFU.EX2 R27, R28 ;  /* 0x0000001c001b7308 */ /* 0x000e260000000800 */
[----:B------:R-:W-:-:S04]  /*3790*/  FFMA.RM R12, R12, R11, 12582913 ;  /* 0x4b4000010c0c7423 */ /* 0x000fc8000000400b */
[----:B------:R-:W-:Y:S01]  /*37a0*/  FADD R16, R12, -12583039 ;  /* 0xcb40007f0c107421 */ /* 0x000fe20000000000 */
[----:B------:R0:W1:Y:S03]  /*37b0*/  MUFU.EX2 R29, R8 ;  /* 0x00000008001d7308 */ /* 0x0000660000000800 */
[----:B------:R-:W-:-:S04]  /*37c0*/  FFMA R16, R19, 1.4426950216293334961, -R16 ;  /* 0x3fb8aa3b13107823 */ /* 0x000fc80000000810 */
[----:B------:R-:W-:Y:S01]  /*37d0*/  FFMA R18, R19, 1.925963033500011079e-08, R16 ;  /* 0x32a5706013127823 */ /* 0x000fe20000000010 */
[----:B------:R-:W-:Y:S01]  /*37e0*/  FFMA.SAT R16, R7, R10, 0.5 ;  /* 0x3f00000007107423 */ /* 0x000fe2000000200a */
[----:B0-----:R-:W-:Y:S01]  /*37f0*/  FMUL R8, R26, R27 ;  /* 0x0000001b1a087220 */ /* 0x001fe20000400000 */
[----:B------:R-:W0:Y:S01]  /*3800*/  MUFU.EX2 R30, R30 ;  /* 0x0000001e001e7308 */ /* 0x000e220000000800 */
[----:B------:R-:W-:Y:S02]  /*3810*/  IMAD.SHL.U32 R19, R12, 0x800000, RZ ;  /* 0x008000000c137824 */ /* 0x000fe400078e00ff */
[----:B------:R-:W-:-:S04]  /*3820*/  FFMA.RM R16, R16, R11, 12582913 ;  /* 0x4b40000110107423 */ /* 0x000fc8000000400b */
[----:B------:R-:W-:Y:S01]  /*3830*/  FADD R26, R16, -12583039 ;  /* 0xcb40007f101a7421 */ /* 0x000fe20000000000 */
[----:B-1----:R-:W-:Y:S01]  /*3840*/  FMUL R6, R6, R29 ;  /* 0x0000001d06067220 */ /* 0x002fe20000400000 */
[----:B------:R-:W1:Y:S01]  /*3850*/  MUFU.EX2 R18, R18 ;  /* 0x0000001200127308 */ /* 0x000e620000000800 */
[----:B------:R-:W-:Y:S01]  /*3860*/  SHF.L.U32 R16, R16, 0x17, RZ ;  /* 0x0000001710107819 */ /* 0x000fe200000006ff */
[----:B------:R-:W-:-:S04]  /*3870*/  FFMA R26, R7, 1.4426950216293334961, -R26 ;  /* 0x3fb8aa3b071a7823 */ /* 0x000fc8000000081a */
[----:B------:R-:W-:Y:S01]  /*3880*/  FFMA R27, R7, 1.925963033500011079e-08, R26 ;  /* 0x32a57060071b7823 */ /* 0x000fe2000000001a */
[----:B------:R-:W-:Y:S01]  /*3890*/  FFMA.SAT R26, R13, R10, 0.5 ;  /* 0x3f0000000d1a7423 */ /* 0x000fe2000000200a */
[----:B------:R-:W-:-:S03]  /*38a0*/  SHF.L.U32 R7, R14, 0x17, RZ ;  /* 0x000000170e077819 */ /* 0x000fc600000006ff */
[----:B------:R-:W-:Y:S01]  /*38b0*/  FFMA.RM R14, R26, R11, 12582913 ;  /* 0x4b4000011a0e7423 */ /* 0x000fe2000000400b */
[----:B------:R-:W2:Y:S01]  /*38c0*/  MUFU.EX2 R27, R27 ;  /* 0x0000001b001b7308 */ /* 0x000ea20000000800 */
[----:B0-----:R-:W-:Y:S01]  /*38d0*/  FMUL R7, R7, R30 ;  /* 0x0000001e07077220 */ /* 0x001fe20000400000 */
[----:B------:R-:W-:Y:S01]  /*38e0*/  FFMA.SAT R30, R17, R10, 0.5 ;  /* 0x3f000000111e7423 */ /* 0x000fe2000000200a */
[C---:B------:R-:W-:Y:S01]  /*38f0*/  FADD R26, R14.reuse, -12583039 ;  /* 0xcb40007f0e1a7421 */ /* 0x040fe20000000000 */
[----:B------:R-:W-:Y:S02]  /*3900*/  IMAD.SHL.U32 R14, R14, 0x800000, RZ ;  /* 0x008000000e0e7824 */ /* 0x000fe400078e00ff */
[----:B-1----:R-:W-:Y:S01]  /*3910*/  FMUL R19, R19, R18 ;  /* 0x0000001213137220 */ /* 0x002fe20000400000 */
[----:B------:R-:W-:-:S04]  /*3920*/  FFMA R26, R13, 1.4426950216293334961, -R26 ;  /* 0x3fb8aa3b0d1a7823 */ /* 0x000fc8000000081a */
[----:B------:R-:W-:Y:S01]  /*3930*/  FFMA R28, R13, 1.925963033500011079e-08, R26 ;  /* 0x32a570600d1c7823 */ /* 0x000fe2000000001a */
[----:B------:R-:W-:Y:S01]  /*3940*/  FFMA.SAT R26, R15, R10, 0.5 ;  /* 0x3f0000000f1a7423 */ /* 0x000fe2000000200a */
[----:B------:R-:W-:-:S03]  /*3950*/  FADD R13, RZ, R9 ;  /* 0x00000009ff0d7221 */ /* 0x000fc60000000000 */
[-C--:B------:R-:W-:Y:S01]  /*3960*/  FFMA.RM R10, R26, R11.reuse, 12582913 ;  /* 0x4b4000011a0a7423 */ /* 0x080fe2000000400b */
[----:B------:R-:W-:Y:S01]  /*3970*/  FFMA.RM R11, R30, R11, 12582913 ;  /* 0x4b4000011e0b7423 */ /* 0x000fe2000000400b */
[----:B------:R-:W-:Y:S01]  /*3980*/  FADD R13, R13, R0 ;  /* 0x000000000d0d7221 */ /* 0x000fe20000000000 */
[----:B--2---:R-:W-:Y:S01]  /*3990*/  FMUL R18, R16, R27 ;  /* 0x0000001b10127220 */ /* 0x004fe20000400000 */
[C---:B------:R-:W-:Y:S01]  /*39a0*/  FADD R26, R10.reuse, -12583039 ;  /* 0xcb40007f0a1a7421 */ /* 0x040fe20000000000 */
[----:B------:R-:W-:-:S03]  /*39b0*/  SHF.L.U32 R16, R10, 0x17, RZ ;  /* 0x000000170a107819 */ /* 0x000fc600000006ff */
[----:B------:R-:W-:-:S04]  /*39c0*/  FFMA R26, R15, 1.4426950216293334961, -R26 ;  /* 0x3fb8aa3b0f1a7823 */ /* 0x000fc8000000081a */
[----:B------:R-:W-:Y:S01]  /*39d0*/  FFMA R15, R15, 1.925963033500011079e-08, R26 ;  /* 0x32a570600f0f7823 */ /* 0x000fe2000000001a */
[----:B------:R-:W-:-:S04]  /*39e0*/  FADD R26, R11, -12583039 ;  /* 0xcb40007f0b1a7421 */ /* 0x000fc80000000000 */
[C---:B------:R-:W-:Y:S01]  /*39f0*/  FFMA R26, R17.reuse, 1.4426950216293334961, -R26 ;  /* 0x3fb8aa3b111a7823 */ /* 0x040fe2000000081a */
[----:B------:R-:W0:Y:S03]  /*3a00*/  MUFU.EX2 R15, R15 ;  /* 0x0000000f000f7308 */ /* 0x000e260000000800 */
[----:B------:R-:W-:Y:S01]  /*3a10*/  FFMA R29, R17, 1.925963033500011079e-08, R26 ;  /* 0x32a57060111d7823 */ /* 0x000fe2000000001a */
[----:B------:R-:W-:-:S04]  /*3a20*/  FADD R26, R13, R2 ;  /* 0x000000020d1a7221 */ /* 0x000fc80000000000 */
        /* <DEDUP_REMOVED lines=8> */
[----:B-1----:R-:W-:-:S03]  /*3ab0*/  FMUL R17, R14, R17 ;  /* 0x000000110e117220 */ /* 0x002fc60000400000 */
[----:B------:R-:W-:-:S04]  /*3ac0*/  FADD R12, R12, R7 ;  /* 0x000000070c0c7221 */ /* 0x000fc80000000000 */
[----:B------:R-:W-:Y:S01]  /*3ad0*/  FADD R13, R12, R19 ;  /* 0x000000130c0d7221 */ /* 0x000fe20000000000 */
[----:B------:R-:W-:-:S03]  /*3ae0*/  IMAD.SHL.U32 R12, R11, 0x800000, RZ ;  /* 0x008000000b0c7824 */ /* 0x000fc600078e00ff */
        /* <DEDUP_REMOVED lines=14> */
.L_x_13718:
        /* <DEDUP_REMOVED lines=12> */
[----:B------:R-:W-:Y:S05]  /*3c90*/  CALL.REL.NOINC `($__internal_200_$__cuda_sm3x_div_rn_noftz_f32_slowpath) ;  /* 0x0000001c00287944 */ /* 0x000fea0003c00000 */
[----:B------:R-:W-:-:S07]  /*3ca0*/  IMAD.MOV.U32 R14, RZ, RZ, R9 ;  /* 0x000000ffff0e7224 */ /* 0x000fce00078e0009 */
.L_x_13679:
[----:B------:R-:W-:Y:S05]  /*3cb0*/  BSYNC.RECONVERGENT B3 ;  /* 0x0000000000037941 */ /* 0x000fea0003800200 */
.L_x_13678:
        /* <DEDUP_REMOVED lines=12> */
[----:B------:R-:W-:Y:S05]  /*3d80*/  CALL.REL.NOINC `($__internal_200_$__cuda_sm3x_div_rn_noftz_f32_slowpath) ;  /* 0x0000001800ec7944 */ /* 0x000fea0003c00000 */
[----:B------:R-:W-:-:S07]  /*3d90*/  MOV R11, R9 ;  /* 0x00000009000b7202 */ /* 0x000fce0000000f00 */
.L_x_13681:
[----:B------:R-:W-:Y:S05]  /*3da0*/  BSYNC.RECONVERGENT B3 ;  /* 0x0000000000037941 */ /* 0x000fea0003800200 */
.L_x_13680:
        /* <DEDUP_REMOVED lines=12> */
[----:B------:R-:W-:Y:S05]  /*3e70*/  CALL.REL.NOINC `($__internal_200_$__cuda_sm3x_div_rn_noftz_f32_slowpath) ;  /* 0x0000001800b07944 */ /* 0x000fea0003c00000 */
[----:B------:R-:W-:-:S07]  /*3e80*/  IMAD.MOV.U32 R0, RZ, RZ, R9 ;  /* 0x000000ffff007224 */ /* 0x000fce00078e0009 */
.L_x_13683:
[----:B------:R-:W-:Y:S05]  /*3e90*/  BSYNC.RECONVERGENT B3 ;  /* 0x0000000000037941 */ /* 0x000fea0003800200 */
.L_x_13682:
        /* <DEDUP_REMOVED lines=14> */
.L_x_13685:
[----:B------:R-:W-:Y:S05]  /*3f80*/  BSYNC.RECONVERGENT B3 ;  /* 0x0000000000037941 */ /* 0x000fea0003800200 */
.L_x_13684:
        /* <DEDUP_REMOVED lines=14> */
.L_x_13687:
[----:B------:R-:W-:Y:S05]  /*4070*/  BSYNC.RECONVERGENT B3 ;  /* 0x0000000000037941 */ /* 0x000fea0003800200 */
.L_x_13686:
        /* <DEDUP_REMOVED lines=14> */
.L_x_13689:
[----:B------:R-:W-:Y:S05]  /*4160*/  BSYNC.RECONVERGENT B3 ;  /* 0x0000000000037941 */ /* 0x000fea0003800200 */
.L_x_13688:
        /* <DEDUP_REMOVED lines=14> */
.L_x_13691:
[----:B------:R-:W-:Y:S05]  /*4250*/  BSYNC.RECONVERGENT B3 ;  /* 0x0000000000037941 */ /* 0x000fea0003800200 */
.L_x_13690:
        /* <DEDUP_REMOVED lines=14> */
.L_x_13693:
[----:B------:R-:W-:Y:S05]  /*4340*/  BSYNC.RECONVERGENT B3 ;  /* 0x0000000000037941 */ /* 0x000fea0003800200 */
.L_x_13692:
        /* <DEDUP_REMOVED lines=14> */
.L_x_13695:
[----:B------:R-:W-:Y:S05]  /*4430*/  BSYNC.RECONVERGENT B3 ;  /* 0x0000000000037941 */ /* 0x000fea0003800200 */
.L_x_13694:
        /* <DEDUP_REMOVED lines=14> */
.L_x_13697:
[----:B------:R-:W-:Y:S05]  /*4520*/  BSYNC.RECONVERGENT B3 ;  /* 0x0000000000037941 */ /* 0x000fea0003800200 */
.L_x_13696:
        /* <DEDUP_REMOVED lines=14> */
.L_x_13699:
[----:B------:R-:W-:Y:S05]  /*4610*/  BSYNC.RECONVERGENT B3 ;  /* 0x0000000000037941 */ /* 0x000fea0003800200 */
.L_x_13698:
        /* <DEDUP_REMOVED lines=14> */
.L_x_13701:
[----:B------:R-:W-:Y:S05]  /*4700*/  BSYNC.RECONVERGENT B3 ;  /* 0x0000000000037941 */ /* 0x000fea0003800200 */
.L_x_13700:
        /* <DEDUP_REMOVED lines=14> */
.L_x_13703:
[----:B------:R-:W-:Y:S05]  /*47f0*/  BSYNC.RECONVERGENT B3 ;  /* 0x0000000000037941 */ /* 0x000fea0003800200 */
.L_x_13702:
        /* <DEDUP_REMOVED lines=13> */
.L_x_13705:
[----:B------:R-:W-:Y:S05]  /*48d0*/  BSYNC.RECONVERGENT B3 ;  /* 0x0000000000037941 */ /* 0x000fea0003800200 */
.L_x_13704:
        /* <DEDUP_REMOVED lines=54> */
.L_x_13676:
[----:B------:R-:W-:Y:S05]  /*4c40*/  EXIT ;  /* 0x000000000000794d */ /* 0x000fea0003800000 */
.L_x_13677:
[----:B------:R-:W-:Y:S01]  /*4c50*/  HFMA2 R11, -RZ, RZ, 0, 1.847743988037109375e-06 ;  /* 0x0000001fff0b7431 */ /* 0x000fe200000001ff */
[----:B------:R-:W-:Y:S01]  /*4c60*/  BSSY B1, `(.L_x_13707) ;  /* 0x0000006000017945 */ /* 0x000fe20003800000 */
[----:B------:R-:W-:Y:S02]  /*4c70*/  IMAD.MOV.U32 R12, RZ, RZ, 0x10 ;  /* 0x00000010ff0c7424 */ /* 0x000fe400078e00ff */
[----:B------:R-:W-:-:S07]  /*4c80*/  IMAD.MOV.U32 R15, RZ, RZ, -0x1 ;  /* 0xffffffffff0f7424 */ /* 0x000fce00078e00ff */
[----:B------:R-:W-:Y:S05]  /*4c90*/  WARPSYNC.COLLECTIVE R15, `(.L_x_13708) ;  /* 0x000000000f087348 */ /* 0x000fea0003c00000 */
[----:B------:R0:W1:Y:S02]  /*4ca0*/  SHFL.BFLY P6, R14, R13, R12, R11 ;  /* 0x0c00000c0d0e7389 */ /* 0x00006400000c000b */
[----:B01----:R-:W-:Y:S05]  /*4cb0*/  ENDCOLLECTIVE ;  /* 0x000000000000791b */ /* 0x003fea0003800000 */
.L_x_13708:
[----:B------:R-:W-:Y:S05]  /*4cc0*/  BSYNC B1 ;  /* 0x0000000000017941 */ /* 0x000fea0003800000 */
.L_x_13707:
[----:B------:R-:W-:Y:S01]  /*4cd0*/  FMNMX R13, R13, R14, !PT ;  /* 0x0000000e0d0d7209 */ /* 0x000fe20007800000 */
[----:B------:R-:W-:Y:S01]  /*4ce0*/  IMAD.MOV.U32 R11, RZ, RZ, 0x1f ;  /* 0x0000001fff0b7424 */ /* 0x000fe200078e00ff */
[----:B------:R-:W-:Y:S02]  /*4cf0*/  MOV R12, 0x8 ;  /* 0x00000008000c7802 */ /* 0x000fe40000000f00 */
[----:B------:R-:W-:-:S07]  /*4d00*/  MOV R15, 0xffffffff ;  /* 0xffffffff000f7802 */ /* 0x000fce0000000f00 */
[----:B------:R-:W-:Y:S05]  /*4d10*/  WARPSYNC.COLLECTIVE R15, `(.L_x_13709) ;  /* 0x000000000f087348 */ /* 0x000fea0003c00000 */
[----:B------:R0:W1:Y:S02]  /*4d20*/  SHFL.BFLY P6, R14, R13, R12, R11 ;  /* 0x0c00000c0d0e7389 */ /* 0x00006400000c000b */
[----:B01----:R-:W-:Y:S05]  /*4d30*/  ENDCOLLECTIVE ;  /* 0x000000000000791b */ /* 0x003fea0003800000 */
.L_x_13709:
[----:B------:R-:W-:Y:S01]  /*4d40*/  HFMA2 R12, -RZ, RZ, 0, 2.384185791015625e-07 ;  /* 0x00000004ff0c7431 */ /* 0x000fe200000001ff */
[----:B------:R-:W-:-:S05]  /*4d50*/  FMNMX R0, R13, R14, !PT ;  /* 0x0000000e0d007209 */ /* 0x000fca0007800000 */
[----:B------:R-:W-:-:S07]  /*4d60*/  IMAD.MOV.U32 R13, RZ, RZ, R0 ;  /* 0x000000ffff0d7224 */ /* 0x000fce00078e0000 */
[----:B------:R-:W-:Y:S05]  /*4d70*/  WARPSYNC.COLLECTIVE R15, `(.L_x_13710) ;  /* 0x000000000f087348 */ /* 0x000fea0003c00000 */
[----:B------:R0:W1:Y:S02]  /*4d80*/  SHFL.BFLY P6, R14, R13, R12, R11 ;  /* 0x0c00000c0d0e7389 */ /* 0x00006400000c000b */
[----:B01----:R-:W-:Y:S05]  /*4d90*/  ENDCOLLECTIVE ;  /* 0x000000000000791b */ /* 0x003fea0003800000 */
.L_x_13710:
[----:B------:R-:W-:Y:S02]  /*4da0*/  MOV R12, 0x2 ;  /* 0x00000002000c7802 */ /* 0x000fe40000000f00 */
[----:B------:R-:W-:-:S05]  /*4db0*/  FMNMX R2, R0, R14, !PT ;  /* 0x0000000e00027209 */ /* 0x000fca0007800000 */
[----:B------:R-:W-:-:S07]  /*4dc0*/  IMAD.MOV.U32 R13, RZ, RZ, R2 ;  /* 0x000000ffff0d7224 */ /* 0x000fce00078e0002 */
[----:B------:R-:W-:Y:S05]  /*4dd0*/  WARPSYNC.COLLECTIVE R15, `(.L_x_13711) ;  /* 0x000000000f087348 */ /* 0x000fea0003c00000 */
[----:B------:R0:W1:Y:S02]  /*4de0*/  SHFL.BFLY P6, R14, R13, R12, R11 ;  /* 0x0c00000c0d0e7389 */ /* 0x00006400000c000b */
[----:B01----:R-:W-:Y:S05]  /*4df0*/  ENDCOLLECTIVE ;  /* 0x000000000000791b */ /* 0x003fea0003800000 */
.L_x_13711:
[----:B------:R-:W-:Y:S01]  /*4e00*/  HFMA2 R12, -RZ, RZ, 0, 5.9604644775390625e-08 ;  /* 0x00000001ff0c7431 */ /* 0x000fe200000001ff */
[----:B------:R-:W-:-:S05]  /*4e10*/  FMNMX R3, R2, R14, !PT ;  /* 0x0000000e02037209 */ /* 0x000fca0007800000 */
[----:B------:R-:W-:-:S07]  /*4e20*/  IMAD.MOV.U32 R13, RZ, RZ, R3 ;  /* 0x000000ffff0d7224 */ /* 0x000fce00078e0003 */
[----:B------:R-:W-:Y:S05]  /*4e30*/  WARPSYNC.COLLECTIVE R15, `(.L_x_13712) ;  /* 0x000000000f087348 */ /* 0x000fea0003c00000 */
[----:B------:R0:W1:Y:S02]  /*4e40*/  SHFL.BFLY P6, R14, R13, R12, R11 ;  /* 0x0c00000c0d0e7389 */ /* 0x00006400000c000b */
[----:B01----:R-:W-:Y:S05]  /*4e50*/  ENDCOLLECTIVE ;  /* 0x000000000000791b */ /* 0x003fea0003800000 */
.L_x_13712:
        /* <DEDUP_REMOVED lines=149> */
.L_x_13713:
[----:B------:R-:W-:Y:S02]  /*57b0*/  IMAD.MOV.U32 R12, RZ, RZ, 0x8 ;  /* 0x00000008ff0c7424 */ /* 0x000fe400078e00ff */
[----:B------:R-:W-:-:S05]  /*57c0*/  FADD R26, R13, R14 ;  /* 0x0000000e0d1a7221 */ /* 0x000fca0000000000 */
[----:B------:R-:W-:-:S07]  /*57d0*/  MOV R13, R26 ;  /* 0x0000001a000d7202 */ /* 0x000fce0000000f00 */
[----:B------:R-:W-:Y:S05]  /*57e0*/  WARPSYNC.COLLECTIVE R15, `(.L_x_13714) ;  /* 0x000000000f087348 */ /* 0x000fea0003c00000 */
[----:B------:R0:W1:Y:S02]  /*57f0*/  SHFL.BFLY P6, R14, R13, R12, R11 ;  /* 0x0c00000c0d0e7389 */ /* 0x00006400000c000b */
[----:B01----:R-:W-:Y:S05]  /*5800*/  ENDCOLLECTIVE ;  /* 0x000000000000791b */ /* 0x003fea0003800000 */
.L_x_13714:
[----:B------:R-:W-:Y:S02]  /*5810*/  IMAD.MOV.U32 R12, RZ, RZ, 0x4 ;  /* 0x00000004ff0c7424 */ /* 0x000fe400078e00ff */
[----:B------:R-:W-:-:S05]  /*5820*/  FADD R27, R26, R14 ;  /* 0x0000000e1a1b7221 */ /* 0x000fca0000000000 */
[----:B------:R-:W-:-:S07]  /*5830*/  MOV R13, R27 ;  /* 0x0000001b000d7202 */ /* 0x000fce0000000f00 */
[----:B------:R-:W-:Y:S05]  /*5840*/  WARPSYNC.COLLECTIVE R15, `(.L_x_13715) ;  /* 0x000000000f087348 */ /* 0x000fea0003c00000 */
[----:B------:R0:W1:Y:S02]  /*5850*/  SHFL.BFLY P6, R14, R13, R12, R11 ;  /* 0x0c00000c0d0e7389 */ /* 0x00006400000c000b */
[----:B01----:R-:W-:Y:S05]  /*5860*/  ENDCOLLECTIVE ;  /* 0x000000000000791b */ /* 0x003fea0003800000 */
.L_x_13715:
[----:B------:R-:W-:Y:S02]  /*5870*/  IMAD.MOV.U32 R12, RZ, RZ, 0x2 ;  /* 0x00000002ff0c7424 */ /* 0x000fe400078e00ff */
[----:B------:R-:W-:-:S05]  /*5880*/  FADD R28, R27, R14 ;  /* 0x0000000e1b1c7221 */ /* 0x000fca0000000000 */
[----:B------:R-:W-:-:S07]  /*5890*/  MOV R13, R28 ;  /* 0x0000001c000d7202 */ /* 0x000fce0000000f00 */
[----:B------:R-:W-:Y:S05]  /*58a0*/  WARPSYNC.COLLECTIVE R15, `(.L_x_13716) ;  /* 0x000000000f087348 */ /* 0x000fea0003c00000 */
[----:B------:R0:W1:Y:S02]  /*58b0*/  SHFL.BFLY P6, R14, R13, R12, R11 ;  /* 0x0c00000c0d0e7389 */ /* 0x00006400000c000b */
[----:B01----:R-:W-:Y:S05]  /*58c0*/  ENDCOLLECTIVE ;  /* 0x000000000000791b */ /* 0x003fea0003800000 */
.L_x_13716:
[----:B------:R-:W-:Y:S02]  /*58d0*/  IMAD.MOV.U32 R12, RZ, RZ, 0x1 ;  /* 0x00000001ff0c7424 */ /* 0x000fe400078e00ff */
[----:B------:R-:W-:-:S05]  /*58e0*/  FADD R29, R28, R14 ;  /* 0x0000000e1c1d7221 */ /* 0x000fca0000000000 */
[----:B------:R-:W-:-:S07]  /*58f0*/  MOV R13, R29 ;  /* 0x0000001d000d7202 */ /* 0x000fce0000000f00 */
[----:B------:R-:W-:Y:S05]  /*5900*/  WARPSYNC.COLLECTIVE R15, `(.L_x_13717) ;  /* 0x000000000f087348 */ /* 0x000fea0003c00000 */
[----:B------:R0:W1:Y:S02]  /*5910*/  SHFL.BFLY P6, R14, R13, R12, R11 ;  /* 0x0c00000c0d0e7389 */ /* 0x00006400000c000b */
[----:B01----:R-:W-:Y:S05]  /*5920*/  ENDCOLLECTIVE ;  /* 0x000000000000791b */ /* 0x003fea0003800000 */
.L_x_13717:
[----:B------:R-:W-:Y:S05]  /*5930*/  BRA `(.L_x_13718) ;  /* 0xffffffe000a47947 */ /* 0x000fea000383ffff */
        .weak           $__internal_200_$__cuda_sm3x_div_rn_noftz_f32_slowpath
        .type           $__internal_200_$__cuda_sm3x_div_rn_noftz_f32_slowpath,@function
        .size           $__internal_200_$__cuda_sm3x_div_rn_noftz_f32_slowpath,(.L_x_37577 - $__internal_200_$__cuda_sm3x_div_rn_noftz_f32_slowpath)
$__internal_200_$__cuda_sm3x_div_rn_noftz_f32_slowpath:
        /* <DEDUP_REMOVED lines=34> */
.L_x_13720:
        /* <DEDUP_REMOVED lines=51> */
.L_x_13727:
[----:B------:R-:W-:-:S04]  /*5e90*/  LOP3.LUT R9, R9, 0x80000000, RZ, 0xc0, !PT ;  /* 0x8000000009097812 */ /* 0x000fc800078ec0ff */
[----:B------:R-:W-:Y:S01]  /*5ea0*/  LOP3.LUT R9, R9, 0x7f800000, RZ, 0xfc, !PT ;  /* 0x7f80000009097812 */ /* 0x000fe200078efcff */
[----:B------:R-:W-:Y:S06]  /*5eb0*/  BRA `(.L_x_13728) ;  /* 0x0000000000047947 */ /* 0x000fec0003800000 */
.L_x_13726:
[----:B------:R-:W-:-:S07]  /*5ec0*/  LEA R9, R30, R9, 0x17 ;  /* 0x000000091e097211 */ /* 0x000fce00078eb8ff */
.L_x_13728:
[----:B------:R-:W-:Y:S05]  /*5ed0*/  BSYNC.RECONVERGENT B2 ;  /* 0x0000000000027941 */ /* 0x000fea0003800200 */
.L_x_13725:
[----:B------:R-:W-:Y:S05]  /*5ee0*/  BRA `(.L_x_13729) ;  /* 0x0000000000207947 */ /* 0x000fea0003800000 */
.L_x_13724:
[----:B------:R-:W-:-:S04]  /*5ef0*/  LOP3.LUT R9, R12, 0x80000000, R9, 0x48, !PT ;  /* 0x800000000c097812 */ /* 0x000fc800078e4809 */
[----:B------:R-:W-:Y:S01]  /*5f00*/  LOP3.LUT R9, R9, 0x7f800000, RZ, 0xfc, !PT ;  /* 0x7f80000009097812 */ /* 0x000fe200078efcff */
[----:B------:R-:W-:Y:S06]  /*5f10*/  BRA `(.L_x_13729) ;  /* 0x0000000000147947 */ /* 0x000fec0003800000 */
.L_x_13723:
[----:B------:R-:W-:Y:S01]  /*5f20*/  LOP3.LUT R9, R12, 0x80000000, R9, 0x48, !PT ;  /* 0x800000000c097812 */ /* 0x000fe200078e4809 */
[----:B------:R-:W-:Y:S06]  /*5f30*/  BRA `(.L_x_13729) ;  /* 0x00000000000c7947 */ /* 0x000fec0003800000 */
.L_x_13722:
[----:B------:R-:W0:Y:S01]  /*5f40*/  MUFU.RSQ R9, -QNAN ;  /* 0xffc0000000097908 */ /* 0x000e220000001400 */
[----:B------:R-:W-:Y:S05]  /*5f50*/  BRA `(.L_x_13729) ;  /* 0x0000000000047947 */ /* 0x000fea0003800000 */
.L_x_13721:
[----:B------:R-:W-:-:S07]  /*5f60*/  FADD.FTZ R9, R9, R12 ;  /* 0x0000000c09097221 */ /* 0x000fce0000010000 */
.L_x_13729:
[----:B------:R-:W-:Y:S05]  /*5f70*/  BSYNC.RECONVERGENT B1 ;  /* 0x0000000000017941 */ /* 0x000fea0003800200 */
.L_x_13719:
[----:B------:R-:W-:Y:S02]  /*5f80*/  HFMA2 R13, -RZ, RZ, 0, 0 ;  /* 0x00000000ff0d7431 */ /* 0x000fe400000001ff */
[----:B------:R-:W-:-:S04]  /*5f90*/  IMAD.MOV.U32 R12, RZ, RZ, R15 ;  /* 0x000000ffff0c7224 */ /* 0x000fc800078e000f */
[----:B0-----:R-:W-:Y:S05]  /*5fa0*/  RET.REL.NODEC R12 `(_Z15SoftmaxWarpImplI22BroadcastScaleMaskLoadIffbLm3EiE11DirectStoreIffEfLi1ELi14ELi32ELi1ELb0EL9Algorithm0EEvT_T0_ll) ;  /* 0xffffffa00c147950 */ /* 0x001fea0003c3ffff */
.L_x_13730:
        /* <DEDUP_REMOVED lines=13> */
.L_x_37577:


//--------------------- .text._Z15SoftmaxWarpImplI22BroadcastScaleMaskLoadIffbLm3EiE11DirectStoreIffEfLi1ELi13ELi32ELi1ELb1EL9Algorithm0EEvT_T0_ll --------------------------
	.section	.text._Z15SoftmaxWarpImplI22BroadcastScaleMaskLoadIffbLm3EiE11DirectStoreIffEfLi1ELi13ELi32ELi1ELb1EL9Algorithm0EEvT_T0_ll,"ax",@progbits
	.align	128
        .global         _Z15SoftmaxWarpImplI22BroadcastScaleMaskLoadIffbLm3EiE11DirectStoreIffEfLi1ELi13ELi32ELi1ELb1EL9Algorithm0EEvT_T0_ll
        .type           _Z15SoftmaxWarpImplI22BroadcastScaleMaskLoadIffbLm3EiE11DirectStoreIffEfLi1ELi13ELi32ELi1ELb1EL9Algorithm0EEvT_T0_ll,@function
        .size           _Z15SoftmaxWarpImplI22BroadcastScaleMaskLoadIffbLm3EiE11DirectStoreIffEfLi1ELi13ELi32ELi1ELb1EL9Algorithm0EEvT_T0_ll,(.L_x_37578 - _Z15SoftmaxWarpImplI22BroadcastScaleMaskLoadIffbLm3EiE11DirectStoreIffEfLi1ELi13ELi32ELi1ELb1EL9Algorithm0EEvT_T0_ll)
        .other          _Z15SoftmaxWarpImplI22BroadcastScaleMaskLoadIffbLm3EiE11DirectStoreIffEfLi1ELi13ELi32ELi1ELb1EL9Algorithm0EEvT_T0_ll,@"STO_CUDA_ENTRY STV_DEFAULT"
_Z15SoftmaxWarpImplI22BroadcastScaleMaskLoadIffbLm3EiE11DirectStoreIffEfLi1ELi13ELi32ELi1ELb1EL9Algorithm0EEvT_T0_ll:
.text._Z15SoftmaxWarpImplI22BroadcastScaleMaskLoadIffbLm3EiE11DirectStoreIffEfLi1ELi13ELi32ELi1ELb1EL9Algorithm0EEvT_T0_ll:
        /* <DEDUP_REMOVED lines=29> */
.L_x_13731:
        /* <DEDUP_REMOVED lines=23> */
.L_x_13786:
[----:B0-2---:R-:W0:Y:S01]  /*0340*/  LDC.64 R14, c[0x0][0x408] ;  /* 0x00010200ff0e7b82 */ /* 0x005e220000000a00 */
        /* <DEDUP_REMOVED lines=97> */
.L_x_13734:
[----:B------:R-:W-:Y:S05]  /*0960*/  BSYNC.RECONVERGENT B1 ;  /* 0x0000000000017941 */ /* 0x000fea0003800200 */
.L_x_13733:
        /* <DEDUP_REMOVED lines=88> */
.L_x_13736:
[----:B------:R-:W-:Y:S05]  /*0ef0*/  BSYNC.RECONVERGENT B1 ;  /* 0x0000000000017941 */ /* 0x000fea0003800200 */
.L_x_13735:
        /* <DEDUP_REMOVED lines=93> */
.L_x_13738:
[----:B------:R-:W-:Y:S05]  /*14d0*/  BSYNC.RECONVERGENT B1 ;  /* 0x0000000000017941 */ /* 0x000fea0003800200 */
.L_x_13737:
        /* <DEDUP_REMOVED lines=91> */
.L_x_13740:
[----:B------:R-:W-:Y:S05]  /*1a90*/  BSYNC.RECONVERGENT B1 ;  /* 0x0000000000017941 */ /* 0x000fea0003800200 */
.L_x_13739:
        /* <DEDUP_REMOVED lines=89> */
.L_x_13742:
[----:B------:R-:W-:Y:S05]  /*2030*/  BSYNC.RECONVERGENT B1 ;  /* 0x0000000000017941 */ /* 0x000fea0003800200 */
.L_x_13741:
        /* <DEDUP_REMOVED lines=91> */
.L_x_13744:
[----:B------:R-:W-:Y:S05]  /*25f0*/  BSYNC.RECONVERGENT B1 ;  /* 0x0000000000017941 */ /* 0x000fea0003800200 */
.L_x_13743:
        /* <DEDUP_REMOVED lines=89> */
.L_x_13746:
[----:B------:R-:W-:Y:S05]  /*2b90*/  BSYNC.RECONVERGENT B1 ;  /* 0x0000000000017941 */ /* 0x000fea0003800200 */
.L_x_13745:
        /* <DEDUP_REMOVED lines=43> */
[----:B0-----:R-:W-:-:S12]  /*2e50*/  VIADD R15, R25, 0xffffffe ;  /* 0x0ffffffe190f7836 */ /* 0x001fd80000000000 */
        /* <DEDUP_REMOVED lines=8> */
[----:B------:R-:W-:Y:S01]  /*2ee0*/  HFMA2 R14, -RZ, RZ, 0, 0 ;  /* 0x00000000ff0e7431 */ /* 0x000fe200000001ff */
[----:B------:R-:W0:Y:S02]  /*2ef0*/  LDC.64 R36, c[0x0][0x398] ;  /* 0x0000e600ff247b82 */ /* 0x000e240000000a00 */
[----:B------:R-:W-:-:S06]  /*2f00*/  IABS R29, R25 ;  /* 0x00000019001d7213 */ /* 0x000fcc0000000000 */
[----:B------:R-:W1:Y:S01]  /*2f10*/  LDC.64 R38, c[0x0][0x3a0] ;  /* 0x0000e800ff267b82 */ /* 0x000e620000000a00 */
        /* <DEDUP_REMOVED lines=41> */
.L_x_13748:
[----:B------:R-:W-:Y:S05]  /*31b0*/  BSYNC.RECONVERGENT B1 ;  /* 0x0000000000017941 */ /* 0x000fea0003800200 */
.L_x_13747:
        /* <DEDUP_REMOVED lines=33> */
[----:B------:R-:W0:Y:S03]  /*33d0*/  F2I.FTZ.U32.TRUNC.NTZ R15, R15 ;  /* 0x0000000f000f7305 */ /* 0x000e26000021f000 */
[----:B------:R-:W-:-:S07]  /*33e0*/  ISETP.GE.AND P3, PT, R14, RZ, PT ;  /* 0x000000ff0e00720c */ /* 0x000fce0003f66270 */
[----:B------:R-:W-:Y:S01]  /*33f0*/  @P2 VIADD R23, R23, 0x1 ;  /* 0x0000000117172836 */ /* 0x000fe20000000000 */
[----:B------:R-:W-:-:S05]  /*3400*/  ISETP.NE.AND P2, PT, R36, RZ, PT ;  /* 0x000000ff2400720c */ /* 0x000fca0003f45270 */
[----:B------:R-:W-:Y:S01]  /*3410*/  @!P3 IADD3 R23, PT, PT, -R23, RZ, RZ ;  /* 0x000000ff1717b210 */ /* 0x000fe20007ffe1ff */
[----:B0-----:R-:W-:-:S04]  /*3420*/  IMAD.MOV R38, RZ, RZ, -R15 ;  /* 0x000000ffff267224 */ /* 0x001fc800078e0a0f */
[----:B------:R-:W-:Y:S02]  /*3430*/  IMAD R25, R38, R21, RZ ;  /* 0x0000001526197224 */ /* 0x000fe400078e02ff */
[----:B------:R-:W0:Y:S01]  /*3440*/  LDC.64 R38, c[0x0][0x3a0] ;  /* 0x0000e800ff267b82 */ /* 0x000e220000000a00 */
[----:B------:R-:W-:-:S05]  /*3450*/  @!P2 LOP3.LUT R23, RZ, R36, RZ, 0x33, !PT ;  /* 0x00000024ff17a212 */ /* 0x000fca00078e33ff */
[----:B------:R-:W-:-:S04]  /*3460*/  IMAD.MOV R14, RZ, RZ, -R23 ;  /* 0x000000ffff0e7224 */ /* 0x000fc800078e0a17 */
[----:B------:R-:W-:Y:S02]  /*3470*/  IMAD R27, R36, R14, R11 ;  /* 0x0000000e241b7224 */ /* 0x000fe400078e020b */
[----:B------:R-:W-:-:S03]  /*3480*/  HFMA2 R14, -RZ, RZ, 0, 0 ;  /* 0x00000000ff0e7431 */ /* 0x000fc600000001ff */
        /* <DEDUP_REMOVED lines=16> */
[----:B-1----:R-:W-:-:S04]  /*3590*/  ISETP.NE.U32.AND P2, PT, R14, 0x1, PT ;  /* 0x000000010e00780c */ /* 0x002fc80003f45070 */
[----:B------:R-:W-:Y:S02]  /*35a0*/  ISETP.NE.AND.EX P2, PT, R15, RZ, PT, P2 ;  /* 0x000000ff0f00720c */ /* 0x000fe40003f45320 */
        /* <DEDUP_REMOVED lines=24> */
.L_x_13750:
[----:B------:R-:W-:Y:S05]  /*3730*/  BSYNC.RECONVERGENT B1 ;  /* 0x0000000000017941 */ /* 0x000fea0003800200 */
.L_x_13749:
        /* <DEDUP_REMOVED lines=60> */
[----:B-1----:R-:W-:-:S04]  /*3b00*/  ISETP.NE.U32.AND P3, PT, R14, 0x1, PT ;  /* 0x000000010e00780c */ /* 0x002fc80003f65070 */
[----:B------:R-:W-:Y:S01]  /*3b10*/  ISETP.NE.AND.EX P3, PT, R15, RZ, PT, P3 ;  /* 0x000000ff0f00720c */ /* 0x000fe20003f65330 */
[----:B------:R-:W-:Y:S01]  /*3b20*/  @!P4 IMAD.MOV R25, RZ, RZ, -R25 ;  /* 0x000000ffff19c224 */ /* 0x000fe200078e0a19 */
        /* <DEDUP_REMOVED lines=24> */
.L_x_13752:
[----:B------:R-:W-:Y:S05]  /*3cb0*/  BSYNC.RECONVERGENT B1 ;  /* 0x0000000000017941 */ /* 0x000fea0003800200 */
.L_x_13751:
        /* <DEDUP_REMOVED lines=87> */
.L_x_13754:
[----:B------:R-:W-:Y:S05]  /*4230*/  BSYNC.RECONVERGENT B1 ;  /* 0x0000000000017941 */ /* 0x000fea0003800200 */
.L_x_13753:
        /* <DEDUP_REMOVED lines=43> */
[----:B------:R-:W-:Y:S02]  /*44f0*/  IMAD R27, R38, R21, RZ ;  /* 0x00000015261b7224 */ /* 0x000fe400078e02ff */
[----:B------:R-:W0:Y:S01]  /*4500*/  LDC.64 R38, c[0x0][0x3a0] ;  /* 0x0000e800ff267b82 */ /* 0x000e220000000a00 */
        /* <DEDUP_REMOVED lines=41> */
.L_x_13756:
[----:B------:R-:W-:Y:S05]  /*47a0*/  BSYNC.RECONVERGENT B1 ;  /* 0x0000000000017941 */ /* 0x000fea0003800200 */
.L_x_13755:
        /* <DEDUP_REMOVED lines=86> */
.L_x_13758:
[----:B------:R-:W-:Y:S05]  /*4d10*/  BSYNC.RECONVERGENT B1 ;  /* 0x0000000000017941 */ /* 0x000fea0003800200 */
.L_x_13757:
        /* <DEDUP_REMOVED lines=24> */
[-C--:B------:R-:W-:Y:S01]  /*4ea0*/  FFMA.SAT R28, R39, R12.reuse, 0.5 ;  /* 0x3f000000271c7423 */ /* 0x080fe2000000200c */
[----:B------:R-:W-:Y:S01]  /*4eb0*/  FADD R37, -R49, R30 ;  /* 0x0000001e31257221 */ /* 0x000fe20000000100 */
[----:B------:R-:W-:Y:S01]  /*4ec0*/  FADD R14, R29, -12583039 ;  /* 0xcb40007f1d0e7421 */ /* 0x000fe20000000000 */
[----:B------:R-:W-:Y:S01]  /*4ed0*/  FADD R22, R20, -12583039 ;  /* 0xcb40007f14167421 */ /* 0x000fe20000000000 */
[-C--:B------:R-:W-:Y:S01]  /*4ee0*/  FFMA.RM R28, R28, R11.reuse, 12582913 ;  /* 0x4b4000011c1c7423 */ /* 0x080fe2000000400b */
[----:B------:R-:W-:Y:S01]  /*4ef0*/  FADD R15, -R49, R32 ;  /* 0x00000020310f7221 */ /* 0x000fe20000000100 */
[----:B------:R-:W-:Y:S01]  /*4f00*/  FFMA R14, R45, 1.4426950216293334961, -R14 ;  /* 0x3fb8aa3b2d0e7823 */ /* 0x000fe2000000080e */
[----:B------:R-:W-:Y:S01]  /*4f10*/  FFMA R30, R43, 1.4426950216293334961, -R22 ;  /* 0x3fb8aa3b2b1e7823 */ /* 0x000fe20000000816 */
[-C--:B------:R-:W-:Y:S01]  /*4f20*/  FFMA.RM R22, R24, R11.reuse, 12582913 ;  /* 0x4b40000118167423 */ /* 0x080fe2000000400b */
        /* <DEDUP_REMOVED lines=19> */
[-C--:B------:R-:W-:Y:S01]  /*5060*/  FFMA.SAT R34, R35, R12.reuse, 0.5 ;  /* 0x3f00000023227423 */ /* 0x080fe2000000200c */
[----:B------:R-:W-:Y:S01]  /*5070*/  FADD R33, -R49, R44 ;  /* 0x0000002c31217221 */ /* 0x000fe20000000100 */
[----:B------:R-:W-:Y:S01]  /*5080*/  FFMA R37, R37, 1.925963033500011079e-08, R26 ;  /* 0x32a5706025257823 */ /* 0x000fe2000000001a */
[----:B------:R-:W-:Y:S01]  /*5090*/  FADD R26, R14, -12583039 ;  /* 0xcb40007f0e1a7421 */ /* 0x000fe20000000000 */
[----:B------:R-:W-:Y:S01]  /*50a0*/  FFMA R38, R27, 1.925963033500011079e-08, R38 ;  /* 0x32a570601b267823 */ /* 0x000fe20000000026 */
[-C--:B------:R-:W-:Y:S01]  /*50b0*/  FFMA.SAT R36, R33, R12.reuse, 0.5 ;  /* 0x3f00000021247423 */ /* 0x080fe2000000200c */
[----:B------:R-:W-:Y:S01]  /*50c0*/  FADD R23, -R49, R48 ;  /* 0x0000003031177221 */ /* 0x000fe20000000100 */
[----:B------:R-:W-:Y:S01]  /*50d0*/  FFMA R32, R15, 1.4426950216293334961, -R26 ;  /* 0x3fb8aa3b0f207823 */ /* 0x000fe2000000081a */
[-C--:B------:R-:W-:Y:S01]  /*50e0*/  FFMA.RM R26, R34, R11.reuse, 12582913 ;  /* 0x4b400001221a7423 */ /* 0x080fe2000000400b */
[-C--:B------:R-:W-:Y:S01]  /*50f0*/  FFMA.RM R27, R36, R11.reuse, 12582913 ;  /* 0x4b400001241b7423 */ /* 0x080fe2000000400b */
[----:B------:R-:W0:Y:S01]  /*5100*/  MUFU.EX2 R45, R45 ;  /* 0x0000002d002d7308 */ /* 0x000e220000000800 */
[-C--:B------:R-:W-:Y:S01]  /*5110*/  FFMA.SAT R36, R23, R12.reuse, 0.5 ;  /* 0x3f00000017247423 */ /* 0x080fe2000000200c */
[----:B------:R-:W-:Y:S01]  /*5120*/  FADD R34, R26, -12583039 ;  /* 0xcb40007f1a227421 */ /* 0x000fe20000000000 */
[----:B------:R-:W-:Y:S01]  /*5130*/  FFMA R32, R15, 1.925963033500011079e-08, R32 ;  /* 0x32a570600f207823 */ /* 0x000fe20000000020 */
[----:B------:R-:W-:Y:S01]  /*5140*/  FADD R21, -R49, R40 ;  /* 0x0000002831157221 */ /* 0x000fe20000000100 */
[----:B------:R-:W-:Y:S01]  /*5150*/  FFMA.RM R15, R36, R11, 12582913 ;  /* 0x4b400001240f7423 */ /* 0x000fe2000000400b */
[----:B------:R-:W-:Y:S01]  /*5160*/  FFMA R34, R35, 1.4426950216293334961, -R34 ;  /* 0x3fb8aa3b23227823 */ /* 0x000fe20000000822 */
[----:B------:R-:W-:Y:S01]  /*5170*/  SHF.L.U32 R40, R29, 0x17, RZ ;  /* 0x000000171d287819 */ /* 0x000fe200000006ff */
[----:B------:R-:W-:Y:S01]  /*5180*/  FADD R31, -R49, R50 ;  /* 0x00000032311f7221 */ /* 0x000fe20000000100 */
[----:B------:R-:W-:Y:S01]  /*5190*/  FFMA R30, R43, 1.925963033500011079e-08, R30 ;  /* 0x32a570602b1e7823 */ /* 0x000fe2000000001e */
[----:B------:R-:W-:Y:S01]  /*51a0*/  FFMA R35, R35, 1.925963033500011079e-08, R34 ;  /* 0x32a5706023237823 */ /* 0x000fe20000000022 */
[----:B------:R-:W-:Y:S01]  /*51b0*/  FADD R34, R27, -12583039 ;  /* 0xcb40007f1b227421 */ /* 0x000fe20000000000 */
[----:B------:R-:W-:Y:S01]  /*51c0*/  FFMA.SAT R42, R13, R12, 0.5 ;  /* 0x3f0000000d2a7423 */ /* 0x000fe2000000200c */
[----:B------:R-:W-:Y:S01]  /*51d0*/  MUFU.EX2 R39, R39 ;  /* 0x0000002700277308 */ /* 0x000fe20000000800 */
[----:B------:R-:W-:-:S02]  /*51e0*/  IMAD.SHL.U32 R22, R22, 0x800000, RZ ;  /* 0x0080000016167824 */ /* 0x000fc400078e00ff */
[----:B------:R-:W-:Y:S01]  /*51f0*/  FFMA R34, R33, 1.4426950216293334961, -R34 ;  /* 0x3fb8aa3b21227823 */ /* 0x000fe20000000822 */
[----:B------:R-:W-:-:S03]  /*5200*/  SHF.L.U32 R28, R28, 0x17, RZ ;  /* 0x000000171c1c7819 */ /* 0x000fc600000006ff */
[----:B------:R-:W-:Y:S01]  /*5210*/  FFMA R36, R33, 1.925963033500011079e-08, R34 ;  /* 0x32a5706021247823 */ /* 0x000fe20000000022 */
[C---:B------:R-:W-:Y:S01]  /*5220*/  FADD R34, R15.reuse, -12583039 ;  /* 0xcb40007f0f227421 */ /* 0x040fe20000000000 */
[----:B------:R-:W2:Y:S01]  /*5230*/  MUFU.EX2 R30, R30 ;  /* 0x0000001e001e7308 */ /* 0x000ea20000000800 */
[----:B------:R-:W-:Y:S02]  /*5240*/  SHF.L.U32 R15, R15, 0x17, RZ ;  /* 0x000000170f0f7819 */ /* 0x000fe400000006ff */
[----:B------:R-:W-:-:S04]  /*5250*/  FFMA R34, R23, 1.4426950216293334961, -R34 ;  /* 0x3fb8aa3b17227823 */ /* 0x000fc80000000822 */
[----:B------:R-:W-:Y:S01]  /*5260*/  FFMA R34, R23, 1.925963033500011079e-08, R34 ;  /* 0x32a5706017227823 */ /* 0x000fe20000000022 */
[----:B0-----:R-:W-:Y:S01]  /*5270*/  FMUL R23, R40, R45 ;  /* 0x0000002d28177220 */ /* 0x001fe20000400000 */
[----:B------:R-:W-:Y:S01]  /*5280*/  FFMA.SAT R40, R31, R12, 0.5 ;  /* 0x3f0000001f287423 */ /* 0x000fe2000000200c */
[----:B------:R-:W0:Y:S03]  /*5290*/  MUFU.EX2 R33, R41 ;  /* 0x0000002900217308 */ /* 0x000e260000000800 */
[----:B------:R-:W-:-:S04]  /*52a0*/  FFMA.RM R29, R40, R11, 12582913 ;  /* 0x4b400001281d7423 */ /* 0x000fc8000000400b */
[----:B------:R-:W-:Y:S01]  /*52b0*/  FADD R40, R29, -12583039 ;  /* 0xcb40007f1d287421 */ /* 0x000fe20000000000 */
[----:B------:R-:W3:Y:S03]  /*52c0*/  MUFU.EX2 R38, R38 ;  /* 0x0000002600267308 */ /* 0x000ee60000000800 */
[----:B------:R-:W-:-:S04]  /*52d0*/  FFMA R40, R31, 1.4426950216293334961, -R40 ;  /* 0x3fb8aa3b1f287823 */ /* 0x000fc80000000828 */
[----:B------:R-:W-:Y:S01]  /*52e0*/  FFMA R31, R31, 1.925963033500011079e-08, R40 ;  /* 0x32a570601f1f7823 */ /* 0x000fe20000000028 */
[----:B------:R-:W-:Y:S01]  /*52f0*/  FFMA.SAT R40, R21, R12, 0.5 ;  /* 0x3f00000015287423 */ /* 0x000fe2000000200c */
[----:B------:R-:W4:Y:S03]  /*5300*/  MUFU.EX2 R37, R37 ;  /* 0x0000002500257308 */ /* 0x000f260000000800 */
[-C--:B------:R-:W-:Y:S01]  /*5310*/  FFMA.RM R12, R40, R11.reuse, 12582913 ;  /* 0x4b400001280c7423 */ /* 0x080fe2000000400b */
[----:B------:R-:W-:-:S03]  /*5320*/  FFMA.RM R11, R42, R11, 12582913 ;  /* 0x4b4000012a0b7423 */ /* 0x000fc6000000400b */
[----:B------:R-:W-:Y:S01]  /*5330*/  FADD R40, R12, -12583039 ;  /* 0xcb40007f0c287421 */ /* 0x000fe20000000000 */
[----:B------:R-:W5:Y:S03]  /*5340*/  MUFU.EX2 R32, R32 ;  /* 0x0000002000207308 */ /* 0x000f660000000800 */
[----:B------:R-:W-:-:S04]  /*5350*/  FFMA R40, R21, 1.4426950216293334961, -R40 ;  /* 0x3fb8aa3b15287823 */ /* 0x000fc80000000828 */
[----:B------:R-:W-:Y:S01]  /*5360*/  FFMA R40, R21, 1.925963033500011079e-08, R40 ;  /* 0x32a5706015287823 */ /* 0x000fe20000000028 */
[----:B------:R-:W-:Y:S01]  /*5370*/  IMAD.SHL.U32 R21, R20, 0x800000, RZ ;  /* 0x0080000014157824 */ /* 0x000fe200078e00ff */
[----:B------:R-:W1:Y:S03]  /*5380*/  MUFU.EX2 R35, R35 ;  /* 0x0000002300237308 */ /* 0x000e660000000800 */
[----:B--2---:R-:W-:Y:S01]  /*5390*/  FMUL R20, R21, R30 ;  /* 0x0000001e15147220 */ /* 0x004fe20000400000 */
[----:B0-----:R-:W-:Y:S01]  /*53a0*/  FMUL R21, R22, R33 ;  /* 0x0000002116157220 */ /* 0x001fe20000400000 */
[----:B------:R-:W-:Y:S01]  /*53b0*/  FADD R33, RZ, R23 ;  /* 0x00000017ff217221 */ /* 0x000fe20000000000 */
[----:B------:R-:W-:Y:S01]  /*53c0*/  FMUL R22, R28, R39 ;  /* 0x000000271c167220 */ /* 0x000fe20000400000 */
[----:B------:R-:W-:Y:S01]  /*53d0*/  IMAD.SHL.U32 R39, R24, 0x800000, RZ ;  /* 0x0080000018277824 */ /* 0x000fe200078e00ff */
[----:B------:R-:W0:Y:S01]  /*53e0*/  MUFU.EX2 R36, R36 ;  /* 0x0000002400247308 */ /* 0x000e220000000800 */
[----:B------:R-:W-:Y:S01]  /*53f0*/  FADD R24, R33, R20 ;  /* 0x0000001421187221 */ /* 0x000fe20000000000 */
[----:B------:R-:W-:-:S02]  /*5400*/  IMAD.SHL.U32 R28, R25, 0x800000, RZ ;  /* 0x00800000191c7824 */ /* 0x000fc400078e00ff */
[C---:B------:R-:W-:Y:S01]  /*5410*/  FADD R30, R11.reuse, -12583039 ;  /* 0xcb40007f0b1e7421 */ /* 0x040fe20000000000 */
[----:B------:R-:W-:Y:S01]  /*5420*/  SHF.L.U32 R11, R11, 0x17, RZ ;  /* 0x000000170b0b7819 */ /* 0x000fe200000006ff */
[----:B------:R-:W-:Y:S01]  /*5430*/  FADD R33, R24, R21 ;  /* 0x0000001518217221 */ /* 0x000fe20000000000 */
[----:B---3--:R-:W-:Y:S01]  /*5440*/  FMUL R24, R39, R38 ;  /* 0x0000002627187220 */ /* 0x008fe20000400000 */
[----:B----4-:R-:W-:Y:S01]  /*5450*/  FMUL R25, R28, R37 ;  /* 0x000000251c197220 */ /* 0x010fe20000400000 */
[----:B------:R-:W2:Y:S01]  /*5460*/  MUFU.EX2 R34, R34 ;  /* 0x0000002200227308 */ /* 0x000ea20000000800 */
[----:B------:R-:W-:Y:S01]  /*5470*/  FADD R33, R33, R22 ;  /* 0x0000001621217221 */ /* 0x000fe20000000000 */
[----:B------:R-:W-:Y:S01]  /*5480*/  SHF.L.U32 R37, R14, 0x17, RZ ;  /* 0x000000170e257819 */ /* 0x000fe200000006ff */
[----:B------:R-:W-:Y:S01]  /*5490*/  FFMA R30, R13, 1.4426950216293334961, -R30 ;  /* 0x3fb8aa3b0d1e7823 */ /* 0x000fe2000000081e */
[----:B------:R-:W-:Y:S02]  /*54a0*/  IMAD.SHL.U32 R28, R26, 0x800000, RZ ;  /* 0x008000001a1c7824 */ /* 0x000fe400078e00ff */
[----:B------:R-:W-:Y:S01]  /*54b0*/  FADD R14, R33, R24 ;  /* 0x00000018210e7221 */ /* 0x000fe20000000000 */
[----:B-----5:R-:W-:Y:S01]  /*54c0*/  FMUL R26, R37, R32 ;  /* 0x00000020251a7220 */ /* 0x020fe20000400000 */
[----:B------:R-:W3:Y:S02]  /*54d0*/  MUFU.EX2 R31, R31 ;  /* 0x0000001f001f7308 */ /* 0x000ee40000000800 */
[----:B------:R-:W-:Y:S01]  /*54e0*/  FADD R33, R14, R25 ;  /* 0x000000190e217221 */ /* 0x000fe20000000000 */
[----:B------:R-:W-:Y:S01]  /*54f0*/  FFMA R37, R13, 1.925963033500011079e-08, R30 ;  /* 0x32a570600d257823 */ /* 0x000fe2000000001e */
[----:B------:R-:W-:-:S02]  /*5500*/  IMAD.SHL.U32 R13, R27, 0x800000, RZ ;  /* 0x008000001b0d7824 */ /* 0x000fc400078e00ff */
[----:B-1----:R-:W-:Y:S01]  /*5510*/  FMUL R27, R28, R35 ;  /* 0x000000231c1b7220 */ /* 0x002fe20000400000 */
[----:B------:R-:W-:Y:S01]  /*5520*/  FADD R14, R33, R26 ;  /* 0x0000001a210e7221 */ /* 0x000fe20000000000 */
[----:B------:R-:W-:Y:S02]  /*5530*/  IMAD.SHL.U32 R30, R29, 0x800000, RZ ;  /* 0x008000001d1e7824 */ /* 0x000fe400078e00ff */
[----:B0-----:R-:W-:Y:S01]  /*5540*/  FMUL R28, R13, R36 ;  /* 0x000000240d1c7220 */ /* 0x001fe20000400000 */
[----:B------:R-:W0:Y:S01]  /*5550*/  MUFU.EX2 R40, R40 ;  /* 0x0000002800287308 */ /* 0x000e220000000800 */
[----:B------:R-:W-:Y:S01]  /*5560*/  FADD R13, R14, R27 ;  /* 0x0000001b0e0d7221 */ /* 0x000fe20000000000 */
[----:B--2---:R-:W-:Y:S01]  /*5570*/  FMUL R29, R15, R34 ;  /* 0x000000220f1d7220 */ /* 0x004fe20000400000 */
[----:B------:R-:W-:Y:S02]  /*5580*/  IMAD.SHL.U32 R15, R12, 0x800000, RZ ;  /* 0x008000000c0f7824 */ /* 0x000fe400078e00ff */
[----:B------:R-:W-:-:S03]  /*5590*/  FADD R14, R13, R28 ;  /* 0x0000001c0d0e7221 */ /* 0x000fc60000000000 */
        /* <DEDUP_REMOVED lines=17> */
.L_x_13798:
        /* <DEDUP_REMOVED lines=12> */
[----:B0-----:R-:W-:Y:S05]  /*5770*/  CALL.REL.NOINC `($__internal_201_$__cuda_sm3x_div_rn_noftz_f32_slowpath) ;  /* 0x0000001c00307944 */ /* 0x001fea0003c00000 */
[----:B------:R-:W-:-:S07]  /*5780*/  IMAD.MOV.U32 R33, RZ, RZ, R11 ;  /* 0x000000ffff217224 */ /* 0x000fce00078e000b */
.L_x_13761:
[----:B------:R-:W-:Y:S05]  /*5790*/  BSYNC.RECONVERGENT B3 ;  /* 0x0000000000037941 */ /* 0x000fea0003800200 */
.L_x_13760:
        /* <DEDUP_REMOVED lines=12> */
[----:B0-----:R-:W-:Y:S05]  /*5860*/  CALL.REL.NOINC `($__internal_201_$__cuda_sm3x_div_rn_noftz_f32_slowpath) ;  /* 0x0000001800f47944 */ /* 0x001fea0003c00000 */
[----:B------:R-:W-:-:S07]  /*5870*/  IMAD.MOV.U32 R35, RZ, RZ, R11 ;  /* 0x000000ffff237224 */ /* 0x000fce00078e000b */
.L_x_13763:
[----:B------:R-:W-:Y:S05]  /*5880*/  BSYNC.RECONVERGENT B3 ;  /* 0x0000000000037941 */ /* 0x000fea0003800200 */
.L_x_13762:
        /* <DEDUP_REMOVED lines=14> */
.L_x_13765:
[----:B------:R-:W-:Y:S05]  /*5970*/  BSYNC.RECONVERGENT B3 ;  /* 0x0000000000037941 */ /* 0x000fea0003800200 */
.L_x_13764:
        /* <DEDUP_REMOVED lines=14> */
.L_x_13767:
[----:B------:R-:W-:Y:S05]  /*5a60*/  BSYNC.RECONVERGENT B3 ;  /* 0x0000000000037941 */ /* 0x000fea0003800200 */
.L_x_13766:
        /* <DEDUP_REMOVED lines=14> */
.L_x_13769:
[----:B------:R-:W-:Y:S05]  /*5b50*/  BSYNC.RECONVERGENT B3 ;  /* 0x0000000000037941 */ /* 0x000fea0003800200 */
.L_x_13768:
        /* <DEDUP_REMOVED lines=14> */
.L_x_13771:
[----:B------:R-:W-:Y:S05]  /*5c40*/  BSYNC.RECONVERGENT B3 ;  /* 0x0000000000037941 */ /* 0x000fea0003800200 */
.L_x_13770:
        /* <DEDUP_REMOVED lines=14> */
.L_x_13773:
[----:B------:R-:W-:Y:S05]  /*5d30*/  BSYNC.RECONVERGENT B3 ;  /* 0x0000000000037941 */ /* 0x000fea0003800200 */
.L_x_13772:
        /* <DEDUP_REMOVED lines=14> */
.L_x_13775:
[----:B------:R-:W-:Y:S05]  /*5e20*/  BSYNC.RECONVERGENT B3 ;  /* 0x0000000000037941 */ /* 0x000fea0003800200 */
.L_x_13774:
        /* <DEDUP_REMOVED lines=14> */
.L_x_13777:
[----:B------:R-:W-:Y:S05]  /*5f10*/  BSYNC.RECONVERGENT B3 ;  /* 0x0000000000037941 */ /* 0x000fea0003800200 */
.L_x_13776:
        /* <DEDUP_REMOVED lines=14> */
.L_x_13779:
[----:B------:R-:W-:Y:S05]  /*6000*/  BSYNC.RECONVERGENT B3 ;  /* 0x0000000000037941 */ /* 0x000fea0003800200 */
.L_x_13778:
        /* <DEDUP_REMOVED lines=14> */
.L_x_13781:
[----:B------:R-:W-:Y:S05]  /*60f0*/  BSYNC.RECONVERGENT B3 ;  /* 0x0000000000037941 */ /* 0x000fea0003800200 */
.L_x_13780:
        /* <DEDUP_REMOVED lines=14> */
.L_x_13783:
[----:B------:R-:W-:Y:S05]  /*61e0*/  BSYNC.RECONVERGENT B3 ;  /* 0x0000000000037941 */ /* 0x000fea0003800200 */
.L_x_13782:
        /* <DEDUP_REMOVED lines=13> */
.L_x_13785:
[----:B------:R-:W-:Y:S05]  /*62c0*/  BSYNC.RECONVERGENT B3 ;  /* 0x0000000000037941 */ /* 0x000fea0003800200 */
.L_x_13784:
[----:B------:R-:W-:Y:S02]  /*62d0*/  HFMA2 R13, -RZ, RZ, 0, 0 ;  /* 0x00000000ff0d7431 */ /* 0x000fe400000001ff */
[----:B------:R-:W-:Y:S01]  /*62e0*/  IMAD R14, R2, UR42, RZ ;  /* 0x0000002a020e7c24 */ /* 0x000fe2000f8e02ff */
[----:B------:R-:W-:Y:S01]  /*62f0*/  ISETP.GE.U32.AND P1, PT, R8, UR46, PT ;  /* 0x0000002e08007c0c */ /* 0x000fe2000bf26070 */
[----:B------:R-:W-:Y:S01]  /*6300*/  IMAD.MOV.U32 R12, RZ, RZ, R0 ;  /* 0x000000ffff0c7224 */ /* 0x000fe200078e0000 */
[----:B------:R-:W-:Y:S01]  /*6310*/  ISETP.GE.U32.AND P3, PT, R5, UR46, PT ;  /* 0x0000002e05007c0c */ /* 0x000fe2000bf66070 */
[----:B------:R-:W-:Y:S01]  /*6320*/  IMAD R15, R3, UR43, R14 ;  /* 0x0000002b030f7c24 */ /* 0x000fe2000f8e020e */
[----:B------:R-:W-:Y:S02]  /*6330*/  @!P0 R2UR UR4, R46 ;  /* 0x000000002e0482ca */ /* 0x000fe400000e0000 */
[----:B------:R-:W-:Y:S01]  /*6340*/  @!P0 R2UR UR5, R47 ;  /* 0x000000002f0582ca */ /* 0x000fe200000e0000 */
[----:B------:R-:W-:Y:S01]  /*6350*/  IMAD.WIDE.U32 R12, R3, UR42, R12 ;  /* 0x0000002a030c7c25 */ /* 0x000fe2000f8e000c */
[----:B------:R-:W-:-:S02]  /*6360*/  ISETP.GE.AND.EX P6, PT, RZ, UR47, PT, P1 ;  /* 0x0000002fff007c0c */ /* 0x000fc4000bfc6310 */
[----:B------:R-:W-:Y:S01]  /*6370*/  ISETP.GE.AND.EX P3, PT, RZ, UR47, PT, P3 ;  /* 0x0000002fff007c0c */ /* 0x000fe2000bf66330 */
[----:B------:R-:W-:Y:S01]  /*6380*/  IMAD.IADD R13, R13, 0x1, R15 ;  /* 0x000000010d0d7824 */ /* 0x000fe200078e020f */
[----:B------:R-:W-:Y:S02]  /*6390*/  LEA R14, P1, R12, UR40, 0x2 ;  /* 0x000000280c0e7c11 */ /* 0x000fe4000f8210ff */
[----:B------:R-:W-:Y:S02]  /*63a0*/  ISETP.GE.U32.AND P2, PT, R4, UR46, PT ;  /* 0x0000002e04007c0c */ /* 0x000fe4000bf46070 */
[----:B------:R-:W-:Y:S02]  /*63b0*/  ISETP.GE.U32.AND P4, PT, R6, UR46, PT ;  /* 0x0000002e06007c0c */ /* 0x000fe4000bf86070 */
[----:B------:R-:W-:Y:S02]  /*63c0*/  ISETP.GE.U32.AND P5, PT, R7, UR46, PT ;  /* 0x0000002e07007c0c */ /* 0x000fe4000bfa6070 */
[----:B------:R-:W-:Y:S01]  /*63d0*/  LEA.HI.X R15, R12, UR41, R13, 0x2, P1 ;  /* 0x000000290c0f7c11 */ /* 0x000fe200088f140d */
[----:B------:R-:W-:Y:S01]  /*63e0*/  VIADD R12, R0, 0x20 ;  /* 0x00000020000c7836 */ /* 0x000fe20000000000 */
[----:B------:R-:W-:-:S02]  /*63f0*/  ISETP.GE.AND.EX P2, PT, RZ, UR47, PT, P2 ;  /* 0x0000002fff007c0c */ /* 0x000fc4000bf46320 */
[----:B------:R-:W-:Y:S01]  /*6400*/  ISETP.GE.AND.EX P4, PT, RZ, UR47, PT, P4 ;  /* 0x0000002fff007c0c */ /* 0x000fe2000bf86340 */
[----:B------:R2:W-:Y:S01]  /*6410*/  @!P0 STG.E desc[UR4][R14.64], R33 ;  /* 0x000000210e008986 */ /* 0x0005e2000c101904 */
[----:B------:R-:W-:Y:S01]  /*6420*/  ISETP.GE.AND.EX P5, PT, RZ, UR47, PT, P5 ;  /* 0x0000002fff007c0c */ /* 0x000fe2000bfa6350 */
[----:B------:R-:W1:Y:S01]  /*6430*/  LDCU UR4, c[0x0][0x370] ;  /* 0x00006e00ff0477ac */ /* 0x000e620008000800 */
[----:B------:R-:W-:Y:S02]  /*6440*/  ISETP.GE.U32.AND P0, PT, R9, UR46, PT ;  /* 0x0000002e09007c0c */ /* 0x000fe4000bf06070 */
[----:B------:R-:W-:Y:S02]  /*6450*/  ISETP.GE.U32.AND P1, PT, R12, UR46, PT ;  /* 0x0000002e0c007c0c */ /* 0x000fe4000bf26070 */
[----:B------:R-:W1:Y:S01]  /*6460*/  LDC R12, c[0x0][0x364] ;  /* 0x0000d900ff0c7b82 */ /* 0x000e620000000800 */
        /* <DEDUP_REMOVED lines=55> */
.L_x_13732:
[----:B------:R-:W-:Y:S05]  /*67e0*/  EXIT ;  /* 0x000000000000794d */ /* 0x000fea0003800000 */
.L_x_13759:
[----:B------:R-:W-:Y:S01]  /*67f0*/  BSSY B1, `(.L_x_13787) ;  /* 0x0000007000017945 */ /* 0x000fe20003800000 */
[----:B------:R-:W-:Y:S01]  /*6800*/  MOV R12, 0x10 ;  /* 0x00000010000c7802 */ /* 0x000fe20000000f00 */
[----:B------:R-:W-:Y:S02]  /*6810*/  IMAD.MOV.U32 R11, RZ, RZ, 0x1f ;  /* 0x0000001fff0b7424 */ /* 0x000fe400078e00ff */
[----:B------:R-:W-:-:S07]  /*6820*/  IMAD.MOV.U32 R15, RZ, RZ, -0x1 ;  /* 0xffffffffff0f7424 */ /* 0x000fce00078e00ff */
[----:B-1----:R-:W-:Y:S05]  /*6830*/  WARPSYNC.COLLECTIVE R15, `(.L_x_13788) ;  /* 0x000000000f087348 */ /* 0x002fea0003c00000 */
[----:B------:R0:W2:Y:S02]  /*6840*/  SHFL.BFLY P6, R14, R13, R12, R11 ;  /* 0x0c00000c0d0e7389 */ /* 0x0000a400000c000b */
[----:B012---:R-:W-:Y:S05]  /*6850*/  ENDCOLLECTIVE ;  /* 0x000000000000791b */ /* 0x007fea0003800000 */
.L_x_13788:
[----:B------:R-:W-:Y:S05]  /*6860*/  BSYNC B1 ;  /* 0x0000000000017941 */ /* 0x000fea0003800000 */
.L_x_13787:
[----:B------:R-:W-:Y:S01]  /*6870*/  HFMA2 R12, -RZ, RZ, 0, 4.76837158203125e-07 ;  /* 0x00000008ff0c7431 */ /* 0x000fe200000001ff */
[----:B------:R-:W-:Y:S01]  /*6880*/  FMNMX R13, R14, R13, !PT ;  /* 0x0000000d0e0d7209 */ /* 0x000fe20007800000 */
[----:B------:R-:W-:Y:S02]  /*6890*/  IMAD.MOV.U32 R11, RZ, RZ, 0x1f ;  /* 0x0000001fff0b7424 */ /* 0x000fe400078e00ff */
[----:B------:R-:W-:-:S07]  /*68a0*/  IMAD.MOV.U32 R15, RZ, RZ, -0x1 ;  /* 0xffffffffff0f7424 */ /* 0x000fce00078e00ff */
[----:B------:R-:W-:Y:S05]  /*68b0*/  WARPSYNC.COLLECTIVE R15, `(.L_x_13789) ;  /* 0x000000000f087348 */ /* 0x000fea0003c00000 */
[----:B------:R0:W1:Y:S02]  /*68c0*/  SHFL.BFLY P6, R14, R13, R12, R11 ;  /* 0x0c00000c0d0e7389 */ /* 0x00006400000c000b */
[----:B01----:R-:W-:Y:S05]  /*68d0*/  ENDCOLLECTIVE ;  /* 0x000000000000791b */ /* 0x003fea0003800000 */
.L_x_13789:
[----:B------:R-:W-:Y:S01]  /*68e0*/  IMAD.MOV.U32 R12, RZ, RZ, 0x4 ;  /* 0x00000004ff0c7424 */ /* 0x000fe200078e00ff */
[----:B------:R-:W-:-:S04]  /*68f0*/  FMNMX R21, R13, R14, !PT ;  /* 0x0000000e0d157209 */ /* 0x000fc80007800000 */
[----:B------:R-:W-:-:S07]  /*6900*/  MOV R13, R21 ;  /* 0x00000015000d7202 */ /* 0x000fce0000000f00 */
[----:B------:R-:W-:Y:S05]  /*6910*/  WARPSYNC.COLLECTIVE R15, `(.L_x_13790) ;  /* 0x000000000f087348 */ /* 0x000fea0003c00000 */
[----:B------:R0:W1:Y:S02]  /*6920*/  SHFL.BFLY P6, R14, R13, R12, R11 ;  /* 0x0c00000c0d0e7389 */ /* 0x00006400000c000b */
[----:B01----:R-:W-:Y:S05]  /*6930*/  ENDCOLLECTIVE ;  /* 0x000000000000791b */ /* 0x003fea0003800000 */
.L_x_13790:
[----:B------:R-:W-:Y:S01]  /*6940*/  HFMA2 R12, -RZ, RZ, 0, 1.1920928955078125e-07 ;  /* 0x00000002ff0c7431 */ /* 0x000fe200000001ff */
[----:B------:R-:W-:-:S05]  /*6950*/  FMNMX R23, R21, R14, !PT ;  /* 0x0000000e15177209 */ /* 0x000fca0007800000 */
[----:B------:R-:W-:-:S07]  /*6960*/  IMAD.MOV.U32 R13, RZ, RZ, R23 ;  /* 0x000000ffff0d7224 */ /* 0x000fce00078e0017 */
[----:B------:R-:W-:Y:S05]  /*6970*/  WARPSYNC.COLLECTIVE R15, `(.L_x_13791) ;  /* 0x000000000f087348 */ /* 0x000fea0003c00000 */
[----:B------:R0:W1:Y:S02]  /*6980*/  SHFL.BFLY P6, R14, R13, R12, R11 ;  /* 0x0c00000c0d0e7389 */ /* 0x00006400000c000b */
[----:B01----:R-:W-:Y:S05]  /*6990*/  ENDCOLLECTIVE ;  /* 0x000000000000791b */ /* 0x003fea0003800000 */
.L_x_13791:
[----:B------:R-:W-:Y:S01]  /*69a0*/  IMAD.MOV.U32 R12, RZ, RZ, 0x1 ;  /* 0x00000001ff0c7424 */ /* 0x000fe200078e00ff */
[----:B------:R-:W-:-:S05]  /*69b0*/  FMNMX R25, R23, R14, !PT ;  /* 0x0000000e17197209 */ /* 0x000fca0007800000 */
[----:B------:R-:W-:-:S07]  /*69c0*/  IMAD.MOV.U32 R13, RZ, RZ, R25 ;  /* 0x000000ffff0d7224 */ /* 0x000fce00078e0019 */
[----:B------:R-:W-:Y:S05]  /*69d0*/  WARPSYNC.COLLECTIVE R15, `(.L_x_13792) ;  /* 0x000000000f087348 */ /* 0x000fea0003c00000 */
[----:B------:R0:W1:Y:S02]  /*69e0*/  SHFL.BFLY P6, R14, R13, R12, R11 ;  /* 0x0c00000c0d0e7389 */ /* 0x00006400000c000b */
[----:B01----:R-:W-:Y:S05]  /*69f0*/  ENDCOLLECTIVE ;  /* 0x000000000000791b */ /* 0x003fea0003800000 */
.L_x_13792:
[----:B------:R-:W-:Y:S01]  /*6a00*/  IMAD.MOV.U32 R11, RZ, RZ, 0x437c0000 ;  /* 0x437c0000ff0b7424 */ /* 0x000fe200078e00ff */
[----:B------:R-:W-:Y:S02]  /*6a10*/  FMNMX R23, R25, R14, !PT ;  /* 0x0000000e19177209 */ /* 0x000fe40007800000 */
[----:B------:R-:W-:-:S03]  /*6a20*/  MOV R14, 0x3bbb989d ;  /* 0x3bbb989d000e7802 */ /* 0x000fc60000000f00 */
        /* <DEDUP_REMOVED lines=8> */
[----:B------:R-:W-:Y:S01]  /*6ab0*/  FFMA.RM R12, R12, R11, 12582913 ;  /* 0x4b4000010c0c7423 */ /* 0x000fe2000000400b */
[C---:B------:R-:W-:Y:S01]  /*6ac0*/  FADD R13, -R23.reuse, R42 ;  /* 0x0000002a170d7221 */ /* 0x040fe20000000100 */
[C---:B------:R-:W-:Y:S01]  /*6ad0*/  FADD R15, -R23.reuse, R44 ;  /* 0x0000002c170f7221 */ /* 0x040fe20000000100 */
[C---:B------:R-:W-:Y:S01]  /*6ae0*/  FADD R37, -R23.reuse, R48 ;  /* 0x0000003017257221 */ /* 0x040fe20000000100 */
[C---:B------:R-:W-:Y:S01]  /*6af0*/  FADD R20, R12.reuse, -12583039 ;  /* 0xcb40007f0c147421 */ /* 0x040fe20000000000 */
[C---:B------:R-:W-:Y:S01]  /*6b00*/  FADD R39, -R23.reuse, R50 ;  /* 0x0000003217277221 */ /* 0x040fe20000000100 */
[C---:B------:R-:W-:Y:S01]  /*6b10*/  FADD R41, -R23.reuse, R40 ;  /* 0x0000002817297221 */ /* 0x040fe20000000100 */
[----:B------:R-:W-:Y:S01]  /*6b20*/  FADD R43, -R23, R34 ;  /* 0x00000022172b7221 */ /* 0x000fe20000000100 */
[----:B------:R-:W-:Y:S01]  /*6b30*/  FFMA R20, R35, 1.4426950216293334961, -R20 ;  /* 0x3fb8aa3b23147823 */ /* 0x000fe20000000814 */
[----:B------:R-:W-:Y:S01]  /*6b40*/  FFMA.SAT R22, R33, R14, 0.5 ;  /* 0x3f00000021167423 */ /* 0x000fe2000000200e */
[----:B------:R-:W-:-:S02]  /*6b50*/  IMAD.SHL.U32 R12, R12, 0x800000, RZ ;  /* 0x008000000c0c7824 */ /* 0x000fc400078e00ff */
[-C--:B------:R-:W-:Y:S01]  /*6b60*/  FFMA.SAT R24, R21, R14.reuse, 0.5 ;  /* 0x3f00000015187423 */ /* 0x080fe2000000200e */
[----:B------:R-:W-:Y:S01]  /*6b70*/  FFMA R20, R35, 1.925963033500011079e-08, R20 ;  /* 0x32a5706023147823 */ /* 0x000fe20000000014 */
[-C--:B------:R-:W-:Y:S01]  /*6b80*/  FFMA.RM R22, R22, R11.reuse, 12582913 ;  /* 0x4b40000116167423 */ /* 0x080fe2000000400b */
[-C--:B------:R-:W-:Y:S01]  /*6b90*/  FFMA.SAT R26, R25, R14.reuse, 0.5 ;  /* 0x3f000000191a7423 */ /* 0x080fe2000000200e */
[-C--:B------:R-:W-:Y:S01]  /*6ba0*/  FFMA.RM R24, R24, R11.reuse, 12582913 ;  /* 0x4b40000118187423 */ /* 0x080fe2000000400b */
[----:B------:R-:W0:Y:S01]  /*6bb0*/  MUFU.EX2 R23, R20 ;  /* 0x0000001400177308 */ /* 0x000e220000000800 */
[-C--:B------:R-:W-:Y:S01]  /*6bc0*/  FFMA.SAT R28, R29, R14.reuse, 0.5 ;  /* 0x3f0000001d1c7423 */ /* 0x080fe2000000200e */
[-C--:B------:R-:W-:Y:S01]  /*6bd0*/  FFMA.RM R26, R26, R11.reuse, 12582913 ;  /* 0x4b4000011a1a7423 */ /* 0x080fe2000000400b */
[-C--:B------:R-:W-:Y:S01]  /*6be0*/  FFMA.SAT R32, R37, R14.reuse, 0.5 ;  /* 0x3f00000025207423 */ /* 0x080fe2000000200e */
[-C--:B------:R-:W-:Y:S01]  /*6bf0*/  FFMA.SAT R30, R31, R14.reuse, 0.5 ;  /* 0x3f0000001f1e7423 */ /* 0x080fe2000000200e */
[-C--:B------:R-:W-:Y:S01]  /*6c00*/  FFMA.RM R28, R28, R11.reuse, 12582913 ;  /* 0x4b4000011c1c7423 */ /* 0x080fe2000000400b */
[----:B------:R-:W-:Y:S01]  /*6c10*/  FFMA.SAT R34, R41, R14, 0.5 ;  /* 0x3f00000029227423 */ /* 0x000fe2000000200e */
[-C--:B------:R-:W-:Y:S01]  /*6c20*/  FFMA.RM R32, R32, R11.reuse, 12582913 ;  /* 0x4b40000120207423 */ /* 0x080fe2000000400b */
[----:B------:R-:W-:-:S02]  /*6c30*/  FFMA.RM R30, R30, R11, 12582913 ;  /* 0x4b4000011e1e7423 */ /* 0x000fc4000000400b */
[----:B------:R-:W-:Y:S01]  /*6c40*/  FFMA.RM R34, R34, R11, 12582913 ;  /* 0x4b40000122227423 */ /* 0x000fe2000000400b */
[----:B0-----:R-:W-:Y:S01]  /*6c50*/  FMUL R23, R12, R23 ;  /* 0x000000170c177220 */ /* 0x001fe20000400000 */
[C---:B------:R-:W-:Y:S01]  /*6c60*/  FADD R12, R22.reuse, -12583039 ;  /* 0xcb40007f160c7421 */ /* 0x040fe20000000000 */
[----:B------:R-:W-:-:S03]  /*6c70*/  SHF.L.U32 R22, R22, 0x17, RZ ;  /* 0x0000001716167819 */ /* 0x000fc600000006ff */
[----:B------:R-:W-:-:S04]  /*6c80*/  FFMA R12, R33, 1.4426950216293334961, -R12 ;  /* 0x3fb8aa3b210c7823 */ /* 0x000fc8000000080c */
[----:B------:R-:W-:-:S04]  /*6c90*/  FFMA R12, R33, 1.925963033500011079e-08, R12 ;  /* 0x32a57060210c7823 */ /* 0x000fc8000000000c */
[----:B------:R0:W1:Y:S02]  /*6ca0*/  MUFU.EX2 R33, R12 ;  /* 0x0000000c00217308 */ /* 0x0000640000000800 */
[C---:B0-----:R-:W-:Y:S01]  /*6cb0*/  FADD R12, R26.reuse, -12583039 ;  /* 0xcb40007f1a0c7421 */ /* 0x041fe20000000000 */
[----:B------:R-:W-:-:S03]  /*6cc0*/  IMAD.SHL.U32 R26, R26, 0x800000, RZ ;  /* 0x008000001a1a7824 */ /* 0x000fc600078e00ff */
[C---:B------:R-:W-:Y:S01]  /*6cd0*/  FFMA R12, R25.reuse, 1.4426950216293334961, -R12 ;  /* 0x3fb8aa3b190c7823 */ /* 0x040fe2000000080c */
[----:B-1----:R-:W-:Y:S01]  /*6ce0*/  FMUL R20, R22, R33 ;  /* 0x0000002116147220 */ /* 0x002fe20000400000 */
[C---:B------:R-:W-:Y:S02]  /*6cf0*/  FADD R22, R24.reuse, -12583039 ;  /* 0xcb40007f18167421 */ /* 0x040fe40000000000 */
[----:B------:R-:W-:Y:S02]  /*6d00*/  FFMA R12, R25, 1.925963033500011079e-08, R12 ;  /* 0x32a57060190c7823 */ /* 0x000fe4000000000c */
[C---:B------:R-:W-:Y:S02]  /*6d10*/  FFMA R22, R21.reuse, 1.4426950216293334961, -R22 ;  /* 0x3fb8aa3b15167823 */ /* 0x040fe40000000816 */
[----:B------:R0:W-:Y:S02]  /*6d20*/  MUFU.EX2 R25, R12 ;  /* 0x0000000c00197308 */ /* 0x0001e40000000800 */
[----:B------:R-:W-:Y:S01]  /*6d30*/  FFMA R22, R21, 1.925963033500011079e-08, R22 ;  /* 0x32a5706015167823 */ /* 0x000fe20000000016 */
[----:B------:R-:W-:-:S02]  /*6d40*/  IMAD.SHL.U32 R21, R24, 0x800000, RZ ;  /* 0x0080000018157824 */ /* 0x000fc400078e00ff */
[----:B------:R-:W-:-:S03]  /*6d50*/  FFMA.SAT R24, R27, R14, 0.5 ;  /* 0x3f0000001b187423 */ /* 0x000fc6000000200e */
[----:B------:R-:W1:Y:S01]  /*6d60*/  MUFU.EX2 R22, R22 ;  /* 0x0000001600167308 */ /* 0x000e620000000800 */
[----:B------:R-:W-:Y:S01]  /*6d70*/  FFMA.RM R24, R24, R11, 12582913 ;  /* 0x4b40000118187423 */ /* 0x000fe2000000400b */
[----:B0-----:R-:W-:-:S04]  /*6d80*/  FADD R12, R28, -12583039 ;  /* 0xcb40007f1c0c7421 */ /* 0x001fc80000000000 */
[----:B------:R-:W-:-:S04]  /*6d90*/  FFMA R12, R29, 1.4426950216293334961, -R12 ;  /* 0x3fb8aa3b1d0c7823 */ /* 0x000fc8000000080c */
[----:B------:R-:W-:Y:S01]  /*6da0*/  FFMA R12, R29, 1.925963033500011079e-08, R12 ;  /* 0x32a570601d0c7823 */ /* 0x000fe2000000000c */
[----:B------:R-:W-:-:S05]  /*6db0*/  IMAD.SHL.U32 R29, R32, 0x800000, RZ ;  /* 0x00800000201d7824 */ /* 0x000fca00078e00ff */
[----:B------:R-:W-:Y:S01]  /*6dc0*/  MUFU.EX2 R12, R12 ;  /* 0x0000000c000c7308 */ /* 0x000fe20000000800 */
[----:B-1----:R-:W-:Y:S01]  /*6dd0*/  FMUL R21, R21, R22 ;  /* 0x0000001615157220 */ /* 0x002fe20000400000 */
[----:B------:R-:W-:Y:S01]  /*6de0*/  FMUL R22, R26, R25 ;  /* 0x000000191a167220 */ /* 0x000fe20000400000 */
        /* <DEDUP_REMOVED lines=8> */
[----:B------:R-:W-:Y:S02]  /*6e70*/  IMAD.SHL.U32 R25, R28, 0x800000, RZ ;  /* 0x008000001c197824 */ /* 0x000fe400078e00ff */
[----:B------:R-:W-:Y:S01]  /*6e80*/  FFMA.SAT R28, R13, R14, 0.5 ;  /* 0x3f0000000d1c7423 */ /* 0x000fe2000000200e */
[----:B------:R-:W-:Y:S01]  /*6e90*/  FFMA R31, R31, 1.925963033500011079e-08, R26 ;  /* 0x32a570601f1f7823 */ /* 0x000fe2000000001a */
[----:B------:R-:W-:Y:S02]  /*6ea0*/  IMAD.SHL.U32 R26, R30, 0x800000, RZ ;  /* 0x008000001e1a7824 */ /* 0x000fe400078e00ff */
[----:B------:R-:W-:Y:S01]  /*6eb0*/  FMUL R25, R25, R12 ;  /* 0x0000000c19197220 */ /* 0x000fe20000400000 */
[-C--:B------:R-:W-:Y:S01]  /*6ec0*/  FFMA.RM R28, R28, R11.reuse, 12582913 ;  /* 0x4b4000011c1c7423 */ /* 0x080fe2000000400b */
[----:B------:R-:W-:Y:S01]  /*6ed0*/  FFMA.SAT R30, R15, R14, 0.5 ;  /* 0x3f0000000f1e7423 */ /* 0x000fe2000000200e */
[----:B------:R-:W0:Y:S02]  /*6ee0*/  MUFU.EX2 R31, R31 ;  /* 0x0000001f001f7308 */ /* 0x000e240000000800 */
[C---:B------:R-:W-:Y:S01]  /*6ef0*/  FADD R12, R28.reuse, -12583039 ;  /* 0xcb40007f1c0c7421 */ /* 0x040fe20000000000 */
[----:B------:R-:W-:Y:S01]  /*6f00*/  SHF.L.U32 R27, R28, 0x17, RZ ;  /* 0x000000171c1b7819 */ /* 0x000fe200000006ff */
[----:B------:R-:W-:-:S02]  /*6f10*/  FFMA.RM R30, R30, R11, 12582913 ;  /* 0x4b4000011e1e7423 */ /* 0x000fc4000000400b */
[C---:B------:R-:W-:Y:S02]  /*6f20*/  FFMA R12, R13.reuse, 1.4426950216293334961, -R12 ;  /* 0x3fb8aa3b0d0c7823 */ /* 0x040fe4000000080c */
[----:B------:R-:W-:Y:S02]  /*6f30*/  FADD R28, R30, -12583039 ;  /* 0xcb40007f1e1c7421 */ /* 0x000fe40000000000 */
[----:B------:R-:W-:Y:S01]  /*6f40*/  FFMA R12, R13, 1.925963033500011079e-08, R12 ;  /* 0x32a570600d0c7823 */ /* 0x000fe2000000000c */
[----:B------:R-:W-:Y:S01]  /*6f50*/  FADD R13, RZ, R23 ;  /* 0x00000017ff0d7221 */ /* 0x000fe20000000000 */
[----:B------:R-:W-:-:S04]  /*6f60*/  FFMA R28, R15, 1.4426950216293334961, -R28 ;  /* 0x3fb8aa3b0f1c7823 */ /* 0x000fc8000000081c */
[----:B------:R-:W1:Y:S01]  /*6f70*/  MUFU.EX2 R12, R12 ;  /* 0x0000000c000c7308 */ /* 0x000e620000000800 */
[----:B------:R-:W-:Y:S01]  /*6f80*/  FFMA R15, R15, 1.925963033500011079e-08, R28 ;  /* 0x32a570600f0f7823 */ /* 0x000fe2000000001c */
[----:B------:R-:W-:Y:S02]  /*6f90*/  IMAD.SHL.U32 R28, R30, 0x800000, RZ ;  /* 0x008000001e1c7824 */ /* 0x000fe400078e00ff */
[-C--:B------:R-:W-:Y:S01]  /*6fa0*/  FFMA.SAT R30, R39, R14.reuse, 0.5 ;  /* 0x3f000000271e7423 */ /* 0x080fe2000000200e */
[----:B------:R-:W-:Y:S01]  /*6fb0*/  FFMA.SAT R14, R43, R14, 0.5 ;  /* 0x3f0000002b0e7423 */ /* 0x000fe2000000200e */
[----:B0-----:R-:W-:Y:S02]  /*6fc0*/  FMUL R26, R26, R31 ;  /* 0x0000001f1a1a7220 */ /* 0x001fe40000400000 */
[-C--:B------:R-:W-:Y:S01]  /*6fd0*/  FFMA.RM R30, R30, R11.reuse, 12582913 ;  /* 0x4b4000011e1e7423 */ /* 0x080fe2000000400b */
[----:B------:R-:W-:Y:S01]  /*6fe0*/  FFMA.RM R11, R14, R11, 12582913 ;  /* 0x4b4000010e0b7423 */ /* 0x000fe2000000400b */
[----:B------:R-:W0:Y:S01]  /*6ff0*/  MUFU.EX2 R15, R15 ;  /* 0x0000000f000f7308 */ /* 0x000e220000000800 */
[----:B-1----:R-:W-:Y:S01]  /*7000*/  FMUL R27, R27, R12 ;  /* 0x0000000c1b1b7220 */ /* 0x002fe20000400000 */
[----:B------:R-:W-:Y:S01]  /*7010*/  FADD R12, R32, -12583039 ;  /* 0xcb40007f200c7421 */ /* 0x000fe20000000000 */
[C---:B------:R-:W-:Y:S01]  /*7020*/  FADD R32, R30.reuse, -12583039 ;  /* 0xcb40007f1e207421 */ /* 0x040fe20000000000 */
[----:B------:R-:W-:-:S02]  /*7030*/  SHF.L.U32 R30, R30, 0x17, RZ ;  /* 0x000000171e1e7819 */ /* 0x000fc400000006ff */
[----:B------:R-:W-:Y:S01]  /*7040*/  FFMA R12, R37, 1.4426950216293334961, -R12 ;  /* 0x3fb8aa3b250c7823 */ /* 0x000fe2000000080c */
[----:B------:R-:W-:-:S03]  /*7050*/  FFMA R32, R39, 1.4426950216293334961, -R32 ;  /* 0x3fb8aa3b27207823 */ /* 0x000fc60000000820 */
[----:B------:R-:W-:Y:S01]  /*7060*/  FFMA R12, R37, 1.925963033500011079e-08, R12 ;  /* 0x32a57060250c7823 */ /* 0x000fe2000000000c */
[----:B------:R-:W-:Y:S01]  /*7070*/  FFMA R32, R39, 1.925963033500011079e-08, R32 ;  /* 0x32a5706027207823 */ /* 0x000fe20000000020 */
[----:B0-----:R-:W-:-:S03]  /*7080*/  FMUL R28, R28, R15 ;  /* 0x0000000f1c1c7220 */ /* 0x001fc60000400000 */
[----:B------:R0:W1:Y:S08]  /*7090*/  MUFU.EX2 R15, R32 ;  /* 0x00000020000f7308 */ /* 0x0000700000000800 */
[----:B------:R-:W2:Y:S01]  /*70a0*/  MUFU.EX2 R12, R12 ;  /* 0x0000000c000c7308 */ /* 0x000ea20000000800 */
[----:B0-----:R-:W-:Y:S02]  /*70b0*/  IMAD.SHL.U32 R32, R34, 0x800000, RZ ;  /* 0x0080000022207824 */ /* 0x001fe400078e00ff */
[----:B-1----:R-:W-:Y:S01]  /*70c0*/  FMUL R30, R30, R15 ;  /* 0x0000000f1e1e7220 */ /* 0x002fe20000400000 */
[----:B------:R-:W-:-:S02]  /*70d0*/  IMAD.MOV.U32 R15, RZ, RZ, -0x1 ;  /* 0xffffffffff0f7424 */ /* 0x000fc400078e00ff */
        /* <DEDUP_REMOVED lines=29> */
.L_x_13793:
[----:B------:R-:W-:Y:S02]  /*72b0*/  IMAD.MOV.U32 R12, RZ, RZ, 0x8 ;  /* 0x00000008ff0c7424 */ /* 0x000fe400078e00ff */
[----:B------:R-:W-:-:S05]  /*72c0*/  FADD R33, R13, R14 ;  /* 0x0000000e0d217221 */ /* 0x000fca0000000000 */
[----:B------:R-:W-:-:S07]  /*72d0*/  MOV R13, R33 ;  /* 0x00000021000d7202 */ /* 0x000fce0000000f00 */
[----:B------:R-:W-:Y:S05]  /*72e0*/  WARPSYNC.COLLECTIVE R15, `(.L_x_13794) ;  /* 0x000000000f087348 */ /* 0x000fea0003c00000 */
[----:B------:R0:W1:Y:S02]  /*72f0*/  SHFL.BFLY P6, R14, R13, R12, R11 ;  /* 0x0c00000c0d0e7389 */ /* 0x00006400000c000b */
[----:B01----:R-:W-:Y:S05]  /*7300*/  ENDCOLLECTIVE ;  /* 0x000000000000791b */ /* 0x003fea0003800000 */
.L_x_13794:
[----:B------:R-:W-:Y:S02]  /*7310*/  HFMA2 R12, -RZ, RZ, 0, 2.384185791015625e-07 ;  /* 0x00000004ff0c7431 */ /* 0x000fe400000001ff */
[----:B------:R-:W-:-:S04]  /*7320*/  FADD R34, R33, R14 ;  /* 0x0000000e21227221 */ /* 0x000fc80000000000 */
[----:B------:R-:W-:-:S07]  /*7330*/  IMAD.MOV.U32 R13, RZ, RZ, R34 ;  /* 0x000000ffff0d7224 */ /* 0x000fce00078e0022 */
[----:B------:R-:W-:Y:S05]  /*7340*/  WARPSYNC.COLLECTIVE R15, `(.L_x_13795) ;  /* 0x000000000f087348 */ /* 0x000fea0003c00000 */
[----:B------:R0:W1:Y:S02]  /*7350*/  SHFL.BFLY P6, R14, R13, R12, R11 ;  /* 0x0c00000c0d0e7389 */ /* 0x00006400000c000b */
[----:B01----:R-:W-:Y:S05]  /*7360*/  ENDCOLLECTIVE ;  /* 0x000000000000791b */ /* 0x003fea0003800000 */
.L_x_13795:
[----:B------:R-:W-:Y:S01]  /*7370*/  MOV R12, 0x2 ;  /* 0x00000002000c7802 */ /* 0x000fe20000000f00 */
[----:B------:R-:W-:-:S04]  /*7380*/  FADD R35, R34, R14 ;  /* 0x0000000e22237221 */ /* 0x000fc80000000000 */
[----:B------:R-:W-:-:S07]  /*7390*/  IMAD.MOV.U32 R13, RZ, RZ, R35 ;  /* 0x000000ffff0d7224 */ /* 0x000fce00078e0023 */
[----:B------:R-:W-:Y:S05]  /*73a0*/  WARPSYNC.COLLECTIVE R15, `(.L_x_13796) ;  /* 0x000000000f087348 */ /* 0x000fea0003c00000 */
[----:B------:R0:W1:Y:S02]  /*73b0*/  SHFL.BFLY P6, R14, R13, R12, R11 ;  /* 0x0c00000c0d0e7389 */ /* 0x00006400000c000b */
[----:B01----:R-:W-:Y:S05]  /*73c0*/  ENDCOLLECTIVE ;  /* 0x000000000000791b */ /* 0x003fea0003800000 */
.L_x_13796:
[----:B------:R-:W-:Y:S02]  /*73d0*/  HFMA2 R12, -RZ, RZ, 0, 5.9604644775390625e-08 ;  /* 0x00000001ff0c7431 */ /* 0x000fe400000001ff */
[----:B------:R-:W-:-:S04]  /*73e0*/  FADD R36, R35, R14 ;  /* 0x0000000e23247221 */ /* 0x000fc80000000000 */
[----:B------:R-:W-:-:S07]  /*73f0*/  IMAD.MOV.U32 R13, RZ, RZ, R36 ;  /* 0x000000ffff0d7224 */ /* 0x000fce00078e0024 */
[----:B------:R-:W-:Y:S05]  /*7400*/  WARPSYNC.COLLECTIVE R15, `(.L_x_13797) ;  /* 0x000000000f087348 */ /* 0x000fea0003c00000 */
[----:B------:R0:W1:Y:S02]  /*7410*/  SHFL.BFLY P6, R14, R13, R12, R11 ;  /* 0x0c00000c0d0e7389 */ /* 0x00006400000c000b */
[----:B01----:R-:W-:Y:S05]  /*7420*/  ENDCOLLECTIVE ;  /* 0x000000000000791b */ /* 0x003fea0003800000 */
.L_x_13797:
[----:B------:R-:W-:Y:S05]  /*7430*/  BRA `(.L_x_13798) ;  /* 0xffffffe0009c7947 */ /* 0x000fea000383ffff */
        .weak           $__internal_201_$__cuda_sm3x_div_rn_noftz_f32_slowpath
        .type           $__internal_201_$__cuda_sm3x_div_rn_noftz_f32_slowpath,@function
        .size           $__internal_201_$__cuda_sm3x_div_rn_noftz_f32_slowpath,(.L_x_37578 - $__internal_201_$__cuda_sm3x_div_rn_noftz_f32_slowpath)
$__internal_201_$__cuda_sm3x_div_rn_noftz_f32_slowpath:
        /* <DEDUP_REMOVED lines=35> */
.L_x_13800:
        /* <DEDUP_REMOVED lines=51> */
.L_x_13807:
[----:B------:R-:W-:-:S04]  /*79a0*/  LOP3.LUT R11, R11, 0x80000000, RZ, 0xc0, !PT ;  /* 0x800000000b0b7812 */ /* 0x000fc800078ec0ff */
[----:B------:R-:W-:Y:S01]  /*79b0*/  LOP3.LUT R11, R11, 0x7f800000, RZ, 0xfc, !PT ;  /* 0x7f8000000b0b7812 */ /* 0x000fe200078efcff */
[----:B------:R-:W-:Y:S06]  /*79c0*/  BRA `(.L_x_13808) ;  /* 0x0000000000047947 */ /* 0x000fec0003800000 */
.L_x_13806:
[----:B------:R-:W-:-:S07]  /*79d0*/  LEA R11, R36, R11, 0x17 ;  /* 0x0000000b240b7211 */ /* 0x000fce00078eb8ff */
.L_x_13808:
[----:B------:R-:W-:Y:S05]  /*79e0*/  BSYNC.RECONVERGENT B2 ;  /* 0x0000000000027941 */ /* 0x000fea0003800200 */
.L_x_13805:
[----:B------:R-:W-:Y:S05]  /*79f0*/  BRA `(.L_x_13809) ;  /* 0x0000000000207947 */ /* 0x000fea0003800000 */
.L_x_13804:
[----:B------:R-:W-:-:S04]  /*7a00*/  LOP3.LUT R11, R12, 0x80000000, R36, 0x48, !PT ;  /* 0x800000000c0b7812 */ /* 0x000fc800078e4824 */
[----:B------:R-:W-:Y:S01]  /*7a10*/  LOP3.LUT R11, R11, 0x7f800000, RZ, 0xfc, !PT ;  /* 0x7f8000000b0b7812 */ /* 0x000fe200078efcff */
[----:B------:R-:W-:Y:S06]  /*7a20*/  BRA `(.L_x_13809) ;  /* 0x0000000000147947 */ /* 0x000fec0003800000 */
.L_x_13803:
[----:B------:R-:W-:Y:S01]  /*7a30*/  LOP3.LUT R11, R12, 0x80000000, R36, 0x48, !PT ;  /* 0x800000000c0b7812 */ /* 0x000fe200078e4824 */
[----:B------:R-:W-:Y:S06]  /*7a40*/  BRA `(.L_x_13809) ;  /* 0x00000000000c7947 */ /* 0x000fec0003800000 */
.L_x_13802:
[----:B------:R-:W0:Y:S01]  /*7a50*/  MUFU.RSQ R11, -QNAN ;  /* 0xffc00000000b7908 */ /* 0x000e220000001400 */
[----:B------:R-:W-:Y:S05]  /*7a60*/  BRA `(.L_x_13809) ;  /* 0x0000000000047947 */ /* 0x000fea0003800000 */
.L_x_13801:
[----:B------:R-:W-:-:S07]  /*7a70*/  FADD.FTZ R11, R23, R12 ;  /* 0x0000000c170b7221 */ /* 0x000fce0000010000 */
.L_x_13809:
[----:B------:R-:W-:Y:S05]  /*7a80*/  BSYNC.RECONVERGENT B1 ;  /* 0x0000000000017941 */ /* 0x000fea0003800200 */
.L_x_13799:
[----:B------:R-:W-:Y:S02]  /*7a90*/  HFMA2 R13, -RZ, RZ, 0, 0 ;  /* 0x00000000ff0d7431 */ /* 0x000fe400000001ff */
[----:B------:R-:W-:-:S04]  /*7aa0*/  IMAD.MOV.U32 R12, RZ, RZ, R34 ;  /* 0x000000ffff0c7224 */ /* 0x000fc800078e0022 */
[----:B0-----:R-:W-:Y:S05]  /*7ab0*/  RET.REL.NODEC R12 `(_Z15SoftmaxWarpImplI22BroadcastScaleMaskLoadIffbLm3EiE11DirectStoreIffEfLi1ELi13ELi32ELi1ELb1EL9Algorithm0EEvT_T0_ll) ;  /* 0xffffff840c507950 */ /* 0x001fea0003c3ffff */
.L_x_13810:
        /* <DEDUP_REMOVED lines=12> */
.L_x_37578:


//--------------------- .text._Z15SoftmaxWarpImplI22BroadcastScaleMaskLoadIffbLm3EiE11DirectStoreIffEfLi1ELi13ELi32ELi1ELb0EL9Algorithm0EEvT_T0_ll --------------------------
	.section	.text._Z15SoftmaxWarpImplI22BroadcastScaleMaskLoadIffbLm3EiE11DirectStoreIffEfLi1ELi13ELi32ELi1ELb0EL9Algorithm0EEvT_T0_ll,"ax",@progbits
	.align	128
        .global         _Z15SoftmaxWarpImplI22BroadcastScaleMaskLoadIffbLm3EiE11DirectStoreIffEfLi1ELi13ELi32ELi1ELb0EL9Algorithm0EEvT_T0_ll
        .type           _Z15SoftmaxWarpImplI22BroadcastScaleMaskLoadIffbLm3EiE11DirectStoreIffEfLi1ELi13ELi32ELi1ELb0EL9Algorithm0EEvT_T0_ll,@function
        .size           _Z15SoftmaxWarpImplI22BroadcastScaleMaskLoadIffbLm3EiE11DirectStoreIffEfLi1ELi13ELi32ELi1ELb0EL9Algorithm0EEvT_T0_ll,(.L_x_37579 - _Z15SoftmaxWarpImplI22BroadcastScaleMaskLoadIffbLm3EiE11DirectStoreIffEfLi1ELi13ELi32ELi1ELb0EL9Algorithm0EEvT_T0_ll)
        .other          _Z15SoftmaxWarpImplI22BroadcastScaleMaskLoadIffbLm3EiE11DirectStoreIffEfLi1ELi13ELi32ELi1ELb0EL9Algorithm0EEvT_T0_ll,@"STO_CUDA_ENTRY STV_DEFAULT"
_Z15SoftmaxWarpImplI22BroadcastScaleMaskLoadIffbLm3EiE11DirectStoreIffEfLi1ELi13ELi32ELi1ELb0EL9Algorithm0EEvT_T0_ll:
.text._Z15SoftmaxWarpImplI22BroadcastScaleMaskLoadIffbLm3EiE11DirectStoreIffEfLi1ELi13ELi32ELi1ELb0EL9Algorithm0EEvT_T0_ll:
        /* <DEDUP_REMOVED lines=29> */
.L_x_13811:
        /* <DEDUP_REMOVED lines=14> */
.L_x_13840:
        /* <DEDUP_REMOVED lines=10> */
[----:B------:R-:W-:Y:S02]  /*0350*/  ISETP.NE.AND P6, PT, RZ, UR49, PT ;  /* 0x00000031ff007c0c */ /* 0x000fe4000bfc5270 */
[----:B------:R-:W-:Y:S02]  /*0360*/  LOP3.LUT R17, RZ, UR49, RZ, 0x33, !PT ;  /* 0x00000031ff117c12 */ /* 0x000fe4000f8e33ff */
[----:B-1----:R-:W-:Y:S01]  /*0370*/  R2UR UR10, R20 ;  /* 0x00000000140a72ca */ /* 0x002fe200000e0000 */
[----:B------:R-:W1:Y:S01]  /*0380*/  I2F.RP R0, UR9 ;  /* 0x0000000900007d06 */ /* 0x000e620008209400 */
[----:B------:R-:W-:-:S07]  /*0390*/  R2UR UR11, R21 ;  /* 0x00000000150b72ca */ /* 0x000fce00000e0000 */
[----:B-1----:R-:W1:Y:S02]  /*03a0*/  MUFU.RCP R0, R0 ;  /* 0x0000000000007308 */ /* 0x002e640000001000 */
[----:B-1----:R-:W-:-:S06]  /*03b0*/  VIADD R2, R0, 0xffffffe ;  /* 0x0ffffffe00027836 */ /* 0x002fcc0000000000 */
[----:B------:R-:W1:Y:S08]  /*03c0*/  I2F.RP R0, UR8 ;  /* 0x0000000800007d06 */ /* 0x000e700008209400 */
[----:B------:R-:W2:Y:S08]  /*03d0*/  F2I.FTZ.U32.TRUNC.NTZ R2, R2 ;  /* 0x0000000200027305 */ /* 0x000eb0000021f000 */
[----:B-1----:R-:W1:Y:S01]  /*03e0*/  MUFU.RCP R0, R0 ;  /* 0x0000000000007308 */ /* 0x002e620000001000 */
[----:B--2---:R-:W-:-:S02]  /*03f0*/  R2UR UR5, R2 ;  /* 0x00000000020572ca */ /* 0x004fc400000e0000 */
[----:B------:R-:W-:-:S11]  /*0400*/  IABS R2, R3 ;  /* 0x0000000300027213 */ /* 0x000fd60000000000 */
[----:B------:R-:W-:-:S04]  /*0410*/  UIADD3 UR6, UPT, UPT, URZ, -UR5, URZ ;  /* 0x80000005ff067290 */ /* 0x000fc8000fffe0ff */
[----:B------:R-:W-:-:S04]  /*0420*/  UIMAD UR6, UR6, UR9, URZ ;  /* 0x00000009060672a4 */ /* 0x000fc8000f8e02ff */
[----:B------:R-:W-:-:S07]  /*0430*/  UIMAD.WIDE.U32 UR4, UR5, UR6, UR4 ;  /* 0x00000006050472a5 */ /* 0x000fce000f8e0004 */
[----:B------:R-:W-:Y:S01]  /*0440*/  UMOV UR6, UR5 ;  /* 0x0000000500067c82 */ /* 0x000fe20008000000 */
[----:B------:R-:W-:Y:S01]  /*0450*/  UMOV UR4, URZ ;  /* 0x000000ff00047c82 */ /* 0x000fe20008000000 */
[----:B------:R-:W-:-:S04]  /*0460*/  IMAD.HI.U32 R5, R6, UR6, RZ ;  /* 0x0000000606057c27 */ /* 0x000fc8000f8e00ff */
[----:B------:R-:W-:Y:S02]  /*0470*/  IMAD.MOV R7, RZ, RZ, -R5 ;  /* 0x000000ffff077224 */ /* 0x000fe400078e0a05 */
[----:B------:R-:W-:-:S04]  /*0480*/  IMAD.HI.U32 R8, R2, UR6, RZ ;  /* 0x0000000602087c27 */ /* 0x000fc8000f8e00ff */
[----:B------:R-:W-:Y:S02]  /*0490*/  IMAD R6, R7, UR9, R6 ;  /* 0x0000000907067c24 */ /* 0x000fe4000f8e0206 */
[----:B------:R-:W-:-:S03]  /*04a0*/  IMAD.MOV R7, RZ, RZ, -R8 ;  /* 0x000000ffff077224 */ /* 0x000fc600078e0a08 */
[----:B------:R-:W-:Y:S01]  /*04b0*/  ISETP.LT.U32.AND P1, PT, R6, UR9, PT ;  /* 0x0000000906007c0c */ /* 0x000fe2000bf21070 */
[----:B------:R-:W-:Y:S01]  /*04c0*/  IMAD R7, R7, UR9, R2 ;  /* 0x0000000907077c24 */ /* 0x000fe2000f8e0202 */
[----:B-1----:R-:W-:Y:S02]  /*04d0*/  IADD3 R2, PT, PT, R0, 0xffffffe, RZ ;  /* 0x0ffffffe00027810 */ /* 0x002fe40007ffe0ff */
[----:B------:R-:W-:Y:S02]  /*04e0*/  LOP3.LUT R0, R4, UR49, RZ, 0x3c, !PT ;  /* 0x0000003104007c12 */ /* 0x000fe4000f8e3cff */
[----:B------:R-:W-:Y:S02]  /*04f0*/  ISETP.LT.U32.AND P3, PT, R7, UR9, PT ;  /* 0x0000000907007c0c */ /* 0x000fe4000bf61070 */
[----:B------:R-:W1:Y:S01]  /*0500*/  F2I.FTZ.U32.TRUNC.NTZ R2, R2 ;  /* 0x0000000200027305 */ /* 0x000e62000021f000 */
[----:B------:R-:W-:Y:S02]  /*0510*/  ISETP.GE.AND P2, PT, R0, RZ, PT ;  /* 0x000000ff0000720c */ /* 0x000fe40003f46270 */
[----:B------:R-:W-:-:S02]  /*0520*/  LOP3.LUT R0, R3, UR49, RZ, 0x3c, !PT ;  /* 0x0000003103007c12 */ /* 0x000fc4000f8e3cff */
[----:B------:R-:W-:Y:S01]  /*0530*/  @!P1 VIADD R6, R6, -UR9 ;  /* 0x8000000906069c36 */ /* 0x000fe20008000000 */
[----:B------:R-:W-:-:S04]  /*0540*/  @!P1 IADD3 R5, PT, PT, R5, 0x1, RZ ;  /* 0x0000000105059810 */ /* 0x000fc80007ffe0ff */
[----:B------:R-:W-:Y:S01]  /*0550*/  ISETP.GE.U32.AND P0, PT, R6, UR9, PT ;  /* 0x0000000906007c0c */ /* 0x000fe2000bf06070 */
[----:B------:R-:W-:Y:S02]  /*0560*/  @!P3 VIADD R7, R7, -UR9 ;  /* 0x800000090707bc36 */ /* 0x000fe40008000000 */
[----:B------:R-:W-:Y:S01]  /*0570*/  @!P3 VIADD R8, R8, 0x1 ;  /* 0x000000010808b836 */ /* 0x000fe20000000000 */
[----:B-1----:R-:W-:Y:S02]  /*0580*/  R2UR UR5, R2 ;  /* 0x00000000020572ca */ /* 0x002fe400000e0000 */
[----:B------:R-:W-:-:S07]  /*0590*/  ISETP.GE.U32.AND P1, PT, R7, UR9, PT ;  /* 0x0000000907007c0c */ /* 0x000fce000bf26070 */
[----:B------:R-:W-:Y:S01]  /*05a0*/  @P0 VIADD R5, R5, 0x1 ;  /* 0x0000000105050836 */ /* 0x000fe20000000000 */
[----:B------:R-:W-:-:S04]  /*05b0*/  ISETP.GE.AND P0, PT, R0, RZ, PT ;  /* 0x000000ff0000720c */ /* 0x000fc80003f06270 */
[----:B------:R-:W-:Y:S01]  /*05c0*/  @!P2 IADD3 R5, PT, PT, -R5, RZ, RZ ;  /* 0x000000ff0505a210 */ /* 0x000fe20007ffe1ff */
[----:B------:R-:W-:Y:S01]  /*05d0*/  UIADD3 UR7, UPT, UPT, URZ, -UR5, URZ ;  /* 0x80000005ff077290 */ /* 0x000fe2000fffe0ff */
[----:B------:R-:W-:Y:S02]  /*05e0*/  @P1 VIADD R8, R8, 0x1 ;  /* 0x0000000108081836 */ /* 0x000fe40000000000 */
[----:B------:R-:W-:Y:S01]  /*05f0*/  SEL R7, R17, R5, !P6 ;  /* 0x0000000511077207 */ /* 0x000fe20007000000 */
[----:B------:R-:W-:Y:S01]  /*0600*/  UIMAD UR7, UR7, UR8, URZ ;  /* 0x00000008070772a4 */ /* 0x000fe2000f8e02ff */
[----:B------:R-:W-:Y:S02]  /*0610*/  IMAD.MOV.U32 R0, RZ, RZ, R8 ;  /* 0x000000ffff007224 */ /* 0x000fe400078e0008 */
[----:B------:R-:W-:Y:S01]  /*0620*/  IADD3 R11, PT, PT, -R7, RZ, RZ ;  /* 0x000000ff070b7210 */ /* 0x000fe20007ffe1ff */
[----:B------:R-:W-:Y:S01]  /*0630*/  UIMAD.WIDE.U32 UR4, UR5, UR7, UR4 ;  /* 0x00000007050472a5 */ /* 0x000fe2000f8e0004 */
[----:B------:R-:W-:-:S02]  /*0640*/  @!P0 IMAD.MOV R0, RZ, RZ, -R0 ;  /* 0x000000ffff008224 */ /* 0x000fc400078e0a00 */
[----:B------:R-:W-:Y:S02]  /*0650*/  VIADD R5, R9, 0x60 ;  /* 0x0000006009057836 */ /* 0x000fe40000000000 */
[----:B------:R-:W-:Y:S01]  /*0660*/  IMAD R8, R11, UR49, R4 ;  /* 0x000000310b087c24 */ /* 0x000fe2000f8e0204 */
[----:B------:R-:W-:Y:S02]  /*0670*/  SEL R11, R17, R0, !P6 ;  /* 0x00000000110b7207 */ /* 0x000fe40007000000 */
[----:B------:R-:W-:Y:S02]  /*0680*/  IABS R15, R5 ;  /* 0x00000005000f7213 */ /* 0x000fe40000000000 */
[----:B------:R-:W-:Y:S02]  /*0690*/  IADD3 R2, PT, PT, -R11, RZ, RZ ;  /* 0x000000ff0b027210 */ /* 0x000fe40007ffe1ff */
[----:B------:R-:W-:Y:S01]  /*06a0*/  IABS R0, R8 ;  /* 0x0000000800007213 */ /* 0x000fe20000000000 */
[----:B------:R-:W-:Y:S01]  /*06b0*/  IMAD.HI.U32 R16, R15, UR6, RZ ;  /* 0x000000060f107c27 */ /* 0x000fe2000f8e00ff */
[----:B------:R-:W-:-:S03]  /*06c0*/  LOP3.LUT R26, R5, UR49, RZ, 0x3c, !PT ;  /* 0x00000031051a7c12 */ /* 0x000fc6000f8e3cff */
[----:B------:R-:W-:Y:S02]  /*06d0*/  IMAD R2, R2, UR49, R3 ;  /* 0x0000003102027c24 */ /* 0x000fe4000f8e0203 */
[----:B------:R-:W-:-:S03]  /*06e0*/  IMAD.HI.U32 R10, R0, UR5, RZ ;  /* 0x00000005000a7c27 */ /* 0x000fc6000f8e00ff */
[----:B------:R-:W-:Y:S01]  /*06f0*/  IABS R14, R2 ;  /* 0x00000002000e7213 */ /* 0x000fe20000000000 */
[----:B------:R-:W-:Y:S02]  /*0700*/  IMAD.MOV R13, RZ, RZ, -R10 ;  /* 0x000000ffff0d7224 */ /* 0x000fe400078e0a0a */
[----:B------:R-:W-:Y:S02]  /*0710*/  IMAD.MOV R12, RZ, RZ, -R16 ;  /* 0x000000ffff0c7224 */ /* 0x000fe400078e0a10 */
[----:B------:R-:W-:-:S04]  /*0720*/  IMAD.HI.U32 R6, R14, UR5, RZ ;  /* 0x000000050e067c27 */ /* 0x000fc8000f8e00ff */
[----:B------:R-:W-:Y:S01]  /*0730*/  IMAD R0, R13, UR8, R0 ;  /* 0x000000080d007c24 */ /* 0x000fe2000f8e0200 */
[----:B------:R-:W-:Y:S01]  /*0740*/  IADD3 R13, PT, PT, -R6, RZ, RZ ;  /* 0x000000ff060d7210 */ /* 0x000fe20007ffe1ff */
[----:B------:R-:W-:-:S03]  /*0750*/  IMAD R15, R12, UR9, R15 ;  /* 0x000000090c0f7c24 */ /* 0x000fc6000f8e020f */
[----:B------:R-:W-:Y:S01]  /*0760*/  ISETP.LT.U32.AND P2, PT, R0, UR8, PT ;  /* 0x0000000800007c0c */ /* 0x000fe2000bf41070 */
[----:B------:R-:W-:Y:S01]  /*0770*/  IMAD R14, R13, UR8, R14 ;  /* 0x000000080d0e7c24 */ /* 0x000fe2000f8e020e */
[----:B------:R-:W-:Y:S01]  /*0780*/  ISETP.LT.U32.AND P5, PT, R15, UR9, PT ;  /* 0x000000090f007c0c */ /* 0x000fe2000bfa1070 */
[----:B------:R-:W1:Y:S03]  /*0790*/  LDC.64 R12, c[0x0][0x398] ;  /* 0x0000e600ff0c7b82 */ /* 0x000e660000000a00 */
[----:B------:R-:W-:-:S07]  /*07a0*/  ISETP.LT.U32.AND P3, PT, R14, UR8, PT ;  /* 0x000000080e007c0c */ /* 0x000fce000bf61070 */
[----:B------:R-:W-:Y:S02]  /*07b0*/  @!P2 VIADD R0, R0, -UR8 ;  /* 0x800000080000ac36 */ /* 0x000fe40008000000 */
[----:B------:R-:W-:Y:S02]  /*07c0*/  @!P5 VIADD R15, R15, -UR9 ;  /* 0x800000090f0fdc36 */ /* 0x000fe40008000000 */
[----:B------:R-:W-:Y:S01]  /*07d0*/  @!P2 VIADD R10, R10, 0x1 ;  /* 0x000000010a0aa836 */ /* 0x000fe20000000000 */
[----:B------:R-:W-:Y:S01]  /*07e0*/  ISETP.GE.U32.AND P1, PT, R0, UR8, PT ;  /* 0x0000000800007c0c */ /* 0x000fe2000bf26070 */
[----:B------:R-:W-:Y:S01]  /*07f0*/  @!P5 VIADD R16, R16, 0x1 ;  /* 0x000000011010d836 */ /* 0x000fe20000000000 */
[----:B------:R-:W-:Y:S02]  /*0800*/  @!P3 IADD3 R14, PT, PT, R14, -UR8, RZ ;  /* 0x800000080e0ebc10 */ /* 0x000fe4000fffe0ff */
[----:B------:R-:W-:Y:S02]  /*0810*/  ISETP.GE.U32.AND P0, PT, R15, UR9, PT ;  /* 0x000000090f007c0c */ /* 0x000fe4000bf06070 */
[----:B------:R-:W-:-:S02]  /*0820*/  ISETP.GE.U32.AND P4, PT, R14, UR8, PT ;  /* 0x000000080e007c0c */ /* 0x000fc4000bf86070 */
[----:B------:R-:W2:Y:S01]  /*0830*/  LDC.64 R14, c[0x0][0x3a0] ;  /* 0x0000e800ff0e7b82 */ /* 0x000ea20000000a00 */
[----:B------:R-:W-:Y:S02]  /*0840*/  LOP3.LUT R0, R8, UR50, RZ, 0x3c, !PT ;  /* 0x0000003208007c12 */ /* 0x000fe4000f8e3cff */
[----:B------:R-:W-:Y:S02]  /*0850*/  @!P3 IADD3 R6, PT, PT, R6, 0x1, RZ ;  /* 0x000000010606b810 */ /* 0x000fe40007ffe0ff */
[----:B------:R-:W-:Y:S01]  /*0860*/  ISETP.GE.AND P2, PT, R0, RZ, PT ;  /* 0x000000ff0000720c */ /* 0x000fe20003f46270 */
[----:B------:R-:W-:Y:S01]  /*0870*/  @P1 VIADD R10, R10, 0x1 ;  /* 0x000000010a0a1836 */ /* 0x000fe20000000000 */
[----:B------:R-:W-:Y:S01]  /*0880*/  ISETP.GE.AND P3, PT, R26, RZ, PT ;  /* 0x000000ff1a00720c */ /* 0x000fe20003f66270 */
[----:B------:R-:W-:Y:S01]  /*0890*/  VIADD R0, R9, 0x80 ;  /* 0x0000008009007836 */ /* 0x000fe20000000000 */
[----:B0-----:R-:W-:Y:S02]  /*08a0*/  ISETP.NE.U32.AND P1, PT, R18, 0x1, PT ;  /* 0x000000011200780c */ /* 0x001fe40003f25070 */
[----:B------:R-:W-:Y:S01]  /*08b0*/  LOP3.LUT R18, R2, UR50, RZ, 0x3c, !PT ;  /* 0x0000003202127c12 */ /* 0x000fe2000f8e3cff */
[----:B------:R-:W-:Y:S01]  /*08c0*/  @P4 VIADD R6, R6, 0x1 ;  /* 0x0000000106064836 */ /* 0x000fe20000000000 */
[----:B------:R-:W-:-:S02]  /*08d0*/  @P0 IADD3 R16, PT, PT, R16, 0x1, RZ ;  /* 0x0000000110100810 */ /* 0x000fc40007ffe0ff */
[----:B------:R-:W-:Y:S02]  /*08e0*/  ISETP.NE.AND.EX P1, PT, R19, RZ, PT, P1 ;  /* 0x000000ff1300720c */ /* 0x000fe40003f25310 */
[----:B------:R-:W-:Y:S01]  /*08f0*/  IABS R19, R0 ;  /* 0x0000000000137213 */ /* 0x000fe20000000000 */
[----:B------:R-:W-:Y:S01]  /*0900*/  @!P2 IMAD.MOV R10, RZ, RZ, -R10 ;  /* 0x000000ffff0aa224 */ /* 0x000fe200078e0a0a */
[----:B------:R-:W-:Y:S01]  /*0910*/  ISETP.GE.AND P5, PT, R18, RZ, PT ;  /* 0x000000ff1200720c */ /* 0x000fe20003fa6270 */
[----:B------:R-:W-:Y:S01]  /*0920*/  IMAD.MOV.U32 R18, RZ, RZ, R16 ;  /* 0x000000ffff127224 */ /* 0x000fe200078e0010 */
[----:B-1----:R-:W-:Y:S01]  /*0930*/  ISETP.NE.U32.AND P2, PT, R12, 0x1, PT ;  /* 0x000000010c00780c */ /* 0x002fe20003f45070 */
[----:B------:R-:W-:Y:S01]  /*0940*/  IMAD.HI.U32 R12, R19, UR6, RZ ;  /* 0x00000006130c7c27 */ /* 0x000fe2000f8e00ff */
[----:B------:R-:W-:Y:S02]  /*0950*/  ISETP.NE.AND P0, PT, RZ, UR50, PT ;  /* 0x00000032ff007c0c */ /* 0x000fe4000bf05270 */
[----:B------:R-:W-:-:S02]  /*0960*/  LOP3.LUT R16, RZ, UR50, RZ, 0x33, !PT ;  /* 0x00000032ff107c12 */ /* 0x000fc4000f8e33ff */
[----:B------:R-:W-:Y:S02]  /*0970*/  @!P3 IADD3 R18, PT, PT, -R18, RZ, RZ ;  /* 0x000000ff1212b210 */ /* 0x000fe40007ffe1ff */
[----:B------:R-:W-:Y:S02]  /*0980*/  SEL R10, R16, R10, !P0 ;  /* 0x0000000a100a7207 */ /* 0x000fe40004000000 */
[----:B--2---:R-:W-:Y:S01]  /*0990*/  ISETP.NE.U32.AND P3, PT, R14, 0x1, PT ;  /* 0x000000010e00780c */ /* 0x004fe20003f65070 */
[----:B------:R-:W-:Y:S01]  /*09a0*/  IMAD.MOV R14, RZ, RZ, -R12 ;  /* 0x000000ffff0e7224 */ /* 0x000fe200078e0a0c */
[----:B------:R-:W-:Y:S02]  /*09b0*/  IADD3 R27, PT, PT, -R10, RZ, RZ ;  /* 0x000000ff0a1b7210 */ /* 0x000fe40007ffe1ff */
[----:B------:R-:W-:Y:S01]  /*09c0*/  ISETP.NE.AND.EX P2, PT, R13, RZ, PT, P2 ;  /* 0x000000ff0d00720c */ /* 0x000fe20003f45320 */
[----:B------:R-:W-:Y:S01]  /*09d0*/  IMAD R19, R14, UR9, R19 ;  /* 0x000000090e137c24 */ /* 0x000fe2000f8e0213 */
[----:B------:R-:W-:Y:S01]  /*09e0*/  SEL R14, R7, RZ, P1 ;  /* 0x000000ff070e7207 */ /* 0x000fe20000800000 */
[----:B------:R-:W-:Y:S01]  /*09f0*/  IMAD R7, R27, UR50, R8 ;  /* 0x000000321b077c24 */ /* 0x000fe2000f8e0208 */
[----:B------:R-:W-:-:S02]  /*0a00*/  ISETP.NE.AND.EX P3, PT, R15, RZ, PT, P3 ;  /* 0x000000ff0f00720c */ /* 0x000fc40003f65330 */
[----:B------:R-:W-:Y:S01]  /*0a10*/  SEL R10, R10, RZ, P2 ;  /* 0x000000ff0a0a7207 */ /* 0x000fe20001000000 */
[----:B------:R-:W-:Y:S01]  /*0a20*/  IMAD R13, R14, UR46, RZ ;  /* 0x0000002e0e0d7c24 */ /* 0x000fe2000f8e02ff */
[----:B------:R-:W-:Y:S02]  /*0a30*/  ISETP.LT.U32.AND P4, PT, R19, UR9, PT ;  /* 0x0000000913007c0c */ /* 0x000fe4000bf81070 */
[----:B------:R-:W-:Y:S01]  /*0a40*/  SEL R7, R7, RZ, P3 ;  /* 0x000000ff07077207 */ /* 0x000fe20001800000 */
[----:B------:R-:W-:Y:S01]  /*0a50*/  IMAD R14, R10, UR47, R13 ;  /* 0x0000002f0a0e7c24 */ /* 0x000fe2000f8e020d */
[----:B------:R-:W-:Y:S01]  /*0a60*/  SEL R8, R17, R18, !P6 ;  /* 0x0000001211087207 */ /* 0x000fe20007000000 */
[----:B------:R-:W-:Y:S01]  /*0a70*/  IMAD.MOV.U32 R13, RZ, RZ, R6 ;  /* 0x000000ffff0d7224 */ /* 0x000fe200078e0006 */
[----:B------:R-:W-:Y:S01]  /*0a80*/  LOP3.LUT R15, R0, UR49, RZ, 0x3c, !PT ;  /* 0x00000031000f7c12 */ /* 0x000fe2000f8e3cff */
[----:B------:R-:W-:Y:S01]  /*0a90*/  IMAD R7, R7, UR51, R14 ;  /* 0x0000003307077c24 */ /* 0x000fe2000f8e020e */
[----:B------:R-:W-:-:S02]  /*0aa0*/  IADD3 R18, PT, PT, -R8, RZ, RZ ;  /* 0x000000ff08127210 */ /* 0x000fc40007ffe1ff */
[----:B------:R-:W-:Y:S02]  /*0ab0*/  @!P5 IADD3 R13, PT, PT, -R13, RZ, RZ ;  /* 0x000000ff0d0dd210 */ /* 0x000fe40007ffe1ff */
[----:B------:R-:W-:Y:S01]  /*0ac0*/  IADD3 R6, P5, PT, R7, UR38, RZ ;  /* 0x0000002607067c10 */ /* 0x000fe2000ffbe0ff */
[----:B------:R-:W-:Y:S01]  /*0ad0*/  @!P4 VIADD R19, R19, -UR9 ;  /* 0x800000091313cc36 */ /* 0x000fe20008000000 */
[----:B------:R-:W-:Y:S01]  /*0ae0*/  SEL R13, R16, R13, !P0 ;  /* 0x0000000d100d7207 */ /* 0x000fe20004000000 */
[----:B------:R-:W-:Y:S01]  /*0af0*/  IMAD R10, R18, UR49, R5 ;  /* 0x00000031120a7c24 */ /* 0x000fe2000f8e0205 */
[----:B------:R-:W-:Y:S01]  /*0b00*/  LEA.HI.X.SX32 R7, R7, UR39, 0x1, P5 ;  /* 0x0000002707077c11 */ /* 0x000fe2000a8f0eff */
[----:B------:R-:W-:Y:S01]  /*0b10*/  @!P4 VIADD R12, R12, 0x1 ;  /* 0x000000010c0cc836 */ /* 0x000fe20000000000 */
[----:B------:R-:W-:Y:S02]  /*0b20*/  ISETP.GE.U32.AND P5, PT, R19, UR9, PT ;  /* 0x0000000913007c0c */ /* 0x000fe4000bfa6070 */
[----:B------:R-:W-:-:S02]  /*0b30*/  IABS R29, R10 ;  /* 0x0000000a001d7213 */ /* 0x000fc40000000000 */
[----:B------:R-:W-:Y:S01]  /*0b40*/  ISETP.GE.AND P4, PT, R15, RZ, PT ;  /* 0x000000ff0f00720c */ /* 0x000fe20003f86270 */
[----:B------:R-:W-:Y:S02]  /*0b50*/  IMAD.MOV R15, RZ, RZ, -R13 ;  /* 0x000000ffff0f7224 */ /* 0x000fe400078e0a0d */
[----:B------:R-:W-:-:S05]  /*0b60*/  IMAD.HI.U32 R14, R29, UR5, RZ ;  /* 0x000000051d0e7c27 */ /* 0x000fca000f8e00ff */
[----:B------:R-:W-:Y:S02]  /*0b70*/  IADD3 R18, PT, PT, -R14, RZ, RZ ;  /* 0x000000ff0e127210 */ /* 0x000fe40007ffe1ff */
[----:B------:R-:W-:-:S03]  /*0b80*/  @P5 IADD3 R12, PT, PT, R12, 0x1, RZ ;  /* 0x000000010c0c5810 */ /* 0x000fc60007ffe0ff */
[----:B------:R-:W-:Y:S01]  /*0b90*/  IMAD R29, R18, UR8, R29 ;  /* 0x00000008121d7c24 */ /* 0x000fe2000f8e021d */
[----:B------:R-:W-:Y:S01]  /*0ba0*/  MOV R26, R12 ;  /* 0x0000000c001a7202 */ /* 0x000fe20000000f00 */
[----:B------:R-:W-:Y:S01]  /*0bb0*/  IMAD R18, R15, UR50, R2 ;  /* 0x000000320f127c24 */ /* 0x000fe2000f8e0202 */
[----:B------:R-:W-:Y:S01]  /*0bc0*/  SEL R12, R11, RZ, P1 ;  /* 0x000000ff0b0c7207 */ /* 0x000fe20000800000 */
[----:B------:R0:W2:Y:S01]  /*0bd0*/  LDG.E.U8 R2, desc[UR10][R6.64] ;  /* 0x0000000a06027981 */ /* 0x0000a2000c1e1100 */
[----:B------:R-:W-:Y:S01]  /*0be0*/  SHF.R.S64 R15, RZ, 0x1e, R4 ;  /* 0x0000001eff0f7819 */ /* 0x000fe20000001004 */
[----:B------:R-:W-:Y:S01]  /*0bf0*/  @!P4 IMAD.MOV R26, RZ, RZ, -R26 ;  /* 0x000000ffff1ac224 */ /* 0x000fe200078e0a1a */
[----:B------:R-:W-:Y:S02]  /*0c00*/  SEL R13, R13, RZ, P2 ;  /* 0x000000ff0d0d7207 */ /* 0x000fe40001000000 */
[----:B------:R-:W-:Y:S02]  /*0c10*/  SEL R18, R18, RZ, P3 ;  /* 0x000000ff12127207 */ /* 0x000fe40001800000 */
[----:B------:R-:W-:Y:S01]  /*0c20*/  SEL R11, R17, R26, !P6 ;  /* 0x0000001a110b7207 */ /* 0x000fe20007000000 */
[----:B------:R-:W-:Y:S01]  /*0c30*/  IMAD R26, R12, UR46, RZ ;  /* 0x0000002e0c1a7c24 */ /* 0x000fe2000f8e02ff */
[----:B------:R-:W-:-:S02]  /*0c40*/  IADD3 R12, P4, PT, R15, UR36, RZ ;  /* 0x000000240f0c7c10 */ /* 0x000fc4000ff9e0ff */
[----:B0-----:R-:W-:Y:S01]  /*0c50*/  SHF.R.S64 R6, RZ, 0x1e, R3 ;  /* 0x0000001eff067819 */ /* 0x001fe20000001003 */
[----:B------:R-:W-:Y:S01]  /*0c60*/  IMAD R19, R13, UR47, R26 ;  /* 0x0000002f0d137c24 */ /* 0x000fe2000f8e021a */
[----:B------:R-:W-:Y:S02]  /*0c70*/  LEA.HI.X.SX32 R13, R4, UR37, 0x2, P4 ;  /* 0x00000025040d7c11 */ /* 0x000fe4000a0f16ff */
[----:B------:R-:W-:Y:S01]  /*0c80*/  R2UR UR12, R20 ;  /* 0x00000000140c72ca */ /* 0x000fe200000e0000 */
[----:B------:R-:W-:Y:S01]  /*0c90*/  IMAD R4, R18, UR51, R19 ;  /* 0x0000003312047c24 */ /* 0x000fe2000f8e0213 */
[----:B------:R-:W-:Y:S01]  /*0ca0*/  IADD3 R18, P5, PT, R6, UR36, RZ ;  /* 0x0000002406127c10 */ /* 0x000fe2000ffbe0ff */
[----:B------:R-:W3:Y:S01]  /*0cb0*/  LDG.E R7, desc[UR10][R12.64] ;  /* 0x0000000a0c077981 */ /* 0x000ee2000c1e1900 */
[----:B------:R-:W-:Y:S02]  /*0cc0*/  R2UR UR13, R21 ;  /* 0x00000000150d72ca */ /* 0x000fe400000e0000 */
[----:B------:R-:W-:-:S02]  /*0cd0*/  LEA.HI.X.SX32 R19, R3, UR37, 0x2, P5 ;  /* 0x0000002503137c11 */ /* 0x000fc4000a8f16ff */
[C---:B------:R-:W-:Y:S02]  /*0ce0*/  IADD3 R26, P5, PT, R4.reuse, UR38, RZ ;  /* 0x00000026041a7c10 */ /* 0x040fe4000ffbe0ff */
[----:B------:R-:W-:Y:S01]  /*0cf0*/  IADD3 R15, PT, PT, -R11, RZ, RZ ;  /* 0x000000ff0b0f7210 */ /* 0x000fe20007ffe1ff */
[----:B------:R-:W4:Y:S01]  /*0d00*/  LDG.E R6, desc[UR10][R18.64] ;  /* 0x0000000a12067981 */ /* 0x000f22000c1e1900 */
[----:B------:R-:W-:Y:S02]  /*0d10*/  LEA.HI.X.SX32 R27, R4, UR39, 0x1, P5 ;  /* 0x00000027041b7c11 */ /* 0x000fe4000a8f0eff */
[----:B------:R-:W-:Y:S01]  /*0d20*/  ISETP.LT.U32.AND P4, PT, R29, UR8, PT ;  /* 0x000000081d007c0c */ /* 0x000fe2000bf81070 */
[----:B------:R-:W-:Y:S02]  /*0d30*/  IMAD R15, R15, UR49, R0 ;  /* 0x000000310f0f7c24 */ /* 0x000fe4000f8e0200 */
[----:B------:R0:W5:Y:S03]  /*0d40*/  LDG.E.U8 R4, desc[UR12][R26.64] ;  /* 0x0000000c1a047981 */ /* 0x000166000c1e1100 */
[----:B------:R-:W-:-:S05]  /*0d50*/  IABS R30, R15 ;  /* 0x0000000f001e7213 */ /* 0x000fca0000000000 */
[----:B------:R-:W-:-:S04]  /*0d60*/  IMAD.HI.U32 R28, R30, UR5, RZ ;  /* 0x000000051e1c7c27 */ /* 0x000fc8000f8e00ff */
[----:B------:R-:W-:Y:S01]  /*0d70*/  @!P4 VIADD R29, R29, -UR8 ;  /* 0x800000081d1dcc36 */ /* 0x000fe20008000000 */
[----:B------:R-:W-:-:S04]  /*0d80*/  IADD3 R3, PT, PT, -R28, RZ, RZ ;  /* 0x000000ff1c037210 */ /* 0x000fc80007ffe1ff */
[----:B------:R-:W-:Y:S01]  /*0d90*/  ISETP.GE.U32.AND P5, PT, R29, UR8, PT ;  /* 0x000000081d007c0c */ /* 0x000fe2000bfa6070 */
[----:B------:R-:W-:Y:S01]  /*0da0*/  IMAD R30, R3, UR8, R30 ;  /* 0x00000008031e7c24 */ /* 0x000fe2000f8e021e */
[----:B------:R-:W-:Y:S01]  /*0db0*/  IADD3 R3, PT, PT, R9, 0xa0, RZ ;  /* 0x000000a009037810 */ /* 0x000fe20007ffe0ff */
[----:B------:R-:W-:-:S03]  /*0dc0*/  @!P4 VIADD R14, R14, 0x1 ;  /* 0x000000010e0ec836 */ /* 0x000fc60000000000 */
[----:B0-----:R-:W-:-:S05]  /*0dd0*/  IABS R27, R3 ;  /* 0x00000003001b7213 */ /* 0x001fca0000000000 */
[----:B------:R-:W-:-:S04]  /*0de0*/  IMAD.HI.U32 R26, R27, UR6, RZ ;  /* 0x000000061b1a7c27 */ /* 0x000fc8000f8e00ff */
[----:B------:R-:W-:Y:S01]  /*0df0*/  @P5 VIADD R14, R14, 0x1 ;  /* 0x000000010e0e5836 */ /* 0x000fe20000000000 */
[----:B------:R-:W-:Y:S01]  /*0e00*/  ISETP.LT.U32.AND P5, PT, R30, UR8, PT ;  /* 0x000000081e007c0c */ /* 0x000fe2000bfa1070 */
[----:B------:R-:W-:-:S04]  /*0e10*/  IMAD.MOV R18, RZ, RZ, -R26 ;  /* 0x000000ffff127224 */ /* 0x000fc800078e0a1a */
[----:B------:R-:W-:Y:S01]  /*0e20*/  IMAD R27, R18, UR9, R27 ;  /* 0x00000009121b7c24 */ /* 0x000fe2000f8e021b */
[----:B------:R-:W-:-:S07]  /*0e30*/  SHF.R.S64 R18, RZ, 0x1e, R0 ;  /* 0x0000001eff127819 */ /* 0x000fce0000001000 */
[----:B------:R-:W-:Y:S01]  /*0e40*/  @!P5 IADD3 R30, PT, PT, R30, -UR8, RZ ;  /* 0x800000081e1edc10 */ /* 0x000fe2000fffe0ff */
[----:B------:R-:W-:Y:S01]  /*0e50*/  @!P5 VIADD R28, R28, 0x1 ;  /* 0x000000011c1cd836 */ /* 0x000fe20000000000 */
[----:B------:R-:W-:-:S04]  /*0e60*/  IADD3 R18, P5, PT, R18, UR36, RZ ;  /* 0x0000002412127c10 */ /* 0x000fc8000ffbe0ff */
[----:B------:R-:W-:Y:S02]  /*0e70*/  LEA.HI.X.SX32 R19, R0, UR37, 0x2, P5 ;  /* 0x0000002500137c11 */ /* 0x000fe4000a8f16ff */
[----:B------:R-:W-:Y:S02]  /*0e80*/  ISETP.LT.U32.AND P5, PT, R27, UR9, PT ;  /* 0x000000091b007c0c */ /* 0x000fe4000bfa1070 */
[----:B------:R-:W-:-:S11]  /*0e90*/  SHF.R.S64 R12, RZ, 0x1e, R5 ;  /* 0x0000001eff0c7819 */ /* 0x000fd60000001005 */
[----:B------:R-:W-:Y:S01]  /*0ea0*/  @!P5 VIADD R27, R27, -UR9 ;  /* 0x800000091b1bdc36 */ /* 0x000fe20008000000 */
[----:B------:R-:W-:-:S04]  /*0eb0*/  @!P5 IADD3 R26, PT, PT, R26, 0x1, RZ ;  /* 0x000000011a1ad810 */ /* 0x000fc80007ffe0ff */
[----:B------:R-:W-:Y:S02]  /*0ec0*/  ISETP.GE.U32.AND P5, PT, R27, UR9, PT ;  /* 0x000000091b007c0c */ /* 0x000fe4000bfa6070 */
[----:B------:R-:W-:Y:S02]  /*0ed0*/  IADD3 R12, P4, PT, R12, UR36, RZ ;  /* 0x000000240c0c7c10 */ /* 0x000fe4000ff9e0ff */
[----:B------:R-:W-:Y:S02]  /*0ee0*/  LOP3.LUT R29, R10, UR50, RZ, 0x3c, !PT ;  /* 0x000000320a1d7c12 */ /* 0x000fe4000f8e3cff */
[----:B------:R-:W-:Y:S02]  /*0ef0*/  LEA.HI.X.SX32 R13, R5, UR37, 0x2, P4 ;  /* 0x00000025050d7c11 */ /* 0x000fe4000a0f16ff */
[----:B------:R-:W-:Y:S02]  /*0f00*/  ISETP.GE.AND P4, PT, R29, RZ, PT ;  /* 0x000000ff1d00720c */ /* 0x000fe40003f86270 */
[----:B------:R-:W-:Y:S01]  /*0f10*/  LOP3.LUT R0, R3, UR49, RZ, 0x3c, !PT ;  /* 0x0000003103007c12 */ /* 0x000fe2000f8e3cff */
[----:B------:R0:W4:Y:S02]  /*0f20*/  LDG.E R5, desc[UR10][R12.64] ;  /* 0x0000000a0c057981 */ /* 0x000124000c1e1900 */
[----:B------:R-:W-:-:S02]  /*0f30*/  @P5 IADD3 R26, PT, PT, R26, 0x1, RZ ;  /* 0x000000011a1a5810 */ /* 0x000fc40007ffe0ff */
[----:B------:R-:W-:Y:S02]  /*0f40*/  ISETP.GE.AND P5, PT, R0, RZ, PT ;  /* 0x000000ff0000720c */ /* 0x000fe40003fa6270 */
[----:B------:R-:W-:-:S04]  /*0f50*/  LOP3.LUT R0, R15, UR50, RZ, 0x3c, !PT ;  /* 0x000000320f007c12 */ /* 0x000fc8000f8e3cff */
[----:B------:R-:W-:Y:S02]  /*0f60*/  @!P4 IADD3 R14, PT, PT, -R14, RZ, RZ ;  /* 0x000000ff0e0ec210 */ /* 0x000fe40007ffe1ff */
[----:B------:R-:W-:-:S05]  /*0f70*/  ISETP.GE.U32.AND P4, PT, R30, UR8, PT ;  /* 0x000000081e007c0c */ /* 0x000fca000bf86070 */
[----:B------:R-:W-:Y:S01]  /*0f80*/  @!P5 IMAD.MOV R26, RZ, RZ, -R26 ;  /* 0x000000ffff1ad224 */ /* 0x000fe200078e0a1a */
[----:B------:R-:W-:Y:S02]  /*0f90*/  ISETP.GE.AND P5, PT, R0, RZ, PT ;  /* 0x000000ff0000720c */ /* 0x000fe40003fa6270 */
[----:B------:R-:W-:Y:S01]  /*0fa0*/  SEL R14, R16, R14, !P0 ;  /* 0x0000000e100e7207 */ /* 0x000fe20004000000 */
[----:B------:R1:W4:Y:S01]  /*0fb0*/  LDG.E R0, desc[UR10][R18.64] ;  /* 0x0000000a12007981 */ /* 0x000322000c1e1900 */
[----:B0-----:R-:W-:-:S03]  /*0fc0*/  SEL R12, R17, R26, !P6 ;  /* 0x0000001a110c7207 */ /* 0x001fc60007000000 */
[----:B------:R-:W-:Y:S01]  /*0fd0*/  @P4 VIADD R28, R28, 0x1 ;  /* 0x000000011c1c4836 */ /* 0x000fe20000000000 */
[----:B------:R-:W-:-:S05]  /*0fe0*/  IADD3 R26, PT, PT, -R12, RZ, RZ ;  /* 0x000000ff0c1a7210 */ /* 0x000fca0007ffe1ff */
[----:B------:R-:W-:Y:S02]  /*0ff0*/  @!P5 IMAD.MOV R28, RZ, RZ, -R28 ;  /* 0x000000ffff1cd224 */ /* 0x000fe400078e0a1c */
[----:B------:R-:W-:Y:S01]  /*1000*/  IMAD R13, R26, UR49, R3 ;  /* 0x000000311a0d7c24 */ /* 0x000fe2000f8e0203 */
[----:B------:R-:W-:Y:S02]  /*1010*/  IADD3 R27, PT, PT, -R14, RZ, RZ ;  /* 0x000000ff0e1b7210 */ /* 0x000fe40007ffe1ff */
[----:B------:R-:W-:Y:S02]  /*1020*/  SEL R8, R8, RZ, P1 ;  /* 0x000000ff08087207 */ /* 0x000fe40000800000 */
[----:B------:R-:W-:Y:S02]  /*1030*/  SEL R28, R16, R28, !P0 ;  /* 0x0000001c101c7207 */ /* 0x000fe40004000000 */
[----:B-1----:R-:W-:Y:S01]  /*1040*/  IABS R19, R13 ;  /* 0x0000000d00137213 */ /* 0x002fe20000000000 */
[----:B------:R-:W-:Y:S01]  /*1050*/  IMAD R10, R27, UR50, R10 ;  /* 0x000000321b0a7c24 */ /* 0x000fe2000f8e020a */
[----:B------:R-:W-:Y:S01]  /*1060*/  IADD3 R18, PT, PT, -R28, RZ, RZ ;  /* 0x000000ff1c127210 */ /* 0x000fe20007ffe1ff */
[----:B------:R-:W-:-:S02]  /*1070*/  IMAD R27, R8, UR46, RZ ;  /* 0x0000002e081b7c24 */ /* 0x000fc4000f8e02ff */
        /* <DEDUP_REMOVED lines=13> */
[----:B------:R-:W-:Y:S01]  /*1150*/  @!P5 IADD3 R19, PT, PT, -R19, RZ, RZ ;  /* 0x000000ff1313d210 */ /* 0x000fe20007ffe1ff */
[----:B------:R-:W-:Y:S01]  /*1160*/  IMAD R11, R11, UR46, RZ ;  /* 0x0000002e0b0b7c24 */ /* 0x000fe2000f8e02ff */
[----:B------:R-:W-:Y:S01]  /*1170*/  SEL R28, R28, RZ, P2 ;  /* 0x000000ff1c1c7207 */ /* 0x000fe20001000000 */
[----:B------:R-:W-:Y:S01]  /*1180*/  VIADD R8, R9, 0xc0 ;  /* 0x000000c009087836 */ /* 0x000fe20000000000 */
[----:B------:R-:W-:Y:S02]  /*1190*/  SEL R19, R16, R19, !P0 ;  /* 0x0000001310137207 */ /* 0x000fe40004000000 */
[----:B------:R-:W-:Y:S01]  /*11a0*/  SEL R12, R12, RZ, P1 ;  /* 0x000000ff0c0c7207 */ /* 0x000fe20000800000 */
[----:B------:R-:W-:Y:S01]  /*11b0*/  IMAD R28, R28, UR47, R11 ;  /* 0x0000002f1c1c7c24 */ /* 0x000fe2000f8e020b */
[C---:B------:R-:W-:Y:S02]  /*11c0*/  IADD3 R18, PT, PT, -R19.reuse, RZ, RZ ;  /* 0x000000ff13127210 */ /* 0x040fe40007ffe1ff */
[----:B------:R-:W-:Y:S01]  /*11d0*/  IABS R11, R8 ;  /* 0x00000008000b7213 */ /* 0x000fe20000000000 */
[----:B------:R-:W-:Y:S01]  /*11e0*/  IMAD R12, R12, UR46, RZ ;  /* 0x0000002e0c0c7c24 */ /* 0x000fe2000f8e02ff */
[----:B------:R-:W-:Y:S01]  /*11f0*/  SEL R19, R19, RZ, P2 ;  /* 0x000000ff13137207 */ /* 0x000fe20001000000 */
[----:B------:R-:W-:-:S02]  /*1200*/  IMAD R13, R18, UR50, R13 ;  /* 0x00000032120d7c24 */ /* 0x000fc4000f8e020d */
[----:B------:R-:W-:-:S04]  /*1210*/  IMAD.HI.U32 R18, R11, UR6, RZ ;  /* 0x000000060b127c27 */ /* 0x000fc8000f8e00ff */
[----:B------:R-:W-:Y:S02]  /*1220*/  IMAD R19, R19, UR47, R12 ;  /* 0x0000002f13137c24 */ /* 0x000fe4000f8e020c */
        /* <DEDUP_REMOVED lines=9> */
[----:B------:R-:W-:Y:S01]  /*12c0*/  IMAD R14, R14, UR47, R27 ;  /* 0x0000002f0e0e7c24 */ /* 0x000fe2000f8e021b */
[----:B------:R-:W-:-:S05]  /*12d0*/  SEL R11, R10, RZ, P3 ;  /* 0x000000ff0a0b7207 */ /* 0x000fca0001800000 */
[----:B------:R-:W-:Y:S01]  /*12e0*/  IMAD R11, R11, UR51, R14 ;  /* 0x000000330b0b7c24 */ /* 0x000fe2000f8e020e */
[----:B------:R-:W-:-:S04]  /*12f0*/  @P4 IADD3 R18, PT, PT, R18, 0x1, RZ ;  /* 0x0000000112124810 */ /* 0x000fc80007ffe0ff */
[----:B------:R-:W-:Y:S01]  /*1300*/  IADD3 R12, P4, PT, R11, UR38, RZ ;  /* 0x000000260b0c7c10 */ /* 0x000fe2000ff9e0ff */
[----:B------:R-:W-:Y:S01]  /*1310*/  @!P5 IMAD.MOV R18, RZ, RZ, -R18 ;  /* 0x000000ffff12d224 */ /* 0x000fe200078e0a12 */
[----:B------:R-:W-:Y:S02]  /*1320*/  SEL R26, R13, RZ, P3 ;  /* 0x000000ff0d1a7207 */ /* 0x000fe40001800000 */
[----:B------:R-:W-:Y:S02]  /*1330*/  LEA.HI.X.SX32 R13, R11, UR39, 0x1, P4 ;  /* 0x000000270b0d7c11 */ /* 0x000fe4000a0f0eff */
[----:B------:R-:W0:Y:S01]  /*1340*/  LDC.64 R10, c[0x0][0x3e8] ;  /* 0x0000fa00ff0a7b82 */ /* 0x000e220000000a00 */
[----:B------:R-:W-:Y:S01]  /*1350*/  SEL R18, R17, R18, !P6 ;  /* 0x0000001211127207 */ /* 0x000fe20007000000 */
[----:B------:R-:W-:-:S03]  /*1360*/  IMAD R26, R26, UR51, R19 ;  /* 0x000000331a1a7c24 */ /* 0x000fc6000f8e0213 */
[----:B------:R-:W-:Y:S02]  /*1370*/  IADD3 R19, PT, PT, -R18, RZ, RZ ;  /* 0x000000ff12137210 */ /* 0x000fe40007ffe1ff */
[----:B------:R-:W-:-:S03]  /*1380*/  SEL R15, R15, RZ, P3 ;  /* 0x000000ff0f0f7207 */ /* 0x000fc60001800000 */
[----:B------:R-:W-:Y:S02]  /*1390*/  IMAD R19, R19, UR49, R8 ;  /* 0x0000003113137c24 */ /* 0x000fe4000f8e0208 */
[----:B------:R-:W-:Y:S01]  /*13a0*/  IMAD R15, R15, UR51, R28 ;  /* 0x000000330f0f7c24 */ /* 0x000fe2000f8e021c */
[----:B--2---:R-:W-:Y:S01]  /*13b0*/  ISETP.NE.AND P0, PT, R2, RZ, PT ;  /* 0x000000ff0200720c */ /* 0x004fe20003f05270 */
[----:B------:R1:W2:Y:S01]  /*13c0*/  LDG.E.U8 R28, desc[UR10][R12.64] ;  /* 0x0000000a0c1c7981 */ /* 0x0002a2000c1e1100 */
[----:B------:R-:W-:Y:S02]  /*13d0*/  IABS R30, R19 ;  /* 0x00000013001e7213 */ /* 0x000fe40000000000 */
[C---:B------:R-:W-:Y:S02]  /*13e0*/  IADD3 R14, P4, PT, R15.reuse, UR38, RZ ;  /* 0x000000260f0e7c10 */ /* 0x040fe4000ff9e0ff */
[----:B------:R-:W-:Y:S01]  /*13f0*/  SHF.R.S64 R2, RZ, 0x1e, R3 ;  /* 0x0000001eff027819 */ /* 0x000fe20000001003 */
[----:B------:R-:W-:Y:S01]  /*1400*/  IMAD.HI.U32 R27, R30, UR5, RZ ;  /* 0x000000051e1b7c27 */ /* 0x000fe2000f8e00ff */
[----:B------:R-:W-:-:S02]  /*1410*/  LEA.HI.X.SX32 R15, R15, UR39, 0x1, P4 ;  /* 0x000000270f0f7c11 */ /* 0x000fc4000a0f0eff */
[----:B0-----:R-:W-:Y:S01]  /*1420*/  R2UR UR4, R11 ;  /* 0x000000000b0472ca */ /* 0x001fe200000e0000 */
[----:B------:R-:W-:Y:S01]  /*1430*/  IMAD.MOV R11, RZ, RZ, -R27 ;  /* 0x000000ffff0b7224 */ /* 0x000fe200078e0a1b */
[----:B------:R-:W-:Y:S01]  /*1440*/  IADD3 R2, P4, PT, R2, UR36, RZ ;  /* 0x0000002402027c10 */ /* 0x000fe2000ff9e0ff */
[----:B------:R0:W3:Y:S01]  /*1450*/  LDG.E.U8 R29, desc[UR10][R14.64] ;  /* 0x0000000a0e1d7981 */ /* 0x0000e2000c1e1100 */
[----:B-1----:R-:W-:Y:S01]  /*1460*/  SHF.R.S64 R12, RZ, 0x1e, R8 ;  /* 0x0000001eff0c7819 */ /* 0x002fe20000001008 */
[----:B------:R-:W-:Y:S01]  /*1470*/  IMAD R11, R11, UR8, R30 ;  /* 0x000000080b0b7c24 */ /* 0x000fe2000f8e021e */
[----:B------:R-:W-:Y:S02]  /*1480*/  LEA.HI.X.SX32 R3, R3, UR37, 0x2, P4 ;  /* 0x0000002503037c11 */ /* 0x000fe4000a0f16ff */
[----:B------:R-:W-:Y:S02]  /*1490*/  IADD3 R12, P4, PT, R12, UR36, RZ ;  /* 0x000000240c0c7c10 */ /* 0x000fe4000ff9e0ff */
[----:B------:R-:W-:Y:S01]  /*14a0*/  P2R R32, PR, RZ, 0x1 ;  /* 0x00000001ff207803 */ /* 0x000fe20000000000 */
[----:B------:R1:W4:Y:S01]  /*14b0*/  LDG.E R2, desc[UR10][R2.64] ;  /* 0x0000000a02027981 */ /* 0x000322000c1e1900 */
[----:B------:R-:W-:-:S02]  /*14c0*/  LEA.HI.X.SX32 R13, R8, UR37, 0x2, P4 ;  /* 0x00000025080d7c11 */ /* 0x000fc4000a0f16ff */
[----:B------:R-:W-:Y:S02]  /*14d0*/  ISETP.LT.U32.AND P4, PT, R11, UR8, PT ;  /* 0x000000080b007c0c */ /* 0x000fe4000bf81070 */
[----:B------:R-:W-:Y:S02]  /*14e0*/  LOP3.LUT R8, R19, UR50, RZ, 0x3c, !PT ;  /* 0x0000003213087c12 */ /* 0x000fe4000f8e3cff */
[----:B-----5:R-:W-:Y:S01]  /*14f0*/  ISETP.NE.AND P6, PT, R4, RZ, PT ;  /* 0x000000ff0400720c */ /* 0x020fe20003fc5270 */
[----:B------:R-:W-:-:S08]  /*1500*/  VIADD R4, R9, 0xe0 ;  /* 0x000000e009047836 */ /* 0x000fd00000000000 */
[----:B------:R-:W-:-:S04]  /*1510*/  @!P4 IADD3 R11, PT, PT, R11, -UR8, RZ ;  /* 0x800000080b0bcc10 */ /* 0x000fc8000fffe0ff */
[----:B------:R-:W-:Y:S02]  /*1520*/  ISETP.GE.U32.AND P0, PT, R11, UR8, PT ;  /* 0x000000080b007c0c */ /* 0x000fe4000bf06070 */
        /* <DEDUP_REMOVED lines=14> */
[----:B------:R-:W-:Y:S01]  /*1610*/  ISETP.NE.AND P6, PT, RZ, UR49, PT ;  /* 0x00000031ff007c0c */ /* 0x000fe2000bfc5270 */
[----:B------:R-:W-:-:S10]  /*1620*/  @P0 VIADD R27, R27, 0x1 ;  /* 0x000000011b1b0836 */ /* 0x000fd40000000000 */
[----:B------:R-:W-:-:S04]  /*1630*/  @!P4 IADD3 R8, PT, PT, -R8, RZ, RZ ;  /* 0x000000ff0808c210 */ /* 0x000fc80007ffe1ff */
[----:B------:R-:W-:Y:S01]  /*1640*/  SEL R30, R17, R8, !P6 ;  /* 0x00000008111e7207 */ /* 0x000fe20007000000 */
[----:B------:R-:W-:-:S04]  /*1650*/  @!P5 IMAD.MOV R27, RZ, RZ, -R27 ;  /* 0x000000ffff1bd224 */ /* 0x000fc800078e0a1b */
[----:B-1----:R-:W-:Y:S01]  /*1660*/  IMAD.MOV R3, RZ, RZ, -R30 ;  /* 0x000000ffff037224 */ /* 0x002fe200078e0a1e */
[----:B------:R-:W-:-:S03]  /*1670*/  ISETP.NE.AND P0, PT, RZ, UR50, PT ;  /* 0x00000032ff007c0c */ /* 0x000fc6000bf05270 */
[----:B------:R-:W-:Y:S01]  /*1680*/  IMAD R8, R3, UR49, R4 ;  /* 0x0000003103087c24 */ /* 0x000fe2000f8e0204 */
[----:B------:R-:W-:-:S04]  /*1690*/  SEL R27, R16, R27, !P0 ;  /* 0x0000001b101b7207 */ /* 0x000fc80004000000 */
[----:B------:R-:W-:Y:S02]  /*16a0*/  IABS R11, R8 ;  /* 0x00000008000b7213 */ /* 0x000fe40000000000 */
[----:B------:R-:W-:-:S03]  /*16b0*/  IADD3 R14, PT, PT, -R27, RZ, RZ ;  /* 0x000000ff1b0e7210 */ /* 0x000fc60007ffe1ff */
[----:B------:R-:W-:-:S04]  /*16c0*/  IMAD.HI.U32 R3, R11, UR5, RZ ;  /* 0x000000050b037c27 */ /* 0x000fc8000f8e00ff */
[----:B------:R-:W-:Y:S01]  /*16d0*/  IMAD R19, R14, UR50, R19 ;  /* 0x000000320e137c24 */ /* 0x000fe2000f8e0213 */
[----:B------:R-:W-:Y:S02]  /*16e0*/  IADD3 R14, PT, PT, -R3, RZ, RZ ;  /* 0x000000ff030e7210 */ /* 0x000fe40007ffe1ff */
[----:B------:R-:W-:-:S03]  /*16f0*/  IADD3 R34, P4, PT, R26, UR38, RZ ;  /* 0x000000261a227c10 */ /* 0x000fc6000ff9e0ff */
[----:B------:R-:W-:Y:S01]  /*1700*/  IMAD R11, R14, UR8, R11 ;  /* 0x000000080e0b7c24 */ /* 0x000fe2000f8e020b */
[----:B------:R-:W-:-:S04]  /*1710*/  LEA.HI.X.SX32 R35, R26, UR39, 0x1, P4 ;  /* 0x000000271a237c11 */ /* 0x000fc8000a0f0eff */
[----:B------:R-:W-:Y:S01]  /*1720*/  ISETP.LT.U32.AND P4, PT, R11, UR8, PT ;  /* 0x000000080b007c0c */ /* 0x000fe2000bf81070 */
[----:B------:R-:W5:-:S12]  /*1730*/  LDG.E.U8 R34, desc[UR10][R34.64] ;  /* 0x0000000a22227981 */ /* 0x000f58000c1e1100 */
[----:B------:R-:W-:Y:S01]  /*1740*/  @!P4 VIADD R11, R11, -UR8 ;  /* 0x800000080b0bcc36 */ /* 0x000fe20008000000 */
[----:B------:R-:W-:-:S04]  /*1750*/  @!P4 IADD3 R3, PT, PT, R3, 0x1, RZ ;  /* 0x000000010303c810 */ /* 0x000fc80007ffe0ff */
[----:B------:R-:W-:Y:S02]  /*1760*/  ISETP.GE.U32.AND P4, PT, R11, UR8, PT ;  /* 0x000000080b007c0c */ /* 0x000fe4000bf86070 */
[----:B------:R-:W-:Y:S02]  /*1770*/  LOP3.LUT R11, R8, UR50, RZ, 0x3c, !PT ;  /* 0x00000032080b7c12 */ /* 0x000fe4000f8e3cff */
[----:B------:R-:W-:-:S09]  /*1780*/  SEL R18, R18, RZ, P1 ;  /* 0x000000ff12127207 */ /* 0x000fd20000800000 */
[----:B------:R-:W-:Y:S01]  /*1790*/  @P4 VIADD R3, R3, 0x1 ;  /* 0x0000000103034836 */ /* 0x000fe20000000000 */
[----:B------:R-:W-:Y:S01]  /*17a0*/  ISETP.GE.AND P4, PT, R11, RZ, PT ;  /* 0x000000ff0b00720c */ /* 0x000fe20003f86270 */
[----:B------:R-:W-:Y:S01]  /*17b0*/  IMAD R18, R18, UR46, RZ ;  /* 0x0000002e12127c24 */ /* 0x000fe2000f8e02ff */
[----:B------:R-:W-:Y:S02]  /*17c0*/  SEL R27, R27, RZ, P2 ;  /* 0x000000ff1b1b7207 */ /* 0x000fe40001000000 */
[----:B------:R-:W-:Y:S02]  /*17d0*/  MOV R11, R3 ;  /* 0x00000003000b7202 */ /* 0x000fe40000000f00 */
[----:B------:R-:W-:Y:S01]  /*17e0*/  SEL R19, R19, RZ, P3 ;  /* 0x000000ff13137207 */ /* 0x000fe20001800000 */
[----:B------:R-:W-:Y:S01]  /*17f0*/  IMAD R18, R27, UR47, R18 ;  /* 0x0000002f1b127c24 */ /* 0x000fe2000f8e0212 */
[----:B------:R-:W-:Y:S01]  /*1800*/  SHF.R.S64 R14, RZ, 0x1e, R4 ;  /* 0x0000001eff0e7819 */ /* 0x000fe20000001004 */
[----:B------:R0:W4:Y:S04]  /*1810*/  LDG.E R3, desc[UR10][R12.64] ;  /* 0x0000000a0c037981 */ /* 0x000128000c1e1900 */
[----:B------:R-:W-:Y:S01]  /*1820*/  @!P4 IMAD.MOV R11, RZ, RZ, -R11 ;  /* 0x000000ffff0bc224 */ /* 0x000fe200078e0a0b */
[----:B------:R-:W-:Y:S01]  /*1830*/  IADD3 R14, P5, PT, R14, UR36, RZ ;  /* 0x000000240e0e7c10 */ /* 0x000fe2000ffbe0ff */
[----:B------:R-:W-:-:S03]  /*1840*/  IMAD R18, R19, UR51, R18 ;  /* 0x0000003313127c24 */ /* 0x000fc6000f8e0212 */
[----:B------:R-:W-:Y:S02]  /*1850*/  SEL R11, R16, R11, !P0 ;  /* 0x0000000b100b7207 */ /* 0x000fe40004000000 */
[----:B------:R-:W-:Y:S02]  /*1860*/  LEA.HI.X.SX32 R15, R4, UR37, 0x2, P5 ;  /* 0x00000025040f7c11 */ /* 0x000fe4000a8f16ff */
[----:B------:R-:W-:Y:S02]  /*1870*/  IADD3 R26, P4, PT, R18, UR38, RZ ;  /* 0x00000026121a7c10 */ /* 0x000fe4000ff9e0ff */
[----:B------:R-:W-:Y:S02]  /*1880*/  SEL R4, R30, RZ, P1 ;  /* 0x000000ff1e047207 */ /* 0x000fe40000800000 */
[----:B------:R-:W-:Y:S02]  /*1890*/  IADD3 R19, PT, PT, -R11, RZ, RZ ;  /* 0x000000ff0b137210 */ /* 0x000fe40007ffe1ff */
[----:B------:R-:W-:Y:S01]  /*18a0*/  LEA.HI.X.SX32 R27, R18, UR39, 0x1, P4 ;  /* 0x00000027121b7c11 */ /* 0x000fe2000a0f0eff */
[----:B------:R-:W-:-:S02]  /*18b0*/  IMAD R18, R4, UR46, RZ ;  /* 0x0000002e04127c24 */ /* 0x000fc4000f8e02ff */
[----:B------:R-:W-:Y:S02]  /*18c0*/  IMAD R4, R19, UR50, R8 ;  /* 0x0000003213047c24 */ /* 0x000fe4000f8e0208 */
[----:B------:R-:W-:Y:S01]  /*18d0*/  VIADD R8, R9, 0x100 ;  /* 0x0000010009087836 */ /* 0x000fe20000000000 */
[----:B------:R-:W-:Y:S01]  /*18e0*/  SEL R11, R11, RZ, P2 ;  /* 0x000000ff0b0b7207 */ /* 0x000fe20001000000 */
[----:B------:R-:W4:Y:S03]  /*18f0*/  LDG.E.U8 R26, desc[UR10][R26.64] ;  /* 0x0000000a1a1a7981 */ /* 0x000f26000c1e1100 */
[----:B0-----:R-:W-:Y:S01]  /*1900*/  IABS R13, R8 ;  /* 0x00000008000d7213 */ /* 0x001fe20000000000 */
        /* <DEDUP_REMOVED lines=24> */
[----:B------:R-:W4:Y:S02]  /*1a90*/  LDG.E R4, desc[UR10][R14.64] ;  /* 0x0000000a0e047981 */ /* 0x000f24000c1e1900 */
[C---:B------:R-:W-:Y:S02]  /*1aa0*/  ISETP.LT.U32.AND P4, PT, R18.reuse, UR8, PT ;  /* 0x0000000812007c0c */ /* 0x040fe4000bf81070 */
[----:B------:R0:W4:Y:S11]  /*1ab0*/  LDG.E.U8 R27, desc[UR10][R12.64] ;  /* 0x0000000a0c1b7981 */ /* 0x000136000c1e1100 */
        /* <DEDUP_REMOVED lines=20> */
[----:B------:R-:W4:Y:S03]  /*1c00*/  LDG.E R8, desc[UR10][R14.64] ;  /* 0x0000000a0e087981 */ /* 0x000f26000c1e1900 */
[----:B------:R-:W-:Y:S01]  /*1c10*/  LEA.HI.X.SX32 R13, R11, UR39, 0x1, P4 ;  /* 0x000000270b0d7c11 */ /* 0x000fe2000a0f0eff */
[----:B------:R-:W-:-:S04]  /*1c20*/  VIADD R11, R9, 0x120 ;  /* 0x00000120090b7836 */ /* 0x000fc80000000000 */
        /* <DEDUP_REMOVED lines=45> */
[----:B--2---:R-:W-:Y:S01]  /*1f00*/  ISETP.NE.AND P4, PT, R28, RZ, PT ;  /* 0x000000ff1c00720c */ /* 0x004fe20003f85270 */
[----:B------:R-:W-:-:S02]  /*1f10*/  IMAD.HI.U32 R28, R33, UR6, RZ ;  /* 0x00000006211c7c27 */ /* 0x000fc4000f8e00ff */
[----:B------:R1:W2:Y:S02]  /*1f20*/  LDG.E.U8 R19, desc[UR10][R12.64] ;  /* 0x0000000a0c137981 */ /* 0x0002a4000c1e1100 */
[----:B------:R-:W-:-:S04]  /*1f30*/  IMAD.MOV R36, RZ, RZ, -R28 ;  /* 0x000000ffff247224 */ /* 0x000fc800078e0a1c */
[----:B0-----:R-:W-:Y:S01]  /*1f40*/  IMAD R14, R36, UR9, R33 ;  /* 0x00000009240e7c24 */ /* 0x001fe2000f8e0221 */
        /* <DEDUP_REMOVED lines=33> */
[----:B------:R-:W-:-:S05]  /*2160*/  IABS R13, R9 ;  /* 0x00000009000d7213 */ /* 0x000fca0000000000 */
[----:B------:R-:W-:-:S04]  /*2170*/  IMAD.HI.U32 R12, R13, UR6, RZ ;  /* 0x000000060d0c7c27 */ /* 0x000fc8000f8e00ff */
[----:B------:R-:W-:-:S04]  /*2180*/  IMAD.MOV R14, RZ, RZ, -R12 ;  /* 0x000000ffff0e7224 */ /* 0x000fc800078e0a0c */
[----:B------:R-:W-:Y:S01]  /*2190*/  IMAD R13, R14, UR9, R13 ;  /* 0x000000090e0d7c24 */ /* 0x000fe2000f8e020d */
[----:B---3--:R-:W-:-:S04]  /*21a0*/  ISETP.NE.AND P4, PT, R29, RZ, PT ;  /* 0x000000ff1d00720c */ /* 0x008fc80003f85270 */
[----:B------:R-:W-:Y:S02]  /*21b0*/  ISETP.LT.U32.AND P5, PT, R13, UR9, PT ;  /* 0x000000090d007c0c */ /* 0x000fe4000bfa1070 */
[----:B------:R-:W-:Y:S02]  /*21c0*/  P2R R33, PR, RZ, 0x10 ;  /* 0x00000010ff217803 */ /* 0x000fe40000000000 */
[----:B-----5:R-:W-:Y:S01]  /*21d0*/  ISETP.NE.AND P4, PT, R34, RZ, PT ;  /* 0x000000ff2200720c */ /* 0x020fe20003f85270 */
[----:B------:R-:W-:-:S05]  /*21e0*/  VIADD R34, R9, 0x160 ;  /* 0x0000016009227836 */ /* 0x000fca0000000000 */
[----:B------:R-:W-:-:S03]  /*21f0*/  IABS R14, R34 ;  /* 0x00000022000e7213 */ /* 0x000fc60000000000 */
[----:B------:R-:W-:Y:S02]  /*2200*/  @!P5 IADD3 R13, PT, PT, R13, -UR9, RZ ;  /* 0x800000090d0ddc10 */ /* 0x000fe4000fffe0ff */
[----:B------:R-:W-:Y:S02]  /*2210*/  P2R R28, PR, RZ, 0x10 ;  /* 0x00000010ff1c7803 */ /* 0x000fe40000000000 */
[----:B------:R-:W-:Y:S01]  /*2220*/  ISETP.GE.U32.AND P4, PT, R13, UR9, PT ;  /* 0x000000090d007c0c */ /* 0x000fe2000bf86070 */
        /* <DEDUP_REMOVED lines=12> */
[----:B------:R-:W-:-:S04]  /*22f0*/  SEL R29, R17, R13, !P6 ;  /* 0x0000000d111d7207 */ /* 0x000fc80007000000 */
[----:B------:R-:W-:-:S05]  /*2300*/  IADD3 R13, PT, PT, -R29, RZ, RZ ;  /* 0x000000ff1d0d7210 */ /* 0x000fca0007ffe1ff */
[----:B------:R-:W-:-:S05]  /*2310*/  IMAD R35, R13, UR49, R34 ;  /* 0x000000310d237c24 */ /* 0x000fca000f8e0222 */
[----:B------:R-:W-:-:S05]  /*2320*/  IABS R14, R35 ;  /* 0x00000023000e7213 */ /* 0x000fca0000000000 */
[----:B------:R-:W-:-:S04]  /*2330*/  IMAD.HI.U32 R13, R14, UR5, RZ ;  /* 0x000000050e0d7c27 */ /* 0x000fc8000f8e00ff */
[----:B------:R-:W-:-:S04]  /*2340*/  IMAD.MOV R15, RZ, RZ, -R13 ;  /* 0x000000ffff0f7224 */ /* 0x000fc800078e0a0d */
[----:B------:R-:W-:Y:S02]  /*2350*/  IMAD R14, R15, UR8, R14 ;  /* 0x000000080f0e7c24 */ /* 0x000fe4000f8e020e */
[----:B------:R-:W-:-:S03]  /*2360*/  @!P5 VIADD R12, R12, 0x1 ;  /* 0x000000010c0cd836 */ /* 0x000fc60000000000 */
        /* <DEDUP_REMOVED lines=17> */
[----:B------:R-:W-:Y:S02]  /*2480*/  LOP3.LUT R13, R9, UR49, RZ, 0x3c, !PT ;  /* 0x00000031090d7c12 */ /* 0x000fe4000f8e3cff */
        /* <DEDUP_REMOVED lines=28> */
[C---:B------:R-:W-:Y:S02]  /*2650*/  IADD3 R12, P4, PT, R13.reuse, UR38, RZ ;  /* 0x000000260d0c7c10 */ /* 0x040fe4000ff9e0ff */
[----:B----4-:R-:W-:Y:S02]  /*2660*/  ISETP.NE.AND P5, PT, R26, RZ, PT ;  /* 0x000000ff1a00720c */ /* 0x010fe40003fa5270 */
[----:B------:R-:W-:Y:S02]  /*2670*/  LEA.HI.X.SX32 R13, R13, UR39, 0x1, P4 ;  /* 0x000000270d0d7c11 */ /* 0x000fe4000a0f0eff */
[----:B------:R-:W-:-:S03]  /*2680*/  IABS R26, R38 ;  /* 0x00000026001a7213 */ /* 0x000fc60000000000 */
[----:B------:R0:W3:Y:S01]  /*2690*/  LDG.E.U8 R36, desc[UR10][R12.64] ;  /* 0x0000000a0c247981 */ /* 0x0000e2000c1e1100 */
[----:B------:R-:W-:Y:S01]  /*26a0*/  IABS R40, UR49 ;  /* 0x0000003100287c13 */ /* 0x000fe20008000000 */
[----:B0-----:R-:W-:-:S04]  /*26b0*/  IMAD.HI.U32 R12, R26, UR6, RZ ;  /* 0x000000061a0c7c27 */ /* 0x001fc8000f8e00ff */
[----:B------:R-:W-:-:S04]  /*26c0*/  IMAD.MOV R13, RZ, RZ, -R12 ;  /* 0x000000ffff0d7224 */ /* 0x000fc800078e0a0c */
[----:B------:R-:W-:-:S05]  /*26d0*/  IMAD R13, R40, R13, R26 ;  /* 0x0000000d280d7224 */ /* 0x000fca00078e021a */
[----:B------:R-:W-:-:S13]  /*26e0*/  ISETP.GT.U32.AND P6, PT, R40, R13, PT ;  /* 0x0000000d2800720c */ /* 0x000fda0003fc4070 */
[----:B------:R-:W-:Y:S01]  /*26f0*/  @!P6 IADD3 R13, PT, PT, R13, -R40, RZ ;  /* 0x800000280d0de210 */ /* 0x000fe20007ffe0ff */
[----:B------:R-:W-:-:S03]  /*2700*/  @!P6 VIADD R12, R12, 0x1 ;  /* 0x000000010c0ce836 */ /* 0x000fc60000000000 */
[----:B------:R-:W-:Y:S02]  /*2710*/  ISETP.GE.U32.AND P6, PT, R13, R40, PT ;  /* 0x000000280d00720c */ /* 0x000fe40003fc6070 */
[----:B------:R-:W-:-:S11]  /*2720*/  LOP3.LUT R13, R38, UR49, RZ, 0x3c, !PT ;  /* 0x00000031260d7c12 */ /* 0x000fd6000f8e3cff */
[----:B------:R-:W-:Y:S02]  /*2730*/  @P6 IADD3 R12, PT, PT, R12, 0x1, RZ ;  /* 0x000000010c0c6810 */ /* 0x000fe40007ffe0ff */
[----:B------:R-:W-:Y:S02]  /*2740*/  ISETP.GE.AND P6, PT, R13, RZ, PT ;  /* 0x000000ff0d00720c */ /* 0x000fe40003fc6270 */
[----:B------:R-:W-:Y:S02]  /*2750*/  P2R R34, PR, RZ, 0x20 ;  /* 0x00000020ff227803 */ /* 0x000fe40000000000 */
[----:B------:R-:W-:-:S09]  /*2760*/  ISETP.NE.AND P5, PT, RZ, UR49, PT ;  /* 0x00000031ff007c0c */ /* 0x000fd2000bfa5270 */
        /* <DEDUP_REMOVED lines=26> */
[----:B------:R-:W-:Y:S01]  /*2910*/  ISETP.NE.AND P4, PT, R27, RZ, PT ;  /* 0x000000ff1b00720c */ /* 0x000fe20003f85270 */
[----:B------:R-:W-:-:S03]  /*2920*/  IMAD R12, R12, UR47, R15 ;  /* 0x0000002f0c0c7c24 */ /* 0x000fc6000f8e020f */
[----:B------:R-:W-:Y:S02]  /*2930*/  SEL R13, R13, RZ, P3 ;  /* 0x000000ff0d0d7207 */ /* 0x000fe40001800000 */
[----:B------:R-:W-:Y:S02]  /*2940*/  P2R R37, PR, RZ, 0x10 ;  /* 0x00000010ff257803 */ /* 0x000fe40000000000 */
[----:B------:R-:W-:Y:S01]  /*2950*/  ISETP.NE.AND P4, PT, R32, RZ, PT ;  /* 0x000000ff2000720c */ /* 0x000fe20003f85270 */
[----:B------:R-:W-:Y:S02]  /*2960*/  IMAD R32, R13, UR51, R12 ;  /* 0x000000330d207c24 */ /* 0x000fe4000f8e020c */
[----:B------:R-:W-:Y:S01]  /*2970*/  VIADD R12, R9, 0x140 ;  /* 0x00000140090c7836 */ /* 0x000fe20000000000 */
[----:B------:R-:W-:Y:S02]  /*2980*/  R2UR UR6, R20 ;  /* 0x00000000140672ca */ /* 0x000fe400000e0000 */
[----:B------:R-:W-:-:S02]  /*2990*/  R2UR UR7, R21 ;  /* 0x00000000150772ca */ /* 0x000fc400000e0000 */
[----:B------:R-:W-:-:S04]  /*29a0*/  SHF.R.S64 R16, RZ, 0x1e, R12 ;  /* 0x0000001eff107819 */ /* 0x000fc8000000100c */
[----:B------:R-:W-:Y:S02]  /*29b0*/  IADD3 R16, P0, PT, R16, UR36, RZ ;  /* 0x0000002410107c10 */ /* 0x000fe4000ff1e0ff */
[----:B------:R-:W-:Y:S02]  /*29c0*/  IADD3 R9, PT, PT, R9, 0x160, RZ ;  /* 0x0000016009097810 */ /* 0x000fe40007ffe0ff */
[----:B------:R-:W-:Y:S02]  /*29d0*/  LEA.HI.X.SX32 R17, R12, UR37, 0x2, P0 ;  /* 0x000000250c117c11 */ /* 0x000fe400080f16ff */
[----:B------:R-:W-:Y:S02]  /*29e0*/  R2UR UR8, R20 ;  /* 0x00000000140872ca */ /* 0x000fe400000e0000 */
[----:B------:R-:W-:Y:S02]  /*29f0*/  R2UR UR9, R21 ;  /* 0x00000000150972ca */ /* 0x000fe400000e0000 */
[----:B------:R-:W-:-:S02]  /*2a00*/  ISETP.NE.AND P6, PT, R28, RZ, PT ;  /* 0x000000ff1c00720c */ /* 0x000fc40003fc5270 */
[----:B------:R-:W-:Y:S01]  /*2a10*/  SHF.R.S64 R12, RZ, 0x1e, R9 ;  /* 0x0000001eff0c7819 */ /* 0x000fe20000001009 */
[----:B------:R0:W5:Y:S01]  /*2a20*/  LDG.E R28, desc[UR6][R16.64] ;  /* 0x00000006101c7981 */ /* 0x000162000c1e1900 */
[C---:B------:R-:W-:Y:S02]  /*2a30*/  IADD3 R14, P0, PT, R39.reuse, UR38, RZ ;  /* 0x00000026270e7c10 */ /* 0x040fe4000ff1e0ff */
[----:B------:R-:W-:Y:S02]  /*2a40*/  IADD3 R12, P1, PT, R12, UR36, RZ ;  /* 0x000000240c0c7c10 */ /* 0x000fe4000ff3e0ff */
[----:B------:R-:W-:Y:S02]  /*2a50*/  LEA.HI.X.SX32 R15, R39, UR39, 0x1, P0 ;  /* 0x00000027270f7c11 */ /* 0x000fe400080f0eff */
[----:B0-----:R-:W-:Y:S02]  /*2a60*/  IADD3 R16, P3, PT, R32, UR38, RZ ;  /* 0x0000002620107c10 */ /* 0x001fe4000ff7e0ff */
[----:B------:R-:W-:-:S02]  /*2a70*/  LEA.HI.X.SX32 R13, R9, UR37, 0x2, P1 ;  /* 0x00000025090d7c11 */ /* 0x000fc400088f16ff */
[----:B------:R-:W-:Y:S02]  /*2a80*/  LEA.HI.X.SX32 R17, R32, UR39, 0x1, P3 ;  /* 0x0000002720117c11 */ /* 0x000fe400098f0eff */
[----:B------:R-:W-:Y:S01]  /*2a90*/  IADD3 R26, P1, PT, R35, UR38, RZ ;  /* 0x00000026231a7c10 */ /* 0x000fe2000ff3e0ff */
[----:B------:R-:W5:Y:S01]  /*2aa0*/  LDG.E R12, desc[UR6][R12.64] ;  /* 0x000000060c0c7981 */ /* 0x000f62000c1e1900 */
[----:B------:R-:W-:-:S03]  /*2ab0*/  ISETP.NE.AND P5, PT, R31, RZ, PT ;  /* 0x000000ff1f00720c */ /* 0x000fc60003fa5270 */
[----:B------:R0:W5:Y:S01]  /*2ac0*/  LDG.E.U8 R31, desc[UR6][R14.64] ;  /* 0x000000060e1f7981 */ /* 0x000162000c1e1100 */
[----:B------:R-:W-:-:S03]  /*2ad0*/  LEA.HI.X.SX32 R27, R35, UR39, 0x1, P1 ;  /* 0x00000027231b7c11 */ /* 0x000fc600088f0eff */
[----:B------:R-:W5:Y:S04]  /*2ae0*/  LDG.E.U8 R17, desc[UR8][R16.64] ;  /* 0x0000000810117981 */ /* 0x000f68000c1e1100 */
[----:B------:R1:W5:Y:S01]  /*2af0*/  LDG.E.U8 R27, desc[UR6][R26.64] ;  /* 0x000000061a1b7981 */ /* 0x000362000c1e1100 */
[----:B0-----:R-:W-:-:S04]  /*2b00*/  SHF.R.S64 R14, RZ, 0x1e, R38 ;  /* 0x0000001eff0e7819 */ /* 0x001fc80000001026 */
[----:B------:R-:W-:-:S04]  /*2b10*/  IADD3 R14, P2, PT, R14, UR36, RZ ;  /* 0x000000240e0e7c10 */ /* 0x000fc8000ff5e0ff */
[----:B------:R-:W-:-:S05]  /*2b20*/  LEA.HI.X.SX32 R15, R38, UR37, 0x2, P2 ;  /* 0x00000025260f7c11 */ /* 0x000fca00090f16ff */
[----:B------:R-:W5:Y:S01]  /*2b30*/  LDG.E R14, desc[UR8][R14.64] ;  /* 0x000000080e0e7981 */ /* 0x000f62000c1e1900 */
[----:B------:R-:W-:Y:S01]  /*2b40*/  FMUL R7, R7, UR4 ;  /* 0x0000000407077c20 */ /* 0x000fe20008400000 */
[----:B------:R-:W-:-:S04]  /*2b50*/  ISETP.NE.AND P0, PT, R18, RZ, PT ;  /* 0x000000ff1200720c */ /* 0x000fc80003f05270 */
[----:B------:R-:W-:Y:S01]  /*2b60*/  FSEL R18, R7, R10, P4 ;  /* 0x0000000a07127208 */ /* 0x000fe20002000000 */
[----:B------:R-:W-:Y:S01]  /*2b70*/  FMUL R7, R6, UR4 ;  /* 0x0000000406077c20 */ /* 0x000fe20008400000 */
[----:B------:R-:W-:-:S04]  /*2b80*/  FMUL R5, R5, UR4 ;  /* 0x0000000405057c20 */ /* 0x000fc80008400000 */
[----:B------:R-:W-:Y:S02]  /*2b90*/  FSEL R6, R7, R10, P5 ;  /* 0x0000000a07067208 */ /* 0x000fe40002800000 */
[----:B------:R-:W-:Y:S02]  /*2ba0*/  ISETP.NE.AND P3, PT, R33, RZ, PT ;  /* 0x000000ff2100720c */ /* 0x000fe40003f65270 */
[----:B------:R-:W-:Y:S01]  /*2bb0*/  ISETP.NE.AND P5, PT, R34, RZ, PT ;  /* 0x000000ff2200720c */ /* 0x000fe20003fa5270 */
[----:B------:R-:W-:Y:S01]  /*2bc0*/  FMUL R3, R3, UR4 ;  /* 0x0000000403037c20 */ /* 0x000fe20008400000 */
[----:B------:R-:W-:-:S04]  /*2bd0*/  ISETP.NE.AND P4, PT, R37, RZ, PT ;  /* 0x000000ff2500720c */ /* 0x000fc80003f85270 */
[----:B------:R-:W-:Y:S02]  /*2be0*/  FSEL R32, R3, R10, P5 ;  /* 0x0000000a03207208 */ /* 0x000fe40002800000 */
[----:B---3--:R-:W-:Y:S01]  /*2bf0*/  ISETP.NE.AND P2, PT, R36, RZ, PT ;  /* 0x000000ff2400720c */ /* 0x008fe20003f45270 */
[----:B------:R-:W-:Y:S01]  /*2c00*/  FMUL R3, R8, UR4 ;  /* 0x0000000408037c20 */ /* 0x000fe20008400000 */
[----:B------:R-:W-:Y:S01]  /*2c10*/  FMUL R11, R11, UR4 ;  /* 0x000000040b0b7c20 */ /* 0x000fe20008400000 */
[----:B--2---:R-:W-:-:S03]  /*2c20*/  ISETP.NE.AND P1, PT, R19, RZ, PT ;  /* 0x000000ff1300720c */ /* 0x004fc60003f25270 */
[----:B------:R-:W-:Y:S01]  /*2c30*/  FSEL R36, R3, R10, P0 ;  /* 0x0000000a03247208 */ /* 0x000fe20000000000 */
[----:B----4-:R-:W-:-:S05]  /*2c40*/  FMUL R29, R29, UR4 ;  /* 0x000000041d1d7c20 */ /* 0x010fca0008400000 */
[----:B-1----:R-:W-:-:S04]  /*2c50*/  FSEL R26, R29, R10, P2 ;  /* 0x0000000a1d1a7208 */ /* 0x002fc80001000000 */
[----:B------:R-:W-:Y:S02]  /*2c60*/  FMNMX R7, R26, -INF , !PT ;  /* 0xff8000001a077809 */ /* 0x000fe40007800000 */
[----:B------:R-:W-:Y:S02]  /*2c70*/  ISETP.NE.AND P2, PT, R30, RZ, PT ;  /* 0x000000ff1e00720c */ /* 0x000fe40003f45270 */
[----:B------:R-:W-:Y:S01]  /*2c80*/  FMNMX R9, R7, R18, !PT ;  /* 0x0000001207097209 */ /* 0x000fe20007800000 */
[----:B------:R-:W-:Y:S01]  /*2c90*/  FMUL R7, R0, UR4 ;  /* 0x0000000400077c20 */ /* 0x000fe20008400000 */
[----:B------:R-:W-:Y:S02]  /*2ca0*/  FSEL R30, R5, R10, P2 ;  /* 0x0000000a051e7208 */ /* 0x000fe40001000000 */
[----:B------:R-:W-:Y:S01]  /*2cb0*/  FMNMX R9, R9, R6, !PT ;  /* 0x0000000609097209 */ /* 0x000fe20007800000 */
[----:B------:R-:W-:Y:S01]  /*2cc0*/  FMUL R5, R2, UR4 ;  /* 0x0000000402057c20 */ /* 0x000fe20008400000 */
[----:B------:R-:W-:-:S02]  /*2cd0*/  FSEL R34, R7, R10, P3 ;  /* 0x0000000a07227208 */ /* 0x000fc40001800000 */
[----:B------:R-:W-:Y:S02]  /*2ce0*/  FMNMX R9, R9, R30, !PT ;  /* 0x0000001e09097209 */ /* 0x000fe40007800000 */
[----:B------:R-:W-:Y:S02]  /*2cf0*/  FSEL R16, R5, R10, P6 ;  /* 0x0000000a05107208 */ /* 0x000fe40003000000 */
[----:B------:R-:W-:Y:S01]  /*2d00*/  FMNMX R9, R9, R34, !PT ;  /* 0x0000002209097209 */ /* 0x000fe20007800000 */
[----:B------:R-:W-:-:S03]  /*2d10*/  FMUL R5, R4, UR4 ;  /* 0x0000000404057c20 */ /* 0x000fc60008400000 */
[----:B------:R-:W-:Y:S02]  /*2d20*/  FMNMX R9, R9, R16, !PT ;  /* 0x0000001009097209 */ /* 0x000fe40007800000 */
[----:B------:R-:W-:Y:S02]  /*2d30*/  FSEL R8, R5, R10, P4 ;  /* 0x0000000a05087208 */ /* 0x000fe40002000000 */
[----:B------:R-:W-:-:S04]  /*2d40*/  FMNMX R9, R9, R32, !PT ;  /* 0x0000002009097209 */ /* 0x000fc80007800000 */
[----:B------:R-:W-:-:S04]  /*2d50*/  FMNMX R9, R9, R8, !PT ;  /* 0x0000000809097209 */ /* 0x000fc80007800000 */
[----:B------:R-:W-:Y:S01]  /*2d60*/  FMNMX R9, R9, R36, !PT ;  /* 0x0000002409097209 */ /* 0x000fe20007800000 */
[----:B-----5:R-:W-:Y:S01]  /*2d70*/  FMUL R3, R28, UR4 ;  /* 0x000000041c037c20 */ /* 0x020fe20008400000 */
[----:B------:R-:W-:-:S04]  /*2d80*/  FSEL R28, R11, R10, P1 ;  /* 0x0000000a0b1c7208 */ /* 0x000fc80000800000 */
[----:B------:R-:W-:Y:S01]  /*2d90*/  FMNMX R9, R9, R28, !PT ;  /* 0x0000001c09097209 */ /* 0x000fe20007800000 */
[----:B------:R-:W-:Y:S01]  /*2da0*/  FMUL R5, R12, UR4 ;  /* 0x000000040c057c20 */ /* 0x000fe20008400000 */
[----:B------:R-:W-:Y:S02]  /*2db0*/  ISETP.NE.AND P2, PT, R31, RZ, PT ;  /* 0x000000ff1f00720c */ /* 0x000fe40003f45270 */
[----:B------:R-:W-:Y:S02]  /*2dc0*/  ISETP.NE.AND P3, PT, R17, RZ, PT ;  /* 0x000000ff1100720c */ /* 0x000fe40003f65270 */
[----:B------:R-:W-:Y:S02]  /*2dd0*/  FSEL R40, R3, R10, P2 ;  /* 0x0000000a03287208 */ /* 0x000fe40001000000 */
[----:B------:R-:W-:Y:S02]  /*2de0*/  ISETP.NE.AND P0, PT, R27, RZ, PT ;  /* 0x000000ff1b00720c */ /* 0x000fe40003f05270 */
[----:B------:R-:W-:-:S02]  /*2df0*/  FMNMX R9, R9, R40, !PT ;  /* 0x0000002809097209 */ /* 0x000fc40007800000 */
[----:B------:R-:W-:-:S04]  /*2e00*/  FSEL R38, R5, R10, P0 ;  /* 0x0000000a05267208 */ /* 0x000fc80000000000 */
[----:B------:R-:W-:Y:S01]  /*2e10*/  FMNMX R9, R9, R38, !PT ;  /* 0x0000002609097209 */ /* 0x000fe20007800000 */
        /* <DEDUP_REMOVED lines=40> */
[----:B------:R-:W-:Y:S02]  /*30a0*/  FFMA.SAT R4, R30, R11, 0.5 ;  /* 0x3f0000001e047423 */ /* 0x000fe4000000200b */
[----:B------:R-:W-:Y:S01]  /*30b0*/  FFMA R3, R18, 1.4426950216293334961, -R3 ;  /* 0x3fb8aa3b12037823 */ /* 0x000fe20000000803 */
[C---:B------:R-:W-:Y:S01]  /*30c0*/  FADD R7, R2.reuse, -12583039 ;  /* 0xcb40007f02077421 */ /* 0x040fe20000000000 */
[----:B------:R-:W-:Y:S02]  /*30d0*/  IMAD.SHL.U32 R2, R2, 0x800000, RZ ;  /* 0x0080000002027824 */ /* 0x000fe400078e00ff */
[----:B------:R-:W-:Y:S01]  /*30e0*/  FFMA R18, R18, 1.925963033500011079e-08, R3 ;  /* 0x32a5706012127823 */ /* 0x000fe20000000003 */
[----:B------:R-:W-:Y:S01]  /*30f0*/  FFMA R7, R6, 1.4426950216293334961, -R7 ;  /* 0x3fb8aa3b06077823 */ /* 0x000fe20000000807 */
[----:B------:R-:W-:Y:S01]  /*3100*/  FFMA.RM R3, R4, R9, 12582913 ;  /* 0x4b40000104037423 */ /* 0x000fe20000004009 */
[----:B------:R-:W-:-:S02]  /*3110*/  FFMA.SAT R4, R34, R11, 0.5 ;  /* 0x3f00000022047423 */ /* 0x000fc4000000200b */
[----:B------:R-:W-:Y:S01]  /*3120*/  FFMA R12, R6, 1.925963033500011079e-08, R7 ;  /* 0x32a57060060c7823 */ /* 0x000fe20000000007 */
[C---:B------:R-:W-:Y:S01]  /*3130*/  FADD R13, R3.reuse, -12583039 ;  /* 0xcb40007f030d7421 */ /* 0x040fe20000000000 */
[----:B------:R-:W0:Y:S01]  /*3140*/  MUFU.EX2 R7, R26 ;  /* 0x0000001a00077308 */ /* 0x000e220000000800 */
[----:B------:R-:W-:Y:S01]  /*3150*/  FFMA.SAT R6, R16, R11, 0.5 ;  /* 0x3f00000010067423 */ /* 0x000fe2000000200b */
[----:B------:R-:W-:Y:S01]  /*3160*/  FFMA.RM R4, R4, R9, 12582913 ;  /* 0x4b40000104047423 */ /* 0x000fe20000004009 */
[----:B------:R-:W-:Y:S01]  /*3170*/  FFMA R13, R30, 1.4426950216293334961, -R13 ;  /* 0x3fb8aa3b1e0d7823 */ /* 0x000fe2000000080d */
[----:B------:R-:W-:Y:S02]  /*3180*/  SHF.L.U32 R3, R3, 0x17, RZ ;  /* 0x0000001703037819 */ /* 0x000fe400000006ff */
[----:B------:R-:W-:Y:S01]  /*3190*/  FADD R15, R4, -12583039 ;  /* 0xcb40007f040f7421 */ /* 0x000fe20000000000 */
[----:B------:R-:W-:Y:S01]  /*31a0*/  FFMA R30, R30, 1.925963033500011079e-08, R13 ;  /* 0x32a570601e1e7823 */ /* 0x000fe2000000000d */
[----:B------:R-:W-:Y:S01]  /*31b0*/  IMAD.SHL.U32 R4, R4, 0x800000, RZ ;  /* 0x0080000004047824 */ /* 0x000fe200078e00ff */
[----:B------:R1:W2:Y:S01]  /*31c0*/  MUFU.EX2 R13, R18 ;  /* 0x00000012000d7308 */ /* 0x0002a20000000800 */
[----:B------:R-:W-:-:S04]  /*31d0*/  FFMA R15, R34, 1.4426950216293334961, -R15 ;  /* 0x3fb8aa3b220f7823 */ /* 0x000fc8000000080f */
[----:B------:R-:W-:Y:S01]  /*31e0*/  FFMA R15, R34, 1.925963033500011079e-08, R15 ;  /* 0x32a57060220f7823 */ /* 0x000fe2000000000f */
[----:B0-----:R-:W-:Y:S01]  /*31f0*/  FMUL R7, R0, R7 ;  /* 0x0000000700077220 */ /* 0x001fe20000400000 */
[----:B------:R-:W-:Y:S01]  /*3200*/  SHF.L.U32 R0, R5, 0x17, RZ ;  /* 0x0000001705007819 */ /* 0x000fe200000006ff */
[----:B------:R-:W-:Y:S01]  /*3210*/  FFMA.RM R5, R6, R9, 12582913 ;  /* 0x4b40000106057423 */ /* 0x000fe20000004009 */
[-C--:B------:R-:W-:Y:S02]  /*3220*/  FFMA.SAT R6, R32, R11.reuse, 0.5 ;  /* 0x3f00000020067423 */ /* 0x080fe4000000200b */
[----:B------:R-:W0:Y:S01]  /*3230*/  MUFU.EX2 R15, R15 ;  /* 0x0000000f000f7308 */ /* 0x000e220000000800 */
[----:B-1----:R-:W-:Y:S01]  /*3240*/  FFMA.SAT R18, R10, R11, 0.5 ;  /* 0x3f0000000a127423 */ /* 0x002fe2000000200b */
[C---:B------:R-:W-:Y:S01]  /*3250*/  FADD R17, R5.reuse, -12583039 ;  /* 0xcb40007f05117421 */ /* 0x040fe20000000000 */
[----:B------:R-:W-:Y:S01]  /*3260*/  FFMA.RM R6, R6, R9, 12582913 ;  /* 0x4b40000106067423 */ /* 0x000fe20000004009 */
[----:B------:R-:W-:Y:S01]  /*3270*/  SHF.L.U32 R5, R5, 0x17, RZ ;  /* 0x0000001705057819 */ /* 0x000fe200000006ff */
[----:B--2---:R-:W-:Y:S01]  /*3280*/  FMUL R0, R0, R13 ;  /* 0x0000000d00007220 */ /* 0x004fe20000400000 */
[----:B------:R-:W-:-:S02]  /*3290*/  FFMA R17, R16, 1.4426950216293334961, -R17 ;  /* 0x3fb8aa3b10117823 */ /* 0x000fc40000000811 */
[----:B------:R1:W2:Y:S02]  /*32a0*/  MUFU.EX2 R13, R12 ;  /* 0x0000000c000d7308 */ /* 0x0002a40000000800 */
[----:B------:R-:W-:Y:S01]  /*32b0*/  FFMA R17, R16, 1.925963033500011079e-08, R17 ;  /* 0x32a5706010117823 */ /* 0x000fe20000000011 */
[----:B------:R-:W-:-:S05]  /*32c0*/  FFMA.SAT R16, R36, R11, 0.5 ;  /* 0x3f00000024107423 */ /* 0x000fca000000200b */
[----:B------:R-:W3:Y:S01]  /*32d0*/  MUFU.EX2 R14, R17 ;  /* 0x00000011000e7308 */ /* 0x000ee20000000800 */
[----:B-1----:R-:W-:Y:S01]  /*32e0*/  FFMA.SAT R12, R8, R11, 0.5 ;  /* 0x3f000000080c7423 */ /* 0x002fe2000000200b */
[----:B0-----:R-:W-:-:S03]  /*32f0*/  FMUL R4, R4, R15 ;  /* 0x0000000f04047220 */ /* 0x001fc60000400000 */
[----:B------:R-:W-:-:S03]  /*3300*/  FFMA.RM R12, R12, R9, 12582913 ;  /* 0x4b4000010c0c7423 */ /* 0x000fc60000004009 */
[----:B------:R-:W0:Y:S01]  /*3310*/  MUFU.EX2 R30, R30 ;  /* 0x0000001e001e7308 */ /* 0x000e220000000800 */
[----:B--2---:R-:W-:Y:S01]  /*3320*/  FMUL R2, R2, R13 ;  /* 0x0000000d02027220 */ /* 0x004fe20000400000 */
[C---:B------:R-:W-:Y:S01]  /*3330*/  FADD R13, R6.reuse, -12583039 ;  /* 0xcb40007f060d7421 */ /* 0x040fe20000000000 */
[----:B------:R-:W-:-:S03]  /*3340*/  IMAD.SHL.U32 R6, R6, 0x800000, RZ ;  /* 0x0080000006067824 */ /* 0x000fc600078e00ff */
[----:B------:R-:W-:Y:S01]  /*3350*/  FFMA R13, R32, 1.4426950216293334961, -R13 ;  /* 0x3fb8aa3b200d7823 */ /* 0x000fe2000000080d */
[----:B---3--:R-:W-:-:S03]  /*3360*/  FMUL R5, R5, R14 ;  /* 0x0000000e05057220 */ /* 0x008fc60000400000 */
[----:B------:R-:W-:Y:S01]  /*3370*/  FFMA R32, R32, 1.925963033500011079e-08, R13 ;  /* 0x32a5706020207823 */ /* 0x000fe2000000000d */
[----:B------:R-:W-:Y:S01]  /*3380*/  FFMA.SAT R14, R28, R11, 0.5 ;  /* 0x3f0000001c0e7423 */ /* 0x000fe2000000200b */
[C---:B------:R-:W-:Y:S01]  /*3390*/  FADD R13, R12.reuse, -12583039 ;  /* 0xcb40007f0c0d7421 */ /* 0x040fe20000000000 */
[----:B------:R-:W-:Y:S01]  /*33a0*/  SHF.L.U32 R12, R12, 0x17, RZ ;  /* 0x000000170c0c7819 */ /* 0x000fe200000006ff */
[----:B------:R-:W1:Y:S01]  /*33b0*/  MUFU.EX2 R17, R32 ;  /* 0x0000002000117308 */ /* 0x000e620000000800 */
[-C--:B------:R-:W-:Y:S01]  /*33c0*/  FFMA.RM R14, R14, R9.reuse, 12582913 ;  /* 0x4b4000010e0e7423 */ /* 0x080fe20000004009 */
[----:B------:R-:W-:Y:S01]  /*33d0*/  FFMA R13, R8, 1.4426950216293334961, -R13 ;  /* 0x3fb8aa3b080d7823 */ /* 0x000fe2000000080d */
[----:B0-----:R-:W-:Y:S02]  /*33e0*/  FMUL R3, R3, R30 ;  /* 0x0000001e03037220 */ /* 0x001fe40000400000 */
[----:B------:R-:W-:Y:S01]  /*33f0*/  FADD R15, R14, -12583039 ;  /* 0xcb40007f0e0f7421 */ /* 0x000fe20000000000 */
[----:B------:R-:W-:Y:S01]  /*3400*/  FFMA R8, R8, 1.925963033500011079e-08, R13 ;  /* 0x32a5706008087823 */ /* 0x000fe2000000000d */
[----:B------:R-:W-:Y:S01]  /*3410*/  FFMA.RM R13, R16, R9, 12582913 ;  /* 0x4b400001100d7423 */ /* 0x000fe20000004009 */
[----:B------:R-:W-:Y:S01]  /*3420*/  FFMA.SAT R16, R40, R11, 0.5 ;  /* 0x3f00000028107423 */ /* 0x000fe2000000200b */
[----:B------:R-:W-:Y:S01]  /*3430*/  FFMA R15, R28, 1.4426950216293334961, -R15 ;  /* 0x3fb8aa3b1c0f7823 */ /* 0x000fe2000000080f */
[----:B------:R-:W-:Y:S01]  /*3440*/  SHF.L.U32 R14, R14, 0x17, RZ ;  /* 0x000000170e0e7819 */ /* 0x000fe200000006ff */
[----:B------:R-:W-:-:S02]  /*3450*/  FADD R19, R13, -12583039 ;  /* 0xcb40007f0d137421 */ /* 0x000fc40000000000 */
[----:B------:R-:W-:Y:S01]  /*3460*/  FFMA R28, R28, 1.925963033500011079e-08, R15 ;  /* 0x32a570601c1c7823 */ /* 0x000fe2000000000f */
[----:B------:R-:W-:Y:S01]  /*3470*/  FFMA.RM R15, R16, R9, 12582913 ;  /* 0x4b400001100f7423 */ /* 0x000fe20000004009 */
[----:B------:R-:W-:Y:S01]  /*3480*/  FFMA.SAT R16, R38, R11, 0.5 ;  /* 0x3f00000026107423 */ /* 0x000fe2000000200b */
[----:B------:R-:W-:Y:S01]  /*3490*/  FFMA.RM R11, R18, R9, 12582913 ;  /* 0x4b400001120b7423 */ /* 0x000fe20000004009 */
[----:B-1----:R-:W-:Y:S01]  /*34a0*/  FMUL R6, R6, R17 ;  /* 0x0000001106067220 */ /* 0x002fe20000400000 */
[C---:B------:R-:W-:Y:S01]  /*34b0*/  FADD R17, R15.reuse, -12583039 ;  /* 0xcb40007f0f117421 */ /* 0x040fe20000000000 */
[----:B------:R-:W-:Y:S01]  /*34c0*/  FFMA R19, R36, 1.4426950216293334961, -R19 ;  /* 0x3fb8aa3b24137823 */ /* 0x000fe20000000813 */
[----:B------:R-:W0:Y:S01]  /*34d0*/  MUFU.EX2 R27, R28 ;  /* 0x0000001c001b7308 */ /* 0x000e220000000800 */
[----:B------:R-:W-:Y:S02]  /*34e0*/  IMAD.SHL.U32 R15, R15, 0x800000, RZ ;  /* 0x008000000f0f7824 */ /* 0x000fe400078e00ff */
[----:B------:R-:W-:Y:S01]  /*34f0*/  FFMA R17, R40, 1.4426950216293334961, -R17 ;  /* 0x3fb8aa3b28117823 */ /* 0x000fe20000000811 */
[----:B------:R-:W-:-:S03]  /*3500*/  FFMA R36, R36, 1.925963033500011079e-08, R19 ;  /* 0x32a5706024247823 */ /* 0x000fc60000000013 */
[----:B------:R-:W-:Y:S01]  /*3510*/  FFMA R40, R40, 1.925963033500011079e-08, R17 ;  /* 0x32a5706028287823 */ /* 0x000fe20000000011 */
[----:B------:R-:W-:Y:S01]  /*3520*/  FFMA.RM R17, R16, R9, 12582913 ;  /* 0x4b40000110117423 */ /* 0x000fe20000004009 */
[----:B------:R-:W1:Y:S03]  /*3530*/  MUFU.EX2 R19, R8 ;  /* 0x0000000800137308 */ /* 0x000e660000000800 */
[C---:B------:R-:W-:Y:S01]  /*3540*/  FADD R9, R17.reuse, -12583039 ;  /* 0xcb40007f11097421 */ /* 0x040fe20000000000 */
[----:B------:R-:W-:-:S03]  /*3550*/  SHF.L.U32 R17, R17, 0x17, RZ ;  /* 0x0000001711117819 */ /* 0x000fc600000006ff */
[----:B------:R-:W-:Y:S01]  /*3560*/  FFMA R9, R38, 1.4426950216293334961, -R9 ;  /* 0x3fb8aa3b26097823 */ /* 0x000fe20000000809 */
[----:B------:R-:W2:Y:S01]  /*3570*/  MUFU.EX2 R36, R36 ;  /* 0x0000002400247308 */ /* 0x000ea20000000800 */
[----:B0-----:R-:W-:Y:S02]  /*3580*/  FMUL R16, R14, R27 ;  /* 0x0000001b0e107220 */ /* 0x001fe40000400000 */
[----:B------:R-:W-:Y:S01]  /*3590*/  FFMA R38, R38, 1.925963033500011079e-08, R9 ;  /* 0x32a5706026267823 */ /* 0x000fe20000000009 */
[C---:B------:R-:W-:Y:S01]  /*35a0*/  FADD R9, R11.reuse, -12583039 ;  /* 0xcb40007f0b097421 */ /* 0x040fe20000000000 */
[----:B------:R-:W-:-:S03]  /*35b0*/  IMAD.SHL.U32 R11, R11, 0x800000, RZ ;  /* 0x008000000b0b7824 */ /* 0x000fc600078e00ff */
[----:B------:R-:W-:Y:S01]  /*35c0*/  FFMA R9, R10, 1.4426950216293334961, -R9 ;  /* 0x3fb8aa3b0a097823 */ /* 0x000fe20000000809 */
[----:B------:R-:W-:Y:S01]  /*35d0*/  MUFU.EX2 R40, R40 ;  /* 0x0000002800287308 */ /* 0x000fe20000000800 */
[----:B-1----:R-:W-:Y:S02]  /*35e0*/  FMUL R8, R12, R19 ;  /* 0x000000130c087220 */ /* 0x002fe40000400000 */
[----:B------:R-:W-:Y:S01]  /*35f0*/  FFMA R26, R10, 1.925963033500011079e-08, R9 ;  /* 0x32a570600a1a7823 */ /* 0x000fe20000000009 */
[----:B------:R-:W-:-:S04]  /*3600*/  FADD R9, RZ, R7 ;  /* 0x00000007ff097221 */ /* 0x000fc80000000000 */
[----:B------:R-:W-:Y:S01]  /*3610*/  FADD R9, R9, R0 ;  /* 0x0000000009097221 */ /* 0x000fe20000000000 */
[----:B------:R-:W0:Y:S03]  /*3620*/  MUFU.EX2 R38, R38 ;  /* 0x0000002600267308 */ /* 0x000e260000000800 */
[----:B------:R-:W-:-:S04]  /*3630*/  FADD R10, R9, R2 ;  /* 0x00000002090a7221 */ /* 0x000fc80000000000 */
[----:B------:R-:W-:Y:S01]  /*3640*/  FADD R9, R10, R3 ;  /* 0x000000030a097221 */ /* 0x000fe20000000000 */
[----:B------:R-:W1:Y:S03]  /*3650*/  MUFU.EX2 R26, R26 ;  /* 0x0000001a001a7308 */ /* 0x000e660000000800 */
[----:B------:R-:W-:Y:S01]  /*3660*/  FADD R10, R9, R4 ;  /* 0x00000004090a7221 */ /* 0x000fe20000000000 */
[----:B------:R-:W-:-:S03]  /*3670*/  IMAD.SHL.U32 R9, R13, 0x800000, RZ ;  /* 0x008000000d097824 */ /* 0x000fc600078e00ff */
[----:B------:R-:W-:Y:S01]  /*3680*/  FADD R13, R10, R5 ;  /* 0x000000050a0d7221 */ /* 0x000fe20000000000 */
[----:B--2---:R-:W-:Y:S01]  /*3690*/  FMUL R9, R9, R36 ;  /* 0x0000002409097220 */ /* 0x004fe20000400000 */
[----:B0-----:R-:W-:Y:S02]  /*36a0*/  FMUL R18, R17, R38 ;  /* 0x0000002611127220 */ /* 0x001fe40000400000 */
        /* <DEDUP_REMOVED lines=18> */
.L_x_13852:
        /* <DEDUP_REMOVED lines=12> */
[----:B0-----:R-:W-:Y:S05]  /*3890*/  CALL.REL.NOINC `($__internal_202_$__cuda_sm3x_div_rn_noftz_f32_slowpath) ;  /* 0x0000001800c07944 */ /* 0x001fea0003c00000 */
[----:B------:R-:W-:-:S07]  /*38a0*/  IMAD.MOV.U32 R11, RZ, RZ, R7 ;  /* 0x000000ffff0b7224 */ /* 0x000fce00078e0007 */
.L_x_13815:
[----:B------:R-:W-:Y:S05]  /*38b0*/  BSYNC.RECONVERGENT B3 ;  /* 0x0000000000037941 */ /* 0x000fea0003800200 */
.L_x_13814:
        /* <DEDUP_REMOVED lines=12> */
[----:B0-----:R-:W-:Y:S05]  /*3980*/  CALL.REL.NOINC `($__internal_202_$__cuda_sm3x_div_rn_noftz_f32_slowpath) ;  /* 0x0000001800847944 */ /* 0x001fea0003c00000 */
[----:B------:R-:W-:-:S07]  /*3990*/  MOV R14, R7 ;  /* 0x00000007000e7202 */ /* 0x000fce0000000f00 */
.L_x_13817:
[----:B------:R-:W-:Y:S05]  /*39a0*/  BSYNC.RECONVERGENT B3 ;  /* 0x0000000000037941 */ /* 0x000fea0003800200 */
.L_x_13816:
        /* <DEDUP_REMOVED lines=12> */
[----:B0-----:R-:W-:Y:S05]  /*3a70*/  CALL.REL.NOINC `($__internal_202_$__cuda_sm3x_div_rn_noftz_f32_slowpath) ;  /* 0x0000001800487944 */ /* 0x001fea0003c00000 */
[----:B------:R-:W-:-:S07]  /*3a80*/  IMAD.MOV.U32 R15, RZ, RZ, R7 ;  /* 0x000000ffff0f7224 */ /* 0x000fce00078e0007 */
.L_x_13819:
[----:B------:R-:W-:Y:S05]  /*3a90*/  BSYNC.RECONVERGENT B3 ;  /* 0x0000000000037941 */ /* 0x000fea0003800200 */
.L_x_13818:
        /* <DEDUP_REMOVED lines=14> */
.L_x_13821:
[----:B------:R-:W-:Y:S05]  /*3b80*/  BSYNC.RECONVERGENT B3 ;  /* 0x0000000000037941 */ /* 0x000fea0003800200 */
.L_x_13820:
        /* <DEDUP_REMOVED lines=14> */
.L_x_13823:
[----:B------:R-:W-:Y:S05]  /*3c70*/  BSYNC.RECONVERGENT B3 ;  /* 0x0000000000037941 */ /* 0x000fea0003800200 */
.L_x_13822:
        /* <DEDUP_REMOVED lines=14> */
.L_x_13825:
[----:B------:R-:W-:Y:S05]  /*3d60*/  BSYNC.RECONVERGENT B3 ;  /* 0x0000000000037941 */ /* 0x000fea0003800200 */
.L_x_13824:
        /* <DEDUP_REMOVED lines=14> */
.L_x_13827:
[----:B------:R-:W-:Y:S05]  /*3e50*/  BSYNC.RECONVERGENT B3 ;  /* 0x0000000000037941 */ /* 0x000fea0003800200 */
.L_x_13826:
        /* <DEDUP_REMOVED lines=14> */
.L_x_13829:
[----:B------:R-:W-:Y:S05]  /*3f40*/  BSYNC.RECONVERGENT B3 ;  /* 0x0000000000037941 */ /* 0x000fea0003800200 */
.L_x_13828:
        /* <DEDUP_REMOVED lines=14> */
.L_x_13831:
[----:B------:R-:W-:Y:S05]  /*4030*/  BSYNC.RECONVERGENT B3 ;  /* 0x0000000000037941 */ /* 0x000fea0003800200 */
.L_x_13830:
        /* <DEDUP_REMOVED lines=14> */
.L_x_13833:
[----:B------:R-:W-:Y:S05]  /*4120*/  BSYNC.RECONVERGENT B3 ;  /* 0x0000000000037941 */ /* 0x000fea0003800200 */
.L_x_13832:
        /* <DEDUP_REMOVED lines=14> */
.L_x_13835:
[----:B------:R-:W-:Y:S05]  /*4210*/  BSYNC.RECONVERGENT B3 ;  /* 0x0000000000037941 */ /* 0x000fea0003800200 */
.L_x_13834:
        /* <DEDUP_REMOVED lines=14> */
.L_x_13837:
[----:B------:R-:W-:Y:S05]  /*4300*/  BSYNC.RECONVERGENT B3 ;  /* 0x0000000000037941 */ /* 0x000fea0003800200 */
.L_x_13836:
        /* <DEDUP_REMOVED lines=13> */
.L_x_13839:
[----:B------:R-:W-:Y:S05]  /*43e0*/  BSYNC.RECONVERGENT B3 ;  /* 0x0000000000037941 */ /* 0x000fea0003800200 */
.L_x_13838:
        /* <DEDUP_REMOVED lines=53> */
.L_x_13812:
[----:B------:R-:W-:Y:S05]  /*4740*/  EXIT ;  /* 0x000000000000794d */ /* 0x000fea0003800000 */
.L_x_13813:
[----:B------:R-:W-:Y:S01]  /*4750*/  BSSY B1, `(.L_x_13841) ;  /* 0x0000007000017945 */ /* 0x000fe20003800000 */
[----:B------:R-:W-:Y:S01]  /*4760*/  MOV R12, 0x10 ;  /* 0x00000010000c7802 */ /* 0x000fe20000000f00 */
[----:B------:R-:W-:Y:S01]  /*4770*/  IMAD.MOV.U32 R11, RZ, RZ, 0x1f ;  /* 0x0000001fff0b7424 */ /* 0x000fe200078e00ff */
[----:B------:R-:W-:-:S07]  /*4780*/  MOV R15, 0xffffffff ;  /* 0xffffffff000f7802 */ /* 0x000fce0000000f00 */
[----:B------:R-:W-:Y:S05]  /*4790*/  WARPSYNC.COLLECTIVE R15, `(.L_x_13842) ;  /* 0x000000000f087348 */ /* 0x000fea0003c00000 */
[----:B------:R0:W1:Y:S02]  /*47a0*/  SHFL.BFLY P6, R14, R13, R12, R11 ;  /* 0x0c00000c0d0e7389 */ /* 0x00006400000c000b */
[----:B01----:R-:W-:Y:S05]  /*47b0*/  ENDCOLLECTIVE ;  /* 0x000000000000791b */ /* 0x003fea0003800000 */
.L_x_13842:
[----:B------:R-:W-:Y:S05]  /*47c0*/  BSYNC B1 ;  /* 0x0000000000017941 */ /* 0x000fea0003800000 */
.L_x_13841:
[----:B------:R-:W-:Y:S01]  /*47d0*/  HFMA2 R11, -RZ, RZ, 0, 1.847743988037109375e-06 ;  /* 0x0000001fff0b7431 */ /* 0x000fe200000001ff */
[----:B------:R-:W-:Y:S01]  /*47e0*/  FMNMX R13, R13, R14, !PT ;  /* 0x0000000e0d0d7209 */ /* 0x000fe20007800000 */
[----:B------:R-:W-:Y:S02]  /*47f0*/  IMAD.MOV.U32 R12, RZ, RZ, 0x8 ;  /* 0x00000008ff0c7424 */ /* 0x000fe400078e00ff */
[----:B------:R-:W-:-:S07]  /*4800*/  IMAD.MOV.U32 R15, RZ, RZ, -0x1 ;  /* 0xffffffffff0f7424 */ /* 0x000fce00078e00ff */
[----:B------:R-:W-:Y:S05]  /*4810*/  WARPSYNC.COLLECTIVE R15, `(.L_x_13843) ;  /* 0x000000000f087348 */ /* 0x000fea0003c00000 */
[----:B------:R0:W1:Y:S02]  /*4820*/  SHFL.BFLY P6, R14, R13, R12, R11 ;  /* 0x0c00000c0d0e7389 */ /* 0x00006400000c000b */
[----:B01----:R-:W-:Y:S05]  /*4830*/  ENDCOLLECTIVE ;  /* 0x000000000000791b */ /* 0x003fea0003800000 */
.L_x_13843:
[----:B------:R-:W-:Y:S01]  /*4840*/  IMAD.MOV.U32 R12, RZ, RZ, 0x4 ;  /* 0x00000004ff0c7424 */ /* 0x000fe200078e00ff */
[----:B------:R-:W-:-:S04]  /*4850*/  FMNMX R0, R13, R14, !PT ;  /* 0x0000000e0d007209 */ /* 0x000fc80007800000 */
[----:B------:R-:W-:-:S07]  /*4860*/  MOV R13, R0 ;  /* 0x00000000000d7202 */ /* 0x000fce0000000f00 */
[----:B------:R-:W-:Y:S05]  /*4870*/  WARPSYNC.COLLECTIVE R15, `(.L_x_13844) ;  /* 0x000000000f087348 */ /* 0x000fea0003c00000 */
[----:B------:R0:W1:Y:S02]  /*4880*/  SHFL.BFLY P6, R14, R13, R12, R11 ;  /* 0x0c00000c0d0e7389 */ /* 0x00006400000c000b */
[----:B01----:R-:W-:Y:S05]  /*4890*/  ENDCOLLECTIVE ;  /* 0x000000000000791b */ /* 0x003fea0003800000 */
.L_x_13844:
[----:B------:R-:W-:Y:S01]  /*48a0*/  IMAD.MOV.U32 R12, RZ, RZ, 0x2 ;  /* 0x00000002ff0c7424 */ /* 0x000fe200078e00ff */
[----:B------:R-:W-:-:S04]  /*48b0*/  FMNMX R2, R0, R14, !PT ;  /* 0x0000000e00027209 */ /* 0x000fc80007800000 */
[----:B------:R-:W-:-:S07]  /*48c0*/  MOV R13, R2 ;  /* 0x00000002000d7202 */ /* 0x000fce0000000f00 */
[----:B------:R-:W-:Y:S05]  /*48d0*/  WARPSYNC.COLLECTIVE R15, `(.L_x_13845) ;  /* 0x000000000f087348 */ /* 0x000fea0003c00000 */
[----:B------:R0:W1:Y:S02]  /*48e0*/  SHFL.BFLY P6, R14, R13, R12, R11 ;  /* 0x0c00000c0d0e7389 */ /* 0x00006400000c000b */
[----:B01----:R-:W-:Y:S05]  /*48f0*/  ENDCOLLECTIVE ;  /* 0x000000000000791b */ /* 0x003fea0003800000 */
.L_x_13845:
[----:B------:R-:W-:Y:S01]  /*4900*/  IMAD.MOV.U32 R12, RZ, RZ, 0x1 ;  /* 0x00000001ff0c7424 */ /* 0x000fe200078e00ff */
[----:B------:R-:W-:-:S04]  /*4910*/  FMNMX R3, R2, R14, !PT ;  /* 0x0000000e02037209 */ /* 0x000fc80007800000 */
[----:B------:R-:W-:-:S07]  /*4920*/  MOV R13, R3 ;  /* 0x00000003000d7202 */ /* 0x000fce0000000f00 */
[----:B------:R-:W-:Y:S05]  /*4930*/  WARPSYNC.COLLECTIVE R15, `(.L_x_13846) ;  /* 0x000000000f087348 */ /* 0x000fea0003c00000 */
[----:B------:R0:W1:Y:S02]  /*4940*/  SHFL.BFLY P6, R14, R13, R12, R11 ;  /* 0x0c00000c0d0e7389 */ /* 0x00006400000c000b */
[----:B01----:R-:W-:Y:S05]  /*4950*/  ENDCOLLECTIVE ;  /* 0x000000000000791b */ /* 0x003fea0003800000 */
.L_x_13846:
        /* <DEDUP_REMOVED lines=139> */
.L_x_13847:
[----:B------:R-:W-:Y:S02]  /*5210*/  IMAD.MOV.U32 R12, RZ, RZ, 0x8 ;  /* 0x00000008ff0c7424 */ /* 0x000fe400078e00ff */
[----:B------:R-:W-:-:S05]  /*5220*/  FADD R19, R13, R14 ;  /* 0x0000000e0d137221 */ /* 0x000fca0000000000 */
[----:B------:R-:W-:-:S07]  /*5230*/  MOV R13, R19 ;  /* 0x00000013000d7202 */ /* 0x000fce0000000f00 */
[----:B------:R-:W-:Y:S05]  /*5240*/  WARPSYNC.COLLECTIVE R15, `(.L_x_13848) ;  /* 0x000000000f087348 */ /* 0x000fea0003c00000 */
[----:B------:R0:W1:Y:S02]  /*5250*/  SHFL.BFLY P6, R14, R13, R12, R11 ;  /* 0x0c00000c0d0e7389 */ /* 0x00006400000c000b */
[----:B01----:R-:W-:Y:S05]  /*5260*/  ENDCOLLECTIVE ;  /* 0x000000000000791b */ /* 0x003fea0003800000 */
.L_x_13848:
[----:B------:R-:W-:Y:S02]  /*5270*/  IMAD.MOV.U32 R12, RZ, RZ, 0x4 ;  /* 0x00000004ff0c7424 */ /* 0x000fe400078e00ff */
[----:B------:R-:W-:-:S05]  /*5280*/  FADD R26, R19, R14 ;  /* 0x0000000e131a7221 */ /* 0x000fca0000000000 */
[----:B------:R-:W-:-:S07]  /*5290*/  MOV R13, R26 ;  /* 0x0000001a000d7202 */ /* 0x000fce0000000f00 */
[----:B------:R-:W-:Y:S05]  /*52a0*/  WARPSYNC.COLLECTIVE R15, `(.L_x_13849) ;  /* 0x000000000f087348 */ /* 0x000fea0003c00000 */
[----:B------:R0:W1:Y:S02]  /*52b0*/  SHFL.BFLY P6, R14, R13, R12, R11 ;  /* 0x0c00000c0d0e7389 */ /* 0x00006400000c000b */
[----:B01----:R-:W-:Y:S05]  /*52c0*/  ENDCOLLECTIVE ;  /* 0x000000000000791b */ /* 0x003fea0003800000 */
.L_x_13849:
[----:B------:R-:W-:Y:S02]  /*52d0*/  IMAD.MOV.U32 R12, RZ, RZ, 0x2 ;  /* 0x00000002ff0c7424 */ /* 0x000fe400078e00ff */
[----:B------:R-:W-:-:S05]  /*52e0*/  FADD R27, R26, R14 ;  /* 0x0000000e1a1b7221 */ /* 0x000fca0000000000 */
[----:B------:R-:W-:-:S07]  /*52f0*/  MOV R13, R27 ;  /* 0x0000001b000d7202 */ /* 0x000fce0000000f00 */
[----:B------:R-:W-:Y:S05]  /*5300*/  WARPSYNC.COLLECTIVE R15, `(.L_x_13850) ;  /* 0x000000000f087348 */ /* 0x000fea0003c00000 */
[----:B------:R0:W1:Y:S02]  /*5310*/  SHFL.BFLY P6, R14, R13, R12, R11 ;  /* 0x0c00000c0d0e7389 */ /* 0x00006400000c000b */
[----:B01----:R-:W-:Y:S05]  /*5320*/  ENDCOLLECTIVE ;  /* 0x000000000000791b */ /* 0x003fea0003800000 */
.L_x_13850:
[----:B------:R-:W-:Y:S02]  /*5330*/  IMAD.MOV.U32 R12, RZ, RZ, 0x1 ;  /* 0x00000001ff0c7424 */ /* 0x000fe400078e00ff */
[----:B------:R-:W-:-:S05]  /*5340*/  FADD R28, R27, R14 ;  /* 0x0000000e1b1c7221 */ /* 0x000fca0000000000 */
[----:B------:R-:W-:-:S07]  /*5350*/  MOV R13, R28 ;  /* 0x0000001c000d7202 */ /* 0x000fce0000000f00 */
[----:B------:R-:W-:Y:S05]  /*5360*/  WARPSYNC.COLLECTIVE R15, `(.L_x_13851) ;  /* 0x000000000f087348 */ /* 0x000fea0003c00000 */
[----:B------:R0:W1:Y:S02]  /*5370*/  SHFL.BFLY P6, R14, R13, R12, R11 ;  /* 0x0c00000c0d0e7389 */ /* 0x00006400000c000b */
[----:B01----:R-:W-:Y:S05]  /*5380*/  ENDCOLLECTIVE ;  /* 0x000000000000791b */ /* 0x003fea0003800000 */
.L_x_13851:
[----:B------:R-:W-:Y:S05]  /*5390*/  BRA `(.L_x_13852) ;  /* 0xffffffe4000c7947 */ /* 0x000fea000383ffff */
        .weak           $__internal_202_$__cuda_sm3x_div_rn_noftz_f32_slowpath
        .type           $__internal_202_$__cuda_sm3x_div_rn_noftz_f32_slowpath,@function
        .size           $__internal_202_$__cuda_sm3x_div_rn_noftz_f32_slowpath,(.L_x_37579 - $__internal_202_$__cuda_sm3x_div_rn_noftz_f32_slowpath)
$__internal_202_$__cuda_sm3x_div_rn_noftz_f32_slowpath:
        /* <DEDUP_REMOVED lines=34> */
.L_x_13854:
        /* <DEDUP_REMOVED lines=51> */
.L_x_13861:
[----:B------:R-:W-:-:S04]  /*58f0*/  LOP3.LUT R7, R7, 0x80000000, RZ, 0xc0, !PT ;  /* 0x8000000007077812 */ /* 0x000fc800078ec0ff */
[----:B------:R-:W-:Y:S01]  /*5900*/  LOP3.LUT R7, R7, 0x7f800000, RZ, 0xfc, !PT ;  /* 0x7f80000007077812 */ /* 0x000fe200078efcff */
[----:B------:R-:W-:Y:S06]  /*5910*/  BRA `(.L_x_13862) ;  /* 0x0000000000047947 */ /* 0x000fec0003800000 */
.L_x_13860:
[----:B------:R-:W-:-:S07]  /*5920*/  LEA R7, R32, R7, 0x17 ;  /* 0x0000000720077211 */ /* 0x000fce00078eb8ff */
.L_x_13862:
[----:B------:R-:W-:Y:S05]  /*5930*/  BSYNC.RECONVERGENT B2 ;  /* 0x0000000000027941 */ /* 0x000fea0003800200 */
.L_x_13859:
[----:B------:R-:W-:Y:S05]  /*5940*/  BRA `(.L_x_13863) ;  /* 0x0000000000207947 */ /* 0x000fea0003800000 */
.L_x_13858:
[----:B------:R-:W-:-:S04]  /*5950*/  LOP3.LUT R7, R12, 0x80000000, R7, 0x48, !PT ;  /* 0x800000000c077812 */ /* 0x000fc800078e4807 */
[----:B------:R-:W-:Y:S01]  /*5960*/  LOP3.LUT R7, R7, 0x7f800000, RZ, 0xfc, !PT ;  /* 0x7f80000007077812 */ /* 0x000fe200078efcff */
[----:B------:R-:W-:Y:S06]  /*5970*/  BRA `(.L_x_13863) ;  /* 0x0000000000147947 */ /* 0x000fec0003800000 */
.L_x_13857:
[----:B------:R-:W-:Y:S01]  /*5980*/  LOP3.LUT R7, R12, 0x80000000, R7, 0x48, !PT ;  /* 0x800000000c077812 */ /* 0x000fe200078e4807 */
[----:B------:R-:W-:Y:S06]  /*5990*/  BRA `(.L_x_13863) ;  /* 0x00000000000c7947 */ /* 0x000fec0003800000 */
.L_x_13856:
[----:B------:R-:W0:Y:S01]  /*59a0*/  MUFU.RSQ R7, -QNAN ;  /* 0xffc0000000077908 */ /* 0x000e220000001400 */
[----:B------:R-:W-:Y:S05]  /*59b0*/  BRA `(.L_x_13863) ;  /* 0x0000000000047947 */ /* 0x000fea0003800000 */
.L_x_13855:
[----:B------:R-:W-:-:S07]  /*59c0*/  FADD.FTZ R7, R7, R12 ;  /* 0x0000000c07077221 */ /* 0x000fce0000010000 */
.L_x_13863:
[----:B------:R-:W-:Y:S05]  /*59d0*/  BSYNC.RECONVERGENT B1 ;  /* 0x0000000000017941 */ /* 0x000fea0003800200 */
.L_x_13853:
[----:B------:R-:W-:Y:S02]  /*59e0*/  HFMA2 R13, -RZ, RZ, 0, 0 ;  /* 0x00000000ff0d7431 */ /* 0x000fe400000001ff */
[----:B------:R-:W-:-:S04]  /*59f0*/  IMAD.MOV.U32 R12, RZ, RZ, R26 ;  /* 0x000000ffff0c7224 */ /* 0x000fc800078e001a */
[----:B0-----:R-:W-:Y:S05]  /*5a00*/  RET.REL.NODEC R12 `(_Z15SoftmaxWarpImplI22BroadcastScaleMaskLoadIffbLm3EiE11DirectStoreIffEfLi1ELi13ELi32ELi1ELb0EL9Algorithm0EEvT_T0_ll) ;  /* 0xffffffa40c7c7950 */ /* 0x001fea0003c3ffff */
.L_x_13864:
        /* <DEDUP_REMOVED lines=15> */
.L_x_37579:


//--------------------- .text._Z15SoftmaxWarpImplI22BroadcastScaleMaskLoadIffbLm3EiE11DirectStoreIffEfLi1ELi12ELi32ELi1ELb1EL9Algorithm0EEvT_T0_ll --------------------------
	.section	.text._Z15SoftmaxWarpImplI22BroadcastScaleMaskLoadIffbLm3EiE11DirectStoreIffEfLi1ELi12ELi32ELi1ELb1EL9Algorithm0EEvT_T0_ll,"ax",@progbits
	.align	128
        .global         _Z15SoftmaxWarpImplI22BroadcastScaleMaskLoadIffbLm3EiE11DirectStoreIffEfLi1ELi12ELi32ELi1ELb1EL9Algorithm0EEvT_T0_ll
        .type           _Z15SoftmaxWarpImplI22BroadcastScaleMaskLoadIffbLm3EiE11DirectStoreIffEfLi1ELi12ELi32ELi1ELb1EL9Algorithm0EEvT_T0_ll,@function
        .size           _Z15SoftmaxWarpImplI22BroadcastScaleMaskLoadIffbLm3EiE11DirectStoreIffEfLi1ELi12ELi32ELi1ELb1EL9Algorithm0EEvT_T0_ll,(.L_x_37580 - _Z15SoftmaxWarpImplI22BroadcastScaleMaskLoadIffbLm3EiE11DirectStoreIffEfLi1ELi12ELi32ELi1ELb1EL9Algorithm0EEvT_T0_ll)
        .other          _Z15SoftmaxWarpImplI22BroadcastScaleMaskLoadIffbLm3EiE11DirectStoreIffEfLi1ELi12ELi32ELi1ELb1EL9Algorithm0EEvT_T0_ll,@"STO_CUDA_ENTRY STV_DEFAULT"
_Z15SoftmaxWarpImplI22BroadcastScaleMaskLoadIffbLm3EiE11DirectStoreIffEfLi1ELi12ELi32ELi1ELb1EL9Algorithm0EEvT_T0_ll:
.text._Z15SoftmaxWarpImplI22BroadcastScaleMaskLoadIffbLm3EiE11DirectStoreIffEfLi1ELi12ELi32ELi1ELb1EL9Algorithm0EEvT_T0_ll:
        /* <DEDUP_REMOVED lines=29> */
.L_x_13865:
        /* <DEDUP_REMOVED lines=21> */
[----:B------:R-:W-:-:S07]  /*0320*/  VIADD R18, R0, 0x160 ;  /* 0x0000016000127836 */ /* 0x000fce0000000000 */
.L_x_13916:
[----:B0-2---:R-:W0:Y:S01]  /*0330*/  LDC.64 R14, c[0x0][0x408] ;  /* 0x00010200ff0e7b82 */ /* 0x005e220000000a00 */
        /* <DEDUP_REMOVED lines=98> */
.L_x_13868:
[----:B------:R-:W-:Y:S05]  /*0960*/  BSYNC.RECONVERGENT B1 ;  /* 0x0000000000017941 */ /* 0x000fea0003800200 */
.L_x_13867:
        /* <DEDUP_REMOVED lines=89> */
.L_x_13870:
[----:B------:R-:W-:Y:S05]  /*0f00*/  BSYNC.RECONVERGENT B1 ;  /* 0x0000000000017941 */ /* 0x000fea0003800200 */
.L_x_13869:
        /* <DEDUP_REMOVED lines=95> */
.L_x_13872:
[----:B------:R-:W-:Y:S05]  /*1500*/  BSYNC.RECONVERGENT B1 ;  /* 0x0000000000017941 */ /* 0x000fea0003800200 */
.L_x_13871:
        /* <DEDUP_REMOVED lines=89> */
.L_x_13874:
[----:B------:R-:W-:Y:S05]  /*1aa0*/  BSYNC.RECONVERGENT B1 ;  /* 0x0000000000017941 */ /* 0x000fea0003800200 */
.L_x_13873:
        /* <DEDUP_REMOVED lines=91> */
.L_x_13876:
[----:B------:R-:W-:Y:S05]  /*2060*/  BSYNC.RECONVERGENT B1 ;  /* 0x0000000000017941 */ /* 0x000fea0003800200 */
.L_x_13875:
        /* <DEDUP_REMOVED lines=89> */
.L_x_13878:
[----:B------:R-:W-:Y:S05]  /*2600*/  BSYNC.RECONVERGENT B1 ;  /* 0x0000000000017941 */ /* 0x000fea0003800200 */
.L_x_13877:
        /* <DEDUP_REMOVED lines=54> */
[----:B------:R-:W-:Y:S01]  /*2970*/  HFMA2 R14, -RZ, RZ, 0, 0 ;  /* 0x00000000ff0e7431 */ /* 0x000fe200000001ff */
[----:B------:R-:W1:Y:S02]  /*2980*/  LDC.64 R30, c[0x0][0x398] ;  /* 0x0000e600ff1e7b82 */ /* 0x000e640000000a00 */
        /* <DEDUP_REMOVED lines=42> */
.L_x_13880:
[----:B------:R-:W-:Y:S05]  /*2c30*/  BSYNC.RECONVERGENT B1 ;  /* 0x0000000000017941 */ /* 0x000fea0003800200 */
.L_x_13879:
        /* <DEDUP_REMOVED lines=39> */
[----:B------:R-:W-:Y:S01]  /*2eb0*/  @!P4 LOP3.LUT R25, RZ, R36, RZ, 0x33, !PT ;  /* 0x00000024ff19c212 */ /* 0x000fe200078e33ff */
[----:B0-----:R-:W-:-:S03]  /*2ec0*/  IMAD.MOV R38, RZ, RZ, -R15 ;  /* 0x000000ffff267224 */ /* 0x001fc600078e0a0f */
[----:B------:R-:W-:Y:S01]  /*2ed0*/  IADD3 R14, PT, PT, -R25, RZ, RZ ;  /* 0x000000ff190e7210 */ /* 0x000fe20007ffe1ff */
[----:B------:R-:W-:-:S04]  /*2ee0*/  IMAD R23, R38, R21, RZ ;  /* 0x0000001526177224 */ /* 0x000fc800078e02ff */
[----:B------:R-:W-:Y:S01]  /*2ef0*/  IMAD R27, R36, R14, R11 ;  /* 0x0000000e241b7224 */ /* 0x000fe200078e020b */
[----:B------:R-:W0:Y:S01]  /*2f00*/  LDC.64 R38, c[0x0][0x3a0] ;  /* 0x0000e800ff267b82 */ /* 0x000e220000000a00 */
        /* <DEDUP_REMOVED lines=43> */
.L_x_13882:
[----:B------:R-:W-:Y:S05]  /*31c0*/  BSYNC.RECONVERGENT B1 ;  /* 0x0000000000017941 */ /* 0x000fea0003800200 */
.L_x_13881:
        /* <DEDUP_REMOVED lines=45> */
[----:B------:R-:W-:Y:S01]  /*34a0*/  IABS R36, R27 ;  /* 0x0000001b00247213 */ /* 0x000fe20000000000 */
[----:B------:R-:W0:Y:S02]  /*34b0*/  LDC.64 R38, c[0x0][0x3a0] ;  /* 0x0000e800ff267b82 */ /* 0x000e240000000a00 */
        /* <DEDUP_REMOVED lines=41> */
.L_x_13884:
[----:B------:R-:W-:Y:S05]  /*3750*/  BSYNC.RECONVERGENT B1 ;  /* 0x0000000000017941 */ /* 0x000fea0003800200 */
.L_x_13883:
        /* <DEDUP_REMOVED lines=87> */
.L_x_13886:
[----:B------:R-:W-:Y:S05]  /*3cd0*/  BSYNC.RECONVERGENT B1 ;  /* 0x0000000000017941 */ /* 0x000fea0003800200 */
.L_x_13885:
        /* <DEDUP_REMOVED lines=86> */
.L_x_13888:
[----:B------:R-:W-:Y:S05]  /*4240*/  BSYNC.RECONVERGENT B1 ;  /* 0x0000000000017941 */ /* 0x000fea0003800200 */
.L_x_13887:
        /* <DEDUP_REMOVED lines=86> */
.L_x_13890:
[----:B------:R-:W-:Y:S05]  /*47b0*/  BSYNC.RECONVERGENT B1 ;  /* 0x0000000000017941 */ /* 0x000fea0003800200 */
.L_x_13889:
        /* <DEDUP_REMOVED lines=22> */
[----:B------:R-:W-:Y:S01]  /*4920*/  FFMA.RM R21, R20, R11, 12582913 ;  /* 0x4b40000114157423 */ /* 0x000fe2000000400b */
[----:B------:R-:W-:Y:S01]  /*4930*/  FFMA.SAT R20, R14, R27, 0.5 ;  /* 0x3f0000000e147423 */ /* 0x000fe2000000201b */
        /* <DEDUP_REMOVED lines=8> */
[-C--:B------:R-:W-:Y:S01]  /*49c0*/  FFMA.RM R15, R46, R11.reuse, 12582913 ;  /* 0x4b4000012e0f7423 */ /* 0x080fe2000000400b */
[----:B------:R-:W-:Y:S01]  /*49d0*/  FFMA.RM R20, R22, R11, 12582913 ;  /* 0x4b40000116147423 */ /* 0x000fe2000000400b */
[----:B------:R-:W-:Y:S01]  /*49e0*/  FADD R13, R21, -12583039 ;  /* 0xcb40007f150d7421 */ /* 0x000fe20000000000 */
[----:B------:R-:W-:Y:S01]  /*49f0*/  FADD R23, R19, -12583039 ;  /* 0xcb40007f13177421 */ /* 0x000fe20000000000 */
        /* <DEDUP_REMOVED lines=10> */
[-C--:B------:R-:W-:Y:S01]  /*4aa0*/  FFMA.SAT R24, R26, R27.reuse, 0.5 ;  /* 0x3f0000001a187423 */ /* 0x080fe2000000201b */
[-C--:B------:R-:W-:Y:S01]  /*4ab0*/  FFMA.SAT R12, R28, R27.reuse, 0.5 ;  /* 0x3f0000001c0c7423 */ /* 0x080fe2000000201b */
[----:B------:R0:W2:Y:S01]  /*4ac0*/  MUFU.EX2 R22, R13 ;  /* 0x0000000d00167308 */ /* 0x0000a20000000800 */
[----:B------:R-:W-:Y:S01]  /*4ad0*/  FFMA.SAT R14, R30, R27, 0.5 ;  /* 0x3f0000001e0e7423 */ /* 0x000fe2000000201b */
[-C--:B------:R-:W-:Y:S01]  /*4ae0*/  FFMA.RM R24, R24, R11.reuse, 12582913 ;  /* 0x4b40000118187423 */ /* 0x080fe2000000400b */
[----:B------:R-:W-:Y:S01]  /*4af0*/  FFMA.RM R23, R12, R11, 12582913 ;  /* 0x4b4000010c177423 */ /* 0x000fe2000000400b */
[-C--:B------:R-:W-:Y:S01]  /*4b00*/  FFMA.SAT R36, R40, R27.reuse, 0.5 ;  /* 0x3f00000028247423 */ /* 0x080fe2000000201b */
[-C--:B------:R-:W-:Y:S01]  /*4b10*/  FFMA.SAT R46, R44, R27.reuse, 0.5 ;  /* 0x3f0000002c2e7423 */ /* 0x080fe2000000201b */
[-C--:B------:R-:W-:Y:S01]  /*4b20*/  FFMA.SAT R48, R38, R27.reuse, 0.5 ;  /* 0x3f00000026307423 */ /* 0x080fe2000000201b */
[----:B------:R-:W-:Y:S01]  /*4b30*/  FADD R37, R23, -12583039 ;  /* 0xcb40007f17257421 */ /* 0x000fe20000000000 */
[----:B------:R-:W3:Y:S01]  /*4b40*/  MUFU.EX2 R31, R31 ;  /* 0x0000001f001f7308 */ /* 0x000ee20000000800 */
[----:B0-----:R-:W-:Y:S01]  /*4b50*/  FADD R13, R24, -12583039 ;  /* 0xcb40007f180d7421 */ /* 0x001fe20000000000 */
[-C--:B------:R-:W-:Y:S01]  /*4b60*/  FFMA.SAT R50, R32, R27.reuse, 0.5 ;  /* 0x3f00000020327423 */ /* 0x080fe2000000201b */
[----:B------:R-:W-:Y:S01]  /*4b70*/  FFMA.SAT R52, R34, R27, 0.5 ;  /* 0x3f00000022347423 */ /* 0x000fe2000000201b */
[-C--:B------:R-:W-:Y:S01]  /*4b80*/  FFMA.RM R27, R14, R11.reuse, 12582913 ;  /* 0x4b4000010e1b7423 */ /* 0x080fe2000000400b */
[----:B------:R-:W-:Y:S01]  /*4b90*/  FFMA R35, R26, 1.4426950216293334961, -R13 ;  /* 0x3fb8aa3b1a237823 */ /* 0x000fe2000000080d */
[----:B------:R-:W-:Y:S01]  /*4ba0*/  FFMA R37, R28, 1.4426950216293334961, -R37 ;  /* 0x3fb8aa3b1c257823 */ /* 0x000fe20000000825 */
[----:B------:R-:W-:Y:S01]  /*4bb0*/  FFMA.RM R25, R36, R11, 12582913 ;  /* 0x4b40000124197423 */ /* 0x000fe2000000400b */
[----:B------:R-:W0:Y:S01]  /*4bc0*/  MUFU.EX2 R29, R29 ;  /* 0x0000001d001d7308 */ /* 0x000e220000000800 */
[----:B------:R-:W-:Y:S01]  /*4bd0*/  FFMA R35, R26, 1.925963033500011079e-08, R35 ;  /* 0x32a570601a237823 */ /* 0x000fe20000000023 */
[----:B------:R-:W-:Y:S01]  /*4be0*/  FADD R39, R27, -12583039 ;  /* 0xcb40007f1b277421 */ /* 0x000fe20000000000 */
[----:B------:R-:W-:Y:S01]  /*4bf0*/  FFMA R26, R28, 1.925963033500011079e-08, R37 ;  /* 0x32a570601c1a7823 */ /* 0x000fe20000000025 */
[----:B------:R-:W-:Y:S01]  /*4c00*/  FADD R37, R25, -12583039 ;  /* 0xcb40007f19257421 */ /* 0x000fe20000000000 */
[----:B------:R-:W-:-:S02]  /*4c10*/  IMAD.SHL.U32 R21, R21, 0x800000, RZ ;  /* 0x0080000015157824 */ /* 0x000fc400078e00ff */
[----:B------:R-:W-:Y:S01]  /*4c20*/  FFMA R39, R30, 1.4426950216293334961, -R39 ;  /* 0x3fb8aa3b1e277823 */ /* 0x000fe20000000827 */
[-C--:B------:R-:W-:Y:S01]  /*4c30*/  FFMA.RM R14, R46, R11.reuse, 12582913 ;  /* 0x4b4000012e0e7423 */ /* 0x080fe2000000400b */
[----:B------:R-:W4:Y:S01]  /*4c40*/  MUFU.EX2 R33, R33 ;  /* 0x0000002100217308 */ /* 0x000f220000000800 */
[----:B------:R-:W-:Y:S01]  /*4c50*/  FFMA R37, R40, 1.4426950216293334961, -R37 ;  /* 0x3fb8aa3b28257823 */ /* 0x000fe20000000825 */
[-C--:B------:R-:W-:Y:S01]  /*4c60*/  FFMA.RM R13, R48, R11.reuse, 12582913 ;  /* 0x4b400001300d7423 */ /* 0x080fe2000000400b */
[----:B------:R-:W-:Y:S01]  /*4c70*/  SHF.L.U32 R36, R19, 0x17, RZ ;  /* 0x0000001713247819 */ /* 0x000fe200000006ff */
[----:B------:R-:W-:Y:S01]  /*4c80*/  FFMA.RM R12, R50, R11, 12582913 ;  /* 0x4b400001320c7423 */ /* 0x000fe2000000400b */
[----:B------:R-:W-:Y:S01]  /*4c90*/  FFMA R28, R30, 1.925963033500011079e-08, R39 ;  /* 0x32a570601e1c7823 */ /* 0x000fe20000000027 */
[----:B--2---:R-:W-:Y:S01]  /*4ca0*/  FMUL R22, R21, R22 ;  /* 0x0000001615167220 */ /* 0x004fe20000400000 */
[----:B------:R-:W-:Y:S01]  /*4cb0*/  FFMA R30, R40, 1.925963033500011079e-08, R37 ;  /* 0x32a57060281e7823 */ /* 0x000fe20000000025 */
[----:B------:R-:W2:Y:S01]  /*4cc0*/  MUFU.EX2 R35, R35 ;  /* 0x0000002300237308 */ /* 0x000ea20000000800 */
[----:B------:R-:W-:Y:S01]  /*4cd0*/  FADD R39, R14, -12583039 ;  /* 0xcb40007f0e277421 */ /* 0x000fe20000000000 */
[----:B------:R-:W-:Y:S01]  /*4ce0*/  FADD R37, R13, -12583039 ;  /* 0xcb40007f0d257421 */ /* 0x000fe20000000000 */
[----:B------:R-:W-:Y:S01]  /*4cf0*/  FADD R21, R12, -12583039 ;  /* 0xcb40007f0c157421 */ /* 0x000fe20000000000 */
[----:B---3--:R-:W-:Y:S01]  /*4d00*/  FMUL R19, R36, R31 ;  /* 0x0000001f24137220 */ /* 0x008fe20000400000 */
[----:B------:R-:W-:-:S02]  /*4d10*/  IMAD.SHL.U32 R20, R20, 0x800000, RZ ;  /* 0x0080000014147824 */ /* 0x000fc400078e00ff */
[----:B------:R-:W-:Y:S01]  /*4d20*/  FADD R36, RZ, R22 ;  /* 0x00000016ff247221 */ /* 0x000fe20000000000 */
[----:B------:R-:W-:Y:S01]  /*4d30*/  FFMA R39, R44, 1.4426950216293334961, -R39 ;  /* 0x3fb8aa3b2c277823 */ /* 0x000fe20000000827 */
[----:B------:R-:W3:Y:S01]  /*4d40*/  MUFU.EX2 R26, R26 ;  /* 0x0000001a001a7308 */ /* 0x000ee20000000800 */
[----:B------:R-:W-:Y:S01]  /*4d50*/  FFMA R37, R38, 1.4426950216293334961, -R37 ;  /* 0x3fb8aa3b26257823 */ /* 0x000fe20000000825 */
[----:B------:R-:W-:Y:S01]  /*4d60*/  FFMA R21, R32, 1.4426950216293334961, -R21 ;  /* 0x3fb8aa3b20157823 */ /* 0x000fe20000000815 */
[----:B------:R-:W-:Y:S02]  /*4d70*/  IMAD.SHL.U32 R40, R15, 0x800000, RZ ;  /* 0x008000000f287824 */ /* 0x000fe400078e00ff */
[----:B0-----:R-:W-:Y:S01]  /*4d80*/  FMUL R20, R20, R29 ;  /* 0x0000001d14147220 */ /* 0x001fe20000400000 */
[----:B------:R-:W-:Y:S01]  /*4d90*/  FADD R15, R36, R19 ;  /* 0x00000013240f7221 */ /* 0x000fe20000000000 */
[----:B------:R-:W-:Y:S01]  /*4da0*/  FFMA R39, R44, 1.925963033500011079e-08, R39 ;  /* 0x32a570602c277823 */ /* 0x000fe20000000027 */
[----:B------:R-:W-:Y:S01]  /*4db0*/  FFMA R38, R38, 1.925963033500011079e-08, R37 ;  /* 0x32a5706026267823 */ /* 0x000fe20000000025 */
[----:B------:R-:W0:Y:S01]  /*4dc0*/  MUFU.EX2 R28, R28 ;  /* 0x0000001c001c7308 */ /* 0x000e220000000800 */
[----:B------:R-:W-:Y:S01]  /*4dd0*/  FFMA.RM R11, R52, R11, 12582913 ;  /* 0x4b400001340b7423 */ /* 0x000fe2000000400b */
[----:B------:R-:W-:Y:S01]  /*4de0*/  FFMA R37, R32, 1.925963033500011079e-08, R21 ;  /* 0x32a5706020257823 */ /* 0x000fe20000000015 */
[----:B------:R-:W-:Y:S01]  /*4df0*/  SHF.L.U32 R24, R24, 0x17, RZ ;  /* 0x0000001718187819 */ /* 0x000fe200000006ff */
[----:B----4-:R-:W-:Y:S01]  /*4e00*/  FMUL R21, R40, R33 ;  /* 0x0000002128157220 */ /* 0x010fe20000400000 */
[----:B------:R-:W-:Y:S01]  /*4e10*/  FADD R32, R15, R20 ;  /* 0x000000140f207221 */ /* 0x000fe20000000000 */
[----:B------:R-:W-:Y:S01]  /*4e20*/  FADD R29, R11, -12583039 ;  /* 0xcb40007f0b1d7421 */ /* 0x000fe20000000000 */
[----:B------:R-:W-:Y:S01]  /*4e30*/  IMAD.SHL.U32 R23, R23, 0x800000, RZ ;  /* 0x0080000017177824 */ /* 0x000fe200078e00ff */
[----:B------:R-:W4:Y:S01]  /*4e40*/  MUFU.EX2 R30, R30 ;  /* 0x0000001e001e7308 */ /* 0x000f220000000800 */
[----:B--2---:R-:W-:Y:S01]  /*4e50*/  FMUL R24, R24, R35 ;  /* 0x0000002318187220 */ /* 0x004fe20000400000 */
[----:B------:R-:W-:Y:S01]  /*4e60*/  FADD R15, R32, R21 ;  /* 0x00000015200f7221 */ /* 0x000fe20000000000 */
[----:B------:R-:W-:-:S02]  /*4e70*/  IMAD.SHL.U32 R27, R27, 0x800000, RZ ;  /* 0x008000001b1b7824 */ /* 0x000fc400078e00ff */
[C---:B------:R-:W-:Y:S01]  /*4e80*/  FFMA R29, R34.reuse, 1.4426950216293334961, -R29 ;  /* 0x3fb8aa3b221d7823 */ /* 0x040fe2000000081d */
[----:B---3--:R-:W-:Y:S01]  /*4e90*/  FMUL R23, R23, R26 ;  /* 0x0000001a17177220 */ /* 0x008fe20000400000 */
[----:B------:R-:W-:Y:S01]  /*4ea0*/  FADD R26, R15, R24 ;  /* 0x000000180f1a7221 */ /* 0x000fe20000000000 */
[----:B------:R-:W-:Y:S01]  /*4eb0*/  SHF.L.U32 R15, R25, 0x17, RZ ;  /* 0x00000017190f7819 */ /* 0x000fe200000006ff */
[----:B------:R-:W2:Y:S01]  /*4ec0*/  MUFU.EX2 R31, R39 ;  /* 0x00000027001f7308 */ /* 0x000ea20000000800 */
[----:B------:R-:W-:Y:S01]  /*4ed0*/  FFMA R29, R34, 1.925963033500011079e-08, R29 ;  /* 0x32a57060221d7823 */ /* 0x000fe2000000001d */
[----:B0-----:R-:W-:Y:S01]  /*4ee0*/  FMUL R25, R27, R28 ;  /* 0x0000001c1b197220 */ /* 0x001fe20000400000 */
[----:B------:R-:W-:Y:S01]  /*4ef0*/  FADD R28, R26, R23 ;  /* 0x000000171a1c7221 */ /* 0x000fe20000000000 */
[----:B------:R-:W-:Y:S01]  /*4f00*/  IMAD.SHL.U32 R14, R14, 0x800000, RZ ;  /* 0x008000000e0e7824 */ /* 0x000fe200078e00ff */
[----:B------:R-:W-:Y:S01]  /*4f10*/  SHF.L.U32 R12, R12, 0x17, RZ ;  /* 0x000000170c0c7819 */ /* 0x000fe200000006ff */
[----:B------:R-:W-:-:S02]  /*4f20*/  IMAD.SHL.U32 R13, R13, 0x800000, RZ ;  /* 0x008000000d0d7824 */ /* 0x000fc400078e00ff */
[----:B------:R-:W0:Y:S01]  /*4f30*/  MUFU.EX2 R38, R38 ;  /* 0x0000002600267308 */ /* 0x000e220000000800 */
[----:B----4-:R-:W-:Y:S01]  /*4f40*/  FMUL R26, R15, R30 ;  /* 0x0000001e0f1a7220 */ /* 0x010fe20000400000 */
[----:B------:R-:W-:Y:S01]  /*4f50*/  FADD R15, R28, R25 ;  /* 0x000000191c0f7221 */ /* 0x000fe20000000000 */
[----:B------:R-:W-:-:S05]  /*4f60*/  IMAD.SHL.U32 R11, R11, 0x800000, RZ ;  /* 0x008000000b0b7824 */ /* 0x000fca00078e00ff */
[----:B------:R-:W3:Y:S01]  /*4f70*/  MUFU.EX2 R37, R37 ;  /* 0x0000002500257308 */ /* 0x000ee20000000800 */
[----:B--2---:R-:W-:Y:S01]  /*4f80*/  FMUL R27, R14, R31 ;  /* 0x0000001f0e1b7220 */ /* 0x004fe20000400000 */
[----:B------:R-:W-:-:S06]  /*4f90*/  FADD R14, R15, R26 ;  /* 0x0000001a0f0e7221 */ /* 0x000fcc0000000000 */
[----:B------:R-:W2:Y:S01]  /*4fa0*/  MUFU.EX2 R32, R29 ;  /* 0x0000001d00207308 */ /* 0x000ea20000000800 */
[----:B0-----:R-:W-:Y:S01]  /*4fb0*/  FMUL R28, R13, R38 ;  /* 0x000000260d1c7220 */ /* 0x001fe20000400000 */
        /* <DEDUP_REMOVED lines=15> */
.L_x_13928:
        /* <DEDUP_REMOVED lines=12> */
[----:B01----:R-:W-:Y:S05]  /*5170*/  CALL.REL.NOINC `($__internal_203_$__cuda_sm3x_div_rn_noftz_f32_slowpath) ;  /* 0x0000001800b87944 */ /* 0x003fea0003c00000 */
[----:B------:R-:W-:-:S07]  /*5180*/  MOV R31, R11 ;  /* 0x0000000b001f7202 */ /* 0x000fce0000000f00 */
.L_x_13893:
[----:B------:R-:W-:Y:S05]  /*5190*/  BSYNC.RECONVERGENT B3 ;  /* 0x0000000000037941 */ /* 0x000fea0003800200 */
.L_x_13892:
        /* <DEDUP_REMOVED lines=12> */
[----:B01----:R-:W-:Y:S05]  /*5260*/  CALL.REL.NOINC `($__internal_203_$__cuda_sm3x_div_rn_noftz_f32_slowpath) ;  /* 0x00000018007c7944 */ /* 0x003fea0003c00000 */
[----:B------:R-:W-:-:S07]  /*5270*/  MOV R33, R11 ;  /* 0x0000000b00217202 */ /* 0x000fce0000000f00 */
.L_x_13895:
[----:B------:R-:W-:Y:S05]  /*5280*/  BSYNC.RECONVERGENT B3 ;  /* 0x0000000000037941 */ /* 0x000fea0003800200 */
.L_x_13894:
        /* <DEDUP_REMOVED lines=14> */
.L_x_13897:
[----:B------:R-:W-:Y:S05]  /*5370*/  BSYNC.RECONVERGENT B3 ;  /* 0x0000000000037941 */ /* 0x000fea0003800200 */
.L_x_13896:
        /* <DEDUP_REMOVED lines=14> */
.L_x_13899:
[----:B------:R-:W-:Y:S05]  /*5460*/  BSYNC.RECONVERGENT B3 ;  /* 0x0000000000037941 */ /* 0x000fea0003800200 */
.L_x_13898:
        /* <DEDUP_REMOVED lines=14> */
.L_x_13901:
[----:B------:R-:W-:Y:S05]  /*5550*/  BSYNC.RECONVERGENT B3 ;  /* 0x0000000000037941 */ /* 0x000fea0003800200 */
.L_x_13900:
        /* <DEDUP_REMOVED lines=14> */
.L_x_13903:
[----:B------:R-:W-:Y:S05]  /*5640*/  BSYNC.RECONVERGENT B3 ;  /* 0x0000000000037941 */ /* 0x000fea0003800200 */
.L_x_13902:
        /* <DEDUP_REMOVED lines=14> */
.L_x_13905:
[----:B------:R-:W-:Y:S05]  /*5730*/  BSYNC.RECONVERGENT B3 ;  /* 0x0000000000037941 */ /* 0x000fea0003800200 */
.L_x_13904:
        /* <DEDUP_REMOVED lines=14> */
.L_x_13907:
[----:B------:R-:W-:Y:S05]  /*5820*/  BSYNC.RECONVERGENT B3 ;  /* 0x0000000000037941 */ /* 0x000fea0003800200 */
.L_x_13906:
        /* <DEDUP_REMOVED lines=14> */
.L_x_13909:
[----:B------:R-:W-:Y:S05]  /*5910*/  BSYNC.RECONVERGENT B3 ;  /* 0x0000000000037941 */ /* 0x000fea0003800200 */
.L_x_13908:
        /* <DEDUP_REMOVED lines=14> */
.L_x_13911:
[----:B------:R-:W-:Y:S05]  /*5a00*/  BSYNC.RECONVERGENT B3 ;  /* 0x0000000000037941 */ /* 0x000fea0003800200 */
.L_x_13910:
        /* <DEDUP_REMOVED lines=14> */
.L_x_13913:
[----:B------:R-:W-:Y:S05]  /*5af0*/  BSYNC.RECONVERGENT B3 ;  /* 0x0000000000037941 */ /* 0x000fea0003800200 */
.L_x_13912:
        /* <DEDUP_REMOVED lines=13> */
.L_x_13915:
[----:B------:R-:W-:Y:S05]  /*5bd0*/  BSYNC.RECONVERGENT B3 ;  /* 0x0000000000037941 */ /* 0x000fea0003800200 */
.L_x_13914:
[----:B------:R-:W-:Y:S01]  /*5be0*/  MOV R12, R0 ;  /* 0x00000000000c7202 */ /* 0x000fe20000000f00 */
[----:B------:R-:W-:Y:S01]  /*5bf0*/  IMAD R14, R2, UR42, RZ ;  /* 0x0000002a020e7c24 */ /* 0x000fe2000f8e02ff */
[----:B------:R-:W-:Y:S01]  /*5c00*/  ISETP.GE.U32.AND P1, PT, R7, UR46, PT ;  /* 0x0000002e07007c0c */ /* 0x000fe2000bf26070 */
[----:B------:R-:W-:Y:S01]  /*5c10*/  IMAD.MOV.U32 R13, RZ, RZ, RZ ;  /* 0x000000ffff0d7224 */ /* 0x000fe200078e00ff */
[----:B------:R-:W-:Y:S01]  /*5c20*/  ISETP.GE.U32.AND P3, PT, R5, UR46, PT ;  /* 0x0000002e05007c0c */ /* 0x000fe2000bf66070 */
[C---:B------:R-:W-:Y:S01]  /*5c30*/  IMAD R15, R3.reuse, UR43, R14 ;  /* 0x0000002b030f7c24 */ /* 0x040fe2000f8e020e */
[----:B-1----:R-:W-:Y:S01]  /*5c40*/  @!P0 R2UR UR4, R42 ;  /* 0x000000002a0482ca */ /* 0x002fe200000e0000 */
[----:B------:R-:W-:Y:S01]  /*5c50*/  IMAD.WIDE.U32 R12, R3, UR42, R12 ;  /* 0x0000002a030c7c25 */ /* 0x000fe2000f8e000c */
[----:B------:R-:W-:Y:S02]  /*5c60*/  @!P0 R2UR UR5, R43 ;  /* 0x000000002b0582ca */ /* 0x000fe400000e0000 */
[----:B------:R-:W-:Y:S01]  /*5c70*/  ISETP.GE.AND.EX P5, PT, RZ, UR47, PT, P1 ;  /* 0x0000002fff007c0c */ /* 0x000fe2000bfa6310 */
[----:B------:R-:W-:Y:S01]  /*5c80*/  IMAD.IADD R13, R13, 0x1, R15 ;  /* 0x000000010d0d7824 */ /* 0x000fe200078e020f */
[----:B------:R-:W-:-:S02]  /*5c90*/  ISETP.GE.AND.EX P3, PT, RZ, UR47, PT, P3 ;  /* 0x0000002fff007c0c */ /* 0x000fc4000bf66330 */
[----:B------:R-:W-:Y:S02]  /*5ca0*/  LEA R14, P1, R12, UR40, 0x2 ;  /* 0x000000280c0e7c11 */ /* 0x000fe4000f8210ff */
[----:B------:R-:W-:Y:S02]  /*5cb0*/  ISETP.GE.U32.AND P2, PT, R4, UR46, PT ;  /* 0x0000002e04007c0c */ /* 0x000fe4000bf46070 */
[----:B------:R-:W-:Y:S02]  /*5cc0*/  ISETP.GE.U32.AND P4, PT, R6, UR46, PT ;  /* 0x0000002e06007c0c */ /* 0x000fe4000bf86070 */
[----:B------:R-:W-:Y:S02]  /*5cd0*/  LEA.HI.X R15, R12, UR41, R13, 0x2, P1 ;  /* 0x000000290c0f7c11 */ /* 0x000fe400088f140d */
[----:B------:R-:W-:Y:S02]  /*5ce0*/  ISETP.GE.AND.EX P2, PT, RZ, UR47, PT, P2 ;  /* 0x0000002fff007c0c */ /* 0x000fe4000bf46320 */
[----:B------:R-:W-:Y:S01]  /*5cf0*/  ISETP.GE.AND.EX P4, PT, RZ, UR47, PT, P4 ;  /* 0x0000002fff007c0c */ /* 0x000fe2000bf86340 */
[----:B------:R2:W-:Y:S01]  /*5d00*/  @!P0 STG.E desc[UR4][R14.64], R31 ;  /* 0x0000001f0e008986 */ /* 0x0005e2000c101904 */
[----:B------:R-:W-:Y:S01]  /*5d10*/  IADD3 R12, PT, PT, R0, 0x20, RZ ;  /* 0x00000020000c7810 */ /* 0x000fe20007ffe0ff */
[----:B------:R-:W1:Y:S01]  /*5d20*/  LDCU UR4, c[0x0][0x370] ;  /* 0x00006e00ff0477ac */ /* 0x000e620008000800 */
[----:B------:R-:W-:-:S02]  /*5d30*/  ISETP.GE.U32.AND P0, PT, R8, UR46, PT ;  /* 0x0000002e08007c0c */ /* 0x000fc4000bf06070 */
[----:B------:R-:W-:Y:S02]  /*5d40*/  ISETP.GE.U32.AND P1, PT, R12, UR46, PT ;  /* 0x0000002e0c007c0c */ /* 0x000fe4000bf26070 */
[----:B------:R-:W1:Y:S01]  /*5d50*/  LDC R12, c[0x0][0x364] ;  /* 0x0000d900ff0c7b82 */ /* 0x000e620000000800 */
        /* <DEDUP_REMOVED lines=52> */
.L_x_13866:
[----:B------:R-:W-:Y:S05]  /*60a0*/  EXIT ;  /* 0x000000000000794d */ /* 0x000fea0003800000 */
.L_x_13891:
[----:B------:R-:W-:Y:S01]  /*60b0*/  BSSY B1, `(.L_x_13917) ;  /* 0x0000007000017945 */ /* 0x000fe20003800000 */
[----:B------:R-:W-:Y:S01]  /*60c0*/  IMAD.MOV.U32 R12, RZ, RZ, 0x10 ;  /* 0x00000010ff0c7424 */ /* 0x000fe200078e00ff */
[----:B------:R-:W-:Y:S01]  /*60d0*/  MOV R15, 0xffffffff ;  /* 0xffffffff000f7802 */ /* 0x000fe20000000f00 */
[----:B------:R-:W-:-:S07]  /*60e0*/  IMAD.MOV.U32 R11, RZ, RZ, 0x1f ;  /* 0x0000001fff0b7424 */ /* 0x000fce00078e00ff */
[----:B-1----:R-:W-:Y:S05]  /*60f0*/  WARPSYNC.COLLECTIVE R15, `(.L_x_13918) ;  /* 0x000000000f087348 */ /* 0x002fea0003c00000 */
[----:B------:R0:W2:Y:S02]  /*6100*/  SHFL.BFLY P6, R14, R13, R12, R11 ;  /* 0x0c00000c0d0e7389 */ /* 0x0000a400000c000b */
[----:B012---:R-:W-:Y:S05]  /*6110*/  ENDCOLLECTIVE ;  /* 0x000000000000791b */ /* 0x007fea0003800000 */
.L_x_13918:
[----:B------:R-:W-:Y:S05]  /*6120*/  BSYNC B1 ;  /* 0x0000000000017941 */ /* 0x000fea0003800000 */
.L_x_13917:
[----:B------:R-:W-:Y:S01]  /*6130*/  FMNMX R13, R14, R13, !PT ;  /* 0x0000000d0e0d7209 */ /* 0x000fe20007800000 */
[----:B------:R-:W-:Y:S01]  /*6140*/  IMAD.MOV.U32 R12, RZ, RZ, 0x8 ;  /* 0x00000008ff0c7424 */ /* 0x000fe200078e00ff */
[----:B------:R-:W-:Y:S01]  /*6150*/  MOV R15, 0xffffffff ;  /* 0xffffffff000f7802 */ /* 0x000fe20000000f00 */
[----:B------:R-:W-:-:S07]  /*6160*/  IMAD.MOV.U32 R11, RZ, RZ, 0x1f ;  /* 0x0000001fff0b7424 */ /* 0x000fce00078e00ff */
[----:B------:R-:W-:Y:S05]  /*6170*/  WARPSYNC.COLLECTIVE R15, `(.L_x_13919) ;  /* 0x000000000f087348 */ /* 0x000fea0003c00000 */
[----:B------:R0:W1:Y:S02]  /*6180*/  SHFL.BFLY P6, R14, R13, R12, R11 ;  /* 0x0c00000c0d0e7389 */ /* 0x00006400000c000b */
[----:B01----:R-:W-:Y:S05]  /*6190*/  ENDCOLLECTIVE ;  /* 0x000000000000791b */ /* 0x003fea0003800000 */
.L_x_13919:
[----:B------:R-:W-:Y:S01]  /*61a0*/  IMAD.MOV.U32 R12, RZ, RZ, 0x4 ;  /* 0x00000004ff0c7424 */ /* 0x000fe200078e00ff */
[----:B------:R-:W-:-:S05]  /*61b0*/  FMNMX R21, R13, R14, !PT ;  /* 0x0000000e0d157209 */ /* 0x000fca0007800000 */
[----:B------:R-:W-:-:S07]  /*61c0*/  IMAD.MOV.U32 R13, RZ, RZ, R21 ;  /* 0x000000ffff0d7224 */ /* 0x000fce00078e0015 */
[----:B------:R-:W-:Y:S05]  /*61d0*/  WARPSYNC.COLLECTIVE R15, `(.L_x_13920) ;  /* 0x000000000f087348 */ /* 0x000fea0003c00000 */
[----:B------:R0:W1:Y:S02]  /*61e0*/  SHFL.BFLY P6, R14, R13, R12, R11 ;  /* 0x0c00000c0d0e7389 */ /* 0x00006400000c000b */
[----:B01----:R-:W-:Y:S05]  /*61f0*/  ENDCOLLECTIVE ;  /* 0x000000000000791b */ /* 0x003fea0003800000 */
.L_x_13920:
[----:B------:R-:W-:Y:S01]  /*6200*/  IMAD.MOV.U32 R12, RZ, RZ, 0x2 ;  /* 0x00000002ff0c7424 */ /* 0x000fe200078e00ff */
[----:B------:R-:W-:-:S04]  /*6210*/  FMNMX R23, R21, R14, !PT ;  /* 0x0000000e15177209 */ /* 0x000fc80007800000 */
[----:B------:R-:W-:-:S07]  /*6220*/  MOV R13, R23 ;  /* 0x00000017000d7202 */ /* 0x000fce0000000f00 */
[----:B------:R-:W-:Y:S05]  /*6230*/  WARPSYNC.COLLECTIVE R15, `(.L_x_13921) ;  /* 0x000000000f087348 */ /* 0x000fea0003c00000 */
[----:B------:R0:W1:Y:S02]  /*6240*/  SHFL.BFLY P6, R14, R13, R12, R11 ;  /* 0x0c00000c0d0e7389 */ /* 0x00006400000c000b */
[----:B01----:R-:W-:Y:S05]  /*6250*/  ENDCOLLECTIVE ;  /* 0x000000000000791b */ /* 0x003fea0003800000 */
.L_x_13921:
[----:B------:R-:W-:Y:S01]  /*6260*/  HFMA2 R12, -RZ, RZ, 0, 5.9604644775390625e-08 ;  /* 0x00000001ff0c7431 */ /* 0x000fe200000001ff */
[----:B------:R-:W-:-:S05]  /*6270*/  FMNMX R25, R23, R14, !PT ;  /* 0x0000000e17197209 */ /* 0x000fca0007800000 */
[----:B------:R-:W-:-:S07]  /*6280*/  IMAD.MOV.U32 R13, RZ, RZ, R25 ;  /* 0x000000ffff0d7224 */ /* 0x000fce00078e0019 */
[----:B------:R-:W-:Y:S05]  /*6290*/  WARPSYNC.COLLECTIVE R15, `(.L_x_13922) ;  /* 0x000000000f087348 */ /* 0x000fea0003c00000 */
[----:B------:R0:W1:Y:S02]  /*62a0*/  SHFL.BFLY P6, R14, R13, R12, R11 ;  /* 0x0c00000c0d0e7389 */ /* 0x00006400000c000b */
[----:B01----:R-:W-:Y:S05]  /*62b0*/  ENDCOLLECTIVE ;  /* 0x000000000000791b */ /* 0x003fea0003800000 */
.L_x_13922:
[----:B------:R-:W-:Y:S01]  /*62c0*/  IMAD.MOV.U32 R12, RZ, RZ, 0x437c0000 ;  /* 0x437c0000ff0c7424 */ /* 0x000fe200078e00ff */
        /* <DEDUP_REMOVED lines=8> */
[----:B------:R-:W-:Y:S01]  /*6350*/  FFMA.SAT R41, R27, R14, 0.5 ;  /* 0x3f0000001b297423 */ /* 0x000fe2000000200e */
[----:B------:R-:W-:Y:S01]  /*6360*/  FADD R23, -R29, R26 ;  /* 0x0000001a1d177221 */ /* 0x000fe20000000100 */
[-C--:B------:R-:W-:Y:S01]  /*6370*/  FFMA.RM R37, R37, R12.reuse, 12582913 ;  /* 0x4b40000125257423 */ /* 0x080fe2000000400c */
[----:B------:R-:W-:Y:S01]  /*6380*/  FFMA.RM R39, R39, R12, 12582913 ;  /* 0x4b40000127277423 */ /* 0x000fe2000000400c */
[C---:B------:R-:W-:Y:S01]  /*6390*/  FADD R21, -R29.reuse, R28 ;  /* 0x0000001c1d157221 */ /* 0x040fe20000000100 */
[----:B------:R-:W-:Y:S01]  /*63a0*/  FADD R25, -R29, R30 ;  /* 0x0000001e1d197221 */ /* 0x000fe20000000100 */
[----:B------:R-:W-:Y:S01]  /*63b0*/  FADD R20, R37, -12583039 ;  /* 0xcb40007f25147421 */ /* 0x000fe20000000000 */
[C---:B------:R-:W-:Y:S01]  /*63c0*/  FADD R22, R39.reuse, -12583039 ;  /* 0xcb40007f27167421 */ /* 0x040fe20000000000 */
[----:B------:R-:W-:-:S02]  /*63d0*/  IMAD.SHL.U32 R39, R39, 0x800000, RZ ;  /* 0x0080000027277824 */ /* 0x000fc400078e00ff */
[----:B------:R-:W-:Y:S01]  /*63e0*/  FADD R11, -R29, R32 ;  /* 0x000000201d0b7221 */ /* 0x000fe20000000100 */
[----:B------:R-:W-:Y:S01]  /*63f0*/  FFMA R20, R31, 1.4426950216293334961, -R20 ;  /* 0x3fb8aa3b1f147823 */ /* 0x000fe20000000814 */
[----:B------:R-:W-:Y:S01]  /*6400*/  FFMA R22, R33, 1.4426950216293334961, -R22 ;  /* 0x3fb8aa3b21167823 */ /* 0x000fe20000000816 */
[C---:B------:R-:W-:Y:S01]  /*6410*/  FADD R15, -R29.reuse, R44 ;  /* 0x0000002c1d0f7221 */ /* 0x040fe20000000100 */
[----:B------:R-:W-:Y:S01]  /*6420*/  FADD R35, -R29, R40 ;  /* 0x000000281d237221 */ /* 0x000fe20000000100 */
[----:B------:R-:W-:Y:S01]  /*6430*/  FFMA R31, R31, 1.925963033500011079e-08, R20 ;  /* 0x32a570601f1f7823 */ /* 0x000fe20000000014 */
[----:B------:R-:W-:Y:S01]  /*6440*/  FFMA.RM R20, R41, R12, 12582913 ;  /* 0x4b40000129147423 */ /* 0x000fe2000000400c */
[----:B------:R-:W-:Y:S01]  /*6450*/  FFMA R33, R33, 1.925963033500011079e-08, R22 ;  /* 0x32a5706021217823 */ /* 0x000fe20000000016 */
[----:B------:R-:W-:Y:S01]  /*6460*/  FFMA.SAT R41, R19, R14, 0.5 ;  /* 0x3f00000013297423 */ /* 0x000fe2000000200e */
[----:B------:R-:W-:Y:S01]  /*6470*/  FADD R13, -R29, R38 ;  /* 0x000000261d0d7221 */ /* 0x000fe20000000100 */
[C---:B------:R-:W-:Y:S01]  /*6480*/  FADD R22, R20.reuse, -12583039 ;  /* 0xcb40007f14167421 */ /* 0x040fe20000000000 */
[----:B------:R-:W0:Y:S01]  /*6490*/  MUFU.EX2 R31, R31 ;  /* 0x0000001f001f7308 */ /* 0x000e220000000800 */
[----:B------:R-:W-:Y:S01]  /*64a0*/  FFMA.RM R41, R41, R12, 12582913 ;  /* 0x4b40000129297423 */ /* 0x000fe2000000400c */
[----:B------:R-:W-:-:S02]  /*64b0*/  IMAD.SHL.U32 R20, R20, 0x800000, RZ ;  /* 0x0080000014147824 */ /* 0x000fc400078e00ff */
[----:B------:R-:W-:Y:S01]  /*64c0*/  FFMA R22, R27, 1.4426950216293334961, -R22 ;  /* 0x3fb8aa3b1b167823 */ /* 0x000fe20000000816 */
[----:B------:R-:W-:Y:S01]  /*64d0*/  FADD R29, -R29, R34 ;  /* 0x000000221d1d7221 */ /* 0x000fe20000000100 */
[C---:B------:R-:W-:Y:S01]  /*64e0*/  FADD R26, R41.reuse, -12583039 ;  /* 0xcb40007f291a7421 */ /* 0x040fe20000000000 */
[----:B------:R-:W-:Y:S01]  /*64f0*/  SHF.L.U32 R41, R41, 0x17, RZ ;  /* 0x0000001729297819 */ /* 0x000fe200000006ff */
[----:B------:R-:W-:Y:S01]  /*6500*/  FFMA R27, R27, 1.925963033500011079e-08, R22 ;  /* 0x32a570601b1b7823 */ /* 0x000fe20000000016 */
[----:B------:R-:W1:Y:S01]  /*6510*/  MUFU.EX2 R24, R33 ;  /* 0x0000002100187308 */ /* 0x000e620000000800 */
[----:B------:R-:W-:Y:S01]  /*6520*/  SHF.L.U32 R22, R37, 0x17, RZ ;  /* 0x0000001725167819 */ /* 0x000fe200000006ff */
[----:B------:R-:W-:-:S04]  /*6530*/  FFMA R26, R19, 1.4426950216293334961, -R26 ;  /* 0x3fb8aa3b131a7823 */ /* 0x000fc8000000081a */
[----:B------:R-:W-:Y:S02]  /*6540*/  FFMA R26, R19, 1.925963033500011079e-08, R26 ;  /* 0x32a57060131a7823 */ /* 0x000fe4000000001a */
[----:B------:R-:W2:Y:S01]  /*6550*/  MUFU.EX2 R27, R27 ;  /* 0x0000001b001b7308 */ /* 0x000ea20000000800 */
[----:B0-----:R-:W-:Y:S01]  /*6560*/  FMUL R22, R22, R31 ;  /* 0x0000001f16167220 */ /* 0x001fe20000400000 */
[----:B------:R-:W-:-:S06]  /*6570*/  FFMA.SAT R31, R23, R14, 0.5 ;  /* 0x3f000000171f7423 */ /* 0x000fcc000000200e */
[----:B------:R-:W0:Y:S01]  /*6580*/  MUFU.EX2 R26, R26 ;  /* 0x0000001a001a7308 */ /* 0x000e220000000800 */
[----:B-1----:R-:W-:Y:S01]  /*6590*/  FMUL R19, R39, R24 ;  /* 0x0000001827137220 */ /* 0x002fe20000400000 */
[----:B------:R-:W-:-:S04]  /*65a0*/  FFMA.RM R24, R31, R12, 12582913 ;  /* 0x4b4000011f187423 */ /* 0x000fc8000000400c */
[C---:B------:R-:W-:Y:S01]  /*65b0*/  FADD R28, R24.reuse, -12583039 ;  /* 0xcb40007f181c7421 */ /* 0x040fe20000000000 */
[----:B------:R-:W-:Y:S02]  /*65c0*/  IMAD.SHL.U32 R24, R24, 0x800000, RZ ;  /* 0x0080000018187824 */ /* 0x000fe400078e00ff */
[----:B--2---:R-:W-:Y:S01]  /*65d0*/  FMUL R20, R20, R27 ;  /* 0x0000001b14147220 */ /* 0x004fe20000400000 */
[----:B------:R-:W-:Y:S01]  /*65e0*/  FFMA R28, R23, 1.4426950216293334961, -R28 ;  /* 0x3fb8aa3b171c7823 */ /* 0x000fe2000000081c */
[----:B------:R-:W-:-:S03]  /*65f0*/  FFMA.SAT R27, R15, R14, 0.5 ;  /* 0x3f0000000f1b7423 */ /* 0x000fc6000000200e */
[----:B------:R-:W-:Y:S01]  /*6600*/  FFMA R28, R23, 1.925963033500011079e-08, R28 ;  /* 0x32a57060171c7823 */ /* 0x000fe2000000001c */
[----:B------:R-:W-:Y:S01]  /*6610*/  FFMA.SAT R23, R21, R14, 0.5 ;  /* 0x3f00000015177423 */ /* 0x000fe2000000200e */
[----:B------:R-:W-:-:S03]  /*6620*/  FFMA.RM R27, R27, R12, 12582913 ;  /* 0x4b4000011b1b7423 */ /* 0x000fc6000000400c */
[----:B------:R-:W-:Y:S01]  /*6630*/  FFMA.RM R30, R23, R12, 12582913 ;  /* 0x4b400001171e7423 */ /* 0x000fe2000000400c */
[----:B------:R-:W-:-:S03]  /*6640*/  FFMA.SAT R23, R25, R14, 0.5 ;  /* 0x3f00000019177423 */ /* 0x000fc6000000200e */
[----:B------:R-:W-:Y:S01]  /*6650*/  FADD R32, R30, -12583039 ;  /* 0xcb40007f1e207421 */ /* 0x000fe20000000000 */
[----:B------:R-:W-:Y:S02]  /*6660*/  FFMA.RM R31, R23, R12, 12582913 ;  /* 0x4b400001171f7423 */ /* 0x000fe4000000400c */
[----:B------:R-:W1:Y:S01]  /*6670*/  MUFU.EX2 R23, R28 ;  /* 0x0000001c00177308 */ /* 0x000e620000000800 */
[----:B------:R-:W-:-:S04]  /*6680*/  FFMA R32, R21, 1.4426950216293334961, -R32 ;  /* 0x3fb8aa3b15207823 */ /* 0x000fc80000000820 */
[----:B------:R-:W-:Y:S01]  /*6690*/  FFMA R32, R21, 1.925963033500011079e-08, R32 ;  /* 0x32a5706015207823 */ /* 0x000fe20000000020 */
[----:B0-----:R-:W-:Y:S01]  /*66a0*/  FMUL R21, R41, R26 ;  /* 0x0000001a29157220 */ /* 0x001fe20000400000 */
[----:B------:R-:W-:-:S04]  /*66b0*/  FADD R26, R31, -12583039 ;  /* 0xcb40007f1f1a7421 */ /* 0x000fc80000000000 */
[C---:B------:R-:W-:Y:S01]  /*66c0*/  FFMA R26, R25.reuse, 1.4426950216293334961, -R26 ;  /* 0x3fb8aa3b191a7823 */ /* 0x040fe2000000081a */
[----:B------:R-:W0:Y:S03]  /*66d0*/  MUFU.EX2 R32, R32 ;  /* 0x0000002000207308 */ /* 0x000e260000000800 */
[----:B------:R-:W-:Y:S01]  /*66e0*/  FFMA R33, R25, 1.925963033500011079e-08, R26 ;  /* 0x32a5706019217823 */ /* 0x000fe2000000001a */
[----:B------:R-:W-:Y:S01]  /*66f0*/  FFMA.SAT R25, R35, R14, 0.5 ;  /* 0x3f00000023197423 */ /* 0x000fe2000000200e */
[----:B-1----:R-:W-:Y:S01]  /*6700*/  FMUL R24, R24, R23 ;  /* 0x0000001718187220 */ /* 0x002fe20000400000 */
[----:B------:R-:W-:Y:S02]  /*6710*/  IMAD.SHL.U32 R23, R30, 0x800000, RZ ;  /* 0x008000001e177824 */ /* 0x000fe400078e00ff */
[----:B------:R-:W-:Y:S01]  /*6720*/  FADD R30, R27, -12583039 ;  /* 0xcb40007f1b1e7421 */ /* 0x000fe20000000000 */
[----:B------:R-:W1:Y:S01]  /*6730*/  MUFU.EX2 R28, R33 ;  /* 0x00000021001c7308 */ /* 0x000e620000000800 */
[----:B------:R-:W-:Y:S01]  /*6740*/  FFMA.RM R26, R25, R12, 12582913 ;  /* 0x4b400001191a7423 */ /* 0x000fe2000000400c */
[----:B------:R-:W-:Y:S01]  /*6750*/  SHF.L.U32 R25, R31, 0x17, RZ ;  /* 0x000000171f197819 */ /* 0x000fe200000006ff */
[----:B------:R-:W-:Y:S01]  /*6760*/  FFMA R30, R15, 1.4426950216293334961, -R30 ;  /* 0x3fb8aa3b0f1e7823 */ /* 0x000fe2000000081e */
[----:B------:R-:W-:Y:S01]  /*6770*/  FFMA.SAT R31, R29, R14, 0.5 ;  /* 0x3f0000001d1f7423 */ /* 0x000fe2000000200e */
[C---:B------:R-:W-:Y:S01]  /*6780*/  FADD R34, R26.reuse, -12583039 ;  /* 0xcb40007f1a227421 */ /* 0x040fe20000000000 */
[----:B------:R-:W-:-:S02]  /*6790*/  IMAD.SHL.U32 R26, R26, 0x800000, RZ ;  /* 0x008000001a1a7824 */ /* 0x000fc400078e00ff */
[----:B------:R-:W-:Y:S01]  /*67a0*/  FFMA R30, R15, 1.925963033500011079e-08, R30 ;  /* 0x32a570600f1e7823 */ /* 0x000fe2000000001e */
[----:B------:R-:W-:Y:S01]  /*67b0*/  FFMA.SAT R15, R13, R14, 0.5 ;  /* 0x3f0000000d0f7423 */ /* 0x000fe2000000200e */
[----:B0-----:R-:W-:Y:S01]  /*67c0*/  FMUL R23, R23, R32 ;  /* 0x0000002017177220 */ /* 0x001fe20000400000 */
[----:B------:R-:W-:Y:S01]  /*67d0*/  FFMA R34, R35, 1.4426950216293334961, -R34 ;  /* 0x3fb8aa3b23227823 */ /* 0x000fe20000000822 */
[----:B------:R-:W-:Y:S02]  /*67e0*/  IMAD.SHL.U32 R27, R27, 0x800000, RZ ;  /* 0x008000001b1b7824 */ /* 0x000fe400078e00ff */
[----:B------:R-:W-:Y:S01]  /*67f0*/  FFMA.RM R15, R15, R12, 12582913 ;  /* 0x4b4000010f0f7423 */ /* 0x000fe2000000400c */
[----:B------:R-:W0:Y:S01]  /*6800*/  MUFU.EX2 R30, R30 ;  /* 0x0000001e001e7308 */ /* 0x000e220000000800 */
[----:B------:R-:W-:Y:S01]  /*6810*/  FFMA R34, R35, 1.925963033500011079e-08, R34 ;  /* 0x32a5706023227823 */ /* 0x000fe20000000022 */
[----:B-1----:R-:W-:Y:S01]  /*6820*/  FMUL R25, R25, R28 ;  /* 0x0000001c19197220 */ /* 0x002fe20000400000 */
[C---:B------:R-:W-:Y:S01]  /*6830*/  FADD R28, R15.reuse, -12583039 ;  /* 0xcb40007f0f1c7421 */ /* 0x040fe20000000000 */
[----:B------:R-:W-:-:S03]  /*6840*/  SHF.L.U32 R15, R15, 0x17, RZ ;  /* 0x000000170f0f7819 */ /* 0x000fc600000006ff */
[----:B------:R-:W-:-:S04]  /*6850*/  FFMA R28, R13, 1.4426950216293334961, -R28 ;  /* 0x3fb8aa3b0d1c7823 */ /* 0x000fc8000000081c */
[----:B------:R-:W-:Y:S01]  /*6860*/  FFMA R28, R13, 1.925963033500011079e-08, R28 ;  /* 0x32a570600d1c7823 */ /* 0x000fe2000000001c */
[----:B------:R-:W-:Y:S01]  /*6870*/  FFMA.SAT R13, R11, R14, 0.5 ;  /* 0x3f0000000b0d7423 */ /* 0x000fe2000000200e */
[----:B0-----:R-:W-:-:S03]  /*6880*/  FMUL R27, R27, R30 ;  /* 0x0000001e1b1b7220 */ /* 0x001fc60000400000 */
        /* <DEDUP_REMOVED lines=9> */
[----:B------:R-:W-:-:S03]  /*6920*/  IMAD.SHL.U32 R12, R12, 0x800000, RZ ;  /* 0x008000000c0c7824 */ /* 0x000fc600078e00ff */
[----:B------:R-:W-:Y:S01]  /*6930*/  FFMA R14, R29, 1.4426950216293334961, -R14 ;  /* 0x3fb8aa3b1d0e7823 */ /* 0x000fe2000000080e */
[----:B------:R-:W2:Y:S01]  /*6940*/  MUFU.EX2 R32, R32 ;  /* 0x0000002000207308 */ /* 0x000ea20000000800 */
[----:B0-----:R-:W-:Y:S01]  /*6950*/  FMUL R28, R15, R28 ;  /* 0x0000001c0f1c7220 */ /* 0x001fe20000400000 */
[----:B------:R-:W-:Y:S02]  /*6960*/  IMAD.MOV.U32 R15, RZ, RZ, -0x1 ;  /* 0xffffffffff0f7424 */ /* 0x000fe400078e00ff */
        /* <DEDUP_REMOVED lines=22> */
.L_x_13923:
[----:B------:R-:W-:Y:S02]  /*6ad0*/  IMAD.MOV.U32 R12, RZ, RZ, 0x8 ;  /* 0x00000008ff0c7424 */ /* 0x000fe400078e00ff */
[----:B------:R-:W-:-:S05]  /*6ae0*/  FADD R31, R13, R14 ;  /* 0x0000000e0d1f7221 */ /* 0x000fca0000000000 */
[----:B------:R-:W-:-:S07]  /*6af0*/  MOV R13, R31 ;  /* 0x0000001f000d7202 */ /* 0x000fce0000000f00 */
[----:B------:R-:W-:Y:S05]  /*6b00*/  WARPSYNC.COLLECTIVE R15, `(.L_x_13924) ;  /* 0x000000000f087348 */ /* 0x000fea0003c00000 */
[----:B------:R0:W1:Y:S02]  /*6b10*/  SHFL.BFLY P6, R14, R13, R12, R11 ;  /* 0x0c00000c0d0e7389 */ /* 0x00006400000c000b */
[----:B01----:R-:W-:Y:S05]  /*6b20*/  ENDCOLLECTIVE ;  /* 0x000000000000791b */ /* 0x003fea0003800000 */
.L_x_13924:
[----:B------:R-:W-:Y:S02]  /*6b30*/  HFMA2 R12, -RZ, RZ, 0, 2.384185791015625e-07 ;  /* 0x00000004ff0c7431 */ /* 0x000fe400000001ff */
[----:B------:R-:W-:-:S04]  /*6b40*/  FADD R32, R31, R14 ;  /* 0x0000000e1f207221 */ /* 0x000fc80000000000 */
[----:B------:R-:W-:-:S07]  /*6b50*/  IMAD.MOV.U32 R13, RZ, RZ, R32 ;  /* 0x000000ffff0d7224 */ /* 0x000fce00078e0020 */
[----:B------:R-:W-:Y:S05]  /*6b60*/  WARPSYNC.COLLECTIVE R15, `(.L_x_13925) ;  /* 0x000000000f087348 */ /* 0x000fea0003c00000 */
[----:B------:R0:W1:Y:S02]  /*6b70*/  SHFL.BFLY P6, R14, R13, R12, R11 ;  /* 0x0c00000c0d0e7389 */ /* 0x00006400000c000b */
[----:B01----:R-:W-:Y:S05]  /*6b80*/  ENDCOLLECTIVE ;  /* 0x000000000000791b */ /* 0x003fea0003800000 */
.L_x_13925:
[----:B------:R-:W-:Y:S01]  /*6b90*/  MOV R12, 0x2 ;  /* 0x00000002000c7802 */ /* 0x000fe20000000f00 */
[----:B------:R-:W-:-:S04]  /*6ba0*/  FADD R33, R32, R14 ;  /* 0x0000000e20217221 */ /* 0x000fc80000000000 */
[----:B------:R-:W-:-:S07]  /*6bb0*/  IMAD.MOV.U32 R13, RZ, RZ, R33 ;  /* 0x000000ffff0d7224 */ /* 0x000fce00078e0021 */
[----:B------:R-:W-:Y:S05]  /*6bc0*/  WARPSYNC.COLLECTIVE R15, `(.L_x_13926) ;  /* 0x000000000f087348 */ /* 0x000fea0003c00000 */
[----:B------:R0:W1:Y:S02]  /*6bd0*/  SHFL.BFLY P6, R14, R13, R12, R11 ;  /* 0x0c00000c0d0e7389 */ /* 0x00006400000c000b */
[----:B01----:R-:W-:Y:S05]  /*6be0*/  ENDCOLLECTIVE ;  /* 0x000000000000791b */ /* 0x003fea0003800000 */
.L_x_13926:
[----:B------:R-:W-:Y:S02]  /*6bf0*/  HFMA2 R12, -RZ, RZ, 0, 5.9604644775390625e-08 ;  /* 0x00000001ff0c7431 */ /* 0x000fe400000001ff */
[----:B------:R-:W-:-:S04]  /*6c00*/  FADD R34, R33, R14 ;  /* 0x0000000e21227221 */ /* 0x000fc80000000000 */
[----:B------:R-:W-:-:S07]  /*6c10*/  IMAD.MOV.U32 R13, RZ, RZ, R34 ;  /* 0x000000ffff0d7224 */ /* 0x000fce00078e0022 */
[----:B------:R-:W-:Y:S05]  /*6c20*/  WARPSYNC.COLLECTIVE R15, `(.L_x_13927) ;  /* 0x000000000f087348 */ /* 0x000fea0003c00000 */
[----:B------:R0:W1:Y:S02]  /*6c30*/  SHFL.BFLY P6, R14, R13, R12, R11 ;  /* 0x0c00000c0d0e7389 */ /* 0x00006400000c000b */
[----:B01----:R-:W-:Y:S05]  /*6c40*/  ENDCOLLECTIVE ;  /* 0x000000000000791b */ /* 0x003fea0003800000 */
.L_x_13927:
[----:B------:R-:W-:Y:S05]  /*6c50*/  BRA `(.L_x_13928) ;  /* 0xffffffe400147947 */ /* 0x000fea000383ffff */
        .weak           $__internal_203_$__cuda_sm3x_div_rn_noftz_f32_slowpath
        .type           $__internal_203_$__cuda_sm3x_div_rn_noftz_f32_slowpath,@function
        .size           $__internal_203_$__cuda_sm3x_div_rn_noftz_f32_slowpath,(.L_x_37580 - $__internal_203_$__cuda_sm3x_div_rn_noftz_f32_slowpath)
$__internal_203_$__cuda_sm3x_div_rn_noftz_f32_slowpath:
        /* <DEDUP_REMOVED lines=34> */
.L_x_13930:
        /* <DEDUP_REMOVED lines=51> */
.L_x_13937:
[----:B------:R-:W-:-:S04]  /*71b0*/  LOP3.LUT R11, R11, 0x80000000, RZ, 0xc0, !PT ;  /* 0x800000000b0b7812 */ /* 0x000fc800078ec0ff */
[----:B------:R-:W-:Y:S01]  /*71c0*/  LOP3.LUT R11, R11, 0x7f800000, RZ, 0xfc, !PT ;  /* 0x7f8000000b0b7812 */ /* 0x000fe200078efcff */
[----:B------:R-:W-:Y:S06]  /*71d0*/  BRA `(.L_x_13938) ;  /* 0x0000000000047947 */ /* 0x000fec0003800000 */
.L_x_13936:
[----:B------:R-:W-:-:S07]  /*71e0*/  IMAD R11, R34, 0x800000, R11 ;  /* 0x00800000220b7824 */ /* 0x000fce00078e020b */
.L_x_13938:
[----:B------:R-:W-:Y:S05]  /*71f0*/  BSYNC.RECONVERGENT B2 ;  /* 0x0000000000027941 */ /* 0x000fea0003800200 */
.L_x_13935:
[----:B------:R-:W-:Y:S05]  /*7200*/  BRA `(.L_x_13939) ;  /* 0x0000000000207947 */ /* 0x000fea0003800000 */
.L_x_13934:
[----:B------:R-:W-:-:S04]  /*7210*/  LOP3.LUT R11, R11, 0x80000000, R22, 0x48, !PT ;  /* 0x800000000b0b7812 */ /* 0x000fc800078e4816 */
[----:B------:R-:W-:Y:S01]  /*7220*/  LOP3.LUT R11, R11, 0x7f800000, RZ, 0xfc, !PT ;  /* 0x7f8000000b0b7812 */ /* 0x000fe200078efcff */
[----:B------:R-:W-:Y:S06]  /*7230*/  BRA `(.L_x_13939) ;  /* 0x0000000000147947 */ /* 0x000fec0003800000 */
.L_x_13933:
[----:B------:R-:W-:Y:S01]  /*7240*/  LOP3.LUT R11, R11, 0x80000000, R22, 0x48, !PT ;  /* 0x800000000b0b7812 */ /* 0x000fe200078e4816 */
[----:B------:R-:W-:Y:S06]  /*7250*/  BRA `(.L_x_13939) ;  /* 0x00000000000c7947 */ /* 0x000fec0003800000 */
.L_x_13932:
[----:B------:R-:W0:Y:S01]  /*7260*/  MUFU.RSQ R11, -QNAN ;  /* 0xffc00000000b7908 */ /* 0x000e220000001400 */
[----:B------:R-:W-:Y:S05]  /*7270*/  BRA `(.L_x_13939) ;  /* 0x0000000000047947 */ /* 0x000fea0003800000 */
.L_x_13931:
[----:B------:R-:W-:-:S07]  /*7280*/  FADD.FTZ R11, R22, R11 ;  /* 0x0000000b160b7221 */ /* 0x000fce0000010000 */
.L_x_13939:
[----:B------:R-:W-:Y:S05]  /*7290*/  BSYNC.RECONVERGENT B1 ;  /* 0x0000000000017941 */ /* 0x000fea0003800200 */
.L_x_13929:
[----:B------:R-:W-:-:S04]  /*72a0*/  HFMA2 R13, -RZ, RZ, 0, 0 ;  /* 0x00000000ff0d7431 */ /* 0x000fc800000001ff */
[----:B0-----:R-:W-:Y:S05]  /*72b0*/  RET.REL.NODEC R12 `(_Z15SoftmaxWarpImplI22BroadcastScaleMaskLoadIffbLm3EiE11DirectStoreIffEfLi1ELi12ELi32ELi1ELb1EL9Algorithm0EEvT_T0_ll) ;  /* 0xffffff8c0c507950 */ /* 0x001fea0003c3ffff */
.L_x_13940:
        /* <DEDUP_REMOVED lines=12> */
.L_x_37580:


//--------------------- .text._Z15SoftmaxWarpImplI22BroadcastScaleMaskLoadIffbLm3EiE11DirectStoreIffEfLi1ELi12ELi32ELi1ELb0EL9Algorithm0EEvT_T0_ll --------------------------
	.section	.text._Z15SoftmaxWarpImplI22BroadcastScaleMaskLoadIffbLm3EiE11DirectStoreIffEfLi1ELi12ELi32ELi1ELb0EL9Algorithm0EEvT_T0_ll,"ax",@progbits
	.align	128
        .global         _Z15SoftmaxWarpImplI22BroadcastScaleMaskLoadIffbLm3EiE11DirectStoreIffEfLi1ELi12ELi32ELi1ELb0EL9Algorithm0EEvT_T0_ll
        .type           _Z15SoftmaxWarpImplI22BroadcastScaleMaskLoadIffbLm3EiE11DirectStoreIffEfLi1ELi12ELi32ELi1ELb0EL9Algorithm0EEvT_T0_ll,@function
        .size           _Z15SoftmaxWarpImplI22BroadcastScaleMaskLoadIffbLm3EiE11DirectStoreIffEfLi1ELi12ELi32ELi1ELb0EL9Algorithm0EEvT_T0_ll,(.L_x_37581 - _Z15SoftmaxWarpImplI22BroadcastScaleMaskLoadIffbLm3EiE11DirectStoreIffEfLi1ELi12ELi32ELi1ELb0EL9Algorithm0EEvT_T0_ll)
        .other          _Z15SoftmaxWarpImplI22BroadcastScaleMaskLoadIffbLm3EiE11DirectStoreIffEfLi1ELi12ELi32ELi1ELb0EL9Algorithm0EEvT_T0_ll,@"STO_CUDA_ENTRY STV_DEFAULT"
_Z15SoftmaxWarpImplI22BroadcastScaleMaskLoadIffbLm3EiE11DirectStoreIffEfLi1ELi12ELi32ELi1ELb0EL9Algorithm0EEvT_T0_ll:
.text._Z15SoftmaxWarpImplI22BroadcastScaleMaskLoadIffbLm3EiE11DirectStoreIffEfLi1ELi12ELi32ELi1ELb0EL9Algorithm0EEvT_T0_ll:
        /* <DEDUP_REMOVED lines=29> */
.L_x_13941:
        /* <DEDUP_REMOVED lines=14> */
.L_x_13968:
        /* <DEDUP_REMOVED lines=10> */
[----:B------:R-:W-:Y:S02]  /*0350*/  ISETP.NE.AND P6, PT, RZ, UR49, PT ;  /* 0x00000031ff007c0c */ /* 0x000fe4000bfc5270 */
[----:B------:R-:W-:Y:S01]  /*0360*/  LOP3.LUT R13, RZ, UR49, RZ, 0x33, !PT ;  /* 0x00000031ff0d7c12 */ /* 0x000fe2000f8e33ff */
[----:B------:R-:W2:Y:S01]  /*0370*/  LDC.64 R26, c[0x0][0x3a0] ;  /* 0x0000e800ff1a7b82 */ /* 0x000ea20000000a00 */
[----:B-1----:R-:W-:Y:S01]  /*0380*/  R2UR UR10, R18 ;  /* 0x00000000120a72ca */ /* 0x002fe200000e0000 */
[----:B------:R-:W1:Y:S01]  /*0390*/  I2F.RP R0, UR8 ;  /* 0x0000000800007d06 */ /* 0x000e620008209400 */
[----:B------:R-:W-:-:S07]  /*03a0*/  R2UR UR11, R19 ;  /* 0x00000000130b72ca */ /* 0x000fce00000e0000 */
[----:B-1----:R-:W1:Y:S02]  /*03b0*/  MUFU.RCP R0, R0 ;  /* 0x0000000000007308 */ /* 0x002e640000001000 */
[----:B-1----:R-:W-:-:S06]  /*03c0*/  VIADD R2, R0, 0xffffffe ;  /* 0x0ffffffe00027836 */ /* 0x002fcc0000000000 */
[----:B------:R-:W1:Y:S08]  /*03d0*/  I2F.RP R0, UR9 ;  /* 0x0000000900007d06 */ /* 0x000e700008209400 */
[----:B------:R-:W3:Y:S08]  /*03e0*/  F2I.FTZ.U32.TRUNC.NTZ R2, R2 ;  /* 0x0000000200027305 */ /* 0x000ef0000021f000 */
[----:B-1----:R-:W1:Y:S01]  /*03f0*/  MUFU.RCP R0, R0 ;  /* 0x0000000000007308 */ /* 0x002e620000001000 */
[----:B---3--:R-:W-:-:S02]  /*0400*/  R2UR UR5, R2 ;  /* 0x00000000020572ca */ /* 0x008fc400000e0000 */
        /* <DEDUP_REMOVED lines=27> */
[----:B------:R-:W-:Y:S01]  /*05c0*/  ISETP.GE.AND P0, PT, R0, RZ, PT ;  /* 0x000000ff0000720c */ /* 0x000fe20003f06270 */
[----:B------:R-:W-:-:S03]  /*05d0*/  VIADD R0, R14, 0x60 ;  /* 0x000000600e007836 */ /* 0x000fc60000000000 */
[----:B------:R-:W-:Y:S01]  /*05e0*/  @!P2 IADD3 R4, PT, PT, -R4, RZ, RZ ;  /* 0x000000ff0404a210 */ /* 0x000fe20007ffe1ff */
[----:B------:R-:W-:Y:S01]  /*05f0*/  UIADD3 UR7, UPT, UPT, URZ, -UR5, URZ ;  /* 0x80000005ff077290 */ /* 0x000fe2000fffe0ff */
[----:B------:R-:W-:Y:S01]  /*0600*/  @P1 VIADD R8, R8, 0x1 ;  /* 0x0000000108081836 */ /* 0x000fe20000000000 */
[----:B------:R-:W-:Y:S02]  /*0610*/  IABS R15, R0 ;  /* 0x00000000000f7213 */ /* 0x000fe40000000000 */
[----:B------:R-:W-:Y:S01]  /*0620*/  SEL R7, R13, R4, !P6 ;  /* 0x000000040d077207 */ /* 0x000fe20007000000 */
[----:B------:R-:W-:Y:S01]  /*0630*/  IMAD.MOV.U32 R10, RZ, RZ, R8 ;  /* 0x000000ffff0a7224 */ /* 0x000fe200078e0008 */
[----:B------:R-:W-:Y:S01]  /*0640*/  UIMAD UR7, UR7, UR9, URZ ;  /* 0x00000009070772a4 */ /* 0x000fe2000f8e02ff */
[----:B------:R-:W-:Y:S01]  /*0650*/  IMAD.HI.U32 R12, R15, UR6, RZ ;  /* 0x000000060f0c7c27 */ /* 0x000fe2000f8e00ff */
[----:B------:R-:W-:Y:S02]  /*0660*/  IADD3 R8, PT, PT, -R7, RZ, RZ ;  /* 0x000000ff07087210 */ /* 0x000fe40007ffe1ff */
[----:B------:R-:W-:Y:S01]  /*0670*/  UIMAD.WIDE.U32 UR4, UR5, UR7, UR4 ;  /* 0x00000007050472a5 */ /* 0x000fe2000f8e0004 */
[----:B------:R-:W-:-:S02]  /*0680*/  @!P0 IMAD.MOV R10, RZ, RZ, -R10 ;  /* 0x000000ffff0a8224 */ /* 0x000fc400078e0a0a */
        /* <DEDUP_REMOVED lines=11> */
[----:B------:R-:W-:-:S04]  /*0740*/  IMAD R2, R11, UR9, R2 ;  /* 0x000000090b027c24 */ /* 0x000fc8000f8e0202 */
[----:B------:R-:W-:Y:S01]  /*0750*/  IMAD.HI.U32 R6, R16, UR5, RZ ;  /* 0x0000000510067c27 */ /* 0x000fe2000f8e00ff */
[----:B------:R-:W-:-:S03]  /*0760*/  ISETP.LT.U32.AND P3, PT, R2, UR9, PT ;  /* 0x0000000902007c0c */ /* 0x000fc6000bf61070 */
[----:B------:R-:W-:Y:S01]  /*0770*/  @!P4 VIADD R15, R15, -UR8 ;  /* 0x800000080f0fcc36 */ /* 0x000fe20008000000 */
[----:B------:R-:W-:Y:S01]  /*0780*/  IADD3 R11, PT, PT, -R6, RZ, RZ ;  /* 0x000000ff060b7210 */ /* 0x000fe20007ffe1ff */
[----:B------:R-:W-:-:S03]  /*0790*/  @!P4 VIADD R12, R12, 0x1 ;  /* 0x000000010c0cc836 */ /* 0x000fc60000000000 */
[----:B------:R-:W-:Y:S01]  /*07a0*/  ISETP.GE.U32.AND P1, PT, R15, UR8, PT ;  /* 0x000000080f007c0c */ /* 0x000fe2000bf26070 */
[----:B------:R-:W-:Y:S02]  /*07b0*/  IMAD R11, R11, UR9, R16 ;  /* 0x000000090b0b7c24 */ /* 0x000fe4000f8e0210 */
[----:B------:R-:W1:Y:S02]  /*07c0*/  LDC.64 R16, c[0x0][0x398] ;  /* 0x0000e600ff107b82 */ /* 0x000e640000000a00 */
[----:B------:R-:W-:Y:S01]  /*07d0*/  @!P3 VIADD R2, R2, -UR9 ;  /* 0x800000090202bc36 */ /* 0x000fe20008000000 */
[----:B------:R-:W-:Y:S01]  /*07e0*/  ISETP.LT.U32.AND P0, PT, R11, UR9, PT ;  /* 0x000000090b007c0c */ /* 0x000fe2000bf01070 */
[----:B------:R-:W-:-:S03]  /*07f0*/  @!P3 VIADD R9, R9, 0x1 ;  /* 0x000000010909b836 */ /* 0x000fc60000000000 */
[----:B------:R-:W-:Y:S02]  /*0800*/  ISETP.GE.U32.AND P2, PT, R2, UR9, PT ;  /* 0x0000000902007c0c */ /* 0x000fe4000bf46070 */
[----:B------:R-:W-:Y:S02]  /*0810*/  LOP3.LUT R2, R8, UR50, RZ, 0x3c, !PT ;  /* 0x0000003208027c12 */ /* 0x000fe4000f8e3cff */
[----:B------:R-:W-:Y:S02]  /*0820*/  @P1 IADD3 R12, PT, PT, R12, 0x1, RZ ;  /* 0x000000010c0c1810 */ /* 0x000fe40007ffe0ff */
[----:B------:R-:W-:Y:S01]  /*0830*/  ISETP.GE.AND P5, PT, R2, RZ, PT ;  /* 0x000000ff0200720c */ /* 0x000fe20003fa6270 */
[----:B------:R-:W-:Y:S02]  /*0840*/  VIADD R2, R14, 0x80 ;  /* 0x000000800e027836 */ /* 0x000fe40000000000 */
[----:B------:R-:W-:Y:S02]  /*0850*/  @!P0 IADD3 R11, PT, PT, R11, -UR9, RZ ;  /* 0x800000090b0b8c10 */ /* 0x000fe4000fffe0ff */
[----:B------:R-:W-:-:S02]  /*0860*/  @!P0 IADD3 R6, PT, PT, R6, 0x1, RZ ;  /* 0x0000000106068810 */ /* 0x000fc40007ffe0ff */
[----:B------:R-:W-:Y:S01]  /*0870*/  ISETP.GE.U32.AND P3, PT, R11, UR9, PT ;  /* 0x000000090b007c0c */ /* 0x000fe2000bf66070 */
[----:B------:R-:W-:Y:S01]  /*0880*/  @P2 VIADD R9, R9, 0x1 ;  /* 0x0000000109092836 */ /* 0x000fe20000000000 */
[----:B------:R-:W-:Y:S02]  /*0890*/  LOP3.LUT R11, R0, UR49, RZ, 0x3c, !PT ;  /* 0x00000031000b7c12 */ /* 0x000fe4000f8e3cff */
[----:B------:R-:W-:Y:S02]  /*08a0*/  IABS R20, R2 ;  /* 0x0000000200147213 */ /* 0x000fe40000000000 */
[----:B------:R-:W-:Y:S01]  /*08b0*/  ISETP.GE.AND P0, PT, R11, RZ, PT ;  /* 0x000000ff0b00720c */ /* 0x000fe20003f06270 */
[----:B------:R-:W-:Y:S01]  /*08c0*/  @!P5 IMAD.MOV R9, RZ, RZ, -R9 ;  /* 0x000000ffff09d224 */ /* 0x000fe200078e0a09 */
[----:B-1----:R-:W-:Y:S01]  /*08d0*/  ISETP.NE.U32.AND P1, PT, R16, 0x1, PT ;  /* 0x000000011000780c */ /* 0x002fe20003f25070 */
[----:B------:R-:W-:Y:S01]  /*08e0*/  IMAD.MOV.U32 R16, RZ, RZ, R12 ;  /* 0x000000ffff107224 */ /* 0x000fe200078e000c */
[----:B------:R-:W-:Y:S01]  /*08f0*/  LOP3.LUT R11, R4, UR50, RZ, 0x3c, !PT ;  /* 0x00000032040b7c12 */ /* 0x000fe2000f8e3cff */
[----:B------:R-:W-:Y:S01]  /*0900*/  IMAD.HI.U32 R15, R20, UR6, RZ ;  /* 0x00000006140f7c27 */ /* 0x000fe2000f8e00ff */
[----:B------:R-:W-:-:S02]  /*0910*/  ISETP.NE.AND P5, PT, RZ, UR50, PT ;  /* 0x00000032ff007c0c */ /* 0x000fc4000bfa5270 */
[----:B------:R-:W-:Y:S01]  /*0920*/  LOP3.LUT R12, RZ, UR50, RZ, 0x33, !PT ;  /* 0x00000032ff0c7c12 */ /* 0x000fe2000f8e33ff */
[----:B------:R-:W-:Y:S01]  /*0930*/  @P3 VIADD R6, R6, 0x1 ;  /* 0x0000000106063836 */ /* 0x000fe20000000000 */
[----:B0-----:R-:W-:Y:S02]  /*0940*/  ISETP.NE.U32.AND P2, PT, R28, 0x1, PT ;  /* 0x000000011c00780c */ /* 0x001fe40003f45070 */
[----:B------:R-:W-:Y:S01]  /*0950*/  ISETP.GE.AND P4, PT, R11, RZ, PT ;  /* 0x000000ff0b00720c */ /* 0x000fe20003f86270 */
[----:B------:R-:W-:Y:S01]  /*0960*/  IMAD.MOV R11, RZ, RZ, -R15 ;  /* 0x000000ffff0b7224 */ /* 0x000fe200078e0a0f */
[----:B------:R-:W-:Y:S02]  /*0970*/  SEL R9, R12, R9, !P5 ;  /* 0x000000090c097207 */ /* 0x000fe40006800000 */
[----:B------:R-:W-:Y:S01]  /*0980*/  ISETP.NE.AND.EX P2, PT, R29, RZ, PT, P2 ;  /* 0x000000ff1d00720c */ /* 0x000fe20003f45320 */
[----:B------:R-:W-:Y:S01]  /*0990*/  IMAD R20, R11, UR8, R20 ;  /* 0x000000080b147c24 */ /* 0x000fe2000f8e0214 */
[----:B------:R-:W-:-:S02]  /*09a0*/  IADD3 R25, PT, PT, -R9, RZ, RZ ;  /* 0x000000ff09197210 */ /* 0x000fc40007ffe1ff */
[----:B------:R-:W-:Y:S02]  /*09b0*/  @!P0 IADD3 R16, PT, PT, -R16, RZ, RZ ;  /* 0x000000ff10108210 */ /* 0x000fe40007ffe1ff */
[----:B--2---:R-:W-:Y:S02]  /*09c0*/  ISETP.NE.U32.AND P0, PT, R26, 0x1, PT ;  /* 0x000000011a00780c */ /* 0x004fe40003f05070 */
[----:B------:R-:W-:Y:S01]  /*09d0*/  SEL R11, R7, RZ, P2 ;  /* 0x000000ff070b7207 */ /* 0x000fe20001000000 */
[----:B------:R-:W-:Y:S01]  /*09e0*/  IMAD R7, R25, UR50, R8 ;  /* 0x0000003219077c24 */ /* 0x000fe2000f8e0208 */
[----:B------:R-:W-:Y:S01]  /*09f0*/  ISETP.NE.AND.EX P1, PT, R17, RZ, PT, P1 ;  /* 0x000000ff1100720c */ /* 0x000fe20003f25310 */
[----:B------:R-:W-:Y:S01]  /*0a00*/  IMAD.MOV.U32 R17, RZ, RZ, R6 ;  /* 0x000000ffff117224 */ /* 0x000fe200078e0006 */
[----:B------:R-:W-:Y:S02]  /*0a10*/  ISETP.NE.AND.EX P0, PT, R27, RZ, PT, P0 ;  /* 0x000000ff1b00720c */ /* 0x000fe40003f05300 */
[----:B------:R-:W-:Y:S01]  /*0a20*/  SEL R8, R13, R16, !P6 ;  /* 0x000000100d087207 */ /* 0x000fe20007000000 */
[----:B------:R-:W-:Y:S01]  /*0a30*/  IMAD R16, R11, UR46, RZ ;  /* 0x0000002e0b107c24 */ /* 0x000fe2000f8e02ff */
[----:B------:R-:W-:-:S02]  /*0a40*/  SEL R9, R9, RZ, P1 ;  /* 0x000000ff09097207 */ /* 0x000fc40000800000 */
[----:B------:R-:W-:Y:S02]  /*0a50*/  ISETP.LT.U32.AND P3, PT, R20, UR8, PT ;  /* 0x0000000814007c0c */ /* 0x000fe4000bf61070 */
[----:B------:R-:W-:Y:S01]  /*0a60*/  SEL R7, R7, RZ, P0 ;  /* 0x000000ff07077207 */ /* 0x000fe20000000000 */
[----:B------:R-:W-:Y:S01]  /*0a70*/  IMAD R16, R9, UR47, R16 ;  /* 0x0000002f09107c24 */ /* 0x000fe2000f8e0210 */
[----:B------:R-:W-:Y:S02]  /*0a80*/  IADD3 R11, PT, PT, -R8, RZ, RZ ;  /* 0x000000ff080b7210 */ /* 0x000fe40007ffe1ff */
[----:B------:R-:W-:Y:S01]  /*0a90*/  @!P4 IADD3 R17, PT, PT, -R17, RZ, RZ ;  /* 0x000000ff1111c210 */ /* 0x000fe20007ffe1ff */
[----:B------:R-:W-:Y:S02]  /*0aa0*/  IMAD R7, R7, UR51, R16 ;  /* 0x0000003307077c24 */ /* 0x000fe4000f8e0210 */
[----:B------:R-:W-:Y:S01]  /*0ab0*/  IMAD R9, R11, UR49, R0 ;  /* 0x000000310b097c24 */ /* 0x000fe2000f8e0200 */
[----:B------:R-:W-:-:S02]  /*0ac0*/  SEL R17, R12, R17, !P5 ;  /* 0x000000110c117207 */ /* 0x000fc40006800000 */
[----:B------:R-:W-:Y:S01]  /*0ad0*/  IADD3 R6, P4, PT, R7, UR38, RZ ;  /* 0x0000002607067c10 */ /* 0x000fe2000ff9e0ff */
[----:B------:R-:W-:Y:S01]  /*0ae0*/  @!P3 VIADD R20, R20, -UR8 ;  /* 0x800000081414bc36 */ /* 0x000fe20008000000 */
[----:B------:R-:W-:Y:S01]  /*0af0*/  IABS R25, R9 ;  /* 0x0000000900197213 */ /* 0x000fe20000000000 */
[----:B------:R-:W-:Y:S01]  /*0b00*/  @!P3 VIADD R15, R15, 0x1 ;  /* 0x000000010f0fb836 */ /* 0x000fe20000000000 */
[----:B------:R-:W-:Y:S01]  /*0b10*/  LEA.HI.X.SX32 R7, R7, UR39, 0x1, P4 ;  /* 0x0000002707077c11 */ /* 0x000fe2000a0f0eff */
[----:B------:R-:W-:Y:S01]  /*0b20*/  IMAD.MOV R27, RZ, RZ, -R17 ;  /* 0x000000ffff1b7224 */ /* 0x000fe200078e0a11 */
[----:B------:R-:W-:Y:S01]  /*0b30*/  ISETP.GE.U32.AND P4, PT, R20, UR8, PT ;  /* 0x0000000814007c0c */ /* 0x000fe2000bf86070 */
[----:B------:R-:W-:Y:S01]  /*0b40*/  IMAD.HI.U32 R11, R25, UR5, RZ ;  /* 0x00000005190b7c27 */ /* 0x000fe2000f8e00ff */
[----:B------:R-:W-:-:S04]  /*0b50*/  LOP3.LUT R20, R2, UR49, RZ, 0x3c, !PT ;  /* 0x0000003102147c12 */ /* 0x000fc8000f8e3cff */
[----:B------:R-:W-:Y:S01]  /*0b60*/  ISETP.GE.AND P3, PT, R20, RZ, PT ;  /* 0x000000ff1400720c */ /* 0x000fe20003f66270 */
[----:B------:R-:W-:Y:S01]  /*0b70*/  IMAD R20, R27, UR50, R4 ;  /* 0x000000321b147c24 */ /* 0x000fe2000f8e0204 */
[----:B------:R-:W-:Y:S01]  /*0b80*/  IADD3 R16, PT, PT, -R11, RZ, RZ ;  /* 0x000000ff0b107210 */ /* 0x000fe20007ffe1ff */
[----:B------:R-:W2:Y:S04]  /*0b90*/  LDG.E.U8 R4, desc[UR10][R6.64] ;  /* 0x0000000a06047981 */ /* 0x000ea8000c1e1100 */
[----:B------:R-:W-:Y:S01]  /*0ba0*/  @P4 IADD3 R15, PT, PT, R15, 0x1, RZ ;  /* 0x000000010f0f4810 */ /* 0x000fe20007ffe0ff */
[----:B------:R-:W-:-:S03]  /*0bb0*/  IMAD R25, R16, UR9, R25 ;  /* 0x0000000910197c24 */ /* 0x000fc6000f8e0219 */
[----:B------:R-:W-:Y:S02]  /*0bc0*/  MOV R16, R15 ;  /* 0x0000000f00107202 */ /* 0x000fe40000000f00 */
[----:B------:R-:W-:-:S03]  /*0bd0*/  SEL R15, R10, RZ, P2 ;  /* 0x000000ff0a0f7207 */ /* 0x000fc60001000000 */
[----:B------:R-:W-:Y:S01]  /*0be0*/  @!P3 IMAD.MOV R16, RZ, RZ, -R16 ;  /* 0x000000ffff10b224 */ /* 0x000fe200078e0a10 */
[----:B------:R-:W-:Y:S01]  /*0bf0*/  SHF.R.S64 R27, RZ, 0x1e, R5 ;  /* 0x0000001eff1b7819 */ /* 0x000fe20000001005 */
[----:B------:R-:W-:Y:S01]  /*0c00*/  IMAD R26, R15, UR46, RZ ;  /* 0x0000002e0f1a7c24 */ /* 0x000fe2000f8e02ff */
[----:B------:R-:W-:Y:S02]  /*0c10*/  SEL R17, R17, RZ, P1 ;  /* 0x000000ff11117207 */ /* 0x000fe40000800000 */
[----:B------:R-:W-:Y:S02]  /*0c20*/  SEL R10, R13, R16, !P6 ;  /* 0x000000100d0a7207 */ /* 0x000fe40007000000 */
[----:B------:R-:W-:Y:S01]  /*0c30*/  IADD3 R16, P3, PT, R27, UR36, RZ ;  /* 0x000000241b107c10 */ /* 0x000fe2000ff7e0ff */
[----:B------:R-:W-:Y:S01]  /*0c40*/  IMAD R27, R17, UR47, R26 ;  /* 0x0000002f111b7c24 */ /* 0x000fe2000f8e021a */
[----:B------:R-:W-:Y:S02]  /*0c50*/  SEL R20, R20, RZ, P0 ;  /* 0x000000ff14147207 */ /* 0x000fe40000000000 */
[----:B------:R-:W-:-:S02]  /*0c60*/  SHF.R.S64 R26, RZ, 0x1e, R3 ;  /* 0x0000001eff1a7819 */ /* 0x000fc40000001003 */
[----:B------:R-:W-:Y:S01]  /*0c70*/  LEA.HI.X.SX32 R17, R5, UR37, 0x2, P3 ;  /* 0x0000002505117c11 */ /* 0x000fe200098f16ff */
[----:B------:R-:W-:Y:S01]  /*0c80*/  IMAD R5, R20, UR51, R27 ;  /* 0x0000003314057c24 */ /* 0x000fe2000f8e021b */
[----:B------:R-:W-:Y:S02]  /*0c90*/  IADD3 R26, P4, PT, R26, UR36, RZ ;  /* 0x000000241a1a7c10 */ /* 0x000fe4000ff9e0ff */
[----:B------:R-:W-:Y:S01]  /*0ca0*/  R2UR UR12, R18 ;  /* 0x00000000120c72ca */ /* 0x000fe200000e0000 */
[----:B------:R0:W3:Y:S01]  /*0cb0*/  LDG.E R6, desc[UR10][R16.64] ;  /* 0x0000000a10067981 */ /* 0x0000e2000c1e1900 */
[----:B------:R-:W-:Y:S02]  /*0cc0*/  R2UR UR13, R19 ;  /* 0x00000000130d72ca */ /* 0x000fe400000e0000 */
[----:B------:R-:W-:Y:S02]  /*0cd0*/  LEA.HI.X.SX32 R27, R3, UR37, 0x2, P4 ;  /* 0x00000025031b7c11 */ /* 0x000fe4000a0f16ff */
[----:B------:R-:W-:-:S02]  /*0ce0*/  IADD3 R28, P4, PT, R5, UR38, RZ ;  /* 0x00000026051c7c10 */ /* 0x000fc4000ff9e0ff */
[----:B------:R-:W-:Y:S01]  /*0cf0*/  IADD3 R15, PT, PT, -R10, RZ, RZ ;  /* 0x000000ff0a0f7210 */ /* 0x000fe20007ffe1ff */
[----:B------:R1:W4:Y:S01]  /*0d00*/  LDG.E R3, desc[UR10][R26.64] ;  /* 0x0000000a1a037981 */ /* 0x000322000c1e1900 */
[----:B------:R-:W-:-:S05]  /*0d10*/  LEA.HI.X.SX32 R29, R5, UR39, 0x1, P4 ;  /* 0x00000027051d7c11 */ /* 0x000fca000a0f0eff */
[----:B------:R5:W3:Y:S01]  /*0d20*/  LDG.E.U8 R7, desc[UR12][R28.64] ;  /* 0x0000000c1c077981 */ /* 0x000ae2000c1e1100 */
[----:B------:R-:W-:Y:S01]  /*0d30*/  ISETP.LT.U32.AND P3, PT, R25, UR9, PT ;  /* 0x0000000919007c0c */ /* 0x000fe2000bf61070 */
[----:B------:R-:W-:-:S05]  /*0d40*/  IMAD R15, R15, UR49, R2 ;  /* 0x000000310f0f7c24 */ /* 0x000fca000f8e0202 */
[----:B------:R-:W-:-:S05]  /*0d50*/  IABS R30, R15 ;  /* 0x0000000f001e7213 */ /* 0x000fca0000000000 */
[----:B------:R-:W-:-:S04]  /*0d60*/  IMAD.HI.U32 R20, R30, UR5, RZ ;  /* 0x000000051e147c27 */ /* 0x000fc8000f8e00ff */
[----:B------:R-:W-:Y:S01]  /*0d70*/  @!P3 VIADD R25, R25, -UR9 ;  /* 0x800000091919bc36 */ /* 0x000fe20008000000 */
[----:B------:R-:W-:-:S04]  /*0d80*/  IADD3 R5, PT, PT, -R20, RZ, RZ ;  /* 0x000000ff14057210 */ /* 0x000fc80007ffe1ff */
[----:B------:R-:W-:Y:S01]  /*0d90*/  ISETP.GE.U32.AND P4, PT, R25, UR9, PT ;  /* 0x0000000919007c0c */ /* 0x000fe2000bf86070 */
[----:B------:R-:W-:Y:S01]  /*0da0*/  IMAD R30, R5, UR9, R30 ;  /* 0x00000009051e7c24 */ /* 0x000fe2000f8e021e */
[----:B------:R-:W-:Y:S02]  /*0db0*/  IADD3 R5, PT, PT, R14, 0xa0, RZ ;  /* 0x000000a00e057810 */ /* 0x000fe40007ffe0ff */
[----:B0-----:R-:W-:Y:S01]  /*0dc0*/  SHF.R.S64 R16, RZ, 0x1e, R0 ;  /* 0x0000001eff107819 */ /* 0x001fe20000001000 */
[----:B------:R-:W-:Y:S01]  /*0dd0*/  @!P3 VIADD R11, R11, 0x1 ;  /* 0x000000010b0bb836 */ /* 0x000fe20000000000 */
[----:B-1----:R-:W-:Y:S02]  /*0de0*/  IABS R26, R5 ;  /* 0x00000005001a7213 */ /* 0x002fe40000000000 */
[----:B------:R-:W-:Y:S02]  /*0df0*/  IADD3 R16, P3, PT, R16, UR36, RZ ;  /* 0x0000002410107c10 */ /* 0x000fe4000ff7e0ff */
[----:B------:R-:W-:Y:S01]  /*0e00*/  LOP3.LUT R25, R9, UR50, RZ, 0x3c, !PT ;  /* 0x0000003209197c12 */ /* 0x000fe2000f8e3cff */
[----:B-----5:R-:W-:Y:S01]  /*0e10*/  IMAD.HI.U32 R28, R26, UR6, RZ ;  /* 0x000000061a1c7c27 */ /* 0x020fe2000f8e00ff */
[----:B------:R-:W-:-:S03]  /*0e20*/  LEA.HI.X.SX32 R17, R0, UR37, 0x2, P3 ;  /* 0x0000002500117c11 */ /* 0x000fc600098f16ff */
[----:B------:R-:W-:Y:S01]  /*0e30*/  @P4 VIADD R11, R11, 0x1 ;  /* 0x000000010b0b4836 */ /* 0x000fe20000000000 */
[----:B------:R-:W-:Y:S01]  /*0e40*/  ISETP.LT.U32.AND P4, PT, R30, UR9, PT ;  /* 0x000000091e007c0c */ /* 0x000fe2000bf81070 */
[----:B------:R0:W5:Y:S01]  /*0e50*/  LDG.E R0, desc[UR10][R16.64] ;  /* 0x0000000a10007981 */ /* 0x000162000c1e1900 */
[----:B------:R-:W-:Y:S01]  /*0e60*/  ISETP.GE.AND P3, PT, R25, RZ, PT ;  /* 0x000000ff1900720c */ /* 0x000fe20003f66270 */
[----:B------:R-:W-:Y:S01]  /*0e70*/  IMAD.MOV.U32 R25, RZ, RZ, R11 ;  /* 0x000000ffff197224 */ /* 0x000fe200078e000b */
[----:B------:R-:W-:-:S05]  /*0e80*/  IADD3 R11, PT, PT, -R28, RZ, RZ ;  /* 0x000000ff1c0b7210 */ /* 0x000fca0007ffe1ff */
[----:B------:R-:W-:Y:S01]  /*0e90*/  IMAD R11, R11, UR8, R26 ;  /* 0x000000080b0b7c24 */ /* 0x000fe2000f8e021a */
[----:B------:R-:W-:-:S03]  /*0ea0*/  SHF.R.S64 R26, RZ, 0x1e, R2 ;  /* 0x0000001eff1a7819 */ /* 0x000fc60000001002 */
[----:B------:R-:W-:Y:S02]  /*0eb0*/  @!P4 IADD3 R30, PT, PT, R30, -UR9, RZ ;  /* 0x800000091e1ecc10 */ /* 0x000fe4000fffe0ff */
[----:B------:R-:W-:Y:S02]  /*0ec0*/  @!P4 IADD3 R20, PT, PT, R20, 0x1, RZ ;  /* 0x000000011414c810 */ /* 0x000fe40007ffe0ff */
        /* <DEDUP_REMOVED lines=8> */
[----:B------:R-:W-:Y:S01]  /*0f50*/  ISETP.GE.AND P4, PT, R2, RZ, PT ;  /* 0x000000ff0200720c */ /* 0x000fe20003f86270 */
[----:B------:R-:W-:Y:S01]  /*0f60*/  @!P3 IMAD.MOV R25, RZ, RZ, -R25 ;  /* 0x000000ffff19b224 */ /* 0x000fe200078e0a19 */
[----:B------:R-:W-:Y:S02]  /*0f70*/  ISETP.GE.U32.AND P3, PT, R30, UR9, PT ;  /* 0x000000091e007c0c */ /* 0x000fe4000bf66070 */
[----:B------:R-:W-:-:S09]  /*0f80*/  LOP3.LUT R2, R15, UR50, RZ, 0x3c, !PT ;  /* 0x000000320f027c12 */ /* 0x000fd2000f8e3cff */
[----:B------:R-:W-:Y:S02]  /*0f90*/  @!P4 IADD3 R28, PT, PT, -R28, RZ, RZ ;  /* 0x000000ff1c1cc210 */ /* 0x000fe40007ffe1ff */
[----:B------:R-:W-:Y:S02]  /*0fa0*/  ISETP.GE.AND P4, PT, R2, RZ, PT ;  /* 0x000000ff0200720c */ /* 0x000fe40003f86270 */
[----:B------:R-:W-:Y:S01]  /*0fb0*/  SEL R11, R13, R28, !P6 ;  /* 0x0000001c0d0b7207 */ /* 0x000fe20007000000 */
[----:B------:R1:W5:Y:S01]  /*0fc0*/  LDG.E R2, desc[UR10][R26.64] ;  /* 0x0000000a1a027981 */ /* 0x000362000c1e1900 */
[----:B------:R-:W-:-:S03]  /*0fd0*/  SEL R25, R12, R25, !P5 ;  /* 0x000000190c197207 */ /* 0x000fc60006800000 */
[----:B0-----:R-:W-:Y:S01]  /*0fe0*/  IMAD.MOV R16, RZ, RZ, -R11 ;  /* 0x000000ffff107224 */ /* 0x001fe200078e0a0b */
[----:B------:R-:W-:Y:S01]  /*0ff0*/  @P3 IADD3 R20, PT, PT, R20, 0x1, RZ ;  /* 0x0000000114143810 */ /* 0x000fe20007ffe0ff */
[----:B------:R-:W-:Y:S02]  /*1000*/  IMAD.MOV R28, RZ, RZ, -R25 ;  /* 0x000000ffff1c7224 */ /* 0x000fe400078e0a19 */
[----:B------:R-:W-:Y:S01]  /*1010*/  IMAD R16, R16, UR49, R5 ;  /* 0x0000003110107c24 */ /* 0x000fe2000f8e0205 */
[----:B------:R-:W-:Y:S01]  /*1020*/  SEL R8, R8, RZ, P2 ;  /* 0x000000ff08087207 */ /* 0x000fe20001000000 */
[----:B------:R-:W-:Y:S01]  /*1030*/  IMAD R9, R28, UR50, R9 ;  /* 0x000000321c097c24 */ /* 0x000fe2000f8e0209 */
[----:B------:R-:W-:Y:S02]  /*1040*/  @!P4 IADD3 R20, PT, PT, -R20, RZ, RZ ;  /* 0x000000ff1414c210 */ /* 0x000fe40007ffe1ff */
[----:B------:R-:W-:Y:S01]  /*1050*/  IABS R28, R16 ;  /* 0x00000010001c7213 */ /* 0x000fe20000000000 */
[----:B------:R-:W-:Y:S01]  /*1060*/  IMAD R17, R8, UR46, RZ ;  /* 0x0000002e08117c24 */ /* 0x000fe2000f8e02ff */
[----:B------:R-:W-:-:S02]  /*1070*/  SEL R8, R25, RZ, P1 ;  /* 0x000000ff19087207 */ /* 0x000fc40000800000 */
[----:B------:R-:W-:Y:S01]  /*1080*/  SEL R20, R12, R20, !P5 ;  /* 0x000000140c147207 */ /* 0x000fe20006800000 */
[----:B------:R-:W-:Y:S02]  /*1090*/  IMAD.MOV.U32 R25, RZ, RZ, R28 ;  /* 0x000000ffff197224 */ /* 0x000fe400078e001c */
[----:B------:R-:W-:Y:S01]  /*10a0*/  IMAD R8, R8, UR47, R17 ;  /* 0x0000002f08087c24 */ /* 0x000fe2000f8e0211 */
[----:B-1----:R-:W-:Y:S01]  /*10b0*/  IADD3 R26, PT, PT, -R20, RZ, RZ ;  /* 0x000000ff141a7210 */ /* 0x002fe20007ffe1ff */
[----:B------:R-:W-:-:S04]  /*10c0*/  IMAD.HI.U32 R17, R25, UR5, RZ ;  /* 0x0000000519117c27 */ /* 0x000fc8000f8e00ff */
[----:B------:R-:W-:Y:S02]  /*10d0*/  IMAD R15, R26, UR50, R15 ;  /* 0x000000321a0f7c24 */ /* 0x000fe4000f8e020f */
[----:B------:R-:W-:-:S04]  /*10e0*/  IMAD.MOV R26, RZ, RZ, -R17 ;  /* 0x000000ffff1a7224 */ /* 0x000fc800078e0a11 */
[----:B------:R-:W-:-:S05]  /*10f0*/  IMAD R25, R26, UR9, R25 ;  /* 0x000000091a197c24 */ /* 0x000fca000f8e0219 */
[----:B------:R-:W-:-:S13]  /*1100*/  ISETP.LT.U32.AND P4, PT, R25, UR9, PT ;  /* 0x0000000919007c0c */ /* 0x000fda000bf81070 */
[----:B------:R-:W-:-:S04]  /*1110*/  @!P4 IADD3 R25, PT, PT, R25, -UR9, RZ ;  /* 0x800000091919cc10 */ /* 0x000fc8000fffe0ff */
[----:B------:R-:W-:Y:S01]  /*1120*/  ISETP.GE.U32.AND P3, PT, R25, UR9, PT ;  /* 0x0000000919007c0c */ /* 0x000fe2000bf66070 */
[----:B------:R-:W-:Y:S01]  /*1130*/  @!P4 VIADD R17, R17, 0x1 ;  /* 0x000000011111c836 */ /* 0x000fe20000000000 */
[----:B------:R-:W-:-:S04]  /*1140*/  LOP3.LUT R25, R16, UR50, RZ, 0x3c, !PT ;  /* 0x0000003210197c12 */ /* 0x000fc8000f8e3cff */
[----:B------:R-:W-:Y:S02]  /*1150*/  ISETP.GE.AND P4, PT, R25, RZ, PT ;  /* 0x000000ff1900720c */ /* 0x000fe40003f86270 */
[----:B------:R-:W-:-:S05]  /*1160*/  SEL R10, R10, RZ, P2 ;  /* 0x000000ff0a0a7207 */ /* 0x000fca0001000000 */
[----:B------:R-:W-:Y:S02]  /*1170*/  @P3 IADD3 R17, PT, PT, R17, 0x1, RZ ;  /* 0x0000000111113810 */ /* 0x000fe40007ffe0ff */
[----:B------:R-:W-:-:S03]  /*1180*/  SEL R20, R20, RZ, P1 ;  /* 0x000000ff14147207 */ /* 0x000fc60000800000 */
[----:B------:R-:W-:Y:S02]  /*1190*/  IMAD.MOV.U32 R25, RZ, RZ, R17 ;  /* 0x000000ffff197224 */ /* 0x000fe400078e0011 */
[----:B------:R-:W-:-:S03]  /*11a0*/  IMAD R17, R10, UR46, RZ ;  /* 0x0000002e0a117c24 */ /* 0x000fc6000f8e02ff */
[----:B------:R-:W-:Y:S01]  /*11b0*/  @!P4 IADD3 R25, PT, PT, -R25, RZ, RZ ;  /* 0x000000ff1919c210 */ /* 0x000fe20007ffe1ff */
[----:B------:R-:W-:Y:S02]  /*11c0*/  IMAD R20, R20, UR47, R17 ;  /* 0x0000002f14147c24 */ /* 0x000fe4000f8e0211 */
[----:B------:R-:W-:Y:S01]  /*11d0*/  VIADD R17, R14, 0xc0 ;  /* 0x000000c00e117836 */ /* 0x000fe20000000000 */
[----:B------:R-:W-:Y:S02]  /*11e0*/  SEL R25, R12, R25, !P5 ;  /* 0x000000190c197207 */ /* 0x000fe40006800000 */
[----:B------:R-:W-:Y:S02]  /*11f0*/  SEL R11, R11, RZ, P2 ;  /* 0x000000ff0b0b7207 */ /* 0x000fe40001000000 */
[----:B------:R-:W-:Y:S02]  /*1200*/  IABS R26, R17 ;  /* 0x00000011001a7213 */ /* 0x000fe40000000000 */
[----:B------:R-:W-:Y:S01]  /*1210*/  IADD3 R27, PT, PT, -R25, RZ, RZ ;  /* 0x000000ff191b7210 */ /* 0x000fe20007ffe1ff */
[----:B------:R-:W-:-:S02]  /*1220*/  IMAD R10, R11, UR46, RZ ;  /* 0x0000002e0b0a7c24 */ /* 0x000fc4000f8e02ff */
[----:B------:R-:W-:Y:S01]  /*1230*/  IMAD.HI.U32 R11, R26, UR6, RZ ;  /* 0x000000061a0b7c27 */ /* 0x000fe2000f8e00ff */
[----:B------:R-:W-:-:S03]  /*1240*/  SEL R25, R25, RZ, P1 ;  /* 0x000000ff19197207 */ /* 0x000fc60000800000 */
        /* <DEDUP_REMOVED lines=13> */
[----:B------:R-:W-:Y:S01]  /*1320*/  SEL R9, R9, RZ, P0 ;  /* 0x000000ff09097207 */ /* 0x000fe20000000000 */
[----:B------:R-:W-:-:S03]  /*1330*/  IMAD R31, R16, UR51, R25 ;  /* 0x00000033101f7c24 */ /* 0x000fc6000f8e0219 */
[----:B------:R-:W-:Y:S01]  /*1340*/  SEL R28, R13, R11, !P6 ;  /* 0x0000000b0d1c7207 */ /* 0x000fe20007000000 */
[----:B------:R-:W-:Y:S01]  /*1350*/  IMAD R9, R9, UR51, R8 ;  /* 0x0000003309097c24 */ /* 0x000fe2000f8e0208 */
[----:B------:R-:W-:Y:S01]  /*1360*/  SEL R15, R15, RZ, P0 ;  /* 0x000000ff0f0f7207 */ /* 0x000fe20000000000 */
[----:B------:R-:W0:Y:S01]  /*1370*/  LDC.64 R10, c[0x0][0x3e8] ;  /* 0x0000fa00ff0a7b82 */ /* 0x000e220000000a00 */
[----:B------:R-:W-:Y:S02]  /*1380*/  IADD3 R16, PT, PT, -R28, RZ, RZ ;  /* 0x000000ff1c107210 */ /* 0x000fe40007ffe1ff */
[----:B------:R-:W-:-:S03]  /*1390*/  IADD3 R8, P3, PT, R9, UR38, RZ ;  /* 0x0000002609087c10 */ /* 0x000fc6000ff7e0ff */
[----:B------:R-:W-:Y:S02]  /*13a0*/  IMAD R29, R16, UR49, R17 ;  /* 0x00000031101d7c24 */ /* 0x000fe4000f8e0211 */
[----:B------:R-:W-:Y:S01]  /*13b0*/  IMAD R15, R15, UR51, R20 ;  /* 0x000000330f0f7c24 */ /* 0x000fe2000f8e0214 */
[----:B------:R-:W-:Y:S02]  /*13c0*/  LEA.HI.X.SX32 R9, R9, UR39, 0x1, P3 ;  /* 0x0000002709097c11 */ /* 0x000fe400098f0eff */
[----:B------:R-:W-:Y:S02]  /*13d0*/  IABS R16, R29 ;  /* 0x0000001d00107213 */ /* 0x000fe40000000000 */
[C---:B------:R-:W-:Y:S01]  /*13e0*/  IADD3 R26, P3, PT, R15.reuse, UR38, RZ ;  /* 0x000000260f1a7c10 */ /* 0x040fe2000ff7e0ff */
[----:B------:R1:W4:Y:S02]  /*13f0*/  LDG.E.U8 R25, desc[UR10][R8.64] ;  /* 0x0000000a08197981 */ /* 0x000324000c1e1100 */
[----:B------:R-:W-:Y:S01]  /*1400*/  IMAD.HI.U32 R32, R16, UR5, RZ ;  /* 0x0000000510207c27 */ /* 0x000fe2000f8e00ff */
[----:B------:R-:W-:-:S02]  /*1410*/  LEA.HI.X.SX32 R27, R15, UR39, 0x1, P3 ;  /* 0x000000270f1b7c11 */ /* 0x000fc400098f0eff */
[----:B--2---:R-:W-:Y:S02]  /*1420*/  ISETP.NE.AND P3, PT, R4, RZ, PT ;  /* 0x000000ff0400720c */ /* 0x004fe40003f65270 */
[----:B------:R-:W-:Y:S01]  /*1430*/  SHF.R.S64 R4, RZ, 0x1e, R5 ;  /* 0x0000001eff047819 */ /* 0x000fe20000001005 */
[----:B------:R2:W5:Y:S01]  /*1440*/  LDG.E.U8 R15, desc[UR10][R26.64] ;  /* 0x0000000a1a0f7981 */ /* 0x000562000c1e1100 */
[----:B-1----:R-:W-:Y:S01]  /*1450*/  IMAD.MOV R9, RZ, RZ, -R32 ;  /* 0x000000ffff097224 */ /* 0x002fe200078e0a20 */
[----:B------:R-:W-:Y:S02]  /*1460*/  P2R R30, PR, RZ, 0x8 ;  /* 0x00000008ff1e7803 */ /* 0x000fe40000000000 */
[----:B------:R-:W-:Y:S01]  /*1470*/  IADD3 R4, P3, PT, R4, UR36, RZ ;  /* 0x0000002404047c10 */ /* 0x000fe2000ff7e0ff */
[----:B------:R-:W-:Y:S01]  /*1480*/  IMAD R8, R9, UR9, R16 ;  /* 0x0000000909087c24 */ /* 0x000fe2000f8e0210 */
[----:B------:R-:W-:Y:S02]  /*1490*/  SHF.R.S64 R16, RZ, 0x1e, R17 ;  /* 0x0000001eff107819 */ /* 0x000fe40000001011 */
[----:B------:R-:W-:-:S02]  /*14a0*/  LEA.HI.X.SX32 R5, R5, UR37, 0x2, P3 ;  /* 0x0000002505057c11 */ /* 0x000fc400098f16ff */
[----:B------:R-:W-:Y:S02]  /*14b0*/  IADD3 R16, P3, PT, R16, UR36, RZ ;  /* 0x0000002410107c10 */ /* 0x000fe4000ff7e0ff */
[----:B---3--:R-:W-:Y:S01]  /*14c0*/  ISETP.NE.AND P6, PT, R7, RZ, PT ;  /* 0x000000ff0700720c */ /* 0x008fe20003fc5270 */
[----:B------:R-:W3:Y:S01]  /*14d0*/  LDG.E R4, desc[UR10][R4.64] ;  /* 0x0000000a04047981 */ /* 0x000ee2000c1e1900 */
[----:B------:R-:W-:Y:S02]  /*14e0*/  LEA.HI.X.SX32 R17, R17, UR37, 0x2, P3 ;  /* 0x0000002511117c11 */ /* 0x000fe400098f16ff */
[----:B------:R-:W-:Y:S01]  /*14f0*/  ISETP.LT.U32.AND P3, PT, R8, UR9, PT ;  /* 0x0000000908007c0c */ /* 0x000fe2000bf61070 */
[----:B------:R-:W-:-:S05]  /*1500*/  VIADD R7, R14, 0xe0 ;  /* 0x000000e00e077836 */ /* 0x000fca0000000000 */
[----:B------:R-:W-:-:S07]  /*1510*/  IABS R9, R7 ;  /* 0x0000000700097213 */ /* 0x000fce0000000000 */
[----:B------:R-:W-:-:S04]  /*1520*/  @!P3 IADD3 R8, PT, PT, R8, -UR9, RZ ;  /* 0x800000090808bc10 */ /* 0x000fc8000fffe0ff */
[----:B------:R-:W-:Y:S02]  /*1530*/  ISETP.GE.U32.AND P4, PT, R8, UR9, PT ;  /* 0x0000000908007c0c */ /* 0x000fe4000bf86070 */
[----:B------:R-:W-:-:S04]  /*1540*/  LOP3.LUT R8, R29, UR50, RZ, 0x3c, !PT ;  /* 0x000000321d087c12 */ /* 0x000fc8000f8e3cff */
[----:B------:R-:W-:Y:S01]  /*1550*/  ISETP.GE.AND P5, PT, R8, RZ, PT ;  /* 0x000000ff0800720c */ /* 0x000fe20003fa6270 */
[----:B------:R-:W-:-:S05]  /*1560*/  IMAD.HI.U32 R8, R9, UR6, RZ ;  /* 0x0000000609087c27 */ /* 0x000fca000f8e00ff */
[----:B--2---:R-:W-:-:S05]  /*1570*/  IADD3 R26, PT, PT, -R8, RZ, RZ ;  /* 0x000000ff081a7210 */ /* 0x004fca0007ffe1ff */
[----:B------:R-:W-:Y:S01]  /*1580*/  IMAD R9, R26, UR8, R9 ;  /* 0x000000081a097c24 */ /* 0x000fe2000f8e0209 */
[----:B------:R-:W-:-:S04]  /*1590*/  P2R R20, PR, RZ, 0x40 ;  /* 0x00000040ff147803 */ /* 0x000fc80000000000 */
[----:B------:R-:W-:Y:S01]  /*15a0*/  ISETP.LT.U32.AND P6, PT, R9, UR8, PT ;  /* 0x0000000809007c0c */ /* 0x000fe2000bfc1070 */
[----:B------:R-:W-:-:S12]  /*15b0*/  @!P3 VIADD R32, R32, 0x1 ;  /* 0x000000012020b836 */ /* 0x000fd80000000000 */
[----:B------:R-:W-:-:S05]  /*15c0*/  @!P6 VIADD R9, R9, -UR8 ;  /* 0x800000080909ec36 */ /* 0x000fca0008000000 */
[----:B------:R-:W-:Y:S02]  /*15d0*/  ISETP.GE.U32.AND P3, PT, R9, UR8, PT ;  /* 0x0000000809007c0c */ /* 0x000fe4000bf66070 */
[----:B------:R-:W-:Y:S02]  /*15e0*/  @!P6 IADD3 R8, PT, PT, R8, 0x1, RZ ;  /* 0x000000010808e810 */ /* 0x000fe40007ffe0ff */
[----:B------:R-:W-:Y:S01]  /*15f0*/  LOP3.LUT R9, R7, UR49, RZ, 0x3c, !PT ;  /* 0x0000003107097c12 */ /* 0x000fe2000f8e3cff */
[----:B------:R-:W-:-:S08]  /*1600*/  @P4 VIADD R32, R32, 0x1 ;  /* 0x0000000120204836 */ /* 0x000fd00000000000 */
[----:B------:R-:W-:Y:S02]  /*1610*/  @P3 IADD3 R8, PT, PT, R8, 0x1, RZ ;  /* 0x0000000108083810 */ /* 0x000fe40007ffe0ff */
[----:B------:R-:W-:Y:S02]  /*1620*/  ISETP.GE.AND P3, PT, R9, RZ, PT ;  /* 0x000000ff0900720c */ /* 0x000fe40003f66270 */
[----:B------:R-:W-:Y:S02]  /*1630*/  MOV R26, R8 ;  /* 0x00000008001a7202 */ /* 0x000fe40000000f00 */
[----:B------:R-:W-:Y:S02]  /*1640*/  @!P5 IADD3 R32, PT, PT, -R32, RZ, RZ ;  /* 0x000000ff2020d210 */ /* 0x000fe40007ffe1ff */
[----:B------:R-:W-:Y:S02]  /*1650*/  ISETP.NE.AND P5, PT, RZ, UR50, PT ;  /* 0x00000032ff007c0c */ /* 0x000fe4000bfa5270 */
[----:B------:R-:W-:-:S02]  /*1660*/  ISETP.NE.AND P6, PT, RZ, UR49, PT ;  /* 0x00000031ff007c0c */ /* 0x000fc4000bfc5270 */
[----:B------:R-:W-:-:S03]  /*1670*/  SEL R32, R12, R32, !P5 ;  /* 0x000000200c207207 */ /* 0x000fc60006800000 */
[----:B------:R-:W-:Y:S01]  /*1680*/  @!P3 IMAD.MOV R26, RZ, RZ, -R26 ;  /* 0x000000ffff1ab224 */ /* 0x000fe200078e0a1a */
[C---:B------:R-:W-:Y:S02]  /*1690*/  IADD3 R8, P3, PT, R31.reuse, UR38, RZ ;  /* 0x000000261f087c10 */ /* 0x040fe4000ff7e0ff */
[----:B------:R-:W-:Y:S02]  /*16a0*/  SEL R28, R28, RZ, P2 ;  /* 0x000000ff1c1c7207 */ /* 0x000fe40001000000 */
[----:B------:R-:W-:Y:S02]  /*16b0*/  LEA.HI.X.SX32 R9, R31, UR39, 0x1, P3 ;  /* 0x000000271f097c11 */ /* 0x000fe400098f0eff */
[----:B------:R-:W-:Y:S01]  /*16c0*/  SEL R31, R13, R26, !P6 ;  /* 0x0000001a0d1f7207 */ /* 0x000fe20007000000 */
[----:B------:R-:W-:Y:S01]  /*16d0*/  IMAD.MOV R34, RZ, RZ, -R32 ;  /* 0x000000ffff227224 */ /* 0x000fe200078e0a20 */
[----:B0-----:R-:W-:Y:S01]  /*16e0*/  R2UR UR4, R11 ;  /* 0x000000000b0472ca */ /* 0x001fe200000e0000 */
[----:B------:R-:W-:Y:S01]  /*16f0*/  IMAD R11, R28, UR46, RZ ;  /* 0x0000002e1c0b7c24 */ /* 0x000fe2000f8e02ff */
[----:B------:R-:W-:Y:S01]  /*1700*/  SEL R32, R32, RZ, P1 ;  /* 0x000000ff20207207 */ /* 0x000fe20000800000 */
[----:B------:R0:W2:Y:S01]  /*1710*/  LDG.E.U8 R27, desc[UR10][R8.64] ;  /* 0x0000000a081b7981 */ /* 0x0000a2000c1e1100 */
[----:B------:R-:W-:-:S03]  /*1720*/  IADD3 R26, PT, PT, -R31, RZ, RZ ;  /* 0x000000ff1f1a7210 */ /* 0x000fc60007ffe1ff */
[----:B------:R-:W-:Y:S02]  /*1730*/  IMAD R32, R32, UR47, R11 ;  /* 0x0000002f20207c24 */ /* 0x000fe4000f8e020b */
        /* <DEDUP_REMOVED lines=13> */
[----:B------:R-:W-:-:S04]  /*1810*/  IADD3 R8, P4, PT, R8, UR36, RZ ;  /* 0x0000002408087c10 */ /* 0x000fc8000ff9e0ff */
[----:B------:R-:W-:Y:S01]  /*1820*/  LEA.HI.X.SX32 R9, R7, UR37, 0x2, P4 ;  /* 0x0000002507097c11 */ /* 0x000fe2000a0f16ff */
[----:B------:R-:W-:Y:S02]  /*1830*/  IMAD.MOV.U32 R7, RZ, RZ, R5 ;  /* 0x000000ffff077224 */ /* 0x000fe400078e0005 */
[----:B------:R-:W-:Y:S01]  /*1840*/  IMAD R29, R34, UR50, R29 ;  /* 0x00000032221d7c24 */ /* 0x000fe2000f8e021d */
[----:B------:R-:W-:Y:S01]  /*1850*/  SEL R26, R31, RZ, P2 ;  /* 0x000000ff1f1a7207 */ /* 0x000fe20001000000 */
[----:B------:R0:W3:Y:S01]  /*1860*/  LDG.E R5, desc[UR10][R16.64] ;  /* 0x0000000a10057981 */ /* 0x0000e2000c1e1900 */
[----:B------:R-:W-:Y:S02]  /*1870*/  @!P3 IADD3 R7, PT, PT, -R7, RZ, RZ ;  /* 0x000000ff0707b210 */ /* 0x000fe40007ffe1ff */
[----:B------:R-:W-:Y:S02]  /*1880*/  SEL R29, R29, RZ, P0 ;  /* 0x000000ff1d1d7207 */ /* 0x000fe40000000000 */
[----:B------:R-:W-:-:S03]  /*1890*/  SEL R7, R12, R7, !P5 ;  /* 0x000000070c077207 */ /* 0x000fc60006800000 */
[----:B------:R-:W-:Y:S02]  /*18a0*/  IMAD R29, R29, UR51, R32 ;  /* 0x000000331d1d7c24 */ /* 0x000fe4000f8e0220 */
[----:B------:R-:W-:Y:S01]  /*18b0*/  IMAD.MOV R32, RZ, RZ, -R7 ;  /* 0x000000ffff207224 */ /* 0x000fe200078e0a07 */
[----:B------:R-:W-:-:S03]  /*18c0*/  SEL R31, R7, RZ, P1 ;  /* 0x000000ff071f7207 */ /* 0x000fc60000800000 */
[----:B------:R-:W-:Y:S01]  /*18d0*/  IMAD R7, R32, UR50, R11 ;  /* 0x0000003220077c24 */ /* 0x000fe2000f8e020b */
[----:B------:R-:W-:Y:S02]  /*18e0*/  IADD3 R11, PT, PT, R14, 0x100, RZ ;  /* 0x000001000e0b7810 */ /* 0x000fe40007ffe0ff */
[C---:B------:R-:W-:Y:S02]  /*18f0*/  IADD3 R28, P3, PT, R29.reuse, UR38, RZ ;  /* 0x000000261d1c7c10 */ /* 0x040fe4000ff7e0ff */
[----:B0-----:R-:W-:Y:S02]  /*1900*/  IABS R17, R11 ;  /* 0x0000000b00117213 */ /* 0x001fe40000000000 */
[----:B------:R-:W-:-:S03]  /*1910*/  LEA.HI.X.SX32 R29, R29, UR39, 0x1, P3 ;  /* 0x000000271d1d7c11 */ /* 0x000fc600098f0eff */
[----:B------:R-:W-:-:S03]  /*1920*/  IMAD.HI.U32 R16, R17, UR6, RZ ;  /* 0x0000000611107c27 */ /* 0x000fc6000f8e00ff */
[----:B------:R0:W3:Y:S02]  /*1930*/  LDG.E.U8 R29, desc[UR10][R28.64] ;  /* 0x0000000a1c1d7981 */ /* 0x0000e4000c1e1100 */
        /* <DEDUP_REMOVED lines=10> */
[----:B------:R-:W-:Y:S01]  /*19e0*/  IMAD R26, R26, UR46, RZ ;  /* 0x0000002e1a1a7c24 */ /* 0x000fe2000f8e02ff */
[----:B------:R-:W-:-:S03]  /*19f0*/  SEL R7, R7, RZ, P0 ;  /* 0x000000ff07077207 */ /* 0x000fc60000000000 */
[----:B------:R-:W-:-:S04]  /*1a00*/  IMAD R26, R31, UR47, R26 ;  /* 0x0000002f1f1a7c24 */ /* 0x000fc8000f8e021a */
[----:B------:R-:W-:-:S04]  /*1a10*/  @!P3 IADD3 R28, PT, PT, -R28, RZ, RZ ;  /* 0x000000ff1c1cb210 */ /* 0x000fc80007ffe1ff */
[----:B------:R-:W-:Y:S01]  /*1a20*/  SEL R32, R13, R28, !P6 ;  /* 0x0000001c0d207207 */ /* 0x000fe20007000000 */
[----:B------:R-:W-:-:S04]  /*1a30*/  IMAD R7, R7, UR51, R26 ;  /* 0x0000003307077c24 */ /* 0x000fc8000f8e021a */
        /* <DEDUP_REMOVED lines=8> */
[----:B------:R0:W3:Y:S02]  /*1ac0*/  LDG.E R7, desc[UR10][R8.64] ;  /* 0x0000000a08077981 */ /* 0x0000e4000c1e1900 */
        /* <DEDUP_REMOVED lines=18> */
[----:B------:R-:W-:-:S05]  /*1bf0*/  IABS R9, R14 ;  /* 0x0000000e00097213 */ /* 0x000fca0000000000 */
[----:B------:R-:W-:Y:S01]  /*1c00*/  IMAD.HI.U32 R8, R9, UR6, RZ ;  /* 0x0000000609087c27 */ /* 0x000fe2000f8e00ff */
[----:B-1----:R-:W-:-:S04]  /*1c10*/  SHF.R.S64 R16, RZ, 0x1e, R11 ;  /* 0x0000001eff107819 */ /* 0x002fc8000000100b */
        /* <DEDUP_REMOVED lines=18> */
[----:B------:R-:W-:-:S04]  /*1d40*/  IMAD.HI.U32 R28, R31, UR5, RZ ;  /* 0x000000051f1c7c27 */ /* 0x000fc8000f8e00ff */
[----:B0-----:R-:W-:Y:S01]  /*1d50*/  IMAD.MOV R16, RZ, RZ, -R28 ;  /* 0x000000ffff107224 */ /* 0x001fe200078e0a1c */
        /* <DEDUP_REMOVED lines=21> */
[----:B------:R-:W-:-:S05]  /*1eb0*/  SEL R8, R8, RZ, P0 ;  /* 0x000000ff08087207 */ /* 0x000fca0000000000 */
[----:B------:R-:W-:Y:S02]  /*1ec0*/  IMAD R8, R8, UR51, R9 ;  /* 0x0000003308087c24 */ /* 0x000fe4000f8e0209 */
[----:B------:R-:W-:-:S05]  /*1ed0*/  IMAD.HI.U32 R9, R16, UR6, RZ ;  /* 0x0000000610097c27 */ /* 0x000fca000f8e00ff */
[----:B------:R-:W-:Y:S02]  /*1ee0*/  IADD3 R17, PT, PT, -R9, RZ, RZ ;  /* 0x000000ff09117210 */ /* 0x000fe40007ffe1ff */
[----:B----4-:R-:W-:-:S03]  /*1ef0*/  ISETP.NE.AND P3, PT, R25, RZ, PT ;  /* 0x000000ff1900720c */ /* 0x010fc60003f65270 */
        /* <DEDUP_REMOVED lines=32> */
[----:B------:R-:W-:Y:S01]  /*2100*/  IMAD R9, R9, UR47, R28 ;  /* 0x0000002f09097c24 */ /* 0x000fe2000f8e021c */
[----:B-----5:R-:W-:Y:S02]  /*2110*/  ISETP.NE.AND P5, PT, R15, RZ, PT ;  /* 0x000000ff0f00720c */ /* 0x020fe40003fa5270 */
        /* <DEDUP_REMOVED lines=33> */
[C---:B------:R-:W-:Y:S02]  /*2330*/  IADD3 R15, PT, PT, -R9.reuse, RZ, RZ ;  /* 0x000000ff090f7210 */ /* 0x040fe40007ffe1ff */
[----:B------:R-:W-:Y:S01]  /*2340*/  SEL R9, R9, RZ, P1 ;  /* 0x000000ff09097207 */ /* 0x000fe20000800000 */
[----:B------:R-:W-:Y:S02]  /*2350*/  IMAD R16, R16, UR46, RZ ;  /* 0x0000002e10107c24 */ /* 0x000fe4000f8e02ff */
[----:B------:R-:W-:Y:S02]  /*2360*/  IMAD R15, R15, UR50, R36 ;  /* 0x000000320f0f7c24 */ /* 0x000fe4000f8e0224 */
[----:B------:R-:W-:-:S03]  /*2370*/  IMAD R16, R9, UR47, R16 ;  /* 0x0000002f09107c24 */ /* 0x000fc6000f8e0210 */
[----:B------:R-:W-:-:S05]  /*2380*/  SEL R15, R15, RZ, P0 ;  /* 0x000000ff0f0f7207 */ /* 0x000fca0000000000 */
[----:B------:R-:W-:Y:S01]  /*2390*/  IMAD R25, R15, UR51, R16 ;  /* 0x000000330f197c24 */ /* 0x000fe2000f8e0210 */
[----:B------:R-:W-:-:S04]  /*23a0*/  IADD3 R16, P3, PT, R8, UR38, RZ ;  /* 0x0000002608107c10 */ /* 0x000fc8000ff7e0ff */
[----:B------:R-:W-:Y:S02]  /*23b0*/  LEA.HI.X.SX32 R17, R8, UR39, 0x1, P3 ;  /* 0x0000002708117c11 */ /* 0x000fe400098f0eff */
[----:B--2---:R-:W-:-:S03]  /*23c0*/  ISETP.NE.AND P4, PT, R27, RZ, PT ;  /* 0x000000ff1b00720c */ /* 0x004fc60003f85270 */
[----:B------:R0:W2:Y:S01]  /*23d0*/  LDG.E.U8 R27, desc[UR10][R16.64] ;  /* 0x0000000a101b7981 */ /* 0x0000a2000c1e1100 */
[----:B------:R-:W-:Y:S01]  /*23e0*/  VIADD R36, R14, 0x160 ;  /* 0x000001600e247836 */ /* 0x000fe20000000000 */
[----:B------:R-:W-:-:S04]  /*23f0*/  SHF.R.S64 R8, RZ, 0x1e, R14 ;  /* 0x0000001eff087819 */ /* 0x000fc8000000100e */
[----:B------:R-:W-:Y:S02]  /*2400*/  IADD3 R8, P6, PT, R8, UR36, RZ ;  /* 0x0000002408087c10 */ /* 0x000fe4000ffde0ff */
[----:B------:R-:W-:Y:S02]  /*2410*/  IABS R15, R36 ;  /* 0x00000024000f7213 */ /* 0x000fe40000000000 */
[----:B------:R-:W-:-:S03]  /*2420*/  LEA.HI.X.SX32 R9, R14, UR37, 0x2, P6 ;  /* 0x000000250e097c11 */ /* 0x000fc6000b0f16ff */
[----:B------:R-:W-:Y:S01]  /*2430*/  IMAD.HI.U32 R14, R15, UR6, RZ ;  /* 0x000000060f0e7c27 */ /* 0x000fe2000f8e00ff */
[----:B------:R-:W-:-:S04]  /*2440*/  IABS R38, UR49 ;  /* 0x0000003100267c13 */ /* 0x000fc80008000000 */
[----:B0-----:R-:W-:-:S05]  /*2450*/  IADD3 R16, PT, PT, -R14, RZ, RZ ;  /* 0x000000ff0e107210 */ /* 0x001fca0007ffe1ff */
[----:B------:R-:W-:-:S05]  /*2460*/  IMAD R15, R38, R16, R15 ;  /* 0x00000010260f7224 */ /* 0x000fca00078e020f */
[----:B------:R-:W-:-:S13]  /*2470*/  ISETP.GT.U32.AND P6, PT, R38, R15, PT ;  /* 0x0000000f2600720c */ /* 0x000fda0003fc4070 */
[----:B------:R-:W-:Y:S01]  /*2480*/  @!P6 IMAD.IADD R15, R15, 0x1, -R38 ;  /* 0x000000010f0fe824 */ /* 0x000fe200078e0a26 */
[----:B------:R-:W-:-:S04]  /*2490*/  @!P6 IADD3 R14, PT, PT, R14, 0x1, RZ ;  /* 0x000000010e0ee810 */ /* 0x000fc80007ffe0ff */
[----:B------:R-:W-:Y:S02]  /*24a0*/  ISETP.GE.U32.AND P6, PT, R15, R38, PT ;  /* 0x000000260f00720c */ /* 0x000fe40003fc6070 */
[----:B---3--:R-:W-:Y:S02]  /*24b0*/  ISETP.NE.AND P3, PT, R29, RZ, PT ;  /* 0x000000ff1d00720c */ /* 0x008fe40003f65270 */
[----:B------:R0:W3:Y:S02]  /*24c0*/  LDG.E R29, desc[UR10][R8.64] ;  /* 0x0000000a081d7981 */ /* 0x0000e4000c1e1900 */
[----:B0-----:R-:W-:-:S07]  /*24d0*/  LOP3.LUT R8, R36, UR49, RZ, 0x3c, !PT ;  /* 0x0000003124087c12 */ /* 0x001fce000f8e3cff */
        /* <DEDUP_REMOVED lines=21> */
[----:B------:R-:W-:Y:S01]  /*2630*/  IMAD.MOV R9, RZ, RZ, -R8 ;  /* 0x000000ffff097224 */ /* 0x000fe200078e0a08 */
[----:B------:R-:W-:Y:S01]  /*2640*/  SEL R8, R8, RZ, P1 ;  /* 0x000000ff08087207 */ /* 0x000fe20000800000 */
[----:B------:R-:W-:Y:S02]  /*2650*/  IMAD R13, R12, UR46, RZ ;  /* 0x0000002e0c0d7c24 */ /* 0x000fe4000f8e02ff */
[----:B------:R-:W-:Y:S02]  /*2660*/  IMAD R9, R9, UR50, R16 ;  /* 0x0000003209097c24 */ /* 0x000fe4000f8e0210 */
[----:B------:R-:W-:Y:S01]  /*2670*/  IMAD R13, R8, UR47, R13 ;  /* 0x0000002f080d7c24 */ /* 0x000fe2000f8e020d */
[----:B------:R-:W-:Y:S02]  /*2680*/  SHF.R.S64 R8, RZ, 0x1e, R35 ;  /* 0x0000001eff087819 */ /* 0x000fe40000001023 */
[----:B------:R-:W-:Y:S02]  /*2690*/  SEL R12, R9, RZ, P0 ;  /* 0x000000ff090c7207 */ /* 0x000fe40000000000 */
[----:B------:R-:W-:-:S02]  /*26a0*/  SHF.R.S64 R14, RZ, 0x1e, R34 ;  /* 0x0000001eff0e7819 */ /* 0x000fc40000001022 */
[----:B------:R-:W-:Y:S02]  /*26b0*/  R2UR UR6, R18 ;  /* 0x00000000120672ca */ /* 0x000fe400000e0000 */
[----:B------:R-:W-:Y:S02]  /*26c0*/  R2UR UR7, R19 ;  /* 0x00000000130772ca */ /* 0x000fe400000e0000 */
[----:B------:R-:W-:Y:S02]  /*26d0*/  IADD3 R8, P0, PT, R8, UR36, RZ ;  /* 0x0000002408087c10 */ /* 0x000fe4000ff1e0ff */
[----:B------:R-:W-:Y:S01]  /*26e0*/  ISETP.NE.AND P5, PT, R30, RZ, PT ;  /* 0x000000ff1e00720c */ /* 0x000fe20003fa5270 */
[----:B------:R-:W-:Y:S01]  /*26f0*/  IMAD R30, R12, UR51, R13 ;  /* 0x000000330c1e7c24 */ /* 0x000fe2000f8e020d */
[----:B------:R-:W-:Y:S02]  /*2700*/  IADD3 R14, P2, PT, R14, UR36, RZ ;  /* 0x000000240e0e7c10 */ /* 0x000fe4000ff5e0ff */
[----:B------:R-:W-:-:S02]  /*2710*/  LEA.HI.X.SX32 R9, R35, UR37, 0x2, P0 ;  /* 0x0000002523097c11 */ /* 0x000fc400080f16ff */
[----:B------:R-:W-:Y:S02]  /*2720*/  IADD3 R16, P0, PT, R28, UR38, RZ ;  /* 0x000000261c107c10 */ /* 0x000fe4000ff1e0ff */
[----:B------:R-:W-:Y:S02]  /*2730*/  SHF.R.S64 R12, RZ, 0x1e, R36 ;  /* 0x0000001eff0c7819 */ /* 0x000fe40000001024 */
[----:B------:R-:W-:Y:S01]  /*2740*/  LEA.HI.X.SX32 R15, R34, UR37, 0x2, P2 ;  /* 0x00000025220f7c11 */ /* 0x000fe200090f16ff */
[----:B------:R-:W4:Y:S01]  /*2750*/  LDG.E R9, desc[UR6][R8.64] ;  /* 0x0000000608097981 */ /* 0x000f22000c1e1900 */
[----:B------:R-:W-:Y:S02]  /*2760*/  LEA.HI.X.SX32 R17, R28, UR39, 0x1, P0 ;  /* 0x000000271c117c11 */ /* 0x000fe400080f0eff */
[----:B------:R-:W-:Y:S02]  /*2770*/  IADD3 R12, P0, PT, R12, UR36, RZ ;  /* 0x000000240c0c7c10 */ /* 0x000fe4000ff1e0ff */
[----:B------:R-:W-:-:S02]  /*2780*/  ISETP.NE.AND P1, PT, R33, RZ, PT ;  /* 0x000000ff2100720c */ /* 0x000fc40003f25270 */
[----:B------:R0:W5:Y:S01]  /*2790*/  LDG.E R33, desc[UR6][R14.64] ;  /* 0x000000060e217981 */ /* 0x000162000c1e1900 */
[----:B------:R-:W-:Y:S02]  /*27a0*/  LEA.HI.X.SX32 R13, R36, UR37, 0x2, P0 ;  /* 0x00000025240d7c11 */ /* 0x000fe400080f16ff */
[----:B------:R-:W-:Y:S01]  /*27b0*/  ISETP.NE.AND P0, PT, R26, RZ, PT ;  /* 0x000000ff1a00720c */ /* 0x000fe20003f05270 */
[----:B------:R-:W5:Y:S01]  /*27c0*/  LDG.E.U8 R17, desc[UR6][R16.64] ;  /* 0x0000000610117981 */ /* 0x000f62000c1e1100 */
[----:B------:R-:W-:Y:S02]  /*27d0*/  IADD3 R26, P6, PT, R30, UR38, RZ ;  /* 0x000000261e1a7c10 */ /* 0x000fe4000ffde0ff */
[----:B------:R-:W-:Y:S01]  /*27e0*/  R2UR UR8, R18 ;  /* 0x00000000120872ca */ /* 0x000fe200000e0000 */
[----:B------:R-:W5:Y:S01]  /*27f0*/  LDG.E R12, desc[UR10][R12.64] ;  /* 0x0000000a0c0c7981 */ /* 0x000f62000c1e1900 */
[----:B0-----:R-:W-:Y:S02]  /*2800*/  IADD3 R14, P2, PT, R25, UR38, RZ ;  /* 0x00000026190e7c10 */ /* 0x001fe4000ff5e0ff */
[----:B------:R-:W-:-:S02]  /*2810*/  R2UR UR9, R19 ;  /* 0x00000000130972ca */ /* 0x000fc400000e0000 */
[----:B------:R-:W-:-:S11]  /*2820*/  LEA.HI.X.SX32 R15, R25, UR39, 0x1, P2 ;  /* 0x00000027190f7c11 */ /* 0x000fd600090f0eff */
[----:B------:R0:W5:Y:S01]  /*2830*/  LDG.E.U8 R14, desc[UR8][R14.64] ;  /* 0x000000080e0e7981 */ /* 0x000162000c1e1100 */
[----:B--2---:R-:W-:Y:S02]  /*2840*/  ISETP.NE.AND P2, PT, R27, RZ, PT ;  /* 0x000000ff1b00720c */ /* 0x004fe40003f45270 */
[----:B------:R-:W-:-:S05]  /*2850*/  LEA.HI.X.SX32 R27, R30, UR39, 0x1, P6 ;  /* 0x000000271e1b7c11 */ /* 0x000fca000b0f0eff */
[----:B------:R-:W2:Y:S01]  /*2860*/  LDG.E.U8 R26, desc[UR10][R26.64] ;  /* 0x0000000a1a1a7981 */ /* 0x000ea2000c1e1100 */
[----:B------:R-:W-:Y:S01]  /*2870*/  FMUL R25, R6, UR4 ;  /* 0x0000000406197c20 */ /* 0x000fe20008400000 */
[----:B------:R-:W-:-:S04]  /*2880*/  FMUL R3, R3, UR4 ;  /* 0x0000000403037c20 */ /* 0x000fc80008400000 */
[-C--:B------:R-:W-:Y:S01]  /*2890*/  FSEL R6, R25, R10.reuse, P5 ;  /* 0x0000000a19067208 */ /* 0x080fe20002800000 */
[----:B------:R-:W-:Y:S01]  /*28a0*/  FMUL R25, R0, UR4 ;  /* 0x0000000400197c20 */ /* 0x000fe20008400000 */
[----:B------:R-:W-:Y:S02]  /*28b0*/  ISETP.NE.AND P6, PT, R32, RZ, PT ;  /* 0x000000ff2000720c */ /* 0x000fe40003fc5270 */
[----:B------:R-:W-:Y:S02]  /*28c0*/  ISETP.NE.AND P5, PT, R31, RZ, PT ;  /* 0x000000ff1f00720c */ /* 0x000fe40003fa5270 */
[----:B------:R-:W-:Y:S01]  /*28d0*/  FSEL R34, R25, R10, P6 ;  /* 0x0000000a19227208 */ /* 0x000fe20003000000 */
[----:B0-----:R-:W-:Y:S01]  /*28e0*/  FMUL R15, R4, UR4 ;  /* 0x00000004040f7c20 */ /* 0x001fe20008400000 */
[----:B------:R-:W-:Y:S01]  /*28f0*/  FMUL R5, R5, UR4 ;  /* 0x0000000405057c20 */ /* 0x000fe20008400000 */
[----:B------:R-:W-:-:S03]  /*2900*/  FMUL R7, R7, UR4 ;  /* 0x0000000407077c20 */ /* 0x000fc60008400000 */
[----:B------:R-:W-:Y:S01]  /*2910*/  FSEL R32, R15, R10, P4 ;  /* 0x0000000a0f207208 */ /* 0x000fe20002000000 */
[----:B---3--:R-:W-:-:S05]  /*2920*/  FMUL R29, R29, UR4 ;  /* 0x000000041d1d7c20 */ /* 0x008fca0008400000 */
[-C--:B------:R-:W-:Y:S02]  /*2930*/  FSEL R16, R29, R10.reuse, P2 ;  /* 0x0000000a1d107208 */ /* 0x080fe40001000000 */
[----:B------:R-:W-:Y:S02]  /*2940*/  ISETP.NE.AND P2, PT, R20, RZ, PT ;  /* 0x000000ff1400720c */ /* 0x000fe40003f45270 */
[----:B------:R-:W-:Y:S02]  /*2950*/  FMNMX R29, R16, -INF , !PT ;  /* 0xff800000101d7809 */ /* 0x000fe40007800000 */
[----:B------:R-:W-:Y:S02]  /*2960*/  FSEL R36, R3, R10, P2 ;  /* 0x0000000a03247208 */ /* 0x000fe40001000000 */
[----:B------:R-:W-:Y:S01]  /*2970*/  FMNMX R29, R29, R6, !PT ;  /* 0x000000061d1d7209 */ /* 0x000fe20007800000 */
[----:B------:R-:W-:-:S03]  /*2980*/  FMUL R3, R2, UR4 ;  /* 0x0000000402037c20 */ /* 0x000fc60008400000 */
[----:B------:R-:W-:Y:S02]  /*2990*/  FMNMX R29, R29, R36, !PT ;  /* 0x000000241d1d7209 */ /* 0x000fe40007800000 */
[----:B------:R-:W-:Y:S02]  /*29a0*/  FSEL R4, R3, R10, P5 ;  /* 0x0000000a03047208 */ /* 0x000fe40002800000 */
[----:B------:R-:W-:-:S04]  /*29b0*/  FMNMX R29, R29, R34, !PT ;  /* 0x000000221d1d7209 */ /* 0x000fc80007800000 */
[----:B------:R-:W-:Y:S02]  /*29c0*/  FMNMX R29, R29, R4, !PT ;  /* 0x000000041d1d7209 */ /* 0x000fe40007800000 */
[----:B------:R-:W-:Y:S02]  /*29d0*/  FSEL R30, R5, R10, P3 ;  /* 0x0000000a051e7208 */ /* 0x000fe40001800000 */
[----:B------:R-:W-:Y:S01]  /*29e0*/  FMNMX R29, R29, R32, !PT ;  /* 0x000000201d1d7209 */ /* 0x000fe20007800000 */
[----:B------:R-:W-:Y:S01]  /*29f0*/  FMUL R11, R11, UR4 ;  /* 0x000000040b0b7c20 */ /* 0x000fe20008400000 */
[----:B------:R-:W-:Y:S02]  /*2a00*/  FSEL R8, R7, R10, P1 ;  /* 0x0000000a07087208 */ /* 0x000fe40000800000 */
[----:B------:R-:W-:Y:S02]  /*2a10*/  FMNMX R29, R29, R30, !PT ;  /* 0x0000001e1d1d7209 */ /* 0x000fe40007800000 */
[----:B------:R-:W-:-:S02]  /*2a20*/  FSEL R28, R11, R10, P0 ;  /* 0x0000000a0b1c7208 */ /* 0x000fc40000000000 */
[----:B------:R-:W-:-:S04]  /*2a30*/  FMNMX R29, R29, R8, !PT ;  /* 0x000000081d1d7209 */ /* 0x000fc80007800000 */
[----:B------:R-:W-:Y:S01]  /*2a40*/  FMNMX R29, R29, R28, !PT ;  /* 0x0000001c1d1d7209 */ /* 0x000fe20007800000 */
[----:B----4-:R-:W-:Y:S01]  /*2a50*/  FMUL R9, R9, UR4 ;  /* 0x0000000409097c20 */ /* 0x010fe20008400000 */
[----:B-----5:R-:W-:Y:S01]  /*2a60*/  FMUL R33, R33, UR4 ;  /* 0x0000000421217c20 */ /* 0x020fe20008400000 */
[----:B------:R-:W-:Y:S02]  /*2a70*/  ISETP.NE.AND P2, PT, R17, RZ, PT ;  /* 0x000000ff1100720c */ /* 0x000fe40003f45270 */
[----:B------:R-:W-:-:S04]  /*2a80*/  ISETP.NE.AND P0, PT, R14, RZ, PT ;  /* 0x000000ff0e00720c */ /* 0x000fc80003f05270 */
[-C--:B------:R-:W-:Y:S02]  /*2a90*/  FSEL R20, R9, R10.reuse, P0 ;  /* 0x0000000a09147208 */ /* 0x080fe40000000000 */
[----:B--2---:R-:W-:Y:S02]  /*2aa0*/  ISETP.NE.AND P1, PT, R26, RZ, PT ;  /* 0x000000ff1a00720c */ /* 0x004fe40003f25270 */
[----:B------:R-:W-:-:S04]  /*2ab0*/  FSEL R26, R33, R10, P2 ;  /* 0x0000000a211a7208 */ /* 0x000fc80001000000 */
[----:B------:R-:W-:-:S04]  /*2ac0*/  FMNMX R29, R29, R26, !PT ;  /* 0x0000001a1d1d7209 */ /* 0x000fc80007800000 */
[----:B------:R-:W-:-:S03]  /*2ad0*/  FMNMX R13, R29, R20, !PT ;  /* 0x000000141d0d7209 */ /* 0x000fc60007800000 */
[----:B------:R-:W-:Y:S01]  /*2ae0*/  @P1 FMUL R10, R12, UR4 ;  /* 0x000000040c0a1c20 */ /* 0x000fe20008400000 */
        /* <DEDUP_REMOVED lines=25> */
[----:B------:R-:W-:Y:S01]  /*2c80*/  FFMA.SAT R6, R36, R7, 0.5 ;  /* 0x3f00000024067423 */ /* 0x000fe20000002007 */
        /* <DEDUP_REMOVED lines=8> */
[----:B------:R-:W-:Y:S01]  /*2d10*/  FFMA.RM R6, R6, R9, 12582913 ;  /* 0x4b40000106067423 */ /* 0x000fe20000004009 */
[----:B------:R-:W-:Y:S01]  /*2d20*/  FFMA R16, R16, 1.925963033500011079e-08, R3 ;  /* 0x32a5706010107823 */ /* 0x000fe20000000003 */
[----:B------:R-:W-:Y:S01]  /*2d30*/  FADD R3, R2, -12583039 ;  /* 0xcb40007f02037421 */ /* 0x000fe20000000000 */
[----:B------:R-:W-:Y:S01]  /*2d40*/  FFMA.SAT R14, R34, R7, 0.5 ;  /* 0x3f000000220e7423 */ /* 0x000fe20000002007 */
[----:B------:R-:W-:-:S02]  /*2d50*/  SHF.L.U32 R0, R0, 0x17, RZ ;  /* 0x0000001700007819 */ /* 0x000fc400000006ff */
[----:B------:R-:W-:Y:S01]  /*2d60*/  FFMA R5, R12, 1.4426950216293334961, -R3 ;  /* 0x3fb8aa3b0c057823 */ /* 0x000fe20000000803 */
[----:B------:R-:W-:-:S03]  /*2d70*/  FFMA.RM R3, R14, R9, 12582913 ;  /* 0x4b4000010e037423 */ /* 0x000fc60000004009 */
[----:B------:R-:W-:Y:S01]  /*2d80*/  FFMA R13, R12, 1.925963033500011079e-08, R5 ;  /* 0x32a570600c0d7823 */ /* 0x000fe20000000005 */
[----:B------:R-:W-:Y:S01]  /*2d90*/  FADD R5, R6, -12583039 ;  /* 0xcb40007f06057421 */ /* 0x000fe20000000000 */
[C---:B------:R-:W-:Y:S01]  /*2da0*/  FADD R11, R3.reuse, -12583039 ;  /* 0xcb40007f030b7421 */ /* 0x040fe20000000000 */
[----:B------:R-:W-:Y:S01]  /*2db0*/  FFMA.SAT R12, R4, R7, 0.5 ;  /* 0x3f000000040c7423 */ /* 0x000fe20000002007 */
[----:B------:R-:W-:Y:S02]  /*2dc0*/  IMAD.SHL.U32 R3, R3, 0x800000, RZ ;  /* 0x0080000003037824 */ /* 0x000fe400078e00ff */
[----:B------:R-:W-:Y:S01]  /*2dd0*/  FFMA R5, R36, 1.4426950216293334961, -R5 ;  /* 0x3fb8aa3b24057823 */ /* 0x000fe20000000805 */
[----:B------:R-:W-:Y:S01]  /*2de0*/  FFMA R11, R34, 1.4426950216293334961, -R11 ;  /* 0x3fb8aa3b220b7823 */ /* 0x000fe2000000080b */
[----:B------:R-:W-:Y:S02]  /*2df0*/  MUFU.EX2 R13, R13 ;  /* 0x0000000d000d7308 */ /* 0x000fe40000000800 */
[----:B------:R-:W-:Y:S01]  /*2e00*/  FFMA R36, R36, 1.925963033500011079e-08, R5 ;  /* 0x32a5706024247823 */ /* 0x000fe20000000005 */
[----:B------:R-:W-:Y:S01]  /*2e10*/  FFMA R34, R34, 1.925963033500011079e-08, R11 ;  /* 0x32a5706022227823 */ /* 0x000fe2000000000b */
[----:B------:R-:W-:Y:S01]  /*2e20*/  FFMA.RM R11, R12, R9, 12582913 ;  /* 0x4b4000010c0b7423 */ /* 0x000fe20000004009 */
[----:B------:R-:W-:-:S03]  /*2e30*/  FFMA.SAT R12, R32, R7, 0.5 ;  /* 0x3f000000200c7423 */ /* 0x000fc60000002007 */
[----:B------:R0:W1:Y:S01]  /*2e40*/  MUFU.EX2 R5, R16 ;  /* 0x0000001000057308 */ /* 0x0000620000000800 */
[----:B------:R-:W-:Y:S01]  /*2e50*/  FADD R15, R11, -12583039 ;  /* 0xcb40007f0b0f7421 */ /* 0x000fe20000000000 */
[----:B------:R-:W-:-:S03]  /*2e60*/  FFMA.RM R12, R12, R9, 12582913 ;  /* 0x4b4000010c0c7423 */ /* 0x000fc60000004009 */
[----:B------:R-:W-:-:S03]  /*2e70*/  FFMA R15, R4, 1.4426950216293334961, -R15 ;  /* 0x3fb8aa3b040f7823 */ /* 0x000fc6000000080f */
[----:B------:R-:W2:Y:S01]  /*2e80*/  MUFU.EX2 R17, R36 ;  /* 0x0000002400117308 */ /* 0x000ea20000000800 */
[----:B------:R-:W-:Y:S01]  /*2e90*/  FFMA R14, R4, 1.925963033500011079e-08, R15 ;  /* 0x32a57060040e7823 */ /* 0x000fe2000000000f */
[----:B------:R-:W-:Y:S01]  /*2ea0*/  FADD R15, R12, -12583039 ;  /* 0xcb40007f0c0f7421 */ /* 0x000fe20000000000 */
[-C--:B------:R-:W-:Y:S01]  /*2eb0*/  FFMA.SAT R4, R8, R7.reuse, 0.5 ;  /* 0x3f00000008047423 */ /* 0x080fe20000002007 */
[----:B0-----:R-:W-:Y:S02]  /*2ec0*/  FFMA.SAT R16, R20, R7, 0.5 ;  /* 0x3f00000014107423 */ /* 0x001fe40000002007 */
[----:B------:R-:W-:Y:S02]  /*2ed0*/  FFMA R15, R32, 1.4426950216293334961, -R15 ;  /* 0x3fb8aa3b200f7823 */ /* 0x000fe4000000080f */
[----:B------:R0:W3:Y:S01]  /*2ee0*/  MUFU.EX2 R25, R14 ;  /* 0x0000000e00197308 */ /* 0x0000e20000000800 */
[----:B-1----:R-:W-:Y:S01]  /*2ef0*/  FMUL R5, R0, R5 ;  /* 0x0000000500057220 */ /* 0x002fe20000400000 */
[----:B------:R-:W-:-:S02]  /*2f00*/  IMAD.SHL.U32 R0, R2, 0x800000, RZ ;  /* 0x0080000002007824 */ /* 0x000fc400078e00ff */
[----:B------:R-:W-:Y:S01]  /*2f10*/  FFMA.SAT R2, R30, R7, 0.5 ;  /* 0x3f0000001e027423 */ /* 0x000fe20000002007 */
[----:B------:R-:W-:Y:S01]  /*2f20*/  FFMA R32, R32, 1.925963033500011079e-08, R15 ;  /* 0x32a5706020207823 */ /* 0x000fe2000000000f */
[----:B------:R-:W-:Y:S01]  /*2f30*/  FFMA.RM R16, R16, R9, 12582913 ;  /* 0x4b40000110107423 */ /* 0x000fe20000004009 */
[----:B------:R-:W-:Y:S01]  /*2f40*/  FMUL R0, R0, R13 ;  /* 0x0000000d00007220 */ /* 0x000fe20000400000 */
[----:B------:R-:W-:Y:S01]  /*2f50*/  FFMA.RM R13, R2, R9, 12582913 ;  /* 0x4b400001020d7423 */ /* 0x000fe20000004009 */
[----:B------:R-:W-:Y:S01]  /*2f60*/  SHF.L.U32 R2, R6, 0x17, RZ ;  /* 0x0000001706027819 */ /* 0x000fe200000006ff */
[-C--:B------:R-:W-:Y:S01]  /*2f70*/  FFMA.SAT R6, R26, R7.reuse, 0.5 ;  /* 0x3f0000001a067423 */ /* 0x080fe20000002007 */
[----:B0-----:R-:W-:Y:S01]  /*2f80*/  FFMA.SAT R14, R10, R7, 0.5 ;  /* 0x3f0000000a0e7423 */ /* 0x001fe20000002007 */
[----:B------:R-:W-:Y:S01]  /*2f90*/  FADD R15, R13, -12583039 ;  /* 0xcb40007f0d0f7421 */ /* 0x000fe20000000000 */
[----:B------:R-:W0:Y:S01]  /*2fa0*/  MUFU.EX2 R34, R34 ;  /* 0x0000002200227308 */ /* 0x000e220000000800 */
[----:B--2---:R-:W-:Y:S01]  /*2fb0*/  FMUL R2, R2, R17 ;  /* 0x0000001102027220 */ /* 0x004fe20000400000 */
[----:B------:R-:W-:Y:S01]  /*2fc0*/  FFMA.RM R14, R14, R9, 12582913 ;  /* 0x4b4000010e0e7423 */ /* 0x000fe20000004009 */
[----:B------:R-:W-:-:S04]  /*2fd0*/  FFMA R15, R30, 1.4426950216293334961, -R15 ;  /* 0x3fb8aa3b1e0f7823 */ /* 0x000fc8000000080f */
[----:B------:R-:W-:Y:S01]  /*2fe0*/  FFMA R30, R30, 1.925963033500011079e-08, R15 ;  /* 0x32a570601e1e7823 */ /* 0x000fe2000000000f */
[-C--:B------:R-:W-:Y:S01]  /*2ff0*/  FFMA.RM R15, R4, R9.reuse, 12582913 ;  /* 0x4b400001040f7423 */ /* 0x080fe20000004009 */
[----:B------:R-:W-:Y:S01]  /*3000*/  SHF.L.U32 R4, R11, 0x17, RZ ;  /* 0x000000170b047819 */ /* 0x000fe200000006ff */
[----:B------:R-:W-:Y:S01]  /*3010*/  FFMA.RM R11, R6, R9, 12582913 ;  /* 0x4b400001060b7423 */ /* 0x000fe20000004009 */
[----:B------:R-:W-:Y:S02]  /*3020*/  IMAD.SHL.U32 R6, R12, 0x800000, RZ ;  /* 0x008000000c067824 */ /* 0x000fe400078e00ff */
[----:B------:R-:W-:Y:S01]  /*3030*/  FADD R17, R15, -12583039 ;  /* 0xcb40007f0f117421 */ /* 0x000fe20000000000 */
[----:B------:R-:W-:Y:S01]  /*3040*/  MUFU.EX2 R30, R30 ;  /* 0x0000001e001e7308 */ /* 0x000fe20000000800 */
[----:B---3--:R-:W-:Y:S01]  /*3050*/  FMUL R4, R4, R25 ;  /* 0x0000001904047220 */ /* 0x008fe20000400000 */
[----:B------:R-:W-:Y:S01]  /*3060*/  FADD R25, R11, -12583039 ;  /* 0xcb40007f0b197421 */ /* 0x000fe20000000000 */
[----:B------:R-:W-:Y:S01]  /*3070*/  FFMA R17, R8, 1.4426950216293334961, -R17 ;  /* 0x3fb8aa3b08117823 */ /* 0x000fe20000000811 */
[----:B0-----:R-:W-:Y:S01]  /*3080*/  FMUL R3, R3, R34 ;  /* 0x0000002203037220 */ /* 0x001fe20000400000 */
[----:B------:R-:W-:-:S02]  /*3090*/  IMAD.SHL.U32 R15, R15, 0x800000, RZ ;  /* 0x008000000f0f7824 */ /* 0x000fc400078e00ff */
[----:B------:R-:W-:Y:S01]  /*30a0*/  FFMA R25, R26, 1.4426950216293334961, -R25 ;  /* 0x3fb8aa3b1a197823 */ /* 0x000fe20000000819 */
[----:B------:R-:W-:Y:S01]  /*30b0*/  FFMA R17, R8, 1.925963033500011079e-08, R17 ;  /* 0x32a5706008117823 */ /* 0x000fe20000000011 */
[----:B------:R-:W-:Y:S02]  /*30c0*/  FFMA.SAT R8, R28, R7, 0.5 ;  /* 0x3f0000001c087423 */ /* 0x000fe40000002007 */
[----:B------:R-:W0:Y:S01]  /*30d0*/  MUFU.EX2 R7, R32 ;  /* 0x0000002000077308 */ /* 0x000e220000000800 */
[----:B------:R-:W-:Y:S01]  /*30e0*/  FFMA R25, R26, 1.925963033500011079e-08, R25 ;  /* 0x32a570601a197823 */ /* 0x000fe20000000019 */
[----:B------:R-:W-:Y:S01]  /*30f0*/  FFMA.RM R8, R8, R9, 12582913 ;  /* 0x4b40000108087423 */ /* 0x000fe20000004009 */
[C---:B------:R-:W-:Y:S01]  /*3100*/  FADD R9, R16.reuse, -12583039 ;  /* 0xcb40007f10097421 */ /* 0x040fe20000000000 */
[----:B------:R-:W-:Y:S02]  /*3110*/  SHF.L.U32 R16, R16, 0x17, RZ ;  /* 0x0000001710107819 */ /* 0x000fe400000006ff */
[----:B------:R-:W-:Y:S01]  /*3120*/  FADD R27, R8, -12583039 ;  /* 0xcb40007f081b7421 */ /* 0x000fe20000000000 */
[----:B------:R-:W-:Y:S01]  /*3130*/  FFMA R9, R20, 1.4426950216293334961, -R9 ;  /* 0x3fb8aa3b14097823 */ /* 0x000fe20000000809 */
[----:B------:R-:W-:Y:S02]  /*3140*/  MUFU.EX2 R25, R25 ;  /* 0x0000001900197308 */ /* 0x000fe40000000800 */
[----:B------:R-:W-:Y:S01]  /*3150*/  FFMA R27, R28, 1.4426950216293334961, -R27 ;  /* 0x3fb8aa3b1c1b7823 */ /* 0x000fe2000000081b */
[----:B------:R-:W-:Y:S01]  /*3160*/  FFMA R26, R20, 1.925963033500011079e-08, R9 ;  /* 0x32a57060141a7823 */ /* 0x000fe20000000009 */
[C---:B------:R-:W-:Y:S01]  /*3170*/  FADD R9, R14.reuse, -12583039 ;  /* 0xcb40007f0e097421 */ /* 0x040fe20000000000 */
[----:B------:R-:W-:-:S02]  /*3180*/  IMAD.SHL.U32 R14, R14, 0x800000, RZ ;  /* 0x008000000e0e7824 */ /* 0x000fc400078e00ff */
[----:B------:R-:W-:Y:S01]  /*3190*/  FFMA R28, R28, 1.925963033500011079e-08, R27 ;  /* 0x32a570601c1c7823 */ /* 0x000fe2000000001b */
[----:B------:R-:W-:Y:S01]  /*31a0*/  FFMA R9, R10, 1.4426950216293334961, -R9 ;  /* 0x3fb8aa3b0a097823 */ /* 0x000fe20000000809 */
[----:B0-----:R-:W-:Y:S01]  /*31b0*/  FMUL R6, R6, R7 ;  /* 0x0000000706067220 */ /* 0x001fe20000400000 */
[----:B------:R-:W-:Y:S01]  /*31c0*/  FADD R7, RZ, R5 ;  /* 0x00000005ff077221 */ /* 0x000fe20000000000 */
[----:B------:R-:W0:Y:S01]  /*31d0*/  MUFU.EX2 R20, R17 ;  /* 0x0000001100147308 */ /* 0x000e220000000800 */
[----:B------:R-:W-:Y:S02]  /*31e0*/  FFMA R27, R10, 1.925963033500011079e-08, R9 ;  /* 0x32a570600a1b7823 */ /* 0x000fe40000000009 */
[----:B------:R-:W-:-:S04]  /*31f0*/  FADD R7, R7, R0 ;  /* 0x0000000007077221 */ /* 0x000fc80000000000 */
[----:B------:R-:W-:Y:S01]  /*3200*/  FADD R10, R7, R2 ;  /* 0x00000002070a7221 */ /* 0x000fe20000000000 */
[----:B------:R-:W1:Y:S01]  /*3210*/  MUFU.EX2 R28, R28 ;  /* 0x0000001c001c7308 */ /* 0x000e620000000800 */
[----:B------:R-:W-:Y:S02]  /*3220*/  SHF.L.U32 R7, R13, 0x17, RZ ;  /* 0x000000170d077819 */ /* 0x000fe400000006ff */
[----:B------:R-:W-:-:S03]  /*3230*/  FADD R9, R10, R3 ;  /* 0x000000030a097221 */ /* 0x000fc60000000000 */
[----:B------:R-:W-:Y:S01]  /*3240*/  FMUL R7, R7, R30 ;  /* 0x0000001e07077220 */ /* 0x000fe20000400000 */
[----:B------:R-:W-:Y:S01]  /*3250*/  FADD R9, R9, R4 ;  /* 0x0000000409097221 */ /* 0x000fe20000000000 */
[----:B------:R-:W2:Y:S03]  /*3260*/  MUFU.EX2 R17, R26 ;  /* 0x0000001a00117308 */ /* 0x000ea60000000800 */
[----:B------:R-:W-:Y:S01]  /*3270*/  FADD R10, R9, R6 ;  /* 0x00000006090a7221 */ /* 0x000fe20000000000 */
[----:B------:R-:W-:Y:S01]  /*3280*/  SHF.L.U32 R9, R8, 0x17, RZ ;  /* 0x0000001708097819 */ /* 0x000fe200000006ff */
[----:B0-----:R-:W-:Y:S02]  /*3290*/  FMUL R8, R15, R20 ;  /* 0x000000140f087220 */ /* 0x001fe40000400000 */
[----:B------:R-:W-:Y:S01]  /*32a0*/  FADD R13, R10, R7 ;  /* 0x000000070a0d7221 */ /* 0x000fe20000000000 */
[----:B------:R-:W0:Y:S01]  /*32b0*/  MUFU.EX2 R27, R27 ;  /* 0x0000001b001b7308 */ /* 0x000e220000000800 */
[----:B------:R-:W-:-:S02]  /*32c0*/  IMAD.SHL.U32 R10, R11, 0x800000, RZ ;  /* 0x008000000b0a7824 */ /* 0x000fc400078e00ff */
[----:B-1----:R-:W-:Y:S01]  /*32d0*/  FMUL R9, R9, R28 ;  /* 0x0000001c09097220 */ /* 0x002fe20000400000 */
[----:B------:R-:W-:Y:S01]  /*32e0*/  FADD R12, R13, R8 ;  /* 0x000000080d0c7221 */ /* 0x000fe20000000000 */
[----:B------:R-:W-:-:S03]  /*32f0*/  FMUL R10, R10, R25 ;  /* 0x000000190a0a7220 */ /* 0x000fc60000400000 */
[----:B------:R-:W-:Y:S01]  /*3300*/  FADD R11, R12, R9 ;  /* 0x000000090c0b7221 */ /* 0x000fe20000000000 */
        /* <DEDUP_REMOVED lines=14> */
.L_x_13980:
        /* <DEDUP_REMOVED lines=12> */
[----:B------:R-:W-:Y:S05]  /*34b0*/  CALL.REL.NOINC `($__internal_204_$__cuda_sm3x_div_rn_noftz_f32_slowpath) ;  /* 0x0000001800507944 */ /* 0x000fea0003c00000 */
[----:B------:R-:W-:-:S07]  /*34c0*/  IMAD.MOV.U32 R11, RZ, RZ, R5 ;  /* 0x000000ffff0b7224 */ /* 0x000fce00078e0005 */
.L_x_13945:
[----:B------:R-:W-:Y:S05]  /*34d0*/  BSYNC.RECONVERGENT B3 ;  /* 0x0000000000037941 */ /* 0x000fea0003800200 */
.L_x_13944:
        /* <DEDUP_REMOVED lines=12> */
[----:B------:R-:W-:Y:S05]  /*35a0*/  CALL.REL.NOINC `($__internal_204_$__cuda_sm3x_div_rn_noftz_f32_slowpath) ;  /* 0x0000001800147944 */ /* 0x000fea0003c00000 */
[----:B------:R-:W-:-:S07]  /*35b0*/  MOV R14, R5 ;  /* 0x00000005000e7202 */ /* 0x000fce0000000f00 */
.L_x_13947:
[----:B------:R-:W-:Y:S05]  /*35c0*/  BSYNC.RECONVERGENT B3 ;  /* 0x0000000000037941 */ /* 0x000fea0003800200 */
.L_x_13946:
        /* <DEDUP_REMOVED lines=12> */
[----:B------:R-:W-:Y:S05]  /*3690*/  CALL.REL.NOINC `($__internal_204_$__cuda_sm3x_div_rn_noftz_f32_slowpath) ;  /* 0x0000001400d87944 */ /* 0x000fea0003c00000 */
[----:B------:R-:W-:-:S07]  /*36a0*/  IMAD.MOV.U32 R0, RZ, RZ, R5 ;  /* 0x000000ffff007224 */ /* 0x000fce00078e0005 */
.L_x_13949:
[----:B------:R-:W-:Y:S05]  /*36b0*/  BSYNC.RECONVERGENT B3 ;  /* 0x0000000000037941 */ /* 0x000fea0003800200 */
.L_x_13948:
        /* <DEDUP_REMOVED lines=14> */
.L_x_13951:
[----:B------:R-:W-:Y:S05]  /*37a0*/  BSYNC.RECONVERGENT B3 ;  /* 0x0000000000037941 */ /* 0x000fea0003800200 */
.L_x_13950:
        /* <DEDUP_REMOVED lines=14> */
.L_x_13953:
[----:B------:R-:W-:Y:S05]  /*3890*/  BSYNC.RECONVERGENT B3 ;  /* 0x0000000000037941 */ /* 0x000fea0003800200 */
.L_x_13952:
        /* <DEDUP_REMOVED lines=14> */
.L_x_13955:
[----:B------:R-:W-:Y:S05]  /*3980*/  BSYNC.RECONVERGENT B3 ;  /* 0x0000000000037941 */ /* 0x000fea0003800200 */
.L_x_13954:
        /* <DEDUP_REMOVED lines=14> */
.L_x_13957:
[----:B------:R-:W-:Y:S05]  /*3a70*/  BSYNC.RECONVERGENT B3 ;  /* 0x0000000000037941 */ /* 0x000fea0003800200 */
.L_x_13956:
        /* <DEDUP_REMOVED lines=14> */
.L_x_13959:
[----:B------:R-:W-:Y:S05]  /*3b60*/  BSYNC.RECONVERGENT B3 ;  /* 0x0000000000037941 */ /* 0x000fea0003800200 */
.L_x_13958:
        /* <DEDUP_REMOVED lines=14> */
.L_x_13961:
[----:B------:R-:W-:Y:S05]  /*3c50*/  BSYNC.RECONVERGENT B3 ;  /* 0x0000000000037941 */ /* 0x000fea0003800200 */
.L_x_13960:
        /* <DEDUP_REMOVED lines=14> */
.L_x_13963:
[----:B------:R-:W-:Y:S05]  /*3d40*/  BSYNC.RECONVERGENT B3 ;  /* 0x0000000000037941 */ /* 0x000fea0003800200 */
.L_x_13962:
        /* <DEDUP_REMOVED lines=14> */
.L_x_13965:
[----:B------:R-:W-:Y:S05]  /*3e30*/  BSYNC.RECONVERGENT B3 ;  /* 0x0000000000037941 */ /* 0x000fea0003800200 */
.L_x_13964:
        /* <DEDUP_REMOVED lines=13> */
.L_x_13967:
[----:B------:R-:W-:Y:S05]  /*3f10*/  BSYNC.RECONVERGENT B3 ;  /* 0x0000000000037941 */ /* 0x000fea0003800200 */
.L_x_13966:
        /* <DEDUP_REMOVED lines=50> */
.L_x_13942:
[----:B------:R-:W-:Y:S05]  /*4240*/  EXIT ;  /* 0x000000000000794d */ /* 0x000fea0003800000 */
.L_x_13943:
[----:B------:R-:W-:Y:S01]  /*4250*/  HFMA2 R11, -RZ, RZ, 0, 1.847743988037109375e-06 ;  /* 0x0000001fff0b7431 */ /* 0x000fe200000001ff */
[----:B------:R-:W-:Y:S01]  /*4260*/  BSSY B1, `(.L_x_13969) ;  /* 0x0000006000017945 */ /* 0x000fe20003800000 */
[----:B------:R-:W-:Y:S02]  /*4270*/  IMAD.MOV.U32 R12, RZ, RZ, 0x10 ;  /* 0x00000010ff0c7424 */ /* 0x000fe400078e00ff */
[----:B------:R-:W-:-:S07]  /*4280*/  IMAD.MOV.U32 R15, RZ, RZ, -0x1 ;  /* 0xffffffffff0f7424 */ /* 0x000fce00078e00ff */
[----:B------:R-:W-:Y:S05]  /*4290*/  WARPSYNC.COLLECTIVE R15, `(.L_x_13970) ;  /* 0x000000000f087348 */ /* 0x000fea0003c00000 */
[----:B------:R0:W1:Y:S02]  /*42a0*/  SHFL.BFLY P6, R14, R13, R12, R11 ;  /* 0x0c00000c0d0e7389 */ /* 0x00006400000c000b */
[----:B01----:R-:W-:Y:S05]  /*42b0*/  ENDCOLLECTIVE ;  /* 0x000000000000791b */ /* 0x003fea0003800000 */
.L_x_13970:
[----:B------:R-:W-:Y:S05]  /*42c0*/  BSYNC B1 ;  /* 0x0000000000017941 */ /* 0x000fea0003800000 */
.L_x_13969:
[----:B------:R-:W-:Y:S01]  /*42d0*/  FMNMX R13, R13, R14, !PT ;  /* 0x0000000e0d0d7209 */ /* 0x000fe20007800000 */
[----:B------:R-:W-:Y:S01]  /*42e0*/  IMAD.MOV.U32 R11, RZ, RZ, 0x1f ;  /* 0x0000001fff0b7424 */ /* 0x000fe200078e00ff */
[----:B------:R-:W-:Y:S02]  /*42f0*/  MOV R12, 0x8 ;  /* 0x00000008000c7802 */ /* 0x000fe40000000f00 */
[----:B------:R-:W-:-:S07]  /*4300*/  MOV R15, 0xffffffff ;  /* 0xffffffff000f7802 */ /* 0x000fce0000000f00 */
[----:B------:R-:W-:Y:S05]  /*4310*/  WARPSYNC.COLLECTIVE R15, `(.L_x_13971) ;  /* 0x000000000f087348 */ /* 0x000fea0003c00000 */
[----:B------:R0:W1:Y:S02]  /*4320*/  SHFL.BFLY P6, R14, R13, R12, R11 ;  /* 0x0c00000c0d0e7389 */ /* 0x00006400000c000b */
[----:B01----:R-:W-:Y:S05]  /*4330*/  ENDCOLLECTIVE ;  /* 0x000000000000791b */ /* 0x003fea0003800000 */
.L_x_13971:
[----:B------:R-:W-:Y:S01]  /*4340*/  HFMA2 R12, -RZ, RZ, 0, 2.384185791015625e-07 ;  /* 0x00000004ff0c7431 */ /* 0x000fe200000001ff */
[----:B------:R-:W-:-:S05]  /*4350*/  FMNMX R0, R13, R14, !PT ;  /* 0x0000000e0d007209 */ /* 0x000fca0007800000 */
[----:B------:R-:W-:-:S07]  /*4360*/  IMAD.MOV.U32 R13, RZ, RZ, R0 ;  /* 0x000000ffff0d7224 */ /* 0x000fce00078e0000 */
[----:B------:R-:W-:Y:S05]  /*4370*/  WARPSYNC.COLLECTIVE R15, `(.L_x_13972) ;  /* 0x000000000f087348 */ /* 0x000fea0003c00000 */
[----:B------:R0:W1:Y:S02]  /*4380*/  SHFL.BFLY P6, R14, R13, R12, R11 ;  /* 0x0c00000c0d0e7389 */ /* 0x00006400000c000b */
[----:B01----:R-:W-:Y:S05]  /*4390*/  ENDCOLLECTIVE ;  /* 0x000000000000791b */ /* 0x003fea0003800000 */
.L_x_13972:
[----:B------:R-:W-:Y:S02]  /*43a0*/  MOV R12, 0x2 ;  /* 0x00000002000c7802 */ /* 0x000fe40000000f00 */
[----:B------:R-:W-:-:S05]  /*43b0*/  FMNMX R2, R0, R14, !PT ;  /* 0x0000000e00027209 */ /* 0x000fca0007800000 */
[----:B------:R-:W-:-:S07]  /*43c0*/  IMAD.MOV.U32 R13, RZ, RZ, R2 ;  /* 0x000000ffff0d7224 */ /* 0x000fce00078e0002 */
[----:B------:R-:W-:Y:S05]  /*43d0*/  WARPSYNC.COLLECTIVE R15, `(.L_x_13973) ;  /* 0x000000000f087348 */ /* 0x000fea0003c00000 */
[----:B------:R0:W1:Y:S02]  /*43e0*/  SHFL.BFLY P6, R14, R13, R12, R11 ;  /* 0x0c00000c0d0e7389 */ /* 0x00006400000c000b */
[----:B01----:R-:W-:Y:S05]  /*43f0*/  ENDCOLLECTIVE ;  /* 0x000000000000791b */ /* 0x003fea0003800000 */
.L_x_13973:
[----:B------:R-:W-:Y:S01]  /*4400*/  HFMA2 R12, -RZ, RZ, 0, 5.9604644775390625e-08 ;  /* 0x00000001ff0c7431 */ /* 0x000fe200000001ff */
[----:B------:R-:W-:-:S05]  /*4410*/  FMNMX R3, R2, R14, !PT ;  /* 0x0000000e02037209 */ /* 0x000fca0007800000 */
[----:B------:R-:W-:-:S07]  /*4420*/  IMAD.MOV.U32 R13, RZ, RZ, R3 ;  /* 0x000000ffff0d7224 */ /* 0x000fce00078e0003 */
[----:B------:R-:W-:Y:S05]  /*4430*/  WARPSYNC.COLLECTIVE R15, `(.L_x_13974) ;  /* 0x000000000f087348 */ /* 0x000fea0003c00000 */
[----:B------:R0:W1:Y:S02]  /*4440*/  SHFL.BFLY P6, R14, R13, R12, R11 ;  /* 0x0c00000c0d0e7389 */ /* 0x00006400000c000b */
[----:B01----:R-:W-:Y:S05]  /*4450*/  ENDCOLLECTIVE ;  /* 0x000000000000791b */ /* 0x003fea0003800000 */
.L_x_13974:
        /* <DEDUP_REMOVED lines=129> */
.L_x_13975:
[----:B------:R-:W-:Y:S02]  /*4c70*/  IMAD.MOV.U32 R12, RZ, RZ, 0x8 ;  /* 0x00000008ff0c7424 */ /* 0x000fe400078e00ff */
[----:B------:R-:W-:-:S05]  /*4c80*/  FADD R20, R13, R14 ;  /* 0x0000000e0d147221 */ /* 0x000fca0000000000 */
[----:B------:R-:W-:-:S07]  /*4c90*/  MOV R13, R20 ;  /* 0x00000014000d7202 */ /* 0x000fce0000000f00 */
[----:B------:R-:W-:Y:S05]  /*4ca0*/  WARPSYNC.COLLECTIVE R15, `(.L_x_13976) ;  /* 0x000000000f087348 */ /* 0x000fea0003c00000 */
[----:B------:R0:W1:Y:S02]  /*4cb0*/  SHFL.BFLY P6, R14, R13, R12, R11 ;  /* 0x0c00000c0d0e7389 */ /* 0x00006400000c000b */
[----:B01----:R-:W-:Y:S05]  /*4cc0*/  ENDCOLLECTIVE ;  /* 0x000000000000791b */ /* 0x003fea0003800000 */
.L_x_13976:
[----:B------:R-:W-:Y:S02]  /*4cd0*/  IMAD.MOV.U32 R12, RZ, RZ, 0x4 ;  /* 0x00000004ff0c7424 */ /* 0x000fe400078e00ff */
[----:B------:R-:W-:-:S05]  /*4ce0*/  FADD R25, R20, R14 ;  /* 0x0000000e14197221 */ /* 0x000fca0000000000 */
[----:B------:R-:W-:-:S07]  /*4cf0*/  MOV R13, R25 ;  /* 0x00000019000d7202 */ /* 0x000fce0000000f00 */
[----:B------:R-:W-:Y:S05]  /*4d00*/  WARPSYNC.COLLECTIVE R15, `(.L_x_13977) ;  /* 0x000000000f087348 */ /* 0x000fea0003c00000 */
[----:B------:R0:W1:Y:S02]  /*4d10*/  SHFL.BFLY P6, R14, R13, R12, R11 ;  /* 0x0c00000c0d0e7389 */ /* 0x00006400000c000b */
[----:B01----:R-:W-:Y:S05]  /*4d20*/  ENDCOLLECTIVE ;  /* 0x000000000000791b */ /* 0x003fea0003800000 */
.L_x_13977:
[----:B------:R-:W-:Y:S02]  /*4d30*/  IMAD.MOV.U32 R12, RZ, RZ, 0x2 ;  /* 0x00000002ff0c7424 */ /* 0x000fe400078e00ff */
[----:B------:R-:W-:-:S05]  /*4d40*/  FADD R26, R25, R14 ;  /* 0x0000000e191a7221 */ /* 0x000fca0000000000 */
[----:B------:R-:W-:-:S07]  /*4d50*/  MOV R13, R26 ;  /* 0x0000001a000d7202 */ /* 0x000fce0000000f00 */
[----:B------:R-:W-:Y:S05]  /*4d60*/  WARPSYNC.COLLECTIVE R15, `(.L_x_13978) ;  /* 0x000000000f087348 */ /* 0x000fea0003c00000 */
[----:B------:R0:W1:Y:S02]  /*4d70*/  SHFL.BFLY P6, R14, R13, R12, R11 ;  /* 0x0c00000c0d0e7389 */ /* 0x00006400000c000b */
[----:B01----:R-:W-:Y:S05]  /*4d80*/  ENDCOLLECTIVE ;  /* 0x000000000000791b */ /* 0x003fea0003800000 */
.L_x_13978:
[----:B------:R-:W-:Y:S02]  /*4d90*/  IMAD.MOV.U32 R12, RZ, RZ, 0x1 ;  /* 0x00000001ff0c7424 */ /* 0x000fe400078e00ff */
[----:B------:R-:W-:-:S05]  /*4da0*/  FADD R27, R26, R14 ;  /* 0x0000000e1a1b7221 */ /* 0x000fca0000000000 */
[----:B------:R-:W-:-:S07]  /*4db0*/  MOV R13, R27 ;  /* 0x0000001b000d7202 */ /* 0x000fce0000000f00 */
[----:B------:R-:W-:Y:S05]  /*4dc0*/  WARPSYNC.COLLECTIVE R15, `(.L_x_13979) ;  /* 0x000000000f087348 */ /* 0x000fea0003c00000 */
[----:B------:R0:W1:Y:S02]  /*4dd0*/  SHFL.BFLY P6, R14, R13, R12, R11 ;  /* 0x0c00000c0d0e7389 */ /* 0x00006400000c000b */
[----:B01----:R-:W-:Y:S05]  /*4de0*/  ENDCOLLECTIVE ;  /* 0x000000000000791b */ /* 0x003fea0003800000 */
.L_x_13979:
[----:B------:R-:W-:Y:S05]  /*4df0*/  BRA `(.L_x_13980) ;  /* 0xffffffe4007c7947 */ /* 0x000fea000383ffff */
        .weak           $__internal_204_$__cuda_sm3x_div_rn_noftz_f32_slowpath
        .type           $__internal_204_$__cuda_sm3x_div_rn_noftz_f32_slowpath,@function
        .size           $__internal_204_$__cuda_sm3x_div_rn_noftz_f32_slowpath,(.L_x_37581 - $__internal_204_$__cuda_sm3x_div_rn_noftz_f32_slowpath)
$__internal_204_$__cuda_sm3x_div_rn_noftz_f32_slowpath:
        /* <DEDUP_REMOVED lines=34> */
.L_x_13982:
        /* <DEDUP_REMOVED lines=51> */
.L_x_13989:
[----:B------:R-:W-:-:S04]  /*5350*/  LOP3.LUT R5, R5, 0x80000000, RZ, 0xc0, !PT ;  /* 0x8000000005057812 */ /* 0x000fc800078ec0ff */
[----:B------:R-:W-:Y:S01]  /*5360*/  LOP3.LUT R5, R5, 0x7f800000, RZ, 0xfc, !PT ;  /* 0x7f80000005057812 */ /* 0x000fe200078efcff */
[----:B------:R-:W-:Y:S06]  /*5370*/  BRA `(.L_x_13990) ;  /* 0x0000000000047947 */ /* 0x000fec0003800000 */
.L_x_13988:
[----:B------:R-:W-:-:S07]  /*5380*/  LEA R5, R20, R5, 0x17 ;  /* 0x0000000514057211 */ /* 0x000fce00078eb8ff */
.L_x_13990:
[----:B------:R-:W-:Y:S05]  /*5390*/  BSYNC.RECONVERGENT B2 ;  /* 0x0000000000027941 */ /* 0x000fea0003800200 */
.L_x_13987:
[----:B------:R-:W-:Y:S05]  /*53a0*/  BRA `(.L_x_13991) ;  /* 0x0000000000207947 */ /* 0x000fea0003800000 */
.L_x_13986:
[----:B------:R-:W-:-:S04]  /*53b0*/  LOP3.LUT R5, R12, 0x80000000, R5, 0x48, !PT ;  /* 0x800000000c057812 */ /* 0x000fc800078e4805 */
[----:B------:R-:W-:Y:S01]  /*53c0*/  LOP3.LUT R5, R5, 0x7f800000, RZ, 0xfc, !PT ;  /* 0x7f80000005057812 */ /* 0x000fe200078efcff */
[----:B------:R-:W-:Y:S06]  /*53d0*/  BRA `(.L_x_13991) ;  /* 0x0000000000147947 */ /* 0x000fec0003800000 */
.L_x_13985:
[----:B------:R-:W-:Y:S01]  /*53e0*/  LOP3.LUT R5, R12, 0x80000000, R5, 0x48, !PT ;  /* 0x800000000c057812 */ /* 0x000fe200078e4805 */
[----:B------:R-:W-:Y:S06]  /*53f0*/  BRA `(.L_x_13991) ;  /* 0x00000000000c7947 */ /* 0x000fec0003800000 */
.L_x_13984:
[----:B------:R-:W0:Y:S01]  /*5400*/  MUFU.RSQ R5, -QNAN ;  /* 0xffc0000000057908 */ /* 0x000e220000001400 */
[----:B------:R-:W-:Y:S05]  /*5410*/  BRA `(.L_x_13991) ;  /* 0x0000000000047947 */ /* 0x000fea0003800000 */
.L_x_13983:
[----:B------:R-:W-:-:S07]  /*5420*/  FADD.FTZ R5, R5, R12 ;  /* 0x0000000c05057221 */ /* 0x000fce0000010000 */
.L_x_13991:
[----:B------:R-:W-:Y:S05]  /*5430*/  BSYNC.RECONVERGENT B1 ;  /* 0x0000000000017941 */ /* 0x000fea0003800200 */
.L_x_13981:
[----:B------:R-:W-:Y:S02]  /*5440*/  HFMA2 R13, -RZ, RZ, 0, 0 ;  /* 0x00000000ff0d7431 */ /* 0x000fe400000001ff */
[----:B------:R-:W-:-:S04]  /*5450*/  IMAD.MOV.U32 R12, RZ, RZ, R15 ;  /* 0x000000ffff0c7224 */ /* 0x000fc800078e000f */
[----:B0-----:R-:W-:Y:S05]  /*5460*/  RET.REL.NODEC R12 `(_Z15SoftmaxWarpImplI22BroadcastScaleMaskLoadIffbLm3EiE11DirectStoreIffEfLi1ELi12ELi32ELi1ELb0EL9Algorithm0EEvT_T0_ll) ;  /* 0xffffffa80ce47950 */ /* 0x001fea0003c3ffff */
.L_x_13992:
        /* <DEDUP_REMOVED lines=9> */
.L_x_37581:


//--------------------- .text._Z15SoftmaxWarpImplI22BroadcastScaleMaskLoadIffbLm3EiE11DirectStoreIffEfLi1ELi11ELi32ELi1ELb1EL9Algorithm0EEvT_T0_ll --------------------------
	.section	.text._Z15SoftmaxWarpImplI22BroadcastScaleMaskLoadIffbLm3EiE11DirectStoreIffEfLi1ELi11ELi32ELi1ELb1EL9Algorithm0EEvT_T0_ll,"ax",@progbits
	.align	128
        .global         _Z15SoftmaxWarpImplI22BroadcastScaleMaskLoadIffbLm3EiE11DirectStoreIffEfLi1ELi11ELi32ELi1ELb1EL9Algorithm0EEvT_T0_ll
        .type           _Z15SoftmaxWarpImplI22BroadcastScaleMaskLoadIffbLm3EiE11DirectStoreIffEfLi1ELi11ELi32ELi1ELb1EL9Algorithm0EEvT_T0_ll,@function
        .size           _Z15SoftmaxWarpImplI22BroadcastScaleMaskLoadIffbLm3EiE11DirectStoreIffEfLi1ELi11ELi32ELi1ELb1EL9Algorithm0EEvT_T0_ll,(.L_x_37582 - _Z15SoftmaxWarpImplI22BroadcastScaleMaskLoadIffbLm3EiE11DirectStoreIffEfLi1ELi11ELi32ELi1ELb1EL9Algorithm0EEvT_T0_ll)
        .other          _Z15SoftmaxWarpImplI22BroadcastScaleMaskLoadIffbLm3EiE11DirectStoreIffEfLi1ELi11ELi32ELi1ELb1EL9Algorithm0EEvT_T0_ll,@"STO_CUDA_ENTRY STV_DEFAULT"
_Z15SoftmaxWarpImplI22BroadcastScaleMaskLoadIffbLm3EiE11DirectStoreIffEfLi1ELi11ELi32ELi1ELb1EL9Algorithm0EEvT_T0_ll:
.text._Z15SoftmaxWarpImplI22BroadcastScaleMaskLoadIffbLm3EiE11DirectStoreIffEfLi1ELi11ELi32ELi1ELb1EL9Algorithm0EEvT_T0_ll:
        /* <DEDUP_REMOVED lines=29> */
.L_x_13993:
        /* <DEDUP_REMOVED lines=22> */
[----:B------:R-:W-:-:S07]  /*0330*/  VIADD R30, R18, 0x120 ;  /* 0x00000120121e7836 */ /* 0x000fce0000000000 */
.L_x_14040:
[----:B0-----:R-:W0:Y:S01]  /*0340*/  LDC.64 R10, c[0x0][0x408] ;  /* 0x00010200ff0a7b82 */ /* 0x001e220000000a00 */
[----:B------:R-:W-:Y:S01]  /*0350*/  BSSY.RECONVERGENT B1, `(.L_x_13995) ;  /* 0x000005b000017945 */ /* 0x000fe20003800200 */
[----:B------:R-:W-:Y:S02]  /*0360*/  IMAD.MOV.U32 R0, RZ, RZ, -0x800000 ;  /* 0xff800000ff007424 */ /* 0x000fe400078e00ff */
[----:B------:R-:W-:Y:S01]  /*0370*/  IMAD.MOV.U32 R13, RZ, RZ, -0x800000 ;  /* 0xff800000ff0d7424 */ /* 0x000fe200078e00ff */
[----:B0-----:R-:W-:-:S04]  /*0380*/  ISETP.GE.U32.AND P0, PT, R18, R10, PT ;  /* 0x0000000a1200720c */ /* 0x001fc80003f06070 */
        /* <DEDUP_REMOVED lines=16> */
[----:B------:R-:W0:Y:S08]  /*0490*/  I2F.RP R5, R12 ;  /* 0x0000000c00057306 */ /* 0x000e300000209400 */
[----:B------:R1:W3:Y:S08]  /*04a0*/  F2I.FTZ.U32.TRUNC.NTZ R3, R2 ;  /* 0x0000000200037305 */ /* 0x0002f0000021f000 */
[----:B0-----:R-:W0:Y:S01]  /*04b0*/  MUFU.RCP R5, R5 ;  /* 0x0000000500057308 */ /* 0x001e220000001000 */
[----:B-1----:R-:W-:-:S02]  /*04c0*/  IMAD.MOV.U32 R2, RZ, RZ, RZ ;  /* 0x000000ffff027224 */ /* 0x002fc400078e00ff */
[----:B---3--:R-:W-:-:S04]  /*04d0*/  IMAD.MOV R9, RZ, RZ, -R3 ;  /* 0x000000ffff097224 */ /* 0x008fc800078e0a03 */
[----:B------:R-:W-:-:S04]  /*04e0*/  IMAD R9, R9, R6, RZ ;  /* 0x0000000609097224 */ /* 0x000fc800078e02ff */
[----:B------:R-:W-:-:S06]  /*04f0*/  IMAD.HI.U32 R3, R3, R9, R2 ;  /* 0x0000000903037227 */ /* 0x000fcc00078e0002 */
        /* <DEDUP_REMOVED lines=22> */
[----:B------:R-:W-:-:S04]  /*0660*/  IMAD.HI.U32 R2, R3, R5, R2 ;  /* 0x0000000503027227 */ /* 0x000fc800078e0002 */
[----:B------:R-:W-:Y:S02]  /*0670*/  IMAD.MOV.U32 R3, RZ, RZ, R8 ;  /* 0x000000ffff037224 */ /* 0x000fe400078e0008 */
[----:B------:R-:W0:Y:S02]  /*0680*/  LDC.64 R8, c[0x0][0x3a0] ;  /* 0x0000e800ff087b82 */ /* 0x000e240000000a00 */
        /* <DEDUP_REMOVED lines=39> */
.L_x_13996:
[----:B------:R-:W-:Y:S05]  /*0900*/  BSYNC.RECONVERGENT B1 ;  /* 0x0000000000017941 */ /* 0x000fea0003800200 */
.L_x_13995:
[----:B------:R-:W-:Y:S01]  /*0910*/  VIADD R7, R18, 0x20 ;  /* 0x0000002012077836 */ /* 0x000fe20000000000 */
[----:B------:R-:W-:Y:S01]  /*0920*/  BSSY.RECONVERGENT B1, `(.L_x_13997) ;  /* 0x000005d000017945 */ /* 0x000fe20003800200 */
[-C--:B------:R-:W-:Y:S02]  /*0930*/  ISETP.GE.U32.AND P1, PT, R21, R10.reuse, PT ;  /* 0x0000000a1500720c */ /* 0x080fe40003f26070 */
[-C--:B------:R-:W-:Y:S02]  /*0940*/  ISETP.GE.U32.AND P3, PT, R22, R10.reuse, PT ;  /* 0x0000000a1600720c */ /* 0x080fe40003f66070 */
[----:B------:R-:W-:Y:S02]  /*0950*/  ISETP.GE.U32.AND P2, PT, R7, R10, PT ;  /* 0x0000000a0700720c */ /* 0x000fe40003f46070 */
[----:B------:R-:W-:Y:S02]  /*0960*/  MOV R2, 0xff800000 ;  /* 0xff80000000027802 */ /* 0x000fe40000000f00 */
        /* <DEDUP_REMOVED lines=38> */
[----:B------:R-:W-:Y:S02]  /*0bd0*/  IMAD.MOV.U32 R8, RZ, RZ, R4 ;  /* 0x000000ffff087224 */ /* 0x000fe400078e0004 */
[----:B------:R-:W-:Y:S02]  /*0be0*/  IMAD.MOV.U32 R4, RZ, RZ, RZ ;  /* 0x000000ffff047224 */ /* 0x000fe400078e00ff */
[----:B------:R-:W-:Y:S01]  /*0bf0*/  @!P5 IMAD.MOV R8, RZ, RZ, -R8 ;  /* 0x000000ffff08d224 */ /* 0x000fe200078e0a08 */
[----:B------:R-:W-:-:S05]  /*0c00*/  @!P4 LOP3.LUT R8, RZ, R9, RZ, 0x33, !PT ;  /* 0x00000009ff08c212 */ /* 0x000fca00078e33ff */
[----:B------:R-:W-:Y:S01]  /*0c10*/  IMAD.MOV R7, RZ, RZ, -R8 ;  /* 0x000000ffff077224 */ /* 0x000fe200078e0a08 */
[----:B0-----:R-:W-:-:S03]  /*0c20*/  IADD3 R15, PT, PT, RZ, -R5, RZ ;  /* 0x80000005ff0f7210 */ /* 0x001fc60007ffe0ff */
        /* <DEDUP_REMOVED lines=44> */
.L_x_13998:
[----:B------:R-:W-:Y:S05]  /*0ef0*/  BSYNC.RECONVERGENT B1 ;  /* 0x0000000000017941 */ /* 0x000fea0003800200 */
.L_x_13997:
        /* <DEDUP_REMOVED lines=94> */
.L_x_14000:
[----:B------:R-:W-:Y:S05]  /*14e0*/  BSYNC.RECONVERGENT B1 ;  /* 0x0000000000017941 */ /* 0x000fea0003800200 */
.L_x_13999:
        /* <DEDUP_REMOVED lines=92> */
.L_x_14002:
[----:B------:R-:W-:Y:S05]  /*1ab0*/  BSYNC.RECONVERGENT B1 ;  /* 0x0000000000017941 */ /* 0x000fea0003800200 */
.L_x_14001:
        /* <DEDUP_REMOVED lines=90> */
.L_x_14004:
[----:B------:R-:W-:Y:S05]  /*2060*/  BSYNC.RECONVERGENT B1 ;  /* 0x0000000000017941 */ /* 0x000fea0003800200 */
.L_x_14003:
        /* <DEDUP_REMOVED lines=40> */
[----:B------:R-:W-:Y:S02]  /*22f0*/  LOP3.LUT R9, R3, R12, RZ, 0x3c, !PT ;  /* 0x0000000c03097212 */ /* 0x000fe400078e3cff */
[----:B0-----:R-:W-:-:S04]  /*2300*/  IADD3 R10, PT, PT, R15, 0xffffffe, RZ ;  /* 0x0ffffffe0f0a7810 */ /* 0x001fc80007ffe0ff */
[----:B------:R0:W1:Y:S05]  /*2310*/  F2I.FTZ.U32.TRUNC.NTZ R11, R10 ;  /* 0x0000000a000b7305 */ /* 0x00006a000021f000 */
[----:B------:R-:W-:Y:S01]  /*2320*/  @P5 VIADD R7, R7, 0x1 ;  /* 0x0000000107075836 */ /* 0x000fe20000000000 */
[----:B------:R-:W-:-:S03]  /*2330*/  ISETP.GE.AND P5, PT, R9, RZ, PT ;  /* 0x000000ff0900720c */ /* 0x000fc60003fa6270 */
[----:B------:R-:W-:Y:S02]  /*2340*/  IMAD.MOV.U32 R16, RZ, RZ, R7 ;  /* 0x000000ffff107224 */ /* 0x000fe400078e0007 */
        /* <DEDUP_REMOVED lines=51> */
.L_x_14006:
[----:B------:R-:W-:Y:S05]  /*2680*/  BSYNC.RECONVERGENT B1 ;  /* 0x0000000000017941 */ /* 0x000fea0003800200 */
.L_x_14005:
        /* <DEDUP_REMOVED lines=19> */
[----:B------:R-:W-:Y:S01]  /*27c0*/  IMAD.HI.U32 R32, R15, R9, R14 ;  /* 0x000000090f207227 */ /* 0x000fe200078e000e */
[----:B------:R-:W-:-:S05]  /*27d0*/  IABS R9, R3 ;  /* 0x0000000300097213 */ /* 0x000fca0000000000 */
[----:B------:R-:W-:Y:S01]  /*27e0*/  IMAD.HI.U32 R7, R32, R9, RZ ;  /* 0x0000000920077227 */ /* 0x000fe200078e00ff */
[----:B-1----:R-:W-:-:S03]  /*27f0*/  IABS R32, R5 ;  /* 0x0000000500207213 */ /* 0x002fc60000000000 */
        /* <DEDUP_REMOVED lines=15> */
[----:B0-----:R-:W-:-:S04]  /*28f0*/  IMAD.MOV.U32 R14, RZ, RZ, RZ ;  /* 0x000000ffff0e7224 */ /* 0x001fc800078e00ff */
[----:B------:R-:W-:-:S04]  /*2900*/  @!P6 IMAD.MOV R11, RZ, RZ, -R11 ;  /* 0x000000ffff0be224 */ /* 0x000fc800078e0a0b */
        /* <DEDUP_REMOVED lines=20> */
[----:B------:R-:W-:Y:S02]  /*2a50*/  ISETP.NE.AND.EX P6, PT, R15, RZ, PT, P6 ;  /* 0x000000ff0f00720c */ /* 0x000fe40003fc5360 */
[----:B------:R-:W-:Y:S02]  /*2a60*/  @!P5 IADD3 R7, PT, PT, -R7, RZ, RZ ;  /* 0x000000ff0707d210 */ /* 0x000fe40007ffe1ff */
[----:B------:R-:W-:Y:S02]  /*2a70*/  ISETP.NE.AND P5, PT, R5, RZ, PT ;  /* 0x000000ff0500720c */ /* 0x000fe40003fa5270 */
[----:B------:R-:W-:Y:S02]  /*2a80*/  SEL R9, R11, RZ, P6 ;  /* 0x000000ff0b097207 */ /* 0x000fe40003000000 */
[----:B--2---:R-:W-:-:S04]  /*2a90*/  ISETP.NE.U32.AND P6, PT, R34, 0x1, PT ;  /* 0x000000012200780c */ /* 0x004fc80003fc5070 */
[----:B------:R-:W-:-:S05]  /*2aa0*/  ISETP.NE.AND.EX P6, PT, R35, RZ, PT, P6 ;  /* 0x000000ff2300720c */ /* 0x000fca0003fc5360 */
[----:B------:R-:W-:Y:S02]  /*2ab0*/  @!P5 LOP3.LUT R7, RZ, R5, RZ, 0x33, !PT ;  /* 0x00000005ff07d212 */ /* 0x000fe400078e33ff */
[----:B-1----:R-:W-:Y:S02]  /*2ac0*/  ISETP.NE.U32.AND P5, PT, R32, 0x1, PT ;  /* 0x000000012000780c */ /* 0x002fe40003fa5070 */
[----:B------:R-:W-:Y:S01]  /*2ad0*/  SHF.R.S64 R32, RZ, 0x1e, R3 ;  /* 0x0000001eff207819 */ /* 0x000fe20000001003 */
[----:B------:R-:W-:Y:S01]  /*2ae0*/  IMAD.MOV R12, RZ, RZ, -R7 ;  /* 0x000000ffff0c7224 */ /* 0x000fe200078e0a07 */
[----:B------:R-:W-:-:S03]  /*2af0*/  ISETP.NE.AND.EX P5, PT, R33, RZ, PT, P5 ;  /* 0x000000ff2100720c */ /* 0x000fc60003fa5350 */
[----:B------:R-:W-:Y:S01]  /*2b00*/  IMAD R5, R5, R12, R16 ;  /* 0x0000000c05057224 */ /* 0x000fe200078e0210 */
[----:B------:R-:W-:Y:S01]  /*2b10*/  SEL R7, R7, RZ, P5 ;  /* 0x000000ff07077207 */ /* 0x000fe20002800000 */
        /* <DEDUP_REMOVED lines=14> */
.L_x_14008:
[----:B------:R-:W-:Y:S05]  /*2c00*/  BSYNC.RECONVERGENT B1 ;  /* 0x0000000000017941 */ /* 0x000fea0003800200 */
.L_x_14007:
        /* <DEDUP_REMOVED lines=14> */
[----:B------:R0:W2:Y:S01]  /*2cf0*/  F2I.FTZ.U32.TRUNC.NTZ R15, R14 ;  /* 0x0000000e000f7305 */ /* 0x0000a2000021f000 */
[----:B------:R-:W-:Y:S01]  /*2d00*/  IABS R11, R3 ;  /* 0x00000003000b7213 */ /* 0x000fe20000000000 */
[----:B0-----:R-:W-:Y:S02]  /*2d10*/  IMAD.MOV.U32 R14, RZ, RZ, RZ ;  /* 0x000000ffff0e7224 */ /* 0x001fe400078e00ff */
[----:B--2---:R-:W-:-:S04]  /*2d20*/  IMAD.MOV R7, RZ, RZ, -R15 ;  /* 0x000000ffff077224 */ /* 0x004fc800078e0a0f */
[----:B------:R-:W-:-:S04]  /*2d30*/  IMAD R7, R7, R32, RZ ;  /* 0x0000002007077224 */ /* 0x000fc800078e02ff */
[----:B------:R-:W-:Y:S01]  /*2d40*/  IMAD.HI.U32 R34, R15, R7, R14 ;  /* 0x000000070f227227 */ /* 0x000fe200078e000e */
[----:B-1----:R-:W-:-:S04]  /*2d50*/  IABS R7, R5 ;  /* 0x0000000500077213 */ /* 0x002fc80000000000 */
[----:B------:R-:W0:Y:S01]  /*2d60*/  I2F.RP R33, R7 ;  /* 0x0000000700217306 */ /* 0x000e220000209400 */
        /* <DEDUP_REMOVED lines=10> */
[----:B------:R-:W-:-:S03]  /*2e10*/  ISETP.GE.U32.AND P5, PT, R11, R32, PT ;  /* 0x000000200b00720c */ /* 0x000fc60003fa6070 */
[----:B------:R0:W2:Y:S02]  /*2e20*/  F2I.FTZ.U32.TRUNC.NTZ R15, R14 ;  /* 0x0000000e000f7305 */ /* 0x0000a4000021f000 */
[----:B0-----:R-:W-:-:S08]  /*2e30*/  IMAD.MOV.U32 R14, RZ, RZ, RZ ;  /* 0x000000ffff0e7224 */ /* 0x001fd000078e00ff */
[----:B------:R-:W-:Y:S02]  /*2e40*/  @P5 IADD3 R9, PT, PT, R9, 0x1, RZ ;  /* 0x0000000109095810 */ /* 0x000fe40007ffe0ff */
[----:B--2---:R-:W-:-:S03]  /*2e50*/  IADD3 R32, PT, PT, RZ, -R15, RZ ;  /* 0x8000000fff207210 */ /* 0x004fc60007ffe0ff */
[----:B------:R-:W-:Y:S02]  /*2e60*/  IMAD.MOV.U32 R36, RZ, RZ, R9 ;  /* 0x000000ffff247224 */ /* 0x000fe400078e0009 */
[----:B------:R-:W-:Y:S02]  /*2e70*/  IMAD R11, R32, R7, RZ ;  /* 0x00000007200b7224 */ /* 0x000fe400078e02ff */
[----:B------:R-:W0:Y:S02]  /*2e80*/  LDC.64 R32, c[0x0][0x398] ;  /* 0x0000e600ff207b82 */ /* 0x000e240000000a00 */
        /* <DEDUP_REMOVED lines=9> */
[----:B------:R-:W2:Y:S02]  /*2f20*/  LDC.64 R14, c[0x0][0x390] ;  /* 0x0000e400ff0e7b82 */ /* 0x000ea40000000a00 */
[----:B------:R-:W-:-:S04]  /*2f30*/  IMAD.MOV R11, RZ, RZ, -R9 ;  /* 0x000000ffff0b7224 */ /* 0x000fc800078e0a09 */
[----:B------:R-:W-:-:S05]  /*2f40*/  IMAD R12, R7, R11, R12 ;  /* 0x0000000b070c7224 */ /* 0x000fca00078e020c */
[----:B------:R-:W-:-:S13]  /*2f50*/  ISETP.GT.U32.AND P5, PT, R7, R12, PT ;  /* 0x0000000c0700720c */ /* 0x000fda0003fa4070 */
[----:B------:R-:W-:Y:S01]  /*2f60*/  @!P5 IMAD.IADD R12, R12, 0x1, -R7 ;  /* 0x000000010c0cd824 */ /* 0x000fe200078e0a07 */
[----:B------:R-:W-:Y:S02]  /*2f70*/  @!P5 IADD3 R9, PT, PT, R9, 0x1, RZ ;  /* 0x000000010909d810 */ /* 0x000fe40007ffe0ff */
[----:B0-----:R-:W-:Y:S02]  /*2f80*/  ISETP.NE.U32.AND P5, PT, R32, 0x1, PT ;  /* 0x000000012000780c */ /* 0x001fe40003fa5070 */
[----:B------:R-:W-:Y:S02]  /*2f90*/  ISETP.GE.U32.AND P1, PT, R12, R7, PT ;  /* 0x000000070c00720c */ /* 0x000fe40003f26070 */
[----:B------:R-:W-:Y:S02]  /*2fa0*/  LOP3.LUT R7, R42, R5, RZ, 0x3c, !PT ;  /* 0x000000052a077212 */ /* 0x000fe400078e3cff */
[----:B------:R-:W-:Y:S02]  /*2fb0*/  ISETP.NE.AND.EX P5, PT, R33, RZ, PT, P5 ;  /* 0x000000ff2100720c */ /* 0x000fe40003fa5350 */
[----:B------:R-:W-:-:S02]  /*2fc0*/  ISETP.GE.AND P6, PT, R7, RZ, PT ;  /* 0x000000ff0700720c */ /* 0x000fc40003fc6270 */
[----:B------:R-:W-:-:S05]  /*2fd0*/  SHF.R.S64 R32, RZ, 0x1e, R3 ;  /* 0x0000001eff207819 */ /* 0x000fca0000001003 */
[----:B------:R-:W-:Y:S01]  /*2fe0*/  @P1 VIADD R9, R9, 0x1 ;  /* 0x0000000109091836 */ /* 0x000fe20000000000 */
[----:B--2---:R-:W-:-:S04]  /*2ff0*/  ISETP.NE.U32.AND P1, PT, R14, 0x1, PT ;  /* 0x000000010e00780c */ /* 0x004fc80003f25070 */
[----:B------:R-:W-:Y:S01]  /*3000*/  ISETP.NE.AND.EX P1, PT, R15, RZ, PT, P1 ;  /* 0x000000ff0f00720c */ /* 0x000fe20003f25310 */
[----:B------:R-:W-:Y:S01]  /*3010*/  @!P6 IMAD.MOV R9, RZ, RZ, -R9 ;  /* 0x000000ffff09e224 */ /* 0x000fe200078e0a09 */
[----:B------:R-:W-:Y:S02]  /*3020*/  ISETP.NE.AND P6, PT, R5, RZ, PT ;  /* 0x000000ff0500720c */ /* 0x000fe40003fc5270 */
[----:B------:R-:W-:-:S11]  /*3030*/  SEL R7, R36, RZ, P1 ;  /* 0x000000ff24077207 */ /* 0x000fd60000800000 */
[----:B------:R-:W-:Y:S02]  /*3040*/  @!P6 LOP3.LUT R9, RZ, R5, RZ, 0x33, !PT ;  /* 0x00000005ff09e212 */ /* 0x000fe400078e33ff */
[----:B-1----:R-:W-:Y:S02]  /*3050*/  ISETP.NE.U32.AND P6, PT, R34, 0x1, PT ;  /* 0x000000012200780c */ /* 0x002fe40003fc5070 */
[----:B------:R-:W-:Y:S02]  /*3060*/  IADD3 R12, PT, PT, -R9, RZ, RZ ;  /* 0x000000ff090c7210 */ /* 0x000fe40007ffe1ff */
[----:B------:R-:W-:Y:S02]  /*3070*/  ISETP.NE.AND.EX P6, PT, R35, RZ, PT, P6 ;  /* 0x000000ff2300720c */ /* 0x000fe40003fc5360 */
[----:B------:R-:W-:Y:S01]  /*3080*/  SEL R9, R9, RZ, P5 ;  /* 0x000000ff09097207 */ /* 0x000fe20002800000 */
[----:B------:R-:W-:Y:S02]  /*3090*/  IMAD R5, R5, R12, R42 ;  /* 0x0000000c05057224 */ /* 0x000fe400078e022a */
        /* <DEDUP_REMOVED lines=14> */
.L_x_14010:
[----:B------:R-:W-:Y:S05]  /*3180*/  BSYNC.RECONVERGENT B1 ;  /* 0x0000000000017941 */ /* 0x000fea0003800200 */
.L_x_14009:
        /* <DEDUP_REMOVED lines=18> */
[----:B------:R-:W-:-:S05]  /*32b0*/  IMAD R3, R19, UR50, R29 ;  /* 0x0000003213037c24 */ /* 0x000fca000f8e021d */
        /* <DEDUP_REMOVED lines=12> */
[----:B0-----:R-:W-:-:S04]  /*3380*/  IADD3 R14, PT, PT, R11, 0xffffffe, RZ ;  /* 0x0ffffffe0b0e7810 */ /* 0x001fc80007ffe0ff */
[----:B------:R0:W1:Y:S07]  /*3390*/  F2I.FTZ.U32.TRUNC.NTZ R15, R14 ;  /* 0x0000000e000f7305 */ /* 0x00006e000021f000 */
[----:B------:R-:W-:-:S05]  /*33a0*/  @P1 VIADD R7, R7, 0x1 ;  /* 0x0000000107071836 */ /* 0x000fca0000000000 */
[----:B------:R-:W-:Y:S01]  /*33b0*/  MOV R11, R7 ;  /* 0x00000007000b7202 */ /* 0x000fe20000000f00 */
[----:B0-----:R-:W-:Y:S02]  /*33c0*/  HFMA2 R14, -RZ, RZ, 0, 0 ;  /* 0x00000000ff0e7431 */ /* 0x001fe400000001ff */
[----:B-1----:R-:W-:-:S04]  /*33d0*/  IMAD.MOV R9, RZ, RZ, -R15 ;  /* 0x000000ffff097224 */ /* 0x002fc800078e0a0f */
        /* <DEDUP_REMOVED lines=22> */
[----:B0-----:R-:W-:Y:S02]  /*3540*/  ISETP.NE.U32.AND P1, PT, R32, 0x1, PT ;  /* 0x000000012000780c */ /* 0x001fe40003f25070 */
[----:B------:R-:W-:Y:S02]  /*3550*/  SHF.R.S64 R32, RZ, 0x1e, R3 ;  /* 0x0000001eff207819 */ /* 0x000fe40000001003 */
[----:B------:R-:W-:Y:S01]  /*3560*/  @!P5 IMAD.MOV R7, RZ, RZ, -R7 ;  /* 0x000000ffff07d224 */ /* 0x000fe200078e0a07 */
[----:B------:R-:W-:-:S05]  /*3570*/  @!P2 LOP3.LUT R7, RZ, R5, RZ, 0x33, !PT ;  /* 0x00000005ff07a212 */ /* 0x000fca00078e33ff */
[----:B------:R-:W-:-:S04]  /*3580*/  IMAD.MOV R12, RZ, RZ, -R7 ;  /* 0x000000ffff0c7224 */ /* 0x000fc800078e0a07 */
[----:B------:R-:W-:Y:S02]  /*3590*/  IMAD R5, R5, R12, R14 ;  /* 0x0000000c05057224 */ /* 0x000fe400078e020e */
[----:B------:R-:W0:Y:S02]  /*35a0*/  LDC.64 R14, c[0x0][0x390] ;  /* 0x0000e400ff0e7b82 */ /* 0x000e240000000a00 */
[----:B0-----:R-:W-:-:S04]  /*35b0*/  ISETP.NE.U32.AND P2, PT, R14, 0x1, PT ;  /* 0x000000010e00780c */ /* 0x001fc80003f45070 */
        /* <DEDUP_REMOVED lines=20> */
.L_x_14012:
[----:B------:R-:W-:Y:S05]  /*3700*/  BSYNC.RECONVERGENT B1 ;  /* 0x0000000000017941 */ /* 0x000fea0003800200 */
.L_x_14011:
        /* <DEDUP_REMOVED lines=16> */
[----:B------:R-:W-:-:S04]  /*3810*/  IMAD.HI.U32 R36, R15, R3, R14 ;  /* 0x000000030f247227 */ /* 0x000fc800078e000e */
[----:B------:R-:W-:-:S05]  /*3820*/  IMAD R3, R19, UR50, R30 ;  /* 0x0000003213037c24 */ /* 0x000fca000f8e021e */
[----:B------:R-:W-:-:S05]  /*3830*/  IABS R9, R3 ;  /* 0x0000000300097213 */ /* 0x000fca0000000000 */
[----:B------:R-:W-:Y:S01]  /*3840*/  IMAD.HI.U32 R7, R36, R9, RZ ;  /* 0x0000000924077227 */ /* 0x000fe200078e00ff */
[----:B-1----:R-:W-:-:S04]  /*3850*/  IABS R36, R5 ;  /* 0x0000000500247213 */ /* 0x002fc80000000000 */
[----:B------:R-:W0:Y:S01]  /*3860*/  I2F.RP R11, R36 ;  /* 0x00000024000b7306 */ /* 0x000e220000209400 */
        /* <DEDUP_REMOVED lines=8> */
[----:B0-----:R-:W-:-:S04]  /*38f0*/  VIADD R14, R11, 0xffffffe ;  /* 0x0ffffffe0b0e7836 */ /* 0x001fc80000000000 */
[----:B------:R0:W1:Y:S08]  /*3900*/  F2I.FTZ.U32.TRUNC.NTZ R15, R14 ;  /* 0x0000000e000f7305 */ /* 0x000070000021f000 */
[----:B------:R-:W-:Y:S01]  /*3910*/  @P1 IADD3 R7, PT, PT, R7, 0x1, RZ ;  /* 0x0000000107071810 */ /* 0x000fe20007ffe0ff */
[----:B0-----:R-:W-:-:S04]  /*3920*/  IMAD.MOV.U32 R14, RZ, RZ, RZ ;  /* 0x000000ffff0e7224 */ /* 0x001fc800078e00ff */
[----:B------:R-:W-:Y:S01]  /*3930*/  IMAD.MOV.U32 R11, RZ, RZ, R7 ;  /* 0x000000ffff0b7224 */ /* 0x000fe200078e0007 */
[----:B-1----:R-:W-:-:S05]  /*3940*/  IADD3 R9, PT, PT, RZ, -R15, RZ ;  /* 0x8000000fff097210 */ /* 0x002fca0007ffe0ff */
        /* <DEDUP_REMOVED lines=22> */
[----:B0-----:R-:W-:Y:S02]  /*3ab0*/  ISETP.NE.U32.AND P1, PT, R32, 0x1, PT ;  /* 0x000000012000780c */ /* 0x001fe40003f25070 */
[----:B------:R-:W-:-:S03]  /*3ac0*/  SHF.R.S64 R32, RZ, 0x1e, R3 ;  /* 0x0000001eff207819 */ /* 0x000fc60000001003 */
[----:B------:R-:W-:Y:S01]  /*3ad0*/  @!P3 IMAD.MOV R7, RZ, RZ, -R7 ;  /* 0x000000ffff07b224 */ /* 0x000fe200078e0a07 */
[----:B------:R-:W-:-:S04]  /*3ae0*/  @!P2 LOP3.LUT R7, RZ, R5, RZ, 0x33, !PT ;  /* 0x00000005ff07a212 */ /* 0x000fc800078e33ff */
[----:B------:R-:W-:-:S05]  /*3af0*/  IADD3 R12, PT, PT, -R7, RZ, RZ ;  /* 0x000000ff070c7210 */ /* 0x000fca0007ffe1ff */
        /* <DEDUP_REMOVED lines=23> */
.L_x_14014:
[----:B------:R-:W-:Y:S05]  /*3c70*/  BSYNC.RECONVERGENT B1 ;  /* 0x0000000000017941 */ /* 0x000fea0003800200 */
.L_x_14013:
        /* <DEDUP_REMOVED lines=26> */
[-C--:B------:R-:W-:Y:S02]  /*3e20*/  @!P2 IADD3 R9, PT, PT, R9, -R32.reuse, RZ ;  /* 0x800000200909a210 */ /* 0x080fe40007ffe0ff */
[----:B------:R-:W-:Y:S02]  /*3e30*/  @!P2 IADD3 R7, PT, PT, R7, 0x1, RZ ;  /* 0x000000010707a810 */ /* 0x000fe40007ffe0ff */
[----:B------:R-:W-:Y:S02]  /*3e40*/  ISETP.GE.U32.AND P1, PT, R9, R32, PT ;  /* 0x000000200900720c */ /* 0x000fe40003f26070 */
[----:B------:R-:W-:Y:S01]  /*3e50*/  ISETP.NE.AND P2, PT, R12, RZ, PT ;  /* 0x000000ff0c00720c */ /* 0x000fe20003f45270 */
[----:B0-----:R-:W-:-:S04]  /*3e60*/  VIADD R14, R11, 0xffffffe ;  /* 0x0ffffffe0b0e7836 */ /* 0x001fc80000000000 */
[----:B------:R0:W1:Y:S06]  /*3e70*/  F2I.FTZ.U32.TRUNC.NTZ R15, R14 ;  /* 0x0000000e000f7305 */ /* 0x00006c000021f000 */
[----:B------:R-:W-:-:S04]  /*3e80*/  @P1 VIADD R7, R7, 0x1 ;  /* 0x0000000107071836 */ /* 0x000fc80000000000 */
[----:B------:R-:W-:Y:S02]  /*3e90*/  IMAD.MOV.U32 R11, RZ, RZ, R7 ;  /* 0x000000ffff0b7224 */ /* 0x000fe400078e0007 */
[----:B0-----:R-:W-:Y:S02]  /*3ea0*/  IMAD.MOV.U32 R14, RZ, RZ, RZ ;  /* 0x000000ffff0e7224 */ /* 0x001fe400078e00ff */
[----:B-1----:R-:W-:-:S04]  /*3eb0*/  IMAD.MOV R9, RZ, RZ, -R15 ;  /* 0x000000ffff097224 */ /* 0x002fc800078e0a0f */
        /* <DEDUP_REMOVED lines=24> */
[----:B------:R-:W-:Y:S02]  /*4040*/  @!P3 IADD3 R7, PT, PT, -R7, RZ, RZ ;  /* 0x000000ff0707b210 */ /* 0x000fe40007ffe1ff */
        /* <DEDUP_REMOVED lines=25> */
.L_x_14016:
[----:B------:R-:W-:Y:S05]  /*41e0*/  BSYNC.RECONVERGENT B1 ;  /* 0x0000000000017941 */ /* 0x000fea0003800200 */
.L_x_14015:
        /* <DEDUP_REMOVED lines=24> */
[----:B------:R-:W-:Y:S01]  /*4370*/  FFMA.SAT R0, R32, R11, 0.5 ;  /* 0x3f00000020007423 */ /* 0x000fe2000000200b */
[----:B------:R-:W-:Y:S01]  /*4380*/  FADD R16, -R15, R16 ;  /* 0x000000100f107221 */ /* 0x000fe20000000100 */
[----:B------:R-:W-:Y:S01]  /*4390*/  FADD R5, R3, -12583039 ;  /* 0xcb40007f03057421 */ /* 0x000fe20000000000 */
[----:B------:R-:W-:Y:S01]  /*43a0*/  FADD R7, R2, -12583039 ;  /* 0xcb40007f02077421 */ /* 0x000fe20000000000 */
[----:B------:R-:W-:Y:S01]  /*43b0*/  FFMA.RM R0, R0, R9, 12582913 ;  /* 0x4b40000100007423 */ /* 0x000fe20000004009 */
[C---:B------:R-:W-:Y:S01]  /*43c0*/  FADD R34, -R15.reuse, R34 ;  /* 0x000000220f227221 */ /* 0x040fe20000000100 */
[----:B------:R-:W-:Y:S01]  /*43d0*/  FFMA R5, R12, 1.4426950216293334961, -R5 ;  /* 0x3fb8aa3b0c057823 */ /* 0x000fe20000000805 */
[----:B------:R-:W-:Y:S01]  /*43e0*/  FFMA R7, R4, 1.4426950216293334961, -R7 ;  /* 0x3fb8aa3b04077823 */ /* 0x000fe20000000807 */
[C---:B------:R-:W-:Y:S01]  /*43f0*/  FADD R42, -R15.reuse, R42 ;  /* 0x0000002a0f2a7221 */ /* 0x040fe20000000100 */
[C---:B------:R-:W-:Y:S01]  /*4400*/  FADD R38, -R15.reuse, R38 ;  /* 0x000000260f267221 */ /* 0x040fe20000000100 */
[----:B------:R-:W-:Y:S01]  /*4410*/  FFMA R14, R12, 1.925963033500011079e-08, R5 ;  /* 0x32a570600c0e7823 */ /* 0x000fe20000000005 */
[----:B------:R-:W-:Y:S01]  /*4420*/  FADD R40, -R15, R40 ;  /* 0x000000280f287221 */ /* 0x000fe20000000100 */
[----:B------:R-:W-:Y:S01]  /*4430*/  FADD R5, R0, -12583039 ;  /* 0xcb40007f00057421 */ /* 0x000fe20000000000 */
[----:B------:R-:W-:Y:S01]  /*4440*/  FFMA R15, R4, 1.925963033500011079e-08, R7 ;  /* 0x32a57060040f7823 */ /* 0x000fe20000000007 */
[----:B------:R-:W-:Y:S01]  /*4450*/  FFMA.SAT R4, R6, R11, 0.5 ;  /* 0x3f00000006047423 */ /* 0x000fe2000000200b */
[----:B------:R-:W-:Y:S01]  /*4460*/  IMAD.SHL.U32 R3, R3, 0x800000, RZ ;  /* 0x0080000003037824 */ /* 0x000fe200078e00ff */
[----:B------:R-:W0:Y:S01]  /*4470*/  MUFU.EX2 R14, R14 ;  /* 0x0000000e000e7308 */ /* 0x000e220000000800 */
[----:B------:R-:W-:Y:S01]  /*4480*/  FFMA R5, R32, 1.4426950216293334961, -R5 ;  /* 0x3fb8aa3b20057823 */ /* 0x000fe20000000805 */
[----:B------:R-:W-:Y:S01]  /*4490*/  FFMA.RM R7, R4, R9, 12582913 ;  /* 0x4b40000104077423 */ /* 0x000fe20000004009 */
[----:B------:R-:W-:Y:S01]  /*44a0*/  FFMA.SAT R4, R8, R11, 0.5 ;  /* 0x3f00000008047423 */ /* 0x000fe2000000200b */
[----:B------:R-:W-:-:S02]  /*44b0*/  IMAD.SHL.U32 R0, R0, 0x800000, RZ ;  /* 0x0080000000007824 */ /* 0x000fc400078e00ff */
[----:B------:R-:W-:Y:S01]  /*44c0*/  FFMA R32, R32, 1.925963033500011079e-08, R5 ;  /* 0x32a5706020207823 */ /* 0x000fe20000000005 */
[----:B------:R-:W-:Y:S01]  /*44d0*/  FADD R5, R7, -12583039 ;  /* 0xcb40007f07057421 */ /* 0x000fe20000000000 */
[----:B------:R-:W-:Y:S01]  /*44e0*/  SHF.L.U32 R2, R2, 0x17, RZ ;  /* 0x0000001702027819 */ /* 0x000fe200000006ff */
[----:B------:R-:W2:Y:S01]  /*44f0*/  MUFU.EX2 R15, R15 ;  /* 0x0000000f000f7308 */ /* 0x000ea20000000800 */
[----:B------:R-:W-:Y:S01]  /*4500*/  FFMA.SAT R36, R42, R11, 0.5 ;  /* 0x3f0000002a247423 */ /* 0x000fe2000000200b */
[----:B------:R-:W-:Y:S01]  /*4510*/  FFMA R13, R6, 1.4426950216293334961, -R5 ;  /* 0x3fb8aa3b060d7823 */ /* 0x000fe20000000805 */
[----:B------:R-:W-:-:S03]  /*4520*/  FFMA.RM R5, R4, R9, 12582913 ;  /* 0x4b40000104057423 */ /* 0x000fc60000004009 */
[----:B------:R-:W-:Y:S01]  /*4530*/  FFMA R13, R6, 1.925963033500011079e-08, R13 ;  /* 0x32a57060060d7823 */ /* 0x000fe2000000000d */
[----:B------:R-:W-:Y:S01]  /*4540*/  FADD R33, R5, -12583039 ;  /* 0xcb40007f05217421 */ /* 0x000fe20000000000 */
[----:B------:R-:W-:Y:S01]  /*4550*/  FFMA.SAT R6, R10, R11, 0.5 ;  /* 0x3f0000000a067423 */ /* 0x000fe2000000200b */
[----:B0-----:R-:W-:Y:S01]  /*4560*/  FMUL R4, R3, R14 ;  /* 0x0000000e03047220 */ /* 0x001fe20000400000 */
[----:B------:R-:W-:Y:S01]  /*4570*/  IMAD.SHL.U32 R5, R5, 0x800000, RZ ;  /* 0x0080000005057824 */ /* 0x000fe200078e00ff */
[----:B------:R-:W0:Y:S01]  /*4580*/  MUFU.EX2 R3, R32 ;  /* 0x0000002000037308 */ /* 0x000e220000000800 */
[----:B------:R-:W-:Y:S01]  /*4590*/  FFMA R33, R8, 1.4426950216293334961, -R33 ;  /* 0x3fb8aa3b08217823 */ /* 0x000fe20000000821 */
[----:B------:R-:W-:-:S03]  /*45a0*/  FFMA.RM R6, R6, R9, 12582913 ;  /* 0x4b40000106067423 */ /* 0x000fc60000004009 */
[----:B------:R-:W-:Y:S01]  /*45b0*/  FFMA R12, R8, 1.925963033500011079e-08, R33 ;  /* 0x32a57060080c7823 */ /* 0x000fe20000000021 */
[----:B------:R-:W-:Y:S01]  /*45c0*/  FADD R33, R6, -12583039 ;  /* 0xcb40007f06217421 */ /* 0x000fe20000000000 */
[----:B------:R-:W-:Y:S01]  /*45d0*/  FFMA.SAT R8, R16, R11, 0.5 ;  /* 0x3f00000010087423 */ /* 0x000fe2000000200b */
[----:B------:R-:W-:Y:S01]  /*45e0*/  MUFU.EX2 R32, R13 ;  /* 0x0000000d00207308 */ /* 0x000fe20000000800 */
[----:B--2---:R-:W-:Y:S01]  /*45f0*/  FMUL R2, R2, R15 ;  /* 0x0000000f02027220 */ /* 0x004fe20000400000 */
[----:B------:R-:W-:Y:S01]  /*4600*/  FFMA R33, R10, 1.4426950216293334961, -R33 ;  /* 0x3fb8aa3b0a217823 */ /* 0x000fe20000000821 */
[-C--:B------:R-:W-:Y:S01]  /*4610*/  FFMA.RM R8, R8, R9.reuse, 12582913 ;  /* 0x4b40000108087423 */ /* 0x080fe20000004009 */
[----:B------:R-:W-:Y:S01]  /*4620*/  FFMA.RM R15, R36, R9, 12582913 ;  /* 0x4b400001240f7423 */ /* 0x000fe20000004009 */
[-C--:B------:R-:W-:Y:S01]  /*4630*/  FFMA.SAT R36, R40, R11.reuse, 0.5 ;  /* 0x3f00000028247423 */ /* 0x080fe2000000200b */
[----:B------:R-:W-:Y:S01]  /*4640*/  FFMA R14, R10, 1.925963033500011079e-08, R33 ;  /* 0x32a570600a0e7823 */ /* 0x000fe20000000021 */
[----:B------:R-:W-:Y:S01]  /*4650*/  FFMA.SAT R10, R34, R11, 0.5 ;  /* 0x3f000000220a7423 */ /* 0x000fe2000000200b */
[----:B------:R-:W2:Y:S01]  /*4660*/  MUFU.EX2 R12, R12 ;  /* 0x0000000c000c7308 */ /* 0x000ea20000000800 */
[----:B0-----:R-:W-:Y:S01]  /*4670*/  FMUL R0, R0, R3 ;  /* 0x0000000300007220 */ /* 0x001fe20000400000 */
[----:B------:R-:W-:Y:S01]  /*4680*/  FADD R3, R8, -12583039 ;  /* 0xcb40007f08037421 */ /* 0x000fe20000000000 */
[----:B------:R-:W-:Y:S01]  /*4690*/  FFMA.RM R10, R10, R9, 12582913 ;  /* 0x4b4000010a0a7423 */ /* 0x000fe20000004009 */
[----:B------:R-:W-:-:S02]  /*46a0*/  SHF.L.U32 R6, R6, 0x17, RZ ;  /* 0x0000001706067819 */ /* 0x000fc400000006ff */
[----:B------:R-:W-:-:S04]  /*46b0*/  FFMA R3, R16, 1.4426950216293334961, -R3 ;  /* 0x3fb8aa3b10037823 */ /* 0x000fc80000000803 */
[----:B------:R-:W-:Y:S01]  /*46c0*/  FFMA R16, R16, 1.925963033500011079e-08, R3 ;  /* 0x32a5706010107823 */ /* 0x000fe20000000003 */
[----:B------:R-:W-:-:S04]  /*46d0*/  FADD R3, R10, -12583039 ;  /* 0xcb40007f0a037421 */ /* 0x000fc80000000000 */
[C---:B------:R-:W-:Y:S01]  /*46e0*/  FFMA R3, R34.reuse, 1.4426950216293334961, -R3 ;  /* 0x3fb8aa3b22037823 */ /* 0x040fe20000000803 */
[----:B------:R-:W-:Y:S01]  /*46f0*/  MUFU.EX2 R16, R16 ;  /* 0x0000001000107308 */ /* 0x000fe20000000800 */
[----:B--2---:R-:W-:Y:S02]  /*4700*/  FMUL R5, R5, R12 ;  /* 0x0000000c05057220 */ /* 0x004fe40000400000 */
[----:B------:R-:W-:Y:S01]  /*4710*/  FFMA R34, R34, 1.925963033500011079e-08, R3 ;  /* 0x32a5706022227823 */ /* 0x000fe20000000003 */
[----:B------:R-:W-:Y:S02]  /*4720*/  IMAD.SHL.U32 R3, R7, 0x800000, RZ ;  /* 0x0080000007037824 */ /* 0x000fe400078e00ff */
[----:B------:R-:W-:Y:S02]  /*4730*/  FADD R7, R15, -12583039 ;  /* 0xcb40007f0f077421 */ /* 0x000fe40000000000 */
[----:B------:R-:W-:Y:S01]  /*4740*/  FMUL R3, R3, R32 ;  /* 0x0000002003037220 */ /* 0x000fe20000400000 */
[----:B------:R-:W-:Y:S01]  /*4750*/  FFMA.SAT R32, R38, R11, 0.5 ;  /* 0x3f00000026207423 */ /* 0x000fe2000000200b */
[----:B------:R-:W-:Y:S01]  /*4760*/  FFMA R7, R42, 1.4426950216293334961, -R7 ;  /* 0x3fb8aa3b2a077823 */ /* 0x000fe20000000807 */
[-C--:B------:R-:W-:Y:S01]  /*4770*/  FFMA.RM R11, R36, R9.reuse, 12582913 ;  /* 0x4b400001240b7423 */ /* 0x080fe20000004009 */
[----:B------:R-:W-:Y:S01]  /*4780*/  MUFU.EX2 R33, R34 ;  /* 0x0000002200217308 */ /* 0x000fe20000000800 */
[----:B------:R-:W-:Y:S01]  /*4790*/  FFMA.RM R13, R32, R9, 12582913 ;  /* 0x4b400001200d7423 */ /* 0x000fe20000004009 */
[----:B------:R-:W-:-:S03]  /*47a0*/  FFMA R42, R42, 1.925963033500011079e-08, R7 ;  /* 0x32a570602a2a7823 */ /* 0x000fc60000000007 */
[C---:B------:R-:W-:Y:S01]  /*47b0*/  FADD R7, R13.reuse, -12583039 ;  /* 0xcb40007f0d077421 */ /* 0x040fe20000000000 */
[----:B------:R-:W-:Y:S02]  /*47c0*/  IMAD.SHL.U32 R13, R13, 0x800000, RZ ;  /* 0x008000000d0d7824 */ /* 0x000fe400078e00ff */
[----:B------:R-:W0:Y:S01]  /*47d0*/  MUFU.EX2 R9, R14 ;  /* 0x0000000e00097308 */ /* 0x000e220000000800 */
[----:B------:R-:W-:-:S04]  /*47e0*/  FFMA R7, R38, 1.4426950216293334961, -R7 ;  /* 0x3fb8aa3b26077823 */ /* 0x000fc80000000807 */
[----:B------:R-:W-:Y:S01]  /*47f0*/  FFMA R38, R38, 1.925963033500011079e-08, R7 ;  /* 0x32a5706026267823 */ /* 0x000fe20000000007 */
[----:B------:R-:W-:Y:S02]  /*4800*/  FADD R7, R11, -12583039 ;  /* 0xcb40007f0b077421 */ /* 0x000fe40000000000 */
[----:B------:R-:W-:Y:S02]  /*4810*/  MUFU.EX2 R42, R42 ;  /* 0x0000002a002a7308 */ /* 0x000fe40000000800 */
[----:B------:R-:W-:-:S04]  /*4820*/  FFMA R7, R40, 1.4426950216293334961, -R7 ;  /* 0x3fb8aa3b28077823 */ /* 0x000fc80000000807 */
[----:B------:R-:W-:Y:S01]  /*4830*/  FFMA R40, R40, 1.925963033500011079e-08, R7 ;  /* 0x32a5706028287823 */ /* 0x000fe20000000007 */
[----:B------:R-:W-:Y:S01]  /*4840*/  FADD R7, RZ, R4 ;  /* 0x00000004ff077221 */ /* 0x000fe20000000000 */
[----:B------:R-:W2:Y:S01]  /*4850*/  MUFU.EX2 R38, R38 ;  /* 0x0000002600267308 */ /* 0x000ea20000000800 */
[----:B0-----:R-:W-:Y:S02]  /*4860*/  FMUL R6, R6, R9 ;  /* 0x0000000906067220 */ /* 0x001fe40000400000 */
[----:B------:R-:W-:-:S04]  /*4870*/  FADD R7, R7, R0 ;  /* 0x0000000007077221 */ /* 0x000fc80000000000 */
[----:B------:R-:W-:Y:S01]  /*4880*/  FADD R12, R7, R2 ;  /* 0x00000002070c7221 */ /* 0x000fe20000000000 */
[----:B------:R-:W-:Y:S01]  /*4890*/  IMAD.SHL.U32 R7, R8, 0x800000, RZ ;  /* 0x0080000008077824 */ /* 0x000fe200078e00ff */
[----:B------:R-:W0:Y:S01]  /*48a0*/  MUFU.EX2 R35, R40 ;  /* 0x0000002800237308 */ /* 0x000e220000000800 */
[----:B------:R-:W-:Y:S02]  /*48b0*/  IMAD.SHL.U32 R8, R10, 0x800000, RZ ;  /* 0x008000000a087824 */ /* 0x000fe400078e00ff */
[----:B------:R-:W-:Y:S01]  /*48c0*/  FADD R12, R12, R3 ;  /* 0x000000030c0c7221 */ /* 0x000fe20000000000 */
[----:B------:R-:W-:Y:S01]  /*48d0*/  FMUL R7, R7, R16 ;  /* 0x0000001007077220 */ /* 0x000fe20000400000 */
[----:B------:R-:W-:Y:S02]  /*48e0*/  FMUL R8, R8, R33 ;  /* 0x0000002108087220 */ /* 0x000fe40000400000 */
[----:B------:R-:W-:Y:S01]  /*48f0*/  FADD R9, R12, R5 ;  /* 0x000000050c097221 */ /* 0x000fe20000000000 */
[----:B------:R-:W-:-:S02]  /*4900*/  IMAD.SHL.U32 R12, R11, 0x800000, RZ ;  /* 0x008000000b0c7824 */ /* 0x000fc400078e00ff */
[----:B--2---:R-:W-:Y:S01]  /*4910*/  FMUL R16, R13, R38 ;  /* 0x000000260d107220 */ /* 0x004fe20000400000 */
        /* <DEDUP_REMOVED lines=18> */
.L_x_14052:
        /* <DEDUP_REMOVED lines=11> */
[----:B01----:R-:W-:Y:S05]  /*4af0*/  CALL.REL.NOINC `($__internal_205_$__cuda_sm3x_div_rn_noftz_f32_slowpath) ;  /* 0x0000001800107944 */ /* 0x003fea0003c00000 */
[----:B------:R-:W-:-:S07]  /*4b00*/  MOV R14, R4 ;  /* 0x00000004000e7202 */ /* 0x000fce0000000f00 */
.L_x_14019:
[----:B------:R-:W-:Y:S05]  /*4b10*/  BSYNC.RECONVERGENT B3 ;  /* 0x0000000000037941 */ /* 0x000fea0003800200 */
.L_x_14018:
        /* <DEDUP_REMOVED lines=11> */
[----:B01----:R-:W-:Y:S05]  /*4bd0*/  CALL.REL.NOINC `($__internal_205_$__cuda_sm3x_div_rn_noftz_f32_slowpath) ;  /* 0x0000001400d87944 */ /* 0x003fea0003c00000 */
[----:B------:R-:W-:-:S07]  /*4be0*/  IMAD.MOV.U32 R15, RZ, RZ, R4 ;  /* 0x000000ffff0f7224 */ /* 0x000fce00078e0004 */
.L_x_14021:
[----:B------:R-:W-:Y:S05]  /*4bf0*/  BSYNC.RECONVERGENT B3 ;  /* 0x0000000000037941 */ /* 0x000fea0003800200 */
.L_x_14020:
        /* <DEDUP_REMOVED lines=11> */
[----:B01----:R-:W-:Y:S05]  /*4cb0*/  CALL.REL.NOINC `($__internal_205_$__cuda_sm3x_div_rn_noftz_f32_slowpath) ;  /* 0x0000001400a07944 */ /* 0x003fea0003c00000 */
[----:B------:R-:W-:-:S07]  /*4cc0*/  IMAD.MOV.U32 R0, RZ, RZ, R4 ;  /* 0x000000ffff007224 */ /* 0x000fce00078e0004 */
.L_x_14023:
[----:B------:R-:W-:Y:S05]  /*4cd0*/  BSYNC.RECONVERGENT B3 ;  /* 0x0000000000037941 */ /* 0x000fea0003800200 */
.L_x_14022:
        /* <DEDUP_REMOVED lines=12> */
[----:B------:R-:W-:-:S07]  /*4da0*/  MOV R2, R4 ;  /* 0x0000000400027202 */ /* 0x000fce0000000f00 */
.L_x_14025:
[----:B------:R-:W-:Y:S05]  /*4db0*/  BSYNC.RECONVERGENT B3 ;  /* 0x0000000000037941 */ /* 0x000fea0003800200 */
.L_x_14024:
        /* <DEDUP_REMOVED lines=13> */
.L_x_14027:
[----:B------:R-:W-:Y:S05]  /*4e90*/  BSYNC.RECONVERGENT B3 ;  /* 0x0000000000037941 */ /* 0x000fea0003800200 */
.L_x_14026:
        /* <DEDUP_REMOVED lines=13> */
.L_x_14029:
[----:B------:R-:W-:Y:S05]  /*4f70*/  BSYNC.RECONVERGENT B3 ;  /* 0x0000000000037941 */ /* 0x000fea0003800200 */
.L_x_14028:
        /* <DEDUP_REMOVED lines=13> */
.L_x_14031:
[----:B------:R-:W-:Y:S05]  /*5050*/  BSYNC.RECONVERGENT B3 ;  /* 0x0000000000037941 */ /* 0x000fea0003800200 */
.L_x_14030:
        /* <DEDUP_REMOVED lines=13> */
.L_x_14033:
[----:B------:R-:W-:Y:S05]  /*5130*/  BSYNC.RECONVERGENT B3 ;  /* 0x0000000000037941 */ /* 0x000fea0003800200 */
.L_x_14032:
        /* <DEDUP_REMOVED lines=13> */
.L_x_14035:
[----:B------:R-:W-:Y:S05]  /*5210*/  BSYNC.RECONVERGENT B3 ;  /* 0x0000000000037941 */ /* 0x000fea0003800200 */
.L_x_14034:
        /* <DEDUP_REMOVED lines=10> */
[----:B------:R-:W-:-:S07]  /*52c0*/  MOV R12, 0x52e0 ;  /* 0x000052e0000c7802 */ /* 0x000fce0000000f00 */
[----:B-1----:R-:W-:Y:S05]  /*52d0*/  CALL.REL.NOINC `($__internal_205_$__cuda_sm3x_div_rn_noftz_f32_slowpath) ;  /* 0x0000001000187944 */ /* 0x002fea0003c00000 */
[----:B------:R-:W-:-:S07]  /*52e0*/  MOV R35, R4 ;  /* 0x0000000400237202 */ /* 0x000fce0000000f00 */
.L_x_14037:
[----:B------:R-:W-:Y:S05]  /*52f0*/  BSYNC.RECONVERGENT B3 ;  /* 0x0000000000037941 */ /* 0x000fea0003800200 */
.L_x_14036:
        /* <DEDUP_REMOVED lines=11> */
[----:B-1----:R-:W-:Y:S05]  /*53b0*/  CALL.REL.NOINC `($__internal_205_$__cuda_sm3x_div_rn_noftz_f32_slowpath) ;  /* 0x0000000c00e07944 */ /* 0x002fea0003c00000 */
[----:B------:R-:W-:-:S07]  /*53c0*/  IMAD.MOV.U32 R13, RZ, RZ, R4 ;  /* 0x000000ffff0d7224 */ /* 0x000fce00078e0004 */
.L_x_14039:
[----:B------:R-:W-:Y:S05]  /*53d0*/  BSYNC.RECONVERGENT B3 ;  /* 0x0000000000037941 */ /* 0x000fea0003800200 */
.L_x_14038:
        /* <DEDUP_REMOVED lines=12> */
[C---:B------:R-:W-:Y:S02]  /*54a0*/  LEA R10, P1, R8.reuse, UR40, 0x2 ;  /* 0x00000028080a7c11 */ /* 0x040fe4000f8210ff */
[----:B------:R-:W-:Y:S02]  /*54b0*/  ISETP.GE.U32.AND P4, PT, R23, UR46, PT ;  /* 0x0000002e17007c0c */ /* 0x000fe4000bf86070 */
[----:B------:R-:W-:Y:S02]  /*54c0*/  LEA.HI.X R11, R8, UR41, R9, 0x2, P1 ;  /* 0x00000029080b7c11 */ /* 0x000fe400088f1409 */
[----:B------:R-:W-:Y:S02]  /*54d0*/  ISETP.GE.AND.EX P4, PT, RZ, UR47, PT, P4 ;  /* 0x0000002fff007c0c */ /* 0x000fe4000bf86340 */
[----:B------:R-:W-:Y:S01]  /*54e0*/  IADD3 R4, PT, PT, R18, 0x20, RZ ;  /* 0x0000002012047810 */ /* 0x000fe20007ffe0ff */
[----:B------:R0:W-:Y:S01]  /*54f0*/  @!P0 STG.E desc[UR4][R10.64], R14 ;  /* 0x0000000e0a008986 */ /* 0x0001e2000c101904 */
[----:B------:R-:W-:-:S02]  /*5500*/  ISETP.GE.U32.AND P0, PT, R24, UR46, PT ;  /* 0x0000002e18007c0c */ /* 0x000fc4000bf06070 */
[C---:B------:R-:W-:Y:S02]  /*5510*/  @!P2 R2UR UR6, R26.reuse ;  /* 0x000000001a06a2ca */ /* 0x040fe400000e0000 */
[C---:B------:R-:W-:Y:S02]  /*5520*/  @!P2 R2UR UR7, R27.reuse ;  /* 0x000000001b07a2ca */ /* 0x040fe400000e0000 */
[----:B------:R-:W-:Y:S02]  /*5530*/  ISETP.GE.AND.EX P0, PT, RZ, UR47, PT, P0 ;  /* 0x0000002fff007c0c */ /* 0x000fe4000bf06300 */
[C---:B------:R-:W-:Y:S02]  /*5540*/  @!P3 R2UR UR8, R26.reuse ;  /* 0x000000001a08b2ca */ /* 0x040fe400000e0000 */
[----:B------:R-:W-:Y:S02]  /*5550*/  @!P3 R2UR UR9, R27 ;  /* 0x000000001b09b2ca */ /* 0x000fe400000e0000 */
[----:B------:R-:W-:-:S02]  /*5560*/  @!P4 R2UR UR10, R26 ;  /* 0x000000001a0ac2ca */ /* 0x000fc400000e0000 */
[----:B------:R-:W-:Y:S02]  /*5570*/  @!P4 R2UR UR11, R27 ;  /* 0x000000001b0bc2ca */ /* 0x000fe400000e0000 */
[----:B------:R-:W-:Y:S01]  /*5580*/  ISETP.GE.U32.AND P1, PT, R4, UR46, PT ;  /* 0x0000002e04007c0c */ /* 0x000fe2000bf26070 */
[----:B------:R0:W-:Y:S01]  /*5590*/  @!P2 STG.E desc[UR6][R10.64+0x100], R0 ;  /* 0x000100000a00a986 */ /* 0x0001e2000c101906 */
[----:B------:R-:W-:Y:S02]  /*55a0*/  ISETP.GE.U32.AND P6, PT, R29, UR46, PT ;  /* 0x0000002e1d007c0c */ /* 0x000fe4000bfc6070 */
[----:B------:R-:W-:Y:S02]  /*55b0*/  @!P0 R2UR UR6, R26 ;  /* 0x000000001a0682ca */ /* 0x000fe400000e0000 */
[----:B------:R-:W-:Y:S01]  /*55c0*/  @!P0 R2UR UR7, R27 ;  /* 0x000000001b0782ca */ /* 0x000fe200000e0000 */
[----:B------:R0:W-:Y:S01]  /*55d0*/  @!P3 STG.E desc[UR8][R10.64+0x180], R2 ;  /* 0x000180020a00b986 */ /* 0x0001e2000c101908 */
[----:B------:R-:W-:-:S02]  /*55e0*/  ISETP.GE.U32.AND P3, PT, R28, UR46, PT ;  /* 0x0000002e1c007c0c */ /* 0x000fc4000bf66070 */
[----:B------:R-:W-:Y:S01]  /*55f0*/  ISETP.GE.U32.AND P5, PT, R30, UR46, PT ;  /* 0x0000002e1e007c0c */ /* 0x000fe2000bfa6070 */
[----:B------:R0:W-:Y:S01]  /*5600*/  @!P4 STG.E desc[UR10][R10.64+0x200], R3 ;  /* 0x000200030a00c986 */ /* 0x0001e2000c10190a */
[----:B------:R-:W-:Y:S02]  /*5610*/  ISETP.GE.U32.AND P4, PT, R25, UR46, PT ;  /* 0x0000002e19007c0c */ /* 0x000fe4000bf86070 */
[----:B------:R-:W-:Y:S02]  /*5620*/  ISETP.GE.U32.AND P2, PT, R31, UR46, PT ;  /* 0x0000002e1f007c0c */ /* 0x000fe4000bf46070 */
[----:B------:R-:W-:Y:S02]  /*5630*/  ISETP.GE.AND.EX P4, PT, RZ, UR47, PT, P4 ;  /* 0x0000002fff007c0c */ /* 0x000fe4000bf86340 */
[----:B------:R-:W-:Y:S01]  /*5640*/  ISETP.GE.AND.EX P3, PT, RZ, UR47, PT, P3 ;  /* 0x0000002fff007c0c */ /* 0x000fe2000bf66330 */
[----:B------:R0:W-:Y:S01]  /*5650*/  @!P0 STG.E desc[UR6][R10.64+0x280], R5 ;  /* 0x000280050a008986 */ /* 0x0001e2000c101906 */
        /* <DEDUP_REMOVED lines=28> */
.L_x_13994:
[----:B------:R-:W-:Y:S05]  /*5820*/  EXIT ;  /* 0x000000000000794d */ /* 0x000fea0003800000 */
.L_x_14017:
[----:B------:R-:W-:Y:S01]  /*5830*/  BSSY B1, `(.L_x_14041) ;  /* 0x0000007000017945 */ /* 0x000fe20003800000 */
[----:B------:R-:W-:Y:S01]  /*5840*/  IMAD.MOV.U32 R12, RZ, RZ, 0x10 ;  /* 0x00000010ff0c7424 */ /* 0x000fe200078e00ff */
[----:B------:R-:W-:Y:S01]  /*5850*/  MOV R15, 0xffffffff ;  /* 0xffffffff000f7802 */ /* 0x000fe20000000f00 */
[----:B------:R-:W-:-:S07]  /*5860*/  IMAD.MOV.U32 R11, RZ, RZ, 0x1f ;  /* 0x0000001fff0b7424 */ /* 0x000fce00078e00ff */
[----:B-1----:R-:W-:Y:S05]  /*5870*/  WARPSYNC.COLLECTIVE R15, `(.L_x_14042) ;  /* 0x000000000f087348 */ /* 0x002fea0003c00000 */
[----:B------:R0:W2:Y:S02]  /*5880*/  SHFL.BFLY P6, R14, R13, R12, R11 ;  /* 0x0c00000c0d0e7389 */ /* 0x0000a400000c000b */
[----:B012---:R-:W-:Y:S05]  /*5890*/  ENDCOLLECTIVE ;  /* 0x000000000000791b */ /* 0x007fea0003800000 */
.L_x_14042:
[----:B------:R-:W-:Y:S05]  /*58a0*/  BSYNC B1 ;  /* 0x0000000000017941 */ /* 0x000fea0003800000 */
.L_x_14041:
[----:B------:R-:W-:Y:S01]  /*58b0*/  FMNMX R13, R14, R13, !PT ;  /* 0x0000000d0e0d7209 */ /* 0x000fe20007800000 */
[----:B------:R-:W-:Y:S01]  /*58c0*/  IMAD.MOV.U32 R12, RZ, RZ, 0x8 ;  /* 0x00000008ff0c7424 */ /* 0x000fe200078e00ff */
[----:B------:R-:W-:Y:S01]  /*58d0*/  MOV R15, 0xffffffff ;  /* 0xffffffff000f7802 */ /* 0x000fe20000000f00 */
[----:B------:R-:W-:-:S07]  /*58e0*/  IMAD.MOV.U32 R11, RZ, RZ, 0x1f ;  /* 0x0000001fff0b7424 */ /* 0x000fce00078e00ff */
[----:B------:R-:W-:Y:S05]  /*58f0*/  WARPSYNC.COLLECTIVE R15, `(.L_x_14043) ;  /* 0x000000000f087348 */ /* 0x000fea0003c00000 */
[----:B------:R0:W1:Y:S02]  /*5900*/  SHFL.BFLY P6, R14, R13, R12, R11 ;  /* 0x0c00000c0d0e7389 */ /* 0x00006400000c000b */
[----:B01----:R-:W-:Y:S05]  /*5910*/  ENDCOLLECTIVE ;  /* 0x000000000000791b */ /* 0x003fea0003800000 */
.L_x_14043:
[----:B------:R-:W-:Y:S01]  /*5920*/  IMAD.MOV.U32 R12, RZ, RZ, 0x4 ;  /* 0x00000004ff0c7424 */ /* 0x000fe200078e00ff */
[----:B------:R-:W-:-:S05]  /*5930*/  FMNMX R3, R13, R14, !PT ;  /* 0x0000000e0d037209 */ /* 0x000fca0007800000 */
[----:B------:R-:W-:-:S07]  /*5940*/  IMAD.MOV.U32 R13, RZ, RZ, R3 ;  /* 0x000000ffff0d7224 */ /* 0x000fce00078e0003 */
[----:B------:R-:W-:Y:S05]  /*5950*/  WARPSYNC.COLLECTIVE R15, `(.L_x_14044) ;  /* 0x000000000f087348 */ /* 0x000fea0003c00000 */
[----:B------:R0:W1:Y:S02]  /*5960*/  SHFL.BFLY P6, R14, R13, R12, R11 ;  /* 0x0c00000c0d0e7389 */ /* 0x00006400000c000b */
[----:B01----:R-:W-:Y:S05]  /*5970*/  ENDCOLLECTIVE ;  /* 0x000000000000791b */ /* 0x003fea0003800000 */
.L_x_14044:
[----:B------:R-:W-:Y:S01]  /*5980*/  IMAD.MOV.U32 R12, RZ, RZ, 0x2 ;  /* 0x00000002ff0c7424 */ /* 0x000fe200078e00ff */
[----:B------:R-:W-:-:S04]  /*5990*/  FMNMX R5, R3, R14, !PT ;  /* 0x0000000e03057209 */ /* 0x000fc80007800000 */
[----:B------:R-:W-:-:S07]  /*59a0*/  MOV R13, R5 ;  /* 0x00000005000d7202 */ /* 0x000fce0000000f00 */
[----:B------:R-:W-:Y:S05]  /*59b0*/  WARPSYNC.COLLECTIVE R15, `(.L_x_14045) ;  /* 0x000000000f087348 */ /* 0x000fea0003c00000 */
[----:B------:R0:W1:Y:S02]  /*59c0*/  SHFL.BFLY P6, R14, R13, R12, R11 ;  /* 0x0c00000c0d0e7389 */ /* 0x00006400000c000b */
[----:B01----:R-:W-:Y:S05]  /*59d0*/  ENDCOLLECTIVE ;  /* 0x000000000000791b */ /* 0x003fea0003800000 */
.L_x_14045:
[----:B------:R-:W-:Y:S01]  /*59e0*/  HFMA2 R12, -RZ, RZ, 0, 5.9604644775390625e-08 ;  /* 0x00000001ff0c7431 */ /* 0x000fe200000001ff */
[----:B------:R-:W-:-:S05]  /*59f0*/  FMNMX R7, R5, R14, !PT ;  /* 0x0000000e05077209 */ /* 0x000fca0007800000 */
[----:B------:R-:W-:-:S07]  /*5a00*/  IMAD.MOV.U32 R13, RZ, RZ, R7 ;  /* 0x000000ffff0d7224 */ /* 0x000fce00078e0007 */
[----:B------:R-:W-:Y:S05]  /*5a10*/  WARPSYNC.COLLECTIVE R15, `(.L_x_14046) ;  /* 0x000000000f087348 */ /* 0x000fea0003c00000 */
[----:B------:R0:W1:Y:S02]  /*5a20*/  SHFL.BFLY P6, R14, R13, R12, R11 ;  /* 0x0c00000c0d0e7389 */ /* 0x00006400000c000b */
[----:B01----:R-:W-:Y:S05]  /*5a30*/  ENDCOLLECTIVE ;  /* 0x000000000000791b */ /* 0x003fea0003800000 */
.L_x_14046:
        /* <DEDUP_REMOVED lines=13> */
[C---:B------:R-:W-:Y:S01]  /*5b10*/  FADD R42, -R7.reuse, R42 ;  /* 0x0000002a072a7221 */ /* 0x040fe20000000100 */
[C---:B------:R-:W-:Y:S01]  /*5b20*/  FADD R38, -R7.reuse, R38 ;  /* 0x0000002607267221 */ /* 0x040fe20000000100 */
[----:B------:R-:W-:Y:S01]  /*5b30*/  FADD R40, -R7, R40 ;  /* 0x0000002807287221 */ /* 0x000fe20000000100 */
[C---:B------:R-:W-:Y:S01]  /*5b40*/  FADD R7, R5.reuse, -12583039 ;  /* 0xcb40007f05077421 */ /* 0x040fe20000000000 */
[----:B------:R-:W-:Y:S01]  /*5b50*/  SHF.L.U32 R4, R5, 0x17, RZ ;  /* 0x0000001705047819 */ /* 0x000fe200000006ff */
[-C--:B------:R-:W-:Y:S01]  /*5b60*/  FFMA.SAT R5, R3, R11.reuse, 0.5 ;  /* 0x3f00000003057423 */ /* 0x080fe2000000200b */
[----:B------:R-:W-:Y:S01]  /*5b70*/  FFMA.SAT R9, R10, R11, 0.5 ;  /* 0x3f0000000a097423 */ /* 0x000fe2000000200b */
[----:B------:R-:W-:-:S02]  /*5b80*/  FFMA R7, R0, 1.4426950216293334961, -R7 ;  /* 0x3fb8aa3b00077823 */ /* 0x000fc40000000807 */
[-C--:B------:R-:W-:Y:S01]  /*5b90*/  FFMA.RM R5, R5, R12.reuse, 12582913 ;  /* 0x4b40000105057423 */ /* 0x080fe2000000400c */
[----:B------:R-:W-:Y:S01]  /*5ba0*/  FFMA.RM R9, R9, R12, 12582913 ;  /* 0x4b40000109097423 */ /* 0x000fe2000000400c */
[----:B------:R-:W-:Y:S02]  /*5bb0*/  FFMA R7, R0, 1.925963033500011079e-08, R7 ;  /* 0x32a5706000077823 */ /* 0x000fe40000000007 */
[----:B------:R-:W-:Y:S01]  /*5bc0*/  FADD R0, R5, -12583039 ;  /* 0xcb40007f05007421 */ /* 0x000fe20000000000 */
[----:B------:R-:W-:-:S03]  /*5bd0*/  FADD R13, R9, -12583039 ;  /* 0xcb40007f090d7421 */ /* 0x000fc60000000000 */
[C---:B------:R-:W-:Y:S01]  /*5be0*/  FFMA R0, R3.reuse, 1.4426950216293334961, -R0 ;  /* 0x3fb8aa3b03007823 */ /* 0x040fe20000000800 */
[----:B------:R-:W0:Y:S01]  /*5bf0*/  MUFU.EX2 R7, R7 ;  /* 0x0000000700077308 */ /* 0x000e220000000800 */
[----:B------:R-:W-:Y:S02]  /*5c00*/  FFMA R13, R10, 1.4426950216293334961, -R13 ;  /* 0x3fb8aa3b0a0d7823 */ /* 0x000fe4000000080d */
[----:B------:R-:W-:Y:S01]  /*5c10*/  FFMA R3, R3, 1.925963033500011079e-08, R0 ;  /* 0x32a5706003037823 */ /* 0x000fe20000000000 */
[----:B------:R-:W-:Y:S02]  /*5c20*/  IMAD.SHL.U32 R0, R5, 0x800000, RZ ;  /* 0x0080000005007824 */ /* 0x000fe400078e00ff */
[----:B------:R-:W-:Y:S01]  /*5c30*/  FFMA.SAT R5, R2, R11, 0.5 ;  /* 0x3f00000002057423 */ /* 0x000fe2000000200b */
[----:B------:R-:W-:Y:S02]  /*5c40*/  FFMA R13, R10, 1.925963033500011079e-08, R13 ;  /* 0x32a570600a0d7823 */ /* 0x000fe4000000000d */
[----:B------:R-:W1:Y:S01]  /*5c50*/  MUFU.EX2 R3, R3 ;  /* 0x0000000300037308 */ /* 0x000e620000000800 */
[----:B------:R-:W-:Y:S01]  /*5c60*/  FFMA.RM R5, R5, R12, 12582913 ;  /* 0x4b40000105057423 */ /* 0x000fe2000000400c */
[----:B0-----:R-:W-:-:S03]  /*5c70*/  FMUL R4, R4, R7 ;  /* 0x0000000704047220 */ /* 0x001fc60000400000 */
[----:B------:R-:W-:-:S03]  /*5c80*/  FADD R7, R5, -12583039 ;  /* 0xcb40007f05077421 */ /* 0x000fc60000000000 */
[----:B------:R-:W-:Y:S01]  /*5c90*/  MUFU.EX2 R13, R13 ;  /* 0x0000000d000d7308 */ /* 0x000fe20000000800 */
[----:B------:R-:W-:Y:S01]  /*5ca0*/  FFMA R7, R2, 1.4426950216293334961, -R7 ;  /* 0x3fb8aa3b02077823 */ /* 0x000fe20000000807 */
[----:B-1----:R-:W-:Y:S01]  /*5cb0*/  FMUL R0, R0, R3 ;  /* 0x0000000300007220 */ /* 0x002fe20000400000 */
[----:B------:R-:W-:Y:S02]  /*5cc0*/  FFMA.SAT R3, R6, R11, 0.5 ;  /* 0x3f00000006037423 */ /* 0x000fe4000000200b */
[----:B------:R-:W-:Y:S01]  /*5cd0*/  FFMA R7, R2, 1.925963033500011079e-08, R7 ;  /* 0x32a5706002077823 */ /* 0x000fe20000000007 */
[----:B------:R-:W-:Y:S02]  /*5ce0*/  IMAD.SHL.U32 R2, R5, 0x800000, RZ ;  /* 0x0080000005027824 */ /* 0x000fe400078e00ff */
[----:B------:R-:W-:-:S03]  /*5cf0*/  FFMA.RM R3, R3, R12, 12582913 ;  /* 0x4b40000103037423 */ /* 0x000fc6000000400c */
[----:B------:R-:W0:Y:S01]  /*5d00*/  MUFU.EX2 R7, R7 ;  /* 0x0000000700077308 */ /* 0x000e220000000800 */
        /* <DEDUP_REMOVED lines=12> */
[----:B------:R0:W2:Y:S01]  /*5dd0*/  MUFU.EX2 R8, R7 ;  /* 0x0000000700087308 */ /* 0x0000a20000000800 */
[----:B-1----:R-:W-:Y:S01]  /*5de0*/  FMUL R3, R3, R6 ;  /* 0x0000000603037220 */ /* 0x002fe20000400000 */
[----:B------:R-:W-:-:S04]  /*5df0*/  IMAD.SHL.U32 R6, R9, 0x800000, RZ ;  /* 0x0080000009067824 */ /* 0x000fc800078e00ff */
[----:B------:R-:W-:Y:S01]  /*5e00*/  FMUL R6, R6, R13 ;  /* 0x0000000d06067220 */ /* 0x000fe20000400000 */
[-C--:B------:R-:W-:Y:S01]  /*5e10*/  FFMA.SAT R13, R34, R11.reuse, 0.5 ;  /* 0x3f000000220d7423 */ /* 0x080fe2000000200b */
[----:B0-----:R-:W-:-:S03]  /*5e20*/  FFMA.SAT R7, R16, R11, 0.5 ;  /* 0x3f00000010077423 */ /* 0x001fc6000000200b */
[-C--:B------:R-:W-:Y:S01]  /*5e30*/  FFMA.RM R13, R13, R12.reuse, 12582913 ;  /* 0x4b4000010d0d7423 */ /* 0x080fe2000000400c */
[----:B------:R-:W-:-:S03]  /*5e40*/  FFMA.RM R7, R7, R12, 12582913 ;  /* 0x4b40000107077423 */ /* 0x000fc6000000400c */
[----:B------:R-:W-:Y:S01]  /*5e50*/  FADD R15, R13, -12583039 ;  /* 0xcb40007f0d0f7421 */ /* 0x000fe20000000000 */
[----:B------:R-:W-:Y:S01]  /*5e60*/  FADD R9, R7, -12583039 ;  /* 0xcb40007f07097421 */ /* 0x000fe20000000000 */
[----:B--2---:R-:W-:Y:S01]  /*5e70*/  FMUL R5, R5, R8 ;  /* 0x0000000805057220 */ /* 0x004fe20000400000 */
[----:B------:R-:W-:Y:S01]  /*5e80*/  SHF.L.U32 R7, R7, 0x17, RZ ;  /* 0x0000001707077819 */ /* 0x000fe200000006ff */
[----:B------:R-:W-:Y:S01]  /*5e90*/  FFMA R15, R34, 1.4426950216293334961, -R15 ;  /* 0x3fb8aa3b220f7823 */ /* 0x000fe2000000080f */
[----:B------:R-:W-:-:S03]  /*5ea0*/  FFMA R9, R16, 1.4426950216293334961, -R9 ;  /* 0x3fb8aa3b10097823 */ /* 0x000fc60000000809 */
[----:B------:R-:W-:Y:S01]  /*5eb0*/  FFMA R15, R34, 1.925963033500011079e-08, R15 ;  /* 0x32a57060220f7823 */ /* 0x000fe2000000000f */
[----:B------:R-:W-:-:S04]  /*5ec0*/  FFMA R9, R16, 1.925963033500011079e-08, R9 ;  /* 0x32a5706010097823 */ /* 0x000fc80000000009 */
[----:B------:R0:W1:Y:S08]  /*5ed0*/  MUFU.EX2 R8, R9 ;  /* 0x0000000900087308 */ /* 0x0000700000000800 */
[----:B------:R-:W2:Y:S01]  /*5ee0*/  MUFU.EX2 R15, R15 ;  /* 0x0000000f000f7308 */ /* 0x000ea20000000800 */
[----:B0-----:R-:W-:-:S04]  /*5ef0*/  FFMA.SAT R9, R42, R11, 0.5 ;  /* 0x3f0000002a097423 */ /* 0x001fc8000000200b */
[----:B------:R-:W-:Y:S01]  /*5f00*/  FFMA.RM R9, R9, R12, 12582913 ;  /* 0x4b40000109097423 */ /* 0x000fe2000000400c */
[----:B-1----:R-:W-:Y:S01]  /*5f10*/  FMUL R7, R7, R8 ;  /* 0x0000000807077220 */ /* 0x002fe20000400000 */
[----:B------:R-:W-:Y:S02]  /*5f20*/  IMAD.SHL.U32 R8, R13, 0x800000, RZ ;  /* 0x008000000d087824 */ /* 0x000fe400078e00ff */
[C---:B------:R-:W-:Y:S01]  /*5f30*/  FADD R13, R9.reuse, -12583039 ;  /* 0xcb40007f090d7421 */ /* 0x040fe20000000000 */
[----:B------:R-:W-:-:S03]  /*5f40*/  IMAD.SHL.U32 R9, R9, 0x800000, RZ ;  /* 0x0080000009097824 */ /* 0x000fc600078e00ff */
[----:B------:R-:W-:Y:S01]  /*5f50*/  FFMA R13, R42, 1.4426950216293334961, -R13 ;  /* 0x3fb8aa3b2a0d7823 */ /* 0x000fe2000000080d */
[----:B--2---:R-:W-:Y:S01]  /*5f60*/  FMUL R8, R8, R15 ;  /* 0x0000000f08087220 */ /* 0x004fe20000400000 */
        /* <DEDUP_REMOVED lines=11> */
[----:B------:R-:W-:Y:S01]  /*6020*/  FFMA R11, R40, 1.4426950216293334961, -R11 ;  /* 0x3fb8aa3b280b7823 */ /* 0x000fe2000000080b */
[----:B------:R-:W1:Y:S01]  /*6030*/  MUFU.EX2 R38, R38 ;  /* 0x0000002600267308 */ /* 0x000e620000000800 */
[----:B0-----:R-:W-:Y:S01]  /*6040*/  FMUL R9, R9, R10 ;  /* 0x0000000a09097220 */ /* 0x001fe20000400000 */
[----:B------:R-:W-:Y:S02]  /*6050*/  IMAD.SHL.U32 R10, R12, 0x800000, RZ ;  /* 0x008000000c0a7824 */ /* 0x000fe400078e00ff */
[----:B------:R-:W-:-:S04]  /*6060*/  FFMA R40, R40, 1.925963033500011079e-08, R11 ;  /* 0x32a5706028287823 */ /* 0x000fc8000000000b */
[----:B------:R-:W0:Y:S01]  /*6070*/  MUFU.EX2 R11, R40 ;  /* 0x00000028000b7308 */ /* 0x000e220000000800 */
[----:B-1----:R-:W-:Y:S01]  /*6080*/  FMUL R16, R15, R38 ;  /* 0x000000260f107220 */ /* 0x002fe20000400000 */
[----:B------:R-:W-:Y:S02]  /*6090*/  IMAD.MOV.U32 R15, RZ, RZ, -0x1 ;  /* 0xffffffffff0f7424 */ /* 0x000fe400078e00ff */
        /* <DEDUP_REMOVED lines=13> */
[----:B------:R-:W-:-:S07]  /*6170*/  MOV R11, 0x1f ;  /* 0x0000001f000b7802 */ /* 0x000fce0000000f00 */
[----:B------:R-:W-:Y:S05]  /*6180*/  WARPSYNC.COLLECTIVE R15, `(.L_x_14047) ;  /* 0x000000000f087348 */ /* 0x000fea0003c00000 */
[----:B------:R0:W1:Y:S02]  /*6190*/  SHFL.BFLY P6, R14, R13, R12, R11 ;  /* 0x0c00000c0d0e7389 */ /* 0x00006400000c000b */
[----:B01----:R-:W-:Y:S05]  /*61a0*/  ENDCOLLECTIVE ;  /* 0x000000000000791b */ /* 0x003fea0003800000 */
.L_x_14047:
[----:B------:R-:W-:Y:S02]  /*61b0*/  HFMA2 R12, -RZ, RZ, 0, 4.76837158203125e-07 ;  /* 0x00000008ff0c7431 */ /* 0x000fe400000001ff */
[----:B------:R-:W-:-:S04]  /*61c0*/  FADD R32, R13, R14 ;  /* 0x0000000e0d207221 */ /* 0x000fc80000000000 */
[----:B------:R-:W-:-:S07]  /*61d0*/  IMAD.MOV.U32 R13, RZ, RZ, R32 ;  /* 0x000000ffff0d7224 */ /* 0x000fce00078e0020 */
[----:B------:R-:W-:Y:S05]  /*61e0*/  WARPSYNC.COLLECTIVE R15, `(.L_x_14048) ;  /* 0x000000000f087348 */ /* 0x000fea0003c00000 */
[----:B------:R0:W1:Y:S02]  /*61f0*/  SHFL.BFLY P6, R14, R13, R12, R11 ;  /* 0x0c00000c0d0e7389 */ /* 0x00006400000c000b */
[----:B01----:R-:W-:Y:S05]  /*6200*/  ENDCOLLECTIVE ;  /* 0x000000000000791b */ /* 0x003fea0003800000 */
.L_x_14048:
[----:B------:R-:W-:Y:S02]  /*6210*/  IMAD.MOV.U32 R12, RZ, RZ, 0x4 ;  /* 0x00000004ff0c7424 */ /* 0x000fe400078e00ff */
[----:B------:R-:W-:-:S04]  /*6220*/  FADD R33, R32, R14 ;  /* 0x0000000e20217221 */ /* 0x000fc80000000000 */
[----:B------:R-:W-:-:S07]  /*6230*/  IMAD.MOV.U32 R13, RZ, RZ, R33 ;  /* 0x000000ffff0d7224 */ /* 0x000fce00078e0021 */
[----:B------:R-:W-:Y:S05]  /*6240*/  WARPSYNC.COLLECTIVE R15, `(.L_x_14049) ;  /* 0x000000000f087348 */ /* 0x000fea0003c00000 */
[----:B------:R0:W1:Y:S02]  /*6250*/  SHFL.BFLY P6, R14, R13, R12, R11 ;  /* 0x0c00000c0d0e7389 */ /* 0x00006400000c000b */
[----:B01----:R-:W-:Y:S05]  /*6260*/  ENDCOLLECTIVE ;  /* 0x000000000000791b */ /* 0x003fea0003800000 */
.L_x_14049:
[----:B------:R-:W-:Y:S02]  /*6270*/  IMAD.MOV.U32 R12, RZ, RZ, 0x2 ;  /* 0x00000002ff0c7424 */ /* 0x000fe400078e00ff */
[----:B------:R-:W-:-:S05]  /*6280*/  FADD R34, R33, R14 ;  /* 0x0000000e21227221 */ /* 0x000fca0000000000 */
[----:B------:R-:W-:-:S07]  /*6290*/  MOV R13, R34 ;  /* 0x00000022000d7202 */ /* 0x000fce0000000f00 */
[----:B------:R-:W-:Y:S05]  /*62a0*/  WARPSYNC.COLLECTIVE R15, `(.L_x_14050) ;  /* 0x000000000f087348 */ /* 0x000fea0003c00000 */
[----:B------:R0:W1:Y:S02]  /*62b0*/  SHFL.BFLY P6, R14, R13, R12, R11 ;  /* 0x0c00000c0d0e7389 */ /* 0x00006400000c000b */
[----:B01----:R-:W-:Y:S05]  /*62c0*/  ENDCOLLECTIVE ;  /* 0x000000000000791b */ /* 0x003fea0003800000 */
.L_x_14050:
[----:B------:R-:W-:Y:S02]  /*62d0*/  HFMA2 R12, -RZ, RZ, 0, 5.9604644775390625e-08 ;  /* 0x00000001ff0c7431 */ /* 0x000fe400000001ff */
[----:B------:R-:W-:-:S04]  /*62e0*/  FADD R35, R34, R14 ;  /* 0x0000000e22237221 */ /* 0x000fc80000000000 */
[----:B------:R-:W-:-:S07]  /*62f0*/  IMAD.MOV.U32 R13, RZ, RZ, R35 ;  /* 0x000000ffff0d7224 */ /* 0x000fce00078e0023 */
[----:B------:R-:W-:Y:S05]  /*6300*/  WARPSYNC.COLLECTIVE R15, `(.L_x_14051) ;  /* 0x000000000f087348 */ /* 0x000fea0003c00000 */
[----:B------:R0:W1:Y:S02]  /*6310*/  SHFL.BFLY P6, R14, R13, R12, R11 ;  /* 0x0c00000c0d0e7389 */ /* 0x00006400000c000b */
[----:B01----:R-:W-:Y:S05]  /*6320*/  ENDCOLLECTIVE ;  /* 0x000000000000791b */ /* 0x003fea0003800000 */
.L_x_14051:
[----:B------:R-:W-:Y:S05]  /*6330*/  BRA `(.L_x_14052) ;  /* 0xffffffe400c07947 */ /* 0x000fea000383ffff */
        .weak           $__internal_205_$__cuda_sm3x_div_rn_noftz_f32_slowpath
        .type           $__internal_205_$__cuda_sm3x_div_rn_noftz_f32_slowpath,@function
        .size           $__internal_205_$__cuda_sm3x_div_rn_noftz_f32_slowpath,(.L_x_37582 - $__internal_205_$__cuda_sm3x_div_rn_noftz_f32_slowpath)
$__internal_205_$__cuda_sm3x_div_rn_noftz_f32_slowpath:
        /* <DEDUP_REMOVED lines=35> */
.L_x_14054:
        /* <DEDUP_REMOVED lines=51> */
.L_x_14061:
[----:B------:R-:W-:-:S04]  /*68a0*/  LOP3.LUT R4, R4, 0x80000000, RZ, 0xc0, !PT ;  /* 0x8000000004047812 */ /* 0x000fc800078ec0ff */
[----:B------:R-:W-:Y:S01]  /*68b0*/  LOP3.LUT R4, R4, 0x7f800000, RZ, 0xfc, !PT ;  /* 0x7f80000004047812 */ /* 0x000fe200078efcff */
[----:B------:R-:W-:Y:S06]  /*68c0*/  BRA `(.L_x_14062) ;  /* 0x0000000000047947 */ /* 0x000fec0003800000 */
.L_x_14060:
[----:B------:R-:W-:-:S07]  /*68d0*/  IMAD R4, R32, 0x800000, R4 ;  /* 0x0080000020047824 */ /* 0x000fce00078e0204 */
.L_x_14062:
[----:B------:R-:W-:Y:S05]  /*68e0*/  BSYNC.RECONVERGENT B2 ;  /* 0x0000000000027941 */ /* 0x000fea0003800200 */
.L_x_14059:
[----:B------:R-:W-:Y:S05]  /*68f0*/  BRA `(.L_x_14063) ;  /* 0x0000000000207947 */ /* 0x000fea0003800000 */
.L_x_14058:
[----:B------:R-:W-:-:S04]  /*6900*/  LOP3.LUT R4, R37, 0x80000000, R4, 0x48, !PT ;  /* 0x8000000025047812 */ /* 0x000fc800078e4804 */
[----:B------:R-:W-:Y:S01]  /*6910*/  LOP3.LUT R4, R4, 0x7f800000, RZ, 0xfc, !PT ;  /* 0x7f80000004047812 */ /* 0x000fe200078efcff */
[----:B------:R-:W-:Y:S06]  /*6920*/  BRA `(.L_x_14063) ;  /* 0x0000000000147947 */ /* 0x000fec0003800000 */
.L_x_14057:
[----:B------:R-:W-:Y:S01]  /*6930*/  LOP3.LUT R4, R37, 0x80000000, R4, 0x48, !PT ;  /* 0x8000000025047812 */ /* 0x000fe200078e4804 */
[----:B------:R-:W-:Y:S06]  /*6940*/  BRA `(.L_x_14063) ;  /* 0x00000000000c7947 */ /* 0x000fec0003800000 */
.L_x_14056:
[----:B------:R-:W0:Y:S01]  /*6950*/  MUFU.RSQ R4, -QNAN ;  /* 0xffc0000000047908 */ /* 0x000e220000001400 */
[----:B------:R-:W-:Y:S05]  /*6960*/  BRA `(.L_x_14063) ;  /* 0x0000000000047947 */ /* 0x000fea0003800000 */
.L_x_14055:
[----:B------:R-:W-:-:S07]  /*6970*/  FADD.FTZ R4, R4, R11 ;  /* 0x0000000b04047221 */ /* 0x000fce0000010000 */
.L_x_14063:
[----:B------:R-:W-:Y:S05]  /*6980*/  BSYNC.RECONVERGENT B1 ;  /* 0x0000000000017941 */ /* 0x000fea0003800200 */
.L_x_14053:
[----:B------:R-:W-:-:S04]  /*6990*/  HFMA2 R13, -RZ, RZ, 0, 0 ;  /* 0x00000000ff0d7431 */ /* 0x000fc800000001ff */
[----:B0-----:R-:W-:Y:S05]  /*69a0*/  RET.REL.NODEC R12 `(_Z15SoftmaxWarpImplI22BroadcastScaleMaskLoadIffbLm3EiE11DirectStoreIffEfLi1ELi11ELi32ELi1ELb1EL9Algorithm0EEvT_T0_ll) ;  /* 0xffffff940c947950 */ /* 0x001fea0003c3ffff */
.L_x_14064:
        /* <DEDUP_REMOVED lines=13> */
.L_x_37582:


//--------------------- .text._Z15SoftmaxWarpImplI22BroadcastScaleMaskLoadIffbLm3EiE11DirectStoreIffEfLi1ELi11ELi32ELi1ELb0EL9Algorithm0EEvT_T0_ll --------------------------
	.section	.text._Z15SoftmaxWarpImplI22BroadcastScaleMaskLoadIffbLm3EiE11DirectStoreIffEfLi1ELi11ELi32ELi1ELb0EL9Algorithm0EEvT_T0_ll,"ax",@progbits
	.align	128
        .global         _Z15SoftmaxWarpImplI22BroadcastScaleMaskLoadIffbLm3EiE11DirectStoreIffEfLi1ELi11ELi32ELi1ELb0EL9Algorithm0EEvT_T0_ll
        .type           _Z15SoftmaxWarpImplI22BroadcastScaleMaskLoadIffbLm3EiE11DirectStoreIffEfLi1ELi11ELi32ELi1ELb0EL9Algorithm0EEvT_T0_ll,@function
        .size           _Z15SoftmaxWarpImplI22BroadcastScaleMaskLoadIffbLm3EiE11DirectStoreIffEfLi1ELi11ELi32ELi1ELb0EL9Algorithm0EEvT_T0_ll,(.L_x_37583 - _Z15SoftmaxWarpImplI22BroadcastScaleMaskLoadIffbLm3EiE11DirectStoreIffEfLi1ELi11ELi32ELi1ELb0EL9Algorithm0EEvT_T0_ll)
        .other          _Z15SoftmaxWarpImplI22BroadcastScaleMaskLoadIffbLm3EiE11DirectStoreIffEfLi1ELi11ELi32ELi1ELb0EL9Algorithm0EEvT_T0_ll,@"STO_CUDA_ENTRY STV_DEFAULT"
_Z15SoftmaxWarpImplI22BroadcastScaleMaskLoadIffbLm3EiE11DirectStoreIffEfLi1ELi11ELi32ELi1ELb0EL9Algorithm0EEvT_T0_ll:
.text._Z15SoftmaxWarpImplI22BroadcastScaleMaskLoadIffbLm3EiE11DirectStoreIffEfLi1ELi11ELi32ELi1ELb0EL9Algorithm0EEvT_T0_ll:
        /* <DEDUP_REMOVED lines=29> */
.L_x_14065:
        /* <DEDUP_REMOVED lines=14> */
.L_x_14090:
[----:B--2---:R-:W-:Y:S01]  /*02b0*/  IABS R0, UR49 ;  /* 0x0000003100007c13 */ /* 0x004fe20008000000 */
[----:B------:R-:W-:Y:S01]  /*02c0*/  UMOV UR4, URZ ;  /* 0x000000ff00047c82 */ /* 0x000fe20008000000 */
[----:B------:R-:W-:Y:S01]  /*02d0*/  IABS R3, UR50 ;  /* 0x0000003200037c13 */ /* 0x000fe20008000000 */
[----:B0-----:R-:W-:Y:S01]  /*02e0*/  IMAD R15, R20, UR48, R21 ;  /* 0x00000030140f7c24 */ /* 0x001fe2000f8e0215 */
[----:B------:R-:W-:Y:S01]  /*02f0*/  R2UR UR8, R0 ;  /* 0x00000000000872ca */ /* 0x000fe200000e0000 */
[----:B------:R-:W0:Y:S01]  /*0300*/  LDC.64 R12, c[0x0][0x390] ;  /* 0x0000e400ff0c7b82 */ /* 0x000e220000000a00 */
[----:B------:R-:W-:Y:S01]  /*0310*/  R2UR UR9, R3 ;  /* 0x00000000030972ca */ /* 0x000fe200000e0000 */
[----:B------:R-:W-:Y:S01]  /*0320*/  VIADD R24, R15, 0x40 ;  /* 0x000000400f187836 */ /* 0x000fe20000000000 */
[----:B------:R-:W-:Y:S02]  /*0330*/  ISETP.NE.AND P5, PT, RZ, UR49, PT ;  /* 0x00000031ff007c0c */ /* 0x000fe4000bfa5270 */
[----:B------:R-:W-:-:S02]  /*0340*/  LOP3.LUT R25, RZ, UR49, RZ, 0x33, !PT ;  /* 0x00000031ff197c12 */ /* 0x000fc4000f8e33ff */
[----:B------:R-:W-:Y:S01]  /*0350*/  IADD3 R6, PT, PT, R15, 0x20, RZ ;  /* 0x000000200f067810 */ /* 0x000fe20007ffe0ff */
[----:B------:R-:W2:Y:S01]  /*0360*/  LDC.64 R10, c[0x0][0x3a0] ;  /* 0x0000e800ff0a7b82 */ /* 0x000ea20000000a00 */
[----:B------:R-:W-:Y:S02]  /*0370*/  ISETP.NE.AND P6, PT, RZ, UR50, PT ;  /* 0x00000032ff007c0c */ /* 0x000fe4000bfc5270 */
[----:B------:R-:W-:Y:S01]  /*0380*/  IABS R8, R6 ;  /* 0x0000000600087213 */ /* 0x000fe20000000000 */
[----:B------:R-:W3:Y:S01]  /*0390*/  I2F.RP R0, UR8 ;  /* 0x0000000800007d06 */ /* 0x000ee20008209400 */
[----:B------:R-:W-:Y:S02]  /*03a0*/  LOP3.LUT R14, RZ, UR50, RZ, 0x33, !PT ;  /* 0x00000032ff0e7c12 */ /* 0x000fe4000f8e33ff */
[----:B------:R-:W-:Y:S02]  /*03b0*/  IABS R23, R24 ;  /* 0x0000001800177213 */ /* 0x000fe40000000000 */
[----:B-1----:R-:W-:-:S02]  /*03c0*/  R2UR UR10, R18 ;  /* 0x00000000120a72ca */ /* 0x002fc400000e0000 */
[----:B------:R-:W-:Y:S01]  /*03d0*/  R2UR UR11, R19 ;  /* 0x00000000130b72ca */ /* 0x000fe200000e0000 */
[----:B------:R-:W1:Y:S08]  /*03e0*/  I2F.RP R3, UR9 ;  /* 0x0000000900037d06 */ /* 0x000e700008209400 */
[----:B---3--:R-:W3:Y:S08]  /*03f0*/  MUFU.RCP R0, R0 ;  /* 0x0000000000007308 */ /* 0x008ef00000001000 */
[----:B-1----:R-:W1:Y:S01]  /*0400*/  MUFU.RCP R3, R3 ;  /* 0x0000000300037308 */ /* 0x002e620000001000 */
[----:B---3--:R-:W-:-:S07]  /*0410*/  VIADD R2, R0, 0xffffffe ;  /* 0x0ffffffe00027836 */ /* 0x008fce0000000000 */
[----:B------:R-:W3:Y:S01]  /*0420*/  F2I.FTZ.U32.TRUNC.NTZ R2, R2 ;  /* 0x0000000200027305 */ /* 0x000ee2000021f000 */
[----:B-1----:R-:W-:-:S07]  /*0430*/  IADD3 R4, PT, PT, R3, 0xffffffe, RZ ;  /* 0x0ffffffe03047810 */ /* 0x002fce0007ffe0ff */
[----:B------:R-:W1:Y:S01]  /*0440*/  F2I.FTZ.U32.TRUNC.NTZ R4, R4 ;  /* 0x0000000400047305 */ /* 0x000e62000021f000 */
[----:B---3--:R-:W-:Y:S02]  /*0450*/  R2UR UR5, R2 ;  /* 0x00000000020572ca */ /* 0x008fe400000e0000 */
[----:B------:R-:W-:-:S11]  /*0460*/  IABS R2, R15 ;  /* 0x0000000f00027213 */ /* 0x000fd60000000000 */
[----:B------:R-:W-:-:S04]  /*0470*/  UIADD3 UR6, UPT, UPT, URZ, -UR5, URZ ;  /* 0x80000005ff067290 */ /* 0x000fc8000fffe0ff */
[----:B------:R-:W-:-:S04]  /*0480*/  UIMAD UR6, UR6, UR8, URZ ;  /* 0x00000008060672a4 */ /* 0x000fc8000f8e02ff */
[----:B------:R-:W-:-:S07]  /*0490*/  UIMAD.WIDE.U32 UR4, UR5, UR6, UR4 ;  /* 0x00000006050472a5 */ /* 0x000fce000f8e0004 */
[----:B------:R-:W-:Y:S01]  /*04a0*/  UMOV UR6, UR5 ;  /* 0x0000000500067c82 */ /* 0x000fe20008000000 */
[----:B-1----:R-:W-:Y:S01]  /*04b0*/  R2UR UR5, R4 ;  /* 0x00000000040572ca */ /* 0x002fe200000e0000 */
[----:B------:R-:W-:Y:S01]  /*04c0*/  IMAD.HI.U32 R0, R2, UR6, RZ ;  /* 0x0000000602007c27 */ /* 0x000fe2000f8e00ff */
[----:B------:R-:W-:-:S03]  /*04d0*/  UMOV UR4, URZ ;  /* 0x000000ff00047c82 */ /* 0x000fc60008000000 */
[----:B------:R-:W-:-:S04]  /*04e0*/  IMAD.MOV R5, RZ, RZ, -R0 ;  /* 0x000000ffff057224 */ /* 0x000fc800078e0a00 */
[----:B------:R-:W-:Y:S02]  /*04f0*/  IMAD R2, R5, UR8, R2 ;  /* 0x0000000805027c24 */ /* 0x000fe4000f8e0202 */
[----:B------:R-:W-:Y:S02]  /*0500*/  IMAD.HI.U32 R5, R8, UR6, RZ ;  /* 0x0000000608057c27 */ /* 0x000fe4000f8e00ff */
[----:B------:R-:W-:Y:S01]  /*0510*/  UIADD3 UR7, UPT, UPT, URZ, -UR5, URZ ;  /* 0x80000005ff077290 */ /* 0x000fe2000fffe0ff */
[----:B------:R-:W-:Y:S01]  /*0520*/  ISETP.LT.U32.AND P1, PT, R2, UR8, PT ;  /* 0x0000000802007c0c */ /* 0x000fe2000bf21070 */
[----:B------:R-:W-:Y:S02]  /*0530*/  IMAD.MOV R9, RZ, RZ, -R5 ;  /* 0x000000ffff097224 */ /* 0x000fe400078e0a05 */
[----:B------:R-:W-:-:S04]  /*0540*/  UIMAD UR7, UR7, UR9, URZ ;  /* 0x00000009070772a4 */ /* 0x000fc8000f8e02ff */
[----:B------:R-:W-:-:S06]  /*0550*/  UIMAD.WIDE.U32 UR4, UR5, UR7, UR4 ;  /* 0x00000007050472a5 */ /* 0x000fcc000f8e0004 */
        /* <DEDUP_REMOVED lines=11> */
[----:B------:R-:W-:-:S04]  /*0610*/  IMAD.HI.U32 R3, R4, UR5, RZ ;  /* 0x0000000504037c27 */ /* 0x000fc8000f8e00ff */
[----:B------:R-:W-:-:S04]  /*0620*/  IMAD.MOV R7, RZ, RZ, -R3 ;  /* 0x000000ffff077224 */ /* 0x000fc800078e0a03 */
[----:B------:R-:W-:Y:S02]  /*0630*/  IMAD R4, R7, UR9, R4 ;  /* 0x0000000907047c24 */ /* 0x000fe4000f8e0204 */
[----:B------:R-:W-:Y:S02]  /*0640*/  IMAD R7, R9, UR8, R8 ;  /* 0x0000000809077c24 */ /* 0x000fe4000f8e0208 */
[----:B------:R-:W1:Y:S01]  /*0650*/  LDC.64 R8, c[0x0][0x398] ;  /* 0x0000e600ff087b82 */ /* 0x000e620000000a00 */
[----:B------:R-:W-:Y:S02]  /*0660*/  ISETP.LT.U32.AND P4, PT, R4, UR9, PT ;  /* 0x0000000904007c0c */ /* 0x000fe4000bf81070 */
[----:B------:R-:W-:-:S11]  /*0670*/  ISETP.LT.U32.AND P0, PT, R7, UR8, PT ;  /* 0x0000000807007c0c */ /* 0x000fd6000bf01070 */
[----:B------:R-:W-:Y:S02]  /*0680*/  @!P4 IADD3 R4, PT, PT, R4, -UR9, RZ ;  /* 0x800000090404cc10 */ /* 0x000fe4000fffe0ff */
[----:B------:R-:W-:Y:S01]  /*0690*/  @!P0 VIADD R7, R7, -UR8 ;  /* 0x8000000807078c36 */ /* 0x000fe20008000000 */
[----:B------:R-:W-:Y:S01]  /*06a0*/  @!P4 IADD3 R3, PT, PT, R3, 0x1, RZ ;  /* 0x000000010303c810 */ /* 0x000fe20007ffe0ff */
[----:B------:R-:W-:Y:S01]  /*06b0*/  @!P0 VIADD R5, R5, 0x1 ;  /* 0x0000000105058836 */ /* 0x000fe20000000000 */
[----:B------:R-:W-:Y:S02]  /*06c0*/  ISETP.GE.U32.AND P3, PT, R4, UR9, PT ;  /* 0x0000000904007c0c */ /* 0x000fe4000bf66070 */
[----:B------:R-:W-:Y:S02]  /*06d0*/  LOP3.LUT R4, R2, UR50, RZ, 0x3c, !PT ;  /* 0x0000003202047c12 */ /* 0x000fe4000f8e3cff */
[----:B------:R-:W-:Y:S02]  /*06e0*/  ISETP.GE.U32.AND P1, PT, R7, UR8, PT ;  /* 0x0000000807007c0c */ /* 0x000fe4000bf26070 */
[----:B------:R-:W-:-:S02]  /*06f0*/  ISETP.GE.AND P2, PT, R4, RZ, PT ;  /* 0x000000ff0400720c */ /* 0x000fc40003f46270 */
[----:B------:R-:W-:Y:S02]  /*0700*/  LOP3.LUT R4, R6, UR49, RZ, 0x3c, !PT ;  /* 0x0000003106047c12 */ /* 0x000fe4000f8e3cff */
[----:B0-----:R-:W-:-:S03]  /*0710*/  ISETP.NE.U32.AND P0, PT, R12, 0x1, PT ;  /* 0x000000010c00780c */ /* 0x001fc60003f05070 */
[----:B------:R-:W-:Y:S01]  /*0720*/  @P3 VIADD R3, R3, 0x1 ;  /* 0x0000000103033836 */ /* 0x000fe20000000000 */
[----:B------:R-:W-:Y:S01]  /*0730*/  ISETP.GE.AND P3, PT, R4, RZ, PT ;  /* 0x000000ff0400720c */ /* 0x000fe20003f66270 */
[----:B------:R-:W-:Y:S01]  /*0740*/  IMAD.HI.U32 R4, R23, UR6, RZ ;  /* 0x0000000617047c27 */ /* 0x000fe2000f8e00ff */
[----:B------:R-:W-:-:S03]  /*0750*/  ISETP.NE.AND.EX P0, PT, R13, RZ, PT, P0 ;  /* 0x000000ff0d00720c */ /* 0x000fc60003f05300 */
[----:B------:R-:W-:Y:S01]  /*0760*/  @P1 VIADD R5, R5, 0x1 ;  /* 0x0000000105051836 */ /* 0x000fe20000000000 */
[----:B------:R-:W-:Y:S01]  /*0770*/  @!P2 IADD3 R3, PT, PT, -R3, RZ, RZ ;  /* 0x000000ff0303a210 */ /* 0x000fe20007ffe1ff */
[----:B------:R-:W-:Y:S01]  /*0780*/  IMAD.MOV R26, RZ, RZ, -R4 ;  /* 0x000000ffff1a7224 */ /* 0x000fe200078e0a04 */
[----:B-1----:R-:W-:Y:S02]  /*0790*/  ISETP.NE.U32.AND P1, PT, R8, 0x1, PT ;  /* 0x000000010800780c */ /* 0x002fe40003f25070 */
[----:B------:R-:W-:Y:S02]  /*07a0*/  SEL R3, R14, R3, !P6 ;  /* 0x000000030e037207 */ /* 0x000fe40007000000 */
[----:B------:R-:W-:Y:S01]  /*07b0*/  MOV R16, R5 ;  /* 0x0000000500107202 */ /* 0x000fe20000000f00 */
[----:B------:R-:W-:Y:S01]  /*07c0*/  IMAD R5, R26, UR8, R23 ;  /* 0x000000081a057c24 */ /* 0x000fe2000f8e0217 */
[----:B--2---:R-:W-:Y:S01]  /*07d0*/  ISETP.NE.U32.AND P2, PT, R10, 0x1, PT ;  /* 0x000000010a00780c */ /* 0x004fe20003f45070 */
[----:B------:R-:W-:Y:S01]  /*07e0*/  IMAD.MOV R7, RZ, RZ, -R3 ;  /* 0x000000ffff077224 */ /* 0x000fe200078e0a03 */
[----:B------:R-:W-:Y:S01]  /*07f0*/  ISETP.NE.AND.EX P1, PT, R9, RZ, PT, P1 ;  /* 0x000000ff0900720c */ /* 0x000fe20003f25310 */
[----:B------:R-:W-:Y:S01]  /*0800*/  @!P3 IMAD.MOV R16, RZ, RZ, -R16 ;  /* 0x000000ffff10b224 */ /* 0x000fe200078e0a10 */
[----:B------:R-:W-:Y:S01]  /*0810*/  SEL R0, R0, RZ, P0 ;  /* 0x000000ff00007207 */ /* 0x000fe20000000000 */
[----:B------:R-:W-:Y:S01]  /*0820*/  IMAD R2, R7, UR50, R2 ;  /* 0x0000003207027c24 */ /* 0x000fe2000f8e0202 */
[----:B------:R-:W-:-:S02]  /*0830*/  ISETP.NE.AND.EX P2, PT, R11, RZ, PT, P2 ;  /* 0x000000ff0b00720c */ /* 0x000fc40003f45320 */
[----:B------:R-:W-:Y:S01]  /*0840*/  SEL R7, R25, R16, !P5 ;  /* 0x0000001019077207 */ /* 0x000fe20006800000 */
[----:B------:R-:W-:Y:S01]  /*0850*/  IMAD R0, R0, UR46, RZ ;  /* 0x0000002e00007c24 */ /* 0x000fe2000f8e02ff */
[----:B------:R-:W-:Y:S02]  /*0860*/  SEL R3, R3, RZ, P1 ;  /* 0x000000ff03037207 */ /* 0x000fe40000800000 */
[----:B------:R-:W-:Y:S02]  /*0870*/  IADD3 R9, PT, PT, -R7, RZ, RZ ;  /* 0x000000ff07097210 */ /* 0x000fe40007ffe1ff */
[----:B------:R-:W-:Y:S01]  /*0880*/  ISETP.LT.U32.AND P4, PT, R5, UR8, PT ;  /* 0x0000000805007c0c */ /* 0x000fe2000bf81070 */
[----:B------:R-:W-:Y:S01]  /*0890*/  IMAD R3, R3, UR47, R0 ;  /* 0x0000002f03037c24 */ /* 0x000fe2000f8e0200 */
[----:B------:R-:W-:Y:S01]  /*08a0*/  SEL R2, R2, RZ, P2 ;  /* 0x000000ff02027207 */ /* 0x000fe20001000000 */
[----:B------:R-:W-:Y:S02]  /*08b0*/  IMAD R9, R9, UR49, R6 ;  /* 0x0000003109097c24 */ /* 0x000fe4000f8e0206 */
[----:B------:R-:W-:-:S02]  /*08c0*/  VIADD R0, R15, 0x60 ;  /* 0x000000600f007836 */ /* 0x000fc40000000000 */
[----:B------:R-:W-:Y:S01]  /*08d0*/  IMAD R3, R2, UR51, R3 ;  /* 0x0000003302037c24 */ /* 0x000fe2000f8e0203 */
[----:B------:R-:W-:Y:S02]  /*08e0*/  IABS R10, R9 ;  /* 0x00000009000a7213 */ /* 0x000fe40000000000 */
[----:B------:R-:W-:Y:S02]  /*08f0*/  IABS R13, R0 ;  /* 0x00000000000d7213 */ /* 0x000fe40000000000 */
[----:B------:R-:W-:Y:S01]  /*0900*/  IADD3 R2, P3, PT, R3, UR38, RZ ;  /* 0x0000002603027c10 */ /* 0x000fe2000ff7e0ff */
[----:B------:R-:W-:Y:S02]  /*0910*/  @!P4 VIADD R5, R5, -UR8 ;  /* 0x800000080505cc36 */ /* 0x000fe40008000000 */
[----:B------:R-:W-:Y:S01]  /*0920*/  IMAD.HI.U32 R8, R10, UR5, RZ ;  /* 0x000000050a087c27 */ /* 0x000fe2000f8e00ff */
[----:B------:R-:W-:Y:S02]  /*0930*/  LEA.HI.X.SX32 R3, R3, UR39, 0x1, P3 ;  /* 0x0000002703037c11 */ /* 0x000fe400098f0eff */
[----:B------:R-:W-:Y:S01]  /*0940*/  ISETP.GE.U32.AND P3, PT, R5, UR8, PT ;  /* 0x0000000805007c0c */ /* 0x000fe2000bf66070 */
[----:B------:R-:W-:Y:S01]  /*0950*/  @!P4 VIADD R4, R4, 0x1 ;  /* 0x000000010404c836 */ /* 0x000fe20000000000 */
[----:B------:R-:W-:Y:S01]  /*0960*/  IADD3 R5, PT, PT, -R8, RZ, RZ ;  /* 0x000000ff08057210 */ /* 0x000fe20007ffe1ff */
[----:B------:R-:W-:-:S04]  /*0970*/  IMAD.HI.U32 R12, R13, UR6, RZ ;  /* 0x000000060d0c7c27 */ /* 0x000fc8000f8e00ff */
[----:B------:R-:W-:Y:S01]  /*0980*/  IMAD R5, R5, UR9, R10 ;  /* 0x0000000905057c24 */ /* 0x000fe2000f8e020a */
[----:B------:R-:W-:-:S04]  /*0990*/  LOP3.LUT R10, R24, UR49, RZ, 0x3c, !PT ;  /* 0x00000031180a7c12 */ /* 0x000fc8000f8e3cff */
[----:B------:R-:W-:Y:S01]  /*09a0*/  ISETP.LT.U32.AND P4, PT, R5, UR9, PT ;  /* 0x0000000905007c0c */ /* 0x000fe2000bf81070 */
[----:B------:R-:W-:Y:S01]  /*09b0*/  @P3 VIADD R4, R4, 0x1 ;  /* 0x0000000104043836 */ /* 0x000fe20000000000 */
[----:B------:R-:W-:Y:S02]  /*09c0*/  ISETP.GE.AND P3, PT, R10, RZ, PT ;  /* 0x000000ff0a00720c */ /* 0x000fe40003f66270 */
[----:B------:R-:W-:-:S05]  /*09d0*/  IADD3 R10, PT, PT, -R12, RZ, RZ ;  /* 0x000000ff0c0a7210 */ /* 0x000fca0007ffe1ff */
[----:B------:R-:W-:-:S04]  /*09e0*/  IMAD R13, R10, UR8, R13 ;  /* 0x000000080a0d7c24 */ /* 0x000fc8000f8e020d */
[----:B------:R-:W-:Y:S02]  /*09f0*/  @!P4 VIADD R8, R8, 0x1 ;  /* 0x000000010808c836 */ /* 0x000fe40000000000 */
[----:B------:R-:W-:Y:S01]  /*0a00*/  @!P4 VIADD R5, R5, -UR9 ;  /* 0x800000090505cc36 */ /* 0x000fe20008000000 */
[----:B------:R-:W-:Y:S02]  /*0a10*/  ISETP.LT.U32.AND P4, PT, R13, UR8, PT ;  /* 0x000000080d007c0c */ /* 0x000fe4000bf81070 */
[----:B------:R-:W-:Y:S02]  /*0a20*/  @!P3 IADD3 R4, PT, PT, -R4, RZ, RZ ;  /* 0x000000ff0404b210 */ /* 0x000fe40007ffe1ff */
[----:B------:R-:W-:Y:S02]  /*0a30*/  ISETP.GE.U32.AND P3, PT, R5, UR9, PT ;  /* 0x0000000905007c0c */ /* 0x000fe4000bf66070 */
[----:B------:R-:W-:Y:S01]  /*0a40*/  SEL R10, R25, R4, !P5 ;  /* 0x00000004190a7207 */ /* 0x000fe20006800000 */
[----:B------:R0:W2:Y:S01]  /*0a50*/  LDG.E.U8 R5, desc[UR10][R2.64] ;  /* 0x0000000a02057981 */ /* 0x0000a2000c1e1100 */
[----:B------:R-:W-:-:S03]  /*0a60*/  LOP3.LUT R4, R9, UR50, RZ, 0x3c, !PT ;  /* 0x0000003209047c12 */ /* 0x000fc6000f8e3cff */
[----:B------:R-:W-:Y:S02]  /*0a70*/  IMAD.MOV R11, RZ, RZ, -R10 ;  /* 0x000000ffff0b7224 */ /* 0x000fe400078e0a0a */
[----:B------:R-:W-:Y:S02]  /*0a80*/  @!P4 VIADD R13, R13, -UR8 ;  /* 0x800000080d0dcc36 */ /* 0x000fe40008000000 */
[----:B------:R-:W-:Y:S01]  /*0a90*/  @!P4 VIADD R12, R12, 0x1 ;  /* 0x000000010c0cc836 */ /* 0x000fe20000000000 */
[----:B------:R-:W-:Y:S01]  /*0aa0*/  ISETP.GE.AND P4, PT, R4, RZ, PT ;  /* 0x000000ff0400720c */ /* 0x000fe20003f86270 */
[----:B------:R-:W-:Y:S01]  /*0ab0*/  IMAD R11, R11, UR49, R24 ;  /* 0x000000310b0b7c24 */ /* 0x000fe2000f8e0218 */
[----:B------:R-:W-:Y:S02]  /*0ac0*/  @P3 IADD3 R8, PT, PT, R8, 0x1, RZ ;  /* 0x0000000108083810 */ /* 0x000fe40007ffe0ff */
[----:B------:R-:W-:Y:S02]  /*0ad0*/  ISETP.GE.U32.AND P3, PT, R13, UR8, PT ;  /* 0x000000080d007c0c */ /* 0x000fe4000bf66070 */
[----:B------:R-:W-:-:S02]  /*0ae0*/  LOP3.LUT R4, R0, UR49, RZ, 0x3c, !PT ;  /* 0x0000003100047c12 */ /* 0x000fc4000f8e3cff */
[----:B------:R-:W-:-:S05]  /*0af0*/  IABS R13, R11 ;  /* 0x0000000b000d7213 */ /* 0x000fca0000000000 */
[----:B------:R-:W-:Y:S02]  /*0b00*/  @!P4 IMAD.MOV R8, RZ, RZ, -R8 ;  /* 0x000000ffff08c224 */ /* 0x000fe400078e0a08 */
[----:B------:R-:W-:-:S04]  /*0b10*/  IMAD.HI.U32 R26, R13, UR5, RZ ;  /* 0x000000050d1a7c27 */ /* 0x000fc8000f8e00ff */
[----:B------:R-:W-:Y:S01]  /*0b20*/  @P3 VIADD R12, R12, 0x1 ;  /* 0x000000010c0c3836 */ /* 0x000fe20000000000 */
[----:B------:R-:W-:Y:S02]  /*0b30*/  ISETP.GE.AND P3, PT, R4, RZ, PT ;  /* 0x000000ff0400720c */ /* 0x000fe40003f66270 */
[----:B------:R-:W-:Y:S02]  /*0b40*/  SEL R8, R14, R8, !P6 ;  /* 0x000000080e087207 */ /* 0x000fe40007000000 */
[----:B------:R-:W-:Y:S02]  /*0b50*/  IADD3 R4, PT, PT, -R26, RZ, RZ ;  /* 0x000000ff1a047210 */ /* 0x000fe40007ffe1ff */
[----:B------:R-:W-:Y:S01]  /*0b60*/  SEL R7, R7, RZ, P0 ;  /* 0x000000ff07077207 */ /* 0x000fe20000000000 */
[----:B------:R-:W-:Y:S01]  /*0b70*/  IMAD.MOV R28, RZ, RZ, -R8 ;  /* 0x000000ffff1c7224 */ /* 0x000fe200078e0a08 */
[----:B------:R-:W-:Y:S01]  /*0b80*/  SHF.R.S64 R16, RZ, 0x1e, R15 ;  /* 0x0000001eff107819 */ /* 0x000fe2000000100f */
[----:B------:R-:W-:-:S04]  /*0b90*/  IMAD R13, R4, UR9, R13 ;  /* 0x00000009040d7c24 */ /* 0x000fc8000f8e020d */
[----:B------:R-:W-:Y:S01]  /*0ba0*/  @!P3 IADD3 R12, PT, PT, -R12, RZ, RZ ;  /* 0x000000ff0c0cb210 */ /* 0x000fe20007ffe1ff */
[----:B0-----:R-:W-:Y:S01]  /*0bb0*/  IMAD R2, R28, UR50, R9 ;  /* 0x000000321c027c24 */ /* 0x001fe2000f8e0209 */
[----:B------:R-:W-:Y:S02]  /*0bc0*/  SEL R4, R8, RZ, P1 ;  /* 0x000000ff08047207 */ /* 0x000fe40000800000 */
[----:B------:R-:W-:Y:S01]  /*0bd0*/  SEL R12, R25, R12, !P5 ;  /* 0x0000000c190c7207 */ /* 0x000fe20006800000 */
[----:B------:R-:W-:Y:S01]  /*0be0*/  IMAD R7, R7, UR46, RZ ;  /* 0x0000002e07077c24 */ /* 0x000fe2000f8e02ff */
[----:B------:R-:W-:Y:S02]  /*0bf0*/  IADD3 R8, P3, PT, R16, UR36, RZ ;  /* 0x0000002410087c10 */ /* 0x000fe4000ff7e0ff */
[----:B------:R-:W-:Y:S01]  /*0c00*/  IADD3 R23, PT, PT, -R12, RZ, RZ ;  /* 0x000000ff0c177210 */ /* 0x000fe20007ffe1ff */
[----:B------:R-:W-:Y:S01]  /*0c10*/  IMAD R7, R4, UR47, R7 ;  /* 0x0000002f04077c24 */ /* 0x000fe2000f8e0207 */
[----:B------:R-:W-:-:S02]  /*0c20*/  SEL R2, R2, RZ, P2 ;  /* 0x000000ff02027207 */ /* 0x000fc40001000000 */
[----:B------:R-:W-:Y:S01]  /*0c30*/  LEA.HI.X.SX32 R9, R15, UR37, 0x2, P3 ;  /* 0x000000250f097c11 */ /* 0x000fe200098f16ff */
[----:B------:R-:W-:Y:S01]  /*0c40*/  IMAD R23, R23, UR49, R0 ;  /* 0x0000003117177c24 */ /* 0x000fe2000f8e0200 */
[----:B------:R-:W-:Y:S02]  /*0c50*/  SHF.R.S64 R3, RZ, 0x1e, R6 ;  /* 0x0000001eff037819 */ /* 0x000fe40000001006 */
[----:B------:R-:W-:Y:S01]  /*0c60*/  ISETP.LT.U32.AND P3, PT, R13, UR9, PT ;  /* 0x000000090d007c0c */ /* 0x000fe2000bf61070 */
[----:B------:R-:W-:Y:S01]  /*0c70*/  IMAD R7, R2, UR51, R7 ;  /* 0x0000003302077c24 */ /* 0x000fe2000f8e0207 */
[----:B------:R-:W-:Y:S01]  /*0c80*/  IADD3 R2, P4, PT, R3, UR36, RZ ;  /* 0x0000002403027c10 */ /* 0x000fe2000ff9e0ff */
[----:B------:R0:W3:Y:S01]  /*0c90*/  LDG.E R4, desc[UR10][R8.64] ;  /* 0x0000000a08047981 */ /* 0x0000e2000c1e1900 */
[----:B------:R-:W-:Y:S02]  /*0ca0*/  R2UR UR12, R18 ;  /* 0x00000000120c72ca */ /* 0x000fe400000e0000 */
[----:B------:R-:W-:-:S02]  /*0cb0*/  R2UR UR13, R19 ;  /* 0x00000000130d72ca */ /* 0x000fc400000e0000 */
[----:B------:R-:W-:Y:S02]  /*0cc0*/  IABS R29, R23 ;  /* 0x00000017001d7213 */ /* 0x000fe40000000000 */
[----:B------:R-:W-:Y:S02]  /*0cd0*/  LEA.HI.X.SX32 R3, R6, UR37, 0x2, P4 ;  /* 0x0000002506037c11 */ /* 0x000fe4000a0f16ff */
[----:B------:R-:W-:Y:S01]  /*0ce0*/  IADD3 R6, P4, PT, R7, UR38, RZ ;  /* 0x0000002607067c10 */ /* 0x000fe2000ff9e0ff */
[----:B------:R-:W-:-:S03]  /*0cf0*/  IMAD.HI.U32 R27, R29, UR5, RZ ;  /* 0x000000051d1b7c27 */ /* 0x000fc6000f8e00ff */
[----:B------:R-:W-:Y:S01]  /*0d00*/  LEA.HI.X.SX32 R7, R7, UR39, 0x1, P4 ;  /* 0x0000002707077c11 */ /* 0x000fe2000a0f0eff */
[----:B------:R-:W-:Y:S01]  /*0d10*/  @!P3 VIADD R13, R13, -UR9 ;  /* 0x800000090d0dbc36 */ /* 0x000fe20008000000 */
[----:B0-----:R-:W-:Y:S01]  /*0d20*/  IADD3 R8, PT, PT, -R27, RZ, RZ ;  /* 0x000000ff1b087210 */ /* 0x001fe20007ffe1ff */
[----:B------:R-:W-:Y:S01]  /*0d30*/  @!P3 VIADD R26, R26, 0x1 ;  /* 0x000000011a1ab836 */ /* 0x000fe20000000000 */
[----:B------:R0:W4:Y:S02]  /*0d40*/  LDG.E R3, desc[UR10][R2.64] ;  /* 0x0000000a02037981 */ /* 0x000124000c1e1900 */
[----:B------:R-:W-:Y:S02]  /*0d50*/  ISETP.GE.U32.AND P4, PT, R13, UR9, PT ;  /* 0x000000090d007c0c */ /* 0x000fe4000bf86070 */
[----:B------:R1:W5:Y:S01]  /*0d60*/  LDG.E.U8 R16, desc[UR12][R6.64] ;  /* 0x0000000c06107981 */ /* 0x000362000c1e1100 */
[----:B------:R-:W-:Y:S01]  /*0d70*/  IMAD R29, R8, UR9, R29 ;  /* 0x00000009081d7c24 */ /* 0x000fe2000f8e021d */
[----:B------:R-:W-:-:S02]  /*0d80*/  SHF.R.S64 R8, RZ, 0x1e, R24 ;  /* 0x0000001eff087819 */ /* 0x000fc40000001018 */
[----:B------:R-:W-:Y:S02]  /*0d90*/  IADD3 R13, PT, PT, R15, 0x80, RZ ;  /* 0x000000800f0d7810 */ /* 0x000fe40007ffe0ff */
[----:B------:R-:W-:Y:S02]  /*0da0*/  IADD3 R8, P3, PT, R8, UR36, RZ ;  /* 0x0000002408087c10 */ /* 0x000fe4000ff7e0ff */
[----:B------:R-:W-:Y:S02]  /*0db0*/  LOP3.LUT R28, R11, UR50, RZ, 0x3c, !PT ;  /* 0x000000320b1c7c12 */ /* 0x000fe4000f8e3cff */
[----:B0-----:R-:W-:Y:S02]  /*0dc0*/  IABS R2, R13 ;  /* 0x0000000d00027213 */ /* 0x001fe40000000000 */
[----:B------:R-:W-:Y:S01]  /*0dd0*/  LEA.HI.X.SX32 R9, R24, UR37, 0x2, P3 ;  /* 0x0000002518097c11 */ /* 0x000fe200098f16ff */
[----:B------:R-:W-:Y:S01]  /*0de0*/  @P4 VIADD R26, R26, 0x1 ;  /* 0x000000011a1a4836 */ /* 0x000fe20000000000 */
[----:B------:R-:W-:-:S02]  /*0df0*/  ISETP.GE.AND P3, PT, R28, RZ, PT ;  /* 0x000000ff1c00720c */ /* 0x000fc40003f66270 */
[----:B------:R-:W-:Y:S02]  /*0e00*/  MOV R28, R2 ;  /* 0x00000002001c7202 */ /* 0x000fe40000000f00 */
[----:B------:R-:W-:Y:S01]  /*0e10*/  ISETP.LT.U32.AND P4, PT, R29, UR9, PT ;  /* 0x000000091d007c0c */ /* 0x000fe2000bf81070 */
[----:B------:R0:W4:Y:S02]  /*0e20*/  LDG.E R2, desc[UR10][R8.64] ;  /* 0x0000000a08027981 */ /* 0x000124000c1e1900 */
[----:B------:R-:W-:Y:S01]  /*0e30*/  IMAD.HI.U32 R24, R28, UR6, RZ ;  /* 0x000000061c187c27 */ /* 0x000fe2000f8e00ff */
[----:B-1----:R-:W-:-:S04]  /*0e40*/  SHF.R.S64 R6, RZ, 0x1e, R0 ;  /* 0x0000001eff067819 */ /* 0x002fc80000001000 */
[----:B------:R-:W-:-:S05]  /*0e50*/  IADD3 R7, PT, PT, -R24, RZ, RZ ;  /* 0x000000ff18077210 */ /* 0x000fca0007ffe1ff */
[----:B------:R-:W-:Y:S01]  /*0e60*/  @!P4 VIADD R29, R29, -UR9 ;  /* 0x800000091d1dcc36 */ /* 0x000fe20008000000 */
[----:B------:R-:W-:Y:S01]  /*0e70*/  @!P4 IADD3 R27, PT, PT, R27, 0x1, RZ ;  /* 0x000000011b1bc810 */ /* 0x000fe20007ffe0ff */
        /* <DEDUP_REMOVED lines=10> */
[----:B------:R-:W-:-:S12]  /*0f20*/  @!P3 IMAD.MOV R26, RZ, RZ, -R26 ;  /* 0x000000ffff1ab224 */ /* 0x000fd800078e0a1a */
[----:B------:R-:W-:-:S04]  /*0f30*/  @!P4 IADD3 R24, PT, PT, -R24, RZ, RZ ;  /* 0x000000ff1818c210 */ /* 0x000fc80007ffe1ff */
[----:B0-----:R-:W-:Y:S02]  /*0f40*/  SEL R8, R25, R24, !P5 ;  /* 0x0000001819087207 */ /* 0x001fe40006800000 */
[----:B------:R-:W-:-:S03]  /*0f50*/  SEL R26, R14, R26, !P6 ;  /* 0x0000001a0e1a7207 */ /* 0x000fc60007000000 */
[----:B------:R-:W-:Y:S02]  /*0f60*/  IMAD.MOV R24, RZ, RZ, -R8 ;  /* 0x000000ffff187224 */ /* 0x000fe400078e0a08 */
[----:B------:R-:W-:Y:S02]  /*0f70*/  IMAD.MOV R28, RZ, RZ, -R26 ;  /* 0x000000ffff1c7224 */ /* 0x000fe400078e0a1a */
[----:B------:R-:W-:Y:S01]  /*0f80*/  IMAD R24, R24, UR49, R13 ;  /* 0x0000003118187c24 */ /* 0x000fe2000f8e020d */
[----:B------:R-:W-:Y:S01]  /*0f90*/  LOP3.LUT R0, R23, UR50, RZ, 0x3c, !PT ;  /* 0x0000003217007c12 */ /* 0x000fe2000f8e3cff */
[----:B------:R-:W-:Y:S01]  /*0fa0*/  IMAD R11, R28, UR50, R11 ;  /* 0x000000321c0b7c24 */ /* 0x000fe2000f8e020b */
[----:B------:R-:W-:Y:S02]  /*0fb0*/  SEL R10, R10, RZ, P0 ;  /* 0x000000ff0a0a7207 */ /* 0x000fe40000000000 */
[----:B------:R-:W-:Y:S02]  /*0fc0*/  IABS R28, R24 ;  /* 0x00000018001c7213 */ /* 0x000fe40000000000 */
[----:B------:R-:W-:-:S02]  /*0fd0*/  ISETP.GE.U32.AND P3, PT, R29, UR9, PT ;  /* 0x000000091d007c0c */ /* 0x000fc4000bf66070 */
[----:B------:R-:W-:Y:S01]  /*0fe0*/  ISETP.GE.AND P4, PT, R0, RZ, PT ;  /* 0x000000ff0000720c */ /* 0x000fe20003f86270 */
[----:B------:R-:W-:Y:S01]  /*0ff0*/  IMAD R9, R10, UR46, RZ ;  /* 0x0000002e0a097c24 */ /* 0x000fe2000f8e02ff */
[----:B------:R0:W4:Y:S01]  /*1000*/  LDG.E R0, desc[UR10][R6.64] ;  /* 0x0000000a06007981 */ /* 0x000122000c1e1900 */
[----:B------:R-:W-:Y:S01]  /*1010*/  SEL R26, R26, RZ, P1 ;  /* 0x000000ff1a1a7207 */ /* 0x000fe20000800000 */
[----:B0-----:R-:W-:-:S04]  /*1020*/  IMAD.HI.U32 R7, R28, UR5, RZ ;  /* 0x000000051c077c27 */ /* 0x001fc8000f8e00ff */
[----:B------:R-:W-:Y:S01]  /*1030*/  IMAD R6, R26, UR47, R9 ;  /* 0x0000002f1a067c24 */ /* 0x000fe2000f8e0209 */
[----:B------:R-:W-:Y:S02]  /*1040*/  IADD3 R9, PT, PT, -R7, RZ, RZ ;  /* 0x000000ff07097210 */ /* 0x000fe40007ffe1ff */
[----:B------:R-:W-:-:S03]  /*1050*/  @P3 IADD3 R27, PT, PT, R27, 0x1, RZ ;  /* 0x000000011b1b3810 */ /* 0x000fc60007ffe0ff */
[----:B------:R-:W-:Y:S01]  /*1060*/  IMAD R9, R9, UR9, R28 ;  /* 0x0000000909097c24 */ /* 0x000fe2000f8e021c */
[----:B------:R-:W-:-:S04]  /*1070*/  @!P4 IADD3 R27, PT, PT, -R27, RZ, RZ ;  /* 0x000000ff1b1bc210 */ /* 0x000fc80007ffe1ff */
[----:B------:R-:W-:-:S13]  /*1080*/  ISETP.LT.U32.AND P4, PT, R9, UR9, PT ;  /* 0x0000000909007c0c */ /* 0x000fda000bf81070 */
[----:B------:R-:W-:-:S05]  /*1090*/  @!P4 VIADD R9, R9, -UR9 ;  /* 0x800000090909cc36 */ /* 0x000fca0008000000 */
[----:B------:R-:W-:Y:S02]  /*10a0*/  ISETP.GE.U32.AND P3, PT, R9, UR9, PT ;  /* 0x0000000909007c0c */ /* 0x000fe4000bf66070 */
[----:B------:R-:W-:Y:S02]  /*10b0*/  LOP3.LUT R9, R24, UR50, RZ, 0x3c, !PT ;  /* 0x0000003218097c12 */ /* 0x000fe4000f8e3cff */
[----:B------:R-:W-:Y:S02]  /*10c0*/  @!P4 IADD3 R7, PT, PT, R7, 0x1, RZ ;  /* 0x000000010707c810 */ /* 0x000fe40007ffe0ff */
[----:B------:R-:W-:Y:S02]  /*10d0*/  ISETP.GE.AND P4, PT, R9, RZ, PT ;  /* 0x000000ff0900720c */ /* 0x000fe40003f86270 */
[----:B------:R-:W-:-:S05]  /*10e0*/  SEL R27, R14, R27, !P6 ;  /* 0x0000001b0e1b7207 */ /* 0x000fca0007000000 */
[----:B------:R-:W-:Y:S01]  /*10f0*/  @P3 VIADD R7, R7, 0x1 ;  /* 0x0000000107073836 */ /* 0x000fe20000000000 */
[----:B------:R-:W-:-:S04]  /*1100*/  SEL R12, R12, RZ, P0 ;  /* 0x000000ff0c0c7207 */ /* 0x000fc80000000000 */
[----:B------:R-:W-:Y:S01]  /*1110*/  MOV R29, R7 ;  /* 0x00000007001d7202 */ /* 0x000fe20000000f00 */
[----:B------:R-:W-:Y:S01]  /*1120*/  IMAD R12, R12, UR46, RZ ;  /* 0x0000002e0c0c7c24 */ /* 0x000fe2000f8e02ff */
[----:B------:R-:W-:Y:S02]  /*1130*/  SEL R7, R27, RZ, P1 ;  /* 0x000000ff1b077207 */ /* 0x000fe40000800000 */
[----:B------:R-:W-:Y:S01]  /*1140*/  IADD3 R9, PT, PT, R15, 0xa0, RZ ;  /* 0x000000a00f097810 */ /* 0x000fe20007ffe0ff */
[----:B------:R-:W-:Y:S02]  /*1150*/  @!P4 IMAD.MOV R29, RZ, RZ, -R29 ;  /* 0x000000ffff1dc224 */ /* 0x000fe400078e0a1d */
[----:B------:R-:W-:Y:S01]  /*1160*/  IMAD R7, R7, UR47, R12 ;  /* 0x0000002f07077c24 */ /* 0x000fe2000f8e020c */
[----:B------:R-:W-:Y:S01]  /*1170*/  IABS R12, R9 ;  /* 0x00000009000c7213 */ /* 0x000fe20000000000 */
[----:B------:R-:W-:Y:S01]  /*1180*/  IMAD.MOV R10, RZ, RZ, -R27 ;  /* 0x000000ffff0a7224 */ /* 0x000fe200078e0a1b */
[----:B------:R-:W-:-:S02]  /*1190*/  SEL R29, R14, R29, !P6 ;  /* 0x0000001d0e1d7207 */ /* 0x000fc40007000000 */
[----:B------:R-:W-:Y:S01]  /*11a0*/  SEL R8, R8, RZ, P0 ;  /* 0x000000ff08087207 */ /* 0x000fe20000000000 */
[----:B------:R-:W-:Y:S02]  /*11b0*/  IMAD R23, R10, UR50, R23 ;  /* 0x000000320a177c24 */ /* 0x000fe4000f8e0217 */
[----:B------:R-:W-:Y:S02]  /*11c0*/  IMAD.MOV R27, RZ, RZ, -R29 ;  /* 0x000000ffff1b7224 */ /* 0x000fe400078e0a1d */
[----:B------:R-:W-:Y:S01]  /*11d0*/  IMAD.HI.U32 R10, R12, UR6, RZ ;  /* 0x000000060c0a7c27 */ /* 0x000fe2000f8e00ff */
[----:B------:R-:W-:-:S03]  /*11e0*/  SEL R29, R29, RZ, P1 ;  /* 0x000000ff1d1d7207 */ /* 0x000fc60000800000 */
[----:B------:R-:W-:Y:S01]  /*11f0*/  IMAD R24, R27, UR50, R24 ;  /* 0x000000321b187c24 */ /* 0x000fe2000f8e0218 */
[----:B------:R-:W-:Y:S01]  /*1200*/  IADD3 R27, PT, PT, -R10, RZ, RZ ;  /* 0x000000ff0a1b7210 */ /* 0x000fe20007ffe1ff */
[----:B------:R-:W-:-:S04]  /*1210*/  IMAD R8, R8, UR46, RZ ;  /* 0x0000002e08087c24 */ /* 0x000fc8000f8e02ff */
        /* <DEDUP_REMOVED lines=10> */
[----:B------:R-:W-:-:S05]  /*12c0*/  SEL R8, R23, RZ, P2 ;  /* 0x000000ff17087207 */ /* 0x000fca0001000000 */
[----:B------:R-:W-:Y:S01]  /*12d0*/  @!P4 IADD3 R10, PT, PT, -R10, RZ, RZ ;  /* 0x000000ff0a0ac210 */ /* 0x000fe20007ffe1ff */
[----:B------:R-:W-:-:S03]  /*12e0*/  IMAD R6, R11, UR51, R6 ;  /* 0x000000330b067c24 */ /* 0x000fc6000f8e0206 */
[----:B------:R-:W-:Y:S02]  /*12f0*/  SEL R23, R25, R10, !P5 ;  /* 0x0000000a19177207 */ /* 0x000fe40006800000 */
[----:B------:R-:W0:Y:S03]  /*1300*/  LDC.64 R10, c[0x0][0x3e8] ;  /* 0x0000fa00ff0a7b82 */ /* 0x000e260000000a00 */
[----:B------:R-:W-:Y:S01]  /*1310*/  IMAD.MOV R30, RZ, RZ, -R23 ;  /* 0x000000ffff1e7224 */ /* 0x000fe200078e0a17 */
[----:B------:R-:W-:Y:S01]  /*1320*/  IADD3 R26, P3, PT, R6, UR38, RZ ;  /* 0x00000026061a7c10 */ /* 0x000fe2000ff7e0ff */
[----:B------:R-:W-:Y:S02]  /*1330*/  IMAD R7, R8, UR51, R7 ;  /* 0x0000003308077c24 */ /* 0x000fe4000f8e0207 */
[----:B------:R-:W-:Y:S01]  /*1340*/  IMAD R30, R30, UR49, R9 ;  /* 0x000000311e1e7c24 */ /* 0x000fe2000f8e0209 */
[----:B------:R-:W-:-:S02]  /*1350*/  LEA.HI.X.SX32 R27, R6, UR39, 0x1, P3 ;  /* 0x00000027061b7c11 */ /* 0x000fc400098f0eff */
[C---:B------:R-:W-:Y:S02]  /*1360*/  IADD3 R6, P3, PT, R7.reuse, UR38, RZ ;  /* 0x0000002607067c10 */ /* 0x040fe4000ff7e0ff */
[----:B------:R-:W-:Y:S01]  /*1370*/  IABS R8, R30 ;  /* 0x0000001e00087213 */ /* 0x000fe20000000000 */
[----:B------:R1:W3:Y:S01]  /*1380*/  LDG.E.U8 R26, desc[UR10][R26.64] ;  /* 0x0000000a1a1a7981 */ /* 0x0002e2000c1e1100 */
[----:B------:R-:W-:Y:S02]  /*1390*/  LEA.HI.X.SX32 R7, R7, UR39, 0x1, P3 ;  /* 0x0000002707077c11 */ /* 0x000fe400098f0eff */
[----:B--2---:R-:W-:Y:S01]  /*13a0*/  ISETP.NE.AND P3, PT, R5, RZ, PT ;  /* 0x000000ff0500720c */ /* 0x004fe20003f65270 */
[----:B------:R-:W-:Y:S01]  /*13b0*/  IMAD.HI.U32 R5, R8, UR5, RZ ;  /* 0x0000000508057c27 */ /* 0x000fe2000f8e00ff */
[----:B------:R-:W-:Y:S02]  /*13c0*/  SHF.R.S64 R12, RZ, 0x1e, R13 ;  /* 0x0000001eff0c7819 */ /* 0x000fe4000000100d */
[----:B0-----:R-:W-:-:S02]  /*13d0*/  R2UR UR4, R11 ;  /* 0x000000000b0472ca */ /* 0x001fc400000e0000 */
[----:B------:R-:W-:Y:S02]  /*13e0*/  IADD3 R11, PT, PT, -R5, RZ, RZ ;  /* 0x000000ff050b7210 */ /* 0x000fe40007ffe1ff */
[----:B-1----:R-:W-:Y:S02]  /*13f0*/  P2R R27, PR, RZ, 0x8 ;  /* 0x00000008ff1b7803 */ /* 0x002fe40000000000 */
[----:B------:R-:W-:Y:S01]  /*1400*/  IADD3 R12, P3, PT, R12, UR36, RZ ;  /* 0x000000240c0c7c10 */ /* 0x000fe2000ff7e0ff */
[----:B------:R-:W-:Y:S01]  /*1410*/  IMAD R11, R11, UR9, R8 ;  /* 0x000000090b0b7c24 */ /* 0x000fe2000f8e0208 */
[----:B------:R-:W-:Y:S02]  /*1420*/  SHF.R.S64 R8, RZ, 0x1e, R9 ;  /* 0x0000001eff087819 */ /* 0x000fe40000001009 */
[----:B------:R-:W-:Y:S02]  /*1430*/  LEA.HI.X.SX32 R13, R13, UR37, 0x2, P3 ;  /* 0x000000250d0d7c11 */ /* 0x000fe400098f16ff */
[----:B------:R-:W-:-:S04]  /*1440*/  IADD3 R8, P3, PT, R8, UR36, RZ ;  /* 0x0000002408087c10 */ /* 0x000fc8000ff7e0ff */
[----:B------:R-:W-:Y:S02]  /*1450*/  LEA.HI.X.SX32 R9, R9, UR37, 0x2, P3 ;  /* 0x0000002509097c11 */ /* 0x000fe400098f16ff */
[----:B------:R-:W-:Y:S02]  /*1460*/  ISETP.LT.U32.AND P3, PT, R11, UR9, PT ;  /* 0x000000090b007c0c */ /* 0x000fe4000bf61070 */
[----:B------:R-:W-:-:S05]  /*1470*/  SEL R24, R24, RZ, P2 ;  /* 0x000000ff18187207 */ /* 0x000fca0001000000 */
[----:B------:R-:W-:Y:S02]  /*1480*/  IMAD R28, R24, UR51, R29 ;  /* 0x00000033181c7c24 */ /* 0x000fe4000f8e021d */
[----:B------:R0:W2:Y:S04]  /*1490*/  LDG.E.U8 R24, desc[UR10][R6.64] ;  /* 0x0000000a06187981 */ /* 0x0000a8000c1e1100 */
[----:B------:R-:W-:-:S05]  /*14a0*/  @!P3 VIADD R11, R11, -UR9 ;  /* 0x800000090b0bbc36 */ /* 0x000fca0008000000 */
[----:B------:R-:W-:Y:S02]  /*14b0*/  ISETP.GE.U32.AND P4, PT, R11, UR9, PT ;  /* 0x000000090b007c0c */ /* 0x000fe4000bf86070 */
[----:B0-----:R-:W-:Y:S02]  /*14c0*/  LOP3.LUT R6, R30, UR50, RZ, 0x3c, !PT ;  /* 0x000000321e067c12 */ /* 0x001fe4000f8e3cff */
[----:B------:R-:W-:Y:S02]  /*14d0*/  IADD3 R11, PT, PT, R15, 0xc0, RZ ;  /* 0x000000c00f0b7810 */ /* 0x000fe40007ffe0ff */
[----:B------:R-:W-:Y:S02]  /*14e0*/  ISETP.GE.AND P5, PT, R6, RZ, PT ;  /* 0x000000ff0600720c */ /* 0x000fe40003fa6270 */
[----:B------:R-:W-:-:S05]  /*14f0*/  IABS R6, R11 ;  /* 0x0000000b00067213 */ /* 0x000fca0000000000 */
[----:B------:R-:W-:-:S04]  /*1500*/  IMAD.HI.U32 R32, R6, UR6, RZ ;  /* 0x0000000606207c27 */ /* 0x000fc8000f8e00ff */
[----:B------:R-:W-:Y:S01]  /*1510*/  IMAD.MOV R7, RZ, RZ, -R32 ;  /* 0x000000ffff077224 */ /* 0x000fe200078e0a20 */
[----:B-----5:R-:W-:-:S03]  /*1520*/  ISETP.NE.AND P6, PT, R16, RZ, PT ;  /* 0x000000ff1000720c */ /* 0x020fc60003fc5270 */
[----:B------:R-:W-:Y:S01]  /*1530*/  IMAD R6, R7, UR8, R6 ;  /* 0x0000000807067c24 */ /* 0x000fe2000f8e0206 */
[----:B------:R-:W-:-:S04]  /*1540*/  P2R R16, PR, RZ, 0x40 ;  /* 0x00000040ff107803 */ /* 0x000fc80000000000 */
[----:B------:R-:W-:Y:S02]  /*1550*/  ISETP.LT.U32.AND P6, PT, R6, UR8, PT ;  /* 0x0000000806007c0c */ /* 0x000fe4000bfc1070 */
[----:B------:R-:W-:-:S11]  /*1560*/  @!P3 IADD3 R5, PT, PT, R5, 0x1, RZ ;  /* 0x000000010505b810 */ /* 0x000fd60007ffe0ff */
[----:B------:R-:W-:-:S04]  /*1570*/  @!P6 IADD3 R6, PT, PT, R6, -UR8, RZ ;  /* 0x800000080606ec10 */ /* 0x000fc8000fffe0ff */
[----:B------:R-:W-:Y:S01]  /*1580*/  ISETP.GE.U32.AND P3, PT, R6, UR8, PT ;  /* 0x0000000806007c0c */ /* 0x000fe2000bf66070 */
[----:B------:R-:W-:Y:S01]  /*1590*/  @!P6 VIADD R32, R32, 0x1 ;  /* 0x000000012020e836 */ /* 0x000fe20000000000 */
[----:B------:R-:W-:Y:S02]  /*15a0*/  LOP3.LUT R6, R11, UR49, RZ, 0x3c, !PT ;  /* 0x000000310b067c12 */ /* 0x000fe4000f8e3cff */
[----:B------:R-:W-:-:S09]  /*15b0*/  @P4 IADD3 R5, PT, PT, R5, 0x1, RZ ;  /* 0x0000000105054810 */ /* 0x000fd20007ffe0ff */
[----:B------:R-:W-:Y:S01]  /*15c0*/  @P3 VIADD R32, R32, 0x1 ;  /* 0x0000000120203836 */ /* 0x000fe20000000000 */
[----:B------:R-:W-:Y:S02]  /*15d0*/  ISETP.GE.AND P3, PT, R6, RZ, PT ;  /* 0x000000ff0600720c */ /* 0x000fe40003f66270 */
[----:B------:R-:W-:Y:S02]  /*15e0*/  MOV R31, R5 ;  /* 0x00000005001f7202 */ /* 0x000fe40000000f00 */
[----:B------:R-:W-:Y:S01]  /*15f0*/  SEL R23, R23, RZ, P0 ;  /* 0x000000ff17177207 */ /* 0x000fe20000000000 */
[----:B------:R0:W5:Y:S02]  /*1600*/  LDG.E R5, desc[UR10][R12.64] ;  /* 0x0000000a0c057981 */ /* 0x000164000c1e1900 */
[----:B------:R-:W-:Y:S01]  /*1610*/  @!P5 IMAD.MOV R31, RZ, RZ, -R31 ;  /* 0x000000ffff1fd224 */ /* 0x000fe200078e0a1f */
[----:B------:R-:W-:-:S05]  /*1620*/  ISETP.NE.AND P5, PT, RZ, UR49, PT ;  /* 0x00000031ff007c0c */ /* 0x000fca000bfa5270 */
[----:B------:R-:W-:Y:S01]  /*1630*/  @!P3 IMAD.MOV R32, RZ, RZ, -R32 ;  /* 0x000000ffff20b224 */ /* 0x000fe200078e0a20 */
[----:B------:R-:W-:-:S04]  /*1640*/  IADD3 R6, P3, PT, R28, UR38, RZ ;  /* 0x000000261c067c10 */ /* 0x000fc8000ff7e0ff */
[----:B------:R-:W-:Y:S02]  /*1650*/  SEL R32, R25, R32, !P5 ;  /* 0x0000002019207207 */ /* 0x000fe40006800000 */
[----:B------:R-:W-:-:S03]  /*1660*/  LEA.HI.X.SX32 R7, R28, UR39, 0x1, P3 ;  /* 0x000000271c077c11 */ /* 0x000fc600098f0eff */
[----:B0-----:R-:W-:Y:S02]  /*1670*/  IMAD.MOV R12, RZ, RZ, -R32 ;  /* 0x000000ffff0c7224 */ /* 0x001fe400078e0a20 */
[----:B------:R-:W-:Y:S01]  /*1680*/  IMAD R28, R23, UR46, RZ ;  /* 0x0000002e171c7c24 */ /* 0x000fe2000f8e02ff */
[----:B------:R0:W4:Y:S01]  /*1690*/  LDG.E.U8 R29, desc[UR10][R6.64] ;  /* 0x0000000a061d7981 */ /* 0x000122000c1e1100 */
[----:B------:R-:W-:-:S05]  /*16a0*/  IMAD R23, R12, UR49, R11 ;  /* 0x000000310c177c24 */ /* 0x000fca000f8e020b */
[----:B0-----:R-:W-:-:S05]  /*16b0*/  IABS R6, R23 ;  /* 0x0000001700067213 */ /* 0x001fca0000000000 */
[----:B------:R-:W-:-:S05]  /*16c0*/  IMAD.HI.U32 R12, R6, UR5, RZ ;  /* 0x00000005060c7c27 */ /* 0x000fca000f8e00ff */
[----:B------:R-:W-:-:S05]  /*16d0*/  IADD3 R7, PT, PT, -R12, RZ, RZ ;  /* 0x000000ff0c077210 */ /* 0x000fca0007ffe1ff */
[----:B------:R-:W-:-:S05]  /*16e0*/  IMAD R6, R7, UR9, R6 ;  /* 0x0000000907067c24 */ /* 0x000fca000f8e0206 */
[----:B------:R-:W-:Y:S02]  /*16f0*/  ISETP.LT.U32.AND P3, PT, R6, UR9, PT ;  /* 0x0000000906007c0c */ /* 0x000fe4000bf61070 */
[----:B------:R-:W-:-:S04]  /*1700*/  ISETP.NE.AND P6, PT, RZ, UR50, PT ;  /* 0x00000032ff007c0c */ /* 0x000fc8000bfc5270 */
[----:B------:R-:W-:-:S07]  /*1710*/  SEL R31, R14, R31, !P6 ;  /* 0x0000001f0e1f7207 */ /* 0x000fce0007000000 */
[----:B------:R-:W-:Y:S01]  /*1720*/  @!P3 VIADD R6, R6, -UR9 ;  /* 0x800000090606bc36 */ /* 0x000fe20008000000 */
[----:B------:R-:W-:-:S04]  /*1730*/  @!P3 IADD3 R12, PT, PT, R12, 0x1, RZ ;  /* 0x000000010c0cb810 */ /* 0x000fc80007ffe0ff */
[----:B------:R-:W-:Y:S02]  /*1740*/  ISETP.GE.U32.AND P3, PT, R6, UR9, PT ;  /* 0x0000000906007c0c */ /* 0x000fe4000bf66070 */
[----:B------:R-:W-:Y:S02]  /*1750*/  IADD3 R33, PT, PT, -R31, RZ, RZ ;  /* 0x000000ff1f217210 */ /* 0x000fe40007ffe1ff */
[----:B------:R-:W-:Y:S02]  /*1760*/  LOP3.LUT R6, R23, UR50, RZ, 0x3c, !PT ;  /* 0x0000003217067c12 */ /* 0x000fe4000f8e3cff */
[----:B------:R-:W-:Y:S01]  /*1770*/  SEL R31, R31, RZ, P1 ;  /* 0x000000ff1f1f7207 */ /* 0x000fe20000800000 */
[----:B------:R-:W-:-:S06]  /*1780*/  IMAD R30, R33, UR50, R30 ;  /* 0x00000032211e7c24 */ /* 0x000fcc000f8e021e */
[----:B------:R-:W-:Y:S01]  /*1790*/  @P3 VIADD R12, R12, 0x1 ;  /* 0x000000010c0c3836 */ /* 0x000fe20000000000 */
[----:B------:R-:W-:Y:S01]  /*17a0*/  ISETP.GE.AND P3, PT, R6, RZ, PT ;  /* 0x000000ff0600720c */ /* 0x000fe20003f66270 */
[----:B------:R-:W-:Y:S01]  /*17b0*/  IMAD R31, R31, UR47, R28 ;  /* 0x0000002f1f1f7c24 */ /* 0x000fe2000f8e021c */
[----:B------:R-:W-:-:S05]  /*17c0*/  SEL R30, R30, RZ, P2 ;  /* 0x000000ff1e1e7207 */ /* 0x000fca0001000000 */
[----:B------:R-:W-:Y:S01]  /*17d0*/  IMAD R30, R30, UR51, R31 ;  /* 0x000000331e1e7c24 */ /* 0x000fe2000f8e021f */
[----:B------:R-:W-:-:S05]  /*17e0*/  MOV R31, R12 ;  /* 0x0000000c001f7202 */ /* 0x000fca0000000f00 */
[----:B------:R-:W-:-:S05]  /*17f0*/  @!P3 IMAD.MOV R31, RZ, RZ, -R31 ;  /* 0x000000ffff1fb224 */ /* 0x000fca00078e0a1f */
[----:B------:R-:W-:Y:S02]  /*1800*/  SEL R31, R14, R31, !P6 ;  /* 0x0000001f0e1f7207 */ /* 0x000fe40007000000 */
[----:B------:R-:W-:Y:S02]  /*1810*/  SHF.R.S64 R6, RZ, 0x1e, R11 ;  /* 0x0000001eff067819 */ /* 0x000fe4000000100b */
[----:B------:R-:W-:Y:S02]  /*1820*/  IADD3 R28, PT, PT, -R31, RZ, RZ ;  /* 0x000000ff1f1c7210 */ /* 0x000fe40007ffe1ff */
[----:B------:R-:W-:-:S03]  /*1830*/  IADD3 R6, P4, PT, R6, UR36, RZ ;  /* 0x0000002406067c10 */ /* 0x000fc6000ff9e0ff */
[----:B------:R-:W-:Y:S02]  /*1840*/  IMAD R23, R28, UR50, R23 ;  /* 0x000000321c177c24 */ /* 0x000fe4000f8e0217 */
[----:B------:R-:W-:Y:S01]  /*1850*/  VIADD R28, R15, 0xe0 ;  /* 0x000000e00f1c7836 */ /* 0x000fe20000000000 */
[----:B------:R-:W-:Y:S02]  /*1860*/  LEA.HI.X.SX32 R7, R11, UR37, 0x2, P4 ;  /* 0x000000250b077c11 */ /* 0x000fe4000a0f16ff */
[----:B------:R0:W5:Y:S01]  /*1870*/  LDG.E R11, desc[UR10][R8.64] ;  /* 0x0000000a080b7981 */ /* 0x000162000c1e1900 */
[----:B------:R-:W-:Y:S02]  /*1880*/  IADD3 R12, P3, PT, R30, UR38, RZ ;  /* 0x000000261e0c7c10 */ /* 0x000fe4000ff7e0ff */
[----:B0-----:R-:W-:-:S05]  /*1890*/  IABS R9, R28 ;  /* 0x0000001c00097213 */ /* 0x001fca0000000000 */
[----:B------:R-:W-:Y:S01]  /*18a0*/  IMAD.HI.U32 R8, R9, UR6, RZ ;  /* 0x0000000609087c27 */ /* 0x000fe2000f8e00ff */
[----:B------:R-:W-:-:S04]  /*18b0*/  LEA.HI.X.SX32 R13, R30, UR39, 0x1, P3 ;  /* 0x000000271e0d7c11 */ /* 0x000fc800098f0eff */
[----:B------:R-:W-:Y:S01]  /*18c0*/  IADD3 R30, PT, PT, -R8, RZ, RZ ;  /* 0x000000ff081e7210 */ /* 0x000fe20007ffe1ff */
[----:B------:R-:W5:Y:S04]  /*18d0*/  LDG.E.U8 R12, desc[UR10][R12.64] ;  /* 0x0000000a0c0c7981 */ /* 0x000f68000c1e1100 */
        /* <DEDUP_REMOVED lines=9> */
[----:B------:R-:W-:Y:S02]  /*1970*/  SEL R32, R32, RZ, P0 ;  /* 0x000000ff20207207 */ /* 0x000fe40000000000 */
[----:B------:R-:W-:-:S05]  /*1980*/  SEL R31, R31, RZ, P1 ;  /* 0x000000ff1f1f7207 */ /* 0x000fca0000800000 */
[----:B------:R-:W-:Y:S02]  /*1990*/  @!P3 IMAD.MOV R30, RZ, RZ, -R30 ;  /* 0x000000ffff1eb224 */ /* 0x000fe400078e0a1e */
[----:B------:R-:W-:-:S03]  /*19a0*/  IMAD R32, R32, UR46, RZ ;  /* 0x0000002e20207c24 */ /* 0x000fc6000f8e02ff */
[----:B------:R-:W-:Y:S01]  /*19b0*/  SEL R30, R25, R30, !P5 ;  /* 0x0000001e191e7207 */ /* 0x000fe20006800000 */
[----:B------:R-:W-:-:S03]  /*19c0*/  IMAD R32, R31, UR47, R32 ;  /* 0x0000002f1f207c24 */ /* 0x000fc6000f8e0220 */
[----:B------:R-:W-:Y:S02]  /*19d0*/  IADD3 R31, PT, PT, -R30, RZ, RZ ;  /* 0x000000ff1e1f7210 */ /* 0x000fe40007ffe1ff */
[----:B------:R-:W-:-:S03]  /*19e0*/  SEL R23, R23, RZ, P2 ;  /* 0x000000ff17177207 */ /* 0x000fc60001000000 */
[----:B------:R-:W-:Y:S02]  /*19f0*/  IMAD R35, R31, UR49, R28 ;  /* 0x000000311f237c24 */ /* 0x000fe4000f8e021c */
[----:B------:R-:W-:-:S03]  /*1a00*/  IMAD R23, R23, UR51, R32 ;  /* 0x0000003317177c24 */ /* 0x000fc6000f8e0220 */
[----:B------:R-:W-:-:S05]  /*1a10*/  IABS R32, R35 ;  /* 0x0000002300207213 */ /* 0x000fca0000000000 */
[----:B------:R-:W-:-:S04]  /*1a20*/  IMAD.HI.U32 R31, R32, UR5, RZ ;  /* 0x00000005201f7c27 */ /* 0x000fc8000f8e00ff */
[----:B------:R-:W-:Y:S01]  /*1a30*/  IMAD.MOV R33, RZ, RZ, -R31 ;  /* 0x000000ffff217224 */ /* 0x000fe200078e0a1f */
[----:B------:R-:W-:-:S03]  /*1a40*/  IADD3 R8, P3, PT, R23, UR38, RZ ;  /* 0x0000002617087c10 */ /* 0x000fc6000ff7e0ff */
[----:B------:R-:W-:Y:S01]  /*1a50*/  IMAD R32, R33, UR9, R32 ;  /* 0x0000000921207c24 */ /* 0x000fe2000f8e0220 */
[----:B------:R-:W-:Y:S02]  /*1a60*/  LEA.HI.X.SX32 R9, R23, UR39, 0x1, P3 ;  /* 0x0000002717097c11 */ /* 0x000fe400098f0eff */
[----:B------:R0:W5:Y:S02]  /*1a70*/  LDG.E R23, desc[UR10][R6.64] ;  /* 0x0000000a06177981 */ /* 0x000164000c1e1900 */
[C---:B------:R-:W-:Y:S02]  /*1a80*/  ISETP.LT.U32.AND P3, PT, R32.reuse, UR9, PT ;  /* 0x0000000920007c0c */ /* 0x040fe4000bf61070 */
[----:B------:R1:W5:Y:S11]  /*1a90*/  LDG.E.U8 R13, desc[UR10][R8.64] ;  /* 0x0000000a080d7981 */ /* 0x000376000c1e1100 */
        /* <DEDUP_REMOVED lines=22> */
[----:B------:R0:W5:Y:S03]  /*1c00*/  LDG.E R28, desc[UR10][R6.64] ;  /* 0x0000000a061c7981 */ /* 0x000166000c1e1900 */
[----:B------:R-:W-:Y:S01]  /*1c10*/  LEA.HI.X.SX32 R9, R31, UR39, 0x1, P3 ;  /* 0x000000271f097c11 */ /* 0x000fe200098f0eff */
[----:B------:R-:W-:-:S04]  /*1c20*/  IMAD.HI.U32 R31, R32, UR6, RZ ;  /* 0x00000006201f7c27 */ /* 0x000fc8000f8e00ff */
[----:B------:R1:W5:Y:S01]  /*1c30*/  LDG.E.U8 R30, desc[UR12][R8.64] ;  /* 0x0000000c081e7981 */ /* 0x000362000c1e1100 */
        /* <DEDUP_REMOVED lines=52> */
[----:B--2---:R-:W-:-:S04]  /*1f80*/  ISETP.NE.AND P3, PT, R24, RZ, PT ;  /* 0x000000ff1800720c */ /* 0x004fc80003f65270 */
        /* <DEDUP_REMOVED lines=50> */
[----:B------:R-:W-:-:S09]  /*22b0*/  ISETP.NE.AND P3, PT, R27, RZ, PT ;  /* 0x000000ff1b00720c */ /* 0x000fd20003f65270 */
[----:B------:R-:W-:-:S04]  /*22c0*/  @!P5 IADD3 R7, PT, PT, -R7, RZ, RZ ;  /* 0x000000ff0707d210 */ /* 0x000fc80007ffe1ff */
[----:B------:R-:W-:-:S05]  /*22d0*/  SEL R14, R14, R7, !P6 ;  /* 0x000000070e0e7207 */ /* 0x000fca0007000000 */
[----:B------:R-:W-:-:S04]  /*22e0*/  IMAD.MOV R27, RZ, RZ, -R14 ;  /* 0x000000ffff1b7224 */ /* 0x000fc800078e0a0e */
[----:B------:R-:W-:Y:S01]  /*22f0*/  IMAD R27, R27, UR50, R6 ;  /* 0x000000321b1b7c24 */ /* 0x000fe2000f8e0206 */
[----:B------:R-:W-:Y:S02]  /*2300*/  SHF.R.S64 R6, RZ, 0x1e, R33 ;  /* 0x0000001eff067819 */ /* 0x000fe40000001021 */
[----:B-----5:R-:W-:Y:S02]  /*2310*/  ISETP.NE.AND P5, PT, R12, RZ, PT ;  /* 0x000000ff0c00720c */ /* 0x020fe40003fa5270 */
[----:B------:R-:W-:Y:S02]  /*2320*/  IADD3 R6, P6, PT, R6, UR36, RZ ;  /* 0x0000002406067c10 */ /* 0x000fe4000ffde0ff */
[----:B------:R-:W-:Y:S02]  /*2330*/  SEL R25, R25, RZ, P0 ;  /* 0x000000ff19197207 */ /* 0x000fe40000000000 */
[----:B------:R-:W-:Y:S02]  /*2340*/  SHF.R.S64 R8, RZ, 0x1e, R9 ;  /* 0x0000001eff087819 */ /* 0x000fe40000001009 */
[----:B------:R-:W-:-:S02]  /*2350*/  SHF.R.S64 R12, RZ, 0x1e, R15 ;  /* 0x0000001eff0c7819 */ /* 0x000fc4000000100f */
[----:B------:R-:W-:Y:S01]  /*2360*/  LEA.HI.X.SX32 R7, R33, UR37, 0x2, P6 ;  /* 0x0000002521077c11 */ /* 0x000fe2000b0f16ff */
[----:B------:R-:W-:Y:S01]  /*2370*/  IMAD R25, R25, UR46, RZ ;  /* 0x0000002e19197c24 */ /* 0x000fe2000f8e02ff */
[----:B------:R-:W-:Y:S02]  /*2380*/  IADD3 R8, P6, PT, R8, UR36, RZ ;  /* 0x0000002408087c10 */ /* 0x000fe4000ffde0ff */
[----:B------:R-:W-:Y:S02]  /*2390*/  SEL R14, R14, RZ, P1 ;  /* 0x000000ff0e0e7207 */ /* 0x000fe40000800000 */
[----:B------:R-:W-:Y:S02]  /*23a0*/  IADD3 R12, P1, PT, R12, UR36, RZ ;  /* 0x000000240c0c7c10 */ /* 0x000fe4000ff3e0ff */
[----:B------:R-:W-:Y:S01]  /*23b0*/  ISETP.NE.AND P0, PT, R13, RZ, PT ;  /* 0x000000ff0d00720c */ /* 0x000fe20003f05270 */
[----:B------:R-:W-:Y:S01]  /*23c0*/  IMAD R14, R14, UR47, R25 ;  /* 0x0000002f0e0e7c24 */ /* 0x000fe2000f8e0219 */
[----:B------:R-:W-:-:S02]  /*23d0*/  LEA.HI.X.SX32 R9, R9, UR37, 0x2, P6 ;  /* 0x0000002509097c11 */ /* 0x000fc4000b0f16ff */
[----:B------:R-:W-:Y:S02]  /*23e0*/  SEL R27, R27, RZ, P2 ;  /* 0x000000ff1b1b7207 */ /* 0x000fe40001000000 */
[----:B------:R-:W-:Y:S02]  /*23f0*/  ISETP.NE.AND P6, PT, R26, RZ, PT ;  /* 0x000000ff1a00720c */ /* 0x000fe40003fc5270 */
[----:B------:R-:W-:Y:S02]  /*2400*/  LEA.HI.X.SX32 R13, R15, UR37, 0x2, P1 ;  /* 0x000000250f0d7c11 */ /* 0x000fe400088f16ff */
[----:B------:R-:W-:Y:S01]  /*2410*/  IADD3 R26, P1, PT, R32, UR38, RZ ;  /* 0x00000026201a7c10 */ /* 0x000fe2000ff3e0ff */
[----:B------:R-:W-:-:S03]  /*2420*/  IMAD R25, R27, UR51, R14 ;  /* 0x000000331b197c24 */ /* 0x000fc6000f8e020e */
[----:B------:R-:W-:Y:S02]  /*2430*/  LEA.HI.X.SX32 R27, R32, UR39, 0x1, P1 ;  /* 0x00000027201b7c11 */ /* 0x000fe400088f0eff */
[----:B------:R-:W-:Y:S02]  /*2440*/  IADD3 R14, P1, PT, R24, UR38, RZ ;  /* 0x00000026180e7c10 */ /* 0x000fe4000ff3e0ff */
[----:B------:R-:W-:Y:S02]  /*2450*/  R2UR UR6, R18 ;  /* 0x00000000120672ca */ /* 0x000fe400000e0000 */
[----:B------:R-:W-:Y:S02]  /*2460*/  R2UR UR7, R19 ;  /* 0x00000000130772ca */ /* 0x000fe400000e0000 */
[----:B------:R-:W-:Y:S02]  /*2470*/  LEA.HI.X.SX32 R15, R24, UR39, 0x1, P1 ;  /* 0x00000027180f7c11 */ /* 0x000fe400088f0eff */
[----:B------:R-:W-:-:S02]  /*2480*/  IADD3 R24, P2, PT, R25, UR38, RZ ;  /* 0x0000002619187c10 */ /* 0x000fc4000ff5e0ff */
[----:B------:R-:W-:Y:S01]  /*2490*/  R2UR UR8, R18 ;  /* 0x00000000120872ca */ /* 0x000fe200000e0000 */
[----:B------:R-:W2:Y:S01]  /*24a0*/  LDG.E.U8 R14, desc[UR10][R14.64] ;  /* 0x0000000a0e0e7981 */ /* 0x000ea2000c1e1100 */
[----:B------:R-:W-:Y:S02]  /*24b0*/  R2UR UR9, R19 ;  /* 0x00000000130972ca */ /* 0x000fe400000e0000 */
[----:B------:R-:W-:Y:S02]  /*24c0*/  LEA.HI.X.SX32 R25, R25, UR39, 0x1, P2 ;  /* 0x0000002719197c11 */ /* 0x000fe400090f0eff */
[----:B------:R-:W-:Y:S01]  /*24d0*/  ISETP.NE.AND P2, PT, R16, RZ, PT ;  /* 0x000000ff1000720c */ /* 0x000fe20003f45270 */
[----:B------:R0:W3:Y:S04]  /*24e0*/  LDG.E.U8 R27, desc[UR6][R26.64] ;  /* 0x000000061a1b7981 */ /* 0x0000e8000c1e1100 */
[----:B------:R-:W4:Y:S04]  /*24f0*/  LDG.E.U8 R25, desc[UR12][R24.64] ;  /* 0x0000000c18197981 */ /* 0x000f28000c1e1100 */
[----:B------:R1:W5:Y:S04]  /*2500*/  LDG.E R16, desc[UR6][R6.64] ;  /* 0x0000000606107981 */ /* 0x000368000c1e1900 */
[----:B------:R-:W5:Y:S04]  /*2510*/  LDG.E R9, desc[UR8][R8.64] ;  /* 0x0000000808097981 */ /* 0x000f68000c1e1900 */
[----:B------:R1:W5:Y:S01]  /*2520*/  LDG.E R12, desc[UR6][R12.64] ;  /* 0x000000060c0c7981 */ /* 0x000362000c1e1900 */
[----:B------:R-:W-:Y:S01]  /*2530*/  FMUL R29, R4, UR4 ;  /* 0x00000004041d7c20 */ /* 0x000fe20008400000 */
[----:B------:R-:W-:-:S04]  /*2540*/  FMUL R3, R3, UR4 ;  /* 0x0000000403037c20 */ /* 0x000fc80008400000 */
[-C--:B------:R-:W-:Y:S01]  /*2550*/  FSEL R4, R29, R10.reuse, P3 ;  /* 0x0000000a1d047208 */ /* 0x080fe20001800000 */
[----:B------:R-:W-:Y:S01]  /*2560*/  FMUL R29, R2, UR4 ;  /* 0x00000004021d7c20 */ /* 0x000fe20008400000 */
[----:B------:R-:W-:Y:S02]  /*2570*/  ISETP.NE.AND P3, PT, R31, RZ, PT ;  /* 0x000000ff1f00720c */ /* 0x000fe40003f65270 */
[-C--:B0-----:R-:W-:Y:S02]  /*2580*/  FSEL R26, R3, R10.reuse, P2 ;  /* 0x0000000a031a7208 */ /* 0x081fe40001000000 */
[----:B------:R-:W-:Y:S01]  /*2590*/  FMNMX R31, R4, -INF , !PT ;  /* 0xff800000041f7809 */ /* 0x000fe20007800000 */
[----:B------:R-:W-:Y:S01]  /*25a0*/  FMUL R3, R0, UR4 ;  /* 0x0000000400037c20 */ /* 0x000fe20008400000 */
[----:B-1----:R-:W-:Y:S02]  /*25b0*/  FSEL R6, R29, R10, P6 ;  /* 0x0000000a1d067208 */ /* 0x002fe40003000000 */
        /* <DEDUP_REMOVED lines=8> */
[----:B------:R-:W-:Y:S02]  /*2640*/  FSEL R23, R11, R10, P5 ;  /* 0x0000000a0b177208 */ /* 0x000fe40002800000 */
[----:B------:R-:W-:Y:S01]  /*2650*/  FMNMX R0, R0, R7, !PT ;  /* 0x0000000700007209 */ /* 0x000fe20007800000 */
[----:B------:R-:W-:Y:S01]  /*2660*/  FMUL R11, R28, UR4 ;  /* 0x000000041c0b7c20 */ /* 0x000fe20008400000 */
[----:B------:R-:W-:-:S02]  /*2670*/  ISETP.NE.AND P1, PT, R30, RZ, PT ;  /* 0x000000ff1e00720c */ /* 0x000fc40003f25270 */
[-C--:B------:R-:W-:Y:S02]  /*2680*/  FSEL R24, R3, R10.reuse, P0 ;  /* 0x0000000a03187208 */ /* 0x080fe40000000000 */
[----:B------:R-:W-:Y:S02]  /*2690*/  FMNMX R13, R0, R23, !PT ;  /* 0x00000017000d7209 */ /* 0x000fe40007800000 */
[----:B------:R-:W-:Y:S02]  /*26a0*/  FSEL R8, R11, R10, P1 ;  /* 0x0000000a0b087208 */ /* 0x000fe40000800000 */
[----:B------:R-:W-:-:S04]  /*26b0*/  FMNMX R13, R13, R24, !PT ;  /* 0x000000180d0d7209 */ /* 0x000fc80007800000 */
[----:B------:R-:W-:Y:S02]  /*26c0*/  FMNMX R0, R13, R8, !PT ;  /* 0x000000080d007209 */ /* 0x000fe40007800000 */
[----:B--2---:R-:W-:Y:S02]  /*26d0*/  ISETP.NE.AND P0, PT, R14, RZ, PT ;  /* 0x000000ff0e00720c */ /* 0x004fe40003f05270 */
[----:B---3--:R-:W-:Y:S02]  /*26e0*/  ISETP.NE.AND P2, PT, R27, RZ, PT ;  /* 0x000000ff1b00720c */ /* 0x008fe40003f45270 */
[----:B----4-:R-:W-:Y:S01]  /*26f0*/  ISETP.NE.AND P3, PT, R25, RZ, PT ;  /* 0x000000ff1900720c */ /* 0x010fe20003f65270 */
[----:B-----5:R-:W-:Y:S01]  /*2700*/  FMUL R3, R16, UR4 ;  /* 0x0000000410037c20 */ /* 0x020fe20008400000 */
[----:B------:R-:W-:-:S04]  /*2710*/  FMUL R11, R9, UR4 ;  /* 0x00000004090b7c20 */ /* 0x000fc80008400000 */
        /* <DEDUP_REMOVED lines=31> */
[----:B------:R-:W-:Y:S01]  /*2910*/  FADD R5, R3, -12583039 ;  /* 0xcb40007f03057421 */ /* 0x000fe20000000000 */
[-C--:B------:R-:W-:Y:S01]  /*2920*/  FFMA.RM R13, R13, R4.reuse, 12582913 ;  /* 0x4b4000010d0d7423 */ /* 0x080fe20000004004 */
        /* <DEDUP_REMOVED lines=20> */
[----:B------:R-:W0:Y:S01]  /*2a70*/  MUFU.EX2 R30, R30 ;  /* 0x0000001e001e7308 */ /* 0x000e220000000800 */
[----:B------:R-:W-:Y:S01]  /*2a80*/  FFMA R25, R12, 1.4426950216293334961, -R7 ;  /* 0x3fb8aa3b0c197823 */ /* 0x000fe20000000807 */
[----:B------:R-:W-:Y:S01]  /*2a90*/  FFMA.RM R7, R9, R4, 12582913 ;  /* 0x4b40000109077423 */ /* 0x000fe20000004004 */
[----:B------:R-:W-:Y:S01]  /*2aa0*/  SHF.L.U32 R3, R3, 0x17, RZ ;  /* 0x0000001703037819 */ /* 0x000fe200000006ff */
[----:B------:R-:W-:-:S02]  /*2ab0*/  IMAD.SHL.U32 R5, R5, 0x800000, RZ ;  /* 0x0080000005057824 */ /* 0x000fc400078e00ff */
[----:B------:R-:W-:Y:S01]  /*2ac0*/  FFMA R25, R12, 1.925963033500011079e-08, R25 ;  /* 0x32a570600c197823 */ /* 0x000fe20000000019 */
[----:B------:R-:W-:Y:S01]  /*2ad0*/  FADD R9, R7, -12583039 ;  /* 0xcb40007f07097421 */ /* 0x000fe20000000000 */
[-C--:B------:R-:W-:Y:S02]  /*2ae0*/  FFMA.RM R12, R27, R4.reuse, 12582913 ;  /* 0x4b4000011b0c7423 */ /* 0x080fe40000004004 */
[----:B------:R-:W1:Y:S01]  /*2af0*/  MUFU.EX2 R27, R26 ;  /* 0x0000001a001b7308 */ /* 0x000e620000000800 */
[----:B------:R-:W-:Y:S01]  /*2b00*/  FFMA R23, R2, 1.4426950216293334961, -R9 ;  /* 0x3fb8aa3b02177823 */ /* 0x000fe20000000809 */
[----:B------:R-:W-:Y:S01]  /*2b10*/  FFMA.RM R9, R15, R4, 12582913 ;  /* 0x4b4000010f097423 */ /* 0x000fe20000004004 */
[----:B------:R-:W-:Y:S02]  /*2b20*/  FADD R29, R12, -12583039 ;  /* 0xcb40007f0c1d7421 */ /* 0x000fe40000000000 */
[----:B------:R-:W-:Y:S01]  /*2b30*/  FFMA R23, R2, 1.925963033500011079e-08, R23 ;  /* 0x32a5706002177823 */ /* 0x000fe20000000017 */
[----:B------:R-:W-:Y:S01]  /*2b40*/  FADD R15, R9, -12583039 ;  /* 0xcb40007f090f7421 */ /* 0x000fe20000000000 */
[----:B------:R-:W-:Y:S01]  /*2b50*/  FFMA R29, R24, 1.4426950216293334961, -R29 ;  /* 0x3fb8aa3b181d7823 */ /* 0x000fe2000000081d */
[----:B------:R-:W-:Y:S01]  /*2b60*/  SHF.L.U32 R2, R14, 0x17, RZ ;  /* 0x000000170e027819 */ /* 0x000fe200000006ff */
[----:B0-----:R-:W-:Y:S01]  /*2b70*/  FMUL R3, R3, R30 ;  /* 0x0000001e03037220 */ /* 0x001fe20000400000 */
[----:B------:R-:W-:Y:S01]  /*2b80*/  FFMA R15, R0, 1.4426950216293334961, -R15 ;  /* 0x3fb8aa3b000f7823 */ /* 0x000fe2000000080f */
[----:B------:R-:W-:Y:S01]  /*2b90*/  FFMA R24, R24, 1.925963033500011079e-08, R29 ;  /* 0x32a5706018187823 */ /* 0x000fe2000000001d */
[----:B------:R-:W-:Y:S02]  /*2ba0*/  MUFU.EX2 R23, R23 ;  /* 0x0000001700177308 */ /* 0x000fe40000000800 */
[----:B------:R-:W-:Y:S01]  /*2bb0*/  FFMA R15, R0, 1.925963033500011079e-08, R15 ;  /* 0x32a57060000f7823 */ /* 0x000fe2000000000f */
[----:B------:R-:W-:-:S02]  /*2bc0*/  IMAD.SHL.U32 R0, R13, 0x800000, RZ ;  /* 0x008000000d007824 */ /* 0x000fc400078e00ff */
[-C--:B------:R-:W-:Y:S01]  /*2bd0*/  FFMA.RM R13, R31, R4.reuse, 12582913 ;  /* 0x4b4000011f0d7423 */ /* 0x080fe20000004004 */
[----:B------:R-:W-:Y:S01]  /*2be0*/  FFMA.SAT R31, R10, R11, 0.5 ;  /* 0x3f0000000a1f7423 */ /* 0x000fe2000000200b */
[----:B-1----:R-:W-:Y:S01]  /*2bf0*/  FMUL R0, R0, R27 ;  /* 0x0000001b00007220 */ /* 0x002fe20000400000 */
[----:B------:R-:W0:Y:S01]  /*2c00*/  MUFU.EX2 R29, R28 ;  /* 0x0000001c001d7308 */ /* 0x000e220000000800 */
[----:B------:R-:W-:Y:S01]  /*2c10*/  FADD R27, R13, -12583039 ;  /* 0xcb40007f0d1b7421 */ /* 0x000fe20000000000 */
[----:B------:R-:W-:Y:S01]  /*2c20*/  FFMA.RM R14, R31, R4, 12582913 ;  /* 0x4b4000011f0e7423 */ /* 0x000fe20000004004 */
[----:B------:R-:W-:Y:S02]  /*2c30*/  IMAD.SHL.U32 R13, R13, 0x800000, RZ ;  /* 0x008000000d0d7824 */ /* 0x000fe400078e00ff */
[----:B------:R-:W-:-:S03]  /*2c40*/  FFMA R27, R8, 1.4426950216293334961, -R27 ;  /* 0x3fb8aa3b081b7823 */ /* 0x000fc6000000081b */
[----:B------:R1:W2:Y:S01]  /*2c50*/  MUFU.EX2 R28, R25 ;  /* 0x00000019001c7308 */ /* 0x0002a20000000800 */
[----:B------:R-:W-:Y:S01]  /*2c60*/  FFMA R26, R8, 1.925963033500011079e-08, R27 ;  /* 0x32a57060081a7823 */ /* 0x000fe2000000001b */
[----:B------:R-:W-:-:S04]  /*2c70*/  FFMA.SAT R27, R6, R11, 0.5 ;  /* 0x3f000000061b7423 */ /* 0x000fc8000000200b */
[-C--:B------:R-:W-:Y:S02]  /*2c80*/  FFMA.RM R8, R27, R4.reuse, 12582913 ;  /* 0x4b4000011b087423 */ /* 0x080fe40000004004 */
[----:B------:R-:W3:Y:S01]  /*2c90*/  MUFU.EX2 R15, R15 ;  /* 0x0000000f000f7308 */ /* 0x000ee20000000800 */
[----:B0-----:R-:W-:Y:S01]  /*2ca0*/  FMUL R2, R2, R29 ;  /* 0x0000001d02027220 */ /* 0x001fe20000400000 */
[----:B------:R-:W-:Y:S01]  /*2cb0*/  FFMA.SAT R29, R16, R11, 0.5 ;  /* 0x3f000000101d7423 */ /* 0x000fe2000000200b */
[----:B------:R-:W-:Y:S01]  /*2cc0*/  FADD R27, R8, -12583039 ;  /* 0xcb40007f081b7421 */ /* 0x000fe20000000000 */
[C---:B-1----:R-:W-:Y:S01]  /*2cd0*/  FADD R25, R14.reuse, -12583039 ;  /* 0xcb40007f0e197421 */ /* 0x042fe20000000000 */
[----:B------:R-:W-:Y:S01]  /*2ce0*/  SHF.L.U32 R14, R14, 0x17, RZ ;  /* 0x000000170e0e7819 */ /* 0x000fe200000006ff */
[----:B------:R-:W-:Y:S01]  /*2cf0*/  FFMA.RM R11, R29, R4, 12582913 ;  /* 0x4b4000011d0b7423 */ /* 0x000fe20000004004 */
[C---:B------:R-:W-:Y:S01]  /*2d00*/  FFMA R27, R6.reuse, 1.4426950216293334961, -R27 ;  /* 0x3fb8aa3b061b7823 */ /* 0x040fe2000000081b */
[----:B------:R-:W0:Y:S01]  /*2d10*/  MUFU.EX2 R24, R24 ;  /* 0x0000001800187308 */ /* 0x000e220000000800 */
[----:B--2---:R-:W-:Y:S01]  /*2d20*/  FMUL R4, R5, R28 ;  /* 0x0000001c05047220 */ /* 0x004fe20000400000 */
[----:B------:R-:W-:Y:S01]  /*2d30*/  FADD R29, R11, -12583039 ;  /* 0xcb40007f0b1d7421 */ /* 0x000fe20000000000 */
[----:B------:R-:W-:Y:S01]  /*2d40*/  FADD R5, RZ, R3 ;  /* 0x00000003ff057221 */ /* 0x000fe20000000000 */
[----:B------:R-:W-:Y:S01]  /*2d50*/  FFMA R27, R6, 1.925963033500011079e-08, R27 ;  /* 0x32a57060061b7823 */ /* 0x000fe2000000001b */
[----:B------:R-:W-:Y:S01]  /*2d60*/  SHF.L.U32 R6, R7, 0x17, RZ ;  /* 0x0000001707067819 */ /* 0x000fe200000006ff */
[----:B------:R-:W-:Y:S01]  /*2d70*/  FFMA R29, R16, 1.4426950216293334961, -R29 ;  /* 0x3fb8aa3b101d7823 */ /* 0x000fe2000000081d */
[----:B------:R-:W-:Y:S01]  /*2d80*/  FADD R7, R5, R0 ;  /* 0x0000000005077221 */ /* 0x000fe20000000000 */
[----:B------:R-:W-:-:S02]  /*2d90*/  FFMA R25, R10, 1.4426950216293334961, -R25 ;  /* 0x3fb8aa3b0a197823 */ /* 0x000fc40000000819 */
[----:B------:R-:W-:Y:S01]  /*2da0*/  FFMA R29, R16, 1.925963033500011079e-08, R29 ;  /* 0x32a57060101d7823 */ /* 0x000fe2000000001d */
[----:B------:R-:W-:Y:S01]  /*2db0*/  FADD R7, R7, R2 ;  /* 0x0000000207077221 */ /* 0x000fe20000000000 */
[----:B------:R1:W2:Y:S01]  /*2dc0*/  MUFU.EX2 R16, R26 ;  /* 0x0000001a00107308 */ /* 0x0002a20000000800 */
[----:B------:R-:W-:Y:S01]  /*2dd0*/  FFMA R25, R10, 1.925963033500011079e-08, R25 ;  /* 0x32a570600a197823 */ /* 0x000fe20000000019 */
[----:B------:R-:W-:Y:S01]  /*2de0*/  FMUL R5, R6, R23 ;  /* 0x0000001706057220 */ /* 0x000fe20000400000 */
[----:B------:R-:W-:-:S04]  /*2df0*/  IMAD.SHL.U32 R6, R9, 0x800000, RZ ;  /* 0x0080000009067824 */ /* 0x000fc800078e00ff */
[----:B---3--:R-:W-:Y:S01]  /*2e00*/  FMUL R6, R6, R15 ;  /* 0x0000000f06067220 */ /* 0x008fe20000400000 */
[----:B------:R-:W3:Y:S01]  /*2e10*/  MUFU.EX2 R10, R27 ;  /* 0x0000001b000a7308 */ /* 0x000ee20000000800 */
[----:B-1----:R-:W-:Y:S01]  /*2e20*/  FADD R26, R7, R4 ;  /* 0x00000004071a7221 */ /* 0x002fe20000000000 */
[----:B------:R-:W-:-:S03]  /*2e30*/  SHF.L.U32 R7, R12, 0x17, RZ ;  /* 0x000000170c077819 */ /* 0x000fc600000006ff */
[----:B------:R-:W-:Y:S02]  /*2e40*/  FADD R9, R26, R5 ;  /* 0x000000051a097221 */ /* 0x000fe40000000000 */
[----:B0-----:R-:W-:Y:S01]  /*2e50*/  FMUL R7, R7, R24 ;  /* 0x0000001807077220 */ /* 0x001fe20000400000 */
[----:B------:R-:W0:Y:S01]  /*2e60*/  MUFU.EX2 R29, R29 ;  /* 0x0000001d001d7308 */ /* 0x000e220000000800 */
[----:B------:R-:W-:Y:S01]  /*2e70*/  FADD R12, R9, R6 ;  /* 0x00000006090c7221 */ /* 0x000fe20000000000 */
[----:B------:R-:W-:Y:S01]  /*2e80*/  SHF.L.U32 R9, R8, 0x17, RZ ;  /* 0x0000001708097819 */ /* 0x000fe200000006ff */
[----:B--2---:R-:W-:Y:S01]  /*2e90*/  FMUL R8, R13, R16 ;  /* 0x000000100d087220 */ /* 0x004fe20000400000 */
[----:B------:R-:W-:Y:S02]  /*2ea0*/  IMAD.SHL.U32 R16, R11, 0x800000, RZ ;  /* 0x008000000b107824 */ /* 0x000fe400078e00ff */
[----:B------:R-:W-:Y:S02]  /*2eb0*/  FADD R13, R12, R7 ;  /* 0x000000070c0d7221 */ /* 0x000fe40000000000 */
        /* <DEDUP_REMOVED lines=17> */
.L_x_14102:
        /* <DEDUP_REMOVED lines=12> */
[----:B0-----:R-:W-:Y:S05]  /*3090*/  CALL.REL.NOINC `($__internal_206_$__cuda_sm3x_div_rn_noftz_f32_slowpath) ;  /* 0x0000001400e07944 */ /* 0x001fea0003c00000 */
[----:B------:R-:W-:-:S07]  /*30a0*/  MOV R11, R3 ;  /* 0x00000003000b7202 */ /* 0x000fce0000000f00 */
.L_x_14069:
[----:B------:R-:W-:Y:S05]  /*30b0*/  BSYNC.RECONVERGENT B3 ;  /* 0x0000000000037941 */ /* 0x000fea0003800200 */
.L_x_14068:
        /* <DEDUP_REMOVED lines=12> */
[----:B0-----:R-:W-:Y:S05]  /*3180*/  CALL.REL.NOINC `($__internal_206_$__cuda_sm3x_div_rn_noftz_f32_slowpath) ;  /* 0x0000001400a47944 */ /* 0x001fea0003c00000 */
[----:B------:R-:W-:-:S07]  /*3190*/  IMAD.MOV.U32 R14, RZ, RZ, R3 ;  /* 0x000000ffff0e7224 */ /* 0x000fce00078e0003 */
.L_x_14071:
[----:B------:R-:W-:Y:S05]  /*31a0*/  BSYNC.RECONVERGENT B3 ;  /* 0x0000000000037941 */ /* 0x000fea0003800200 */
.L_x_14070:
        /* <DEDUP_REMOVED lines=12> */
[----:B0-----:R-:W-:Y:S05]  /*3270*/  CALL.REL.NOINC `($__internal_206_$__cuda_sm3x_div_rn_noftz_f32_slowpath) ;  /* 0x0000001400687944 */ /* 0x001fea0003c00000 */
[----:B------:R-:W-:-:S07]  /*3280*/  MOV R0, R3 ;  /* 0x0000000300007202 */ /* 0x000fce0000000f00 */
.L_x_14073:
[----:B------:R-:W-:Y:S05]  /*3290*/  BSYNC.RECONVERGENT B3 ;  /* 0x0000000000037941 */ /* 0x000fea0003800200 */
.L_x_14072:
        /* <DEDUP_REMOVED lines=14> */
.L_x_14075:
[----:B------:R-:W-:Y:S05]  /*3380*/  BSYNC.RECONVERGENT B3 ;  /* 0x0000000000037941 */ /* 0x000fea0003800200 */
.L_x_14074:
        /* <DEDUP_REMOVED lines=14> */
.L_x_14077:
[----:B------:R-:W-:Y:S05]  /*3470*/  BSYNC.RECONVERGENT B3 ;  /* 0x0000000000037941 */ /* 0x000fea0003800200 */
.L_x_14076:
        /* <DEDUP_REMOVED lines=14> */
.L_x_14079:
[----:B------:R-:W-:Y:S05]  /*3560*/  BSYNC.RECONVERGENT B3 ;  /* 0x0000000000037941 */ /* 0x000fea0003800200 */
.L_x_14078:
        /* <DEDUP_REMOVED lines=14> */
.L_x_14081:
[----:B------:R-:W-:Y:S05]  /*3650*/  BSYNC.RECONVERGENT B3 ;  /* 0x0000000000037941 */ /* 0x000fea0003800200 */
.L_x_14080:
        /* <DEDUP_REMOVED lines=14> */
.L_x_14083:
[----:B------:R-:W-:Y:S05]  /*3740*/  BSYNC.RECONVERGENT B3 ;  /* 0x0000000000037941 */ /* 0x000fea0003800200 */
.L_x_14082:
        /* <DEDUP_REMOVED lines=14> */
.L_x_14085:
[----:B------:R-:W-:Y:S05]  /*3830*/  BSYNC.RECONVERGENT B3 ;  /* 0x0000000000037941 */ /* 0x000fea0003800200 */
.L_x_14084:
        /* <DEDUP_REMOVED lines=14> */
.L_x_14087:
[----:B------:R-:W-:Y:S05]  /*3920*/  BSYNC.RECONVERGENT B3 ;  /* 0x0000000000037941 */ /* 0x000fea0003800200 */
.L_x_14086:
        /* <DEDUP_REMOVED lines=13> */
.L_x_14089:
[----:B------:R-:W-:Y:S05]  /*3a00*/  BSYNC.RECONVERGENT B3 ;  /* 0x0000000000037941 */ /* 0x000fea0003800200 */
.L_x_14088:
        /* <DEDUP_REMOVED lines=47> */
.L_x_14066:
[----:B------:R-:W-:Y:S05]  /*3d00*/  EXIT ;  /* 0x000000000000794d */ /* 0x000fea0003800000 */
.L_x_14067:
[----:B------:R-:W-:Y:S01]  /*3d10*/  HFMA2 R11, -RZ, RZ, 0, 1.847743988037109375e-06 ;  /* 0x0000001fff0b7431 */ /* 0x000fe200000001ff */
[----:B------:R-:W-:Y:S01]  /*3d20*/  BSSY B1, `(.L_x_14091) ;  /* 0x0000006000017945 */ /* 0x000fe20003800000 */
[----:B------:R-:W-:Y:S02]  /*3d30*/  IMAD.MOV.U32 R12, RZ, RZ, 0x10 ;  /* 0x00000010ff0c7424 */ /* 0x000fe400078e00ff */
[----:B------:R-:W-:-:S07]  /*3d40*/  IMAD.MOV.U32 R15, RZ, RZ, -0x1 ;  /* 0xffffffffff0f7424 */ /* 0x000fce00078e00ff */
[----:B------:R-:W-:Y:S05]  /*3d50*/  WARPSYNC.COLLECTIVE R15, `(.L_x_14092) ;  /* 0x000000000f087348 */ /* 0x000fea0003c00000 */
[----:B------:R0:W1:Y:S02]  /*3d60*/  SHFL.BFLY P6, R14, R13, R12, R11 ;  /* 0x0c00000c0d0e7389 */ /* 0x00006400000c000b */
[----:B01----:R-:W-:Y:S05]  /*3d70*/  ENDCOLLECTIVE ;  /* 0x000000000000791b */ /* 0x003fea0003800000 */
.L_x_14092:
[----:B------:R-:W-:Y:S05]  /*3d80*/  BSYNC B1 ;  /* 0x0000000000017941 */ /* 0x000fea0003800000 */
.L_x_14091:
[----:B------:R-:W-:Y:S01]  /*3d90*/  FMNMX R13, R13, R14, !PT ;  /* 0x0000000e0d0d7209 */ /* 0x000fe20007800000 */
[----:B------:R-:W-:Y:S01]  /*3da0*/  IMAD.MOV.U32 R11, RZ, RZ, 0x1f ;  /* 0x0000001fff0b7424 */ /* 0x000fe200078e00ff */
[----:B------:R-:W-:Y:S02]  /*3db0*/  MOV R12, 0x8 ;  /* 0x00000008000c7802 */ /* 0x000fe40000000f00 */
[----:B------:R-:W-:-:S07]  /*3dc0*/  MOV R15, 0xffffffff ;  /* 0xffffffff000f7802 */ /* 0x000fce0000000f00 */
[----:B------:R-:W-:Y:S05]  /*3dd0*/  WARPSYNC.COLLECTIVE R15, `(.L_x_14093) ;  /* 0x000000000f087348 */ /* 0x000fea0003c00000 */
[----:B------:R0:W1:Y:S02]  /*3de0*/  SHFL.BFLY P6, R14, R13, R12, R11 ;  /* 0x0c00000c0d0e7389 */ /* 0x00006400000c000b */
[----:B01----:R-:W-:Y:S05]  /*3df0*/  ENDCOLLECTIVE ;  /* 0x000000000000791b */ /* 0x003fea0003800000 */
.L_x_14093:
[----:B------:R-:W-:Y:S01]  /*3e00*/  HFMA2 R12, -RZ, RZ, 0, 2.384185791015625e-07 ;  /* 0x00000004ff0c7431 */ /* 0x000fe200000001ff */
[----:B------:R-:W-:-:S05]  /*3e10*/  FMNMX R0, R13, R14, !PT ;  /* 0x0000000e0d007209 */ /* 0x000fca0007800000 */
[----:B------:R-:W-:-:S07]  /*3e20*/  IMAD.MOV.U32 R13, RZ, RZ, R0 ;  /* 0x000000ffff0d7224 */ /* 0x000fce00078e0000 */
[----:B------:R-:W-:Y:S05]  /*3e30*/  WARPSYNC.COLLECTIVE R15, `(.L_x_14094) ;  /* 0x000000000f087348 */ /* 0x000fea0003c00000 */
[----:B------:R0:W1:Y:S02]  /*3e40*/  SHFL.BFLY P6, R14, R13, R12, R11 ;  /* 0x0c00000c0d0e7389 */ /* 0x00006400000c000b */
[----:B01----:R-:W-:Y:S05]  /*3e50*/  ENDCOLLECTIVE ;  /* 0x000000000000791b */ /* 0x003fea0003800000 */
.L_x_14094:
[----:B------:R-:W-:Y:S02]  /*3e60*/  MOV R12, 0x2 ;  /* 0x00000002000c7802 */ /* 0x000fe40000000f00 */
[----:B------:R-:W-:-:S05]  /*3e70*/  FMNMX R2, R0, R14, !PT ;  /* 0x0000000e00027209 */ /* 0x000fca0007800000 */
[----:B------:R-:W-:-:S07]  /*3e80*/  IMAD.MOV.U32 R13, RZ, RZ, R2 ;  /* 0x000000ffff0d7224 */ /* 0x000fce00078e0002 */
[----:B------:R-:W-:Y:S05]  /*3e90*/  WARPSYNC.COLLECTIVE R15, `(.L_x_14095) ;  /* 0x000000000f087348 */ /* 0x000fea0003c00000 */
[----:B------:R0:W1:Y:S02]  /*3ea0*/  SHFL.BFLY P6, R14, R13, R12, R11 ;  /* 0x0c00000c0d0e7389 */ /* 0x00006400000c000b */
[----:B01----:R-:W-:Y:S05]  /*3eb0*/  ENDCOLLECTIVE ;  /* 0x000000000000791b */ /* 0x003fea0003800000 */
.L_x_14095:
[----:B------:R-:W-:Y:S01]  /*3ec0*/  HFMA2 R12, -RZ, RZ, 0, 5.9604644775390625e-08 ;  /* 0x00000001ff0c7431 */ /* 0x000fe200000001ff */
[----:B------:R-:W-:-:S05]  /*3ed0*/  FMNMX R3, R2, R14, !PT ;  /* 0x0000000e02037209 */ /* 0x000fca0007800000 */
[----:B------:R-:W-:-:S07]  /*3ee0*/  IMAD.MOV.U32 R13, RZ, RZ, R3 ;  /* 0x000000ffff0d7224 */ /* 0x000fce00078e0003 */
[----:B------:R-:W-:Y:S05]  /*3ef0*/  WARPSYNC.COLLECTIVE R15, `(.L_x_14096) ;  /* 0x000000000f087348 */ /* 0x000fea0003c00000 */
[----:B------:R0:W1:Y:S02]  /*3f00*/  SHFL.BFLY P6, R14, R13, R12, R11 ;  /* 0x0c00000c0d0e7389 */ /* 0x00006400000c000b */
[----:B01----:R-:W-:Y:S05]  /*3f10*/  ENDCOLLECTIVE ;  /* 0x000000000000791b */ /* 0x003fea0003800000 */
.L_x_14096:
        /* <DEDUP_REMOVED lines=83> */
[-C--:B------:R-:W-:Y:S01]  /*4450*/  FFMA.SAT R15, R16, R13.reuse, 0.5 ;  /* 0x3f000000100f7423 */ /* 0x080fe2000000200d */
[----:B------:R-:W-:-:S03]  /*4460*/  FFMA.SAT R13, R11, R13, 0.5 ;  /* 0x3f0000000b0d7423 */ /* 0x000fc6000000200d */
[-C--:B------:R-:W-:Y:S01]  /*4470*/  FFMA.RM R15, R15, R10.reuse, 12582913 ;  /* 0x4b4000010f0f7423 */ /* 0x080fe2000000400a */
[----:B------:R-:W-:Y:S01]  /*4480*/  FFMA.RM R14, R13, R10, 12582913 ;  /* 0x4b4000010d0e7423 */ /* 0x000fe2000000400a */
[----:B------:R-:W1:Y:S01]  /*4490*/  MUFU.EX2 R12, R12 ;  /* 0x0000000c000c7308 */ /* 0x000e620000000800 */
[----:B0-----:R-:W-:Y:S01]  /*44a0*/  FMUL R8, R8, R23 ;  /* 0x0000001708087220 */ /* 0x001fe20000400000 */
[C---:B------:R-:W-:Y:S01]  /*44b0*/  FADD R13, R15.reuse, -12583039 ;  /* 0xcb40007f0f0d7421 */ /* 0x040fe20000000000 */
[----:B------:R-:W-:Y:S02]  /*44c0*/  SHF.L.U32 R10, R15, 0x17, RZ ;  /* 0x000000170f0a7819 */ /* 0x000fe400000006ff */
[----:B------:R-:W-:Y:S01]  /*44d0*/  MOV R15, 0xffffffff ;  /* 0xffffffff000f7802 */ /* 0x000fe20000000f00 */
[----:B------:R-:W-:-:S04]  /*44e0*/  FFMA R13, R16, 1.4426950216293334961, -R13 ;  /* 0x3fb8aa3b100d7823 */ /* 0x000fc8000000080d */
[----:B------:R-:W-:-:S04]  /*44f0*/  FFMA R16, R16, 1.925963033500011079e-08, R13 ;  /* 0x32a5706010107823 */ /* 0x000fc8000000000d */
[----:B------:R-:W0:Y:S01]  /*4500*/  MUFU.EX2 R13, R16 ;  /* 0x00000010000d7308 */ /* 0x000e220000000800 */
[----:B-1----:R-:W-:Y:S01]  /*4510*/  FMUL R9, R9, R12 ;  /* 0x0000000c09097220 */ /* 0x002fe20000400000 */
[C---:B------:R-:W-:Y:S01]  /*4520*/  FADD R12, R14.reuse, -12583039 ;  /* 0xcb40007f0e0c7421 */ /* 0x040fe20000000000 */
[----:B------:R-:W-:-:S03]  /*4530*/  IMAD.SHL.U32 R14, R14, 0x800000, RZ ;  /* 0x008000000e0e7824 */ /* 0x000fc600078e00ff */
[----:B------:R-:W-:-:S04]  /*4540*/  FFMA R12, R11, 1.4426950216293334961, -R12 ;  /* 0x3fb8aa3b0b0c7823 */ /* 0x000fc8000000080c */
[----:B------:R-:W-:Y:S01]  /*4550*/  FFMA R11, R11, 1.925963033500011079e-08, R12 ;  /* 0x32a570600b0b7823 */ /* 0x000fe2000000000c */
[----:B0-----:R-:W-:Y:S01]  /*4560*/  FMUL R10, R10, R13 ;  /* 0x0000000d0a0a7220 */ /* 0x001fe20000400000 */
[----:B------:R-:W-:-:S04]  /*4570*/  FADD R13, RZ, R3 ;  /* 0x00000003ff0d7221 */ /* 0x000fc80000000000 */
[----:B------:R-:W0:Y:S01]  /*4580*/  MUFU.EX2 R11, R11 ;  /* 0x0000000b000b7308 */ /* 0x000e220000000800 */
        /* <DEDUP_REMOVED lines=16> */
.L_x_14097:
[----:B------:R-:W-:Y:S02]  /*4690*/  HFMA2 R12, -RZ, RZ, 0, 4.76837158203125e-07 ;  /* 0x00000008ff0c7431 */ /* 0x000fe400000001ff */
[----:B------:R-:W-:-:S04]  /*46a0*/  FADD R23, R13, R14 ;  /* 0x0000000e0d177221 */ /* 0x000fc80000000000 */
[----:B------:R-:W-:-:S07]  /*46b0*/  IMAD.MOV.U32 R13, RZ, RZ, R23 ;  /* 0x000000ffff0d7224 */ /* 0x000fce00078e0017 */
[----:B------:R-:W-:Y:S05]  /*46c0*/  WARPSYNC.COLLECTIVE R15, `(.L_x_14098) ;  /* 0x000000000f087348 */ /* 0x000fea0003c00000 */
[----:B------:R0:W1:Y:S02]  /*46d0*/  SHFL.BFLY P6, R14, R13, R12, R11 ;  /* 0x0c00000c0d0e7389 */ /* 0x00006400000c000b */
[----:B01----:R-:W-:Y:S05]  /*46e0*/  ENDCOLLECTIVE ;  /* 0x000000000000791b */ /* 0x003fea0003800000 */
.L_x_14098:
[----:B------:R-:W-:Y:S01]  /*46f0*/  MOV R12, 0x4 ;  /* 0x00000004000c7802 */ /* 0x000fe20000000f00 */
[----:B------:R-:W-:-:S04]  /*4700*/  FADD R24, R23, R14 ;  /* 0x0000000e17187221 */ /* 0x000fc80000000000 */
[----:B------:R-:W-:-:S07]  /*4710*/  IMAD.MOV.U32 R13, RZ, RZ, R24 ;  /* 0x000000ffff0d7224 */ /* 0x000fce00078e0018 */
[----:B------:R-:W-:Y:S05]  /*4720*/  WARPSYNC.COLLECTIVE R15, `(.L_x_14099) ;  /* 0x000000000f087348 */ /* 0x000fea0003c00000 */
[----:B------:R0:W1:Y:S02]  /*4730*/  SHFL.BFLY P6, R14, R13, R12, R11 ;  /* 0x0c00000c0d0e7389 */ /* 0x00006400000c000b */
[----:B01----:R-:W-:Y:S05]  /*4740*/  ENDCOLLECTIVE ;  /* 0x000000000000791b */ /* 0x003fea0003800000 */
.L_x_14099:
[----:B------:R-:W-:Y:S02]  /*4750*/  HFMA2 R12, -RZ, RZ, 0, 1.1920928955078125e-07 ;  /* 0x00000002ff0c7431 */ /* 0x000fe400000001ff */
[----:B------:R-:W-:-:S04]  /*4760*/  FADD R25, R24, R14 ;  /* 0x0000000e18197221 */ /* 0x000fc80000000000 */
[----:B------:R-:W-:-:S07]  /*4770*/  IMAD.MOV.U32 R13, RZ, RZ, R25 ;  /* 0x000000ffff0d7224 */ /* 0x000fce00078e0019 */
[----:B------:R-:W-:Y:S05]  /*4780*/  WARPSYNC.COLLECTIVE R15, `(.L_x_14100) ;  /* 0x000000000f087348 */ /* 0x000fea0003c00000 */
[----:B------:R0:W1:Y:S02]  /*4790*/  SHFL.BFLY P6, R14, R13, R12, R11 ;  /* 0x0c00000c0d0e7389 */ /* 0x00006400000c000b */
[----:B01----:R-:W-:Y:S05]  /*47a0*/  ENDCOLLECTIVE ;  /* 0x000000000000791b */ /* 0x003fea0003800000 */
.L_x_14100:
[----:B------:R-:W-:Y:S01]  /*47b0*/  MOV R12, 0x1 ;  /* 0x00000001000c7802 */ /* 0x000fe20000000f00 */
[----:B------:R-:W-:-:S04]  /*47c0*/  FADD R26, R25, R14 ;  /* 0x0000000e191a7221 */ /* 0x000fc80000000000 */
[----:B------:R-:W-:-:S07]  /*47d0*/  IMAD.MOV.U32 R13, RZ, RZ, R26 ;  /* 0x000000ffff0d7224 */ /* 0x000fce00078e001a */
[----:B------:R-:W-:Y:S05]  /*47e0*/  WARPSYNC.COLLECTIVE R15, `(.L_x_14101) ;  /* 0x000000000f087348 */ /* 0x000fea0003c00000 */
[----:B------:R0:W1:Y:S02]  /*47f0*/  SHFL.BFLY P6, R14, R13, R12, R11 ;  /* 0x0c00000c0d0e7389 */ /* 0x00006400000c000b */
[----:B01----:R-:W-:Y:S05]  /*4800*/  ENDCOLLECTIVE ;  /* 0x000000000000791b */ /* 0x003fea0003800000 */
.L_x_14101:
[----:B------:R-:W-:Y:S05]  /*4810*/  BRA `(.L_x_14102) ;  /* 0xffffffe400ec7947 */ /* 0x000fea000383ffff */
        .weak           $__internal_206_$__cuda_sm3x_div_rn_noftz_f32_slowpath
        .type           $__internal_206_$__cuda_sm3x_div_rn_noftz_f32_slowpath,@function
        .size           $__internal_206_$__cuda_sm3x_div_rn_noftz_f32_slowpath,(.L_x_37583 - $__internal_206_$__cuda_sm3x_div_rn_noftz_f32_slowpath)
$__internal_206_$__cuda_sm3x_div_rn_noftz_f32_slowpath:
        /* <DEDUP_REMOVED lines=34> */
.L_x_14104:
        /* <DEDUP_REMOVED lines=51> */
.L_x_14111:
[----:B------:R-:W-:-:S04]  /*4d70*/  LOP3.LUT R12, R12, 0x80000000, RZ, 0xc0, !PT ;  /* 0x800000000c0c7812 */ /* 0x000fc800078ec0ff */
[----:B------:R-:W-:Y:S01]  /*4d80*/  LOP3.LUT R12, R12, 0x7f800000, RZ, 0xfc, !PT ;  /* 0x7f8000000c0c7812 */ /* 0x000fe200078efcff */
[----:B------:R-:W-:Y:S06]  /*4d90*/  BRA `(.L_x_14112) ;  /* 0x0000000000047947 */ /* 0x000fec0003800000 */
.L_x_14110:
[----:B------:R-:W-:-:S07]  /*4da0*/  IMAD R12, R27, 0x800000, R12 ;  /* 0x008000001b0c7824 */ /* 0x000fce00078e020c */
.L_x_14112:
[----:B------:R-:W-:Y:S05]  /*4db0*/  BSYNC.RECONVERGENT B2 ;  /* 0x0000000000027941 */ /* 0x000fea0003800200 */
.L_x_14109:
[----:B------:R-:W-:Y:S05]  /*4dc0*/  BRA `(.L_x_14113) ;  /* 0x0000000000207947 */ /* 0x000fea0003800000 */
.L_x_14108:
[----:B------:R-:W-:-:S04]  /*4dd0*/  LOP3.LUT R12, R12, 0x80000000, R3, 0x48, !PT ;  /* 0x800000000c0c7812 */ /* 0x000fc800078e4803 */
[----:B------:R-:W-:Y:S01]  /*4de0*/  LOP3.LUT R12, R12, 0x7f800000, RZ, 0xfc, !PT ;  /* 0x7f8000000c0c7812 */ /* 0x000fe200078efcff */
[----:B------:R-:W-:Y:S06]  /*4df0*/  BRA `(.L_x_14113) ;  /* 0x0000000000147947 */ /* 0x000fec0003800000 */
.L_x_14107:
[----:B------:R-:W-:Y:S01]  /*4e00*/  LOP3.LUT R12, R12, 0x80000000, R3, 0x48, !PT ;  /* 0x800000000c0c7812 */ /* 0x000fe200078e4803 */
[----:B------:R-:W-:Y:S06]  /*4e10*/  BRA `(.L_x_14113) ;  /* 0x00000000000c7947 */ /* 0x000fec0003800000 */
.L_x_14106:
[----:B------:R-:W0:Y:S01]  /*4e20*/  MUFU.RSQ R12, -QNAN ;  /* 0xffc00000000c7908 */ /* 0x000e220000001400 */
[----:B------:R-:W-:Y:S05]  /*4e30*/  BRA `(.L_x_14113) ;  /* 0x0000000000047947 */ /* 0x000fea0003800000 */
.L_x_14105:
[----:B------:R-:W-:-:S07]  /*4e40*/  FADD.FTZ R12, R3, R12 ;  /* 0x0000000c030c7221 */ /* 0x000fce0000010000 */
.L_x_14113:
[----:B------:R-:W-:Y:S05]  /*4e50*/  BSYNC.RECONVERGENT B1 ;  /* 0x0000000000017941 */ /* 0x000fea0003800200 */
.L_x_14103:
[----:B------:R-:W-:Y:S01]  /*4e60*/  HFMA2 R13, -RZ, RZ, 0, 0 ;  /* 0x00000000ff0d7431 */ /* 0x000fe200000001ff */
[----:B0-----:R-:W-:Y:S01]  /*4e70*/  MOV R3, R12 ;  /* 0x0000000c00037202 */ /* 0x001fe20000000f00 */
[----:B------:R-:W-:-:S04]  /*4e80*/  IMAD.MOV.U32 R12, RZ, RZ, R23 ;  /* 0x000000ffff0c7224 */ /* 0x000fc800078e0017 */
[----:B------:R-:W-:Y:S05]  /*4e90*/  RET.REL.NODEC R12 `(_Z15SoftmaxWarpImplI22BroadcastScaleMaskLoadIffbLm3EiE11DirectStoreIffEfLi1ELi11ELi32ELi1ELb0EL9Algorithm0EEvT_T0_ll) ;  /* 0xffffffb00c587950 */ /* 0x000fea0003c3ffff */
.L_x_14114:
        /* <DEDUP_REMOVED lines=14> */
.L_x_37583:


//--------------------- .text._Z15SoftmaxWarpImplI22BroadcastScaleMaskLoadIffbLm3EiE11DirectStoreIffEfLi1ELi10ELi32ELi1ELb1EL9Algorithm0EEvT_T0_ll --------------------------
	.section	.text._Z15SoftmaxWarpImplI22BroadcastScaleMaskLoadIffbLm3EiE11DirectStoreIffEfLi1ELi10ELi32ELi1ELb1EL9Algorithm0EEvT_T0_ll,"ax",@progbits
	.align	128
        .global         _Z15SoftmaxWarpImplI22BroadcastScaleMaskLoadIffbLm3EiE11DirectStoreIffEfLi1ELi10ELi32ELi1ELb1EL9Algorithm0EEvT_T0_ll
        .type           _Z15SoftmaxWarpImplI22BroadcastScaleMaskLoadIffbLm3EiE11DirectStoreIffEfLi1ELi10ELi32ELi1ELb1EL9Algorithm0EEvT_T0_ll,@function
        .size           _Z15SoftmaxWarpImplI22BroadcastScaleMaskLoadIffbLm3EiE11DirectStoreIffEfLi1ELi10ELi32ELi1ELb1EL9Algorithm0EEvT_T0_ll,(.L_x_37584 - _Z15SoftmaxWarpImplI22BroadcastScaleMaskLoadIffbLm3EiE11DirectStoreIffEfLi1ELi10ELi32ELi1ELb1EL9Algorithm0EEvT_T0_ll)
        .other          _Z15SoftmaxWarpImplI22BroadcastScaleMaskLoadIffbLm3EiE11DirectStoreIffEfLi1ELi10ELi32ELi1ELb1EL9Algorithm0EEvT_T0_ll,@"STO_CUDA_ENTRY STV_DEFAULT"
_Z15SoftmaxWarpImplI22BroadcastScaleMaskLoadIffbLm3EiE11DirectStoreIffEfLi1ELi10ELi32ELi1ELb1EL9Algorithm0EEvT_T0_ll:
.text._Z15SoftmaxWarpImplI22BroadcastScaleMaskLoadIffbLm3EiE11DirectStoreIffEfLi1ELi10ELi32ELi1ELb1EL9Algorithm0EEvT_T0_ll:
        /* <DEDUP_REMOVED lines=29> */
.L_x_14115:
        /* <DEDUP_REMOVED lines=17> */
[C---:B------:R-:W-:Y:S01]  /*02e0*/  VIADD R7, R2.reuse, 0x60 ;  /* 0x0000006002077836 */ /* 0x040fe20000000000 */
[C---:B------:R-:W-:Y:S01]  /*02f0*/  IADD3 R16, PT, PT, R2.reuse, 0xe0, RZ ;  /* 0x000000e002107810 */ /* 0x040fe20007ffe0ff */
[C---:B------:R-:W-:Y:S02]  /*0300*/  VIADD R9, R2.reuse, 0xa0 ;  /* 0x000000a002097836 */ /* 0x040fe40000000000 */
[----:B------:R-:W-:-:S02]  /*0310*/  VIADD R10, R2, 0xc0 ;  /* 0x000000c0020a7836 */ /* 0x000fc40000000000 */
[----:B------:R-:W-:-:S07]  /*0320*/  VIADD R17, R2, 0x100 ;  /* 0x0000010002117836 */ /* 0x000fce0000000000 */
.L_x_14158:
[----:B0-2---:R-:W0:Y:S01]  /*0330*/  LDC.64 R14, c[0x0][0x408] ;  /* 0x00010200ff0e7b82 */ /* 0x005e220000000a00 */
[----:B------:R-:W-:Y:S01]  /*0340*/  BSSY.RECONVERGENT B1, `(.L_x_14117) ;  /* 0x0000061000017945 */ /* 0x000fe20003800200 */
[----:B------:R-:W-:Y:S01]  /*0350*/  IMAD.MOV.U32 R18, RZ, RZ, -0x800000 ;  /* 0xff800000ff127424 */ /* 0x000fe200078e00ff */
[----:B------:R-:W-:Y:S02]  /*0360*/  MOV R13, 0xff800000 ;  /* 0xff800000000d7802 */ /* 0x000fe40000000f00 */
[-C--:B0-----:R-:W-:Y:S02]  /*0370*/  ISETP.GE.U32.AND P0, PT, R2, R14.reuse, PT ;  /* 0x0000000e0200720c */ /* 0x081fe40003f06070 */
        /* <DEDUP_REMOVED lines=39> */
[----:B0-----:R-:W-:-:S04]  /*05f0*/  IADD3 R18, PT, PT, R21, 0xffffffe, RZ ;  /* 0x0ffffffe15127810 */ /* 0x001fc80007ffe0ff */
[----:B------:R0:W2:Y:S01]  /*0600*/  F2I.FTZ.U32.TRUNC.NTZ R19, R18 ;  /* 0x0000001200137305 */ /* 0x0000a2000021f000 */
[----:B------:R-:W-:-:S05]  /*0610*/  @P4 VIADD R13, R13, 0x1 ;  /* 0x000000010d0d4836 */ /* 0x000fca0000000000 */
[----:B------:R-:W-:Y:S01]  /*0620*/  MOV R26, R13 ;  /* 0x0000000d001a7202 */ /* 0x000fe20000000f00 */
[----:B0-----:R-:W-:-:S04]  /*0630*/  IMAD.MOV.U32 R18, RZ, RZ, RZ ;  /* 0x000000ffff127224 */ /* 0x001fc800078e00ff */
[----:B------:R-:W-:Y:S01]  /*0640*/  @!P5 IMAD.MOV R26, RZ, RZ, -R26 ;  /* 0x000000ffff1ad224 */ /* 0x000fe200078e0a1a */
[----:B------:R-:W-:Y:S01]  /*0650*/  @!P6 LOP3.LUT R26, RZ, R20, RZ, 0x33, !PT ;  /* 0x00000014ff1ae212 */ /* 0x000fe200078e33ff */
[----:B--2---:R-:W-:-:S03]  /*0660*/  IMAD.MOV R21, RZ, RZ, -R19 ;  /* 0x000000ffff157224 */ /* 0x004fc600078e0a13 */
[----:B------:R-:W-:-:S05]  /*0670*/  IADD3 R13, PT, PT, -R26, RZ, RZ ;  /* 0x000000ff1a0d7210 */ /* 0x000fca0007ffe1ff */
        /* <DEDUP_REMOVED lines=45> */
.L_x_14118:
[----:B------:R-:W-:Y:S05]  /*0950*/  BSYNC.RECONVERGENT B1 ;  /* 0x0000000000017941 */ /* 0x000fea0003800200 */
.L_x_14117:
        /* <DEDUP_REMOVED lines=88> */
.L_x_14120:
[----:B------:R-:W-:Y:S05]  /*0ee0*/  BSYNC.RECONVERGENT B1 ;  /* 0x0000000000017941 */ /* 0x000fea0003800200 */
.L_x_14119:
        /* <DEDUP_REMOVED lines=87> */
.L_x_14122:
[----:B------:R-:W-:Y:S05]  /*1460*/  BSYNC.RECONVERGENT B1 ;  /* 0x0000000000017941 */ /* 0x000fea0003800200 */
.L_x_14121:
        /* <DEDUP_REMOVED lines=17> */
[----:B------:R0:W1:Y:S08]  /*1580*/  F2I.FTZ.U32.TRUNC.NTZ R25, R24 ;  /* 0x0000001800197305 */ /* 0x000070000021f000 */
[----:B------:R-:W2:Y:S01]  /*1590*/  I2F.RP R27, R19 ;  /* 0x00000013001b7306 */ /* 0x000ea20000209400 */
[----:B0-----:R-:W-:Y:S02]  /*15a0*/  IMAD.MOV.U32 R24, RZ, RZ, RZ ;  /* 0x000000ffff187224 */ /* 0x001fe400078e00ff */
[----:B-1----:R-:W-:-:S04]  /*15b0*/  IMAD.MOV R21, RZ, RZ, -R25 ;  /* 0x000000ffff157224 */ /* 0x002fc800078e0a19 */
[----:B------:R-:W-:-:S04]  /*15c0*/  IMAD R21, R21, R28, RZ ;  /* 0x0000001c15157224 */ /* 0x000fc800078e02ff */
[----:B------:R-:W-:Y:S01]  /*15d0*/  IMAD.HI.U32 R30, R25, R21, R24 ;  /* 0x00000015191e7227 */ /* 0x000fe200078e0018 */
[----:B--2---:R-:W0:Y:S05]  /*15e0*/  MUFU.RCP R27, R27 ;  /* 0x0000001b001b7308 */ /* 0x004e2a0000001000 */
[----:B------:R-:W-:-:S05]  /*15f0*/  IMAD.HI.U32 R21, R30, R23, RZ ;  /* 0x000000171e157227 */ /* 0x000fca00078e00ff */
[----:B------:R-:W-:-:S05]  /*1600*/  IADD3 R24, PT, PT, -R21, RZ, RZ ;  /* 0x000000ff15187210 */ /* 0x000fca0007ffe1ff */
[----:B------:R-:W-:Y:S02]  /*1610*/  IMAD R23, R28, R24, R23 ;  /* 0x000000181c177224 */ /* 0x000fe400078e0217 */
[----:B0-----:R-:W-:-:S03]  /*1620*/  VIADD R24, R27, 0xffffffe ;  /* 0x0ffffffe1b187836 */ /* 0x001fc60000000000 */
        /* <DEDUP_REMOVED lines=9> */
[----:B------:R-:W-:-:S07]  /*16c0*/  ISETP.GE.AND P3, PT, R23, RZ, PT ;  /* 0x000000ff1700720c */ /* 0x000fce0003f66270 */
[----:B------:R-:W-:-:S06]  /*16d0*/  @P1 VIADD R21, R21, 0x1 ;  /* 0x0000000115151836 */ /* 0x000fcc0000000000 */
[----:B------:R-:W-:Y:S01]  /*16e0*/  @!P3 IMAD.MOV R21, RZ, RZ, -R21 ;  /* 0x000000ffff15b224 */ /* 0x000fe200078e0a15 */
[----:B------:R-:W-:-:S05]  /*16f0*/  @!P2 LOP3.LUT R21, RZ, R26, RZ, 0x33, !PT ;  /* 0x0000001aff15a212 */ /* 0x000fca00078e33ff */
[----:B------:R-:W-:-:S04]  /*1700*/  IMAD.MOV R23, RZ, RZ, -R21 ;  /* 0x000000ffff177224 */ /* 0x000fc800078e0a15 */
        /* <DEDUP_REMOVED lines=44> */
.L_x_14124:
[----:B------:R-:W-:Y:S05]  /*19d0*/  BSYNC.RECONVERGENT B1 ;  /* 0x0000000000017941 */ /* 0x000fea0003800200 */
.L_x_14123:
[-C--:B------:R-:W-:Y:S01]  /*19e0*/  ISETP.GE.U32.AND P5, PT, R8, R14.reuse, PT ;  /* 0x0000000e0800720c */ /* 0x080fe20003fa6070 */
[----:B------:R-:W-:Y:S01]  /*19f0*/  BSSY.RECONVERGENT B1, `(.L_x_14125) ;  /* 0x0000065000017945 */ /* 0x000fe20003800200 */
[----:B------:R-:W-:Y:S01]  /*1a00*/  IADD3 R19, PT, PT, R2, 0x120, RZ ;  /* 0x0000012002137810 */ /* 0x000fe20007ffe0ff */
[----:B------:R-:W-:Y:S01]  /*1a10*/  IMAD.MOV.U32 R26, RZ, RZ, -0x800000 ;  /* 0xff800000ff1a7424 */ /* 0x000fe200078e00ff */
        /* <DEDUP_REMOVED lines=19> */
[----:B------:R-:W1:Y:S01]  /*1b50*/  LDC.64 R30, c[0x0][0x3a0] ;  /* 0x0000e800ff1e7b82 */ /* 0x000e620000000a00 */
        /* <DEDUP_REMOVED lines=33> */
[----:B------:R-:W-:Y:S02]  /*1d70*/  HFMA2 R14, -RZ, RZ, 0, 0 ;  /* 0x00000000ff0e7431 */ /* 0x000fe400000001ff */
[----:B------:R-:W-:-:S05]  /*1d80*/  IMAD R23, R28, R23, R11 ;  /* 0x000000171c177224 */ /* 0x000fca00078e020b */
        /* <DEDUP_REMOVED lines=43> */
.L_x_14126:
[----:B------:R-:W-:Y:S05]  /*2040*/  BSYNC.RECONVERGENT B1 ;  /* 0x0000000000017941 */ /* 0x000fea0003800200 */
.L_x_14125:
        /* <DEDUP_REMOVED lines=37> */
[----:B------:R-:W-:Y:S01]  /*22a0*/  @!P5 IADD3 R23, PT, PT, -R23, RZ, RZ ;  /* 0x000000ff1717d210 */ /* 0x000fe20007ffe1ff */
[----:B0-----:R-:W-:Y:S02]  /*22b0*/  HFMA2 R14, -RZ, RZ, 0, 0 ;  /* 0x00000000ff0e7431 */ /* 0x001fe400000001ff */
[----:B-1----:R-:W-:-:S05]  /*22c0*/  IMAD.MOV R30, RZ, RZ, -R15 ;  /* 0x000000ffff1e7224 */ /* 0x002fca00078e0a0f */
[----:B------:R-:W-:Y:S01]  /*22d0*/  @!P3 LOP3.LUT R23, RZ, R28, RZ, 0x33, !PT ;  /* 0x0000001cff17b212 */ /* 0x000fe200078e33ff */
[----:B------:R-:W-:-:S04]  /*22e0*/  IMAD R27, R30, R21, RZ ;  /* 0x000000151e1b7224 */ /* 0x000fc800078e02ff */
[----:B------:R-:W-:Y:S01]  /*22f0*/  IMAD.MOV R25, RZ, RZ, -R23 ;  /* 0x000000ffff197224 */ /* 0x000fe200078e0a17 */
[----:B------:R-:W0:Y:S01]  /*2300*/  LDC.64 R30, c[0x0][0x3a0] ;  /* 0x0000e800ff1e7b82 */ /* 0x000e220000000a00 */
[----:B------:R-:W-:-:S04]  /*2310*/  IMAD.HI.U32 R27, R15, R27, R14 ;  /* 0x0000001b0f1b7227 */ /* 0x000fc800078e000e */
[----:B------:R-:W-:-:S05]  /*2320*/  IMAD R25, R28, R25, R11 ;  /* 0x000000191c197224 */ /* 0x000fca00078e020b */
        /* <DEDUP_REMOVED lines=41> */
.L_x_14128:
[----:B------:R-:W-:Y:S05]  /*25c0*/  BSYNC.RECONVERGENT B1 ;  /* 0x0000000000017941 */ /* 0x000fea0003800200 */
.L_x_14127:
        /* <DEDUP_REMOVED lines=42> */
[----:B------:R-:W-:Y:S02]  /*2870*/  IMAD.MOV R25, RZ, RZ, -R23 ;  /* 0x000000ffff197224 */ /* 0x000fe400078e0a17 */
[----:B------:R-:W-:Y:S02]  /*2880*/  IMAD.MOV.U32 R14, RZ, RZ, RZ ;  /* 0x000000ffff0e7224 */ /* 0x000fe400078e00ff */
[----:B------:R-:W-:Y:S02]  /*2890*/  IMAD R25, R28, R25, R11 ;  /* 0x000000191c197224 */ /* 0x000fe400078e020b */
[----:B------:R-:W-:Y:S01]  /*28a0*/  IMAD.HI.U32 R27, R15, R27, R14 ;  /* 0x0000001b0f1b7227 */ /* 0x000fe200078e000e */
[----:B------:R-:W0:Y:S02]  /*28b0*/  LDC.64 R28, c[0x0][0x398] ;  /* 0x0000e600ff1c7b82 */ /* 0x000e240000000a00 */
        /* <DEDUP_REMOVED lines=15> */
[----:B0-----:R-:W-:Y:S02]  /*29b0*/  ISETP.NE.U32.AND P3, PT, R28, 0x1, PT ;  /* 0x000000011c00780c */ /* 0x001fe40003f65070 */
[----:B--2---:R-:W-:Y:S02]  /*29c0*/  ISETP.NE.U32.AND P5, PT, R30, 0x1, PT ;  /* 0x000000011e00780c */ /* 0x004fe40003fa5070 */
[----:B-1----:R-:W-:Y:S01]  /*29d0*/  ISETP.NE.U32.AND P2, PT, R14, 0x1, PT ;  /* 0x000000010e00780c */ /* 0x002fe20003f45070 */
[----:B------:R-:W-:Y:S01]  /*29e0*/  IMAD.MOV R14, RZ, RZ, -R27 ;  /* 0x000000ffff0e7224 */ /* 0x000fe200078e0a1b */
[----:B------:R-:W-:Y:S02]  /*29f0*/  ISETP.NE.AND.EX P3, PT, R29, RZ, PT, P3 ;  /* 0x000000ff1d00720c */ /* 0x000fe40003f65330 */
[----:B------:R-:W-:Y:S01]  /*2a00*/  ISETP.NE.AND.EX P2, PT, R15, RZ, PT, P2 ;  /* 0x000000ff0f00720c */ /* 0x000fe20003f45320 */
[----:B------:R-:W-:Y:S01]  /*2a10*/  IMAD R12, R12, R14, R25 ;  /* 0x0000000e0c0c7224 */ /* 0x000fe200078e0219 */
[----:B------:R-:W-:-:S02]  /*2a20*/  ISETP.NE.AND.EX P5, PT, R31, RZ, PT, P5 ;  /* 0x000000ff1f00720c */ /* 0x000fc40003fa5350 */
[----:B------:R-:W-:Y:S02]  /*2a30*/  SEL R23, R23, RZ, P2 ;  /* 0x000000ff17177207 */ /* 0x000fe40001000000 */
[----:B------:R-:W-:Y:S02]  /*2a40*/  SEL R27, R27, RZ, P3 ;  /* 0x000000ff1b1b7207 */ /* 0x000fe40001800000 */
[----:B------:R-:W-:Y:S01]  /*2a50*/  SEL R12, R12, RZ, P5 ;  /* 0x000000ff0c0c7207 */ /* 0x000fe20002800000 */
[----:B------:R-:W-:Y:S01]  /*2a60*/  IMAD R14, R23, UR44, RZ ;  /* 0x0000002c170e7c24 */ /* 0x000fe2000f8e02ff */
        /* <DEDUP_REMOVED lines=13> */
.L_x_14130:
[----:B------:R-:W-:Y:S05]  /*2b40*/  BSYNC.RECONVERGENT B1 ;  /* 0x0000000000017941 */ /* 0x000fea0003800200 */
.L_x_14129:
        /* <DEDUP_REMOVED lines=18> */
[----:B------:R-:W-:Y:S01]  /*2c70*/  IMAD R25, R30, R23, RZ ;  /* 0x000000171e197224 */ /* 0x000fe200078e02ff */
[----:B------:R-:W-:-:S03]  /*2c80*/  IABS R30, R11 ;  /* 0x0000000b001e7213 */ /* 0x000fc60000000000 */
        /* <DEDUP_REMOVED lines=17> */
[----:B------:R-:W-:Y:S01]  /*2da0*/  MOV R23, R14 ;  /* 0x0000000e00177202 */ /* 0x000fe20000000f00 */
[----:B0-----:R-:W-:-:S04]  /*2db0*/  IMAD.MOV R14, RZ, RZ, -R15 ;  /* 0x000000ffff0e7224 */ /* 0x001fc800078e0a0f */
[----:B------:R-:W-:Y:S01]  /*2dc0*/  @!P3 IMAD.MOV R23, RZ, RZ, -R23 ;  /* 0x000000ffff17b224 */ /* 0x000fe200078e0a17 */
[----:B------:R-:W-:Y:S01]  /*2dd0*/  @!P2 LOP3.LUT R23, RZ, R28, RZ, 0x33, !PT ;  /* 0x0000001cff17a212 */ /* 0x000fe200078e33ff */
[----:B------:R-:W-:Y:S02]  /*2de0*/  IMAD R29, R14, R21, RZ ;  /* 0x000000150e1d7224 */ /* 0x000fe400078e02ff */
[----:B------:R-:W-:Y:S01]  /*2df0*/  IMAD.MOV.U32 R14, RZ, RZ, RZ ;  /* 0x000000ffff0e7224 */ /* 0x000fe200078e00ff */
[----:B------:R-:W-:-:S03]  /*2e00*/  IADD3 R25, PT, PT, -R23, RZ, RZ ;  /* 0x000000ff17197210 */ /* 0x000fc60007ffe1ff */
[----:B------:R-:W-:-:S04]  /*2e10*/  IMAD.HI.U32 R29, R15, R29, R14 ;  /* 0x0000001d0f1d7227 */ /* 0x000fc800078e000e */
        /* <DEDUP_REMOVED lines=11> */
[----:B------:R-:W2:Y:S01]  /*2ed0*/  LDC.64 R28, c[0x0][0x398] ;  /* 0x0000e600ff1c7b82 */ /* 0x000ea20000000a00 */
[----:B------:R-:W-:Y:S02]  /*2ee0*/  LOP3.LUT R21, R25, R12, RZ, 0x3c, !PT ;  /* 0x0000000c19157212 */ /* 0x000fe400078e3cff */
[----:B0-----:R-:W-:Y:S02]  /*2ef0*/  ISETP.NE.U32.AND P1, PT, R14, 0x1, PT ;  /* 0x000000010e00780c */ /* 0x001fe40003f25070 */
[----:B------:R-:W-:-:S02]  /*2f00*/  ISETP.GE.AND P2, PT, R21, RZ, PT ;  /* 0x000000ff1500720c */ /* 0x000fc40003f46270 */
[----:B------:R-:W-:-:S04]  /*2f10*/  ISETP.NE.AND.EX P1, PT, R15, RZ, PT, P1 ;  /* 0x000000ff0f00720c */ /* 0x000fc80003f25310 */
[----:B------:R-:W-:Y:S01]  /*2f20*/  @P5 VIADD R27, R27, 0x1 ;  /* 0x000000011b1b5836 */ /* 0x000fe20000000000 */
[----:B------:R-:W-:-:S06]  /*2f30*/  SEL R23, R23, RZ, P1 ;  /* 0x000000ff17177207 */ /* 0x000fcc0000800000 */
[----:B------:R-:W-:Y:S02]  /*2f40*/  @!P2 IADD3 R27, PT, PT, -R27, RZ, RZ ;  /* 0x000000ff1b1ba210 */ /* 0x000fe40007ffe1ff */
[----:B------:R-:W-:Y:S02]  /*2f50*/  @!P3 LOP3.LUT R27, RZ, R12, RZ, 0x33, !PT ;  /* 0x0000000cff1bb212 */ /* 0x000fe400078e33ff */
[----:B--2---:R-:W-:-:S03]  /*2f60*/  ISETP.NE.U32.AND P2, PT, R28, 0x1, PT ;  /* 0x000000011c00780c */ /* 0x004fc60003f45070 */
[----:B------:R-:W-:Y:S01]  /*2f70*/  IMAD.MOV R14, RZ, RZ, -R27 ;  /* 0x000000ffff0e7224 */ /* 0x000fe200078e0a1b */
[----:B------:R-:W-:Y:S02]  /*2f80*/  SHF.R.S64 R28, RZ, 0x1e, R11 ;  /* 0x0000001eff1c7819 */ /* 0x000fe4000000100b */
        /* <DEDUP_REMOVED lines=19> */
.L_x_14132:
[----:B------:R-:W-:Y:S05]  /*30c0*/  BSYNC.RECONVERGENT B1 ;  /* 0x0000000000017941 */ /* 0x000fea0003800200 */
.L_x_14131:
        /* <DEDUP_REMOVED lines=56> */
[----:B------:R-:W1:Y:S01]  /*3450*/  LDC.64 R28, c[0x0][0x3a0] ;  /* 0x0000e800ff1c7b82 */ /* 0x000e620000000a00 */
[----:B0-----:R-:W-:Y:S02]  /*3460*/  ISETP.NE.U32.AND P1, PT, R14, 0x1, PT ;  /* 0x000000010e00780c */ /* 0x001fe40003f25070 */
[----:B------:R-:W-:-:S02]  /*3470*/  ISETP.GE.AND P3, PT, R21, RZ, PT ;  /* 0x000000ff1500720c */ /* 0x000fc40003f66270 */
[----:B------:R-:W-:-:S03]  /*3480*/  ISETP.NE.AND.EX P1, PT, R15, RZ, PT, P1 ;  /* 0x000000ff0f00720c */ /* 0x000fc60003f25310 */
[----:B------:R-:W0:Y:S01]  /*3490*/  LDC.64 R14, c[0x0][0x398] ;  /* 0x0000e600ff0e7b82 */ /* 0x000e220000000a00 */
[----:B------:R-:W-:Y:S01]  /*34a0*/  SEL R23, R23, RZ, P1 ;  /* 0x000000ff17177207 */ /* 0x000fe20000800000 */
[----:B------:R-:W-:-:S06]  /*34b0*/  @P2 VIADD R27, R27, 0x1 ;  /* 0x000000011b1b2836 */ /* 0x000fcc0000000000 */
[----:B------:R-:W-:Y:S01]  /*34c0*/  @!P3 IMAD.MOV R27, RZ, RZ, -R27 ;  /* 0x000000ffff1bb224 */ /* 0x000fe200078e0a1b */
[----:B------:R-:W-:Y:S02]  /*34d0*/  @!P5 LOP3.LUT R27, RZ, R12, RZ, 0x33, !PT ;  /* 0x0000000cff1bd212 */ /* 0x000fe400078e33ff */
[----:B0-----:R-:W-:Y:S02]  /*34e0*/  ISETP.NE.U32.AND P2, PT, R14, 0x1, PT ;  /* 0x000000010e00780c */ /* 0x001fe40003f45070 */
[----:B------:R-:W-:Y:S02]  /*34f0*/  IADD3 R14, PT, PT, -R27, RZ, RZ ;  /* 0x000000ff1b0e7210 */ /* 0x000fe40007ffe1ff */
[----:B------:R-:W-:Y:S02]  /*3500*/  ISETP.NE.AND.EX P3, PT, R15, RZ, PT, P2 ;  /* 0x000000ff0f00720c */ /* 0x000fe40003f65320 */
[----:B-1----:R-:W-:Y:S01]  /*3510*/  ISETP.NE.U32.AND P2, PT, R28, 0x1, PT ;  /* 0x000000011c00780c */ /* 0x002fe20003f45070 */
[----:B------:R-:W-:Y:S01]  /*3520*/  IMAD R12, R12, R14, R25 ;  /* 0x0000000e0c0c7224 */ /* 0x000fe200078e0219 */
[----:B------:R-:W-:Y:S01]  /*3530*/  SEL R27, R27, RZ, P3 ;  /* 0x000000ff1b1b7207 */ /* 0x000fe20001800000 */
[----:B------:R-:W-:Y:S01]  /*3540*/  IMAD R14, R23, UR44, RZ ;  /* 0x0000002c170e7c24 */ /* 0x000fe2000f8e02ff */
        /* <DEDUP_REMOVED lines=15> */
.L_x_14134:
[----:B------:R-:W-:Y:S05]  /*3640*/  BSYNC.RECONVERGENT B1 ;  /* 0x0000000000017941 */ /* 0x000fea0003800200 */
.L_x_14133:
        /* <DEDUP_REMOVED lines=10> */
[----:B-1----:R-:W-:-:S07]  /*36f0*/  ISETP.NE.AND P5, PT, R12, RZ, PT ;  /* 0x000000ff0c00720c */ /* 0x002fce0003fa5270 */
[----:B0-----:R-:W0:Y:S02]  /*3700*/  MUFU.RCP R11, R11 ;  /* 0x0000000b000b7308 */ /* 0x001e240000001000 */
[----:B0-----:R-:W-:Y:S02]  /*3710*/  VIADD R14, R11, 0xffffffe ;  /* 0x0ffffffe0b0e7836 */ /* 0x001fe40000000000 */
[----:B------:R-:W-:-:S04]  /*3720*/  IMAD R11, R3, UR50, R19 ;  /* 0x00000032030b7c24 */ /* 0x000fc8000f8e0213 */
[----:B------:R0:W1:Y:S02]  /*3730*/  F2I.FTZ.U32.TRUNC.NTZ R15, R14 ;  /* 0x0000000e000f7305 */ /* 0x000064000021f000 */
[----:B0-----:R-:W-:Y:S02]  /*3740*/  HFMA2 R14, -RZ, RZ, 0, 0 ;  /* 0x00000000ff0e7431 */ /* 0x001fe400000001ff */
[----:B-1----:R-:W-:-:S04]  /*3750*/  IMAD.MOV R28, RZ, RZ, -R15 ;  /* 0x000000ffff1c7224 */ /* 0x002fc800078e0a0f */
[----:B------:R-:W-:-:S04]  /*3760*/  IMAD R21, R28, R23, RZ ;  /* 0x000000171c157224 */ /* 0x000fc800078e02ff */
[----:B------:R-:W-:Y:S01]  /*3770*/  IMAD.HI.U32 R15, R15, R21, R14 ;  /* 0x000000150f0f7227 */ /* 0x000fe200078e000e */
[----:B------:R-:W-:Y:S02]  /*3780*/  IABS R21, R12 ;  /* 0x0000000c00157213 */ /* 0x000fe40000000000 */
        /* <DEDUP_REMOVED lines=18> */
[----:B------:R-:W-:-:S03]  /*38b0*/  LOP3.LUT R14, R11, R26, RZ, 0x3c, !PT ;  /* 0x0000001a0b0e7212 */ /* 0x000fc600078e3cff */
[----:B------:R-:W-:Y:S01]  /*38c0*/  IMAD.MOV.U32 R23, RZ, RZ, R25 ;  /* 0x000000ffff177224 */ /* 0x000fe200078e0019 */
        /* <DEDUP_REMOVED lines=18> */
[----:B------:R-:W-:-:S03]  /*39f0*/  ISETP.NE.AND.EX P1, PT, R15, RZ, PT, P1 ;  /* 0x000000ff0f00720c */ /* 0x000fc60003f25310 */
[----:B------:R-:W0:Y:S01]  /*3a00*/  LDC.64 R14, c[0x0][0x398] ;  /* 0x0000e600ff0e7b82 */ /* 0x000e220000000a00 */
[----:B------:R-:W-:Y:S01]  /*3a10*/  SEL R23, R23, RZ, P1 ;  /* 0x000000ff17177207 */ /* 0x000fe20000800000 */
[----:B------:R-:W-:-:S04]  /*3a20*/  @P2 VIADD R28, R28, 0x1 ;  /* 0x000000011c1c2836 */ /* 0x000fc80000000000 */
[----:B------:R-:W-:Y:S02]  /*3a30*/  IMAD R23, R23, UR44, RZ ;  /* 0x0000002c17177c24 */ /* 0x000fe4000f8e02ff */
[----:B------:R-:W-:Y:S02]  /*3a40*/  @!P4 IADD3 R28, PT, PT, -R28, RZ, RZ ;  /* 0x000000ff1c1cc210 */ /* 0x000fe40007ffe1ff */
[----:B------:R-:W-:Y:S02]  /*3a50*/  @!P5 LOP3.LUT R28, RZ, R12, RZ, 0x33, !PT ;  /* 0x0000000cff1cd212 */ /* 0x000fe400078e33ff */
[----:B0-----:R-:W-:-:S03]  /*3a60*/  ISETP.NE.U32.AND P2, PT, R14, 0x1, PT ;  /* 0x000000010e00780c */ /* 0x001fc60003f45070 */
[----:B------:R-:W-:Y:S01]  /*3a70*/  IMAD.MOV R14, RZ, RZ, -R28 ;  /* 0x000000ffff0e7224 */ /* 0x000fe200078e0a1c */
[----:B------:R-:W-:-:S03]  /*3a80*/  ISETP.NE.AND.EX P3, PT, R15, RZ, PT, P2 ;  /* 0x000000ff0f00720c */ /* 0x000fc60003f65320 */
[----:B------:R-:W-:Y:S01]  /*3a90*/  IMAD R12, R12, R14, R25 ;  /* 0x0000000e0c0c7224 */ /* 0x000fe200078e0219 */
[----:B-1----:R-:W-:Y:S02]  /*3aa0*/  ISETP.NE.U32.AND P2, PT, R26, 0x1, PT ;  /* 0x000000011a00780c */ /* 0x002fe40003f45070 */
[----:B------:R-:W-:Y:S02]  /*3ab0*/  SEL R28, R28, RZ, P3 ;  /* 0x000000ff1c1c7207 */ /* 0x000fe40001800000 */
[----:B------:R-:W-:-:S03]  /*3ac0*/  ISETP.NE.AND.EX P2, PT, R27, RZ, PT, P2 ;  /* 0x000000ff1b00720c */ /* 0x000fc60003f45320 */
        /* <DEDUP_REMOVED lines=14> */
.L_x_14136:
[----:B------:R-:W-:Y:S05]  /*3bb0*/  BSYNC.RECONVERGENT B1 ;  /* 0x0000000000017941 */ /* 0x000fea0003800200 */
.L_x_14135:
        /* <DEDUP_REMOVED lines=26> */
[----:B------:R-:W-:Y:S01]  /*3d60*/  FADD R13, R18, -12583039 ;  /* 0xcb40007f120d7421 */ /* 0x000fe20000000000 */
[----:B------:R-:W-:Y:S01]  /*3d70*/  FADD R26, -R15, R26 ;  /* 0x0000001a0f1a7221 */ /* 0x000fe20000000100 */
[----:B------:R-:W-:Y:S01]  /*3d80*/  FFMA.SAT R15, R20, R11, 0.5 ;  /* 0x3f000000140f7423 */ /* 0x000fe2000000200b */
[----:B------:R-:W-:Y:S01]  /*3d90*/  FFMA.RM R23, R23, R12, 12582913 ;  /* 0x4b40000117177423 */ /* 0x000fe2000000400c */
[----:B------:R-:W-:Y:S01]  /*3da0*/  FFMA R13, R42, 1.4426950216293334961, -R13 ;  /* 0x3fb8aa3b2a0d7823 */ /* 0x000fe2000000080d */
[----:B------:R-:W-:-:S02]  /*3db0*/  IMAD.SHL.U32 R18, R18, 0x800000, RZ ;  /* 0x0080000012127824 */ /* 0x000fc400078e00ff */
[----:B------:R-:W-:Y:S01]  /*3dc0*/  FFMA.RM R14, R15, R12, 12582913 ;  /* 0x4b4000010f0e7423 */ /* 0x000fe2000000400c */
[----:B------:R-:W-:Y:S01]  /*3dd0*/  FFMA R25, R42, 1.925963033500011079e-08, R13 ;  /* 0x32a570602a197823 */ /* 0x000fe2000000000d */
[----:B------:R-:W-:Y:S02]  /*3de0*/  FADD R13, R23, -12583039 ;  /* 0xcb40007f170d7421 */ /* 0x000fe40000000000 */
[----:B------:R-:W-:Y:S02]  /*3df0*/  FADD R15, R14, -12583039 ;  /* 0xcb40007f0e0f7421 */ /* 0x000fe40000000000 */
[----:B------:R-:W-:Y:S02]  /*3e00*/  FFMA R13, R28, 1.4426950216293334961, -R13 ;  /* 0x3fb8aa3b1c0d7823 */ /* 0x000fe4000000080d */
[----:B------:R-:W-:Y:S01]  /*3e10*/  FFMA R15, R20, 1.4426950216293334961, -R15 ;  /* 0x3fb8aa3b140f7823 */ /* 0x000fe2000000080f */
[----:B------:R-:W0:Y:S01]  /*3e20*/  MUFU.EX2 R25, R25 ;  /* 0x0000001900197308 */ /* 0x000e220000000800 */
[----:B------:R-:W-:Y:S01]  /*3e30*/  FFMA R29, R28, 1.925963033500011079e-08, R13 ;  /* 0x32a570601c1d7823 */ /* 0x000fe2000000000d */
[-C--:B------:R-:W-:Y:S01]  /*3e40*/  FFMA.SAT R13, R24, R11.reuse, 0.5 ;  /* 0x3f000000180d7423 */ /* 0x080fe2000000200b */
[----:B------:R-:W-:Y:S01]  /*3e50*/  FFMA R28, R20, 1.925963033500011079e-08, R15 ;  /* 0x32a57060141c7823 */ /* 0x000fe2000000000f */
[----:B------:R-:W-:-:S02]  /*3e60*/  FFMA.SAT R15, R22, R11, 0.5 ;  /* 0x3f000000160f7423 */ /* 0x000fc4000000200b */
[-C--:B------:R-:W-:Y:S02]  /*3e70*/  FFMA.RM R20, R13, R12.reuse, 12582913 ;  /* 0x4b4000010d147423 */ /* 0x080fe4000000400c */
[----:B------:R-:W2:Y:S01]  /*3e80*/  MUFU.EX2 R29, R29 ;  /* 0x0000001d001d7308 */ /* 0x000ea20000000800 */
[----:B------:R-:W-:Y:S01]  /*3e90*/  FFMA.RM R13, R15, R12, 12582913 ;  /* 0x4b4000010f0d7423 */ /* 0x000fe2000000400c */
[C---:B------:R-:W-:Y:S01]  /*3ea0*/  FADD R15, R20.reuse, -12583039 ;  /* 0xcb40007f140f7421 */ /* 0x040fe20000000000 */
[----:B------:R-:W-:Y:S02]  /*3eb0*/  IMAD.SHL.U32 R32, R20, 0x800000, RZ ;  /* 0x0080000014207824 */ /* 0x000fe400078e00ff */
[----:B------:R-:W-:Y:S01]  /*3ec0*/  FADD R21, R13, -12583039 ;  /* 0xcb40007f0d157421 */ /* 0x000fe20000000000 */
[----:B------:R-:W-:Y:S02]  /*3ed0*/  FFMA R15, R24, 1.4426950216293334961, -R15 ;  /* 0x3fb8aa3b180f7823 */ /* 0x000fe4000000080f */
[----:B------:R-:W-:Y:S01]  /*3ee0*/  MUFU.EX2 R28, R28 ;  /* 0x0000001c001c7308 */ /* 0x000fe20000000800 */
[----:B------:R-:W-:Y:S01]  /*3ef0*/  FFMA R21, R22, 1.4426950216293334961, -R21 ;  /* 0x3fb8aa3b16157823 */ /* 0x000fe20000000815 */
[----:B------:R-:W-:Y:S01]  /*3f00*/  FFMA R27, R24, 1.925963033500011079e-08, R15 ;  /* 0x32a57060181b7823 */ /* 0x000fe2000000000f */
[----:B------:R-:W-:-:S02]  /*3f10*/  FFMA.SAT R15, R34, R11, 0.5 ;  /* 0x3f000000220f7423 */ /* 0x000fc4000000200b */
[----:B------:R-:W-:Y:S02]  /*3f20*/  FFMA R22, R22, 1.925963033500011079e-08, R21 ;  /* 0x32a5706016167823 */ /* 0x000fe40000000015 */
[----:B------:R-:W-:Y:S01]  /*3f30*/  FFMA.RM R15, R15, R12, 12582913 ;  /* 0x4b4000010f0f7423 */ /* 0x000fe2000000400c */
[----:B------:R-:W3:Y:S03]  /*3f40*/  MUFU.EX2 R27, R27 ;  /* 0x0000001b001b7308 */ /* 0x000ee60000000800 */
[C---:B------:R-:W-:Y:S01]  /*3f50*/  FADD R21, R15.reuse, -12583039 ;  /* 0xcb40007f0f157421 */ /* 0x040fe20000000000 */
[----:B------:R-:W-:-:S03]  /*3f60*/  SHF.L.U32 R15, R15, 0x17, RZ ;  /* 0x000000170f0f7819 */ /* 0x000fc600000006ff */
[----:B------:R-:W-:-:S04]  /*3f70*/  FFMA R21, R34, 1.4426950216293334961, -R21 ;  /* 0x3fb8aa3b22157823 */ /* 0x000fc80000000815 */
[----:B------:R-:W-:Y:S01]  /*3f80*/  FFMA R34, R34, 1.925963033500011079e-08, R21 ;  /* 0x32a5706022227823 */ /* 0x000fe20000000015 */
[----:B------:R-:W-:-:S04]  /*3f90*/  FFMA.SAT R21, R36, R11, 0.5 ;  /* 0x3f00000024157423 */ /* 0x000fc8000000200b */
[-C--:B------:R-:W-:Y:S01]  /*3fa0*/  FFMA.RM R24, R21, R12.reuse, 12582913 ;  /* 0x4b40000115187423 */ /* 0x080fe2000000400c */
[----:B0-----:R-:W-:Y:S01]  /*3fb0*/  FMUL R21, R18, R25 ;  /* 0x0000001912157220 */ /* 0x001fe20000400000 */
[----:B------:R-:W-:Y:S01]  /*3fc0*/  FFMA.SAT R25, R30, R11, 0.5 ;  /* 0x3f0000001e197423 */ /* 0x000fe2000000200b */
[----:B------:R-:W-:Y:S02]  /*3fd0*/  IMAD.SHL.U32 R18, R23, 0x800000, RZ ;  /* 0x0080000017127824 */ /* 0x000fe400078e00ff */
[----:B------:R-:W-:Y:S01]  /*3fe0*/  FADD R31, R24, -12583039 ;  /* 0xcb40007f181f7421 */ /* 0x000fe20000000000 */
[----:B------:R-:W-:Y:S01]  /*3ff0*/  MUFU.EX2 R34, R34 ;  /* 0x0000002200227308 */ /* 0x000fe20000000800 */
[----:B------:R-:W-:Y:S01]  /*4000*/  FFMA.RM R25, R25, R12, 12582913 ;  /* 0x4b40000119197423 */ /* 0x000fe2000000400c */
[----:B--2---:R-:W-:Y:S01]  /*4010*/  FMUL R18, R18, R29 ;  /* 0x0000001d12127220 */ /* 0x004fe20000400000 */
[----:B------:R-:W-:Y:S01]  /*4020*/  FFMA.SAT R29, R26, R11, 0.5 ;  /* 0x3f0000001a1d7423 */ /* 0x000fe2000000200b */
[----:B------:R-:W-:Y:S01]  /*4030*/  FFMA R31, R36, 1.4426950216293334961, -R31 ;  /* 0x3fb8aa3b241f7823 */ /* 0x000fe2000000081f */
[----:B------:R-:W-:-:S03]  /*4040*/  FADD R23, R25, -12583039 ;  /* 0xcb40007f19177421 */ /* 0x000fc60000000000 */
[----:B------:R-:W-:Y:S01]  /*4050*/  FFMA R36, R36, 1.925963033500011079e-08, R31 ;  /* 0x32a5706024247823 */ /* 0x000fe2000000001f */
[----:B------:R-:W-:-:S04]  /*4060*/  FFMA R23, R30, 1.4426950216293334961, -R23 ;  /* 0x3fb8aa3b1e177823 */ /* 0x000fc80000000817 */
[----:B------:R-:W-:Y:S01]  /*4070*/  FFMA R30, R30, 1.925963033500011079e-08, R23 ;  /* 0x32a570601e1e7823 */ /* 0x000fe20000000017 */
[----:B------:R-:W-:-:S04]  /*4080*/  FFMA.SAT R23, R40, R11, 0.5 ;  /* 0x3f00000028177423 */ /* 0x000fc8000000200b */
[-C--:B------:R-:W-:Y:S01]  /*4090*/  FFMA.RM R11, R23, R12.reuse, 12582913 ;  /* 0x4b400001170b7423 */ /* 0x080fe2000000400c */
[----:B------:R-:W-:Y:S01]  /*40a0*/  FFMA.RM R12, R29, R12, 12582913 ;  /* 0x4b4000011d0c7423 */ /* 0x000fe2000000400c */
[----:B------:R3:W0:Y:S02]  /*40b0*/  MUFU.EX2 R23, R22 ;  /* 0x0000001600177308 */ /* 0x0006240000000800 */
[----:B------:R-:W-:Y:S01]  /*40c0*/  FADD R29, R11, -12583039 ;  /* 0xcb40007f0b1d7421 */ /* 0x000fe20000000000 */
[----:B------:R-:W-:-:S03]  /*40d0*/  FADD R31, R12, -12583039 ;  /* 0xcb40007f0c1f7421 */ /* 0x000fc60000000000 */
[----:B------:R-:W-:Y:S01]  /*40e0*/  FFMA R29, R40, 1.4426950216293334961, -R29 ;  /* 0x3fb8aa3b281d7823 */ /* 0x000fe2000000081d */
[----:B------:R-:W-:Y:S01]  /*40f0*/  FFMA R31, R26, 1.4426950216293334961, -R31 ;  /* 0x3fb8aa3b1a1f7823 */ /* 0x000fe2000000081f */
[----:B------:R-:W-:Y:S01]  /*4100*/  MUFU.EX2 R30, R30 ;  /* 0x0000001e001e7308 */ /* 0x000fe20000000800 */
[----:B---3--:R-:W-:Y:S01]  /*4110*/  FMUL R22, R32, R27 ;  /* 0x0000001b20167220 */ /* 0x008fe20000400000 */
[----:B------:R-:W-:Y:S01]  /*4120*/  FFMA R40, R40, 1.925963033500011079e-08, R29 ;  /* 0x32a5706028287823 */ /* 0x000fe2000000001d */
[----:B------:R-:W-:Y:S01]  /*4130*/  SHF.L.U32 R29, R14, 0x17, RZ ;  /* 0x000000170e1d7819 */ /* 0x000fe200000006ff */
[----:B------:R-:W-:Y:S01]  /*4140*/  FADD R27, RZ, R21 ;  /* 0x00000015ff1b7221 */ /* 0x000fe20000000000 */
[----:B------:R-:W-:Y:S01]  /*4150*/  FFMA R31, R26, 1.925963033500011079e-08, R31 ;  /* 0x32a570601a1f7823 */ /* 0x000fe2000000001f */
[----:B------:R-:W-:Y:S02]  /*4160*/  IMAD.SHL.U32 R26, R13, 0x800000, RZ ;  /* 0x008000000d1a7824 */ /* 0x000fe400078e00ff */
[----:B------:R-:W2:Y:S01]  /*4170*/  MUFU.EX2 R14, R36 ;  /* 0x00000024000e7308 */ /* 0x000ea20000000800 */
[----:B------:R-:W-:Y:S01]  /*4180*/  FMUL R20, R29, R28 ;  /* 0x0000001c1d147220 */ /* 0x000fe20000400000 */
[----:B------:R-:W-:Y:S01]  /*4190*/  FADD R27, R27, R18 ;  /* 0x000000121b1b7221 */ /* 0x000fe20000000000 */
[----:B0-----:R-:W-:-:S03]  /*41a0*/  FMUL R23, R26, R23 ;  /* 0x000000171a177220 */ /* 0x001fc60000400000 */
[----:B------:R-:W-:Y:S02]  /*41b0*/  FADD R27, R27, R20 ;  /* 0x000000141b1b7221 */ /* 0x000fe40000000000 */
[----:B------:R-:W0:Y:S02]  /*41c0*/  MUFU.EX2 R40, R40 ;  /* 0x0000002800287308 */ /* 0x000e240000000800 */
[----:B------:R-:W-:Y:S01]  /*41d0*/  FADD R26, R27, R22 ;  /* 0x000000161b1a7221 */ /* 0x000fe20000000000 */
[----:B------:R-:W-:Y:S02]  /*41e0*/  IMAD.SHL.U32 R27, R24, 0x800000, RZ ;  /* 0x00800000181b7824 */ /* 0x000fe400078e00ff */
[----:B------:R-:W-:Y:S01]  /*41f0*/  FMUL R24, R15, R34 ;  /* 0x000000220f187220 */ /* 0x000fe20000400000 */
[----:B------:R-:W-:Y:S02]  /*4200*/  IMAD.SHL.U32 R15, R25, 0x800000, RZ ;  /* 0x00800000190f7824 */ /* 0x000fe400078e00ff */
[----:B------:R-:W-:Y:S01]  /*4210*/  FADD R13, R26, R23 ;  /* 0x000000171a0d7221 */ /* 0x000fe20000000000 */
[----:B------:R-:W-:Y:S01]  /*4220*/  IMAD.SHL.U32 R26, R12, 0x800000, RZ ;  /* 0x008000000c1a7824 */ /* 0x000fe200078e00ff */
[----:B------:R-:W3:Y:S01]  /*4230*/  MUFU.EX2 R31, R31 ;  /* 0x0000001f001f7308 */ /* 0x000ee20000000800 */
[----:B--2---:R-:W-:Y:S01]  /*4240*/  FMUL R25, R27, R14 ;  /* 0x0000000e1b197220 */ /* 0x004fe20000400000 */
[----:B------:R-:W-:Y:S01]  /*4250*/  FADD R14, R13, R24 ;  /* 0x000000180d0e7221 */ /* 0x000fe20000000000 */
[----:B------:R-:W-:Y:S01]  /*4260*/  SHF.L.U32 R27, R11, 0x17, RZ ;  /* 0x000000170b1b7819 */ /* 0x000fe200000006ff */
[----:B------:R-:W-:-:S02]  /*4270*/  FMUL R28, R15, R30 ;  /* 0x0000001e0f1c7220 */ /* 0x000fc40000400000 */
[----:B------:R-:W-:Y:S02]  /*4280*/  FADD R11, R14, R25 ;  /* 0x000000190e0b7221 */ /* 0x000fe40000000000 */
[----:B0-----:R-:W-:Y:S02]  /*4290*/  FMUL R27, R27, R40 ;  /* 0x000000281b1b7220 */ /* 0x001fe40000400000 */
        /* <DEDUP_REMOVED lines=13> */
.L_x_14170:
        /* <DEDUP_REMOVED lines=12> */
[----:B01----:R-:W-:Y:S05]  /*4430*/  CALL.REL.NOINC `($__internal_207_$__cuda_sm3x_div_rn_noftz_f32_slowpath) ;  /* 0x0000001400b87944 */ /* 0x003fea0003c00000 */
[----:B------:R-:W-:-:S07]  /*4440*/  MOV R29, R11 ;  /* 0x0000000b001d7202 */ /* 0x000fce0000000f00 */
.L_x_14139:
[----:B------:R-:W-:Y:S05]  /*4450*/  BSYNC.RECONVERGENT B3 ;  /* 0x0000000000037941 */ /* 0x000fea0003800200 */
.L_x_14138:
        /* <DEDUP_REMOVED lines=12> */
[----:B01----:R-:W-:Y:S05]  /*4520*/  CALL.REL.NOINC `($__internal_207_$__cuda_sm3x_div_rn_noftz_f32_slowpath) ;  /* 0x00000014007c7944 */ /* 0x003fea0003c00000 */
[----:B------:R-:W-:-:S07]  /*4530*/  MOV R31, R11 ;  /* 0x0000000b001f7202 */ /* 0x000fce0000000f00 */
.L_x_14141:
[----:B------:R-:W-:Y:S05]  /*4540*/  BSYNC.RECONVERGENT B3 ;  /* 0x0000000000037941 */ /* 0x000fea0003800200 */
.L_x_14140:
        /* <DEDUP_REMOVED lines=14> */
.L_x_14143:
[----:B------:R-:W-:Y:S05]  /*4630*/  BSYNC.RECONVERGENT B3 ;  /* 0x0000000000037941 */ /* 0x000fea0003800200 */
.L_x_14142:
        /* <DEDUP_REMOVED lines=14> */
.L_x_14145:
[----:B------:R-:W-:Y:S05]  /*4720*/  BSYNC.RECONVERGENT B3 ;  /* 0x0000000000037941 */ /* 0x000fea0003800200 */
.L_x_14144:
        /* <DEDUP_REMOVED lines=14> */
.L_x_14147:
[----:B------:R-:W-:Y:S05]  /*4810*/  BSYNC.RECONVERGENT B3 ;  /* 0x0000000000037941 */ /* 0x000fea0003800200 */
.L_x_14146:
        /* <DEDUP_REMOVED lines=14> */
.L_x_14149:
[----:B------:R-:W-:Y:S05]  /*4900*/  BSYNC.RECONVERGENT B3 ;  /* 0x0000000000037941 */ /* 0x000fea0003800200 */
.L_x_14148:
        /* <DEDUP_REMOVED lines=14> */
.L_x_14151:
[----:B------:R-:W-:Y:S05]  /*49f0*/  BSYNC.RECONVERGENT B3 ;  /* 0x0000000000037941 */ /* 0x000fea0003800200 */
.L_x_14150:
        /* <DEDUP_REMOVED lines=14> */
.L_x_14153:
[----:B------:R-:W-:Y:S05]  /*4ae0*/  BSYNC.RECONVERGENT B3 ;  /* 0x0000000000037941 */ /* 0x000fea0003800200 */
.L_x_14152:
        /* <DEDUP_REMOVED lines=14> */
.L_x_14155:
[----:B------:R-:W-:Y:S05]  /*4bd0*/  BSYNC.RECONVERGENT B3 ;  /* 0x0000000000037941 */ /* 0x000fea0003800200 */
.L_x_14154:
        /* <DEDUP_REMOVED lines=13> */
.L_x_14157:
[----:B------:R-:W-:Y:S05]  /*4cb0*/  BSYNC.RECONVERGENT B3 ;  /* 0x0000000000037941 */ /* 0x000fea0003800200 */
.L_x_14156:
[----:B------:R-:W-:Y:S01]  /*4cc0*/  MOV R12, R2 ;  /* 0x00000002000c7202 */ /* 0x000fe20000000f00 */
[----:B------:R-:W-:Y:S01]  /*4cd0*/  IMAD R14, R5, UR42, RZ ;  /* 0x0000002a050e7c24 */ /* 0x000fe2000f8e02ff */
[----:B------:R-:W-:Y:S01]  /*4ce0*/  ISETP.GE.U32.AND P1, PT, R4, UR46, PT ;  /* 0x0000002e04007c0c */ /* 0x000fe2000bf26070 */
[----:B------:R-:W-:Y:S01]  /*4cf0*/  IMAD.MOV.U32 R13, RZ, RZ, RZ ;  /* 0x000000ffff0d7224 */ /* 0x000fe200078e00ff */
[----:B-1----:R-:W-:Y:S01]  /*4d00*/  @!P0 R2UR UR4, R38 ;  /* 0x00000000260482ca */ /* 0x002fe200000e0000 */
        /* <DEDUP_REMOVED lines=14> */
[----:B------:R-:W-:Y:S02]  /*4df0*/  ISETP.GE.AND.EX P0, PT, RZ, UR47, PT, P0 ;  /* 0x0000002fff007c0c */ /* 0x000fe4000bf06300 */
[C---:B------:R-:W-:Y:S02]  /*4e00*/  @!P2 R2UR UR7, R39.reuse ;  /* 0x000000002707a2ca */ /* 0x040fe400000e0000 */
[----:B------:R-:W-:Y:S02]  /*4e10*/  @!P3 R2UR UR8, R38 ;  /* 0x000000002608b2ca */ /* 0x000fe400000e0000 */
[----:B------:R-:W-:Y:S02]  /*4e20*/  @!P3 R2UR UR9, R39 ;  /* 0x000000002709b2ca */ /* 0x000fe400000e0000 */
[----:B------:R-:W-:Y:S02]  /*4e30*/  ISETP.GE.U32.AND P6, PT, R10, UR46, PT ;  /* 0x0000002e0a007c0c */ /* 0x000fe4000bfc6070 */
[----:B------:R-:W-:-:S02]  /*4e40*/  ISETP.GE.U32.AND P5, PT, R16, UR46, PT ;  /* 0x0000002e10007c0c */ /* 0x000fc4000bfa6070 */
[----:B------:R-:W-:Y:S02]  /*4e50*/  ISETP.GE.AND.EX P4, PT, RZ, UR47, PT, P4 ;  /* 0x0000002fff007c0c */ /* 0x000fe4000bf86340 */
[----:B------:R-:W-:Y:S01]  /*4e60*/  @!P0 R2UR UR4, R38 ;  /* 0x00000000260482ca */ /* 0x000fe200000e0000 */
[----:B------:R2:W-:Y:S01]  /*4e70*/  @!P2 STG.E desc[UR6][R14.64+0x80], R31 ;  /* 0x0000801f0e00a986 */ /* 0x0005e2000c101906 */
[----:B------:R-:W-:Y:S02]  /*4e80*/  @!P0 R2UR UR5, R39 ;  /* 0x00000000270582ca */ /* 0x000fe400000e0000 */
[----:B------:R-:W-:Y:S01]  /*4e90*/  ISETP.GE.U32.AND P2, PT, R17, UR46, PT ;  /* 0x0000002e11007c0c */ /* 0x000fe2000bf46070 */
[----:B------:R2:W-:Y:S01]  /*4ea0*/  @!P3 STG.E desc[UR8][R14.64+0x100], R33 ;  /* 0x000100210e00b986 */ /* 0x0005e2000c101908 */
[----:B------:R-:W-:Y:S02]  /*4eb0*/  ISETP.GE.U32.AND P3, PT, R9, UR46, PT ;  /* 0x0000002e09007c0c */ /* 0x000fe4000bf66070 */
[----:B------:R-:W-:-:S02]  /*4ec0*/  ISETP.GE.AND.EX P6, PT, RZ, UR47, PT, P6 ;  /* 0x0000002fff007c0c */ /* 0x000fc4000bfc6360 */
        /* <DEDUP_REMOVED lines=29> */
.L_x_14116:
[----:B------:R-:W-:Y:S05]  /*50a0*/  EXIT ;  /* 0x000000000000794d */ /* 0x000fea0003800000 */
.L_x_14137:
[----:B------:R-:W-:Y:S01]  /*50b0*/  HFMA2 R12, -RZ, RZ, 0, 9.5367431640625e-07 ;  /* 0x00000010ff0c7431 */ /* 0x000fe200000001ff */
[----:B------:R-:W-:Y:S01]  /*50c0*/  BSSY B1, `(.L_x_14159) ;  /* 0x0000006000017945 */ /* 0x000fe20003800000 */
[----:B------:R-:W-:Y:S02]  /*50d0*/  IMAD.MOV.U32 R11, RZ, RZ, 0x1f ;  /* 0x0000001fff0b7424 */ /* 0x000fe400078e00ff */
[----:B------:R-:W-:-:S07]  /*50e0*/  IMAD.MOV.U32 R15, RZ, RZ, -0x1 ;  /* 0xffffffffff0f7424 */ /* 0x000fce00078e00ff */
[----:B-1----:R-:W-:Y:S05]  /*50f0*/  WARPSYNC.COLLECTIVE R15, `(.L_x_14160) ;  /* 0x000000000f087348 */ /* 0x002fea0003c00000 */
[----:B------:R0:W2:Y:S02]  /*5100*/  SHFL.BFLY P6, R14, R13, R12, R11 ;  /* 0x0c00000c0d0e7389 */ /* 0x0000a400000c000b */
[----:B012---:R-:W-:Y:S05]  /*5110*/  ENDCOLLECTIVE ;  /* 0x000000000000791b */ /* 0x007fea0003800000 */
.L_x_14160:
[----:B------:R-:W-:Y:S05]  /*5120*/  BSYNC B1 ;  /* 0x0000000000017941 */ /* 0x000fea0003800000 */
.L_x_14159:
[----:B------:R-:W-:Y:S01]  /*5130*/  FMNMX R13, R14, R13, !PT ;  /* 0x0000000d0e0d7209 */ /* 0x000fe20007800000 */
[----:B------:R-:W-:Y:S01]  /*5140*/  IMAD.MOV.U32 R11, RZ, RZ, 0x1f ;  /* 0x0000001fff0b7424 */ /* 0x000fe200078e00ff */
[----:B------:R-:W-:Y:S01]  /*5150*/  MOV R12, 0x8 ;  /* 0x00000008000c7802 */ /* 0x000fe20000000f00 */
[----:B------:R-:W-:-:S07]  /*5160*/  IMAD.MOV.U32 R15, RZ, RZ, -0x1 ;  /* 0xffffffffff0f7424 */ /* 0x000fce00078e00ff */
[----:B------:R-:W-:Y:S05]  /*5170*/  WARPSYNC.COLLECTIVE R15, `(.L_x_14161) ;  /* 0x000000000f087348 */ /* 0x000fea0003c00000 */
[----:B------:R0:W1:Y:S02]  /*5180*/  SHFL.BFLY P6, R14, R13, R12, R11 ;  /* 0x0c00000c0d0e7389 */ /* 0x00006400000c000b */
[----:B01----:R-:W-:Y:S05]  /*5190*/  ENDCOLLECTIVE ;  /* 0x000000000000791b */ /* 0x003fea0003800000 */
.L_x_14161:
[----:B------:R-:W-:Y:S01]  /*51a0*/  IMAD.MOV.U32 R12, RZ, RZ, 0x4 ;  /* 0x00000004ff0c7424 */ /* 0x000fe200078e00ff */
[----:B------:R-:W-:-:S04]  /*51b0*/  FMNMX R21, R13, R14, !PT ;  /* 0x0000000e0d157209 */ /* 0x000fc80007800000 */
[----:B------:R-:W-:-:S07]  /*51c0*/  MOV R13, R21 ;  /* 0x00000015000d7202 */ /* 0x000fce0000000f00 */
[----:B------:R-:W-:Y:S05]  /*51d0*/  WARPSYNC.COLLECTIVE R15, `(.L_x_14162) ;  /* 0x000000000f087348 */ /* 0x000fea0003c00000 */
[----:B------:R0:W1:Y:S02]  /*51e0*/  SHFL.BFLY P6, R14, R13, R12, R11 ;  /* 0x0c00000c0d0e7389 */ /* 0x00006400000c000b */
[----:B01----:R-:W-:Y:S05]  /*51f0*/  ENDCOLLECTIVE ;  /* 0x000000000000791b */ /* 0x003fea0003800000 */
.L_x_14162:
[----:B------:R-:W-:Y:S01]  /*5200*/  HFMA2 R12, -RZ, RZ, 0, 1.1920928955078125e-07 ;  /* 0x00000002ff0c7431 */ /* 0x000fe200000001ff */
[----:B------:R-:W-:-:S05]  /*5210*/  FMNMX R23, R21, R14, !PT ;  /* 0x0000000e15177209 */ /* 0x000fca0007800000 */
[----:B------:R-:W-:-:S07]  /*5220*/  IMAD.MOV.U32 R13, RZ, RZ, R23 ;  /* 0x000000ffff0d7224 */ /* 0x000fce00078e0017 */
[----:B------:R-:W-:Y:S05]  /*5230*/  WARPSYNC.COLLECTIVE R15, `(.L_x_14163) ;  /* 0x000000000f087348 */ /* 0x000fea0003c00000 */
[----:B------:R0:W1:Y:S02]  /*5240*/  SHFL.BFLY P6, R14, R13, R12, R11 ;  /* 0x0c00000c0d0e7389 */ /* 0x00006400000c000b */
[----:B01----:R-:W-:Y:S05]  /*5250*/  ENDCOLLECTIVE ;  /* 0x000000000000791b */ /* 0x003fea0003800000 */
.L_x_14163:
[----:B------:R-:W-:Y:S01]  /*5260*/  IMAD.MOV.U32 R12, RZ, RZ, 0x1 ;  /* 0x00000001ff0c7424 */ /* 0x000fe200078e00ff */
[----:B------:R-:W-:-:S05]  /*5270*/  FMNMX R25, R23, R14, !PT ;  /* 0x0000000e17197209 */ /* 0x000fca0007800000 */
[----:B------:R-:W-:-:S07]  /*5280*/  IMAD.MOV.U32 R13, RZ, RZ, R25 ;  /* 0x000000ffff0d7224 */ /* 0x000fce00078e0019 */
[----:B------:R-:W-:Y:S05]  /*5290*/  WARPSYNC.COLLECTIVE R15, `(.L_x_14164) ;  /* 0x000000000f087348 */ /* 0x000fea0003c00000 */
[----:B------:R0:W1:Y:S02]  /*52a0*/  SHFL.BFLY P6, R14, R13, R12, R11 ;  /* 0x0c00000c0d0e7389 */ /* 0x00006400000c000b */
[----:B01----:R-:W-:Y:S05]  /*52b0*/  ENDCOLLECTIVE ;  /* 0x000000000000791b */ /* 0x003fea0003800000 */
.L_x_14164:
        /* <DEDUP_REMOVED lines=93> */
[----:B------:R-:W-:Y:S01]  /*5890*/  FADD R11, R11, R18 ;  /* 0x000000120b0b7221 */ /* 0x000fe20000000000 */
[----:B------:R-:W0:Y:S03]  /*58a0*/  MUFU.EX2 R13, R13 ;  /* 0x0000000d000d7308 */ /* 0x000e260000000800 */
        /* <DEDUP_REMOVED lines=14> */
.L_x_14165:
[----:B------:R-:W-:Y:S02]  /*5990*/  IMAD.MOV.U32 R12, RZ, RZ, 0x8 ;  /* 0x00000008ff0c7424 */ /* 0x000fe400078e00ff */
[----:B------:R-:W-:-:S05]  /*59a0*/  FADD R29, R13, R14 ;  /* 0x0000000e0d1d7221 */ /* 0x000fca0000000000 */
[----:B------:R-:W-:-:S07]  /*59b0*/  MOV R13, R29 ;  /* 0x0000001d000d7202 */ /* 0x000fce0000000f00 */
[----:B------:R-:W-:Y:S05]  /*59c0*/  WARPSYNC.COLLECTIVE R15, `(.L_x_14166) ;  /* 0x000000000f087348 */ /* 0x000fea0003c00000 */
[----:B------:R0:W1:Y:S02]  /*59d0*/  SHFL.BFLY P6, R14, R13, R12, R11 ;  /* 0x0c00000c0d0e7389 */ /* 0x00006400000c000b */
[----:B01----:R-:W-:Y:S05]  /*59e0*/  ENDCOLLECTIVE ;  /* 0x000000000000791b */ /* 0x003fea0003800000 */
.L_x_14166:
[----:B------:R-:W-:Y:S02]  /*59f0*/  HFMA2 R12, -RZ, RZ, 0, 2.384185791015625e-07 ;  /* 0x00000004ff0c7431 */ /* 0x000fe400000001ff */
[----:B------:R-:W-:-:S04]  /*5a00*/  FADD R30, R29, R14 ;  /* 0x0000000e1d1e7221 */ /* 0x000fc80000000000 */
[----:B------:R-:W-:-:S07]  /*5a10*/  IMAD.MOV.U32 R13, RZ, RZ, R30 ;  /* 0x000000ffff0d7224 */ /* 0x000fce00078e001e */
[----:B------:R-:W-:Y:S05]  /*5a20*/  WARPSYNC.COLLECTIVE R15, `(.L_x_14167) ;  /* 0x000000000f087348 */ /* 0x000fea0003c00000 */
[----:B------:R0:W1:Y:S02]  /*5a30*/  SHFL.BFLY P6, R14, R13, R12, R11 ;  /* 0x0c00000c0d0e7389 */ /* 0x00006400000c000b */
[----:B01----:R-:W-:Y:S05]  /*5a40*/  ENDCOLLECTIVE ;  /* 0x000000000000791b */ /* 0x003fea0003800000 */
.L_x_14167:
[----:B------:R-:W-:Y:S02]  /*5a50*/  IMAD.MOV.U32 R12, RZ, RZ, 0x2 ;  /* 0x00000002ff0c7424 */ /* 0x000fe400078e00ff */
[----:B------:R-:W-:-:S04]  /*5a60*/  FADD R31, R30, R14 ;  /* 0x0000000e1e1f7221 */ /* 0x000fc80000000000 */
[----:B------:R-:W-:-:S07]  /*5a70*/  IMAD.MOV.U32 R13, RZ, RZ, R31 ;  /* 0x000000ffff0d7224 */ /* 0x000fce00078e001f */
[----:B------:R-:W-:Y:S05]  /*5a80*/  WARPSYNC.COLLECTIVE R15, `(.L_x_14168) ;  /* 0x000000000f087348 */ /* 0x000fea0003c00000 */
[----:B------:R0:W1:Y:S02]  /*5a90*/  SHFL.BFLY P6, R14, R13, R12, R11 ;  /* 0x0c00000c0d0e7389 */ /* 0x00006400000c000b */
[----:B01----:R-:W-:Y:S05]  /*5aa0*/  ENDCOLLECTIVE ;  /* 0x000000000000791b */ /* 0x003fea0003800000 */
.L_x_14168:
[----:B------:R-:W-:Y:S02]  /*5ab0*/  IMAD.MOV.U32 R12, RZ, RZ, 0x1 ;  /* 0x00000001ff0c7424 */ /* 0x000fe400078e00ff */
[----:B------:R-:W-:-:S05]  /*5ac0*/  FADD R32, R31, R14 ;  /* 0x0000000e1f207221 */ /* 0x000fca0000000000 */
[----:B------:R-:W-:-:S07]  /*5ad0*/  MOV R13, R32 ;  /* 0x00000020000d7202 */ /* 0x000fce0000000f00 */
[----:B------:R-:W-:Y:S05]  /*5ae0*/  WARPSYNC.COLLECTIVE R15, `(.L_x_14169) ;  /* 0x000000000f087348 */ /* 0x000fea0003c00000 */
[----:B------:R0:W1:Y:S02]  /*5af0*/  SHFL.BFLY P6, R14, R13, R12, R11 ;  /* 0x0c00000c0d0e7389 */ /* 0x00006400000c000b */
[----:B01----:R-:W-:Y:S05]  /*5b00*/  ENDCOLLECTIVE ;  /* 0x000000000000791b */ /* 0x003fea0003800000 */
.L_x_14169:
[----:B------:R-:W-:Y:S05]  /*5b10*/  BRA `(.L_x_14170) ;  /* 0xffffffe800147947 */ /* 0x000fea000383ffff */
        .weak           $__internal_207_$__cuda_sm3x_div_rn_noftz_f32_slowpath
        .type           $__internal_207_$__cuda_sm3x_div_rn_noftz_f32_slowpath,@function
        .size           $__internal_207_$__cuda_sm3x_div_rn_noftz_f32_slowpath,(.L_x_37584 - $__internal_207_$__cuda_sm3x_div_rn_noftz_f32_slowpath)
$__internal_207_$__cuda_sm3x_div_rn_noftz_f32_slowpath:
        /* <DEDUP_REMOVED lines=34> */
.L_x_14172:
[----:B------:R-:W-:Y:S01]  /*5d40*/  LEA R45, R13, 0xc0800000, 0x17 ;  /* 0xc08000000d2d7811 */ /* 0x000fe200078eb8ff */
[----:B------:R-:W-:Y:S01]  /*5d50*/  BSSY.RECONVERGENT B2, `(.L_x_14177) ;  /* 0x0000036000027945 */ /* 0x000fe20003800200 */
[----:B------:R-:W-:-:S03]  /*5d60*/  IADD3 R32, PT, PT, R11, -0x7f, RZ ;  /* 0xffffff810b207810 */ /* 0x000fc60007ffe0ff */
[----:B------:R-:W-:-:S04]  /*5d70*/  IMAD.IADD R45, R12, 0x1, -R45 ;  /* 0x000000010c2d7824 */ /* 0x000fc800078e0a2d */
[----:B------:R0:W1:Y:S01]  /*5d80*/  MUFU.RCP R12, R45 ;  /* 0x0000002d000c7308 */ /* 0x0000620000001000 */
[----:B------:R-:W-:Y:S01]  /*5d90*/  FADD.FTZ R34, -R45, -RZ ;  /* 0x800000ff2d227221 */ /* 0x000fe20000010100 */
[----:B0-----:R-:W-:-:S05]  /*5da0*/  IADD3 R45, PT, PT, R32, 0x7f, -R13 ;  /* 0x0000007f202d7810 */ /* 0x001fca0007ffe80d */
[----:B------:R-:W-:Y:S02]  /*5db0*/  IMAD.IADD R30, R45, 0x1, R30 ;  /* 0x000000012d1e7824 */ /* 0x000fe400078e021e */
        /* <DEDUP_REMOVED lines=43> */
.L_x_14179:
[----:B------:R-:W-:-:S04]  /*6070*/  LOP3.LUT R11, R11, 0x80000000, RZ, 0xc0, !PT ;  /* 0x800000000b0b7812 */ /* 0x000fc800078ec0ff */
[----:B------:R-:W-:Y:S01]  /*6080*/  LOP3.LUT R11, R11, 0x7f800000, RZ, 0xfc, !PT ;  /* 0x7f8000000b0b7812 */ /* 0x000fe200078efcff */
[----:B------:R-:W-:Y:S06]  /*6090*/  BRA `(.L_x_14180) ;  /* 0x0000000000047947 */ /* 0x000fec0003800000 */
.L_x_14178:
[----:B------:R-:W-:-:S07]  /*60a0*/  IMAD R11, R30, 0x800000, R11 ;  /* 0x008000001e0b7824 */ /* 0x000fce00078e020b */
.L_x_14180:
[----:B------:R-:W-:Y:S05]  /*60b0*/  BSYNC.RECONVERGENT B2 ;  /* 0x0000000000027941 */ /* 0x000fea0003800200 */
.L_x_14177:
[----:B------:R-:W-:Y:S05]  /*60c0*/  BRA `(.L_x_14181) ;  /* 0x0000000000207947 */ /* 0x000fea0003800000 */
.L_x_14176:
[----:B------:R-:W-:-:S04]  /*60d0*/  LOP3.LUT R11, R12, 0x80000000, R21, 0x48, !PT ;  /* 0x800000000c0b7812 */ /* 0x000fc800078e4815 */
[----:B------:R-:W-:Y:S01]  /*60e0*/  LOP3.LUT R11, R11, 0x7f800000, RZ, 0xfc, !PT ;  /* 0x7f8000000b0b7812 */ /* 0x000fe200078efcff */
[----:B------:R-:W-:Y:S06]  /*60f0*/  BRA `(.L_x_14181) ;  /* 0x0000000000147947 */ /* 0x000fec0003800000 */
.L_x_14175:
[----:B------:R-:W-:Y:S01]  /*6100*/  LOP3.LUT R11, R12, 0x80000000, R21, 0x48, !PT ;  /* 0x800000000c0b7812 */ /* 0x000fe200078e4815 */
[----:B------:R-:W-:Y:S06]  /*6110*/  BRA `(.L_x_14181) ;  /* 0x00000000000c7947 */ /* 0x000fec0003800000 */
.L_x_14174:
[----:B------:R-:W0:Y:S01]  /*6120*/  MUFU.RSQ R11, -QNAN ;  /* 0xffc00000000b7908 */ /* 0x000e220000001400 */
[----:B------:R-:W-:Y:S05]  /*6130*/  BRA `(.L_x_14181) ;  /* 0x0000000000047947 */ /* 0x000fea0003800000 */
.L_x_14173:
[----:B------:R-:W-:-:S07]  /*6140*/  FADD.FTZ R11, R21, R12 ;  /* 0x0000000c150b7221 */ /* 0x000fce0000010000 */
.L_x_14181:
[----:B------:R-:W-:Y:S05]  /*6150*/  BSYNC.RECONVERGENT B1 ;  /* 0x0000000000017941 */ /* 0x000fea0003800200 */
.L_x_14171:
[----:B------:R-:W-:Y:S02]  /*6160*/  HFMA2 R13, -RZ, RZ, 0, 0 ;  /* 0x00000000ff0d7431 */ /* 0x000fe400000001ff */
[----:B------:R-:W-:-:S04]  /*6170*/  IMAD.MOV.U32 R12, RZ, RZ, R14 ;  /* 0x000000ffff0c7224 */ /* 0x000fc800078e000e */
[----:B0-----:R-:W-:Y:S05]  /*6180*/  RET.REL.NODEC R12 `(_Z15SoftmaxWarpImplI22BroadcastScaleMaskLoadIffbLm3EiE11DirectStoreIffEfLi1ELi10ELi32ELi1ELb1EL9Algorithm0EEvT_T0_ll) ;  /* 0xffffff9c0c9c7950 */ /* 0x001fea0003c3ffff */
.L_x_14182:
        /* <DEDUP_REMOVED lines=15> */
.L_x_37584:


//--------------------- .text._Z15SoftmaxWarpImplI22BroadcastScaleMaskLoadIffbLm3EiE11DirectStoreIffEfLi1ELi10ELi32ELi1ELb0EL9Algorithm0EEvT_T0_ll --------------------------
	.section	.text._Z15SoftmaxWarpImplI22BroadcastScaleMaskLoadIffbLm3EiE11DirectStoreIffEfLi1ELi10ELi32ELi1ELb0EL9Algorithm0EEvT_T0_ll,"ax",@progbits
	.align	128
        .global         _Z15SoftmaxWarpImplI22BroadcastScaleMaskLoadIffbLm3EiE11DirectStoreIffEfLi1ELi10ELi32ELi1ELb0EL9Algorithm0EEvT_T0_ll
        .type           _Z15SoftmaxWarpImplI22BroadcastScaleMaskLoadIffbLm3EiE11DirectStoreIffEfLi1ELi10ELi32ELi1ELb0EL9Algorithm0EEvT_T0_ll,@function
        .size           _Z15SoftmaxWarpImplI22BroadcastScaleMaskLoadIffbLm3EiE11DirectStoreIffEfLi1ELi10ELi32ELi1ELb0EL9Algorithm0EEvT_T0_ll,(.L_x_37585 - _Z15SoftmaxWarpImplI22BroadcastScaleMaskLoadIffbLm3EiE11DirectStoreIffEfLi1ELi10ELi32ELi1ELb0EL9Algorithm0EEvT_T0_ll)
        .other          _Z15SoftmaxWarpImplI22BroadcastScaleMaskLoadIffbLm3EiE11DirectStoreIffEfLi1ELi10ELi32ELi1ELb0EL9Algorithm0EEvT_T0_ll,@"STO_CUDA_ENTRY STV_DEFAULT"
_Z15SoftmaxWarpImplI22BroadcastScaleMaskLoadIffbLm3EiE11DirectStoreIffEfLi1ELi10ELi32ELi1ELb0EL9Algorithm0EEvT_T0_ll:
.text._Z15SoftmaxWarpImplI22BroadcastScaleMaskLoadIffbLm3EiE11DirectStoreIffEfLi1ELi10ELi32ELi1ELb0EL9Algorithm0EEvT_T0_ll:
        /* <DEDUP_REMOVED lines=29> */
.L_x_14183:
        /* <DEDUP_REMOVED lines=14> */
.L_x_14206:
[----:B------:R-:W-:Y:S01]  /*02b0*/  IABS R0, UR49 ;  /* 0x0000003100007c13 */ /* 0x000fe20008000000 */
[----:B0-2---:R-:W-:Y:S01]  /*02c0*/  IMAD R11, R21, UR48, R22 ;  /* 0x00000030150b7c24 */ /* 0x005fe2000f8e0216 */
[----:B------:R-:W-:Y:S01]  /*02d0*/  IABS R4, UR50 ;  /* 0x0000003200047c13 */ /* 0x000fe20008000000 */
[----:B------:R-:W-:Y:S01]  /*02e0*/  UMOV UR4, URZ ;  /* 0x000000ff00047c82 */ /* 0x000fe20008000000 */
[----:B------:R-:W-:Y:S02]  /*02f0*/  R2UR UR7, R0 ;  /* 0x00000000000772ca */ /* 0x000fe400000e0000 */
[----:B------:R-:W-:Y:S02]  /*0300*/  R2UR UR8, R4 ;  /* 0x00000000040872ca */ /* 0x000fe400000e0000 */
[----:B------:R-:W-:Y:S02]  /*0310*/  IABS R6, R11 ;  /* 0x0000000b00067213 */ /* 0x000fe40000000000 */
[----:B------:R-:W-:-:S02]  /*0320*/  ISETP.NE.AND P4, PT, RZ, UR49, PT ;  /* 0x00000031ff007c0c */ /* 0x000fc4000bf85270 */
[----:B------:R-:W-:Y:S02]  /*0330*/  IADD3 R13, PT, PT, R11, 0x40, RZ ;  /* 0x000000400b0d7810 */ /* 0x000fe40007ffe0ff */
[C---:B-1----:R-:W-:Y:S02]  /*0340*/  R2UR UR10, R16.reuse ;  /* 0x00000000100a72ca */ /* 0x042fe400000e0000 */
[C---:B------:R-:W-:Y:S01]  /*0350*/  R2UR UR11, R17.reuse ;  /* 0x00000000110b72ca */ /* 0x040fe200000e0000 */
[----:B------:R-:W0:Y:S01]  /*0360*/  I2F.RP R0, UR7 ;  /* 0x0000000700007d06 */ /* 0x000e220008209400 */
[----:B------:R-:W-:Y:S02]  /*0370*/  R2UR UR12, R16 ;  /* 0x00000000100c72ca */ /* 0x000fe400000e0000 */
[----:B------:R-:W-:-:S05]  /*0380*/  R2UR UR13, R17 ;  /* 0x00000000110d72ca */ /* 0x000fca00000e0000 */
[----:B------:R-:W1:Y:S08]  /*0390*/  I2F.RP R4, UR8 ;  /* 0x0000000800047d06 */ /* 0x000e700008209400 */
[----:B0-----:R-:W0:Y:S08]  /*03a0*/  MUFU.RCP R0, R0 ;  /* 0x0000000000007308 */ /* 0x001e300000001000 */
[----:B-1----:R-:W1:Y:S01]  /*03b0*/  MUFU.RCP R4, R4 ;  /* 0x0000000400047308 */ /* 0x002e620000001000 */
[----:B0-----:R-:W-:-:S02]  /*03c0*/  VIADD R2, R0, 0xffffffe ;  /* 0x0ffffffe00027836 */ /* 0x001fc40000000000 */
[----:B------:R-:W-:-:S05]  /*03d0*/  VIADD R0, R11, 0x20 ;  /* 0x000000200b007836 */ /* 0x000fca0000000000 */
[----:B------:R0:W2:Y:S01]  /*03e0*/  F2I.FTZ.U32.TRUNC.NTZ R3, R2 ;  /* 0x0000000200037305 */ /* 0x0000a2000021f000 */
[----:B------:R-:W-:Y:S01]  /*03f0*/  IABS R8, R0 ;  /* 0x0000000000087213 */ /* 0x000fe20000000000 */
[----:B-1----:R-:W-:Y:S01]  /*0400*/  VIADD R5, R4, 0xffffffe ;  /* 0x0ffffffe04057836 */ /* 0x002fe20000000000 */
[----:B0-----:R-:W-:-:S05]  /*0410*/  MOV R2, RZ ;  /* 0x000000ff00027202 */ /* 0x001fca0000000f00 */
[----:B------:R-:W0:Y:S01]  /*0420*/  F2I.FTZ.U32.TRUNC.NTZ R5, R5 ;  /* 0x0000000500057305 */ /* 0x000e22000021f000 */
[----:B--2---:R-:W-:-:S04]  /*0430*/  IMAD.MOV R9, RZ, RZ, -R3 ;  /* 0x000000ffff097224 */ /* 0x004fc800078e0a03 */
[----:B------:R-:W-:-:S04]  /*0440*/  IMAD R9, R9, UR7, RZ ;  /* 0x0000000709097c24 */ /* 0x000fc8000f8e02ff */
[----:B------:R-:W-:Y:S01]  /*0450*/  IMAD.HI.U32 R9, R3, R9, R2 ;  /* 0x0000000903097227 */ /* 0x000fe200078e0002 */
[----:B0-----:R-:W-:-:S05]  /*0460*/  R2UR UR5, R5 ;  /* 0x00000000050572ca */ /* 0x001fca00000e0000 */
[----:B------:R-:W-:-:S04]  /*0470*/  IMAD.HI.U32 R2, R9, R6, RZ ;  /* 0x0000000609027227 */ /* 0x000fc800078e00ff */
[----:B------:R-:W-:-:S04]  /*0480*/  IMAD.MOV R3, RZ, RZ, -R2 ;  /* 0x000000ffff037224 */ /* 0x000fc800078e0a02 */
[----:B------:R-:W-:Y:S01]  /*0490*/  IMAD R3, R3, UR7, R6 ;  /* 0x0000000703037c24 */ /* 0x000fe2000f8e0206 */
[----:B------:R-:W-:Y:S01]  /*04a0*/  UIADD3 UR6, UPT, UPT, URZ, -UR5, URZ ;  /* 0x80000005ff067290 */ /* 0x000fe2000fffe0ff */
[----:B------:R-:W-:-:S03]  /*04b0*/  IMAD.HI.U32 R6, R9, R8, RZ ;  /* 0x0000000809067227 */ /* 0x000fc600078e00ff */
[----:B------:R-:W-:Y:S01]  /*04c0*/  ISETP.LT.U32.AND P1, PT, R3, UR7, PT ;  /* 0x0000000703007c0c */ /* 0x000fe2000bf21070 */
[----:B------:R-:W-:Y:S01]  /*04d0*/  UIMAD UR6, UR6, UR8, URZ ;  /* 0x00000008060672a4 */ /* 0x000fe2000f8e02ff */
[----:B------:R-:W-:-:S03]  /*04e0*/  IADD3 R7, PT, PT, -R6, RZ, RZ ;  /* 0x000000ff06077210 */ /* 0x000fc60007ffe1ff */
[----:B------:R-:W-:Y:S02]  /*04f0*/  UIMAD.WIDE.U32 UR4, UR5, UR6, UR4 ;  /* 0x00000006050472a5 */ /* 0x000fe4000f8e0004 */
[----:B------:R-:W-:Y:S01]  /*0500*/  IMAD R7, R7, UR7, R8 ;  /* 0x0000000707077c24 */ /* 0x000fe2000f8e0208 */
[----:B------:R-:W-:-:S04]  /*0510*/  LOP3.LUT R8, RZ, UR49, RZ, 0x33, !PT ;  /* 0x00000031ff087c12 */ /* 0x000fc8000f8e33ff */
[----:B------:R-:W-:Y:S01]  /*0520*/  ISETP.LT.U32.AND P3, PT, R7, UR7, PT ;  /* 0x0000000707007c0c */ /* 0x000fe2000bf61070 */
[----:B------:R-:W-:Y:S02]  /*0530*/  @!P1 VIADD R3, R3, -UR7 ;  /* 0x8000000703039c36 */ /* 0x000fe40008000000 */
[----:B------:R-:W-:-:S03]  /*0540*/  @!P1 VIADD R2, R2, 0x1 ;  /* 0x0000000102029836 */ /* 0x000fc60000000000 */
[----:B------:R-:W-:Y:S02]  /*0550*/  ISETP.GE.U32.AND P0, PT, R3, UR7, PT ;  /* 0x0000000703007c0c */ /* 0x000fe4000bf06070 */
[----:B------:R-:W-:-:S04]  /*0560*/  LOP3.LUT R3, R11, UR49, RZ, 0x3c, !PT ;  /* 0x000000310b037c12 */ /* 0x000fc8000f8e3cff */
[----:B------:R-:W-:Y:S02]  /*0570*/  ISETP.GE.AND P2, PT, R3, RZ, PT ;  /* 0x000000ff0300720c */ /* 0x000fe40003f46270 */
[----:B------:R-:W-:Y:S02]  /*0580*/  @!P3 IADD3 R7, PT, PT, R7, -UR7, RZ ;  /* 0x800000070707bc10 */ /* 0x000fe4000fffe0ff */
[----:B------:R-:W-:Y:S02]  /*0590*/  LOP3.LUT R3, R0, UR49, RZ, 0x3c, !PT ;  /* 0x0000003100037c12 */ /* 0x000fe4000f8e3cff */
[----:B------:R-:W-:Y:S01]  /*05a0*/  ISETP.GE.U32.AND P1, PT, R7, UR7, PT ;  /* 0x0000000707007c0c */ /* 0x000fe2000bf26070 */
[----:B------:R-:W-:Y:S01]  /*05b0*/  @P0 VIADD R2, R2, 0x1 ;  /* 0x0000000102020836 */ /* 0x000fe20000000000 */
[----:B------:R-:W-:Y:S02]  /*05c0*/  ISETP.GE.AND P0, PT, R3, RZ, PT ;  /* 0x000000ff0300720c */ /* 0x000fe40003f06270 */
[----:B------:R-:W-:-:S02]  /*05d0*/  @!P3 IADD3 R6, PT, PT, R6, 0x1, RZ ;  /* 0x000000010606b810 */ /* 0x000fc40007ffe0ff */
[----:B------:R-:W-:Y:S01]  /*05e0*/  IABS R3, R13 ;  /* 0x0000000d00037213 */ /* 0x000fe20000000000 */
[----:B------:R-:W-:-:S05]  /*05f0*/  @!P2 IMAD.MOV R2, RZ, RZ, -R2 ;  /* 0x000000ffff02a224 */ /* 0x000fca00078e0a02 */
[----:B------:R-:W-:Y:S01]  /*0600*/  SEL R24, R8, R2, !P4 ;  /* 0x0000000208187207 */ /* 0x000fe20006000000 */
[----:B------:R-:W-:-:S04]  /*0610*/  @P1 VIADD R6, R6, 0x1 ;  /* 0x0000000106061836 */ /* 0x000fc80000000000 */
[----:B------:R-:W-:Y:S02]  /*0620*/  IMAD.MOV R2, RZ, RZ, -R24 ;  /* 0x000000ffff027224 */ /* 0x000fe400078e0a18 */
[----:B------:R-:W-:Y:S02]  /*0630*/  @!P0 IMAD.MOV R6, RZ, RZ, -R6 ;  /* 0x000000ffff068224 */ /* 0x000fe400078e0a06 */
[----:B------:R-:W-:Y:S01]  /*0640*/  IMAD R19, R2, UR49, R11 ;  /* 0x0000003102137c24 */ /* 0x000fe2000f8e020b */
[----:B------:R-:W-:Y:S02]  /*0650*/  MOV R2, R3 ;  /* 0x0000000300027202 */ /* 0x000fe40000000f00 */
[----:B------:R-:W-:Y:S02]  /*0660*/  SEL R12, R8, R6, !P4 ;  /* 0x00000006080c7207 */ /* 0x000fe40006000000 */
[----:B------:R-:W-:Y:S01]  /*0670*/  IABS R26, R19 ;  /* 0x00000013001a7213 */ /* 0x000fe20000000000 */
[----:B------:R-:W-:Y:S01]  /*0680*/  IMAD.HI.U32 R25, R9, R2, RZ ;  /* 0x0000000209197227 */ /* 0x000fe200078e00ff */
[----:B------:R-:W-:-:S03]  /*0690*/  SHF.R.S64 R6, RZ, 0x1e, R0 ;  /* 0x0000001eff067819 */ /* 0x000fc60000001000 */
[----:B------:R-:W-:Y:S01]  /*06a0*/  IMAD.MOV R15, RZ, RZ, -R12 ;  /* 0x000000ffff0f7224 */ /* 0x000fe200078e0a0c */
[----:B------:R-:W-:Y:S01]  /*06b0*/  IADD3 R6, P1, PT, R6, UR36, RZ ;  /* 0x0000002406067c10 */ /* 0x000fe2000ff3e0ff */
[----:B------:R-:W-:-:S04]  /*06c0*/  IMAD.HI.U32 R10, R26, UR5, RZ ;  /* 0x000000051a0a7c27 */ /* 0x000fc8000f8e00ff */
[----:B------:R-:W-:Y:S01]  /*06d0*/  IMAD R15, R15, UR49, R0 ;  /* 0x000000310f0f7c24 */ /* 0x000fe2000f8e0200 */
[----:B------:R-:W-:Y:S01]  /*06e0*/  IADD3 R3, PT, PT, -R10, RZ, RZ ;  /* 0x000000ff0a037210 */ /* 0x000fe20007ffe1ff */
[----:B------:R-:W-:-:S03]  /*06f0*/  IMAD.MOV R27, RZ, RZ, -R25 ;  /* 0x000000ffff1b7224 */ /* 0x000fc600078e0a19 */
[----:B------:R-:W-:Y:S01]  /*0700*/  IABS R28, R15 ;  /* 0x0000000f001c7213 */ /* 0x000fe20000000000 */
[----:B------:R-:W-:Y:S01]  /*0710*/  IMAD R27, R27, UR7, R2 ;  /* 0x000000071b1b7c24 */ /* 0x000fe2000f8e0202 */
[----:B------:R-:W-:Y:S01]  /*0720*/  SHF.R.S64 R2, RZ, 0x1e, R11 ;  /* 0x0000001eff027819 */ /* 0x000fe2000000100b */
[----:B------:R-:W-:Y:S02]  /*0730*/  IMAD R26, R3, UR8, R26 ;  /* 0x00000008031a7c24 */ /* 0x000fe4000f8e021a */
[----:B------:R-:W-:Y:S01]  /*0740*/  IMAD.HI.U32 R18, R28, UR5, RZ ;  /* 0x000000051c127c27 */ /* 0x000fe2000f8e00ff */
[----:B------:R-:W-:Y:S02]  /*0750*/  IADD3 R2, P0, PT, R2, UR36, RZ ;  /* 0x0000002402027c10 */ /* 0x000fe4000ff1e0ff */
[----:B------:R-:W-:Y:S01]  /*0760*/  ISETP.LT.U32.AND P5, PT, R27, UR7, PT ;  /* 0x000000071b007c0c */ /* 0x000fe2000bfa1070 */
[----:B------:R-:W-:Y:S01]  /*0770*/  IMAD.MOV R5, RZ, RZ, -R18 ;  /* 0x000000ffff057224 */ /* 0x000fe200078e0a12 */
[----:B------:R-:W-:-:S02]  /*0780*/  LEA.HI.X.SX32 R3, R11, UR37, 0x2, P0 ;  /* 0x000000250b037c11 */ /* 0x000fc400080f16ff */
[----:B------:R-:W-:Y:S01]  /*0790*/  ISETP.LT.U32.AND P0, PT, R26, UR8, PT ;  /* 0x000000081a007c0c */ /* 0x000fe2000bf01070 */
[----:B------:R-:W-:Y:S02]  /*07a0*/  IMAD R28, R5, UR8, R28 ;  /* 0x00000008051c7c24 */ /* 0x000fe4000f8e021c */
[----:B------:R-:W0:Y:S01]  /*07b0*/  LDC.64 R4, c[0x0][0x390] ;  /* 0x0000e400ff047b82 */ /* 0x000e220000000a00 */
[----:B------:R1:W2:Y:S01]  /*07c0*/  LDG.E R14, desc[UR10][R2.64] ;  /* 0x0000000a020e7981 */ /* 0x0002a2000c1e1900 */
[----:B------:R-:W-:-:S04]  /*07d0*/  LEA.HI.X.SX32 R7, R0, UR37, 0x2, P1 ;  /* 0x0000002500077c11 */ /* 0x000fc800088f16ff */
[----:B------:R-:W-:-:S04]  /*07e0*/  @!P5 VIADD R27, R27, -UR7 ;  /* 0x800000071b1bdc36 */ /* 0x000fc80008000000 */
[----:B------:R-:W-:Y:S01]  /*07f0*/  @!P0 IADD3 R26, PT, PT, R26, -UR8, RZ ;  /* 0x800000081a1a8c10 */ /* 0x000fe2000fffe0ff */
[----:B------:R-:W-:Y:S01]  /*0800*/  @!P5 VIADD R25, R25, 0x1 ;  /* 0x000000011919d836 */ /* 0x000fe20000000000 */
[----:B------:R-:W-:Y:S01]  /*0810*/  ISETP.GE.U32.AND P2, PT, R27, UR7, PT ;  /* 0x000000071b007c0c */ /* 0x000fe2000bf46070 */
[----:B-1----:R-:W1:Y:S01]  /*0820*/  LDC.64 R2, c[0x0][0x398] ;  /* 0x0000e600ff027b82 */ /* 0x002e620000000a00 */
[----:B------:R-:W-:Y:S01]  /*0830*/  ISETP.GE.U32.AND P3, PT, R26, UR8, PT ;  /* 0x000000081a007c0c */ /* 0x000fe2000bf66070 */
[----:B------:R-:W-:Y:S01]  /*0840*/  @!P0 VIADD R10, R10, 0x1 ;  /* 0x000000010a0a8836 */ /* 0x000fe20000000000 */
[----:B------:R-:W-:Y:S01]  /*0850*/  LOP3.LUT R26, R13, UR49, RZ, 0x3c, !PT ;  /* 0x000000310d1a7c12 */ /* 0x000fe2000f8e3cff */
[----:B------:R3:W4:Y:S01]  /*0860*/  LDG.E R0, desc[UR12][R6.64] ;  /* 0x0000000c06007981 */ /* 0x000722000c1e1900 */
[----:B------:R-:W-:Y:S02]  /*0870*/  LOP3.LUT R27, R19, UR50, RZ, 0x3c, !PT ;  /* 0x00000032131b7c12 */ /* 0x000fe4000f8e3cff */
[----:B------:R-:W-:-:S02]  /*0880*/  ISETP.LT.U32.AND P6, PT, R28, UR8, PT ;  /* 0x000000081c007c0c */ /* 0x000fc4000bfc1070 */
[----:B------:R-:W-:Y:S02]  /*0890*/  ISETP.GE.AND P5, PT, R26, RZ, PT ;  /* 0x000000ff1a00720c */ /* 0x000fe40003fa6270 */
[----:B------:R-:W-:Y:S02]  /*08a0*/  ISETP.GE.AND P1, PT, R27, RZ, PT ;  /* 0x000000ff1b00720c */ /* 0x000fe40003f26270 */
[----:B0-----:R-:W-:Y:S01]  /*08b0*/  ISETP.NE.U32.AND P0, PT, R4, 0x1, PT ;  /* 0x000000010400780c */ /* 0x001fe20003f05070 */
[----:B------:R-:W-:Y:S01]  /*08c0*/  @P3 VIADD R10, R10, 0x1 ;  /* 0x000000010a0a3836 */ /* 0x000fe20000000000 */
[----:B------:R-:W-:Y:S02]  /*08d0*/  @P2 IADD3 R25, PT, PT, R25, 0x1, RZ ;  /* 0x0000000119192810 */ /* 0x000fe40007ffe0ff */
[----:B------:R-:W-:Y:S01]  /*08e0*/  ISETP.NE.AND.EX P0, PT, R5, RZ, PT, P0 ;  /* 0x000000ff0500720c */ /* 0x000fe20003f05300 */
[----:B---3--:R-:W-:Y:S01]  /*08f0*/  IMAD.MOV.U32 R7, RZ, RZ, R10 ;  /* 0x000000ffff077224 */ /* 0x008fe200078e000a */
[----:B------:R-:W0:Y:S01]  /*0900*/  LDC.64 R4, c[0x0][0x3a0] ;  /* 0x0000e800ff047b82 */ /* 0x000e220000000a00 */
[----:B------:R-:W-:Y:S01]  /*0910*/  @!P6 VIADD R28, R28, -UR8 ;  /* 0x800000081c1cec36 */ /* 0x000fe20008000000 */
[----:B------:R-:W-:Y:S01]  /*0920*/  ISETP.NE.AND P3, PT, RZ, UR50, PT ;  /* 0x00000032ff007c0c */ /* 0x000fe2000bf65270 */
[----:B------:R-:W-:Y:S01]  /*0930*/  @!P6 VIADD R18, R18, 0x1 ;  /* 0x000000011212e836 */ /* 0x000fe20000000000 */
[----:B------:R-:W-:Y:S01]  /*0940*/  @!P5 IADD3 R25, PT, PT, -R25, RZ, RZ ;  /* 0x000000ff1919d210 */ /* 0x000fe20007ffe1ff */
[----:B------:R-:W-:Y:S01]  /*0950*/  @!P1 IMAD.MOV R7, RZ, RZ, -R7 ;  /* 0x000000ffff079224 */ /* 0x000fe200078e0a07 */
[----:B------:R-:W-:-:S02]  /*0960*/  LOP3.LUT R10, RZ, UR50, RZ, 0x33, !PT ;  /* 0x00000032ff0a7c12 */ /* 0x000fc4000f8e33ff */
[----:B------:R-:W-:Y:S02]  /*0970*/  ISETP.GE.U32.AND P2, PT, R28, UR8, PT ;  /* 0x000000081c007c0c */ /* 0x000fe4000bf46070 */
[----:B------:R-:W-:Y:S02]  /*0980*/  SEL R6, R8, R25, !P4 ;  /* 0x0000001908067207 */ /* 0x000fe40006000000 */
[----:B------:R-:W-:Y:S02]  /*0990*/  SEL R25, R10, R7, !P3 ;  /* 0x000000070a197207 */ /* 0x000fe40005800000 */
[----:B------:R-:W-:Y:S02]  /*09a0*/  IADD3 R26, PT, PT, -R6, RZ, RZ ;  /* 0x000000ff061a7210 */ /* 0x000fe40007ffe1ff */
[----:B-1----:R-:W-:Y:S01]  /*09b0*/  ISETP.NE.U32.AND P1, PT, R2, 0x1, PT ;  /* 0x000000010200780c */ /* 0x002fe20003f25070 */
[----:B------:R-:W-:Y:S01]  /*09c0*/  IMAD.MOV R2, RZ, RZ, -R25 ;  /* 0x000000ffff027224 */ /* 0x000fe200078e0a19 */
[----:B------:R-:W-:Y:S01]  /*09d0*/  SEL R24, R24, RZ, P0 ;  /* 0x000000ff18187207 */ /* 0x000fe20000000000 */
[----:B------:R-:W-:Y:S01]  /*09e0*/  IMAD R7, R26, UR49, R13 ;  /* 0x000000311a077c24 */ /* 0x000fe2000f8e020d */
[----:B------:R-:W-:Y:S01]  /*09f0*/  ISETP.NE.AND.EX P1, PT, R3, RZ, PT, P1 ;  /* 0x000000ff0300720c */ /* 0x000fe20003f25310 */
[----:B------:R-:W-:Y:S01]  /*0a00*/  IMAD R2, R2, UR50, R19 ;  /* 0x0000003202027c24 */ /* 0x000fe2000f8e0213 */
[----:B------:R-:W-:Y:S01]  /*0a10*/  LOP3.LUT R3, R15, UR50, RZ, 0x3c, !PT ;  /* 0x000000320f037c12 */ /* 0x000fe2000f8e3cff */
[----:B------:R-:W-:Y:S01]  /*0a20*/  VIADD R19, R11, 0x60 ;  /* 0x000000600b137836 */ /* 0x000fe20000000000 */
[----:B------:R-:W-:Y:S01]  /*0a30*/  @P2 IADD3 R18, PT, PT, R18, 0x1, RZ ;  /* 0x0000000112122810 */ /* 0x000fe20007ffe0ff */
[----:B------:R-:W-:Y:S01]  /*0a40*/  IMAD R24, R24, UR46, RZ ;  /* 0x0000002e18187c24 */ /* 0x000fe2000f8e02ff */
[----:B------:R-:W-:-:S02]  /*0a50*/  IABS R26, R7 ;  /* 0x00000007001a7213 */ /* 0x000fc40000000000 */
[----:B------:R-:W-:Y:S02]  /*0a60*/  ISETP.GE.AND P5, PT, R3, RZ, PT ;  /* 0x000000ff0300720c */ /* 0x000fe40003fa6270 */
[----:B------:R-:W-:Y:S01]  /*0a70*/  SEL R3, R25, RZ, P1 ;  /* 0x000000ff19037207 */ /* 0x000fe20000800000 */
[----:B------:R-:W-:Y:S01]  /*0a80*/  IMAD.MOV.U32 R25, RZ, RZ, R18 ;  /* 0x000000ffff197224 */ /* 0x000fe200078e0012 */
[----:B0-----:R-:W-:Y:S01]  /*0a90*/  ISETP.NE.U32.AND P2, PT, R4, 0x1, PT ;  /* 0x000000010400780c */ /* 0x001fe20003f45070 */
[----:B------:R-:W-:Y:S01]  /*0aa0*/  IMAD.HI.U32 R18, R26, UR5, RZ ;  /* 0x000000051a127c27 */ /* 0x000fe2000f8e00ff */
[----:B------:R-:W-:Y:S02]  /*0ab0*/  IABS R28, R19 ;  /* 0x00000013001c7213 */ /* 0x000fe40000000000 */
[----:B------:R-:W-:Y:S01]  /*0ac0*/  ISETP.NE.AND.EX P2, PT, R5, RZ, PT, P2 ;  /* 0x000000ff0500720c */ /* 0x000fe20003f45320 */
[----:B------:R-:W-:Y:S01]  /*0ad0*/  IMAD.MOV R5, RZ, RZ, -R18 ;  /* 0x000000ffff057224 */ /* 0x000fe200078e0a12 */
[----:B------:R-:W-:Y:S01]  /*0ae0*/  SEL R12, R12, RZ, P0 ;  /* 0x000000ff0c0c7207 */ /* 0x000fe20000000000 */
[----:B------:R-:W-:Y:S01]  /*0af0*/  IMAD.HI.U32 R4, R9, R28, RZ ;  /* 0x0000001c09047227 */ /* 0x000fe200078e00ff */
[----:B------:R-:W-:-:S02]  /*0b00*/  SEL R2, R2, RZ, P2 ;  /* 0x000000ff02027207 */ /* 0x000fc40001000000 */
[----:B------:R-:W-:Y:S01]  /*0b10*/  @!P5 IADD3 R25, PT, PT, -R25, RZ, RZ ;  /* 0x000000ff1919d210 */ /* 0x000fe20007ffe1ff */
[----:B------:R-:W-:Y:S02]  /*0b20*/  IMAD R3, R3, UR47, R24 ;  /* 0x0000002f03037c24 */ /* 0x000fe4000f8e0218 */
[----:B------:R-:W-:Y:S01]  /*0b30*/  IMAD R24, R5, UR8, R26 ;  /* 0x0000000805187c24 */ /* 0x000fe2000f8e021a */
[----:B------:R-:W-:Y:S01]  /*0b40*/  IADD3 R5, PT, PT, -R4, RZ, RZ ;  /* 0x000000ff04057210 */ /* 0x000fe20007ffe1ff */
[----:B------:R-:W-:Y:S01]  /*0b50*/  IMAD R12, R12, UR46, RZ ;  /* 0x0000002e0c0c7c24 */ /* 0x000fe2000f8e02ff */
[----:B------:R-:W-:Y:S01]  /*0b60*/  SEL R25, R10, R25, !P3 ;  /* 0x000000190a197207 */ /* 0x000fe20005800000 */
[----:B------:R-:W-:Y:S02]  /*0b70*/  IMAD R3, R2, UR51, R3 ;  /* 0x0000003302037c24 */ /* 0x000fe4000f8e0203 */
[----:B------:R-:W-:Y:S02]  /*0b80*/  IMAD R5, R5, UR7, R28 ;  /* 0x0000000705057c24 */ /* 0x000fe4000f8e021c */
[----:B------:R-:W-:Y:S01]  /*0b90*/  IMAD.MOV R26, RZ, RZ, -R25 ;  /* 0x000000ffff1a7224 */ /* 0x000fe200078e0a19 */
[----:B------:R-:W-:-:S02]  /*0ba0*/  SEL R25, R25, RZ, P1 ;  /* 0x000000ff19197207 */ /* 0x000fc40000800000 */
[----:B------:R-:W-:Y:S01]  /*0bb0*/  ISETP.LT.U32.AND P6, PT, R5, UR7, PT ;  /* 0x0000000705007c0c */ /* 0x000fe2000bfc1070 */
[----:B------:R-:W-:-:S05]  /*0bc0*/  IMAD R15, R26, UR50, R15 ;  /* 0x000000321a0f7c24 */ /* 0x000fca000f8e020f */
[----:B------:R-:W-:-:S07]  /*0bd0*/  SEL R15, R15, RZ, P2 ;  /* 0x000000ff0f0f7207 */ /* 0x000fce0001000000 */
[----:B------:R-:W-:Y:S01]  /*0be0*/  @!P6 VIADD R5, R5, -UR7 ;  /* 0x800000070505ec36 */ /* 0x000fe20008000000 */
[----:B------:R-:W-:-:S04]  /*0bf0*/  @!P6 IADD3 R4, PT, PT, R4, 0x1, RZ ;  /* 0x000000010404e810 */ /* 0x000fc80007ffe0ff */
[----:B------:R-:W-:Y:S02]  /*0c00*/  ISETP.GE.U32.AND P5, PT, R5, UR7, PT ;  /* 0x0000000705007c0c */ /* 0x000fe4000bfa6070 */
[----:B------:R-:W-:-:S04]  /*0c10*/  LOP3.LUT R5, R19, UR49, RZ, 0x3c, !PT ;  /* 0x0000003113057c12 */ /* 0x000fc8000f8e3cff */
[----:B------:R-:W-:-:S07]  /*0c20*/  ISETP.GE.AND P6, PT, R5, RZ, PT ;  /* 0x000000ff0500720c */ /* 0x000fce0003fc6270 */
[----:B------:R-:W-:-:S05]  /*0c30*/  @P5 VIADD R4, R4, 0x1 ;  /* 0x0000000104045836 */ /* 0x000fca0000000000 */
[----:B------:R-:W-:Y:S01]  /*0c40*/  MOV R5, R4 ;  /* 0x0000000400057202 */ /* 0x000fe20000000f00 */
[----:B------:R-:W-:Y:S01]  /*0c50*/  IMAD R4, R25, UR47, R12 ;  /* 0x0000002f19047c24 */ /* 0x000fe2000f8e020c */
[----:B------:R-:W-:-:S03]  /*0c60*/  SHF.R.S64 R12, RZ, 0x1e, R13 ;  /* 0x0000001eff0c7819 */ /* 0x000fc6000000100d */
[----:B------:R-:W-:Y:S01]  /*0c70*/  @!P6 IMAD.MOV R5, RZ, RZ, -R5 ;  /* 0x000000ffff05e224 */ /* 0x000fe200078e0a05 */
[----:B------:R-:W-:Y:S02]  /*0c80*/  ISETP.LT.U32.AND P6, PT, R24, UR8, PT ;  /* 0x0000000818007c0c */ /* 0x000fe4000bfc1070 */
[----:B------:R-:W-:Y:S02]  /*0c90*/  IADD3 R12, P5, PT, R12, UR36, RZ ;  /* 0x000000240c0c7c10 */ /* 0x000fe4000ffbe0ff */
[----:B------:R-:W-:Y:S01]  /*0ca0*/  SEL R26, R8, R5, !P4 ;  /* 0x00000005081a7207 */ /* 0x000fe20006000000 */
[----:B------:R-:W-:Y:S01]  /*0cb0*/  IMAD R5, R15, UR51, R4 ;  /* 0x000000330f057c24 */ /* 0x000fe2000f8e0204 */
[----:B------:R-:W-:Y:S02]  /*0cc0*/  LEA.HI.X.SX32 R13, R13, UR37, 0x2, P5 ;  /* 0x000000250d0d7c11 */ /* 0x000fe4000a8f16ff */
[----:B------:R-:W-:-:S03]  /*0cd0*/  IADD3 R2, PT, PT, -R26, RZ, RZ ;  /* 0x000000ff1a027210 */ /* 0x000fc60007ffe1ff */
[----:B------:R0:W3:Y:S02]  /*0ce0*/  LDG.E R15, desc[UR10][R12.64] ;  /* 0x0000000a0c0f7981 */ /* 0x0000e4000c1e1900 */
[----:B------:R-:W-:Y:S01]  /*0cf0*/  IMAD R27, R2, UR49, R19 ;  /* 0x00000031021b7c24 */ /* 0x000fe2000f8e0213 */
[----:B------:R-:W-:Y:S01]  /*0d00*/  IADD3 R2, P5, PT, R3, UR38, RZ ;  /* 0x0000002603027c10 */ /* 0x000fe2000ffbe0ff */
[----:B------:R-:W-:-:S03]  /*0d10*/  @!P6 VIADD R24, R24, -UR8 ;  /* 0x800000081818ec36 */ /* 0x000fc60008000000 */
[----:B------:R-:W-:Y:S02]  /*0d20*/  LEA.HI.X.SX32 R3, R3, UR39, 0x1, P5 ;  /* 0x0000002703037c11 */ /* 0x000fe4000a8f0eff */
[C---:B------:R-:W-:Y:S02]  /*0d30*/  IADD3 R4, P5, PT, R5.reuse, UR38, RZ ;  /* 0x0000002605047c10 */ /* 0x040fe4000ffbe0ff */
[----:B------:R-:W-:Y:S02]  /*0d40*/  IABS R25, R27 ;  /* 0x0000001b00197213 */ /* 0x000fe40000000000 */
[----:B------:R-:W-:Y:S02]  /*0d50*/  LEA.HI.X.SX32 R5, R5, UR39, 0x1, P5 ;  /* 0x0000002705057c11 */ /* 0x000fe4000a8f0eff */
[----:B------:R-:W-:Y:S01]  /*0d60*/  ISETP.GE.U32.AND P5, PT, R24, UR8, PT ;  /* 0x0000000818007c0c */ /* 0x000fe2000bfa6070 */
[----:B------:R-:W-:Y:S01]  /*0d70*/  IMAD.HI.U32 R28, R25, UR5, RZ ;  /* 0x00000005191c7c27 */ /* 0x000fe2000f8e00ff */
[----:B------:R-:W-:-:S02]  /*0d80*/  LOP3.LUT R24, R7, UR50, RZ, 0x3c, !PT ;  /* 0x0000003207187c12 */ /* 0x000fc4000f8e3cff */
[----:B------:R-:W-:Y:S01]  /*0d90*/  @!P6 IADD3 R18, PT, PT, R18, 0x1, RZ ;  /* 0x000000011212e810 */ /* 0x000fe20007ffe0ff */
[----:B0-----:R-:W-:Y:S01]  /*0da0*/  IMAD.MOV R12, RZ, RZ, -R28 ;  /* 0x000000ffff0c7224 */ /* 0x001fe200078e0a1c */
[----:B------:R-:W-:Y:S02]  /*0db0*/  ISETP.GE.AND P6, PT, R24, RZ, PT ;  /* 0x000000ff1800720c */ /* 0x000fe40003fc6270 */
[----:B------:R-:W-:Y:S01]  /*0dc0*/  SHF.R.S64 R24, RZ, 0x1e, R19 ;  /* 0x0000001eff187819 */ /* 0x000fe20000001013 */
[----:B------:R-:W-:-:S04]  /*0dd0*/  IMAD R12, R12, UR8, R25 ;  /* 0x000000080c0c7c24 */ /* 0x000fc8000f8e0219 */
[----:B------:R-:W-:Y:S02]  /*0de0*/  @P5 IADD3 R18, PT, PT, R18, 0x1, RZ ;  /* 0x0000000112125810 */ /* 0x000fe40007ffe0ff */
[----:B------:R-:W-:-:S04]  /*0df0*/  IADD3 R24, P5, PT, R24, UR36, RZ ;  /* 0x0000002418187c10 */ /* 0x000fc8000ffbe0ff */
[----:B------:R-:W-:Y:S02]  /*0e00*/  LEA.HI.X.SX32 R25, R19, UR37, 0x2, P5 ;  /* 0x0000002513197c11 */ /* 0x000fe4000a8f16ff */
[----:B------:R-:W-:Y:S01]  /*0e10*/  ISETP.LT.U32.AND P5, PT, R12, UR8, PT ;  /* 0x000000080c007c0c */ /* 0x000fe2000bfa1070 */
[----:B------:R-:W-:Y:S01]  /*0e20*/  IMAD.MOV.U32 R13, RZ, RZ, R18 ;  /* 0x000000ffff0d7224 */ /* 0x000fe200078e0012 */
[----:B------:R-:W5:Y:S04]  /*0e30*/  LDG.E.U8 R19, desc[UR12][R4.64] ;  /* 0x0000000c04137981 */ /* 0x000f68000c1e1100 */
[----:B------:R-:W2:Y:S01]  /*0e40*/  LDG.E.U8 R18, desc[UR10][R2.64] ;  /* 0x0000000a02127981 */ /* 0x000ea2000c1e1100 */
[----:B------:R-:W-:-:S03]  /*0e50*/  @!P6 IMAD.MOV R13, RZ, RZ, -R13 ;  /* 0x000000ffff0de224 */ /* 0x000fc600078e0a0d */
[----:B------:R0:W3:Y:S03]  /*0e60*/  LDG.E R24, desc[UR10][R24.64] ;  /* 0x0000000a18187981 */ /* 0x0000e6000c1e1900 */
[----:B------:R-:W-:-:S04]  /*0e70*/  @!P5 IADD3 R12, PT, PT, R12, -UR8, RZ ;  /* 0x800000080c0cdc10 */ /* 0x000fc8000fffe0ff */
[----:B------:R-:W-:Y:S02]  /*0e80*/  ISETP.GE.U32.AND P6, PT, R12, UR8, PT ;  /* 0x000000080c007c0c */ /* 0x000fe4000bfc6070 */
[----:B------:R-:W-:Y:S02]  /*0e90*/  IADD3 R12, PT, PT, R11, 0x80, RZ ;  /* 0x000000800b0c7810 */ /* 0x000fe40007ffe0ff */
[----:B0-----:R-:W-:Y:S02]  /*0ea0*/  LOP3.LUT R25, R27, UR50, RZ, 0x3c, !PT ;  /* 0x000000321b197c12 */ /* 0x001fe4000f8e3cff */
[----:B------:R-:W-:Y:S01]  /*0eb0*/  IABS R32, R12 ;  /* 0x0000000c00207213 */ /* 0x000fe20000000000 */
[----:B------:R-:W-:Y:S01]  /*0ec0*/  @!P5 VIADD R28, R28, 0x1 ;  /* 0x000000011c1cd836 */ /* 0x000fe20000000000 */
[----:B------:R-:W-:-:S03]  /*0ed0*/  ISETP.GE.AND P5, PT, R25, RZ, PT ;  /* 0x000000ff1900720c */ /* 0x000fc60003fa6270 */
[----:B------:R-:W-:-:S04]  /*0ee0*/  IMAD.HI.U32 R25, R9, R32, RZ ;  /* 0x0000002009197227 */ /* 0x000fc800078e00ff */
[----:B------:R-:W-:-:S04]  /*0ef0*/  IMAD.MOV R3, RZ, RZ, -R25 ;  /* 0x000000ffff037224 */ /* 0x000fc800078e0a19 */
[----:B------:R-:W-:Y:S01]  /*0f00*/  IMAD R2, R3, UR7, R32 ;  /* 0x0000000703027c24 */ /* 0x000fe2000f8e0220 */
[----:B------:R-:W-:-:S04]  /*0f10*/  @P6 IADD3 R28, PT, PT, R28, 0x1, RZ ;  /* 0x000000011c1c6810 */ /* 0x000fc80007ffe0ff */
[----:B------:R-:W-:-:S13]  /*0f20*/  ISETP.LT.U32.AND P6, PT, R2, UR7, PT ;  /* 0x0000000702007c0c */ /* 0x000fda000bfc1070 */
[----:B------:R-:W-:Y:S01]  /*0f30*/  @!P6 IADD3 R2, PT, PT, R2, -UR7, RZ ;  /* 0x800000070202ec10 */ /* 0x000fe2000fffe0ff */
[----:B------:R-:W-:-:S03]  /*0f40*/  @!P6 VIADD R25, R25, 0x1 ;  /* 0x000000011919e836 */ /* 0x000fc60000000000 */
[----:B------:R-:W-:Y:S02]  /*0f50*/  ISETP.GE.U32.AND P6, PT, R2, UR7, PT ;  /* 0x0000000702007c0c */ /* 0x000fe4000bfc6070 */
[----:B------:R-:W-:-:S11]  /*0f60*/  LOP3.LUT R2, R12, UR49, RZ, 0x3c, !PT ;  /* 0x000000310c027c12 */ /* 0x000fd6000f8e3cff */
[----:B------:R-:W-:Y:S01]  /*0f70*/  @P6 VIADD R25, R25, 0x1 ;  /* 0x0000000119196836 */ /* 0x000fe20000000000 */
[----:B------:R-:W-:Y:S02]  /*0f80*/  ISETP.GE.AND P6, PT, R2, RZ, PT ;  /* 0x000000ff0200720c */ /* 0x000fe40003fc6270 */
[----:B------:R-:W-:Y:S02]  /*0f90*/  SEL R13, R10, R13, !P3 ;  /* 0x0000000d0a0d7207 */ /* 0x000fe40005800000 */
[----:B------:R-:W-:-:S09]  /*0fa0*/  @!P5 IADD3 R28, PT, PT, -R28, RZ, RZ ;  /* 0x000000ff1c1cd210 */ /* 0x000fd20007ffe1ff */
[----:B------:R-:W-:-:S04]  /*0fb0*/  @!P6 IADD3 R25, PT, PT, -R25, RZ, RZ ;  /* 0x000000ff1919e210 */ /* 0x000fc80007ffe1ff */
[----:B------:R-:W-:Y:S02]  /*0fc0*/  SEL R4, R8, R25, !P4 ;  /* 0x0000001908047207 */ /* 0x000fe40006000000 */
[C---:B------:R-:W-:Y:S02]  /*0fd0*/  IADD3 R30, PT, PT, -R13.reuse, RZ, RZ ;  /* 0x000000ff0d1e7210 */ /* 0x040fe40007ffe1ff */
[----:B------:R-:W-:Y:S01]  /*0fe0*/  SEL R5, R13, RZ, P1 ;  /* 0x000000ff0d057207 */ /* 0x000fe20000800000 */
[----:B------:R-:W-:Y:S01]  /*0ff0*/  IMAD.MOV R13, RZ, RZ, -R4 ;  /* 0x000000ffff0d7224 */ /* 0x000fe200078e0a04 */
[----:B------:R-:W-:-:S03]  /*1000*/  SEL R28, R10, R28, !P3 ;  /* 0x0000001c0a1c7207 */ /* 0x000fc60005800000 */
[----:B------:R-:W-:Y:S01]  /*1010*/  IMAD R13, R13, UR49, R12 ;  /* 0x000000310d0d7c24 */ /* 0x000fe2000f8e020c */
[----:B------:R-:W-:Y:S01]  /*1020*/  SEL R6, R6, RZ, P0 ;  /* 0x000000ff06067207 */ /* 0x000fe20000000000 */
[----:B------:R-:W-:-:S03]  /*1030*/  IMAD.MOV R2, RZ, RZ, -R28 ;  /* 0x000000ffff027224 */ /* 0x000fc600078e0a1c */
[----:B------:R-:W-:Y:S01]  /*1040*/  IABS R25, R13 ;  /* 0x0000000d00197213 */ /* 0x000fe20000000000 */
[----:B------:R-:W-:Y:S01]  /*1050*/  IMAD R6, R6, UR46, RZ ;  /* 0x0000002e06067c24 */ /* 0x000fe2000f8e02ff */
[----:B------:R-:W-:Y:S01]  /*1060*/  SEL R26, R26, RZ, P0 ;  /* 0x000000ff1a1a7207 */ /* 0x000fe20000000000 */
[----:B------:R-:W-:Y:S02]  /*1070*/  IMAD R27, R2, UR50, R27 ;  /* 0x00000032021b7c24 */ /* 0x000fe4000f8e021b */
[----:B------:R-:W-:-:S04]  /*1080*/  IMAD.HI.U32 R2, R25, UR5, RZ ;  /* 0x0000000519027c27 */ /* 0x000fc8000f8e00ff */
[----:B------:R-:W-:Y:S01]  /*1090*/  IMAD R5, R5, UR47, R6 ;  /* 0x0000002f05057c24 */ /* 0x000fe2000f8e0206 */
[----:B------:R-:W-:Y:S01]  /*10a0*/  SEL R6, R28, RZ, P1 ;  /* 0x000000ff1c067207 */ /* 0x000fe20000800000 */
[----:B------:R-:W-:Y:S01]  /*10b0*/  IMAD R3, R26, UR46, RZ ;  /* 0x0000002e1a037c24 */ /* 0x000fe2000f8e02ff */
        /* <DEDUP_REMOVED lines=19> */
[----:B------:R-:W-:Y:S01]  /*11f0*/  IABS R30, R26 ;  /* 0x0000001a001e7213 */ /* 0x000fe20000000000 */
[----:B------:R0:W3:Y:S02]  /*1200*/  LDG.E R25, desc[UR10][R2.64] ;  /* 0x0000000a02197981 */ /* 0x0000e4000c1e1900 */
[----:B------:R-:W-:Y:S01]  /*1210*/  IMAD R13, R12, UR50, R13 ;  /* 0x000000320c0d7c24 */ /* 0x000fe2000f8e020d */
[----:B------:R-:W-:Y:S01]  /*1220*/  SEL R12, R7, RZ, P2 ;  /* 0x000000ff070c7207 */ /* 0x000fe20001000000 */
[----:B------:R-:W-:-:S05]  /*1230*/  IMAD.HI.U32 R7, R9, R30, RZ ;  /* 0x0000001e09077227 */ /* 0x000fca00078e00ff */
        /* <DEDUP_REMOVED lines=8> */
[----:B------:R-:W-:Y:S02]  /*12c0*/  SEL R4, R4, RZ, P0 ;  /* 0x000000ff04047207 */ /* 0x000fe40000000000 */
[----:B------:R-:W-:-:S03]  /*12d0*/  SEL R27, R27, RZ, P2 ;  /* 0x000000ff1b1b7207 */ /* 0x000fc60001000000 */
[----:B------:R-:W-:Y:S01]  /*12e0*/  @P5 VIADD R7, R7, 0x1 ;  /* 0x0000000107075836 */ /* 0x000fe20000000000 */
[----:B------:R-:W-:Y:S01]  /*12f0*/  SEL R28, R28, RZ, P1 ;  /* 0x000000ff1c1c7207 */ /* 0x000fe20000800000 */
[----:B------:R-:W-:Y:S01]  /*1300*/  IMAD R29, R4, UR46, RZ ;  /* 0x0000002e041d7c24 */ /* 0x000fe2000f8e02ff */
[----:B------:R-:W-:-:S03]  /*1310*/  SEL R13, R13, RZ, P2 ;  /* 0x000000ff0d0d7207 */ /* 0x000fc60001000000 */
[----:B------:R-:W-:Y:S01]  /*1320*/  @!P6 IADD3 R7, PT, PT, -R7, RZ, RZ ;  /* 0x000000ff0707e210 */ /* 0x000fe20007ffe1ff */
[----:B------:R-:W-:Y:S02]  /*1330*/  IMAD R5, R12, UR51, R5 ;  /* 0x000000330c057c24 */ /* 0x000fe4000f8e0205 */
[----:B------:R-:W-:Y:S01]  /*1340*/  IMAD R3, R27, UR51, R6 ;  /* 0x000000331b037c24 */ /* 0x000fe2000f8e0206 */
[----:B------:R-:W-:Y:S01]  /*1350*/  SEL R27, R8, R7, !P4 ;  /* 0x00000007081b7207 */ /* 0x000fe20006000000 */
[----:B------:R-:W-:Y:S01]  /*1360*/  IMAD R4, R28, UR47, R29 ;  /* 0x0000002f1c047c24 */ /* 0x000fe2000f8e021d */
[----:B------:R-:W-:-:S03]  /*1370*/  IADD3 R6, P5, PT, R5, UR38, RZ ;  /* 0x0000002605067c10 */ /* 0x000fc6000ffbe0ff */
[----:B------:R-:W-:Y:S02]  /*1380*/  IMAD R28, R13, UR51, R4 ;  /* 0x000000330d1c7c24 */ /* 0x000fe4000f8e0204 */
[----:B------:R-:W-:Y:S01]  /*1390*/  IMAD.MOV R13, RZ, RZ, -R27 ;  /* 0x000000ffff0d7224 */ /* 0x000fe200078e0a1b */
[----:B------:R-:W-:Y:S02]  /*13a0*/  LEA.HI.X.SX32 R7, R5, UR39, 0x1, P5 ;  /* 0x0000002705077c11 */ /* 0x000fe4000a8f0eff */
[----:B------:R-:W-:Y:S01]  /*13b0*/  IADD3 R2, P5, PT, R3, UR38, RZ ;  /* 0x0000002603027c10 */ /* 0x000fe2000ffbe0ff */
[----:B------:R-:W-:Y:S02]  /*13c0*/  IMAD R30, R13, UR49, R26 ;  /* 0x000000310d1e7c24 */ /* 0x000fe4000f8e021a */
[----:B------:R0:W4:Y:S01]  /*13d0*/  LDG.E.U8 R12, desc[UR10][R6.64] ;  /* 0x0000000a060c7981 */ /* 0x000122000c1e1100 */
[----:B------:R-:W-:Y:S02]  /*13e0*/  LEA.HI.X.SX32 R3, R3, UR39, 0x1, P5 ;  /* 0x0000002703037c11 */ /* 0x000fe4000a8f0eff */
[----:B------:R-:W-:-:S02]  /*13f0*/  IABS R31, R30 ;  /* 0x0000001e001f7213 */ /* 0x000fc40000000000 */
[C---:B------:R-:W-:Y:S01]  /*1400*/  IADD3 R4, P5, PT, R28.reuse, UR38, RZ ;  /* 0x000000261c047c10 */ /* 0x040fe2000ffbe0ff */
[----:B------:R1:W3:Y:S03]  /*1410*/  LDG.E.U8 R13, desc[UR12][R2.64] ;  /* 0x0000000c020d7981 */ /* 0x0002e6000c1e1100 */
[----:B------:R-:W-:Y:S01]  /*1420*/  LEA.HI.X.SX32 R5, R28, UR39, 0x1, P5 ;  /* 0x000000271c057c11 */ /* 0x000fe2000a8f0eff */
[----:B------:R-:W-:Y:S01]  /*1430*/  IMAD.HI.U32 R28, R31, UR5, RZ ;  /* 0x000000051f1c7c27 */ /* 0x000fe2000f8e00ff */
[----:B0-----:R-:W-:-:S03]  /*1440*/  SHF.R.S64 R6, RZ, 0x1e, R26 ;  /* 0x0000001eff067819 */ /* 0x001fc6000000101a */
[----:B------:R0:W3:Y:S01]  /*1450*/  LDG.E.U8 R29, desc[UR10][R4.64] ;  /* 0x0000000a041d7981 */ /* 0x0000e2000c1e1100 */
[----:B------:R-:W-:-:S05]  /*1460*/  IADD3 R32, PT, PT, -R28, RZ, RZ ;  /* 0x000000ff1c207210 */ /* 0x000fca0007ffe1ff */
[----:B------:R-:W-:-:S05]  /*1470*/  IMAD R31, R32, UR8, R31 ;  /* 0x00000008201f7c24 */ /* 0x000fca000f8e021f */
[----:B------:R-:W-:Y:S02]  /*1480*/  ISETP.LT.U32.AND P6, PT, R31, UR8, PT ;  /* 0x000000081f007c0c */ /* 0x000fe4000bfc1070 */
[----:B-1----:R-:W-:-:S11]  /*1490*/  LOP3.LUT R2, R30, UR50, RZ, 0x3c, !PT ;  /* 0x000000321e027c12 */ /* 0x002fd6000f8e3cff */
[----:B------:R-:W-:Y:S01]  /*14a0*/  @!P6 VIADD R31, R31, -UR8 ;  /* 0x800000081f1fec36 */ /* 0x000fe20008000000 */
[----:B------:R-:W-:-:S04]  /*14b0*/  @!P6 IADD3 R28, PT, PT, R28, 0x1, RZ ;  /* 0x000000011c1ce810 */ /* 0x000fc80007ffe0ff */
[----:B------:R-:W-:Y:S02]  /*14c0*/  ISETP.GE.U32.AND P5, PT, R31, UR8, PT ;  /* 0x000000081f007c0c */ /* 0x000fe4000bfa6070 */
[----:B------:R-:W-:-:S11]  /*14d0*/  ISETP.GE.AND P6, PT, R2, RZ, PT ;  /* 0x000000ff0200720c */ /* 0x000fd60003fc6270 */
[----:B------:R-:W-:Y:S01]  /*14e0*/  @P5 VIADD R28, R28, 0x1 ;  /* 0x000000011c1c5836 */ /* 0x000fe20000000000 */
[----:B------:R-:W-:-:S04]  /*14f0*/  IADD3 R6, P5, PT, R6, UR36, RZ ;  /* 0x0000002406067c10 */ /* 0x000fc8000ffbe0ff */
[----:B------:R-:W-:Y:S02]  /*1500*/  @!P6 IADD3 R28, PT, PT, -R28, RZ, RZ ;  /* 0x000000ff1c1ce210 */ /* 0x000fe40007ffe1ff */
[----:B------:R-:W-:Y:S02]  /*1510*/  LEA.HI.X.SX32 R7, R26, UR37, 0x2, P5 ;  /* 0x000000251a077c11 */ /* 0x000fe4000a8f16ff */
[----:B--2---:R-:W-:Y:S02]  /*1520*/  ISETP.NE.AND P6, PT, R18, RZ, PT ;  /* 0x000000ff1200720c */ /* 0x004fe40003fc5270 */
[----:B-----5:R-:W-:Y:S02]  /*1530*/  ISETP.NE.AND P5, PT, R19, RZ, PT ;  /* 0x000000ff1300720c */ /* 0x020fe40003fa5270 */
[----:B------:R-:W1:Y:S01]  /*1540*/  LDC.64 R18, c[0x0][0x3e8] ;  /* 0x0000fa00ff127b82 */ /* 0x000e620000000a00 */
[----:B------:R-:W-:Y:S02]  /*1550*/  SEL R2, R10, R28, !P3 ;  /* 0x0000001c0a027207 */ /* 0x000fe40005800000 */
[----:B0-----:R-:W-:-:S03]  /*1560*/  IADD3 R5, PT, PT, R11, 0xc0, RZ ;  /* 0x000000c00b057810 */ /* 0x001fc60007ffe0ff */
[----:B------:R-:W-:Y:S01]  /*1570*/  IMAD.MOV R3, RZ, RZ, -R2 ;  /* 0x000000ffff037224 */ /* 0x000fe200078e0a02 */
[----:B------:R-:W-:-:S03]  /*1580*/  IABS R4, R5 ;  /* 0x0000000500047213 */ /* 0x000fc60000000000 */
[----:B------:R-:W-:Y:S02]  /*1590*/  IMAD R30, R3, UR50, R30 ;  /* 0x00000032031e7c24 */ /* 0x000fe4000f8e021e */
[----:B------:R-:W-:Y:S01]  /*15a0*/  IMAD.HI.U32 R3, R9, R4, RZ ;  /* 0x0000000409037227 */ /* 0x000fe200078e00ff */
[----:B------:R-:W-:Y:S02]  /*15b0*/  P2R R28, PR, RZ, 0x20 ;  /* 0x00000020ff1c7803 */ /* 0x000fe40000000000 */
[----:B-1----:R-:W-:Y:S01]  /*15c0*/  R2UR UR4, R19 ;  /* 0x00000000130472ca */ /* 0x002fe200000e0000 */
        /* <DEDUP_REMOVED lines=8> */
[----:B------:R-:W-:Y:S02]  /*1650*/  @P5 IADD3 R3, PT, PT, R3, 0x1, RZ ;  /* 0x0000000103035810 */ /* 0x000fe40007ffe0ff */
[----:B------:R-:W-:-:S03]  /*1660*/  ISETP.GE.AND P5, PT, R4, RZ, PT ;  /* 0x000000ff0400720c */ /* 0x000fc60003fa6270 */
[----:B------:R-:W-:Y:S01]  /*1670*/  IMAD.MOV.U32 R19, RZ, RZ, R3 ;  /* 0x000000ffff137224 */ /* 0x000fe200078e0003 */
[----:B------:R-:W-:Y:S01]  /*1680*/  SEL R2, R2, RZ, P1 ;  /* 0x000000ff02027207 */ /* 0x000fe20000800000 */
[----:B------:R-:W-:-:S04]  /*1690*/  IMAD R27, R27, UR46, RZ ;  /* 0x0000002e1b1b7c24 */ /* 0x000fc8000f8e02ff */
        /* <DEDUP_REMOVED lines=19> */
[----:B------:R0:W2:Y:S01]  /*17d0*/  LDG.E R19, desc[UR10][R6.64] ;  /* 0x0000000a06137981 */ /* 0x0000a2000c1e1900 */
[----:B------:R-:W-:-:S09]  /*17e0*/  MOV R33, R2 ;  /* 0x0000000200217202 */ /* 0x000fd20000000f00 */
[----:B------:R-:W-:-:S05]  /*17f0*/  @!P5 IMAD.MOV R33, RZ, RZ, -R33 ;  /* 0x000000ffff21d224 */ /* 0x000fca00078e0a21 */
[----:B------:R-:W-:Y:S01]  /*1800*/  SEL R33, R10, R33, !P3 ;  /* 0x000000210a217207 */ /* 0x000fe20005800000 */
[----:B0-----:R-:W-:-:S03]  /*1810*/  IMAD R6, R27, UR46, RZ ;  /* 0x0000002e1b067c24 */ /* 0x001fc6000f8e02ff */
[C---:B------:R-:W-:Y:S02]  /*1820*/  IADD3 R35, PT, PT, -R33.reuse, RZ, RZ ;  /* 0x000000ff21237210 */ /* 0x040fe40007ffe1ff */
[----:B------:R-:W-:Y:S02]  /*1830*/  SEL R33, R33, RZ, P1 ;  /* 0x000000ff21217207 */ /* 0x000fe40000800000 */
[----:B------:R-:W-:-:S03]  /*1840*/  IADD3 R2, P5, PT, R3, UR38, RZ ;  /* 0x0000002603027c10 */ /* 0x000fc6000ffbe0ff */
[----:B------:R-:W-:Y:S02]  /*1850*/  IMAD R33, R33, UR47, R6 ;  /* 0x0000002f21217c24 */ /* 0x000fe4000f8e0206 */
[----:B------:R-:W-:Y:S01]  /*1860*/  VIADD R6, R11, 0xe0 ;  /* 0x000000e00b067836 */ /* 0x000fe20000000000 */
[----:B------:R-:W-:-:S04]  /*1870*/  LEA.HI.X.SX32 R3, R3, UR39, 0x1, P5 ;  /* 0x0000002703037c11 */ /* 0x000fc8000a8f0eff */
[----:B------:R-:W-:Y:S01]  /*1880*/  IABS R32, R6 ;  /* 0x0000000600207213 */ /* 0x000fe20000000000 */
[----:B------:R0:W5:Y:S01]  /*1890*/  LDG.E.U8 R31, desc[UR10][R2.64] ;  /* 0x0000000a021f7981 */ /* 0x000162000c1e1100 */
[----:B------:R-:W-:Y:S01]  /*18a0*/  IMAD R30, R35, UR50, R4 ;  /* 0x00000032231e7c24 */ /* 0x000fe2000f8e0204 */
[----:B------:R-:W-:Y:S02]  /*18b0*/  SHF.R.S64 R4, RZ, 0x1e, R5 ;  /* 0x0000001eff047819 */ /* 0x000fe40000001005 */
[----:B0-----:R-:W-:-:S05]  /*18c0*/  IMAD.HI.U32 R2, R9, R32, RZ ;  /* 0x0000002009027227 */ /* 0x001fca00078e00ff */
        /* <DEDUP_REMOVED lines=18> */
[----:B------:R-:W-:-:S03]  /*19f0*/  SEL R30, R8, R33, !P4 ;  /* 0x00000021081e7207 */ /* 0x000fc60006000000 */
[----:B------:R1:W5:Y:S01]  /*1a00*/  LDG.E.U8 R7, desc[UR10][R2.64] ;  /* 0x0000000a02077981 */ /* 0x000362000c1e1100 */
[----:B------:R-:W-:-:S05]  /*1a10*/  IADD3 R33, PT, PT, -R30, RZ, RZ ;  /* 0x000000ff1e217210 */ /* 0x000fca0007ffe1ff */
        /* <DEDUP_REMOVED lines=24> */
[----:B------:R-:W-:-:S05]  /*1ba0*/  IMAD.HI.U32 R2, R9, R4, RZ ;  /* 0x0000000409027227 */ /* 0x000fca00078e00ff */
        /* <DEDUP_REMOVED lines=29> */
[----:B------:R-:W-:-:S04]  /*1d80*/  SEL R3, R10, R3, !P3 ;  /* 0x000000030a037207 */ /* 0x000fc80005800000 */
[----:B------:R-:W-:Y:S01]  /*1d90*/  SEL R12, R3, RZ, P1 ;  /* 0x000000ff030c7207 */ /* 0x000fe20000800000 */
[----:B------:R-:W-:Y:S02]  /*1da0*/  IMAD.MOV R35, RZ, RZ, -R3 ;  /* 0x000000ffff237224 */ /* 0x000fe400078e0a03 */
[----:B------:R-:W-:Y:S01]  /*1db0*/  IMAD R3, R2, UR46, RZ ;  /* 0x0000002e02037c24 */ /* 0x000fe2000f8e02ff */
[----:B------:R-:W-:-:S05]  /*1dc0*/  IABS R2, R11 ;  /* 0x0000000b00027213 */ /* 0x000fca0000000000 */
[----:B------:R-:W-:-:S04]  /*1dd0*/  IMAD.HI.U32 R9, R9, R2, RZ ;  /* 0x0000000209097227 */ /* 0x000fc800078e00ff */
        /* <DEDUP_REMOVED lines=31> */
[----:B------:R-:W-:-:S04]  /*1fd0*/  SHF.R.S64 R2, RZ, 0x1e, R6 ;  /* 0x0000001eff027819 */ /* 0x000fc80000001006 */
[----:B------:R-:W-:Y:S02]  /*1fe0*/  IADD3 R2, P4, PT, R2, UR36, RZ ;  /* 0x0000002402027c10 */ /* 0x000fe4000ff9e0ff */
[----:B------:R-:W-:Y:S02]  /*1ff0*/  SHF.R.S64 R4, RZ, 0x1e, R5 ;  /* 0x0000001eff047819 */ /* 0x000fe40000001005 */
[----:B------:R-:W-:Y:S02]  /*2000*/  LEA.HI.X.SX32 R3, R6, UR37, 0x2, P4 ;  /* 0x0000002506037c11 */ /* 0x000fe4000a0f16ff */
[----:B------:R-:W-:Y:S02]  /*2010*/  SHF.R.S64 R6, RZ, 0x1e, R11 ;  /* 0x0000001eff067819 */ /* 0x000fe4000000100b */
[----:B------:R-:W-:Y:S02]  /*2020*/  IADD3 R4, P5, PT, R4, UR36, RZ ;  /* 0x0000002404047c10 */ /* 0x000fe4000ffbe0ff */
[----:B------:R-:W-:-:S02]  /*2030*/  P2R R26, PR, RZ, 0x40 ;  /* 0x00000040ff1a7803 */ /* 0x000fc40000000000 */
[----:B------:R-:W-:Y:S02]  /*2040*/  IADD3 R6, P6, PT, R6, UR36, RZ ;  /* 0x0000002406067c10 */ /* 0x000fe4000ffde0ff */
[----:B------:R-:W-:Y:S01]  /*2050*/  LEA.HI.X.SX32 R5, R5, UR37, 0x2, P5 ;  /* 0x0000002505057c11 */ /* 0x000fe2000a8f16ff */
[----:B------:R-:W-:Y:S01]  /*2060*/  IMAD R32, R35, UR50, R32 ;  /* 0x0000003223207c24 */ /* 0x000fe2000f8e0220 */
[----:B-----5:R-:W-:Y:S02]  /*2070*/  ISETP.NE.AND P5, PT, R7, RZ, PT ;  /* 0x000000ff0700720c */ /* 0x020fe40003fa5270 */
[----:B------:R-:W-:Y:S01]  /*2080*/  LEA.HI.X.SX32 R7, R11, UR37, 0x2, P6 ;  /* 0x000000250b077c11 */ /* 0x000fe2000b0f16ff */
[----:B------:R-:W3:Y:S01]  /*2090*/  LDG.E R4, desc[UR10][R4.64] ;  /* 0x0000000a04047981 */ /* 0x000ee2000c1e1900 */
[----:B------:R-:W-:Y:S02]  /*20a0*/  ISETP.NE.AND P6, PT, R13, RZ, PT ;  /* 0x000000ff0d00720c */ /* 0x000fe40003fc5270 */
[----:B------:R-:W-:-:S02]  /*20b0*/  SEL R13, R8, RZ, P0 ;  /* 0x000000ff080d7207 */ /* 0x000fc40000000000 */
[----:B------:R-:W-:Y:S02]  /*20c0*/  SEL R11, R32, RZ, P2 ;  /* 0x000000ff200b7207 */ /* 0x000fe40001000000 */
[----:B------:R-:W-:Y:S01]  /*20d0*/  SEL R10, R10, RZ, P1 ;  /* 0x000000ff0a0a7207 */ /* 0x000fe20000800000 */
[----:B------:R-:W-:Y:S01]  /*20e0*/  IMAD R13, R13, UR46, RZ ;  /* 0x0000002e0d0d7c24 */ /* 0x000fe2000f8e02ff */
[----:B------:R-:W-:Y:S01]  /*20f0*/  ISETP.NE.AND P3, PT, R29, RZ, PT ;  /* 0x000000ff1d00720c */ /* 0x000fe20003f65270 */
[----:B------:R-:W-:Y:S01]  /*2100*/  IMAD R11, R11, UR51, R12 ;  /* 0x000000330b0b7c24 */ /* 0x000fe2000f8e020c */
[----:B------:R-:W-:Y:S01]  /*2110*/  SEL R29, R9, RZ, P2 ;  /* 0x000000ff091d7207 */ /* 0x000fe20001000000 */
[----:B------:R-:W-:Y:S01]  /*2120*/  IMAD R12, R10, UR47, R13 ;  /* 0x0000002f0a0c7c24 */ /* 0x000fe2000f8e020d */
[----:B------:R-:W-:Y:S02]  /*2130*/  IADD3 R8, P0, PT, R30, UR38, RZ ;  /* 0x000000261e087c10 */ /* 0x000fe4000ff1e0ff */
[----:B------:R-:W-:Y:S01]  /*2140*/  R2UR UR14, R16 ;  /* 0x00000000100e72ca */ /* 0x000fe200000e0000 */
[----:B------:R-:W-:Y:S01]  /*2150*/  IMAD R29, R29, UR51, R12 ;  /* 0x000000331d1d7c24 */ /* 0x000fe2000f8e020c */
[----:B------:R-:W-:-:S02]  /*2160*/  LEA.HI.X.SX32 R9, R30, UR39, 0x1, P0 ;  /* 0x000000271e097c11 */ /* 0x000fc400080f0eff */
[----:B------:R-:W-:Y:S02]  /*2170*/  IADD3 R10, P0, PT, R11, UR38, RZ ;  /* 0x000000260b0a7c10 */ /* 0x000fe4000ff1e0ff */
[C---:B------:R-:W-:Y:S02]  /*2180*/  R2UR UR15, R17.reuse ;  /* 0x00000000110f72ca */ /* 0x040fe400000e0000 */
[C---:B------:R-:W-:Y:S02]  /*2190*/  R2UR UR6, R16.reuse ;  /* 0x00000000100672ca */ /* 0x040fe400000e0000 */
[----:B------:R-:W-:Y:S02]  /*21a0*/  R2UR UR7, R17 ;  /* 0x00000000110772ca */ /* 0x000fe400000e0000 */
[----:B------:R-:W-:Y:S02]  /*21b0*/  LEA.HI.X.SX32 R11, R11, UR39, 0x1, P0 ;  /* 0x000000270b0b7c11 */ /* 0x000fe400080f0eff */
[----:B------:R-:W-:-:S02]  /*21c0*/  R2UR UR8, R16 ;  /* 0x00000000100872ca */ /* 0x000fc400000e0000 */
[----:B------:R-:W-:Y:S02]  /*21d0*/  R2UR UR9, R17 ;  /* 0x00000000110972ca */ /* 0x000fe400000e0000 */
[C---:B------:R-:W-:Y:S01]  /*21e0*/  IADD3 R12, P0, PT, R29.reuse, UR38, RZ ;  /* 0x000000261d0c7c10 */ /* 0x040fe2000ff1e0ff */
[----:B------:R-:W4:Y:S03]  /*21f0*/  LDG.E.U8 R11, desc[UR12][R10.64] ;  /* 0x0000000c0a0b7981 */ /* 0x000f26000c1e1100 */
[----:B------:R-:W-:Y:S01]  /*2200*/  LEA.HI.X.SX32 R13, R29, UR39, 0x1, P0 ;  /* 0x000000271d0d7c11 */ /* 0x000fe200080f0eff */
[----:B------:R0:W5:Y:S04]  /*2210*/  LDG.E R2, desc[UR6][R2.64] ;  /* 0x0000000602027981 */ /* 0x000168000c1e1900 */
[----:B------:R-:W4:Y:S04]  /*2220*/  LDG.E.U8 R12, desc[UR14][R12.64] ;  /* 0x0000000e0c0c7981 */ /* 0x000f28000c1e1100 */
[----:B------:R-:W4:Y:S04]  /*2230*/  LDG.E.U8 R9, desc[UR8][R8.64] ;  /* 0x0000000808097981 */ /* 0x000f28000c1e1100 */
[----:B------:R1:W4:Y:S01]  /*2240*/  LDG.E R7, desc[UR6][R6.64] ;  /* 0x0000000606077981 */ /* 0x000322000c1e1900 */
[----:B------:R-:W-:Y:S01]  /*2250*/  FMUL R29, R14, UR4 ;  /* 0x000000040e1d7c20 */ /* 0x000fe20008400000 */
[----:B------:R-:W-:-:S02]  /*2260*/  ISETP.NE.AND P0, PT, R26, RZ, PT ;  /* 0x000000ff1a00720c */ /* 0x000fc40003f05270 */
[----:B------:R-:W-:Y:S01]  /*2270*/  ISETP.NE.AND P4, PT, R31, RZ, PT ;  /* 0x000000ff1f00720c */ /* 0x000fe20003f85270 */
[----:B------:R-:W-:Y:S01]  /*2280*/  FMUL R31, R0, UR4 ;  /* 0x00000004001f7c20 */ /* 0x000fe20008400000 */
[----:B------:R-:W-:Y:S02]  /*2290*/  ISETP.NE.AND P2, PT, R28, RZ, PT ;  /* 0x000000ff1c00720c */ /* 0x000fe40003f45270 */
[-C--:B------:R-:W-:Y:S01]  /*22a0*/  FSEL R34, R29, R18.reuse, P0 ;  /* 0x000000121d227208 */ /* 0x080fe20000000000 */
[----:B------:R-:W-:Y:S01]  /*22b0*/  FMUL R15, R15, UR4 ;  /* 0x000000040f0f7c20 */ /* 0x000fe20008400000 */
[----:B------:R-:W-:Y:S02]  /*22c0*/  ISETP.NE.AND P1, PT, R33, RZ, PT ;  /* 0x000000ff2100720c */ /* 0x000fe40003f25270 */
[-C--:B------:R-:W-:Y:S02]  /*22d0*/  FSEL R32, R31, R18.reuse, P2 ;  /* 0x000000121f207208 */ /* 0x080fe40001000000 */
[----:B------:R-:W-:Y:S01]  /*22e0*/  FMNMX R29, R34, -INF , !PT ;  /* 0xff800000221d7809 */ /* 0x000fe20007800000 */
[----:B0-----:R-:W-:Y:S01]  /*22f0*/  FMUL R3, R24, UR4 ;  /* 0x0000000418037c20 */ /* 0x001fe20008400000 */
[----:B------:R-:W-:-:S02]  /*2300*/  FSEL R30, R15, R18, P1 ;  /* 0x000000120f1e7208 */ /* 0x000fc40000800000 */
[----:B------:R-:W-:Y:S01]  /*2310*/  FMNMX R29, R29, R32, !PT ;  /* 0x000000201d1d7209 */ /* 0x000fe20007800000 */
[----:B------:R-:W-:Y:S01]  /*2320*/  FMUL R25, R25, UR4 ;  /* 0x0000000419197c20 */ /* 0x000fe20008400000 */
[----:B-1----:R-:W-:Y:S02]  /*2330*/  FSEL R6, R3, R18, P6 ;  /* 0x0000001203067208 */ /* 0x002fe40003000000 */
[----:B------:R-:W-:Y:S01]  /*2340*/  FMNMX R29, R29, R30, !PT ;  /* 0x0000001e1d1d7209 */ /* 0x000fe20007800000 */
[----:B--2---:R-:W-:Y:S01]  /*2350*/  FMUL R19, R19, UR4 ;  /* 0x0000000413137c20 */ /* 0x004fe20008400000 */
        /* <DEDUP_REMOVED lines=8> */
[----:B---3--:R-:W-:Y:S01]  /*23e0*/  FMUL R5, R4, UR4 ;  /* 0x0000000404057c20 */ /* 0x008fe20008400000 */
[----:B-----5:R-:W-:Y:S01]  /*23f0*/  FMUL R3, R2, UR4 ;  /* 0x0000000402037c20 */ /* 0x020fe20008400000 */
[----:B----4-:R-:W-:Y:S02]  /*2400*/  ISETP.NE.AND P2, PT, R12, RZ, PT ;  /* 0x000000ff0c00720c */ /* 0x010fe40003f45270 */
        /* <DEDUP_REMOVED lines=50> */
[----:B------:R-:W-:Y:S01]  /*2730*/  FFMA.RM R7, R15, R4, 12582913 ;  /* 0x4b4000010f077423 */ /* 0x000fe20000004004 */
[----:B------:R-:W-:Y:S01]  /*2740*/  FFMA.SAT R15, R10, R5, 0.5 ;  /* 0x3f0000000a0f7423 */ /* 0x000fe20000002005 */
[----:B------:R-:W-:Y:S01]  /*2750*/  FFMA R11, R12, 1.4426950216293334961, -R11 ;  /* 0x3fb8aa3b0c0b7823 */ /* 0x000fe2000000080b */
[----:B------:R-:W-:Y:S01]  /*2760*/  FFMA R30, R30, 1.925963033500011079e-08, R9 ;  /* 0x32a570601e1e7823 */ /* 0x000fe20000000009 */
[----:B------:R-:W-:Y:S01]  /*2770*/  FADD R9, R7, -12583039 ;  /* 0xcb40007f07097421 */ /* 0x000fe20000000000 */
[----:B------:R-:W-:-:S02]  /*2780*/  IMAD.SHL.U32 R0, R0, 0x800000, RZ ;  /* 0x0080000000007824 */ /* 0x000fc400078e00ff */
[----:B------:R-:W-:Y:S01]  /*2790*/  FFMA R19, R12, 1.925963033500011079e-08, R11 ;  /* 0x32a570600c137823 */ /* 0x000fe2000000000b */
[----:B------:R-:W-:Y:S01]  /*27a0*/  FFMA.SAT R25, R28, R5, 0.5 ;  /* 0x3f0000001c197423 */ /* 0x000fe20000002005 */
[----:B------:R-:W-:Y:S01]  /*27b0*/  FFMA R11, R8, 1.4426950216293334961, -R9 ;  /* 0x3fb8aa3b080b7823 */ /* 0x000fe20000000809 */
[-C--:B------:R-:W-:Y:S01]  /*27c0*/  FFMA.RM R9, R15, R4.reuse, 12582913 ;  /* 0x4b4000010f097423 */ /* 0x080fe20000004004 */
[----:B------:R-:W0:Y:S01]  /*27d0*/  MUFU.EX2 R13, R13 ;  /* 0x0000000d000d7308 */ /* 0x000e220000000800 */
[----:B------:R-:W-:Y:S01]  /*27e0*/  SHF.L.U32 R2, R2, 0x17, RZ ;  /* 0x0000001702027819 */ /* 0x000fe200000006ff */
[----:B------:R-:W-:Y:S01]  /*27f0*/  FFMA R14, R8, 1.925963033500011079e-08, R11 ;  /* 0x32a57060080e7823 */ /* 0x000fe2000000000b */
[----:B------:R-:W-:Y:S01]  /*2800*/  FADD R15, R9, -12583039 ;  /* 0xcb40007f090f7421 */ /* 0x000fe20000000000 */
[----:B------:R-:W-:Y:S01]  /*2810*/  FFMA.RM R8, R25, R4, 12582913 ;  /* 0x4b40000119087423 */ /* 0x000fe20000004004 */
[----:B------:R-:W-:Y:S02]  /*2820*/  IMAD.SHL.U32 R3, R3, 0x800000, RZ ;  /* 0x0080000003037824 */ /* 0x000fe400078e00ff */
[----:B------:R-:W-:Y:S01]  /*2830*/  FFMA R15, R10, 1.4426950216293334961, -R15 ;  /* 0x3fb8aa3b0a0f7823 */ /* 0x000fe2000000080f */
[----:B------:R-:W1:Y:S01]  /*2840*/  MUFU.EX2 R11, R34 ;  /* 0x00000022000b7308 */ /* 0x000e620000000800 */
[----:B------:R-:W-:-:S02]  /*2850*/  FADD R25, R8, -12583039 ;  /* 0xcb40007f08197421 */ /* 0x000fc40000000000 */
[----:B------:R-:W-:Y:S02]  /*2860*/  FFMA R15, R10, 1.925963033500011079e-08, R15 ;  /* 0x32a570600a0f7823 */ /* 0x000fe4000000000f */
[----:B------:R-:W-:-:S03]  /*2870*/  FFMA R25, R28, 1.4426950216293334961, -R25 ;  /* 0x3fb8aa3b1c197823 */ /* 0x000fc60000000819 */
[----:B------:R-:W2:Y:S01]  /*2880*/  MUFU.EX2 R30, R30 ;  /* 0x0000001e001e7308 */ /* 0x000ea20000000800 */
[----:B------:R-:W-:Y:S01]  /*2890*/  FFMA R28, R28, 1.925963033500011079e-08, R25 ;  /* 0x32a570601c1c7823 */ /* 0x000fe20000000019 */
[----:B0-----:R-:W-:-:S06]  /*28a0*/  FMUL R2, R2, R13 ;  /* 0x0000000d02027220 */ /* 0x001fcc0000400000 */
[----:B------:R-:W0:Y:S01]  /*28b0*/  MUFU.EX2 R19, R19 ;  /* 0x0000001300137308 */ /* 0x000e220000000800 */
[----:B-1----:R-:W-:Y:S01]  /*28c0*/  FMUL R0, R0, R11 ;  /* 0x0000000b00007220 */ /* 0x002fe20000400000 */
[----:B------:R-:W-:-:S04]  /*28d0*/  FFMA.SAT R11, R24, R5, 0.5 ;  /* 0x3f000000180b7423 */ /* 0x000fc80000002005 */
[----:B------:R-:W-:Y:S02]  /*28e0*/  FFMA.RM R10, R11, R4, 12582913 ;  /* 0x4b4000010b0a7423 */ /* 0x000fe40000004004 */
[----:B------:R-:W1:Y:S01]  /*28f0*/  MUFU.EX2 R14, R14 ;  /* 0x0000000e000e7308 */ /* 0x000e620000000800 */
[----:B--2---:R-:W-:Y:S01]  /*2900*/  FMUL R3, R3, R30 ;  /* 0x0000001e03037220 */ /* 0x004fe20000400000 */
[C---:B------:R-:W-:Y:S01]  /*2910*/  FADD R11, R10.reuse, -12583039 ;  /* 0xcb40007f0a0b7421 */ /* 0x040fe20000000000 */
[----:B------:R-:W-:-:S03]  /*2920*/  SHF.L.U32 R10, R10, 0x17, RZ ;  /* 0x000000170a0a7819 */ /* 0x000fc600000006ff */
[C---:B------:R-:W-:Y:S02]  /*2930*/  FFMA R11, R24.reuse, 1.4426950216293334961, -R11 ;  /* 0x3fb8aa3b180b7823 */ /* 0x040fe4000000080b */
[----:B------:R-:W2:Y:S02]  /*2940*/  MUFU.EX2 R15, R15 ;  /* 0x0000000f000f7308 */ /* 0x000ea40000000800 */
[----:B------:R-:W-:Y:S01]  /*2950*/  FFMA R25, R24, 1.925963033500011079e-08, R11 ;  /* 0x32a5706018197823 */ /* 0x000fe2000000000b */
[-C--:B------:R-:W-:Y:S01]  /*2960*/  FFMA.SAT R11, R26, R5.reuse, 0.5 ;  /* 0x3f0000001a0b7423 */ /* 0x080fe20000002005 */
[----:B------:R-:W-:-:S03]  /*2970*/  FFMA.SAT R5, R18, R5, 0.5 ;  /* 0x3f00000012057423 */ /* 0x000fc60000002005 */
[-C--:B------:R-:W-:Y:S01]  /*2980*/  FFMA.RM R11, R11, R4.reuse, 12582913 ;  /* 0x4b4000010b0b7423 */ /* 0x080fe20000004004 */
[----:B------:R-:W-:Y:S01]  /*2990*/  FFMA.RM R12, R5, R4, 12582913 ;  /* 0x4b400001050c7423 */ /* 0x000fe20000004004 */
[----:B------:R-:W-:Y:S01]  /*29a0*/  SHF.L.U32 R4, R6, 0x17, RZ ;  /* 0x0000001706047819 */ /* 0x000fe200000006ff */
[----:B------:R-:W3:Y:S01]  /*29b0*/  MUFU.EX2 R24, R28 ;  /* 0x0000001c00187308 */ /* 0x000ee20000000800 */
[C---:B------:R-:W-:Y:S01]  /*29c0*/  FADD R5, R11.reuse, -12583039 ;  /* 0xcb40007f0b057421 */ /* 0x040fe20000000000 */
[----:B------:R-:W-:Y:S02]  /*29d0*/  FADD R13, R12, -12583039 ;  /* 0xcb40007f0c0d7421 */ /* 0x000fe40000000000 */
[----:B0-----:R-:W-:Y:S01]  /*29e0*/  FMUL R4, R4, R19 ;  /* 0x0000001304047220 */ /* 0x001fe20000400000 */
[----:B------:R-:W-:Y:S01]  /*29f0*/  FFMA R5, R26, 1.4426950216293334961, -R5 ;  /* 0x3fb8aa3b1a057823 */ /* 0x000fe20000000805 */
[----:B------:R-:W-:Y:S02]  /*2a00*/  FFMA R19, R18, 1.4426950216293334961, -R13 ;  /* 0x3fb8aa3b12137823 */ /* 0x000fe4000000080d */
[----:B------:R-:W0:Y:S01]  /*2a10*/  MUFU.EX2 R25, R25 ;  /* 0x0000001900197308 */ /* 0x000e220000000800 */
[----:B------:R-:W-:Y:S01]  /*2a20*/  FFMA R26, R26, 1.925963033500011079e-08, R5 ;  /* 0x32a570601a1a7823 */ /* 0x000fe20000000005 */
[----:B------:R-:W-:Y:S01]  /*2a30*/  FADD R5, RZ, R0 ;  /* 0x00000000ff057221 */ /* 0x000fe20000000000 */
[----:B------:R-:W-:Y:S01]  /*2a40*/  FFMA R19, R18, 1.925963033500011079e-08, R19 ;  /* 0x32a5706012137823 */ /* 0x000fe20000000013 */
[----:B------:R-:W-:-:S02]  /*2a50*/  IMAD.SHL.U32 R18, R11, 0x800000, RZ ;  /* 0x008000000b127824 */ /* 0x000fc400078e00ff */
[----:B------:R-:W-:Y:S01]  /*2a60*/  FADD R6, R5, R2 ;  /* 0x0000000205067221 */ /* 0x000fe20000000000 */
[----:B------:R-:W-:Y:S01]  /*2a70*/  IMAD.SHL.U32 R5, R7, 0x800000, RZ ;  /* 0x0080000007057824 */ /* 0x000fe200078e00ff */
[----:B------:R-:W4:Y:S02]  /*2a80*/  MUFU.EX2 R13, R26 ;  /* 0x0000001a000d7308 */ /* 0x000f240000000800 */
[----:B------:R-:W-:Y:S01]  /*2a90*/  FADD R7, R6, R3 ;  /* 0x0000000306077221 */ /* 0x000fe20000000000 */
[----:B------:R-:W-:Y:S01]  /*2aa0*/  SHF.L.U32 R6, R9, 0x17, RZ ;  /* 0x0000001709067819 */ /* 0x000fe200000006ff */
[----:B-1----:R-:W-:Y:S01]  /*2ab0*/  FMUL R5, R5, R14 ;  /* 0x0000000e05057220 */ /* 0x002fe20000400000 */
[----:B------:R-:W-:Y:S02]  /*2ac0*/  IMAD.SHL.U32 R9, R8, 0x800000, RZ ;  /* 0x0080000008097824 */ /* 0x000fe400078e00ff */
[----:B------:R-:W-:Y:S01]  /*2ad0*/  FADD R14, R7, R4 ;  /* 0x00000004070e7221 */ /* 0x000fe20000000000 */
[----:B------:R-:W1:Y:S01]  /*2ae0*/  MUFU.EX2 R28, R19 ;  /* 0x00000013001c7308 */ /* 0x000e620000000800 */
[----:B--2---:R-:W-:-:S02]  /*2af0*/  FMUL R6, R6, R15 ;  /* 0x0000000f06067220 */ /* 0x004fc40000400000 */
[----:B------:R-:W-:Y:S01]  /*2b00*/  FADD R7, R14, R5 ;  /* 0x000000050e077221 */ /* 0x000fe20000000000 */
[----:B---3--:R-:W-:-:S03]  /*2b10*/  FMUL R8, R9, R24 ;  /* 0x0000001809087220 */ /* 0x008fc60000400000 */
[----:B------:R-:W-:Y:S01]  /*2b20*/  FADD R9, R7, R6 ;  /* 0x0000000607097221 */ /* 0x000fe20000000000 */
[----:B0-----:R-:W-:Y:S01]  /*2b30*/  FMUL R7, R10, R25 ;  /* 0x000000190a077220 */ /* 0x001fe20000400000 */
[----:B----4-:R-:W-:Y:S02]  /*2b40*/  FMUL R10, R18, R13 ;  /* 0x0000000d120a7220 */ /* 0x010fe40000400000 */
[----:B------:R-:W-:Y:S01]  /*2b50*/  FADD R14, R9, R8 ;  /* 0x00000008090e7221 */ /* 0x000fe20000000000 */
[----:B------:R-:W-:-:S03]  /*2b60*/  SHF.L.U32 R9, R12, 0x17, RZ ;  /* 0x000000170c097819 */ /* 0x000fc600000006ff */
[----:B------:R-:W-:Y:S02]  /*2b70*/  FADD R11, R14, R7 ;  /* 0x000000070e0b7221 */ /* 0x000fe40000000000 */
[----:B-1----:R-:W-:Y:S02]  /*2b80*/  FMUL R9, R9, R28 ;  /* 0x0000001c09097220 */ /* 0x002fe40000400000 */
        /* <DEDUP_REMOVED lines=11> */
.L_x_14218:
        /* <DEDUP_REMOVED lines=11> */
[----:B0-----:R-:W-:Y:S05]  /*2cf0*/  CALL.REL.NOINC `($__internal_208_$__cuda_sm3x_div_rn_noftz_f32_slowpath) ;  /* 0x00000014004c7944 */ /* 0x001fea0003c00000 */
[----:B------:R-:W-:-:S07]  /*2d00*/  IMAD.MOV.U32 R14, RZ, RZ, R0 ;  /* 0x000000ffff0e7224 */ /* 0x000fce00078e0000 */
.L_x_14187:
[----:B------:R-:W-:Y:S05]  /*2d10*/  BSYNC.RECONVERGENT B3 ;  /* 0x0000000000037941 */ /* 0x000fea0003800200 */
.L_x_14186:
        /* <DEDUP_REMOVED lines=11> */
[----:B0-----:R-:W-:Y:S05]  /*2dd0*/  CALL.REL.NOINC `($__internal_208_$__cuda_sm3x_div_rn_noftz_f32_slowpath) ;  /* 0x0000001400147944 */ /* 0x001fea0003c00000 */
[----:B------:R-:W-:-:S07]  /*2de0*/  IMAD.MOV.U32 R15, RZ, RZ, R0 ;  /* 0x000000ffff0f7224 */ /* 0x000fce00078e0000 */
.L_x_14189:
[----:B------:R-:W-:Y:S05]  /*2df0*/  BSYNC.RECONVERGENT B3 ;  /* 0x0000000000037941 */ /* 0x000fea0003800200 */
.L_x_14188:
        /* <DEDUP_REMOVED lines=13> */
.L_x_14191:
[----:B------:R-:W-:Y:S05]  /*2ed0*/  BSYNC.RECONVERGENT B3 ;  /* 0x0000000000037941 */ /* 0x000fea0003800200 */
.L_x_14190:
        /* <DEDUP_REMOVED lines=13> */
.L_x_14193:
[----:B------:R-:W-:Y:S05]  /*2fb0*/  BSYNC.RECONVERGENT B3 ;  /* 0x0000000000037941 */ /* 0x000fea0003800200 */
.L_x_14192:
        /* <DEDUP_REMOVED lines=13> */
.L_x_14195:
[----:B------:R-:W-:Y:S05]  /*3090*/  BSYNC.RECONVERGENT B3 ;  /* 0x0000000000037941 */ /* 0x000fea0003800200 */
.L_x_14194:
        /* <DEDUP_REMOVED lines=13> */
.L_x_14197:
[----:B------:R-:W-:Y:S05]  /*3170*/  BSYNC.RECONVERGENT B3 ;  /* 0x0000000000037941 */ /* 0x000fea0003800200 */
.L_x_14196:
        /* <DEDUP_REMOVED lines=13> */
.L_x_14199:
[----:B------:R-:W-:Y:S05]  /*3250*/  BSYNC.RECONVERGENT B3 ;  /* 0x0000000000037941 */ /* 0x000fea0003800200 */
.L_x_14198:
        /* <DEDUP_REMOVED lines=11> */
[----:B------:R-:W-:Y:S05]  /*3310*/  CALL.REL.NOINC `($__internal_208_$__cuda_sm3x_div_rn_noftz_f32_slowpath) ;  /* 0x0000000c00c47944 */ /* 0x000fea0003c00000 */
[----:B------:R-:W-:-:S07]  /*3320*/  IMAD.MOV.U32 R6, RZ, RZ, R0 ;  /* 0x000000ffff067224 */ /* 0x000fce00078e0000 */
.L_x_14201:
[----:B------:R-:W-:Y:S05]  /*3330*/  BSYNC.RECONVERGENT B3 ;  /* 0x0000000000037941 */ /* 0x000fea0003800200 */
.L_x_14200:
        /* <DEDUP_REMOVED lines=11> */
[----:B------:R-:W-:Y:S05]  /*33f0*/  CALL.REL.NOINC `($__internal_208_$__cuda_sm3x_div_rn_noftz_f32_slowpath) ;  /* 0x0000000c008c7944 */ /* 0x000fea0003c00000 */
[----:B------:R-:W-:-:S07]  /*3400*/  IMAD.MOV.U32 R7, RZ, RZ, R0 ;  /* 0x000000ffff077224 */ /* 0x000fce00078e0000 */
.L_x_14203:
[----:B------:R-:W-:Y:S05]  /*3410*/  BSYNC.RECONVERGENT B3 ;  /* 0x0000000000037941 */ /* 0x000fea0003800200 */
.L_x_14202:
        /* <DEDUP_REMOVED lines=13> */
.L_x_14205:
[----:B------:R-:W-:Y:S05]  /*34f0*/  BSYNC.RECONVERGENT B3 ;  /* 0x0000000000037941 */ /* 0x000fea0003800200 */
.L_x_14204:
        /* <DEDUP_REMOVED lines=44> */
.L_x_14184:
[----:B------:R-:W-:Y:S05]  /*37c0*/  EXIT ;  /* 0x000000000000794d */ /* 0x000fea0003800000 */
.L_x_14185:
[----:B------:R-:W-:Y:S01]  /*37d0*/  HFMA2 R11, -RZ, RZ, 0, 1.847743988037109375e-06 ;  /* 0x0000001fff0b7431 */ /* 0x000fe200000001ff */
[----:B------:R-:W-:Y:S01]  /*37e0*/  BSSY B1, `(.L_x_14207) ;  /* 0x0000006000017945 */ /* 0x000fe20003800000 */
[----:B------:R-:W-:Y:S02]  /*37f0*/  IMAD.MOV.U32 R12, RZ, RZ, 0x10 ;  /* 0x00000010ff0c7424 */ /* 0x000fe400078e00ff */
[----:B------:R-:W-:-:S07]  /*3800*/  IMAD.MOV.U32 R15, RZ, RZ, -0x1 ;  /* 0xffffffffff0f7424 */ /* 0x000fce00078e00ff */
[----:B------:R-:W-:Y:S05]  /*3810*/  WARPSYNC.COLLECTIVE R15, `(.L_x_14208) ;  /* 0x000000000f087348 */ /* 0x000fea0003c00000 */
[----:B------:R0:W1:Y:S02]  /*3820*/  SHFL.BFLY P6, R14, R13, R12, R11 ;  /* 0x0c00000c0d0e7389 */ /* 0x00006400000c000b */
[----:B01----:R-:W-:Y:S05]  /*3830*/  ENDCOLLECTIVE ;  /* 0x000000000000791b */ /* 0x003fea0003800000 */
.L_x_14208:
[----:B------:R-:W-:Y:S05]  /*3840*/  BSYNC B1 ;  /* 0x0000000000017941 */ /* 0x000fea0003800000 */
.L_x_14207:
        /* <DEDUP_REMOVED lines=8> */
.L_x_14209:
[----:B------:R-:W-:Y:S01]  /*38d0*/  HFMA2 R12, -RZ, RZ, 0, 2.384185791015625e-07 ;  /* 0x00000004ff0c7431 */ /* 0x000fe200000001ff */
[----:B------:R-:W-:-:S05]  /*38e0*/  FMNMX R0, R13, R14, !PT ;  /* 0x0000000e0d007209 */ /* 0x000fca0007800000 */
[----:B------:R-:W-:-:S07]  /*38f0*/  IMAD.MOV.U32 R13, RZ, RZ, R0 ;  /* 0x000000ffff0d7224 */ /* 0x000fce00078e0000 */
[----:B------:R-:W-:Y:S05]  /*3900*/  WARPSYNC.COLLECTIVE R15, `(.L_x_14210) ;  /* 0x000000000f087348 */ /* 0x000fea0003c00000 */
[----:B------:R0:W1:Y:S02]  /*3910*/  SHFL.BFLY P6, R14, R13, R12, R11 ;  /* 0x0c00000c0d0e7389 */ /* 0x00006400000c000b */
[----:B01----:R-:W-:Y:S05]  /*3920*/  ENDCOLLECTIVE ;  /* 0x000000000000791b */ /* 0x003fea0003800000 */
.L_x_14210:
[----:B------:R-:W-:Y:S02]  /*3930*/  MOV R12, 0x2 ;  /* 0x00000002000c7802 */ /* 0x000fe40000000f00 */
[----:B------:R-:W-:-:S05]  /*3940*/  FMNMX R2, R0, R14, !PT ;  /* 0x0000000e00027209 */ /* 0x000fca0007800000 */
[----:B------:R-:W-:-:S07]  /*3950*/  IMAD.MOV.U32 R13, RZ, RZ, R2 ;  /* 0x000000ffff0d7224 */ /* 0x000fce00078e0002 */
[----:B------:R-:W-:Y:S05]  /*3960*/  WARPSYNC.COLLECTIVE R15, `(.L_x_14211) ;  /* 0x000000000f087348 */ /* 0x000fea0003c00000 */
[----:B------:R0:W1:Y:S02]  /*3970*/  SHFL.BFLY P6, R14, R13, R12, R11 ;  /* 0x0c00000c0d0e7389 */ /* 0x00006400000c000b */
[----:B01----:R-:W-:Y:S05]  /*3980*/  ENDCOLLECTIVE ;  /* 0x000000000000791b */ /* 0x003fea0003800000 */
.L_x_14211:
[----:B------:R-:W-:Y:S01]  /*3990*/  HFMA2 R12, -RZ, RZ, 0, 5.9604644775390625e-08 ;  /* 0x00000001ff0c7431 */ /* 0x000fe200000001ff */
[----:B------:R-:W-:-:S05]  /*39a0*/  FMNMX R3, R2, R14, !PT ;  /* 0x0000000e02037209 */ /* 0x000fca0007800000 */
[----:B------:R-:W-:-:S07]  /*39b0*/  IMAD.MOV.U32 R13, RZ, RZ, R3 ;  /* 0x000000ffff0d7224 */ /* 0x000fce00078e0003 */
[----:B------:R-:W-:Y:S05]  /*39c0*/  WARPSYNC.COLLECTIVE R15, `(.L_x_14212) ;  /* 0x000000000f087348 */ /* 0x000fea0003c00000 */
[----:B------:R0:W1:Y:S02]  /*39d0*/  SHFL.BFLY P6, R14, R13, R12, R11 ;  /* 0x0c00000c0d0e7389 */ /* 0x00006400000c000b */
[----:B01----:R-:W-:Y:S05]  /*39e0*/  ENDCOLLECTIVE ;  /* 0x000000000000791b */ /* 0x003fea0003800000 */
.L_x_14212:
        /* <DEDUP_REMOVED lines=33> */
[----:B------:R-:W-:Y:S01]  /*3c00*/  FFMA.SAT R12, R8, R9, 0.5 ;  /* 0x3f000000080c7423 */ /* 0x000fe20000002009 */
[----:B------:R-:W1:Y:S03]  /*3c10*/  MUFU.EX2 R4, R7 ;  /* 0x0000000700047308 */ /* 0x000e660000000800 */
[----:B------:R-:W-:Y:S01]  /*3c20*/  FFMA.RM R12, R12, R11, 12582913 ;  /* 0x4b4000010c0c7423 */ /* 0x000fe2000000400b */
        /* <DEDUP_REMOVED lines=65> */
[----:B------:R-:W-:-:S03]  /*4040*/  HFMA2 R11, -RZ, RZ, 0, 1.847743988037109375e-06 ;  /* 0x0000001fff0b7431 */ /* 0x000fc600000001ff */
[----:B------:R-:W-:Y:S01]  /*4050*/  FADD R13, R12, R9 ;  /* 0x000000090c0d7221 */ /* 0x000fe20000000000 */
[----:B------:R-:W-:-:S07]  /*4060*/  IMAD.MOV.U32 R12, RZ, RZ, 0x10 ;  /* 0x00000010ff0c7424 */ /* 0x000fce00078e00ff */
[----:B------:R-:W-:Y:S05]  /*4070*/  WARPSYNC.COLLECTIVE R15, `(.L_x_14213) ;  /* 0x000000000f087348 */ /* 0x000fea0003c00000 */
[----:B------:R0:W1:Y:S02]  /*4080*/  SHFL.BFLY P6, R14, R13, R12, R11 ;  /* 0x0c00000c0d0e7389 */ /* 0x00006400000c000b */
[----:B01----:R-:W-:Y:S05]  /*4090*/  ENDCOLLECTIVE ;  /* 0x000000000000791b */ /* 0x003fea0003800000 */
.L_x_14213:
[----:B------:R-:W-:Y:S01]  /*40a0*/  MOV R12, 0x8 ;  /* 0x00000008000c7802 */ /* 0x000fe20000000f00 */
[----:B------:R-:W-:-:S04]  /*40b0*/  FADD R18, R13, R14 ;  /* 0x0000000e0d127221 */ /* 0x000fc80000000000 */
[----:B------:R-:W-:-:S07]  /*40c0*/  IMAD.MOV.U32 R13, RZ, RZ, R18 ;  /* 0x000000ffff0d7224 */ /* 0x000fce00078e0012 */
[----:B------:R-:W-:Y:S05]  /*40d0*/  WARPSYNC.COLLECTIVE R15, `(.L_x_14214) ;  /* 0x000000000f087348 */ /* 0x000fea0003c00000 */
[----:B------:R0:W1:Y:S02]  /*40e0*/  SHFL.BFLY P6, R14, R13, R12, R11 ;  /* 0x0c00000c0d0e7389 */ /* 0x00006400000c000b */
[----:B01----:R-:W-:Y:S05]  /*40f0*/  ENDCOLLECTIVE ;  /* 0x000000000000791b */ /* 0x003fea0003800000 */
.L_x_14214:
[----:B------:R-:W-:Y:S02]  /*4100*/  HFMA2 R12, -RZ, RZ, 0, 2.384185791015625e-07 ;  /* 0x00000004ff0c7431 */ /* 0x000fe400000001ff */
[----:B------:R-:W-:-:S04]  /*4110*/  FADD R19, R18, R14 ;  /* 0x0000000e12137221 */ /* 0x000fc80000000000 */
[----:B------:R-:W-:-:S07]  /*4120*/  IMAD.MOV.U32 R13, RZ, RZ, R19 ;  /* 0x000000ffff0d7224 */ /* 0x000fce00078e0013 */
[----:B------:R-:W-:Y:S05]  /*4130*/  WARPSYNC.COLLECTIVE R15, `(.L_x_14215) ;  /* 0x000000000f087348 */ /* 0x000fea0003c00000 */
[----:B------:R0:W1:Y:S02]  /*4140*/  SHFL.BFLY P6, R14, R13, R12, R11 ;  /* 0x0c00000c0d0e7389 */ /* 0x00006400000c000b */
[----:B01----:R-:W-:Y:S05]  /*4150*/  ENDCOLLECTIVE ;  /* 0x000000000000791b */ /* 0x003fea0003800000 */
.L_x_14215:
[----:B------:R-:W-:Y:S01]  /*4160*/  MOV R12, 0x2 ;  /* 0x00000002000c7802 */ /* 0x000fe20000000f00 */
[----:B------:R-:W-:-:S04]  /*4170*/  FADD R24, R19, R14 ;  /* 0x0000000e13187221 */ /* 0x000fc80000000000 */
[----:B------:R-:W-:-:S07]  /*4180*/  IMAD.MOV.U32 R13, RZ, RZ, R24 ;  /* 0x000000ffff0d7224 */ /* 0x000fce00078e0018 */
[----:B------:R-:W-:Y:S05]  /*4190*/  WARPSYNC.COLLECTIVE R15, `(.L_x_14216) ;  /* 0x000000000f087348 */ /* 0x000fea0003c00000 */
[----:B------:R0:W1:Y:S02]  /*41a0*/  SHFL.BFLY P6, R14, R13, R12, R11 ;  /* 0x0c00000c0d0e7389 */ /* 0x00006400000c000b */
[----:B01----:R-:W-:Y:S05]  /*41b0*/  ENDCOLLECTIVE ;  /* 0x000000000000791b */ /* 0x003fea0003800000 */
.L_x_14216:
[----:B------:R-:W-:Y:S02]  /*41c0*/  HFMA2 R12, -RZ, RZ, 0, 5.9604644775390625e-08 ;  /* 0x00000001ff0c7431 */ /* 0x000fe400000001ff */
[----:B------:R-:W-:-:S04]  /*41d0*/  FADD R25, R24, R14 ;  /* 0x0000000e18197221 */ /* 0x000fc80000000000 */
[----:B------:R-:W-:-:S07]  /*41e0*/  IMAD.MOV.U32 R13, RZ, RZ, R25 ;  /* 0x000000ffff0d7224 */ /* 0x000fce00078e0019 */
[----:B------:R-:W-:Y:S05]  /*41f0*/  WARPSYNC.COLLECTIVE R15, `(.L_x_14217) ;  /* 0x000000000f087348 */ /* 0x000fea0003c00000 */
[----:B------:R0:W1:Y:S02]  /*4200*/  SHFL.BFLY P6, R14, R13, R12, R11 ;  /* 0x0c00000c0d0e7389 */ /* 0x00006400000c000b */
[----:B01----:R-:W-:Y:S05]  /*4210*/  ENDCOLLECTIVE ;  /* 0x000000000000791b */ /* 0x003fea0003800000 */
.L_x_14217:
[----:B------:R-:W-:Y:S05]  /*4220*/  BRA `(.L_x_14218) ;  /* 0xffffffe800847947 */ /* 0x000fea000383ffff */
        .weak           $__internal_208_$__cuda_sm3x_div_rn_noftz_f32_slowpath
        .type           $__internal_208_$__cuda_sm3x_div_rn_noftz_f32_slowpath,@function
        .size           $__internal_208_$__cuda_sm3x_div_rn_noftz_f32_slowpath,(.L_x_37585 - $__internal_208_$__cuda_sm3x_div_rn_noftz_f32_slowpath)
$__internal_208_$__cuda_sm3x_div_rn_noftz_f32_slowpath:
        /* <DEDUP_REMOVED lines=35> */
.L_x_14220:
        /* <DEDUP_REMOVED lines=51> */
.L_x_14227:
[----:B------:R-:W-:-:S04]  /*4790*/  LOP3.LUT R0, R0, 0x80000000, RZ, 0xc0, !PT ;  /* 0x8000000000007812 */ /* 0x000fc800078ec0ff */
[----:B------:R-:W-:Y:S01]  /*47a0*/  LOP3.LUT R0, R0, 0x7f800000, RZ, 0xfc, !PT ;  /* 0x7f80000000007812 */ /* 0x000fe200078efcff */
[----:B------:R-:W-:Y:S06]  /*47b0*/  BRA `(.L_x_14228) ;  /* 0x0000000000047947 */ /* 0x000fec0003800000 */
.L_x_14226:
[----:B------:R-:W-:-:S07]  /*47c0*/  LEA R0, R29, R0, 0x17 ;  /* 0x000000001d007211 */ /* 0x000fce00078eb8ff */
.L_x_14228:
[----:B------:R-:W-:Y:S05]  /*47d0*/  BSYNC.RECONVERGENT B2 ;  /* 0x0000000000027941 */ /* 0x000fea0003800200 */
.L_x_14225:
[----:B------:R-:W-:Y:S05]  /*47e0*/  BRA `(.L_x_14229) ;  /* 0x0000000000207947 */ /* 0x000fea0003800000 */
.L_x_14224:
[----:B------:R-:W-:-:S04]  /*47f0*/  LOP3.LUT R0, R25, 0x80000000, R0, 0x48, !PT ;  /* 0x8000000019007812 */ /* 0x000fc800078e4800 */
[----:B------:R-:W-:Y:S01]  /*4800*/  LOP3.LUT R0, R0, 0x7f800000, RZ, 0xfc, !PT ;  /* 0x7f80000000007812 */ /* 0x000fe200078efcff */
[----:B------:R-:W-:Y:S06]  /*4810*/  BRA `(.L_x_14229) ;  /* 0x0000000000147947 */ /* 0x000fec0003800000 */
.L_x_14223:
[----:B------:R-:W-:Y:S01]  /*4820*/  LOP3.LUT R0, R25, 0x80000000, R0, 0x48, !PT ;  /* 0x8000000019007812 */ /* 0x000fe200078e4800 */
[----:B------:R-:W-:Y:S06]  /*4830*/  BRA `(.L_x_14229) ;  /* 0x00000000000c7947 */ /* 0x000fec0003800000 */
.L_x_14222:
[----:B------:R-:W0:Y:S01]  /*4840*/  MUFU.RSQ R0, -QNAN ;  /* 0xffc0000000007908 */ /* 0x000e220000001400 */
[----:B------:R-:W-:Y:S05]  /*4850*/  BRA `(.L_x_14229) ;  /* 0x0000000000047947 */ /* 0x000fea0003800000 */
.L_x_14221:
[----:B------:R-:W-:-:S07]  /*4860*/  FADD.FTZ R0, R0, R11 ;  /* 0x0000000b00007221 */ /* 0x000fce0000010000 */
.L_x_14229:
[----:B------:R-:W-:Y:S05]  /*4870*/  BSYNC.RECONVERGENT B1 ;  /* 0x0000000000017941 */ /* 0x000fea0003800200 */
.L_x_14219:
[----:B------:R-:W-:Y:S02]  /*4880*/  HFMA2 R13, -RZ, RZ, 0, 0 ;  /* 0x00000000ff0d7431 */ /* 0x000fe400000001ff */
[----:B------:R-:W-:-:S04]  /*4890*/  IMAD.MOV.U32 R12, RZ, RZ, R18 ;  /* 0x000000ffff0c7224 */ /* 0x000fc800078e0012 */
[----:B0-----:R-:W-:Y:S05]  /*48a0*/  RET.REL.NODEC R12 `(_Z15SoftmaxWarpImplI22BroadcastScaleMaskLoadIffbLm3EiE11DirectStoreIffEfLi1ELi10ELi32ELi1ELb0EL9Algorithm0EEvT_T0_ll) ;  /* 0xffffffb40cd47950 */ /* 0x001fea0003c3ffff */
.L_x_14230:
        /* <DEDUP_REMOVED lines=13> */
.L_x_37585:


//--------------------- .text._Z15SoftmaxWarpImplI22BroadcastScaleMaskLoadIffbLm3EiE11DirectStoreIffEfLi1ELi9ELi32ELi1ELb1EL9Algorithm0EEvT_T0_ll --------------------------
	.section	.text._Z15SoftmaxWarpImplI22BroadcastScaleMaskLoadIffbLm3EiE11DirectStoreIffEfLi1ELi9ELi32ELi1ELb1EL9Algorithm0EEvT_T0_ll,"ax",@progbits
	.align	128
        .global         _Z15SoftmaxWarpImplI22BroadcastScaleMaskLoadIffbLm3EiE11DirectStoreIffEfLi1ELi9ELi32ELi1ELb1EL9Algorithm0EEvT_T0_ll
        .type           _Z15SoftmaxWarpImplI22BroadcastScaleMaskLoadIffbLm3EiE11DirectStoreIffEfLi1ELi9ELi32ELi1ELb1EL9Algorithm0EEvT_T0_ll,@function
        .size           _Z15SoftmaxWarpImplI22BroadcastScaleMaskLoadIffbLm3EiE11DirectStoreIffEfLi1ELi9ELi32ELi1ELb1EL9Algorithm0EEvT_T0_ll,(.L_x_37586 - _Z15SoftmaxWarpImplI22BroadcastScaleMaskLoadIffbLm3EiE11DirectStoreIffEfLi1ELi9ELi32ELi1ELb1EL9Algorithm0EEvT_T0_ll)
        .other          _Z15SoftmaxWarpImplI22BroadcastScaleMaskLoadIffbLm3EiE11DirectStoreIffEfLi1ELi9ELi32ELi1ELb1EL9Algorithm0EEvT_T0_ll,@"STO_CUDA_ENTRY STV_DEFAULT"
_Z15SoftmaxWarpImplI22BroadcastScaleMaskLoadIffbLm3EiE11DirectStoreIffEfLi1ELi9ELi32ELi1ELb1EL9Algorithm0EEvT_T0_ll:
.text._Z15SoftmaxWarpImplI22BroadcastScaleMaskLoadIffbLm3EiE11DirectStoreIffEfLi1ELi9ELi32ELi1ELb1EL9Algorithm0EEvT_T0_ll:
        /* <DEDUP_REMOVED lines=29> */
.L_x_14231:
        /* <DEDUP_REMOVED lines=20> */
[----:B------:R-:W-:-:S07]  /*0310*/  VIADD R10, R2, 0xe0 ;  /* 0x000000e0020a7836 */ /* 0x000fce0000000000 */
.L_x_14270:
[----:B0-2---:R-:W0:Y:S01]  /*0320*/  LDC.64 R14, c[0x0][0x408] ;  /* 0x00010200ff0e7b82 */ /* 0x005e220000000a00 */
[C---:B------:R-:W-:Y:S01]  /*0330*/  VIADD R11, R2.reuse, 0x20 ;  /* 0x00000020020b7836 */ /* 0x040fe20000000000 */
[----:B------:R-:W-:Y:S01]  /*0340*/  BSSY.RECONVERGENT B1, `(.L_x_14233) ;  /* 0x0000060000017945 */ /* 0x000fe20003800200 */
[----:B------:R-:W-:Y:S01]  /*0350*/  IMAD.MOV.U32 R17, RZ, RZ, -0x800000 ;  /* 0xff800000ff117424 */ /* 0x000fe200078e00ff */
[----:B------:R-:W-:Y:S02]  /*0360*/  MOV R13, 0xff800000 ;  /* 0xff800000000d7802 */ /* 0x000fe40000000f00 */
        /* <DEDUP_REMOVED lines=93> */
.L_x_14234:
[----:B------:R-:W-:Y:S05]  /*0940*/  BSYNC.RECONVERGENT B1 ;  /* 0x0000000000017941 */ /* 0x000fea0003800200 */
.L_x_14233:
        /* <DEDUP_REMOVED lines=55> */
[----:B------:R-:W-:-:S11]  /*0cc0*/  ISETP.GE.AND P4, PT, R19, RZ, PT ;  /* 0x000000ff1300720c */ /* 0x000fd60003f86270 */
[----:B------:R-:W-:Y:S01]  /*0cd0*/  @!P3 IMAD.IADD R20, R20, 0x1, -R21 ;  /* 0x000000011414b824 */ /* 0x000fe200078e0a15 */
[----:B------:R-:W-:Y:S02]  /*0ce0*/  @!P3 IADD3 R18, PT, PT, R18, 0x1, RZ ;  /* 0x000000011212b810 */ /* 0x000fe40007ffe0ff */
[----:B0-----:R-:W-:Y:S02]  /*0cf0*/  ISETP.NE.U32.AND P3, PT, R22, 0x1, PT ;  /* 0x000000011600780c */ /* 0x001fe40003f65070 */
[----:B------:R-:W-:Y:S02]  /*0d00*/  ISETP.GE.U32.AND P0, PT, R20, R21, PT ;  /* 0x000000151400720c */ /* 0x000fe40003f06070 */
[----:B------:R-:W0:Y:S11]  /*0d10*/  LDC.64 R20, c[0x0][0x3a0] ;  /* 0x0000e800ff147b82 */ /* 0x000e360000000a00 */
[----:B------:R-:W-:Y:S01]  /*0d20*/  @P0 VIADD R18, R18, 0x1 ;  /* 0x0000000112120836 */ /* 0x000fe20000000000 */
[----:B-1----:R-:W-:-:S03]  /*0d30*/  ISETP.NE.U32.AND P0, PT, R26, 0x1, PT ;  /* 0x000000011a00780c */ /* 0x002fc60003f05070 */
        /* <DEDUP_REMOVED lines=25> */
.L_x_14236:
[----:B------:R-:W-:Y:S05]  /*0ed0*/  BSYNC.RECONVERGENT B1 ;  /* 0x0000000000017941 */ /* 0x000fea0003800200 */
.L_x_14235:
        /* <DEDUP_REMOVED lines=65> */
[----:B------:R-:W2:Y:S08]  /*12f0*/  LDC.64 R20, c[0x0][0x398] ;  /* 0x0000e600ff147b82 */ /* 0x000eb00000000a00 */
[----:B------:R-:W-:-:S02]  /*1300*/  @!P4 IADD3 R28, PT, PT, -R28, RZ, RZ ;  /* 0x000000ff1c1cc210 */ /* 0x000fc40007ffe1ff */
[----:B------:R-:W-:-:S13]  /*1310*/  ISETP.NE.AND P4, PT, R12, RZ, PT ;  /* 0x000000ff0c00720c */ /* 0x000fda0003f85270 */
[----:B------:R-:W-:Y:S02]  /*1320*/  @!P4 LOP3.LUT R28, RZ, R12, RZ, 0x33, !PT ;  /* 0x0000000cff1cc212 */ /* 0x000fe400078e33ff */
[----:B0-----:R-:W-:Y:S02]  /*1330*/  ISETP.NE.U32.AND P4, PT, R22, 0x1, PT ;  /* 0x000000011600780c */ /* 0x001fe40003f85070 */
[----:B------:R-:W-:Y:S02]  /*1340*/  SHF.R.S64 R22, RZ, 0x1e, R11 ;  /* 0x0000001eff167819 */ /* 0x000fe4000000100b */
[----:B------:R-:W-:-:S04]  /*1350*/  ISETP.NE.AND.EX P4, PT, R23, RZ, PT, P4 ;  /* 0x000000ff1700720c */ /* 0x000fc80003f85340 */
[----:B------:R-:W-:Y:S02]  /*1360*/  SEL R19, R19, RZ, P4 ;  /* 0x000000ff13137207 */ /* 0x000fe40002000000 */
[----:B--2---:R-:W-:-:S03]  /*1370*/  ISETP.NE.U32.AND P4, PT, R20, 0x1, PT ;  /* 0x000000011400780c */ /* 0x004fc60003f85070 */
[----:B------:R-:W-:Y:S01]  /*1380*/  IMAD R19, R19, UR44, RZ ;  /* 0x0000002c13137c24 */ /* 0x000fe2000f8e02ff */
        /* <DEDUP_REMOVED lines=19> */
.L_x_14238:
[----:B------:R-:W-:Y:S05]  /*14c0*/  BSYNC.RECONVERGENT B1 ;  /* 0x0000000000017941 */ /* 0x000fea0003800200 */
.L_x_14237:
        /* <DEDUP_REMOVED lines=46> */
[----:B------:R-:W-:Y:S02]  /*17b0*/  ISETP.NE.AND P5, PT, R22, RZ, PT ;  /* 0x000000ff1600720c */ /* 0x000fe40003fa5270 */
[----:B0-----:R-:W-:-:S11]  /*17c0*/  IADD3 R26, PT, PT, RZ, -R15, RZ ;  /* 0x8000000fff1a7210 */ /* 0x001fd60007ffe0ff */
        /* <DEDUP_REMOVED lines=49> */
.L_x_14240:
[----:B------:R-:W-:Y:S05]  /*1ae0*/  BSYNC.RECONVERGENT B1 ;  /* 0x0000000000017941 */ /* 0x000fea0003800200 */
.L_x_14239:
        /* <DEDUP_REMOVED lines=34> */
[----:B------:R-:W-:-:S07]  /*1d10*/  ISETP.GE.AND P5, PT, R14, RZ, PT ;  /* 0x000000ff0e00720c */ /* 0x000fce0003fa6270 */
[----:B------:R-:W-:Y:S01]  /*1d20*/  @P3 VIADD R21, R21, 0x1 ;  /* 0x0000000115153836 */ /* 0x000fe20000000000 */
[----:B------:R-:W-:-:S05]  /*1d30*/  ISETP.NE.AND P3, PT, R26, RZ, PT ;  /* 0x000000ff1a00720c */ /* 0x000fca0003f65270 */
[----:B------:R-:W-:Y:S01]  /*1d40*/  @!P5 IMAD.MOV R21, RZ, RZ, -R21 ;  /* 0x000000ffff15d224 */ /* 0x000fe200078e0a15 */
[----:B0-----:R-:W-:-:S05]  /*1d50*/  IADD3 R30, PT, PT, RZ, -R15, RZ ;  /* 0x8000000fff1e7210 */ /* 0x001fca0007ffe0ff */
[----:B------:R-:W-:Y:S02]  /*1d60*/  IMAD R23, R30, R19, RZ ;  /* 0x000000131e177224 */ /* 0x000fe400078e02ff */
[----:B------:R-:W-:Y:S01]  /*1d70*/  @!P3 LOP3.LUT R21, RZ, R26, RZ, 0x33, !PT ;  /* 0x0000001aff15b212 */ /* 0x000fe200078e33ff */
[----:B------:R-:W0:Y:S04]  /*1d80*/  LDC.64 R30, c[0x0][0x3a0] ;  /* 0x0000e800ff1e7b82 */ /* 0x000e280000000a00 */
[----:B------:R-:W-:-:S04]  /*1d90*/  IMAD.MOV R14, RZ, RZ, -R21 ;  /* 0x000000ffff0e7224 */ /* 0x000fc800078e0a15 */
        /* <DEDUP_REMOVED lines=44> */
.L_x_14242:
[----:B------:R-:W-:Y:S05]  /*2060*/  BSYNC.RECONVERGENT B1 ;  /* 0x0000000000017941 */ /* 0x000fea0003800200 */
.L_x_14241:
        /* <DEDUP_REMOVED lines=87> */
.L_x_14244:
[----:B------:R-:W-:Y:S05]  /*25e0*/  BSYNC.RECONVERGENT B1 ;  /* 0x0000000000017941 */ /* 0x000fea0003800200 */
.L_x_14243:
        /* <DEDUP_REMOVED lines=87> */
.L_x_14246:
[----:B------:R-:W-:Y:S05]  /*2b60*/  BSYNC.RECONVERGENT B1 ;  /* 0x0000000000017941 */ /* 0x000fea0003800200 */
.L_x_14245:
        /* <DEDUP_REMOVED lines=86> */
.L_x_14248:
[----:B------:R-:W-:Y:S05]  /*30d0*/  BSYNC.RECONVERGENT B1 ;  /* 0x0000000000017941 */ /* 0x000fea0003800200 */
.L_x_14247:
        /* <DEDUP_REMOVED lines=86> */
.L_x_14250:
[----:B------:R-:W-:Y:S05]  /*3640*/  BSYNC.RECONVERGENT B1 ;  /* 0x0000000000017941 */ /* 0x000fea0003800200 */
.L_x_14249:
[----:B------:R-:W-:-:S03]  /*3650*/  UMOV UR4, 0xffffffff ;  /* 0xffffffff00047882 */ /* 0x000fc60000000000 */
[----:B------:R-:W-:Y:S05]  /*3660*/  BRA.DIV UR4, `(.L_x_14251) ;  /* 0x0000001204c07947 */ /* 0x000fea000b800000 */
        /* <DEDUP_REMOVED lines=26> */
[C---:B------:R-:W-:Y:S01]  /*3810*/  FADD R38, -R29.reuse, R38 ;  /* 0x000000261d267221 */ /* 0x040fe20000000100 */
[C---:B------:R-:W-:Y:S01]  /*3820*/  FADD R28, -R29.reuse, R28 ;  /* 0x0000001c1d1c7221 */ /* 0x040fe20000000100 */
[----:B------:R-:W-:Y:S01]  /*3830*/  FFMA R15, R14, 1.4426950216293334961, -R15 ;  /* 0x3fb8aa3b0e0f7823 */ /* 0x000fe2000000080f */
[----:B------:R-:W-:Y:S01]  /*3840*/  FFMA R19, R18, 1.4426950216293334961, -R17 ;  /* 0x3fb8aa3b12137823 */ /* 0x000fe20000000811 */
[----:B------:R-:W-:-:S02]  /*3850*/  FADD R36, -R29, R36 ;  /* 0x000000241d247221 */ /* 0x000fc40000000100 */
[----:B------:R-:W-:Y:S01]  /*3860*/  FFMA R17, R14, 1.925963033500011079e-08, R15 ;  /* 0x32a570600e117823 */ /* 0x000fe2000000000f */
[----:B------:R-:W-:Y:S01]  /*3870*/  FFMA.SAT R14, R20, R27, 0.5 ;  /* 0x3f000000140e7423 */ /* 0x000fe2000000201b */
[----:B------:R-:W-:Y:S01]  /*3880*/  FFMA R18, R18, 1.925963033500011079e-08, R19 ;  /* 0x32a5706012127823 */ /* 0x000fe20000000013 */
[----:B------:R-:W-:Y:S01]  /*3890*/  FFMA.RM R15, R30, R13, 12582913 ;  /* 0x4b4000011e0f7423 */ /* 0x000fe2000000400d */
[----:B------:R-:W-:Y:S01]  /*38a0*/  FFMA.SAT R40, R36, R27, 0.5 ;  /* 0x3f00000024287423 */ /* 0x000fe2000000201b */
[----:B------:R-:W-:Y:S01]  /*38b0*/  FFMA.RM R14, R14, R13, 12582913 ;  /* 0x4b4000010e0e7423 */ /* 0x000fe2000000400d */
[----:B------:R-:W0:Y:S01]  /*38c0*/  MUFU.EX2 R17, R17 ;  /* 0x0000001100117308 */ /* 0x000e220000000800 */
[----:B------:R-:W-:Y:S02]  /*38d0*/  FADD R21, R15, -12583039 ;  /* 0xcb40007f0f157421 */ /* 0x000fe40000000000 */
[----:B------:R-:W-:Y:S02]  /*38e0*/  FADD R19, R14, -12583039 ;  /* 0xcb40007f0e137421 */ /* 0x000fe40000000000 */
[----:B------:R-:W-:-:S02]  /*38f0*/  FFMA R21, R22, 1.4426950216293334961, -R21 ;  /* 0x3fb8aa3b16157823 */ /* 0x000fc40000000815 */
[----:B------:R-:W-:Y:S01]  /*3900*/  FFMA R19, R20, 1.4426950216293334961, -R19 ;  /* 0x3fb8aa3b14137823 */ /* 0x000fe20000000813 */
[----:B------:R-:W2:Y:S01]  /*3910*/  MUFU.EX2 R18, R18 ;  /* 0x0000001200127308 */ /* 0x000ea20000000800 */
[----:B------:R-:W-:Y:S01]  /*3920*/  FFMA R30, R22, 1.925963033500011079e-08, R21 ;  /* 0x32a57060161e7823 */ /* 0x000fe20000000015 */
[----:B------:R-:W-:Y:S01]  /*3930*/  FFMA.SAT R22, R38, R27, 0.5 ;  /* 0x3f00000026167423 */ /* 0x000fe2000000201b */
[----:B------:R-:W-:Y:S01]  /*3940*/  FFMA R23, R20, 1.925963033500011079e-08, R19 ;  /* 0x32a5706014177823 */ /* 0x000fe20000000013 */
[----:B------:R-:W-:Y:S01]  /*3950*/  FFMA.RM R19, R32, R13, 12582913 ;  /* 0x4b40000120137423 */ /* 0x000fe2000000400d */
[-C--:B------:R-:W-:Y:S01]  /*3960*/  FFMA.SAT R20, R34, R27.reuse, 0.5 ;  /* 0x3f00000022147423 */ /* 0x080fe2000000201b */
[----:B------:R-:W-:Y:S02]  /*3970*/  FFMA.SAT R32, R28, R27, 0.5 ;  /* 0x3f0000001c207423 */ /* 0x000fe4000000201b */
[----:B------:R-:W-:Y:S01]  /*3980*/  FADD R29, R19, -12583039 ;  /* 0xcb40007f131d7421 */ /* 0x000fe20000000000 */
[-C--:B------:R-:W-:Y:S01]  /*3990*/  FFMA.RM R21, R20, R13.reuse, 12582913 ;  /* 0x4b40000114157423 */ /* 0x080fe2000000400d */
[-C--:B------:R-:W-:Y:S01]  /*39a0*/  FFMA.RM R20, R22, R13.reuse, 12582913 ;  /* 0x4b40000116147423 */ /* 0x080fe2000000400d */
[----:B------:R-:W-:Y:S01]  /*39b0*/  FFMA.RM R22, R32, R13, 12582913 ;  /* 0x4b40000120167423 */ /* 0x000fe2000000400d */
[----:B------:R-:W-:Y:S01]  /*39c0*/  FFMA R29, R26, 1.4426950216293334961, -R29 ;  /* 0x3fb8aa3b1a1d7823 */ /* 0x000fe2000000081d */
[----:B------:R-:W-:Y:S01]  /*39d0*/  FADD R27, R21, -12583039 ;  /* 0xcb40007f151b7421 */ /* 0x000fe20000000000 */
[----:B------:R-:W3:Y:S01]  /*39e0*/  MUFU.EX2 R23, R23 ;  /* 0x0000001700177308 */ /* 0x000ee20000000800 */
[----:B------:R-:W-:-:S02]  /*39f0*/  IMAD.SHL.U32 R32, R11, 0x800000, RZ ;  /* 0x008000000b207824 */ /* 0x000fc400078e00ff */
[----:B------:R-:W-:Y:S01]  /*3a00*/  FFMA R26, R26, 1.925963033500011079e-08, R29 ;  /* 0x32a570601a1a7823 */ /* 0x000fe2000000001d */
[----:B------:R-:W-:Y:S01]  /*3a10*/  FADD R29, R20, -12583039 ;  /* 0xcb40007f141d7421 */ /* 0x000fe20000000000 */
[----:B------:R-:W-:Y:S01]  /*3a20*/  FFMA R27, R34, 1.4426950216293334961, -R27 ;  /* 0x3fb8aa3b221b7823 */ /* 0x000fe2000000081b */
[----:B------:R-:W-:Y:S02]  /*3a30*/  FFMA.RM R13, R40, R13, 12582913 ;  /* 0x4b400001280d7423 */ /* 0x000fe4000000400d */
[----:B------:R-:W-:Y:S01]  /*3a40*/  FFMA R31, R38, 1.4426950216293334961, -R29 ;  /* 0x3fb8aa3b261f7823 */ /* 0x000fe2000000081d */
[----:B------:R-:W-:Y:S01]  /*3a50*/  FFMA R29, R34, 1.925963033500011079e-08, R27 ;  /* 0x32a57060221d7823 */ /* 0x000fe2000000001b */
[----:B------:R-:W-:Y:S01]  /*3a60*/  FADD R27, R22, -12583039 ;  /* 0xcb40007f161b7421 */ /* 0x000fe20000000000 */
[----:B------:R-:W4:Y:S01]  /*3a70*/  MUFU.EX2 R30, R30 ;  /* 0x0000001e001e7308 */ /* 0x000f220000000800 */
[----:B------:R-:W-:Y:S01]  /*3a80*/  FFMA R38, R38, 1.925963033500011079e-08, R31 ;  /* 0x32a5706026267823 */ /* 0x000fe2000000001f */
[----:B------:R-:W-:Y:S01]  /*3a90*/  SHF.L.U32 R31, R12, 0x17, RZ ;  /* 0x000000170c1f7819 */ /* 0x000fe200000006ff */
[----:B------:R-:W-:Y:S01]  /*3aa0*/  FFMA R27, R28, 1.4426950216293334961, -R27 ;  /* 0x3fb8aa3b1c1b7823 */ /* 0x000fe2000000081b */
[C---:B------:R-:W-:Y:S01]  /*3ab0*/  FADD R33, R13.reuse, -12583039 ;  /* 0xcb40007f0d217421 */ /* 0x040fe20000000000 */
[----:B------:R-:W-:-:S02]  /*3ac0*/  IMAD.SHL.U32 R13, R13, 0x800000, RZ ;  /* 0x008000000d0d7824 */ /* 0x000fc400078e00ff */
[----:B------:R-:W-:Y:S01]  /*3ad0*/  FFMA R12, R28, 1.925963033500011079e-08, R27 ;  /* 0x32a570601c0c7823 */ /* 0x000fe2000000001b */
[----:B------:R-:W5:Y:S01]  /*3ae0*/  MUFU.EX2 R26, R26 ;  /* 0x0000001a001a7308 */ /* 0x000f620000000800 */
[----:B0-----:R-:W-:Y:S01]  /*3af0*/  FMUL R27, R32, R17 ;  /* 0x00000011201b7220 */ /* 0x001fe20000400000 */
[----:B--2---:R-:W-:Y:S01]  /*3b00*/  FMUL R17, R31, R18 ;  /* 0x000000121f117220 */ /* 0x004fe20000400000 */
[----:B------:R-:W-:Y:S02]  /*3b10*/  IMAD.SHL.U32 R18, R14, 0x800000, RZ ;  /* 0x008000000e127824 */ /* 0x000fe400078e00ff */
[----:B------:R-:W-:Y:S01]  /*3b20*/  FFMA R33, R36, 1.4426950216293334961, -R33 ;  /* 0x3fb8aa3b24217823 */ /* 0x000fe20000000821 */
[----:B------:R-:W-:Y:S01]  /*3b30*/  FADD R14, RZ, R27 ;  /* 0x0000001bff0e7221 */ /* 0x000fe20000000000 */
[----:B------:R-:W-:Y:S02]  /*3b40*/  IMAD.SHL.U32 R31, R15, 0x800000, RZ ;  /* 0x008000000f1f7824 */ /* 0x000fe400078e00ff */
[----:B---3--:R-:W-:Y:S01]  /*3b50*/  FMUL R18, R18, R23 ;  /* 0x0000001712127220 */ /* 0x008fe20000400000 */
[----:B------:R-:W0:Y:S01]  /*3b60*/  MUFU.EX2 R29, R29 ;  /* 0x0000001d001d7308 */ /* 0x000e220000000800 */
[----:B------:R-:W-:Y:S01]  /*3b70*/  FADD R15, R14, R17 ;  /* 0x000000110e0f7221 */ /* 0x000fe20000000000 */
[----:B------:R-:W-:Y:S01]  /*3b80*/  FFMA R33, R36, 1.925963033500011079e-08, R33 ;  /* 0x32a5706024217823 */ /* 0x000fe20000000021 */
[----:B------:R-:W-:Y:S01]  /*3b90*/  SHF.L.U32 R23, R19, 0x17, RZ ;  /* 0x0000001713177819 */ /* 0x000fe200000006ff */
[----:B----4-:R-:W-:Y:S01]  /*3ba0*/  FMUL R19, R31, R30 ;  /* 0x0000001e1f137220 */ /* 0x010fe20000400000 */
[----:B------:R-:W-:Y:S01]  /*3bb0*/  FADD R14, R15, R18 ;  /* 0x000000120f0e7221 */ /* 0x000fe20000000000 */
[----:B------:R-:W-:-:S02]  /*3bc0*/  IMAD.SHL.U32 R28, R21, 0x800000, RZ ;  /* 0x00800000151c7824 */ /* 0x000fc400078e00ff */
[----:B------:R-:W2:Y:S01]  /*3bd0*/  MUFU.EX2 R11, R38 ;  /* 0x00000026000b7308 */ /* 0x000ea20000000800 */
[----:B-----5:R-:W-:Y:S01]  /*3be0*/  FMUL R21, R23, R26 ;  /* 0x0000001a17157220 */ /* 0x020fe20000400000 */
[----:B------:R-:W-:Y:S01]  /*3bf0*/  FADD R14, R14, R19 ;  /* 0x000000130e0e7221 */ /* 0x000fe20000000000 */
[----:B------:R-:W-:Y:S01]  /*3c00*/  IMAD.SHL.U32 R26, R20, 0x800000, RZ ;  /* 0x00800000141a7824 */ /* 0x000fe200078e00ff */
[----:B------:R-:W-:Y:S02]  /*3c10*/  SHF.L.U32 R23, R22, 0x17, RZ ;  /* 0x0000001716177819 */ /* 0x000fe400000006ff */
[----:B------:R-:W-:Y:S02]  /*3c20*/  FADD R15, R14, R21 ;  /* 0x000000150e0f7221 */ /* 0x000fe40000000000 */
[----:B------:R-:W3:Y:S01]  /*3c30*/  MUFU.EX2 R12, R12 ;  /* 0x0000000c000c7308 */ /* 0x000ee20000000800 */
[----:B0-----:R-:W-:-:S04]  /*3c40*/  FMUL R20, R28, R29 ;  /* 0x0000001d1c147220 */ /* 0x001fc80000400000 */
[----:B------:R-:W-:-:S03]  /*3c50*/  FADD R15, R15, R20 ;  /* 0x000000140f0f7221 */ /* 0x000fc60000000000 */
[----:B------:R-:W0:Y:S01]  /*3c60*/  MUFU.EX2 R30, R33 ;  /* 0x00000021001e7308 */ /* 0x000e220000000800 */
[----:B--2---:R-:W-:Y:S01]  /*3c70*/  FMUL R26, R26, R11 ;  /* 0x0000000b1a1a7220 */ /* 0x004fe20000400000 */
[----:B---3--:R-:W-:-:S03]  /*3c80*/  FMUL R23, R23, R12 ;  /* 0x0000000c17177220 */ /* 0x008fc60000400000 */
        /* <DEDUP_REMOVED lines=13> */
.L_x_14282:
        /* <DEDUP_REMOVED lines=12> */
[----:B01----:R-:W-:Y:S05]  /*3e20*/  CALL.REL.NOINC `($__internal_209_$__cuda_sm3x_div_rn_noftz_f32_slowpath) ;  /* 0x0000001400447944 */ /* 0x003fea0003c00000 */
[----:B------:R-:W-:-:S07]  /*3e30*/  MOV R14, R11 ;  /* 0x0000000b000e7202 */ /* 0x000fce0000000f00 */
.L_x_14253:
[----:B------:R-:W-:Y:S05]  /*3e40*/  BSYNC.RECONVERGENT B1 ;  /* 0x0000000000017941 */ /* 0x000fea0003800200 */
.L_x_14252:
        /* <DEDUP_REMOVED lines=12> */
[----:B01----:R-:W-:Y:S05]  /*3f10*/  CALL.REL.NOINC `($__internal_209_$__cuda_sm3x_div_rn_noftz_f32_slowpath) ;  /* 0x0000001400087944 */ /* 0x003fea0003c00000 */
[----:B------:R-:W-:-:S07]  /*3f20*/  MOV R28, R11 ;  /* 0x0000000b001c7202 */ /* 0x000fce0000000f00 */
.L_x_14255:
[----:B------:R-:W-:Y:S05]  /*3f30*/  BSYNC.RECONVERGENT B1 ;  /* 0x0000000000017941 */ /* 0x000fea0003800200 */
.L_x_14254:
        /* <DEDUP_REMOVED lines=14> */
.L_x_14257:
[----:B------:R-:W-:Y:S05]  /*4020*/  BSYNC.RECONVERGENT B1 ;  /* 0x0000000000017941 */ /* 0x000fea0003800200 */
.L_x_14256:
        /* <DEDUP_REMOVED lines=14> */
.L_x_14259:
[----:B------:R-:W-:Y:S05]  /*4110*/  BSYNC.RECONVERGENT B1 ;  /* 0x0000000000017941 */ /* 0x000fea0003800200 */
.L_x_14258:
        /* <DEDUP_REMOVED lines=14> */
.L_x_14261:
[----:B------:R-:W-:Y:S05]  /*4200*/  BSYNC.RECONVERGENT B1 ;  /* 0x0000000000017941 */ /* 0x000fea0003800200 */
.L_x_14260:
        /* <DEDUP_REMOVED lines=14> */
.L_x_14263:
[----:B------:R-:W-:Y:S05]  /*42f0*/  BSYNC.RECONVERGENT B1 ;  /* 0x0000000000017941 */ /* 0x000fea0003800200 */
.L_x_14262:
        /* <DEDUP_REMOVED lines=14> */
.L_x_14265:
[----:B------:R-:W-:Y:S05]  /*43e0*/  BSYNC.RECONVERGENT B1 ;  /* 0x0000000000017941 */ /* 0x000fea0003800200 */
.L_x_14264:
        /* <DEDUP_REMOVED lines=14> */
.L_x_14267:
[----:B------:R-:W-:Y:S05]  /*44d0*/  BSYNC.RECONVERGENT B1 ;  /* 0x0000000000017941 */ /* 0x000fea0003800200 */
.L_x_14266:
        /* <DEDUP_REMOVED lines=13> */
.L_x_14269:
[----:B------:R-:W-:Y:S05]  /*45b0*/  BSYNC.RECONVERGENT B1 ;  /* 0x0000000000017941 */ /* 0x000fea0003800200 */
.L_x_14268:
[----:B------:R-:W-:Y:S01]  /*45c0*/  IADD3 R12, PT, PT, R2, 0x20, RZ ;  /* 0x00000020020c7810 */ /* 0x000fe20007ffe0ff */
[----:B------:R-:W-:Y:S01]  /*45d0*/  IMAD R22, R5, UR42, RZ ;  /* 0x0000002a05167c24 */ /* 0x000fe2000f8e02ff */
[----:B-1----:R-:W-:Y:S01]  /*45e0*/  @!P1 R2UR UR4, R24 ;  /* 0x00000000180492ca */ /* 0x002fe200000e0000 */
        /* <DEDUP_REMOVED lines=10> */
[----:B------:R-:W-:Y:S02]  /*4690*/  LEA R22, P0, R12, UR40, 0x2 ;  /* 0x000000280c167c11 */ /* 0x000fe4000f8010ff */
[----:B------:R-:W-:Y:S02]  /*46a0*/  ISETP.GE.U32.AND P4, PT, R8, UR46, PT ;  /* 0x0000002e08007c0c */ /* 0x000fe4000bf86070 */
[----:B------:R-:W-:Y:S02]  /*46b0*/  LEA.HI.X R23, R12, UR41, R13, 0x2, P0 ;  /* 0x000000290c177c11 */ /* 0x000fe400080f140d */
[----:B------:R-:W-:-:S02]  /*46c0*/  ISETP.GE.U32.AND P0, PT, R4, UR46, PT ;  /* 0x0000002e04007c0c */ /* 0x000fc4000bf06070 */
[----:B------:R-:W-:Y:S01]  /*46d0*/  @!P2 R2UR UR6, R24 ;  /* 0x000000001806a2ca */ /* 0x000fe200000e0000 */
[----:B------:R2:W-:Y:S01]  /*46e0*/  @!P1 STG.E desc[UR4][R22.64], R14 ;  /* 0x0000000e16009986 */ /* 0x0005e2000c101904 */
[----:B------:R-:W-:Y:S02]  /*46f0*/  ISETP.GE.AND.EX P0, PT, RZ, UR47, PT, P0 ;  /* 0x0000002fff007c0c */ /* 0x000fe4000bf06300 */
[----:B------:R-:W-:Y:S02]  /*4700*/  @!P2 R2UR UR7, R25 ;  /* 0x000000001907a2ca */ /* 0x000fe400000e0000 */
[----:B------:R-:W-:Y:S02]  /*4710*/  ISETP.GE.U32.AND P3, PT, R9, UR46, PT ;  /* 0x0000002e09007c0c */ /* 0x000fe4000bf66070 */
[----:B------:R-:W-:Y:S02]  /*4720*/  ISETP.GE.U32.AND P1, PT, R16, UR46, PT ;  /* 0x0000002e10007c0c */ /* 0x000fe4000bf26070 */
[----:B------:R-:W-:-:S02]  /*4730*/  ISETP.GE.AND.EX P6, PT, RZ, UR47, PT, P6 ;  /* 0x0000002fff007c0c */ /* 0x000fc4000bfc6360 */
[----:B------:R-:W-:Y:S02]  /*4740*/  ISETP.GE.AND.EX P5, PT, RZ, UR47, PT, P5 ;  /* 0x0000002fff007c0c */ /* 0x000fe4000bfa6350 */
[----:B------:R-:W-:Y:S02]  /*4750*/  ISETP.GE.AND.EX P4, PT, RZ, UR47, PT, P4 ;  /* 0x0000002fff007c0c */ /* 0x000fe4000bf86340 */
[----:B------:R-:W-:Y:S01]  /*4760*/  @!P0 R2UR UR4, R24 ;  /* 0x00000000180482ca */ /* 0x000fe200000e0000 */
[----:B------:R2:W-:Y:S01]  /*4770*/  @!P2 STG.E desc[UR6][R22.64+0x80], R28 ;  /* 0x0000801c1600a986 */ /* 0x0005e2000c101906 */
[----:B------:R-:W-:Y:S02]  /*4780*/  @!P0 R2UR UR5, R25 ;  /* 0x00000000190582ca */ /* 0x000fe400000e0000 */
[----:B------:R-:W-:Y:S02]  /*4790*/  ISETP.GE.U32.AND P2, PT, R10, UR46, PT ;  /* 0x0000002e0a007c0c */ /* 0x000fe4000bf46070 */
[----:B------:R-:W-:-:S02]  /*47a0*/  ISETP.GE.AND.EX P3, PT, RZ, UR47, PT, P3 ;  /* 0x0000002fff007c0c */ /* 0x000fc4000bf66330 */
[----:B------:R-:W-:Y:S02]  /*47b0*/  ISETP.GE.AND.EX P2, PT, RZ, UR47, PT, P2 ;  /* 0x0000002fff007c0c */ /* 0x000fe4000bf46320 */
[----:B------:R-:W-:Y:S02]  /*47c0*/  ISETP.GE.AND.EX P1, PT, RZ, UR47, PT, P1 ;  /* 0x0000002fff007c0c */ /* 0x000fe4000bf26310 */
[----:B------:R-:W-:Y:S02]  /*47d0*/  @!P6 R2UR UR6, R24 ;  /* 0x000000001806e2ca */ /* 0x000fe400000e0000 */
[----:B------:R-:W-:Y:S01]  /*47e0*/  @!P6 R2UR UR7, R25 ;  /* 0x000000001907e2ca */ /* 0x000fe200000e0000 */
[----:B------:R2:W-:Y:S01]  /*47f0*/  @!P0 STG.E desc[UR4][R22.64+0x100], R15 ;  /* 0x0001000f16008986 */ /* 0x0005e2000c101904 */
[----:B------:R-:W-:Y:S02]  /*4800*/  IADD3 R3, P0, PT, R0, R3, RZ ;  /* 0x0000000300037210 */ /* 0x000fe40007f1e0ff */
[----:B------:R-:W-:-:S02]  /*4810*/  @!P5 R2UR UR8, R24 ;  /* 0x000000001808d2ca */ /* 0x000fc400000e0000 */
[----:B------:R-:W-:Y:S02]  /*4820*/  LEA.HI.X.SX32 R5, R0, R5, 0x1, P0 ;  /* 0x0000000500057211 */ /* 0x000fe400000f0eff */
[----:B------:R-:W-:Y:S02]  /*4830*/  ISETP.GE.U32.AND P0, PT, R3, UR48, PT ;  /* 0x0000003003007c0c */ /* 0x000fe4000bf06070 */
[C---:B------:R-:W-:Y:S02]  /*4840*/  @!P5 R2UR UR9, R25.reuse ;  /* 0x000000001909d2ca */ /* 0x040fe400000e0000 */
[C---:B------:R-:W-:Y:S01]  /*4850*/  @!P4 R2UR UR10, R24.reuse ;  /* 0x00000000180ac2ca */ /* 0x040fe200000e0000 */
[----:B------:R2:W-:Y:S01]  /*4860*/  @!P6 STG.E desc[UR6][R22.64+0x180], R17 ;  /* 0x000180111600e986 */ /* 0x0005e2000c101906 */
[----:B------:R-:W-:Y:S02]  /*4870*/  @!P4 R2UR UR11, R25 ;  /* 0x00000000190bc2ca */ /* 0x000fe400000e0000 */
        /* <DEDUP_REMOVED lines=14> */
.L_x_14232:
[----:B------:R-:W-:Y:S05]  /*4960*/  EXIT ;  /* 0x000000000000794d */ /* 0x000fea0003800000 */
.L_x_14251:
[----:B------:R-:W-:Y:S01]  /*4970*/  BSSY B1, `(.L_x_14271) ;  /* 0x0000007000017945 */ /* 0x000fe20003800000 */
[----:B------:R-:W-:Y:S01]  /*4980*/  IMAD.MOV.U32 R12, RZ, RZ, 0x10 ;  /* 0x00000010ff0c7424 */ /* 0x000fe200078e00ff */
[----:B------:R-:W-:Y:S01]  /*4990*/  MOV R15, 0xffffffff ;  /* 0xffffffff000f7802 */ /* 0x000fe20000000f00 */
[----:B------:R-:W-:-:S07]  /*49a0*/  IMAD.MOV.U32 R11, RZ, RZ, 0x1f ;  /* 0x0000001fff0b7424 */ /* 0x000fce00078e00ff */
[----:B-1----:R-:W-:Y:S05]  /*49b0*/  WARPSYNC.COLLECTIVE R15, `(.L_x_14272) ;  /* 0x000000000f087348 */ /* 0x002fea0003c00000 */
[----:B------:R0:W2:Y:S02]  /*49c0*/  SHFL.BFLY P6, R14, R13, R12, R11 ;  /* 0x0c00000c0d0e7389 */ /* 0x0000a400000c000b */
[----:B012---:R-:W-:Y:S05]  /*49d0*/  ENDCOLLECTIVE ;  /* 0x000000000000791b */ /* 0x007fea0003800000 */
.L_x_14272:
[----:B------:R-:W-:Y:S05]  /*49e0*/  BSYNC B1 ;  /* 0x0000000000017941 */ /* 0x000fea0003800000 */
.L_x_14271:
[----:B------:R-:W-:Y:S01]  /*49f0*/  FMNMX R13, R14, R13, !PT ;  /* 0x0000000d0e0d7209 */ /* 0x000fe20007800000 */
[----:B------:R-:W-:Y:S01]  /*4a00*/  IMAD.MOV.U32 R12, RZ, RZ, 0x8 ;  /* 0x00000008ff0c7424 */ /* 0x000fe200078e00ff */
[----:B------:R-:W-:Y:S01]  /*4a10*/  MOV R15, 0xffffffff ;  /* 0xffffffff000f7802 */ /* 0x000fe20000000f00 */
[----:B------:R-:W-:-:S07]  /*4a20*/  IMAD.MOV.U32 R11, RZ, RZ, 0x1f ;  /* 0x0000001fff0b7424 */ /* 0x000fce00078e00ff */
[----:B------:R-:W-:Y:S05]  /*4a30*/  WARPSYNC.COLLECTIVE R15, `(.L_x_14273) ;  /* 0x000000000f087348 */ /* 0x000fea0003c00000 */
[----:B------:R0:W1:Y:S02]  /*4a40*/  SHFL.BFLY P6, R14, R13, R12, R11 ;  /* 0x0c00000c0d0e7389 */ /* 0x00006400000c000b */
[----:B01----:R-:W-:Y:S05]  /*4a50*/  ENDCOLLECTIVE ;  /* 0x000000000000791b */ /* 0x003fea0003800000 */
.L_x_14273:
[----:B------:R-:W-:Y:S01]  /*4a60*/  IMAD.MOV.U32 R12, RZ, RZ, 0x4 ;  /* 0x00000004ff0c7424 */ /* 0x000fe200078e00ff */
[----:B------:R-:W-:-:S05]  /*4a70*/  FMNMX R19, R13, R14, !PT ;  /* 0x0000000e0d137209 */ /* 0x000fca0007800000 */
[----:B------:R-:W-:-:S07]  /*4a80*/  IMAD.MOV.U32 R13, RZ, RZ, R19 ;  /* 0x000000ffff0d7224 */ /* 0x000fce00078e0013 */
[----:B------:R-:W-:Y:S05]  /*4a90*/  WARPSYNC.COLLECTIVE R15, `(.L_x_14274) ;  /* 0x000000000f087348 */ /* 0x000fea0003c00000 */
[----:B------:R0:W1:Y:S02]  /*4aa0*/  SHFL.BFLY P6, R14, R13, R12, R11 ;  /* 0x0c00000c0d0e7389 */ /* 0x00006400000c000b */
[----:B01----:R-:W-:Y:S05]  /*4ab0*/  ENDCOLLECTIVE ;  /* 0x000000000000791b */ /* 0x003fea0003800000 */
.L_x_14274:
[----:B------:R-:W-:Y:S01]  /*4ac0*/  IMAD.MOV.U32 R12, RZ, RZ, 0x2 ;  /* 0x00000002ff0c7424 */ /* 0x000fe200078e00ff */
[----:B------:R-:W-:-:S04]  /*4ad0*/  FMNMX R21, R19, R14, !PT ;  /* 0x0000000e13157209 */ /* 0x000fc80007800000 */
[----:B------:R-:W-:-:S07]  /*4ae0*/  MOV R13, R21 ;  /* 0x00000015000d7202 */ /* 0x000fce0000000f00 */
[----:B------:R-:W-:Y:S05]  /*4af0*/  WARPSYNC.COLLECTIVE R15, `(.L_x_14275) ;  /* 0x000000000f087348 */ /* 0x000fea0003c00000 */
[----:B------:R0:W1:Y:S02]  /*4b00*/  SHFL.BFLY P6, R14, R13, R12, R11 ;  /* 0x0c00000c0d0e7389 */ /* 0x00006400000c000b */
[----:B01----:R-:W-:Y:S05]  /*4b10*/  ENDCOLLECTIVE ;  /* 0x000000000000791b */ /* 0x003fea0003800000 */
.L_x_14275:
[----:B------:R-:W-:Y:S01]  /*4b20*/  HFMA2 R12, -RZ, RZ, 0, 5.9604644775390625e-08 ;  /* 0x00000001ff0c7431 */ /* 0x000fe200000001ff */
[----:B------:R-:W-:-:S05]  /*4b30*/  FMNMX R23, R21, R14, !PT ;  /* 0x0000000e15177209 */ /* 0x000fca0007800000 */
[----:B------:R-:W-:-:S07]  /*4b40*/  IMAD.MOV.U32 R13, RZ, RZ, R23 ;  /* 0x000000ffff0d7224 */ /* 0x000fce00078e0017 */
[----:B------:R-:W-:Y:S05]  /*4b50*/  WARPSYNC.COLLECTIVE R15, `(.L_x_14276) ;  /* 0x000000000f087348 */ /* 0x000fea0003c00000 */
[----:B------:R0:W1:Y:S02]  /*4b60*/  SHFL.BFLY P6, R14, R13, R12, R11 ;  /* 0x0c00000c0d0e7389 */ /* 0x00006400000c000b */
[----:B01----:R-:W-:Y:S05]  /*4b70*/  ENDCOLLECTIVE ;  /* 0x000000000000791b */ /* 0x003fea0003800000 */
.L_x_14276:
[----:B------:R-:W-:Y:S01]  /*4b80*/  FMNMX R27, R23, R14, !PT ;  /* 0x0000000e171b7209 */ /* 0x000fe20007800000 */
[----:B------:R-:W-:-:S04]  /*4b90*/  IMAD.MOV.U32 R14, RZ, RZ, 0x3bbb989d ;  /* 0x3bbb989dff0e7424 */ /* 0x000fc800078e00ff */
[C---:B------:R-:W-:Y:S01]  /*4ba0*/  FADD R17, -R27.reuse, R17 ;  /* 0x000000111b117221 */ /* 0x040fe20000000100 */
[C---:B------:R-:W-:Y:S01]  /*4bb0*/  FADD R21, -R27.reuse, R22 ;  /* 0x000000161b157221 */ /* 0x040fe20000000100 */
[----:B------:R-:W-:Y:S02]  /*4bc0*/  IMAD.MOV.U32 R22, RZ, RZ, 0x437c0000 ;  /* 0x437c0000ff167424 */ /* 0x000fe400078e00ff */
        /* <DEDUP_REMOVED lines=11> */
[----:B------:R-:W-:-:S02]  /*4c80*/  FFMA.SAT R33, R21, R14, 0.5 ;  /* 0x3f00000015217423 */ /* 0x000fc4000000200e */
[----:B------:R-:W-:Y:S02]  /*4c90*/  FFMA R18, R17, 1.4426950216293334961, -R18 ;  /* 0x3fb8aa3b11127823 */ /* 0x000fe40000000812 */
[----:B------:R-:W-:Y:S02]  /*4ca0*/  FFMA.RM R33, R33, R22, 12582913 ;  /* 0x4b40000121217423 */ /* 0x000fe40000004016 */
[----:B------:R-:W-:Y:S01]  /*4cb0*/  FFMA R18, R17, 1.925963033500011079e-08, R18 ;  /* 0x32a5706011127823 */ /* 0x000fe20000000012 */
[----:B------:R-:W-:-:S03]  /*4cc0*/  FFMA.SAT R17, R31, R14, 0.5 ;  /* 0x3f0000001f117423 */ /* 0x000fc6000000200e */
[----:B------:R-:W0:Y:S01]  /*4cd0*/  MUFU.EX2 R27, R18 ;  /* 0x00000012001b7308 */ /* 0x000e220000000800 */
[----:B------:R-:W-:Y:S01]  /*4ce0*/  FFMA.RM R17, R17, R22, 12582913 ;  /* 0x4b40000111117423 */ /* 0x000fe20000004016 */
[----:B0-----:R-:W-:-:S03]  /*4cf0*/  FMUL R27, R12, R27 ;  /* 0x0000001b0c1b7220 */ /* 0x001fc60000400000 */
        /* <DEDUP_REMOVED lines=10> */
[----:B------:R-:W-:Y:S02]  /*4da0*/  IMAD.SHL.U32 R18, R31, 0x800000, RZ ;  /* 0x008000001f127824 */ /* 0x000fe400078e00ff */
[----:B------:R-:W-:Y:S01]  /*4db0*/  FFMA.SAT R31, R29, R14, 0.5 ;  /* 0x3f0000001d1f7423 */ /* 0x000fe2000000200e */
[----:B0-----:R-:W-:Y:S01]  /*4dc0*/  FMUL R17, R17, R12 ;  /* 0x0000000c11117220 */ /* 0x001fe20000400000 */
[C---:B------:R-:W-:Y:S01]  /*4dd0*/  FADD R12, R33.reuse, -12583039 ;  /* 0xcb40007f210c7421 */ /* 0x040fe20000000000 */
[----:B------:R-:W0:Y:S01]  /*4de0*/  MUFU.EX2 R19, R19 ;  /* 0x0000001300137308 */ /* 0x000e220000000800 */
[----:B------:R-:W-:Y:S01]  /*4df0*/  SHF.L.U32 R33, R33, 0x17, RZ ;  /* 0x0000001721217819 */ /* 0x000fe200000006ff */
[----:B------:R-:W-:Y:S01]  /*4e00*/  FFMA.RM R31, R31, R22, 12582913 ;  /* 0x4b4000011f1f7423 */ /* 0x000fe20000004016 */
[----:B------:R-:W-:-:S04]  /*4e10*/  FFMA R12, R21, 1.4426950216293334961, -R12 ;  /* 0x3fb8aa3b150c7823 */ /* 0x000fc8000000080c */
[----:B------:R-:W-:Y:S01]  /*4e20*/  FFMA R12, R21, 1.925963033500011079e-08, R12 ;  /* 0x32a57060150c7823 */ /* 0x000fe2000000000c */
[----:B------:R-:W-:-:S04]  /*4e30*/  FFMA.SAT R21, R23, R14, 0.5 ;  /* 0x3f00000017157423 */ /* 0x000fc8000000200e */
[----:B------:R-:W-:Y:S01]  /*4e40*/  FFMA.RM R21, R21, R22, 12582913 ;  /* 0x4b40000115157423 */ /* 0x000fe20000004016 */
[----:B------:R-:W1:Y:S03]  /*4e50*/  MUFU.EX2 R12, R12 ;  /* 0x0000000c000c7308 */ /* 0x000e660000000800 */
[C---:B------:R-:W-:Y:S01]  /*4e60*/  FADD R20, R21.reuse, -12583039 ;  /* 0xcb40007f15147421 */ /* 0x040fe20000000000 */
[----:B0-----:R-:W-:Y:S01]  /*4e70*/  FMUL R18, R18, R19 ;  /* 0x0000001312127220 */ /* 0x001fe20000400000 */
[----:B------:R-:W-:Y:S02]  /*4e80*/  IMAD.SHL.U32 R21, R21, 0x800000, RZ ;  /* 0x0080000015157824 */ /* 0x000fe400078e00ff */
        /* <DEDUP_REMOVED lines=18> */
[----:B-1----:R-:W-:Y:S01]  /*4fb0*/  FMUL R20, R23, R12 ;  /* 0x0000000c17147220 */ /* 0x002fe20000400000 */
[----:B------:R-:W-:-:S03]  /*4fc0*/  FFMA.SAT R23, R15, R14, 0.5 ;  /* 0x3f0000000f177423 */ /* 0x000fc6000000200e */
[----:B------:R-:W0:Y:S01]  /*4fd0*/  MUFU.EX2 R13, R13 ;  /* 0x0000000d000d7308 */ /* 0x000e220000000800 */
[----:B------:R-:W-:Y:S01]  /*4fe0*/  FFMA.RM R23, R23, R22, 12582913 ;  /* 0x4b40000117177423 */ /* 0x000fe20000004016 */
[----:B------:R-:W-:-:S03]  /*4ff0*/  IMAD.SHL.U32 R22, R31, 0x800000, RZ ;  /* 0x008000001f167824 */ /* 0x000fc600078e00ff */
[C---:B------:R-:W-:Y:S01]  /*5000*/  FADD R12, R23.reuse, -12583039 ;  /* 0xcb40007f170c7421 */ /* 0x040fe20000000000 */
[----:B------:R-:W-:-:S03]  /*5010*/  IMAD.SHL.U32 R23, R23, 0x800000, RZ ;  /* 0x0080000017177824 */ /* 0x000fc600078e00ff */
[----:B------:R-:W-:-:S04]  /*5020*/  FFMA R12, R15, 1.4426950216293334961, -R12 ;  /* 0x3fb8aa3b0f0c7823 */ /* 0x000fc8000000080c */
[----:B------:R-:W-:Y:S01]  /*5030*/  FFMA R15, R15, 1.925963033500011079e-08, R12 ;  /* 0x32a570600f0f7823 */ /* 0x000fe2000000000c */
[----:B------:R-:W-:Y:S01]  /*5040*/  FADD R12, R31, -12583039 ;  /* 0xcb40007f1f0c7421 */ /* 0x000fe20000000000 */
[----:B0-----:R-:W-:Y:S02]  /*5050*/  FMUL R26, R26, R13 ;  /* 0x0000000d1a1a7220 */ /* 0x001fe40000400000 */
[----:B------:R0:W1:Y:S01]  /*5060*/  MUFU.EX2 R14, R15 ;  /* 0x0000000f000e7308 */ /* 0x0000620000000800 */
[----:B------:R-:W-:-:S04]  /*5070*/  FFMA R12, R29, 1.4426950216293334961, -R12 ;  /* 0x3fb8aa3b1d0c7823 */ /* 0x000fc8000000080c */
[----:B------:R-:W-:Y:S01]  /*5080*/  FFMA R29, R29, 1.925963033500011079e-08, R12 ;  /* 0x32a570601d1d7823 */ /* 0x000fe2000000000c */
[----:B------:R-:W-:Y:S01]  /*5090*/  FADD R12, RZ, R27 ;  /* 0x0000001bff0c7221 */ /* 0x000fe20000000000 */
[----:B0-----:R-:W-:-:S03]  /*50a0*/  IMAD.MOV.U32 R15, RZ, RZ, -0x1 ;  /* 0xffffffffff0f7424 */ /* 0x001fc600078e00ff */
        /* <DEDUP_REMOVED lines=16> */
.L_x_14277:
[----:B------:R-:W-:Y:S02]  /*51b0*/  IMAD.MOV.U32 R12, RZ, RZ, 0x8 ;  /* 0x00000008ff0c7424 */ /* 0x000fe400078e00ff */
[----:B------:R-:W-:-:S05]  /*51c0*/  FADD R28, R13, R14 ;  /* 0x0000000e0d1c7221 */ /* 0x000fca0000000000 */
[----:B------:R-:W-:-:S07]  /*51d0*/  MOV R13, R28 ;  /* 0x0000001c000d7202 */ /* 0x000fce0000000f00 */
[----:B------:R-:W-:Y:S05]  /*51e0*/  WARPSYNC.COLLECTIVE R15, `(.L_x_14278) ;  /* 0x000000000f087348 */ /* 0x000fea0003c00000 */
[----:B------:R0:W1:Y:S02]  /*51f0*/  SHFL.BFLY P6, R14, R13, R12, R11 ;  /* 0x0c00000c0d0e7389 */ /* 0x00006400000c000b */
[----:B01----:R-:W-:Y:S05]  /*5200*/  ENDCOLLECTIVE ;  /* 0x000000000000791b */ /* 0x003fea0003800000 */
.L_x_14278:
[----:B------:R-:W-:Y:S02]  /*5210*/  HFMA2 R12, -RZ, RZ, 0, 2.384185791015625e-07 ;  /* 0x00000004ff0c7431 */ /* 0x000fe400000001ff */
[----:B------:R-:W-:-:S04]  /*5220*/  FADD R29, R28, R14 ;  /* 0x0000000e1c1d7221 */ /* 0x000fc80000000000 */
[----:B------:R-:W-:-:S07]  /*5230*/  IMAD.MOV.U32 R13, RZ, RZ, R29 ;  /* 0x000000ffff0d7224 */ /* 0x000fce00078e001d */
[----:B------:R-:W-:Y:S05]  /*5240*/  WARPSYNC.COLLECTIVE R15, `(.L_x_14279) ;  /* 0x000000000f087348 */ /* 0x000fea0003c00000 */
[----:B------:R0:W1:Y:S02]  /*5250*/  SHFL.BFLY P6, R14, R13, R12, R11 ;  /* 0x0c00000c0d0e7389 */ /* 0x00006400000c000b */
[----:B01----:R-:W-:Y:S05]  /*5260*/  ENDCOLLECTIVE ;  /* 0x000000000000791b */ /* 0x003fea0003800000 */
.L_x_14279:
[----:B------:R-:W-:Y:S02]  /*5270*/  IMAD.MOV.U32 R12, RZ, RZ, 0x2 ;  /* 0x00000002ff0c7424 */ /* 0x000fe400078e00ff */
[----:B------:R-:W-:-:S04]  /*5280*/  FADD R30, R29, R14 ;  /* 0x0000000e1d1e7221 */ /* 0x000fc80000000000 */
[----:B------:R-:W-:-:S07]  /*5290*/  IMAD.MOV.U32 R13, RZ, RZ, R30 ;  /* 0x000000ffff0d7224 */ /* 0x000fce00078e001e */
[----:B------:R-:W-:Y:S05]  /*52a0*/  WARPSYNC.COLLECTIVE R15, `(.L_x_14280) ;  /* 0x000000000f087348 */ /* 0x000fea0003c00000 */
[----:B------:R0:W1:Y:S02]  /*52b0*/  SHFL.BFLY P6, R14, R13, R12, R11 ;  /* 0x0c00000c0d0e7389 */ /* 0x00006400000c000b */
[----:B01----:R-:W-:Y:S05]  /*52c0*/  ENDCOLLECTIVE ;  /* 0x000000000000791b */ /* 0x003fea0003800000 */
.L_x_14280:
[----:B------:R-:W-:Y:S02]  /*52d0*/  IMAD.MOV.U32 R12, RZ, RZ, 0x1 ;  /* 0x00000001ff0c7424 */ /* 0x000fe400078e00ff */
[----:B------:R-:W-:-:S05]  /*52e0*/  FADD R31, R30, R14 ;  /* 0x0000000e1e1f7221 */ /* 0x000fca0000000000 */
[----:B------:R-:W-:-:S07]  /*52f0*/  MOV R13, R31 ;  /* 0x0000001f000d7202 */ /* 0x000fce0000000f00 */
[----:B------:R-:W-:Y:S05]  /*5300*/  WARPSYNC.COLLECTIVE R15, `(.L_x_14281) ;  /* 0x000000000f087348 */ /* 0x000fea0003c00000 */
[----:B------:R0:W1:Y:S02]  /*5310*/  SHFL.BFLY P6, R14, R13, R12, R11 ;  /* 0x0c00000c0d0e7389 */ /* 0x00006400000c000b */
[----:B01----:R-:W-:Y:S05]  /*5320*/  ENDCOLLECTIVE ;  /* 0x000000000000791b */ /* 0x003fea0003800000 */
.L_x_14281:
[----:B------:R-:W-:Y:S05]  /*5330*/  BRA `(.L_x_14282) ;  /* 0xffffffe800887947 */ /* 0x000fea000383ffff */
        .weak           $__internal_209_$__cuda_sm3x_div_rn_noftz_f32_slowpath
        .type           $__internal_209_$__cuda_sm3x_div_rn_noftz_f32_slowpath,@function
        .size           $__internal_209_$__cuda_sm3x_div_rn_noftz_f32_slowpath,(.L_x_37586 - $__internal_209_$__cuda_sm3x_div_rn_noftz_f32_slowpath)
$__internal_209_$__cuda_sm3x_div_rn_noftz_f32_slowpath:
        /* <DEDUP_REMOVED lines=34> */
.L_x_14284:
        /* <DEDUP_REMOVED lines=51> */
.L_x_14291:
[----:B------:R-:W-:-:S04]  /*5890*/  LOP3.LUT R11, R11, 0x80000000, RZ, 0xc0, !PT ;  /* 0x800000000b0b7812 */ /* 0x000fc800078ec0ff */
[----:B------:R-:W-:Y:S01]  /*58a0*/  LOP3.LUT R11, R11, 0x7f800000, RZ, 0xfc, !PT ;  /* 0x7f8000000b0b7812 */ /* 0x000fe200078efcff */
[----:B------:R-:W-:Y:S06]  /*58b0*/  BRA `(.L_x_14292) ;  /* 0x0000000000047947 */ /* 0x000fec0003800000 */
.L_x_14290:
[----:B------:R-:W-:-:S07]  /*58c0*/  IMAD R11, R34, 0x800000, R11 ;  /* 0x00800000220b7824 */ /* 0x000fce00078e020b */
.L_x_14292:
[----:B------:R-:W-:Y:S05]  /*58d0*/  BSYNC.RECONVERGENT B3 ;  /* 0x0000000000037941 */ /* 0x000fea0003800200 */
.L_x_14289:
[----:B------:R-:W-:Y:S05]  /*58e0*/  BRA `(.L_x_14293) ;  /* 0x0000000000207947 */ /* 0x000fea0003800000 */
.L_x_14288:
[----:B------:R-:W-:-:S04]  /*58f0*/  LOP3.LUT R11, R12, 0x80000000, R27, 0x48, !PT ;  /* 0x800000000c0b7812 */ /* 0x000fc800078e481b */
[----:B------:R-:W-:Y:S01]  /*5900*/  LOP3.LUT R11, R11, 0x7f800000, RZ, 0xfc, !PT ;  /* 0x7f8000000b0b7812 */ /* 0x000fe200078efcff */
[----:B------:R-:W-:Y:S06]  /*5910*/  BRA `(.L_x_14293) ;  /* 0x0000000000147947 */ /* 0x000fec0003800000 */
.L_x_14287:
[----:B------:R-:W-:Y:S01]  /*5920*/  LOP3.LUT R11, R12, 0x80000000, R27, 0x48, !PT ;  /* 0x800000000c0b7812 */ /* 0x000fe200078e481b */
[----:B------:R-:W-:Y:S06]  /*5930*/  BRA `(.L_x_14293) ;  /* 0x00000000000c7947 */ /* 0x000fec0003800000 */
.L_x_14286:
[----:B------:R-:W0:Y:S01]  /*5940*/  MUFU.RSQ R11, -QNAN ;  /* 0xffc00000000b7908 */ /* 0x000e220000001400 */
[----:B------:R-:W-:Y:S05]  /*5950*/  BRA `(.L_x_14293) ;  /* 0x0000000000047947 */ /* 0x000fea0003800000 */
.L_x_14285:
[----:B------:R-:W-:-:S07]  /*5960*/  FADD.FTZ R11, R27, R12 ;  /* 0x0000000c1b0b7221 */ /* 0x000fce0000010000 */
.L_x_14293:
[----:B------:R-:W-:Y:S05]  /*5970*/  BSYNC.RECONVERGENT B2 ;  /* 0x0000000000027941 */ /* 0x000fea0003800200 */
.L_x_14283:
[----:B------:R-:W-:Y:S02]  /*5980*/  HFMA2 R13, -RZ, RZ, 0, 0 ;  /* 0x00000000ff0d7431 */ /* 0x000fe400000001ff */
[----:B------:R-:W-:-:S04]  /*5990*/  IMAD.MOV.U32 R12, RZ, RZ, R29 ;  /* 0x000000ffff0c7224 */ /* 0x000fc800078e001d */
[----:B0-----:R-:W-:Y:S05]  /*59a0*/  RET.REL.NODEC R12 `(_Z15SoftmaxWarpImplI22BroadcastScaleMaskLoadIffbLm3EiE11DirectStoreIffEfLi1ELi9ELi32ELi1ELb1EL9Algorithm0EEvT_T0_ll) ;  /* 0xffffffa40c947950 */ /* 0x001fea0003c3ffff */
.L_x_14294:
        /* <DEDUP_REMOVED lines=13> */
.L_x_37586:


//--------------------- .text._Z15SoftmaxWarpImplI22BroadcastScaleMaskLoadIffbLm3EiE11DirectStoreIffEfLi1ELi9ELi32ELi1ELb0EL9Algorithm0EEvT_T0_ll --------------------------
	.section	.text._Z15SoftmaxWarpImplI22BroadcastScaleMaskLoadIffbLm3EiE11DirectStoreIffEfLi1ELi9ELi32ELi1ELb0EL9Algorithm0EEvT_T0_ll,"ax",@progbits
	.align	128
        .global         _Z15SoftmaxWarpImplI22BroadcastScaleMaskLoadIffbLm3EiE11DirectStoreIffEfLi1ELi9ELi32ELi1ELb0EL9Algorithm0EEvT_T0_ll
        .type           _Z15SoftmaxWarpImplI22BroadcastScaleMaskLoadIffbLm3EiE11DirectStoreIffEfLi1ELi9ELi32ELi1ELb0EL9Algorithm0EEvT_T0_ll,@function
        .size           _Z15SoftmaxWarpImplI22BroadcastScaleMaskLoadIffbLm3EiE11DirectStoreIffEfLi1ELi9ELi32ELi1ELb0EL9Algorithm0EEvT_T0_ll,(.L_x_37587 - _Z15SoftmaxWarpImplI22BroadcastScaleMaskLoadIffbLm3EiE11DirectStoreIffEfLi1ELi9ELi32ELi1ELb0EL9Algorithm0EEvT_T0_ll)
        .other          _Z15SoftmaxWarpImplI22BroadcastScaleMaskLoadIffbLm3EiE11DirectStoreIffEfLi1ELi9ELi32ELi1ELb0EL9Algorithm0EEvT_T0_ll,@"STO_CUDA_ENTRY STV_DEFAULT"
_Z15SoftmaxWarpImplI22BroadcastScaleMaskLoadIffbLm3EiE11DirectStoreIffEfLi1ELi9ELi32ELi1ELb0EL9Algorithm0EEvT_T0_ll:
.text._Z15SoftmaxWarpImplI22BroadcastScaleMaskLoadIffbLm3EiE11DirectStoreIffEfLi1ELi9ELi32ELi1ELb0EL9Algorithm0EEvT_T0_ll:
        /* <DEDUP_REMOVED lines=29> */
.L_x_14295:
        /* <DEDUP_REMOVED lines=14> */
.L_x_14316:
[----:B--2---:R-:W-:Y:S01]  /*02b0*/  IABS R0, UR49 ;  /* 0x0000003100007c13 */ /* 0x004fe20008000000 */
[----:B0-----:R-:W-:Y:S01]  /*02c0*/  IMAD R3, R18, UR48, R20 ;  /* 0x0000003012037c24 */ /* 0x001fe2000f8e0214 */
[----:B------:R-:W-:Y:S01]  /*02d0*/  IABS R2, UR50 ;  /* 0x0000003200027c13 */ /* 0x000fe20008000000 */
[----:B------:R-:W-:Y:S01]  /*02e0*/  UMOV UR4, URZ ;  /* 0x000000ff00047c82 */ /* 0x000fe20008000000 */
[----:B------:R-:W-:Y:S01]  /*02f0*/  R2UR UR7, R0 ;  /* 0x00000000000772ca */ /* 0x000fe200000e0000 */
[----:B------:R-:W0:Y:S01]  /*0300*/  LDC.64 R22, c[0x0][0x390] ;  /* 0x0000e400ff167b82 */ /* 0x000e220000000a00 */
[----:B------:R-:W-:Y:S02]  /*0310*/  R2UR UR8, R2 ;  /* 0x00000000020872ca */ /* 0x000fe400000e0000 */
[----:B------:R-:W-:Y:S02]  /*0320*/  IABS R2, R3 ;  /* 0x0000000300027213 */ /* 0x000fe40000000000 */
[----:B------:R-:W-:-:S02]  /*0330*/  ISETP.NE.AND P6, PT, RZ, UR49, PT ;  /* 0x00000031ff007c0c */ /* 0x000fc4000bfc5270 */
[----:B------:R-:W-:Y:S02]  /*0340*/  IADD3 R27, PT, PT, R3, 0x40, RZ ;  /* 0x00000040031b7810 */ /* 0x000fe40007ffe0ff */
[----:B-1----:R-:W-:Y:S02]  /*0350*/  R2UR UR10, R16 ;  /* 0x00000000100a72ca */ /* 0x002fe400000e0000 */
[----:B------:R-:W-:Y:S01]  /*0360*/  IABS R12, R27 ;  /* 0x0000001b000c7213 */ /* 0x000fe20000000000 */
[----:B------:R-:W1:Y:S01]  /*0370*/  I2F.RP R0, UR7 ;  /* 0x0000000700007d06 */ /* 0x000e620008209400 */
[----:B------:R-:W-:Y:S02]  /*0380*/  LOP3.LUT R25, R27, UR49, RZ, 0x3c, !PT ;  /* 0x000000311b197c12 */ /* 0x000fe4000f8e3cff */
[----:B------:R-:W-:-:S05]  /*0390*/  R2UR UR11, R17 ;  /* 0x00000000110b72ca */ /* 0x000fca00000e0000 */
[----:B------:R-:W2:Y:S08]  /*03a0*/  I2F.RP R6, UR8 ;  /* 0x0000000800067d06 */ /* 0x000eb00008209400 */
[----:B-1----:R-:W1:Y:S08]  /*03b0*/  MUFU.RCP R0, R0 ;  /* 0x0000000000007308 */ /* 0x002e700000001000 */
[----:B--2---:R-:W-:Y:S01]  /*03c0*/  MUFU.RCP R6, R6 ;  /* 0x0000000600067308 */ /* 0x004fe20000001000 */
[----:B-1----:R-:W-:-:S07]  /*03d0*/  VIADD R4, R0, 0xffffffe ;  /* 0x0ffffffe00047836 */ /* 0x002fce0000000000 */
[----:B------:R1:W2:Y:S02]  /*03e0*/  F2I.FTZ.U32.TRUNC.NTZ R5, R4 ;  /* 0x0000000400057305 */ /* 0x0002a4000021f000 */
[----:B-1----:R-:W-:Y:S01]  /*03f0*/  MOV R4, RZ ;  /* 0x000000ff00047202 */ /* 0x002fe20000000f00 */
[----:B--2---:R-:W-:-:S04]  /*0400*/  IMAD.MOV R7, RZ, RZ, -R5 ;  /* 0x000000ffff077224 */ /* 0x004fc800078e0a05 */
[----:B------:R-:W-:-:S04]  /*0410*/  IMAD R7, R7, UR7, RZ ;  /* 0x0000000707077c24 */ /* 0x000fc8000f8e02ff */
[----:B------:R-:W-:-:S04]  /*0420*/  IMAD.HI.U32 R7, R5, R7, R4 ;  /* 0x0000000705077227 */ /* 0x000fc800078e0004 */
[----:B------:R-:W-:Y:S02]  /*0430*/  IMAD.MOV.U32 R4, RZ, RZ, R2 ;  /* 0x000000ffff047224 */ /* 0x000fe400078e0002 */
[----:B------:R-:W-:Y:S02]  /*0440*/  VIADD R2, R3, 0x20 ;  /* 0x0000002003027836 */ /* 0x000fe40000000000 */
[----:B------:R-:W-:-:S03]  /*0450*/  IMAD.HI.U32 R0, R7, R4, RZ ;  /* 0x0000000407007227 */ /* 0x000fc600078e00ff */
[----:B------:R-:W-:Y:S02]  /*0460*/  IABS R8, R2 ;  /* 0x0000000200087213 */ /* 0x000fe40000000000 */
[----:B------:R-:W-:-:S03]  /*0470*/  IADD3 R5, PT, PT, -R0, RZ, RZ ;  /* 0x000000ff00057210 */ /* 0x000fc60007ffe1ff */
[----:B------:R-:W-:-:S04]  /*0480*/  IMAD.HI.U32 R9, R7, R8, RZ ;  /* 0x0000000807097227 */ /* 0x000fc800078e00ff */
[----:B------:R-:W-:Y:S02]  /*0490*/  IMAD R4, R5, UR7, R4 ;  /* 0x0000000705047c24 */ /* 0x000fe4000f8e0204 */
[----:B------:R-:W-:-:S03]  /*04a0*/  IMAD.MOV R5, RZ, RZ, -R9 ;  /* 0x000000ffff057224 */ /* 0x000fc600078e0a09 */
[----:B------:R-:W-:Y:S01]  /*04b0*/  ISETP.LT.U32.AND P1, PT, R4, UR7, PT ;  /* 0x0000000704007c0c */ /* 0x000fe2000bf21070 */
[----:B------:R-:W-:Y:S02]  /*04c0*/  IMAD R8, R5, UR7, R8 ;  /* 0x0000000705087c24 */ /* 0x000fe4000f8e0208 */
[----:B------:R-:W-:-:S03]  /*04d0*/  VIADD R5, R6, 0xffffffe ;  /* 0x0ffffffe06057836 */ /* 0x000fc60000000000 */
[----:B------:R-:W-:-:S03]  /*04e0*/  ISETP.LT.U32.AND P3, PT, R8, UR7, PT ;  /* 0x0000000708007c0c */ /* 0x000fc6000bf61070 */
[----:B------:R-:W1:Y:S04]  /*04f0*/  F2I.FTZ.U32.TRUNC.NTZ R5, R5 ;  /* 0x0000000500057305 */ /* 0x000e68000021f000 */
[----:B------:R-:W-:Y:S01]  /*0500*/  @!P1 IADD3 R4, PT, PT, R4, -UR7, RZ ;  /* 0x8000000704049c10 */ /* 0x000fe2000fffe0ff */
[----:B------:R-:W-:-:S03]  /*0510*/  @!P1 VIADD R0, R0, 0x1 ;  /* 0x0000000100009836 */ /* 0x000fc60000000000 */
[----:B------:R-:W-:Y:S02]  /*0520*/  ISETP.GE.U32.AND P0, PT, R4, UR7, PT ;  /* 0x0000000704007c0c */ /* 0x000fe4000bf06070 */
[----:B------:R-:W-:Y:S01]  /*0530*/  LOP3.LUT R4, R3, UR49, RZ, 0x3c, !PT ;  /* 0x0000003103047c12 */ /* 0x000fe2000f8e3cff */
[----:B------:R-:W-:Y:S02]  /*0540*/  @!P3 VIADD R8, R8, -UR7 ;  /* 0x800000070808bc36 */ /* 0x000fe40008000000 */
[----:B------:R-:W-:Y:S01]  /*0550*/  @!P3 VIADD R9, R9, 0x1 ;  /* 0x000000010909b836 */ /* 0x000fe20000000000 */
[----:B------:R-:W-:Y:S02]  /*0560*/  ISETP.GE.AND P2, PT, R4, RZ, PT ;  /* 0x000000ff0400720c */ /* 0x000fe40003f46270 */
[----:B------:R-:W-:Y:S02]  /*0570*/  ISETP.GE.U32.AND P1, PT, R8, UR7, PT ;  /* 0x0000000708007c0c */ /* 0x000fe4000bf26070 */
[----:B------:R-:W-:-:S02]  /*0580*/  LOP3.LUT R4, R2, UR49, RZ, 0x3c, !PT ;  /* 0x0000003102047c12 */ /* 0x000fc4000f8e3cff */
[----:B-1----:R-:W-:Y:S02]  /*0590*/  R2UR UR5, R5 ;  /* 0x00000000050572ca */ /* 0x002fe400000e0000 */
[----:B------:R-:W-:Y:S02]  /*05a0*/  @P0 IADD3 R0, PT, PT, R0, 0x1, RZ ;  /* 0x0000000100000810 */ /* 0x000fe40007ffe0ff */
[----:B------:R-:W-:Y:S02]  /*05b0*/  ISETP.GE.AND P0, PT, R4, RZ, PT ;  /* 0x000000ff0400720c */ /* 0x000fe40003f06270 */
[----:B------:R-:W-:Y:S01]  /*05c0*/  LOP3.LUT R8, RZ, UR49, RZ, 0x33, !PT ;  /* 0x00000031ff087c12 */ /* 0x000fe2000f8e33ff */
[----:B------:R-:W-:Y:S02]  /*05d0*/  @!P2 IMAD.MOV R0, RZ, RZ, -R0 ;  /* 0x000000ffff00a224 */ /* 0x000fe400078e0a00 */
[----:B------:R-:W-:-:S03]  /*05e0*/  @P1 IADD3 R9, PT, PT, R9, 0x1, RZ ;  /* 0x0000000109091810 */ /* 0x000fc60007ffe0ff */
[----:B------:R-:W-:Y:S01]  /*05f0*/  SEL R19, R8, R0, !P6 ;  /* 0x0000000008137207 */ /* 0x000fe20007000000 */
[----:B------:R-:W-:-:S04]  /*0600*/  UIADD3 UR6, UPT, UPT, URZ, -UR5, URZ ;  /* 0x80000005ff067290 */ /* 0x000fc8000fffe0ff */
[----:B------:R-:W-:Y:S01]  /*0610*/  IMAD.MOV R24, RZ, RZ, -R19 ;  /* 0x000000ffff187224 */ /* 0x000fe200078e0a13 */
[----:B------:R-:W-:Y:S01]  /*0620*/  UIMAD UR6, UR6, UR8, URZ ;  /* 0x00000008060672a4 */ /* 0x000fe2000f8e02ff */
[----:B------:R-:W-:Y:S02]  /*0630*/  @!P0 IMAD.MOV R9, RZ, RZ, -R9 ;  /* 0x000000ffff098224 */ /* 0x000fe400078e0a09 */
[----:B------:R-:W-:Y:S01]  /*0640*/  IMAD R24, R24, UR49, R3 ;  /* 0x0000003118187c24 */ /* 0x000fe2000f8e0203 */
[----:B------:R-:W-:Y:S02]  /*0650*/  UIMAD.WIDE.U32 UR4, UR5, UR6, UR4 ;  /* 0x00000006050472a5 */ /* 0x000fe4000f8e0004 */
[----:B------:R-:W-:Y:S02]  /*0660*/  SEL R0, R8, R9, !P6 ;  /* 0x0000000908007207 */ /* 0x000fe40007000000 */
[----:B------:R-:W-:-:S03]  /*0670*/  IABS R6, R24 ;  /* 0x0000001800067213 */ /* 0x000fc60000000000 */
[----:B------:R-:W-:Y:S02]  /*0680*/  IMAD.MOV R5, RZ, RZ, -R0 ;  /* 0x000000ffff057224 */ /* 0x000fe400078e0a00 */
[----:B------:R-:W-:-:S04]  /*0690*/  IMAD.HI.U32 R9, R6, UR5, RZ ;  /* 0x0000000506097c27 */ /* 0x000fc8000f8e00ff */
[----:B------:R-:W-:Y:S02]  /*06a0*/  IMAD R4, R5, UR49, R2 ;  /* 0x0000003105047c24 */ /* 0x000fe4000f8e0202 */
[----:B------:R-:W-:Y:S02]  /*06b0*/  IMAD.MOV R11, RZ, RZ, -R9 ;  /* 0x000000ffff0b7224 */ /* 0x000fe400078e0a09 */
[----:B------:R-:W-:Y:S01]  /*06c0*/  IMAD.HI.U32 R5, R7, R12, RZ ;  /* 0x0000000c07057227 */ /* 0x000fe200078e00ff */
[----:B------:R-:W-:-:S03]  /*06d0*/  IABS R14, R4 ;  /* 0x00000004000e7213 */ /* 0x000fc60000000000 */
[----:B------:R-:W-:Y:S01]  /*06e0*/  IMAD R6, R11, UR8, R6 ;  /* 0x000000080b067c24 */ /* 0x000fe2000f8e0206 */
[----:B------:R-:W-:Y:S01]  /*06f0*/  IADD3 R15, PT, PT, -R5, RZ, RZ ;  /* 0x000000ff050f7210 */ /* 0x000fe20007ffe1ff */
[----:B------:R-:W-:-:S03]  /*0700*/  IMAD.HI.U32 R11, R14, UR5, RZ ;  /* 0x000000050e0b7c27 */ /* 0x000fc6000f8e00ff */
[----:B------:R-:W-:Y:S01]  /*0710*/  ISETP.LT.U32.AND P3, PT, R6, UR8, PT ;  /* 0x0000000806007c0c */ /* 0x000fe2000bf61070 */
[----:B------:R-:W-:Y:S02]  /*0720*/  IMAD.MOV R13, RZ, RZ, -R11 ;  /* 0x000000ffff0d7224 */ /* 0x000fe400078e0a0b */
[----:B------:R-:W-:Y:S02]  /*0730*/  IMAD R15, R15, UR7, R12 ;  /* 0x000000070f0f7c24 */ /* 0x000fe4000f8e020c */
[----:B------:R-:W-:Y:S02]  /*0740*/  IMAD R14, R13, UR8, R14 ;  /* 0x000000080d0e7c24 */ /* 0x000fe4000f8e020e */
[----:B------:R-:W1:Y:S01]  /*0750*/  LDC.64 R12, c[0x0][0x398] ;  /* 0x0000e600ff0c7b82 */ /* 0x000e620000000a00 */
[----:B------:R-:W-:Y:S02]  /*0760*/  ISETP.LT.U32.AND P4, PT, R15, UR7, PT ;  /* 0x000000070f007c0c */ /* 0x000fe4000bf81070 */
[----:B------:R-:W-:-:S03]  /*0770*/  ISETP.LT.U32.AND P0, PT, R14, UR8, PT ;  /* 0x000000080e007c0c */ /* 0x000fc6000bf01070 */
[----:B------:R-:W-:Y:S02]  /*0780*/  @!P3 VIADD R6, R6, -UR8 ;  /* 0x800000080606bc36 */ /* 0x000fe40008000000 */
[----:B------:R-:W-:-:S03]  /*0790*/  @!P3 VIADD R9, R9, 0x1 ;  /* 0x000000010909b836 */ /* 0x000fc60000000000 */
[----:B------:R-:W-:Y:S02]  /*07a0*/  ISETP.GE.U32.AND P2, PT, R6, UR8, PT ;  /* 0x0000000806007c0c */ /* 0x000fe4000bf46070 */
[----:B------:R-:W-:Y:S02]  /*07b0*/  LOP3.LUT R6, R24, UR50, RZ, 0x3c, !PT ;  /* 0x0000003218067c12 */ /* 0x000fe4000f8e3cff */
[----:B------:R-:W-:Y:S01]  /*07c0*/  @!P4 IADD3 R15, PT, PT, R15, -UR7, RZ ;  /* 0x800000070f0fcc10 */ /* 0x000fe2000fffe0ff */
[----:B------:R-:W-:Y:S01]  /*07d0*/  @!P0 VIADD R14, R14, -UR8 ;  /* 0x800000080e0e8c36 */ /* 0x000fe20008000000 */
[----:B------:R-:W-:Y:S01]  /*07e0*/  ISETP.GE.AND P5, PT, R6, RZ, PT ;  /* 0x000000ff0600720c */ /* 0x000fe20003fa6270 */
[----:B------:R-:W-:Y:S01]  /*07f0*/  VIADD R6, R3, 0x60 ;  /* 0x0000006003067836 */ /* 0x000fe20000000000 */
[----:B------:R-:W-:Y:S01]  /*0800*/  ISETP.GE.U32.AND P1, PT, R15, UR7, PT ;  /* 0x000000070f007c0c */ /* 0x000fe2000bf26070 */
[----:B------:R-:W-:Y:S01]  /*0810*/  @!P0 VIADD R11, R11, 0x1 ;  /* 0x000000010b0b8836 */ /* 0x000fe20000000000 */
[----:B------:R-:W-:-:S02]  /*0820*/  ISETP.GE.U32.AND P3, PT, R14, UR8, PT ;  /* 0x000000080e007c0c */ /* 0x000fc4000bf66070 */
[----:B------:R-:W2:Y:S01]  /*0830*/  LDC.64 R14, c[0x0][0x3a0] ;  /* 0x0000e800ff0e7b82 */ /* 0x000ea20000000a00 */
[----:B------:R-:W-:Y:S02]  /*0840*/  @P2 IADD3 R9, PT, PT, R9, 0x1, RZ ;  /* 0x0000000109092810 */ /* 0x000fe40007ffe0ff */
[----:B0-----:R-:W-:Y:S02]  /*0850*/  ISETP.NE.U32.AND P2, PT, R22, 0x1, PT ;  /* 0x000000011600780c */ /* 0x001fe40003f45070 */
[----:B------:R-:W-:Y:S01]  /*0860*/  @!P4 IADD3 R5, PT, PT, R5, 0x1, RZ ;  /* 0x000000010505c810 */ /* 0x000fe20007ffe0ff */
[----:B------:R-:W-:Y:S01]  /*0870*/  IMAD.MOV.U32 R22, RZ, RZ, R9 ;  /* 0x000000ffff167224 */ /* 0x000fe200078e0009 */
[----:B------:R-:W-:Y:S02]  /*0880*/  ISETP.NE.AND.EX P2, PT, R23, RZ, PT, P2 ;  /* 0x000000ff1700720c */ /* 0x000fe40003f45320 */
[----:B------:R-:W-:Y:S01]  /*0890*/  LOP3.LUT R23, R4, UR50, RZ, 0x3c, !PT ;  /* 0x0000003204177c12 */ /* 0x000fe2000f8e3cff */
[----:B------:R-:W-:Y:S01]  /*08a0*/  @P1 VIADD R5, R5, 0x1 ;  /* 0x0000000105051836 */ /* 0x000fe20000000000 */
[----:B------:R-:W-:Y:S01]  /*08b0*/  IABS R26, R6 ;  /* 0x00000006001a7213 */ /* 0x000fe20000000000 */
[----:B------:R-:W-:Y:S01]  /*08c0*/  @P3 VIADD R11, R11, 0x1 ;  /* 0x000000010b0b3836 */ /* 0x000fe20000000000 */
[----:B------:R-:W-:-:S02]  /*08d0*/  ISETP.GE.AND P0, PT, R25, RZ, PT ;  /* 0x000000ff1900720c */ /* 0x000fc40003f06270 */
[----:B------:R-:W-:Y:S01]  /*08e0*/  ISETP.GE.AND P4, PT, R23, RZ, PT ;  /* 0x000000ff1700720c */ /* 0x000fe20003f86270 */
[----:B------:R-:W-:Y:S01]  /*08f0*/  IMAD.MOV.U32 R23, RZ, RZ, R5 ;  /* 0x000000ffff177224 */ /* 0x000fe200078e0005 */
[----:B------:R-:W-:Y:S01]  /*0900*/  @!P5 IADD3 R22, PT, PT, -R22, RZ, RZ ;  /* 0x000000ff1616d210 */ /* 0x000fe20007ffe1ff */
[----:B------:R-:W-:Y:S01]  /*0910*/  IMAD.HI.U32 R5, R7, R26, RZ ;  /* 0x0000001a07057227 */ /* 0x000fe200078e00ff */
[----:B------:R-:W-:Y:S02]  /*0920*/  ISETP.NE.AND P5, PT, RZ, UR50, PT ;  /* 0x00000032ff007c0c */ /* 0x000fe4000bfa5270 */
[----:B------:R-:W-:Y:S02]  /*0930*/  LOP3.LUT R9, RZ, UR50, RZ, 0x33, !PT ;  /* 0x00000032ff097c12 */ /* 0x000fe4000f8e33ff */
[----:B------:R-:W-:Y:S02]  /*0940*/  IADD3 R29, PT, PT, -R5, RZ, RZ ;  /* 0x000000ff051d7210 */ /* 0x000fe40007ffe1ff */
[----:B------:R-:W-:Y:S01]  /*0950*/  SEL R22, R9, R22, !P5 ;  /* 0x0000001609167207 */ /* 0x000fe20006800000 */
[----:B------:R-:W-:Y:S01]  /*0960*/  @!P0 IMAD.MOV R23, RZ, RZ, -R23 ;  /* 0x000000ffff178224 */ /* 0x000fe200078e0a17 */
[----:B-1----:R-:W-:Y:S01]  /*0970*/  ISETP.NE.U32.AND P1, PT, R12, 0x1, PT ;  /* 0x000000010c00780c */ /* 0x002fe20003f25070 */
        /* <DEDUP_REMOVED lines=8> */
[----:B------:R-:W-:Y:S01]  /*0a00*/  SEL R22, R22, RZ, P1 ;  /* 0x000000ff16167207 */ /* 0x000fe20000800000 */
[----:B------:R-:W-:Y:S01]  /*0a10*/  IMAD R19, R19, UR46, RZ ;  /* 0x0000002e13137c24 */ /* 0x000fe2000f8e02ff */
[----:B------:R-:W-:Y:S02]  /*0a20*/  SEL R24, R8, R23, !P6 ;  /* 0x0000001708187207 */ /* 0x000fe40007000000 */
[----:B------:R-:W-:Y:S01]  /*0a30*/  ISETP.LT.U32.AND P3, PT, R12, UR7, PT ;  /* 0x000000070c007c0c */ /* 0x000fe2000bf61070 */
[----:B------:R-:W-:Y:S01]  /*0a40*/  IMAD R19, R22, UR47, R19 ;  /* 0x0000002f16137c24 */ /* 0x000fe2000f8e0213 */
[----:B------:R-:W-:Y:S02]  /*0a50*/  SEL R14, R14, RZ, P0 ;  /* 0x000000ff0e0e7207 */ /* 0x000fe40000000000 */
[----:B------:R-:W-:Y:S02]  /*0a60*/  IADD3 R26, PT, PT, -R24, RZ, RZ ;  /* 0x000000ff181a7210 */ /* 0x000fe40007ffe1ff */
[----:B------:R-:W-:Y:S01]  /*0a70*/  SEL R11, R9, R11, !P5 ;  /* 0x0000000b090b7207 */ /* 0x000fe20006800000 */
[----:B------:R-:W-:Y:S01]  /*0a80*/  IMAD R19, R14, UR51, R19 ;  /* 0x000000330e137c24 */ /* 0x000fe2000f8e0213 */
[----:B------:R-:W-:Y:S01]  /*0a90*/  SEL R0, R0, RZ, P2 ;  /* 0x000000ff00007207 */ /* 0x000fe20001000000 */
[----:B------:R-:W-:Y:S01]  /*0aa0*/  IMAD R25, R26, UR49, R27 ;  /* 0x000000311a197c24 */ /* 0x000fe2000f8e021b */
[----:B------:R-:W-:-:S02]  /*0ab0*/  IADD3 R13, PT, PT, -R11, RZ, RZ ;  /* 0x000000ff0b0d7210 */ /* 0x000fc40007ffe1ff */
[----:B------:R-:W-:Y:S01]  /*0ac0*/  IADD3 R14, P4, PT, R19, UR38, RZ ;  /* 0x00000026130e7c10 */ /* 0x000fe2000ff9e0ff */
[----:B------:R-:W-:Y:S01]  /*0ad0*/  @!P3 VIADD R12, R12, -UR7 ;  /* 0x800000070c0cbc36 */ /* 0x000fe20008000000 */
[----:B------:R-:W-:Y:S01]  /*0ae0*/  IABS R22, R25 ;  /* 0x0000001900167213 */ /* 0x000fe20000000000 */
[----:B------:R-:W-:Y:S01]  /*0af0*/  @!P3 VIADD R5, R5, 0x1 ;  /* 0x000000010505b836 */ /* 0x000fe20000000000 */
[----:B------:R-:W-:Y:S01]  /*0b00*/  LEA.HI.X.SX32 R15, R19, UR39, 0x1, P4 ;  /* 0x00000027130f7c11 */ /* 0x000fe2000a0f0eff */
[----:B------:R-:W-:Y:S01]  /*0b10*/  IMAD R4, R13, UR50, R4 ;  /* 0x000000320d047c24 */ /* 0x000fe2000f8e0204 */
[----:B------:R-:W-:Y:S01]  /*0b20*/  ISETP.GE.U32.AND P4, PT, R12, UR7, PT ;  /* 0x000000070c007c0c */ /* 0x000fe2000bf86070 */
[----:B------:R-:W-:Y:S01]  /*0b30*/  IMAD.HI.U32 R19, R22, UR5, RZ ;  /* 0x0000000516137c27 */ /* 0x000fe2000f8e00ff */
[----:B------:R-:W-:Y:S02]  /*0b40*/  SEL R12, R11, RZ, P1 ;  /* 0x000000ff0b0c7207 */ /* 0x000fe40000800000 */
[----:B------:R-:W-:Y:S01]  /*0b50*/  LOP3.LUT R26, R6, UR49, RZ, 0x3c, !PT ;  /* 0x00000031061a7c12 */ /* 0x000fe2000f8e3cff */
[----:B------:R-:W-:Y:S01]  /*0b60*/  IMAD.MOV R23, RZ, RZ, -R19 ;  /* 0x000000ffff177224 */ /* 0x000fe200078e0a13 */
[----:B------:R-:W-:Y:S01]  /*0b70*/  SEL R4, R4, RZ, P0 ;  /* 0x000000ff04047207 */ /* 0x000fe20000000000 */
[----:B------:R-:W-:Y:S01]  /*0b80*/  IMAD R13, R0, UR46, RZ ;  /* 0x0000002e000d7c24 */ /* 0x000fe2000f8e02ff */
[----:B------:R-:W-:Y:S01]  /*0b90*/  ISETP.GE.AND P3, PT, R26, RZ, PT ;  /* 0x000000ff1a00720c */ /* 0x000fe20003f66270 */
[----:B------:R-:W-:Y:S01]  /*0ba0*/  IMAD R11, R23, UR8, R22 ;  /* 0x00000008170b7c24 */ /* 0x000fe2000f8e0216 */
[----:B------:R-:W-:Y:S01]  /*0bb0*/  SHF.R.S64 R22, RZ, 0x1e, R3 ;  /* 0x0000001eff167819 */ /* 0x000fe20000001003 */
[----:B------:R-:W-:Y:S01]  /*0bc0*/  IMAD R13, R12, UR47, R13 ;  /* 0x0000002f0c0d7c24 */ /* 0x000fe2000f8e020d */
[----:B------:R-:W-:-:S02]  /*0bd0*/  SHF.R.S64 R12, RZ, 0x1e, R2 ;  /* 0x0000001eff0c7819 */ /* 0x000fc40000001002 */
[----:B------:R-:W-:Y:S02]  /*0be0*/  @P4 IADD3 R5, PT, PT, R5, 0x1, RZ ;  /* 0x0000000105054810 */ /* 0x000fe40007ffe0ff */
[----:B------:R-:W-:-:S03]  /*0bf0*/  IADD3 R22, P4, PT, R22, UR36, RZ ;  /* 0x0000002416167c10 */ /* 0x000fc6000ff9e0ff */
[----:B------:R-:W-:Y:S01]  /*0c00*/  IMAD.MOV.U32 R29, RZ, RZ, R5 ;  /* 0x000000ffff1d7224 */ /* 0x000fe200078e0005 */
[----:B------:R-:W-:Y:S01]  /*0c10*/  LEA.HI.X.SX32 R23, R3, UR37, 0x2, P4 ;  /* 0x0000002503177c11 */ /* 0x000fe2000a0f16ff */
[----:B------:R-:W-:Y:S01]  /*0c20*/  IMAD R5, R4, UR51, R13 ;  /* 0x0000003304057c24 */ /* 0x000fe2000f8e020d */
[----:B------:R-:W-:Y:S01]  /*0c30*/  ISETP.LT.U32.AND P4, PT, R11, UR8, PT ;  /* 0x000000080b007c0c */ /* 0x000fe2000bf81070 */
[----:B------:R-:W-:Y:S01]  /*0c40*/  @!P3 IMAD.MOV R29, RZ, RZ, -R29 ;  /* 0x000000ffff1db224 */ /* 0x000fe200078e0a1d */
[----:B------:R-:W-:Y:S01]  /*0c50*/  IADD3 R12, P3, PT, R12, UR36, RZ ;  /* 0x000000240c0c7c10 */ /* 0x000fe2000ff7e0ff */
[----:B------:R0:W2:Y:S03]  /*0c60*/  LDG.E R0, desc[UR10][R22.64] ;  /* 0x0000000a16007981 */ /* 0x0000a6000c1e1900 */
[----:B------:R-:W-:Y:S02]  /*0c70*/  LEA.HI.X.SX32 R13, R2, UR37, 0x2, P3 ;  /* 0x00000025020d7c11 */ /* 0x000fe400098f16ff */
[----:B------:R-:W-:-:S02]  /*0c80*/  IADD3 R4, P3, PT, R5, UR38, RZ ;  /* 0x0000002605047c10 */ /* 0x000fc4000ff7e0ff */
[----:B------:R-:W-:-:S03]  /*0c90*/  SEL R26, R8, R29, !P6 ;  /* 0x0000001d081a7207 */ /* 0x000fc60007000000 */
[----:B------:R-:W-:Y:S01]  /*0ca0*/  @!P4 VIADD R11, R11, -UR8 ;  /* 0x800000080b0bcc36 */ /* 0x000fe20008000000 */
[----:B------:R-:W-:-:S04]  /*0cb0*/  LEA.HI.X.SX32 R5, R5, UR39, 0x1, P3 ;  /* 0x0000002705057c11 */ /* 0x000fc800098f0eff */
[----:B------:R-:W-:Y:S02]  /*0cc0*/  ISETP.GE.U32.AND P3, PT, R11, UR8, PT ;  /* 0x000000080b007c0c */ /* 0x000fe4000bf66070 */
[----:B------:R1:W3:Y:S01]  /*0cd0*/  LDG.E.U8 R11, desc[UR10][R14.64] ;  /* 0x0000000a0e0b7981 */ /* 0x0002e2000c1e1100 */
[----:B------:R-:W-:-:S05]  /*0ce0*/  IADD3 R29, PT, PT, -R26, RZ, RZ ;  /* 0x000000ff1a1d7210 */ /* 0x000fca0007ffe1ff */
[----:B------:R-:W-:Y:S01]  /*0cf0*/  IMAD R28, R29, UR49, R6 ;  /* 0x000000311d1c7c24 */ /* 0x000fe2000f8e0206 */
[----:B------:R-:W-:Y:S02]  /*0d00*/  R2UR UR12, R16 ;  /* 0x00000000100c72ca */ /* 0x000fe400000e0000 */
[----:B------:R-:W-:Y:S02]  /*0d10*/  R2UR UR13, R17 ;  /* 0x00000000110d72ca */ /* 0x000fe400000e0000 */
[----:B0-----:R-:W-:Y:S02]  /*0d20*/  LOP3.LUT R23, R25, UR50, RZ, 0x3c, !PT ;  /* 0x0000003219177c12 */ /* 0x001fe4000f8e3cff */
[----:B------:R-:W-:Y:S02]  /*0d30*/  IABS R29, R28 ;  /* 0x0000001c001d7213 */ /* 0x000fe40000000000 */
[----:B------:R-:W-:Y:S02]  /*0d40*/  @!P4 IADD3 R19, PT, PT, R19, 0x1, RZ ;  /* 0x000000011313c810 */ /* 0x000fe40007ffe0ff */
[----:B------:R-:W-:Y:S01]  /*0d50*/  ISETP.GE.AND P4, PT, R23, RZ, PT ;  /* 0x000000ff1700720c */ /* 0x000fe20003f86270 */
[----:B------:R-:W-:Y:S01]  /*0d60*/  IMAD.HI.U32 R22, R29, UR5, RZ ;  /* 0x000000051d167c27 */ /* 0x000fe2000f8e00ff */
[----:B------:R-:W-:-:S03]  /*0d70*/  SHF.R.S64 R23, RZ, 0x1e, R27 ;  /* 0x0000001eff177819 */ /* 0x000fc6000000101b */
[----:B------:R-:W-:Y:S01]  /*0d80*/  @P3 VIADD R19, R19, 0x1 ;  /* 0x0000000113133836 */ /* 0x000fe20000000000 */
[----:B-1----:R-:W-:Y:S01]  /*0d90*/  IADD3 R14, P3, PT, R23, UR36, RZ ;  /* 0x00000024170e7c10 */ /* 0x002fe2000ff7e0ff */
[----:B------:R-:W-:Y:S01]  /*0da0*/  IMAD.MOV R30, RZ, RZ, -R22 ;  /* 0x000000ffff1e7224 */ /* 0x000fe200078e0a16 */
[----:B------:R-:W-:Y:S01]  /*0db0*/  SHF.R.S64 R23, RZ, 0x1e, R6 ;  /* 0x0000001eff177819 */ /* 0x000fe20000001006 */
[----:B------:R0:W4:Y:S01]  /*0dc0*/  LDG.E R2, desc[UR12][R12.64] ;  /* 0x0000000c0c027981 */ /* 0x000122000c1e1900 */
[----:B------:R-:W-:Y:S01]  /*0dd0*/  LEA.HI.X.SX32 R15, R27, UR37, 0x2, P3 ;  /* 0x000000251b0f7c11 */ /* 0x000fe200098f16ff */
[----:B------:R-:W-:Y:S02]  /*0de0*/  IMAD R29, R30, UR8, R29 ;  /* 0x000000081e1d7c24 */ /* 0x000fe4000f8e021d */
[----:B------:R1:W5:Y:S01]  /*0df0*/  LDG.E.U8 R27, desc[UR10][R4.64] ;  /* 0x0000000a041b7981 */ /* 0x000362000c1e1100 */
[----:B0-----:R-:W-:-:S04]  /*0e00*/  IADD3 R12, P3, PT, R23, UR36, RZ ;  /* 0x00000024170c7c10 */ /* 0x001fc8000ff7e0ff */
[----:B------:R-:W-:Y:S02]  /*0e10*/  LEA.HI.X.SX32 R13, R6, UR37, 0x2, P3 ;  /* 0x00000025060d7c11 */ /* 0x000fe400098f16ff */
[----:B------:R-:W-:Y:S01]  /*0e20*/  ISETP.LT.U32.AND P3, PT, R29, UR8, PT ;  /* 0x000000081d007c0c */ /* 0x000fe2000bf61070 */
[----:B------:R-:W-:Y:S01]  /*0e30*/  VIADD R23, R3, 0x80 ;  /* 0x0000008003177836 */ /* 0x000fe20000000000 */
[----:B------:R-:W-:Y:S02]  /*0e40*/  R2UR UR14, R16 ;  /* 0x00000000100e72ca */ /* 0x000fe400000e0000 */
[----:B------:R-:W-:Y:S01]  /*0e50*/  R2UR UR15, R17 ;  /* 0x00000000110f72ca */ /* 0x000fe200000e0000 */
[----:B------:R-:W-:Y:S01]  /*0e60*/  @!P4 IMAD.MOV R19, RZ, RZ, -R19 ;  /* 0x000000ffff13c224 */ /* 0x000fe200078e0a13 */
[----:B------:R-:W-:Y:S01]  /*0e70*/  IABS R30, R23 ;  /* 0x00000017001e7213 */ /* 0x000fe20000000000 */
[----:B------:R-:W4:Y:S06]  /*0e80*/  LDG.E R6, desc[UR12][R14.64] ;  /* 0x0000000c0e067981 */ /* 0x000f2c000c1e1900 */
[----:B------:R-:W-:Y:S01]  /*0e90*/  @!P3 IADD3 R29, PT, PT, R29, -UR8, RZ ;  /* 0x800000081d1dbc10 */ /* 0x000fe2000fffe0ff */
[----:B-1----:R-:W-:-:S03]  /*0ea0*/  IMAD.HI.U32 R5, R7, R30, RZ ;  /* 0x0000001e07057227 */ /* 0x002fc600078e00ff */
[----:B------:R-:W-:Y:S01]  /*0eb0*/  ISETP.GE.U32.AND P4, PT, R29, UR8, PT ;  /* 0x000000081d007c0c */ /* 0x000fe2000bf86070 */
[----:B------:R0:W4:Y:S01]  /*0ec0*/  LDG.E R12, desc[UR14][R12.64] ;  /* 0x0000000e0c0c7981 */ /* 0x000122000c1e1900 */
[----:B------:R-:W-:Y:S02]  /*0ed0*/  @!P3 VIADD R22, R22, 0x1 ;  /* 0x000000011616b836 */ /* 0x000fe40000000000 */
[----:B0-----:R-:W-:-:S04]  /*0ee0*/  IMAD.MOV R13, RZ, RZ, -R5 ;  /* 0x000000ffff0d7224 */ /* 0x001fc800078e0a05 */
[----:B------:R-:W-:-:S05]  /*0ef0*/  IMAD R13, R13, UR7, R30 ;  /* 0x000000070d0d7c24 */ /* 0x000fca000f8e021e */
[----:B------:R-:W-:Y:S01]  /*0f00*/  @P4 VIADD R22, R22, 0x1 ;  /* 0x0000000116164836 */ /* 0x000fe20000000000 */
[----:B------:R-:W-:-:S13]  /*0f10*/  ISETP.LT.U32.AND P4, PT, R13, UR7, PT ;  /* 0x000000070d007c0c */ /* 0x000fda000bf81070 */
[----:B------:R-:W-:Y:S01]  /*0f20*/  @!P4 VIADD R13, R13, -UR7 ;  /* 0x800000070d0dcc36 */ /* 0x000fe20008000000 */
[----:B------:R-:W-:-:S04]  /*0f30*/  @!P4 IADD3 R5, PT, PT, R5, 0x1, RZ ;  /* 0x000000010505c810 */ /* 0x000fc80007ffe0ff */
[----:B------:R-:W-:Y:S02]  /*0f40*/  ISETP.GE.U32.AND P4, PT, R13, UR7, PT ;  /* 0x000000070d007c0c */ /* 0x000fe4000bf86070 */
[----:B------:R-:W-:-:S11]  /*0f50*/  LOP3.LUT R13, R23, UR49, RZ, 0x3c, !PT ;  /* 0x00000031170d7c12 */ /* 0x000fd6000f8e3cff */
[----:B------:R-:W-:Y:S01]  /*0f60*/  @P4 VIADD R5, R5, 0x1 ;  /* 0x0000000105054836 */ /* 0x000fe20000000000 */
[----:B------:R-:W-:Y:S02]  /*0f70*/  ISETP.GE.AND P4, PT, R13, RZ, PT ;  /* 0x000000ff0d00720c */ /* 0x000fe40003f86270 */
[----:B------:R-:W-:-:S04]  /*0f80*/  LOP3.LUT R29, R28, UR50, RZ, 0x3c, !PT ;  /* 0x000000321c1d7c12 */ /* 0x000fc8000f8e3cff */
[----:B------:R-:W-:-:S07]  /*0f90*/  ISETP.GE.AND P3, PT, R29, RZ, PT ;  /* 0x000000ff1d00720c */ /* 0x000fce0003f66270 */
[----:B------:R-:W-:-:S04]  /*0fa0*/  @!P4 IADD3 R5, PT, PT, -R5, RZ, RZ ;  /* 0x000000ff0505c210 */ /* 0x000fc80007ffe1ff */
[----:B------:R-:W-:Y:S02]  /*0fb0*/  SEL R5, R8, R5, !P6 ;  /* 0x0000000508057207 */ /* 0x000fe40007000000 */
[----:B------:R-:W-:Y:S02]  /*0fc0*/  SEL R19, R9, R19, !P5 ;  /* 0x0000001309137207 */ /* 0x000fe40006800000 */
[----:B------:R-:W-:Y:S01]  /*0fd0*/  SEL R24, R24, RZ, P2 ;  /* 0x000000ff18187207 */ /* 0x000fe20001000000 */
[----:B------:R-:W-:Y:S01]  /*0fe0*/  IMAD.MOV R14, RZ, RZ, -R5 ;  /* 0x000000ffff0e7224 */ /* 0x000fe200078e0a05 */
[----:B------:R-:W-:-:S03]  /*0ff0*/  SEL R13, R19, RZ, P1 ;  /* 0x000000ff130d7207 */ /* 0x000fc60000800000 */
[----:B------:R-:W-:Y:S02]  /*1000*/  IMAD R24, R24, UR46, RZ ;  /* 0x0000002e18187c24 */ /* 0x000fe4000f8e02ff */
[----:B------:R-:W-:Y:S01]  /*1010*/  IMAD R14, R14, UR49, R23 ;  /* 0x000000310e0e7c24 */ /* 0x000fe2000f8e0217 */
[----:B------:R-:W-:Y:S01]  /*1020*/  @!P3 IADD3 R22, PT, PT, -R22, RZ, RZ ;  /* 0x000000ff1616b210 */ /* 0x000fe20007ffe1ff */
[----:B------:R-:W-:-:S03]  /*1030*/  IMAD R13, R13, UR47, R24 ;  /* 0x0000002f0d0d7c24 */ /* 0x000fc6000f8e0218 */
[----:B------:R-:W-:Y:S02]  /*1040*/  IABS R24, R14 ;  /* 0x0000000e00187213 */ /* 0x000fe40000000000 */
[----:B------:R-:W-:Y:S02]  /*1050*/  IADD3 R4, PT, PT, -R19, RZ, RZ ;  /* 0x000000ff13047210 */ /* 0x000fe40007ffe1ff */
[----:B------:R-:W-:Y:S01]  /*1060*/  SEL R22, R9, R22, !P5 ;  /* 0x0000001609167207 */ /* 0x000fe20006800000 */
[----:B------:R-:W-:-:S04]  /*1070*/  IMAD.HI.U32 R19, R24, UR5, RZ ;  /* 0x0000000518137c27 */ /* 0x000fc8000f8e00ff */
[----:B------:R-:W-:Y:S01]  /*1080*/  IMAD R4, R4, UR50, R25 ;  /* 0x0000003204047c24 */ /* 0x000fe2000f8e0219 */
[----:B------:R-:W-:Y:S01]  /*1090*/  IADD3 R25, PT, PT, -R19, RZ, RZ ;  /* 0x000000ff13197210 */ /* 0x000fe20007ffe1ff */
[----:B------:R-:W-:-:S04]  /*10a0*/  IMAD.MOV R15, RZ, RZ, -R22 ;  /* 0x000000ffff0f7224 */ /* 0x000fc800078e0a16 */
[----:B------:R-:W-:Y:S01]  /*10b0*/  IMAD R28, R15, UR50, R28 ;  /* 0x000000320f1c7c24 */ /* 0x000fe2000f8e021c */
[----:B------:R-:W-:Y:S01]  /*10c0*/  SEL R15, R22, RZ, P1 ;  /* 0x000000ff160f7207 */ /* 0x000fe20000800000 */
        /* <DEDUP_REMOVED lines=14> */
[----:B------:R-:W-:-:S03]  /*11b0*/  IABS R24, R25 ;  /* 0x0000001900187213 */ /* 0x000fc60000000000 */
[----:B------:R-:W-:Y:S02]  /*11c0*/  IMAD R22, R5, UR46, RZ ;  /* 0x0000002e05167c24 */ /* 0x000fe4000f8e02ff */
[----:B------:R-:W-:Y:S01]  /*11d0*/  IMAD.HI.U32 R5, R7, R24, RZ ;  /* 0x0000001807057227 */ /* 0x000fe200078e00ff */
[----:B------:R-:W-:-:S03]  /*11e0*/  SEL R4, R4, RZ, P0 ;  /* 0x000000ff04047207 */ /* 0x000fc60000000000 */
[----:B------:R-:W-:Y:S02]  /*11f0*/  IMAD.MOV R29, RZ, RZ, -R5 ;  /* 0x000000ffff1d7224 */ /* 0x000fe400078e0a05 */
[----:B------:R-:W-:Y:S02]  /*1200*/  IMAD R13, R4, UR51, R13 ;  /* 0x00000033040d7c24 */ /* 0x000fe4000f8e020d */
        /* <DEDUP_REMOVED lines=9> */
[----:B------:R-:W-:Y:S02]  /*12a0*/  SEL R19, R19, RZ, P1 ;  /* 0x000000ff13137207 */ /* 0x000fe40000800000 */
[----:B------:R-:W-:-:S03]  /*12b0*/  SEL R28, R28, RZ, P0 ;  /* 0x000000ff1c1c7207 */ /* 0x000fc60000000000 */
[----:B------:R-:W-:Y:S01]  /*12c0*/  @P3 IADD3 R5, PT, PT, R5, 0x1, RZ ;  /* 0x0000000105053810 */ /* 0x000fe20007ffe0ff */
[----:B------:R-:W-:Y:S01]  /*12d0*/  IMAD R15, R15, UR47, R26 ;  /* 0x0000002f0f0f7c24 */ /* 0x000fe2000f8e021a */
[----:B------:R-:W-:Y:S01]  /*12e0*/  SEL R14, R14, RZ, P0 ;  /* 0x000000ff0e0e7207 */ /* 0x000fe20000000000 */
[----:B------:R-:W-:Y:S01]  /*12f0*/  IMAD R19, R19, UR47, R22 ;  /* 0x0000002f13137c24 */ /* 0x000fe2000f8e0216 */
[----:B------:R-:W-:Y:S02]  /*1300*/  IADD3 R4, P3, PT, R13, UR38, RZ ;  /* 0x000000260d047c10 */ /* 0x000fe4000ff7e0ff */
[----:B------:R-:W-:Y:S02]  /*1310*/  @!P4 IMAD.MOV R5, RZ, RZ, -R5 ;  /* 0x000000ffff05c224 */ /* 0x000fe400078e0a05 */
[----:B------:R-:W-:Y:S02]  /*1320*/  IMAD R15, R28, UR51, R15 ;  /* 0x000000331c0f7c24 */ /* 0x000fe4000f8e020f */
[----:B------:R-:W-:Y:S01]  /*1330*/  IMAD R28, R14, UR51, R19 ;  /* 0x000000330e1c7c24 */ /* 0x000fe2000f8e0213 */
[----:B------:R-:W-:-:S02]  /*1340*/  SEL R24, R8, R5, !P6 ;  /* 0x0000000508187207 */ /* 0x000fc40007000000 */
[----:B------:R-:W-:Y:S02]  /*1350*/  LEA.HI.X.SX32 R5, R13, UR39, 0x1, P3 ;  /* 0x000000270d057c11 */ /* 0x000fe400098f0eff */
[----:B------:R-:W-:-:S03]  /*1360*/  IADD3 R14, P3, PT, R15, UR38, RZ ;  /* 0x000000260f0e7c10 */ /* 0x000fc6000ff7e0ff */
[----:B------:R0:W2:Y:S01]  /*1370*/  LDG.E.U8 R13, desc[UR10][R4.64] ;  /* 0x0000000a040d7981 */ /* 0x0000a2000c1e1100 */
[----:B------:R-:W-:-:S05]  /*1380*/  LEA.HI.X.SX32 R15, R15, UR39, 0x1, P3 ;  /* 0x000000270f0f7c11 */ /* 0x000fca00098f0eff */
[----:B------:R1:W4:Y:S01]  /*1390*/  LDG.E.U8 R19, desc[UR12][R14.64] ;  /* 0x0000000c0e137981 */ /* 0x000322000c1e1100 */
[----:B------:R-:W-:-:S05]  /*13a0*/  IADD3 R26, PT, PT, -R24, RZ, RZ ;  /* 0x000000ff181a7210 */ /* 0x000fca0007ffe1ff */
[----:B------:R-:W-:Y:S01]  /*13b0*/  IMAD R26, R26, UR49, R25 ;  /* 0x000000311a1a7c24 */ /* 0x000fe2000f8e0219 */
[----:B---3--:R-:W-:-:S04]  /*13c0*/  ISETP.NE.AND P3, PT, R11, RZ, PT ;  /* 0x000000ff0b00720c */ /* 0x008fc80003f65270 */
[----:B------:R-:W-:Y:S02]  /*13d0*/  IABS R31, R26 ;  /* 0x0000001a001f7213 */ /* 0x000fe40000000000 */
[----:B------:R-:W-:-:S03]  /*13e0*/  SHF.R.S64 R22, RZ, 0x1e, R23 ;  /* 0x0000001eff167819 */ /* 0x000fc60000001017 */
[----:B------:R-:W-:Y:S01]  /*13f0*/  IMAD.HI.U32 R30, R31, UR5, RZ ;  /* 0x000000051f1e7c27 */ /* 0x000fe2000f8e00ff */
[----:B------:R-:W-:Y:S02]  /*1400*/  P2R R29, PR, RZ, 0x8 ;  /* 0x00000008ff1d7803 */ /* 0x000fe40000000000 */
[----:B------:R-:W-:Y:S01]  /*1410*/  IADD3 R22, P3, PT, R22, UR36, RZ ;  /* 0x0000002416167c10 */ /* 0x000fe2000ff7e0ff */
[----:B------:R-:W-:Y:S01]  /*1420*/  IMAD.MOV R32, RZ, RZ, -R30 ;  /* 0x000000ffff207224 */ /* 0x000fe200078e0a1e */
[----:B0-----:R-:W-:Y:S02]  /*1430*/  SHF.R.S64 R4, RZ, 0x1e, R25 ;  /* 0x0000001eff047819 */ /* 0x001fe40000001019 */
[----:B------:R-:W-:Y:S01]  /*1440*/  LEA.HI.X.SX32 R23, R23, UR37, 0x2, P3 ;  /* 0x0000002517177c11 */ /* 0x000fe200098f16ff */
[----:B------:R-:W-:Y:S01]  /*1450*/  IMAD R11, R32, UR8, R31 ;  /* 0x00000008200b7c24 */ /* 0x000fe2000f8e021f */
[----:B------:R-:W-:Y:S02]  /*1460*/  IADD3 R4, P3, PT, R4, UR36, RZ ;  /* 0x0000002404047c10 */ /* 0x000fe4000ff7e0ff */
[----:B-----5:R-:W-:Y:S01]  /*1470*/  ISETP.NE.AND P6, PT, R27, RZ, PT ;  /* 0x000000ff1b00720c */ /* 0x020fe20003fc5270 */
[----:B------:R-:W3:Y:S01]  /*1480*/  LDG.E R22, desc[UR10][R22.64] ;  /* 0x0000000a16167981 */ /* 0x000ee2000c1e1900 */
[----:B------:R-:W-:-:S02]  /*1490*/  LEA.HI.X.SX32 R5, R25, UR37, 0x2, P3 ;  /* 0x0000002519057c11 */ /* 0x000fc400098f16ff */
[----:B------:R-:W-:Y:S01]  /*14a0*/  ISETP.LT.U32.AND P3, PT, R11, UR8, PT ;  /* 0x000000080b007c0c */ /* 0x000fe2000bf61070 */
[----:B------:R-:W-:-:S05]  /*14b0*/  VIADD R25, R3, 0xc0 ;  /* 0x000000c003197836 */ /* 0x000fca0000000000 */
[----:B-1----:R-:W-:-:S07]  /*14c0*/  IABS R14, R25 ;  /* 0x00000019000e7213 */ /* 0x002fce0000000000 */
[----:B------:R-:W-:Y:S01]  /*14d0*/  @!P3 IADD3 R11, PT, PT, R11, -UR8, RZ ;  /* 0x800000080b0bbc10 */ /* 0x000fe2000fffe0ff */
[----:B------:R-:W-:-:S03]  /*14e0*/  IMAD.HI.U32 R31, R7, R14, RZ ;  /* 0x0000000e071f7227 */ /* 0x000fc600078e00ff */
[----:B------:R-:W-:Y:S02]  /*14f0*/  ISETP.GE.U32.AND P4, PT, R11, UR8, PT ;  /* 0x000000080b007c0c */ /* 0x000fe4000bf86070 */
[----:B------:R-:W-:-:S04]  /*1500*/  LOP3.LUT R11, R26, UR50, RZ, 0x3c, !PT ;  /* 0x000000321a0b7c12 */ /* 0x000fc8000f8e3cff */
[----:B------:R-:W-:Y:S02]  /*1510*/  ISETP.GE.AND P5, PT, R11, RZ, PT ;  /* 0x000000ff0b00720c */ /* 0x000fe40003fa6270 */
        /* <DEDUP_REMOVED lines=9> */
[----:B------:R-:W-:Y:S01]  /*15b0*/  @P4 VIADD R30, R30, 0x1 ;  /* 0x000000011e1e4836 */ /* 0x000fe20000000000 */
[----:B------:R-:W-:-:S07]  /*15c0*/  ISETP.NE.AND P4, PT, RZ, UR50, PT ;  /* 0x00000032ff007c0c */ /* 0x000fce000bf85270 */
[----:B------:R-:W-:Y:S02]  /*15d0*/  @P3 IADD3 R31, PT, PT, R31, 0x1, RZ ;  /* 0x000000011f1f3810 */ /* 0x000fe40007ffe0ff */
[----:B------:R-:W-:Y:S01]  /*15e0*/  ISETP.GE.AND P3, PT, R11, RZ, PT ;  /* 0x000000ff0b00720c */ /* 0x000fe20003f66270 */
[----:B------:R-:W-:-:S05]  /*15f0*/  @!P5 IMAD.MOV R30, RZ, RZ, -R30 ;  /* 0x000000ffff1ed224 */ /* 0x000fca00078e0a1e */
[----:B------:R-:W-:Y:S02]  /*1600*/  SEL R30, R9, R30, !P4 ;  /* 0x0000001e091e7207 */ /* 0x000fe40006000000 */
[----:B------:R-:W-:Y:S02]  /*1610*/  SEL R24, R24, RZ, P2 ;  /* 0x000000ff18187207 */ /* 0x000fe40001000000 */
[----:B------:R-:W-:-:S03]  /*1620*/  IADD3 R33, PT, PT, -R30, RZ, RZ ;  /* 0x000000ff1e217210 */ /* 0x000fc60007ffe1ff */
[----:B------:R-:W-:Y:S02]  /*1630*/  @!P3 IADD3 R31, PT, PT, -R31, RZ, RZ ;  /* 0x000000ff1f1fb210 */ /* 0x000fe40007ffe1ff */
[C---:B------:R-:W-:Y:S02]  /*1640*/  IADD3 R14, P3, PT, R28.reuse, UR38, RZ ;  /* 0x000000261c0e7c10 */ /* 0x040fe4000ff7e0ff */
[----:B------:R-:W-:Y:S02]  /*1650*/  ISETP.NE.AND P6, PT, RZ, UR49, PT ;  /* 0x00000031ff007c0c */ /* 0x000fe4000bfc5270 */
[----:B------:R-:W-:Y:S01]  /*1660*/  LEA.HI.X.SX32 R15, R28, UR39, 0x1, P3 ;  /* 0x000000271c0f7c11 */ /* 0x000fe200098f0eff */
[----:B------:R-:W-:Y:S01]  /*1670*/  IMAD R28, R33, UR50, R26 ;  /* 0x00000032211c7c24 */ /* 0x000fe2000f8e021a */
[----:B------:R-:W-:Y:S01]  /*1680*/  SEL R30, R30, RZ, P1 ;  /* 0x000000ff1e1e7207 */ /* 0x000fe20000800000 */
[----:B------:R-:W-:Y:S01]  /*1690*/  IMAD R33, R24, UR46, RZ ;  /* 0x0000002e18217c24 */ /* 0x000fe2000f8e02ff */
[----:B------:R-:W-:Y:S01]  /*16a0*/  SEL R26, R8, R31, !P6 ;  /* 0x0000001f081a7207 */ /* 0x000fe20007000000 */
[----:B------:R0:W5:Y:S02]  /*16b0*/  LDG.E.U8 R11, desc[UR10][R14.64] ;  /* 0x0000000a0e0b7981 */ /* 0x000164000c1e1100 */
[----:B------:R-:W-:-:S02]  /*16c0*/  IMAD R33, R30, UR47, R33 ;  /* 0x0000002f1e217c24 */ /* 0x000fc4000f8e0221 */
[----:B------:R-:W-:-:S04]  /*16d0*/  IMAD.MOV R30, RZ, RZ, -R26 ;  /* 0x000000ffff1e7224 */ /* 0x000fc800078e0a1a */
[----:B------:R-:W-:-:S05]  /*16e0*/  IMAD R30, R30, UR49, R25 ;  /* 0x000000311e1e7c24 */ /* 0x000fca000f8e0219 */
[----:B0-----:R-:W-:-:S05]  /*16f0*/  IABS R15, R30 ;  /* 0x0000001e000f7213 */ /* 0x001fca0000000000 */
[----:B------:R-:W-:-:S05]  /*1700*/  IMAD.HI.U32 R14, R15, UR5, RZ ;  /* 0x000000050f0e7c27 */ /* 0x000fca000f8e00ff */
        /* <DEDUP_REMOVED lines=12> */
[----:B------:R-:W-:-:S09]  /*17d0*/  MOV R32, R14 ;  /* 0x0000000e00207202 */ /* 0x000fd20000000f00 */
[----:B------:R-:W-:Y:S01]  /*17e0*/  @!P3 IMAD.MOV R32, RZ, RZ, -R32 ;  /* 0x000000ffff20b224 */ /* 0x000fe200078e0a20 */
[----:B------:R-:W-:-:S04]  /*17f0*/  IADD3 R14, P3, PT, R28, UR38, RZ ;  /* 0x000000261c0e7c10 */ /* 0x000fc8000ff7e0ff */
[----:B------:R-:W-:Y:S01]  /*1800*/  LEA.HI.X.SX32 R15, R28, UR39, 0x1, P3 ;  /* 0x000000271c0f7c11 */ /* 0x000fe200098f0eff */
[----:B------:R-:W-:Y:S01]  /*1810*/  VIADD R28, R3, 0xe0 ;  /* 0x000000e0031c7836 */ /* 0x000fe20000000000 */
[----:B------:R-:W-:-:S03]  /*1820*/  SEL R31, R9, R32, !P4 ;  /* 0x00000020091f7207 */ /* 0x000fc60006000000 */
[----:B------:R1:W3:Y:S01]  /*1830*/  LDG.E.U8 R23, desc[UR10][R14.64] ;  /* 0x0000000a0e177981 */ /* 0x0002e2000c1e1100 */
[----:B------:R-:W-:Y:S02]  /*1840*/  IABS R34, R28 ;  /* 0x0000001c00227213 */ /* 0x000fe40000000000 */
[----:B------:R-:W-:-:S03]  /*1850*/  IADD3 R33, PT, PT, -R31, RZ, RZ ;  /* 0x000000ff1f217210 */ /* 0x000fc60007ffe1ff */
[----:B------:R-:W-:-:S04]  /*1860*/  IMAD.HI.U32 R32, R7, R34, RZ ;  /* 0x0000002207207227 */ /* 0x000fc800078e00ff */
[----:B------:R-:W-:Y:S01]  /*1870*/  IMAD R30, R33, UR50, R30 ;  /* 0x00000032211e7c24 */ /* 0x000fe2000f8e021e */
[----:B------:R-:W-:-:S05]  /*1880*/  IADD3 R33, PT, PT, -R32, RZ, RZ ;  /* 0x000000ff20217210 */ /* 0x000fca0007ffe1ff */
[----:B0-----:R-:W-:-:S05]  /*1890*/  IMAD R4, R33, UR7, R34 ;  /* 0x0000000721047c24 */ /* 0x001fca000f8e0222 */
        /* <DEDUP_REMOVED lines=11> */
[----:B------:R-:W-:-:S03]  /*1950*/  VIADD R3, R3, 0x100 ;  /* 0x0000010003037836 */ /* 0x000fc60000000000 */
[----:B-1----:R-:W-:Y:S02]  /*1960*/  IABS R14, R5 ;  /* 0x00000005000e7213 */ /* 0x002fe40000000000 */
[----:B--2---:R-:W-:Y:S02]  /*1970*/  ISETP.NE.AND P3, PT, R13, RZ, PT ;  /* 0x000000ff0d00720c */ /* 0x004fe40003f65270 */
[----:B------:R-:W-:Y:S01]  /*1980*/  IABS R32, R3 ;  /* 0x0000000300207213 */ /* 0x000fe20000000000 */
[----:B------:R-:W-:Y:S01]  /*1990*/  IMAD.HI.U32 R13, R14, UR5, RZ ;  /* 0x000000050e0d7c27 */ /* 0x000fe2000f8e00ff */
[----:B------:R-:W-:Y:S02]  /*19a0*/  P2R R15, PR, RZ, 0x8 ;  /* 0x00000008ff0f7803 */ /* 0x000fe40000000000 */
[----:B----4-:R-:W-:Y:S01]  /*19b0*/  ISETP.NE.AND P3, PT, R19, RZ, PT ;  /* 0x000000ff1300720c */ /* 0x010fe20003f65270 */
[----:B------:R-:W-:Y:S01]  /*19c0*/  IMAD.HI.U32 R7, R7, R32, RZ ;  /* 0x0000002007077227 */ /* 0x000fe200078e00ff */
[----:B------:R-:W-:-:S05]  /*19d0*/  IADD3 R19, PT, PT, -R13, RZ, RZ ;  /* 0x000000ff0d137210 */ /* 0x000fca0007ffe1ff */
        /* <DEDUP_REMOVED lines=11> */
[----:B------:R-:W-:Y:S02]  /*1a90*/  ISETP.LT.U32.AND P4, PT, R14, UR8, PT ;  /* 0x000000080e007c0c */ /* 0x000fe4000bf81070 */
[----:B------:R-:W-:Y:S02]  /*1aa0*/  SEL R8, R8, R7, !P6 ;  /* 0x0000000708087207 */ /* 0x000fe40007000000 */
[----:B------:R-:W-:-:S09]  /*1ab0*/  LOP3.LUT R7, R5, UR50, RZ, 0x3c, !PT ;  /* 0x0000003205077c12 */ /* 0x000fd2000f8e3cff */
[----:B------:R-:W-:Y:S01]  /*1ac0*/  @!P4 VIADD R14, R14, -UR8 ;  /* 0x800000080e0ecc36 */ /* 0x000fe20008000000 */
[----:B------:R-:W-:-:S04]  /*1ad0*/  @!P4 IADD3 R13, PT, PT, R13, 0x1, RZ ;  /* 0x000000010d0dc810 */ /* 0x000fc80007ffe0ff */
[----:B------:R-:W-:Y:S01]  /*1ae0*/  ISETP.GE.U32.AND P4, PT, R14, UR8, PT ;  /* 0x000000080e007c0c */ /* 0x000fe2000bf86070 */
[----:B------:R-:W-:Y:S01]  /*1af0*/  IMAD.MOV R14, RZ, RZ, -R8 ;  /* 0x000000ffff0e7224 */ /* 0x000fe200078e0a08 */
[----:B------:R-:W-:-:S03]  /*1b00*/  ISETP.GE.AND P5, PT, R7, RZ, PT ;  /* 0x000000ff0700720c */ /* 0x000fc60003fa6270 */
[----:B------:R-:W-:-:S05]  /*1b10*/  IMAD R7, R14, UR49, R3 ;  /* 0x000000310e077c24 */ /* 0x000fca000f8e0203 */
        /* <DEDUP_REMOVED lines=10> */
[----:B------:R-:W-:Y:S02]  /*1bc0*/  @P4 IADD3 R14, PT, PT, R14, 0x1, RZ ;  /* 0x000000010e0e4810 */ /* 0x000fe40007ffe0ff */
[----:B------:R-:W-:Y:S02]  /*1bd0*/  ISETP.GE.AND P4, PT, R19, RZ, PT ;  /* 0x000000ff1300720c */ /* 0x000fe40003f86270 */
[----:B------:R-:W-:Y:S01]  /*1be0*/  MOV R32, R14 ;  /* 0x0000000e00207202 */ /* 0x000fe20000000f00 */
[----:B------:R-:W-:Y:S01]  /*1bf0*/  @!P5 IMAD.MOV R13, RZ, RZ, -R13 ;  /* 0x000000ffff0dd224 */ /* 0x000fe200078e0a0d */
[----:B------:R-:W-:Y:S02]  /*1c00*/  SEL R26, R26, RZ, P2 ;  /* 0x000000ff1a1a7207 */ /* 0x000fe40001000000 */
[----:B------:R-:W-:Y:S02]  /*1c10*/  ISETP.NE.AND P6, PT, RZ, UR50, PT ;  /* 0x00000032ff007c0c */ /* 0x000fe4000bfc5270 */
[----:B------:R-:W-:Y:S01]  /*1c20*/  SEL R31, R31, RZ, P1 ;  /* 0x000000ff1f1f7207 */ /* 0x000fe20000800000 */
[----:B------:R-:W-:-:S04]  /*1c30*/  IMAD R26, R26, UR46, RZ ;  /* 0x0000002e1a1a7c24 */ /* 0x000fc8000f8e02ff */
[----:B------:R-:W-:Y:S01]  /*1c40*/  @!P4 IMAD.MOV R32, RZ, RZ, -R32 ;  /* 0x000000ffff20c224 */ /* 0x000fe200078e0a20 */
[C---:B------:R-:W-:Y:S02]  /*1c50*/  SEL R14, R9.reuse, R13, !P6 ;  /* 0x0000000d090e7207 */ /* 0x040fe40007000000 */
[----:B------:R-:W-:Y:S02]  /*1c60*/  SEL R4, R4, RZ, P2 ;  /* 0x000000ff04047207 */ /* 0x000fe40001000000 */
[----:B------:R-:W-:Y:S01]  /*1c70*/  SEL R9, R9, R32, !P6 ;  /* 0x0000002009097207 */ /* 0x000fe20007000000 */
[----:B------:R-:W-:Y:S01]  /*1c80*/  IMAD R26, R31, UR47, R26 ;  /* 0x0000002f1f1a7c24 */ /* 0x000fe2000f8e021a */
[----:B------:R-:W-:Y:S02]  /*1c90*/  SEL R13, R30, RZ, P0 ;  /* 0x000000ff1e0d7207 */ /* 0x000fe40000000000 */
[----:B------:R-:W-:Y:S01]  /*1ca0*/  ISETP.NE.AND P6, PT, R15, RZ, PT ;  /* 0x000000ff0f00720c */ /* 0x000fe20003fc5270 */
[----:B------:R-:W-:Y:S01]  /*1cb0*/  IMAD R15, R4, UR46, RZ ;  /* 0x0000002e040f7c24 */ /* 0x000fe2000f8e02ff */
[----:B------:R-:W-:Y:S01]  /*1cc0*/  SEL R8, R8, RZ, P2 ;  /* 0x000000ff08087207 */ /* 0x000fe20001000000 */
[----:B------:R-:W-:-:S02]  /*1cd0*/  IMAD.MOV R4, RZ, RZ, -R9 ;  /* 0x000000ffff047224 */ /* 0x000fc400078e0a09 */
[----:B------:R-:W-:Y:S01]  /*1ce0*/  IMAD R13, R13, UR51, R26 ;  /* 0x000000330d0d7c24 */ /* 0x000fe2000f8e021a */
[----:B------:R-:W-:Y:S01]  /*1cf0*/  IADD3 R26, PT, PT, -R14, RZ, RZ ;  /* 0x000000ff0e1a7210 */ /* 0x000fe20007ffe1ff */
[----:B------:R-:W-:Y:S01]  /*1d00*/  IMAD R7, R4, UR50, R7 ;  /* 0x0000003204077c24 */ /* 0x000fe2000f8e0207 */
[----:B------:R-:W-:Y:S01]  /*1d10*/  SEL R9, R9, RZ, P1 ;  /* 0x000000ff09097207 */ /* 0x000fe20000800000 */
[----:B------:R-:W-:Y:S01]  /*1d20*/  IMAD R8, R8, UR46, RZ ;  /* 0x0000002e08087c24 */ /* 0x000fe2000f8e02ff */
[----:B------:R-:W-:Y:S01]  /*1d30*/  SEL R14, R14, RZ, P1 ;  /* 0x000000ff0e0e7207 */ /* 0x000fe20000800000 */
[----:B------:R-:W-:Y:S01]  /*1d40*/  IMAD R5, R26, UR50, R5 ;  /* 0x000000321a057c24 */ /* 0x000fe2000f8e0205 */
[----:B------:R-:W-:Y:S01]  /*1d50*/  SEL R7, R7, RZ, P0 ;  /* 0x000000ff07077207 */ /* 0x000fe20000000000 */
[----:B------:R-:W-:Y:S01]  /*1d60*/  IMAD R8, R9, UR47, R8 ;  /* 0x0000002f09087c24 */ /* 0x000fe2000f8e0208 */
[----:B------:R-:W-:Y:S02]  /*1d70*/  SHF.R.S64 R36, RZ, 0x1e, R25 ;  /* 0x0000001eff247819 */ /* 0x000fe40000001019 */
[----:B------:R-:W-:-:S02]  /*1d80*/  R2UR UR4, R16 ;  /* 0x00000000100472ca */ /* 0x000fc400000e0000 */
[----:B------:R-:W-:Y:S01]  /*1d90*/  R2UR UR5, R17 ;  /* 0x00000000110572ca */ /* 0x000fe200000e0000 */
[----:B------:R-:W-:Y:S01]  /*1da0*/  IMAD R14, R14, UR47, R15 ;  /* 0x0000002f0e0e7c24 */ /* 0x000fe2000f8e020f */
[----:B------:R-:W-:Y:S01]  /*1db0*/  SEL R5, R5, RZ, P0 ;  /* 0x000000ff05057207 */ /* 0x000fe20000000000 */
[----:B------:R-:W-:Y:S01]  /*1dc0*/  IMAD R9, R7, UR51, R8 ;  /* 0x0000003307097c24 */ /* 0x000fe2000f8e0208 */
[----:B------:R-:W-:Y:S02]  /*1dd0*/  IADD3 R36, P2, PT, R36, UR36, RZ ;  /* 0x0000002424247c10 */ /* 0x000fe4000ff5e0ff */
[----:B------:R-:W-:Y:S01]  /*1de0*/  IADD3 R26, P0, PT, R13, UR38, RZ ;  /* 0x000000260d1a7c10 */ /* 0x000fe2000ff1e0ff */
[----:B------:R-:W-:Y:S01]  /*1df0*/  IMAD R7, R5, UR51, R14 ;  /* 0x0000003305077c24 */ /* 0x000fe2000f8e020e */
[----:B------:R-:W-:Y:S02]  /*1e00*/  LEA.HI.X.SX32 R37, R25, UR37, 0x2, P2 ;  /* 0x0000002519257c11 */ /* 0x000fe400090f16ff */
[----:B------:R-:W-:-:S02]  /*1e10*/  ISETP.NE.AND P5, PT, R27, RZ, PT ;  /* 0x000000ff1b00720c */ /* 0x000fc40003fa5270 */
[----:B------:R-:W-:Y:S01]  /*1e20*/  IADD3 R4, P2, PT, R9, UR38, RZ ;  /* 0x0000002609047c10 */ /* 0x000fe2000ff5e0ff */
[----:B------:R-:W2:Y:S01]  /*1e30*/  LDG.E R36, desc[UR4][R36.64] ;  /* 0x0000000424247981 */ /* 0x000ea2000c1e1900 */
[C---:B------:R-:W-:Y:S02]  /*1e40*/  R2UR UR6, R16.reuse ;  /* 0x00000000100672ca */ /* 0x040fe400000e0000 */
[----:B------:R-:W-:Y:S02]  /*1e50*/  R2UR UR7, R17 ;  /* 0x00000000110772ca */ /* 0x000fe400000e0000 */
[----:B------:R-:W-:Y:S02]  /*1e60*/  LEA.HI.X.SX32 R27, R13, UR39, 0x1, P0 ;  /* 0x000000270d1b7c11 */ /* 0x000fe400080f0eff */
[----:B------:R-:W-:Y:S02]  /*1e70*/  SHF.R.S64 R14, RZ, 0x1e, R28 ;  /* 0x0000001eff0e7819 */ /* 0x000fe4000000101c */
[----:B------:R-:W-:Y:S01]  /*1e80*/  R2UR UR8, R16 ;  /* 0x00000000100872ca */ /* 0x000fe200000e0000 */
[----:B------:R-:W4:Y:S01]  /*1e90*/  LDG.E.U8 R26, desc[UR4][R26.64] ;  /* 0x000000041a1a7981 */ /* 0x000f22000c1e1100 */
[----:B------:R-:W-:-:S02]  /*1ea0*/  R2UR UR9, R17 ;  /* 0x00000000110972ca */ /* 0x000fc400000e0000 */
[----:B------:R-:W-:Y:S02]  /*1eb0*/  IADD3 R8, P1, PT, R7, UR38, RZ ;  /* 0x0000002607087c10 */ /* 0x000fe4000ff3e0ff */
[----:B------:R-:W-:Y:S02]  /*1ec0*/  LEA.HI.X.SX32 R5, R9, UR39, 0x1, P2 ;  /* 0x0000002709057c11 */ /* 0x000fe400090f0eff */
[----:B------:R-:W-:Y:S02]  /*1ed0*/  IADD3 R14, P0, PT, R14, UR36, RZ ;  /* 0x000000240e0e7c10 */ /* 0x000fe4000ff1e0ff */
[----:B------:R-:W-:Y:S02]  /*1ee0*/  ISETP.NE.AND P4, PT, R29, RZ, PT ;  /* 0x000000ff1d00720c */ /* 0x000fe40003f85270 */
[----:B------:R-:W-:Y:S02]  /*1ef0*/  LEA.HI.X.SX32 R9, R7, UR39, 0x1, P1 ;  /* 0x0000002707097c11 */ /* 0x000fe400088f0eff */
[----:B------:R-:W-:Y:S01]  /*1f00*/  SHF.R.S64 R29, RZ, 0x1e, R3 ;  /* 0x0000001eff1d7819 */ /* 0x000fe20000001003 */
[----:B------:R0:W2:Y:S01]  /*1f10*/  LDG.E.U8 R7, desc[UR10][R4.64] ;  /* 0x0000000a04077981 */ /* 0x0000a2000c1e1100 */
[----:B------:R-:W-:-:S02]  /*1f20*/  LEA.HI.X.SX32 R15, R28, UR37, 0x2, P0 ;  /* 0x000000251c0f7c11 */ /* 0x000fc400080f16ff */
[----:B------:R-:W-:Y:S01]  /*1f30*/  IADD3 R28, P0, PT, R29, UR36, RZ ;  /* 0x000000241d1c7c10 */ /* 0x000fe2000ff1e0ff */
[----:B------:R-:W2:Y:S04]  /*1f40*/  LDG.E.U8 R9, desc[UR8][R8.64] ;  /* 0x0000000808097981 */ /* 0x000ea8000c1e1100 */
[----:B------:R-:W2:Y:S01]  /*1f50*/  LDG.E R14, desc[UR6][R14.64] ;  /* 0x000000060e0e7981 */ /* 0x000ea2000c1e1900 */
[----:B------:R-:W-:Y:S01]  /*1f60*/  LEA.HI.X.SX32 R29, R3, UR37, 0x2, P0 ;  /* 0x00000025031d7c11 */ /* 0x000fe200080f16ff */
[----:B0-----:R-:W0:Y:S05]  /*1f70*/  LDC.64 R4, c[0x0][0x3e8] ;  /* 0x0000fa00ff047b82 */ /* 0x001e2a0000000a00 */
[----:B------:R1:W2:Y:S01]  /*1f80*/  LDG.E R29, desc[UR4][R28.64] ;  /* 0x000000041c1d7981 */ /* 0x0002a2000c1e1900 */
[----:B-----5:R-:W-:Y:S01]  /*1f90*/  ISETP.NE.AND P1, PT, R11, RZ, PT ;  /* 0x000000ff0b00720c */ /* 0x020fe20003f25270 */
[-C--:B0-----:R-:W-:Y:S01]  /*1fa0*/  FMUL R3, R0, R5.reuse ;  /* 0x0000000500037220 */ /* 0x081fe20000400000 */
[----:B------:R-:W-:-:S04]  /*1fb0*/  FMUL R11, R2, R5 ;  /* 0x00000005020b7220 */ /* 0x000fc80000400000 */
[-C--:B------:R-:W-:Y:S01]  /*1fc0*/  FSEL R34, R3, R4.reuse, P4 ;  /* 0x0000000403227208 */ /* 0x080fe20002000000 */
[-C--:B------:R-:W-:Y:S01]  /*1fd0*/  FMUL R3, R6, R5.reuse ;  /* 0x0000000506037220 */ /* 0x080fe20000400000 */
[-C--:B------:R-:W-:Y:S02]  /*1fe0*/  FSEL R32, R11, R4.reuse, P5 ;  /* 0x000000040b207208 */ /* 0x080fe40002800000 */
[----:B------:R-:W-:Y:S01]  /*1ff0*/  FMNMX R13, R34, -INF , !PT ;  /* 0xff800000220d7809 */ /* 0x000fe20007800000 */
[-C--:B------:R-:W-:Y:S01]  /*2000*/  FMUL R11, R12, R5.reuse ;  /* 0x000000050c0b7220 */ /* 0x080fe20000400000 */
[----:B------:R-:W-:Y:S02]  /*2010*/  FSEL R30, R3, R4, P6 ;  /* 0x00000004031e7208 */ /* 0x000fe40003000000 */
[----:B------:R-:W-:Y:S01]  /*2020*/  FMNMX R13, R13, R32, !PT ;  /* 0x000000200d0d7209 */ /* 0x000fe20007800000 */
[----:B---3--:R-:W-:Y:S01]  /*2030*/  FMUL R3, R22, R5 ;  /* 0x0000000516037220 */ /* 0x008fe20000400000 */
[----:B-1----:R-:W-:-:S02]  /*2040*/  FSEL R28, R11, R4, P3 ;  /* 0x000000040b1c7208 */ /* 0x002fc40001800000 */
[----:B------:R-:W-:Y:S01]  /*2050*/  FMNMX R13, R13, R30, !PT ;  /* 0x0000001e0d0d7209 */ /* 0x000fe20007800000 */
[-C--:B------:R-:W-:Y:S01]  /*2060*/  FMUL R11, R24, R5.reuse ;  /* 0x00000005180b7220 */ /* 0x080fe20000400000 */
[----:B------:R-:W-:Y:S02]  /*2070*/  ISETP.NE.AND P0, PT, R23, RZ, PT ;  /* 0x000000ff1700720c */ /* 0x000fe40003f05270 */
[----:B------:R-:W-:Y:S02]  /*2080*/  FMNMX R13, R13, R28, !PT ;  /* 0x0000001c0d0d7209 */ /* 0x000fe40007800000 */
[-C--:B------:R-:W-:Y:S01]  /*2090*/  FSEL R8, R11, R4.reuse, P0 ;  /* 0x000000040b087208 */ /* 0x080fe20000000000 */
[----:B------:R-:W-:Y:S01]  /*20a0*/  UMOV UR4, 0xffffffff ;  /* 0xffffffff00047882 */ /* 0x000fe20000000000 */
[----:B----4-:R-:W-:Y:S02]  /*20b0*/  ISETP.NE.AND P2, PT, R26, RZ, PT ;  /* 0x000000ff1a00720c */ /* 0x010fe40003f45270 */
[----:B------:R-:W-:Y:S01]  /*20c0*/  FSEL R26, R3, R4, P1 ;  /* 0x00000004031a7208 */ /* 0x000fe20000800000 */
[----:B--2---:R-:W-:-:S03]  /*20d0*/  FMUL R3, R36, R5 ;  /* 0x0000000524037220 */ /* 0x004fc60000400000 */
[----:B------:R-:W-:Y:S02]  /*20e0*/  FMNMX R13, R13, R26, !PT ;  /* 0x0000001a0d0d7209 */ /* 0x000fe40007800000 */
[----:B------:R-:W-:Y:S02]  /*20f0*/  FSEL R22, R3, R4, P2 ;  /* 0x0000000403167208 */ /* 0x000fe40001000000 */
[----:B------:R-:W-:Y:S02]  /*2100*/  ISETP.NE.AND P1, PT, R7, RZ, PT ;  /* 0x000000ff0700720c */ /* 0x000fe40003f25270 */
[----:B------:R-:W-:Y:S02]  /*2110*/  FMNMX R13, R13, R8, !PT ;  /* 0x000000080d0d7209 */ /* 0x000fe40007800000 */
[----:B------:R-:W-:Y:S01]  /*2120*/  ISETP.NE.AND P0, PT, R9, RZ, PT ;  /* 0x000000ff0900720c */ /* 0x000fe20003f05270 */
[----:B------:R-:W-:Y:S01]  /*2130*/  FMUL R7, R14, R5 ;  /* 0x000000050e077220 */ /* 0x000fe20000400000 */
[----:B------:R-:W-:-:S04]  /*2140*/  FMNMX R13, R13, R22, !PT ;  /* 0x000000160d0d7209 */ /* 0x000fc80007800000 */
[----:B------:R-:W-:-:S03]  /*2150*/  FSEL R24, R7, R4, P0 ;  /* 0x0000000407187208 */ /* 0x000fc60000000000 */
[----:B------:R-:W-:Y:S01]  /*2160*/  @P1 FMUL R4, R29, R5 ;  /* 0x000000051d041220 */ /* 0x000fe20000400000 */
        /* <DEDUP_REMOVED lines=62> */
[----:B------:R-:W-:Y:S01]  /*2550*/  SHF.L.U32 R12, R12, 0x17, RZ ;  /* 0x000000170c0c7819 */ /* 0x000fe200000006ff */
[----:B------:R-:W-:Y:S01]  /*2560*/  FFMA R26, R11, 1.925963033500011079e-08, R24 ;  /* 0x32a570600b1a7823 */ /* 0x000fe20000000018 */
[----:B------:R-:W2:Y:S01]  /*2570*/  MUFU.EX2 R23, R23 ;  /* 0x0000001700177308 */ /* 0x000ea20000000800 */
[----:B------:R-:W-:Y:S01]  /*2580*/  FADD R24, R13, -12583039 ;  /* 0xcb40007f0d187421 */ /* 0x000fe20000000000 */
[----:B------:R-:W-:Y:S01]  /*2590*/  FFMA.RM R11, R30, R5, 12582913 ;  /* 0x4b4000011e0b7423 */ /* 0x000fe20000004005 */
[----:B------:R-:W-:Y:S01]  /*25a0*/  FFMA R28, R9, 1.4426950216293334961, -R28 ;  /* 0x3fb8aa3b091c7823 */ /* 0x000fe2000000081c */
[----:B------:R-:W-:Y:S01]  /*25b0*/  SHF.L.U32 R5, R0, 0x17, RZ ;  /* 0x0000001700057819 */ /* 0x000fe200000006ff */
[----:B------:R-:W-:Y:S01]  /*25c0*/  FFMA R24, R7, 1.4426950216293334961, -R24 ;  /* 0x3fb8aa3b07187823 */ /* 0x000fe20000000818 */
[----:B------:R-:W-:Y:S02]  /*25d0*/  IMAD.SHL.U32 R0, R2, 0x800000, RZ ;  /* 0x0080000002007824 */ /* 0x000fe400078e00ff */
        /* <DEDUP_REMOVED lines=13> */
[----:B------:R-:W-:Y:S01]  /*26b0*/  IMAD.SHL.U32 R14, R14, 0x800000, RZ ;  /* 0x008000000e0e7824 */ /* 0x000fe200078e00ff */
[----:B------:R-:W-:Y:S01]  /*26c0*/  SHF.L.U32 R13, R13, 0x17, RZ ;  /* 0x000000170d0d7819 */ /* 0x000fe200000006ff */
[----:B------:R-:W-:-:S02]  /*26d0*/  FADD R4, R5, R2 ;  /* 0x0000000205047221 */ /* 0x000fc40000000000 */
        /* <DEDUP_REMOVED lines=27> */
.L_x_14328:
        /* <DEDUP_REMOVED lines=12> */
[----:B0-----:R-:W-:Y:S05]  /*2950*/  CALL.REL.NOINC `($__internal_210_$__cuda_sm3x_div_rn_noftz_f32_slowpath) ;  /* 0x0000001400047944 */ /* 0x001fea0003c00000 */
[----:B------:R-:W-:-:S07]  /*2960*/  MOV R11, R9 ;  /* 0x00000009000b7202 */ /* 0x000fce0000000f00 */
.L_x_14299:
[----:B------:R-:W-:Y:S05]  /*2970*/  BSYNC.RECONVERGENT B1 ;  /* 0x0000000000017941 */ /* 0x000fea0003800200 */
.L_x_14298:
        /* <DEDUP_REMOVED lines=12> */
[----:B0-----:R-:W-:Y:S05]  /*2a40*/  CALL.REL.NOINC `($__internal_210_$__cuda_sm3x_div_rn_noftz_f32_slowpath) ;  /* 0x0000001000c87944 */ /* 0x001fea0003c00000 */
[----:B------:R-:W-:-:S07]  /*2a50*/  IMAD.MOV.U32 R14, RZ, RZ, R9 ;  /* 0x000000ffff0e7224 */ /* 0x000fce00078e0009 */
.L_x_14301:
[----:B------:R-:W-:Y:S05]  /*2a60*/  BSYNC.RECONVERGENT B1 ;  /* 0x0000000000017941 */ /* 0x000fea0003800200 */
.L_x_14300:
        /* <DEDUP_REMOVED lines=12> */
[----:B0-----:R-:W-:Y:S05]  /*2b30*/  CALL.REL.NOINC `($__internal_210_$__cuda_sm3x_div_rn_noftz_f32_slowpath) ;  /* 0x00000010008c7944 */ /* 0x001fea0003c00000 */
[----:B------:R-:W-:-:S07]  /*2b40*/  MOV R0, R9 ;  /* 0x0000000900007202 */ /* 0x000fce0000000f00 */
.L_x_14303:
[----:B------:R-:W-:Y:S05]  /*2b50*/  BSYNC.RECONVERGENT B1 ;  /* 0x0000000000017941 */ /* 0x000fea0003800200 */
.L_x_14302:
        /* <DEDUP_REMOVED lines=14> */
.L_x_14305:
[----:B------:R-:W-:Y:S05]  /*2c40*/  BSYNC.RECONVERGENT B1 ;  /* 0x0000000000017941 */ /* 0x000fea0003800200 */
.L_x_14304:
        /* <DEDUP_REMOVED lines=14> */
.L_x_14307:
[----:B------:R-:W-:Y:S05]  /*2d30*/  BSYNC.RECONVERGENT B1 ;  /* 0x0000000000017941 */ /* 0x000fea0003800200 */
.L_x_14306:
        /* <DEDUP_REMOVED lines=14> */
.L_x_14309:
[----:B------:R-:W-:Y:S05]  /*2e20*/  BSYNC.RECONVERGENT B1 ;  /* 0x0000000000017941 */ /* 0x000fea0003800200 */
.L_x_14308:
        /* <DEDUP_REMOVED lines=14> */
.L_x_14311:
[----:B------:R-:W-:Y:S05]  /*2f10*/  BSYNC.RECONVERGENT B1 ;  /* 0x0000000000017941 */ /* 0x000fea0003800200 */
.L_x_14310:
        /* <DEDUP_REMOVED lines=14> */
.L_x_14313:
[----:B------:R-:W-:Y:S05]  /*3000*/  BSYNC.RECONVERGENT B1 ;  /* 0x0000000000017941 */ /* 0x000fea0003800200 */
.L_x_14312:
        /* <DEDUP_REMOVED lines=14> */
.L_x_14315:
[----:B------:R-:W-:Y:S05]  /*30f0*/  BSYNC.RECONVERGENT B1 ;  /* 0x0000000000017941 */ /* 0x000fea0003800200 */
.L_x_14314:
        /* <DEDUP_REMOVED lines=41> */
.L_x_14296:
[----:B------:R-:W-:Y:S05]  /*3390*/  EXIT ;  /* 0x000000000000794d */ /* 0x000fea0003800000 */
.L_x_14297:
[----:B------:R-:W-:Y:S01]  /*33a0*/  BSSY B1, `(.L_x_14317) ;  /* 0x0000007000017945 */ /* 0x000fe20003800000 */
[----:B------:R-:W-:Y:S01]  /*33b0*/  MOV R12, 0x10 ;  /* 0x00000010000c7802 */ /* 0x000fe20000000f00 */
[----:B------:R-:W-:Y:S01]  /*33c0*/  IMAD.MOV.U32 R11, RZ, RZ, 0x1f ;  /* 0x0000001fff0b7424 */ /* 0x000fe200078e00ff */
[----:B------:R-:W-:-:S07]  /*33d0*/  MOV R15, 0xffffffff ;  /* 0xffffffff000f7802 */ /* 0x000fce0000000f00 */
[----:B------:R-:W-:Y:S05]  /*33e0*/  WARPSYNC.COLLECTIVE R15, `(.L_x_14318) ;  /* 0x000000000f087348 */ /* 0x000fea0003c00000 */
[----:B------:R0:W1:Y:S02]  /*33f0*/  SHFL.BFLY P6, R14, R13, R12, R11 ;  /* 0x0c00000c0d0e7389 */ /* 0x00006400000c000b */
[----:B01----:R-:W-:Y:S05]  /*3400*/  ENDCOLLECTIVE ;  /* 0x000000000000791b */ /* 0x003fea0003800000 */
.L_x_14318:
[----:B------:R-:W-:Y:S05]  /*3410*/  BSYNC B1 ;  /* 0x0000000000017941 */ /* 0x000fea0003800000 */
.L_x_14317:
        /* <DEDUP_REMOVED lines=9> */
.L_x_14319:
[----:B------:R-:W-:Y:S01]  /*34b0*/  IMAD.MOV.U32 R12, RZ, RZ, 0x4 ;  /* 0x00000004ff0c7424 */ /* 0x000fe200078e00ff */
[----:B------:R-:W-:-:S04]  /*34c0*/  FMNMX R0, R13, R14, !PT ;  /* 0x0000000e0d007209 */ /* 0x000fc80007800000 */
[----:B------:R-:W-:-:S07]  /*34d0*/  MOV R13, R0 ;  /* 0x00000000000d7202 */ /* 0x000fce0000000f00 */
[----:B------:R-:W-:Y:S05]  /*34e0*/  WARPSYNC.COLLECTIVE R15, `(.L_x_14320) ;  /* 0x000000000f087348 */ /* 0x000fea0003c00000 */
[----:B------:R0:W1:Y:S02]  /*34f0*/  SHFL.BFLY P6, R14, R13, R12, R11 ;  /* 0x0c00000c0d0e7389 */ /* 0x00006400000c000b */
[----:B01----:R-:W-:Y:S05]  /*3500*/  ENDCOLLECTIVE ;  /* 0x000000000000791b */ /* 0x003fea0003800000 */
.L_x_14320:
[----:B------:R-:W-:Y:S01]  /*3510*/  IMAD.MOV.U32 R12, RZ, RZ, 0x2 ;  /* 0x00000002ff0c7424 */ /* 0x000fe200078e00ff */
[----:B------:R-:W-:-:S04]  /*3520*/  FMNMX R2, R0, R14, !PT ;  /* 0x0000000e00027209 */ /* 0x000fc80007800000 */
[----:B------:R-:W-:-:S07]  /*3530*/  MOV R13, R2 ;  /* 0x00000002000d7202 */ /* 0x000fce0000000f00 */
[----:B------:R-:W-:Y:S05]  /*3540*/  WARPSYNC.COLLECTIVE R15, `(.L_x_14321) ;  /* 0x000000000f087348 */ /* 0x000fea0003c00000 */
[----:B------:R0:W1:Y:S02]  /*3550*/  SHFL.BFLY P6, R14, R13, R12, R11 ;  /* 0x0c00000c0d0e7389 */ /* 0x00006400000c000b */
[----:B01----:R-:W-:Y:S05]  /*3560*/  ENDCOLLECTIVE ;  /* 0x000000000000791b */ /* 0x003fea0003800000 */
.L_x_14321:
[----:B------:R-:W-:Y:S01]  /*3570*/  IMAD.MOV.U32 R12, RZ, RZ, 0x1 ;  /* 0x00000001ff0c7424 */ /* 0x000fe200078e00ff */
[----:B------:R-:W-:-:S04]  /*3580*/  FMNMX R3, R2, R14, !PT ;  /* 0x0000000e02037209 */ /* 0x000fc80007800000 */
[----:B------:R-:W-:-:S07]  /*3590*/  MOV R13, R3 ;  /* 0x00000003000d7202 */ /* 0x000fce0000000f00 */
[----:B------:R-:W-:Y:S05]  /*35a0*/  WARPSYNC.COLLECTIVE R15, `(.L_x_14322) ;  /* 0x000000000f087348 */ /* 0x000fea0003c00000 */
[----:B------:R0:W1:Y:S02]  /*35b0*/  SHFL.BFLY P6, R14, R13, R12, R11 ;  /* 0x0c00000c0d0e7389 */ /* 0x00006400000c000b */
[----:B01----:R-:W-:Y:S05]  /*35c0*/  ENDCOLLECTIVE ;  /* 0x000000000000791b */ /* 0x003fea0003800000 */
.L_x_14322:
        /* <DEDUP_REMOVED lines=11> */
[----:B------:R-:W-:Y:S01]  /*3680*/  FADD R27, R4, -R9 ;  /* 0x80000009041b7221 */ /* 0x000fe20000000000 */
[-C--:B------:R-:W-:Y:S01]  /*3690*/  FFMA.SAT R4, R25, R6.reuse, 0.5 ;  /* 0x3f00000019047423 */ /* 0x080fe20000002006 */
[C---:B------:R-:W-:Y:S01]  /*36a0*/  FADD R2, R0.reuse, -12583039 ;  /* 0xcb40007f00027421 */ /* 0x040fe20000000000 */
[----:B------:R-:W-:Y:S01]  /*36b0*/  SHF.L.U32 R0, R0, 0x17, RZ ;  /* 0x0000001700007819 */ /* 0x000fe200000006ff */
        /* <DEDUP_REMOVED lines=17> */
[----:B------:R-:W-:Y:S01]  /*37d0*/  SHF.L.U32 R2, R8, 0x17, RZ ;  /* 0x0000001708027819 */ /* 0x000fe200000006ff */
[----:B------:R-:W-:-:S04]  /*37e0*/  FFMA R0, R25, 1.4426950216293334961, -R0 ;  /* 0x3fb8aa3b19007823 */ /* 0x000fc80000000800 */
[----:B------:R-:W0:Y:S01]  /*37f0*/  MUFU.EX2 R3, R3 ;  /* 0x0000000300037308 */ /* 0x000e220000000800 */
[----:B------:R-:W-:Y:S01]  /*3800*/  FFMA R25, R25, 1.925963033500011079e-08, R0 ;  /* 0x32a5706019197823 */ /* 0x000fe20000000000 */
[----:B------:R-:W-:Y:S02]  /*3810*/  IMAD.SHL.U32 R0, R4, 0x800000, RZ ;  /* 0x0080000004007824 */ /* 0x000fe400078e00ff */
        /* <DEDUP_REMOVED lines=24> */
[----:B0-----:R-:W-:Y:S01]  /*39a0*/  SHF.L.U32 R8, R12, 0x17, RZ ;  /* 0x000000170c087819 */ /* 0x001fe200000006ff */
        /* <DEDUP_REMOVED lines=18> */
[----:B------:R-:W-:Y:S02]  /*3ad0*/  IMAD.SHL.U32 R7, R22, 0x800000, RZ ;  /* 0x0080000016077824 */ /* 0x000fe400078e00ff */
[----:B------:R-:W-:Y:S01]  /*3ae0*/  FADD R6, R6, R3 ;  /* 0x0000000306067221 */ /* 0x000fe20000000000 */
[----:B------:R-:W0:Y:S01]  /*3af0*/  MUFU.EX2 R27, R27 ;  /* 0x0000001b001b7308 */ /* 0x000e220000000800 */
[----:B-1----:R-:W-:Y:S02]  /*3b00*/  IMAD.MOV.U32 R15, RZ, RZ, -0x1 ;  /* 0xffffffffff0f7424 */ /* 0x002fe400078e00ff */
[----:B------:R-:W-:Y:S01]  /*3b10*/  FADD R11, R6, R5 ;  /* 0x00000005060b7221 */ /* 0x000fe20000000000 */
[----:B------:R-:W-:Y:S01]  /*3b20*/  SHF.L.U32 R6, R13, 0x17, RZ ;  /* 0x000000170d067819 */ /* 0x000fe200000006ff */
[----:B--2---:R-:W-:-:S02]  /*3b30*/  FMUL R7, R7, R12 ;  /* 0x0000000c07077220 */ /* 0x004fc40000400000 */
[----:B------:R-:W-:-:S04]  /*3b40*/  FADD R11, R11, R4 ;  /* 0x000000040b0b7221 */ /* 0x000fc80000000000 */
[----:B------:R-:W-:Y:S01]  /*3b50*/  FADD R12, R11, R8 ;  /* 0x000000080b0c7221 */ /* 0x000fe20000000000 */
[----:B------:R-:W-:-:S03]  /*3b60*/  MOV R11, 0x1f ;  /* 0x0000001f000b7802 */ /* 0x000fc60000000f00 */
[----:B------:R-:W-:Y:S01]  /*3b70*/  FADD R13, R12, R7 ;  /* 0x000000070c0d7221 */ /* 0x000fe20000000000 */
[----:B------:R-:W-:Y:S02]  /*3b80*/  IMAD.MOV.U32 R12, RZ, RZ, 0x10 ;  /* 0x00000010ff0c7424 */ /* 0x000fe400078e00ff */
[----:B0-----:R-:W-:-:S04]  /*3b90*/  FMUL R6, R6, R27 ;  /* 0x0000001b06067220 */ /* 0x001fc80000400000 */
[----:B------:R-:W-:-:S07]  /*3ba0*/  FADD R13, R13, R6 ;  /* 0x000000060d0d7221 */ /* 0x000fce0000000000 */
[----:B------:R-:W-:Y:S05]  /*3bb0*/  WARPSYNC.COLLECTIVE R15, `(.L_x_14323) ;  /* 0x000000000f087348 */ /* 0x000fea0003c00000 */
[----:B------:R0:W1:Y:S02]  /*3bc0*/  SHFL.BFLY P6, R14, R13, R12, R11 ;  /* 0x0c00000c0d0e7389 */ /* 0x00006400000c000b */
[----:B01----:R-:W-:Y:S05]  /*3bd0*/  ENDCOLLECTIVE ;  /* 0x000000000000791b */ /* 0x003fea0003800000 */
.L_x_14323:
[----:B------:R-:W-:Y:S02]  /*3be0*/  IMAD.MOV.U32 R12, RZ, RZ, 0x8 ;  /* 0x00000008ff0c7424 */ /* 0x000fe400078e00ff */
[----:B------:R-:W-:-:S05]  /*3bf0*/  FADD R19, R13, R14 ;  /* 0x0000000e0d137221 */ /* 0x000fca0000000000 */
[----:B------:R-:W-:-:S07]  /*3c00*/  MOV R13, R19 ;  /* 0x00000013000d7202 */ /* 0x000fce0000000f00 */
[----:B------:R-:W-:Y:S05]  /*3c10*/  WARPSYNC.COLLECTIVE R15, `(.L_x_14324) ;  /* 0x000000000f087348 */ /* 0x000fea0003c00000 */
[----:B------:R0:W1:Y:S02]  /*3c20*/  SHFL.BFLY P6, R14, R13, R12, R11 ;  /* 0x0c00000c0d0e7389 */ /* 0x00006400000c000b */
[----:B01----:R-:W-:Y:S05]  /*3c30*/  ENDCOLLECTIVE ;  /* 0x000000000000791b */ /* 0x003fea0003800000 */
.L_x_14324:
[----:B------:R-:W-:Y:S02]  /*3c40*/  IMAD.MOV.U32 R12, RZ, RZ, 0x4 ;  /* 0x00000004ff0c7424 */ /* 0x000fe400078e00ff */
[----:B------:R-:W-:-:S05]  /*3c50*/  FADD R22, R19, R14 ;  /* 0x0000000e13167221 */ /* 0x000fca0000000000 */
[----:B------:R-:W-:-:S07]  /*3c60*/  MOV R13, R22 ;  /* 0x00000016000d7202 */ /* 0x000fce0000000f00 */
[----:B------:R-:W-:Y:S05]  /*3c70*/  WARPSYNC.COLLECTIVE R15, `(.L_x_14325) ;  /* 0x000000000f087348 */ /* 0x000fea0003c00000 */
[----:B------:R0:W1:Y:S02]  /*3c80*/  SHFL.BFLY P6, R14, R13, R12, R11 ;  /* 0x0c00000c0d0e7389 */ /* 0x00006400000c000b */
[----:B01----:R-:W-:Y:S05]  /*3c90*/  ENDCOLLECTIVE ;  /* 0x000000000000791b */ /* 0x003fea0003800000 */
.L_x_14325:
[----:B------:R-:W-:Y:S02]  /*3ca0*/  IMAD.MOV.U32 R12, RZ, RZ, 0x2 ;  /* 0x00000002ff0c7424 */ /* 0x000fe400078e00ff */
[----:B------:R-:W-:-:S05]  /*3cb0*/  FADD R23, R22, R14 ;  /* 0x0000000e16177221 */ /* 0x000fca0000000000 */
[----:B------:R-:W-:-:S07]  /*3cc0*/  MOV R13, R23 ;  /* 0x00000017000d7202 */ /* 0x000fce0000000f00 */
[----:B------:R-:W-:Y:S05]  /*3cd0*/  WARPSYNC.COLLECTIVE R15, `(.L_x_14326) ;  /* 0x000000000f087348 */ /* 0x000fea0003c00000 */
[----:B------:R0:W1:Y:S02]  /*3ce0*/  SHFL.BFLY P6, R14, R13, R12, R11 ;  /* 0x0c00000c0d0e7389 */ /* 0x00006400000c000b */
[----:B01----:R-:W-:Y:S05]  /*3cf0*/  ENDCOLLECTIVE ;  /* 0x000000000000791b */ /* 0x003fea0003800000 */
.L_x_14326:
[----:B------:R-:W-:Y:S02]  /*3d00*/  IMAD.MOV.U32 R12, RZ, RZ, 0x1 ;  /* 0x00000001ff0c7424 */ /* 0x000fe400078e00ff */
[----:B------:R-:W-:-:S05]  /*3d10*/  FADD R24, R23, R14 ;  /* 0x0000000e17187221 */ /* 0x000fca0000000000 */
[----:B------:R-:W-:-:S07]  /*3d20*/  MOV R13, R24 ;  /* 0x00000018000d7202 */ /* 0x000fce0000000f00 */
[----:B------:R-:W-:Y:S05]  /*3d30*/  WARPSYNC.COLLECTIVE R15, `(.L_x_14327) ;  /* 0x000000000f087348 */ /* 0x000fea0003c00000 */
[----:B------:R0:W1:Y:S02]  /*3d40*/  SHFL.BFLY P6, R14, R13, R12, R11 ;  /* 0x0c00000c0d0e7389 */ /* 0x00006400000c000b */
[----:B01----:R-:W-:Y:S05]  /*3d50*/  ENDCOLLECTIVE ;  /* 0x000000000000791b */ /* 0x003fea0003800000 */
.L_x_14327:
[----:B------:R-:W-:Y:S05]  /*3d60*/  BRA `(.L_x_14328) ;  /* 0xffffffe800c87947 */ /* 0x000fea000383ffff */
        .weak           $__internal_210_$__cuda_sm3x_div_rn_noftz_f32_slowpath
        .type           $__internal_210_$__cuda_sm3x_div_rn_noftz_f32_slowpath,@function
        .size           $__internal_210_$__cuda_sm3x_div_rn_noftz_f32_slowpath,(.L_x_37587 - $__internal_210_$__cuda_sm3x_div_rn_noftz_f32_slowpath)
$__internal_210_$__cuda_sm3x_div_rn_noftz_f32_slowpath:
        /* <DEDUP_REMOVED lines=34> */
.L_x_14330:
        /* <DEDUP_REMOVED lines=51> */
.L_x_14337:
[----:B------:R-:W-:-:S04]  /*42c0*/  LOP3.LUT R9, R9, 0x80000000, RZ, 0xc0, !PT ;  /* 0x8000000009097812 */ /* 0x000fc800078ec0ff */
[----:B------:R-:W-:Y:S01]  /*42d0*/  LOP3.LUT R9, R9, 0x7f800000, RZ, 0xfc, !PT ;  /* 0x7f80000009097812 */ /* 0x000fe200078efcff */
[----:B------:R-:W-:Y:S06]  /*42e0*/  BRA `(.L_x_14338) ;  /* 0x0000000000047947 */ /* 0x000fec0003800000 */
.L_x_14336:
[----:B------:R-:W-:-:S07]  /*42f0*/  LEA R9, R28, R9, 0x17 ;  /* 0x000000091c097211 */ /* 0x000fce00078eb8ff */
.L_x_14338:
[----:B------:R-:W-:Y:S05]  /*4300*/  BSYNC.RECONVERGENT B3 ;  /* 0x0000000000037941 */ /* 0x000fea0003800200 */
.L_x_14335:
[----:B------:R-:W-:Y:S05]  /*4310*/  BRA `(.L_x_14339) ;  /* 0x0000000000207947 */ /* 0x000fea0003800000 */
.L_x_14334:
[----:B------:R-:W-:-:S04]  /*4320*/  LOP3.LUT R9, R12, 0x80000000, R9, 0x48, !PT ;  /* 0x800000000c097812 */ /* 0x000fc800078e4809 */
[----:B------:R-:W-:Y:S01]  /*4330*/  LOP3.LUT R9, R9, 0x7f800000, RZ, 0xfc, !PT ;  /* 0x7f80000009097812 */ /* 0x000fe200078efcff */
[----:B------:R-:W-:Y:S06]  /*4340*/  BRA `(.L_x_14339) ;  /* 0x0000000000147947 */ /* 0x000fec0003800000 */
.L_x_14333:
[----:B------:R-:W-:Y:S01]  /*4350*/  LOP3.LUT R9, R12, 0x80000000, R9, 0x48, !PT ;  /* 0x800000000c097812 */ /* 0x000fe200078e4809 */
[----:B------:R-:W-:Y:S06]  /*4360*/  BRA `(.L_x_14339) ;  /* 0x00000000000c7947 */ /* 0x000fec0003800000 */
.L_x_14332:
[----:B------:R-:W0:Y:S01]  /*4370*/  MUFU.RSQ R9, -QNAN ;  /* 0xffc0000000097908 */ /* 0x000e220000001400 */
[----:B------:R-:W-:Y:S05]  /*4380*/  BRA `(.L_x_14339) ;  /* 0x0000000000047947 */ /* 0x000fea0003800000 */
.L_x_14331:
[----:B------:R-:W-:-:S07]  /*4390*/  FADD.FTZ R9, R9, R12 ;  /* 0x0000000c09097221 */ /* 0x000fce0000010000 */
.L_x_14339:
[----:B------:R-:W-:Y:S05]  /*43a0*/  BSYNC.RECONVERGENT B2 ;  /* 0x0000000000027941 */ /* 0x000fea0003800200 */
.L_x_14329:
[----:B------:R-:W-:Y:S02]  /*43b0*/  HFMA2 R13, -RZ, RZ, 0, 0 ;  /* 0x00000000ff0d7431 */ /* 0x000fe400000001ff */
[----:B------:R-:W-:-:S04]  /*43c0*/  IMAD.MOV.U32 R12, RZ, RZ, R22 ;  /* 0x000000ffff0c7224 */ /* 0x000fc800078e0016 */
[----:B0-----:R-:W-:Y:S05]  /*43d0*/  RET.REL.NODEC R12 `(_Z15SoftmaxWarpImplI22BroadcastScaleMaskLoadIffbLm3EiE11DirectStoreIffEfLi1ELi9ELi32ELi1ELb0EL9Algorithm0EEvT_T0_ll) ;  /* 0xffffffbc0c087950 */ /* 0x001fea0003c3ffff */
.L_x_14340:
        /* <DEDUP_REMOVED lines=10> */
.L_x_37587:


//--------------------- .text._Z15SoftmaxWarpImplI22BroadcastScaleMaskLoadIffbLm3EiE11DirectStoreIffEfLi1ELi8ELi32ELi1ELb1EL9Algorithm0EEvT_T0_ll --------------------------
	.section	.text._Z15SoftmaxWarpImplI22BroadcastScaleMaskLoadIffbLm3EiE11DirectStoreIffEfLi1ELi8ELi32ELi1ELb1EL9Algorithm0EEvT_T0_ll,"ax",@progbits
	.align	128
        .global         _Z15SoftmaxWarpImplI22BroadcastScaleMaskLoadIffbLm3EiE11DirectStoreIffEfLi1ELi8ELi32ELi1ELb1EL9Algorithm0EEvT_T0_ll
        .type           _Z15SoftmaxWarpImplI22BroadcastScaleMaskLoadIffbLm3EiE11DirectStoreIffEfLi1ELi8ELi32ELi1ELb1EL9Algorithm0EEvT_T0_ll,@function
        .size           _Z15SoftmaxWarpImplI22BroadcastScaleMaskLoadIffbLm3EiE11DirectStoreIffEfLi1ELi8ELi32ELi1ELb1EL9Algorithm0EEvT_T0_ll,(.L_x_37588 - _Z15SoftmaxWarpImplI22BroadcastScaleMaskLoadIffbLm3EiE11DirectStoreIffEfLi1ELi8ELi32ELi1ELb1EL9Algorithm0EEvT_T0_ll)
        .other          _Z15SoftmaxWarpImplI22BroadcastScaleMaskLoadIffbLm3EiE11DirectStoreIffEfLi1ELi8ELi32ELi1ELb1EL9Algorithm0EEvT_T0_ll,@"STO_CUDA_ENTRY STV_DEFAULT"
_Z15SoftmaxWarpImplI22BroadcastScaleMaskLoadIffbLm3EiE11DirectStoreIffEfLi1ELi8ELi32ELi1ELb1EL9Algorithm0EEvT_T0_ll:
.text._Z15SoftmaxWarpImplI22BroadcastScaleMaskLoadIffbLm3EiE11DirectStoreIffEfLi1ELi8ELi32ELi1ELb1EL9Algorithm0EEvT_T0_ll:
        /* <DEDUP_REMOVED lines=29> */
.L_x_14341:
        /* <DEDUP_REMOVED lines=19> */
.L_x_14376:
        /* <DEDUP_REMOVED lines=36> */
[----:B------:R-:W-:Y:S01]  /*0540*/  @!P3 IMAD.IADD R13, R13, 0x1, -R20 ;  /* 0x000000010d0db824 */ /* 0x000fe200078e0a14 */
[----:B------:R-:W-:Y:S01]  /*0550*/  @!P3 IADD3 R17, PT, PT, R17, 0x1, RZ ;  /* 0x000000011111b810 */ /* 0x000fe20007ffe0ff */
[----:B0-----:R-:W0:Y:S03]  /*0560*/  MUFU.RCP R19, R19 ;  /* 0x0000001300137308 */ /* 0x001e260000001000 */
[----:B------:R-:W-:Y:S02]  /*0570*/  ISETP.GE.U32.AND P3, PT, R13, R20, PT ;  /* 0x000000140d00720c */ /* 0x000fe40003f66070 */
[----:B------:R-:W-:-:S11]  /*0580*/  LOP3.LUT R13, R11, R12, RZ, 0x3c, !PT ;  /* 0x0000000c0b0d7212 */ /* 0x000fd600078e3cff */
[----:B------:R-:W-:Y:S01]  /*0590*/  @P3 VIADD R17, R17, 0x1 ;  /* 0x0000000111113836 */ /* 0x000fe20000000000 */
[----:B------:R-:W-:Y:S02]  /*05a0*/  ISETP.GE.AND P3, PT, R13, RZ, PT ;  /* 0x000000ff0d00720c */ /* 0x000fe40003f66270 */
[----:B0-----:R-:W-:-:S06]  /*05b0*/  IADD3 R13, PT, PT, R19, 0xffffffe, RZ ;  /* 0x0ffffffe130d7810 */ /* 0x001fcc0007ffe0ff */
        /* <DEDUP_REMOVED lines=10> */
[----:B------:R-:W-:-:S06]  /*0660*/  IMAD.HI.U32 R12, R13, R19, R12 ;  /* 0x000000130d0c7227 */ /* 0x000fcc00078e000c */
[----:B------:R-:W-:Y:S01]  /*0670*/  IMAD.HI.U32 R19, R12, R21, RZ ;  /* 0x000000150c137227 */ /* 0x000fe200078e00ff */
[----:B------:R-:W-:-:S03]  /*0680*/  LOP3.LUT R12, R23, R16, RZ, 0x3c, !PT ;  /* 0x00000010170c7212 */ /* 0x000fc600078e3cff */
[----:B------:R-:W-:-:S04]  /*0690*/  IMAD.MOV R13, RZ, RZ, -R19 ;  /* 0x000000ffff0d7224 */ /* 0x000fc800078e0a13 */
[C---:B------:R-:W-:Y:S02]  /*06a0*/  IMAD R13, R18.reuse, R13, R21 ;  /* 0x0000000d120d7224 */ /* 0x040fe400078e0215 */
[----:B------:R-:W0:Y:S03]  /*06b0*/  LDC.64 R20, c[0x0][0x3a0] ;  /* 0x0000e800ff147b82 */ /* 0x000e260000000a00 */
[----:B------:R-:W-:-:S13]  /*06c0*/  ISETP.GT.U32.AND P3, PT, R18, R13, PT ;  /* 0x0000000d1200720c */ /* 0x000fda0003f64070 */
[----:B------:R-:W-:Y:S01]  /*06d0*/  @!P3 IMAD.IADD R13, R13, 0x1, -R18 ;  /* 0x000000010d0db824 */ /* 0x000fe200078e0a12 */
[----:B------:R-:W-:-:S04]  /*06e0*/  @!P3 IADD3 R19, PT, PT, R19, 0x1, RZ ;  /* 0x000000011313b810 */ /* 0x000fc80007ffe0ff */
[----:B------:R-:W-:-:S13]  /*06f0*/  ISETP.GE.U32.AND P3, PT, R13, R18, PT ;  /* 0x000000120d00720c */ /* 0x000fda0003f66070 */
        /* <DEDUP_REMOVED lines=13> */
[----:B--2---:R-:W-:Y:S02]  /*07d0*/  ISETP.NE.U32.AND P3, PT, R18, 0x1, PT ;  /* 0x000000011200780c */ /* 0x004fe40003f65070 */
        /* <DEDUP_REMOVED lines=19> */
.L_x_14344:
[----:B------:R-:W-:Y:S05]  /*0910*/  BSYNC.RECONVERGENT B1 ;  /* 0x0000000000017941 */ /* 0x000fea0003800200 */
.L_x_14343:
        /* <DEDUP_REMOVED lines=35> */
[----:B0-----:R-:W-:-:S06]  /*0b50*/  IADD3 R19, PT, PT, R22, 0xffffffe, RZ ;  /* 0x0ffffffe16137810 */ /* 0x001fcc0007ffe0ff */
[----:B------:R-:W0:Y:S05]  /*0b60*/  F2I.FTZ.U32.TRUNC.NTZ R19, R19 ;  /* 0x0000001300137305 */ /* 0x000e2a000021f000 */
[----:B------:R-:W-:Y:S01]  /*0b70*/  @!P4 IMAD.MOV R17, RZ, RZ, -R17 ;  /* 0x000000ffff11c224 */ /* 0x000fe200078e0a11 */
[----:B------:R-:W-:-:S13]  /*0b80*/  ISETP.NE.AND P4, PT, R20, RZ, PT ;  /* 0x000000ff1400720c */ /* 0x000fda0003f85270 */
[----:B------:R-:W-:Y:S01]  /*0b90*/  @!P4 LOP3.LUT R17, RZ, R20, RZ, 0x33, !PT ;  /* 0x00000014ff11c212 */ /* 0x000fe200078e33ff */
[----:B0-----:R-:W-:-:S03]  /*0ba0*/  IMAD.MOV R18, RZ, RZ, -R19 ;  /* 0x000000ffff127224 */ /* 0x001fc600078e0a13 */
[----:B------:R-:W-:Y:S01]  /*0bb0*/  IADD3 R25, PT, PT, -R17, RZ, RZ ;  /* 0x000000ff11197210 */ /* 0x000fe20007ffe1ff */
[----:B------:R-:W-:Y:S02]  /*0bc0*/  IMAD R23, R18, R21, RZ ;  /* 0x0000001512177224 */ /* 0x000fe400078e02ff */
[----:B------:R-:W-:Y:S02]  /*0bd0*/  IMAD.MOV.U32 R18, RZ, RZ, RZ ;  /* 0x000000ffff127224 */ /* 0x000fe400078e00ff */
[----:B------:R-:W-:Y:S02]  /*0be0*/  IMAD R25, R20, R25, R11 ;  /* 0x0000001914197224 */ /* 0x000fe400078e020b */
[----:B------:R-:W-:-:S03]  /*0bf0*/  IMAD.HI.U32 R23, R19, R23, R18 ;  /* 0x0000001713177227 */ /* 0x000fc600078e0012 */
[----:B------:R-:W-:-:S05]  /*0c00*/  IABS R20, R25 ;  /* 0x0000001900147213 */ /* 0x000fca0000000000 */
        /* <DEDUP_REMOVED lines=12> */
[----:B------:R-:W1:Y:S01]  /*0cd0*/  LDC.64 R18, c[0x0][0x390] ;  /* 0x0000e400ff127b82 */ /* 0x000e620000000a00 */
[----:B------:R-:W-:-:S07]  /*0ce0*/  IMAD.MOV.U32 R24, RZ, RZ, R20 ;  /* 0x000000ffff187224 */ /* 0x000fce00078e0014 */
[----:B------:R-:W2:Y:S03]  /*0cf0*/  LDC.64 R20, c[0x0][0x398] ;  /* 0x0000e600ff147b82 */ /* 0x000ea60000000a00 */
        /* <DEDUP_REMOVED lines=28> */
.L_x_14346:
[----:B------:R-:W-:Y:S05]  /*0ec0*/  BSYNC.RECONVERGENT B1 ;  /* 0x0000000000017941 */ /* 0x000fea0003800200 */
.L_x_14345:
        /* <DEDUP_REMOVED lines=35> */
[----:B------:R-:W-:Y:S01]  /*1100*/  LOP3.LUT R14, R11, R20, RZ, 0x3c, !PT ;  /* 0x000000140b0e7212 */ /* 0x000fe200078e3cff */
[----:B0-----:R-:W0:Y:S03]  /*1110*/  MUFU.RCP R23, R23 ;  /* 0x0000001700177308 */ /* 0x001e260000001000 */
[----:B------:R-:W-:-:S13]  /*1120*/  ISETP.GT.U32.AND P5, PT, R22, R15, PT ;  /* 0x0000000f1600720c */ /* 0x000fda0003fa4070 */
[----:B------:R-:W-:Y:S01]  /*1130*/  @!P5 IMAD.IADD R15, R15, 0x1, -R22 ;  /* 0x000000010f0fd824 */ /* 0x000fe200078e0a16 */
[----:B------:R-:W-:-:S04]  /*1140*/  @!P5 IADD3 R24, PT, PT, R24, 0x1, RZ ;  /* 0x000000011818d810 */ /* 0x000fc80007ffe0ff */
[----:B------:R-:W-:Y:S02]  /*1150*/  ISETP.GE.U32.AND P5, PT, R15, R22, PT ;  /* 0x000000160f00720c */ /* 0x000fe40003fa6070 */
[----:B0-----:R-:W-:-:S06]  /*1160*/  IADD3 R15, PT, PT, R23, 0xffffffe, RZ ;  /* 0x0ffffffe170f7810 */ /* 0x001fcc0007ffe0ff */
[----:B------:R-:W0:Y:S05]  /*1170*/  F2I.FTZ.U32.TRUNC.NTZ R15, R15 ;  /* 0x0000000f000f7305 */ /* 0x000e2a000021f000 */
[----:B------:R-:W-:Y:S01]  /*1180*/  @P5 VIADD R24, R24, 0x1 ;  /* 0x0000000118185836 */ /* 0x000fe20000000000 */
[----:B------:R-:W-:Y:S01]  /*1190*/  ISETP.GE.AND P5, PT, R14, RZ, PT ;  /* 0x000000ff0e00720c */ /* 0x000fe20003fa6270 */
[----:B0-----:R-:W-:-:S12]  /*11a0*/  IMAD.MOV R14, RZ, RZ, -R15 ;  /* 0x000000ffff0e7224 */ /* 0x001fd800078e0a0f */
[----:B------:R-:W-:Y:S01]  /*11b0*/  @!P5 IMAD.MOV R24, RZ, RZ, -R24 ;  /* 0x000000ffff18d224 */ /* 0x000fe200078e0a18 */
[----:B------:R-:W-:Y:S01]  /*11c0*/  ISETP.NE.AND P5, PT, R20, RZ, PT ;  /* 0x000000ff1400720c */ /* 0x000fe20003fa5270 */
[----:B------:R-:W-:Y:S02]  /*11d0*/  IMAD R23, R14, R21, RZ ;  /* 0x000000150e177224 */ /* 0x000fe400078e02ff */
[----:B------:R-:W-:-:S04]  /*11e0*/  IMAD.MOV.U32 R14, RZ, RZ, RZ ;  /* 0x000000ffff0e7224 */ /* 0x000fc800078e00ff */
[----:B------:R-:W-:-:S06]  /*11f0*/  IMAD.HI.U32 R23, R15, R23, R14 ;  /* 0x000000170f177227 */ /* 0x000fcc00078e000e */
[----:B------:R-:W-:-:S04]  /*1200*/  @!P5 LOP3.LUT R24, RZ, R20, RZ, 0x33, !PT ;  /* 0x00000014ff18d212 */ /* 0x000fc800078e33ff */
[----:B------:R-:W-:-:S05]  /*1210*/  IADD3 R25, PT, PT, -R24, RZ, RZ ;  /* 0x000000ff18197210 */ /* 0x000fca0007ffe1ff */
[----:B------:R-:W-:-:S05]  /*1220*/  IMAD R25, R20, R25, R11 ;  /* 0x0000001914197224 */ /* 0x000fca00078e020b */
        /* <DEDUP_REMOVED lines=44> */
.L_x_14348:
[----:B------:R-:W-:Y:S05]  /*14f0*/  BSYNC.RECONVERGENT B1 ;  /* 0x0000000000017941 */ /* 0x000fea0003800200 */
.L_x_14347:
        /* <DEDUP_REMOVED lines=41> */
[----:B------:R-:W-:Y:S02]  /*1790*/  IMAD.MOV R27, RZ, RZ, -R26 ;  /* 0x000000ffff1b7224 */ /* 0x000fe400078e0a1a */
[----:B------:R-:W-:Y:S02]  /*17a0*/  IMAD R23, R24, R21, RZ ;  /* 0x0000001518177224 */ /* 0x000fe400078e02ff */
[----:B------:R-:W-:Y:S01]  /*17b0*/  IMAD R27, R22, R27, R11 ;  /* 0x0000001b161b7224 */ /* 0x000fe200078e020b */
[----:B------:R-:W0:Y:S01]  /*17c0*/  LDC.64 R24, c[0x0][0x3a0] ;  /* 0x0000e800ff187b82 */ /* 0x000e220000000a00 */
        /* <DEDUP_REMOVED lines=42> */
.L_x_14350:
[----:B------:R-:W-:Y:S05]  /*1a70*/  BSYNC.RECONVERGENT B1 ;  /* 0x0000000000017941 */ /* 0x000fea0003800200 */
.L_x_14349:
        /* <DEDUP_REMOVED lines=87> */
.L_x_14352:
[----:B------:R-:W-:Y:S05]  /*1ff0*/  BSYNC.RECONVERGENT B1 ;  /* 0x0000000000017941 */ /* 0x000fea0003800200 */
.L_x_14351:
        /* <DEDUP_REMOVED lines=87> */
.L_x_14354:
[----:B------:R-:W-:Y:S05]  /*2570*/  BSYNC.RECONVERGENT B1 ;  /* 0x0000000000017941 */ /* 0x000fea0003800200 */
.L_x_14353:
        /* <DEDUP_REMOVED lines=13> */
[----:B0-----:R-:W-:Y:S01]  /*2650*/  VIADD R14, R18, 0xffffffe ;  /* 0x0ffffffe120e7836 */ /* 0x001fe20000000000 */
[----:B------:R-:W-:-:S05]  /*2660*/  IABS R18, R12 ;  /* 0x0000000c00127213 */ /* 0x000fca0000000000 */
[----:B------:R0:W1:Y:S02]  /*2670*/  F2I.FTZ.U32.TRUNC.NTZ R15, R14 ;  /* 0x0000000e000f7305 */ /* 0x000064000021f000 */
[----:B0-----:R-:W-:Y:S01]  /*2680*/  MOV R14, RZ ;  /* 0x000000ff000e7202 */ /* 0x001fe20000000f00 */
        /* <DEDUP_REMOVED lines=17> */
[----:B0-----:R-:W-:-:S06]  /*27a0*/  IADD3 R15, PT, PT, R23, 0xffffffe, RZ ;  /* 0x0ffffffe170f7810 */ /* 0x001fcc0007ffe0ff */
[----:B------:R-:W0:Y:S04]  /*27b0*/  F2I.FTZ.U32.TRUNC.NTZ R15, R15 ;  /* 0x0000000f000f7305 */ /* 0x000e28000021f000 */
[----:B------:R-:W-:-:S05]  /*27c0*/  @P0 VIADD R14, R14, 0x1 ;  /* 0x000000010e0e0836 */ /* 0x000fca0000000000 */
[----:B------:R-:W-:Y:S01]  /*27d0*/  MOV R21, R14 ;  /* 0x0000000e00157202 */ /* 0x000fe20000000f00 */
[----:B------:R-:W-:-:S04]  /*27e0*/  IMAD.MOV.U32 R14, RZ, RZ, RZ ;  /* 0x000000ffff0e7224 */ /* 0x000fc800078e00ff */
[----:B------:R-:W-:Y:S01]  /*27f0*/  @!P3 IMAD.MOV R21, RZ, RZ, -R21 ;  /* 0x000000ffff15b224 */ /* 0x000fe200078e0a15 */
[----:B------:R-:W-:Y:S01]  /*2800*/  @!P1 LOP3.LUT R21, RZ, R22, RZ, 0x33, !PT ;  /* 0x00000016ff159212 */ /* 0x000fe200078e33ff */
[----:B0-----:R-:W-:-:S03]  /*2810*/  IMAD.MOV R23, RZ, RZ, -R15 ;  /* 0x000000ffff177224 */ /* 0x001fc600078e0a0f */
        /* <DEDUP_REMOVED lines=14> */
[----:B------:R-:W2:Y:S01]  /*2900*/  LDC.64 R22, c[0x0][0x398] ;  /* 0x0000e600ff167b82 */ /* 0x000ea20000000a00 */
[----:B------:R-:W-:Y:S02]  /*2910*/  LOP3.LUT R18, R27, R12, RZ, 0x3c, !PT ;  /* 0x0000000c1b127212 */ /* 0x000fe400078e3cff */
[----:B0-----:R-:W-:Y:S02]  /*2920*/  ISETP.NE.U32.AND P1, PT, R14, 0x1, PT ;  /* 0x000000010e00780c */ /* 0x001fe40003f25070 */
        /* <DEDUP_REMOVED lines=28> */
.L_x_14356:
[----:B------:R-:W-:Y:S05]  /*2af0*/  BSYNC.RECONVERGENT B1 ;  /* 0x0000000000017941 */ /* 0x000fea0003800200 */
.L_x_14355:
        /* <DEDUP_REMOVED lines=18> */
[----:B------:R-:W-:Y:S01]  /*2c20*/  IMAD R23, R24, R21, RZ ;  /* 0x0000001518177224 */ /* 0x000fe200078e02ff */
[----:B------:R-:W-:-:S03]  /*2c30*/  IABS R24, R11 ;  /* 0x0000000b00187213 */ /* 0x000fc60000000000 */
        /* <DEDUP_REMOVED lines=17> */
[----:B------:R-:W-:Y:S02]  /*2d50*/  IMAD.MOV.U32 R21, RZ, RZ, R14 ;  /* 0x000000ffff157224 */ /* 0x000fe400078e000e */
[----:B-1----:R-:W-:-:S03]  /*2d60*/  IMAD.MOV R14, RZ, RZ, -R15 ;  /* 0x000000ffff0e7224 */ /* 0x002fc600078e0a0f */
[----:B------:R-:W-:Y:S02]  /*2d70*/  @!P3 IADD3 R21, PT, PT, -R21, RZ, RZ ;  /* 0x000000ff1515b210 */ /* 0x000fe40007ffe1ff */
[----:B------:R-:W-:Y:S01]  /*2d80*/  @!P1 LOP3.LUT R21, RZ, R22, RZ, 0x33, !PT ;  /* 0x00000016ff159212 */ /* 0x000fe200078e33ff */
[----:B------:R-:W-:Y:S02]  /*2d90*/  IMAD R23, R14, R19, RZ ;  /* 0x000000130e177224 */ /* 0x000fe400078e02ff */
[----:B------:R-:W-:Y:S02]  /*2da0*/  HFMA2 R14, -RZ, RZ, 0, 0 ;  /* 0x00000000ff0e7431 */ /* 0x000fe400000001ff */
        /* <DEDUP_REMOVED lines=43> */
.L_x_14358:
[----:B------:R-:W-:Y:S05]  /*3060*/  BSYNC.RECONVERGENT B1 ;  /* 0x0000000000017941 */ /* 0x000fea0003800200 */
.L_x_14357:
        /* <DEDUP_REMOVED lines=32> */
[----:B------:R-:W-:Y:S01]  /*3270*/  FADD R34, -R25, R18 ;  /* 0x0000001219227221 */ /* 0x000fe20000000100 */
[-C--:B------:R-:W-:Y:S01]  /*3280*/  FFMA.RM R18, R33, R14.reuse, 12582913 ;  /* 0x4b40000121127423 */ /* 0x080fe2000000400e */
        /* <DEDUP_REMOVED lines=14> */
[-C--:B------:R-:W-:Y:S01]  /*3370*/  FFMA.RM R20, R29, R14.reuse, 12582913 ;  /* 0x4b4000011d147423 */ /* 0x080fe2000000400e */
[----:B------:R-:W-:Y:S01]  /*3380*/  FFMA R22, R26, 1.925963033500011079e-08, R27 ;  /* 0x32a570601a167823 */ /* 0x000fe2000000001b */
[----:B------:R-:W-:Y:S01]  /*3390*/  FADD R26, -R25, R19 ;  /* 0x00000013191a7221 */ /* 0x000fe20000000100 */
[----:B------:R-:W2:Y:S01]  /*33a0*/  MUFU.EX2 R16, R16 ;  /* 0x0000001000107308 */ /* 0x000ea20000000800 */
[----:B------:R-:W-:Y:S01]  /*33b0*/  FADD R29, R20, -12583039 ;  /* 0xcb40007f141d7421 */ /* 0x000fe20000000000 */
[----:B------:R-:W-:Y:S01]  /*33c0*/  FADD R27, R18, -12583039 ;  /* 0xcb40007f121b7421 */ /* 0x000fe20000000000 */
[----:B------:R-:W-:Y:S01]  /*33d0*/  FFMA.SAT R33, R26, R11, 0.5 ;  /* 0x3f0000001a217423 */ /* 0x000fe2000000200b */
[----:B------:R-:W-:Y:S01]  /*33e0*/  FADD R25, R24, -12583039 ;  /* 0xcb40007f18197421 */ /* 0x000fe20000000000 */
[----:B------:R-:W-:Y:S01]  /*33f0*/  FFMA R29, R28, 1.4426950216293334961, -R29 ;  /* 0x3fb8aa3b1c1d7823 */ /* 0x000fe2000000081d */
[----:B------:R-:W-:Y:S01]  /*3400*/  FFMA R27, R32, 1.4426950216293334961, -R27 ;  /* 0x3fb8aa3b201b7823 */ /* 0x000fe2000000081b */
[----:B------:R-:W-:Y:S01]  /*3410*/  FFMA.RM R14, R33, R14, 12582913 ;  /* 0x4b400001210e7423 */ /* 0x000fe2000000400e */
[----:B------:R-:W3:Y:S01]  /*3420*/  MUFU.EX2 R21, R21 ;  /* 0x0000001500157308 */ /* 0x000ee20000000800 */
[----:B------:R-:W-:Y:S01]  /*3430*/  FFMA R29, R28, 1.925963033500011079e-08, R29 ;  /* 0x32a570601c1d7823 */ /* 0x000fe2000000001d */
[----:B------:R-:W-:Y:S01]  /*3440*/  FFMA R11, R32, 1.925963033500011079e-08, R27 ;  /* 0x32a57060200b7823 */ /* 0x000fe2000000001b */
[----:B------:R-:W-:Y:S01]  /*3450*/  FADD R27, R14, -12583039 ;  /* 0xcb40007f0e1b7421 */ /* 0x000fe20000000000 */
[----:B------:R-:W-:Y:S01]  /*3460*/  FFMA R25, R34, 1.4426950216293334961, -R25 ;  /* 0x3fb8aa3b22197823 */ /* 0x000fe20000000819 */
[----:B0-----:R-:W-:Y:S01]  /*3470*/  FMUL R23, R12, R23 ;  /* 0x000000170c177220 */ /* 0x001fe20000400000 */
[----:B------:R-:W-:-:S02]  /*3480*/  IMAD.SHL.U32 R28, R13, 0x800000, RZ ;  /* 0x008000000d1c7824 */ /* 0x000fc400078e00ff */
[----:B------:R-:W-:Y:S01]  /*3490*/  FFMA R27, R26, 1.4426950216293334961, -R27 ;  /* 0x3fb8aa3b1a1b7823 */ /* 0x000fe2000000081b */
[----:B------:R-:W0:Y:S01]  /*34a0*/  MUFU.EX2 R22, R22 ;  /* 0x0000001600167308 */ /* 0x000e220000000800 */
[----:B------:R-:W-:Y:S01]  /*34b0*/  FFMA R25, R34, 1.925963033500011079e-08, R25 ;  /* 0x32a5706022197823 */ /* 0x000fe20000000019 */
[----:B--2---:R-:W-:Y:S01]  /*34c0*/  FMUL R16, R15, R16 ;  /* 0x000000100f107220 */ /* 0x004fe20000400000 */
[----:B------:R-:W-:Y:S01]  /*34d0*/  FADD R13, RZ, R23 ;  /* 0x00000017ff0d7221 */ /* 0x000fe20000000000 */
[----:B------:R-:W-:Y:S01]  /*34e0*/  FFMA R27, R26, 1.925963033500011079e-08, R27 ;  /* 0x32a570601a1b7823 */ /* 0x000fe2000000001b */
[----:B------:R-:W-:Y:S01]  /*34f0*/  SHF.L.U32 R15, R17, 0x17, RZ ;  /* 0x00000017110f7819 */ /* 0x000fe200000006ff */
[----:B------:R-:W-:Y:S02]  /*3500*/  IMAD.SHL.U32 R20, R20, 0x800000, RZ ;  /* 0x0080000014147824 */ /* 0x000fe400078e00ff */
[----:B------:R-:W-:Y:S01]  /*3510*/  FADD R26, R13, R16 ;  /* 0x000000100d1a7221 */ /* 0x000fe20000000000 */
[----:B------:R-:W2:Y:S01]  /*3520*/  MUFU.EX2 R19, R29 ;  /* 0x0000001d00137308 */ /* 0x000ea20000000800 */
[----:B---3--:R-:W-:Y:S01]  /*3530*/  FMUL R17, R28, R21 ;  /* 0x000000151c117220 */ /* 0x008fe20000400000 */
[----:B------:R-:W-:-:S03]  /*3540*/  IMAD.SHL.U32 R14, R14, 0x800000, RZ ;  /* 0x008000000e0e7824 */ /* 0x000fc600078e00ff */
[----:B------:R-:W-:Y:S01]  /*3550*/  FADD R13, R26, R17 ;  /* 0x000000111a0d7221 */ /* 0x000fe20000000000 */
[----:B------:R-:W-:Y:S02]  /*3560*/  IMAD.SHL.U32 R26, R18, 0x800000, RZ ;  /* 0x00800000121a7824 */ /* 0x000fe400078e00ff */
[----:B------:R-:W3:Y:S01]  /*3570*/  MUFU.EX2 R11, R11 ;  /* 0x0000000b000b7308 */ /* 0x000ee20000000800 */
[----:B0-----:R-:W-:-:S04]  /*3580*/  FMUL R22, R15, R22 ;  /* 0x000000160f167220 */ /* 0x001fc80000400000 */
[----:B------:R-:W-:-:S03]  /*3590*/  FADD R18, R13, R22 ;  /* 0x000000160d127221 */ /* 0x000fc60000000000 */
[----:B------:R-:W0:Y:S01]  /*35a0*/  MUFU.EX2 R12, R25 ;  /* 0x00000019000c7308 */ /* 0x000e220000000800 */
[----:B--2---:R-:W-:Y:S01]  /*35b0*/  FMUL R21, R20, R19 ;  /* 0x0000001314157220 */ /* 0x004fe20000400000 */
[----:B------:R-:W-:-:S06]  /*35c0*/  SHF.L.U32 R19, R24, 0x17, RZ ;  /* 0x0000001718137819 */ /* 0x000fcc00000006ff */
[----:B------:R-:W2:Y:S01]  /*35d0*/  MUFU.EX2 R27, R27 ;  /* 0x0000001b001b7308 */ /* 0x000ea20000000800 */
[----:B---3--:R-:W-:Y:S01]  /*35e0*/  FMUL R20, R26, R11 ;  /* 0x0000000b1a147220 */ /* 0x008fe20000400000 */
[----:B------:R-:W-:Y:S01]  /*35f0*/  FADD R11, R18, R21 ;  /* 0x00000015120b7221 */ /* 0x000fe20000000000 */
[----:B0-----:R-:W-:-:S03]  /*3600*/  FMUL R19, R19, R12 ;  /* 0x0000000c13137220 */ /* 0x001fc60000400000 */
[----:B------:R-:W-:-:S04]  /*3610*/  FADD R12, R11, R20 ;  /* 0x000000140b0c7221 */ /* 0x000fc80000000000 */
        /* <DEDUP_REMOVED lines=12> */
.L_x_14388:
        /* <DEDUP_REMOVED lines=12> */
[----:B01----:R-:W-:Y:S05]  /*37a0*/  CALL.REL.NOINC `($__internal_211_$__cuda_sm3x_div_rn_noftz_f32_slowpath) ;  /* 0x0000001000d47944 */ /* 0x003fea0003c00000 */
[----:B------:R-:W-:-:S07]  /*37b0*/  MOV R25, R11 ;  /* 0x0000000b00197202 */ /* 0x000fce0000000f00 */
.L_x_14361:
[----:B------:R-:W-:Y:S05]  /*37c0*/  BSYNC.RECONVERGENT B1 ;  /* 0x0000000000017941 */ /* 0x000fea0003800200 */
.L_x_14360:
        /* <DEDUP_REMOVED lines=10> */
[----:B------:R-:W-:Y:S01]  /*3870*/  MOV R15, 0x38a0 ;  /* 0x000038a0000f7802 */ /* 0x000fe20000000f00 */
[----:B------:R-:W-:-:S07]  /*3880*/  IMAD.MOV.U32 R12, RZ, RZ, R14 ;  /* 0x000000ffff0c7224 */ /* 0x000fce00078e000e */
[----:B-1----:R-:W-:Y:S05]  /*3890*/  CALL.REL.NOINC `($__internal_211_$__cuda_sm3x_div_rn_noftz_f32_slowpath) ;  /* 0x0000001000987944 */ /* 0x002fea0003c00000 */
[----:B------:R-:W-:-:S07]  /*38a0*/  MOV R27, R11 ;  /* 0x0000000b001b7202 */ /* 0x000fce0000000f00 */
.L_x_14363:
[----:B------:R-:W-:Y:S05]  /*38b0*/  BSYNC.RECONVERGENT B1 ;  /* 0x0000000000017941 */ /* 0x000fea0003800200 */
.L_x_14362:
        /* <DEDUP_REMOVED lines=12> */
[----:B-1----:R-:W-:Y:S05]  /*3980*/  CALL.REL.NOINC `($__internal_211_$__cuda_sm3x_div_rn_noftz_f32_slowpath) ;  /* 0x00000010005c7944 */ /* 0x002fea0003c00000 */
[----:B------:R-:W-:-:S07]  /*3990*/  MOV R29, R11 ;  /* 0x0000000b001d7202 */ /* 0x000fce0000000f00 */
.L_x_14365:
[----:B------:R-:W-:Y:S05]  /*39a0*/  BSYNC.RECONVERGENT B1 ;  /* 0x0000000000017941 */ /* 0x000fea0003800200 */
.L_x_14364:
        /* <DEDUP_REMOVED lines=14> */
.L_x_14367:
[----:B------:R-:W-:Y:S05]  /*3a90*/  BSYNC.RECONVERGENT B1 ;  /* 0x0000000000017941 */ /* 0x000fea0003800200 */
.L_x_14366:
        /* <DEDUP_REMOVED lines=14> */
.L_x_14369:
[----:B------:R-:W-:Y:S05]  /*3b80*/  BSYNC.RECONVERGENT B1 ;  /* 0x0000000000017941 */ /* 0x000fea0003800200 */
.L_x_14368:
        /* <DEDUP_REMOVED lines=14> */
.L_x_14371:
[----:B------:R-:W-:Y:S05]  /*3c70*/  BSYNC.RECONVERGENT B1 ;  /* 0x0000000000017941 */ /* 0x000fea0003800200 */
.L_x_14370:
        /* <DEDUP_REMOVED lines=14> */
.L_x_14373:
[----:B------:R-:W-:Y:S05]  /*3d60*/  BSYNC.RECONVERGENT B1 ;  /* 0x0000000000017941 */ /* 0x000fea0003800200 */
.L_x_14372:
        /* <DEDUP_REMOVED lines=13> */
.L_x_14375:
[----:B------:R-:W-:Y:S05]  /*3e40*/  BSYNC.RECONVERGENT B1 ;  /* 0x0000000000017941 */ /* 0x000fea0003800200 */
.L_x_14374:
        /* <DEDUP_REMOVED lines=17> */
[----:B------:R-:W1:Y:S01]  /*3f60*/  LDCU UR4, c[0x0][0x370] ;  /* 0x00006e00ff0477ac */ /* 0x000e620008000800 */
[----:B------:R-:W1:Y:S01]  /*3f70*/  LDC R12, c[0x0][0x364] ;  /* 0x0000d900ff0c7b82 */ /* 0x000e620000000800 */
        /* <DEDUP_REMOVED lines=9> */
[----:B------:R-:W-:Y:S02]  /*4010*/  ISETP.GE.AND.EX P2, PT, RZ, UR47, PT, P2 ;  /* 0x0000002fff007c0c */ /* 0x000fe4000bf46320 */
[----:B------:R-:W-:Y:S02]  /*4020*/  @!P1 R2UR UR6, R30 ;  /* 0x000000001e0692ca */ /* 0x000fe400000e0000 */
[----:B------:R-:W-:Y:S01]  /*4030*/  @!P1 R2UR UR7, R31 ;  /* 0x000000001f0792ca */ /* 0x000fe200000e0000 */
[----:B-1----:R-:W-:Y:S01]  /*4040*/  IMAD R12, R12, UR4, RZ ;  /* 0x000000040c0c7c24 */ /* 0x002fe2000f8e02ff */
[----:B------:R-:W-:-:S02]  /*4050*/  @!P6 R2UR UR10, R30 ;  /* 0x000000001e0ae2ca */ /* 0x000fc400000e0000 */
[C---:B------:R-:W-:Y:S02]  /*4060*/  @!P6 R2UR UR11, R31.reuse ;  /* 0x000000001f0be2ca */ /* 0x040fe400000e0000 */
[----:B------:R-:W-:Y:S01]  /*4070*/  @!P5 R2UR UR12, R30 ;  /* 0x000000001e0cd2ca */ /* 0x000fe200000e0000 */
[----:B------:R0:W-:Y:S01]  /*4080*/  @!P0 STG.E desc[UR8][R14.64+0x100], R29 ;  /* 0x0001001d0e008986 */ /* 0x0001e2000c101908 */
[C---:B------:R-:W-:Y:S02]  /*4090*/  IADD3 R3, P0, PT, R12.reuse, R3, RZ ;  /* 0x000000030c037210 */ /* 0x040fe40007f1e0ff */
[----:B------:R-:W-:Y:S02]  /*40a0*/  @!P5 R2UR UR13, R31 ;  /* 0x000000001f0dd2ca */ /* 0x000fe400000e0000 */
[----:B------:R-:W-:Y:S01]  /*40b0*/  LEA.HI.X.SX32 R2, R12, R2, 0x1, P0 ;  /* 0x000000020c027211 */ /* 0x000fe200000f0eff */
[----:B------:R0:W-:Y:S01]  /*40c0*/  @!P1 STG.E desc[UR6][R14.64+0x80], R27 ;  /* 0x0000801b0e009986 */ /* 0x0001e2000c101906 */
[----:B------:R-:W-:-:S02]  /*40d0*/  ISETP.GE.U32.AND P0, PT, R3, UR48, PT ;  /* 0x0000003003007c0c */ /* 0x000fc4000bf06070 */
[C---:B------:R-:W-:Y:S01]  /*40e0*/  @!P4 R2UR UR14, R30.reuse ;  /* 0x000000001e0ec2ca */ /* 0x040fe200000e0000 */
[----:B------:R0:W-:Y:S01]  /*40f0*/  @!P6 STG.E desc[UR10][R14.64+0x180], R17 ;  /* 0x000180110e00e986 */ /* 0x0001e2000c10190a */
[C---:B------:R-:W-:Y:S02]  /*4100*/  @!P4 R2UR UR15, R31.reuse ;  /* 0x000000001f0fc2ca */ /* 0x040fe400000e0000 */
[C---:B------:R-:W-:Y:S02]  /*4110*/  @!P3 R2UR UR16, R30.reuse ;  /* 0x000000001e10b2ca */ /* 0x040fe400000e0000 */
[C---:B------:R-:W-:Y:S01]  /*4120*/  @!P3 R2UR UR17, R31.reuse ;  /* 0x000000001f11b2ca */ /* 0x040fe200000e0000 */
[----:B------:R0:W-:Y:S01]  /*4130*/  @!P5 STG.E desc[UR12][R14.64+0x200], R33 ;  /* 0x000200210e00d986 */ /* 0x0001e2000c10190c */
[----:B------:R-:W-:Y:S02]  /*4140*/  @!P2 R2UR UR18, R30 ;  /* 0x000000001e12a2ca */ /* 0x000fe400000e0000 */
[----:B------:R-:W-:-:S02]  /*4150*/  @!P2 R2UR UR19, R31 ;  /* 0x000000001f13a2ca */ /* 0x000fc400000e0000 */
[----:B------:R-:W-:-:S03]  /*4160*/  ISETP.GE.AND.EX P0, PT, R2, UR49, PT, P0 ;  /* 0x0000003102007c0c */ /* 0x000fc6000bf06300 */
[----:B------:R0:W-:Y:S04]  /*4170*/  @!P4 STG.E desc[UR14][R14.64+0x280], R21 ;  /* 0x000280150e00c986 */ /* 0x0001e8000c10190e */
[----:B------:R0:W-:Y:S04]  /*4180*/  @!P3 STG.E desc[UR16][R14.64+0x300], R35 ;  /* 0x000300230e00b986 */ /* 0x0001e8000c101910 */
[----:B------:R0:W-:Y:S02]  /*4190*/  @!P2 STG.E desc[UR18][R14.64+0x380], R11 ;  /* 0x0003800b0e00a986 */ /* 0x0001e4000c101912 */
[----:B------:R-:W-:Y:S05]  /*41a0*/  @!P0 BRA `(.L_x_14376) ;  /* 0xffffffc000548947 */ /* 0x000fea000383ffff */
[----:B------:R-:W-:Y:S05]  /*41b0*/  BSYNC B0 ;  /* 0x0000000000007941 */ /* 0x000fea0003800000 */
.L_x_14342:
[----:B------:R-:W-:Y:S05]  /*41c0*/  EXIT ;  /* 0x000000000000794d */ /* 0x000fea0003800000 */
.L_x_14359:
[----:B------:R-:W-:Y:S01]  /*41d0*/  HFMA2 R12, -RZ, RZ, 0, 9.5367431640625e-07 ;  /* 0x00000010ff0c7431 */ /* 0x000fe200000001ff */
[----:B------:R-:W-:Y:S01]  /*41e0*/  BSSY B1, `(.L_x_14377) ;  /* 0x0000006000017945 */ /* 0x000fe20003800000 */
[----:B------:R-:W-:Y:S02]  /*41f0*/  IMAD.MOV.U32 R11, RZ, RZ, 0x1f ;  /* 0x0000001fff0b7424 */ /* 0x000fe400078e00ff */
[----:B------:R-:W-:-:S07]  /*4200*/  IMAD.MOV.U32 R15, RZ, RZ, -0x1 ;  /* 0xffffffffff0f7424 */ /* 0x000fce00078e00ff */
[----:B-1----:R-:W-:Y:S05]  /*4210*/  WARPSYNC.COLLECTIVE R15, `(.L_x_14378) ;  /* 0x000000000f087348 */ /* 0x002fea0003c00000 */
[----:B------:R0:W2:Y:S02]  /*4220*/  SHFL.BFLY P6, R14, R13, R12, R11 ;  /* 0x0c00000c0d0e7389 */ /* 0x0000a400000c000b */
[----:B012---:R-:W-:Y:S05]  /*4230*/  ENDCOLLECTIVE ;  /* 0x000000000000791b */ /* 0x007fea0003800000 */
.L_x_14378:
[----:B------:R-:W-:Y:S05]  /*4240*/  BSYNC B1 ;  /* 0x0000000000017941 */ /* 0x000fea0003800000 */
.L_x_14377:
[----:B------:R-:W-:Y:S01]  /*4250*/  FMNMX R13, R14, R13, !PT ;  /* 0x0000000d0e0d7209 */ /* 0x000fe20007800000 */
[----:B------:R-:W-:Y:S01]  /*4260*/  IMAD.MOV.U32 R11, RZ, RZ, 0x1f ;  /* 0x0000001fff0b7424 */ /* 0x000fe200078e00ff */
[----:B------:R-:W-:Y:S01]  /*4270*/  MOV R12, 0x8 ;  /* 0x00000008000c7802 */ /* 0x000fe20000000f00 */
[----:B------:R-:W-:-:S07]  /*4280*/  IMAD.MOV.U32 R15, RZ, RZ, -0x1 ;  /* 0xffffffffff0f7424 */ /* 0x000fce00078e00ff */
[----:B------:R-:W-:Y:S05]  /*4290*/  WARPSYNC.COLLECTIVE R15, `(.L_x_14379) ;  /* 0x000000000f087348 */ /* 0x000fea0003c00000 */
[----:B------:R0:W1:Y:S02]  /*42a0*/  SHFL.BFLY P6, R14, R13, R12, R11 ;  /* 0x0c00000c0d0e7389 */ /* 0x00006400000c000b */
[----:B01----:R-:W-:Y:S05]  /*42b0*/  ENDCOLLECTIVE ;  /* 0x000000000000791b */ /* 0x003fea0003800000 */
.L_x_14379:
[----:B------:R-:W-:Y:S01]  /*42c0*/  IMAD.MOV.U32 R12, RZ, RZ, 0x4 ;  /* 0x00000004ff0c7424 */ /* 0x000fe200078e00ff */
[----:B------:R-:W-:-:S04]  /*42d0*/  FMNMX R21, R13, R14, !PT ;  /* 0x0000000e0d157209 */ /* 0x000fc80007800000 */
[----:B------:R-:W-:-:S07]  /*42e0*/  MOV R13, R21 ;  /* 0x00000015000d7202 */ /* 0x000fce0000000f00 */
[----:B------:R-:W-:Y:S05]  /*42f0*/  WARPSYNC.COLLECTIVE R15, `(.L_x_14380) ;  /* 0x000000000f087348 */ /* 0x000fea0003c00000 */
[----:B------:R0:W1:Y:S02]  /*4300*/  SHFL.BFLY P6, R14, R13, R12, R11 ;  /* 0x0c00000c0d0e7389 */ /* 0x00006400000c000b */
[----:B01----:R-:W-:Y:S05]  /*4310*/  ENDCOLLECTIVE ;  /* 0x000000000000791b */ /* 0x003fea0003800000 */
.L_x_14380:
[----:B------:R-:W-:Y:S01]  /*4320*/  HFMA2 R12, -RZ, RZ, 0, 1.1920928955078125e-07 ;  /* 0x00000002ff0c7431 */ /* 0x000fe200000001ff */
[----:B------:R-:W-:-:S05]  /*4330*/  FMNMX R22, R21, R14, !PT ;  /* 0x0000000e15167209 */ /* 0x000fca0007800000 */
[----:B------:R-:W-:-:S07]  /*4340*/  IMAD.MOV.U32 R13, RZ, RZ, R22 ;  /* 0x000000ffff0d7224 */ /* 0x000fce00078e0016 */
[----:B------:R-:W-:Y:S05]  /*4350*/  WARPSYNC.COLLECTIVE R15, `(.L_x_14381) ;  /* 0x000000000f087348 */ /* 0x000fea0003c00000 */
[----:B------:R0:W1:Y:S02]  /*4360*/  SHFL.BFLY P6, R14, R13, R12, R11 ;  /* 0x0c00000c0d0e7389 */ /* 0x00006400000c000b */
[----:B01----:R-:W-:Y:S05]  /*4370*/  ENDCOLLECTIVE ;  /* 0x000000000000791b */ /* 0x003fea0003800000 */
.L_x_14381:
[----:B------:R-:W-:Y:S01]  /*4380*/  IMAD.MOV.U32 R12, RZ, RZ, 0x1 ;  /* 0x00000001ff0c7424 */ /* 0x000fe200078e00ff */
[----:B------:R-:W-:-:S05]  /*4390*/  FMNMX R23, R22, R14, !PT ;  /* 0x0000000e16177209 */ /* 0x000fca0007800000 */
[----:B------:R-:W-:-:S07]  /*43a0*/  IMAD.MOV.U32 R13, RZ, RZ, R23 ;  /* 0x000000ffff0d7224 */ /* 0x000fce00078e0017 */
[----:B------:R-:W-:Y:S05]  /*43b0*/  WARPSYNC.COLLECTIVE R15, `(.L_x_14382) ;  /* 0x000000000f087348 */ /* 0x000fea0003c00000 */
[----:B------:R0:W1:Y:S02]  /*43c0*/  SHFL.BFLY P6, R14, R13, R12, R11 ;  /* 0x0c00000c0d0e7389 */ /* 0x00006400000c000b */
[----:B01----:R-:W-:Y:S05]  /*43d0*/  ENDCOLLECTIVE ;  /* 0x000000000000791b */ /* 0x003fea0003800000 */
.L_x_14382:
        /* <DEDUP_REMOVED lines=14> */
[-C--:B------:R-:W-:Y:S01]  /*44c0*/  FFMA.RM R15, R20, R11.reuse, 12582913 ;  /* 0x4b400001140f7423 */ /* 0x080fe2000000400b */
[----:B------:R-:W-:Y:S01]  /*44d0*/  FADD R16, R13, -12583039 ;  /* 0xcb40007f0d107421 */ /* 0x000fe20000000000 */
[C---:B------:R-:W-:Y:S01]  /*44e0*/  FADD R18, R12.reuse, -12583039 ;  /* 0xcb40007f0c127421 */ /* 0x040fe20000000000 */
[----:B------:R-:W-:Y:S01]  /*44f0*/  SHF.L.U32 R12, R12, 0x17, RZ ;  /* 0x000000170c0c7819 */ /* 0x000fe200000006ff */
[----:B------:R-:W-:Y:S01]  /*4500*/  FADD R20, R15, -12583039 ;  /* 0xcb40007f0f147421 */ /* 0x000fe20000000000 */
[----:B------:R-:W-:Y:S01]  /*4510*/  FFMA R16, R33, 1.4426950216293334961, -R16 ;  /* 0x3fb8aa3b21107823 */ /* 0x000fe20000000810 */
[----:B------:R-:W-:Y:S01]  /*4520*/  FFMA R18, R29, 1.4426950216293334961, -R18 ;  /* 0x3fb8aa3b1d127823 */ /* 0x000fe20000000812 */
[----:B------:R-:W-:Y:S01]  /*4530*/  FFMA.SAT R22, R27, R14, 0.5 ;  /* 0x3f0000001b167423 */ /* 0x000fe2000000200e */
[----:B------:R-:W-:Y:S01]  /*4540*/  FFMA R20, R23, 1.4426950216293334961, -R20 ;  /* 0x3fb8aa3b17147823 */ /* 0x000fe20000000814 */
[----:B------:R-:W-:Y:S01]  /*4550*/  FFMA R16, R33, 1.925963033500011079e-08, R16 ;  /* 0x32a5706021107823 */ /* 0x000fe20000000010 */
[----:B------:R-:W-:Y:S01]  /*4560*/  FFMA R18, R29, 1.925963033500011079e-08, R18 ;  /* 0x32a570601d127823 */ /* 0x000fe20000000012 */
[----:B------:R-:W-:Y:S01]  /*4570*/  FADD R25, -R35, R32 ;  /* 0x0000002023197221 */ /* 0x000fe20000000100 */
[----:B------:R-:W-:Y:S01]  /*4580*/  FFMA R20, R23, 1.925963033500011079e-08, R20 ;  /* 0x32a5706017147823 */ /* 0x000fe20000000014 */
[----:B------:R-:W-:Y:S01]  /*4590*/  IMAD.SHL.U32 R23, R13, 0x800000, RZ ;  /* 0x008000000d177824 */ /* 0x000fe200078e00ff */
[----:B------:R-:W-:Y:S01]  /*45a0*/  MUFU.EX2 R29, R18 ;  /* 0x00000012001d7308 */ /* 0x000fe20000000800 */
[----:B------:R-:W-:Y:S01]  /*45b0*/  FFMA.RM R13, R22, R11, 12582913 ;  /* 0x4b400001160d7423 */ /* 0x000fe2000000400b */
[----:B------:R-:W-:-:S03]  /*45c0*/  FADD R19, -R35, R19 ;  /* 0x0000001323137221 */ /* 0x000fc60000000100 */
[----:B------:R-:W-:-:S03]  /*45d0*/  FADD R22, R13, -12583039 ;  /* 0xcb40007f0d167421 */ /* 0x000fc60000000000 */
[----:B------:R-:W0:Y:S01]  /*45e0*/  MUFU.EX2 R16, R16 ;  /* 0x0000001000107308 */ /* 0x000e220000000800 */
[----:B------:R-:W-:-:S04]  /*45f0*/  FFMA R22, R27, 1.4426950216293334961, -R22 ;  /* 0x3fb8aa3b1b167823 */ /* 0x000fc80000000816 */
[----:B------:R-:W-:Y:S01]  /*4600*/  FFMA R27, R27, 1.925963033500011079e-08, R22 ;  /* 0x32a570601b1b7823 */ /* 0x000fe20000000016 */
[----:B------:R-:W-:Y:S02]  /*4610*/  FFMA.SAT R22, R25, R14, 0.5 ;  /* 0x3f00000019167423 */ /* 0x000fe4000000200e */
[----:B------:R-:W1:Y:S08]  /*4620*/  MUFU.EX2 R20, R20 ;  /* 0x0000001400147308 */ /* 0x000e700000000800 */
[----:B------:R-:W2:Y:S01]  /*4630*/  MUFU.EX2 R27, R27 ;  /* 0x0000001b001b7308 */ /* 0x000ea20000000800 */
[----:B0-----:R-:W-:Y:S01]  /*4640*/  FMUL R23, R23, R16 ;  /* 0x0000001017177220 */ /* 0x001fe20000400000 */
[----:B------:R-:W-:Y:S01]  /*4650*/  FMUL R16, R12, R29 ;  /* 0x0000001d0c107220 */ /* 0x000fe20000400000 */
        /* <DEDUP_REMOVED lines=8> */
[----:B-1----:R-:W-:Y:S02]  /*46e0*/  FMUL R17, R17, R20 ;  /* 0x0000001411117220 */ /* 0x002fe40000400000 */
[----:B------:R-:W-:Y:S01]  /*46f0*/  FADD R22, R15, -12583039 ;  /* 0xcb40007f0f167421 */ /* 0x000fe20000000000 */
[----:B------:R-:W-:Y:S01]  /*4700*/  FFMA.SAT R20, R21, R14, 0.5 ;  /* 0x3f00000015147423 */ /* 0x000fe2000000200e */
[----:B------:R-:W-:Y:S02]  /*4710*/  IMAD.SHL.U32 R15, R15, 0x800000, RZ ;  /* 0x008000000f0f7824 */ /* 0x000fe400078e00ff */
[----:B------:R-:W-:-:S04]  /*4720*/  FFMA R22, R25, 1.4426950216293334961, -R22 ;  /* 0x3fb8aa3b19167823 */ /* 0x000fc80000000816 */
[----:B------:R-:W-:Y:S01]  /*4730*/  FFMA R24, R25, 1.925963033500011079e-08, R22 ;  /* 0x32a5706019187823 */ /* 0x000fe20000000016 */
[----:B------:R-:W-:Y:S01]  /*4740*/  FFMA.SAT R22, R19, R14, 0.5 ;  /* 0x3f00000013167423 */ /* 0x000fe2000000200e */
[-C--:B------:R-:W-:Y:S01]  /*4750*/  FFMA.RM R14, R20, R11.reuse, 12582913 ;  /* 0x4b400001140e7423 */ /* 0x080fe2000000400b */
[----:B------:R-:W0:Y:S02]  /*4760*/  MUFU.EX2 R25, R18 ;  /* 0x0000001200197308 */ /* 0x000e240000000800 */
[----:B------:R-:W-:Y:S01]  /*4770*/  FFMA.RM R11, R22, R11, 12582913 ;  /* 0x4b400001160b7423 */ /* 0x000fe2000000400b */
[C---:B------:R-:W-:Y:S01]  /*4780*/  FADD R20, R14.reuse, -12583039 ;  /* 0xcb40007f0e147421 */ /* 0x040fe20000000000 */
[----:B------:R-:W-:Y:S02]  /*4790*/  IMAD.SHL.U32 R22, R13, 0x800000, RZ ;  /* 0x008000000d167824 */ /* 0x000fe400078e00ff */
[----:B------:R-:W-:Y:S01]  /*47a0*/  FADD R13, RZ, R23 ;  /* 0x00000017ff0d7221 */ /* 0x000fe20000000000 */
[----:B------:R-:W-:-:S02]  /*47b0*/  IMAD.SHL.U32 R14, R14, 0x800000, RZ ;  /* 0x008000000e0e7824 */ /* 0x000fc400078e00ff */
[C---:B------:R-:W-:Y:S01]  /*47c0*/  FFMA R20, R21.reuse, 1.4426950216293334961, -R20 ;  /* 0x3fb8aa3b15147823 */ /* 0x040fe20000000814 */
[----:B------:R-:W1:Y:S01]  /*47d0*/  MUFU.EX2 R24, R24 ;  /* 0x0000001800187308 */ /* 0x000e620000000800 */
[----:B--2---:R-:W-:Y:S02]  /*47e0*/  FMUL R22, R22, R27 ;  /* 0x0000001b16167220 */ /* 0x004fe40000400000 */
[----:B------:R-:W-:Y:S01]  /*47f0*/  FFMA R26, R21, 1.925963033500011079e-08, R20 ;  /* 0x32a57060151a7823 */ /* 0x000fe20000000014 */
[C---:B------:R-:W-:Y:S01]  /*4800*/  FADD R20, R11.reuse, -12583039 ;  /* 0xcb40007f0b147421 */ /* 0x040fe20000000000 */
[----:B------:R-:W-:-:S03]  /*4810*/  SHF.L.U32 R11, R11, 0x17, RZ ;  /* 0x000000170b0b7819 */ /* 0x000fc600000006ff */
[----:B------:R-:W-:Y:S01]  /*4820*/  FFMA R20, R19, 1.4426950216293334961, -R20 ;  /* 0x3fb8aa3b13147823 */ /* 0x000fe20000000814 */
[----:B0-----:R-:W-:Y:S01]  /*4830*/  FMUL R21, R12, R25 ;  /* 0x000000190c157220 */ /* 0x001fe20000400000 */
[----:B------:R-:W-:Y:S02]  /*4840*/  FADD R12, R13, R16 ;  /* 0x000000100d0c7221 */ /* 0x000fe40000000000 */
[----:B------:R-:W-:Y:S02]  /*4850*/  FFMA R28, R19, 1.925963033500011079e-08, R20 ;  /* 0x32a57060131c7823 */ /* 0x000fe40000000014 */
[----:B------:R-:W0:Y:S01]  /*4860*/  MUFU.EX2 R19, R26 ;  /* 0x0000001a00137308 */ /* 0x000e220000000800 */
[----:B------:R-:W-:Y:S01]  /*4870*/  FADD R13, R12, R17 ;  /* 0x000000110c0d7221 */ /* 0x000fe20000000000 */
[----:B-1----:R-:W-:Y:S01]  /*4880*/  FMUL R20, R15, R24 ;  /* 0x000000180f147220 */ /* 0x002fe20000400000 */
[----:B------:R-:W-:Y:S02]  /*4890*/  MOV R15, 0xffffffff ;  /* 0xffffffff000f7802 */ /* 0x000fe40000000f00 */
[----:B------:R-:W-:-:S03]  /*48a0*/  FADD R12, R13, R22 ;  /* 0x000000160d0c7221 */ /* 0x000fc60000000000 */
[----:B------:R-:W1:Y:S01]  /*48b0*/  MUFU.EX2 R28, R28 ;  /* 0x0000001c001c7308 */ /* 0x000e620000000800 */
[----:B------:R-:W-:-:S04]  /*48c0*/  FADD R13, R12, R21 ;  /* 0x000000150c0d7221 */ /* 0x000fc80000000000 */
[----:B------:R-:W-:Y:S01]  /*48d0*/  FADD R12, R13, R20 ;  /* 0x000000140d0c7221 */ /* 0x000fe20000000000 */
[----:B0-----:R-:W-:-:S04]  /*48e0*/  FMUL R19, R14, R19 ;  /* 0x000000130e137220 */ /* 0x001fc80000400000 */
[----:B------:R-:W-:Y:S01]  /*48f0*/  FADD R13, R12, R19 ;  /* 0x000000130c0d7221 */ /* 0x000fe20000000000 */
[----:B------:R-:W-:Y:S02]  /*4900*/  IMAD.MOV.U32 R12, RZ, RZ, 0x10 ;  /* 0x00000010ff0c7424 */ /* 0x000fe400078e00ff */
[----:B-1----:R-:W-:Y:S01]  /*4910*/  FMUL R18, R11, R28 ;  /* 0x0000001c0b127220 */ /* 0x002fe20000400000 */
[----:B------:R-:W-:-:S03]  /*4920*/  IMAD.MOV.U32 R11, RZ, RZ, 0x1f ;  /* 0x0000001fff0b7424 */ /* 0x000fc600078e00ff */
[----:B------:R-:W-:-:S07]  /*4930*/  FADD R13, R13, R18 ;  /* 0x000000120d0d7221 */ /* 0x000fce0000000000 */
[----:B------:R-:W-:Y:S05]  /*4940*/  WARPSYNC.COLLECTIVE R15, `(.L_x_14383) ;  /* 0x000000000f087348 */ /* 0x000fea0003c00000 */
[----:B------:R0:W1:Y:S02]  /*4950*/  SHFL.BFLY P6, R14, R13, R12, R11 ;  /* 0x0c00000c0d0e7389 */ /* 0x00006400000c000b */
[----:B01----:R-:W-:Y:S05]  /*4960*/  ENDCOLLECTIVE ;  /* 0x000000000000791b */ /* 0x003fea0003800000 */
.L_x_14383:
[----:B------:R-:W-:Y:S02]  /*4970*/  IMAD.MOV.U32 R12, RZ, RZ, 0x8 ;  /* 0x00000008ff0c7424 */ /* 0x000fe400078e00ff */
[----:B------:R-:W-:-:S04]  /*4980*/  FADD R24, R13, R14 ;  /* 0x0000000e0d187221 */ /* 0x000fc80000000000 */
[----:B------:R-:W-:-:S07]  /*4990*/  IMAD.MOV.U32 R13, RZ, RZ, R24 ;  /* 0x000000ffff0d7224 */ /* 0x000fce00078e0018 */
[----:B------:R-:W-:Y:S05]  /*49a0*/  WARPSYNC.COLLECTIVE R15, `(.L_x_14384) ;  /* 0x000000000f087348 */ /* 0x000fea0003c00000 */
[----:B------:R0:W1:Y:S02]  /*49b0*/  SHFL.BFLY P6, R14, R13, R12, R11 ;  /* 0x0c00000c0d0e7389 */ /* 0x00006400000c000b */
[----:B01----:R-:W-:Y:S05]  /*49c0*/  ENDCOLLECTIVE ;  /* 0x000000000000791b */ /* 0x003fea0003800000 */
.L_x_14384:
[----:B------:R-:W-:Y:S02]  /*49d0*/  IMAD.MOV.U32 R12, RZ, RZ, 0x4 ;  /* 0x00000004ff0c7424 */ /* 0x000fe400078e00ff */
[----:B------:R-:W-:-:S05]  /*49e0*/  FADD R25, R24, R14 ;  /* 0x0000000e18197221 */ /* 0x000fca0000000000 */
[----:B------:R-:W-:-:S07]  /*49f0*/  MOV R13, R25 ;  /* 0x00000019000d7202 */ /* 0x000fce0000000f00 */
[----:B------:R-:W-:Y:S05]  /*4a00*/  WARPSYNC.COLLECTIVE R15, `(.L_x_14385) ;  /* 0x000000000f087348 */ /* 0x000fea0003c00000 */
[----:B------:R0:W1:Y:S02]  /*4a10*/  SHFL.BFLY P6, R14, R13, R12, R11 ;  /* 0x0c00000c0d0e7389 */ /* 0x00006400000c000b */
[----:B01----:R-:W-:Y:S05]  /*4a20*/  ENDCOLLECTIVE ;  /* 0x000000000000791b */ /* 0x003fea0003800000 */
.L_x_14385:
[----:B------:R-:W-:Y:S02]  /*4a30*/  HFMA2 R12, -RZ, RZ, 0, 1.1920928955078125e-07 ;  /* 0x00000002ff0c7431 */ /* 0x000fe400000001ff */
[----:B------:R-:W-:-:S04]  /*4a40*/  FADD R26, R25, R14 ;  /* 0x0000000e191a7221 */ /* 0x000fc80000000000 */
[----:B------:R-:W-:-:S07]  /*4a50*/  IMAD.MOV.U32 R13, RZ, RZ, R26 ;  /* 0x000000ffff0d7224 */ /* 0x000fce00078e001a */
[----:B------:R-:W-:Y:S05]  /*4a60*/  WARPSYNC.COLLECTIVE R15, `(.L_x_14386) ;  /* 0x000000000f087348 */ /* 0x000fea0003c00000 */
[----:B------:R0:W1:Y:S02]  /*4a70*/  SHFL.BFLY P6, R14, R13, R12, R11 ;  /* 0x0c00000c0d0e7389 */ /* 0x00006400000c000b */
[----:B01----:R-:W-:Y:S05]  /*4a80*/  ENDCOLLECTIVE ;  /* 0x000000000000791b */ /* 0x003fea0003800000 */
.L_x_14386:
[----:B------:R-:W-:Y:S02]  /*4a90*/  IMAD.MOV.U32 R12, RZ, RZ, 0x1 ;  /* 0x00000001ff0c7424 */ /* 0x000fe400078e00ff */
[----:B------:R-:W-:-:S04]  /*4aa0*/  FADD R27, R26, R14 ;  /* 0x0000000e1a1b7221 */ /* 0x000fc80000000000 */
[----:B------:R-:W-:-:S07]  /*4ab0*/  IMAD.MOV.U32 R13, RZ, RZ, R27 ;  /* 0x000000ffff0d7224 */ /* 0x000fce00078e001b */
[----:B------:R-:W-:Y:S05]  /*4ac0*/  WARPSYNC.COLLECTIVE R15, `(.L_x_14387) ;  /* 0x000000000f087348 */ /* 0x000fea0003c00000 */
[----:B------:R0:W1:Y:S02]  /*4ad0*/  SHFL.BFLY P6, R14, R13, R12, R11 ;  /* 0x0c00000c0d0e7389 */ /* 0x00006400000c000b */
[----:B01----:R-:W-:Y:S05]  /*4ae0*/  ENDCOLLECTIVE ;  /* 0x000000000000791b */ /* 0x003fea0003800000 */
.L_x_14387:
[----:B------:R-:W-:Y:S05]  /*4af0*/  BRA `(.L_x_14388) ;  /* 0xffffffe800f87947 */ /* 0x000fea000383ffff */
        .weak           $__internal_211_$__cuda_sm3x_div_rn_noftz_f32_slowpath
        .type           $__internal_211_$__cuda_sm3x_div_rn_noftz_f32_slowpath,@function
        .size           $__internal_211_$__cuda_sm3x_div_rn_noftz_f32_slowpath,(.L_x_37588 - $__internal_211_$__cuda_sm3x_div_rn_noftz_f32_slowpath)
$__internal_211_$__cuda_sm3x_div_rn_noftz_f32_slowpath:
        /* <DEDUP_REMOVED lines=36> */
.L_x_14390:
        /* <DEDUP_REMOVED lines=51> */
.L_x_14397:
[----:B------:R-:W-:-:S04]  /*5070*/  LOP3.LUT R12, R12, 0x80000000, RZ, 0xc0, !PT ;  /* 0x800000000c0c7812 */ /* 0x000fc800078ec0ff */
[----:B------:R-:W-:Y:S01]  /*5080*/  LOP3.LUT R12, R12, 0x7f800000, RZ, 0xfc, !PT ;  /* 0x7f8000000c0c7812 */ /* 0x000fe200078efcff */
[----:B------:R-:W-:Y:S06]  /*5090*/  BRA `(.L_x_14398) ;  /* 0x0000000000047947 */ /* 0x000fec0003800000 */
.L_x_14396:
[----:B------:R-:W-:-:S07]  /*50a0*/  IMAD R12, R37, 0x800000, R12 ;  /* 0x00800000250c7824 */ /* 0x000fce00078e020c */
.L_x_14398:
[----:B------:R-:W-:Y:S05]  /*50b0*/  BSYNC.RECONVERGENT B3 ;  /* 0x0000000000037941 */ /* 0x000fea0003800200 */
.L_x_14395:
[----:B------:R-:W-:Y:S05]  /*50c0*/  BRA `(.L_x_14399) ;  /* 0x0000000000207947 */ /* 0x000fea0003800000 */
.L_x_14394:
[----:B------:R-:W-:-:S04]  /*50d0*/  LOP3.LUT R12, R12, 0x80000000, R23, 0x48, !PT ;  /* 0x800000000c0c7812 */ /* 0x000fc800078e4817 */
[----:B------:R-:W-:Y:S01]  /*50e0*/  LOP3.LUT R12, R12, 0x7f800000, RZ, 0xfc, !PT ;  /* 0x7f8000000c0c7812 */ /* 0x000fe200078efcff */
[----:B------:R-:W-:Y:S06]  /*50f0*/  BRA `(.L_x_14399) ;  /* 0x0000000000147947 */ /* 0x000fec0003800000 */
.L_x_14393:
[----:B------:R-:W-:Y:S01]  /*5100*/  LOP3.LUT R12, R12, 0x80000000, R23, 0x48, !PT ;  /* 0x800000000c0c7812 */ /* 0x000fe200078e4817 */
[----:B------:R-:W-:Y:S06]  /*5110*/  BRA `(.L_x_14399) ;  /* 0x00000000000c7947 */ /* 0x000fec0003800000 */
.L_x_14392:
[----:B------:R-:W0:Y:S01]  /*5120*/  MUFU.RSQ R12, -QNAN ;  /* 0xffc00000000c7908 */ /* 0x000e220000001400 */
[----:B------:R-:W-:Y:S05]  /*5130*/  BRA `(.L_x_14399) ;  /* 0x0000000000047947 */ /* 0x000fea0003800000 */
.L_x_14391:
[----:B------:R-:W-:-:S07]  /*5140*/  FADD.FTZ R12, R23, R12 ;  /* 0x0000000c170c7221 */ /* 0x000fce0000010000 */
.L_x_14399:
[----:B------:R-:W-:Y:S05]  /*5150*/  BSYNC.RECONVERGENT B2 ;  /* 0x0000000000027941 */ /* 0x000fea0003800200 */
.L_x_14389:
[----:B0-----:R-:W-:Y:S01]  /*5160*/  IMAD.MOV.U32 R11, RZ, RZ, R12 ;  /* 0x000000ffff0b7224 */ /* 0x001fe200078e000c */
[----:B------:R-:W-:Y:S01]  /*5170*/  MOV R12, R15 ;  /* 0x0000000f000c7202 */ /* 0x000fe20000000f00 */
[----:B------:R-:W-:-:S04]  /*5180*/  IMAD.MOV.U32 R13, RZ, RZ, 0x0 ;  /* 0x00000000ff0d7424 */ /* 0x000fc800078e00ff */
[----:B------:R-:W-:Y:S05]  /*5190*/  RET.REL.NODEC R12 `(_Z15SoftmaxWarpImplI22BroadcastScaleMaskLoadIffbLm3EiE11DirectStoreIffEfLi1ELi8ELi32ELi1ELb1EL9Algorithm0EEvT_T0_ll) ;  /* 0xffffffac0c987950 */ /* 0x000fea0003c3ffff */
.L_x_14400:
        /* <DEDUP_REMOVED lines=14> */
.L_x_37588:


//--------------------- .text._Z15SoftmaxWarpImplI22BroadcastScaleMaskLoadIffbLm3EiE11DirectStoreIffEfLi1ELi8ELi32ELi1ELb0EL9Algorithm0EEvT_T0_ll --------------------------
	.section	.text._Z15SoftmaxWarpImplI22BroadcastScaleMaskLoadIffbLm3EiE11DirectStoreIffEfLi1ELi8ELi32ELi1ELb0EL9Algorithm0EEvT_T0_ll,"ax",@progbits
	.align	128
        .global         _Z15SoftmaxWarpImplI22BroadcastScaleMaskLoadIffbLm3EiE11DirectStoreIffEfLi1ELi8ELi32ELi1ELb0EL9Algorithm0EEvT_T0_ll
        .type           _Z15SoftmaxWarpImplI22BroadcastScaleMaskLoadIffbLm3EiE11DirectStoreIffEfLi1ELi8ELi32ELi1ELb0EL9Algorithm0EEvT_T0_ll,@function
        .size           _Z15SoftmaxWarpImplI22BroadcastScaleMaskLoadIffbLm3EiE11DirectStoreIffEfLi1ELi8ELi32ELi1ELb0EL9Algorithm0EEvT_T0_ll,(.L_x_37589 - _Z15SoftmaxWarpImplI22BroadcastScaleMaskLoadIffbLm3EiE11DirectStoreIffEfLi1ELi8ELi32ELi1ELb0EL9Algorithm0EEvT_T0_ll)
        .other          _Z15SoftmaxWarpImplI22BroadcastScaleMaskLoadIffbLm3EiE11DirectStoreIffEfLi1ELi8ELi32ELi1ELb0EL9Algorithm0EEvT_T0_ll,@"STO_CUDA_ENTRY STV_DEFAULT"
_Z15SoftmaxWarpImplI22BroadcastScaleMaskLoadIffbLm3EiE11DirectStoreIffEfLi1ELi8ELi32ELi1ELb0EL9Algorithm0EEvT_T0_ll:
.text._Z15SoftmaxWarpImplI22BroadcastScaleMaskLoadIffbLm3EiE11DirectStoreIffEfLi1ELi8ELi32ELi1ELb0EL9Algorithm0EEvT_T0_ll:
        /* <DEDUP_REMOVED lines=29> */
.L_x_14401:
        /* <DEDUP_REMOVED lines=14> */
.L_x_14420:
[----:B--2---:R-:W-:Y:S01]  /*02b0*/  IABS R0, UR49 ;  /* 0x0000003100007c13 */ /* 0x004fe20008000000 */
[----:B------:R-:W-:Y:S01]  /*02c0*/  UMOV UR4, URZ ;  /* 0x000000ff00047c82 */ /* 0x000fe20008000000 */
[----:B------:R-:W-:Y:S01]  /*02d0*/  IABS R4, UR50 ;  /* 0x0000003200047c13 */ /* 0x000fe20008000000 */
[----:B0-----:R-:W2:Y:S01]  /*02e0*/  LDC.64 R22, c[0x0][0x390] ;  /* 0x0000e400ff167b82 */ /* 0x001ea20000000a00 */
[----:B------:R-:W-:Y:S02]  /*02f0*/  R2UR UR7, R0 ;  /* 0x00000000000772ca */ /* 0x000fe400000e0000 */
[----:B------:R-:W-:Y:S01]  /*0300*/  R2UR UR8, R4 ;  /* 0x00000000040872ca */ /* 0x000fe200000e0000 */
[----:B0-----:R-:W-:Y:S01]  /*0310*/  IMAD R4, R18, UR48, R19 ;  /* 0x0000003012047c24 */ /* 0x001fe2000f8e0213 */
[----:B------:R-:W-:Y:S02]  /*0320*/  ISETP.NE.AND P6, PT, RZ, UR49, PT ;  /* 0x00000031ff007c0c */ /* 0x000fe4000bfc5270 */
[----:B-1----:R-:W-:Y:S01]  /*0330*/  R2UR UR10, R16 ;  /* 0x00000000100a72ca */ /* 0x002fe200000e0000 */
[----:B------:R-:W-:Y:S01]  /*0340*/  VIADD R27, R4, 0x40 ;  /* 0x00000040041b7836 */ /* 0x000fe20000000000 */
[----:B------:R-:W-:-:S02]  /*0350*/  IABS R6, R4 ;  /* 0x0000000400067213 */ /* 0x000fc40000000000 */
[----:B------:R-:W-:Y:S02]  /*0360*/  R2UR UR11, R17 ;  /* 0x00000000110b72ca */ /* 0x000fe400000e0000 */
[----:B------:R-:W-:Y:S01]  /*0370*/  LOP3.LUT R25, R27, UR49, RZ, 0x3c, !PT ;  /* 0x000000311b197c12 */ /* 0x000fe2000f8e3cff */
[----:B------:R-:W0:Y:S08]  /*0380*/  I2F.RP R0, UR7 ;  /* 0x0000000700007d06 */ /* 0x000e300008209400 */
[----:B------:R-:W1:Y:S08]  /*0390*/  I2F.RP R5, UR8 ;  /* 0x0000000800057d06 */ /* 0x000e700008209400 */
[----:B0-----:R-:W0:Y:S08]  /*03a0*/  MUFU.RCP R0, R0 ;  /* 0x0000000000007308 */ /* 0x001e300000001000 */
[----:B-1----:R-:W-:Y:S01]  /*03b0*/  MUFU.RCP R5, R5 ;  /* 0x0000000500057308 */ /* 0x002fe20000001000 */
[----:B0-----:R-:W-:-:S07]  /*03c0*/  VIADD R2, R0, 0xffffffe ;  /* 0x0ffffffe00027836 */ /* 0x001fce0000000000 */
[----:B------:R0:W1:Y:S02]  /*03d0*/  F2I.FTZ.U32.TRUNC.NTZ R3, R2 ;  /* 0x0000000200037305 */ /* 0x000064000021f000 */
[----:B0-----:R-:W-:Y:S01]  /*03e0*/  MOV R2, RZ ;  /* 0x000000ff00027202 */ /* 0x001fe20000000f00 */
[----:B-1----:R-:W-:-:S04]  /*03f0*/  IMAD.MOV R7, RZ, RZ, -R3 ;  /* 0x000000ffff077224 */ /* 0x002fc800078e0a03 */
[----:B------:R-:W-:-:S04]  /*0400*/  IMAD R7, R7, UR7, RZ ;  /* 0x0000000707077c24 */ /* 0x000fc8000f8e02ff */
[----:B------:R-:W-:-:S04]  /*0410*/  IMAD.HI.U32 R7, R3, R7, R2 ;  /* 0x0000000703077227 */ /* 0x000fc800078e0002 */
[----:B------:R-:W-:Y:S02]  /*0420*/  VIADD R2, R4, 0x20 ;  /* 0x0000002004027836 */ /* 0x000fe40000000000 */
[----:B------:R-:W-:-:S03]  /*0430*/  IMAD.HI.U32 R0, R7, R6, RZ ;  /* 0x0000000607007227 */ /* 0x000fc600078e00ff */
[----:B------:R-:W-:Y:S01]  /*0440*/  IABS R12, R2 ;  /* 0x00000002000c7213 */ /* 0x000fe20000000000 */
[----:B------:R-:W-:-:S04]  /*0450*/  IMAD.MOV R3, RZ, RZ, -R0 ;  /* 0x000000ffff037224 */ /* 0x000fc800078e0a00 */
[----:B------:R-:W-:Y:S02]  /*0460*/  IMAD R3, R3, UR7, R6 ;  /* 0x0000000703037c24 */ /* 0x000fe4000f8e0206 */
[----:B------:R-:W-:-:S03]  /*0470*/  IMAD.HI.U32 R8, R7, R12, RZ ;  /* 0x0000000c07087227 */ /* 0x000fc600078e00ff */
[----:B------:R-:W-:Y:S01]  /*0480*/  ISETP.LT.U32.AND P1, PT, R3, UR7, PT ;  /* 0x0000000703007c0c */ /* 0x000fe2000bf21070 */
[----:B------:R-:W-:Y:S01]  /*0490*/  VIADD R6, R5, 0xffffffe ;  /* 0x0ffffffe05067836 */ /* 0x000fe20000000000 */
[----:B------:R-:W-:-:S05]  /*04a0*/  IADD3 R9, PT, PT, -R8, RZ, RZ ;  /* 0x000000ff08097210 */ /* 0x000fca0007ffe1ff */
[----:B------:R-:W-:Y:S01]  /*04b0*/  IMAD R9, R9, UR7, R12 ;  /* 0x0000000709097c24 */ /* 0x000fe2000f8e020c */
[----:B------:R-:W0:Y:S01]  /*04c0*/  F2I.FTZ.U32.TRUNC.NTZ R6, R6 ;  /* 0x0000000600067305 */ /* 0x000e22000021f000 */
[----:B------:R-:W-:-:S03]  /*04d0*/  IABS R12, R27 ;  /* 0x0000001b000c7213 */ /* 0x000fc60000000000 */
[----:B------:R-:W-:Y:S01]  /*04e0*/  ISETP.LT.U32.AND P3, PT, R9, UR7, PT ;  /* 0x0000000709007c0c */ /* 0x000fe2000bf61070 */
[----:B------:R-:W-:Y:S02]  /*04f0*/  @!P1 VIADD R3, R3, -UR7 ;  /* 0x8000000703039c36 */ /* 0x000fe40008000000 */
[----:B------:R-:W-:-:S03]  /*0500*/  @!P1 VIADD R0, R0, 0x1 ;  /* 0x0000000100009836 */ /* 0x000fc60000000000 */
[----:B------:R-:W-:Y:S02]  /*0510*/  ISETP.GE.U32.AND P0, PT, R3, UR7, PT ;  /* 0x0000000703007c0c */ /* 0x000fe4000bf06070 */
[----:B------:R-:W-:Y:S02]  /*0520*/  LOP3.LUT R3, R4, UR49, RZ, 0x3c, !PT ;  /* 0x0000003104037c12 */ /* 0x000fe4000f8e3cff */
[----:B0-----:R-:W-:Y:S02]  /*0530*/  R2UR UR5, R6 ;  /* 0x00000000060572ca */ /* 0x001fe400000e0000 */
[----:B------:R-:W-:Y:S02]  /*0540*/  ISETP.GE.AND P2, PT, R3, RZ, PT ;  /* 0x000000ff0300720c */ /* 0x000fe40003f46270 */
[----:B------:R-:W-:Y:S02]  /*0550*/  @!P3 IADD3 R9, PT, PT, R9, -UR7, RZ ;  /* 0x800000070909bc10 */ /* 0x000fe4000fffe0ff */
[----:B------:R-:W-:-:S02]  /*0560*/  LOP3.LUT R3, R2, UR49, RZ, 0x3c, !PT ;  /* 0x0000003102037c12 */ /* 0x000fc4000f8e3cff */
[----:B------:R-:W-:Y:S01]  /*0570*/  ISETP.GE.U32.AND P1, PT, R9, UR7, PT ;  /* 0x0000000709007c0c */ /* 0x000fe2000bf26070 */
[----:B------:R-:W-:Y:S01]  /*0580*/  @P0 VIADD R0, R0, 0x1 ;  /* 0x0000000100000836 */ /* 0x000fe20000000000 */
[----:B------:R-:W-:Y:S01]  /*0590*/  ISETP.GE.AND P0, PT, R3, RZ, PT ;  /* 0x000000ff0300720c */ /* 0x000fe20003f06270 */
[----:B------:R-:W-:Y:S01]  /*05a0*/  IMAD.HI.U32 R9, R7, R12, RZ ;  /* 0x0000000c07097227 */ /* 0x000fe200078e00ff */
[----:B------:R-:W-:Y:S01]  /*05b0*/  @!P3 IADD3 R8, PT, PT, R8, 0x1, RZ ;  /* 0x000000010808b810 */ /* 0x000fe20007ffe0ff */
[----:B------:R-:W-:Y:S01]  /*05c0*/  UIADD3 UR6, UPT, UPT, URZ, -UR5, URZ ;  /* 0x80000005ff067290 */ /* 0x000fe2000fffe0ff */
[----:B------:R-:W-:Y:S01]  /*05d0*/  LOP3.LUT R3, RZ, UR49, RZ, 0x33, !PT ;  /* 0x00000031ff037c12 */ /* 0x000fe2000f8e33ff */
[----:B------:R-:W-:Y:S02]  /*05e0*/  @!P2 IMAD.MOV R0, RZ, RZ, -R0 ;  /* 0x000000ffff00a224 */ /* 0x000fe400078e0a00 */
[----:B------:R-:W-:Y:S01]  /*05f0*/  UIMAD UR6, UR6, UR8, URZ ;  /* 0x00000008060672a4 */ /* 0x000fe2000f8e02ff */
[----:B------:R-:W-:-:S02]  /*0600*/  IMAD.MOV R15, RZ, RZ, -R9 ;  /* 0x000000ffff0f7224 */ /* 0x000fc400078e0a09 */
[----:B------:R-:W-:Y:S01]  /*0610*/  SEL R20, R3, R0, !P6 ;  /* 0x0000000003147207 */ /* 0x000fe20007000000 */
[----:B------:R-:W-:Y:S01]  /*0620*/  @P1 VIADD R8, R8, 0x1 ;  /* 0x0000000108081836 */ /* 0x000fe20000000000 */
[----:B------:R-:W-:Y:S01]  /*0630*/  UIMAD.WIDE.U32 UR4, UR5, UR6, UR4 ;  /* 0x00000006050472a5 */ /* 0x000fe2000f8e0004 */
[----:B------:R-:W-:Y:S01]  /*0640*/  IMAD R15, R15, UR7, R12 ;  /* 0x000000070f0f7c24 */ /* 0x000fe2000f8e020c */
[----:B------:R-:W-:Y:S01]  /*0650*/  IADD3 R5, PT, PT, -R20, RZ, RZ ;  /* 0x000000ff14057210 */ /* 0x000fe20007ffe1ff */
[----:B------:R-:W-:-:S03]  /*0660*/  @!P0 IMAD.MOV R8, RZ, RZ, -R8 ;  /* 0x000000ffff088224 */ /* 0x000fc600078e0a08 */
[----:B------:R-:W-:Y:S01]  /*0670*/  ISETP.LT.U32.AND P4, PT, R15, UR7, PT ;  /* 0x000000070f007c0c */ /* 0x000fe2000bf81070 */
[----:B------:R-:W-:Y:S01]  /*0680*/  IMAD R24, R5, UR49, R4 ;  /* 0x0000003105187c24 */ /* 0x000fe2000f8e0204 */
[----:B------:R-:W-:-:S04]  /*0690*/  SEL R0, R3, R8, !P6 ;  /* 0x0000000803007207 */ /* 0x000fc80007000000 */
[----:B------:R-:W-:Y:S02]  /*06a0*/  IADD3 R5, PT, PT, -R0, RZ, RZ ;  /* 0x000000ff00057210 */ /* 0x000fe40007ffe1ff */
[----:B------:R-:W-:-:S03]  /*06b0*/  IABS R6, R24 ;  /* 0x0000001800067213 */ /* 0x000fc60000000000 */
[----:B------:R-:W-:Y:S02]  /*06c0*/  IMAD R8, R5, UR49, R2 ;  /* 0x0000003105087c24 */ /* 0x000fe4000f8e0202 */
[----:B------:R-:W-:-:S03]  /*06d0*/  IMAD.HI.U32 R5, R6, UR5, RZ ;  /* 0x0000000506057c27 */ /* 0x000fc6000f8e00ff */
[----:B------:R-:W-:Y:S01]  /*06e0*/  IABS R14, R8 ;  /* 0x00000008000e7213 */ /* 0x000fe20000000000 */
[----:B------:R-:W-:Y:S02]  /*06f0*/  IMAD.MOV R11, RZ, RZ, -R5 ;  /* 0x000000ffff0b7224 */ /* 0x000fe400078e0a05 */
[----:B------:R-:W-:Y:S02]  /*0700*/  @!P4 VIADD R15, R15, -UR7 ;  /* 0x800000070f0fcc36 */ /* 0x000fe40008000000 */
[----:B------:R-:W-:Y:S02]  /*0710*/  IMAD R6, R11, UR8, R6 ;  /* 0x000000080b067c24 */ /* 0x000fe4000f8e0206 */
[----:B------:R-:W-:Y:S01]  /*0720*/  IMAD.HI.U32 R11, R14, UR5, RZ ;  /* 0x000000050e0b7c27 */ /* 0x000fe2000f8e00ff */
[----:B------:R-:W-:Y:S02]  /*0730*/  ISETP.GE.U32.AND P1, PT, R15, UR7, PT ;  /* 0x000000070f007c0c */ /* 0x000fe4000bf26070 */
[----:B------:R-:W-:Y:S01]  /*0740*/  ISETP.LT.U32.AND P3, PT, R6, UR8, PT ;  /* 0x0000000806007c0c */ /* 0x000fe2000bf61070 */
[----:B------:R-:W-:Y:S01]  /*0750*/  @!P4 VIADD R9, R9, 0x1 ;  /* 0x000000010909c836 */ /* 0x000fe20000000000 */
[----:B------:R-:W-:-:S05]  /*0760*/  IADD3 R13, PT, PT, -R11, RZ, RZ ;  /* 0x000000ff0b0d7210 */ /* 0x000fca0007ffe1ff */
[----:B------:R-:W-:Y:S02]  /*0770*/  IMAD R14, R13, UR8, R14 ;  /* 0x000000080d0e7c24 */ /* 0x000fe4000f8e020e */
[----:B------:R-:W0:Y:S02]  /*0780*/  LDC.64 R12, c[0x0][0x398] ;  /* 0x0000e600ff0c7b82 */ /* 0x000e240000000a00 */
[----:B------:R-:W-:Y:S01]  /*0790*/  @P1 VIADD R9, R9, 0x1 ;  /* 0x0000000109091836 */ /* 0x000fe20000000000 */
[----:B------:R-:W-:Y:S01]  /*07a0*/  ISETP.LT.U32.AND P0, PT, R14, UR8, PT ;  /* 0x000000080e007c0c */ /* 0x000fe2000bf01070 */
[----:B------:R-:W-:Y:S02]  /*07b0*/  @!P3 VIADD R6, R6, -UR8 ;  /* 0x800000080606bc36 */ /* 0x000fe40008000000 */
[----:B------:R-:W-:Y:S01]  /*07c0*/  @!P3 VIADD R5, R5, 0x1 ;  /* 0x000000010505b836 */ /* 0x000fe20000000000 */
[----:B------:R-:W-:Y:S02]  /*07d0*/  MOV R26, R9 ;  /* 0x00000009001a7202 */ /* 0x000fe40000000f00 */
[----:B------:R-:W-:-:S02]  /*07e0*/  ISETP.GE.U32.AND P2, PT, R6, UR8, PT ;  /* 0x0000000806007c0c */ /* 0x000fc4000bf46070 */
[----:B------:R-:W-:-:S04]  /*07f0*/  LOP3.LUT R6, R24, UR50, RZ, 0x3c, !PT ;  /* 0x0000003218067c12 */ /* 0x000fc8000f8e3cff */
[----:B------:R-:W-:Y:S01]  /*0800*/  ISETP.GE.AND P5, PT, R6, RZ, PT ;  /* 0x000000ff0600720c */ /* 0x000fe20003fa6270 */
[----:B------:R-:W-:Y:S01]  /*0810*/  VIADD R6, R4, 0x60 ;  /* 0x0000006004067836 */ /* 0x000fe20000000000 */
[----:B------:R-:W-:Y:S02]  /*0820*/  @!P0 IADD3 R14, PT, PT, R14, -UR8, RZ ;  /* 0x800000080e0e8c10 */ /* 0x000fe4000fffe0ff */
[----:B------:R-:W-:Y:S02]  /*0830*/  @!P0 IADD3 R11, PT, PT, R11, 0x1, RZ ;  /* 0x000000010b0b8810 */ /* 0x000fe40007ffe0ff */
[----:B------:R-:W-:Y:S01]  /*0840*/  ISETP.GE.U32.AND P3, PT, R14, UR8, PT ;  /* 0x000000080e007c0c */ /* 0x000fe2000bf66070 */
[----:B------:R-:W-:Y:S01]  /*0850*/  @P2 VIADD R5, R5, 0x1 ;  /* 0x0000000105052836 */ /* 0x000fe20000000000 */
[----:B------:R-:W1:Y:S01]  /*0860*/  LDC.64 R14, c[0x0][0x3a0] ;  /* 0x0000e800ff0e7b82 */ /* 0x000e620000000a00 */
[----:B--2---:R-:W-:Y:S02]  /*0870*/  ISETP.NE.U32.AND P2, PT, R22, 0x1, PT ;  /* 0x000000011600780c */ /* 0x004fe40003f45070 */
[----:B------:R-:W-:-:S02]  /*0880*/  ISETP.GE.AND P0, PT, R25, RZ, PT ;  /* 0x000000ff1900720c */ /* 0x000fc40003f06270 */
[----:B------:R-:W-:Y:S02]  /*0890*/  MOV R22, R5 ;  /* 0x0000000500167202 */ /* 0x000fe40000000f00 */
[----:B------:R-:W-:Y:S02]  /*08a0*/  IABS R28, R6 ;  /* 0x00000006001c7213 */ /* 0x000fe40000000000 */
[----:B------:R-:W-:Y:S01]  /*08b0*/  LOP3.LUT R5, RZ, UR50, RZ, 0x33, !PT ;  /* 0x00000032ff057c12 */ /* 0x000fe2000f8e33ff */
[----:B------:R-:W-:Y:S01]  /*08c0*/  @!P5 IMAD.MOV R22, RZ, RZ, -R22 ;  /* 0x000000ffff16d224 */ /* 0x000fe200078e0a16 */
[----:B------:R-:W-:Y:S01]  /*08d0*/  ISETP.NE.AND P5, PT, RZ, UR50, PT ;  /* 0x00000032ff007c0c */ /* 0x000fe2000bfa5270 */
[----:B------:R-:W-:Y:S01]  /*08e0*/  IMAD.HI.U32 R9, R7, R28, RZ ;  /* 0x0000001c07097227 */ /* 0x000fe200078e00ff */
[----:B------:R-:W-:Y:S02]  /*08f0*/  ISETP.NE.AND.EX P2, PT, R23, RZ, PT, P2 ;  /* 0x000000ff1700720c */ /* 0x000fe40003f45320 */
[----:B------:R-:W-:Y:S01]  /*0900*/  LOP3.LUT R23, R8, UR50, RZ, 0x3c, !PT ;  /* 0x0000003208177c12 */ /* 0x000fe2000f8e3cff */
[----:B------:R-:W-:Y:S01]  /*0910*/  IMAD.MOV R25, RZ, RZ, -R9 ;  /* 0x000000ffff197224 */ /* 0x000fe200078e0a09 */
[----:B------:R-:W-:Y:S01]  /*0920*/  SEL R22, R5, R22, !P5 ;  /* 0x0000001605167207 */ /* 0x000fe20006800000 */
[----:B------:R-:W-:Y:S01]  /*0930*/  @!P0 IMAD.MOV R26, RZ, RZ, -R26 ;  /* 0x000000ffff1a8224 */ /* 0x000fe200078e0a1a */
[----:B------:R-:W-:Y:S01]  /*0940*/  ISETP.GE.AND P4, PT, R23, RZ, PT ;  /* 0x000000ff1700720c */ /* 0x000fe20003f86270 */
[----:B------:R-:W-:Y:S01]  /*0950*/  @P3 VIADD R11, R11, 0x1 ;  /* 0x000000010b0b3836 */ /* 0x000fe20000000000 */
[----:B0-----:R-:W-:Y:S01]  /*0960*/  ISETP.NE.U32.AND P1, PT, R12, 0x1, PT ;  /* 0x000000010c00780c */ /* 0x001fe20003f25070 */
[----:B------:R-:W-:Y:S01]  /*0970*/  IMAD R12, R25, UR7, R28 ;  /* 0x00000007190c7c24 */ /* 0x000fe2000f8e021c */
[----:B------:R-:W-:-:S02]  /*0980*/  IADD3 R23, PT, PT, -R22, RZ, RZ ;  /* 0x000000ff16177210 */ /* 0x000fc40007ffe1ff */
[----:B-1----:R-:W-:Y:S02]  /*0990*/  ISETP.NE.U32.AND P0, PT, R14, 0x1, PT ;  /* 0x000000010e00780c */ /* 0x002fe40003f05070 */
[----:B------:R-:W-:Y:S01]  /*09a0*/  ISETP.NE.AND.EX P1, PT, R13, RZ, PT, P1 ;  /* 0x000000ff0d00720c */ /* 0x000fe20003f25310 */
[----:B------:R-:W-:Y:S01]  /*09b0*/  IMAD R14, R23, UR50, R24 ;  /* 0x00000032170e7c24 */ /* 0x000fe2000f8e0218 */
[----:B------:R-:W-:Y:S02]  /*09c0*/  SEL R20, R20, RZ, P2 ;  /* 0x000000ff14147207 */ /* 0x000fe40001000000 */
[----:B------:R-:W-:Y:S02]  /*09d0*/  SEL R24, R3, R26, !P6 ;  /* 0x0000001a03187207 */ /* 0x000fe40007000000 */
[----:B------:R-:W-:Y:S01]  /*09e0*/  ISETP.NE.AND.EX P0, PT, R15, RZ, PT, P0 ;  /* 0x000000ff0f00720c */ /* 0x000fe20003f05300 */
[----:B------:R-:W-:Y:S01]  /*09f0*/  IMAD R13, R20, UR46, RZ ;  /* 0x0000002e140d7c24 */ /* 0x000fe2000f8e02ff */
[----:B------:R-:W-:Y:S01]  /*0a00*/  SEL R22, R22, RZ, P1 ;  /* 0x000000ff16167207 */ /* 0x000fe20000800000 */
[----:B------:R-:W-:Y:S01]  /*0a10*/  IMAD.MOV R20, RZ, RZ, -R24 ;  /* 0x000000ffff147224 */ /* 0x000fe200078e0a18 */
[----:B------:R-:W-:-:S02]  /*0a20*/  ISETP.LT.U32.AND P3, PT, R12, UR7, PT ;  /* 0x000000070c007c0c */ /* 0x000fc4000bf61070 */
[----:B------:R-:W-:Y:S01]  /*0a30*/  SEL R14, R14, RZ, P0 ;  /* 0x000000ff0e0e7207 */ /* 0x000fe20000000000 */
[----:B------:R-:W-:Y:S01]  /*0a40*/  IMAD R13, R22, UR47, R13 ;  /* 0x0000002f160d7c24 */ /* 0x000fe2000f8e020d */
[----:B------:R-:W-:Y:S01]  /*0a50*/  @!P4 IADD3 R11, PT, PT, -R11, RZ, RZ ;  /* 0x000000ff0b0bc210 */ /* 0x000fe20007ffe1ff */
[----:B------:R-:W-:Y:S01]  /*0a60*/  IMAD R25, R20, UR49, R27 ;  /* 0x0000003114197c24 */ /* 0x000fe2000f8e021b */
[----:B------:R-:W-:Y:S01]  /*0a70*/  LOP3.LUT R26, R6, UR49, RZ, 0x3c, !PT ;  /* 0x00000031061a7c12 */ /* 0x000fe2000f8e3cff */
[----:B------:R-:W-:Y:S01]  /*0a80*/  IMAD R13, R14, UR51, R13 ;  /* 0x000000330e0d7c24 */ /* 0x000fe2000f8e020d */
[----:B------:R-:W-:Y:S02]  /*0a90*/  SEL R20, R5, R11, !P5 ;  /* 0x0000000b05147207 */ /* 0x000fe40006800000 */
[----:B------:R-:W-:Y:S02]  /*0aa0*/  IABS R22, R25 ;  /* 0x0000001900167213 */ /* 0x000fe40000000000 */
[C---:B------:R-:W-:Y:S01]  /*0ab0*/  IADD3 R14, P4, PT, R13.reuse, UR38, RZ ;  /* 0x000000260d0e7c10 */ /* 0x040fe2000ff9e0ff */
[----:B------:R-:W-:Y:S01]  /*0ac0*/  @!P3 VIADD R12, R12, -UR7 ;  /* 0x800000070c0cbc36 */ /* 0x000fe20008000000 */
[----:B------:R-:W-:Y:S01]  /*0ad0*/  SEL R0, R0, RZ, P2 ;  /* 0x000000ff00007207 */ /* 0x000fe20001000000 */
[----:B------:R-:W-:Y:S01]  /*0ae0*/  IMAD.MOV R23, RZ, RZ, -R20 ;  /* 0x000000ffff177224 */ /* 0x000fe200078e0a14 */
[----:B------:R-:W-:Y:S01]  /*0af0*/  LEA.HI.X.SX32 R15, R13, UR39, 0x1, P4 ;  /* 0x000000270d0f7c11 */ /* 0x000fe2000a0f0eff */
[----:B------:R-:W-:Y:S01]  /*0b00*/  IMAD.HI.U32 R11, R22, UR5, RZ ;  /* 0x00000005160b7c27 */ /* 0x000fe2000f8e00ff */
[----:B------:R-:W-:-:S02]  /*0b10*/  ISETP.GE.U32.AND P4, PT, R12, UR7, PT ;  /* 0x000000070c007c0c */ /* 0x000fc4000bf86070 */
[----:B------:R-:W-:Y:S01]  /*0b20*/  SEL R12, R20, RZ, P1 ;  /* 0x000000ff140c7207 */ /* 0x000fe20000800000 */
[----:B------:R-:W-:Y:S01]  /*0b30*/  IMAD R8, R23, UR50, R8 ;  /* 0x0000003217087c24 */ /* 0x000fe2000f8e0208 */
[----:B------:R-:W-:Y:S01]  /*0b40*/  IADD3 R23, PT, PT, -R11, RZ, RZ ;  /* 0x000000ff0b177210 */ /* 0x000fe20007ffe1ff */
[----:B------:R-:W-:Y:S01]  /*0b50*/  @!P3 VIADD R9, R9, 0x1 ;  /* 0x000000010909b836 */ /* 0x000fe20000000000 */
[----:B------:R-:W-:Y:S01]  /*0b60*/  ISETP.GE.AND P3, PT, R26, RZ, PT ;  /* 0x000000ff1a00720c */ /* 0x000fe20003f66270 */
[----:B------:R-:W-:Y:S01]  /*0b70*/  IMAD R13, R0, UR46, RZ ;  /* 0x0000002e000d7c24 */ /* 0x000fe2000f8e02ff */
[----:B------:R-:W-:Y:S01]  /*0b80*/  SEL R8, R8, RZ, P0 ;  /* 0x000000ff08087207 */ /* 0x000fe20000000000 */
[----:B------:R-:W-:Y:S01]  /*0b90*/  IMAD R20, R23, UR8, R22 ;  /* 0x0000000817147c24 */ /* 0x000fe2000f8e0216 */
[----:B------:R-:W-:Y:S01]  /*0ba0*/  SHF.R.S64 R22, RZ, 0x1e, R4 ;  /* 0x0000001eff167819 */ /* 0x000fe20000001004 */
[----:B------:R-:W-:Y:S01]  /*0bb0*/  IMAD R13, R12, UR47, R13 ;  /* 0x0000002f0c0d7c24 */ /* 0x000fe2000f8e020d */
[----:B------:R-:W-:Y:S01]  /*0bc0*/  SHF.R.S64 R12, RZ, 0x1e, R2 ;  /* 0x0000001eff0c7819 */ /* 0x000fe20000001002 */
[----:B------:R-:W-:Y:S01]  /*0bd0*/  @P4 VIADD R9, R9, 0x1 ;  /* 0x0000000109094836 */ /* 0x000fe20000000000 */
[----:B------:R-:W-:-:S04]  /*0be0*/  IADD3 R22, P4, PT, R22, UR36, RZ ;  /* 0x0000002416167c10 */ /* 0x000fc8000ff9e0ff */
[----:B------:R-:W-:Y:S02]  /*0bf0*/  LEA.HI.X.SX32 R23, R4, UR37, 0x2, P4 ;  /* 0x0000002504177c11 */ /* 0x000fe4000a0f16ff */
[----:B------:R-:W-:Y:S02]  /*0c00*/  ISETP.LT.U32.AND P4, PT, R20, UR8, PT ;  /* 0x0000000814007c0c */ /* 0x000fe4000bf81070 */
[----:B------:R-:W-:Y:S01]  /*0c10*/  MOV R26, R9 ;  /* 0x00000009001a7202 */ /* 0x000fe20000000f00 */
[----:B------:R-:W-:Y:S01]  /*0c20*/  IMAD R9, R8, UR51, R13 ;  /* 0x0000003308097c24 */ /* 0x000fe2000f8e020d */
[----:B------:R0:W2:Y:S03]  /*0c30*/  LDG.E R0, desc[UR10][R22.64] ;  /* 0x0000000a16007981 */ /* 0x0000a6000c1e1900 */
[----:B------:R-:W-:Y:S01]  /*0c40*/  @!P3 IMAD.MOV R26, RZ, RZ, -R26 ;  /* 0x000000ffff1ab224 */ /* 0x000fe200078e0a1a */
[----:B------:R-:W-:-:S04]  /*0c50*/  IADD3 R12, P3, PT, R12, UR36, RZ ;  /* 0x000000240c0c7c10 */ /* 0x000fc8000ff7e0ff */
[----:B------:R-:W-:Y:S02]  /*0c60*/  LEA.HI.X.SX32 R13, R2, UR37, 0x2, P3 ;  /* 0x00000025020d7c11 */ /* 0x000fe400098f16ff */
[C---:B------:R-:W-:Y:S02]  /*0c70*/  IADD3 R8, P3, PT, R9.reuse, UR38, RZ ;  /* 0x0000002609087c10 */ /* 0x040fe4000ff7e0ff */
[----:B------:R-:W-:Y:S02]  /*0c80*/  @!P4 IADD3 R20, PT, PT, R20, -UR8, RZ ;  /* 0x800000081414cc10 */ /* 0x000fe4000fffe0ff */
[----:B------:R-:W-:Y:S02]  /*0c90*/  LEA.HI.X.SX32 R9, R9, UR39, 0x1, P3 ;  /* 0x0000002709097c11 */ /* 0x000fe400098f0eff */
[----:B------:R-:W-:Y:S02]  /*0ca0*/  ISETP.GE.U32.AND P3, PT, R20, UR8, PT ;  /* 0x0000000814007c0c */ /* 0x000fe4000bf66070 */
[----:B0-----:R-:W-:-:S02]  /*0cb0*/  LOP3.LUT R23, R25, UR50, RZ, 0x3c, !PT ;  /* 0x0000003219177c12 */ /* 0x001fc4000f8e3cff */
[----:B------:R-:W-:Y:S02]  /*0cc0*/  R2UR UR12, R16 ;  /* 0x00000000100c72ca */ /* 0x000fe400000e0000 */
[----:B------:R-:W-:Y:S01]  /*0cd0*/  R2UR UR13, R17 ;  /* 0x00000000110d72ca */ /* 0x000fe200000e0000 */
[----:B------:R-:W-:Y:S01]  /*0ce0*/  @!P4 VIADD R11, R11, 0x1 ;  /* 0x000000010b0bc836 */ /* 0x000fe20000000000 */
[----:B------:R-:W-:Y:S01]  /*0cf0*/  ISETP.GE.AND P4, PT, R23, RZ, PT ;  /* 0x000000ff1700720c */ /* 0x000fe20003f86270 */
[----:B------:R0:W3:Y:S01]  /*0d00*/  LDG.E.U8 R20, desc[UR10][R14.64] ;  /* 0x0000000a0e147981 */ /* 0x0000e2000c1e1100 */
[----:B------:R-:W-:Y:S02]  /*0d10*/  SHF.R.S64 R23, RZ, 0x1e, R27 ;  /* 0x0000001eff177819 */ /* 0x000fe4000000101b */
[----:B------:R-:W-:Y:S02]  /*0d20*/  SEL R26, R3, R26, !P6 ;  /* 0x0000001a031a7207 */ /* 0x000fe40007000000 */
[----:B------:R-:W-:-:S02]  /*0d30*/  @P3 IADD3 R11, PT, PT, R11, 0x1, RZ ;  /* 0x000000010b0b3810 */ /* 0x000fc40007ffe0ff */
[----:B0-----:R-:W-:-:S03]  /*0d40*/  IADD3 R14, P3, PT, R23, UR36, RZ ;  /* 0x00000024170e7c10 */ /* 0x001fc6000ff7e0ff */
[----:B------:R0:W4:Y:S01]  /*0d50*/  LDG.E R2, desc[UR12][R12.64] ;  /* 0x0000000c0c027981 */ /* 0x000122000c1e1900 */
[----:B------:R-:W-:Y:S02]  /*0d60*/  SHF.R.S64 R23, RZ, 0x1e, R6 ;  /* 0x0000001eff177819 */ /* 0x000fe40000001006 */
[----:B------:R-:W-:Y:S02]  /*0d70*/  LEA.HI.X.SX32 R15, R27, UR37, 0x2, P3 ;  /* 0x000000251b0f7c11 */ /* 0x000fe400098f16ff */
[----:B0-----:R-:W-:Y:S02]  /*0d80*/  IADD3 R12, P3, PT, R23, UR36, RZ ;  /* 0x00000024170c7c10 */ /* 0x001fe4000ff7e0ff */
[----:B------:R0:W5:Y:S01]  /*0d90*/  LDG.E.U8 R23, desc[UR10][R8.64] ;  /* 0x0000000a08177981 */ /* 0x000162000c1e1100 */
[----:B------:R-:W-:-:S04]  /*0da0*/  IMAD.MOV R29, RZ, RZ, -R26 ;  /* 0x000000ffff1d7224 */ /* 0x000fc800078e0a1a */
[----:B------:R-:W-:-:S05]  /*0db0*/  IMAD R28, R29, UR49, R6 ;  /* 0x000000311d1c7c24 */ /* 0x000fca000f8e0206 */
[----:B------:R-:W-:-:S05]  /*0dc0*/  IABS R29, R28 ;  /* 0x0000001c001d7213 */ /* 0x000fca0000000000 */
[----:B------:R-:W-:-:S04]  /*0dd0*/  IMAD.HI.U32 R22, R29, UR5, RZ ;  /* 0x000000051d167c27 */ /* 0x000fc8000f8e00ff */
[----:B------:R-:W-:-:S04]  /*0de0*/  IMAD.MOV R30, RZ, RZ, -R22 ;  /* 0x000000ffff1e7224 */ /* 0x000fc800078e0a16 */
[----:B------:R-:W-:Y:S01]  /*0df0*/  IMAD R29, R30, UR8, R29 ;  /* 0x000000081e1d7c24 */ /* 0x000fe2000f8e021d */
[----:B------:R-:W-:Y:S01]  /*0e00*/  LEA.HI.X.SX32 R13, R6, UR37, 0x2, P3 ;  /* 0x00000025060d7c11 */ /* 0x000fe200098f16ff */
[----:B------:R-:W-:Y:S01]  /*0e10*/  VIADD R27, R4, 0x80 ;  /* 0x00000080041b7836 */ /* 0x000fe20000000000 */
[----:B------:R-:W-:Y:S01]  /*0e20*/  R2UR UR14, R16 ;  /* 0x00000000100e72ca */ /* 0x000fe200000e0000 */
[----:B------:R-:W4:Y:S01]  /*0e30*/  LDG.E R6, desc[UR12][R14.64] ;  /* 0x0000000c0e067981 */ /* 0x000f22000c1e1900 */
[----:B------:R-:W-:Y:S02]  /*0e40*/  ISETP.LT.U32.AND P3, PT, R29, UR8, PT ;  /* 0x000000081d007c0c */ /* 0x000fe4000bf61070 */
[----:B------:R-:W-:Y:S02]  /*0e50*/  R2UR UR15, R17 ;  /* 0x00000000110f72ca */ /* 0x000fe400000e0000 */
[----:B------:R-:W-:Y:S02]  /*0e60*/  IABS R30, R27 ;  /* 0x0000001b001e7213 */ /* 0x000fe40000000000 */
[----:B------:R-:W-:-:S03]  /*0e70*/  @!P4 IADD3 R11, PT, PT, -R11, RZ, RZ ;  /* 0x000000ff0b0bc210 */ /* 0x000fc60007ffe1ff */
[----:B0-----:R-:W-:-:S04]  /*0e80*/  IMAD.HI.U32 R9, R7, R30, RZ ;  /* 0x0000001e07097227 */ /* 0x001fc800078e00ff */
[----:B------:R-:W-:Y:S02]  /*0e90*/  @!P3 VIADD R29, R29, -UR8 ;  /* 0x800000081d1dbc36 */ /* 0x000fe40008000000 */
[----:B------:R0:W4:Y:S03]  /*0ea0*/  LDG.E R12, desc[UR14][R12.64] ;  /* 0x0000000e0c0c7981 */ /* 0x000126000c1e1900 */
[----:B------:R-:W-:Y:S01]  /*0eb0*/  ISETP.GE.U32.AND P4, PT, R29, UR8, PT ;  /* 0x000000081d007c0c */ /* 0x000fe2000bf86070 */
[----:B------:R-:W-:Y:S01]  /*0ec0*/  @!P3 VIADD R22, R22, 0x1 ;  /* 0x000000011616b836 */ /* 0x000fe20000000000 */
[----:B0-----:R-:W-:-:S05]  /*0ed0*/  IADD3 R13, PT, PT, -R9, RZ, RZ ;  /* 0x000000ff090d7210 */ /* 0x001fca0007ffe1ff */
[----:B------:R-:W-:-:S06]  /*0ee0*/  IMAD R13, R13, UR7, R30 ;  /* 0x000000070d0d7c24 */ /* 0x000fcc000f8e021e */
[----:B------:R-:W-:Y:S01]  /*0ef0*/  @P4 VIADD R22, R22, 0x1 ;  /* 0x0000000116164836 */ /* 0x000fe20000000000 */
[----:B------:R-:W-:-:S13]  /*0f00*/  ISETP.LT.U32.AND P4, PT, R13, UR7, PT ;  /* 0x000000070d007c0c */ /* 0x000fda000bf81070 */
[----:B------:R-:W-:Y:S01]  /*0f10*/  @!P4 IADD3 R13, PT, PT, R13, -UR7, RZ ;  /* 0x800000070d0dcc10 */ /* 0x000fe2000fffe0ff */
[----:B------:R-:W-:-:S03]  /*0f20*/  @!P4 VIADD R9, R9, 0x1 ;  /* 0x000000010909c836 */ /* 0x000fc60000000000 */
[----:B------:R-:W-:Y:S02]  /*0f30*/  ISETP.GE.U32.AND P4, PT, R13, UR7, PT ;  /* 0x000000070d007c0c */ /* 0x000fe4000bf86070 */
[----:B------:R-:W-:-:S11]  /*0f40*/  LOP3.LUT R13, R27, UR49, RZ, 0x3c, !PT ;  /* 0x000000311b0d7c12 */ /* 0x000fd6000f8e3cff */
[----:B------:R-:W-:Y:S01]  /*0f50*/  @P4 VIADD R9, R9, 0x1 ;  /* 0x0000000109094836 */ /* 0x000fe20000000000 */
[----:B------:R-:W-:Y:S02]  /*0f60*/  ISETP.GE.AND P4, PT, R13, RZ, PT ;  /* 0x000000ff0d00720c */ /* 0x000fe40003f86270 */
[----:B------:R-:W-:-:S04]  /*0f70*/  LOP3.LUT R29, R28, UR50, RZ, 0x3c, !PT ;  /* 0x000000321c1d7c12 */ /* 0x000fc8000f8e3cff */
[----:B------:R-:W-:Y:S02]  /*0f80*/  ISETP.GE.AND P3, PT, R29, RZ, PT ;  /* 0x000000ff1d00720c */ /* 0x000fe40003f66270 */
[----:B------:R-:W-:-:S05]  /*0f90*/  SEL R11, R5, R11, !P5 ;  /* 0x0000000b050b7207 */ /* 0x000fca0006800000 */
[----:B------:R-:W-:Y:S01]  /*0fa0*/  @!P4 IMAD.MOV R9, RZ, RZ, -R9 ;  /* 0x000000ffff09c224 */ /* 0x000fe200078e0a09 */
[----:B------:R-:W-:-:S04]  /*0fb0*/  SEL R24, R24, RZ, P2 ;  /* 0x000000ff18187207 */ /* 0x000fc80001000000 */
[----:B------:R-:W-:Y:S01]  /*0fc0*/  SEL R9, R3, R9, !P6 ;  /* 0x0000000903097207 */ /* 0x000fe20007000000 */
[----:B------:R-:W-:-:S03]  /*0fd0*/  IMAD.MOV R8, RZ, RZ, -R11 ;  /* 0x000000ffff087224 */ /* 0x000fc600078e0a0b */
[----:B------:R-:W-:Y:S01]  /*0fe0*/  IADD3 R14, PT, PT, -R9, RZ, RZ ;  /* 0x000000ff090e7210 */ /* 0x000fe20007ffe1ff */
[----:B------:R-:W-:Y:S01]  /*0ff0*/  IMAD R8, R8, UR50, R25 ;  /* 0x0000003208087c24 */ /* 0x000fe2000f8e0219 */
[----:B------:R-:W-:Y:S01]  /*1000*/  SEL R11, R11, RZ, P1 ;  /* 0x000000ff0b0b7207 */ /* 0x000fe20000800000 */
[----:B------:R-:W-:Y:S02]  /*1010*/  @!P3 IMAD.MOV R22, RZ, RZ, -R22 ;  /* 0x000000ffff16b224 */ /* 0x000fe400078e0a16 */
[----:B------:R-:W-:Y:S02]  /*1020*/  IMAD R24, R24, UR46, RZ ;  /* 0x0000002e18187c24 */ /* 0x000fe4000f8e02ff */
[----:B------:R-:W-:Y:S01]  /*1030*/  IMAD R25, R14, UR49, R27 ;  /* 0x000000310e197c24 */ /* 0x000fe2000f8e021b */
[----:B------:R-:W-:Y:S01]  /*1040*/  SEL R22, R5, R22, !P5 ;  /* 0x0000001605167207 */ /* 0x000fe20006800000 */
[----:B------:R-:W-:Y:S01]  /*1050*/  IMAD R11, R11, UR47, R24 ;  /* 0x0000002f0b0b7c24 */ /* 0x000fe2000f8e0218 */
[----:B------:R-:W-:-:S02]  /*1060*/  SEL R26, R26, RZ, P2 ;  /* 0x000000ff1a1a7207 */ /* 0x000fc40001000000 */
[----:B------:R-:W-:Y:S01]  /*1070*/  IABS R24, R25 ;  /* 0x0000001900187213 */ /* 0x000fe20000000000 */
[----:B------:R-:W-:Y:S01]  /*1080*/  IMAD.MOV R13, RZ, RZ, -R22 ;  /* 0x000000ffff0d7224 */ /* 0x000fe200078e0a16 */
[----:B------:R-:W-:Y:S01]  /*1090*/  SEL R14, R22, RZ, P1 ;  /* 0x000000ff160e7207 */ /* 0x000fe20000800000 */
[----:B------:R-:W-:Y:S02]  /*10a0*/  IMAD R15, R26, UR46, RZ ;  /* 0x0000002e1a0f7c24 */ /* 0x000fe4000f8e02ff */
        /* <DEDUP_REMOVED lines=14> */
[----:B------:R-:W-:-:S03]  /*1190*/  SEL R9, R9, RZ, P2 ;  /* 0x000000ff09097207 */ /* 0x000fc60001000000 */
[----:B------:R-:W-:Y:S01]  /*11a0*/  IMAD R25, R22, UR50, R25 ;  /* 0x0000003216197c24 */ /* 0x000fe2000f8e0219 */
[----:B------:R-:W-:Y:S01]  /*11b0*/  IADD3 R22, PT, PT, R4, 0xa0, RZ ;  /* 0x000000a004167810 */ /* 0x000fe20007ffe0ff */
[----:B------:R-:W-:Y:S01]  /*11c0*/  IMAD R13, R13, UR50, R28 ;  /* 0x000000320d0d7c24 */ /* 0x000fe2000f8e021c */
[----:B------:R-:W-:Y:S01]  /*11d0*/  SEL R28, R15, RZ, P1 ;  /* 0x000000ff0f1c7207 */ /* 0x000fe20000800000 */
[----:B------:R-:W-:Y:S01]  /*11e0*/  IMAD R9, R9, UR46, RZ ;  /* 0x0000002e09097c24 */ /* 0x000fe2000f8e02ff */
[----:B------:R-:W-:Y:S02]  /*11f0*/  IABS R24, R22 ;  /* 0x0000001600187213 */ /* 0x000fe40000000000 */
[----:B------:R-:W-:Y:S01]  /*1200*/  SEL R8, R8, RZ, P0 ;  /* 0x000000ff08087207 */ /* 0x000fe20000000000 */
[----:B------:R-:W-:Y:S02]  /*1210*/  IMAD R28, R28, UR47, R9 ;  /* 0x0000002f1c1c7c24 */ /* 0x000fe4000f8e0209 */
[----:B------:R-:W-:-:S04]  /*1220*/  IMAD.HI.U32 R9, R7, R24, RZ ;  /* 0x0000001807097227 */ /* 0x000fc800078e00ff */
        /* <DEDUP_REMOVED lines=11> */
[----:B------:R-:W-:Y:S02]  /*12e0*/  SEL R24, R3, R9, !P6 ;  /* 0x0000000903187207 */ /* 0x000fe40007000000 */
[----:B------:R-:W-:Y:S02]  /*12f0*/  SEL R13, R13, RZ, P0 ;  /* 0x000000ff0d0d7207 */ /* 0x000fe40000000000 */
[----:B------:R-:W-:-:S03]  /*1300*/  IADD3 R9, PT, PT, -R24, RZ, RZ ;  /* 0x000000ff18097210 */ /* 0x000fc60007ffe1ff */
[----:B------:R-:W-:Y:S02]  /*1310*/  IMAD R13, R13, UR51, R14 ;  /* 0x000000330d0d7c24 */ /* 0x000fe4000f8e020e */
[----:B------:R-:W-:Y:S01]  /*1320*/  IMAD R26, R9, UR49, R22 ;  /* 0x00000031091a7c24 */ /* 0x000fe2000f8e0216 */
[----:B------:R-:W-:-:S04]  /*1330*/  IADD3 R14, P3, PT, R8, UR38, RZ ;  /* 0x00000026080e7c10 */ /* 0x000fc8000ff7e0ff */
[----:B------:R-:W-:Y:S02]  /*1340*/  IABS R29, R26 ;  /* 0x0000001a001d7213 */ /* 0x000fe40000000000 */
[----:B------:R-:W-:Y:S02]  /*1350*/  LEA.HI.X.SX32 R15, R8, UR39, 0x1, P3 ;  /* 0x00000027080f7c11 */ /* 0x000fe400098f0eff */
[----:B------:R-:W-:Y:S01]  /*1360*/  IADD3 R8, P3, PT, R13, UR38, RZ ;  /* 0x000000260d087c10 */ /* 0x000fe2000ff7e0ff */
[----:B------:R-:W-:Y:S01]  /*1370*/  IMAD.HI.U32 R31, R29, UR5, RZ ;  /* 0x000000051d1f7c27 */ /* 0x000fe2000f8e00ff */
[----:B------:R-:W-:Y:S01]  /*1380*/  SHF.R.S64 R30, RZ, 0x1e, R27 ;  /* 0x0000001eff1e7819 */ /* 0x000fe2000000101b */
[----:B------:R-:W2:Y:S01]  /*1390*/  LDG.E.U8 R11, desc[UR10][R14.64] ;  /* 0x0000000a0e0b7981 */ /* 0x000ea2000c1e1100 */
[----:B------:R-:W-:Y:S02]  /*13a0*/  LEA.HI.X.SX32 R9, R13, UR39, 0x1, P3 ;  /* 0x000000270d097c11 */ /* 0x000fe400098f0eff */
[----:B---3--:R-:W-:Y:S01]  /*13b0*/  ISETP.NE.AND P3, PT, R20, RZ, PT ;  /* 0x000000ff1400720c */ /* 0x008fe20003f65270 */
[----:B------:R-:W-:-:S02]  /*13c0*/  IMAD.MOV R20, RZ, RZ, -R31 ;  /* 0x000000ffff147224 */ /* 0x000fc400078e0a1f */
[----:B------:R0:W3:Y:S02]  /*13d0*/  LDG.E.U8 R13, desc[UR12][R8.64] ;  /* 0x0000000c080d7981 */ /* 0x0000e4000c1e1100 */
[----:B------:R-:W-:Y:S01]  /*13e0*/  IMAD R20, R20, UR8, R29 ;  /* 0x0000000814147c24 */ /* 0x000fe2000f8e021d */
[----:B------:R-:W-:Y:S02]  /*13f0*/  P2R R29, PR, RZ, 0x8 ;  /* 0x00000008ff1d7803 */ /* 0x000fe40000000000 */
[----:B-----5:R-:W-:Y:S01]  /*1400*/  ISETP.NE.AND P5, PT, R23, RZ, PT ;  /* 0x000000ff1700720c */ /* 0x020fe20003fa5270 */
[----:B------:R-:W-:Y:S01]  /*1410*/  VIADD R23, R4, 0xc0 ;  /* 0x000000c004177836 */ /* 0x000fe20000000000 */
[----:B0-----:R-:W-:Y:S02]  /*1420*/  LOP3.LUT R8, R26, UR50, RZ, 0x3c, !PT ;  /* 0x000000321a087c12 */ /* 0x001fe4000f8e3cff */
[----:B------:R-:W-:Y:S02]  /*1430*/  IADD3 R14, P3, PT, R30, UR36, RZ ;  /* 0x000000241e0e7c10 */ /* 0x000fe4000ff7e0ff */
[----:B------:R-:W-:-:S02]  /*1440*/  P2R R30, PR, RZ, 0x20 ;  /* 0x00000020ff1e7803 */ /* 0x000fc40000000000 */
[----:B------:R-:W-:Y:S02]  /*1450*/  ISETP.GE.AND P5, PT, R8, RZ, PT ;  /* 0x000000ff0800720c */ /* 0x000fe40003fa6270 */
[----:B------:R-:W-:-:S05]  /*1460*/  IABS R8, R23 ;  /* 0x0000001700087213 */ /* 0x000fca0000000000 */
[----:B------:R-:W-:-:S05]  /*1470*/  IMAD.HI.U32 R32, R7, R8, RZ ;  /* 0x0000000807207227 */ /* 0x000fca00078e00ff */
[----:B------:R-:W-:-:S05]  /*1480*/  IADD3 R9, PT, PT, -R32, RZ, RZ ;  /* 0x000000ff20097210 */ /* 0x000fca0007ffe1ff */
[----:B------:R-:W-:Y:S01]  /*1490*/  IMAD R8, R9, UR7, R8 ;  /* 0x0000000709087c24 */ /* 0x000fe2000f8e0208 */
[----:B------:R-:W-:-:S04]  /*14a0*/  LEA.HI.X.SX32 R15, R27, UR37, 0x2, P3 ;  /* 0x000000251b0f7c11 */ /* 0x000fc800098f16ff */
[----:B------:R-:W-:Y:S01]  /*14b0*/  ISETP.LT.U32.AND P6, PT, R8, UR7, PT ;  /* 0x0000000708007c0c */ /* 0x000fe2000bfc1070 */
[----:B------:R0:W5:Y:S01]  /*14c0*/  LDG.E R14, desc[UR10][R14.64] ;  /* 0x0000000a0e0e7981 */ /* 0x000162000c1e1900 */
[----:B------:R-:W-:-:S11]  /*14d0*/  ISETP.LT.U32.AND P3, PT, R20, UR8, PT ;  /* 0x0000000814007c0c */ /* 0x000fd6000bf61070 */
[----:B------:R-:W-:Y:S02]  /*14e0*/  @!P6 VIADD R8, R8, -UR7 ;  /* 0x800000070808ec36 */ /* 0x000fe40008000000 */
[----:B------:R-:W-:Y:S01]  /*14f0*/  @!P3 IADD3 R20, PT, PT, R20, -UR8, RZ ;  /* 0x800000081414bc10 */ /* 0x000fe2000fffe0ff */
[----:B------:R-:W-:Y:S02]  /*1500*/  @!P3 VIADD R31, R31, 0x1 ;  /* 0x000000011f1fb836 */ /* 0x000fe40000000000 */
[----:B------:R-:W-:Y:S02]  /*1510*/  ISETP.GE.U32.AND P3, PT, R8, UR7, PT ;  /* 0x0000000708007c0c */ /* 0x000fe4000bf66070 */
[----:B------:R-:W-:Y:S02]  /*1520*/  ISETP.GE.U32.AND P4, PT, R20, UR8, PT ;  /* 0x0000000814007c0c */ /* 0x000fe4000bf86070 */
[----:B------:R-:W-:Y:S02]  /*1530*/  @!P6 IADD3 R32, PT, PT, R32, 0x1, RZ ;  /* 0x000000012020e810 */ /* 0x000fe40007ffe0ff */
[----:B------:R-:W-:-:S02]  /*1540*/  LOP3.LUT R8, R23, UR49, RZ, 0x3c, !PT ;  /* 0x0000003117087c12 */ /* 0x000fc4000f8e3cff */
[----:B------:R-:W-:-:S05]  /*1550*/  SEL R25, R25, RZ, P0 ;  /* 0x000000ff19197207 */ /* 0x000fca0000000000 */
[----:B------:R-:W-:Y:S02]  /*1560*/  @P3 IADD3 R32, PT, PT, R32, 0x1, RZ ;  /* 0x0000000120203810 */ /* 0x000fe40007ffe0ff */
[----:B------:R-:W-:Y:S01]  /*1570*/  ISETP.GE.AND P3, PT, R8, RZ, PT ;  /* 0x000000ff0800720c */ /* 0x000fe20003f66270 */
[----:B------:R-:W-:Y:S01]  /*1580*/  @P4 VIADD R31, R31, 0x1 ;  /* 0x000000011f1f4836 */ /* 0x000fe20000000000 */
[----:B------:R-:W-:Y:S01]  /*1590*/  ISETP.NE.AND P4, PT, RZ, UR50, PT ;  /* 0x00000032ff007c0c */ /* 0x000fe2000bf85270 */
[----:B------:R-:W-:Y:S02]  /*15a0*/  IMAD R25, R25, UR51, R28 ;  /* 0x0000003319197c24 */ /* 0x000fe4000f8e021c */
[----:B------:R-:W-:Y:S01]  /*15b0*/  @!P5 IMAD.MOV R31, RZ, RZ, -R31 ;  /* 0x000000ffff1fd224 */ /* 0x000fe200078e0a1f */
[----:B------:R-:W-:-:S04]  /*15c0*/  ISETP.NE.AND P6, PT, RZ, UR49, PT ;  /* 0x00000031ff007c0c */ /* 0x000fc8000bfc5270 */
[----:B------:R-:W-:-:S03]  /*15d0*/  SEL R28, R5, R31, !P4 ;  /* 0x0000001f051c7207 */ /* 0x000fc60006000000 */
[----:B------:R-:W-:Y:S02]  /*15e0*/  @!P3 IADD3 R32, PT, PT, -R32, RZ, RZ ;  /* 0x000000ff2020b210 */ /* 0x000fe40007ffe1ff */
[C---:B------:R-:W-:Y:S02]  /*15f0*/  IADD3 R8, P3, PT, R25.reuse, UR38, RZ ;  /* 0x0000002619087c10 */ /* 0x040fe4000ff7e0ff */
[----:B------:R-:W-:Y:S02]  /*1600*/  IADD3 R27, PT, PT, -R28, RZ, RZ ;  /* 0x000000ff1c1b7210 */ /* 0x000fe40007ffe1ff */
[----:B------:R-:W-:Y:S02]  /*1610*/  LEA.HI.X.SX32 R9, R25, UR39, 0x1, P3 ;  /* 0x0000002719097c11 */ /* 0x000fe400098f0eff */
[----:B------:R-:W-:Y:S01]  /*1620*/  SEL R25, R3, R32, !P6 ;  /* 0x0000002003197207 */ /* 0x000fe20007000000 */
[----:B------:R-:W-:Y:S02]  /*1630*/  IMAD R27, R27, UR50, R26 ;  /* 0x000000321b1b7c24 */ /* 0x000fe4000f8e021a */
[----:B------:R1:W5:Y:S02]  /*1640*/  LDG.E.U8 R20, desc[UR10][R8.64] ;  /* 0x0000000a08147981 */ /* 0x000364000c1e1100 */
[----:B------:R-:W-:-:S04]  /*1650*/  IMAD.MOV R26, RZ, RZ, -R25 ;  /* 0x000000ffff1a7224 */ /* 0x000fc800078e0a19 */
[----:B------:R-:W-:-:S05]  /*1660*/  IMAD R26, R26, UR49, R23 ;  /* 0x000000311a1a7c24 */ /* 0x000fca000f8e0217 */
[----:B------:R-:W-:-:S05]  /*1670*/  IABS R32, R26 ;  /* 0x0000001a00207213 */ /* 0x000fca0000000000 */
[----:B------:R-:W-:-:S05]  /*1680*/  IMAD.HI.U32 R31, R32, UR5, RZ ;  /* 0x00000005201f7c27 */ /* 0x000fca000f8e00ff */
[----:B0-----:R-:W-:-:S05]  /*1690*/  IADD3 R15, PT, PT, -R31, RZ, RZ ;  /* 0x000000ff1f0f7210 */ /* 0x001fca0007ffe1ff */
[----:B-1----:R-:W-:-:S05]  /*16a0*/  IMAD R8, R15, UR8, R32 ;  /* 0x000000080f087c24 */ /* 0x002fca000f8e0220 */
[----:B------:R-:W-:Y:S02]  /*16b0*/  ISETP.LT.U32.AND P3, PT, R8, UR8, PT ;  /* 0x0000000808007c0c */ /* 0x000fe4000bf61070 */
[----:B------:R-:W-:-:S11]  /*16c0*/  IADD3 R15, PT, PT, R4, 0xe0, RZ ;  /* 0x000000e0040f7810 */ /* 0x000fd60007ffe0ff */
[----:B------:R-:W-:-:S05]  /*16d0*/  @!P3 VIADD R8, R8, -UR8 ;  /* 0x800000080808bc36 */ /* 0x000fca0008000000 */
[----:B------:R-:W-:Y:S02]  /*16e0*/  ISETP.GE.U32.AND P4, PT, R8, UR8, PT ;  /* 0x0000000808007c0c */ /* 0x000fe4000bf86070 */
[----:B------:R-:W-:-:S04]  /*16f0*/  LOP3.LUT R8, R26, UR50, RZ, 0x3c, !PT ;  /* 0x000000321a087c12 */ /* 0x000fc8000f8e3cff */
[----:B------:R-:W-:Y:S02]  /*1700*/  ISETP.GE.AND P5, PT, R8, RZ, PT ;  /* 0x000000ff0800720c */ /* 0x000fe40003fa6270 */
[----:B------:R-:W-:-:S05]  /*1710*/  IABS R8, R15 ;  /* 0x0000000f00087213 */ /* 0x000fca0000000000 */
[----:B------:R-:W-:-:S04]  /*1720*/  IMAD.HI.U32 R4, R7, R8, RZ ;  /* 0x0000000807047227 */ /* 0x000fc800078e00ff */
[----:B------:R-:W-:-:S04]  /*1730*/  IMAD.MOV R7, RZ, RZ, -R4 ;  /* 0x000000ffff077224 */ /* 0x000fc800078e0a04 */
[----:B------:R-:W-:-:S05]  /*1740*/  IMAD R7, R7, UR7, R8 ;  /* 0x0000000707077c24 */ /* 0x000fca000f8e0208 */
        /* <DEDUP_REMOVED lines=8> */
[----:B------:R-:W-:Y:S02]  /*17d0*/  @P4 IADD3 R31, PT, PT, R31, 0x1, RZ ;  /* 0x000000011f1f4810 */ /* 0x000fe40007ffe0ff */
[----:B------:R-:W-:-:S09]  /*17e0*/  ISETP.NE.AND P4, PT, RZ, UR49, PT ;  /* 0x00000031ff007c0c */ /* 0x000fd2000bf85270 */
[----:B------:R-:W-:Y:S01]  /*17f0*/  @!P3 IMAD.MOV R4, RZ, RZ, -R4 ;  /* 0x000000ffff04b224 */ /* 0x000fe200078e0a04 */
[----:B------:R-:W-:-:S04]  /*1800*/  SEL R24, R24, RZ, P2 ;  /* 0x000000ff18187207 */ /* 0x000fc80001000000 */
[----:B------:R-:W-:Y:S02]  /*1810*/  SEL R4, R3, R4, !P4 ;  /* 0x0000000403047207 */ /* 0x000fe40006000000 */
[----:B------:R-:W-:Y:S02]  /*1820*/  @!P5 IADD3 R31, PT, PT, -R31, RZ, RZ ;  /* 0x000000ff1f1fd210 */ /* 0x000fe40007ffe1ff */
[----:B------:R-:W-:Y:S02]  /*1830*/  IADD3 R8, PT, PT, -R4, RZ, RZ ;  /* 0x000000ff04087210 */ /* 0x000fe40007ffe1ff */
[----:B------:R-:W-:Y:S01]  /*1840*/  ISETP.NE.AND P6, PT, RZ, UR50, PT ;  /* 0x00000032ff007c0c */ /* 0x000fe2000bfc5270 */
[----:B------:R-:W-:Y:S01]  /*1850*/  IMAD R7, R24, UR46, RZ ;  /* 0x0000002e18077c24 */ /* 0x000fe2000f8e02ff */
[----:B------:R-:W-:Y:S01]  /*1860*/  SEL R28, R28, RZ, P1 ;  /* 0x000000ff1c1c7207 */ /* 0x000fe20000800000 */
[----:B------:R-:W-:Y:S01]  /*1870*/  IMAD R8, R8, UR49, R15 ;  /* 0x0000003108087c24 */ /* 0x000fe2000f8e020f */
[----:B------:R-:W-:-:S02]  /*1880*/  SEL R31, R5, R31, !P6 ;  /* 0x0000001f051f7207 */ /* 0x000fc40007000000 */
[----:B------:R-:W-:Y:S01]  /*1890*/  SEL R25, R25, RZ, P2 ;  /* 0x000000ff19197207 */ /* 0x000fe20001000000 */
[----:B------:R-:W-:Y:S01]  /*18a0*/  IMAD R28, R28, UR47, R7 ;  /* 0x0000002f1c1c7c24 */ /* 0x000fe2000f8e0207 */
[----:B------:R-:W-:Y:S01]  /*18b0*/  SEL R7, R27, RZ, P0 ;  /* 0x000000ff1b077207 */ /* 0x000fe20000000000 */
[----:B------:R-:W-:Y:S01]  /*18c0*/  IMAD.MOV R9, RZ, RZ, -R31 ;  /* 0x000000ffff097224 */ /* 0x000fe200078e0a1f */
[----:B------:R-:W-:Y:S01]  /*18d0*/  IABS R27, R8 ;  /* 0x00000008001b7213 */ /* 0x000fe20000000000 */
[----:B------:R-:W-:Y:S01]  /*18e0*/  IMAD R24, R25, UR46, RZ ;  /* 0x0000002e19187c24 */ /* 0x000fe2000f8e02ff */
[----:B------:R-:W-:Y:S01]  /*18f0*/  SEL R3, R31, RZ, P1 ;  /* 0x000000ff1f037207 */ /* 0x000fe20000800000 */
[----:B------:R-:W-:Y:S02]  /*1900*/  IMAD R26, R9, UR50, R26 ;  /* 0x00000032091a7c24 */ /* 0x000fe4000f8e021a */
        /* <DEDUP_REMOVED lines=11> */
[----:B------:R-:W-:-:S11]  /*19c0*/  SHF.R.S64 R24, RZ, 0x1e, R22 ;  /* 0x0000001eff187819 */ /* 0x000fd60000001016 */
[----:B------:R-:W-:-:S05]  /*19d0*/  @!P3 IMAD.MOV R9, RZ, RZ, -R9 ;  /* 0x000000ffff09b224 */ /* 0x000fca00078e0a09 */
[----:B------:R-:W-:Y:S02]  /*19e0*/  SEL R5, R5, R9, !P6 ;  /* 0x0000000905057207 */ /* 0x000fe40007000000 */
[----:B------:R-:W-:Y:S02]  /*19f0*/  SEL R9, R4, RZ, P2 ;  /* 0x000000ff04097207 */ /* 0x000fe40001000000 */
[C---:B------:R-:W-:Y:S02]  /*1a00*/  IADD3 R25, PT, PT, -R5.reuse, RZ, RZ ;  /* 0x000000ff05197210 */ /* 0x040fe40007ffe1ff */
[----:B------:R-:W-:-:S03]  /*1a10*/  SEL R5, R5, RZ, P1 ;  /* 0x000000ff05057207 */ /* 0x000fc60000800000 */
[----:B------:R-:W-:Y:S01]  /*1a20*/  IMAD R4, R25, UR50, R8 ;  /* 0x0000003219047c24 */ /* 0x000fe2000f8e0208 */
[----:B------:R-:W-:Y:S01]  /*1a30*/  IADD3 R8, P2, PT, R24, UR36, RZ ;  /* 0x0000002418087c10 */ /* 0x000fe2000ff5e0ff */
[----:B------:R-:W-:Y:S01]  /*1a40*/  IMAD R24, R9, UR46, RZ ;  /* 0x0000002e09187c24 */ /* 0x000fe2000f8e02ff */
[----:B------:R-:W-:Y:S02]  /*1a50*/  R2UR UR4, R16 ;  /* 0x00000000100472ca */ /* 0x000fe400000e0000 */
[----:B------:R-:W-:Y:S01]  /*1a60*/  R2UR UR5, R17 ;  /* 0x00000000110572ca */ /* 0x000fe200000e0000 */
[----:B------:R-:W-:Y:S01]  /*1a70*/  IMAD R5, R5, UR47, R24 ;  /* 0x0000002f05057c24 */ /* 0x000fe2000f8e0218 */
[----:B------:R-:W-:Y:S01]  /*1a80*/  SEL R4, R4, RZ, P0 ;  /* 0x000000ff04047207 */ /* 0x000fe20000000000 */
[----:B------:R-:W-:Y:S01]  /*1a90*/  IMAD R7, R7, UR51, R28 ;  /* 0x0000003307077c24 */ /* 0x000fe2000f8e021c */
[----:B------:R-:W-:-:S03]  /*1aa0*/  SEL R26, R26, RZ, P0 ;  /* 0x000000ff1a1a7207 */ /* 0x000fc60000000000 */
[----:B------:R-:W-:Y:S01]  /*1ab0*/  IMAD R5, R4, UR51, R5 ;  /* 0x0000003304057c24 */ /* 0x000fe2000f8e0205 */
[----:B------:R-:W-:Y:S01]  /*1ac0*/  LEA.HI.X.SX32 R9, R22, UR37, 0x2, P2 ;  /* 0x0000002516097c11 */ /* 0x000fe200090f16ff */
[----:B------:R-:W-:Y:S01]  /*1ad0*/  IMAD R3, R26, UR51, R3 ;  /* 0x000000331a037c24 */ /* 0x000fe2000f8e0203 */
[----:B------:R-:W-:Y:S02]  /*1ae0*/  IADD3 R24, P0, PT, R7, UR38, RZ ;  /* 0x0000002607187c10 */ /* 0x000fe4000ff1e0ff */
[----:B------:R-:W-:Y:S01]  /*1af0*/  IADD3 R4, P2, PT, R5, UR38, RZ ;  /* 0x0000002605047c10 */ /* 0x000fe2000ff5e0ff */
[----:B------:R0:W5:Y:S01]  /*1b00*/  LDG.E R32, desc[UR4][R8.64] ;  /* 0x0000000408207981 */ /* 0x000162000c1e1900 */
[----:B------:R-:W-:Y:S02]  /*1b10*/  R2UR UR6, R16 ;  /* 0x00000000100672ca */ /* 0x000fe400000e0000 */
[----:B------:R-:W-:Y:S02]  /*1b20*/  R2UR UR7, R17 ;  /* 0x00000000110772ca */ /* 0x000fe400000e0000 */
[----:B------:R-:W-:-:S02]  /*1b30*/  SHF.R.S64 R22, RZ, 0x1e, R23 ;  /* 0x0000001eff167819 */ /* 0x000fc40000001017 */
[----:B------:R-:W-:Y:S02]  /*1b40*/  R2UR UR8, R16 ;  /* 0x00000000100872ca */ /* 0x000fe400000e0000 */
[----:B------:R-:W-:Y:S02]  /*1b50*/  R2UR UR9, R17 ;  /* 0x00000000110972ca */ /* 0x000fe400000e0000 */
[----:B------:R-:W-:Y:S02]  /*1b60*/  LEA.HI.X.SX32 R25, R7, UR39, 0x1, P0 ;  /* 0x0000002707197c11 */ /* 0x000fe400080f0eff */
[----:B0-----:R-:W-:Y:S02]  /*1b70*/  IADD3 R8, P1, PT, R3, UR38, RZ ;  /* 0x0000002603087c10 */ /* 0x001fe4000ff3e0ff */
[----:B------:R-:W-:Y:S01]  /*1b80*/  LEA.HI.X.SX32 R5, R5, UR39, 0x1, P2 ;  /* 0x0000002705057c11 */ /* 0x000fe200090f0eff */
[----:B------:R-:W5:Y:S01]  /*1b90*/  LDG.E.U8 R24, desc[UR4][R24.64] ;  /* 0x0000000418187981 */ /* 0x000f62000c1e1100 */
[----:B------:R-:W-:-:S02]  /*1ba0*/  IADD3 R22, P0, PT, R22, UR36, RZ ;  /* 0x0000002416167c10 */ /* 0x000fc4000ff1e0ff */
[----:B------:R-:W-:Y:S02]  /*1bb0*/  LEA.HI.X.SX32 R9, R3, UR39, 0x1, P1 ;  /* 0x0000002703097c11 */ /* 0x000fe400088f0eff */
[----:B------:R0:W5:Y:S01]  /*1bc0*/  LDG.E.U8 R3, desc[UR10][R4.64] ;  /* 0x0000000a04037981 */ /* 0x000162000c1e1100 */
[----:B------:R-:W-:Y:S02]  /*1bd0*/  SHF.R.S64 R26, RZ, 0x1e, R15 ;  /* 0x0000001eff1a7819 */ /* 0x000fe4000000100f */
[----:B------:R-:W-:Y:S01]  /*1be0*/  LEA.HI.X.SX32 R23, R23, UR37, 0x2, P0 ;  /* 0x0000002517177c11 */ /* 0x000fe200080f16ff */
[----:B------:R1:W5:Y:S01]  /*1bf0*/  LDG.E.U8 R9, desc[UR8][R8.64] ;  /* 0x0000000808097981 */ /* 0x000362000c1e1100 */
[----:B------:R-:W-:-:S03]  /*1c00*/  IADD3 R26, P0, PT, R26, UR36, RZ ;  /* 0x000000241a1a7c10 */ /* 0x000fc6000ff1e0ff */
[----:B------:R5:W5:Y:S01]  /*1c10*/  LDG.E R36, desc[UR6][R22.64] ;  /* 0x0000000616247981 */ /* 0x000b62000c1e1900 */
[----:B------:R-:W-:Y:S01]  /*1c20*/  LEA.HI.X.SX32 R27, R15, UR37, 0x2, P0 ;  /* 0x000000250f1b7c11 */ /* 0x000fe200080f16ff */
[----:B0-----:R-:W0:Y:S04]  /*1c30*/  LDC.64 R4, c[0x0][0x3e8] ;  /* 0x0000fa00ff047b82 */ /* 0x001e280000000a00 */
[----:B------:R5:W5:Y:S01]  /*1c40*/  LDG.E R34, desc[UR4][R26.64] ;  /* 0x000000041a227981 */ /* 0x000b62000c1e1900 */
[----:B------:R-:W-:Y:S02]  /*1c50*/  ISETP.NE.AND P4, PT, R29, RZ, PT ;  /* 0x000000ff1d00720c */ /* 0x000fe40003f85270 */
[----:B--2---:R-:W-:Y:S02]  /*1c60*/  ISETP.NE.AND P0, PT, R11, RZ, PT ;  /* 0x000000ff0b00720c */ /* 0x004fe40003f05270 */
[----:B------:R-:W-:-:S02]  /*1c70*/  ISETP.NE.AND P6, PT, R30, RZ, PT ;  /* 0x000000ff1e00720c */ /* 0x000fc40003fc5270 */
[----:B---3--:R-:W-:Y:S01]  /*1c80*/  ISETP.NE.AND P1, PT, R13, RZ, PT ;  /* 0x000000ff0d00720c */ /* 0x008fe20003f25270 */
[-C--:B0-----:R-:W-:Y:S01]  /*1c90*/  FMUL R7, R0, R5.reuse ;  /* 0x0000000500077220 */ /* 0x081fe20000400000 */
[----:B----4-:R-:W-:-:S04]  /*1ca0*/  FMUL R11, R2, R5 ;  /* 0x00000005020b7220 */ /* 0x010fc80000400000 */
[-C--:B------:R-:W-:Y:S01]  /*1cb0*/  FSEL R30, R7, R4.reuse, P4 ;  /* 0x00000004071e7208 */ /* 0x080fe20002000000 */
[-C--:B------:R-:W-:Y:S01]  /*1cc0*/  FMUL R7, R6, R5.reuse ;  /* 0x0000000506077220 */ /* 0x080fe20000400000 */
[-C--:B-1----:R-:W-:Y:S02]  /*1cd0*/  FSEL R8, R11, R4.reuse, P6 ;  /* 0x000000040b087208 */ /* 0x082fe40003000000 */
[----:B------:R-:W-:Y:S01]  /*1ce0*/  FMNMX R13, R30, -INF , !PT ;  /* 0xff8000001e0d7809 */ /* 0x000fe20007800000 */
[-C--:B------:R-:W-:Y:S01]  /*1cf0*/  FMUL R11, R12, R5.reuse ;  /* 0x000000050c0b7220 */ /* 0x080fe20000400000 */
[----:B------:R-:W-:Y:S02]  /*1d00*/  FSEL R28, R7, R4, P0 ;  /* 0x00000004071c7208 */ /* 0x000fe40000000000 */
[----:B------:R-:W-:Y:S01]  /*1d10*/  FMNMX R13, R13, R8, !PT ;  /* 0x000000080d0d7209 */ /* 0x000fe20007800000 */
[----:B-----5:R-:W-:Y:S01]  /*1d20*/  FMUL R7, R14, R5 ;  /* 0x000000050e077220 */ /* 0x020fe20000400000 */
[----:B------:R-:W-:-:S02]  /*1d30*/  ISETP.NE.AND P2, PT, R20, RZ, PT ;  /* 0x000000ff1400720c */ /* 0x000fc40003f45270 */
[----:B------:R-:W-:Y:S02]  /*1d40*/  FSEL R20, R11, R4, P1 ;  /* 0x000000040b147208 */ /* 0x000fe40000800000 */
[----:B------:R-:W-:Y:S02]  /*1d50*/  FMNMX R13, R13, R28, !PT ;  /* 0x0000001c0d0d7209 */ /* 0x000fe40007800000 */
[----:B------:R-:W-:Y:S02]  /*1d60*/  FSEL R22, R7, R4, P2 ;  /* 0x0000000407167208 */ /* 0x000fe40001000000 */
[----:B------:R-:W-:-:S04]  /*1d70*/  FMNMX R13, R13, R20, !PT ;  /* 0x000000140d0d7209 */ /* 0x000fc80007800000 */
[----:B------:R-:W-:Y:S01]  /*1d80*/  FMNMX R13, R13, R22, !PT ;  /* 0x000000160d0d7209 */ /* 0x000fe20007800000 */
[----:B------:R-:W-:Y:S01]  /*1d90*/  UMOV UR4, 0xffffffff ;  /* 0xffffffff00047882 */ /* 0x000fe20000000000 */
[----:B------:R-:W-:Y:S02]  /*1da0*/  ISETP.NE.AND P0, PT, R24, RZ, PT ;  /* 0x000000ff1800720c */ /* 0x000fe40003f05270 */
[----:B------:R-:W-:Y:S01]  /*1db0*/  ISETP.NE.AND P3, PT, R3, RZ, PT ;  /* 0x000000ff0300720c */ /* 0x000fe20003f65270 */
[----:B------:R-:W-:Y:S01]  /*1dc0*/  FMUL R3, R32, R5 ;  /* 0x0000000520037220 */ /* 0x000fe20000400000 */
[----:B------:R-:W-:-:S04]  /*1dd0*/  ISETP.NE.AND P1, PT, R9, RZ, PT ;  /* 0x000000ff0900720c */ /* 0x000fc80003f25270 */
[----:B------:R-:W-:Y:S01]  /*1de0*/  FSEL R24, R3, R4, P0 ;  /* 0x0000000403187208 */ /* 0x000fe20000000000 */
[----:B------:R-:W-:-:S03]  /*1df0*/  FMUL R7, R36, R5 ;  /* 0x0000000524077220 */ /* 0x000fc60000400000 */
[----:B------:R-:W-:Y:S02]  /*1e00*/  FMNMX R13, R13, R24, !PT ;  /* 0x000000180d0d7209 */ /* 0x000fe40007800000 */
[----:B------:R-:W-:Y:S01]  /*1e10*/  FSEL R26, R7, R4, P1 ;  /* 0x00000004071a7208 */ /* 0x000fe20000800000 */
[----:B------:R-:W-:-:S03]  /*1e20*/  @P3 FMUL R4, R34, R5 ;  /* 0x0000000522043220 */ /* 0x000fc60000400000 */
        /* <DEDUP_REMOVED lines=25> */
[----:B------:R-:W-:Y:S01]  /*1fc0*/  FFMA.RM R3, R3, R6, 12582913 ;  /* 0x4b40000103037423 */ /* 0x000fe20000004006 */
[----:B------:R-:W-:Y:S01]  /*1fd0*/  FFMA.SAT R25, R22, R5, 0.5 ;  /* 0x3f00000016197423 */ /* 0x000fe20000002005 */
[----:B------:R-:W-:Y:S01]  /*1fe0*/  FADD R7, R0, -12583039 ;  /* 0xcb40007f00077421 */ /* 0x000fe20000000000 */
[----:B------:R-:W-:Y:S01]  /*1ff0*/  FADD R13, R2, -12583039 ;  /* 0xcb40007f020d7421 */ /* 0x000fe20000000000 */
[----:B------:R-:W-:Y:S01]  /*2000*/  FADD R15, R3, -12583039 ;  /* 0xcb40007f030f7421 */ /* 0x000fe20000000000 */
[----:B------:R-:W-:Y:S01]  /*2010*/  FADD R26, R26, -R9 ;  /* 0x800000091a1a7221 */ /* 0x000fe20000000000 */
[----:B------:R-:W-:Y:S01]  /*2020*/  FFMA R7, R30, 1.4426950216293334961, -R7 ;  /* 0x3fb8aa3b1e077823 */ /* 0x000fe20000000807 */
[----:B------:R-:W-:Y:S01]  /*2030*/  FFMA R13, R8, 1.4426950216293334961, -R13 ;  /* 0x3fb8aa3b080d7823 */ /* 0x000fe2000000080d */
[----:B------:R-:W-:Y:S01]  /*2040*/  FFMA R15, R28, 1.4426950216293334961, -R15 ;  /* 0x3fb8aa3b1c0f7823 */ /* 0x000fe2000000080f */
[----:B------:R-:W-:-:S02]  /*2050*/  IMAD.SHL.U32 R0, R0, 0x800000, RZ ;  /* 0x0080000000007824 */ /* 0x000fc400078e00ff */
        /* <DEDUP_REMOVED lines=10> */
[----:B------:R-:W-:-:S03]  /*2100*/  FFMA.SAT R25, R28, R5, 0.5 ;  /* 0x3f0000001c197423 */ /* 0x000fc60000002005 */
        /* <DEDUP_REMOVED lines=28> */
[----:B------:R-:W-:Y:S01]  /*22d0*/  SHF.L.U32 R12, R7, 0x17, RZ ;  /* 0x00000017070c7819 */ /* 0x000fe200000006ff */
[----:B--2---:R-:W-:Y:S01]  /*22e0*/  FMUL R2, R2, R13 ;  /* 0x0000000d02027220 */ /* 0x004fe20000400000 */
[----:B------:R-:W-:Y:S01]  /*22f0*/  FADD R5, R0, R3 ;  /* 0x0000000300057221 */ /* 0x000fe20000000000 */
[----:B------:R-:W-:Y:S01]  /*2300*/  IMAD.SHL.U32 R13, R8, 0x800000, RZ ;  /* 0x00800000080d7824 */ /* 0x000fe200078e00ff */
[----:B------:R-:W-:Y:S01]  /*2310*/  SHF.L.U32 R9, R9, 0x17, RZ ;  /* 0x0000001709097819 */ /* 0x000fe200000006ff */
        /* <DEDUP_REMOVED lines=25> */
.L_x_14432:
        /* <DEDUP_REMOVED lines=11> */
[----:B0-----:R-:W-:Y:S05]  /*2560*/  CALL.REL.NOINC `($__internal_212_$__cuda_sm3x_div_rn_noftz_f32_slowpath) ;  /* 0x0000001000787944 */ /* 0x001fea0003c00000 */
[----:B------:R-:W-:-:S07]  /*2570*/  IMAD.MOV.U32 R11, RZ, RZ, R4 ;  /* 0x000000ffff0b7224 */ /* 0x000fce00078e0004 */
.L_x_14405:
[----:B------:R-:W-:Y:S05]  /*2580*/  BSYNC.RECONVERGENT B1 ;  /* 0x0000000000017941 */ /* 0x000fea0003800200 */
.L_x_14404:
        /* <DEDUP_REMOVED lines=11> */
[----:B0-----:R-:W-:Y:S05]  /*2640*/  CALL.REL.NOINC `($__internal_212_$__cuda_sm3x_div_rn_noftz_f32_slowpath) ;  /* 0x0000001000407944 */ /* 0x001fea0003c00000 */
[----:B------:R-:W-:-:S07]  /*2650*/  IMAD.MOV.U32 R14, RZ, RZ, R4 ;  /* 0x000000ffff0e7224 */ /* 0x000fce00078e0004 */
.L_x_14407:
[----:B------:R-:W-:Y:S05]  /*2660*/  BSYNC.RECONVERGENT B1 ;  /* 0x0000000000017941 */ /* 0x000fea0003800200 */
.L_x_14406:
        /* <DEDUP_REMOVED lines=13> */
.L_x_14409:
[----:B------:R-:W-:Y:S05]  /*2740*/  BSYNC.RECONVERGENT B1 ;  /* 0x0000000000017941 */ /* 0x000fea0003800200 */
.L_x_14408:
        /* <DEDUP_REMOVED lines=13> */
.L_x_14411:
[----:B------:R-:W-:Y:S05]  /*2820*/  BSYNC.RECONVERGENT B1 ;  /* 0x0000000000017941 */ /* 0x000fea0003800200 */
.L_x_14410:
        /* <DEDUP_REMOVED lines=13> */
.L_x_14413:
[----:B------:R-:W-:Y:S05]  /*2900*/  BSYNC.RECONVERGENT B1 ;  /* 0x0000000000017941 */ /* 0x000fea0003800200 */
.L_x_14412:
        /* <DEDUP_REMOVED lines=13> */
.L_x_14415:
[----:B------:R-:W-:Y:S05]  /*29e0*/  BSYNC.RECONVERGENT B1 ;  /* 0x0000000000017941 */ /* 0x000fea0003800200 */
.L_x_14414:
        /* <DEDUP_REMOVED lines=13> */
.L_x_14417:
[----:B------:R-:W-:Y:S05]  /*2ac0*/  BSYNC.RECONVERGENT B1 ;  /* 0x0000000000017941 */ /* 0x000fea0003800200 */
.L_x_14416:
        /* <DEDUP_REMOVED lines=13> */
.L_x_14419:
[----:B------:R-:W-:Y:S05]  /*2ba0*/  BSYNC.RECONVERGENT B1 ;  /* 0x0000000000017941 */ /* 0x000fea0003800200 */
.L_x_14418:
        /* <DEDUP_REMOVED lines=38> */
.L_x_14402:
[----:B------:R-:W-:Y:S05]  /*2e10*/  EXIT ;  /* 0x000000000000794d */ /* 0x000fea0003800000 */
.L_x_14403:
[----:B------:R-:W-:Y:S01]  /*2e20*/  HFMA2 R11, -RZ, RZ, 0, 1.847743988037109375e-06 ;  /* 0x0000001fff0b7431 */ /* 0x000fe200000001ff */
[----:B------:R-:W-:Y:S01]  /*2e30*/  BSSY B1, `(.L_x_14421) ;  /* 0x0000006000017945 */ /* 0x000fe20003800000 */
[----:B------:R-:W-:Y:S02]  /*2e40*/  IMAD.MOV.U32 R12, RZ, RZ, 0x10 ;  /* 0x00000010ff0c7424 */ /* 0x000fe400078e00ff */
[----:B------:R-:W-:-:S07]  /*2e50*/  IMAD.MOV.U32 R15, RZ, RZ, -0x1 ;  /* 0xffffffffff0f7424 */ /* 0x000fce00078e00ff */
[----:B------:R-:W-:Y:S05]  /*2e60*/  WARPSYNC.COLLECTIVE R15, `(.L_x_14422) ;  /* 0x000000000f087348 */ /* 0x000fea0003c00000 */
[----:B------:R0:W1:Y:S02]  /*2e70*/  SHFL.BFLY P6, R14, R13, R12, R11 ;  /* 0x0c00000c0d0e7389 */ /* 0x00006400000c000b */
[----:B01----:R-:W-:Y:S05]  /*2e80*/  ENDCOLLECTIVE ;  /* 0x000000000000791b */ /* 0x003fea0003800000 */
.L_x_14422:
[----:B------:R-:W-:Y:S05]  /*2e90*/  BSYNC B1 ;  /* 0x0000000000017941 */ /* 0x000fea0003800000 */
.L_x_14421:
        /* <DEDUP_REMOVED lines=9> */
.L_x_14423:
[----:B------:R-:W-:Y:S01]  /*2f30*/  HFMA2 R12, -RZ, RZ, 0, 2.384185791015625e-07 ;  /* 0x00000004ff0c7431 */ /* 0x000fe200000001ff */
[----:B------:R-:W-:-:S05]  /*2f40*/  FMNMX R0, R13, R14, !PT ;  /* 0x0000000e0d007209 */ /* 0x000fca0007800000 */
[----:B------:R-:W-:-:S07]  /*2f50*/  IMAD.MOV.U32 R13, RZ, RZ, R0 ;  /* 0x000000ffff0d7224 */ /* 0x000fce00078e0000 */
[----:B------:R-:W-:Y:S05]  /*2f60*/  WARPSYNC.COLLECTIVE R15, `(.L_x_14424) ;  /* 0x000000000f087348 */ /* 0x000fea0003c00000 */
[----:B------:R0:W1:Y:S02]  /*2f70*/  SHFL.BFLY P6, R14, R13, R12, R11 ;  /* 0x0c00000c0d0e7389 */ /* 0x00006400000c000b */
[----:B01----:R-:W-:Y:S05]  /*2f80*/  ENDCOLLECTIVE ;  /* 0x000000000000791b */ /* 0x003fea0003800000 */
.L_x_14424:
[----:B------:R-:W-:Y:S02]  /*2f90*/  MOV R12, 0x2 ;  /* 0x00000002000c7802 */ /* 0x000fe40000000f00 */
[----:B------:R-:W-:-:S05]  /*2fa0*/  FMNMX R2, R0, R14, !PT ;  /* 0x0000000e00027209 */ /* 0x000fca0007800000 */
[----:B------:R-:W-:-:S07]  /*2fb0*/  IMAD.MOV.U32 R13, RZ, RZ, R2 ;  /* 0x000000ffff0d7224 */ /* 0x000fce00078e0002 */
[----:B------:R-:W-:Y:S05]  /*2fc0*/  WARPSYNC.COLLECTIVE R15, `(.L_x_14425) ;  /* 0x000000000f087348 */ /* 0x000fea0003c00000 */
[----:B------:R0:W1:Y:S02]  /*2fd0*/  SHFL.BFLY P6, R14, R13, R12, R11 ;  /* 0x0c00000c0d0e7389 */ /* 0x00006400000c000b */
[----:B01----:R-:W-:Y:S05]  /*2fe0*/  ENDCOLLECTIVE ;  /* 0x000000000000791b */ /* 0x003fea0003800000 */
.L_x_14425:
[----:B------:R-:W-:Y:S01]  /*2ff0*/  HFMA2 R12, -RZ, RZ, 0, 5.9604644775390625e-08 ;  /* 0x00000001ff0c7431 */ /* 0x000fe200000001ff */
[----:B------:R-:W-:-:S05]  /*3000*/  FMNMX R3, R2, R14, !PT ;  /* 0x0000000e02037209 */ /* 0x000fca0007800000 */
[----:B------:R-:W-:-:S07]  /*3010*/  IMAD.MOV.U32 R13, RZ, RZ, R3 ;  /* 0x000000ffff0d7224 */ /* 0x000fce00078e0003 */
[----:B------:R-:W-:Y:S05]  /*3020*/  WARPSYNC.COLLECTIVE R15, `(.L_x_14426) ;  /* 0x000000000f087348 */ /* 0x000fea0003c00000 */
[----:B------:R0:W1:Y:S02]  /*3030*/  SHFL.BFLY P6, R14, R13, R12, R11 ;  /* 0x0c00000c0d0e7389 */ /* 0x00006400000c000b */
[----:B01----:R-:W-:Y:S05]  /*3040*/  ENDCOLLECTIVE ;  /* 0x000000000000791b */ /* 0x003fea0003800000 */
.L_x_14426:
        /* <DEDUP_REMOVED lines=17> */
[----:B------:R-:W-:Y:S02]  /*3160*/  IMAD.SHL.U32 R4, R7, 0x800000, RZ ;  /* 0x0080000007047824 */ /* 0x000fe400078e00ff */
[----:B------:R-:W-:Y:S01]  /*3170*/  FADD R7, R13, -12583039 ;  /* 0xcb40007f0d077421 */ /* 0x000fe20000000000 */
[----:B------:R-:W-:Y:S01]  /*3180*/  FFMA R11, R8, 1.4426950216293334961, -R11 ;  /* 0x3fb8aa3b080b7823 */ /* 0x000fe2000000080b */
[----:B------:R-:W-:Y:S01]  /*3190*/  FFMA R9, R2, 1.4426950216293334961, -R9 ;  /* 0x3fb8aa3b02097823 */ /* 0x000fe20000000809 */
[----:B------:R-:W-:Y:S01]  /*31a0*/  SHF.L.U32 R3, R3, 0x17, RZ ;  /* 0x0000001703037819 */ /* 0x000fe200000006ff */
[----:B------:R-:W-:Y:S01]  /*31b0*/  FFMA R7, R0, 1.4426950216293334961, -R7 ;  /* 0x3fb8aa3b00077823 */ /* 0x000fe20000000807 */
[----:B------:R-:W-:Y:S01]  /*31c0*/  FFMA R11, R8, 1.925963033500011079e-08, R11 ;  /* 0x32a57060080b7823 */ /* 0x000fe2000000000b */
[----:B------:R-:W-:-:S02]  /*31d0*/  FFMA R9, R2, 1.925963033500011079e-08, R9 ;  /* 0x32a5706002097823 */ /* 0x000fc40000000009 */
        /* <DEDUP_REMOVED lines=53> */
[----:B------:R-:W-:Y:S02]  /*3530*/  HFMA2 R11, -RZ, RZ, 0, 1.847743988037109375e-06 ;  /* 0x0000001fff0b7431 */ /* 0x000fe400000001ff */
[----:B0-----:R-:W-:Y:S01]  /*3540*/  FMUL R7, R12, R15 ;  /* 0x0000000f0c077220 */ /* 0x001fe20000400000 */
[----:B------:R-:W-:Y:S01]  /*3550*/  FADD R12, R9, R8 ;  /* 0x00000008090c7221 */ /* 0x000fe20000000000 */
[----:B------:R-:W-:-:S03]  /*3560*/  IMAD.MOV.U32 R15, RZ, RZ, -0x1 ;  /* 0xffffffffff0f7424 */ /* 0x000fc600078e00ff */
[----:B------:R-:W-:Y:S01]  /*3570*/  FADD R13, R12, R7 ;  /* 0x000000070c0d7221 */ /* 0x000fe20000000000 */
[----:B------:R-:W-:-:S07]  /*3580*/  IMAD.MOV.U32 R12, RZ, RZ, 0x10 ;  /* 0x00000010ff0c7424 */ /* 0x000fce00078e00ff */
[----:B------:R-:W-:Y:S05]  /*3590*/  WARPSYNC.COLLECTIVE R15, `(.L_x_14427) ;  /* 0x000000000f087348 */ /* 0x000fea0003c00000 */
[----:B------:R0:W1:Y:S02]  /*35a0*/  SHFL.BFLY P6, R14, R13, R12, R11 ;  /* 0x0c00000c0d0e7389 */ /* 0x00006400000c000b */
[----:B01----:R-:W-:Y:S05]  /*35b0*/  ENDCOLLECTIVE ;  /* 0x000000000000791b */ /* 0x003fea0003800000 */
.L_x_14427:
[----:B------:R-:W-:Y:S02]  /*35c0*/  IMAD.MOV.U32 R12, RZ, RZ, 0x8 ;  /* 0x00000008ff0c7424 */ /* 0x000fe400078e00ff */
[----:B------:R-:W-:-:S05]  /*35d0*/  FADD R9, R13, R14 ;  /* 0x0000000e0d097221 */ /* 0x000fca0000000000 */
[----:B------:R-:W-:-:S07]  /*35e0*/  MOV R13, R9 ;  /* 0x00000009000d7202 */ /* 0x000fce0000000f00 */
[----:B------:R-:W-:Y:S05]  /*35f0*/  WARPSYNC.COLLECTIVE R15, `(.L_x_14428) ;  /* 0x000000000f087348 */ /* 0x000fea0003c00000 */
[----:B------:R0:W1:Y:S02]  /*3600*/  SHFL.BFLY P6, R14, R13, R12, R11 ;  /* 0x0c00000c0d0e7389 */ /* 0x00006400000c000b */
[----:B01----:R-:W-:Y:S05]  /*3610*/  ENDCOLLECTIVE ;  /* 0x000000000000791b */ /* 0x003fea0003800000 */
.L_x_14428:
[----:B------:R-:W-:Y:S02]  /*3620*/  IMAD.MOV.U32 R12, RZ, RZ, 0x4 ;  /* 0x00000004ff0c7424 */ /* 0x000fe400078e00ff */
[----:B------:R-:W-:-:S05]  /*3630*/  FADD R20, R9, R14 ;  /* 0x0000000e09147221 */ /* 0x000fca0000000000 */
[----:B------:R-:W-:-:S07]  /*3640*/  MOV R13, R20 ;  /* 0x00000014000d7202 */ /* 0x000fce0000000f00 */
[----:B------:R-:W-:Y:S05]  /*3650*/  WARPSYNC.COLLECTIVE R15, `(.L_x_14429) ;  /* 0x000000000f087348 */ /* 0x000fea0003c00000 */
[----:B------:R0:W1:Y:S02]  /*3660*/  SHFL.BFLY P6, R14, R13, R12, R11 ;  /* 0x0c00000c0d0e7389 */ /* 0x00006400000c000b */
[----:B01----:R-:W-:Y:S05]  /*3670*/  ENDCOLLECTIVE ;  /* 0x000000000000791b */ /* 0x003fea0003800000 */
.L_x_14429:
[----:B------:R-:W-:Y:S02]  /*3680*/  IMAD.MOV.U32 R12, RZ, RZ, 0x2 ;  /* 0x00000002ff0c7424 */ /* 0x000fe400078e00ff */
[----:B------:R-:W-:-:S05]  /*3690*/  FADD R22, R20, R14 ;  /* 0x0000000e14167221 */ /* 0x000fca0000000000 */
[----:B------:R-:W-:-:S07]  /*36a0*/  MOV R13, R22 ;  /* 0x00000016000d7202 */ /* 0x000fce0000000f00 */
[----:B------:R-:W-:Y:S05]  /*36b0*/  WARPSYNC.COLLECTIVE R15, `(.L_x_14430) ;  /* 0x000000000f087348 */ /* 0x000fea0003c00000 */
[----:B------:R0:W1:Y:S02]  /*36c0*/  SHFL.BFLY P6, R14, R13, R12, R11 ;  /* 0x0c00000c0d0e7389 */ /* 0x00006400000c000b */
[----:B01----:R-:W-:Y:S05]  /*36d0*/  ENDCOLLECTIVE ;  /* 0x000000000000791b */ /* 0x003fea0003800000 */
.L_x_14430:
[----:B------:R-:W-:Y:S02]  /*36e0*/  IMAD.MOV.U32 R12, RZ, RZ, 0x1 ;  /* 0x00000001ff0c7424 */ /* 0x000fe400078e00ff */
[----:B------:R-:W-:-:S05]  /*36f0*/  FADD R23, R22, R14 ;  /* 0x0000000e16177221 */ /* 0x000fca0000000000 */
[----:B------:R-:W-:-:S07]  /*3700*/  MOV R13, R23 ;  /* 0x00000017000d7202 */ /* 0x000fce0000000f00 */
[----:B------:R-:W-:Y:S05]  /*3710*/  WARPSYNC.COLLECTIVE R15, `(.L_x_14431) ;  /* 0x000000000f087348 */ /* 0x000fea0003c00000 */
[----:B------:R0:W1:Y:S02]  /*3720*/  SHFL.BFLY P6, R14, R13, R12, R11 ;  /* 0x0c00000c0d0e7389 */ /* 0x00006400000c000b */
[----:B01----:R-:W-:Y:S05]  /*3730*/  ENDCOLLECTIVE ;  /* 0x000000000000791b */ /* 0x003fea0003800000 */
.L_x_14431:
[----:B------:R-:W-:Y:S05]  /*3740*/  BRA `(.L_x_14432) ;  /* 0xffffffec00587947 */ /* 0x000fea000383ffff */
        .weak           $__internal_212_$__cuda_sm3x_div_rn_noftz_f32_slowpath
        .type           $__internal_212_$__cuda_sm3x_div_rn_noftz_f32_slowpath,@function
        .size           $__internal_212_$__cuda_sm3x_div_rn_noftz_f32_slowpath,(.L_x_37589 - $__internal_212_$__cuda_sm3x_div_rn_noftz_f32_slowpath)
$__internal_212_$__cuda_sm3x_div_rn_noftz_f32_slowpath:
        /* <DEDUP_REMOVED lines=35> */
.L_x_14434:
        /* <DEDUP_REMOVED lines=51> */
.L_x_14441:
[----:B------:R-:W-:-:S04]  /*3cb0*/  LOP3.LUT R4, R4, 0x80000000, RZ, 0xc0, !PT ;  /* 0x8000000004047812 */ /* 0x000fc800078ec0ff */
[----:B------:R-:W-:Y:S01]  /*3cc0*/  LOP3.LUT R4, R4, 0x7f800000, RZ, 0xfc, !PT ;  /* 0x7f80000004047812 */ /* 0x000fe200078efcff */
[----:B------:R-:W-:Y:S06]  /*3cd0*/  BRA `(.L_x_14442) ;  /* 0x0000000000047947 */ /* 0x000fec0003800000 */
.L_x_14440:
[----:B------:R-:W-:-:S07]  /*3ce0*/  IMAD R4, R22, 0x800000, R4 ;  /* 0x0080000016047824 */ /* 0x000fce00078e0204 */
.L_x_14442:
[----:B------:R-:W-:Y:S05]  /*3cf0*/  BSYNC.RECONVERGENT B3 ;  /* 0x0000000000037941 */ /* 0x000fea0003800200 */
.L_x_14439:
[----:B------:R-:W-:Y:S05]  /*3d00*/  BRA `(.L_x_14443) ;  /* 0x0000000000207947 */ /* 0x000fea0003800000 */
.L_x_14438:
[----:B------:R-:W-:-:S04]  /*3d10*/  LOP3.LUT R4, R23, 0x80000000, R4, 0x48, !PT ;  /* 0x8000000017047812 */ /* 0x000fc800078e4804 */
[----:B------:R-:W-:Y:S01]  /*3d20*/  LOP3.LUT R4, R4, 0x7f800000, RZ, 0xfc, !PT ;  /* 0x7f80000004047812 */ /* 0x000fe200078efcff */
[----:B------:R-:W-:Y:S06]  /*3d30*/  BRA `(.L_x_14443) ;  /* 0x0000000000147947 */ /* 0x000fec0003800000 */
.L_x_14437:
[----:B------:R-:W-:Y:S01]  /*3d40*/  LOP3.LUT R4, R23, 0x80000000, R4, 0x48, !PT ;  /* 0x8000000017047812 */ /* 0x000fe200078e4804 */
[----:B------:R-:W-:Y:S06]  /*3d50*/  BRA `(.L_x_14443) ;  /* 0x00000000000c7947 */ /* 0x000fec0003800000 */
.L_x_14436:
[----:B------:R-:W0:Y:S01]  /*3d60*/  MUFU.RSQ R4, -QNAN ;  /* 0xffc0000000047908 */ /* 0x000e220000001400 */
[----:B------:R-:W-:Y:S05]  /*3d70*/  BRA `(.L_x_14443) ;  /* 0x0000000000047947 */ /* 0x000fea0003800000 */
.L_x_14435:
[----:B------:R-:W-:-:S07]  /*3d80*/  FADD.FTZ R4, R4, R9 ;  /* 0x0000000904047221 */ /* 0x000fce0000010000 */
.L_x_14443:
[----:B------:R-:W-:Y:S05]  /*3d90*/  BSYNC.RECONVERGENT B2 ;  /* 0x0000000000027941 */ /* 0x000fea0003800200 */
.L_x_14433:
[----:B------:R-:W-:-:S04]  /*3da0*/  HFMA2 R13, -RZ, RZ, 0, 0 ;  /* 0x00000000ff0d7431 */ /* 0x000fc800000001ff */
[----:B0-----:R-:W-:Y:S05]  /*3db0*/  RET.REL.NODEC R12 `(_Z15SoftmaxWarpImplI22BroadcastScaleMaskLoadIffbLm3EiE11DirectStoreIffEfLi1ELi8ELi32ELi1ELb0EL9Algorithm0EEvT_T0_ll) ;  /* 0xffffffc00c907950 */ /* 0x001fea0003c3ffff */
.L_x_14444:
        /* <DEDUP_REMOVED lines=12> */
.L_x_37589:


//--------------------- .text._Z15SoftmaxWarpImplI22BroadcastScaleMaskLoadIffbLm3EiE11DirectStoreIffEfLi1ELi7ELi32ELi1ELb1EL9Algorithm0EEvT_T0_ll --------------------------
	.section	.text._Z15SoftmaxWarpImplI22BroadcastScaleMaskLoadIffbLm3EiE11DirectStoreIffEfLi1ELi7ELi32ELi1ELb1EL9Algorithm0EEvT_T0_ll,"ax",@progbits
	.align	128
        .global         _Z15SoftmaxWarpImplI22BroadcastScaleMaskLoadIffbLm3EiE11DirectStoreIffEfLi1ELi7ELi32ELi1ELb1EL9Algorithm0EEvT_T0_ll
        .type           _Z15SoftmaxWarpImplI22BroadcastScaleMaskLoadIffbLm3EiE11DirectStoreIffEfLi1ELi7ELi32ELi1ELb1EL9Algorithm0EEvT_T0_ll,@function
        .size           _Z15SoftmaxWarpImplI22BroadcastScaleMaskLoadIffbLm3EiE11DirectStoreIffEfLi1ELi7ELi32ELi1ELb1EL9Algorithm0EEvT_T0_ll,(.L_x_37590 - _Z15SoftmaxWarpImplI22BroadcastScaleMaskLoadIffbLm3EiE11DirectStoreIffEfLi1ELi7ELi32ELi1ELb1EL9Algorithm0EEvT_T0_ll)
        .other          _Z15SoftmaxWarpImplI22BroadcastScaleMaskLoadIffbLm3EiE11DirectStoreIffEfLi1ELi7ELi32ELi1ELb1EL9Algorithm0EEvT_T0_ll,@"STO_CUDA_ENTRY STV_DEFAULT"
_Z15SoftmaxWarpImplI22BroadcastScaleMaskLoadIffbLm3EiE11DirectStoreIffEfLi1ELi7ELi32ELi1ELb1EL9Algorithm0EEvT_T0_ll:
.text._Z15SoftmaxWarpImplI22BroadcastScaleMaskLoadIffbLm3EiE11DirectStoreIffEfLi1ELi7ELi32ELi1ELb1EL9Algorithm0EEvT_T0_ll:
        /* <DEDUP_REMOVED lines=29> */
.L_x_14445:
        /* <DEDUP_REMOVED lines=20> */
.L_x_14476:
        /* <DEDUP_REMOVED lines=96> */
.L_x_14448:
[----:B------:R-:W-:Y:S05]  /*0910*/  BSYNC.RECONVERGENT B1 ;  /* 0x0000000000017941 */ /* 0x000fea0003800200 */
.L_x_14447:
        /* <DEDUP_REMOVED lines=98> */
.L_x_14450:
[----:B------:R-:W-:Y:S05]  /*0f40*/  BSYNC.RECONVERGENT B1 ;  /* 0x0000000000017941 */ /* 0x000fea0003800200 */
.L_x_14449:
        /* <DEDUP_REMOVED lines=31> */
[----:B------:R-:W-:Y:S02]  /*1140*/  ISETP.GE.U32.AND P2, PT, R24, R19, PT ;  /* 0x000000131800720c */ /* 0x000fe40003f46070 */
[----:B------:R-:W1:Y:S01]  /*1150*/  LDC.64 R24, c[0x0][0x3a0] ;  /* 0x0000e800ff187b82 */ /* 0x000e620000000a00 */
[----:B0-----:R-:W-:-:S06]  /*1160*/  VIADD R15, R21, 0xffffffe ;  /* 0x0ffffffe150f7836 */ /* 0x001fcc0000000000 */
[----:B------:R-:W0:Y:S04]  /*1170*/  F2I.FTZ.U32.TRUNC.NTZ R15, R15 ;  /* 0x0000000f000f7305 */ /* 0x000e28000021f000 */
[----:B------:R-:W-:Y:S01]  /*1180*/  @P2 VIADD R14, R14, 0x1 ;  /* 0x000000010e0e2836 */ /* 0x000fe20000000000 */
[----:B------:R-:W-:-:S04]  /*1190*/  ISETP.NE.AND P2, PT, R22, RZ, PT ;  /* 0x000000ff1600720c */ /* 0x000fc80003f45270 */
[----:B------:R-:W-:-:S05]  /*11a0*/  MOV R19, R14 ;  /* 0x0000000e00137202 */ /* 0x000fca0000000f00 */
[----:B------:R-:W-:Y:S02]  /*11b0*/  @!P5 IMAD.MOV R19, RZ, RZ, -R19 ;  /* 0x000000ffff13d224 */ /* 0x000fe400078e0a13 */
[----:B0-----:R-:W-:Y:S02]  /*11c0*/  IMAD.MOV R14, RZ, RZ, -R15 ;  /* 0x000000ffff0e7224 */ /* 0x001fe400078e0a0f */
[----:B------:R-:W-:Y:S02]  /*11d0*/  @!P2 LOP3.LUT R19, RZ, R22, RZ, 0x33, !PT ;  /* 0x00000016ff13a212 */ /* 0x000fe400078e33ff */
[----:B------:R-:W-:Y:S02]  /*11e0*/  IMAD R23, R14, R17, RZ ;  /* 0x000000110e177224 */ /* 0x000fe400078e02ff */
[----:B------:R-:W-:Y:S01]  /*11f0*/  IADD3 R21, PT, PT, -R19, RZ, RZ ;  /* 0x000000ff13157210 */ /* 0x000fe20007ffe1ff */
[----:B------:R-:W-:-:S04]  /*1200*/  IMAD.MOV.U32 R14, RZ, RZ, RZ ;  /* 0x000000ffff0e7224 */ /* 0x000fc800078e00ff */
[----:B------:R-:W-:Y:S02]  /*1210*/  IMAD R21, R22, R21, R11 ;  /* 0x0000001516157224 */ /* 0x000fe400078e020b */
[----:B------:R-:W-:-:S03]  /*1220*/  IMAD.HI.U32 R23, R15, R23, R14 ;  /* 0x000000170f177227 */ /* 0x000fc600078e000e */
        /* <DEDUP_REMOVED lines=41> */
.L_x_14452:
[----:B------:R-:W-:Y:S05]  /*14c0*/  BSYNC.RECONVERGENT B1 ;  /* 0x0000000000017941 */ /* 0x000fea0003800200 */
.L_x_14451:
        /* <DEDUP_REMOVED lines=87> */
.L_x_14454:
[----:B------:R-:W-:Y:S05]  /*1a40*/  BSYNC.RECONVERGENT B1 ;  /* 0x0000000000017941 */ /* 0x000fea0003800200 */
.L_x_14453:
        /* <DEDUP_REMOVED lines=35> */
[----:B0-----:R-:W-:-:S06]  /*1c80*/  VIADD R15, R21, 0xffffffe ;  /* 0x0ffffffe150f7836 */ /* 0x001fcc0000000000 */
[----:B------:R-:W0:Y:S04]  /*1c90*/  F2I.FTZ.U32.TRUNC.NTZ R15, R15 ;  /* 0x0000000f000f7305 */ /* 0x000e28000021f000 */
        /* <DEDUP_REMOVED lines=50> */
.L_x_14456:
[----:B------:R-:W-:Y:S05]  /*1fc0*/  BSYNC.RECONVERGENT B1 ;  /* 0x0000000000017941 */ /* 0x000fea0003800200 */
.L_x_14455:
        /* <DEDUP_REMOVED lines=37> */
[----:B------:R-:W-:-:S05]  /*2220*/  IMAD.MOV.U32 R19, RZ, RZ, R14 ;  /* 0x000000ffff137224 */ /* 0x000fca00078e000e */
[----:B------:R-:W-:Y:S01]  /*2230*/  @!P3 IADD3 R19, PT, PT, -R19, RZ, RZ ;  /* 0x000000ff1313b210 */ /* 0x000fe20007ffe1ff */
[----:B-1----:R-:W-:Y:S01]  /*2240*/  IMAD.MOV R14, RZ, RZ, -R15 ;  /* 0x000000ffff0e7224 */ /* 0x002fe200078e0a0f */
[----:B------:R-:W-:-:S03]  /*2250*/  @!P2 LOP3.LUT R19, RZ, R24, RZ, 0x33, !PT ;  /* 0x00000018ff13a212 */ /* 0x000fc600078e33ff */
[----:B------:R-:W-:Y:S01]  /*2260*/  IMAD R23, R14, R17, RZ ;  /* 0x000000110e177224 */ /* 0x000fe200078e02ff */
[----:B------:R-:W-:Y:S01]  /*2270*/  MOV R14, RZ ;  /* 0x000000ff000e7202 */ /* 0x000fe20000000f00 */
        /* <DEDUP_REMOVED lines=43> */
.L_x_14458:
[----:B------:R-:W-:Y:S05]  /*2530*/  BSYNC.RECONVERGENT B1 ;  /* 0x0000000000017941 */ /* 0x000fea0003800200 */
.L_x_14457:
        /* <DEDUP_REMOVED lines=86> */
.L_x_14460:
[----:B------:R-:W-:Y:S05]  /*2aa0*/  BSYNC.RECONVERGENT B1 ;  /* 0x0000000000017941 */ /* 0x000fea0003800200 */
.L_x_14459:
        /* <DEDUP_REMOVED lines=14> */
[C---:B------:R-:W-:Y:S01]  /*2b90*/  FADD R12, -R23.reuse, R16 ;  /* 0x00000010170c7221 */ /* 0x040fe20000000100 */
[C---:B------:R-:W-:Y:S01]  /*2ba0*/  FADD R16, -R23.reuse, R20 ;  /* 0x0000001417107221 */ /* 0x040fe20000000100 */
[C---:B------:R-:W-:Y:S01]  /*2bb0*/  FADD R20, -R23.reuse, R22 ;  /* 0x0000001617147221 */ /* 0x040fe20000000100 */
[C---:B------:R-:W-:Y:S01]  /*2bc0*/  FADD R30, -R23.reuse, R30 ;  /* 0x0000001e171e7221 */ /* 0x040fe20000000100 */
        /* <DEDUP_REMOVED lines=11> */
[----:B------:R-:W-:Y:S01]  /*2c80*/  FFMA.SAT R29, R24, R11, 0.5 ;  /* 0x3f000000181d7423 */ /* 0x000fe2000000200b */
[----:B------:R-:W-:Y:S01]  /*2c90*/  FFMA R17, R12, 1.4426950216293334961, -R17 ;  /* 0x3fb8aa3b0c117823 */ /* 0x000fe20000000811 */
[----:B------:R-:W-:-:S03]  /*2ca0*/  FFMA R19, R16, 1.4426950216293334961, -R19 ;  /* 0x3fb8aa3b10137823 */ /* 0x000fc60000000813 */
[----:B------:R-:W-:Y:S01]  /*2cb0*/  FFMA R22, R12, 1.925963033500011079e-08, R17 ;  /* 0x32a570600c167823 */ /* 0x000fe20000000011 */
[-C--:B------:R-:W-:Y:S01]  /*2cc0*/  FFMA.RM R12, R21, R14.reuse, 12582913 ;  /* 0x4b400001150c7423 */ /* 0x080fe2000000400e */
[-C--:B------:R-:W-:Y:S01]  /*2cd0*/  FFMA.SAT R17, R30, R11.reuse, 0.5 ;  /* 0x3f0000001e117423 */ /* 0x080fe2000000200b */
[----:B------:R-:W-:Y:S01]  /*2ce0*/  FFMA R16, R16, 1.925963033500011079e-08, R19 ;  /* 0x32a5706010107823 */ /* 0x000fe20000000013 */
[----:B------:R-:W-:Y:S01]  /*2cf0*/  FFMA.SAT R19, R34, R11, 0.5 ;  /* 0x3f00000022137423 */ /* 0x000fe2000000200b */
[----:B------:R-:W-:Y:S01]  /*2d00*/  FADD R21, R12, -12583039 ;  /* 0xcb40007f0c157421 */ /* 0x000fe20000000000 */
[-C--:B------:R-:W-:Y:S01]  /*2d10*/  FFMA.RM R17, R17, R14.reuse, 12582913 ;  /* 0x4b40000111117423 */ /* 0x080fe2000000400e */
[----:B------:R-:W-:Y:S01]  /*2d20*/  MUFU.EX2 R22, R22 ;  /* 0x0000001600167308 */ /* 0x000fe20000000800 */
[----:B------:R-:W-:Y:S01]  /*2d30*/  FFMA.RM R19, R19, R14, 12582913 ;  /* 0x4b40000113137423 */ /* 0x000fe2000000400e */
[----:B------:R-:W-:Y:S01]  /*2d40*/  FFMA R21, R20, 1.4426950216293334961, -R21 ;  /* 0x3fb8aa3b14157823 */ /* 0x000fe20000000815 */
[----:B------:R-:W-:-:S02]  /*2d50*/  FADD R25, R17, -12583039 ;  /* 0xcb40007f11197421 */ /* 0x000fc40000000000 */
[----:B------:R-:W-:Y:S01]  /*2d60*/  FADD R27, R19, -12583039 ;  /* 0xcb40007f131b7421 */ /* 0x000fe20000000000 */
[----:B------:R-:W-:Y:S01]  /*2d70*/  FFMA R20, R20, 1.925963033500011079e-08, R21 ;  /* 0x32a5706014147823 */ /* 0x000fe20000000015 */
[----:B------:R-:W-:Y:S01]  /*2d80*/  FFMA.SAT R21, R28, R11, 0.5 ;  /* 0x3f0000001c157423 */ /* 0x000fe2000000200b */
[----:B------:R-:W0:Y:S01]  /*2d90*/  MUFU.EX2 R16, R16 ;  /* 0x0000001000107308 */ /* 0x000e220000000800 */
[----:B------:R-:W-:Y:S01]  /*2da0*/  FFMA R25, R30, 1.4426950216293334961, -R25 ;  /* 0x3fb8aa3b1e197823 */ /* 0x000fe20000000819 */
[----:B------:R-:W-:Y:S01]  /*2db0*/  FFMA R27, R34, 1.4426950216293334961, -R27 ;  /* 0x3fb8aa3b221b7823 */ /* 0x000fe2000000081b */
[-C--:B------:R-:W-:Y:S01]  /*2dc0*/  FFMA.RM R21, R21, R14.reuse, 12582913 ;  /* 0x4b40000115157423 */ /* 0x080fe2000000400e */
[----:B------:R-:W-:Y:S01]  /*2dd0*/  FFMA.RM R14, R29, R14, 12582913 ;  /* 0x4b4000011d0e7423 */ /* 0x000fe2000000400e */
[----:B------:R-:W-:Y:S01]  /*2de0*/  FFMA R25, R30, 1.925963033500011079e-08, R25 ;  /* 0x32a570601e197823 */ /* 0x000fe20000000019 */
[----:B------:R-:W-:Y:S01]  /*2df0*/  FFMA R11, R34, 1.925963033500011079e-08, R27 ;  /* 0x32a57060220b7823 */ /* 0x000fe2000000001b */
[----:B------:R-:W-:Y:S01]  /*2e00*/  FADD R23, R21, -12583039 ;  /* 0xcb40007f15177421 */ /* 0x000fe20000000000 */
[----:B------:R-:W2:Y:S01]  /*2e10*/  MUFU.EX2 R20, R20 ;  /* 0x0000001400147308 */ /* 0x000ea20000000800 */
[C---:B------:R-:W-:Y:S01]  /*2e20*/  FADD R27, R14.reuse, -12583039 ;  /* 0xcb40007f0e1b7421 */ /* 0x040fe20000000000 */
[----:B------:R-:W-:-:S02]  /*2e30*/  IMAD.SHL.U32 R14, R14, 0x800000, RZ ;  /* 0x008000000e0e7824 */ /* 0x000fc400078e00ff */
[----:B------:R-:W-:Y:S01]  /*2e40*/  FFMA R23, R28, 1.4426950216293334961, -R23 ;  /* 0x3fb8aa3b1c177823 */ /* 0x000fe20000000817 */
[----:B------:R-:W-:-:S03]  /*2e50*/  FFMA R27, R24, 1.4426950216293334961, -R27 ;  /* 0x3fb8aa3b181b7823 */ /* 0x000fc6000000081b */
[----:B------:R-:W-:Y:S01]  /*2e60*/  FFMA R28, R28, 1.925963033500011079e-08, R23 ;  /* 0x32a570601c1c7823 */ /* 0x000fe20000000017 */
[----:B------:R3:W4:Y:S01]  /*2e70*/  MUFU.EX2 R18, R25 ;  /* 0x0000001900127308 */ /* 0x0007220000000800 */
[----:B------:R-:W-:Y:S02]  /*2e80*/  IMAD.SHL.U32 R23, R13, 0x800000, RZ ;  /* 0x008000000d177824 */ /* 0x000fe400078e00ff */
[----:B------:R-:W-:Y:S01]  /*2e90*/  FFMA R27, R24, 1.925963033500011079e-08, R27 ;  /* 0x32a57060181b7823 */ /* 0x000fe2000000001b */
[----:B0-----:R-:W-:Y:S01]  /*2ea0*/  FMUL R16, R15, R16 ;  /* 0x000000100f107220 */ /* 0x001fe20000400000 */
[----:B------:R-:W-:Y:S01]  /*2eb0*/  SHF.L.U32 R24, R21, 0x17, RZ ;  /* 0x0000001715187819 */ /* 0x000fe200000006ff */
[----:B------:R-:W-:Y:S01]  /*2ec0*/  FMUL R22, R23, R22 ;  /* 0x0000001617167220 */ /* 0x000fe20000400000 */
[----:B------:R-:W-:Y:S01]  /*2ed0*/  SHF.L.U32 R23, R12, 0x17, RZ ;  /* 0x000000170c177819 */ /* 0x000fe200000006ff */
[----:B------:R-:W0:Y:S02]  /*2ee0*/  MUFU.EX2 R11, R11 ;  /* 0x0000000b000b7308 */ /* 0x000e240000000800 */
[----:B------:R-:W-:Y:S01]  /*2ef0*/  FADD R15, RZ, R22 ;  /* 0x00000016ff0f7221 */ /* 0x000fe20000000000 */
[----:B---3--:R-:W-:-:S02]  /*2f00*/  IMAD.SHL.U32 R25, R17, 0x800000, RZ ;  /* 0x0080000011197824 */ /* 0x008fc400078e00ff */
[----:B--2---:R-:W-:Y:S01]  /*2f10*/  FMUL R17, R23, R20 ;  /* 0x0000001417117220 */ /* 0x004fe20000400000 */
[----:B------:R-:W-:Y:S02]  /*2f20*/  IMAD.SHL.U32 R20, R19, 0x800000, RZ ;  /* 0x0080000013147824 */ /* 0x000fe400078e00ff */
[----:B------:R-:W-:Y:S01]  /*2f30*/  FADD R12, R15, R16 ;  /* 0x000000100f0c7221 */ /* 0x000fe20000000000 */
[----:B------:R-:W2:Y:S01]  /*2f40*/  MUFU.EX2 R13, R28 ;  /* 0x0000001c000d7308 */ /* 0x000ea20000000800 */
[----:B----4-:R-:W-:Y:S02]  /*2f50*/  FMUL R18, R25, R18 ;  /* 0x0000001219127220 */ /* 0x010fe40000400000 */
[----:B------:R-:W-:-:S04]  /*2f60*/  FADD R15, R12, R17 ;  /* 0x000000110c0f7221 */ /* 0x000fc80000000000 */
[----:B------:R-:W-:Y:S01]  /*2f70*/  FADD R12, R15, R18 ;  /* 0x000000120f0c7221 */ /* 0x000fe20000000000 */
[----:B------:R-:W3:Y:S01]  /*2f80*/  MUFU.EX2 R27, R27 ;  /* 0x0000001b001b7308 */ /* 0x000ee20000000800 */
[----:B0-----:R-:W-:-:S04]  /*2f90*/  FMUL R19, R20, R11 ;  /* 0x0000000b14137220 */ /* 0x001fc80000400000 */
        /* <DEDUP_REMOVED lines=14> */
.L_x_14488:
        /* <DEDUP_REMOVED lines=12> */
[----:B01----:R-:W-:Y:S05]  /*3140*/  CALL.REL.NOINC `($__internal_213_$__cuda_sm3x_div_rn_noftz_f32_slowpath) ;  /* 0x0000001000507944 */ /* 0x003fea0003c00000 */
[----:B------:R-:W-:-:S07]  /*3150*/  MOV R23, R11 ;  /* 0x0000000b00177202 */ /* 0x000fce0000000f00 */
.L_x_14463:
[----:B------:R-:W-:Y:S05]  /*3160*/  BSYNC.RECONVERGENT B1 ;  /* 0x0000000000017941 */ /* 0x000fea0003800200 */
.L_x_14462:
        /* <DEDUP_REMOVED lines=12> */
[----:B01----:R-:W-:Y:S05]  /*3230*/  CALL.REL.NOINC `($__internal_213_$__cuda_sm3x_div_rn_noftz_f32_slowpath) ;  /* 0x0000001000147944 */ /* 0x003fea0003c00000 */
[----:B------:R-:W-:-:S07]  /*3240*/  MOV R27, R11 ;  /* 0x0000000b001b7202 */ /* 0x000fce0000000f00 */
.L_x_14465:
[----:B------:R-:W-:Y:S05]  /*3250*/  BSYNC.RECONVERGENT B1 ;  /* 0x0000000000017941 */ /* 0x000fea0003800200 */
.L_x_14464:
        /* <DEDUP_REMOVED lines=14> */
.L_x_14467:
[----:B------:R-:W-:Y:S05]  /*3340*/  BSYNC.RECONVERGENT B1 ;  /* 0x0000000000017941 */ /* 0x000fea0003800200 */
.L_x_14466:
        /* <DEDUP_REMOVED lines=14> */
.L_x_14469:
[----:B------:R-:W-:Y:S05]  /*3430*/  BSYNC.RECONVERGENT B1 ;  /* 0x0000000000017941 */ /* 0x000fea0003800200 */
.L_x_14468:
        /* <DEDUP_REMOVED lines=14> */
.L_x_14471:
[----:B------:R-:W-:Y:S05]  /*3520*/  BSYNC.RECONVERGENT B1 ;  /* 0x0000000000017941 */ /* 0x000fea0003800200 */
.L_x_14470:
        /* <DEDUP_REMOVED lines=14> */
.L_x_14473:
[----:B------:R-:W-:Y:S05]  /*3610*/  BSYNC.RECONVERGENT B1 ;  /* 0x0000000000017941 */ /* 0x000fea0003800200 */
.L_x_14472:
        /* <DEDUP_REMOVED lines=13> */
.L_x_14475:
[----:B------:R-:W-:Y:S05]  /*36f0*/  BSYNC.RECONVERGENT B1 ;  /* 0x0000000000017941 */ /* 0x000fea0003800200 */
.L_x_14474:
        /* <DEDUP_REMOVED lines=47> */
.L_x_14446:
[----:B------:R-:W-:Y:S05]  /*39f0*/  EXIT ;  /* 0x000000000000794d */ /* 0x000fea0003800000 */
.L_x_14461:
[----:B------:R-:W-:Y:S01]  /*3a00*/  HFMA2 R12, -RZ, RZ, 0, 9.5367431640625e-07 ;  /* 0x00000010ff0c7431 */ /* 0x000fe200000001ff */
[----:B------:R-:W-:Y:S01]  /*3a10*/  BSSY B1, `(.L_x_14477) ;  /* 0x0000006000017945 */ /* 0x000fe20003800000 */
[----:B------:R-:W-:Y:S02]  /*3a20*/  IMAD.MOV.U32 R11, RZ, RZ, 0x1f ;  /* 0x0000001fff0b7424 */ /* 0x000fe400078e00ff */
[----:B------:R-:W-:-:S07]  /*3a30*/  IMAD.MOV.U32 R15, RZ, RZ, -0x1 ;  /* 0xffffffffff0f7424 */ /* 0x000fce00078e00ff */
[----:B-1----:R-:W-:Y:S05]  /*3a40*/  WARPSYNC.COLLECTIVE R15, `(.L_x_14478) ;  /* 0x000000000f087348 */ /* 0x002fea0003c00000 */
[----:B------:R0:W2:Y:S02]  /*3a50*/  SHFL.BFLY P6, R14, R13, R12, R11 ;  /* 0x0c00000c0d0e7389 */ /* 0x0000a400000c000b */
[----:B012---:R-:W-:Y:S05]  /*3a60*/  ENDCOLLECTIVE ;  /* 0x000000000000791b */ /* 0x007fea0003800000 */
.L_x_14478:
[----:B------:R-:W-:Y:S05]  /*3a70*/  BSYNC B1 ;  /* 0x0000000000017941 */ /* 0x000fea0003800000 */
.L_x_14477:
[----:B------:R-:W-:Y:S01]  /*3a80*/  FMNMX R13, R14, R13, !PT ;  /* 0x0000000d0e0d7209 */ /* 0x000fe20007800000 */
[----:B------:R-:W-:Y:S01]  /*3a90*/  IMAD.MOV.U32 R11, RZ, RZ, 0x1f ;  /* 0x0000001fff0b7424 */ /* 0x000fe200078e00ff */
[----:B------:R-:W-:Y:S01]  /*3aa0*/  MOV R12, 0x8 ;  /* 0x00000008000c7802 */ /* 0x000fe20000000f00 */
[----:B------:R-:W-:-:S07]  /*3ab0*/  IMAD.MOV.U32 R15, RZ, RZ, -0x1 ;  /* 0xffffffffff0f7424 */ /* 0x000fce00078e00ff */
[----:B------:R-:W-:Y:S05]  /*3ac0*/  WARPSYNC.COLLECTIVE R15, `(.L_x_14479) ;  /* 0x000000000f087348 */ /* 0x000fea0003c00000 */
[----:B------:R0:W1:Y:S02]  /*3ad0*/  SHFL.BFLY P6, R14, R13, R12, R11 ;  /* 0x0c00000c0d0e7389 */ /* 0x00006400000c000b */
[----:B01----:R-:W-:Y:S05]  /*3ae0*/  ENDCOLLECTIVE ;  /* 0x000000000000791b */ /* 0x003fea0003800000 */
.L_x_14479:
[----:B------:R-:W-:Y:S01]  /*3af0*/  IMAD.MOV.U32 R12, RZ, RZ, 0x4 ;  /* 0x00000004ff0c7424 */ /* 0x000fe200078e00ff */
[----:B------:R-:W-:-:S04]  /*3b00*/  FMNMX R17, R13, R14, !PT ;  /* 0x0000000e0d117209 */ /* 0x000fc80007800000 */
[----:B------:R-:W-:-:S07]  /*3b10*/  MOV R13, R17 ;  /* 0x00000011000d7202 */ /* 0x000fce0000000f00 */
[----:B------:R-:W-:Y:S05]  /*3b20*/  WARPSYNC.COLLECTIVE R15, `(.L_x_14480) ;  /* 0x000000000f087348 */ /* 0x000fea0003c00000 */
[----:B------:R0:W1:Y:S02]  /*3b30*/  SHFL.BFLY P6, R14, R13, R12, R11 ;  /* 0x0c00000c0d0e7389 */ /* 0x00006400000c000b */
[----:B01----:R-:W-:Y:S05]  /*3b40*/  ENDCOLLECTIVE ;  /* 0x000000000000791b */ /* 0x003fea0003800000 */
.L_x_14480:
[----:B------:R-:W-:Y:S01]  /*3b50*/  HFMA2 R12, -RZ, RZ, 0, 1.1920928955078125e-07 ;  /* 0x00000002ff0c7431 */ /* 0x000fe200000001ff */
[----:B------:R-:W-:-:S05]  /*3b60*/  FMNMX R19, R17, R14, !PT ;  /* 0x0000000e11137209 */ /* 0x000fca0007800000 */
[----:B------:R-:W-:-:S07]  /*3b70*/  IMAD.MOV.U32 R13, RZ, RZ, R19 ;  /* 0x000000ffff0d7224 */ /* 0x000fce00078e0013 */
[----:B------:R-:W-:Y:S05]  /*3b80*/  WARPSYNC.COLLECTIVE R15, `(.L_x_14481) ;  /* 0x000000000f087348 */ /* 0x000fea0003c00000 */
[----:B------:R0:W1:Y:S02]  /*3b90*/  SHFL.BFLY P6, R14, R13, R12, R11 ;  /* 0x0c00000c0d0e7389 */ /* 0x00006400000c000b */
[----:B01----:R-:W-:Y:S05]  /*3ba0*/  ENDCOLLECTIVE ;  /* 0x000000000000791b */ /* 0x003fea0003800000 */
.L_x_14481:
[----:B------:R-:W-:Y:S01]  /*3bb0*/  IMAD.MOV.U32 R12, RZ, RZ, 0x1 ;  /* 0x00000001ff0c7424 */ /* 0x000fe200078e00ff */
[----:B------:R-:W-:-:S05]  /*3bc0*/  FMNMX R21, R19, R14, !PT ;  /* 0x0000000e13157209 */ /* 0x000fca0007800000 */
[----:B------:R-:W-:-:S07]  /*3bd0*/  IMAD.MOV.U32 R13, RZ, RZ, R21 ;  /* 0x000000ffff0d7224 */ /* 0x000fce00078e0015 */
[----:B------:R-:W-:Y:S05]  /*3be0*/  WARPSYNC.COLLECTIVE R15, `(.L_x_14482) ;  /* 0x000000000f087348 */ /* 0x000fea0003c00000 */
[----:B------:R0:W1:Y:S02]  /*3bf0*/  SHFL.BFLY P6, R14, R13, R12, R11 ;  /* 0x0c00000c0d0e7389 */ /* 0x00006400000c000b */
[----:B01----:R-:W-:Y:S05]  /*3c00*/  ENDCOLLECTIVE ;  /* 0x000000000000791b */ /* 0x003fea0003800000 */
.L_x_14482:
[----:B------:R-:W-:Y:S02]  /*3c10*/  FMNMX R23, R21, R14, !PT ;  /* 0x0000000e15177209 */ /* 0x000fe40007800000 */
[----:B------:R-:W-:-:S03]  /*3c20*/  MOV R14, 0x3bbb989d ;  /* 0x3bbb989d000e7802 */ /* 0x000fc60000000f00 */
[C---:B------:R-:W-:Y:S01]  /*3c30*/  FADD R25, -R23.reuse, R16 ;  /* 0x0000001017197221 */ /* 0x040fe20000000100 */
[----:B------:R-:W-:Y:S02]  /*3c40*/  IMAD.MOV.U32 R16, RZ, RZ, 0x437c0000 ;  /* 0x437c0000ff107424 */ /* 0x000fe400078e00ff */
[C---:B------:R-:W-:Y:S01]  /*3c50*/  FADD R19, -R23.reuse, R22 ;  /* 0x0000001617137221 */ /* 0x040fe20000000100 */
[----:B------:R-:W-:Y:S01]  /*3c60*/  FADD R21, -R23, R20 ;  /* 0x0000001417157221 */ /* 0x000fe20000000100 */
[-C--:B------:R-:W-:Y:S01]  /*3c70*/  FFMA.SAT R17, R25, R14.reuse, 0.5 ;  /* 0x3f00000019117423 */ /* 0x080fe2000000200e */
[C---:B------:R-:W-:Y:S01]  /*3c80*/  FADD R27, -R23.reuse, R30 ;  /* 0x0000001e171b7221 */ /* 0x040fe20000000100 */
[----:B------:R-:W-:Y:S01]  /*3c90*/  FADD R13, -R23, R34 ;  /* 0x00000022170d7221 */ /* 0x000fe20000000100 */
[----:B------:R-:W-:Y:S01]  /*3ca0*/  FFMA.SAT R15, R21, R14, 0.5 ;  /* 0x3f000000150f7423 */ /* 0x000fe2000000200e */
[-C--:B------:R-:W-:Y:S01]  /*3cb0*/  FFMA.RM R17, R17, R16.reuse, 12582913 ;  /* 0x4b40000111117423 */ /* 0x080fe20000004010 */
[C---:B------:R-:W-:Y:S01]  /*3cc0*/  FADD R11, -R23.reuse, R28 ;  /* 0x0000001c170b7221 */ /* 0x040fe20000000100 */
[----:B------:R-:W-:Y:S01]  /*3cd0*/  FADD R23, -R23, R18 ;  /* 0x0000001217177221 */ /* 0x000fe20000000100 */
        /* <DEDUP_REMOVED lines=10> */
[----:B------:R-:W0:Y:S03]  /*3d80*/  MUFU.EX2 R24, R24 ;  /* 0x0000001800187308 */ /* 0x000e260000000800 */
[----:B------:R-:W-:-:S04]  /*3d90*/  FADD R20, R12, -12583039 ;  /* 0xcb40007f0c147421 */ /* 0x000fc80000000000 */
[C---:B------:R-:W-:Y:S01]  /*3da0*/  FFMA R20, R19.reuse, 1.4426950216293334961, -R20 ;  /* 0x3fb8aa3b13147823 */ /* 0x040fe20000000814 */
[----:B------:R-:W-:Y:S03]  /*3db0*/  MUFU.EX2 R21, R21 ;  /* 0x0000001500157308 */ /* 0x000fe60000000800 */
[----:B------:R-:W-:Y:S01]  /*3dc0*/  FFMA R20, R19, 1.925963033500011079e-08, R20 ;  /* 0x32a5706013147823 */ /* 0x000fe20000000014 */
[----:B------:R-:W-:-:S04]  /*3dd0*/  FFMA.SAT R19, R27, R14, 0.5 ;  /* 0x3f0000001b137423 */ /* 0x000fc8000000200e */
[----:B------:R-:W-:Y:S01]  /*3de0*/  FFMA.RM R18, R19, R16, 12582913 ;  /* 0x4b40000113127423 */ /* 0x000fe20000004010 */
[----:B------:R-:W-:Y:S01]  /*3df0*/  FFMA.SAT R19, R13, R14, 0.5 ;  /* 0x3f0000000d137423 */ /* 0x000fe2000000200e */
[----:B------:R-:W1:Y:S02]  /*3e00*/  MUFU.EX2 R20, R20 ;  /* 0x0000001400147308 */ /* 0x000e640000000800 */
[C---:B------:R-:W-:Y:S01]  /*3e10*/  FADD R22, R18.reuse, -12583039 ;  /* 0xcb40007f12167421 */ /* 0x040fe20000000000 */
[----:B------:R-:W-:Y:S01]  /*3e20*/  FFMA.RM R19, R19, R16, 12582913 ;  /* 0x4b40000113137423 */ /* 0x000fe20000004010 */
[----:B------:R-:W-:Y:S02]  /*3e30*/  IMAD.SHL.U32 R18, R18, 0x800000, RZ ;  /* 0x0080000012127824 */ /* 0x000fe400078e00ff */
[----:B------:R-:W-:Y:S01]  /*3e40*/  FFMA R22, R27, 1.4426950216293334961, -R22 ;  /* 0x3fb8aa3b1b167823 */ /* 0x000fe20000000816 */
[----:B------:R-:W-:-:S03]  /*3e50*/  FADD R26, R19, -12583039 ;  /* 0xcb40007f131a7421 */ /* 0x000fc60000000000 */
[----:B------:R-:W-:Y:S01]  /*3e60*/  FFMA R27, R27, 1.925963033500011079e-08, R22 ;  /* 0x32a570601b1b7823 */ /* 0x000fe20000000016 */
[----:B------:R-:W-:Y:S01]  /*3e70*/  FFMA R26, R13, 1.4426950216293334961, -R26 ;  /* 0x3fb8aa3b0d1a7823 */ /* 0x000fe2000000081a */
[----:B0-----:R-:W-:Y:S01]  /*3e80*/  FMUL R22, R17, R24 ;  /* 0x0000001811167220 */ /* 0x001fe20000400000 */
[-C--:B------:R-:W-:Y:S02]  /*3e90*/  FFMA.SAT R17, R23, R14.reuse, 0.5 ;  /* 0x3f00000017117423 */ /* 0x080fe4000000200e */
[----:B------:R-:W-:Y:S01]  /*3ea0*/  FFMA R26, R13, 1.925963033500011079e-08, R26 ;  /* 0x32a570600d1a7823 */ /* 0x000fe2000000001a */
[----:B------:R-:W-:Y:S01]  /*3eb0*/  FFMA.SAT R13, R11, R14, 0.5 ;  /* 0x3f0000000b0d7423 */ /* 0x000fe2000000200e */
[----:B------:R-:W0:Y:S03]  /*3ec0*/  MUFU.EX2 R27, R27 ;  /* 0x0000001b001b7308 */ /* 0x000e260000000800 */
[-C--:B------:R-:W-:Y:S01]  /*3ed0*/  FFMA.RM R14, R13, R16.reuse, 12582913 ;  /* 0x4b4000010d0e7423 */ /* 0x080fe20000004010 */
[----:B------:R-:W-:Y:S01]  /*3ee0*/  FFMA.RM R13, R17, R16, 12582913 ;  /* 0x4b400001110d7423 */ /* 0x000fe20000004010 */
[----:B------:R-:W-:-:S02]  /*3ef0*/  IMAD.SHL.U32 R17, R12, 0x800000, RZ ;  /* 0x008000000c117824 */ /* 0x000fc400078e00ff */
[C---:B------:R-:W-:Y:S01]  /*3f00*/  FADD R16, R14.reuse, -12583039 ;  /* 0xcb40007f0e107421 */ /* 0x040fe20000000000 */
[----:B------:R-:W-:Y:S02]  /*3f10*/  IMAD.SHL.U32 R14, R14, 0x800000, RZ ;  /* 0x008000000e0e7824 */ /* 0x000fe400078e00ff */
[----:B-1----:R-:W-:Y:S01]  /*3f20*/  FMUL R17, R17, R20 ;  /* 0x0000001411117220 */ /* 0x002fe20000400000 */
[----:B------:R-:W-:Y:S01]  /*3f30*/  SHF.L.U32 R20, R19, 0x17, RZ ;  /* 0x0000001713147819 */ /* 0x000fe200000006ff */
[----:B------:R-:W-:-:S04]  /*3f40*/  FFMA R16, R11, 1.4426950216293334961, -R16 ;  /* 0x3fb8aa3b0b107823 */ /* 0x000fc80000000810 */
[----:B------:R-:W-:Y:S01]  /*3f50*/  FFMA R24, R11, 1.925963033500011079e-08, R16 ;  /* 0x32a570600b187823 */ /* 0x000fe20000000010 */
[C---:B------:R-:W-:Y:S01]  /*3f60*/  FADD R16, R13.reuse, -12583039 ;  /* 0xcb40007f0d107421 */ /* 0x040fe20000000000 */
[----:B------:R-:W1:Y:S01]  /*3f70*/  MUFU.EX2 R11, R26 ;  /* 0x0000001a000b7308 */ /* 0x000e620000000800 */
[----:B0-----:R-:W-:Y:S01]  /*3f80*/  FMUL R18, R18, R27 ;  /* 0x0000001b12127220 */ /* 0x001fe20000400000 */
[----:B------:R-:W-:Y:S02]  /*3f90*/  IMAD.SHL.U32 R13, R13, 0x800000, RZ ;  /* 0x008000000d0d7824 */ /* 0x000fe400078e00ff */
[----:B------:R-:W-:-:S04]  /*3fa0*/  FFMA R16, R23, 1.4426950216293334961, -R16 ;  /* 0x3fb8aa3b17107823 */ /* 0x000fc80000000810 */
[----:B------:R-:W-:Y:S01]  /*3fb0*/  FFMA R25, R23, 1.925963033500011079e-08, R16 ;  /* 0x32a5706017197823 */ /* 0x000fe20000000010 */
[----:B------:R-:W-:Y:S01]  /*3fc0*/  SHF.L.U32 R16, R15, 0x17, RZ ;  /* 0x000000170f107819 */ /* 0x000fe200000006ff */
[----:B------:R-:W0:Y:S01]  /*3fd0*/  MUFU.EX2 R23, R24 ;  /* 0x0000001800177308 */ /* 0x000e220000000800 */
[----:B------:R-:W-:-:S03]  /*3fe0*/  FADD R15, RZ, R22 ;  /* 0x00000016ff0f7221 */ /* 0x000fc60000000000 */
[----:B------:R-:W-:-:S04]  /*3ff0*/  FMUL R16, R16, R21 ;  /* 0x0000001510107220 */ /* 0x000fc80000400000 */
[----:B------:R-:W2:Y:S01]  /*4000*/  MUFU.EX2 R28, R25 ;  /* 0x00000019001c7308 */ /* 0x000ea20000000800 */
[----:B------:R-:W-:Y:S01]  /*4010*/  FADD R12, R15, R16 ;  /* 0x000000100f0c7221 */ /* 0x000fe20000000000 */
[----:B-1----:R-:W-:-:S03]  /*4020*/  FMUL R19, R20, R11 ;  /* 0x0000000b14137220 */ /* 0x002fc60000400000 */
[----:B------:R-:W-:-:S04]  /*4030*/  FADD R15, R12, R17 ;  /* 0x000000110c0f7221 */ /* 0x000fc80000000000 */
[----:B------:R-:W-:Y:S01]  /*4040*/  FADD R12, R15, R18 ;  /* 0x000000120f0c7221 */ /* 0x000fe20000000000 */
[----:B0-----:R-:W-:Y:S01]  /*4050*/  FMUL R20, R14, R23 ;  /* 0x000000170e147220 */ /* 0x001fe20000400000 */
[----:B------:R-:W-:Y:S02]  /*4060*/  IMAD.MOV.U32 R15, RZ, RZ, -0x1 ;  /* 0xffffffffff0f7424 */ /* 0x000fe400078e00ff */
[----:B------:R-:W-:Y:S01]  /*4070*/  FADD R11, R12, R19 ;  /* 0x000000130c0b7221 */ /* 0x000fe20000000000 */
[----:B--2---:R-:W-:-:S03]  /*4080*/  FMUL R21, R13, R28 ;  /* 0x0000001c0d157220 */ /* 0x004fc60000400000 */
[----:B------:R-:W-:Y:S01]  /*4090*/  FADD R12, R11, R20 ;  /* 0x000000140b0c7221 */ /* 0x000fe20000000000 */
[----:B------:R-:W-:-:S03]  /*40a0*/  IMAD.MOV.U32 R11, RZ, RZ, 0x1f ;  /* 0x0000001fff0b7424 */ /* 0x000fc600078e00ff */
[----:B------:R-:W-:Y:S01]  /*40b0*/  FADD R13, R12, R21 ;  /* 0x000000150c0d7221 */ /* 0x000fe20000000000 */
[----:B------:R-:W-:-:S07]  /*40c0*/  HFMA2 R12, -RZ, RZ, 0, 9.5367431640625e-07 ;  /* 0x00000010ff0c7431 */ /* 0x000fce00000001ff */
[----:B------:R-:W-:Y:S05]  /*40d0*/  WARPSYNC.COLLECTIVE R15, `(.L_x_14483) ;  /* 0x000000000f087348 */ /* 0x000fea0003c00000 */
[----:B------:R0:W1:Y:S02]  /*40e0*/  SHFL.BFLY P6, R14, R13, R12, R11 ;  /* 0x0c00000c0d0e7389 */ /* 0x00006400000c000b */
[----:B01----:R-:W-:Y:S05]  /*40f0*/  ENDCOLLECTIVE ;  /* 0x000000000000791b */ /* 0x003fea0003800000 */
.L_x_14483:
[----:B------:R-:W-:Y:S02]  /*4100*/  IMAD.MOV.U32 R12, RZ, RZ, 0x8 ;  /* 0x00000008ff0c7424 */ /* 0x000fe400078e00ff */
[----:B------:R-:W-:-:S05]  /*4110*/  FADD R23, R13, R14 ;  /* 0x0000000e0d177221 */ /* 0x000fca0000000000 */
[----:B------:R-:W-:-:S07]  /*4120*/  MOV R13, R23 ;  /* 0x00000017000d7202 */ /* 0x000fce0000000f00 */
[----:B------:R-:W-:Y:S05]  /*4130*/  WARPSYNC.COLLECTIVE R15, `(.L_x_14484) ;  /* 0x000000000f087348 */ /* 0x000fea0003c00000 */
[----:B------:R0:W1:Y:S02]  /*4140*/  SHFL.BFLY P6, R14, R13, R12, R11 ;  /* 0x0c00000c0d0e7389 */ /* 0x00006400000c000b */
[----:B01----:R-:W-:Y:S05]  /*4150*/  ENDCOLLECTIVE ;  /* 0x000000000000791b */ /* 0x003fea0003800000 */
.L_x_14484:
[----:B------:R-:W-:Y:S02]  /*4160*/  HFMA2 R12, -RZ, RZ, 0, 2.384185791015625e-07 ;  /* 0x00000004ff0c7431 */ /* 0x000fe400000001ff */
[----:B------:R-:W-:-:S04]  /*4170*/  FADD R24, R23, R14 ;  /* 0x0000000e17187221 */ /* 0x000fc80000000000 */
[----:B------:R-:W-:-:S07]  /*4180*/  IMAD.MOV.U32 R13, RZ, RZ, R24 ;  /* 0x000000ffff0d7224 */ /* 0x000fce00078e0018 */
[----:B------:R-:W-:Y:S05]  /*4190*/  WARPSYNC.COLLECTIVE R15, `(.L_x_14485) ;  /* 0x000000000f087348 */ /* 0x000fea0003c00000 */
[----:B------:R0:W1:Y:S02]  /*41a0*/  SHFL.BFLY P6, R14, R13, R12, R11 ;  /* 0x0c00000c0d0e7389 */ /* 0x00006400000c000b */
[----:B01----:R-:W-:Y:S05]  /*41b0*/  ENDCOLLECTIVE ;  /* 0x000000000000791b */ /* 0x003fea0003800000 */
.L_x_14485:
[----:B------:R-:W-:Y:S02]  /*41c0*/  IMAD.MOV.U32 R12, RZ, RZ, 0x2 ;  /* 0x00000002ff0c7424 */ /* 0x000fe400078e00ff */
[----:B------:R-:W-:-:S04]  /*41d0*/  FADD R25, R24, R14 ;  /* 0x0000000e18197221 */ /* 0x000fc80000000000 */
[----:B------:R-:W-:-:S07]  /*41e0*/  IMAD.MOV.U32 R13, RZ, RZ, R25 ;  /* 0x000000ffff0d7224 */ /* 0x000fce00078e0019 */
[----:B------:R-:W-:Y:S05]  /*41f0*/  WARPSYNC.COLLECTIVE R15, `(.L_x_14486) ;  /* 0x000000000f087348 */ /* 0x000fea0003c00000 */
[----:B------:R0:W1:Y:S02]  /*4200*/  SHFL.BFLY P6, R14, R13, R12, R11 ;  /* 0x0c00000c0d0e7389 */ /* 0x00006400000c000b */
[----:B01----:R-:W-:Y:S05]  /*4210*/  ENDCOLLECTIVE ;  /* 0x000000000000791b */ /* 0x003fea0003800000 */
.L_x_14486:
[----:B------:R-:W-:Y:S02]  /*4220*/  IMAD.MOV.U32 R12, RZ, RZ, 0x1 ;  /* 0x00000001ff0c7424 */ /* 0x000fe400078e00ff */
[----:B------:R-:W-:-:S05]  /*4230*/  FADD R26, R25, R14 ;  /* 0x0000000e191a7221 */ /* 0x000fca0000000000 */
[----:B------:R-:W-:-:S07]  /*4240*/  MOV R13, R26 ;  /* 0x0000001a000d7202 */ /* 0x000fce0000000f00 */
[----:B------:R-:W-:Y:S05]  /*4250*/  WARPSYNC.COLLECTIVE R15, `(.L_x_14487) ;  /* 0x000000000f087348 */ /* 0x000fea0003c00000 */
[----:B------:R0:W1:Y:S02]  /*4260*/  SHFL.BFLY P6, R14, R13, R12, R11 ;  /* 0x0c00000c0d0e7389 */ /* 0x00006400000c000b */
[----:B01----:R-:W-:Y:S05]  /*4270*/  ENDCOLLECTIVE ;  /* 0x000000000000791b */ /* 0x003fea0003800000 */
.L_x_14487:
[----:B------:R-:W-:Y:S05]  /*4280*/  BRA `(.L_x_14488) ;  /* 0xffffffec007c7947 */ /* 0x000fea000383ffff */
        .weak           $__internal_213_$__cuda_sm3x_div_rn_noftz_f32_slowpath
        .type           $__internal_213_$__cuda_sm3x_div_rn_noftz_f32_slowpath,@function
        .size           $__internal_213_$__cuda_sm3x_div_rn_noftz_f32_slowpath,(.L_x_37590 - $__internal_213_$__cuda_sm3x_div_rn_noftz_f32_slowpath)
$__internal_213_$__cuda_sm3x_div_rn_noftz_f32_slowpath:
        /* <DEDUP_REMOVED lines=35> */
.L_x_14490:
        /* <DEDUP_REMOVED lines=51> */
.L_x_14497:
[----:B------:R-:W-:-:S04]  /*47f0*/  LOP3.LUT R11, R11, 0x80000000, RZ, 0xc0, !PT ;  /* 0x800000000b0b7812 */ /* 0x000fc800078ec0ff */
[----:B------:R-:W-:Y:S01]  /*4800*/  LOP3.LUT R11, R11, 0x7f800000, RZ, 0xfc, !PT ;  /* 0x7f8000000b0b7812 */ /* 0x000fe200078efcff */
[----:B------:R-:W-:Y:S06]  /*4810*/  BRA `(.L_x_14498) ;  /* 0x0000000000047947 */ /* 0x000fec0003800000 */
.L_x_14496:
[----:B------:R-:W-:-:S07]  /*4820*/  IMAD R11, R12, 0x800000, R11 ;  /* 0x008000000c0b7824 */ /* 0x000fce00078e020b */
.L_x_14498:
[----:B------:R-:W-:Y:S05]  /*4830*/  BSYNC.RECONVERGENT B3 ;  /* 0x0000000000037941 */ /* 0x000fea0003800200 */
.L_x_14495:
[----:B------:R-:W-:Y:S05]  /*4840*/  BRA `(.L_x_14499) ;  /* 0x0000000000207947 */ /* 0x000fea0003800000 */
.L_x_14494:
[----:B------:R-:W-:-:S04]  /*4850*/  LOP3.LUT R11, R11, 0x80000000, R31, 0x48, !PT ;  /* 0x800000000b0b7812 */ /* 0x000fc800078e481f */
[----:B------:R-:W-:Y:S01]  /*4860*/  LOP3.LUT R11, R11, 0x7f800000, RZ, 0xfc, !PT ;  /* 0x7f8000000b0b7812 */ /* 0x000fe200078efcff */
[----:B------:R-:W-:Y:S06]  /*4870*/  BRA `(.L_x_14499) ;  /* 0x0000000000147947 */ /* 0x000fec0003800000 */
.L_x_14493:
[----:B------:R-:W-:Y:S01]  /*4880*/  LOP3.LUT R11, R11, 0x80000000, R31, 0x48, !PT ;  /* 0x800000000b0b7812 */ /* 0x000fe200078e481f */
[----:B------:R-:W-:Y:S06]  /*4890*/  BRA `(.L_x_14499) ;  /* 0x00000000000c7947 */ /* 0x000fec0003800000 */
.L_x_14492:
[----:B------:R-:W0:Y:S01]  /*48a0*/  MUFU.RSQ R11, -QNAN ;  /* 0xffc00000000b7908 */ /* 0x000e220000001400 */
[----:B------:R-:W-:Y:S05]  /*48b0*/  BRA `(.L_x_14499) ;  /* 0x0000000000047947 */ /* 0x000fea0003800000 */
.L_x_14491:
[----:B------:R-:W-:-:S07]  /*48c0*/  FADD.FTZ R11, R22, R11 ;  /* 0x0000000b160b7221 */ /* 0x000fce0000010000 */
.L_x_14499:
[----:B------:R-:W-:Y:S05]  /*48d0*/  BSYNC.RECONVERGENT B2 ;  /* 0x0000000000027941 */ /* 0x000fea0003800200 */
.L_x_14489:
[----:B------:R-:W-:Y:S01]  /*48e0*/  MOV R12, R14 ;  /* 0x0000000e000c7202 */ /* 0x000fe20000000f00 */
[----:B------:R-:W-:-:S04]  /*48f0*/  IMAD.MOV.U32 R13, RZ, RZ, 0x0 ;  /* 0x00000000ff0d7424 */ /* 0x000fc800078e00ff */
[----:B0-----:R-:W-:Y:S05]  /*4900*/  RET.REL.NODEC R12 `(_Z15SoftmaxWarpImplI22BroadcastScaleMaskLoadIffbLm3EiE11DirectStoreIffEfLi1ELi7ELi32ELi1ELb1EL9Algorithm0EEvT_T0_ll) ;  /* 0xffffffb40cbc7950 */ /* 0x001fea0003c3ffff */
.L_x_14500:
        /* <DEDUP_REMOVED lines=15> */
.L_x_37590:


//--------------------- .text._Z15SoftmaxWarpImplI22BroadcastScaleMaskLoadIffbLm3EiE11DirectStoreIffEfLi1ELi7ELi32ELi1ELb0EL9Algorithm0EEvT_T0_ll --------------------------
	.section	.text._Z15SoftmaxWarpImplI22BroadcastScaleMaskLoadIffbLm3EiE11DirectStoreIffEfLi1ELi7ELi32ELi1ELb0EL9Algorithm0EEvT_T0_ll,"ax",@progbits
	.align	128
        .global         _Z15SoftmaxWarpImplI22BroadcastScaleMaskLoadIffbLm3EiE11DirectStoreIffEfLi1ELi7ELi32ELi1ELb0EL9Algorithm0EEvT_T0_ll
        .type           _Z15SoftmaxWarpImplI22BroadcastScaleMaskLoadIffbLm3EiE11DirectStoreIffEfLi1ELi7ELi32ELi1ELb0EL9Algorithm0EEvT_T0_ll,@function
        .size           _Z15SoftmaxWarpImplI22BroadcastScaleMaskLoadIffbLm3EiE11DirectStoreIffEfLi1ELi7ELi32ELi1ELb0EL9Algorithm0EEvT_T0_ll,(.L_x_37591 - _Z15SoftmaxWarpImplI22BroadcastScaleMaskLoadIffbLm3EiE11DirectStoreIffEfLi1ELi7ELi32ELi1ELb0EL9Algorithm0EEvT_T0_ll)
        .other          _Z15SoftmaxWarpImplI22BroadcastScaleMaskLoadIffbLm3EiE11DirectStoreIffEfLi1ELi7ELi32ELi1ELb0EL9Algorithm0EEvT_T0_ll,@"STO_CUDA_ENTRY STV_DEFAULT"
_Z15SoftmaxWarpImplI22BroadcastScaleMaskLoadIffbLm3EiE11DirectStoreIffEfLi1ELi7ELi32ELi1ELb0EL9Algorithm0EEvT_T0_ll:
.text._Z15SoftmaxWarpImplI22BroadcastScaleMaskLoadIffbLm3EiE11DirectStoreIffEfLi1ELi7ELi32ELi1ELb0EL9Algorithm0EEvT_T0_ll:
        /* <DEDUP_REMOVED lines=29> */
.L_x_14501:
        /* <DEDUP_REMOVED lines=14> */
.L_x_14518:
[----:B--2---:R-:W-:Y:S01]  /*02b0*/  IABS R4, UR49 ;  /* 0x0000003100047c13 */ /* 0x004fe20008000000 */
[----:B0-----:R-:W-:Y:S01]  /*02c0*/  IMAD R8, R3, UR48, R2 ;  /* 0x0000003003087c24 */ /* 0x001fe2000f8e0202 */
[----:B------:R-:W-:Y:S01]  /*02d0*/  UMOV UR4, URZ ;  /* 0x000000ff00047c82 */ /* 0x000fe20008000000 */
[----:B-1----:R-:W-:Y:S02]  /*02e0*/  R2UR UR12, R6 ;  /* 0x00000000060c72ca */ /* 0x002fe400000e0000 */
[----:B------:R-:W-:Y:S02]  /*02f0*/  R2UR UR7, R4 ;  /* 0x00000000040772ca */ /* 0x000fe400000e0000 */
[----:B------:R-:W-:Y:S02]  /*0300*/  IABS R4, UR50 ;  /* 0x0000003200047c13 */ /* 0x000fe40008000000 */
[----:B------:R-:W-:Y:S02]  /*0310*/  IADD3 R12, PT, PT, R8, 0x40, RZ ;  /* 0x00000040080c7810 */ /* 0x000fe40007ffe0ff */
[----:B------:R-:W-:-:S02]  /*0320*/  R2UR UR8, R4 ;  /* 0x00000000040872ca */ /* 0x000fc400000e0000 */
[----:B------:R-:W-:Y:S02]  /*0330*/  IADD3 R4, PT, PT, R8, 0x20, RZ ;  /* 0x0000002008047810 */ /* 0x000fe40007ffe0ff */
[C---:B------:R-:W-:Y:S02]  /*0340*/  R2UR UR13, R7.reuse ;  /* 0x00000000070d72ca */ /* 0x040fe400000e0000 */
[----:B------:R-:W-:Y:S01]  /*0350*/  IABS R16, R4 ;  /* 0x0000000400107213 */ /* 0x000fe20000000000 */
[----:B------:R-:W0:Y:S01]  /*0360*/  I2F.RP R9, UR7 ;  /* 0x0000000700097d06 */ /* 0x000e220008209400 */
[----:B------:R-:W-:Y:S02]  /*0370*/  SHF.R.S64 R18, RZ, 0x1e, R8 ;  /* 0x0000001eff127819 */ /* 0x000fe40000001008 */
[----:B------:R-:W-:Y:S02]  /*0380*/  R2UR UR10, R6 ;  /* 0x00000000060a72ca */ /* 0x000fe400000e0000 */
[----:B------:R-:W-:-:S03]  /*0390*/  R2UR UR11, R7 ;  /* 0x00000000070b72ca */ /* 0x000fc600000e0000 */
[----:B------:R-:W1:Y:S08]  /*03a0*/  I2F.RP R14, UR8 ;  /* 0x00000008000e7d06 */ /* 0x000e700008209400 */
[----:B0-----:R-:W0:Y:S08]  /*03b0*/  MUFU.RCP R9, R9 ;  /* 0x0000000900097308 */ /* 0x001e300000001000 */
[----:B-1----:R-:W-:Y:S01]  /*03c0*/  MUFU.RCP R14, R14 ;  /* 0x0000000e000e7308 */ /* 0x002fe20000001000 */
[----:B0-----:R-:W-:Y:S01]  /*03d0*/  VIADD R10, R9, 0xffffffe ;  /* 0x0ffffffe090a7836 */ /* 0x001fe20000000000 */
[----:B------:R-:W-:-:S06]  /*03e0*/  IABS R9, R8 ;  /* 0x0000000800097213 */ /* 0x000fcc0000000000 */
[----:B------:R0:W1:Y:S02]  /*03f0*/  F2I.FTZ.U32.TRUNC.NTZ R11, R10 ;  /* 0x0000000a000b7305 */ /* 0x000064000021f000 */
[----:B0-----:R-:W-:Y:S02]  /*0400*/  IMAD.MOV.U32 R10, RZ, RZ, RZ ;  /* 0x000000ffff0a7224 */ /* 0x001fe400078e00ff */
[----:B-1----:R-:W-:-:S04]  /*0410*/  IMAD.MOV R13, RZ, RZ, -R11 ;  /* 0x000000ffff0d7224 */ /* 0x002fc800078e0a0b */
[----:B------:R-:W-:-:S04]  /*0420*/  IMAD R13, R13, UR7, RZ ;  /* 0x000000070d0d7c24 */ /* 0x000fc8000f8e02ff */
[----:B------:R-:W-:-:S04]  /*0430*/  IMAD.HI.U32 R13, R11, R13, R10 ;  /* 0x0000000d0b0d7227 */ /* 0x000fc800078e000a */
[----:B------:R-:W-:Y:S02]  /*0440*/  IMAD.MOV.U32 R10, RZ, RZ, R9 ;  /* 0x000000ffff0a7224 */ /* 0x000fe400078e0009 */
[----:B------:R-:W-:-:S04]  /*0450*/  IMAD.HI.U32 R9, R13, R16, RZ ;  /* 0x000000100d097227 */ /* 0x000fc800078e00ff */
[----:B------:R-:W-:-:S04]  /*0460*/  IMAD.HI.U32 R11, R13, R10, RZ ;  /* 0x0000000a0d0b7227 */ /* 0x000fc800078e00ff */
[----:B------:R-:W-:Y:S01]  /*0470*/  IMAD.MOV R17, RZ, RZ, -R9 ;  /* 0x000000ffff117224 */ /* 0x000fe200078e0a09 */
[----:B------:R-:W-:-:S03]  /*0480*/  IADD3 R15, PT, PT, -R11, RZ, RZ ;  /* 0x000000ff0b0f7210 */ /* 0x000fc60007ffe1ff */
[----:B------:R-:W-:Y:S02]  /*0490*/  IMAD R16, R17, UR7, R16 ;  /* 0x0000000711107c24 */ /* 0x000fe4000f8e0210 */
[----:B------:R-:W-:Y:S02]  /*04a0*/  IMAD R10, R15, UR7, R10 ;  /* 0x000000070f0a7c24 */ /* 0x000fe4000f8e020a */
[----:B------:R-:W-:Y:S01]  /*04b0*/  VIADD R15, R14, 0xffffffe ;  /* 0x0ffffffe0e0f7836 */ /* 0x000fe20000000000 */
[----:B------:R-:W-:Y:S02]  /*04c0*/  ISETP.LT.U32.AND P4, PT, R16, UR7, PT ;  /* 0x0000000710007c0c */ /* 0x000fe4000bf81070 */
[----:B------:R-:W-:Y:S02]  /*04d0*/  ISETP.LT.U32.AND P2, PT, R10, UR7, PT ;  /* 0x000000070a007c0c */ /* 0x000fe4000bf41070 */
[----:B------:R-:W-:Y:S01]  /*04e0*/  IABS R14, R12 ;  /* 0x0000000c000e7213 */ /* 0x000fe20000000000 */
[----:B------:R-:W0:Y:S08]  /*04f0*/  F2I.FTZ.U32.TRUNC.NTZ R15, R15 ;  /* 0x0000000f000f7305 */ /* 0x000e30000021f000 */
[----:B------:R-:W-:-:S02]  /*0500*/  @!P4 VIADD R16, R16, -UR7 ;  /* 0x800000071010cc36 */ /* 0x000fc40008000000 */
[----:B------:R-:W-:Y:S02]  /*0510*/  @!P2 VIADD R10, R10, -UR7 ;  /* 0x800000070a0aac36 */ /* 0x000fe40008000000 */
[----:B------:R-:W-:Y:S01]  /*0520*/  @!P2 VIADD R11, R11, 0x1 ;  /* 0x000000010b0ba836 */ /* 0x000fe20000000000 */
[----:B------:R-:W-:Y:S01]  /*0530*/  ISETP.GE.U32.AND P1, PT, R16, UR7, PT ;  /* 0x0000000710007c0c */ /* 0x000fe2000bf26070 */
[----:B------:R-:W-:Y:S01]  /*0540*/  @!P4 VIADD R9, R9, 0x1 ;  /* 0x000000010909c836 */ /* 0x000fe20000000000 */
[----:B------:R-:W-:Y:S02]  /*0550*/  ISETP.GE.U32.AND P0, PT, R10, UR7, PT ;  /* 0x000000070a007c0c */ /* 0x000fe4000bf06070 */
[----:B------:R-:W-:Y:S02]  /*0560*/  LOP3.LUT R10, R8, UR49, RZ, 0x3c, !PT ;  /* 0x00000031080a7c12 */ /* 0x000fe4000f8e3cff */
[----:B------:R-:W-:Y:S02]  /*0570*/  MOV R16, R14 ;  /* 0x0000000e00107202 */ /* 0x000fe40000000f00 */
[----:B------:R-:W-:-:S02]  /*0580*/  ISETP.GE.AND P3, PT, R10, RZ, PT ;  /* 0x000000ff0a00720c */ /* 0x000fc40003f66270 */
[----:B------:R-:W-:Y:S01]  /*0590*/  LOP3.LUT R14, R4, UR49, RZ, 0x3c, !PT ;  /* 0x00000031040e7c12 */ /* 0x000fe2000f8e3cff */
[----:B------:R-:W-:Y:S01]  /*05a0*/  IMAD.HI.U32 R10, R13, R16, RZ ;  /* 0x000000100d0a7227 */ /* 0x000fe200078e00ff */
[----:B0-----:R-:W-:Y:S02]  /*05b0*/  R2UR UR5, R15 ;  /* 0x000000000f0572ca */ /* 0x001fe400000e0000 */
[----:B------:R-:W-:Y:S01]  /*05c0*/  ISETP.GE.AND P5, PT, R14, RZ, PT ;  /* 0x000000ff0e00720c */ /* 0x000fe20003fa6270 */
[----:B------:R-:W-:Y:S01]  /*05d0*/  @P0 VIADD R11, R11, 0x1 ;  /* 0x000000010b0b0836 */ /* 0x000fe20000000000 */
[----:B------:R-:W-:Y:S01]  /*05e0*/  IADD3 R15, PT, PT, -R10, RZ, RZ ;  /* 0x000000ff0a0f7210 */ /* 0x000fe20007ffe1ff */
[----:B------:R-:W-:Y:S01]  /*05f0*/  @P1 VIADD R9, R9, 0x1 ;  /* 0x0000000109091836 */ /* 0x000fe20000000000 */
[----:B------:R-:W-:Y:S02]  /*0600*/  ISETP.NE.AND P2, PT, RZ, UR49, PT ;  /* 0x00000031ff007c0c */ /* 0x000fe4000bf45270 */
[----:B------:R-:W-:Y:S01]  /*0610*/  MOV R14, R11 ;  /* 0x0000000b000e7202 */ /* 0x000fe20000000f00 */
[----:B------:R-:W-:Y:S01]  /*0620*/  IMAD R15, R15, UR7, R16 ;  /* 0x000000070f0f7c24 */ /* 0x000fe2000f8e0210 */
[----:B------:R-:W-:-:S02]  /*0630*/  LOP3.LUT R11, RZ, UR49, RZ, 0x33, !PT ;  /* 0x00000031ff0b7c12 */ /* 0x000fc4000f8e33ff */
[----:B------:R-:W-:Y:S01]  /*0640*/  SHF.R.S64 R16, RZ, 0x1e, R4 ;  /* 0x0000001eff107819 */ /* 0x000fe20000001004 */
[----:B------:R-:W-:Y:S01]  /*0650*/  @!P3 IMAD.MOV R14, RZ, RZ, -R14 ;  /* 0x000000ffff0eb224 */ /* 0x000fe200078e0a0e */
[----:B------:R-:W-:Y:S01]  /*0660*/  ISETP.LT.U32.AND P1, PT, R15, UR7, PT ;  /* 0x000000070f007c0c */ /* 0x000fe2000bf21070 */
[----:B------:R-:W-:Y:S01]  /*0670*/  @!P5 IMAD.MOV R9, RZ, RZ, -R9 ;  /* 0x000000ffff09d224 */ /* 0x000fe200078e0a09 */
[----:B------:R-:W-:Y:S02]  /*0680*/  UIADD3 UR6, UPT, UPT, URZ, -UR5, URZ ;  /* 0x80000005ff067290 */ /* 0x000fe4000fffe0ff */
[C---:B------:R-:W-:Y:S02]  /*0690*/  SEL R21, R11.reuse, R14, !P2 ;  /* 0x0000000e0b157207 */ /* 0x040fe40005000000 */
[----:B------:R-:W-:Y:S01]  /*06a0*/  SEL R22, R11, R9, !P2 ;  /* 0x000000090b167207 */ /* 0x000fe20005000000 */
[----:B------:R-:W-:Y:S01]  /*06b0*/  UIMAD UR6, UR6, UR8, URZ ;  /* 0x00000008060672a4 */ /* 0x000fe2000f8e02ff */
[----:B------:R-:W-:-:S02]  /*06c0*/  IADD3 R23, PT, PT, -R21, RZ, RZ ;  /* 0x000000ff15177210 */ /* 0x000fc40007ffe1ff */
[----:B------:R-:W-:Y:S01]  /*06d0*/  LOP3.LUT R14, R12, UR49, RZ, 0x3c, !PT ;  /* 0x000000310c0e7c12 */ /* 0x000fe2000f8e3cff */
[----:B------:R-:W-:Y:S01]  /*06e0*/  IMAD.MOV R9, RZ, RZ, -R22 ;  /* 0x000000ffff097224 */ /* 0x000fe200078e0a16 */
[----:B------:R-:W-:Y:S01]  /*06f0*/  UIMAD.WIDE.U32 UR4, UR5, UR6, UR4 ;  /* 0x00000006050472a5 */ /* 0x000fe2000f8e0004 */
[----:B------:R-:W-:Y:S01]  /*0700*/  @!P1 VIADD R15, R15, -UR7 ;  /* 0x800000070f0f9c36 */ /* 0x000fe20008000000 */
[----:B------:R-:W-:Y:S01]  /*0710*/  ISETP.GE.AND P3, PT, R14, RZ, PT ;  /* 0x000000ff0e00720c */ /* 0x000fe20003f66270 */
[----:B------:R-:W-:Y:S01]  /*0720*/  IMAD R24, R9, UR49, R4 ;  /* 0x0000003109187c24 */ /* 0x000fe2000f8e0204 */
[----:B------:R-:W-:Y:S01]  /*0730*/  @!P1 IADD3 R10, PT, PT, R10, 0x1, RZ ;  /* 0x000000010a0a9810 */ /* 0x000fe20007ffe0ff */
[----:B------:R-:W-:Y:S01]  /*0740*/  IMAD R23, R23, UR49, R8 ;  /* 0x0000003117177c24 */ /* 0x000fe2000f8e0208 */
[----:B------:R-:W-:Y:S02]  /*0750*/  ISETP.GE.U32.AND P0, PT, R15, UR7, PT ;  /* 0x000000070f007c0c */ /* 0x000fe4000bf06070 */
[----:B------:R-:W-:-:S02]  /*0760*/  IABS R28, R24 ;  /* 0x00000018001c7213 */ /* 0x000fc40000000000 */
[----:B------:R-:W-:-:S03]  /*0770*/  IABS R27, R23 ;  /* 0x00000017001b7213 */ /* 0x000fc60000000000 */
[----:B------:R-:W-:-:S04]  /*0780*/  IMAD.HI.U32 R9, R28, UR5, RZ ;  /* 0x000000051c097c27 */ /* 0x000fc8000f8e00ff */
[----:B------:R-:W-:Y:S02]  /*0790*/  IMAD.HI.U32 R25, R27, UR5, RZ ;  /* 0x000000051b197c27 */ /* 0x000fe4000f8e00ff */
[----:B------:R-:W-:Y:S02]  /*07a0*/  @P0 IADD3 R10, PT, PT, R10, 0x1, RZ ;  /* 0x000000010a0a0810 */ /* 0x000fe40007ffe0ff */
[----:B------:R-:W-:Y:S01]  /*07b0*/  IMAD.MOV R15, RZ, RZ, -R9 ;  /* 0x000000ffff0f7224 */ /* 0x000fe200078e0a09 */
[----:B------:R-:W-:Y:S01]  /*07c0*/  IADD3 R18, P0, PT, R18, UR36, RZ ;  /* 0x0000002412127c10 */ /* 0x000fe2000ff1e0ff */
[----:B------:R-:W-:Y:S02]  /*07d0*/  IMAD.MOV R14, RZ, RZ, -R25 ;  /* 0x000000ffff0e7224 */ /* 0x000fe400078e0a19 */
[----:B------:R-:W-:Y:S01]  /*07e0*/  IMAD R28, R15, UR8, R28 ;  /* 0x000000080f1c7c24 */ /* 0x000fe2000f8e021c */
[----:B------:R-:W-:Y:S01]  /*07f0*/  LEA.HI.X.SX32 R19, R8, UR37, 0x2, P0 ;  /* 0x0000002508137c11 */ /* 0x000fe200080f16ff */
[----:B------:R-:W-:Y:S01]  /*0800*/  @!P3 IMAD.MOV R10, RZ, RZ, -R10 ;  /* 0x000000ffff0ab224 */ /* 0x000fe200078e0a0a */
[----:B------:R-:W-:Y:S01]  /*0810*/  IADD3 R16, P3, PT, R16, UR36, RZ ;  /* 0x0000002410107c10 */ /* 0x000fe2000ff7e0ff */
[----:B------:R-:W-:Y:S01]  /*0820*/  IMAD R27, R14, UR8, R27 ;  /* 0x000000080e1b7c24 */ /* 0x000fe2000f8e021b */
[----:B------:R-:W-:-:S02]  /*0830*/  ISETP.LT.U32.AND P1, PT, R28, UR8, PT ;  /* 0x000000081c007c0c */ /* 0x000fc4000bf21070 */
[----:B------:R-:W-:Y:S02]  /*0840*/  SEL R20, R11, R10, !P2 ;  /* 0x0000000a0b147207 */ /* 0x000fe40005000000 */
[----:B------:R-:W-:Y:S02]  /*0850*/  ISETP.LT.U32.AND P6, PT, R27, UR8, PT ;  /* 0x000000081b007c0c */ /* 0x000fe4000bfc1070 */
[----:B------:R-:W-:Y:S01]  /*0860*/  LEA.HI.X.SX32 R17, R4, UR37, 0x2, P3 ;  /* 0x0000002504117c11 */ /* 0x000fe200098f16ff */
[----:B------:R-:W-:Y:S01]  /*0870*/  IMAD.MOV R15, RZ, RZ, -R20 ;  /* 0x000000ffff0f7224 */ /* 0x000fe200078e0a14 */
[----:B------:R-:W2:Y:S03]  /*0880*/  LDG.E R4, desc[UR10][R18.64] ;  /* 0x0000000a12047981 */ /* 0x000ea6000c1e1900 */
[----:B------:R-:W-:Y:S01]  /*0890*/  IMAD R26, R15, UR49, R12 ;  /* 0x000000310f1a7c24 */ /* 0x000fe2000f8e020c */
[----:B------:R0:W3:Y:S01]  /*08a0*/  LDG.E R10, desc[UR12][R16.64] ;  /* 0x0000000c100a7981 */ /* 0x0000e2000c1e1900 */
[----:B------:R-:W-:Y:S01]  /*08b0*/  @!P1 VIADD R28, R28, -UR8 ;  /* 0x800000081c1c9c36 */ /* 0x000fe20008000000 */
[----:B------:R-:W1:Y:S02]  /*08c0*/  LDC.64 R14, c[0x0][0x390] ;  /* 0x0000e400ff0e7b82 */ /* 0x000e640000000a00 */
[----:B------:R-:W-:-:S02]  /*08d0*/  IABS R29, R26 ;  /* 0x0000001a001d7213 */ /* 0x000fc40000000000 */
[----:B------:R-:W-:Y:S02]  /*08e0*/  @!P6 IADD3 R27, PT, PT, R27, -UR8, RZ ;  /* 0x800000081b1bec10 */ /* 0x000fe4000fffe0ff */
[----:B------:R-:W-:Y:S02]  /*08f0*/  ISETP.GE.U32.AND P4, PT, R28, UR8, PT ;  /* 0x000000081c007c0c */ /* 0x000fe4000bf86070 */
[----:B------:R-:W-:Y:S01]  /*0900*/  ISETP.GE.U32.AND P0, PT, R27, UR8, PT ;  /* 0x000000081b007c0c */ /* 0x000fe2000bf06070 */
[----:B------:R-:W-:Y:S01]  /*0910*/  IMAD.HI.U32 R27, R29, UR5, RZ ;  /* 0x000000051d1b7c27 */ /* 0x000fe2000f8e00ff */
[----:B------:R-:W-:Y:S02]  /*0920*/  LOP3.LUT R28, R23, UR50, RZ, 0x3c, !PT ;  /* 0x00000032171c7c12 */ /* 0x000fe4000f8e3cff */
[----:B0-----:R-:W-:Y:S02]  /*0930*/  SHF.R.S64 R16, RZ, 0x1e, R12 ;  /* 0x0000001eff107819 */ /* 0x001fe4000000100c */
[----:B------:R-:W-:Y:S01]  /*0940*/  ISETP.GE.AND P3, PT, R28, RZ, PT ;  /* 0x000000ff1c00720c */ /* 0x000fe20003f66270 */
[----:B------:R-:W-:Y:S01]  /*0950*/  IMAD.MOV R28, RZ, RZ, -R27 ;  /* 0x000000ffff1c7224 */ /* 0x000fe200078e0a1b */
[----:B------:R-:W-:-:S02]  /*0960*/  @!P6 IADD3 R25, PT, PT, R25, 0x1, RZ ;  /* 0x000000011919e810 */ /* 0x000fc40007ffe0ff */
[----:B------:R-:W-:Y:S01]  /*0970*/  IADD3 R16, P6, PT, R16, UR36, RZ ;  /* 0x0000002410107c10 */ /* 0x000fe2000ffde0ff */
[----:B------:R-:W-:-:S03]  /*0980*/  IMAD R28, R28, UR8, R29 ;  /* 0x000000081c1c7c24 */ /* 0x000fc6000f8e021d */
[----:B------:R-:W-:Y:S02]  /*0990*/  LEA.HI.X.SX32 R17, R12, UR37, 0x2, P6 ;  /* 0x000000250c117c11 */ /* 0x000fe4000b0f16ff */
[----:B------:R-:W-:Y:S02]  /*09a0*/  ISETP.LT.U32.AND P6, PT, R28, UR8, PT ;  /* 0x000000081c007c0c */ /* 0x000fe4000bfc1070 */
[----:B------:R-:W-:Y:S01]  /*09b0*/  LOP3.LUT R18, R24, UR50, RZ, 0x3c, !PT ;  /* 0x0000003218127c12 */ /* 0x000fe2000f8e3cff */
[----:B------:R-:W-:Y:S01]  /*09c0*/  @P0 VIADD R25, R25, 0x1 ;  /* 0x0000000119190836 */ /* 0x000fe20000000000 */
[----:B------:R0:W4:Y:S02]  /*09d0*/  LDG.E R12, desc[UR10][R16.64] ;  /* 0x0000000a100c7981 */ /* 0x000124000c1e1900 */
[----:B------:R-:W-:Y:S02]  /*09e0*/  ISETP.GE.AND P5, PT, R18, RZ, PT ;  /* 0x000000ff1200720c */ /* 0x000fe40003fa6270 */
[----:B------:R-:W5:Y:S01]  /*09f0*/  LDC.64 R18, c[0x0][0x398] ;  /* 0x0000e600ff127b82 */ /* 0x000f620000000a00 */
[----:B------:R-:W-:-:S04]  /*0a00*/  @!P3 IADD3 R25, PT, PT, -R25, RZ, RZ ;  /* 0x000000ff1919b210 */ /* 0x000fc80007ffe1ff */
[----:B------:R-:W-:Y:S01]  /*0a10*/  @!P6 VIADD R28, R28, -UR8 ;  /* 0x800000081c1cec36 */ /* 0x000fe20008000000 */
[----:B-1----:R-:W-:Y:S01]  /*0a20*/  ISETP.NE.U32.AND P0, PT, R14, 0x1, PT ;  /* 0x000000010e00780c */ /* 0x002fe20003f05070 */
[----:B------:R-:W-:Y:S01]  /*0a30*/  @!P1 VIADD R9, R9, 0x1 ;  /* 0x0000000109099836 */ /* 0x000fe20000000000 */
[----:B------:R-:W-:Y:S02]  /*0a40*/  LOP3.LUT R14, R26, UR50, RZ, 0x3c, !PT ;  /* 0x000000321a0e7c12 */ /* 0x000fe4000f8e3cff */
[----:B------:R-:W-:Y:S01]  /*0a50*/  ISETP.GE.U32.AND P3, PT, R28, UR8, PT ;  /* 0x000000081c007c0c */ /* 0x000fe2000bf66070 */
[----:B------:R-:W-:Y:S01]  /*0a60*/  @P4 VIADD R9, R9, 0x1 ;  /* 0x0000000109094836 */ /* 0x000fe20000000000 */
[----:B------:R-:W-:Y:S02]  /*0a70*/  ISETP.GE.AND P4, PT, R14, RZ, PT ;  /* 0x000000ff0e00720c */ /* 0x000fe40003f86270 */
[----:B------:R-:W-:Y:S01]  /*0a80*/  @!P6 IADD3 R27, PT, PT, R27, 0x1, RZ ;  /* 0x000000011b1be810 */ /* 0x000fe20007ffe0ff */
[----:B0-----:R-:W-:Y:S01]  /*0a90*/  IMAD.MOV.U32 R16, RZ, RZ, R9 ;  /* 0x000000ffff107224 */ /* 0x001fe200078e0009 */
[----:B------:R-:W-:-:S02]  /*0aa0*/  ISETP.NE.AND P6, PT, RZ, UR50, PT ;  /* 0x00000032ff007c0c */ /* 0x000fc4000bfc5270 */
[----:B------:R-:W-:Y:S01]  /*0ab0*/  LOP3.LUT R9, RZ, UR50, RZ, 0x33, !PT ;  /* 0x00000032ff097c12 */ /* 0x000fe2000f8e33ff */
[----:B------:R-:W-:-:S04]  /*0ac0*/  @!P5 IMAD.MOV R16, RZ, RZ, -R16 ;  /* 0x000000ffff10d224 */ /* 0x000fc800078e0a10 */
[----:B------:R-:W-:Y:S01]  /*0ad0*/  @P3 IADD3 R27, PT, PT, R27, 0x1, RZ ;  /* 0x000000011b1b3810 */ /* 0x000fe20007ffe0ff */
[----:B------:R-:W-:Y:S01]  /*0ae0*/  VIADD R17, R8, 0x60 ;  /* 0x0000006008117836 */ /* 0x000fe20000000000 */
[----:B------:R-:W-:Y:S02]  /*0af0*/  ISETP.NE.AND.EX P0, PT, R15, RZ, PT, P0 ;  /* 0x000000ff0f00720c */ /* 0x000fe40003f05300 */
[----:B-----5:R-:W-:Y:S01]  /*0b00*/  ISETP.NE.U32.AND P1, PT, R18, 0x1, PT ;  /* 0x000000011200780c */ /* 0x020fe20003f25070 */
[----:B------:R-:W-:Y:S01]  /*0b10*/  @!P4 IMAD.MOV R27, RZ, RZ, -R27 ;  /* 0x000000ffff1bc224 */ /* 0x000fe200078e0a1b */
[----:B------:R-:W-:Y:S02]  /*0b20*/  SEL R15, R9, R16, !P6 ;  /* 0x00000010090f7207 */ /* 0x000fe40007000000 */
[----:B------:R-:W-:Y:S02]  /*0b30*/  ISETP.NE.AND.EX P1, PT, R19, RZ, PT, P1 ;  /* 0x000000ff1300720c */ /* 0x000fe40003f25310 */
[----:B------:R-:W-:Y:S01]  /*0b40*/  IABS R18, R17 ;  /* 0x0000001100127213 */ /* 0x000fe20000000000 */
[----:B------:R-:W-:Y:S01]  /*0b50*/  IMAD.MOV R19, RZ, RZ, -R15 ;  /* 0x000000ffff137224 */ /* 0x000fe200078e0a0f */
[----:B------:R-:W-:-:S02]  /*0b60*/  SEL R16, R9, R27, !P6 ;  /* 0x0000001b09107207 */ /* 0x000fc40007000000 */
[----:B------:R-:W-:Y:S01]  /*0b70*/  SEL R14, R9, R25, !P6 ;  /* 0x00000019090e7207 */ /* 0x000fe20007000000 */
[----:B------:R-:W-:Y:S02]  /*0b80*/  IMAD R24, R19, UR50, R24 ;  /* 0x0000003213187c24 */ /* 0x000fe4000f8e0218 */
[----:B------:R-:W-:Y:S02]  /*0b90*/  IMAD.MOV R25, RZ, RZ, -R16 ;  /* 0x000000ffff197224 */ /* 0x000fe400078e0a10 */
[----:B------:R-:W-:-:S04]  /*0ba0*/  IMAD.HI.U32 R19, R13, R18, RZ ;  /* 0x000000120d137227 */ /* 0x000fc800078e00ff */
        /* <DEDUP_REMOVED lines=11> */
[----:B------:R-:W-:-:S03]  /*0c60*/  SEL R19, R22, RZ, P0 ;  /* 0x000000ff16137207 */ /* 0x000fc60000000000 */
[----:B------:R-:W-:Y:S01]  /*0c70*/  @!P5 IMAD.MOV R18, RZ, RZ, -R18 ;  /* 0x000000ffff12d224 */ /* 0x000fe200078e0a12 */
[C---:B------:R-:W-:Y:S02]  /*0c80*/  IADD3 R28, PT, PT, -R14.reuse, RZ, RZ ;  /* 0x000000ff0e1c7210 */ /* 0x040fe40007ffe1ff */
[----:B------:R-:W-:Y:S02]  /*0c90*/  SEL R21, R21, RZ, P0 ;  /* 0x000000ff15157207 */ /* 0x000fe40000000000 */
[----:B------:R-:W-:Y:S01]  /*0ca0*/  SEL R22, R14, RZ, P1 ;  /* 0x000000ff0e167207 */ /* 0x000fe20000800000 */
[----:B------:R-:W-:Y:S01]  /*0cb0*/  IMAD R14, R19, UR46, RZ ;  /* 0x0000002e130e7c24 */ /* 0x000fe2000f8e02ff */
[----:B------:R-:W-:Y:S02]  /*0cc0*/  SEL R15, R15, RZ, P1 ;  /* 0x000000ff0f0f7207 */ /* 0x000fe40000800000 */
[----:B------:R-:W-:Y:S01]  /*0cd0*/  SEL R25, R11, R18, !P2 ;  /* 0x000000120b197207 */ /* 0x000fe20005000000 */
[----:B------:R-:W-:-:S02]  /*0ce0*/  IMAD R21, R21, UR46, RZ ;  /* 0x0000002e15157c24 */ /* 0x000fc4000f8e02ff */
[----:B------:R-:W-:Y:S01]  /*0cf0*/  IMAD R19, R15, UR47, R14 ;  /* 0x0000002f0f137c24 */ /* 0x000fe2000f8e020e */
[----:B------:R-:W-:Y:S01]  /*0d00*/  IADD3 R18, PT, PT, -R25, RZ, RZ ;  /* 0x000000ff19127210 */ /* 0x000fe20007ffe1ff */
[----:B------:R-:W0:Y:S01]  /*0d10*/  LDC.64 R14, c[0x0][0x3a0] ;  /* 0x0000e800ff0e7b82 */ /* 0x000e220000000a00 */
[----:B------:R-:W-:-:S03]  /*0d20*/  IMAD R22, R22, UR47, R21 ;  /* 0x0000002f16167c24 */ /* 0x000fc6000f8e0215 */
[----:B------:R-:W-:Y:S01]  /*0d30*/  IMAD R21, R18, UR49, R17 ;  /* 0x0000003112157c24 */ /* 0x000fe2000f8e0211 */
[----:B------:R-:W-:Y:S01]  /*0d40*/  SEL R20, R20, RZ, P0 ;  /* 0x000000ff14147207 */ /* 0x000fe20000000000 */
[----:B------:R-:W-:-:S03]  /*0d50*/  IMAD R23, R28, UR50, R23 ;  /* 0x000000321c177c24 */ /* 0x000fc6000f8e0217 */
[----:B------:R-:W-:Y:S01]  /*0d60*/  IABS R28, R21 ;  /* 0x00000015001c7213 */ /* 0x000fe20000000000 */
[----:B------:R-:W-:Y:S01]  /*0d70*/  IMAD R27, R20, UR46, RZ ;  /* 0x0000002e141b7c24 */ /* 0x000fe2000f8e02ff */
[----:B------:R-:W-:-:S03]  /*0d80*/  SEL R18, R16, RZ, P1 ;  /* 0x000000ff10127207 */ /* 0x000fc60000800000 */
[----:B------:R-:W-:-:S04]  /*0d90*/  IMAD.MOV.U32 R20, RZ, RZ, R28 ;  /* 0x000000ffff147224 */ /* 0x000fc800078e001c */
        /* <DEDUP_REMOVED lines=13> */
[----:B------:R-:W-:-:S05]  /*0e70*/  @!P5 IMAD.MOV R14, RZ, RZ, -R14 ;  /* 0x000000ffff0ed224 */ /* 0x000fca00078e0a0e */
[----:B------:R-:W-:-:S05]  /*0e80*/  SEL R27, R9, R14, !P6 ;  /* 0x0000000e091b7207 */ /* 0x000fca0007000000 */
[----:B------:R-:W-:Y:S01]  /*0e90*/  IMAD.MOV R14, RZ, RZ, -R27 ;  /* 0x000000ffff0e7224 */ /* 0x000fe200078e0a1b */
[----:B------:R-:W-:-:S03]  /*0ea0*/  SEL R25, R25, RZ, P0 ;  /* 0x000000ff19197207 */ /* 0x000fc60000000000 */
[----:B------:R-:W-:Y:S01]  /*0eb0*/  IMAD R14, R14, UR50, R21 ;  /* 0x000000320e0e7c24 */ /* 0x000fe2000f8e0215 */
[----:B------:R-:W-:Y:S01]  /*0ec0*/  IADD3 R21, PT, PT, R8, 0x80, RZ ;  /* 0x0000008008157810 */ /* 0x000fe20007ffe0ff */
[----:B------:R-:W-:Y:S01]  /*0ed0*/  IMAD R25, R25, UR46, RZ ;  /* 0x0000002e19197c24 */ /* 0x000fe2000f8e02ff */
[----:B------:R-:W-:Y:S02]  /*0ee0*/  SEL R27, R27, RZ, P1 ;  /* 0x000000ff1b1b7207 */ /* 0x000fe40000800000 */
[----:B------:R-:W-:-:S03]  /*0ef0*/  IABS R28, R21 ;  /* 0x00000015001c7213 */ /* 0x000fc60000000000 */
[----:B------:R-:W-:Y:S02]  /*0f00*/  IMAD R25, R27, UR47, R25 ;  /* 0x0000002f1b197c24 */ /* 0x000fe4000f8e0219 */
[----:B------:R-:W-:Y:S01]  /*0f10*/  IMAD.HI.U32 R27, R13, R28, RZ ;  /* 0x0000001c0d1b7227 */ /* 0x000fe200078e00ff */
[----:B------:R-:W-:-:S03]  /*0f20*/  ISETP.NE.AND.EX P3, PT, R15, RZ, PT, P3 ;  /* 0x000000ff0f00720c */ /* 0x000fc60003f65330 */
[----:B------:R-:W-:-:S04]  /*0f30*/  IMAD.MOV R15, RZ, RZ, -R27 ;  /* 0x000000ffff0f7224 */ /* 0x000fc800078e0a1b */
[----:B------:R-:W-:-:S05]  /*0f40*/  IMAD R28, R15, UR7, R28 ;  /* 0x000000070f1c7c24 */ /* 0x000fca000f8e021c */
[----:B------:R-:W-:Y:S02]  /*0f50*/  ISETP.LT.U32.AND P5, PT, R28, UR7, PT ;  /* 0x000000071c007c0c */ /* 0x000fe4000bfa1070 */
[----:B------:R-:W-:-:S04]  /*0f60*/  SHF.R.S64 R16, RZ, 0x1e, R17 ;  /* 0x0000001eff107819 */ /* 0x000fc80000001011 */
[----:B------:R-:W-:Y:S02]  /*0f70*/  IADD3 R16, P4, PT, R16, UR36, RZ ;  /* 0x0000002410107c10 */ /* 0x000fe4000ff9e0ff */
[----:B------:R-:W-:Y:S02]  /*0f80*/  LOP3.LUT R15, R21, UR49, RZ, 0x3c, !PT ;  /* 0x00000031150f7c12 */ /* 0x000fe4000f8e3cff */
[----:B------:R-:W-:-:S03]  /*0f90*/  LEA.HI.X.SX32 R17, R17, UR37, 0x2, P4 ;  /* 0x0000002511117c11 */ /* 0x000fc6000a0f16ff */
[----:B------:R-:W-:Y:S01]  /*0fa0*/  @!P5 IADD3 R28, PT, PT, R28, -UR7, RZ ;  /* 0x800000071c1cdc10 */ /* 0x000fe2000fffe0ff */
[----:B------:R-:W-:Y:S01]  /*0fb0*/  @!P5 VIADD R27, R27, 0x1 ;  /* 0x000000011b1bd836 */ /* 0x000fe20000000000 */
[----:B------:R0:W5:Y:S02]  /*0fc0*/  LDG.E R20, desc[UR10][R16.64] ;  /* 0x0000000a10147981 */ /* 0x000164000c1e1900 */
[----:B------:R-:W-:Y:S02]  /*0fd0*/  ISETP.GE.U32.AND P4, PT, R28, UR7, PT ;  /* 0x000000071c007c0c */ /* 0x000fe4000bf86070 */
[----:B------:R-:W-:-:S11]  /*0fe0*/  ISETP.GE.AND P5, PT, R15, RZ, PT ;  /* 0x000000ff0f00720c */ /* 0x000fd60003fa6270 */
[----:B------:R-:W-:-:S05]  /*0ff0*/  @P4 IADD3 R27, PT, PT, R27, 0x1, RZ ;  /* 0x000000011b1b4810 */ /* 0x000fca0007ffe0ff */
[----:B------:R-:W-:-:S05]  /*1000*/  @!P5 IMAD.MOV R27, RZ, RZ, -R27 ;  /* 0x000000ffff1bd224 */ /* 0x000fca00078e0a1b */
[----:B0-----:R-:W-:-:S04]  /*1010*/  SEL R16, R11, R27, !P2 ;  /* 0x0000001b0b107207 */ /* 0x001fc80005000000 */
[----:B------:R-:W-:-:S05]  /*1020*/  IADD3 R28, PT, PT, -R16, RZ, RZ ;  /* 0x000000ff101c7210 */ /* 0x000fca0007ffe1ff */
[----:B------:R-:W-:Y:S01]  /*1030*/  IMAD R27, R28, UR49, R21 ;  /* 0x000000311c1b7c24 */ /* 0x000fe2000f8e0215 */
[----:B------:R-:W-:-:S04]  /*1040*/  SEL R17, R23, RZ, P3 ;  /* 0x000000ff17117207 */ /* 0x000fc80001800000 */
[----:B------:R-:W-:Y:S01]  /*1050*/  IABS R15, R27 ;  /* 0x0000001b000f7213 */ /* 0x000fe20000000000 */
[----:B------:R-:W-:Y:S01]  /*1060*/  IMAD R17, R17, UR51, R22 ;  /* 0x0000003311117c24 */ /* 0x000fe2000f8e0216 */
[----:B------:R-:W-:-:S03]  /*1070*/  SEL R24, R24, RZ, P3 ;  /* 0x000000ff18187207 */ /* 0x000fc60001800000 */
[----:B------:R-:W-:-:S04]  /*1080*/  IMAD.MOV.U32 R23, RZ, RZ, R15 ;  /* 0x000000ffff177224 */ /* 0x000fc800078e000f */
[----:B------:R-:W-:-:S04]  /*1090*/  IMAD.HI.U32 R22, R23, UR5, RZ ;  /* 0x0000000517167c27 */ /* 0x000fc8000f8e00ff */
[----:B------:R-:W-:Y:S01]  /*10a0*/  IMAD R15, R24, UR51, R19 ;  /* 0x00000033180f7c24 */ /* 0x000fe2000f8e0213 */
[----:B------:R-:W-:-:S05]  /*10b0*/  IADD3 R24, PT, PT, -R22, RZ, RZ ;  /* 0x000000ff16187210 */ /* 0x000fca0007ffe1ff */
[----:B------:R-:W-:-:S05]  /*10c0*/  IMAD R23, R24, UR8, R23 ;  /* 0x0000000818177c24 */ /* 0x000fca000f8e0217 */
[----:B------:R-:W-:Y:S02]  /*10d0*/  ISETP.LT.U32.AND P5, PT, R23, UR8, PT ;  /* 0x0000000817007c0c */ /* 0x000fe4000bfa1070 */
[----:B------:R-:W-:-:S11]  /*10e0*/  LOP3.LUT R19, R27, UR50, RZ, 0x3c, !PT ;  /* 0x000000321b137c12 */ /* 0x000fd6000f8e3cff */
[----:B------:R-:W-:Y:S01]  /*10f0*/  @!P5 VIADD R23, R23, -UR8 ;  /* 0x800000081717dc36 */ /* 0x000fe20008000000 */
[----:B------:R-:W-:-:S04]  /*1100*/  @!P5 IADD3 R22, PT, PT, R22, 0x1, RZ ;  /* 0x000000011616d810 */ /* 0x000fc80007ffe0ff */
[----:B------:R-:W-:Y:S02]  /*1110*/  ISETP.GE.U32.AND P4, PT, R23, UR8, PT ;  /* 0x0000000817007c0c */ /* 0x000fe4000bf86070 */
[----:B------:R-:W-:-:S11]  /*1120*/  ISETP.GE.AND P5, PT, R19, RZ, PT ;  /* 0x000000ff1300720c */ /* 0x000fd60003fa6270 */
[----:B------:R-:W-:-:S05]  /*1130*/  @P4 VIADD R22, R22, 0x1 ;  /* 0x0000000116164836 */ /* 0x000fca0000000000 */
        /* <DEDUP_REMOVED lines=8> */
[----:B------:R-:W-:Y:S01]  /*11c0*/  IMAD.MOV.U32 R16, RZ, RZ, R28 ;  /* 0x000000ffff107224 */ /* 0x000fe200078e001c */
[----:B------:R-:W-:Y:S02]  /*11d0*/  SEL R23, R19, RZ, P1 ;  /* 0x000000ff13177207 */ /* 0x000fe40000800000 */
[----:B------:R-:W-:Y:S01]  /*11e0*/  SEL R19, R26, RZ, P3 ;  /* 0x000000ff1a137207 */ /* 0x000fe20001800000 */
[----:B------:R-:W-:-:S05]  /*11f0*/  IMAD.HI.U32 R26, R13, R16, RZ ;  /* 0x000000100d1a7227 */ /* 0x000fca00078e00ff */
        /* <DEDUP_REMOVED lines=10> */
[----:B------:R-:W-:Y:S02]  /*12a0*/  IMAD R23, R23, UR47, R24 ;  /* 0x0000002f17177c24 */ /* 0x000fe4000f8e0218 */
[----:B------:R-:W-:Y:S02]  /*12b0*/  IMAD R24, R14, UR51, R25 ;  /* 0x000000330e187c24 */ /* 0x000fe4000f8e0219 */
[----:B------:R-:W-:Y:S02]  /*12c0*/  @!P5 IADD3 R26, PT, PT, -R26, RZ, RZ ;  /* 0x000000ff1a1ad210 */ /* 0x000fe40007ffe1ff */
[----:B------:R-:W-:Y:S02]  /*12d0*/  SEL R14, R27, RZ, P3 ;  /* 0x000000ff1b0e7207 */ /* 0x000fe40001800000 */
[----:B------:R-:W-:-:S02]  /*12e0*/  IADD3 R16, P4, PT, R17, UR38, RZ ;  /* 0x0000002611107c10 */ /* 0x000fc4000ff9e0ff */
[----:B------:R-:W-:Y:S01]  /*12f0*/  SEL R25, R11, R26, !P2 ;  /* 0x0000001a0b197207 */ /* 0x000fe20005000000 */
[----:B------:R-:W-:Y:S01]  /*1300*/  IMAD R23, R14, UR51, R23 ;  /* 0x000000330e177c24 */ /* 0x000fe2000f8e0217 */
[----:B------:R-:W-:Y:S01]  /*1310*/  LEA.HI.X.SX32 R17, R17, UR39, 0x1, P4 ;  /* 0x0000002711117c11 */ /* 0x000fe2000a0f0eff */
[----:B------:R-:W-:Y:S01]  /*1320*/  IMAD R19, R19, UR51, R18 ;  /* 0x0000003313137c24 */ /* 0x000fe2000f8e0212 */
[C---:B------:R-:W-:Y:S01]  /*1330*/  IADD3 R14, P4, PT, R15.reuse, UR38, RZ ;  /* 0x000000260f0e7c10 */ /* 0x040fe2000ff9e0ff */
[----:B------:R-:W-:Y:S02]  /*1340*/  IMAD.MOV R27, RZ, RZ, -R25 ;  /* 0x000000ffff1b7224 */ /* 0x000fe400078e0a19 */
[----:B------:R0:W4:Y:S01]  /*1350*/  LDG.E.U8 R26, desc[UR10][R16.64] ;  /* 0x0000000a101a7981 */ /* 0x000122000c1e1100 */
[----:B------:R-:W-:Y:S01]  /*1360*/  LEA.HI.X.SX32 R15, R15, UR39, 0x1, P4 ;  /* 0x000000270f0f7c11 */ /* 0x000fe2000a0f0eff */
[----:B------:R-:W-:Y:S01]  /*1370*/  IMAD R28, R27, UR49, R22 ;  /* 0x000000311b1c7c24 */ /* 0x000fe2000f8e0216 */
[----:B------:R-:W-:-:S03]  /*1380*/  IADD3 R18, P4, PT, R19, UR38, RZ ;  /* 0x0000002613127c10 */ /* 0x000fc6000ff9e0ff */
[----:B------:R1:W5:Y:S01]  /*1390*/  LDG.E.U8 R27, desc[UR12][R14.64] ;  /* 0x0000000c0e1b7981 */ /* 0x000362000c1e1100 */
[----:B------:R-:W-:Y:S02]  /*13a0*/  LEA.HI.X.SX32 R19, R19, UR39, 0x1, P4 ;  /* 0x0000002713137c11 */ /* 0x000fe4000a0f0eff */
[----:B------:R-:W-:Y:S02]  /*13b0*/  IABS R29, R28 ;  /* 0x0000001c001d7213 */ /* 0x000fe40000000000 */
[C---:B0-----:R-:W-:Y:S01]  /*13c0*/  IADD3 R16, P4, PT, R24.reuse, UR38, RZ ;  /* 0x0000002618107c10 */ /* 0x041fe2000ff9e0ff */
[----:B------:R0:W5:Y:S03]  /*13d0*/  LDG.E.U8 R18, desc[UR10][R18.64] ;  /* 0x0000000a12127981 */ /* 0x000166000c1e1100 */
[----:B------:R-:W-:Y:S01]  /*13e0*/  LEA.HI.X.SX32 R17, R24, UR39, 0x1, P4 ;  /* 0x0000002718117c11 */ /* 0x000fe2000a0f0eff */
[----:B------:R-:W-:-:S04]  /*13f0*/  IMAD.HI.U32 R24, R29, UR5, RZ ;  /* 0x000000051d187c27 */ /* 0x000fc8000f8e00ff */
[----:B------:R2:W5:Y:S01]  /*1400*/  LDG.E.U8 R16, desc[UR12][R16.64] ;  /* 0x0000000c10107981 */ /* 0x000562000c1e1100 */
[----:B-1----:R-:W-:-:S05]  /*1410*/  IADD3 R14, PT, PT, -R24, RZ, RZ ;  /* 0x000000ff180e7210 */ /* 0x002fca0007ffe1ff */
[----:B------:R-:W-:-:S05]  /*1420*/  IMAD R29, R14, UR8, R29 ;  /* 0x000000080e1d7c24 */ /* 0x000fca000f8e021d */
[----:B------:R-:W-:Y:S02]  /*1430*/  ISETP.LT.U32.AND P5, PT, R29, UR8, PT ;  /* 0x000000081d007c0c */ /* 0x000fe4000bfa1070 */
[----:B------:R-:W-:-:S11]  /*1440*/  LOP3.LUT R14, R28, UR50, RZ, 0x3c, !PT ;  /* 0x000000321c0e7c12 */ /* 0x000fd6000f8e3cff */
[----:B------:R-:W-:Y:S01]  /*1450*/  @!P5 VIADD R29, R29, -UR8 ;  /* 0x800000081d1ddc36 */ /* 0x000fe20008000000 */
[----:B------:R-:W-:-:S04]  /*1460*/  @!P5 IADD3 R24, PT, PT, R24, 0x1, RZ ;  /* 0x000000011818d810 */ /* 0x000fc80007ffe0ff */
[----:B------:R-:W-:Y:S02]  /*1470*/  ISETP.GE.U32.AND P4, PT, R29, UR8, PT ;  /* 0x000000081d007c0c */ /* 0x000fe4000bf86070 */
[----:B------:R-:W-:Y:S02]  /*1480*/  ISETP.GE.AND P5, PT, R14, RZ, PT ;  /* 0x000000ff0e00720c */ /* 0x000fe40003fa6270 */
[----:B0-----:R-:W-:-:S09]  /*1490*/  IADD3 R19, PT, PT, R8, 0xc0, RZ ;  /* 0x000000c008137810 */ /* 0x001fd20007ffe0ff */
[----:B------:R-:W-:-:S04]  /*14a0*/  @P4 VIADD R24, R24, 0x1 ;  /* 0x0000000118184836 */ /* 0x000fc80000000000 */
[----:B------:R-:W-:Y:S01]  /*14b0*/  @!P5 IMAD.MOV R24, RZ, RZ, -R24 ;  /* 0x000000ffff18d224 */ /* 0x000fe200078e0a18 */
[----:B------:R-:W-:-:S04]  /*14c0*/  IABS R14, R19 ;  /* 0x00000013000e7213 */ /* 0x000fc80000000000 */
[----:B------:R-:W-:Y:S01]  /*14d0*/  SEL R8, R9, R24, !P6 ;  /* 0x0000001809087207 */ /* 0x000fe20007000000 */
[----:B------:R-:W-:-:S03]  /*14e0*/  IMAD.HI.U32 R13, R13, R14, RZ ;  /* 0x0000000e0d0d7227 */ /* 0x000fc600078e00ff */
[----:B------:R-:W-:-:S05]  /*14f0*/  IADD3 R15, PT, PT, -R8, RZ, RZ ;  /* 0x000000ff080f7210 */ /* 0x000fca0007ffe1ff */
        /* <DEDUP_REMOVED lines=16> */
[----:B--2---:R-:W-:-:S04]  /*1600*/  IMAD.MOV R17, RZ, RZ, -R15 ;  /* 0x000000ffff117224 */ /* 0x004fc800078e0a0f */
        /* <DEDUP_REMOVED lines=10> */
[----:B------:R-:W-:Y:S02]  /*16b0*/  SEL R25, R25, RZ, P0 ;  /* 0x000000ff19197207 */ /* 0x000fe40000000000 */
[----:B------:R-:W-:Y:S02]  /*16c0*/  IADD3 R14, PT, PT, -R9, RZ, RZ ;  /* 0x000000ff090e7210 */ /* 0x000fe40007ffe1ff */
[----:B------:R-:W-:Y:S01]  /*16d0*/  SEL R11, R11, RZ, P0 ;  /* 0x000000ff0b0b7207 */ /* 0x000fe20000000000 */
[----:B------:R-:W-:Y:S01]  /*16e0*/  IMAD R25, R25, UR46, RZ ;  /* 0x0000002e19197c24 */ /* 0x000fe2000f8e02ff */
[----:B------:R-:W-:Y:S01]  /*16f0*/  SEL R8, R8, RZ, P1 ;  /* 0x000000ff08087207 */ /* 0x000fe20000800000 */
[----:B------:R-:W-:Y:S01]  /*1700*/  IMAD R13, R14, UR50, R13 ;  /* 0x000000320e0d7c24 */ /* 0x000fe2000f8e020d */
[----:B------:R-:W-:Y:S01]  /*1710*/  SEL R9, R9, RZ, P1 ;  /* 0x000000ff09097207 */ /* 0x000fe20000800000 */
[----:B------:R-:W-:Y:S01]  /*1720*/  IMAD R14, R11, UR46, RZ ;  /* 0x0000002e0b0e7c24 */ /* 0x000fe2000f8e02ff */
[----:B------:R-:W-:Y:S01]  /*1730*/  SHF.R.S64 R24, RZ, 0x1e, R21 ;  /* 0x0000001eff187819 */ /* 0x000fe20000001015 */
[----:B------:R-:W-:Y:S01]  /*1740*/  IMAD R8, R8, UR47, R25 ;  /* 0x0000002f08087c24 */ /* 0x000fe2000f8e0219 */
[----:B------:R-:W-:Y:S01]  /*1750*/  SEL R13, R13, RZ, P3 ;  /* 0x000000ff0d0d7207 */ /* 0x000fe20001800000 */
[----:B------:R-:W-:Y:S01]  /*1760*/  IMAD R14, R9, UR47, R14 ;  /* 0x0000002f090e7c24 */ /* 0x000fe2000f8e020e */
[----:B------:R-:W-:-:S02]  /*1770*/  SEL R17, R28, RZ, P3 ;  /* 0x000000ff1c117207 */ /* 0x000fc40001800000 */
[----:B------:R-:W-:Y:S02]  /*1780*/  IADD3 R24, P0, PT, R24, UR36, RZ ;  /* 0x0000002418187c10 */ /* 0x000fe4000ff1e0ff */
[----:B------:R-:W-:Y:S02]  /*1790*/  R2UR UR4, R6 ;  /* 0x00000000060472ca */ /* 0x000fe400000e0000 */
[----:B------:R-:W-:Y:S01]  /*17a0*/  R2UR UR5, R7 ;  /* 0x00000000070572ca */ /* 0x000fe200000e0000 */
[----:B------:R-:W-:Y:S01]  /*17b0*/  IMAD R13, R13, UR51, R14 ;  /* 0x000000330d0d7c24 */ /* 0x000fe2000f8e020e */
[----:B------:R-:W-:Y:S01]  /*17c0*/  LEA.HI.X.SX32 R25, R21, UR37, 0x2, P0 ;  /* 0x0000002515197c11 */ /* 0x000fe200080f16ff */
[----:B------:R-:W-:Y:S01]  /*17d0*/  IMAD R17, R17, UR51, R8 ;  /* 0x0000003311117c24 */ /* 0x000fe2000f8e0208 */
[----:B------:R-:W-:Y:S02]  /*17e0*/  IADD3 R8, P0, PT, R23, UR38, RZ ;  /* 0x0000002617087c10 */ /* 0x000fe4000ff1e0ff */
[----:B------:R-:W-:-:S02]  /*17f0*/  IADD3 R14, P2, PT, R13, UR38, RZ ;  /* 0x000000260d0e7c10 */ /* 0x000fc4000ff5e0ff */
[----:B------:R-:W-:Y:S02]  /*1800*/  LEA.HI.X.SX32 R9, R23, UR39, 0x1, P0 ;  /* 0x0000002717097c11 */ /* 0x000fe400080f0eff */
[C---:B------:R-:W-:Y:S02]  /*1810*/  R2UR UR6, R6.reuse ;  /* 0x00000000060672ca */ /* 0x040fe400000e0000 */
[C---:B------:R-:W-:Y:S01]  /*1820*/  R2UR UR7, R7.reuse ;  /* 0x00000000070772ca */ /* 0x040fe200000e0000 */
[----:B------:R0:W2:Y:S01]  /*1830*/  LDG.E R11, desc[UR4][R24.64] ;  /* 0x00000004180b7981 */ /* 0x0000a2000c1e1900 */
[----:B------:R-:W-:Y:S02]  /*1840*/  SHF.R.S64 R28, RZ, 0x1e, R22 ;  /* 0x0000001eff1c7819 */ /* 0x000fe40000001016 */
[----:B------:R-:W-:Y:S02]  /*1850*/  R2UR UR8, R6 ;  /* 0x00000000060872ca */ /* 0x000fe400000e0000 */
[----:B------:R-:W-:-:S02]  /*1860*/  R2UR UR9, R7 ;  /* 0x00000000070972ca */ /* 0x000fc400000e0000 */
[----:B------:R-:W-:Y:S02]  /*1870*/  LEA.HI.X.SX32 R15, R13, UR39, 0x1, P2 ;  /* 0x000000270d0f7c11 */ /* 0x000fe400090f0eff */
[----:B------:R1:W2:Y:S01]  /*1880*/  LDG.E.U8 R13, desc[UR4][R8.64] ;  /* 0x00000004080d7981 */ /* 0x0002a2000c1e1100 */
[----:B------:R-:W-:Y:S02]  /*1890*/  IADD3 R28, P0, PT, R28, UR36, RZ ;  /* 0x000000241c1c7c10 */ /* 0x000fe4000ff1e0ff */
[C---:B0-----:R-:W-:Y:S01]  /*18a0*/  IADD3 R24, P1, PT, R17.reuse, UR38, RZ ;  /* 0x0000002611187c10 */ /* 0x041fe2000ff3e0ff */
[----:B------:R0:W2:Y:S01]  /*18b0*/  LDG.E.U8 R14, desc[UR10][R14.64] ;  /* 0x0000000a0e0e7981 */ /* 0x0000a2000c1e1100 */
[----:B------:R-:W-:Y:S02]  /*18c0*/  SHF.R.S64 R23, RZ, 0x1e, R19 ;  /* 0x0000001eff177819 */ /* 0x000fe40000001013 */
[----:B------:R-:W-:Y:S02]  /*18d0*/  LEA.HI.X.SX32 R29, R22, UR37, 0x2, P0 ;  /* 0x00000025161d7c11 */ /* 0x000fe400080f16ff */
[----:B------:R-:W-:Y:S01]  /*18e0*/  LEA.HI.X.SX32 R25, R17, UR39, 0x1, P1 ;  /* 0x0000002711197c11 */ /* 0x000fe200088f0eff */
[----:B-1----:R-:W0:Y:S01]  /*18f0*/  LDC.64 R8, c[0x0][0x3e8] ;  /* 0x0000fa00ff087b82 */ /* 0x002e220000000a00 */
[----:B------:R-:W-:Y:S01]  /*1900*/  IADD3 R22, P0, PT, R23, UR36, RZ ;  /* 0x0000002417167c10 */ /* 0x000fe2000ff1e0ff */
[----:B------:R-:W2:Y:S04]  /*1910*/  LDG.E R28, desc[UR6][R28.64] ;  /* 0x000000061c1c7981 */ /* 0x000ea8000c1e1900 */
[----:B------:R-:W2:Y:S01]  /*1920*/  LDG.E.U8 R24, desc[UR8][R24.64] ;  /* 0x0000000818187981 */ /* 0x000ea2000c1e1100 */
[----:B------:R-:W-:-:S05]  /*1930*/  LEA.HI.X.SX32 R23, R19, UR37, 0x2, P0 ;  /* 0x0000002513177c11 */ /* 0x000fca00080f16ff */
[----:B------:R-:W2:Y:S01]  /*1940*/  LDG.E R22, desc[UR4][R22.64] ;  /* 0x0000000416167981 */ /* 0x000ea2000c1e1900 */
[-C--:B0-----:R-:W-:Y:S01]  /*1950*/  FMUL R15, R4, R9.reuse ;  /* 0x00000009040f7220 */ /* 0x081fe20000400000 */
[----:B---3--:R-:W-:Y:S01]  /*1960*/  FMUL R17, R10, R9 ;  /* 0x000000090a117220 */ /* 0x008fe20000400000 */
[----:B----4-:R-:W-:-:S04]  /*1970*/  ISETP.NE.AND P0, PT, R26, RZ, PT ;  /* 0x000000ff1a00720c */ /* 0x010fc80003f05270 */
[-C--:B------:R-:W-:Y:S02]  /*1980*/  FSEL R10, R15, R8.reuse, P0 ;  /* 0x000000080f0a7208 */ /* 0x080fe40000000000 */
[----:B-----5:R-:W-:Y:S01]  /*1990*/  ISETP.NE.AND P1, PT, R27, RZ, PT ;  /* 0x000000ff1b00720c */ /* 0x020fe20003f25270 */
[----:B------:R-:W-:Y:S01]  /*19a0*/  FMUL R15, R12, R9 ;  /* 0x000000090c0f7220 */ /* 0x000fe20000400000 */
[----:B------:R-:W-:Y:S02]  /*19b0*/  FMNMX R19, R10, -INF , !PT ;  /* 0xff8000000a137809 */ /* 0x000fe40007800000 */
[----:B------:R-:W-:Y:S02]  /*19c0*/  ISETP.NE.AND P2, PT, R18, RZ, PT ;  /* 0x000000ff1200720c */ /* 0x000fe40003f45270 */
[----:B------:R-:W-:Y:S02]  /*19d0*/  ISETP.NE.AND P0, PT, R16, RZ, PT ;  /* 0x000000ff1000720c */ /* 0x000fe40003f05270 */
[----:B------:R-:W-:-:S02]  /*19e0*/  FSEL R16, R17, R8, P1 ;  /* 0x0000000811107208 */ /* 0x000fc40000800000 */
[----:B------:R-:W-:Y:S02]  /*19f0*/  FSEL R17, R15, R8, P2 ;  /* 0x000000080f117208 */ /* 0x000fe40001000000 */
[----:B------:R-:W-:-:S04]  /*1a00*/  FMNMX R4, R19, R16, !PT ;  /* 0x0000001013047209 */ /* 0x000fc80007800000 */
[----:B------:R-:W-:Y:S01]  /*1a10*/  FMNMX R15, R4, R17, !PT ;  /* 0x00000011040f7209 */ /* 0x000fe20007800000 */
[----:B------:R-:W-:Y:S01]  /*1a20*/  UMOV UR4, 0xffffffff ;  /* 0xffffffff00047882 */ /* 0x000fe20000000000 */
[-C--:B--2---:R-:W-:Y:S01]  /*1a30*/  FMUL R11, R11, R9.reuse ;  /* 0x000000090b0b7220 */ /* 0x084fe20000400000 */
[----:B------:R-:W-:Y:S01]  /*1a40*/  ISETP.NE.AND P1, PT, R13, RZ, PT ;  /* 0x000000ff0d00720c */ /* 0x000fe20003f25270 */
[----:B------:R-:W-:Y:S01]  /*1a50*/  FMUL R13, R20, R9 ;  /* 0x00000009140d7220 */ /* 0x000fe20000400000 */
[----:B------:R-:W-:-:S04]  /*1a60*/  ISETP.NE.AND P2, PT, R14, RZ, PT ;  /* 0x000000ff0e00720c */ /* 0x000fc80003f45270 */
[-C--:B------:R-:W-:Y:S02]  /*1a70*/  FSEL R20, R13, R8.reuse, P0 ;  /* 0x000000080d147208 */ /* 0x080fe40000000000 */
[----:B------:R-:W-:Y:S02]  /*1a80*/  FSEL R19, R11, R8, P1 ;  /* 0x000000080b137208 */ /* 0x000fe40000800000 */
[----:B------:R-:W-:Y:S01]  /*1a90*/  FMNMX R4, R15, R20, !PT ;  /* 0x000000140f047209 */ /* 0x000fe20007800000 */
[----:B------:R-:W-:Y:S01]  /*1aa0*/  FMUL R13, R28, R9 ;  /* 0x000000091c0d7220 */ /* 0x000fe20000400000 */
        /* <DEDUP_REMOVED lines=28> */
[-C--:B------:R-:W-:Y:S01]  /*1c70*/  FFMA.SAT R13, R12, R11.reuse, 0.5 ;  /* 0x3f0000000c0d7423 */ /* 0x080fe2000000200b */
[-C--:B------:R-:W-:Y:S01]  /*1c80*/  FFMA.SAT R25, R18, R11.reuse, 0.5 ;  /* 0x3f00000012197423 */ /* 0x080fe2000000200b */
[----:B------:R-:W-:Y:S01]  /*1c90*/  FADD R24, R8, -R23 ;  /* 0x8000001708187221 */ /* 0x000fe20000000000 */
[----:B------:R-:W-:Y:S01]  /*1ca0*/  FADD R9, R4, -12583039 ;  /* 0xcb40007f04097421 */ /* 0x000fe20000000000 */
[-C--:B------:R-:W-:Y:S01]  /*1cb0*/  FFMA.RM R10, R13, R14.reuse, 12582913 ;  /* 0x4b4000010d0a7423 */ /* 0x080fe2000000400e */
[-C--:B------:R-:W-:Y:S01]  /*1cc0*/  FFMA.RM R8, R25, R14.reuse, 12582913 ;  /* 0x4b40000119087423 */ /* 0x080fe2000000400e */
[-C--:B------:R-:W-:Y:S01]  /*1cd0*/  FFMA.SAT R25, R24, R11.reuse, 0.5 ;  /* 0x3f00000018197423 */ /* 0x080fe2000000200b */
[----:B------:R-:W-:Y:S01]  /*1ce0*/  FFMA R9, R22, 1.4426950216293334961, -R9 ;  /* 0x3fb8aa3b16097823 */ /* 0x000fe20000000809 */
[----:B------:R-:W-:Y:S01]  /*1cf0*/  FADD R15, R10, -12583039 ;  /* 0xcb40007f0a0f7421 */ /* 0x000fe20000000000 */
[----:B------:R-:W-:Y:S01]  /*1d00*/  IMAD.SHL.U32 R4, R4, 0x800000, RZ ;  /* 0x0080000004047824 */ /* 0x000fe200078e00ff */
[----:B------:R-:W-:Y:S01]  /*1d10*/  SHF.L.U32 R10, R10, 0x17, RZ ;  /* 0x000000170a0a7819 */ /* 0x000fe200000006ff */
[----:B------:R-:W-:Y:S01]  /*1d20*/  FFMA R13, R22, 1.925963033500011079e-08, R9 ;  /* 0x32a57060160d7823 */ /* 0x000fe20000000009 */
[-C--:B------:R-:W-:Y:S01]  /*1d30*/  FFMA.RM R9, R17, R14.reuse, 12582913 ;  /* 0x4b40000111097423 */ /* 0x080fe2000000400e */
[----:B------:R-:W-:Y:S01]  /*1d40*/  FFMA R15, R12, 1.4426950216293334961, -R15 ;  /* 0x3fb8aa3b0c0f7823 */ /* 0x000fe2000000080f */
[----:B------:R-:W-:Y:S01]  /*1d50*/  FADD R22, R19, -R23 ;  /* 0x8000001713167221 */ /* 0x000fe20000000000 */
[----:B------:R-:W-:Y:S01]  /*1d60*/  FADD R23, R8, -12583039 ;  /* 0xcb40007f08177421 */ /* 0x000fe20000000000 */
[----:B------:R-:W-:Y:S01]  /*1d70*/  FADD R17, R9, -12583039 ;  /* 0xcb40007f09117421 */ /* 0x000fe20000000000 */
[----:B------:R-:W-:Y:S01]  /*1d80*/  FFMA R15, R12, 1.925963033500011079e-08, R15 ;  /* 0x32a570600c0f7823 */ /* 0x000fe2000000000f */
[-C--:B------:R-:W-:Y:S01]  /*1d90*/  FFMA.RM R12, R21, R14.reuse, 12582913 ;  /* 0x4b400001150c7423 */ /* 0x080fe2000000400e */
[----:B------:R-:W-:Y:S01]  /*1da0*/  FFMA.SAT R21, R22, R11, 0.5 ;  /* 0x3f00000016157423 */ /* 0x000fe2000000200b */
[----:B------:R-:W-:Y:S01]  /*1db0*/  FFMA R17, R16, 1.4426950216293334961, -R17 ;  /* 0x3fb8aa3b10117823 */ /* 0x000fe20000000811 */
[----:B------:R-:W0:Y:S01]  /*1dc0*/  MUFU.EX2 R13, R13 ;  /* 0x0000000d000d7308 */ /* 0x000e220000000800 */
[----:B------:R-:W-:Y:S01]  /*1dd0*/  FADD R19, R12, -12583039 ;  /* 0xcb40007f0c137421 */ /* 0x000fe20000000000 */
[----:B------:R-:W-:Y:S01]  /*1de0*/  FFMA R23, R18, 1.4426950216293334961, -R23 ;  /* 0x3fb8aa3b12177823 */ /* 0x000fe20000000817 */
[----:B------:R-:W-:Y:S01]  /*1df0*/  FFMA R17, R16, 1.925963033500011079e-08, R17 ;  /* 0x32a5706010117823 */ /* 0x000fe20000000011 */
[-C--:B------:R-:W-:Y:S01]  /*1e00*/  FFMA.RM R16, R21, R14.reuse, 12582913 ;  /* 0x4b40000115107423 */ /* 0x080fe2000000400e */
[----:B------:R-:W-:Y:S01]  /*1e10*/  FFMA R19, R20, 1.4426950216293334961, -R19 ;  /* 0x3fb8aa3b14137823 */ /* 0x000fe20000000813 */
[----:B------:R-:W-:-:S02]  /*1e20*/  FFMA.RM R14, R25, R14, 12582913 ;  /* 0x4b400001190e7423 */ /* 0x000fc4000000400e */
[----:B------:R-:W-:Y:S01]  /*1e30*/  FADD R21, R16, -12583039 ;  /* 0xcb40007f10157421 */ /* 0x000fe20000000000 */
[----:B------:R-:W1:Y:S01]  /*1e40*/  MUFU.EX2 R15, R15 ;  /* 0x0000000f000f7308 */ /* 0x000e620000000800 */
[----:B------:R-:W-:Y:S01]  /*1e50*/  FFMA R19, R20, 1.925963033500011079e-08, R19 ;  /* 0x32a5706014137823 */ /* 0x000fe20000000013 */
[----:B------:R-:W-:Y:S01]  /*1e60*/  FFMA R20, R18, 1.925963033500011079e-08, R23 ;  /* 0x32a5706012147823 */ /* 0x000fe20000000017 */
[----:B------:R-:W-:-:S04]  /*1e70*/  FFMA R21, R22, 1.4426950216293334961, -R21 ;  /* 0x3fb8aa3b16157823 */ /* 0x000fc80000000815 */
[----:B------:R-:W-:Y:S01]  /*1e80*/  FFMA R11, R22, 1.925963033500011079e-08, R21 ;  /* 0x32a57060160b7823 */ /* 0x000fe20000000015 */
[----:B------:R-:W2:Y:S01]  /*1e90*/  MUFU.EX2 R17, R17 ;  /* 0x0000001100117308 */ /* 0x000ea20000000800 */
[----:B------:R-:W-:Y:S01]  /*1ea0*/  FADD R21, R14, -12583039 ;  /* 0xcb40007f0e157421 */ /* 0x000fe20000000000 */
[----:B0-----:R-:W-:Y:S01]  /*1eb0*/  FMUL R18, R4, R13 ;  /* 0x0000000d04127220 */ /* 0x001fe20000400000 */
[----:B------:R-:W-:Y:S01]  /*1ec0*/  IMAD.SHL.U32 R22, R9, 0x800000, RZ ;  /* 0x0080000009167824 */ /* 0x000fe200078e00ff */
[----:B------:R-:W-:Y:S01]  /*1ed0*/  SHF.L.U32 R13, R8, 0x17, RZ ;  /* 0x00000017080d7819 */ /* 0x000fe200000006ff */
[C---:B------:R-:W-:Y:S01]  /*1ee0*/  FFMA R21, R24.reuse, 1.4426950216293334961, -R21 ;  /* 0x3fb8aa3b18157823 */ /* 0x040fe20000000815 */
[----:B------:R-:W-:Y:S02]  /*1ef0*/  FADD R9, RZ, R18 ;  /* 0x00000012ff097221 */ /* 0x000fe40000000000 */
[----:B------:R-:W0:Y:S01]  /*1f00*/  MUFU.EX2 R19, R19 ;  /* 0x0000001300137308 */ /* 0x000e220000000800 */
[----:B------:R-:W-:Y:S01]  /*1f10*/  FFMA R21, R24, 1.925963033500011079e-08, R21 ;  /* 0x32a5706018157823 */ /* 0x000fe20000000015 */
[----:B-1----:R-:W-:Y:S01]  /*1f20*/  FMUL R4, R10, R15 ;  /* 0x0000000f0a047220 */ /* 0x002fe20000400000 */
[----:B------:R-:W-:Y:S01]  /*1f30*/  SHF.L.U32 R24, R12, 0x17, RZ ;  /* 0x000000170c187819 */ /* 0x000fe200000006ff */
[----:B------:R-:W-:-:S02]  /*1f40*/  IMAD.SHL.U32 R15, R14, 0x800000, RZ ;  /* 0x008000000e0f7824 */ /* 0x000fc400078e00ff */
[----:B------:R-:W-:Y:S02]  /*1f50*/  FADD R10, R9, R4 ;  /* 0x00000004090a7221 */ /* 0x000fe40000000000 */
[----:B------:R-:W1:Y:S01]  /*1f60*/  MUFU.EX2 R11, R11 ;  /* 0x0000000b000b7308 */ /* 0x000e620000000800 */
[----:B--2---:R-:W-:Y:S01]  /*1f70*/  FMUL R17, R22, R17 ;  /* 0x0000001116117220 */ /* 0x004fe20000400000 */
[----:B------:R-:W-:-:S03]  /*1f80*/  IMAD.SHL.U32 R22, R16, 0x800000, RZ ;  /* 0x0080000010167824 */ /* 0x000fc600078e00ff */
[----:B------:R-:W-:-:S03]  /*1f90*/  FADD R9, R10, R17 ;  /* 0x000000110a097221 */ /* 0x000fc60000000000 */
[----:B------:R-:W2:Y:S01]  /*1fa0*/  MUFU.EX2 R20, R20 ;  /* 0x0000001400147308 */ /* 0x000ea20000000800 */
[----:B0-----:R-:W-:-:S07]  /*1fb0*/  FMUL R16, R24, R19 ;  /* 0x0000001318107220 */ /* 0x001fce0000400000 */
[----:B------:R-:W0:Y:S01]  /*1fc0*/  MUFU.EX2 R12, R21 ;  /* 0x00000015000c7308 */ /* 0x000e220000000800 */
[----:B-1----:R-:W-:Y:S01]  /*1fd0*/  FMUL R10, R22, R11 ;  /* 0x0000000b160a7220 */ /* 0x002fe20000400000 */
[----:B------:R-:W-:-:S04]  /*1fe0*/  FADD R11, R9, R16 ;  /* 0x00000010090b7221 */ /* 0x000fc80000000000 */
        /* <DEDUP_REMOVED lines=14> */
.L_x_14530:
        /* <DEDUP_REMOVED lines=12> */
[----:B0-----:R-:W-:Y:S05]  /*2190*/  CALL.REL.NOINC `($__internal_214_$__cuda_sm3x_div_rn_noftz_f32_slowpath) ;  /* 0x0000001000247944 */ /* 0x001fea0003c00000 */
[----:B------:R-:W-:-:S07]  /*21a0*/  IMAD.MOV.U32 R14, RZ, RZ, R18 ;  /* 0x000000ffff0e7224 */ /* 0x000fce00078e0012 */
.L_x_14505:
[----:B------:R-:W-:Y:S05]  /*21b0*/  BSYNC.RECONVERGENT B1 ;  /* 0x0000000000017941 */ /* 0x000fea0003800200 */
.L_x_14504:
        /* <DEDUP_REMOVED lines=12> */
[----:B0-----:R-:W-:Y:S05]  /*2280*/  CALL.REL.NOINC `($__internal_214_$__cuda_sm3x_div_rn_noftz_f32_slowpath) ;  /* 0x0000000c00e87944 */ /* 0x001fea0003c00000 */
[----:B------:R-:W-:-:S07]  /*2290*/  MOV R15, R18 ;  /* 0x00000012000f7202 */ /* 0x000fce0000000f00 */
.L_x_14507:
[----:B------:R-:W-:Y:S05]  /*22a0*/  BSYNC.RECONVERGENT B1 ;  /* 0x0000000000017941 */ /* 0x000fea0003800200 */
.L_x_14506:
        /* <DEDUP_REMOVED lines=12> */
[----:B0-----:R-:W-:Y:S05]  /*2370*/  CALL.REL.NOINC `($__internal_214_$__cuda_sm3x_div_rn_noftz_f32_slowpath) ;  /* 0x0000000c00ac7944 */ /* 0x001fea0003c00000 */
[----:B------:R-:W-:-:S07]  /*2380*/  IMAD.MOV.U32 R4, RZ, RZ, R18 ;  /* 0x000000ffff047224 */ /* 0x000fce00078e0012 */
.L_x_14509:
[----:B------:R-:W-:Y:S05]  /*2390*/  BSYNC.RECONVERGENT B1 ;  /* 0x0000000000017941 */ /* 0x000fea0003800200 */
.L_x_14508:
        /* <DEDUP_REMOVED lines=14> */
.L_x_14511:
[----:B------:R-:W-:Y:S05]  /*2480*/  BSYNC.RECONVERGENT B1 ;  /* 0x0000000000017941 */ /* 0x000fea0003800200 */
.L_x_14510:
        /* <DEDUP_REMOVED lines=14> */
.L_x_14513:
[----:B------:R-:W-:Y:S05]  /*2570*/  BSYNC.RECONVERGENT B1 ;  /* 0x0000000000017941 */ /* 0x000fea0003800200 */
.L_x_14512:
        /* <DEDUP_REMOVED lines=14> */
.L_x_14515:
[----:B------:R-:W-:Y:S05]  /*2660*/  BSYNC.RECONVERGENT B1 ;  /* 0x0000000000017941 */ /* 0x000fea0003800200 */
.L_x_14514:
        /* <DEDUP_REMOVED lines=14> */
.L_x_14517:
[----:B------:R-:W-:Y:S05]  /*2750*/  BSYNC.RECONVERGENT B1 ;  /* 0x0000000000017941 */ /* 0x000fea0003800200 */
.L_x_14516:
        /* <DEDUP_REMOVED lines=35> */
.L_x_14502:
[----:B------:R-:W-:Y:S05]  /*2990*/  EXIT ;  /* 0x000000000000794d */ /* 0x000fea0003800000 */
.L_x_14503:
[----:B------:R-:W-:Y:S01]  /*29a0*/  HFMA2 R11, -RZ, RZ, 0, 1.847743988037109375e-06 ;  /* 0x0000001fff0b7431 */ /* 0x000fe200000001ff */
[----:B------:R-:W-:Y:S01]  /*29b0*/  BSSY B1, `(.L_x_14519) ;  /* 0x0000006000017945 */ /* 0x000fe20003800000 */
[----:B------:R-:W-:Y:S02]  /*29c0*/  IMAD.MOV.U32 R12, RZ, RZ, 0x10 ;  /* 0x00000010ff0c7424 */ /* 0x000fe400078e00ff */
[----:B------:R-:W-:-:S07]  /*29d0*/  IMAD.MOV.U32 R15, RZ, RZ, -0x1 ;  /* 0xffffffffff0f7424 */ /* 0x000fce00078e00ff */
[----:B------:R-:W-:Y:S05]  /*29e0*/  WARPSYNC.COLLECTIVE R15, `(.L_x_14520) ;  /* 0x000000000f087348 */ /* 0x000fea0003c00000 */
[----:B------:R0:W1:Y:S02]  /*29f0*/  SHFL.BFLY P6, R14, R13, R12, R11 ;  /* 0x0c00000c0d0e7389 */ /* 0x00006400000c000b */
[----:B01----:R-:W-:Y:S05]  /*2a00*/  ENDCOLLECTIVE ;  /* 0x000000000000791b */ /* 0x003fea0003800000 */
.L_x_14520:
[----:B------:R-:W-:Y:S05]  /*2a10*/  BSYNC B1 ;  /* 0x0000000000017941 */ /* 0x000fea0003800000 */
.L_x_14519:
[----:B------:R-:W-:Y:S01]  /*2a20*/  FMNMX R13, R13, R14, !PT ;  /* 0x0000000e0d0d7209 */ /* 0x000fe20007800000 */
[----:B------:R-:W-:Y:S01]  /*2a30*/  IMAD.MOV.U32 R11, RZ, RZ, 0x1f ;  /* 0x0000001fff0b7424 */ /* 0x000fe200078e00ff */
[----:B------:R-:W-:Y:S02]  /*2a40*/  MOV R12, 0x8 ;  /* 0x00000008000c7802 */ /* 0x000fe40000000f00 */
[----:B------:R-:W-:-:S07]  /*2a50*/  MOV R15, 0xffffffff ;  /* 0xffffffff000f7802 */ /* 0x000fce0000000f00 */
[----:B------:R-:W-:Y:S05]  /*2a60*/  WARPSYNC.COLLECTIVE R15, `(.L_x_14521) ;  /* 0x000000000f087348 */ /* 0x000fea0003c00000 */
[----:B------:R0:W1:Y:S02]  /*2a70*/  SHFL.BFLY P6, R14, R13, R12, R11 ;  /* 0x0c00000c0d0e7389 */ /* 0x00006400000c000b */
[----:B01----:R-:W-:Y:S05]  /*2a80*/  ENDCOLLECTIVE ;  /* 0x000000000000791b */ /* 0x003fea0003800000 */
.L_x_14521:
[----:B------:R-:W-:Y:S01]  /*2a90*/  HFMA2 R12, -RZ, RZ, 0, 2.384185791015625e-07 ;  /* 0x00000004ff0c7431 */ /* 0x000fe200000001ff */
[----:B------:R-:W-:-:S05]  /*2aa0*/  FMNMX R4, R13, R14, !PT ;  /* 0x0000000e0d047209 */ /* 0x000fca0007800000 */
[----:B------:R-:W-:-:S07]  /*2ab0*/  IMAD.MOV.U32 R13, RZ, RZ, R4 ;  /* 0x000000ffff0d7224 */ /* 0x000fce00078e0004 */
[----:B------:R-:W-:Y:S05]  /*2ac0*/  WARPSYNC.COLLECTIVE R15, `(.L_x_14522) ;  /* 0x000000000f087348 */ /* 0x000fea0003c00000 */
[----:B------:R0:W1:Y:S02]  /*2ad0*/  SHFL.BFLY P6, R14, R13, R12, R11 ;  /* 0x0c00000c0d0e7389 */ /* 0x00006400000c000b */
[----:B01----:R-:W-:Y:S05]  /*2ae0*/  ENDCOLLECTIVE ;  /* 0x000000000000791b */ /* 0x003fea0003800000 */
.L_x_14522:
[----:B------:R-:W-:Y:S02]  /*2af0*/  MOV R12, 0x2 ;  /* 0x00000002000c7802 */ /* 0x000fe40000000f00 */
[----:B------:R-:W-:-:S05]  /*2b00*/  FMNMX R9, R4, R14, !PT ;  /* 0x0000000e04097209 */ /* 0x000fca0007800000 */
[----:B------:R-:W-:-:S07]  /*2b10*/  IMAD.MOV.U32 R13, RZ, RZ, R9 ;  /* 0x000000ffff0d7224 */ /* 0x000fce00078e0009 */
[----:B------:R-:W-:Y:S05]  /*2b20*/  WARPSYNC.COLLECTIVE R15, `(.L_x_14523) ;  /* 0x000000000f087348 */ /* 0x000fea0003c00000 */
[----:B------:R0:W1:Y:S02]  /*2b30*/  SHFL.BFLY P6, R14, R13, R12, R11 ;  /* 0x0c00000c0d0e7389 */ /* 0x00006400000c000b */
[----:B01----:R-:W-:Y:S05]  /*2b40*/  ENDCOLLECTIVE ;  /* 0x000000000000791b */ /* 0x003fea0003800000 */
.L_x_14523:
[----:B------:R-:W-:Y:S01]  /*2b50*/  HFMA2 R12, -RZ, RZ, 0, 5.9604644775390625e-08 ;  /* 0x00000001ff0c7431 */ /* 0x000fe200000001ff */
[----:B------:R-:W-:Y:S01]  /*2b60*/  FMNMX R21, R9, R14, !PT ;  /* 0x0000000e09157209 */ /* 0x000fe20007800000 */
[----:B------:R-:W-:-:S04]  /*2b70*/  IMAD.MOV.U32 R9, RZ, RZ, 0x3bbb989d ;  /* 0x3bbb989dff097424 */ /* 0x000fc800078e00ff */
[----:B------:R-:W-:-:S07]  /*2b80*/  IMAD.MOV.U32 R13, RZ, RZ, R21 ;  /* 0x000000ffff0d7224 */ /* 0x000fce00078e0015 */
[----:B------:R-:W-:Y:S05]  /*2b90*/  WARPSYNC.COLLECTIVE R15, `(.L_x_14524) ;  /* 0x000000000f087348 */ /* 0x000fea0003c00000 */
[----:B------:R0:W1:Y:S02]  /*2ba0*/  SHFL.BFLY P6, R14, R13, R12, R11 ;  /* 0x0c00000c0d0e7389 */ /* 0x00006400000c000b */
[----:B01----:R-:W-:Y:S05]  /*2bb0*/  ENDCOLLECTIVE ;  /* 0x000000000000791b */ /* 0x003fea0003800000 */
.L_x_14524:
[----:B------:R-:W-:-:S05]  /*2bc0*/  FMNMX R21, R21, R14, !PT ;  /* 0x0000000e15157209 */ /* 0x000fca0007800000 */
[--C-:B------:R-:W-:Y:S01]  /*2bd0*/  FADD R22, R10, -R21.reuse ;  /* 0x800000150a167221 */ /* 0x100fe20000000000 */
[----:B------:R-:W-:Y:S01]  /*2be0*/  MOV R10, 0x437c0000 ;  /* 0x437c0000000a7802 */ /* 0x000fe20000000f00 */
[--C-:B------:R-:W-:Y:S01]  /*2bf0*/  FADD R14, R16, -R21.reuse ;  /* 0x80000015100e7221 */ /* 0x100fe20000000000 */
[--C-:B------:R-:W-:Y:S01]  /*2c00*/  FADD R20, R20, -R21.reuse ;  /* 0x8000001514147221 */ /* 0x100fe20000000000 */
[-C--:B------:R-:W-:Y:S01]  /*2c10*/  FFMA.SAT R23, R22, R9.reuse, 0.5 ;  /* 0x3f00000016177423 */ /* 0x080fe20000002009 */
[--C-:B------:R-:W-:Y:S01]  /*2c20*/  FADD R16, R19, -R21.reuse ;  /* 0x8000001513107221 */ /* 0x100fe20000000000 */
[----:B------:R-:W-:Y:S01]  /*2c30*/  FFMA.SAT R13, R14, R9, 0.5 ;  /* 0x3f0000000e0d7423 */ /* 0x000fe20000002009 */
[--C-:B------:R-:W-:Y:S01]  /*2c40*/  FADD R12, R18, -R21.reuse ;  /* 0x80000015120c7221 */ /* 0x100fe20000000000 */
[-C--:B------:R-:W-:Y:S01]  /*2c50*/  FFMA.RM R4, R23, R10.reuse, 12582913 ;  /* 0x4b40000117047423 */ /* 0x080fe2000000400a */
[----:B------:R-:W-:Y:S01]  /*2c60*/  FADD R8, R8, -R21 ;  /* 0x8000001508087221 */ /* 0x000fe20000000000 */
[----:B------:R-:W-:-:S02]  /*2c70*/  FFMA.RM R13, R13, R10, 12582913 ;  /* 0x4b4000010d0d7423 */ /* 0x000fc4000000400a */
[C---:B------:R-:W-:Y:S01]  /*2c80*/  FADD R23, R4.reuse, -12583039 ;  /* 0xcb40007f04177421 */ /* 0x040fe20000000000 */
[----:B------:R-:W-:Y:S02]  /*2c90*/  IMAD.SHL.U32 R4, R4, 0x800000, RZ ;  /* 0x0080000004047824 */ /* 0x000fe400078e00ff */
[----:B------:R-:W-:Y:S01]  /*2ca0*/  FADD R11, R13, -12583039 ;  /* 0xcb40007f0d0b7421 */ /* 0x000fe20000000000 */
[----:B------:R-:W-:-:S03]  /*2cb0*/  FFMA R23, R22, 1.4426950216293334961, -R23 ;  /* 0x3fb8aa3b16177823 */ /* 0x000fc60000000817 */
[----:B------:R-:W-:Y:S01]  /*2cc0*/  FFMA R15, R14, 1.4426950216293334961, -R11 ;  /* 0x3fb8aa3b0e0f7823 */ /* 0x000fe2000000080b */
[----:B------:R-:W-:Y:S01]  /*2cd0*/  FFMA R23, R22, 1.925963033500011079e-08, R23 ;  /* 0x32a5706016177823 */ /* 0x000fe20000000017 */
[----:B------:R-:W-:Y:S02]  /*2ce0*/  FADD R22, R17, -R21 ;  /* 0x8000001511167221 */ /* 0x000fe40000000000 */
[----:B------:R-:W-:Y:S02]  /*2cf0*/  FFMA R15, R14, 1.925963033500011079e-08, R15 ;  /* 0x32a570600e0f7823 */ /* 0x000fe4000000000f */
        /* <DEDUP_REMOVED lines=9> */
[----:B------:R-:W-:Y:S02]  /*2d90*/  SHF.L.U32 R4, R13, 0x17, RZ ;  /* 0x000000170d047819 */ /* 0x000fe400000006ff */
        /* <DEDUP_REMOVED lines=43> */
[----:B------:R-:W-:-:S03]  /*3050*/  HFMA2 R12, -RZ, RZ, 0, 9.5367431640625e-07 ;  /* 0x00000010ff0c7431 */ /* 0x000fc600000001ff */
[----:B------:R-:W-:-:S07]  /*3060*/  FADD R13, R13, R8 ;  /* 0x000000080d0d7221 */ /* 0x000fce0000000000 */
[----:B------:R-:W-:Y:S05]  /*3070*/  WARPSYNC.COLLECTIVE R15, `(.L_x_14525) ;  /* 0x000000000f087348 */ /* 0x000fea0003c00000 */
[----:B------:R0:W1:Y:S02]  /*3080*/  SHFL.BFLY P6, R14, R13, R12, R11 ;  /* 0x0c00000c0d0e7389 */ /* 0x00006400000c000b */
[----:B01----:R-:W-:Y:S05]  /*3090*/  ENDCOLLECTIVE ;  /* 0x000000000000791b */ /* 0x003fea0003800000 */
.L_x_14525:
[----:B------:R-:W-:Y:S02]  /*30a0*/  HFMA2 R12, -RZ, RZ, 0, 4.76837158203125e-07 ;  /* 0x00000008ff0c7431 */ /* 0x000fe400000001ff */
[----:B------:R-:W-:-:S04]  /*30b0*/  FADD R19, R13, R14 ;  /* 0x0000000e0d137221 */ /* 0x000fc80000000000 */
[----:B------:R-:W-:-:S07]  /*30c0*/  IMAD.MOV.U32 R13, RZ, RZ, R19 ;  /* 0x000000ffff0d7224 */ /* 0x000fce00078e0013 */
[----:B------:R-:W-:Y:S05]  /*30d0*/  WARPSYNC.COLLECTIVE R15, `(.L_x_14526) ;  /* 0x000000000f087348 */ /* 0x000fea0003c00000 */
[----:B------:R0:W1:Y:S02]  /*30e0*/  SHFL.BFLY P6, R14, R13, R12, R11 ;  /* 0x0c00000c0d0e7389 */ /* 0x00006400000c000b */
[----:B01----:R-:W-:Y:S05]  /*30f0*/  ENDCOLLECTIVE ;  /* 0x000000000000791b */ /* 0x003fea0003800000 */
.L_x_14526:
[----:B------:R-:W-:Y:S01]  /*3100*/  MOV R12, 0x4 ;  /* 0x00000004000c7802 */ /* 0x000fe20000000f00 */
[----:B------:R-:W-:-:S04]  /*3110*/  FADD R20, R19, R14 ;  /* 0x0000000e13147221 */ /* 0x000fc80000000000 */
[----:B------:R-:W-:-:S07]  /*3120*/  IMAD.MOV.U32 R13, RZ, RZ, R20 ;  /* 0x000000ffff0d7224 */ /* 0x000fce00078e0014 */
[----:B------:R-:W-:Y:S05]  /*3130*/  WARPSYNC.COLLECTIVE R15, `(.L_x_14527) ;  /* 0x000000000f087348 */ /* 0x000fea0003c00000 */
[----:B------:R0:W1:Y:S02]  /*3140*/  SHFL.BFLY P6, R14, R13, R12, R11 ;  /* 0x0c00000c0d0e7389 */ /* 0x00006400000c000b */
[----:B01----:R-:W-:Y:S05]  /*3150*/  ENDCOLLECTIVE ;  /* 0x000000000000791b */ /* 0x003fea0003800000 */
.L_x_14527:
[----:B------:R-:W-:Y:S02]  /*3160*/  HFMA2 R12, -RZ, RZ, 0, 1.1920928955078125e-07 ;  /* 0x00000002ff0c7431 */ /* 0x000fe400000001ff */
[----:B------:R-:W-:-:S04]  /*3170*/  FADD R21, R20, R14 ;  /* 0x0000000e14157221 */ /* 0x000fc80000000000 */
[----:B------:R-:W-:-:S07]  /*3180*/  IMAD.MOV.U32 R13, RZ, RZ, R21 ;  /* 0x000000ffff0d7224 */ /* 0x000fce00078e0015 */
[----:B------:R-:W-:Y:S05]  /*3190*/  WARPSYNC.COLLECTIVE R15, `(.L_x_14528) ;  /* 0x000000000f087348 */ /* 0x000fea0003c00000 */
[----:B------:R0:W1:Y:S02]  /*31a0*/  SHFL.BFLY P6, R14, R13, R12, R11 ;  /* 0x0c00000c0d0e7389 */ /* 0x00006400000c000b */
[----:B01----:R-:W-:Y:S05]  /*31b0*/  ENDCOLLECTIVE ;  /* 0x000000000000791b */ /* 0x003fea0003800000 */
.L_x_14528:
[----:B------:R-:W-:Y:S01]  /*31c0*/  MOV R12, 0x1 ;  /* 0x00000001000c7802 */ /* 0x000fe20000000f00 */
[----:B------:R-:W-:-:S04]  /*31d0*/  FADD R22, R21, R14 ;  /* 0x0000000e15167221 */ /* 0x000fc80000000000 */
[----:B------:R-:W-:-:S07]  /*31e0*/  IMAD.MOV.U32 R13, RZ, RZ, R22 ;  /* 0x000000ffff0d7224 */ /* 0x000fce00078e0016 */
[----:B------:R-:W-:Y:S05]  /*31f0*/  WARPSYNC.COLLECTIVE R15, `(.L_x_14529) ;  /* 0x000000000f087348 */ /* 0x000fea0003c00000 */
[----:B------:R0:W1:Y:S02]  /*3200*/  SHFL.BFLY P6, R14, R13, R12, R11 ;  /* 0x0c00000c0d0e7389 */ /* 0x00006400000c000b */
[----:B01----:R-:W-:Y:S05]  /*3210*/  ENDCOLLECTIVE ;  /* 0x000000000000791b */ /* 0x003fea0003800000 */
.L_x_14529:
[----:B------:R-:W-:Y:S05]  /*3220*/  BRA `(.L_x_14530) ;  /* 0xffffffec00a87947 */ /* 0x000fea000383ffff */
        .weak           $__internal_214_$__cuda_sm3x_div_rn_noftz_f32_slowpath
        .type           $__internal_214_$__cuda_sm3x_div_rn_noftz_f32_slowpath,@function
        .size           $__internal_214_$__cuda_sm3x_div_rn_noftz_f32_slowpath,(.L_x_37591 - $__internal_214_$__cuda_sm3x_div_rn_noftz_f32_slowpath)
$__internal_214_$__cuda_sm3x_div_rn_noftz_f32_slowpath:
        /* <DEDUP_REMOVED lines=35> */
.L_x_14532:
        /* <DEDUP_REMOVED lines=51> */
.L_x_14539:
[----:B------:R-:W-:-:S04]  /*3790*/  LOP3.LUT R18, R18, 0x80000000, RZ, 0xc0, !PT ;  /* 0x8000000012127812 */ /* 0x000fc800078ec0ff */
[----:B------:R-:W-:Y:S01]  /*37a0*/  LOP3.LUT R18, R18, 0x7f800000, RZ, 0xfc, !PT ;  /* 0x7f80000012127812 */ /* 0x000fe200078efcff */
[----:B------:R-:W-:Y:S06]  /*37b0*/  BRA `(.L_x_14540) ;  /* 0x0000000000047947 */ /* 0x000fec0003800000 */
.L_x_14538:
[----:B------:R-:W-:-:S07]  /*37c0*/  LEA R18, R13, R18, 0x17 ;  /* 0x000000120d127211 */ /* 0x000fce00078eb8ff */
.L_x_14540:
[----:B------:R-:W-:Y:S05]  /*37d0*/  BSYNC.RECONVERGENT B3 ;  /* 0x0000000000037941 */ /* 0x000fea0003800200 */
.L_x_14537:
[----:B------:R-:W-:Y:S05]  /*37e0*/  BRA `(.L_x_14541) ;  /* 0x0000000000207947 */ /* 0x000fea0003800000 */
.L_x_14536:
[----:B------:R-:W-:-:S04]  /*37f0*/  LOP3.LUT R11, R11, 0x80000000, R22, 0x48, !PT ;  /* 0x800000000b0b7812 */ /* 0x000fc800078e4816 */
[----:B------:R-:W-:Y:S01]  /*3800*/  LOP3.LUT R18, R11, 0x7f800000, RZ, 0xfc, !PT ;  /* 0x7f8000000b127812 */ /* 0x000fe200078efcff */
[----:B------:R-:W-:Y:S06]  /*3810*/  BRA `(.L_x_14541) ;  /* 0x0000000000147947 */ /* 0x000fec0003800000 */
.L_x_14535:
[----:B------:R-:W-:Y:S01]  /*3820*/  LOP3.LUT R18, R11, 0x80000000, R22, 0x48, !PT ;  /* 0x800000000b127812 */ /* 0x000fe200078e4816 */
[----:B------:R-:W-:Y:S06]  /*3830*/  BRA `(.L_x_14541) ;  /* 0x00000000000c7947 */ /* 0x000fec0003800000 */
.L_x_14534:
[----:B------:R-:W0:Y:S01]  /*3840*/  MUFU.RSQ R18, -QNAN ;  /* 0xffc0000000127908 */ /* 0x000e220000001400 */
[----:B------:R-:W-:Y:S05]  /*3850*/  BRA `(.L_x_14541) ;  /* 0x0000000000047947 */ /* 0x000fea0003800000 */
.L_x_14533:
[----:B------:R-:W-:-:S07]  /*3860*/  FADD.FTZ R18, R18, R11 ;  /* 0x0000000b12127221 */ /* 0x000fce0000010000 */
.L_x_14541:
[----:B------:R-:W-:Y:S05]  /*3870*/  BSYNC.RECONVERGENT B2 ;  /* 0x0000000000027941 */ /* 0x000fea0003800200 */
.L_x_14531:
[----:B------:R-:W-:Y:S02]  /*3880*/  HFMA2 R13, -RZ, RZ, 0, 0 ;  /* 0x00000000ff0d7431 */ /* 0x000fe400000001ff */
[----:B------:R-:W-:-:S04]  /*3890*/  IMAD.MOV.U32 R12, RZ, RZ, R20 ;  /* 0x000000ffff0c7224 */ /* 0x000fc800078e0014 */
[----:B0-----:R-:W-:Y:S05]  /*38a0*/  RET.REL.NODEC R12 `(_Z15SoftmaxWarpImplI22BroadcastScaleMaskLoadIffbLm3EiE11DirectStoreIffEfLi1ELi7ELi32ELi1ELb0EL9Algorithm0EEvT_T0_ll) ;  /* 0xffffffc40cd47950 */ /* 0x001fea0003c3ffff */
.L_x_14542:
        /* <DEDUP_REMOVED lines=13> */
.L_x_37591:


//--------------------- .text._Z15SoftmaxWarpImplI22BroadcastScaleMaskLoadIffbLm3EiE11DirectStoreIffEfLi1ELi6ELi32ELi1ELb1EL9Algorithm0EEvT_T0_ll --------------------------
	.section	.text._Z15SoftmaxWarpImplI22BroadcastScaleMaskLoadIffbLm3EiE11DirectStoreIffEfLi1ELi6ELi32ELi1ELb1EL9Algorithm0EEvT_T0_ll,"ax",@progbits
	.align	128
        .global         _Z15SoftmaxWarpImplI22BroadcastScaleMaskLoadIffbLm3EiE11DirectStoreIffEfLi1ELi6ELi32ELi1ELb1EL9Algorithm0EEvT_T0_ll
        .type           _Z15SoftmaxWarpImplI22BroadcastScaleMaskLoadIffbLm3EiE11DirectStoreIffEfLi1ELi6ELi32ELi1ELb1EL9Algorithm0EEvT_T0_ll,@function
        .size           _Z15SoftmaxWarpImplI22BroadcastScaleMaskLoadIffbLm3EiE11DirectStoreIffEfLi1ELi6ELi32ELi1ELb1EL9Algorithm0EEvT_T0_ll,(.L_x_37592 - _Z15SoftmaxWarpImplI22BroadcastScaleMaskLoadIffbLm3EiE11DirectStoreIffEfLi1ELi6ELi32ELi1ELb1EL9Algorithm0EEvT_T0_ll)
        .other          _Z15SoftmaxWarpImplI22BroadcastScaleMaskLoadIffbLm3EiE11DirectStoreIffEfLi1ELi6ELi32ELi1ELb1EL9Algorithm0EEvT_T0_ll,@"STO_CUDA_ENTRY STV_DEFAULT"
_Z15SoftmaxWarpImplI22BroadcastScaleMaskLoadIffbLm3EiE11DirectStoreIffEfLi1ELi6ELi32ELi1ELb1EL9Algorithm0EEvT_T0_ll:
.text._Z15SoftmaxWarpImplI22BroadcastScaleMaskLoadIffbLm3EiE11DirectStoreIffEfLi1ELi6ELi32ELi1ELb1EL9Algorithm0EEvT_T0_ll:
        /* <DEDUP_REMOVED lines=29> */
.L_x_14543:
        /* <DEDUP_REMOVED lines=18> */
.L_x_14570:
[----:B0-2---:R-:W0:Y:S01]  /*02f0*/  LDC.64 R2, c[0x0][0x408] ;  /* 0x00010200ff027b82 */ /* 0x005e220000000a00 */
[----:B------:R-:W-:Y:S01]  /*0300*/  VIADD R17, R27, 0xa0 ;  /* 0x000000a01b117836 */ /* 0x000fe20000000000 */
[----:B------:R-:W-:Y:S01]  /*0310*/  BSSY.RECONVERGENT B1, `(.L_x_14545) ;  /* 0x0000065000017945 */ /* 0x000fe20003800200 */
[----:B------:R-:W-:Y:S01]  /*0320*/  IMAD.MOV.U32 R31, RZ, RZ, -0x800000 ;  /* 0xff800000ff1f7424 */ /* 0x000fe200078e00ff */
[----:B------:R-:W-:Y:S01]  /*0330*/  MOV R13, 0xff800000 ;  /* 0xff800000000d7802 */ /* 0x000fe20000000f00 */
[----:B------:R-:W-:-:S03]  /*0340*/  IMAD.MOV.U32 R5, RZ, RZ, -0x800000 ;  /* 0xff800000ff057424 */ /* 0x000fc600078e00ff */
[----:B------:R-:W2:Y:S01]  /*0350*/  LDC R0, c[0x0][0x3b4] ;  /* 0x0000ed00ff007b82 */ /* 0x000ea20000000800 */
[-C--:B0-----:R-:W-:Y:S02]  /*0360*/  ISETP.GE.U32.AND P0, PT, R27, R2.reuse, PT ;  /* 0x000000021b00720c */ /* 0x081fe40003f06070 */
[-C--:B------:R-:W-:Y:S02]  /*0370*/  ISETP.GE.U32.AND P3, PT, R25, R2.reuse, PT ;  /* 0x000000021900720c */ /* 0x080fe40003f66070 */
[-C--:B------:R-:W-:Y:S02]  /*0380*/  ISETP.GE.U32.AND P2, PT, R23, R2.reuse, PT ;  /* 0x000000021700720c */ /* 0x080fe40003f46070 */
[-C--:B------:R-:W-:Y:S02]  /*0390*/  ISETP.GE.U32.AND P1, PT, R21, R2.reuse, PT ;  /* 0x000000021500720c */ /* 0x080fe40003f26070 */
[-C--:B------:R-:W-:Y:S02]  /*03a0*/  ISETP.GE.U32.AND P4, PT, R19, R2.reuse, PT ;  /* 0x000000021300720c */ /* 0x080fe40003f86070 */
[----:B------:R-:W-:-:S02]  /*03b0*/  ISETP.GE.U32.AND P5, PT, R17, R2, PT ;  /* 0x000000021100720c */ /* 0x000fc40003fa6070 */
[----:B------:R-:W0:Y:S01]  /*03c0*/  LDC R2, c[0x0][0x3b0] ;  /* 0x0000ec00ff027b82 */ /* 0x000e220000000800 */
[-C--:B------:R-:W-:Y:S02]  /*03d0*/  ISETP.GE.AND.EX P0, PT, RZ, R3.reuse, PT, P0 ;  /* 0x00000003ff00720c */ /* 0x080fe40003f06300 */
[-C--:B------:R-:W-:Y:S02]  /*03e0*/  ISETP.GE.AND.EX P3, PT, RZ, R3.reuse, PT, P3 ;  /* 0x00000003ff00720c */ /* 0x080fe40003f66330 */
[-C--:B------:R-:W-:Y:S02]  /*03f0*/  ISETP.GE.AND.EX P2, PT, RZ, R3.reuse, PT, P2 ;  /* 0x00000003ff00720c */ /* 0x080fe40003f46320 */
[-C--:B------:R-:W-:Y:S02]  /*0400*/  ISETP.GE.AND.EX P1, PT, RZ, R3.reuse, PT, P1 ;  /* 0x00000003ff00720c */ /* 0x080fe40003f26310 */
[-C--:B------:R-:W-:Y:S02]  /*0410*/  ISETP.GE.AND.EX P4, PT, RZ, R3.reuse, PT, P4 ;  /* 0x00000003ff00720c */ /* 0x080fe40003f86340 */
[----:B------:R-:W-:-:S03]  /*0420*/  ISETP.GE.AND.EX P5, PT, RZ, R3, PT, P5 ;  /* 0x00000003ff00720c */ /* 0x000fc60003fa6350 */
[----:B--2---:R-:W-:Y:S10]  /*0430*/  @P0 BRA `(.L_x_14546) ;  /* 0x0000000400480947 */ /* 0x004ff40003800000 */
[----:B0-----:R-:W-:Y:S01]  /*0440*/  IABS R11, R2 ;  /* 0x00000002000b7213 */ /* 0x001fe20000000000 */
[----:B------:R-:W-:Y:S01]  /*0450*/  IMAD R3, R18, UR50, R27 ;  /* 0x0000003212037c24 */ /* 0x000fe2000f8e021b */
[C---:B-1----:R-:W-:Y:S02]  /*0460*/  R2UR UR6, R8.reuse ;  /* 0x00000000080672ca */ /* 0x042fe400000e0000 */
[----:B------:R-:W0:Y:S01]  /*0470*/  I2F.RP R4, R11 ;  /* 0x0000000b00047306 */ /* 0x000e220000209400 */
[C---:B------:R-:W-:Y:S02]  /*0480*/  R2UR UR7, R9.reuse ;  /* 0x00000000090772ca */ /* 0x040fe400000e0000 */
[----:B------:R-:W-:Y:S02]  /*0490*/  R2UR UR4, R8 ;  /* 0x00000000080472ca */ /* 0x000fe400000e0000 */
[----:B------:R-:W-:-:S03]  /*04a0*/  R2UR UR5, R9 ;  /* 0x00000000090572ca */ /* 0x000fc600000e0000 */
        /* <DEDUP_REMOVED lines=10> */
[----:B------:R-:W-:Y:S01]  /*0550*/  IMAD R6, R11, R4, R10 ;  /* 0x000000040b067224 */ /* 0x000fe200078e020a */
[----:B------:R-:W-:-:S04]  /*0560*/  IABS R4, R0 ;  /* 0x0000000000047213 */ /* 0x000fc80000000000 */
        /* <DEDUP_REMOVED lines=11> */
[----:B------:R0:W1:Y:S08]  /*0620*/  F2I.FTZ.U32.TRUNC.NTZ R7, R6 ;  /* 0x0000000600077305 */ /* 0x000070000021f000 */
[----:B------:R-:W-:Y:S01]  /*0630*/  @!P6 IMAD.MOV R14, RZ, RZ, -R14 ;  /* 0x000000ffff0ee224 */ /* 0x000fe200078e0a0e */
[----:B------:R-:W-:Y:S01]  /*0640*/  ISETP.NE.AND P6, PT, R2, RZ, PT ;  /* 0x000000ff0200720c */ /* 0x000fe20003fc5270 */
[----:B0-----:R-:W-:Y:S01]  /*0650*/  IMAD.MOV.U32 R6, RZ, RZ, RZ ;  /* 0x000000ffff067224 */ /* 0x001fe200078e00ff */
[----:B-1----:R-:W-:-:S05]  /*0660*/  IADD3 R13, PT, PT, RZ, -R7, RZ ;  /* 0x80000007ff0d7210 */ /* 0x002fca0007ffe0ff */
[----:B------:R-:W-:-:S06]  /*0670*/  IMAD R13, R13, R4, RZ ;  /* 0x000000040d0d7224 */ /* 0x000fcc00078e02ff */
        /* <DEDUP_REMOVED lines=15> */
[----:B0-----:R-:W-:-:S04]  /*0770*/  ISETP.NE.U32.AND P6, PT, R12, 0x1, PT ;  /* 0x000000010c00780c */ /* 0x001fc80003fc5070 */
[----:B------:R-:W-:Y:S02]  /*0780*/  ISETP.NE.AND.EX P6, PT, R13, RZ, PT, P6 ;  /* 0x000000ff0d00720c */ /* 0x000fe40003fc5360 */
[----:B------:R-:W0:Y:S02]  /*0790*/  LDC.64 R12, c[0x0][0x398] ;  /* 0x0000e600ff0c7b82 */ /* 0x000e240000000a00 */
[----:B------:R-:W-:Y:S02]  /*07a0*/  SEL R4, R14, RZ, P6 ;  /* 0x000000ff0e047207 */ /* 0x000fe40003000000 */
[----:B------:R-:W-:-:S03]  /*07b0*/  ISETP.GE.AND P6, PT, R6, RZ, PT ;  /* 0x000000ff0600720c */ /* 0x000fc60003fc6270 */
[----:B------:R-:W-:Y:S01]  /*07c0*/  IMAD R4, R4, UR44, RZ ;  /* 0x0000002c04047c24 */ /* 0x000fe2000f8e02ff */
[----:B------:R-:W1:Y:S09]  /*07d0*/  LDC.64 R14, c[0x0][0x3a0] ;  /* 0x0000e800ff0e7b82 */ /* 0x000e720000000a00 */
        /* <DEDUP_REMOVED lines=24> */
.L_x_14546:
[----:B------:R-:W-:Y:S05]  /*0960*/  BSYNC.RECONVERGENT B1 ;  /* 0x0000000000017941 */ /* 0x000fea0003800200 */
.L_x_14545:
[----:B------:R-:W-:Y:S04]  /*0970*/  BSSY.RECONVERGENT B1, `(.L_x_14547) ;  /* 0x0000055000017945 */ /* 0x000fe80003800200 */
[----:B------:R-:W-:Y:S05]  /*0980*/  @P3 BRA `(.L_x_14548) ;  /* 0x00000004004c3947 */ /* 0x000fea0003800000 */
[----:B0-----:R-:W-:Y:S01]  /*0990*/  IABS R12, R2 ;  /* 0x00000002000c7213 */ /* 0x001fe20000000000 */
[----:B------:R-:W-:Y:S01]  /*09a0*/  IMAD R5, R18, UR50, R25 ;  /* 0x0000003212057c24 */ /* 0x000fe2000f8e0219 */
[----:B------:R-:W0:Y:S01]  /*09b0*/  LDC.64 R14, c[0x0][0x3a0] ;  /* 0x0000e800ff0e7b82 */ /* 0x000e220000000a00 */
[----:B------:R-:W-:Y:S01]  /*09c0*/  IMAD.MOV.U32 R6, RZ, RZ, RZ ;  /* 0x000000ffff067224 */ /* 0x000fe200078e00ff */
[----:B------:R-:W2:Y:S01]  /*09d0*/  I2F.RP R4, R12 ;  /* 0x0000000c00047306 */ /* 0x000ea20000209400 */
[C---:B-1----:R-:W-:Y:S02]  /*09e0*/  R2UR UR6, R8.reuse ;  /* 0x00000000080672ca */ /* 0x042fe400000e0000 */
[----:B------:R-:W-:Y:S02]  /*09f0*/  IABS R10, R5 ;  /* 0x00000005000a7213 */ /* 0x000fe40000000000 */
[----:B------:R-:W-:Y:S02]  /*0a00*/  R2UR UR7, R9 ;  /* 0x00000000090772ca */ /* 0x000fe400000e0000 */
[----:B------:R-:W-:-:S02]  /*0a10*/  R2UR UR4, R8 ;  /* 0x00000000080472ca */ /* 0x000fc400000e0000 */
[----:B------:R-:W-:Y:S01]  /*0a20*/  R2UR UR5, R9 ;  /* 0x00000000090572ca */ /* 0x000fe200000e0000 */
[----:B--2---:R-:W1:Y:S02]  /*0a30*/  MUFU.RCP R4, R4 ;  /* 0x0000000400047308 */ /* 0x004e640000001000 */
[----:B-1----:R-:W-:Y:S01]  /*0a40*/  VIADD R7, R4, 0xffffffe ;  /* 0x0ffffffe04077836 */ /* 0x002fe20000000000 */
[----:B------:R-:W-:-:S05]  /*0a50*/  IABS R4, R0 ;  /* 0x0000000000047213 */ /* 0x000fca0000000000 */
[----:B------:R-:W1:Y:S02]  /*0a60*/  F2I.FTZ.U32.TRUNC.NTZ R7, R7 ;  /* 0x0000000700077305 */ /* 0x000e64000021f000 */
[----:B-1----:R-:W-:-:S04]  /*0a70*/  IMAD.MOV R3, RZ, RZ, -R7 ;  /* 0x000000ffff037224 */ /* 0x002fc800078e0a07 */
        /* <DEDUP_REMOVED lines=10> */
[----:B------:R-:W-:-:S03]  /*0b20*/  @!P6 VIADD R6, R6, 0x1 ;  /* 0x000000010606e836 */ /* 0x000fc60000000000 */
[----:B------:R-:W-:Y:S02]  /*0b30*/  ISETP.GE.U32.AND P3, PT, R3, R12, PT ;  /* 0x0000000c0300720c */ /* 0x000fe40003f66070 */
[----:B------:R-:W-:-:S04]  /*0b40*/  LOP3.LUT R3, R5, R2, RZ, 0x3c, !PT ;  /* 0x0000000205037212 */ /* 0x000fc800078e3cff */
[----:B------:R-:W-:Y:S02]  /*0b50*/  ISETP.GE.AND P6, PT, R3, RZ, PT ;  /* 0x000000ff0300720c */ /* 0x000fe40003fc6270 */
[----:B-1----:R-:W-:-:S05]  /*0b60*/  IADD3 R3, PT, PT, R7, 0xffffffe, RZ ;  /* 0x0ffffffe07037810 */ /* 0x002fca0007ffe0ff */
[----:B------:R-:W-:Y:S01]  /*0b70*/  @P3 VIADD R6, R6, 0x1 ;  /* 0x0000000106063836 */ /* 0x000fe20000000000 */
[----:B------:R-:W-:Y:S01]  /*0b80*/  ISETP.NE.AND P3, PT, R2, RZ, PT ;  /* 0x000000ff0200720c */ /* 0x000fe20003f65270 */
[----:B------:R-:W1:Y:S04]  /*0b90*/  F2I.FTZ.U32.TRUNC.NTZ R3, R3 ;  /* 0x0000000300037305 */ /* 0x000e68000021f000 */
[----:B------:R-:W-:-:S08]  /*0ba0*/  @!P6 IMAD.MOV R6, RZ, RZ, -R6 ;  /* 0x000000ffff06e224 */ /* 0x000fd000078e0a06 */
[----:B------:R-:W-:Y:S01]  /*0bb0*/  @!P3 LOP3.LUT R6, RZ, R2, RZ, 0x33, !PT ;  /* 0x00000002ff06b212 */ /* 0x000fe200078e33ff */
[----:B-1----:R-:W-:-:S03]  /*0bc0*/  IMAD.MOV R11, RZ, RZ, -R3 ;  /* 0x000000ffff0b7224 */ /* 0x002fc600078e0a03 */
[----:B------:R-:W-:Y:S01]  /*0bd0*/  IADD3 R7, PT, PT, -R6, RZ, RZ ;  /* 0x000000ff06077210 */ /* 0x000fe20007ffe1ff */
[----:B------:R-:W-:-:S04]  /*0be0*/  IMAD R11, R11, R4, RZ ;  /* 0x000000040b0b7224 */ /* 0x000fc800078e02ff */
        /* <DEDUP_REMOVED lines=45> */
.L_x_14548:
[----:B------:R-:W-:Y:S05]  /*0ec0*/  BSYNC.RECONVERGENT B1 ;  /* 0x0000000000017941 */ /* 0x000fea0003800200 */
.L_x_14547:
[----:B------:R-:W-:Y:S01]  /*0ed0*/  BSSY.RECONVERGENT B1, `(.L_x_14549) ;  /* 0x0000059000017945 */ /* 0x000fe20003800200 */
[----:B------:R-:W-:Y:S01]  /*0ee0*/  MOV R7, 0xff800000 ;  /* 0xff80000000077802 */ /* 0x000fe20000000f00 */
[----:B------:R-:W-:Y:S02]  /*0ef0*/  IMAD.MOV.U32 R10, RZ, RZ, -0x800000 ;  /* 0xff800000ff0a7424 */ /* 0x000fe400078e00ff */
[----:B------:R-:W-:Y:S05]  /*0f00*/  @P2 BRA `(.L_x_14550) ;  /* 0x0000000400542947 */ /* 0x000fea0003800000 */
[----:B------:R-:W2:Y:S01]  /*0f10*/  LDC R11, c[0x0][0x3b0] ;  /* 0x0000ec00ff0b7b82 */ /* 0x000ea20000000800 */
[----:B------:R-:W-:Y:S01]  /*0f20*/  IMAD R0, R18, UR50, R23 ;  /* 0x0000003212007c24 */ /* 0x000fe2000f8e0217 */
[C---:B-1----:R-:W-:Y:S02]  /*0f30*/  R2UR UR6, R8.reuse ;  /* 0x00000000080672ca */ /* 0x042fe400000e0000 */
[C---:B------:R-:W-:Y:S02]  /*0f40*/  R2UR UR7, R9.reuse ;  /* 0x00000000090772ca */ /* 0x040fe400000e0000 */
[----:B------:R-:W-:Y:S02]  /*0f50*/  IABS R10, R0 ;  /* 0x00000000000a7213 */ /* 0x000fe40000000000 */
[----:B------:R-:W1:Y:S01]  /*0f60*/  LDC R4, c[0x0][0x3b4] ;  /* 0x0000ed00ff047b82 */ /* 0x000e620000000800 */
[----:B------:R-:W-:Y:S02]  /*0f70*/  R2UR UR4, R8 ;  /* 0x00000000080472ca */ /* 0x000fe400000e0000 */
[----:B------:R-:W-:-:S02]  /*0f80*/  R2UR UR5, R9 ;  /* 0x00000000090572ca */ /* 0x000fc400000e0000 */
[----:B--2---:R-:W-:-:S04]  /*0f90*/  IABS R15, R11 ;  /* 0x0000000b000f7213 */ /* 0x004fc80000000000 */
[----:B------:R-:W2:Y:S08]  /*0fa0*/  I2F.RP R6, R15 ;  /* 0x0000000f00067306 */ /* 0x000eb00000209400 */
[----:B--2---:R-:W2:Y:S02]  /*0fb0*/  MUFU.RCP R6, R6 ;  /* 0x0000000600067308 */ /* 0x004ea40000001000 */
[----:B--2---:R-:W-:Y:S01]  /*0fc0*/  VIADD R3, R6, 0xffffffe ;  /* 0x0ffffffe06037836 */ /* 0x004fe20000000000 */
        /* <DEDUP_REMOVED lines=73> */
.L_x_14550:
[----:B------:R-:W-:Y:S05]  /*1460*/  BSYNC.RECONVERGENT B1 ;  /* 0x0000000000017941 */ /* 0x000fea0003800200 */
.L_x_14549:
[----:B------:R-:W-:Y:S01]  /*1470*/  BSSY.RECONVERGENT B1, `(.L_x_14551) ;  /* 0x0000058000017945 */ /* 0x000fe20003800200 */
[----:B------:R-:W-:-:S03]  /*1480*/  IMAD.MOV.U32 R4, RZ, RZ, -0x800000 ;  /* 0xff800000ff047424 */ /* 0x000fc600078e00ff */
        /* <DEDUP_REMOVED lines=8> */
[----:B------:R-:W-:-:S05]  /*1510*/  R2UR UR5, R9 ;  /* 0x00000000090572ca */ /* 0x000fca00000e0000 */
[----:B------:R-:W3:Y:S01]  /*1520*/  LDC.64 R32, c[0x0][0x3a0] ;  /* 0x0000e800ff207b82 */ /* 0x000ee20000000a00 */
        /* <DEDUP_REMOVED lines=33> */
[----:B------:R-:W-:-:S05]  /*1740*/  HFMA2 R2, -RZ, RZ, 0, 0 ;  /* 0x00000000ff027431 */ /* 0x000fca00000001ff */
[----:B------:R-:W-:Y:S01]  /*1750*/  IMAD.HI.U32 R2, R3, R15, R2 ;  /* 0x0000000f03027227 */ /* 0x000fe200078e0002 */
        /* <DEDUP_REMOVED lines=11> */
[----:B------:R-:W-:Y:S02]  /*1810*/  LOP3.LUT R6, R11, R4, RZ, 0x3c, !PT ;  /* 0x000000040b067212 */ /* 0x000fe400078e3cff */
[----:B0-----:R-:W-:-:S02]  /*1820*/  ISETP.NE.U32.AND P1, PT, R2, 0x1, PT ;  /* 0x000000010200780c */ /* 0x001fc40003f25070 */
[----:B------:R-:W-:-:S06]  /*1830*/  ISETP.GE.AND P6, PT, R6, RZ, PT ;  /* 0x000000ff0600720c */ /* 0x000fcc0003fc6270 */
[----:B------:R-:W-:-:S07]  /*1840*/  @P2 VIADD R20, R20, 0x1 ;  /* 0x0000000114142836 */ /* 0x000fce0000000000 */
[----:B------:R-:W-:Y:S01]  /*1850*/  @!P6 IMAD.MOV R20, RZ, RZ, -R20 ;  /* 0x000000ffff14e224 */ /* 0x000fe200078e0a14 */
[----:B------:R-:W-:Y:S02]  /*1860*/  @!P3 LOP3.LUT R20, RZ, R4, RZ, 0x33, !PT ;  /* 0x00000004ff14b212 */ /* 0x000fe400078e33ff */
[----:B------:R-:W-:Y:S02]  /*1870*/  ISETP.NE.AND.EX P3, PT, R3, RZ, PT, P1 ;  /* 0x000000ff0300720c */ /* 0x000fe40003f65310 */
[----:B------:R-:W-:Y:S02]  /*1880*/  IADD3 R2, PT, PT, -R20, RZ, RZ ;  /* 0x000000ff14027210 */ /* 0x000fe40007ffe1ff */
[----:B-1----:R-:W-:Y:S02]  /*1890*/  ISETP.NE.U32.AND P2, PT, R14, 0x1, PT ;  /* 0x000000010e00780c */ /* 0x002fe40003f45070 */
[----:B---3--:R-:W-:Y:S01]  /*18a0*/  ISETP.NE.U32.AND P1, PT, R32, 0x1, PT ;  /* 0x000000012000780c */ /* 0x008fe20003f25070 */
[----:B------:R-:W-:Y:S01]  /*18b0*/  IMAD R4, R4, R2, R11 ;  /* 0x0000000204047224 */ /* 0x000fe200078e020b */
[----:B------:R-:W-:-:S02]  /*18c0*/  ISETP.NE.AND.EX P2, PT, R15, RZ, PT, P2 ;  /* 0x000000ff0f00720c */ /* 0x000fc40003f45320 */
[----:B------:R-:W-:Y:S02]  /*18d0*/  SEL R12, R12, RZ, P3 ;  /* 0x000000ff0c0c7207 */ /* 0x000fe40001800000 */
        /* <DEDUP_REMOVED lines=17> */
.L_x_14552:
[----:B------:R-:W-:Y:S05]  /*19f0*/  BSYNC.RECONVERGENT B1 ;  /* 0x0000000000017941 */ /* 0x000fea0003800200 */
.L_x_14551:
[----:B------:R-:W-:Y:S01]  /*1a00*/  BSSY.RECONVERGENT B1, `(.L_x_14553) ;  /* 0x0000057000017945 */ /* 0x000fe20003800200 */
[----:B------:R-:W-:-:S03]  /*1a10*/  IMAD.MOV.U32 R20, RZ, RZ, -0x800000 ;  /* 0xff800000ff147424 */ /* 0x000fc600078e00ff */
[----:B------:R-:W-:Y:S05]  /*1a20*/  @P4 BRA `(.L_x_14554) ;  /* 0x0000000400504947 */ /* 0x000fea0003800000 */
[----:B------:R-:W2:Y:S01]  /*1a30*/  LDC R15, c[0x0][0x3b0] ;  /* 0x0000ec00ff0f7b82 */ /* 0x000ea20000000800 */
[C---:B-1----:R-:W-:Y:S02]  /*1a40*/  R2UR UR6, R8.reuse ;  /* 0x00000000080672ca */ /* 0x042fe400000e0000 */
[C---:B------:R-:W-:Y:S02]  /*1a50*/  R2UR UR7, R9.reuse ;  /* 0x00000000090772ca */ /* 0x040fe400000e0000 */
[----:B------:R-:W-:Y:S02]  /*1a60*/  R2UR UR4, R8 ;  /* 0x00000000080472ca */ /* 0x000fe400000e0000 */
[----:B------:R-:W-:Y:S01]  /*1a70*/  R2UR UR5, R9 ;  /* 0x00000000090572ca */ /* 0x000fe200000e0000 */
[----:B------:R-:W1:Y:S01]  /*1a80*/  LDC R6, c[0x0][0x3b4] ;  /* 0x0000ed00ff067b82 */ /* 0x000e620000000800 */
[----:B--2---:R-:W-:-:S04]  /*1a90*/  IABS R12, R15 ;  /* 0x0000000f000c7213 */ /* 0x004fc80000000000 */
[----:B------:R-:W2:Y:S01]  /*1aa0*/  I2F.RP R0, R12 ;  /* 0x0000000c00007306 */ /* 0x000ea20000209400 */
[----:B-1----:R-:W-:-:S07]  /*1ab0*/  IABS R11, R6 ;  /* 0x00000006000b7213 */ /* 0x002fce0000000000 */
[----:B------:R-:W1:Y:S08]  /*1ac0*/  I2F.RP R20, R11 ;  /* 0x0000000b00147306 */ /* 0x000e700000209400 */
[----:B--2---:R-:W0:Y:S08]  /*1ad0*/  MUFU.RCP R0, R0 ;  /* 0x0000000000007308 */ /* 0x004e300000001000 */
        /* <DEDUP_REMOVED lines=20> */
[----:B------:R-:W-:Y:S01]  /*1c20*/  IMAD R33, R2, R11, RZ ;  /* 0x0000000b02217224 */ /* 0x000fe200078e02ff */
[----:B------:R-:W-:-:S05]  /*1c30*/  MOV R2, RZ ;  /* 0x000000ff00027202 */ /* 0x000fca0000000f00 */
[----:B------:R-:W-:Y:S01]  /*1c40*/  IMAD.HI.U32 R35, R3, R33, R2 ;  /* 0x0000002103237227 */ /* 0x000fe200078e0002 */
[----:B------:R-:W-:-:S04]  /*1c50*/  LOP3.LUT R2, R0, R15, RZ, 0x3c, !PT ;  /* 0x0000000f00027212 */ /* 0x000fc800078e3cff */
[----:B------:R-:W-:Y:S01]  /*1c60*/  ISETP.GE.AND P3, PT, R2, RZ, PT ;  /* 0x000000ff0200720c */ /* 0x000fe20003f66270 */
[----:B------:R-:W-:-:S05]  /*1c70*/  @P1 VIADD R14, R14, 0x1 ;  /* 0x000000010e0e1836 */ /* 0x000fca0000000000 */
[----:B------:R-:W-:-:S07]  /*1c80*/  MOV R12, R14 ;  /* 0x0000000e000c7202 */ /* 0x000fce0000000f00 */
        /* <DEDUP_REMOVED lines=20> */
[----:B------:R-:W-:Y:S02]  /*1dd0*/  SEL R12, R12, RZ, P1 ;  /* 0x000000ff0c0c7207 */ /* 0x000fe40000800000 */
[----:B------:R-:W-:-:S05]  /*1de0*/  @P2 IADD3 R20, PT, PT, R20, 0x1, RZ ;  /* 0x0000000114142810 */ /* 0x000fca0007ffe0ff */
[----:B------:R-:W-:Y:S01]  /*1df0*/  @!P4 IMAD.MOV R20, RZ, RZ, -R20 ;  /* 0x000000ffff14c224 */ /* 0x000fe200078e0a14 */
[----:B------:R-:W-:Y:S02]  /*1e00*/  @!P3 LOP3.LUT R20, RZ, R6, RZ, 0x33, !PT ;  /* 0x00000006ff14b212 */ /* 0x000fe400078e33ff */
[----:B0-----:R-:W-:-:S03]  /*1e10*/  ISETP.NE.U32.AND P2, PT, R2, 0x1, PT ;  /* 0x000000010200780c */ /* 0x001fc60003f45070 */
[----:B------:R-:W-:Y:S01]  /*1e20*/  IMAD.MOV R2, RZ, RZ, -R20 ;  /* 0x000000ffff027224 */ /* 0x000fe200078e0a14 */
[----:B------:R-:W-:-:S03]  /*1e30*/  ISETP.NE.AND.EX P3, PT, R3, RZ, PT, P2 ;  /* 0x000000ff0300720c */ /* 0x000fc60003f65320 */
[----:B------:R-:W-:Y:S01]  /*1e40*/  IMAD R6, R6, R2, R33 ;  /* 0x0000000206067224 */ /* 0x000fe200078e0221 */
[----:B-1----:R-:W-:Y:S01]  /*1e50*/  ISETP.NE.U32.AND P2, PT, R14, 0x1, PT ;  /* 0x000000010e00780c */ /* 0x002fe20003f45070 */
        /* <DEDUP_REMOVED lines=17> */
.L_x_14554:
[----:B------:R-:W-:Y:S05]  /*1f70*/  BSYNC.RECONVERGENT B1 ;  /* 0x0000000000017941 */ /* 0x000fea0003800200 */
.L_x_14553:
[----:B------:R-:W-:Y:S04]  /*1f80*/  BSSY.RECONVERGENT B1, `(.L_x_14555) ;  /* 0x0000056000017945 */ /* 0x000fe80003800200 */
        /* <DEDUP_REMOVED lines=20> */
[----:B------:R-:W-:Y:S02]  /*20d0*/  IABS R15, R0 ;  /* 0x00000000000f7213 */ /* 0x000fe40000000000 */
[----:B------:R-:W-:-:S03]  /*20e0*/  IADD3 R3, PT, PT, R22, 0xffffffe, RZ ;  /* 0x0ffffffe16037810 */ /* 0x000fc60007ffe0ff */
[----:B------:R-:W-:-:S03]  /*20f0*/  IMAD.HI.U32 R14, R14, R15, RZ ;  /* 0x0000000f0e0e7227 */ /* 0x000fc600078e00ff */
[----:B------:R-:W0:Y:S01]  /*2100*/  F2I.FTZ.U32.TRUNC.NTZ R3, R3 ;  /* 0x0000000300037305 */ /* 0x000e22000021f000 */
[----:B------:R-:W-:-:S04]  /*2110*/  IMAD.MOV R2, RZ, RZ, -R14 ;  /* 0x000000ffff027224 */ /* 0x000fc800078e0a0e */
[----:B------:R-:W-:Y:S02]  /*2120*/  IMAD R15, R12, R2, R15 ;  /* 0x000000020c0f7224 */ /* 0x000fe400078e020f */
[----:B------:R-:W-:-:S03]  /*2130*/  IMAD.MOV.U32 R2, RZ, RZ, RZ ;  /* 0x000000ffff027224 */ /* 0x000fc600078e00ff */
[----:B------:R-:W-:Y:S01]  /*2140*/  ISETP.GT.U32.AND P2, PT, R12, R15, PT ;  /* 0x0000000f0c00720c */ /* 0x000fe20003f44070 */
[----:B0-----:R-:W-:-:S12]  /*2150*/  IMAD.MOV R33, RZ, RZ, -R3 ;  /* 0x000000ffff217224 */ /* 0x001fd800078e0a03 */
[-C--:B------:R-:W-:Y:S01]  /*2160*/  @!P2 IADD3 R15, PT, PT, R15, -R12.reuse, RZ ;  /* 0x8000000c0f0fa210 */ /* 0x080fe20007ffe0ff */
[----:B------:R-:W-:Y:S01]  /*2170*/  @!P2 VIADD R14, R14, 0x1 ;  /* 0x000000010e0ea836 */ /* 0x000fe20000000000 */
[----:B------:R-:W-:Y:S02]  /*2180*/  ISETP.NE.AND P2, PT, R7, RZ, PT ;  /* 0x000000ff0700720c */ /* 0x000fe40003f45270 */
[----:B------:R-:W-:Y:S01]  /*2190*/  ISETP.GE.U32.AND P1, PT, R15, R12, PT ;  /* 0x0000000c0f00720c */ /* 0x000fe20003f26070 */
[----:B------:R-:W-:-:S04]  /*21a0*/  IMAD R15, R33, R6, RZ ;  /* 0x00000006210f7224 */ /* 0x000fc800078e02ff */
[----:B------:R-:W-:Y:S01]  /*21b0*/  IMAD.HI.U32 R22, R3, R15, R2 ;  /* 0x0000000f03167227 */ /* 0x000fe200078e0002 */
[----:B------:R-:W-:-:S04]  /*21c0*/  LOP3.LUT R2, R0, R7, RZ, 0x3c, !PT ;  /* 0x0000000700027212 */ /* 0x000fc800078e3cff */
[----:B------:R-:W-:-:S03]  /*21d0*/  ISETP.GE.AND P3, PT, R2, RZ, PT ;  /* 0x000000ff0200720c */ /* 0x000fc60003f66270 */
[----:B------:R-:W-:-:S05]  /*21e0*/  @P1 IADD3 R14, PT, PT, R14, 0x1, RZ ;  /* 0x000000010e0e1810 */ /* 0x000fca0007ffe0ff */
[----:B------:R-:W-:-:S05]  /*21f0*/  IMAD.MOV.U32 R12, RZ, RZ, R14 ;  /* 0x000000ffff0c7224 */ /* 0x000fca00078e000e */
        /* <DEDUP_REMOVED lines=14> */
[----:B------:R-:W-:Y:S02]  /*22e0*/  LOP3.LUT R6, R14, R11, RZ, 0x3c, !PT ;  /* 0x0000000b0e067212 */ /* 0x000fe400078e3cff */
[----:B0-----:R-:W-:Y:S02]  /*22f0*/  ISETP.NE.U32.AND P1, PT, R2, 0x1, PT ;  /* 0x000000010200780c */ /* 0x001fe40003f25070 */
[----:B------:R-:W-:-:S02]  /*2300*/  ISETP.GE.AND P4, PT, R6, RZ, PT ;  /* 0x000000ff0600720c */ /* 0x000fc40003f86270 */
[----:B------:R-:W-:Y:S01]  /*2310*/  ISETP.NE.AND.EX P1, PT, R3, RZ, PT, P1 ;  /* 0x000000ff0300720c */ /* 0x000fe20003f25310 */
[----:B------:R-:W0:Y:S03]  /*2320*/  LDC.64 R6, c[0x0][0x3a0] ;  /* 0x0000e800ff067b82 */ /* 0x000e260000000a00 */
[----:B------:R-:W-:Y:S01]  /*2330*/  SEL R12, R12, RZ, P1 ;  /* 0x000000ff0c0c7207 */ /* 0x000fe20000800000 */
[----:B------:R-:W-:-:S04]  /*2340*/  @P2 VIADD R15, R15, 0x1 ;  /* 0x000000010f0f2836 */ /* 0x000fc80000000000 */
[----:B------:R-:W1:Y:S01]  /*2350*/  LDC.64 R2, c[0x0][0x398] ;  /* 0x0000e600ff027b82 */ /* 0x000e620000000a00 */
[----:B------:R-:W-:Y:S02]  /*2360*/  IMAD R12, R12, UR44, RZ ;  /* 0x0000002c0c0c7c24 */ /* 0x000fe4000f8e02ff */
[----:B------:R-:W-:Y:S01]  /*2370*/  @!P4 IMAD.MOV R15, RZ, RZ, -R15 ;  /* 0x000000ffff0fc224 */ /* 0x000fe200078e0a0f */
[----:B------:R-:W-:Y:S02]  /*2380*/  @!P3 LOP3.LUT R15, RZ, R11, RZ, 0x33, !PT ;  /* 0x0000000bff0fb212 */ /* 0x000fe400078e33ff */
[----:B-1----:R-:W-:Y:S02]  /*2390*/  ISETP.NE.U32.AND P2, PT, R2, 0x1, PT ;  /* 0x000000010200780c */ /* 0x002fe40003f45070 */
[----:B------:R-:W-:Y:S02]  /*23a0*/  IADD3 R2, PT, PT, -R15, RZ, RZ ;  /* 0x000000ff0f027210 */ /* 0x000fe40007ffe1ff */
[----:B------:R-:W-:-:S02]  /*23b0*/  ISETP.NE.AND.EX P3, PT, R3, RZ, PT, P2 ;  /* 0x000000ff0300720c */ /* 0x000fc40003f65320 */
[----:B0-----:R-:W-:Y:S01]  /*23c0*/  ISETP.NE.U32.AND P2, PT, R6, 0x1, PT ;  /* 0x000000010600780c */ /* 0x001fe20003f45070 */
        /* <DEDUP_REMOVED lines=17> */
.L_x_14556:
[----:B------:R-:W-:Y:S05]  /*24e0*/  BSYNC.RECONVERGENT B1 ;  /* 0x0000000000017941 */ /* 0x000fea0003800200 */
.L_x_14555:
        /* <DEDUP_REMOVED lines=35> */
[----:B------:R-:W-:Y:S01]  /*2720*/  FADD R15, -R14, R20 ;  /* 0x000000140e0f7221 */ /* 0x000fe20000000100 */
[----:B------:R-:W-:Y:S01]  /*2730*/  FFMA R2, R31, 1.925963033500011079e-08, R2 ;  /* 0x32a570601f027823 */ /* 0x000fe20000000002 */
[----:B------:R-:W-:Y:S01]  /*2740*/  FFMA R12, R33, 1.4426950216293334961, -R12 ;  /* 0x3fb8aa3b210c7823 */ /* 0x000fe2000000080c */
[----:B------:R-:W-:Y:S01]  /*2750*/  FADD R14, R4, -12583039 ;  /* 0xcb40007f040e7421 */ /* 0x000fe20000000000 */
[----:B------:R-:W-:Y:S01]  /*2760*/  FFMA.SAT R20, R15, R6, 0.5 ;  /* 0x3f0000000f147423 */ /* 0x000fe20000002006 */
[----:B------:R-:W-:Y:S01]  /*2770*/  MUFU.EX2 R10, R10 ;  /* 0x0000000a000a7308 */ /* 0x000fe20000000800 */
[----:B------:R-:W-:Y:S01]  /*2780*/  FFMA R12, R33, 1.925963033500011079e-08, R12 ;  /* 0x32a57060210c7823 */ /* 0x000fe2000000000c */
[----:B------:R-:W-:Y:S01]  /*2790*/  FFMA R14, R13, 1.4426950216293334961, -R14 ;  /* 0x3fb8aa3b0d0e7823 */ /* 0x000fe2000000080e */
[-C--:B------:R-:W-:Y:S01]  /*27a0*/  FFMA.RM R6, R20, R11.reuse, 12582913 ;  /* 0x4b40000114067423 */ /* 0x080fe2000000400b */
[----:B------:R-:W-:Y:S01]  /*27b0*/  FFMA.RM R11, R22, R11, 12582913 ;  /* 0x4b400001160b7423 */ /* 0x000fe2000000400b */
[----:B------:R-:W-:-:S02]  /*27c0*/  IMAD.SHL.U32 R3, R3, 0x800000, RZ ;  /* 0x0080000003037824 */ /* 0x000fc400078e00ff */
[----:B------:R-:W-:Y:S01]  /*27d0*/  FFMA R13, R13, 1.925963033500011079e-08, R14 ;  /* 0x32a570600d0d7823 */ /* 0x000fe2000000000e */
[----:B------:R-:W-:Y:S01]  /*27e0*/  FADD R20, R6, -12583039 ;  /* 0xcb40007f06147421 */ /* 0x000fe20000000000 */
[----:B------:R-:W0:Y:S01]  /*27f0*/  MUFU.EX2 R2, R2 ;  /* 0x0000000200027308 */ /* 0x000e220000000800 */
[----:B------:R-:W-:Y:S02]  /*2800*/  SHF.L.U32 R4, R4, 0x17, RZ ;  /* 0x0000001704047819 */ /* 0x000fe400000006ff */
[----:B------:R-:W-:-:S04]  /*2810*/  FFMA R20, R15, 1.4426950216293334961, -R20 ;  /* 0x3fb8aa3b0f147823 */ /* 0x000fc80000000814 */
[----:B------:R-:W-:Y:S01]  /*2820*/  FFMA R14, R15, 1.925963033500011079e-08, R20 ;  /* 0x32a570600f0e7823 */ /* 0x000fe20000000014 */
[----:B------:R-:W2:Y:S01]  /*2830*/  MUFU.EX2 R12, R12 ;  /* 0x0000000c000c7308 */ /* 0x000ea20000000800 */
[----:B------:R-:W-:-:S04]  /*2840*/  FADD R20, R11, -12583039 ;  /* 0xcb40007f0b147421 */ /* 0x000fc80000000000 */
[----:B------:R-:W-:-:S03]  /*2850*/  FFMA R20, R7, 1.4426950216293334961, -R20 ;  /* 0x3fb8aa3b07147823 */ /* 0x000fc60000000814 */
[----:B------:R-:W3:Y:S01]  /*2860*/  MUFU.EX2 R13, R13 ;  /* 0x0000000d000d7308 */ /* 0x000ee20000000800 */
[----:B------:R-:W-:Y:S01]  /*2870*/  FFMA R20, R7, 1.925963033500011079e-08, R20 ;  /* 0x32a5706007147823 */ /* 0x000fe20000000014 */
[----:B------:R-:W-:Y:S02]  /*2880*/  IMAD.SHL.U32 R7, R0, 0x800000, RZ ;  /* 0x0080000000077824 */ /* 0x000fe400078e00ff */
[----:B0-----:R-:W-:Y:S02]  /*2890*/  FMUL R2, R5, R2 ;  /* 0x0000000205027220 */ /* 0x001fe40000400000 */
[----:B------:R-:W-:Y:S02]  /*28a0*/  FMUL R0, R7, R10 ;  /* 0x0000000a07007220 */ /* 0x000fe40000400000 */
[----:B------:R-:W-:Y:S01]  /*28b0*/  FADD R5, RZ, R2 ;  /* 0x00000002ff057221 */ /* 0x000fe20000000000 */
[----:B------:R-:W0:Y:S01]  /*28c0*/  MUFU.EX2 R14, R14 ;  /* 0x0000000e000e7308 */ /* 0x000e220000000800 */
[----:B--2---:R-:W-:-:S02]  /*28d0*/  FMUL R3, R3, R12 ;  /* 0x0000000c03037220 */ /* 0x004fc40000400000 */
[----:B------:R-:W-:Y:S01]  /*28e0*/  FADD R10, R5, R0 ;  /* 0x00000000050a7221 */ /* 0x000fe20000000000 */
[----:B------:R-:W-:Y:S02]  /*28f0*/  IMAD.SHL.U32 R5, R6, 0x800000, RZ ;  /* 0x0080000006057824 */ /* 0x000fe400078e00ff */
[----:B------:R-:W-:Y:S02]  /*2900*/  IMAD.SHL.U32 R6, R11, 0x800000, RZ ;  /* 0x008000000b067824 */ /* 0x000fe400078e00ff */
[----:B------:R-:W-:Y:S01]  /*2910*/  FADD R7, R10, R3 ;  /* 0x000000030a077221 */ /* 0x000fe20000000000 */
[----:B------:R-:W2:Y:S01]  /*2920*/  MUFU.EX2 R15, R20 ;  /* 0x00000014000f7308 */ /* 0x000ea20000000800 */
[----:B---3--:R-:W-:-:S04]  /*2930*/  FMUL R4, R4, R13 ;  /* 0x0000000d04047220 */ /* 0x008fc80000400000 */
        /* <DEDUP_REMOVED lines=14> */
.L_x_14582:
        /* <DEDUP_REMOVED lines=11> */
[----:B01----:R-:W-:Y:S05]  /*2ad0*/  CALL.REL.NOINC `($__internal_215_$__cuda_sm3x_div_rn_noftz_f32_slowpath) ;  /* 0x0000000c00c87944 */ /* 0x003fea0003c00000 */
[----:B------:R-:W-:-:S07]  /*2ae0*/  MOV R13, R2 ;  /* 0x00000002000d7202 */ /* 0x000fce0000000f00 */
.L_x_14559:
[----:B------:R-:W-:Y:S05]  /*2af0*/  BSYNC.RECONVERGENT B1 ;  /* 0x0000000000017941 */ /* 0x000fea0003800200 */
.L_x_14558:
        /* <DEDUP_REMOVED lines=11> */
[----:B01----:R-:W-:Y:S05]  /*2bb0*/  CALL.REL.NOINC `($__internal_215_$__cuda_sm3x_div_rn_noftz_f32_slowpath) ;  /* 0x0000000c00907944 */ /* 0x003fea0003c00000 */
[----:B------:R-:W-:-:S07]  /*2bc0*/  IMAD.MOV.U32 R12, RZ, RZ, R2 ;  /* 0x000000ffff0c7224 */ /* 0x000fce00078e0002 */
.L_x_14561:
[----:B------:R-:W-:Y:S05]  /*2bd0*/  BSYNC.RECONVERGENT B1 ;  /* 0x0000000000017941 */ /* 0x000fea0003800200 */
.L_x_14560:
        /* <DEDUP_REMOVED lines=11> */
[----:B01----:R-:W-:Y:S05]  /*2c90*/  CALL.REL.NOINC `($__internal_215_$__cuda_sm3x_div_rn_noftz_f32_slowpath) ;  /* 0x0000000c00587944 */ /* 0x003fea0003c00000 */
[----:B------:R-:W-:-:S07]  /*2ca0*/  IMAD.MOV.U32 R14, RZ, RZ, R2 ;  /* 0x000000ffff0e7224 */ /* 0x000fce00078e0002 */
.L_x_14563:
[----:B------:R-:W-:Y:S05]  /*2cb0*/  BSYNC.RECONVERGENT B1 ;  /* 0x0000000000017941 */ /* 0x000fea0003800200 */
.L_x_14562:
        /* <DEDUP_REMOVED lines=12> */
[----:B------:R-:W-:-:S07]  /*2d80*/  MOV R0, R2 ;  /* 0x0000000200007202 */ /* 0x000fce0000000f00 */
.L_x_14565:
[----:B------:R-:W-:Y:S05]  /*2d90*/  BSYNC.RECONVERGENT B1 ;  /* 0x0000000000017941 */ /* 0x000fea0003800200 */
.L_x_14564:
        /* <DEDUP_REMOVED lines=13> */
.L_x_14567:
[----:B------:R-:W-:Y:S05]  /*2e70*/  BSYNC.RECONVERGENT B1 ;  /* 0x0000000000017941 */ /* 0x000fea0003800200 */
.L_x_14566:
        /* <DEDUP_REMOVED lines=13> */
.L_x_14569:
[----:B------:R-:W-:Y:S05]  /*2f50*/  BSYNC.RECONVERGENT B1 ;  /* 0x0000000000017941 */ /* 0x000fea0003800200 */
.L_x_14568:
        /* <DEDUP_REMOVED lines=21> */
[----:B------:R-:W-:-:S03]  /*30b0*/  IADD3 R18, P0, PT, R29, R18, RZ ;  /* 0x000000121d127210 */ /* 0x000fc60007f1e0ff */
        /* <DEDUP_REMOVED lines=20> */
.L_x_14544:
[----:B------:R-:W-:Y:S05]  /*3200*/  EXIT ;  /* 0x000000000000794d */ /* 0x000fea0003800000 */
.L_x_14557:
[----:B------:R-:W-:Y:S01]  /*3210*/  BSSY B1, `(.L_x_14571) ;  /* 0x0000007000017945 */ /* 0x000fe20003800000 */
[----:B------:R-:W-:Y:S01]  /*3220*/  IMAD.MOV.U32 R12, RZ, RZ, 0x10 ;  /* 0x00000010ff0c7424 */ /* 0x000fe200078e00ff */
[----:B------:R-:W-:Y:S01]  /*3230*/  MOV R11, 0x1f ;  /* 0x0000001f000b7802 */ /* 0x000fe20000000f00 */
[----:B------:R-:W-:-:S07]  /*3240*/  IMAD.MOV.U32 R15, RZ, RZ, -0x1 ;  /* 0xffffffffff0f7424 */ /* 0x000fce00078e00ff */
[----:B01----:R-:W-:Y:S05]  /*3250*/  WARPSYNC.COLLECTIVE R15, `(.L_x_14572) ;  /* 0x000000000f087348 */ /* 0x003fea0003c00000 */
[----:B------:R2:W3:Y:S02]  /*3260*/  SHFL.BFLY P6, R14, R13, R12, R11 ;  /* 0x0c00000c0d0e7389 */ /* 0x0004e400000c000b */
[----:B0123--:R-:W-:Y:S05]  /*3270*/  ENDCOLLECTIVE ;  /* 0x000000000000791b */ /* 0x00ffea0003800000 */
.L_x_14572:
[----:B------:R-:W-:Y:S05]  /*3280*/  BSYNC B1 ;  /* 0x0000000000017941 */ /* 0x000fea0003800000 */
.L_x_14571:
[----:B------:R-:W-:Y:S01]  /*3290*/  HFMA2 R11, -RZ, RZ, 0, 1.847743988037109375e-06 ;  /* 0x0000001fff0b7431 */ /* 0x000fe200000001ff */
[----:B------:R-:W-:Y:S01]  /*32a0*/  FMNMX R13, R14, R13, !PT ;  /* 0x0000000d0e0d7209 */ /* 0x000fe20007800000 */
[----:B------:R-:W-:Y:S02]  /*32b0*/  IMAD.MOV.U32 R12, RZ, RZ, 0x8 ;  /* 0x00000008ff0c7424 */ /* 0x000fe400078e00ff */
[----:B------:R-:W-:-:S07]  /*32c0*/  IMAD.MOV.U32 R15, RZ, RZ, -0x1 ;  /* 0xffffffffff0f7424 */ /* 0x000fce00078e00ff */
[----:B------:R-:W-:Y:S05]  /*32d0*/  WARPSYNC.COLLECTIVE R15, `(.L_x_14573) ;  /* 0x000000000f087348 */ /* 0x000fea0003c00000 */
[----:B------:R0:W1:Y:S02]  /*32e0*/  SHFL.BFLY P6, R14, R13, R12, R11 ;  /* 0x0c00000c0d0e7389 */ /* 0x00006400000c000b */
[----:B01----:R-:W-:Y:S05]  /*32f0*/  ENDCOLLECTIVE ;  /* 0x000000000000791b */ /* 0x003fea0003800000 */
.L_x_14573:
[----:B------:R-:W-:Y:S02]  /*3300*/  MOV R12, 0x4 ;  /* 0x00000004000c7802 */ /* 0x000fe40000000f00 */
[----:B------:R-:W-:-:S05]  /*3310*/  FMNMX R0, R13, R14, !PT ;  /* 0x0000000e0d007209 */ /* 0x000fca0007800000 */
[----:B------:R-:W-:-:S07]  /*3320*/  IMAD.MOV.U32 R13, RZ, RZ, R0 ;  /* 0x000000ffff0d7224 */ /* 0x000fce00078e0000 */
[----:B------:R-:W-:Y:S05]  /*3330*/  WARPSYNC.COLLECTIVE R15, `(.L_x_14574) ;  /* 0x000000000f087348 */ /* 0x000fea0003c00000 */
[----:B------:R0:W1:Y:S02]  /*3340*/  SHFL.BFLY P6, R14, R13, R12, R11 ;  /* 0x0c00000c0d0e7389 */ /* 0x00006400000c000b */
[----:B01----:R-:W-:Y:S05]  /*3350*/  ENDCOLLECTIVE ;  /* 0x000000000000791b */ /* 0x003fea0003800000 */
.L_x_14574:
[----:B------:R-:W-:Y:S01]  /*3360*/  IMAD.MOV.U32 R12, RZ, RZ, 0x2 ;  /* 0x00000002ff0c7424 */ /* 0x000fe200078e00ff */
[----:B------:R-:W-:-:S05]  /*3370*/  FMNMX R2, R0, R14, !PT ;  /* 0x0000000e00027209 */ /* 0x000fca0007800000 */
[----:B------:R-:W-:-:S07]  /*3380*/  IMAD.MOV.U32 R13, RZ, RZ, R2 ;  /* 0x000000ffff0d7224 */ /* 0x000fce00078e0002 */
[----:B------:R-:W-:Y:S05]  /*3390*/  WARPSYNC.COLLECTIVE R15, `(.L_x_14575) ;  /* 0x000000000f087348 */ /* 0x000fea0003c00000 */
[----:B------:R0:W1:Y:S02]  /*33a0*/  SHFL.BFLY P6, R14, R13, R12, R11 ;  /* 0x0c00000c0d0e7389 */ /* 0x00006400000c000b */
[----:B01----:R-:W-:Y:S05]  /*33b0*/  ENDCOLLECTIVE ;  /* 0x000000000000791b */ /* 0x003fea0003800000 */
.L_x_14575:
[----:B------:R-:W-:Y:S01]  /*33c0*/  IMAD.MOV.U32 R12, RZ, RZ, 0x1 ;  /* 0x00000001ff0c7424 */ /* 0x000fe200078e00ff */
[----:B------:R-:W-:-:S04]  /*33d0*/  FMNMX R3, R2, R14, !PT ;  /* 0x0000000e02037209 */ /* 0x000fc80007800000 */
[----:B------:R-:W-:-:S07]  /*33e0*/  MOV R13, R3 ;  /* 0x00000003000d7202 */ /* 0x000fce0000000f00 */
[----:B------:R-:W-:Y:S05]  /*33f0*/  WARPSYNC.COLLECTIVE R15, `(.L_x_14576) ;  /* 0x000000000f087348 */ /* 0x000fea0003c00000 */
[----:B------:R0:W1:Y:S02]  /*3400*/  SHFL.BFLY P6, R14, R13, R12, R11 ;  /* 0x0c00000c0d0e7389 */ /* 0x00006400000c000b */
[----:B01----:R-:W-:Y:S05]  /*3410*/  ENDCOLLECTIVE ;  /* 0x000000000000791b */ /* 0x003fea0003800000 */
.L_x_14576:
[----:B------:R-:W-:-:S05]  /*3420*/  FMNMX R6, R3, R14, !PT ;  /* 0x0000000e03067209 */ /* 0x000fca0007800000 */
[C---:B------:R-:W-:Y:S01]  /*3430*/  FADD R14, -R6.reuse, R5 ;  /* 0x00000005060e7221 */ /* 0x040fe20000000100 */
[C---:B------:R-:W-:Y:S01]  /*3440*/  FADD R3, -R6.reuse, R10 ;  /* 0x0000000a06037221 */ /* 0x040fe20000000100 */
[C---:B------:R-:W-:Y:S01]  /*3450*/  FADD R0, -R6.reuse, R31 ;  /* 0x0000001f06007221 */ /* 0x040fe20000000100 */
[C---:B------:R-:W-:Y:S01]  /*3460*/  FADD R4, -R6.reuse, R4 ;  /* 0x0000000406047221 */ /* 0x040fe20000000100 */
[C---:B------:R-:W-:Y:S01]  /*3470*/  FADD R5, -R6.reuse, R20 ;  /* 0x0000001406057221 */ /* 0x040fe20000000100 */
[----:B------:R-:W-:Y:S02]  /*3480*/  HFMA2 R10, -RZ, RZ, 3.7421875, 0 ;  /* 0x437c0000ff0a7431 */ /* 0x000fe400000001ff */
[----:B------:R-:W-:Y:S01]  /*3490*/  FADD R6, -R6, R7 ;  /* 0x0000000706067221 */ /* 0x000fe20000000100 */
[----:B------:R-:W-:-:S04]  /*34a0*/  IMAD.MOV.U32 R7, RZ, RZ, 0x3bbb989d ;  /* 0x3bbb989dff077424 */ /* 0x000fc800078e00ff */
        /* <DEDUP_REMOVED lines=14> */
[----:B------:R-:W-:Y:S02]  /*3590*/  FFMA R15, R14, 1.925963033500011079e-08, R15 ;  /* 0x32a570600e0f7823 */ /* 0x000fe4000000000f */
        /* <DEDUP_REMOVED lines=11> */
[----:B-1----:R-:W-:Y:S01]  /*3650*/  FMUL R0, R0, R15 ;  /* 0x0000000f00007220 */ /* 0x002fe20000400000 */
[----:B------:R-:W-:Y:S02]  /*3660*/  MOV R15, 0xffffffff ;  /* 0xffffffff000f7802 */ /* 0x000fe40000000f00 */
[----:B------:R-:W-:Y:S01]  /*3670*/  FFMA R13, R4, 1.925963033500011079e-08, R13 ;  /* 0x32a57060040d7823 */ /* 0x000fe2000000000d */
[----:B------:R-:W-:Y:S02]  /*3680*/  IMAD.SHL.U32 R4, R11, 0x800000, RZ ;  /* 0x008000000b047824 */ /* 0x000fe400078e00ff */
        /* <DEDUP_REMOVED lines=12> */
[----:B------:R-:W-:Y:S01]  /*3750*/  FFMA R7, R6, 1.925963033500011079e-08, R7 ;  /* 0x32a5706006077823 */ /* 0x000fe20000000007 */
[----:B------:R-:W-:Y:S02]  /*3760*/  FADD R11, RZ, R2 ;  /* 0x00000002ff0b7221 */ /* 0x000fe40000000000 */
[----:B------:R-:W1:Y:S02]  /*3770*/  MUFU.EX2 R10, R10 ;  /* 0x0000000a000a7308 */ /* 0x000e640000000800 */
[----:B------:R-:W-:Y:S01]  /*3780*/  FADD R6, R11, R0 ;  /* 0x000000000b067221 */ /* 0x000fe20000000000 */
[----:B0-----:R-:W-:-:S03]  /*3790*/  FMUL R4, R4, R13 ;  /* 0x0000000d04047220 */ /* 0x001fc60000400000 */
[----:B------:R-:W-:Y:S01]  /*37a0*/  FADD R11, R6, R3 ;  /* 0x00000003060b7221 */ /* 0x000fe20000000000 */
[----:B------:R-:W-:Y:S01]  /*37b0*/  SHF.L.U32 R6, R12, 0x17, RZ ;  /* 0x000000170c067819 */ /* 0x000fe200000006ff */
[----:B------:R-:W-:Y:S01]  /*37c0*/  IMAD.MOV.U32 R12, RZ, RZ, 0x10 ;  /* 0x00000010ff0c7424 */ /* 0x000fe200078e00ff */
[----:B------:R-:W0:Y:S01]  /*37d0*/  MUFU.EX2 R7, R7 ;  /* 0x0000000700077308 */ /* 0x000e220000000800 */
[----:B-1----:R-:W-:Y:S01]  /*37e0*/  FMUL R5, R5, R10 ;  /* 0x0000000a05057220 */ /* 0x002fe20000400000 */
[----:B------:R-:W-:Y:S01]  /*37f0*/  FADD R10, R11, R4 ;  /* 0x000000040b0a7221 */ /* 0x000fe20000000000 */
[----:B------:R-:W-:-:S03]  /*3800*/  IMAD.MOV.U32 R11, RZ, RZ, 0x1f ;  /* 0x0000001fff0b7424 */ /* 0x000fc600078e00ff */
[----:B------:R-:W-:Y:S01]  /*3810*/  FADD R13, R10, R5 ;  /* 0x000000050a0d7221 */ /* 0x000fe20000000000 */
[----:B0-----:R-:W-:-:S04]  /*3820*/  FMUL R6, R6, R7 ;  /* 0x0000000706067220 */ /* 0x001fc80000400000 */
[----:B------:R-:W-:-:S07]  /*3830*/  FADD R13, R13, R6 ;  /* 0x000000060d0d7221 */ /* 0x000fce0000000000 */
[----:B------:R-:W-:Y:S05]  /*3840*/  WARPSYNC.COLLECTIVE R15, `(.L_x_14577) ;  /* 0x000000000f087348 */ /* 0x000fea0003c00000 */
[----:B------:R0:W1:Y:S02]  /*3850*/  SHFL.BFLY P6, R14, R13, R12, R11 ;  /* 0x0c00000c0d0e7389 */ /* 0x00006400000c000b */
[----:B01----:R-:W-:Y:S05]  /*3860*/  ENDCOLLECTIVE ;  /* 0x000000000000791b */ /* 0x003fea0003800000 */
.L_x_14577:
[----:B------:R-:W-:Y:S02]  /*3870*/  IMAD.MOV.U32 R12, RZ, RZ, 0x8 ;  /* 0x00000008ff0c7424 */ /* 0x000fe400078e00ff */
[----:B------:R-:W-:-:S04]  /*3880*/  FADD R7, R13, R14 ;  /* 0x0000000e0d077221 */ /* 0x000fc80000000000 */
[----:B------:R-:W-:-:S07]  /*3890*/  IMAD.MOV.U32 R13, RZ, RZ, R7 ;  /* 0x000000ffff0d7224 */ /* 0x000fce00078e0007 */
[----:B------:R-:W-:Y:S05]  /*38a0*/  WARPSYNC.COLLECTIVE R15, `(.L_x_14578) ;  /* 0x000000000f087348 */ /* 0x000fea0003c00000 */
[----:B------:R0:W1:Y:S02]  /*38b0*/  SHFL.BFLY P6, R14, R13, R12, R11 ;  /* 0x0c00000c0d0e7389 */ /* 0x00006400000c000b */
[----:B01----:R-:W-:Y:S05]  /*38c0*/  ENDCOLLECTIVE ;  /* 0x000000000000791b */ /* 0x003fea0003800000 */
.L_x_14578:
[----:B------:R-:W-:Y:S02]  /*38d0*/  IMAD.MOV.U32 R12, RZ, RZ, 0x4 ;  /* 0x00000004ff0c7424 */ /* 0x000fe400078e00ff */
[----:B------:R-:W-:-:S05]  /*38e0*/  FADD R10, R7, R14 ;  /* 0x0000000e070a7221 */ /* 0x000fca0000000000 */
[----:B------:R-:W-:-:S07]  /*38f0*/  MOV R13, R10 ;  /* 0x0000000a000d7202 */ /* 0x000fce0000000f00 */
[----:B------:R-:W-:Y:S05]  /*3900*/  WARPSYNC.COLLECTIVE R15, `(.L_x_14579) ;  /* 0x000000000f087348 */ /* 0x000fea0003c00000 */
[----:B------:R0:W1:Y:S02]  /*3910*/  SHFL.BFLY P6, R14, R13, R12, R11 ;  /* 0x0c00000c0d0e7389 */ /* 0x00006400000c000b */
[----:B01----:R-:W-:Y:S05]  /*3920*/  ENDCOLLECTIVE ;  /* 0x000000000000791b */ /* 0x003fea0003800000 */
.L_x_14579:
[----:B------:R-:W-:Y:S02]  /*3930*/  HFMA2 R12, -RZ, RZ, 0, 1.1920928955078125e-07 ;  /* 0x00000002ff0c7431 */ /* 0x000fe400000001ff */
[----:B------:R-:W-:-:S04]  /*3940*/  FADD R20, R10, R14 ;  /* 0x0000000e0a147221 */ /* 0x000fc80000000000 */
[----:B------:R-:W-:-:S07]  /*3950*/  IMAD.MOV.U32 R13, RZ, RZ, R20 ;  /* 0x000000ffff0d7224 */ /* 0x000fce00078e0014 */
[----:B------:R-:W-:Y:S05]  /*3960*/  WARPSYNC.COLLECTIVE R15, `(.L_x_14580) ;  /* 0x000000000f087348 */ /* 0x000fea0003c00000 */
[----:B------:R0:W1:Y:S02]  /*3970*/  SHFL.BFLY P6, R14, R13, R12, R11 ;  /* 0x0c00000c0d0e7389 */ /* 0x00006400000c000b */
[----:B01----:R-:W-:Y:S05]  /*3980*/  ENDCOLLECTIVE ;  /* 0x000000000000791b */ /* 0x003fea0003800000 */
.L_x_14580:
[----:B------:R-:W-:Y:S02]  /*3990*/  IMAD.MOV.U32 R12, RZ, RZ, 0x1 ;  /* 0x00000001ff0c7424 */ /* 0x000fe400078e00ff */
[----:B------:R-:W-:-:S04]  /*39a0*/  FADD R22, R20, R14 ;  /* 0x0000000e14167221 */ /* 0x000fc80000000000 */
[----:B------:R-:W-:-:S07]  /*39b0*/  IMAD.MOV.U32 R13, RZ, RZ, R22 ;  /* 0x000000ffff0d7224 */ /* 0x000fce00078e0016 */
[----:B------:R-:W-:Y:S05]  /*39c0*/  WARPSYNC.COLLECTIVE R15, `(.L_x_14581) ;  /* 0x000000000f087348 */ /* 0x000fea0003c00000 */
[----:B------:R0:W1:Y:S02]  /*39d0*/  SHFL.BFLY P6, R14, R13, R12, R11 ;  /* 0x0c00000c0d0e7389 */ /* 0x00006400000c000b */
[----:B01----:R-:W-:Y:S05]  /*39e0*/  ENDCOLLECTIVE ;  /* 0x000000000000791b */ /* 0x003fea0003800000 */
.L_x_14581:
[----:B------:R-:W-:Y:S05]  /*39f0*/  BRA `(.L_x_14582) ;  /* 0xfffffff000087947 */ /* 0x000fea000383ffff */
        .weak           $__internal_215_$__cuda_sm3x_div_rn_noftz_f32_slowpath
        .type           $__internal_215_$__cuda_sm3x_div_rn_noftz_f32_slowpath,@function
        .size           $__internal_215_$__cuda_sm3x_div_rn_noftz_f32_slowpath,(.L_x_37592 - $__internal_215_$__cuda_sm3x_div_rn_noftz_f32_slowpath)
$__internal_215_$__cuda_sm3x_div_rn_noftz_f32_slowpath:
        /* <DEDUP_REMOVED lines=35> */
.L_x_14584:
        /* <DEDUP_REMOVED lines=51> */
.L_x_14591:
[----:B------:R-:W-:-:S04]  /*3f60*/  LOP3.LUT R2, R2, 0x80000000, RZ, 0xc0, !PT ;  /* 0x8000000002027812 */ /* 0x000fc800078ec0ff */
[----:B------:R-:W-:Y:S01]  /*3f70*/  LOP3.LUT R2, R2, 0x7f800000, RZ, 0xfc, !PT ;  /* 0x7f80000002027812 */ /* 0x000fe200078efcff */
[----:B------:R-:W-:Y:S06]  /*3f80*/  BRA `(.L_x_14592) ;  /* 0x0000000000047947 */ /* 0x000fec0003800000 */
.L_x_14590:
[----:B------:R-:W-:-:S07]  /*3f90*/  LEA R2, R22, R2, 0x17 ;  /* 0x0000000216027211 */ /* 0x000fce00078eb8ff */
.L_x_14592:
[----:B------:R-:W-:Y:S05]  /*3fa0*/  BSYNC.RECONVERGENT B3 ;  /* 0x0000000000037941 */ /* 0x000fea0003800200 */
.L_x_14589:
[----:B------:R-:W-:Y:S05]  /*3fb0*/  BRA `(.L_x_14593) ;  /* 0x0000000000207947 */ /* 0x000fea0003800000 */
.L_x_14588:
[----:B------:R-:W-:-:S04]  /*3fc0*/  LOP3.LUT R2, R31, 0x80000000, R2, 0x48, !PT ;  /* 0x800000001f027812 */ /* 0x000fc800078e4802 */
[----:B------:R-:W-:Y:S01]  /*3fd0*/  LOP3.LUT R2, R2, 0x7f800000, RZ, 0xfc, !PT ;  /* 0x7f80000002027812 */ /* 0x000fe200078efcff */
[----:B------:R-:W-:Y:S06]  /*3fe0*/  BRA `(.L_x_14593) ;  /* 0x0000000000147947 */ /* 0x000fec0003800000 */
.L_x_14587:
[----:B------:R-:W-:Y:S01]  /*3ff0*/  LOP3.LUT R2, R31, 0x80000000, R2, 0x48, !PT ;  /* 0x800000001f027812 */ /* 0x000fe200078e4802 */
[----:B------:R-:W-:Y:S06]  /*4000*/  BRA `(.L_x_14593) ;  /* 0x00000000000c7947 */ /* 0x000fec0003800000 */
.L_x_14586:
[----:B------:R-:W0:Y:S01]  /*4010*/  MUFU.RSQ R2, -QNAN ;  /* 0xffc0000000027908 */ /* 0x000e220000001400 */
[----:B------:R-:W-:Y:S05]  /*4020*/  BRA `(.L_x_14593) ;  /* 0x0000000000047947 */ /* 0x000fea0003800000 */
.L_x_14585:
[----:B------:R-:W-:-:S07]  /*4030*/  FADD.FTZ R2, R2, R7 ;  /* 0x0000000702027221 */ /* 0x000fce0000010000 */
.L_x_14593:
[----:B------:R-:W-:Y:S05]  /*4040*/  BSYNC.RECONVERGENT B2 ;  /* 0x0000000000027941 */ /* 0x000fea0003800200 */
.L_x_14583:
[----:B------:R-:W-:-:S04]  /*4050*/  IMAD.MOV.U32 R11, RZ, RZ, 0x0 ;  /* 0x00000000ff0b7424 */ /* 0x000fc800078e00ff */
[----:B0-----:R-:W-:Y:S05]  /*4060*/  RET.REL.NODEC R10 `(_Z15SoftmaxWarpImplI22BroadcastScaleMaskLoadIffbLm3EiE11DirectStoreIffEfLi1ELi6ELi32ELi1ELb1EL9Algorithm0EEvT_T0_ll) ;  /* 0xffffffbc0ae47950 */ /* 0x001fea0003c3ffff */
.L_x_14594:
        /* <DEDUP_REMOVED lines=9> */
.L_x_37592:


//--------------------- .text._Z15SoftmaxWarpImplI22BroadcastScaleMaskLoadIffbLm3EiE11DirectStoreIffEfLi1ELi6ELi32ELi1ELb0EL9Algorithm0EEvT_T0_ll --------------------------
	.section	.text._Z15SoftmaxWarpImplI22BroadcastScaleMaskLoadIffbLm3EiE11DirectStoreIffEfLi1ELi6ELi32ELi1ELb0EL9Algorithm0EEvT_T0_ll,"ax",@progbits
	.align	128
        .global         _Z15SoftmaxWarpImplI22BroadcastScaleMaskLoadIffbLm3EiE11DirectStoreIffEfLi1ELi6ELi32ELi1ELb0EL9Algorithm0EEvT_T0_ll
        .type           _Z15SoftmaxWarpImplI22BroadcastScaleMaskLoadIffbLm3EiE11DirectStoreIffEfLi1ELi6ELi32ELi1ELb0EL9Algorithm0EEvT_T0_ll,@function
        .size           _Z15SoftmaxWarpImplI22BroadcastScaleMaskLoadIffbLm3EiE11DirectStoreIffEfLi1ELi6ELi32ELi1ELb0EL9Algorithm0EEvT_T0_ll,(.L_x_37593 - _Z15SoftmaxWarpImplI22BroadcastScaleMaskLoadIffbLm3EiE11DirectStoreIffEfLi1ELi6ELi32ELi1ELb0EL9Algorithm0EEvT_T0_ll)
        .other          _Z15SoftmaxWarpImplI22BroadcastScaleMaskLoadIffbLm3EiE11DirectStoreIffEfLi1ELi6ELi32ELi1ELb0EL9Algorithm0EEvT_T0_ll,@"STO_CUDA_ENTRY STV_DEFAULT"
_Z15SoftmaxWarpImplI22BroadcastScaleMaskLoadIffbLm3EiE11DirectStoreIffEfLi1ELi6ELi32ELi1ELb0EL9Algorithm0EEvT_T0_ll:
.text._Z15SoftmaxWarpImplI22BroadcastScaleMaskLoadIffbLm3EiE11DirectStoreIffEfLi1ELi6ELi32ELi1ELb0EL9Algorithm0EEvT_T0_ll:
        /* <DEDUP_REMOVED lines=27> */
.L_x_14595:
        /* <DEDUP_REMOVED lines=14> */
.L_x_14610:
[----:B--2---:R-:W2:Y:S01]  /*0290*/  LDC R14, c[0x0][0x3b0] ;  /* 0x0000ec00ff0e7b82 */ /* 0x004ea20000000800 */
[----:B0-----:R-:W-:Y:S01]  /*02a0*/  IMAD R23, R3, UR48, R2 ;  /* 0x0000003003177c24 */ /* 0x001fe2000f8e0202 */
[----:B-1----:R-:W-:Y:S02]  /*02b0*/  R2UR UR4, R6 ;  /* 0x00000000060472ca */ /* 0x002fe400000e0000 */
[----:B------:R-:W-:Y:S02]  /*02c0*/  R2UR UR5, R7 ;  /* 0x00000000070572ca */ /* 0x000fe400000e0000 */
[----:B------:R-:W-:Y:S02]  /*02d0*/  IABS R12, R23 ;  /* 0x00000017000c7213 */ /* 0x000fe40000000000 */
[C---:B------:R-:W-:Y:S01]  /*02e0*/  IADD3 R8, PT, PT, R23.reuse, 0x20, RZ ;  /* 0x0000002017087810 */ /* 0x040fe20007ffe0ff */
[----:B------:R-:W0:Y:S01]  /*02f0*/  LDC R15, c[0x0][0x3b4] ;  /* 0x0000ed00ff0f7b82 */ /* 0x000e220000000800 */
[----:B------:R-:W-:-:S02]  /*0300*/  IADD3 R13, PT, PT, R23, 0x40, RZ ;  /* 0x00000040170d7810 */ /* 0x000fc40007ffe0ff */
[----:B------:R-:W-:Y:S02]  /*0310*/  IABS R19, R8 ;  /* 0x0000000800137213 */ /* 0x000fe40000000000 */
[----:B------:R-:W-:Y:S02]  /*0320*/  IABS R25, R13 ;  /* 0x0000000d00197213 */ /* 0x000fe40000000000 */
[----:B--2---:R-:W-:-:S04]  /*0330*/  IABS R4, R14 ;  /* 0x0000000e00047213 */ /* 0x004fc80000000000 */
[----:B------:R-:W1:Y:S08]  /*0340*/  I2F.RP R9, R4 ;  /* 0x0000000400097306 */ /* 0x000e700000209400 */
[----:B-1----:R-:W1:Y:S02]  /*0350*/  MUFU.RCP R9, R9 ;  /* 0x0000000900097308 */ /* 0x002e640000001000 */
[----:B-1----:R-:W-:-:S06]  /*0360*/  VIADD R10, R9, 0xffffffe ;  /* 0x0ffffffe090a7836 */ /* 0x002fcc0000000000 */
[----:B------:R1:W2:Y:S02]  /*0370*/  F2I.FTZ.U32.TRUNC.NTZ R11, R10 ;  /* 0x0000000a000b7305 */ /* 0x0002a4000021f000 */
[----:B-1----:R-:W-:Y:S02]  /*0380*/  IMAD.MOV.U32 R10, RZ, RZ, RZ ;  /* 0x000000ffff0a7224 */ /* 0x002fe400078e00ff */
[----:B--2---:R-:W-:-:S04]  /*0390*/  IMAD.MOV R29, RZ, RZ, -R11 ;  /* 0x000000ffff1d7224 */ /* 0x004fc800078e0a0b */
[----:B------:R-:W-:-:S04]  /*03a0*/  IMAD R29, R29, R4, RZ ;  /* 0x000000041d1d7224 */ /* 0x000fc800078e02ff */
[----:B------:R-:W-:-:S04]  /*03b0*/  IMAD.HI.U32 R29, R11, R29, R10 ;  /* 0x0000001d0b1d7227 */ /* 0x000fc800078e000a */
[----:B------:R-:W-:Y:S01]  /*03c0*/  IMAD.MOV.U32 R11, RZ, RZ, R12 ;  /* 0x000000ffff0b7224 */ /* 0x000fe200078e000c */
[----:B------:R-:W-:Y:S01]  /*03d0*/  IADD3 R12, PT, PT, R23, 0x60, RZ ;  /* 0x00000060170c7810 */ /* 0x000fe20007ffe0ff */
[----:B------:R-:W-:-:S03]  /*03e0*/  IMAD.HI.U32 R20, R29, R19, RZ ;  /* 0x000000131d147227 */ /* 0x000fc600078e00ff */
[----:B------:R-:W-:Y:S01]  /*03f0*/  IABS R17, R12 ;  /* 0x0000000c00117213 */ /* 0x000fe20000000000 */
[----:B------:R-:W-:-:S04]  /*0400*/  IMAD.HI.U32 R22, R29, R11, RZ ;  /* 0x0000000b1d167227 */ /* 0x000fc800078e00ff */
[----:B------:R-:W-:Y:S02]  /*0410*/  IMAD.MOV R9, RZ, RZ, -R22 ;  /* 0x000000ffff097224 */ /* 0x000fe400078e0a16 */
[----:B------:R-:W-:-:S04]  /*0420*/  IMAD.HI.U32 R16, R29, R25, RZ ;  /* 0x000000191d107227 */ /* 0x000fc800078e00ff */
[C---:B------:R-:W-:Y:S02]  /*0430*/  IMAD R11, R4.reuse, R9, R11 ;  /* 0x00000009040b7224 */ /* 0x040fe400078e020b */
[----:B------:R-:W-:Y:S02]  /*0440*/  IMAD.MOV R9, RZ, RZ, -R20 ;  /* 0x000000ffff097224 */ /* 0x000fe400078e0a14 */
[----:B------:R-:W-:Y:S01]  /*0450*/  IMAD.MOV R10, RZ, RZ, -R16 ;  /* 0x000000ffff0a7224 */ /* 0x000fe200078e0a10 */
[C---:B------:R-:W-:Y:S01]  /*0460*/  ISETP.GT.U32.AND P3, PT, R4.reuse, R11, PT ;  /* 0x0000000b0400720c */ /* 0x040fe20003f64070 */
[C---:B------:R-:W-:Y:S02]  /*0470*/  IMAD R19, R4.reuse, R9, R19 ;  /* 0x0000000904137224 */ /* 0x040fe400078e0213 */
[C---:B------:R-:W-:Y:S02]  /*0480*/  IMAD R25, R4.reuse, R10, R25 ;  /* 0x0000000a04197224 */ /* 0x040fe400078e0219 */
[----:B------:R-:W-:Y:S01]  /*0490*/  VIADD R9, R23, 0x80 ;  /* 0x0000008017097836 */ /* 0x000fe20000000000 */
[C---:B------:R-:W-:Y:S01]  /*04a0*/  ISETP.GT.U32.AND P1, PT, R4.reuse, R19, PT ;  /* 0x000000130400720c */ /* 0x040fe20003f24070 */
[----:B------:R-:W-:Y:S01]  /*04b0*/  IMAD.HI.U32 R21, R29, R17, RZ ;  /* 0x000000111d157227 */ /* 0x000fe200078e00ff */
[----:B------:R-:W-:-:S02]  /*04c0*/  ISETP.GT.U32.AND P0, PT, R4, R25, PT ;  /* 0x000000190400720c */ /* 0x000fc40003f04070 */
[----:B------:R-:W-:Y:S01]  /*04d0*/  IABS R10, R9 ;  /* 0x00000009000a7213 */ /* 0x000fe20000000000 */
[----:B------:R-:W-:Y:S02]  /*04e0*/  IMAD.MOV R18, RZ, RZ, -R21 ;  /* 0x000000ffff127224 */ /* 0x000fe400078e0a15 */
[----:B------:R-:W-:Y:S01]  /*04f0*/  @!P3 IADD3 R11, PT, PT, R11, -R4, RZ ;  /* 0x800000040b0bb210 */ /* 0x000fe20007ffe0ff */
[----:B------:R-:W-:Y:S02]  /*0500*/  @!P3 VIADD R22, R22, 0x1 ;  /* 0x000000011616b836 */ /* 0x000fe40000000000 */
[----:B------:R-:W-:Y:S01]  /*0510*/  IMAD.HI.U32 R27, R29, R10, RZ ;  /* 0x0000000a1d1b7227 */ /* 0x000fe200078e00ff */
[----:B------:R-:W-:Y:S02]  /*0520*/  ISETP.GE.U32.AND P4, PT, R11, R4, PT ;  /* 0x000000040b00720c */ /* 0x000fe40003f86070 */
[----:B------:R-:W-:Y:S01]  /*0530*/  IADD3 R11, PT, PT, R23, 0xa0, RZ ;  /* 0x000000a0170b7810 */ /* 0x000fe20007ffe0ff */
[----:B------:R-:W-:-:S02]  /*0540*/  @!P1 IMAD.IADD R19, R19, 0x1, -R4 ;  /* 0x0000000113139824 */ /* 0x000fc400078e0a04 */
[----:B------:R-:W-:Y:S01]  /*0550*/  IMAD R17, R4, R18, R17 ;  /* 0x0000001204117224 */ /* 0x000fe200078e0211 */
[----:B------:R-:W-:Y:S01]  /*0560*/  IABS R18, R11 ;  /* 0x0000000b00127213 */ /* 0x000fe20000000000 */
[----:B------:R-:W-:Y:S01]  /*0570*/  @!P0 IMAD.IADD R25, R25, 0x1, -R4 ;  /* 0x0000000119198824 */ /* 0x000fe200078e0a04 */
[-C--:B------:R-:W-:Y:S01]  /*0580*/  ISETP.GE.U32.AND P2, PT, R19, R4.reuse, PT ;  /* 0x000000041300720c */ /* 0x080fe20003f46070 */
[----:B------:R-:W-:Y:S01]  /*0590*/  @!P1 VIADD R20, R20, 0x1 ;  /* 0x0000000114149836 */ /* 0x000fe20000000000 */
[----:B------:R-:W-:Y:S01]  /*05a0*/  IADD3 R19, PT, PT, -R27, RZ, RZ ;  /* 0x000000ff1b137210 */ /* 0x000fe20007ffe1ff */
[----:B------:R-:W-:Y:S01]  /*05b0*/  @!P0 VIADD R16, R16, 0x1 ;  /* 0x0000000110108836 */ /* 0x000fe20000000000 */
[----:B------:R-:W-:Y:S01]  /*05c0*/  ISETP.GE.U32.AND P6, PT, R25, R4, PT ;  /* 0x000000041900720c */ /* 0x000fe20003fc6070 */
[----:B------:R-:W-:Y:S01]  /*05d0*/  IMAD.MOV.U32 R25, RZ, RZ, R18 ;  /* 0x000000ffff197224 */ /* 0x000fe200078e0012 */
[C---:B------:R-:W-:Y:S01]  /*05e0*/  ISETP.GT.U32.AND P5, PT, R4.reuse, R17, PT ;  /* 0x000000110400720c */ /* 0x040fe20003fa4070 */
[----:B------:R-:W-:Y:S01]  /*05f0*/  IMAD R19, R4, R19, R10 ;  /* 0x0000001304137224 */ /* 0x000fe200078e020a */
[----:B0-----:R-:W-:Y:S01]  /*0600*/  IABS R10, R15 ;  /* 0x0000000f000a7213 */ /* 0x001fe20000000000 */
[----:B------:R-:W-:-:S03]  /*0610*/  IMAD.HI.U32 R29, R29, R25, RZ ;  /* 0x000000191d1d7227 */ /* 0x000fc600078e00ff */
[----:B------:R-:W0:Y:S01]  /*0620*/  I2F.RP R26, R10 ;  /* 0x0000000a001a7306 */ /* 0x000e220000209400 */
[----:B------:R-:W-:Y:S01]  /*0630*/  IMAD.MOV R18, RZ, RZ, -R29 ;  /* 0x000000ffff127224 */ /* 0x000fe200078e0a1d */
[----:B------:R-:W-:Y:S01]  /*0640*/  ISETP.GT.U32.AND P3, PT, R4, R19, PT ;  /* 0x000000130400720c */ /* 0x000fe20003f64070 */
[----:B------:R-:W-:Y:S02]  /*0650*/  @P4 VIADD R22, R22, 0x1 ;  /* 0x0000000116164836 */ /* 0x000fe40000000000 */
[----:B------:R-:W-:Y:S01]  /*0660*/  IMAD R25, R4, R18, R25 ;  /* 0x0000001204197224 */ /* 0x000fe200078e0219 */
[----:B------:R-:W-:Y:S01]  /*0670*/  SHF.R.S64 R18, RZ, 0x1e, R23 ;  /* 0x0000001eff127819 */ /* 0x000fe20000001017 */
[----:B------:R-:W-:Y:S01]  /*0680*/  @P2 VIADD R20, R20, 0x1 ;  /* 0x0000000114142836 */ /* 0x000fe20000000000 */
[----:B------:R-:W-:Y:S02]  /*0690*/  @!P5 IADD3 R17, PT, PT, R17, -R4, RZ ;  /* 0x800000041111d210 */ /* 0x000fe40007ffe0ff */
[----:B------:R-:W-:-:S02]  /*06a0*/  ISETP.GT.U32.AND P1, PT, R4, R25, PT ;  /* 0x000000190400720c */ /* 0x000fc40003f24070 */
[-C--:B------:R-:W-:Y:S02]  /*06b0*/  ISETP.GE.U32.AND P4, PT, R17, R4.reuse, PT ;  /* 0x000000041100720c */ /* 0x080fe40003f86070 */
[----:B------:R-:W-:Y:S01]  /*06c0*/  IADD3 R18, P0, PT, R18, UR36, RZ ;  /* 0x0000002412127c10 */ /* 0x000fe2000ff1e0ff */
[----:B0-----:R-:W0:Y:S01]  /*06d0*/  MUFU.RCP R17, R26 ;  /* 0x0000001a00117308 */ /* 0x001e220000001000 */
[----:B------:R-:W-:Y:S02]  /*06e0*/  @!P3 IADD3 R19, PT, PT, R19, -R4, RZ ;  /* 0x800000041313b210 */ /* 0x000fe40007ffe0ff */
[----:B------:R-:W-:Y:S02]  /*06f0*/  LOP3.LUT R24, R23, R14, RZ, 0x3c, !PT ;  /* 0x0000000e17187212 */ /* 0x000fe400078e3cff */
[----:B------:R-:W-:Y:S02]  /*0700*/  ISETP.GE.U32.AND P2, PT, R19, R4, PT ;  /* 0x000000041300720c */ /* 0x000fe40003f46070 */
[----:B------:R-:W-:-:S02]  /*0710*/  LEA.HI.X.SX32 R19, R23, UR37, 0x2, P0 ;  /* 0x0000002517137c11 */ /* 0x000fc400080f16ff */
[----:B------:R-:W-:Y:S01]  /*0720*/  @!P1 IADD3 R25, PT, PT, R25, -R4, RZ ;  /* 0x8000000419199210 */ /* 0x000fe20007ffe0ff */
[----:B------:R-:W-:-:S03]  /*0730*/  @P6 VIADD R16, R16, 0x1 ;  /* 0x0000000110106836 */ /* 0x000fc60000000000 */
[----:B------:R-:W-:Y:S02]  /*0740*/  ISETP.GE.U32.AND P0, PT, R25, R4, PT ;  /* 0x000000041900720c */ /* 0x000fe40003f06070 */
[-C--:B------:R-:W-:Y:S02]  /*0750*/  LOP3.LUT R25, R8, R14.reuse, RZ, 0x3c, !PT ;  /* 0x0000000e08197212 */ /* 0x080fe400078e3cff */
[----:B------:R-:W-:Y:S01]  /*0760*/  @!P5 IADD3 R21, PT, PT, R21, 0x1, RZ ;  /* 0x000000011515d810 */ /* 0x000fe20007ffe0ff */
[----:B0-----:R-:W-:Y:S01]  /*0770*/  VIADD R17, R17, 0xffffffe ;  /* 0x0ffffffe11117836 */ /* 0x001fe20000000000 */
[----:B------:R-:W-:Y:S01]  /*0780*/  ISETP.GE.AND P6, PT, R24, RZ, PT ;  /* 0x000000ff1800720c */ /* 0x000fe20003fc6270 */
[----:B------:R-:W-:Y:S01]  /*0790*/  @!P3 VIADD R27, R27, 0x1 ;  /* 0x000000011b1bb836 */ /* 0x000fe20000000000 */
[----:B------:R-:W-:Y:S01]  /*07a0*/  ISETP.GE.AND P5, PT, R25, RZ, PT ;  /* 0x000000ff1900720c */ /* 0x000fe20003fa6270 */
[----:B------:R0:W2:Y:S01]  /*07b0*/  LDG.E R4, desc[UR4][R18.64] ;  /* 0x0000000412047981 */ /* 0x0000a2000c1e1900 */
[----:B------:R-:W-:Y:S01]  /*07c0*/  LOP3.LUT R25, R12, R14, RZ, 0x3c, !PT ;  /* 0x0000000e0c197212 */ /* 0x000fe200078e3cff */
[----:B------:R-:W1:Y:S01]  /*07d0*/  F2I.FTZ.U32.TRUNC.NTZ R17, R17 ;  /* 0x0000001100117305 */ /* 0x000e62000021f000 */
[----:B------:R-:W-:Y:S01]  /*07e0*/  @P2 VIADD R27, R27, 0x1 ;  /* 0x000000011b1b2836 */ /* 0x000fe20000000000 */
[----:B------:R-:W-:Y:S01]  /*07f0*/  ISETP.NE.AND P2, PT, R14, RZ, PT ;  /* 0x000000ff0e00720c */ /* 0x000fe20003f45270 */
[----:B------:R-:W-:Y:S01]  /*0800*/  @P4 VIADD R21, R21, 0x1 ;  /* 0x0000000115154836 */ /* 0x000fe20000000000 */
[----:B------:R-:W-:Y:S01]  /*0810*/  ISETP.GE.AND P3, PT, R25, RZ, PT ;  /* 0x000000ff1900720c */ /* 0x000fe20003f66270 */
[----:B------:R-:W-:Y:S01]  /*0820*/  @!P1 VIADD R29, R29, 0x1 ;  /* 0x000000011d1d9836 */ /* 0x000fe20000000000 */
[----:B------:R-:W-:-:S02]  /*0830*/  MOV R25, R22 ;  /* 0x0000001600197202 */ /* 0x000fc40000000f00 */
[-C--:B------:R-:W-:Y:S02]  /*0840*/  LOP3.LUT R22, RZ, R14.reuse, RZ, 0x33, !PT ;  /* 0x0000000eff167212 */ /* 0x080fe400078e33ff */
[-C--:B------:R-:W-:Y:S01]  /*0850*/  LOP3.LUT R24, R13, R14.reuse, RZ, 0x3c, !PT ;  /* 0x0000000e0d187212 */ /* 0x080fe200078e3cff */
[----:B------:R-:W-:Y:S01]  /*0860*/  @!P6 IMAD.MOV R25, RZ, RZ, -R25 ;  /* 0x000000ffff19e224 */ /* 0x000fe200078e0a19 */
[----:B0-----:R-:W-:Y:S02]  /*0870*/  LOP3.LUT R18, R9, R14, RZ, 0x3c, !PT ;  /* 0x0000000e09127212 */ /* 0x001fe400078e3cff */
[----:B------:R-:W-:Y:S02]  /*0880*/  ISETP.GE.AND P4, PT, R24, RZ, PT ;  /* 0x000000ff1800720c */ /* 0x000fe40003f86270 */
[----:B------:R-:W-:Y:S01]  /*0890*/  SEL R25, R22, R25, !P2 ;  /* 0x0000001916197207 */ /* 0x000fe20005000000 */
[----:B------:R-:W-:Y:S01]  /*08a0*/  @!P3 IMAD.MOV R21, RZ, RZ, -R21 ;  /* 0x000000ffff15b224 */ /* 0x000fe200078e0a15 */
[----:B-1----:R-:W-:-:S02]  /*08b0*/  IADD3 R19, PT, PT, RZ, -R17, RZ ;  /* 0x80000011ff137210 */ /* 0x002fc40007ffe0ff */
[----:B------:R-:W-:Y:S01]  /*08c0*/  ISETP.GE.AND P6, PT, R18, RZ, PT ;  /* 0x000000ff1200720c */ /* 0x000fe20003fc6270 */
[----:B------:R-:W-:Y:S01]  /*08d0*/  IMAD.MOV R24, RZ, RZ, -R25 ;  /* 0x000000ffff187224 */ /* 0x000fe200078e0a19 */
[----:B------:R-:W-:Y:S02]  /*08e0*/  LOP3.LUT R18, R11, R14, RZ, 0x3c, !PT ;  /* 0x0000000e0b127212 */ /* 0x000fe400078e3cff */
[----:B------:R-:W-:Y:S01]  /*08f0*/  @P0 IADD3 R29, PT, PT, R29, 0x1, RZ ;  /* 0x000000011d1d0810 */ /* 0x000fe20007ffe0ff */
[----:B------:R-:W-:Y:S01]  /*0900*/  IMAD R24, R14, R24, R23 ;  /* 0x000000180e187224 */ /* 0x000fe200078e0217 */
[----:B------:R-:W-:Y:S01]  /*0910*/  ISETP.GE.AND P1, PT, R18, RZ, PT ;  /* 0x000000ff1200720c */ /* 0x000fe20003f26270 */
[----:B------:R-:W-:Y:S02]  /*0920*/  IMAD R23, R19, R10, RZ ;  /* 0x0000000a13177224 */ /* 0x000fe400078e02ff */
[----:B------:R-:W-:Y:S02]  /*0930*/  IMAD.MOV.U32 R19, RZ, RZ, R16 ;  /* 0x000000ffff137224 */ /* 0x000fe400078e0010 */
[----:B------:R-:W-:-:S02]  /*0940*/  IMAD.MOV.U32 R16, RZ, RZ, RZ ;  /* 0x000000ffff107224 */ /* 0x000fc400078e00ff */
[----:B------:R-:W-:Y:S01]  /*0950*/  IMAD.MOV.U32 R18, RZ, RZ, R20 ;  /* 0x000000ffff127224 */ /* 0x000fe200078e0014 */
[----:B------:R-:W-:Y:S01]  /*0960*/  @!P6 IADD3 R27, PT, PT, -R27, RZ, RZ ;  /* 0x000000ff1b1be210 */ /* 0x000fe20007ffe1ff */
[----:B------:R-:W-:Y:S01]  /*0970*/  IMAD.HI.U32 R23, R17, R23, R16 ;  /* 0x0000001711177227 */ /* 0x000fe200078e0010 */
[----:B------:R-:W-:Y:S02]  /*0980*/  IABS R17, R24 ;  /* 0x0000001800117213 */ /* 0x000fe40000000000 */
[----:B------:R-:W-:Y:S01]  /*0990*/  @!P5 IADD3 R18, PT, PT, -R18, RZ, RZ ;  /* 0x000000ff1212d210 */ /* 0x000fe20007ffe1ff */
[----:B------:R-:W-:Y:S01]  /*09a0*/  @!P4 IMAD.MOV R19, RZ, RZ, -R19 ;  /* 0x000000ffff13c224 */ /* 0x000fe200078e0a13 */
[C---:B------:R-:W-:Y:S01]  /*09b0*/  SEL R20, R22.reuse, R21, !P2 ;  /* 0x0000001516147207 */ /* 0x040fe20005000000 */
[----:B------:R-:W-:Y:S01]  /*09c0*/  IMAD.HI.U32 R26, R23, R17, RZ ;  /* 0x00000011171a7227 */ /* 0x000fe200078e00ff */
[C---:B------:R-:W-:Y:S02]  /*09d0*/  SEL R18, R22.reuse, R18, !P2 ;  /* 0x0000001216127207 */ /* 0x040fe40005000000 */
[----:B------:R-:W-:Y:S01]  /*09e0*/  SEL R19, R22, R19, !P2 ;  /* 0x0000001316137207 */ /* 0x000fe20005000000 */
[----:B------:R-:W-:Y:S01]  /*09f0*/  @!P1 IMAD.MOV R29, RZ, RZ, -R29 ;  /* 0x000000ffff1d9224 */ /* 0x000fe200078e0a1d */
[----:B------:R-:W-:-:S02]  /*0a00*/  IADD3 R16, PT, PT, -R26, RZ, RZ ;  /* 0x000000ff1a107210 */ /* 0x000fc40007ffe1ff */
[C---:B------:R-:W-:Y:S02]  /*0a10*/  SEL R21, R22.reuse, R27, !P2 ;  /* 0x0000001b16157207 */ /* 0x040fe40005000000 */
[----:B------:R-:W-:Y:S01]  /*0a20*/  SEL R22, R22, R29, !P2 ;  /* 0x0000001d16167207 */ /* 0x000fe20005000000 */
[----:B------:R-:W-:Y:S02]  /*0a30*/  IMAD R17, R10, R16, R17 ;  /* 0x000000100a117224 */ /* 0x000fe400078e0211 */
[----:B------:R-:W-:-:S03]  /*0a40*/  IMAD.MOV R28, RZ, RZ, -R21 ;  /* 0x000000ffff1c7224 */ /* 0x000fc600078e0a15 */
[----:B------:R-:W-:Y:S01]  /*0a50*/  ISETP.GT.U32.AND P3, PT, R10, R17, PT ;  /* 0x000000110a00720c */ /* 0x000fe20003f64070 */
[----:B------:R-:W-:-:S12]  /*0a60*/  IMAD R28, R14, R28, R9 ;  /* 0x0000001c0e1c7224 */ /* 0x000fd800078e0209 */
[----:B------:R-:W-:Y:S02]  /*0a70*/  @!P3 IMAD.IADD R17, R17, 0x1, -R10 ;  /* 0x000000011111b824 */ /* 0x000fe400078e0a0a */
[----:B------:R-:W-:Y:S01]  /*0a80*/  @!P3 VIADD R26, R26, 0x1 ;  /* 0x000000011a1ab836 */ /* 0x000fe20000000000 */
[----:B------:R-:W-:Y:S02]  /*0a90*/  ISETP.NE.AND P3, PT, R15, RZ, PT ;  /* 0x000000ff0f00720c */ /* 0x000fe40003f65270 */
[----:B------:R-:W-:Y:S02]  /*0aa0*/  ISETP.GE.U32.AND P2, PT, R17, R10, PT ;  /* 0x0000000a1100720c */ /* 0x000fe40003f46070 */
[----:B------:R-:W0:Y:S11]  /*0ab0*/  LDC.64 R16, c[0x0][0x390] ;  /* 0x0000e400ff107b82 */ /* 0x000e360000000a00 */
[----:B------:R-:W-:-:S05]  /*0ac0*/  @P2 IADD3 R26, PT, PT, R26, 0x1, RZ ;  /* 0x000000011a1a2810 */ /* 0x000fca0007ffe0ff */
[----:B------:R-:W-:Y:S01]  /*0ad0*/  IMAD.MOV.U32 R27, RZ, RZ, R26 ;  /* 0x000000ffff1b7224 */ /* 0x000fe200078e001a */
[----:B------:R-:W-:Y:S02]  /*0ae0*/  LOP3.LUT R26, RZ, R15, RZ, 0x33, !PT ;  /* 0x0000000fff1a7212 */ /* 0x000fe400078e33ff */
[----:B0-----:R-:W-:-:S04]  /*0af0*/  ISETP.NE.U32.AND P0, PT, R16, 0x1, PT ;  /* 0x000000011000780c */ /* 0x001fc80003f05070 */
[----:B------:R-:W-:Y:S02]  /*0b00*/  ISETP.NE.AND.EX P0, PT, R17, RZ, PT, P0 ;  /* 0x000000ff1100720c */ /* 0x000fe40003f05300 */
[----:B------:R-:W0:Y:S02]  /*0b10*/  LDC.64 R16, c[0x0][0x398] ;  /* 0x0000e600ff107b82 */ /* 0x000e240000000a00 */
[----:B------:R-:W-:Y:S02]  /*0b20*/  SEL R25, R25, RZ, P0 ;  /* 0x000000ff19197207 */ /* 0x000fe40000000000 */
[----:B------:R-:W-:Y:S02]  /*0b30*/  SEL R21, R21, RZ, P0 ;  /* 0x000000ff15157207 */ /* 0x000fe40000000000 */
[----:B0-----:R-:W-:Y:S02]  /*0b40*/  ISETP.NE.U32.AND P1, PT, R16, 0x1, PT ;  /* 0x000000011000780c */ /* 0x001fe40003f25070 */
[----:B------:R-:W-:-:S02]  /*0b50*/  LOP3.LUT R16, R24, R15, RZ, 0x3c, !PT ;  /* 0x0000000f18107212 */ /* 0x000fc400078e3cff */
[----:B------:R-:W-:Y:S02]  /*0b60*/  ISETP.NE.AND.EX P1, PT, R17, RZ, PT, P1 ;  /* 0x000000ff1100720c */ /* 0x000fe40003f25310 */
[----:B------:R-:W-:Y:S01]  /*0b70*/  ISETP.GE.AND P4, PT, R16, RZ, PT ;  /* 0x000000ff1000720c */ /* 0x000fe20003f86270 */
[----:B------:R-:W-:-:S12]  /*0b80*/  IMAD R16, R25, UR46, RZ ;  /* 0x0000002e19107c24 */ /* 0x000fd8000f8e02ff */
[----:B------:R-:W-:-:S05]  /*0b90*/  @!P4 IMAD.MOV R27, RZ, RZ, -R27 ;  /* 0x000000ffff1bc224 */ /* 0x000fca00078e0a1b */
[----:B------:R-:W-:-:S04]  /*0ba0*/  SEL R27, R26, R27, !P3 ;  /* 0x0000001b1a1b7207 */ /* 0x000fc80005800000 */
[C---:B------:R-:W-:Y:S02]  /*0bb0*/  IADD3 R17, PT, PT, -R27.reuse, RZ, RZ ;  /* 0x000000ff1b117210 */ /* 0x040fe40007ffe1ff */
[----:B------:R-:W-:-:S03]  /*0bc0*/  SEL R27, R27, RZ, P1 ;  /* 0x000000ff1b1b7207 */ /* 0x000fc60000800000 */
[----:B------:R-:W-:Y:S02]  /*0bd0*/  IMAD R24, R15, R17, R24 ;  /* 0x000000110f187224 */ /* 0x000fe400078e0218 */
[----:B------:R-:W-:Y:S02]  /*0be0*/  IMAD R25, R27, UR47, R16 ;  /* 0x0000002f1b197c24 */ /* 0x000fe4000f8e0210 */
[----:B------:R-:W0:Y:S01]  /*0bf0*/  LDC.64 R16, c[0x0][0x3a0] ;  /* 0x0000e800ff107b82 */ /* 0x000e220000000a00 */
[----:B------:R-:W-:Y:S01]  /*0c00*/  IMAD.MOV R27, RZ, RZ, -R18 ;  /* 0x000000ffff1b7224 */ /* 0x000fe200078e0a12 */
[----:B------:R-:W-:-:S05]  /*0c10*/  SEL R18, R18, RZ, P0 ;  /* 0x000000ff12127207 */ /* 0x000fca0000000000 */
[----:B------:R-:W-:Y:S01]  /*0c20*/  IMAD R18, R18, UR46, RZ ;  /* 0x0000002e12127c24 */ /* 0x000fe2000f8e02ff */
[----:B0-----:R-:W-:Y:S01]  /*0c30*/  ISETP.NE.U32.AND P2, PT, R16, 0x1, PT ;  /* 0x000000011000780c */ /* 0x001fe20003f45070 */
[----:B------:R-:W-:-:S03]  /*0c40*/  IMAD R16, R14, R27, R8 ;  /* 0x0000001b0e107224 */ /* 0x000fc600078e0208 */
[----:B------:R-:W-:Y:S02]  /*0c50*/  ISETP.NE.AND.EX P2, PT, R17, RZ, PT, P2 ;  /* 0x000000ff1100720c */ /* 0x000fe40003f45320 */
[----:B------:R-:W-:Y:S02]  /*0c60*/  IABS R27, R16 ;  /* 0x00000010001b7213 */ /* 0x000fe40000000000 */
[----:B------:R-:W-:-:S03]  /*0c70*/  SEL R24, R24, RZ, P2 ;  /* 0x000000ff18187207 */ /* 0x000fc60001000000 */
[----:B------:R-:W-:-:S04]  /*0c80*/  IMAD.HI.U32 R17, R23, R27, RZ ;  /* 0x0000001b17117227 */ /* 0x000fc800078e00ff */
[----:B------:R-:W-:Y:S02]  /*0c90*/  IMAD R24, R24, UR49, R25 ;  /* 0x0000003118187c24 */ /* 0x000fe4000f8e0219 */
        /* <DEDUP_REMOVED lines=8> */
[----:B------:R-:W-:-:S06]  /*0d20*/  @P4 IADD3 R17, PT, PT, R17, 0x1, RZ ;  /* 0x0000000111114810 */ /* 0x000fcc0007ffe0ff */
[----:B------:R-:W-:-:S05]  /*0d30*/  @!P6 IMAD.MOV R17, RZ, RZ, -R17 ;  /* 0x000000ffff11e224 */ /* 0x000fca00078e0a11 */
[----:B------:R-:W-:-:S04]  /*0d40*/  SEL R25, R26, R17, !P3 ;  /* 0x000000111a197207 */ /* 0x000fc80005800000 */
[C---:B------:R-:W-:Y:S02]  /*0d50*/  IADD3 R17, PT, PT, -R25.reuse, RZ, RZ ;  /* 0x000000ff19117210 */ /* 0x040fe40007ffe1ff */
[----:B------:R-:W-:-:S03]  /*0d60*/  SEL R25, R25, RZ, P1 ;  /* 0x000000ff19197207 */ /* 0x000fc60000800000 */
[----:B------:R-:W-:Y:S02]  /*0d70*/  IMAD R17, R15, R17, R16 ;  /* 0x000000110f117224 */ /* 0x000fe400078e0210 */
[----:B------:R-:W-:Y:S01]  /*0d80*/  IMAD.MOV R16, RZ, RZ, -R19 ;  /* 0x000000ffff107224 */ /* 0x000fe200078e0a13 */
[----:B------:R-:W-:Y:S01]  /*0d90*/  SEL R19, R19, RZ, P0 ;  /* 0x000000ff13137207 */ /* 0x000fe20000000000 */
[----:B------:R-:W-:Y:S01]  /*0da0*/  IMAD R18, R25, UR47, R18 ;  /* 0x0000002f19127c24 */ /* 0x000fe2000f8e0212 */
[----:B------:R-:W-:Y:S01]  /*0db0*/  SEL R17, R17, RZ, P2 ;  /* 0x000000ff11117207 */ /* 0x000fe20001000000 */
[----:B------:R-:W-:Y:S02]  /*0dc0*/  IMAD R16, R14, R16, R13 ;  /* 0x000000100e107224 */ /* 0x000fe400078e020d */
[----:B------:R-:W-:Y:S02]  /*0dd0*/  IMAD R19, R19, UR46, RZ ;  /* 0x0000002e13137c24 */ /* 0x000fe4000f8e02ff */
[----:B------:R-:W-:Y:S01]  /*0de0*/  IMAD R25, R17, UR49, R18 ;  /* 0x0000003111197c24 */ /* 0x000fe2000f8e0212 */
[----:B------:R-:W-:-:S05]  /*0df0*/  IABS R27, R16 ;  /* 0x00000010001b7213 */ /* 0x000fca0000000000 */
[----:B------:R-:W-:-:S05]  /*0e00*/  IMAD.HI.U32 R17, R23, R27, RZ ;  /* 0x0000001b17117227 */ /* 0x000fca00078e00ff */
[----:B------:R-:W-:-:S05]  /*0e10*/  IADD3 R18, PT, PT, -R17, RZ, RZ ;  /* 0x000000ff11127210 */ /* 0x000fca0007ffe1ff */
[----:B------:R-:W-:Y:S01]  /*0e20*/  IMAD R27, R10, R18, R27 ;  /* 0x000000120a1b7224 */ /* 0x000fe200078e021b */
[----:B------:R-:W-:-:S04]  /*0e30*/  LOP3.LUT R18, R16, R15, RZ, 0x3c, !PT ;  /* 0x0000000f10127212 */ /* 0x000fc800078e3cff */
[----:B------:R-:W-:Y:S02]  /*0e40*/  ISETP.GT.U32.AND P5, PT, R10, R27, PT ;  /* 0x0000001b0a00720c */ /* 0x000fe40003fa4070 */
[----:B------:R-:W-:-:S11]  /*0e50*/  ISETP.GE.AND P6, PT, R18, RZ, PT ;  /* 0x000000ff1200720c */ /* 0x000fd60003fc6270 */
[----:B------:R-:W-:Y:S01]  /*0e60*/  @!P5 IMAD.IADD R27, R27, 0x1, -R10 ;  /* 0x000000011b1bd824 */ /* 0x000fe200078e0a0a */
[----:B------:R-:W-:-:S04]  /*0e70*/  @!P5 IADD3 R17, PT, PT, R17, 0x1, RZ ;  /* 0x000000011111d810 */ /* 0x000fc80007ffe0ff */
[----:B------:R-:W-:Y:S02]  /*0e80*/  ISETP.GE.U32.AND P4, PT, R27, R10, PT ;  /* 0x0000000a1b00720c */ /* 0x000fe40003f86070 */
[C---:B------:R-:W-:Y:S02]  /*0e90*/  IADD3 R27, PT, PT, -R20.reuse, RZ, RZ ;  /* 0x000000ff141b7210 */ /* 0x040fe40007ffe1ff */
[----:B------:R-:W-:-:S05]  /*0ea0*/  SEL R20, R20, RZ, P0 ;  /* 0x000000ff14147207 */ /* 0x000fca0000000000 */
[----:B------:R-:W-:-:S04]  /*0eb0*/  IMAD R20, R20, UR46, RZ ;  /* 0x0000002e14147c24 */ /* 0x000fc8000f8e02ff */
[----:B------:R-:W-:-:S05]  /*0ec0*/  @P4 VIADD R17, R17, 0x1 ;  /* 0x0000000111114836 */ /* 0x000fca0000000000 */
[----:B------:R-:W-:-:S04]  /*0ed0*/  @!P6 IADD3 R17, PT, PT, -R17, RZ, RZ ;  /* 0x000000ff1111e210 */ /* 0x000fc80007ffe1ff */
[----:B------:R-:W-:-:S05]  /*0ee0*/  SEL R18, R26, R17, !P3 ;  /* 0x000000111a127207 */ /* 0x000fca0005800000 */
[----:B------:R-:W-:Y:S01]  /*0ef0*/  IMAD.MOV R17, RZ, RZ, -R18 ;  /* 0x000000ffff117224 */ /* 0x000fe200078e0a12 */
[----:B------:R-:W-:-:S03]  /*0f00*/  SEL R18, R18, RZ, P1 ;  /* 0x000000ff12127207 */ /* 0x000fc60000800000 */
[----:B------:R-:W-:Y:S02]  /*0f10*/  IMAD R17, R15, R17, R16 ;  /* 0x000000110f117224 */ /* 0x000fe400078e0210 */
[----:B------:R-:W-:Y:S02]  /*0f20*/  IMAD R16, R14, R27, R12 ;  /* 0x0000001b0e107224 */ /* 0x000fe400078e020c */
[----:B------:R-:W-:Y:S01]  /*0f30*/  IMAD R18, R18, UR47, R19 ;  /* 0x0000002f12127c24 */ /* 0x000fe2000f8e0213 */
[----:B------:R-:W-:Y:S02]  /*0f40*/  SEL R17, R17, RZ, P2 ;  /* 0x000000ff11117207 */ /* 0x000fe40001000000 */
[----:B------:R-:W-:-:S03]  /*0f50*/  IABS R19, R16 ;  /* 0x0000001000137213 */ /* 0x000fc60000000000 */
[----:B------:R-:W-:Y:S02]  /*0f60*/  IMAD R27, R17, UR49, R18 ;  /* 0x00000031111b7c24 */ /* 0x000fe4000f8e0212 */
[----:B------:R-:W-:-:S04]  /*0f70*/  IMAD.HI.U32 R17, R23, R19, RZ ;  /* 0x0000001317117227 */ /* 0x000fc800078e00ff */
[----:B------:R-:W-:-:S04]  /*0f80*/  IMAD.MOV R18, RZ, RZ, -R17 ;  /* 0x000000ffff127224 */ /* 0x000fc800078e0a11 */
[----:B------:R-:W-:Y:S01]  /*0f90*/  IMAD R19, R10, R18, R19 ;  /* 0x000000120a137224 */ /* 0x000fe200078e0213 */
[----:B------:R-:W-:-:S04]  /*0fa0*/  LOP3.LUT R18, R16, R15, RZ, 0x3c, !PT ;  /* 0x0000000f10127212 */ /* 0x000fc800078e3cff */
[----:B------:R-:W-:Y:S02]  /*0fb0*/  ISETP.GT.U32.AND P5, PT, R10, R19, PT ;  /* 0x000000130a00720c */ /* 0x000fe40003fa4070 */
[----:B------:R-:W-:-:S11]  /*0fc0*/  ISETP.GE.AND P6, PT, R18, RZ, PT ;  /* 0x000000ff1200720c */ /* 0x000fd60003fc6270 */
[----:B------:R-:W-:Y:S01]  /*0fd0*/  @!P5 IADD3 R19, PT, PT, R19, -R10, RZ ;  /* 0x8000000a1313d210 */ /* 0x000fe20007ffe0ff */
[----:B------:R-:W-:-:S03]  /*0fe0*/  @!P5 VIADD R17, R17, 0x1 ;  /* 0x000000011111d836 */ /* 0x000fc60000000000 */
[----:B------:R-:W-:-:S13]  /*0ff0*/  ISETP.GE.U32.AND P4, PT, R19, R10, PT ;  /* 0x0000000a1300720c */ /* 0x000fda0003f86070 */
[----:B------:R-:W-:-:S05]  /*1000*/  @P4 IADD3 R17, PT, PT, R17, 0x1, RZ ;  /* 0x0000000111114810 */ /* 0x000fca0007ffe0ff */
[----:B------:R-:W-:-:S05]  /*1010*/  @!P6 IMAD.MOV R17, RZ, RZ, -R17 ;  /* 0x000000ffff11e224 */ /* 0x000fca00078e0a11 */
[----:B------:R-:W-:-:S04]  /*1020*/  SEL R17, R26, R17, !P3 ;  /* 0x000000111a117207 */ /* 0x000fc80005800000 */
[C---:B------:R-:W-:Y:S02]  /*1030*/  IADD3 R18, PT, PT, -R17.reuse, RZ, RZ ;  /* 0x000000ff11127210 */ /* 0x040fe40007ffe1ff */
[----:B------:R-:W-:-:S03]  /*1040*/  SEL R17, R17, RZ, P1 ;  /* 0x000000ff11117207 */ /* 0x000fc60000800000 */
[----:B------:R-:W-:Y:S01]  /*1050*/  IMAD R16, R15, R18, R16 ;  /* 0x000000120f107224 */ /* 0x000fe200078e0210 */
[----:B------:R-:W-:Y:S01]  /*1060*/  IABS R18, R28 ;  /* 0x0000001c00127213 */ /* 0x000fe20000000000 */
[----:B------:R-:W-:-:S03]  /*1070*/  IMAD R17, R17, UR47, R20 ;  /* 0x0000002f11117c24 */ /* 0x000fc6000f8e0214 */
[----:B------:R-:W-:-:S05]  /*1080*/  SEL R16, R16, RZ, P2 ;  /* 0x000000ff10107207 */ /* 0x000fca0001000000 */
[----:B------:R-:W-:Y:S02]  /*1090*/  IMAD R20, R16, UR49, R17 ;  /* 0x0000003110147c24 */ /* 0x000fe4000f8e0211 */
[----:B------:R-:W-:-:S05]  /*10a0*/  IMAD.HI.U32 R16, R23, R18, RZ ;  /* 0x0000001217107227 */ /* 0x000fca00078e00ff */
[----:B------:R-:W-:-:S05]  /*10b0*/  IADD3 R17, PT, PT, -R16, RZ, RZ ;  /* 0x000000ff10117210 */ /* 0x000fca0007ffe1ff */
[----:B------:R-:W-:Y:S02]  /*10c0*/  IMAD R17, R10, R17, R18 ;  /* 0x000000110a117224 */ /* 0x000fe400078e0212 */
[----:B------:R-:W-:-:S03]  /*10d0*/  IMAD R18, R21, UR46, RZ ;  /* 0x0000002e15127c24 */ /* 0x000fc6000f8e02ff */
[----:B------:R-:W-:-:S13]  /*10e0*/  ISETP.GT.U32.AND P5, PT, R10, R17, PT ;  /* 0x000000110a00720c */ /* 0x000fda0003fa4070 */
[----:B------:R-:W-:Y:S01]  /*10f0*/  @!P5 IMAD.IADD R17, R17, 0x1, -R10 ;  /* 0x000000011111d824 */ /* 0x000fe200078e0a0a */
[----:B------:R-:W-:-:S04]  /*1100*/  @!P5 IADD3 R16, PT, PT, R16, 0x1, RZ ;  /* 0x000000011010d810 */ /* 0x000fc80007ffe0ff */
[----:B------:R-:W-:Y:S02]  /*1110*/  ISETP.GE.U32.AND P4, PT, R17, R10, PT ;  /* 0x0000000a1100720c */ /* 0x000fe40003f86070 */
[----:B------:R-:W-:-:S04]  /*1120*/  LOP3.LUT R17, R28, R15, RZ, 0x3c, !PT ;  /* 0x0000000f1c117212 */ /* 0x000fc800078e3cff */
[----:B------:R-:W-:-:S07]  /*1130*/  ISETP.GE.AND P6, PT, R17, RZ, PT ;  /* 0x000000ff1100720c */ /* 0x000fce0003fc6270 */
[----:B------:R-:W-:-:S06]  /*1140*/  @P4 VIADD R16, R16, 0x1 ;  /* 0x0000000110104836 */ /* 0x000fcc0000000000 */
[----:B------:R-:W-:-:S04]  /*1150*/  @!P6 IADD3 R16, PT, PT, -R16, RZ, RZ ;  /* 0x000000ff1010e210 */ /* 0x000fc80007ffe1ff */
[----:B------:R-:W-:-:S04]  /*1160*/  SEL R17, R26, R16, !P3 ;  /* 0x000000101a117207 */ /* 0x000fc80005800000 */
[----:B------:R-:W-:Y:S01]  /*1170*/  SEL R21, R17, RZ, P1 ;  /* 0x000000ff11157207 */ /* 0x000fe20000800000 */
[----:B------:R-:W-:-:S04]  /*1180*/  IMAD.MOV R16, RZ, RZ, -R17 ;  /* 0x000000ffff107224 */ /* 0x000fc800078e0a11 */
[----:B------:R-:W-:Y:S01]  /*1190*/  IMAD R28, R15, R16, R28 ;  /* 0x000000100f1c7224 */ /* 0x000fe200078e021c */
[----:B------:R-:W-:Y:S01]  /*11a0*/  IADD3 R16, PT, PT, -R22, RZ, RZ ;  /* 0x000000ff16107210 */ /* 0x000fe20007ffe1ff */
[----:B------:R-:W-:-:S04]  /*11b0*/  IMAD R21, R21, UR47, R18 ;  /* 0x0000002f15157c24 */ /* 0x000fc8000f8e0212 */
[----:B------:R-:W-:-:S05]  /*11c0*/  IMAD R14, R14, R16, R11 ;  /* 0x000000100e0e7224 */ /* 0x000fca00078e020b */
[----:B------:R-:W-:-:S05]  /*11d0*/  IABS R16, R14 ;  /* 0x0000000e00107213 */ /* 0x000fca0000000000 */
[----:B------:R-:W-:-:S04]  /*11e0*/  IMAD.HI.U32 R23, R23, R16, RZ ;  /* 0x0000001017177227 */ /* 0x000fc800078e00ff */
[----:B------:R-:W-:-:S04]  /*11f0*/  IMAD.MOV R17, RZ, RZ, -R23 ;  /* 0x000000ffff117224 */ /* 0x000fc800078e0a17 */
[----:B------:R-:W-:Y:S01]  /*1200*/  IMAD R17, R10, R17, R16 ;  /* 0x000000110a117224 */ /* 0x000fe200078e0210 */
[----:B------:R-:W-:-:S04]  /*1210*/  SHF.R.S64 R16, RZ, 0x1e, R8 ;  /* 0x0000001eff107819 */ /* 0x000fc80000001008 */
[----:B------:R-:W-:Y:S02]  /*1220*/  ISETP.GT.U32.AND P5, PT, R10, R17, PT ;  /* 0x000000110a00720c */ /* 0x000fe40003fa4070 */
[----:B------:R-:W-:-:S11]  /*1230*/  IADD3 R16, P6, PT, R16, UR36, RZ ;  /* 0x0000002410107c10 */ /* 0x000fd6000ffde0ff */
[----:B------:R-:W-:Y:S01]  /*1240*/  @!P5 IADD3 R17, PT, PT, R17, -R10, RZ ;  /* 0x8000000a1111d210 */ /* 0x000fe20007ffe0ff */
[----:B------:R-:W-:-:S03]  /*1250*/  @!P5 VIADD R23, R23, 0x1 ;  /* 0x000000011717d836 */ /* 0x000fc60000000000 */
[----:B------:R-:W-:Y:S02]  /*1260*/  ISETP.GE.U32.AND P4, PT, R17, R10, PT ;  /* 0x0000000a1100720c */ /* 0x000fe40003f86070 */
[----:B------:R-:W-:Y:S02]  /*1270*/  LOP3.LUT R10, R14, R15, RZ, 0x3c, !PT ;  /* 0x0000000f0e0a7212 */ /* 0x000fe400078e3cff */
[----:B------:R-:W-:Y:S02]  /*1280*/  LEA.HI.X.SX32 R17, R8, UR37, 0x2, P6 ;  /* 0x0000002508117c11 */ /* 0x000fe4000b0f16ff */
[----:B------:R-:W-:Y:S02]  /*1290*/  ISETP.GE.AND P5, PT, R10, RZ, PT ;  /* 0x000000ff0a00720c */ /* 0x000fe40003fa6270 */
[----:B------:R-:W-:Y:S01]  /*12a0*/  SHF.R.S64 R10, RZ, 0x1e, R12 ;  /* 0x0000001eff0a7819 */ /* 0x000fe2000000100c */
[----:B------:R0:W3:Y:S04]  /*12b0*/  LDG.E R8, desc[UR4][R16.64] ;  /* 0x0000000410087981 */ /* 0x0000e8000c1e1900 */
[----:B------:R-:W-:-:S06]  /*12c0*/  @P4 IADD3 R23, PT, PT, R23, 0x1, RZ ;  /* 0x0000000117174810 */ /* 0x000fcc0007ffe0ff */
[----:B------:R-:W-:Y:S01]  /*12d0*/  @!P5 IMAD.MOV R23, RZ, RZ, -R23 ;  /* 0x000000ffff17d224 */ /* 0x000fe200078e0a17 */
[----:B0-----:R-:W-:Y:S02]  /*12e0*/  IADD3 R16, P5, PT, R10, UR36, RZ ;  /* 0x000000240a107c10 */ /* 0x001fe4000ffbe0ff */
[----:B------:R-:W-:Y:S02]  /*12f0*/  SHF.R.S64 R18, RZ, 0x1e, R13 ;  /* 0x0000001eff127819 */ /* 0x000fe4000000100d */
[----:B------:R-:W-:Y:S02]  /*1300*/  SEL R23, R26, R23, !P3 ;  /* 0x000000171a177207 */ /* 0x000fe40005800000 */
[----:B------:R-:W-:Y:S02]  /*1310*/  LEA.HI.X.SX32 R17, R12, UR37, 0x2, P5 ;  /* 0x000000250c117c11 */ /* 0x000fe4000a8f16ff */
[----:B------:R-:W-:Y:S02]  /*1320*/  IADD3 R18, P4, PT, R18, UR36, RZ ;  /* 0x0000002412127c10 */ /* 0x000fe4000ff9e0ff */
[----:B------:R-:W-:-:S02]  /*1330*/  SEL R22, R22, RZ, P0 ;  /* 0x000000ff16167207 */ /* 0x000fc40000000000 */
[----:B------:R-:W-:Y:S02]  /*1340*/  IADD3 R12, PT, PT, -R23, RZ, RZ ;  /* 0x000000ff170c7210 */ /* 0x000fe40007ffe1ff */
[----:B------:R-:W-:Y:S01]  /*1350*/  LEA.HI.X.SX32 R19, R13, UR37, 0x2, P4 ;  /* 0x000000250d137c11 */ /* 0x000fe2000a0f16ff */
[----:B------:R-:W-:Y:S01]  /*1360*/  IMAD R22, R22, UR46, RZ ;  /* 0x0000002e16167c24 */ /* 0x000fe2000f8e02ff */
[----:B------:R-:W-:Y:S01]  /*1370*/  SEL R23, R23, RZ, P1 ;  /* 0x000000ff17177207 */ /* 0x000fe20000800000 */
[----:B------:R-:W-:Y:S01]  /*1380*/  IMAD R14, R15, R12, R14 ;  /* 0x0000000c0f0e7224 */ /* 0x000fe200078e020e */
[----:B------:R-:W-:Y:S01]  /*1390*/  R2UR UR6, R6 ;  /* 0x00000000060672ca */ /* 0x000fe200000e0000 */
[----:B------:R0:W4:Y:S01]  /*13a0*/  LDG.E R10, desc[UR4][R18.64] ;  /* 0x00000004120a7981 */ /* 0x000122000c1e1900 */
[----:B------:R-:W-:Y:S01]  /*13b0*/  R2UR UR7, R7 ;  /* 0x00000000070772ca */ /* 0x000fe200000e0000 */
[----:B------:R-:W-:Y:S01]  /*13c0*/  IMAD R22, R23, UR47, R22 ;  /* 0x0000002f17167c24 */ /* 0x000fe2000f8e0216 */
[----:B------:R-:W-:-:S02]  /*13d0*/  SEL R23, R14, RZ, P2 ;  /* 0x000000ff0e177207 */ /* 0x000fc40001000000 */
[----:B------:R-:W-:Y:S02]  /*13e0*/  R2UR UR8, R6 ;  /* 0x00000000060872ca */ /* 0x000fe400000e0000 */
[----:B------:R-:W-:Y:S02]  /*13f0*/  R2UR UR9, R7 ;  /* 0x00000000070972ca */ /* 0x000fe400000e0000 */
[----:B0-----:R-:W-:Y:S02]  /*1400*/  IADD3 R18, P0, PT, R24, UR38, RZ ;  /* 0x0000002618127c10 */ /* 0x001fe4000ff1e0ff */
[----:B------:R-:W-:Y:S01]  /*1410*/  IADD3 R14, P1, PT, R25, UR38, RZ ;  /* 0x00000026190e7c10 */ /* 0x000fe2000ff3e0ff */
[----:B------:R-:W-:Y:S01]  /*1420*/  IMAD R23, R23, UR49, R22 ;  /* 0x0000003117177c24 */ /* 0x000fe2000f8e0216 */
[----:B------:R-:W-:Y:S01]  /*1430*/  SEL R28, R28, RZ, P2 ;  /* 0x000000ff1c1c7207 */ /* 0x000fe20001000000 */
[----:B------:R-:W5:Y:S01]  /*1440*/  LDG.E R16, desc[UR6][R16.64] ;  /* 0x0000000610107981 */ /* 0x000f62000c1e1900 */
[----:B------:R-:W-:-:S02]  /*1450*/  LEA.HI.X.SX32 R19, R24, UR39, 0x1, P0 ;  /* 0x0000002718137c11 */ /* 0x000fc400080f0eff */
[----:B------:R-:W-:Y:S02]  /*1460*/  IADD3 R12, P2, PT, R27, UR38, RZ ;  /* 0x000000261b0c7c10 */ /* 0x000fe4000ff5e0ff */
[----:B------:R-:W-:Y:S02]  /*1470*/  IADD3 R24, P0, PT, R20, UR38, RZ ;  /* 0x0000002614187c10 */ /* 0x000fe4000ff1e0ff */
[----:B------:R-:W-:Y:S02]  /*1480*/  R2UR UR10, R6 ;  /* 0x00000000060a72ca */ /* 0x000fe400000e0000 */
[----:B------:R-:W-:Y:S01]  /*1490*/  R2UR UR11, R7 ;  /* 0x00000000070b72ca */ /* 0x000fe200000e0000 */
[----:B------:R0:W4:Y:S01]  /*14a0*/  LDG.E.U8 R17, desc[UR4][R18.64] ;  /* 0x0000000412117981 */ /* 0x000122000c1e1100 */
[----:B------:R-:W-:Y:S02]  /*14b0*/  LEA.HI.X.SX32 R15, R25, UR39, 0x1, P1 ;  /* 0x00000027190f7c11 */ /* 0x000fe400088f0eff */
[----:B------:R-:W-:Y:S01]  /*14c0*/  LEA.HI.X.SX32 R13, R27, UR39, 0x1, P2 ;  /* 0x000000271b0d7c11 */ /* 0x000fe200090f0eff */
[----:B------:R-:W-:Y:S01]  /*14d0*/  IMAD R21, R28, UR49, R21 ;  /* 0x000000311c157c24 */ /* 0x000fe2000f8e0215 */
[----:B------:R-:W-:Y:S01]  /*14e0*/  IADD3 R22, P2, PT, R23, UR38, RZ ;  /* 0x0000002617167c10 */ /* 0x000fe2000ff5e0ff */
[----:B------:R-:W5:Y:S01]  /*14f0*/  LDG.E.U8 R14, desc[UR6][R14.64] ;  /* 0x000000060e0e7981 */ /* 0x000f62000c1e1100 */
[----:B------:R-:W-:-:S02]  /*1500*/  LEA.HI.X.SX32 R25, R20, UR39, 0x1, P0 ;  /* 0x0000002714197c11 */ /* 0x000fc400080f0eff */
[----:B------:R-:W-:Y:S01]  /*1510*/  SHF.R.S64 R20, RZ, 0x1e, R9 ;  /* 0x0000001eff147819 */ /* 0x000fe20000001009 */
[----:B------:R1:W5:Y:S01]  /*1520*/  LDG.E.U8 R26, desc[UR8][R12.64] ;  /* 0x000000080c1a7981 */ /* 0x000362000c1e1100 */
[----:B------:R-:W-:Y:S02]  /*1530*/  LEA.HI.X.SX32 R23, R23, UR39, 0x1, P2 ;  /* 0x0000002717177c11 */ /* 0x000fe400090f0eff */
[C---:B0-----:R-:W-:Y:S01]  /*1540*/  IADD3 R18, P1, PT, R21.reuse, UR38, RZ ;  /* 0x0000002615127c10 */ /* 0x041fe2000ff3e0ff */
[----:B------:R-:W5:Y:S01]  /*1550*/  LDG.E.U8 R24, desc[UR4][R24.64] ;  /* 0x0000000418187981 */ /* 0x000f62000c1e1100 */
[----:B------:R-:W-:Y:S02]  /*1560*/  SHF.R.S64 R28, RZ, 0x1e, R11 ;  /* 0x0000001eff1c7819 */ /* 0x000fe4000000100b */
[----:B-1----:R-:W-:Y:S01]  /*1570*/  IADD3 R12, P0, PT, R20, UR36, RZ ;  /* 0x00000024140c7c10 */ /* 0x002fe2000ff1e0ff */
[----:B------:R-:W5:Y:S01]  /*1580*/  LDG.E.U8 R22, desc[UR10][R22.64] ;  /* 0x0000000a16167981 */ /* 0x000f62000c1e1100 */
[----:B------:R-:W-:-:S02]  /*1590*/  LEA.HI.X.SX32 R19, R21, UR39, 0x1, P1 ;  /* 0x0000002715137c11 */ /* 0x000fc400088f0eff */
[----:B------:R-:W-:Y:S01]  /*15a0*/  LEA.HI.X.SX32 R13, R9, UR37, 0x2, P0 ;  /* 0x00000025090d7c11 */ /* 0x000fe200080f16ff */
[----:B------:R-:W2:Y:S01]  /*15b0*/  LDC.64 R20, c[0x0][0x3e8] ;  /* 0x0000fa00ff147b82 */ /* 0x000ea20000000a00 */
[----:B------:R-:W-:Y:S01]  /*15c0*/  IADD3 R28, P0, PT, R28, UR36, RZ ;  /* 0x000000241c1c7c10 */ /* 0x000fe2000ff1e0ff */
[----:B------:R0:W5:Y:S04]  /*15d0*/  LDG.E.U8 R9, desc[UR8][R18.64] ;  /* 0x0000000812097981 */ /* 0x000168000c1e1100 */
[----:B------:R1:W5:Y:S01]  /*15e0*/  LDG.E R12, desc[UR6][R12.64] ;  /* 0x000000060c0c7981 */ /* 0x000362000c1e1900 */
[----:B------:R-:W-:-:S05]  /*15f0*/  LEA.HI.X.SX32 R29, R11, UR37, 0x2, P0 ;  /* 0x000000250b1d7c11 */ /* 0x000fca00080f16ff */
[----:B------:R-:W5:Y:S01]  /*1600*/  LDG.E R28, desc[UR4][R28.64] ;  /* 0x000000041c1c7981 */ /* 0x000f62000c1e1900 */
[-C--:B--2---:R-:W-:Y:S01]  /*1610*/  FMUL R11, R4, R21.reuse ;  /* 0x00000015040b7220 */ /* 0x084fe20000400000 */
[----:B------:R-:W-:Y:S01]  /*1620*/  UMOV UR4, 0xffffffff ;  /* 0xffffffff00047882 */ /* 0x000fe20000000000 */
[----:B---3--:R-:W-:Y:S01]  /*1630*/  FMUL R15, R8, R21 ;  /* 0x00000015080f7220 */ /* 0x008fe20000400000 */
[----:B----4-:R-:W-:-:S04]  /*1640*/  ISETP.NE.AND P0, PT, R17, RZ, PT ;  /* 0x000000ff1100720c */ /* 0x010fc80003f05270 */
[----:B0-----:R-:W-:Y:S02]  /*1650*/  FSEL R19, R11, R20, P0 ;  /* 0x000000140b137208 */ /* 0x001fe40000000000 */
[----:B-----5:R-:W-:Y:S01]  /*1660*/  ISETP.NE.AND P1, PT, R14, RZ, PT ;  /* 0x000000ff0e00720c */ /* 0x020fe20003f25270 */
[----:B------:R-:W-:-:S03]  /*1670*/  FMUL R11, R10, R21 ;  /* 0x000000150a0b7220 */ /* 0x000fc60000400000 */
[-C--:B------:R-:W-:Y:S02]  /*1680*/  FSEL R10, R15, R20.reuse, P1 ;  /* 0x000000140f0a7208 */ /* 0x080fe40000800000 */
[----:B------:R-:W-:Y:S02]  /*1690*/  ISETP.NE.AND P2, PT, R26, RZ, PT ;  /* 0x000000ff1a00720c */ /* 0x000fe40003f45270 */
[----:B------:R-:W-:Y:S01]  /*16a0*/  FMNMX R15, R19, -INF , !PT ;  /* 0xff800000130f7809 */ /* 0x000fe20007800000 */
[----:B-1----:R-:W-:Y:S01]  /*16b0*/  FMUL R13, R16, R21 ;  /* 0x00000015100d7220 */ /* 0x002fe20000400000 */
[----:B------:R-:W-:Y:S02]  /*16c0*/  ISETP.NE.AND P0, PT, R24, RZ, PT ;  /* 0x000000ff1800720c */ /* 0x000fe40003f05270 */
[----:B------:R-:W-:Y:S02]  /*16d0*/  FSEL R18, R11, R20, P2 ;  /* 0x000000140b127208 */ /* 0x000fe40001000000 */
[----:B------:R-:W-:-:S02]  /*16e0*/  ISETP.NE.AND P3, PT, R22, RZ, PT ;  /* 0x000000ff1600720c */ /* 0x000fc40003f65270 */
[----:B------:R-:W-:Y:S02]  /*16f0*/  FMNMX R15, R15, R10, !PT ;  /* 0x0000000a0f0f7209 */ /* 0x000fe40007800000 */
[----:B------:R-:W-:Y:S02]  /*1700*/  FSEL R16, R13, R20, P0 ;  /* 0x000000140d107208 */ /* 0x000fe40000000000 */
[----:B------:R-:W-:Y:S02]  /*1710*/  ISETP.NE.AND P1, PT, R9, RZ, PT ;  /* 0x000000ff0900720c */ /* 0x000fe40003f25270 */
[----:B------:R-:W-:Y:S01]  /*1720*/  FMNMX R15, R15, R18, !PT ;  /* 0x000000120f0f7209 */ /* 0x000fe20007800000 */
        /* <DEDUP_REMOVED lines=26> */
[----:B------:R-:W-:Y:S01]  /*18d0*/  FADD R20, R20, -R15 ;  /* 0x8000000f14147221 */ /* 0x000fe20000000000 */
[-C--:B------:R-:W-:Y:S01]  /*18e0*/  FFMA.RM R4, R13, R12.reuse, 12582913 ;  /* 0x4b4000010d047423 */ /* 0x080fe2000000400c */
[-C--:B------:R-:W-:Y:S01]  /*18f0*/  FFMA.RM R8, R19, R12.reuse, 12582913 ;  /* 0x4b40000113087423 */ /* 0x080fe2000000400c */
[----:B------:R-:W-:-:S02]  /*1900*/  FFMA.RM R9, R9, R12, 12582913 ;  /* 0x4b40000109097423 */ /* 0x000fc4000000400c */
[----:B------:R-:W-:Y:S01]  /*1910*/  FADD R13, R4, -12583039 ;  /* 0xcb40007f040d7421 */ /* 0x000fe20000000000 */
[----:B------:R-:W-:Y:S01]  /*1920*/  FADD R19, R8, -12583039 ;  /* 0xcb40007f08137421 */ /* 0x000fe20000000000 */
[C---:B------:R-:W-:Y:S01]  /*1930*/  FADD R21, R9.reuse, -12583039 ;  /* 0xcb40007f09157421 */ /* 0x040fe20000000000 */
[----:B------:R-:W-:Y:S02]  /*1940*/  IMAD.SHL.U32 R23, R9, 0x800000, RZ ;  /* 0x0080000009177824 */ /* 0x000fe400078e00ff */
[----:B------:R-:W-:Y:S01]  /*1950*/  FFMA R13, R22, 1.4426950216293334961, -R13 ;  /* 0x3fb8aa3b160d7823 */ /* 0x000fe2000000080d */
[----:B------:R-:W-:Y:S01]  /*1960*/  FFMA R19, R14, 1.4426950216293334961, -R19 ;  /* 0x3fb8aa3b0e137823 */ /* 0x000fe20000000813 */
[----:B------:R-:W-:Y:S02]  /*1970*/  FFMA R21, R18, 1.4426950216293334961, -R21 ;  /* 0x3fb8aa3b12157823 */ /* 0x000fe40000000815 */
[----:B------:R-:W-:Y:S01]  /*1980*/  FFMA R10, R22, 1.925963033500011079e-08, R13 ;  /* 0x32a57060160a7823 */ /* 0x000fe2000000000d */
[-C--:B------:R-:W-:Y:S01]  /*1990*/  FFMA.SAT R13, R16, R11.reuse, 0.5 ;  /* 0x3f000000100d7423 */ /* 0x080fe2000000200b */
[----:B------:R-:W-:Y:S01]  /*19a0*/  FADD R22, R17, -R15 ;  /* 0x8000000f11167221 */ /* 0x000fe20000000000 */
[----:B------:R-:W-:Y:S01]  /*19b0*/  FFMA R14, R14, 1.925963033500011079e-08, R19 ;  /* 0x32a570600e0e7823 */ /* 0x000fe20000000013 */
[----:B------:R-:W-:Y:S01]  /*19c0*/  FFMA R18, R18, 1.925963033500011079e-08, R21 ;  /* 0x32a5706012127823 */ /* 0x000fe20000000015 */
[-C--:B------:R-:W-:Y:S01]  /*19d0*/  FFMA.RM R13, R13, R12.reuse, 12582913 ;  /* 0x4b4000010d0d7423 */ /* 0x080fe2000000400c */
[-C--:B------:R-:W-:Y:S01]  /*19e0*/  FFMA.SAT R19, R22, R11.reuse, 0.5 ;  /* 0x3f00000016137423 */ /* 0x080fe2000000200b */
[----:B------:R-:W-:Y:S01]  /*19f0*/  FFMA.SAT R21, R20, R11, 0.5 ;  /* 0x3f00000014157423 */ /* 0x000fe2000000200b */
[----:B------:R-:W0:Y:S01]  /*1a00*/  MUFU.EX2 R10, R10 ;  /* 0x0000000a000a7308 */ /* 0x000e220000000800 */
[----:B------:R-:W-:Y:S01]  /*1a10*/  FADD R17, R13, -12583039 ;  /* 0xcb40007f0d117421 */ /* 0x000fe20000000000 */
[-C--:B------:R-:W-:Y:S01]  /*1a20*/  FFMA.RM R15, R19, R12.reuse, 12582913 ;  /* 0x4b400001130f7423 */ /* 0x080fe2000000400c */
[----:B------:R-:W-:-:S02]  /*1a30*/  FFMA.RM R12, R21, R12, 12582913 ;  /* 0x4b400001150c7423 */ /* 0x000fc4000000400c */
[C---:B------:R-:W-:Y:S01]  /*1a40*/  FFMA R17, R16.reuse, 1.4426950216293334961, -R17 ;  /* 0x3fb8aa3b10117823 */ /* 0x040fe20000000811 */
[----:B------:R-:W-:Y:S02]  /*1a50*/  FADD R19, R15, -12583039 ;  /* 0xcb40007f0f137421 */ /* 0x000fe40000000000 */
[----:B------:R-:W1:Y:S01]  /*1a60*/  MUFU.EX2 R14, R14 ;  /* 0x0000000e000e7308 */ /* 0x000e620000000800 */
[----:B------:R-:W-:Y:S01]  /*1a70*/  FFMA R11, R16, 1.925963033500011079e-08, R17 ;  /* 0x32a57060100b7823 */ /* 0x000fe20000000011 */
[----:B------:R-:W-:Y:S01]  /*1a80*/  FFMA R19, R22, 1.4426950216293334961, -R19 ;  /* 0x3fb8aa3b16137823 */ /* 0x000fe20000000813 */
[C---:B------:R-:W-:Y:S01]  /*1a90*/  FADD R17, R12.reuse, -12583039 ;  /* 0xcb40007f0c117421 */ /* 0x040fe20000000000 */
[----:B------:R-:W-:Y:S02]  /*1aa0*/  SHF.L.U32 R12, R12, 0x17, RZ ;  /* 0x000000170c0c7819 */ /* 0x000fe400000006ff */
[----:B------:R-:W-:Y:S01]  /*1ab0*/  FFMA R19, R22, 1.925963033500011079e-08, R19 ;  /* 0x32a5706016137823 */ /* 0x000fe20000000013 */
[----:B------:R-:W-:Y:S01]  /*1ac0*/  FFMA R21, R20, 1.4426950216293334961, -R17 ;  /* 0x3fb8aa3b14157823 */ /* 0x000fe20000000811 */
[----:B------:R-:W2:Y:S01]  /*1ad0*/  MUFU.EX2 R18, R18 ;  /* 0x0000001200127308 */ /* 0x000ea20000000800 */
[----:B------:R-:W-:Y:S01]  /*1ae0*/  IMAD.SHL.U32 R17, R4, 0x800000, RZ ;  /* 0x0080000004117824 */ /* 0x000fe200078e00ff */
[----:B------:R-:W-:Y:S01]  /*1af0*/  SHF.L.U32 R4, R13, 0x17, RZ ;  /* 0x000000170d047819 */ /* 0x000fe200000006ff */
[----:B------:R-:W-:Y:S01]  /*1b00*/  FFMA R20, R20, 1.925963033500011079e-08, R21 ;  /* 0x32a5706014147823 */ /* 0x000fe20000000015 */
[----:B------:R-:W-:Y:S01]  /*1b10*/  SHF.L.U32 R21, R8, 0x17, RZ ;  /* 0x0000001708157819 */ /* 0x000fe200000006ff */
[----:B0-----:R-:W-:Y:S01]  /*1b20*/  FMUL R17, R17, R10 ;  /* 0x0000000a11117220 */ /* 0x001fe20000400000 */
[----:B------:R-:W-:-:S02]  /*1b30*/  IMAD.SHL.U32 R8, R15, 0x800000, RZ ;  /* 0x008000000f087824 */ /* 0x000fc400078e00ff */
[----:B------:R-:W0:Y:S01]  /*1b40*/  MUFU.EX2 R11, R11 ;  /* 0x0000000b000b7308 */ /* 0x000e220000000800 */
[----:B-1----:R-:W-:Y:S01]  /*1b50*/  FMUL R16, R21, R14 ;  /* 0x0000000e15107220 */ /* 0x002fe20000400000 */
[----:B------:R-:W-:-:S04]  /*1b60*/  FADD R9, RZ, R17 ;  /* 0x00000011ff097221 */ /* 0x000fc80000000000 */
[----:B------:R-:W-:Y:S02]  /*1b70*/  FADD R13, R9, R16 ;  /* 0x00000010090d7221 */ /* 0x000fe40000000000 */
[----:B------:R-:W1:Y:S01]  /*1b80*/  MUFU.EX2 R19, R19 ;  /* 0x0000001300137308 */ /* 0x000e620000000800 */
[----:B--2---:R-:W-:-:S07]  /*1b90*/  FMUL R10, R23, R18 ;  /* 0x00000012170a7220 */ /* 0x004fce0000400000 */
[----:B------:R-:W2:Y:S01]  /*1ba0*/  MUFU.EX2 R25, R20 ;  /* 0x0000001400197308 */ /* 0x000ea20000000800 */
[----:B0-----:R-:W-:Y:S01]  /*1bb0*/  FMUL R9, R4, R11 ;  /* 0x0000000b04097220 */ /* 0x001fe20000400000 */
[----:B------:R-:W-:-:S04]  /*1bc0*/  FADD R4, R13, R10 ;  /* 0x0000000a0d047221 */ /* 0x000fc80000000000 */
        /* <DEDUP_REMOVED lines=14> */
.L_x_14622:
        /* <DEDUP_REMOVED lines=12> */
[----:B------:R-:W-:Y:S05]  /*1d70*/  CALL.REL.NOINC `($__internal_216_$__cuda_sm3x_div_rn_noftz_f32_slowpath) ;  /* 0x0000000c00b07944 */ /* 0x000fea0003c00000 */
[----:B------:R-:W-:-:S07]  /*1d80*/  MOV R14, R11 ;  /* 0x0000000b000e7202 */ /* 0x000fce0000000f00 */
.L_x_14599:
[----:B------:R-:W-:Y:S05]  /*1d90*/  BSYNC.RECONVERGENT B1 ;  /* 0x0000000000017941 */ /* 0x000fea0003800200 */
.L_x_14598:
        /* <DEDUP_REMOVED lines=12> */
[----:B------:R-:W-:Y:S05]  /*1e60*/  CALL.REL.NOINC `($__internal_216_$__cuda_sm3x_div_rn_noftz_f32_slowpath) ;  /* 0x0000000c00747944 */ /* 0x000fea0003c00000 */
[----:B------:R-:W-:-:S07]  /*1e70*/  IMAD.MOV.U32 R15, RZ, RZ, R11 ;  /* 0x000000ffff0f7224 */ /* 0x000fce00078e000b */
.L_x_14601:
[----:B------:R-:W-:Y:S05]  /*1e80*/  BSYNC.RECONVERGENT B1 ;  /* 0x0000000000017941 */ /* 0x000fea0003800200 */
.L_x_14600:
        /* <DEDUP_REMOVED lines=12> */
[----:B------:R-:W-:Y:S05]  /*1f50*/  CALL.REL.NOINC `($__internal_216_$__cuda_sm3x_div_rn_noftz_f32_slowpath) ;  /* 0x0000000c00387944 */ /* 0x000fea0003c00000 */
[----:B------:R-:W-:-:S07]  /*1f60*/  MOV R16, R11 ;  /* 0x0000000b00107202 */ /* 0x000fce0000000f00 */
.L_x_14603:
[----:B------:R-:W-:Y:S05]  /*1f70*/  BSYNC.RECONVERGENT B1 ;  /* 0x0000000000017941 */ /* 0x000fea0003800200 */
.L_x_14602:
        /* <DEDUP_REMOVED lines=14> */
.L_x_14605:
[----:B------:R-:W-:Y:S05]  /*2060*/  BSYNC.RECONVERGENT B1 ;  /* 0x0000000000017941 */ /* 0x000fea0003800200 */
.L_x_14604:
        /* <DEDUP_REMOVED lines=14> */
.L_x_14607:
[----:B------:R-:W-:Y:S05]  /*2150*/  BSYNC.RECONVERGENT B1 ;  /* 0x0000000000017941 */ /* 0x000fea0003800200 */
.L_x_14606:
        /* <DEDUP_REMOVED lines=13> */
.L_x_14609:
[----:B------:R-:W-:Y:S05]  /*2230*/  BSYNC.RECONVERGENT B1 ;  /* 0x0000000000017941 */ /* 0x000fea0003800200 */
.L_x_14608:
        /* <DEDUP_REMOVED lines=24> */
[----:B------:R-:W-:Y:S02]  /*23c0*/  R2UR UR14, R6 ;  /* 0x00000000060e72ca */ /* 0x000fe400000e0000 */
[----:B------:R-:W-:Y:S01]  /*23d0*/  R2UR UR15, R7 ;  /* 0x00000000070f72ca */ /* 0x000fe200000e0000 */
[----:B------:R2:W-:Y:S01]  /*23e0*/  STG.E desc[UR10][R18.64+0x180], R10 ;  /* 0x0001800a12007986 */ /* 0x0005e2000c10190a */
[----:B------:R-:W-:-:S07]  /*23f0*/  ISETP.GE.AND.EX P0, PT, R5, UR45, PT, P0 ;  /* 0x0000002d05007c0c */ /* 0x000fce000bf06300 */
[----:B------:R2:W-:Y:S04]  /*2400*/  STG.E desc[UR12][R18.64+0x200], R9 ;  /* 0x0002000912007986 */ /* 0x0005e8000c10190c */
[----:B------:R2:W-:Y:S02]  /*2410*/  STG.E desc[UR14][R18.64+0x280], R11 ;  /* 0x0002800b12007986 */ /* 0x0005e4000c10190e */
[----:B------:R-:W-:Y:S05]  /*2420*/  @!P0 BRA `(.L_x_14610) ;  /* 0xffffffdc00988947 */ /* 0x000fea000383ffff */
[----:B------:R-:W-:Y:S05]  /*2430*/  BSYNC B0 ;  /* 0x0000000000007941 */ /* 0x000fea0003800000 */
.L_x_14596:
[----:B------:R-:W-:Y:S05]  /*2440*/  EXIT ;  /* 0x000000000000794d */ /* 0x000fea0003800000 */
.L_x_14597:
[----:B------:R-:W-:Y:S01]  /*2450*/  BSSY B1, `(.L_x_14611) ;  /* 0x0000007000017945 */ /* 0x000fe20003800000 */
[----:B------:R-:W-:Y:S01]  /*2460*/  MOV R12, 0x10 ;  /* 0x00000010000c7802 */ /* 0x000fe20000000f00 */
[----:B------:R-:W-:Y:S01]  /*2470*/  IMAD.MOV.U32 R11, RZ, RZ, 0x1f ;  /* 0x0000001fff0b7424 */ /* 0x000fe200078e00ff */
[----:B------:R-:W-:-:S07]  /*2480*/  MOV R15, 0xffffffff ;  /* 0xffffffff000f7802 */ /* 0x000fce0000000f00 */
[----:B------:R-:W-:Y:S05]  /*2490*/  WARPSYNC.COLLECTIVE R15, `(.L_x_14612) ;  /* 0x000000000f087348 */ /* 0x000fea0003c00000 */
[----:B------:R0:W1:Y:S02]  /*24a0*/  SHFL.BFLY P6, R14, R13, R12, R11 ;  /* 0x0c00000c0d0e7389 */ /* 0x00006400000c000b */
[----:B01----:R-:W-:Y:S05]  /*24b0*/  ENDCOLLECTIVE ;  /* 0x000000000000791b */ /* 0x003fea0003800000 */
.L_x_14612:
[----:B------:R-:W-:Y:S05]  /*24c0*/  BSYNC B1 ;  /* 0x0000000000017941 */ /* 0x000fea0003800000 */
.L_x_14611:
[----:B------:R-:W-:Y:S01]  /*24d0*/  HFMA2 R11, -RZ, RZ, 0, 1.847743988037109375e-06 ;  /* 0x0000001fff0b7431 */ /* 0x000fe200000001ff */
[----:B------:R-:W-:Y:S01]  /*24e0*/  FMNMX R13, R13, R14, !PT ;  /* 0x0000000e0d0d7209 */ /* 0x000fe20007800000 */
[----:B------:R-:W-:Y:S02]  /*24f0*/  IMAD.MOV.U32 R12, RZ, RZ, 0x8 ;  /* 0x00000008ff0c7424 */ /* 0x000fe400078e00ff */
[----:B------:R-:W-:-:S07]  /*2500*/  IMAD.MOV.U32 R15, RZ, RZ, -0x1 ;  /* 0xffffffffff0f7424 */ /* 0x000fce00078e00ff */
[----:B------:R-:W-:Y:S05]  /*2510*/  WARPSYNC.COLLECTIVE R15, `(.L_x_14613) ;  /* 0x000000000f087348 */ /* 0x000fea0003c00000 */
[----:B------:R0:W1:Y:S02]  /*2520*/  SHFL.BFLY P6, R14, R13, R12, R11 ;  /* 0x0c00000c0d0e7389 */ /* 0x00006400000c000b */
[----:B01----:R-:W-:Y:S05]  /*2530*/  ENDCOLLECTIVE ;  /* 0x000000000000791b */ /* 0x003fea0003800000 */
.L_x_14613:
[----:B------:R-:W-:Y:S01]  /*2540*/  IMAD.MOV.U32 R12, RZ, RZ, 0x4 ;  /* 0x00000004ff0c7424 */ /* 0x000fe200078e00ff */
[----:B------:R-:W-:-:S04]  /*2550*/  FMNMX R4, R13, R14, !PT ;  /* 0x0000000e0d047209 */ /* 0x000fc80007800000 */
[----:B------:R-:W-:-:S07]  /*2560*/  MOV R13, R4 ;  /* 0x00000004000d7202 */ /* 0x000fce0000000f00 */
[----:B------:R-:W-:Y:S05]  /*2570*/  WARPSYNC.COLLECTIVE R15, `(.L_x_14614) ;  /* 0x000000000f087348 */ /* 0x000fea0003c00000 */
[----:B------:R0:W1:Y:S02]  /*2580*/  SHFL.BFLY P6, R14, R13, R12, R11 ;  /* 0x0c00000c0d0e7389 */ /* 0x00006400000c000b */
[----:B01----:R-:W-:Y:S05]  /*2590*/  ENDCOLLECTIVE ;  /* 0x000000000000791b */ /* 0x003fea0003800000 */
.L_x_14614:
[----:B------:R-:W-:Y:S01]  /*25a0*/  IMAD.MOV.U32 R12, RZ, RZ, 0x2 ;  /* 0x00000002ff0c7424 */ /* 0x000fe200078e00ff */
[----:B------:R-:W-:-:S04]  /*25b0*/  FMNMX R8, R4, R14, !PT ;  /* 0x0000000e04087209 */ /* 0x000fc80007800000 */
[----:B------:R-:W-:-:S07]  /*25c0*/  MOV R13, R8 ;  /* 0x00000008000d7202 */ /* 0x000fce0000000f00 */
[----:B------:R-:W-:Y:S05]  /*25d0*/  WARPSYNC.COLLECTIVE R15, `(.L_x_14615) ;  /* 0x000000000f087348 */ /* 0x000fea0003c00000 */
[----:B------:R0:W1:Y:S02]  /*25e0*/  SHFL.BFLY P6, R14, R13, R12, R11 ;  /* 0x0c00000c0d0e7389 */ /* 0x00006400000c000b */
[----:B01----:R-:W-:Y:S05]  /*25f0*/  ENDCOLLECTIVE ;  /* 0x000000000000791b */ /* 0x003fea0003800000 */
.L_x_14615:
[----:B------:R-:W-:Y:S01]  /*2600*/  IMAD.MOV.U32 R12, RZ, RZ, 0x1 ;  /* 0x00000001ff0c7424 */ /* 0x000fe200078e00ff */
[----:B------:R-:W-:Y:S01]  /*2610*/  FMNMX R9, R8, R14, !PT ;  /* 0x0000000e08097209 */ /* 0x000fe20007800000 */
[----:B------:R-:W-:-:S03]  /*2620*/  IMAD.MOV.U32 R8, RZ, RZ, 0x437c0000 ;  /* 0x437c0000ff087424 */ /* 0x000fc600078e00ff */
[----:B------:R-:W-:-:S07]  /*2630*/  MOV R13, R9 ;  /* 0x00000009000d7202 */ /* 0x000fce0000000f00 */
[----:B------:R-:W-:Y:S05]  /*2640*/  WARPSYNC.COLLECTIVE R15, `(.L_x_14616) ;  /* 0x000000000f087348 */ /* 0x000fea0003c00000 */
[----:B------:R0:W1:Y:S02]  /*2650*/  SHFL.BFLY P6, R14, R13, R12, R11 ;  /* 0x0c00000c0d0e7389 */ /* 0x00006400000c000b */
[----:B01----:R-:W-:Y:S05]  /*2660*/  ENDCOLLECTIVE ;  /* 0x000000000000791b */ /* 0x003fea0003800000 */
.L_x_14616:
[----:B------:R-:W-:Y:S01]  /*2670*/  FMNMX R21, R9, R14, !PT ;  /* 0x0000000e09157209 */ /* 0x000fe20007800000 */
[----:B------:R-:W-:-:S04]  /*2680*/  HFMA2 R9, -RZ, RZ, 0.96630859375, -0.0022525787353515625 ;  /* 0x3bbb989dff097431 */ /* 0x000fc800000001ff */
        /* <DEDUP_REMOVED lines=8> */
[-C--:B------:R-:W-:Y:S01]  /*2710*/  FFMA.SAT R17, R14, R9.reuse, 0.5 ;  /* 0x3f0000000e117423 */ /* 0x080fe20000002009 */
[----:B------:R-:W-:Y:S01]  /*2720*/  FFMA.SAT R23, R20, R9, 0.5 ;  /* 0x3f00000014177423 */ /* 0x000fe20000002009 */
[-C--:B------:R-:W-:Y:S01]  /*2730*/  FFMA.RM R4, R19, R8.reuse, 12582913 ;  /* 0x4b40000113047423 */ /* 0x080fe20000004008 */
[----:B------:R-:W-:-:S03]  /*2740*/  FFMA.RM R13, R13, R8, 12582913 ;  /* 0x4b4000010d0d7423 */ /* 0x000fc60000004008 */
[C---:B------:R-:W-:Y:S01]  /*2750*/  FADD R11, R4.reuse, -12583039 ;  /* 0xcb40007f040b7421 */ /* 0x040fe20000000000 */
[----:B------:R-:W-:-:S03]  /*2760*/  SHF.L.U32 R4, R4, 0x17, RZ ;  /* 0x0000001704047819 */ /* 0x000fc600000006ff */
[C---:B------:R-:W-:Y:S01]  /*2770*/  FFMA R15, R22.reuse, 1.4426950216293334961, -R11 ;  /* 0x3fb8aa3b160f7823 */ /* 0x040fe2000000080b */
[----:B------:R-:W-:Y:S01]  /*2780*/  FFMA.RM R11, R17, R8, 12582913 ;  /* 0x4b400001110b7423 */ /* 0x000fe20000004008 */
[C---:B------:R-:W-:Y:S01]  /*2790*/  FADD R17, R13.reuse, -12583039 ;  /* 0xcb40007f0d117421 */ /* 0x040fe20000000000 */
[----:B------:R-:W-:Y:S02]  /*27a0*/  IMAD.SHL.U32 R13, R13, 0x800000, RZ ;  /* 0x008000000d0d7824 */ /* 0x000fe400078e00ff */
[----:B------:R-:W-:Y:S01]  /*27b0*/  FFMA R15, R22, 1.925963033500011079e-08, R15 ;  /* 0x32a57060160f7823 */ /* 0x000fe2000000000f */
[----:B------:R-:W-:Y:S01]  /*27c0*/  FADD R19, R11, -12583039 ;  /* 0xcb40007f0b137421 */ /* 0x000fe20000000000 */
[----:B------:R-:W-:-:S03]  /*27d0*/  FFMA R17, R10, 1.4426950216293334961, -R17 ;  /* 0x3fb8aa3b0a117823 */ /* 0x000fc60000000811 */
[----:B------:R-:W-:Y:S01]  /*27e0*/  FFMA R19, R14, 1.4426950216293334961, -R19 ;  /* 0x3fb8aa3b0e137823 */ /* 0x000fe20000000813 */
[----:B------:R-:W-:Y:S01]  /*27f0*/  FFMA R18, R10, 1.925963033500011079e-08, R17 ;  /* 0x32a570600a127823 */ /* 0x000fe20000000011 */
[----:B------:R-:W-:Y:S02]  /*2800*/  FFMA.SAT R17, R16, R9, 0.5 ;  /* 0x3f00000010117423 */ /* 0x000fe40000002009 */
[----:B------:R-:W-:Y:S02]  /*2810*/  FFMA R14, R14, 1.925963033500011079e-08, R19 ;  /* 0x32a570600e0e7823 */ /* 0x000fe40000000013 */
[----:B------:R-:W-:Y:S02]  /*2820*/  FFMA.RM R10, R17, R8, 12582913 ;  /* 0x4b400001110a7423 */ /* 0x000fe40000004008 */
[----:B------:R-:W0:Y:S02]  /*2830*/  MUFU.EX2 R17, R15 ;  /* 0x0000000f00117308 */ /* 0x000e240000000800 */
[----:B------:R-:W-:-:S04]  /*2840*/  FADD R19, R10, -12583039 ;  /* 0xcb40007f0a137421 */ /* 0x000fc80000000000 */
[C---:B------:R-:W-:Y:S02]  /*2850*/  FFMA R19, R16.reuse, 1.4426950216293334961, -R19 ;  /* 0x3fb8aa3b10137823 */ /* 0x040fe40000000813 */
[----:B------:R-:W-:Y:S02]  /*2860*/  MUFU.EX2 R14, R14 ;  /* 0x0000000e000e7308 */ /* 0x000fe40000000800 */
[----:B------:R-:W-:Y:S01]  /*2870*/  FFMA R21, R16, 1.925963033500011079e-08, R19 ;  /* 0x32a5706010157823 */ /* 0x000fe20000000013 */
[----:B------:R-:W-:-:S04]  /*2880*/  FFMA.SAT R19, R12, R9, 0.5 ;  /* 0x3f0000000c137423 */ /* 0x000fc80000002009 */
[-C--:B------:R-:W-:Y:S01]  /*2890*/  FFMA.RM R9, R19, R8.reuse, 12582913 ;  /* 0x4b40000113097423 */ /* 0x080fe20000004008 */
[----:B------:R-:W1:Y:S01]  /*28a0*/  MUFU.EX2 R16, R18 ;  /* 0x0000001200107308 */ /* 0x000e620000000800 */
[----:B------:R-:W-:Y:S01]  /*28b0*/  FFMA.RM R8, R23, R8, 12582913 ;  /* 0x4b40000117087423 */ /* 0x000fe20000004008 */
[----:B0-----:R-:W-:Y:S01]  /*28c0*/  FMUL R17, R4, R17 ;  /* 0x0000001104117220 */ /* 0x001fe20000400000 */
[----:B------:R-:W-:-:S04]  /*28d0*/  FADD R19, R9, -12583039 ;  /* 0xcb40007f09137421 */ /* 0x000fc80000000000 */
[----:B------:R-:W-:-:S04]  /*28e0*/  FFMA R19, R12, 1.4426950216293334961, -R19 ;  /* 0x3fb8aa3b0c137823 */ /* 0x000fc80000000813 */
[----:B------:R-:W-:Y:S01]  /*28f0*/  FFMA R15, R12, 1.925963033500011079e-08, R19 ;  /* 0x32a570600c0f7823 */ /* 0x000fe20000000013 */
[----:B------:R-:W-:Y:S01]  /*2900*/  FADD R19, R8, -12583039 ;  /* 0xcb40007f08137421 */ /* 0x000fe20000000000 */
[----:B------:R-:W0:Y:S03]  /*2910*/  MUFU.EX2 R12, R21 ;  /* 0x00000015000c7308 */ /* 0x000e260000000800 */
[----:B------:R-:W-:Y:S01]  /*2920*/  FFMA R19, R20, 1.4426950216293334961, -R19 ;  /* 0x3fb8aa3b14137823 */ /* 0x000fe20000000813 */
[----:B-1----:R-:W-:Y:S01]  /*2930*/  FMUL R16, R13, R16 ;  /* 0x000000100d107220 */ /* 0x002fe20000400000 */
[----:B------:R-:W-:Y:S02]  /*2940*/  IMAD.SHL.U32 R13, R10, 0x800000, RZ ;  /* 0x008000000a0d7824 */ /* 0x000fe400078e00ff */
[----:B------:R-:W-:Y:S01]  /*2950*/  FFMA R20, R20, 1.925963033500011079e-08, R19 ;  /* 0x32a5706014147823 */ /* 0x000fe20000000013 */
[----:B------:R-:W1:Y:S01]  /*2960*/  MUFU.EX2 R15, R15 ;  /* 0x0000000f000f7308 */ /* 0x000e620000000800 */
[----:B------:R-:W-:Y:S01]  /*2970*/  SHF.L.U32 R19, R11, 0x17, RZ ;  /* 0x000000170b137819 */ /* 0x000fe200000006ff */
[----:B------:R-:W-:-:S04]  /*2980*/  FADD R11, RZ, R17 ;  /* 0x00000011ff0b7221 */ /* 0x000fc80000000000 */
[----:B------:R-:W-:Y:S01]  /*2990*/  FMUL R10, R19, R14 ;  /* 0x0000000e130a7220 */ /* 0x000fe20000400000 */
[----:B------:R-:W-:Y:S01]  /*29a0*/  FADD R11, R11, R16 ;  /* 0x000000100b0b7221 */ /* 0x000fe20000000000 */
[----:B------:R-:W2:Y:S01]  /*29b0*/  MUFU.EX2 R23, R20 ;  /* 0x0000001400177308 */ /* 0x000ea20000000800 */
[----:B------:R-:W-:Y:S01]  /*29c0*/  SHF.L.U32 R14, R9, 0x17, RZ ;  /* 0x00000017090e7819 */ /* 0x000fe200000006ff */
[----:B0-----:R-:W-:Y:S01]  /*29d0*/  FMUL R9, R13, R12 ;  /* 0x0000000c0d097220 */ /* 0x001fe20000400000 */
[----:B------:R-:W-:Y:S01]  /*29e0*/  FADD R4, R11, R10 ;  /* 0x0000000a0b047221 */ /* 0x000fe20000000000 */
[----:B------:R-:W-:-:S03]  /*29f0*/  IMAD.SHL.U32 R12, R8, 0x800000, RZ ;  /* 0x00800000080c7824 */ /* 0x000fc600078e00ff */
[----:B------:R-:W-:Y:S01]  /*2a00*/  FADD R11, R4, R9 ;  /* 0x00000009040b7221 */ /* 0x000fe20000000000 */
[----:B-1----:R-:W-:Y:S01]  /*2a10*/  FMUL R8, R14, R15 ;  /* 0x0000000f0e087220 */ /* 0x002fe20000400000 */
[----:B------:R-:W-:-:S03]  /*2a20*/  MOV R15, 0xffffffff ;  /* 0xffffffff000f7802 */ /* 0x000fc60000000f00 */
[----:B------:R-:W-:Y:S01]  /*2a30*/  FADD R11, R11, R8 ;  /* 0x000000080b0b7221 */ /* 0x000fe20000000000 */
[----:B--2---:R-:W-:Y:S01]  /*2a40*/  FMUL R4, R12, R23 ;  /* 0x000000170c047220 */ /* 0x004fe20000400000 */
[----:B------:R-:W-:-:S03]  /*2a50*/  MOV R12, 0x10 ;  /* 0x00000010000c7802 */ /* 0x000fc60000000f00 */
[----:B------:R-:W-:Y:S01]  /*2a60*/  FADD R13, R11, R4 ;  /* 0x000000040b0d7221 */ /* 0x000fe20000000000 */
[----:B------:R-:W-:-:S07]  /*2a70*/  IMAD.MOV.U32 R11, RZ, RZ, 0x1f ;  /* 0x0000001fff0b7424 */ /* 0x000fce00078e00ff */
[----:B------:R-:W-:Y:S05]  /*2a80*/  WARPSYNC.COLLECTIVE R15, `(.L_x_14617) ;  /* 0x000000000f087348 */ /* 0x000fea0003c00000 */
[----:B------:R0:W1:Y:S02]  /*2a90*/  SHFL.BFLY P6, R14, R13, R12, R11 ;  /* 0x0c00000c0d0e7389 */ /* 0x00006400000c000b */
[----:B01----:R-:W-:Y:S05]  /*2aa0*/  ENDCOLLECTIVE ;  /* 0x000000000000791b */ /* 0x003fea0003800000 */
.L_x_14617:
[----:B------:R-:W-:Y:S02]  /*2ab0*/  HFMA2 R12, -RZ, RZ, 0, 4.76837158203125e-07 ;  /* 0x00000008ff0c7431 */ /* 0x000fe400000001ff */
[----:B------:R-:W-:-:S04]  /*2ac0*/  FADD R18, R13, R14 ;  /* 0x0000000e0d127221 */ /* 0x000fc80000000000 */
[----:B------:R-:W-:-:S07]  /*2ad0*/  IMAD.MOV.U32 R13, RZ, RZ, R18 ;  /* 0x000000ffff0d7224 */ /* 0x000fce00078e0012 */
[----:B------:R-:W-:Y:S05]  /*2ae0*/  WARPSYNC.COLLECTIVE R15, `(.L_x_14618) ;  /* 0x000000000f087348 */ /* 0x000fea0003c00000 */
[----:B------:R0:W1:Y:S02]  /*2af0*/  SHFL.BFLY P6, R14, R13, R12, R11 ;  /* 0x0c00000c0d0e7389 */ /* 0x00006400000c000b */
[----:B01----:R-:W-:Y:S05]  /*2b00*/  ENDCOLLECTIVE ;  /* 0x000000000000791b */ /* 0x003fea0003800000 */
.L_x_14618:
[----:B------:R-:W-:Y:S01]  /*2b10*/  MOV R12, 0x4 ;  /* 0x00000004000c7802 */ /* 0x000fe20000000f00 */
[----:B------:R-:W-:-:S04]  /*2b20*/  FADD R19, R18, R14 ;  /* 0x0000000e12137221 */ /* 0x000fc80000000000 */
[----:B------:R-:W-:-:S07]  /*2b30*/  IMAD.MOV.U32 R13, RZ, RZ, R19 ;  /* 0x000000ffff0d7224 */ /* 0x000fce00078e0013 */
[----:B------:R-:W-:Y:S05]  /*2b40*/  WARPSYNC.COLLECTIVE R15, `(.L_x_14619) ;  /* 0x000000000f087348 */ /* 0x000fea0003c00000 */
[----:B------:R0:W1:Y:S02]  /*2b50*/  SHFL.BFLY P6, R14, R13, R12, R11 ;  /* 0x0c00000c0d0e7389 */ /* 0x00006400000c000b */
[----:B01----:R-:W-:Y:S05]  /*2b60*/  ENDCOLLECTIVE ;  /* 0x000000000000791b */ /* 0x003fea0003800000 */
.L_x_14619:
[----:B------:R-:W-:Y:S02]  /*2b70*/  HFMA2 R12, -RZ, RZ, 0, 1.1920928955078125e-07 ;  /* 0x00000002ff0c7431 */ /* 0x000fe400000001ff */
[----:B------:R-:W-:-:S04]  /*2b80*/  FADD R20, R19, R14 ;  /* 0x0000000e13147221 */ /* 0x000fc80000000000 */
[----:B------:R-:W-:-:S07]  /*2b90*/  IMAD.MOV.U32 R13, RZ, RZ, R20 ;  /* 0x000000ffff0d7224 */ /* 0x000fce00078e0014 */
[----:B------:R-:W-:Y:S05]  /*2ba0*/  WARPSYNC.COLLECTIVE R15, `(.L_x_14620) ;  /* 0x000000000f087348 */ /* 0x000fea0003c00000 */
[----:B------:R0:W1:Y:S02]  /*2bb0*/  SHFL.BFLY P6, R14, R13, R12, R11 ;  /* 0x0c00000c0d0e7389 */ /* 0x00006400000c000b */
[----:B01----:R-:W-:Y:S05]  /*2bc0*/  ENDCOLLECTIVE ;  /* 0x000000000000791b */ /* 0x003fea0003800000 */
.L_x_14620:
[----:B------:R-:W-:Y:S01]  /*2bd0*/  MOV R12, 0x1 ;  /* 0x00000001000c7802 */ /* 0x000fe20000000f00 */
[----:B------:R-:W-:-:S04]  /*2be0*/  FADD R21, R20, R14 ;  /* 0x0000000e14157221 */ /* 0x000fc80000000000 */
[----:B------:R-:W-:-:S07]  /*2bf0*/  IMAD.MOV.U32 R13, RZ, RZ, R21 ;  /* 0x000000ffff0d7224 */ /* 0x000fce00078e0015 */
[----:B------:R-:W-:Y:S05]  /*2c00*/  WARPSYNC.COLLECTIVE R15, `(.L_x_14621) ;  /* 0x000000000f087348 */ /* 0x000fea0003c00000 */
[----:B------:R0:W1:Y:S02]  /*2c10*/  SHFL.BFLY P6, R14, R13, R12, R11 ;  /* 0x0c00000c0d0e7389 */ /* 0x00006400000c000b */
[----:B01----:R-:W-:Y:S05]  /*2c20*/  ENDCOLLECTIVE ;  /* 0x000000000000791b */ /* 0x003fea0003800000 */
.L_x_14621:
[----:B------:R-:W-:Y:S05]  /*2c30*/  BRA `(.L_x_14622) ;  /* 0xfffffff0001c7947 */ /* 0x000fea000383ffff */
        .weak           $__internal_216_$__cuda_sm3x_div_rn_noftz_f32_slowpath
        .type           $__internal_216_$__cuda_sm3x_div_rn_noftz_f32_slowpath,@function
        .size           $__internal_216_$__cuda_sm3x_div_rn_noftz_f32_slowpath,(.L_x_37593 - $__internal_216_$__cuda_sm3x_div_rn_noftz_f32_slowpath)
$__internal_216_$__cuda_sm3x_div_rn_noftz_f32_slowpath:
        /* <DEDUP_REMOVED lines=35> */
.L_x_14624:
        /* <DEDUP_REMOVED lines=51> */
.L_x_14631:
[----:B------:R-:W-:-:S04]  /*31a0*/  LOP3.LUT R11, R11, 0x80000000, RZ, 0xc0, !PT ;  /* 0x800000000b0b7812 */ /* 0x000fc800078ec0ff */
[----:B------:R-:W-:Y:S01]  /*31b0*/  LOP3.LUT R11, R11, 0x7f800000, RZ, 0xfc, !PT ;  /* 0x7f8000000b0b7812 */ /* 0x000fe200078efcff */
[----:B------:R-:W-:Y:S06]  /*31c0*/  BRA `(.L_x_14632) ;  /* 0x0000000000047947 */ /* 0x000fec0003800000 */
.L_x_14630:
[----:B------:R-:W-:-:S07]  /*31d0*/  LEA R11, R18, R11, 0x17 ;  /* 0x0000000b120b7211 */ /* 0x000fce00078eb8ff */
.L_x_14632:
[----:B------:R-:W-:Y:S05]  /*31e0*/  BSYNC.RECONVERGENT B3 ;  /* 0x0000000000037941 */ /* 0x000fea0003800200 */
.L_x_14629:
[----:B------:R-:W-:Y:S05]  /*31f0*/  BRA `(.L_x_14633) ;  /* 0x0000000000207947 */ /* 0x000fea0003800000 */
.L_x_14628:
[----:B------:R-:W-:-:S04]  /*3200*/  LOP3.LUT R11, R12, 0x80000000, R20, 0x48, !PT ;  /* 0x800000000c0b7812 */ /* 0x000fc800078e4814 */
[----:B------:R-:W-:Y:S01]  /*3210*/  LOP3.LUT R11, R11, 0x7f800000, RZ, 0xfc, !PT ;  /* 0x7f8000000b0b7812 */ /* 0x000fe200078efcff */
[----:B------:R-:W-:Y:S06]  /*3220*/  BRA `(.L_x_14633) ;  /* 0x0000000000147947 */ /* 0x000fec0003800000 */
.L_x_14627:
[----:B------:R-:W-:Y:S01]  /*3230*/  LOP3.LUT R11, R12, 0x80000000, R20, 0x48, !PT ;  /* 0x800000000c0b7812 */ /* 0x000fe200078e4814 */
[----:B------:R-:W-:Y:S06]  /*3240*/  BRA `(.L_x_14633) ;  /* 0x00000000000c7947 */ /* 0x000fec0003800000 */
.L_x_14626:
[----:B------:R-:W0:Y:S01]  /*3250*/  MUFU.RSQ R11, -QNAN ;  /* 0xffc00000000b7908 */ /* 0x000e220000001400 */
[----:B------:R-:W-:Y:S05]  /*3260*/  BRA `(.L_x_14633) ;  /* 0x0000000000047947 */ /* 0x000fea0003800000 */
.L_x_14625:
[----:B------:R-:W-:-:S07]  /*3270*/  FADD.FTZ R11, R17, R12 ;  /* 0x0000000c110b7221 */ /* 0x000fce0000010000 */
.L_x_14633:
[----:B------:R-:W-:Y:S05]  /*3280*/  BSYNC.RECONVERGENT B2 ;  /* 0x0000000000027941 */ /* 0x000fea0003800200 */
.L_x_14623:
[----:B------:R-:W-:Y:S02]  /*3290*/  HFMA2 R13, -RZ, RZ, 0, 0 ;  /* 0x00000000ff0d7431 */ /* 0x000fe400000001ff */
[----:B------:R-:W-:-:S04]  /*32a0*/  IMAD.MOV.U32 R12, RZ, RZ, R19 ;  /* 0x000000ffff0c7224 */ /* 0x000fc800078e0013 */
[----:B0-----:R-:W-:Y:S05]  /*32b0*/  RET.REL.NODEC R12 `(_Z15SoftmaxWarpImplI22BroadcastScaleMaskLoadIffbLm3EiE11DirectStoreIffEfLi1ELi6ELi32ELi1ELb0EL9Algorithm0EEvT_T0_ll) ;  /* 0xffffffcc0c507950 */ /* 0x001fea0003c3ffff */
.L_x_14634:
        /* <DEDUP_REMOVED lines=12> */
.L_x_37593:


//--------------------- .text._Z15SoftmaxWarpImplI22BroadcastScaleMaskLoadIffbLm3EiE11DirectStoreIffEfLi1ELi5ELi32ELi1ELb1EL9Algorithm0EEvT_T0_ll --------------------------
	.section	.text._Z15SoftmaxWarpImplI22BroadcastScaleMaskLoadIffbLm3EiE11DirectStoreIffEfLi1ELi5ELi32ELi1ELb1EL9Algorithm0EEvT_T0_ll,"ax",@progbits
	.align	128
        .global         _Z15SoftmaxWarpImplI22BroadcastScaleMaskLoadIffbLm3EiE11DirectStoreIffEfLi1ELi5ELi32ELi1ELb1EL9Algorithm0EEvT_T0_ll
        .type           _Z15SoftmaxWarpImplI22BroadcastScaleMaskLoadIffbLm3EiE11DirectStoreIffEfLi1ELi5ELi32ELi1ELb1EL9Algorithm0EEvT_T0_ll,@function
        .size           _Z15SoftmaxWarpImplI22BroadcastScaleMaskLoadIffbLm3EiE11DirectStoreIffEfLi1ELi5ELi32ELi1ELb1EL9Algorithm0EEvT_T0_ll,(.L_x_37594 - _Z15SoftmaxWarpImplI22BroadcastScaleMaskLoadIffbLm3EiE11DirectStoreIffEfLi1ELi5ELi32ELi1ELb1EL9Algorithm0EEvT_T0_ll)
        .other          _Z15SoftmaxWarpImplI22BroadcastScaleMaskLoadIffbLm3EiE11DirectStoreIffEfLi1ELi5ELi32ELi1ELb1EL9Algorithm0EEvT_T0_ll,@"STO_CUDA_ENTRY STV_DEFAULT"
_Z15SoftmaxWarpImplI22BroadcastScaleMaskLoadIffbLm3EiE11DirectStoreIffEfLi1ELi5ELi32ELi1ELb1EL9Algorithm0EEvT_T0_ll:
.text._Z15SoftmaxWarpImplI22BroadcastScaleMaskLoadIffbLm3EiE11DirectStoreIffEfLi1ELi5ELi32ELi1ELb1EL9Algorithm0EEvT_T0_ll:
        /* <DEDUP_REMOVED lines=29> */
.L_x_14635:
        /* <DEDUP_REMOVED lines=18> */
.L_x_14658:
[----:B0-----:R-:W0:Y:S01]  /*02f0*/  LDC.64 R10, c[0x0][0x408] ;  /* 0x00010200ff0a7b82 */ /* 0x001e220000000a00 */
[----:B------:R-:W-:Y:S01]  /*0300*/  BSSY.RECONVERGENT B1, `(.L_x_14637) ;  /* 0x0000062000017945 */ /* 0x000fe20003800200 */
[----:B--2---:R-:W-:Y:S02]  /*0310*/  IMAD.MOV.U32 R9, RZ, RZ, -0x800000 ;  /* 0xff800000ff097424 */ /* 0x004fe400078e00ff */
[----:B------:R-:W-:-:S04]  /*0320*/  IMAD.MOV.U32 R13, RZ, RZ, -0x800000 ;  /* 0xff800000ff0d7424 */ /* 0x000fc800078e00ff */
[----:B------:R-:W2:Y:S01]  /*0330*/  LDC R12, c[0x0][0x3b4] ;  /* 0x0000ed00ff0c7b82 */ /* 0x000ea20000000800 */
[-C--:B0-----:R-:W-:Y:S02]  /*0340*/  ISETP.GE.U32.AND P0, PT, R2, R10.reuse, PT ;  /* 0x0000000a0200720c */ /* 0x081fe40003f06070 */
        /* <DEDUP_REMOVED lines=9> */
[----:B------:R-:W0:Y:S01]  /*03e0*/  LDC R11, c[0x0][0x3b0] ;  /* 0x0000ec00ff0b7b82 */ /* 0x000e220000000800 */
[----:B------:R-:W-:Y:S02]  /*03f0*/  MOV R10, 0xff800000 ;  /* 0xff800000000a7802 */ /* 0x000fe40000000f00 */
[----:B--2---:R-:W-:Y:S08]  /*0400*/  @P0 BRA `(.L_x_14638) ;  /* 0x0000000400440947 */ /* 0x004ff00003800000 */
[----:B0-----:R-:W-:Y:S01]  /*0410*/  IABS R13, R11 ;  /* 0x0000000b000d7213 */ /* 0x001fe20000000000 */
[----:B------:R-:W-:Y:S01]  /*0420*/  IMAD R20, R3, UR50, R2 ;  /* 0x0000003203147c24 */ /* 0x000fe2000f8e0202 */
[----:B------:R-:W0:Y:S01]  /*0430*/  LDC.64 R18, c[0x0][0x3a0] ;  /* 0x0000e800ff127b82 */ /* 0x000e220000000a00 */
[C---:B-1----:R-:W-:Y:S01]  /*0440*/  R2UR UR6, R26.reuse ;  /* 0x000000001a0672ca */ /* 0x042fe200000e0000 */
[----:B------:R-:W1:Y:S01]  /*0450*/  I2F.RP R9, R13 ;  /* 0x0000000d00097306 */ /* 0x000e620000209400 */
[C---:B------:R-:W-:Y:S02]  /*0460*/  R2UR UR7, R27.reuse ;  /* 0x000000001b0772ca */ /* 0x040fe400000e0000 */
[----:B------:R-:W-:Y:S02]  /*0470*/  R2UR UR4, R26 ;  /* 0x000000001a0472ca */ /* 0x000fe400000e0000 */
[----:B------:R-:W-:-:S03]  /*0480*/  R2UR UR5, R27 ;  /* 0x000000001b0572ca */ /* 0x000fc600000e0000 */
[----:B-1----:R-:W1:Y:S02]  /*0490*/  MUFU.RCP R9, R9 ;  /* 0x0000000900097308 */ /* 0x002e640000001000 */
[----:B-1----:R-:W-:Y:S01]  /*04a0*/  VIADD R14, R9, 0xffffffe ;  /* 0x0ffffffe090e7836 */ /* 0x002fe20000000000 */
[----:B------:R-:W-:-:S05]  /*04b0*/  IABS R9, R12 ;  /* 0x0000000c00097213 */ /* 0x000fca0000000000 */
[----:B------:R1:W2:Y:S02]  /*04c0*/  F2I.FTZ.U32.TRUNC.NTZ R15, R14 ;  /* 0x0000000e000f7305 */ /* 0x0002a4000021f000 */
[----:B-1----:R-:W-:Y:S02]  /*04d0*/  IMAD.MOV.U32 R14, RZ, RZ, RZ ;  /* 0x000000ffff0e7224 */ /* 0x002fe400078e00ff */
[----:B--2---:R-:W-:-:S04]  /*04e0*/  IMAD.MOV R16, RZ, RZ, -R15 ;  /* 0x000000ffff107224 */ /* 0x004fc800078e0a0f */
        /* <DEDUP_REMOVED lines=13> */
[----:B------:R-:W-:Y:S01]  /*05c0*/  ISETP.GE.AND P5, PT, R13, RZ, PT ;  /* 0x000000ff0d00720c */ /* 0x000fe20003fa6270 */
[----:B-1----:R-:W-:-:S06]  /*05d0*/  VIADD R14, R16, 0xffffffe ;  /* 0x0ffffffe100e7836 */ /* 0x002fcc0000000000 */
[----:B------:R-:W-:Y:S02]  /*05e0*/  @P6 IADD3 R21, PT, PT, R21, 0x1, RZ ;  /* 0x0000000115156810 */ /* 0x000fe40007ffe0ff */
[----:B------:R-:W-:Y:S01]  /*05f0*/  ISETP.NE.AND P6, PT, R11, RZ, PT ;  /* 0x000000ff0b00720c */ /* 0x000fe20003fc5270 */
[----:B------:R1:W2:Y:S03]  /*0600*/  F2I.FTZ.U32.TRUNC.NTZ R15, R14 ;  /* 0x0000000e000f7305 */ /* 0x0002a6000021f000 */
[----:B------:R-:W-:Y:S02]  /*0610*/  @!P5 IMAD.MOV R21, RZ, RZ, -R21 ;  /* 0x000000ffff15d224 */ /* 0x000fe400078e0a15 */
[----:B-1----:R-:W-:-:S07]  /*0620*/  HFMA2 R14, -RZ, RZ, 0, 0 ;  /* 0x00000000ff0e7431 */ /* 0x002fce00000001ff */
[----:B------:R-:W-:Y:S01]  /*0630*/  @!P6 LOP3.LUT R21, RZ, R11, RZ, 0x33, !PT ;  /* 0x0000000bff15e212 */ /* 0x000fe200078e33ff */
[----:B--2---:R-:W-:-:S04]  /*0640*/  IMAD.MOV R16, RZ, RZ, -R15 ;  /* 0x000000ffff107224 */ /* 0x004fc800078e0a0f */
[----:B------:R-:W-:Y:S02]  /*0650*/  IMAD.MOV R13, RZ, RZ, -R21 ;  /* 0x000000ffff0d7224 */ /* 0x000fe400078e0a15 */
[----:B------:R-:W-:Y:S02]  /*0660*/  IMAD R17, R16, R9, RZ ;  /* 0x0000000910117224 */ /* 0x000fe400078e02ff */
        /* <DEDUP_REMOVED lines=43> */
.L_x_14638:
[----:B------:R-:W-:Y:S05]  /*0920*/  BSYNC.RECONVERGENT B1 ;  /* 0x0000000000017941 */ /* 0x000fea0003800200 */
.L_x_14637:
[----:B------:R-:W-:Y:S04]  /*0930*/  BSSY.RECONVERGENT B1, `(.L_x_14639) ;  /* 0x0000055000017945 */ /* 0x000fe80003800200 */
[----:B------:R-:W-:Y:S05]  /*0940*/  @P1 BRA `(.L_x_14640) ;  /* 0x00000004004c1947 */ /* 0x000fea0003800000 */
[----:B0-----:R-:W-:Y:S01]  /*0950*/  IABS R10, R11 ;  /* 0x0000000b000a7213 */ /* 0x001fe20000000000 */
        /* <DEDUP_REMOVED lines=31> */
[----:B------:R-:W-:Y:S01]  /*0b50*/  @P5 IADD3 R19, PT, PT, R19, 0x1, RZ ;  /* 0x0000000113135810 */ /* 0x000fe20007ffe0ff */
[----:B-1----:R-:W-:-:S05]  /*0b60*/  IMAD.MOV R17, RZ, RZ, -R15 ;  /* 0x000000ffff117224 */ /* 0x002fca00078e0a0f */
[----:B------:R-:W-:Y:S01]  /*0b70*/  @!P1 IMAD.MOV R19, RZ, RZ, -R19 ;  /* 0x000000ffff139224 */ /* 0x000fe200078e0a13 */
[----:B------:R-:W-:-:S04]  /*0b80*/  @!P6 LOP3.LUT R19, RZ, R11, RZ, 0x33, !PT ;  /* 0x0000000bff13e212 */ /* 0x000fc800078e33ff */
[----:B------:R-:W-:-:S05]  /*0b90*/  IADD3 R21, PT, PT, -R19, RZ, RZ ;  /* 0x000000ff13157210 */ /* 0x000fca0007ffe1ff */
[----:B------:R-:W-:Y:S02]  /*0ba0*/  IMAD R21, R11, R21, R18 ;  /* 0x000000150b157224 */ /* 0x000fe400078e0212 */
[----:B------:R-:W-:-:S03]  /*0bb0*/  IMAD R11, R17, R16, RZ ;  /* 0x00000010110b7224 */ /* 0x000fc600078e02ff */
[----:B------:R-:W-:Y:S01]  /*0bc0*/  IABS R10, R21 ;  /* 0x00000015000a7213 */ /* 0x000fe20000000000 */
[----:B------:R-:W-:Y:S01]  /*0bd0*/  IMAD.HI.U32 R14, R15, R11, R14 ;  /* 0x0000000b0f0e7227 */ /* 0x000fe200078e000e */
[----:B------:R-:W-:-:S03]  /*0be0*/  LOP3.LUT R22, R21, R12, RZ, 0x3c, !PT ;  /* 0x0000000c15167212 */ /* 0x000fc600078e3cff */
[----:B------:R-:W-:Y:S01]  /*0bf0*/  IMAD.MOV.U32 R15, RZ, RZ, R10 ;  /* 0x000000ffff0f7224 */ /* 0x000fe200078e000a */
[----:B------:R-:W-:-:S03]  /*0c00*/  ISETP.GE.AND P6, PT, R22, RZ, PT ;  /* 0x000000ff1600720c */ /* 0x000fc60003fc6270 */
        /* <DEDUP_REMOVED lines=9> */
[----:B------:R-:W1:Y:S08]  /*0ca0*/  LDC.64 R14, c[0x0][0x398] ;  /* 0x0000e600ff0e7b82 */ /* 0x000e700000000a00 */
[----:B------:R-:W2:Y:S03]  /*0cb0*/  LDC.64 R16, c[0x0][0x3a0] ;  /* 0x0000e800ff107b82 */ /* 0x000ea60000000a00 */
[----:B------:R-:W-:-:S02]  /*0cc0*/  @P5 IADD3 R20, PT, PT, R20, 0x1, RZ ;  /* 0x0000000114145810 */ /* 0x000fc40007ffe0ff */
[----:B0-----:R-:W-:-:S03]  /*0cd0*/  ISETP.NE.U32.AND P5, PT, R10, 0x1, PT ;  /* 0x000000010a00780c */ /* 0x001fc60003fa5070 */
[----:B------:R-:W-:Y:S01]  /*0ce0*/  @!P6 IMAD.MOV R20, RZ, RZ, -R20 ;  /* 0x000000ffff14e224 */ /* 0x000fe200078e0a14 */
[----:B------:R-:W-:Y:S02]  /*0cf0*/  @!P1 LOP3.LUT R20, RZ, R12, RZ, 0x33, !PT ;  /* 0x0000000cff149212 */ /* 0x000fe400078e33ff */
[----:B------:R-:W-:-:S03]  /*0d00*/  ISETP.NE.AND.EX P5, PT, R11, RZ, PT, P5 ;  /* 0x000000ff0b00720c */ /* 0x000fc60003fa5350 */
[----:B------:R-:W-:Y:S01]  /*0d10*/  IMAD.MOV R10, RZ, RZ, -R20 ;  /* 0x000000ffff0a7224 */ /* 0x000fe200078e0a14 */
[----:B------:R-:W-:Y:S02]  /*0d20*/  SEL R19, R19, RZ, P5 ;  /* 0x000000ff13137207 */ /* 0x000fe40002800000 */
[----:B-1----:R-:W-:Y:S01]  /*0d30*/  ISETP.NE.U32.AND P1, PT, R14, 0x1, PT ;  /* 0x000000010e00780c */ /* 0x002fe20003f25070 */
[----:B------:R-:W-:Y:S02]  /*0d40*/  IMAD R12, R12, R10, R21 ;  /* 0x0000000a0c0c7224 */ /* 0x000fe400078e0215 */
[----:B------:R-:W-:Y:S01]  /*0d50*/  IMAD R19, R19, UR44, RZ ;  /* 0x0000002c13137c24 */ /* 0x000fe2000f8e02ff */
[----:B------:R-:W-:Y:S02]  /*0d60*/  ISETP.NE.AND.EX P1, PT, R15, RZ, PT, P1 ;  /* 0x000000ff0f00720c */ /* 0x000fe40003f25310 */
[----:B--2---:R-:W-:Y:S02]  /*0d70*/  ISETP.NE.U32.AND P6, PT, R16, 0x1, PT ;  /* 0x000000011000780c */ /* 0x004fe40003fc5070 */
        /* <DEDUP_REMOVED lines=16> */
.L_x_14640:
[----:B------:R-:W-:Y:S05]  /*0e80*/  BSYNC.RECONVERGENT B1 ;  /* 0x0000000000017941 */ /* 0x000fea0003800200 */
.L_x_14639:
[----:B------:R-:W-:Y:S01]  /*0e90*/  BSSY.RECONVERGENT B1, `(.L_x_14641) ;  /* 0x000005a000017945 */ /* 0x000fe20003800200 */
[----:B------:R-:W-:Y:S01]  /*0ea0*/  MOV R22, 0xff800000 ;  /* 0xff80000000167802 */ /* 0x000fe20000000f00 */
        /* <DEDUP_REMOVED lines=12> */
[----:B------:R-:W1:Y:S01]  /*0f70*/  I2F.RP R16, R17 ;  /* 0x0000001100107306 */ /* 0x000e620000209400 */
[----:B0-----:R-:W-:-:S07]  /*0f80*/  ISETP.NE.AND P6, PT, R12, RZ, PT ;  /* 0x000000ff0c00720c */ /* 0x001fce0003fc5270 */
[----:B-1----:R-:W0:Y:S02]  /*0f90*/  MUFU.RCP R16, R16 ;  /* 0x0000001000107308 */ /* 0x002e240000001000 */
[----:B0-----:R-:W-:Y:S02]  /*0fa0*/  IADD3 R15, PT, PT, R16, 0xffffffe, RZ ;  /* 0x0ffffffe100f7810 */ /* 0x001fe40007ffe0ff */
[----:B------:R-:W-:-:S04]  /*0fb0*/  IABS R16, R12 ;  /* 0x0000000c00107213 */ /* 0x000fc80000000000 */
        /* <DEDUP_REMOVED lines=71> */
.L_x_14642:
[----:B------:R-:W-:Y:S05]  /*1430*/  BSYNC.RECONVERGENT B1 ;  /* 0x0000000000017941 */ /* 0x000fea0003800200 */
.L_x_14641:
        /* <DEDUP_REMOVED lines=14> */
[----:B0-----:R-:W-:Y:S01]  /*1520*/  VIADD R15, R16, 0xffffffe ;  /* 0x0ffffffe100f7836 */ /* 0x001fe20000000000 */
[----:B------:R-:W-:-:S05]  /*1530*/  IABS R16, R12 ;  /* 0x0000000c00107213 */ /* 0x000fca0000000000 */
        /* <DEDUP_REMOVED lines=39> */
[----:B------:R-:W-:Y:S01]  /*17b0*/  @!P2 IMAD.IADD R17, R17, 0x1, -R16 ;  /* 0x000000011111a824 */ /* 0x000fe200078e0a10 */
[----:B------:R-:W-:-:S04]  /*17c0*/  @!P2 IADD3 R22, PT, PT, R22, 0x1, RZ ;  /* 0x000000011616a810 */ /* 0x000fc80007ffe0ff */
[----:B------:R-:W-:Y:S02]  /*17d0*/  ISETP.GE.U32.AND P1, PT, R17, R16, PT ;  /* 0x000000101100720c */ /* 0x000fe40003f26070 */
[----:B------:R-:W2:Y:S01]  /*17e0*/  LDC.64 R16, c[0x0][0x398] ;  /* 0x0000e600ff107b82 */ /* 0x000ea20000000a00 */
[----:B-1----:R-:W-:-:S10]  /*17f0*/  ISETP.NE.U32.AND P2, PT, R14, 0x1, PT ;  /* 0x000000010e00780c */ /* 0x002fd40003f45070 */
[----:B------:R-:W-:-:S04]  /*1800*/  @P1 VIADD R22, R22, 0x1 ;  /* 0x0000000116161836 */ /* 0x000fc80000000000 */
        /* <DEDUP_REMOVED lines=26> */
.L_x_14644:
[----:B------:R-:W-:Y:S05]  /*19b0*/  BSYNC.RECONVERGENT B1 ;  /* 0x0000000000017941 */ /* 0x000fea0003800200 */
.L_x_14643:
        /* <DEDUP_REMOVED lines=59> */
[----:B-1----:R-:W-:-:S10]  /*1d70*/  ISETP.NE.U32.AND P2, PT, R14, 0x1, PT ;  /* 0x000000010e00780c */ /* 0x002fd40003f45070 */
[----:B------:R-:W-:-:S05]  /*1d80*/  @P1 IADD3 R23, PT, PT, R23, 0x1, RZ ;  /* 0x0000000117171810 */ /* 0x000fca0007ffe0ff */
        /* <DEDUP_REMOVED lines=26> */
.L_x_14646:
[----:B------:R-:W-:Y:S05]  /*1f30*/  BSYNC.RECONVERGENT B1 ;  /* 0x0000000000017941 */ /* 0x000fea0003800200 */
.L_x_14645:
[----:B------:R-:W-:-:S03]  /*1f40*/  UMOV UR4, 0xffffffff ;  /* 0xffffffff00047882 */ /* 0x000fc60000000000 */
[----:B------:R-:W-:Y:S05]  /*1f50*/  BRA.DIV UR4, `(.L_x_14647) ;  /* 0x0000000a04e07947 */ /* 0x000fea000b800000 */
[----:B------:R-:W2:Y:S01]  /*1f60*/  SHFL.BFLY PT, R14, R13, 0x10, 0x1f ;  /* 0x0e001f000d0e7f89 */ /* 0x000ea200000e0000 */
[----:B0-----:R-:W-:Y:S02]  /*1f70*/  HFMA2 R11, -RZ, RZ, 0.96630859375, -0.0022525787353515625 ;  /* 0x3bbb989dff0b7431 */ /* 0x001fe400000001ff */
[----:B------:R-:W-:Y:S01]  /*1f80*/  IMAD.MOV.U32 R12, RZ, RZ, 0x437c0000 ;  /* 0x437c0000ff0c7424 */ /* 0x000fe200078e00ff */
        /* <DEDUP_REMOVED lines=35> */
[----:B------:R-:W-:-:S02]  /*21c0*/  IMAD.SHL.U32 R13, R13, 0x800000, RZ ;  /* 0x008000000d0d7824 */ /* 0x000fc400078e00ff */
[----:B------:R-:W-:Y:S01]  /*21d0*/  FFMA R11, R22, 1.4426950216293334961, -R11 ;  /* 0x3fb8aa3b160b7823 */ /* 0x000fe2000000080b */
[----:B------:R-:W-:Y:S02]  /*21e0*/  IMAD.SHL.U32 R14, R14, 0x800000, RZ ;  /* 0x008000000e0e7824 */ /* 0x000fe400078e00ff */
[----:B------:R-:W-:Y:S01]  /*21f0*/  FFMA R18, R24, 1.925963033500011079e-08, R21 ;  /* 0x32a5706018127823 */ /* 0x000fe20000000015 */
[----:B------:R-:W-:Y:S01]  /*2200*/  FADD R21, R12, -12583039 ;  /* 0xcb40007f0c157421 */ /* 0x000fe20000000000 */
[----:B------:R-:W2:Y:S01]  /*2210*/  MUFU.EX2 R15, R19 ;  /* 0x00000013000f7308 */ /* 0x000ea20000000800 */
[----:B------:R-:W-:Y:S02]  /*2220*/  FFMA R17, R22, 1.925963033500011079e-08, R11 ;  /* 0x32a5706016117823 */ /* 0x000fe4000000000b */
[----:B------:R-:W-:-:S04]  /*2230*/  FFMA R21, R20, 1.4426950216293334961, -R21 ;  /* 0x3fb8aa3b14157823 */ /* 0x000fc80000000815 */
[----:B------:R-:W-:Y:S01]  /*2240*/  FFMA R11, R20, 1.925963033500011079e-08, R21 ;  /* 0x32a57060140b7823 */ /* 0x000fe20000000015 */
[----:B------:R-:W3:Y:S01]  /*2250*/  MUFU.EX2 R18, R18 ;  /* 0x0000001200127308 */ /* 0x000ee20000000800 */
[----:B------:R-:W-:Y:S01]  /*2260*/  SHF.L.U32 R20, R10, 0x17, RZ ;  /* 0x000000170a147819 */ /* 0x000fe200000006ff */
[----:B0-----:R-:W-:-:S04]  /*2270*/  FMUL R10, R9, R16 ;  /* 0x00000010090a7220 */ /* 0x001fc80000400000 */
[----:B------:R-:W-:Y:S02]  /*2280*/  FADD R16, RZ, R10 ;  /* 0x0000000aff107221 */ /* 0x000fe40000000000 */
[----:B------:R-:W0:Y:S01]  /*2290*/  MUFU.EX2 R17, R17 ;  /* 0x0000001100117308 */ /* 0x000e220000000800 */
[----:B--2---:R-:W-:-:S07]  /*22a0*/  FMUL R9, R20, R15 ;  /* 0x0000000f14097220 */ /* 0x004fce0000400000 */
[----:B------:R-:W2:Y:S01]  /*22b0*/  MUFU.EX2 R11, R11 ;  /* 0x0000000b000b7308 */ /* 0x000ea20000000800 */
[----:B---3--:R-:W-:Y:S01]  /*22c0*/  FMUL R18, R13, R18 ;  /* 0x000000120d127220 */ /* 0x008fe20000400000 */
[----:B------:R-:W-:Y:S01]  /*22d0*/  FADD R13, R16, R9 ;  /* 0x00000009100d7221 */ /* 0x000fe20000000000 */
[----:B------:R-:W-:-:S03]  /*22e0*/  SHF.L.U32 R16, R12, 0x17, RZ ;  /* 0x000000170c107819 */ /* 0x000fc600000006ff */
        /* <DEDUP_REMOVED lines=14> */
.L_x_14670:
        /* <DEDUP_REMOVED lines=12> */
[----:B01----:R-:W-:Y:S05]  /*2490*/  CALL.REL.NOINC `($__internal_217_$__cuda_sm3x_div_rn_noftz_f32_slowpath) ;  /* 0x0000000c00647944 */ /* 0x003fea0003c00000 */
[----:B------:R-:W-:-:S07]  /*24a0*/  IMAD.MOV.U32 R15, RZ, RZ, R12 ;  /* 0x000000ffff0f7224 */ /* 0x000fce00078e000c */
.L_x_14649:
[----:B------:R-:W-:Y:S05]  /*24b0*/  BSYNC.RECONVERGENT B1 ;  /* 0x0000000000017941 */ /* 0x000fea0003800200 */
.L_x_14648:
        /* <DEDUP_REMOVED lines=12> */
[----:B01----:R-:W-:Y:S05]  /*2580*/  CALL.REL.NOINC `($__internal_217_$__cuda_sm3x_div_rn_noftz_f32_slowpath) ;  /* 0x0000000c00287944 */ /* 0x003fea0003c00000 */
[----:B------:R-:W-:-:S07]  /*2590*/  IMAD.MOV.U32 R19, RZ, RZ, R12 ;  /* 0x000000ffff137224 */ /* 0x000fce00078e000c */
.L_x_14651:
[----:B------:R-:W-:Y:S05]  /*25a0*/  BSYNC.RECONVERGENT B1 ;  /* 0x0000000000017941 */ /* 0x000fea0003800200 */
.L_x_14650:
        /* <DEDUP_REMOVED lines=14> */
.L_x_14653:
[----:B------:R-:W-:Y:S05]  /*2690*/  BSYNC.RECONVERGENT B1 ;  /* 0x0000000000017941 */ /* 0x000fea0003800200 */
.L_x_14652:
        /* <DEDUP_REMOVED lines=14> */
.L_x_14655:
[----:B------:R-:W-:Y:S05]  /*2780*/  BSYNC.RECONVERGENT B1 ;  /* 0x0000000000017941 */ /* 0x000fea0003800200 */
.L_x_14654:
        /* <DEDUP_REMOVED lines=14> */
.L_x_14657:
[----:B------:R-:W-:Y:S05]  /*2870*/  BSYNC.RECONVERGENT B1 ;  /* 0x0000000000017941 */ /* 0x000fea0003800200 */
.L_x_14656:
        /* <DEDUP_REMOVED lines=17> */
[----:B------:R-:W-:Y:S02]  /*2990*/  ISETP.GE.AND.EX P4, PT, RZ, UR47, PT, P4 ;  /* 0x0000002fff007c0c */ /* 0x000fe4000bf86340 */
[----:B------:R-:W-:-:S02]  /*29a0*/  ISETP.GE.AND.EX P1, PT, RZ, UR47, PT, P1 ;  /* 0x0000002fff007c0c */ /* 0x000fc4000bf26310 */
[----:B------:R-:W-:-:S04]  /*29b0*/  IADD3 R3, P0, PT, R0, R3, RZ ;  /* 0x0000000300037210 */ /* 0x000fc80007f1e0ff */
        /* <DEDUP_REMOVED lines=17> */
.L_x_14636:
[----:B------:R-:W-:Y:S05]  /*2ad0*/  EXIT ;  /* 0x000000000000794d */ /* 0x000fea0003800000 */
.L_x_14647:
[----:B------:R-:W-:Y:S01]  /*2ae0*/  HFMA2 R12, -RZ, RZ, 0, 9.5367431640625e-07 ;  /* 0x00000010ff0c7431 */ /* 0x000fe200000001ff */
[----:B------:R-:W-:Y:S01]  /*2af0*/  BSSY B1, `(.L_x_14659) ;  /* 0x0000006000017945 */ /* 0x000fe20003800000 */
[----:B0-----:R-:W-:Y:S02]  /*2b00*/  IMAD.MOV.U32 R11, RZ, RZ, 0x1f ;  /* 0x0000001fff0b7424 */ /* 0x001fe400078e00ff */
[----:B------:R-:W-:-:S07]  /*2b10*/  IMAD.MOV.U32 R15, RZ, RZ, -0x1 ;  /* 0xffffffffff0f7424 */ /* 0x000fce00078e00ff */
[----:B-1----:R-:W-:Y:S05]  /*2b20*/  WARPSYNC.COLLECTIVE R15, `(.L_x_14660) ;  /* 0x000000000f087348 */ /* 0x002fea0003c00000 */
[----:B------:R0:W2:Y:S02]  /*2b30*/  SHFL.BFLY P6, R14, R13, R12, R11 ;  /* 0x0c00000c0d0e7389 */ /* 0x0000a400000c000b */
[----:B012---:R-:W-:Y:S05]  /*2b40*/  ENDCOLLECTIVE ;  /* 0x000000000000791b */ /* 0x007fea0003800000 */
.L_x_14660:
[----:B------:R-:W-:Y:S05]  /*2b50*/  BSYNC B1 ;  /* 0x0000000000017941 */ /* 0x000fea0003800000 */
.L_x_14659:
[----:B------:R-:W-:Y:S01]  /*2b60*/  FMNMX R13, R14, R13, !PT ;  /* 0x0000000d0e0d7209 */ /* 0x000fe20007800000 */
[----:B------:R-:W-:Y:S01]  /*2b70*/  IMAD.MOV.U32 R11, RZ, RZ, 0x1f ;  /* 0x0000001fff0b7424 */ /* 0x000fe200078e00ff */
[----:B------:R-:W-:Y:S01]  /*2b80*/  MOV R12, 0x8 ;  /* 0x00000008000c7802 */ /* 0x000fe20000000f00 */
[----:B------:R-:W-:-:S07]  /*2b90*/  IMAD.MOV.U32 R15, RZ, RZ, -0x1 ;  /* 0xffffffffff0f7424 */ /* 0x000fce00078e00ff */
[----:B------:R-:W-:Y:S05]  /*2ba0*/  WARPSYNC.COLLECTIVE R15, `(.L_x_14661) ;  /* 0x000000000f087348 */ /* 0x000fea0003c00000 */
[----:B------:R0:W1:Y:S02]  /*2bb0*/  SHFL.BFLY P6, R14, R13, R12, R11 ;  /* 0x0c00000c0d0e7389 */ /* 0x00006400000c000b */
[----:B01----:R-:W-:Y:S05]  /*2bc0*/  ENDCOLLECTIVE ;  /* 0x000000000000791b */ /* 0x003fea0003800000 */
.L_x_14661:
[----:B------:R-:W-:Y:S01]  /*2bd0*/  IMAD.MOV.U32 R12, RZ, RZ, 0x4 ;  /* 0x00000004ff0c7424 */ /* 0x000fe200078e00ff */
[----:B------:R-:W-:-:S04]  /*2be0*/  FMNMX R16, R13, R14, !PT ;  /* 0x0000000e0d107209 */ /* 0x000fc80007800000 */
[----:B------:R-:W-:-:S07]  /*2bf0*/  MOV R13, R16 ;  /* 0x00000010000d7202 */ /* 0x000fce0000000f00 */
[----:B------:R-:W-:Y:S05]  /*2c00*/  WARPSYNC.COLLECTIVE R15, `(.L_x_14662) ;  /* 0x000000000f087348 */ /* 0x000fea0003c00000 */
[----:B------:R0:W1:Y:S02]  /*2c10*/  SHFL.BFLY P6, R14, R13, R12, R11 ;  /* 0x0c00000c0d0e7389 */ /* 0x00006400000c000b */
[----:B01----:R-:W-:Y:S05]  /*2c20*/  ENDCOLLECTIVE ;  /* 0x000000000000791b */ /* 0x003fea0003800000 */
.L_x_14662:
[----:B------:R-:W-:Y:S01]  /*2c30*/  HFMA2 R12, -RZ, RZ, 0, 1.1920928955078125e-07 ;  /* 0x00000002ff0c7431 */ /* 0x000fe200000001ff */
[----:B------:R-:W-:Y:S02]  /*2c40*/  FMNMX R17, R16, R14, !PT ;  /* 0x0000000e10117209 */ /* 0x000fe40007800000 */
[----:B------:R-:W-:-:S03]  /*2c50*/  MOV R16, 0x3bbb989d ;  /* 0x3bbb989d00107802 */ /* 0x000fc60000000f00 */
[----:B------:R-:W-:-:S07]  /*2c60*/  IMAD.MOV.U32 R13, RZ, RZ, R17 ;  /* 0x000000ffff0d7224 */ /* 0x000fce00078e0011 */
[----:B------:R-:W-:Y:S05]  /*2c70*/  WARPSYNC.COLLECTIVE R15, `(.L_x_14663) ;  /* 0x000000000f087348 */ /* 0x000fea0003c00000 */
[----:B------:R0:W1:Y:S02]  /*2c80*/  SHFL.BFLY P6, R14, R13, R12, R11 ;  /* 0x0c00000c0d0e7389 */ /* 0x00006400000c000b */
[----:B01----:R-:W-:Y:S05]  /*2c90*/  ENDCOLLECTIVE ;  /* 0x000000000000791b */ /* 0x003fea0003800000 */
.L_x_14663:
[----:B------:R-:W-:Y:S01]  /*2ca0*/  IMAD.MOV.U32 R12, RZ, RZ, 0x1 ;  /* 0x00000001ff0c7424 */ /* 0x000fe200078e00ff */
[----:B------:R-:W-:-:S05]  /*2cb0*/  FMNMX R18, R17, R14, !PT ;  /* 0x0000000e11127209 */ /* 0x000fca0007800000 */
[----:B------:R-:W-:-:S07]  /*2cc0*/  IMAD.MOV.U32 R13, RZ, RZ, R18 ;  /* 0x000000ffff0d7224 */ /* 0x000fce00078e0012 */
[----:B------:R-:W-:Y:S05]  /*2cd0*/  WARPSYNC.COLLECTIVE R15, `(.L_x_14664) ;  /* 0x000000000f087348 */ /* 0x000fea0003c00000 */
[----:B------:R0:W1:Y:S02]  /*2ce0*/  SHFL.BFLY P6, R14, R13, R12, R11 ;  /* 0x0c00000c0d0e7389 */ /* 0x00006400000c000b */
[----:B01----:R-:W-:Y:S05]  /*2cf0*/  ENDCOLLECTIVE ;  /* 0x000000000000791b */ /* 0x003fea0003800000 */
.L_x_14664:
        /* <DEDUP_REMOVED lines=12> */
[----:B------:R-:W-:Y:S02]  /*2dc0*/  IMAD.SHL.U32 R10, R10, 0x800000, RZ ;  /* 0x008000000a0a7824 */ /* 0x000fe400078e00ff */
[----:B------:R-:W-:Y:S01]  /*2dd0*/  FADD R18, R13, -12583039 ;  /* 0xcb40007f0d127421 */ /* 0x000fe20000000000 */
[----:B------:R-:W-:Y:S01]  /*2de0*/  FFMA.SAT R15, R21, R16, 0.5 ;  /* 0x3f000000150f7423 */ /* 0x000fe20000002010 */
[----:B------:R-:W-:Y:S02]  /*2df0*/  FFMA R12, R23, 1.4426950216293334961, -R12 ;  /* 0x3fb8aa3b170c7823 */ /* 0x000fe4000000080c */
[----:B------:R-:W-:-:S02]  /*2e00*/  FFMA R18, R9, 1.4426950216293334961, -R18 ;  /* 0x3fb8aa3b09127823 */ /* 0x000fc40000000812 */
[----:B------:R-:W-:Y:S02]  /*2e10*/  FFMA R12, R23, 1.925963033500011079e-08, R12 ;  /* 0x32a57060170c7823 */ /* 0x000fe4000000000c */
[----:B------:R-:W-:Y:S01]  /*2e20*/  FFMA R18, R9, 1.925963033500011079e-08, R18 ;  /* 0x32a5706009127823 */ /* 0x000fe20000000012 */
[----:B------:R-:W-:Y:S01]  /*2e30*/  SHF.L.U32 R9, R13, 0x17, RZ ;  /* 0x000000170d097819 */ /* 0x000fe200000006ff */
        /* <DEDUP_REMOVED lines=13> */
[----:B------:R-:W-:Y:S01]  /*2f10*/  MOV R15, 0xffffffff ;  /* 0xffffffff000f7802 */ /* 0x000fe20000000f00 */
[----:B------:R-:W0:Y:S01]  /*2f20*/  MUFU.EX2 R18, R19 ;  /* 0x0000001300127308 */ /* 0x000e220000000800 */
[----:B------:R-:W-:Y:S01]  /*2f30*/  FADD R16, R12, -12583039 ;  /* 0xcb40007f0c107421 */ /* 0x000fe20000000000 */
[C---:B------:R-:W-:Y:S01]  /*2f40*/  FADD R20, R14.reuse, -12583039 ;  /* 0xcb40007f0e147421 */ /* 0x040fe20000000000 */
[----:B------:R-:W-:Y:S02]  /*2f50*/  SHF.L.U32 R14, R14, 0x17, RZ ;  /* 0x000000170e0e7819 */ /* 0x000fe400000006ff */
[----:B------:R-:W-:Y:S01]  /*2f60*/  FFMA R16, R17, 1.4426950216293334961, -R16 ;  /* 0x3fb8aa3b11107823 */ /* 0x000fe20000000810 */
[----:B------:R-:W-:-:S03]  /*2f70*/  FFMA R20, R21, 1.4426950216293334961, -R20 ;  /* 0x3fb8aa3b15147823 */ /* 0x000fc60000000814 */
[----:B------:R-:W-:Y:S01]  /*2f80*/  FFMA R16, R17, 1.925963033500011079e-08, R16 ;  /* 0x32a5706011107823 */ /* 0x000fe20000000010 */
[----:B------:R-:W-:Y:S01]  /*2f90*/  FFMA R20, R21, 1.925963033500011079e-08, R20 ;  /* 0x32a5706015147823 */ /* 0x000fe20000000014 */
[----:B------:R-:W-:Y:S02]  /*2fa0*/  IMAD.SHL.U32 R17, R12, 0x800000, RZ ;  /* 0x008000000c117824 */ /* 0x000fe400078e00ff */
[----:B------:R-:W-:Y:S01]  /*2fb0*/  FADD R12, RZ, R10 ;  /* 0x0000000aff0c7221 */ /* 0x000fe20000000000 */
[----:B------:R-:W-:Y:S01]  /*2fc0*/  MUFU.EX2 R13, R20 ;  /* 0x00000014000d7308 */ /* 0x000fe20000000800 */
[----:B0-----:R-:W-:Y:S02]  /*2fd0*/  FMUL R18, R11, R18 ;  /* 0x000000120b127220 */ /* 0x001fe40000400000 */
[----:B------:R-:W-:-:S05]  /*2fe0*/  FADD R11, R12, R9 ;  /* 0x000000090c0b7221 */ /* 0x000fca0000000000 */
[----:B------:R-:W0:Y:S01]  /*2ff0*/  MUFU.EX2 R16, R16 ;  /* 0x0000001000107308 */ /* 0x000e220000000800 */
[----:B------:R-:W-:Y:S01]  /*3000*/  FADD R12, R11, R18 ;  /* 0x000000120b0c7221 */ /* 0x000fe20000000000 */
[----:B------:R-:W-:Y:S02]  /*3010*/  IMAD.MOV.U32 R11, RZ, RZ, 0x1f ;  /* 0x0000001fff0b7424 */ /* 0x000fe400078e00ff */
        /* <DEDUP_REMOVED lines=8> */
.L_x_14665:
[----:B------:R-:W-:Y:S02]  /*30a0*/  IMAD.MOV.U32 R12, RZ, RZ, 0x8 ;  /* 0x00000008ff0c7424 */ /* 0x000fe400078e00ff */
[----:B------:R-:W-:-:S04]  /*30b0*/  FADD R19, R13, R14 ;  /* 0x0000000e0d137221 */ /* 0x000fc80000000000 */
[----:B------:R-:W-:-:S07]  /*30c0*/  IMAD.MOV.U32 R13, RZ, RZ, R19 ;  /* 0x000000ffff0d7224 */ /* 0x000fce00078e0013 */
[----:B------:R-:W-:Y:S05]  /*30d0*/  WARPSYNC.COLLECTIVE R15, `(.L_x_14666) ;  /* 0x000000000f087348 */ /* 0x000fea0003c00000 */
[----:B------:R0:W1:Y:S02]  /*30e0*/  SHFL.BFLY P6, R14, R13, R12, R11 ;  /* 0x0c00000c0d0e7389 */ /* 0x00006400000c000b */
[----:B01----:R-:W-:Y:S05]  /*30f0*/  ENDCOLLECTIVE ;  /* 0x000000000000791b */ /* 0x003fea0003800000 */
.L_x_14666:
[----:B------:R-:W-:Y:S02]  /*3100*/  IMAD.MOV.U32 R12, RZ, RZ, 0x4 ;  /* 0x00000004ff0c7424 */ /* 0x000fe400078e00ff */
[----:B------:R-:W-:-:S05]  /*3110*/  FADD R20, R19, R14 ;  /* 0x0000000e13147221 */ /* 0x000fca0000000000 */
[----:B------:R-:W-:-:S07]  /*3120*/  MOV R13, R20 ;  /* 0x00000014000d7202 */ /* 0x000fce0000000f00 */
[----:B------:R-:W-:Y:S05]  /*3130*/  WARPSYNC.COLLECTIVE R15, `(.L_x_14667) ;  /* 0x000000000f087348 */ /* 0x000fea0003c00000 */
[----:B------:R0:W1:Y:S02]  /*3140*/  SHFL.BFLY P6, R14, R13, R12, R11 ;  /* 0x0c00000c0d0e7389 */ /* 0x00006400000c000b */
[----:B01----:R-:W-:Y:S05]  /*3150*/  ENDCOLLECTIVE ;  /* 0x000000000000791b */ /* 0x003fea0003800000 */
.L_x_14667:
[----:B------:R-:W-:Y:S02]  /*3160*/  HFMA2 R12, -RZ, RZ, 0, 1.1920928955078125e-07 ;  /* 0x00000002ff0c7431 */ /* 0x000fe400000001ff */
[----:B------:R-:W-:-:S04]  /*3170*/  FADD R21, R20, R14 ;  /* 0x0000000e14157221 */ /* 0x000fc80000000000 */
[----:B------:R-:W-:-:S07]  /*3180*/  IMAD.MOV.U32 R13, RZ, RZ, R21 ;  /* 0x000000ffff0d7224 */ /* 0x000fce00078e0015 */
[----:B------:R-:W-:Y:S05]  /*3190*/  WARPSYNC.COLLECTIVE R15, `(.L_x_14668) ;  /* 0x000000000f087348 */ /* 0x000fea0003c00000 */
[----:B------:R0:W1:Y:S02]  /*31a0*/  SHFL.BFLY P6, R14, R13, R12, R11 ;  /* 0x0c00000c0d0e7389 */ /* 0x00006400000c000b */
[----:B01----:R-:W-:Y:S05]  /*31b0*/  ENDCOLLECTIVE ;  /* 0x000000000000791b */ /* 0x003fea0003800000 */
.L_x_14668:
[----:B------:R-:W-:Y:S02]  /*31c0*/  IMAD.MOV.U32 R12, RZ, RZ, 0x1 ;  /* 0x00000001ff0c7424 */ /* 0x000fe400078e00ff */
[----:B------:R-:W-:-:S04]  /*31d0*/  FADD R22, R21, R14 ;  /* 0x0000000e15167221 */ /* 0x000fc80000000000 */
[----:B------:R-:W-:-:S07]  /*31e0*/  IMAD.MOV.U32 R13, RZ, RZ, R22 ;  /* 0x000000ffff0d7224 */ /* 0x000fce00078e0016 */
[----:B------:R-:W-:Y:S05]  /*31f0*/  WARPSYNC.COLLECTIVE R15, `(.L_x_14669) ;  /* 0x000000000f087348 */ /* 0x000fea0003c00000 */
[----:B------:R0:W1:Y:S02]  /*3200*/  SHFL.BFLY P6, R14, R13, R12, R11 ;  /* 0x0c00000c0d0e7389 */ /* 0x00006400000c000b */
[----:B01----:R-:W-:Y:S05]  /*3210*/  ENDCOLLECTIVE ;  /* 0x000000000000791b */ /* 0x003fea0003800000 */
.L_x_14669:
[----:B------:R-:W-:Y:S05]  /*3220*/  BRA `(.L_x_14670) ;  /* 0xfffffff000687947 */ /* 0x000fea000383ffff */
        .weak           $__internal_217_$__cuda_sm3x_div_rn_noftz_f32_slowpath
        .type           $__internal_217_$__cuda_sm3x_div_rn_noftz_f32_slowpath,@function
        .size           $__internal_217_$__cuda_sm3x_div_rn_noftz_f32_slowpath,(.L_x_37594 - $__internal_217_$__cuda_sm3x_div_rn_noftz_f32_slowpath)
$__internal_217_$__cuda_sm3x_div_rn_noftz_f32_slowpath:
        /* <DEDUP_REMOVED lines=36> */
.L_x_14672:
        /* <DEDUP_REMOVED lines=51> */
.L_x_14679:
[----:B------:R-:W-:-:S04]  /*37a0*/  LOP3.LUT R11, R11, 0x80000000, RZ, 0xc0, !PT ;  /* 0x800000000b0b7812 */ /* 0x000fc800078ec0ff */
[----:B------:R-:W-:Y:S01]  /*37b0*/  LOP3.LUT R11, R11, 0x7f800000, RZ, 0xfc, !PT ;  /* 0x7f8000000b0b7812 */ /* 0x000fe200078efcff */
[----:B------:R-:W-:Y:S06]  /*37c0*/  BRA `(.L_x_14680) ;  /* 0x0000000000047947 */ /* 0x000fec0003800000 */
.L_x_14678:
[----:B------:R-:W-:-:S07]  /*37d0*/  IMAD R11, R23, 0x800000, R11 ;  /* 0x00800000170b7824 */ /* 0x000fce00078e020b */
.L_x_14680:
[----:B------:R-:W-:Y:S05]  /*37e0*/  BSYNC.RECONVERGENT B3 ;  /* 0x0000000000037941 */ /* 0x000fea0003800200 */
.L_x_14677:
[----:B------:R-:W-:Y:S05]  /*37f0*/  BRA `(.L_x_14681) ;  /* 0x0000000000207947 */ /* 0x000fea0003800000 */
.L_x_14676:
[----:B------:R-:W-:-:S04]  /*3800*/  LOP3.LUT R11, R11, 0x80000000, R10, 0x48, !PT ;  /* 0x800000000b0b7812 */ /* 0x000fc800078e480a */
[----:B------:R-:W-:Y:S01]  /*3810*/  LOP3.LUT R11, R11, 0x7f800000, RZ, 0xfc, !PT ;  /* 0x7f8000000b0b7812 */ /* 0x000fe200078efcff */
[----:B------:R-:W-:Y:S06]  /*3820*/  BRA `(.L_x_14681) ;  /* 0x0000000000147947 */ /* 0x000fec0003800000 */
.L_x_14675:
[----:B------:R-:W-:Y:S01]  /*3830*/  LOP3.LUT R11, R11, 0x80000000, R10, 0x48, !PT ;  /* 0x800000000b0b7812 */ /* 0x000fe200078e480a */
[----:B------:R-:W-:Y:S06]  /*3840*/  BRA `(.L_x_14681) ;  /* 0x00000000000c7947 */ /* 0x000fec0003800000 */
.L_x_14674:
[----:B------:R-:W0:Y:S01]  /*3850*/  MUFU.RSQ R11, -QNAN ;  /* 0xffc00000000b7908 */ /* 0x000e220000001400 */
[----:B------:R-:W-:Y:S05]  /*3860*/  BRA `(.L_x_14681) ;  /* 0x0000000000047947 */ /* 0x000fea0003800000 */
.L_x_14673:
[----:B------:R-:W-:-:S07]  /*3870*/  FADD.FTZ R11, R10, R11 ;  /* 0x0000000b0a0b7221 */ /* 0x000fce0000010000 */
.L_x_14681:
[----:B------:R-:W-:Y:S05]  /*3880*/  BSYNC.RECONVERGENT B2 ;  /* 0x0000000000027941 */ /* 0x000fea0003800200 */
.L_x_14671:
[----:B0-----:R-:W-:Y:S01]  /*3890*/  IMAD.MOV.U32 R12, RZ, RZ, R11 ;  /* 0x000000ffff0c7224 */ /* 0x001fe200078e000b */
[----:B------:R-:W-:Y:S01]  /*38a0*/  MOV R10, R14 ;  /* 0x0000000e000a7202 */ /* 0x000fe20000000f00 */
[----:B------:R-:W-:-:S04]  /*38b0*/  IMAD.MOV.U32 R11, RZ, RZ, 0x0 ;  /* 0x00000000ff0b7424 */ /* 0x000fc800078e00ff */
[----:B------:R-:W-:Y:S05]  /*38c0*/  RET.REL.NODEC R10 `(_Z15SoftmaxWarpImplI22BroadcastScaleMaskLoadIffbLm3EiE11DirectStoreIffEfLi1ELi5ELi32ELi1ELb1EL9Algorithm0EEvT_T0_ll) ;  /* 0xffffffc40acc7950 */ /* 0x000fea0003c3ffff */
.L_x_14682:
        /* <DEDUP_REMOVED lines=11> */
.L_x_37594:


//--------------------- .text._Z15SoftmaxWarpImplI22BroadcastScaleMaskLoadIffbLm3EiE11DirectStoreIffEfLi1ELi5ELi32ELi1ELb0EL9Algorithm0EEvT_T0_ll --------------------------
	.section	.text._Z15SoftmaxWarpImplI22BroadcastScaleMaskLoadIffbLm3EiE11DirectStoreIffEfLi1ELi5ELi32ELi1ELb0EL9Algorithm0EEvT_T0_ll,"ax",@progbits
	.align	128
        .global         _Z15SoftmaxWarpImplI22BroadcastScaleMaskLoadIffbLm3EiE11DirectStoreIffEfLi1ELi5ELi32ELi1ELb0EL9Algorithm0EEvT_T0_ll
        .type           _Z15SoftmaxWarpImplI22BroadcastScaleMaskLoadIffbLm3EiE11DirectStoreIffEfLi1ELi5ELi32ELi1ELb0EL9Algorithm0EEvT_T0_ll,@function
        .size           _Z15SoftmaxWarpImplI22BroadcastScaleMaskLoadIffbLm3EiE11DirectStoreIffEfLi1ELi5ELi32ELi1ELb0EL9Algorithm0EEvT_T0_ll,(.L_x_37595 - _Z15SoftmaxWarpImplI22BroadcastScaleMaskLoadIffbLm3EiE11DirectStoreIffEfLi1ELi5ELi32ELi1ELb0EL9Algorithm0EEvT_T0_ll)
        .other          _Z15SoftmaxWarpImplI22BroadcastScaleMaskLoadIffbLm3EiE11DirectStoreIffEfLi1ELi5ELi32ELi1ELb0EL9Algorithm0EEvT_T0_ll,@"STO_CUDA_ENTRY STV_DEFAULT"
_Z15SoftmaxWarpImplI22BroadcastScaleMaskLoadIffbLm3EiE11DirectStoreIffEfLi1ELi5ELi32ELi1ELb0EL9Algorithm0EEvT_T0_ll:
.text._Z15SoftmaxWarpImplI22BroadcastScaleMaskLoadIffbLm3EiE11DirectStoreIffEfLi1ELi5ELi32ELi1ELb0EL9Algorithm0EEvT_T0_ll:
        /* <DEDUP_REMOVED lines=27> */
.L_x_14683:
        /* <DEDUP_REMOVED lines=14> */
.L_x_14696:
[----:B--2---:R-:W2:Y:S01]  /*0290*/  LDC R12, c[0x0][0x3b0] ;  /* 0x0000ec00ff0c7b82 */ /* 0x004ea20000000800 */
[----:B0-----:R-:W-:Y:S01]  /*02a0*/  IMAD R11, R9, UR48, R10 ;  /* 0x00000030090b7c24 */ /* 0x001fe2000f8e020a */
[----:B-1----:R-:W-:Y:S01]  /*02b0*/  R2UR UR4, R6 ;  /* 0x00000000060472ca */ /* 0x002fe200000e0000 */
[----:B------:R-:W-:Y:S01]  /*02c0*/  IMAD.MOV.U32 R20, RZ, RZ, RZ ;  /* 0x000000ffff147224 */ /* 0x000fe200078e00ff */
[----:B------:R-:W-:Y:S01]  /*02d0*/  R2UR UR5, R7 ;  /* 0x00000000070572ca */ /* 0x000fe200000e0000 */
[C---:B------:R-:W-:Y:S01]  /*02e0*/  VIADD R15, R11.reuse, 0x40 ;  /* 0x000000400b0f7836 */ /* 0x040fe20000000000 */
[----:B------:R-:W-:Y:S02]  /*02f0*/  IABS R5, R11 ;  /* 0x0000000b00057213 */ /* 0x000fe40000000000 */
[----:B------:R-:W-:Y:S01]  /*0300*/  IADD3 R13, PT, PT, R11, 0x20, RZ ;  /* 0x000000200b0d7810 */ /* 0x000fe20007ffe0ff */
[----:B------:R-:W0:Y:S01]  /*0310*/  LDC R14, c[0x0][0x3b4] ;  /* 0x0000ed00ff0e7b82 */ /* 0x000e220000000800 */
[----:B------:R-:W-:-:S02]  /*0320*/  SHF.R.S64 R2, RZ, 0x1e, R11 ;  /* 0x0000001eff027819 */ /* 0x000fc4000000100b */
[----:B------:R-:W-:Y:S02]  /*0330*/  IABS R25, R13 ;  /* 0x0000000d00197213 */ /* 0x000fe40000000000 */
[----:B------:R-:W-:Y:S02]  /*0340*/  IABS R23, R15 ;  /* 0x0000000f00177213 */ /* 0x000fe40000000000 */
[----:B------:R-:W-:Y:S02]  /*0350*/  IADD3 R2, P0, PT, R2, UR36, RZ ;  /* 0x0000002402027c10 */ /* 0x000fe4000ff1e0ff */
[----:B--2---:R-:W-:-:S04]  /*0360*/  IABS R22, R12 ;  /* 0x0000000c00167213 */ /* 0x004fc80000000000 */
[----:B------:R-:W1:Y:S01]  /*0370*/  I2F.RP R0, R22 ;  /* 0x0000001600007306 */ /* 0x000e620000209400 */
[----:B0-----:R-:W-:-:S07]  /*0380*/  IABS R4, R14 ;  /* 0x0000000e00047213 */ /* 0x001fce0000000000 */
[----:B-1----:R-:W0:Y:S02]  /*0390*/  MUFU.RCP R0, R0 ;  /* 0x0000000000007308 */ /* 0x002e240000001000 */
[----:B0-----:R-:W-:-:S06]  /*03a0*/  VIADD R21, R0, 0xffffffe ;  /* 0x0ffffffe00157836 */ /* 0x001fcc0000000000 */
[----:B------:R-:W0:Y:S02]  /*03b0*/  F2I.FTZ.U32.TRUNC.NTZ R21, R21 ;  /* 0x0000001500157305 */ /* 0x000e24000021f000 */
[----:B0-----:R-:W-:-:S04]  /*03c0*/  IMAD.MOV R3, RZ, RZ, -R21 ;  /* 0x000000ffff037224 */ /* 0x001fc800078e0a15 */
[----:B------:R-:W-:-:S04]  /*03d0*/  IMAD R3, R3, R22, RZ ;  /* 0x0000001603037224 */ /* 0x000fc800078e02ff */
[----:B------:R-:W-:Y:S01]  /*03e0*/  IMAD.HI.U32 R20, R21, R3, R20 ;  /* 0x0000000315147227 */ /* 0x000fe200078e0014 */
[----:B------:R-:W-:-:S05]  /*03f0*/  LEA.HI.X.SX32 R3, R11, UR37, 0x2, P0 ;  /* 0x000000250b037c11 */ /* 0x000fca00080f16ff */
[----:B------:R-:W-:-:S04]  /*0400*/  IMAD.HI.U32 R19, R20, R5, RZ ;  /* 0x0000000514137227 */ /* 0x000fc800078e00ff */
[----:B------:R-:W-:Y:S01]  /*0410*/  IMAD.HI.U32 R18, R20, R25, RZ ;  /* 0x0000001914127227 */ /* 0x000fe200078e00ff */
[----:B------:R-:W-:-:S03]  /*0420*/  IADD3 R0, PT, PT, -R19, RZ, RZ ;  /* 0x000000ff13007210 */ /* 0x000fc60007ffe1ff */
[----:B------:R-:W-:-:S04]  /*0430*/  IMAD.HI.U32 R17, R20, R23, RZ ;  /* 0x0000001714117227 */ /* 0x000fc800078e00ff */
[C---:B------:R-:W-:Y:S02]  /*0440*/  IMAD R5, R22.reuse, R0, R5 ;  /* 0x0000000016057224 */ /* 0x040fe400078e0205 */
[----:B------:R-:W-:Y:S02]  /*0450*/  IMAD.MOV R0, RZ, RZ, -R18 ;  /* 0x000000ffff007224 */ /* 0x000fe400078e0a12 */
[----:B------:R-:W-:Y:S01]  /*0460*/  IMAD.MOV R24, RZ, RZ, -R17 ;  /* 0x000000ffff187224 */ /* 0x000fe200078e0a11 */
[C---:B------:R-:W-:Y:S01]  /*0470*/  ISETP.GT.U32.AND P6, PT, R22.reuse, R5, PT ;  /* 0x000000051600720c */ /* 0x040fe20003fc4070 */
[C---:B------:R-:W-:Y:S01]  /*0480*/  IMAD R25, R22.reuse, R0, R25 ;  /* 0x0000000016197224 */ /* 0x040fe200078e0219 */
[----:B------:R-:W-:Y:S01]  /*0490*/  IADD3 R21, PT, PT, R11, 0x60, RZ ;  /* 0x000000600b157810 */ /* 0x000fe20007ffe0ff */
[C---:B------:R-:W-:Y:S01]  /*04a0*/  IMAD R23, R22.reuse, R24, R23 ;  /* 0x0000001816177224 */ /* 0x040fe200078e0217 */
[----:B------:R-:W0:Y:S01]  /*04b0*/  I2F.RP R26, R4 ;  /* 0x00000004001a7306 */ /* 0x000e220000209400 */
[----:B------:R1:W2:Y:S01]  /*04c0*/  LDG.E R0, desc[UR4][R2.64] ;  /* 0x0000000402007981 */ /* 0x0002a2000c1e1900 */
[----:B------:R-:W-:-:S02]  /*04d0*/  ISETP.GT.U32.AND P0, PT, R22, R25, PT ;  /* 0x000000191600720c */ /* 0x000fc40003f04070 */
[----:B------:R-:W-:Y:S02]  /*04e0*/  IABS R29, R21 ;  /* 0x00000015001d7213 */ /* 0x000fe40000000000 */
[----:B------:R-:W-:-:S03]  /*04f0*/  ISETP.GT.U32.AND P1, PT, R22, R23, PT ;  /* 0x000000171600720c */ /* 0x000fc60003f24070 */
[----:B------:R-:W-:Y:S02]  /*0500*/  @!P6 IMAD.IADD R5, R5, 0x1, -R22 ;  /* 0x000000010505e824 */ /* 0x000fe400078e0a16 */
[----:B-1----:R-:W-:-:S03]  /*0510*/  IMAD.HI.U32 R2, R20, R29, RZ ;  /* 0x0000001d14027227 */ /* 0x002fc600078e00ff */
[-C--:B------:R-:W-:Y:S01]  /*0520*/  ISETP.GE.U32.AND P4, PT, R5, R22.reuse, PT ;  /* 0x000000160500720c */ /* 0x080fe20003f86070 */
[----:B------:R-:W-:Y:S01]  /*0530*/  VIADD R5, R11, 0x80 ;  /* 0x000000800b057836 */ /* 0x000fe20000000000 */
[----:B------:R-:W-:-:S04]  /*0540*/  @!P0 IADD3 R25, PT, PT, R25, -R22, RZ ;  /* 0x8000001619198210 */ /* 0x000fc80007ffe0ff */
[-C--:B------:R-:W-:Y:S01]  /*0550*/  ISETP.GE.U32.AND P2, PT, R25, R22.reuse, PT ;  /* 0x000000161900720c */ /* 0x080fe20003f46070 */
[----:B------:R-:W-:Y:S01]  /*0560*/  IMAD.MOV R25, RZ, RZ, -R2 ;  /* 0x000000ffff197224 */ /* 0x000fe200078e0a02 */
[----:B------:R-:W-:Y:S01]  /*0570*/  IABS R27, R5 ;  /* 0x00000005001b7213 */ /* 0x000fe20000000000 */
[----:B------:R-:W-:Y:S02]  /*0580*/  @!P1 IMAD.IADD R23, R23, 0x1, -R22 ;  /* 0x0000000117179824 */ /* 0x000fe400078e0a16 */
[----:B------:R-:W-:Y:S02]  /*0590*/  IMAD R25, R22, R25, R29 ;  /* 0x0000001916197224 */ /* 0x000fe400078e021d */
[----:B------:R-:W-:Y:S01]  /*05a0*/  IMAD.HI.U32 R20, R20, R27, RZ ;  /* 0x0000001b14147227 */ /* 0x000fe200078e00ff */
[----:B0-----:R-:W0:Y:S01]  /*05b0*/  MUFU.RCP R3, R26 ;  /* 0x0000001a00037308 */ /* 0x001e220000001000 */
[----:B------:R-:W-:Y:S02]  /*05c0*/  ISETP.GE.U32.AND P5, PT, R23, R22, PT ;  /* 0x000000161700720c */ /* 0x000fe40003fa6070 */
[----:B------:R-:W-:-:S02]  /*05d0*/  ISETP.GT.U32.AND P3, PT, R22, R25, PT ;  /* 0x000000191600720c */ /* 0x000fc40003f64070 */
[----:B------:R-:W-:Y:S01]  /*05e0*/  IADD3 R23, PT, PT, -R20, RZ, RZ ;  /* 0x000000ff14177210 */ /* 0x000fe20007ffe1ff */
[----:B------:R-:W-:-:S04]  /*05f0*/  @!P6 VIADD R19, R19, 0x1 ;  /* 0x000000011313e836 */ /* 0x000fc80000000000 */
[----:B------:R-:W-:Y:S01]  /*0600*/  IMAD R23, R22, R23, R27 ;  /* 0x0000001716177224 */ /* 0x000fe200078e021b */
[----:B------:R-:W-:Y:S01]  /*0610*/  @P4 IADD3 R19, PT, PT, R19, 0x1, RZ ;  /* 0x0000000113134810 */ /* 0x000fe20007ffe0ff */
[----:B------:R-:W-:Y:S01]  /*0620*/  @!P0 VIADD R18, R18, 0x1 ;  /* 0x0000000112128836 */ /* 0x000fe20000000000 */
[----:B------:R-:W-:Y:S02]  /*0630*/  LOP3.LUT R24, R11, R12, RZ, 0x3c, !PT ;  /* 0x0000000c0b187212 */ /* 0x000fe400078e3cff */
[----:B------:R-:W-:Y:S01]  /*0640*/  ISETP.GT.U32.AND P4, PT, R22, R23, PT ;  /* 0x000000171600720c */ /* 0x000fe20003f84070 */
[----:B------:R-:W-:Y:S01]  /*0650*/  @!P3 IMAD.IADD R25, R25, 0x1, -R22 ;  /* 0x000000011919b824 */ /* 0x000fe200078e0a16 */
[----:B------:R-:W-:Y:S01]  /*0660*/  ISETP.GE.AND P6, PT, R24, RZ, PT ;  /* 0x000000ff1800720c */ /* 0x000fe20003fc6270 */
[----:B0-----:R-:W-:Y:S01]  /*0670*/  VIADD R3, R3, 0xffffffe ;  /* 0x0ffffffe03037836 */ /* 0x001fe20000000000 */
[----:B------:R-:W-:Y:S02]  /*0680*/  @P2 IADD3 R18, PT, PT, R18, 0x1, RZ ;  /* 0x0000000112122810 */ /* 0x000fe40007ffe0ff */
[----:B------:R-:W-:-:S02]  /*0690*/  ISETP.GE.U32.AND P2, PT, R25, R22, PT ;  /* 0x000000161900720c */ /* 0x000fc40003f46070 */
[-C--:B------:R-:W-:Y:S01]  /*06a0*/  LOP3.LUT R24, R13, R12.reuse, RZ, 0x3c, !PT ;  /* 0x0000000c0d187212 */ /* 0x080fe200078e3cff */
[----:B------:R-:W0:Y:S01]  /*06b0*/  F2I.FTZ.U32.TRUNC.NTZ R3, R3 ;  /* 0x0000000300037305 */ /* 0x000e22000021f000 */
[-C--:B------:R-:W-:Y:S02]  /*06c0*/  LOP3.LUT R25, R21, R12.reuse, RZ, 0x3c, !PT ;  /* 0x0000000c15197212 */ /* 0x080fe400078e3cff */
[----:B------:R-:W-:Y:S01]  /*06d0*/  ISETP.GE.AND P0, PT, R24, RZ, PT ;  /* 0x000000ff1800720c */ /* 0x000fe20003f06270 */
[----:B------:R-:W-:Y:S01]  /*06e0*/  IMAD.MOV.U32 R24, RZ, RZ, R19 ;  /* 0x000000ffff187224 */ /* 0x000fe200078e0013 */
[----:B------:R-:W-:Y:S01]  /*06f0*/  @!P3 IADD3 R2, PT, PT, R2, 0x1, RZ ;  /* 0x000000010202b810 */ /* 0x000fe20007ffe0ff */
[----:B------:R-:W-:Y:S01]  /*0700*/  @!P4 IMAD.IADD R23, R23, 0x1, -R22 ;  /* 0x000000011717c824 */ /* 0x000fe200078e0a16 */
[----:B------:R-:W-:Y:S01]  /*0710*/  ISETP.GE.AND P3, PT, R25, RZ, PT ;  /* 0x000000ff1900720c */ /* 0x000fe20003f66270 */
[----:B------:R-:W-:Y:S01]  /*0720*/  @!P1 VIADD R17, R17, 0x1 ;  /* 0x0000000111119836 */ /* 0x000fe20000000000 */
[----:B------:R-:W-:Y:S01]  /*0730*/  ISETP.NE.AND P1, PT, R12, RZ, PT ;  /* 0x000000ff0c00720c */ /* 0x000fe20003f25270 */
[----:B------:R-:W-:Y:S01]  /*0740*/  @!P6 IMAD.MOV R24, RZ, RZ, -R24 ;  /* 0x000000ffff18e224 */ /* 0x000fe200078e0a18 */
[----:B------:R-:W-:Y:S01]  /*0750*/  LOP3.LUT R19, RZ, R12, RZ, 0x33, !PT ;  /* 0x0000000cff137212 */ /* 0x000fe200078e33ff */
[----:B------:R-:W-:Y:S01]  /*0760*/  @P2 VIADD R2, R2, 0x1 ;  /* 0x0000000102022836 */ /* 0x000fe20000000000 */
[----:B------:R-:W-:-:S02]  /*0770*/  ISETP.GE.U32.AND P6, PT, R23, R22, PT ;  /* 0x000000161700720c */ /* 0x000fc40003fc6070 */
[----:B------:R-:W-:Y:S02]  /*0780*/  LOP3.LUT R22, R15, R12, RZ, 0x3c, !PT ;  /* 0x0000000c0f167212 */ /* 0x000fe400078e3cff */
[----:B------:R-:W-:Y:S02]  /*0790*/  SEL R25, R19, R24, !P1 ;  /* 0x0000001813197207 */ /* 0x000fe40004800000 */
[----:B------:R-:W-:Y:S02]  /*07a0*/  ISETP.GE.AND P2, PT, R22, RZ, PT ;  /* 0x000000ff1600720c */ /* 0x000fe40003f46270 */
[----:B------:R-:W-:Y:S01]  /*07b0*/  MOV R22, R2 ;  /* 0x0000000200167202 */ /* 0x000fe20000000f00 */
[----:B------:R-:W-:Y:S01]  /*07c0*/  IMAD.MOV R23, RZ, RZ, -R25 ;  /* 0x000000ffff177224 */ /* 0x000fe200078e0a19 */
[----:B0-----:R-:W-:Y:S02]  /*07d0*/  IADD3 R27, PT, PT, RZ, -R3, RZ ;  /* 0x80000003ff1b7210 */ /* 0x001fe40007ffe0ff */
[----:B------:R-:W-:Y:S01]  /*07e0*/  LOP3.LUT R2, R5, R12, RZ, 0x3c, !PT ;  /* 0x0000000c05027212 */ /* 0x000fe200078e3cff */
[----:B------:R-:W-:-:S02]  /*07f0*/  @!P3 IMAD.MOV R22, RZ, RZ, -R22 ;  /* 0x000000ffff16b224 */ /* 0x000fc400078e0a16 */
[----:B------:R-:W-:Y:S01]  /*0800*/  IMAD R27, R27, R4, RZ ;  /* 0x000000041b1b7224 */ /* 0x000fe200078e02ff */
[----:B------:R-:W-:Y:S01]  /*0810*/  ISETP.GE.AND P3, PT, R2, RZ, PT ;  /* 0x000000ff0200720c */ /* 0x000fe20003f66270 */
[----:B------:R-:W-:Y:S02]  /*0820*/  IMAD R23, R12, R23, R11 ;  /* 0x000000170c177224 */ /* 0x000fe400078e020b */
[----:B------:R-:W-:-:S04]  /*0830*/  IMAD.MOV.U32 R2, RZ, RZ, RZ ;  /* 0x000000ffff027224 */ /* 0x000fc800078e00ff */
[----:B------:R-:W-:Y:S01]  /*0840*/  IMAD.HI.U32 R24, R3, R27, R2 ;  /* 0x0000001b03187227 */ /* 0x000fe200078e0002 */
[----:B------:R-:W-:-:S05]  /*0850*/  IABS R3, R23 ;  /* 0x0000001700037213 */ /* 0x000fca0000000000 */
[----:B------:R-:W-:Y:S01]  /*0860*/  IMAD.HI.U32 R26, R24, R3, RZ ;  /* 0x00000003181a7227 */ /* 0x000fe200078e00ff */
[----:B------:R-:W-:-:S04]  /*0870*/  SEL R22, R19, R22, !P1 ;  /* 0x0000001613167207 */ /* 0x000fc80004800000 */
[----:B------:R-:W-:Y:S01]  /*0880*/  IADD3 R2, PT, PT, -R26, RZ, RZ ;  /* 0x000000ff1a027210 */ /* 0x000fe20007ffe1ff */
[----:B------:R-:W-:-:S04]  /*0890*/  @!P4 VIADD R20, R20, 0x1 ;  /* 0x000000011414c836 */ /* 0x000fc80000000000 */
[----:B------:R-:W-:Y:S02]  /*08a0*/  IMAD R3, R4, R2, R3 ;  /* 0x0000000204037224 */ /* 0x000fe400078e0203 */
[----:B------:R-:W-:Y:S02]  /*08b0*/  IMAD.MOV R2, RZ, RZ, -R22 ;  /* 0x000000ffff027224 */ /* 0x000fe400078e0a16 */
[----:B------:R-:W-:Y:S01]  /*08c0*/  @P6 VIADD R20, R20, 0x1 ;  /* 0x0000000114146836 */ /* 0x000fe20000000000 */
[----:B------:R-:W-:Y:S01]  /*08d0*/  @P5 IADD3 R17, PT, PT, R17, 0x1, RZ ;  /* 0x0000000111115810 */ /* 0x000fe20007ffe0ff */
[----:B------:R-:W-:Y:S01]  /*08e0*/  IMAD R21, R12, R2, R21 ;  /* 0x000000020c157224 */ /* 0x000fe200078e0215 */
[----:B------:R-:W-:Y:S01]  /*08f0*/  ISETP.GT.U32.AND P5, PT, R4, R3, PT ;  /* 0x000000030400720c */ /* 0x000fe20003fa4070 */
[----:B------:R-:W-:Y:S01]  /*0900*/  IMAD.MOV.U32 R2, RZ, RZ, R20 ;  /* 0x000000ffff027224 */ /* 0x000fe200078e0014 */
[----:B------:R-:W-:Y:S01]  /*0910*/  @!P0 IADD3 R18, PT, PT, -R18, RZ, RZ ;  /* 0x000000ff12128210 */ /* 0x000fe20007ffe1ff */
[----:B------:R-:W-:Y:S01]  /*0920*/  @!P2 IMAD.MOV R17, RZ, RZ, -R17 ;  /* 0x000000ffff11a224 */ /* 0x000fe200078e0a11 */
[----:B------:R-:W-:Y:S01]  /*0930*/  IABS R27, R21 ;  /* 0x00000015001b7213 */ /* 0x000fe20000000000 */
[----:B------:R-:W-:Y:S01]  /*0940*/  @!P3 IMAD.MOV R2, RZ, RZ, -R2 ;  /* 0x000000ffff02b224 */ /* 0x000fe200078e0a02 */
[----:B------:R-:W-:-:S02]  /*0950*/  SEL R20, R19, R18, !P1 ;  /* 0x0000001213147207 */ /* 0x000fc40004800000 */
[C---:B------:R-:W-:Y:S02]  /*0960*/  SEL R18, R19.reuse, R17, !P1 ;  /* 0x0000001113127207 */ /* 0x040fe40004800000 */
[----:B------:R-:W-:Y:S01]  /*0970*/  SEL R17, R19, R2, !P1 ;  /* 0x0000000213117207 */ /* 0x000fe20004800000 */
[----:B------:R-:W-:Y:S02]  /*0980*/  IMAD.HI.U32 R19, R24, R27, RZ ;  /* 0x0000001b18137227 */ /* 0x000fe400078e00ff */
[-C--:B------:R-:W-:Y:S02]  /*0990*/  @!P5 IADD3 R3, PT, PT, R3, -R4.reuse, RZ ;  /* 0x800000040303d210 */ /* 0x080fe40007ffe0ff */
[----:B------:R-:W-:Y:S02]  /*09a0*/  IMAD.MOV R2, RZ, RZ, -R19 ;  /* 0x000000ffff027224 */ /* 0x000fe400078e0a13 */
[----:B------:R-:W-:Y:S02]  /*09b0*/  ISETP.GE.U32.AND P6, PT, R3, R4, PT ;  /* 0x000000040300720c */ /* 0x000fe40003fc6070 */
[----:B------:R-:W-:-:S02]  /*09c0*/  IMAD R27, R4, R2, R27 ;  /* 0x00000002041b7224 */ /* 0x000fc400078e021b */
[----:B------:R-:W0:Y:S02]  /*09d0*/  LDC.64 R2, c[0x0][0x390] ;  /* 0x0000e400ff027b82 */ /* 0x000e240000000a00 */
[----:B0-----:R-:W-:-:S04]  /*09e0*/  ISETP.NE.U32.AND P0, PT, R2, 0x1, PT ;  /* 0x000000010200780c */ /* 0x001fc80003f05070 */
[----:B------:R-:W-:Y:S02]  /*09f0*/  ISETP.NE.AND.EX P0, PT, R3, RZ, PT, P0 ;  /* 0x000000ff0300720c */ /* 0x000fe40003f05300 */
[----:B------:R-:W0:Y:S01]  /*0a00*/  LDC.64 R2, c[0x0][0x398] ;  /* 0x0000e600ff027b82 */ /* 0x000e220000000a00 */
[----:B------:R-:W-:Y:S02]  /*0a10*/  ISETP.GT.U32.AND P3, PT, R4, R27, PT ;  /* 0x0000001b0400720c */ /* 0x000fe40003f64070 */
[----:B------:R-:W-:-:S05]  /*0a20*/  @!P5 IADD3 R26, PT, PT, R26, 0x1, RZ ;  /* 0x000000011a1ad810 */ /* 0x000fca0007ffe0ff */
[----:B------:R-:W-:-:S06]  /*0a30*/  @P6 VIADD R26, R26, 0x1 ;  /* 0x000000011a1a6836 */ /* 0x000fcc0000000000 */
[----:B------:R-:W-:Y:S01]  /*0a40*/  @!P3 IMAD.IADD R27, R27, 0x1, -R4 ;  /* 0x000000011b1bb824 */ /* 0x000fe200078e0a04 */
[----:B0-----:R-:W-:Y:S02]  /*0a50*/  ISETP.NE.U32.AND P1, PT, R2, 0x1, PT ;  /* 0x000000010200780c */ /* 0x001fe40003f25070 */
[----:B------:R-:W-:-:S04]  /*0a60*/  LOP3.LUT R2, R23, R14, RZ, 0x3c, !PT ;  /* 0x0000000e17027212 */ /* 0x000fc800078e3cff */
[----:B------:R-:W-:Y:S02]  /*0a70*/  ISETP.GE.AND P2, PT, R2, RZ, PT ;  /* 0x000000ff0200720c */ /* 0x000fe40003f46270 */
[----:B------:R-:W-:Y:S01]  /*0a80*/  ISETP.GE.U32.AND P4, PT, R27, R4, PT ;  /* 0x000000041b00720c */ /* 0x000fe20003f86070 */
[----:B------:R-:W-:Y:S01]  /*0a90*/  IMAD.MOV.U32 R27, RZ, RZ, R26 ;  /* 0x000000ffff1b7224 */ /* 0x000fe200078e001a */
[----:B------:R-:W-:Y:S02]  /*0aa0*/  ISETP.NE.AND P5, PT, R14, RZ, PT ;  /* 0x000000ff0e00720c */ /* 0x000fe40003fa5270 */
[----:B------:R-:W-:Y:S02]  /*0ab0*/  LOP3.LUT R26, RZ, R14, RZ, 0x33, !PT ;  /* 0x0000000eff1a7212 */ /* 0x000fe400078e33ff */
[----:B------:R-:W-:-:S05]  /*0ac0*/  SEL R25, R25, RZ, P0 ;  /* 0x000000ff19197207 */ /* 0x000fca0000000000 */
[----:B------:R-:W-:Y:S02]  /*0ad0*/  @!P2 IADD3 R27, PT, PT, -R27, RZ, RZ ;  /* 0x000000ff1b1ba210 */ /* 0x000fe40007ffe1ff */
[----:B------:R-:W-:Y:S02]  /*0ae0*/  ISETP.NE.AND.EX P1, PT, R3, RZ, PT, P1 ;  /* 0x000000ff0300720c */ /* 0x000fe40003f25310 */
[----:B------:R-:W-:Y:S01]  /*0af0*/  SEL R27, R26, R27, !P5 ;  /* 0x0000001b1a1b7207 */ /* 0x000fe20006800000 */
[----:B------:R-:W-:-:S04]  /*0b00*/  IMAD R2, R25, UR46, RZ ;  /* 0x0000002e19027c24 */ /* 0x000fc8000f8e02ff */
[----:B------:R-:W-:Y:S01]  /*0b10*/  IMAD.MOV R3, RZ, RZ, -R27 ;  /* 0x000000ffff037224 */ /* 0x000fe200078e0a1b */
[----:B------:R-:W-:-:S03]  /*0b20*/  SEL R27, R27, RZ, P1 ;  /* 0x000000ff1b1b7207 */ /* 0x000fc60000800000 */
[----:B------:R-:W-:Y:S02]  /*0b30*/  IMAD R25, R14, R3, R23 ;  /* 0x000000030e197224 */ /* 0x000fe400078e0217 */
[----:B------:R-:W-:Y:S02]  /*0b40*/  IMAD R27, R27, UR47, R2 ;  /* 0x0000002f1b1b7c24 */ /* 0x000fe4000f8e0202 */
[----:B------:R-:W0:Y:S01]  /*0b50*/  LDC.64 R2, c[0x0][0x3a0] ;  /* 0x0000e800ff027b82 */ /* 0x000e220000000a00 */
[----:B------:R-:W-:-:S05]  /*0b60*/  @!P3 VIADD R19, R19, 0x1 ;  /* 0x000000011313b836 */ /* 0x000fca0000000000 */
[----:B------:R-:W-:Y:S02]  /*0b70*/  @P4 IADD3 R19, PT, PT, R19, 0x1, RZ ;  /* 0x0000000113134810 */ /* 0x000fe40007ffe0ff */
[----:B0-----:R-:W-:Y:S02]  /*0b80*/  ISETP.NE.U32.AND P2, PT, R2, 0x1, PT ;  /* 0x000000010200780c */ /* 0x001fe40003f45070 */
[----:B------:R-:W-:-:S04]  /*0b90*/  LOP3.LUT R2, R21, R14, RZ, 0x3c, !PT ;  /* 0x0000000e15027212 */ /* 0x000fc800078e3cff */
[----:B------:R-:W-:Y:S01]  /*0ba0*/  ISETP.GE.AND P6, PT, R2, RZ, PT ;  /* 0x000000ff0200720c */ /* 0x000fe20003fc6270 */
[----:B------:R-:W-:Y:S01]  /*0bb0*/  IMAD.MOV R29, RZ, RZ, -R20 ;  /* 0x000000ffff1d7224 */ /* 0x000fe200078e0a14 */
[----:B------:R-:W-:-:S11]  /*0bc0*/  SEL R22, R22, RZ, P0 ;  /* 0x000000ff16167207 */ /* 0x000fd60000000000 */
[----:B------:R-:W-:-:S05]  /*0bd0*/  @!P6 IMAD.MOV R19, RZ, RZ, -R19 ;  /* 0x000000ffff13e224 */ /* 0x000fca00078e0a13 */
[----:B------:R-:W-:-:S04]  /*0be0*/  SEL R2, R26, R19, !P5 ;  /* 0x000000131a027207 */ /* 0x000fc80006800000 */
[----:B------:R-:W-:Y:S01]  /*0bf0*/  IADD3 R23, PT, PT, -R2, RZ, RZ ;  /* 0x000000ff02177210 */ /* 0x000fe20007ffe1ff */
[----:B------:R-:W-:Y:S01]  /*0c00*/  IMAD R29, R12, R29, R13 ;  /* 0x0000001d0c1d7224 */ /* 0x000fe200078e020d */
[----:B------:R-:W-:Y:S01]  /*0c10*/  ISETP.NE.AND.EX P2, PT, R3, RZ, PT, P2 ;  /* 0x000000ff0300720c */ /* 0x000fe20003f45320 */
[----:B------:R-:W-:Y:S02]  /*0c20*/  IMAD R22, R22, UR46, RZ ;  /* 0x0000002e16167c24 */ /* 0x000fe4000f8e02ff */
[----:B------:R-:W-:Y:S01]  /*0c30*/  IMAD R23, R14, R23, R21 ;  /* 0x000000170e177224 */ /* 0x000fe200078e0215 */
[----:B------:R-:W-:Y:S02]  /*0c40*/  SEL R21, R2, RZ, P1 ;  /* 0x000000ff02157207 */ /* 0x000fe40000800000 */
[----:B------:R-:W-:-:S03]  /*0c50*/  IABS R3, R29 ;  /* 0x0000001d00037213 */ /* 0x000fc60000000000 */
[----:B------:R-:W-:Y:S01]  /*0c60*/  IMAD R21, R21, UR47, R22 ;  /* 0x0000002f15157c24 */ /* 0x000fe2000f8e0216 */
[----:B------:R-:W-:Y:S01]  /*0c70*/  SEL R22, R25, RZ, P2 ;  /* 0x000000ff19167207 */ /* 0x000fe20001000000 */
[----:B------:R-:W-:-:S04]  /*0c80*/  IMAD.HI.U32 R2, R24, R3, RZ ;  /* 0x0000000318027227 */ /* 0x000fc800078e00ff */
[----:B------:R-:W-:Y:S02]  /*0c90*/  IMAD R19, R22, UR49, R27 ;  /* 0x0000003116137c24 */ /* 0x000fe4000f8e021b */
[----:B------:R-:W-:-:S04]  /*0ca0*/  IMAD.MOV R22, RZ, RZ, -R2 ;  /* 0x000000ffff167224 */ /* 0x000fc800078e0a02 */
[----:B------:R-:W-:-:S05]  /*0cb0*/  IMAD R3, R4, R22, R3 ;  /* 0x0000001604037224 */ /* 0x000fca00078e0203 */
[----:B------:R-:W-:-:S13]  /*0cc0*/  ISETP.GT.U32.AND P4, PT, R4, R3, PT ;  /* 0x000000030400720c */ /* 0x000fda0003f84070 */
[----:B------:R-:W-:-:S05]  /*0cd0*/  @!P4 IMAD.IADD R3, R3, 0x1, -R4 ;  /* 0x000000010303c824 */ /* 0x000fca00078e0a04 */
[----:B------:R-:W-:Y:S02]  /*0ce0*/  ISETP.GE.U32.AND P3, PT, R3, R4, PT ;  /* 0x000000040300720c */ /* 0x000fe40003f66070 */
[----:B------:R-:W-:-:S04]  /*0cf0*/  LOP3.LUT R3, R29, R14, RZ, 0x3c, !PT ;  /* 0x0000000e1d037212 */ /* 0x000fc800078e3cff */
[----:B------:R-:W-:Y:S02]  /*0d00*/  ISETP.GE.AND P6, PT, R3, RZ, PT ;  /* 0x000000ff0300720c */ /* 0x000fe40003fc6270 */
[----:B------:R-:W-:-:S05]  /*0d10*/  @!P4 IADD3 R2, PT, PT, R2, 0x1, RZ ;  /* 0x000000010202c810 */ /* 0x000fca0007ffe0ff */
[----:B------:R-:W-:Y:S01]  /*0d20*/  @P3 VIADD R2, R2, 0x1 ;  /* 0x0000000102023836 */ /* 0x000fe20000000000 */
[----:B------:R-:W-:-:S05]  /*0d30*/  IADD3 R3, PT, PT, -R18, RZ, RZ ;  /* 0x000000ff12037210 */ /* 0x000fca0007ffe1ff */
[----:B------:R-:W-:Y:S01]  /*0d40*/  @!P6 IMAD.MOV R2, RZ, RZ, -R2 ;  /* 0x000000ffff02e224 */ /* 0x000fe200078e0a02 */
[----:B------:R-:W-:Y:S01]  /*0d50*/  SEL R20, R20, RZ, P0 ;  /* 0x000000ff14147207 */ /* 0x000fe20000000000 */
[----:B------:R-:W-:-:S03]  /*0d60*/  IMAD R3, R12, R3, R15 ;  /* 0x000000030c037224 */ /* 0x000fc600078e020f */
[----:B------:R-:W-:Y:S01]  /*0d70*/  SEL R2, R26, R2, !P5 ;  /* 0x000000021a027207 */ /* 0x000fe20006800000 */
[----:B------:R-:W-:Y:S01]  /*0d80*/  IMAD R27, R20, UR46, RZ ;  /* 0x0000002e141b7c24 */ /* 0x000fe2000f8e02ff */
[----:B------:R-:W-:-:S03]  /*0d90*/  IABS R25, R3 ;  /* 0x0000000300197213 */ /* 0x000fc60000000000 */
[----:B------:R-:W-:Y:S01]  /*0da0*/  IMAD.MOV R22, RZ, RZ, -R2 ;  /* 0x000000ffff167224 */ /* 0x000fe200078e0a02 */
[----:B------:R-:W-:-:S05]  /*0db0*/  SEL R2, R2, RZ, P1 ;  /* 0x000000ff02027207 */ /* 0x000fca0000800000 */
[----:B------:R-:W-:Y:S02]  /*0dc0*/  IMAD R27, R2, UR47, R27 ;  /* 0x0000002f021b7c24 */ /* 0x000fe4000f8e021b */
[----:B------:R-:W-:-:S04]  /*0dd0*/  IMAD.HI.U32 R2, R24, R25, RZ ;  /* 0x0000001918027227 */ /* 0x000fc800078e00ff */
[----:B------:R-:W-:Y:S02]  /*0de0*/  IMAD R29, R14, R22, R29 ;  /* 0x000000160e1d7224 */ /* 0x000fe400078e021d */
[----:B------:R-:W-:-:S04]  /*0df0*/  IMAD.MOV R22, RZ, RZ, -R2 ;  /* 0x000000ffff167224 */ /* 0x000fc800078e0a02 */
[----:B------:R-:W-:-:S05]  /*0e00*/  IMAD R25, R4, R22, R25 ;  /* 0x0000001604197224 */ /* 0x000fca00078e0219 */
[----:B------:R-:W-:Y:S02]  /*0e10*/  ISETP.GT.U32.AND P4, PT, R4, R25, PT ;  /* 0x000000190400720c */ /* 0x000fe40003f84070 */
[----:B------:R-:W-:-:S11]  /*0e20*/  LOP3.LUT R22, R3, R14, RZ, 0x3c, !PT ;  /* 0x0000000e03167212 */ /* 0x000fd600078e3cff */
[----:B------:R-:W-:-:S04]  /*0e30*/  @!P4 IADD3 R25, PT, PT, R25, -R4, RZ ;  /* 0x800000041919c210 */ /* 0x000fc80007ffe0ff */
[----:B------:R-:W-:Y:S01]  /*0e40*/  ISETP.GE.U32.AND P3, PT, R25, R4, PT ;  /* 0x000000041900720c */ /* 0x000fe20003f66070 */
[----:B------:R-:W-:Y:S01]  /*0e50*/  IMAD.MOV R25, RZ, RZ, -R17 ;  /* 0x000000ffff197224 */ /* 0x000fe200078e0a11 */
[----:B------:R-:W-:Y:S01]  /*0e60*/  ISETP.GE.AND P6, PT, R22, RZ, PT ;  /* 0x000000ff1600720c */ /* 0x000fe20003fc6270 */
[----:B------:R-:W-:Y:S02]  /*0e70*/  @!P4 VIADD R2, R2, 0x1 ;  /* 0x000000010202c836 */ /* 0x000fe40000000000 */
[----:B------:R-:W-:Y:S01]  /*0e80*/  IMAD R25, R12, R25, R5 ;  /* 0x000000190c197224 */ /* 0x000fe200078e0205 */
[----:B------:R-:W-:-:S04]  /*0e90*/  SEL R20, R29, RZ, P2 ;  /* 0x000000ff1d147207 */ /* 0x000fc80001000000 */
[----:B------:R-:W-:-:S03]  /*0ea0*/  IABS R29, R25 ;  /* 0x00000019001d7213 */ /* 0x000fc60000000000 */
[----:B------:R-:W-:Y:S02]  /*0eb0*/  @P3 IADD3 R2, PT, PT, R2, 0x1, RZ ;  /* 0x0000000102023810 */ /* 0x000fe40007ffe0ff */
[----:B------:R-:W-:-:S04]  /*0ec0*/  IMAD.HI.U32 R28, R24, R29, RZ ;  /* 0x0000001d181c7227 */ /* 0x000fc800078e00ff */
[----:B------:R-:W-:Y:S02]  /*0ed0*/  @!P6 IMAD.MOV R2, RZ, RZ, -R2 ;  /* 0x000000ffff02e224 */ /* 0x000fe400078e0a02 */
[----:B------:R-:W-:-:S03]  /*0ee0*/  IMAD R20, R20, UR49, R27 ;  /* 0x0000003114147c24 */ /* 0x000fc6000f8e021b */
[----:B------:R-:W-:Y:S02]  /*0ef0*/  SEL R27, R26, R2, !P5 ;  /* 0x000000021a1b7207 */ /* 0x000fe40006800000 */
[----:B------:R-:W-:-:S05]  /*0f00*/  IADD3 R2, PT, PT, -R28, RZ, RZ ;  /* 0x000000ff1c027210 */ /* 0x000fca0007ffe1ff */
[----:B------:R-:W-:-:S05]  /*0f10*/  IMAD R29, R4, R2, R29 ;  /* 0x00000002041d7224 */ /* 0x000fca00078e021d */
[----:B------:R-:W-:Y:S01]  /*0f20*/  ISETP.GT.U32.AND P6, PT, R4, R29, PT ;  /* 0x0000001d0400720c */ /* 0x000fe20003fc4070 */
[----:B------:R-:W-:-:S04]  /*0f30*/  IMAD.MOV R22, RZ, RZ, -R27 ;  /* 0x000000ffff167224 */ /* 0x000fc800078e0a1b */
[----:B------:R-:W-:Y:S01]  /*0f40*/  IMAD R22, R14, R22, R3 ;  /* 0x000000160e167224 */ /* 0x000fe200078e0203 */
[----:B------:R-:W-:-:S07]  /*0f50*/  LOP3.LUT R3, R25, R14, RZ, 0x3c, !PT ;  /* 0x0000000e19037212 */ /* 0x000fce00078e3cff */
[----:B------:R-:W-:-:S05]  /*0f60*/  @!P6 IMAD.IADD R29, R29, 0x1, -R4 ;  /* 0x000000011d1de824 */ /* 0x000fca00078e0a04 */
[----:B------:R-:W-:Y:S01]  /*0f70*/  ISETP.GE.U32.AND P3, PT, R29, R4, PT ;  /* 0x000000041d00720c */ /* 0x000fe20003f66070 */
[----:B------:R-:W-:Y:S01]  /*0f80*/  @!P6 VIADD R28, R28, 0x1 ;  /* 0x000000011c1ce836 */ /* 0x000fe20000000000 */
[----:B------:R-:W-:-:S11]  /*0f90*/  ISETP.GE.AND P6, PT, R3, RZ, PT ;  /* 0x000000ff0300720c */ /* 0x000fd60003fc6270 */
[----:B------:R-:W-:-:S05]  /*0fa0*/  @P3 IADD3 R28, PT, PT, R28, 0x1, RZ ;  /* 0x000000011c1c3810 */ /* 0x000fca0007ffe0ff */
[----:B------:R-:W-:Y:S01]  /*0fb0*/  @!P6 IMAD.MOV R28, RZ, RZ, -R28 ;  /* 0x000000ffff1ce224 */ /* 0x000fe200078e0a1c */
[----:B------:R-:W-:-:S04]  /*0fc0*/  SHF.R.S64 R2, RZ, 0x1e, R13 ;  /* 0x0000001eff027819 */ /* 0x000fc8000000100d */
[----:B------:R-:W-:Y:S02]  /*0fd0*/  SEL R26, R26, R28, !P5 ;  /* 0x0000001c1a1a7207 */ /* 0x000fe40006800000 */
[----:B------:R-:W-:Y:S02]  /*0fe0*/  SEL R17, R17, RZ, P0 ;  /* 0x000000ff11117207 */ /* 0x000fe40000000000 */
[----:B------:R-:W-:Y:S02]  /*0ff0*/  IADD3 R4, PT, PT, -R26, RZ, RZ ;  /* 0x000000ff1a047210 */ /* 0x000fe40007ffe1ff */
[----:B------:R-:W-:Y:S01]  /*1000*/  SEL R18, R18, RZ, P0 ;  /* 0x000000ff12127207 */ /* 0x000fe20000000000 */
[----:B------:R-:W-:Y:S01]  /*1010*/  IMAD R17, R17, UR46, RZ ;  /* 0x0000002e11117c24 */ /* 0x000fe2000f8e02ff */
[----:B------:R-:W-:Y:S01]  /*1020*/  IADD3 R2, P4, PT, R2, UR36, RZ ;  /* 0x0000002402027c10 */ /* 0x000fe2000ff9e0ff */
[----:B------:R-:W-:Y:S01]  /*1030*/  IMAD R14, R14, R4, R25 ;  /* 0x000000040e0e7224 */ /* 0x000fe200078e0219 */
[----:B------:R-:W-:Y:S01]  /*1040*/  SEL R26, R26, RZ, P1 ;  /* 0x000000ff1a1a7207 */ /* 0x000fe20000800000 */
[----:B------:R-:W-:Y:S01]  /*1050*/  IMAD R18, R18, UR46, RZ ;  /* 0x0000002e12127c24 */ /* 0x000fe2000f8e02ff */
[----:B------:R-:W-:-:S02]  /*1060*/  SEL R27, R27, RZ, P1 ;  /* 0x000000ff1b1b7207 */ /* 0x000fc40000800000 */
[----:B------:R-:W-:Y:S01]  /*1070*/  LEA.HI.X.SX32 R3, R13, UR37, 0x2, P4 ;  /* 0x000000250d037c11 */ /* 0x000fe2000a0f16ff */
[----:B------:R-:W-:Y:S01]  /*1080*/  IMAD R26, R26, UR47, R17 ;  /* 0x0000002f1a1a7c24 */ /* 0x000fe2000f8e0211 */
[----:B------:R-:W-:Y:S01]  /*1090*/  SHF.R.S64 R12, RZ, 0x1e, R15 ;  /* 0x0000001eff0c7819 */ /* 0x000fe2000000100f */
[----:B------:R-:W-:Y:S01]  /*10a0*/  IMAD R27, R27, UR47, R18 ;  /* 0x0000002f1b1b7c24 */ /* 0x000fe2000f8e0212 */
[----:B------:R-:W-:Y:S01]  /*10b0*/  SEL R22, R22, RZ, P2 ;  /* 0x000000ff16167207 */ /* 0x000fe20001000000 */
[----:B------:R0:W3:Y:S01]  /*10c0*/  LDG.E R24, desc[UR4][R2.64] ;  /* 0x0000000402187981 */ /* 0x0000e2000c1e1900 */
[----:B------:R-:W-:Y:S02]  /*10d0*/  SEL R17, R14, RZ, P2 ;  /* 0x000000ff0e117207 */ /* 0x000fe40001000000 */
[----:B------:R-:W-:Y:S02]  /*10e0*/  R2UR UR6, R6 ;  /* 0x00000000060672ca */ /* 0x000fe400000e0000 */
[----:B------:R-:W-:-:S02]  /*10f0*/  R2UR UR7, R7 ;  /* 0x00000000070772ca */ /* 0x000fc400000e0000 */
[----:B------:R-:W-:Y:S01]  /*1100*/  IADD3 R12, P3, PT, R12, UR36, RZ ;  /* 0x000000240c0c7c10 */ /* 0x000fe2000ff7e0ff */
[----:B------:R-:W-:Y:S01]  /*1110*/  IMAD R22, R22, UR49, R27 ;  /* 0x0000003116167c24 */ /* 0x000fe2000f8e021b */
[----:B------:R-:W-:Y:S01]  /*1120*/  SEL R4, R23, RZ, P2 ;  /* 0x000000ff17047207 */ /* 0x000fe20001000000 */
[----:B------:R-:W-:Y:S01]  /*1130*/  IMAD R26, R17, UR49, R26 ;  /* 0x00000031111a7c24 */ /* 0x000fe2000f8e021a */
[----:B0-----:R-:W-:Y:S01]  /*1140*/  IADD3 R2, P0, PT, R19, UR38, RZ ;  /* 0x0000002613027c10 */ /* 0x001fe2000ff1e0ff */
[----:B------:R-:W-:Y:S01]  /*1150*/  VIADD R23, R11, 0x60 ;  /* 0x000000600b177836 */ /* 0x000fe20000000000 */
[----:B------:R-:W-:Y:S02]  /*1160*/  IADD3 R14, P1, PT, R20, UR38, RZ ;  /* 0x00000026140e7c10 */ /* 0x000fe4000ff3e0ff */
[----:B------:R-:W-:Y:S02]  /*1170*/  R2UR UR10, R6 ;  /* 0x00000000060a72ca */ /* 0x000fe400000e0000 */
[----:B------:R-:W-:-:S02]  /*1180*/  R2UR UR11, R7 ;  /* 0x00000000070b72ca */ /* 0x000fc400000e0000 */
[----:B------:R-:W-:Y:S02]  /*1190*/  LEA.HI.X.SX32 R13, R15, UR37, 0x2, P3 ;  /* 0x000000250f0d7c11 */ /* 0x000fe400098f16ff */
[----:B------:R-:W-:Y:S02]  /*11a0*/  LEA.HI.X.SX32 R3, R19, UR39, 0x1, P0 ;  /* 0x0000002713037c11 */ /* 0x000fe400080f0eff */
[----:B------:R-:W-:Y:S01]  /*11b0*/  LEA.HI.X.SX32 R15, R20, UR39, 0x1, P1 ;  /* 0x00000027140f7c11 */ /* 0x000fe200088f0eff */
[----:B------:R-:W-:Y:S01]  /*11c0*/  IMAD R4, R4, UR49, R21 ;  /* 0x0000003104047c24 */ /* 0x000fe2000f8e0215 */
[----:B------:R-:W-:Y:S01]  /*11d0*/  IADD3 R18, P0, PT, R22, UR38, RZ ;  /* 0x0000002616127c10 */ /* 0x000fe2000ff1e0ff */
[----:B------:R-:W4:Y:S01]  /*11e0*/  LDG.E R12, desc[UR4][R12.64] ;  /* 0x000000040c0c7981 */ /* 0x000f22000c1e1900 */
[----:B------:R-:W-:Y:S02]  /*11f0*/  IADD3 R20, P2, PT, R26, UR38, RZ ;  /* 0x000000261a147c10 */ /* 0x000fe4000ff5e0ff */
[----:B------:R-:W-:Y:S01]  /*1200*/  SHF.R.S64 R11, RZ, 0x1e, R23 ;  /* 0x0000001eff0b7819 */ /* 0x000fe20000001017 */
[----:B------:R0:W5:Y:S01]  /*1210*/  LDG.E.U8 R17, desc[UR6][R14.64] ;  /* 0x000000060e117981 */ /* 0x000162000c1e1100 */
[----:B------:R-:W-:-:S02]  /*1220*/  R2UR UR8, R6 ;  /* 0x00000000060872ca */ /* 0x000fc400000e0000 */
[----:B------:R-:W-:Y:S02]  /*1230*/  R2UR UR9, R7 ;  /* 0x00000000070972ca */ /* 0x000fe400000e0000 */
[----:B------:R-:W-:Y:S01]  /*1240*/  LEA.HI.X.SX32 R19, R22, UR39, 0x1, P0 ;  /* 0x0000002716137c11 */ /* 0x000fe200080f0eff */
[----:B------:R1:W3:Y:S01]  /*1250*/  LDG.E.U8 R13, desc[UR4][R2.64] ;  /* 0x00000004020d7981 */ /* 0x0002e2000c1e1100 */
[----:B------:R-:W-:Y:S02]  /*1260*/  LEA.HI.X.SX32 R21, R26, UR39, 0x1, P2 ;  /* 0x000000271a157c11 */ /* 0x000fe400090f0eff */
[----:B0-----:R-:W-:Y:S01]  /*1270*/  IADD3 R14, P0, PT, R11, UR36, RZ ;  /* 0x000000240b0e7c10 */ /* 0x001fe2000ff1e0ff */
[----:B------:R-:W4:Y:S01]  /*1280*/  LDG.E.U8 R18, desc[UR4][R18.64] ;  /* 0x0000000412127981 */ /* 0x000f22000c1e1100 */
[----:B------:R-:W-:Y:S02]  /*1290*/  SHF.R.S64 R22, RZ, 0x1e, R5 ;  /* 0x0000001eff167819 */ /* 0x000fe40000001005 */
[----:B-1----:R-:W-:Y:S01]  /*12a0*/  IADD3 R2, P1, PT, R4, UR38, RZ ;  /* 0x0000002604027c10 */ /* 0x002fe2000ff3e0ff */
[----:B------:R0:W4:Y:S01]  /*12b0*/  LDG.E.U8 R20, desc[UR10][R20.64] ;  /* 0x0000000a14147981 */ /* 0x000122000c1e1100 */
[----:B------:R-:W-:-:S02]  /*12c0*/  LEA.HI.X.SX32 R15, R23, UR37, 0x2, P0 ;  /* 0x00000025170f7c11 */ /* 0x000fc400080f16ff */
[----:B------:R-:W-:Y:S02]  /*12d0*/  LEA.HI.X.SX32 R3, R4, UR39, 0x1, P1 ;  /* 0x0000002704037c11 */ /* 0x000fe400088f0eff */
[----:B------:R-:W-:Y:S01]  /*12e0*/  IADD3 R22, P0, PT, R22, UR36, RZ ;  /* 0x0000002416167c10 */ /* 0x000fe2000ff1e0ff */
[----:B------:R-:W4:Y:S04]  /*12f0*/  LDG.E R14, desc[UR6][R14.64] ;  /* 0x000000060e0e7981 */ /* 0x000f28000c1e1900 */
[----:B------:R1:W4:Y:S01]  /*1300*/  LDG.E.U8 R2, desc[UR8][R2.64] ;  /* 0x0000000802027981 */ /* 0x000322000c1e1100 */
[----:B------:R-:W-:Y:S02]  /*1310*/  LEA.HI.X.SX32 R23, R5, UR37, 0x2, P0 ;  /* 0x0000002505177c11 */ /* 0x000fe400080f16ff */
[----:B------:R-:W2:Y:S03]  /*1320*/  LDC.64 R4, c[0x0][0x3e8] ;  /* 0x0000fa00ff047b82 */ /* 0x000ea60000000a00 */
[----:B------:R-:W4:Y:S01]  /*1330*/  LDG.E R22, desc[UR4][R22.64] ;  /* 0x0000000416167981 */ /* 0x000f22000c1e1900 */
[----:B------:R-:W-:Y:S01]  /*1340*/  UMOV UR4, 0xffffffff ;  /* 0xffffffff00047882 */ /* 0x000fe20000000000 */
[----:B--2---:R-:W-:Y:S01]  /*1350*/  FMUL R11, R0, R5 ;  /* 0x00000005000b7220 */ /* 0x004fe20000400000 */
[----:B-----5:R-:W-:-:S02]  /*1360*/  ISETP.NE.AND P1, PT, R17, RZ, PT ;  /* 0x000000ff1100720c */ /* 0x020fc40003f25270 */
[----:B---3--:R-:W-:Y:S01]  /*1370*/  ISETP.NE.AND P0, PT, R13, RZ, PT ;  /* 0x000000ff0d00720c */ /* 0x008fe20003f05270 */
[----:B------:R-:W-:-:S03]  /*1380*/  FMUL R13, R24, R5 ;  /* 0x00000005180d7220 */ /* 0x000fc60000400000 */
[-C--:B0-----:R-:W-:Y:S01]  /*1390*/  FSEL R21, R11, R4.reuse, P0 ;  /* 0x000000040b157208 */ /* 0x081fe20000000000 */
[-C--:B----4-:R-:W-:Y:S01]  /*13a0*/  FMUL R17, R12, R5.reuse ;  /* 0x000000050c117220 */ /* 0x090fe20000400000 */
[----:B------:R-:W-:Y:S02]  /*13b0*/  ISETP.NE.AND P2, PT, R18, RZ, PT ;  /* 0x000000ff1200720c */ /* 0x000fe40003f45270 */
[-C--:B------:R-:W-:Y:S02]  /*13c0*/  FSEL R18, R13, R4.reuse, P1 ;  /* 0x000000040d127208 */ /* 0x080fe40000800000 */
[----:B------:R-:W-:Y:S02]  /*13d0*/  ISETP.NE.AND P3, PT, R20, RZ, PT ;  /* 0x000000ff1400720c */ /* 0x000fe40003f65270 */
[----:B-1----:R-:W-:Y:S02]  /*13e0*/  FMNMX R3, R21, -INF , !PT ;  /* 0xff80000015037809 */ /* 0x002fe40007800000 */
        /* <DEDUP_REMOVED lines=47> */
[----:B------:R-:W-:-:S02]  /*16e0*/  IMAD.SHL.U32 R4, R4, 0x800000, RZ ;  /* 0x0080000004047824 */ /* 0x000fc400078e00ff */
[----:B------:R-:W-:Y:S01]  /*16f0*/  FFMA.RM R11, R22, R11, 12582913 ;  /* 0x4b400001160b7423 */ /* 0x000fe2000000400b */
[----:B------:R-:W-:Y:S01]  /*1700*/  FFMA R12, R12, 1.925963033500011079e-08, R17 ;  /* 0x32a570600c0c7823 */ /* 0x000fe20000000011 */
[C---:B------:R-:W-:Y:S01]  /*1710*/  FFMA R5, R18.reuse, 1.4426950216293334961, -R5 ;  /* 0x3fb8aa3b12057823 */ /* 0x040fe20000000805 */
[----:B------:R1:W2:Y:S01]  /*1720*/  MUFU.EX2 R14, R15 ;  /* 0x0000000f000e7308 */ /* 0x0002a20000000800 */
[C---:B------:R-:W-:Y:S01]  /*1730*/  FADD R17, R11.reuse, -12583039 ;  /* 0xcb40007f0b117421 */ /* 0x040fe20000000000 */
[----:B------:R-:W-:Y:S01]  /*1740*/  SHF.L.U32 R11, R11, 0x17, RZ ;  /* 0x000000170b0b7819 */ /* 0x000fe200000006ff */
[----:B------:R-:W-:Y:S02]  /*1750*/  FFMA R18, R18, 1.925963033500011079e-08, R5 ;  /* 0x32a5706012127823 */ /* 0x000fe40000000005 */
[----:B------:R-:W-:-:S03]  /*1760*/  FFMA R5, R20, 1.4426950216293334961, -R17 ;  /* 0x3fb8aa3b14057823 */ /* 0x000fc60000000811 */
[----:B------:R-:W3:Y:S01]  /*1770*/  MUFU.EX2 R12, R12 ;  /* 0x0000000c000c7308 */ /* 0x000ee20000000800 */
[----:B------:R-:W-:Y:S01]  /*1780*/  FFMA R20, R20, 1.925963033500011079e-08, R5 ;  /* 0x32a5706014147823 */ /* 0x000fe20000000005 */
[----:B-1----:R-:W-:Y:S02]  /*1790*/  IMAD.SHL.U32 R15, R2, 0x800000, RZ ;  /* 0x00800000020f7824 */ /* 0x002fe400078e00ff */
[----:B0-----:R-:W-:Y:S01]  /*17a0*/  FMUL R5, R0, R13 ;  /* 0x0000000d00057220 */ /* 0x001fe20000400000 */
[----:B------:R-:W-:-:S03]  /*17b0*/  SHF.L.U32 R13, R3, 0x17, RZ ;  /* 0x00000017030d7819 */ /* 0x000fc600000006ff */
        /* <DEDUP_REMOVED lines=20> */
.L_x_14708:
        /* <DEDUP_REMOVED lines=12> */
[----:B0-----:R-:W-:Y:S05]  /*19c0*/  CALL.REL.NOINC `($__internal_218_$__cuda_sm3x_div_rn_noftz_f32_slowpath) ;  /* 0x0000000c00447944 */ /* 0x001fea0003c00000 */
[----:B------:R-:W-:-:S07]  /*19d0*/  MOV R11, R5 ;  /* 0x00000005000b7202 */ /* 0x000fce0000000f00 */
.L_x_14687:
[----:B------:R-:W-:Y:S05]  /*19e0*/  BSYNC.RECONVERGENT B1 ;  /* 0x0000000000017941 */ /* 0x000fea0003800200 */
.L_x_14686:
        /* <DEDUP_REMOVED lines=12> */
[----:B0-----:R-:W-:Y:S05]  /*1ab0*/  CALL.REL.NOINC `($__internal_218_$__cuda_sm3x_div_rn_noftz_f32_slowpath) ;  /* 0x0000000c00087944 */ /* 0x001fea0003c00000 */
[----:B------:R-:W-:-:S07]  /*1ac0*/  IMAD.MOV.U32 R14, RZ, RZ, R5 ;  /* 0x000000ffff0e7224 */ /* 0x000fce00078e0005 */
.L_x_14689:
[----:B------:R-:W-:Y:S05]  /*1ad0*/  BSYNC.RECONVERGENT B1 ;  /* 0x0000000000017941 */ /* 0x000fea0003800200 */
.L_x_14688:
        /* <DEDUP_REMOVED lines=12> */
[----:B0-----:R-:W-:Y:S05]  /*1ba0*/  CALL.REL.NOINC `($__internal_218_$__cuda_sm3x_div_rn_noftz_f32_slowpath) ;  /* 0x0000000800cc7944 */ /* 0x001fea0003c00000 */
[----:B------:R-:W-:-:S07]  /*1bb0*/  MOV R0, R5 ;  /* 0x0000000500007202 */ /* 0x000fce0000000f00 */
.L_x_14691:
[----:B------:R-:W-:Y:S05]  /*1bc0*/  BSYNC.RECONVERGENT B1 ;  /* 0x0000000000017941 */ /* 0x000fea0003800200 */
.L_x_14690:
        /* <DEDUP_REMOVED lines=14> */
.L_x_14693:
[----:B------:R-:W-:Y:S05]  /*1cb0*/  BSYNC.RECONVERGENT B1 ;  /* 0x0000000000017941 */ /* 0x000fea0003800200 */
.L_x_14692:
        /* <DEDUP_REMOVED lines=14> */
.L_x_14695:
[----:B------:R-:W-:Y:S05]  /*1da0*/  BSYNC.RECONVERGENT B1 ;  /* 0x0000000000017941 */ /* 0x000fea0003800200 */
.L_x_14694:
        /* <DEDUP_REMOVED lines=29> */
.L_x_14684:
[----:B------:R-:W-:Y:S05]  /*1f80*/  EXIT ;  /* 0x000000000000794d */ /* 0x000fea0003800000 */
.L_x_14685:
[----:B------:R-:W-:Y:S01]  /*1f90*/  BSSY B1, `(.L_x_14697) ;  /* 0x0000007000017945 */ /* 0x000fe20003800000 */
[----:B------:R-:W-:Y:S01]  /*1fa0*/  MOV R12, 0x10 ;  /* 0x00000010000c7802 */ /* 0x000fe20000000f00 */
[----:B------:R-:W-:Y:S01]  /*1fb0*/  IMAD.MOV.U32 R11, RZ, RZ, 0x1f ;  /* 0x0000001fff0b7424 */ /* 0x000fe200078e00ff */
[----:B------:R-:W-:-:S07]  /*1fc0*/  MOV R15, 0xffffffff ;  /* 0xffffffff000f7802 */ /* 0x000fce0000000f00 */
[----:B------:R-:W-:Y:S05]  /*1fd0*/  WARPSYNC.COLLECTIVE R15, `(.L_x_14698) ;  /* 0x000000000f087348 */ /* 0x000fea0003c00000 */
[----:B------:R0:W1:Y:S02]  /*1fe0*/  SHFL.BFLY P6, R14, R13, R12, R11 ;  /* 0x0c00000c0d0e7389 */ /* 0x00006400000c000b */
[----:B01----:R-:W-:Y:S05]  /*1ff0*/  ENDCOLLECTIVE ;  /* 0x000000000000791b */ /* 0x003fea0003800000 */
.L_x_14698:
[----:B------:R-:W-:Y:S05]  /*2000*/  BSYNC B1 ;  /* 0x0000000000017941 */ /* 0x000fea0003800000 */
.L_x_14697:
[----:B------:R-:W-:Y:S01]  /*2010*/  HFMA2 R11, -RZ, RZ, 0, 1.847743988037109375e-06 ;  /* 0x0000001fff0b7431 */ /* 0x000fe200000001ff */
[----:B------:R-:W-:Y:S01]  /*2020*/  FMNMX R13, R13, R14, !PT ;  /* 0x0000000e0d0d7209 */ /* 0x000fe20007800000 */
[----:B------:R-:W-:Y:S02]  /*2030*/  IMAD.MOV.U32 R12, RZ, RZ, 0x8 ;  /* 0x00000008ff0c7424 */ /* 0x000fe400078e00ff */
[----:B------:R-:W-:-:S07]  /*2040*/  IMAD.MOV.U32 R15, RZ, RZ, -0x1 ;  /* 0xffffffffff0f7424 */ /* 0x000fce00078e00ff */
[----:B------:R-:W-:Y:S05]  /*2050*/  WARPSYNC.COLLECTIVE R15, `(.L_x_14699) ;  /* 0x000000000f087348 */ /* 0x000fea0003c00000 */
[----:B------:R0:W1:Y:S02]  /*2060*/  SHFL.BFLY P6, R14, R13, R12, R11 ;  /* 0x0c00000c0d0e7389 */ /* 0x00006400000c000b */
[----:B01----:R-:W-:Y:S05]  /*2070*/  ENDCOLLECTIVE ;  /* 0x000000000000791b */ /* 0x003fea0003800000 */
.L_x_14699:
[----:B------:R-:W-:Y:S01]  /*2080*/  IMAD.MOV.U32 R12, RZ, RZ, 0x4 ;  /* 0x00000004ff0c7424 */ /* 0x000fe200078e00ff */
[----:B------:R-:W-:-:S04]  /*2090*/  FMNMX R0, R13, R14, !PT ;  /* 0x0000000e0d007209 */ /* 0x000fc80007800000 */
[----:B------:R-:W-:-:S07]  /*20a0*/  MOV R13, R0 ;  /* 0x00000000000d7202 */ /* 0x000fce0000000f00 */
[----:B------:R-:W-:Y:S05]  /*20b0*/  WARPSYNC.COLLECTIVE R15, `(.L_x_14700) ;  /* 0x000000000f087348 */ /* 0x000fea0003c00000 */
[----:B------:R0:W1:Y:S02]  /*20c0*/  SHFL.BFLY P6, R14, R13, R12, R11 ;  /* 0x0c00000c0d0e7389 */ /* 0x00006400000c000b */
[----:B01----:R-:W-:Y:S05]  /*20d0*/  ENDCOLLECTIVE ;  /* 0x000000000000791b */ /* 0x003fea0003800000 */
.L_x_14700:
[----:B------:R-:W-:Y:S01]  /*20e0*/  IMAD.MOV.U32 R12, RZ, RZ, 0x2 ;  /* 0x00000002ff0c7424 */ /* 0x000fe200078e00ff */
[----:B------:R-:W-:Y:S01]  /*20f0*/  FMNMX R2, R0, R14, !PT ;  /* 0x0000000e00027209 */ /* 0x000fe20007800000 */
[----:B------:R-:W-:-:S03]  /*2100*/  HFMA2 R0, -RZ, RZ, 0.96630859375, -0.0022525787353515625 ;  /* 0x3bbb989dff007431 */ /* 0x000fc600000001ff */
[----:B------:R-:W-:-:S07]  /*2110*/  MOV R13, R2 ;  /* 0x00000002000d7202 */ /* 0x000fce0000000f00 */
[----:B------:R-:W-:Y:S05]  /*2120*/  WARPSYNC.COLLECTIVE R15, `(.L_x_14701) ;  /* 0x000000000f087348 */ /* 0x000fea0003c00000 */
[----:B------:R0:W1:Y:S02]  /*2130*/  SHFL.BFLY P6, R14, R13, R12, R11 ;  /* 0x0c00000c0d0e7389 */ /* 0x00006400000c000b */
[----:B01----:R-:W-:Y:S05]  /*2140*/  ENDCOLLECTIVE ;  /* 0x000000000000791b */ /* 0x003fea0003800000 */
.L_x_14701:
[----:B------:R-:W-:Y:S01]  /*2150*/  IMAD.MOV.U32 R12, RZ, RZ, 0x1 ;  /* 0x00000001ff0c7424 */ /* 0x000fe200078e00ff */
[----:B------:R-:W-:-:S04]  /*2160*/  FMNMX R3, R2, R14, !PT ;  /* 0x0000000e02037209 */ /* 0x000fc80007800000 */
[----:B------:R-:W-:-:S07]  /*2170*/  MOV R13, R3 ;  /* 0x00000003000d7202 */ /* 0x000fce0000000f00 */
[----:B------:R-:W-:Y:S05]  /*2180*/  WARPSYNC.COLLECTIVE R15, `(.L_x_14702) ;  /* 0x000000000f087348 */ /* 0x000fea0003c00000 */
[----:B------:R0:W1:Y:S02]  /*2190*/  SHFL.BFLY P6, R14, R13, R12, R11 ;  /* 0x0c00000c0d0e7389 */ /* 0x00006400000c000b */
[----:B01----:R-:W-:Y:S05]  /*21a0*/  ENDCOLLECTIVE ;  /* 0x000000000000791b */ /* 0x003fea0003800000 */
.L_x_14702:
        /* <DEDUP_REMOVED lines=9> */
[-C--:B------:R-:W-:Y:S01]  /*2240*/  FFMA.SAT R4, R17, R0.reuse, 0.5 ;  /* 0x3f00000011047423 */ /* 0x080fe20000002000 */
        /* <DEDUP_REMOVED lines=9> */
[----:B------:R-:W-:Y:S01]  /*22e0*/  SHF.L.U32 R15, R4, 0x17, RZ ;  /* 0x00000017040f7819 */ /* 0x000fe200000006ff */
[----:B------:R-:W-:Y:S01]  /*22f0*/  FFMA R14, R17, 1.4426950216293334961, -R14 ;  /* 0x3fb8aa3b110e7823 */ /* 0x000fe2000000080e */
[----:B------:R-:W-:Y:S01]  /*2300*/  FFMA R5, R5, 1.925963033500011079e-08, R18 ;  /* 0x32a5706005057823 */ /* 0x000fe20000000012 */
[----:B------:R-:W-:Y:S01]  /*2310*/  FFMA R13, R21, 1.925963033500011079e-08, R12 ;  /* 0x32a57060150d7823 */ /* 0x000fe2000000000c */
[-C--:B------:R-:W-:Y:S01]  /*2320*/  FFMA.SAT R12, R19, R0.reuse, 0.5 ;  /* 0x3f000000130c7423 */ /* 0x080fe20000002000 */
[----:B------:R-:W-:Y:S01]  /*2330*/  FFMA.SAT R18, R11, R0, 0.5 ;  /* 0x3f0000000b127423 */ /* 0x000fe20000002000 */
[----:B------:R-:W-:-:S02]  /*2340*/  FFMA R14, R17, 1.925963033500011079e-08, R14 ;  /* 0x32a57060110e7823 */ /* 0x000fc4000000000e */
[-C--:B------:R-:W-:Y:S01]  /*2350*/  FFMA.RM R12, R12, R3.reuse, 12582913 ;  /* 0x4b4000010c0c7423 */ /* 0x080fe20000004003 */
[----:B------:R-:W0:Y:S01]  /*2360*/  MUFU.EX2 R5, R5 ;  /* 0x0000000500057308 */ /* 0x000e220000000800 */
[----:B------:R-:W-:Y:S02]  /*2370*/  FFMA.RM R3, R18, R3, 12582913 ;  /* 0x4b40000112037423 */ /* 0x000fe40000004003 */
[C---:B------:R-:W-:Y:S01]  /*2380*/  FADD R0, R12.reuse, -12583039 ;  /* 0xcb40007f0c007421 */ /* 0x040fe20000000000 */
[----:B------:R-:W-:Y:S02]  /*2390*/  IMAD.SHL.U32 R12, R12, 0x800000, RZ ;  /* 0x008000000c0c7824 */ /* 0x000fe400078e00ff */
[C---:B------:R-:W-:Y:S01]  /*23a0*/  FADD R18, R3.reuse, -12583039 ;  /* 0xcb40007f03127421 */ /* 0x040fe20000000000 */
[----:B------:R-:W-:Y:S01]  /*23b0*/  SHF.L.U32 R4, R3, 0x17, RZ ;  /* 0x0000001703047819 */ /* 0x000fe200000006ff */
[----:B------:R-:W-:Y:S01]  /*23c0*/  FFMA R0, R19, 1.4426950216293334961, -R0 ;  /* 0x3fb8aa3b13007823 */ /* 0x000fe20000000800 */
[----:B------:R-:W1:Y:S01]  /*23d0*/  MUFU.EX2 R13, R13 ;  /* 0x0000000d000d7308 */ /* 0x000e620000000800 */
[----:B------:R-:W-:-:S02]  /*23e0*/  FFMA R18, R11, 1.4426950216293334961, -R18 ;  /* 0x3fb8aa3b0b127823 */ /* 0x000fc40000000812 */
        /* <DEDUP_REMOVED lines=22> */
.L_x_14703:
[----:B------:R-:W-:Y:S02]  /*2550*/  IMAD.MOV.U32 R12, RZ, RZ, 0x8 ;  /* 0x00000008ff0c7424 */ /* 0x000fe400078e00ff */
[----:B------:R-:W-:-:S05]  /*2560*/  FADD R17, R13, R14 ;  /* 0x0000000e0d117221 */ /* 0x000fca0000000000 */
[----:B------:R-:W-:-:S07]  /*2570*/  MOV R13, R17 ;  /* 0x00000011000d7202 */ /* 0x000fce0000000f00 */
[----:B------:R-:W-:Y:S05]  /*2580*/  WARPSYNC.COLLECTIVE R15, `(.L_x_14704) ;  /* 0x000000000f087348 */ /* 0x000fea0003c00000 */
[----:B------:R0:W1:Y:S02]  /*2590*/  SHFL.BFLY P6, R14, R13, R12, R11 ;  /* 0x0c00000c0d0e7389 */ /* 0x00006400000c000b */
[----:B01----:R-:W-:Y:S05]  /*25a0*/  ENDCOLLECTIVE ;  /* 0x000000000000791b */ /* 0x003fea0003800000 */
.L_x_14704:
[----:B------:R-:W-:Y:S02]  /*25b0*/  IMAD.MOV.U32 R12, RZ, RZ, 0x4 ;  /* 0x00000004ff0c7424 */ /* 0x000fe400078e00ff */
[----:B------:R-:W-:-:S05]  /*25c0*/  FADD R18, R17, R14 ;  /* 0x0000000e11127221 */ /* 0x000fca0000000000 */
[----:B------:R-:W-:-:S07]  /*25d0*/  MOV R13, R18 ;  /* 0x00000012000d7202 */ /* 0x000fce0000000f00 */
[----:B------:R-:W-:Y:S05]  /*25e0*/  WARPSYNC.COLLECTIVE R15, `(.L_x_14705) ;  /* 0x000000000f087348 */ /* 0x000fea0003c00000 */
[----:B------:R0:W1:Y:S02]  /*25f0*/  SHFL.BFLY P6, R14, R13, R12, R11 ;  /* 0x0c00000c0d0e7389 */ /* 0x00006400000c000b */
[----:B01----:R-:W-:Y:S05]  /*2600*/  ENDCOLLECTIVE ;  /* 0x000000000000791b */ /* 0x003fea0003800000 */
.L_x_14705:
[----:B------:R-:W-:Y:S02]  /*2610*/  IMAD.MOV.U32 R12, RZ, RZ, 0x2 ;  /* 0x00000002ff0c7424 */ /* 0x000fe400078e00ff */
[----:B------:R-:W-:-:S05]  /*2620*/  FADD R19, R18, R14 ;  /* 0x0000000e12137221 */ /* 0x000fca0000000000 */
[----:B------:R-:W-:-:S07]  /*2630*/  MOV R13, R19 ;  /* 0x00000013000d7202 */ /* 0x000fce0000000f00 */
[----:B------:R-:W-:Y:S05]  /*2640*/  WARPSYNC.COLLECTIVE R15, `(.L_x_14706) ;  /* 0x000000000f087348 */ /* 0x000fea0003c00000 */
[----:B------:R0:W1:Y:S02]  /*2650*/  SHFL.BFLY P6, R14, R13, R12, R11 ;  /* 0x0c00000c0d0e7389 */ /* 0x00006400000c000b */
[----:B01----:R-:W-:Y:S05]  /*2660*/  ENDCOLLECTIVE ;  /* 0x000000000000791b */ /* 0x003fea0003800000 */
.L_x_14706:
[----:B------:R-:W-:Y:S02]  /*2670*/  IMAD.MOV.U32 R12, RZ, RZ, 0x1 ;  /* 0x00000001ff0c7424 */ /* 0x000fe400078e00ff */
[----:B------:R-:W-:-:S05]  /*2680*/  FADD R20, R19, R14 ;  /* 0x0000000e13147221 */ /* 0x000fca0000000000 */
[----:B------:R-:W-:-:S07]  /*2690*/  MOV R13, R20 ;  /* 0x00000014000d7202 */ /* 0x000fce0000000f00 */
[----:B------:R-:W-:Y:S05]  /*26a0*/  WARPSYNC.COLLECTIVE R15, `(.L_x_14707) ;  /* 0x000000000f087348 */ /* 0x000fea0003c00000 */
[----:B------:R0:W1:Y:S02]  /*26b0*/  SHFL.BFLY P6, R14, R13, R12, R11 ;  /* 0x0c00000c0d0e7389 */ /* 0x00006400000c000b */
[----:B01----:R-:W-:Y:S05]  /*26c0*/  ENDCOLLECTIVE ;  /* 0x000000000000791b */ /* 0x003fea0003800000 */
.L_x_14707:
[----:B------:R-:W-:Y:S05]  /*26d0*/  BRA `(.L_x_14708) ;  /* 0xfffffff000887947 */ /* 0x000fea000383ffff */
        .weak           $__internal_218_$__cuda_sm3x_div_rn_noftz_f32_slowpath
        .type           $__internal_218_$__cuda_sm3x_div_rn_noftz_f32_slowpath,@function
        .size           $__internal_218_$__cuda_sm3x_div_rn_noftz_f32_slowpath,(.L_x_37595 - $__internal_218_$__cuda_sm3x_div_rn_noftz_f32_slowpath)
$__internal_218_$__cuda_sm3x_div_rn_noftz_f32_slowpath:
        /* <DEDUP_REMOVED lines=34> */
.L_x_14710:
        /* <DEDUP_REMOVED lines=51> */
.L_x_14717:
[----:B------:R-:W-:-:S04]  /*2c30*/  LOP3.LUT R5, R5, 0x80000000, RZ, 0xc0, !PT ;  /* 0x8000000005057812 */ /* 0x000fc800078ec0ff */
[----:B------:R-:W-:Y:S01]  /*2c40*/  LOP3.LUT R5, R5, 0x7f800000, RZ, 0xfc, !PT ;  /* 0x7f80000005057812 */ /* 0x000fe200078efcff */
[----:B------:R-:W-:Y:S06]  /*2c50*/  BRA `(.L_x_14718) ;  /* 0x0000000000047947 */ /* 0x000fec0003800000 */
.L_x_14716:
[----:B------:R-:W-:-:S07]  /*2c60*/  LEA R5, R13, R5, 0x17 ;  /* 0x000000050d057211 */ /* 0x000fce00078eb8ff */
.L_x_14718:
[----:B------:R-:W-:Y:S05]  /*2c70*/  BSYNC.RECONVERGENT B3 ;  /* 0x0000000000037941 */ /* 0x000fea0003800200 */
.L_x_14715:
[----:B------:R-:W-:Y:S05]  /*2c80*/  BRA `(.L_x_14719) ;  /* 0x0000000000207947 */ /* 0x000fea0003800000 */
.L_x_14714:
[----:B------:R-:W-:-:S04]  /*2c90*/  LOP3.LUT R5, R12, 0x80000000, R5, 0x48, !PT ;  /* 0x800000000c057812 */ /* 0x000fc800078e4805 */
[----:B------:R-:W-:Y:S01]  /*2ca0*/  LOP3.LUT R5, R5, 0x7f800000, RZ, 0xfc, !PT ;  /* 0x7f80000005057812 */ /* 0x000fe200078efcff */
[----:B------:R-:W-:Y:S06]  /*2cb0*/  BRA `(.L_x_14719) ;  /* 0x0000000000147947 */ /* 0x000fec0003800000 */
.L_x_14713:
[----:B------:R-:W-:Y:S01]  /*2cc0*/  LOP3.LUT R5, R12, 0x80000000, R5, 0x48, !PT ;  /* 0x800000000c057812 */ /* 0x000fe200078e4805 */
[----:B------:R-:W-:Y:S06]  /*2cd0*/  BRA `(.L_x_14719) ;  /* 0x00000000000c7947 */ /* 0x000fec0003800000 */
.L_x_14712:
[----:B------:R-:W0:Y:S01]  /*2ce0*/  MUFU.RSQ R5, -QNAN ;  /* 0xffc0000000057908 */ /* 0x000e220000001400 */
[----:B------:R-:W-:Y:S05]  /*2cf0*/  BRA `(.L_x_14719) ;  /* 0x0000000000047947 */ /* 0x000fea0003800000 */
.L_x_14711:
[----:B------:R-:W-:-:S07]  /*2d00*/  FADD.FTZ R5, R5, R12 ;  /* 0x0000000c05057221 */ /* 0x000fce0000010000 */
.L_x_14719:
[----:B------:R-:W-:Y:S05]  /*2d10*/  BSYNC.RECONVERGENT B2 ;  /* 0x0000000000027941 */ /* 0x000fea0003800200 */
.L_x_14709:
[----:B------:R-:W-:Y:S02]  /*2d20*/  HFMA2 R13, -RZ, RZ, 0, 0 ;  /* 0x00000000ff0d7431 */ /* 0x000fe400000001ff */
[----:B------:R-:W-:-:S04]  /*2d30*/  IMAD.MOV.U32 R12, RZ, RZ, R17 ;  /* 0x000000ffff0c7224 */ /* 0x000fc800078e0011 */
[----:B0-----:R-:W-:Y:S05]  /*2d40*/  RET.REL.NODEC R12 `(_Z15SoftmaxWarpImplI22BroadcastScaleMaskLoadIffbLm3EiE11DirectStoreIffEfLi1ELi5ELi32ELi1ELb0EL9Algorithm0EEvT_T0_ll) ;  /* 0xffffffd00cac7950 */ /* 0x001fea0003c3ffff */
.L_x_14720:
        /* <DEDUP_REMOVED lines=11> */
.L_x_37595:


//--------------------- .text._Z15SoftmaxWarpImplI22BroadcastScaleMaskLoadIffbLm3EiE11DirectStoreIffEfLi1ELi4ELi32ELi1ELb1EL9Algorithm0EEvT_T0_ll --------------------------
	.section	.text._Z15SoftmaxWarpImplI22BroadcastScaleMaskLoadIffbLm3EiE11DirectStoreIffEfLi1ELi4ELi32ELi1ELb1EL9Algorithm0EEvT_T0_ll,"ax",@progbits
	.align	128
        .global         _Z15SoftmaxWarpImplI22BroadcastScaleMaskLoadIffbLm3EiE11DirectStoreIffEfLi1ELi4ELi32ELi1ELb1EL9Algorithm0EEvT_T0_ll
        .type           _Z15SoftmaxWarpImplI22BroadcastScaleMaskLoadIffbLm3EiE11DirectStoreIffEfLi1ELi4ELi32ELi1ELb1EL9Algorithm0EEvT_T0_ll,@function
        .size           _Z15SoftmaxWarpImplI22BroadcastScaleMaskLoadIffbLm3EiE11DirectStoreIffEfLi1ELi4ELi32ELi1ELb1EL9Algorithm0EEvT_T0_ll,(.L_x_37596 - _Z15SoftmaxWarpImplI22BroadcastScaleMaskLoadIffbLm3EiE11DirectStoreIffEfLi1ELi4ELi32ELi1ELb1EL9Algorithm0EEvT_T0_ll)
        .other          _Z15SoftmaxWarpImplI22BroadcastScaleMaskLoadIffbLm3EiE11DirectStoreIffEfLi1ELi4ELi32ELi1ELb1EL9Algorithm0EEvT_T0_ll,@"STO_CUDA_ENTRY STV_DEFAULT"
_Z15SoftmaxWarpImplI22BroadcastScaleMaskLoadIffbLm3EiE11DirectStoreIffEfLi1ELi4ELi32ELi1ELb1EL9Algorithm0EEvT_T0_ll:
.text._Z15SoftmaxWarpImplI22BroadcastScaleMaskLoadIffbLm3EiE11DirectStoreIffEfLi1ELi4ELi32ELi1ELb1EL9Algorithm0EEvT_T0_ll:
        /* <DEDUP_REMOVED lines=29> */
.L_x_14721:
        /* <DEDUP_REMOVED lines=17> */
.L_x_14740:
[----:B0-2---:R-:W0:Y:S01]  /*02e0*/  LDC.64 R2, c[0x0][0x408] ;  /* 0x00010200ff027b82 */ /* 0x005e220000000a00 */
[----:B------:R-:W-:Y:S01]  /*02f0*/  BSSY.RECONVERGENT B1, `(.L_x_14723) ;  /* 0x0000060000017945 */ /* 0x000fe20003800200 */
[----:B------:R-:W-:Y:S02]  /*0300*/  IMAD.MOV.U32 R0, RZ, RZ, -0x800000 ;  /* 0xff800000ff007424 */ /* 0x000fe400078e00ff */
[----:B------:R-:W-:-:S04]  /*0310*/  IMAD.MOV.U32 R13, RZ, RZ, -0x800000 ;  /* 0xff800000ff0d7424 */ /* 0x000fc800078e00ff */
[----:B------:R-:W2:Y:S08]  /*0320*/  LDC R12, c[0x0][0x3b0] ;  /* 0x0000ec00ff0c7b82 */ /* 0x000eb00000000800 */
[----:B------:R-:W3:Y:S01]  /*0330*/  LDC.64 R14, c[0x0][0x3a0] ;  /* 0x0000e800ff0e7b82 */ /* 0x000ee20000000a00 */
        /* <DEDUP_REMOVED lines=21> */
[----:B0-----:R-:W-:-:S04]  /*0490*/  IABS R0, R3 ;  /* 0x0000000300007213 */ /* 0x001fc80000000000 */
[----:B------:R0:W1:Y:S08]  /*04a0*/  F2I.FTZ.U32.TRUNC.NTZ R21, R20 ;  /* 0x0000001400157305 */ /* 0x000070000021f000 */
[----:B------:R-:W2:Y:S01]  /*04b0*/  I2F.RP R22, R0 ;  /* 0x0000000000167306 */ /* 0x000ea20000209400 */
[----:B0-----:R-:W-:Y:S02]  /*04c0*/  IMAD.MOV.U32 R20, RZ, RZ, RZ ;  /* 0x000000ffff147224 */ /* 0x001fe400078e00ff */
[----:B-1----:R-:W-:-:S04]  /*04d0*/  IMAD.MOV R13, RZ, RZ, -R21 ;  /* 0x000000ffff0d7224 */ /* 0x002fc800078e0a15 */
[----:B------:R-:W-:-:S04]  /*04e0*/  IMAD R13, R13, R4, RZ ;  /* 0x000000040d0d7224 */ /* 0x000fc800078e02ff */
[----:B------:R-:W-:Y:S01]  /*04f0*/  IMAD.HI.U32 R21, R21, R13, R20 ;  /* 0x0000000d15157227 */ /* 0x000fe200078e0014 */
[----:B--2---:R-:W0:Y:S05]  /*0500*/  MUFU.RCP R22, R22 ;  /* 0x0000001600167308 */ /* 0x004e2a0000001000 */
[----:B------:R-:W-:-:S04]  /*0510*/  IMAD.HI.U32 R13, R21, R19, RZ ;  /* 0x00000013150d7227 */ /* 0x000fc800078e00ff */
[----:B------:R-:W-:-:S04]  /*0520*/  IMAD.MOV R20, RZ, RZ, -R13 ;  /* 0x000000ffff147224 */ /* 0x000fc800078e0a0d */
[----:B------:R-:W-:Y:S02]  /*0530*/  IMAD R19, R4, R20, R19 ;  /* 0x0000001404137224 */ /* 0x000fe400078e0213 */
[----:B0-----:R-:W-:-:S03]  /*0540*/  VIADD R20, R22, 0xffffffe ;  /* 0x0ffffffe16147836 */ /* 0x001fc60000000000 */
[----:B------:R-:W-:Y:S01]  /*0550*/  ISETP.GT.U32.AND P6, PT, R4, R19, PT ;  /* 0x000000130400720c */ /* 0x000fe20003fc4070 */
[----:B------:R0:W1:Y:S02]  /*0560*/  F2I.FTZ.U32.TRUNC.NTZ R21, R20 ;  /* 0x0000001400157305 */ /* 0x000064000021f000 */
[----:B0-----:R-:W-:-:S10]  /*0570*/  IMAD.MOV.U32 R20, RZ, RZ, RZ ;  /* 0x000000ffff147224 */ /* 0x001fd400078e00ff */
[-C--:B------:R-:W-:Y:S01]  /*0580*/  @!P6 IADD3 R19, PT, PT, R19, -R4.reuse, RZ ;  /* 0x800000041313e210 */ /* 0x080fe20007ffe0ff */
[----:B------:R-:W-:Y:S01]  /*0590*/  @!P6 VIADD R13, R13, 0x1 ;  /* 0x000000010d0de836 */ /* 0x000fe20000000000 */
[----:B------:R-:W-:Y:S02]  /*05a0*/  ISETP.NE.AND P6, PT, R12, RZ, PT ;  /* 0x000000ff0c00720c */ /* 0x000fe40003fc5270 */
[----:B------:R-:W-:Y:S01]  /*05b0*/  ISETP.GE.U32.AND P4, PT, R19, R4, PT ;  /* 0x000000041300720c */ /* 0x000fe20003f86070 */
[----:B-1----:R-:W-:Y:S01]  /*05c0*/  IMAD.MOV R19, RZ, RZ, -R21 ;  /* 0x000000ffff137224 */ /* 0x002fe200078e0a15 */
[----:B------:R-:W-:-:S03]  /*05d0*/  LOP3.LUT R4, R11, R12, RZ, 0x3c, !PT ;  /* 0x0000000c0b047212 */ /* 0x000fc600078e3cff */
[----:B------:R-:W-:Y:S01]  /*05e0*/  IMAD R19, R19, R0, RZ ;  /* 0x0000000013137224 */ /* 0x000fe200078e02ff */
[----:B------:R-:W-:-:S03]  /*05f0*/  ISETP.GE.AND P5, PT, R4, RZ, PT ;  /* 0x000000ff0400720c */ /* 0x000fc60003fa6270 */
[----:B------:R-:W-:-:S04]  /*0600*/  IMAD.HI.U32 R20, R21, R19, R20 ;  /* 0x0000001315147227 */ /* 0x000fc800078e0014 */
[----:B------:R-:W-:-:S06]  /*0610*/  @P4 VIADD R13, R13, 0x1 ;  /* 0x000000010d0d4836 */ /* 0x000fcc0000000000 */
[----:B------:R-:W-:Y:S02]  /*0620*/  @!P5 IADD3 R13, PT, PT, -R13, RZ, RZ ;  /* 0x000000ff0d0dd210 */ /* 0x000fe40007ffe1ff */
        /* <DEDUP_REMOVED lines=20> */
[----:B------:R-:W-:Y:S02]  /*0770*/  @!P4 LOP3.LUT R19, RZ, R3, RZ, 0x33, !PT ;  /* 0x00000003ff13c212 */ /* 0x000fe400078e33ff */
[----:B------:R-:W-:Y:S02]  /*0780*/  ISETP.NE.U32.AND P6, PT, R14, 0x1, PT ;  /* 0x000000010e00780c */ /* 0x000fe40003fc5070 */
        /* <DEDUP_REMOVED lines=22> */
.L_x_14724:
[----:B------:R-:W-:Y:S05]  /*08f0*/  BSYNC.RECONVERGENT B1 ;  /* 0x0000000000017941 */ /* 0x000fea0003800200 */
.L_x_14723:
        /* <DEDUP_REMOVED lines=34> */
[----:B0-----:R-:W-:-:S04]  /*0b20*/  IMAD.MOV.U32 R20, RZ, RZ, RZ ;  /* 0x000000ffff147224 */ /* 0x001fc800078e00ff */
        /* <DEDUP_REMOVED lines=22> */
[----:B0-----:R-:W-:Y:S02]  /*0c90*/  ISETP.NE.U32.AND P1, PT, R20, 0x1, PT ;  /* 0x000000011400780c */ /* 0x001fe40003f25070 */
[----:B------:R-:W-:-:S04]  /*0ca0*/  SHF.R.S64 R20, RZ, 0x1e, R11 ;  /* 0x0000001eff147819 */ /* 0x000fc8000000100b */
[----:B------:R-:W-:Y:S02]  /*0cb0*/  @!P5 IADD3 R24, PT, PT, -R24, RZ, RZ ;  /* 0x000000ff1818d210 */ /* 0x000fe40007ffe1ff */
[----:B------:R-:W-:Y:S02]  /*0cc0*/  @!P4 LOP3.LUT R24, RZ, R3, RZ, 0x33, !PT ;  /* 0x00000003ff18c212 */ /* 0x000fe400078e33ff */
[----:B------:R-:W-:Y:S02]  /*0cd0*/  ISETP.NE.AND.EX P5, PT, R21, RZ, PT, P1 ;  /* 0x000000ff1500720c */ /* 0x000fe40003fa5310 */
[----:B-1----:R-:W-:Y:S01]  /*0ce0*/  ISETP.NE.U32.AND P4, PT, R22, 0x1, PT ;  /* 0x000000011600780c */ /* 0x002fe20003f85070 */
[----:B------:R-:W-:Y:S01]  /*0cf0*/  IMAD.MOV R2, RZ, RZ, -R24 ;  /* 0x000000ffff027224 */ /* 0x000fe200078e0a18 */
[----:B------:R-:W-:Y:S02]  /*0d00*/  ISETP.NE.U32.AND P1, PT, R14, 0x1, PT ;  /* 0x000000010e00780c */ /* 0x000fe40003f25070 */
[----:B------:R-:W-:Y:S01]  /*0d10*/  ISETP.NE.AND.EX P4, PT, R23, RZ, PT, P4 ;  /* 0x000000ff1700720c */ /* 0x000fe20003f85340 */
        /* <DEDUP_REMOVED lines=18> */
.L_x_14726:
[----:B------:R-:W-:Y:S05]  /*0e40*/  BSYNC.RECONVERGENT B1 ;  /* 0x0000000000017941 */ /* 0x000fea0003800200 */
.L_x_14725:
[----:B------:R-:W-:Y:S01]  /*0e50*/  BSSY.RECONVERGENT B1, `(.L_x_14727) ;  /* 0x0000057000017945 */ /* 0x000fe20003800200 */
[----:B------:R-:W-:Y:S02]  /*0e60*/  IMAD.MOV.U32 R4, RZ, RZ, -0x800000 ;  /* 0xff800000ff047424 */ /* 0x000fe400078e00ff */
[----:B------:R-:W-:Y:S01]  /*0e70*/  IMAD.MOV.U32 R24, RZ, RZ, -0x800000 ;  /* 0xff800000ff187424 */ /* 0x000fe200078e00ff */
[----:B------:R-:W-:Y:S06]  /*0e80*/  @P2 BRA `(.L_x_14728) ;  /* 0x00000004004c2947 */ /* 0x000fec0003800000 */
[----:B------:R-:W-:Y:S01]  /*0e90*/  IABS R19, R12 ;  /* 0x0000000c00137213 */ /* 0x000fe20000000000 */
[----:B------:R-:W-:Y:S01]  /*0ea0*/  IMAD R11, R7, UR50, R17 ;  /* 0x00000032070b7c24 */ /* 0x000fe2000f8e0211 */
[----:B0-----:R-:W-:Y:S02]  /*0eb0*/  ISETP.NE.AND P5, PT, R3, RZ, PT ;  /* 0x000000ff0300720c */ /* 0x001fe40003fa5270 */
[----:B------:R-:W0:Y:S01]  /*0ec0*/  I2F.RP R20, R19 ;  /* 0x0000001300147306 */ /* 0x000e220000209400 */
[C---:B-1----:R-:W-:Y:S02]  /*0ed0*/  R2UR UR6, R8.reuse ;  /* 0x00000000080672ca */ /* 0x042fe400000e0000 */
[----:B------:R-:W-:Y:S02]  /*0ee0*/  IABS R22, R11 ;  /* 0x0000000b00167213 */ /* 0x000fe40000000000 */
[----:B------:R-:W-:Y:S02]  /*0ef0*/  R2UR UR7, R9 ;  /* 0x00000000090772ca */ /* 0x000fe400000e0000 */
[----:B------:R-:W-:-:S02]  /*0f00*/  R2UR UR4, R8 ;  /* 0x00000000080472ca */ /* 0x000fc400000e0000 */
[----:B------:R-:W-:Y:S01]  /*0f10*/  R2UR UR5, R9 ;  /* 0x00000000090572ca */ /* 0x000fe200000e0000 */
[----:B0-----:R-:W0:Y:S02]  /*0f20*/  MUFU.RCP R20, R20 ;  /* 0x0000001400147308 */ /* 0x001e240000001000 */
[----:B0-----:R-:W-:Y:S02]  /*0f30*/  IADD3 R15, PT, PT, R20, 0xffffffe, RZ ;  /* 0x0ffffffe140f7810 */ /* 0x001fe40007ffe0ff */
[----:B------:R-:W-:-:S04]  /*0f40*/  IABS R20, R3 ;  /* 0x0000000300147213 */ /* 0x000fc80000000000 */
[----:B------:R-:W0:Y:S02]  /*0f50*/  F2I.FTZ.U32.TRUNC.NTZ R15, R15 ;  /* 0x0000000f000f7305 */ /* 0x000e24000021f000 */
[----:B0-----:R-:W-:-:S04]  /*0f60*/  IMAD.MOV R14, RZ, RZ, -R15 ;  /* 0x000000ffff0e7224 */ /* 0x001fc800078e0a0f */
[----:B------:R-:W-:Y:S02]  /*0f70*/  IMAD R21, R14, R19, RZ ;  /* 0x000000130e157224 */ /* 0x000fe400078e02ff */
[----:B------:R-:W-:-:S04]  /*0f80*/  IMAD.MOV.U32 R14, RZ, RZ, RZ ;  /* 0x000000ffff0e7224 */ /* 0x000fc800078e00ff */
        /* <DEDUP_REMOVED lines=26> */
[----:B------:R-:W-:-:S03]  /*1130*/  LOP3.LUT R25, R12, R3, RZ, 0x3c, !PT ;  /* 0x000000030c197212 */ /* 0x000fc600078e3cff */
[----:B------:R-:W-:Y:S01]  /*1140*/  IMAD.MOV.U32 R21, RZ, RZ, R22 ;  /* 0x000000ffff157224 */ /* 0x000fe200078e0016 */
[----:B------:R-:W-:Y:S01]  /*1150*/  ISETP.GE.AND P4, PT, R25, RZ, PT ;  /* 0x000000ff1900720c */ /* 0x000fe20003f86270 */
        /* <DEDUP_REMOVED lines=38> */
.L_x_14728:
[----:B------:R-:W-:Y:S05]  /*13c0*/  BSYNC.RECONVERGENT B1 ;  /* 0x0000000000017941 */ /* 0x000fea0003800200 */
.L_x_14727:
[----:B------:R-:W-:Y:S04]  /*13d0*/  BSSY.RECONVERGENT B1, `(.L_x_14729) ;  /* 0x0000057000017945 */ /* 0x000fe80003800200 */
[----:B------:R-:W-:Y:S05]  /*13e0*/  @P3 BRA `(.L_x_14730) ;  /* 0x0000000400543947 */ /* 0x000fea0003800000 */
[----:B------:R-:W2:Y:S01]  /*13f0*/  LDC R21, c[0x0][0x3b0] ;  /* 0x0000ec00ff157b82 */ /* 0x000ea20000000800 */
[----:B------:R-:W-:Y:S01]  /*1400*/  IMAD R4, R7, UR50, R18 ;  /* 0x0000003207047c24 */ /* 0x000fe2000f8e0212 */
[----:B0-----:R-:W-:Y:S02]  /*1410*/  ISETP.NE.AND P4, PT, R3, RZ, PT ;  /* 0x000000ff0300720c */ /* 0x001fe40003f85270 */
[C---:B-1----:R-:W-:Y:S02]  /*1420*/  R2UR UR6, R8.reuse ;  /* 0x00000000080672ca */ /* 0x042fe400000e0000 */
[----:B------:R-:W-:Y:S02]  /*1430*/  IABS R20, R4 ;  /* 0x0000000400147213 */ /* 0x000fe40000000000 */
[----:B------:R-:W0:Y:S01]  /*1440*/  LDC.64 R22, c[0x0][0x3a0] ;  /* 0x0000e800ff167b82 */ /* 0x000e220000000a00 */
[----:B------:R-:W-:Y:S02]  /*1450*/  R2UR UR7, R9 ;  /* 0x00000000090772ca */ /* 0x000fe400000e0000 */
[----:B------:R-:W-:-:S02]  /*1460*/  R2UR UR4, R8 ;  /* 0x00000000080472ca */ /* 0x000fc400000e0000 */
[----:B------:R-:W-:Y:S02]  /*1470*/  R2UR UR5, R9 ;  /* 0x00000000090572ca */ /* 0x000fe400000e0000 */
[----:B--2---:R-:W-:-:S04]  /*1480*/  IABS R11, R21 ;  /* 0x00000015000b7213 */ /* 0x004fc80000000000 */
[----:B------:R-:W1:Y:S08]  /*1490*/  I2F.RP R12, R11 ;  /* 0x0000000b000c7306 */ /* 0x000e700000209400 */
[----:B-1----:R-:W1:Y:S02]  /*14a0*/  MUFU.RCP R12, R12 ;  /* 0x0000000c000c7308 */ /* 0x002e640000001000 */
[----:B-1----:R-:W-:-:S06]  /*14b0*/  IADD3 R15, PT, PT, R12, 0xffffffe, RZ ;  /* 0x0ffffffe0c0f7810 */ /* 0x002fcc0007ffe0ff */
[----:B------:R-:W1:Y:S02]  /*14c0*/  F2I.FTZ.U32.TRUNC.NTZ R15, R15 ;  /* 0x0000000f000f7305 */ /* 0x000e64000021f000 */
[----:B-1----:R-:W-:-:S04]  /*14d0*/  IMAD.MOV R14, RZ, RZ, -R15 ;  /* 0x000000ffff0e7224 */ /* 0x002fc800078e0a0f */
[----:B------:R-:W-:Y:S02]  /*14e0*/  IMAD R19, R14, R11, RZ ;  /* 0x0000000b0e137224 */ /* 0x000fe400078e02ff */
[----:B------:R-:W-:-:S04]  /*14f0*/  IMAD.MOV.U32 R14, RZ, RZ, RZ ;  /* 0x000000ffff0e7224 */ /* 0x000fc800078e00ff */
[----:B------:R-:W-:Y:S01]  /*1500*/  IMAD.HI.U32 R19, R15, R19, R14 ;  /* 0x000000130f137227 */ /* 0x000fe200078e000e */
[----:B------:R-:W-:Y:S02]  /*1510*/  MOV R14, R20 ;  /* 0x00000014000e7202 */ /* 0x000fe40000000f00 */
[----:B------:R-:W-:-:S03]  /*1520*/  IABS R20, R3 ;  /* 0x0000000300147213 */ /* 0x000fc60000000000 */
        /* <DEDUP_REMOVED lines=65> */
.L_x_14730:
[----:B------:R-:W-:Y:S05]  /*1940*/  BSYNC.RECONVERGENT B1 ;  /* 0x0000000000017941 */ /* 0x000fea0003800200 */
.L_x_14729:
        /* <DEDUP_REMOVED lines=19> */
[-C--:B------:R-:W-:Y:S01]  /*1a80*/  FFMA.SAT R3, R12, R11.reuse, 0.5 ;  /* 0x3f0000000c037423 */ /* 0x080fe2000000200b */
[-C--:B------:R-:W-:Y:S01]  /*1a90*/  FFMA.SAT R21, R24, R11.reuse, 0.5 ;  /* 0x3f00000018157423 */ /* 0x080fe2000000200b */
[-C--:B------:R-:W-:Y:S01]  /*1aa0*/  FFMA.RM R2, R13, R0.reuse, 12582913 ;  /* 0x4b4000010d027423 */ /* 0x080fe20000004000 */
[----:B------:R-:W-:Y:S01]  /*1ab0*/  FFMA.SAT R15, R4, R11, 0.5 ;  /* 0x3f000000040f7423 */ /* 0x000fe2000000200b */
[----:B------:R-:W-:-:S02]  /*1ac0*/  FFMA.RM R3, R3, R0, 12582913 ;  /* 0x4b40000103037423 */ /* 0x000fc40000004000 */
[----:B------:R-:W-:Y:S02]  /*1ad0*/  FADD R13, R2, -12583039 ;  /* 0xcb40007f020d7421 */ /* 0x000fe40000000000 */
[C---:B------:R-:W-:Y:S01]  /*1ae0*/  FADD R19, R3.reuse, -12583039 ;  /* 0xcb40007f03137421 */ /* 0x040fe20000000000 */
[----:B------:R-:W-:Y:S01]  /*1af0*/  SHF.L.U32 R3, R3, 0x17, RZ ;  /* 0x0000001703037819 */ /* 0x000fe200000006ff */
[----:B------:R-:W-:Y:S02]  /*1b00*/  FFMA R13, R14, 1.4426950216293334961, -R13 ;  /* 0x3fb8aa3b0e0d7823 */ /* 0x000fe4000000080d */
[----:B------:R-:W-:Y:S02]  /*1b10*/  FFMA R19, R12, 1.4426950216293334961, -R19 ;  /* 0x3fb8aa3b0c137823 */ /* 0x000fe40000000813 */
[----:B------:R-:W-:Y:S01]  /*1b20*/  FFMA R14, R14, 1.925963033500011079e-08, R13 ;  /* 0x32a570600e0e7823 */ /* 0x000fe2000000000d */
[-C--:B------:R-:W-:Y:S01]  /*1b30*/  FFMA.RM R13, R21, R0.reuse, 12582913 ;  /* 0x4b400001150d7423 */ /* 0x080fe20000004000 */
[----:B------:R-:W-:Y:S01]  /*1b40*/  FFMA.RM R0, R15, R0, 12582913 ;  /* 0x4b4000010f007423 */ /* 0x000fe20000004000 */
[----:B------:R-:W-:-:S02]  /*1b50*/  FFMA R19, R12, 1.925963033500011079e-08, R19 ;  /* 0x32a570600c137823 */ /* 0x000fc40000000013 */
[----:B------:R-:W-:Y:S01]  /*1b60*/  FADD R11, R13, -12583039 ;  /* 0xcb40007f0d0b7421 */ /* 0x000fe20000000000 */
[----:B------:R-:W0:Y:S01]  /*1b70*/  MUFU.EX2 R14, R14 ;  /* 0x0000000e000e7308 */ /* 0x000e220000000800 */
[C---:B------:R-:W-:Y:S01]  /*1b80*/  FADD R15, R0.reuse, -12583039 ;  /* 0xcb40007f000f7421 */ /* 0x040fe20000000000 */
[----:B------:R-:W-:Y:S02]  /*1b90*/  IMAD.SHL.U32 R0, R0, 0x800000, RZ ;  /* 0x0080000000007824 */ /* 0x000fe400078e00ff */
[----:B------:R-:W-:-:S04]  /*1ba0*/  FFMA R11, R24, 1.4426950216293334961, -R11 ;  /* 0x3fb8aa3b180b7823 */ /* 0x000fc8000000080b */
[----:B------:R-:W-:Y:S01]  /*1bb0*/  FFMA R24, R24, 1.925963033500011079e-08, R11 ;  /* 0x32a5706018187823 */ /* 0x000fe2000000000b */
[----:B------:R-:W2:Y:S01]  /*1bc0*/  MUFU.EX2 R12, R19 ;  /* 0x00000013000c7308 */ /* 0x000ea20000000800 */
[----:B------:R-:W-:-:S04]  /*1bd0*/  FFMA R11, R4, 1.4426950216293334961, -R15 ;  /* 0x3fb8aa3b040b7823 */ /* 0x000fc8000000080f */
[----:B------:R-:W-:Y:S01]  /*1be0*/  FFMA R20, R4, 1.925963033500011079e-08, R11 ;  /* 0x32a5706004147823 */ /* 0x000fe2000000000b */
[----:B------:R-:W-:Y:S02]  /*1bf0*/  IMAD.SHL.U32 R11, R2, 0x800000, RZ ;  /* 0x00800000020b7824 */ /* 0x000fe400078e00ff */
[----:B------:R-:W3:Y:S01]  /*1c00*/  MUFU.EX2 R15, R24 ;  /* 0x00000018000f7308 */ /* 0x000ee20000000800 */
[----:B------:R-:W-:Y:S02]  /*1c10*/  IMAD.SHL.U32 R2, R13, 0x800000, RZ ;  /* 0x008000000d027824 */ /* 0x000fe400078e00ff */
[----:B0-----:R-:W-:-:S05]  /*1c20*/  FMUL R4, R11, R14 ;  /* 0x0000000e0b047220 */ /* 0x001fca0000400000 */
[----:B------:R-:W0:Y:S01]  /*1c30*/  MUFU.EX2 R21, R20 ;  /* 0x0000001400157308 */ /* 0x000e220000000800 */
[----:B--2---:R-:W-:Y:S01]  /*1c40*/  FMUL R3, R3, R12 ;  /* 0x0000000c03037220 */ /* 0x004fe20000400000 */
[----:B------:R-:W-:-:S04]  /*1c50*/  FADD R12, RZ, R4 ;  /* 0x00000004ff0c7221 */ /* 0x000fc80000000000 */
        /* <DEDUP_REMOVED lines=14> */
.L_x_14752:
        /* <DEDUP_REMOVED lines=11> */
[----:B01----:R-:W-:Y:S05]  /*1df0*/  CALL.REL.NOINC `($__internal_219_$__cuda_sm3x_div_rn_noftz_f32_slowpath) ;  /* 0x0000000800e07944 */ /* 0x003fea0003c00000 */
[----:B------:R-:W-:-:S07]  /*1e00*/  MOV R14, R4 ;  /* 0x00000004000e7202 */ /* 0x000fce0000000f00 */
.L_x_14733:
[----:B------:R-:W-:Y:S05]  /*1e10*/  BSYNC.RECONVERGENT B1 ;  /* 0x0000000000017941 */ /* 0x000fea0003800200 */
.L_x_14732:
        /* <DEDUP_REMOVED lines=11> */
[----:B01----:R-:W-:Y:S05]  /*1ed0*/  CALL.REL.NOINC `($__internal_219_$__cuda_sm3x_div_rn_noftz_f32_slowpath) ;  /* 0x0000000800a87944 */ /* 0x003fea0003c00000 */
[----:B------:R-:W-:-:S07]  /*1ee0*/  IMAD.MOV.U32 R15, RZ, RZ, R4 ;  /* 0x000000ffff0f7224 */ /* 0x000fce00078e0004 */
.L_x_14735:
[----:B------:R-:W-:Y:S05]  /*1ef0*/  BSYNC.RECONVERGENT B1 ;  /* 0x0000000000017941 */ /* 0x000fea0003800200 */
.L_x_14734:
        /* <DEDUP_REMOVED lines=11> */
[----:B01----:R-:W-:Y:S05]  /*1fb0*/  CALL.REL.NOINC `($__internal_219_$__cuda_sm3x_div_rn_noftz_f32_slowpath) ;  /* 0x0000000800707944 */ /* 0x003fea0003c00000 */
[----:B------:R-:W-:-:S07]  /*1fc0*/  IMAD.MOV.U32 R3, RZ, RZ, R4 ;  /* 0x000000ffff037224 */ /* 0x000fce00078e0004 */
.L_x_14737:
[----:B------:R-:W-:Y:S05]  /*1fd0*/  BSYNC.RECONVERGENT B1 ;  /* 0x0000000000017941 */ /* 0x000fea0003800200 */
.L_x_14736:
        /* <DEDUP_REMOVED lines=12> */
[----:B------:R-:W-:-:S07]  /*20a0*/  MOV R19, R4 ;  /* 0x0000000400137202 */ /* 0x000fce0000000f00 */
.L_x_14739:
[----:B------:R-:W-:Y:S05]  /*20b0*/  BSYNC.RECONVERGENT B1 ;  /* 0x0000000000017941 */ /* 0x000fea0003800200 */
.L_x_14738:
[----:B------:R-:W-:Y:S01]  /*20c0*/  IMAD R0, R10, UR42, RZ ;  /* 0x0000002a0a007c24 */ /* 0x000fe2000f8e02ff */
[----:B-1----:R-:W-:Y:S01]  /*20d0*/  @!P0 R2UR UR4, R8 ;  /* 0x00000000080482ca */ /* 0x002fe200000e0000 */
[----:B------:R-:W-:Y:S01]  /*20e0*/  IMAD.MOV.U32 R12, RZ, RZ, R6 ;  /* 0x000000ffff0c7224 */ /* 0x000fe200078e0006 */
[----:B------:R-:W-:Y:S01]  /*20f0*/  @!P0 R2UR UR5, R9 ;  /* 0x00000000090582ca */ /* 0x000fe200000e0000 */
[----:B------:R-:W-:Y:S01]  /*2100*/  IMAD.MOV.U32 R13, RZ, RZ, RZ ;  /* 0x000000ffff0d7224 */ /* 0x000fe200078e00ff */
[----:B------:R-:W-:Y:S01]  /*2110*/  ISETP.GE.U32.AND P1, PT, R16, UR46, PT ;  /* 0x0000002e10007c0c */ /* 0x000fe2000bf26070 */
[----:B------:R-:W-:Y:S01]  /*2120*/  IMAD R11, R7, UR43, R0 ;  /* 0x0000002b070b7c24 */ /* 0x000fe2000f8e0200 */
        /* <DEDUP_REMOVED lines=10> */
[C---:B------:R-:W-:Y:S02]  /*21d0*/  IADD3 R7, P0, PT, R5.reuse, R7, RZ ;  /* 0x0000000705077210 */ /* 0x040fe40007f1e0ff */
[C---:B------:R-:W-:Y:S02]  /*21e0*/  @!P1 R2UR UR6, R8.reuse ;  /* 0x00000000080692ca */ /* 0x040fe400000e0000 */
        /* <DEDUP_REMOVED lines=13> */
.L_x_14722:
[----:B------:R-:W-:Y:S05]  /*22c0*/  EXIT ;  /* 0x000000000000794d */ /* 0x000fea0003800000 */
.L_x_14731:
[----:B------:R-:W-:Y:S01]  /*22d0*/  BSSY B1, `(.L_x_14741) ;  /* 0x0000007000017945 */ /* 0x000fe20003800000 */
[----:B------:R-:W-:Y:S01]  /*22e0*/  IMAD.MOV.U32 R12, RZ, RZ, 0x10 ;  /* 0x00000010ff0c7424 */ /* 0x000fe200078e00ff */
[----:B------:R-:W-:Y:S01]  /*22f0*/  MOV R15, 0xffffffff ;  /* 0xffffffff000f7802 */ /* 0x000fe20000000f00 */
[----:B------:R-:W-:-:S07]  /*2300*/  IMAD.MOV.U32 R11, RZ, RZ, 0x1f ;  /* 0x0000001fff0b7424 */ /* 0x000fce00078e00ff */
[----:B01----:R-:W-:Y:S05]  /*2310*/  WARPSYNC.COLLECTIVE R15, `(.L_x_14742) ;  /* 0x000000000f087348 */ /* 0x003fea0003c00000 */
[----:B------:R2:W3:Y:S02]  /*2320*/  SHFL.BFLY P6, R14, R13, R12, R11 ;  /* 0x0c00000c0d0e7389 */ /* 0x0004e400000c000b */
[----:B0123--:R-:W-:Y:S05]  /*2330*/  ENDCOLLECTIVE ;  /* 0x000000000000791b */ /* 0x00ffea0003800000 */
.L_x_14742:
[----:B------:R-:W-:Y:S05]  /*2340*/  BSYNC B1 ;  /* 0x0000000000017941 */ /* 0x000fea0003800000 */
.L_x_14741:
        /* <DEDUP_REMOVED lines=8> */
.L_x_14743:
[----:B------:R-:W-:Y:S01]  /*23d0*/  IMAD.MOV.U32 R12, RZ, RZ, 0x4 ;  /* 0x00000004ff0c7424 */ /* 0x000fe200078e00ff */
[----:B------:R-:W-:-:S05]  /*23e0*/  FMNMX R3, R13, R14, !PT ;  /* 0x0000000e0d037209 */ /* 0x000fca0007800000 */
[----:B------:R-:W-:-:S07]  /*23f0*/  IMAD.MOV.U32 R13, RZ, RZ, R3 ;  /* 0x000000ffff0d7224 */ /* 0x000fce00078e0003 */
[----:B------:R-:W-:Y:S05]  /*2400*/  WARPSYNC.COLLECTIVE R15, `(.L_x_14744) ;  /* 0x000000000f087348 */ /* 0x000fea0003c00000 */
[----:B------:R0:W1:Y:S02]  /*2410*/  SHFL.BFLY P6, R14, R13, R12, R11 ;  /* 0x0c00000c0d0e7389 */ /* 0x00006400000c000b */
[----:B01----:R-:W-:Y:S05]  /*2420*/  ENDCOLLECTIVE ;  /* 0x000000000000791b */ /* 0x003fea0003800000 */
.L_x_14744:
[----:B------:R-:W-:Y:S01]  /*2430*/  IMAD.MOV.U32 R12, RZ, RZ, 0x2 ;  /* 0x00000002ff0c7424 */ /* 0x000fe200078e00ff */
[----:B------:R-:W-:Y:S01]  /*2440*/  FMNMX R19, R3, R14, !PT ;  /* 0x0000000e03137209 */ /* 0x000fe20007800000 */
[----:B------:R-:W-:-:S03]  /*2450*/  IMAD.MOV.U32 R3, RZ, RZ, 0x437c0000 ;  /* 0x437c0000ff037424 */ /* 0x000fc600078e00ff */
[----:B------:R-:W-:-:S07]  /*2460*/  MOV R13, R19 ;  /* 0x00000013000d7202 */ /* 0x000fce0000000f00 */
[----:B------:R-:W-:Y:S05]  /*2470*/  WARPSYNC.COLLECTIVE R15, `(.L_x_14745) ;  /* 0x000000000f087348 */ /* 0x000fea0003c00000 */
[----:B------:R0:W1:Y:S02]  /*2480*/  SHFL.BFLY P6, R14, R13, R12, R11 ;  /* 0x0c00000c0d0e7389 */ /* 0x00006400000c000b */
[----:B01----:R-:W-:Y:S05]  /*2490*/  ENDCOLLECTIVE ;  /* 0x000000000000791b */ /* 0x003fea0003800000 */
.L_x_14745:
[----:B------:R-:W-:Y:S01]  /*24a0*/  HFMA2 R12, -RZ, RZ, 0, 5.9604644775390625e-08 ;  /* 0x00000001ff0c7431 */ /* 0x000fe200000001ff */
[----:B------:R-:W-:-:S05]  /*24b0*/  FMNMX R20, R19, R14, !PT ;  /* 0x0000000e13147209 */ /* 0x000fca0007800000 */
[----:B------:R-:W-:-:S07]  /*24c0*/  IMAD.MOV.U32 R13, RZ, RZ, R20 ;  /* 0x000000ffff0d7224 */ /* 0x000fce00078e0014 */
[----:B------:R-:W-:Y:S05]  /*24d0*/  WARPSYNC.COLLECTIVE R15, `(.L_x_14746) ;  /* 0x000000000f087348 */ /* 0x000fea0003c00000 */
[----:B------:R0:W1:Y:S02]  /*24e0*/  SHFL.BFLY P6, R14, R13, R12, R11 ;  /* 0x0c00000c0d0e7389 */ /* 0x00006400000c000b */
[----:B01----:R-:W-:Y:S05]  /*24f0*/  ENDCOLLECTIVE ;  /* 0x000000000000791b */ /* 0x003fea0003800000 */
.L_x_14746:
[----:B------:R-:W-:-:S05]  /*2500*/  FMNMX R19, R20, R14, !PT ;  /* 0x0000000e14137209 */ /* 0x000fca0007800000 */
[C---:B------:R-:W-:Y:S01]  /*2510*/  FADD R20, -R19.reuse, R0 ;  /* 0x0000000013147221 */ /* 0x040fe20000000100 */
[C---:B------:R-:W-:Y:S01]  /*2520*/  FADD R14, -R19.reuse, R2 ;  /* 0x00000002130e7221 */ /* 0x040fe20000000100 */
[C---:B------:R-:W-:Y:S01]  /*2530*/  FADD R2, -R19.reuse, R24 ;  /* 0x0000001813027221 */ /* 0x040fe20000000100 */
[----:B------:R-:W-:Y:S01]  /*2540*/  FADD R4, -R19, R4 ;  /* 0x0000000413047221 */ /* 0x000fe20000000100 */
[-C--:B------:R-:W-:Y:S01]  /*2550*/  FFMA.SAT R0, R20, R21.reuse, 0.5 ;  /* 0x3f00000014007423 */ /* 0x080fe20000002015 */
[-C--:B------:R-:W-:Y:S02]  /*2560*/  FFMA.SAT R12, R14, R21.reuse, 0.5 ;  /* 0x3f0000000e0c7423 */ /* 0x080fe40000002015 */
[----:B------:R-:W-:Y:S01]  /*2570*/  FFMA.SAT R22, R4, R21, 0.5 ;  /* 0x3f00000004167423 */ /* 0x000fe20000002015 */
[----:B------:R-:W-:-:S04]  /*2580*/  FFMA.RM R0, R0, R3, 12582913 ;  /* 0x4b40000100007423 */ /* 0x000fc80000004003 */
[C---:B------:R-:W-:Y:S01]  /*2590*/  FADD R11, R0.reuse, -12583039 ;  /* 0xcb40007f000b7421 */ /* 0x040fe20000000000 */
[----:B------:R-:W-:-:S03]  /*25a0*/  SHF.L.U32 R0, R0, 0x17, RZ ;  /* 0x0000001700007819 */ /* 0x000fc600000006ff */
[----:B------:R-:W-:Y:S01]  /*25b0*/  FFMA R13, R20, 1.4426950216293334961, -R11 ;  /* 0x3fb8aa3b140d7823 */ /* 0x000fe2000000080b */
[----:B------:R-:W-:Y:S01]  /*25c0*/  FFMA.RM R11, R12, R3, 12582913 ;  /* 0x4b4000010c0b7423 */ /* 0x000fe20000004003 */
[----:B------:R-:W-:Y:S02]  /*25d0*/  FFMA.SAT R12, R2, R21, 0.5 ;  /* 0x3f000000020c7423 */ /* 0x000fe40000002015 */
[----:B------:R-:W-:Y:S01]  /*25e0*/  FFMA R20, R20, 1.925963033500011079e-08, R13 ;  /* 0x32a5706014147823 */ /* 0x000fe2000000000d */
[C---:B------:R-:W-:Y:S01]  /*25f0*/  FADD R13, R11.reuse, -12583039 ;  /* 0xcb40007f0b0d7421 */ /* 0x040fe20000000000 */
[----:B------:R-:W-:-:S03]  /*2600*/  IMAD.SHL.U32 R11, R11, 0x800000, RZ ;  /* 0x008000000b0b7824 */ /* 0x000fc600078e00ff */
[----:B------:R-:W-:Y:S01]  /*2610*/  FFMA R15, R14, 1.4426950216293334961, -R13 ;  /* 0x3fb8aa3b0e0f7823 */ /* 0x000fe2000000080d */
[-C--:B------:R-:W-:Y:S01]  /*2620*/  FFMA.RM R13, R12, R3.reuse, 12582913 ;  /* 0x4b4000010c0d7423 */ /* 0x080fe20000004003 */
[----:B------:R-:W-:Y:S02]  /*2630*/  FFMA.RM R12, R22, R3, 12582913 ;  /* 0x4b400001160c7423 */ /* 0x000fe40000004003 */
[----:B------:R-:W-:Y:S01]  /*2640*/  FFMA R15, R14, 1.925963033500011079e-08, R15 ;  /* 0x32a570600e0f7823 */ /* 0x000fe2000000000f */
[C---:B------:R-:W-:Y:S01]  /*2650*/  FADD R19, R13.reuse, -12583039 ;  /* 0xcb40007f0d137421 */ /* 0x040fe20000000000 */
[----:B------:R-:W-:Y:S01]  /*2660*/  FADD R21, R12, -12583039 ;  /* 0xcb40007f0c157421 */ /* 0x000fe20000000000 */
[----:B------:R-:W0:Y:S01]  /*2670*/  MUFU.EX2 R3, R20 ;  /* 0x0000001400037308 */ /* 0x000e220000000800 */
[----:B------:R-:W-:Y:S02]  /*2680*/  IMAD.SHL.U32 R13, R13, 0x800000, RZ ;  /* 0x008000000d0d7824 */ /* 0x000fe400078e00ff */
[----:B------:R-:W-:Y:S01]  /*2690*/  FFMA R19, R2, 1.4426950216293334961, -R19 ;  /* 0x3fb8aa3b02137823 */ /* 0x000fe20000000813 */
[----:B------:R-:W-:Y:S01]  /*26a0*/  FFMA R21, R4, 1.4426950216293334961, -R21 ;  /* 0x3fb8aa3b04157823 */ /* 0x000fe20000000815 */
[----:B------:R-:W-:-:S02]  /*26b0*/  SHF.L.U32 R12, R12, 0x17, RZ ;  /* 0x000000170c0c7819 */ /* 0x000fc400000006ff */
[----:B------:R-:W-:Y:S01]  /*26c0*/  FFMA R19, R2, 1.925963033500011079e-08, R19 ;  /* 0x32a5706002137823 */ /* 0x000fe20000000013 */
[----:B------:R-:W-:Y:S01]  /*26d0*/  FFMA R21, R4, 1.925963033500011079e-08, R21 ;  /* 0x32a5706004157823 */ /* 0x000fe20000000015 */
[----:B------:R1:W2:Y:S08]  /*26e0*/  MUFU.EX2 R2, R15 ;  /* 0x0000000f00027308 */ /* 0x0002b00000000800 */
[----:B------:R-:W3:Y:S01]  /*26f0*/  MUFU.EX2 R14, R19 ;  /* 0x00000013000e7308 */ /* 0x000ee20000000800 */
[----:B0-----:R-:W-:Y:S01]  /*2700*/  FMUL R4, R0, R3 ;  /* 0x0000000300047220 */ /* 0x001fe20000400000 */
[----:B-1----:R-:W-:-:S03]  /*2710*/  MOV R15, 0xffffffff ;  /* 0xffffffff000f7802 */ /* 0x002fc60000000f00 */
[----:B------:R-:W-:-:S03]  /*2720*/  FADD R0, RZ, R4 ;  /* 0x00000004ff007221 */ /* 0x000fc60000000000 */
[----:B------:R-:W0:Y:S01]  /*2730*/  MUFU.EX2 R21, R21 ;  /* 0x0000001500157308 */ /* 0x000e220000000800 */
[----:B--2---:R-:W-:-:S04]  /*2740*/  FMUL R3, R11, R2 ;  /* 0x000000020b037220 */ /* 0x004fc80000400000 */
[----:B------:R-:W-:Y:S01]  /*2750*/  FADD R11, R0, R3 ;  /* 0x00000003000b7221 */ /* 0x000fe20000000000 */
[----:B---3--:R-:W-:-:S04]  /*2760*/  FMUL R2, R13, R14 ;  /* 0x0000000e0d027220 */ /* 0x008fc80000400000 */
[----:B------:R-:W-:Y:S01]  /*2770*/  FADD R11, R11, R2 ;  /* 0x000000020b0b7221 */ /* 0x000fe20000000000 */
[----:B0-----:R-:W-:Y:S01]  /*2780*/  FMUL R0, R12, R21 ;  /* 0x000000150c007220 */ /* 0x001fe20000400000 */
[----:B------:R-:W-:-:S03]  /*2790*/  IMAD.MOV.U32 R12, RZ, RZ, 0x10 ;  /* 0x00000010ff0c7424 */ /* 0x000fc600078e00ff */
[----:B------:R-:W-:Y:S01]  /*27a0*/  FADD R13, R11, R0 ;  /* 0x000000000b0d7221 */ /* 0x000fe20000000000 */
[----:B------:R-:W-:-:S07]  /*27b0*/  IMAD.MOV.U32 R11, RZ, RZ, 0x1f ;  /* 0x0000001fff0b7424 */ /* 0x000fce00078e00ff */
[----:B------:R-:W-:Y:S05]  /*27c0*/  WARPSYNC.COLLECTIVE R15, `(.L_x_14747) ;  /* 0x000000000f087348 */ /* 0x000fea0003c00000 */
[----:B------:R0:W1:Y:S02]  /*27d0*/  SHFL.BFLY P6, R14, R13, R12, R11 ;  /* 0x0c00000c0d0e7389 */ /* 0x00006400000c000b */
[----:B01----:R-:W-:Y:S05]  /*27e0*/  ENDCOLLECTIVE ;  /* 0x000000000000791b */ /* 0x003fea0003800000 */
.L_x_14747:
[----:B------:R-:W-:Y:S02]  /*27f0*/  IMAD.MOV.U32 R12, RZ, RZ, 0x8 ;  /* 0x00000008ff0c7424 */ /* 0x000fe400078e00ff */
[----:B------:R-:W-:-:S04]  /*2800*/  FADD R19, R13, R14 ;  /* 0x0000000e0d137221 */ /* 0x000fc80000000000 */
[----:B------:R-:W-:-:S07]  /*2810*/  IMAD.MOV.U32 R13, RZ, RZ, R19 ;  /* 0x000000ffff0d7224 */ /* 0x000fce00078e0013 */
[----:B------:R-:W-:Y:S05]  /*2820*/  WARPSYNC.COLLECTIVE R15, `(.L_x_14748) ;  /* 0x000000000f087348 */ /* 0x000fea0003c00000 */
[----:B------:R0:W1:Y:S02]  /*2830*/  SHFL.BFLY P6, R14, R13, R12, R11 ;  /* 0x0c00000c0d0e7389 */ /* 0x00006400000c000b */
[----:B01----:R-:W-:Y:S05]  /*2840*/  ENDCOLLECTIVE ;  /* 0x000000000000791b */ /* 0x003fea0003800000 */
.L_x_14748:
[----:B------:R-:W-:Y:S02]  /*2850*/  IMAD.MOV.U32 R12, RZ, RZ, 0x4 ;  /* 0x00000004ff0c7424 */ /* 0x000fe400078e00ff */
[----:B------:R-:W-:-:S05]  /*2860*/  FADD R20, R19, R14 ;  /* 0x0000000e13147221 */ /* 0x000fca0000000000 */
[----:B------:R-:W-:-:S07]  /*2870*/  MOV R13, R20 ;  /* 0x00000014000d7202 */ /* 0x000fce0000000f00 */
[----:B------:R-:W-:Y:S05]  /*2880*/  WARPSYNC.COLLECTIVE R15, `(.L_x_14749) ;  /* 0x000000000f087348 */ /* 0x000fea0003c00000 */
[----:B------:R0:W1:Y:S02]  /*2890*/  SHFL.BFLY P6, R14, R13, R12, R11 ;  /* 0x0c00000c0d0e7389 */ /* 0x00006400000c000b */
[----:B01----:R-:W-:Y:S05]  /*28a0*/  ENDCOLLECTIVE ;  /* 0x000000000000791b */ /* 0x003fea0003800000 */
.L_x_14749:
[----:B------:R-:W-:Y:S02]  /*28b0*/  HFMA2 R12, -RZ, RZ, 0, 1.1920928955078125e-07 ;  /* 0x00000002ff0c7431 */ /* 0x000fe400000001ff */
[----:B------:R-:W-:-:S04]  /*28c0*/  FADD R21, R20, R14 ;  /* 0x0000000e14157221 */ /* 0x000fc80000000000 */
[----:B------:R-:W-:-:S07]  /*28d0*/  IMAD.MOV.U32 R13, RZ, RZ, R21 ;  /* 0x000000ffff0d7224 */ /* 0x000fce00078e0015 */
[----:B------:R-:W-:Y:S05]  /*28e0*/  WARPSYNC.COLLECTIVE R15, `(.L_x_14750) ;  /* 0x000000000f087348 */ /* 0x000fea0003c00000 */
[----:B------:R0:W1:Y:S02]  /*28f0*/  SHFL.BFLY P6, R14, R13, R12, R11 ;  /* 0x0c00000c0d0e7389 */ /* 0x00006400000c000b */
[----:B01----:R-:W-:Y:S05]  /*2900*/  ENDCOLLECTIVE ;  /* 0x000000000000791b */ /* 0x003fea0003800000 */
.L_x_14750:
[----:B------:R-:W-:Y:S02]  /*2910*/  IMAD.MOV.U32 R12, RZ, RZ, 0x1 ;  /* 0x00000001ff0c7424 */ /* 0x000fe400078e00ff */
[----:B------:R-:W-:-:S04]  /*2920*/  FADD R22, R21, R14 ;  /* 0x0000000e15167221 */ /* 0x000fc80000000000 */
[----:B------:R-:W-:-:S07]  /*2930*/  IMAD.MOV.U32 R13, RZ, RZ, R22 ;  /* 0x000000ffff0d7224 */ /* 0x000fce00078e0016 */
[----:B------:R-:W-:Y:S05]  /*2940*/  WARPSYNC.COLLECTIVE R15, `(.L_x_14751) ;  /* 0x000000000f087348 */ /* 0x000fea0003c00000 */
[----:B------:R0:W1:Y:S02]  /*2950*/  SHFL.BFLY P6, R14, R13, R12, R11 ;  /* 0x0c00000c0d0e7389 */ /* 0x00006400000c000b */
[----:B01----:R-:W-:Y:S05]  /*2960*/  ENDCOLLECTIVE ;  /* 0x000000000000791b */ /* 0x003fea0003800000 */
.L_x_14751:
[----:B------:R-:W-:Y:S05]  /*2970*/  BRA `(.L_x_14752) ;  /* 0xfffffff000f07947 */ /* 0x000fea000383ffff */
        .weak           $__internal_219_$__cuda_sm3x_div_rn_noftz_f32_slowpath
        .type           $__internal_219_$__cuda_sm3x_div_rn_noftz_f32_slowpath,@function
        .size           $__internal_219_$__cuda_sm3x_div_rn_noftz_f32_slowpath,(.L_x_37596 - $__internal_219_$__cuda_sm3x_div_rn_noftz_f32_slowpath)
$__internal_219_$__cuda_sm3x_div_rn_noftz_f32_slowpath:
        /* <DEDUP_REMOVED lines=35> */
.L_x_14754:
        /* <DEDUP_REMOVED lines=51> */
.L_x_14761:
[----:B------:R-:W-:-:S04]  /*2ee0*/  LOP3.LUT R4, R4, 0x80000000, RZ, 0xc0, !PT ;  /* 0x8000000004047812 */ /* 0x000fc800078ec0ff */
[----:B------:R-:W-:Y:S01]  /*2ef0*/  LOP3.LUT R4, R4, 0x7f800000, RZ, 0xfc, !PT ;  /* 0x7f80000004047812 */ /* 0x000fe200078efcff */
[----:B------:R-:W-:Y:S06]  /*2f00*/  BRA `(.L_x_14762) ;  /* 0x0000000000047947 */ /* 0x000fec0003800000 */
.L_x_14760:
[----:B------:R-:W-:-:S07]  /*2f10*/  LEA R4, R20, R4, 0x17 ;  /* 0x0000000414047211 */ /* 0x000fce00078eb8ff */
.L_x_14762:
[----:B------:R-:W-:Y:S05]  /*2f20*/  BSYNC.RECONVERGENT B3 ;  /* 0x0000000000037941 */ /* 0x000fea0003800200 */
.L_x_14759:
[----:B------:R-:W-:Y:S05]  /*2f30*/  BRA `(.L_x_14763) ;  /* 0x0000000000207947 */ /* 0x000fea0003800000 */
.L_x_14758:
[----:B------:R-:W-:-:S04]  /*2f40*/  LOP3.LUT R4, R21, 0x80000000, R4, 0x48, !PT ;  /* 0x8000000015047812 */ /* 0x000fc800078e4804 */
[----:B------:R-:W-:Y:S01]  /*2f50*/  LOP3.LUT R4, R4, 0x7f800000, RZ, 0xfc, !PT ;  /* 0x7f80000004047812 */ /* 0x000fe200078efcff */
[----:B------:R-:W-:Y:S06]  /*2f60*/  BRA `(.L_x_14763) ;  /* 0x0000000000147947 */ /* 0x000fec0003800000 */
.L_x_14757:
[----:B------:R-:W-:Y:S01]  /*2f70*/  LOP3.LUT R4, R21, 0x80000000, R4, 0x48, !PT ;  /* 0x8000000015047812 */ /* 0x000fe200078e4804 */
[----:B------:R-:W-:Y:S06]  /*2f80*/  BRA `(.L_x_14763) ;  /* 0x00000000000c7947 */ /* 0x000fec0003800000 */
.L_x_14756:
[----:B------:R-:W0:Y:S01]  /*2f90*/  MUFU.RSQ R4, -QNAN ;  /* 0xffc0000000047908 */ /* 0x000e220000001400 */
[----:B------:R-:W-:Y:S05]  /*2fa0*/  BRA `(.L_x_14763) ;  /* 0x0000000000047947 */ /* 0x000fea0003800000 */
.L_x_14755:
[----:B------:R-:W-:-:S07]  /*2fb0*/  FADD.FTZ R4, R4, R11 ;  /* 0x0000000b04047221 */ /* 0x000fce0000010000 */
.L_x_14763:
[----:B------:R-:W-:Y:S05]  /*2fc0*/  BSYNC.RECONVERGENT B2 ;  /* 0x0000000000027941 */ /* 0x000fea0003800200 */
.L_x_14753:
[----:B------:R-:W-:-:S04]  /*2fd0*/  IMAD.MOV.U32 R13, RZ, RZ, 0x0 ;  /* 0x00000000ff0d7424 */ /* 0x000fc800078e00ff */
[----:B0-----:R-:W-:Y:S05]  /*2fe0*/  RET.REL.NODEC R12 `(_Z15SoftmaxWarpImplI22BroadcastScaleMaskLoadIffbLm3EiE11DirectStoreIffEfLi1ELi4ELi32ELi1ELb1EL9Algorithm0EEvT_T0_ll) ;  /* 0xffffffd00c047950 */ /* 0x001fea0003c3ffff */
.L_x_14764:
        /* <DEDUP_REMOVED lines=9> */
.L_x_37596:


//--------------------- .text._Z15SoftmaxWarpImplI22BroadcastScaleMaskLoadIffbLm3EiE11DirectStoreIffEfLi1ELi4ELi32ELi1ELb0EL9Algorithm0EEvT_T0_ll --------------------------
	.section	.text._Z15SoftmaxWarpImplI22BroadcastScaleMaskLoadIffbLm3EiE11DirectStoreIffEfLi1ELi4ELi32ELi1ELb0EL9Algorithm0EEvT_T0_ll,"ax",@progbits
	.align	128
        .global         _Z15SoftmaxWarpImplI22BroadcastScaleMaskLoadIffbLm3EiE11DirectStoreIffEfLi1ELi4ELi32ELi1ELb0EL9Algorithm0EEvT_T0_ll
        .type           _Z15SoftmaxWarpImplI22BroadcastScaleMaskLoadIffbLm3EiE11DirectStoreIffEfLi1ELi4ELi32ELi1ELb0EL9Algorithm0EEvT_T0_ll,@function
        .size           _Z15SoftmaxWarpImplI22BroadcastScaleMaskLoadIffbLm3EiE11DirectStoreIffEfLi1ELi4ELi32ELi1ELb0EL9Algorithm0EEvT_T0_ll,(.L_x_37597 - _Z15SoftmaxWarpImplI22BroadcastScaleMaskLoadIffbLm3EiE11DirectStoreIffEfLi1ELi4ELi32ELi1ELb0EL9Algorithm0EEvT_T0_ll)
        .other          _Z15SoftmaxWarpImplI22BroadcastScaleMaskLoadIffbLm3EiE11DirectStoreIffEfLi1ELi4ELi32ELi1ELb0EL9Algorithm0EEvT_T0_ll,@"STO_CUDA_ENTRY STV_DEFAULT"
_Z15SoftmaxWarpImplI22BroadcastScaleMaskLoadIffbLm3EiE11DirectStoreIffEfLi1ELi4ELi32ELi1ELb0EL9Algorithm0EEvT_T0_ll:
.text._Z15SoftmaxWarpImplI22BroadcastScaleMaskLoadIffbLm3EiE11DirectStoreIffEfLi1ELi4ELi32ELi1ELb0EL9Algorithm0EEvT_T0_ll:
        /* <DEDUP_REMOVED lines=27> */
.L_x_14765:
        /* <DEDUP_REMOVED lines=14> */
.L_x_14776:
[----:B--2---:R-:W2:Y:S01]  /*0290*/  LDC R13, c[0x0][0x3b0] ;  /* 0x0000ec00ff0d7b82 */ /* 0x004ea20000000800 */
[----:B------:R-:W-:Y:S01]  /*02a0*/  MOV R18, RZ ;  /* 0x000000ff00127202 */ /* 0x000fe20000000f00 */
[----:B0-----:R-:W-:Y:S01]  /*02b0*/  IMAD R0, R9, UR48, R10 ;  /* 0x0000003009007c24 */ /* 0x001fe2000f8e020a */
[----:B-1----:R-:W-:Y:S02]  /*02c0*/  R2UR UR4, R6 ;  /* 0x00000000060472ca */ /* 0x002fe400000e0000 */
[----:B------:R-:W-:Y:S01]  /*02d0*/  R2UR UR5, R7 ;  /* 0x00000000070572ca */ /* 0x000fe200000e0000 */
[C---:B------:R-:W-:Y:S01]  /*02e0*/  VIADD R14, R0.reuse, 0x20 ;  /* 0x00000020000e7836 */ /* 0x040fe20000000000 */
[----:B------:R-:W-:Y:S01]  /*02f0*/  IADD3 R4, PT, PT, R0, 0x40, RZ ;  /* 0x0000004000047810 */ /* 0x000fe20007ffe0ff */
[----:B------:R-:W0:Y:S03]  /*0300*/  LDC R17, c[0x0][0x3b4] ;  /* 0x0000ed00ff117b82 */ /* 0x000e260000000800 */
[----:B------:R-:W-:-:S02]  /*0310*/  IABS R21, R14 ;  /* 0x0000000e00157213 */ /* 0x000fc40000000000 */
[----:B------:R-:W-:Y:S02]  /*0320*/  IABS R25, R4 ;  /* 0x0000000400197213 */ /* 0x000fe40000000000 */
[-C--:B--2---:R-:W-:Y:S02]  /*0330*/  IABS R2, R13.reuse ;  /* 0x0000000d00027213 */ /* 0x084fe40000000000 */
[----:B------:R-:W-:Y:S02]  /*0340*/  LOP3.LUT R23, RZ, R13, RZ, 0x33, !PT ;  /* 0x0000000dff177212 */ /* 0x000fe400078e33ff */
[----:B------:R-:W1:Y:S01]  /*0350*/  I2F.RP R3, R2 ;  /* 0x0000000200037306 */ /* 0x000e620000209400 */
[----:B0-----:R-:W-:-:S07]  /*0360*/  IABS R5, R17 ;  /* 0x0000001100057213 */ /* 0x001fce0000000000 */
[----:B-1----:R-:W0:Y:S02]  /*0370*/  MUFU.RCP R3, R3 ;  /* 0x0000000300037308 */ /* 0x002e240000001000 */
[----:B0-----:R-:W-:Y:S01]  /*0380*/  VIADD R19, R3, 0xffffffe ;  /* 0x0ffffffe03137836 */ /* 0x001fe20000000000 */
[----:B------:R-:W-:-:S05]  /*0390*/  IABS R3, R0 ;  /* 0x0000000000037213 */ /* 0x000fca0000000000 */
[----:B------:R-:W0:Y:S02]  /*03a0*/  F2I.FTZ.U32.TRUNC.NTZ R19, R19 ;  /* 0x0000001300137305 */ /* 0x000e24000021f000 */
[----:B0-----:R-:W-:-:S04]  /*03b0*/  IMAD.MOV R11, RZ, RZ, -R19 ;  /* 0x000000ffff0b7224 */ /* 0x001fc800078e0a13 */
[----:B------:R-:W-:-:S04]  /*03c0*/  IMAD R11, R11, R2, RZ ;  /* 0x000000020b0b7224 */ /* 0x000fc800078e02ff */
[----:B------:R-:W-:Y:S02]  /*03d0*/  IMAD.HI.U32 R18, R19, R11, R18 ;  /* 0x0000000b13127227 */ /* 0x000fe400078e0012 */
[----:B------:R-:W0:Y:S04]  /*03e0*/  I2F.RP R11, R5 ;  /* 0x00000005000b7306 */ /* 0x000e280000209400 */
[----:B------:R-:W-:-:S04]  /*03f0*/  IMAD.HI.U32 R15, R18, R3, RZ ;  /* 0x00000003120f7227 */ /* 0x000fc800078e00ff */
[----:B------:R-:W-:Y:S02]  /*0400*/  IMAD.MOV R12, RZ, RZ, -R15 ;  /* 0x000000ffff0c7224 */ /* 0x000fe400078e0a0f */
[----:B------:R-:W-:-:S04]  /*0410*/  IMAD.HI.U32 R19, R18, R25, RZ ;  /* 0x0000001912137227 */ /* 0x000fc800078e00ff */
[----:B------:R-:W-:Y:S01]  /*0420*/  IMAD R3, R2, R12, R3 ;  /* 0x0000000c02037224 */ /* 0x000fe200078e0203 */
[----:B0-----:R-:W0:Y:S01]  /*0430*/  MUFU.RCP R11, R11 ;  /* 0x0000000b000b7308 */ /* 0x001e220000001000 */
[----:B------:R-:W-:-:S03]  /*0440*/  IMAD.HI.U32 R12, R18, R21, RZ ;  /* 0x00000015120c7227 */ /* 0x000fc600078e00ff */
[C---:B------:R-:W-:Y:S01]  /*0450*/  ISETP.GT.U32.AND P0, PT, R2.reuse, R3, PT ;  /* 0x000000030200720c */ /* 0x040fe20003f04070 */
[----:B------:R-:W-:Y:S02]  /*0460*/  IMAD.MOV R20, RZ, RZ, -R12 ;  /* 0x000000ffff147224 */ /* 0x000fe400078e0a0c */
[----:B------:R-:W-:Y:S02]  /*0470*/  IMAD.MOV R22, RZ, RZ, -R19 ;  /* 0x000000ffff167224 */ /* 0x000fe400078e0a13 */
[C---:B------:R-:W-:Y:S02]  /*0480*/  IMAD R21, R2.reuse, R20, R21 ;  /* 0x0000001402157224 */ /* 0x040fe400078e0215 */
[C---:B------:R-:W-:Y:S01]  /*0490*/  IMAD R25, R2.reuse, R22, R25 ;  /* 0x0000001602197224 */ /* 0x040fe200078e0219 */
[----:B------:R-:W-:Y:S02]  /*04a0*/  IABS R22, R13 ;  /* 0x0000000d00167213 */ /* 0x000fe40000000000 */
[----:B------:R-:W-:-:S02]  /*04b0*/  ISETP.GT.U32.AND P1, PT, R2, R21, PT ;  /* 0x000000150200720c */ /* 0x000fc40003f24070 */
[----:B------:R-:W-:Y:S01]  /*04c0*/  ISETP.GT.U32.AND P5, PT, R2, R25, PT ;  /* 0x000000190200720c */ /* 0x000fe20003fa4070 */
[----:B0-----:R-:W-:Y:S01]  /*04d0*/  VIADD R20, R11, 0xffffffe ;  /* 0x0ffffffe0b147836 */ /* 0x001fe20000000000 */
[-C--:B------:R-:W-:Y:S02]  /*04e0*/  @!P0 IADD3 R3, PT, PT, R3, -R2.reuse, RZ ;  /* 0x8000000203038210 */ /* 0x080fe40007ffe0ff */
[C---:B------:R-:W-:Y:S02]  /*04f0*/  LOP3.LUT R11, R0.reuse, R13, RZ, 0x3c, !PT ;  /* 0x0000000d000b7212 */ /* 0x040fe400078e3cff */
[----:B------:R-:W-:Y:S02]  /*0500*/  ISETP.GE.U32.AND P2, PT, R3, R2, PT ;  /* 0x000000020300720c */ /* 0x000fe40003f46070 */
[----:B------:R-:W0:Y:S01]  /*0510*/  F2I.FTZ.U32.TRUNC.NTZ R3, R20 ;  /* 0x0000001400037305 */ /* 0x000e22000021f000 */
[----:B------:R-:W-:Y:S01]  /*0520*/  ISETP.GE.AND P4, PT, R11, RZ, PT ;  /* 0x000000ff0b00720c */ /* 0x000fe20003f86270 */
[----:B------:R-:W-:Y:S01]  /*0530*/  VIADD R11, R0, 0x60 ;  /* 0x00000060000b7836 */ /* 0x000fe20000000000 */
[----:B------:R-:W-:Y:S01]  /*0540*/  @!P0 IADD3 R15, PT, PT, R15, 0x1, RZ ;  /* 0x000000010f0f8810 */ /* 0x000fe20007ffe0ff */
[--C-:B------:R-:W-:Y:S01]  /*0550*/  @!P1 IMAD.IADD R21, R21, 0x1, -R2.reuse ;  /* 0x0000000115159824 */ /* 0x100fe200078e0a02 */
[----:B------:R-:W-:Y:S01]  /*0560*/  ISETP.NE.AND P0, PT, R13, RZ, PT ;  /* 0x000000ff0d00720c */ /* 0x000fe20003f05270 */
[----:B------:R-:W-:-:S02]  /*0570*/  @!P5 IMAD.IADD R25, R25, 0x1, -R2 ;  /* 0x000000011919d824 */ /* 0x000fc400078e0a02 */
[----:B------:R-:W-:Y:S01]  /*0580*/  @!P1 VIADD R12, R12, 0x1 ;  /* 0x000000010c0c9836 */ /* 0x000fe20000000000 */
[-C--:B------:R-:W-:Y:S02]  /*0590*/  ISETP.GE.U32.AND P3, PT, R21, R2.reuse, PT ;  /* 0x000000021500720c */ /* 0x080fe40003f66070 */
[----:B------:R-:W-:Y:S01]  /*05a0*/  ISETP.GE.U32.AND P6, PT, R25, R2, PT ;  /* 0x000000021900720c */ /* 0x000fe20003fc6070 */
[----:B------:R-:W-:Y:S02]  /*05b0*/  @P2 VIADD R15, R15, 0x1 ;  /* 0x000000010f0f2836 */ /* 0x000fe40000000000 */
[----:B------:R-:W-:Y:S01]  /*05c0*/  HFMA2 R2, -RZ, RZ, 0, 0 ;  /* 0x00000000ff027431 */ /* 0x000fe200000001ff */
[----:B------:R-:W-:Y:S02]  /*05d0*/  IABS R21, R11 ;  /* 0x0000000b00157213 */ /* 0x000fe40000000000 */
[----:B0-----:R-:W-:Y:S01]  /*05e0*/  IADD3 R20, PT, PT, RZ, -R3, RZ ;  /* 0x80000003ff147210 */ /* 0x001fe20007ffe0ff */
[----:B------:R-:W-:-:S02]  /*05f0*/  @!P4 IMAD.MOV R15, RZ, RZ, -R15 ;  /* 0x000000ffff0fc224 */ /* 0x000fc400078e0a0f */
[----:B------:R-:W-:-:S04]  /*0600*/  IMAD.HI.U32 R18, R18, R21, RZ ;  /* 0x0000001512127227 */ /* 0x000fc800078e00ff */
[----:B------:R-:W-:Y:S01]  /*0610*/  IMAD R25, R20, R5, RZ ;  /* 0x0000000514197224 */ /* 0x000fe200078e02ff */
[----:B------:R-:W-:Y:S01]  /*0620*/  SEL R20, R23, R15, !P0 ;  /* 0x0000000f17147207 */ /* 0x000fe20004000000 */
[----:B------:R-:W-:Y:S02]  /*0630*/  @P3 VIADD R12, R12, 0x1 ;  /* 0x000000010c0c3836 */ /* 0x000fe40000000000 */
[----:B------:R-:W-:Y:S01]  /*0640*/  IMAD.HI.U32 R15, R3, R25, R2 ;  /* 0x00000019030f7227 */ /* 0x000fe200078e0002 */
[----:B------:R-:W-:-:S03]  /*0650*/  IADD3 R3, PT, PT, -R18, RZ, RZ ;  /* 0x000000ff12037210 */ /* 0x000fc60007ffe1ff */
[----:B------:R-:W-:Y:S02]  /*0660*/  IMAD.MOV.U32 R2, RZ, RZ, R22 ;  /* 0x000000ffff027224 */ /* 0x000fe400078e0016 */
[----:B------:R-:W-:Y:S02]  /*0670*/  IMAD.MOV R26, RZ, RZ, -R20 ;  /* 0x000000ffff1a7224 */ /* 0x000fe400078e0a14 */
[----:B------:R-:W-:Y:S01]  /*0680*/  IMAD R21, R2, R3, R21 ;  /* 0x0000000302157224 */ /* 0x000fe200078e0215 */
[----:B------:R-:W-:Y:S01]  /*0690*/  LOP3.LUT R3, R14, R13, RZ, 0x3c, !PT ;  /* 0x0000000d0e037212 */ /* 0x000fe200078e3cff */
[----:B------:R-:W-:-:S03]  /*06a0*/  IMAD R26, R13, R26, R0 ;  /* 0x0000001a0d1a7224 */ /* 0x000fc600078e0200 */
[----:B------:R-:W-:Y:S02]  /*06b0*/  ISETP.GT.U32.AND P2, PT, R2, R21, PT ;  /* 0x000000150200720c */ /* 0x000fe40003f44070 */
[----:B------:R-:W-:Y:S02]  /*06c0*/  ISETP.GE.AND P4, PT, R3, RZ, PT ;  /* 0x000000ff0300720c */ /* 0x000fe40003f86270 */
[----:B------:R-:W-:-:S05]  /*06d0*/  IABS R28, R26 ;  /* 0x0000001a001c7213 */ /* 0x000fca0000000000 */
[----:B------:R-:W-:-:S04]  /*06e0*/  IMAD.HI.U32 R24, R15, R28, RZ ;  /* 0x0000001c0f187227 */ /* 0x000fc800078e00ff */
[----:B------:R-:W-:Y:S01]  /*06f0*/  @!P2 IMAD.IADD R21, R21, 0x1, -R2 ;  /* 0x000000011515a824 */ /* 0x000fe200078e0a02 */
[----:B------:R-:W-:Y:S01]  /*0700*/  IADD3 R3, PT, PT, -R24, RZ, RZ ;  /* 0x000000ff18037210 */ /* 0x000fe20007ffe1ff */
[----:B------:R-:W-:-:S03]  /*0710*/  @!P4 IMAD.MOV R12, RZ, RZ, -R12 ;  /* 0x000000ffff0cc224 */ /* 0x000fc600078e0a0c */
[----:B------:R-:W-:Y:S01]  /*0720*/  ISETP.GE.U32.AND P4, PT, R21, R2, PT ;  /* 0x000000021500720c */ /* 0x000fe20003f86070 */
[----:B------:R-:W-:Y:S01]  /*0730*/  IMAD R28, R5, R3, R28 ;  /* 0x00000003051c7224 */ /* 0x000fe200078e021c */
[----:B------:R-:W-:Y:S02]  /*0740*/  SHF.R.S64 R2, RZ, 0x1e, R0 ;  /* 0x0000001eff027819 */ /* 0x000fe40000001000 */
[----:B------:R-:W-:Y:S02]  /*0750*/  SEL R12, R23, R12, !P0 ;  /* 0x0000000c170c7207 */ /* 0x000fe40004000000 */
[----:B------:R-:W-:Y:S02]  /*0760*/  IADD3 R2, P3, PT, R2, UR36, RZ ;  /* 0x0000002402027c10 */ /* 0x000fe4000ff7e0ff */
[----:B------:R-:W-:Y:S02]  /*0770*/  IADD3 R22, PT, PT, -R12, RZ, RZ ;  /* 0x000000ff0c167210 */ /* 0x000fe40007ffe1ff */
[----:B------:R-:W-:-:S02]  /*0780*/  LEA.HI.X.SX32 R3, R0, UR37, 0x2, P3 ;  /* 0x0000002500037c11 */ /* 0x000fc400098f16ff */
[-C--:B------:R-:W-:Y:S01]  /*0790*/  LOP3.LUT R27, R4, R13.reuse, RZ, 0x3c, !PT ;  /* 0x0000000d041b7212 */ /* 0x080fe200078e3cff */
[----:B------:R-:W-:Y:S01]  /*07a0*/  @!P5 VIADD R19, R19, 0x1 ;  /* 0x000000011313d836 */ /* 0x000fe20000000000 */
[----:B------:R-:W-:Y:S01]  /*07b0*/  ISETP.GT.U32.AND P1, PT, R5, R28, PT ;  /* 0x0000001c0500720c */ /* 0x000fe20003f24070 */
[----:B------:R0:W2:Y:S01]  /*07c0*/  LDG.E R0, desc[UR4][R2.64] ;  /* 0x0000000402007981 */ /* 0x0000a2000c1e1900 */
[----:B------:R-:W-:Y:S01]  /*07d0*/  ISETP.GE.AND P5, PT, R27, RZ, PT ;  /* 0x000000ff1b00720c */ /* 0x000fe20003fa6270 */
[----:B------:R-:W-:Y:S01]  /*07e0*/  IMAD R22, R13, R22, R14 ;  /* 0x000000160d167224 */ /* 0x000fe200078e020e */
[----:B------:R-:W-:Y:S01]  /*07f0*/  LOP3.LUT R27, R11, R13, RZ, 0x3c, !PT ;  /* 0x0000000d0b1b7212 */ /* 0x000fe200078e3cff */
[----:B------:R-:W-:Y:S01]  /*0800*/  @P6 VIADD R19, R19, 0x1 ;  /* 0x0000000113136836 */ /* 0x000fe20000000000 */
[----:B0-----:R-:W0:Y:S02]  /*0810*/  LDC.64 R2, c[0x0][0x390] ;  /* 0x0000e400ff027b82 */ /* 0x001e240000000a00 */
[----:B------:R-:W-:Y:S01]  /*0820*/  ISETP.GE.AND P6, PT, R27, RZ, PT ;  /* 0x000000ff1b00720c */ /* 0x000fe20003fc6270 */
[----:B------:R-:W-:Y:S01]  /*0830*/  @!P2 VIADD R18, R18, 0x1 ;  /* 0x000000011212a836 */ /* 0x000fe20000000000 */
[----:B------:R-:W-:-:S03]  /*0840*/  IABS R21, R22 ;  /* 0x0000001600157213 */ /* 0x000fc60000000000 */
[----:B------:R-:W-:Y:S02]  /*0850*/  @!P1 IMAD.IADD R28, R28, 0x1, -R5 ;  /* 0x000000011c1c9824 */ /* 0x000fe400078e0a05 */
[----:B------:R-:W-:Y:S01]  /*0860*/  IMAD.HI.U32 R25, R15, R21, RZ ;  /* 0x000000150f197227 */ /* 0x000fe200078e00ff */
[----:B------:R-:W-:Y:S02]  /*0870*/  @P4 IADD3 R18, PT, PT, R18, 0x1, RZ ;  /* 0x0000000112124810 */ /* 0x000fe40007ffe0ff */
[----:B------:R-:W-:Y:S01]  /*0880*/  ISETP.GE.U32.AND P3, PT, R28, R5, PT ;  /* 0x000000051c00720c */ /* 0x000fe20003f66070 */
[----:B------:R-:W-:Y:S01]  /*0890*/  @!P5 IMAD.MOV R19, RZ, RZ, -R19 ;  /* 0x000000ffff13d224 */ /* 0x000fe200078e0a13 */
[----:B------:R-:W-:Y:S01]  /*08a0*/  IADD3 R28, PT, PT, -R25, RZ, RZ ;  /* 0x000000ff191c7210 */ /* 0x000fe20007ffe1ff */
[----:B------:R-:W-:-:S04]  /*08b0*/  @!P6 IMAD.MOV R18, RZ, RZ, -R18 ;  /* 0x000000ffff12e224 */ /* 0x000fc800078e0a12 */
[----:B------:R-:W-:Y:S01]  /*08c0*/  IMAD R28, R5, R28, R21 ;  /* 0x0000001c051c7224 */ /* 0x000fe200078e0215 */
[C---:B------:R-:W-:Y:S02]  /*08d0*/  SEL R21, R23.reuse, R19, !P0 ;  /* 0x0000001317157207 */ /* 0x040fe40004000000 */
[----:B------:R-:W-:Y:S01]  /*08e0*/  SEL R23, R23, R18, !P0 ;  /* 0x0000001217177207 */ /* 0x000fe20004000000 */
[----:B------:R-:W-:Y:S01]  /*08f0*/  @!P1 VIADD R24, R24, 0x1 ;  /* 0x0000000118189836 */ /* 0x000fe20000000000 */
[----:B------:R-:W1:Y:S01]  /*0900*/  LDC.64 R18, c[0x0][0x398] ;  /* 0x0000e600ff127b82 */ /* 0x000e620000000a00 */
[----:B0-----:R-:W-:Y:S02]  /*0910*/  ISETP.NE.U32.AND P0, PT, R2, 0x1, PT ;  /* 0x000000010200780c */ /* 0x001fe40003f05070 */
[----:B------:R-:W-:Y:S01]  /*0920*/  LOP3.LUT R2, R26, R17, RZ, 0x3c, !PT ;  /* 0x000000111a027212 */ /* 0x000fe200078e3cff */
[----:B------:R-:W-:-:S03]  /*0930*/  @P3 VIADD R24, R24, 0x1 ;  /* 0x0000000118183836 */ /* 0x000fc60000000000 */
[----:B------:R-:W-:Y:S02]  /*0940*/  ISETP.GE.AND P5, PT, R2, RZ, PT ;  /* 0x000000ff0200720c */ /* 0x000fe40003fa6270 */
[----:B------:R-:W-:Y:S02]  /*0950*/  MOV R27, R24 ;  /* 0x00000018001b7202 */ /* 0x000fe40000000f00 */
[----:B------:R-:W-:Y:S02]  /*0960*/  ISETP.NE.AND P3, PT, R17, RZ, PT ;  /* 0x000000ff1100720c */ /* 0x000fe40003f65270 */
[----:B------:R-:W-:Y:S02]  /*0970*/  LOP3.LUT R24, RZ, R17, RZ, 0x33, !PT ;  /* 0x00000011ff187212 */ /* 0x000fe400078e33ff */
[----:B------:R-:W-:-:S05]  /*0980*/  ISETP.GT.U32.AND P2, PT, R5, R28, PT ;  /* 0x0000001c0500720c */ /* 0x000fca0003f44070 */
[----:B------:R-:W-:-:S05]  /*0990*/  @!P5 IMAD.MOV R27, RZ, RZ, -R27 ;  /* 0x000000ffff1bd224 */ /* 0x000fca00078e0a1b */
[----:B------:R-:W-:-:S05]  /*09a0*/  SEL R27, R24, R27, !P3 ;  /* 0x0000001b181b7207 */ /* 0x000fca0005800000 */
[----:B------:R-:W-:Y:S01]  /*09b0*/  IMAD.MOV R2, RZ, RZ, -R27 ;  /* 0x000000ffff027224 */ /* 0x000fe200078e0a1b */
[----:B------:R-:W-:Y:S02]  /*09c0*/  ISETP.NE.AND.EX P0, PT, R3, RZ, PT, P0 ;  /* 0x000000ff0300720c */ /* 0x000fe40003f05300 */
[-C--:B------:R-:W-:Y:S01]  /*09d0*/  @!P2 IADD3 R28, PT, PT, R28, -R5.reuse, RZ ;  /* 0x800000051c1ca210 */ /* 0x080fe20007ffe0ff */
[----:B------:R-:W-:Y:S02]  /*09e0*/  IMAD R26, R17, R2, R26 ;  /* 0x00000002111a7224 */ /* 0x000fe400078e021a */
[----:B------:R-:W0:Y:S01]  /*09f0*/  LDC.64 R2, c[0x0][0x3a0] ;  /* 0x0000e800ff027b82 */ /* 0x000e220000000a00 */
[----:B------:R-:W-:Y:S02]  /*0a00*/  ISETP.GE.U32.AND P4, PT, R28, R5, PT ;  /* 0x000000051c00720c */ /* 0x000fe40003f86070 */
[----:B-1----:R-:W-:Y:S02]  /*0a10*/  ISETP.NE.U32.AND P1, PT, R18, 0x1, PT ;  /* 0x000000011200780c */ /* 0x002fe40003f25070 */
[----:B------:R-:W-:-:S02]  /*0a20*/  LOP3.LUT R18, R22, R17, RZ, 0x3c, !PT ;  /* 0x0000001116127212 */ /* 0x000fc400078e3cff */
[----:B------:R-:W-:Y:S02]  /*0a30*/  ISETP.NE.AND.EX P1, PT, R19, RZ, PT, P1 ;  /* 0x000000ff1300720c */ /* 0x000fe40003f25310 */
[----:B------:R-:W-:Y:S01]  /*0a40*/  ISETP.GE.AND P5, PT, R18, RZ, PT ;  /* 0x000000ff1200720c */ /* 0x000fe20003fa6270 */
[----:B------:R-:W-:Y:S01]  /*0a50*/  IMAD.MOV R18, RZ, RZ, -R21 ;  /* 0x000000ffff127224 */ /* 0x000fe200078e0a15 */
[----:B------:R-:W-:Y:S02]  /*0a60*/  SEL R20, R20, RZ, P0 ;  /* 0x000000ff14147207 */ /* 0x000fe40000000000 */
[----:B------:R-:W-:Y:S01]  /*0a70*/  @!P2 IADD3 R25, PT, PT, R25, 0x1, RZ ;  /* 0x000000011919a810 */ /* 0x000fe20007ffe0ff */
[----:B------:R-:W-:Y:S01]  /*0a80*/  IMAD R18, R13, R18, R4 ;  /* 0x000000120d127224 */ /* 0x000fe200078e0204 */
[----:B------:R-:W-:Y:S01]  /*0a90*/  SEL R19, R27, RZ, P1 ;  /* 0x000000ff1b137207 */ /* 0x000fe20000800000 */
[----:B------:R-:W-:Y:S02]  /*0aa0*/  IMAD R20, R20, UR46, RZ ;  /* 0x0000002e14147c24 */ /* 0x000fe4000f8e02ff */
[----:B------:R-:W-:-:S02]  /*0ab0*/  @P4 VIADD R25, R25, 0x1 ;  /* 0x0000000119194836 */ /* 0x000fc40000000000 */
[----:B------:R-:W-:Y:S01]  /*0ac0*/  IMAD R19, R19, UR47, R20 ;  /* 0x0000002f13137c24 */ /* 0x000fe2000f8e0214 */
[----:B------:R-:W-:Y:S02]  /*0ad0*/  IABS R20, R18 ;  /* 0x0000001200147213 */ /* 0x000fe40000000000 */
[----:B------:R-:W-:Y:S02]  /*0ae0*/  @!P5 IADD3 R25, PT, PT, -R25, RZ, RZ ;  /* 0x000000ff1919d210 */ /* 0x000fe40007ffe1ff */
[----:B0-----:R-:W-:Y:S01]  /*0af0*/  ISETP.NE.U32.AND P2, PT, R2, 0x1, PT ;  /* 0x000000010200780c */ /* 0x001fe20003f45070 */
[----:B------:R-:W-:Y:S01]  /*0b00*/  IMAD.MOV.U32 R2, RZ, RZ, R20 ;  /* 0x000000ffff027224 */ /* 0x000fe200078e0014 */
[----:B------:R-:W-:Y:S02]  /*0b10*/  SEL R20, R24, R25, !P3 ;  /* 0x0000001918147207 */ /* 0x000fe40005800000 */
[----:B------:R-:W-:Y:S01]  /*0b20*/  ISETP.NE.AND.EX P2, PT, R3, RZ, PT, P2 ;  /* 0x000000ff0300720c */ /* 0x000fe20003f45320 */
[----:B------:R-:W-:-:S04]  /*0b30*/  IMAD.HI.U32 R25, R15, R2, RZ ;  /* 0x000000020f197227 */ /* 0x000fc800078e00ff */
[----:B------:R-:W-:-:S04]  /*0b40*/  IMAD.MOV R3, RZ, RZ, -R20 ;  /* 0x000000ffff037224 */ /* 0x000fc800078e0a14 */
[----:B------:R-:W-:Y:S01]  /*0b50*/  IMAD R22, R17, R3, R22 ;  /* 0x0000000311167224 */ /* 0x000fe200078e0216 */
[----:B------:R-:W-:-:S05]  /*0b60*/  IADD3 R3, PT, PT, -R25, RZ, RZ ;  /* 0x000000ff19037210 */ /* 0x000fca0007ffe1ff */
[----:B------:R-:W-:-:S05]  /*0b70*/  IMAD R2, R5, R3, R2 ;  /* 0x0000000305027224 */ /* 0x000fca00078e0202 */
[----:B------:R-:W-:-:S13]  /*0b80*/  ISETP.GT.U32.AND P6, PT, R5, R2, PT ;  /* 0x000000020500720c */ /* 0x000fda0003fc4070 */
[----:B------:R-:W-:-:S05]  /*0b90*/  @!P6 IMAD.IADD R2, R2, 0x1, -R5 ;  /* 0x000000010202e824 */ /* 0x000fca00078e0a05 */
[----:B------:R-:W-:Y:S02]  /*0ba0*/  ISETP.GE.U32.AND P5, PT, R2, R5, PT ;  /* 0x000000050200720c */ /* 0x000fe40003fa6070 */
[----:B------:R-:W-:-:S04]  /*0bb0*/  LOP3.LUT R2, R18, R17, RZ, 0x3c, !PT ;  /* 0x0000001112027212 */ /* 0x000fc800078e3cff */
[----:B------:R-:W-:Y:S01]  /*0bc0*/  ISETP.GE.AND P4, PT, R2, RZ, PT ;  /* 0x000000ff0200720c */ /* 0x000fe20003f86270 */
[----:B------:R-:W-:Y:S01]  /*0bd0*/  @!P6 VIADD R25, R25, 0x1 ;  /* 0x000000011919e836 */ /* 0x000fe20000000000 */
[----:B------:R-:W-:Y:S02]  /*0be0*/  SHF.R.S64 R2, RZ, 0x1e, R14 ;  /* 0x0000001eff027819 */ /* 0x000fe4000000100e */
[----:B------:R-:W-:Y:S02]  /*0bf0*/  IADD3 R28, PT, PT, -R23, RZ, RZ ;  /* 0x000000ff171c7210 */ /* 0x000fe40007ffe1ff */
[----:B------:R-:W-:Y:S01]  /*0c00*/  IADD3 R2, P6, PT, R2, UR36, RZ ;  /* 0x0000002402027c10 */ /* 0x000fe2000ffde0ff */
[----:B------:R-:W-:-:S03]  /*0c10*/  @P5 VIADD R25, R25, 0x1 ;  /* 0x0000000119195836 */ /* 0x000fc60000000000 */
[----:B------:R-:W-:Y:S01]  /*0c20*/  LEA.HI.X.SX32 R3, R14, UR37, 0x2, P6 ;  /* 0x000000250e037c11 */ /* 0x000fe2000b0f16ff */
[----:B------:R-:W-:Y:S02]  /*0c30*/  IMAD R14, R13, R28, R11 ;  /* 0x0000001c0d0e7224 */ /* 0x000fe400078e020b */
[----:B------:R-:W-:Y:S02]  /*0c40*/  @!P4 IMAD.MOV R25, RZ, RZ, -R25 ;  /* 0x000000ffff19c224 */ /* 0x000fe400078e0a19 */
[----:B------:R0:W3:Y:S01]  /*0c50*/  LDG.E R2, desc[UR4][R2.64] ;  /* 0x0000000402027981 */ /* 0x0000e2000c1e1900 */
[----:B------:R-:W-:Y:S02]  /*0c60*/  IABS R28, R14 ;  /* 0x0000000e001c7213 */ /* 0x000fe40000000000 */
[----:B------:R-:W-:-:S04]  /*0c70*/  SEL R13, R24, R25, !P3 ;  /* 0x00000019180d7207 */ /* 0x000fc80005800000 */
[----:B------:R-:W-:Y:S01]  /*0c80*/  IADD3 R25, PT, PT, -R13, RZ, RZ ;  /* 0x000000ff0d197210 */ /* 0x000fe20007ffe1ff */
[----:B------:R-:W-:-:S04]  /*0c90*/  IMAD.HI.U32 R15, R15, R28, RZ ;  /* 0x0000001c0f0f7227 */ /* 0x000fc800078e00ff */
[----:B------:R-:W-:Y:S02]  /*0ca0*/  IMAD R18, R17, R25, R18 ;  /* 0x0000001911127224 */ /* 0x000fe400078e0212 */
[----:B------:R-:W-:-:S04]  /*0cb0*/  IMAD.MOV R25, RZ, RZ, -R15 ;  /* 0x000000ffff197224 */ /* 0x000fc800078e0a0f */
[----:B------:R-:W-:-:S05]  /*0cc0*/  IMAD R28, R5, R25, R28 ;  /* 0x00000019051c7224 */ /* 0x000fca00078e021c */
[----:B------:R-:W-:Y:S02]  /*0cd0*/  ISETP.GT.U32.AND P5, PT, R5, R28, PT ;  /* 0x0000001c0500720c */ /* 0x000fe40003fa4070 */
[----:B0-----:R-:W-:-:S11]  /*0ce0*/  LOP3.LUT R3, R14, R17, RZ, 0x3c, !PT ;  /* 0x000000110e037212 */ /* 0x001fd600078e3cff */
[----:B------:R-:W-:Y:S01]  /*0cf0*/  @!P5 IMAD.IADD R28, R28, 0x1, -R5 ;  /* 0x000000011c1cd824 */ /* 0x000fe200078e0a05 */
[----:B------:R-:W-:-:S04]  /*0d00*/  ISETP.GE.AND P6, PT, R3, RZ, PT ;  /* 0x000000ff0300720c */ /* 0x000fc80003fc6270 */
[----:B------:R-:W-:Y:S02]  /*0d10*/  ISETP.GE.U32.AND P4, PT, R28, R5, PT ;  /* 0x000000051c00720c */ /* 0x000fe40003f86070 */
[----:B------:R-:W-:-:S11]  /*0d20*/  @!P5 IADD3 R15, PT, PT, R15, 0x1, RZ ;  /* 0x000000010f0fd810 */ /* 0x000fd60007ffe0ff */
[----:B------:R-:W-:-:S04]  /*0d30*/  @P4 VIADD R15, R15, 0x1 ;  /* 0x000000010f0f4836 */ /* 0x000fc80000000000 */
[----:B------:R-:W-:-:S05]  /*0d40*/  @!P6 IMAD.MOV R15, RZ, RZ, -R15 ;  /* 0x000000ffff0fe224 */ /* 0x000fca00078e0a0f */
[----:B------:R-:W-:Y:S02]  /*0d50*/  SEL R24, R24, R15, !P3 ;  /* 0x0000000f18187207 */ /* 0x000fe40005800000 */
[----:B------:R-:W-:Y:S02]  /*0d60*/  SEL R12, R12, RZ, P0 ;  /* 0x000000ff0c0c7207 */ /* 0x000fe40000000000 */
[----:B------:R-:W-:Y:S02]  /*0d70*/  IADD3 R5, PT, PT, -R24, RZ, RZ ;  /* 0x000000ff18057210 */ /* 0x000fe40007ffe1ff */
[----:B------:R-:W-:Y:S02]  /*0d80*/  SEL R23, R23, RZ, P0 ;  /* 0x000000ff17177207 */ /* 0x000fe40000000000 */
[----:B------:R-:W-:Y:S01]  /*0d90*/  SEL R26, R26, RZ, P2 ;  /* 0x000000ff1a1a7207 */ /* 0x000fe20001000000 */
[----:B------:R-:W-:Y:S01]  /*0da0*/  IMAD R14, R17, R5, R14 ;  /* 0x00000005110e7224 */ /* 0x000fe200078e020e */
[----:B------:R-:W-:Y:S01]  /*0db0*/  SEL R3, R20, RZ, P1 ;  /* 0x000000ff14037207 */ /* 0x000fe20000800000 */
[----:B------:R-:W-:Y:S01]  /*0dc0*/  IMAD R12, R12, UR46, RZ ;  /* 0x0000002e0c0c7c24 */ /* 0x000fe2000f8e02ff */
[----:B------:R-:W-:Y:S01]  /*0dd0*/  SEL R24, R24, RZ, P1 ;  /* 0x000000ff18187207 */ /* 0x000fe20000800000 */
[----:B------:R-:W-:Y:S01]  /*0de0*/  IMAD R23, R23, UR46, RZ ;  /* 0x0000002e17177c24 */ /* 0x000fe2000f8e02ff */
[----:B------:R-:W-:Y:S01]  /*0df0*/  SEL R21, R21, RZ, P0 ;  /* 0x000000ff15157207 */ /* 0x000fe20000000000 */
[----:B------:R-:W-:Y:S01]  /*0e00*/  IMAD R19, R26, UR49, R19 ;  /* 0x000000311a137c24 */ /* 0x000fe2000f8e0213 */
[----:B------:R-:W-:Y:S01]  /*0e10*/  SEL R22, R22, RZ, P2 ;  /* 0x000000ff16167207 */ /* 0x000fe20001000000 */
[----:B------:R-:W-:Y:S01]  /*0e20*/  IMAD R3, R3, UR47, R12 ;  /* 0x0000002f03037c24 */ /* 0x000fe2000f8e020c */
[----:B------:R-:W-:Y:S01]  /*0e30*/  SEL R14, R14, RZ, P2 ;  /* 0x000000ff0e0e7207 */ /* 0x000fe20001000000 */
[----:B------:R-:W-:Y:S01]  /*0e40*/  IMAD R23, R24, UR47, R23 ;  /* 0x0000002f18177c24 */ /* 0x000fe2000f8e0217 */
[----:B------:R-:W-:Y:S01]  /*0e50*/  SEL R13, R13, RZ, P1 ;  /* 0x000000ff0d0d7207 */ /* 0x000fe20000800000 */
[----:B------:R-:W-:Y:S01]  /*0e60*/  IMAD R28, R21, UR46, RZ ;  /* 0x0000002e151c7c24 */ /* 0x000fe2000f8e02ff */
[----:B------:R-:W-:Y:S01]  /*0e70*/  IADD3 R20, P0, PT, R19, UR38, RZ ;  /* 0x0000002613147c10 */ /* 0x000fe2000ff1e0ff */
[----:B------:R-:W-:Y:S01]  /*0e80*/  IMAD R3, R22, UR49, R3 ;  /* 0x0000003116037c24 */ /* 0x000fe2000f8e0203 */
[----:B------:R-:W-:Y:S01]  /*0e90*/  SEL R18, R18, RZ, P2 ;  /* 0x000000ff12127207 */ /* 0x000fe20001000000 */
[----:B------:R-:W-:Y:S01]  /*0ea0*/  IMAD R5, R14, UR49, R23 ;  /* 0x000000310e057c24 */ /* 0x000fe2000f8e0217 */
[----:B------:R-:W-:Y:S01]  /*0eb0*/  R2UR UR10, R6 ;  /* 0x00000000060a72ca */ /* 0x000fe200000e0000 */
[----:B------:R-:W-:Y:S01]  /*0ec0*/  IMAD R13, R13, UR47, R28 ;  /* 0x0000002f0d0d7c24 */ /* 0x000fe2000f8e021c */
[----:B------:R-:W-:-:S02]  /*0ed0*/  R2UR UR11, R7 ;  /* 0x00000000070b72ca */ /* 0x000fc400000e0000 */
[----:B------:R-:W-:Y:S02]  /*0ee0*/  R2UR UR6, R6 ;  /* 0x00000000060672ca */ /* 0x000fe400000e0000 */
[----:B------:R-:W-:Y:S01]  /*0ef0*/  R2UR UR7, R7 ;  /* 0x00000000070772ca */ /* 0x000fe200000e0000 */
[----:B------:R-:W-:Y:S01]  /*0f00*/  IMAD R13, R18, UR49, R13 ;  /* 0x00000031120d7c24 */ /* 0x000fe2000f8e020d */
[----:B------:R-:W-:Y:S02]  /*0f10*/  LEA.HI.X.SX32 R21, R19, UR39, 0x1, P0 ;  /* 0x0000002713157c11 */ /* 0x000fe400080f0eff */
[----:B------:R-:W-:Y:S02]  /*0f20*/  IADD3 R22, P0, PT, R3, UR38, RZ ;  /* 0x0000002603167c10 */ /* 0x000fe4000ff1e0ff */
[----:B------:R-:W-:Y:S01]  /*0f30*/  IADD3 R14, P2, PT, R5, UR38, RZ ;  /* 0x00000026050e7c10 */ /* 0x000fe2000ff5e0ff */
[----:B------:R-:W4:Y:S01]  /*0f40*/  LDG.E.U8 R20, desc[UR4][R20.64] ;  /* 0x0000000414147981 */ /* 0x000f22000c1e1100 */
[----:B------:R-:W-:-:S02]  /*0f50*/  SHF.R.S64 R18, RZ, 0x1e, R4 ;  /* 0x0000001eff127819 */ /* 0x000fc40000001004 */
[----:B------:R-:W-:Y:S02]  /*0f60*/  R2UR UR8, R6 ;  /* 0x00000000060872ca */ /* 0x000fe400000e0000 */
[----:B------:R-:W-:Y:S02]  /*0f70*/  R2UR UR9, R7 ;  /* 0x00000000070972ca */ /* 0x000fe400000e0000 */
[----:B------:R-:W-:Y:S02]  /*0f80*/  LEA.HI.X.SX32 R23, R3, UR39, 0x1, P0 ;  /* 0x0000002703177c11 */ /* 0x000fe400080f0eff */
[----:B------:R-:W-:Y:S02]  /*0f90*/  LEA.HI.X.SX32 R15, R5, UR39, 0x1, P2 ;  /* 0x00000027050f7c11 */ /* 0x000fe400090f0eff */
[----:B------:R-:W-:Y:S01]  /*0fa0*/  IADD3 R18, P0, PT, R18, UR36, RZ ;  /* 0x0000002412127c10 */ /* 0x000fe2000ff1e0ff */
[----:B------:R-:W5:Y:S01]  /*0fb0*/  LDG.E.U8 R22, desc[UR6][R22.64] ;  /* 0x0000000616167981 */ /* 0x000f62000c1e1100 */
[----:B------:R-:W-:-:S02]  /*0fc0*/  IADD3 R12, P1, PT, R13, UR38, RZ ;  /* 0x000000260d0c7c10 */ /* 0x000fc4000ff3e0ff */
[----:B------:R-:W-:Y:S01]  /*0fd0*/  SHF.R.S64 R24, RZ, 0x1e, R11 ;  /* 0x0000001eff187819 */ /* 0x000fe2000000100b */
[----:B------:R-:W5:Y:S01]  /*0fe0*/  LDG.E.U8 R14, desc[UR10][R14.64] ;  /* 0x0000000a0e0e7981 */ /* 0x000f62000c1e1100 */
[----:B------:R-:W-:Y:S02]  /*0ff0*/  LEA.HI.X.SX32 R19, R4, UR37, 0x2, P0 ;  /* 0x0000002504137c11 */ /* 0x000fe400080f16ff */
[----:B------:R-:W-:Y:S01]  /*1000*/  LEA.HI.X.SX32 R13, R13, UR39, 0x1, P1 ;  /* 0x000000270d0d7c11 */ /* 0x000fe200088f0eff */
[----:B------:R-:W2:Y:S01]  /*1010*/  LDC.64 R4, c[0x0][0x3e8] ;  /* 0x0000fa00ff047b82 */ /* 0x000ea20000000a00 */
[----:B------:R-:W-:Y:S01]  /*1020*/  IADD3 R24, P0, PT, R24, UR36, RZ ;  /* 0x0000002418187c10 */ /* 0x000fe2000ff1e0ff */
[----:B------:R-:W5:Y:S04]  /*1030*/  LDG.E R18, desc[UR4][R18.64] ;  /* 0x0000000412127981 */ /* 0x000f68000c1e1900 */
[----:B------:R-:W5:Y:S01]  /*1040*/  LDG.E.U8 R12, desc[UR8][R12.64] ;  /* 0x000000080c0c7981 */ /* 0x000f62000c1e1100 */
[----:B------:R-:W-:-:S05]  /*1050*/  LEA.HI.X.SX32 R25, R11, UR37, 0x2, P0 ;  /* 0x000000250b197c11 */ /* 0x000fca00080f16ff */
[----:B------:R-:W5:Y:S01]  /*1060*/  LDG.E R24, desc[UR6][R24.64] ;  /* 0x0000000618187981 */ /* 0x000f62000c1e1900 */
[-C--:B--2---:R-:W-:Y:S01]  /*1070*/  FMUL R3, R0, R5.reuse ;  /* 0x0000000500037220 */ /* 0x084fe20000400000 */
[----:B------:R-:W-:Y:S01]  /*1080*/  UMOV UR4, 0xffffffff ;  /* 0xffffffff00047882 */ /* 0x000fe20000000000 */
[----:B---3--:R-:W-:Y:S01]  /*1090*/  FMUL R11, R2, R5 ;  /* 0x00000005020b7220 */ /* 0x008fe20000400000 */
[----:B----4-:R-:W-:Y:S02]  /*10a0*/  ISETP.NE.AND P0, PT, R20, RZ, PT ;  /* 0x000000ff1400720c */ /* 0x010fe40003f05270 */
[----:B-----5:R-:W-:Y:S02]  /*10b0*/  ISETP.NE.AND P1, PT, R22, RZ, PT ;  /* 0x000000ff1600720c */ /* 0x020fe40003f25270 */
[----:B------:R-:W-:Y:S02]  /*10c0*/  FSEL R22, R3, R4, P0 ;  /* 0x0000000403167208 */ /* 0x000fe40000000000 */
[----:B------:R-:W-:-:S02]  /*10d0*/  ISETP.NE.AND P2, PT, R14, RZ, PT ;  /* 0x000000ff0e00720c */ /* 0x000fc40003f45270 */
[----:B------:R-:W-:Y:S02]  /*10e0*/  FSEL R20, R11, R4, P1 ;  /* 0x000000040b147208 */ /* 0x000fe40000800000 */
[----:B------:R-:W-:Y:S01]  /*10f0*/  FMNMX R11, R22, -INF , !PT ;  /* 0xff800000160b7809 */ /* 0x000fe20007800000 */
[----:B------:R-:W-:Y:S01]  /*1100*/  FMUL R3, R18, R5 ;  /* 0x0000000512037220 */ /* 0x000fe20000400000 */
[----:B------:R-:W-:Y:S02]  /*1110*/  ISETP.NE.AND P0, PT, R12, RZ, PT ;  /* 0x000000ff0c00720c */ /* 0x000fe40003f05270 */
[----:B------:R-:W-:Y:S02]  /*1120*/  FMNMX R11, R11, R20, !PT ;  /* 0x000000140b0b7209 */ /* 0x000fe40007800000 */
[----:B------:R-:W-:-:S03]  /*1130*/  FSEL R18, R3, R4, P0 ;  /* 0x0000000403127208 */ /* 0x000fc60000000000 */
[----:B------:R-:W-:Y:S01]  /*1140*/  @P2 FMUL R4, R24, R5 ;  /* 0x0000000518042220 */ /* 0x000fe20000400000 */
        /* <DEDUP_REMOVED lines=37> */
[----:B------:R-:W-:Y:S01]  /*13a0*/  IMAD.SHL.U32 R2, R2, 0x800000, RZ ;  /* 0x0080000002027824 */ /* 0x000fe200078e00ff */
[----:B------:R-:W-:Y:S01]  /*13b0*/  SHF.L.U32 R17, R17, 0x17, RZ ;  /* 0x0000001711117819 */ /* 0x000fe200000006ff */
[----:B------:R-:W-:Y:S01]  /*13c0*/  FFMA R11, R18, 1.925963033500011079e-08, R11 ;  /* 0x32a57060120b7823 */ /* 0x000fe2000000000b */
[C---:B------:R-:W-:Y:S01]  /*13d0*/  FFMA R5, R14.reuse, 1.4426950216293334961, -R5 ;  /* 0x3fb8aa3b0e057823 */ /* 0x040fe20000000805 */
[----:B------:R-:W1:Y:S03]  /*13e0*/  MUFU.EX2 R15, R15 ;  /* 0x0000000f000f7308 */ /* 0x000e660000000800 */
[----:B------:R-:W-:Y:S01]  /*13f0*/  FFMA R14, R14, 1.925963033500011079e-08, R5 ;  /* 0x32a570600e0e7823 */ /* 0x000fe20000000005 */
[----:B------:R-:W-:-:S04]  /*1400*/  SHF.L.U32 R5, R0, 0x17, RZ ;  /* 0x0000001700057819 */ /* 0x000fc800000006ff */
        /* <DEDUP_REMOVED lines=20> */
.L_x_14788:
        /* <DEDUP_REMOVED lines=11> */
[----:B0-----:R-:W-:Y:S05]  /*1600*/  CALL.REL.NOINC `($__internal_220_$__cuda_sm3x_div_rn_noftz_f32_slowpath) ;  /* 0x0000000800c87944 */ /* 0x001fea0003c00000 */
[----:B------:R-:W-:-:S07]  /*1610*/  IMAD.MOV.U32 R11, RZ, RZ, R4 ;  /* 0x000000ffff0b7224 */ /* 0x000fce00078e0004 */
.L_x_14769:
[----:B------:R-:W-:Y:S05]  /*1620*/  BSYNC.RECONVERGENT B1 ;  /* 0x0000000000017941 */ /* 0x000fea0003800200 */
.L_x_14768:
        /* <DEDUP_REMOVED lines=11> */
[----:B0-----:R-:W-:Y:S05]  /*16e0*/  CALL.REL.NOINC `($__internal_220_$__cuda_sm3x_div_rn_noftz_f32_slowpath) ;  /* 0x0000000800907944 */ /* 0x001fea0003c00000 */
[----:B------:R-:W-:-:S07]  /*16f0*/  MOV R12, R4 ;  /* 0x00000004000c7202 */ /* 0x000fce0000000f00 */
.L_x_14771:
[----:B------:R-:W-:Y:S05]  /*1700*/  BSYNC.RECONVERGENT B1 ;  /* 0x0000000000017941 */ /* 0x000fea0003800200 */
.L_x_14770:
        /* <DEDUP_REMOVED lines=12> */
[----:B------:R-:W-:-:S07]  /*17d0*/  IMAD.MOV.U32 R3, RZ, RZ, R4 ;  /* 0x000000ffff037224 */ /* 0x000fce00078e0004 */
.L_x_14773:
[----:B------:R-:W-:Y:S05]  /*17e0*/  BSYNC.RECONVERGENT B1 ;  /* 0x0000000000017941 */ /* 0x000fea0003800200 */
.L_x_14772:
        /* <DEDUP_REMOVED lines=11> */
[----:B0-----:R-:W-:Y:S05]  /*18a0*/  CALL.REL.NOINC `($__internal_220_$__cuda_sm3x_div_rn_noftz_f32_slowpath) ;  /* 0x0000000800207944 */ /* 0x001fea0003c00000 */
[----:B------:R-:W-:-:S07]  /*18b0*/  IMAD.MOV.U32 R13, RZ, RZ, R4 ;  /* 0x000000ffff0d7224 */ /* 0x000fce00078e0004 */
.L_x_14775:
[----:B------:R-:W-:Y:S05]  /*18c0*/  BSYNC.RECONVERGENT B1 ;  /* 0x0000000000017941 */ /* 0x000fea0003800200 */
.L_x_14774:
[----:B------:R-:W-:Y:S02]  /*18d0*/  HFMA2 R5, -RZ, RZ, 0, 0 ;  /* 0x00000000ff057431 */ /* 0x000fe400000001ff */
[----:B------:R-:W-:Y:S01]  /*18e0*/  IMAD.MOV.U32 R4, RZ, RZ, R10 ;  /* 0x000000ffff047224 */ /* 0x000fe200078e000a */
[----:B------:R-:W-:Y:S01]  /*18f0*/  R2UR UR4, R6 ;  /* 0x00000000060472ca */ /* 0x000fe200000e0000 */
        /* <DEDUP_REMOVED lines=19> */
[----:B------:R2:W-:Y:S04]  /*1a30*/  STG.E desc[UR8][R4.64+0x100], R3 ;  /* 0x0001000304007986 */ /* 0x0005e8000c101908 */
[----:B------:R2:W-:Y:S08]  /*1a40*/  STG.E desc[UR10][R4.64+0x180], R13 ;  /* 0x0001800d04007986 */ /* 0x0005f0000c10190a */
[----:B------:R-:W-:Y:S05]  /*1a50*/  @!P0 BRA `(.L_x_14776) ;  /* 0xffffffe8000c8947 */ /* 0x000fea000383ffff */
[----:B------:R-:W-:Y:S05]  /*1a60*/  BSYNC B0 ;  /* 0x0000000000007941 */ /* 0x000fea0003800000 */
.L_x_14766:
[----:B------:R-:W-:Y:S05]  /*1a70*/  EXIT ;  /* 0x000000000000794d */ /* 0x000fea0003800000 */
.L_x_14767:
[----:B------:R-:W-:Y:S01]  /*1a80*/  BSSY B1, `(.L_x_14777) ;  /* 0x0000007000017945 */ /* 0x000fe20003800000 */
[----:B------:R-:W-:Y:S01]  /*1a90*/  IMAD.MOV.U32 R12, RZ, RZ, 0x10 ;  /* 0x00000010ff0c7424 */ /* 0x000fe200078e00ff */
[----:B------:R-:W-:Y:S01]  /*1aa0*/  MOV R11, 0x1f ;  /* 0x0000001f000b7802 */ /* 0x000fe20000000f00 */
[----:B------:R-:W-:-:S07]  /*1ab0*/  IMAD.MOV.U32 R15, RZ, RZ, -0x1 ;  /* 0xffffffffff0f7424 */ /* 0x000fce00078e00ff */
[----:B------:R-:W-:Y:S05]  /*1ac0*/  WARPSYNC.COLLECTIVE R15, `(.L_x_14778) ;  /* 0x000000000f087348 */ /* 0x000fea0003c00000 */
[----:B------:R0:W1:Y:S02]  /*1ad0*/  SHFL.BFLY P6, R14, R13, R12, R11 ;  /* 0x0c00000c0d0e7389 */ /* 0x00006400000c000b */
[----:B01----:R-:W-:Y:S05]  /*1ae0*/  ENDCOLLECTIVE ;  /* 0x000000000000791b */ /* 0x003fea0003800000 */
.L_x_14778:
[----:B------:R-:W-:Y:S05]  /*1af0*/  BSYNC B1 ;  /* 0x0000000000017941 */ /* 0x000fea0003800000 */
.L_x_14777:
[----:B------:R-:W-:Y:S01]  /*1b00*/  FMNMX R13, R13, R14, !PT ;  /* 0x0000000e0d0d7209 */ /* 0x000fe20007800000 */
[----:B------:R-:W-:Y:S01]  /*1b10*/  IMAD.MOV.U32 R12, RZ, RZ, 0x8 ;  /* 0x00000008ff0c7424 */ /* 0x000fe200078e00ff */
[----:B------:R-:W-:Y:S01]  /*1b20*/  MOV R11, 0x1f ;  /* 0x0000001f000b7802 */ /* 0x000fe20000000f00 */
[----:B------:R-:W-:-:S07]  /*1b30*/  IMAD.MOV.U32 R15, RZ, RZ, -0x1 ;  /* 0xffffffffff0f7424 */ /* 0x000fce00078e00ff */
[----:B------:R-:W-:Y:S05]  /*1b40*/  WARPSYNC.COLLECTIVE R15, `(.L_x_14779) ;  /* 0x000000000f087348 */ /* 0x000fea0003c00000 */
[----:B------:R0:W1:Y:S02]  /*1b50*/  SHFL.BFLY P6, R14, R13, R12, R11 ;  /* 0x0c00000c0d0e7389 */ /* 0x00006400000c000b */
[----:B01----:R-:W-:Y:S05]  /*1b60*/  ENDCOLLECTIVE ;  /* 0x000000000000791b */ /* 0x003fea0003800000 */
.L_x_14779:
[----:B------:R-:W-:Y:S01]  /*1b70*/  HFMA2 R12, -RZ, RZ, 0, 2.384185791015625e-07 ;  /* 0x00000004ff0c7431 */ /* 0x000fe200000001ff */
[----:B------:R-:W-:-:S05]  /*1b80*/  FMNMX R0, R13, R14, !PT ;  /* 0x0000000e0d007209 */ /* 0x000fca0007800000 */
[----:B------:R-:W-:-:S07]  /*1b90*/  IMAD.MOV.U32 R13, RZ, RZ, R0 ;  /* 0x000000ffff0d7224 */ /* 0x000fce00078e0000 */
[----:B------:R-:W-:Y:S05]  /*1ba0*/  WARPSYNC.COLLECTIVE R15, `(.L_x_14780) ;  /* 0x000000000f087348 */ /* 0x000fea0003c00000 */
[----:B------:R0:W1:Y:S02]  /*1bb0*/  SHFL.BFLY P6, R14, R13, R12, R11 ;  /* 0x0c00000c0d0e7389 */ /* 0x00006400000c000b */
[----:B01----:R-:W-:Y:S05]  /*1bc0*/  ENDCOLLECTIVE ;  /* 0x000000000000791b */ /* 0x003fea0003800000 */
.L_x_14780:
[----:B------:R-:W-:Y:S01]  /*1bd0*/  IMAD.MOV.U32 R12, RZ, RZ, 0x2 ;  /* 0x00000002ff0c7424 */ /* 0x000fe200078e00ff */
[----:B------:R-:W-:-:S05]  /*1be0*/  FMNMX R2, R0, R14, !PT ;  /* 0x0000000e00027209 */ /* 0x000fca0007800000 */
[----:B------:R-:W-:-:S07]  /*1bf0*/  IMAD.MOV.U32 R13, RZ, RZ, R2 ;  /* 0x000000ffff0d7224 */ /* 0x000fce00078e0002 */
[----:B------:R-:W-:Y:S05]  /*1c00*/  WARPSYNC.COLLECTIVE R15, `(.L_x_14781) ;  /* 0x000000000f087348 */ /* 0x000fea0003c00000 */
[----:B------:R0:W1:Y:S02]  /*1c10*/  SHFL.BFLY P6, R14, R13, R12, R11 ;  /* 0x0c00000c0d0e7389 */ /* 0x00006400000c000b */
[----:B01----:R-:W-:Y:S05]  /*1c20*/  ENDCOLLECTIVE ;  /* 0x000000000000791b */ /* 0x003fea0003800000 */
.L_x_14781:
[----:B------:R-:W-:Y:S01]  /*1c30*/  IMAD.MOV.U32 R12, RZ, RZ, 0x1 ;  /* 0x00000001ff0c7424 */ /* 0x000fe200078e00ff */
[----:B------:R-:W-:Y:S01]  /*1c40*/  FMNMX R3, R2, R14, !PT ;  /* 0x0000000e02037209 */ /* 0x000fe20007800000 */
[----:B------:R-:W-:-:S03]  /*1c50*/  HFMA2 R2, -RZ, RZ, 3.7421875, 0 ;  /* 0x437c0000ff027431 */ /* 0x000fc600000001ff */
[----:B------:R-:W-:-:S07]  /*1c60*/  MOV R13, R3 ;  /* 0x00000003000d7202 */ /* 0x000fce0000000f00 */
[----:B------:R-:W-:Y:S05]  /*1c70*/  WARPSYNC.COLLECTIVE R15, `(.L_x_14782) ;  /* 0x000000000f087348 */ /* 0x000fea0003c00000 */
[----:B------:R0:W1:Y:S02]  /*1c80*/  SHFL.BFLY P6, R14, R13, R12, R11 ;  /* 0x0c00000c0d0e7389 */ /* 0x00006400000c000b */
[----:B01----:R-:W-:Y:S05]  /*1c90*/  ENDCOLLECTIVE ;  /* 0x000000000000791b */ /* 0x003fea0003800000 */
.L_x_14782:
        /* <DEDUP_REMOVED lines=20> */
[----:B------:R-:W-:Y:S01]  /*1de0*/  SHF.L.U32 R19, R19, 0x17, RZ ;  /* 0x0000001713137819 */ /* 0x000fe200000006ff */
        /* <DEDUP_REMOVED lines=9> */
[----:B------:R-:W-:Y:S02]  /*1e80*/  IMAD.SHL.U32 R5, R0, 0x800000, RZ ;  /* 0x0080000000057824 */ /* 0x000fe400078e00ff */
[----:B------:R-:W2:Y:S01]  /*1e90*/  MUFU.EX2 R11, R14 ;  /* 0x0000000e000b7308 */ /* 0x000ea20000000800 */
[----:B------:R-:W-:Y:S02]  /*1ea0*/  IMAD.SHL.U32 R2, R3, 0x800000, RZ ;  /* 0x0080000003027824 */ /* 0x000fe400078e00ff */
[----:B0-----:R-:W-:-:S04]  /*1eb0*/  FMUL R4, R5, R4 ;  /* 0x0000000405047220 */ /* 0x001fc80000400000 */
[----:B------:R-:W-:Y:S01]  /*1ec0*/  FADD R0, RZ, R4 ;  /* 0x00000004ff007221 */ /* 0x000fe20000000000 */
[----:B------:R0:W3:Y:S01]  /*1ed0*/  MUFU.EX2 R18, R15 ;  /* 0x0000000f00127308 */ /* 0x0000e20000000800 */
[----:B-1----:R-:W-:Y:S01]  /*1ee0*/  FMUL R3, R19, R12 ;  /* 0x0000000c13037220 */ /* 0x002fe20000400000 */
[----:B------:R-:W-:-:S03]  /*1ef0*/  IMAD.MOV.U32 R12, RZ, RZ, 0x10 ;  /* 0x00000010ff0c7424 */ /* 0x000fc600078e00ff */
[----:B------:R-:W-:Y:S01]  /*1f00*/  FADD R5, R0, R3 ;  /* 0x0000000300057221 */ /* 0x000fe20000000000 */
[----:B--2---:R-:W-:Y:S01]  /*1f10*/  FMUL R2, R2, R11 ;  /* 0x0000000b02027220 */ /* 0x004fe20000400000 */
[----:B------:R-:W-:Y:S01]  /*1f20*/  MOV R11, 0x1f ;  /* 0x0000001f000b7802 */ /* 0x000fe20000000f00 */
[----:B0-----:R-:W-:Y:S02]  /*1f30*/  IMAD.MOV.U32 R15, RZ, RZ, -0x1 ;  /* 0xffffffffff0f7424 */ /* 0x001fe400078e00ff */
[----:B------:R-:W-:Y:S01]  /*1f40*/  FADD R5, R5, R2 ;  /* 0x0000000205057221 */ /* 0x000fe20000000000 */
[----:B---3--:R-:W-:-:S04]  /*1f50*/  FMUL R0, R13, R18 ;  /* 0x000000120d007220 */ /* 0x008fc80000400000 */
[----:B------:R-:W-:-:S07]  /*1f60*/  FADD R13, R5, R0 ;  /* 0x00000000050d7221 */ /* 0x000fce0000000000 */
[----:B------:R-:W-:Y:S05]  /*1f70*/  WARPSYNC.COLLECTIVE R15, `(.L_x_14783) ;  /* 0x000000000f087348 */ /* 0x000fea0003c00000 */
[----:B------:R0:W1:Y:S02]  /*1f80*/  SHFL.BFLY P6, R14, R13, R12, R11 ;  /* 0x0c00000c0d0e7389 */ /* 0x00006400000c000b */
[----:B01----:R-:W-:Y:S05]  /*1f90*/  ENDCOLLECTIVE ;  /* 0x000000000000791b */ /* 0x003fea0003800000 */
.L_x_14783:
[----:B------:R-:W-:Y:S02]  /*1fa0*/  IMAD.MOV.U32 R12, RZ, RZ, 0x8 ;  /* 0x00000008ff0c7424 */ /* 0x000fe400078e00ff */
[----:B------:R-:W-:-:S05]  /*1fb0*/  FADD R5, R13, R14 ;  /* 0x0000000e0d057221 */ /* 0x000fca0000000000 */
[----:B------:R-:W-:-:S07]  /*1fc0*/  MOV R13, R5 ;  /* 0x00000005000d7202 */ /* 0x000fce0000000f00 */
[----:B------:R-:W-:Y:S05]  /*1fd0*/  WARPSYNC.COLLECTIVE R15, `(.L_x_14784) ;  /* 0x000000000f087348 */ /* 0x000fea0003c00000 */
[----:B------:R0:W1:Y:S02]  /*1fe0*/  SHFL.BFLY P6, R14, R13, R12, R11 ;  /* 0x0c00000c0d0e7389 */ /* 0x00006400000c000b */
[----:B01----:R-:W-:Y:S05]  /*1ff0*/  ENDCOLLECTIVE ;  /* 0x000000000000791b */ /* 0x003fea0003800000 */
.L_x_14784:
[----:B------:R-:W-:Y:S02]  /*2000*/  IMAD.MOV.U32 R12, RZ, RZ, 0x4 ;  /* 0x00000004ff0c7424 */ /* 0x000fe400078e00ff */
[----:B------:R-:W-:-:S05]  /*2010*/  FADD R17, R5, R14 ;  /* 0x0000000e05117221 */ /* 0x000fca0000000000 */
[----:B------:R-:W-:-:S07]  /*2020*/  MOV R13, R17 ;  /* 0x00000011000d7202 */ /* 0x000fce0000000f00 */
[----:B------:R-:W-:Y:S05]  /*2030*/  WARPSYNC.COLLECTIVE R15, `(.L_x_14785) ;  /* 0x000000000f087348 */ /* 0x000fea0003c00000 */
[----:B------:R0:W1:Y:S02]  /*2040*/  SHFL.BFLY P6, R14, R13, R12, R11 ;  /* 0x0c00000c0d0e7389 */ /* 0x00006400000c000b */
[----:B01----:R-:W-:Y:S05]  /*2050*/  ENDCOLLECTIVE ;  /* 0x000000000000791b */ /* 0x003fea0003800000 */
.L_x_14785:
[----:B------:R-:W-:Y:S02]  /*2060*/  IMAD.MOV.U32 R12, RZ, RZ, 0x2 ;  /* 0x00000002ff0c7424 */ /* 0x000fe400078e00ff */
[----:B------:R-:W-:-:S05]  /*2070*/  FADD R18, R17, R14 ;  /* 0x0000000e11127221 */ /* 0x000fca0000000000 */
[----:B------:R-:W-:-:S07]  /*2080*/  MOV R13, R18 ;  /* 0x00000012000d7202 */ /* 0x000fce0000000f00 */
[----:B------:R-:W-:Y:S05]  /*2090*/  WARPSYNC.COLLECTIVE R15, `(.L_x_14786) ;  /* 0x000000000f087348 */ /* 0x000fea0003c00000 */
[----:B------:R0:W1:Y:S02]  /*20a0*/  SHFL.BFLY P6, R14, R13, R12, R11 ;  /* 0x0c00000c0d0e7389 */ /* 0x00006400000c000b */
[----:B01----:R-:W-:Y:S05]  /*20b0*/  ENDCOLLECTIVE ;  /* 0x000000000000791b */ /* 0x003fea0003800000 */
.L_x_14786:
[----:B------:R-:W-:Y:S02]  /*20c0*/  IMAD.MOV.U32 R12, RZ, RZ, 0x1 ;  /* 0x00000001ff0c7424 */ /* 0x000fe400078e00ff */
[----:B------:R-:W-:-:S05]  /*20d0*/  FADD R19, R18, R14 ;  /* 0x0000000e12137221 */ /* 0x000fca0000000000 */
[----:B------:R-:W-:-:S07]  /*20e0*/  MOV R13, R19 ;  /* 0x00000013000d7202 */ /* 0x000fce0000000f00 */
[----:B------:R-:W-:Y:S05]  /*20f0*/  WARPSYNC.COLLECTIVE R15, `(.L_x_14787) ;  /* 0x000000000f087348 */ /* 0x000fea0003c00000 */
[----:B------:R0:W1:Y:S02]  /*2100*/  SHFL.BFLY P6, R14, R13, R12, R11 ;  /* 0x0c00000c0d0e7389 */ /* 0x00006400000c000b */
[----:B01----:R-:W-:Y:S05]  /*2110*/  ENDCOLLECTIVE ;  /* 0x000000000000791b */ /* 0x003fea0003800000 */
.L_x_14787:
[----:B------:R-:W-:Y:S05]  /*2120*/  BRA `(.L_x_14788) ;  /* 0xfffffff400087947 */ /* 0x000fea000383ffff */
        .weak           $__internal_220_$__cuda_sm3x_div_rn_noftz_f32_slowpath
        .type           $__internal_220_$__cuda_sm3x_div_rn_noftz_f32_slowpath,@function
        .size           $__internal_220_$__cuda_sm3x_div_rn_noftz_f32_slowpath,(.L_x_37597 - $__internal_220_$__cuda_sm3x_div_rn_noftz_f32_slowpath)
$__internal_220_$__cuda_sm3x_div_rn_noftz_f32_slowpath:
        /* <DEDUP_REMOVED lines=35> */
.L_x_14790:
        /* <DEDUP_REMOVED lines=51> */
.L_x_14797:
[----:B------:R-:W-:-:S04]  /*2690*/  LOP3.LUT R4, R4, 0x80000000, RZ, 0xc0, !PT ;  /* 0x8000000004047812 */ /* 0x000fc800078ec0ff */
[----:B------:R-:W-:Y:S01]  /*26a0*/  LOP3.LUT R4, R4, 0x7f800000, RZ, 0xfc, !PT ;  /* 0x7f80000004047812 */ /* 0x000fe200078efcff */
[----:B------:R-:W-:Y:S06]  /*26b0*/  BRA `(.L_x_14798) ;  /* 0x0000000000047947 */ /* 0x000fec0003800000 */
.L_x_14796:
[----:B------:R-:W-:-:S07]  /*26c0*/  IMAD R4, R20, 0x800000, R4 ;  /* 0x0080000014047824 */ /* 0x000fce00078e0204 */
.L_x_14798:
[----:B------:R-:W-:Y:S05]  /*26d0*/  BSYNC.RECONVERGENT B3 ;  /* 0x0000000000037941 */ /* 0x000fea0003800200 */
.L_x_14795:
[----:B------:R-:W-:Y:S05]  /*26e0*/  BRA `(.L_x_14799) ;  /* 0x0000000000207947 */ /* 0x000fea0003800000 */
.L_x_14794:
[----:B------:R-:W-:-:S04]  /*26f0*/  LOP3.LUT R4, R17, 0x80000000, R4, 0x48, !PT ;  /* 0x8000000011047812 */ /* 0x000fc800078e4804 */
[----:B------:R-:W-:Y:S01]  /*2700*/  LOP3.LUT R4, R4, 0x7f800000, RZ, 0xfc, !PT ;  /* 0x7f80000004047812 */ /* 0x000fe200078efcff */
[----:B------:R-:W-:Y:S06]  /*2710*/  BRA `(.L_x_14799) ;  /* 0x0000000000147947 */ /* 0x000fec0003800000 */
.L_x_14793:
[----:B------:R-:W-:Y:S01]  /*2720*/  LOP3.LUT R4, R17, 0x80000000, R4, 0x48, !PT ;  /* 0x8000000011047812 */ /* 0x000fe200078e4804 */
[----:B------:R-:W-:Y:S06]  /*2730*/  BRA `(.L_x_14799) ;  /* 0x00000000000c7947 */ /* 0x000fec0003800000 */
.L_x_14792:
[----:B------:R-:W0:Y:S01]  /*2740*/  MUFU.RSQ R4, -QNAN ;  /* 0xffc0000000047908 */ /* 0x000e220000001400 */
[----:B------:R-:W-:Y:S05]  /*2750*/  BRA `(.L_x_14799) ;  /* 0x0000000000047947 */ /* 0x000fea0003800000 */
.L_x_14791:
[----:B------:R-:W-:-:S07]  /*2760*/  FADD.FTZ R4, R4, R5 ;  /* 0x0000000504047221 */ /* 0x000fce0000010000 */
.L_x_14799:
[----:B------:R-:W-:Y:S05]  /*2770*/  BSYNC.RECONVERGENT B2 ;  /* 0x0000000000027941 */ /* 0x000fea0003800200 */
.L_x_14789:
[----:B------:R-:W-:-:S04]  /*2780*/  HFMA2 R15, -RZ, RZ, 0, 0 ;  /* 0x00000000ff0f7431 */ /* 0x000fc800000001ff */
[----:B0-----:R-:W-:Y:S05]  /*2790*/  RET.REL.NODEC R14 `(_Z15SoftmaxWarpImplI22BroadcastScaleMaskLoadIffbLm3EiE11DirectStoreIffEfLi1ELi4ELi32ELi1ELb0EL9Algorithm0EEvT_T0_ll) ;  /* 0xffffffd80e187950 */ /* 0x001fea0003c3ffff */
.L_x_14800:
        /* <DEDUP_REMOVED lines=14> */
.L_x_37597:


//--------------------- .text._Z15SoftmaxWarpImplI22BroadcastScaleMaskLoadIffbLm3EiE11DirectStoreIffEfLi1ELi3ELi32ELi1ELb1EL9Algorithm0EEvT_T0_ll --------------------------
	.section	.text._Z15SoftmaxWarpImplI22BroadcastScaleMaskLoadIffbLm3EiE11DirectStoreIffEfLi1ELi3ELi32ELi1ELb1EL9Algorithm0EEvT_T0_ll,"ax",@progbits
	.align	128
        .global         _Z15SoftmaxWarpImplI22BroadcastScaleMaskLoadIffbLm3EiE11DirectStoreIffEfLi1ELi3ELi32ELi1ELb1EL9Algorithm0EEvT_T0_ll
        .type           _Z15SoftmaxWarpImplI22BroadcastScaleMaskLoadIffbLm3EiE11DirectStoreIffEfLi1ELi3ELi32ELi1ELb1EL9Algorithm0EEvT_T0_ll,@function
        .size           _Z15SoftmaxWarpImplI22BroadcastScaleMaskLoadIffbLm3EiE11DirectStoreIffEfLi1ELi3ELi32ELi1ELb1EL9Algorithm0EEvT_T0_ll,(.L_x_37598 - _Z15SoftmaxWarpImplI22BroadcastScaleMaskLoadIffbLm3EiE11DirectStoreIffEfLi1ELi3ELi32ELi1ELb1EL9Algorithm0EEvT_T0_ll)
        .other          _Z15SoftmaxWarpImplI22BroadcastScaleMaskLoadIffbLm3EiE11DirectStoreIffEfLi1ELi3ELi32ELi1ELb1EL9Algorithm0EEvT_T0_ll,@"STO_CUDA_ENTRY STV_DEFAULT"
_Z15SoftmaxWarpImplI22BroadcastScaleMaskLoadIffbLm3EiE11DirectStoreIffEfLi1ELi3ELi32ELi1ELb1EL9Algorithm0EEvT_T0_ll:
.text._Z15SoftmaxWarpImplI22BroadcastScaleMaskLoadIffbLm3EiE11DirectStoreIffEfLi1ELi3ELi32ELi1ELb1EL9Algorithm0EEvT_T0_ll:
        /* <DEDUP_REMOVED lines=29> */
.L_x_14801:
        /* <DEDUP_REMOVED lines=17> */
[----:B0-----:R-:W-:-:S02]  /*02e0*/  VIADD R6, R3, 0x20 ;  /* 0x0000002003067836 */ /* 0x001fc40000000000 */
[----:B------:R-:W-:-:S07]  /*02f0*/  VIADD R8, R3, 0x40 ;  /* 0x0000004003087836 */ /* 0x000fce0000000000 */
.L_x_14816:
[----:B0-----:R-:W0:Y:S01]  /*0300*/  LDC.64 R10, c[0x0][0x3a0] ;  /* 0x0000e800ff0a7b82 */ /* 0x001e220000000a00 */
[-C--:B----4-:R-:W-:Y:S01]  /*0310*/  ISETP.GE.U32.AND P0, PT, R3, R16.reuse, PT ;  /* 0x000000100300720c */ /* 0x090fe20003f06070 */
[----:B------:R-:W-:Y:S01]  /*0320*/  BSSY.RECONVERGENT B1, `(.L_x_14803) ;  /* 0x000005a000017945 */ /* 0x000fe20003800200 */
[-C--:B------:R-:W-:Y:S01]  /*0330*/  ISETP.GE.U32.AND P1, PT, R6, R16.reuse, PT ;  /* 0x000000100600720c */ /* 0x080fe20003f26070 */
[----:B---3--:R-:W-:Y:S01]  /*0340*/  IMAD.MOV.U32 R13, RZ, RZ, -0x800000 ;  /* 0xff800000ff0d7424 */ /* 0x008fe200078e00ff */
[-C--:B------:R-:W-:Y:S02]  /*0350*/  ISETP.GE.AND.EX P0, PT, RZ, R17.reuse, PT, P0 ;  /* 0x00000011ff00720c */ /* 0x080fe40003f06300 */
[----:B------:R-:W-:Y:S02]  /*0360*/  ISETP.GE.U32.AND P2, PT, R8, R16, PT ;  /* 0x000000100800720c */ /* 0x000fe40003f46070 */
[-C--:B------:R-:W-:Y:S02]  /*0370*/  ISETP.GE.AND.EX P1, PT, RZ, R17.reuse, PT, P1 ;  /* 0x00000011ff00720c */ /* 0x080fe40003f26310 */
[----:B------:R-:W-:-:S02]  /*0380*/  ISETP.GE.AND.EX P2, PT, RZ, R17, PT, P2 ;  /* 0x00000011ff00720c */ /* 0x000fc40003f46320 */
[----:B------:R-:W-:-:S05]  /*0390*/  MOV R9, 0xff800000 ;  /* 0xff80000000097802 */ /* 0x000fca0000000f00 */
[----:B------:R-:W-:Y:S06]  /*03a0*/  @P0 BRA `(.L_x_14804) ;  /* 0x0000000400440947 */ /* 0x000fec0003800000 */
[----:B-1----:R-:W-:Y:S01]  /*03b0*/  IABS R15, R2 ;  /* 0x00000002000f7213 */ /* 0x002fe20000000000 */
[----:B------:R-:W-:Y:S01]  /*03c0*/  IMAD R9, R5, UR50, R3 ;  /* 0x0000003205097c24 */ /* 0x000fe2000f8e0203 */
[C---:B---3--:R-:W-:Y:S02]  /*03d0*/  R2UR UR6, R20.reuse ;  /* 0x00000000140672ca */ /* 0x048fe400000e0000 */
        /* <DEDUP_REMOVED lines=78> */
.L_x_14804:
[----:B------:R-:W-:Y:S05]  /*08c0*/  BSYNC.RECONVERGENT B1 ;  /* 0x0000000000017941 */ /* 0x000fea0003800200 */
.L_x_14803:
[----:B------:R-:W-:Y:S01]  /*08d0*/  BSSY.RECONVERGENT B1, `(.L_x_14805) ;  /* 0x0000055000017945 */ /* 0x000fe20003800200 */
[----:B------:R-:W-:-:S03]  /*08e0*/  IMAD.MOV.U32 R22, RZ, RZ, -0x800000 ;  /* 0xff800000ff167424 */ /* 0x000fc600078e00ff */
[----:B------:R-:W-:Y:S05]  /*08f0*/  @P1 BRA `(.L_x_14806) ;  /* 0x0000000400481947 */ /* 0x000fea0003800000 */
        /* <DEDUP_REMOVED lines=12> */
[----:B-1----:R-:W-:Y:S01]  /*09c0*/  MOV R14, RZ ;  /* 0x000000ff000e7202 */ /* 0x002fe20000000f00 */
[----:B--2---:R-:W-:-:S04]  /*09d0*/  IMAD.MOV R19, RZ, RZ, -R15 ;  /* 0x000000ffff137224 */ /* 0x004fc800078e0a0f */
[----:B------:R-:W-:-:S04]  /*09e0*/  IMAD R19, R19, R18, RZ ;  /* 0x0000001213137224 */ /* 0x000fc800078e02ff */
[----:B------:R-:W-:Y:S02]  /*09f0*/  IMAD.HI.U32 R22, R15, R19, R14 ;  /* 0x000000130f167227 */ /* 0x000fe400078e000e */
[----:B------:R-:W1:Y:S02]  /*0a00*/  I2F.RP R19, R12 ;  /* 0x0000000c00137306 */ /* 0x000e640000209400 */
[----:B------:R-:W-:-:S04]  /*0a10*/  IMAD.MOV.U32 R15, RZ, RZ, R24 ;  /* 0x000000ffff0f7224 */ /* 0x000fc800078e0018 */
[----:B------:R-:W-:-:S04]  /*0a20*/  IMAD.HI.U32 R22, R22, R15, RZ ;  /* 0x0000000f16167227 */ /* 0x000fc800078e00ff */
[----:B------:R-:W-:-:S04]  /*0a30*/  IMAD.MOV R14, RZ, RZ, -R22 ;  /* 0x000000ffff0e7224 */ /* 0x000fc800078e0a16 */
[----:B------:R-:W-:Y:S01]  /*0a40*/  IMAD R15, R18, R14, R15 ;  /* 0x0000000e120f7224 */ /* 0x000fe200078e020f */
[----:B-1----:R-:W1:Y:S01]  /*0a50*/  MUFU.RCP R19, R19 ;  /* 0x0000001300137308 */ /* 0x002e620000001000 */
[----:B------:R-:W-:-:S03]  /*0a60*/  LOP3.LUT R14, R23, R2, RZ, 0x3c, !PT ;  /* 0x00000002170e7212 */ /* 0x000fc600078e3cff */
[----:B------:R-:W-:Y:S02]  /*0a70*/  ISETP.GT.U32.AND P3, PT, R18, R15, PT ;  /* 0x0000000f1200720c */ /* 0x000fe40003f64070 */
[----:B------:R-:W-:-:S11]  /*0a80*/  ISETP.GE.AND P4, PT, R14, RZ, PT ;  /* 0x000000ff0e00720c */ /* 0x000fd60003f86270 */
[----:B------:R-:W-:Y:S01]  /*0a90*/  @!P3 IMAD.IADD R15, R15, 0x1, -R18 ;  /* 0x000000010f0fb824 */ /* 0x000fe200078e0a12 */
[----:B-1----:R-:W-:Y:S01]  /*0aa0*/  IADD3 R14, PT, PT, R19, 0xffffffe, RZ ;  /* 0x0ffffffe130e7810 */ /* 0x002fe20007ffe0ff */
[----:B------:R-:W-:Y:S01]  /*0ab0*/  @!P3 VIADD R22, R22, 0x1 ;  /* 0x000000011616b836 */ /* 0x000fe20000000000 */
[----:B------:R-:W-:Y:S02]  /*0ac0*/  ISETP.NE.AND P3, PT, R2, RZ, PT ;  /* 0x000000ff0200720c */ /* 0x000fe40003f65270 */
[----:B------:R-:W-:Y:S02]  /*0ad0*/  ISETP.GE.U32.AND P1, PT, R15, R18, PT ;  /* 0x000000120f00720c */ /* 0x000fe40003f26070 */
[----:B------:R1:W2:Y:S02]  /*0ae0*/  F2I.FTZ.U32.TRUNC.NTZ R15, R14 ;  /* 0x0000000e000f7305 */ /* 0x0002a4000021f000 */
[----:B-1----:R-:W-:-:S09]  /*0af0*/  IMAD.MOV.U32 R14, RZ, RZ, RZ ;  /* 0x000000ffff0e7224 */ /* 0x002fd200078e00ff */
[----:B------:R-:W-:-:S04]  /*0b00*/  @P1 VIADD R22, R22, 0x1 ;  /* 0x0000000116161836 */ /* 0x000fc80000000000 */
        /* <DEDUP_REMOVED lines=22> */
[----:B-1----:R-:W-:Y:S02]  /*0c70*/  ISETP.NE.U32.AND P1, PT, R14, 0x1, PT ;  /* 0x000000010e00780c */ /* 0x002fe40003f25070 */
[----:B------:R-:W-:-:S04]  /*0c80*/  SHF.R.S64 R14, RZ, 0x1e, R23 ;  /* 0x0000001eff0e7819 */ /* 0x000fc80000001017 */
[----:B------:R-:W-:Y:S02]  /*0c90*/  @!P4 IADD3 R24, PT, PT, -R24, RZ, RZ ;  /* 0x000000ff1818c210 */ /* 0x000fe40007ffe1ff */
[----:B------:R-:W-:Y:S02]  /*0ca0*/  @!P3 LOP3.LUT R24, RZ, R0, RZ, 0x33, !PT ;  /* 0x00000000ff18b212 */ /* 0x000fe400078e33ff */
[----:B------:R-:W-:Y:S02]  /*0cb0*/  ISETP.NE.AND.EX P4, PT, R15, RZ, PT, P1 ;  /* 0x000000ff0f00720c */ /* 0x000fe40003f85310 */
[----:B--2---:R-:W-:Y:S02]  /*0cc0*/  ISETP.NE.U32.AND P3, PT, R18, 0x1, PT ;  /* 0x000000011200780c */ /* 0x004fe40003f65070 */
[----:B0-----:R-:W-:Y:S01]  /*0cd0*/  ISETP.NE.U32.AND P1, PT, R10, 0x1, PT ;  /* 0x000000010a00780c */ /* 0x001fe20003f25070 */
[----:B------:R-:W-:Y:S01]  /*0ce0*/  IMAD.MOV R10, RZ, RZ, -R24 ;  /* 0x000000ffff0a7224 */ /* 0x000fe200078e0a18 */
[----:B------:R-:W-:-:S02]  /*0cf0*/  ISETP.NE.AND.EX P3, PT, R19, RZ, PT, P3 ;  /* 0x000000ff1300720c */ /* 0x000fc40003f65330 */
        /* <DEDUP_REMOVED lines=18> */
.L_x_14806:
[----:B------:R-:W-:Y:S05]  /*0e20*/  BSYNC.RECONVERGENT B1 ;  /* 0x0000000000017941 */ /* 0x000fea0003800200 */
.L_x_14805:
[----:B------:R-:W-:Y:S01]  /*0e30*/  BSSY.RECONVERGENT B1, `(.L_x_14807) ;  /* 0x0000057000017945 */ /* 0x000fe20003800200 */
[----:B------:R-:W-:-:S03]  /*0e40*/  IMAD.MOV.U32 R24, RZ, RZ, -0x800000 ;  /* 0xff800000ff187424 */ /* 0x000fc600078e00ff */
[----:B------:R-:W-:Y:S05]  /*0e50*/  @P2 BRA `(.L_x_14808) ;  /* 0x0000000400502947 */ /* 0x000fea0003800000 */
[----:B-1----:R-:W-:Y:S01]  /*0e60*/  IABS R12, R2 ;  /* 0x00000002000c7213 */ /* 0x002fe20000000000 */
[----:B------:R-:W-:Y:S01]  /*0e70*/  IMAD R23, R5, UR50, R8 ;  /* 0x0000003205177c24 */ /* 0x000fe2000f8e0208 */
[----:B--2---:R-:W-:Y:S01]  /*0e80*/  ISETP.NE.AND P4, PT, R0, RZ, PT ;  /* 0x000000ff0000720c */ /* 0x004fe20003f85270 */
[----:B0-----:R-:W-:Y:S01]  /*0e90*/  IMAD.MOV.U32 R10, RZ, RZ, RZ ;  /* 0x000000ffff0a7224 */ /* 0x001fe200078e00ff */
[----:B------:R-:W0:Y:S01]  /*0ea0*/  I2F.RP R14, R12 ;  /* 0x0000000c000e7306 */ /* 0x000e220000209400 */
[C---:B---3--:R-:W-:Y:S02]  /*0eb0*/  R2UR UR6, R20.reuse ;  /* 0x00000000140672ca */ /* 0x048fe400000e0000 */
[----:B------:R-:W-:Y:S02]  /*0ec0*/  IABS R18, R23 ;  /* 0x0000001700127213 */ /* 0x000fe40000000000 */
[----:B------:R-:W-:Y:S02]  /*0ed0*/  R2UR UR7, R21 ;  /* 0x00000000150772ca */ /* 0x000fe400000e0000 */
[----:B------:R-:W-:-:S02]  /*0ee0*/  R2UR UR4, R20 ;  /* 0x00000000140472ca */ /* 0x000fc400000e0000 */
[----:B------:R-:W-:Y:S01]  /*0ef0*/  R2UR UR5, R21 ;  /* 0x00000000150572ca */ /* 0x000fe200000e0000 */
[----:B0-----:R-:W0:Y:S02]  /*0f00*/  MUFU.RCP R14, R14 ;  /* 0x0000000e000e7308 */ /* 0x001e240000001000 */
[----:B0-----:R-:W-:Y:S01]  /*0f10*/  VIADD R15, R14, 0xffffffe ;  /* 0x0ffffffe0e0f7836 */ /* 0x001fe20000000000 */
[----:B------:R-:W-:-:S05]  /*0f20*/  IABS R14, R0 ;  /* 0x00000000000e7213 */ /* 0x000fca0000000000 */
[----:B------:R-:W0:Y:S02]  /*0f30*/  F2I.FTZ.U32.TRUNC.NTZ R11, R15 ;  /* 0x0000000f000b7305 */ /* 0x000e24000021f000 */
[----:B0-----:R-:W-:-:S05]  /*0f40*/  IADD3 R19, PT, PT, RZ, -R11, RZ ;  /* 0x8000000bff137210 */ /* 0x001fca0007ffe0ff */
        /* <DEDUP_REMOVED lines=69> */
.L_x_14808:
[----:B------:R-:W-:Y:S05]  /*13a0*/  BSYNC.RECONVERGENT B1 ;  /* 0x0000000000017941 */ /* 0x000fea0003800200 */
.L_x_14807:
[----:B------:R-:W-:-:S03]  /*13b0*/  UMOV UR4, 0xffffffff ;  /* 0xffffffff00047882 */ /* 0x000fc60000000000 */
[----:B------:R-:W-:Y:S05]  /*13c0*/  BRA.DIV UR4, `(.L_x_14809) ;  /* 0x0000000604f07947 */ /* 0x000fea000b800000 */
[----:B------:R-:W4:Y:S01]  /*13d0*/  SHFL.BFLY PT, R14, R13, 0x10, 0x1f ;  /* 0x0e001f000d0e7f89 */ /* 0x000f2200000e0000 */
        /* <DEDUP_REMOVED lines=30> */
[----:B------:R-:W-:-:S02]  /*15c0*/  FFMA R19, R24, 1.925963033500011079e-08, R19 ;  /* 0x32a5706018137823 */ /* 0x000fc40000000013 */
[----:B------:R-:W0:Y:S08]  /*15d0*/  MUFU.EX2 R18, R13 ;  /* 0x0000000d00127308 */ /* 0x000e300000000800 */
[----:B------:R-:W4:Y:S08]  /*15e0*/  MUFU.EX2 R15, R15 ;  /* 0x0000000f000f7308 */ /* 0x000f300000000800 */
[----:B------:R-:W5:Y:S01]  /*15f0*/  MUFU.EX2 R12, R19 ;  /* 0x00000013000c7308 */ /* 0x000f620000000800 */
[----:B0-----:R-:W-:Y:S01]  /*1600*/  FMUL R18, R9, R18 ;  /* 0x0000001209127220 */ /* 0x001fe20000400000 */
[----:B------:R-:W-:-:S03]  /*1610*/  IMAD.SHL.U32 R9, R11, 0x800000, RZ ;  /* 0x008000000b097824 */ /* 0x000fc600078e00ff */
[----:B------:R-:W-:Y:S01]  /*1620*/  FADD R11, RZ, R18 ;  /* 0x00000012ff0b7221 */ /* 0x000fe20000000000 */
[----:B----4-:R-:W-:Y:S01]  /*1630*/  FMUL R10, R10, R15 ;  /* 0x0000000f0a0a7220 */ /* 0x010fe20000400000 */
[----:B-----5:R-:W-:-:S03]  /*1640*/  FMUL R9, R9, R12 ;  /* 0x0000000c09097220 */ /* 0x020fc60000400000 */
        /* <DEDUP_REMOVED lines=11> */
.L_x_14828:
        /* <DEDUP_REMOVED lines=10> */
[----:B------:R-:W-:Y:S02]  /*17a0*/  MOV R11, R19 ;  /* 0x00000013000b7202 */ /* 0x000fe40000000f00 */
[----:B------:R-:W-:-:S07]  /*17b0*/  MOV R22, 0x17d0 ;  /* 0x000017d000167802 */ /* 0x000fce0000000f00 */
[----:B0123--:R-:W-:Y:S05]  /*17c0*/  CALL.REL.NOINC `($__internal_221_$__cuda_sm3x_div_rn_noftz_f32_slowpath) ;  /* 0x0000000800707944 */ /* 0x00ffea0003c00000 */
[----:B------:R-:W-:-:S07]  /*17d0*/  IMAD.MOV.U32 R14, RZ, RZ, R11 ;  /* 0x000000ffff0e7224 */ /* 0x000fce00078e000b */
.L_x_14811:
[----:B------:R-:W-:Y:S05]  /*17e0*/  BSYNC.RECONVERGENT B1 ;  /* 0x0000000000017941 */ /* 0x000fea0003800200 */
.L_x_14810:
        /* <DEDUP_REMOVED lines=10> */
[----:B------:R-:W-:Y:S02]  /*1890*/  MOV R11, R19 ;  /* 0x00000013000b7202 */ /* 0x000fe40000000f00 */
[----:B------:R-:W-:-:S07]  /*18a0*/  MOV R22, 0x18c0 ;  /* 0x000018c000167802 */ /* 0x000fce0000000f00 */
[----:B0123--:R-:W-:Y:S05]  /*18b0*/  CALL.REL.NOINC `($__internal_221_$__cuda_sm3x_div_rn_noftz_f32_slowpath) ;  /* 0x0000000800347944 */ /* 0x00ffea0003c00000 */
[----:B------:R-:W-:-:S07]  /*18c0*/  IMAD.MOV.U32 R15, RZ, RZ, R11 ;  /* 0x000000ffff0f7224 */ /* 0x000fce00078e000b */
.L_x_14813:
[----:B------:R-:W-:Y:S05]  /*18d0*/  BSYNC.RECONVERGENT B1 ;  /* 0x0000000000017941 */ /* 0x000fea0003800200 */
.L_x_14812:
        /* <DEDUP_REMOVED lines=14> */
.L_x_14815:
[----:B------:R-:W-:Y:S05]  /*19c0*/  BSYNC.RECONVERGENT B1 ;  /* 0x0000000000017941 */ /* 0x000fea0003800200 */
.L_x_14814:
[----:B------:R-:W-:Y:S02]  /*19d0*/  HFMA2 R11, -RZ, RZ, 0, 0 ;  /* 0x00000000ff0b7431 */ /* 0x000fe400000001ff */
[----:B------:R-:W-:Y:S01]  /*19e0*/  IMAD R12, R7, UR42, RZ ;  /* 0x0000002a070c7c24 */ /* 0x000fe2000f8e02ff */
[----:B---3--:R-:W-:Y:S01]  /*19f0*/  @!P0 R2UR UR4, R20 ;  /* 0x00000000140482ca */ /* 0x008fe200000e0000 */
[----:B------:R-:W-:Y:S01]  /*1a00*/  IMAD.MOV.U32 R10, RZ, RZ, R3 ;  /* 0x000000ffff0a7224 */ /* 0x000fe200078e0003 */
[----:B------:R-:W-:Y:S01]  /*1a10*/  @!P0 R2UR UR5, R21 ;  /* 0x00000000150582ca */ /* 0x000fe200000e0000 */
[C---:B------:R-:W-:Y:S01]  /*1a20*/  IMAD R9, R5.reuse, UR43, R12 ;  /* 0x0000002b05097c24 */ /* 0x040fe2000f8e020c */
[----:B------:R-:W-:Y:S02]  /*1a30*/  ISETP.GE.U32.AND P1, PT, R6, UR46, PT ;  /* 0x0000002e06007c0c */ /* 0x000fe4000bf26070 */
[----:B------:R-:W-:Y:S01]  /*1a40*/  ISETP.GE.U32.AND P2, PT, R8, UR46, PT ;  /* 0x0000002e08007c0c */ /* 0x000fe2000bf46070 */
[----:B------:R-:W-:Y:S01]  /*1a50*/  IMAD.WIDE.U32 R10, R5, UR42, R10 ;  /* 0x0000002a050a7c25 */ /* 0x000fe2000f8e000a */
[----:B------:R-:W-:-:S02]  /*1a60*/  ISETP.GE.AND.EX P1, PT, RZ, UR47, PT, P1 ;  /* 0x0000002fff007c0c */ /* 0x000fc4000bf26310 */
[----:B------:R-:W-:Y:S01]  /*1a70*/  ISETP.GE.AND.EX P2, PT, RZ, UR47, PT, P2 ;  /* 0x0000002fff007c0c */ /* 0x000fe2000bf46320 */
[----:B------:R-:W-:Y:S01]  /*1a80*/  IMAD.IADD R9, R11, 0x1, R9 ;  /* 0x000000010b097824 */ /* 0x000fe200078e0209 */
[----:B------:R-:W-:-:S04]  /*1a90*/  LEA R12, P3, R10, UR40, 0x2 ;  /* 0x000000280a0c7c11 */ /* 0x000fc8000f8610ff */
        /* <DEDUP_REMOVED lines=14> */
.L_x_14802:
[----:B------:R-:W-:Y:S05]  /*1b80*/  EXIT ;  /* 0x000000000000794d */ /* 0x000fea0003800000 */
.L_x_14809:
[----:B------:R-:W-:Y:S01]  /*1b90*/  BSSY B1, `(.L_x_14817) ;  /* 0x0000007000017945 */ /* 0x000fe20003800000 */
[----:B------:R-:W-:Y:S01]  /*1ba0*/  IMAD.MOV.U32 R12, RZ, RZ, 0x10 ;  /* 0x00000010ff0c7424 */ /* 0x000fe200078e00ff */
[----:B0-----:R-:W-:Y:S01]  /*1bb0*/  MOV R11, 0x1f ;  /* 0x0000001f000b7802 */ /* 0x001fe20000000f00 */
[----:B------:R-:W-:-:S07]  /*1bc0*/  IMAD.MOV.U32 R15, RZ, RZ, -0x1 ;  /* 0xffffffffff0f7424 */ /* 0x000fce00078e00ff */
[----:B-123--:R-:W-:Y:S05]  /*1bd0*/  WARPSYNC.COLLECTIVE R15, `(.L_x_14818) ;  /* 0x000000000f087348 */ /* 0x00efea0003c00000 */
[----:B------:R0:W4:Y:S02]  /*1be0*/  SHFL.BFLY P6, R14, R13, R12, R11 ;  /* 0x0c00000c0d0e7389 */ /* 0x00012400000c000b */
[----:B01234-:R-:W-:Y:S05]  /*1bf0*/  ENDCOLLECTIVE ;  /* 0x000000000000791b */ /* 0x01ffea0003800000 */
.L_x_14818:
[----:B------:R-:W-:Y:S05]  /*1c00*/  BSYNC B1 ;  /* 0x0000000000017941 */ /* 0x000fea0003800000 */
.L_x_14817:
        /* <DEDUP_REMOVED lines=8> */
.L_x_14819:
[----:B------:R-:W-:Y:S02]  /*1c90*/  MOV R12, 0x4 ;  /* 0x00000004000c7802 */ /* 0x000fe40000000f00 */
[----:B------:R-:W-:-:S05]  /*1ca0*/  FMNMX R10, R13, R14, !PT ;  /* 0x0000000e0d0a7209 */ /* 0x000fca0007800000 */
[----:B------:R-:W-:-:S07]  /*1cb0*/  IMAD.MOV.U32 R13, RZ, RZ, R10 ;  /* 0x000000ffff0d7224 */ /* 0x000fce00078e000a */
[----:B------:R-:W-:Y:S05]  /*1cc0*/  WARPSYNC.COLLECTIVE R15, `(.L_x_14820) ;  /* 0x000000000f087348 */ /* 0x000fea0003c00000 */
[----:B------:R0:W1:Y:S02]  /*1cd0*/  SHFL.BFLY P6, R14, R13, R12, R11 ;  /* 0x0c00000c0d0e7389 */ /* 0x00006400000c000b */
[----:B01----:R-:W-:Y:S05]  /*1ce0*/  ENDCOLLECTIVE ;  /* 0x000000000000791b */ /* 0x003fea0003800000 */
.L_x_14820:
[----:B------:R-:W-:Y:S01]  /*1cf0*/  IMAD.MOV.U32 R12, RZ, RZ, 0x2 ;  /* 0x00000002ff0c7424 */ /* 0x000fe200078e00ff */
[----:B------:R-:W-:-:S05]  /*1d00*/  FMNMX R18, R10, R14, !PT ;  /* 0x0000000e0a127209 */ /* 0x000fca0007800000 */
[----:B------:R-:W-:-:S07]  /*1d10*/  IMAD.MOV.U32 R13, RZ, RZ, R18 ;  /* 0x000000ffff0d7224 */ /* 0x000fce00078e0012 */
[----:B------:R-:W-:Y:S05]  /*1d20*/  WARPSYNC.COLLECTIVE R15, `(.L_x_14821) ;  /* 0x000000000f087348 */ /* 0x000fea0003c00000 */
[----:B------:R0:W1:Y:S02]  /*1d30*/  SHFL.BFLY P6, R14, R13, R12, R11 ;  /* 0x0c00000c0d0e7389 */ /* 0x00006400000c000b */
[----:B01----:R-:W-:Y:S05]  /*1d40*/  ENDCOLLECTIVE ;  /* 0x000000000000791b */ /* 0x003fea0003800000 */
.L_x_14821:
[----:B------:R-:W-:Y:S01]  /*1d50*/  IMAD.MOV.U32 R12, RZ, RZ, 0x1 ;  /* 0x00000001ff0c7424 */ /* 0x000fe200078e00ff */
[----:B------:R-:W-:-:S04]  /*1d60*/  FMNMX R19, R18, R14, !PT ;  /* 0x0000000e12137209 */ /* 0x000fc80007800000 */
[----:B------:R-:W-:-:S07]  /*1d70*/  MOV R13, R19 ;  /* 0x00000013000d7202 */ /* 0x000fce0000000f00 */
[----:B------:R-:W-:Y:S05]  /*1d80*/  WARPSYNC.COLLECTIVE R15, `(.L_x_14822) ;  /* 0x000000000f087348 */ /* 0x000fea0003c00000 */
[----:B------:R0:W1:Y:S02]  /*1d90*/  SHFL.BFLY P6, R14, R13, R12, R11 ;  /* 0x0c00000c0d0e7389 */ /* 0x00006400000c000b */
[----:B01----:R-:W-:Y:S05]  /*1da0*/  ENDCOLLECTIVE ;  /* 0x000000000000791b */ /* 0x003fea0003800000 */
.L_x_14822:
[----:B------:R-:W-:Y:S01]  /*1db0*/  FMNMX R19, R19, R14, !PT ;  /* 0x0000000e13137209 */ /* 0x000fe20007800000 */
[----:B------:R-:W-:-:S04]  /*1dc0*/  HFMA2 R14, -RZ, RZ, 3.7421875, 0 ;  /* 0x437c0000ff0e7431 */ /* 0x000fc800000001ff */
[C---:B------:R-:W-:Y:S01]  /*1dd0*/  FADD R10, -R19.reuse, R9 ;  /* 0x00000009130a7221 */ /* 0x040fe20000000100 */
[C---:B------:R-:W-:Y:S01]  /*1de0*/  FADD R22, -R19.reuse, R22 ;  /* 0x0000001613167221 */ /* 0x040fe20000000100 */
[----:B------:R-:W-:Y:S02]  /*1df0*/  FADD R24, -R19, R24 ;  /* 0x0000001813187221 */ /* 0x000fe40000000100 */
[-C--:B------:R-:W-:Y:S02]  /*1e00*/  FFMA.SAT R9, R10, R23.reuse, 0.5 ;  /* 0x3f0000000a097423 */ /* 0x080fe40000002017 */
[-C--:B------:R-:W-:Y:S01]  /*1e10*/  FFMA.SAT R11, R24, R23.reuse, 0.5 ;  /* 0x3f000000180b7423 */ /* 0x080fe20000002017 */
[----:B------:R-:W-:Y:S01]  /*1e20*/  FFMA.SAT R23, R22, R23, 0.5 ;  /* 0x3f00000016177423 */ /* 0x000fe20000002017 */
[----:B------:R-:W-:-:S03]  /*1e30*/  FFMA.RM R9, R9, R14, 12582913 ;  /* 0x4b40000109097423 */ /* 0x000fc6000000400e */
[----:B------:R-:W-:Y:S01]  /*1e40*/  FFMA.RM R23, R23, R14, 12582913 ;  /* 0x4b40000117177423 */ /* 0x000fe2000000400e */
[C---:B------:R-:W-:Y:S01]  /*1e50*/  FADD R19, R9.reuse, -12583039 ;  /* 0xcb40007f09137421 */ /* 0x040fe20000000000 */
[----:B------:R-:W-:-:S03]  /*1e60*/  IMAD.SHL.U32 R9, R9, 0x800000, RZ ;  /* 0x0080000009097824 */ /* 0x000fc600078e00ff */
[----:B------:R-:W-:-:S04]  /*1e70*/  FFMA R19, R10, 1.4426950216293334961, -R19 ;  /* 0x3fb8aa3b0a137823 */ /* 0x000fc80000000813 */
[----:B------:R-:W-:Y:S01]  /*1e80*/  FFMA R19, R10, 1.925963033500011079e-08, R19 ;  /* 0x32a570600a137823 */ /* 0x000fe20000000013 */
[----:B------:R-:W-:-:S03]  /*1e90*/  FFMA.RM R10, R11, R14, 12582913 ;  /* 0x4b4000010b0a7423 */ /* 0x000fc6000000400e */
[----:B------:R-:W0:Y:S01]  /*1ea0*/  MUFU.EX2 R18, R19 ;  /* 0x0000001300127308 */ /* 0x000e220000000800 */
[----:B------:R-:W-:-:S04]  /*1eb0*/  FADD R11, R10, -12583039 ;  /* 0xcb40007f0a0b7421 */ /* 0x000fc80000000000 */
[----:B------:R-:W-:-:S04]  /*1ec0*/  FFMA R11, R24, 1.4426950216293334961, -R11 ;  /* 0x3fb8aa3b180b7823 */ /* 0x000fc8000000080b */
[----:B------:R-:W-:Y:S01]  /*1ed0*/  FFMA R24, R24, 1.925963033500011079e-08, R11 ;  /* 0x32a5706018187823 */ /* 0x000fe2000000000b */
[C---:B------:R-:W-:Y:S01]  /*1ee0*/  FADD R11, R23.reuse, -12583039 ;  /* 0xcb40007f170b7421 */ /* 0x040fe20000000000 */
[----:B------:R-:W-:-:S03]  /*1ef0*/  IMAD.SHL.U32 R23, R23, 0x800000, RZ ;  /* 0x0080000017177824 */ /* 0x000fc600078e00ff */
[C---:B------:R-:W-:Y:S01]  /*1f00*/  FFMA R11, R22.reuse, 1.4426950216293334961, -R11 ;  /* 0x3fb8aa3b160b7823 */ /* 0x040fe2000000080b */
[----:B------:R-:W1:Y:S01]  /*1f10*/  MUFU.EX2 R24, R24 ;  /* 0x0000001800187308 */ /* 0x000e620000000800 */
[----:B0-----:R-:W-:Y:S02]  /*1f20*/  FMUL R18, R9, R18 ;  /* 0x0000001209127220 */ /* 0x001fe40000400000 */
[----:B------:R-:W-:Y:S01]  /*1f30*/  FFMA R22, R22, 1.925963033500011079e-08, R11 ;  /* 0x32a5706016167823 */ /* 0x000fe2000000000b */
[----:B------:R-:W-:Y:S01]  /*1f40*/  SHF.L.U32 R9, R10, 0x17, RZ ;  /* 0x000000170a097819 */ /* 0x000fe200000006ff */
[----:B------:R-:W-:-:S04]  /*1f50*/  FADD R11, RZ, R18 ;  /* 0x00000012ff0b7221 */ /* 0x000fc80000000000 */
[----:B------:R-:W0:Y:S01]  /*1f60*/  MUFU.EX2 R22, R22 ;  /* 0x0000001600167308 */ /* 0x000e220000000800 */
[----:B-1----:R-:W-:Y:S01]  /*1f70*/  FMUL R9, R9, R24 ;  /* 0x0000001809097220 */ /* 0x002fe20000400000 */
[----:B0-----:R-:W-:-:S04]  /*1f80*/  FMUL R10, R23, R22 ;  /* 0x00000016170a7220 */ /* 0x001fc80000400000 */
[----:B------:R-:W-:Y:S01]  /*1f90*/  FADD R12, R11, R10 ;  /* 0x0000000a0b0c7221 */ /* 0x000fe20000000000 */
[----:B------:R-:W-:-:S03]  /*1fa0*/  IMAD.MOV.U32 R11, RZ, RZ, 0x1f ;  /* 0x0000001fff0b7424 */ /* 0x000fc600078e00ff */
[----:B------:R-:W-:Y:S01]  /*1fb0*/  FADD R13, R12, R9 ;  /* 0x000000090c0d7221 */ /* 0x000fe20000000000 */
[----:B------:R-:W-:-:S07]  /*1fc0*/  IMAD.MOV.U32 R12, RZ, RZ, 0x10 ;  /* 0x00000010ff0c7424 */ /* 0x000fce00078e00ff */
[----:B------:R-:W-:Y:S05]  /*1fd0*/  WARPSYNC.COLLECTIVE R15, `(.L_x_14823) ;  /* 0x000000000f087348 */ /* 0x000fea0003c00000 */
[----:B------:R0:W1:Y:S02]  /*1fe0*/  SHFL.BFLY P6, R14, R13, R12, R11 ;  /* 0x0c00000c0d0e7389 */ /* 0x00006400000c000b */
[----:B01----:R-:W-:Y:S05]  /*1ff0*/  ENDCOLLECTIVE ;  /* 0x000000000000791b */ /* 0x003fea0003800000 */
.L_x_14823:
[----:B------:R-:W-:Y:S02]  /*2000*/  IMAD.MOV.U32 R12, RZ, RZ, 0x8 ;  /* 0x00000008ff0c7424 */ /* 0x000fe400078e00ff */
[----:B------:R-:W-:-:S05]  /*2010*/  FADD R19, R13, R14 ;  /* 0x0000000e0d137221 */ /* 0x000fca0000000000 */
[----:B------:R-:W-:-:S07]  /*2020*/  MOV R13, R19 ;  /* 0x00000013000d7202 */ /* 0x000fce0000000f00 */
[----:B------:R-:W-:Y:S05]  /*2030*/  WARPSYNC.COLLECTIVE R15, `(.L_x_14824) ;  /* 0x000000000f087348 */ /* 0x000fea0003c00000 */
[----:B------:R0:W1:Y:S02]  /*2040*/  SHFL.BFLY P6, R14, R13, R12, R11 ;  /* 0x0c00000c0d0e7389 */ /* 0x00006400000c000b */
[----:B01----:R-:W-:Y:S05]  /*2050*/  ENDCOLLECTIVE ;  /* 0x000000000000791b */ /* 0x003fea0003800000 */
.L_x_14824:
[----:B------:R-:W-:Y:S02]  /*2060*/  HFMA2 R12, -RZ, RZ, 0, 2.384185791015625e-07 ;  /* 0x00000004ff0c7431 */ /* 0x000fe400000001ff */
[----:B------:R-:W-:-:S04]  /*2070*/  FADD R22, R19, R14 ;  /* 0x0000000e13167221 */ /* 0x000fc80000000000 */
[----:B------:R-:W-:-:S07]  /*2080*/  IMAD.MOV.U32 R13, RZ, RZ, R22 ;  /* 0x000000ffff0d7224 */ /* 0x000fce00078e0016 */
[----:B------:R-:W-:Y:S05]  /*2090*/  WARPSYNC.COLLECTIVE R15, `(.L_x_14825) ;  /* 0x000000000f087348 */ /* 0x000fea0003c00000 */
[----:B------:R0:W1:Y:S02]  /*20a0*/  SHFL.BFLY P6, R14, R13, R12, R11 ;  /* 0x0c00000c0d0e7389 */ /* 0x00006400000c000b */
[----:B01----:R-:W-:Y:S05]  /*20b0*/  ENDCOLLECTIVE ;  /* 0x000000000000791b */ /* 0x003fea0003800000 */
.L_x_14825:
[----:B------:R-:W-:Y:S02]  /*20c0*/  IMAD.MOV.U32 R12, RZ, RZ, 0x2 ;  /* 0x00000002ff0c7424 */ /* 0x000fe400078e00ff */
[----:B------:R-:W-:-:S04]  /*20d0*/  FADD R23, R22, R14 ;  /* 0x0000000e16177221 */ /* 0x000fc80000000000 */
[----:B------:R-:W-:-:S07]  /*20e0*/  IMAD.MOV.U32 R13, RZ, RZ, R23 ;  /* 0x000000ffff0d7224 */ /* 0x000fce00078e0017 */
[----:B------:R-:W-:Y:S05]  /*20f0*/  WARPSYNC.COLLECTIVE R15, `(.L_x_14826) ;  /* 0x000000000f087348 */ /* 0x000fea0003c00000 */
[----:B------:R0:W1:Y:S02]  /*2100*/  SHFL.BFLY P6, R14, R13, R12, R11 ;  /* 0x0c00000c0d0e7389 */ /* 0x00006400000c000b */
[----:B01----:R-:W-:Y:S05]  /*2110*/  ENDCOLLECTIVE ;  /* 0x000000000000791b */ /* 0x003fea0003800000 */
.L_x_14826:
[----:B------:R-:W-:Y:S02]  /*2120*/  IMAD.MOV.U32 R12, RZ, RZ, 0x1 ;  /* 0x00000001ff0c7424 */ /* 0x000fe400078e00ff */
[----:B------:R-:W-:-:S05]  /*2130*/  FADD R24, R23, R14 ;  /* 0x0000000e17187221 */ /* 0x000fca0000000000 */
[----:B------:R-:W-:-:S07]  /*2140*/  MOV R13, R24 ;  /* 0x00000018000d7202 */ /* 0x000fce0000000f00 */
[----:B------:R-:W-:Y:S05]  /*2150*/  WARPSYNC.COLLECTIVE R15, `(.L_x_14827) ;  /* 0x000000000f087348 */ /* 0x000fea0003c00000 */
[----:B------:R0:W1:Y:S02]  /*2160*/  SHFL.BFLY P6, R14, R13, R12, R11 ;  /* 0x0c00000c0d0e7389 */ /* 0x00006400000c000b */
[----:B01----:R-:W-:Y:S05]  /*2170*/  ENDCOLLECTIVE ;  /* 0x000000000000791b */ /* 0x003fea0003800000 */
.L_x_14827:
[----:B------:R-:W-:Y:S05]  /*2180*/  BRA `(.L_x_14828) ;  /* 0xfffffff4005c7947 */ /* 0x000fea000383ffff */
        .weak           $__internal_221_$__cuda_sm3x_div_rn_noftz_f32_slowpath
        .type           $__internal_221_$__cuda_sm3x_div_rn_noftz_f32_slowpath,@function
        .size           $__internal_221_$__cuda_sm3x_div_rn_noftz_f32_slowpath,(.L_x_37598 - $__internal_221_$__cuda_sm3x_div_rn_noftz_f32_slowpath)
$__internal_221_$__cuda_sm3x_div_rn_noftz_f32_slowpath:
        /* <DEDUP_REMOVED lines=35> */
.L_x_14830:
        /* <DEDUP_REMOVED lines=51> */
.L_x_14837:
[----:B------:R-:W-:-:S04]  /*26f0*/  LOP3.LUT R11, R11, 0x80000000, RZ, 0xc0, !PT ;  /* 0x800000000b0b7812 */ /* 0x000fc800078ec0ff */
[----:B------:R-:W-:Y:S01]  /*2700*/  LOP3.LUT R11, R11, 0x7f800000, RZ, 0xfc, !PT ;  /* 0x7f8000000b0b7812 */ /* 0x000fe200078efcff */
[----:B------:R-:W-:Y:S06]  /*2710*/  BRA `(.L_x_14838) ;  /* 0x0000000000047947 */ /* 0x000fec0003800000 */
.L_x_14836:
[----:B------:R-:W-:-:S07]  /*2720*/  IMAD R11, R12, 0x800000, R11 ;  /* 0x008000000c0b7824 */ /* 0x000fce00078e020b */
.L_x_14838:
[----:B------:R-:W-:Y:S05]  /*2730*/  BSYNC.RECONVERGENT B3 ;  /* 0x0000000000037941 */ /* 0x000fea0003800200 */
.L_x_14835:
[----:B------:R-:W-:Y:S05]  /*2740*/  BRA `(.L_x_14839) ;  /* 0x0000000000207947 */ /* 0x000fea0003800000 */
.L_x_14834:
[----:B------:R-:W-:-:S04]  /*2750*/  LOP3.LUT R11, R11, 0x80000000, R23, 0x48, !PT ;  /* 0x800000000b0b7812 */ /* 0x000fc800078e4817 */
[----:B------:R-:W-:Y:S01]  /*2760*/  LOP3.LUT R11, R11, 0x7f800000, RZ, 0xfc, !PT ;  /* 0x7f8000000b0b7812 */ /* 0x000fe200078efcff */
[----:B------:R-:W-:Y:S06]  /*2770*/  BRA `(.L_x_14839) ;  /* 0x0000000000147947 */ /* 0x000fec0003800000 */
.L_x_14833:
[----:B------:R-:W-:Y:S01]  /*2780*/  LOP3.LUT R11, R11, 0x80000000, R23, 0x48, !PT ;  /* 0x800000000b0b7812 */ /* 0x000fe200078e4817 */
[----:B------:R-:W-:Y:S06]  /*2790*/  BRA `(.L_x_14839) ;  /* 0x00000000000c7947 */ /* 0x000fec0003800000 */
.L_x_14832:
[----:B------:R-:W0:Y:S01]  /*27a0*/  MUFU.RSQ R11, -QNAN ;  /* 0xffc00000000b7908 */ /* 0x000e220000001400 */
[----:B------:R-:W-:Y:S05]  /*27b0*/  BRA `(.L_x_14839) ;  /* 0x0000000000047947 */ /* 0x000fea0003800000 */
.L_x_14831:
[----:B------:R-:W-:-:S07]  /*27c0*/  FADD.FTZ R11, R18, R11 ;  /* 0x0000000b120b7221 */ /* 0x000fce0000010000 */
.L_x_14839:
[----:B------:R-:W-:Y:S05]  /*27d0*/  BSYNC.RECONVERGENT B2 ;  /* 0x0000000000027941 */ /* 0x000fea0003800200 */
.L_x_14829:
[----:B------:R-:W-:Y:S01]  /*27e0*/  MOV R12, R22 ;  /* 0x00000016000c7202 */ /* 0x000fe20000000f00 */
[----:B------:R-:W-:-:S04]  /*27f0*/  IMAD.MOV.U32 R13, RZ, RZ, 0x0 ;  /* 0x00000000ff0d7424 */ /* 0x000fc800078e00ff */
[----:B0-----:R-:W-:Y:S05]  /*2800*/  RET.REL.NODEC R12 `(_Z15SoftmaxWarpImplI22BroadcastScaleMaskLoadIffbLm3EiE11DirectStoreIffEfLi1ELi3ELi32ELi1ELb1EL9Algorithm0EEvT_T0_ll) ;  /* 0xffffffd40cfc7950 */ /* 0x001fea0003c3ffff */
.L_x_14840:
        /* <DEDUP_REMOVED lines=15> */
.L_x_37598:


//--------------------- .text._Z15SoftmaxWarpImplI22BroadcastScaleMaskLoadIffbLm3EiE11DirectStoreIffEfLi1ELi3ELi32ELi1ELb0EL9Algorithm0EEvT_T0_ll --------------------------
	.section	.text._Z15SoftmaxWarpImplI22BroadcastScaleMaskLoadIffbLm3EiE11DirectStoreIffEfLi1ELi3ELi32ELi1ELb0EL9Algorithm0EEvT_T0_ll,"ax",@progbits
	.align	128
        .global         _Z15SoftmaxWarpImplI22BroadcastScaleMaskLoadIffbLm3EiE11DirectStoreIffEfLi1ELi3ELi32ELi1ELb0EL9Algorithm0EEvT_T0_ll
        .type           _Z15SoftmaxWarpImplI22BroadcastScaleMaskLoadIffbLm3EiE11DirectStoreIffEfLi1ELi3ELi32ELi1ELb0EL9Algorithm0EEvT_T0_ll,@function
        .size           _Z15SoftmaxWarpImplI22BroadcastScaleMaskLoadIffbLm3EiE11DirectStoreIffEfLi1ELi3ELi32ELi1ELb0EL9Algorithm0EEvT_T0_ll,(.L_x_37599 - _Z15SoftmaxWarpImplI22BroadcastScaleMaskLoadIffbLm3EiE11DirectStoreIffEfLi1ELi3ELi32ELi1ELb0EL9Algorithm0EEvT_T0_ll)
        .other          _Z15SoftmaxWarpImplI22BroadcastScaleMaskLoadIffbLm3EiE11DirectStoreIffEfLi1ELi3ELi32ELi1ELb0EL9Algorithm0EEvT_T0_ll,@"STO_CUDA_ENTRY STV_DEFAULT"
_Z15SoftmaxWarpImplI22BroadcastScaleMaskLoadIffbLm3EiE11DirectStoreIffEfLi1ELi3ELi32ELi1ELb0EL9Algorithm0EEvT_T0_ll:
.text._Z15SoftmaxWarpImplI22BroadcastScaleMaskLoadIffbLm3EiE11DirectStoreIffEfLi1ELi3ELi32ELi1ELb0EL9Algorithm0EEvT_T0_ll:
        /* <DEDUP_REMOVED lines=27> */
.L_x_14841:
        /* <DEDUP_REMOVED lines=14> */
.L_x_14850:
[----:B0-----:R-:W2:Y:S01]  /*0290*/  LDC R18, c[0x0][0x3b0] ;  /* 0x0000ec00ff127b82 */ /* 0x001ea20000000800 */
[----:B0-----:R-:W-:Y:S01]  /*02a0*/  IMAD R7, R9, UR48, R10 ;  /* 0x0000003009077c24 */ /* 0x001fe2000f8e020a */
[----:B-1----:R-:W-:Y:S02]  /*02b0*/  R2UR UR4, R4 ;  /* 0x00000000040472ca */ /* 0x002fe400000e0000 */
[----:B------:R-:W-:Y:S02]  /*02c0*/  R2UR UR5, R5 ;  /* 0x00000000050572ca */ /* 0x000fe400000e0000 */
[----:B------:R-:W-:Y:S02]  /*02d0*/  IABS R12, R7 ;  /* 0x00000007000c7213 */ /* 0x000fe40000000000 */
[----:B------:R-:W0:Y:S01]  /*02e0*/  LDC R0, c[0x0][0x3b4] ;  /* 0x0000ed00ff007b82 */ /* 0x000e220000000800 */
[----:B--2---:R-:W-:-:S04]  /*02f0*/  IABS R6, R18 ;  /* 0x0000001200067213 */ /* 0x004fc80000000000 */
[----:B------:R-:W1:Y:S01]  /*0300*/  I2F.RP R11, R6 ;  /* 0x00000006000b7306 */ /* 0x000e620000209400 */
[----:B0-----:R-:W-:-:S07]  /*0310*/  IABS R19, R0 ;  /* 0x0000000000137213 */ /* 0x001fce0000000000 */
[----:B------:R-:W0:Y:S08]  /*0320*/  I2F.RP R14, R19 ;  /* 0x00000013000e7306 */ /* 0x000e300000209400 */
[----:B-1----:R-:W1:Y:S08]  /*0330*/  MUFU.RCP R11, R11 ;  /* 0x0000000b000b7308 */ /* 0x002e700000001000 */
[----:B0-----:R-:W0:Y:S01]  /*0340*/  MUFU.RCP R14, R14 ;  /* 0x0000000e000e7308 */ /* 0x001e220000001000 */
[----:B-1----:R-:W-:-:S02]  /*0350*/  VIADD R2, R11, 0xffffffe ;  /* 0x0ffffffe0b027836 */ /* 0x002fc40000000000 */
[----:B------:R-:W-:-:S05]  /*0360*/  VIADD R11, R7, 0x20 ;  /* 0x00000020070b7836 */ /* 0x000fca0000000000 */
[----:B------:R1:W2:Y:S01]  /*0370*/  F2I.FTZ.U32.TRUNC.NTZ R3, R2 ;  /* 0x0000000200037305 */ /* 0x0002a2000021f000 */
[----:B------:R-:W-:Y:S01]  /*0380*/  IABS R17, R11 ;  /* 0x0000000b00117213 */ /* 0x000fe20000000000 */
[----:B0-----:R-:W-:Y:S01]  /*0390*/  VIADD R14, R14, 0xffffffe ;  /* 0x0ffffffe0e0e7836 */ /* 0x001fe20000000000 */
[----:B-1----:R-:W-:Y:S01]  /*03a0*/  MOV R2, RZ ;  /* 0x000000ff00027202 */ /* 0x002fe20000000f00 */
[----:B--2---:R-:W-:-:S04]  /*03b0*/  IMAD.MOV R15, RZ, RZ, -R3 ;  /* 0x000000ffff0f7224 */ /* 0x004fc800078e0a03 */
        /* <DEDUP_REMOVED lines=8> */
[C---:B------:R-:W-:Y:S01]  /*0440*/  ISETP.GT.U32.AND P4, PT, R6.reuse, R3, PT ;  /* 0x000000030600720c */ /* 0x040fe20003f84070 */
[----:B------:R-:W-:Y:S01]  /*0450*/  IMAD R17, R6, R12, R17 ;  /* 0x0000000c06117224 */ /* 0x000fe200078e0211 */
[----:B------:R-:W-:-:S04]  /*0460*/  IADD3 R12, PT, PT, R7, 0x40, RZ ;  /* 0x00000040070c7810 */ /* 0x000fc80007ffe0ff */
[----:B------:R-:W-:Y:S02]  /*0470*/  ISETP.GT.U32.AND P1, PT, R6, R17, PT ;  /* 0x000000110600720c */ /* 0x000fe40003f24070 */
[----:B------:R-:W-:-:S05]  /*0480*/  IABS R27, R12 ;  /* 0x0000000c001b7213 */ /* 0x000fca0000000000 */
[----:B------:R-:W-:Y:S01]  /*0490*/  @!P4 IMAD.IADD R3, R3, 0x1, -R6 ;  /* 0x000000010303c824 */ /* 0x000fe200078e0a06 */
[----:B------:R-:W-:Y:S01]  /*04a0*/  @!P4 IADD3 R13, PT, PT, R13, 0x1, RZ ;  /* 0x000000010d0dc810 */ /* 0x000fe20007ffe0ff */
[----:B------:R-:W-:-:S03]  /*04b0*/  IMAD.HI.U32 R15, R15, R27, RZ ;  /* 0x0000001b0f0f7227 */ /* 0x000fc600078e00ff */
[----:B------:R-:W-:Y:S01]  /*04c0*/  ISETP.GE.U32.AND P0, PT, R3, R6, PT ;  /* 0x000000060300720c */ /* 0x000fe20003f06070 */
[----:B------:R-:W-:Y:S01]  /*04d0*/  @!P1 IMAD.IADD R17, R17, 0x1, -R6 ;  /* 0x0000000111119824 */ /* 0x000fe200078e0a06 */
[----:B------:R-:W-:Y:S01]  /*04e0*/  LOP3.LUT R3, R7, R18, RZ, 0x3c, !PT ;  /* 0x0000001207037212 */ /* 0x000fe200078e3cff */
[----:B------:R-:W-:Y:S01]  /*04f0*/  @!P1 VIADD R2, R2, 0x1 ;  /* 0x0000000102029836 */ /* 0x000fe20000000000 */
[----:B------:R-:W-:Y:S02]  /*0500*/  IADD3 R20, PT, PT, -R15, RZ, RZ ;  /* 0x000000ff0f147210 */ /* 0x000fe40007ffe1ff */
[----:B------:R-:W-:Y:S02]  /*0510*/  ISETP.GE.AND P2, PT, R3, RZ, PT ;  /* 0x000000ff0300720c */ /* 0x000fe40003f46270 */
[----:B------:R-:W-:Y:S01]  /*0520*/  ISETP.GE.U32.AND P3, PT, R17, R6, PT ;  /* 0x000000061100720c */ /* 0x000fe20003f66070 */
[----:B------:R-:W-:Y:S01]  /*0530*/  IMAD R27, R6, R20, R27 ;  /* 0x00000014061b7224 */ /* 0x000fe200078e021b */
[----:B------:R-:W-:-:S02]  /*0540*/  LOP3.LUT R3, R11, R18, RZ, 0x3c, !PT ;  /* 0x000000120b037212 */ /* 0x000fc400078e3cff */
[----:B------:R-:W-:Y:S01]  /*0550*/  LOP3.LUT R17, RZ, R18, RZ, 0x33, !PT ;  /* 0x00000012ff117212 */ /* 0x000fe200078e33ff */
[----:B------:R-:W-:Y:S01]  /*0560*/  @P0 VIADD R13, R13, 0x1 ;  /* 0x000000010d0d0836 */ /* 0x000fe20000000000 */
[----:B------:R-:W-:Y:S02]  /*0570*/  ISETP.GE.AND P4, PT, R3, RZ, PT ;  /* 0x000000ff0300720c */ /* 0x000fe40003f86270 */
[----:B------:R-:W0:Y:S01]  /*0580*/  F2I.FTZ.U32.TRUNC.NTZ R3, R14 ;  /* 0x0000000e00037305 */ /* 0x000e22000021f000 */
[----:B------:R-:W-:Y:S02]  /*0590*/  ISETP.NE.AND P0, PT, R18, RZ, PT ;  /* 0x000000ff1200720c */ /* 0x000fe40003f05270 */
[----:B------:R-:W-:Y:S01]  /*05a0*/  @!P2 IMAD.MOV R13, RZ, RZ, -R13 ;  /* 0x000000ffff0da224 */ /* 0x000fe200078e0a0d */
[----:B------:R-:W-:Y:S01]  /*05b0*/  ISETP.GT.U32.AND P2, PT, R6, R27, PT ;  /* 0x0000001b0600720c */ /* 0x000fe20003f44070 */
[----:B------:R-:W-:-:S03]  /*05c0*/  @P3 VIADD R2, R2, 0x1 ;  /* 0x0000000102023836 */ /* 0x000fc60000000000 */
[----:B------:R-:W-:-:S03]  /*05d0*/  SEL R13, R17, R13, !P0 ;  /* 0x0000000d110d7207 */ /* 0x000fc60004000000 */
[----:B------:R-:W-:Y:S02]  /*05e0*/  @!P4 IMAD.MOV R2, RZ, RZ, -R2 ;  /* 0x000000ffff02c224 */ /* 0x000fe400078e0a02 */
[----:B------:R-:W-:Y:S01]  /*05f0*/  IMAD.MOV R23, RZ, RZ, -R13 ;  /* 0x000000ffff177224 */ /* 0x000fe200078e0a0d */
[----:B0-----:R-:W-:Y:S02]  /*0600*/  IADD3 R20, PT, PT, RZ, -R3, RZ ;  /* 0x80000003ff147210 */ /* 0x001fe40007ffe0ff */
[----:B------:R-:W-:Y:S01]  /*0610*/  SEL R14, R17, R2, !P0 ;  /* 0x00000002110e7207 */ /* 0x000fe20004000000 */
[----:B------:R-:W-:Y:S01]  /*0620*/  IMAD R23, R18, R23, R7 ;  /* 0x0000001712177224 */ /* 0x000fe200078e0207 */
[-C--:B------:R-:W-:Y:S01]  /*0630*/  @!P2 IADD3 R27, PT, PT, R27, -R6.reuse, RZ ;  /* 0x800000061b1ba210 */ /* 0x080fe20007ffe0ff */
[----:B------:R-:W-:Y:S01]  /*0640*/  IMAD R21, R20, R19, RZ ;  /* 0x0000001314157224 */ /* 0x000fe200078e02ff */
[----:B------:R-:W-:Y:S01]  /*0650*/  IADD3 R25, PT, PT, -R14, RZ, RZ ;  /* 0x000000ff0e197210 */ /* 0x000fe20007ffe1ff */
[----:B------:R-:W-:Y:S01]  /*0660*/  IMAD.MOV.U32 R2, RZ, RZ, RZ ;  /* 0x000000ffff027224 */ /* 0x000fe200078e00ff */
[----:B------:R-:W-:Y:S01]  /*0670*/  IABS R22, R23 ;  /* 0x0000001700167213 */ /* 0x000fe20000000000 */
[----:B------:R-:W-:Y:S01]  /*0680*/  @!P2 VIADD R15, R15, 0x1 ;  /* 0x000000010f0fa836 */ /* 0x000fe20000000000 */
[----:B------:R-:W-:Y:S01]  /*0690*/  ISETP.GE.U32.AND P1, PT, R27, R6, PT ;  /* 0x000000061b00720c */ /* 0x000fe20003f26070 */
[----:B------:R-:W-:Y:S01]  /*06a0*/  IMAD.HI.U32 R20, R3, R21, R2 ;  /* 0x0000001503147227 */ /* 0x000fe200078e0002 */
[----:B------:R-:W-:-:S03]  /*06b0*/  LOP3.LUT R6, R12, R18, RZ, 0x3c, !PT ;  /* 0x000000120c067212 */ /* 0x000fc600078e3cff */
[----:B------:R-:W-:Y:S01]  /*06c0*/  IMAD R25, R18, R25, R11 ;  /* 0x0000001912197224 */ /* 0x000fe200078e020b */
[----:B------:R-:W-:Y:S01]  /*06d0*/  ISETP.GE.AND P3, PT, R6, RZ, PT ;  /* 0x000000ff0600720c */ /* 0x000fe20003f66270 */
[----:B------:R-:W-:Y:S01]  /*06e0*/  IMAD.MOV.U32 R2, RZ, RZ, R22 ;  /* 0x000000ffff027224 */ /* 0x000fe200078e0016 */
[----:B------:R-:W-:Y:S02]  /*06f0*/  SHF.R.S64 R6, RZ, 0x1e, R7 ;  /* 0x0000001eff067819 */ /* 0x000fe40000001007 */
[----:B------:R-:W-:Y:S01]  /*0700*/  IABS R24, R25 ;  /* 0x0000001900187213 */ /* 0x000fe20000000000 */
[----:B------:R-:W-:-:S04]  /*0710*/  IMAD.HI.U32 R21, R20, R2, RZ ;  /* 0x0000000214157227 */ /* 0x000fc800078e00ff */
[----:B------:R-:W-:Y:S02]  /*0720*/  IMAD.MOV R3, RZ, RZ, -R21 ;  /* 0x000000ffff037224 */ /* 0x000fe400078e0a15 */
[----:B------:R-:W-:-:S04]  /*0730*/  IMAD.HI.U32 R22, R20, R24, RZ ;  /* 0x0000001814167227 */ /* 0x000fc800078e00ff */
[----:B------:R-:W-:Y:S01]  /*0740*/  IMAD R2, R19, R3, R2 ;  /* 0x0000000313027224 */ /* 0x000fe200078e0202 */
[----:B------:R-:W-:Y:S01]  /*0750*/  IADD3 R3, PT, PT, -R22, RZ, RZ ;  /* 0x000000ff16037210 */ /* 0x000fe20007ffe1ff */
[----:B------:R-:W-:-:S03]  /*0760*/  @P1 VIADD R15, R15, 0x1 ;  /* 0x000000010f0f1836 */ /* 0x000fc60000000000 */
[C---:B------:R-:W-:Y:S01]  /*0770*/  ISETP.GT.U32.AND P1, PT, R19.reuse, R2, PT ;  /* 0x000000021300720c */ /* 0x040fe20003f24070 */
[----:B------:R-:W-:Y:S02]  /*0780*/  IMAD R24, R19, R3, R24 ;  /* 0x0000000313187224 */ /* 0x000fe400078e0218 */
[----:B------:R-:W-:-:S03]  /*0790*/  @!P3 IMAD.MOV R15, RZ, RZ, -R15 ;  /* 0x000000ffff0fb224 */ /* 0x000fc600078e0a0f */
[----:B------:R-:W-:Y:S02]  /*07a0*/  ISETP.GT.U32.AND P2, PT, R19, R24, PT ;  /* 0x000000181300720c */ /* 0x000fe40003f44070 */
[----:B------:R-:W-:Y:S02]  /*07b0*/  SEL R17, R17, R15, !P0 ;  /* 0x0000000f11117207 */ /* 0x000fe40004000000 */
[----:B------:R-:W-:-:S03]  /*07c0*/  IADD3 R6, P0, PT, R6, UR36, RZ ;  /* 0x0000002406067c10 */ /* 0x000fc6000ff1e0ff */
[-C--:B------:R-:W-:Y:S01]  /*07d0*/  @!P1 IADD3 R2, PT, PT, R2, -R19.reuse, RZ ;  /* 0x8000001302029210 */ /* 0x080fe20007ffe0ff */
[----:B------:R-:W-:Y:S01]  /*07e0*/  IMAD.MOV R15, RZ, RZ, -R17 ;  /* 0x000000ffff0f7224 */ /* 0x000fe200078e0a11 */
[----:B------:R-:W-:Y:S02]  /*07f0*/  LEA.HI.X.SX32 R7, R7, UR37, 0x2, P0 ;  /* 0x0000002507077c11 */ /* 0x000fe400080f16ff */
[----:B------:R-:W-:Y:S01]  /*0800*/  ISETP.GE.U32.AND P3, PT, R2, R19, PT ;  /* 0x000000130200720c */ /* 0x000fe20003f66070 */
[----:B------:R-:W-:Y:S01]  /*0810*/  IMAD R15, R18, R15, R12 ;  /* 0x0000000f120f7224 */ /* 0x000fe200078e020c */
[----:B------:R-:W-:Y:S01]  /*0820*/  LOP3.LUT R2, R23, R0, RZ, 0x3c, !PT ;  /* 0x0000000017027212 */ /* 0x000fe200078e3cff */
[----:B------:R-:W-:Y:S01]  /*0830*/  @!P2 IMAD.IADD R24, R24, 0x1, -R19 ;  /* 0x000000011818a824 */ /* 0x000fe200078e0a13 */
[----:B------:R-:W-:Y:S01]  /*0840*/  @!P1 IADD3 R21, PT, PT, R21, 0x1, RZ ;  /* 0x0000000115159810 */ /* 0x000fe20007ffe0ff */
[----:B------:R-:W-:Y:S01]  /*0850*/  @!P2 VIADD R22, R22, 0x1 ;  /* 0x000000011616a836 */ /* 0x000fe20000000000 */
[----:B------:R-:W-:Y:S01]  /*0860*/  ISETP.GE.AND P0, PT, R2, RZ, PT ;  /* 0x000000ff0200720c */ /* 0x000fe20003f06270 */
[----:B------:R0:W2:Y:S01]  /*0870*/  LDG.E R18, desc[UR4][R6.64] ;  /* 0x0000000406127981 */ /* 0x0000a2000c1e1900 */
[----:B------:R-:W-:-:S02]  /*0880*/  ISETP.GE.U32.AND P4, PT, R24, R19, PT ;  /* 0x000000131800720c */ /* 0x000fc40003f86070 */
[----:B------:R-:W-:Y:S02]  /*0890*/  IABS R26, R15 ;  /* 0x0000000f001a7213 */ /* 0x000fe40000000000 */
[----:B------:R-:W-:-:S03]  /*08a0*/  LOP3.LUT R2, R25, R0, RZ, 0x3c, !PT ;  /* 0x0000000019027212 */ /* 0x000fc600078e3cff */
[----:B------:R-:W-:Y:S01]  /*08b0*/  IMAD.HI.U32 R20, R20, R26, RZ ;  /* 0x0000001a14147227 */ /* 0x000fe200078e00ff */
[----:B------:R-:W-:Y:S02]  /*08c0*/  ISETP.GE.AND P1, PT, R2, RZ, PT ;  /* 0x000000ff0200720c */ /* 0x000fe40003f26270 */
[----:B------:R-:W1:Y:S01]  /*08d0*/  LDC.64 R2, c[0x0][0x390] ;  /* 0x0000e400ff027b82 */ /* 0x000e620000000a00 */
[----:B------:R-:W-:Y:S02]  /*08e0*/  @P3 VIADD R21, R21, 0x1 ;  /* 0x0000000115153836 */ /* 0x000fe40000000000 */
[----:B------:R-:W-:Y:S02]  /*08f0*/  @P4 VIADD R22, R22, 0x1 ;  /* 0x0000000116164836 */ /* 0x000fe40000000000 */
[----:B0-----:R-:W-:Y:S01]  /*0900*/  IMAD.MOV R7, RZ, RZ, -R20 ;  /* 0x000000ffff077224 */ /* 0x001fe200078e0a14 */
[----:B------:R-:W-:Y:S02]  /*0910*/  MOV R24, R21 ;  /* 0x0000001500187202 */ /* 0x000fe40000000f00 */
[----:B------:R-:W-:Y:S01]  /*0920*/  MOV R6, R22 ;  /* 0x0000001600067202 */ /* 0x000fe20000000f00 */
[----:B------:R-:W-:Y:S01]  /*0930*/  IMAD R26, R19, R7, R26 ;  /* 0x00000007131a7224 */ /* 0x000fe200078e021a */
[----:B------:R-:W-:Y:S01]  /*0940*/  ISETP.NE.AND P2, PT, R0, RZ, PT ;  /* 0x000000ff0000720c */ /* 0x000fe20003f45270 */
[----:B------:R-:W-:-:S02]  /*0950*/  @!P0 IMAD.MOV R24, RZ, RZ, -R24 ;  /* 0x000000ffff188224 */ /* 0x000fc400078e0a18 */
[----:B------:R-:W-:Y:S01]  /*0960*/  @!P1 IMAD.MOV R6, RZ, RZ, -R6 ;  /* 0x000000ffff069224 */ /* 0x000fe200078e0a06 */
[----:B------:R-:W-:Y:S02]  /*0970*/  ISETP.GT.U32.AND P1, PT, R19, R26, PT ;  /* 0x0000001a1300720c */ /* 0x000fe40003f24070 */
[----:B------:R-:W-:-:S04]  /*0980*/  LOP3.LUT R21, RZ, R0, RZ, 0x33, !PT ;  /* 0x00000000ff157212 */ /* 0x000fc800078e33ff */
[C---:B------:R-:W-:Y:S02]  /*0990*/  SEL R22, R21.reuse, R24, !P2 ;  /* 0x0000001815167207 */ /* 0x040fe40005000000 */
[----:B------:R-:W-:Y:S02]  /*09a0*/  SEL R24, R21, R6, !P2 ;  /* 0x0000000615187207 */ /* 0x000fe40005000000 */
[----:B------:R-:W-:-:S03]  /*09b0*/  IADD3 R7, PT, PT, -R22, RZ, RZ ;  /* 0x000000ff16077210 */ /* 0x000fc60007ffe1ff */
[----:B------:R-:W-:Y:S02]  /*09c0*/  IMAD.MOV R6, RZ, RZ, -R24 ;  /* 0x000000ffff067224 */ /* 0x000fe400078e0a18 */
[----:B------:R-:W-:Y:S01]  /*09d0*/  @!P1 IMAD.IADD R26, R26, 0x1, -R19 ;  /* 0x000000011a1a9824 */ /* 0x000fe200078e0a13 */
[----:B-1----:R-:W-:Y:S01]  /*09e0*/  ISETP.NE.U32.AND P0, PT, R2, 0x1, PT ;  /* 0x000000010200780c */ /* 0x002fe20003f05070 */
[C---:B------:R-:W-:Y:S01]  /*09f0*/  IMAD R23, R0.reuse, R7, R23 ;  /* 0x0000000700177224 */ /* 0x040fe200078e0217 */
[----:B------:R-:W-:Y:S01]  /*0a00*/  LOP3.LUT R2, R15, R0, RZ, 0x3c, !PT ;  /* 0x000000000f027212 */ /* 0x000fe200078e3cff */
[----:B------:R-:W-:Y:S01]  /*0a10*/  IMAD R25, R0, R6, R25 ;  /* 0x0000000600197224 */ /* 0x000fe200078e0219 */
[----:B------:R-:W-:Y:S01]  /*0a20*/  ISETP.GE.U32.AND P3, PT, R26, R19, PT ;  /* 0x000000131a00720c */ /* 0x000fe20003f66070 */
[----:B------:R-:W0:Y:S01]  /*0a30*/  LDC.64 R6, c[0x0][0x398] ;  /* 0x0000e600ff067b82 */ /* 0x000e220000000a00 */
[----:B------:R-:W-:Y:S02]  /*0a40*/  ISETP.GE.AND P4, PT, R2, RZ, PT ;  /* 0x000000ff0200720c */ /* 0x000fe40003f86270 */
[----:B------:R-:W-:-:S05]  /*0a50*/  ISETP.NE.AND.EX P0, PT, R3, RZ, PT, P0 ;  /* 0x000000ff0300720c */ /* 0x000fca0003f05300 */
[----:B------:R-:W1:Y:S01]  /*0a60*/  LDC.64 R2, c[0x0][0x3a0] ;  /* 0x0000e800ff027b82 */ /* 0x000e620000000a00 */
[----:B------:R-:W-:-:S05]  /*0a70*/  @!P1 IADD3 R20, PT, PT, R20, 0x1, RZ ;  /* 0x0000000114149810 */ /* 0x000fca0007ffe0ff */
[----:B------:R-:W-:-:S04]  /*0a80*/  @P3 VIADD R20, R20, 0x1 ;  /* 0x0000000114143836 */ /* 0x000fc80000000000 */
[----:B------:R-:W-:-:S05]  /*0a90*/  @!P4 IMAD.MOV R20, RZ, RZ, -R20 ;  /* 0x000000ffff14c224 */ /* 0x000fca00078e0a14 */
[----:B------:R-:W-:Y:S02]  /*0aa0*/  SEL R21, R21, R20, !P2 ;  /* 0x0000001415157207 */ /* 0x000fe40005000000 */
[----:B0-----:R-:W-:Y:S02]  /*0ab0*/  ISETP.NE.U32.AND P1, PT, R6, 0x1, PT ;  /* 0x000000010600780c */ /* 0x001fe40003f25070 */
[----:B------:R-:W-:Y:S02]  /*0ac0*/  IADD3 R6, PT, PT, -R21, RZ, RZ ;  /* 0x000000ff15067210 */ /* 0x000fe40007ffe1ff */
[----:B------:R-:W-:Y:S02]  /*0ad0*/  ISETP.NE.AND.EX P1, PT, R7, RZ, PT, P1 ;  /* 0x000000ff0700720c */ /* 0x000fe40003f25310 */
[----:B------:R-:W-:Y:S02]  /*0ae0*/  SEL R17, R17, RZ, P0 ;  /* 0x000000ff11117207 */ /* 0x000fe40000000000 */
[----:B-1----:R-:W-:Y:S01]  /*0af0*/  ISETP.NE.U32.AND P2, PT, R2, 0x1, PT ;  /* 0x000000010200780c */ /* 0x002fe20003f45070 */
[----:B------:R-:W-:Y:S01]  /*0b00*/  IMAD R0, R0, R6, R15 ;  /* 0x0000000600007224 */ /* 0x000fe200078e020f */
[----:B------:R-:W-:-:S02]  /*0b10*/  SEL R13, R13, RZ, P0 ;  /* 0x000000ff0d0d7207 */ /* 0x000fc40000000000 */
[----:B------:R-:W-:Y:S01]  /*0b20*/  SEL R14, R14, RZ, P0 ;  /* 0x000000ff0e0e7207 */ /* 0x000fe20000000000 */
[----:B------:R-:W-:Y:S01]  /*0b30*/  IMAD R2, R17, UR46, RZ ;  /* 0x0000002e11027c24 */ /* 0x000fe2000f8e02ff */
[----:B------:R-:W-:Y:S02]  /*0b40*/  SEL R21, R21, RZ, P1 ;  /* 0x000000ff15157207 */ /* 0x000fe40000800000 */
[----:B------:R-:W-:Y:S01]  /*0b50*/  ISETP.NE.AND.EX P0, PT, R3, RZ, PT, P2 ;  /* 0x000000ff0300720c */ /* 0x000fe20003f05320 */
[----:B------:R-:W-:Y:S01]  /*0b60*/  IMAD R13, R13, UR46, RZ ;  /* 0x0000002e0d0d7c24 */ /* 0x000fe2000f8e02ff */
[----:B------:R-:W-:Y:S01]  /*0b70*/  SEL R22, R22, RZ, P1 ;  /* 0x000000ff16167207 */ /* 0x000fe20000800000 */
[----:B------:R-:W-:Y:S01]  /*0b80*/  IMAD R21, R21, UR47, R2 ;  /* 0x0000002f15157c24 */ /* 0x000fe2000f8e0202 */
[----:B------:R-:W-:Y:S01]  /*0b90*/  SEL R0, R0, RZ, P0 ;  /* 0x000000ff00007207 */ /* 0x000fe20000000000 */
[----:B------:R-:W-:Y:S01]  /*0ba0*/  IMAD R7, R14, UR46, RZ ;  /* 0x0000002e0e077c24 */ /* 0x000fe2000f8e02ff */
[----:B------:R-:W-:Y:S01]  /*0bb0*/  SEL R24, R24, RZ, P1 ;  /* 0x000000ff18187207 */ /* 0x000fe20000800000 */
[----:B------:R-:W-:Y:S01]  /*0bc0*/  IMAD R22, R22, UR47, R13 ;  /* 0x0000002f16167c24 */ /* 0x000fe2000f8e020d */
[----:B------:R-:W-:-:S02]  /*0bd0*/  SEL R23, R23, RZ, P0 ;  /* 0x000000ff17177207 */ /* 0x000fc40000000000 */
[----:B------:R-:W-:Y:S01]  /*0be0*/  SHF.R.S64 R2, RZ, 0x1e, R11 ;  /* 0x0000001eff027819 */ /* 0x000fe2000000100b */
[----:B------:R-:W-:Y:S01]  /*0bf0*/  IMAD R0, R0, UR49, R21 ;  /* 0x0000003100007c24 */ /* 0x000fe2000f8e0215 */
[----:B------:R-:W-:Y:S01]  /*0c00*/  SEL R25, R25, RZ, P0 ;  /* 0x000000ff19197207 */ /* 0x000fe20000000000 */
[----:B------:R-:W-:Y:S01]  /*0c10*/  IMAD R24, R24, UR47, R7 ;  /* 0x0000002f18187c24 */ /* 0x000fe2000f8e0207 */
[----:B------:R-:W-:Y:S01]  /*0c20*/  R2UR UR10, R4 ;  /* 0x00000000040a72ca */ /* 0x000fe200000e0000 */
[----:B------:R-:W-:Y:S01]  /*0c30*/  IMAD R23, R23, UR49, R22 ;  /* 0x0000003117177c24 */ /* 0x000fe2000f8e0216 */
[----:B------:R-:W-:Y:S02]  /*0c40*/  R2UR UR11, R5 ;  /* 0x00000000050b72ca */ /* 0x000fe400000e0000 */
[----:B------:R-:W-:Y:S01]  /*0c50*/  IADD3 R2, P0, PT, R2, UR36, RZ ;  /* 0x0000002402027c10 */ /* 0x000fe2000ff1e0ff */
[----:B------:R-:W-:Y:S01]  /*0c60*/  IMAD R24, R25, UR49, R24 ;  /* 0x0000003119187c24 */ /* 0x000fe2000f8e0218 */
[----:B------:R-:W-:Y:S01]  /*0c70*/  IADD3 R20, P1, PT, R0, UR38, RZ ;  /* 0x0000002600147c10 */ /* 0x000fe2000ff3e0ff */
[----:B------:R-:W2:Y:S01]  /*0c80*/  LDC.64 R6, c[0x0][0x3e8] ;  /* 0x0000fa00ff067b82 */ /* 0x000ea20000000a00 */
[----:B------:R-:W-:-:S02]  /*0c90*/  R2UR UR6, R4 ;  /* 0x00000000040672ca */ /* 0x000fc400000e0000 */
[----:B------:R-:W-:Y:S02]  /*0ca0*/  R2UR UR7, R5 ;  /* 0x00000000050772ca */ /* 0x000fe400000e0000 */
[----:B------:R-:W-:Y:S02]  /*0cb0*/  LEA.HI.X.SX32 R3, R11, UR37, 0x2, P0 ;  /* 0x000000250b037c11 */ /* 0x000fe400080f16ff */
[----:B------:R-:W-:Y:S02]  /*0cc0*/  R2UR UR8, R4 ;  /* 0x00000000040872ca */ /* 0x000fe400000e0000 */
[----:B------:R-:W-:Y:S02]  /*0cd0*/  R2UR UR9, R5 ;  /* 0x00000000050972ca */ /* 0x000fe400000e0000 */
[----:B------:R-:W-:Y:S02]  /*0ce0*/  IADD3 R22, P0, PT, R23, UR38, RZ ;  /* 0x0000002617167c10 */ /* 0x000fe4000ff1e0ff */
[----:B------:R-:W-:-:S02]  /*0cf0*/  LEA.HI.X.SX32 R21, R0, UR39, 0x1, P1 ;  /* 0x0000002700157c11 */ /* 0x000fc400088f0eff */
[C---:B------:R-:W-:Y:S01]  /*0d00*/  IADD3 R14, P1, PT, R24.reuse, UR38, RZ ;  /* 0x00000026180e7c10 */ /* 0x040fe2000ff3e0ff */
[----:B------:R2:W3:Y:S01]  /*0d10*/  LDG.E R2, desc[UR6][R2.64] ;  /* 0x0000000602027981 */ /* 0x0004e2000c1e1900 */
[----:B------:R-:W-:Y:S02]  /*0d20*/  LEA.HI.X.SX32 R23, R23, UR39, 0x1, P0 ;  /* 0x0000002717177c11 */ /* 0x000fe400080f0eff */
[----:B------:R-:W-:Y:S01]  /*0d30*/  SHF.R.S64 R25, RZ, 0x1e, R12 ;  /* 0x0000001eff197819 */ /* 0x000fe2000000100c */
[----:B------:R-:W4:Y:S01]  /*0d40*/  LDG.E.U8 R20, desc[UR10][R20.64] ;  /* 0x0000000a14147981 */ /* 0x000f22000c1e1100 */
[----:B------:R-:W-:-:S03]  /*0d50*/  LEA.HI.X.SX32 R15, R24, UR39, 0x1, P1 ;  /* 0x00000027180f7c11 */ /* 0x000fc600088f0eff */
[----:B------:R-:W5:Y:S01]  /*0d60*/  LDG.E.U8 R22, desc[UR4][R22.64] ;  /* 0x0000000416167981 */ /* 0x000f62000c1e1100 */
[----:B------:R-:W-:-:S03]  /*0d70*/  IADD3 R24, P0, PT, R25, UR36, RZ ;  /* 0x0000002419187c10 */ /* 0x000fc6000ff1e0ff */
[----:B------:R-:W5:Y:S01]  /*0d80*/  LDG.E.U8 R14, desc[UR8][R14.64] ;  /* 0x000000080e0e7981 */ /* 0x000f62000c1e1100 */
[----:B------:R-:W-:-:S05]  /*0d90*/  LEA.HI.X.SX32 R25, R12, UR37, 0x2, P0 ;  /* 0x000000250c197c11 */ /* 0x000fca00080f16ff */
[----:B------:R-:W5:Y:S01]  /*0da0*/  LDG.E R24, desc[UR6][R24.64] ;  /* 0x0000000618187981 */ /* 0x000f62000c1e1900 */
[----:B------:R-:W-:Y:S01]  /*0db0*/  UMOV UR4, 0xffffffff ;  /* 0xffffffff00047882 */ /* 0x000fe20000000000 */
[-C--:B--2---:R-:W-:Y:S01]  /*0dc0*/  FMUL R3, R18, R7.reuse ;  /* 0x0000000712037220 */ /* 0x084fe20000400000 */
[----:B----4-:R-:W-:Y:S01]  /*0dd0*/  ISETP.NE.AND P2, PT, R20, RZ, PT ;  /* 0x000000ff1400720c */ /* 0x010fe20003f45270 */
[----:B---3--:R-:W-:Y:S01]  /*0de0*/  FMUL R11, R2, R7 ;  /* 0x00000007020b7220 */ /* 0x008fe20000400000 */
[----:B-----5:R-:W-:Y:S02]  /*0df0*/  ISETP.NE.AND P0, PT, R22, RZ, PT ;  /* 0x000000ff1600720c */ /* 0x020fe40003f05270 */
[----:B------:R-:W-:Y:S02]  /*0e00*/  ISETP.NE.AND P1, PT, R14, RZ, PT ;  /* 0x000000ff0e00720c */ /* 0x000fe40003f25270 */
[-C--:B------:R-:W-:Y:S02]  /*0e10*/  FSEL R20, R3, R6.reuse, P0 ;  /* 0x0000000603147208 */ /* 0x080fe40000000000 */
[----:B------:R-:W-:-:S02]  /*0e20*/  FSEL R18, R11, R6, P1 ;  /* 0x000000060b127208 */ /* 0x000fc40000800000 */
[----:B------:R-:W-:-:S03]  /*0e30*/  FMNMX R3, R20, -INF , !PT ;  /* 0xff80000014037809 */ /* 0x000fc60007800000 */
        /* <DEDUP_REMOVED lines=41> */
[----:B------:R-:W-:-:S03]  /*10d0*/  IMAD.SHL.U32 R0, R13, 0x800000, RZ ;  /* 0x008000000d007824 */ /* 0x000fc600078e00ff */
[----:B------:R-:W-:Y:S01]  /*10e0*/  FADD R7, RZ, R3 ;  /* 0x00000003ff077221 */ /* 0x000fe20000000000 */
        /* <DEDUP_REMOVED lines=12> */
.L_x_14862:
        /* <DEDUP_REMOVED lines=11> */
[----:B0-----:R-:W-:Y:S05]  /*1260*/  CALL.REL.NOINC `($__internal_222_$__cuda_sm3x_div_rn_noftz_f32_slowpath) ;  /* 0x0000000800587944 */ /* 0x001fea0003c00000 */
[----:B------:R-:W-:-:S07]  /*1270*/  MOV R7, R3 ;  /* 0x0000000300077202 */ /* 0x000fce0000000f00 */
.L_x_14845:
[----:B------:R-:W-:Y:S05]  /*1280*/  BSYNC.RECONVERGENT B1 ;  /* 0x0000000000017941 */ /* 0x000fea0003800200 */
.L_x_14844:
        /* <DEDUP_REMOVED lines=11> */
[----:B0-----:R-:W-:Y:S05]  /*1340*/  CALL.REL.NOINC `($__internal_222_$__cuda_sm3x_div_rn_noftz_f32_slowpath) ;  /* 0x0000000800207944 */ /* 0x001fea0003c00000 */
[----:B------:R-:W-:-:S07]  /*1350*/  IMAD.MOV.U32 R11, RZ, RZ, R3 ;  /* 0x000000ffff0b7224 */ /* 0x000fce00078e0003 */
.L_x_14847:
[----:B------:R-:W-:Y:S05]  /*1360*/  BSYNC.RECONVERGENT B1 ;  /* 0x0000000000017941 */ /* 0x000fea0003800200 */
.L_x_14846:
        /* <DEDUP_REMOVED lines=11> */
[----:B0-----:R-:W-:Y:S05]  /*1420*/  CALL.REL.NOINC `($__internal_222_$__cuda_sm3x_div_rn_noftz_f32_slowpath) ;  /* 0x0000000400e87944 */ /* 0x001fea0003c00000 */
[----:B------:R-:W-:-:S07]  /*1430*/  IMAD.MOV.U32 R15, RZ, RZ, R3 ;  /* 0x000000ffff0f7224 */ /* 0x000fce00078e0003 */
.L_x_14849:
[----:B------:R-:W-:Y:S05]  /*1440*/  BSYNC.RECONVERGENT B1 ;  /* 0x0000000000017941 */ /* 0x000fea0003800200 */
.L_x_14848:
        /* <DEDUP_REMOVED lines=11> */
[----:B------:R-:W-:-:S03]  /*1500*/  LEA R2, P0, R12, UR40, 0x2 ;  /* 0x000000280c027c11 */ /* 0x000fc6000f8010ff */
[----:B------:R-:W-:-:S05]  /*1510*/  IMAD.IADD R3, R13, 0x1, R3 ;  /* 0x000000010d037824 */ /* 0x000fca00078e0203 */
        /* <DEDUP_REMOVED lines=10> */
.L_x_14842:
[----:B------:R-:W-:Y:S05]  /*15c0*/  EXIT ;  /* 0x000000000000794d */ /* 0x000fea0003800000 */
.L_x_14843:
[----:B------:R-:W-:Y:S01]  /*15d0*/  BSSY B1, `(.L_x_14851) ;  /* 0x0000007000017945 */ /* 0x000fe20003800000 */
[----:B------:R-:W-:Y:S01]  /*15e0*/  IMAD.MOV.U32 R12, RZ, RZ, 0x10 ;  /* 0x00000010ff0c7424 */ /* 0x000fe200078e00ff */
[----:B------:R-:W-:Y:S01]  /*15f0*/  MOV R11, 0x1f ;  /* 0x0000001f000b7802 */ /* 0x000fe20000000f00 */
[----:B------:R-:W-:-:S07]  /*1600*/  IMAD.MOV.U32 R15, RZ, RZ, -0x1 ;  /* 0xffffffffff0f7424 */ /* 0x000fce00078e00ff */
[----:B------:R-:W-:Y:S05]  /*1610*/  WARPSYNC.COLLECTIVE R15, `(.L_x_14852) ;  /* 0x000000000f087348 */ /* 0x000fea0003c00000 */
[----:B------:R0:W1:Y:S02]  /*1620*/  SHFL.BFLY P6, R14, R13, R12, R11 ;  /* 0x0c00000c0d0e7389 */ /* 0x00006400000c000b */
[----:B01----:R-:W-:Y:S05]  /*1630*/  ENDCOLLECTIVE ;  /* 0x000000000000791b */ /* 0x003fea0003800000 */
.L_x_14852:
[----:B------:R-:W-:Y:S05]  /*1640*/  BSYNC B1 ;  /* 0x0000000000017941 */ /* 0x000fea0003800000 */
.L_x_14851:
[----:B------:R-:W-:Y:S01]  /*1650*/  HFMA2 R11, -RZ, RZ, 0, 1.847743988037109375e-06 ;  /* 0x0000001fff0b7431 */ /* 0x000fe200000001ff */
[----:B------:R-:W-:Y:S01]  /*1660*/  FMNMX R13, R13, R14, !PT ;  /* 0x0000000e0d0d7209 */ /* 0x000fe20007800000 */
[----:B------:R-:W-:Y:S02]  /*1670*/  IMAD.MOV.U32 R12, RZ, RZ, 0x8 ;  /* 0x00000008ff0c7424 */ /* 0x000fe400078e00ff */
[----:B------:R-:W-:Y:S02]  /*1680*/  HFMA2 R17, -RZ, RZ, 3.7421875, 0 ;  /* 0x437c0000ff117431 */ /* 0x000fe400000001ff */
[----:B------:R-:W-:Y:S02]  /*1690*/  IMAD.MOV.U32 R15, RZ, RZ, -0x1 ;  /* 0xffffffffff0f7424 */ /* 0x000fe400078e00ff */
[----:B------:R-:W-:-:S07]  /*16a0*/  IMAD.MOV.U32 R7, RZ, RZ, 0x3bbb989d ;  /* 0x3bbb989dff077424 */ /* 0x000fce00078e00ff */
[----:B------:R-:W-:Y:S05]  /*16b0*/  WARPSYNC.COLLECTIVE R15, `(.L_x_14853) ;  /* 0x000000000f087348 */ /* 0x000fea0003c00000 */
[----:B------:R0:W1:Y:S02]  /*16c0*/  SHFL.BFLY P6, R14, R13, R12, R11 ;  /* 0x0c00000c0d0e7389 */ /* 0x00006400000c000b */
[----:B01----:R-:W-:Y:S05]  /*16d0*/  ENDCOLLECTIVE ;  /* 0x000000000000791b */ /* 0x003fea0003800000 */
.L_x_14853:
[----:B------:R-:W-:Y:S02]  /*16e0*/  MOV R12, 0x4 ;  /* 0x00000004000c7802 */ /* 0x000fe40000000f00 */
[----:B------:R-:W-:-:S05]  /*16f0*/  FMNMX R0, R13, R14, !PT ;  /* 0x0000000e0d007209 */ /* 0x000fca0007800000 */
[----:B------:R-:W-:-:S07]  /*1700*/  IMAD.MOV.U32 R13, RZ, RZ, R0 ;  /* 0x000000ffff0d7224 */ /* 0x000fce00078e0000 */
[----:B------:R-:W-:Y:S05]  /*1710*/  WARPSYNC.COLLECTIVE R15, `(.L_x_14854) ;  /* 0x000000000f087348 */ /* 0x000fea0003c00000 */
[----:B------:R0:W1:Y:S02]  /*1720*/  SHFL.BFLY P6, R14, R13, R12, R11 ;  /* 0x0c00000c0d0e7389 */ /* 0x00006400000c000b */
[----:B01----:R-:W-:Y:S05]  /*1730*/  ENDCOLLECTIVE ;  /* 0x000000000000791b */ /* 0x003fea0003800000 */
.L_x_14854:
[----:B------:R-:W-:Y:S01]  /*1740*/  IMAD.MOV.U32 R12, RZ, RZ, 0x2 ;  /* 0x00000002ff0c7424 */ /* 0x000fe200078e00ff */
[----:B------:R-:W-:-:S05]  /*1750*/  FMNMX R2, R0, R14, !PT ;  /* 0x0000000e00027209 */ /* 0x000fca0007800000 */
[----:B------:R-:W-:-:S07]  /*1760*/  IMAD.MOV.U32 R13, RZ, RZ, R2 ;  /* 0x000000ffff0d7224 */ /* 0x000fce00078e0002 */
[----:B------:R-:W-:Y:S05]  /*1770*/  WARPSYNC.COLLECTIVE R15, `(.L_x_14855) ;  /* 0x000000000f087348 */ /* 0x000fea0003c00000 */
[----:B------:R0:W1:Y:S02]  /*1780*/  SHFL.BFLY P6, R14, R13, R12, R11 ;  /* 0x0c00000c0d0e7389 */ /* 0x00006400000c000b */
[----:B01----:R-:W-:Y:S05]  /*1790*/  ENDCOLLECTIVE ;  /* 0x000000000000791b */ /* 0x003fea0003800000 */
.L_x_14855:
[----:B------:R-:W-:Y:S01]  /*17a0*/  IMAD.MOV.U32 R12, RZ, RZ, 0x1 ;  /* 0x00000001ff0c7424 */ /* 0x000fe200078e00ff */
[----:B------:R-:W-:-:S04]  /*17b0*/  FMNMX R3, R2, R14, !PT ;  /* 0x0000000e02037209 */ /* 0x000fc80007800000 */
[----:B------:R-:W-:-:S07]  /*17c0*/  MOV R13, R3 ;  /* 0x00000003000d7202 */ /* 0x000fce0000000f00 */
[----:B------:R-:W-:Y:S05]  /*17d0*/  WARPSYNC.COLLECTIVE R15, `(.L_x_14856) ;  /* 0x000000000f087348 */ /* 0x000fea0003c00000 */
[----:B------:R0:W1:Y:S02]  /*17e0*/  SHFL.BFLY P6, R14, R13, R12, R11 ;  /* 0x0c00000c0d0e7389 */ /* 0x00006400000c000b */
[----:B01----:R-:W-:Y:S05]  /*17f0*/  ENDCOLLECTIVE ;  /* 0x000000000000791b */ /* 0x003fea0003800000 */
.L_x_14856:
        /* <DEDUP_REMOVED lines=19> */
[----:B------:R-:W-:Y:S02]  /*1930*/  IMAD.SHL.U32 R2, R18, 0x800000, RZ ;  /* 0x0080000012027824 */ /* 0x000fe400078e00ff */
[----:B------:R-:W0:Y:S01]  /*1940*/  MUFU.EX2 R7, R14 ;  /* 0x0000000e00077308 */ /* 0x000e220000000800 */
[----:B------:R-:W-:-:S07]  /*1950*/  FFMA R6, R6, 1.925963033500011079e-08, R3 ;  /* 0x32a5706006067823 */ /* 0x000fce0000000003 */
[----:B------:R-:W1:Y:S08]  /*1960*/  MUFU.EX2 R19, R19 ;  /* 0x0000001300137308 */ /* 0x000e700000000800 */
[----:B------:R-:W2:Y:S01]  /*1970*/  MUFU.EX2 R11, R6 ;  /* 0x00000006000b7308 */ /* 0x000ea20000000800 */
[----:B0-----:R-:W-:Y:S01]  /*1980*/  FMUL R2, R2, R7 ;  /* 0x0000000702027220 */ /* 0x001fe20000400000 */
[----:B-1----:R-:W-:Y:S01]  /*1990*/  FMUL R3, R0, R19 ;  /* 0x0000001300037220 */ /* 0x002fe20000400000 */
[----:B------:R-:W-:Y:S01]  /*19a0*/  SHF.L.U32 R0, R12, 0x17, RZ ;  /* 0x000000170c007819 */ /* 0x000fe200000006ff */
[----:B------:R-:W-:-:S02]  /*19b0*/  IMAD.MOV.U32 R12, RZ, RZ, 0x10 ;  /* 0x00000010ff0c7424 */ /* 0x000fc400078e00ff */
[----:B------:R-:W-:Y:S02]  /*19c0*/  FADD R7, RZ, R3 ;  /* 0x00000003ff077221 */ /* 0x000fe40000000000 */
[----:B--2---:R-:W-:Y:S02]  /*19d0*/  FMUL R0, R0, R11 ;  /* 0x0000000b00007220 */ /* 0x004fe40000400000 */
[----:B------:R-:W-:Y:S01]  /*19e0*/  FADD R7, R7, R2 ;  /* 0x0000000207077221 */ /* 0x000fe20000000000 */
[----:B------:R-:W-:-:S03]  /*19f0*/  IMAD.MOV.U32 R11, RZ, RZ, 0x1f ;  /* 0x0000001fff0b7424 */ /* 0x000fc600078e00ff */
[----:B------:R-:W-:-:S07]  /*1a00*/  FADD R13, R7, R0 ;  /* 0x00000000070d7221 */ /* 0x000fce0000000000 */
[----:B------:R-:W-:Y:S05]  /*1a10*/  WARPSYNC.COLLECTIVE R15, `(.L_x_14857) ;  /* 0x000000000f087348 */ /* 0x000fea0003c00000 */
[----:B------:R0:W1:Y:S02]  /*1a20*/  SHFL.BFLY P6, R14, R13, R12, R11 ;  /* 0x0c00000c0d0e7389 */ /* 0x00006400000c000b */
[----:B01----:R-:W-:Y:S05]  /*1a30*/  ENDCOLLECTIVE ;  /* 0x000000000000791b */ /* 0x003fea0003800000 */
.L_x_14857:
[----:B------:R-:W-:Y:S02]  /*1a40*/  IMAD.MOV.U32 R12, RZ, RZ, 0x8 ;  /* 0x00000008ff0c7424 */ /* 0x000fe400078e00ff */
[----:B------:R-:W-:-:S05]  /*1a50*/  FADD R6, R13, R14 ;  /* 0x0000000e0d067221 */ /* 0x000fca0000000000 */
[----:B------:R-:W-:-:S07]  /*1a60*/  MOV R13, R6 ;  /* 0x00000006000d7202 */ /* 0x000fce0000000f00 */
[----:B------:R-:W-:Y:S05]  /*1a70*/  WARPSYNC.COLLECTIVE R15, `(.L_x_14858) ;  /* 0x000000000f087348 */ /* 0x000fea0003c00000 */
[----:B------:R0:W1:Y:S02]  /*1a80*/  SHFL.BFLY P6, R14, R13, R12, R11 ;  /* 0x0c00000c0d0e7389 */ /* 0x00006400000c000b */
[----:B01----:R-:W-:Y:S05]  /*1a90*/  ENDCOLLECTIVE ;  /* 0x000000000000791b */ /* 0x003fea0003800000 */
.L_x_14858:
[----:B------:R-:W-:Y:S02]  /*1aa0*/  HFMA2 R12, -RZ, RZ, 0, 2.384185791015625e-07 ;  /* 0x00000004ff0c7431 */ /* 0x000fe400000001ff */
[----:B------:R-:W-:-:S04]  /*1ab0*/  FADD R7, R6, R14 ;  /* 0x0000000e06077221 */ /* 0x000fc80000000000 */
[----:B------:R-:W-:-:S07]  /*1ac0*/  IMAD.MOV.U32 R13, RZ, RZ, R7 ;  /* 0x000000ffff0d7224 */ /* 0x000fce00078e0007 */
[----:B------:R-:W-:Y:S05]  /*1ad0*/  WARPSYNC.COLLECTIVE R15, `(.L_x_14859) ;  /* 0x000000000f087348 */ /* 0x000fea0003c00000 */
[----:B------:R0:W1:Y:S02]  /*1ae0*/  SHFL.BFLY P6, R14, R13, R12, R11 ;  /* 0x0c00000c0d0e7389 */ /* 0x00006400000c000b */
[----:B01----:R-:W-:Y:S05]  /*1af0*/  ENDCOLLECTIVE ;  /* 0x000000000000791b */ /* 0x003fea0003800000 */
.L_x_14859:
[----:B------:R-:W-:Y:S02]  /*1b00*/  IMAD.MOV.U32 R12, RZ, RZ, 0x2 ;  /* 0x00000002ff0c7424 */ /* 0x000fe400078e00ff */
[----:B------:R-:W-:-:S04]  /*1b10*/  FADD R17, R7, R14 ;  /* 0x0000000e07117221 */ /* 0x000fc80000000000 */
[----:B------:R-:W-:-:S07]  /*1b20*/  IMAD.MOV.U32 R13, RZ, RZ, R17 ;  /* 0x000000ffff0d7224 */ /* 0x000fce00078e0011 */
[----:B------:R-:W-:Y:S05]  /*1b30*/  WARPSYNC.COLLECTIVE R15, `(.L_x_14860) ;  /* 0x000000000f087348 */ /* 0x000fea0003c00000 */
[----:B------:R0:W1:Y:S02]  /*1b40*/  SHFL.BFLY P6, R14, R13, R12, R11 ;  /* 0x0c00000c0d0e7389 */ /* 0x00006400000c000b */
[----:B01----:R-:W-:Y:S05]  /*1b50*/  ENDCOLLECTIVE ;  /* 0x000000000000791b */ /* 0x003fea0003800000 */
.L_x_14860:
[----:B------:R-:W-:Y:S02]  /*1b60*/  IMAD.MOV.U32 R12, RZ, RZ, 0x1 ;  /* 0x00000001ff0c7424 */ /* 0x000fe400078e00ff */
[----:B------:R-:W-:-:S05]  /*1b70*/  FADD R18, R17, R14 ;  /* 0x0000000e11127221 */ /* 0x000fca0000000000 */
[----:B------:R-:W-:-:S07]  /*1b80*/  MOV R13, R18 ;  /* 0x00000012000d7202 */ /* 0x000fce0000000f00 */
[----:B------:R-:W-:Y:S05]  /*1b90*/  WARPSYNC.COLLECTIVE R15, `(.L_x_14861) ;  /* 0x000000000f087348 */ /* 0x000fea0003c00000 */
[----:B------:R0:W1:Y:S02]  /*1ba0*/  SHFL.BFLY P6, R14, R13, R12, R11 ;  /* 0x0c00000c0d0e7389 */ /* 0x00006400000c000b */
[----:B01----:R-:W-:Y:S05]  /*1bb0*/  ENDCOLLECTIVE ;  /* 0x000000000000791b */ /* 0x003fea0003800000 */
.L_x_14861:
[----:B------:R-:W-:Y:S05]  /*1bc0*/  BRA `(.L_x_14862) ;  /* 0xfffffff400787947 */ /* 0x000fea000383ffff */
        .weak           $__internal_222_$__cuda_sm3x_div_rn_noftz_f32_slowpath
        .type           $__internal_222_$__cuda_sm3x_div_rn_noftz_f32_slowpath,@function
        .size           $__internal_222_$__cuda_sm3x_div_rn_noftz_f32_slowpath,(.L_x_37599 - $__internal_222_$__cuda_sm3x_div_rn_noftz_f32_slowpath)
$__internal_222_$__cuda_sm3x_div_rn_noftz_f32_slowpath:
        /* <DEDUP_REMOVED lines=35> */
.L_x_14864:
        /* <DEDUP_REMOVED lines=51> */
.L_x_14871:
[----:B------:R-:W-:-:S04]  /*2130*/  LOP3.LUT R3, R3, 0x80000000, RZ, 0xc0, !PT ;  /* 0x8000000003037812 */ /* 0x000fc800078ec0ff */
[----:B------:R-:W-:Y:S01]  /*2140*/  LOP3.LUT R3, R3, 0x7f800000, RZ, 0xfc, !PT ;  /* 0x7f80000003037812 */ /* 0x000fe200078efcff */
[----:B------:R-:W-:Y:S06]  /*2150*/  BRA `(.L_x_14872) ;  /* 0x0000000000047947 */ /* 0x000fec0003800000 */
.L_x_14870:
[----:B------:R-:W-:-:S07]  /*2160*/  IMAD R3, R14, 0x800000, R3 ;  /* 0x008000000e037824 */ /* 0x000fce00078e0203 */
.L_x_14872:
[----:B------:R-:W-:Y:S05]  /*2170*/  BSYNC.RECONVERGENT B3 ;  /* 0x0000000000037941 */ /* 0x000fea0003800200 */
.L_x_14869:
[----:B------:R-:W-:Y:S05]  /*2180*/  BRA `(.L_x_14873) ;  /* 0x0000000000207947 */ /* 0x000fea0003800000 */
.L_x_14868:
[----:B------:R-:W-:-:S04]  /*2190*/  LOP3.LUT R3, R18, 0x80000000, R3, 0x48, !PT ;  /* 0x8000000012037812 */ /* 0x000fc800078e4803 */
[----:B------:R-:W-:Y:S01]  /*21a0*/  LOP3.LUT R3, R3, 0x7f800000, RZ, 0xfc, !PT ;  /* 0x7f80000003037812 */ /* 0x000fe200078efcff */
[----:B------:R-:W-:Y:S06]  /*21b0*/  BRA `(.L_x_14873) ;  /* 0x0000000000147947 */ /* 0x000fec0003800000 */
.L_x_14867:
[----:B------:R-:W-:Y:S01]  /*21c0*/  LOP3.LUT R3, R18, 0x80000000, R3, 0x48, !PT ;  /* 0x8000000012037812 */ /* 0x000fe200078e4803 */
[----:B------:R-:W-:Y:S06]  /*21d0*/  BRA `(.L_x_14873) ;  /* 0x00000000000c7947 */ /* 0x000fec0003800000 */
.L_x_14866:
[----:B------:R-:W0:Y:S01]  /*21e0*/  MUFU.RSQ R3, -QNAN ;  /* 0xffc0000000037908 */ /* 0x000e220000001400 */
[----:B------:R-:W-:Y:S05]  /*21f0*/  BRA `(.L_x_14873) ;  /* 0x0000000000047947 */ /* 0x000fea0003800000 */
.L_x_14865:
[----:B------:R-:W-:-:S07]  /*2200*/  FADD.FTZ R3, R3, R6 ;  /* 0x0000000603037221 */ /* 0x000fce0000010000 */
.L_x_14873:
[----:B------:R-:W-:Y:S05]  /*2210*/  BSYNC.RECONVERGENT B2 ;  /* 0x0000000000027941 */ /* 0x000fea0003800200 */
.L_x_14863:
[----:B------:R-:W-:-:S04]  /*2220*/  HFMA2 R13, -RZ, RZ, 0, 0 ;  /* 0x00000000ff0d7431 */ /* 0x000fc800000001ff */
[----:B0-----:R-:W-:Y:S05]  /*2230*/  RET.REL.NODEC R12 `(_Z15SoftmaxWarpImplI22BroadcastScaleMaskLoadIffbLm3EiE11DirectStoreIffEfLi1ELi3ELi32ELi1ELb0EL9Algorithm0EEvT_T0_ll) ;  /* 0xffffffdc0c707950 */ /* 0x001fea0003c3ffff */
.L_x_14874:
        /* <DEDUP_REMOVED lines=12> */
.L_x_37599:


//--------------------- .text._Z15SoftmaxWarpImplI22BroadcastScaleMaskLoadIffbLm3EiE11DirectStoreIffEfLi1ELi2ELi32ELi1ELb1EL9Algorithm0EEvT_T0_ll --------------------------
	.section	.text._Z15SoftmaxWarpImplI22BroadcastScaleMaskLoadIffbLm3EiE11DirectStoreIffEfLi1ELi2ELi32ELi1ELb1EL9Algorithm0EEvT_T0_ll,"ax",@progbits
	.align	128
        .global         _Z15SoftmaxWarpImplI22BroadcastScaleMaskLoadIffbLm3EiE11DirectStoreIffEfLi1ELi2ELi32ELi1ELb1EL9Algorithm0EEvT_T0_ll
        .type           _Z15SoftmaxWarpImplI22BroadcastScaleMaskLoadIffbLm3EiE11DirectStoreIffEfLi1ELi2ELi32ELi1ELb1EL9Algorithm0EEvT_T0_ll,@function
        .size           _Z15SoftmaxWarpImplI22BroadcastScaleMaskLoadIffbLm3EiE11DirectStoreIffEfLi1ELi2ELi32ELi1ELb1EL9Algorithm0EEvT_T0_ll,(.L_x_37600 - _Z15SoftmaxWarpImplI22BroadcastScaleMaskLoadIffbLm3EiE11DirectStoreIffEfLi1ELi2ELi32ELi1ELb1EL9Algorithm0EEvT_T0_ll)
        .other          _Z15SoftmaxWarpImplI22BroadcastScaleMaskLoadIffbLm3EiE11DirectStoreIffEfLi1ELi2ELi32ELi1ELb1EL9Algorithm0EEvT_T0_ll,@"STO_CUDA_ENTRY STV_DEFAULT"
_Z15SoftmaxWarpImplI22BroadcastScaleMaskLoadIffbLm3EiE11DirectStoreIffEfLi1ELi2ELi32ELi1ELb1EL9Algorithm0EEvT_T0_ll:
.text._Z15SoftmaxWarpImplI22BroadcastScaleMaskLoadIffbLm3EiE11DirectStoreIffEfLi1ELi2ELi32ELi1ELb1EL9Algorithm0EEvT_T0_ll:
        /* <DEDUP_REMOVED lines=29> */
.L_x_14875:
        /* <DEDUP_REMOVED lines=18> */
.L_x_14886:
[----:B0-----:R-:W0:Y:S01]  /*02f0*/  LDC.64 R2, c[0x0][0x390] ;  /* 0x0000e400ff027b82 */ /* 0x001e220000000a00 */
[-C--:B----4-:R-:W-:Y:S01]  /*0300*/  ISETP.GE.U32.AND P0, PT, R19, R6.reuse, PT ;  /* 0x000000061300720c */ /* 0x090fe20003f06070 */
[----:B------:R-:W-:Y:S01]  /*0310*/  BSSY.RECONVERGENT B1, `(.L_x_14877) ;  /* 0x000005a000017945 */ /* 0x000fe20003800200 */
[----:B------:R-:W-:Y:S01]  /*0320*/  ISETP.GE.U32.AND P1, PT, R9, R6, PT ;  /* 0x000000060900720c */ /* 0x000fe20003f26070 */
[----:B------:R-:W-:Y:S01]  /*0330*/  IMAD.MOV.U32 R20, RZ, RZ, -0x800000 ;  /* 0xff800000ff147424 */ /* 0x000fe200078e00ff */
[-C--:B------:R-:W-:Y:S02]  /*0340*/  ISETP.GE.AND.EX P0, PT, RZ, R7.reuse, PT, P0 ;  /* 0x00000007ff00720c */ /* 0x080fe40003f06300 */
[----:B------:R-:W-:Y:S01]  /*0350*/  ISETP.GE.AND.EX P1, PT, RZ, R7, PT, P1 ;  /* 0x00000007ff00720c */ /* 0x000fe20003f26310 */
[----:B---3--:R-:W4:Y:S01]  /*0360*/  LDC.64 R14, c[0x0][0x398] ;  /* 0x0000e600ff0e7b82 */ /* 0x008f220000000a00 */
[----:B------:R-:W-:-:S09]  /*0370*/  MOV R13, 0xff800000 ;  /* 0xff800000000d7802 */ /* 0x000fd20000000f00 */
[----:B------:R-:W-:Y:S05]  /*0380*/  @P0 BRA `(.L_x_14878) ;  /* 0x0000000400480947 */ /* 0x000fea0003800000 */
[----:B-1----:R-:W-:Y:S01]  /*0390*/  IABS R18, R17 ;  /* 0x0000001100127213 */ /* 0x002fe20000000000 */
[----:B------:R-:W-:Y:S01]  /*03a0*/  IMAD R0, R10, UR50, R19 ;  /* 0x000000320a007c24 */ /* 0x000fe2000f8e0213 */
[C---:B---3--:R-:W-:Y:S02]  /*03b0*/  R2UR UR6, R4.reuse ;  /* 0x00000000040672ca */ /* 0x048fe400000e0000 */
        /* <DEDUP_REMOVED lines=10> */
[----:B------:R-:W3:Y:S01]  /*0460*/  I2F.RP R22, R11 ;  /* 0x0000000b00167306 */ /* 0x000ee20000209400 */
[----:B-1----:R-:W-:Y:S02]  /*0470*/  IMAD.MOV.U32 R12, RZ, RZ, RZ ;  /* 0x000000ffff0c7224 */ /* 0x002fe400078e00ff */
[----:B--2---:R-:W-:-:S04]  /*0480*/  IMAD.MOV R23, RZ, RZ, -R13 ;  /* 0x000000ffff177224 */ /* 0x004fc800078e0a0d */
[----:B------:R-:W-:-:S04]  /*0490*/  IMAD R23, R23, R18, RZ ;  /* 0x0000001217177224 */ /* 0x000fc800078e02ff */
[----:B------:R-:W-:Y:S01]  /*04a0*/  IMAD.HI.U32 R13, R13, R23, R12 ;  /* 0x000000170d0d7227 */ /* 0x000fe200078e000c */
[----:B------:R-:W-:Y:S01]  /*04b0*/  MOV R23, R20 ;  /* 0x0000001400177202 */ /* 0x000fe20000000f00 */
[----:B---3--:R-:W1:Y:S01]  /*04c0*/  MUFU.RCP R22, R22 ;  /* 0x0000001600167308 */ /* 0x008e620000001000 */
[----:B------:R-:W-:-:S03]  /*04d0*/  LOP3.LUT R12, R0, R17, RZ, 0x3c, !PT ;  /* 0x00000011000c7212 */ /* 0x000fc600078e3cff */
[----:B------:R-:W-:Y:S01]  /*04e0*/  IMAD.HI.U32 R20, R13, R23, RZ ;  /* 0x000000170d147227 */ /* 0x000fe200078e00ff */
[----:B------:R-:W-:-:S03]  /*04f0*/  ISETP.GE.AND P3, PT, R12, RZ, PT ;  /* 0x000000ff0c00720c */ /* 0x000fc60003f66270 */
[----:B------:R-:W-:-:S04]  /*0500*/  IMAD.MOV R13, RZ, RZ, -R20 ;  /* 0x000000ffff0d7224 */ /* 0x000fc800078e0a14 */
[----:B------:R-:W-:-:S05]  /*0510*/  IMAD R13, R18, R13, R23 ;  /* 0x0000000d120d7224 */ /* 0x000fca00078e0217 */
[----:B------:R-:W-:Y:S01]  /*0520*/  ISETP.GT.U32.AND P4, PT, R18, R13, PT ;  /* 0x0000000d1200720c */ /* 0x000fe20003f84070 */
[----:B-1----:R-:W-:-:S12]  /*0530*/  VIADD R12, R22, 0xffffffe ;  /* 0x0ffffffe160c7836 */ /* 0x002fd80000000000 */
        /* <DEDUP_REMOVED lines=13> */
[----:B------:R-:W-:-:S04]  /*0610*/  IMAD.HI.U32 R12, R13, R25, R12 ;  /* 0x000000190d0c7227 */ /* 0x000fc800078e000c */
        /* <DEDUP_REMOVED lines=18> */
[----:B------:R-:W-:Y:S02]  /*0740*/  @!P3 LOP3.LUT R20, RZ, R16, RZ, 0x33, !PT ;  /* 0x00000010ff14b212 */ /* 0x000fe400078e33ff */
[----:B----4-:R-:W-:Y:S02]  /*0750*/  ISETP.NE.U32.AND P4, PT, R14, 0x1, PT ;  /* 0x000000010e00780c */ /* 0x010fe40003f85070 */
[----:B------:R-:W-:Y:S01]  /*0760*/  SEL R18, R18, RZ, P2 ;  /* 0x000000ff12127207 */ /* 0x000fe20001000000 */
[----:B------:R-:W-:Y:S01]  /*0770*/  IMAD.MOV R11, RZ, RZ, -R20 ;  /* 0x000000ffff0b7224 */ /* 0x000fe200078e0a14 */
[----:B-1----:R-:W-:-:S02]  /*0780*/  ISETP.NE.U32.AND P3, PT, R12, 0x1, PT ;  /* 0x000000010c00780c */ /* 0x002fc40003f65070 */
        /* <DEDUP_REMOVED lines=18> */
.L_x_14878:
[----:B------:R-:W-:Y:S05]  /*08b0*/  BSYNC.RECONVERGENT B1 ;  /* 0x0000000000017941 */ /* 0x000fea0003800200 */
.L_x_14877:
[----:B------:R-:W-:Y:S01]  /*08c0*/  BSSY.RECONVERGENT B1, `(.L_x_14879) ;  /* 0x0000054000017945 */ /* 0x000fe20003800200 */
[----:B------:R-:W-:-:S03]  /*08d0*/  IMAD.MOV.U32 R18, RZ, RZ, -0x800000 ;  /* 0xff800000ff127424 */ /* 0x000fc600078e00ff */
[----:B------:R-:W-:Y:S05]  /*08e0*/  @P1 BRA `(.L_x_14880) ;  /* 0x0000000400441947 */ /* 0x000fea0003800000 */
[----:B-1----:R-:W-:Y:S01]  /*08f0*/  IABS R12, R17 ;  /* 0x00000011000c7213 */ /* 0x002fe20000000000 */
[----:B------:R-:W-:Y:S01]  /*0900*/  IMAD R0, R10, UR50, R9 ;  /* 0x000000320a007c24 */ /* 0x000fe2000f8e0209 */
[----:B--2---:R-:W-:Y:S02]  /*0910*/  ISETP.NE.AND P4, PT, R16, RZ, PT ;  /* 0x000000ff1000720c */ /* 0x004fe40003f85270 */
[----:B------:R-:W1:Y:S01]  /*0920*/  I2F.RP R11, R12 ;  /* 0x0000000c000b7306 */ /* 0x000e620000209400 */
[C---:B---3--:R-:W-:Y:S02]  /*0930*/  R2UR UR6, R4.reuse ;  /* 0x00000000040672ca */ /* 0x048fe400000e0000 */
[----:B------:R-:W-:Y:S02]  /*0940*/  IABS R24, R0 ;  /* 0x0000000000187213 */ /* 0x000fe40000000000 */
[----:B------:R-:W-:Y:S02]  /*0950*/  R2UR UR7, R5 ;  /* 0x00000000050772ca */ /* 0x000fe400000e0000 */
[----:B------:R-:W-:-:S02]  /*0960*/  R2UR UR4, R4 ;  /* 0x00000000040472ca */ /* 0x000fc400000e0000 */
[----:B------:R-:W-:Y:S01]  /*0970*/  R2UR UR5, R5 ;  /* 0x00000000050572ca */ /* 0x000fe200000e0000 */
[----:B-1----:R-:W1:Y:S02]  /*0980*/  MUFU.RCP R11, R11 ;  /* 0x0000000b000b7308 */ /* 0x002e640000001000 */
[----:B-1----:R-:W-:Y:S01]  /*0990*/  VIADD R22, R11, 0xffffffe ;  /* 0x0ffffffe0b167836 */ /* 0x002fe20000000000 */
[----:B------:R-:W-:-:S05]  /*09a0*/  IABS R11, R16 ;  /* 0x00000010000b7213 */ /* 0x000fca0000000000 */
[----:B------:R1:W2:Y:S02]  /*09b0*/  F2I.FTZ.U32.TRUNC.NTZ R23, R22 ;  /* 0x0000001600177305 */ /* 0x0002a4000021f000 */
[----:B-1----:R-:W-:Y:S01]  /*09c0*/  IMAD.MOV.U32 R22, RZ, RZ, RZ ;  /* 0x000000ffff167224 */ /* 0x002fe200078e00ff */
[----:B--2---:R-:W-:-:S05]  /*09d0*/  IADD3 R25, PT, PT, RZ, -R23, RZ ;  /* 0x80000017ff197210 */ /* 0x004fca0007ffe0ff */
[----:B------:R-:W-:-:S04]  /*09e0*/  IMAD R25, R25, R12, RZ ;  /* 0x0000000c19197224 */ /* 0x000fc800078e02ff */
        /* <DEDUP_REMOVED lines=16> */
[----:B------:R-:W-:Y:S02]  /*0af0*/  @P1 VIADD R18, R18, 0x1 ;  /* 0x0000000112121836 */ /* 0x000fe40000000000 */
[----:B-1----:R-:W-:-:S03]  /*0b00*/  HFMA2 R22, -RZ, RZ, 0, 0 ;  /* 0x00000000ff167431 */ /* 0x002fc600000001ff */
        /* <DEDUP_REMOVED lines=21> */
[----:B----4-:R-:W-:Y:S02]  /*0c60*/  ISETP.NE.U32.AND P1, PT, R14, 0x1, PT ;  /* 0x000000010e00780c */ /* 0x010fe40003f25070 */
[----:B------:R-:W-:Y:S02]  /*0c70*/  SHF.R.S64 R14, RZ, 0x1e, R0 ;  /* 0x0000001eff0e7819 */ /* 0x000fe40000001000 */
[----:B------:R-:W-:Y:S01]  /*0c80*/  @!P3 IMAD.MOV R18, RZ, RZ, -R18 ;  /* 0x000000ffff12b224 */ /* 0x000fe200078e0a12 */
[----:B------:R-:W-:Y:S02]  /*0c90*/  @!P4 LOP3.LUT R18, RZ, R16, RZ, 0x33, !PT ;  /* 0x00000010ff12c212 */ /* 0x000fe400078e33ff */
[----:B------:R-:W-:Y:S02]  /*0ca0*/  ISETP.NE.AND.EX P3, PT, R3, RZ, PT, P2 ;  /* 0x000000ff0300720c */ /* 0x000fe40003f65320 */
[----:B------:R-:W-:Y:S01]  /*0cb0*/  ISETP.NE.AND.EX P2, PT, R15, RZ, PT, P1 ;  /* 0x000000ff0f00720c */ /* 0x000fe20003f45310 */
[----:B------:R-:W-:Y:S01]  /*0cc0*/  IMAD.MOV R2, RZ, RZ, -R18 ;  /* 0x000000ffff027224 */ /* 0x000fe200078e0a12 */
[----:B------:R-:W-:-:S02]  /*0cd0*/  SEL R12, R12, RZ, P3 ;  /* 0x000000ff0c0c7207 */ /* 0x000fc40001800000 */
[----:B0-----:R-:W-:Y:S01]  /*0ce0*/  ISETP.NE.U32.AND P1, PT, R22, 0x1, PT ;  /* 0x000000011600780c */ /* 0x001fe20003f25070 */
        /* <DEDUP_REMOVED lines=17> */
.L_x_14880:
[----:B------:R-:W-:Y:S05]  /*0e00*/  BSYNC.RECONVERGENT B1 ;  /* 0x0000000000017941 */ /* 0x000fea0003800200 */
.L_x_14879:
[----:B------:R-:W-:-:S03]  /*0e10*/  UMOV UR4, 0xffffffff ;  /* 0xffffffff00047882 */ /* 0x000fc60000000000 */
[----:B------:R-:W-:Y:S05]  /*0e20*/  BRA.DIV UR4, `(.L_x_14881) ;  /* 0x0000000604707947 */ /* 0x000fea000b800000 */
[----:B----4-:R-:W4:Y:S01]  /*0e30*/  SHFL.BFLY PT, R14, R13, 0x10, 0x1f ;  /* 0x0e001f000d0e7f89 */ /* 0x010f2200000e0000 */
[----:B------:R-:W-:Y:S02]  /*0e40*/  HFMA2 R23, -RZ, RZ, 3.7421875, 0 ;  /* 0x437c0000ff177431 */ /* 0x000fe400000001ff */
[----:B------:R-:W-:Y:S01]  /*0e50*/  IMAD.MOV.U32 R15, RZ, RZ, 0x3bbb989d ;  /* 0x3bbb989dff0f7424 */ /* 0x000fe200078e00ff */
[----:B----4-:R-:W-:-:S05]  /*0e60*/  FMNMX R13, R14, R13, !PT ;  /* 0x0000000d0e0d7209 */ /* 0x010fca0007800000 */
[----:B------:R-:W4:Y:S02]  /*0e70*/  SHFL.BFLY PT, R14, R13, 0x8, 0x1f ;  /* 0x0d001f000d0e7f89 */ /* 0x000f2400000e0000 */
[----:B----4-:R-:W-:-:S05]  /*0e80*/  FMNMX R0, R13, R14, !PT ;  /* 0x0000000e0d007209 */ /* 0x010fca0007800000 */
        /* <DEDUP_REMOVED lines=16> */
[----:B------:R-:W-:Y:S01]  /*0f90*/  FFMA R3, R18, 1.4426950216293334961, -R3 ;  /* 0x3fb8aa3b12037823 */ /* 0x000fe20000000803 */
[----:B------:R-:W-:Y:S02]  /*0fa0*/  IMAD.SHL.U32 R0, R0, 0x800000, RZ ;  /* 0x0080000000007824 */ /* 0x000fe400078e00ff */
[----:B------:R-:W-:Y:S01]  /*0fb0*/  FFMA R11, R20, 1.925963033500011079e-08, R11 ;  /* 0x32a57060140b7823 */ /* 0x000fe2000000000b */
[----:B------:R-:W-:-:S05]  /*0fc0*/  FFMA R15, R18, 1.925963033500011079e-08, R3 ;  /* 0x32a57060120f7823 */ /* 0x000fca0000000003 */
        /* <DEDUP_REMOVED lines=15> */
.L_x_14898:
        /* <DEDUP_REMOVED lines=11> */
[----:B0123--:R-:W-:Y:S05]  /*1170*/  CALL.REL.NOINC `($__internal_223_$__cuda_sm3x_div_rn_noftz_f32_slowpath) ;  /* 0x0000000400f47944 */ /* 0x00ffea0003c00000 */
[----:B------:R-:W-:-:S07]  /*1180*/  IMAD.MOV.U32 R11, RZ, RZ, R2 ;  /* 0x000000ffff0b7224 */ /* 0x000fce00078e0002 */
.L_x_14883:
[----:B------:R-:W-:Y:S05]  /*1190*/  BSYNC.RECONVERGENT B1 ;  /* 0x0000000000017941 */ /* 0x000fea0003800200 */
.L_x_14882:
        /* <DEDUP_REMOVED lines=11> */
[----:B0123--:R-:W-:Y:S05]  /*1250*/  CALL.REL.NOINC `($__internal_223_$__cuda_sm3x_div_rn_noftz_f32_slowpath) ;  /* 0x0000000400bc7944 */ /* 0x00ffea0003c00000 */
[----:B------:R-:W-:-:S07]  /*1260*/  IMAD.MOV.U32 R15, RZ, RZ, R2 ;  /* 0x000000ffff0f7224 */ /* 0x000fce00078e0002 */
.L_x_14885:
[----:B------:R-:W-:Y:S05]  /*1270*/  BSYNC.RECONVERGENT B1 ;  /* 0x0000000000017941 */ /* 0x000fea0003800200 */
.L_x_14884:
        /* <DEDUP_REMOVED lines=8> */
[----:B------:R-:W-:-:S04]  /*1300*/  ISETP.GE.AND.EX P1, PT, RZ, UR45, PT, P1 ;  /* 0x0000002dff007c0c */ /* 0x000fc8000bf26310 */
[----:B------:R-:W-:Y:S02]  /*1310*/  IADD3 R3, PT, PT, R3, R13, RZ ;  /* 0x0000000d03037210 */ /* 0x000fe40007ffe0ff */
[----:B------:R-:W-:-:S04]  /*1320*/  LEA R12, P2, R2, UR40, 0x2 ;  /* 0x00000028020c7c11 */ /* 0x000fc8000f8410ff */
[----:B------:R-:W-:-:S03]  /*1330*/  LEA.HI.X R13, R2, UR41, R3, 0x2, P2 ;  /* 0x00000029020d7c11 */ /* 0x000fc600090f1403 */
[----:B------:R-:W-:Y:S02]  /*1340*/  @!P1 R2UR UR6, R4 ;  /* 0x00000000040692ca */ /* 0x000fe400000e0000 */
[----:B------:R3:W-:Y:S01]  /*1350*/  @!P0 STG.E desc[UR4][R12.64], R11 ;  /* 0x0000000b0c008986 */ /* 0x0007e2000c101904 */
[----:B------:R-:W-:Y:S02]  /*1360*/  IADD3 R10, P0, PT, R21, R10, RZ ;  /* 0x0000000a150a7210 */ /* 0x000fe40007f1e0ff */
[----:B------:R-:W-:Y:S02]  /*1370*/  @!P1 R2UR UR7, R5 ;  /* 0x00000000050792ca */ /* 0x000fe400000e0000 */
[----:B------:R-:W-:Y:S02]  /*1380*/  LEA.HI.X.SX32 R8, R21, R8, 0x1, P0 ;  /* 0x0000000815087211 */ /* 0x000fe400000f0eff */
[----:B------:R-:W-:-:S04]  /*1390*/  ISETP.GE.U32.AND P0, PT, R10, UR48, PT ;  /* 0x000000300a007c0c */ /* 0x000fc8000bf06070 */
[----:B------:R-:W-:-:S05]  /*13a0*/  ISETP.GE.AND.EX P0, PT, R8, UR49, PT, P0 ;  /* 0x0000003108007c0c */ /* 0x000fca000bf06300 */
[----:B------:R3:W-:Y:S08]  /*13b0*/  @!P1 STG.E desc[UR6][R12.64+0x80], R15 ;  /* 0x0000800f0c009986 */ /* 0x0007f0000c101906 */
[----:B------:R-:W-:Y:S05]  /*13c0*/  @!P0 BRA `(.L_x_14886) ;  /* 0xffffffec00c88947 */ /* 0x000fea000383ffff */
[----:B------:R-:W-:Y:S05]  /*13d0*/  BSYNC B0 ;  /* 0x0000000000007941 */ /* 0x000fea0003800000 */
.L_x_14876:
[----:B------:R-:W-:Y:S05]  /*13e0*/  EXIT ;  /* 0x000000000000794d */ /* 0x000fea0003800000 */
.L_x_14881:
[----:B------:R-:W-:Y:S01]  /*13f0*/  BSSY B1, `(.L_x_14887) ;  /* 0x0000007000017945 */ /* 0x000fe20003800000 */
[----:B------:R-:W-:Y:S02]  /*1400*/  IMAD.MOV.U32 R12, RZ, RZ, 0x10 ;  /* 0x00000010ff0c7424 */ /* 0x000fe400078e00ff */
[----:B------:R-:W-:Y:S02]  /*1410*/  IMAD.MOV.U32 R11, RZ, RZ, 0x1f ;  /* 0x0000001fff0b7424 */ /* 0x000fe400078e00ff */
[----:B----4-:R-:W-:-:S07]  /*1420*/  IMAD.MOV.U32 R15, RZ, RZ, -0x1 ;  /* 0xffffffffff0f7424 */ /* 0x010fce00078e00ff */
[----:B0123--:R-:W-:Y:S05]  /*1430*/  WARPSYNC.COLLECTIVE R15, `(.L_x_14888) ;  /* 0x000000000f087348 */ /* 0x00ffea0003c00000 */
[----:B------:R4:W0:Y:S02]  /*1440*/  SHFL.BFLY P6, R14, R13, R12, R11 ;  /* 0x0c00000c0d0e7389 */ /* 0x00082400000c000b */
[----:B01234-:R-:W-:Y:S05]  /*1450*/  ENDCOLLECTIVE ;  /* 0x000000000000791b */ /* 0x01ffea0003800000 */
.L_x_14888:
[----:B------:R-:W-:Y:S05]  /*1460*/  BSYNC B1 ;  /* 0x0000000000017941 */ /* 0x000fea0003800000 */
.L_x_14887:
[----:B------:R-:W-:Y:S01]  /*1470*/  HFMA2 R12, -RZ, RZ, 0, 4.76837158203125e-07 ;  /* 0x00000008ff0c7431 */ /* 0x000fe200000001ff */
        /* <DEDUP_REMOVED lines=8> */
.L_x_14889:
[----:B------:R-:W-:Y:S02]  /*1500*/  MOV R12, 0x4 ;  /* 0x00000004000c7802 */ /* 0x000fe40000000f00 */
[----:B------:R-:W-:-:S05]  /*1510*/  FMNMX R0, R13, R14, !PT ;  /* 0x0000000e0d007209 */ /* 0x000fca0007800000 */
[----:B------:R-:W-:-:S07]  /*1520*/  IMAD.MOV.U32 R13, RZ, RZ, R0 ;  /* 0x000000ffff0d7224 */ /* 0x000fce00078e0000 */
[----:B------:R-:W-:Y:S05]  /*1530*/  WARPSYNC.COLLECTIVE R15, `(.L_x_14890) ;  /* 0x000000000f087348 */ /* 0x000fea0003c00000 */
[----:B------:R0:W1:Y:S02]  /*1540*/  SHFL.BFLY P6, R14, R13, R12, R11 ;  /* 0x0c00000c0d0e7389 */ /* 0x00006400000c000b */
[----:B01----:R-:W-:Y:S05]  /*1550*/  ENDCOLLECTIVE ;  /* 0x000000000000791b */ /* 0x003fea0003800000 */
.L_x_14890:
[----:B------:R-:W-:Y:S01]  /*1560*/  IMAD.MOV.U32 R12, RZ, RZ, 0x2 ;  /* 0x00000002ff0c7424 */ /* 0x000fe200078e00ff */
[----:B------:R-:W-:-:S05]  /*1570*/  FMNMX R2, R0, R14, !PT ;  /* 0x0000000e00027209 */ /* 0x000fca0007800000 */
[----:B------:R-:W-:-:S07]  /*1580*/  IMAD.MOV.U32 R13, RZ, RZ, R2 ;  /* 0x000000ffff0d7224 */ /* 0x000fce00078e0002 */
[----:B------:R-:W-:Y:S05]  /*1590*/  WARPSYNC.COLLECTIVE R15, `(.L_x_14891) ;  /* 0x000000000f087348 */ /* 0x000fea0003c00000 */
[----:B------:R0:W1:Y:S02]  /*15a0*/  SHFL.BFLY P6, R14, R13, R12, R11 ;  /* 0x0c00000c0d0e7389 */ /* 0x00006400000c000b */
[----:B01----:R-:W-:Y:S05]  /*15b0*/  ENDCOLLECTIVE ;  /* 0x000000000000791b */ /* 0x003fea0003800000 */
.L_x_14891:
[----:B------:R-:W-:Y:S01]  /*15c0*/  HFMA2 R12, -RZ, RZ, 0, 5.9604644775390625e-08 ;  /* 0x00000001ff0c7431 */ /* 0x000fe200000001ff */
[----:B------:R-:W-:-:S05]  /*15d0*/  FMNMX R3, R2, R14, !PT ;  /* 0x0000000e02037209 */ /* 0x000fca0007800000 */
[----:B------:R-:W-:-:S07]  /*15e0*/  IMAD.MOV.U32 R13, RZ, RZ, R3 ;  /* 0x000000ffff0d7224 */ /* 0x000fce00078e0003 */
[----:B------:R-:W-:Y:S05]  /*15f0*/  WARPSYNC.COLLECTIVE R15, `(.L_x_14892) ;  /* 0x000000000f087348 */ /* 0x000fea0003c00000 */
[----:B------:R0:W1:Y:S02]  /*1600*/  SHFL.BFLY P6, R14, R13, R12, R11 ;  /* 0x0c00000c0d0e7389 */ /* 0x00006400000c000b */
[----:B01----:R-:W-:Y:S05]  /*1610*/  ENDCOLLECTIVE ;  /* 0x000000000000791b */ /* 0x003fea0003800000 */
.L_x_14892:
[----:B------:R-:W-:Y:S01]  /*1620*/  IMAD.MOV.U32 R12, RZ, RZ, 0x10 ;  /* 0x00000010ff0c7424 */ /* 0x000fe200078e00ff */
        /* <DEDUP_REMOVED lines=18> */
[----:B------:R-:W-:Y:S01]  /*1750*/  MOV R11, 0x1f ;  /* 0x0000001f000b7802 */ /* 0x000fe20000000f00 */
[----:B-1----:R-:W-:-:S04]  /*1760*/  FMUL R2, R2, R3 ;  /* 0x0000000302027220 */ /* 0x002fc80000400000 */
[----:B------:R-:W-:-:S04]  /*1770*/  FADD R13, RZ, R2 ;  /* 0x00000002ff0d7221 */ /* 0x000fc80000000000 */
[----:B------:R-:W-:-:S07]  /*1780*/  FADD R13, R13, R0 ;  /* 0x000000000d0d7221 */ /* 0x000fce0000000000 */
[----:B------:R-:W-:Y:S05]  /*1790*/  WARPSYNC.COLLECTIVE R15, `(.L_x_14893) ;  /* 0x000000000f087348 */ /* 0x000fea0003c00000 */
[----:B------:R0:W1:Y:S02]  /*17a0*/  SHFL.BFLY P6, R14, R13, R12, R11 ;  /* 0x0c00000c0d0e7389 */ /* 0x00006400000c000b */
[----:B01----:R-:W-:Y:S05]  /*17b0*/  ENDCOLLECTIVE ;  /* 0x000000000000791b */ /* 0x003fea0003800000 */
.L_x_14893:
[----:B------:R-:W-:Y:S02]  /*17c0*/  IMAD.MOV.U32 R12, RZ, RZ, 0x8 ;  /* 0x00000008ff0c7424 */ /* 0x000fe400078e00ff */
[----:B------:R-:W-:-:S04]  /*17d0*/  FADD R3, R13, R14 ;  /* 0x0000000e0d037221 */ /* 0x000fc80000000000 */
[----:B------:R-:W-:-:S07]  /*17e0*/  IMAD.MOV.U32 R13, RZ, RZ, R3 ;  /* 0x000000ffff0d7224 */ /* 0x000fce00078e0003 */
[----:B------:R-:W-:Y:S05]  /*17f0*/  WARPSYNC.COLLECTIVE R15, `(.L_x_14894) ;  /* 0x000000000f087348 */ /* 0x000fea0003c00000 */
[----:B------:R0:W1:Y:S02]  /*1800*/  SHFL.BFLY P6, R14, R13, R12, R11 ;  /* 0x0c00000c0d0e7389 */ /* 0x00006400000c000b */
[----:B01----:R-:W-:Y:S05]  /*1810*/  ENDCOLLECTIVE ;  /* 0x000000000000791b */ /* 0x003fea0003800000 */
.L_x_14894:
[----:B------:R-:W-:Y:S02]  /*1820*/  IMAD.MOV.U32 R12, RZ, RZ, 0x4 ;  /* 0x00000004ff0c7424 */ /* 0x000fe400078e00ff */
[----:B------:R-:W-:-:S05]  /*1830*/  FADD R18, R3, R14 ;  /* 0x0000000e03127221 */ /* 0x000fca0000000000 */
[----:B------:R-:W-:-:S07]  /*1840*/  MOV R13, R18 ;  /* 0x00000012000d7202 */ /* 0x000fce0000000f00 */
[----:B------:R-:W-:Y:S05]  /*1850*/  WARPSYNC.COLLECTIVE R15, `(.L_x_14895) ;  /* 0x000000000f087348 */ /* 0x000fea0003c00000 */
[----:B------:R0:W1:Y:S02]  /*1860*/  SHFL.BFLY P6, R14, R13, R12, R11 ;  /* 0x0c00000c0d0e7389 */ /* 0x00006400000c000b */
[----:B01----:R-:W-:Y:S05]  /*1870*/  ENDCOLLECTIVE ;  /* 0x000000000000791b */ /* 0x003fea0003800000 */
.L_x_14895:
[----:B------:R-:W-:Y:S02]  /*1880*/  HFMA2 R12, -RZ, RZ, 0, 1.1920928955078125e-07 ;  /* 0x00000002ff0c7431 */ /* 0x000fe400000001ff */
[----:B------:R-:W-:-:S04]  /*1890*/  FADD R20, R18, R14 ;  /* 0x0000000e12147221 */ /* 0x000fc80000000000 */
[----:B------:R-:W-:-:S07]  /*18a0*/  IMAD.MOV.U32 R13, RZ, RZ, R20 ;  /* 0x000000ffff0d7224 */ /* 0x000fce00078e0014 */
[----:B------:R-:W-:Y:S05]  /*18b0*/  WARPSYNC.COLLECTIVE R15, `(.L_x_14896) ;  /* 0x000000000f087348 */ /* 0x000fea0003c00000 */
[----:B------:R0:W1:Y:S02]  /*18c0*/  SHFL.BFLY P6, R14, R13, R12, R11 ;  /* 0x0c00000c0d0e7389 */ /* 0x00006400000c000b */
[----:B01----:R-:W-:Y:S05]  /*18d0*/  ENDCOLLECTIVE ;  /* 0x000000000000791b */ /* 0x003fea0003800000 */
.L_x_14896:
[----:B------:R-:W-:Y:S02]  /*18e0*/  IMAD.MOV.U32 R12, RZ, RZ, 0x1 ;  /* 0x00000001ff0c7424 */ /* 0x000fe400078e00ff */
[----:B------:R-:W-:-:S04]  /*18f0*/  FADD R22, R20, R14 ;  /* 0x0000000e14167221 */ /* 0x000fc80000000000 */
[----:B------:R-:W-:-:S07]  /*1900*/  IMAD.MOV.U32 R13, RZ, RZ, R22 ;  /* 0x000000ffff0d7224 */ /* 0x000fce00078e0016 */
[----:B------:R-:W-:Y:S05]  /*1910*/  WARPSYNC.COLLECTIVE R15, `(.L_x_14897) ;  /* 0x000000000f087348 */ /* 0x000fea0003c00000 */
[----:B------:R0:W1:Y:S02]  /*1920*/  SHFL.BFLY P6, R14, R13, R12, R11 ;  /* 0x0c00000c0d0e7389 */ /* 0x00006400000c000b */
[----:B01----:R-:W-:Y:S05]  /*1930*/  ENDCOLLECTIVE ;  /* 0x000000000000791b */ /* 0x003fea0003800000 */
.L_x_14897:
[----:B------:R-:W-:Y:S05]  /*1940*/  BRA `(.L_x_14898) ;  /* 0xfffffff400dc7947 */ /* 0x000fea000383ffff */
        .weak           $__internal_223_$__cuda_sm3x_div_rn_noftz_f32_slowpath
        .type           $__internal_223_$__cuda_sm3x_div_rn_noftz_f32_slowpath,@function
        .size           $__internal_223_$__cuda_sm3x_div_rn_noftz_f32_slowpath,(.L_x_37600 - $__internal_223_$__cuda_sm3x_div_rn_noftz_f32_slowpath)
$__internal_223_$__cuda_sm3x_div_rn_noftz_f32_slowpath:
        /* <DEDUP_REMOVED lines=35> */
.L_x_14900:
        /* <DEDUP_REMOVED lines=51> */
.L_x_14907:
[----:B------:R-:W-:-:S04]  /*1eb0*/  LOP3.LUT R2, R2, 0x80000000, RZ, 0xc0, !PT ;  /* 0x8000000002027812 */ /* 0x000fc800078ec0ff */
[----:B------:R-:W-:Y:S01]  /*1ec0*/  LOP3.LUT R2, R2, 0x7f800000, RZ, 0xfc, !PT ;  /* 0x7f80000002027812 */ /* 0x000fe200078efcff */
[----:B------:R-:W-:Y:S06]  /*1ed0*/  BRA `(.L_x_14908) ;  /* 0x0000000000047947 */ /* 0x000fec0003800000 */
.L_x_14906:
[----:B------:R-:W-:-:S07]  /*1ee0*/  LEA R2, R25, R2, 0x17 ;  /* 0x0000000219027211 */ /* 0x000fce00078eb8ff */
.L_x_14908:
[----:B------:R-:W-:Y:S05]  /*1ef0*/  BSYNC.RECONVERGENT B3 ;  /* 0x0000000000037941 */ /* 0x000fea0003800200 */
.L_x_14905:
[----:B------:R-:W-:Y:S05]  /*1f00*/  BRA `(.L_x_14909) ;  /* 0x0000000000207947 */ /* 0x000fea0003800000 */
.L_x_14904:
[----:B------:R-:W-:-:S04]  /*1f10*/  LOP3.LUT R2, R15, 0x80000000, R2, 0x48, !PT ;  /* 0x800000000f027812 */ /* 0x000fc800078e4802 */
[----:B------:R-:W-:Y:S01]  /*1f20*/  LOP3.LUT R2, R2, 0x7f800000, RZ, 0xfc, !PT ;  /* 0x7f80000002027812 */ /* 0x000fe200078efcff */
[----:B------:R-:W-:Y:S06]  /*1f30*/  BRA `(.L_x_14909) ;  /* 0x0000000000147947 */ /* 0x000fec0003800000 */
.L_x_14903:
[----:B------:R-:W-:Y:S01]  /*1f40*/  LOP3.LUT R2, R15, 0x80000000, R2, 0x48, !PT ;  /* 0x800000000f027812 */ /* 0x000fe200078e4802 */
[----:B------:R-:W-:Y:S06]  /*1f50*/  BRA `(.L_x_14909) ;  /* 0x00000000000c7947 */ /* 0x000fec0003800000 */
.L_x_14902:
[----:B------:R-:W0:Y:S01]  /*1f60*/  MUFU.RSQ R2, -QNAN ;  /* 0xffc0000000027908 */ /* 0x000e220000001400 */
[----:B------:R-:W-:Y:S05]  /*1f70*/  BRA `(.L_x_14909) ;  /* 0x0000000000047947 */ /* 0x000fea0003800000 */
.L_x_14901:
[----:B------:R-:W-:-:S07]  /*1f80*/  FADD.FTZ R2, R2, R3 ;  /* 0x0000000302027221 */ /* 0x000fce0000010000 */
.L_x_14909:
[----:B------:R-:W-:Y:S05]  /*1f90*/  BSYNC.RECONVERGENT B2 ;  /* 0x0000000000027941 */ /* 0x000fea0003800200 */
.L_x_14899:
[----:B------:R-:W-:-:S04]  /*1fa0*/  IMAD.MOV.U32 R13, RZ, RZ, 0x0 ;  /* 0x00000000ff0d7424 */ /* 0x000fc800078e00ff */
[----:B0-----:R-:W-:Y:S05]  /*1fb0*/  RET.REL.NODEC R12 `(_Z15SoftmaxWarpImplI22BroadcastScaleMaskLoadIffbLm3EiE11DirectStoreIffEfLi1ELi2ELi32ELi1ELb1EL9Algorithm0EEvT_T0_ll) ;  /* 0xffffffe00c107950 */ /* 0x001fea0003c3ffff */
.L_x_14910:
        /* <DEDUP_REMOVED lines=12> */
.L_x_37600:


//--------------------- .text._Z15SoftmaxWarpImplI22BroadcastScaleMaskLoadIffbLm3EiE11DirectStoreIffEfLi1ELi2ELi32ELi1ELb0EL9Algorithm0EEvT_T0_ll --------------------------
	.section	.text._Z15SoftmaxWarpImplI22BroadcastScaleMaskLoadIffbLm3EiE11DirectStoreIffEfLi1ELi2ELi32ELi1ELb0EL9Algorithm0EEvT_T0_ll,"ax",@progbits
	.align	128
        .global         _Z15SoftmaxWarpImplI22BroadcastScaleMaskLoadIffbLm3EiE11DirectStoreIffEfLi1ELi2ELi32ELi1ELb0EL9Algorithm0EEvT_T0_ll
        .type           _Z15SoftmaxWarpImplI22BroadcastScaleMaskLoadIffbLm3EiE11DirectStoreIffEfLi1ELi2ELi32ELi1ELb0EL9Algorithm0EEvT_T0_ll,@function
        .size           _Z15SoftmaxWarpImplI22BroadcastScaleMaskLoadIffbLm3EiE11DirectStoreIffEfLi1ELi2ELi32ELi1ELb0EL9Algorithm0EEvT_T0_ll,(.L_x_37601 - _Z15SoftmaxWarpImplI22BroadcastScaleMaskLoadIffbLm3EiE11DirectStoreIffEfLi1ELi2ELi32ELi1ELb0EL9Algorithm0EEvT_T0_ll)
        .other          _Z15SoftmaxWarpImplI22BroadcastScaleMaskLoadIffbLm3EiE11DirectStoreIffEfLi1ELi2ELi32ELi1ELb0EL9Algorithm0EEvT_T0_ll,@"STO_CUDA_ENTRY STV_DEFAULT"
_Z15SoftmaxWarpImplI22BroadcastScaleMaskLoadIffbLm3EiE11DirectStoreIffEfLi1ELi2ELi32ELi1ELb0EL9Algorithm0EEvT_T0_ll:
.text._Z15SoftmaxWarpImplI22BroadcastScaleMaskLoadIffbLm3EiE11DirectStoreIffEfLi1ELi2ELi32ELi1ELb0EL9Algorithm0EEvT_T0_ll:
        /* <DEDUP_REMOVED lines=27> */
.L_x_14911:
        /* <DEDUP_REMOVED lines=15> */
[----:B------:R-:W3:Y:S02]  /*02a0*/  LDC.64 R4, c[0x0][0x358] ;  /* 0x0000d600ff047b82 */ /* 0x000ee40000000a00 */
.L_x_14918:
[----:B-1----:R-:W-:Y:S01]  /*02b0*/  IABS R2, R16 ;  /* 0x0000001000027213 */ /* 0x002fe20000000000 */
[----:B0-----:R-:W-:Y:S01]  /*02c0*/  IMAD R7, R9, UR48, R18 ;  /* 0x0000003009077c24 */ /* 0x001fe2000f8e0212 */
[C---:B---3--:R-:W-:Y:S02]  /*02d0*/  R2UR UR8, R4.reuse ;  /* 0x00000000040872ca */ /* 0x048fe400000e0000 */
[----:B------:R-:W0:Y:S01]  /*02e0*/  I2F.RP R0, R2 ;  /* 0x0000000200007306 */ /* 0x000e220000209400 */
[----:B------:R-:W-:Y:S02]  /*02f0*/  R2UR UR9, R5 ;  /* 0x00000000050972ca */ /* 0x000fe400000e0000 */
[----:B------:R-:W-:Y:S02]  /*0300*/  IADD3 R11, PT, PT, R7, 0x20, RZ ;  /* 0x00000020070b7810 */ /* 0x000fe40007ffe0ff */
[----:B------:R-:W-:Y:S02]  /*0310*/  R2UR UR4, R4 ;  /* 0x00000000040472ca */ /* 0x000fe400000e0000 */
[----:B------:R-:W-:-:S02]  /*0320*/  IABS R15, R11 ;  /* 0x0000000b000f7213 */ /* 0x000fc40000000000 */
[C---:B------:R-:W-:Y:S02]  /*0330*/  R2UR UR5, R5.reuse ;  /* 0x00000000050572ca */ /* 0x040fe400000e0000 */
        /* <DEDUP_REMOVED lines=9> */
[----:B------:R-:W-:Y:S01]  /*03d0*/  IMAD.HI.U32 R13, R13, R3, R12 ;  /* 0x000000030d0d7227 */ /* 0x000fe200078e000c */
[----:B------:R-:W-:Y:S01]  /*03e0*/  IABS R3, R7 ;  /* 0x0000000700037213 */ /* 0x000fe20000000000 */
[----:B------:R-:W0:Y:S04]  /*03f0*/  I2F.RP R12, R0 ;  /* 0x00000000000c7306 */ /* 0x000e280000209400 */
[----:B------:R-:W-:-:S04]  /*0400*/  IMAD.HI.U32 R6, R13, R15, RZ ;  /* 0x0000000f0d067227 */ /* 0x000fc800078e00ff */
[----:B------:R-:W-:Y:S02]  /*0410*/  IMAD.MOV R14, RZ, RZ, -R6 ;  /* 0x000000ffff0e7224 */ /* 0x000fe400078e0a06 */
        /* <DEDUP_REMOVED lines=9> */
[----:B------:R-:W-:Y:S01]  /*04b0*/  @!P4 IADD3 R15, PT, PT, R15, -R2, RZ ;  /* 0x800000020f0fc210 */ /* 0x000fe20007ffe0ff */
[----:B------:R-:W-:-:S03]  /*04c0*/  @!P4 VIADD R6, R6, 0x1 ;  /* 0x000000010606c836 */ /* 0x000fc60000000000 */
[-C--:B------:R-:W-:Y:S02]  /*04d0*/  ISETP.GE.U32.AND P3, PT, R15, R2.reuse, PT ;  /* 0x000000020f00720c */ /* 0x080fe40003f66070 */
[----:B------:R-:W-:Y:S02]  /*04e0*/  @!P2 IMAD.IADD R3, R3, 0x1, -R2 ;  /* 0x000000010303a824 */ /* 0x000fe400078e0a02 */
[----:B------:R-:W-:Y:S01]  /*04f0*/  @!P2 VIADD R13, R13, 0x1 ;  /* 0x000000010d0da836 */ /* 0x000fe20000000000 */
[----:B------:R-:W-:Y:S02]  /*0500*/  ISETP.NE.AND P2, PT, R16, RZ, PT ;  /* 0x000000ff1000720c */ /* 0x000fe40003f45270 */
[----:B------:R-:W-:Y:S01]  /*0510*/  ISETP.GE.U32.AND P0, PT, R3, R2, PT ;  /* 0x000000020300720c */ /* 0x000fe20003f06070 */
[----:B0-----:R-:W-:Y:S01]  /*0520*/  VIADD R3, R12, 0xffffffe ;  /* 0x0ffffffe0c037836 */ /* 0x001fe20000000000 */
[-C--:B------:R-:W-:Y:S02]  /*0530*/  LOP3.LUT R2, R7, R16.reuse, RZ, 0x3c, !PT ;  /* 0x0000001007027212 */ /* 0x080fe400078e3cff */
[----:B------:R-:W-:-:S02]  /*0540*/  LOP3.LUT R12, RZ, R16, RZ, 0x33, !PT ;  /* 0x00000010ff0c7212 */ /* 0x000fc400078e33ff */
[----:B------:R-:W-:Y:S01]  /*0550*/  @P3 IADD3 R6, PT, PT, R6, 0x1, RZ ;  /* 0x0000000106063810 */ /* 0x000fe20007ffe0ff */
[----:B------:R-:W0:Y:S01]  /*0560*/  F2I.FTZ.U32.TRUNC.NTZ R3, R3 ;  /* 0x0000000300037305 */ /* 0x000e22000021f000 */
[----:B------:R-:W-:Y:S02]  /*0570*/  ISETP.GE.AND P3, PT, R2, RZ, PT ;  /* 0x000000ff0200720c */ /* 0x000fe40003f66270 */
[----:B------:R-:W-:Y:S01]  /*0580*/  MOV R2, RZ ;  /* 0x000000ff00027202 */ /* 0x000fe20000000f00 */
[----:B------:R-:W-:Y:S02]  /*0590*/  @!P1 IMAD.MOV R6, RZ, RZ, -R6 ;  /* 0x000000ffff069224 */ /* 0x000fe400078e0a06 */
[----:B------:R-:W-:-:S03]  /*05a0*/  @P0 VIADD R13, R13, 0x1 ;  /* 0x000000010d0d0836 */ /* 0x000fc60000000000 */
[----:B------:R-:W-:-:S05]  /*05b0*/  SEL R6, R12, R6, !P2 ;  /* 0x000000060c067207 */ /* 0x000fca0005000000 */
[----:B------:R-:W-:Y:S01]  /*05c0*/  IMAD.MOV R19, RZ, RZ, -R6 ;  /* 0x000000ffff137224 */ /* 0x000fe200078e0a06 */
[----:B------:R-:W-:Y:S01]  /*05d0*/  @!P3 IADD3 R13, PT, PT, -R13, RZ, RZ ;  /* 0x000000ff0d0db210 */ /* 0x000fe20007ffe1ff */
[----:B0-----:R-:W-:Y:S02]  /*05e0*/  IMAD.MOV R15, RZ, RZ, -R3 ;  /* 0x000000ffff0f7224 */ /* 0x001fe400078e0a03 */
[----:B------:R-:W-:Y:S01]  /*05f0*/  IMAD R19, R16, R19, R11 ;  /* 0x0000001310137224 */ /* 0x000fe200078e020b */
[----:B------:R-:W-:Y:S01]  /*0600*/  SEL R12, R12, R13, !P2 ;  /* 0x0000000d0c0c7207 */ /* 0x000fe20005000000 */
[----:B------:R-:W-:-:S03]  /*0610*/  IMAD R15, R15, R0, RZ ;  /* 0x000000000f0f7224 */ /* 0x000fc600078e02ff */
[----:B------:R-:W-:Y:S01]  /*0620*/  IABS R14, R19 ;  /* 0x00000013000e7213 */ /* 0x000fe20000000000 */
[----:B------:R-:W-:Y:S01]  /*0630*/  IMAD.MOV R13, RZ, RZ, -R12 ;  /* 0x000000ffff0d7224 */ /* 0x000fe200078e0a0c */
[----:B------:R-:W-:Y:S01]  /*0640*/  LOP3.LUT R24, R19, R10, RZ, 0x3c, !PT ;  /* 0x0000000a13187212 */ /* 0x000fe200078e3cff */
[----:B------:R-:W-:-:S03]  /*0650*/  IMAD.HI.U32 R2, R3, R15, R2 ;  /* 0x0000000f03027227 */ /* 0x000fc600078e0002 */
[----:B------:R-:W-:Y:S01]  /*0660*/  ISETP.GE.AND P2, PT, R24, RZ, PT ;  /* 0x000000ff1800720c */ /* 0x000fe20003f46270 */
[----:B------:R-:W-:Y:S02]  /*0670*/  IMAD R13, R16, R13, R7 ;  /* 0x0000000d100d7224 */ /* 0x000fe400078e0207 */
[----:B------:R-:W-:-:S03]  /*0680*/  IMAD.MOV.U32 R3, RZ, RZ, R14 ;  /* 0x000000ffff037224 */ /* 0x000fc600078e000e */
[----:B------:R-:W-:Y:S01]  /*0690*/  IABS R21, R13 ;  /* 0x0000000d00157213 */ /* 0x000fe20000000000 */
[----:B------:R-:W-:-:S04]  /*06a0*/  IMAD.HI.U32 R23, R2, R3, RZ ;  /* 0x0000000302177227 */ /* 0x000fc800078e00ff */
[----:B------:R-:W-:Y:S02]  /*06b0*/  IMAD.MOV R14, RZ, RZ, -R23 ;  /* 0x000000ffff0e7224 */ /* 0x000fe400078e0a17 */
[----:B------:R-:W-:-:S04]  /*06c0*/  IMAD.HI.U32 R22, R2, R21, RZ ;  /* 0x0000001502167227 */ /* 0x000fc800078e00ff */
[C---:B------:R-:W-:Y:S02]  /*06d0*/  IMAD R3, R0.reuse, R14, R3 ;  /* 0x0000000e00037224 */ /* 0x040fe400078e0203 */
[----:B------:R-:W-:Y:S01]  /*06e0*/  IMAD.MOV R2, RZ, RZ, -R22 ;  /* 0x000000ffff027224 */ /* 0x000fe200078e0a16 */
[----:B------:R-:W0:Y:S02]  /*06f0*/  LDC.64 R14, c[0x0][0x390] ;  /* 0x0000e400ff0e7b82 */ /* 0x000e240000000a00 */
[C---:B------:R-:W-:Y:S01]  /*0700*/  ISETP.GT.U32.AND P4, PT, R0.reuse, R3, PT ;  /* 0x000000030000720c */ /* 0x040fe20003f84070 */
[----:B------:R-:W-:-:S05]  /*0710*/  IMAD R21, R0, R2, R21 ;  /* 0x0000000200157224 */ /* 0x000fca00078e0215 */
[----:B------:R-:W-:-:S07]  /*0720*/  ISETP.GT.U32.AND P3, PT, R0, R21, PT ;  /* 0x000000150000720c */ /* 0x000fce0003f64070 */
[----:B------:R-:W-:Y:S01]  /*0730*/  @!P4 IADD3 R3, PT, PT, R3, -R0, RZ ;  /* 0x800000000303c210 */ /* 0x000fe20007ffe0ff */
[----:B------:R-:W-:-:S03]  /*0740*/  @!P4 VIADD R23, R23, 0x1 ;  /* 0x000000011717c836 */ /* 0x000fc60000000000 */
[-C--:B------:R-:W-:Y:S02]  /*0750*/  ISETP.GE.U32.AND P1, PT, R3, R0.reuse, PT ;  /* 0x000000000300720c */ /* 0x080fe40003f26070 */
[----:B------:R-:W-:Y:S01]  /*0760*/  @!P3 IMAD.IADD R21, R21, 0x1, -R0 ;  /* 0x000000011515b824 */ /* 0x000fe200078e0a00 */
[----:B------:R-:W1:Y:S01]  /*0770*/  LDC.64 R2, c[0x0][0x398] ;  /* 0x0000e600ff027b82 */ /* 0x000e620000000a00 */
[----:B------:R-:W-:Y:S02]  /*0780*/  @!P3 IADD3 R22, PT, PT, R22, 0x1, RZ ;  /* 0x000000011616b810 */ /* 0x000fe40007ffe0ff */
[----:B------:R-:W-:Y:S02]  /*0790*/  ISETP.NE.AND P3, PT, R10, RZ, PT ;  /* 0x000000ff0a00720c */ /* 0x000fe40003f65270 */
[----:B------:R-:W-:Y:S02]  /*07a0*/  ISETP.GE.U32.AND P0, PT, R21, R0, PT ;  /* 0x000000001500720c */ /* 0x000fe40003f06070 */
[----:B------:R-:W-:Y:S01]  /*07b0*/  LOP3.LUT R0, R13, R10, RZ, 0x3c, !PT ;  /* 0x0000000a0d007212 */ /* 0x000fe200078e3cff */
[----:B------:R-:W2:Y:S02]  /*07c0*/  LDC.64 R20, c[0x0][0x3a0] ;  /* 0x0000e800ff147b82 */ /* 0x000ea40000000a00 */
[----:B------:R-:W-:Y:S01]  /*07d0*/  @P1 VIADD R23, R23, 0x1 ;  /* 0x0000000117171836 */ /* 0x000fe20000000000 */
[----:B------:R-:W-:-:S03]  /*07e0*/  ISETP.GE.AND P1, PT, R0, RZ, PT ;  /* 0x000000ff0000720c */ /* 0x000fc60003f26270 */
[----:B------:R-:W-:Y:S01]  /*07f0*/  IMAD.MOV.U32 R0, RZ, RZ, R23 ;  /* 0x000000ffff007224 */ /* 0x000fe200078e0017 */
[----:B------:R-:W-:-:S03]  /*0800*/  LOP3.LUT R23, RZ, R10, RZ, 0x33, !PT ;  /* 0x0000000aff177212 */ /* 0x000fc600078e33ff */
[----:B------:R-:W-:Y:S02]  /*0810*/  @!P2 IMAD.MOV R0, RZ, RZ, -R0 ;  /* 0x000000ffff00a224 */ /* 0x000fe400078e0a00 */
[----:B------:R-:W-:Y:S01]  /*0820*/  @P0 VIADD R22, R22, 0x1 ;  /* 0x0000000116160836 */ /* 0x000fe20000000000 */
[----:B0-----:R-:W-:Y:S02]  /*0830*/  ISETP.NE.U32.AND P0, PT, R14, 0x1, PT ;  /* 0x000000010e00780c */ /* 0x001fe40003f05070 */
[----:B------:R-:W-:Y:S02]  /*0840*/  SEL R0, R23, R0, !P3 ;  /* 0x0000000017007207 */ /* 0x000fe40005800000 */
[----:B-1----:R-:W-:Y:S02]  /*0850*/  ISETP.NE.U32.AND P2, PT, R2, 0x1, PT ;  /* 0x000000010200780c */ /* 0x002fe40003f45070 */
[----:B------:R-:W-:Y:S01]  /*0860*/  ISETP.NE.AND.EX P0, PT, R15, RZ, PT, P0 ;  /* 0x000000ff0f00720c */ /* 0x000fe20003f05300 */
[----:B------:R-:W-:Y:S01]  /*0870*/  IMAD.MOV R2, RZ, RZ, -R0 ;  /* 0x000000ffff027224 */ /* 0x000fe200078e0a00 */
[----:B------:R-:W-:-:S02]  /*0880*/  @!P1 IADD3 R22, PT, PT, -R22, RZ, RZ ;  /* 0x000000ff16169210 */ /* 0x000fc40007ffe1ff */
[----:B------:R-:W-:Y:S01]  /*0890*/  ISETP.NE.AND.EX P2, PT, R3, RZ, PT, P2 ;  /* 0x000000ff0300720c */ /* 0x000fe20003f45320 */
[----:B------:R-:W-:Y:S01]  /*08a0*/  IMAD R19, R10, R2, R19 ;  /* 0x000000020a137224 */ /* 0x000fe200078e0213 */
[----:B--2---:R-:W-:Y:S02]  /*08b0*/  ISETP.NE.U32.AND P1, PT, R20, 0x1, PT ;  /* 0x000000011400780c */ /* 0x004fe40003f25070 */
[----:B------:R-:W-:Y:S02]  /*08c0*/  SEL R6, R6, RZ, P0 ;  /* 0x000000ff06067207 */ /* 0x000fe40000000000 */
[----:B------:R-:W-:Y:S02]  /*08d0*/  SEL R22, R23, R22, !P3 ;  /* 0x0000001617167207 */ /* 0x000fe40005800000 */
[----:B------:R-:W-:Y:S01]  /*08e0*/  ISETP.NE.AND.EX P1, PT, R21, RZ, PT, P1 ;  /* 0x000000ff1500720c */ /* 0x000fe20003f25310 */
[----:B------:R-:W-:Y:S01]  /*08f0*/  IMAD R3, R6, UR46, RZ ;  /* 0x0000002e06037c24 */ /* 0x000fe2000f8e02ff */
[----:B------:R-:W-:Y:S01]  /*0900*/  SEL R0, R0, RZ, P2 ;  /* 0x000000ff00007207 */ /* 0x000fe20001000000 */
[----:B------:R-:W-:Y:S01]  /*0910*/  IMAD.MOV R2, RZ, RZ, -R22 ;  /* 0x000000ffff027224 */ /* 0x000fe200078e0a16 */
[----:B------:R-:W-:-:S02]  /*0920*/  SEL R12, R12, RZ, P0 ;  /* 0x000000ff0c0c7207 */ /* 0x000fc40000000000 */
[----:B------:R-:W-:Y:S01]  /*0930*/  SEL R19, R19, RZ, P1 ;  /* 0x000000ff13137207 */ /* 0x000fe20000800000 */
[----:B------:R-:W-:Y:S01]  /*0940*/  IMAD R0, R0, UR47, R3 ;  /* 0x0000002f00007c24 */ /* 0x000fe2000f8e0203 */
[----:B------:R-:W-:Y:S01]  /*0950*/  SEL R22, R22, RZ, P2 ;  /* 0x000000ff16167207 */ /* 0x000fe20001000000 */
[----:B------:R-:W-:Y:S02]  /*0960*/  IMAD R13, R10, R2, R13 ;  /* 0x000000020a0d7224 */ /* 0x000fe400078e020d */
[----:B------:R-:W-:Y:S01]  /*0970*/  IMAD R3, R12, UR46, RZ ;  /* 0x0000002e0c037c24 */ /* 0x000fe2000f8e02ff */
        /* <DEDUP_REMOVED lines=12> */
[----:B------:R-:W-:Y:S01]  /*0a40*/  LEA.HI.X.SX32 R15, R22, UR39, 0x1, P1 ;  /* 0x00000027160f7c11 */ /* 0x000fe200088f0eff */
[----:B------:R-:W0:Y:S01]  /*0a50*/  LDC.64 R6, c[0x0][0x3e8] ;  /* 0x0000fa00ff067b82 */ /* 0x000e220000000a00 */
[----:B------:R-:W-:Y:S01]  /*0a60*/  IADD3 R22, P0, PT, R23, UR36, RZ ;  /* 0x0000002417167c10 */ /* 0x000fe2000ff1e0ff */
[----:B------:R-:W0:Y:S04]  /*0a70*/  LDG.E R12, desc[UR4][R12.64] ;  /* 0x000000040c0c7981 */ /* 0x000e28000c1e1900 */
[----:B------:R-:W3:Y:S01]  /*0a80*/  LDG.E.U8 R14, desc[UR6][R14.64] ;  /* 0x000000060e0e7981 */ /* 0x000ee2000c1e1100 */
[----:B------:R-:W-:-:S05]  /*0a90*/  LEA.HI.X.SX32 R23, R11, UR37, 0x2, P0 ;  /* 0x000000250b177c11 */ /* 0x000fca00080f16ff */
[----:B------:R-:W4:Y:S01]  /*0aa0*/  LDG.E R22, desc[UR8][R22.64] ;  /* 0x0000000816167981 */ /* 0x000f22000c1e1900 */
[----:B------:R-:W-:Y:S01]  /*0ab0*/  UMOV UR4, 0xffffffff ;  /* 0xffffffff00047882 */ /* 0x000fe20000000000 */
[----:B--2---:R-:W-:Y:S01]  /*0ac0*/  ISETP.NE.AND P1, PT, R2, RZ, PT ;  /* 0x000000ff0200720c */ /* 0x004fe20003f25270 */
[----:B0-----:R-:W-:Y:S01]  /*0ad0*/  FMUL R3, R12, R7 ;  /* 0x000000070c037220 */ /* 0x001fe20000400000 */
[----:B---3--:R-:W-:-:S04]  /*0ae0*/  ISETP.NE.AND P0, PT, R14, RZ, PT ;  /* 0x000000ff0e00720c */ /* 0x008fc80003f05270 */
[----:B------:R-:W-:-:S07]  /*0af0*/  FSEL R20, R3, R6, P0 ;  /* 0x0000000603147208 */ /* 0x000fce0000000000 */
[----:B----4-:R-:W-:Y:S01]  /*0b00*/  @P1 FMUL R6, R22, R7 ;  /* 0x0000000716061220 */ /* 0x010fe20000400000 */
[----:B------:R-:W-:-:S04]  /*0b10*/  FMNMX R3, R20, -INF , !PT ;  /* 0xff80000014037809 */ /* 0x000fc80007800000 */
        /* <DEDUP_REMOVED lines=24> */
[----:B------:R-:W-:Y:S01]  /*0ca0*/  FFMA R3, R6, 1.4426950216293334961, -R3 ;  /* 0x3fb8aa3b06037823 */ /* 0x000fe20000000803 */
[----:B------:R-:W-:Y:S02]  /*0cb0*/  IMAD.SHL.U32 R0, R0, 0x800000, RZ ;  /* 0x0080000000007824 */ /* 0x000fe400078e00ff */
        /* <DEDUP_REMOVED lines=17> */
.L_x_14930:
        /* <DEDUP_REMOVED lines=11> */
[----:B0-----:R-:W-:Y:S05]  /*0e80*/  CALL.REL.NOINC `($__internal_224_$__cuda_sm3x_div_rn_noftz_f32_slowpath) ;  /* 0x0000000400e47944 */ /* 0x001fea0003c00000 */
[----:B------:R-:W-:-:S07]  /*0e90*/  MOV R6, R2 ;  /* 0x0000000200067202 */ /* 0x000fce0000000f00 */
.L_x_14915:
[----:B------:R-:W-:Y:S05]  /*0ea0*/  BSYNC.RECONVERGENT B1 ;  /* 0x0000000000017941 */ /* 0x000fea0003800200 */
.L_x_14914:
        /* <DEDUP_REMOVED lines=11> */
[----:B0-----:R-:W-:Y:S05]  /*0f60*/  CALL.REL.NOINC `($__internal_224_$__cuda_sm3x_div_rn_noftz_f32_slowpath) ;  /* 0x0000000400ac7944 */ /* 0x001fea0003c00000 */
[----:B------:R-:W-:-:S07]  /*0f70*/  IMAD.MOV.U32 R7, RZ, RZ, R2 ;  /* 0x000000ffff077224 */ /* 0x000fce00078e0002 */
.L_x_14917:
[----:B------:R-:W-:Y:S05]  /*0f80*/  BSYNC.RECONVERGENT B1 ;  /* 0x0000000000017941 */ /* 0x000fea0003800200 */
.L_x_14916:
[----:B0-----:R-:W-:Y:S02]  /*0f90*/  HFMA2 R19, -RZ, RZ, 0, 0 ;  /* 0x00000000ff137431 */ /* 0x001fe400000001ff */
        /* <DEDUP_REMOVED lines=16> */
[----:B----4-:R-:W-:Y:S05]  /*10a0*/  @!P0 BRA `(.L_x_14918) ;  /* 0xfffffff000808947 */ /* 0x010fea000383ffff */
[----:B------:R-:W-:Y:S05]  /*10b0*/  BSYNC B0 ;  /* 0x0000000000007941 */ /* 0x000fea0003800000 */
.L_x_14912:
[----:B------:R-:W-:Y:S05]  /*10c0*/  EXIT ;  /* 0x000000000000794d */ /* 0x000fea0003800000 */
.L_x_14913:
[----:B------:R-:W-:Y:S01]  /*10d0*/  BSSY B1, `(.L_x_14919) ;  /* 0x0000007000017945 */ /* 0x000fe20003800000 */
[----:B------:R-:W-:Y:S01]  /*10e0*/  IMAD.MOV.U32 R12, RZ, RZ, 0x10 ;  /* 0x00000010ff0c7424 */ /* 0x000fe200078e00ff */
[----:B------:R-:W-:Y:S01]  /*10f0*/  MOV R11, 0x1f ;  /* 0x0000001f000b7802 */ /* 0x000fe20000000f00 */
[----:B------:R-:W-:-:S07]  /*1100*/  IMAD.MOV.U32 R15, RZ, RZ, -0x1 ;  /* 0xffffffffff0f7424 */ /* 0x000fce00078e00ff */
[----:B------:R-:W-:Y:S05]  /*1110*/  WARPSYNC.COLLECTIVE R15, `(.L_x_14920) ;  /* 0x000000000f087348 */ /* 0x000fea0003c00000 */
[----:B------:R0:W1:Y:S02]  /*1120*/  SHFL.BFLY P6, R14, R13, R12, R11 ;  /* 0x0c00000c0d0e7389 */ /* 0x00006400000c000b */
[----:B01----:R-:W-:Y:S05]  /*1130*/  ENDCOLLECTIVE ;  /* 0x000000000000791b */ /* 0x003fea0003800000 */
.L_x_14920:
[----:B------:R-:W-:Y:S05]  /*1140*/  BSYNC B1 ;  /* 0x0000000000017941 */ /* 0x000fea0003800000 */
.L_x_14919:
        /* <DEDUP_REMOVED lines=9> */
.L_x_14921:
[----:B------:R-:W-:Y:S02]  /*11e0*/  MOV R12, 0x4 ;  /* 0x00000004000c7802 */ /* 0x000fe40000000f00 */
[----:B------:R-:W-:-:S05]  /*11f0*/  FMNMX R0, R13, R14, !PT ;  /* 0x0000000e0d007209 */ /* 0x000fca0007800000 */
[----:B------:R-:W-:-:S07]  /*1200*/  IMAD.MOV.U32 R13, RZ, RZ, R0 ;  /* 0x000000ffff0d7224 */ /* 0x000fce00078e0000 */
[----:B------:R-:W-:Y:S05]  /*1210*/  WARPSYNC.COLLECTIVE R15, `(.L_x_14922) ;  /* 0x000000000f087348 */ /* 0x000fea0003c00000 */
[----:B------:R0:W1:Y:S02]  /*1220*/  SHFL.BFLY P6, R14, R13, R12, R11 ;  /* 0x0c00000c0d0e7389 */ /* 0x00006400000c000b */
[----:B01----:R-:W-:Y:S05]  /*1230*/  ENDCOLLECTIVE ;  /* 0x000000000000791b */ /* 0x003fea0003800000 */
.L_x_14922:
[----:B------:R-:W-:Y:S01]  /*1240*/  IMAD.MOV.U32 R12, RZ, RZ, 0x2 ;  /* 0x00000002ff0c7424 */ /* 0x000fe200078e00ff */
[----:B------:R-:W-:-:S05]  /*1250*/  FMNMX R2, R0, R14, !PT ;  /* 0x0000000e00027209 */ /* 0x000fca0007800000 */
[----:B------:R-:W-:-:S07]  /*1260*/  IMAD.MOV.U32 R13, RZ, RZ, R2 ;  /* 0x000000ffff0d7224 */ /* 0x000fce00078e0002 */
[----:B------:R-:W-:Y:S05]  /*1270*/  WARPSYNC.COLLECTIVE R15, `(.L_x_14923) ;  /* 0x000000000f087348 */ /* 0x000fea0003c00000 */
[----:B------:R0:W1:Y:S02]  /*1280*/  SHFL.BFLY P6, R14, R13, R12, R11 ;  /* 0x0c00000c0d0e7389 */ /* 0x00006400000c000b */
[----:B01----:R-:W-:Y:S05]  /*1290*/  ENDCOLLECTIVE ;  /* 0x000000000000791b */ /* 0x003fea0003800000 */
.L_x_14923:
[----:B------:R-:W-:Y:S01]  /*12a0*/  IMAD.MOV.U32 R12, RZ, RZ, 0x1 ;  /* 0x00000001ff0c7424 */ /* 0x000fe200078e00ff */
[----:B------:R-:W-:-:S04]  /*12b0*/  FMNMX R3, R2, R14, !PT ;  /* 0x0000000e02037209 */ /* 0x000fc80007800000 */
[----:B------:R-:W-:-:S07]  /*12c0*/  MOV R13, R3 ;  /* 0x00000003000d7202 */ /* 0x000fce0000000f00 */
[----:B------:R-:W-:Y:S05]  /*12d0*/  WARPSYNC.COLLECTIVE R15, `(.L_x_14924) ;  /* 0x000000000f087348 */ /* 0x000fea0003c00000 */
[----:B------:R0:W1:Y:S02]  /*12e0*/  SHFL.BFLY P6, R14, R13, R12, R11 ;  /* 0x0c00000c0d0e7389 */ /* 0x00006400000c000b */
[----:B01----:R-:W-:Y:S05]  /*12f0*/  ENDCOLLECTIVE ;  /* 0x000000000000791b */ /* 0x003fea0003800000 */
.L_x_14924:
[----:B------:R-:W-:Y:S02]  /*1300*/  MOV R12, 0x10 ;  /* 0x00000010000c7802 */ /* 0x000fe40000000f00 */
        /* <DEDUP_REMOVED lines=24> */
.L_x_14925:
[----:B------:R-:W-:Y:S02]  /*1490*/  IMAD.MOV.U32 R12, RZ, RZ, 0x8 ;  /* 0x00000008ff0c7424 */ /* 0x000fe400078e00ff */
[----:B------:R-:W-:-:S04]  /*14a0*/  FADD R3, R13, R14 ;  /* 0x0000000e0d037221 */ /* 0x000fc80000000000 */
[----:B------:R-:W-:-:S07]  /*14b0*/  IMAD.MOV.U32 R13, RZ, RZ, R3 ;  /* 0x000000ffff0d7224 */ /* 0x000fce00078e0003 */
[----:B------:R-:W-:Y:S05]  /*14c0*/  WARPSYNC.COLLECTIVE R15, `(.L_x_14926) ;  /* 0x000000000f087348 */ /* 0x000fea0003c00000 */
[----:B------:R0:W1:Y:S02]  /*14d0*/  SHFL.BFLY P6, R14, R13, R12, R11 ;  /* 0x0c00000c0d0e7389 */ /* 0x00006400000c000b */
[----:B01----:R-:W-:Y:S05]  /*14e0*/  ENDCOLLECTIVE ;  /* 0x000000000000791b */ /* 0x003fea0003800000 */
.L_x_14926:
[----:B------:R-:W-:Y:S02]  /*14f0*/  IMAD.MOV.U32 R12, RZ, RZ, 0x4 ;  /* 0x00000004ff0c7424 */ /* 0x000fe400078e00ff */
[----:B------:R-:W-:-:S05]  /*1500*/  FADD R6, R3, R14 ;  /* 0x0000000e03067221 */ /* 0x000fca0000000000 */
[----:B------:R-:W-:-:S07]  /*1510*/  MOV R13, R6 ;  /* 0x00000006000d7202 */ /* 0x000fce0000000f00 */
[----:B------:R-:W-:Y:S05]  /*1520*/  WARPSYNC.COLLECTIVE R15, `(.L_x_14927) ;  /* 0x000000000f087348 */ /* 0x000fea0003c00000 */
[----:B------:R0:W1:Y:S02]  /*1530*/  SHFL.BFLY P6, R14, R13, R12, R11 ;  /* 0x0c00000c0d0e7389 */ /* 0x00006400000c000b */
[----:B01----:R-:W-:Y:S05]  /*1540*/  ENDCOLLECTIVE ;  /* 0x000000000000791b */ /* 0x003fea0003800000 */
.L_x_14927:
[----:B------:R-:W-:Y:S02]  /*1550*/  HFMA2 R12, -RZ, RZ, 0, 1.1920928955078125e-07 ;  /* 0x00000002ff0c7431 */ /* 0x000fe400000001ff */
[----:B------:R-:W-:-:S04]  /*1560*/  FADD R7, R6, R14 ;  /* 0x0000000e06077221 */ /* 0x000fc80000000000 */
[----:B------:R-:W-:-:S07]  /*1570*/  IMAD.MOV.U32 R13, RZ, RZ, R7 ;  /* 0x000000ffff0d7224 */ /* 0x000fce00078e0007 */
[----:B------:R-:W-:Y:S05]  /*1580*/  WARPSYNC.COLLECTIVE R15, `(.L_x_14928) ;  /* 0x000000000f087348 */ /* 0x000fea0003c00000 */
[----:B------:R0:W1:Y:S02]  /*1590*/  SHFL.BFLY P6, R14, R13, R12, R11 ;  /* 0x0c00000c0d0e7389 */ /* 0x00006400000c000b */
[----:B01----:R-:W-:Y:S05]  /*15a0*/  ENDCOLLECTIVE ;  /* 0x000000000000791b */ /* 0x003fea0003800000 */
.L_x_14928:
[----:B------:R-:W-:Y:S02]  /*15b0*/  IMAD.MOV.U32 R12, RZ, RZ, 0x1 ;  /* 0x00000001ff0c7424 */ /* 0x000fe400078e00ff */
[----:B------:R-:W-:-:S04]  /*15c0*/  FADD R19, R7, R14 ;  /* 0x0000000e07137221 */ /* 0x000fc80000000000 */
[----:B------:R-:W-:-:S07]  /*15d0*/  IMAD.MOV.U32 R13, RZ, RZ, R19 ;  /* 0x000000ffff0d7224 */ /* 0x000fce00078e0013 */
[----:B------:R-:W-:Y:S05]  /*15e0*/  WARPSYNC.COLLECTIVE R15, `(.L_x_14929) ;  /* 0x000000000f087348 */ /* 0x000fea0003c00000 */
[----:B------:R0:W1:Y:S02]  /*15f0*/  SHFL.BFLY P6, R14, R13, R12, R11 ;  /* 0x0c00000c0d0e7389 */ /* 0x00006400000c000b */
[----:B01----:R-:W-:Y:S05]  /*1600*/  ENDCOLLECTIVE ;  /* 0x000000000000791b */ /* 0x003fea0003800000 */
.L_x_14929:
[----:B------:R-:W-:Y:S05]  /*1610*/  BRA `(.L_x_14930) ;  /* 0xfffffff400ec7947 */ /* 0x000fea000383ffff */
        .weak           $__internal_224_$__cuda_sm3x_div_rn_noftz_f32_slowpath
        .type           $__internal_224_$__cuda_sm3x_div_rn_noftz_f32_slowpath,@function
        .size           $__internal_224_$__cuda_sm3x_div_rn_noftz_f32_slowpath,(.L_x_37601 - $__internal_224_$__cuda_sm3x_div_rn_noftz_f32_slowpath)
$__internal_224_$__cuda_sm3x_div_rn_noftz_f32_slowpath:
        /* <DEDUP_REMOVED lines=35> */
.L_x_14932:
        /* <DEDUP_REMOVED lines=51> */
.L_x_14939:
[----:B------:R-:W-:-:S04]  /*1b80*/  LOP3.LUT R2, R2, 0x80000000, RZ, 0xc0, !PT ;  /* 0x8000000002027812 */ /* 0x000fc800078ec0ff */
[----:B------:R-:W-:Y:S01]  /*1b90*/  LOP3.LUT R2, R2, 0x7f800000, RZ, 0xfc, !PT ;  /* 0x7f80000002027812 */ /* 0x000fe200078efcff */
[----:B------:R-:W-:Y:S06]  /*1ba0*/  BRA `(.L_x_14940) ;  /* 0x0000000000047947 */ /* 0x000fec0003800000 */
.L_x_14938:
[----:B------:R-:W-:-:S07]  /*1bb0*/  LEA R2, R20, R2, 0x17 ;  /* 0x0000000214027211 */ /* 0x000fce00078eb8ff */
.L_x_14940:
[----:B------:R-:W-:Y:S05]  /*1bc0*/  BSYNC.RECONVERGENT B3 ;  /* 0x0000000000037941 */ /* 0x000fea0003800200 */
.L_x_14937:
[----:B------:R-:W-:Y:S05]  /*1bd0*/  BRA `(.L_x_14941) ;  /* 0x0000000000207947 */ /* 0x000fea0003800000 */
.L_x_14936:
[----:B------:R-:W-:-:S04]  /*1be0*/  LOP3.LUT R2, R13, 0x80000000, R2, 0x48, !PT ;  /* 0x800000000d027812 */ /* 0x000fc800078e4802 */
[----:B------:R-:W-:Y:S01]  /*1bf0*/  LOP3.LUT R2, R2, 0x7f800000, RZ, 0xfc, !PT ;  /* 0x7f80000002027812 */ /* 0x000fe200078efcff */
[----:B------:R-:W-:Y:S06]  /*1c00*/  BRA `(.L_x_14941) ;  /* 0x0000000000147947 */ /* 0x000fec0003800000 */
.L_x_14935:
[----:B------:R-:W-:Y:S01]  /*1c10*/  LOP3.LUT R2, R13, 0x80000000, R2, 0x48, !PT ;  /* 0x800000000d027812 */ /* 0x000fe200078e4802 */
[----:B------:R-:W-:Y:S06]  /*1c20*/  BRA `(.L_x_14941) ;  /* 0x00000000000c7947 */ /* 0x000fec0003800000 */
.L_x_14934:
[----:B------:R-:W0:Y:S01]  /*1c30*/  MUFU.RSQ R2, -QNAN ;  /* 0xffc0000000027908 */ /* 0x000e220000001400 */
[----:B------:R-:W-:Y:S05]  /*1c40*/  BRA `(.L_x_14941) ;  /* 0x0000000000047947 */ /* 0x000fea0003800000 */
.L_x_14933:
[----:B------:R-:W-:-:S07]  /*1c50*/  FADD.FTZ R2, R2, R3 ;  /* 0x0000000302027221 */ /* 0x000fce0000010000 */
.L_x_14941:
[----:B------:R-:W-:Y:S05]  /*1c60*/  BSYNC.RECONVERGENT B2 ;  /* 0x0000000000027941 */ /* 0x000fea0003800200 */
.L_x_14931:
[----:B------:R-:W-:-:S04]  /*1c70*/  IMAD.MOV.U32 R13, RZ, RZ, 0x0 ;  /* 0x00000000ff0d7424 */ /* 0x000fc800078e00ff */
[----:B0-----:R-:W-:Y:S05]  /*1c80*/  RET.REL.NODEC R12 `(_Z15SoftmaxWarpImplI22BroadcastScaleMaskLoadIffbLm3EiE11DirectStoreIffEfLi1ELi2ELi32ELi1ELb0EL9Algorithm0EEvT_T0_ll) ;  /* 0xffffffe00cdc7950 */ /* 0x001fea0003c3ffff */
.L_x_14942:
        /* <DEDUP_REMOVED lines=15> */
.L_x_37601:


//--------------------- .text._Z15SoftmaxWarpImplI22BroadcastScaleMaskLoadIffbLm3EiE11DirectStoreIffEfLi1ELi1ELi32ELi1ELb1EL9Algorithm0EEvT_T0_ll --------------------------
	.section	.text._Z15SoftmaxWarpImplI22BroadcastScaleMaskLoadIffbLm3EiE11DirectStoreIffEfLi1ELi1ELi32ELi1ELb1EL9Algorithm0EEvT_T0_ll,"ax",@progbits
	.align	128
        .global         _Z15SoftmaxWarpImplI22BroadcastScaleMaskLoadIffbLm3EiE11DirectStoreIffEfLi1ELi1ELi32ELi1ELb1EL9Algorithm0EEvT_T0_ll
        .type           _Z15SoftmaxWarpImplI22BroadcastScaleMaskLoadIffbLm3EiE11DirectStoreIffEfLi1ELi1ELi32ELi1ELb1EL9Algorithm0EEvT_T0_ll,@function
        .size           _Z15SoftmaxWarpImplI22BroadcastScaleMaskLoadIffbLm3EiE11DirectStoreIffEfLi1ELi1ELi32ELi1ELb1EL9Algorithm0EEvT_T0_ll,(.L_x_37602 - _Z15SoftmaxWarpImplI22BroadcastScaleMaskLoadIffbLm3EiE11DirectStoreIffEfLi1ELi1ELi32ELi1ELb1EL9Algorithm0EEvT_T0_ll)
        .other          _Z15SoftmaxWarpImplI22BroadcastScaleMaskLoadIffbLm3EiE11DirectStoreIffEfLi1ELi1ELi32ELi1ELb1EL9Algorithm0EEvT_T0_ll,@"STO_CUDA_ENTRY STV_DEFAULT"
_Z15SoftmaxWarpImplI22BroadcastScaleMaskLoadIffbLm3EiE11DirectStoreIffEfLi1ELi1ELi32ELi1ELb1EL9Algorithm0EEvT_T0_ll:
.text._Z15SoftmaxWarpImplI22BroadcastScaleMaskLoadIffbLm3EiE11DirectStoreIffEfLi1ELi1ELi32ELi1ELb1EL9Algorithm0EEvT_T0_ll:
        /* <DEDUP_REMOVED lines=29> */
.L_x_14943:
        /* <DEDUP_REMOVED lines=16> */
[----:B------:R-:W4:Y:S08]  /*02d0*/  LDC.64 R8, c[0x0][0x390] ;  /* 0x0000e400ff087b82 */ /* 0x000f300000000a00 */
[----:B------:R-:W0:Y:S08]  /*02e0*/  LDC.64 R6, c[0x0][0x398] ;  /* 0x0000e600ff067b82 */ /* 0x000e300000000a00 */
[----:B------:R-:W0:Y:S02]  /*02f0*/  LDC.64 R4, c[0x0][0x3a0] ;  /* 0x0000e800ff047b82 */ /* 0x000e240000000a00 */
.L_x_14952:
        /* <DEDUP_REMOVED lines=8> */
[C---:B---3--:R-:W-:Y:S02]  /*0380*/  R2UR UR6, R2.reuse ;  /* 0x00000000020672ca */ /* 0x048fe400000e0000 */
        /* <DEDUP_REMOVED lines=50> */
[----:B----4-:R-:W-:-:S04]  /*06b0*/  ISETP.NE.U32.AND P1, PT, R8, 0x1, PT ;  /* 0x000000010800780c */ /* 0x010fc80003f25070 */
[----:B------:R-:W-:Y:S02]  /*06c0*/  ISETP.NE.AND.EX P1, PT, R9, RZ, PT, P1 ;  /* 0x000000ff0900720c */ /* 0x000fe40003f25310 */
[----:B------:R-:W-:Y:S02]  /*06d0*/  @!P3 IADD3 R10, PT, PT, -R10, RZ, RZ ;  /* 0x000000ff0a0ab210 */ /* 0x000fe40007ffe1ff */
[----:B------:R-:W-:Y:S02]  /*06e0*/  @!P2 LOP3.LUT R10, RZ, R19, RZ, 0x33, !PT ;  /* 0x00000013ff0aa212 */ /* 0x000fe400078e33ff */
[----:B------:R-:W-:Y:S02]  /*06f0*/  ISETP.NE.U32.AND P3, PT, R6, 0x1, PT ;  /* 0x000000010600780c */ /* 0x000fe40003f65070 */
[----:B------:R-:W-:Y:S01]  /*0700*/  ISETP.NE.U32.AND P2, PT, R4, 0x1, PT ;  /* 0x000000010400780c */ /* 0x000fe20003f45070 */
        /* <DEDUP_REMOVED lines=21> */
.L_x_14946:
[----:B------:R-:W-:Y:S05]  /*0860*/  BSYNC.RECONVERGENT B1 ;  /* 0x0000000000017941 */ /* 0x000fea0003800200 */
.L_x_14945:
        /* <DEDUP_REMOVED lines=33> */
.L_x_14964:
        /* <DEDUP_REMOVED lines=11> */
[----:B-1234-:R-:W-:Y:S05]  /*0b30*/  CALL.REL.NOINC `($__internal_225_$__cuda_sm3x_div_rn_noftz_f32_slowpath) ;  /* 0x0000000400887944 */ /* 0x01efea0003c00000 */
[----:B------:R-:W-:-:S07]  /*0b40*/  IMAD.MOV.U32 R15, RZ, RZ, R0 ;  /* 0x000000ffff0f7224 */ /* 0x000fce00078e0000 */
.L_x_14949:
[----:B------:R-:W-:Y:S05]  /*0b50*/  BSYNC.RECONVERGENT B1 ;  /* 0x0000000000017941 */ /* 0x000fea0003800200 */
.L_x_14948:
[----:B------:R-:W-:Y:S04]  /*0b60*/  BSSY.RECONVERGENT B1, `(.L_x_14950) ;  /* 0x000000d000017945 */ /* 0x000fe80003800200 */
[----:B------:R-:W-:Y:S05]  /*0b70*/  @P0 BRA `(.L_x_14951) ;  /* 0x00000000002c0947 */ /* 0x000fea0003800000 */
[----:B------:R-:W-:Y:S01]  /*0b80*/  IMAD R13, R17, UR42, RZ ;  /* 0x0000002a110d7c24 */ /* 0x000fe2000f8e02ff */
[----:B---3--:R-:W-:Y:S01]  /*0b90*/  R2UR UR4, R2 ;  /* 0x00000000020472ca */ /* 0x008fe200000e0000 */
        /* <DEDUP_REMOVED lines=9> */
.L_x_14951:
[----:B------:R-:W-:Y:S05]  /*0c30*/  BSYNC.RECONVERGENT B1 ;  /* 0x0000000000017941 */ /* 0x000fea0003800200 */
.L_x_14950:
[----:B------:R-:W-:-:S04]  /*0c40*/  IADD3 R18, P0, PT, R22, R18, RZ ;  /* 0x0000001216127210 */ /* 0x000fc80007f1e0ff */
[----:B------:R-:W-:Y:S02]  /*0c50*/  LEA.HI.X.SX32 R17, R22, R17, 0x1, P0 ;  /* 0x0000001116117211 */ /* 0x000fe400000f0eff */
[----:B------:R-:W-:-:S04]  /*0c60*/  ISETP.GE.U32.AND P0, PT, R18, UR46, PT ;  /* 0x0000002e12007c0c */ /* 0x000fc8000bf06070 */
[----:B------:R-:W-:-:S13]  /*0c70*/  ISETP.GE.AND.EX P0, PT, R17, UR47, PT, P0 ;  /* 0x0000002f11007c0c */ /* 0x000fda000bf06300 */
[----:B------:R-:W-:Y:S05]  /*0c80*/  @!P0 BRA `(.L_x_14952) ;  /* 0xfffffff4009c8947 */ /* 0x000fea000383ffff */
[----:B------:R-:W-:Y:S05]  /*0c90*/  BSYNC B0 ;  /* 0x0000000000007941 */ /* 0x000fea0003800000 */
.L_x_14944:
[----:B------:R-:W-:Y:S05]  /*0ca0*/  EXIT ;  /* 0x000000000000794d */ /* 0x000fea0003800000 */
.L_x_14947:
[----:B------:R-:W-:Y:S01]  /*0cb0*/  BSSY B1, `(.L_x_14953) ;  /* 0x0000007000017945 */ /* 0x000fe20003800000 */
[----:B------:R-:W-:Y:S02]  /*0cc0*/  IMAD.MOV.U32 R12, RZ, RZ, 0x10 ;  /* 0x00000010ff0c7424 */ /* 0x000fe400078e00ff */
[----:B------:R-:W-:Y:S02]  /*0cd0*/  IMAD.MOV.U32 R11, RZ, RZ, 0x1f ;  /* 0x0000001fff0b7424 */ /* 0x000fe400078e00ff */
[----:B------:R-:W-:-:S07]  /*0ce0*/  IMAD.MOV.U32 R15, RZ, RZ, -0x1 ;  /* 0xffffffffff0f7424 */ /* 0x000fce00078e00ff */
[----:B-1234-:R-:W-:Y:S05]  /*0cf0*/  WARPSYNC.COLLECTIVE R15, `(.L_x_14954) ;  /* 0x000000000f087348 */ /* 0x01efea0003c00000 */
[----:B------:R0:W0:Y:S02]  /*0d00*/  SHFL.BFLY P6, R14, R13, R12, R11 ;  /* 0x0c00000c0d0e7389 */ /* 0x00002400000c000b */
[----:B01234-:R-:W-:Y:S05]  /*0d10*/  ENDCOLLECTIVE ;  /* 0x000000000000791b */ /* 0x01ffea0003800000 */
.L_x_14954:
[----:B------:R-:W-:Y:S05]  /*0d20*/  BSYNC B1 ;  /* 0x0000000000017941 */ /* 0x000fea0003800000 */
.L_x_14953:
        /* <DEDUP_REMOVED lines=8> */
.L_x_14955:
[----:B------:R-:W-:Y:S02]  /*0db0*/  MOV R12, 0x4 ;  /* 0x00000004000c7802 */ /* 0x000fe40000000f00 */
[----:B------:R-:W-:-:S05]  /*0dc0*/  FMNMX R0, R13, R14, !PT ;  /* 0x0000000e0d007209 */ /* 0x000fca0007800000 */
[----:B------:R-:W-:-:S07]  /*0dd0*/  IMAD.MOV.U32 R13, RZ, RZ, R0 ;  /* 0x000000ffff0d7224 */ /* 0x000fce00078e0000 */
[----:B------:R-:W-:Y:S05]  /*0de0*/  WARPSYNC.COLLECTIVE R15, `(.L_x_14956) ;  /* 0x000000000f087348 */ /* 0x000fea0003c00000 */
[----:B------:R0:W1:Y:S02]  /*0df0*/  SHFL.BFLY P6, R14, R13, R12, R11 ;  /* 0x0c00000c0d0e7389 */ /* 0x00006400000c000b */
[----:B01----:R-:W-:Y:S05]  /*0e00*/  ENDCOLLECTIVE ;  /* 0x000000000000791b */ /* 0x003fea0003800000 */
.L_x_14956:
[----:B------:R-:W-:Y:S01]  /*0e10*/  IMAD.MOV.U32 R12, RZ, RZ, 0x2 ;  /* 0x00000002ff0c7424 */ /* 0x000fe200078e00ff */
[----:B------:R-:W-:Y:S01]  /*0e20*/  FMNMX R10, R0, R14, !PT ;  /* 0x0000000e000a7209 */ /* 0x000fe20007800000 */
[----:B------:R-:W-:-:S04]  /*0e30*/  IMAD.MOV.U32 R0, RZ, RZ, 0x437c0000 ;  /* 0x437c0000ff007424 */ /* 0x000fc800078e00ff */
[----:B------:R-:W-:-:S07]  /*0e40*/  IMAD.MOV.U32 R13, RZ, RZ, R10 ;  /* 0x000000ffff0d7224 */ /* 0x000fce00078e000a */
[----:B------:R-:W-:Y:S05]  /*0e50*/  WARPSYNC.COLLECTIVE R15, `(.L_x_14957) ;  /* 0x000000000f087348 */ /* 0x000fea0003c00000 */
[----:B------:R0:W1:Y:S02]  /*0e60*/  SHFL.BFLY P6, R14, R13, R12, R11 ;  /* 0x0c00000c0d0e7389 */ /* 0x00006400000c000b */
[----:B01----:R-:W-:Y:S05]  /*0e70*/  ENDCOLLECTIVE ;  /* 0x000000000000791b */ /* 0x003fea0003800000 */
.L_x_14957:
[----:B------:R-:W-:Y:S01]  /*0e80*/  HFMA2 R12, -RZ, RZ, 0, 5.9604644775390625e-08 ;  /* 0x00000001ff0c7431 */ /* 0x000fe200000001ff */
[----:B------:R-:W-:-:S05]  /*0e90*/  FMNMX R16, R10, R14, !PT ;  /* 0x0000000e0a107209 */ /* 0x000fca0007800000 */
[----:B------:R-:W-:-:S07]  /*0ea0*/  IMAD.MOV.U32 R13, RZ, RZ, R16 ;  /* 0x000000ffff0d7224 */ /* 0x000fce00078e0010 */
[----:B------:R-:W-:Y:S05]  /*0eb0*/  WARPSYNC.COLLECTIVE R15, `(.L_x_14958) ;  /* 0x000000000f087348 */ /* 0x000fea0003c00000 */
[----:B------:R0:W1:Y:S02]  /*0ec0*/  SHFL.BFLY P6, R14, R13, R12, R11 ;  /* 0x0c00000c0d0e7389 */ /* 0x00006400000c000b */
[----:B01----:R-:W-:Y:S05]  /*0ed0*/  ENDCOLLECTIVE ;  /* 0x000000000000791b */ /* 0x003fea0003800000 */
.L_x_14958:
        /* <DEDUP_REMOVED lines=15> */
.L_x_14959:
[----:B------:R-:W-:Y:S02]  /*0fd0*/  IMAD.MOV.U32 R12, RZ, RZ, 0x8 ;  /* 0x00000008ff0c7424 */ /* 0x000fe400078e00ff */
[----:B------:R-:W-:-:S04]  /*0fe0*/  FADD R10, R13, R14 ;  /* 0x0000000e0d0a7221 */ /* 0x000fc80000000000 */
[----:B------:R-:W-:-:S07]  /*0ff0*/  IMAD.MOV.U32 R13, RZ, RZ, R10 ;  /* 0x000000ffff0d7224 */ /* 0x000fce00078e000a */
[----:B------:R-:W-:Y:S05]  /*1000*/  WARPSYNC.COLLECTIVE R15, `(.L_x_14960) ;  /* 0x000000000f087348 */ /* 0x000fea0003c00000 */
[----:B------:R0:W1:Y:S02]  /*1010*/  SHFL.BFLY P6, R14, R13, R12, R11 ;  /* 0x0c00000c0d0e7389 */ /* 0x00006400000c000b */
[----:B01----:R-:W-:Y:S05]  /*1020*/  ENDCOLLECTIVE ;  /* 0x000000000000791b */ /* 0x003fea0003800000 */
.L_x_14960:
[----:B------:R-:W-:Y:S02]  /*1030*/  HFMA2 R12, -RZ, RZ, 0, 2.384185791015625e-07 ;  /* 0x00000004ff0c7431 */ /* 0x000fe400000001ff */
[----:B------:R-:W-:-:S04]  /*1040*/  FADD R16, R10, R14 ;  /* 0x0000000e0a107221 */ /* 0x000fc80000000000 */
[----:B------:R-:W-:-:S07]  /*1050*/  IMAD.MOV.U32 R13, RZ, RZ, R16 ;  /* 0x000000ffff0d7224 */ /* 0x000fce00078e0010 */
[----:B------:R-:W-:Y:S05]  /*1060*/  WARPSYNC.COLLECTIVE R15, `(.L_x_14961) ;  /* 0x000000000f087348 */ /* 0x000fea0003c00000 */
[----:B------:R0:W1:Y:S02]  /*1070*/  SHFL.BFLY P6, R14, R13, R12, R11 ;  /* 0x0c00000c0d0e7389 */ /* 0x00006400000c000b */
[----:B01----:R-:W-:Y:S05]  /*1080*/  ENDCOLLECTIVE ;  /* 0x000000000000791b */ /* 0x003fea0003800000 */
.L_x_14961:
[----:B------:R-:W-:Y:S02]  /*1090*/  IMAD.MOV.U32 R12, RZ, RZ, 0x2 ;  /* 0x00000002ff0c7424 */ /* 0x000fe400078e00ff */
[----:B------:R-:W-:-:S04]  /*10a0*/  FADD R23, R16, R14 ;  /* 0x0000000e10177221 */ /* 0x000fc80000000000 */
[----:B------:R-:W-:-:S07]  /*10b0*/  IMAD.MOV.U32 R13, RZ, RZ, R23 ;  /* 0x000000ffff0d7224 */ /* 0x000fce00078e0017 */
[----:B------:R-:W-:Y:S05]  /*10c0*/  WARPSYNC.COLLECTIVE R15, `(.L_x_14962) ;  /* 0x000000000f087348 */ /* 0x000fea0003c00000 */
[----:B------:R0:W1:Y:S02]  /*10d0*/  SHFL.BFLY P6, R14, R13, R12, R11 ;  /* 0x0c00000c0d0e7389 */ /* 0x00006400000c000b */
[----:B01----:R-:W-:Y:S05]  /*10e0*/  ENDCOLLECTIVE ;  /* 0x000000000000791b */ /* 0x003fea0003800000 */
.L_x_14962:
[----:B------:R-:W-:Y:S01]  /*10f0*/  MOV R12, 0x1 ;  /* 0x00000001000c7802 */ /* 0x000fe20000000f00 */
[----:B------:R-:W-:-:S04]  /*1100*/  FADD R24, R23, R14 ;  /* 0x0000000e17187221 */ /* 0x000fc80000000000 */
[----:B------:R-:W-:-:S07]  /*1110*/  IMAD.MOV.U32 R13, RZ, RZ, R24 ;  /* 0x000000ffff0d7224 */ /* 0x000fce00078e0018 */
[----:B------:R-:W-:Y:S05]  /*1120*/  WARPSYNC.COLLECTIVE R15, `(.L_x_14963) ;  /* 0x000000000f087348 */ /* 0x000fea0003c00000 */
[----:B------:R0:W1:Y:S02]  /*1130*/  SHFL.BFLY P6, R14, R13, R12, R11 ;  /* 0x0c00000c0d0e7389 */ /* 0x00006400000c000b */
[----:B01----:R-:W-:Y:S05]  /*1140*/  ENDCOLLECTIVE ;  /* 0x000000000000791b */ /* 0x003fea0003800000 */
.L_x_14963:
[----:B------:R-:W-:Y:S05]  /*1150*/  BRA `(.L_x_14964) ;  /* 0xfffffff800487947 */ /* 0x000fea000383ffff */
        .weak           $__internal_225_$__cuda_sm3x_div_rn_noftz_f32_slowpath
        .type           $__internal_225_$__cuda_sm3x_div_rn_noftz_f32_slowpath,@function
        .size           $__internal_225_$__cuda_sm3x_div_rn_noftz_f32_slowpath,(.L_x_37602 - $__internal_225_$__cuda_sm3x_div_rn_noftz_f32_slowpath)
$__internal_225_$__cuda_sm3x_div_rn_noftz_f32_slowpath:
        /* <DEDUP_REMOVED lines=36> */
.L_x_14966:
        /* <DEDUP_REMOVED lines=51> */
.L_x_14973:
[----:B------:R-:W-:-:S04]  /*16d0*/  LOP3.LUT R0, R0, 0x80000000, RZ, 0xc0, !PT ;  /* 0x8000000000007812 */ /* 0x000fc800078ec0ff */
[----:B------:R-:W-:Y:S01]  /*16e0*/  LOP3.LUT R0, R0, 0x7f800000, RZ, 0xfc, !PT ;  /* 0x7f80000000007812 */ /* 0x000fe200078efcff */
[----:B------:R-:W-:Y:S06]  /*16f0*/  BRA `(.L_x_14974) ;  /* 0x0000000000047947 */ /* 0x000fec0003800000 */
.L_x_14972:
[----:B------:R-:W-:-:S07]  /*1700*/  IMAD R0, R13, 0x800000, R0 ;  /* 0x008000000d007824 */ /* 0x000fce00078e0200 */
.L_x_14974:
[----:B------:R-:W-:Y:S05]  /*1710*/  BSYNC.RECONVERGENT B3 ;  /* 0x0000000000037941 */ /* 0x000fea0003800200 */
.L_x_14971:
[----:B------:R-:W-:Y:S05]  /*1720*/  BRA `(.L_x_14975) ;  /* 0x0000000000207947 */ /* 0x000fea0003800000 */
.L_x_14970:
[----:B------:R-:W-:-:S04]  /*1730*/  LOP3.LUT R0, R23, 0x80000000, R14, 0x48, !PT ;  /* 0x8000000017007812 */ /* 0x000fc800078e480e */
[----:B------:R-:W-:Y:S01]  /*1740*/  LOP3.LUT R0, R0, 0x7f800000, RZ, 0xfc, !PT ;  /* 0x7f80000000007812 */ /* 0x000fe200078efcff */
[----:B------:R-:W-:Y:S06]  /*1750*/  BRA `(.L_x_14975) ;  /* 0x0000000000147947 */ /* 0x000fec0003800000 */
.L_x_14969:
[----:B------:R-:W-:Y:S01]  /*1760*/  LOP3.LUT R0, R23, 0x80000000, R14, 0x48, !PT ;  /* 0x8000000017007812 */ /* 0x000fe200078e480e */
[----:B------:R-:W-:Y:S06]  /*1770*/  BRA `(.L_x_14975) ;  /* 0x00000000000c7947 */ /* 0x000fec0003800000 */
.L_x_14968:
[----:B------:R-:W0:Y:S01]  /*1780*/  MUFU.RSQ R0, -QNAN ;  /* 0xffc0000000007908 */ /* 0x000e220000001400 */
[----:B------:R-:W-:Y:S05]  /*1790*/  BRA `(.L_x_14975) ;  /* 0x0000000000047947 */ /* 0x000fea0003800000 */
.L_x_14967:
[----:B------:R-:W-:-:S07]  /*17a0*/  FADD.FTZ R0, R0, R11 ;  /* 0x0000000b00007221 */ /* 0x000fce0000010000 */
.L_x_14975:
[----:B------:R-:W-:Y:S05]  /*17b0*/  BSYNC.RECONVERGENT B2 ;  /* 0x0000000000027941 */ /* 0x000fea0003800200 */
.L_x_14965:
[----:B------:R-:W-:-:S04]  /*17c0*/  IMAD.MOV.U32 R11, RZ, RZ, 0x0 ;  /* 0x00000000ff0b7424 */ /* 0x000fc800078e00ff */
[----:B0-----:R-:W-:Y:S05]  /*17d0*/  RET.REL.NODEC R10 `(_Z15SoftmaxWarpImplI22BroadcastScaleMaskLoadIffbLm3EiE11DirectStoreIffEfLi1ELi1ELi32ELi1ELb1EL9Algorithm0EEvT_T0_ll) ;  /* 0xffffffe80a087950 */ /* 0x001fea0003c3ffff */
.L_x_14976:
        /* <DEDUP_REMOVED lines=10> */
.L_x_37602:


//--------------------- .text._Z15SoftmaxWarpImplI22BroadcastScaleMaskLoadIffbLm3EiE11DirectStoreIffEfLi1ELi1ELi32ELi1ELb0EL9Algorithm0EEvT_T0_ll --------------------------
	.section	.text._Z15SoftmaxWarpImplI22BroadcastScaleMaskLoadIffbLm3EiE11DirectStoreIffEfLi1ELi1ELi32ELi1ELb0EL9Algorithm0EEvT_T0_ll,"ax",@progbits
	.align	128
        .global         _Z15SoftmaxWarpImplI22BroadcastScaleMaskLoadIffbLm3EiE11DirectStoreIffEfLi1ELi1ELi32ELi1ELb0EL9Algorithm0EEvT_T0_ll
        .type           _Z15SoftmaxWarpImplI22BroadcastScaleMaskLoadIffbLm3EiE11DirectStoreIffEfLi1ELi1ELi32ELi1ELb0EL9Algorithm0EEvT_T0_ll,@function
        .size           _Z15SoftmaxWarpImplI22BroadcastScaleMaskLoadIffbLm3EiE11DirectStoreIffEfLi1ELi1ELi32ELi1ELb0EL9Algorithm0EEvT_T0_ll,(.L_x_37603 - _Z15SoftmaxWarpImplI22BroadcastScaleMaskLoadIffbLm3EiE11DirectStoreIffEfLi1ELi1ELi32ELi1ELb0EL9Algorithm0EEvT_T0_ll)
        .other          _Z15SoftmaxWarpImplI22BroadcastScaleMaskLoadIffbLm3EiE11DirectStoreIffEfLi1ELi1ELi32ELi1ELb0EL9Algorithm0EEvT_T0_ll,@"STO_CUDA_ENTRY STV_DEFAULT"
_Z15SoftmaxWarpImplI22BroadcastScaleMaskLoadIffbLm3EiE11DirectStoreIffEfLi1ELi1ELi32ELi1ELb0EL9Algorithm0EEvT_T0_ll:
.text._Z15SoftmaxWarpImplI22BroadcastScaleMaskLoadIffbLm3EiE11DirectStoreIffEfLi1ELi1ELi32ELi1ELb0EL9Algorithm0EEvT_T0_ll:
        /* <DEDUP_REMOVED lines=9> */
[----:B------:R-:W0:Y:S01]  /*0090*/  LDCU.128 UR36, c[0x0][0x380] ;  /* 0x00007000ff2477ac */ /* 0x000e220008000c00 */
        /* <DEDUP_REMOVED lines=18> */
.L_x_14977:
        /* <DEDUP_REMOVED lines=19> */
.L_x_14982:
[----:B-1----:R-:W-:Y:S01]  /*02f0*/  IABS R10, R20 ;  /* 0x00000014000a7213 */ /* 0x002fe20000000000 */
[----:B0-----:R-:W-:Y:S01]  /*0300*/  IMAD R13, R18, UR48, R21 ;  /* 0x00000030120d7c24 */ /* 0x001fe2000f8e0215 */
        /* <DEDUP_REMOVED lines=51> */
[----:B----4-:R-:W-:-:S04]  /*0640*/  ISETP.NE.U32.AND P0, PT, R8, 0x1, PT ;  /* 0x000000010800780c */ /* 0x010fc80003f05070 */
[----:B------:R-:W-:Y:S01]  /*0650*/  ISETP.NE.AND.EX P0, PT, R9, RZ, PT, P0 ;  /* 0x000000ff0900720c */ /* 0x000fe20003f05300 */
[----:B------:R-:W-:Y:S01]  /*0660*/  @!P2 IMAD.MOV R10, RZ, RZ, -R10 ;  /* 0x000000ffff0aa224 */ /* 0x000fe200078e0a0a */
[----:B------:R-:W-:Y:S02]  /*0670*/  @!P1 LOP3.LUT R10, RZ, R19, RZ, 0x33, !PT ;  /* 0x00000013ff0a9212 */ /* 0x000fe400078e33ff */
[----:B------:R-:W-:Y:S02]  /*0680*/  ISETP.NE.U32.AND P2, PT, R6, 0x1, PT ;  /* 0x000000010600780c */ /* 0x000fe40003f45070 */
[----:B------:R-:W-:Y:S02]  /*0690*/  IADD3 R0, PT, PT, -R10, RZ, RZ ;  /* 0x000000ff0a007210 */ /* 0x000fe40007ffe1ff */
        /* <DEDUP_REMOVED lines=54> */
.L_x_14994:
        /* <DEDUP_REMOVED lines=11> */
[----:B0-----:R-:W-:Y:S05]  /*0ab0*/  CALL.REL.NOINC `($__internal_226_$__cuda_sm3x_div_rn_noftz_f32_slowpath) ;  /* 0x00000004007c7944 */ /* 0x001fea0003c00000 */
[----:B------:R-:W-:-:S07]  /*0ac0*/  MOV R15, R0 ;  /* 0x00000000000f7202 */ /* 0x000fce0000000f00 */
.L_x_14981:
[----:B------:R-:W-:Y:S05]  /*0ad0*/  BSYNC.RECONVERGENT B1 ;  /* 0x0000000000017941 */ /* 0x000fea0003800200 */
.L_x_14980:
        /* <DEDUP_REMOVED lines=17> */
.L_x_14978:
[----:B------:R-:W-:Y:S05]  /*0bf0*/  EXIT ;  /* 0x000000000000794d */ /* 0x000fea0003800000 */
.L_x_14979:
[----:B------:R-:W-:Y:S01]  /*0c00*/  HFMA2 R12, -RZ, RZ, 0, 9.5367431640625e-07 ;  /* 0x00000010ff0c7431 */ /* 0x000fe200000001ff */
[----:B------:R-:W-:Y:S01]  /*0c10*/  BSSY B1, `(.L_x_14983) ;  /* 0x0000006000017945 */ /* 0x000fe20003800000 */
[----:B------:R-:W-:Y:S02]  /*0c20*/  IMAD.MOV.U32 R11, RZ, RZ, 0x1f ;  /* 0x0000001fff0b7424 */ /* 0x000fe400078e00ff */
[----:B------:R-:W-:-:S07]  /*0c30*/  IMAD.MOV.U32 R15, RZ, RZ, -0x1 ;  /* 0xffffffffff0f7424 */ /* 0x000fce00078e00ff */
[----:B------:R-:W-:Y:S05]  /*0c40*/  WARPSYNC.COLLECTIVE R15, `(.L_x_14984) ;  /* 0x000000000f087348 */ /* 0x000fea0003c00000 */
[----:B------:R0:W1:Y:S02]  /*0c50*/  SHFL.BFLY P6, R14, R13, R12, R11 ;  /* 0x0c00000c0d0e7389 */ /* 0x00006400000c000b */
[----:B01----:R-:W-:Y:S05]  /*0c60*/  ENDCOLLECTIVE ;  /* 0x000000000000791b */ /* 0x003fea0003800000 */
.L_x_14984:
[----:B------:R-:W-:Y:S05]  /*0c70*/  BSYNC B1 ;  /* 0x0000000000017941 */ /* 0x000fea0003800000 */
.L_x_14983:
        /* <DEDUP_REMOVED lines=8> */
.L_x_14985:
[----:B------:R-:W-:Y:S01]  /*0d00*/  IMAD.MOV.U32 R12, RZ, RZ, 0x4 ;  /* 0x00000004ff0c7424 */ /* 0x000fe200078e00ff */
[----:B------:R-:W-:-:S05]  /*0d10*/  FMNMX R0, R13, R14, !PT ;  /* 0x0000000e0d007209 */ /* 0x000fca0007800000 */
[----:B------:R-:W-:-:S07]  /*0d20*/  IMAD.MOV.U32 R13, RZ, RZ, R0 ;  /* 0x000000ffff0d7224 */ /* 0x000fce00078e0000 */
[----:B------:R-:W-:Y:S05]  /*0d30*/  WARPSYNC.COLLECTIVE R15, `(.L_x_14986) ;  /* 0x000000000f087348 */ /* 0x000fea0003c00000 */
[----:B------:R0:W1:Y:S02]  /*0d40*/  SHFL.BFLY P6, R14, R13, R12, R11 ;  /* 0x0c00000c0d0e7389 */ /* 0x00006400000c000b */
[----:B01----:R-:W-:Y:S05]  /*0d50*/  ENDCOLLECTIVE ;  /* 0x000000000000791b */ /* 0x003fea0003800000 */
.L_x_14986:
[----:B------:R-:W-:Y:S01]  /*0d60*/  IMAD.MOV.U32 R12, RZ, RZ, 0x2 ;  /* 0x00000002ff0c7424 */ /* 0x000fe200078e00ff */
[----:B------:R-:W-:Y:S01]  /*0d70*/  FMNMX R10, R0, R14, !PT ;  /* 0x0000000e000a7209 */ /* 0x000fe20007800000 */
[----:B------:R-:W-:-:S03]  /*0d80*/  IMAD.MOV.U32 R0, RZ, RZ, 0x437c0000 ;  /* 0x437c0000ff007424 */ /* 0x000fc600078e00ff */
[----:B------:R-:W-:-:S07]  /*0d90*/  MOV R13, R10 ;  /* 0x0000000a000d7202 */ /* 0x000fce0000000f00 */
[----:B------:R-:W-:Y:S05]  /*0da0*/  WARPSYNC.COLLECTIVE R15, `(.L_x_14987) ;  /* 0x000000000f087348 */ /* 0x000fea0003c00000 */
[----:B------:R0:W1:Y:S02]  /*0db0*/  SHFL.BFLY P6, R14, R13, R12, R11 ;  /* 0x0c00000c0d0e7389 */ /* 0x00006400000c000b */
[----:B01----:R-:W-:Y:S05]  /*0dc0*/  ENDCOLLECTIVE ;  /* 0x000000000000791b */ /* 0x003fea0003800000 */
.L_x_14987:
[----:B------:R-:W-:Y:S01]  /*0dd0*/  IMAD.MOV.U32 R12, RZ, RZ, 0x1 ;  /* 0x00000001ff0c7424 */ /* 0x000fe200078e00ff */
[----:B------:R-:W-:-:S05]  /*0de0*/  FMNMX R16, R10, R14, !PT ;  /* 0x0000000e0a107209 */ /* 0x000fca0007800000 */
[----:B------:R-:W-:-:S07]  /*0df0*/  IMAD.MOV.U32 R13, RZ, RZ, R16 ;  /* 0x000000ffff0d7224 */ /* 0x000fce00078e0010 */
[----:B------:R-:W-:Y:S05]  /*0e00*/  WARPSYNC.COLLECTIVE R15, `(.L_x_14988) ;  /* 0x000000000f087348 */ /* 0x000fea0003c00000 */
[----:B------:R0:W1:Y:S02]  /*0e10*/  SHFL.BFLY P6, R14, R13, R12, R11 ;  /* 0x0c00000c0d0e7389 */ /* 0x00006400000c000b */
[----:B01----:R-:W-:Y:S05]  /*0e20*/  ENDCOLLECTIVE ;  /* 0x000000000000791b */ /* 0x003fea0003800000 */
.L_x_14988:
        /* <DEDUP_REMOVED lines=15> */
.L_x_14989:
[----:B------:R-:W-:Y:S02]  /*0f20*/  IMAD.MOV.U32 R12, RZ, RZ, 0x8 ;  /* 0x00000008ff0c7424 */ /* 0x000fe400078e00ff */
[----:B------:R-:W-:-:S05]  /*0f30*/  FADD R10, R13, R14 ;  /* 0x0000000e0d0a7221 */ /* 0x000fca0000000000 */
[----:B------:R-:W-:-:S07]  /*0f40*/  MOV R13, R10 ;  /* 0x0000000a000d7202 */ /* 0x000fce0000000f00 */
[----:B------:R-:W-:Y:S05]  /*0f50*/  WARPSYNC.COLLECTIVE R15, `(.L_x_14990) ;  /* 0x000000000f087348 */ /* 0x000fea0003c00000 */
[----:B------:R0:W1:Y:S02]  /*0f60*/  SHFL.BFLY P6, R14, R13, R12, R11 ;  /* 0x0c00000c0d0e7389 */ /* 0x00006400000c000b */
[----:B01----:R-:W-:Y:S05]  /*0f70*/  ENDCOLLECTIVE ;  /* 0x000000000000791b */ /* 0x003fea0003800000 */
.L_x_14990:
[----:B------:R-:W-:Y:S02]  /*0f80*/  IMAD.MOV.U32 R12, RZ, RZ, 0x4 ;  /* 0x00000004ff0c7424 */ /* 0x000fe400078e00ff */
[----:B------:R-:W-:-:S04]  /*0f90*/  FADD R16, R10, R14 ;  /* 0x0000000e0a107221 */ /* 0x000fc80000000000 */
[----:B------:R-:W-:-:S07]  /*0fa0*/  IMAD.MOV.U32 R13, RZ, RZ, R16 ;  /* 0x000000ffff0d7224 */ /* 0x000fce00078e0010 */
[----:B------:R-:W-:Y:S05]  /*0fb0*/  WARPSYNC.COLLECTIVE R15, `(.L_x_14991) ;  /* 0x000000000f087348 */ /* 0x000fea0003c00000 */
[----:B------:R0:W1:Y:S02]  /*0fc0*/  SHFL.BFLY P6, R14, R13, R12, R11 ;  /* 0x0c00000c0d0e7389 */ /* 0x00006400000c000b */
[----:B01----:R-:W-:Y:S05]  /*0fd0*/  ENDCOLLECTIVE ;  /* 0x000000000000791b */ /* 0x003fea0003800000 */
.L_x_14991:
[----:B------:R-:W-:Y:S02]  /*0fe0*/  IMAD.MOV.U32 R12, RZ, RZ, 0x2 ;  /* 0x00000002ff0c7424 */ /* 0x000fe400078e00ff */
[----:B------:R-:W-:-:S05]  /*0ff0*/  FADD R23, R16, R14 ;  /* 0x0000000e10177221 */ /* 0x000fca0000000000 */
[----:B------:R-:W-:-:S07]  /*1000*/  MOV R13, R23 ;  /* 0x00000017000d7202 */ /* 0x000fce0000000f00 */
[----:B------:R-:W-:Y:S05]  /*1010*/  WARPSYNC.COLLECTIVE R15, `(.L_x_14992) ;  /* 0x000000000f087348 */ /* 0x000fea0003c00000 */
[----:B------:R0:W1:Y:S02]  /*1020*/  SHFL.BFLY P6, R14, R13, R12, R11 ;  /* 0x0c00000c0d0e7389 */ /* 0x00006400000c000b */
[----:B01----:R-:W-:Y:S05]  /*1030*/  ENDCOLLECTIVE ;  /* 0x000000000000791b */ /* 0x003fea0003800000 */
.L_x_14992:
[----:B------:R-:W-:Y:S02]  /*1040*/  IMAD.MOV.U32 R12, RZ, RZ, 0x1 ;  /* 0x00000001ff0c7424 */ /* 0x000fe400078e00ff */
[----:B------:R-:W-:-:S04]  /*1050*/  FADD R24, R23, R14 ;  /* 0x0000000e17187221 */ /* 0x000fc80000000000 */
[----:B------:R-:W-:-:S07]  /*1060*/  IMAD.MOV.U32 R13, RZ, RZ, R24 ;  /* 0x000000ffff0d7224 */ /* 0x000fce00078e0018 */
[----:B------:R-:W-:Y:S05]  /*1070*/  WARPSYNC.COLLECTIVE R15, `(.L_x_14993) ;  /* 0x000000000f087348 */ /* 0x000fea0003c00000 */
[----:B------:R0:W1:Y:S02]  /*1080*/  SHFL.BFLY P6, R14, R13, R12, R11 ;  /* 0x0c00000c0d0e7389 */ /* 0x00006400000c000b */
[----:B01----:R-:W-:Y:S05]  /*1090*/  ENDCOLLECTIVE ;  /* 0x000000000000791b */ /* 0x003fea0003800000 */
.L_x_14993:
[----:B------:R-:W-:Y:S05]  /*10a0*/  BRA `(.L_x_14994) ;  /* 0xfffffff800547947 */ /* 0x000fea000383ffff */
        .weak           $__internal_226_$__cuda_sm3x_div_rn_noftz_f32_slowpath
        .type           $__internal_226_$__cuda_sm3x_div_rn_noftz_f32_slowpath,@function
        .size           $__internal_226_$__cuda_sm3x_div_rn_noftz_f32_slowpath,(.L_x_37603 - $__internal_226_$__cuda_sm3x_div_rn_noftz_f32_slowpath)
$__internal_226_$__cuda_sm3x_div_rn_noftz_f32_slowpath:
        /* <DEDUP_REMOVED lines=36> */
.L_x_14996:
        /* <DEDUP_REMOVED lines=51> */
.L_x_15003:
[----:B------:R-:W-:-:S04]  /*1620*/  LOP3.LUT R0, R0, 0x80000000, RZ, 0xc0, !PT ;  /* 0x8000000000007812 */ /* 0x000fc800078ec0ff */
[----:B------:R-:W-:Y:S01]  /*1630*/  LOP3.LUT R0, R0, 0x7f800000, RZ, 0xfc, !PT ;  /* 0x7f80000000007812 */ /* 0x000fe200078efcff */
[----:B------:R-:W-:Y:S06]  /*1640*/  BRA `(.L_x_15004) ;  /* 0x0000000000047947 */ /* 0x000fec0003800000 */
.L_x_15002:
[----:B------:R-:W-:-:S07]  /*1650*/  LEA R0, R13, R0, 0x17 ;  /* 0x000000000d007211 */ /* 0x000fce00078eb8ff */
.L_x_15004:
[----:B------:R-:W-:Y:S05]  /*1660*/  BSYNC.RECONVERGENT B3 ;  /* 0x0000000000037941 */ /* 0x000fea0003800200 */
.L_x_15001:
[----:B------:R-:W-:Y:S05]  /*1670*/  BRA `(.L_x_15005) ;  /* 0x0000000000207947 */ /* 0x000fea0003800000 */
.L_x_15000:
[----:B------:R-:W-:-:S04]  /*1680*/  LOP3.LUT R0, R23, 0x80000000, R14, 0x48, !PT ;  /* 0x8000000017007812 */ /* 0x000fc800078e480e */
[----:B------:R-:W-:Y:S01]  /*1690*/  LOP3.LUT R0, R0, 0x7f800000, RZ, 0xfc, !PT ;  /* 0x7f80000000007812 */ /* 0x000fe200078efcff */
[----:B------:R-:W-:Y:S06]  /*16a0*/  BRA `(.L_x_15005) ;  /* 0x0000000000147947 */ /* 0x000fec0003800000 */
.L_x_14999:
[----:B------:R-:W-:Y:S01]  /*16b0*/  LOP3.LUT R0, R23, 0x80000000, R14, 0x48, !PT ;  /* 0x8000000017007812 */ /* 0x000fe200078e480e */
[----:B------:R-:W-:Y:S06]  /*16c0*/  BRA `(.L_x_15005) ;  /* 0x00000000000c7947 */ /* 0x000fec0003800000 */
.L_x_14998:
[----:B------:R-:W0:Y:S01]  /*16d0*/  MUFU.RSQ R0, -QNAN ;  /* 0xffc0000000007908 */ /* 0x000e220000001400 */
[----:B------:R-:W-:Y:S05]  /*16e0*/  BRA `(.L_x_15005) ;  /* 0x0000000000047947 */ /* 0x000fea0003800000 */
.L_x_14997:
[----:B------:R-:W-:-:S07]  /*16f0*/  FADD.FTZ R0, R0, R11 ;  /* 0x0000000b00007221 */ /* 0x000fce0000010000 */
.L_x_15005:
[----:B------:R-:W-:Y:S05]  /*1700*/  BSYNC.RECONVERGENT B2 ;  /* 0x0000000000027941 */ /* 0x000fea0003800200 */
.L_x_14995:
[----:B------:R-:W-:-:S04]  /*1710*/  IMAD.MOV.U32 R11, RZ, RZ, 0x0 ;  /* 0x00000000ff0b7424 */ /* 0x000fc800078e00ff */
[----:B0-----:R-:W-:Y:S05]  /*1720*/  RET.REL.NODEC R10 `(_Z15SoftmaxWarpImplI22BroadcastScaleMaskLoadIffbLm3EiE11DirectStoreIffEfLi1ELi1ELi32ELi1ELb0EL9Algorithm0EEvT_T0_ll) ;  /* 0xffffffe80a347950 */ /* 0x001fea0003c3ffff */
.L_x_15006:
        /* <DEDUP_REMOVED lines=13> */
.L_x_37603:


//--------------------- .text._Z15SoftmaxWarpImplI22BroadcastScaleMaskLoadIffbLm3EiE11DirectStoreIffEfLi1ELi1ELi32ELi2ELb1EL9Algorithm0EEvT_T0_ll --------------------------
	.section	.text._Z15SoftmaxWarpImplI22BroadcastScaleMaskLoadIffbLm3EiE11DirectStoreIffEfLi1ELi1ELi32ELi2ELb1EL9Algorithm0EEvT_T0_ll,"ax",@progbits
	.align	128
        .global         _Z15SoftmaxWarpImplI22BroadcastScaleMaskLoadIffbLm3EiE11DirectStoreIffEfLi1ELi1ELi32ELi2ELb1EL9Algorithm0EEvT_T0_ll
        .type           _Z15SoftmaxWarpImplI22BroadcastScaleMaskLoadIffbLm3EiE11DirectStoreIffEfLi1ELi1ELi32ELi2ELb1EL9Algorithm0EEvT_T0_ll,@function
        .size           _Z15SoftmaxWarpImplI22BroadcastScaleMaskLoadIffbLm3EiE11DirectStoreIffEfLi1ELi1ELi32ELi2ELb1EL9Algorithm0EEvT_T0_ll,(.L_x_37604 - _Z15SoftmaxWarpImplI22BroadcastScaleMaskLoadIffbLm3EiE11DirectStoreIffEfLi1ELi1ELi32ELi2ELb1EL9Algorithm0EEvT_T0_ll)
        .other          _Z15SoftmaxWarpImplI22BroadcastScaleMaskLoadIffbLm3EiE11DirectStoreIffEfLi1ELi1ELi32ELi2ELb1EL9Algorithm0EEvT_T0_ll,@"STO_CUDA_ENTRY STV_DEFAULT"
_Z15SoftmaxWarpImplI22BroadcastScaleMaskLoadIffbLm3EiE11DirectStoreIffEfLi1ELi1ELi32ELi2ELb1EL9Algorithm0EEvT_T0_ll:
.text._Z15SoftmaxWarpImplI22BroadcastScaleMaskLoadIffbLm3EiE11DirectStoreIffEfLi1ELi1ELi32ELi2ELb1EL9Algorithm0EEvT_T0_ll:
        /* <DEDUP_REMOVED lines=29> */
.L_x_15007:
        /* <DEDUP_REMOVED lines=18> */
[----:B------:R-:W4:Y:S08]  /*02f0*/  LDC.64 R6, c[0x0][0x358] ;  /* 0x0000d600ff067b82 */ /* 0x000f300000000a00 */
[----:B------:R-:W0:Y:S08]  /*0300*/  LDC.64 R8, c[0x0][0x390] ;  /* 0x0000e400ff087b82 */ /* 0x000e300000000a00 */
[----:B------:R-:W0:Y:S02]  /*0310*/  LDC.64 R16, c[0x0][0x398] ;  /* 0x0000e600ff107b82 */ /* 0x000e240000000a00 */
.L_x_15022:
[----:B-1----:R-:W1:Y:S01]  /*0320*/  LDC.64 R2, c[0x0][0x3a0] ;  /* 0x0000e800ff027b82 */ /* 0x002e620000000a00 */
        /* <DEDUP_REMOVED lines=48> */
[----:B------:R-:W-:-:S03]  /*0630*/  SHF.R.S64 R14, RZ, 0x1e, R0 ;  /* 0x0000001eff0e7819 */ /* 0x000fc60000001000 */
        /* <DEDUP_REMOVED lines=11> */
[----:B------:R-:W-:-:S04]  /*06f0*/  ISETP.NE.U32.AND P1, PT, R8, 0x1, PT ;  /* 0x000000010800780c */ /* 0x000fc80003f25070 */
[----:B------:R-:W-:Y:S01]  /*0700*/  @!P3 IMAD.MOV R4, RZ, RZ, -R4 ;  /* 0x000000ffff04b224 */ /* 0x000fe200078e0a04 */
[----:B------:R-:W-:Y:S02]  /*0710*/  @!P2 LOP3.LUT R4, RZ, R21, RZ, 0x33, !PT ;  /* 0x00000015ff04a212 */ /* 0x000fe400078e33ff */
[----:B------:R-:W-:Y:S02]  /*0720*/  ISETP.NE.U32.AND P3, PT, R16, 0x1, PT ;  /* 0x000000011000780c */ /* 0x000fe40003f65070 */
[----:B------:R-:W-:Y:S01]  /*0730*/  ISETP.NE.AND.EX P1, PT, R9, RZ, PT, P1 ;  /* 0x000000ff0900720c */ /* 0x000fe20003f25310 */
        /* <DEDUP_REMOVED lines=17> */
[----:B--2---:R-:W-:Y:S01]  /*0850*/  ISETP.NE.AND P1, PT, R10, RZ, PT ;  /* 0x000000ff0a00720c */ /* 0x004fe20003f25270 */
[----:B----4-:R-:W-:-:S12]  /*0860*/  FMUL R4, R14, UR52 ;  /* 0x000000340e047c20 */ /* 0x010fd80008400000 */
[----:B------:R-:W0:Y:S02]  /*0870*/  @!P1 LDC R4, c[0x0][0x3e8] ;  /* 0x0000fa00ff049b82 */ /* 0x000e240000000800 */
[----:B0-----:R-:W-:-:S07]  /*0880*/  FMNMX R13, R4, -INF , !PT ;  /* 0xff800000040d7809 */ /* 0x001fce0007800000 */
.L_x_15010:
[----:B------:R-:W-:Y:S05]  /*0890*/  BSYNC.RECONVERGENT B1 ;  /* 0x0000000000017941 */ /* 0x000fea0003800200 */
.L_x_15009:
[----:B------:R-:W-:Y:S01]  /*08a0*/  BSSY.RECONVERGENT B1, `(.L_x_15011) ;  /* 0x0000054000017945 */ /* 0x000fe20003800200 */
[----:B------:R-:W-:Y:S01]  /*08b0*/  MOV R5, 0xff800000 ;  /* 0xff80000000057802 */ /* 0x000fe20000000f00 */
[----:B------:R-:W-:Y:S02]  /*08c0*/  IMAD.MOV.U32 R0, RZ, RZ, -0x800000 ;  /* 0xff800000ff007424 */ /* 0x000fe400078e00ff */
[----:B------:R-:W-:Y:S05]  /*08d0*/  @P0 BRA `(.L_x_15012) ;  /* 0x0000000400400947 */ /* 0x000fea0003800000 */
[----:B-1----:R-:W-:Y:S01]  /*08e0*/  IABS R12, R23 ;  /* 0x00000017000c7213 */ /* 0x002fe20000000000 */
[----:B---3--:R-:W-:Y:S01]  /*08f0*/  IMAD R5, R19, UR50, R22 ;  /* 0x0000003213057c24 */ /* 0x008fe2000f8e0216 */
[----:B----4-:R-:W-:Y:S02]  /*0900*/  R2UR UR6, R6 ;  /* 0x00000000060672ca */ /* 0x010fe400000e0000 */
[----:B------:R-:W0:Y:S01]  /*0910*/  I2F.RP R14, R12 ;  /* 0x0000000c000e7306 */ /* 0x000e220000209400 */
[----:B------:R-:W-:Y:S01]  /*0920*/  IMAD.IADD R0, R24, 0x1, R5 ;  /* 0x0000000118007824 */ /* 0x000fe200078e0205 */
[C---:B------:R-:W-:Y:S02]  /*0930*/  R2UR UR7, R7.reuse ;  /* 0x00000000070772ca */ /* 0x040fe400000e0000 */
[----:B------:R-:W-:Y:S02]  /*0940*/  R2UR UR4, R6 ;  /* 0x00000000060472ca */ /* 0x000fe400000e0000 */
[----:B------:R-:W-:-:S02]  /*0950*/  R2UR UR5, R7 ;  /* 0x00000000070572ca */ /* 0x000fc400000e0000 */
        /* <DEDUP_REMOVED lines=8> */
[----:B------:R-:W-:Y:S02]  /*09e0*/  MOV R11, R15 ;  /* 0x0000000f000b7202 */ /* 0x000fe40000000f00 */
        /* <DEDUP_REMOVED lines=36> */
[----:B------:R-:W-:-:S04]  /*0c30*/  ISETP.NE.U32.AND P1, PT, R8, 0x1, PT ;  /* 0x000000010800780c */ /* 0x000fc80003f25070 */
[----:B------:R-:W-:Y:S01]  /*0c40*/  ISETP.NE.AND.EX P1, PT, R9, RZ, PT, P1 ;  /* 0x000000ff0900720c */ /* 0x000fe20003f25310 */
[----:B------:R-:W-:Y:S01]  /*0c50*/  @!P3 IMAD.MOV R10, RZ, RZ, -R10 ;  /* 0x000000ffff0ab224 */ /* 0x000fe200078e0a0a */
[----:B------:R-:W-:Y:S02]  /*0c60*/  @!P2 LOP3.LUT R10, RZ, R21, RZ, 0x33, !PT ;  /* 0x00000015ff0aa212 */ /* 0x000fe400078e33ff */
[----:B------:R-:W-:Y:S02]  /*0c70*/  ISETP.NE.U32.AND P3, PT, R16, 0x1, PT ;  /* 0x000000011000780c */ /* 0x000fe40003f65070 */
[----:B------:R-:W-:Y:S02]  /*0c80*/  ISETP.NE.U32.AND P2, PT, R2, 0x1, PT ;  /* 0x000000010200780c */ /* 0x000fe40003f45070 */
[----:B------:R-:W-:Y:S02]  /*0c90*/  IADD3 R2, PT, PT, -R10, RZ, RZ ;  /* 0x000000ff0a027210 */ /* 0x000fe40007ffe1ff */
[----:B------:R-:W-:-:S02]  /*0ca0*/  ISETP.NE.AND.EX P3, PT, R17, RZ, PT, P3 ;  /* 0x000000ff1100720c */ /* 0x000fc40003f65330 */
[----:B------:R-:W-:Y:S01]  /*0cb0*/  SEL R14, R14, RZ, P1 ;  /* 0x000000ff0e0e7207 */ /* 0x000fe20000800000 */
[----:B------:R-:W-:Y:S01]  /*0cc0*/  IMAD R12, R21, R2, R12 ;  /* 0x00000002150c7224 */ /* 0x000fe200078e020c */
        /* <DEDUP_REMOVED lines=17> */
.L_x_15012:
[----:B------:R-:W-:Y:S05]  /*0de0*/  BSYNC.RECONVERGENT B1 ;  /* 0x0000000000017941 */ /* 0x000fea0003800200 */
.L_x_15011:
[----:B------:R-:W-:-:S03]  /*0df0*/  UMOV UR4, 0xffffffff ;  /* 0xffffffff00047882 */ /* 0x000fc60000000000 */
[----:B------:R-:W-:Y:S05]  /*0e00*/  BRA.DIV UR4, `(.L_x_15013) ;  /* 0x0000000604f07947 */ /* 0x000fea000b800000 */
[----:B------:R-:W0:Y:S01]  /*0e10*/  SHFL.BFLY PT, R14, R13, 0x10, 0x1f ;  /* 0x0e001f000d0e7f89 */ /* 0x000e2200000e0000 */
[----:B------:R-:W-:-:S03]  /*0e20*/  IMAD.MOV.U32 R11, RZ, RZ, 0x3bbb989d ;  /* 0x3bbb989dff0b7424 */ /* 0x000fc600078e00ff */
[----:B------:R-:W5:Y:S01]  /*0e30*/  SHFL.BFLY PT, R25, R0, 0x10, 0x1f ;  /* 0x0e001f0000197f89 */ /* 0x000f6200000e0000 */
[----:B0-----:R-:W-:Y:S02]  /*0e40*/  FMNMX R13, R14, R13, !PT ;  /* 0x0000000d0e0d7209 */ /* 0x001fe40007800000 */
[----:B-----5:R-:W-:-:S03]  /*0e50*/  FMNMX R26, R25, R0, !PT ;  /* 0x00000000191a7209 */ /* 0x020fc60007800000 */
[----:B------:R-:W0:Y:S04]  /*0e60*/  SHFL.BFLY PT, R14, R13, 0x8, 0x1f ;  /* 0x0d001f000d0e7f89 */ /* 0x000e2800000e0000 */
[----:B------:R-:W5:Y:S01]  /*0e70*/  SHFL.BFLY PT, R25, R26, 0x8, 0x1f ;  /* 0x0d001f001a197f89 */ /* 0x000f6200000e0000 */
[----:B0-----:R-:W-:Y:S01]  /*0e80*/  FMNMX R10, R13, R14, !PT ;  /* 0x0000000e0d0a7209 */ /* 0x001fe20007800000 */
[----:B------:R-:W-:Y:S01]  /*0e90*/  IMAD.MOV.U32 R13, RZ, RZ, 0x437c0000 ;  /* 0x437c0000ff0d7424 */ /* 0x000fe200078e00ff */
[----:B-----5:R-:W-:-:S03]  /*0ea0*/  FMNMX R28, R26, R25, !PT ;  /* 0x000000191a1c7209 */ /* 0x020fc60007800000 */
[----:B------:R-:W0:Y:S04]  /*0eb0*/  SHFL.BFLY PT, R14, R10, 0x4, 0x1f ;  /* 0x0c801f000a0e7f89 */ /* 0x000e2800000e0000 */
[----:B------:R-:W5:Y:S01]  /*0ec0*/  SHFL.BFLY PT, R27, R28, 0x4, 0x1f ;  /* 0x0c801f001c1b7f89 */ /* 0x000f6200000e0000 */
[----:B0-----:R-:W-:Y:S02]  /*0ed0*/  FMNMX R25, R10, R14, !PT ;  /* 0x0000000e0a197209 */ /* 0x001fe40007800000 */
[----:B-----5:R-:W-:-:S03]  /*0ee0*/  FMNMX R0, R28, R27, !PT ;  /* 0x0000001b1c007209 */ /* 0x020fc60007800000 */
[----:B------:R-:W1:Y:S04]  /*0ef0*/  SHFL.BFLY PT, R14, R25, 0x2, 0x1f ;  /* 0x0c401f00190e7f89 */ /* 0x000e6800000e0000 */
[----:B------:R-:W0:Y:S01]  /*0f00*/  SHFL.BFLY PT, R27, R0, 0x2, 0x1f ;  /* 0x0c401f00001b7f89 */ /* 0x000e2200000e0000 */
        /* <DEDUP_REMOVED lines=13> */
[----:B------:R-:W-:Y:S02]  /*0fe0*/  SHF.L.U32 R0, R2, 0x17, RZ ;  /* 0x0000001702007819 */ /* 0x000fe400000006ff */
[C---:B------:R-:W-:Y:S01]  /*0ff0*/  FFMA R3, R4.reuse, 1.4426950216293334961, -R3 ;  /* 0x3fb8aa3b04037823 */ /* 0x040fe20000000803 */
[C---:B------:R-:W-:Y:S01]  /*1000*/  FADD R11, R5.reuse, -12583039 ;  /* 0xcb40007f050b7421 */ /* 0x040fe20000000000 */
[----:B------:R-:W-:Y:S02]  /*1010*/  IMAD.SHL.U32 R2, R5, 0x800000, RZ ;  /* 0x0080000005027824 */ /* 0x000fe400078e00ff */
        /* <DEDUP_REMOVED lines=28> */
.L_x_15044:
        /* <DEDUP_REMOVED lines=11> */
[----:B--234-:R-:W-:Y:S05]  /*1290*/  CALL.REL.NOINC `($__internal_227_$__cuda_sm3x_div_rn_noftz_f32_slowpath) ;  /* 0x0000000c00387944 */ /* 0x01cfea0003c00000 */
[----:B------:R-:W-:-:S07]  /*12a0*/  IMAD.MOV.U32 R15, RZ, RZ, R0 ;  /* 0x000000ffff0f7224 */ /* 0x000fce00078e0000 */
.L_x_15015:
[----:B------:R-:W-:Y:S05]  /*12b0*/  BSYNC.RECONVERGENT B1 ;  /* 0x0000000000017941 */ /* 0x000fea0003800200 */
.L_x_15014:
        /* <DEDUP_REMOVED lines=10> */
[----:B----4-:R-:W-:Y:S02]  /*1360*/  R2UR UR4, R6 ;  /* 0x00000000060472ca */ /* 0x010fe400000e0000 */
[----:B------:R-:W-:Y:S01]  /*1370*/  R2UR UR5, R7 ;  /* 0x00000000070572ca */ /* 0x000fe200000e0000 */
[C---:B------:R-:W-:Y:S02]  /*1380*/  IMAD R13, R19.reuse, UR43, R12 ;  /* 0x0000002b130d7c24 */ /* 0x040fe4000f8e020c */
[----:B------:R-:W-:-:S04]  /*1390*/  IMAD.WIDE.U32 R10, R19, UR42, R24 ;  /* 0x0000002a130a7c25 */ /* 0x000fc8000f8e0018 */
[----:B------:R-:W-:Y:S01]  /*13a0*/  IMAD.IADD R11, R11, 0x1, R13 ;  /* 0x000000010b0b7824 */ /* 0x000fe200078e020d */
[----:B------:R-:W-:-:S04]  /*13b0*/  LEA R12, P2, R10, UR40, 0x2 ;  /* 0x000000280a0c7c11 */ /* 0x000fc8000f8410ff */
[----:B------:R-:W-:-:S05]  /*13c0*/  LEA.HI.X R13, R10, UR41, R11, 0x2, P2 ;  /* 0x000000290a0d7c11 */ /* 0x000fca00090f140b */
[----:B------:R0:W-:Y:S04]  /*13d0*/  STG.E desc[UR4][R12.64], R15 ;  /* 0x0000000f0c007986 */ /* 0x0001e8000c101904 */
.L_x_15017:
[----:B------:R-:W-:Y:S05]  /*13e0*/  BSYNC.RECONVERGENT B1 ;  /* 0x0000000000017941 */ /* 0x000fea0003800200 */
.L_x_15016:
[----:B------:R-:W-:Y:S01]  /*13f0*/  BSSY.RECONVERGENT B1, `(.L_x_15018) ;  /* 0x0000008000017945 */ /* 0x000fe20003800200 */
[----:B------:R-:W-:-:S03]  /*1400*/  FFMA R11, R3, R4, R0 ;  /* 0x00000004030b7223 */ /* 0x000fc60000000000 */
[----:B------:R-:W-:Y:S05]  /*1410*/  @!P1 BRA `(.L_x_15019) ;  /* 0x0000000000149947 */ /* 0x000fea0003800000 */
[----:B------:R-:W-:Y:S01]  /*1420*/  IMAD.MOV.U32 R0, RZ, RZ, R2 ;  /* 0x000000ffff007224 */ /* 0x000fe200078e0002 */
[----:B------:R-:W-:Y:S02]  /*1430*/  MOV R3, R5 ;  /* 0x0000000500037202 */ /* 0x000fe40000000f00 */
[----:B------:R-:W-:-:S07]  /*1440*/  MOV R4, 0x1460 ;  /* 0x0000146000047802 */ /* 0x000fce0000000f00 */
[----:B0-234-:R-:W-:Y:S05]  /*1450*/  CALL.REL.NOINC `($__internal_227_$__cuda_sm3x_div_rn_noftz_f32_slowpath) ;  /* 0x0000000800c87944 */ /* 0x01dfea0003c00000 */
[----:B------:R-:W-:-:S07]  /*1460*/  IMAD.MOV.U32 R11, RZ, RZ, R0 ;  /* 0x000000ffff0b7224 */ /* 0x000fce00078e0000 */
.L_x_15019:
[----:B------:R-:W-:Y:S05]  /*1470*/  BSYNC.RECONVERGENT B1 ;  /* 0x0000000000017941 */ /* 0x000fea0003800200 */
.L_x_15018:
[----:B------:R-:W-:Y:S04]  /*1480*/  BSSY.RECONVERGENT B1, `(.L_x_15020) ;  /* 0x000000d000017945 */ /* 0x000fe80003800200 */
[----:B------:R-:W-:Y:S05]  /*1490*/  @P0 BRA `(.L_x_15021) ;  /* 0x00000000002c0947 */ /* 0x000fea0003800000 */
[----:B------:R-:W1:Y:S01]  /*14a0*/  LDC.64 R2, c[0x0][0x3f8] ;  /* 0x0000fe00ff027b82 */ /* 0x000e620000000a00 */
[----:B------:R-:W-:Y:S01]  /*14b0*/  IMAD R0, R18, UR42, RZ ;  /* 0x0000002a12007c24 */ /* 0x000fe2000f8e02ff */
[----:B----4-:R-:W-:Y:S02]  /*14c0*/  R2UR UR4, R6 ;  /* 0x00000000060472ca */ /* 0x010fe400000e0000 */
        /* <DEDUP_REMOVED lines=8> */
.L_x_15021:
[----:B------:R-:W-:Y:S05]  /*1550*/  BSYNC.RECONVERGENT B1 ;  /* 0x0000000000017941 */ /* 0x000fea0003800200 */
.L_x_15020:
[----:B------:R-:W-:-:S04]  /*1560*/  IADD3 R19, P0, PT, R20, R19, RZ ;  /* 0x0000001314137210 */ /* 0x000fc80007f1e0ff */
[----:B------:R-:W-:Y:S02]  /*1570*/  LEA.HI.X.SX32 R18, R20, R18, 0x1, P0 ;  /* 0x0000001214127211 */ /* 0x000fe400000f0eff */
[----:B------:R-:W-:-:S04]  /*1580*/  ISETP.GE.U32.AND P0, PT, R19, UR48, PT ;  /* 0x0000003013007c0c */ /* 0x000fc8000bf06070 */
[----:B------:R-:W-:-:S13]  /*1590*/  ISETP.GE.AND.EX P0, PT, R18, UR49, PT, P0 ;  /* 0x0000003112007c0c */ /* 0x000fda000bf06300 */
[----:B------:R-:W-:Y:S05]  /*15a0*/  @!P0 BRA `(.L_x_15022) ;  /* 0xffffffec005c8947 */ /* 0x000fea000383ffff */
[----:B------:R-:W-:Y:S05]  /*15b0*/  BSYNC B0 ;  /* 0x0000000000007941 */ /* 0x000fea0003800000 */
.L_x_15008:
[----:B------:R-:W-:Y:S05]  /*15c0*/  EXIT ;  /* 0x000000000000794d */ /* 0x000fea0003800000 */
.L_x_15013:
[----:B------:R-:W-:Y:S01]  /*15d0*/  HFMA2 R12, -RZ, RZ, 0, 9.5367431640625e-07 ;  /* 0x00000010ff0c7431 */ /* 0x000fe200000001ff */
[----:B------:R-:W-:Y:S01]  /*15e0*/  BSSY B1, `(.L_x_15023) ;  /* 0x0000006000017945 */ /* 0x000fe20003800000 */
[----:B------:R-:W-:Y:S02]  /*15f0*/  IMAD.MOV.U32 R11, RZ, RZ, 0x1f ;  /* 0x0000001fff0b7424 */ /* 0x000fe400078e00ff */
[----:B------:R-:W-:-:S07]  /*1600*/  IMAD.MOV.U32 R15, RZ, RZ, -0x1 ;  /* 0xffffffffff0f7424 */ /* 0x000fce00078e00ff */
[----:B-1234-:R-:W-:Y:S05]  /*1610*/  WARPSYNC.COLLECTIVE R15, `(.L_x_15024) ;  /* 0x000000000f087348 */ /* 0x01efea0003c00000 */
[----:B------:R0:W0:Y:S02]  /*1620*/  SHFL.BFLY P6, R14, R13, R12, R11 ;  /* 0x0c00000c0d0e7389 */ /* 0x00002400000c000b */
[----:B01234-:R-:W-:Y:S05]  /*1630*/  ENDCOLLECTIVE ;  /* 0x000000000000791b */ /* 0x01ffea0003800000 */
.L_x_15024:
[----:B------:R-:W-:Y:S05]  /*1640*/  BSYNC B1 ;  /* 0x0000000000017941 */ /* 0x000fea0003800000 */
.L_x_15023:
[----:B------:R-:W-:Y:S01]  /*1650*/  FMNMX R13, R14, R13, !PT ;  /* 0x0000000d0e0d7209 */ /* 0x000fe20007800000 */
[----:B------:R-:W-:Y:S01]  /*1660*/  IMAD.MOV.U32 R11, RZ, RZ, 0x1f ;  /* 0x0000001fff0b7424 */ /* 0x000fe200078e00ff */
[----:B------:R-:W-:Y:S01]  /*1670*/  MOV R12, 0x8 ;  /* 0x00000008000c7802 */ /* 0x000fe20000000f00 */
[----:B------:R-:W-:-:S07]  /*1680*/  IMAD.MOV.U32 R15, RZ, RZ, -0x1 ;  /* 0xffffffffff0f7424 */ /* 0x000fce00078e00ff */
[----:B------:R-:W-:Y:S05]  /*1690*/  WARPSYNC.COLLECTIVE R15, `(.L_x_15025) ;  /* 0x000000000f087348 */ /* 0x000fea0003c00000 */
[----:B------:R0:W1:Y:S02]  /*16a0*/  SHFL.BFLY P6, R14, R13, R12, R11 ;  /* 0x0c00000c0d0e7389 */ /* 0x00006400000c000b */
[----:B01----:R-:W-:Y:S05]  /*16b0*/  ENDCOLLECTIVE ;  /* 0x000000000000791b */ /* 0x003fea0003800000 */
.L_x_15025:
[----:B------:R-:W-:Y:S01]  /*16c0*/  IMAD.MOV.U32 R12, RZ, RZ, 0x4 ;  /* 0x00000004ff0c7424 */ /* 0x000fe200078e00ff */
[----:B------:R-:W-:-:S04]  /*16d0*/  FMNMX R10, R13, R14, !PT ;  /* 0x0000000e0d0a7209 */ /* 0x000fc80007800000 */
[----:B------:R-:W-:-:S07]  /*16e0*/  MOV R13, R10 ;  /* 0x0000000a000d7202 */ /* 0x000fce0000000f00 */
[----:B------:R-:W-:Y:S05]  /*16f0*/  WARPSYNC.COLLECTIVE R15, `(.L_x_15026) ;  /* 0x000000000f087348 */ /* 0x000fea0003c00000 */
[----:B------:R0:W1:Y:S02]  /*1700*/  SHFL.BFLY P6, R14, R13, R12, R11 ;  /* 0x0c00000c0d0e7389 */ /* 0x00006400000c000b */
[----:B01----:R-:W-:Y:S05]  /*1710*/  ENDCOLLECTIVE ;  /* 0x000000000000791b */ /* 0x003fea0003800000 */
.L_x_15026:
[----:B------:R-:W-:Y:S01]  /*1720*/  HFMA2 R12, -RZ, RZ, 0, 1.1920928955078125e-07 ;  /* 0x00000002ff0c7431 */ /* 0x000fe200000001ff */
[----:B------:R-:W-:-:S05]  /*1730*/  FMNMX R25, R10, R14, !PT ;  /* 0x0000000e0a197209 */ /* 0x000fca0007800000 */
[----:B------:R-:W-:-:S07]  /*1740*/  IMAD.MOV.U32 R13, RZ, RZ, R25 ;  /* 0x000000ffff0d7224 */ /* 0x000fce00078e0019 */
[----:B------:R-:W-:Y:S05]  /*1750*/  WARPSYNC.COLLECTIVE R15, `(.L_x_15027) ;  /* 0x000000000f087348 */ /* 0x000fea0003c00000 */
[----:B------:R0:W1:Y:S02]  /*1760*/  SHFL.BFLY P6, R14, R13, R12, R11 ;  /* 0x0c00000c0d0e7389 */ /* 0x00006400000c000b */
[----:B01----:R-:W-:Y:S05]  /*1770*/  ENDCOLLECTIVE ;  /* 0x000000000000791b */ /* 0x003fea0003800000 */
.L_x_15027:
[----:B------:R-:W-:Y:S01]  /*1780*/  IMAD.MOV.U32 R12, RZ, RZ, 0x1 ;  /* 0x00000001ff0c7424 */ /* 0x000fe200078e00ff */
[----:B------:R-:W-:-:S05]  /*1790*/  FMNMX R3, R25, R14, !PT ;  /* 0x0000000e19037209 */ /* 0x000fca0007800000 */
[----:B------:R-:W-:-:S07]  /*17a0*/  IMAD.MOV.U32 R13, RZ, RZ, R3 ;  /* 0x000000ffff0d7224 */ /* 0x000fce00078e0003 */
[----:B------:R-:W-:Y:S05]  /*17b0*/  WARPSYNC.COLLECTIVE R15, `(.L_x_15028) ;  /* 0x000000000f087348 */ /* 0x000fea0003c00000 */
[----:B------:R0:W1:Y:S02]  /*17c0*/  SHFL.BFLY P6, R14, R13, R12, R11 ;  /* 0x0c00000c0d0e7389 */ /* 0x00006400000c000b */
[----:B01----:R-:W-:Y:S05]  /*17d0*/  ENDCOLLECTIVE ;  /* 0x000000000000791b */ /* 0x003fea0003800000 */
.L_x_15028:
[----:B------:R-:W-:Y:S02]  /*17e0*/  IMAD.MOV.U32 R13, RZ, RZ, R0 ;  /* 0x000000ffff0d7224 */ /* 0x000fe400078e0000 */
[----:B------:R-:W-:Y:S01]  /*17f0*/  IMAD.MOV.U32 R12, RZ, RZ, 0x10 ;  /* 0x00000010ff0c7424 */ /* 0x000fe200078e00ff */
[----:B------:R-:W-:-:S07]  /*1800*/  MOV R2, R14 ;  /* 0x0000000e00027202 */ /* 0x000fce0000000f00 */
[----:B------:R-:W-:Y:S05]  /*1810*/  WARPSYNC.COLLECTIVE R15, `(.L_x_15029) ;  /* 0x000000000f087348 */ /* 0x000fea0003c00000 */
[----:B------:R0:W1:Y:S02]  /*1820*/  SHFL.BFLY P6, R14, R13, R12, R11 ;  /* 0x0c00000c0d0e7389 */ /* 0x00006400000c000b */
[----:B01----:R-:W-:Y:S05]  /*1830*/  ENDCOLLECTIVE ;  /* 0x000000000000791b */ /* 0x003fea0003800000 */
.L_x_15029:
[----:B------:R-:W-:Y:S01]  /*1840*/  IMAD.MOV.U32 R12, RZ, RZ, 0x8 ;  /* 0x00000008ff0c7424 */ /* 0x000fe200078e00ff */
[----:B------:R-:W-:-:S04]  /*1850*/  MOV R25, R14 ;  /* 0x0000000e00197202 */ /* 0x000fc80000000f00 */
[----:B------:R-:W-:-:S05]  /*1860*/  FMNMX R26, R25, R0, !PT ;  /* 0x00000000191a7209 */ /* 0x000fca0007800000 */
[----:B------:R-:W-:-:S07]  /*1870*/  IMAD.MOV.U32 R13, RZ, RZ, R26 ;  /* 0x000000ffff0d7224 */ /* 0x000fce00078e001a */
[----:B------:R-:W-:Y:S05]  /*1880*/  WARPSYNC.COLLECTIVE R15, `(.L_x_15030) ;  /* 0x000000000f087348 */ /* 0x000fea0003c00000 */
[----:B------:R0:W1:Y:S02]  /*1890*/  SHFL.BFLY P6, R14, R13, R12, R11 ;  /* 0x0c00000c0d0e7389 */ /* 0x00006400000c000b */
[----:B01----:R-:W-:Y:S05]  /*18a0*/  ENDCOLLECTIVE ;  /* 0x000000000000791b */ /* 0x003fea0003800000 */
.L_x_15030:
[----:B------:R-:W-:Y:S01]  /*18b0*/  IMAD.MOV.U32 R12, RZ, RZ, 0x4 ;  /* 0x00000004ff0c7424 */ /* 0x000fe200078e00ff */
[----:B------:R-:W-:-:S04]  /*18c0*/  MOV R25, R14 ;  /* 0x0000000e00197202 */ /* 0x000fc80000000f00 */
[----:B------:R-:W-:-:S05]  /*18d0*/  FMNMX R28, R26, R25, !PT ;  /* 0x000000191a1c7209 */ /* 0x000fca0007800000 */
[----:B------:R-:W-:-:S07]  /*18e0*/  IMAD.MOV.U32 R13, RZ, RZ, R28 ;  /* 0x000000ffff0d7224 */ /* 0x000fce00078e001c */
[----:B------:R-:W-:Y:S05]  /*18f0*/  WARPSYNC.COLLECTIVE R15, `(.L_x_15031) ;  /* 0x000000000f087348 */ /* 0x000fea0003c00000 */
[----:B------:R0:W1:Y:S02]  /*1900*/  SHFL.BFLY P6, R14, R13, R12, R11 ;  /* 0x0c00000c0d0e7389 */ /* 0x00006400000c000b */
[----:B01----:R-:W-:Y:S05]  /*1910*/  ENDCOLLECTIVE ;  /* 0x000000000000791b */ /* 0x003fea0003800000 */
.L_x_15031:
[----:B------:R-:W-:Y:S01]  /*1920*/  IMAD.MOV.U32 R12, RZ, RZ, 0x2 ;  /* 0x00000002ff0c7424 */ /* 0x000fe200078e00ff */
[----:B------:R-:W-:-:S04]  /*1930*/  MOV R27, R14 ;  /* 0x0000000e001b7202 */ /* 0x000fc80000000f00 */
[----:B------:R-:W-:-:S05]  /*1940*/  FMNMX R0, R28, R27, !PT ;  /* 0x0000001b1c007209 */ /* 0x000fca0007800000 */
[----:B------:R-:W-:-:S07]  /*1950*/  IMAD.MOV.U32 R13, RZ, RZ, R0 ;  /* 0x000000ffff0d7224 */ /* 0x000fce00078e0000 */
[----:B------:R-:W-:Y:S05]  /*1960*/  WARPSYNC.COLLECTIVE R15, `(.L_x_15032) ;  /* 0x000000000f087348 */ /* 0x000fea0003c00000 */
[----:B------:R0:W1:Y:S02]  /*1970*/  SHFL.BFLY P6, R14, R13, R12, R11 ;  /* 0x0c00000c0d0e7389 */ /* 0x00006400000c000b */
[----:B01----:R-:W-:Y:S05]  /*1980*/  ENDCOLLECTIVE ;  /* 0x000000000000791b */ /* 0x003fea0003800000 */
.L_x_15032:
[----:B------:R-:W-:Y:S01]  /*1990*/  IMAD.MOV.U32 R12, RZ, RZ, 0x1 ;  /* 0x00000001ff0c7424 */ /* 0x000fe200078e00ff */
[----:B------:R-:W-:-:S04]  /*19a0*/  MOV R27, R14 ;  /* 0x0000000e001b7202 */ /* 0x000fc80000000f00 */
[----:B------:R-:W-:Y:S02]  /*19b0*/  FMNMX R26, R0, R27, !PT ;  /* 0x0000001b001a7209 */ /* 0x000fe40007800000 */
[----:B------:R-:W-:Y:S01]  /*19c0*/  FMNMX R27, R3, R2, !PT ;  /* 0x00000002031b7209 */ /* 0x000fe20007800000 */
[----:B------:R-:W-:Y:S02]  /*19d0*/  HFMA2 R2, -RZ, RZ, 0.96630859375, -0.0022525787353515625 ;  /* 0x3bbb989dff027431 */ /* 0x000fe400000001ff */
[----:B------:R-:W-:Y:S02]  /*19e0*/  IMAD.MOV.U32 R3, RZ, RZ, 0x437c0000 ;  /* 0x437c0000ff037424 */ /* 0x000fe400078e00ff */
[----:B------:R-:W-:Y:S02]  /*19f0*/  IMAD.MOV.U32 R13, RZ, RZ, R26 ;  /* 0x000000ffff0d7224 */ /* 0x000fe400078e001a */
[----:B------:R-:W-:-:S07]  /*1a00*/  FADD R27, -R27, R4 ;  /* 0x000000041b1b7221 */ /* 0x000fce0000000100 */
[----:B------:R-:W-:Y:S05]  /*1a10*/  WARPSYNC.COLLECTIVE R15, `(.L_x_15033) ;  /* 0x000000000f087348 */ /* 0x000fea0003c00000 */
[----:B------:R0:W1:Y:S02]  /*1a20*/  SHFL.BFLY P6, R14, R13, R12, R11 ;  /* 0x0c00000c0d0e7389 */ /* 0x00006400000c000b */
[----:B01----:R-:W-:Y:S05]  /*1a30*/  ENDCOLLECTIVE ;  /* 0x000000000000791b */ /* 0x003fea0003800000 */
.L_x_15033:
[----:B------:R-:W-:-:S04]  /*1a40*/  FFMA.SAT R0, R27, R2, 0.5 ;  /* 0x3f0000001b007423 */ /* 0x000fc80000002002 */
[----:B------:R-:W-:-:S04]  /*1a50*/  FFMA.RM R0, R0, R3, 12582913 ;  /* 0x4b40000100007423 */ /* 0x000fc80000004003 */
[C---:B------:R-:W-:Y:S01]  /*1a60*/  FADD R4, R0.reuse, -12583039 ;  /* 0xcb40007f00047421 */ /* 0x040fe20000000000 */
[----:B------:R-:W-:-:S03]  /*1a70*/  IMAD.SHL.U32 R0, R0, 0x800000, RZ ;  /* 0x0080000000007824 */ /* 0x000fc600078e00ff */
[----:B------:R-:W-:Y:S01]  /*1a80*/  FFMA R4, R27, 1.4426950216293334961, -R4 ;  /* 0x3fb8aa3b1b047823 */ /* 0x000fe20000000804 */
[----:B------:R-:W-:-:S03]  /*1a90*/  MOV R12, 0x10 ;  /* 0x00000010000c7802 */ /* 0x000fc60000000f00 */
[----:B------:R-:W-:-:S06]  /*1aa0*/  FFMA R27, R27, 1.925963033500011079e-08, R4 ;  /* 0x32a570601b1b7823 */ /* 0x000fcc0000000004 */
[----:B------:R-:W0:Y:S01]  /*1ab0*/  MUFU.EX2 R27, R27 ;  /* 0x0000001b001b7308 */ /* 0x000e220000000800 */
[----:B------:R-:W-:-:S05]  /*1ac0*/  FMNMX R14, R26, R14, !PT ;  /* 0x0000000e1a0e7209 */ /* 0x000fca0007800000 */
[----:B------:R-:W-:-:S04]  /*1ad0*/  FADD R5, -R14, R5 ;  /* 0x000000050e057221 */ /* 0x000fc80000000100 */
[----:B------:R-:W-:-:S04]  /*1ae0*/  FFMA.SAT R2, R5, R2, 0.5 ;  /* 0x3f00000005027423 */ /* 0x000fc80000002002 */
[----:B------:R-:W-:Y:S01]  /*1af0*/  FFMA.RM R2, R2, R3, 12582913 ;  /* 0x4b40000102027423 */ /* 0x000fe20000004003 */
[----:B0-----:R-:W-:-:S04]  /*1b00*/  FMUL R0, R0, R27 ;  /* 0x0000001b00007220 */ /* 0x001fc80000400000 */
[----:B------:R-:W-:-:S07]  /*1b10*/  FADD R13, RZ, R0 ;  /* 0x00000000ff0d7221 */ /* 0x000fce0000000000 */
[----:B------:R-:W-:Y:S05]  /*1b20*/  WARPSYNC.COLLECTIVE R15, `(.L_x_15034) ;  /* 0x000000000f087348 */ /* 0x000fea0003c00000 */
[----:B------:R0:W1:Y:S02]  /*1b30*/  SHFL.BFLY P6, R14, R13, R12, R11 ;  /* 0x0c00000c0d0e7389 */ /* 0x00006400000c000b */
[----:B01----:R-:W-:Y:S05]  /*1b40*/  ENDCOLLECTIVE ;  /* 0x000000000000791b */ /* 0x003fea0003800000 */
.L_x_15034:
[----:B------:R-:W-:Y:S02]  /*1b50*/  IMAD.MOV.U32 R12, RZ, RZ, 0x8 ;  /* 0x00000008ff0c7424 */ /* 0x000fe400078e00ff */
[----:B------:R-:W-:-:S04]  /*1b60*/  FADD R4, R13, R14 ;  /* 0x0000000e0d047221 */ /* 0x000fc80000000000 */
[----:B------:R-:W-:-:S07]  /*1b70*/  IMAD.MOV.U32 R13, RZ, RZ, R4 ;  /* 0x000000ffff0d7224 */ /* 0x000fce00078e0004 */
[----:B------:R-:W-:Y:S05]  /*1b80*/  WARPSYNC.COLLECTIVE R15, `(.L_x_15035) ;  /* 0x000000000f087348 */ /* 0x000fea0003c00000 */
[----:B------:R0:W1:Y:S02]  /*1b90*/  SHFL.BFLY P6, R14, R13, R12, R11 ;  /* 0x0c00000c0d0e7389 */ /* 0x00006400000c000b */
[----:B01----:R-:W-:Y:S05]  /*1ba0*/  ENDCOLLECTIVE ;  /* 0x000000000000791b */ /* 0x003fea0003800000 */
.L_x_15035:
[----:B------:R-:W-:Y:S02]  /*1bb0*/  IMAD.MOV.U32 R12, RZ, RZ, 0x4 ;  /* 0x00000004ff0c7424 */ /* 0x000fe400078e00ff */
[----:B------:R-:W-:Y:S01]  /*1bc0*/  FADD R10, R4, R14 ;  /* 0x0000000e040a7221 */ /* 0x000fe20000000000 */
[C---:B------:R-:W-:Y:S01]  /*1bd0*/  FADD R4, R2.reuse, -12583039 ;  /* 0xcb40007f02047421 */ /* 0x040fe20000000000 */
[----:B------:R-:W-:-:S03]  /*1be0*/  IMAD.SHL.U32 R2, R2, 0x800000, RZ ;  /* 0x0080000002027824 */ /* 0x000fc600078e00ff */
[----:B------:R-:W-:Y:S01]  /*1bf0*/  MOV R13, R10 ;  /* 0x0000000a000d7202 */ /* 0x000fe20000000f00 */
[----:B------:R-:W-:-:S07]  /*1c00*/  FFMA R4, R5, 1.4426950216293334961, -R4 ;  /* 0x3fb8aa3b05047823 */ /* 0x000fce0000000804 */
[----:B------:R-:W-:Y:S05]  /*1c10*/  WARPSYNC.COLLECTIVE R15, `(.L_x_15036) ;  /* 0x000000000f087348 */ /* 0x000fea0003c00000 */
[----:B------:R0:W1:Y:S02]  /*1c20*/  SHFL.BFLY P6, R14, R13, R12, R11 ;  /* 0x0c00000c0d0e7389 */ /* 0x00006400000c000b */
[----:B01----:R-:W-:Y:S05]  /*1c30*/  ENDCOLLECTIVE ;  /* 0x000000000000791b */ /* 0x003fea0003800000 */
.L_x_15036:
[----:B------:R-:W-:Y:S02]  /*1c40*/  HFMA2 R12, -RZ, RZ, 0, 1.1920928955078125e-07 ;  /* 0x00000002ff0c7431 */ /* 0x000fe400000001ff */
[----:B------:R-:W-:Y:S01]  /*1c50*/  FADD R25, R10, R14 ;  /* 0x0000000e0a197221 */ /* 0x000fe20000000000 */
[----:B------:R-:W-:-:S03]  /*1c60*/  FFMA R10, R5, 1.925963033500011079e-08, R4 ;  /* 0x32a57060050a7823 */ /* 0x000fc60000000004 */
[----:B------:R-:W-:Y:S01]  /*1c70*/  IMAD.MOV.U32 R13, RZ, RZ, R25 ;  /* 0x000000ffff0d7224 */ /* 0x000fe200078e0019 */
[----:B------:R0:W1:Y:S06]  /*1c80*/  MUFU.EX2 R3, R10 ;  /* 0x0000000a00037308 */ /* 0x00006c0000000800 */
[----:B01----:R-:W-:Y:S05]  /*1c90*/  WARPSYNC.COLLECTIVE R15, `(.L_x_15037) ;  /* 0x000000000f087348 */ /* 0x003fea0003c00000 */
[----:B------:R2:W3:Y:S02]  /*1ca0*/  SHFL.BFLY P6, R14, R13, R12, R11 ;  /* 0x0c00000c0d0e7389 */ /* 0x0004e400000c000b */
[----:B0123--:R-:W-:Y:S05]  /*1cb0*/  ENDCOLLECTIVE ;  /* 0x000000000000791b */ /* 0x00ffea0003800000 */
.L_x_15037:
[----:B------:R-:W-:Y:S01]  /*1cc0*/  FMUL R2, R2, R3 ;  /* 0x0000000302027220 */ /* 0x000fe20000400000 */
[----:B------:R-:W-:-:S03]  /*1cd0*/  MOV R12, 0x1 ;  /* 0x00000001000c7802 */ /* 0x000fc60000000f00 */
[----:B------:R-:W-:Y:S01]  /*1ce0*/  FADD R5, RZ, R2 ;  /* 0x00000002ff057221 */ /* 0x000fe20000000000 */
[----:B------:R-:W-:-:S04]  /*1cf0*/  FADD R4, R25, R14 ;  /* 0x0000000e19047221 */ /* 0x000fc80000000000 */
[----:B------:R-:W-:-:S07]  /*1d00*/  IMAD.MOV.U32 R13, RZ, RZ, R4 ;  /* 0x000000ffff0d7224 */ /* 0x000fce00078e0004 */
[----:B------:R-:W-:Y:S05]  /*1d10*/  WARPSYNC.COLLECTIVE R15, `(.L_x_15038) ;  /* 0x000000000f087348 */ /* 0x000fea0003c00000 */
[----:B------:R0:W1:Y:S02]  /*1d20*/  SHFL.BFLY P6, R14, R13, R12, R11 ;  /* 0x0c00000c0d0e7389 */ /* 0x00006400000c000b */
[----:B01----:R-:W-:Y:S05]  /*1d30*/  ENDCOLLECTIVE ;  /* 0x000000000000791b */ /* 0x003fea0003800000 */
.L_x_15038:
[----:B------:R-:W-:Y:S02]  /*1d40*/  HFMA2 R12, -RZ, RZ, 0, 9.5367431640625e-07 ;  /* 0x00000010ff0c7431 */ /* 0x000fe400000001ff */
[----:B------:R-:W-:Y:S02]  /*1d50*/  IMAD.MOV.U32 R13, RZ, RZ, R5 ;  /* 0x000000ffff0d7224 */ /* 0x000fe400078e0005 */
[----:B------:R-:W-:-:S07]  /*1d60*/  IMAD.MOV.U32 R3, RZ, RZ, R14 ;  /* 0x000000ffff037224 */ /* 0x000fce00078e000e */
[----:B------:R-:W-:Y:S05]  /*1d70*/  WARPSYNC.COLLECTIVE R15, `(.L_x_15039) ;  /* 0x000000000f087348 */ /* 0x000fea0003c00000 */
[----:B------:R0:W1:Y:S02]  /*1d80*/  SHFL.BFLY P6, R14, R13, R12, R11 ;  /* 0x0c00000c0d0e7389 */ /* 0x00006400000c000b */
[----:B01----:R-:W-:Y:S05]  /*1d90*/  ENDCOLLECTIVE ;  /* 0x000000000000791b */ /* 0x003fea0003800000 */
.L_x_15039:
        /* <DEDUP_REMOVED lines=8> */
.L_x_15040:
[----:B------:R-:W-:Y:S02]  /*1e20*/  HFMA2 R12, -RZ, RZ, 0, 2.384185791015625e-07 ;  /* 0x00000004ff0c7431 */ /* 0x000fe400000001ff */
[----:B------:R-:W-:-:S04]  /*1e30*/  IMAD.MOV.U32 R25, RZ, RZ, R14 ;  /* 0x000000ffff197224 */ /* 0x000fc800078e000e */
[----:B------:R-:W-:-:S04]  /*1e40*/  FADD R27, R26, R25 ;  /* 0x000000191a1b7221 */ /* 0x000fc80000000000 */
[----:B------:R-:W-:-:S07]  /*1e50*/  IMAD.MOV.U32 R13, RZ, RZ, R27 ;  /* 0x000000ffff0d7224 */ /* 0x000fce00078e001b */
[----:B------:R-:W-:Y:S05]  /*1e60*/  WARPSYNC.COLLECTIVE R15, `(.L_x_15041) ;  /* 0x000000000f087348 */ /* 0x000fea0003c00000 */
[----:B------:R0:W1:Y:S02]  /*1e70*/  SHFL.BFLY P6, R14, R13, R12, R11 ;  /* 0x0c00000c0d0e7389 */ /* 0x00006400000c000b */
[----:B01----:R-:W-:Y:S05]  /*1e80*/  ENDCOLLECTIVE ;  /* 0x000000000000791b */ /* 0x003fea0003800000 */
.L_x_15041:
[----:B------:R-:W-:Y:S01]  /*1e90*/  MOV R12, 0x2 ;  /* 0x00000002000c7802 */ /* 0x000fe20000000f00 */
[----:B------:R-:W-:-:S04]  /*1ea0*/  IMAD.MOV.U32 R28, RZ, RZ, R14 ;  /* 0x000000ffff1c7224 */ /* 0x000fc800078e000e */
[----:B------:R-:W-:-:S04]  /*1eb0*/  FADD R28, R27, R28 ;  /* 0x0000001c1b1c7221 */ /* 0x000fc80000000000 */
[----:B------:R-:W-:-:S07]  /*1ec0*/  IMAD.MOV.U32 R13, RZ, RZ, R28 ;  /* 0x000000ffff0d7224 */ /* 0x000fce00078e001c */
[----:B------:R-:W-:Y:S05]  /*1ed0*/  WARPSYNC.COLLECTIVE R15, `(.L_x_15042) ;  /* 0x000000000f087348 */ /* 0x000fea0003c00000 */
[----:B------:R0:W1:Y:S02]  /*1ee0*/  SHFL.BFLY P6, R14, R13, R12, R11 ;  /* 0x0c00000c0d0e7389 */ /* 0x00006400000c000b */
[----:B01----:R-:W-:Y:S05]  /*1ef0*/  ENDCOLLECTIVE ;  /* 0x000000000000791b */ /* 0x003fea0003800000 */
.L_x_15042:
[----:B------:R-:W-:Y:S02]  /*1f00*/  HFMA2 R12, -RZ, RZ, 0, 5.9604644775390625e-08 ;  /* 0x00000001ff0c7431 */ /* 0x000fe400000001ff */
[----:B------:R-:W-:-:S04]  /*1f10*/  IMAD.MOV.U32 R5, RZ, RZ, R14 ;  /* 0x000000ffff057224 */ /* 0x000fc800078e000e */
[----:B------:R-:W-:-:S04]  /*1f20*/  FADD R5, R28, R5 ;  /* 0x000000051c057221 */ /* 0x000fc80000000000 */
[----:B------:R-:W-:-:S07]  /*1f30*/  IMAD.MOV.U32 R13, RZ, RZ, R5 ;  /* 0x000000ffff0d7224 */ /* 0x000fce00078e0005 */
[----:B------:R-:W-:Y:S05]  /*1f40*/  WARPSYNC.COLLECTIVE R15, `(.L_x_15043) ;  /* 0x000000000f087348 */ /* 0x000fea0003c00000 */
[----:B------:R0:W1:Y:S02]  /*1f50*/  SHFL.BFLY P6, R14, R13, R12, R11 ;  /* 0x0c00000c0d0e7389 */ /* 0x00006400000c000b */
[----:B01----:R-:W-:Y:S05]  /*1f60*/  ENDCOLLECTIVE ;  /* 0x000000000000791b */ /* 0x003fea0003800000 */
.L_x_15043:
[----:B------:R-:W-:Y:S05]  /*1f70*/  BRA `(.L_x_15044) ;  /* 0xfffffff000987947 */ /* 0x000fea000383ffff */
        .weak           $__internal_227_$__cuda_sm3x_div_rn_noftz_f32_slowpath
        .type           $__internal_227_$__cuda_sm3x_div_rn_noftz_f32_slowpath,@function
        .size           $__internal_227_$__cuda_sm3x_div_rn_noftz_f32_slowpath,(.L_x_37604 - $__internal_227_$__cuda_sm3x_div_rn_noftz_f32_slowpath)
$__internal_227_$__cuda_sm3x_div_rn_noftz_f32_slowpath:
        /* <DEDUP_REMOVED lines=34> */
.L_x_15046:
        /* <DEDUP_REMOVED lines=51> */
.L_x_15053:
[----:B------:R-:W-:-:S04]  /*24d0*/  LOP3.LUT R0, R0, 0x80000000, RZ, 0xc0, !PT ;  /* 0x8000000000007812 */ /* 0x000fc800078ec0ff */
[----:B------:R-:W-:Y:S01]  /*24e0*/  LOP3.LUT R0, R0, 0x7f800000, RZ, 0xfc, !PT ;  /* 0x7f80000000007812 */ /* 0x000fe200078efcff */
[----:B------:R-:W-:Y:S06]  /*24f0*/  BRA `(.L_x_15054) ;  /* 0x0000000000047947 */ /* 0x000fec0003800000 */
.L_x_15052:
[----:B------:R-:W-:-:S07]  /*2500*/  LEA R0, R10, R0, 0x17 ;  /* 0x000000000a007211 */ /* 0x000fce00078eb8ff */
.L_x_15054:
[----:B------:R-:W-:Y:S05]  /*2510*/  BSYNC.RECONVERGENT B3 ;  /* 0x0000000000037941 */ /* 0x000fea0003800200 */
.L_x_15051:
[----:B------:R-:W-:Y:S05]  /*2520*/  BRA `(.L_x_15055) ;  /* 0x0000000000207947 */ /* 0x000fea0003800000 */
.L_x_15050:
[----:B------:R-:W-:-:S04]  /*2530*/  LOP3.LUT R0, R3, 0x80000000, R0, 0x48, !PT ;  /* 0x8000000003007812 */ /* 0x000fc800078e4800 */
[----:B------:R-:W-:Y:S01]  /*2540*/  LOP3.LUT R0, R0, 0x7f800000, RZ, 0xfc, !PT ;  /* 0x7f80000000007812 */ /* 0x000fe200078efcff */
[----:B------:R-:W-:Y:S06]  /*2550*/  BRA `(.L_x_15055) ;  /* 0x0000000000147947 */ /* 0x000fec0003800000 */
.L_x_15049:
[----:B------:R-:W-:Y:S01]  /*2560*/  LOP3.LUT R0, R3, 0x80000000, R0, 0x48, !PT ;  /* 0x8000000003007812 */ /* 0x000fe200078e4800 */
[----:B------:R-:W-:Y:S06]  /*2570*/  BRA `(.L_x_15055) ;  /* 0x00000000000c7947 */ /* 0x000fec0003800000 */
.L_x_15048:
[----:B------:R-:W0:Y:S01]  /*2580*/  MUFU.RSQ R0, -QNAN ;  /* 0xffc0000000007908 */ /* 0x000e220000001400 */
[----:B------:R-:W-:Y:S05]  /*2590*/  BRA `(.L_x_15055) ;  /* 0x0000000000047947 */ /* 0x000fea0003800000 */
.L_x_15047:
[----:B------:R-:W-:-:S07]  /*25a0*/  FADD.FTZ R0, R0, R3 ;  /* 0x0000000300007221 */ /* 0x000fce0000010000 */
.L_x_15055:
[----:B------:R-:W-:Y:S05]  /*25b0*/  BSYNC.RECONVERGENT B2 ;  /* 0x0000000000027941 */ /* 0x000fea0003800200 */
.L_x_15045:
[----:B------:R-:W-:Y:S02]  /*25c0*/  HFMA2 R11, -RZ, RZ, 0, 0 ;  /* 0x00000000ff0b7431 */ /* 0x000fe400000001ff */
[----:B------:R-:W-:-:S04]  /*25d0*/  IMAD.MOV.U32 R10, RZ, RZ, R4 ;  /* 0x000000ffff0a7224 */ /* 0x000fc800078e0004 */
[----:B0-----:R-:W-:Y:S05]  /*25e0*/  RET.REL.NODEC R10 `(_Z15SoftmaxWarpImplI22BroadcastScaleMaskLoadIffbLm3EiE11DirectStoreIffEfLi1ELi1ELi32ELi2ELb1EL9Algorithm0EEvT_T0_ll) ;  /* 0xffffffd80a847950 */ /* 0x001fea0003c3ffff */
.L_x_15056:
        /* <DEDUP_REMOVED lines=9> */
.L_x_37604:


//--------------------- .text._Z15SoftmaxWarpImplI22BroadcastScaleMaskLoadIffbLm3EiE11DirectStoreIffEfLi1ELi1ELi32ELi2ELb0EL9Algorithm0EEvT_T0_ll --------------------------
	.section	.text._Z15SoftmaxWarpImplI22BroadcastScaleMaskLoadIffbLm3EiE11DirectStoreIffEfLi1ELi1ELi32ELi2ELb0EL9Algorithm0EEvT_T0_ll,"ax",@progbits
	.align	128
        .global         _Z15SoftmaxWarpImplI22BroadcastScaleMaskLoadIffbLm3EiE11DirectStoreIffEfLi1ELi1ELi32ELi2ELb0EL9Algorithm0EEvT_T0_ll
        .type           _Z15SoftmaxWarpImplI22BroadcastScaleMaskLoadIffbLm3EiE11DirectStoreIffEfLi1ELi1ELi32ELi2ELb0EL9Algorithm0EEvT_T0_ll,@function
        .size           _Z15SoftmaxWarpImplI22BroadcastScaleMaskLoadIffbLm3EiE11DirectStoreIffEfLi1ELi1ELi32ELi2ELb0EL9Algorithm0EEvT_T0_ll,(.L_x_37605 - _Z15SoftmaxWarpImplI22BroadcastScaleMaskLoadIffbLm3EiE11DirectStoreIffEfLi1ELi1ELi32ELi2ELb0EL9Algorithm0EEvT_T0_ll)
        .other          _Z15SoftmaxWarpImplI22BroadcastScaleMaskLoadIffbLm3EiE11DirectStoreIffEfLi1ELi1ELi32ELi2ELb0EL9Algorithm0EEvT_T0_ll,@"STO_CUDA_ENTRY STV_DEFAULT"
_Z15SoftmaxWarpImplI22BroadcastScaleMaskLoadIffbLm3EiE11DirectStoreIffEfLi1ELi1ELi32ELi2ELb0EL9Algorithm0EEvT_T0_ll:
.text._Z15SoftmaxWarpImplI22BroadcastScaleMaskLoadIffbLm3EiE11DirectStoreIffEfLi1ELi1ELi32ELi2ELb0EL9Algorithm0EEvT_T0_ll:
        /* <DEDUP_REMOVED lines=27> */
.L_x_15057:
        /* <DEDUP_REMOVED lines=17> */
[----:B------:R-:W3:Y:S02]  /*02c0*/  LDC.64 R8, c[0x0][0x358] ;  /* 0x0000d600ff087b82 */ /* 0x000ee40000000a00 */
.L_x_15064:
[----:B-1----:R-:W-:Y:S01]  /*02d0*/  IABS R2, R19 ;  /* 0x0000001300027213 */ /* 0x002fe20000000000 */
[----:B0-----:R-:W-:Y:S01]  /*02e0*/  IMAD R4, R16, UR48, R20 ;  /* 0x0000003010047c24 */ /* 0x001fe2000f8e0214 */
[----:B---3--:R-:W-:Y:S02]  /*02f0*/  R2UR UR8, R8 ;  /* 0x00000000080872ca */ /* 0x008fe400000e0000 */
[----:B------:R-:W0:Y:S01]  /*0300*/  I2F.RP R3, R2 ;  /* 0x0000000200037306 */ /* 0x000e220000209400 */
[----:B------:R-:W-:Y:S01]  /*0310*/  VIADD R0, R4, UR48 ;  /* 0x0000003004007c36 */ /* 0x000fe20008000000 */
[----:B------:R-:W-:Y:S02]  /*0320*/  R2UR UR9, R9 ;  /* 0x00000000090972ca */ /* 0x000fe400000e0000 */
[----:B------:R-:W-:Y:S02]  /*0330*/  R2UR UR4, R8 ;  /* 0x00000000080472ca */ /* 0x000fe400000e0000 */
[----:B------:R-:W-:-:S02]  /*0340*/  IABS R13, R0 ;  /* 0x00000000000d7213 */ /* 0x000fc40000000000 */
[C---:B------:R-:W-:Y:S02]  /*0350*/  R2UR UR5, R9.reuse ;  /* 0x00000000090572ca */ /* 0x040fe400000e0000 */
[----:B------:R-:W-:Y:S02]  /*0360*/  R2UR UR6, R8 ;  /* 0x00000000080672ca */ /* 0x000fe400000e0000 */
[----:B------:R-:W-:Y:S01]  /*0370*/  R2UR UR7, R9 ;  /* 0x00000000090772ca */ /* 0x000fe200000e0000 */
[----:B0-----:R-:W0:Y:S02]  /*0380*/  MUFU.RCP R3, R3 ;  /* 0x0000000300037308 */ /* 0x001e240000001000 */
[----:B0-----:R-:W-:Y:S02]  /*0390*/  IADD3 R10, PT, PT, R3, 0xffffffe, RZ ;  /* 0x0ffffffe030a7810 */ /* 0x001fe40007ffe0ff */
[----:B------:R-:W-:-:S04]  /*03a0*/  IABS R3, R4 ;  /* 0x0000000400037213 */ /* 0x000fc80000000000 */
[----:B------:R0:W1:Y:S02]  /*03b0*/  F2I.FTZ.U32.TRUNC.NTZ R11, R10 ;  /* 0x0000000a000b7305 */ /* 0x000064000021f000 */
[----:B0-----:R-:W-:Y:S01]  /*03c0*/  MOV R10, RZ ;  /* 0x000000ff000a7202 */ /* 0x001fe20000000f00 */
[----:B-1----:R-:W-:-:S04]  /*03d0*/  IMAD.MOV R5, RZ, RZ, -R11 ;  /* 0x000000ffff057224 */ /* 0x002fc800078e0a0b */
[----:B------:R-:W-:-:S04]  /*03e0*/  IMAD R5, R5, R2, RZ ;  /* 0x0000000205057224 */ /* 0x000fc800078e02ff */
[----:B------:R-:W-:Y:S01]  /*03f0*/  IMAD.HI.U32 R11, R11, R5, R10 ;  /* 0x000000050b0b7227 */ /* 0x000fe200078e000a */
[----:B--2---:R-:W-:-:S04]  /*0400*/  IABS R5, R18 ;  /* 0x0000001200057213 */ /* 0x004fc80000000000 */
[----:B------:R-:W0:Y:S01]  /*0410*/  I2F.RP R10, R5 ;  /* 0x00000005000a7306 */ /* 0x000e220000209400 */
[----:B------:R-:W-:-:S04]  /*0420*/  IMAD.HI.U32 R6, R11, R13, RZ ;  /* 0x0000000d0b067227 */ /* 0x000fc800078e00ff */
[----:B------:R-:W-:Y:S02]  /*0430*/  IMAD.MOV R12, RZ, RZ, -R6 ;  /* 0x000000ffff0c7224 */ /* 0x000fe400078e0a06 */
[----:B------:R-:W-:-:S04]  /*0440*/  IMAD.HI.U32 R11, R11, R3, RZ ;  /* 0x000000030b0b7227 */ /* 0x000fc800078e00ff */
[C---:B------:R-:W-:Y:S02]  /*0450*/  IMAD R13, R2.reuse, R12, R13 ;  /* 0x0000000c020d7224 */ /* 0x040fe400078e020d */
[----:B------:R-:W-:Y:S01]  /*0460*/  IMAD.MOV R12, RZ, RZ, -R11 ;  /* 0x000000ffff0c7224 */ /* 0x000fe200078e0a0b */
[----:B0-----:R-:W0:Y:S02]  /*0470*/  MUFU.RCP R10, R10 ;  /* 0x0000000a000a7308 */ /* 0x001e240000001000 */
[C---:B------:R-:W-:Y:S01]  /*0480*/  ISETP.GT.U32.AND P4, PT, R2.reuse, R13, PT ;  /* 0x0000000d0200720c */ /* 0x040fe20003f84070 */
[----:B------:R-:W-:Y:S01]  /*0490*/  IMAD R3, R2, R12, R3 ;  /* 0x0000000c02037224 */ /* 0x000fe200078e0203 */
[----:B------:R-:W-:-:S04]  /*04a0*/  LOP3.LUT R12, R0, R19, RZ, 0x3c, !PT ;  /* 0x00000013000c7212 */ /* 0x000fc800078e3cff */
[----:B------:R-:W-:Y:S02]  /*04b0*/  ISETP.GT.U32.AND P2, PT, R2, R3, PT ;  /* 0x000000030200720c */ /* 0x000fe40003f44070 */
[----:B------:R-:W-:-:S05]  /*04c0*/  ISETP.GE.AND P1, PT, R12, RZ, PT ;  /* 0x000000ff0c00720c */ /* 0x000fca0003f26270 */
[-C--:B------:R-:W-:Y:S02]  /*04d0*/  @!P4 IADD3 R13, PT, PT, R13, -R2.reuse, RZ ;  /* 0x800000020d0dc210 */ /* 0x080fe40007ffe0ff */
[----:B------:R-:W-:Y:S02]  /*04e0*/  @!P4 IADD3 R6, PT, PT, R6, 0x1, RZ ;  /* 0x000000010606c810 */ /* 0x000fe40007ffe0ff */
[-C--:B------:R-:W-:Y:S02]  /*04f0*/  ISETP.GE.U32.AND P3, PT, R13, R2.reuse, PT ;  /* 0x000000020d00720c */ /* 0x080fe40003f66070 */
[----:B------:R-:W-:Y:S02]  /*0500*/  @!P2 IMAD.IADD R3, R3, 0x1, -R2 ;  /* 0x000000010303a824 */ /* 0x000fe400078e0a02 */
[----:B------:R-:W-:Y:S01]  /*0510*/  @!P2 VIADD R11, R11, 0x1 ;  /* 0x000000010b0ba836 */ /* 0x000fe20000000000 */
[----:B------:R-:W-:Y:S02]  /*0520*/  ISETP.NE.AND P2, PT, R19, RZ, PT ;  /* 0x000000ff1300720c */ /* 0x000fe40003f45270 */
[----:B------:R-:W-:Y:S01]  /*0530*/  ISETP.GE.U32.AND P0, PT, R3, R2, PT ;  /* 0x000000020300720c */ /* 0x000fe20003f06070 */
[----:B0-----:R-:W-:Y:S01]  /*0540*/  VIADD R3, R10, 0xffffffe ;  /* 0x0ffffffe0a037836 */ /* 0x001fe20000000000 */
[----:B------:R-:W-:-:S02]  /*0550*/  LOP3.LUT R2, R4, R19, RZ, 0x3c, !PT ;  /* 0x0000001304027212 */ /* 0x000fc400078e3cff */
[----:B------:R-:W-:Y:S02]  /*0560*/  LOP3.LUT R10, RZ, R19, RZ, 0x33, !PT ;  /* 0x00000013ff0a7212 */ /* 0x000fe400078e33ff */
[----:B------:R-:W-:Y:S01]  /*0570*/  @P3 VIADD R6, R6, 0x1 ;  /* 0x0000000106063836 */ /* 0x000fe20000000000 */
[----:B------:R-:W0:Y:S01]  /*0580*/  F2I.FTZ.U32.TRUNC.NTZ R3, R3 ;  /* 0x0000000300037305 */ /* 0x000e22000021f000 */
[----:B------:R-:W-:Y:S02]  /*0590*/  ISETP.GE.AND P3, PT, R2, RZ, PT ;  /* 0x000000ff0200720c */ /* 0x000fe40003f66270 */
[----:B------:R-:W-:-:S03]  /*05a0*/  @!P1 IMAD.MOV R6, RZ, RZ, -R6 ;  /* 0x000000ffff069224 */ /* 0x000fc600078e0a06 */
[----:B------:R-:W-:Y:S02]  /*05b0*/  @P0 IADD3 R11, PT, PT, R11, 0x1, RZ ;  /* 0x000000010b0b0810 */ /* 0x000fe40007ffe0ff */
[----:B------:R-:W-:-:S05]  /*05c0*/  SEL R6, R10, R6, !P2 ;  /* 0x000000060a067207 */ /* 0x000fca0005000000 */
[----:B------:R-:W-:Y:S01]  /*05d0*/  IMAD.MOV R21, RZ, RZ, -R6 ;  /* 0x000000ffff157224 */ /* 0x000fe200078e0a06 */
[----:B0-----:R-:W-:Y:S01]  /*05e0*/  IADD3 R2, PT, PT, RZ, -R3, RZ ;  /* 0x80000003ff027210 */ /* 0x001fe20007ffe0ff */
[----:B------:R-:W-:Y:S02]  /*05f0*/  @!P3 IMAD.MOV R11, RZ, RZ, -R11 ;  /* 0x000000ffff0bb224 */ /* 0x000fe400078e0a0b */
[----:B------:R-:W-:Y:S02]  /*0600*/  IMAD R21, R19, R21, R0 ;  /* 0x0000001513157224 */ /* 0x000fe400078e0200 */
[----:B------:R-:W-:Y:S02]  /*0610*/  IMAD R13, R2, R5, RZ ;  /* 0x00000005020d7224 */ /* 0x000fe400078e02ff */
[----:B------:R-:W-:Y:S01]  /*0620*/  HFMA2 R2, -RZ, RZ, 0, 0 ;  /* 0x00000000ff027431 */ /* 0x000fe200000001ff */
[----:B------:R-:W-:Y:S02]  /*0630*/  SEL R10, R10, R11, !P2 ;  /* 0x0000000b0a0a7207 */ /* 0x000fe40005000000 */
[----:B------:R-:W-:-:S02]  /*0640*/  IABS R12, R21 ;  /* 0x00000015000c7213 */ /* 0x000fc40000000000 */
[----:B------:R-:W-:Y:S01]  /*0650*/  LOP3.LUT R24, R21, R18, RZ, 0x3c, !PT ;  /* 0x0000001215187212 */ /* 0x000fe200078e3cff */
[----:B------:R-:W-:-:S03]  /*0660*/  IMAD.MOV R11, RZ, RZ, -R10 ;  /* 0x000000ffff0b7224 */ /* 0x000fc600078e0a0a */
[----:B------:R-:W-:Y:S01]  /*0670*/  ISETP.GE.AND P2, PT, R24, RZ, PT ;  /* 0x000000ff1800720c */ /* 0x000fe20003f46270 */
[----:B------:R-:W-:Y:S02]  /*0680*/  IMAD R11, R19, R11, R4 ;  /* 0x0000000b130b7224 */ /* 0x000fe400078e0204 */
[----:B------:R-:W-:-:S03]  /*0690*/  IMAD.HI.U32 R2, R3, R13, R2 ;  /* 0x0000000d03027227 */ /* 0x000fc600078e0002 */
[----:B------:R-:W-:Y:S01]  /*06a0*/  IABS R14, R11 ;  /* 0x0000000b000e7213 */ /* 0x000fe20000000000 */
[----:B------:R-:W-:-:S04]  /*06b0*/  IMAD.MOV.U32 R3, RZ, RZ, R12 ;  /* 0x000000ffff037224 */ /* 0x000fc800078e000c */
[----:B------:R-:W-:-:S04]  /*06c0*/  IMAD.HI.U32 R23, R2, R3, RZ ;  /* 0x0000000302177227 */ /* 0x000fc800078e00ff */
[----:B------:R-:W-:Y:S02]  /*06d0*/  IMAD.MOV R12, RZ, RZ, -R23 ;  /* 0x000000ffff0c7224 */ /* 0x000fe400078e0a17 */
[----:B------:R-:W-:-:S04]  /*06e0*/  IMAD.HI.U32 R22, R2, R14, RZ ;  /* 0x0000000e02167227 */ /* 0x000fc800078e00ff */
[C---:B------:R-:W-:Y:S01]  /*06f0*/  IMAD R2, R5.reuse, R12, R3 ;  /* 0x0000000c05027224 */ /* 0x040fe200078e0203 */
[----:B------:R-:W-:Y:S01]  /*0700*/  IADD3 R3, PT, PT, -R22, RZ, RZ ;  /* 0x000000ff16037210 */ /* 0x000fe20007ffe1ff */
[----:B------:R-:W0:Y:S03]  /*0710*/  LDC.64 R12, c[0x0][0x390] ;  /* 0x0000e400ff0c7b82 */ /* 0x000e260000000a00 */
[C---:B------:R-:W-:Y:S01]  /*0720*/  ISETP.GT.U32.AND P4, PT, R5.reuse, R2, PT ;  /* 0x000000020500720c */ /* 0x040fe20003f84070 */
[----:B------:R-:W-:-:S05]  /*0730*/  IMAD R14, R5, R3, R14 ;  /* 0x00000003050e7224 */ /* 0x000fca00078e020e */
[----:B------:R-:W-:-:S07]  /*0740*/  ISETP.GT.U32.AND P3, PT, R5, R14, PT ;  /* 0x0000000e0500720c */ /* 0x000fce0003f64070 */
[----:B------:R-:W-:Y:S01]  /*0750*/  @!P4 IMAD.IADD R2, R2, 0x1, -R5 ;  /* 0x000000010202c824 */ /* 0x000fe200078e0a05 */
[----:B------:R-:W-:-:S04]  /*0760*/  @!P4 IADD3 R23, PT, PT, R23, 0x1, RZ ;  /* 0x000000011717c810 */ /* 0x000fc80007ffe0ff */
[-C--:B------:R-:W-:Y:S01]  /*0770*/  ISETP.GE.U32.AND P1, PT, R2, R5.reuse, PT ;  /* 0x000000050200720c */ /* 0x080fe20003f26070 */
[----:B------:R-:W-:Y:S01]  /*0780*/  @!P3 IMAD.IADD R14, R14, 0x1, -R5 ;  /* 0x000000010e0eb824 */ /* 0x000fe200078e0a05 */
[----:B------:R-:W1:Y:S01]  /*0790*/  LDC.64 R2, c[0x0][0x398] ;  /* 0x0000e600ff027b82 */ /* 0x000e620000000a00 */
[----:B------:R-:W-:Y:S01]  /*07a0*/  @!P3 VIADD R22, R22, 0x1 ;  /* 0x000000011616b836 */ /* 0x000fe20000000000 */
[----:B------:R-:W-:Y:S02]  /*07b0*/  ISETP.NE.AND P3, PT, R18, RZ, PT ;  /* 0x000000ff1200720c */ /* 0x000fe40003f65270 */
[----:B------:R-:W-:Y:S02]  /*07c0*/  ISETP.GE.U32.AND P0, PT, R14, R5, PT ;  /* 0x000000050e00720c */ /* 0x000fe40003f06070 */
[----:B------:R-:W-:Y:S02]  /*07d0*/  LOP3.LUT R5, R11, R18, RZ, 0x3c, !PT ;  /* 0x000000120b057212 */ /* 0x000fe400078e3cff */
[----:B------:R-:W2:Y:S03]  /*07e0*/  LDC.64 R14, c[0x0][0x3a0] ;  /* 0x0000e800ff0e7b82 */ /* 0x000ea60000000a00 */
[----:B------:R-:W-:Y:S01]  /*07f0*/  @P1 VIADD R23, R23, 0x1 ;  /* 0x0000000117171836 */ /* 0x000fe20000000000 */
[----:B------:R-:W-:-:S02]  /*0800*/  ISETP.GE.AND P1, PT, R5, RZ, PT ;  /* 0x000000ff0500720c */ /* 0x000fc40003f26270 */
[----:B------:R-:W-:Y:S01]  /*0810*/  LOP3.LUT R5, RZ, R18, RZ, 0x33, !PT ;  /* 0x00000012ff057212 */ /* 0x000fe200078e33ff */
[----:B------:R-:W-:Y:S02]  /*0820*/  @!P2 IMAD.MOV R23, RZ, RZ, -R23 ;  /* 0x000000ffff17a224 */ /* 0x000fe400078e0a17 */
[----:B------:R-:W-:Y:S02]  /*0830*/  @P0 IADD3 R22, PT, PT, R22, 0x1, RZ ;  /* 0x0000000116160810 */ /* 0x000fe40007ffe0ff */
[----:B0-----:R-:W-:Y:S02]  /*0840*/  ISETP.NE.U32.AND P0, PT, R12, 0x1, PT ;  /* 0x000000010c00780c */ /* 0x001fe40003f05070 */
[----:B------:R-:W-:Y:S02]  /*0850*/  SEL R23, R5, R23, !P3 ;  /* 0x0000001705177207 */ /* 0x000fe40005800000 */
[----:B------:R-:W-:Y:S02]  /*0860*/  ISETP.NE.AND.EX P0, PT, R13, RZ, PT, P0 ;  /* 0x000000ff0d00720c */ /* 0x000fe40003f05300 */
[----:B-1----:R-:W-:Y:S01]  /*0870*/  ISETP.NE.U32.AND P2, PT, R2, 0x1, PT ;  /* 0x000000010200780c */ /* 0x002fe20003f45070 */
[----:B------:R-:W-:Y:S01]  /*0880*/  @!P1 IMAD.MOV R22, RZ, RZ, -R22 ;  /* 0x000000ffff169224 */ /* 0x000fe200078e0a16 */
[----:B------:R-:W-:-:S02]  /*0890*/  IADD3 R2, PT, PT, -R23, RZ, RZ ;  /* 0x000000ff17027210 */ /* 0x000fc40007ffe1ff */
[----:B------:R-:W-:Y:S02]  /*08a0*/  ISETP.NE.AND.EX P2, PT, R3, RZ, PT, P2 ;  /* 0x000000ff0300720c */ /* 0x000fe40003f45320 */
[----:B------:R-:W-:Y:S01]  /*08b0*/  SEL R6, R6, RZ, P0 ;  /* 0x000000ff06067207 */ /* 0x000fe20000000000 */
[----:B------:R-:W-:Y:S01]  /*08c0*/  IMAD R21, R18, R2, R21 ;  /* 0x0000000212157224 */ /* 0x000fe200078e0215 */
[----:B--2---:R-:W-:Y:S02]  /*08d0*/  ISETP.NE.U32.AND P1, PT, R14, 0x1, PT ;  /* 0x000000010e00780c */ /* 0x004fe40003f25070 */
[----:B------:R-:W-:Y:S01]  /*08e0*/  SEL R5, R5, R22, !P3 ;  /* 0x0000001605057207 */ /* 0x000fe20005800000 */
[----:B------:R-:W-:Y:S01]  /*08f0*/  IMAD R6, R6, UR46, RZ ;  /* 0x0000002e06067c24 */ /* 0x000fe2000f8e02ff */
[----:B------:R-:W-:Y:S02]  /*0900*/  ISETP.NE.AND.EX P1, PT, R15, RZ, PT, P1 ;  /* 0x000000ff0f00720c */ /* 0x000fe40003f25310 */
[----:B------:R-:W-:Y:S01]  /*0910*/  SEL R23, R23, RZ, P2 ;  /* 0x000000ff17177207 */ /* 0x000fe20001000000 */
[----:B------:R-:W-:Y:S01]  /*0920*/  IMAD.MOV R2, RZ, RZ, -R5 ;  /* 0x000000ffff027224 */ /* 0x000fe200078e0a05 */
[----:B------:R-:W-:-:S02]  /*0930*/  SEL R21, R21, RZ, P1 ;  /* 0x000000ff15157207 */ /* 0x000fc40000800000 */
[----:B------:R-:W-:Y:S01]  /*0940*/  SEL R10, R10, RZ, P0 ;  /* 0x000000ff0a0a7207 */ /* 0x000fe20000000000 */
[----:B------:R-:W-:Y:S01]  /*0950*/  IMAD R6, R23, UR47, R6 ;  /* 0x0000002f17067c24 */ /* 0x000fe2000f8e0206 */
[----:B------:R-:W-:Y:S01]  /*0960*/  SEL R5, R5, RZ, P2 ;  /* 0x000000ff05057207 */ /* 0x000fe20001000000 */
[----:B------:R-:W-:Y:S01]  /*0970*/  IMAD R11, R18, R2, R11 ;  /* 0x00000002120b7224 */ /* 0x000fe200078e020b */
[----:B------:R-:W-:Y:S01]  /*0980*/  SHF.R.S64 R14, RZ, 0x1e, R4 ;  /* 0x0000001eff0e7819 */ /* 0x000fe20000001004 */
[----:B------:R-:W-:Y:S02]  /*0990*/  IMAD R6, R21, UR49, R6 ;  /* 0x0000003115067c24 */ /* 0x000fe4000f8e0206 */
[----:B------:R-:W-:Y:S01]  /*09a0*/  IMAD R10, R10, UR46, RZ ;  /* 0x0000002e0a0a7c24 */ /* 0x000fe2000f8e02ff */
[----:B------:R-:W-:Y:S02]  /*09b0*/  SEL R11, R11, RZ, P1 ;  /* 0x000000ff0b0b7207 */ /* 0x000fe40000800000 */
[----:B------:R-:W-:Y:S01]  /*09c0*/  IADD3 R2, P0, PT, R6, UR38, RZ ;  /* 0x0000002606027c10 */ /* 0x000fe2000ff1e0ff */
[----:B------:R-:W-:-:S03]  /*09d0*/  IMAD R10, R5, UR47, R10 ;  /* 0x0000002f050a7c24 */ /* 0x000fc6000f8e020a */
[----:B------:R-:W-:Y:S01]  /*09e0*/  LEA.HI.X.SX32 R3, R6, UR39, 0x1, P0 ;  /* 0x0000002706037c11 */ /* 0x000fe200080f0eff */
[----:B------:R-:W-:Y:S01]  /*09f0*/  IMAD R10, R11, UR49, R10 ;  /* 0x000000310b0a7c24 */ /* 0x000fe2000f8e020a */
[----:B------:R-:W-:Y:S02]  /*0a00*/  IADD3 R14, P0, PT, R14, UR36, RZ ;  /* 0x000000240e0e7c10 */ /* 0x000fe4000ff1e0ff */
[----:B------:R-:W-:Y:S01]  /*0a10*/  SHF.R.S64 R5, RZ, 0x1e, R0 ;  /* 0x0000001eff057819 */ /* 0x000fe20000001000 */
[----:B------:R-:W2:Y:S01]  /*0a20*/  LDG.E.U8 R2, desc[UR8][R2.64] ;  /* 0x0000000802027981 */ /* 0x000ea2000c1e1100 */
[----:B------:R-:W-:Y:S02]  /*0a30*/  IADD3 R24, P1, PT, R10, UR38, RZ ;  /* 0x000000260a187c10 */ /* 0x000fe4000ff3e0ff */
        /* <DEDUP_REMOVED lines=17> */
[----:B------:R-:W0:Y:S04]  /*0b50*/  SHFL.BFLY PT, R14, R13, 0x10, 0x1f ;  /* 0x0e001f000d0e7f89 */ /* 0x000e2800000e0000 */
[----:B------:R-:W1:Y:S01]  /*0b60*/  SHFL.BFLY PT, R3, R0, 0x10, 0x1f ;  /* 0x0e001f0000037f89 */ /* 0x000e6200000e0000 */
[----:B0-----:R-:W-:Y:S02]  /*0b70*/  FMNMX R13, R13, R14, !PT ;  /* 0x0000000e0d0d7209 */ /* 0x001fe40007800000 */
[----:B-1----:R-:W-:-:S03]  /*0b80*/  FMNMX R5, R0, R3, !PT ;  /* 0x0000000300057209 */ /* 0x002fc60007800000 */
[----:B------:R-:W0:Y:S04]  /*0b90*/  SHFL.BFLY PT, R14, R13, 0x8, 0x1f ;  /* 0x0d001f000d0e7f89 */ /* 0x000e2800000e0000 */
[----:B------:R-:W1:Y:S01]  /*0ba0*/  SHFL.BFLY PT, R4, R5, 0x8, 0x1f ;  /* 0x0d001f0005047f89 */ /* 0x000e6200000e0000 */
[----:B0-----:R-:W-:Y:S02]  /*0bb0*/  FMNMX R2, R13, R14, !PT ;  /* 0x0000000e0d027209 */ /* 0x001fe40007800000 */
[----:B------:R-:W-:Y:S02]  /*0bc0*/  MOV R13, 0x437c0000 ;  /* 0x437c0000000d7802 */ /* 0x000fe40000000f00 */
[----:B-1----:R-:W-:Y:S01]  /*0bd0*/  FMNMX R25, R5, R4, !PT ;  /* 0x0000000405197209 */ /* 0x002fe20007800000 */
        /* <DEDUP_REMOVED lines=22> */
[----:B------:R-:W-:-:S03]  /*0d40*/  FFMA R3, R22, 1.4426950216293334961, -R3 ;  /* 0x3fb8aa3b16037823 */ /* 0x000fc60000000803 */
[----:B------:R-:W-:Y:S01]  /*0d50*/  FFMA R2, R11, 1.4426950216293334961, -R2 ;  /* 0x3fb8aa3b0b027823 */ /* 0x000fe20000000802 */
[----:B------:R-:W-:-:S03]  /*0d60*/  FFMA R22, R22, 1.925963033500011079e-08, R3 ;  /* 0x32a5706016167823 */ /* 0x000fc60000000003 */
[----:B------:R-:W-:Y:S01]  /*0d70*/  FFMA R11, R11, 1.925963033500011079e-08, R2 ;  /* 0x32a570600b0b7823 */ /* 0x000fe20000000002 */
        /* <DEDUP_REMOVED lines=26> */
.L_x_15086:
        /* <DEDUP_REMOVED lines=12> */
[----:B------:R-:W-:Y:S05]  /*0fe0*/  CALL.REL.NOINC `($__internal_228_$__cuda_sm3x_div_rn_noftz_f32_slowpath) ;  /* 0x0000000c00107944 */ /* 0x000fea0003c00000 */
.L_x_15061:
[----:B------:R-:W-:Y:S05]  /*0ff0*/  BSYNC.RECONVERGENT B1 ;  /* 0x0000000000017941 */ /* 0x000fea0003800200 */
.L_x_15060:
        /* <DEDUP_REMOVED lines=22> */
[----:B------:R-:W-:Y:S05]  /*1160*/  CALL.REL.NOINC `($__internal_228_$__cuda_sm3x_div_rn_noftz_f32_slowpath) ;  /* 0x0000000800b07944 */ /* 0x000fea0003c00000 */
[----:B------:R-:W-:-:S07]  /*1170*/  IMAD.MOV.U32 R15, RZ, RZ, R13 ;  /* 0x000000ffff0f7224 */ /* 0x000fce00078e000d */
.L_x_15063:
[----:B------:R-:W-:Y:S05]  /*1180*/  BSYNC.RECONVERGENT B1 ;  /* 0x0000000000017941 */ /* 0x000fea0003800200 */
.L_x_15062:
[----:B------:R-:W0:Y:S01]  /*1190*/  LDC.64 R10, c[0x0][0x3f8] ;  /* 0x0000fe00ff0a7b82 */ /* 0x000e220000000a00 */
[----:B------:R-:W-:Y:S02]  /*11a0*/  R2UR UR4, R8 ;  /* 0x00000000080472ca */ /* 0x000fe400000e0000 */
[----:B------:R-:W-:Y:S02]  /*11b0*/  R2UR UR5, R9 ;  /* 0x00000000090572ca */ /* 0x000fe400000e0000 */
[----:B0-----:R-:W-:-:S04]  /*11c0*/  LEA R2, P0, R10, R4, 0x2 ;  /* 0x000000040a027211 */ /* 0x001fc800078010ff */
[----:B------:R-:W-:Y:S02]  /*11d0*/  LEA.HI.X R3, R10, R5, R11, 0x2, P0 ;  /* 0x000000050a037211 */ /* 0x000fe400000f140b */
[----:B------:R-:W-:-:S05]  /*11e0*/  IADD3 R16, P0, PT, R17, R16, RZ ;  /* 0x0000001011107210 */ /* 0x000fca0007f1e0ff */
[----:B------:R4:W-:Y:S01]  /*11f0*/  STG.E desc[UR4][R2.64], R15 ;  /* 0x0000000f02007986 */ /* 0x0009e2000c101904 */
[----:B------:R-:W-:Y:S02]  /*1200*/  LEA.HI.X.SX32 R7, R17, R7, 0x1, P0 ;  /* 0x0000000711077211 */ /* 0x000fe400000f0eff */
[----:B------:R-:W-:-:S04]  /*1210*/  ISETP.GE.U32.AND P0, PT, R16, UR44, PT ;  /* 0x0000002c10007c0c */ /* 0x000fc8000bf06070 */
[----:B------:R-:W-:-:S13]  /*1220*/  ISETP.GE.AND.EX P0, PT, R7, UR45, PT, P0 ;  /* 0x0000002d07007c0c */ /* 0x000fda000bf06300 */
[----:B----4-:R-:W-:Y:S05]  /*1230*/  @!P0 BRA `(.L_x_15064) ;  /* 0xfffffff000248947 */ /* 0x010fea000383ffff */
[----:B------:R-:W-:Y:S05]  /*1240*/  BSYNC B0 ;  /* 0x0000000000007941 */ /* 0x000fea0003800000 */
.L_x_15058:
[----:B------:R-:W-:Y:S05]  /*1250*/  EXIT ;  /* 0x000000000000794d */ /* 0x000fea0003800000 */
.L_x_15059:
[----:B------:R-:W-:Y:S01]  /*1260*/  BSSY B1, `(.L_x_15065) ;  /* 0x0000007000017945 */ /* 0x000fe20003800000 */
[----:B------:R-:W-:Y:S01]  /*1270*/  MOV R12, 0x10 ;  /* 0x00000010000c7802 */ /* 0x000fe20000000f00 */
[----:B------:R-:W-:Y:S02]  /*1280*/  IMAD.MOV.U32 R11, RZ, RZ, 0x1f ;  /* 0x0000001fff0b7424 */ /* 0x000fe400078e00ff */
[----:B------:R-:W-:-:S07]  /*1290*/  IMAD.MOV.U32 R15, RZ, RZ, -0x1 ;  /* 0xffffffffff0f7424 */ /* 0x000fce00078e00ff */
[----:B------:R-:W-:Y:S05]  /*12a0*/  WARPSYNC.COLLECTIVE R15, `(.L_x_15066) ;  /* 0x000000000f087348 */ /* 0x000fea0003c00000 */
[----:B------:R0:W1:Y:S02]  /*12b0*/  SHFL.BFLY P6, R14, R13, R12, R11 ;  /* 0x0c00000c0d0e7389 */ /* 0x00006400000c000b */
[----:B01----:R-:W-:Y:S05]  /*12c0*/  ENDCOLLECTIVE ;  /* 0x000000000000791b */ /* 0x003fea0003800000 */
.L_x_15066:
[----:B------:R-:W-:Y:S05]  /*12d0*/  BSYNC B1 ;  /* 0x0000000000017941 */ /* 0x000fea0003800000 */
.L_x_15065:
[----:B------:R-:W-:Y:S01]  /*12e0*/  HFMA2 R12, -RZ, RZ, 0, 4.76837158203125e-07 ;  /* 0x00000008ff0c7431 */ /* 0x000fe200000001ff */
[----:B------:R-:W-:Y:S01]  /*12f0*/  FMNMX R13, R13, R14, !PT ;  /* 0x0000000e0d0d7209 */ /* 0x000fe20007800000 */
[----:B------:R-:W-:Y:S02]  /*1300*/  IMAD.MOV.U32 R11, RZ, RZ, 0x1f ;  /* 0x0000001fff0b7424 */ /* 0x000fe400078e00ff */
[----:B------:R-:W-:-:S07]  /*1310*/  IMAD.MOV.U32 R15, RZ, RZ, -0x1 ;  /* 0xffffffffff0f7424 */ /* 0x000fce00078e00ff */
[----:B------:R-:W-:Y:S05]  /*1320*/  WARPSYNC.COLLECTIVE R15, `(.L_x_15067) ;  /* 0x000000000f087348 */ /* 0x000fea0003c00000 */
[----:B------:R0:W1:Y:S02]  /*1330*/  SHFL.BFLY P6, R14, R13, R12, R11 ;  /* 0x0c00000c0d0e7389 */ /* 0x00006400000c000b */
[----:B01----:R-:W-:Y:S05]  /*1340*/  ENDCOLLECTIVE ;  /* 0x000000000000791b */ /* 0x003fea0003800000 */
.L_x_15067:
[----:B------:R-:W-:Y:S01]  /*1350*/  IMAD.MOV.U32 R12, RZ, RZ, 0x4 ;  /* 0x00000004ff0c7424 */ /* 0x000fe200078e00ff */
[----:B------:R-:W-:-:S04]  /*1360*/  FMNMX R2, R13, R14, !PT ;  /* 0x0000000e0d027209 */ /* 0x000fc80007800000 */
[----:B------:R-:W-:-:S07]  /*1370*/  MOV R13, R2 ;  /* 0x00000002000d7202 */ /* 0x000fce0000000f00 */
[----:B------:R-:W-:Y:S05]  /*1380*/  WARPSYNC.COLLECTIVE R15, `(.L_x_15068) ;  /* 0x000000000f087348 */ /* 0x000fea0003c00000 */
[----:B------:R0:W1:Y:S02]  /*1390*/  SHFL.BFLY P6, R14, R13, R12, R11 ;  /* 0x0c00000c0d0e7389 */ /* 0x00006400000c000b */
[----:B01----:R-:W-:Y:S05]  /*13a0*/  ENDCOLLECTIVE ;  /* 0x000000000000791b */ /* 0x003fea0003800000 */
.L_x_15068:
[----:B------:R-:W-:Y:S01]  /*13b0*/  HFMA2 R12, -RZ, RZ, 0, 1.1920928955078125e-07 ;  /* 0x00000002ff0c7431 */ /* 0x000fe200000001ff */
[----:B------:R-:W-:-:S05]  /*13c0*/  FMNMX R3, R2, R14, !PT ;  /* 0x0000000e02037209 */ /* 0x000fca0007800000 */
[----:B------:R-:W-:-:S07]  /*13d0*/  IMAD.MOV.U32 R13, RZ, RZ, R3 ;  /* 0x000000ffff0d7224 */ /* 0x000fce00078e0003 */
[----:B------:R-:W-:Y:S05]  /*13e0*/  WARPSYNC.COLLECTIVE R15, `(.L_x_15069) ;  /* 0x000000000f087348 */ /* 0x000fea0003c00000 */
[----:B------:R0:W1:Y:S02]  /*13f0*/  SHFL.BFLY P6, R14, R13, R12, R11 ;  /* 0x0c00000c0d0e7389 */ /* 0x00006400000c000b */
[----:B01----:R-:W-:Y:S05]  /*1400*/  ENDCOLLECTIVE ;  /* 0x000000000000791b */ /* 0x003fea0003800000 */
.L_x_15069:
[----:B------:R-:W-:Y:S01]  /*1410*/  IMAD.MOV.U32 R12, RZ, RZ, 0x1 ;  /* 0x00000001ff0c7424 */ /* 0x000fe200078e00ff */
[----:B------:R-:W-:-:S05]  /*1420*/  FMNMX R21, R3, R14, !PT ;  /* 0x0000000e03157209 */ /* 0x000fca0007800000 */
[----:B------:R-:W-:-:S07]  /*1430*/  IMAD.MOV.U32 R13, RZ, RZ, R21 ;  /* 0x000000ffff0d7224 */ /* 0x000fce00078e0015 */
[----:B------:R-:W-:Y:S05]  /*1440*/  WARPSYNC.COLLECTIVE R15, `(.L_x_15070) ;  /* 0x000000000f087348 */ /* 0x000fea0003c00000 */
[----:B------:R0:W1:Y:S02]  /*1450*/  SHFL.BFLY P6, R14, R13, R12, R11 ;  /* 0x0c00000c0d0e7389 */ /* 0x00006400000c000b */
[----:B01----:R-:W-:Y:S05]  /*1460*/  ENDCOLLECTIVE ;  /* 0x000000000000791b */ /* 0x003fea0003800000 */
.L_x_15070:
[----:B------:R-:W-:Y:S02]  /*1470*/  IMAD.MOV.U32 R13, RZ, RZ, R0 ;  /* 0x000000ffff0d7224 */ /* 0x000fe400078e0000 */
[----:B------:R-:W-:Y:S01]  /*1480*/  IMAD.MOV.U32 R12, RZ, RZ, 0x10 ;  /* 0x00000010ff0c7424 */ /* 0x000fe200078e00ff */
[----:B------:R-:W-:-:S07]  /*1490*/  MOV R24, R14 ;  /* 0x0000000e00187202 */ /* 0x000fce0000000f00 */
[----:B------:R-:W-:Y:S05]  /*14a0*/  WARPSYNC.COLLECTIVE R15, `(.L_x_15071) ;  /* 0x000000000f087348 */ /* 0x000fea0003c00000 */
[----:B------:R0:W1:Y:S02]  /*14b0*/  SHFL.BFLY P6, R14, R13, R12, R11 ;  /* 0x0c00000c0d0e7389 */ /* 0x00006400000c000b */
[----:B01----:R-:W-:Y:S05]  /*14c0*/  ENDCOLLECTIVE ;  /* 0x000000000000791b */ /* 0x003fea0003800000 */
.L_x_15071:
[----:B------:R-:W-:-:S05]  /*14d0*/  FMNMX R23, R21, R24, !PT ;  /* 0x0000001815177209 */ /* 0x000fca0007800000 */
[----:B------:R-:W-:Y:S01]  /*14e0*/  FADD R23, R22, -R23 ;  /* 0x8000001716177221 */ /* 0x000fe20000000000 */
[----:B------:R-:W-:Y:S01]  /*14f0*/  IMAD.MOV.U32 R12, RZ, RZ, 0x8 ;  /* 0x00000008ff0c7424 */ /* 0x000fe200078e00ff */
[----:B------:R-:W-:-:S04]  /*1500*/  MOV R3, R14 ;  /* 0x0000000e00037202 */ /* 0x000fc80000000f00 */
[----:B------:R-:W-:Y:S01]  /*1510*/  FMNMX R5, R0, R3, !PT ;  /* 0x0000000300057209 */ /* 0x000fe20007800000 */
[----:B------:R-:W-:Y:S02]  /*1520*/  IMAD.MOV.U32 R0, RZ, RZ, 0x3bbb989d ;  /* 0x3bbb989dff007424 */ /* 0x000fe400078e00ff */
[----:B------:R-:W-:Y:S02]  /*1530*/  IMAD.MOV.U32 R3, RZ, RZ, 0x437c0000 ;  /* 0x437c0000ff037424 */ /* 0x000fe400078e00ff */
[----:B------:R-:W-:Y:S02]  /*1540*/  IMAD.MOV.U32 R13, RZ, RZ, R5 ;  /* 0x000000ffff0d7224 */ /* 0x000fe400078e0005 */
[----:B------:R-:W-:-:S07]  /*1550*/  FFMA.SAT R2, R23, R0, 0.5 ;  /* 0x3f00000017027423 */ /* 0x000fce0000002000 */
[----:B------:R-:W-:Y:S05]  /*1560*/  WARPSYNC.COLLECTIVE R15, `(.L_x_15072) ;  /* 0x000000000f087348 */ /* 0x000fea0003c00000 */
[----:B------:R0:W1:Y:S02]  /*1570*/  SHFL.BFLY P6, R14, R13, R12, R11 ;  /* 0x0c00000c0d0e7389 */ /* 0x00006400000c000b */
[----:B01----:R-:W-:Y:S05]  /*1580*/  ENDCOLLECTIVE ;  /* 0x000000000000791b */ /* 0x003fea0003800000 */
.L_x_15072:
[----:B------:R-:W-:-:S04]  /*1590*/  FFMA.RM R2, R2, R3, 12582913 ;  /* 0x4b40000102027423 */ /* 0x000fc80000004003 */
[C---:B------:R-:W-:Y:S01]  /*15a0*/  FADD R6, R2.reuse, -12583039 ;  /* 0xcb40007f02067421 */ /* 0x040fe20000000000 */
[----:B------:R-:W-:-:S03]  /*15b0*/  SHF.L.U32 R2, R2, 0x17, RZ ;  /* 0x0000001702027819 */ /* 0x000fc600000006ff */
[----:B------:R-:W-:-:S04]  /*15c0*/  FFMA R6, R23, 1.4426950216293334961, -R6 ;  /* 0x3fb8aa3b17067823 */ /* 0x000fc80000000806 */
[----:B------:R-:W-:Y:S01]  /*15d0*/  FFMA R22, R23, 1.925963033500011079e-08, R6 ;  /* 0x32a5706017167823 */ /* 0x000fe20000000006 */
[----:B------:R-:W-:Y:S01]  /*15e0*/  IMAD.MOV.U32 R12, RZ, RZ, 0x4 ;  /* 0x00000004ff0c7424 */ /* 0x000fe200078e00ff */
[----:B------:R-:W-:-:S04]  /*15f0*/  MOV R4, R14 ;  /* 0x0000000e00047202 */ /* 0x000fc80000000f00 */
[----:B------:R-:W-:Y:S02]  /*1600*/  FMNMX R25, R5, R4, !PT ;  /* 0x0000000405197209 */ /* 0x000fe40007800000 */
[----:B------:R0:W1:Y:S03]  /*1610*/  MUFU.EX2 R5, R22 ;  /* 0x0000001600057308 */ /* 0x0000660000000800 */
[----:B------:R-:W-:-:S07]  /*1620*/  IMAD.MOV.U32 R13, RZ, RZ, R25 ;  /* 0x000000ffff0d7224 */ /* 0x000fce00078e0019 */
[----:B01----:R-:W-:Y:S05]  /*1630*/  WARPSYNC.COLLECTIVE R15, `(.L_x_15073) ;  /* 0x000000000f087348 */ /* 0x003fea0003c00000 */
[----:B------:R2:W3:Y:S02]  /*1640*/  SHFL.BFLY P6, R14, R13, R12, R11 ;  /* 0x0c00000c0d0e7389 */ /* 0x0004e400000c000b */
[----:B0123--:R-:W-:Y:S05]  /*1650*/  ENDCOLLECTIVE ;  /* 0x000000000000791b */ /* 0x00ffea0003800000 */
.L_x_15073:
[----:B------:R-:W-:-:S04]  /*1660*/  FMUL R2, R2, R5 ;  /* 0x0000000502027220 */ /* 0x000fc80000400000 */
[----:B------:R-:W-:Y:S01]  /*1670*/  FADD R21, RZ, R2 ;  /* 0x00000002ff157221 */ /* 0x000fe20000000000 */
[----:B------:R-:W-:Y:S01]  /*1680*/  IMAD.MOV.U32 R12, RZ, RZ, 0x2 ;  /* 0x00000002ff0c7424 */ /* 0x000fe200078e00ff */
[----:B------:R-:W-:-:S04]  /*1690*/  MOV R4, R14 ;  /* 0x0000000e00047202 */ /* 0x000fc80000000f00 */
[----:B------:R-:W-:-:S04]  /*16a0*/  FMNMX R4, R25, R4, !PT ;  /* 0x0000000419047209 */ /* 0x000fc80007800000 */
[----:B------:R-:W-:-:S07]  /*16b0*/  MOV R13, R4 ;  /* 0x00000004000d7202 */ /* 0x000fce0000000f00 */
[----:B------:R-:W-:Y:S05]  /*16c0*/  WARPSYNC.COLLECTIVE R15, `(.L_x_15074) ;  /* 0x000000000f087348 */ /* 0x000fea0003c00000 */
[----:B------:R0:W1:Y:S02]  /*16d0*/  SHFL.BFLY P6, R14, R13, R12, R11 ;  /* 0x0c00000c0d0e7389 */ /* 0x00006400000c000b */
[----:B01----:R-:W-:Y:S05]  /*16e0*/  ENDCOLLECTIVE ;  /* 0x000000000000791b */ /* 0x003fea0003800000 */
.L_x_15074:
[----:B------:R-:W-:Y:S02]  /*16f0*/  IMAD.MOV.U32 R12, RZ, RZ, 0x1 ;  /* 0x00000001ff0c7424 */ /* 0x000fe400078e00ff */
[----:B------:R-:W-:-:S05]  /*1700*/  IMAD.MOV.U32 R23, RZ, RZ, R14 ;  /* 0x000000ffff177224 */ /* 0x000fca00078e000e */
[----:B------:R-:W-:-:S05]  /*1710*/  FMNMX R5, R4, R23, !PT ;  /* 0x0000001704057209 */ /* 0x000fca0007800000 */
[----:B------:R-:W-:-:S07]  /*1720*/  IMAD.MOV.U32 R13, RZ, RZ, R5 ;  /* 0x000000ffff0d7224 */ /* 0x000fce00078e0005 */
[----:B------:R-:W-:Y:S05]  /*1730*/  WARPSYNC.COLLECTIVE R15, `(.L_x_15075) ;  /* 0x000000000f087348 */ /* 0x000fea0003c00000 */
[----:B------:R0:W1:Y:S02]  /*1740*/  SHFL.BFLY P6, R14, R13, R12, R11 ;  /* 0x0c00000c0d0e7389 */ /* 0x00006400000c000b */
[----:B01----:R-:W-:Y:S05]  /*1750*/  ENDCOLLECTIVE ;  /* 0x000000000000791b */ /* 0x003fea0003800000 */
.L_x_15075:
[----:B------:R-:W-:Y:S02]  /*1760*/  IMAD.MOV.U32 R13, RZ, RZ, R21 ;  /* 0x000000ffff0d7224 */ /* 0x000fe400078e0015 */
[----:B------:R-:W-:Y:S01]  /*1770*/  IMAD.MOV.U32 R12, RZ, RZ, 0x10 ;  /* 0x00000010ff0c7424 */ /* 0x000fe200078e00ff */
[----:B------:R-:W-:-:S07]  /*1780*/  MOV R6, R14 ;  /* 0x0000000e00067202 */ /* 0x000fce0000000f00 */
[----:B------:R-:W-:Y:S05]  /*1790*/  WARPSYNC.COLLECTIVE R15, `(.L_x_15076) ;  /* 0x000000000f087348 */ /* 0x000fea0003c00000 */
[----:B------:R0:W1:Y:S02]  /*17a0*/  SHFL.BFLY P6, R14, R13, R12, R11 ;  /* 0x0c00000c0d0e7389 */ /* 0x00006400000c000b */
[----:B01----:R-:W-:Y:S05]  /*17b0*/  ENDCOLLECTIVE ;  /* 0x000000000000791b */ /* 0x003fea0003800000 */
.L_x_15076:
[----:B------:R-:W-:Y:S01]  /*17c0*/  FMNMX R5, R5, R6, !PT ;  /* 0x0000000605057209 */ /* 0x000fe20007800000 */
[----:B------:R-:W-:Y:S02]  /*17d0*/  IMAD.MOV.U32 R12, RZ, RZ, 0x8 ;  /* 0x00000008ff0c7424 */ /* 0x000fe400078e00ff */
[----:B------:R-:W-:Y:S02]  /*17e0*/  FADD R22, R21, R14 ;  /* 0x0000000e15167221 */ /* 0x000fe40000000000 */
[----:B------:R-:W-:-:S03]  /*17f0*/  FADD R21, R10, -R5 ;  /* 0x800000050a157221 */ /* 0x000fc60000000000 */
[----:B------:R-:W-:Y:S01]  /*1800*/  MOV R13, R22 ;  /* 0x00000016000d7202 */ /* 0x000fe20000000f00 */
[----:B------:R-:W-:-:S07]  /*1810*/  FFMA.SAT R0, R21, R0, 0.5 ;  /* 0x3f00000015007423 */ /* 0x000fce0000002000 */
[----:B------:R-:W-:Y:S05]  /*1820*/  WARPSYNC.COLLECTIVE R15, `(.L_x_15077) ;  /* 0x000000000f087348 */ /* 0x000fea0003c00000 */
[----:B------:R0:W1:Y:S02]  /*1830*/  SHFL.BFLY P6, R14, R13, R12, R11 ;  /* 0x0c00000c0d0e7389 */ /* 0x00006400000c000b */
[----:B01----:R-:W-:Y:S05]  /*1840*/  ENDCOLLECTIVE ;  /* 0x000000000000791b */ /* 0x003fea0003800000 */
.L_x_15077:
[----:B------:R-:W-:-:S04]  /*1850*/  FFMA.RM R0, R0, R3, 12582913 ;  /* 0x4b40000100007423 */ /* 0x000fc80000004003 */
[C---:B------:R-:W-:Y:S01]  /*1860*/  FADD R6, R0.reuse, -12583039 ;  /* 0xcb40007f00067421 */ /* 0x040fe20000000000 */
[----:B------:R-:W-:-:S03]  /*1870*/  SHF.L.U32 R0, R0, 0x17, RZ ;  /* 0x0000001700007819 */ /* 0x000fc600000006ff */
[----:B------:R-:W-:Y:S01]  /*1880*/  FFMA R6, R21, 1.4426950216293334961, -R6 ;  /* 0x3fb8aa3b15067823 */ /* 0x000fe20000000806 */
[----:B------:R-:W-:Y:S02]  /*1890*/  HFMA2 R12, -RZ, RZ, 0, 2.384185791015625e-07 ;  /* 0x00000004ff0c7431 */ /* 0x000fe400000001ff */
[----:B------:R-:W-:-:S04]  /*18a0*/  FADD R4, R22, R14 ;  /* 0x0000000e16047221 */ /* 0x000fc80000000000 */
[----:B------:R-:W-:-:S07]  /*18b0*/  IMAD.MOV.U32 R13, RZ, RZ, R4 ;  /* 0x000000ffff0d7224 */ /* 0x000fce00078e0004 */
[----:B------:R-:W-:Y:S05]  /*18c0*/  WARPSYNC.COLLECTIVE R15, `(.L_x_15078) ;  /* 0x000000000f087348 */ /* 0x000fea0003c00000 */
[----:B------:R0:W1:Y:S02]  /*18d0*/  SHFL.BFLY P6, R14, R13, R12, R11 ;  /* 0x0c00000c0d0e7389 */ /* 0x00006400000c000b */
[----:B01----:R-:W-:Y:S05]  /*18e0*/  ENDCOLLECTIVE ;  /* 0x000000000000791b */ /* 0x003fea0003800000 */
.L_x_15078:
[----:B------:R-:W-:Y:S02]  /*18f0*/  IMAD.MOV.U32 R12, RZ, RZ, 0x2 ;  /* 0x00000002ff0c7424 */ /* 0x000fe400078e00ff */
[----:B------:R-:W-:Y:S01]  /*1900*/  FADD R5, R4, R14 ;  /* 0x0000000e04057221 */ /* 0x000fe20000000000 */
[----:B------:R-:W-:-:S03]  /*1910*/  FFMA R4, R21, 1.925963033500011079e-08, R6 ;  /* 0x32a5706015047823 */ /* 0x000fc60000000006 */
[----:B------:R-:W-:Y:S01]  /*1920*/  IMAD.MOV.U32 R13, RZ, RZ, R5 ;  /* 0x000000ffff0d7224 */ /* 0x000fe200078e0005 */
[----:B------:R0:W1:Y:S06]  /*1930*/  MUFU.EX2 R3, R4 ;  /* 0x0000000400037308 */ /* 0x00006c0000000800 */
[----:B01----:R-:W-:Y:S05]  /*1940*/  WARPSYNC.COLLECTIVE R15, `(.L_x_15079) ;  /* 0x000000000f087348 */ /* 0x003fea0003c00000 */
[----:B------:R2:W3:Y:S02]  /*1950*/  SHFL.BFLY P6, R14, R13, R12, R11 ;  /* 0x0c00000c0d0e7389 */ /* 0x0004e400000c000b */
[----:B0123--:R-:W-:Y:S05]  /*1960*/  ENDCOLLECTIVE ;  /* 0x000000000000791b */ /* 0x00ffea0003800000 */
.L_x_15079:
[----:B------:R-:W-:Y:S01]  /*1970*/  FMUL R0, R0, R3 ;  /* 0x0000000300007220 */ /* 0x000fe20000400000 */
[----:B------:R-:W-:-:S03]  /*1980*/  IMAD.MOV.U32 R12, RZ, RZ, 0x1 ;  /* 0x00000001ff0c7424 */ /* 0x000fc600078e00ff */
[----:B------:R-:W-:Y:S01]  /*1990*/  FADD R3, RZ, R0 ;  /* 0x00000000ff037221 */ /* 0x000fe20000000000 */
[----:B------:R-:W-:-:S04]  /*19a0*/  FADD R6, R5, R14 ;  /* 0x0000000e05067221 */ /* 0x000fc80000000000 */
[----:B------:R-:W-:-:S07]  /*19b0*/  IMAD.MOV.U32 R13, RZ, RZ, R6 ;  /* 0x000000ffff0d7224 */ /* 0x000fce00078e0006 */
[----:B------:R-:W-:Y:S05]  /*19c0*/  WARPSYNC.COLLECTIVE R15, `(.L_x_15080) ;  /* 0x000000000f087348 */ /* 0x000fea0003c00000 */
[----:B------:R0:W1:Y:S02]  /*19d0*/  SHFL.BFLY P6, R14, R13, R12, R11 ;  /* 0x0c00000c0d0e7389 */ /* 0x00006400000c000b */
[----:B01----:R-:W-:Y:S05]  /*19e0*/  ENDCOLLECTIVE ;  /* 0x000000000000791b */ /* 0x003fea0003800000 */
.L_x_15080:
[----:B------:R-:W-:Y:S02]  /*19f0*/  IMAD.MOV.U32 R13, RZ, RZ, R3 ;  /* 0x000000ffff0d7224 */ /* 0x000fe400078e0003 */
[----:B------:R-:W-:Y:S01]  /*1a00*/  IMAD.MOV.U32 R12, RZ, RZ, 0x10 ;  /* 0x00000010ff0c7424 */ /* 0x000fe200078e00ff */
[----:B------:R-:W-:-:S07]  /*1a10*/  MOV R21, R14 ;  /* 0x0000000e00157202 */ /* 0x000fce0000000f00 */
[----:B------:R-:W-:Y:S05]  /*1a20*/  WARPSYNC.COLLECTIVE R15, `(.L_x_15081) ;  /* 0x000000000f087348 */ /* 0x000fea0003c00000 */
[----:B------:R0:W1:Y:S02]  /*1a30*/  SHFL.BFLY P6, R14, R13, R12, R11 ;  /* 0x0c00000c0d0e7389 */ /* 0x00006400000c000b */
[----:B01----:R-:W-:Y:S05]  /*1a40*/  ENDCOLLECTIVE ;  /* 0x000000000000791b */ /* 0x003fea0003800000 */
.L_x_15081:
        /* <DEDUP_REMOVED lines=8> */
.L_x_15082:
[----:B------:R-:W-:Y:S01]  /*1ad0*/  IMAD.MOV.U32 R12, RZ, RZ, 0x4 ;  /* 0x00000004ff0c7424 */ /* 0x000fe200078e00ff */
[----:B------:R-:W-:-:S05]  /*1ae0*/  MOV R5, R14 ;  /* 0x0000000e00057202 */ /* 0x000fca0000000f00 */
[----:B------:R-:W-:-:S04]  /*1af0*/  FADD R23, R10, R5 ;  /* 0x000000050a177221 */ /* 0x000fc80000000000 */
[----:B------:R-:W-:-:S07]  /*1b00*/  IMAD.MOV.U32 R13, RZ, RZ, R23 ;  /* 0x000000ffff0d7224 */ /* 0x000fce00078e0017 */
[----:B------:R-:W-:Y:S05]  /*1b10*/  WARPSYNC.COLLECTIVE R15, `(.L_x_15083) ;  /* 0x000000000f087348 */ /* 0x000fea0003c00000 */
[----:B------:R0:W1:Y:S02]  /*1b20*/  SHFL.BFLY P6, R14, R13, R12, R11 ;  /* 0x0c00000c0d0e7389 */ /* 0x00006400000c000b */
[----:B01----:R-:W-:Y:S05]  /*1b30*/  ENDCOLLECTIVE ;  /* 0x000000000000791b */ /* 0x003fea0003800000 */
.L_x_15083:
[----:B------:R-:W-:Y:S01]  /*1b40*/  IMAD.MOV.U32 R12, RZ, RZ, 0x2 ;  /* 0x00000002ff0c7424 */ /* 0x000fe200078e00ff */
[----:B------:R-:W-:-:S05]  /*1b50*/  MOV R24, R14 ;  /* 0x0000000e00187202 */ /* 0x000fca0000000f00 */
[----:B------:R-:W-:-:S04]  /*1b60*/  FADD R24, R23, R24 ;  /* 0x0000001817187221 */ /* 0x000fc80000000000 */
[----:B------:R-:W-:-:S07]  /*1b70*/  IMAD.MOV.U32 R13, RZ, RZ, R24 ;  /* 0x000000ffff0d7224 */ /* 0x000fce00078e0018 */
[----:B------:R-:W-:Y:S05]  /*1b80*/  WARPSYNC.COLLECTIVE R15, `(.L_x_15084) ;  /* 0x000000000f087348 */ /* 0x000fea0003c00000 */
[----:B------:R0:W1:Y:S02]  /*1b90*/  SHFL.BFLY P6, R14, R13, R12, R11 ;  /* 0x0c00000c0d0e7389 */ /* 0x00006400000c000b */
[----:B01----:R-:W-:Y:S05]  /*1ba0*/  ENDCOLLECTIVE ;  /* 0x000000000000791b */ /* 0x003fea0003800000 */
.L_x_15084:
[----:B------:R-:W-:Y:S01]  /*1bb0*/  IMAD.MOV.U32 R12, RZ, RZ, 0x1 ;  /* 0x00000001ff0c7424 */ /* 0x000fe200078e00ff */
[----:B------:R-:W-:-:S05]  /*1bc0*/  MOV R3, R14 ;  /* 0x0000000e00037202 */ /* 0x000fca0000000f00 */
[----:B------:R-:W-:-:S04]  /*1bd0*/  FADD R3, R24, R3 ;  /* 0x0000000318037221 */ /* 0x000fc80000000000 */
[----:B------:R-:W-:-:S07]  /*1be0*/  IMAD.MOV.U32 R13, RZ, RZ, R3 ;  /* 0x000000ffff0d7224 */ /* 0x000fce00078e0003 */
[----:B------:R-:W-:Y:S05]  /*1bf0*/  WARPSYNC.COLLECTIVE R15, `(.L_x_15085) ;  /* 0x000000000f087348 */ /* 0x000fea0003c00000 */
[----:B------:R0:W1:Y:S02]  /*1c00*/  SHFL.BFLY P6, R14, R13, R12, R11 ;  /* 0x0c00000c0d0e7389 */ /* 0x00006400000c000b */
[----:B01----:R-:W-:Y:S05]  /*1c10*/  ENDCOLLECTIVE ;  /* 0x000000000000791b */ /* 0x003fea0003800000 */
.L_x_15085:
[----:B------:R-:W-:Y:S05]  /*1c20*/  BRA `(.L_x_15086) ;  /* 0xfffffff000bc7947 */ /* 0x000fea000383ffff */
        .weak           $__internal_228_$__cuda_sm3x_div_rn_noftz_f32_slowpath
        .type           $__internal_228_$__cuda_sm3x_div_rn_noftz_f32_slowpath,@function
        .size           $__internal_228_$__cuda_sm3x_div_rn_noftz_f32_slowpath,(.L_x_37605 - $__internal_228_$__cuda_sm3x_div_rn_noftz_f32_slowpath)
$__internal_228_$__cuda_sm3x_div_rn_noftz_f32_slowpath:
        /* <DEDUP_REMOVED lines=34> */
.L_x_15088:
        /* <DEDUP_REMOVED lines=51> */
.L_x_15095:
[----:B------:R-:W-:-:S04]  /*2180*/  LOP3.LUT R2, R2, 0x80000000, RZ, 0xc0, !PT ;  /* 0x8000000002027812 */ /* 0x000fc800078ec0ff */
[----:B------:R-:W-:Y:S01]  /*2190*/  LOP3.LUT R2, R2, 0x7f800000, RZ, 0xfc, !PT ;  /* 0x7f80000002027812 */ /* 0x000fe200078efcff */
[----:B------:R-:W-:Y:S06]  /*21a0*/  BRA `(.L_x_15096) ;  /* 0x0000000000047947 */ /* 0x000fec0003800000 */
.L_x_15094:
[----:B------:R-:W-:-:S07]  /*21b0*/  IMAD R2, R13, 0x800000, R2 ;  /* 0x008000000d027824 */ /* 0x000fce00078e0202 */
.L_x_15096:
[----:B------:R-:W-:Y:S05]  /*21c0*/  BSYNC.RECONVERGENT B3 ;  /* 0x0000000000037941 */ /* 0x000fea0003800200 */
.L_x_15093:
[----:B------:R-:W-:Y:S05]  /*21d0*/  BRA `(.L_x_15097) ;  /* 0x0000000000207947 */ /* 0x000fea0003800000 */
.L_x_15092:
[----:B------:R-:W-:-:S04]  /*21e0*/  LOP3.LUT R2, R3, 0x80000000, R2, 0x48, !PT ;  /* 0x8000000003027812 */ /* 0x000fc800078e4802 */
[----:B------:R-:W-:Y:S01]  /*21f0*/  LOP3.LUT R2, R2, 0x7f800000, RZ, 0xfc, !PT ;  /* 0x7f80000002027812 */ /* 0x000fe200078efcff */
[----:B------:R-:W-:Y:S06]  /*2200*/  BRA `(.L_x_15097) ;  /* 0x0000000000147947 */ /* 0x000fec0003800000 */
.L_x_15091:
[----:B------:R-:W-:Y:S01]  /*2210*/  LOP3.LUT R2, R3, 0x80000000, R2, 0x48, !PT ;  /* 0x8000000003027812 */ /* 0x000fe200078e4802 */
[----:B------:R-:W-:Y:S06]  /*2220*/  BRA `(.L_x_15097) ;  /* 0x00000000000c7947 */ /* 0x000fec0003800000 */
.L_x_15090:
[----:B------:R-:W0:Y:S01]  /*2230*/  MUFU.RSQ R2, -QNAN ;  /* 0xffc0000000027908 */ /* 0x000e220000001400 */
[----:B------:R-:W-:Y:S05]  /*2240*/  BRA `(.L_x_15097) ;  /* 0x0000000000047947 */ /* 0x000fea0003800000 */
.L_x_15089:
[----:B------:R-:W-:-:S07]  /*2250*/  FADD.FTZ R2, R2, R3 ;  /* 0x0000000302027221 */ /* 0x000fce0000010000 */
.L_x_15097:
[----:B------:R-:W-:Y:S05]  /*2260*/  BSYNC.RECONVERGENT B2 ;  /* 0x0000000000027941 */ /* 0x000fea0003800200 */
.L_x_15087:
[----:B------:R-:W-:Y:S01]  /*2270*/  HFMA2 R3, -RZ, RZ, 0, 0 ;  /* 0x00000000ff037431 */ /* 0x000fe200000001ff */
[----:B0-----:R-:W-:Y:S01]  /*2280*/  MOV R13, R2 ;  /* 0x00000002000d7202 */ /* 0x001fe20000000f00 */
[----:B------:R-:W-:-:S04]  /*2290*/  IMAD.MOV.U32 R2, RZ, RZ, R6 ;  /* 0x000000ffff027224 */ /* 0x000fc800078e0006 */
[----:B------:R-:W-:Y:S05]  /*22a0*/  RET.REL.NODEC R2 `(_Z15SoftmaxWarpImplI22BroadcastScaleMaskLoadIffbLm3EiE11DirectStoreIffEfLi1ELi1ELi32ELi2ELb0EL9Algorithm0EEvT_T0_ll) ;  /* 0xffffffdc02547950 */ /* 0x000fea0003c3ffff */
.L_x_15098:
        /* <DEDUP_REMOVED lines=13> */
.L_x_37605:


//--------------------- .text._Z15SoftmaxWarpImplI22BroadcastScaleMaskLoadIffbLm3EiE11DirectStoreIffEfLi1ELi1ELi16ELi1ELb1EL9Algorithm0EEvT_T0_ll --------------------------
	.section	.text._Z15SoftmaxWarpImplI22BroadcastScaleMaskLoadIffbLm3EiE11DirectStoreIffEfLi1ELi1ELi16ELi1ELb1EL9Algorithm0EEvT_T0_ll,"ax",@progbits
	.align	128
        .global         _Z15SoftmaxWarpImplI22BroadcastScaleMaskLoadIffbLm3EiE11DirectStoreIffEfLi1ELi1ELi16ELi1ELb1EL9Algorithm0EEvT_T0_ll
        .type           _Z15SoftmaxWarpImplI22BroadcastScaleMaskLoadIffbLm3EiE11DirectStoreIffEfLi1ELi1ELi16ELi1ELb1EL9Algorithm0EEvT_T0_ll,@function
        .size           _Z15SoftmaxWarpImplI22BroadcastScaleMaskLoadIffbLm3EiE11DirectStoreIffEfLi1ELi1ELi16ELi1ELb1EL9Algorithm0EEvT_T0_ll,(.L_x_37606 - _Z15SoftmaxWarpImplI22BroadcastScaleMaskLoadIffbLm3EiE11DirectStoreIffEfLi1ELi1ELi16ELi1ELb1EL9Algorithm0EEvT_T0_ll)
        .other          _Z15SoftmaxWarpImplI22BroadcastScaleMaskLoadIffbLm3EiE11DirectStoreIffEfLi1ELi1ELi16ELi1ELb1EL9Algorithm0EEvT_T0_ll,@"STO_CUDA_ENTRY STV_DEFAULT"
_Z15SoftmaxWarpImplI22BroadcastScaleMaskLoadIffbLm3EiE11DirectStoreIffEfLi1ELi1ELi16ELi1ELb1EL9Algorithm0EEvT_T0_ll:
.text._Z15SoftmaxWarpImplI22BroadcastScaleMaskLoadIffbLm3EiE11DirectStoreIffEfLi1ELi1ELi16ELi1ELb1EL9Algorithm0EEvT_T0_ll:
        /* <DEDUP_REMOVED lines=29> */
.L_x_15099:
        /* <DEDUP_REMOVED lines=19> */
.L_x_15108:
        /* <DEDUP_REMOVED lines=17> */
[----:B0-----:R-:W-:Y:S02]  /*0410*/  IMAD.MOV.U32 R12, RZ, RZ, RZ ;  /* 0x000000ffff0c7224 */ /* 0x001fe400078e00ff */
[----:B-1----:R-:W-:-:S04]  /*0420*/  IMAD.MOV R15, RZ, RZ, -R13 ;  /* 0x000000ffff0f7224 */ /* 0x002fc800078e0a0d */
[----:B------:R-:W-:-:S04]  /*0430*/  IMAD R15, R15, R10, RZ ;  /* 0x0000000a0f0f7224 */ /* 0x000fc800078e02ff */
[----:B------:R-:W-:Y:S01]  /*0440*/  IMAD.HI.U32 R13, R13, R15, R12 ;  /* 0x0000000f0d0d7227 */ /* 0x000fe200078e000c */
        /* <DEDUP_REMOVED lines=19> */
[----:B0-----:R-:W-:-:S04]  /*0580*/  IMAD.MOV.U32 R10, RZ, RZ, RZ ;  /* 0x000000ffff0a7224 */ /* 0x001fc800078e00ff */
[----:B------:R-:W-:Y:S02]  /*0590*/  IMAD.MOV R15, RZ, RZ, -R13 ;  /* 0x000000ffff0f7224 */ /* 0x000fe400078e0a0d */
[----:B-1----:R-:W-:Y:S02]  /*05a0*/  IMAD.MOV R23, RZ, RZ, -R11 ;  /* 0x000000ffff177224 */ /* 0x002fe400078e0a0b */
        /* <DEDUP_REMOVED lines=8> */
[----:B------:R-:W-:-:S04]  /*0630*/  SHF.R.S64 R14, RZ, 0x1e, R0 ;  /* 0x0000001eff0e7819 */ /* 0x000fc80000001000 */
        /* <DEDUP_REMOVED lines=34> */
.L_x_15102:
[----:B------:R-:W-:Y:S05]  /*0860*/  BSYNC.RECONVERGENT B1 ;  /* 0x0000000000017941 */ /* 0x000fea0003800200 */
.L_x_15101:
        /* <DEDUP_REMOVED lines=29> */
.L_x_15118:
        /* <DEDUP_REMOVED lines=11> */
[----:B-1234-:R-:W-:Y:S05]  /*0af0*/  CALL.REL.NOINC `($__internal_229_$__cuda_sm3x_div_rn_noftz_f32_slowpath) ;  /* 0x0000000400587944 */ /* 0x01efea0003c00000 */
[----:B------:R-:W-:-:S07]  /*0b00*/  IMAD.MOV.U32 R15, RZ, RZ, R0 ;  /* 0x000000ffff0f7224 */ /* 0x000fce00078e0000 */
.L_x_15105:
[----:B------:R-:W-:Y:S05]  /*0b10*/  BSYNC.RECONVERGENT B1 ;  /* 0x0000000000017941 */ /* 0x000fea0003800200 */
.L_x_15104:
        /* <DEDUP_REMOVED lines=13> */
.L_x_15107:
[----:B------:R-:W-:Y:S05]  /*0bf0*/  BSYNC.RECONVERGENT B1 ;  /* 0x0000000000017941 */ /* 0x000fea0003800200 */
.L_x_15106:
[----:B------:R-:W-:-:S04]  /*0c00*/  IADD3 R17, P0, PT, R21, R17, RZ ;  /* 0x0000001115117210 */ /* 0x000fc80007f1e0ff */
[----:B------:R-:W-:Y:S02]  /*0c10*/  LEA.HI.X.SX32 R16, R21, R16, 0x1, P0 ;  /* 0x0000001015107211 */ /* 0x000fe400000f0eff */
[----:B------:R-:W-:-:S04]  /*0c20*/  ISETP.GE.U32.AND P0, PT, R17, UR46, PT ;  /* 0x0000002e11007c0c */ /* 0x000fc8000bf06070 */
[----:B------:R-:W-:-:S13]  /*0c30*/  ISETP.GE.AND.EX P0, PT, R16, UR47, PT, P0 ;  /* 0x0000002f10007c0c */ /* 0x000fda000bf06300 */
[----:B------:R-:W-:Y:S05]  /*0c40*/  @!P0 BRA `(.L_x_15108) ;  /* 0xfffffff400ac8947 */ /* 0x000fea000383ffff */
[----:B------:R-:W-:Y:S05]  /*0c50*/  BSYNC B0 ;  /* 0x0000000000007941 */ /* 0x000fea0003800000 */
.L_x_15100:
[----:B------:R-:W-:Y:S05]  /*0c60*/  EXIT ;  /* 0x000000000000794d */ /* 0x000fea0003800000 */
.L_x_15103:
[----:B------:R-:W-:Y:S01]  /*0c70*/  BSSY B1, `(.L_x_15109) ;  /* 0x0000007000017945 */ /* 0x000fe20003800000 */
[----:B------:R-:W-:Y:S02]  /*0c80*/  IMAD.MOV.U32 R12, RZ, RZ, 0x8 ;  /* 0x00000008ff0c7424 */ /* 0x000fe400078e00ff */
[----:B------:R-:W-:Y:S02]  /*0c90*/  IMAD.MOV.U32 R11, RZ, RZ, 0x1f ;  /* 0x0000001fff0b7424 */ /* 0x000fe400078e00ff */
[----:B------:R-:W-:-:S07]  /*0ca0*/  IMAD.MOV.U32 R15, RZ, RZ, -0x1 ;  /* 0xffffffffff0f7424 */ /* 0x000fce00078e00ff */
[----:B-1234-:R-:W-:Y:S05]  /*0cb0*/  WARPSYNC.COLLECTIVE R15, `(.L_x_15110) ;  /* 0x000000000f087348 */ /* 0x01efea0003c00000 */
[----:B------:R0:W0:Y:S02]  /*0cc0*/  SHFL.BFLY P6, R14, R13, R12, R11 ;  /* 0x0c00000c0d0e7389 */ /* 0x00002400000c000b */
[----:B01234-:R-:W-:Y:S05]  /*0cd0*/  ENDCOLLECTIVE ;  /* 0x000000000000791b */ /* 0x01ffea0003800000 */
.L_x_15110:
[----:B------:R-:W-:Y:S05]  /*0ce0*/  BSYNC B1 ;  /* 0x0000000000017941 */ /* 0x000fea0003800000 */
.L_x_15109:
[----:B------:R-:W-:Y:S01]  /*0cf0*/  HFMA2 R12, -RZ, RZ, 0, 2.384185791015625e-07 ;  /* 0x00000004ff0c7431 */ /* 0x000fe200000001ff */
[----:B------:R-:W-:Y:S01]  /*0d00*/  FMNMX R13, R14, R13, !PT ;  /* 0x0000000d0e0d7209 */ /* 0x000fe20007800000 */
[----:B------:R-:W-:Y:S02]  /*0d10*/  IMAD.MOV.U32 R11, RZ, RZ, 0x1f ;  /* 0x0000001fff0b7424 */ /* 0x000fe400078e00ff */
[----:B------:R-:W-:Y:S02]  /*0d20*/  IMAD.MOV.U32 R15, RZ, RZ, -0x1 ;  /* 0xffffffffff0f7424 */ /* 0x000fe400078e00ff */
[----:B------:R-:W-:-:S07]  /*0d30*/  IMAD.MOV.U32 R25, RZ, RZ, 0x3bbb989d ;  /* 0x3bbb989dff197424 */ /* 0x000fce00078e00ff */
[----:B------:R-:W-:Y:S05]  /*0d40*/  WARPSYNC.COLLECTIVE R15, `(.L_x_15111) ;  /* 0x000000000f087348 */ /* 0x000fea0003c00000 */
[----:B------:R0:W1:Y:S02]  /*0d50*/  SHFL.BFLY P6, R14, R13, R12, R11 ;  /* 0x0c00000c0d0e7389 */ /* 0x00006400000c000b */
[----:B01----:R-:W-:Y:S05]  /*0d60*/  ENDCOLLECTIVE ;  /* 0x000000000000791b */ /* 0x003fea0003800000 */
.L_x_15111:
[----:B------:R-:W-:Y:S02]  /*0d70*/  MOV R12, 0x2 ;  /* 0x00000002000c7802 */ /* 0x000fe40000000f00 */
[----:B------:R-:W-:-:S05]  /*0d80*/  FMNMX R0, R13, R14, !PT ;  /* 0x0000000e0d007209 */ /* 0x000fca0007800000 */
[----:B------:R-:W-:-:S07]  /*0d90*/  IMAD.MOV.U32 R13, RZ, RZ, R0 ;  /* 0x000000ffff0d7224 */ /* 0x000fce00078e0000 */
[----:B------:R-:W-:Y:S05]  /*0da0*/  WARPSYNC.COLLECTIVE R15, `(.L_x_15112) ;  /* 0x000000000f087348 */ /* 0x000fea0003c00000 */
[----:B------:R0:W1:Y:S02]  /*0db0*/  SHFL.BFLY P6, R14, R13, R12, R11 ;  /* 0x0c00000c0d0e7389 */ /* 0x00006400000c000b */
[----:B01----:R-:W-:Y:S05]  /*0dc0*/  ENDCOLLECTIVE ;  /* 0x000000000000791b */ /* 0x003fea0003800000 */
.L_x_15112:
[----:B------:R-:W-:Y:S01]  /*0dd0*/  IMAD.MOV.U32 R12, RZ, RZ, 0x1 ;  /* 0x00000001ff0c7424 */ /* 0x000fe200078e00ff */
[----:B------:R-:W-:Y:S01]  /*0de0*/  FMNMX R10, R0, R14, !PT ;  /* 0x0000000e000a7209 */ /* 0x000fe20007800000 */
[----:B------:R-:W-:-:S04]  /*0df0*/  HFMA2 R0, -RZ, RZ, 3.7421875, 0 ;  /* 0x437c0000ff007431 */ /* 0x000fc800000001ff */
[----:B------:R-:W-:-:S07]  /*0e00*/  IMAD.MOV.U32 R13, RZ, RZ, R10 ;  /* 0x000000ffff0d7224 */ /* 0x000fce00078e000a */
[----:B------:R-:W-:Y:S05]  /*0e10*/  WARPSYNC.COLLECTIVE R15, `(.L_x_15113) ;  /* 0x000000000f087348 */ /* 0x000fea0003c00000 */
[----:B------:R0:W1:Y:S02]  /*0e20*/  SHFL.BFLY P6, R14, R13, R12, R11 ;  /* 0x0c00000c0d0e7389 */ /* 0x00006400000c000b */
[----:B01----:R-:W-:Y:S05]  /*0e30*/  ENDCOLLECTIVE ;  /* 0x000000000000791b */ /* 0x003fea0003800000 */
.L_x_15113:
[----:B------:R-:W-:Y:S01]  /*0e40*/  IMAD.MOV.U32 R12, RZ, RZ, 0x8 ;  /* 0x00000008ff0c7424 */ /* 0x000fe200078e00ff */
        /* <DEDUP_REMOVED lines=14> */
.L_x_15114:
[----:B------:R-:W-:Y:S01]  /*0f30*/  MOV R12, 0x4 ;  /* 0x00000004000c7802 */ /* 0x000fe20000000f00 */
[----:B------:R-:W-:-:S04]  /*0f40*/  FADD R10, R13, R14 ;  /* 0x0000000e0d0a7221 */ /* 0x000fc80000000000 */
[----:B------:R-:W-:-:S07]  /*0f50*/  IMAD.MOV.U32 R13, RZ, RZ, R10 ;  /* 0x000000ffff0d7224 */ /* 0x000fce00078e000a */
[----:B------:R-:W-:Y:S05]  /*0f60*/  WARPSYNC.COLLECTIVE R15, `(.L_x_15115) ;  /* 0x000000000f087348 */ /* 0x000fea0003c00000 */
[----:B------:R0:W1:Y:S02]  /*0f70*/  SHFL.BFLY P6, R14, R13, R12, R11 ;  /* 0x0c00000c0d0e7389 */ /* 0x00006400000c000b */
[----:B01----:R-:W-:Y:S05]  /*0f80*/  ENDCOLLECTIVE ;  /* 0x000000000000791b */ /* 0x003fea0003800000 */
.L_x_15115:
[----:B------:R-:W-:Y:S02]  /*0f90*/  IMAD.MOV.U32 R12, RZ, RZ, 0x2 ;  /* 0x00000002ff0c7424 */ /* 0x000fe400078e00ff */
[----:B------:R-:W-:-:S04]  /*0fa0*/  FADD R22, R10, R14 ;  /* 0x0000000e0a167221 */ /* 0x000fc80000000000 */
[----:B------:R-:W-:-:S07]  /*0fb0*/  IMAD.MOV.U32 R13, RZ, RZ, R22 ;  /* 0x000000ffff0d7224 */ /* 0x000fce00078e0016 */
[----:B------:R-:W-:Y:S05]  /*0fc0*/  WARPSYNC.COLLECTIVE R15, `(.L_x_15116) ;  /* 0x000000000f087348 */ /* 0x000fea0003c00000 */
[----:B------:R0:W1:Y:S02]  /*0fd0*/  SHFL.BFLY P6, R14, R13, R12, R11 ;  /* 0x0c00000c0d0e7389 */ /* 0x00006400000c000b */
[----:B01----:R-:W-:Y:S05]  /*0fe0*/  ENDCOLLECTIVE ;  /* 0x000000000000791b */ /* 0x003fea0003800000 */
.L_x_15116:
[----:B------:R-:W-:Y:S02]  /*0ff0*/  HFMA2 R12, -RZ, RZ, 0, 5.9604644775390625e-08 ;  /* 0x00000001ff0c7431 */ /* 0x000fe400000001ff */
[----:B------:R-:W-:-:S04]  /*1000*/  FADD R23, R22, R14 ;  /* 0x0000000e16177221 */ /* 0x000fc80000000000 */
[----:B------:R-:W-:-:S07]  /*1010*/  IMAD.MOV.U32 R13, RZ, RZ, R23 ;  /* 0x000000ffff0d7224 */ /* 0x000fce00078e0017 */
[----:B------:R-:W-:Y:S05]  /*1020*/  WARPSYNC.COLLECTIVE R15, `(.L_x_15117) ;  /* 0x000000000f087348 */ /* 0x000fea0003c00000 */
[----:B------:R0:W1:Y:S02]  /*1030*/  SHFL.BFLY P6, R14, R13, R12, R11 ;  /* 0x0c00000c0d0e7389 */ /* 0x00006400000c000b */
[----:B01----:R-:W-:Y:S05]  /*1040*/  ENDCOLLECTIVE ;  /* 0x000000000000791b */ /* 0x003fea0003800000 */
.L_x_15117:
[----:B------:R-:W-:Y:S05]  /*1050*/  BRA `(.L_x_15118) ;  /* 0xfffffff800787947 */ /* 0x000fea000383ffff */
        .weak           $__internal_229_$__cuda_sm3x_div_rn_noftz_f32_slowpath
        .type           $__internal_229_$__cuda_sm3x_div_rn_noftz_f32_slowpath,@function
        .size           $__internal_229_$__cuda_sm3x_div_rn_noftz_f32_slowpath,(.L_x_37606 - $__internal_229_$__cuda_sm3x_div_rn_noftz_f32_slowpath)
$__internal_229_$__cuda_sm3x_div_rn_noftz_f32_slowpath:
        /* <DEDUP_REMOVED lines=36> */
.L_x_15120:
        /* <DEDUP_REMOVED lines=51> */
.L_x_15127:
[----:B------:R-:W-:-:S04]  /*15d0*/  LOP3.LUT R0, R0, 0x80000000, RZ, 0xc0, !PT ;  /* 0x8000000000007812 */ /* 0x000fc800078ec0ff */
[----:B------:R-:W-:Y:S01]  /*15e0*/  LOP3.LUT R0, R0, 0x7f800000, RZ, 0xfc, !PT ;  /* 0x7f80000000007812 */ /* 0x000fe200078efcff */
[----:B------:R-:W-:Y:S06]  /*15f0*/  BRA `(.L_x_15128) ;  /* 0x0000000000047947 */ /* 0x000fec0003800000 */
.L_x_15126:
[----:B------:R-:W-:-:S07]  /*1600*/  IMAD R0, R13, 0x800000, R0 ;  /* 0x008000000d007824 */ /* 0x000fce00078e0200 */
.L_x_15128:
[----:B------:R-:W-:Y:S05]  /*1610*/  BSYNC.RECONVERGENT B3 ;  /* 0x0000000000037941 */ /* 0x000fea0003800200 */
.L_x_15125:
[----:B------:R-:W-:Y:S05]  /*1620*/  BRA `(.L_x_15129) ;  /* 0x0000000000207947 */ /* 0x000fea0003800000 */
.L_x_15124:
[----:B------:R-:W-:-:S04]  /*1630*/  LOP3.LUT R0, R23, 0x80000000, R14, 0x48, !PT ;  /* 0x8000000017007812 */ /* 0x000fc800078e480e */
[----:B------:R-:W-:Y:S01]  /*1640*/  LOP3.LUT R0, R0, 0x7f800000, RZ, 0xfc, !PT ;  /* 0x7f80000000007812 */ /* 0x000fe200078efcff */
[----:B------:R-:W-:Y:S06]  /*1650*/  BRA `(.L_x_15129) ;  /* 0x0000000000147947 */ /* 0x000fec0003800000 */
.L_x_15123:
[----:B------:R-:W-:Y:S01]  /*1660*/  LOP3.LUT R0, R23, 0x80000000, R14, 0x48, !PT ;  /* 0x8000000017007812 */ /* 0x000fe200078e480e */
[----:B------:R-:W-:Y:S06]  /*1670*/  BRA `(.L_x_15129) ;  /* 0x00000000000c7947 */ /* 0x000fec0003800000 */
.L_x_15122:
[----:B------:R-:W0:Y:S01]  /*1680*/  MUFU.RSQ R0, -QNAN ;  /* 0xffc0000000007908 */ /* 0x000e220000001400 */
[----:B------:R-:W-:Y:S05]  /*1690*/  BRA `(.L_x_15129) ;  /* 0x0000000000047947 */ /* 0x000fea0003800000 */
.L_x_15121:
[----:B------:R-:W-:-:S07]  /*16a0*/  FADD.FTZ R0, R0, R11 ;  /* 0x0000000b00007221 */ /* 0x000fce0000010000 */
.L_x_15129:
[----:B------:R-:W-:Y:S05]  /*16b0*/  BSYNC.RECONVERGENT B2 ;  /* 0x0000000000027941 */ /* 0x000fea0003800200 */
.L_x_15119:
[----:B------:R-:W-:-:S04]  /*16c0*/  IMAD.MOV.U32 R11, RZ, RZ, 0x0 ;  /* 0x00000000ff0b7424 */ /* 0x000fc800078e00ff */
[----:B0-----:R-:W-:Y:S05]  /*16d0*/  RET.REL.NODEC R10 `(_Z15SoftmaxWarpImplI22BroadcastScaleMaskLoadIffbLm3EiE11DirectStoreIffEfLi1ELi1ELi16ELi1ELb1EL9Algorithm0EEvT_T0_ll) ;  /* 0xffffffe80a487950 */ /* 0x001fea0003c3ffff */
.L_x_15130:
        /* <DEDUP_REMOVED lines=10> */
.L_x_37606:


//--------------------- .text._Z15SoftmaxWarpImplI22BroadcastScaleMaskLoadIffbLm3EiE11DirectStoreIffEfLi1ELi1ELi16ELi1ELb0EL9Algorithm0EEvT_T0_ll --------------------------
	.section	.text._Z15SoftmaxWarpImplI22BroadcastScaleMaskLoadIffbLm3EiE11DirectStoreIffEfLi1ELi1ELi16ELi1ELb0EL9Algorithm0EEvT_T0_ll,"ax",@progbits
	.align	128
        .global         _Z15SoftmaxWarpImplI22BroadcastScaleMaskLoadIffbLm3EiE11DirectStoreIffEfLi1ELi1ELi16ELi1ELb0EL9Algorithm0EEvT_T0_ll
        .type           _Z15SoftmaxWarpImplI22BroadcastScaleMaskLoadIffbLm3EiE11DirectStoreIffEfLi1ELi1ELi16ELi1ELb0EL9Algorithm0EEvT_T0_ll,@function
        .size           _Z15SoftmaxWarpImplI22BroadcastScaleMaskLoadIffbLm3EiE11DirectStoreIffEfLi1ELi1ELi16ELi1ELb0EL9Algorithm0EEvT_T0_ll,(.L_x_37607 - _Z15SoftmaxWarpImplI22BroadcastScaleMaskLoadIffbLm3EiE11DirectStoreIffEfLi1ELi1ELi16ELi1ELb0EL9Algorithm0EEvT_T0_ll)
        .other          _Z15SoftmaxWarpImplI22BroadcastScaleMaskLoadIffbLm3EiE11DirectStoreIffEfLi1ELi1ELi16ELi1ELb0EL9Algorithm0EEvT_T0_ll,@"STO_CUDA_ENTRY STV_DEFAULT"
_Z15SoftmaxWarpImplI22BroadcastScaleMaskLoadIffbLm3EiE11DirectStoreIffEfLi1ELi1ELi16ELi1ELb0EL9Algorithm0EEvT_T0_ll:
.text._Z15SoftmaxWarpImplI22BroadcastScaleMaskLoadIffbLm3EiE11DirectStoreIffEfLi1ELi1ELi16ELi1ELb0EL9Algorithm0EEvT_T0_ll:
        /* <DEDUP_REMOVED lines=28> */
.L_x_15131:
        /* <DEDUP_REMOVED lines=19> */
.L_x_15136:
        /* <DEDUP_REMOVED lines=15> */
[----:B--2---:R-:W-:-:S03]  /*03e0*/  IABS R12, R18 ;  /* 0x00000012000c7213 */ /* 0x004fc60000000000 */
        /* <DEDUP_REMOVED lines=93> */
.L_x_15146:
        /* <DEDUP_REMOVED lines=11> */
[----:B0-----:R-:W-:Y:S05]  /*0a70*/  CALL.REL.NOINC `($__internal_230_$__cuda_sm3x_div_rn_noftz_f32_slowpath) ;  /* 0x00000004004c7944 */ /* 0x001fea0003c00000 */
[----:B------:R-:W-:-:S07]  /*0a80*/  IMAD.MOV.U32 R15, RZ, RZ, R0 ;  /* 0x000000ffff0f7224 */ /* 0x000fce00078e0000 */
.L_x_15135:
[----:B------:R-:W-:Y:S05]  /*0a90*/  BSYNC.RECONVERGENT B1 ;  /* 0x0000000000017941 */ /* 0x000fea0003800200 */
.L_x_15134:
        /* <DEDUP_REMOVED lines=17> */
.L_x_15132:
[----:B------:R-:W-:Y:S05]  /*0bb0*/  EXIT ;  /* 0x000000000000794d */ /* 0x000fea0003800000 */
.L_x_15133:
[----:B------:R-:W-:Y:S01]  /*0bc0*/  BSSY B1, `(.L_x_15137) ;  /* 0x0000007000017945 */ /* 0x000fe20003800000 */
[----:B------:R-:W-:Y:S02]  /*0bd0*/  IMAD.MOV.U32 R12, RZ, RZ, 0x8 ;  /* 0x00000008ff0c7424 */ /* 0x000fe400078e00ff */
[----:B------:R-:W-:Y:S02]  /*0be0*/  IMAD.MOV.U32 R11, RZ, RZ, 0x1f ;  /* 0x0000001fff0b7424 */ /* 0x000fe400078e00ff */
[----:B------:R-:W-:-:S07]  /*0bf0*/  IMAD.MOV.U32 R15, RZ, RZ, -0x1 ;  /* 0xffffffffff0f7424 */ /* 0x000fce00078e00ff */
[----:B------:R-:W-:Y:S05]  /*0c00*/  WARPSYNC.COLLECTIVE R15, `(.L_x_15138) ;  /* 0x000000000f087348 */ /* 0x000fea0003c00000 */
[----:B------:R0:W1:Y:S02]  /*0c10*/  SHFL.BFLY P6, R14, R13, R12, R11 ;  /* 0x0c00000c0d0e7389 */ /* 0x00006400000c000b */
[----:B01----:R-:W-:Y:S05]  /*0c20*/  ENDCOLLECTIVE ;  /* 0x000000000000791b */ /* 0x003fea0003800000 */
.L_x_15138:
[----:B------:R-:W-:Y:S05]  /*0c30*/  BSYNC B1 ;  /* 0x0000000000017941 */ /* 0x000fea0003800000 */
.L_x_15137:
        /* <DEDUP_REMOVED lines=8> */
.L_x_15139:
[----:B------:R-:W-:Y:S02]  /*0cc0*/  MOV R12, 0x2 ;  /* 0x00000002000c7802 */ /* 0x000fe40000000f00 */
[----:B------:R-:W-:-:S05]  /*0cd0*/  FMNMX R0, R13, R14, !PT ;  /* 0x0000000e0d007209 */ /* 0x000fca0007800000 */
[----:B------:R-:W-:-:S07]  /*0ce0*/  IMAD.MOV.U32 R13, RZ, RZ, R0 ;  /* 0x000000ffff0d7224 */ /* 0x000fce00078e0000 */
[----:B------:R-:W-:Y:S05]  /*0cf0*/  WARPSYNC.COLLECTIVE R15, `(.L_x_15140) ;  /* 0x000000000f087348 */ /* 0x000fea0003c00000 */
[----:B------:R0:W1:Y:S02]  /*0d00*/  SHFL.BFLY P6, R14, R13, R12, R11 ;  /* 0x0c00000c0d0e7389 */ /* 0x00006400000c000b */
[----:B01----:R-:W-:Y:S05]  /*0d10*/  ENDCOLLECTIVE ;  /* 0x000000000000791b */ /* 0x003fea0003800000 */
.L_x_15140:
[----:B------:R-:W-:Y:S01]  /*0d20*/  IMAD.MOV.U32 R12, RZ, RZ, 0x1 ;  /* 0x00000001ff0c7424 */ /* 0x000fe200078e00ff */
[----:B------:R-:W-:Y:S01]  /*0d30*/  FMNMX R10, R0, R14, !PT ;  /* 0x0000000e000a7209 */ /* 0x000fe20007800000 */
[----:B------:R-:W-:-:S04]  /*0d40*/  HFMA2 R0, -RZ, RZ, 3.7421875, 0 ;  /* 0x437c0000ff007431 */ /* 0x000fc800000001ff */
[----:B------:R-:W-:-:S07]  /*0d50*/  IMAD.MOV.U32 R13, RZ, RZ, R10 ;  /* 0x000000ffff0d7224 */ /* 0x000fce00078e000a */
[----:B------:R-:W-:Y:S05]  /*0d60*/  WARPSYNC.COLLECTIVE R15, `(.L_x_15141) ;  /* 0x000000000f087348 */ /* 0x000fea0003c00000 */
[----:B------:R0:W1:Y:S02]  /*0d70*/  SHFL.BFLY P6, R14, R13, R12, R11 ;  /* 0x0c00000c0d0e7389 */ /* 0x00006400000c000b */
[----:B01----:R-:W-:Y:S05]  /*0d80*/  ENDCOLLECTIVE ;  /* 0x000000000000791b */ /* 0x003fea0003800000 */
.L_x_15141:
        /* <DEDUP_REMOVED lines=15> */
.L_x_15142:
[----:B------:R-:W-:Y:S01]  /*0e80*/  MOV R12, 0x4 ;  /* 0x00000004000c7802 */ /* 0x000fe20000000f00 */
[----:B------:R-:W-:-:S04]  /*0e90*/  FADD R10, R13, R14 ;  /* 0x0000000e0d0a7221 */ /* 0x000fc80000000000 */
[----:B------:R-:W-:-:S07]  /*0ea0*/  IMAD.MOV.U32 R13, RZ, RZ, R10 ;  /* 0x000000ffff0d7224 */ /* 0x000fce00078e000a */
[----:B------:R-:W-:Y:S05]  /*0eb0*/  WARPSYNC.COLLECTIVE R15, `(.L_x_15143) ;  /* 0x000000000f087348 */ /* 0x000fea0003c00000 */
[----:B------:R0:W1:Y:S02]  /*0ec0*/  SHFL.BFLY P6, R14, R13, R12, R11 ;  /* 0x0c00000c0d0e7389 */ /* 0x00006400000c000b */
[----:B01----:R-:W-:Y:S05]  /*0ed0*/  ENDCOLLECTIVE ;  /* 0x000000000000791b */ /* 0x003fea0003800000 */
.L_x_15143:
[----:B------:R-:W-:Y:S02]  /*0ee0*/  IMAD.MOV.U32 R12, RZ, RZ, 0x2 ;  /* 0x00000002ff0c7424 */ /* 0x000fe400078e00ff */
[----:B------:R-:W-:-:S04]  /*0ef0*/  FADD R22, R10, R14 ;  /* 0x0000000e0a167221 */ /* 0x000fc80000000000 */
[----:B------:R-:W-:-:S07]  /*0f00*/  IMAD.MOV.U32 R13, RZ, RZ, R22 ;  /* 0x000000ffff0d7224 */ /* 0x000fce00078e0016 */
[----:B------:R-:W-:Y:S05]  /*0f10*/  WARPSYNC.COLLECTIVE R15, `(.L_x_15144) ;  /* 0x000000000f087348 */ /* 0x000fea0003c00000 */
[----:B------:R0:W1:Y:S02]  /*0f20*/  SHFL.BFLY P6, R14, R13, R12, R11 ;  /* 0x0c00000c0d0e7389 */ /* 0x00006400000c000b */
[----:B01----:R-:W-:Y:S05]  /*0f30*/  ENDCOLLECTIVE ;  /* 0x000000000000791b */ /* 0x003fea0003800000 */
.L_x_15144:
[----:B------:R-:W-:Y:S02]  /*0f40*/  HFMA2 R12, -RZ, RZ, 0, 5.9604644775390625e-08 ;  /* 0x00000001ff0c7431 */ /* 0x000fe400000001ff */
[----:B------:R-:W-:-:S04]  /*0f50*/  FADD R23, R22, R14 ;  /* 0x0000000e16177221 */ /* 0x000fc80000000000 */
[----:B------:R-:W-:-:S07]  /*0f60*/  IMAD.MOV.U32 R13, RZ, RZ, R23 ;  /* 0x000000ffff0d7224 */ /* 0x000fce00078e0017 */
[----:B------:R-:W-:Y:S05]  /*0f70*/  WARPSYNC.COLLECTIVE R15, `(.L_x_15145) ;  /* 0x000000000f087348 */ /* 0x000fea0003c00000 */
[----:B------:R0:W1:Y:S02]  /*0f80*/  SHFL.BFLY P6, R14, R13, R12, R11 ;  /* 0x0c00000c0d0e7389 */ /* 0x00006400000c000b */
[----:B01----:R-:W-:Y:S05]  /*0f90*/  ENDCOLLECTIVE ;  /* 0x000000000000791b */ /* 0x003fea0003800000 */
.L_x_15145:
[----:B------:R-:W-:Y:S05]  /*0fa0*/  BRA `(.L_x_15146) ;  /* 0xfffffff800847947 */ /* 0x000fea000383ffff */
        .weak           $__internal_230_$__cuda_sm3x_div_rn_noftz_f32_slowpath
        .type           $__internal_230_$__cuda_sm3x_div_rn_noftz_f32_slowpath,@function
        .size           $__internal_230_$__cuda_sm3x_div_rn_noftz_f32_slowpath,(.L_x_37607 - $__internal_230_$__cuda_sm3x_div_rn_noftz_f32_slowpath)
$__internal_230_$__cuda_sm3x_div_rn_noftz_f32_slowpath:
        /* <DEDUP_REMOVED lines=36> */
.L_x_15148:
        /* <DEDUP_REMOVED lines=51> */
.L_x_15155:
[----:B------:R-:W-:-:S04]  /*1520*/  LOP3.LUT R0, R0, 0x80000000, RZ, 0xc0, !PT ;  /* 0x8000000000007812 */ /* 0x000fc800078ec0ff */
[----:B------:R-:W-:Y:S01]  /*1530*/  LOP3.LUT R0, R0, 0x7f800000, RZ, 0xfc, !PT ;  /* 0x7f80000000007812 */ /* 0x000fe200078efcff */
[----:B------:R-:W-:Y:S06]  /*1540*/  BRA `(.L_x_15156) ;  /* 0x0000000000047947 */ /* 0x000fec0003800000 */
.L_x_15154:
[----:B------:R-:W-:-:S07]  /*1550*/  IMAD R0, R13, 0x800000, R0 ;  /* 0x008000000d007824 */ /* 0x000fce00078e0200 */
.L_x_15156:
[----:B------:R-:W-:Y:S05]  /*1560*/  BSYNC.RECONVERGENT B3 ;  /* 0x0000000000037941 */ /* 0x000fea0003800200 */
.L_x_15153:
[----:B------:R-:W-:Y:S05]  /*1570*/  BRA `(.L_x_15157) ;  /* 0x0000000000207947 */ /* 0x000fea0003800000 */
.L_x_15152:
[----:B------:R-:W-:-:S04]  /*1580*/  LOP3.LUT R0, R23, 0x80000000, R14, 0x48, !PT ;  /* 0x8000000017007812 */ /* 0x000fc800078e480e */
[----:B------:R-:W-:Y:S01]  /*1590*/  LOP3.LUT R0, R0, 0x7f800000, RZ, 0xfc, !PT ;  /* 0x7f80000000007812 */ /* 0x000fe200078efcff */
[----:B------:R-:W-:Y:S06]  /*15a0*/  BRA `(.L_x_15157) ;  /* 0x0000000000147947 */ /* 0x000fec0003800000 */
.L_x_15151:
[----:B------:R-:W-:Y:S01]  /*15b0*/  LOP3.LUT R0, R23, 0x80000000, R14, 0x48, !PT ;  /* 0x8000000017007812 */ /* 0x000fe200078e480e */
[----:B------:R-:W-:Y:S06]  /*15c0*/  BRA `(.L_x_15157) ;  /* 0x00000000000c7947 */ /* 0x000fec0003800000 */
.L_x_15150:
[----:B------:R-:W0:Y:S01]  /*15d0*/  MUFU.RSQ R0, -QNAN ;  /* 0xffc0000000007908 */ /* 0x000e220000001400 */
[----:B------:R-:W-:Y:S05]  /*15e0*/  BRA `(.L_x_15157) ;  /* 0x0000000000047947 */ /* 0x000fea0003800000 */
.L_x_15149:
[----:B------:R-:W-:-:S07]  /*15f0*/  FADD.FTZ R0, R0, R11 ;  /* 0x0000000b00007221 */ /* 0x000fce0000010000 */
.L_x_15157:
[----:B------:R-:W-:Y:S05]  /*1600*/  BSYNC.RECONVERGENT B2 ;  /* 0x0000000000027941 */ /* 0x000fea0003800200 */
.L_x_15147:
[----:B------:R-:W-:-:S04]  /*1610*/  IMAD.MOV.U32 R11, RZ, RZ, 0x0 ;  /* 0x00000000ff0b7424 */ /* 0x000fc800078e00ff */
[----:B0-----:R-:W-:Y:S05]  /*1620*/  RET.REL.NODEC R10 `(_Z15SoftmaxWarpImplI22BroadcastScaleMaskLoadIffbLm3EiE11DirectStoreIffEfLi1ELi1ELi16ELi1ELb0EL9Algorithm0EEvT_T0_ll) ;  /* 0xffffffe80a747950 */ /* 0x001fea0003c3ffff */
.L_x_15158:
        /* <DEDUP_REMOVED lines=13> */
.L_x_37607:


//--------------------- .text._Z15SoftmaxWarpImplI22BroadcastScaleMaskLoadIffbLm3EiE11DirectStoreIffEfLi1ELi1ELi16ELi2ELb1EL9Algorithm0EEvT_T0_ll --------------------------
	.section	.text._Z15SoftmaxWarpImplI22BroadcastScaleMaskLoadIffbLm3EiE11DirectStoreIffEfLi1ELi1ELi16ELi2ELb1EL9Algorithm0EEvT_T0_ll,"ax",@progbits
	.align	128
        .global         _Z15SoftmaxWarpImplI22BroadcastScaleMaskLoadIffbLm3EiE11DirectStoreIffEfLi1ELi1ELi16ELi2ELb1EL9Algorithm0EEvT_T0_ll
        .type           _Z15SoftmaxWarpImplI22BroadcastScaleMaskLoadIffbLm3EiE11DirectStoreIffEfLi1ELi1ELi16ELi2ELb1EL9Algorithm0EEvT_T0_ll,@function
        .size           _Z15SoftmaxWarpImplI22BroadcastScaleMaskLoadIffbLm3EiE11DirectStoreIffEfLi1ELi1ELi16ELi2ELb1EL9Algorithm0EEvT_T0_ll,(.L_x_37608 - _Z15SoftmaxWarpImplI22BroadcastScaleMaskLoadIffbLm3EiE11DirectStoreIffEfLi1ELi1ELi16ELi2ELb1EL9Algorithm0EEvT_T0_ll)
        .other          _Z15SoftmaxWarpImplI22BroadcastScaleMaskLoadIffbLm3EiE11DirectStoreIffEfLi1ELi1ELi16ELi2ELb1EL9Algorithm0EEvT_T0_ll,@"STO_CUDA_ENTRY STV_DEFAULT"
_Z15SoftmaxWarpImplI22BroadcastScaleMaskLoadIffbLm3EiE11DirectStoreIffEfLi1ELi1ELi16ELi2ELb1EL9Algorithm0EEvT_T0_ll:
.text._Z15SoftmaxWarpImplI22BroadcastScaleMaskLoadIffbLm3EiE11DirectStoreIffEfLi1ELi1ELi16ELi2ELb1EL9Algorithm0EEvT_T0_ll:
        /* <DEDUP_REMOVED lines=29> */
.L_x_15159:
        /* <DEDUP_REMOVED lines=21> */
.L_x_15174:
[----:B-1----:R-:W1:Y:S01]  /*0320*/  LDC.64 R2, c[0x0][0x3a0] ;  /* 0x0000e800ff027b82 */ /* 0x002e620000000a00 */
        /* <DEDUP_REMOVED lines=86> */
.L_x_15162:
[----:B------:R-:W-:Y:S05]  /*0890*/  BSYNC.RECONVERGENT B1 ;  /* 0x0000000000017941 */ /* 0x000fea0003800200 */
.L_x_15161:
        /* <DEDUP_REMOVED lines=84> */
.L_x_15164:
[----:B------:R-:W-:Y:S05]  /*0de0*/  BSYNC.RECONVERGENT B1 ;  /* 0x0000000000017941 */ /* 0x000fea0003800200 */
.L_x_15163:
        /* <DEDUP_REMOVED lines=28> */
[----:B------:R-:W-:Y:S01]  /*0fb0*/  FFMA R3, R4, 1.4426950216293334961, -R3 ;  /* 0x3fb8aa3b04037823 */ /* 0x000fe20000000803 */
        /* <DEDUP_REMOVED lines=26> */
.L_x_15192:
        /* <DEDUP_REMOVED lines=11> */
[----:B--234-:R-:W-:Y:S05]  /*1210*/  CALL.REL.NOINC `($__internal_231_$__cuda_sm3x_div_rn_noftz_f32_slowpath) ;  /* 0x0000000800d07944 */ /* 0x01cfea0003c00000 */
[----:B------:R-:W-:-:S07]  /*1220*/  IMAD.MOV.U32 R15, RZ, RZ, R0 ;  /* 0x000000ffff0f7224 */ /* 0x000fce00078e0000 */
.L_x_15167:
[----:B------:R-:W-:Y:S05]  /*1230*/  BSYNC.RECONVERGENT B1 ;  /* 0x0000000000017941 */ /* 0x000fea0003800200 */
.L_x_15166:
        /* <DEDUP_REMOVED lines=18> */
.L_x_15169:
[----:B------:R-:W-:Y:S05]  /*1360*/  BSYNC.RECONVERGENT B1 ;  /* 0x0000000000017941 */ /* 0x000fea0003800200 */
.L_x_15168:
[----:B------:R-:W-:Y:S01]  /*1370*/  BSSY.RECONVERGENT B1, `(.L_x_15170) ;  /* 0x0000008000017945 */ /* 0x000fe20003800200 */
[----:B------:R-:W-:-:S03]  /*1380*/  FFMA R11, R3, R4, R0 ;  /* 0x00000004030b7223 */ /* 0x000fc60000000000 */
[----:B------:R-:W-:Y:S05]  /*1390*/  @!P1 BRA `(.L_x_15171) ;  /* 0x0000000000149947 */ /* 0x000fea0003800000 */
[----:B------:R-:W-:Y:S01]  /*13a0*/  IMAD.MOV.U32 R0, RZ, RZ, R2 ;  /* 0x000000ffff007224 */ /* 0x000fe200078e0002 */
[----:B------:R-:W-:Y:S02]  /*13b0*/  MOV R3, R5 ;  /* 0x0000000500037202 */ /* 0x000fe40000000f00 */
[----:B------:R-:W-:-:S07]  /*13c0*/  MOV R4, 0x13e0 ;  /* 0x000013e000047802 */ /* 0x000fce0000000f00 */
[----:B0-234-:R-:W-:Y:S05]  /*13d0*/  CALL.REL.NOINC `($__internal_231_$__cuda_sm3x_div_rn_noftz_f32_slowpath) ;  /* 0x0000000800607944 */ /* 0x01dfea0003c00000 */
[----:B------:R-:W-:-:S07]  /*13e0*/  IMAD.MOV.U32 R11, RZ, RZ, R0 ;  /* 0x000000ffff0b7224 */ /* 0x000fce00078e0000 */
.L_x_15171:
[----:B------:R-:W-:Y:S05]  /*13f0*/  BSYNC.RECONVERGENT B1 ;  /* 0x0000000000017941 */ /* 0x000fea0003800200 */
.L_x_15170:
        /* <DEDUP_REMOVED lines=13> */
.L_x_15173:
[----:B------:R-:W-:Y:S05]  /*14d0*/  BSYNC.RECONVERGENT B1 ;  /* 0x0000000000017941 */ /* 0x000fea0003800200 */
.L_x_15172:
[----:B------:R-:W-:-:S04]  /*14e0*/  IADD3 R19, P0, PT, R20, R19, RZ ;  /* 0x0000001314137210 */ /* 0x000fc80007f1e0ff */
[----:B------:R-:W-:Y:S02]  /*14f0*/  LEA.HI.X.SX32 R18, R20, R18, 0x1, P0 ;  /* 0x0000001214127211 */ /* 0x000fe400000f0eff */
[----:B------:R-:W-:-:S04]  /*1500*/  ISETP.GE.U32.AND P0, PT, R19, UR48, PT ;  /* 0x0000003013007c0c */ /* 0x000fc8000bf06070 */
[----:B------:R-:W-:-:S13]  /*1510*/  ISETP.GE.AND.EX P0, PT, R18, UR49, PT, P0 ;  /* 0x0000003112007c0c */ /* 0x000fda000bf06300 */
[----:B------:R-:W-:Y:S05]  /*1520*/  @!P0 BRA `(.L_x_15174) ;  /* 0xffffffec007c8947 */ /* 0x000fea000383ffff */
[----:B------:R-:W-:Y:S05]  /*1530*/  BSYNC B0 ;  /* 0x0000000000007941 */ /* 0x000fea0003800000 */
.L_x_15160:
[----:B------:R-:W-:Y:S05]  /*1540*/  EXIT ;  /* 0x000000000000794d */ /* 0x000fea0003800000 */
.L_x_15165:
[----:B------:R-:W-:Y:S01]  /*1550*/  HFMA2 R12, -RZ, RZ, 0, 4.76837158203125e-07 ;  /* 0x00000008ff0c7431 */ /* 0x000fe200000001ff */
[----:B------:R-:W-:Y:S01]  /*1560*/  BSSY B1, `(.L_x_15175) ;  /* 0x0000006000017945 */ /* 0x000fe20003800000 */
[----:B------:R-:W-:Y:S02]  /*1570*/  IMAD.MOV.U32 R11, RZ, RZ, 0x1f ;  /* 0x0000001fff0b7424 */ /* 0x000fe400078e00ff */
[----:B------:R-:W-:-:S07]  /*1580*/  IMAD.MOV.U32 R15, RZ, RZ, -0x1 ;  /* 0xffffffffff0f7424 */ /* 0x000fce00078e00ff */
[----:B-1234-:R-:W-:Y:S05]  /*1590*/  WARPSYNC.COLLECTIVE R15, `(.L_x_15176) ;  /* 0x000000000f087348 */ /* 0x01efea0003c00000 */
[----:B------:R0:W0:Y:S02]  /*15a0*/  SHFL.BFLY P6, R14, R13, R12, R11 ;  /* 0x0c00000c0d0e7389 */ /* 0x00002400000c000b */
[----:B01234-:R-:W-:Y:S05]  /*15b0*/  ENDCOLLECTIVE ;  /* 0x000000000000791b */ /* 0x01ffea0003800000 */
.L_x_15176:
[----:B------:R-:W-:Y:S05]  /*15c0*/  BSYNC B1 ;  /* 0x0000000000017941 */ /* 0x000fea0003800000 */
.L_x_15175:
[----:B------:R-:W-:Y:S01]  /*15d0*/  FMNMX R13, R14, R13, !PT ;  /* 0x0000000d0e0d7209 */ /* 0x000fe20007800000 */
[----:B------:R-:W-:Y:S01]  /*15e0*/  IMAD.MOV.U32 R11, RZ, RZ, 0x1f ;  /* 0x0000001fff0b7424 */ /* 0x000fe200078e00ff */
[----:B------:R-:W-:Y:S01]  /*15f0*/  MOV R12, 0x4 ;  /* 0x00000004000c7802 */ /* 0x000fe20000000f00 */
[----:B------:R-:W-:-:S07]  /*1600*/  IMAD.MOV.U32 R15, RZ, RZ, -0x1 ;  /* 0xffffffffff0f7424 */ /* 0x000fce00078e00ff */
[----:B------:R-:W-:Y:S05]  /*1610*/  WARPSYNC.COLLECTIVE R15, `(.L_x_15177) ;  /* 0x000000000f087348 */ /* 0x000fea0003c00000 */
[----:B------:R0:W1:Y:S02]  /*1620*/  SHFL.BFLY P6, R14, R13, R12, R11 ;  /* 0x0c00000c0d0e7389 */ /* 0x00006400000c000b */
[----:B01----:R-:W-:Y:S05]  /*1630*/  ENDCOLLECTIVE ;  /* 0x000000000000791b */ /* 0x003fea0003800000 */
.L_x_15177:
[----:B------:R-:W-:Y:S01]  /*1640*/  IMAD.MOV.U32 R12, RZ, RZ, 0x2 ;  /* 0x00000002ff0c7424 */ /* 0x000fe200078e00ff */
[----:B------:R-:W-:-:S04]  /*1650*/  FMNMX R10, R13, R14, !PT ;  /* 0x0000000e0d0a7209 */ /* 0x000fc80007800000 */
[----:B------:R-:W-:-:S07]  /*1660*/  MOV R13, R10 ;  /* 0x0000000a000d7202 */ /* 0x000fce0000000f00 */
[----:B------:R-:W-:Y:S05]  /*1670*/  WARPSYNC.COLLECTIVE R15, `(.L_x_15178) ;  /* 0x000000000f087348 */ /* 0x000fea0003c00000 */
[----:B------:R0:W1:Y:S02]  /*1680*/  SHFL.BFLY P6, R14, R13, R12, R11 ;  /* 0x0c00000c0d0e7389 */ /* 0x00006400000c000b */
[----:B01----:R-:W-:Y:S05]  /*1690*/  ENDCOLLECTIVE ;  /* 0x000000000000791b */ /* 0x003fea0003800000 */
.L_x_15178:
[----:B------:R-:W-:Y:S01]  /*16a0*/  HFMA2 R12, -RZ, RZ, 0, 5.9604644775390625e-08 ;  /* 0x00000001ff0c7431 */ /* 0x000fe200000001ff */
[----:B------:R-:W-:-:S05]  /*16b0*/  FMNMX R3, R10, R14, !PT ;  /* 0x0000000e0a037209 */ /* 0x000fca0007800000 */
[----:B------:R-:W-:-:S07]  /*16c0*/  IMAD.MOV.U32 R13, RZ, RZ, R3 ;  /* 0x000000ffff0d7224 */ /* 0x000fce00078e0003 */
[----:B------:R-:W-:Y:S05]  /*16d0*/  WARPSYNC.COLLECTIVE R15, `(.L_x_15179) ;  /* 0x000000000f087348 */ /* 0x000fea0003c00000 */
[----:B------:R0:W1:Y:S02]  /*16e0*/  SHFL.BFLY P6, R14, R13, R12, R11 ;  /* 0x0c00000c0d0e7389 */ /* 0x00006400000c000b */
[----:B01----:R-:W-:Y:S05]  /*16f0*/  ENDCOLLECTIVE ;  /* 0x000000000000791b */ /* 0x003fea0003800000 */
.L_x_15179:
[----:B------:R-:W-:Y:S01]  /*1700*/  IMAD.MOV.U32 R13, RZ, RZ, R0 ;  /* 0x000000ffff0d7224 */ /* 0x000fe200078e0000 */
[----:B------:R-:W-:Y:S01]  /*1710*/  MOV R12, 0x8 ;  /* 0x00000008000c7802 */ /* 0x000fe20000000f00 */
[----:B------:R-:W-:-:S07]  /*1720*/  IMAD.MOV.U32 R2, RZ, RZ, R14 ;  /* 0x000000ffff027224 */ /* 0x000fce00078e000e */
[----:B------:R-:W-:Y:S05]  /*1730*/  WARPSYNC.COLLECTIVE R15, `(.L_x_15180) ;  /* 0x000000000f087348 */ /* 0x000fea0003c00000 */
[----:B------:R0:W1:Y:S02]  /*1740*/  SHFL.BFLY P6, R14, R13, R12, R11 ;  /* 0x0c00000c0d0e7389 */ /* 0x00006400000c000b */
[----:B01----:R-:W-:Y:S05]  /*1750*/  ENDCOLLECTIVE ;  /* 0x000000000000791b */ /* 0x003fea0003800000 */
.L_x_15180:
[----:B------:R-:W-:Y:S02]  /*1760*/  HFMA2 R12, -RZ, RZ, 0, 2.384185791015625e-07 ;  /* 0x00000004ff0c7431 */ /* 0x000fe400000001ff */
[----:B------:R-:W-:-:S05]  /*1770*/  IMAD.MOV.U32 R25, RZ, RZ, R14 ;  /* 0x000000ffff197224 */ /* 0x000fca00078e000e */
[----:B------:R-:W-:-:S05]  /*1780*/  FMNMX R26, R25, R0, !PT ;  /* 0x00000000191a7209 */ /* 0x000fca0007800000 */
[----:B------:R-:W-:-:S07]  /*1790*/  IMAD.MOV.U32 R13, RZ, RZ, R26 ;  /* 0x000000ffff0d7224 */ /* 0x000fce00078e001a */
[----:B------:R-:W-:Y:S05]  /*17a0*/  WARPSYNC.COLLECTIVE R15, `(.L_x_15181) ;  /* 0x000000000f087348 */ /* 0x000fea0003c00000 */
[----:B------:R0:W1:Y:S02]  /*17b0*/  SHFL.BFLY P6, R14, R13, R12, R11 ;  /* 0x0c00000c0d0e7389 */ /* 0x00006400000c000b */
[----:B01----:R-:W-:Y:S05]  /*17c0*/  ENDCOLLECTIVE ;  /* 0x000000000000791b */ /* 0x003fea0003800000 */
.L_x_15181:
[----:B------:R-:W-:Y:S01]  /*17d0*/  MOV R12, 0x2 ;  /* 0x00000002000c7802 */ /* 0x000fe20000000f00 */
[----:B------:R-:W-:-:S05]  /*17e0*/  IMAD.MOV.U32 R25, RZ, RZ, R14 ;  /* 0x000000ffff197224 */ /* 0x000fca00078e000e */
[----:B------:R-:W-:Y:S02]  /*17f0*/  FMNMX R27, R26, R25, !PT ;  /* 0x000000191a1b7209 */ /* 0x000fe40007800000 */
[----:B------:R-:W-:Y:S01]  /*1800*/  FMNMX R25, R3, R2, !PT ;  /* 0x0000000203197209 */ /* 0x000fe20007800000 */
[----:B------:R-:W-:Y:S02]  /*1810*/  IMAD.MOV.U32 R2, RZ, RZ, 0x3bbb989d ;  /* 0x3bbb989dff027424 */ /* 0x000fe400078e00ff */
[----:B------:R-:W-:Y:S02]  /*1820*/  IMAD.MOV.U32 R13, RZ, RZ, R27 ;  /* 0x000000ffff0d7224 */ /* 0x000fe400078e001b */
[----:B------:R-:W-:Y:S01]  /*1830*/  FADD R25, -R25, R4 ;  /* 0x0000000419197221 */ /* 0x000fe20000000100 */
[----:B------:R-:W-:-:S07]  /*1840*/  IMAD.MOV.U32 R3, RZ, RZ, 0x437c0000 ;  /* 0x437c0000ff037424 */ /* 0x000fce00078e00ff */
[----:B------:R-:W-:Y:S05]  /*1850*/  WARPSYNC.COLLECTIVE R15, `(.L_x_15182) ;  /* 0x000000000f087348 */ /* 0x000fea0003c00000 */
[----:B------:R0:W1:Y:S02]  /*1860*/  SHFL.BFLY P6, R14, R13, R12, R11 ;  /* 0x0c00000c0d0e7389 */ /* 0x00006400000c000b */
[----:B01----:R-:W-:Y:S05]  /*1870*/  ENDCOLLECTIVE ;  /* 0x000000000000791b */ /* 0x003fea0003800000 */
.L_x_15182:
[----:B------:R-:W-:-:S04]  /*1880*/  FFMA.SAT R0, R25, R2, 0.5 ;  /* 0x3f00000019007423 */ /* 0x000fc80000002002 */
[----:B------:R-:W-:-:S04]  /*1890*/  FFMA.RM R0, R0, R3, 12582913 ;  /* 0x4b40000100007423 */ /* 0x000fc80000004003 */
[C---:B------:R-:W-:Y:S01]  /*18a0*/  FADD R4, R0.reuse, -12583039 ;  /* 0xcb40007f00047421 */ /* 0x040fe20000000000 */
[----:B------:R-:W-:-:S03]  /*18b0*/  SHF.L.U32 R0, R0, 0x17, RZ ;  /* 0x0000001700007819 */ /* 0x000fc600000006ff */
[----:B------:R-:W-:Y:S01]  /*18c0*/  FFMA R4, R25, 1.4426950216293334961, -R4 ;  /* 0x3fb8aa3b19047823 */ /* 0x000fe20000000804 */
[----:B------:R-:W-:-:S03]  /*18d0*/  HFMA2 R12, -RZ, RZ, 0, 5.9604644775390625e-08 ;  /* 0x00000001ff0c7431 */ /* 0x000fc600000001ff */
[----:B------:R-:W-:-:S06]  /*18e0*/  FFMA R25, R25, 1.925963033500011079e-08, R4 ;  /* 0x32a5706019197823 */ /* 0x000fcc0000000004 */
[----:B------:R-:W0:Y:S01]  /*18f0*/  MUFU.EX2 R25, R25 ;  /* 0x0000001900197308 */ /* 0x000e220000000800 */
[----:B------:R-:W-:-:S05]  /*1900*/  IMAD.MOV.U32 R28, RZ, RZ, R14 ;  /* 0x000000ffff1c7224 */ /* 0x000fca00078e000e */
[----:B------:R-:W-:-:S05]  /*1910*/  FMNMX R28, R27, R28, !PT ;  /* 0x0000001c1b1c7209 */ /* 0x000fca0007800000 */
[----:B------:R-:W-:-:S07]  /*1920*/  IMAD.MOV.U32 R13, RZ, RZ, R28 ;  /* 0x000000ffff0d7224 */ /* 0x000fce00078e001c */
[----:B0-----:R-:W-:Y:S05]  /*1930*/  WARPSYNC.COLLECTIVE R15, `(.L_x_15183) ;  /* 0x000000000f087348 */ /* 0x001fea0003c00000 */
[----:B------:R1:W2:Y:S02]  /*1940*/  SHFL.BFLY P6, R14, R13, R12, R11 ;  /* 0x0c00000c0d0e7389 */ /* 0x0002a400000c000b */
[----:B012---:R-:W-:Y:S05]  /*1950*/  ENDCOLLECTIVE ;  /* 0x000000000000791b */ /* 0x007fea0003800000 */
.L_x_15183:
[----:B------:R-:W-:-:S04]  /*1960*/  FMUL R0, R0, R25 ;  /* 0x0000001900007220 */ /* 0x000fc80000400000 */
[----:B------:R-:W-:Y:S01]  /*1970*/  FADD R13, RZ, R0 ;  /* 0x00000000ff0d7221 */ /* 0x000fe20000000000 */
[----:B------:R-:W-:Y:S01]  /*1980*/  IMAD.MOV.U32 R12, RZ, RZ, 0x8 ;  /* 0x00000008ff0c7424 */ /* 0x000fe200078e00ff */
[----:B------:R-:W-:-:S05]  /*1990*/  FMNMX R14, R28, R14, !PT ;  /* 0x0000000e1c0e7209 */ /* 0x000fca0007800000 */
[----:B------:R-:W-:-:S07]  /*19a0*/  FADD R5, -R14, R5 ;  /* 0x000000050e057221 */ /* 0x000fce0000000100 */
[----:B------:R-:W-:Y:S05]  /*19b0*/  WARPSYNC.COLLECTIVE R15, `(.L_x_15184) ;  /* 0x000000000f087348 */ /* 0x000fea0003c00000 */
[----:B------:R0:W1:Y:S02]  /*19c0*/  SHFL.BFLY P6, R14, R13, R12, R11 ;  /* 0x0c00000c0d0e7389 */ /* 0x00006400000c000b */
[----:B01----:R-:W-:Y:S05]  /*19d0*/  ENDCOLLECTIVE ;  /* 0x000000000000791b */ /* 0x003fea0003800000 */
.L_x_15184:
[----:B------:R-:W-:-:S04]  /*19e0*/  FFMA.SAT R2, R5, R2, 0.5 ;  /* 0x3f00000005027423 */ /* 0x000fc80000002002 */
[----:B------:R-:W-:-:S04]  /*19f0*/  FFMA.RM R2, R2, R3, 12582913 ;  /* 0x4b40000102027423 */ /* 0x000fc80000004003 */
[C---:B------:R-:W-:Y:S01]  /*1a00*/  FADD R4, R2.reuse, -12583039 ;  /* 0xcb40007f02047421 */ /* 0x040fe20000000000 */
[----:B------:R-:W-:Y:S02]  /*1a10*/  SHF.L.U32 R2, R2, 0x17, RZ ;  /* 0x0000001702027819 */ /* 0x000fe400000006ff */
[----:B------:R-:W-:Y:S01]  /*1a20*/  MOV R12, 0x4 ;  /* 0x00000004000c7802 */ /* 0x000fe20000000f00 */
[----:B------:R-:W-:Y:S01]  /*1a30*/  FFMA R4, R5, 1.4426950216293334961, -R4 ;  /* 0x3fb8aa3b05047823 */ /* 0x000fe20000000804 */
[----:B------:R-:W-:-:S04]  /*1a40*/  FADD R10, R13, R14 ;  /* 0x0000000e0d0a7221 */ /* 0x000fc80000000000 */
[----:B------:R-:W-:-:S07]  /*1a50*/  IMAD.MOV.U32 R13, RZ, RZ, R10 ;  /* 0x000000ffff0d7224 */ /* 0x000fce00078e000a */
[----:B------:R-:W-:Y:S05]  /*1a60*/  WARPSYNC.COLLECTIVE R15, `(.L_x_15185) ;  /* 0x000000000f087348 */ /* 0x000fea0003c00000 */
[----:B------:R0:W1:Y:S02]  /*1a70*/  SHFL.BFLY P6, R14, R13, R12, R11 ;  /* 0x0c00000c0d0e7389 */ /* 0x00006400000c000b */
[----:B01----:R-:W-:Y:S05]  /*1a80*/  ENDCOLLECTIVE ;  /* 0x000000000000791b */ /* 0x003fea0003800000 */
.L_x_15185:
        /* <DEDUP_REMOVED lines=8> */
.L_x_15186:
        /* <DEDUP_REMOVED lines=8> */
.L_x_15187:
[----:B------:R-:W-:Y:S02]  /*1b90*/  IMAD.MOV.U32 R13, RZ, RZ, R5 ;  /* 0x000000ffff0d7224 */ /* 0x000fe400078e0005 */
[----:B------:R-:W-:Y:S01]  /*1ba0*/  IMAD.MOV.U32 R12, RZ, RZ, 0x8 ;  /* 0x00000008ff0c7424 */ /* 0x000fe200078e00ff */
[----:B------:R-:W-:-:S07]  /*1bb0*/  MOV R3, R14 ;  /* 0x0000000e00037202 */ /* 0x000fce0000000f00 */
[----:B------:R-:W-:Y:S05]  /*1bc0*/  WARPSYNC.COLLECTIVE R15, `(.L_x_15188) ;  /* 0x000000000f087348 */ /* 0x000fea0003c00000 */
[----:B------:R0:W1:Y:S02]  /*1bd0*/  SHFL.BFLY P6, R14, R13, R12, R11 ;  /* 0x0c00000c0d0e7389 */ /* 0x00006400000c000b */
[----:B01----:R-:W-:Y:S05]  /*1be0*/  ENDCOLLECTIVE ;  /* 0x000000000000791b */ /* 0x003fea0003800000 */
.L_x_15188:
        /* <DEDUP_REMOVED lines=8> */
.L_x_15189:
[----:B------:R-:W-:Y:S01]  /*1c70*/  IMAD.MOV.U32 R12, RZ, RZ, 0x2 ;  /* 0x00000002ff0c7424 */ /* 0x000fe200078e00ff */
[----:B------:R-:W-:-:S05]  /*1c80*/  MOV R27, R14 ;  /* 0x0000000e001b7202 */ /* 0x000fca0000000f00 */
[----:B------:R-:W-:-:S04]  /*1c90*/  FADD R27, R26, R27 ;  /* 0x0000001b1a1b7221 */ /* 0x000fc80000000000 */
[----:B------:R-:W-:-:S07]  /*1ca0*/  IMAD.MOV.U32 R13, RZ, RZ, R27 ;  /* 0x000000ffff0d7224 */ /* 0x000fce00078e001b */
[----:B------:R-:W-:Y:S05]  /*1cb0*/  WARPSYNC.COLLECTIVE R15, `(.L_x_15190) ;  /* 0x000000000f087348 */ /* 0x000fea0003c00000 */
[----:B------:R0:W1:Y:S02]  /*1cc0*/  SHFL.BFLY P6, R14, R13, R12, R11 ;  /* 0x0c00000c0d0e7389 */ /* 0x00006400000c000b */
[----:B01----:R-:W-:Y:S05]  /*1cd0*/  ENDCOLLECTIVE ;  /* 0x000000000000791b */ /* 0x003fea0003800000 */
.L_x_15190:
[----:B------:R-:W-:Y:S01]  /*1ce0*/  IMAD.MOV.U32 R12, RZ, RZ, 0x1 ;  /* 0x00000001ff0c7424 */ /* 0x000fe200078e00ff */
[----:B------:R-:W-:-:S05]  /*1cf0*/  MOV R28, R14 ;  /* 0x0000000e001c7202 */ /* 0x000fca0000000f00 */
[----:B------:R-:W-:-:S04]  /*1d00*/  FADD R28, R27, R28 ;  /* 0x0000001c1b1c7221 */ /* 0x000fc80000000000 */
[----:B------:R-:W-:-:S07]  /*1d10*/  IMAD.MOV.U32 R13, RZ, RZ, R28 ;  /* 0x000000ffff0d7224 */ /* 0x000fce00078e001c */
[----:B------:R-:W-:Y:S05]  /*1d20*/  WARPSYNC.COLLECTIVE R15, `(.L_x_15191) ;  /* 0x000000000f087348 */ /* 0x000fea0003c00000 */
[----:B------:R0:W1:Y:S02]  /*1d30*/  SHFL.BFLY P6, R14, R13, R12, R11 ;  /* 0x0c00000c0d0e7389 */ /* 0x00006400000c000b */
[----:B01----:R-:W-:Y:S05]  /*1d40*/  ENDCOLLECTIVE ;  /* 0x000000000000791b */ /* 0x003fea0003800000 */
.L_x_15191:
[----:B------:R-:W-:Y:S05]  /*1d50*/  BRA `(.L_x_15192) ;  /* 0xfffffff400007947 */ /* 0x000fea000383ffff */
        .weak           $__internal_231_$__cuda_sm3x_div_rn_noftz_f32_slowpath
        .type           $__internal_231_$__cuda_sm3x_div_rn_noftz_f32_slowpath,@function
        .size           $__internal_231_$__cuda_sm3x_div_rn_noftz_f32_slowpath,(.L_x_37608 - $__internal_231_$__cuda_sm3x_div_rn_noftz_f32_slowpath)
$__internal_231_$__cuda_sm3x_div_rn_noftz_f32_slowpath:
        /* <DEDUP_REMOVED lines=34> */
.L_x_15194:
        /* <DEDUP_REMOVED lines=51> */
.L_x_15201:
[----:B------:R-:W-:-:S04]  /*22b0*/  LOP3.LUT R0, R0, 0x80000000, RZ, 0xc0, !PT ;  /* 0x8000000000007812 */ /* 0x000fc800078ec0ff */
[----:B------:R-:W-:Y:S01]  /*22c0*/  LOP3.LUT R0, R0, 0x7f800000, RZ, 0xfc, !PT ;  /* 0x7f80000000007812 */ /* 0x000fe200078efcff */
[----:B------:R-:W-:Y:S06]  /*22d0*/  BRA `(.L_x_15202) ;  /* 0x0000000000047947 */ /* 0x000fec0003800000 */
.L_x_15200:
[----:B------:R-:W-:-:S07]  /*22e0*/  IMAD R0, R10, 0x800000, R0 ;  /* 0x008000000a007824 */ /* 0x000fce00078e0200 */
.L_x_15202:
[----:B------:R-:W-:Y:S05]  /*22f0*/  BSYNC.RECONVERGENT B3 ;  /* 0x0000000000037941 */ /* 0x000fea0003800200 */
.L_x_15199:
[----:B------:R-:W-:Y:S05]  /*2300*/  BRA `(.L_x_15203) ;  /* 0x0000000000207947 */ /* 0x000fea0003800000 */
.L_x_15198:
[----:B------:R-:W-:-:S04]  /*2310*/  LOP3.LUT R0, R3, 0x80000000, R0, 0x48, !PT ;  /* 0x8000000003007812 */ /* 0x000fc800078e4800 */
[----:B------:R-:W-:Y:S01]  /*2320*/  LOP3.LUT R0, R0, 0x7f800000, RZ, 0xfc, !PT ;  /* 0x7f80000000007812 */ /* 0x000fe200078efcff */
[----:B------:R-:W-:Y:S06]  /*2330*/  BRA `(.L_x_15203) ;  /* 0x0000000000147947 */ /* 0x000fec0003800000 */
.L_x_15197:
[----:B------:R-:W-:Y:S01]  /*2340*/  LOP3.LUT R0, R3, 0x80000000, R0, 0x48, !PT ;  /* 0x8000000003007812 */ /* 0x000fe200078e4800 */
[----:B------:R-:W-:Y:S06]  /*2350*/  BRA `(.L_x_15203) ;  /* 0x00000000000c7947 */ /* 0x000fec0003800000 */
.L_x_15196:
[----:B------:R-:W0:Y:S01]  /*2360*/  MUFU.RSQ R0, -QNAN ;  /* 0xffc0000000007908 */ /* 0x000e220000001400 */
[----:B------:R-:W-:Y:S05]  /*2370*/  BRA `(.L_x_15203) ;  /* 0x0000000000047947 */ /* 0x000fea0003800000 */
.L_x_15195:
[----:B------:R-:W-:-:S07]  /*2380*/  FADD.FTZ R0, R0, R3 ;  /* 0x0000000300007221 */ /* 0x000fce0000010000 */
.L_x_15203:
[----:B------:R-:W-:Y:S05]  /*2390*/  BSYNC.RECONVERGENT B2 ;  /* 0x0000000000027941 */ /* 0x000fea0003800200 */
.L_x_15193:
[----:B------:R-:W-:Y:S01]  /*23a0*/  MOV R10, R4 ;  /* 0x00000004000a7202 */ /* 0x000fe20000000f00 */
[----:B------:R-:W-:-:S04]  /*23b0*/  IMAD.MOV.U32 R11, RZ, RZ, 0x0 ;  /* 0x00000000ff0b7424 */ /* 0x000fc800078e00ff */
[----:B0-----:R-:W-:Y:S05]  /*23c0*/  RET.REL.NODEC R10 `(_Z15SoftmaxWarpImplI22BroadcastScaleMaskLoadIffbLm3EiE11DirectStoreIffEfLi1ELi1ELi16ELi2ELb1EL9Algorithm0EEvT_T0_ll) ;  /* 0xffffffdc0a0c7950 */ /* 0x001fea0003c3ffff */
.L_x_15204:
        /* <DEDUP_REMOVED lines=11> */
.L_x_37608:


//--------------------- .text._Z15SoftmaxWarpImplI22BroadcastScaleMaskLoadIffbLm3EiE11DirectStoreIffEfLi1ELi1ELi16ELi2ELb0EL9Algorithm0EEvT_T0_ll --------------------------
	.section	.text._Z15SoftmaxWarpImplI22BroadcastScaleMaskLoadIffbLm3EiE11DirectStoreIffEfLi1ELi1ELi16ELi2ELb0EL9Algorithm0EEvT_T0_ll,"ax",@progbits
	.align	128
        .global         _Z15SoftmaxWarpImplI22BroadcastScaleMaskLoadIffbLm3EiE11DirectStoreIffEfLi1ELi1ELi16ELi2ELb0EL9Algorithm0EEvT_T0_ll
        .type           _Z15SoftmaxWarpImplI22BroadcastScaleMaskLoadIffbLm3EiE11DirectStoreIffEfLi1ELi1ELi16ELi2ELb0EL9Algorithm0EEvT_T0_ll,@function
        .size           _Z15SoftmaxWarpImplI22BroadcastScaleMaskLoadIffbLm3EiE11DirectStoreIffEfLi1ELi1ELi16ELi2ELb0EL9Algorithm0EEvT_T0_ll,(.L_x_37609 - _Z15SoftmaxWarpImplI22BroadcastScaleMaskLoadIffbLm3EiE11DirectStoreIffEfLi1ELi1ELi16ELi2ELb0EL9Algorithm0EEvT_T0_ll)
        .other          _Z15SoftmaxWarpImplI22BroadcastScaleMaskLoadIffbLm3EiE11DirectStoreIffEfLi1ELi1ELi16ELi2ELb0EL9Algorithm0EEvT_T0_ll,@"STO_CUDA_ENTRY STV_DEFAULT"
_Z15SoftmaxWarpImplI22BroadcastScaleMaskLoadIffbLm3EiE11DirectStoreIffEfLi1ELi1ELi16ELi2ELb0EL9Algorithm0EEvT_T0_ll:
.text._Z15SoftmaxWarpImplI22BroadcastScaleMaskLoadIffbLm3EiE11DirectStoreIffEfLi1ELi1ELi16ELi2ELb0EL9Algorithm0EEvT_T0_ll:
        /* <DEDUP_REMOVED lines=27> */
.L_x_15205:
        /* <DEDUP_REMOVED lines=18> */
.L_x_15212:
        /* <DEDUP_REMOVED lines=44> */
[----:B------:R-:W-:Y:S01]  /*0590*/  ISETP.GE.AND P3, PT, R2, RZ, PT ;  /* 0x000000ff0200720c */ /* 0x000fe20003f66270 */
[----:B------:R-:W-:Y:S02]  /*05a0*/  HFMA2 R2, -RZ, RZ, 0, 0 ;  /* 0x00000000ff027431 */ /* 0x000fe400000001ff */
[----:B------:R-:W-:Y:S02]  /*05b0*/  @!P1 IMAD.MOV R9, RZ, RZ, -R9 ;  /* 0x000000ffff099224 */ /* 0x000fe400078e0a09 */
[----:B------:R-:W-:-:S03]  /*05c0*/  @P0 IADD3 R10, PT, PT, R10, 0x1, RZ ;  /* 0x000000010a0a0810 */ /* 0x000fc60007ffe0ff */
[----:B------:R-:W-:-:S05]  /*05d0*/  SEL R9, R11, R9, !P2 ;  /* 0x000000090b097207 */ /* 0x000fca0005000000 */
[----:B------:R-:W-:Y:S02]  /*05e0*/  IMAD.MOV R21, RZ, RZ, -R9 ;  /* 0x000000ffff157224 */ /* 0x000fe400078e0a09 */
[----:B------:R-:W-:Y:S01]  /*05f0*/  @!P3 IMAD.MOV R10, RZ, RZ, -R10 ;  /* 0x000000ffff0ab224 */ /* 0x000fe200078e0a0a */
[----:B0-----:R-:W-:Y:S01]  /*0600*/  IADD3 R13, PT, PT, RZ, -R3, RZ ;  /* 0x80000003ff0d7210 */ /* 0x001fe20007ffe0ff */
[----:B------:R-:W-:-:S03]  /*0610*/  IMAD R21, R19, R21, R0 ;  /* 0x0000001513157224 */ /* 0x000fc600078e0200 */
[----:B------:R-:W-:Y:S01]  /*0620*/  SEL R10, R11, R10, !P2 ;  /* 0x0000000a0b0a7207 */ /* 0x000fe20005000000 */
[----:B------:R-:W-:Y:S01]  /*0630*/  IMAD R13, R13, R8, RZ ;  /* 0x000000080d0d7224 */ /* 0x000fe200078e02ff */
[----:B------:R-:W-:Y:S02]  /*0640*/  IABS R12, R21 ;  /* 0x00000015000c7213 */ /* 0x000fe40000000000 */
[----:B------:R-:W-:Y:S01]  /*0650*/  LOP3.LUT R24, R21, R18, RZ, 0x3c, !PT ;  /* 0x0000001215187212 */ /* 0x000fe200078e3cff */
[----:B------:R-:W-:Y:S02]  /*0660*/  IMAD.MOV R11, RZ, RZ, -R10 ;  /* 0x000000ffff0b7224 */ /* 0x000fe400078e0a0a */
[----:B------:R-:W-:Y:S01]  /*0670*/  IMAD.HI.U32 R2, R3, R13, R2 ;  /* 0x0000000d03027227 */ /* 0x000fe200078e0002 */
[----:B------:R-:W-:-:S03]  /*0680*/  ISETP.GE.AND P2, PT, R24, RZ, PT ;  /* 0x000000ff1800720c */ /* 0x000fc60003f46270 */
[----:B------:R-:W-:Y:S02]  /*0690*/  IMAD.MOV.U32 R3, RZ, RZ, R12 ;  /* 0x000000ffff037224 */ /* 0x000fe400078e000c */
[----:B------:R-:W-:Y:S02]  /*06a0*/  IMAD R11, R19, R11, R4 ;  /* 0x0000000b130b7224 */ /* 0x000fe400078e0204 */
[----:B------:R-:W-:-:S03]  /*06b0*/  IMAD.HI.U32 R23, R2, R3, RZ ;  /* 0x0000000302177227 */ /* 0x000fc600078e00ff */
[----:B------:R-:W-:Y:S01]  /*06c0*/  IABS R15, R11 ;  /* 0x0000000b000f7213 */ /* 0x000fe20000000000 */
[----:B------:R-:W-:-:S04]  /*06d0*/  IMAD.MOV R12, RZ, RZ, -R23 ;  /* 0x000000ffff0c7224 */ /* 0x000fc800078e0a17 */
[----:B------:R-:W-:-:S04]  /*06e0*/  IMAD.HI.U32 R22, R2, R15, RZ ;  /* 0x0000000f02167227 */ /* 0x000fc800078e00ff */
[----:B------:R-:W-:Y:S01]  /*06f0*/  IMAD R3, R8, R12, R3 ;  /* 0x0000000c08037224 */ /* 0x000fe200078e0203 */
        /* <DEDUP_REMOVED lines=16> */
[----:B------:R-:W-:-:S04]  /*0800*/  ISETP.GE.AND P1, PT, R8, RZ, PT ;  /* 0x000000ff0800720c */ /* 0x000fc80003f26270 */
[----:B------:R-:W-:Y:S01]  /*0810*/  MOV R8, R23 ;  /* 0x0000001700087202 */ /* 0x000fe20000000f00 */
[----:B------:R-:W-:Y:S01]  /*0820*/  @P0 VIADD R22, R22, 0x1 ;  /* 0x0000000116160836 */ /* 0x000fe20000000000 */
[----:B------:R-:W-:Y:S02]  /*0830*/  LOP3.LUT R23, RZ, R18, RZ, 0x33, !PT ;  /* 0x00000012ff177212 */ /* 0x000fe400078e33ff */
[----:B0-----:R-:W-:Y:S01]  /*0840*/  ISETP.NE.U32.AND P0, PT, R12, 0x1, PT ;  /* 0x000000010c00780c */ /* 0x001fe20003f05070 */
[----:B------:R-:W-:Y:S01]  /*0850*/  @!P2 IMAD.MOV R8, RZ, RZ, -R8 ;  /* 0x000000ffff08a224 */ /* 0x000fe200078e0a08 */
[----:B-1----:R-:W-:-:S04]  /*0860*/  ISETP.NE.U32.AND P2, PT, R2, 0x1, PT ;  /* 0x000000010200780c */ /* 0x002fc80003f45070 */
[----:B------:R-:W-:Y:S02]  /*0870*/  SEL R8, R23, R8, !P3 ;  /* 0x0000000817087207 */ /* 0x000fe40005800000 */
[----:B------:R-:W-:Y:S02]  /*0880*/  ISETP.NE.AND.EX P0, PT, R13, RZ, PT, P0 ;  /* 0x000000ff0d00720c */ /* 0x000fe40003f05300 */
[----:B------:R-:W-:Y:S01]  /*0890*/  @!P1 IADD3 R22, PT, PT, -R22, RZ, RZ ;  /* 0x000000ff16169210 */ /* 0x000fe20007ffe1ff */
[----:B------:R-:W-:Y:S01]  /*08a0*/  IMAD.MOV R2, RZ, RZ, -R8 ;  /* 0x000000ffff027224 */ /* 0x000fe200078e0a08 */
[----:B------:R-:W-:Y:S02]  /*08b0*/  ISETP.NE.AND.EX P2, PT, R3, RZ, PT, P2 ;  /* 0x000000ff0300720c */ /* 0x000fe40003f45320 */
[----:B--2---:R-:W-:Y:S01]  /*08c0*/  ISETP.NE.U32.AND P1, PT, R14, 0x1, PT ;  /* 0x000000010e00780c */ /* 0x004fe20003f25070 */
[----:B------:R-:W-:Y:S01]  /*08d0*/  IMAD R21, R18, R2, R21 ;  /* 0x0000000212157224 */ /* 0x000fe200078e0215 */
[----:B------:R-:W-:-:S02]  /*08e0*/  SEL R9, R9, RZ, P0 ;  /* 0x000000ff09097207 */ /* 0x000fc40000000000 */
[----:B------:R-:W-:Y:S02]  /*08f0*/  SEL R22, R23, R22, !P3 ;  /* 0x0000001617167207 */ /* 0x000fe40005800000 */
[----:B------:R-:W-:Y:S01]  /*0900*/  ISETP.NE.AND.EX P1, PT, R15, RZ, PT, P1 ;  /* 0x000000ff0f00720c */ /* 0x000fe20003f25310 */
[----:B------:R-:W-:Y:S01]  /*0910*/  IMAD R9, R9, UR46, RZ ;  /* 0x0000002e09097c24 */ /* 0x000fe2000f8e02ff */
[----:B------:R-:W-:Y:S01]  /*0920*/  SEL R8, R8, RZ, P2 ;  /* 0x000000ff08087207 */ /* 0x000fe20001000000 */
[----:B------:R-:W-:Y:S01]  /*0930*/  IMAD.MOV R2, RZ, RZ, -R22 ;  /* 0x000000ffff027224 */ /* 0x000fe200078e0a16 */
[----:B------:R-:W-:Y:S02]  /*0940*/  SEL R21, R21, RZ, P1 ;  /* 0x000000ff15157207 */ /* 0x000fe40000800000 */
[----:B------:R-:W-:Y:S01]  /*0950*/  SEL R10, R10, RZ, P0 ;  /* 0x000000ff0a0a7207 */ /* 0x000fe20000000000 */
[----:B------:R-:W-:Y:S01]  /*0960*/  IMAD R8, R8, UR47, R9 ;  /* 0x0000002f08087c24 */ /* 0x000fe2000f8e0209 */
[----:B------:R-:W-:Y:S01]  /*0970*/  SEL R22, R22, RZ, P2 ;  /* 0x000000ff16167207 */ /* 0x000fe20001000000 */
[----:B------:R-:W-:-:S02]  /*0980*/  IMAD R11, R18, R2, R11 ;  /* 0x00000002120b7224 */ /* 0x000fc400078e020b */
[----:B------:R-:W-:Y:S02]  /*0990*/  IMAD R8, R21, UR49, R8 ;  /* 0x0000003115087c24 */ /* 0x000fe4000f8e0208 */
[----:B------:R-:W-:Y:S01]  /*09a0*/  IMAD R3, R10, UR46, RZ ;  /* 0x0000002e0a037c24 */ /* 0x000fe2000f8e02ff */
[----:B------:R-:W-:Y:S02]  /*09b0*/  SEL R11, R11, RZ, P1 ;  /* 0x000000ff0b0b7207 */ /* 0x000fe40000800000 */
[----:B------:R-:W-:Y:S01]  /*09c0*/  IADD3 R2, P0, PT, R8, UR38, RZ ;  /* 0x0000002608027c10 */ /* 0x000fe2000ff1e0ff */
[----:B------:R-:W-:Y:S01]  /*09d0*/  IMAD R22, R22, UR47, R3 ;  /* 0x0000002f16167c24 */ /* 0x000fe2000f8e0203 */
[----:B------:R-:W-:Y:S02]  /*09e0*/  SHF.R.S64 R10, RZ, 0x1e, R4 ;  /* 0x0000001eff0a7819 */ /* 0x000fe40000001004 */
[----:B------:R-:W-:Y:S01]  /*09f0*/  LEA.HI.X.SX32 R3, R8, UR39, 0x1, P0 ;  /* 0x0000002708037c11 */ /* 0x000fe200080f0eff */
[----:B------:R-:W-:Y:S01]  /*0a00*/  IMAD R8, R11, UR49, R22 ;  /* 0x000000310b087c24 */ /* 0x000fe2000f8e0216 */
[----:B------:R-:W-:-:S02]  /*0a10*/  IADD3 R10, P0, PT, R10, UR36, RZ ;  /* 0x000000240a0a7c10 */ /* 0x000fc4000ff1e0ff */
[----:B------:R-:W-:Y:S01]  /*0a20*/  SHF.R.S64 R22, RZ, 0x1e, R0 ;  /* 0x0000001eff167819 */ /* 0x000fe20000001000 */
[----:B------:R-:W2:Y:S01]  /*0a30*/  LDG.E.U8 R2, desc[UR8][R2.64] ;  /* 0x0000000802027981 */ /* 0x000ea2000c1e1100 */
[----:B------:R-:W-:Y:S02]  /*0a40*/  IADD3 R14, P1, PT, R8, UR38, RZ ;  /* 0x00000026080e7c10 */ /* 0x000fe4000ff3e0ff */
[----:B------:R-:W-:Y:S02]  /*0a50*/  LEA.HI.X.SX32 R11, R4, UR37, 0x2, P0 ;  /* 0x00000025040b7c11 */ /* 0x000fe400080f16ff */
[----:B------:R-:W-:Y:S02]  /*0a60*/  LEA.HI.X.SX32 R15, R8, UR39, 0x1, P1 ;  /* 0x00000027080f7c11 */ /* 0x000fe400088f0eff */
        /* <DEDUP_REMOVED lines=43> */
[----:B------:R-:W-:Y:S02]  /*0d20*/  SHF.L.U32 R2, R2, 0x17, RZ ;  /* 0x0000001702027819 */ /* 0x000fe400000006ff */
        /* <DEDUP_REMOVED lines=24> */
.L_x_15230:
        /* <DEDUP_REMOVED lines=11> */
[----:B------:R-:W-:Y:S05]  /*0f60*/  CALL.REL.NOINC `($__internal_232_$__cuda_sm3x_div_rn_noftz_f32_slowpath) ;  /* 0x0000000800ac7944 */ /* 0x000fea0003c00000 */
[----:B------:R-:W-:-:S07]  /*0f70*/  IMAD.MOV.U32 R13, RZ, RZ, R0 ;  /* 0x000000ffff0d7224 */ /* 0x000fce00078e0000 */
.L_x_15209:
[----:B------:R-:W-:Y:S05]  /*0f80*/  BSYNC.RECONVERGENT B1 ;  /* 0x0000000000017941 */ /* 0x000fea0003800200 */
.L_x_15208:
        /* <DEDUP_REMOVED lines=22> */
[----:B------:R-:W-:Y:S05]  /*10f0*/  CALL.REL.NOINC `($__internal_232_$__cuda_sm3x_div_rn_noftz_f32_slowpath) ;  /* 0x0000000800487944 */ /* 0x000fea0003c00000 */
[----:B------:R-:W-:-:S07]  /*1100*/  MOV R11, R0 ;  /* 0x00000000000b7202 */ /* 0x000fce0000000f00 */
.L_x_15211:
[----:B------:R-:W-:Y:S05]  /*1110*/  BSYNC.RECONVERGENT B1 ;  /* 0x0000000000017941 */ /* 0x000fea0003800200 */
.L_x_15210:
        /* <DEDUP_REMOVED lines=12> */
.L_x_15206:
[----:B------:R-:W-:Y:S05]  /*11e0*/  EXIT ;  /* 0x000000000000794d */ /* 0x000fea0003800000 */
.L_x_15207:
[----:B------:R-:W-:Y:S01]  /*11f0*/  BSSY B1, `(.L_x_15213) ;  /* 0x0000007000017945 */ /* 0x000fe20003800000 */
[----:B------:R-:W-:Y:S01]  /*1200*/  IMAD.MOV.U32 R12, RZ, RZ, 0x8 ;  /* 0x00000008ff0c7424 */ /* 0x000fe200078e00ff */
[----:B------:R-:W-:Y:S01]  /*1210*/  MOV R15, 0xffffffff ;  /* 0xffffffff000f7802 */ /* 0x000fe20000000f00 */
[----:B------:R-:W-:-:S07]  /*1220*/  IMAD.MOV.U32 R11, RZ, RZ, 0x1f ;  /* 0x0000001fff0b7424 */ /* 0x000fce00078e00ff */
[----:B------:R-:W-:Y:S05]  /*1230*/  WARPSYNC.COLLECTIVE R15, `(.L_x_15214) ;  /* 0x000000000f087348 */ /* 0x000fea0003c00000 */
[----:B------:R0:W1:Y:S02]  /*1240*/  SHFL.BFLY P6, R14, R13, R12, R11 ;  /* 0x0c00000c0d0e7389 */ /* 0x00006400000c000b */
[----:B01----:R-:W-:Y:S05]  /*1250*/  ENDCOLLECTIVE ;  /* 0x000000000000791b */ /* 0x003fea0003800000 */
.L_x_15214:
[----:B------:R-:W-:Y:S05]  /*1260*/  BSYNC B1 ;  /* 0x0000000000017941 */ /* 0x000fea0003800000 */
.L_x_15213:
[----:B------:R-:W-:Y:S01]  /*1270*/  FMNMX R13, R13, R14, !PT ;  /* 0x0000000e0d0d7209 */ /* 0x000fe20007800000 */
[----:B------:R-:W-:Y:S01]  /*1280*/  IMAD.MOV.U32 R12, RZ, RZ, 0x4 ;  /* 0x00000004ff0c7424 */ /* 0x000fe200078e00ff */
[----:B------:R-:W-:Y:S01]  /*1290*/  MOV R15, 0xffffffff ;  /* 0xffffffff000f7802 */ /* 0x000fe20000000f00 */
[----:B------:R-:W-:-:S07]  /*12a0*/  IMAD.MOV.U32 R11, RZ, RZ, 0x1f ;  /* 0x0000001fff0b7424 */ /* 0x000fce00078e00ff */
[----:B------:R-:W-:Y:S05]  /*12b0*/  WARPSYNC.COLLECTIVE R15, `(.L_x_15215) ;  /* 0x000000000f087348 */ /* 0x000fea0003c00000 */
[----:B------:R0:W1:Y:S02]  /*12c0*/  SHFL.BFLY P6, R14, R13, R12, R11 ;  /* 0x0c00000c0d0e7389 */ /* 0x00006400000c000b */
[----:B01----:R-:W-:Y:S05]  /*12d0*/  ENDCOLLECTIVE ;  /* 0x000000000000791b */ /* 0x003fea0003800000 */
.L_x_15215:
[----:B------:R-:W-:Y:S01]  /*12e0*/  IMAD.MOV.U32 R12, RZ, RZ, 0x2 ;  /* 0x00000002ff0c7424 */ /* 0x000fe200078e00ff */
[----:B------:R-:W-:-:S05]  /*12f0*/  FMNMX R2, R13, R14, !PT ;  /* 0x0000000e0d027209 */ /* 0x000fca0007800000 */
[----:B------:R-:W-:-:S07]  /*1300*/  IMAD.MOV.U32 R13, RZ, RZ, R2 ;  /* 0x000000ffff0d7224 */ /* 0x000fce00078e0002 */
[----:B------:R-:W-:Y:S05]  /*1310*/  WARPSYNC.COLLECTIVE R15, `(.L_x_15216) ;  /* 0x000000000f087348 */ /* 0x000fea0003c00000 */
[----:B------:R0:W1:Y:S02]  /*1320*/  SHFL.BFLY P6, R14, R13, R12, R11 ;  /* 0x0c00000c0d0e7389 */ /* 0x00006400000c000b */
[----:B01----:R-:W-:Y:S05]  /*1330*/  ENDCOLLECTIVE ;  /* 0x000000000000791b */ /* 0x003fea0003800000 */
.L_x_15216:
[----:B------:R-:W-:Y:S01]  /*1340*/  IMAD.MOV.U32 R12, RZ, RZ, 0x1 ;  /* 0x00000001ff0c7424 */ /* 0x000fe200078e00ff */
[----:B------:R-:W-:Y:S01]  /*1350*/  FMNMX R3, R2, R14, !PT ;  /* 0x0000000e02037209 */ /* 0x000fe20007800000 */
[----:B------:R-:W-:-:S03]  /*1360*/  HFMA2 R2, -RZ, RZ, 0.96630859375, -0.0022525787353515625 ;  /* 0x3bbb989dff027431 */ /* 0x000fc600000001ff */
[----:B------:R-:W-:-:S07]  /*1370*/  MOV R13, R3 ;  /* 0x00000003000d7202 */ /* 0x000fce0000000f00 */
[----:B------:R-:W-:Y:S05]  /*1380*/  WARPSYNC.COLLECTIVE R15, `(.L_x_15217) ;  /* 0x000000000f087348 */ /* 0x000fea0003c00000 */
[----:B------:R0:W1:Y:S02]  /*1390*/  SHFL.BFLY P6, R14, R13, R12, R11 ;  /* 0x0c00000c0d0e7389 */ /* 0x00006400000c000b */
[----:B01----:R-:W-:Y:S05]  /*13a0*/  ENDCOLLECTIVE ;  /* 0x000000000000791b */ /* 0x003fea0003800000 */
.L_x_15217:
[----:B------:R-:W-:Y:S01]  /*13b0*/  MOV R13, R0 ;  /* 0x00000000000d7202 */ /* 0x000fe20000000f00 */
[----:B------:R-:W-:Y:S02]  /*13c0*/  IMAD.MOV.U32 R12, RZ, RZ, 0x8 ;  /* 0x00000008ff0c7424 */ /* 0x000fe400078e00ff */
[----:B------:R-:W-:-:S07]  /*13d0*/  IMAD.MOV.U32 R10, RZ, RZ, R14 ;  /* 0x000000ffff0a7224 */ /* 0x000fce00078e000e */
[----:B------:R-:W-:Y:S05]  /*13e0*/  WARPSYNC.COLLECTIVE R15, `(.L_x_15218) ;  /* 0x000000000f087348 */ /* 0x000fea0003c00000 */
[----:B------:R0:W1:Y:S02]  /*13f0*/  SHFL.BFLY P6, R14, R13, R12, R11 ;  /* 0x0c00000c0d0e7389 */ /* 0x00006400000c000b */
[----:B01----:R-:W-:Y:S05]  /*1400*/  ENDCOLLECTIVE ;  /* 0x000000000000791b */ /* 0x003fea0003800000 */
.L_x_15218:
        /* <DEDUP_REMOVED lines=12> */
.L_x_15219:
        /* <DEDUP_REMOVED lines=12> */
.L_x_15220:
        /* <DEDUP_REMOVED lines=9> */
.L_x_15221:
[----:B------:R-:W-:Y:S01]  /*1620*/  MOV R13, R9 ;  /* 0x00000009000d7202 */ /* 0x000fe20000000f00 */
[----:B------:R-:W-:Y:S02]  /*1630*/  IMAD.MOV.U32 R12, RZ, RZ, 0x8 ;  /* 0x00000008ff0c7424 */ /* 0x000fe400078e00ff */
[----:B------:R-:W-:-:S07]  /*1640*/  IMAD.MOV.U32 R22, RZ, RZ, R14 ;  /* 0x000000ffff167224 */ /* 0x000fce00078e000e */
[----:B------:R-:W-:Y:S05]  /*1650*/  WARPSYNC.COLLECTIVE R15, `(.L_x_15222) ;  /* 0x000000000f087348 */ /* 0x000fea0003c00000 */
[----:B------:R0:W1:Y:S02]  /*1660*/  SHFL.BFLY P6, R14, R13, R12, R11 ;  /* 0x0c00000c0d0e7389 */ /* 0x00006400000c000b */
[----:B01----:R-:W-:Y:S05]  /*1670*/  ENDCOLLECTIVE ;  /* 0x000000000000791b */ /* 0x003fea0003800000 */
.L_x_15222:
        /* <DEDUP_REMOVED lines=14> */
.L_x_15223:
        /* <DEDUP_REMOVED lines=9> */
.L_x_15224:
[----:B------:R-:W-:Y:S02]  /*17f0*/  IMAD.MOV.U32 R12, RZ, RZ, 0x1 ;  /* 0x00000001ff0c7424 */ /* 0x000fe400078e00ff */
[----:B------:R-:W-:-:S04]  /*1800*/  FADD R9, R8, R14 ;  /* 0x0000000e08097221 */ /* 0x000fc80000000000 */
[----:B------:R-:W-:-:S07]  /*1810*/  IMAD.MOV.U32 R13, RZ, RZ, R9 ;  /* 0x000000ffff0d7224 */ /* 0x000fce00078e0009 */
[----:B------:R-:W-:Y:S05]  /*1820*/  WARPSYNC.COLLECTIVE R15, `(.L_x_15225) ;  /* 0x000000000f087348 */ /* 0x000fea0003c00000 */
[----:B------:R0:W1:Y:S02]  /*1830*/  SHFL.BFLY P6, R14, R13, R12, R11 ;  /* 0x0c00000c0d0e7389 */ /* 0x00006400000c000b */
[----:B01----:R-:W-:Y:S05]  /*1840*/  ENDCOLLECTIVE ;  /* 0x000000000000791b */ /* 0x003fea0003800000 */
.L_x_15225:
[----:B------:R-:W-:Y:S02]  /*1850*/  IMAD.MOV.U32 R13, RZ, RZ, R3 ;  /* 0x000000ffff0d7224 */ /* 0x000fe400078e0003 */
[----:B------:R-:W-:Y:S01]  /*1860*/  IMAD.MOV.U32 R12, RZ, RZ, 0x8 ;  /* 0x00000008ff0c7424 */ /* 0x000fe200078e00ff */
[----:B------:R-:W-:-:S07]  /*1870*/  MOV R10, R14 ;  /* 0x0000000e000a7202 */ /* 0x000fce0000000f00 */
[----:B------:R-:W-:Y:S05]  /*1880*/  WARPSYNC.COLLECTIVE R15, `(.L_x_15226) ;  /* 0x000000000f087348 */ /* 0x000fea0003c00000 */
[----:B------:R0:W1:Y:S02]  /*1890*/  SHFL.BFLY P6, R14, R13, R12, R11 ;  /* 0x0c00000c0d0e7389 */ /* 0x00006400000c000b */
[----:B01----:R-:W-:Y:S05]  /*18a0*/  ENDCOLLECTIVE ;  /* 0x000000000000791b */ /* 0x003fea0003800000 */
.L_x_15226:
        /* <DEDUP_REMOVED lines=8> */
.L_x_15227:
[----:B------:R-:W-:Y:S01]  /*1930*/  IMAD.MOV.U32 R12, RZ, RZ, 0x2 ;  /* 0x00000002ff0c7424 */ /* 0x000fe200078e00ff */
[----:B------:R-:W-:-:S05]  /*1940*/  MOV R22, R14 ;  /* 0x0000000e00167202 */ /* 0x000fca0000000f00 */
[----:B------:R-:W-:-:S04]  /*1950*/  FADD R22, R21, R22 ;  /* 0x0000001615167221 */ /* 0x000fc80000000000 */
[----:B------:R-:W-:-:S07]  /*1960*/  IMAD.MOV.U32 R13, RZ, RZ, R22 ;  /* 0x000000ffff0d7224 */ /* 0x000fce00078e0016 */
[----:B------:R-:W-:Y:S05]  /*1970*/  WARPSYNC.COLLECTIVE R15, `(.L_x_15228) ;  /* 0x000000000f087348 */ /* 0x000fea0003c00000 */
[----:B------:R0:W1:Y:S02]  /*1980*/  SHFL.BFLY P6, R14, R13, R12, R11 ;  /* 0x0c00000c0d0e7389 */ /* 0x00006400000c000b */
[----:B01----:R-:W-:Y:S05]  /*1990*/  ENDCOLLECTIVE ;  /* 0x000000000000791b */ /* 0x003fea0003800000 */
.L_x_15228:
[----:B------:R-:W-:Y:S01]  /*19a0*/  IMAD.MOV.U32 R12, RZ, RZ, 0x1 ;  /* 0x00000001ff0c7424 */ /* 0x000fe200078e00ff */
[----:B------:R-:W-:-:S05]  /*19b0*/  MOV R23, R14 ;  /* 0x0000000e00177202 */ /* 0x000fca0000000f00 */
[----:B------:R-:W-:-:S04]  /*19c0*/  FADD R23, R22, R23 ;  /* 0x0000001716177221 */ /* 0x000fc80000000000 */
[----:B------:R-:W-:-:S07]  /*19d0*/  IMAD.MOV.U32 R13, RZ, RZ, R23 ;  /* 0x000000ffff0d7224 */ /* 0x000fce00078e0017 */
[----:B------:R-:W-:Y:S05]  /*19e0*/  WARPSYNC.COLLECTIVE R15, `(.L_x_15229) ;  /* 0x000000000f087348 */ /* 0x000fea0003c00000 */
[----:B------:R0:W1:Y:S02]  /*19f0*/  SHFL.BFLY P6, R14, R13, R12, R11 ;  /* 0x0c00000c0d0e7389 */ /* 0x00006400000c000b */
[----:B01----:R-:W-:Y:S05]  /*1a00*/  ENDCOLLECTIVE ;  /* 0x000000000000791b */ /* 0x003fea0003800000 */
.L_x_15229:
[----:B------:R-:W-:Y:S05]  /*1a10*/  BRA `(.L_x_15230) ;  /* 0xfffffff400247947 */ /* 0x000fea000383ffff */
        .weak           $__internal_232_$__cuda_sm3x_div_rn_noftz_f32_slowpath
        .type           $__internal_232_$__cuda_sm3x_div_rn_noftz_f32_slowpath,@function
        .size           $__internal_232_$__cuda_sm3x_div_rn_noftz_f32_slowpath,(.L_x_37609 - $__internal_232_$__cuda_sm3x_div_rn_noftz_f32_slowpath)
$__internal_232_$__cuda_sm3x_div_rn_noftz_f32_slowpath:
        /* <DEDUP_REMOVED lines=34> */
.L_x_15232:
        /* <DEDUP_REMOVED lines=51> */
.L_x_15239:
[----:B------:R-:W-:-:S04]  /*1f70*/  LOP3.LUT R0, R0, 0x80000000, RZ, 0xc0, !PT ;  /* 0x8000000000007812 */ /* 0x000fc800078ec0ff */
[----:B------:R-:W-:Y:S01]  /*1f80*/  LOP3.LUT R0, R0, 0x7f800000, RZ, 0xfc, !PT ;  /* 0x7f80000000007812 */ /* 0x000fe200078efcff */
[----:B------:R-:W-:Y:S06]  /*1f90*/  BRA `(.L_x_15240) ;  /* 0x0000000000047947 */ /* 0x000fec0003800000 */
.L_x_15238:
[----:B------:R-:W-:-:S07]  /*1fa0*/  IMAD R0, R11, 0x800000, R0 ;  /* 0x008000000b007824 */ /* 0x000fce00078e0200 */
.L_x_15240:
[----:B------:R-:W-:Y:S05]  /*1fb0*/  BSYNC.RECONVERGENT B3 ;  /* 0x0000000000037941 */ /* 0x000fea0003800200 */
.L_x_15237:
[----:B------:R-:W-:Y:S05]  /*1fc0*/  BRA `(.L_x_15241) ;  /* 0x0000000000207947 */ /* 0x000fea0003800000 */
.L_x_15236:
[----:B------:R-:W-:-:S04]  /*1fd0*/  LOP3.LUT R0, R3, 0x80000000, R0, 0x48, !PT ;  /* 0x8000000003007812 */ /* 0x000fc800078e4800 */
[----:B------:R-:W-:Y:S01]  /*1fe0*/  LOP3.LUT R0, R0, 0x7f800000, RZ, 0xfc, !PT ;  /* 0x7f80000000007812 */ /* 0x000fe200078efcff */
[----:B------:R-:W-:Y:S06]  /*1ff0*/  BRA `(.L_x_15241) ;  /* 0x0000000000147947 */ /* 0x000fec0003800000 */
.L_x_15235:
[----:B------:R-:W-:Y:S01]  /*2000*/  LOP3.LUT R0, R3, 0x80000000, R0, 0x48, !PT ;  /* 0x8000000003007812 */ /* 0x000fe200078e4800 */
[----:B------:R-:W-:Y:S06]  /*2010*/  BRA `(.L_x_15241) ;  /* 0x00000000000c7947 */ /* 0x000fec0003800000 */
.L_x_15234:
[----:B------:R-:W0:Y:S01]  /*2020*/  MUFU.RSQ R0, -QNAN ;  /* 0xffc0000000007908 */ /* 0x000e220000001400 */
[----:B------:R-:W-:Y:S05]  /*2030*/  BRA `(.L_x_15241) ;  /* 0x0000000000047947 */ /* 0x000fea0003800000 */
.L_x_15233:
[----:B------:R-:W-:-:S07]  /*2040*/  FADD.FTZ R0, R0, R3 ;  /* 0x0000000300007221 */ /* 0x000fce0000010000 */
.L_x_15241:
[----:B------:R-:W-:Y:S05]  /*2050*/  BSYNC.RECONVERGENT B2 ;  /* 0x0000000000027941 */ /* 0x000fea0003800200 */
.L_x_15231:
[----:B------:R-:W-:Y:S01]  /*2060*/  MOV R10, R4 ;  /* 0x00000004000a7202 */ /* 0x000fe20000000f00 */
[----:B------:R-:W-:-:S04]  /*2070*/  IMAD.MOV.U32 R11, RZ, RZ, 0x0 ;  /* 0x00000000ff0b7424 */ /* 0x000fc800078e00ff */
[----:B0-----:R-:W-:Y:S05]  /*2080*/  RET.REL.NODEC R10 `(_Z15SoftmaxWarpImplI22BroadcastScaleMaskLoadIffbLm3EiE11DirectStoreIffEfLi1ELi1ELi16ELi2ELb0EL9Algorithm0EEvT_T0_ll) ;  /* 0xffffffdc0adc7950 */ /* 0x001fea0003c3ffff */
.L_x_15242:
        /* <DEDUP_REMOVED lines=15> */
.L_x_37609:


//--------------------- .text._Z15SoftmaxWarpImplI22BroadcastScaleMaskLoadIffbLm3EiE11DirectStoreIffEfLi1ELi1ELi8ELi1ELb1EL9Algorithm0EEvT_T0_ll --------------------------
	.section	.text._Z15SoftmaxWarpImplI22BroadcastScaleMaskLoadIffbLm3EiE11DirectStoreIffEfLi1ELi1ELi8ELi1ELb1EL9Algorithm0EEvT_T0_ll,"ax",@progbits
	.align	128
        .global         _Z15SoftmaxWarpImplI22BroadcastScaleMaskLoadIffbLm3EiE11DirectStoreIffEfLi1ELi1ELi8ELi1ELb1EL9Algorithm0EEvT_T0_ll
        .type           _Z15SoftmaxWarpImplI22BroadcastScaleMaskLoadIffbLm3EiE11DirectStoreIffEfLi1ELi1ELi8ELi1ELb1EL9Algorithm0EEvT_T0_ll,@function
        .size           _Z15SoftmaxWarpImplI22BroadcastScaleMaskLoadIffbLm3EiE11DirectStoreIffEfLi1ELi1ELi8ELi1ELb1EL9Algorithm0EEvT_T0_ll,(.L_x_37610 - _Z15SoftmaxWarpImplI22BroadcastScaleMaskLoadIffbLm3EiE11DirectStoreIffEfLi1ELi1ELi8ELi1ELb1EL9Algorithm0EEvT_T0_ll)
        .other          _Z15SoftmaxWarpImplI22BroadcastScaleMaskLoadIffbLm3EiE11DirectStoreIffEfLi1ELi1ELi8ELi1ELb1EL9Algorithm0EEvT_T0_ll,@"STO_CUDA_ENTRY STV_DEFAULT"
_Z15SoftmaxWarpImplI22BroadcastScaleMaskLoadIffbLm3EiE11DirectStoreIffEfLi1ELi1ELi8ELi1ELb1EL9Algorithm0EEvT_T0_ll:
.text._Z15SoftmaxWarpImplI22BroadcastScaleMaskLoadIffbLm3EiE11DirectStoreIffEfLi1ELi1ELi8ELi1ELb1EL9Algorithm0EEvT_T0_ll:
        /* <DEDUP_REMOVED lines=29> */
.L_x_15243:
        /* <DEDUP_REMOVED lines=19> */
.L_x_15252:
        /* <DEDUP_REMOVED lines=86> */
.L_x_15246:
[----:B------:R-:W-:Y:S05]  /*0860*/  BSYNC.RECONVERGENT B1 ;  /* 0x0000000000017941 */ /* 0x000fea0003800200 */
.L_x_15245:
        /* <DEDUP_REMOVED lines=25> */
.L_x_15260:
        /* <DEDUP_REMOVED lines=11> */
[----:B-1234-:R-:W-:Y:S05]  /*0ab0*/  CALL.REL.NOINC `($__internal_233_$__cuda_sm3x_div_rn_noftz_f32_slowpath) ;  /* 0x0000000400287944 */ /* 0x01efea0003c00000 */
[----:B------:R-:W-:-:S07]  /*0ac0*/  MOV R15, R0 ;  /* 0x00000000000f7202 */ /* 0x000fce0000000f00 */
.L_x_15249:
[----:B------:R-:W-:Y:S05]  /*0ad0*/  BSYNC.RECONVERGENT B1 ;  /* 0x0000000000017941 */ /* 0x000fea0003800200 */
.L_x_15248:
        /* <DEDUP_REMOVED lines=13> */
.L_x_15251:
[----:B------:R-:W-:Y:S05]  /*0bb0*/  BSYNC.RECONVERGENT B1 ;  /* 0x0000000000017941 */ /* 0x000fea0003800200 */
.L_x_15250:
[----:B------:R-:W-:-:S04]  /*0bc0*/  IADD3 R17, P0, PT, R21, R17, RZ ;  /* 0x0000001115117210 */ /* 0x000fc80007f1e0ff */
[----:B------:R-:W-:Y:S02]  /*0bd0*/  LEA.HI.X.SX32 R16, R21, R16, 0x1, P0 ;  /* 0x0000001015107211 */ /* 0x000fe400000f0eff */
[----:B------:R-:W-:-:S04]  /*0be0*/  ISETP.GE.U32.AND P0, PT, R17, UR46, PT ;  /* 0x0000002e11007c0c */ /* 0x000fc8000bf06070 */
[----:B------:R-:W-:-:S13]  /*0bf0*/  ISETP.GE.AND.EX P0, PT, R16, UR47, PT, P0 ;  /* 0x0000002f10007c0c */ /* 0x000fda000bf06300 */
[----:B------:R-:W-:Y:S05]  /*0c00*/  @!P0 BRA `(.L_x_15252) ;  /* 0xfffffff400bc8947 */ /* 0x000fea000383ffff */
[----:B------:R-:W-:Y:S05]  /*0c10*/  BSYNC B0 ;  /* 0x0000000000007941 */ /* 0x000fea0003800000 */
.L_x_15244:
[----:B------:R-:W-:Y:S05]  /*0c20*/  EXIT ;  /* 0x000000000000794d */ /* 0x000fea0003800000 */
.L_x_15247:
[----:B------:R-:W-:Y:S01]  /*0c30*/  HFMA2 R11, -RZ, RZ, 0, 1.847743988037109375e-06 ;  /* 0x0000001fff0b7431 */ /* 0x000fe200000001ff */
[----:B------:R-:W-:Y:S01]  /*0c40*/  BSSY B1, `(.L_x_15253) ;  /* 0x0000006000017945 */ /* 0x000fe20003800000 */
[----:B------:R-:W-:Y:S02]  /*0c50*/  IMAD.MOV.U32 R12, RZ, RZ, 0x4 ;  /* 0x00000004ff0c7424 */ /* 0x000fe400078e00ff */
[----:B------:R-:W-:-:S07]  /*0c60*/  IMAD.MOV.U32 R15, RZ, RZ, -0x1 ;  /* 0xffffffffff0f7424 */ /* 0x000fce00078e00ff */
[----:B-1234-:R-:W-:Y:S05]  /*0c70*/  WARPSYNC.COLLECTIVE R15, `(.L_x_15254) ;  /* 0x000000000f087348 */ /* 0x01efea0003c00000 */
[----:B------:R0:W0:Y:S02]  /*0c80*/  SHFL.BFLY P6, R14, R13, R12, R11 ;  /* 0x0c00000c0d0e7389 */ /* 0x00002400000c000b */
[----:B01234-:R-:W-:Y:S05]  /*0c90*/  ENDCOLLECTIVE ;  /* 0x000000000000791b */ /* 0x01ffea0003800000 */
.L_x_15254:
[----:B------:R-:W-:Y:S05]  /*0ca0*/  BSYNC B1 ;  /* 0x0000000000017941 */ /* 0x000fea0003800000 */
.L_x_15253:
        /* <DEDUP_REMOVED lines=9> */
.L_x_15255:
[----:B------:R-:W-:Y:S01]  /*0d40*/  IMAD.MOV.U32 R12, RZ, RZ, 0x1 ;  /* 0x00000001ff0c7424 */ /* 0x000fe200078e00ff */
[----:B------:R-:W-:-:S04]  /*0d50*/  FMNMX R0, R13, R14, !PT ;  /* 0x0000000e0d007209 */ /* 0x000fc80007800000 */
[----:B------:R-:W-:-:S07]  /*0d60*/  MOV R13, R0 ;  /* 0x00000000000d7202 */ /* 0x000fce0000000f00 */
[----:B------:R-:W-:Y:S05]  /*0d70*/  WARPSYNC.COLLECTIVE R15, `(.L_x_15256) ;  /* 0x000000000f087348 */ /* 0x000fea0003c00000 */
[----:B------:R0:W1:Y:S02]  /*0d80*/  SHFL.BFLY P6, R14, R13, R12, R11 ;  /* 0x0c00000c0d0e7389 */ /* 0x00006400000c000b */
[----:B01----:R-:W-:Y:S05]  /*0d90*/  ENDCOLLECTIVE ;  /* 0x000000000000791b */ /* 0x003fea0003800000 */
.L_x_15256:
[----:B------:R-:W-:Y:S01]  /*0da0*/  HFMA2 R12, -RZ, RZ, 0, 2.384185791015625e-07 ;  /* 0x00000004ff0c7431 */ /* 0x000fe200000001ff */
        /* <DEDUP_REMOVED lines=14> */
.L_x_15257:
[----:B------:R-:W-:Y:S02]  /*0e90*/  IMAD.MOV.U32 R12, RZ, RZ, 0x2 ;  /* 0x00000002ff0c7424 */ /* 0x000fe400078e00ff */
[----:B------:R-:W-:-:S04]  /*0ea0*/  FADD R10, R13, R14 ;  /* 0x0000000e0d0a7221 */ /* 0x000fc80000000000 */
[----:B------:R-:W-:-:S07]  /*0eb0*/  IMAD.MOV.U32 R13, RZ, RZ, R10 ;  /* 0x000000ffff0d7224 */ /* 0x000fce00078e000a */
[----:B------:R-:W-:Y:S05]  /*0ec0*/  WARPSYNC.COLLECTIVE R15, `(.L_x_15258) ;  /* 0x000000000f087348 */ /* 0x000fea0003c00000 */
[----:B------:R0:W1:Y:S02]  /*0ed0*/  SHFL.BFLY P6, R14, R13, R12, R11 ;  /* 0x0c00000c0d0e7389 */ /* 0x00006400000c000b */
[----:B01----:R-:W-:Y:S05]  /*0ee0*/  ENDCOLLECTIVE ;  /* 0x000000000000791b */ /* 0x003fea0003800000 */
.L_x_15258:
[----:B------:R-:W-:Y:S01]  /*0ef0*/  MOV R12, 0x1 ;  /* 0x00000001000c7802 */ /* 0x000fe20000000f00 */
[----:B------:R-:W-:-:S04]  /*0f00*/  FADD R22, R10, R14 ;  /* 0x0000000e0a167221 */ /* 0x000fc80000000000 */
[----:B------:R-:W-:-:S07]  /*0f10*/  IMAD.MOV.U32 R13, RZ, RZ, R22 ;  /* 0x000000ffff0d7224 */ /* 0x000fce00078e0016 */
[----:B------:R-:W-:Y:S05]  /*0f20*/  WARPSYNC.COLLECTIVE R15, `(.L_x_15259) ;  /* 0x000000000f087348 */ /* 0x000fea0003c00000 */
[----:B------:R0:W1:Y:S02]  /*0f30*/  SHFL.BFLY P6, R14, R13, R12, R11 ;  /* 0x0c00000c0d0e7389 */ /* 0x00006400000c000b */
[----:B01----:R-:W-:Y:S05]  /*0f40*/  ENDCOLLECTIVE ;  /* 0x000000000000791b */ /* 0x003fea0003800000 */
.L_x_15259:
[----:B------:R-:W-:Y:S05]  /*0f50*/  BRA `(.L_x_15260) ;  /* 0xfffffff800a87947 */ /* 0x000fea000383ffff */
        .weak           $__internal_233_$__cuda_sm3x_div_rn_noftz_f32_slowpath
        .type           $__internal_233_$__cuda_sm3x_div_rn_noftz_f32_slowpath,@function
        .size           $__internal_233_$__cuda_sm3x_div_rn_noftz_f32_slowpath,(.L_x_37610 - $__internal_233_$__cuda_sm3x_div_rn_noftz_f32_slowpath)
$__internal_233_$__cuda_sm3x_div_rn_noftz_f32_slowpath:
        /* <DEDUP_REMOVED lines=36> */
.L_x_15262:
        /* <DEDUP_REMOVED lines=51> */
.L_x_15269:
[----:B------:R-:W-:-:S04]  /*14d0*/  LOP3.LUT R0, R0, 0x80000000, RZ, 0xc0, !PT ;  /* 0x8000000000007812 */ /* 0x000fc800078ec0ff */
[----:B------:R-:W-:Y:S01]  /*14e0*/  LOP3.LUT R0, R0, 0x7f800000, RZ, 0xfc, !PT ;  /* 0x7f80000000007812 */ /* 0x000fe200078efcff */
[----:B------:R-:W-:Y:S06]  /*14f0*/  BRA `(.L_x_15270) ;  /* 0x0000000000047947 */ /* 0x000fec0003800000 */
.L_x_15268:
[----:B------:R-:W-:-:S07]  /*1500*/  IMAD R0, R13, 0x800000, R0 ;  /* 0x008000000d007824 */ /* 0x000fce00078e0200 */
.L_x_15270:
[----:B------:R-:W-:Y:S05]  /*1510*/  BSYNC.RECONVERGENT B3 ;  /* 0x0000000000037941 */ /* 0x000fea0003800200 */
.L_x_15267:
[----:B------:R-:W-:Y:S05]  /*1520*/  BRA `(.L_x_15271) ;  /* 0x0000000000207947 */ /* 0x000fea0003800000 */
.L_x_15266:
[----:B------:R-:W-:-:S04]  /*1530*/  LOP3.LUT R0, R23, 0x80000000, R14, 0x48, !PT ;  /* 0x8000000017007812 */ /* 0x000fc800078e480e */
[----:B------:R-:W-:Y:S01]  /*1540*/  LOP3.LUT R0, R0, 0x7f800000, RZ, 0xfc, !PT ;  /* 0x7f80000000007812 */ /* 0x000fe200078efcff */
[----:B------:R-:W-:Y:S06]  /*1550*/  BRA `(.L_x_15271) ;  /* 0x0000000000147947 */ /* 0x000fec0003800000 */
.L_x_15265:
[----:B------:R-:W-:Y:S01]  /*1560*/  LOP3.LUT R0, R23, 0x80000000, R14, 0x48, !PT ;  /* 0x8000000017007812 */ /* 0x000fe200078e480e */
[----:B------:R-:W-:Y:S06]  /*1570*/  BRA `(.L_x_15271) ;  /* 0x00000000000c7947 */ /* 0x000fec0003800000 */
.L_x_15264:
[----:B------:R-:W0:Y:S01]  /*1580*/  MUFU.RSQ R0, -QNAN ;  /* 0xffc0000000007908 */ /* 0x000e220000001400 */
[----:B------:R-:W-:Y:S05]  /*1590*/  BRA `(.L_x_15271) ;  /* 0x0000000000047947 */ /* 0x000fea0003800000 */
.L_x_15263:
[----:B------:R-:W-:-:S07]  /*15a0*/  FADD.FTZ R0, R0, R11 ;  /* 0x0000000b00007221 */ /* 0x000fce0000010000 */
.L_x_15271:
[----:B------:R-:W-:Y:S05]  /*15b0*/  BSYNC.RECONVERGENT B2 ;  /* 0x0000000000027941 */ /* 0x000fea0003800200 */
.L_x_15261:
[----:B------:R-:W-:-:S04]  /*15c0*/  IMAD.MOV.U32 R11, RZ, RZ, 0x0 ;  /* 0x00000000ff0b7424 */ /* 0x000fc800078e00ff */
[----:B0-----:R-:W-:Y:S05]  /*15d0*/  RET.REL.NODEC R10 `(_Z15SoftmaxWarpImplI22BroadcastScaleMaskLoadIffbLm3EiE11DirectStoreIffEfLi1ELi1ELi8ELi1ELb1EL9Algorithm0EEvT_T0_ll) ;  /* 0xffffffe80a887950 */ /* 0x001fea0003c3ffff */
.L_x_15272:
        /* <DEDUP_REMOVED lines=10> */
.L_x_37610:


//--------------------- .text._Z15SoftmaxWarpImplI22BroadcastScaleMaskLoadIffbLm3EiE11DirectStoreIffEfLi1ELi1ELi8ELi1ELb0EL9Algorithm0EEvT_T0_ll --------------------------
	.section	.text._Z15SoftmaxWarpImplI22BroadcastScaleMaskLoadIffbLm3EiE11DirectStoreIffEfLi1ELi1ELi8ELi1ELb0EL9Algorithm0EEvT_T0_ll,"ax",@progbits
	.align	128
        .global         _Z15SoftmaxWarpImplI22BroadcastScaleMaskLoadIffbLm3EiE11DirectStoreIffEfLi1ELi1ELi8ELi1ELb0EL9Algorithm0EEvT_T0_ll
        .type           _Z15SoftmaxWarpImplI22BroadcastScaleMaskLoadIffbLm3EiE11DirectStoreIffEfLi1ELi1ELi8ELi1ELb0EL9Algorithm0EEvT_T0_ll,@function
        .size           _Z15SoftmaxWarpImplI22BroadcastScaleMaskLoadIffbLm3EiE11DirectStoreIffEfLi1ELi1ELi8ELi1ELb0EL9Algorithm0EEvT_T0_ll,(.L_x_37611 - _Z15SoftmaxWarpImplI22BroadcastScaleMaskLoadIffbLm3EiE11DirectStoreIffEfLi1ELi1ELi8ELi1ELb0EL9Algorithm0EEvT_T0_ll)
        .other          _Z15SoftmaxWarpImplI22BroadcastScaleMaskLoadIffbLm3EiE11DirectStoreIffEfLi1ELi1ELi8ELi1ELb0EL9Algorithm0EEvT_T0_ll,@"STO_CUDA_ENTRY STV_DEFAULT"
_Z15SoftmaxWarpImplI22BroadcastScaleMaskLoadIffbLm3EiE11DirectStoreIffEfLi1ELi1ELi8ELi1ELb0EL9Algorithm0EEvT_T0_ll:
.text._Z15SoftmaxWarpImplI22BroadcastScaleMaskLoadIffbLm3EiE11DirectStoreIffEfLi1ELi1ELi8ELi1ELb0EL9Algorithm0EEvT_T0_ll:
        /* <DEDUP_REMOVED lines=28> */
.L_x_15273:
        /* <DEDUP_REMOVED lines=19> */
.L_x_15278:
        /* <DEDUP_REMOVED lines=42> */
[----:B------:R-:W-:-:S04]  /*0590*/  IMAD.HI.U32 R10, R10, R11, RZ ;  /* 0x0000000b0a0a7227 */ /* 0x000fc800078e00ff */
[----:B------:R-:W-:-:S04]  /*05a0*/  IMAD.MOV R14, RZ, RZ, -R10 ;  /* 0x000000ffff0e7224 */ /* 0x000fc800078e0a0a */
[----:B------:R-:W-:Y:S01]  /*05b0*/  IMAD R11, R12, R14, R11 ;  /* 0x0000000e0c0b7224 */ /* 0x000fe200078e020b */
[----:B------:R-:W-:-:S04]  /*05c0*/  SHF.R.S64 R14, RZ, 0x1e, R0 ;  /* 0x0000001eff0e7819 */ /* 0x000fc80000001000 */
        /* <DEDUP_REMOVED lines=59> */
.L_x_15286:
        /* <DEDUP_REMOVED lines=11> */
[----:B0-----:R-:W-:Y:S05]  /*0a30*/  CALL.REL.NOINC `($__internal_234_$__cuda_sm3x_div_rn_noftz_f32_slowpath) ;  /* 0x00000004001c7944 */ /* 0x001fea0003c00000 */
[----:B------:R-:W-:-:S07]  /*0a40*/  IMAD.MOV.U32 R15, RZ, RZ, R0 ;  /* 0x000000ffff0f7224 */ /* 0x000fce00078e0000 */
.L_x_15277:
[----:B------:R-:W-:Y:S05]  /*0a50*/  BSYNC.RECONVERGENT B1 ;  /* 0x0000000000017941 */ /* 0x000fea0003800200 */
.L_x_15276:
[----:B------:R-:W-:Y:S01]  /*0a60*/  MOV R11, RZ ;  /* 0x000000ff000b7202 */ /* 0x000fe20000000f00 */
        /* <DEDUP_REMOVED lines=16> */
.L_x_15274:
[----:B------:R-:W-:Y:S05]  /*0b70*/  EXIT ;  /* 0x000000000000794d */ /* 0x000fea0003800000 */
.L_x_15275:
[----:B------:R-:W-:Y:S01]  /*0b80*/  BSSY B1, `(.L_x_15279) ;  /* 0x0000007000017945 */ /* 0x000fe20003800000 */
[----:B------:R-:W-:Y:S02]  /*0b90*/  IMAD.MOV.U32 R12, RZ, RZ, 0x4 ;  /* 0x00000004ff0c7424 */ /* 0x000fe400078e00ff */
[----:B------:R-:W-:Y:S02]  /*0ba0*/  IMAD.MOV.U32 R11, RZ, RZ, 0x1f ;  /* 0x0000001fff0b7424 */ /* 0x000fe400078e00ff */
[----:B------:R-:W-:-:S07]  /*0bb0*/  IMAD.MOV.U32 R15, RZ, RZ, -0x1 ;  /* 0xffffffffff0f7424 */ /* 0x000fce00078e00ff */
[----:B------:R-:W-:Y:S05]  /*0bc0*/  WARPSYNC.COLLECTIVE R15, `(.L_x_15280) ;  /* 0x000000000f087348 */ /* 0x000fea0003c00000 */
[----:B------:R0:W1:Y:S02]  /*0bd0*/  SHFL.BFLY P6, R14, R13, R12, R11 ;  /* 0x0c00000c0d0e7389 */ /* 0x00006400000c000b */
[----:B01----:R-:W-:Y:S05]  /*0be0*/  ENDCOLLECTIVE ;  /* 0x000000000000791b */ /* 0x003fea0003800000 */
.L_x_15280:
[----:B------:R-:W-:Y:S05]  /*0bf0*/  BSYNC B1 ;  /* 0x0000000000017941 */ /* 0x000fea0003800000 */
.L_x_15279:
[----:B------:R-:W-:Y:S01]  /*0c00*/  HFMA2 R12, -RZ, RZ, 0, 1.1920928955078125e-07 ;  /* 0x00000002ff0c7431 */ /* 0x000fe200000001ff */
        /* <DEDUP_REMOVED lines=8> */
.L_x_15281:
[----:B------:R-:W-:Y:S02]  /*0c90*/  MOV R12, 0x1 ;  /* 0x00000001000c7802 */ /* 0x000fe40000000f00 */
[----:B------:R-:W-:-:S05]  /*0ca0*/  FMNMX R0, R13, R14, !PT ;  /* 0x0000000e0d007209 */ /* 0x000fca0007800000 */
[----:B------:R-:W-:-:S07]  /*0cb0*/  IMAD.MOV.U32 R13, RZ, RZ, R0 ;  /* 0x000000ffff0d7224 */ /* 0x000fce00078e0000 */
[----:B------:R-:W-:Y:S05]  /*0cc0*/  WARPSYNC.COLLECTIVE R15, `(.L_x_15282) ;  /* 0x000000000f087348 */ /* 0x000fea0003c00000 */
[----:B------:R0:W1:Y:S02]  /*0cd0*/  SHFL.BFLY P6, R14, R13, R12, R11 ;  /* 0x0c00000c0d0e7389 */ /* 0x00006400000c000b */
[----:B01----:R-:W-:Y:S05]  /*0ce0*/  ENDCOLLECTIVE ;  /* 0x000000000000791b */ /* 0x003fea0003800000 */
.L_x_15282:
[----:B------:R-:W-:Y:S01]  /*0cf0*/  HFMA2 R12, -RZ, RZ, 0, 2.384185791015625e-07 ;  /* 0x00000004ff0c7431 */ /* 0x000fe200000001ff */
        /* <DEDUP_REMOVED lines=14> */
.L_x_15283:
[----:B------:R-:W-:Y:S02]  /*0de0*/  IMAD.MOV.U32 R12, RZ, RZ, 0x2 ;  /* 0x00000002ff0c7424 */ /* 0x000fe400078e00ff */
[----:B------:R-:W-:-:S04]  /*0df0*/  FADD R10, R13, R14 ;  /* 0x0000000e0d0a7221 */ /* 0x000fc80000000000 */
[----:B------:R-:W-:-:S07]  /*0e00*/  IMAD.MOV.U32 R13, RZ, RZ, R10 ;  /* 0x000000ffff0d7224 */ /* 0x000fce00078e000a */
[----:B------:R-:W-:Y:S05]  /*0e10*/  WARPSYNC.COLLECTIVE R15, `(.L_x_15284) ;  /* 0x000000000f087348 */ /* 0x000fea0003c00000 */
[----:B------:R0:W1:Y:S02]  /*0e20*/  SHFL.BFLY P6, R14, R13, R12, R11 ;  /* 0x0c00000c0d0e7389 */ /* 0x00006400000c000b */
[----:B01----:R-:W-:Y:S05]  /*0e30*/  ENDCOLLECTIVE ;  /* 0x000000000000791b */ /* 0x003fea0003800000 */
.L_x_15284:
[----:B------:R-:W-:Y:S01]  /*0e40*/  MOV R12, 0x1 ;  /* 0x00000001000c7802 */ /* 0x000fe20000000f00 */
[----:B------:R-:W-:-:S04]  /*0e50*/  FADD R22, R10, R14 ;  /* 0x0000000e0a167221 */ /* 0x000fc80000000000 */
[----:B------:R-:W-:-:S07]  /*0e60*/  IMAD.MOV.U32 R13, RZ, RZ, R22 ;  /* 0x000000ffff0d7224 */ /* 0x000fce00078e0016 */
[----:B------:R-:W-:Y:S05]  /*0e70*/  WARPSYNC.COLLECTIVE R15, `(.L_x_15285) ;  /* 0x000000000f087348 */ /* 0x000fea0003c00000 */
[----:B------:R0:W1:Y:S02]  /*0e80*/  SHFL.BFLY P6, R14, R13, R12, R11 ;  /* 0x0c00000c0d0e7389 */ /* 0x00006400000c000b */
[----:B01----:R-:W-:Y:S05]  /*0e90*/  ENDCOLLECTIVE ;  /* 0x000000000000791b */ /* 0x003fea0003800000 */
.L_x_15285:
[----:B------:R-:W-:Y:S05]  /*0ea0*/  BRA `(.L_x_15286) ;  /* 0xfffffff800b47947 */ /* 0x000fea000383ffff */
        .weak           $__internal_234_$__cuda_sm3x_div_rn_noftz_f32_slowpath
        .type           $__internal_234_$__cuda_sm3x_div_rn_noftz_f32_slowpath,@function
        .size           $__internal_234_$__cuda_sm3x_div_rn_noftz_f32_slowpath,(.L_x_37611 - $__internal_234_$__cuda_sm3x_div_rn_noftz_f32_slowpath)
$__internal_234_$__cuda_sm3x_div_rn_noftz_f32_slowpath:
        /* <DEDUP_REMOVED lines=36> */
.L_x_15288:
        /* <DEDUP_REMOVED lines=51> */
.L_x_15295:
[----:B------:R-:W-:-:S04]  /*1420*/  LOP3.LUT R0, R0, 0x80000000, RZ, 0xc0, !PT ;  /* 0x8000000000007812 */ /* 0x000fc800078ec0ff */
[----:B------:R-:W-:Y:S01]  /*1430*/  LOP3.LUT R0, R0, 0x7f800000, RZ, 0xfc, !PT ;  /* 0x7f80000000007812 */ /* 0x000fe200078efcff */
[----:B------:R-:W-:Y:S06]  /*1440*/  BRA `(.L_x_15296) ;  /* 0x0000000000047947 */ /* 0x000fec0003800000 */
.L_x_15294:
[----:B------:R-:W-:-:S07]  /*1450*/  IMAD R0, R13, 0x800000, R0 ;  /* 0x008000000d007824 */ /* 0x000fce00078e0200 */
.L_x_15296:
[----:B------:R-:W-:Y:S05]  /*1460*/  BSYNC.RECONVERGENT B3 ;  /* 0x0000000000037941 */ /* 0x000fea0003800200 */
.L_x_15293:
[----:B------:R-:W-:Y:S05]  /*1470*/  BRA `(.L_x_15297) ;  /* 0x0000000000207947 */ /* 0x000fea0003800000 */
.L_x_15292:
[----:B------:R-:W-:-:S04]  /*1480*/  LOP3.LUT R0, R23, 0x80000000, R14, 0x48, !PT ;  /* 0x8000000017007812 */ /* 0x000fc800078e480e */
[----:B------:R-:W-:Y:S01]  /*1490*/  LOP3.LUT R0, R0, 0x7f800000, RZ, 0xfc, !PT ;  /* 0x7f80000000007812 */ /* 0x000fe200078efcff */
[----:B------:R-:W-:Y:S06]  /*14a0*/  BRA `(.L_x_15297) ;  /* 0x0000000000147947 */ /* 0x000fec0003800000 */
.L_x_15291:
[----:B------:R-:W-:Y:S01]  /*14b0*/  LOP3.LUT R0, R23, 0x80000000, R14, 0x48, !PT ;  /* 0x8000000017007812 */ /* 0x000fe200078e480e */
[----:B------:R-:W-:Y:S06]  /*14c0*/  BRA `(.L_x_15297) ;  /* 0x00000000000c7947 */ /* 0x000fec0003800000 */
.L_x_15290:
[----:B------:R-:W0:Y:S01]  /*14d0*/  MUFU.RSQ R0, -QNAN ;  /* 0xffc0000000007908 */ /* 0x000e220000001400 */
[----:B------:R-:W-:Y:S05]  /*14e0*/  BRA `(.L_x_15297) ;  /* 0x0000000000047947 */ /* 0x000fea0003800000 */
.L_x_15289:
[----:B------:R-:W-:-:S07]  /*14f0*/  FADD.FTZ R0, R0, R11 ;  /* 0x0000000b00007221 */ /* 0x000fce0000010000 */
.L_x_15297:
[----:B------:R-:W-:Y:S05]  /*1500*/  BSYNC.RECONVERGENT B2 ;  /* 0x0000000000027941 */ /* 0x000fea0003800200 */
.L_x_15287:
[----:B------:R-:W-:-:S04]  /*1510*/  IMAD.MOV.U32 R11, RZ, RZ, 0x0 ;  /* 0x00000000ff0b7424 */ /* 0x000fc800078e00ff */
[----:B0-----:R-:W-:Y:S05]  /*1520*/  RET.REL.NODEC R10 `(_Z15SoftmaxWarpImplI22BroadcastScaleMaskLoadIffbLm3EiE11DirectStoreIffEfLi1ELi1ELi8ELi1ELb0EL9Algorithm0EEvT_T0_ll) ;  /* 0xffffffe80ab47950 */ /* 0x001fea0003c3ffff */
.L_x_15298:
        /* <DEDUP_REMOVED lines=13> */
.L_x_37611:


//--------------------- .text._Z15SoftmaxWarpImplI22BroadcastScaleMaskLoadIffbLm3EiE11DirectStoreIffEfLi1ELi1ELi8ELi2ELb1EL9Algorithm0EEvT_T0_ll --------------------------
	.section	.text._Z15SoftmaxWarpImplI22BroadcastScaleMaskLoadIffbLm3EiE11DirectStoreIffEfLi1ELi1ELi8ELi2ELb1EL9Algorithm0EEvT_T0_ll,"ax",@progbits
	.align	128
        .global         _Z15SoftmaxWarpImplI22BroadcastScaleMaskLoadIffbLm3EiE11DirectStoreIffEfLi1ELi1ELi8ELi2ELb1EL9Algorithm0EEvT_T0_ll
        .type           _Z15SoftmaxWarpImplI22BroadcastScaleMaskLoadIffbLm3EiE11DirectStoreIffEfLi1ELi1ELi8ELi2ELb1EL9Algorithm0EEvT_T0_ll,@function
        .size           _Z15SoftmaxWarpImplI22BroadcastScaleMaskLoadIffbLm3EiE11DirectStoreIffEfLi1ELi1ELi8ELi2ELb1EL9Algorithm0EEvT_T0_ll,(.L_x_37612 - _Z15SoftmaxWarpImplI22BroadcastScaleMaskLoadIffbLm3EiE11DirectStoreIffEfLi1ELi1ELi8ELi2ELb1EL9Algorithm0EEvT_T0_ll)
        .other          _Z15SoftmaxWarpImplI22BroadcastScaleMaskLoadIffbLm3EiE11DirectStoreIffEfLi1ELi1ELi8ELi2ELb1EL9Algorithm0EEvT_T0_ll,@"STO_CUDA_ENTRY STV_DEFAULT"
_Z15SoftmaxWarpImplI22BroadcastScaleMaskLoadIffbLm3EiE11DirectStoreIffEfLi1ELi1ELi8ELi2ELb1EL9Algorithm0EEvT_T0_ll:
.text._Z15SoftmaxWarpImplI22BroadcastScaleMaskLoadIffbLm3EiE11DirectStoreIffEfLi1ELi1ELi8ELi2ELb1EL9Algorithm0EEvT_T0_ll:
        /* <DEDUP_REMOVED lines=29> */
.L_x_15299:
        /* <DEDUP_REMOVED lines=21> */
.L_x_15314:
        /* <DEDUP_REMOVED lines=27> */
[----:B------:R-:W-:Y:S01]  /*04d0*/  SHF.R.S64 R24, RZ, 0x1e, R5 ;  /* 0x0000001eff187819 */ /* 0x000fe20000001005 */
[----:B0-----:R-:W0:Y:S03]  /*04e0*/  MUFU.RCP R15, R15 ;  /* 0x0000000f000f7308 */ /* 0x001e260000001000 */
        /* <DEDUP_REMOVED lines=57> */
.L_x_15302:
[----:B------:R-:W-:Y:S05]  /*0880*/  BSYNC.RECONVERGENT B1 ;  /* 0x0000000000017941 */ /* 0x000fea0003800200 */
.L_x_15301:
[----:B------:R-:W-:Y:S01]  /*0890*/  BSSY.RECONVERGENT B1, `(.L_x_15303) ;  /* 0x0000054000017945 */ /* 0x000fe20003800200 */
[----:B------:R-:W-:Y:S02]  /*08a0*/  IMAD.MOV.U32 R5, RZ, RZ, -0x800000 ;  /* 0xff800000ff057424 */ /* 0x000fe400078e00ff */
[----:B------:R-:W-:Y:S01]  /*08b0*/  IMAD.MOV.U32 R0, RZ, RZ, -0x800000 ;  /* 0xff800000ff007424 */ /* 0x000fe200078e00ff */
[----:B------:R-:W-:Y:S06]  /*08c0*/  @P0 BRA `(.L_x_15304) ;  /* 0x0000000400400947 */ /* 0x000fec0003800000 */
[----:B-1----:R-:W-:Y:S01]  /*08d0*/  IABS R11, R20 ;  /* 0x00000014000b7213 */ /* 0x002fe20000000000 */
[----:B---3--:R-:W-:Y:S01]  /*08e0*/  IMAD R5, R10, UR50, R21 ;  /* 0x000000320a057c24 */ /* 0x008fe2000f8e0215 */
[----:B----4-:R-:W-:Y:S01]  /*08f0*/  R2UR UR6, R6 ;  /* 0x00000000060672ca */ /* 0x010fe200000e0000 */
[----:B------:R-:W-:Y:S01]  /*0900*/  IMAD.MOV.U32 R14, RZ, RZ, RZ ;  /* 0x000000ffff0e7224 */ /* 0x000fe200078e00ff */
[----:B------:R-:W0:Y:S01]  /*0910*/  I2F.RP R0, R11 ;  /* 0x0000000b00007306 */ /* 0x000e220000209400 */
[----:B------:R-:W-:Y:S01]  /*0920*/  IMAD.IADD R5, R22, 0x1, R5 ;  /* 0x0000000116057824 */ /* 0x000fe200078e0205 */
[C---:B------:R-:W-:Y:S02]  /*0930*/  R2UR UR7, R7.reuse ;  /* 0x00000000070772ca */ /* 0x040fe400000e0000 */
[----:B------:R-:W-:Y:S02]  /*0940*/  R2UR UR4, R6 ;  /* 0x00000000060472ca */ /* 0x000fe400000e0000 */
[----:B------:R-:W-:-:S02]  /*0950*/  R2UR UR5, R7 ;  /* 0x00000000070572ca */ /* 0x000fc400000e0000 */
[----:B0-----:R-:W0:Y:S02]  /*0960*/  MUFU.RCP R0, R0 ;  /* 0x0000000000007308 */ /* 0x001e240000001000 */
[----:B0-----:R-:W-:Y:S01]  /*0970*/  VIADD R15, R0, 0xffffffe ;  /* 0x0ffffffe000f7836 */ /* 0x001fe20000000000 */
[----:B--2---:R-:W-:-:S05]  /*0980*/  IABS R0, R18 ;  /* 0x0000001200007213 */ /* 0x004fca0000000000 */
[----:B------:R-:W0:Y:S08]  /*0990*/  I2F.RP R24, R0 ;  /* 0x0000000000187306 */ /* 0x000e300000209400 */
[----:B------:R-:W1:Y:S08]  /*09a0*/  F2I.FTZ.U32.TRUNC.NTZ R15, R15 ;  /* 0x0000000f000f7305 */ /* 0x000e70000021f000 */
[----:B0-----:R-:W0:Y:S01]  /*09b0*/  MUFU.RCP R24, R24 ;  /* 0x0000001800187308 */ /* 0x001e220000001000 */
[----:B-1----:R-:W-:-:S05]  /*09c0*/  IADD3 R12, PT, PT, RZ, -R15, RZ ;  /* 0x8000000fff0c7210 */ /* 0x002fca0007ffe0ff */
        /* <DEDUP_REMOVED lines=64> */
.L_x_15304:
[----:B------:R-:W-:Y:S05]  /*0dd0*/  BSYNC.RECONVERGENT B1 ;  /* 0x0000000000017941 */ /* 0x000fea0003800200 */
.L_x_15303:
[----:B------:R-:W-:-:S03]  /*0de0*/  UMOV UR4, 0xffffffff ;  /* 0xffffffff00047882 */ /* 0x000fc60000000000 */
[----:B------:R-:W-:Y:S05]  /*0df0*/  BRA.DIV UR4, `(.L_x_15305) ;  /* 0x0000000604b07947 */ /* 0x000fea000b800000 */
[----:B------:R-:W0:Y:S01]  /*0e00*/  SHFL.BFLY PT, R14, R13, 0x4, 0x1f ;  /* 0x0c801f000d0e7f89 */ /* 0x000e2200000e0000 */
[----:B------:R-:W-:-:S03]  /*0e10*/  IMAD.MOV.U32 R11, RZ, RZ, 0x437c0000 ;  /* 0x437c0000ff0b7424 */ /* 0x000fc600078e00ff */
        /* <DEDUP_REMOVED lines=9> */
[----:B0-----:R-:W-:Y:S01]  /*0eb0*/  FMNMX R24, R2, R3, !PT ;  /* 0x0000000302187209 */ /* 0x001fe20007800000 */
[----:B------:R-:W-:Y:S01]  /*0ec0*/  HFMA2 R3, -RZ, RZ, 0.96630859375, -0.0022525787353515625 ;  /* 0x3bbb989dff037431 */ /* 0x000fe200000001ff */
        /* <DEDUP_REMOVED lines=11> */
[C---:B------:R-:W-:Y:S01]  /*0f80*/  FFMA R5, R14.reuse, 1.4426950216293334961, -R5 ;  /* 0x3fb8aa3b0e057823 */ /* 0x040fe20000000805 */
[----:B------:R-:W-:Y:S01]  /*0f90*/  FFMA R23, R23, 1.925963033500011079e-08, R2 ;  /* 0x32a5706017177823 */ /* 0x000fe20000000002 */
[----:B------:R-:W-:Y:S02]  /*0fa0*/  SHF.L.U32 R2, R3, 0x17, RZ ;  /* 0x0000001703027819 */ /* 0x000fe400000006ff */
[----:B------:R-:W-:-:S03]  /*0fb0*/  FFMA R11, R14, 1.925963033500011079e-08, R5 ;  /* 0x32a570600e0b7823 */ /* 0x000fc60000000005 */
        /* <DEDUP_REMOVED lines=17> */
.L_x_15328:
        /* <DEDUP_REMOVED lines=11> */
[----:B--234-:R-:W-:Y:S05]  /*1180*/  CALL.REL.NOINC `($__internal_235_$__cuda_sm3x_div_rn_noftz_f32_slowpath) ;  /* 0x0000000800687944 */ /* 0x01cfea0003c00000 */
[----:B------:R-:W-:-:S07]  /*1190*/  IMAD.MOV.U32 R5, RZ, RZ, R0 ;  /* 0x000000ffff057224 */ /* 0x000fce00078e0000 */
.L_x_15307:
[----:B------:R-:W-:Y:S05]  /*11a0*/  BSYNC.RECONVERGENT B1 ;  /* 0x0000000000017941 */ /* 0x000fea0003800200 */
.L_x_15306:
        /* <DEDUP_REMOVED lines=17> */
[----:B------:R0:W-:Y:S04]  /*12c0*/  STG.E desc[UR4][R14.64], R5 ;  /* 0x000000050e007986 */ /* 0x0001e8000c101904 */
.L_x_15309:
[----:B------:R-:W-:Y:S05]  /*12d0*/  BSYNC.RECONVERGENT B1 ;  /* 0x0000000000017941 */ /* 0x000fea0003800200 */
.L_x_15308:
[----:B------:R-:W-:Y:S01]  /*12e0*/  BSSY.RECONVERGENT B1, `(.L_x_15310) ;  /* 0x0000008000017945 */ /* 0x000fe20003800200 */
[----:B------:R-:W-:-:S03]  /*12f0*/  FFMA R11, R3, R11, R0 ;  /* 0x0000000b030b7223 */ /* 0x000fc60000000000 */
[----:B------:R-:W-:Y:S05]  /*1300*/  @!P1 BRA `(.L_x_15311) ;  /* 0x0000000000149947 */ /* 0x000fea0003800000 */
[----:B------:R-:W-:Y:S01]  /*1310*/  IMAD.MOV.U32 R0, RZ, RZ, R2 ;  /* 0x000000ffff007224 */ /* 0x000fe200078e0002 */
[----:B------:R-:W-:Y:S01]  /*1320*/  MOV R12, 0x1350 ;  /* 0x00001350000c7802 */ /* 0x000fe20000000f00 */
[----:B------:R-:W-:-:S07]  /*1330*/  IMAD.MOV.U32 R3, RZ, RZ, R25 ;  /* 0x000000ffff037224 */ /* 0x000fce00078e0019 */
[----:B0-234-:R-:W-:Y:S05]  /*1340*/  CALL.REL.NOINC `($__internal_235_$__cuda_sm3x_div_rn_noftz_f32_slowpath) ;  /* 0x0000000400f87944 */ /* 0x01dfea0003c00000 */
[----:B------:R-:W-:-:S07]  /*1350*/  MOV R11, R0 ;  /* 0x00000000000b7202 */ /* 0x000fce0000000f00 */
.L_x_15311:
[----:B------:R-:W-:Y:S05]  /*1360*/  BSYNC.RECONVERGENT B1 ;  /* 0x0000000000017941 */ /* 0x000fea0003800200 */
.L_x_15310:
[----:B------:R-:W-:Y:S04]  /*1370*/  BSSY.RECONVERGENT B1, `(.L_x_15312) ;  /* 0x000000d000017945 */ /* 0x000fe80003800200 */
[----:B------:R-:W-:Y:S05]  /*1380*/  @P0 BRA `(.L_x_15313) ;  /* 0x00000000002c0947 */ /* 0x000fea0003800000 */
[----:B------:R-:W1:Y:S01]  /*1390*/  LDC.64 R2, c[0x0][0x3f8] ;  /* 0x0000fe00ff027b82 */ /* 0x000e620000000a00 */
[----:B0-----:R-:W-:Y:S01]  /*13a0*/  IMAD R5, R4, UR42, RZ ;  /* 0x0000002a04057c24 */ /* 0x001fe2000f8e02ff */
        /* <DEDUP_REMOVED lines=9> */
.L_x_15313:
[----:B------:R-:W-:Y:S05]  /*1440*/  BSYNC.RECONVERGENT B1 ;  /* 0x0000000000017941 */ /* 0x000fea0003800200 */
.L_x_15312:
[----:B------:R-:W-:-:S04]  /*1450*/  IADD3 R10, P0, PT, R19, R10, RZ ;  /* 0x0000000a130a7210 */ /* 0x000fc80007f1e0ff */
[----:B------:R-:W-:Y:S02]  /*1460*/  LEA.HI.X.SX32 R4, R19, R4, 0x1, P0 ;  /* 0x0000000413047211 */ /* 0x000fe400000f0eff */
[----:B------:R-:W-:-:S04]  /*1470*/  ISETP.GE.U32.AND P0, PT, R10, UR48, PT ;  /* 0x000000300a007c0c */ /* 0x000fc8000bf06070 */
[----:B------:R-:W-:-:S13]  /*1480*/  ISETP.GE.AND.EX P0, PT, R4, UR49, PT, P0 ;  /* 0x0000003104007c0c */ /* 0x000fda000bf06300 */
[----:B------:R-:W-:Y:S05]  /*1490*/  @!P0 BRA `(.L_x_15314) ;  /* 0xffffffec00a08947 */ /* 0x000fea000383ffff */
[----:B------:R-:W-:Y:S05]  /*14a0*/  BSYNC B0 ;  /* 0x0000000000007941 */ /* 0x000fea0003800000 */
.L_x_15300:
[----:B------:R-:W-:Y:S05]  /*14b0*/  EXIT ;  /* 0x000000000000794d */ /* 0x000fea0003800000 */
.L_x_15305:
[----:B------:R-:W-:Y:S01]  /*14c0*/  HFMA2 R11, -RZ, RZ, 0, 1.847743988037109375e-06 ;  /* 0x0000001fff0b7431 */ /* 0x000fe200000001ff */
[----:B------:R-:W-:Y:S01]  /*14d0*/  BSSY B1, `(.L_x_15315) ;  /* 0x0000006000017945 */ /* 0x000fe20003800000 */
[----:B------:R-:W-:Y:S02]  /*14e0*/  IMAD.MOV.U32 R12, RZ, RZ, 0x4 ;  /* 0x00000004ff0c7424 */ /* 0x000fe400078e00ff */
[----:B------:R-:W-:-:S07]  /*14f0*/  IMAD.MOV.U32 R15, RZ, RZ, -0x1 ;  /* 0xffffffffff0f7424 */ /* 0x000fce00078e00ff */
[----:B-1234-:R-:W-:Y:S05]  /*1500*/  WARPSYNC.COLLECTIVE R15, `(.L_x_15316) ;  /* 0x000000000f087348 */ /* 0x01efea0003c00000 */
[----:B------:R0:W0:Y:S02]  /*1510*/  SHFL.BFLY P6, R14, R13, R12, R11 ;  /* 0x0c00000c0d0e7389 */ /* 0x00002400000c000b */
[----:B01234-:R-:W-:Y:S05]  /*1520*/  ENDCOLLECTIVE ;  /* 0x000000000000791b */ /* 0x01ffea0003800000 */
.L_x_15316:
[----:B------:R-:W-:Y:S05]  /*1530*/  BSYNC B1 ;  /* 0x0000000000017941 */ /* 0x000fea0003800000 */
.L_x_15315:
[----:B------:R-:W-:Y:S01]  /*1540*/  FMNMX R13, R14, R13, !PT ;  /* 0x0000000d0e0d7209 */ /* 0x000fe20007800000 */
[----:B------:R-:W-:Y:S01]  /*1550*/  IMAD.MOV.U32 R12, RZ, RZ, 0x2 ;  /* 0x00000002ff0c7424 */ /* 0x000fe200078e00ff */
[----:B------:R-:W-:Y:S01]  /*1560*/  MOV R11, 0x1f ;  /* 0x0000001f000b7802 */ /* 0x000fe20000000f00 */
[----:B------:R-:W-:-:S07]  /*1570*/  IMAD.MOV.U32 R15, RZ, RZ, -0x1 ;  /* 0xffffffffff0f7424 */ /* 0x000fce00078e00ff */
[----:B------:R-:W-:Y:S05]  /*1580*/  WARPSYNC.COLLECTIVE R15, `(.L_x_15317) ;  /* 0x000000000f087348 */ /* 0x000fea0003c00000 */
[----:B------:R0:W1:Y:S02]  /*1590*/  SHFL.BFLY P6, R14, R13, R12, R11 ;  /* 0x0c00000c0d0e7389 */ /* 0x00006400000c000b */
[----:B01----:R-:W-:Y:S05]  /*15a0*/  ENDCOLLECTIVE ;  /* 0x000000000000791b */ /* 0x003fea0003800000 */
.L_x_15317:
[----:B------:R-:W-:Y:S01]  /*15b0*/  HFMA2 R12, -RZ, RZ, 0, 5.9604644775390625e-08 ;  /* 0x00000001ff0c7431 */ /* 0x000fe200000001ff */
[----:B------:R-:W-:-:S05]  /*15c0*/  FMNMX R2, R13, R14, !PT ;  /* 0x0000000e0d027209 */ /* 0x000fca0007800000 */
[----:B------:R-:W-:-:S07]  /*15d0*/  IMAD.MOV.U32 R13, RZ, RZ, R2 ;  /* 0x000000ffff0d7224 */ /* 0x000fce00078e0002 */
[----:B------:R-:W-:Y:S05]  /*15e0*/  WARPSYNC.COLLECTIVE R15, `(.L_x_15318) ;  /* 0x000000000f087348 */ /* 0x000fea0003c00000 */
[----:B------:R0:W1:Y:S02]  /*15f0*/  SHFL.BFLY P6, R14, R13, R12, R11 ;  /* 0x0c00000c0d0e7389 */ /* 0x00006400000c000b */
[----:B01----:R-:W-:Y:S05]  /*1600*/  ENDCOLLECTIVE ;  /* 0x000000000000791b */ /* 0x003fea0003800000 */
.L_x_15318:
[----:B------:R-:W-:Y:S01]  /*1610*/  IMAD.MOV.U32 R13, RZ, RZ, R0 ;  /* 0x000000ffff0d7224 */ /* 0x000fe200078e0000 */
[----:B------:R-:W-:Y:S01]  /*1620*/  MOV R12, 0x4 ;  /* 0x00000004000c7802 */ /* 0x000fe20000000f00 */
[----:B------:R-:W-:-:S07]  /*1630*/  IMAD.MOV.U32 R3, RZ, RZ, R14 ;  /* 0x000000ffff037224 */ /* 0x000fce00078e000e */
[----:B------:R-:W-:Y:S05]  /*1640*/  WARPSYNC.COLLECTIVE R15, `(.L_x_15319) ;  /* 0x000000000f087348 */ /* 0x000fea0003c00000 */
[----:B------:R0:W1:Y:S02]  /*1650*/  SHFL.BFLY P6, R14, R13, R12, R11 ;  /* 0x0c00000c0d0e7389 */ /* 0x00006400000c000b */
[----:B01----:R-:W-:Y:S05]  /*1660*/  ENDCOLLECTIVE ;  /* 0x000000000000791b */ /* 0x003fea0003800000 */
.L_x_15319:
[----:B------:R-:W-:Y:S02]  /*1670*/  HFMA2 R12, -RZ, RZ, 0, 1.1920928955078125e-07 ;  /* 0x00000002ff0c7431 */ /* 0x000fe400000001ff */
[----:B------:R-:W-:-:S05]  /*1680*/  IMAD.MOV.U32 R25, RZ, RZ, R14 ;  /* 0x000000ffff197224 */ /* 0x000fca00078e000e */
[----:B------:R-:W-:-:S05]  /*1690*/  FMNMX R25, R25, R0, !PT ;  /* 0x0000000019197209 */ /* 0x000fca0007800000 */
[----:B------:R-:W-:-:S07]  /*16a0*/  IMAD.MOV.U32 R13, RZ, RZ, R25 ;  /* 0x000000ffff0d7224 */ /* 0x000fce00078e0019 */
[----:B------:R-:W-:Y:S05]  /*16b0*/  WARPSYNC.COLLECTIVE R15, `(.L_x_15320) ;  /* 0x000000000f087348 */ /* 0x000fea0003c00000 */
[----:B------:R0:W1:Y:S02]  /*16c0*/  SHFL.BFLY P6, R14, R13, R12, R11 ;  /* 0x0c00000c0d0e7389 */ /* 0x00006400000c000b */
[----:B01----:R-:W-:Y:S05]  /*16d0*/  ENDCOLLECTIVE ;  /* 0x000000000000791b */ /* 0x003fea0003800000 */
.L_x_15320:
        /* <DEDUP_REMOVED lines=11> */
.L_x_15321:
[----:B------:R-:W-:-:S04]  /*1790*/  FFMA.SAT R0, R23, R2, 0.5 ;  /* 0x3f00000017007423 */ /* 0x000fc80000002002 */
[----:B------:R-:W-:Y:S01]  /*17a0*/  FFMA.RM R0, R0, R3, 12582913 ;  /* 0x4b40000100007423 */ /* 0x000fe20000004003 */
[----:B------:R-:W-:Y:S01]  /*17b0*/  IMAD.MOV.U32 R12, RZ, RZ, 0x4 ;  /* 0x00000004ff0c7424 */ /* 0x000fe200078e00ff */
[----:B------:R-:W-:-:S05]  /*17c0*/  FMNMX R14, R26, R14, !PT ;  /* 0x0000000e1a0e7209 */ /* 0x000fca0007800000 */
[----:B------:R-:W-:Y:S01]  /*17d0*/  FADD R5, -R14, R5 ;  /* 0x000000050e057221 */ /* 0x000fe20000000100 */
[C---:B------:R-:W-:Y:S01]  /*17e0*/  FADD R14, R0.reuse, -12583039 ;  /* 0xcb40007f000e7421 */ /* 0x040fe20000000000 */
[----:B------:R-:W-:Y:S02]  /*17f0*/  SHF.L.U32 R0, R0, 0x17, RZ ;  /* 0x0000001700007819 */ /* 0x000fe400000006ff */
        /* <DEDUP_REMOVED lines=8> */
[----:B------:R-:W-:-:S06]  /*1880*/  FFMA R25, R5, 1.925963033500011079e-08, R24 ;  /* 0x32a5706005197823 */ /* 0x000fcc0000000018 */
[----:B------:R-:W1:Y:S01]  /*1890*/  MUFU.EX2 R25, R25 ;  /* 0x0000001900197308 */ /* 0x000e620000000800 */
[----:B0-----:R-:W-:-:S04]  /*18a0*/  FMUL R0, R0, R23 ;  /* 0x0000001700007220 */ /* 0x001fc80000400000 */
[----:B------:R-:W-:-:S07]  /*18b0*/  FADD R13, RZ, R0 ;  /* 0x00000000ff0d7221 */ /* 0x000fce0000000000 */
[----:B-1----:R-:W-:Y:S05]  /*18c0*/  WARPSYNC.COLLECTIVE R15, `(.L_x_15322) ;  /* 0x000000000f087348 */ /* 0x002fea0003c00000 */
[----:B------:R0:W2:Y:S02]  /*18d0*/  SHFL.BFLY P6, R14, R13, R12, R11 ;  /* 0x0c00000c0d0e7389 */ /* 0x0000a400000c000b */
[----:B012---:R-:W-:Y:S05]  /*18e0*/  ENDCOLLECTIVE ;  /* 0x000000000000791b */ /* 0x007fea0003800000 */
.L_x_15322:
        /* <DEDUP_REMOVED lines=8> */
.L_x_15323:
[----:B------:R-:W-:Y:S01]  /*1970*/  MOV R12, 0x1 ;  /* 0x00000001000c7802 */ /* 0x000fe20000000f00 */
[----:B------:R-:W-:-:S04]  /*1980*/  FADD R23, R3, R14 ;  /* 0x0000000e03177221 */ /* 0x000fc80000000000 */
[----:B------:R-:W-:-:S07]  /*1990*/  IMAD.MOV.U32 R13, RZ, RZ, R23 ;  /* 0x000000ffff0d7224 */ /* 0x000fce00078e0017 */
[----:B------:R-:W-:Y:S05]  /*19a0*/  WARPSYNC.COLLECTIVE R15, `(.L_x_15324) ;  /* 0x000000000f087348 */ /* 0x000fea0003c00000 */
[----:B------:R0:W1:Y:S02]  /*19b0*/  SHFL.BFLY P6, R14, R13, R12, R11 ;  /* 0x0c00000c0d0e7389 */ /* 0x00006400000c000b */
[----:B01----:R-:W-:Y:S05]  /*19c0*/  ENDCOLLECTIVE ;  /* 0x000000000000791b */ /* 0x003fea0003800000 */
.L_x_15324:
[----:B------:R-:W-:Y:S02]  /*19d0*/  HFMA2 R12, -RZ, RZ, 0, 2.384185791015625e-07 ;  /* 0x00000004ff0c7431 */ /* 0x000fe400000001ff */
[----:B------:R-:W-:Y:S02]  /*19e0*/  IMAD.MOV.U32 R13, RZ, RZ, R5 ;  /* 0x000000ffff0d7224 */ /* 0x000fe400078e0005 */
[----:B------:R-:W-:-:S07]  /*19f0*/  IMAD.MOV.U32 R24, RZ, RZ, R14 ;  /* 0x000000ffff187224 */ /* 0x000fce00078e000e */
[----:B------:R-:W-:Y:S05]  /*1a00*/  WARPSYNC.COLLECTIVE R15, `(.L_x_15325) ;  /* 0x000000000f087348 */ /* 0x000fea0003c00000 */
[----:B------:R0:W1:Y:S02]  /*1a10*/  SHFL.BFLY P6, R14, R13, R12, R11 ;  /* 0x0c00000c0d0e7389 */ /* 0x00006400000c000b */
[----:B01----:R-:W-:Y:S05]  /*1a20*/  ENDCOLLECTIVE ;  /* 0x000000000000791b */ /* 0x003fea0003800000 */
.L_x_15325:
        /* <DEDUP_REMOVED lines=8> */
.L_x_15326:
[----:B------:R-:W-:Y:S02]  /*1ab0*/  HFMA2 R12, -RZ, RZ, 0, 5.9604644775390625e-08 ;  /* 0x00000001ff0c7431 */ /* 0x000fe400000001ff */
[----:B------:R-:W-:-:S04]  /*1ac0*/  IMAD.MOV.U32 R25, RZ, RZ, R14 ;  /* 0x000000ffff197224 */ /* 0x000fc800078e000e */
[----:B------:R-:W-:-:S04]  /*1ad0*/  FADD R25, R26, R25 ;  /* 0x000000191a197221 */ /* 0x000fc80000000000 */
[----:B------:R-:W-:-:S07]  /*1ae0*/  IMAD.MOV.U32 R13, RZ, RZ, R25 ;  /* 0x000000ffff0d7224 */ /* 0x000fce00078e0019 */
[----:B------:R-:W-:Y:S05]  /*1af0*/  WARPSYNC.COLLECTIVE R15, `(.L_x_15327) ;  /* 0x000000000f087348 */ /* 0x000fea0003c00000 */
[----:B------:R0:W1:Y:S02]  /*1b00*/  SHFL.BFLY P6, R14, R13, R12, R11 ;  /* 0x0c00000c0d0e7389 */ /* 0x00006400000c000b */
[----:B01----:R-:W-:Y:S05]  /*1b10*/  ENDCOLLECTIVE ;  /* 0x000000000000791b */ /* 0x003fea0003800000 */
.L_x_15327:
[----:B------:R-:W-:Y:S05]  /*1b20*/  BRA `(.L_x_15328) ;  /* 0xfffffff400687947 */ /* 0x000fea000383ffff */
        .weak           $__internal_235_$__cuda_sm3x_div_rn_noftz_f32_slowpath
        .type           $__internal_235_$__cuda_sm3x_div_rn_noftz_f32_slowpath,@function
        .size           $__internal_235_$__cuda_sm3x_div_rn_noftz_f32_slowpath,(.L_x_37612 - $__internal_235_$__cuda_sm3x_div_rn_noftz_f32_slowpath)
$__internal_235_$__cuda_sm3x_div_rn_noftz_f32_slowpath:
        /* <DEDUP_REMOVED lines=34> */
.L_x_15330:
        /* <DEDUP_REMOVED lines=51> */
.L_x_15337:
[----:B------:R-:W-:-:S04]  /*2080*/  LOP3.LUT R0, R0, 0x80000000, RZ, 0xc0, !PT ;  /* 0x8000000000007812 */ /* 0x000fc800078ec0ff */
[----:B------:R-:W-:Y:S01]  /*2090*/  LOP3.LUT R0, R0, 0x7f800000, RZ, 0xfc, !PT ;  /* 0x7f80000000007812 */ /* 0x000fe200078efcff */
[----:B------:R-:W-:Y:S06]  /*20a0*/  BRA `(.L_x_15338) ;  /* 0x0000000000047947 */ /* 0x000fec0003800000 */
.L_x_15336:
[----:B------:R-:W-:-:S07]  /*20b0*/  LEA R0, R14, R0, 0x17 ;  /* 0x000000000e007211 */ /* 0x000fce00078eb8ff */
.L_x_15338:
[----:B------:R-:W-:Y:S05]  /*20c0*/  BSYNC.RECONVERGENT B3 ;  /* 0x0000000000037941 */ /* 0x000fea0003800200 */
.L_x_15335:
[----:B------:R-:W-:Y:S05]  /*20d0*/  BRA `(.L_x_15339) ;  /* 0x0000000000207947 */ /* 0x000fea0003800000 */
.L_x_15334:
[----:B------:R-:W-:-:S04]  /*20e0*/  LOP3.LUT R0, R3, 0x80000000, R0, 0x48, !PT ;  /* 0x8000000003007812 */ /* 0x000fc800078e4800 */
[----:B------:R-:W-:Y:S01]  /*20f0*/  LOP3.LUT R0, R0, 0x7f800000, RZ, 0xfc, !PT ;  /* 0x7f80000000007812 */ /* 0x000fe200078efcff */
[----:B------:R-:W-:Y:S06]  /*2100*/  BRA `(.L_x_15339) ;  /* 0x0000000000147947 */ /* 0x000fec0003800000 */
.L_x_15333:
[----:B------:R-:W-:Y:S01]  /*2110*/  LOP3.LUT R0, R3, 0x80000000, R0, 0x48, !PT ;  /* 0x8000000003007812 */ /* 0x000fe200078e4800 */
[----:B------:R-:W-:Y:S06]  /*2120*/  BRA `(.L_x_15339) ;  /* 0x00000000000c7947 */ /* 0x000fec0003800000 */
.L_x_15332:
[----:B------:R-:W0:Y:S01]  /*2130*/  MUFU.RSQ R0, -QNAN ;  /* 0xffc0000000007908 */ /* 0x000e220000001400 */
[----:B------:R-:W-:Y:S05]  /*2140*/  BRA `(.L_x_15339) ;  /* 0x0000000000047947 */ /* 0x000fea0003800000 */
.L_x_15331:
[----:B------:R-:W-:-:S07]  /*2150*/  FADD.FTZ R0, R0, R3 ;  /* 0x0000000300007221 */ /* 0x000fce0000010000 */
.L_x_15339:
[----:B------:R-:W-:Y:S05]  /*2160*/  BSYNC.RECONVERGENT B2 ;  /* 0x0000000000027941 */ /* 0x000fea0003800200 */
.L_x_15329:
[----:B------:R-:W-:-:S04]  /*2170*/  IMAD.MOV.U32 R13, RZ, RZ, 0x0 ;  /* 0x00000000ff0d7424 */ /* 0x000fc800078e00ff */
[----:B0-----:R-:W-:Y:S05]  /*2180*/  RET.REL.NODEC R12 `(_Z15SoftmaxWarpImplI22BroadcastScaleMaskLoadIffbLm3EiE11DirectStoreIffEfLi1ELi1ELi8ELi2ELb1EL9Algorithm0EEvT_T0_ll) ;  /* 0xffffffdc0c9c7950 */ /* 0x001fea0003c3ffff */
.L_x_15340:
        /* <DEDUP_REMOVED lines=15> */
.L_x_37612:


//--------------------- .text._Z15SoftmaxWarpImplI22BroadcastScaleMaskLoadIffbLm3EiE11DirectStoreIffEfLi1ELi1ELi8ELi2ELb0EL9Algorithm0EEvT_T0_ll --------------------------
	.section	.text._Z15SoftmaxWarpImplI22BroadcastScaleMaskLoadIffbLm3EiE11DirectStoreIffEfLi1ELi1ELi8ELi2ELb0EL9Algorithm0EEvT_T0_ll,"ax",@progbits
	.align	128
        .global         _Z15SoftmaxWarpImplI22BroadcastScaleMaskLoadIffbLm3EiE11DirectStoreIffEfLi1ELi1ELi8ELi2ELb0EL9Algorithm0EEvT_T0_ll
        .type           _Z15SoftmaxWarpImplI22BroadcastScaleMaskLoadIffbLm3EiE11DirectStoreIffEfLi1ELi1ELi8ELi2ELb0EL9Algorithm0EEvT_T0_ll,@function
        .size           _Z15SoftmaxWarpImplI22BroadcastScaleMaskLoadIffbLm3EiE11DirectStoreIffEfLi1ELi1ELi8ELi2ELb0EL9Algorithm0EEvT_T0_ll,(.L_x_37613 - _Z15SoftmaxWarpImplI22BroadcastScaleMaskLoadIffbLm3EiE11DirectStoreIffEfLi1ELi1ELi8ELi2ELb0EL9Algorithm0EEvT_T0_ll)
        .other          _Z15SoftmaxWarpImplI22BroadcastScaleMaskLoadIffbLm3EiE11DirectStoreIffEfLi1ELi1ELi8ELi2ELb0EL9Algorithm0EEvT_T0_ll,@"STO_CUDA_ENTRY STV_DEFAULT"
_Z15SoftmaxWarpImplI22BroadcastScaleMaskLoadIffbLm3EiE11DirectStoreIffEfLi1ELi1ELi8ELi2ELb0EL9Algorithm0EEvT_T0_ll:
.text._Z15SoftmaxWarpImplI22BroadcastScaleMaskLoadIffbLm3EiE11DirectStoreIffEfLi1ELi1ELi8ELi2ELb0EL9Algorithm0EEvT_T0_ll:
        /* <DEDUP_REMOVED lines=27> */
.L_x_15341:
        /* <DEDUP_REMOVED lines=18> */
.L_x_15348:
        /* <DEDUP_REMOVED lines=19> */
[----:B--2---:R-:W-:-:S04]  /*0400*/  IABS R5, R18 ;  /* 0x0000001200057213 */ /* 0x004fc80000000000 */
[----:B------:R-:W0:Y:S01]  /*0410*/  I2F.RP R11, R5 ;  /* 0x00000005000b7306 */ /* 0x000e220000209400 */
[----:B------:R-:W-:-:S04]  /*0420*/  IMAD.HI.U32 R6, R7, R13, RZ ;  /* 0x0000000d07067227 */ /* 0x000fc800078e00ff */
[----:B------:R-:W-:Y:S01]  /*0430*/  IMAD.HI.U32 R7, R7, R3, RZ ;  /* 0x0000000307077227 */ /* 0x000fe200078e00ff */
[----:B------:R-:W-:-:S05]  /*0440*/  IADD3 R12, PT, PT, -R6, RZ, RZ ;  /* 0x000000ff060c7210 */ /* 0x000fca0007ffe1ff */
        /* <DEDUP_REMOVED lines=8> */
[----:B------:R-:W-:Y:S02]  /*04d0*/  @!P4 IMAD.IADD R13, R13, 0x1, -R2 ;  /* 0x000000010d0dc824 */ /* 0x000fe400078e0a02 */
[----:B------:R-:W-:-:S03]  /*04e0*/  @!P4 VIADD R6, R6, 0x1 ;  /* 0x000000010606c836 */ /* 0x000fc60000000000 */
[-C--:B------:R-:W-:Y:S01]  /*04f0*/  ISETP.GE.U32.AND P3, PT, R13, R2.reuse, PT ;  /* 0x000000020d00720c */ /* 0x080fe20003f66070 */
[----:B------:R-:W-:Y:S02]  /*0500*/  @!P2 IMAD.IADD R3, R3, 0x1, -R2 ;  /* 0x000000010303a824 */ /* 0x000fe400078e0a02 */
[----:B------:R-:W-:Y:S01]  /*0510*/  @!P2 VIADD R7, R7, 0x1 ;  /* 0x000000010707a836 */ /* 0x000fe20000000000 */
[----:B------:R-:W-:Y:S02]  /*0520*/  ISETP.NE.AND P2, PT, R19, RZ, PT ;  /* 0x000000ff1300720c */ /* 0x000fe40003f45270 */
[----:B------:R-:W-:Y:S02]  /*0530*/  ISETP.GE.U32.AND P0, PT, R3, R2, PT ;  /* 0x000000020300720c */ /* 0x000fe40003f06070 */
[----:B0-----:R-:W-:Y:S02]  /*0540*/  IADD3 R3, PT, PT, R11, 0xffffffe, RZ ;  /* 0x0ffffffe0b037810 */ /* 0x001fe40007ffe0ff */
[----:B------:R-:W-:-:S03]  /*0550*/  LOP3.LUT R2, R4, R19, RZ, 0x3c, !PT ;  /* 0x0000001304027212 */ /* 0x000fc600078e3cff */
[----:B------:R-:W-:Y:S01]  /*0560*/  @P3 VIADD R6, R6, 0x1 ;  /* 0x0000000106063836 */ /* 0x000fe20000000000 */
[----:B------:R-:W0:Y:S01]  /*0570*/  F2I.FTZ.U32.TRUNC.NTZ R3, R3 ;  /* 0x0000000300037305 */ /* 0x000e22000021f000 */
[----:B------:R-:W-:Y:S02]  /*0580*/  ISETP.GE.AND P3, PT, R2, RZ, PT ;  /* 0x000000ff0200720c */ /* 0x000fe40003f66270 */
[----:B------:R-:W-:Y:S01]  /*0590*/  @!P1 IMAD.MOV R6, RZ, RZ, -R6 ;  /* 0x000000ffff069224 */ /* 0x000fe200078e0a06 */
[----:B------:R-:W-:Y:S02]  /*05a0*/  LOP3.LUT R2, RZ, R19, RZ, 0x33, !PT ;  /* 0x00000013ff027212 */ /* 0x000fe400078e33ff */
[----:B------:R-:W-:Y:S02]  /*05b0*/  @P0 IADD3 R7, PT, PT, R7, 0x1, RZ ;  /* 0x0000000107070810 */ /* 0x000fe40007ffe0ff */
[----:B------:R-:W-:-:S05]  /*05c0*/  SEL R6, R2, R6, !P2 ;  /* 0x0000000602067207 */ /* 0x000fca0005000000 */
[----:B------:R-:W-:Y:S02]  /*05d0*/  IMAD.MOV R21, RZ, RZ, -R6 ;  /* 0x000000ffff157224 */ /* 0x000fe400078e0a06 */
[----:B------:R-:W-:Y:S01]  /*05e0*/  @!P3 IMAD.MOV R7, RZ, RZ, -R7 ;  /* 0x000000ffff07b224 */ /* 0x000fe200078e0a07 */
[----:B0-----:R-:W-:Y:S01]  /*05f0*/  IADD3 R11, PT, PT, RZ, -R3, RZ ;  /* 0x80000003ff0b7210 */ /* 0x001fe20007ffe0ff */
[----:B------:R-:W-:-:S03]  /*0600*/  IMAD R21, R19, R21, R0 ;  /* 0x0000001513157224 */ /* 0x000fc600078e0200 */
[----:B------:R-:W-:Y:S01]  /*0610*/  SEL R7, R2, R7, !P2 ;  /* 0x0000000702077207 */ /* 0x000fe20005000000 */
[----:B------:R-:W-:Y:S01]  /*0620*/  IMAD.MOV.U32 R2, RZ, RZ, R11 ;  /* 0x000000ffff027224 */ /* 0x000fe200078e000b */
[----:B------:R-:W-:Y:S02]  /*0630*/  IABS R12, R21 ;  /* 0x00000015000c7213 */ /* 0x000fe40000000000 */
[----:B------:R-:W-:Y:S01]  /*0640*/  IADD3 R11, PT, PT, -R7, RZ, RZ ;  /* 0x000000ff070b7210 */ /* 0x000fe20007ffe1ff */
[----:B------:R-:W-:Y:S01]  /*0650*/  IMAD R13, R2, R5, RZ ;  /* 0x00000005020d7224 */ /* 0x000fe200078e02ff */
[----:B------:R-:W-:Y:S01]  /*0660*/  LOP3.LUT R24, R21, R18, RZ, 0x3c, !PT ;  /* 0x0000001215187212 */ /* 0x000fe200078e3cff */
[----:B------:R-:W-:Y:S02]  /*0670*/  IMAD.MOV.U32 R2, RZ, RZ, RZ ;  /* 0x000000ffff027224 */ /* 0x000fe400078e00ff */
[----:B------:R-:W-:Y:S01]  /*0680*/  IMAD R11, R19, R11, R4 ;  /* 0x0000000b130b7224 */ /* 0x000fe200078e0204 */
[----:B------:R-:W-:Y:S01]  /*0690*/  ISETP.GE.AND P2, PT, R24, RZ, PT ;  /* 0x000000ff1800720c */ /* 0x000fe20003f46270 */
[----:B------:R-:W-:-:S03]  /*06a0*/  IMAD.HI.U32 R2, R3, R13, R2 ;  /* 0x0000000d03027227 */ /* 0x000fc600078e0002 */
[----:B------:R-:W-:Y:S01]  /*06b0*/  IABS R14, R11 ;  /* 0x0000000b000e7213 */ /* 0x000fe20000000000 */
[----:B------:R-:W-:-:S04]  /*06c0*/  IMAD.MOV.U32 R3, RZ, RZ, R12 ;  /* 0x000000ffff037224 */ /* 0x000fc800078e000c */
[----:B------:R-:W-:-:S04]  /*06d0*/  IMAD.HI.U32 R23, R2, R3, RZ ;  /* 0x0000000302177227 */ /* 0x000fc800078e00ff */
[----:B------:R-:W-:Y:S01]  /*06e0*/  IMAD.HI.U32 R22, R2, R14, RZ ;  /* 0x0000000e02167227 */ /* 0x000fe200078e00ff */
[----:B------:R-:W-:-:S05]  /*06f0*/  IADD3 R12, PT, PT, -R23, RZ, RZ ;  /* 0x000000ff170c7210 */ /* 0x000fca0007ffe1ff */
[C---:B------:R-:W-:Y:S02]  /*0700*/  IMAD R2, R5.reuse, R12, R3 ;  /* 0x0000000c05027224 */ /* 0x040fe400078e0203 */
[----:B------:R-:W-:Y:S01]  /*0710*/  IMAD.MOV R3, RZ, RZ, -R22 ;  /* 0x000000ffff037224 */ /* 0x000fe200078e0a16 */
[----:B------:R-:W0:Y:S02]  /*0720*/  LDC.64 R12, c[0x0][0x390] ;  /* 0x0000e400ff0c7b82 */ /* 0x000e240000000a00 */
[C---:B------:R-:W-:Y:S01]  /*0730*/  ISETP.GT.U32.AND P4, PT, R5.reuse, R2, PT ;  /* 0x000000020500720c */ /* 0x040fe20003f84070 */
[----:B------:R-:W-:-:S05]  /*0740*/  IMAD R14, R5, R3, R14 ;  /* 0x00000003050e7224 */ /* 0x000fca00078e020e */
[----:B------:R-:W-:-:S07]  /*0750*/  ISETP.GT.U32.AND P3, PT, R5, R14, PT ;  /* 0x0000000e0500720c */ /* 0x000fce0003f64070 */
[----:B------:R-:W-:Y:S02]  /*0760*/  @!P4 IMAD.IADD R2, R2, 0x1, -R5 ;  /* 0x000000010202c824 */ /* 0x000fe400078e0a05 */
[----:B------:R-:W-:-:S03]  /*0770*/  @!P4 VIADD R23, R23, 0x1 ;  /* 0x000000011717c836 */ /* 0x000fc60000000000 */
[-C--:B------:R-:W-:Y:S02]  /*0780*/  ISETP.GE.U32.AND P1, PT, R2, R5.reuse, PT ;  /* 0x000000050200720c */ /* 0x080fe40003f26070 */
[-C--:B------:R-:W-:Y:S01]  /*0790*/  @!P3 IADD3 R14, PT, PT, R14, -R5.reuse, RZ ;  /* 0x800000050e0eb210 */ /* 0x080fe20007ffe0ff */
[----:B------:R-:W1:Y:S01]  /*07a0*/  LDC.64 R2, c[0x0][0x398] ;  /* 0x0000e600ff027b82 */ /* 0x000e620000000a00 */
[----:B------:R-:W-:Y:S02]  /*07b0*/  @!P3 IADD3 R22, PT, PT, R22, 0x1, RZ ;  /* 0x000000011616b810 */ /* 0x000fe40007ffe0ff */
[----:B------:R-:W-:Y:S02]  /*07c0*/  ISETP.GE.U32.AND P0, PT, R14, R5, PT ;  /* 0x000000050e00720c */ /* 0x000fe40003f06070 */
[----:B------:R-:W-:Y:S02]  /*07d0*/  LOP3.LUT R5, R11, R18, RZ, 0x3c, !PT ;  /* 0x000000120b057212 */ /* 0x000fe400078e3cff */
[----:B------:R-:W-:Y:S01]  /*07e0*/  ISETP.NE.AND P3, PT, R18, RZ, PT ;  /* 0x000000ff1200720c */ /* 0x000fe20003f65270 */
[----:B------:R-:W2:Y:S02]  /*07f0*/  LDC.64 R14, c[0x0][0x3a0] ;  /* 0x0000e800ff0e7b82 */ /* 0x000ea40000000a00 */
[----:B------:R-:W-:Y:S01]  /*0800*/  @P1 VIADD R23, R23, 0x1 ;  /* 0x0000000117171836 */ /* 0x000fe20000000000 */
[----:B------:R-:W-:-:S02]  /*0810*/  ISETP.GE.AND P1, PT, R5, RZ, PT ;  /* 0x000000ff0500720c */ /* 0x000fc40003f26270 */
[----:B------:R-:W-:Y:S01]  /*0820*/  LOP3.LUT R5, RZ, R18, RZ, 0x33, !PT ;  /* 0x00000012ff057212 */ /* 0x000fe200078e33ff */
[----:B------:R-:W-:Y:S02]  /*0830*/  @!P2 IMAD.MOV R23, RZ, RZ, -R23 ;  /* 0x000000ffff17a224 */ /* 0x000fe400078e0a17 */
[----:B------:R-:W-:Y:S01]  /*0840*/  @P0 VIADD R22, R22, 0x1 ;  /* 0x0000000116160836 */ /* 0x000fe20000000000 */
[----:B0-----:R-:W-:Y:S02]  /*0850*/  ISETP.NE.U32.AND P0, PT, R12, 0x1, PT ;  /* 0x000000010c00780c */ /* 0x001fe40003f05070 */
[----:B------:R-:W-:Y:S02]  /*0860*/  SEL R23, R5, R23, !P3 ;  /* 0x0000001705177207 */ /* 0x000fe40005800000 */
[----:B------:R-:W-:Y:S02]  /*0870*/  ISETP.NE.AND.EX P0, PT, R13, RZ, PT, P0 ;  /* 0x000000ff0d00720c */ /* 0x000fe40003f05300 */
[----:B-1----:R-:W-:Y:S01]  /*0880*/  ISETP.NE.U32.AND P2, PT, R2, 0x1, PT ;  /* 0x000000010200780c */ /* 0x002fe20003f45070 */
[----:B------:R-:W-:Y:S01]  /*0890*/  IMAD.MOV R2, RZ, RZ, -R23 ;  /* 0x000000ffff027224 */ /* 0x000fe200078e0a17 */
[----:B------:R-:W-:-:S02]  /*08a0*/  @!P1 IADD3 R22, PT, PT, -R22, RZ, RZ ;  /* 0x000000ff16169210 */ /* 0x000fc40007ffe1ff */
[----:B------:R-:W-:Y:S01]  /*08b0*/  ISETP.NE.AND.EX P2, PT, R3, RZ, PT, P2 ;  /* 0x000000ff0300720c */ /* 0x000fe20003f45320 */
[----:B------:R-:W-:Y:S01]  /*08c0*/  IMAD R21, R18, R2, R21 ;  /* 0x0000000212157224 */ /* 0x000fe200078e0215 */
[----:B------:R-:W-:Y:S02]  /*08d0*/  SEL R6, R6, RZ, P0 ;  /* 0x000000ff06067207 */ /* 0x000fe40000000000 */
        /* <DEDUP_REMOVED lines=41> */
[----:B------:R-:W-:Y:S02]  /*0b70*/  HFMA2 R12, -RZ, RZ, 0.96630859375, -0.0022525787353515625 ;  /* 0x3bbb989dff0c7431 */ /* 0x000fe400000001ff */
        /* <DEDUP_REMOVED lines=17> */
[C---:B------:R-:W-:Y:S01]  /*0c90*/  FADD R2, R0.reuse, -12583039 ;  /* 0xcb40007f00027421 */ /* 0x040fe20000000000 */
[----:B------:R-:W-:Y:S01]  /*0ca0*/  FFMA.RM R5, R5, R11, 12582913 ;  /* 0x4b40000105057423 */ /* 0x000fe2000000400b */
[----:B------:R-:W-:Y:S02]  /*0cb0*/  IMAD.SHL.U32 R0, R0, 0x800000, RZ ;  /* 0x0080000000007824 */ /* 0x000fe400078e00ff */
[----:B------:R-:W-:Y:S01]  /*0cc0*/  FFMA R2, R3, 1.4426950216293334961, -R2 ;  /* 0x3fb8aa3b03027823 */ /* 0x000fe20000000802 */
[----:B------:R-:W-:-:S03]  /*0cd0*/  FADD R6, R5, -12583039 ;  /* 0xcb40007f05067421 */ /* 0x000fc60000000000 */
[----:B------:R-:W-:Y:S01]  /*0ce0*/  FFMA R4, R3, 1.925963033500011079e-08, R2 ;  /* 0x32a5706003047823 */ /* 0x000fe20000000002 */
[----:B------:R-:W-:Y:S01]  /*0cf0*/  FFMA R6, R7, 1.4426950216293334961, -R6 ;  /* 0x3fb8aa3b07067823 */ /* 0x000fe20000000806 */
        /* <DEDUP_REMOVED lines=19> */
.L_x_15362:
        /* <DEDUP_REMOVED lines=12> */
[----:B------:R-:W-:Y:S05]  /*0ef0*/  CALL.REL.NOINC `($__internal_236_$__cuda_sm3x_div_rn_noftz_f32_slowpath) ;  /* 0x0000000800487944 */ /* 0x000fea0003c00000 */
[----:B------:R-:W-:-:S07]  /*0f00*/  IMAD.MOV.U32 R3, RZ, RZ, R0 ;  /* 0x000000ffff037224 */ /* 0x000fce00078e0000 */
.L_x_15345:
[----:B------:R-:W-:Y:S05]  /*0f10*/  BSYNC.RECONVERGENT B1 ;  /* 0x0000000000017941 */ /* 0x000fea0003800200 */
.L_x_15344:
        /* <DEDUP_REMOVED lines=23> */
[----:B------:R-:W-:Y:S05]  /*1090*/  CALL.REL.NOINC `($__internal_236_$__cuda_sm3x_div_rn_noftz_f32_slowpath) ;  /* 0x0000000400e07944 */ /* 0x000fea0003c00000 */
[----:B------:R-:W-:-:S07]  /*10a0*/  IMAD.MOV.U32 R7, RZ, RZ, R0 ;  /* 0x000000ffff077224 */ /* 0x000fce00078e0000 */
.L_x_15347:
[----:B------:R-:W-:Y:S05]  /*10b0*/  BSYNC.RECONVERGENT B1 ;  /* 0x0000000000017941 */ /* 0x000fea0003800200 */
.L_x_15346:
        /* <DEDUP_REMOVED lines=12> */
.L_x_15342:
[----:B------:R-:W-:Y:S05]  /*1180*/  EXIT ;  /* 0x000000000000794d */ /* 0x000fea0003800000 */
.L_x_15343:
[----:B------:R-:W-:Y:S01]  /*1190*/  HFMA2 R12, -RZ, RZ, 0, 2.384185791015625e-07 ;  /* 0x00000004ff0c7431 */ /* 0x000fe200000001ff */
[----:B------:R-:W-:Y:S01]  /*11a0*/  BSSY B1, `(.L_x_15349) ;  /* 0x0000006000017945 */ /* 0x000fe20003800000 */
[----:B------:R-:W-:Y:S02]  /*11b0*/  IMAD.MOV.U32 R11, RZ, RZ, 0x1f ;  /* 0x0000001fff0b7424 */ /* 0x000fe400078e00ff */
[----:B------:R-:W-:-:S07]  /*11c0*/  IMAD.MOV.U32 R15, RZ, RZ, -0x1 ;  /* 0xffffffffff0f7424 */ /* 0x000fce00078e00ff */
[----:B------:R-:W-:Y:S05]  /*11d0*/  WARPSYNC.COLLECTIVE R15, `(.L_x_15350) ;  /* 0x000000000f087348 */ /* 0x000fea0003c00000 */
[----:B------:R0:W1:Y:S02]  /*11e0*/  SHFL.BFLY P6, R14, R13, R12, R11 ;  /* 0x0c00000c0d0e7389 */ /* 0x00006400000c000b */
[----:B01----:R-:W-:Y:S05]  /*11f0*/  ENDCOLLECTIVE ;  /* 0x000000000000791b */ /* 0x003fea0003800000 */
.L_x_15350:
[----:B------:R-:W-:Y:S05]  /*1200*/  BSYNC B1 ;  /* 0x0000000000017941 */ /* 0x000fea0003800000 */
.L_x_15349:
[----:B------:R-:W-:Y:S01]  /*1210*/  FMNMX R13, R13, R14, !PT ;  /* 0x0000000e0d0d7209 */ /* 0x000fe20007800000 */
[----:B------:R-:W-:Y:S01]  /*1220*/  IMAD.MOV.U32 R11, RZ, RZ, 0x1f ;  /* 0x0000001fff0b7424 */ /* 0x000fe200078e00ff */
[----:B------:R-:W-:Y:S01]  /*1230*/  MOV R12, 0x2 ;  /* 0x00000002000c7802 */ /* 0x000fe20000000f00 */
[----:B------:R-:W-:-:S07]  /*1240*/  IMAD.MOV.U32 R15, RZ, RZ, -0x1 ;  /* 0xffffffffff0f7424 */ /* 0x000fce00078e00ff */
[----:B------:R-:W-:Y:S05]  /*1250*/  WARPSYNC.COLLECTIVE R15, `(.L_x_15351) ;  /* 0x000000000f087348 */ /* 0x000fea0003c00000 */
[----:B------:R0:W1:Y:S02]  /*1260*/  SHFL.BFLY P6, R14, R13, R12, R11 ;  /* 0x0c00000c0d0e7389 */ /* 0x00006400000c000b */
[----:B01----:R-:W-:Y:S05]  /*1270*/  ENDCOLLECTIVE ;  /* 0x000000000000791b */ /* 0x003fea0003800000 */
.L_x_15351:
[----:B------:R-:W-:Y:S01]  /*1280*/  IMAD.MOV.U32 R12, RZ, RZ, 0x1 ;  /* 0x00000001ff0c7424 */ /* 0x000fe200078e00ff */
[----:B------:R-:W-:-:S04]  /*1290*/  FMNMX R2, R13, R14, !PT ;  /* 0x0000000e0d027209 */ /* 0x000fc80007800000 */
[----:B------:R-:W-:-:S07]  /*12a0*/  MOV R13, R2 ;  /* 0x00000002000d7202 */ /* 0x000fce0000000f00 */
[----:B------:R-:W-:Y:S05]  /*12b0*/  WARPSYNC.COLLECTIVE R15, `(.L_x_15352) ;  /* 0x000000000f087348 */ /* 0x000fea0003c00000 */
[----:B------:R0:W1:Y:S02]  /*12c0*/  SHFL.BFLY P6, R14, R13, R12, R11 ;  /* 0x0c00000c0d0e7389 */ /* 0x00006400000c000b */
[----:B01----:R-:W-:Y:S05]  /*12d0*/  ENDCOLLECTIVE ;  /* 0x000000000000791b */ /* 0x003fea0003800000 */
.L_x_15352:
[----:B------:R-:W-:Y:S01]  /*12e0*/  MOV R13, R0 ;  /* 0x00000000000d7202 */ /* 0x000fe20000000f00 */
[----:B------:R-:W-:Y:S02]  /*12f0*/  IMAD.MOV.U32 R12, RZ, RZ, 0x4 ;  /* 0x00000004ff0c7424 */ /* 0x000fe400078e00ff */
[----:B------:R-:W-:-:S07]  /*1300*/  IMAD.MOV.U32 R3, RZ, RZ, R14 ;  /* 0x000000ffff037224 */ /* 0x000fce00078e000e */
[----:B------:R-:W-:Y:S05]  /*1310*/  WARPSYNC.COLLECTIVE R15, `(.L_x_15353) ;  /* 0x000000000f087348 */ /* 0x000fea0003c00000 */
[----:B------:R0:W1:Y:S02]  /*1320*/  SHFL.BFLY P6, R14, R13, R12, R11 ;  /* 0x0c00000c0d0e7389 */ /* 0x00006400000c000b */
[----:B01----:R-:W-:Y:S05]  /*1330*/  ENDCOLLECTIVE ;  /* 0x000000000000791b */ /* 0x003fea0003800000 */
.L_x_15353:
        /* <DEDUP_REMOVED lines=13> */
.L_x_15354:
        /* <DEDUP_REMOVED lines=12> */
.L_x_15355:
        /* <DEDUP_REMOVED lines=9> */
.L_x_15356:
        /* <DEDUP_REMOVED lines=14> */
.L_x_15357:
        /* <DEDUP_REMOVED lines=8> */
.L_x_15358:
[----:B------:R-:W-:Y:S02]  /*16c0*/  HFMA2 R12, -RZ, RZ, 0, 2.384185791015625e-07 ;  /* 0x00000004ff0c7431 */ /* 0x000fe400000001ff */
[----:B------:R-:W-:Y:S02]  /*16d0*/  IMAD.MOV.U32 R13, RZ, RZ, R3 ;  /* 0x000000ffff0d7224 */ /* 0x000fe400078e0003 */
[----:B------:R-:W-:-:S07]  /*16e0*/  IMAD.MOV.U32 R7, RZ, RZ, R14 ;  /* 0x000000ffff077224 */ /* 0x000fce00078e000e */
[----:B------:R-:W-:Y:S05]  /*16f0*/  WARPSYNC.COLLECTIVE R15, `(.L_x_15359) ;  /* 0x000000000f087348 */ /* 0x000fea0003c00000 */
[----:B------:R0:W1:Y:S02]  /*1700*/  SHFL.BFLY P6, R14, R13, R12, R11 ;  /* 0x0c00000c0d0e7389 */ /* 0x00006400000c000b */
[----:B01----:R-:W-:Y:S05]  /*1710*/  ENDCOLLECTIVE ;  /* 0x000000000000791b */ /* 0x003fea0003800000 */
.L_x_15359:
        /* <DEDUP_REMOVED lines=8> */
.L_x_15360:
[----:B------:R-:W-:Y:S02]  /*17a0*/  HFMA2 R12, -RZ, RZ, 0, 5.9604644775390625e-08 ;  /* 0x00000001ff0c7431 */ /* 0x000fe400000001ff */
[----:B------:R-:W-:-:S04]  /*17b0*/  IMAD.MOV.U32 R21, RZ, RZ, R14 ;  /* 0x000000ffff157224 */ /* 0x000fc800078e000e */
[----:B------:R-:W-:-:S04]  /*17c0*/  FADD R21, R22, R21 ;  /* 0x0000001516157221 */ /* 0x000fc80000000000 */
[----:B------:R-:W-:-:S07]  /*17d0*/  IMAD.MOV.U32 R13, RZ, RZ, R21 ;  /* 0x000000ffff0d7224 */ /* 0x000fce00078e0015 */
[----:B------:R-:W-:Y:S05]  /*17e0*/  WARPSYNC.COLLECTIVE R15, `(.L_x_15361) ;  /* 0x000000000f087348 */ /* 0x000fea0003c00000 */
[----:B------:R0:W1:Y:S02]  /*17f0*/  SHFL.BFLY P6, R14, R13, R12, R11 ;  /* 0x0c00000c0d0e7389 */ /* 0x00006400000c000b */
[----:B01----:R-:W-:Y:S05]  /*1800*/  ENDCOLLECTIVE ;  /* 0x000000000000791b */ /* 0x003fea0003800000 */
.L_x_15361:
[----:B------:R-:W-:Y:S05]  /*1810*/  BRA `(.L_x_15362) ;  /* 0xfffffff400847947 */ /* 0x000fea000383ffff */
        .weak           $__internal_236_$__cuda_sm3x_div_rn_noftz_f32_slowpath
        .type           $__internal_236_$__cuda_sm3x_div_rn_noftz_f32_slowpath,@function
        .size           $__internal_236_$__cuda_sm3x_div_rn_noftz_f32_slowpath,(.L_x_37613 - $__internal_236_$__cuda_sm3x_div_rn_noftz_f32_slowpath)
$__internal_236_$__cuda_sm3x_div_rn_noftz_f32_slowpath:
        /* <DEDUP_REMOVED lines=34> */
.L_x_15364:
        /* <DEDUP_REMOVED lines=51> */
.L_x_15371:
[----:B------:R-:W-:-:S04]  /*1d70*/  LOP3.LUT R0, R0, 0x80000000, RZ, 0xc0, !PT ;  /* 0x8000000000007812 */ /* 0x000fc800078ec0ff */
[----:B------:R-:W-:Y:S01]  /*1d80*/  LOP3.LUT R0, R0, 0x7f800000, RZ, 0xfc, !PT ;  /* 0x7f80000000007812 */ /* 0x000fe200078efcff */
[----:B------:R-:W-:Y:S06]  /*1d90*/  BRA `(.L_x_15372) ;  /* 0x0000000000047947 */ /* 0x000fec0003800000 */
.L_x_15370:
[----:B------:R-:W-:-:S07]  /*1da0*/  LEA R0, R14, R0, 0x17 ;  /* 0x000000000e007211 */ /* 0x000fce00078eb8ff */
.L_x_15372:
[----:B------:R-:W-:Y:S05]  /*1db0*/  BSYNC.RECONVERGENT B3 ;  /* 0x0000000000037941 */ /* 0x000fea0003800200 */
.L_x_15369:
[----:B------:R-:W-:Y:S05]  /*1dc0*/  BRA `(.L_x_15373) ;  /* 0x0000000000207947 */ /* 0x000fea0003800000 */
.L_x_15368:
[----:B------:R-:W-:-:S04]  /*1dd0*/  LOP3.LUT R0, R3, 0x80000000, R0, 0x48, !PT ;  /* 0x8000000003007812 */ /* 0x000fc800078e4800 */
[----:B------:R-:W-:Y:S01]  /*1de0*/  LOP3.LUT R0, R0, 0x7f800000, RZ, 0xfc, !PT ;  /* 0x7f80000000007812 */ /* 0x000fe200078efcff */
[----:B------:R-:W-:Y:S06]  /*1df0*/  BRA `(.L_x_15373) ;  /* 0x0000000000147947 */ /* 0x000fec0003800000 */
.L_x_15367:
[----:B------:R-:W-:Y:S01]  /*1e00*/  LOP3.LUT R0, R3, 0x80000000, R0, 0x48, !PT ;  /* 0x8000000003007812 */ /* 0x000fe200078e4800 */
[----:B------:R-:W-:Y:S06]  /*1e10*/  BRA `(.L_x_15373) ;  /* 0x00000000000c7947 */ /* 0x000fec0003800000 */
.L_x_15366:
[----:B------:R-:W0:Y:S01]  /*1e20*/  MUFU.RSQ R0, -QNAN ;  /* 0xffc0000000007908 */ /* 0x000e220000001400 */
[----:B------:R-:W-:Y:S05]  /*1e30*/  BRA `(.L_x_15373) ;  /* 0x0000000000047947 */ /* 0x000fea0003800000 */
.L_x_15365:
[----:B------:R-:W-:-:S07]  /*1e40*/  FADD.FTZ R0, R0, R3 ;  /* 0x0000000300007221 */ /* 0x000fce0000010000 */
.L_x_15373:
[----:B------:R-:W-:Y:S05]  /*1e50*/  BSYNC.RECONVERGENT B2 ;  /* 0x0000000000027941 */ /* 0x000fea0003800200 */
.L_x_15363:
[----:B------:R-:W-:-:S04]  /*1e60*/  IMAD.MOV.U32 R7, RZ, RZ, 0x0 ;  /* 0x00000000ff077424 */ /* 0x000fc800078e00ff */
[----:B0-----:R-:W-:Y:S05]  /*1e70*/  RET.REL.NODEC R6 `(_Z15SoftmaxWarpImplI22BroadcastScaleMaskLoadIffbLm3EiE11DirectStoreIffEfLi1ELi1ELi8ELi2ELb0EL9Algorithm0EEvT_T0_ll) ;  /* 0xffffffe006607950 */ /* 0x001fea0003c3ffff */
.L_x_15374:
        /* <DEDUP_REMOVED lines=16> */
.L_x_37613:


//--------------------- .text._Z15SoftmaxWarpImplI22BroadcastScaleMaskLoadIffbLm3EiE11DirectStoreIffEfLi1ELi1ELi4ELi1ELb1EL9Algorithm0EEvT_T0_ll --------------------------
	.section	.text._Z15SoftmaxWarpImplI22BroadcastScaleMaskLoadIffbLm3EiE11DirectStoreIffEfLi1ELi1ELi4ELi1ELb1EL9Algorithm0EEvT_T0_ll,"ax",@progbits
	.align	128
        .global         _Z15SoftmaxWarpImplI22BroadcastScaleMaskLoadIffbLm3EiE11DirectStoreIffEfLi1ELi1ELi4ELi1ELb1EL9Algorithm0EEvT_T0_ll
        .type           _Z15SoftmaxWarpImplI22BroadcastScaleMaskLoadIffbLm3EiE11DirectStoreIffEfLi1ELi1ELi4ELi1ELb1EL9Algorithm0EEvT_T0_ll,@function
        .size           _Z15SoftmaxWarpImplI22BroadcastScaleMaskLoadIffbLm3EiE11DirectStoreIffEfLi1ELi1ELi4ELi1ELb1EL9Algorithm0EEvT_T0_ll,(.L_x_37614 - _Z15SoftmaxWarpImplI22BroadcastScaleMaskLoadIffbLm3EiE11DirectStoreIffEfLi1ELi1ELi4ELi1ELb1EL9Algorithm0EEvT_T0_ll)
        .other          _Z15SoftmaxWarpImplI22BroadcastScaleMaskLoadIffbLm3EiE11DirectStoreIffEfLi1ELi1ELi4ELi1ELb1EL9Algorithm0EEvT_T0_ll,@"STO_CUDA_ENTRY STV_DEFAULT"
_Z15SoftmaxWarpImplI22BroadcastScaleMaskLoadIffbLm3EiE11DirectStoreIffEfLi1ELi1ELi4ELi1ELb1EL9Algorithm0EEvT_T0_ll:
.text._Z15SoftmaxWarpImplI22BroadcastScaleMaskLoadIffbLm3EiE11DirectStoreIffEfLi1ELi1ELi4ELi1ELb1EL9Algorithm0EEvT_T0_ll:
        /* <DEDUP_REMOVED lines=29> */
.L_x_15375:
        /* <DEDUP_REMOVED lines=19> */
.L_x_15384:
        /* <DEDUP_REMOVED lines=38> */
[----:B------:R-:W-:Y:S01]  /*0560*/  @!P2 IADD3 R13, PT, PT, -R13, RZ, RZ ;  /* 0x000000ff0d0da210 */ /* 0x000fe20007ffe1ff */
[----:B0-----:R-:W-:Y:S01]  /*0570*/  IMAD.MOV.U32 R10, RZ, RZ, RZ ;  /* 0x000000ffff0a7224 */ /* 0x001fe200078e00ff */
[----:B------:R-:W-:-:S05]  /*0580*/  @!P3 LOP3.LUT R13, RZ, R19, RZ, 0x33, !PT ;  /* 0x00000013ff0db212 */ /* 0x000fca00078e33ff */
[----:B------:R-:W-:Y:S02]  /*0590*/  IMAD.MOV R15, RZ, RZ, -R13 ;  /* 0x000000ffff0f7224 */ /* 0x000fe400078e0a0d */
[----:B-1----:R-:W-:Y:S02]  /*05a0*/  IMAD.MOV R23, RZ, RZ, -R11 ;  /* 0x000000ffff177224 */ /* 0x002fe400078e0a0b */
        /* <DEDUP_REMOVED lines=43> */
.L_x_15378:
[----:B------:R-:W-:Y:S05]  /*0860*/  BSYNC.RECONVERGENT B1 ;  /* 0x0000000000017941 */ /* 0x000fea0003800200 */
.L_x_15377:
        /* <DEDUP_REMOVED lines=21> */
.L_x_15390:
        /* <DEDUP_REMOVED lines=11> */
[----:B-1234-:R-:W-:Y:S05]  /*0a70*/  CALL.REL.NOINC `($__internal_237_$__cuda_sm3x_div_rn_noftz_f32_slowpath) ;  /* 0x0000000000f87944 */ /* 0x01efea0003c00000 */
[----:B------:R-:W-:-:S07]  /*0a80*/  IMAD.MOV.U32 R15, RZ, RZ, R0 ;  /* 0x000000ffff0f7224 */ /* 0x000fce00078e0000 */
.L_x_15381:
[----:B------:R-:W-:Y:S05]  /*0a90*/  BSYNC.RECONVERGENT B1 ;  /* 0x0000000000017941 */ /* 0x000fea0003800200 */
.L_x_15380:
[----:B------:R-:W-:Y:S04]  /*0aa0*/  BSSY.RECONVERGENT B1, `(.L_x_15382) ;  /* 0x000000d000017945 */ /* 0x000fe80003800200 */
[----:B------:R-:W-:Y:S05]  /*0ab0*/  @P0 BRA `(.L_x_15383) ;  /* 0x00000000002c0947 */ /* 0x000fea0003800000 */
[----:B------:R-:W-:Y:S01]  /*0ac0*/  MOV R10, R20 ;  /* 0x00000014000a7202 */ /* 0x000fe20000000f00 */
[----:B------:R-:W-:Y:S01]  /*0ad0*/  IMAD R0, R16, UR42, RZ ;  /* 0x0000002a10007c24 */ /* 0x000fe2000f8e02ff */
[----:B---3--:R-:W-:Y:S01]  /*0ae0*/  R2UR UR4, R2 ;  /* 0x00000000020472ca */ /* 0x008fe200000e0000 */
        /* <DEDUP_REMOVED lines=8> */
.L_x_15383:
[----:B------:R-:W-:Y:S05]  /*0b70*/  BSYNC.RECONVERGENT B1 ;  /* 0x0000000000017941 */ /* 0x000fea0003800200 */
.L_x_15382:
[----:B------:R-:W-:-:S04]  /*0b80*/  IADD3 R17, P0, PT, R21, R17, RZ ;  /* 0x0000001115117210 */ /* 0x000fc80007f1e0ff */
[----:B------:R-:W-:Y:S02]  /*0b90*/  LEA.HI.X.SX32 R16, R21, R16, 0x1, P0 ;  /* 0x0000001015107211 */ /* 0x000fe400000f0eff */
[----:B------:R-:W-:-:S04]  /*0ba0*/  ISETP.GE.U32.AND P0, PT, R17, UR46, PT ;  /* 0x0000002e11007c0c */ /* 0x000fc8000bf06070 */
[----:B------:R-:W-:-:S13]  /*0bb0*/  ISETP.GE.AND.EX P0, PT, R16, UR47, PT, P0 ;  /* 0x0000002f10007c0c */ /* 0x000fda000bf06300 */
[----:B------:R-:W-:Y:S05]  /*0bc0*/  @!P0 BRA `(.L_x_15384) ;  /* 0xfffffff400cc8947 */ /* 0x000fea000383ffff */
[----:B------:R-:W-:Y:S05]  /*0bd0*/  BSYNC B0 ;  /* 0x0000000000007941 */ /* 0x000fea0003800000 */
.L_x_15376:
[----:B------:R-:W-:Y:S05]  /*0be0*/  EXIT ;  /* 0x000000000000794d */ /* 0x000fea0003800000 */
.L_x_15379:
[----:B------:R-:W-:Y:S01]  /*0bf0*/  BSSY B1, `(.L_x_15385) ;  /* 0x0000007000017945 */ /* 0x000fe20003800000 */
[----:B------:R-:W-:Y:S01]  /*0c00*/  IMAD.MOV.U32 R12, RZ, RZ, 0x2 ;  /* 0x00000002ff0c7424 */ /* 0x000fe200078e00ff */
[----:B------:R-:W-:Y:S01]  /*0c10*/  MOV R15, 0xffffffff ;  /* 0xffffffff000f7802 */ /* 0x000fe20000000f00 */
[----:B------:R-:W-:-:S07]  /*0c20*/  IMAD.MOV.U32 R11, RZ, RZ, 0x1f ;  /* 0x0000001fff0b7424 */ /* 0x000fce00078e00ff */
[----:B-1234-:R-:W-:Y:S05]  /*0c30*/  WARPSYNC.COLLECTIVE R15, `(.L_x_15386) ;  /* 0x000000000f087348 */ /* 0x01efea0003c00000 */
[----:B------:R0:W0:Y:S02]  /*0c40*/  SHFL.BFLY P6, R14, R13, R12, R11 ;  /* 0x0c00000c0d0e7389 */ /* 0x00002400000c000b */
[----:B01234-:R-:W-:Y:S05]  /*0c50*/  ENDCOLLECTIVE ;  /* 0x000000000000791b */ /* 0x01ffea0003800000 */
.L_x_15386:
[----:B------:R-:W-:Y:S05]  /*0c60*/  BSYNC B1 ;  /* 0x0000000000017941 */ /* 0x000fea0003800000 */
.L_x_15385:
[----:B------:R-:W-:Y:S01]  /*0c70*/  FMNMX R13, R14, R13, !PT ;  /* 0x0000000d0e0d7209 */ /* 0x000fe20007800000 */
[----:B------:R-:W-:Y:S02]  /*0c80*/  IMAD.MOV.U32 R12, RZ, RZ, 0x1 ;  /* 0x00000001ff0c7424 */ /* 0x000fe400078e00ff */
[----:B------:R-:W-:Y:S02]  /*0c90*/  HFMA2 R0, -RZ, RZ, 3.7421875, 0 ;  /* 0x437c0000ff007431 */ /* 0x000fe400000001ff */
[----:B------:R-:W-:Y:S02]  /*0ca0*/  IMAD.MOV.U32 R11, RZ, RZ, 0x1f ;  /* 0x0000001fff0b7424 */ /* 0x000fe400078e00ff */
[----:B------:R-:W-:Y:S02]  /*0cb0*/  IMAD.MOV.U32 R15, RZ, RZ, -0x1 ;  /* 0xffffffffff0f7424 */ /* 0x000fe400078e00ff */
[----:B------:R-:W-:-:S07]  /*0cc0*/  IMAD.MOV.U32 R23, RZ, RZ, 0x3bbb989d ;  /* 0x3bbb989dff177424 */ /* 0x000fce00078e00ff */
[----:B------:R-:W-:Y:S05]  /*0cd0*/  WARPSYNC.COLLECTIVE R15, `(.L_x_15387) ;  /* 0x000000000f087348 */ /* 0x000fea0003c00000 */
[----:B------:R0:W1:Y:S02]  /*0ce0*/  SHFL.BFLY P6, R14, R13, R12, R11 ;  /* 0x0c00000c0d0e7389 */ /* 0x00006400000c000b */
[----:B01----:R-:W-:Y:S05]  /*0cf0*/  ENDCOLLECTIVE ;  /* 0x000000000000791b */ /* 0x003fea0003800000 */
.L_x_15387:
        /* <DEDUP_REMOVED lines=15> */
.L_x_15388:
[----:B------:R-:W-:Y:S02]  /*0df0*/  IMAD.MOV.U32 R12, RZ, RZ, 0x1 ;  /* 0x00000001ff0c7424 */ /* 0x000fe400078e00ff */
[----:B------:R-:W-:-:S04]  /*0e00*/  FADD R10, R13, R14 ;  /* 0x0000000e0d0a7221 */ /* 0x000fc80000000000 */
[----:B------:R-:W-:-:S07]  /*0e10*/  IMAD.MOV.U32 R13, RZ, RZ, R10 ;  /* 0x000000ffff0d7224 */ /* 0x000fce00078e000a */
[----:B------:R-:W-:Y:S05]  /*0e20*/  WARPSYNC.COLLECTIVE R15, `(.L_x_15389) ;  /* 0x000000000f087348 */ /* 0x000fea0003c00000 */
[----:B------:R0:W1:Y:S02]  /*0e30*/  SHFL.BFLY P6, R14, R13, R12, R11 ;  /* 0x0c00000c0d0e7389 */ /* 0x00006400000c000b */
[----:B01----:R-:W-:Y:S05]  /*0e40*/  ENDCOLLECTIVE ;  /* 0x000000000000791b */ /* 0x003fea0003800000 */
.L_x_15389:
[----:B------:R-:W-:Y:S05]  /*0e50*/  BRA `(.L_x_15390) ;  /* 0xfffffff800d87947 */ /* 0x000fea000383ffff */
        .weak           $__internal_237_$__cuda_sm3x_div_rn_noftz_f32_slowpath
        .type           $__internal_237_$__cuda_sm3x_div_rn_noftz_f32_slowpath,@function
        .size           $__internal_237_$__cuda_sm3x_div_rn_noftz_f32_slowpath,(.L_x_37614 - $__internal_237_$__cuda_sm3x_div_rn_noftz_f32_slowpath)
$__internal_237_$__cuda_sm3x_div_rn_noftz_f32_slowpath:
        /* <DEDUP_REMOVED lines=36> */
.L_x_15392:
        /* <DEDUP_REMOVED lines=51> */
.L_x_15399:
[----:B------:R-:W-:-:S04]  /*13d0*/  LOP3.LUT R0, R0, 0x80000000, RZ, 0xc0, !PT ;  /* 0x8000000000007812 */ /* 0x000fc800078ec0ff */
[----:B------:R-:W-:Y:S01]  /*13e0*/  LOP3.LUT R0, R0, 0x7f800000, RZ, 0xfc, !PT ;  /* 0x7f80000000007812 */ /* 0x000fe200078efcff */
[----:B------:R-:W-:Y:S06]  /*13f0*/  BRA `(.L_x_15400) ;  /* 0x0000000000047947 */ /* 0x000fec0003800000 */
.L_x_15398:
[----:B------:R-:W-:-:S07]  /*1400*/  IMAD R0, R13, 0x800000, R0 ;  /* 0x008000000d007824 */ /* 0x000fce00078e0200 */
.L_x_15400:
[----:B------:R-:W-:Y:S05]  /*1410*/  BSYNC.RECONVERGENT B3 ;  /* 0x0000000000037941 */ /* 0x000fea0003800200 */
.L_x_15397:
[----:B------:R-:W-:Y:S05]  /*1420*/  BRA `(.L_x_15401) ;  /* 0x0000000000207947 */ /* 0x000fea0003800000 */
.L_x_15396:
[----:B------:R-:W-:-:S04]  /*1430*/  LOP3.LUT R0, R23, 0x80000000, R14, 0x48, !PT ;  /* 0x8000000017007812 */ /* 0x000fc800078e480e */
[----:B------:R-:W-:Y:S01]  /*1440*/  LOP3.LUT R0, R0, 0x7f800000, RZ, 0xfc, !PT ;  /* 0x7f80000000007812 */ /* 0x000fe200078efcff */
[----:B------:R-:W-:Y:S06]  /*1450*/  BRA `(.L_x_15401) ;  /* 0x0000000000147947 */ /* 0x000fec0003800000 */
.L_x_15395:
[----:B------:R-:W-:Y:S01]  /*1460*/  LOP3.LUT R0, R23, 0x80000000, R14, 0x48, !PT ;  /* 0x8000000017007812 */ /* 0x000fe200078e480e */
[----:B------:R-:W-:Y:S06]  /*1470*/  BRA `(.L_x_15401) ;  /* 0x00000000000c7947 */ /* 0x000fec0003800000 */
.L_x_15394:
[----:B------:R-:W0:Y:S01]  /*1480*/  MUFU.RSQ R0, -QNAN ;  /* 0xffc0000000007908 */ /* 0x000e220000001400 */
[----:B------:R-:W-:Y:S05]  /*1490*/  BRA `(.L_x_15401) ;  /* 0x0000000000047947 */ /* 0x000fea0003800000 */
.L_x_15393:
[----:B------:R-:W-:-:S07]  /*14a0*/  FADD.FTZ R0, R0, R11 ;  /* 0x0000000b00007221 */ /* 0x000fce0000010000 */
.L_x_15401:
[----:B------:R-:W-:Y:S05]  /*14b0*/  BSYNC.RECONVERGENT B2 ;  /* 0x0000000000027941 */ /* 0x000fea0003800200 */
.L_x_15391:
[----:B------:R-:W-:-:S04]  /*14c0*/  IMAD.MOV.U32 R11, RZ, RZ, 0x0 ;  /* 0x00000000ff0b7424 */ /* 0x000fc800078e00ff */
[----:B0-----:R-:W-:Y:S05]  /*14d0*/  RET.REL.NODEC R10 `(_Z15SoftmaxWarpImplI22BroadcastScaleMaskLoadIffbLm3EiE11DirectStoreIffEfLi1ELi1ELi4ELi1ELb1EL9Algorithm0EEvT_T0_ll) ;  /* 0xffffffe80ac87950 */ /* 0x001fea0003c3ffff */
.L_x_15402:
        /* <DEDUP_REMOVED lines=10> */
.L_x_37614:


//--------------------- .text._Z15SoftmaxWarpImplI22BroadcastScaleMaskLoadIffbLm3EiE11DirectStoreIffEfLi1ELi1ELi4ELi1ELb0EL9Algorithm0EEvT_T0_ll --------------------------
	.section	.text._Z15SoftmaxWarpImplI22BroadcastScaleMaskLoadIffbLm3EiE11DirectStoreIffEfLi1ELi1ELi4ELi1ELb0EL9Algorithm0EEvT_T0_ll,"ax",@progbits
	.align	128
        .global         _Z15SoftmaxWarpImplI22BroadcastScaleMaskLoadIffbLm3EiE11DirectStoreIffEfLi1ELi1ELi4ELi1ELb0EL9Algorithm0EEvT_T0_ll
        .type           _Z15SoftmaxWarpImplI22BroadcastScaleMaskLoadIffbLm3EiE11DirectStoreIffEfLi1ELi1ELi4ELi1ELb0EL9Algorithm0EEvT_T0_ll,@function
        .size           _Z15SoftmaxWarpImplI22BroadcastScaleMaskLoadIffbLm3EiE11DirectStoreIffEfLi1ELi1ELi4ELi1ELb0EL9Algorithm0EEvT_T0_ll,(.L_x_37616 - _Z15SoftmaxWarpImplI22BroadcastScaleMaskLoadIffbLm3EiE11DirectStoreIffEfLi1ELi1ELi4ELi1ELb0EL9Algorithm0EEvT_T0_ll)
        .other          _Z15SoftmaxWarpImplI22BroadcastScaleMaskLoadIffbLm3EiE11DirectStoreIffEfLi1ELi1ELi4ELi1ELb0EL9Algorithm0EEvT_T0_ll,@"STO_CUDA_ENTRY STV_DEFAULT"
_Z15SoftmaxWarpImplI22BroadcastScaleMaskLoadIffbLm3EiE11DirectStoreIffEfLi1ELi1ELi4ELi1ELb0EL9Algorithm0EEvT_T0_ll:
.text._Z15SoftmaxWarpImplI22BroadcastScaleMaskLoadIffbLm3EiE11DirectStoreIffEfLi1ELi1ELi4ELi1ELb0EL9Algorithm0EEvT_T0_ll:
        /* <DEDUP_REMOVED lines=28> */
.L_x_15403:
        /* <DEDUP_REMOVED lines=47> */
.L_x_15405:
[----:B------:R-:W-:-:S07]  /*04b0*/  MOV R0, 0x4d0 ;  /* 0x000004d000007802 */ /* 0x000fce0000000f00 */
[----:B------:R-:W-:Y:S05]  /*04c0*/  CALL.REL.NOINC `($__internal_238_$__cuda_sm20_div_u64) ;  /* 0x00000020004c7944 */ /* 0x000fea0003c00000 */
.L_x_15406:
[----:B------:R-:W-:Y:S05]  /*04d0*/  BSYNC.RECONVERGENT B0 ;  /* 0x0000000000007941 */ /* 0x000fea0003800200 */
.L_x_15404:
[----:B------:R-:W-:Y:S01]  /*04e0*/  IADD3 R16, P1, PT, R6, R16, RZ ;  /* 0x0000001006107210 */ /* 0x000fe20007f3e0ff */
[----:B------:R-:W0:Y:S01]  /*04f0*/  S2R R2, SR_TID.X ;  /* 0x0000000000027919 */ /* 0x000e220000002100 */
[----:B------:R-:W1:Y:S01]  /*0500*/  LDC.64 R4, c[0x0][0x358] ;  /* 0x0000d600ff047b82 */ /* 0x000e620000000a00 */
[----:B------:R-:W-:Y:S01]  /*0510*/  BSSY B0, `(.L_x_15407) ;  /* 0x0000090000007945 */ /* 0x000fe20003800000 */
[----:B------:R-:W-:Y:S02]  /*0520*/  LOP3.LUT R0, R16, 0x1, RZ, 0xc0, !PT ;  /* 0x0000000110007812 */ /* 0x000fe400078ec0ff */
[----:B------:R-:W-:Y:S02]  /*0530*/  IADD3.X R23, PT, PT, RZ, R7, RZ, P1, !PT ;  /* 0x00000007ff177210 */ /* 0x000fe40000ffe4ff */
[----:B------:R-:W-:-:S04]  /*0540*/  ISETP.NE.U32.AND P0, PT, R0, 0x1, PT ;  /* 0x000000010000780c */ /* 0x000fc80003f05070 */
[----:B------:R-:W-:-:S13]  /*0550*/  ISETP.NE.U32.AND.EX P0, PT, RZ, RZ, PT, P0 ;  /* 0x000000ffff00720c */ /* 0x000fda0003f05100 */
[----:B------:R-:W-:Y:S05]  /*0560*/  @!P0 BRA `(.L_x_15408) ;  /* 0x0000000800288947 */ /* 0x000fea0003800000 */
[----:B------:R-:W2:Y:S01]  /*0570*/  LDC R11, c[0x0][0x3b0] ;  /* 0x0000ec00ff0b7b82 */ /* 0x000ea20000000800 */
[----:B------:R-:W0:Y:S01]  /*0580*/  LDCU UR4, c[0x0][0x3e0] ;  /* 0x00007c00ff0477ac */ /* 0x000e220008000800 */
[----:B-1----:R-:W-:Y:S01]  /*0590*/  R2UR UR7, R5 ;  /* 0x00000000050772ca */ /* 0x002fe200000e0000 */
[----:B------:R-:W1:Y:S05]  /*05a0*/  LDCU UR6, c[0x0][0x3d0] ;  /* 0x00007a00ff0677ac */ /* 0x000e6a0008000800 */
[----:B------:R-:W3:Y:S01]  /*05b0*/  LDC R6, c[0x0][0x3b4] ;  /* 0x0000ed00ff067b82 */ /* 0x000ee20000000800 */
[----:B------:R-:W4:Y:S07]  /*05c0*/  LDCU.128 UR8, c[0x0][0x380] ;  /* 0x00007000ff0877ac */ /* 0x000f2e0008000c00 */
[----:B------:R-:W5:Y:S01]  /*05d0*/  LDC.64 R24, c[0x0][0x390] ;  /* 0x0000e400ff187b82 */ /* 0x000f620000000a00 */
[----:B0-----:R-:W-:Y:S01]  /*05e0*/  IMAD R0, R21, UR4, R2 ;  /* 0x0000000415007c24 */ /* 0x001fe2000f8e0202 */
[----:B------:R-:W0:Y:S01]  /*05f0*/  LDCU.64 UR4, c[0x0][0x3c8] ;  /* 0x00007900ff0477ac */ /* 0x000e220008000a00 */
[----:B--2---:R-:W-:-:S05]  /*0600*/  IABS R17, R11 ;  /* 0x0000000b00117213 */ /* 0x004fca0000000000 */
[----:B------:R-:W2:Y:S01]  /*0610*/  LDC.64 R26, c[0x0][0x398] ;  /* 0x0000e600ff1a7b82 */ /* 0x000ea20000000a00 */
[----:B------:R-:W-:Y:S01]  /*0620*/  IABS R20, R0 ;  /* 0x0000000000147213 */ /* 0x000fe20000000000 */
[----:B------:R-:W1:Y:S06]  /*0630*/  I2F.RP R7, R17 ;  /* 0x0000001100077306 */ /* 0x000e6c0000209400 */
[----:B------:R-:W4:Y:S02]  /*0640*/  LDC.64 R28, c[0x0][0x3a0] ;  /* 0x0000e800ff1c7b82 */ /* 0x000f240000000a00 */
[----:B-1----:R-:W1:Y:S02]  /*0650*/  MUFU.RCP R7, R7 ;  /* 0x0000000700077308 */ /* 0x002e640000001000 */
[----:B-1----:R-:W-:Y:S01]  /*0660*/  VIADD R12, R7, 0xffffffe ;  /* 0x0ffffffe070c7836 */ /* 0x002fe20000000000 */
[----:B---3--:R-:W-:-:S05]  /*0670*/  IABS R7, R6 ;  /* 0x0000000600077213 */ /* 0x008fca0000000000 */
[----:B------:R1:W3:Y:S02]  /*0680*/  F2I.FTZ.U32.TRUNC.NTZ R13, R12 ;  /* 0x0000000c000d7305 */ /* 0x0002e4000021f000 */
[----:B-1----:R-:W-:Y:S01]  /*0690*/  MOV R12, RZ ;  /* 0x000000ff000c7202 */ /* 0x002fe20000000f00 */
        /* <DEDUP_REMOVED lines=17> */
[----:B------:R-:W-:-:S06]  /*07b0*/  @P0 VIADD R14, R14, 0x1 ;  /* 0x000000010e0e0836 */ /* 0x000fcc0000000000 */
[----:B------:R-:W-:Y:S02]  /*07c0*/  @!P2 IADD3 R14, PT, PT, -R14, RZ, RZ ;  /* 0x000000ff0e0ea210 */ /* 0x000fe40007ffe1ff */
[----:B------:R-:W-:Y:S01]  /*07d0*/  @!P1 LOP3.LUT R14, RZ, R11, RZ, 0x33, !PT ;  /* 0x0000000bff0e9212 */ /* 0x000fe200078e33ff */
[----:B-1----:R-:W-:Y:S01]  /*07e0*/  HFMA2 R12, -RZ, RZ, 0, 0 ;  /* 0x00000000ff0c7431 */ /* 0x002fe200000001ff */
[----:B------:R-:W-:-:S03]  /*07f0*/  ISETP.NE.AND P2, PT, R6, RZ, PT ;  /* 0x000000ff0600720c */ /* 0x000fc60003f45270 */
        /* <DEDUP_REMOVED lines=16> */
[----:B------:R-:W-:-:S07]  /*0900*/  ISETP.GE.AND P3, PT, R7, RZ, PT ;  /* 0x000000ff0700720c */ /* 0x000fce0003f66270 */
[----:B------:R-:W-:Y:S01]  /*0910*/  @P0 VIADD R12, R12, 0x1 ;  /* 0x000000010c0c0836 */ /* 0x000fe20000000000 */
[----:B-----5:R-:W-:-:S04]  /*0920*/  ISETP.NE.U32.AND P0, PT, R24, 0x1, PT ;  /* 0x000000011800780c */ /* 0x020fc80003f05070 */
[----:B------:R-:W-:Y:S01]  /*0930*/  ISETP.NE.AND.EX P0, PT, R25, RZ, PT, P0 ;  /* 0x000000ff1900720c */ /* 0x000fe20003f05300 */
[----:B------:R-:W-:Y:S01]  /*0940*/  @!P3 IMAD.MOV R12, RZ, RZ, -R12 ;  /* 0x000000ffff0cb224 */ /* 0x000fe200078e0a0c */
[----:B------:R-:W-:Y:S02]  /*0950*/  @!P2 LOP3.LUT R12, RZ, R6, RZ, 0x33, !PT ;  /* 0x00000006ff0ca212 */ /* 0x000fe400078e33ff */
[----:B----4-:R-:W-:Y:S02]  /*0960*/  ISETP.NE.U32.AND P2, PT, R28, 0x1, PT ;  /* 0x000000011c00780c */ /* 0x010fe40003f45070 */
[----:B------:R-:W-:Y:S02]  /*0970*/  IADD3 R7, PT, PT, -R12, RZ, RZ ;  /* 0x000000ff0c077210 */ /* 0x000fe40007ffe1ff */
[----:B------:R-:W-:Y:S02]  /*0980*/  SEL R14, R14, RZ, P0 ;  /* 0x000000ff0e0e7207 */ /* 0x000fe40000000000 */
[----:B------:R-:W-:Y:S01]  /*0990*/  ISETP.NE.AND.EX P0, PT, R29, RZ, PT, P2 ;  /* 0x000000ff1d00720c */ /* 0x000fe20003f05320 */
[----:B------:R-:W-:Y:S01]  /*09a0*/  IMAD R6, R6, R7, R15 ;  /* 0x0000000706067224 */ /* 0x000fe200078e020f */
[----:B------:R-:W-:Y:S01]  /*09b0*/  SEL R12, R12, RZ, P1 ;  /* 0x000000ff0c0c7207 */ /* 0x000fe20000800000 */
[----:B0-----:R-:W-:Y:S01]  /*09c0*/  IMAD R7, R14, UR4, RZ ;  /* 0x000000040e077c24 */ /* 0x001fe2000f8e02ff */
[----:B------:R-:W-:-:S02]  /*09d0*/  R2UR UR4, R4 ;  /* 0x00000000040472ca */ /* 0x000fc400000e0000 */
[----:B------:R-:W-:Y:S01]  /*09e0*/  SEL R6, R6, RZ, P0 ;  /* 0x000000ff06067207 */ /* 0x000fe20000000000 */
[----:B------:R-:W-:Y:S01]  /*09f0*/  IMAD R7, R12, UR5, R7 ;  /* 0x000000050c077c24 */ /* 0x000fe2000f8e0207 */
[----:B------:R-:W-:-:S03]  /*0a00*/  R2UR UR5, R5 ;  /* 0x00000000050572ca */ /* 0x000fc600000e0000 */
[----:B------:R-:W-:Y:S01]  /*0a10*/  IMAD R6, R6, UR6, R7 ;  /* 0x0000000606067c24 */ /* 0x000fe2000f8e0207 */
[----:B------:R-:W-:Y:S02]  /*0a20*/  R2UR UR6, R4 ;  /* 0x00000000040672ca */ /* 0x000fe400000e0000 */
[----:B------:R-:W-:Y:S02]  /*0a30*/  SHF.R.S64 R7, RZ, 0x1e, R0 ;  /* 0x0000001eff077819 */ /* 0x000fe40000001000 */
[----:B------:R-:W-:-:S04]  /*0a40*/  IADD3 R14, P0, PT, R6, UR10, RZ ;  /* 0x0000000a060e7c10 */ /* 0x000fc8000ff1e0ff */
        /* <DEDUP_REMOVED lines=31> */
.L_x_15424:
        /* <DEDUP_REMOVED lines=13> */
[----:B------:R-:W-:Y:S05]  /*0d10*/  CALL.REL.NOINC `($__internal_239_$__cuda_sm3x_div_rn_noftz_f32_slowpath) ;  /* 0x0000001c00487944 */ /* 0x000fea0003c00000 */
[----:B------:R-:W-:-:S07]  /*0d20*/  MOV R11, R0 ;  /* 0x00000000000b7202 */ /* 0x000fce0000000f00 */
.L_x_15411:
[----:B------:R-:W-:Y:S05]  /*0d30*/  BSYNC.RECONVERGENT B1 ;  /* 0x0000000000017941 */ /* 0x000fea0003800200 */
.L_x_15410:
[----:B------:R-:W0:Y:S01]  /*0d40*/  LDCU.128 UR4, c[0x0][0x3f0] ;  /* 0x00007e00ff0477ac */ /* 0x000e220008000c00 */
[----:B------:R-:W-:Y:S02]  /*0d50*/  IMAD.MOV.U32 R3, RZ, RZ, RZ ;  /* 0x000000ffff037224 */ /* 0x000fe400078e00ff */
[----:B0-----:R-:W-:Y:S01]  /*0d60*/  IMAD R0, R10, UR6, RZ ;  /* 0x000000060a007c24 */ /* 0x001fe2000f8e02ff */
[----:B------:R-:W-:Y:S01]  /*0d70*/  MOV R10, R8 ;  /* 0x00000008000a7202 */ /* 0x000fe20000000f00 */
[----:B------:R-:W-:Y:S01]  /*0d80*/  IMAD.WIDE.U32 R6, R21, UR6, R2 ;  /* 0x0000000615067c25 */ /* 0x000fe2000f8e0002 */
[----:B------:R-:W-:-:S03]  /*0d90*/  R2UR UR6, R4 ;  /* 0x00000000040672ca */ /* 0x000fc600000e0000 */
[----:B------:R-:W-:Y:S01]  /*0da0*/  IMAD R13, R21, UR7, R0 ;  /* 0x00000007150d7c24 */ /* 0x000fe2000f8e0200 */
[----:B------:R-:W-:Y:S01]  /*0db0*/  R2UR UR7, R5 ;  /* 0x00000000050772ca */ /* 0x000fe200000e0000 */
[----:B------:R-:W-:Y:S01]  /*0dc0*/  IMAD.MOV.U32 R21, RZ, RZ, R9 ;  /* 0x000000ffff157224 */ /* 0x000fe200078e0009 */
[----:B------:R-:W-:Y:S01]  /*0dd0*/  LEA R12, P0, R6, UR4, 0x2 ;  /* 0x00000004060c7c11 */ /* 0x000fe2000f8010ff */
[----:B------:R-:W-:-:S05]  /*0de0*/  IMAD.IADD R7, R7, 0x1, R13 ;  /* 0x0000000107077824 */ /* 0x000fca00078e020d */
[----:B------:R-:W-:-:S05]  /*0df0*/  LEA.HI.X R13, R6, UR5, R7, 0x2, P0 ;  /* 0x00000005060d7c11 */ /* 0x000fca00080f1407 */
[----:B------:R2:W-:Y:S02]  /*0e00*/  STG.E desc[UR6][R12.64], R11 ;  /* 0x0000000b0c007986 */ /* 0x0005e4000c101906 */
.L_x_15408:
[----:B------:R-:W-:Y:S05]  /*0e10*/  BSYNC B0 ;  /* 0x0000000000007941 */ /* 0x000fea0003800000 */
.L_x_15407:
[----:B------:R-:W-:Y:S01]  /*0e20*/  ISETP.NE.U32.AND P0, PT, R16, RZ, PT ;  /* 0x000000ff1000720c */ /* 0x000fe20003f05070 */
[----:B------:R-:W3:Y:S03]  /*0e30*/  LDC R20, c[0x0][0x3b0] ;  /* 0x0000ec00ff147b82 */ /* 0x000ee60000000800 */
[----:B------:R-:W-:-:S05]  /*0e40*/  ISETP.NE.AND.EX P0, PT, R23, RZ, PT, P0 ;  /* 0x000000ff1700720c */ /* 0x000fca0003f05300 */
[----:B------:R-:W4:Y:S08]  /*0e50*/  LDC R22, c[0x0][0x3b4] ;  /* 0x0000ed00ff167b82 */ /* 0x000f300000000800 */
[----:B------:R-:W0:Y:S08]  /*0e60*/  LDC.64 R16, c[0x0][0x390] ;  /* 0x0000e400ff107b82 */ /* 0x000e300000000a00 */
[----:B------:R-:W0:Y:S08]  /*0e70*/  LDC.64 R8, c[0x0][0x398] ;  /* 0x0000e600ff087b82 */ /* 0x000e300000000a00 */
[----:B------:R-:W0:Y:S01]  /*0e80*/  LDC.64 R6, c[0x0][0x3a0] ;  /* 0x0000e800ff067b82 */ /* 0x000e220000000a00 */
[----:B------:R-:W-:Y:S05]  /*0e90*/  @!P0 EXIT ;  /* 0x000000000000894d */ /* 0x000fea0003800000 */
[----:B------:R-:W-:Y:S01]  /*0ea0*/  BSSY B0, `(.L_x_15412) ;  /* 0x0000102000007945 */ /* 0x000fe20003800000 */
.L_x_15419:
[----:B---3--:R-:W-:Y:S01]  /*0eb0*/  IABS R24, R20 ;  /* 0x0000001400187213 */ /* 0x008fe20000000000 */
[----:B0-2---:R-:W-:Y:S01]  /*0ec0*/  IMAD R11, R21, UR48, R2 ;  /* 0x00000030150b7c24 */ /* 0x005fe2000f8e0202 */
        /* <DEDUP_REMOVED lines=8> */
[----:B0-----:R-:W-:Y:S01]  /*0f50*/  VIADD R14, R0, 0xffffffe ;  /* 0x0ffffffe000e7836 */ /* 0x001fe20000000000 */
[----:B----4-:R-:W-:-:S05]  /*0f60*/  IABS R0, R22 ;  /* 0x0000001600007213 */ /* 0x010fca0000000000 */
[----:B------:R-:W0:Y:S02]  /*0f70*/  F2I.FTZ.U32.TRUNC.NTZ R13, R14 ;  /* 0x0000000e000d7305 */ /* 0x000e24000021f000 */
[----:B0-----:R-:W-:-:S05]  /*0f80*/  IADD3 R15, PT, PT, RZ, -R13, RZ ;  /* 0x8000000dff0f7210 */ /* 0x001fca0007ffe0ff */
        /* <DEDUP_REMOVED lines=70> */
[----:B------:R-:W-:Y:S01]  /*13f0*/  IMAD.MOV.U32 R11, RZ, RZ, 0x3bbb989d ;  /* 0x3bbb989dff0b7424 */ /* 0x000fe200078e00ff */
[----:B------:R-:W-:Y:S02]  /*1400*/  MOV R15, 0x437c0000 ;  /* 0x437c0000000f7802 */ /* 0x000fe40000000f00 */
        /* <DEDUP_REMOVED lines=16> */
.L_x_15430:
        /* <DEDUP_REMOVED lines=13> */
[----:B------:R-:W-:Y:S05]  /*15e0*/  CALL.REL.NOINC `($__internal_239_$__cuda_sm3x_div_rn_noftz_f32_slowpath) ;  /* 0x0000001400147944 */ /* 0x000fea0003c00000 */
[----:B------:R-:W-:-:S07]  /*15f0*/  IMAD.MOV.U32 R27, RZ, RZ, R0 ;  /* 0x000000ffff1b7224 */ /* 0x000fce00078e0000 */
.L_x_15415:
[----:B------:R-:W-:Y:S05]  /*1600*/  BSYNC.RECONVERGENT B1 ;  /* 0x0000000000017941 */ /* 0x000fea0003800200 */
.L_x_15414:
[----:B------:R-:W-:Y:S01]  /*1610*/  IABS R24, R20 ;  /* 0x0000001400187213 */ /* 0x000fe20000000000 */
[----:B------:R-:W-:Y:S01]  /*1620*/  IMAD.MOV.U32 R14, RZ, RZ, R2 ;  /* 0x000000ffff0e7224 */ /* 0x000fe200078e0002 */
[----:B------:R-:W-:Y:S01]  /*1630*/  IADD3 R23, P3, PT, R18, R21, RZ ;  /* 0x0000001512177210 */ /* 0x000fe20007f7e0ff */
[----:B------:R-:W-:Y:S01]  /*1640*/  IMAD.MOV.U32 R15, RZ, RZ, RZ ;  /* 0x000000ffff0f7224 */ /* 0x000fe200078e00ff */
[----:B------:R-:W0:Y:S01]  /*1650*/  I2F.RP R0, R24 ;  /* 0x0000001800007306 */ /* 0x000e220000209400 */
[C---:B------:R-:W-:Y:S02]  /*1660*/  R2UR UR4, R4.reuse ;  /* 0x00000000040472ca */ /* 0x040fe400000e0000 */
[----:B------:R-:W-:Y:S01]  /*1670*/  IMAD R11, R23, UR48, R14 ;  /* 0x00000030170b7c24 */ /* 0x000fe2000f8e020e */
[----:B------:R-:W-:Y:S02]  /*1680*/  R2UR UR5, R5 ;  /* 0x00000000050572ca */ /* 0x000fe400000e0000 */
[----:B------:R-:W-:-:S02]  /*1690*/  R2UR UR8, R4 ;  /* 0x00000000040872ca */ /* 0x000fc400000e0000 */
[C---:B------:R-:W-:Y:S02]  /*16a0*/  R2UR UR9, R5.reuse ;  /* 0x00000000050972ca */ /* 0x040fe400000e0000 */
[----:B------:R-:W-:Y:S02]  /*16b0*/  R2UR UR6, R4 ;  /* 0x00000000040672ca */ /* 0x000fe400000e0000 */
[----:B------:R-:W-:Y:S01]  /*16c0*/  R2UR UR7, R5 ;  /* 0x00000000050772ca */ /* 0x000fe200000e0000 */
[----:B0-----:R-:W0:Y:S02]  /*16d0*/  MUFU.RCP R0, R0 ;  /* 0x0000000000007308 */ /* 0x001e240000001000 */
[----:B0-----:R-:W-:Y:S01]  /*16e0*/  VIADD R12, R0, 0xffffffe ;  /* 0x0ffffffe000c7836 */ /* 0x001fe20000000000 */
[----:B------:R-:W-:-:S05]  /*16f0*/  IABS R0, R22 ;  /* 0x0000001600007213 */ /* 0x000fca0000000000 */
[----:B------:R0:W1:Y:S02]  /*1700*/  F2I.FTZ.U32.TRUNC.NTZ R13, R12 ;  /* 0x0000000c000d7305 */ /* 0x000064000021f000 */
[----:B0-----:R-:W-:Y:S01]  /*1710*/  HFMA2 R12, -RZ, RZ, 0, 0 ;  /* 0x00000000ff0c7431 */ /* 0x001fe200000001ff */
[----:B-1----:R-:W-:-:S05]  /*1720*/  IADD3 R25, PT, PT, RZ, -R13, RZ ;  /* 0x8000000dff197210 */ /* 0x002fca0007ffe0ff */
[----:B------:R-:W-:-:S04]  /*1730*/  IMAD R25, R25, R24, RZ ;  /* 0x0000001819197224 */ /* 0x000fc800078e02ff */
        /* <DEDUP_REMOVED lines=12> */
[----:B------:R-:W-:Y:S01]  /*1800*/  IMAD R24, R10, UR42, RZ ;  /* 0x0000002a0a187c24 */ /* 0x000fe2000f8e02ff */
[----:B------:R-:W-:Y:S02]  /*1810*/  LOP3.LUT R13, R11, R20, RZ, 0x3c, !PT ;  /* 0x000000140b0d7212 */ /* 0x000fe400078e3cff */
[----:B0-----:R-:W-:Y:S01]  /*1820*/  IADD3 R28, PT, PT, R26, 0xffffffe, RZ ;  /* 0x0ffffffe1a1c7810 */ /* 0x001fe20007ffe0ff */
[----:B------:R-:W-:Y:S01]  /*1830*/  IMAD R29, R21, UR43, R24 ;  /* 0x0000002b151d7c24 */ /* 0x000fe2000f8e0218 */
[----:B------:R-:W-:Y:S01]  /*1840*/  ISETP.GE.AND P5, PT, R13, RZ, PT ;  /* 0x000000ff0d00720c */ /* 0x000fe20003fa6270 */
[----:B------:R-:W-:Y:S01]  /*1850*/  IMAD.WIDE.U32 R24, R21, UR42, R14 ;  /* 0x0000002a15187c25 */ /* 0x000fe2000f8e000e */
[----:B------:R0:W1:Y:S03]  /*1860*/  F2I.FTZ.U32.TRUNC.NTZ R13, R28 ;  /* 0x0000001c000d7305 */ /* 0x000066000021f000 */
[----:B------:R-:W-:-:S02]  /*1870*/  IMAD.IADD R15, R25, 0x1, R29 ;  /* 0x00000001190f7824 */ /* 0x000fc400078e021d */
[----:B------:R-:W-:Y:S01]  /*1880*/  @P4 VIADD R12, R12, 0x1 ;  /* 0x000000010c0c4836 */ /* 0x000fe20000000000 */
[C---:B------:R-:W-:Y:S02]  /*1890*/  LEA R14, P4, R24.reuse, UR40, 0x2 ;  /* 0x00000028180e7c11 */ /* 0x040fe4000f8810ff */
[----:B0-----:R-:W-:Y:S02]  /*18a0*/  SHF.R.S64 R28, RZ, 0x1e, R11 ;  /* 0x0000001eff1c7819 */ /* 0x001fe4000000100b */
[----:B------:R-:W-:Y:S02]  /*18b0*/  MOV R21, R12 ;  /* 0x0000000c00157202 */ /* 0x000fe40000000f00 */
[----:B------:R-:W-:Y:S02]  /*18c0*/  LEA.HI.X R15, R24, UR41, R15, 0x2, P4 ;  /* 0x00000029180f7c11 */ /* 0x000fe4000a0f140f */
[----:B-1----:R-:W-:Y:S01]  /*18d0*/  IADD3 R29, PT, PT, RZ, -R13, RZ ;  /* 0x8000000dff1d7210 */ /* 0x002fe20007ffe0ff */
[----:B------:R-:W-:Y:S01]  /*18e0*/  @!P5 IMAD.MOV R21, RZ, RZ, -R21 ;  /* 0x000000ffff15d224 */ /* 0x000fe200078e0a15 */
[----:B------:R-:W-:Y:S01]  /*18f0*/  @!P6 LOP3.LUT R21, RZ, R20, RZ, 0x33, !PT ;  /* 0x00000014ff15e212 */ /* 0x000fe200078e33ff */
[----:B------:R0:W-:Y:S02]  /*1900*/  STG.E desc[UR4][R14.64], R27 ;  /* 0x0000001b0e007986 */ /* 0x0001e4000c101904 */
[----:B------:R-:W-:-:S02]  /*1910*/  IMAD R29, R29, R0, RZ ;  /* 0x000000001d1d7224 */ /* 0x000fc400078e02ff */
[----:B------:R-:W-:Y:S01]  /*1920*/  IMAD.MOV R12, RZ, RZ, -R21 ;  /* 0x000000ffff0c7224 */ /* 0x000fe200078e0a15 */
[----:B------:R-:W-:-:S03]  /*1930*/  SEL R21, R21, RZ, P0 ;  /* 0x000000ff15157207 */ /* 0x000fc60000000000 */
[----:B------:R-:W-:Y:S02]  /*1940*/  IMAD R25, R20, R12, R11 ;  /* 0x0000000c14197224 */ /* 0x000fe400078e020b */
[----:B------:R-:W-:Y:S02]  /*1950*/  IMAD.MOV.U32 R12, RZ, RZ, RZ ;  /* 0x000000ffff0c7224 */ /* 0x000fe400078e00ff */
[----:B------:R-:W-:Y:S02]  /*1960*/  IMAD R21, R21, UR44, RZ ;  /* 0x0000002c15157c24 */ /* 0x000fe4000f8e02ff */
        /* <DEDUP_REMOVED lines=12> */
[----:B------:R-:W-:-:S06]  /*1a30*/  @P5 IADD3 R12, PT, PT, R12, 0x1, RZ ;  /* 0x000000010c0c5810 */ /* 0x000fcc0007ffe0ff */
[----:B------:R-:W-:Y:S01]  /*1a40*/  @!P4 IMAD.MOV R12, RZ, RZ, -R12 ;  /* 0x000000ffff0cc224 */ /* 0x000fe200078e0a0c */
        /* <DEDUP_REMOVED lines=14> */
[----:B------:R-:W-:Y:S02]  /*1b30*/  IADD3.X R24, PT, PT, R19, R10, RZ, P3, !PT ;  /* 0x0000000a13187210 */ /* 0x000fe40001ffe4ff */
[----:B--2---:R-:W-:Y:S01]  /*1b40*/  ISETP.NE.AND P0, PT, R30, RZ, PT ;  /* 0x000000ff1e00720c */ /* 0x004fe20003f05270 */
[----:B---3--:R-:W-:-:S12]  /*1b50*/  FMUL R21, R28, UR50 ;  /* 0x000000321c157c20 */ /* 0x008fd80008400000 */
[----:B------:R-:W1:Y:S02]  /*1b60*/  @!P0 LDC R21, c[0x0][0x3e8] ;  /* 0x0000fa00ff158b82 */ /* 0x000e640000000800 */
[----:B-1----:R-:W-:Y:S01]  /*1b70*/  FMNMX R13, R21, -INF , !PT ;  /* 0xff800000150d7809 */ /* 0x002fe20007800000 */
[----:B0-----:R-:W-:Y:S06]  /*1b80*/  BRA.DIV UR4, `(.L_x_15416) ;  /* 0x0000000a04007947 */ /* 0x001fec000b800000 */
        /* <DEDUP_REMOVED lines=19> */
.L_x_15436:
        /* <DEDUP_REMOVED lines=15> */
.L_x_15418:
[----:B------:R-:W-:Y:S05]  /*1db0*/  BSYNC.RECONVERGENT B1 ;  /* 0x0000000000017941 */ /* 0x000fea0003800200 */
.L_x_15417:
        /* <DEDUP_REMOVED lines=16> */
[----:B------:R-:W-:Y:S05]  /*1ec0*/  BSYNC B0 ;  /* 0x0000000000007941 */ /* 0x000fea0003800000 */
.L_x_15412:
[----:B------:R-:W-:Y:S05]  /*1ed0*/  EXIT ;  /* 0x000000000000794d */ /* 0x000fea0003800000 */
.L_x_15409:
[----:B------:R-:W-:Y:S01]  /*1ee0*/  IMAD.MOV.U32 R12, RZ, RZ, 0x2 ;  /* 0x00000002ff0c7424 */ /* 0x000fe200078e00ff */
[----:B------:R-:W-:Y:S01]  /*1ef0*/  MOV R11, 0x1f ;  /* 0x0000001f000b7802 */ /* 0x000fe20000000f00 */
[----:B------:R-:W-:Y:S02]  /*1f00*/  IMAD.MOV.U32 R15, RZ, RZ, -0x1 ;  /* 0xffffffffff0f7424 */ /* 0x000fe400078e00ff */
[----:B------:R-:W-:Y:S02]  /*1f10*/  IMAD.MOV.U32 R7, RZ, RZ, 0x3bbb989d ;  /* 0x3bbb989dff077424 */ /* 0x000fe400078e00ff */
[----:B------:R-:W-:-:S07]  /*1f20*/  IMAD.MOV.U32 R6, RZ, RZ, 0x437c0000 ;  /* 0x437c0000ff067424 */ /* 0x000fce00078e00ff */
[----:B------:R-:W-:Y:S05]  /*1f30*/  WARPSYNC.COLLECTIVE R15, `(.L_x_15420) ;  /* 0x000000000f087348 */ /* 0x000fea0003c00000 */
[----:B------:R0:W1:Y:S02]  /*1f40*/  SHFL.BFLY P6, R14, R13, R12, R11 ;  /* 0x0c00000c0d0e7389 */ /* 0x00006400000c000b */
[----:B01----:R-:W-:Y:S05]  /*1f50*/  ENDCOLLECTIVE ;  /* 0x000000000000791b */ /* 0x003fea0003800000 */
.L_x_15420:
[----:B------:R-:W-:Y:S02]  /*1f60*/  MOV R12, 0x1 ;  /* 0x00000001000c7802 */ /* 0x000fe40000000f00 */
[----:B------:R-:W-:-:S05]  /*1f70*/  FMNMX R0, R13, R14, !PT ;  /* 0x0000000e0d007209 */ /* 0x000fca0007800000 */
[----:B------:R-:W-:-:S07]  /*1f80*/  IMAD.MOV.U32 R13, RZ, RZ, R0 ;  /* 0x000000ffff0d7224 */ /* 0x000fce00078e0000 */
[----:B------:R-:W-:Y:S05]  /*1f90*/  WARPSYNC.COLLECTIVE R15, `(.L_x_15421) ;  /* 0x000000000f087348 */ /* 0x000fea0003c00000 */
[----:B------:R0:W1:Y:S02]  /*1fa0*/  SHFL.BFLY P6, R14, R13, R12, R11 ;  /* 0x0c00000c0d0e7389 */ /* 0x00006400000c000b */
[----:B01----:R-:W-:Y:S05]  /*1fb0*/  ENDCOLLECTIVE ;  /* 0x000000000000791b */ /* 0x003fea0003800000 */
.L_x_15421:
        /* <DEDUP_REMOVED lines=15> */
.L_x_15422:
[----:B------:R-:W-:Y:S01]  /*20b0*/  MOV R12, 0x1 ;  /* 0x00000001000c7802 */ /* 0x000fe20000000f00 */
[----:B------:R-:W-:-:S04]  /*20c0*/  FADD R0, R13, R14 ;  /* 0x0000000e0d007221 */ /* 0x000fc80000000000 */
[----:B------:R-:W-:-:S07]  /*20d0*/  IMAD.MOV.U32 R13, RZ, RZ, R0 ;  /* 0x000000ffff0d7224 */ /* 0x000fce00078e0000 */
[----:B------:R-:W-:Y:S05]  /*20e0*/  WARPSYNC.COLLECTIVE R15, `(.L_x_15423) ;  /* 0x000000000f087348 */ /* 0x000fea0003c00000 */
[----:B------:R0:W1:Y:S02]  /*20f0*/  SHFL.BFLY P6, R14, R13, R12, R11 ;  /* 0x0c00000c0d0e7389 */ /* 0x00006400000c000b */
[----:B01----:R-:W-:Y:S05]  /*2100*/  ENDCOLLECTIVE ;  /* 0x000000000000791b */ /* 0x003fea0003800000 */
.L_x_15423:
[----:B------:R-:W-:Y:S05]  /*2110*/  BRA `(.L_x_15424) ;  /* 0xffffffe800c87947 */ /* 0x000fea000383ffff */
.L_x_15413:
[----:B------:R-:W-:Y:S01]  /*2120*/  BSSY B1, `(.L_x_15425) ;  /* 0x0000007000017945 */ /* 0x000fe20003800000 */
[----:B------:R-:W-:Y:S01]  /*2130*/  IMAD.MOV.U32 R12, RZ, RZ, 0x2 ;  /* 0x00000002ff0c7424 */ /* 0x000fe200078e00ff */
[----:B------:R-:W-:Y:S01]  /*2140*/  MOV R15, 0xffffffff ;  /* 0xffffffff000f7802 */ /* 0x000fe20000000f00 */
[----:B------:R-:W-:-:S07]  /*2150*/  IMAD.MOV.U32 R11, RZ, RZ, 0x1f ;  /* 0x0000001fff0b7424 */ /* 0x000fce00078e00ff */
[----:B------:R-:W-:Y:S05]  /*2160*/  WARPSYNC.COLLECTIVE R15, `(.L_x_15426) ;  /* 0x000000000f087348 */ /* 0x000fea0003c00000 */
[----:B------:R0:W1:Y:S02]  /*2170*/  SHFL.BFLY P6, R14, R13, R12, R11 ;  /* 0x0c00000c0d0e7389 */ /* 0x00006400000c000b */
[----:B01----:R-:W-:Y:S05]  /*2180*/  ENDCOLLECTIVE ;  /* 0x000000000000791b */ /* 0x003fea0003800000 */
.L_x_15426:
[----:B------:R-:W-:Y:S05]  /*2190*/  BSYNC B1 ;  /* 0x0000000000017941 */ /* 0x000fea0003800000 */
.L_x_15425:
        /* <DEDUP_REMOVED lines=8> */
.L_x_15427:
[----:B------:R-:W-:Y:S01]  /*2220*/  IMAD.MOV.U32 R12, RZ, RZ, 0x2 ;  /* 0x00000002ff0c7424 */ /* 0x000fe200078e00ff */
[----:B------:R-:W-:-:S05]  /*2230*/  FMNMX R14, R13, R14, !PT ;  /* 0x0000000e0d0e7209 */ /* 0x000fca0007800000 */
[----:B------:R-:W-:Y:S01]  /*2240*/  FADD R14, R23, -R14 ;  /* 0x8000000e170e7221 */ /* 0x000fe20000000000 */
[----:B------:R-:W-:-:S04]  /*2250*/  IMAD.MOV.U32 R23, RZ, RZ, 0x3bbb989d ;  /* 0x3bbb989dff177424 */ /* 0x000fc800078e00ff */
        /* <DEDUP_REMOVED lines=8> */
[----:B------:R-:W-:-:S07]  /*22e0*/  FADD R13, RZ, R23 ;  /* 0x00000017ff0d7221 */ /* 0x000fce0000000000 */
[----:B------:R-:W-:Y:S05]  /*22f0*/  WARPSYNC.COLLECTIVE R15, `(.L_x_15428) ;  /* 0x000000000f087348 */ /* 0x000fea0003c00000 */
[----:B------:R0:W1:Y:S02]  /*2300*/  SHFL.BFLY P6, R14, R13, R12, R11 ;  /* 0x0c00000c0d0e7389 */ /* 0x00006400000c000b */
[----:B01----:R-:W-:Y:S05]  /*2310*/  ENDCOLLECTIVE ;  /* 0x000000000000791b */ /* 0x003fea0003800000 */
.L_x_15428:
[----:B------:R-:W-:Y:S02]  /*2320*/  HFMA2 R12, -RZ, RZ, 0, 5.9604644775390625e-08 ;  /* 0x00000001ff0c7431 */ /* 0x000fe400000001ff */
[----:B------:R-:W-:-:S04]  /*2330*/  FADD R0, R13, R14 ;  /* 0x0000000e0d007221 */ /* 0x000fc80000000000 */
[----:B------:R-:W-:-:S07]  /*2340*/  IMAD.MOV.U32 R13, RZ, RZ, R0 ;  /* 0x000000ffff0d7224 */ /* 0x000fce00078e0000 */
[----:B------:R-:W-:Y:S05]  /*2350*/  WARPSYNC.COLLECTIVE R15, `(.L_x_15429) ;  /* 0x000000000f087348 */ /* 0x000fea0003c00000 */
[----:B------:R0:W1:Y:S02]  /*2360*/  SHFL.BFLY P6, R14, R13, R12, R11 ;  /* 0x0c00000c0d0e7389 */ /* 0x00006400000c000b */
[----:B01----:R-:W-:Y:S05]  /*2370*/  ENDCOLLECTIVE ;  /* 0x000000000000791b */ /* 0x003fea0003800000 */
.L_x_15429:
[----:B------:R-:W-:Y:S05]  /*2380*/  BRA `(.L_x_15430) ;  /* 0xfffffff000607947 */ /* 0x000fea000383ffff */
.L_x_15416:
[----:B------:R-:W-:Y:S01]  /*2390*/  BSSY B1, `(.L_x_15431) ;  /* 0x0000007000017945 */ /* 0x000fe20003800000 */
[----:B------:R-:W-:Y:S01]  /*23a0*/  IMAD.MOV.U32 R12, RZ, RZ, 0x2 ;  /* 0x00000002ff0c7424 */ /* 0x000fe200078e00ff */
[----:B------:R-:W-:Y:S01]  /*23b0*/  MOV R15, 0xffffffff ;  /* 0xffffffff000f7802 */ /* 0x000fe20000000f00 */
[----:B------:R-:W-:-:S07]  /*23c0*/  IMAD.MOV.U32 R11, RZ, RZ, 0x1f ;  /* 0x0000001fff0b7424 */ /* 0x000fce00078e00ff */
[----:B------:R-:W-:Y:S05]  /*23d0*/  WARPSYNC.COLLECTIVE R15, `(.L_x_15432) ;  /* 0x000000000f087348 */ /* 0x000fea0003c00000 */
[----:B------:R0:W1:Y:S02]  /*23e0*/  SHFL.BFLY P6, R14, R13, R12, R11 ;  /* 0x0c00000c0d0e7389 */ /* 0x00006400000c000b */
[----:B01----:R-:W-:Y:S05]  /*23f0*/  ENDCOLLECTIVE ;  /* 0x000000000000791b */ /* 0x003fea0003800000 */
.L_x_15432:
[----:B------:R-:W-:Y:S05]  /*2400*/  BSYNC B1 ;  /* 0x0000000000017941 */ /* 0x000fea0003800000 */
.L_x_15431:
        /* <DEDUP_REMOVED lines=8> */
.L_x_15433:
        /* <DEDUP_REMOVED lines=16> */
.L_x_15434:
[----:B------:R-:W-:Y:S02]  /*2590*/  HFMA2 R12, -RZ, RZ, 0, 5.9604644775390625e-08 ;  /* 0x00000001ff0c7431 */ /* 0x000fe400000001ff */
[----:B------:R-:W-:-:S04]  /*25a0*/  FADD R0, R13, R14 ;  /* 0x0000000e0d007221 */ /* 0x000fc80000000000 */
[----:B------:R-:W-:-:S07]  /*25b0*/  IMAD.MOV.U32 R13, RZ, RZ, R0 ;  /* 0x000000ffff0d7224 */ /* 0x000fce00078e0000 */
[----:B------:R-:W-:Y:S05]  /*25c0*/  WARPSYNC.COLLECTIVE R15, `(.L_x_15435) ;  /* 0x000000000f087348 */ /* 0x000fea0003c00000 */
[----:B------:R0:W1:Y:S02]  /*25d0*/  SHFL.BFLY P6, R14, R13, R12, R11 ;  /* 0x0c00000c0d0e7389 */ /* 0x00006400000c000b */
[----:B01----:R-:W-:Y:S05]  /*25e0*/  ENDCOLLECTIVE ;  /* 0x000000000000791b */ /* 0x003fea0003800000 */
.L_x_15435:
[----:B------:R-:W-:Y:S05]  /*25f0*/  BRA `(.L_x_15436) ;  /* 0xfffffff400b07947 */ /* 0x000fea000383ffff */
        .weak           $__internal_238_$__cuda_sm20_div_u64
        .type           $__internal_238_$__cuda_sm20_div_u64,@function
        .size           $__internal_238_$__cuda_sm20_div_u64,($__internal_239_$__cuda_sm3x_div_rn_noftz_f32_slowpath - $__internal_238_$__cuda_sm20_div_u64)
$__internal_238_$__cuda_sm20_div_u64:
        /* <DEDUP_REMOVED lines=14> */
[----:B------:R-:W-:-:S05]  /*26e0*/  IMAD.HI.U32 R6, P1, R5, R13, R6 ;  /* 0x0000000d05067227 */ /* 0x000fca0007820006 */
[----:B------:R-:W-:Y:S01]  /*26f0*/  IADD3 R7, P2, PT, R11, R6, RZ ;  /* 0x000000060b077210 */ /* 0x000fe20007f5e0ff */
[----:B------:R-:W-:-:S04]  /*2700*/  IMAD.X R6, R15, 0x1, R5, P0 ;  /* 0x000000010f067824 */ /* 0x000fc800000e0605 */
[----:B------:R-:W-:Y:S01]  /*2710*/  IMAD.WIDE.U32 R4, R7, R18, RZ ;  /* 0x0000001207047225 */ /* 0x000fe200078e00ff */
[----:B------:R-:W-:-:S03]  /*2720*/  IADD3.X R11, PT, PT, RZ, RZ, R6, P2, P1 ;  /* 0x000000ffff0b7210 */ /* 0x000fc600017e2406 */
[----:B------:R-:W-:Y:S01]  /*2730*/  IMAD R5, R7, R19, R5 ;  /* 0x0000001307057224 */ /* 0x000fe200078e0205 */
[----:B------:R-:W-:-:S03]  /*2740*/  IADD3 R13, P0, PT, RZ, -R4, RZ ;  /* 0x80000004ff0d7210 */ /* 0x000fc60007f1e0ff */
[----:B------:R-:W-:Y:S02]  /*2750*/  IMAD R5, R11, R18, R5 ;  /* 0x000000120b057224 */ /* 0x000fe400078e0205 */
[----:B------:R-:W-:-:S04]  /*2760*/  IMAD.HI.U32 R6, R7, R13, RZ ;  /* 0x0000000d07067227 */ /* 0x000fc800078e00ff */
[----:B------:R-:W-:Y:S02]  /*2770*/  IMAD.X R4, RZ, RZ, ~R5, P0 ;  /* 0x000000ffff047224 */ /* 0x000fe400000e0e05 */
[----:B------:R-:W-:Y:S02]  /*2780*/  IMAD.MOV.U32 R5, RZ, RZ, RZ ;  /* 0x000000ffff057224 */ /* 0x000fe400078e00ff */
[----:B------:R-:W-:-:S04]  /*2790*/  IMAD.WIDE.U32 R6, P0, R7, R4, R6 ;  /* 0x0000000407067225 */ /* 0x000fc80007800006 */
[C---:B------:R-:W-:Y:S02]  /*27a0*/  IMAD R12, R11.reuse, R4, RZ ;  /* 0x000000040b0c7224 */ /* 0x040fe400078e02ff */
[----:B------:R-:W-:-:S04]  /*27b0*/  IMAD.HI.U32 R7, P1, R11, R13, R6 ;  /* 0x0000000d0b077227 */ /* 0x000fc80007820006 */
[----:B------:R-:W-:Y:S01]  /*27c0*/  IMAD.HI.U32 R4, R11, R4, RZ ;  /* 0x000000040b047227 */ /* 0x000fe200078e00ff */
[----:B------:R-:W-:-:S04]  /*27d0*/  IADD3 R7, P2, PT, R12, R7, RZ ;  /* 0x000000070c077210 */ /* 0x000fc80007f5e0ff */
[----:B------:R-:W-:Y:S01]  /*27e0*/  IADD3.X R11, PT, PT, R4, R11, RZ, P0, !PT ;  /* 0x0000000b040b7210 */ /* 0x000fe200007fe4ff */
        /* <DEDUP_REMOVED lines=8> */
[----:B------:R-:W-:-:S03]  /*2870*/  IMAD.WIDE.U32 R4, R7, R18, RZ ;  /* 0x0000001207047225 */ /* 0x000fc600078e00ff */
[----:B------:R-:W-:Y:S01]  /*2880*/  IADD3.X R11, PT, PT, RZ, R6, RZ, P1, !PT ;  /* 0x00000006ff0b7210 */ /* 0x000fe20000ffe4ff */
        /* <DEDUP_REMOVED lines=9> */
[----:B------:R-:W-:Y:S02]  /*2920*/  IADD3.X R4, PT, PT, RZ, R11, RZ, P2, !PT ;  /* 0x0000000bff047210 */ /* 0x000fe400017fe4ff */
[----:B------:R-:W-:Y:S02]  /*2930*/  SEL R5, R5, R3, P0 ;  /* 0x0000000305057207 */ /* 0x000fe40000000000 */
[----:B------:R-:W-:-:S02]  /*2940*/  SEL R3, R2, R7, P0 ;  /* 0x0000000702037207 */ /* 0x000fc40000000000 */
[----:B------:R-:W-:Y:S02]  /*2950*/  SEL R12, R12, R6, P0 ;  /* 0x000000060c0c7207 */ /* 0x000fe40000000000 */
[----:B------:R-:W-:Y:S02]  /*2960*/  SEL R2, R4, R11, P0 ;  /* 0x0000000b04027207 */ /* 0x000fe40000000000 */
[----:B------:R-:W-:Y:S02]  /*2970*/  ISETP.GE.U32.AND P0, PT, R5, R18, PT ;  /* 0x000000120500720c */ /* 0x000fe40003f06070 */
[----:B------:R-:W-:Y:S02]  /*2980*/  IADD3 R6, P2, PT, R3, 0x1, RZ ;  /* 0x0000000103067810 */ /* 0x000fe40007f5e0ff */
[----:B------:R-:W-:Y:S02]  /*2990*/  ISETP.GE.U32.AND.EX P0, PT, R12, R19, PT, P0 ;  /* 0x000000130c00720c */ /* 0x000fe40003f06100 */
[----:B------:R-:W-:Y:S01]  /*29a0*/  ISETP.NE.U32.AND P1, PT, R18, RZ, PT ;  /* 0x000000ff1200720c */ /* 0x000fe20003f25070 */
[----:B------:R-:W-:Y:S01]  /*29b0*/  IMAD.X R7, RZ, RZ, R2, P2 ;  /* 0x000000ffff077224 */ /* 0x000fe200010e0602 */
[----:B------:R-:W-:Y:S01]  /*29c0*/  SEL R6, R6, R3, P0 ;  /* 0x0000000306067207 */ /* 0x000fe20000000000 */
[----:B------:R-:W-:Y:S01]  /*29d0*/  HFMA2 R3, -RZ, RZ, 0, 0 ;  /* 0x00000000ff037431 */ /* 0x000fe200000001ff */
[----:B------:R-:W-:-:S02]  /*29e0*/  ISETP.NE.AND.EX P1, PT, R19, RZ, PT, P1 ;  /* 0x000000ff1300720c */ /* 0x000fc40003f25310 */
[----:B------:R-:W-:Y:S01]  /*29f0*/  SEL R7, R7, R2, P0 ;  /* 0x0000000207077207 */ /* 0x000fe20000000000 */
[----:B------:R-:W-:Y:S01]  /*2a00*/  IMAD.MOV.U32 R2, RZ, RZ, R0 ;  /* 0x000000ffff027224 */ /* 0x000fe200078e0000 */
[----:B------:R-:W-:Y:S02]  /*2a10*/  SEL R6, R6, 0xffffffff, P1 ;  /* 0xffffffff06067807 */ /* 0x000fe40000800000 */
[----:B------:R-:W-:Y:S01]  /*2a20*/  SEL R7, R7, 0xffffffff, P1 ;  /* 0xffffffff07077807 */ /* 0x000fe20000800000 */
[----:B------:R-:W-:Y:S06]  /*2a30*/  RET.REL.NODEC R2 `(_Z15SoftmaxWarpImplI22BroadcastScaleMaskLoadIffbLm3EiE11DirectStoreIffEfLi1ELi1ELi4ELi1ELb0EL9Algorithm0EEvT_T0_ll) ;  /* 0xffffffd402707950 */ /* 0x000fec0003c3ffff */
        .weak           $__internal_239_$__cuda_sm3x_div_rn_noftz_f32_slowpath
        .type           $__internal_239_$__cuda_sm3x_div_rn_noftz_f32_slowpath,@function
        .size           $__internal_239_$__cuda_sm3x_div_rn_noftz_f32_slowpath,(.L_x_37616 - $__internal_239_$__cuda_sm3x_div_rn_noftz_f32_slowpath)
$__internal_239_$__cuda_sm3x_div_rn_noftz_f32_slowpath:
        /* <DEDUP_REMOVED lines=34> */
.L_x_15438:
        /* <DEDUP_REMOVED lines=51> */
.L_x_15445:
[----:B------:R-:W-:-:S04]  /*2f90*/  LOP3.LUT R0, R0, 0x80000000, RZ, 0xc0, !PT ;  /* 0x8000000000007812 */ /* 0x000fc800078ec0ff */
[----:B------:R-:W-:Y:S01]  /*2fa0*/  LOP3.LUT R0, R0, 0x7f800000, RZ, 0xfc, !PT ;  /* 0x7f80000000007812 */ /* 0x000fe200078efcff */
[----:B------:R-:W-:Y:S06]  /*2fb0*/  BRA `(.L_x_15446) ;  /* 0x0000000000047947 */ /* 0x000fec0003800000 */
.L_x_15444:
[----:B------:R-:W-:-:S07]  /*2fc0*/  LEA R0, R25, R0, 0x17 ;  /* 0x0000000019007211 */ /* 0x000fce00078eb8ff */
.L_x_15446:
[----:B------:R-:W-:Y:S05]  /*2fd0*/  BSYNC.RECONVERGENT B3 ;  /* 0x0000000000037941 */ /* 0x000fea0003800200 */
.L_x_15443:
[----:B------:R-:W-:Y:S05]  /*2fe0*/  BRA `(.L_x_15447) ;  /* 0x0000000000207947 */ /* 0x000fea0003800000 */
.L_x_15442:
[----:B------:R-:W-:-:S04]  /*2ff0*/  LOP3.LUT R0, R11, 0x80000000, R0, 0x48, !PT ;  /* 0x800000000b007812 */ /* 0x000fc800078e4800 */
[----:B------:R-:W-:Y:S01]  /*3000*/  LOP3.LUT R0, R0, 0x7f800000, RZ, 0xfc, !PT ;  /* 0x7f80000000007812 */ /* 0x000fe200078efcff */
[----:B------:R-:W-:Y:S06]  /*3010*/  BRA `(.L_x_15447) ;  /* 0x0000000000147947 */ /* 0x000fec0003800000 */
.L_x_15441:
[----:B------:R-:W-:Y:S01]  /*3020*/  LOP3.LUT R0, R11, 0x80000000, R0, 0x48, !PT ;  /* 0x800000000b007812 */ /* 0x000fe200078e4800 */
[----:B------:R-:W-:Y:S06]  /*3030*/  BRA `(.L_x_15447) ;  /* 0x00000000000c7947 */ /* 0x000fec0003800000 */
.L_x_15440:
[----:B------:R-:W0:Y:S01]  /*3040*/  MUFU.RSQ R0, -QNAN ;  /* 0xffc0000000007908 */ /* 0x000e220000001400 */
[----:B------:R-:W-:Y:S05]  /*3050*/  BRA `(.L_x_15447) ;  /* 0x0000000000047947 */ /* 0x000fea0003800000 */
.L_x_15439:
[----:B------:R-:W-:-:S07]  /*3060*/  FADD.FTZ R0, R0, R11 ;  /* 0x0000000b00007221 */ /* 0x000fce0000010000 */
.L_x_15447:
[----:B------:R-:W-:Y:S05]  /*3070*/  BSYNC.RECONVERGENT B2 ;  /* 0x0000000000027941 */ /* 0x000fea0003800200 */
.L_x_15437:
[----:B------:R-:W-:-:S04]  /*3080*/  IMAD.MOV.U32 R13, RZ, RZ, 0x0 ;  /* 0x00000000ff0d7424 */ /* 0x000fc800078e00ff */
[----:B0-----:R-:W-:Y:S05]  /*3090*/  RET.REL.NODEC R12 `(_Z15SoftmaxWarpImplI22BroadcastScaleMaskLoadIffbLm3EiE11DirectStoreIffEfLi1ELi1ELi4ELi1ELb0EL9Algorithm0EEvT_T0_ll) ;  /* 0xffffffcc0cd87950 */ /* 0x001fea0003c3ffff */
.L_x_15448:
        /* <DEDUP_REMOVED lines=14> */
.L_x_37616:


//--------------------- .text._Z15SoftmaxWarpImplI22BroadcastScaleMaskLoadIffbLm3EiE11DirectStoreIffEfLi1ELi1ELi4ELi2ELb1EL9Algorithm0EEvT_T0_ll --------------------------
	.section	.text._Z15SoftmaxWarpImplI22BroadcastScaleMaskLoadIffbLm3EiE11DirectStoreIffEfLi1ELi1ELi4ELi2ELb1EL9Algorithm0EEvT_T0_ll,"ax",@progbits
	.align	128
        .global         _Z15SoftmaxWarpImplI22BroadcastScaleMaskLoadIffbLm3EiE11DirectStoreIffEfLi1ELi1ELi4ELi2ELb1EL9Algorithm0EEvT_T0_ll
        .type           _Z15SoftmaxWarpImplI22BroadcastScaleMaskLoadIffbLm3EiE11DirectStoreIffEfLi1ELi1ELi4ELi2ELb1EL9Algorithm0EEvT_T0_ll,@function
        .size           _Z15SoftmaxWarpImplI22BroadcastScaleMaskLoadIffbLm3EiE11DirectStoreIffEfLi1ELi1ELi4ELi2ELb1EL9Algorithm0EEvT_T0_ll,(.L_x_37617 - _Z15SoftmaxWarpImplI22BroadcastScaleMaskLoadIffbLm3EiE11DirectStoreIffEfLi1ELi1ELi4ELi2ELb1EL9Algorithm0EEvT_T0_ll)
        .other          _Z15SoftmaxWarpImplI22BroadcastScaleMaskLoadIffbLm3EiE11DirectStoreIffEfLi1ELi1ELi4ELi2ELb1EL9Algorithm0EEvT_T0_ll,@"STO_CUDA_ENTRY STV_DEFAULT"
_Z15SoftmaxWarpImplI22BroadcastScaleMaskLoadIffbLm3EiE11DirectStoreIffEfLi1ELi1ELi4ELi2ELb1EL9Algorithm0EEvT_T0_ll:
.text._Z15SoftmaxWarpImplI22BroadcastScaleMaskLoadIffbLm3EiE11DirectStoreIffEfLi1ELi1ELi4ELi2ELb1EL9Algorithm0EEvT_T0_ll:
        /* <DEDUP_REMOVED lines=29> */
.L_x_15449:
        /* <DEDUP_REMOVED lines=21> */
.L_x_15464:
        /* <DEDUP_REMOVED lines=11> */
[----:B------:R-:W-:Y:S02]  /*03d0*/  R2UR UR7, R5 ;  /* 0x00000000050772ca */ /* 0x000fe400000e0000 */
[----:B------:R-:W-:Y:S02]  /*03e0*/  IABS R23, R11 ;  /* 0x0000000b00177213 */ /* 0x000fe40000000000 */
[----:B------:R-:W-:Y:S02]  /*03f0*/  SHF.R.S64 R26, RZ, 0x1e, R11 ;  /* 0x0000001eff1a7819 */ /* 0x000fe4000000100b */
[----:B------:R-:W-:-:S02]  /*0400*/  R2UR UR4, R4 ;  /* 0x00000000040472ca */ /* 0x000fc400000e0000 */
[----:B------:R-:W-:Y:S01]  /*0410*/  R2UR UR5, R5 ;  /* 0x00000000050572ca */ /* 0x000fe200000e0000 */
[----:B0-----:R-:W0:Y:S02]  /*0420*/  MUFU.RCP R0, R0 ;  /* 0x0000000000007308 */ /* 0x001e240000001000 */
[----:B0-----:R-:W-:Y:S01]  /*0430*/  VIADD R12, R0, 0xffffffe ;  /* 0x0ffffffe000c7836 */ /* 0x001fe20000000000 */
[----:B--2---:R-:W-:-:S05]  /*0440*/  IABS R0, R18 ;  /* 0x0000001200007213 */ /* 0x004fca0000000000 */
[----:B------:R0:W1:Y:S08]  /*0450*/  F2I.FTZ.U32.TRUNC.NTZ R13, R12 ;  /* 0x0000000c000d7305 */ /* 0x000070000021f000 */
[----:B------:R-:W2:Y:S01]  /*0460*/  I2F.RP R17, R0 ;  /* 0x0000000000117306 */ /* 0x000ea20000209400 */
[----:B0-----:R-:W-:Y:S02]  /*0470*/  HFMA2 R12, -RZ, RZ, 0, 0 ;  /* 0x00000000ff0c7431 */ /* 0x001fe400000001ff */
[----:B-1----:R-:W-:-:S04]  /*0480*/  IMAD.MOV R15, RZ, RZ, -R13 ;  /* 0x000000ffff0f7224 */ /* 0x002fc800078e0a0d */
[----:B------:R-:W-:-:S04]  /*0490*/  IMAD R15, R15, R14, RZ ;  /* 0x0000000e0f0f7224 */ /* 0x000fc800078e02ff */
[----:B------:R-:W-:Y:S01]  /*04a0*/  IMAD.HI.U32 R13, R13, R15, R12 ;  /* 0x0000000f0d0d7227 */ /* 0x000fe200078e000c */
[----:B--2---:R-:W0:Y:S01]  /*04b0*/  MUFU.RCP R17, R17 ;  /* 0x0000001100117308 */ /* 0x004e220000001000 */
[----:B------:R-:W-:-:S04]  /*04c0*/  LOP3.LUT R12, R11, R20, RZ, 0x3c, !PT ;  /* 0x000000140b0c7212 */ /* 0x000fc800078e3cff */
[----:B------:R-:W-:Y:S01]  /*04d0*/  IMAD.HI.U32 R15, R13, R23, RZ ;  /* 0x000000170d0f7227 */ /* 0x000fe200078e00ff */
[----:B------:R-:W-:-:S03]  /*04e0*/  ISETP.GE.AND P2, PT, R12, RZ, PT ;  /* 0x000000ff0c00720c */ /* 0x000fc60003f46270 */
[----:B------:R-:W-:-:S04]  /*04f0*/  IMAD.MOV R13, RZ, RZ, -R15 ;  /* 0x000000ffff0d7224 */ /* 0x000fc800078e0a0f */
[----:B------:R-:W-:Y:S02]  /*0500*/  IMAD R13, R14, R13, R23 ;  /* 0x0000000d0e0d7224 */ /* 0x000fe400078e0217 */
[----:B0-----:R-:W-:-:S03]  /*0510*/  VIADD R12, R17, 0xffffffe ;  /* 0x0ffffffe110c7836 */ /* 0x001fc60000000000 */
[----:B------:R-:W-:-:S13]  /*0520*/  ISETP.GT.U32.AND P3, PT, R14, R13, PT ;  /* 0x0000000d0e00720c */ /* 0x000fda0003f64070 */
[----:B------:R-:W-:Y:S01]  /*0530*/  @!P3 IMAD.IADD R13, R13, 0x1, -R14 ;  /* 0x000000010d0db824 */ /* 0x000fe200078e0a0e */
[----:B------:R-:W-:Y:S02]  /*0540*/  @!P3 IADD3 R15, PT, PT, R15, 0x1, RZ ;  /* 0x000000010f0fb810 */ /* 0x000fe40007ffe0ff */
[----:B------:R-:W-:Y:S02]  /*0550*/  ISETP.NE.AND P3, PT, R20, RZ, PT ;  /* 0x000000ff1400720c */ /* 0x000fe40003f65270 */
[----:B------:R-:W-:Y:S02]  /*0560*/  ISETP.GE.U32.AND P1, PT, R13, R14, PT ;  /* 0x0000000e0d00720c */ /* 0x000fe40003f26070 */
[----:B------:R0:W1:Y:S02]  /*0570*/  F2I.FTZ.U32.TRUNC.NTZ R13, R12 ;  /* 0x0000000c000d7305 */ /* 0x000064000021f000 */
[----:B0-----:R-:W-:-:S09]  /*0580*/  IMAD.MOV.U32 R12, RZ, RZ, RZ ;  /* 0x000000ffff0c7224 */ /* 0x001fd200078e00ff */
[----:B------:R-:W-:-:S04]  /*0590*/  @P1 VIADD R15, R15, 0x1 ;  /* 0x000000010f0f1836 */ /* 0x000fc80000000000 */
        /* <DEDUP_REMOVED lines=47> */
.L_x_15452:
[----:B------:R-:W-:Y:S05]  /*0890*/  BSYNC.RECONVERGENT B1 ;  /* 0x0000000000017941 */ /* 0x000fea0003800200 */
.L_x_15451:
[----:B------:R-:W-:Y:S01]  /*08a0*/  BSSY.RECONVERGENT B1, `(.L_x_15453) ;  /* 0x0000055000017945 */ /* 0x000fe20003800200 */
[----:B------:R-:W-:Y:S02]  /*08b0*/  IMAD.MOV.U32 R23, RZ, RZ, -0x800000 ;  /* 0xff800000ff177424 */ /* 0x000fe400078e00ff */
[----:B------:R-:W-:Y:S01]  /*08c0*/  IMAD.MOV.U32 R0, RZ, RZ, -0x800000 ;  /* 0xff800000ff007424 */ /* 0x000fe200078e00ff */
[----:B------:R-:W-:Y:S06]  /*08d0*/  @P0 BRA `(.L_x_15454) ;  /* 0x0000000400440947 */ /* 0x000fec0003800000 */
[----:B-1----:R-:W-:Y:S01]  /*08e0*/  IABS R12, R20 ;  /* 0x00000014000c7213 */ /* 0x002fe20000000000 */
[----:B---3--:R-:W-:Y:S01]  /*08f0*/  IMAD R11, R16, UR50, R21 ;  /* 0x00000032100b7c24 */ /* 0x008fe2000f8e0215 */
[----:B----4-:R-:W-:Y:S02]  /*0900*/  R2UR UR6, R4 ;  /* 0x00000000040672ca */ /* 0x010fe400000e0000 */
[----:B------:R-:W0:Y:S01]  /*0910*/  I2F.RP R0, R12 ;  /* 0x0000000c00007306 */ /* 0x000e220000209400 */
[----:B------:R-:W-:Y:S01]  /*0920*/  IMAD.IADD R11, R22, 0x1, R11 ;  /* 0x00000001160b7824 */ /* 0x000fe200078e020b */
[----:B------:R-:W-:Y:S02]  /*0930*/  R2UR UR7, R5 ;  /* 0x00000000050772ca */ /* 0x000fe400000e0000 */
[----:B------:R-:W-:Y:S02]  /*0940*/  R2UR UR4, R4 ;  /* 0x00000000040472ca */ /* 0x000fe400000e0000 */
[----:B------:R-:W-:-:S02]  /*0950*/  IABS R23, R11 ;  /* 0x0000000b00177213 */ /* 0x000fc40000000000 */
[----:B------:R-:W-:Y:S01]  /*0960*/  R2UR UR5, R5 ;  /* 0x00000000050572ca */ /* 0x000fe200000e0000 */
[----:B0-----:R-:W0:Y:S02]  /*0970*/  MUFU.RCP R0, R0 ;  /* 0x0000000000007308 */ /* 0x001e240000001000 */
[----:B0-----:R-:W-:Y:S02]  /*0980*/  IADD3 R14, PT, PT, R0, 0xffffffe, RZ ;  /* 0x0ffffffe000e7810 */ /* 0x001fe40007ffe0ff */
[----:B--2---:R-:W-:-:S04]  /*0990*/  IABS R0, R18 ;  /* 0x0000001200007213 */ /* 0x004fc80000000000 */
        /* <DEDUP_REMOVED lines=39> */
[----:B------:R-:W-:Y:S02]  /*0c10*/  LOP3.LUT R0, R17, R18, RZ, 0x3c, !PT ;  /* 0x0000001211007212 */ /* 0x000fe400078e3cff */
[----:B------:R-:W-:Y:S02]  /*0c20*/  SHF.R.S64 R15, RZ, 0x1e, R11 ;  /* 0x0000001eff0f7819 */ /* 0x000fe4000000100b */
        /* <DEDUP_REMOVED lines=28> */
.L_x_15454:
[----:B------:R-:W-:Y:S05]  /*0df0*/  BSYNC.RECONVERGENT B1 ;  /* 0x0000000000017941 */ /* 0x000fea0003800200 */
.L_x_15453:
[----:B------:R-:W-:-:S03]  /*0e00*/  UMOV UR4, 0xffffffff ;  /* 0xffffffff00047882 */ /* 0x000fc60000000000 */
[----:B------:R-:W-:Y:S05]  /*0e10*/  BRA.DIV UR4, `(.L_x_15455) ;  /* 0x0000000604907947 */ /* 0x000fea000b800000 */
[----:B------:R-:W1:Y:S01]  /*0e20*/  SHFL.BFLY PT, R14, R13, 0x2, 0x1f ;  /* 0x0c401f000d0e7f89 */ /* 0x000e6200000e0000 */
[----:B------:R-:W-:Y:S02]  /*0e30*/  HFMA2 R12, -RZ, RZ, 0.96630859375, -0.0022525787353515625 ;  /* 0x3bbb989dff0c7431 */ /* 0x000fe400000001ff */
[----:B------:R-:W-:Y:S01]  /*0e40*/  IMAD.MOV.U32 R15, RZ, RZ, 0x437c0000 ;  /* 0x437c0000ff0f7424 */ /* 0x000fe200078e00ff */
[----:B------:R-:W0:Y:S01]  /*0e50*/  SHFL.BFLY PT, R17, R0, 0x2, 0x1f ;  /* 0x0c401f0000117f89 */ /* 0x000e2200000e0000 */
[----:B-1----:R-:W-:Y:S02]  /*0e60*/  FMNMX R2, R14, R13, !PT ;  /* 0x0000000d0e027209 */ /* 0x002fe40007800000 */
[----:B0-----:R-:W-:-:S03]  /*0e70*/  FMNMX R17, R17, R0, !PT ;  /* 0x0000000011117209 */ /* 0x001fc60007800000 */
        /* <DEDUP_REMOVED lines=31> */
.L_x_15474:
        /* <DEDUP_REMOVED lines=11> */
[----:B--234-:R-:W-:Y:S05]  /*1120*/  CALL.REL.NOINC `($__internal_240_$__cuda_sm3x_div_rn_noftz_f32_slowpath) ;  /* 0x0000000800047944 */ /* 0x01cfea0003c00000 */
[----:B------:R-:W-:-:S07]  /*1130*/  IMAD.MOV.U32 R15, RZ, RZ, R2 ;  /* 0x000000ffff0f7224 */ /* 0x000fce00078e0002 */
.L_x_15457:
[----:B------:R-:W-:Y:S05]  /*1140*/  BSYNC.RECONVERGENT B1 ;  /* 0x0000000000017941 */ /* 0x000fea0003800200 */
.L_x_15456:
        /* <DEDUP_REMOVED lines=18> */
.L_x_15459:
[----:B------:R-:W-:Y:S05]  /*1270*/  BSYNC.RECONVERGENT B1 ;  /* 0x0000000000017941 */ /* 0x000fea0003800200 */
.L_x_15458:
[----:B------:R-:W-:Y:S01]  /*1280*/  BSSY.RECONVERGENT B1, `(.L_x_15460) ;  /* 0x0000008000017945 */ /* 0x000fe20003800200 */
[----:B------:R-:W-:-:S03]  /*1290*/  FFMA R17, R17, R24, R14 ;  /* 0x0000001811117223 */ /* 0x000fc6000000000e */
[----:B------:R-:W-:Y:S05]  /*12a0*/  @!P1 BRA `(.L_x_15461) ;  /* 0x0000000000149947 */ /* 0x000fea0003800000 */
[----:B------:R-:W-:Y:S01]  /*12b0*/  IMAD.MOV.U32 R2, RZ, RZ, R0 ;  /* 0x000000ffff027224 */ /* 0x000fe200078e0000 */
[----:B0-----:R-:W-:Y:S01]  /*12c0*/  MOV R12, 0x12f0 ;  /* 0x000012f0000c7802 */ /* 0x001fe20000000f00 */
[----:B------:R-:W-:-:S07]  /*12d0*/  IMAD.MOV.U32 R3, RZ, RZ, R11 ;  /* 0x000000ffff037224 */ /* 0x000fce00078e000b */
[----:B--234-:R-:W-:Y:S05]  /*12e0*/  CALL.REL.NOINC `($__internal_240_$__cuda_sm3x_div_rn_noftz_f32_slowpath) ;  /* 0x0000000400947944 */ /* 0x01cfea0003c00000 */
[----:B------:R-:W-:-:S07]  /*12f0*/  MOV R17, R2 ;  /* 0x0000000200117202 */ /* 0x000fce0000000f00 */
.L_x_15461:
[----:B------:R-:W-:Y:S05]  /*1300*/  BSYNC.RECONVERGENT B1 ;  /* 0x0000000000017941 */ /* 0x000fea0003800200 */
.L_x_15460:
        /* <DEDUP_REMOVED lines=13> */
.L_x_15463:
[----:B------:R-:W-:Y:S05]  /*13e0*/  BSYNC.RECONVERGENT B1 ;  /* 0x0000000000017941 */ /* 0x000fea0003800200 */
.L_x_15462:
[----:B------:R-:W-:-:S04]  /*13f0*/  IADD3 R16, P0, PT, R19, R16, RZ ;  /* 0x0000001013107210 */ /* 0x000fc80007f1e0ff */
[----:B------:R-:W-:Y:S02]  /*1400*/  LEA.HI.X.SX32 R10, R19, R10, 0x1, P0 ;  /* 0x0000000a130a7211 */ /* 0x000fe400000f0eff */
[----:B------:R-:W-:-:S04]  /*1410*/  ISETP.GE.U32.AND P0, PT, R16, UR48, PT ;  /* 0x0000003010007c0c */ /* 0x000fc8000bf06070 */
[----:B------:R-:W-:-:S13]  /*1420*/  ISETP.GE.AND.EX P0, PT, R10, UR49, PT, P0 ;  /* 0x000000310a007c0c */ /* 0x000fda000bf06300 */
[----:B------:R-:W-:Y:S05]  /*1430*/  @!P0 BRA `(.L_x_15464) ;  /* 0xffffffec00b88947 */ /* 0x000fea000383ffff */
[----:B------:R-:W-:Y:S05]  /*1440*/  BSYNC B0 ;  /* 0x0000000000007941 */ /* 0x000fea0003800000 */
.L_x_15450:
[----:B------:R-:W-:Y:S05]  /*1450*/  EXIT ;  /* 0x000000000000794d */ /* 0x000fea0003800000 */
.L_x_15455:
[----:B------:R-:W-:Y:S01]  /*1460*/  HFMA2 R11, -RZ, RZ, 0, 1.847743988037109375e-06 ;  /* 0x0000001fff0b7431 */ /* 0x000fe200000001ff */
[----:B------:R-:W-:Y:S01]  /*1470*/  BSSY B1, `(.L_x_15465) ;  /* 0x0000006000017945 */ /* 0x000fe20003800000 */
[----:B------:R-:W-:Y:S02]  /*1480*/  IMAD.MOV.U32 R12, RZ, RZ, 0x2 ;  /* 0x00000002ff0c7424 */ /* 0x000fe400078e00ff */
[----:B------:R-:W-:-:S07]  /*1490*/  IMAD.MOV.U32 R15, RZ, RZ, -0x1 ;  /* 0xffffffffff0f7424 */ /* 0x000fce00078e00ff */
[----:B-1234-:R-:W-:Y:S05]  /*14a0*/  WARPSYNC.COLLECTIVE R15, `(.L_x_15466) ;  /* 0x000000000f087348 */ /* 0x01efea0003c00000 */
[----:B------:R0:W0:Y:S02]  /*14b0*/  SHFL.BFLY P6, R14, R13, R12, R11 ;  /* 0x0c00000c0d0e7389 */ /* 0x00002400000c000b */
[----:B01234-:R-:W-:Y:S05]  /*14c0*/  ENDCOLLECTIVE ;  /* 0x000000000000791b */ /* 0x01ffea0003800000 */
.L_x_15466:
[----:B------:R-:W-:Y:S05]  /*14d0*/  BSYNC B1 ;  /* 0x0000000000017941 */ /* 0x000fea0003800000 */
.L_x_15465:
[----:B------:R-:W-:Y:S01]  /*14e0*/  FMNMX R2, R14, R13, !PT ;  /* 0x0000000d0e027209 */ /* 0x000fe20007800000 */
[----:B------:R-:W-:Y:S01]  /*14f0*/  IMAD.MOV.U32 R11, RZ, RZ, 0x1f ;  /* 0x0000001fff0b7424 */ /* 0x000fe200078e00ff */
[----:B------:R-:W-:Y:S01]  /*1500*/  MOV R12, 0x1 ;  /* 0x00000001000c7802 */ /* 0x000fe20000000f00 */
[----:B------:R-:W-:Y:S02]  /*1510*/  IMAD.MOV.U32 R15, RZ, RZ, -0x1 ;  /* 0xffffffffff0f7424 */ /* 0x000fe400078e00ff */
[----:B------:R-:W-:-:S07]  /*1520*/  IMAD.MOV.U32 R13, RZ, RZ, R2 ;  /* 0x000000ffff0d7224 */ /* 0x000fce00078e0002 */
[----:B------:R-:W-:Y:S05]  /*1530*/  WARPSYNC.COLLECTIVE R15, `(.L_x_15467) ;  /* 0x000000000f087348 */ /* 0x000fea0003c00000 */
[----:B------:R0:W1:Y:S02]  /*1540*/  SHFL.BFLY P6, R14, R13, R12, R11 ;  /* 0x0c00000c0d0e7389 */ /* 0x00006400000c000b */
[----:B01----:R-:W-:Y:S05]  /*1550*/  ENDCOLLECTIVE ;  /* 0x000000000000791b */ /* 0x003fea0003800000 */
.L_x_15467:
[----:B------:R-:W-:Y:S02]  /*1560*/  IMAD.MOV.U32 R13, RZ, RZ, R0 ;  /* 0x000000ffff0d7224 */ /* 0x000fe400078e0000 */
[----:B------:R-:W-:Y:S01]  /*1570*/  IMAD.MOV.U32 R12, RZ, RZ, 0x2 ;  /* 0x00000002ff0c7424 */ /* 0x000fe200078e00ff */
[----:B------:R-:W-:-:S07]  /*1580*/  MOV R3, R14 ;  /* 0x0000000e00037202 */ /* 0x000fce0000000f00 */
[----:B------:R-:W-:Y:S05]  /*1590*/  WARPSYNC.COLLECTIVE R15, `(.L_x_15468) ;  /* 0x000000000f087348 */ /* 0x000fea0003c00000 */
[----:B------:R0:W1:Y:S02]  /*15a0*/  SHFL.BFLY P6, R14, R13, R12, R11 ;  /* 0x0c00000c0d0e7389 */ /* 0x00006400000c000b */
[----:B01----:R-:W-:Y:S05]  /*15b0*/  ENDCOLLECTIVE ;  /* 0x000000000000791b */ /* 0x003fea0003800000 */
.L_x_15468:
[----:B------:R-:W-:-:S05]  /*15c0*/  FMNMX R3, R2, R3, !PT ;  /* 0x0000000302037209 */ /* 0x000fca0007800000 */
[----:B------:R-:W-:Y:S01]  /*15d0*/  FADD R3, -R3, R24 ;  /* 0x0000001803037221 */ /* 0x000fe20000000100 */
[----:B------:R-:W-:Y:S01]  /*15e0*/  IMAD.MOV.U32 R12, RZ, RZ, 0x1 ;  /* 0x00000001ff0c7424 */ /* 0x000fe200078e00ff */
[----:B------:R-:W-:-:S04]  /*15f0*/  MOV R17, R14 ;  /* 0x0000000e00117202 */ /* 0x000fc80000000f00 */
[----:B------:R-:W-:Y:S01]  /*1600*/  FMNMX R17, R17, R0, !PT ;  /* 0x0000000011117209 */ /* 0x000fe20007800000 */
[----:B------:R-:W-:-:S04]  /*1610*/  HFMA2 R0, -RZ, RZ, 0.96630859375, -0.0022525787353515625 ;  /* 0x3bbb989dff007431 */ /* 0x000fc800000001ff */
[----:B------:R-:W-:-:S07]  /*1620*/  IMAD.MOV.U32 R13, RZ, RZ, R17 ;  /* 0x000000ffff0d7224 */ /* 0x000fce00078e0011 */
[----:B------:R-:W-:Y:S05]  /*1630*/  WARPSYNC.COLLECTIVE R15, `(.L_x_15469) ;  /* 0x000000000f087348 */ /* 0x000fea0003c00000 */
[----:B------:R0:W1:Y:S02]  /*1640*/  SHFL.BFLY P6, R14, R13, R12, R11 ;  /* 0x0c00000c0d0e7389 */ /* 0x00006400000c000b */
[----:B01----:R-:W-:Y:S05]  /*1650*/  ENDCOLLECTIVE ;  /* 0x000000000000791b */ /* 0x003fea0003800000 */
.L_x_15469:
[----:B------:R-:W-:Y:S01]  /*1660*/  FFMA.SAT R2, R3, R0, 0.5 ;  /* 0x3f00000003027423 */ /* 0x000fe20000002000 */
[----:B------:R-:W-:Y:S01]  /*1670*/  FMNMX R14, R17, R14, !PT ;  /* 0x0000000e110e7209 */ /* 0x000fe20007800000 */
[----:B------:R-:W-:-:S04]  /*1680*/  IMAD.MOV.U32 R17, RZ, RZ, 0x437c0000 ;  /* 0x437c0000ff117424 */ /* 0x000fc800078e00ff */
[----:B------:R-:W-:Y:S01]  /*1690*/  FFMA.RM R2, R2, R17, 12582913 ;  /* 0x4b40000102027423 */ /* 0x000fe20000004011 */
[----:B------:R-:W-:-:S03]  /*16a0*/  FADD R23, -R14, R23 ;  /* 0x000000170e177221 */ /* 0x000fc60000000100 */
[C---:B------:R-:W-:Y:S01]  /*16b0*/  FADD R14, R2.reuse, -12583039 ;  /* 0xcb40007f020e7421 */ /* 0x040fe20000000000 */
[----:B------:R-:W-:Y:S01]  /*16c0*/  FFMA.SAT R0, R23, R0, 0.5 ;  /* 0x3f00000017007423 */ /* 0x000fe20000002000 */
[----:B------:R-:W-:Y:S02]  /*16d0*/  IMAD.SHL.U32 R2, R2, 0x800000, RZ ;  /* 0x0080000002027824 */ /* 0x000fe400078e00ff */
[----:B------:R-:W-:Y:S01]  /*16e0*/  FFMA R14, R3, 1.4426950216293334961, -R14 ;  /* 0x3fb8aa3b030e7823 */ /* 0x000fe2000000080e */
[----:B------:R-:W-:-:S03]  /*16f0*/  FFMA.RM R0, R0, R17, 12582913 ;  /* 0x4b40000100007423 */ /* 0x000fc60000004011 */
[----:B------:R-:W-:Y:S01]  /*1700*/  FFMA R3, R3, 1.925963033500011079e-08, R14 ;  /* 0x32a5706003037823 */ /* 0x000fe2000000000e */
[C---:B------:R-:W-:Y:S01]  /*1710*/  FADD R12, R0.reuse, -12583039 ;  /* 0xcb40007f000c7421 */ /* 0x040fe20000000000 */
[----:B------:R-:W-:-:S03]  /*1720*/  IMAD.SHL.U32 R0, R0, 0x800000, RZ ;  /* 0x0080000000007824 */ /* 0x000fc600078e00ff */
[C---:B------:R-:W-:Y:S01]  /*1730*/  FFMA R12, R23.reuse, 1.4426950216293334961, -R12 ;  /* 0x3fb8aa3b170c7823 */ /* 0x040fe2000000080c */
[----:B------:R-:W0:Y:S03]  /*1740*/  MUFU.EX2 R3, R3 ;  /* 0x0000000300037308 */ /* 0x000e260000000800 */
[----:B------:R-:W-:Y:S01]  /*1750*/  FFMA R23, R23, 1.925963033500011079e-08, R12 ;  /* 0x32a5706017177823 */ /* 0x000fe2000000000c */
[----:B------:R-:W-:-:S05]  /*1760*/  MOV R12, 0x2 ;  /* 0x00000002000c7802 */ /* 0x000fca0000000f00 */
[----:B------:R-:W1:Y:S01]  /*1770*/  MUFU.EX2 R23, R23 ;  /* 0x0000001700177308 */ /* 0x000e620000000800 */
[----:B0-----:R-:W-:-:S04]  /*1780*/  FMUL R2, R2, R3 ;  /* 0x0000000302027220 */ /* 0x001fc80000400000 */
[----:B------:R-:W-:-:S07]  /*1790*/  FADD R13, RZ, R2 ;  /* 0x00000002ff0d7221 */ /* 0x000fce0000000000 */
[----:B-1----:R-:W-:Y:S05]  /*17a0*/  WARPSYNC.COLLECTIVE R15, `(.L_x_15470) ;  /* 0x000000000f087348 */ /* 0x002fea0003c00000 */
[----:B------:R0:W2:Y:S02]  /*17b0*/  SHFL.BFLY P6, R14, R13, R12, R11 ;  /* 0x0c00000c0d0e7389 */ /* 0x0000a400000c000b */
[----:B012---:R-:W-:Y:S05]  /*17c0*/  ENDCOLLECTIVE ;  /* 0x000000000000791b */ /* 0x007fea0003800000 */
.L_x_15470:
[----:B------:R-:W-:-:S04]  /*17d0*/  FMUL R0, R0, R23 ;  /* 0x0000001700007220 */ /* 0x000fc80000400000 */
[----:B------:R-:W-:Y:S01]  /*17e0*/  FADD R3, RZ, R0 ;  /* 0x00000000ff037221 */ /* 0x000fe20000000000 */
[----:B------:R-:W-:Y:S02]  /*17f0*/  HFMA2 R12, -RZ, RZ, 0, 5.9604644775390625e-08 ;  /* 0x00000001ff0c7431 */ /* 0x000fe400000001ff */
[----:B------:R-:W-:-:S04]  /*1800*/  FADD R17, R13, R14 ;  /* 0x0000000e0d117221 */ /* 0x000fc80000000000 */
[----:B------:R-:W-:-:S07]  /*1810*/  IMAD.MOV.U32 R13, RZ, RZ, R17 ;  /* 0x000000ffff0d7224 */ /* 0x000fce00078e0011 */
[----:B------:R-:W-:Y:S05]  /*1820*/  WARPSYNC.COLLECTIVE R15, `(.L_x_15471) ;  /* 0x000000000f087348 */ /* 0x000fea0003c00000 */
[----:B------:R0:W1:Y:S02]  /*1830*/  SHFL.BFLY P6, R14, R13, R12, R11 ;  /* 0x0c00000c0d0e7389 */ /* 0x00006400000c000b */
[----:B01----:R-:W-:Y:S05]  /*1840*/  ENDCOLLECTIVE ;  /* 0x000000000000791b */ /* 0x003fea0003800000 */
.L_x_15471:
[----:B------:R-:W-:Y:S01]  /*1850*/  IMAD.MOV.U32 R13, RZ, RZ, R3 ;  /* 0x000000ffff0d7224 */ /* 0x000fe200078e0003 */
[----:B------:R-:W-:Y:S01]  /*1860*/  MOV R12, 0x2 ;  /* 0x00000002000c7802 */ /* 0x000fe20000000f00 */
[----:B------:R-:W-:-:S07]  /*1870*/  IMAD.MOV.U32 R24, RZ, RZ, R14 ;  /* 0x000000ffff187224 */ /* 0x000fce00078e000e */
[----:B------:R-:W-:Y:S05]  /*1880*/  WARPSYNC.COLLECTIVE R15, `(.L_x_15472) ;  /* 0x000000000f087348 */ /* 0x000fea0003c00000 */
[----:B------:R0:W1:Y:S02]  /*1890*/  SHFL.BFLY P6, R14, R13, R12, R11 ;  /* 0x0c00000c0d0e7389 */ /* 0x00006400000c000b */
[----:B01----:R-:W-:Y:S05]  /*18a0*/  ENDCOLLECTIVE ;  /* 0x000000000000791b */ /* 0x003fea0003800000 */
.L_x_15472:
[----:B------:R-:W-:Y:S02]  /*18b0*/  HFMA2 R12, -RZ, RZ, 0, 5.9604644775390625e-08 ;  /* 0x00000001ff0c7431 */ /* 0x000fe400000001ff */
[----:B------:R-:W-:-:S04]  /*18c0*/  IMAD.MOV.U32 R26, RZ, RZ, R14 ;  /* 0x000000ffff1a7224 */ /* 0x000fc800078e000e */
[----:B------:R-:W-:Y:S01]  /*18d0*/  FADD R26, R3, R26 ;  /* 0x0000001a031a7221 */ /* 0x000fe20000000000 */
[----:B------:R-:W-:-:S03]  /*18e0*/  FADD R3, R17, R24 ;  /* 0x0000001811037221 */ /* 0x000fc60000000000 */
[----:B------:R-:W-:-:S07]  /*18f0*/  IMAD.MOV.U32 R13, RZ, RZ, R26 ;  /* 0x000000ffff0d7224 */ /* 0x000fce00078e001a */
[----:B------:R-:W-:Y:S05]  /*1900*/  WARPSYNC.COLLECTIVE R15, `(.L_x_15473) ;  /* 0x000000000f087348 */ /* 0x000fea0003c00000 */
[----:B------:R0:W1:Y:S02]  /*1910*/  SHFL.BFLY P6, R14, R13, R12, R11 ;  /* 0x0c00000c0d0e7389 */ /* 0x00006400000c000b */
[----:B01----:R-:W-:Y:S05]  /*1920*/  ENDCOLLECTIVE ;  /* 0x000000000000791b */ /* 0x003fea0003800000 */
.L_x_15473:
[----:B------:R-:W-:Y:S05]  /*1930*/  BRA `(.L_x_15474) ;  /* 0xfffffff400cc7947 */ /* 0x000fea000383ffff */
        .weak           $__internal_240_$__cuda_sm3x_div_rn_noftz_f32_slowpath
        .type           $__internal_240_$__cuda_sm3x_div_rn_noftz_f32_slowpath,@function
        .size           $__internal_240_$__cuda_sm3x_div_rn_noftz_f32_slowpath,(.L_x_37617 - $__internal_240_$__cuda_sm3x_div_rn_noftz_f32_slowpath)
$__internal_240_$__cuda_sm3x_div_rn_noftz_f32_slowpath:
        /* <DEDUP_REMOVED lines=34> */
.L_x_15476:
        /* <DEDUP_REMOVED lines=51> */
.L_x_15483:
[----:B------:R-:W-:-:S04]  /*1e90*/  LOP3.LUT R2, R2, 0x80000000, RZ, 0xc0, !PT ;  /* 0x8000000002027812 */ /* 0x000fc800078ec0ff */
[----:B------:R-:W-:Y:S01]  /*1ea0*/  LOP3.LUT R2, R2, 0x7f800000, RZ, 0xfc, !PT ;  /* 0x7f80000002027812 */ /* 0x000fe200078efcff */
[----:B------:R-:W-:Y:S06]  /*1eb0*/  BRA `(.L_x_15484) ;  /* 0x0000000000047947 */ /* 0x000fec0003800000 */
.L_x_15482:
[----:B------:R-:W-:-:S07]  /*1ec0*/  LEA R2, R17, R2, 0x17 ;  /* 0x0000000211027211 */ /* 0x000fce00078eb8ff */
.L_x_15484:
[----:B------:R-:W-:Y:S05]  /*1ed0*/  BSYNC.RECONVERGENT B3 ;  /* 0x0000000000037941 */ /* 0x000fea0003800200 */
.L_x_15481:
[----:B------:R-:W-:Y:S05]  /*1ee0*/  BRA `(.L_x_15485) ;  /* 0x0000000000207947 */ /* 0x000fea0003800000 */
.L_x_15480:
[----:B------:R-:W-:-:S04]  /*1ef0*/  LOP3.LUT R2, R3, 0x80000000, R2, 0x48, !PT ;  /* 0x8000000003027812 */ /* 0x000fc800078e4802 */
[----:B------:R-:W-:Y:S01]  /*1f00*/  LOP3.LUT R2, R2, 0x7f800000, RZ, 0xfc, !PT ;  /* 0x7f80000002027812 */ /* 0x000fe200078efcff */
[----:B------:R-:W-:Y:S06]  /*1f10*/  BRA `(.L_x_15485) ;  /* 0x0000000000147947 */ /* 0x000fec0003800000 */
.L_x_15479:
[----:B------:R-:W-:Y:S01]  /*1f20*/  LOP3.LUT R2, R3, 0x80000000, R2, 0x48, !PT ;  /* 0x8000000003027812 */ /* 0x000fe200078e4802 */
[----:B------:R-:W-:Y:S06]  /*1f30*/  BRA `(.L_x_15485) ;  /* 0x00000000000c7947 */ /* 0x000fec0003800000 */
.L_x_15478:
[----:B------:R-:W0:Y:S01]  /*1f40*/  MUFU.RSQ R2, -QNAN ;  /* 0xffc0000000027908 */ /* 0x000e220000001400 */
[----:B------:R-:W-:Y:S05]  /*1f50*/  BRA `(.L_x_15485) ;  /* 0x0000000000047947 */ /* 0x000fea0003800000 */
.L_x_15477:
[----:B------:R-:W-:-:S07]  /*1f60*/  FADD.FTZ R2, R2, R3 ;  /* 0x0000000302027221 */ /* 0x000fce0000010000 */
.L_x_15485:
[----:B------:R-:W-:Y:S05]  /*1f70*/  BSYNC.RECONVERGENT B2 ;  /* 0x0000000000027941 */ /* 0x000fea0003800200 */
.L_x_15475:
[----:B------:R-:W-:-:S04]  /*1f80*/  IMAD.MOV.U32 R13, RZ, RZ, 0x0 ;  /* 0x00000000ff0d7424 */ /* 0x000fc800078e00ff */
[----:B0-----:R-:W-:Y:S05]  /*1f90*/  RET.REL.NODEC R12 `(_Z15SoftmaxWarpImplI22BroadcastScaleMaskLoadIffbLm3EiE11DirectStoreIffEfLi1ELi1ELi4ELi2ELb1EL9Algorithm0EEvT_T0_ll) ;  /* 0xffffffe00c187950 */ /* 0x001fea0003c3ffff */
.L_x_15486:
        /* <DEDUP_REMOVED lines=14> */
.L_x_37617:


//--------------------- .text._Z15SoftmaxWarpImplI22BroadcastScaleMaskLoadIffbLm3EiE11DirectStoreIffEfLi1ELi1ELi4ELi2ELb0EL9Algorithm0EEvT_T0_ll --------------------------
	.section	.text._Z15SoftmaxWarpImplI22BroadcastScaleMaskLoadIffbLm3EiE11DirectStoreIffEfLi1ELi1ELi4ELi2ELb0EL9Algorithm0EEvT_T0_ll,"ax",@progbits
	.align	128
        .global         _Z15SoftmaxWarpImplI22BroadcastScaleMaskLoadIffbLm3EiE11DirectStoreIffEfLi1ELi1ELi4ELi2ELb0EL9Algorithm0EEvT_T0_ll
        .type           _Z15SoftmaxWarpImplI22BroadcastScaleMaskLoadIffbLm3EiE11DirectStoreIffEfLi1ELi1ELi4ELi2ELb0EL9Algorithm0EEvT_T0_ll,@function
        .size           _Z15SoftmaxWarpImplI22BroadcastScaleMaskLoadIffbLm3EiE11DirectStoreIffEfLi1ELi1ELi4ELi2ELb0EL9Algorithm0EEvT_T0_ll,(.L_x_37618 - _Z15SoftmaxWarpImplI22BroadcastScaleMaskLoadIffbLm3EiE11DirectStoreIffEfLi1ELi1ELi4ELi2ELb0EL9Algorithm0EEvT_T0_ll)
        .other          _Z15SoftmaxWarpImplI22BroadcastScaleMaskLoadIffbLm3EiE11DirectStoreIffEfLi1ELi1ELi4ELi2ELb0EL9Algorithm0EEvT_T0_ll,@"STO_CUDA_ENTRY STV_DEFAULT"
_Z15SoftmaxWarpImplI22BroadcastScaleMaskLoadIffbLm3EiE11DirectStoreIffEfLi1ELi1ELi4ELi2ELb0EL9Algorithm0EEvT_T0_ll:
.text._Z15SoftmaxWarpImplI22BroadcastScaleMaskLoadIffbLm3EiE11DirectStoreIffEfLi1ELi1ELi4ELi2ELb0EL9Algorithm0EEvT_T0_ll:
        /* <DEDUP_REMOVED lines=27> */
.L_x_15487:
        /* <DEDUP_REMOVED lines=18> */
.L_x_15494:
        /* <DEDUP_REMOVED lines=40> */
[----:B------:R-:W-:-:S02]  /*0550*/  LOP3.LUT R2, R4, R17, RZ, 0x3c, !PT ;  /* 0x0000001104027212 */ /* 0x000fc400078e3cff */
[----:B------:R-:W-:Y:S01]  /*0560*/  LOP3.LUT R12, RZ, R17, RZ, 0x33, !PT ;  /* 0x00000011ff0c7212 */ /* 0x000fe200078e33ff */
[----:B------:R-:W-:Y:S01]  /*0570*/  @P3 VIADD R11, R11, 0x1 ;  /* 0x000000010b0b3836 */ /* 0x000fe20000000000 */
[----:B------:R-:W0:Y:S01]  /*0580*/  F2I.FTZ.U32.TRUNC.NTZ R3, R3 ;  /* 0x0000000300037305 */ /* 0x000e22000021f000 */
[----:B------:R-:W-:Y:S02]  /*0590*/  ISETP.GE.AND P3, PT, R2, RZ, PT ;  /* 0x000000ff0200720c */ /* 0x000fe40003f66270 */
[----:B------:R-:W-:Y:S02]  /*05a0*/  @!P1 IMAD.MOV R11, RZ, RZ, -R11 ;  /* 0x000000ffff0b9224 */ /* 0x000fe400078e0a0b */
[----:B------:R-:W-:-:S03]  /*05b0*/  @P0 IADD3 R13, PT, PT, R13, 0x1, RZ ;  /* 0x000000010d0d0810 */ /* 0x000fc60007ffe0ff */
[----:B------:R-:W-:-:S04]  /*05c0*/  SEL R11, R12, R11, !P2 ;  /* 0x0000000b0c0b7207 */ /* 0x000fc80005000000 */
[----:B------:R-:W-:Y:S02]  /*05d0*/  IADD3 R19, PT, PT, -R11, RZ, RZ ;  /* 0x000000ff0b137210 */ /* 0x000fe40007ffe1ff */
[----:B------:R-:W-:Y:S02]  /*05e0*/  @!P3 IMAD.MOV R13, RZ, RZ, -R13 ;  /* 0x000000ffff0db224 */ /* 0x000fe400078e0a0d */
[--C-:B0-----:R-:W-:Y:S02]  /*05f0*/  IMAD.MOV R2, RZ, RZ, -R3.reuse ;  /* 0x000000ffff027224 */ /* 0x101fe400078e0a03 */
[----:B------:R-:W-:Y:S01]  /*0600*/  IMAD R19, R17, R19, R0 ;  /* 0x0000001311137224 */ /* 0x000fe200078e0200 */
[----:B------:R-:W-:Y:S01]  /*0610*/  SEL R12, R12, R13, !P2 ;  /* 0x0000000d0c0c7207 */ /* 0x000fe20005000000 */
[----:B------:R-:W-:Y:S02]  /*0620*/  IMAD R15, R2, R5, RZ ;  /* 0x00000005020f7224 */ /* 0x000fe400078e02ff */
[----:B------:R-:W-:Y:S01]  /*0630*/  IMAD.MOV.U32 R2, RZ, RZ, RZ ;  /* 0x000000ffff027224 */ /* 0x000fe200078e00ff */
[----:B------:R-:W-:Y:S01]  /*0640*/  IABS R14, R19 ;  /* 0x00000013000e7213 */ /* 0x000fe20000000000 */
[----:B------:R-:W-:Y:S01]  /*0650*/  IMAD.MOV R13, RZ, RZ, -R12 ;  /* 0x000000ffff0d7224 */ /* 0x000fe200078e0a0c */
[----:B------:R-:W-:Y:S01]  /*0660*/  LOP3.LUT R24, R19, R16, RZ, 0x3c, !PT ;  /* 0x0000001013187212 */ /* 0x000fe200078e3cff */
[----:B------:R-:W-:-:S03]  /*0670*/  IMAD.HI.U32 R2, R3, R15, R2 ;  /* 0x0000000f03027227 */ /* 0x000fc600078e0002 */
[----:B------:R-:W-:Y:S01]  /*0680*/  ISETP.GE.AND P2, PT, R24, RZ, PT ;  /* 0x000000ff1800720c */ /* 0x000fe20003f46270 */
[----:B------:R-:W-:Y:S02]  /*0690*/  IMAD.MOV.U32 R3, RZ, RZ, R14 ;  /* 0x000000ffff037224 */ /* 0x000fe400078e000e */
[----:B------:R-:W-:Y:S02]  /*06a0*/  IMAD R13, R17, R13, R4 ;  /* 0x0000000d110d7224 */ /* 0x000fe400078e0204 */
[----:B------:R-:W-:-:S03]  /*06b0*/  IMAD.HI.U32 R23, R2, R3, RZ ;  /* 0x0000000302177227 */ /* 0x000fc600078e00ff */
[----:B------:R-:W-:Y:S02]  /*06c0*/  IABS R20, R13 ;  /* 0x0000000d00147213 */ /* 0x000fe40000000000 */
[----:B------:R-:W-:-:S03]  /*06d0*/  IADD3 R14, PT, PT, -R23, RZ, RZ ;  /* 0x000000ff170e7210 */ /* 0x000fc60007ffe1ff */
[----:B------:R-:W-:-:S04]  /*06e0*/  IMAD.HI.U32 R22, R2, R20, RZ ;  /* 0x0000001402167227 */ /* 0x000fc800078e00ff */
[C---:B------:R-:W-:Y:S02]  /*06f0*/  IMAD R2, R5.reuse, R14, R3 ;  /* 0x0000000e05027224 */ /* 0x040fe400078e0203 */
[----:B------:R-:W-:Y:S01]  /*0700*/  IMAD.MOV R3, RZ, RZ, -R22 ;  /* 0x000000ffff037224 */ /* 0x000fe200078e0a16 */
[----:B------:R-:W0:Y:S02]  /*0710*/  LDC.64 R14, c[0x0][0x390] ;  /* 0x0000e400ff0e7b82 */ /* 0x000e240000000a00 */
        /* <DEDUP_REMOVED lines=15> */
[----:B------:R-:W-:Y:S02]  /*0810*/  LOP3.LUT R5, RZ, R16, RZ, 0x33, !PT ;  /* 0x00000010ff057212 */ /* 0x000fe400078e33ff */
[----:B------:R-:W-:Y:S01]  /*0820*/  @!P2 IADD3 R23, PT, PT, -R23, RZ, RZ ;  /* 0x000000ff1717a210 */ /* 0x000fe20007ffe1ff */
[----:B------:R-:W-:Y:S01]  /*0830*/  @P0 VIADD R22, R22, 0x1 ;  /* 0x0000000116160836 */ /* 0x000fe20000000000 */
[----:B0-----:R-:W-:Y:S02]  /*0840*/  ISETP.NE.U32.AND P0, PT, R14, 0x1, PT ;  /* 0x000000010e00780c */ /* 0x001fe40003f05070 */
[----:B------:R-:W-:Y:S02]  /*0850*/  SEL R23, R5, R23, !P3 ;  /* 0x0000001705177207 */ /* 0x000fe40005800000 */
[----:B------:R-:W-:Y:S02]  /*0860*/  ISETP.NE.AND.EX P0, PT, R15, RZ, PT, P0 ;  /* 0x000000ff0f00720c */ /* 0x000fe40003f05300 */
[----:B-1----:R-:W-:Y:S01]  /*0870*/  ISETP.NE.U32.AND P2, PT, R2, 0x1, PT ;  /* 0x000000010200780c */ /* 0x002fe20003f45070 */
[----:B------:R-:W-:Y:S01]  /*0880*/  @!P1 IMAD.MOV R22, RZ, RZ, -R22 ;  /* 0x000000ffff169224 */ /* 0x000fe200078e0a16 */
[----:B------:R-:W-:Y:S01]  /*0890*/  SEL R11, R11, RZ, P0 ;  /* 0x000000ff0b0b7207 */ /* 0x000fe20000000000 */
[----:B------:R-:W-:Y:S01]  /*08a0*/  IMAD.MOV R2, RZ, RZ, -R23 ;  /* 0x000000ffff027224 */ /* 0x000fe200078e0a17 */
[----:B------:R-:W-:-:S02]  /*08b0*/  ISETP.NE.AND.EX P2, PT, R3, RZ, PT, P2 ;  /* 0x000000ff0300720c */ /* 0x000fc40003f45320 */
[----:B------:R-:W-:Y:S01]  /*08c0*/  SEL R5, R5, R22, !P3 ;  /* 0x0000001605057207 */ /* 0x000fe20005800000 */
[----:B------:R-:W-:Y:S01]  /*08d0*/  IMAD R19, R16, R2, R19 ;  /* 0x0000000210137224 */ /* 0x000fe200078e0213 */
[----:B--2---:R-:W-:Y:S01]  /*08e0*/  ISETP.NE.U32.AND P1, PT, R20, 0x1, PT ;  /* 0x000000011400780c */ /* 0x004fe20003f25070 */
        /* <DEDUP_REMOVED lines=18> */
[----:B------:R-:W-:Y:S01]  /*0a10*/  IADD3 R20, P1, PT, R12, UR38, RZ ;  /* 0x000000260c147c10 */ /* 0x000fe2000ff3e0ff */
[----:B------:R-:W2:Y:S01]  /*0a20*/  LDG.E.U8 R2, desc[UR8][R2.64] ;  /* 0x0000000802027981 */ /* 0x000ea2000c1e1100 */
[----:B------:R-:W-:Y:S02]  /*0a30*/  SHF.R.S64 R22, RZ, 0x1e, R0 ;  /* 0x0000001eff167819 */ /* 0x000fe40000001000 */
[----:B------:R-:W-:Y:S02]  /*0a40*/  LEA.HI.X.SX32 R15, R4, UR37, 0x2, P0 ;  /* 0x00000025040f7c11 */ /* 0x000fe400080f16ff */
[----:B------:R-:W-:Y:S01]  /*0a50*/  LEA.HI.X.SX32 R21, R12, UR39, 0x1, P1 ;  /* 0x000000270c157c11 */ /* 0x000fe200088f0eff */
[----:B------:R-:W0:Y:S01]  /*0a60*/  LDC.64 R4, c[0x0][0x3e8] ;  /* 0x0000fa00ff047b82 */ /* 0x000e220000000a00 */
[----:B------:R-:W-:Y:S01]  /*0a70*/  IADD3 R22, P0, PT, R22, UR36, RZ ;  /* 0x0000002416167c10 */ /* 0x000fe2000ff1e0ff */
[----:B------:R-:W0:Y:S03]  /*0a80*/  LDG.E R14, desc[UR4][R14.64] ;  /* 0x000000040e0e7981 */ /* 0x000e26000c1e1900 */
[----:B------:R-:W-:Y:S01]  /*0a90*/  LEA.HI.X.SX32 R23, R0, UR37, 0x2, P0 ;  /* 0x0000002500177c11 */ /* 0x000fe200080f16ff */
[----:B------:R-:W3:Y:S04]  /*0aa0*/  LDG.E.U8 R20, desc[UR6][R20.64] ;  /* 0x0000000614147981 */ /* 0x000ee8000c1e1100 */
        /* <DEDUP_REMOVED lines=25> */
[----:B------:R-:W-:Y:S02]  /*0c40*/  FADD R0, R12, -12583039 ;  /* 0xcb40007f0c007421 */ /* 0x000fe40000000000 */
[----:B------:R-:W-:-:S02]  /*0c50*/  FFMA.RM R4, R2, R15, 12582913 ;  /* 0x4b40000102047423 */ /* 0x000fc4000000400f */
[C---:B------:R-:W-:Y:S02]  /*0c60*/  FFMA R0, R11.reuse, 1.4426950216293334961, -R0 ;  /* 0x3fb8aa3b0b007823 */ /* 0x040fe40000000800 */
[C---:B------:R-:W-:Y:S02]  /*0c70*/  FADD R2, R4.reuse, -12583039 ;  /* 0xcb40007f04027421 */ /* 0x040fe40000000000 */
[----:B------:R-:W-:Y:S01]  /*0c80*/  FFMA R11, R11, 1.925963033500011079e-08, R0 ;  /* 0x32a570600b0b7823 */ /* 0x000fe20000000000 */
[----:B------:R-:W-:Y:S02]  /*0c90*/  IMAD.SHL.U32 R0, R4, 0x800000, RZ ;  /* 0x0080000004007824 */ /* 0x000fe400078e00ff */
[----:B------:R-:W-:-:S04]  /*0ca0*/  FFMA R2, R3, 1.4426950216293334961, -R2 ;  /* 0x3fb8aa3b03027823 */ /* 0x000fc80000000802 */
[----:B------:R-:W-:Y:S01]  /*0cb0*/  FFMA R15, R3, 1.925963033500011079e-08, R2 ;  /* 0x32a57060030f7823 */ /* 0x000fe20000000002 */
[----:B------:R-:W0:Y:S01]  /*0cc0*/  MUFU.EX2 R11, R11 ;  /* 0x0000000b000b7308 */ /* 0x000e220000000800 */
[----:B------:R-:W-:-:S07]  /*0cd0*/  IMAD.SHL.U32 R2, R12, 0x800000, RZ ;  /* 0x008000000c027824 */ /* 0x000fce00078e00ff */
        /* <DEDUP_REMOVED lines=12> */
.L_x_15504:
        /* <DEDUP_REMOVED lines=12> */
[----:B------:R-:W-:Y:S05]  /*0e60*/  CALL.REL.NOINC `($__internal_241_$__cuda_sm3x_div_rn_noftz_f32_slowpath) ;  /* 0x0000000400d87944 */ /* 0x000fea0003c00000 */
[----:B------:R-:W-:-:S07]  /*0e70*/  IMAD.MOV.U32 R13, RZ, RZ, R2 ;  /* 0x000000ffff0d7224 */ /* 0x000fce00078e0002 */
.L_x_15491:
[----:B------:R-:W-:Y:S05]  /*0e80*/  BSYNC.RECONVERGENT B1 ;  /* 0x0000000000017941 */ /* 0x000fea0003800200 */
.L_x_15490:
        /* <DEDUP_REMOVED lines=22> */
[----:B------:R-:W-:Y:S05]  /*0ff0*/  CALL.REL.NOINC `($__internal_241_$__cuda_sm3x_div_rn_noftz_f32_slowpath) ;  /* 0x0000000400747944 */ /* 0x000fea0003c00000 */
[----:B------:R-:W-:-:S07]  /*1000*/  IMAD.MOV.U32 R15, RZ, RZ, R2 ;  /* 0x000000ffff0f7224 */ /* 0x000fce00078e0002 */
.L_x_15493:
[----:B------:R-:W-:Y:S05]  /*1010*/  BSYNC.RECONVERGENT B1 ;  /* 0x0000000000017941 */ /* 0x000fea0003800200 */
.L_x_15492:
        /* <DEDUP_REMOVED lines=12> */
.L_x_15488:
[----:B------:R-:W-:Y:S05]  /*10e0*/  EXIT ;  /* 0x000000000000794d */ /* 0x000fea0003800000 */
.L_x_15489:
[----:B------:R-:W-:Y:S01]  /*10f0*/  HFMA2 R11, -RZ, RZ, 0, 1.847743988037109375e-06 ;  /* 0x0000001fff0b7431 */ /* 0x000fe200000001ff */
[----:B------:R-:W-:Y:S01]  /*1100*/  BSSY B1, `(.L_x_15495) ;  /* 0x0000006000017945 */ /* 0x000fe20003800000 */
[----:B------:R-:W-:Y:S02]  /*1110*/  IMAD.MOV.U32 R12, RZ, RZ, 0x2 ;  /* 0x00000002ff0c7424 */ /* 0x000fe400078e00ff */
[----:B------:R-:W-:-:S07]  /*1120*/  IMAD.MOV.U32 R15, RZ, RZ, -0x1 ;  /* 0xffffffffff0f7424 */ /* 0x000fce00078e00ff */
[----:B------:R-:W-:Y:S05]  /*1130*/  WARPSYNC.COLLECTIVE R15, `(.L_x_15496) ;  /* 0x000000000f087348 */ /* 0x000fea0003c00000 */
[----:B------:R0:W1:Y:S02]  /*1140*/  SHFL.BFLY P6, R14, R13, R12, R11 ;  /* 0x0c00000c0d0e7389 */ /* 0x00006400000c000b */
[----:B01----:R-:W-:Y:S05]  /*1150*/  ENDCOLLECTIVE ;  /* 0x000000000000791b */ /* 0x003fea0003800000 */
.L_x_15496:
[----:B------:R-:W-:Y:S05]  /*1160*/  BSYNC B1 ;  /* 0x0000000000017941 */ /* 0x000fea0003800000 */
.L_x_15495:
[----:B------:R-:W-:Y:S01]  /*1170*/  FMNMX R2, R13, R14, !PT ;  /* 0x0000000e0d027209 */ /* 0x000fe20007800000 */
[----:B------:R-:W-:Y:S01]  /*1180*/  IMAD.MOV.U32 R11, RZ, RZ, 0x1f ;  /* 0x0000001fff0b7424 */ /* 0x000fe200078e00ff */
[----:B------:R-:W-:Y:S01]  /*1190*/  MOV R12, 0x1 ;  /* 0x00000001000c7802 */ /* 0x000fe20000000f00 */
[----:B------:R-:W-:Y:S02]  /*11a0*/  IMAD.MOV.U32 R15, RZ, RZ, -0x1 ;  /* 0xffffffffff0f7424 */ /* 0x000fe400078e00ff */
[----:B------:R-:W-:Y:S02]  /*11b0*/  IMAD.MOV.U32 R13, RZ, RZ, R2 ;  /* 0x000000ffff0d7224 */ /* 0x000fe400078e0002 */
[----:B------:R-:W-:-:S07]  /*11c0*/  IMAD.MOV.U32 R19, RZ, RZ, 0x437c0000 ;  /* 0x437c0000ff137424 */ /* 0x000fce00078e00ff */
[----:B------:R-:W-:Y:S05]  /*11d0*/  WARPSYNC.COLLECTIVE R15, `(.L_x_15497) ;  /* 0x000000000f087348 */ /* 0x000fea0003c00000 */
[----:B------:R0:W1:Y:S02]  /*11e0*/  SHFL.BFLY P6, R14, R13, R12, R11 ;  /* 0x0c00000c0d0e7389 */ /* 0x00006400000c000b */
[----:B01----:R-:W-:Y:S05]  /*11f0*/  ENDCOLLECTIVE ;  /* 0x000000000000791b */ /* 0x003fea0003800000 */
.L_x_15497:
[----:B------:R-:W-:Y:S02]  /*1200*/  IMAD.MOV.U32 R13, RZ, RZ, R0 ;  /* 0x000000ffff0d7224 */ /* 0x000fe400078e0000 */
[----:B------:R-:W-:Y:S01]  /*1210*/  IMAD.MOV.U32 R12, RZ, RZ, 0x2 ;  /* 0x00000002ff0c7424 */ /* 0x000fe200078e00ff */
[----:B------:R-:W-:-:S07]  /*1220*/  MOV R3, R14 ;  /* 0x0000000e00037202 */ /* 0x000fce0000000f00 */
[----:B------:R-:W-:Y:S05]  /*1230*/  WARPSYNC.COLLECTIVE R15, `(.L_x_15498) ;  /* 0x000000000f087348 */ /* 0x000fea0003c00000 */
[----:B------:R0:W1:Y:S02]  /*1240*/  SHFL.BFLY P6, R14, R13, R12, R11 ;  /* 0x0c00000c0d0e7389 */ /* 0x00006400000c000b */
[----:B01----:R-:W-:Y:S05]  /*1250*/  ENDCOLLECTIVE ;  /* 0x000000000000791b */ /* 0x003fea0003800000 */
.L_x_15498:
[----:B------:R-:W-:-:S05]  /*1260*/  FMNMX R3, R2, R3, !PT ;  /* 0x0000000302037209 */ /* 0x000fca0007800000 */
[----:B------:R-:W-:Y:S01]  /*1270*/  FADD R3, R24, -R3 ;  /* 0x8000000318037221 */ /* 0x000fe20000000000 */
[----:B------:R-:W-:Y:S01]  /*1280*/  HFMA2 R12, -RZ, RZ, 0, 5.9604644775390625e-08 ;  /* 0x00000001ff0c7431 */ /* 0x000fe200000001ff */
[----:B------:R-:W-:-:S04]  /*1290*/  MOV R5, R14 ;  /* 0x0000000e00057202 */ /* 0x000fc80000000f00 */
[----:B------:R-:W-:Y:S01]  /*12a0*/  FMNMX R5, R0, R5, !PT ;  /* 0x0000000500057209 */ /* 0x000fe20007800000 */
[----:B------:R-:W-:-:S04]  /*12b0*/  IMAD.MOV.U32 R0, RZ, RZ, 0x3bbb989d ;  /* 0x3bbb989dff007424 */ /* 0x000fc800078e00ff */
[----:B------:R-:W-:Y:S01]  /*12c0*/  FFMA.SAT R2, R3, R0, 0.5 ;  /* 0x3f00000003027423 */ /* 0x000fe20000002000 */
[----:B------:R-:W-:-:S03]  /*12d0*/  IMAD.MOV.U32 R13, RZ, RZ, R5 ;  /* 0x000000ffff0d7224 */ /* 0x000fc600078e0005 */
[----:B------:R-:W-:-:S07]  /*12e0*/  FFMA.RM R2, R2, R19, 12582913 ;  /* 0x4b40000102027423 */ /* 0x000fce0000004013 */
[----:B------:R-:W-:Y:S05]  /*12f0*/  WARPSYNC.COLLECTIVE R15, `(.L_x_15499) ;  /* 0x000000000f087348 */ /* 0x000fea0003c00000 */
[----:B------:R0:W1:Y:S02]  /*1300*/  SHFL.BFLY P6, R14, R13, R12, R11 ;  /* 0x0c00000c0d0e7389 */ /* 0x00006400000c000b */
[----:B01----:R-:W-:Y:S05]  /*1310*/  ENDCOLLECTIVE ;  /* 0x000000000000791b */ /* 0x003fea0003800000 */
.L_x_15499:
[----:B------:R-:W-:-:S04]  /*1320*/  FADD R20, R2, -12583039 ;  /* 0xcb40007f02147421 */ /* 0x000fc80000000000 */
[----:B------:R-:W-:-:S04]  /*1330*/  FFMA R20, R3, 1.4426950216293334961, -R20 ;  /* 0x3fb8aa3b03147823 */ /* 0x000fc80000000814 */
[----:B------:R-:W-:Y:S01]  /*1340*/  FFMA R20, R3, 1.925963033500011079e-08, R20 ;  /* 0x32a5706003147823 */ /* 0x000fe20000000014 */
[----:B------:R-:W-:Y:S01]  /*1350*/  IMAD.SHL.U32 R3, R2, 0x800000, RZ ;  /* 0x0080000002037824 */ /* 0x000fe200078e00ff */
[----:B------:R-:W-:-:S04]  /*1360*/  MOV R12, 0x2 ;  /* 0x00000002000c7802 */ /* 0x000fc80000000f00 */
[----:B------:R-:W0:Y:S01]  /*1370*/  MUFU.EX2 R20, R20 ;  /* 0x0000001400147308 */ /* 0x000e220000000800 */
[----:B------:R-:W-:-:S05]  /*1380*/  FMNMX R5, R5, R14, !PT ;  /* 0x0000000e05057209 */ /* 0x000fca0007800000 */
[----:B------:R-:W-:Y:S01]  /*1390*/  FADD R5, R4, -R5 ;  /* 0x8000000504057221 */ /* 0x000fe20000000000 */
[----:B0-----:R-:W-:-:S03]  /*13a0*/  FMUL R2, R3, R20 ;  /* 0x0000001403027220 */ /* 0x001fc60000400000 */
[----:B------:R-:W-:Y:S01]  /*13b0*/  FFMA.SAT R0, R5, R0, 0.5 ;  /* 0x3f00000005007423 */ /* 0x000fe20000002000 */
[----:B------:R-:W-:-:S03]  /*13c0*/  FADD R13, RZ, R2 ;  /* 0x00000002ff0d7221 */ /* 0x000fc60000000000 */
[----:B------:R-:W-:-:S07]  /*13d0*/  FFMA.RM R0, R0, R19, 12582913 ;  /* 0x4b40000100007423 */ /* 0x000fce0000004013 */
[----:B------:R-:W-:Y:S05]  /*13e0*/  WARPSYNC.COLLECTIVE R15, `(.L_x_15500) ;  /* 0x000000000f087348 */ /* 0x000fea0003c00000 */
[----:B------:R0:W1:Y:S02]  /*13f0*/  SHFL.BFLY P6, R14, R13, R12, R11 ;  /* 0x0c00000c0d0e7389 */ /* 0x00006400000c000b */
[----:B01----:R-:W-:Y:S05]  /*1400*/  ENDCOLLECTIVE ;  /* 0x000000000000791b */ /* 0x003fea0003800000 */
.L_x_15500:
[C---:B------:R-:W-:Y:S01]  /*1410*/  FADD R4, R0.reuse, -12583039 ;  /* 0xcb40007f00047421 */ /* 0x040fe20000000000 */
[----:B------:R-:W-:-:S03]  /*1420*/  IMAD.SHL.U32 R0, R0, 0x800000, RZ ;  /* 0x0080000000007824 */ /* 0x000fc600078e00ff */
[----:B------:R-:W-:-:S04]  /*1430*/  FFMA R4, R5, 1.4426950216293334961, -R4 ;  /* 0x3fb8aa3b05047823 */ /* 0x000fc80000000804 */
[----:B------:R-:W-:Y:S01]  /*1440*/  FFMA R19, R5, 1.925963033500011079e-08, R4 ;  /* 0x32a5706005137823 */ /* 0x000fe20000000004 */
[----:B------:R-:W-:-:S05]  /*1450*/  HFMA2 R12, -RZ, RZ, 0, 5.9604644775390625e-08 ;  /* 0x00000001ff0c7431 */ /* 0x000fca00000001ff */
[----:B------:R-:W0:Y:S01]  /*1460*/  MUFU.EX2 R19, R19 ;  /* 0x0000001300137308 */ /* 0x000e220000000800 */
[----:B------:R-:W-:-:S04]  /*1470*/  FADD R4, R13, R14 ;  /* 0x0000000e0d047221 */ /* 0x000fc80000000000 */
[----:B------:R-:W-:Y:S02]  /*1480*/  IMAD.MOV.U32 R13, RZ, RZ, R4 ;  /* 0x000000ffff0d7224 */ /* 0x000fe400078e0004 */
[----:B0-----:R-:W-:-:S07]  /*1490*/  FMUL R0, R0, R19 ;  /* 0x0000001300007220 */ /* 0x001fce0000400000 */
[----:B------:R-:W-:Y:S05]  /*14a0*/  WARPSYNC.COLLECTIVE R15, `(.L_x_15501) ;  /* 0x000000000f087348 */ /* 0x000fea0003c00000 */
[----:B------:R0:W1:Y:S02]  /*14b0*/  SHFL.BFLY P6, R14, R13, R12, R11 ;  /* 0x0c00000c0d0e7389 */ /* 0x00006400000c000b */
[----:B01----:R-:W-:Y:S05]  /*14c0*/  ENDCOLLECTIVE ;  /* 0x000000000000791b */ /* 0x003fea0003800000 */
.L_x_15501:
[----:B------:R-:W-:-:S04]  /*14d0*/  FADD R3, RZ, R0 ;  /* 0x00000000ff037221 */ /* 0x000fc80000000000 */
[----:B------:R-:W-:Y:S01]  /*14e0*/  IMAD.MOV.U32 R13, RZ, RZ, R3 ;  /* 0x000000ffff0d7224 */ /* 0x000fe200078e0003 */
[----:B------:R-:W-:Y:S01]  /*14f0*/  MOV R12, 0x2 ;  /* 0x00000002000c7802 */ /* 0x000fe20000000f00 */
[----:B------:R-:W-:-:S07]  /*1500*/  IMAD.MOV.U32 R5, RZ, RZ, R14 ;  /* 0x000000ffff057224 */ /* 0x000fce00078e000e */
[----:B------:R-:W-:Y:S05]  /*1510*/  WARPSYNC.COLLECTIVE R15, `(.L_x_15502) ;  /* 0x000000000f087348 */ /* 0x000fea0003c00000 */
[----:B------:R0:W1:Y:S02]  /*1520*/  SHFL.BFLY P6, R14, R13, R12, R11 ;  /* 0x0c00000c0d0e7389 */ /* 0x00006400000c000b */
[----:B01----:R-:W-:Y:S05]  /*1530*/  ENDCOLLECTIVE ;  /* 0x000000000000791b */ /* 0x003fea0003800000 */
.L_x_15502:
[----:B------:R-:W-:Y:S01]  /*1540*/  FADD R5, R4, R5 ;  /* 0x0000000504057221 */ /* 0x000fe20000000000 */
[----:B------:R-:W-:Y:S02]  /*1550*/  HFMA2 R12, -RZ, RZ, 0, 5.9604644775390625e-08 ;  /* 0x00000001ff0c7431 */ /* 0x000fe400000001ff */
[----:B------:R-:W-:-:S04]  /*1560*/  IMAD.MOV.U32 R20, RZ, RZ, R14 ;  /* 0x000000ffff147224 */ /* 0x000fc800078e000e */
[----:B------:R-:W-:-:S04]  /*1570*/  FADD R20, R3, R20 ;  /* 0x0000001403147221 */ /* 0x000fc80000000000 */
[----:B------:R-:W-:-:S07]  /*1580*/  IMAD.MOV.U32 R13, RZ, RZ, R20 ;  /* 0x000000ffff0d7224 */ /* 0x000fce00078e0014 */
[----:B------:R-:W-:Y:S05]  /*1590*/  WARPSYNC.COLLECTIVE R15, `(.L_x_15503) ;  /* 0x000000000f087348 */ /* 0x000fea0003c00000 */
[----:B------:R0:W1:Y:S02]  /*15a0*/  SHFL.BFLY P6, R14, R13, R12, R11 ;  /* 0x0c00000c0d0e7389 */ /* 0x00006400000c000b */
[----:B01----:R-:W-:Y:S05]  /*15b0*/  ENDCOLLECTIVE ;  /* 0x000000000000791b */ /* 0x003fea0003800000 */
.L_x_15503:
[----:B------:R-:W-:Y:S05]  /*15c0*/  BRA `(.L_x_15504) ;  /* 0xfffffff400f47947 */ /* 0x000fea000383ffff */
        .weak           $__internal_241_$__cuda_sm3x_div_rn_noftz_f32_slowpath
        .type           $__internal_241_$__cuda_sm3x_div_rn_noftz_f32_slowpath,@function
        .size           $__internal_241_$__cuda_sm3x_div_rn_noftz_f32_slowpath,(.L_x_37618 - $__internal_241_$__cuda_sm3x_div_rn_noftz_f32_slowpath)
$__internal_241_$__cuda_sm3x_div_rn_noftz_f32_slowpath:
        /* <DEDUP_REMOVED lines=34> */
.L_x_15506:
        /* <DEDUP_REMOVED lines=51> */
.L_x_15513:
[----:B------:R-:W-:-:S04]  /*1b20*/  LOP3.LUT R2, R2, 0x80000000, RZ, 0xc0, !PT ;  /* 0x8000000002027812 */ /* 0x000fc800078ec0ff */
[----:B------:R-:W-:Y:S01]  /*1b30*/  LOP3.LUT R2, R2, 0x7f800000, RZ, 0xfc, !PT ;  /* 0x7f80000002027812 */ /* 0x000fe200078efcff */
[----:B------:R-:W-:Y:S06]  /*1b40*/  BRA `(.L_x_15514) ;  /* 0x0000000000047947 */ /* 0x000fec0003800000 */
.L_x_15512:
[----:B------:R-:W-:-:S07]  /*1b50*/  LEA R2, R15, R2, 0x17 ;  /* 0x000000020f027211 */ /* 0x000fce00078eb8ff */
.L_x_15514:
[----:B------:R-:W-:Y:S05]  /*1b60*/  BSYNC.RECONVERGENT B3 ;  /* 0x0000000000037941 */ /* 0x000fea0003800200 */
.L_x_15511:
[----:B------:R-:W-:Y:S05]  /*1b70*/  BRA `(.L_x_15515) ;  /* 0x0000000000207947 */ /* 0x000fea0003800000 */
.L_x_15510:
[----:B------:R-:W-:-:S04]  /*1b80*/  LOP3.LUT R2, R3, 0x80000000, R2, 0x48, !PT ;  /* 0x8000000003027812 */ /* 0x000fc800078e4802 */
[----:B------:R-:W-:Y:S01]  /*1b90*/  LOP3.LUT R2, R2, 0x7f800000, RZ, 0xfc, !PT ;  /* 0x7f80000002027812 */ /* 0x000fe200078efcff */
[----:B------:R-:W-:Y:S06]  /*1ba0*/  BRA `(.L_x_15515) ;  /* 0x0000000000147947 */ /* 0x000fec0003800000 */
.L_x_15509:
[----:B------:R-:W-:Y:S01]  /*1bb0*/  LOP3.LUT R2, R3, 0x80000000, R2, 0x48, !PT ;  /* 0x8000000003027812 */ /* 0x000fe200078e4802 */
[----:B------:R-:W-:Y:S06]  /*1bc0*/  BRA `(.L_x_15515) ;  /* 0x00000000000c7947 */ /* 0x000fec0003800000 */
.L_x_15508:
[----:B------:R-:W0:Y:S01]  /*1bd0*/  MUFU.RSQ R2, -QNAN ;  /* 0xffc0000000027908 */ /* 0x000e220000001400 */
[----:B------:R-:W-:Y:S05]  /*1be0*/  BRA `(.L_x_15515) ;  /* 0x0000000000047947 */ /* 0x000fea0003800000 */
.L_x_15507:
[----:B------:R-:W-:-:S07]  /*1bf0*/  FADD.FTZ R2, R2, R3 ;  /* 0x0000000302027221 */ /* 0x000fce0000010000 */
.L_x_15515:
[----:B------:R-:W-:Y:S05]  /*1c00*/  BSYNC.RECONVERGENT B2 ;  /* 0x0000000000027941 */ /* 0x000fea0003800200 */
.L_x_15505:
[----:B------:R-:W-:-:S04]  /*1c10*/  IMAD.MOV.U32 R13, RZ, RZ, 0x0 ;  /* 0x00000000ff0d7424 */ /* 0x000fc800078e00ff */
[----:B0-----:R-:W-:Y:S05]  /*1c20*/  RET.REL.NODEC R12 `(_Z15SoftmaxWarpImplI22BroadcastScaleMaskLoadIffbLm3EiE11DirectStoreIffEfLi1ELi1ELi4ELi2ELb0EL9Algorithm0EEvT_T0_ll) ;  /* 0xffffffe00cf47950 */ /* 0x001fea0003c3ffff */
.L_x_15516:
        /* <DEDUP_REMOVED lines=13> */
.L_x_37618:


//--------------------- .text._Z15SoftmaxWarpImplI22BroadcastScaleMaskLoadIffbLm3EiE11DirectStoreIffEfLi1ELi1ELi2ELi1ELb1EL9Algorithm0EEvT_T0_ll --------------------------
	.section	.text._Z15SoftmaxWarpImplI22BroadcastScaleMaskLoadIffbLm3EiE11DirectStoreIffEfLi1ELi1ELi2ELi1ELb1EL9Algorithm0EEvT_T0_ll,"ax",@progbits
	.align	128
        .global         _Z15SoftmaxWarpImplI22BroadcastScaleMaskLoadIffbLm3EiE11DirectStoreIffEfLi1ELi1ELi2ELi1ELb1EL9Algorithm0EEvT_T0_ll
        .type           _Z15SoftmaxWarpImplI22BroadcastScaleMaskLoadIffbLm3EiE11DirectStoreIffEfLi1ELi1ELi2ELi1ELb1EL9Algorithm0EEvT_T0_ll,@function
        .size           _Z15SoftmaxWarpImplI22BroadcastScaleMaskLoadIffbLm3EiE11DirectStoreIffEfLi1ELi1ELi2ELi1ELb1EL9Algorithm0EEvT_T0_ll,(.L_x_37620 - _Z15SoftmaxWarpImplI22BroadcastScaleMaskLoadIffbLm3EiE11DirectStoreIffEfLi1ELi1ELi2ELi1ELb1EL9Algorithm0EEvT_T0_ll)
        .other          _Z15SoftmaxWarpImplI22BroadcastScaleMaskLoadIffbLm3EiE11DirectStoreIffEfLi1ELi1ELi2ELi1ELb1EL9Algorithm0EEvT_T0_ll,@"STO_CUDA_ENTRY STV_DEFAULT"
_Z15SoftmaxWarpImplI22BroadcastScaleMaskLoadIffbLm3EiE11DirectStoreIffEfLi1ELi1ELi2ELi1ELb1EL9Algorithm0EEvT_T0_ll:
.text._Z15SoftmaxWarpImplI22BroadcastScaleMaskLoadIffbLm3EiE11DirectStoreIffEfLi1ELi1ELi2ELi1ELb1EL9Algorithm0EEvT_T0_ll:
        /* <DEDUP_REMOVED lines=29> */
.L_x_15517:
        /* <DEDUP_REMOVED lines=45> */
[----:B------:R-:W-:-:S05]  /*04a0*/  @!P2 LOP3.LUT R2, RZ, R10, RZ, 0x33, !PT ;  /* 0x0000000aff02a212 */ /* 0x000fca00078e33ff */
[----:B------:R-:W-:Y:S01]  /*04b0*/  IMAD.MOV.U32 R12, RZ, RZ, R2 ;  /* 0x000000ffff0c7224 */ /* 0x000fe200078e0002 */
[----:B------:R-:W-:Y:S06]  /*04c0*/  BRA `(.L_x_15520) ;  /* 0x0000000000087947 */ /* 0x000fec0003800000 */
.L_x_15519:
[----:B------:R-:W-:-:S07]  /*04d0*/  MOV R0, 0x4f0 ;  /* 0x000004f000007802 */ /* 0x000fce0000000f00 */
[----:B------:R-:W-:Y:S05]  /*04e0*/  CALL.REL.NOINC `($__internal_242_$__cuda_sm20_div_u64) ;  /* 0x00000020000c7944 */ /* 0x000fea0003c00000 */
.L_x_15520:
[----:B------:R-:W-:Y:S05]  /*04f0*/  BSYNC.RECONVERGENT B0 ;  /* 0x0000000000007941 */ /* 0x000fea0003800200 */
.L_x_15518:
[----:B------:R-:W-:Y:S01]  /*0500*/  IADD3 R16, P1, PT, R12, R16, RZ ;  /* 0x000000100c107210 */ /* 0x000fe20007f3e0ff */
[----:B------:R-:W0:Y:S01]  /*0510*/  S2R R2, SR_TID.X ;  /* 0x0000000000027919 */ /* 0x000e220000002100 */
[----:B------:R-:W1:Y:S01]  /*0520*/  LDC.64 R4, c[0x0][0x358] ;  /* 0x0000d600ff047b82 */ /* 0x000e620000000a00 */
[----:B------:R-:W-:Y:S01]  /*0530*/  BSSY B0, `(.L_x_15521) ;  /* 0x0000095000007945 */ /* 0x000fe20003800000 */
[----:B------:R-:W-:Y:S01]  /*0540*/  LOP3.LUT R0, R16, 0x1, RZ, 0xc0, !PT ;  /* 0x0000000110007812 */ /* 0x000fe200078ec0ff */
[----:B------:R-:W-:Y:S01]  /*0550*/  IMAD.MOV.U32 R21, RZ, RZ, R9 ;  /* 0x000000ffff157224 */ /* 0x000fe200078e0009 */
[----:B------:R-:W-:Y:S01]  /*0560*/  IADD3.X R18, PT, PT, RZ, R13, RZ, P1, !PT ;  /* 0x0000000dff127210 */ /* 0x000fe20000ffe4ff */
[----:B------:R-:W-:Y:S01]  /*0570*/  IMAD.MOV.U32 R20, RZ, RZ, R6 ;  /* 0x000000ffff147224 */ /* 0x000fe200078e0006 */
[----:B------:R-:W-:-:S04]  /*0580*/  ISETP.NE.U32.AND P0, PT, R0, 0x1, PT ;  /* 0x000000010000780c */ /* 0x000fc80003f05070 */
[----:B------:R-:W-:-:S13]  /*0590*/  ISETP.NE.U32.AND.EX P0, PT, RZ, RZ, PT, P0 ;  /* 0x000000ffff00720c */ /* 0x000fda0003f05100 */
[----:B------:R-:W-:Y:S05]  /*05a0*/  @!P0 BRA `(.L_x_15522) ;  /* 0x0000000800348947 */ /* 0x000fea0003800000 */
[----:B------:R-:W0:Y:S01]  /*05b0*/  LDCU.64 UR4, c[0x0][0x408] ;  /* 0x00008100ff0477ac */ /* 0x000e220008000a00 */
[----:B------:R-:W-:Y:S01]  /*05c0*/  BSSY.RECONVERGENT B1, `(.L_x_15523) ;  /* 0x000005e000017945 */ /* 0x000fe20003800200 */
[----:B------:R-:W-:Y:S01]  /*05d0*/  IMAD.MOV.U32 R17, RZ, RZ, -0x800000 ;  /* 0xff800000ff117424 */ /* 0x000fe200078e00ff */
[----:B------:R-:W-:Y:S02]  /*05e0*/  MOV R13, 0xff800000 ;  /* 0xff800000000d7802 */ /* 0x000fe40000000f00 */
[----:B0-----:R-:W-:-:S04]  /*05f0*/  ISETP.GE.U32.AND P0, PT, R2, UR4, PT ;  /* 0x0000000402007c0c */ /* 0x001fc8000bf06070 */
[----:B------:R-:W-:-:S13]  /*0600*/  ISETP.GE.AND.EX P0, PT, RZ, UR5, PT, P0 ;  /* 0x00000005ff007c0c */ /* 0x000fda000bf06300 */
[----:B------:R-:W-:Y:S05]  /*0610*/  @P0 BRA `(.L_x_15524) ;  /* 0x0000000400600947 */ /* 0x000fea0003800000 */
[----:B------:R-:W0:Y:S01]  /*0620*/  LDC R15, c[0x0][0x3b0] ;  /* 0x0000ec00ff0f7b82 */ /* 0x000e220000000800 */
[----:B------:R-:W2:Y:S01]  /*0630*/  LDCU UR4, c[0x0][0x3e0] ;  /* 0x00007c00ff0477ac */ /* 0x000ea20008000800 */
[----:B-1----:R-:W-:Y:S01]  /*0640*/  R2UR UR7, R5 ;  /* 0x00000000050772ca */ /* 0x002fe200000e0000 */
[----:B------:R-:W1:Y:S05]  /*0650*/  LDCU UR6, c[0x0][0x3d0] ;  /* 0x00007a00ff0677ac */ /* 0x000e6a0008000800 */
[----:B------:R-:W3:Y:S01]  /*0660*/  LDC R7, c[0x0][0x3b4] ;  /* 0x0000ed00ff077b82 */ /* 0x000ee20000000800 */
[----:B------:R-:W4:Y:S07]  /*0670*/  LDCU.128 UR8, c[0x0][0x380] ;  /* 0x00007000ff0877ac */ /* 0x000f2e0008000c00 */
[----:B------:R-:W5:Y:S01]  /*0680*/  LDC.64 R22, c[0x0][0x390] ;  /* 0x0000e400ff167b82 */ /* 0x000f620000000a00 */
[----:B--2---:R-:W-:Y:S01]  /*0690*/  IMAD R0, R9, UR4, R2 ;  /* 0x0000000409007c24 */ /* 0x004fe2000f8e0202 */
[----:B------:R-:W2:Y:S01]  /*06a0*/  LDCU.64 UR4, c[0x0][0x3c8] ;  /* 0x00007900ff0477ac */ /* 0x000ea20008000a00 */
[----:B0-----:R-:W-:-:S05]  /*06b0*/  IABS R21, R15 ;  /* 0x0000000f00157213 */ /* 0x001fca0000000000 */
[----:B------:R-:W0:Y:S01]  /*06c0*/  LDC.64 R24, c[0x0][0x398] ;  /* 0x0000e600ff187b82 */ /* 0x000e220000000a00 */
[----:B------:R-:W-:Y:S01]  /*06d0*/  IABS R20, R0 ;  /* 0x0000000000147213 */ /* 0x000fe20000000000 */
[----:B------:R-:W1:Y:S08]  /*06e0*/  I2F.RP R11, R21 ;  /* 0x00000015000b7306 */ /* 0x000e700000209400 */
[----:B-1----:R-:W1:Y:S02]  /*06f0*/  MUFU.RCP R11, R11 ;  /* 0x0000000b000b7308 */ /* 0x002e640000001000 */
[----:B-1----:R-:W-:Y:S01]  /*0700*/  VIADD R12, R11, 0xffffffe ;  /* 0x0ffffffe0b0c7836 */ /* 0x002fe20000000000 */
[----:B---3--:R-:W-:-:S05]  /*0710*/  IABS R11, R7 ;  /* 0x00000007000b7213 */ /* 0x008fca0000000000 */
[----:B------:R1:W3:Y:S02]  /*0720*/  F2I.FTZ.U32.TRUNC.NTZ R13, R12 ;  /* 0x0000000c000d7305 */ /* 0x0002e4000021f000 */
[----:B-1----:R-:W-:Y:S02]  /*0730*/  IMAD.MOV.U32 R12, RZ, RZ, RZ ;  /* 0x000000ffff0c7224 */ /* 0x002fe400078e00ff */
[----:B---3--:R-:W-:-:S04]  /*0740*/  IMAD.MOV R14, RZ, RZ, -R13 ;  /* 0x000000ffff0e7224 */ /* 0x008fc800078e0a0d */
        /* <DEDUP_REMOVED lines=15> */
[----:B------:R1:W3:Y:S02]  /*0840*/  F2I.FTZ.U32.TRUNC.NTZ R13, R12 ;  /* 0x0000000c000d7305 */ /* 0x0002e4000021f000 */
[----:B------:R-:W-:-:S06]  /*0850*/  @P1 IADD3 R14, PT, PT, R14, 0x1, RZ ;  /* 0x000000010e0e1810 */ /* 0x000fcc0007ffe0ff */
[----:B------:R-:W-:Y:S01]  /*0860*/  @!P3 IMAD.MOV R14, RZ, RZ, -R14 ;  /* 0x000000ffff0eb224 */ /* 0x000fe200078e0a0e */
        /* <DEDUP_REMOVED lines=18> */
[----:B------:R-:W0:Y:S01]  /*0990*/  LDC.64 R20, c[0x0][0x3a0] ;  /* 0x0000e800ff147b82 */ /* 0x000e220000000a00 */
[----:B------:R-:W-:Y:S02]  /*09a0*/  ISETP.NE.AND.EX P2, PT, R25, RZ, PT, P2 ;  /* 0x000000ff1900720c */ /* 0x000fe40003f45320 */
[----:B------:R-:W-:-:S07]  /*09b0*/  ISETP.GE.AND P4, PT, R11, RZ, PT ;  /* 0x000000ff0b00720c */ /* 0x000fce0003f86270 */
[----:B------:R-:W-:Y:S02]  /*09c0*/  @P1 IADD3 R12, PT, PT, R12, 0x1, RZ ;  /* 0x000000010c0c1810 */ /* 0x000fe40007ffe0ff */
[----:B-----5:R-:W-:-:S04]  /*09d0*/  ISETP.NE.U32.AND P1, PT, R22, 0x1, PT ;  /* 0x000000011600780c */ /* 0x020fc80003f25070 */
        /* <DEDUP_REMOVED lines=8> */
[----:B--2---:R-:W-:Y:S01]  /*0a60*/  IMAD R11, R14, UR4, RZ ;  /* 0x000000040e0b7c24 */ /* 0x004fe2000f8e02ff */
[----:B------:R-:W-:Y:S02]  /*0a70*/  ISETP.NE.AND.EX P1, PT, R21, RZ, PT, P3 ;  /* 0x000000ff1500720c */ /* 0x000fe40003f25330 */
[----:B------:R-:W-:Y:S01]  /*0a80*/  SHF.R.S64 R14, RZ, 0x1e, R0 ;  /* 0x0000001eff0e7819 */ /* 0x000fe20000001000 */
[----:B------:R-:W-:Y:S01]  /*0a90*/  IMAD R12, R12, UR5, R11 ;  /* 0x000000050c0c7c24 */ /* 0x000fe2000f8e020b */
[----:B------:R-:W-:-:S02]  /*0aa0*/  SEL R7, R7, RZ, P1 ;  /* 0x000000ff07077207 */ /* 0x000fc40000800000 */
[C---:B------:R-:W-:Y:S02]  /*0ab0*/  R2UR UR4, R4.reuse ;  /* 0x00000000040472ca */ /* 0x040fe400000e0000 */
[----:B------:R-:W-:Y:S01]  /*0ac0*/  R2UR UR5, R5 ;  /* 0x00000000050572ca */ /* 0x000fe200000e0000 */
[----:B------:R-:W-:Y:S01]  /*0ad0*/  IMAD R7, R7, UR6, R12 ;  /* 0x0000000607077c24 */ /* 0x000fe2000f8e020c */
[----:B------:R-:W-:-:S04]  /*0ae0*/  R2UR UR6, R4 ;  /* 0x00000000040672ca */ /* 0x000fc800000e0000 */
[----:B----4-:R-:W-:-:S04]  /*0af0*/  IADD3 R20, P1, PT, R7, UR10, RZ ;  /* 0x0000000a07147c10 */ /* 0x010fc8000ff3e0ff */
        /* <DEDUP_REMOVED lines=10> */
.L_x_15524:
[----:B------:R-:W-:Y:S05]  /*0ba0*/  BSYNC.RECONVERGENT B1 ;  /* 0x0000000000017941 */ /* 0x000fea0003800200 */
.L_x_15523:
[----:B------:R-:W-:-:S03]  /*0bb0*/  UMOV UR4, 0xffffffff ;  /* 0xffffffff00047882 */ /* 0x000fc60000000000 */
[----:B------:R-:W-:Y:S05]  /*0bc0*/  BRA.DIV UR4, `(.L_x_15525) ;  /* 0x0000001604187947 */ /* 0x000fea000b800000 */
[----:B------:R-:W0:Y:S01]  /*0bd0*/  SHFL.BFLY PT, R14, R13, 0x1, 0x1f ;  /* 0x0c201f000d0e7f89 */ /* 0x000e2200000e0000 */
[----:B------:R-:W-:Y:S02]  /*0be0*/  HFMA2 R11, -RZ, RZ, 3.7421875, 0 ;  /* 0x437c0000ff0b7431 */ /* 0x000fe400000001ff */
        /* <DEDUP_REMOVED lines=12> */
[----:B------:R0:W2:Y:S02]  /*0cb0*/  SHFL.BFLY PT, R14, R13, 0x1, 0x1f ;  /* 0x0c201f000d0e7f89 */ /* 0x0000a400000e0000 */
.L_x_15546:
        /* <DEDUP_REMOVED lines=12> */
[----:B-1----:R-:W-:Y:S05]  /*0d80*/  CALL.REL.NOINC `($__internal_243_$__cuda_sm3x_div_rn_noftz_f32_slowpath) ;  /* 0x0000001800f87944 */ /* 0x002fea0003c00000 */
.L_x_15527:
[----:B------:R-:W-:Y:S05]  /*0d90*/  BSYNC.RECONVERGENT B1 ;  /* 0x0000000000017941 */ /* 0x000fea0003800200 */
.L_x_15526:
[----:B------:R-:W-:Y:S01]  /*0da0*/  IMAD.MOV.U32 R21, RZ, RZ, R3 ;  /* 0x000000ffff157224 */ /* 0x000fe200078e0003 */
[----:B------:R-:W-:Y:S01]  /*0db0*/  MOV R20, R8 ;  /* 0x0000000800147202 */ /* 0x000fe20000000f00 */
[----:B------:R-:W-:Y:S06]  /*0dc0*/  @P0 BRA `(.L_x_15522) ;  /* 0x00000000002c0947 */ /* 0x000fec0003800000 */
[----:B------:R-:W0:Y:S01]  /*0dd0*/  LDCU.128 UR4, c[0x0][0x3f0] ;  /* 0x00007e00ff0477ac */ /* 0x000e220008000c00 */
[----:B------:R-:W-:Y:S02]  /*0de0*/  IMAD.MOV.U32 R3, RZ, RZ, RZ ;  /* 0x000000ffff037224 */ /* 0x000fe400078e00ff */
[----:B0-----:R-:W-:Y:S02]  /*0df0*/  IMAD R0, R6, UR6, RZ ;  /* 0x0000000606007c24 */ /* 0x001fe4000f8e02ff */
[----:B------:R-:W-:Y:S01]  /*0e00*/  IMAD.WIDE.U32 R6, R9, UR6, R2 ;  /* 0x0000000609067c25 */ /* 0x000fe2000f8e0002 */
[----:B-1----:R-:W-:-:S03]  /*0e10*/  R2UR UR6, R4 ;  /* 0x00000000040672ca */ /* 0x002fc600000e0000 */
[----:B------:R-:W-:Y:S01]  /*0e20*/  IMAD R9, R9, UR7, R0 ;  /* 0x0000000709097c24 */ /* 0x000fe2000f8e0200 */
[----:B------:R-:W-:Y:S02]  /*0e30*/  R2UR UR7, R5 ;  /* 0x00000000050772ca */ /* 0x000fe400000e0000 */
[----:B------:R-:W-:Y:S01]  /*0e40*/  LEA R8, P0, R6, UR4, 0x2 ;  /* 0x0000000406087c11 */ /* 0x000fe2000f8010ff */
[----:B------:R-:W-:-:S05]  /*0e50*/  IMAD.IADD R7, R7, 0x1, R9 ;  /* 0x0000000107077824 */ /* 0x000fca00078e0209 */
[----:B------:R-:W-:-:S05]  /*0e60*/  LEA.HI.X R9, R6, UR5, R7, 0x2, P0 ;  /* 0x0000000506097c11 */ /* 0x000fca00080f1407 */
[----:B------:R2:W-:Y:S02]  /*0e70*/  STG.E desc[UR6][R8.64], R11 ;  /* 0x0000000b08007986 */ /* 0x0005e4000c101906 */
.L_x_15522:
[----:B------:R-:W-:Y:S05]  /*0e80*/  BSYNC B0 ;  /* 0x0000000000007941 */ /* 0x000fea0003800000 */
.L_x_15521:
[----:B------:R-:W-:Y:S01]  /*0e90*/  ISETP.NE.U32.AND P0, PT, R16, RZ, PT ;  /* 0x000000ff1000720c */ /* 0x000fe20003f05070 */
[----:B------:R-:W3:Y:S03]  /*0ea0*/  LDC R22, c[0x0][0x3b0] ;  /* 0x0000ec00ff167b82 */ /* 0x000ee60000000800 */
[----:B------:R-:W-:-:S05]  /*0eb0*/  ISETP.NE.AND.EX P0, PT, R18, RZ, PT, P0 ;  /* 0x000000ff1200720c */ /* 0x000fca0003f05300 */
[----:B------:R-:W4:Y:S08]  /*0ec0*/  LDC R23, c[0x0][0x3b4] ;  /* 0x0000ed00ff177b82 */ /* 0x000f300000000800 */
[----:B------:R-:W0:Y:S08]  /*0ed0*/  LDC.64 R6, c[0x0][0x390] ;  /* 0x0000e400ff067b82 */ /* 0x000e300000000a00 */
[----:B--2---:R-:W2:Y:S08]  /*0ee0*/  LDC.64 R8, c[0x0][0x398] ;  /* 0x0000e600ff087b82 */ /* 0x004eb00000000a00 */
[----:B------:R-:W0:Y:S01]  /*0ef0*/  LDC.64 R16, c[0x0][0x3a0] ;  /* 0x0000e800ff107b82 */ /* 0x000e220000000a00 */
[----:B------:R-:W-:Y:S05]  /*0f00*/  @!P0 EXIT ;  /* 0x000000000000894d */ /* 0x000fea0003800000 */
[----:B------:R-:W-:Y:S01]  /*0f10*/  BSSY B0, `(.L_x_15528) ;  /* 0x0000110000007945 */ /* 0x000fe20003800000 */
.L_x_15543:
[----:B0-----:R-:W-:Y:S01]  /*0f20*/  ISETP.GE.U32.AND P0, PT, R2, UR44, PT ;  /* 0x0000002c02007c0c */ /* 0x001fe2000bf06070 */
[----:B------:R-:W-:Y:S01]  /*0f30*/  BSSY.RECONVERGENT B1, `(.L_x_15529) ;  /* 0x0000056000017945 */ /* 0x000fe20003800200 */
[----:B------:R-:W-:Y:S01]  /*0f40*/  IMAD.MOV.U32 R0, RZ, RZ, -0x800000 ;  /* 0xff800000ff007424 */ /* 0x000fe200078e00ff */
[----:B------:R-:W-:Y:S02]  /*0f50*/  MOV R13, 0xff800000 ;  /* 0xff800000000d7802 */ /* 0x000fe40000000f00 */
[----:B------:R-:W-:-:S13]  /*0f60*/  ISETP.GE.AND.EX P0, PT, RZ, UR45, PT, P0 ;  /* 0x0000002dff007c0c */ /* 0x000fda000bf06300 */
[----:B------:R-:W-:Y:S05]  /*0f70*/  @P0 BRA `(.L_x_15530) ;  /* 0x0000000400440947 */ /* 0x000fea0003800000 */
[----:B---3--:R-:W-:Y:S01]  /*0f80*/  IABS R18, R22 ;  /* 0x0000001600127213 */ /* 0x008fe20000000000 */
        /* <DEDUP_REMOVED lines=12> */
[----:B0-----:R-:W-:-:S04]  /*1050*/  IMAD.MOV R15, RZ, RZ, -R13 ;  /* 0x000000ffff0f7224 */ /* 0x001fc800078e0a0d */
        /* <DEDUP_REMOVED lines=20> */
[----:B------:R-:W-:-:S05]  /*11a0*/  @!P2 LOP3.LUT R15, RZ, R22, RZ, 0x33, !PT ;  /* 0x00000016ff0fa212 */ /* 0x000fca00078e33ff */
[----:B------:R-:W-:Y:S01]  /*11b0*/  IMAD.MOV R12, RZ, RZ, -R15 ;  /* 0x000000ffff0c7224 */ /* 0x000fe200078e0a0f */
[----:B0-----:R-:W-:-:S03]  /*11c0*/  IADD3 R25, PT, PT, RZ, -R13, RZ ;  /* 0x8000000dff197210 */ /* 0x001fc60007ffe0ff */
[----:B------:R-:W-:Y:S02]  /*11d0*/  IMAD R18, R22, R12, R11 ;  /* 0x0000000c16127224 */ /* 0x000fe400078e020b */
[----:B------:R-:W-:Y:S02]  /*11e0*/  IMAD.MOV.U32 R12, RZ, RZ, RZ ;  /* 0x000000ffff0c7224 */ /* 0x000fe400078e00ff */
[----:B------:R-:W-:Y:S01]  /*11f0*/  IMAD R25, R25, R0, RZ ;  /* 0x0000000019197224 */ /* 0x000fe200078e02ff */
[----:B------:R-:W-:-:S03]  /*1200*/  IABS R14, R18 ;  /* 0x00000012000e7213 */ /* 0x000fc60000000000 */
        /* <DEDUP_REMOVED lines=14> */
[----:B------:R-:W-:-:S05]  /*12f0*/  ISETP.NE.U32.AND P1, PT, R6, 0x1, PT ;  /* 0x000000010600780c */ /* 0x000fca0003f25070 */
[----:B------:R-:W-:Y:S02]  /*1300*/  @!P3 IADD3 R12, PT, PT, -R12, RZ, RZ ;  /* 0x000000ff0c0cb210 */ /* 0x000fe40007ffe1ff */
[----:B------:R-:W-:Y:S02]  /*1310*/  @!P2 LOP3.LUT R12, RZ, R23, RZ, 0x33, !PT ;  /* 0x00000017ff0ca212 */ /* 0x000fe400078e33ff */
[----:B--2---:R-:W-:Y:S02]  /*1320*/  ISETP.NE.U32.AND P2, PT, R8, 0x1, PT ;  /* 0x000000010800780c */ /* 0x004fe40003f45070 */
        /* <DEDUP_REMOVED lines=22> */
.L_x_15530:
[----:B------:R-:W-:Y:S05]  /*1490*/  BSYNC.RECONVERGENT B1 ;  /* 0x0000000000017941 */ /* 0x000fea0003800200 */
.L_x_15529:
[----:B------:R-:W-:-:S03]  /*14a0*/  UMOV UR4, 0xffffffff ;  /* 0xffffffff00047882 */ /* 0x000fc60000000000 */
[----:B------:R-:W-:Y:S05]  /*14b0*/  BRA.DIV UR4, `(.L_x_15531) ;  /* 0x0000000e04387947 */ /* 0x000fea000b800000 */
[----:B------:R-:W0:Y:S01]  /*14c0*/  SHFL.BFLY PT, R14, R13, 0x1, 0x1f ;  /* 0x0c201f000d0e7f89 */ /* 0x000e2200000e0000 */
[----:B------:R-:W-:Y:S02]  /*14d0*/  IMAD.MOV.U32 R12, RZ, RZ, 0x3bbb989d ;  /* 0x3bbb989dff0c7424 */ /* 0x000fe400078e00ff */
[----:B------:R-:W-:Y:S01]  /*14e0*/  IMAD.MOV.U32 R15, RZ, RZ, 0x437c0000 ;  /* 0x437c0000ff0f7424 */ /* 0x000fe200078e00ff */
        /* <DEDUP_REMOVED lines=11> */
[----:B------:R0:W0:Y:S02]  /*15a0*/  SHFL.BFLY PT, R14, R13, 0x1, 0x1f ;  /* 0x0c201f000d0e7f89 */ /* 0x00002400000e0000 */
.L_x_15550:
        /* <DEDUP_REMOVED lines=12> */
[----:B-1234-:R-:W-:Y:S05]  /*1670*/  CALL.REL.NOINC `($__internal_243_$__cuda_sm3x_div_rn_noftz_f32_slowpath) ;  /* 0x0000001000bc7944 */ /* 0x01efea0003c00000 */
.L_x_15533:
[----:B------:R-:W-:Y:S05]  /*1680*/  BSYNC.RECONVERGENT B1 ;  /* 0x0000000000017941 */ /* 0x000fea0003800200 */
.L_x_15532:
[----:B------:R-:W-:Y:S01]  /*1690*/  BSSY.RECONVERGENT B1, `(.L_x_15534) ;  /* 0x000000f000017945 */ /* 0x000fe20003800200 */
[----:B------:R-:W-:Y:S01]  /*16a0*/  IADD3 R25, P4, PT, R10, R21, RZ ;  /* 0x000000150a197210 */ /* 0x000fe20007f9e0ff */
[----:B------:R-:W-:Y:S02]  /*16b0*/  IMAD.MOV.U32 R0, RZ, RZ, -0x800000 ;  /* 0xff800000ff007424 */ /* 0x000fe400078e00ff */
[----:B------:R-:W-:Y:S10]  /*16c0*/  @P0 BRA `(.L_x_15535) ;  /* 0x00000000002c0947 */ /* 0x000ff40003800000 */
[----:B------:R-:W-:Y:S02]  /*16d0*/  HFMA2 R13, -RZ, RZ, 0, 0 ;  /* 0x00000000ff0d7431 */ /* 0x000fe400000001ff */
        /* <DEDUP_REMOVED lines=10> */
.L_x_15535:
[----:B------:R-:W-:Y:S05]  /*1780*/  BSYNC.RECONVERGENT B1 ;  /* 0x0000000000017941 */ /* 0x000fea0003800200 */
.L_x_15534:
[----:B------:R-:W-:Y:S01]  /*1790*/  BSSY.RECONVERGENT B1, `(.L_x_15536) ;  /* 0x0000054000017945 */ /* 0x000fe20003800200 */
[----:B------:R-:W-:-:S03]  /*17a0*/  IMAD.MOV.U32 R13, RZ, RZ, -0x800000 ;  /* 0xff800000ff0d7424 */ /* 0x000fc600078e00ff */
[----:B------:R-:W-:Y:S05]  /*17b0*/  @P0 BRA `(.L_x_15537) ;  /* 0x0000000400440947 */ /* 0x000fea0003800000 */
[----:B---3--:R-:W-:Y:S01]  /*17c0*/  IABS R18, R22 ;  /* 0x0000001600127213 */ /* 0x008fe20000000000 */
[----:B0-----:R-:W-:Y:S01]  /*17d0*/  IMAD R11, R25, UR50, R2 ;  /* 0x00000032190b7c24 */ /* 0x001fe2000f8e0202 */
        /* <DEDUP_REMOVED lines=57> */
[----:B--2---:R-:W-:Y:S02]  /*1b70*/  ISETP.NE.U32.AND P3, PT, R8, 0x1, PT ;  /* 0x000000010800780c */ /* 0x004fe40003f65070 */
        /* <DEDUP_REMOVED lines=21> */
.L_x_15537:
[----:B------:R-:W-:Y:S05]  /*1cd0*/  BSYNC.RECONVERGENT B1 ;  /* 0x0000000000017941 */ /* 0x000fea0003800200 */
.L_x_15536:
[----:B------:R-:W-:Y:S01]  /*1ce0*/  UMOV UR4, 0xffffffff ;  /* 0xffffffff00047882 */ /* 0x000fe20000000000 */
[----:B------:R-:W-:Y:S02]  /*1cf0*/  IMAD.X R20, R19, 0x1, R20, P4 ;  /* 0x0000000113147824 */ /* 0x000fe400020e0614 */
[----:B------:R-:W-:Y:S05]  /*1d00*/  BRA.DIV UR4, `(.L_x_15538) ;  /* 0x0000000604947947 */ /* 0x000fea000b800000 */
[----:B0-----:R-:W0:Y:S01]  /*1d10*/  SHFL.BFLY PT, R14, R13, 0x1, 0x1f ;  /* 0x0c201f000d0e7f89 */ /* 0x001e2200000e0000 */
        /* <DEDUP_REMOVED lines=14> */
.L_x_15554:
        /* <DEDUP_REMOVED lines=10> */
[----:B------:R-:W-:Y:S02]  /*1ea0*/  MOV R11, R15 ;  /* 0x0000000f000b7202 */ /* 0x000fe40000000f00 */
[----:B------:R-:W-:-:S07]  /*1eb0*/  MOV R12, 0x1ed0 ;  /* 0x00001ed0000c7802 */ /* 0x000fce0000000f00 */
[----:B-1234-:R-:W-:Y:S05]  /*1ec0*/  CALL.REL.NOINC `($__internal_243_$__cuda_sm3x_div_rn_noftz_f32_slowpath) ;  /* 0x0000000800a87944 */ /* 0x01efea0003c00000 */
.L_x_15540:
[----:B------:R-:W-:Y:S05]  /*1ed0*/  BSYNC.RECONVERGENT B1 ;  /* 0x0000000000017941 */ /* 0x000fea0003800200 */
.L_x_15539:
[----:B------:R-:W-:Y:S04]  /*1ee0*/  BSSY.RECONVERGENT B1, `(.L_x_15541) ;  /* 0x000000d000017945 */ /* 0x000fe80003800200 */
[----:B------:R-:W-:Y:S05]  /*1ef0*/  @P0 BRA `(.L_x_15542) ;  /* 0x00000000002c0947 */ /* 0x000fea0003800000 */
[----:B------:R-:W-:Y:S01]  /*1f00*/  IMAD R0, R20, UR42, RZ ;  /* 0x0000002a14007c24 */ /* 0x000fe2000f8e02ff */
[----:B-1----:R-:W-:Y:S01]  /*1f10*/  R2UR UR4, R4 ;  /* 0x00000000040472ca */ /* 0x002fe200000e0000 */
        /* <DEDUP_REMOVED lines=9> */
.L_x_15542:
[----:B------:R-:W-:Y:S05]  /*1fb0*/  BSYNC.RECONVERGENT B1 ;  /* 0x0000000000017941 */ /* 0x000fea0003800200 */
.L_x_15541:
[----:B------:R-:W-:-:S05]  /*1fc0*/  IADD3 R21, P0, PT, R10, R25, RZ ;  /* 0x000000190a157210 */ /* 0x000fca0007f1e0ff */
[----:B------:R-:W-:Y:S01]  /*1fd0*/  IMAD.X R20, R19, 0x1, R20, P0 ;  /* 0x0000000113147824 */ /* 0x000fe200000e0614 */
[----:B------:R-:W-:-:S04]  /*1fe0*/  ISETP.GE.U32.AND P0, PT, R21, UR48, PT ;  /* 0x0000003015007c0c */ /* 0x000fc8000bf06070 */
[----:B------:R-:W-:-:S13]  /*1ff0*/  ISETP.GE.AND.EX P0, PT, R20, UR49, PT, P0 ;  /* 0x0000003114007c0c */ /* 0x000fda000bf06300 */
[----:B------:R-:W-:Y:S05]  /*2000*/  @!P0 BRA `(.L_x_15543) ;  /* 0xffffffec00c48947 */ /* 0x000fea000383ffff */
[----:B------:R-:W-:Y:S05]  /*2010*/  BSYNC B0 ;  /* 0x0000000000007941 */ /* 0x000fea0003800000 */
.L_x_15528:
[----:B------:R-:W-:Y:S05]  /*2020*/  EXIT ;  /* 0x000000000000794d */ /* 0x000fea0003800000 */
.L_x_15525:
[----:B------:R-:W-:Y:S02]  /*2030*/  HFMA2 R11, -RZ, RZ, 0, 1.847743988037109375e-06 ;  /* 0x0000001fff0b7431 */ /* 0x000fe400000001ff */
[----:B------:R-:W-:Y:S01]  /*2040*/  IMAD.MOV.U32 R12, RZ, RZ, 0x1 ;  /* 0x00000001ff0c7424 */ /* 0x000fe200078e00ff */
[----:B------:R-:W-:Y:S01]  /*2050*/  MOV R0, 0x437c0000 ;  /* 0x437c000000007802 */ /* 0x000fe20000000f00 */
[----:B------:R-:W-:Y:S02]  /*2060*/  IMAD.MOV.U32 R15, RZ, RZ, -0x1 ;  /* 0xffffffffff0f7424 */ /* 0x000fe400078e00ff */
[----:B------:R-:W-:-:S07]  /*2070*/  IMAD.MOV.U32 R7, RZ, RZ, 0x3bbb989d ;  /* 0x3bbb989dff077424 */ /* 0x000fce00078e00ff */
[----:B-1----:R-:W-:Y:S05]  /*2080*/  WARPSYNC.COLLECTIVE R15, `(.L_x_15544) ;  /* 0x000000000f087348 */ /* 0x002fea0003c00000 */
[----:B------:R0:W2:Y:S02]  /*2090*/  SHFL.BFLY P6, R14, R13, R12, R11 ;  /* 0x0c00000c0d0e7389 */ /* 0x0000a400000c000b */
[----:B012---:R-:W-:Y:S05]  /*20a0*/  ENDCOLLECTIVE ;  /* 0x000000000000791b */ /* 0x007fea0003800000 */
.L_x_15544:
        /* <DEDUP_REMOVED lines=14> */
.L_x_15545:
[----:B------:R-:W-:Y:S05]  /*2190*/  BRA `(.L_x_15546) ;  /* 0xffffffe800c87947 */ /* 0x000fea000383ffff */
.L_x_15531:
[----:B------:R-:W-:Y:S01]  /*21a0*/  HFMA2 R11, -RZ, RZ, 0, 1.847743988037109375e-06 ;  /* 0x0000001fff0b7431 */ /* 0x000fe200000001ff */
[----:B------:R-:W-:Y:S01]  /*21b0*/  BSSY B1, `(.L_x_15547) ;  /* 0x0000006000017945 */ /* 0x000fe20003800000 */
[----:B------:R-:W-:Y:S02]  /*21c0*/  IMAD.MOV.U32 R12, RZ, RZ, 0x1 ;  /* 0x00000001ff0c7424 */ /* 0x000fe400078e00ff */
[----:B------:R-:W-:-:S07]  /*21d0*/  IMAD.MOV.U32 R15, RZ, RZ, -0x1 ;  /* 0xffffffffff0f7424 */ /* 0x000fce00078e00ff */
[----:B-1234-:R-:W-:Y:S05]  /*21e0*/  WARPSYNC.COLLECTIVE R15, `(.L_x_15548) ;  /* 0x000000000f087348 */ /* 0x01efea0003c00000 */
[----:B------:R0:W0:Y:S02]  /*21f0*/  SHFL.BFLY P6, R14, R13, R12, R11 ;  /* 0x0c00000c0d0e7389 */ /* 0x00002400000c000b */
[----:B01234-:R-:W-:Y:S05]  /*2200*/  ENDCOLLECTIVE ;  /* 0x000000000000791b */ /* 0x01ffea0003800000 */
.L_x_15548:
[----:B------:R-:W-:Y:S05]  /*2210*/  BSYNC B1 ;  /* 0x0000000000017941 */ /* 0x000fea0003800000 */
.L_x_15547:
[----:B------:R-:W-:Y:S01]  /*2220*/  FMNMX R13, R14, R13, !PT ;  /* 0x0000000d0e0d7209 */ /* 0x000fe20007800000 */
[----:B------:R-:W-:Y:S01]  /*2230*/  IMAD.MOV.U32 R15, RZ, RZ, -0x1 ;  /* 0xffffffffff0f7424 */ /* 0x000fe200078e00ff */
[----:B------:R-:W-:-:S03]  /*2240*/  MOV R11, 0x437c0000 ;  /* 0x437c0000000b7802 */ /* 0x000fc60000000f00 */
[----:B------:R-:W-:Y:S01]  /*2250*/  FADD R13, -R13, R0 ;  /* 0x000000000d0d7221 */ /* 0x000fe20000000100 */
[----:B------:R-:W-:-:S04]  /*2260*/  IMAD.MOV.U32 R0, RZ, RZ, 0x3bbb989d ;  /* 0x3bbb989dff007424 */ /* 0x000fc800078e00ff */
[----:B------:R-:W-:-:S04]  /*2270*/  FFMA.SAT R0, R13, R0, 0.5 ;  /* 0x3f0000000d007423 */ /* 0x000fc80000002000 */
[----:B------:R-:W-:-:S04]  /*2280*/  FFMA.RM R0, R0, R11, 12582913 ;  /* 0x4b40000100007423 */ /* 0x000fc8000000400b */
[C---:B------:R-:W-:Y:S01]  /*2290*/  FADD R12, R0.reuse, -12583039 ;  /* 0xcb40007f000c7421 */ /* 0x040fe20000000000 */
[----:B------:R-:W-:-:S03]  /*22a0*/  IMAD.SHL.U32 R0, R0, 0x800000, RZ ;  /* 0x0080000000007824 */ /* 0x000fc600078e00ff */
[----:B------:R-:W-:-:S04]  /*22b0*/  FFMA R12, R13, 1.4426950216293334961, -R12 ;  /* 0x3fb8aa3b0d0c7823 */ /* 0x000fc8000000080c */
[----:B------:R-:W-:Y:S01]  /*22c0*/  FFMA R18, R13, 1.925963033500011079e-08, R12 ;  /* 0x32a570600d127823 */ /* 0x000fe2000000000c */
[----:B------:R-:W-:-:S03]  /*22d0*/  IMAD.MOV.U32 R12, RZ, RZ, 0x1 ;  /* 0x00000001ff0c7424 */ /* 0x000fc600078e00ff */
[----:B------:R-:W0:Y:S02]  /*22e0*/  MUFU.EX2 R11, R18 ;  /* 0x00000012000b7308 */ /* 0x000e240000000800 */
[----:B0-----:R-:W-:Y:S01]  /*22f0*/  FMUL R0, R0, R11 ;  /* 0x0000000b00007220 */ /* 0x001fe20000400000 */
[----:B------:R-:W-:-:S03]  /*2300*/  HFMA2 R11, -RZ, RZ, 0, 1.847743988037109375e-06 ;  /* 0x0000001fff0b7431 */ /* 0x000fc600000001ff */
[----:B------:R-:W-:-:S07]  /*2310*/  FADD R13, RZ, R0 ;  /* 0x00000000ff0d7221 */ /* 0x000fce0000000000 */
[----:B------:R-:W-:Y:S05]  /*2320*/  WARPSYNC.COLLECTIVE R15, `(.L_x_15549) ;  /* 0x000000000f087348 */ /* 0x000fea0003c00000 */
[----:B------:R0:W1:Y:S02]  /*2330*/  SHFL.BFLY P6, R14, R13, R12, R11 ;  /* 0x0c00000c0d0e7389 */ /* 0x00006400000c000b */
[----:B01----:R-:W-:Y:S05]  /*2340*/  ENDCOLLECTIVE ;  /* 0x000000000000791b */ /* 0x003fea0003800000 */
.L_x_15549:
[----:B------:R-:W-:Y:S05]  /*2350*/  BRA `(.L_x_15550) ;  /* 0xfffffff000947947 */ /* 0x000fea000383ffff */
.L_x_15538:
[----:B------:R-:W-:Y:S01]  /*2360*/  BSSY B1, `(.L_x_15551) ;  /* 0x0000007000017945 */ /* 0x000fe20003800000 */
[----:B------:R-:W-:Y:S01]  /*2370*/  IMAD.MOV.U32 R12, RZ, RZ, 0x1 ;  /* 0x00000001ff0c7424 */ /* 0x000fe200078e00ff */
[----:B0-----:R-:W-:Y:S01]  /*2380*/  MOV R11, 0x1f ;  /* 0x0000001f000b7802 */ /* 0x001fe20000000f00 */
[----:B------:R-:W-:-:S07]  /*2390*/  IMAD.MOV.U32 R15, RZ, RZ, -0x1 ;  /* 0xffffffffff0f7424 */ /* 0x000fce00078e00ff */
[----:B-1234-:R-:W-:Y:S05]  /*23a0*/  WARPSYNC.COLLECTIVE R15, `(.L_x_15552) ;  /* 0x000000000f087348 */ /* 0x01efea0003c00000 */
[----:B------:R0:W0:Y:S02]  /*23b0*/  SHFL.BFLY P6, R14, R13, R12, R11 ;  /* 0x0c00000c0d0e7389 */ /* 0x00002400000c000b */
[----:B01234-:R-:W-:Y:S05]  /*23c0*/  ENDCOLLECTIVE ;  /* 0x000000000000791b */ /* 0x01ffea0003800000 */
.L_x_15552:
[----:B------:R-:W-:Y:S05]  /*23d0*/  BSYNC B1 ;  /* 0x0000000000017941 */ /* 0x000fea0003800000 */
.L_x_15551:
[----:B------:R-:W-:Y:S01]  /*23e0*/  FMNMX R13, R14, R13, !PT ;  /* 0x0000000d0e0d7209 */ /* 0x000fe20007800000 */
[----:B------:R-:W-:Y:S02]  /*23f0*/  HFMA2 R11, -RZ, RZ, 3.7421875, 0 ;  /* 0x437c0000ff0b7431 */ /* 0x000fe400000001ff */
[----:B------:R-:W-:Y:S02]  /*2400*/  IMAD.MOV.U32 R15, RZ, RZ, -0x1 ;  /* 0xffffffffff0f7424 */ /* 0x000fe400078e00ff */
        /* <DEDUP_REMOVED lines=11> */
[----:B------:R-:W-:-:S03]  /*24c0*/  MOV R11, 0x1f ;  /* 0x0000001f000b7802 */ /* 0x000fc60000000f00 */
[----:B------:R-:W-:-:S07]  /*24d0*/  FADD R13, RZ, R0 ;  /* 0x00000000ff0d7221 */ /* 0x000fce0000000000 */
[----:B------:R-:W-:Y:S05]  /*24e0*/  WARPSYNC.COLLECTIVE R15, `(.L_x_15553) ;  /* 0x000000000f087348 */ /* 0x000fea0003c00000 */
[----:B------:R0:W1:Y:S02]  /*24f0*/  SHFL.BFLY P6, R14, R13, R12, R11 ;  /* 0x0c00000c0d0e7389 */ /* 0x00006400000c000b */
[----:B01----:R-:W-:Y:S05]  /*2500*/  ENDCOLLECTIVE ;  /* 0x000000000000791b */ /* 0x003fea0003800000 */
.L_x_15553:
[----:B------:R-:W-:Y:S05]  /*2510*/  BRA `(.L_x_15554) ;  /* 0xfffffff800387947 */ /* 0x000fea000383ffff */
        .weak           $__internal_242_$__cuda_sm20_div_u64
        .type           $__internal_242_$__cuda_sm20_div_u64,@function
        .size           $__internal_242_$__cuda_sm20_div_u64,($__internal_243_$__cuda_sm3x_div_rn_noftz_f32_slowpath - $__internal_242_$__cuda_sm20_div_u64)
$__internal_242_$__cuda_sm20_div_u64:
[----:B------:R-:W-:-:S04]  /*2520*/  IMAD.MOV.U32 R11, RZ, RZ, R19 ;  /* 0x000000ffff0b7224 */ /* 0x000fc800078e0013 */
[----:B------:R-:W0:Y:S08]  /*2530*/  I2F.U64.RP R4, R10 ;  /* 0x0000000a00047312 */ /* 0x000e300000309000 */
[----:B0-----:R-:W0:Y:S02]  /*2540*/  MUFU.RCP R4, R4 ;  /* 0x0000000400047308 */ /* 0x001e240000001000 */
[----:B0-----:R-:W-:-:S06]  /*2550*/  IADD3 R12, PT, PT, R4, 0x1ffffffe, RZ ;  /* 0x1ffffffe040c7810 */ /* 0x001fcc0007ffe0ff */
[----:B------:R-:W0:Y:S02]  /*2560*/  F2I.U64.TRUNC R12, R12 ;  /* 0x0000000c000c7311 */ /* 0x000e24000020d800 */
[----:B0-----:R-:W-:-:S04]  /*2570*/  IMAD.WIDE.U32 R14, R12, R10, RZ ;  /* 0x0000000a0c0e7225 */ /* 0x001fc800078e00ff */
[C---:B------:R-:W-:Y:S01]  /*2580*/  IMAD R7, R12.reuse, R19, R15 ;  /* 0x000000130c077224 */ /* 0x040fe200078e020f */
[----:B------:R-:W-:Y:S01]  /*2590*/  IADD3 R17, P0, PT, RZ, -R14, RZ ;  /* 0x8000000eff117210 */ /* 0x000fe20007f1e0ff */
[----:B------:R-:W-:Y:S02]  /*25a0*/  IMAD.MOV.U32 R15, RZ, RZ, R12 ;  /* 0x000000ffff0f7224 */ /* 0x000fe400078e000c */
[----:B------:R-:W-:Y:S02]  /*25b0*/  IMAD R7, R13, R10, R7 ;  /* 0x0000000a0d077224 */ /* 0x000fe400078e0207 */
[----:B------:R-:W-:-:S04]  /*25c0*/  IMAD.HI.U32 R14, R12, R17, RZ ;  /* 0x000000110c0e7227 */ /* 0x000fc800078e00ff */
[----:B------:R-:W-:-:S04]  /*25d0*/  IMAD.X R7, RZ, RZ, ~R7, P0 ;  /* 0x000000ffff077224 */ /* 0x000fc800000e0e07 */
[----:B------:R-:W-:-:S04]  /*25e0*/  IMAD.WIDE.U32 R14, P0, R12, R7, R14 ;  /* 0x000000070c0e7225 */ /* 0x000fc8000780000e */
[C---:B------:R-:W-:Y:S02]  /*25f0*/  IMAD R11, R13.reuse, R7, RZ ;  /* 0x000000070d0b7224 */ /* 0x040fe400078e02ff */
[----:B------:R-:W-:-:S04]  /*2600*/  IMAD.HI.U32 R14, P1, R13, R17, R14 ;  /* 0x000000110d0e7227 */ /* 0x000fc8000782000e */
[----:B------:R-:W-:Y:S01]  /*2610*/  IMAD.HI.U32 R7, R13, R7, RZ ;  /* 0x000000070d077227 */ /* 0x000fe200078e00ff */
[----:B------:R-:W-:-:S04]  /*2620*/  IADD3 R15, P2, PT, R11, R14, RZ ;  /* 0x0000000e0b0f7210 */ /* 0x000fc80007f5e0ff */
[----:B------:R-:W-:Y:S01]  /*2630*/  IADD3.X R4, PT, PT, R7, R13, RZ, P0, !PT ;  /* 0x0000000d07047210 */ /* 0x000fe200007fe4ff */
[----:B------:R-:W-:-:S03]  /*2640*/  IMAD.WIDE.U32 R12, R15, R10, RZ ;  /* 0x0000000a0f0c7225 */ /* 0x000fc600078e00ff */
[----:B------:R-:W-:Y:S01]  /*2650*/  IADD3.X R7, PT, PT, RZ, RZ, R4, P2, P1 ;  /* 0x000000ffff077210 */ /* 0x000fe200017e2404 */
[----:B------:R-:W-:Y:S01]  /*2660*/  IMAD R4, R15, R19, R13 ;  /* 0x000000130f047224 */ /* 0x000fe200078e020d */
[----:B------:R-:W-:Y:S01]  /*2670*/  IADD3 R11, P0, PT, RZ, -R12, RZ ;  /* 0x8000000cff0b7210 */ /* 0x000fe20007f1e0ff */
[----:B------:R-:W-:Y:S02]  /*2680*/  HFMA2 R13, -RZ, RZ, 0, 0 ;  /* 0x00000000ff0d7431 */ /* 0x000fe400000001ff */
        /* <DEDUP_REMOVED lines=18> */
[----:B------:R-:W-:Y:S02]  /*27b0*/  IMAD.X R11, RZ, RZ, R4, P1 ;  /* 0x000000ffff0b7224 */ /* 0x000fe400008e0604 */
[----:B------:R-:W-:Y:S01]  /*27c0*/  IMAD R4, R7, R19, R13 ;  /* 0x0000001307047224 */ /* 0x000fe200078e020d */
[----:B------:R-:W-:-:S03]  /*27d0*/  IADD3 R13, P1, PT, -R12, R5, RZ ;  /* 0x000000050c0d7210 */ /* 0x000fc60007f3e1ff */
[-C--:B------:R-:W-:Y:S01]  /*27e0*/  IMAD R5, R11, R10.reuse, R4 ;  /* 0x0000000a0b057224 */ /* 0x080fe200078e0204 */
[----:B------:R-:W-:-:S04]  /*27f0*/  ISETP.GE.U32.AND P0, PT, R13, R10, PT ;  /* 0x0000000a0d00720c */ /* 0x000fc80003f06070 */
[----:B------:R-:W-:Y:S02]  /*2800*/  IADD3.X R12, PT, PT, ~R5, R2, RZ, P1, !PT ;  /* 0x00000002050c7210 */ /* 0x000fe40000ffe5ff */
[----:B------:R-:W-:Y:S02]  /*2810*/  IADD3 R5, P1, PT, -R10, R13, RZ ;  /* 0x0000000d0a057210 */ /* 0x000fe40007f3e1ff */
[----:B------:R-:W-:Y:S02]  /*2820*/  IADD3 R2, P2, PT, R7, 0x1, RZ ;  /* 0x0000000107027810 */ /* 0x000fe40007f5e0ff */
[C---:B------:R-:W-:Y:S01]  /*2830*/  ISETP.GE.U32.AND.EX P0, PT, R12.reuse, R19, PT, P0 ;  /* 0x000000130c00720c */ /* 0x040fe20003f06100 */
[----:B------:R-:W-:Y:S01]  /*2840*/  IMAD.X R14, R12, 0x1, ~R19, P1 ;  /* 0x000000010c0e7824 */ /* 0x000fe200008e0e13 */
[----:B------:R-:W-:Y:S01]  /*2850*/  ISETP.NE.U32.AND P1, PT, R10, RZ, PT ;  /* 0x000000ff0a00720c */ /* 0x000fe20003f25070 */
[----:B------:R-:W-:Y:S01]  /*2860*/  IMAD.X R4, RZ, RZ, R11, P2 ;  /* 0x000000ffff047224 */ /* 0x000fe200010e060b */
[----:B------:R-:W-:-:S02]  /*2870*/  SEL R5, R5, R13, P0 ;  /* 0x0000000d05057207 */ /* 0x000fc40000000000 */
[----:B------:R-:W-:Y:S02]  /*2880*/  SEL R7, R2, R7, P0 ;  /* 0x0000000702077207 */ /* 0x000fe40000000000 */
[----:B------:R-:W-:Y:S02]  /*2890*/  SEL R14, R14, R12, P0 ;  /* 0x0000000c0e0e7207 */ /* 0x000fe40000000000 */
[----:B------:R-:W-:Y:S01]  /*28a0*/  SEL R2, R4, R11, P0 ;  /* 0x0000000b04027207 */ /* 0x000fe20000000000 */
[----:B------:R-:W-:Y:S01]  /*28b0*/  IMAD.MOV.U32 R4, RZ, RZ, R0 ;  /* 0x000000ffff047224 */ /* 0x000fe200078e0000 */
[----:B------:R-:W-:Y:S01]  /*28c0*/  ISETP.GE.U32.AND P0, PT, R5, R10, PT ;  /* 0x0000000a0500720c */ /* 0x000fe20003f06070 */
[----:B------:R-:W-:Y:S01]  /*28d0*/  IMAD.MOV.U32 R5, RZ, RZ, 0x0 ;  /* 0x00000000ff057424 */ /* 0x000fe200078e00ff */
[----:B------:R-:W-:Y:S02]  /*28e0*/  IADD3 R12, P2, PT, R7, 0x1, RZ ;  /* 0x00000001070c7810 */ /* 0x000fe40007f5e0ff */
[----:B------:R-:W-:-:S02]  /*28f0*/  ISETP.GE.U32.AND.EX P0, PT, R14, R19, PT, P0 ;  /* 0x000000130e00720c */ /* 0x000fc40003f06100 */
[-C--:B------:R-:W-:Y:S02]  /*2900*/  IADD3.X R13, PT, PT, RZ, R2.reuse, RZ, P2, !PT ;  /* 0x00000002ff0d7210 */ /* 0x080fe400017fe4ff */
[----:B------:R-:W-:Y:S02]  /*2910*/  ISETP.NE.AND.EX P1, PT, R19, RZ, PT, P1 ;  /* 0x000000ff1300720c */ /* 0x000fe40003f25310 */
[----:B------:R-:W-:Y:S02]  /*2920*/  SEL R12, R12, R7, P0 ;  /* 0x000000070c0c7207 */ /* 0x000fe40000000000 */
[----:B------:R-:W-:Y:S02]  /*2930*/  SEL R13, R13, R2, P0 ;  /* 0x000000020d0d7207 */ /* 0x000fe40000000000 */
[----:B------:R-:W-:Y:S02]  /*2940*/  SEL R12, R12, 0xffffffff, P1 ;  /* 0xffffffff0c0c7807 */ /* 0x000fe40000800000 */
[----:B------:R-:W-:Y:S01]  /*2950*/  SEL R13, R13, 0xffffffff, P1 ;  /* 0xffffffff0d0d7807 */ /* 0x000fe20000800000 */
[----:B------:R-:W-:Y:S06]  /*2960*/  RET.REL.NODEC R4 `(_Z15SoftmaxWarpImplI22BroadcastScaleMaskLoadIffbLm3EiE11DirectStoreIffEfLi1ELi1ELi2ELi1ELb1EL9Algorithm0EEvT_T0_ll) ;  /* 0xffffffd404a47950 */ /* 0x000fec0003c3ffff */
        .weak           $__internal_243_$__cuda_sm3x_div_rn_noftz_f32_slowpath
        .type           $__internal_243_$__cuda_sm3x_div_rn_noftz_f32_slowpath,@function
        .size           $__internal_243_$__cuda_sm3x_div_rn_noftz_f32_slowpath,(.L_x_37620 - $__internal_243_$__cuda_sm3x_div_rn_noftz_f32_slowpath)
$__internal_243_$__cuda_sm3x_div_rn_noftz_f32_slowpath:
        /* <DEDUP_REMOVED lines=34> */
.L_x_15556:
        /* <DEDUP_REMOVED lines=51> */
.L_x_15563:
[----:B------:R-:W-:-:S04]  /*2ec0*/  LOP3.LUT R0, R0, 0x80000000, RZ, 0xc0, !PT ;  /* 0x8000000000007812 */ /* 0x000fc800078ec0ff */
[----:B------:R-:W-:Y:S01]  /*2ed0*/  LOP3.LUT R0, R0, 0x7f800000, RZ, 0xfc, !PT ;  /* 0x7f80000000007812 */ /* 0x000fe200078efcff */
[----:B------:R-:W-:Y:S06]  /*2ee0*/  BRA `(.L_x_15564) ;  /* 0x0000000000047947 */ /* 0x000fec0003800000 */
.L_x_15562:
[----:B------:R-:W-:-:S07]  /*2ef0*/  IMAD R0, R27, 0x800000, R0 ;  /* 0x008000001b007824 */ /* 0x000fce00078e0200 */
.L_x_15564:
[----:B------:R-:W-:Y:S05]  /*2f00*/  BSYNC.RECONVERGENT B3 ;  /* 0x0000000000037941 */ /* 0x000fea0003800200 */
.L_x_15561:
[----:B------:R-:W-:Y:S05]  /*2f10*/  BRA `(.L_x_15565) ;  /* 0x0000000000207947 */ /* 0x000fea0003800000 */
.L_x_15560:
[----:B------:R-:W-:-:S04]  /*2f20*/  LOP3.LUT R0, R11, 0x80000000, R0, 0x48, !PT ;  /* 0x800000000b007812 */ /* 0x000fc800078e4800 */
[----:B------:R-:W-:Y:S01]  /*2f30*/  LOP3.LUT R0, R0, 0x7f800000, RZ, 0xfc, !PT ;  /* 0x7f80000000007812 */ /* 0x000fe200078efcff */
[----:B------:R-:W-:Y:S06]  /*2f40*/  BRA `(.L_x_15565) ;  /* 0x0000000000147947 */ /* 0x000fec0003800000 */
.L_x_15559:
[----:B------:R-:W-:Y:S01]  /*2f50*/  LOP3.LUT R0, R11, 0x80000000, R0, 0x48, !PT ;  /* 0x800000000b007812 */ /* 0x000fe200078e4800 */
[----:B------:R-:W-:Y:S06]  /*2f60*/  BRA `(.L_x_15565) ;  /* 0x00000000000c7947 */ /* 0x000fec0003800000 */
.L_x_15558:
[----:B------:R-:W0:Y:S01]  /*2f70*/  MUFU.RSQ R0, -QNAN ;  /* 0xffc0000000007908 */ /* 0x000e220000001400 */
[----:B------:R-:W-:Y:S05]  /*2f80*/  BRA `(.L_x_15565) ;  /* 0x0000000000047947 */ /* 0x000fea0003800000 */
.L_x_15557:
[----:B------:R-:W-:-:S07]  /*2f90*/  FADD.FTZ R0, R0, R11 ;  /* 0x0000000b00007221 */ /* 0x000fce0000010000 */
.L_x_15565:
[----:B------:R-:W-:Y:S05]  /*2fa0*/  BSYNC.RECONVERGENT B2 ;  /* 0x0000000000027941 */ /* 0x000fea0003800200 */
.L_x_15555:
[----:B------:R-:W-:Y:S01]  /*2fb0*/  IMAD.MOV.U32 R13, RZ, RZ, 0x0 ;  /* 0x00000000ff0d7424 */ /* 0x000fe200078e00ff */
[----:B0-----:R-:W-:-:S03]  /*2fc0*/  MOV R11, R0 ;  /* 0x00000000000b7202 */ /* 0x001fc60000000f00 */
[----:B------:R-:W-:Y:S05]  /*2fd0*/  RET.REL.NODEC R12 `(_Z15SoftmaxWarpImplI22BroadcastScaleMaskLoadIffbLm3EiE11DirectStoreIffEfLi1ELi1ELi2ELi1ELb1EL9Algorithm0EEvT_T0_ll) ;  /* 0xffffffd00c087950 */ /* 0x000fea0003c3ffff */
.L_x_15566:
        /* <DEDUP_REMOVED lines=10> */
.L_x_37620:


//--------------------- .text._Z15SoftmaxWarpImplI22BroadcastScaleMaskLoadIffbLm3EiE11DirectStoreIffEfLi1ELi1ELi2ELi1ELb0EL9Algorithm0EEvT_T0_ll --------------------------
	.section	.text._Z15SoftmaxWarpImplI22BroadcastScaleMaskLoadIffbLm3EiE11DirectStoreIffEfLi1ELi1ELi2ELi1ELb0EL9Algorithm0EEvT_T0_ll,"ax",@progbits
	.align	128
        .global         _Z15SoftmaxWarpImplI22BroadcastScaleMaskLoadIffbLm3EiE11DirectStoreIffEfLi1ELi1ELi2ELi1ELb0EL9Algorithm0EEvT_T0_ll
        .type           _Z15SoftmaxWarpImplI22BroadcastScaleMaskLoadIffbLm3EiE11DirectStoreIffEfLi1ELi1ELi2ELi1ELb0EL9Algorithm0EEvT_T0_ll,@function
        .size           _Z15SoftmaxWarpImplI22BroadcastScaleMaskLoadIffbLm3EiE11DirectStoreIffEfLi1ELi1ELi2ELi1ELb0EL9Algorithm0EEvT_T0_ll,(.L_x_37622 - _Z15SoftmaxWarpImplI22BroadcastScaleMaskLoadIffbLm3EiE11DirectStoreIffEfLi1ELi1ELi2ELi1ELb0EL9Algorithm0EEvT_T0_ll)
        .other          _Z15SoftmaxWarpImplI22BroadcastScaleMaskLoadIffbLm3EiE11DirectStoreIffEfLi1ELi1ELi2ELi1ELb0EL9Algorithm0EEvT_T0_ll,@"STO_CUDA_ENTRY STV_DEFAULT"
_Z15SoftmaxWarpImplI22BroadcastScaleMaskLoadIffbLm3EiE11DirectStoreIffEfLi1ELi1ELi2ELi1ELb0EL9Algorithm0EEvT_T0_ll:
.text._Z15SoftmaxWarpImplI22BroadcastScaleMaskLoadIffbLm3EiE11DirectStoreIffEfLi1ELi1ELi2ELi1ELb0EL9Algorithm0EEvT_T0_ll:
        /* <DEDUP_REMOVED lines=28> */
.L_x_15567:
        /* <DEDUP_REMOVED lines=47> */
.L_x_15569:
[----:B------:R-:W-:-:S07]  /*04b0*/  MOV R0, 0x4d0 ;  /* 0x000004d000007802 */ /* 0x000fce0000000f00 */
[----:B------:R-:W-:Y:S05]  /*04c0*/  CALL.REL.NOINC `($__internal_244_$__cuda_sm20_div_u64) ;  /* 0x0000001c00747944 */ /* 0x000fea0003c00000 */
.L_x_15570:
[----:B------:R-:W-:Y:S05]  /*04d0*/  BSYNC.RECONVERGENT B0 ;  /* 0x0000000000007941 */ /* 0x000fea0003800200 */
.L_x_15568:
        /* <DEDUP_REMOVED lines=18> */
[----:B--2---:R-:W-:-:S03]  /*0600*/  IABS R17, R15 ;  /* 0x0000000f00117213 */ /* 0x004fc60000000000 */
[----:B------:R-:W-:Y:S01]  /*0610*/  IABS R22, R0 ;  /* 0x0000000000167213 */ /* 0x000fe20000000000 */
[----:B------:R-:W2:Y:S08]  /*0620*/  I2F.RP R11, R17 ;  /* 0x00000011000b7306 */ /* 0x000eb00000209400 */
[----:B--2---:R-:W2:Y:S02]  /*0630*/  MUFU.RCP R11, R11 ;  /* 0x0000000b000b7308 */ /* 0x004ea40000001000 */
[----:B--2---:R-:W-:-:S02]  /*0640*/  IADD3 R12, PT, PT, R11, 0xffffffe, RZ ;  /* 0x0ffffffe0b0c7810 */ /* 0x004fc40007ffe0ff */
[----:B---3--:R-:W-:-:S04]  /*0650*/  IABS R11, R7 ;  /* 0x00000007000b7213 */ /* 0x008fc80000000000 */
[----:B------:R2:W3:Y:S08]  /*0660*/  F2I.FTZ.U32.TRUNC.NTZ R13, R12 ;  /* 0x0000000c000d7305 */ /* 0x0004f0000021f000 */
[----:B------:R-:W1:Y:S01]  /*0670*/  I2F.RP R16, R11 ;  /* 0x0000000b00107306 */ /* 0x000e620000209400 */
[----:B--2---:R-:W-:Y:S02]  /*0680*/  IMAD.MOV.U32 R12, RZ, RZ, RZ ;  /* 0x000000ffff0c7224 */ /* 0x004fe400078e00ff */
[----:B---3--:R-:W-:-:S04]  /*0690*/  IMAD.MOV R14, RZ, RZ, -R13 ;  /* 0x000000ffff0e7224 */ /* 0x008fc800078e0a0d */
[----:B------:R-:W-:-:S04]  /*06a0*/  IMAD R23, R14, R17, RZ ;  /* 0x000000110e177224 */ /* 0x000fc800078e02ff */
[----:B------:R-:W-:Y:S01]  /*06b0*/  IMAD.HI.U32 R13, R13, R23, R12 ;  /* 0x000000170d0d7227 */ /* 0x000fe200078e000c */
[----:B-1----:R-:W1:Y:S05]  /*06c0*/  MUFU.RCP R16, R16 ;  /* 0x0000001000107308 */ /* 0x002e6a0000001000 */
        /* <DEDUP_REMOVED lines=15> */
[----:B------:R-:W-:Y:S02]  /*07c0*/  @!P1 LOP3.LUT R14, RZ, R15, RZ, 0x33, !PT ;  /* 0x0000000fff0e9212 */ /* 0x000fe400078e33ff */
[----:B------:R-:W-:-:S03]  /*07d0*/  ISETP.NE.AND P2, PT, R7, RZ, PT ;  /* 0x000000ff0700720c */ /* 0x000fc60003f45270 */
[----:B------:R-:W-:Y:S02]  /*07e0*/  IMAD.MOV R16, RZ, RZ, -R14 ;  /* 0x000000ffff107224 */ /* 0x000fe400078e0a0e */
[--C-:B--2---:R-:W-:Y:S02]  /*07f0*/  IMAD.MOV R22, RZ, RZ, -R13.reuse ;  /* 0x000000ffff167224 */ /* 0x104fe400078e0a0d */
[----:B------:R-:W-:Y:S02]  /*0800*/  IMAD R26, R15, R16, R0 ;  /* 0x000000100f1a7224 */ /* 0x000fe400078e0200 */
[----:B------:R-:W-:Y:S02]  /*0810*/  IMAD R15, R22, R11, RZ ;  /* 0x0000000b160f7224 */ /* 0x000fe400078e02ff */
[----:B------:R-:W1:Y:S01]  /*0820*/  LDC.64 R22, c[0x0][0x390] ;  /* 0x0000e400ff167b82 */ /* 0x000e620000000a00 */
[----:B------:R-:W-:Y:S01]  /*0830*/  IABS R16, R26 ;  /* 0x0000001a00107213 */ /* 0x000fe20000000000 */
[----:B------:R-:W-:-:S06]  /*0840*/  IMAD.HI.U32 R12, R13, R15, R12 ;  /* 0x0000000f0d0c7227 */ /* 0x000fcc00078e000c */
[----:B------:R-:W-:-:S05]  /*0850*/  IMAD.HI.U32 R12, R12, R16, RZ ;  /* 0x000000100c0c7227 */ /* 0x000fca00078e00ff */
[----:B------:R-:W-:-:S05]  /*0860*/  IADD3 R13, PT, PT, -R12, RZ, RZ ;  /* 0x000000ff0c0d7210 */ /* 0x000fca0007ffe1ff */
[----:B------:R-:W-:-:S05]  /*0870*/  IMAD R16, R11, R13, R16 ;  /* 0x0000000d0b107224 */ /* 0x000fca00078e0210 */
[----:B------:R-:W-:-:S13]  /*0880*/  ISETP.GT.U32.AND P1, PT, R11, R16, PT ;  /* 0x000000100b00720c */ /* 0x000fda0003f24070 */
[----:B------:R-:W-:Y:S02]  /*0890*/  @!P1 IMAD.IADD R16, R16, 0x1, -R11 ;  /* 0x0000000110109824 */ /* 0x000fe400078e0a0b */
[----:B------:R-:W-:Y:S01]  /*08a0*/  @!P1 VIADD R12, R12, 0x1 ;  /* 0x000000010c0c9836 */ /* 0x000fe20000000000 */
[----:B-----5:R-:W-:Y:S02]  /*08b0*/  ISETP.NE.U32.AND P1, PT, R24, 0x1, PT ;  /* 0x000000011800780c */ /* 0x020fe40003f25070 */
[----:B------:R-:W-:Y:S02]  /*08c0*/  ISETP.GE.U32.AND P0, PT, R16, R11, PT ;  /* 0x0000000b1000720c */ /* 0x000fe40003f06070 */
[----:B------:R-:W-:Y:S01]  /*08d0*/  LOP3.LUT R11, R26, R7, RZ, 0x3c, !PT ;  /* 0x000000071a0b7212 */ /* 0x000fe200078e3cff */
[----:B------:R-:W2:Y:S01]  /*08e0*/  LDC.64 R16, c[0x0][0x3a0] ;  /* 0x0000e800ff107b82 */ /* 0x000ea20000000a00 */
[----:B------:R-:W-:Y:S02]  /*08f0*/  ISETP.NE.AND.EX P1, PT, R25, RZ, PT, P1 ;  /* 0x000000ff1900720c */ /* 0x000fe40003f25310 */
[----:B------:R-:W-:-:S07]  /*0900*/  ISETP.GE.AND P3, PT, R11, RZ, PT ;  /* 0x000000ff0b00720c */ /* 0x000fce0003f66270 */
[----:B------:R-:W-:Y:S01]  /*0910*/  @P0 VIADD R12, R12, 0x1 ;  /* 0x000000010c0c0836 */ /* 0x000fe20000000000 */
[----:B-1----:R-:W-:-:S04]  /*0920*/  ISETP.NE.U32.AND P0, PT, R22, 0x1, PT ;  /* 0x000000011600780c */ /* 0x002fc80003f05070 */
[----:B------:R-:W-:Y:S02]  /*0930*/  ISETP.NE.AND.EX P0, PT, R23, RZ, PT, P0 ;  /* 0x000000ff1700720c */ /* 0x000fe40003f05300 */
[----:B------:R-:W-:Y:S02]  /*0940*/  @!P3 IADD3 R12, PT, PT, -R12, RZ, RZ ;  /* 0x000000ff0c0cb210 */ /* 0x000fe40007ffe1ff */
[----:B------:R-:W-:Y:S02]  /*0950*/  @!P2 LOP3.LUT R12, RZ, R7, RZ, 0x33, !PT ;  /* 0x00000007ff0ca212 */ /* 0x000fe400078e33ff */
[----:B------:R-:W-:-:S03]  /*0960*/  SEL R14, R14, RZ, P0 ;  /* 0x000000ff0e0e7207 */ /* 0x000fc60000000000 */
[----:B------:R-:W-:Y:S01]  /*0970*/  IMAD.MOV R22, RZ, RZ, -R12 ;  /* 0x000000ffff167224 */ /* 0x000fe200078e0a0c */
[----:B--2---:R-:W-:Y:S01]  /*0980*/  ISETP.NE.U32.AND P2, PT, R16, 0x1, PT ;  /* 0x000000011000780c */ /* 0x004fe20003f45070 */
[----:B0-----:R-:W-:Y:S01]  /*0990*/  IMAD R11, R14, UR4, RZ ;  /* 0x000000040e0b7c24 */ /* 0x001fe2000f8e02ff */
[----:B------:R-:W-:Y:S01]  /*09a0*/  SEL R12, R12, RZ, P1 ;  /* 0x000000ff0c0c7207 */ /* 0x000fe20000800000 */
[----:B------:R-:W-:Y:S01]  /*09b0*/  IMAD R7, R7, R22, R26 ;  /* 0x0000001607077224 */ /* 0x000fe200078e021a */
[----:B------:R-:W-:Y:S02]  /*09c0*/  ISETP.NE.AND.EX P0, PT, R17, RZ, PT, P2 ;  /* 0x000000ff1100720c */ /* 0x000fe40003f05320 */
[----:B------:R-:W-:Y:S01]  /*09d0*/  SHF.R.S64 R14, RZ, 0x1e, R0 ;  /* 0x0000001eff0e7819 */ /* 0x000fe20000001000 */
[----:B------:R-:W-:Y:S01]  /*09e0*/  IMAD R12, R12, UR5, R11 ;  /* 0x000000050c0c7c24 */ /* 0x000fe2000f8e020b */
[----:B------:R-:W-:Y:S02]  /*09f0*/  SEL R7, R7, RZ, P0 ;  /* 0x000000ff07077207 */ /* 0x000fe40000000000 */
[----:B------:R-:W-:-:S02]  /*0a00*/  R2UR UR4, R4 ;  /* 0x00000000040472ca */ /* 0x000fc400000e0000 */
        /* <DEDUP_REMOVED lines=30> */
[----:B------:R0:W1:Y:S02]  /*0bf0*/  SHFL.BFLY PT, R14, R13, 0x1, 0x1f ;  /* 0x0c201f000d0e7f89 */ /* 0x00006400000e0000 */
.L_x_15586:
        /* <DEDUP_REMOVED lines=12> */
[----:B------:R-:W-:Y:S05]  /*0cc0*/  CALL.REL.NOINC `($__internal_245_$__cuda_sm3x_div_rn_noftz_f32_slowpath) ;  /* 0x0000001800887944 */ /* 0x000fea0003c00000 */
[----:B------:R-:W-:-:S07]  /*0cd0*/  IMAD.MOV.U32 R7, RZ, RZ, R11 ;  /* 0x000000ffff077224 */ /* 0x000fce00078e000b */
.L_x_15575:
[----:B------:R-:W-:Y:S05]  /*0ce0*/  BSYNC.RECONVERGENT B1 ;  /* 0x0000000000017941 */ /* 0x000fea0003800200 */
.L_x_15574:
[----:B------:R-:W0:Y:S01]  /*0cf0*/  LDCU.128 UR4, c[0x0][0x3f0] ;  /* 0x00007e00ff0477ac */ /* 0x000e220008000c00 */
[----:B------:R-:W-:Y:S02]  /*0d00*/  IMAD.MOV.U32 R3, RZ, RZ, RZ ;  /* 0x000000ffff037224 */ /* 0x000fe400078e00ff */
[----:B0-----:R-:W-:Y:S02]  /*0d10*/  IMAD R0, R18, UR6, RZ ;  /* 0x0000000612007c24 */ /* 0x001fe4000f8e02ff */
[----:B------:R-:W-:Y:S01]  /*0d20*/  IMAD.WIDE.U32 R12, R21, UR6, R2 ;  /* 0x00000006150c7c25 */ /* 0x000fe2000f8e0002 */
[----:B------:R-:W-:-:S03]  /*0d30*/  R2UR UR6, R4 ;  /* 0x00000000040672ca */ /* 0x000fc600000e0000 */
[----:B------:R-:W-:Y:S01]  /*0d40*/  IMAD R11, R21, UR7, R0 ;  /* 0x00000007150b7c24 */ /* 0x000fe2000f8e0200 */
[----:B------:R-:W-:Y:S01]  /*0d50*/  R2UR UR7, R5 ;  /* 0x00000000050772ca */ /* 0x000fe200000e0000 */
[----:B------:R-:W-:Y:S01]  /*0d60*/  IMAD.MOV.U32 R18, RZ, RZ, R6 ;  /* 0x000000ffff127224 */ /* 0x000fe200078e0006 */
[----:B------:R-:W-:Y:S01]  /*0d70*/  LEA R14, P0, R12, UR4, 0x2 ;  /* 0x000000040c0e7c11 */ /* 0x000fe2000f8010ff */
[----:B------:R-:W-:Y:S01]  /*0d80*/  IMAD.MOV.U32 R21, RZ, RZ, R9 ;  /* 0x000000ffff157224 */ /* 0x000fe200078e0009 */
[----:B------:R-:W-:-:S04]  /*0d90*/  IADD3 R11, PT, PT, R13, R11, RZ ;  /* 0x0000000b0d0b7210 */ /* 0x000fc80007ffe0ff */
[----:B------:R-:W-:-:S05]  /*0da0*/  LEA.HI.X R15, R12, UR5, R11, 0x2, P0 ;  /* 0x000000050c0f7c11 */ /* 0x000fca00080f140b */
[----:B------:R2:W-:Y:S02]  /*0db0*/  STG.E desc[UR6][R14.64], R7 ;  /* 0x000000070e007986 */ /* 0x0005e4000c101906 */
.L_x_15572:
[----:B------:R-:W-:Y:S05]  /*0dc0*/  BSYNC B0 ;  /* 0x0000000000007941 */ /* 0x000fea0003800000 */
.L_x_15571:
[----:B------:R-:W-:Y:S01]  /*0dd0*/  ISETP.NE.U32.AND P0, PT, R8, RZ, PT ;  /* 0x000000ff0800720c */ /* 0x000fe20003f05070 */
[----:B------:R-:W3:Y:S03]  /*0de0*/  LDC R23, c[0x0][0x3b0] ;  /* 0x0000ec00ff177b82 */ /* 0x000ee60000000800 */
[----:B------:R-:W-:-:S05]  /*0df0*/  ISETP.NE.AND.EX P0, PT, R20, RZ, PT, P0 ;  /* 0x000000ff1400720c */ /* 0x000fca0003f05300 */
[----:B------:R-:W4:Y:S08]  /*0e00*/  LDC R22, c[0x0][0x3b4] ;  /* 0x0000ed00ff167b82 */ /* 0x000f300000000800 */
[----:B--2---:R-:W2:Y:S08]  /*0e10*/  LDC.64 R6, c[0x0][0x390] ;  /* 0x0000e400ff067b82 */ /* 0x004eb00000000a00 */
[----:B------:R-:W0:Y:S08]  /*0e20*/  LDC.64 R8, c[0x0][0x398] ;  /* 0x0000e600ff087b82 */ /* 0x000e300000000a00 */
[----:B------:R-:W0:Y:S01]  /*0e30*/  LDC.64 R16, c[0x0][0x3a0] ;  /* 0x0000e800ff107b82 */ /* 0x000e220000000a00 */
[----:B------:R-:W-:Y:S05]  /*0e40*/  @!P0 EXIT ;  /* 0x000000000000894d */ /* 0x000fea0003800000 */
[----:B------:R-:W-:Y:S01]  /*0e50*/  BSSY B0, `(.L_x_15576) ;  /* 0x00000f4000007945 */ /* 0x000fe20003800000 */
.L_x_15583:
        /* <DEDUP_REMOVED lines=50> */
[----:B------:R-:W-:Y:S02]  /*1180*/  LOP3.LUT R11, R25, R22, RZ, 0x3c, !PT ;  /* 0x00000016190b7212 */ /* 0x000fe400078e3cff */
[----:B------:R-:W-:Y:S02]  /*1190*/  SHF.R.S64 R14, RZ, 0x1e, R0 ;  /* 0x0000001eff0e7819 */ /* 0x000fe40000001000 */
[----:B------:R-:W-:-:S07]  /*11a0*/  ISETP.GE.AND P2, PT, R11, RZ, PT ;  /* 0x000000ff0b00720c */ /* 0x000fce0003f46270 */
[----:B------:R-:W-:Y:S01]  /*11b0*/  @P0 VIADD R12, R12, 0x1 ;  /* 0x000000010c0c0836 */ /* 0x000fe20000000000 */
[----:B--2---:R-:W-:-:S04]  /*11c0*/  ISETP.NE.U32.AND P0, PT, R6, 0x1, PT ;  /* 0x000000010600780c */ /* 0x004fc80003f05070 */
        /* <DEDUP_REMOVED lines=41> */
[----:B------:R0:W1:Y:S02]  /*1460*/  SHFL.BFLY PT, R14, R13, 0x1, 0x1f ;  /* 0x0c201f000d0e7f89 */ /* 0x00006400000e0000 */
.L_x_15590:
[----:B-1----:R-:W-:Y:S01]  /*1470*/  FADD R15, R13, R14 ;  /* 0x0000000e0d0f7221 */ /* 0x002fe20000000000 */
[----:B------:R-:W-:Y:S03]  /*1480*/  BSSY.RECONVERGENT B1, `(.L_x_15578) ;  /* 0x000000c000017945 */ /* 0x000fe60003800200 */
[----:B------:R-:W1:Y:S08]  /*1490*/  MUFU.RCP R11, R15 ;  /* 0x0000000f000b7308 */ /* 0x000e700000001000 */
        /* <DEDUP_REMOVED lines=8> */
[----:B------:R-:W-:-:S07]  /*1520*/  MOV R12, 0x1540 ;  /* 0x00001540000c7802 */ /* 0x000fce0000000f00 */
[----:B------:R-:W-:Y:S05]  /*1530*/  CALL.REL.NOINC `($__internal_245_$__cuda_sm3x_div_rn_noftz_f32_slowpath) ;  /* 0x00000010006c7944 */ /* 0x000fea0003c00000 */
.L_x_15579:
[----:B------:R-:W-:Y:S05]  /*1540*/  BSYNC.RECONVERGENT B1 ;  /* 0x0000000000017941 */ /* 0x000fea0003800200 */
.L_x_15578:
[----:B------:R-:W-:Y:S01]  /*1550*/  IABS R20, R23 ;  /* 0x0000001700147213 */ /* 0x000fe20000000000 */
[----:B------:R-:W-:Y:S01]  /*1560*/  IMAD.MOV.U32 R15, RZ, RZ, RZ ;  /* 0x000000ffff0f7224 */ /* 0x000fe200078e00ff */
[----:B------:R-:W-:Y:S02]  /*1570*/  IADD3 R25, P3, PT, R10, R21, RZ ;  /* 0x000000150a197210 */ /* 0x000fe40007f7e0ff */
[----:B------:R-:W0:Y:S01]  /*1580*/  I2F.RP R14, R20 ;  /* 0x00000014000e7306 */ /* 0x000e220000209400 */
[----:B------:R-:W-:Y:S02]  /*1590*/  IABS R24, R22 ;  /* 0x0000001600187213 */ /* 0x000fe40000000000 */
[C---:B------:R-:W-:Y:S02]  /*15a0*/  R2UR UR4, R4.reuse ;  /* 0x00000000040472ca */ /* 0x040fe400000e0000 */
[----:B------:R-:W-:Y:S02]  /*15b0*/  R2UR UR5, R5 ;  /* 0x00000000050572ca */ /* 0x000fe400000e0000 */
[----:B------:R-:W-:-:S02]  /*15c0*/  R2UR UR8, R4 ;  /* 0x00000000040872ca */ /* 0x000fc400000e0000 */
[C---:B------:R-:W-:Y:S02]  /*15d0*/  R2UR UR9, R5.reuse ;  /* 0x00000000050972ca */ /* 0x040fe400000e0000 */
[----:B------:R-:W-:Y:S02]  /*15e0*/  R2UR UR6, R4 ;  /* 0x00000000040672ca */ /* 0x000fe400000e0000 */
[----:B------:R-:W-:Y:S01]  /*15f0*/  R2UR UR7, R5 ;  /* 0x00000000050772ca */ /* 0x000fe200000e0000 */
[----:B0-----:R-:W0:Y:S02]  /*1600*/  MUFU.RCP R14, R14 ;  /* 0x0000000e000e7308 */ /* 0x001e240000001000 */
[----:B0-----:R-:W-:Y:S02]  /*1610*/  VIADD R12, R14, 0xffffffe ;  /* 0x0ffffffe0e0c7836 */ /* 0x001fe40000000000 */
[----:B------:R-:W-:-:S04]  /*1620*/  IMAD.MOV.U32 R14, RZ, RZ, R2 ;  /* 0x000000ffff0e7224 */ /* 0x000fc800078e0002 */
[----:B------:R0:W1:Y:S01]  /*1630*/  F2I.FTZ.U32.TRUNC.NTZ R13, R12 ;  /* 0x0000000c000d7305 */ /* 0x000062000021f000 */
[----:B------:R-:W-:Y:S02]  /*1640*/  IMAD R0, R25, UR48, R14 ;  /* 0x0000003019007c24 */ /* 0x000fe4000f8e020e */
[----:B0-----:R-:W-:Y:S01]  /*1650*/  HFMA2 R12, -RZ, RZ, 0, 0 ;  /* 0x00000000ff0c7431 */ /* 0x001fe200000001ff */
[----:B-1----:R-:W-:-:S05]  /*1660*/  IADD3 R27, PT, PT, RZ, -R13, RZ ;  /* 0x8000000dff1b7210 */ /* 0x002fca0007ffe0ff */
[----:B------:R-:W-:-:S04]  /*1670*/  IMAD R27, R27, R20, RZ ;  /* 0x000000141b1b7224 */ /* 0x000fc800078e02ff */
[----:B------:R-:W-:Y:S01]  /*1680*/  IMAD.HI.U32 R26, R13, R27, R12 ;  /* 0x0000001b0d1a7227 */ /* 0x000fe200078e000c */
[----:B------:R-:W-:Y:S01]  /*1690*/  IABS R13, R0 ;  /* 0x00000000000d7213 */ /* 0x000fe20000000000 */
[----:B------:R-:W0:Y:S04]  /*16a0*/  I2F.RP R27, R24 ;  /* 0x00000018001b7306 */ /* 0x000e280000209400 */
[----:B------:R-:W-:-:S04]  /*16b0*/  IMAD.HI.U32 R26, R26, R13, RZ ;  /* 0x0000000d1a1a7227 */ /* 0x000fc800078e00ff */
[----:B------:R-:W-:-:S04]  /*16c0*/  IMAD.MOV R12, RZ, RZ, -R26 ;  /* 0x000000ffff0c7224 */ /* 0x000fc800078e0a1a */
[----:B------:R-:W-:Y:S01]  /*16d0*/  IMAD R13, R20, R12, R13 ;  /* 0x0000000c140d7224 */ /* 0x000fe200078e020d */
[----:B------:R-:W-:Y:S01]  /*16e0*/  LOP3.LUT R12, R0, R23, RZ, 0x3c, !PT ;  /* 0x00000017000c7212 */ /* 0x000fe200078e3cff */
[----:B0-----:R-:W0:Y:S03]  /*16f0*/  MUFU.RCP R27, R27 ;  /* 0x0000001b001b7308 */ /* 0x001e260000001000 */
[----:B------:R-:W-:Y:S02]  /*1700*/  ISETP.GT.U32.AND P6, PT, R20, R13, PT ;  /* 0x0000000d1400720c */ /* 0x000fe40003fc4070 */
[----:B------:R-:W-:Y:S01]  /*1710*/  ISETP.GE.AND P5, PT, R12, RZ, PT ;  /* 0x000000ff0c00720c */ /* 0x000fe20003fa6270 */
[----:B------:R-:W-:-:S10]  /*1720*/  IMAD R12, R18, UR42, RZ ;  /* 0x0000002a120c7c24 */ /* 0x000fd4000f8e02ff */
[----:B------:R-:W-:Y:S02]  /*1730*/  @!P6 IMAD.IADD R13, R13, 0x1, -R20 ;  /* 0x000000010d0de824 */ /* 0x000fe400078e0a14 */
[----:B------:R-:W-:Y:S01]  /*1740*/  @!P6 VIADD R26, R26, 0x1 ;  /* 0x000000011a1ae836 */ /* 0x000fe20000000000 */
[----:B------:R-:W-:Y:S02]  /*1750*/  ISETP.NE.AND P6, PT, R23, RZ, PT ;  /* 0x000000ff1700720c */ /* 0x000fe40003fc5270 */
[----:B------:R-:W-:Y:S02]  /*1760*/  ISETP.GE.U32.AND P4, PT, R13, R20, PT ;  /* 0x000000140d00720c */ /* 0x000fe40003f86070 */
[----:B0-----:R-:W-:Y:S01]  /*1770*/  IADD3 R13, PT, PT, R27, 0xffffffe, RZ ;  /* 0x0ffffffe1b0d7810 */ /* 0x001fe20007ffe0ff */
[C---:B------:R-:W-:Y:S02]  /*1780*/  IMAD R27, R21.reuse, UR43, R12 ;  /* 0x0000002b151b7c24 */ /* 0x040fe4000f8e020c */
[----:B------:R-:W-:-:S03]  /*1790*/  IMAD.WIDE.U32 R20, R21, UR42, R14 ;  /* 0x0000002a15147c25 */ /* 0x000fc6000f8e000e */
[----:B------:R-:W0:Y:S01]  /*17a0*/  F2I.FTZ.U32.TRUNC.NTZ R13, R13 ;  /* 0x0000000d000d7305 */ /* 0x000e22000021f000 */
[----:B------:R-:W-:-:S04]  /*17b0*/  IMAD.IADD R15, R21, 0x1, R27 ;  /* 0x00000001150f7824 */ /* 0x000fc800078e021b */
[----:B------:R-:W-:Y:S01]  /*17c0*/  @P4 VIADD R26, R26, 0x1 ;  /* 0x000000011a1a4836 */ /* 0x000fe20000000000 */
[----:B------:R-:W-:-:S04]  /*17d0*/  LEA R14, P4, R20, UR40, 0x2 ;  /* 0x00000028140e7c11 */ /* 0x000fc8000f8810ff */
[----:B------:R-:W-:Y:S02]  /*17e0*/  @!P5 IADD3 R26, PT, PT, -R26, RZ, RZ ;  /* 0x000000ff1a1ad210 */ /* 0x000fe40007ffe1ff */
[----:B------:R-:W-:Y:S02]  /*17f0*/  @!P6 LOP3.LUT R26, RZ, R23, RZ, 0x33, !PT ;  /* 0x00000017ff1ae212 */ /* 0x000fe400078e33ff */
[----:B------:R-:W-:Y:S01]  /*1800*/  LEA.HI.X R15, R20, UR41, R15, 0x2, P4 ;  /* 0x00000029140f7c11 */ /* 0x000fe2000a0f140f */
[----:B0-----:R-:W-:Y:S01]  /*1810*/  IMAD.MOV R27, RZ, RZ, -R13 ;  /* 0x000000ffff1b7224 */ /* 0x001fe200078e0a0d */
[C---:B------:R-:W-:Y:S02]  /*1820*/  IADD3 R12, PT, PT, -R26.reuse, RZ, RZ ;  /* 0x000000ff1a0c7210 */ /* 0x040fe40007ffe1ff */
[----:B------:R-:W-:Y:S01]  /*1830*/  SEL R26, R26, RZ, P0 ;  /* 0x000000ff1a1a7207 */ /* 0x000fe20000000000 */
[----:B------:R-:W-:Y:S01]  /*1840*/  IMAD R27, R27, R24, RZ ;  /* 0x000000181b1b7224 */ /* 0x000fe200078e02ff */
[----:B------:R0:W-:Y:S01]  /*1850*/  STG.E desc[UR4][R14.64], R11 ;  /* 0x0000000b0e007986 */ /* 0x0001e2000c101904 */
[----:B------:R-:W-:-:S02]  /*1860*/  IMAD R21, R23, R12, R0 ;  /* 0x0000000c17157224 */ /* 0x000fc400078e0200 */
        /* <DEDUP_REMOVED lines=13> */
[----:B------:R-:W-:-:S06]  /*1940*/  @P5 VIADD R12, R12, 0x1 ;  /* 0x000000010c0c5836 */ /* 0x000fcc0000000000 */
[----:B------:R-:W-:Y:S02]  /*1950*/  @!P4 IADD3 R12, PT, PT, -R12, RZ, RZ ;  /* 0x000000ff0c0cc210 */ /* 0x000fe40007ffe1ff */
[----:B------:R-:W-:-:S05]  /*1960*/  @!P6 LOP3.LUT R12, RZ, R22, RZ, 0x33, !PT ;  /* 0x00000016ff0ce212 */ /* 0x000fca00078e33ff */
[----:B------:R-:W-:Y:S01]  /*1970*/  IMAD.MOV R13, RZ, RZ, -R12 ;  /* 0x000000ffff0d7224 */ /* 0x000fe200078e0a0c */
[----:B------:R-:W-:-:S03]  /*1980*/  SEL R12, R12, RZ, P1 ;  /* 0x000000ff0c0c7207 */ /* 0x000fc60000800000 */
[----:B------:R-:W-:Y:S02]  /*1990*/  IMAD R13, R22, R13, R21 ;  /* 0x0000000d160d7224 */ /* 0x000fe400078e0215 */
        /* <DEDUP_REMOVED lines=15> */
[----:B------:R-:W1:Y:S02]  /*1a90*/  @!P0 LDC R0, c[0x0][0x3e8] ;  /* 0x0000fa00ff008b82 */ /* 0x000e640000000800 */
[----:B-1----:R-:W-:Y:S01]  /*1aa0*/  FMNMX R13, R0, -INF , !PT ;  /* 0xff800000000d7809 */ /* 0x002fe20007800000 */
[----:B0-----:R-:W-:Y:S06]  /*1ab0*/  BRA.DIV UR4, `(.L_x_15580) ;  /* 0x0000000604887947 */ /* 0x001fec000b800000 */
[----:B------:R-:W0:Y:S01]  /*1ac0*/  SHFL.BFLY PT, R14, R13, 0x1, 0x1f ;  /* 0x0c201f000d0e7f89 */ /* 0x000e2200000e0000 */
[----:B------:R-:W-:Y:S01]  /*1ad0*/  MOV R12, 0x3bbb989d ;  /* 0x3bbb989d000c7802 */ /* 0x000fe20000000f00 */
        /* <DEDUP_REMOVED lines=13> */
.L_x_15594:
        /* <DEDUP_REMOVED lines=11> */
[----:B------:R-:W-:-:S07]  /*1c60*/  MOV R12, 0x1c80 ;  /* 0x00001c80000c7802 */ /* 0x000fce0000000f00 */
[----:B------:R-:W-:Y:S05]  /*1c70*/  CALL.REL.NOINC `($__internal_245_$__cuda_sm3x_div_rn_noftz_f32_slowpath) ;  /* 0x00000008009c7944 */ /* 0x000fea0003c00000 */
.L_x_15582:
[----:B------:R-:W-:Y:S05]  /*1c80*/  BSYNC.RECONVERGENT B1 ;  /* 0x0000000000017941 */ /* 0x000fea0003800200 */
.L_x_15581:
        /* <DEDUP_REMOVED lines=17> */
.L_x_15576:
[----:B------:R-:W-:Y:S05]  /*1da0*/  EXIT ;  /* 0x000000000000794d */ /* 0x000fea0003800000 */
.L_x_15573:
[----:B------:R-:W-:Y:S02]  /*1db0*/  HFMA2 R11, -RZ, RZ, 0, 1.847743988037109375e-06 ;  /* 0x0000001fff0b7431 */ /* 0x000fe400000001ff */
[----:B------:R-:W-:Y:S01]  /*1dc0*/  IMAD.MOV.U32 R12, RZ, RZ, 0x1 ;  /* 0x00000001ff0c7424 */ /* 0x000fe200078e00ff */
[----:B------:R-:W-:Y:S01]  /*1dd0*/  MOV R0, 0x437c0000 ;  /* 0x437c000000007802 */ /* 0x000fe20000000f00 */
[----:B------:R-:W-:Y:S02]  /*1de0*/  IMAD.MOV.U32 R15, RZ, RZ, -0x1 ;  /* 0xffffffffff0f7424 */ /* 0x000fe400078e00ff */
[----:B------:R-:W-:-:S07]  /*1df0*/  IMAD.MOV.U32 R7, RZ, RZ, 0x3bbb989d ;  /* 0x3bbb989dff077424 */ /* 0x000fce00078e00ff */
[----:B------:R-:W-:Y:S05]  /*1e00*/  WARPSYNC.COLLECTIVE R15, `(.L_x_15584) ;  /* 0x000000000f087348 */ /* 0x000fea0003c00000 */
[----:B------:R0:W1:Y:S02]  /*1e10*/  SHFL.BFLY P6, R14, R13, R12, R11 ;  /* 0x0c00000c0d0e7389 */ /* 0x00006400000c000b */
[----:B01----:R-:W-:Y:S05]  /*1e20*/  ENDCOLLECTIVE ;  /* 0x000000000000791b */ /* 0x003fea0003800000 */
.L_x_15584:
        /* <DEDUP_REMOVED lines=14> */
.L_x_15585:
[----:B------:R-:W-:Y:S05]  /*1f10*/  BRA `(.L_x_15586) ;  /* 0xffffffec00387947 */ /* 0x000fea000383ffff */
.L_x_15577:
[----:B------:R-:W-:Y:S01]  /*1f20*/  BSSY B1, `(.L_x_15587) ;  /* 0x0000007000017945 */ /* 0x000fe20003800000 */
[----:B------:R-:W-:Y:S01]  /*1f30*/  IMAD.MOV.U32 R12, RZ, RZ, 0x1 ;  /* 0x00000001ff0c7424 */ /* 0x000fe200078e00ff */
[----:B------:R-:W-:Y:S01]  /*1f40*/  MOV R11, 0x1f ;  /* 0x0000001f000b7802 */ /* 0x000fe20000000f00 */
[----:B------:R-:W-:-:S07]  /*1f50*/  IMAD.MOV.U32 R15, RZ, RZ, -0x1 ;  /* 0xffffffffff0f7424 */ /* 0x000fce00078e00ff */
[----:B------:R-:W-:Y:S05]  /*1f60*/  WARPSYNC.COLLECTIVE R15, `(.L_x_15588) ;  /* 0x000000000f087348 */ /* 0x000fea0003c00000 */
[----:B------:R0:W1:Y:S02]  /*1f70*/  SHFL.BFLY P6, R14, R13, R12, R11 ;  /* 0x0c00000c0d0e7389 */ /* 0x00006400000c000b */
[----:B01----:R-:W-:Y:S05]  /*1f80*/  ENDCOLLECTIVE ;  /* 0x000000000000791b */ /* 0x003fea0003800000 */
.L_x_15588:
[----:B------:R-:W-:Y:S05]  /*1f90*/  BSYNC B1 ;  /* 0x0000000000017941 */ /* 0x000fea0003800000 */
.L_x_15587:
[----:B------:R-:W-:Y:S01]  /*1fa0*/  FMNMX R13, R13, R14, !PT ;  /* 0x0000000e0d0d7209 */ /* 0x000fe20007800000 */
[----:B------:R-:W-:Y:S02]  /*1fb0*/  HFMA2 R11, -RZ, RZ, 3.7421875, 0 ;  /* 0x437c0000ff0b7431 */ /* 0x000fe400000001ff */
[----:B------:R-:W-:Y:S02]  /*1fc0*/  IMAD.MOV.U32 R15, RZ, RZ, -0x1 ;  /* 0xffffffffff0f7424 */ /* 0x000fe400078e00ff */
[----:B------:R-:W-:Y:S01]  /*1fd0*/  FADD R13, R0, -R13 ;  /* 0x8000000d000d7221 */ /* 0x000fe20000000000 */
        /* <DEDUP_REMOVED lines=15> */
.L_x_15589:
[----:B------:R-:W-:Y:S05]  /*20d0*/  BRA `(.L_x_15590) ;  /* 0xfffffff000e47947 */ /* 0x000fea000383ffff */
.L_x_15580:
[----:B------:R-:W-:Y:S01]  /*20e0*/  BSSY B1, `(.L_x_15591) ;  /* 0x0000007000017945 */ /* 0x000fe20003800000 */
[----:B------:R-:W-:Y:S01]  /*20f0*/  IMAD.MOV.U32 R12, RZ, RZ, 0x1 ;  /* 0x00000001ff0c7424 */ /* 0x000fe200078e00ff */
[----:B------:R-:W-:Y:S01]  /*2100*/  MOV R11, 0x1f ;  /* 0x0000001f000b7802 */ /* 0x000fe20000000f00 */
[----:B------:R-:W-:-:S07]  /*2110*/  IMAD.MOV.U32 R15, RZ, RZ, -0x1 ;  /* 0xffffffffff0f7424 */ /* 0x000fce00078e00ff */
[----:B------:R-:W-:Y:S05]  /*2120*/  WARPSYNC.COLLECTIVE R15, `(.L_x_15592) ;  /* 0x000000000f087348 */ /* 0x000fea0003c00000 */
[----:B------:R0:W1:Y:S02]  /*2130*/  SHFL.BFLY P6, R14, R13, R12, R11 ;  /* 0x0c00000c0d0e7389 */ /* 0x00006400000c000b */
[----:B01----:R-:W-:Y:S05]  /*2140*/  ENDCOLLECTIVE ;  /* 0x000000000000791b */ /* 0x003fea0003800000 */
.L_x_15592:
[----:B------:R-:W-:Y:S05]  /*2150*/  BSYNC B1 ;  /* 0x0000000000017941 */ /* 0x000fea0003800000 */
.L_x_15591:
        /* <DEDUP_REMOVED lines=19> */
.L_x_15593:
[----:B------:R-:W-:Y:S05]  /*2290*/  BRA `(.L_x_15594) ;  /* 0xfffffff800447947 */ /* 0x000fea000383ffff */
        .weak           $__internal_244_$__cuda_sm20_div_u64
        .type           $__internal_244_$__cuda_sm20_div_u64,@function
        .size           $__internal_244_$__cuda_sm20_div_u64,($__internal_245_$__cuda_sm3x_div_rn_noftz_f32_slowpath - $__internal_244_$__cuda_sm20_div_u64)
$__internal_244_$__cuda_sm20_div_u64:
[----:B------:R-:W-:-:S04]  /*22a0*/  IMAD.MOV.U32 R11, RZ, RZ, R19 ;  /* 0x000000ffff0b7224 */ /* 0x000fc800078e0013 */
[----:B------:R-:W0:Y:S08]  /*22b0*/  I2F.U64.RP R7, R10 ;  /* 0x0000000a00077312 */ /* 0x000e300000309000 */
[----:B0-----:R-:W0:Y:S02]  /*22c0*/  MUFU.RCP R7, R7 ;  /* 0x0000000700077308 */ /* 0x001e240000001000 */
[----:B0-----:R-:W-:-:S06]  /*22d0*/  IADD3 R4, PT, PT, R7, 0x1ffffffe, RZ ;  /* 0x1ffffffe07047810 */ /* 0x001fcc0007ffe0ff */
[----:B------:R-:W0:Y:S02]  /*22e0*/  F2I.U64.TRUNC R4, R4 ;  /* 0x0000000400047311 */ /* 0x000e24000020d800 */
[----:B0-----:R-:W-:-:S04]  /*22f0*/  IMAD.WIDE.U32 R12, R4, R10, RZ ;  /* 0x0000000a040c7225 */ /* 0x001fc800078e00ff */
[----:B------:R-:W-:Y:S01]  /*2300*/  IMAD R13, R4, R19, R13 ;  /* 0x00000013040d7224 */ /* 0x000fe200078e020d */
[----:B------:R-:W-:-:S03]  /*2310*/  IADD3 R15, P0, PT, RZ, -R12, RZ ;  /* 0x8000000cff0f7210 */ /* 0x000fc60007f1e0ff */
[----:B------:R-:W-:Y:S02]  /*2320*/  IMAD R13, R5, R10, R13 ;  /* 0x0000000a050d7224 */ /* 0x000fe400078e020d */
[----:B------:R-:W-:-:S04]  /*2330*/  IMAD.HI.U32 R12, R4, R15, RZ ;  /* 0x0000000f040c7227 */ /* 0x000fc800078e00ff */
[----:B------:R-:W-:Y:S02]  /*2340*/  IMAD.X R17, RZ, RZ, ~R13, P0 ;  /* 0x000000ffff117224 */ /* 0x000fe400000e0e0d */
[----:B------:R-:W-:Y:S02]  /*2350*/  IMAD.MOV.U32 R13, RZ, RZ, R4 ;  /* 0x000000ffff0d7224 */ /* 0x000fe400078e0004 */
[-C--:B------:R-:W-:Y:S02]  /*2360*/  IMAD R11, R5, R17.reuse, RZ ;  /* 0x00000011050b7224 */ /* 0x080fe400078e02ff */
[----:B------:R-:W-:-:S04]  /*2370*/  IMAD.WIDE.U32 R12, P0, R4, R17, R12 ;  /* 0x00000011040c7225 */ /* 0x000fc8000780000c */
[----:B------:R-:W-:-:S04]  /*2380*/  IMAD.HI.U32 R7, R5, R17, RZ ;  /* 0x0000001105077227 */ /* 0x000fc800078e00ff */
[----:B------:R-:W-:Y:S01]  /*2390*/  IMAD.HI.U32 R12, P1, R5, R15, R12 ;  /* 0x0000000f050c7227 */ /* 0x000fe2000782000c */
[----:B------:R-:W-:-:S04]  /*23a0*/  IADD3.X R7, PT, PT, R7, R5, RZ, P0, !PT ;  /* 0x0000000507077210 */ /* 0x000fc800007fe4ff */
        /* <DEDUP_REMOVED lines=28> */
[----:B------:R-:W-:-:S05]  /*2570*/  IMAD R5, R7, R10, R5 ;  /* 0x0000000a07057224 */ /* 0x000fca00078e0205 */
        /* <DEDUP_REMOVED lines=10> */
[----:B------:R-:W-:Y:S02]  /*2620*/  SEL R2, R4, R7, P0 ;  /* 0x0000000704027207 */ /* 0x000fe40000000000 */
[----:B------:R-:W-:Y:S01]  /*2630*/  ISETP.GE.U32.AND P0, PT, R3, R10, PT ;  /* 0x0000000a0300720c */ /* 0x000fe20003f06070 */
[----:B------:R-:W-:Y:S01]  /*2640*/  IMAD.MOV.U32 R3, RZ, RZ, 0x0 ;  /* 0x00000000ff037424 */ /* 0x000fe200078e00ff */
[----:B------:R-:W-:Y:S02]  /*2650*/  IADD3 R12, P2, PT, R11, 0x1, RZ ;  /* 0x000000010b0c7810 */ /* 0x000fe40007f5e0ff */
[----:B------:R-:W-:-:S02]  /*2660*/  ISETP.GE.U32.AND.EX P0, PT, R14, R19, PT, P0 ;  /* 0x000000130e00720c */ /* 0x000fc40003f06100 */
[-C--:B------:R-:W-:Y:S02]  /*2670*/  IADD3.X R13, PT, PT, RZ, R2.reuse, RZ, P2, !PT ;  /* 0x00000002ff0d7210 */ /* 0x080fe400017fe4ff */
[----:B------:R-:W-:Y:S02]  /*2680*/  ISETP.NE.AND.EX P1, PT, R19, RZ, PT, P1 ;  /* 0x000000ff1300720c */ /* 0x000fe40003f25310 */
[----:B------:R-:W-:Y:S01]  /*2690*/  SEL R13, R13, R2, P0 ;  /* 0x000000020d0d7207 */ /* 0x000fe20000000000 */
[----:B------:R-:W-:Y:S01]  /*26a0*/  IMAD.MOV.U32 R2, RZ, RZ, R0 ;  /* 0x000000ffff027224 */ /* 0x000fe200078e0000 */
[----:B------:R-:W-:Y:S02]  /*26b0*/  SEL R12, R12, R11, P0 ;  /* 0x0000000b0c0c7207 */ /* 0x000fe40000000000 */
[----:B------:R-:W-:Y:S02]  /*26c0*/  SEL R13, R13, 0xffffffff, P1 ;  /* 0xffffffff0d0d7807 */ /* 0x000fe40000800000 */
[----:B------:R-:W-:Y:S01]  /*26d0*/  SEL R12, R12, 0xffffffff, P1 ;  /* 0xffffffff0c0c7807 */ /* 0x000fe20000800000 */
[----:B------:R-:W-:Y:S06]  /*26e0*/  RET.REL.NODEC R2 `(_Z15SoftmaxWarpImplI22BroadcastScaleMaskLoadIffbLm3EiE11DirectStoreIffEfLi1ELi1ELi2ELi1ELb0EL9Algorithm0EEvT_T0_ll) ;  /* 0xffffffd802447950 */ /* 0x000fec0003c3ffff */
        .weak           $__internal_245_$__cuda_sm3x_div_rn_noftz_f32_slowpath
        .type           $__internal_245_$__cuda_sm3x_div_rn_noftz_f32_slowpath,@function
        .size           $__internal_245_$__cuda_sm3x_div_rn_noftz_f32_slowpath,(.L_x_37622 - $__internal_245_$__cuda_sm3x_div_rn_noftz_f32_slowpath)
$__internal_245_$__cuda_sm3x_div_rn_noftz_f32_slowpath:
        /* <DEDUP_REMOVED lines=34> */
.L_x_15596:
        /* <DEDUP_REMOVED lines=51> */
.L_x_15603:
[----:B------:R-:W-:-:S04]  /*2c40*/  LOP3.LUT R0, R0, 0x80000000, RZ, 0xc0, !PT ;  /* 0x8000000000007812 */ /* 0x000fc800078ec0ff */
[----:B------:R-:W-:Y:S01]  /*2c50*/  LOP3.LUT R0, R0, 0x7f800000, RZ, 0xfc, !PT ;  /* 0x7f80000000007812 */ /* 0x000fe200078efcff */
[----:B------:R-:W-:Y:S06]  /*2c60*/  BRA `(.L_x_15604) ;  /* 0x0000000000047947 */ /* 0x000fec0003800000 */
.L_x_15602:
[----:B------:R-:W-:-:S07]  /*2c70*/  IMAD R0, R27, 0x800000, R0 ;  /* 0x008000001b007824 */ /* 0x000fce00078e0200 */
.L_x_15604:
[----:B------:R-:W-:Y:S05]  /*2c80*/  BSYNC.RECONVERGENT B3 ;  /* 0x0000000000037941 */ /* 0x000fea0003800200 */
.L_x_15601:
[----:B------:R-:W-:Y:S05]  /*2c90*/  BRA `(.L_x_15605) ;  /* 0x0000000000207947 */ /* 0x000fea0003800000 */
.L_x_15600:
[----:B------:R-:W-:-:S04]  /*2ca0*/  LOP3.LUT R0, R11, 0x80000000, R0, 0x48, !PT ;  /* 0x800000000b007812 */ /* 0x000fc800078e4800 */
[----:B------:R-:W-:Y:S01]  /*2cb0*/  LOP3.LUT R0, R0, 0x7f800000, RZ, 0xfc, !PT ;  /* 0x7f80000000007812 */ /* 0x000fe200078efcff */
[----:B------:R-:W-:Y:S06]  /*2cc0*/  BRA `(.L_x_15605) ;  /* 0x0000000000147947 */ /* 0x000fec0003800000 */
.L_x_15599:
[----:B------:R-:W-:Y:S01]  /*2cd0*/  LOP3.LUT R0, R11, 0x80000000, R0, 0x48, !PT ;  /* 0x800000000b007812 */ /* 0x000fe200078e4800 */
[----:B------:R-:W-:Y:S06]  /*2ce0*/  BRA `(.L_x_15605) ;  /* 0x00000000000c7947 */ /* 0x000fec0003800000 */
.L_x_15598:
[----:B------:R-:W0:Y:S01]  /*2cf0*/  MUFU.RSQ R0, -QNAN ;  /* 0xffc0000000007908 */ /* 0x000e220000001400 */
[----:B------:R-:W-:Y:S05]  /*2d00*/  BRA `(.L_x_15605) ;  /* 0x0000000000047947 */ /* 0x000fea0003800000 */
.L_x_15597:
[----:B------:R-:W-:-:S07]  /*2d10*/  FADD.FTZ R0, R0, R11 ;  /* 0x0000000b00007221 */ /* 0x000fce0000010000 */
.L_x_15605:
[----:B------:R-:W-:Y:S05]  /*2d20*/  BSYNC.RECONVERGENT B2 ;  /* 0x0000000000027941 */ /* 0x000fea0003800200 */
.L_x_15595:
[----:B------:R-:W-:Y:S01]  /*2d30*/  IMAD.MOV.U32 R13, RZ, RZ, 0x0 ;  /* 0x00000000ff0d7424 */ /* 0x000fe200078e00ff */
[----:B0-----:R-:W-:-:S03]  /*2d40*/  MOV R11, R0 ;  /* 0x00000000000b7202 */ /* 0x001fc60000000f00 */
[----:B------:R-:W-:Y:S05]  /*2d50*/  RET.REL.NODEC R12 `(_Z15SoftmaxWarpImplI22BroadcastScaleMaskLoadIffbLm3EiE11DirectStoreIffEfLi1ELi1ELi2ELi1ELb0EL9Algorithm0EEvT_T0_ll) ;  /* 0xffffffd00ca87950 */ /* 0x000fea0003c3ffff */
.L_x_15606:
        /* <DEDUP_REMOVED lines=10> */
.L_x_37622:


//--------------------- .text._Z15SoftmaxWarpImplI22BroadcastScaleMaskLoadIffbLm3EiE11DirectStoreIffEfLi1ELi1ELi2ELi2ELb1EL9Algorithm0EEvT_T0_ll --------------------------
	.section	.text._Z15SoftmaxWarpImplI22BroadcastScaleMaskLoadIffbLm3EiE11DirectStoreIffEfLi1ELi1ELi2ELi2ELb1EL9Algorithm0EEvT_T0_ll,"ax",@progbits
	.align	128
        .global         _Z15SoftmaxWarpImplI22BroadcastScaleMaskLoadIffbLm3EiE11DirectStoreIffEfLi1ELi1ELi2ELi2ELb1EL9Algorithm0EEvT_T0_ll
        .type           _Z15SoftmaxWarpImplI22BroadcastScaleMaskLoadIffbLm3EiE11DirectStoreIffEfLi1ELi1ELi2ELi2ELb1EL9Algorithm0EEvT_T0_ll,@function
        .size           _Z15SoftmaxWarpImplI22BroadcastScaleMaskLoadIffbLm3EiE11DirectStoreIffEfLi1ELi1ELi2ELi2ELb1EL9Algorithm0EEvT_T0_ll,(.L_x_37623 - _Z15SoftmaxWarpImplI22BroadcastScaleMaskLoadIffbLm3EiE11DirectStoreIffEfLi1ELi1ELi2ELi2ELb1EL9Algorithm0EEvT_T0_ll)
        .other          _Z15SoftmaxWarpImplI22BroadcastScaleMaskLoadIffbLm3EiE11DirectStoreIffEfLi1ELi1ELi2ELi2ELb1EL9Algorithm0EEvT_T0_ll,@"STO_CUDA_ENTRY STV_DEFAULT"
_Z15SoftmaxWarpImplI22BroadcastScaleMaskLoadIffbLm3EiE11DirectStoreIffEfLi1ELi1ELi2ELi2ELb1EL9Algorithm0EEvT_T0_ll:
.text._Z15SoftmaxWarpImplI22BroadcastScaleMaskLoadIffbLm3EiE11DirectStoreIffEfLi1ELi1ELi2ELi2ELb1EL9Algorithm0EEvT_T0_ll:
        /* <DEDUP_REMOVED lines=29> */
.L_x_15607:
        /* <DEDUP_REMOVED lines=21> */
.L_x_15622:
        /* <DEDUP_REMOVED lines=87> */
.L_x_15610:
[----:B------:R-:W-:Y:S05]  /*0890*/  BSYNC.RECONVERGENT B1 ;  /* 0x0000000000017941 */ /* 0x000fea0003800200 */
.L_x_15609:
        /* <DEDUP_REMOVED lines=13> */
[----:B0-----:R-:W-:Y:S02]  /*0970*/  IADD3 R2, PT, PT, R12, 0xffffffe, RZ ;  /* 0x0ffffffe0c027810 */ /* 0x001fe40007ffe0ff */
[----:B--2---:R-:W-:-:S04]  /*0980*/  IABS R12, R19 ;  /* 0x00000013000c7213 */ /* 0x004fc80000000000 */
        /* <DEDUP_REMOVED lines=43> */
[----:B------:R-:W-:-:S04]  /*0c40*/  ISETP.NE.U32.AND P1, PT, R8, 0x1, PT ;  /* 0x000000010800780c */ /* 0x000fc80003f25070 */
        /* <DEDUP_REMOVED lines=25> */
.L_x_15612:
[----:B------:R-:W-:Y:S05]  /*0de0*/  BSYNC.RECONVERGENT B1 ;  /* 0x0000000000017941 */ /* 0x000fea0003800200 */
.L_x_15611:
[----:B------:R-:W-:-:S03]  /*0df0*/  UMOV UR4, 0xffffffff ;  /* 0xffffffff00047882 */ /* 0x000fc60000000000 */
[----:B------:R-:W-:Y:S05]  /*0e00*/  BRA.DIV UR4, `(.L_x_15613) ;  /* 0x0000000604707947 */ /* 0x000fea000b800000 */
[----:B------:R-:W0:Y:S01]  /*0e10*/  SHFL.BFLY PT, R3, R0, 0x1, 0x1f ;  /* 0x0c201f0000037f89 */ /* 0x000e2200000e0000 */
[----:B-1----:R-:W-:Y:S02]  /*0e20*/  HFMA2 R11, -RZ, RZ, 0.96630859375, -0.0022525787353515625 ;  /* 0x3bbb989dff0b7431 */ /* 0x002fe400000001ff */
[----:B------:R-:W-:Y:S01]  /*0e30*/  IMAD.MOV.U32 R12, RZ, RZ, 0x437c0000 ;  /* 0x437c0000ff0c7424 */ /* 0x000fe200078e00ff */
        /* <DEDUP_REMOVED lines=26> */
.L_x_15628:
        /* <DEDUP_REMOVED lines=11> */
[----:B--234-:R-:W-:Y:S05]  /*1090*/  CALL.REL.NOINC `($__internal_246_$__cuda_sm3x_div_rn_noftz_f32_slowpath) ;  /* 0x00000004009c7944 */ /* 0x01cfea0003c00000 */
.L_x_15615:
[----:B------:R-:W-:Y:S05]  /*10a0*/  BSYNC.RECONVERGENT B1 ;  /* 0x0000000000017941 */ /* 0x000fea0003800200 */
.L_x_15614:
        /* <DEDUP_REMOVED lines=19> */
.L_x_15617:
[----:B------:R-:W-:Y:S05]  /*11e0*/  BSYNC.RECONVERGENT B1 ;  /* 0x0000000000017941 */ /* 0x000fea0003800200 */
.L_x_15616:
[----:B------:R-:W-:Y:S01]  /*11f0*/  BSSY.RECONVERGENT B1, `(.L_x_15618) ;  /* 0x0000008000017945 */ /* 0x000fe20003800200 */
[----:B------:R-:W-:-:S03]  /*1200*/  FFMA R25, R25, R14, R10 ;  /* 0x0000000e19197223 */ /* 0x000fc6000000000a */
[----:B------:R-:W-:Y:S05]  /*1210*/  @!P1 BRA `(.L_x_15619) ;  /* 0x0000000000149947 */ /* 0x000fea0003800000 */
[----:B------:R-:W-:Y:S01]  /*1220*/  IMAD.MOV.U32 R2, RZ, RZ, R0 ;  /* 0x000000ffff027224 */ /* 0x000fe200078e0000 */
[----:B------:R-:W-:Y:S02]  /*1230*/  MOV R3, R11 ;  /* 0x0000000b00037202 */ /* 0x000fe40000000f00 */
[----:B------:R-:W-:-:S07]  /*1240*/  MOV R10, 0x1260 ;  /* 0x00001260000a7802 */ /* 0x000fce0000000f00 */
[----:B0-234-:R-:W-:Y:S05]  /*1250*/  CALL.REL.NOINC `($__internal_246_$__cuda_sm3x_div_rn_noftz_f32_slowpath) ;  /* 0x00000004002c7944 */ /* 0x01dfea0003c00000 */
[----:B------:R-:W-:-:S07]  /*1260*/  IMAD.MOV.U32 R25, RZ, RZ, R15 ;  /* 0x000000ffff197224 */ /* 0x000fce00078e000f */
.L_x_15619:
[----:B------:R-:W-:Y:S05]  /*1270*/  BSYNC.RECONVERGENT B1 ;  /* 0x0000000000017941 */ /* 0x000fea0003800200 */
.L_x_15618:
        /* <DEDUP_REMOVED lines=13> */
.L_x_15621:
[----:B------:R-:W-:Y:S05]  /*1350*/  BSYNC.RECONVERGENT B1 ;  /* 0x0000000000017941 */ /* 0x000fea0003800200 */
.L_x_15620:
[----:B------:R-:W-:-:S04]  /*1360*/  IADD3 R23, P0, PT, R21, R23, RZ ;  /* 0x0000001715177210 */ /* 0x000fc80007f1e0ff */
[----:B------:R-:W-:Y:S02]  /*1370*/  LEA.HI.X.SX32 R22, R21, R22, 0x1, P0 ;  /* 0x0000001615167211 */ /* 0x000fe400000f0eff */
[----:B------:R-:W-:-:S04]  /*1380*/  ISETP.GE.U32.AND P0, PT, R23, UR48, PT ;  /* 0x0000003017007c0c */ /* 0x000fc8000bf06070 */
[----:B------:R-:W-:-:S13]  /*1390*/  ISETP.GE.AND.EX P0, PT, R22, UR49, PT, P0 ;  /* 0x0000003116007c0c */ /* 0x000fda000bf06300 */
[----:B------:R-:W-:Y:S05]  /*13a0*/  @!P0 BRA `(.L_x_15622) ;  /* 0xffffffec00dc8947 */ /* 0x000fea000383ffff */
[----:B------:R-:W-:Y:S05]  /*13b0*/  BSYNC B0 ;  /* 0x0000000000007941 */ /* 0x000fea0003800000 */
.L_x_15608:
[----:B------:R-:W-:Y:S05]  /*13c0*/  EXIT ;  /* 0x000000000000794d */ /* 0x000fea0003800000 */
.L_x_15613:
[----:B------:R-:W-:Y:S01]  /*13d0*/  HFMA2 R12, -RZ, RZ, 0, 5.9604644775390625e-08 ;  /* 0x00000001ff0c7431 */ /* 0x000fe200000001ff */
[----:B------:R-:W-:Y:S01]  /*13e0*/  BSSY B1, `(.L_x_15623) ;  /* 0x0000007000017945 */ /* 0x000fe20003800000 */
[----:B------:R-:W-:Y:S02]  /*13f0*/  IMAD.MOV.U32 R13, RZ, RZ, R0 ;  /* 0x000000ffff0d7224 */ /* 0x000fe400078e0000 */
[----:B-1----:R-:W-:Y:S02]  /*1400*/  IMAD.MOV.U32 R11, RZ, RZ, 0x1f ;  /* 0x0000001fff0b7424 */ /* 0x002fe400078e00ff */
[----:B------:R-:W-:-:S07]  /*1410*/  IMAD.MOV.U32 R15, RZ, RZ, -0x1 ;  /* 0xffffffffff0f7424 */ /* 0x000fce00078e00ff */
[----:B--234-:R-:W-:Y:S05]  /*1420*/  WARPSYNC.COLLECTIVE R15, `(.L_x_15624) ;  /* 0x000000000f087348 */ /* 0x01cfea0003c00000 */
[----:B------:R0:W1:Y:S02]  /*1430*/  SHFL.BFLY P6, R14, R13, R12, R11 ;  /* 0x0c00000c0d0e7389 */ /* 0x00006400000c000b */
[----:B01234-:R-:W-:Y:S05]  /*1440*/  ENDCOLLECTIVE ;  /* 0x000000000000791b */ /* 0x01ffea0003800000 */
.L_x_15624:
[----:B------:R-:W-:Y:S05]  /*1450*/  BSYNC B1 ;  /* 0x0000000000017941 */ /* 0x000fea0003800000 */
.L_x_15623:
[----:B------:R-:W-:Y:S01]  /*1460*/  MOV R13, R2 ;  /* 0x00000002000d7202 */ /* 0x000fe20000000f00 */
[----:B------:R-:W-:Y:S01]  /*1470*/  IMAD.MOV.U32 R12, RZ, RZ, 0x1 ;  /* 0x00000001ff0c7424 */ /* 0x000fe200078e00ff */
[----:B------:R-:W-:Y:S01]  /*1480*/  MOV R15, 0xffffffff ;  /* 0xffffffff000f7802 */ /* 0x000fe20000000f00 */
[----:B------:R-:W-:Y:S02]  /*1490*/  IMAD.MOV.U32 R11, RZ, RZ, 0x1f ;  /* 0x0000001fff0b7424 */ /* 0x000fe400078e00ff */
[----:B------:R-:W-:Y:S02]  /*14a0*/  IMAD.MOV.U32 R3, RZ, RZ, R14 ;  /* 0x000000ffff037224 */ /* 0x000fe400078e000e */
[----:B------:R-:W-:-:S07]  /*14b0*/  IMAD.MOV.U32 R25, RZ, RZ, 0x437c0000 ;  /* 0x437c0000ff197424 */ /* 0x000fce00078e00ff */
[----:B------:R-:W-:Y:S05]  /*14c0*/  WARPSYNC.COLLECTIVE R15, `(.L_x_15625) ;  /* 0x000000000f087348 */ /* 0x000fea0003c00000 */
[----:B------:R0:W1:Y:S02]  /*14d0*/  SHFL.BFLY P6, R14, R13, R12, R11 ;  /* 0x0c00000c0d0e7389 */ /* 0x00006400000c000b */
[----:B01----:R-:W-:Y:S05]  /*14e0*/  ENDCOLLECTIVE ;  /* 0x000000000000791b */ /* 0x003fea0003800000 */
.L_x_15625:
[----:B------:R-:W-:Y:S01]  /*14f0*/  FMNMX R3, R3, R0, !PT ;  /* 0x0000000003037209 */ /* 0x000fe20007800000 */
[----:B------:R-:W-:-:S04]  /*1500*/  IMAD.MOV.U32 R0, RZ, RZ, 0x3bbb989d ;  /* 0x3bbb989dff007424 */ /* 0x000fc800078e00ff */
[----:B------:R-:W-:Y:S01]  /*1510*/  FADD R3, -R3, R16 ;  /* 0x0000001003037221 */ /* 0x000fe20000000100 */
[----:B------:R-:W-:-:S05]  /*1520*/  FMNMX R2, R14, R2, !PT ;  /* 0x000000020e027209 */ /* 0x000fca0007800000 */
[----:B------:R-:W-:Y:S01]  /*1530*/  FADD R27, -R2, R27 ;  /* 0x0000001b021b7221 */ /* 0x000fe20000000100 */
[----:B------:R-:W-:-:S03]  /*1540*/  FFMA.SAT R2, R3, R0, 0.5 ;  /* 0x3f00000003027423 */ /* 0x000fc60000002000 */
[----:B------:R-:W-:Y:S01]  /*1550*/  FFMA.SAT R0, R27, R0, 0.5 ;  /* 0x3f0000001b007423 */ /* 0x000fe20000002000 */
[----:B------:R-:W-:-:S03]  /*1560*/  FFMA.RM R2, R2, R25, 12582913 ;  /* 0x4b40000102027423 */ /* 0x000fc60000004019 */
[----:B------:R-:W-:Y:S01]  /*1570*/  FFMA.RM R25, R0, R25, 12582913 ;  /* 0x4b40000100197423 */ /* 0x000fe20000004019 */
[C---:B------:R-:W-:Y:S01]  /*1580*/  FADD R0, R2.reuse, -12583039 ;  /* 0xcb40007f02007421 */ /* 0x040fe20000000000 */
[----:B------:R-:W-:-:S03]  /*1590*/  SHF.L.U32 R2, R2, 0x17, RZ ;  /* 0x0000001702027819 */ /* 0x000fc600000006ff */
[----:B------:R-:W-:-:S04]  /*15a0*/  FFMA R0, R3, 1.4426950216293334961, -R0 ;  /* 0x3fb8aa3b03007823 */ /* 0x000fc80000000800 */
[----:B------:R-:W-:Y:S01]  /*15b0*/  FFMA R10, R3, 1.925963033500011079e-08, R0 ;  /* 0x32a57060030a7823 */ /* 0x000fe20000000000 */
[----:B------:R-:W-:-:S03]  /*15c0*/  FADD R0, R25, -12583039 ;  /* 0xcb40007f19007421 */ /* 0x000fc60000000000 */
[----:B------:R-:W0:Y:S01]  /*15d0*/  MUFU.EX2 R3, R10 ;  /* 0x0000000a00037308 */ /* 0x000e220000000800 */
[----:B------:R-:W-:-:S04]  /*15e0*/  FFMA R0, R27, 1.4426950216293334961, -R0 ;  /* 0x3fb8aa3b1b007823 */ /* 0x000fc80000000800 */
[----:B------:R-:W-:Y:S01]  /*15f0*/  FFMA R27, R27, 1.925963033500011079e-08, R0 ;  /* 0x32a570601b1b7823 */ /* 0x000fe20000000000 */
[----:B------:R-:W-:-:S05]  /*1600*/  IMAD.SHL.U32 R0, R25, 0x800000, RZ ;  /* 0x0080000019007824 */ /* 0x000fca00078e00ff */
[----:B------:R-:W1:Y:S01]  /*1610*/  MUFU.EX2 R27, R27 ;  /* 0x0000001b001b7308 */ /* 0x000e620000000800 */
[----:B0-----:R-:W-:-:S04]  /*1620*/  FMUL R2, R2, R3 ;  /* 0x0000000302027220 */ /* 0x001fc80000400000 */
[----:B------:R-:W-:-:S04]  /*1630*/  FADD R3, RZ, R2 ;  /* 0x00000002ff037221 */ /* 0x000fc80000000000 */
[----:B------:R-:W-:Y:S02]  /*1640*/  IMAD.MOV.U32 R13, RZ, RZ, R3 ;  /* 0x000000ffff0d7224 */ /* 0x000fe400078e0003 */
[----:B-1----:R-:W-:-:S07]  /*1650*/  FMUL R0, R0, R27 ;  /* 0x0000001b00007220 */ /* 0x002fce0000400000 */
[----:B------:R-:W-:Y:S05]  /*1660*/  WARPSYNC.COLLECTIVE R15, `(.L_x_15626) ;  /* 0x000000000f087348 */ /* 0x000fea0003c00000 */
[----:B------:R0:W1:Y:S02]  /*1670*/  SHFL.BFLY P6, R14, R13, R12, R11 ;  /* 0x0c00000c0d0e7389 */ /* 0x00006400000c000b */
[----:B01----:R-:W-:Y:S05]  /*1680*/  ENDCOLLECTIVE ;  /* 0x000000000000791b */ /* 0x003fea0003800000 */
.L_x_15626:
[----:B------:R-:W-:-:S04]  /*1690*/  FADD R10, RZ, R0 ;  /* 0x00000000ff0a7221 */ /* 0x000fc80000000000 */
[----:B------:R-:W-:Y:S01]  /*16a0*/  IMAD.MOV.U32 R13, RZ, RZ, R10 ;  /* 0x000000ffff0d7224 */ /* 0x000fe200078e000a */
[----:B------:R-:W-:-:S07]  /*16b0*/  MOV R16, R14 ;  /* 0x0000000e00107202 */ /* 0x000fce0000000f00 */
[----:B------:R-:W-:Y:S05]  /*16c0*/  WARPSYNC.COLLECTIVE R15, `(.L_x_15627) ;  /* 0x000000000f087348 */ /* 0x000fea0003c00000 */
[----:B------:R0:W1:Y:S02]  /*16d0*/  SHFL.BFLY P6, R14, R13, R12, R11 ;  /* 0x0c00000c0d0e7389 */ /* 0x00006400000c000b */
[----:B01----:R-:W-:Y:S05]  /*16e0*/  ENDCOLLECTIVE ;  /* 0x000000000000791b */ /* 0x003fea0003800000 */
.L_x_15627:
[----:B------:R-:W-:Y:S01]  /*16f0*/  FADD R3, R3, R16 ;  /* 0x0000001003037221 */ /* 0x000fe20000000000 */
[----:B------:R-:W-:Y:S06]  /*1700*/  BRA `(.L_x_15628) ;  /* 0xfffffff800347947 */ /* 0x000fec000383ffff */
        .weak           $__internal_246_$__cuda_sm3x_div_rn_noftz_f32_slowpath
        .type           $__internal_246_$__cuda_sm3x_div_rn_noftz_f32_slowpath,@function
        .size           $__internal_246_$__cuda_sm3x_div_rn_noftz_f32_slowpath,(.L_x_37623 - $__internal_246_$__cuda_sm3x_div_rn_noftz_f32_slowpath)
$__internal_246_$__cuda_sm3x_div_rn_noftz_f32_slowpath:
        /* <DEDUP_REMOVED lines=34> */
.L_x_15630:
        /* <DEDUP_REMOVED lines=51> */
.L_x_15637:
[----:B------:R-:W-:-:S04]  /*1c60*/  LOP3.LUT R2, R2, 0x80000000, RZ, 0xc0, !PT ;  /* 0x8000000002027812 */ /* 0x000fc800078ec0ff */
[----:B------:R-:W-:Y:S01]  /*1c70*/  LOP3.LUT R2, R2, 0x7f800000, RZ, 0xfc, !PT ;  /* 0x7f80000002027812 */ /* 0x000fe200078efcff */
[----:B------:R-:W-:Y:S06]  /*1c80*/  BRA `(.L_x_15638) ;  /* 0x0000000000047947 */ /* 0x000fec0003800000 */
.L_x_15636:
[----:B------:R-:W-:-:S07]  /*1c90*/  IMAD R2, R12, 0x800000, R2 ;  /* 0x008000000c027824 */ /* 0x000fce00078e0202 */
.L_x_15638:
[----:B------:R-:W-:Y:S05]  /*1ca0*/  BSYNC.RECONVERGENT B3 ;  /* 0x0000000000037941 */ /* 0x000fea0003800200 */
.L_x_15635:
[----:B------:R-:W-:Y:S05]  /*1cb0*/  BRA `(.L_x_15639) ;  /* 0x0000000000207947 */ /* 0x000fea0003800000 */
.L_x_15634:
[----:B------:R-:W-:-:S04]  /*1cc0*/  LOP3.LUT R2, R3, 0x80000000, R2, 0x48, !PT ;  /* 0x8000000003027812 */ /* 0x000fc800078e4802 */
[----:B------:R-:W-:Y:S01]  /*1cd0*/  LOP3.LUT R2, R2, 0x7f800000, RZ, 0xfc, !PT ;  /* 0x7f80000002027812 */ /* 0x000fe200078efcff */
[----:B------:R-:W-:Y:S06]  /*1ce0*/  BRA `(.L_x_15639) ;  /* 0x0000000000147947 */ /* 0x000fec0003800000 */
.L_x_15633:
[----:B------:R-:W-:Y:S01]  /*1cf0*/  LOP3.LUT R2, R3, 0x80000000, R2, 0x48, !PT ;  /* 0x8000000003027812 */ /* 0x000fe200078e4802 */
[----:B------:R-:W-:Y:S06]  /*1d00*/  BRA `(.L_x_15639) ;  /* 0x00000000000c7947 */ /* 0x000fec0003800000 */
.L_x_15632:
[----:B------:R-:W0:Y:S01]  /*1d10*/  MUFU.RSQ R2, -QNAN ;  /* 0xffc0000000027908 */ /* 0x000e220000001400 */
[----:B------:R-:W-:Y:S05]  /*1d20*/  BRA `(.L_x_15639) ;  /* 0x0000000000047947 */ /* 0x000fea0003800000 */
.L_x_15631:
[----:B------:R-:W-:-:S07]  /*1d30*/  FADD.FTZ R2, R2, R3 ;  /* 0x0000000302027221 */ /* 0x000fce0000010000 */
.L_x_15639:
[----:B------:R-:W-:Y:S05]  /*1d40*/  BSYNC.RECONVERGENT B2 ;  /* 0x0000000000027941 */ /* 0x000fea0003800200 */
.L_x_15629:
[----:B0-----:R-:W-:Y:S01]  /*1d50*/  IMAD.MOV.U32 R15, RZ, RZ, R2 ;  /* 0x000000ffff0f7224 */ /* 0x001fe200078e0002 */
[----:B------:R-:W-:Y:S01]  /*1d60*/  MOV R2, R10 ;  /* 0x0000000a00027202 */ /* 0x000fe20000000f00 */
[----:B------:R-:W-:-:S04]  /*1d70*/  IMAD.MOV.U32 R3, RZ, RZ, 0x0 ;  /* 0x00000000ff037424 */ /* 0x000fc800078e00ff */
[----:B------:R-:W-:Y:S05]  /*1d80*/  RET.REL.NODEC R2 `(_Z15SoftmaxWarpImplI22BroadcastScaleMaskLoadIffbLm3EiE11DirectStoreIffEfLi1ELi1ELi2ELi2ELb1EL9Algorithm0EEvT_T0_ll) ;  /* 0xffffffe0029c7950 */ /* 0x000fea0003c3ffff */
.L_x_15640:
        /* <DEDUP_REMOVED lines=15> */
.L_x_37623:


//--------------------- .text._Z15SoftmaxWarpImplI22BroadcastScaleMaskLoadIffbLm3EiE11DirectStoreIffEfLi1ELi1ELi2ELi2ELb0EL9Algorithm0EEvT_T0_ll --------------------------
	.section	.text._Z15SoftmaxWarpImplI22BroadcastScaleMaskLoadIffbLm3EiE11DirectStoreIffEfLi1ELi1ELi2ELi2ELb0EL9Algorithm0EEvT_T0_ll,"ax",@progbits
	.align	128
        .global         _Z15SoftmaxWarpImplI22BroadcastScaleMaskLoadIffbLm3EiE11DirectStoreIffEfLi1ELi1ELi2ELi2ELb0EL9Algorithm0EEvT_T0_ll
        .type           _Z15SoftmaxWarpImplI22BroadcastScaleMaskLoadIffbLm3EiE11DirectStoreIffEfLi1ELi1ELi2ELi2ELb0EL9Algorithm0EEvT_T0_ll,@function
        .size           _Z15SoftmaxWarpImplI22BroadcastScaleMaskLoadIffbLm3EiE11DirectStoreIffEfLi1ELi1ELi2ELi2ELb0EL9Algorithm0EEvT_T0_ll,(.L_x_37624 - _Z15SoftmaxWarpImplI22BroadcastScaleMaskLoadIffbLm3EiE11DirectStoreIffEfLi1ELi1ELi2ELi2ELb0EL9Algorithm0EEvT_T0_ll)
        .other          _Z15SoftmaxWarpImplI22BroadcastScaleMaskLoadIffbLm3EiE11DirectStoreIffEfLi1ELi1ELi2ELi2ELb0EL9Algorithm0EEvT_T0_ll,@"STO_CUDA_ENTRY STV_DEFAULT"
_Z15SoftmaxWarpImplI22BroadcastScaleMaskLoadIffbLm3EiE11DirectStoreIffEfLi1ELi1ELi2ELi2ELb0EL9Algorithm0EEvT_T0_ll:
.text._Z15SoftmaxWarpImplI22BroadcastScaleMaskLoadIffbLm3EiE11DirectStoreIffEfLi1ELi1ELi2ELi2ELb0EL9Algorithm0EEvT_T0_ll:
        /* <DEDUP_REMOVED lines=27> */
.L_x_15641:
        /* <DEDUP_REMOVED lines=18> */
.L_x_15648:
[----:B-1----:R-:W-:Y:S01]  /*02d0*/  IABS R2, R18 ;  /* 0x0000001200027213 */ /* 0x002fe20000000000 */
[----:B0-----:R-:W-:Y:S01]  /*02e0*/  IMAD R11, R10, UR48, R19 ;  /* 0x000000300a0b7c24 */ /* 0x001fe2000f8e0213 */
[C---:B---3--:R-:W-:Y:S02]  /*02f0*/  R2UR UR8, R6.reuse ;  /* 0x00000000060872ca */ /* 0x048fe400000e0000 */
        /* <DEDUP_REMOVED lines=10> */
[----:B--2---:R-:W-:-:S04]  /*03a0*/  IABS R0, R17 ;  /* 0x0000001100007213 */ /* 0x004fc80000000000 */
[----:B------:R0:W1:Y:S08]  /*03b0*/  F2I.FTZ.U32.TRUNC.NTZ R13, R12 ;  /* 0x0000000c000d7305 */ /* 0x000070000021f000 */
[----:B------:R-:W2:Y:S01]  /*03c0*/  I2F.RP R8, R0 ;  /* 0x0000000000087306 */ /* 0x000ea20000209400 */
[----:B0-----:R-:W-:Y:S02]  /*03d0*/  IMAD.MOV.U32 R12, RZ, RZ, RZ ;  /* 0x000000ffff0c7224 */ /* 0x001fe400078e00ff */
[----:B-1----:R-:W-:-:S04]  /*03e0*/  IMAD.MOV R3, RZ, RZ, -R13 ;  /* 0x000000ffff037224 */ /* 0x002fc800078e0a0d */
[----:B------:R-:W-:-:S04]  /*03f0*/  IMAD R3, R3, R2, RZ ;  /* 0x0000000203037224 */ /* 0x000fc800078e02ff */
[----:B------:R-:W-:Y:S01]  /*0400*/  IMAD.HI.U32 R13, R13, R3, R12 ;  /* 0x000000030d0d7227 */ /* 0x000fe200078e000c */
[----:B------:R-:W-:Y:S01]  /*0410*/  IABS R3, R11 ;  /* 0x0000000b00037213 */ /* 0x000fe20000000000 */
[----:B--2---:R-:W0:Y:S04]  /*0420*/  MUFU.RCP R8, R8 ;  /* 0x0000000800087308 */ /* 0x004e280000001000 */
[----:B------:R-:W-:-:S04]  /*0430*/  IMAD.HI.U32 R4, R13, R15, RZ ;  /* 0x0000000f0d047227 */ /* 0x000fc800078e00ff */
[----:B------:R-:W-:Y:S01]  /*0440*/  IMAD.HI.U32 R13, R13, R3, RZ ;  /* 0x000000030d0d7227 */ /* 0x000fe200078e00ff */
[----:B------:R-:W-:-:S05]  /*0450*/  IADD3 R12, PT, PT, -R4, RZ, RZ ;  /* 0x000000ff040c7210 */ /* 0x000fca0007ffe1ff */
[----:B------:R-:W-:Y:S02]  /*0460*/  IMAD R15, R2, R12, R15 ;  /* 0x0000000c020f7224 */ /* 0x000fe400078e020f */
[----:B------:R-:W-:-:S03]  /*0470*/  IMAD.MOV R12, RZ, RZ, -R13 ;  /* 0x000000ffff0c7224 */ /* 0x000fc600078e0a0d */
        /* <DEDUP_REMOVED lines=23> */
[----:B0-----:R-:W-:Y:S02]  /*05f0*/  IMAD.MOV R2, RZ, RZ, -R3 ;  /* 0x000000ffff027224 */ /* 0x001fe400078e0a03 */
[----:B------:R-:W-:Y:S01]  /*0600*/  IMAD R22, R18, R22, R5 ;  /* 0x0000001612167224 */ /* 0x000fe200078e0205 */
[----:B------:R-:W-:Y:S01]  /*0610*/  SEL R8, R8, R13, !P2 ;  /* 0x0000000d08087207 */ /* 0x000fe20005000000 */
[----:B------:R-:W-:Y:S02]  /*0620*/  IMAD.MOV.U32 R13, RZ, RZ, R2 ;  /* 0x000000ffff0d7224 */ /* 0x000fe400078e0002 */
[----:B------:R-:W-:Y:S01]  /*0630*/  IMAD.MOV.U32 R2, RZ, RZ, RZ ;  /* 0x000000ffff027224 */ /* 0x000fe200078e00ff */
[----:B------:R-:W-:Y:S01]  /*0640*/  IABS R12, R22 ;  /* 0x00000016000c7213 */ /* 0x000fe20000000000 */
[----:B------:R-:W-:Y:S01]  /*0650*/  IMAD R13, R13, R0, RZ ;  /* 0x000000000d0d7224 */ /* 0x000fe200078e02ff */
[----:B------:R-:W-:Y:S01]  /*0660*/  LOP3.LUT R24, R22, R17, RZ, 0x3c, !PT ;  /* 0x0000001116187212 */ /* 0x000fe200078e3cff */
[----:B------:R-:W-:-:S02]  /*0670*/  IMAD.MOV R20, RZ, RZ, -R8 ;  /* 0x000000ffff147224 */ /* 0x000fc400078e0a08 */
[----:B------:R-:W-:Y:S01]  /*0680*/  IMAD.HI.U32 R2, R3, R13, R2 ;  /* 0x0000000d03027227 */ /* 0x000fe200078e0002 */
[----:B------:R-:W-:Y:S02]  /*0690*/  MOV R3, R12 ;  /* 0x0000000c00037202 */ /* 0x000fe40000000f00 */
[----:B------:R-:W-:Y:S01]  /*06a0*/  ISETP.GE.AND P2, PT, R24, RZ, PT ;  /* 0x000000ff1800720c */ /* 0x000fe20003f46270 */
[----:B------:R-:W-:Y:S02]  /*06b0*/  IMAD R20, R18, R20, R11 ;  /* 0x0000001412147224 */ /* 0x000fe400078e020b */
[----:B------:R-:W-:-:S03]  /*06c0*/  IMAD.HI.U32 R23, R2, R3, RZ ;  /* 0x0000000302177227 */ /* 0x000fc600078e00ff */
[----:B------:R-:W-:Y:S01]  /*06d0*/  IABS R15, R20 ;  /* 0x00000014000f7213 */ /* 0x000fe20000000000 */
[----:B------:R-:W-:-:S04]  /*06e0*/  IMAD.MOV R12, RZ, RZ, -R23 ;  /* 0x000000ffff0c7224 */ /* 0x000fc800078e0a17 */
[----:B------:R-:W-:-:S04]  /*06f0*/  IMAD.HI.U32 R21, R2, R15, RZ ;  /* 0x0000000f02157227 */ /* 0x000fc800078e00ff */
        /* <DEDUP_REMOVED lines=8> */
[-C--:B------:R-:W-:Y:S01]  /*0780*/  ISETP.GE.U32.AND P1, PT, R3, R0.reuse, PT ;  /* 0x000000000300720c */ /* 0x080fe20003f26070 */
[----:B------:R-:W-:Y:S01]  /*0790*/  @!P3 VIADD R21, R21, 0x1 ;  /* 0x000000011515b836 */ /* 0x000fe20000000000 */
[-C--:B------:R-:W-:Y:S01]  /*07a0*/  @!P3 IADD3 R15, PT, PT, R15, -R0.reuse, RZ ;  /* 0x800000000f0fb210 */ /* 0x080fe20007ffe0ff */
[----:B------:R-:W1:Y:S01]  /*07b0*/  LDC.64 R2, c[0x0][0x398] ;  /* 0x0000e600ff027b82 */ /* 0x000e620000000a00 */
[----:B------:R-:W-:Y:S02]  /*07c0*/  ISETP.NE.AND P3, PT, R17, RZ, PT ;  /* 0x000000ff1100720c */ /* 0x000fe40003f65270 */
[----:B------:R-:W-:Y:S02]  /*07d0*/  ISETP.GE.U32.AND P0, PT, R15, R0, PT ;  /* 0x000000000f00720c */ /* 0x000fe40003f06070 */
[----:B------:R-:W-:-:S03]  /*07e0*/  LOP3.LUT R0, R20, R17, RZ, 0x3c, !PT ;  /* 0x0000001114007212 */ /* 0x000fc600078e3cff */
[----:B------:R-:W2:Y:S02]  /*07f0*/  LDC.64 R14, c[0x0][0x3a0] ;  /* 0x0000e800ff0e7b82 */ /* 0x000ea40000000a00 */
[----:B------:R-:W-:Y:S01]  /*0800*/  @P1 VIADD R23, R23, 0x1 ;  /* 0x0000000117171836 */ /* 0x000fe20000000000 */
[----:B------:R-:W-:Y:S02]  /*0810*/  ISETP.GE.AND P1, PT, R0, RZ, PT ;  /* 0x000000ff0000720c */ /* 0x000fe40003f26270 */
[----:B------:R-:W-:Y:S01]  /*0820*/  LOP3.LUT R0, RZ, R17, RZ, 0x33, !PT ;  /* 0x00000011ff007212 */ /* 0x000fe200078e33ff */
[----:B------:R-:W-:Y:S02]  /*0830*/  @!P2 IMAD.MOV R23, RZ, RZ, -R23 ;  /* 0x000000ffff17a224 */ /* 0x000fe400078e0a17 */
[----:B------:R-:W-:Y:S02]  /*0840*/  @P0 IADD3 R21, PT, PT, R21, 0x1, RZ ;  /* 0x0000000115150810 */ /* 0x000fe40007ffe0ff */
[----:B0-----:R-:W-:-:S02]  /*0850*/  ISETP.NE.U32.AND P0, PT, R12, 0x1, PT ;  /* 0x000000010c00780c */ /* 0x001fc40003f05070 */
[----:B------:R-:W-:Y:S02]  /*0860*/  SEL R23, R0, R23, !P3 ;  /* 0x0000001700177207 */ /* 0x000fe40005800000 */
[----:B------:R-:W-:Y:S02]  /*0870*/  ISETP.NE.AND.EX P0, PT, R13, RZ, PT, P0 ;  /* 0x000000ff0d00720c */ /* 0x000fe40003f05300 */
[----:B-1----:R-:W-:Y:S01]  /*0880*/  ISETP.NE.U32.AND P2, PT, R2, 0x1, PT ;  /* 0x000000010200780c */ /* 0x002fe20003f45070 */
[----:B------:R-:W-:Y:S01]  /*0890*/  @!P1 IMAD.MOV R21, RZ, RZ, -R21 ;  /* 0x000000ffff159224 */ /* 0x000fe200078e0a15 */
[----:B------:R-:W-:Y:S01]  /*08a0*/  SEL R4, R4, RZ, P0 ;  /* 0x000000ff04047207 */ /* 0x000fe20000000000 */
[----:B------:R-:W-:Y:S01]  /*08b0*/  IMAD.MOV R2, RZ, RZ, -R23 ;  /* 0x000000ffff027224 */ /* 0x000fe200078e0a17 */
[----:B------:R-:W-:Y:S02]  /*08c0*/  ISETP.NE.AND.EX P2, PT, R3, RZ, PT, P2 ;  /* 0x000000ff0300720c */ /* 0x000fe40003f45320 */
[----:B------:R-:W-:Y:S01]  /*08d0*/  SEL R0, R0, R21, !P3 ;  /* 0x0000001500007207 */ /* 0x000fe20005800000 */
[----:B------:R-:W-:Y:S01]  /*08e0*/  IMAD R22, R17, R2, R22 ;  /* 0x0000000211167224 */ /* 0x000fe200078e0216 */
[----:B--2---:R-:W-:Y:S01]  /*08f0*/  ISETP.NE.U32.AND P1, PT, R14, 0x1, PT ;  /* 0x000000010e00780c */ /* 0x004fe20003f25070 */
[----:B------:R-:W-:Y:S01]  /*0900*/  IMAD R4, R4, UR46, RZ ;  /* 0x0000002e04047c24 */ /* 0x000fe2000f8e02ff */
[----:B------:R-:W-:-:S02]  /*0910*/  SEL R23, R23, RZ, P2 ;  /* 0x000000ff17177207 */ /* 0x000fc40001000000 */
[----:B------:R-:W-:Y:S02]  /*0920*/  ISETP.NE.AND.EX P1, PT, R15, RZ, PT, P1 ;  /* 0x000000ff0f00720c */ /* 0x000fe40003f25310 */
[----:B------:R-:W-:Y:S01]  /*0930*/  IADD3 R2, PT, PT, -R0, RZ, RZ ;  /* 0x000000ff00027210 */ /* 0x000fe20007ffe1ff */
[----:B------:R-:W-:Y:S01]  /*0940*/  IMAD R23, R23, UR47, R4 ;  /* 0x0000002f17177c24 */ /* 0x000fe2000f8e0204 */
[----:B------:R-:W-:Y:S02]  /*0950*/  SEL R22, R22, RZ, P1 ;  /* 0x000000ff16167207 */ /* 0x000fe40000800000 */
[----:B------:R-:W-:Y:S01]  /*0960*/  SEL R8, R8, RZ, P0 ;  /* 0x000000ff08087207 */ /* 0x000fe20000000000 */
[----:B------:R-:W-:Y:S01]  /*0970*/  IMAD R20, R17, R2, R20 ;  /* 0x0000000211147224 */ /* 0x000fe200078e0214 */
[----:B------:R-:W-:Y:S01]  /*0980*/  SEL R0, R0, RZ, P2 ;  /* 0x000000ff00007207 */ /* 0x000fe20001000000 */
[----:B------:R-:W-:Y:S01]  /*0990*/  IMAD R22, R22, UR49, R23 ;  /* 0x0000003116167c24 */ /* 0x000fe2000f8e0217 */
[----:B------:R-:W-:Y:S01]  /*09a0*/  SHF.R.S64 R12, RZ, 0x1e, R11 ;  /* 0x0000001eff0c7819 */ /* 0x000fe2000000100b */
[----:B------:R-:W-:Y:S01]  /*09b0*/  IMAD R3, R8, UR46, RZ ;  /* 0x0000002e08037c24 */ /* 0x000fe2000f8e02ff */
[----:B------:R-:W-:-:S02]  /*09c0*/  SEL R20, R20, RZ, P1 ;  /* 0x000000ff14147207 */ /* 0x000fc40000800000 */
[----:B------:R-:W-:Y:S01]  /*09d0*/  IADD3 R2, P0, PT, R22, UR38, RZ ;  /* 0x0000002616027c10 */ /* 0x000fe2000ff1e0ff */
[----:B------:R-:W-:-:S03]  /*09e0*/  IMAD R13, R0, UR47, R3 ;  /* 0x0000002f000d7c24 */ /* 0x000fc6000f8e0203 */
[----:B------:R-:W-:Y:S01]  /*09f0*/  LEA.HI.X.SX32 R3, R22, UR39, 0x1, P0 ;  /* 0x0000002716037c11 */ /* 0x000fe200080f0eff */
[----:B------:R-:W-:Y:S01]  /*0a00*/  IMAD R0, R20, UR49, R13 ;  /* 0x0000003114007c24 */ /* 0x000fe2000f8e020d */
[----:B------:R-:W-:Y:S02]  /*0a10*/  IADD3 R12, P0, PT, R12, UR36, RZ ;  /* 0x000000240c0c7c10 */ /* 0x000fe4000ff1e0ff */
[----:B------:R-:W-:Y:S01]  /*0a20*/  SHF.R.S64 R20, RZ, 0x1e, R5 ;  /* 0x0000001eff147819 */ /* 0x000fe20000001005 */
[----:B------:R-:W2:Y:S01]  /*0a30*/  LDG.E.U8 R2, desc[UR8][R2.64] ;  /* 0x0000000802027981 */ /* 0x000ea2000c1e1100 */
[C---:B------:R-:W-:Y:S02]  /*0a40*/  IADD3 R14, P1, PT, R0.reuse, UR38, RZ ;  /* 0x00000026000e7c10 */ /* 0x040fe4000ff3e0ff */
[----:B------:R-:W-:Y:S02]  /*0a50*/  LEA.HI.X.SX32 R13, R11, UR37, 0x2, P0 ;  /* 0x000000250b0d7c11 */ /* 0x000fe400080f16ff */
[----:B------:R-:W-:-:S02]  /*0a60*/  LEA.HI.X.SX32 R15, R0, UR39, 0x1, P1 ;  /* 0x00000027000f7c11 */ /* 0x000fc400088f0eff */
[----:B------:R-:W-:Y:S01]  /*0a70*/  IADD3 R20, P0, PT, R20, UR36, RZ ;  /* 0x0000002414147c10 */ /* 0x000fe2000ff1e0ff */
[----:B------:R-:W3:Y:S03]  /*0a80*/  LDG.E R12, desc[UR4][R12.64] ;  /* 0x000000040c0c7981 */ /* 0x000ee6000c1e1900 */
[----:B------:R-:W-:Y:S01]  /*0a90*/  LEA.HI.X.SX32 R21, R5, UR37, 0x2, P0 ;  /* 0x0000002505157c11 */ /* 0x000fe200080f16ff */
[----:B------:R-:W4:Y:S01]  /*0aa0*/  LDG.E.U8 R14, desc[UR6][R14.64] ;  /* 0x000000060e0e7981 */ /* 0x000f22000c1e1100 */
        /* <DEDUP_REMOVED lines=12> */
[----:B------:R-:W-:Y:S02]  /*0b70*/  IMAD.MOV.U32 R11, RZ, RZ, 0x3bbb989d ;  /* 0x3bbb989dff0b7424 */ /* 0x000fe400078e00ff */
[----:B------:R-:W-:Y:S01]  /*0b80*/  IMAD.MOV.U32 R12, RZ, RZ, 0x437c0000 ;  /* 0x437c0000ff0c7424 */ /* 0x000fe200078e00ff */
        /* <DEDUP_REMOVED lines=12> */
[----:B------:R-:W-:Y:S02]  /*0c50*/  SHF.L.U32 R0, R0, 0x17, RZ ;  /* 0x0000001700007819 */ /* 0x000fe400000006ff */
        /* <DEDUP_REMOVED lines=13> */
.L_x_15654:
        /* <DEDUP_REMOVED lines=11> */
[----:B------:R-:W-:Y:S05]  /*0de0*/  CALL.REL.NOINC `($__internal_247_$__cuda_sm3x_div_rn_noftz_f32_slowpath) ;  /* 0x0000000400707944 */ /* 0x000fea0003c00000 */
.L_x_15645:
[----:B------:R-:W-:Y:S05]  /*0df0*/  BSYNC.RECONVERGENT B1 ;  /* 0x0000000000017941 */ /* 0x000fea0003800200 */
.L_x_15644:
        /* <DEDUP_REMOVED lines=23> */
[----:B------:R-:W-:Y:S05]  /*0f70*/  CALL.REL.NOINC `($__internal_247_$__cuda_sm3x_div_rn_noftz_f32_slowpath) ;  /* 0x00000004000c7944 */ /* 0x000fea0003c00000 */
[----:B------:R-:W-:-:S07]  /*0f80*/  IMAD.MOV.U32 R15, RZ, RZ, R13 ;  /* 0x000000ffff0f7224 */ /* 0x000fce00078e000d */
.L_x_15647:
[----:B------:R-:W-:Y:S05]  /*0f90*/  BSYNC.RECONVERGENT B1 ;  /* 0x0000000000017941 */ /* 0x000fea0003800200 */
.L_x_15646:
        /* <DEDUP_REMOVED lines=12> */
.L_x_15642:
[----:B------:R-:W-:Y:S05]  /*1060*/  EXIT ;  /* 0x000000000000794d */ /* 0x000fea0003800000 */
.L_x_15643:
[----:B------:R-:W-:Y:S01]  /*1070*/  HFMA2 R12, -RZ, RZ, 0, 5.9604644775390625e-08 ;  /* 0x00000001ff0c7431 */ /* 0x000fe200000001ff */
[----:B------:R-:W-:Y:S01]  /*1080*/  BSSY B1, `(.L_x_15649) ;  /* 0x0000007000017945 */ /* 0x000fe20003800000 */
[----:B------:R-:W-:Y:S02]  /*1090*/  IMAD.MOV.U32 R13, RZ, RZ, R3 ;  /* 0x000000ffff0d7224 */ /* 0x000fe400078e0003 */
[----:B------:R-:W-:Y:S02]  /*10a0*/  IMAD.MOV.U32 R11, RZ, RZ, 0x1f ;  /* 0x0000001fff0b7424 */ /* 0x000fe400078e00ff */
[----:B------:R-:W-:-:S07]  /*10b0*/  IMAD.MOV.U32 R15, RZ, RZ, -0x1 ;  /* 0xffffffffff0f7424 */ /* 0x000fce00078e00ff */
[----:B------:R-:W-:Y:S05]  /*10c0*/  WARPSYNC.COLLECTIVE R15, `(.L_x_15650) ;  /* 0x000000000f087348 */ /* 0x000fea0003c00000 */
[----:B------:R0:W1:Y:S02]  /*10d0*/  SHFL.BFLY P6, R14, R13, R12, R11 ;  /* 0x0c00000c0d0e7389 */ /* 0x00006400000c000b */
[----:B01----:R-:W-:Y:S05]  /*10e0*/  ENDCOLLECTIVE ;  /* 0x000000000000791b */ /* 0x003fea0003800000 */
.L_x_15650:
[----:B------:R-:W-:Y:S05]  /*10f0*/  BSYNC B1 ;  /* 0x0000000000017941 */ /* 0x000fea0003800000 */
.L_x_15649:
[----:B------:R-:W-:Y:S01]  /*1100*/  MOV R13, R0 ;  /* 0x00000000000d7202 */ /* 0x000fe20000000f00 */
[----:B------:R-:W-:Y:S02]  /*1110*/  IMAD.MOV.U32 R12, RZ, RZ, 0x1 ;  /* 0x00000001ff0c7424 */ /* 0x000fe400078e00ff */
[----:B------:R-:W-:Y:S02]  /*1120*/  HFMA2 R5, -RZ, RZ, 0.96630859375, -0.0022525787353515625 ;  /* 0x3bbb989dff057431 */ /* 0x000fe400000001ff */
[----:B------:R-:W-:Y:S02]  /*1130*/  IMAD.MOV.U32 R11, RZ, RZ, 0x1f ;  /* 0x0000001fff0b7424 */ /* 0x000fe400078e00ff */
[----:B------:R-:W-:Y:S02]  /*1140*/  IMAD.MOV.U32 R15, RZ, RZ, -0x1 ;  /* 0xffffffffff0f7424 */ /* 0x000fe400078e00ff */
[----:B------:R-:W-:Y:S02]  /*1150*/  IMAD.MOV.U32 R2, RZ, RZ, R14 ;  /* 0x000000ffff027224 */ /* 0x000fe400078e000e */
[----:B------:R-:W-:-:S07]  /*1160*/  IMAD.MOV.U32 R21, RZ, RZ, 0x437c0000 ;  /* 0x437c0000ff157424 */ /* 0x000fce00078e00ff */
[----:B------:R-:W-:Y:S05]  /*1170*/  WARPSYNC.COLLECTIVE R15, `(.L_x_15651) ;  /* 0x000000000f087348 */ /* 0x000fea0003c00000 */
[----:B------:R0:W1:Y:S02]  /*1180*/  SHFL.BFLY P6, R14, R13, R12, R11 ;  /* 0x0c00000c0d0e7389 */ /* 0x00006400000c000b */
[----:B01----:R-:W-:Y:S05]  /*1190*/  ENDCOLLECTIVE ;  /* 0x000000000000791b */ /* 0x003fea0003800000 */
.L_x_15651:
        /* <DEDUP_REMOVED lines=8> */
[----:B------:R-:W-:Y:S02]  /*1220*/  IMAD.SHL.U32 R0, R0, 0x800000, RZ ;  /* 0x0080000000007824 */ /* 0x000fe400078e00ff */
        /* <DEDUP_REMOVED lines=10> */
[----:B------:R-:W-:-:S05]  /*12d0*/  FADD R3, RZ, R2 ;  /* 0x00000002ff037221 */ /* 0x000fca0000000000 */
[----:B------:R-:W-:Y:S01]  /*12e0*/  MOV R13, R3 ;  /* 0x00000003000d7202 */ /* 0x000fe20000000f00 */
[----:B-1----:R-:W-:-:S07]  /*12f0*/  FMUL R0, R0, R5 ;  /* 0x0000000500007220 */ /* 0x002fce0000400000 */
[----:B------:R-:W-:Y:S05]  /*1300*/  WARPSYNC.COLLECTIVE R15, `(.L_x_15652) ;  /* 0x000000000f087348 */ /* 0x000fea0003c00000 */
[----:B------:R0:W1:Y:S02]  /*1310*/  SHFL.BFLY P6, R14, R13, R12, R11 ;  /* 0x0c00000c0d0e7389 */ /* 0x00006400000c000b */
[----:B01----:R-:W-:Y:S05]  /*1320*/  ENDCOLLECTIVE ;  /* 0x000000000000791b */ /* 0x003fea0003800000 */
.L_x_15652:
[----:B------:R-:W-:-:S04]  /*1330*/  FADD R4, RZ, R0 ;  /* 0x00000000ff047221 */ /* 0x000fc80000000000 */
[----:B------:R-:W-:Y:S02]  /*1340*/  IMAD.MOV.U32 R13, RZ, RZ, R4 ;  /* 0x000000ffff0d7224 */ /* 0x000fe400078e0004 */
[----:B------:R-:W-:-:S07]  /*1350*/  IMAD.MOV.U32 R8, RZ, RZ, R14 ;  /* 0x000000ffff087224 */ /* 0x000fce00078e000e */
[----:B------:R-:W-:Y:S05]  /*1360*/  WARPSYNC.COLLECTIVE R15, `(.L_x_15653) ;  /* 0x000000000f087348 */ /* 0x000fea0003c00000 */
[----:B------:R0:W1:Y:S02]  /*1370*/  SHFL.BFLY P6, R14, R13, R12, R11 ;  /* 0x0c00000c0d0e7389 */ /* 0x00006400000c000b */
[----:B01----:R-:W-:Y:S05]  /*1380*/  ENDCOLLECTIVE ;  /* 0x000000000000791b */ /* 0x003fea0003800000 */
.L_x_15653:
[----:B------:R-:W-:Y:S01]  /*1390*/  FADD R3, R3, R8 ;  /* 0x0000000803037221 */ /* 0x000fe20000000000 */
[----:B------:R-:W-:Y:S06]  /*13a0*/  BRA `(.L_x_15654) ;  /* 0xfffffff800607947 */ /* 0x000fec000383ffff */
        .weak           $__internal_247_$__cuda_sm3x_div_rn_noftz_f32_slowpath
        .type           $__internal_247_$__cuda_sm3x_div_rn_noftz_f32_slowpath,@function
        .size           $__internal_247_$__cuda_sm3x_div_rn_noftz_f32_slowpath,(.L_x_37624 - $__internal_247_$__cuda_sm3x_div_rn_noftz_f32_slowpath)
$__internal_247_$__cuda_sm3x_div_rn_noftz_f32_slowpath:
        /* <DEDUP_REMOVED lines=34> */
.L_x_15656:
        /* <DEDUP_REMOVED lines=51> */
.L_x_15663:
[----:B------:R-:W-:-:S04]  /*1900*/  LOP3.LUT R2, R2, 0x80000000, RZ, 0xc0, !PT ;  /* 0x8000000002027812 */ /* 0x000fc800078ec0ff */
[----:B------:R-:W-:Y:S01]  /*1910*/  LOP3.LUT R2, R2, 0x7f800000, RZ, 0xfc, !PT ;  /* 0x7f80000002027812 */ /* 0x000fe200078efcff */
[----:B------:R-:W-:Y:S06]  /*1920*/  BRA `(.L_x_15664) ;  /* 0x0000000000047947 */ /* 0x000fec0003800000 */
.L_x_15662:
[----:B------:R-:W-:-:S07]  /*1930*/  IMAD R2, R13, 0x800000, R2 ;  /* 0x008000000d027824 */ /* 0x000fce00078e0202 */
.L_x_15664:
[----:B------:R-:W-:Y:S05]  /*1940*/  BSYNC.RECONVERGENT B3 ;  /* 0x0000000000037941 */ /* 0x000fea0003800200 */
.L_x_15661:
[----:B------:R-:W-:Y:S05]  /*1950*/  BRA `(.L_x_15665) ;  /* 0x0000000000207947 */ /* 0x000fea0003800000 */
.L_x_15660:
[----:B------:R-:W-:-:S04]  /*1960*/  LOP3.LUT R2, R3, 0x80000000, R2, 0x48, !PT ;  /* 0x8000000003027812 */ /* 0x000fc800078e4802 */
[----:B------:R-:W-:Y:S01]  /*1970*/  LOP3.LUT R2, R2, 0x7f800000, RZ, 0xfc, !PT ;  /* 0x7f80000002027812 */ /* 0x000fe200078efcff */
[----:B------:R-:W-:Y:S06]  /*1980*/  BRA `(.L_x_15665) ;  /* 0x0000000000147947 */ /* 0x000fec0003800000 */
.L_x_15659:
[----:B------:R-:W-:Y:S01]  /*1990*/  LOP3.LUT R2, R3, 0x80000000, R2, 0x48, !PT ;  /* 0x8000000003027812 */ /* 0x000fe200078e4802 */
[----:B------:R-:W-:Y:S06]  /*19a0*/  BRA `(.L_x_15665) ;  /* 0x00000000000c7947 */ /* 0x000fec0003800000 */
.L_x_15658:
[----:B------:R-:W0:Y:S01]  /*19b0*/  MUFU.RSQ R2, -QNAN ;  /* 0xffc0000000027908 */ /* 0x000e220000001400 */
[----:B------:R-:W-:Y:S05]  /*19c0*/  BRA `(.L_x_15665) ;  /* 0x0000000000047947 */ /* 0x000fea0003800000 */
.L_x_15657:
[----:B------:R-:W-:-:S07]  /*19d0*/  FADD.FTZ R2, R2, R3 ;  /* 0x0000000302027221 */ /* 0x000fce0000010000 */
.L_x_15665:
[----:B------:R-:W-:Y:S05]  /*19e0*/  BSYNC.RECONVERGENT B2 ;  /* 0x0000000000027941 */ /* 0x000fea0003800200 */
.L_x_15655:
[----:B0-----:R-:W-:Y:S01]  /*19f0*/  IMAD.MOV.U32 R13, RZ, RZ, R2 ;  /* 0x000000ffff0d7224 */ /* 0x001fe200078e0002 */
[----:B------:R-:W-:Y:S01]  /*1a00*/  MOV R2, R8 ;  /* 0x0000000800027202 */ /* 0x000fe20000000f00 */
[----:B------:R-:W-:-:S04]  /*1a10*/  IMAD.MOV.U32 R3, RZ, RZ, 0x0 ;  /* 0x00000000ff037424 */ /* 0x000fc800078e00ff */
[----:B------:R-:W-:Y:S05]  /*1a20*/  RET.REL.NODEC R2 `(_Z15SoftmaxWarpImplI22BroadcastScaleMaskLoadIffbLm3EiE11DirectStoreIffEfLi1ELi1ELi2ELi2ELb0EL9Algorithm0EEvT_T0_ll) ;  /* 0xffffffe402747950 */ /* 0x000fea0003c3ffff */
.L_x_15666:
        /* <DEDUP_REMOVED lines=13> */
.L_x_37624:


//--------------------- .text._Z15SoftmaxWarpImplI22BroadcastScaleMaskLoadIffbLm3EiE11DirectStoreIffEfLi1ELi1ELi1ELi1ELb1EL9Algorithm0EEvT_T0_ll --------------------------
	.section	.text._Z15SoftmaxWarpImplI22BroadcastScaleMaskLoadIffbLm3EiE11DirectStoreIffEfLi1ELi1ELi1ELi1ELb1EL9Algorithm0EEvT_T0_ll,"ax",@progbits
	.align	128
        .global         _Z15SoftmaxWarpImplI22BroadcastScaleMaskLoadIffbLm3EiE11DirectStoreIffEfLi1ELi1ELi1ELi1ELb1EL9Algorithm0EEvT_T0_ll
        .type           _Z15SoftmaxWarpImplI22BroadcastScaleMaskLoadIffbLm3EiE11DirectStoreIffEfLi1ELi1ELi1ELi1ELb1EL9Algorithm0EEvT_T0_ll,@function
        .size           _Z15SoftmaxWarpImplI22BroadcastScaleMaskLoadIffbLm3EiE11DirectStoreIffEfLi1ELi1ELi1ELi1ELb1EL9Algorithm0EEvT_T0_ll,(.L_x_37626 - _Z15SoftmaxWarpImplI22BroadcastScaleMaskLoadIffbLm3EiE11DirectStoreIffEfLi1ELi1ELi1ELi1ELb1EL9Algorithm0EEvT_T0_ll)
        .other          _Z15SoftmaxWarpImplI22BroadcastScaleMaskLoadIffbLm3EiE11DirectStoreIffEfLi1ELi1ELi1ELi1ELb1EL9Algorithm0EEvT_T0_ll,@"STO_CUDA_ENTRY STV_DEFAULT"
_Z15SoftmaxWarpImplI22BroadcastScaleMaskLoadIffbLm3EiE11DirectStoreIffEfLi1ELi1ELi1ELi1ELb1EL9Algorithm0EEvT_T0_ll:
.text._Z15SoftmaxWarpImplI22BroadcastScaleMaskLoadIffbLm3EiE11DirectStoreIffEfLi1ELi1ELi1ELi1ELb1EL9Algorithm0EEvT_T0_ll:
        /* <DEDUP_REMOVED lines=29> */
.L_x_15667:
        /* <DEDUP_REMOVED lines=47> */
.L_x_15669:
[----:B------:R-:W-:-:S07]  /*04c0*/  MOV R2, 0x4e0 ;  /* 0x000004e000027802 */ /* 0x000fce0000000f00 */
[----:B------:R-:W-:Y:S05]  /*04d0*/  CALL.REL.NOINC `($__internal_248_$__cuda_sm20_div_u64) ;  /* 0x0000001800987944 */ /* 0x000fea0003c00000 */
[----:B------:R-:W-:Y:S02]  /*04e0*/  IMAD.MOV.U32 R2, RZ, RZ, R4 ;  /* 0x000000ffff027224 */ /* 0x000fe400078e0004 */
[----:B------:R-:W-:-:S07]  /*04f0*/  IMAD.MOV.U32 R3, RZ, RZ, R9 ;  /* 0x000000ffff037224 */ /* 0x000fce00078e0009 */
.L_x_15670:
[----:B------:R-:W-:Y:S05]  /*0500*/  BSYNC.RECONVERGENT B0 ;  /* 0x0000000000007941 */ /* 0x000fea0003800200 */
.L_x_15668:
[----:B------:R-:W-:Y:S01]  /*0510*/  IADD3 R13, P1, PT, R2, R0, RZ ;  /* 0x00000000020d7210 */ /* 0x000fe20007f3e0ff */
[----:B------:R-:W0:Y:S01]  /*0520*/  S2R R4, SR_TID.X ;  /* 0x0000000000047919 */ /* 0x000e220000002100 */
[----:B------:R-:W1:Y:S01]  /*0530*/  LDC.64 R14, c[0x0][0x358] ;  /* 0x0000d600ff0e7b82 */ /* 0x000e620000000a00 */
[----:B------:R-:W-:Y:S01]  /*0540*/  BSSY.RECONVERGENT B0, `(.L_x_15671) ;  /* 0x0000090000007945 */ /* 0x000fe20003800200 */
[----:B------:R-:W-:Y:S01]  /*0550*/  LOP3.LUT R0, R13, 0x1, RZ, 0xc0, !PT ;  /* 0x000000010d007812 */ /* 0x000fe200078ec0ff */
[----:B------:R-:W-:Y:S02]  /*0560*/  IMAD.X R10, RZ, RZ, R3, P1 ;  /* 0x000000ffff0a7224 */ /* 0x000fe400008e0603 */
[----:B------:R-:W-:Y:S01]  /*0570*/  IMAD.MOV.U32 R9, RZ, RZ, R11 ;  /* 0x000000ffff097224 */ /* 0x000fe200078e000b */
[----:B------:R-:W-:Y:S01]  /*0580*/  ISETP.NE.U32.AND P0, PT, R0, 0x1, PT ;  /* 0x000000010000780c */ /* 0x000fe20003f05070 */
[----:B------:R-:W-:-:S03]  /*0590*/  IMAD.MOV.U32 R8, RZ, RZ, R12 ;  /* 0x000000ffff087224 */ /* 0x000fc600078e000c */
[----:B------:R-:W-:-:S13]  /*05a0*/  ISETP.NE.U32.AND.EX P0, PT, RZ, RZ, PT, P0 ;  /* 0x000000ffff00720c */ /* 0x000fda0003f05100 */
[----:B------:R-:W-:Y:S05]  /*05b0*/  @!P0 BRA `(.L_x_15672) ;  /* 0x0000000800208947 */ /* 0x000fea0003800000 */
[----:B------:R-:W0:Y:S01]  /*05c0*/  LDCU.64 UR4, c[0x0][0x408] ;  /* 0x00008100ff0477ac */ /* 0x000e220008000a00 */
[----:B------:R-:W-:Y:S01]  /*05d0*/  BSSY.RECONVERGENT B1, `(.L_x_15673) ;  /* 0x000005e000017945 */ /* 0x000fe20003800200 */
[----:B------:R-:W-:Y:S01]  /*05e0*/  MOV R0, 0xff800000 ;  /* 0xff80000000007802 */ /* 0x000fe20000000f00 */
[----:B------:R-:W-:Y:S01]  /*05f0*/  IMAD.MOV.U32 R17, RZ, RZ, -0x800000 ;  /* 0xff800000ff117424 */ /* 0x000fe200078e00ff */
        /* <DEDUP_REMOVED lines=38> */
[----:B------:R-:W-:-:S06]  /*0860*/  @P1 VIADD R18, R18, 0x1 ;  /* 0x0000000112121836 */ /* 0x000fcc0000000000 */
[----:B------:R-:W-:Y:S01]  /*0870*/  @!P3 IMAD.MOV R18, RZ, RZ, -R18 ;  /* 0x000000ffff12b224 */ /* 0x000fe200078e0a12 */
[----:B------:R-:W-:Y:S01]  /*0880*/  @!P2 LOP3.LUT R18, RZ, R17, RZ, 0x33, !PT ;  /* 0x00000011ff12a212 */ /* 0x000fe200078e33ff */
[----:B-1----:R-:W-:Y:S01]  /*0890*/  IMAD.MOV.U32 R8, RZ, RZ, RZ ;  /* 0x000000ffff087224 */ /* 0x002fe200078e00ff */
[----:B------:R-:W-:Y:S02]  /*08a0*/  ISETP.NE.AND P3, PT, R2, RZ, PT ;  /* 0x000000ff0200720c */ /* 0x000fe40003f65270 */
[----:B------:R-:W-:Y:S01]  /*08b0*/  IADD3 R19, PT, PT, -R18, RZ, RZ ;  /* 0x000000ff12137210 */ /* 0x000fe20007ffe1ff */
[----:B---3--:R-:W-:-:S04]  /*08c0*/  IMAD.MOV R20, RZ, RZ, -R9 ;  /* 0x000000ffff147224 */ /* 0x008fc800078e0a09 */
        /* <DEDUP_REMOVED lines=16> */
[----:B------:R-:W-:Y:S01]  /*09d0*/  @P1 VIADD R8, R8, 0x1 ;  /* 0x0000000108081836 */ /* 0x000fe20000000000 */
[----:B-----5:R-:W-:-:S04]  /*09e0*/  ISETP.NE.U32.AND P1, PT, R22, 0x1, PT ;  /* 0x000000011600780c */ /* 0x020fc80003f25070 */
[----:B------:R-:W-:Y:S02]  /*09f0*/  ISETP.NE.AND.EX P1, PT, R23, RZ, PT, P1 ;  /* 0x000000ff1700720c */ /* 0x000fe40003f25310 */
[----:B------:R-:W-:Y:S02]  /*0a00*/  @!P4 IADD3 R8, PT, PT, -R8, RZ, RZ ;  /* 0x000000ff0808c210 */ /* 0x000fe40007ffe1ff */
[----:B------:R-:W-:Y:S02]  /*0a10*/  @!P3 LOP3.LUT R8, RZ, R2, RZ, 0x33, !PT ;  /* 0x00000002ff08b212 */ /* 0x000fe400078e33ff */
[----:B------:R-:W-:-:S03]  /*0a20*/  SEL R18, R18, RZ, P1 ;  /* 0x000000ff12127207 */ /* 0x000fc60000800000 */
[----:B------:R-:W-:Y:S01]  /*0a30*/  IMAD.MOV R3, RZ, RZ, -R8 ;  /* 0x000000ffff037224 */ /* 0x000fe200078e0a08 */
[----:B0-----:R-:W-:Y:S02]  /*0a40*/  ISETP.NE.U32.AND P3, PT, R20, 0x1, PT ;  /* 0x000000011400780c */ /* 0x001fe40003f65070 */
[----:B------:R-:W-:Y:S01]  /*0a50*/  SEL R8, R8, RZ, P2 ;  /* 0x000000ff08087207 */ /* 0x000fe20001000000 */
[----:B------:R-:W-:Y:S01]  /*0a60*/  IMAD R2, R2, R3, R19 ;  /* 0x0000000302027224 */ /* 0x000fe200078e0213 */
[----:B------:R-:W-:Y:S01]  /*0a70*/  ISETP.NE.AND.EX P1, PT, R21, RZ, PT, P3 ;  /* 0x000000ff1500720c */ /* 0x000fe20003f25330 */
[----:B--2---:R-:W-:Y:S01]  /*0a80*/  IMAD R3, R18, UR4, RZ ;  /* 0x0000000412037c24 */ /* 0x004fe2000f8e02ff */
[----:B------:R-:W-:Y:S02]  /*0a90*/  R2UR UR4, R14 ;  /* 0x000000000e0472ca */ /* 0x000fe400000e0000 */
[----:B------:R-:W-:Y:S01]  /*0aa0*/  SEL R2, R2, RZ, P1 ;  /* 0x000000ff02027207 */ /* 0x000fe20000800000 */
[----:B------:R-:W-:Y:S01]  /*0ab0*/  IMAD R3, R8, UR5, R3 ;  /* 0x0000000508037c24 */ /* 0x000fe2000f8e0203 */
[----:B------:R-:W-:-:S03]  /*0ac0*/  R2UR UR5, R15 ;  /* 0x000000000f0572ca */ /* 0x000fc600000e0000 */
[----:B------:R-:W-:Y:S01]  /*0ad0*/  IMAD R2, R2, UR6, R3 ;  /* 0x0000000602027c24 */ /* 0x000fe2000f8e0203 */
[----:B------:R-:W-:Y:S02]  /*0ae0*/  R2UR UR6, R14 ;  /* 0x000000000e0672ca */ /* 0x000fe400000e0000 */
[----:B------:R-:W-:Y:S02]  /*0af0*/  SHF.R.S64 R3, RZ, 0x1e, R0 ;  /* 0x0000001eff037819 */ /* 0x000fe40000001000 */
        /* <DEDUP_REMOVED lines=11> */
.L_x_15674:
[----:B------:R-:W-:Y:S05]  /*0bb0*/  BSYNC.RECONVERGENT B1 ;  /* 0x0000000000017941 */ /* 0x000fea0003800200 */
.L_x_15673:
        /* <DEDUP_REMOVED lines=23> */
[----:B-1----:R-:W-:Y:S05]  /*0d30*/  CALL.REL.NOINC `($__internal_249_$__cuda_sm3x_div_rn_noftz_f32_slowpath) ;  /* 0x00000014008c7944 */ /* 0x002fea0003c00000 */
[----:B------:R-:W-:-:S07]  /*0d40*/  MOV R19, R0 ;  /* 0x0000000000137202 */ /* 0x000fce0000000f00 */
.L_x_15676:
[----:B------:R-:W-:Y:S05]  /*0d50*/  BSYNC.RECONVERGENT B1 ;  /* 0x0000000000017941 */ /* 0x000fea0003800200 */
.L_x_15675:
[----:B------:R-:W-:Y:S02]  /*0d60*/  IMAD.MOV.U32 R9, RZ, RZ, R5 ;  /* 0x000000ffff097224 */ /* 0x000fe400078e0005 */
[----:B------:R-:W-:Y:S01]  /*0d70*/  IMAD.MOV.U32 R8, RZ, RZ, R16 ;  /* 0x000000ffff087224 */ /* 0x000fe200078e0010 */
        /* <DEDUP_REMOVED lines=12> */
.L_x_15672:
[----:B------:R-:W-:Y:S05]  /*0e40*/  BSYNC.RECONVERGENT B0 ;  /* 0x0000000000007941 */ /* 0x000fea0003800200 */
.L_x_15671:
[----:B------:R-:W3:Y:S01]  /*0e50*/  LDC R11, c[0x0][0x3b0] ;  /* 0x0000ec00ff0b7b82 */ /* 0x000ee20000000800 */
[----:B------:R-:W-:-:S04]  /*0e60*/  ISETP.NE.U32.AND P0, PT, R13, RZ, PT ;  /* 0x000000ff0d00720c */ /* 0x000fc80003f05070 */
[----:B------:R-:W-:-:S03]  /*0e70*/  ISETP.NE.AND.EX P0, PT, R10, RZ, PT, P0 ;  /* 0x000000ff0a00720c */ /* 0x000fc60003f05300 */
[----:B------:R-:W4:Y:S08]  /*0e80*/  LDC R12, c[0x0][0x3b4] ;  /* 0x0000ed00ff0c7b82 */ /* 0x000f300000000800 */
[----:B------:R-:W0:Y:S08]  /*0e90*/  LDC.64 R20, c[0x0][0x390] ;  /* 0x0000e400ff147b82 */ /* 0x000e300000000a00 */
[----:B--2---:R-:W2:Y:S08]  /*0ea0*/  LDC.64 R18, c[0x0][0x398] ;  /* 0x0000e600ff127b82 */ /* 0x004eb00000000a00 */
[----:B------:R-:W0:Y:S01]  /*0eb0*/  LDC.64 R16, c[0x0][0x3a0] ;  /* 0x0000e800ff107b82 */ /* 0x000e220000000a00 */
[----:B------:R-:W-:Y:S05]  /*0ec0*/  @!P0 EXIT ;  /* 0x000000000000894d */ /* 0x000fea0003800000 */
[----:B------:R-:W-:Y:S01]  /*0ed0*/  BSSY.RECONVERGENT B0, `(.L_x_15677) ;  /* 0x0000105000007945 */ /* 0x000fe20003800200 */
.L_x_15690:
        /* <DEDUP_REMOVED lines=60> */
[----:B------:R-:W-:-:S05]  /*12a0*/  ISETP.NE.U32.AND P1, PT, R20, 0x1, PT ;  /* 0x000000011400780c */ /* 0x000fca0003f25070 */
[----:B------:R-:W-:Y:S01]  /*12b0*/  @!P3 IMAD.MOV R2, RZ, RZ, -R2 ;  /* 0x000000ffff02b224 */ /* 0x000fe200078e0a02 */
        /* <DEDUP_REMOVED lines=25> */
.L_x_15679:
[----:B------:R-:W-:Y:S05]  /*1450*/  BSYNC.RECONVERGENT B1 ;  /* 0x0000000000017941 */ /* 0x000fea0003800200 */
.L_x_15678:
[----:B------:R-:W-:Y:S02]  /*1460*/  HFMA2 R3, -RZ, RZ, 3.7421875, 0 ;  /* 0x437c0000ff037431 */ /* 0x000fe400000001ff */
[----:B------:R-:W-:Y:S02]  /*1470*/  IMAD.MOV.U32 R2, RZ, RZ, 0x3bbb989d ;  /* 0x3bbb989dff027424 */ /* 0x000fe400078e00ff */
[----:B------:R-:W-:Y:S01]  /*1480*/  FADD R13, -R13, R0 ;  /* 0x000000000d0d7221 */ /* 0x000fe20000000100 */
[----:B------:R-:W-:Y:S03]  /*1490*/  BSSY.RECONVERGENT B1, `(.L_x_15680) ;  /* 0x0000016000017945 */ /* 0x000fe60003800200 */
        /* <DEDUP_REMOVED lines=19> */
[----:B-1234-:R-:W-:Y:S05]  /*15d0*/  CALL.REL.NOINC `($__internal_249_$__cuda_sm3x_div_rn_noftz_f32_slowpath) ;  /* 0x0000000c00647944 */ /* 0x01efea0003c00000 */
[----:B------:R-:W-:-:S07]  /*15e0*/  IMAD.MOV.U32 R25, RZ, RZ, R0 ;  /* 0x000000ffff197224 */ /* 0x000fce00078e0000 */
.L_x_15681:
[----:B------:R-:W-:Y:S05]  /*15f0*/  BSYNC.RECONVERGENT B1 ;  /* 0x0000000000017941 */ /* 0x000fea0003800200 */
.L_x_15680:
[----:B------:R-:W-:Y:S01]  /*1600*/  BSSY.RECONVERGENT B1, `(.L_x_15682) ;  /* 0x000000f000017945 */ /* 0x000fe20003800200 */
[----:B------:R-:W-:Y:S01]  /*1610*/  IADD3 R13, P4, PT, R6, R9, RZ ;  /* 0x00000009060d7210 */ /* 0x000fe20007f9e0ff */
[----:B------:R-:W-:Y:S02]  /*1620*/  IMAD.MOV.U32 R0, RZ, RZ, -0x800000 ;  /* 0xff800000ff007424 */ /* 0x000fe400078e00ff */
[----:B------:R-:W-:Y:S10]  /*1630*/  @P0 BRA `(.L_x_15683) ;  /* 0x00000000002c0947 */ /* 0x000ff40003800000 */
[----:B------:R-:W-:Y:S01]  /*1640*/  MOV R2, R4 ;  /* 0x0000000400027202 */ /* 0x000fe20000000f00 */
[----:B------:R-:W-:Y:S01]  /*1650*/  IMAD.MOV.U32 R3, RZ, RZ, RZ ;  /* 0x000000ffff037224 */ /* 0x000fe200078e00ff */
        /* <DEDUP_REMOVED lines=9> */
.L_x_15683:
[----:B------:R-:W-:Y:S05]  /*16f0*/  BSYNC.RECONVERGENT B1 ;  /* 0x0000000000017941 */ /* 0x000fea0003800200 */
.L_x_15682:
[----:B------:R-:W-:Y:S01]  /*1700*/  BSSY.RECONVERGENT B1, `(.L_x_15684) ;  /* 0x0000053000017945 */ /* 0x000fe20003800200 */
[----:B------:R-:W-:-:S03]  /*1710*/  IMAD.MOV.U32 R9, RZ, RZ, -0x800000 ;  /* 0xff800000ff097424 */ /* 0x000fc600078e00ff */
[----:B------:R-:W-:Y:S05]  /*1720*/  @P0 BRA `(.L_x_15685) ;  /* 0x0000000400400947 */ /* 0x000fea0003800000 */
[----:B0--3--:R-:W-:Y:S01]  /*1730*/  IABS R22, R11 ;  /* 0x0000000b00167213 */ /* 0x009fe20000000000 */
        /* <DEDUP_REMOVED lines=50> */
[----:B------:R-:W-:-:S13]  /*1a60*/  ISETP.GE.U32.AND P1, PT, R10, R9, PT ;  /* 0x000000090a00720c */ /* 0x000fda0003f26070 */
[----:B------:R-:W-:Y:S01]  /*1a70*/  @P1 VIADD R2, R2, 0x1 ;  /* 0x0000000102021836 */ /* 0x000fe20000000000 */
[----:B------:R-:W-:-:S03]  /*1a80*/  ISETP.NE.U32.AND P1, PT, R20, 0x1, PT ;  /* 0x000000011400780c */ /* 0x000fc60003f25070 */
        /* <DEDUP_REMOVED lines=26> */
.L_x_15685:
[----:B------:R-:W-:Y:S05]  /*1c30*/  BSYNC.RECONVERGENT B1 ;  /* 0x0000000000017941 */ /* 0x000fea0003800200 */
.L_x_15684:
[----:B------:R-:W-:Y:S02]  /*1c40*/  HFMA2 R3, -RZ, RZ, 3.7421875, 0 ;  /* 0x437c0000ff037431 */ /* 0x000fe400000001ff */
[----:B------:R-:W-:Y:S02]  /*1c50*/  IMAD.MOV.U32 R2, RZ, RZ, 0x3bbb989d ;  /* 0x3bbb989dff027424 */ /* 0x000fe400078e00ff */
[----:B------:R-:W-:Y:S01]  /*1c60*/  FADD R9, -R9, R0 ;  /* 0x0000000009097221 */ /* 0x000fe20000000100 */
[----:B------:R-:W-:Y:S01]  /*1c70*/  BSSY.RECONVERGENT B1, `(.L_x_15686) ;  /* 0x0000017000017945 */ /* 0x000fe20003800200 */
[----:B------:R-:W-:Y:S02]  /*1c80*/  IMAD.X R8, R7, 0x1, R8, P4 ;  /* 0x0000000107087824 */ /* 0x000fe400020e0608 */
[----:B------:R-:W-:-:S04]  /*1c90*/  FFMA.SAT R0, R9, R2, 0.5 ;  /* 0x3f00000009007423 */ /* 0x000fc80000002002 */
[----:B------:R-:W-:-:S04]  /*1ca0*/  FFMA.RM R0, R0, R3, 12582913 ;  /* 0x4b40000100007423 */ /* 0x000fc80000004003 */
[C---:B------:R-:W-:Y:S01]  /*1cb0*/  FADD R2, R0.reuse, -12583039 ;  /* 0xcb40007f00027421 */ /* 0x040fe20000000000 */
[----:B------:R-:W-:-:S03]  /*1cc0*/  IMAD.SHL.U32 R0, R0, 0x800000, RZ ;  /* 0x0080000000007824 */ /* 0x000fc600078e00ff */
        /* <DEDUP_REMOVED lines=17> */
.L_x_15687:
[----:B------:R-:W-:Y:S05]  /*1de0*/  BSYNC.RECONVERGENT B1 ;  /* 0x0000000000017941 */ /* 0x000fea0003800200 */
.L_x_15686:
[----:B------:R-:W-:Y:S04]  /*1df0*/  BSSY.RECONVERGENT B1, `(.L_x_15688) ;  /* 0x000000d000017945 */ /* 0x000fe80003800200 */
[----:B------:R-:W-:Y:S05]  /*1e00*/  @P0 BRA `(.L_x_15689) ;  /* 0x00000000002c0947 */ /* 0x000fea0003800000 */
[----:B------:R-:W-:Y:S01]  /*1e10*/  MOV R2, R4 ;  /* 0x0000000400027202 */ /* 0x000fe20000000f00 */
[----:B------:R-:W-:Y:S01]  /*1e20*/  IMAD R0, R8, UR42, RZ ;  /* 0x0000002a08007c24 */ /* 0x000fe2000f8e02ff */
[----:B-1----:R-:W-:Y:S01]  /*1e30*/  R2UR UR4, R14 ;  /* 0x000000000e0472ca */ /* 0x002fe200000e0000 */
        /* <DEDUP_REMOVED lines=8> */
.L_x_15689:
[----:B------:R-:W-:Y:S05]  /*1ec0*/  BSYNC.RECONVERGENT B1 ;  /* 0x0000000000017941 */ /* 0x000fea0003800200 */
.L_x_15688:
[----:B0-----:R-:W-:-:S05]  /*1ed0*/  IADD3 R9, P0, PT, R6, R13, RZ ;  /* 0x0000000d06097210 */ /* 0x001fca0007f1e0ff */
[----:B------:R-:W-:Y:S01]  /*1ee0*/  IMAD.X R8, R7, 0x1, R8, P0 ;  /* 0x0000000107087824 */ /* 0x000fe200000e0608 */
[----:B------:R-:W-:-:S04]  /*1ef0*/  ISETP.GE.U32.AND P0, PT, R9, UR48, PT ;  /* 0x0000003009007c0c */ /* 0x000fc8000bf06070 */
[----:B------:R-:W-:-:S13]  /*1f00*/  ISETP.GE.AND.EX P0, PT, R8, UR49, PT, P0 ;  /* 0x0000003108007c0c */ /* 0x000fda000bf06300 */
[----:B------:R-:W-:Y:S05]  /*1f10*/  @!P0 BRA `(.L_x_15690) ;  /* 0xffffffec00f08947 */ /* 0x000fea000383ffff */
[----:B------:R-:W-:Y:S05]  /*1f20*/  BSYNC.RECONVERGENT B0 ;  /* 0x0000000000007941 */ /* 0x000fea0003800200 */
.L_x_15677:
[----:B------:R-:W-:Y:S05]  /*1f30*/  EXIT ;  /* 0x000000000000794d */ /* 0x000fea0003800000 */
        .weak           $__internal_248_$__cuda_sm20_div_u64
        .type           $__internal_248_$__cuda_sm20_div_u64,@function
        .size           $__internal_248_$__cuda_sm20_div_u64,($__internal_249_$__cuda_sm3x_div_rn_noftz_f32_slowpath - $__internal_248_$__cuda_sm20_div_u64)
$__internal_248_$__cuda_sm20_div_u64:
        /* <DEDUP_REMOVED lines=54> */
[----:B------:R-:W-:Y:S02]  /*22a0*/  IADD3 R4, P2, PT, R13, 0x1, RZ ;  /* 0x000000010d047810 */ /* 0x000fe40007f5e0ff */
[----:B------:R-:W-:Y:S02]  /*22b0*/  SEL R10, R10, R14, P0 ;  /* 0x0000000e0a0a7207 */ /* 0x000fe40000000000 */
[----:B------:R-:W-:Y:S01]  /*22c0*/  ISETP.GE.U32.AND P0, PT, R3, R6, PT ;  /* 0x000000060300720c */ /* 0x000fe20003f06070 */
[----:B------:R-:W-:Y:S01]  /*22d0*/  IMAD.X R9, RZ, RZ, R8, P2 ;  /* 0x000000ffff097224 */ /* 0x000fe200010e0608 */
[----:B------:R-:W-:Y:S01]  /*22e0*/  ISETP.NE.U32.AND P1, PT, R6, RZ, PT ;  /* 0x000000ff0600720c */ /* 0x000fe20003f25070 */
[----:B------:R-:W-:Y:S01]  /*22f0*/  IMAD.MOV.U32 R3, RZ, RZ, 0x0 ;  /* 0x00000000ff037424 */ /* 0x000fe200078e00ff */
[----:B------:R-:W-:-:S02]  /*2300*/  ISETP.GE.U32.AND.EX P0, PT, R10, R7, PT, P0 ;  /* 0x000000070a00720c */ /* 0x000fc40003f06100 */
[----:B------:R-:W-:Y:S02]  /*2310*/  ISETP.NE.AND.EX P1, PT, R7, RZ, PT, P1 ;  /* 0x000000ff0700720c */ /* 0x000fe40003f25310 */
[----:B------:R-:W-:Y:S02]  /*2320*/  SEL R4, R4, R13, P0 ;  /* 0x0000000d04047207 */ /* 0x000fe40000000000 */
[----:B------:R-:W-:Y:S02]  /*2330*/  SEL R9, R9, R8, P0 ;  /* 0x0000000809097207 */ /* 0x000fe40000000000 */
[----:B------:R-:W-:Y:S02]  /*2340*/  SEL R4, R4, 0xffffffff, P1 ;  /* 0xffffffff04047807 */ /* 0x000fe40000800000 */
[----:B------:R-:W-:Y:S01]  /*2350*/  SEL R9, R9, 0xffffffff, P1 ;  /* 0xffffffff09097807 */ /* 0x000fe20000800000 */
[----:B------:R-:W-:Y:S06]  /*2360*/  RET.REL.NODEC R2 `(_Z15SoftmaxWarpImplI22BroadcastScaleMaskLoadIffbLm3EiE11DirectStoreIffEfLi1ELi1ELi1ELi1ELb1EL9Algorithm0EEvT_T0_ll) ;  /* 0xffffffdc02247950 */ /* 0x000fec0003c3ffff */
        .weak           $__internal_249_$__cuda_sm3x_div_rn_noftz_f32_slowpath
        .type           $__internal_249_$__cuda_sm3x_div_rn_noftz_f32_slowpath,@function
        .size           $__internal_249_$__cuda_sm3x_div_rn_noftz_f32_slowpath,(.L_x_37626 - $__internal_249_$__cuda_sm3x_div_rn_noftz_f32_slowpath)
$__internal_249_$__cuda_sm3x_div_rn_noftz_f32_slowpath:
        /* <DEDUP_REMOVED lines=34> */
.L_x_15692:
        /* <DEDUP_REMOVED lines=51> */
.L_x_15699:
[----:B------:R-:W-:-:S04]  /*28c0*/  LOP3.LUT R0, R0, 0x80000000, RZ, 0xc0, !PT ;  /* 0x8000000000007812 */ /* 0x000fc800078ec0ff */
[----:B------:R-:W-:Y:S01]  /*28d0*/  LOP3.LUT R0, R0, 0x7f800000, RZ, 0xfc, !PT ;  /* 0x7f80000000007812 */ /* 0x000fe200078efcff */
[----:B------:R-:W-:Y:S06]  /*28e0*/  BRA `(.L_x_15700) ;  /* 0x0000000000047947 */ /* 0x000fec0003800000 */
.L_x_15698:
[----:B------:R-:W-:-:S07]  /*28f0*/  IMAD R0, R22, 0x800000, R0 ;  /* 0x0080000016007824 */ /* 0x000fce00078e0200 */
.L_x_15700:
[----:B------:R-:W-:Y:S05]  /*2900*/  BSYNC.RECONVERGENT B3 ;  /* 0x0000000000037941 */ /* 0x000fea0003800200 */
.L_x_15697:
[----:B------:R-:W-:Y:S05]  /*2910*/  BRA `(.L_x_15701) ;  /* 0x0000000000207947 */ /* 0x000fea0003800000 */
.L_x_15696:
[----:B------:R-:W-:-:S04]  /*2920*/  LOP3.LUT R0, R3, 0x80000000, R0, 0x48, !PT ;  /* 0x8000000003007812 */ /* 0x000fc800078e4800 */
[----:B------:R-:W-:Y:S01]  /*2930*/  LOP3.LUT R0, R0, 0x7f800000, RZ, 0xfc, !PT ;  /* 0x7f80000000007812 */ /* 0x000fe200078efcff */
[----:B------:R-:W-:Y:S06]  /*2940*/  BRA `(.L_x_15701) ;  /* 0x0000000000147947 */ /* 0x000fec0003800000 */
.L_x_15695:
[----:B------:R-:W-:Y:S01]  /*2950*/  LOP3.LUT R0, R3, 0x80000000, R0, 0x48, !PT ;  /* 0x8000000003007812 */ /* 0x000fe200078e4800 */
[----:B------:R-:W-:Y:S06]  /*2960*/  BRA `(.L_x_15701) ;  /* 0x00000000000c7947 */ /* 0x000fec0003800000 */
.L_x_15694:
[----:B------:R-:W0:Y:S01]  /*2970*/  MUFU.RSQ R0, -QNAN ;  /* 0xffc0000000007908 */ /* 0x000e220000001400 */
[----:B------:R-:W-:Y:S05]  /*2980*/  BRA `(.L_x_15701) ;  /* 0x0000000000047947 */ /* 0x000fea0003800000 */
.L_x_15693:
[----:B------:R-:W-:-:S07]  /*2990*/  FADD.FTZ R0, R0, R3 ;  /* 0x0000000300007221 */ /* 0x000fce0000010000 */
.L_x_15701:
[----:B------:R-:W-:Y:S05]  /*29a0*/  BSYNC.RECONVERGENT B2 ;  /* 0x0000000000027941 */ /* 0x000fea0003800200 */
.L_x_15691:
[----:B------:R-:W-:-:S04]  /*29b0*/  IMAD.MOV.U32 R3, RZ, RZ, 0x0 ;  /* 0x00000000ff037424 */ /* 0x000fc800078e00ff */
[----:B0-----:R-:W-:Y:S05]  /*29c0*/  RET.REL.NODEC R2 `(_Z15SoftmaxWarpImplI22BroadcastScaleMaskLoadIffbLm3EiE11DirectStoreIffEfLi1ELi1ELi1ELi1ELb1EL9Algorithm0EEvT_T0_ll) ;  /* 0xffffffd4028c7950 */ /* 0x001fea0003c3ffff */
.L_x_15702:
        /* <DEDUP_REMOVED lines=11> */
.L_x_37626:


//--------------------- .text._Z15SoftmaxWarpImplI22BroadcastScaleMaskLoadIffbLm3EiE11DirectStoreIffEfLi1ELi1ELi1ELi1ELb0EL9Algorithm0EEvT_T0_ll --------------------------
	.section	.text._Z15SoftmaxWarpImplI22BroadcastScaleMaskLoadIffbLm3EiE11DirectStoreIffEfLi1ELi1ELi1ELi1ELb0EL9Algorithm0EEvT_T0_ll,"ax",@progbits
	.align	128
        .global         _Z15SoftmaxWarpImplI22BroadcastScaleMaskLoadIffbLm3EiE11DirectStoreIffEfLi1ELi1ELi1ELi1ELb0EL9Algorithm0EEvT_T0_ll
        .type           _Z15SoftmaxWarpImplI22BroadcastScaleMaskLoadIffbLm3EiE11DirectStoreIffEfLi1ELi1ELi1ELi1ELb0EL9Algorithm0EEvT_T0_ll,@function
        .size           _Z15SoftmaxWarpImplI22BroadcastScaleMaskLoadIffbLm3EiE11DirectStoreIffEfLi1ELi1ELi1ELi1ELb0EL9Algorithm0EEvT_T0_ll,(.L_x_37628 - _Z15SoftmaxWarpImplI22BroadcastScaleMaskLoadIffbLm3EiE11DirectStoreIffEfLi1ELi1ELi1ELi1ELb0EL9Algorithm0EEvT_T0_ll)
        .other          _Z15SoftmaxWarpImplI22BroadcastScaleMaskLoadIffbLm3EiE11DirectStoreIffEfLi1ELi1ELi1ELi1ELb0EL9Algorithm0EEvT_T0_ll,@"STO_CUDA_ENTRY STV_DEFAULT"
_Z15SoftmaxWarpImplI22BroadcastScaleMaskLoadIffbLm3EiE11DirectStoreIffEfLi1ELi1ELi1ELi1ELb0EL9Algorithm0EEvT_T0_ll:
.text._Z15SoftmaxWarpImplI22BroadcastScaleMaskLoadIffbLm3EiE11DirectStoreIffEfLi1ELi1ELi1ELi1ELb0EL9Algorithm0EEvT_T0_ll:
        /* <DEDUP_REMOVED lines=28> */
.L_x_15703:
        /* <DEDUP_REMOVED lines=29> */
[----:B------:R-:W-:Y:S01]  /*0390*/  ISETP.NE.U32.AND P2, PT, R2, RZ, PT ;  /* 0x000000ff0200720c */ /* 0x000fe20003f45070 */
[----:B------:R-:W-:-:S05]  /*03a0*/  IMAD.MOV.U32 R17, RZ, RZ, RZ ;  /* 0x000000ffff117224 */ /* 0x000fca00078e00ff */
        /* <DEDUP_REMOVED lines=16> */
.L_x_15705:
[----:B------:R-:W-:-:S07]  /*04b0*/  MOV R0, 0x4d0 ;  /* 0x000004d000007802 */ /* 0x000fce0000000f00 */
[----:B------:R-:W-:Y:S05]  /*04c0*/  CALL.REL.NOINC `($__internal_250_$__cuda_sm20_div_u64) ;  /* 0x0000001400fc7944 */ /* 0x000fea0003c00000 */
.L_x_15706:
[----:B------:R-:W-:Y:S05]  /*04d0*/  BSYNC.RECONVERGENT B0 ;  /* 0x0000000000007941 */ /* 0x000fea0003800200 */
.L_x_15704:
        /* <DEDUP_REMOVED lines=54> */
[----:B------:R-:W-:-:S04]  /*0840*/  IMAD.HI.U32 R16, R17, R19, R16 ;  /* 0x0000001311107227 */ /* 0x000fc800078e0010 */
[----:B------:R-:W-:Y:S02]  /*0850*/  IMAD.MOV.U32 R17, RZ, RZ, R20 ;  /* 0x000000ffff117224 */ /* 0x000fe400078e0014 */
[----:B------:R-:W1:Y:S02]  /*0860*/  LDC.64 R20, c[0x0][0x390] ;  /* 0x0000e400ff147b82 */ /* 0x000e640000000a00 */
        /* <DEDUP_REMOVED lines=12> */
[----:B-1----:R-:W-:-:S04]  /*0930*/  ISETP.NE.U32.AND P0, PT, R20, 0x1, PT ;  /* 0x000000011400780c */ /* 0x002fc80003f05070 */
[----:B------:R-:W-:Y:S01]  /*0940*/  ISETP.NE.AND.EX P0, PT, R21, RZ, PT, P0 ;  /* 0x000000ff1500720c */ /* 0x000fe20003f05300 */
[----:B------:R-:W-:Y:S01]  /*0950*/  @!P3 IMAD.MOV R16, RZ, RZ, -R16 ;  /* 0x000000ffff10b224 */ /* 0x000fe200078e0a10 */
[----:B------:R-:W-:Y:S02]  /*0960*/  @!P2 LOP3.LUT R16, RZ, R3, RZ, 0x33, !PT ;  /* 0x00000003ff10a212 */ /* 0x000fe400078e33ff */
[----:B-----5:R-:W-:Y:S02]  /*0970*/  ISETP.NE.U32.AND P2, PT, R24, 0x1, PT ;  /* 0x000000011800780c */ /* 0x020fe40003f45070 */
[----:B------:R-:W-:Y:S01]  /*0980*/  SEL R18, R18, RZ, P0 ;  /* 0x000000ff12127207 */ /* 0x000fe20000000000 */
[----:B------:R-:W-:Y:S01]  /*0990*/  IMAD.MOV R12, RZ, RZ, -R16 ;  /* 0x000000ffff0c7224 */ /* 0x000fe200078e0a10 */
[----:B------:R-:W-:Y:S02]  /*09a0*/  ISETP.NE.AND.EX P0, PT, R25, RZ, PT, P2 ;  /* 0x000000ff1900720c */ /* 0x000fe40003f05320 */
[----:B------:R-:W-:Y:S01]  /*09b0*/  SEL R16, R16, RZ, P1 ;  /* 0x000000ff10107207 */ /* 0x000fe20000800000 */
[----:B------:R-:W-:-:S02]  /*09c0*/  IMAD R3, R3, R12, R26 ;  /* 0x0000000c03037224 */ /* 0x000fc400078e021a */
[----:B0-----:R-:W-:Y:S01]  /*09d0*/  IMAD R17, R18, UR4, RZ ;  /* 0x0000000412117c24 */ /* 0x001fe2000f8e02ff */
        /* <DEDUP_REMOVED lines=41> */
[----:B------:R-:W-:Y:S05]  /*0c70*/  CALL.REL.NOINC `($__internal_251_$__cuda_sm3x_div_rn_noftz_f32_slowpath) ;  /* 0x0000001400287944 */ /* 0x000fea0003c00000 */
.L_x_15710:
[----:B------:R-:W-:Y:S05]  /*0c80*/  BSYNC.RECONVERGENT B1 ;  /* 0x0000000000017941 */ /* 0x000fea0003800200 */
.L_x_15709:
[----:B------:R-:W0:Y:S01]  /*0c90*/  LDCU.128 UR4, c[0x0][0x3f0] ;  /* 0x00007e00ff0477ac */ /* 0x000e220008000c00 */
[----:B------:R-:W-:Y:S02]  /*0ca0*/  IMAD.MOV.U32 R5, RZ, RZ, RZ ;  /* 0x000000ffff057224 */ /* 0x000fe400078e00ff */
[----:B0-----:R-:W-:Y:S01]  /*0cb0*/  IMAD R0, R6, UR6, RZ ;  /* 0x0000000606007c24 */ /* 0x001fe2000f8e02ff */
[----:B------:R-:W-:Y:S01]  /*0cc0*/  MOV R6, R8 ;  /* 0x0000000800067202 */ /* 0x000fe20000000f00 */
[----:B------:R-:W-:Y:S01]  /*0cd0*/  IMAD.WIDE.U32 R16, R9, UR6, R4 ;  /* 0x0000000609107c25 */ /* 0x000fe2000f8e0004 */
[----:B------:R-:W-:-:S03]  /*0ce0*/  R2UR UR6, R14 ;  /* 0x000000000e0672ca */ /* 0x000fc600000e0000 */
[----:B------:R-:W-:Y:S01]  /*0cf0*/  IMAD R9, R9, UR7, R0 ;  /* 0x0000000709097c24 */ /* 0x000fe2000f8e0200 */
[----:B------:R-:W-:Y:S02]  /*0d00*/  R2UR UR7, R15 ;  /* 0x000000000f0772ca */ /* 0x000fe400000e0000 */
[----:B------:R-:W-:Y:S01]  /*0d10*/  LEA R18, P0, R16, UR4, 0x2 ;  /* 0x0000000410127c11 */ /* 0x000fe2000f8010ff */
[----:B------:R-:W-:-:S05]  /*0d20*/  IMAD.IADD R9, R17, 0x1, R9 ;  /* 0x0000000111097824 */ /* 0x000fca00078e0209 */
[----:B------:R-:W-:Y:S01]  /*0d30*/  LEA.HI.X R19, R16, UR5, R9, 0x2, P0 ;  /* 0x0000000510137c11 */ /* 0x000fe200080f1409 */
[----:B------:R-:W-:-:S04]  /*0d40*/  IMAD.MOV.U32 R9, RZ, RZ, R13 ;  /* 0x000000ffff097224 */ /* 0x000fc800078e000d */
[----:B------:R2:W-:Y:S03]  /*0d50*/  STG.E desc[UR6][R18.64], R3 ;  /* 0x0000000312007986 */ /* 0x0005e6000c101906 */
.L_x_15708:
[----:B------:R-:W-:Y:S05]  /*0d60*/  BSYNC.RECONVERGENT B0 ;  /* 0x0000000000007941 */ /* 0x000fea0003800200 */
.L_x_15707:
        /* <DEDUP_REMOVED lines=8> */
[----:B------:R-:W-:Y:S01]  /*0df0*/  BSSY.RECONVERGENT B0, `(.L_x_15711) ;  /* 0x00000eb000007945 */ /* 0x000fe20003800200 */
.L_x_15716:
[----:B----4-:R-:W-:Y:S01]  /*0e00*/  IABS R23, R10 ;  /* 0x0000000a00177213 */ /* 0x010fe20000000000 */
[----:B0-----:R-:W-:Y:S01]  /*0e10*/  IMAD R3, R9, UR48, R4 ;  /* 0x0000003009037c24 */ /* 0x001fe2000f8e0204 */
        /* <DEDUP_REMOVED lines=8> */
[----:B---3--:R-:W-:-:S05]  /*0ea0*/  IABS R0, R8 ;  /* 0x0000000800007213 */ /* 0x008fca0000000000 */
        /* <DEDUP_REMOVED lines=22> */
[----:B0-----:R-:W-:Y:S02]  /*1010*/  HFMA2 R12, -RZ, RZ, 0, 0 ;  /* 0x00000000ff0c7431 */ /* 0x001fe400000001ff */
[----:B------:R-:W-:Y:S01]  /*1020*/  @!P2 IMAD.MOV R22, RZ, RZ, -R22 ;  /* 0x000000ffff16a224 */ /* 0x000fe200078e0a16 */
        /* <DEDUP_REMOVED lines=70> */
[----:B------:R-:W-:-:S07]  /*1490*/  IMAD.MOV.U32 R27, RZ, RZ, R3 ;  /* 0x000000ffff1b7224 */ /* 0x000fce00078e0003 */
.L_x_15713:
[----:B------:R-:W-:Y:S05]  /*14a0*/  BSYNC.RECONVERGENT B1 ;  /* 0x0000000000017941 */ /* 0x000fea0003800200 */
.L_x_15712:
[----:B------:R-:W-:Y:S01]  /*14b0*/  IABS R24, R10 ;  /* 0x0000000a00187213 */ /* 0x000fe20000000000 */
[----:B------:R-:W-:Y:S01]  /*14c0*/  IMAD.MOV.U32 R23, RZ, RZ, RZ ;  /* 0x000000ffff177224 */ /* 0x000fe200078e00ff */
[----:B------:R-:W-:Y:S02]  /*14d0*/  IADD3 R11, P3, PT, R2, R9, RZ ;  /* 0x00000009020b7210 */ /* 0x000fe40007f7e0ff */
[----:B------:R-:W0:Y:S01]  /*14e0*/  I2F.RP R0, R24 ;  /* 0x0000001800007306 */ /* 0x000e220000209400 */
[----:B------:R-:W-:Y:S02]  /*14f0*/  MOV R22, R4 ;  /* 0x0000000400167202 */ /* 0x000fe40000000f00 */
[C---:B------:R-:W-:Y:S02]  /*1500*/  R2UR UR4, R14.reuse ;  /* 0x000000000e0472ca */ /* 0x040fe400000e0000 */
[----:B------:R-:W-:Y:S01]  /*1510*/  R2UR UR5, R15 ;  /* 0x000000000f0572ca */ /* 0x000fe200000e0000 */
[----:B------:R-:W-:Y:S01]  /*1520*/  IMAD R3, R11, UR48, R22 ;  /* 0x000000300b037c24 */ /* 0x000fe2000f8e0216 */
        /* <DEDUP_REMOVED lines=8> */
[----:B0-----:R-:W-:Y:S02]  /*15b0*/  IMAD.MOV.U32 R12, RZ, RZ, RZ ;  /* 0x000000ffff0c7224 */ /* 0x001fe400078e00ff */
[----:B-1----:R-:W-:-:S04]  /*15c0*/  IMAD.MOV R25, RZ, RZ, -R13 ;  /* 0x000000ffff197224 */ /* 0x002fc800078e0a0d */
        /* <DEDUP_REMOVED lines=19> */
[----:B------:R-:W0:Y:S04]  /*1700*/  F2I.FTZ.U32.TRUNC.NTZ R13, R28 ;  /* 0x0000001c000d7305 */ /* 0x000e28000021f000 */
[----:B------:R-:W-:Y:S01]  /*1710*/  IADD3 R23, PT, PT, R25, R29, RZ ;  /* 0x0000001d19177210 */ /* 0x000fe20007ffe0ff */
[----:B------:R-:W-:Y:S01]  /*1720*/  @P4 VIADD R12, R12, 0x1 ;  /* 0x000000010c0c4836 */ /* 0x000fe20000000000 */
[----:B------:R-:W-:-:S03]  /*1730*/  LEA R22, P4, R24, UR40, 0x2 ;  /* 0x0000002818167c11 */ /* 0x000fc6000f8810ff */
[----:B------:R-:W-:Y:S01]  /*1740*/  IMAD.MOV.U32 R9, RZ, RZ, R12 ;  /* 0x000000ffff097224 */ /* 0x000fe200078e000c */
[----:B------:R-:W-:-:S03]  /*1750*/  LEA.HI.X R23, R24, UR41, R23, 0x2, P4 ;  /* 0x0000002918177c11 */ /* 0x000fc6000a0f1417 */
[----:B------:R-:W-:Y:S01]  /*1760*/  @!P5 IMAD.MOV R9, RZ, RZ, -R9 ;  /* 0x000000ffff09d224 */ /* 0x000fe200078e0a09 */
[----:B------:R-:W-:Y:S01]  /*1770*/  @!P6 LOP3.LUT R9, RZ, R10, RZ, 0x33, !PT ;  /* 0x0000000aff09e212 */ /* 0x000fe200078e33ff */
[----:B0-----:R-:W-:Y:S01]  /*1780*/  IMAD.MOV R29, RZ, RZ, -R13 ;  /* 0x000000ffff1d7224 */ /* 0x001fe200078e0a0d */
[----:B------:R0:W-:Y:S03]  /*1790*/  STG.E desc[UR4][R22.64], R27 ;  /* 0x0000001b16007986 */ /* 0x0001e6000c101904 */
[----:B------:R-:W-:Y:S01]  /*17a0*/  IMAD.MOV R12, RZ, RZ, -R9 ;  /* 0x000000ffff0c7224 */ /* 0x000fe200078e0a09 */
[----:B------:R-:W-:Y:S01]  /*17b0*/  SEL R9, R9, RZ, P0 ;  /* 0x000000ff09097207 */ /* 0x000fe20000000000 */
[----:B------:R-:W-:Y:S02]  /*17c0*/  IMAD R29, R29, R0, RZ ;  /* 0x000000001d1d7224 */ /* 0x000fe400078e02ff */
[----:B------:R-:W-:-:S02]  /*17d0*/  IMAD R25, R10, R12, R3 ;  /* 0x0000000c0a197224 */ /* 0x000fc400078e0203 */
[----:B------:R-:W-:Y:S02]  /*17e0*/  IMAD.MOV.U32 R12, RZ, RZ, RZ ;  /* 0x000000ffff0c7224 */ /* 0x000fe400078e00ff */
[----:B------:R-:W-:Y:S02]  /*17f0*/  IMAD R9, R9, UR44, RZ ;  /* 0x0000002c09097c24 */ /* 0x000fe4000f8e02ff */
        /* <DEDUP_REMOVED lines=13> */
[----:B------:R-:W-:Y:S01]  /*18d0*/  @!P4 IMAD.MOV R12, RZ, RZ, -R12 ;  /* 0x000000ffff0cc224 */ /* 0x000fe200078e0a0c */
[----:B------:R-:W-:-:S05]  /*18e0*/  @!P6 LOP3.LUT R12, RZ, R8, RZ, 0x33, !PT ;  /* 0x00000008ff0ce212 */ /* 0x000fca00078e33ff */
[----:B------:R-:W-:Y:S01]  /*18f0*/  IMAD.MOV R13, RZ, RZ, -R12 ;  /* 0x000000ffff0d7224 */ /* 0x000fe200078e0a0c */
[----:B------:R-:W-:-:S03]  /*1900*/  SEL R12, R12, RZ, P1 ;  /* 0x000000ff0c0c7207 */ /* 0x000fc60000800000 */
[----:B------:R-:W-:Y:S02]  /*1910*/  IMAD R0, R8, R13, R25 ;  /* 0x0000000d08007224 */ /* 0x000fe400078e0219 */
        /* <DEDUP_REMOVED lines=10> */
[----:B------:R-:W-:Y:S02]  /*19c0*/  HFMA2 R26, -RZ, RZ, 0.96630859375, -0.0022525787353515625 ;  /* 0x3bbb989dff1a7431 */ /* 0x000fe400000001ff */
[----:B------:R-:W-:Y:S01]  /*19d0*/  IMAD.MOV.U32 R9, RZ, RZ, 0x437c0000 ;  /* 0x437c0000ff097424 */ /* 0x000fe200078e00ff */
[----:B------:R-:W-:Y:S01]  /*19e0*/  BSSY.RECONVERGENT B1, `(.L_x_15714) ;  /* 0x000001b000017945 */ /* 0x000fe20003800200 */
[----:B------:R-:W-:Y:S01]  /*19f0*/  IMAD.X R6, R7, 0x1, R6, P3 ;  /* 0x0000000107067824 */ /* 0x000fe200018e0606 */
[----:B--2---:R-:W-:Y:S01]  /*1a00*/  ISETP.NE.AND P0, PT, R24, RZ, PT ;  /* 0x000000ff1800720c */ /* 0x004fe20003f05270 */
[----:B---3--:R-:W-:-:S12]  /*1a10*/  FMUL R0, R12, UR50 ;  /* 0x000000320c007c20 */ /* 0x008fd80008400000 */
[----:B------:R-:W1:Y:S02]  /*1a20*/  @!P0 LDC R0, c[0x0][0x3e8] ;  /* 0x0000fa00ff008b82 */ /* 0x000e640000000800 */
[----:B-1----:R-:W-:-:S05]  /*1a30*/  FMNMX R3, R0, -INF , !PT ;  /* 0xff80000000037809 */ /* 0x002fca0007800000 */
[----:B------:R-:W-:-:S04]  /*1a40*/  FADD R3, R0, -R3 ;  /* 0x8000000300037221 */ /* 0x000fc80000000000 */
[----:B------:R-:W-:-:S04]  /*1a50*/  FFMA.SAT R0, R3, R26, 0.5 ;  /* 0x3f00000003007423 */ /* 0x000fc8000000201a */
[----:B------:R-:W-:-:S04]  /*1a60*/  FFMA.RM R0, R0, R9, 12582913 ;  /* 0x4b40000100007423 */ /* 0x000fc80000004009 */
[C---:B0-----:R-:W-:Y:S01]  /*1a70*/  FADD R22, R0.reuse, -12583039 ;  /* 0xcb40007f00167421 */ /* 0x041fe20000000000 */
        /* <DEDUP_REMOVED lines=17> */
.L_x_15715:
[----:B------:R-:W-:Y:S05]  /*1b90*/  BSYNC.RECONVERGENT B1 ;  /* 0x0000000000017941 */ /* 0x000fea0003800200 */
.L_x_15714:
        /* <DEDUP_REMOVED lines=17> */
.L_x_15711:
[----:B------:R-:W-:Y:S05]  /*1cb0*/  EXIT ;  /* 0x000000000000794d */ /* 0x000fea0003800000 */
        .weak           $__internal_250_$__cuda_sm20_div_u64
        .type           $__internal_250_$__cuda_sm20_div_u64,@function
        .size           $__internal_250_$__cuda_sm20_div_u64,($__internal_251_$__cuda_sm3x_div_rn_noftz_f32_slowpath - $__internal_250_$__cuda_sm20_div_u64)
$__internal_250_$__cuda_sm20_div_u64:
[----:B------:R-:W-:Y:S01]  /*1cc0*/  IMAD.MOV.U32 R18, RZ, RZ, R2 ;  /* 0x000000ffff127224 */ /* 0x000fe200078e0002 */
[----:B------:R-:W-:-:S04]  /*1cd0*/  MOV R19, R7 ;  /* 0x0000000700137202 */ /* 0x000fc80000000f00 */
        /* <DEDUP_REMOVED lines=56> */
[----:B------:R-:W-:Y:S01]  /*2060*/  HFMA2 R5, -RZ, RZ, 0, 0 ;  /* 0x00000000ff057431 */ /* 0x000fe200000001ff */
[----:B------:R-:W-:Y:S02]  /*2070*/  IADD3 R16, P2, PT, R11, 0x1, RZ ;  /* 0x000000010b107810 */ /* 0x000fe40007f5e0ff */
[----:B------:R-:W-:Y:S02]  /*2080*/  ISETP.GE.U32.AND P0, PT, R3, R2, PT ;  /* 0x000000020300720c */ /* 0x000fe40003f06070 */
[----:B------:R-:W-:Y:S01]  /*2090*/  ISETP.NE.AND.EX P1, PT, R7, RZ, PT, P1 ;  /* 0x000000ff0700720c */ /* 0x000fe20003f25310 */
[----:B------:R-:W-:Y:S01]  /*20a0*/  IMAD.X R17, RZ, RZ, R4, P2 ;  /* 0x000000ffff117224 */ /* 0x000fe200010e0604 */
[----:B------:R-:W-:-:S04]  /*20b0*/  ISETP.GE.U32.AND.EX P0, PT, R14, R7, PT, P0 ;  /* 0x000000070e00720c */ /* 0x000fc80003f06100 */
[----:B------:R-:W-:Y:S01]  /*20c0*/  SEL R17, R17, R4, P0 ;  /* 0x0000000411117207 */ /* 0x000fe20000000000 */
[----:B------:R-:W-:Y:S01]  /*20d0*/  IMAD.MOV.U32 R4, RZ, RZ, R0 ;  /* 0x000000ffff047224 */ /* 0x000fe200078e0000 */
[----:B------:R-:W-:Y:S02]  /*20e0*/  SEL R16, R16, R11, P0 ;  /* 0x0000000b10107207 */ /* 0x000fe40000000000 */
[----:B------:R-:W-:Y:S02]  /*20f0*/  SEL R17, R17, 0xffffffff, P1 ;  /* 0xffffffff11117807 */ /* 0x000fe40000800000 */
[----:B------:R-:W-:Y:S01]  /*2100*/  SEL R16, R16, 0xffffffff, P1 ;  /* 0xffffffff10107807 */ /* 0x000fe20000800000 */
[----:B------:R-:W-:Y:S06]  /*2110*/  RET.REL.NODEC R4 `(_Z15SoftmaxWarpImplI22BroadcastScaleMaskLoadIffbLm3EiE11DirectStoreIffEfLi1ELi1ELi1ELi1ELb0EL9Algorithm0EEvT_T0_ll) ;  /* 0xffffffdc04b87950 */ /* 0x000fec0003c3ffff */
        .weak           $__internal_251_$__cuda_sm3x_div_rn_noftz_f32_slowpath
        .type           $__internal_251_$__cuda_sm3x_div_rn_noftz_f32_slowpath,@function
        .size           $__internal_251_$__cuda_sm3x_div_rn_noftz_f32_slowpath,(.L_x_37628 - $__internal_251_$__cuda_sm3x_div_rn_noftz_f32_slowpath)
$__internal_251_$__cuda_sm3x_div_rn_noftz_f32_slowpath:
        /* <DEDUP_REMOVED lines=34> */
.L_x_15718:
        /* <DEDUP_REMOVED lines=51> */
.L_x_15725:
[----:B------:R-:W-:-:S04]  /*2670*/  LOP3.LUT R0, R0, 0x80000000, RZ, 0xc0, !PT ;  /* 0x8000000000007812 */ /* 0x000fc800078ec0ff */
[----:B------:R-:W-:Y:S01]  /*2680*/  LOP3.LUT R0, R0, 0x7f800000, RZ, 0xfc, !PT ;  /* 0x7f80000000007812 */ /* 0x000fe200078efcff */
[----:B------:R-:W-:Y:S06]  /*2690*/  BRA `(.L_x_15726) ;  /* 0x0000000000047947 */ /* 0x000fec0003800000 */
.L_x_15724:
[----:B------:R-:W-:-:S07]  /*26a0*/  IMAD R0, R23, 0x800000, R0 ;  /* 0x0080000017007824 */ /* 0x000fce00078e0200 */
.L_x_15726:
[----:B------:R-:W-:Y:S05]  /*26b0*/  BSYNC.RECONVERGENT B3 ;  /* 0x0000000000037941 */ /* 0x000fea0003800200 */
.L_x_15723:
[----:B------:R-:W-:Y:S05]  /*26c0*/  BRA `(.L_x_15727) ;  /* 0x0000000000207947 */ /* 0x000fea0003800000 */
.L_x_15722:
[----:B------:R-:W-:-:S04]  /*26d0*/  LOP3.LUT R0, R3, 0x80000000, R0, 0x48, !PT ;  /* 0x8000000003007812 */ /* 0x000fc800078e4800 */
[----:B------:R-:W-:Y:S01]  /*26e0*/  LOP3.LUT R0, R0, 0x7f800000, RZ, 0xfc, !PT ;  /* 0x7f80000000007812 */ /* 0x000fe200078efcff */
[----:B------:R-:W-:Y:S06]  /*26f0*/  BRA `(.L_x_15727) ;  /* 0x0000000000147947 */ /* 0x000fec0003800000 */
.L_x_15721:
[----:B------:R-:W-:Y:S01]  /*2700*/  LOP3.LUT R0, R3, 0x80000000, R0, 0x48, !PT ;  /* 0x8000000003007812 */ /* 0x000fe200078e4800 */
[----:B------:R-:W-:Y:S06]  /*2710*/  BRA `(.L_x_15727) ;  /* 0x00000000000c7947 */ /* 0x000fec0003800000 */
.L_x_15720:
[----:B------:R-:W0:Y:S01]  /*2720*/  MUFU.RSQ R0, -QNAN ;  /* 0xffc0000000007908 */ /* 0x000e220000001400 */
[----:B------:R-:W-:Y:S05]  /*2730*/  BRA `(.L_x_15727) ;  /* 0x0000000000047947 */ /* 0x000fea0003800000 */
.L_x_15719:
[----:B------:R-:W-:-:S07]  /*2740*/  FADD.FTZ R0, R0, R3 ;  /* 0x0000000300007221 */ /* 0x000fce0000010000 */
.L_x_15727:
[----:B------:R-:W-:Y:S05]  /*2750*/  BSYNC.RECONVERGENT B2 ;  /* 0x0000000000027941 */ /* 0x000fea0003800200 */
.L_x_15717:
[----:B------:R-:W-:Y:S01]  /*2760*/  IMAD.MOV.U32 R22, RZ, RZ, R12 ;  /* 0x000000ffff167224 */ /* 0x000fe200078e000c */
[----:B0-----:R-:W-:Y:S01]  /*2770*/  MOV R3, R0 ;  /* 0x0000000000037202 */ /* 0x001fe20000000f00 */
[----:B------:R-:W-:-:S04]  /*2780*/  IMAD.MOV.U32 R23, RZ, RZ, 0x0 ;  /* 0x00000000ff177424 */ /* 0x000fc800078e00ff */
[----:B------:R-:W-:Y:S05]  /*2790*/  RET.REL.NODEC R22 `(_Z15SoftmaxWarpImplI22BroadcastScaleMaskLoadIffbLm3EiE11DirectStoreIffEfLi1ELi1ELi1ELi1ELb0EL9Algorithm0EEvT_T0_ll) ;  /* 0xffffffd816187950 */ /* 0x000fea0003c3ffff */
.L_x_15728:
        /* <DEDUP_REMOVED lines=14> */
.L_x_37628:


//--------------------- .text._Z15SoftmaxWarpImplI22BroadcastScaleMaskLoadIffbLm3EiE11DirectStoreIffEfLi1ELi1ELi1ELi2ELb1EL9Algorithm0EEvT_T0_ll --------------------------
	.section	.text._Z15SoftmaxWarpImplI22BroadcastScaleMaskLoadIffbLm3EiE11DirectStoreIffEfLi1ELi1ELi1ELi2ELb1EL9Algorithm0EEvT_T0_ll,"ax",@progbits
	.align	128
        .global         _Z15SoftmaxWarpImplI22BroadcastScaleMaskLoadIffbLm3EiE11DirectStoreIffEfLi1ELi1ELi1ELi2ELb1EL9Algorithm0EEvT_T0_ll
        .type           _Z15SoftmaxWarpImplI22BroadcastScaleMaskLoadIffbLm3EiE11DirectStoreIffEfLi1ELi1ELi1ELi2ELb1EL9Algorithm0EEvT_T0_ll,@function
        .size           _Z15SoftmaxWarpImplI22BroadcastScaleMaskLoadIffbLm3EiE11DirectStoreIffEfLi1ELi1ELi1ELi2ELb1EL9Algorithm0EEvT_T0_ll,(.L_x_37629 - _Z15SoftmaxWarpImplI22BroadcastScaleMaskLoadIffbLm3EiE11DirectStoreIffEfLi1ELi1ELi1ELi2ELb1EL9Algorithm0EEvT_T0_ll)
        .other          _Z15SoftmaxWarpImplI22BroadcastScaleMaskLoadIffbLm3EiE11DirectStoreIffEfLi1ELi1ELi1ELi2ELb1EL9Algorithm0EEvT_T0_ll,@"STO_CUDA_ENTRY STV_DEFAULT"
_Z15SoftmaxWarpImplI22BroadcastScaleMaskLoadIffbLm3EiE11DirectStoreIffEfLi1ELi1ELi1ELi2ELb1EL9Algorithm0EEvT_T0_ll:
.text._Z15SoftmaxWarpImplI22BroadcastScaleMaskLoadIffbLm3EiE11DirectStoreIffEfLi1ELi1ELi1ELi2ELb1EL9Algorithm0EEvT_T0_ll:
        /* <DEDUP_REMOVED lines=29> */
.L_x_15729:
        /* <DEDUP_REMOVED lines=18> */
[----:B------:R-:W4:Y:S08]  /*02f0*/  LDC.64 R14, c[0x0][0x358] ;  /* 0x0000d600ff0e7b82 */ /* 0x000f300000000a00 */
[----:B------:R-:W0:Y:S08]  /*0300*/  LDC.64 R12, c[0x0][0x390] ;  /* 0x0000e400ff0c7b82 */ /* 0x000e300000000a00 */
[----:B------:R-:W0:Y:S02]  /*0310*/  LDC.64 R10, c[0x0][0x398] ;  /* 0x0000e600ff0a7b82 */ /* 0x000e240000000a00 */
.L_x_15743:
[----:B-1----:R-:W1:Y:S01]  /*0320*/  LDC.64 R18, c[0x0][0x3a0] ;  /* 0x0000e800ff127b82 */ /* 0x002e620000000a00 */
        /* <DEDUP_REMOVED lines=17> */
[----:B------:R0:W1:Y:S08]  /*0440*/  F2I.FTZ.U32.TRUNC.NTZ R3, R2 ;  /* 0x0000000200037305 */ /* 0x000070000021f000 */
[----:B------:R-:W2:Y:S01]  /*0450*/  I2F.RP R22, R16 ;  /* 0x0000001000167306 */ /* 0x000ea20000209400 */
[----:B0-----:R-:W-:Y:S01]  /*0460*/  IMAD.MOV.U32 R2, RZ, RZ, RZ ;  /* 0x000000ffff027224 */ /* 0x001fe200078e00ff */
[----:B-1----:R-:W-:-:S05]  /*0470*/  IADD3 R21, PT, PT, RZ, -R3, RZ ;  /* 0x80000003ff157210 */ /* 0x002fca0007ffe0ff */
[----:B------:R-:W-:Y:S01]  /*0480*/  IMAD R21, R21, R20, RZ ;  /* 0x0000001415157224 */ /* 0x000fe200078e02ff */
[----:B--2---:R-:W0:Y:S03]  /*0490*/  MUFU.RCP R22, R22 ;  /* 0x0000001600167308 */ /* 0x004e260000001000 */
[----:B------:R-:W-:Y:S01]  /*04a0*/  IMAD.HI.U32 R3, R3, R21, R2 ;  /* 0x0000001503037227 */ /* 0x000fe200078e0002 */
[----:B------:R-:W-:-:S04]  /*04b0*/  LOP3.LUT R2, R0, R5, RZ, 0x3c, !PT ;  /* 0x0000000500027212 */ /* 0x000fc800078e3cff */
[----:B------:R-:W-:Y:S01]  /*04c0*/  ISETP.GE.AND P2, PT, R2, RZ, PT ;  /* 0x000000ff0200720c */ /* 0x000fe20003f46270 */
[----:B------:R-:W-:-:S04]  /*04d0*/  IMAD.HI.U32 R21, R3, R23, RZ ;  /* 0x0000001703157227 */ /* 0x000fc800078e00ff */
[----:B------:R-:W-:-:S04]  /*04e0*/  IMAD.MOV R3, RZ, RZ, -R21 ;  /* 0x000000ffff037224 */ /* 0x000fc800078e0a15 */
[----:B------:R-:W-:Y:S02]  /*04f0*/  IMAD R3, R20, R3, R23 ;  /* 0x0000000314037224 */ /* 0x000fe400078e0217 */
[----:B0-----:R-:W-:-:S03]  /*0500*/  VIADD R2, R22, 0xffffffe ;  /* 0x0ffffffe16027836 */ /* 0x001fc60000000000 */
[----:B------:R-:W-:-:S13]  /*0510*/  ISETP.GT.U32.AND P3, PT, R20, R3, PT ;  /* 0x000000031400720c */ /* 0x000fda0003f64070 */
[----:B------:R-:W-:Y:S02]  /*0520*/  @!P3 IMAD.IADD R3, R3, 0x1, -R20 ;  /* 0x000000010303b824 */ /* 0x000fe400078e0a14 */
[----:B------:R-:W-:Y:S01]  /*0530*/  @!P3 VIADD R21, R21, 0x1 ;  /* 0x000000011515b836 */ /* 0x000fe20000000000 */
[----:B------:R-:W-:Y:S02]  /*0540*/  ISETP.NE.AND P3, PT, R5, RZ, PT ;  /* 0x000000ff0500720c */ /* 0x000fe40003f65270 */
[----:B------:R-:W-:Y:S02]  /*0550*/  ISETP.GE.U32.AND P1, PT, R3, R20, PT ;  /* 0x000000140300720c */ /* 0x000fe40003f26070 */
[----:B------:R0:W1:Y:S02]  /*0560*/  F2I.FTZ.U32.TRUNC.NTZ R3, R2 ;  /* 0x0000000200037305 */ /* 0x000064000021f000 */
[----:B0-----:R-:W-:-:S09]  /*0570*/  IMAD.MOV.U32 R2, RZ, RZ, RZ ;  /* 0x000000ffff027224 */ /* 0x001fd200078e00ff */
        /* <DEDUP_REMOVED lines=9> */
[----:B------:R-:W-:-:S05]  /*0610*/  IABS R22, R21 ;  /* 0x0000001500167213 */ /* 0x000fca0000000000 */
        /* <DEDUP_REMOVED lines=39> */
.L_x_15732:
[----:B------:R-:W-:Y:S05]  /*0890*/  BSYNC.RECONVERGENT B1 ;  /* 0x0000000000017941 */ /* 0x000fea0003800200 */
.L_x_15731:
        /* <DEDUP_REMOVED lines=36> */
[----:B------:R-:W-:-:S04]  /*0ae0*/  @P2 VIADD R2, R2, 0x1 ;  /* 0x0000000102022836 */ /* 0x000fc80000000000 */
[----:B------:R-:W-:Y:S02]  /*0af0*/  IMAD.MOV.U32 R22, RZ, RZ, R2 ;  /* 0x000000ffff167224 */ /* 0x000fe400078e0002 */
[----:B------:R-:W-:Y:S02]  /*0b00*/  HFMA2 R2, -RZ, RZ, 0, 0 ;  /* 0x00000000ff027431 */ /* 0x000fe400000001ff */
[----:B------:R-:W-:Y:S01]  /*0b10*/  @!P1 IMAD.MOV R22, RZ, RZ, -R22 ;  /* 0x000000ffff169224 */ /* 0x000fe200078e0a16 */
        /* <DEDUP_REMOVED lines=45> */
.L_x_15734:
[----:B------:R-:W-:Y:S05]  /*0df0*/  BSYNC.RECONVERGENT B1 ;  /* 0x0000000000017941 */ /* 0x000fea0003800200 */
.L_x_15733:
[----:B-1----:R-:W-:Y:S01]  /*0e00*/  MOV R18, 0x3bbb989d ;  /* 0x3bbb989d00127802 */ /* 0x002fe20000000f00 */
        /* <DEDUP_REMOVED lines=22> */
[----:B0-----:R-:W-:-:S04]  /*0f70*/  FMUL R0, R0, R19 ;  /* 0x0000001300007220 */ /* 0x001fc80000400000 */
[----:B------:R-:W-:Y:S01]  /*0f80*/  FADD R19, RZ, R0 ;  /* 0x00000000ff137221 */ /* 0x000fe20000000000 */
[----:B-1----:R-:W-:-:S04]  /*0f90*/  FFMA R21, -R3, R18, 1 ;  /* 0x3f80000003157423 */ /* 0x002fc80000000112 */
[----:B------:R-:W-:-:S04]  /*0fa0*/  FFMA R21, R18, R21, R18 ;  /* 0x0000001512157223 */ /* 0x000fc80000000012 */
[----:B------:R-:W-:-:S04]  /*0fb0*/  FFMA R18, R2, R21, RZ ;  /* 0x0000001502127223 */ /* 0x000fc800000000ff */
[----:B------:R-:W-:-:S04]  /*0fc0*/  FFMA R23, -R3, R18, R2 ;  /* 0x0000001203177223 */ /* 0x000fc80000000102 */
[----:B------:R-:W-:Y:S01]  /*0fd0*/  FFMA R23, R21, R23, R18 ;  /* 0x0000001715177223 */ /* 0x000fe20000000012 */
[----:B-----5:R-:W-:Y:S06]  /*0fe0*/  @!P1 BRA `(.L_x_15736) ;  /* 0x0000000000089947 */ /* 0x020fec0003800000 */
[----:B------:R-:W-:-:S07]  /*0ff0*/  MOV R16, 0x1010 ;  /* 0x0000101000107802 */ /* 0x000fce0000000f00 */
[----:B--234-:R-:W-:Y:S05]  /*1000*/  CALL.REL.NOINC `($__internal_252_$__cuda_sm3x_div_rn_noftz_f32_slowpath) ;  /* 0x0000000000cc7944 */ /* 0x01cfea0003c00000 */
.L_x_15736:
[----:B------:R-:W-:Y:S05]  /*1010*/  BSYNC.RECONVERGENT B1 ;  /* 0x0000000000017941 */ /* 0x000fea0003800200 */
.L_x_15735:
        /* <DEDUP_REMOVED lines=19> */
.L_x_15738:
[----:B------:R-:W-:Y:S05]  /*1150*/  BSYNC.RECONVERGENT B1 ;  /* 0x0000000000017941 */ /* 0x000fea0003800200 */
.L_x_15737:
[----:B------:R-:W-:Y:S01]  /*1160*/  BSSY.RECONVERGENT B1, `(.L_x_15739) ;  /* 0x0000008000017945 */ /* 0x000fe20003800200 */
[----:B------:R-:W-:-:S03]  /*1170*/  FFMA R25, R25, R18, R16 ;  /* 0x0000001219197223 */ /* 0x000fc60000000010 */
[----:B------:R-:W-:Y:S05]  /*1180*/  @!P1 BRA `(.L_x_15740) ;  /* 0x0000000000149947 */ /* 0x000fea0003800000 */
[----:B------:R-:W-:Y:S01]  /*1190*/  IMAD.MOV.U32 R2, RZ, RZ, R0 ;  /* 0x000000ffff027224 */ /* 0x000fe200078e0000 */
[----:B------:R-:W-:Y:S01]  /*11a0*/  MOV R16, 0x11d0 ;  /* 0x000011d000107802 */ /* 0x000fe20000000f00 */
[----:B------:R-:W-:-:S07]  /*11b0*/  IMAD.MOV.U32 R3, RZ, RZ, R19 ;  /* 0x000000ffff037224 */ /* 0x000fce00078e0013 */
[----:B0-234-:R-:W-:Y:S05]  /*11c0*/  CALL.REL.NOINC `($__internal_252_$__cuda_sm3x_div_rn_noftz_f32_slowpath) ;  /* 0x00000000005c7944 */ /* 0x01dfea0003c00000 */
[----:B------:R-:W-:-:S07]  /*11d0*/  IMAD.MOV.U32 R25, RZ, RZ, R23 ;  /* 0x000000ffff197224 */ /* 0x000fce00078e0017 */
.L_x_15740:
[----:B------:R-:W-:Y:S05]  /*11e0*/  BSYNC.RECONVERGENT B1 ;  /* 0x0000000000017941 */ /* 0x000fea0003800200 */
.L_x_15739:
        /* <DEDUP_REMOVED lines=13> */
.L_x_15742:
[----:B------:R-:W-:Y:S05]  /*12c0*/  BSYNC.RECONVERGENT B1 ;  /* 0x0000000000017941 */ /* 0x000fea0003800200 */
.L_x_15741:
[----:B------:R-:W-:-:S04]  /*12d0*/  IADD3 R9, P0, PT, R8, R9, RZ ;  /* 0x0000000908097210 */ /* 0x000fc80007f1e0ff */
[----:B------:R-:W-:Y:S02]  /*12e0*/  LEA.HI.X.SX32 R17, R8, R17, 0x1, P0 ;  /* 0x0000001108117211 */ /* 0x000fe400000f0eff */
[----:B------:R-:W-:-:S04]  /*12f0*/  ISETP.GE.U32.AND P0, PT, R9, UR48, PT ;  /* 0x0000003009007c0c */ /* 0x000fc8000bf06070 */
[----:B------:R-:W-:-:S13]  /*1300*/  ISETP.GE.AND.EX P0, PT, R17, UR49, PT, P0 ;  /* 0x0000003111007c0c */ /* 0x000fda000bf06300 */
[----:B------:R-:W-:Y:S05]  /*1310*/  @!P0 BRA `(.L_x_15743) ;  /* 0xfffffff000008947 */ /* 0x000fea000383ffff */
[----:B------:R-:W-:Y:S05]  /*1320*/  BSYNC.RECONVERGENT B0 ;  /* 0x0000000000007941 */ /* 0x000fea0003800200 */
.L_x_15730:
[----:B------:R-:W-:Y:S05]  /*1330*/  EXIT ;  /* 0x000000000000794d */ /* 0x000fea0003800000 */
        .weak           $__internal_252_$__cuda_sm3x_div_rn_noftz_f32_slowpath
        .type           $__internal_252_$__cuda_sm3x_div_rn_noftz_f32_slowpath,@function
        .size           $__internal_252_$__cuda_sm3x_div_rn_noftz_f32_slowpath,(.L_x_37629 - $__internal_252_$__cuda_sm3x_div_rn_noftz_f32_slowpath)
$__internal_252_$__cuda_sm3x_div_rn_noftz_f32_slowpath:
        /* <DEDUP_REMOVED lines=34> */
.L_x_15745:
        /* <DEDUP_REMOVED lines=51> */
.L_x_15752:
[----:B------:R-:W-:-:S04]  /*1890*/  LOP3.LUT R2, R2, 0x80000000, RZ, 0xc0, !PT ;  /* 0x8000000002027812 */ /* 0x000fc800078ec0ff */
[----:B------:R-:W-:Y:S01]  /*18a0*/  LOP3.LUT R2, R2, 0x7f800000, RZ, 0xfc, !PT ;  /* 0x7f80000002027812 */ /* 0x000fe200078efcff */
[----:B------:R-:W-:Y:S06]  /*18b0*/  BRA `(.L_x_15753) ;  /* 0x0000000000047947 */ /* 0x000fec0003800000 */
.L_x_15751:
[----:B------:R-:W-:-:S07]  /*18c0*/  IMAD R2, R25, 0x800000, R2 ;  /* 0x0080000019027824 */ /* 0x000fce00078e0202 */
.L_x_15753:
[----:B------:R-:W-:Y:S05]  /*18d0*/  BSYNC.RECONVERGENT B3 ;  /* 0x0000000000037941 */ /* 0x000fea0003800200 */
.L_x_15750:
[----:B------:R-:W-:Y:S05]  /*18e0*/  BRA `(.L_x_15754) ;  /* 0x0000000000207947 */ /* 0x000fea0003800000 */
.L_x_15749:
[----:B------:R-:W-:-:S04]  /*18f0*/  LOP3.LUT R2, R3, 0x80000000, R2, 0x48, !PT ;  /* 0x8000000003027812 */ /* 0x000fc800078e4802 */
[----:B------:R-:W-:Y:S01]  /*1900*/  LOP3.LUT R2, R2, 0x7f800000, RZ, 0xfc, !PT ;  /* 0x7f80000002027812 */ /* 0x000fe200078efcff */
[----:B------:R-:W-:Y:S06]  /*1910*/  BRA `(.L_x_15754) ;  /* 0x0000000000147947 */ /* 0x000fec0003800000 */
.L_x_15748:
[----:B------:R-:W-:Y:S01]  /*1920*/  LOP3.LUT R2, R3, 0x80000000, R2, 0x48, !PT ;  /* 0x8000000003027812 */ /* 0x000fe200078e4802 */
[----:B------:R-:W-:Y:S06]  /*1930*/  BRA `(.L_x_15754) ;  /* 0x00000000000c7947 */ /* 0x000fec0003800000 */
.L_x_15747:
[----:B------:R-:W0:Y:S01]  /*1940*/  MUFU.RSQ R2, -QNAN ;  /* 0xffc0000000027908 */ /* 0x000e220000001400 */
[----:B------:R-:W-:Y:S05]  /*1950*/  BRA `(.L_x_15754) ;  /* 0x0000000000047947 */ /* 0x000fea0003800000 */
.L_x_15746:
[----:B------:R-:W-:-:S07]  /*1960*/  FADD.FTZ R2, R2, R3 ;  /* 0x0000000302027221 */ /* 0x000fce0000010000 */
.L_x_15754:
[----:B------:R-:W-:Y:S05]  /*1970*/  BSYNC.RECONVERGENT B2 ;  /* 0x0000000000027941 */ /* 0x000fea0003800200 */
.L_x_15744:
[----:B0-----:R-:W-:Y:S02]  /*1980*/  IMAD.MOV.U32 R23, RZ, RZ, R2 ;  /* 0x000000ffff177224 */ /* 0x001fe400078e0002 */
[----:B------:R-:W-:Y:S02]  /*1990*/  IMAD.MOV.U32 R2, RZ, RZ, R16 ;  /* 0x000000ffff027224 */ /* 0x000fe400078e0010 */
[----:B------:R-:W-:-:S04]  /*19a0*/  IMAD.MOV.U32 R3, RZ, RZ, 0x0 ;  /* 0x00000000ff037424 */ /* 0x000fc800078e00ff */
[----:B------:R-:W-:Y:S05]  /*19b0*/  RET.REL.NODEC R2 `(_Z15SoftmaxWarpImplI22BroadcastScaleMaskLoadIffbLm3EiE11DirectStoreIffEfLi1ELi1ELi1ELi2ELb1EL9Algorithm0EEvT_T0_ll) ;  /* 0xffffffe402907950 */ /* 0x000fea0003c3ffff */
.L_x_15755:
        /* <DEDUP_REMOVED lines=12> */
.L_x_37629:


//--------------------- .text._Z15SoftmaxWarpImplI22BroadcastScaleMaskLoadIffbLm3EiE11DirectStoreIffEfLi1ELi1ELi1ELi2ELb0EL9Algorithm0EEvT_T0_ll --------------------------
	.section	.text._Z15SoftmaxWarpImplI22BroadcastScaleMaskLoadIffbLm3EiE11DirectStoreIffEfLi1ELi1ELi1ELi2ELb0EL9Algorithm0EEvT_T0_ll,"ax",@progbits
	.align	128
        .global         _Z15SoftmaxWarpImplI22BroadcastScaleMaskLoadIffbLm3EiE11DirectStoreIffEfLi1ELi1ELi1ELi2ELb0EL9Algorithm0EEvT_T0_ll
        .type           _Z15SoftmaxWarpImplI22BroadcastScaleMaskLoadIffbLm3EiE11DirectStoreIffEfLi1ELi1ELi1ELi2ELb0EL9Algorithm0EEvT_T0_ll,@function
        .size           _Z15SoftmaxWarpImplI22BroadcastScaleMaskLoadIffbLm3EiE11DirectStoreIffEfLi1ELi1ELi1ELi2ELb0EL9Algorithm0EEvT_T0_ll,(.L_x_37630 - _Z15SoftmaxWarpImplI22BroadcastScaleMaskLoadIffbLm3EiE11DirectStoreIffEfLi1ELi1ELi1ELi2ELb0EL9Algorithm0EEvT_T0_ll)
        .other          _Z15SoftmaxWarpImplI22BroadcastScaleMaskLoadIffbLm3EiE11DirectStoreIffEfLi1ELi1ELi1ELi2ELb0EL9Algorithm0EEvT_T0_ll,@"STO_CUDA_ENTRY STV_DEFAULT"
_Z15SoftmaxWarpImplI22BroadcastScaleMaskLoadIffbLm3EiE11DirectStoreIffEfLi1ELi1ELi1ELi2ELb0EL9Algorithm0EEvT_T0_ll:
.text._Z15SoftmaxWarpImplI22BroadcastScaleMaskLoadIffbLm3EiE11DirectStoreIffEfLi1ELi1ELi1ELi2ELb0EL9Algorithm0EEvT_T0_ll:
        /* <DEDUP_REMOVED lines=27> */
.L_x_15756:
        /* <DEDUP_REMOVED lines=17> */
[----:B------:R-:W3:Y:S02]  /*02c0*/  LDC.64 R14, c[0x0][0x358] ;  /* 0x0000d600ff0e7b82 */ /* 0x000ee40000000a00 */
.L_x_15762:
        /* <DEDUP_REMOVED lines=9> */
[----:B0-----:R-:W-:-:S02]  /*0360*/  VIADD R16, R0, 0xffffffe ;  /* 0x0ffffffe00107836 */ /* 0x001fc40000000000 */
[----:B------:R-:W-:-:S04]  /*0370*/  VIADD R0, R12, UR48 ;  /* 0x000000300c007c36 */ /* 0x000fc80008000000 */
[----:B------:R0:W1:Y:S01]  /*0380*/  F2I.FTZ.U32.TRUNC.NTZ R17, R16 ;  /* 0x0000001000117305 */ /* 0x000062000021f000 */
[----:B------:R-:W-:Y:S01]  /*0390*/  IABS R18, R0 ;  /* 0x0000000000127213 */ /* 0x000fe20000000000 */
[----:B0-----:R-:W-:Y:S02]  /*03a0*/  IMAD.MOV.U32 R16, RZ, RZ, RZ ;  /* 0x000000ffff107224 */ /* 0x001fe400078e00ff */
[----:B-1----:R-:W-:-:S04]  /*03b0*/  IMAD.MOV R3, RZ, RZ, -R17 ;  /* 0x000000ffff037224 */ /* 0x002fc800078e0a11 */
[----:B------:R-:W-:-:S04]  /*03c0*/  IMAD R3, R3, R2, RZ ;  /* 0x0000000203037224 */ /* 0x000fc800078e02ff */
[----:B------:R-:W-:-:S04]  /*03d0*/  IMAD.HI.U32 R17, R17, R3, R16 ;  /* 0x0000000311117227 */ /* 0x000fc800078e0010 */
[----:B------:R-:W-:Y:S01]  /*03e0*/  IMAD.MOV.U32 R3, RZ, RZ, R9 ;  /* 0x000000ffff037224 */ /* 0x000fe200078e0009 */
[----:B--2---:R-:W-:-:S03]  /*03f0*/  IABS R9, R6 ;  /* 0x0000000600097213 */ /* 0x004fc60000000000 */
[----:B------:R-:W-:Y:S01]  /*0400*/  IMAD.HI.U32 R11, R17, R3, RZ ;  /* 0x00000003110b7227 */ /* 0x000fe200078e00ff */
[----:B------:R-:W0:Y:S04]  /*0410*/  I2F.RP R13, R9 ;  /* 0x00000009000d7306 */ /* 0x000e280000209400 */
[----:B------:R-:W-:-:S05]  /*0420*/  IADD3 R16, PT, PT, -R11, RZ, RZ ;  /* 0x000000ff0b107210 */ /* 0x000fca0007ffe1ff */
[----:B------:R-:W-:Y:S02]  /*0430*/  IMAD R3, R2, R16, R3 ;  /* 0x0000001002037224 */ /* 0x000fe400078e0203 */
[----:B------:R-:W-:-:S03]  /*0440*/  IMAD.HI.U32 R16, R17, R18, RZ ;  /* 0x0000001211107227 */ /* 0x000fc600078e00ff */
[----:B------:R-:W-:Y:S01]  /*0450*/  ISETP.GT.U32.AND P1, PT, R2, R3, PT ;  /* 0x000000030200720c */ /* 0x000fe20003f24070 */
[----:B0-----:R-:W0:Y:S01]  /*0460*/  MUFU.RCP R13, R13 ;  /* 0x0000000d000d7308 */ /* 0x001e220000001000 */
[----:B------:R-:W-:-:S04]  /*0470*/  IMAD.MOV R17, RZ, RZ, -R16 ;  /* 0x000000ffff117224 */ /* 0x000fc800078e0a10 */
[----:B------:R-:W-:Y:S01]  /*0480*/  IMAD R17, R2, R17, R18 ;  /* 0x0000001102117224 */ /* 0x000fe200078e0212 */
[----:B------:R-:W-:-:S04]  /*0490*/  LOP3.LUT R18, RZ, R5, RZ, 0x33, !PT ;  /* 0x00000005ff127212 */ /* 0x000fc800078e33ff */
[----:B------:R-:W-:Y:S02]  /*04a0*/  ISETP.GT.U32.AND P3, PT, R2, R17, PT ;  /* 0x000000110200720c */ /* 0x000fe40003f64070 */
[----:B------:R-:W-:Y:S02]  /*04b0*/  @!P1 IMAD.IADD R3, R3, 0x1, -R2 ;  /* 0x0000000103039824 */ /* 0x000fe400078e0a02 */
[----:B------:R-:W-:-:S03]  /*04c0*/  @!P1 VIADD R11, R11, 0x1 ;  /* 0x000000010b0b9836 */ /* 0x000fc60000000000 */
[----:B------:R-:W-:Y:S02]  /*04d0*/  ISETP.GE.U32.AND P0, PT, R3, R2, PT ;  /* 0x000000020300720c */ /* 0x000fe40003f06070 */
[----:B------:R-:W-:-:S04]  /*04e0*/  LOP3.LUT R3, R12, R5, RZ, 0x3c, !PT ;  /* 0x000000050c037212 */ /* 0x000fc800078e3cff */
[----:B------:R-:W-:Y:S01]  /*04f0*/  ISETP.GE.AND P2, PT, R3, RZ, PT ;  /* 0x000000ff0300720c */ /* 0x000fe20003f46270 */
[----:B0-----:R-:W-:Y:S02]  /*0500*/  VIADD R3, R13, 0xffffffe ;  /* 0x0ffffffe0d037836 */ /* 0x001fe40000000000 */
[----:B------:R-:W-:Y:S02]  /*0510*/  @!P3 IMAD.IADD R17, R17, 0x1, -R2 ;  /* 0x000000011111b824 */ /* 0x000fe400078e0a02 */
[----:B------:R-:W-:Y:S01]  /*0520*/  @!P3 VIADD R16, R16, 0x1 ;  /* 0x000000011010b836 */ /* 0x000fe20000000000 */
[----:B------:R-:W-:Y:S01]  /*0530*/  ISETP.NE.AND P3, PT, R6, RZ, PT ;  /* 0x000000ff0600720c */ /* 0x000fe20003f65270 */
[----:B------:R-:W-:Y:S01]  /*0540*/  @P0 VIADD R11, R11, 0x1 ;  /* 0x000000010b0b0836 */ /* 0x000fe20000000000 */
[----:B------:R-:W0:Y:S01]  /*0550*/  F2I.FTZ.U32.TRUNC.NTZ R3, R3 ;  /* 0x0000000300037305 */ /* 0x000e22000021f000 */
[----:B------:R-:W-:Y:S02]  /*0560*/  ISETP.NE.AND P0, PT, R5, RZ, PT ;  /* 0x000000ff0500720c */ /* 0x000fe40003f05270 */
[----:B------:R-:W-:-:S02]  /*0570*/  ISETP.GE.U32.AND P1, PT, R17, R2, PT ;  /* 0x000000021100720c */ /* 0x000fc40003f26070 */
[----:B------:R-:W-:Y:S01]  /*0580*/  @!P2 IMAD.MOV R11, RZ, RZ, -R11 ;  /* 0x000000ffff0ba224 */ /* 0x000fe200078e0a0b */
[----:B------:R-:W-:-:S04]  /*0590*/  LOP3.LUT R2, R0, R5, RZ, 0x3c, !PT ;  /* 0x0000000500027212 */ /* 0x000fc800078e3cff */
[----:B------:R-:W-:Y:S02]  /*05a0*/  SEL R13, R18, R11, !P0 ;  /* 0x0000000b120d7207 */ /* 0x000fe40004000000 */
[----:B------:R-:W-:-:S03]  /*05b0*/  ISETP.GE.AND P2, PT, R2, RZ, PT ;  /* 0x000000ff0200720c */ /* 0x000fc60003f46270 */
[----:B------:R-:W-:Y:S01]  /*05c0*/  IMAD.MOV R11, RZ, RZ, -R13 ;  /* 0x000000ffff0b7224 */ /* 0x000fe200078e0a0d */
[----:B0-----:R-:W-:Y:S01]  /*05d0*/  IADD3 R2, PT, PT, RZ, -R3, RZ ;  /* 0x80000003ff027210 */ /* 0x001fe20007ffe0ff */
[----:B------:R-:W-:Y:S02]  /*05e0*/  @P1 VIADD R16, R16, 0x1 ;  /* 0x0000000110101836 */ /* 0x000fe40000000000 */
[----:B------:R-:W-:Y:S02]  /*05f0*/  IMAD R11, R5, R11, R12 ;  /* 0x0000000b050b7224 */ /* 0x000fe400078e020c */
[----:B------:R-:W-:Y:S02]  /*0600*/  IMAD R17, R2, R9, RZ ;  /* 0x0000000902117224 */ /* 0x000fe400078e02ff */
[----:B------:R-:W-:Y:S01]  /*0610*/  IMAD.MOV.U32 R2, RZ, RZ, RZ ;  /* 0x000000ffff027224 */ /* 0x000fe200078e00ff */
[----:B------:R-:W-:Y:S01]  /*0620*/  IABS R19, R11 ;  /* 0x0000000b00137213 */ /* 0x000fe20000000000 */
[----:B------:R-:W-:Y:S01]  /*0630*/  @!P2 IMAD.MOV R16, RZ, RZ, -R16 ;  /* 0x000000ffff10a224 */ /* 0x000fe200078e0a10 */
[----:B------:R-:W-:Y:S01]  /*0640*/  LOP3.LUT R20, R11, R6, RZ, 0x3c, !PT ;  /* 0x000000060b147212 */ /* 0x000fe200078e3cff */
[----:B------:R-:W-:-:S03]  /*0650*/  IMAD.HI.U32 R22, R3, R17, R2 ;  /* 0x0000001103167227 */ /* 0x000fc600078e0002 */
[----:B------:R-:W-:Y:S01]  /*0660*/  SEL R2, R18, R16, !P0 ;  /* 0x0000001012027207 */ /* 0x000fe20004000000 */
[----:B------:R-:W-:Y:S01]  /*0670*/  IMAD.MOV.U32 R17, RZ, RZ, R19 ;  /* 0x000000ffff117224 */ /* 0x000fe200078e0013 */
[----:B------:R-:W-:Y:S02]  /*0680*/  ISETP.GE.AND P2, PT, R20, RZ, PT ;  /* 0x000000ff1400720c */ /* 0x000fe40003f46270 */
[----:B------:R-:W0:Y:S01]  /*0690*/  LDC.64 R20, c[0x0][0x3a0] ;  /* 0x0000e800ff147b82 */ /* 0x000e220000000a00 */
[----:B------:R-:W-:-:S04]  /*06a0*/  IMAD.HI.U32 R23, R22, R17, RZ ;  /* 0x0000001116177227 */ /* 0x000fc800078e00ff */
[----:B------:R-:W-:Y:S01]  /*06b0*/  IMAD.MOV R3, RZ, RZ, -R2 ;  /* 0x000000ffff037224 */ /* 0x000fe200078e0a02 */
[----:B------:R-:W-:-:S03]  /*06c0*/  IADD3 R18, PT, PT, -R23, RZ, RZ ;  /* 0x000000ff17127210 */ /* 0x000fc60007ffe1ff */
[----:B------:R-:W-:Y:S02]  /*06d0*/  IMAD R3, R5, R3, R0 ;  /* 0x0000000305037224 */ /* 0x000fe400078e0200 */
[C---:B------:R-:W-:Y:S02]  /*06e0*/  IMAD R18, R9.reuse, R18, R17 ;  /* 0x0000001209127224 */ /* 0x040fe400078e0211 */
[----:B------:R-:W1:Y:S01]  /*06f0*/  LDC.64 R16, c[0x0][0x390] ;  /* 0x0000e400ff107b82 */ /* 0x000e620000000a00 */
[----:B------:R-:W-:Y:S02]  /*0700*/  IABS R26, R3 ;  /* 0x00000003001a7213 */ /* 0x000fe40000000000 */
[----:B------:R-:W-:-:S03]  /*0710*/  ISETP.GT.U32.AND P1, PT, R9, R18, PT ;  /* 0x000000120900720c */ /* 0x000fc60003f24070 */
[----:B------:R-:W-:-:S04]  /*0720*/  IMAD.HI.U32 R22, R22, R26, RZ ;  /* 0x0000001a16167227 */ /* 0x000fc800078e00ff */
[----:B------:R-:W-:-:S04]  /*0730*/  IMAD.MOV R19, RZ, RZ, -R22 ;  /* 0x000000ffff137224 */ /* 0x000fc800078e0a16 */
[----:B------:R-:W-:Y:S02]  /*0740*/  IMAD R26, R9, R19, R26 ;  /* 0x00000013091a7224 */ /* 0x000fe400078e021a */
[----:B------:R-:W-:Y:S02]  /*0750*/  @!P1 IMAD.IADD R18, R18, 0x1, -R9 ;  /* 0x0000000112129824 */ /* 0x000fe400078e0a09 */
[----:B------:R-:W-:Y:S01]  /*0760*/  @!P1 VIADD R23, R23, 0x1 ;  /* 0x0000000117179836 */ /* 0x000fe20000000000 */
[----:B------:R-:W-:Y:S02]  /*0770*/  ISETP.GT.U32.AND P6, PT, R9, R26, PT ;  /* 0x0000001a0900720c */ /* 0x000fe40003fc4070 */
[----:B------:R-:W-:Y:S02]  /*0780*/  ISETP.GE.U32.AND P0, PT, R18, R9, PT ;  /* 0x000000091200720c */ /* 0x000fe40003f06070 */
[----:B------:R-:W2:Y:S01]  /*0790*/  LDC.64 R18, c[0x0][0x398] ;  /* 0x0000e600ff127b82 */ /* 0x000ea20000000a00 */
[----:B-1----:R-:W-:-:S02]  /*07a0*/  ISETP.NE.U32.AND P1, PT, R16, 0x1, PT ;  /* 0x000000011000780c */ /* 0x002fc40003f25070 */
[-C--:B------:R-:W-:Y:S02]  /*07b0*/  LOP3.LUT R16, R3, R6.reuse, RZ, 0x3c, !PT ;  /* 0x0000000603107212 */ /* 0x080fe400078e3cff */
[----:B------:R-:W-:Y:S02]  /*07c0*/  ISETP.NE.AND.EX P1, PT, R17, RZ, PT, P1 ;  /* 0x000000ff1100720c */ /* 0x000fe40003f25310 */
[----:B------:R-:W-:Y:S02]  /*07d0*/  ISETP.GE.AND P4, PT, R16, RZ, PT ;  /* 0x000000ff1000720c */ /* 0x000fe40003f86270 */
[----:B------:R-:W-:Y:S01]  /*07e0*/  @!P6 IMAD.IADD R26, R26, 0x1, -R9 ;  /* 0x000000011a1ae824 */ /* 0x000fe200078e0a09 */
[----:B------:R-:W-:Y:S01]  /*07f0*/  SEL R13, R13, RZ, P1 ;  /* 0x000000ff0d0d7207 */ /* 0x000fe20000800000 */
[----:B------:R-:W-:Y:S01]  /*0800*/  @P0 VIADD R23, R23, 0x1 ;  /* 0x0000000117170836 */ /* 0x000fe20000000000 */
[----:B------:R-:W-:Y:S01]  /*0810*/  SHF.R.S64 R16, RZ, 0x1e, R12 ;  /* 0x0000001eff107819 */ /* 0x000fe2000000100c */
[----:B------:R-:W-:Y:S01]  /*0820*/  @!P6 VIADD R22, R22, 0x1 ;  /* 0x000000011616e836 */ /* 0x000fe20000000000 */
[----:B------:R-:W-:Y:S01]  /*0830*/  ISETP.GE.U32.AND P5, PT, R26, R9, PT ;  /* 0x000000091a00720c */ /* 0x000fe20003fa6070 */
[----:B------:R-:W-:Y:S01]  /*0840*/  IMAD.MOV.U32 R24, RZ, RZ, R23 ;  /* 0x000000ffff187224 */ /* 0x000fe200078e0017 */
[----:B------:R-:W-:Y:S01]  /*0850*/  LOP3.LUT R23, RZ, R6, RZ, 0x33, !PT ;  /* 0x00000006ff177212 */ /* 0x000fe200078e33ff */
[----:B------:R-:W-:-:S03]  /*0860*/  IMAD R13, R13, UR46, RZ ;  /* 0x0000002e0d0d7c24 */ /* 0x000fc6000f8e02ff */
[----:B------:R-:W-:Y:S02]  /*0870*/  @!P2 IADD3 R24, PT, PT, -R24, RZ, RZ ;  /* 0x000000ff1818a210 */ /* 0x000fe40007ffe1ff */
[----:B0-----:R-:W-:Y:S02]  /*0880*/  ISETP.NE.U32.AND P2, PT, R20, 0x1, PT ;  /* 0x000000011400780c */ /* 0x001fe40003f45070 */
[----:B------:R-:W-:Y:S02]  /*0890*/  SEL R24, R23, R24, !P3 ;  /* 0x0000001817187207 */ /* 0x000fe40005800000 */
[----:B--2---:R-:W-:Y:S01]  /*08a0*/  ISETP.NE.U32.AND P0, PT, R18, 0x1, PT ;  /* 0x000000011200780c */ /* 0x004fe20003f05070 */
[----:B------:R-:W-:Y:S01]  /*08b0*/  @P5 VIADD R22, R22, 0x1 ;  /* 0x0000000116165836 */ /* 0x000fe20000000000 */
[----:B------:R-:W-:Y:S01]  /*08c0*/  ISETP.NE.AND.EX P2, PT, R21, RZ, PT, P2 ;  /* 0x000000ff1500720c */ /* 0x000fe20003f45320 */
[----:B------:R-:W-:Y:S01]  /*08d0*/  IMAD.MOV R9, RZ, RZ, -R24 ;  /* 0x000000ffff097224 */ /* 0x000fe200078e0a18 */
[----:B------:R-:W-:Y:S01]  /*08e0*/  ISETP.NE.AND.EX P0, PT, R19, RZ, PT, P0 ;  /* 0x000000ff1300720c */ /* 0x000fe20003f05300 */
[----:B------:R-:W-:Y:S01]  /*08f0*/  @!P4 IMAD.MOV R22, RZ, RZ, -R22 ;  /* 0x000000ffff16c224 */ /* 0x000fe200078e0a16 */
[----:B------:R-:W-:Y:S01]  /*0900*/  IADD3 R16, P4, PT, R16, UR36, RZ ;  /* 0x0000002410107c10 */ /* 0x000fe2000ff9e0ff */
[----:B------:R-:W-:Y:S01]  /*0910*/  IMAD R11, R6, R9, R11 ;  /* 0x00000009060b7224 */ /* 0x000fe200078e020b */
[----:B------:R-:W-:-:S02]  /*0920*/  SEL R24, R24, RZ, P0 ;  /* 0x000000ff18187207 */ /* 0x000fc40000000000 */
[----:B------:R-:W-:Y:S02]  /*0930*/  SEL R22, R23, R22, !P3 ;  /* 0x0000001617167207 */ /* 0x000fe40005800000 */
[----:B------:R-:W-:Y:S01]  /*0940*/  SEL R11, R11, RZ, P2 ;  /* 0x000000ff0b0b7207 */ /* 0x000fe20001000000 */
[----:B------:R-:W-:Y:S01]  /*0950*/  IMAD R24, R24, UR47, R13 ;  /* 0x0000002f18187c24 */ /* 0x000fe2000f8e020d */
[----:B------:R-:W-:Y:S01]  /*0960*/  LEA.HI.X.SX32 R17, R12, UR37, 0x2, P4 ;  /* 0x000000250c117c11 */ /* 0x000fe2000a0f16ff */
[----:B------:R-:W-:Y:S02]  /*0970*/  IMAD.MOV R9, RZ, RZ, -R22 ;  /* 0x000000ffff097224 */ /* 0x000fe400078e0a16 */
[----:B------:R-:W-:Y:S02]  /*0980*/  IMAD R11, R11, UR49, R24 ;  /* 0x000000310b0b7c24 */ /* 0x000fe4000f8e0218 */
[----:B------:R-:W2:Y:S03]  /*0990*/  LDG.E R16, desc[UR4][R16.64] ;  /* 0x0000000410107981 */ /* 0x000ea6000c1e1900 */
[----:B------:R-:W-:-:S04]  /*09a0*/  IADD3 R12, P3, PT, R11, UR38, RZ ;  /* 0x000000260b0c7c10 */ /* 0x000fc8000ff7e0ff */
[----:B------:R-:W-:Y:S01]  /*09b0*/  LEA.HI.X.SX32 R13, R11, UR39, 0x1, P3 ;  /* 0x000000270b0d7c11 */ /* 0x000fe200098f0eff */
[----:B------:R-:W-:Y:S01]  /*09c0*/  IMAD R3, R6, R9, R3 ;  /* 0x0000000906037224 */ /* 0x000fe200078e0203 */
[----:B------:R-:W-:-:S03]  /*09d0*/  SEL R2, R2, RZ, P1 ;  /* 0x000000ff02027207 */ /* 0x000fc60000800000 */
[----:B------:R0:W3:Y:S01]  /*09e0*/  LDG.E.U8 R9, desc[UR6][R12.64] ;  /* 0x000000060c097981 */ /* 0x0000e2000c1e1100 */
[----:B------:R-:W-:Y:S01]  /*09f0*/  SEL R22, R22, RZ, P0 ;  /* 0x000000ff16167207 */ /* 0x000fe20000000000 */
[----:B------:R-:W-:Y:S01]  /*0a00*/  IMAD R11, R2, UR46, RZ ;  /* 0x0000002e020b7c24 */ /* 0x000fe2000f8e02ff */
[----:B------:R-:W-:-:S03]  /*0a10*/  SEL R3, R3, RZ, P2 ;  /* 0x000000ff03037207 */ /* 0x000fc60001000000 */
[----:B------:R-:W-:-:S04]  /*0a20*/  IMAD R22, R22, UR47, R11 ;  /* 0x0000002f16167c24 */ /* 0x000fc8000f8e020b */
[----:B------:R-:W-:-:S05]  /*0a30*/  IMAD R3, R3, UR49, R22 ;  /* 0x0000003103037c24 */ /* 0x000fca000f8e0216 */
[----:B------:R-:W-:-:S04]  /*0a40*/  IADD3 R18, P0, PT, R3, UR38, RZ ;  /* 0x0000002603127c10 */ /* 0x000fc8000ff1e0ff */
[----:B------:R-:W-:Y:S02]  /*0a50*/  LEA.HI.X.SX32 R19, R3, UR39, 0x1, P0 ;  /* 0x0000002703137c11 */ /* 0x000fe400080f0eff */
[----:B------:R-:W-:-:S03]  /*0a60*/  SHF.R.S64 R2, RZ, 0x1e, R0 ;  /* 0x0000001eff027819 */ /* 0x000fc60000001000 */
[----:B------:R-:W4:Y:S01]  /*0a70*/  LDG.E.U8 R18, desc[UR4][R18.64] ;  /* 0x0000000412127981 */ /* 0x000f22000c1e1100 */
[----:B0-----:R-:W-:Y:S02]  /*0a80*/  IADD3 R12, P0, PT, R2, UR36, RZ ;  /* 0x00000024020c7c10 */ /* 0x001fe4000ff1e0ff */
[----:B------:R-:W2:Y:S02]  /*0a90*/  LDC.64 R2, c[0x0][0x3e8] ;  /* 0x0000fa00ff027b82 */ /* 0x000ea40000000a00 */
[----:B------:R-:W-:-:S05]  /*0aa0*/  LEA.HI.X.SX32 R13, R0, UR37, 0x2, P0 ;  /* 0x00000025000d7c11 */ /* 0x000fca00080f16ff */
[----:B------:R-:W5:Y:S01]  /*0ab0*/  LDG.E R12, desc[UR4][R12.64] ;  /* 0x000000040c0c7981 */ /* 0x000f62000c1e1900 */
[----:B------:R-:W-:Y:S01]  /*0ac0*/  MOV R17, 0x437c0000 ;  /* 0x437c000000117802 */ /* 0x000fe20000000f00 */
        /* <DEDUP_REMOVED lines=17> */
[----:B------:R-:W-:-:S03]  /*0be0*/  IMAD.SHL.U32 R2, R9, 0x800000, RZ ;  /* 0x0080000009027824 */ /* 0x000fc600078e00ff */
[----:B------:R-:W-:Y:S01]  /*0bf0*/  FFMA.SAT R0, R3, R16, 0.5 ;  /* 0x3f00000003007423 */ /* 0x000fe20000002010 */
[----:B0-----:R-:W-:-:S03]  /*0c00*/  FMUL R2, R2, R11 ;  /* 0x0000000b02027220 */ /* 0x001fc60000400000 */
[----:B------:R-:W-:Y:S01]  /*0c10*/  FFMA.RM R0, R0, R17, 12582913 ;  /* 0x4b40000100007423 */ /* 0x000fe20000004011 */
[----:B------:R-:W-:-:S03]  /*0c20*/  FADD R13, RZ, R2 ;  /* 0x00000002ff0d7221 */ /* 0x000fc60000000000 */
[----:B------:R-:W-:Y:S01]  /*0c30*/  FADD R12, R0, -12583039 ;  /* 0xcb40007f000c7421 */ /* 0x000fe20000000000 */
[----:B------:R-:W0:Y:S03]  /*0c40*/  MUFU.RCP R9, R13 ;  /* 0x0000000d00097308 */ /* 0x000e260000001000 */
        /* <DEDUP_REMOVED lines=15> */
[----:B------:R-:W-:Y:S05]  /*0d40*/  CALL.REL.NOINC `($__internal_253_$__cuda_sm3x_div_rn_noftz_f32_slowpath) ;  /* 0x0000000000a47944 */ /* 0x000fea0003c00000 */
[----:B------:R-:W-:-:S07]  /*0d50*/  IMAD.MOV.U32 R11, RZ, RZ, R2 ;  /* 0x000000ffff0b7224 */ /* 0x000fce00078e0002 */
.L_x_15759:
[----:B------:R-:W-:Y:S05]  /*0d60*/  BSYNC.RECONVERGENT B1 ;  /* 0x0000000000017941 */ /* 0x000fea0003800200 */
.L_x_15758:
        /* <DEDUP_REMOVED lines=23> */
[----:B------:R-:W-:Y:S05]  /*0ee0*/  CALL.REL.NOINC `($__internal_253_$__cuda_sm3x_div_rn_noftz_f32_slowpath) ;  /* 0x00000000003c7944 */ /* 0x000fea0003c00000 */
[----:B------:R-:W-:-:S07]  /*0ef0*/  IMAD.MOV.U32 R17, RZ, RZ, R2 ;  /* 0x000000ffff117224 */ /* 0x000fce00078e0002 */
.L_x_15761:
[----:B------:R-:W-:Y:S05]  /*0f00*/  BSYNC.RECONVERGENT B1 ;  /* 0x0000000000017941 */ /* 0x000fea0003800200 */
.L_x_15760:
        /* <DEDUP_REMOVED lines=11> */
[----:B------:R-:W-:Y:S05]  /*0fc0*/  BSYNC.RECONVERGENT B0 ;  /* 0x0000000000007941 */ /* 0x000fea0003800200 */
.L_x_15757:
[----:B------:R-:W-:Y:S05]  /*0fd0*/  EXIT ;  /* 0x000000000000794d */ /* 0x000fea0003800000 */
        .weak           $__internal_253_$__cuda_sm3x_div_rn_noftz_f32_slowpath
        .type           $__internal_253_$__cuda_sm3x_div_rn_noftz_f32_slowpath,@function
        .size           $__internal_253_$__cuda_sm3x_div_rn_noftz_f32_slowpath,(.L_x_37630 - $__internal_253_$__cuda_sm3x_div_rn_noftz_f32_slowpath)
$__internal_253_$__cuda_sm3x_div_rn_noftz_f32_slowpath:
        /* <DEDUP_REMOVED lines=34> */
.L_x_15764:
        /* <DEDUP_REMOVED lines=51> */
.L_x_15771:
[----:B------:R-:W-:-:S04]  /*1530*/  LOP3.LUT R2, R2, 0x80000000, RZ, 0xc0, !PT ;  /* 0x8000000002027812 */ /* 0x000fc800078ec0ff */
[----:B------:R-:W-:Y:S01]  /*1540*/  LOP3.LUT R2, R2, 0x7f800000, RZ, 0xfc, !PT ;  /* 0x7f80000002027812 */ /* 0x000fe200078efcff */
[----:B------:R-:W-:Y:S06]  /*1550*/  BRA `(.L_x_15772) ;  /* 0x0000000000047947 */ /* 0x000fec0003800000 */
.L_x_15770:
[----:B------:R-:W-:-:S07]  /*1560*/  IMAD R2, R20, 0x800000, R2 ;  /* 0x0080000014027824 */ /* 0x000fce00078e0202 */
.L_x_15772:
[----:B------:R-:W-:Y:S05]  /*1570*/  BSYNC.RECONVERGENT B3 ;  /* 0x0000000000037941 */ /* 0x000fea0003800200 */
.L_x_15769:
[----:B------:R-:W-:Y:S05]  /*1580*/  BRA `(.L_x_15773) ;  /* 0x0000000000207947 */ /* 0x000fea0003800000 */
.L_x_15768:
[----:B------:R-:W-:-:S04]  /*1590*/  LOP3.LUT R2, R3, 0x80000000, R2, 0x48, !PT ;  /* 0x8000000003027812 */ /* 0x000fc800078e4802 */
[----:B------:R-:W-:Y:S01]  /*15a0*/  LOP3.LUT R2, R2, 0x7f800000, RZ, 0xfc, !PT ;  /* 0x7f80000002027812 */ /* 0x000fe200078efcff */
[----:B------:R-:W-:Y:S06]  /*15b0*/  BRA `(.L_x_15773) ;  /* 0x0000000000147947 */ /* 0x000fec0003800000 */
.L_x_15767:
[----:B------:R-:W-:Y:S01]  /*15c0*/  LOP3.LUT R2, R3, 0x80000000, R2, 0x48, !PT ;  /* 0x8000000003027812 */ /* 0x000fe200078e4802 */
[----:B------:R-:W-:Y:S06]  /*15d0*/  BRA `(.L_x_15773) ;  /* 0x00000000000c7947 */ /* 0x000fec0003800000 */
.L_x_15766:
[----:B------:R-:W0:Y:S01]  /*15e0*/  MUFU.RSQ R2, -QNAN ;  /* 0xffc0000000027908 */ /* 0x000e220000001400 */
[----:B------:R-:W-:Y:S05]  /*15f0*/  BRA `(.L_x_15773) ;  /* 0x0000000000047947 */ /* 0x000fea0003800000 */
.L_x_15765:
[----:B------:R-:W-:-:S07]  /*1600*/  FADD.FTZ R2, R2, R3 ;  /* 0x0000000302027221 */ /* 0x000fce0000010000 */
.L_x_15773:
[----:B------:R-:W-:Y:S05]  /*1610*/  BSYNC.RECONVERGENT B2 ;  /* 0x0000000000027941 */ /* 0x000fea0003800200 */
.L_x_15763:
[----:B------:R-:W-:-:S04]  /*1620*/  IMAD.MOV.U32 R17, RZ, RZ, 0x0 ;  /* 0x00000000ff117424 */ /* 0x000fc800078e00ff */
[----:B0-----:R-:W-:Y:S05]  /*1630*/  RET.REL.NODEC R16 `(_Z15SoftmaxWarpImplI22BroadcastScaleMaskLoadIffbLm3EiE11DirectStoreIffEfLi1ELi1ELi1ELi2ELb0EL9Algorithm0EEvT_T0_ll) ;  /* 0xffffffe810707950 */ /* 0x001fea0003c3ffff */
.L_x_15774:
        /* <DEDUP_REMOVED lines=12> */
.L_x_37630:


//--------------------- .text._Z15SoftmaxWarpImplI22BroadcastScaleMaskLoadIffbLm3EiE11DirectStoreIffEfLi2ELi32ELi32ELi1ELb1EL9Algorithm0EEvT_T0_ll --------------------------
	.section	.text._Z15SoftmaxWarpImplI22BroadcastScaleMaskLoadIffbLm3EiE11DirectStoreIffEfLi2ELi32ELi32ELi1ELb1EL9Algorithm0EEvT_T0_ll,"ax",@progbits
	.align	128
        .global         _Z15SoftmaxWarpImplI22BroadcastScaleMaskLoadIffbLm3EiE11DirectStoreIffEfLi2ELi32ELi32ELi1ELb1EL9Algorithm0EEvT_T0_ll
        .type           _Z15SoftmaxWarpImplI22BroadcastScaleMaskLoadIffbLm3EiE11DirectStoreIffEfLi2ELi32ELi32ELi1ELb1EL9Algorithm0EEvT_T0_ll,@function
        .size           _Z15SoftmaxWarpImplI22BroadcastScaleMaskLoadIffbLm3EiE11DirectStoreIffEfLi2ELi32ELi32ELi1ELb1EL9Algorithm0EEvT_T0_ll,(.L_x_37631 - _Z15SoftmaxWarpImplI22BroadcastScaleMaskLoadIffbLm3EiE11DirectStoreIffEfLi2ELi32ELi32ELi1ELb1EL9Algorithm0EEvT_T0_ll)
        .other          _Z15SoftmaxWarpImplI22BroadcastScaleMaskLoadIffbLm3EiE11DirectStoreIffEfLi2ELi32ELi32ELi1ELb1EL9Algorithm0EEvT_T0_ll,@"STO_CUDA_ENTRY STV_DEFAULT"
_Z15SoftmaxWarpImplI22BroadcastScaleMaskLoadIffbLm3EiE11DirectStoreIffEfLi2ELi32ELi32ELi1ELb1EL9Algorithm0EEvT_T0_ll:
.text._Z15SoftmaxWarpImplI22BroadcastScaleMaskLoadIffbLm3EiE11DirectStoreIffEfLi2ELi32ELi32ELi1ELb1EL9Algorithm0EEvT_T0_ll:
        /* <DEDUP_REMOVED lines=27> */
.L_x_15775:
        /* <DEDUP_REMOVED lines=28> */
.L_x_15906:
[----:B------:R-:W0:Y:S01]  /*0370*/  LDC.64 R14, c[0x0][0x408] ;  /* 0x00010200ff0e7b82 */ /* 0x000e220000000a00 */
[----:B------:R-:W-:Y:S01]  /*0380*/  BSSY.RECONVERGENT B1, `(.L_x_15777) ;  /* 0x0000068000017945 */ /* 0x000fe20003800200 */
[----:B------:R-:W-:Y:S01]  /*0390*/  IMAD.MOV.U32 R4, RZ, RZ, -0x800000 ;  /* 0xff800000ff047424 */ /* 0x000fe200078e00ff */
[----:B------:R-:W-:Y:S01]  /*03a0*/  MOV R39, 0xff800000 ;  /* 0xff80000000277802 */ /* 0x000fe20000000f00 */
[----:B-1234-:R-:W-:Y:S01]  /*03b0*/  IMAD.MOV.U32 R13, RZ, RZ, -0x800000 ;  /* 0xff800000ff0d7424 */ /* 0x01efe200078e00ff */
[-C--:B0-----:R-:W-:Y:S02]  /*03c0*/  ISETP.GE.U32.AND P0, PT, R59, R14.reuse, PT ;  /* 0x0000000e3b00720c */ /* 0x081fe40003f06070 */
[-C--:B------:R-:W-:Y:S02]  /*03d0*/  ISETP.GE.U32.AND P3, PT, R3, R14.reuse, PT ;  /* 0x0000000e0300720c */ /* 0x080fe40003f66070 */
[----:B------:R-:W-:Y:S02]  /*03e0*/  ISETP.GE.AND.EX P0, PT, RZ, R15, PT, P0 ;  /* 0x0000000fff00720c */ /* 0x000fe40003f06300 */
[----:B------:R-:W-:-:S11]  /*03f0*/  ISETP.GE.U32.AND P4, PT, R5, R14, PT ;  /* 0x0000000e0500720c */ /* 0x000fd60003f86070 */
        /* <DEDUP_REMOVED lines=24> */
[-C--:B------:R-:W-:Y:S02]  /*0580*/  @!P2 IADD3 R6, PT, PT, R6, -R13.reuse, RZ ;  /* 0x8000000d0606a210 */ /* 0x080fe40007ffe0ff */
[----:B------:R-:W-:Y:S02]  /*0590*/  @!P2 IADD3 R4, PT, PT, R4, 0x1, RZ ;  /* 0x000000010404a810 */ /* 0x000fe40007ffe0ff */
[----:B------:R-:W-:Y:S01]  /*05a0*/  ISETP.GE.U32.AND P1, PT, R6, R13, PT ;  /* 0x0000000d0600720c */ /* 0x000fe20003f26070 */
[----:B0-----:R-:W-:Y:S01]  /*05b0*/  VIADD R10, R8, 0xffffffe ;  /* 0x0ffffffe080a7836 */ /* 0x001fe20000000000 */
[----:B------:R-:W-:Y:S02]  /*05c0*/  LOP3.LUT R6, R59, R12, RZ, 0x3c, !PT ;  /* 0x0000000c3b067212 */ /* 0x000fe400078e3cff */
[----:B------:R-:W-:Y:S01]  /*05d0*/  ISETP.NE.AND P2, PT, R12, RZ, PT ;  /* 0x000000ff0c00720c */ /* 0x000fe20003f45270 */
[----:B------:R0:W1:Y:S01]  /*05e0*/  F2I.FTZ.U32.TRUNC.NTZ R11, R10 ;  /* 0x0000000a000b7305 */ /* 0x000062000021f000 */
[----:B------:R-:W-:-:S07]  /*05f0*/  ISETP.GE.AND P5, PT, R6, RZ, PT ;  /* 0x000000ff0600720c */ /* 0x000fce0003fa6270 */
[----:B------:R-:W-:Y:S02]  /*0600*/  @P1 VIADD R4, R4, 0x1 ;  /* 0x0000000104041836 */ /* 0x000fe40000000000 */
[----:B0-----:R-:W-:-:S03]  /*0610*/  HFMA2 R10, -RZ, RZ, 0, 0 ;  /* 0x00000000ff0a7431 */ /* 0x001fc600000001ff */
[----:B------:R-:W-:Y:S02]  /*0620*/  MOV R18, R4 ;  /* 0x0000000400127202 */ /* 0x000fe40000000f00 */
[----:B-1----:R-:W-:-:S03]  /*0630*/  IADD3 R4, PT, PT, RZ, -R11, RZ ;  /* 0x8000000bff047210 */ /* 0x002fc60007ffe0ff */
[----:B------:R-:W-:Y:S01]  /*0640*/  @!P5 IMAD.MOV R18, RZ, RZ, -R18 ;  /* 0x000000ffff12d224 */ /* 0x000fe200078e0a12 */
        /* <DEDUP_REMOVED lines=18> */
[----:B------:R-:W-:Y:S02]  /*0770*/  @P1 IADD3 R10, PT, PT, R10, 0x1, RZ ;  /* 0x000000010a0a1810 */ /* 0x000fe40007ffe0ff */
[----:B--2---:R-:W-:-:S03]  /*0780*/  ISETP.NE.U32.AND P1, PT, R42, 0x1, PT ;  /* 0x000000012a00780c */ /* 0x004fc60003f25070 */
[----:B------:R-:W-:Y:S01]  /*0790*/  IMAD.MOV.U32 R4, RZ, RZ, R10 ;  /* 0x000000ffff047224 */ /* 0x000fe200078e000a */
[----:B------:R-:W-:-:S04]  /*07a0*/  ISETP.NE.AND.EX P1, PT, R43, RZ, PT, P1 ;  /* 0x000000ff2b00720c */ /* 0x000fc80003f25310 */
[----:B------:R-:W-:Y:S02]  /*07b0*/  @!P5 IADD3 R4, PT, PT, -R4, RZ, RZ ;  /* 0x000000ff0404d210 */ /* 0x000fe40007ffe1ff */
        /* <DEDUP_REMOVED lines=36> */
.L_x_15778:
[----:B------:R-:W-:Y:S05]  /*0a00*/  BSYNC.RECONVERGENT B1 ;  /* 0x0000000000017941 */ /* 0x000fea0003800200 */
.L_x_15777:
        /* <DEDUP_REMOVED lines=36> */
[----:B------:R-:W-:Y:S01]  /*0c50*/  ISETP.GE.AND P6, PT, R8, RZ, PT ;  /* 0x000000ff0800720c */ /* 0x000fe20003fc6270 */
[----:B------:R0:W1:Y:S06]  /*0c60*/  F2I.FTZ.U32.TRUNC.NTZ R11, R10 ;  /* 0x0000000a000b7305 */ /* 0x00006c000021f000 */
        /* <DEDUP_REMOVED lines=38> */
[----:B------:R-:W0:Y:S01]  /*0ed0*/  LDC.64 R10, c[0x0][0x388] ;  /* 0x0000e200ff0a7b82 */ /* 0x000e220000000a00 */
        /* <DEDUP_REMOVED lines=26> */
.L_x_15780:
[----:B------:R-:W-:Y:S05]  /*1080*/  BSYNC.RECONVERGENT B1 ;  /* 0x0000000000017941 */ /* 0x000fea0003800200 */
.L_x_15779:
[----:B------:R-:W-:Y:S01]  /*1090*/  BSSY.RECONVERGENT B1, `(.L_x_15781) ;  /* 0x0000066000017945 */ /* 0x000fe20003800200 */
[----:B------:R-:W-:Y:S01]  /*10a0*/  ISETP.GE.U32.AND P3, PT, R19, R14, PT ;  /* 0x0000000e1300720c */ /* 0x000fe20003f66070 */
[----:B------:R-:W-:Y:S01]  /*10b0*/  IMAD.MOV.U32 R10, RZ, RZ, -0x800000 ;  /* 0xff800000ff0a7424 */ /* 0x000fe200078e00ff */
[----:B------:R-:W-:Y:S01]  /*10c0*/  MOV R16, 0xff800000 ;  /* 0xff80000000107802 */ /* 0x000fe20000000f00 */
[----:B------:R-:W-:Y:S10]  /*10d0*/  @P4 BRA `(.L_x_15782) ;  /* 0x0000000400844947 */ /* 0x000ff40003800000 */
[----:B------:R-:W0:Y:S01]  /*10e0*/  LDC R16, c[0x0][0x3b0] ;  /* 0x0000ec00ff107b82 */ /* 0x000e220000000800 */
[----:B------:R-:W-:Y:S01]  /*10f0*/  IMAD R43, R0, UR44, R5 ;  /* 0x0000002c002b7c24 */ /* 0x000fe2000f8e0205 */
[----:B------:R-:W-:Y:S01]  /*1100*/  R2UR UR4, R46 ;  /* 0x000000002e0472ca */ /* 0x000fe200000e0000 */
        /* <DEDUP_REMOVED lines=14> */
[----:B------:R-:W-:Y:S01]  /*11f0*/  IMAD.HI.U32 R10, R11, R41, R10 ;  /* 0x000000290b0a7227 */ /* 0x000fe200078e000a */
        /* <DEDUP_REMOVED lines=25> */
[----:B------:R-:W-:Y:S02]  /*1390*/  IMAD.HI.U32 R10, R11, R45, R10 ;  /* 0x0000002d0b0a7227 */ /* 0x000fe400078e000a */
[----:B------:R-:W1:Y:S02]  /*13a0*/  LDC.64 R44, c[0x0][0x3a0] ;  /* 0x0000e800ff2c7b82 */ /* 0x000e640000000a00 */
        /* <DEDUP_REMOVED lines=13> */
[----:B------:R-:W3:Y:S03]  /*1480*/  LDC.64 R10, c[0x0][0x388] ;  /* 0x0000e200ff0a7b82 */ /* 0x000ee60000000a00 */
[----:B------:R-:W-:Y:S01]  /*1490*/  @!P4 IMAD.MOV R12, RZ, RZ, -R12 ;  /* 0x000000ffff0cc224 */ /* 0x000fe200078e0a0c */
[----:B--2---:R-:W-:-:S03]  /*14a0*/  ISETP.NE.U32.AND P4, PT, R50, 0x1, PT ;  /* 0x000000013200780c */ /* 0x004fc60003f85070 */
        /* <DEDUP_REMOVED lines=13> */
[----:B------:R-:W-:-:S05]  /*1580*/  IMAD R16, R16, UR45, R41 ;  /* 0x0000002d10107c24 */ /* 0x000fca000f8e0229 */
[----:B------:R-:W-:-:S04]  /*1590*/  LEA.HI R16, R16, R16, RZ, 0x1 ;  /* 0x0000001010107211 */ /* 0x000fc800078f08ff */
[----:B------:R-:W-:-:S05]  /*15a0*/  SHF.R.S32.HI R41, RZ, 0x1, R16 ;  /* 0x00000001ff297819 */ /* 0x000fca0000011410 */
[----:B---3--:R-:W-:Y:S02]  /*15b0*/  IMAD.WIDE R10, R41, 0x2, R10 ;  /* 0x00000002290a7825 */ /* 0x008fe400078e020a */
        /* <DEDUP_REMOVED lines=19> */
.L_x_15782:
[----:B------:R-:W-:Y:S05]  /*16f0*/  BSYNC.RECONVERGENT B1 ;  /* 0x0000000000017941 */ /* 0x000fea0003800200 */
.L_x_15781:
        /* <DEDUP_REMOVED lines=34> */
[----:B------:R-:W1:Y:S03]  /*1920*/  LDC.64 R44, c[0x0][0x398] ;  /* 0x0000e600ff2c7b82 */ /* 0x000e660000000a00 */
[----:B------:R-:W-:Y:S02]  /*1930*/  ISETP.GE.AND P6, PT, R12, RZ, PT ;  /* 0x000000ff0c00720c */ /* 0x000fe40003fc6270 */
[----:B0-----:R-:W-:-:S04]  /*1940*/  IADD3 R40, PT, PT, R24, 0xffffffe, RZ ;  /* 0x0ffffffe18287810 */ /* 0x001fc80007ffe0ff */
[----:B------:R0:W3:Y:S01]  /*1950*/  F2I.FTZ.U32.TRUNC.NTZ R41, R40 ;  /* 0x0000002800297305 */ /* 0x0000e2000021f000 */
[----:B------:R-:W-:Y:S01]  /*1960*/  @P5 VIADD R11, R11, 0x1 ;  /* 0x000000010b0b5836 */ /* 0x000fe20000000000 */
[----:B------:R-:W-:-:S04]  /*1970*/  ISETP.NE.AND P5, PT, R43, RZ, PT ;  /* 0x000000ff2b00720c */ /* 0x000fc80003fa5270 */
[----:B------:R-:W-:Y:S01]  /*1980*/  MOV R18, R11 ;  /* 0x0000000b00127202 */ /* 0x000fe20000000f00 */
[----:B0-----:R-:W-:-:S04]  /*1990*/  HFMA2 R40, -RZ, RZ, 0, 0 ;  /* 0x00000000ff287431 */ /* 0x001fc800000001ff */
[----:B------:R-:W-:-:S04]  /*19a0*/  @!P6 IMAD.MOV R18, RZ, RZ, -R18 ;  /* 0x000000ffff12e224 */ /* 0x000fc800078e0a12 */
        /* <DEDUP_REMOVED lines=24> */
[----:B------:R-:W-:Y:S02]  /*1b30*/  SEL R18, R18, RZ, P5 ;  /* 0x000000ff12127207 */ /* 0x000fe40002800000 */
[----:B------:R-:W-:Y:S02]  /*1b40*/  IADD3 R12, PT, PT, -R11, RZ, RZ ;  /* 0x000000ff0b0c7210 */ /* 0x000fe40007ffe1ff */
[----:B0-----:R-:W-:Y:S01]  /*1b50*/  ISETP.NE.U32.AND P5, PT, R40, 0x1, PT ;  /* 0x000000012800780c */ /* 0x001fe20003fa5070 */
[----:B------:R-:W-:Y:S01]  /*1b60*/  IMAD R18, R18, UR40, RZ ;  /* 0x0000002812127c24 */ /* 0x000fe2000f8e02ff */
[----:B------:R-:W-:Y:S01]  /*1b70*/  ISETP.NE.AND.EX P6, PT, R45, RZ, PT, P6 ;  /* 0x000000ff2d00720c */ /* 0x000fe20003fc5360 */
[----:B------:R-:W-:Y:S01]  /*1b80*/  IMAD R12, R22, R12, R43 ;  /* 0x0000000c160c7224 */ /* 0x000fe200078e022b */
[----:B------:R-:W-:Y:S01]  /*1b90*/  ISETP.NE.AND.EX P5, PT, R41, RZ, PT, P5 ;  /* 0x000000ff2900720c */ /* 0x000fe20003fa5350 */
[----:B------:R-:W0:Y:S01]  /*1ba0*/  LDC.64 R42, c[0x0][0x380] ;  /* 0x0000e000ff2a7b82 */ /* 0x000e220000000a00 */
[----:B------:R-:W-:-:S02]  /*1bb0*/  SEL R11, R11, RZ, P6 ;  /* 0x000000ff0b0b7207 */ /* 0x000fc40003000000 */
        /* <DEDUP_REMOVED lines=25> */
.L_x_15784:
[----:B------:R-:W-:Y:S05]  /*1d50*/  BSYNC.RECONVERGENT B1 ;  /* 0x0000000000017941 */ /* 0x000fea0003800200 */
.L_x_15783:
        /* <DEDUP_REMOVED lines=99> */
.L_x_15786:
[----:B------:R-:W-:Y:S05]  /*2390*/  BSYNC.RECONVERGENT B1 ;  /* 0x0000000000017941 */ /* 0x000fea0003800200 */
.L_x_15785:
        /* <DEDUP_REMOVED lines=101> */
.L_x_15788:
[----:B------:R-:W-:Y:S05]  /*29f0*/  BSYNC.RECONVERGENT B1 ;  /* 0x0000000000017941 */ /* 0x000fea0003800200 */
.L_x_15787:
        /* <DEDUP_REMOVED lines=99> */
.L_x_15790:
[----:B------:R-:W-:Y:S05]  /*3030*/  BSYNC.RECONVERGENT B1 ;  /* 0x0000000000017941 */ /* 0x000fea0003800200 */
.L_x_15789:
        /* <DEDUP_REMOVED lines=15> */
[----:B0-----:R-:W-:-:S06]  /*3130*/  IADD3 R40, PT, PT, R12, 0xffffffe, RZ ;  /* 0x0ffffffe0c287810 */ /* 0x001fcc0007ffe0ff */
        /* <DEDUP_REMOVED lines=50> */
[----:B--2---:R-:W-:Y:S02]  /*3460*/  ISETP.NE.U32.AND P6, PT, R44, 0x1, PT ;  /* 0x000000012c00780c */ /* 0x004fe40003fc5070 */
[----:B------:R-:W-:Y:S02]  /*3470*/  SEL R36, R36, RZ, P5 ;  /* 0x000000ff24247207 */ /* 0x000fe40002800000 */
[----:B------:R-:W-:Y:S02]  /*3480*/  IADD3 R34, PT, PT, -R12, RZ, RZ ;  /* 0x000000ff0c227210 */ /* 0x000fe40007ffe1ff */
        /* <DEDUP_REMOVED lines=32> */
.L_x_15792:
[----:B------:R-:W-:Y:S05]  /*3690*/  BSYNC.RECONVERGENT B1 ;  /* 0x0000000000017941 */ /* 0x000fea0003800200 */
.L_x_15791:
        /* <DEDUP_REMOVED lines=67> */
[----:B0-----:R-:W-:Y:S02]  /*3ad0*/  ISETP.NE.U32.AND P4, PT, R40, 0x1, PT ;  /* 0x000000012800780c */ /* 0x001fe40003f85070 */
        /* <DEDUP_REMOVED lines=31> */
.L_x_15794:
[----:B------:R-:W-:Y:S05]  /*3cd0*/  BSYNC.RECONVERGENT B1 ;  /* 0x0000000000017941 */ /* 0x000fea0003800200 */
.L_x_15793:
        /* <DEDUP_REMOVED lines=34> */
[----:B------:R-:W-:-:S04]  /*3f00*/  LOP3.LUT R41, R11, R52, RZ, 0x3c, !PT ;  /* 0x000000340b297212 */ /* 0x000fc800078e3cff */
[----:B------:R-:W-:Y:S01]  /*3f10*/  ISETP.GE.AND P6, PT, R41, RZ, PT ;  /* 0x000000ff2900720c */ /* 0x000fe20003fc6270 */
[----:B0-----:R-:W-:-:S04]  /*3f20*/  VIADD R42, R49, 0xffffffe ;  /* 0x0ffffffe312a7836 */ /* 0x001fc80000000000 */
[----:B------:R0:W1:Y:S02]  /*3f30*/  F2I.FTZ.U32.TRUNC.NTZ R43, R42 ;  /* 0x0000002a002b7305 */ /* 0x000064000021f000 */
[----:B------:R-:W-:Y:S02]  /*3f40*/  @P1 IADD3 R12, PT, PT, R12, 0x1, RZ ;  /* 0x000000010c0c1810 */ /* 0x000fe40007ffe0ff */
[----:B------:R-:W-:Y:S02]  /*3f50*/  ISETP.NE.AND P1, PT, R52, RZ, PT ;  /* 0x000000ff3400720c */ /* 0x000fe40003f25270 */
[----:B------:R-:W-:Y:S01]  /*3f60*/  MOV R44, R12 ;  /* 0x0000000c002c7202 */ /* 0x000fe20000000f00 */
[----:B0-----:R-:W-:-:S04]  /*3f70*/  IMAD.MOV.U32 R42, RZ, RZ, RZ ;  /* 0x000000ffff2a7224 */ /* 0x001fc800078e00ff */
[----:B------:R-:W-:Y:S01]  /*3f80*/  @!P6 IMAD.MOV R44, RZ, RZ, -R44 ;  /* 0x000000ffff2ce224 */ /* 0x000fe200078e0a2c */
[----:B-1----:R-:W-:-:S05]  /*3f90*/  IADD3 R41, PT, PT, RZ, -R43, RZ ;  /* 0x8000002bff297210 */ /* 0x002fca0007ffe0ff */
[----:B------:R-:W-:Y:S01]  /*3fa0*/  @!P1 LOP3.LUT R44, RZ, R52, RZ, 0x33, !PT ;  /* 0x00000034ff2c9212 */ /* 0x000fe200078e33ff */
[----:B------:R-:W-:-:S03]  /*3fb0*/  IMAD R41, R41, R48, RZ ;  /* 0x0000003029297224 */ /* 0x000fc600078e02ff */
[----:B------:R-:W-:-:S05]  /*3fc0*/  IADD3 R12, PT, PT, -R44, RZ, RZ ;  /* 0x000000ff2c0c7210 */ /* 0x000fca0007ffe1ff */
[----:B------:R-:W-:Y:S02]  /*3fd0*/  IMAD R52, R52, R12, R11 ;  /* 0x0000000c34347224 */ /* 0x000fe400078e020b */
[----:B------:R-:W-:-:S03]  /*3fe0*/  IMAD.HI.U32 R12, R43, R41, R42 ;  /* 0x000000292b0c7227 */ /* 0x000fc600078e002a */
[----:B------:R-:W-:-:S04]  /*3ff0*/  IABS R49, R52 ;  /* 0x0000003400317213 */ /* 0x000fc80000000000 */
[----:B------:R-:W-:-:S05]  /*4000*/  MOV R41, R49 ;  /* 0x0000003100297202 */ /* 0x000fca0000000f00 */
        /* <DEDUP_REMOVED lines=52> */
.L_x_15796:
[----:B------:R-:W-:Y:S05]  /*4350*/  BSYNC.RECONVERGENT B1 ;  /* 0x0000000000017941 */ /* 0x000fea0003800200 */
.L_x_15795:
        /* <DEDUP_REMOVED lines=47> */
[----:B------:R-:W-:Y:S02]  /*4650*/  MOV R43, R48 ;  /* 0x00000030002b7202 */ /* 0x000fe40000000f00 */
[----:B------:R-:W0:Y:S03]  /*4660*/  LDC.64 R48, c[0x0][0x3a0] ;  /* 0x0000e800ff307b82 */ /* 0x000e260000000a00 */
        /* <DEDUP_REMOVED lines=15> */
[----:B------:R-:W-:Y:S02]  /*4760*/  ISETP.NE.AND.EX P2, PT, R45, RZ, PT, P2 ;  /* 0x000000ff2d00720c */ /* 0x000fe40003f45320 */
[----:B------:R-:W1:Y:S01]  /*4770*/  LDC.64 R44, c[0x0][0x388] ;  /* 0x0000e200ff2c7b82 */ /* 0x000e620000000a00 */
[----:B------:R-:W-:Y:S02]  /*4780*/  @!P6 LOP3.LUT R12, RZ, R53, RZ, 0x33, !PT ;  /* 0x00000035ff0ce212 */ /* 0x000fe400078e33ff */
[----:B--2---:R-:W-:Y:S02]  /*4790*/  ISETP.NE.U32.AND P6, PT, R50, 0x1, PT ;  /* 0x000000013200780c */ /* 0x004fe40003fc5070 */
[----:B------:R-:W-:Y:S02]  /*47a0*/  IADD3 R43, PT, PT, -R12, RZ, RZ ;  /* 0x000000ff0c2b7210 */ /* 0x000fe40007ffe1ff */
[----:B------:R-:W-:Y:S02]  /*47b0*/  SEL R50, R52, RZ, P2 ;  /* 0x000000ff34327207 */ /* 0x000fe40001000000 */
[----:B0-----:R-:W-:Y:S01]  /*47c0*/  ISETP.NE.U32.AND P2, PT, R48, 0x1, PT ;  /* 0x000000013000780c */ /* 0x001fe20003f45070 */
[----:B------:R-:W-:Y:S01]  /*47d0*/  IMAD R43, R53, R43, R54 ;  /* 0x0000002b352b7224 */ /* 0x000fe200078e0236 */
[----:B------:R-:W-:-:S02]  /*47e0*/  ISETP.NE.AND.EX P6, PT, R51, RZ, PT, P6 ;  /* 0x000000ff3300720c */ /* 0x000fc40003fc5360 */
[----:B------:R-:W-:Y:S01]  /*47f0*/  ISETP.NE.AND.EX P2, PT, R49, RZ, PT, P2 ;  /* 0x000000ff3100720c */ /* 0x000fe20003f45320 */
[----:B------:R-:W-:Y:S01]  /*4800*/  IMAD R49, R50, UR40, RZ ;  /* 0x0000002832317c24 */ /* 0x000fe2000f8e02ff */
[----:B------:R-:W-:Y:S02]  /*4810*/  SEL R12, R12, RZ, P6 ;  /* 0x000000ff0c0c7207 */ /* 0x000fe40003000000 */
[----:B------:R-:W-:-:S03]  /*4820*/  SEL R43, R43, RZ, P2 ;  /* 0x000000ff2b2b7207 */ /* 0x000fc60001000000 */
        /* <DEDUP_REMOVED lines=24> */
.L_x_15798:
[----:B------:R-:W-:Y:S05]  /*49b0*/  BSYNC.RECONVERGENT B1 ;  /* 0x0000000000017941 */ /* 0x000fea0003800200 */
.L_x_15797:
        /* <DEDUP_REMOVED lines=24> */
[----:B0-----:R-:W-:-:S05]  /*4b40*/  IADD3 R14, PT, PT, RZ, -R15, RZ ;  /* 0x8000000fff0e7210 */ /* 0x001fca0007ffe0ff */
[----:B------:R-:W-:Y:S02]  /*4b50*/  IMAD R49, R14, R45, RZ ;  /* 0x0000002d0e317224 */ /* 0x000fe400078e02ff */
[----:B------:R-:W-:-:S04]  /*4b60*/  IMAD.MOV.U32 R14, RZ, RZ, RZ ;  /* 0x000000ffff0e7224 */ /* 0x000fc800078e00ff */
[----:B------:R-:W-:Y:S01]  /*4b70*/  IMAD.HI.U32 R49, R15, R49, R14 ;  /* 0x000000310f317227 */ /* 0x000fe200078e000e */
[----:B------:R-:W-:Y:S02]  /*4b80*/  MOV R14, R48 ;  /* 0x00000030000e7202 */ /* 0x000fe40000000f00 */
        /* <DEDUP_REMOVED lines=17> */
[----:B0-----:R-:W-:-:S03]  /*4ca0*/  HFMA2 R14, -RZ, RZ, 0, 0 ;  /* 0x00000000ff0e7431 */ /* 0x001fc600000001ff */
[----:B------:R-:W-:-:S05]  /*4cb0*/  @!P6 IADD3 R52, PT, PT, -R52, RZ, RZ ;  /* 0x000000ff3434e210 */ /* 0x000fca0007ffe1ff */
        /* <DEDUP_REMOVED lines=13> */
[----:B------:R-:W-:Y:S01]  /*4d90*/  @!P3 IADD3 R45, PT, PT, R45, -R48, RZ ;  /* 0x800000302d2db210 */ /* 0x000fe20007ffe0ff */
[----:B------:R-:W-:-:S03]  /*4da0*/  @!P3 VIADD R12, R12, 0x1 ;  /* 0x000000010c0cb836 */ /* 0x000fc60000000000 */
[----:B------:R-:W-:Y:S02]  /*4db0*/  ISETP.GE.U32.AND P6, PT, R45, R48, PT ;  /* 0x000000302d00720c */ /* 0x000fe40003fc6070 */
[----:B------:R-:W1:Y:S01]  /*4dc0*/  LDC.64 R48, c[0x0][0x398] ;  /* 0x0000e600ff307b82 */ /* 0x000e620000000a00 */
[----:B------:R-:W-:-:S04]  /*4dd0*/  LOP3.LUT R45, R58, R53, RZ, 0x3c, !PT ;  /* 0x000000353a2d7212 */ /* 0x000fc800078e3cff */
[----:B------:R-:W-:-:S06]  /*4de0*/  ISETP.GE.AND P3, PT, R45, RZ, PT ;  /* 0x000000ff2d00720c */ /* 0x000fcc0003f66270 */
[----:B------:R-:W-:Y:S02]  /*4df0*/  @P6 IADD3 R12, PT, PT, R12, 0x1, RZ ;  /* 0x000000010c0c6810 */ /* 0x000fe40007ffe0ff */
[----:B------:R-:W-:-:S05]  /*4e00*/  ISETP.NE.AND P6, PT, R53, RZ, PT ;  /* 0x000000ff3500720c */ /* 0x000fca0003fc5270 */
[----:B------:R-:W-:Y:S02]  /*4e10*/  @!P3 IADD3 R12, PT, PT, -R12, RZ, RZ ;  /* 0x000000ff0c0cb210 */ /* 0x000fe40007ffe1ff */
[----:B0-----:R-:W-:-:S04]  /*4e20*/  ISETP.NE.U32.AND P3, PT, R14, 0x1, PT ;  /* 0x000000010e00780c */ /* 0x001fc80003f65070 */
[----:B------:R-:W-:Y:S02]  /*4e30*/  ISETP.NE.AND.EX P3, PT, R15, RZ, PT, P3 ;  /* 0x000000ff0f00720c */ /* 0x000fe40003f65330 */
[----:B------:R-:W-:Y:S01]  /*4e40*/  @!P6 LOP3.LUT R12, RZ, R53, RZ, 0x33, !PT ;  /* 0x00000035ff0ce212 */ /* 0x000fe200078e33ff */
[----:B------:R-:W0:Y:S01]  /*4e50*/  LDC.64 R14, c[0x0][0x388] ;  /* 0x0000e200ff0e7b82 */ /* 0x000e220000000a00 */
        /* <DEDUP_REMOVED lines=34> */
.L_x_15800:
[----:B------:R-:W-:Y:S05]  /*5080*/  BSYNC.RECONVERGENT B1 ;  /* 0x0000000000017941 */ /* 0x000fea0003800200 */
.L_x_15799:
        /* <DEDUP_REMOVED lines=14> */
[----:B0-----:R-:W-:-:S02]  /*5170*/  IADD3 R15, PT, PT, R12, 0xffffffe, RZ ;  /* 0x0ffffffe0c0f7810 */ /* 0x001fc40007ffe0ff */
[----:B-1----:R-:W-:-:S04]  /*5180*/  IABS R12, R55 ;  /* 0x00000037000c7213 */ /* 0x002fc80000000000 */
[----:B------:R-:W0:Y:S02]  /*5190*/  F2I.FTZ.U32.TRUNC.NTZ R15, R15 ;  /* 0x0000000f000f7305 */ /* 0x000e24000021f000 */
[----:B0-----:R-:W-:-:S05]  /*51a0*/  IADD3 R14, PT, PT, RZ, -R15, RZ ;  /* 0x8000000fff0e7210 */ /* 0x001fca0007ffe0ff */
[----:B------:R-:W-:Y:S02]  /*51b0*/  IMAD R51, R14, R49, RZ ;  /* 0x000000310e337224 */ /* 0x000fe400078e02ff */
[----:B------:R-:W-:-:S04]  /*51c0*/  IMAD.MOV.U32 R14, RZ, RZ, RZ ;  /* 0x000000ffff0e7224 */ /* 0x000fc800078e00ff */
[----:B------:R-:W-:Y:S01]  /*51d0*/  IMAD.HI.U32 R51, R15, R51, R14 ;  /* 0x000000330f337227 */ /* 0x000fe200078e000e */
[----:B------:R-:W-:Y:S02]  /*51e0*/  MOV R14, R50 ;  /* 0x00000032000e7202 */ /* 0x000fe40000000f00 */
[----:B------:R-:W-:-:S03]  /*51f0*/  MOV R50, R12 ;  /* 0x0000000c00327202 */ /* 0x000fc60000000f00 */
        /* <DEDUP_REMOVED lines=15> */
[----:B------:R-:W-:-:S04]  /*52f0*/  @P5 IADD3 R12, PT, PT, R12, 0x1, RZ ;  /* 0x000000010c0c5810 */ /* 0x000fc80007ffe0ff */
[----:B------:R-:W-:-:S05]  /*5300*/  MOV R54, R12 ;  /* 0x0000000c00367202 */ /* 0x000fca0000000f00 */
[----:B------:R-:W-:Y:S01]  /*5310*/  @!P3 IMAD.MOV R54, RZ, RZ, -R54 ;  /* 0x000000ffff36b224 */ /* 0x000fe200078e0a36 */
[----:B------:R-:W-:Y:S02]  /*5320*/  @!P6 LOP3.LUT R54, RZ, R60, RZ, 0x33, !PT ;  /* 0x0000003cff36e212 */ /* 0x000fe400078e33ff */
[----:B0-----:R-:W-:Y:S02]  /*5330*/  IADD3 R49, PT, PT, RZ, -R15, RZ ;  /* 0x8000000fff317210 */ /* 0x001fe40007ffe0ff */
[----:B------:R-:W-:-:S03]  /*5340*/  IADD3 R12, PT, PT, -R54, RZ, RZ ;  /* 0x000000ff360c7210 */ /* 0x000fc60007ffe1ff */
        /* <DEDUP_REMOVED lines=17> */
[----:B0-----:R-:W-:-:S04]  /*5460*/  ISETP.NE.U32.AND P5, PT, R14, 0x1, PT ;  /* 0x000000010e00780c */ /* 0x001fc80003fa5070 */
[----:B------:R-:W-:Y:S02]  /*5470*/  ISETP.NE.AND.EX P5, PT, R15, RZ, PT, P5 ;  /* 0x000000ff0f00720c */ /* 0x000fe40003fa5350 */
[----:B------:R-:W-:Y:S01]  /*5480*/  @!P6 IADD3 R12, PT, PT, -R12, RZ, RZ ;  /* 0x000000ff0c0ce210 */ /* 0x000fe20007ffe1ff */
[----:B------:R-:W0:Y:S01]  /*5490*/  LDC.64 R14, c[0x0][0x388] ;  /* 0x0000e200ff0e7b82 */ /* 0x000e220000000a00 */
[----:B------:R-:W-:Y:S02]  /*54a0*/  @!P3 LOP3.LUT R12, RZ, R55, RZ, 0x33, !PT ;  /* 0x00000037ff0cb212 */ /* 0x000fe400078e33ff */
[----:B--2---:R-:W-:Y:S02]  /*54b0*/  ISETP.NE.U32.AND P6, PT, R52, 0x1, PT ;  /* 0x000000013400780c */ /* 0x004fe40003fc5070 */
        /* <DEDUP_REMOVED lines=33> */
.L_x_15802:
[----:B------:R-:W-:Y:S05]  /*56d0*/  BSYNC.RECONVERGENT B1 ;  /* 0x0000000000017941 */ /* 0x000fea0003800200 */
.L_x_15801:
        /* <DEDUP_REMOVED lines=17> */
[----:B0-----:R-:W-:Y:S01]  /*57f0*/  IMAD.MOV.U32 R14, RZ, RZ, RZ ;  /* 0x000000ffff0e7224 */ /* 0x001fe200078e00ff */
[----:B-1----:R-:W-:-:S05]  /*5800*/  IADD3 R12, PT, PT, RZ, -R15, RZ ;  /* 0x8000000fff0c7210 */ /* 0x002fca0007ffe0ff */
[----:B------:R-:W-:-:S04]  /*5810*/  IMAD R53, R12, R51, RZ ;  /* 0x000000330c357224 */ /* 0x000fc800078e02ff */
[----:B------:R-:W-:Y:S01]  /*5820*/  IMAD.HI.U32 R53, R15, R53, R14 ;  /* 0x000000350f357227 */ /* 0x000fe200078e000e */
[----:B------:R-:W-:-:S05]  /*5830*/  IABS R14, R11 ;  /* 0x0000000b000e7213 */ /* 0x000fca0000000000 */
[----:B------:R-:W-:-:S05]  /*5840*/  IMAD.HI.U32 R12, R53, R14, RZ ;  /* 0x0000000e350c7227 */ /* 0x000fca00078e00ff */
[----:B------:R-:W-:-:S05]  /*5850*/  IADD3 R15, PT, PT, -R12, RZ, RZ ;  /* 0x000000ff0c0f7210 */ /* 0x000fca0007ffe1ff */
[C---:B------:R-:W-:Y:S01]  /*5860*/  IMAD R14, R51.reuse, R15, R14 ;  /* 0x0000000f330e7224 */ /* 0x040fe200078e020e */
[----:B------:R-:W-:Y:S02]  /*5870*/  IADD3 R15, PT, PT, R52, 0xffffffe, RZ ;  /* 0x0ffffffe340f7810 */ /* 0x000fe40007ffe0ff */
[----:B------:R-:W0:Y:S02]  /*5880*/  LDC.64 R52, c[0x0][0x3a0] ;  /* 0x0000e800ff347b82 */ /* 0x000e240000000a00 */
[----:B------:R-:W-:Y:S02]  /*5890*/  ISETP.GT.U32.AND P4, PT, R51, R14, PT ;  /* 0x0000000e3300720c */ /* 0x000fe40003f84070 */
[----:B------:R-:W1:Y:S11]  /*58a0*/  F2I.FTZ.U32.TRUNC.NTZ R15, R15 ;  /* 0x0000000f000f7305 */ /* 0x000e76000021f000 */
[----:B------:R-:W-:-:S02]  /*58b0*/  @!P4 IMAD.IADD R14, R14, 0x1, -R51 ;  /* 0x000000010e0ec824 */ /* 0x000fc400078e0a33 */
[----:B------:R-:W-:Y:S01]  /*58c0*/  @!P4 VIADD R12, R12, 0x1 ;  /* 0x000000010c0cc836 */ /* 0x000fe20000000000 */
[----:B------:R-:W-:Y:S02]  /*58d0*/  ISETP.NE.AND P4, PT, R50, RZ, PT ;  /* 0x000000ff3200720c */ /* 0x000fe40003f85270 */
[----:B------:R-:W-:Y:S02]  /*58e0*/  ISETP.GE.U32.AND P3, PT, R14, R51, PT ;  /* 0x000000330e00720c */ /* 0x000fe40003f66070 */
[----:B-1----:R-:W-:-:S05]  /*58f0*/  IADD3 R14, PT, PT, RZ, -R15, RZ ;  /* 0x8000000fff0e7210 */ /* 0x002fca0007ffe0ff */
[----:B------:R-:W-:Y:S02]  /*5900*/  IMAD R51, R14, R55, RZ ;  /* 0x000000370e337224 */ /* 0x000fe400078e02ff */
[----:B------:R-:W-:-:S04]  /*5910*/  HFMA2 R14, -RZ, RZ, 0, 0 ;  /* 0x00000000ff0e7431 */ /* 0x000fc800000001ff */
[----:B------:R-:W-:-:S04]  /*5920*/  @P3 IADD3 R12, PT, PT, R12, 0x1, RZ ;  /* 0x000000010c0c3810 */ /* 0x000fc80007ffe0ff */
[----:B------:R-:W-:Y:S01]  /*5930*/  MOV R56, R12 ;  /* 0x0000000c00387202 */ /* 0x000fe20000000f00 */
        /* <DEDUP_REMOVED lines=18> */
[----:B------:R-:W1:Y:S05]  /*5a60*/  LDC.64 R14, c[0x0][0x390] ;  /* 0x0000e400ff0e7b82 */ /* 0x000e6a0000000a00 */
[----:B------:R-:W-:-:S06]  /*5a70*/  @P3 IADD3 R12, PT, PT, R12, 0x1, RZ ;  /* 0x000000010c0c3810 */ /* 0x000fcc0007ffe0ff */
[----:B------:R-:W-:Y:S01]  /*5a80*/  @!P5 IMAD.MOV R12, RZ, RZ, -R12 ;  /* 0x000000ffff0cd224 */ /* 0x000fe200078e0a0c */
[----:B------:R-:W-:-:S04]  /*5a90*/  @!P4 LOP3.LUT R12, RZ, R57, RZ, 0x33, !PT ;  /* 0x00000039ff0cc212 */ /* 0x000fc800078e33ff */
[----:B------:R-:W-:-:S05]  /*5aa0*/  IADD3 R55, PT, PT, -R12, RZ, RZ ;  /* 0x000000ff0c377210 */ /* 0x000fca0007ffe1ff */
[----:B------:R-:W-:Y:S02]  /*5ab0*/  IMAD R55, R57, R55, R50 ;  /* 0x0000003739377224 */ /* 0x000fe400078e0232 */
[----:B------:R-:W2:Y:S01]  /*5ac0*/  LDC.64 R50, c[0x0][0x398] ;  /* 0x0000e600ff327b82 */ /* 0x000ea20000000a00 */
[----:B-1----:R-:W-:-:S04]  /*5ad0*/  ISETP.NE.U32.AND P3, PT, R14, 0x1, PT ;  /* 0x000000010e00780c */ /* 0x002fc80003f65070 */
[----:B------:R-:W-:Y:S02]  /*5ae0*/  ISETP.NE.AND.EX P5, PT, R15, RZ, PT, P3 ;  /* 0x000000ff0f00720c */ /* 0x000fe40003fa5330 */
[----:B0-----:R-:W-:Y:S01]  /*5af0*/  ISETP.NE.U32.AND P3, PT, R52, 0x1, PT ;  /* 0x000000013400780c */ /* 0x001fe20003f65070 */
[----:B------:R-:W0:Y:S03]  /*5b00*/  LDC.64 R14, c[0x0][0x388] ;  /* 0x0000e200ff0e7b82 */ /* 0x000e260000000a00 */
[----:B------:R-:W-:-:S04]  /*5b10*/  ISETP.NE.AND.EX P3, PT, R53, RZ, PT, P3 ;  /* 0x000000ff3500720c */ /* 0x000fc80003f65330 */
[----:B------:R-:W-:Y:S02]  /*5b20*/  SEL R55, R55, RZ, P3 ;  /* 0x000000ff37377207 */ /* 0x000fe40001800000 */
[----:B--2---:R-:W-:Y:S02]  /*5b30*/  ISETP.NE.U32.AND P4, PT, R50, 0x1, PT ;  /* 0x000000013200780c */ /* 0x004fe40003f85070 */
[----:B------:R-:W-:Y:S02]  /*5b40*/  SEL R50, R56, RZ, P5 ;  /* 0x000000ff38327207 */ /* 0x000fe40002800000 */
[----:B------:R-:W-:-:S03]  /*5b50*/  ISETP.NE.AND.EX P4, PT, R51, RZ, PT, P4 ;  /* 0x000000ff3300720c */ /* 0x000fc60003f85340 */
[----:B------:R-:W-:Y:S01]  /*5b60*/  IMAD R51, R50, UR40, RZ ;  /* 0x0000002832337c24 */ /* 0x000fe2000f8e02ff */
        /* <DEDUP_REMOVED lines=25> */
.L_x_15804:
[----:B------:R-:W-:Y:S05]  /*5d00*/  BSYNC.RECONVERGENT B1 ;  /* 0x0000000000017941 */ /* 0x000fea0003800200 */
.L_x_15803:
[----:B------:R-:W-:Y:S01]  /*5d10*/  BSSY.RECONVERGENT B1, `(.L_x_15805) ;  /* 0x0000062000017945 */ /* 0x000fe20003800200 */
[----:B------:R-:W-:Y:S01]  /*5d20*/  IMAD.MOV.U32 R64, RZ, RZ, -0x800000 ;  /* 0xff800000ff407424 */ /* 0x000fe200078e00ff */
[----:B------:R-:W-:Y:S02]  /*5d30*/  MOV R62, 0xff800000 ;  /* 0xff800000003e7802 */ /* 0x000fe40000000f00 */
[----:B------:R-:W-:Y:S05]  /*5d40*/  @P1 BRA `(.L_x_15806) ;  /* 0x0000000400781947 */ /* 0x000fea0003800000 */
[----:B------:R-:W0:Y:S01]  /*5d50*/  LDC R50, c[0x0][0x3b0] ;  /* 0x0000ec00ff327b82 */ /* 0x000e220000000800 */
[----:B------:R-:W-:Y:S02]  /*5d60*/  R2UR UR4, R46 ;  /* 0x000000002e0472ca */ /* 0x000fe400000e0000 */
[----:B------:R-:W-:-:S05]  /*5d70*/  R2UR UR5, R47 ;  /* 0x000000002f0572ca */ /* 0x000fca00000e0000 */
        /* <DEDUP_REMOVED lines=19> */
[-C--:B------:R-:W-:Y:S02]  /*5eb0*/  @!P3 IADD3 R14, PT, PT, R14, -R51.reuse, RZ ;  /* 0x800000330e0eb210 */ /* 0x080fe40007ffe0ff */
[----:B------:R-:W-:Y:S02]  /*5ec0*/  @!P3 IADD3 R12, PT, PT, R12, 0x1, RZ ;  /* 0x000000010c0cb810 */ /* 0x000fe40007ffe0ff */
[----:B------:R-:W-:Y:S02]  /*5ed0*/  ISETP.GE.U32.AND P1, PT, R14, R51, PT ;  /* 0x000000330e00720c */ /* 0x000fe40003f26070 */
[----:B------:R-:W-:Y:S01]  /*5ee0*/  ISETP.NE.AND P3, PT, R50, RZ, PT ;  /* 0x000000ff3200720c */ /* 0x000fe20003f65270 */
[----:B0-----:R-:W-:-:S06]  /*5ef0*/  VIADD R15, R52, 0xffffffe ;  /* 0x0ffffffe340f7836 */ /* 0x001fcc0000000000 */
[----:B------:R-:W0:Y:S04]  /*5f00*/  F2I.FTZ.U32.TRUNC.NTZ R15, R15 ;  /* 0x0000000f000f7305 */ /* 0x000e28000021f000 */
[----:B------:R-:W-:-:S05]  /*5f10*/  @P1 IADD3 R12, PT, PT, R12, 0x1, RZ ;  /* 0x000000010c0c1810 */ /* 0x000fca0007ffe0ff */
[----:B------:R-:W-:Y:S01]  /*5f20*/  IMAD.MOV.U32 R58, RZ, RZ, R12 ;  /* 0x000000ffff3a7224 */ /* 0x000fe200078e000c */
[----:B0-----:R-:W-:-:S05]  /*5f30*/  IADD3 R14, PT, PT, RZ, -R15, RZ ;  /* 0x8000000fff0e7210 */ /* 0x001fca0007ffe0ff */
[----:B------:R-:W-:Y:S02]  /*5f40*/  IMAD R51, R14, R53, RZ ;  /* 0x000000350e337224 */ /* 0x000fe400078e02ff */
[----:B------:R-:W-:-:S04]  /*5f50*/  IMAD.MOV.U32 R14, RZ, RZ, RZ ;  /* 0x000000ffff0e7224 */ /* 0x000fc800078e00ff */
[----:B------:R-:W-:Y:S01]  /*5f60*/  IMAD.HI.U32 R51, R15, R51, R14 ;  /* 0x000000330f337227 */ /* 0x000fe200078e000e */
[----:B------:R-:W-:-:S04]  /*5f70*/  LOP3.LUT R14, R11, R50, RZ, 0x3c, !PT ;  /* 0x000000320b0e7212 */ /* 0x000fc800078e3cff */
[----:B------:R-:W-:-:S13]  /*5f80*/  ISETP.GE.AND P4, PT, R14, RZ, PT ;  /* 0x000000ff0e00720c */ /* 0x000fda0003f86270 */
[----:B------:R-:W-:Y:S02]  /*5f90*/  @!P4 IADD3 R58, PT, PT, -R58, RZ, RZ ;  /* 0x000000ff3a3ac210 */ /* 0x000fe40007ffe1ff */
        /* <DEDUP_REMOVED lines=12> */
[----:B------:R-:W0:Y:S01]  /*6060*/  LDC.64 R52, c[0x0][0x3a0] ;  /* 0x0000e800ff347b82 */ /* 0x000e220000000a00 */
[----:B------:R-:W-:Y:S02]  /*6070*/  ISETP.NE.AND P3, PT, R59, RZ, PT ;  /* 0x000000ff3b00720c */ /* 0x000fe40003f65270 */
[----:B------:R-:W-:-:S05]  /*6080*/  ISETP.GE.AND P4, PT, R14, RZ, PT ;  /* 0x000000ff0e00720c */ /* 0x000fca0003f86270 */
[----:B------:R-:W1:Y:S02]  /*6090*/  LDC.64 R14, c[0x0][0x390] ;  /* 0x0000e400ff0e7b82 */ /* 0x000e640000000a00 */
[----:B------:R-:W-:-:S06]  /*60a0*/  @P1 VIADD R12, R12, 0x1 ;  /* 0x000000010c0c1836 */ /* 0x000fcc0000000000 */
[----:B------:R-:W-:Y:S02]  /*60b0*/  @!P4 IADD3 R12, PT, PT, -R12, RZ, RZ ;  /* 0x000000ff0c0cc210 */ /* 0x000fe40007ffe1ff */
[----:B------:R-:W-:-:S04]  /*60c0*/  @!P3 LOP3.LUT R12, RZ, R59, RZ, 0x33, !PT ;  /* 0x0000003bff0cb212 */ /* 0x000fc800078e33ff */
[----:B------:R-:W-:-:S05]  /*60d0*/  IADD3 R57, PT, PT, -R12, RZ, RZ ;  /* 0x000000ff0c397210 */ /* 0x000fca0007ffe1ff */
[----:B------:R-:W-:Y:S02]  /*60e0*/  IMAD R57, R59, R57, R50 ;  /* 0x000000393b397224 */ /* 0x000fe400078e0232 */
[----:B------:R-:W2:Y:S01]  /*60f0*/  LDC.64 R50, c[0x0][0x398] ;  /* 0x0000e600ff327b82 */ /* 0x000ea20000000a00 */
[----:B-1----:R-:W-:-:S04]  /*6100*/  ISETP.NE.U32.AND P3, PT, R14, 0x1, PT ;  /* 0x000000010e00780c */ /* 0x002fc80003f65070 */
[----:B------:R-:W-:-:S04]  /*6110*/  ISETP.NE.AND.EX P4, PT, R15, RZ, PT, P3 ;  /* 0x000000ff0f00720c */ /* 0x000fc80003f85330 */
[----:B------:R-:W-:Y:S02]  /*6120*/  SEL R14, R58, RZ, P4 ;  /* 0x000000ff3a0e7207 */ /* 0x000fe40002000000 */
[----:B--2---:R-:W-:-:S04]  /*6130*/  ISETP.NE.U32.AND P1, PT, R50, 0x1, PT ;  /* 0x000000013200780c */ /* 0x004fc80003f25070 */
[----:B------:R-:W-:Y:S01]  /*6140*/  ISETP.NE.AND.EX P3, PT, R51, RZ, PT, P1 ;  /* 0x000000ff3300720c */ /* 0x000fe20003f65310 */
[----:B------:R-:W-:Y:S01]  /*6150*/  IMAD R51, R14, UR40, RZ ;  /* 0x000000280e337c24 */ /* 0x000fe2000f8e02ff */
[----:B0-----:R-:W-:Y:S01]  /*6160*/  ISETP.NE.U32.AND P1, PT, R52, 0x1, PT ;  /* 0x000000013400780c */ /* 0x001fe20003f25070 */
[----:B------:R-:W0:Y:S01]  /*6170*/  LDC.64 R14, c[0x0][0x388] ;  /* 0x0000e200ff0e7b82 */ /* 0x000e220000000a00 */
        /* <DEDUP_REMOVED lines=27> */
.L_x_15806:
[----:B------:R-:W-:Y:S05]  /*6330*/  BSYNC.RECONVERGENT B1 ;  /* 0x0000000000017941 */ /* 0x000fea0003800200 */
.L_x_15805:
[----:B------:R-:W-:Y:S04]  /*6340*/  BSSY.RECONVERGENT B1, `(.L_x_15807) ;  /* 0x0000060000017945 */ /* 0x000fe80003800200 */
        /* <DEDUP_REMOVED lines=27> */
[----:B0-----:R-:W-:-:S06]  /*6500*/  IADD3 R15, PT, PT, R52, 0xffffffe, RZ ;  /* 0x0ffffffe340f7810 */ /* 0x001fcc0007ffe0ff */
[----:B------:R-:W0:Y:S05]  /*6510*/  F2I.FTZ.U32.TRUNC.NTZ R15, R15 ;  /* 0x0000000f000f7305 */ /* 0x000e2a000021f000 */
[----:B------:R-:W-:-:S04]  /*6520*/  @P1 IADD3 R12, PT, PT, R12, 0x1, RZ ;  /* 0x000000010c0c1810 */ /* 0x000fc80007ffe0ff */
[----:B------:R-:W-:Y:S02]  /*6530*/  MOV R59, R12 ;  /* 0x0000000c003b7202 */ /* 0x000fe40000000f00 */
[----:B0-----:R-:W-:-:S05]  /*6540*/  IADD3 R14, PT, PT, RZ, -R15, RZ ;  /* 0x8000000fff0e7210 */ /* 0x001fca0007ffe0ff */
        /* <DEDUP_REMOVED lines=21> */
[----:B------:R-:W1:Y:S02]  /*66a0*/  LDC.64 R14, c[0x0][0x390] ;  /* 0x0000e400ff0e7b82 */ /* 0x000e640000000a00 */
[----:B------:R-:W-:-:S06]  /*66b0*/  @P1 IADD3 R12, PT, PT, R12, 0x1, RZ ;  /* 0x000000010c0c1810 */ /* 0x000fcc0007ffe0ff */
[----:B------:R-:W-:Y:S01]  /*66c0*/  @!P3 IMAD.MOV R12, RZ, RZ, -R12 ;  /* 0x000000ffff0cb224 */ /* 0x000fe200078e0a0c */
        /* <DEDUP_REMOVED lines=39> */
.L_x_15808:
[----:B------:R-:W-:Y:S05]  /*6940*/  BSYNC.RECONVERGENT B1 ;  /* 0x0000000000017941 */ /* 0x000fea0003800200 */
.L_x_15807:
[----:B------:R-:W0:Y:S01]  /*6950*/  S2R R59, SR_TID.X ;  /* 0x00000000003b7919 */ /* 0x000e220000002100 */
[----:B------:R-:W-:Y:S01]  /*6960*/  UMOV UR4, 0xffffffff ;  /* 0xffffffff00047882 */ /* 0x000fe20000000000 */
[----:B0-----:R-:W-:Y:S02]  /*6970*/  IMAD.SHL.U32 R59, R59, 0x2, RZ ;  /* 0x000000023b3b7824 */ /* 0x001fe400078e00ff */
[----:B------:R-:W-:Y:S05]  /*6980*/  BRA.DIV UR4, `(.L_x_15809) ;  /* 0x0000004a04407947 */ /* 0x000fea000b800000 */
        /* <DEDUP_REMOVED lines=14> */
[----:B------:R-:W-:Y:S01]  /*6a70*/  MOV R8, 0x437c0000 ;  /* 0x437c000000087802 */ /* 0x000fe20000000f00 */
        /* <DEDUP_REMOVED lines=45> */
[----:B------:R-:W-:Y:S01]  /*6d50*/  SHF.L.U32 R43, R43, 0x17, RZ ;  /* 0x000000172b2b7819 */ /* 0x000fe200000006ff */
        /* <DEDUP_REMOVED lines=17> */
[C---:B------:R-:W-:Y:S01]  /*6e70*/  FADD R13, R42.reuse, -12583039 ;  /* 0xcb40007f2a0d7421 */ /* 0x040fe20000000000 */
[----:B------:R-:W-:Y:S02]  /*6e80*/  IMAD.SHL.U32 R42, R42, 0x800000, RZ ;  /* 0x008000002a2a7824 */ /* 0x000fe400078e00ff */
[----:B--2---:R-:W-:Y:S01]  /*6e90*/  FFMA.SAT R41, R14, R11, 0.5 ;  /* 0x3f0000000e297423 */ /* 0x004fe2000000200b */
[-C--:B------:R-:W-:Y:S01]  /*6ea0*/  FFMA.RM R65, R65, R8.reuse, 12582913 ;  /* 0x4b40000141417423 */ /* 0x080fe20000004008 */
[C---:B------:R-:W-:Y:S02]  /*6eb0*/  FFMA R13, R12.reuse, 1.4426950216293334961, -R13 ;  /* 0x3fb8aa3b0c0d7823 */ /* 0x040fe4000000080d */
[----:B------:R-:W-:Y:S01]  /*6ec0*/  FFMA.RM R41, R41, R8, 12582913 ;  /* 0x4b40000129297423 */ /* 0x000fe20000004008 */
[----:B---3--:R-:W-:Y:S01]  /*6ed0*/  FMUL R44, R39, R44 ;  /* 0x0000002c272c7220 */ /* 0x008fe20000400000 */
[----:B------:R-:W-:Y:S01]  /*6ee0*/  FFMA R13, R12, 1.925963033500011079e-08, R13 ;  /* 0x32a570600c0d7823 */ /* 0x000fe2000000000d */
[C---:B------:R-:W-:Y:S01]  /*6ef0*/  FADD R39, R15.reuse, -12583039 ;  /* 0xcb40007f0f277421 */ /* 0x040fe20000000000 */
[----:B------:R-:W-:-:S03]  /*6f00*/  SHF.L.U32 R15, R15, 0x17, RZ ;  /* 0x000000170f0f7819 */ /* 0x000fc600000006ff */
[C---:B------:R-:W-:Y:S01]  /*6f10*/  FFMA R39, R16.reuse, 1.4426950216293334961, -R39 ;  /* 0x3fb8aa3b10277823 */ /* 0x040fe20000000827 */
[----:B------:R-:W1:Y:S01]  /*6f20*/  MUFU.EX2 R13, R13 ;  /* 0x0000000d000d7308 */ /* 0x000e620000000800 */
[----:B0-----:R-:W-:Y:S01]  /*6f30*/  FMUL R45, R43, R82 ;  /* 0x000000522b2d7220 */ /* 0x001fe20000400000 */
[C---:B------:R-:W-:Y:S01]  /*6f40*/  FADD R43, R41.reuse, -12583039 ;  /* 0xcb40007f292b7421 */ /* 0x040fe20000000000 */
[----:B------:R-:W-:Y:S01]  /*6f50*/  FFMA R39, R16, 1.925963033500011079e-08, R39 ;  /* 0x32a5706010277823 */ /* 0x000fe20000000027 */
[----:B------:R-:W-:Y:S02]  /*6f60*/  SHF.L.U32 R41, R41, 0x17, RZ ;  /* 0x0000001729297819 */ /* 0x000fe400000006ff */
[C---:B------:R-:W-:Y:S02]  /*6f70*/  FFMA R43, R14.reuse, 1.4426950216293334961, -R43 ;  /* 0x3fb8aa3b0e2b7823 */ /* 0x040fe4000000082b */
[----:B------:R0:W-:Y:S02]  /*6f80*/  MUFU.EX2 R12, R39 ;  /* 0x00000027000c7308 */ /* 0x0001e40000000800 */
[----:B------:R-:W-:-:S06]  /*6f90*/  FFMA R43, R14, 1.925963033500011079e-08, R43 ;  /* 0x32a570600e2b7823 */ /* 0x000fcc000000002b */
[----:B------:R2:W3:Y:S01]  /*6fa0*/  MUFU.EX2 R50, R43 ;  /* 0x0000002b00327308 */ /* 0x0004e20000000800 */
[----:B-1----:R-:W-:Y:S01]  /*6fb0*/  FMUL R48, R42, R13 ;  /* 0x0000000d2a307220 */ /* 0x002fe20000400000 */
[----:B------:R-:W-:Y:S01]  /*6fc0*/  FFMA.RM R13, R49, R8, 12582913 ;  /* 0x4b400001310d7423 */ /* 0x000fe20000004008 */
[----:B0-----:R-:W-:-:S03]  /*6fd0*/  FFMA.SAT R39, R24, R11, 0.5 ;  /* 0x3f00000018277423 */ /* 0x001fc6000000200b */
[C---:B------:R-:W-:Y:S01]  /*6fe0*/  FADD R49, R13.reuse, -12583039 ;  /* 0xcb40007f0d317421 */ /* 0x040fe20000000000 */
[----:B------:R-:W-:Y:S02]  /*6ff0*/  IMAD.SHL.U32 R13, R13, 0x800000, RZ ;  /* 0x008000000d0d7824 */ /* 0x000fe400078e00ff */
[----:B------:R-:W-:Y:S01]  /*7000*/  FFMA.RM R39, R39, R8, 12582913 ;  /* 0x4b40000127277423 */ /* 0x000fe20000004008 */
[----:B--2---:R-:W-:Y:S01]  /*7010*/  FFMA.SAT R43, R22, R11, 0.5 ;  /* 0x3f000000162b7423 */ /* 0x004fe2000000200b */
[----:B------:R-:W-:-:S03]  /*7020*/  FFMA R49, R20, 1.4426950216293334961, -R49 ;  /* 0x3fb8aa3b14317823 */ /* 0x000fc60000000831 */
[----:B------:R-:W-:Y:S01]  /*7030*/  FFMA.RM R43, R43, R8, 12582913 ;  /* 0x4b4000012b2b7423 */ /* 0x000fe20000004008 */
[----:B------:R-:W-:Y:S01]  /*7040*/  FFMA R20, R20, 1.925963033500011079e-08, R49 ;  /* 0x32a5706014147823 */ /* 0x000fe20000000031 */
[----:B------:R-:W-:Y:S01]  /*7050*/  FFMA.SAT R49, R18, R11, 0.5 ;  /* 0x3f00000012317423 */ /* 0x000fe2000000200b */
[----:B---3--:R-:W-:Y:S01]  /*7060*/  FMUL R50, R41, R50 ;  /* 0x0000003229327220 */ /* 0x008fe20000400000 */
[----:B------:R-:W-:Y:S02]  /*7070*/  FADD R41, R39, -12583039 ;  /* 0xcb40007f27297421 */ /* 0x000fe40000000000 */
[----:B------:R-:W-:Y:S01]  /*7080*/  FFMA.RM R14, R49, R8, 12582913 ;  /* 0x4b400001310e7423 */ /* 0x000fe20000004008 */
[----:B------:R-:W-:Y:S01]  /*7090*/  FMUL R49, R15, R12 ;  /* 0x0000000c0f317220 */ /* 0x000fe20000400000 */
[----:B------:R-:W0:Y:S01]  /*70a0*/  MUFU.EX2 R20, R20 ;  /* 0x0000001400147308 */ /* 0x000e220000000800 */
[----:B------:R-:W-:Y:S01]  /*70b0*/  FFMA R41, R24, 1.4426950216293334961, -R41 ;  /* 0x3fb8aa3b18297823 */ /* 0x000fe20000000829 */
[C---:B------:R-:W-:Y:S01]  /*70c0*/  FADD R15, R14.reuse, -12583039 ;  /* 0xcb40007f0e0f7421 */ /* 0x040fe20000000000 */
[----:B------:R-:W-:-:S02]  /*70d0*/  SHF.L.U32 R14, R14, 0x17, RZ ;  /* 0x000000170e0e7819 */ /* 0x000fc400000006ff */
[----:B------:R-:W-:Y:S01]  /*70e0*/  FFMA R41, R24, 1.925963033500011079e-08, R41 ;  /* 0x32a5706018297823 */ /* 0x000fe20000000029 */
[C---:B------:R-:W-:Y:S01]  /*70f0*/  FFMA R15, R18.reuse, 1.4426950216293334961, -R15 ;  /* 0x3fb8aa3b120f7823 */ /* 0x040fe2000000080f */
[----:B------:R-:W-:Y:S02]  /*7100*/  SHF.L.U32 R39, R39, 0x17, RZ ;  /* 0x0000001727277819 */ /* 0x000fe400000006ff */
[----:B------:R1:W2:Y:S01]  /*7110*/  MUFU.EX2 R58, R41 ;  /* 0x00000029003a7308 */ /* 0x0002a20000000800 */
[----:B------:R-:W-:-:S07]  /*7120*/  FFMA R15, R18, 1.925963033500011079e-08, R15 ;  /* 0x32a57060120f7823 */ /* 0x000fce000000000f */
[----:B------:R-:W3:Y:S01]  /*7130*/  MUFU.EX2 R15, R15 ;  /* 0x0000000f000f7308 */ /* 0x000ee20000000800 */
[----:B0-----:R-:W-:Y:S01]  /*7140*/  FMUL R51, R13, R20 ;  /* 0x000000140d337220 */ /* 0x001fe20000400000 */
[C---:B------:R-:W-:Y:S01]  /*7150*/  FADD R13, R43.reuse, -12583039 ;  /* 0xcb40007f2b0d7421 */ /* 0x040fe20000000000 */
[----:B-1----:R-:W-:Y:S01]  /*7160*/  FFMA.SAT R41, R32, R11, 0.5 ;  /* 0x3f00000020297423 */ /* 0x002fe2000000200b */
[----:B------:R-:W-:Y:S02]  /*7170*/  IMAD.SHL.U32 R43, R43, 0x800000, RZ ;  /* 0x008000002b2b7824 */ /* 0x000fe400078e00ff */
[C---:B------:R-:W-:Y:S01]  /*7180*/  FFMA R13, R22.reuse, 1.4426950216293334961, -R13 ;  /* 0x3fb8aa3b160d7823 */ /* 0x040fe2000000080d */
[----:B------:R-:W-:Y:S01]  /*7190*/  FFMA.RM R41, R41, R8, 12582913 ;  /* 0x4b40000129297423 */ /* 0x000fe20000004008 */
[----:B--2---:R-:W-:Y:S02]  /*71a0*/  FMUL R58, R39, R58 ;  /* 0x0000003a273a7220 */ /* 0x004fe40000400000 */
[----:B------:R-:W-:Y:S01]  /*71b0*/  FFMA R13, R22, 1.925963033500011079e-08, R13 ;  /* 0x32a57060160d7823 */ /* 0x000fe2000000000d */
[----:B------:R-:W-:-:S03]  /*71c0*/  FADD R39, R55, -12583039 ;  /* 0xcb40007f37277421 */ /* 0x000fc60000000000 */
[----:B------:R0:W1:Y:S01]  /*71d0*/  MUFU.EX2 R12, R13 ;  /* 0x0000000d000c7308 */ /* 0x0000620000000800 */
[----:B------:R-:W-:Y:S01]  /*71e0*/  FFMA R39, R26, 1.4426950216293334961, -R39 ;  /* 0x3fb8aa3b1a277823 */ /* 0x000fe20000000827 */
[----:B---3--:R-:W-:Y:S01]  /*71f0*/  FMUL R60, R14, R15 ;  /* 0x0000000f0e3c7220 */ /* 0x008fe20000400000 */
[C---:B------:R-:W-:Y:S01]  /*7200*/  FADD R15, R53.reuse, -12583039 ;  /* 0xcb40007f350f7421 */ /* 0x040fe20000000000 */
[----:B------:R-:W-:Y:S01]  /*7210*/  SHF.L.U32 R53, R53, 0x17, RZ ;  /* 0x0000001735357819 */ /* 0x000fe200000006ff */
[----:B------:R-:W-:Y:S02]  /*7220*/  FFMA R39, R26, 1.925963033500011079e-08, R39 ;  /* 0x32a570601a277823 */ /* 0x000fe40000000027 */
[C---:B------:R-:W-:Y:S01]  /*7230*/  FFMA R15, R28.reuse, 1.4426950216293334961, -R15 ;  /* 0x3fb8aa3b1c0f7823 */ /* 0x040fe2000000080f */
[C---:B0-----:R-:W-:Y:S01]  /*7240*/  FADD R13, R41.reuse, -12583039 ;  /* 0xcb40007f290d7421 */ /* 0x041fe20000000000 */
[----:B------:R-:W-:Y:S02]  /*7250*/  IMAD.SHL.U32 R41, R41, 0x800000, RZ ;  /* 0x0080000029297824 */ /* 0x000fe400078e00ff */
[----:B------:R-:W-:Y:S01]  /*7260*/  FFMA R15, R28, 1.925963033500011079e-08, R15 ;  /* 0x32a570601c0f7823 */ /* 0x000fe2000000000f */
[----:B------:R-:W-:-:S03]  /*7270*/  FFMA R13, R32, 1.4426950216293334961, -R13 ;  /* 0x3fb8aa3b200d7823 */ /* 0x000fc6000000080d */
[----:B------:R0:W2:Y:S01]  /*7280*/  MUFU.EX2 R56, R15 ;  /* 0x0000000f00387308 */ /* 0x0000a20000000800 */
[----:B-1----:R-:W-:Y:S01]  /*7290*/  FMUL R57, R43, R12 ;  /* 0x0000000c2b397220 */ /* 0x002fe20000400000 */
[-C--:B------:R-:W-:Y:S01]  /*72a0*/  FFMA.SAT R43, R30, R11.reuse, 0.5 ;  /* 0x3f0000001e2b7423 */ /* 0x080fe2000000200b */
[----:B------:R-:W-:Y:S01]  /*72b0*/  FFMA R13, R32, 1.925963033500011079e-08, R13 ;  /* 0x32a57060200d7823 */ /* 0x000fe2000000000d */
[----:B------:R-:W-:Y:S02]  /*72c0*/  SHF.L.U32 R32, R65, 0x17, RZ ;  /* 0x0000001741207819 */ /* 0x000fe400000006ff */
[----:B------:R-:W-:Y:S01]  /*72d0*/  FFMA.RM R14, R43, R8, 12582913 ;  /* 0x4b4000012b0e7423 */ /* 0x000fe20000004008 */
[----:B------:R-:W-:Y:S01]  /*72e0*/  SHF.L.U32 R43, R55, 0x17, RZ ;  /* 0x00000017372b7819 */ /* 0x000fe200000006ff */
[----:B------:R1:W3:Y:S01]  /*72f0*/  MUFU.EX2 R42, R13 ;  /* 0x0000000d002a7308 */ /* 0x0002e20000000800 */
[-C--:B0-----:R-:W-:Y:S01]  /*7300*/  FFMA.SAT R15, R36, R11.reuse, 0.5 ;  /* 0x3f000000240f7423 */ /* 0x081fe2000000200b */
[----:B------:R-:W-:-:S03]  /*7310*/  FFMA.SAT R55, R34, R11, 0.5 ;  /* 0x3f00000022377423 */ /* 0x000fc6000000200b */
[-C--:B------:R-:W-:Y:S01]  /*7320*/  FFMA.RM R15, R15, R8.reuse, 12582913 ;  /* 0x4b4000010f0f7423 */ /* 0x080fe20000004008 */
[----:B------:R-:W-:Y:S02]  /*7330*/  FFMA.RM R55, R55, R8, 12582913 ;  /* 0x4b40000137377423 */ /* 0x000fe40000004008 */
[----:B------:R0:W4:Y:S01]  /*7340*/  MUFU.EX2 R12, R39 ;  /* 0x00000027000c7308 */ /* 0x0001220000000800 */
[----:B--2---:R-:W-:Y:S01]  /*7350*/  FMUL R56, R53, R56 ;  /* 0x0000003835387220 */ /* 0x004fe20000400000 */
[----:B------:R-:W-:Y:S01]  /*7360*/  FADD R53, R14, -12583039 ;  /* 0xcb40007f0e357421 */ /* 0x000fe20000000000 */
[----:B-1----:R-:W-:Y:S01]  /*7370*/  FFMA.SAT R13, R40, R11, 0.5 ;  /* 0x3f000000280d7423 */ /* 0x002fe2000000200b */
[----:B------:R-:W-:Y:S02]  /*7380*/  SHF.L.U32 R14, R14, 0x17, RZ ;  /* 0x000000170e0e7819 */ /* 0x000fe400000006ff */
[----:B------:R-:W-:Y:S01]  /*7390*/  FFMA R53, R30, 1.4426950216293334961, -R53 ;  /* 0x3fb8aa3b1e357823 */ /* 0x000fe20000000835 */
[----:B------:R-:W-:Y:S01]  /*73a0*/  FFMA.RM R13, R13, R8, 12582913 ;  /* 0x4b4000010d0d7423 */ /* 0x000fe20000004008 */
[----:B0-----:R-:W-:-:S02]  /*73b0*/  FADD R39, R15, -12583039 ;  /* 0xcb40007f0f277421 */ /* 0x001fc40000000000 */
[----:B------:R-:W-:Y:S01]  /*73c0*/  FFMA R53, R30, 1.925963033500011079e-08, R53 ;  /* 0x32a570601e357823 */ /* 0x000fe20000000035 */
[----:B---3--:R-:W-:Y:S01]  /*73d0*/  FMUL R42, R41, R42 ;  /* 0x0000002a292a7220 */ /* 0x008fe20000400000 */
[----:B------:R-:W-:Y:S01]  /*73e0*/  FADD R41, R55, -12583039 ;  /* 0xcb40007f37297421 */ /* 0x000fe20000000000 */
[C---:B------:R-:W-:Y:S01]  /*73f0*/  FFMA R39, R36.reuse, 1.4426950216293334961, -R39 ;  /* 0x3fb8aa3b24277823 */ /* 0x040fe20000000827 */
[----:B------:R-:W-:Y:S01]  /*7400*/  SHF.L.U32 R15, R15, 0x17, RZ ;  /* 0x000000170f0f7819 */ /* 0x000fe200000006ff */
[----:B------:R-:W-:Y:S01]  /*7410*/  IMAD.SHL.U32 R55, R55, 0x800000, RZ ;  /* 0x0080000037377824 */ /* 0x000fe200078e00ff */
[----:B------:R-:W0:Y:S01]  /*7420*/  MUFU.EX2 R53, R53 ;  /* 0x0000003500357308 */ /* 0x000e220000000800 */
[----:B------:R-:W-:Y:S01]  /*7430*/  FFMA R39, R36, 1.925963033500011079e-08, R39 ;  /* 0x32a5706024277823 */ /* 0x000fe20000000027 */
[----:B----4-:R-:W-:Y:S01]  /*7440*/  FMUL R43, R43, R12 ;  /* 0x0000000c2b2b7220 */ /* 0x010fe20000400000 */
[----:B------:R-:W-:Y:S01]  /*7450*/  FFMA R41, R34, 1.4426950216293334961, -R41 ;  /* 0x3fb8aa3b22297823 */ /* 0x000fe20000000829 */
[----:B------:R-:W-:-:S03]  /*7460*/  SHF.L.U32 R36, R61, 0x17, RZ ;  /* 0x000000173d247819 */ /* 0x000fc600000006ff */
[----:B------:R-:W-:Y:S01]  /*7470*/  FFMA R34, R34, 1.925963033500011079e-08, R41 ;  /* 0x32a5706022227823 */ /* 0x000fe20000000029 */
[----:B------:R-:W1:Y:S08]  /*7480*/  MUFU.EX2 R12, R39 ;  /* 0x00000027000c7308 */ /* 0x000e700000000800 */
[----:B------:R-:W2:Y:S01]  /*7490*/  MUFU.EX2 R34, R34 ;  /* 0x0000002200227308 */ /* 0x000ea20000000800 */
[----:B0-----:R-:W-:Y:S01]  /*74a0*/  FMUL R41, R14, R53 ;  /* 0x000000350e297220 */ /* 0x001fe20000400000 */
[C---:B------:R-:W-:Y:S01]  /*74b0*/  FADD R53, R13.reuse, -12583039 ;  /* 0xcb40007f0d357421 */ /* 0x040fe20000000000 */
[----:B------:R-:W-:-:S03]  /*74c0*/  SHF.L.U32 R13, R13, 0x17, RZ ;  /* 0x000000170d0d7819 */ /* 0x000fc600000006ff */
[----:B------:R-:W-:-:S04]  /*74d0*/  FFMA R53, R40, 1.4426950216293334961, -R53 ;  /* 0x3fb8aa3b28357823 */ /* 0x000fc80000000835 */
[----:B------:R-:W-:Y:S01]  /*74e0*/  FFMA R53, R40, 1.925963033500011079e-08, R53 ;  /* 0x32a5706028357823 */ /* 0x000fe20000000035 */
[----:B-1----:R-:W-:Y:S01]  /*74f0*/  FMUL R40, R15, R12 ;  /* 0x0000000c0f287220 */ /* 0x002fe20000400000 */
[----:B------:R-:W-:Y:S01]  /*7500*/  FADD R15, R61, -12583039 ;  /* 0xcb40007f3d0f7421 */ /* 0x000fe20000000000 */
[----:B------:R-:W-:-:S03]  /*7510*/  FFMA.SAT R61, R70, R11, 0.5 ;  /* 0x3f000000463d7423 */ /* 0x000fc6000000200b */
[----:B------:R-:W-:Y:S01]  /*7520*/  FFMA R15, R38, 1.4426950216293334961, -R15 ;  /* 0x3fb8aa3b260f7823 */ /* 0x000fe2000000080f */
[----:B--2---:R-:W-:Y:S01]  /*7530*/  FMUL R39, R55, R34 ;  /* 0x0000002237277220 */ /* 0x004fe20000400000 */
[----:B------:R-:W-:Y:S01]  /*7540*/  FFMA.SAT R55, R68, R11, 0.5 ;  /* 0x3f00000044377423 */ /* 0x000fe2000000200b */
[-C--:B------:R-:W-:Y:S01]  /*7550*/  FFMA.RM R61, R61, R8.reuse, 12582913 ;  /* 0x4b4000013d3d7423 */ /* 0x080fe20000004008 */
[----:B------:R-:W-:Y:S02]  /*7560*/  FFMA R15, R38, 1.925963033500011079e-08, R15 ;  /* 0x32a57060260f7823 */ /* 0x000fe4000000000f */
[----:B------:R0:W1:Y:S01]  /*7570*/  MUFU.EX2 R38, R53 ;  /* 0x0000003500267308 */ /* 0x0000620000000800 */
[----:B------:R-:W-:Y:S01]  /*7580*/  FFMA.RM R55, R55, R8, 12582913 ;  /* 0x4b40000137377423 */ /* 0x000fe20000004008 */
[----:B------:R-:W-:-:S03]  /*7590*/  IMAD.SHL.U32 R28, R61, 0x800000, RZ ;  /* 0x008000003d1c7824 */ /* 0x000fc600078e00ff */
[C---:B------:R-:W-:Y:S01]  /*75a0*/  FADD R63, R55.reuse, -12583039 ;  /* 0xcb40007f373f7421 */ /* 0x040fe20000000000 */
[----:B------:R-:W-:Y:S02]  /*75b0*/  IMAD.SHL.U32 R34, R55, 0x800000, RZ ;  /* 0x0080000037227824 */ /* 0x000fe400078e00ff */
[----:B------:R-:W-:Y:S01]  /*75c0*/  FADD R55, R61, -12583039 ;  /* 0xcb40007f3d377421 */ /* 0x000fe20000000000 */
[----:B------:R-:W2:Y:S01]  /*75d0*/  MUFU.EX2 R15, R15 ;  /* 0x0000000f000f7308 */ /* 0x000ea20000000800 */
[-C--:B0-----:R-:W-:Y:S01]  /*75e0*/  FFMA.SAT R53, R72, R11.reuse, 0.5 ;  /* 0x3f00000048357423 */ /* 0x081fe2000000200b */
[----:B------:R-:W-:Y:S01]  /*75f0*/  FFMA R63, R68, 1.4426950216293334961, -R63 ;  /* 0x3fb8aa3b443f7823 */ /* 0x000fe2000000083f */
[----:B------:R-:W-:Y:S01]  /*7600*/  FFMA R55, R70, 1.4426950216293334961, -R55 ;  /* 0x3fb8aa3b46377823 */ /* 0x000fe20000000837 */
[-C--:B------:R-:W-:Y:S01]  /*7610*/  FFMA.SAT R61, R54, R11.reuse, 0.5 ;  /* 0x3f000000363d7423 */ /* 0x080fe2000000200b */
[-C--:B------:R-:W-:Y:S01]  /*7620*/  FFMA.RM R53, R53, R8.reuse, 12582913 ;  /* 0x4b40000135357423 */ /* 0x080fe20000004008 */
[----:B------:R-:W-:Y:S01]  /*7630*/  FFMA R63, R68, 1.925963033500011079e-08, R63 ;  /* 0x32a57060443f7823 */ /* 0x000fe2000000003f */
[----:B------:R-:W-:Y:S01]  /*7640*/  FFMA R55, R70, 1.925963033500011079e-08, R55 ;  /* 0x32a5706046377823 */ /* 0x000fe20000000037 */
[----:B------:R-:W-:Y:S01]  /*7650*/  FFMA.RM R61, R61, R8, 12582913 ;  /* 0x4b4000013d3d7423 */ /* 0x000fe20000004008 */
[----:B-1----:R-:W-:Y:S01]  /*7660*/  FMUL R38, R13, R38 ;  /* 0x000000260d267220 */ /* 0x002fe20000400000 */
[----:B------:R-:W-:Y:S01]  /*7670*/  FADD R13, R65, -12583039 ;  /* 0xcb40007f410d7421 */ /* 0x000fe20000000000 */
[----:B------:R-:W-:Y:S01]  /*7680*/  SHF.L.U32 R30, R53, 0x17, RZ ;  /* 0x00000017351e7819 */ /* 0x000fe200000006ff */
[----:B------:R-:W0:Y:S01]  /*7690*/  MUFU.EX2 R63, R63 ;  /* 0x0000003f003f7308 */ /* 0x000e220000000800 */
[----:B------:R-:W-:Y:S01]  /*76a0*/  FFMA.SAT R65, R74, R11, 0.5 ;  /* 0x3f0000004a417423 */ /* 0x000fe2000000200b */
[----:B------:R-:W-:Y:S01]  /*76b0*/  FFMA R13, R66, 1.4426950216293334961, -R13 ;  /* 0x3fb8aa3b420d7823 */ /* 0x000fe2000000080d */
[----:B------:R-:W-:Y:S01]  /*76c0*/  SHF.L.U32 R20, R61, 0x17, RZ ;  /* 0x000000173d147819 */ /* 0x000fe200000006ff */
[----:B--2---:R-:W-:Y:S01]  /*76d0*/  FMUL R36, R36, R15 ;  /* 0x0000000f24247220 */ /* 0x004fe20000400000 */
[----:B------:R-:W-:Y:S01]  /*76e0*/  FADD R15, R53, -12583039 ;  /* 0xcb40007f350f7421 */ /* 0x000fe20000000000 */
[----:B------:R-:W-:-:S02]  /*76f0*/  FFMA R13, R66, 1.925963033500011079e-08, R13 ;  /* 0x32a57060420d7823 */ /* 0x000fc4000000000d */
[----:B------:R-:W1:Y:S01]  /*7700*/  MUFU.EX2 R55, R55 ;  /* 0x0000003700377308 */ /* 0x000e620000000800 */
[----:B------:R-:W-:Y:S01]  /*7710*/  FFMA.RM R65, R65, R8, 12582913 ;  /* 0x4b40000141417423 */ /* 0x000fe20000004008 */
[----:B------:R-:W-:-:S03]  /*7720*/  FFMA R15, R72, 1.4426950216293334961, -R15 ;  /* 0x3fb8aa3b480f7823 */ /* 0x000fc6000000080f */
[C---:B------:R-:W-:Y:S01]  /*7730*/  FADD R53, R65.reuse, -12583039 ;  /* 0xcb40007f41357421 */ /* 0x040fe20000000000 */
[----:B------:R-:W-:Y:S01]  /*7740*/  FFMA R15, R72, 1.925963033500011079e-08, R15 ;  /* 0x32a57060480f7823 */ /* 0x000fe2000000000f */
[----:B------:R-:W-:Y:S01]  /*7750*/  SHF.L.U32 R24, R65, 0x17, RZ ;  /* 0x0000001741187819 */ /* 0x000fe200000006ff */
[----:B------:R-:W2:Y:S01]  /*7760*/  MUFU.EX2 R13, R13 ;  /* 0x0000000d000d7308 */ /* 0x000ea20000000800 */
[----:B0-----:R-:W-:Y:S01]  /*7770*/  FMUL R34, R34, R63 ;  /* 0x0000003f22227220 */ /* 0x001fe20000400000 */
[-C--:B------:R-:W-:Y:S01]  /*7780*/  FFMA.SAT R63, R76, R11.reuse, 0.5 ;  /* 0x3f0000004c3f7423 */ /* 0x080fe2000000200b */
[----:B------:R-:W-:Y:S01]  /*7790*/  FFMA R53, R74, 1.4426950216293334961, -R53 ;  /* 0x3fb8aa3b4a357823 */ /* 0x000fe20000000835 */
[----:B------:R-:W-:Y:S02]  /*77a0*/  FFMA.SAT R65, R10, R11, 0.5 ;  /* 0x3f0000000a417423 */ /* 0x000fe4000000200b */
[-C--:B------:R-:W-:Y:S01]  /*77b0*/  FFMA.RM R63, R63, R8.reuse, 12582913 ;  /* 0x4b4000013f3f7423 */ /* 0x080fe20000004008 */
[----:B------:R-:W-:Y:S01]  /*77c0*/  FFMA R53, R74, 1.925963033500011079e-08, R53 ;  /* 0x32a570604a357823 */ /* 0x000fe20000000035 */
[----:B------:R-:W0:Y:S01]  /*77d0*/  MUFU.EX2 R15, R15 ;  /* 0x0000000f000f7308 */ /* 0x000e220000000800 */
[----:B-1----:R-:W-:Y:S01]  /*77e0*/  FMUL R28, R28, R55 ;  /* 0x000000371c1c7220 */ /* 0x002fe20000400000 */
[----:B------:R-:W-:Y:S01]  /*77f0*/  FFMA.RM R12, R65, R8, 12582913 ;  /* 0x4b400001410c7423 */ /* 0x000fe20000004008 */
[----:B------:R-:W-:-:S05]  /*7800*/  SHF.L.U32 R26, R63, 0x17, RZ ;  /* 0x000000173f1a7819 */ /* 0x000fca00000006ff */
[----:B------:R-:W1:Y:S01]  /*7810*/  MUFU.EX2 R53, R53 ;  /* 0x0000003500357308 */ /* 0x000e620000000800 */
[----:B--2---:R-:W-:Y:S01]  /*7820*/  FMUL R32, R32, R13 ;  /* 0x0000000d20207220 */ /* 0x004fe20000400000 */
[----:B------:R-:W-:Y:S01]  /*7830*/  FADD R13, R63, -12583039 ;  /* 0xcb40007f3f0d7421 */ /* 0x000fe20000000000 */
[----:B------:R-:W-:-:S03]  /*7840*/  FADD R63, R61, -12583039 ;  /* 0xcb40007f3d3f7421 */ /* 0x000fc60000000000 */
[----:B------:R-:W-:Y:S01]  /*7850*/  FFMA R13, R76, 1.4426950216293334961, -R13 ;  /* 0x3fb8aa3b4c0d7823 */ /* 0x000fe2000000080d */
[----:B------:R-:W-:Y:S01]  /*7860*/  FFMA R63, R54, 1.4426950216293334961, -R63 ;  /* 0x3fb8aa3b363f7823 */ /* 0x000fe2000000083f */
[----:B0-----:R-:W-:Y:S01]  /*7870*/  FMUL R30, R30, R15 ;  /* 0x0000000f1e1e7220 */ /* 0x001fe20000400000 */
[----:B------:R-:W-:Y:S01]  /*7880*/  FFMA.SAT R15, R78, R11, 0.5 ;  /* 0x3f0000004e0f7423 */ /* 0x000fe2000000200b */
[----:B------:R-:W-:Y:S01]  /*7890*/  FFMA R13, R76, 1.925963033500011079e-08, R13 ;  /* 0x32a570604c0d7823 */ /* 0x000fe2000000000d */
[----:B------:R-:W-:Y:S02]  /*78a0*/  FFMA R63, R54, 1.925963033500011079e-08, R63 ;  /* 0x32a57060363f7823 */ /* 0x000fe4000000003f */
[----:B------:R-:W-:-:S03]  /*78b0*/  FFMA.RM R15, R15, R8, 12582913 ;  /* 0x4b4000010f0f7423 */ /* 0x000fc60000004008 */
[----:B------:R-:W0:Y:S01]  /*78c0*/  MUFU.EX2 R13, R13 ;  /* 0x0000000d000d7308 */ /* 0x000e220000000800 */
[C---:B------:R-:W-:Y:S01]  /*78d0*/  FADD R55, R15.reuse, -12583039 ;  /* 0xcb40007f0f377421 */ /* 0x040fe20000000000 */
[----:B------:R-:W-:Y:S02]  /*78e0*/  IMAD.SHL.U32 R15, R15, 0x800000, RZ ;  /* 0x008000000f0f7824 */ /* 0x000fe400078e00ff */
[----:B-1----:R-:W-:Y:S01]  /*78f0*/  FMUL R24, R24, R53 ;  /* 0x0000003518187220 */ /* 0x002fe20000400000 */
[----:B------:R-:W-:-:S03]  /*7900*/  FFMA R55, R78, 1.4426950216293334961, -R55 ;  /* 0x3fb8aa3b4e377823 */ /* 0x000fc60000000837 */
[----:B------:R-:W1:Y:S01]  /*7910*/  MUFU.EX2 R63, R63 ;  /* 0x0000003f003f7308 */ /* 0x000e620000000800 */
[----:B------:R-:W-:-:S07]  /*7920*/  FFMA R55, R78, 1.925963033500011079e-08, R55 ;  /* 0x32a570604e377823 */ /* 0x000fce0000000037 */
[----:B------:R-:W2:Y:S01]  /*7930*/  MUFU.EX2 R22, R55 ;  /* 0x0000003700167308 */ /* 0x000ea20000000800 */
[----:B0-----:R-:W-:Y:S01]  /*7940*/  FMUL R26, R26, R13 ;  /* 0x0000000d1a1a7220 */ /* 0x001fe20000400000 */
[----:B------:R-:W-:-:S04]  /*7950*/  FFMA.SAT R13, R80, R11, 0.5 ;  /* 0x3f000000500d7423 */ /* 0x000fc8000000200b */
[----:B------:R-:W-:Y:S01]  /*7960*/  FFMA.RM R13, R13, R8, 12582913 ;  /* 0x4b4000010d0d7423 */ /* 0x000fe20000004008 */
[----:B-1----:R-:W-:-:S03]  /*7970*/  FMUL R20, R20, R63 ;  /* 0x0000003f14147220 */ /* 0x002fc60000400000 */
[C---:B------:R-:W-:Y:S01]  /*7980*/  FADD R53, R13.reuse, -12583039 ;  /* 0xcb40007f0d357421 */ /* 0x040fe20000000000 */
[----:B------:R-:W-:-:S03]  /*7990*/  SHF.L.U32 R18, R13, 0x17, RZ ;  /* 0x000000170d127819 */ /* 0x000fc600000006ff */
[----:B------:R-:W-:Y:S01]  /*79a0*/  FFMA R53, R80, 1.4426950216293334961, -R53 ;  /* 0x3fb8aa3b50357823 */ /* 0x000fe20000000835 */
[----:B--2---:R-:W-:Y:S01]  /*79b0*/  FMUL R22, R15, R22 ;  /* 0x000000160f167220 */ /* 0x004fe20000400000 */
[----:B------:R-:W-:Y:S02]  /*79c0*/  FADD R15, R12, -12583039 ;  /* 0xcb40007f0c0f7421 */ /* 0x000fe40000000000 */
[----:B------:R-:W-:Y:S01]  /*79d0*/  FFMA R53, R80, 1.925963033500011079e-08, R53 ;  /* 0x32a5706050357823 */ /* 0x000fe20000000035 */
[----:B------:R-:W-:Y:S02]  /*79e0*/  IMAD.SHL.U32 R12, R12, 0x800000, RZ ;  /* 0x008000000c0c7824 */ /* 0x000fe400078e00ff */
[----:B------:R-:W-:-:S03]  /*79f0*/  FFMA R15, R10, 1.4426950216293334961, -R15 ;  /* 0x3fb8aa3b0a0f7823 */ /* 0x000fc6000000080f */
[----:B------:R-:W0:Y:S01]  /*7a00*/  MUFU.EX2 R53, R53 ;  /* 0x0000003500357308 */ /* 0x000e220000000800 */
        /* <DEDUP_REMOVED lines=8> */
[-C--:B------:R-:W-:Y:S01]  /*7a90*/  FFMA.SAT R15, R4, R11.reuse, 0.5 ;  /* 0x3f000000040f7423 */ /* 0x080fe2000000200b */
[----:B------:R-:W-:Y:S02]  /*7aa0*/  FFMA.SAT R53, R6, R11, 0.5 ;  /* 0x3f00000006357423 */ /* 0x000fe4000000200b */
[----:B------:R-:W0:Y:S01]  /*7ab0*/  MUFU.EX2 R55, R62 ;  /* 0x0000003e00377308 */ /* 0x000e220000000800 */
[----:B------:R-:W-:-:S04]  /*7ac0*/  FFMA.RM R13, R15, R8, 12582913 ;  /* 0x4b4000010f0d7423 */ /* 0x000fc80000004008 */
[----:B------:R-:W-:-:S04]  /*7ad0*/  FADD R15, R13, -12583039 ;  /* 0xcb40007f0d0f7421 */ /* 0x000fc80000000000 */
[----:B------:R-:W-:-:S04]  /*7ae0*/  FFMA R15, R4, 1.4426950216293334961, -R15 ;  /* 0x3fb8aa3b040f7823 */ /* 0x000fc8000000080f */
[----:B------:R-:W-:Y:S01]  /*7af0*/  FFMA R54, R4, 1.925963033500011079e-08, R15 ;  /* 0x32a5706004367823 */ /* 0x000fe2000000000f */
[----:B------:R-:W-:Y:S01]  /*7b00*/  FFMA.SAT R15, R64, R11, 0.5 ;  /* 0x3f000000400f7423 */ /* 0x000fe2000000200b */
[-C--:B------:R-:W-:Y:S02]  /*7b10*/  FFMA.RM R4, R53, R8.reuse, 12582913 ;  /* 0x4b40000135047423 */ /* 0x080fe40000004008 */
[----:B------:R-:W1:Y:S01]  /*7b20*/  MUFU.EX2 R53, R14 ;  /* 0x0000000e00357308 */ /* 0x000e620000000800 */
[----:B------:R-:W-:Y:S01]  /*7b30*/  FFMA.RM R11, R15, R8, 12582913 ;  /* 0x4b4000010f0b7423 */ /* 0x000fe20000004008 */
[----:B------:R-:W-:Y:S01]  /*7b40*/  SHF.L.U32 R8, R13, 0x17, RZ ;  /* 0x000000170d087819 */ /* 0x000fe200000006ff */
[----:B0-----:R-:W-:Y:S02]  /*7b50*/  FMUL R10, R10, R55 ;  /* 0x000000370a0a7220 */ /* 0x001fe40000400000 */
[----:B------:R-:W-:-:S04]  /*7b60*/  FADD R15, R11, -12583039 ;  /* 0xcb40007f0b0f7421 */ /* 0x000fc80000000000 */
[----:B------:R-:W-:-:S04]  /*7b70*/  FFMA R15, R64, 1.4426950216293334961, -R15 ;  /* 0x3fb8aa3b400f7823 */ /* 0x000fc8000000080f */
[----:B------:R-:W-:Y:S01]  /*7b80*/  FFMA R64, R64, 1.925963033500011079e-08, R15 ;  /* 0x32a5706040407823 */ /* 0x000fe2000000000f */
[C---:B------:R-:W-:Y:S01]  /*7b90*/  FADD R15, R4.reuse, -12583039 ;  /* 0xcb40007f040f7421 */ /* 0x040fe20000000000 */
[----:B------:R-:W-:Y:S01]  /*7ba0*/  SHF.L.U32 R4, R4, 0x17, RZ ;  /* 0x0000001704047819 */ /* 0x000fe200000006ff */
[----:B-1----:R-:W-:Y:S02]  /*7bb0*/  FMUL R16, R12, R53 ;  /* 0x000000350c107220 */ /* 0x002fe40000400000 */
[C---:B------:R-:W-:Y:S01]  /*7bc0*/  FFMA R15, R6.reuse, 1.4426950216293334961, -R15 ;  /* 0x3fb8aa3b060f7823 */ /* 0x040fe2000000080f */
[----:B------:R-:W0:Y:S03]  /*7bd0*/  MUFU.EX2 R53, R54 ;  /* 0x0000003600357308 */ /* 0x000e260000000800 */
[----:B------:R-:W-:Y:S01]  /*7be0*/  FFMA R61, R6, 1.925963033500011079e-08, R15 ;  /* 0x32a57060063d7823 */ /* 0x000fe2000000000f */
[----:B------:R-:W-:-:S04]  /*7bf0*/  FADD R15, RZ, R52 ;  /* 0x00000034ff0f7221 */ /* 0x000fc80000000000 */
[----:B------:R-:W-:Y:S01]  /*7c00*/  FADD R6, R15, R44 ;  /* 0x0000002c0f067221 */ /* 0x000fe20000000000 */
[----:B------:R-:W-:Y:S03]  /*7c10*/  MUFU.EX2 R13, R64 ;  /* 0x00000040000d7308 */ /* 0x000fe60000000800 */
[----:B------:R-:W-:-:S04]  /*7c20*/  FADD R15, R6, R45 ;  /* 0x0000002d060f7221 */ /* 0x000fc80000000000 */
        /* <DEDUP_REMOVED lines=43> */
.L_x_15918:
        /* <DEDUP_REMOVED lines=13> */
[----:B0-----:R-:W-:Y:S05]  /*7fb0*/  CALL.REL.NOINC `($__internal_254_$__cuda_sm3x_div_rn_noftz_f32_slowpath) ;  /* 0x0000004800c07944 */ /* 0x001fea0003c00000 */
[----:B------:R-:W-:-:S07]  /*7fc0*/  MOV R12, R11 ;  /* 0x0000000b000c7202 */ /* 0x000fce0000000f00 */
.L_x_15811:
[----:B------:R-:W-:Y:S05]  /*7fd0*/  BSYNC.RECONVERGENT B3 ;  /* 0x0000000000037941 */ /* 0x000fea0003800200 */
.L_x_15810:
        /* <DEDUP_REMOVED lines=14> */
.L_x_15813:
[----:B------:R-:W-:Y:S05]  /*80c0*/  BSYNC.RECONVERGENT B3 ;  /* 0x0000000000037941 */ /* 0x000fea0003800200 */
.L_x_15812:
        /* <DEDUP_REMOVED lines=14> */
.L_x_15815:
[----:B------:R-:W-:Y:S05]  /*81b0*/  BSYNC.RECONVERGENT B3 ;  /* 0x0000000000037941 */ /* 0x000fea0003800200 */
.L_x_15814:
        /* <DEDUP_REMOVED lines=14> */
.L_x_15817:
[----:B------:R-:W-:Y:S05]  /*82a0*/  BSYNC.RECONVERGENT B3 ;  /* 0x0000000000037941 */ /* 0x000fea0003800200 */
.L_x_15816:
        /* <DEDUP_REMOVED lines=14> */
.L_x_15819:
[----:B------:R-:W-:Y:S05]  /*8390*/  BSYNC.RECONVERGENT B3 ;  /* 0x0000000000037941 */ /* 0x000fea0003800200 */
.L_x_15818:
        /* <DEDUP_REMOVED lines=14> */
.L_x_15821:
[----:B------:R-:W-:Y:S05]  /*8480*/  BSYNC.RECONVERGENT B3 ;  /* 0x0000000000037941 */ /* 0x000fea0003800200 */
.L_x_15820:
        /* <DEDUP_REMOVED lines=14> */
.L_x_15823:
[----:B------:R-:W-:Y:S05]  /*8570*/  BSYNC.RECONVERGENT B3 ;  /* 0x0000000000037941 */ /* 0x000fea0003800200 */
.L_x_15822:
        /* <DEDUP_REMOVED lines=14> */
.L_x_15825:
[----:B------:R-:W-:Y:S05]  /*8660*/  BSYNC.RECONVERGENT B3 ;  /* 0x0000000000037941 */ /* 0x000fea0003800200 */
.L_x_15824:
        /* <DEDUP_REMOVED lines=14> */
.L_x_15827:
[----:B------:R-:W-:Y:S05]  /*8750*/  BSYNC.RECONVERGENT B3 ;  /* 0x0000000000037941 */ /* 0x000fea0003800200 */
.L_x_15826:
        /* <DEDUP_REMOVED lines=14> */
.L_x_15829:
[----:B------:R-:W-:Y:S05]  /*8840*/  BSYNC.RECONVERGENT B3 ;  /* 0x0000000000037941 */ /* 0x000fea0003800200 */
.L_x_15828:
        /* <DEDUP_REMOVED lines=14> */
.L_x_15831:
[----:B------:R-:W-:Y:S05]  /*8930*/  BSYNC.RECONVERGENT B3 ;  /* 0x0000000000037941 */ /* 0x000fea0003800200 */
.L_x_15830:
        /* <DEDUP_REMOVED lines=14> */
.L_x_15833:
[----:B------:R-:W-:Y:S05]  /*8a20*/  BSYNC.RECONVERGENT B3 ;  /* 0x0000000000037941 */ /* 0x000fea0003800200 */
.L_x_15832:
        /* <DEDUP_REMOVED lines=14> */
.L_x_15835:
[----:B------:R-:W-:Y:S05]  /*8b10*/  BSYNC.RECONVERGENT B3 ;  /* 0x0000000000037941 */ /* 0x000fea0003800200 */
.L_x_15834:
        /* <DEDUP_REMOVED lines=14> */
.L_x_15837:
[----:B------:R-:W-:Y:S05]  /*8c00*/  BSYNC.RECONVERGENT B3 ;  /* 0x0000000000037941 */ /* 0x000fea0003800200 */
.L_x_15836:
        /* <DEDUP_REMOVED lines=14> */
.L_x_15839:
[----:B------:R-:W-:Y:S05]  /*8cf0*/  BSYNC.RECONVERGENT B3 ;  /* 0x0000000000037941 */ /* 0x000fea0003800200 */
.L_x_15838:
        /* <DEDUP_REMOVED lines=14> */
.L_x_15841:
[----:B------:R-:W-:Y:S05]  /*8de0*/  BSYNC.RECONVERGENT B3 ;  /* 0x0000000000037941 */ /* 0x000fea0003800200 */
.L_x_15840:
        /* <DEDUP_REMOVED lines=14> */
.L_x_15843:
[----:B------:R-:W-:Y:S05]  /*8ed0*/  BSYNC.RECONVERGENT B3 ;  /* 0x0000000000037941 */ /* 0x000fea0003800200 */
.L_x_15842:
        /* <DEDUP_REMOVED lines=14> */
.L_x_15845:
[----:B------:R-:W-:Y:S05]  /*8fc0*/  BSYNC.RECONVERGENT B3 ;  /* 0x0000000000037941 */ /* 0x000fea0003800200 */
.L_x_15844:
        /* <DEDUP_REMOVED lines=14> */
.L_x_15847:
[----:B------:R-:W-:Y:S05]  /*90b0*/  BSYNC.RECONVERGENT B3 ;  /* 0x0000000000037941 */ /* 0x000fea0003800200 */
.L_x_15846:
        /* <DEDUP_REMOVED lines=14> */
.L_x_15849:
[----:B------:R-:W-:Y:S05]  /*91a0*/  BSYNC.RECONVERGENT B3 ;  /* 0x0000000000037941 */ /* 0x000fea0003800200 */
.L_x_15848:
        /* <DEDUP_REMOVED lines=14> */
.L_x_15851:
[----:B------:R-:W-:Y:S05]  /*9290*/  BSYNC.RECONVERGENT B3 ;  /* 0x0000000000037941 */ /* 0x000fea0003800200 */
.L_x_15850:
        /* <DEDUP_REMOVED lines=12> */
[----:B------:R-:W-:Y:S05]  /*9360*/  CALL.REL.NOINC `($__internal_254_$__cuda_sm3x_div_rn_noftz_f32_slowpath) ;  /* 0x0000003400d47944 */ /* 0x000fea0003c00000 */
[----:B------:R-:W-:-:S07]  /*9370*/  MOV R61, R11 ;  /* 0x0000000b003d7202 */ /* 0x000fce0000000f00 */
.L_x_15853:
[----:B------:R-:W-:Y:S05]  /*9380*/  BSYNC.RECONVERGENT B3 ;  /* 0x0000000000037941 */ /* 0x000fea0003800200 */
.L_x_15852:
        /* <DEDUP_REMOVED lines=12> */
[----:B------:R-:W-:Y:S05]  /*9450*/  CALL.REL.NOINC `($__internal_254_$__cuda_sm3x_div_rn_noftz_f32_slowpath) ;  /* 0x0000003400987944 */ /* 0x000fea0003c00000 */
[----:B------:R-:W-:-:S07]  /*9460*/  MOV R62, R11 ;  /* 0x0000000b003e7202 */ /* 0x000fce0000000f00 */
.L_x_15855:
[----:B------:R-:W-:Y:S05]  /*9470*/  BSYNC.RECONVERGENT B3 ;  /* 0x0000000000037941 */ /* 0x000fea0003800200 */
.L_x_15854:
        /* <DEDUP_REMOVED lines=14> */
.L_x_15857:
[----:B------:R-:W-:Y:S05]  /*9560*/  BSYNC.RECONVERGENT B3 ;  /* 0x0000000000037941 */ /* 0x000fea0003800200 */
.L_x_15856:
        /* <DEDUP_REMOVED lines=14> */
.L_x_15859:
[----:B------:R-:W-:Y:S05]  /*9650*/  BSYNC.RECONVERGENT B3 ;  /* 0x0000000000037941 */ /* 0x000fea0003800200 */
.L_x_15858:
        /* <DEDUP_REMOVED lines=14> */
.L_x_15861:
[----:B------:R-:W-:Y:S05]  /*9740*/  BSYNC.RECONVERGENT B3 ;  /* 0x0000000000037941 */ /* 0x000fea0003800200 */
.L_x_15860:
        /* <DEDUP_REMOVED lines=14> */
.L_x_15863:
[----:B------:R-:W-:Y:S05]  /*9830*/  BSYNC.RECONVERGENT B3 ;  /* 0x0000000000037941 */ /* 0x000fea0003800200 */
.L_x_15862:
        /* <DEDUP_REMOVED lines=14> */
.L_x_15865:
[----:B------:R-:W-:Y:S05]  /*9920*/  BSYNC.RECONVERGENT B3 ;  /* 0x0000000000037941 */ /* 0x000fea0003800200 */
.L_x_15864:
        /* <DEDUP_REMOVED lines=14> */
.L_x_15867:
[----:B------:R-:W-:Y:S05]  /*9a10*/  BSYNC.RECONVERGENT B3 ;  /* 0x0000000000037941 */ /* 0x000fea0003800200 */
.L_x_15866:
        /* <DEDUP_REMOVED lines=14> */
.L_x_15869:
[----:B------:R-:W-:Y:S05]  /*9b00*/  BSYNC.RECONVERGENT B3 ;  /* 0x0000000000037941 */ /* 0x000fea0003800200 */
.L_x_15868:
        /* <DEDUP_REMOVED lines=14> */
.L_x_15871:
[----:B------:R-:W-:Y:S05]  /*9bf0*/  BSYNC.RECONVERGENT B3 ;  /* 0x0000000000037941 */ /* 0x000fea0003800200 */
.L_x_15870:
        /* <DEDUP_REMOVED lines=13> */
.L_x_15873:
[----:B------:R-:W-:Y:S05]  /*9cd0*/  BSYNC.RECONVERGENT B3 ;  /* 0x0000000000037941 */ /* 0x000fea0003800200 */
.L_x_15872:
        /* <DEDUP_REMOVED lines=29> */
.L_x_15875:
[----:B------:R-:W-:Y:S05]  /*9eb0*/  BSYNC.RECONVERGENT B1 ;  /* 0x0000000000017941 */ /* 0x000fea0003800200 */
.L_x_15874:
        /* <DEDUP_REMOVED lines=18> */
.L_x_15877:
[----:B------:R-:W-:Y:S05]  /*9fe0*/  BSYNC.RECONVERGENT B1 ;  /* 0x0000000000017941 */ /* 0x000fea0003800200 */
.L_x_15876:
[----:B------:R-:W-:Y:S04]  /*9ff0*/  BSSY.RECONVERGENT B1, `(.L_x_15878) ;  /* 0x0000012000017945 */ /* 0x000fe80003800200 */
[----:B------:R-:W-:Y:S05]  /*a000*/  @P5 BRA `(.L_x_15879) ;  /* 0x0000000000405947 */ /* 0x000fea0003800000 */
[----:B01----:R-:W-:Y:S01]  /*a010*/  MOV R13, RZ ;  /* 0x000000ff000d7202 */ /* 0x003fe20000000f00 */
        /* <DEDUP_REMOVED lines=15> */
.L_x_15879:
[----:B------:R-:W-:Y:S05]  /*a110*/  BSYNC.RECONVERGENT B1 ;  /* 0x0000000000017941 */ /* 0x000fea0003800200 */
.L_x_15878:
[----:B------:R-:W-:Y:S04]  /*a120*/  BSSY.RECONVERGENT B1, `(.L_x_15880) ;  /* 0x0000012000017945 */ /* 0x000fe80003800200 */
[----:B------:R-:W-:Y:S05]  /*a130*/  @P4 BRA `(.L_x_15881) ;  /* 0x0000000000404947 */ /* 0x000fea0003800000 */
[----:B012---:R-:W-:Y:S01]  /*a140*/  MOV R12, R7 ;  /* 0x00000007000c7202 */ /* 0x007fe20000000f00 */
        /* <DEDUP_REMOVED lines=15> */
.L_x_15881:
[----:B------:R-:W-:Y:S05]  /*a240*/  BSYNC.RECONVERGENT B1 ;  /* 0x0000000000017941 */ /* 0x000fea0003800200 */
.L_x_15880:
        /* <DEDUP_REMOVED lines=12> */
[----:B0123--:R-:W-:Y:S01]  /*a310*/  HFMA2 R13, -RZ, RZ, 0, 0 ;  /* 0x00000000ff0d7431 */ /* 0x00ffe200000001ff */
        /* <DEDUP_REMOVED lines=15> */
.L_x_15883:
[----:B------:R-:W-:Y:S05]  /*a410*/  BSYNC.RECONVERGENT B1 ;  /* 0x0000000000017941 */ /* 0x000fea0003800200 */
.L_x_15882:
[----:B------:R-:W-:Y:S04]  /*a420*/  BSSY.RECONVERGENT B1, `(.L_x_15884) ;  /* 0x0000012000017945 */ /* 0x000fe80003800200 */
[----:B------:R-:W-:Y:S05]  /*a430*/  @P2 BRA `(.L_x_15885) ;  /* 0x0000000000402947 */ /* 0x000fea0003800000 */
[----:B01234-:R-:W-:Y:S01]  /*a440*/  MOV R13, RZ ;  /* 0x000000ff000d7202 */ /* 0x01ffe20000000f00 */
        /* <DEDUP_REMOVED lines=15> */
.L_x_15885:
[----:B------:R-:W-:Y:S05]  /*a540*/  BSYNC.RECONVERGENT B1 ;  /* 0x0000000000017941 */ /* 0x000fea0003800200 */
.L_x_15884:
[----:B------:R-:W-:Y:S04]  /*a550*/  BSSY.RECONVERGENT B1, `(.L_x_15886) ;  /* 0x0000012000017945 */ /* 0x000fe80003800200 */
[----:B------:R-:W-:Y:S05]  /*a560*/  @P4 BRA `(.L_x_15887) ;  /* 0x0000000000404947 */ /* 0x000fea0003800000 */
[----:B01234-:R-:W-:Y:S01]  /*a570*/  MOV R12, R19 ;  /* 0x00000013000c7202 */ /* 0x01ffe20000000f00 */
        /* <DEDUP_REMOVED lines=15> */
.L_x_15887:
[----:B------:R-:W-:Y:S05]  /*a670*/  BSYNC.RECONVERGENT B1 ;  /* 0x0000000000017941 */ /* 0x000fea0003800200 */
.L_x_15886:
[----:B------:R-:W-:Y:S04]  /*a680*/  BSSY.RECONVERGENT B1, `(.L_x_15888) ;  /* 0x0000012000017945 */ /* 0x000fe80003800200 */
[----:B------:R-:W-:Y:S05]  /*a690*/  @P5 BRA `(.L_x_15889) ;  /* 0x0000000000405947 */ /* 0x000fea0003800000 */
[----:B01234-:R-:W-:Y:S01]  /*a6a0*/  HFMA2 R13, -RZ, RZ, 0, 0 ;  /* 0x00000000ff0d7431 */ /* 0x01ffe200000001ff */
        /* <DEDUP_REMOVED lines=15> */
.L_x_15889:
[----:B------:R-:W-:Y:S05]  /*a7a0*/  BSYNC.RECONVERGENT B1 ;  /* 0x0000000000017941 */ /* 0x000fea0003800200 */
.L_x_15888:
        /* <DEDUP_REMOVED lines=18> */
.L_x_15891:
[----:B------:R-:W-:Y:S05]  /*a8d0*/  BSYNC.RECONVERGENT B1 ;  /* 0x0000000000017941 */ /* 0x000fea0003800200 */
.L_x_15890:
        /* <DEDUP_REMOVED lines=30> */
.L_x_15893:
[----:B------:R-:W-:Y:S05]  /*aac0*/  BSYNC.RECONVERGENT B1 ;  /* 0x0000000000017941 */ /* 0x000fea0003800200 */
.L_x_15892:
        /* <DEDUP_REMOVED lines=18> */
.L_x_15895:
[----:B------:R-:W-:Y:S05]  /*abf0*/  BSYNC.RECONVERGENT B1 ;  /* 0x0000000000017941 */ /* 0x000fea0003800200 */
.L_x_15894:
        /* <DEDUP_REMOVED lines=18> */
.L_x_15897:
[----:B------:R-:W-:Y:S05]  /*ad20*/  BSYNC.RECONVERGENT B1 ;  /* 0x0000000000017941 */ /* 0x000fea0003800200 */
.L_x_15896:
        /* <DEDUP_REMOVED lines=18> */
.L_x_15899:
[----:B------:R-:W-:Y:S05]  /*ae50*/  BSYNC.RECONVERGENT B1 ;  /* 0x0000000000017941 */ /* 0x000fea0003800200 */
.L_x_15898:
        /* <DEDUP_REMOVED lines=18> */
.L_x_15901:
[----:B------:R-:W-:Y:S05]  /*af80*/  BSYNC.RECONVERGENT B1 ;  /* 0x0000000000017941 */ /* 0x000fea0003800200 */
.L_x_15900:
        /* <DEDUP_REMOVED lines=18> */
.L_x_15903:
[----:B------:R-:W-:Y:S05]  /*b0b0*/  BSYNC.RECONVERGENT B1 ;  /* 0x0000000000017941 */ /* 0x000fea0003800200 */
.L_x_15902:
        /* <DEDUP_REMOVED lines=18> */
.L_x_15905:
[----:B------:R-:W-:Y:S05]  /*b1e0*/  BSYNC.RECONVERGENT B1 ;  /* 0x0000000000017941 */ /* 0x000fea0003800200 */
.L_x_15904:
[----:B------:R-:W5:Y:S01]  /*b1f0*/  LDCU UR4, c[0x0][0x370] ;  /* 0x00006e00ff0477ac */ /* 0x000f620008000800 */
[----:B0-----:R-:W5:Y:S02]  /*b200*/  LDC R11, c[0x0][0x364] ;  /* 0x0000d900ff0b7b82 */ /* 0x001f640000000800 */
[----:B-----5:R-:W-:-:S05]  /*b210*/  IMAD R11, R11, UR4, RZ ;  /* 0x000000040b0b7c24 */ /* 0x020fca000f8e02ff */
[----:B------:R-:W-:-:S04]  /*b220*/  IADD3 R0, P0, PT, R11, R0, RZ ;  /* 0x000000000b007210 */ /* 0x000fc80007f1e0ff */
[----:B------:R-:W-:Y:S02]  /*b230*/  LEA.HI.X.SX32 R2, R11, R2, 0x1, P0 ;  /* 0x000000020b027211 */ /* 0x000fe400000f0eff */
[----:B------:R-:W-:-:S04]  /*b240*/  ISETP.GE.U32.AND P0, PT, R0, UR42, PT ;  /* 0x0000002a00007c0c */ /* 0x000fc8000bf06070 */
[----:B------:R-:W-:-:S13]  /*b250*/  ISETP.GE.AND.EX P0, PT, R2, UR43, PT, P0 ;  /* 0x0000002b02007c0c */ /* 0x000fda000bf06300 */
[----:B------:R-:W-:Y:S05]  /*b260*/  @!P0 BRA `(.L_x_15906) ;  /* 0xffffff5000408947 */ /* 0x000fea000383ffff */
[----:B------:R-:W-:Y:S05]  /*b270*/  BSYNC B0 ;  /* 0x0000000000007941 */ /* 0x000fea0003800000 */
.L_x_15776:
[----:B------:R-:W-:Y:S05]  /*b280*/  EXIT ;  /* 0x000000000000794d */ /* 0x000fea0003800000 */
.L_x_15809:
[----:B------:R-:W-:Y:S01]  /*b290*/  HFMA2 R12, -RZ, RZ, 0, 9.5367431640625e-07 ;  /* 0x00000010ff0c7431 */ /* 0x000fe200000001ff */
[----:B------:R-:W-:Y:S01]  /*b2a0*/  BSSY B1, `(.L_x_15907) ;  /* 0x0000006000017945 */ /* 0x000fe20003800000 */
[----:B------:R-:W-:Y:S01]  /*b2b0*/  MOV R11, 0x1f ;  /* 0x0000001f000b7802 */ /* 0x000fe20000000f00 */
[----:B------:R-:W-:-:S07]  /*b2c0*/  IMAD.MOV.U32 R15, RZ, RZ, -0x1 ;  /* 0xffffffffff0f7424 */ /* 0x000fce00078e00ff */
[----:B------:R-:W-:Y:S05]  /*b2d0*/  WARPSYNC.COLLECTIVE R15, `(.L_x_15908) ;  /* 0x000000000f087348 */ /* 0x000fea0003c00000 */
[----:B------:R0:W1:Y:S02]  /*b2e0*/  SHFL.BFLY P6, R14, R13, R12, R11 ;  /* 0x0c00000c0d0e7389 */ /* 0x00006400000c000b */
[----:B01----:R-:W-:Y:S05]  /*b2f0*/  ENDCOLLECTIVE ;  /* 0x000000000000791b */ /* 0x003fea0003800000 */
.L_x_15908:
[----:B------:R-:W-:Y:S05]  /*b300*/  BSYNC B1 ;  /* 0x0000000000017941 */ /* 0x000fea0003800000 */
.L_x_15907:
        /* <DEDUP_REMOVED lines=9> */
.L_x_15909:
[----:B------:R-:W-:Y:S01]  /*b3a0*/  HFMA2 R12, -RZ, RZ, 0, 2.384185791015625e-07 ;  /* 0x00000004ff0c7431 */ /* 0x000fe200000001ff */
[----:B------:R-:W-:-:S04]  /*b3b0*/  FMNMX R50, R13, R14, !PT ;  /* 0x0000000e0d327209 */ /* 0x000fc80007800000 */
[----:B------:R-:W-:-:S07]  /*b3c0*/  MOV R13, R50 ;  /* 0x00000032000d7202 */ /* 0x000fce0000000f00 */
[----:B------:R-:W-:Y:S05]  /*b3d0*/  WARPSYNC.COLLECTIVE R15, `(.L_x_15910) ;  /* 0x000000000f087348 */ /* 0x000fea0003c00000 */
[----:B------:R0:W1:Y:S02]  /*b3e0*/  SHFL.BFLY P6, R14, R13, R12, R11 ;  /* 0x0c00000c0d0e7389 */ /* 0x00006400000c000b */
[----:B01----:R-:W-:Y:S05]  /*b3f0*/  ENDCOLLECTIVE ;  /* 0x000000000000791b */ /* 0x003fea0003800000 */
.L_x_15910:
[----:B------:R-:W-:Y:S02]  /*b400*/  MOV R12, 0x2 ;  /* 0x00000002000c7802 */ /* 0x000fe40000000f00 */
[----:B------:R-:W-:-:S05]  /*b410*/  FMNMX R51, R50, R14, !PT ;  /* 0x0000000e32337209 */ /* 0x000fca0007800000 */
[----:B------:R-:W-:-:S07]  /*b420*/  IMAD.MOV.U32 R13, RZ, RZ, R51 ;  /* 0x000000ffff0d7224 */ /* 0x000fce00078e0033 */
[----:B------:R-:W-:Y:S05]  /*b430*/  WARPSYNC.COLLECTIVE R15, `(.L_x_15911) ;  /* 0x000000000f087348 */ /* 0x000fea0003c00000 */
[----:B------:R0:W1:Y:S02]  /*b440*/  SHFL.BFLY P6, R14, R13, R12, R11 ;  /* 0x0c00000c0d0e7389 */ /* 0x00006400000c000b */
[----:B01----:R-:W-:Y:S05]  /*b450*/  ENDCOLLECTIVE ;  /* 0x000000000000791b */ /* 0x003fea0003800000 */
.L_x_15911:
[----:B------:R-:W-:Y:S01]  /*b460*/  IMAD.MOV.U32 R12, RZ, RZ, 0x1 ;  /* 0x00000001ff0c7424 */ /* 0x000fe200078e00ff */
[----:B------:R-:W-:-:S04]  /*b470*/  FMNMX R52, R51, R14, !PT ;  /* 0x0000000e33347209 */ /* 0x000fc80007800000 */
[----:B------:R-:W-:-:S07]  /*b480*/  MOV R13, R52 ;  /* 0x00000034000d7202 */ /* 0x000fce0000000f00 */
[----:B------:R-:W-:Y:S05]  /*b490*/  WARPSYNC.COLLECTIVE R15, `(.L_x_15912) ;  /* 0x000000000f087348 */ /* 0x000fea0003c00000 */
[----:B------:R0:W1:Y:S02]  /*b4a0*/  SHFL.BFLY P6, R14, R13, R12, R11 ;  /* 0x0c00000c0d0e7389 */ /* 0x00006400000c000b */
[----:B01----:R-:W-:Y:S05]  /*b4b0*/  ENDCOLLECTIVE ;  /* 0x000000000000791b */ /* 0x003fea0003800000 */
.L_x_15912:
        /* <DEDUP_REMOVED lines=262> */
[C---:B------:R-:W-:Y:S02]  /*c520*/  FFMA R15, R62.reuse, 1.4426950216293334961, -R15 ;  /* 0x3fb8aa3b3e0f7823 */ /* 0x040fe4000000080f */
[-C--:B------:R-:W-:Y:S02]  /*c530*/  FFMA.RM R11, R11, R70.reuse, 12582913 ;  /* 0x4b4000010b0b7423 */ /* 0x080fe40000004046 */
[----:B------:R-:W-:Y:S02]  /*c540*/  FFMA R15, R62, 1.925963033500011079e-08, R15 ;  /* 0x32a570603e0f7823 */ /* 0x000fe4000000000f */
[C---:B------:R-:W-:Y:S01]  /*c550*/  FADD R4, R11.reuse, -12583039 ;  /* 0xcb40007f0b047421 */ /* 0x040fe20000000000 */
[----:B------:R-:W-:Y:S01]  /*c560*/  SHF.L.U32 R8, R11, 0x17, RZ ;  /* 0x000000170b087819 */ /* 0x000fe200000006ff */
[-C--:B------:R-:W-:Y:S01]  /*c570*/  FFMA.SAT R11, R64, R69.reuse, 0.5 ;  /* 0x3f000000400b7423 */ /* 0x080fe20000002045 */
[----:B------:R-:W-:Y:S01]  /*c580*/  FFMA.SAT R69, R68, R69, 0.5 ;  /* 0x3f00000044457423 */ /* 0x000fe20000002045 */
[----:B------:R-:W-:Y:S01]  /*c590*/  FFMA R4, R67, 1.4426950216293334961, -R4 ;  /* 0x3fb8aa3b43047823 */ /* 0x000fe20000000804 */
[----:B------:R-:W0:Y:S01]  /*c5a0*/  MUFU.EX2 R15, R15 ;  /* 0x0000000f000f7308 */ /* 0x000e220000000800 */
[-C--:B------:R-:W-:Y:S01]  /*c5b0*/  FFMA.RM R11, R11, R70.reuse, 12582913 ;  /* 0x4b4000010b0b7423 */ /* 0x080fe20000004046 */
[----:B------:R-:W-:Y:S01]  /*c5c0*/  FFMA.RM R69, R69, R70, 12582913 ;  /* 0x4b40000145457423 */ /* 0x000fe20000004046 */
[----:B------:R-:W-:-:S02]  /*c5d0*/  FFMA R4, R67, 1.925963033500011079e-08, R4 ;  /* 0x32a5706043047823 */ /* 0x000fc40000000004 */
[----:B------:R-:W-:-:S03]  /*c5e0*/  IMAD.SHL.U32 R6, R11, 0x800000, RZ ;  /* 0x008000000b067824 */ /* 0x000fc600078e00ff */
[----:B------:R1:W2:Y:S02]  /*c5f0*/  MUFU.EX2 R13, R4 ;  /* 0x00000004000d7308 */ /* 0x0002a40000000800 */
[----:B-1----:R-:W-:Y:S01]  /*c600*/  SHF.L.U32 R4, R69, 0x17, RZ ;  /* 0x0000001745047819 */ /* 0x002fe200000006ff */
[----:B0-----:R-:W-:Y:S01]  /*c610*/  FMUL R10, R10, R15 ;  /* 0x0000000f0a0a7220 */ /* 0x001fe20000400000 */
[----:B------:R-:W-:Y:S01]  /*c620*/  MOV R15, 0xffffffff ;  /* 0xffffffff000f7802 */ /* 0x000fe20000000f00 */
[----:B--2---:R-:W-:Y:S01]  /*c630*/  FMUL R8, R8, R13 ;  /* 0x0000000d08087220 */ /* 0x004fe20000400000 */
[----:B------:R-:W-:Y:S01]  /*c640*/  FADD R13, R11, -12583039 ;  /* 0xcb40007f0b0d7421 */ /* 0x000fe20000000000 */
[----:B------:R-:W-:-:S03]  /*c650*/  FADD R11, R69, -12583039 ;  /* 0xcb40007f450b7421 */ /* 0x000fc60000000000 */
[----:B------:R-:W-:Y:S01]  /*c660*/  FFMA R13, R64, 1.4426950216293334961, -R13 ;  /* 0x3fb8aa3b400d7823 */ /* 0x000fe2000000080d */
[----:B------:R-:W-:-:S03]  /*c670*/  FFMA R11, R68, 1.4426950216293334961, -R11 ;  /* 0x3fb8aa3b440b7823 */ /* 0x000fc6000000080b */
[----:B------:R-:W-:Y:S01]  /*c680*/  FFMA R13, R64, 1.925963033500011079e-08, R13 ;  /* 0x32a57060400d7823 */ /* 0x000fe2000000000d */
[----:B------:R-:W-:-:S04]  /*c690*/  FFMA R68, R68, 1.925963033500011079e-08, R11 ;  /* 0x32a5706044447823 */ /* 0x000fc8000000000b */
[----:B------:R-:W0:Y:S08]  /*c6a0*/  MUFU.EX2 R11, R68 ;  /* 0x00000044000b7308 */ /* 0x000e300000000800 */
[----:B------:R-:W1:Y:S01]  /*c6b0*/  MUFU.EX2 R13, R13 ;  /* 0x0000000d000d7308 */ /* 0x000e620000000800 */
[----:B0-----:R-:W-:Y:S01]  /*c6c0*/  FMUL R4, R4, R11 ;  /* 0x0000000b04047220 */ /* 0x001fe20000400000 */
[----:B------:R-:W-:-:S04]  /*c6d0*/  FADD R11, RZ, R52 ;  /* 0x00000034ff0b7221 */ /* 0x000fc80000000000 */
        /* <DEDUP_REMOVED lines=37> */
.L_x_15913:
[----:B------:R-:W-:Y:S02]  /*c930*/  IMAD.MOV.U32 R12, RZ, RZ, 0x8 ;  /* 0x00000008ff0c7424 */ /* 0x000fe400078e00ff */
[----:B------:R-:W-:-:S05]  /*c940*/  FADD R53, R13, R14 ;  /* 0x0000000e0d357221 */ /* 0x000fca0000000000 */
[----:B------:R-:W-:-:S07]  /*c950*/  MOV R13, R53 ;  /* 0x00000035000d7202 */ /* 0x000fce0000000f00 */
[----:B------:R-:W-:Y:S05]  /*c960*/  WARPSYNC.COLLECTIVE R15, `(.L_x_15914) ;  /* 0x000000000f087348 */ /* 0x000fea0003c00000 */
[----:B------:R0:W1:Y:S02]  /*c970*/  SHFL.BFLY P6, R14, R13, R12, R11 ;  /* 0x0c00000c0d0e7389 */ /* 0x00006400000c000b */
[----:B01----:R-:W-:Y:S05]  /*c980*/  ENDCOLLECTIVE ;  /* 0x000000000000791b */ /* 0x003fea0003800000 */
.L_x_15914:
[----:B------:R-:W-:Y:S02]  /*c990*/  HFMA2 R12, -RZ, RZ, 0, 2.384185791015625e-07 ;  /* 0x00000004ff0c7431 */ /* 0x000fe400000001ff */
[----:B------:R-:W-:-:S05]  /*c9a0*/  FADD R54, R53, R14 ;  /* 0x0000000e35367221 */ /* 0x000fca0000000000 */
[----:B------:R-:W-:-:S07]  /*c9b0*/  MOV R13, R54 ;  /* 0x00000036000d7202 */ /* 0x000fce0000000f00 */
[----:B------:R-:W-:Y:S05]  /*c9c0*/  WARPSYNC.COLLECTIVE R15, `(.L_x_15915) ;  /* 0x000000000f087348 */ /* 0x000fea0003c00000 */
[----:B------:R0:W1:Y:S02]  /*c9d0*/  SHFL.BFLY P6, R14, R13, R12, R11 ;  /* 0x0c00000c0d0e7389 */ /* 0x00006400000c000b */
[----:B01----:R-:W-:Y:S05]  /*c9e0*/  ENDCOLLECTIVE ;  /* 0x000000000000791b */ /* 0x003fea0003800000 */
.L_x_15915:
[----:B------:R-:W-:Y:S01]  /*c9f0*/  MOV R12, 0x2 ;  /* 0x00000002000c7802 */ /* 0x000fe20000000f00 */
[----:B------:R-:W-:-:S04]  /*ca00*/  FADD R55, R54, R14 ;  /* 0x0000000e36377221 */ /* 0x000fc80000000000 */
[----:B------:R-:W-:-:S07]  /*ca10*/  IMAD.MOV.U32 R13, RZ, RZ, R55 ;  /* 0x000000ffff0d7224 */ /* 0x000fce00078e0037 */
[----:B------:R-:W-:Y:S05]  /*ca20*/  WARPSYNC.COLLECTIVE R15, `(.L_x_15916) ;  /* 0x000000000f087348 */ /* 0x000fea0003c00000 */
[----:B------:R0:W1:Y:S02]  /*ca30*/  SHFL.BFLY P6, R14, R13, R12, R11 ;  /* 0x0c00000c0d0e7389 */ /* 0x00006400000c000b */
[----:B01----:R-:W-:Y:S05]  /*ca40*/  ENDCOLLECTIVE ;  /* 0x000000000000791b */ /* 0x003fea0003800000 */
.L_x_15916:
[----:B------:R-:W-:Y:S02]  /*ca50*/  IMAD.MOV.U32 R12, RZ, RZ, 0x1 ;  /* 0x00000001ff0c7424 */ /* 0x000fe400078e00ff */
[----:B------:R-:W-:-:S05]  /*ca60*/  FADD R61, R55, R14 ;  /* 0x0000000e373d7221 */ /* 0x000fca0000000000 */
[----:B------:R-:W-:-:S07]  /*ca70*/  MOV R13, R61 ;  /* 0x0000003d000d7202 */ /* 0x000fce0000000f00 */
[----:B------:R-:W-:Y:S05]  /*ca80*/  WARPSYNC.COLLECTIVE R15, `(.L_x_15917) ;  /* 0x000000000f087348 */ /* 0x000fea0003c00000 */
[----:B------:R0:W1:Y:S02]  /*ca90*/  SHFL.BFLY P6, R14, R13, R12, R11 ;  /* 0x0c00000c0d0e7389 */ /* 0x00006400000c000b */
[----:B01----:R-:W-:Y:S05]  /*caa0*/  ENDCOLLECTIVE ;  /* 0x000000000000791b */ /* 0x003fea0003800000 */
.L_x_15917:
[----:B------:R-:W-:Y:S05]  /*cab0*/  BRA `(.L_x_15918) ;  /* 0xffffffb400087947 */ /* 0x000fea000383ffff */
        .weak           $__internal_254_$__cuda_sm3x_div_rn_noftz_f32_slowpath
        .type           $__internal_254_$__cuda_sm3x_div_rn_noftz_f32_slowpath,@function
        .size           $__internal_254_$__cuda_sm3x_div_rn_noftz_f32_slowpath,(.L_x_37631 - $__internal_254_$__cuda_sm3x_div_rn_noftz_f32_slowpath)
$__internal_254_$__cuda_sm3x_div_rn_noftz_f32_slowpath:
        /* <DEDUP_REMOVED lines=36> */
.L_x_15920:
        /* <DEDUP_REMOVED lines=51> */
.L_x_15927:
[----:B------:R-:W-:-:S04]  /*d030*/  LOP3.LUT R14, R14, 0x80000000, RZ, 0xc0, !PT ;  /* 0x800000000e0e7812 */ /* 0x000fc800078ec0ff */
[----:B------:R-:W-:Y:S01]  /*d040*/  LOP3.LUT R14, R14, 0x7f800000, RZ, 0xfc, !PT ;  /* 0x7f8000000e0e7812 */ /* 0x000fe200078efcff */
[----:B------:R-:W-:Y:S06]  /*d050*/  BRA `(.L_x_15928) ;  /* 0x0000000000047947 */ /* 0x000fec0003800000 */
.L_x_15926:
[----:B------:R-:W-:-:S07]  /*d060*/  LEA R14, R15, R14, 0x17 ;  /* 0x0000000e0f0e7211 */ /* 0x000fce00078eb8ff */
.L_x_15928:
[----:B------:R-:W-:Y:S05]  /*d070*/  BSYNC.RECONVERGENT B2 ;  /* 0x0000000000027941 */ /* 0x000fea0003800200 */
.L_x_15925:
[----:B------:R-:W-:Y:S05]  /*d080*/  BRA `(.L_x_15929) ;  /* 0x0000000000207947 */ /* 0x000fea0003800000 */
.L_x_15924:
[----:B------:R-:W-:-:S04]  /*d090*/  LOP3.LUT R14, R14, 0x80000000, R11, 0x48, !PT ;  /* 0x800000000e0e7812 */ /* 0x000fc800078e480b */
[----:B------:R-:W-:Y:S01]  /*d0a0*/  LOP3.LUT R14, R14, 0x7f800000, RZ, 0xfc, !PT ;  /* 0x7f8000000e0e7812 */ /* 0x000fe200078efcff */
[----:B------:R-:W-:Y:S06]  /*d0b0*/  BRA `(.L_x_15929) ;  /* 0x0000000000147947 */ /* 0x000fec0003800000 */
.L_x_15923:
[----:B------:R-:W-:Y:S01]  /*d0c0*/  LOP3.LUT R14, R14, 0x80000000, R11, 0x48, !PT ;  /* 0x800000000e0e7812 */ /* 0x000fe200078e480b */
[----:B------:R-:W-:Y:S06]  /*d0d0*/  BRA `(.L_x_15929) ;  /* 0x00000000000c7947 */ /* 0x000fec0003800000 */
.L_x_15922:
[----:B------:R-:W0:Y:S01]  /*d0e0*/  MUFU.RSQ R14, -QNAN ;  /* 0xffc00000000e7908 */ /* 0x000e220000001400 */
[----:B------:R-:W-:Y:S05]  /*d0f0*/  BRA `(.L_x_15929) ;  /* 0x0000000000047947 */ /* 0x000fea0003800000 */
.L_x_15921:
[----:B------:R-:W-:-:S07]  /*d100*/  FADD.FTZ R14, R11, R14 ;  /* 0x0000000e0b0e7221 */ /* 0x000fce0000010000 */
.L_x_15929:
[----:B------:R-:W-:Y:S05]  /*d110*/  BSYNC.RECONVERGENT B1 ;  /* 0x0000000000017941 */ /* 0x000fea0003800200 */
.L_x_15919:
[----:B------:R-:W-:Y:S02]  /*d120*/  HFMA2 R15, -RZ, RZ, 0, 0 ;  /* 0x00000000ff0f7431 */ /* 0x000fe400000001ff */
[----:B0-----:R-:W-:Y:S01]  /*d130*/  IMAD.MOV.U32 R11, RZ, RZ, R14 ;  /* 0x000000ffff0b7224 */ /* 0x001fe200078e000e */
[----:B------:R-:W-:-:S04]  /*d140*/  MOV R14, R70 ;  /* 0x00000046000e7202 */ /* 0x000fc80000000f00 */
[----:B------:R-:W-:Y:S05]  /*d150*/  RET.REL.NODEC R14 `(_Z15SoftmaxWarpImplI22BroadcastScaleMaskLoadIffbLm3EiE11DirectStoreIffEfLi2ELi32ELi32ELi1ELb1EL9Algorithm0EEvT_T0_ll) ;  /* 0xffffff2c0ea87950 */ /* 0x000fea0003c3ffff */
.L_x_15930:
        /* <DEDUP_REMOVED lines=10> */
.L_x_37631:


//--------------------- .text._Z15SoftmaxWarpImplI22BroadcastScaleMaskLoadIffbLm3EiE11DirectStoreIffEfLi2ELi32ELi32ELi1ELb0EL9Algorithm0EEvT_T0_ll --------------------------
	.section	.text._Z15SoftmaxWarpImplI22BroadcastScaleMaskLoadIffbLm3EiE11DirectStoreIffEfLi2ELi32ELi32ELi1ELb0EL9Algorithm0EEvT_T0_ll,"ax",@progbits
	.align	128
        .global         _Z15SoftmaxWarpImplI22BroadcastScaleMaskLoadIffbLm3EiE11DirectStoreIffEfLi2ELi32ELi32ELi1ELb0EL9Algorithm0EEvT_T0_ll
        .type           _Z15SoftmaxWarpImplI22BroadcastScaleMaskLoadIffbLm3EiE11DirectStoreIffEfLi2ELi32ELi32ELi1ELb0EL9Algorithm0EEvT_T0_ll,@function
        .size           _Z15SoftmaxWarpImplI22BroadcastScaleMaskLoadIffbLm3EiE11DirectStoreIffEfLi2ELi32ELi32ELi1ELb0EL9Algorithm0EEvT_T0_ll,(.L_x_37632 - _Z15SoftmaxWarpImplI22BroadcastScaleMaskLoadIffbLm3EiE11DirectStoreIffEfLi2ELi32ELi32ELi1ELb0EL9Algorithm0EEvT_T0_ll)
        .other          _Z15SoftmaxWarpImplI22BroadcastScaleMaskLoadIffbLm3EiE11DirectStoreIffEfLi2ELi32ELi32ELi1ELb0EL9Algorithm0EEvT_T0_ll,@"STO_CUDA_ENTRY STV_DEFAULT"
_Z15SoftmaxWarpImplI22BroadcastScaleMaskLoadIffbLm3EiE11DirectStoreIffEfLi2ELi32ELi32ELi1ELb0EL9Algorithm0EEvT_T0_ll:
.text._Z15SoftmaxWarpImplI22BroadcastScaleMaskLoadIffbLm3EiE11DirectStoreIffEfLi2ELi32ELi32ELi1ELb0EL9Algorithm0EEvT_T0_ll:
        /* <DEDUP_REMOVED lines=14> */
[----:B------:R-:W-:Y:S01]  /*00e0*/  HFMA2 R8, -RZ, RZ, 0, 1.513957977294921875e-05 ;  /* 0x000000feff087431 */ /* 0x000fe200000001ff */
[----:B------:R-:W-:Y:S01]  /*00f0*/  MOV R12, 0x1 ;  /* 0x00000001000c7802 */ /* 0x000fe20000000f00 */
[----:B------:R3:W4:Y:S01]  /*0100*/  LDC.64 R2, c[0x4][R0] ;  /* 0x0100000000027b82 */ /* 0x0007220000000a00 */
[----:B------:R-:W5:Y:S01]  /*0110*/  LDCU.64 UR6, c[0x4][0x1368] ;  /* 0x01026d00ff0677ac */ /* 0x000f620008000a00 */
[----:B------:R-:W-:Y:S01]  /*0120*/  IMAD.MOV.U32 R13, RZ, RZ, RZ ;  /* 0x000000ffff0d7224 */ /* 0x000fe200078e00ff */
[----:B------:R-:W1:Y:S01]  /*0130*/  LDCU.64 UR8, c[0x4][0xab0] ;  /* 0x01015600ff0877ac */ /* 0x000e620008000a00 */
[----:B--2---:R-:W-:Y:S02]  /*0140*/  MOV R4, UR4 ;  /* 0x0000000400047c02 */ /* 0x004fe40008000f00 */
[----:B------:R-:W-:Y:S01]  /*0150*/  MOV R5, UR5 ;  /* 0x0000000500057c02 */ /* 0x000fe20008000f00 */
[----:B-----5:R-:W-:Y:S01]  /*0160*/  IMAD.U32 R6, RZ, RZ, UR6 ;  /* 0x00000006ff067e24 */ /* 0x020fe2000f8e00ff */
[----:B------:R-:W-:-:S02]  /*0170*/  MOV R7, UR7 ;  /* 0x0000000700077c02 */ /* 0x000fc40008000f00 */
[----:B-1----:R-:W-:Y:S01]  /*0180*/  MOV R10, UR8 ;  /* 0x00000008000a7c02 */ /* 0x002fe20008000f00 */
[----:B---3--:R-:W-:-:S07]  /*0190*/  IMAD.U32 R11, RZ, RZ, UR9 ;  /* 0x00000009ff0b7e24 */ /* 0x008fce000f8e00ff */
[----:B------:R-:W-:-:S07]  /*01a0*/  LEPC R20, `(.L_x_15931) ;  /* 0x000000001014794e */ /* 0x000fce0000000000 */
[----:B0---4-:R-:W-:Y:S05]  /*01b0*/  CALL.ABS.NOINC R2 ;  /* 0x0000000002007343 */ /* 0x011fea0003c00000 */
.L_x_15931:
        /* <DEDUP_REMOVED lines=14> */
[----:B0-----:R-:W-:-:S07]  /*02a0*/  SHF.L.U32 R44, R44, 0x1, RZ ;  /* 0x000000012c2c7819 */ /* 0x001fce00000006ff */
.L_x_15998:
[----:B------:R-:W-:Y:S01]  /*02b0*/  IABS R0, UR45 ;  /* 0x0000002d00007c13 */ /* 0x000fe20008000000 */
[----:B0-----:R-:W-:Y:S01]  /*02c0*/  IMAD R11, R47, UR44, R44 ;  /* 0x0000002c2f0b7c24 */ /* 0x001fe2000f8e022c */
[----:B------:R-:W-:Y:S01]  /*02d0*/  IABS R3, UR46 ;  /* 0x0000002e00037c13 */ /* 0x000fe20008000000 */
[----:B------:R-:W-:Y:S01]  /*02e0*/  UMOV UR4, URZ ;  /* 0x000000ff00047c82 */ /* 0x000fe20008000000 */
[----:B------:R-:W-:Y:S01]  /*02f0*/  R2UR UR9, R0 ;  /* 0x00000000000972ca */ /* 0x000fe200000e0000 */
[----:B------:R-:W0:Y:S01]  /*0300*/  LDC.64 R14, c[0x0][0x398] ;  /* 0x0000e600ff0e7b82 */ /* 0x000e220000000a00 */
[----:B------:R-:W-:Y:S02]  /*0310*/  R2UR UR8, R3 ;  /* 0x00000000030872ca */ /* 0x000fe400000e0000 */
[----:B------:R-:W-:Y:S02]  /*0320*/  LOP3.LUT R9, RZ, UR45, RZ, 0x33, !PT ;  /* 0x0000002dff097c12 */ /* 0x000fe4000f8e33ff */
[----:B------:R-:W-:-:S02]  /*0330*/  ISETP.NE.AND P5, PT, RZ, UR46, PT ;  /* 0x0000002eff007c0c */ /* 0x000fc4000bfa5270 */
[----:B-1----:R-:W-:Y:S01]  /*0340*/  R2UR UR10, R38 ;  /* 0x00000000260a72ca */ /* 0x002fe200000e0000 */
[----:B------:R-:W1:Y:S01]  /*0350*/  LDC.64 R12, c[0x0][0x3a0] ;  /* 0x0000e800ff0c7b82 */ /* 0x000e620000000a00 */
[----:B------:R-:W-:-:S03]  /*0360*/  R2UR UR11, R39 ;  /* 0x00000000270b72ca */ /* 0x000fc600000e0000 */
[----:B------:R-:W2:Y:S08]  /*0370*/  I2F.RP R0, UR9 ;  /* 0x0000000900007d06 */ /* 0x000eb00008209400 */
[----:B------:R-:W3:Y:S08]  /*0380*/  I2F.RP R3, UR8 ;  /* 0x0000000800037d06 */ /* 0x000ef00008209400 */
[----:B--2---:R-:W2:Y:S08]  /*0390*/  MUFU.RCP R0, R0 ;  /* 0x0000000000007308 */ /* 0x004eb00000001000 */
[----:B---3--:R-:W3:Y:S01]  /*03a0*/  MUFU.RCP R3, R3 ;  /* 0x0000000300037308 */ /* 0x008ee20000001000 */
[----:B--2---:R-:W-:-:S07]  /*03b0*/  IADD3 R2, PT, PT, R0, 0xffffffe, RZ ;  /* 0x0ffffffe00027810 */ /* 0x004fce0007ffe0ff */
[----:B------:R-:W2:Y:S01]  /*03c0*/  F2I.FTZ.U32.TRUNC.NTZ R2, R2 ;  /* 0x0000000200027305 */ /* 0x000ea2000021f000 */
[----:B---3--:R-:W-:-:S07]  /*03d0*/  IADD3 R4, PT, PT, R3, 0xffffffe, RZ ;  /* 0x0ffffffe03047810 */ /* 0x008fce0007ffe0ff */
[----:B------:R-:W3:Y:S01]  /*03e0*/  F2I.FTZ.U32.TRUNC.NTZ R4, R4 ;  /* 0x0000000400047305 */ /* 0x000ee2000021f000 */
[----:B--2---:R-:W-:Y:S02]  /*03f0*/  R2UR UR5, R2 ;  /* 0x00000000020572ca */ /* 0x004fe400000e0000 */
        /* <DEDUP_REMOVED lines=8> */
[----:B------:R-:W-:Y:S01]  /*0480*/  UIADD3 UR6, UPT, UPT, URZ, -UR5, URZ ;  /* 0x80000005ff067290 */ /* 0x000fe2000fffe0ff */
[----:B------:R-:W2:Y:S03]  /*0490*/  LDC.64 R4, c[0x0][0x390] ;  /* 0x0000e400ff047b82 */ /* 0x000ea60000000a00 */
[----:B------:R-:W-:Y:S01]  /*04a0*/  ISETP.LT.U32.AND P1, PT, R2, UR9, PT ;  /* 0x0000000902007c0c */ /* 0x000fe2000bf21070 */
[----:B------:R-:W-:-:S04]  /*04b0*/  UIMAD UR6, UR6, UR8, URZ ;  /* 0x00000008060672a4 */ /* 0x000fc8000f8e02ff */
[----:B------:R-:W-:-:S08]  /*04c0*/  UIMAD.WIDE.U32 UR4, UR5, UR6, UR4 ;  /* 0x00000006050472a5 */ /* 0x000fd0000f8e0004 */
[----:B------:R-:W-:Y:S01]  /*04d0*/  @!P1 IADD3 R2, PT, PT, R2, -UR9, RZ ;  /* 0x8000000902029c10 */ /* 0x000fe2000fffe0ff */
[----:B------:R-:W-:Y:S01]  /*04e0*/  @!P1 VIADD R0, R0, 0x1 ;  /* 0x0000000100009836 */ /* 0x000fe20000000000 */
[----:B------:R-:W-:Y:S02]  /*04f0*/  ISETP.NE.AND P1, PT, RZ, UR45, PT ;  /* 0x0000002dff007c0c */ /* 0x000fe4000bf25270 */
[----:B------:R-:W-:Y:S02]  /*0500*/  ISETP.GE.U32.AND P0, PT, R2, UR9, PT ;  /* 0x0000000902007c0c */ /* 0x000fe4000bf06070 */
[----:B------:R-:W-:-:S04]  /*0510*/  LOP3.LUT R2, R11, UR45, RZ, 0x3c, !PT ;  /* 0x0000002d0b027c12 */ /* 0x000fc8000f8e3cff */
[----:B------:R-:W-:-:S07]  /*0520*/  ISETP.GE.AND P2, PT, R2, RZ, PT ;  /* 0x000000ff0200720c */ /* 0x000fce0003f46270 */
[----:B------:R-:W-:-:S06]  /*0530*/  @P0 IADD3 R0, PT, PT, R0, 0x1, RZ ;  /* 0x0000000100000810 */ /* 0x000fcc0007ffe0ff */
        /* <DEDUP_REMOVED lines=15> */
[----:B------:R-:W-:-:S07]  /*0630*/  ISETP.GE.AND P3, PT, R2, RZ, PT ;  /* 0x000000ff0200720c */ /* 0x000fce0003f66270 */
[----:B------:R-:W-:Y:S02]  /*0640*/  @P0 IADD3 R0, PT, PT, R0, 0x1, RZ ;  /* 0x0000000100000810 */ /* 0x000fe40007ffe0ff */
[----:B-1----:R-:W-:Y:S02]  /*0650*/  ISETP.NE.U32.AND P0, PT, R12, 0x1, PT ;  /* 0x000000010c00780c */ /* 0x002fe40003f05070 */
[----:B------:R-:W-:Y:S02]  /*0660*/  MOV R3, R0 ;  /* 0x0000000000037202 */ /* 0x000fe40000000f00 */
[----:B------:R-:W-:Y:S02]  /*0670*/  LOP3.LUT R0, RZ, UR46, RZ, 0x33, !PT ;  /* 0x0000002eff007c12 */ /* 0x000fe4000f8e33ff */
[----:B------:R-:W-:Y:S01]  /*0680*/  ISETP.NE.AND.EX P0, PT, R13, RZ, PT, P0 ;  /* 0x000000ff0d00720c */ /* 0x000fe20003f05300 */
[----:B------:R-:W-:Y:S01]  /*0690*/  @!P3 IMAD.MOV R3, RZ, RZ, -R3 ;  /* 0x000000ffff03b224 */ /* 0x000fe200078e0a03 */
[----:B--2---:R-:W-:-:S04]  /*06a0*/  ISETP.NE.U32.AND P3, PT, R4, 0x1, PT ;  /* 0x000000010400780c */ /* 0x004fc80003f65070 */
[----:B------:R-:W-:Y:S02]  /*06b0*/  SEL R4, R0, R3, !P5 ;  /* 0x0000000300047207 */ /* 0x000fe40006800000 */
[----:B------:R-:W-:Y:S01]  /*06c0*/  ISETP.NE.AND.EX P3, PT, R5, RZ, PT, P3 ;  /* 0x000000ff0500720c */ /* 0x000fe20003f65330 */
[----:B------:R-:W0:Y:S01]  /*06d0*/  LDC.64 R2, c[0x0][0x388] ;  /* 0x0000e200ff027b82 */ /* 0x000e220000000a00 */
[----:B------:R-:W-:Y:S02]  /*06e0*/  IADD3 R5, PT, PT, -R4, RZ, RZ ;  /* 0x000000ff04057210 */ /* 0x000fe40007ffe1ff */
[----:B------:R-:W-:Y:S02]  /*06f0*/  SEL R6, R6, RZ, P3 ;  /* 0x000000ff06067207 */ /* 0x000fe40001800000 */
[----:B------:R-:W-:Y:S01]  /*0700*/  SEL R4, R4, RZ, P2 ;  /* 0x000000ff04047207 */ /* 0x000fe20001000000 */
[----:B------:R-:W-:Y:S02]  /*0710*/  IMAD R5, R5, UR46, R8 ;  /* 0x0000002e05057c24 */ /* 0x000fe4000f8e0208 */
[----:B------:R-:W-:-:S03]  /*0720*/  IMAD R7, R6, UR42, RZ ;  /* 0x0000002a06077c24 */ /* 0x000fc6000f8e02ff */
[----:B------:R-:W-:Y:S01]  /*0730*/  SEL R5, R5, RZ, P0 ;  /* 0x000000ff05057207 */ /* 0x000fe20000000000 */
        /* <DEDUP_REMOVED lines=16> */
[----:B------:R-:W-:-:S04]  /*0840*/  LOP3.LUT R7, R15, UR45, RZ, 0x3c, !PT ;  /* 0x0000002d0f077c12 */ /* 0x000fc8000f8e3cff */
[----:B------:R-:W-:-:S07]  /*0850*/  ISETP.GE.AND P6, PT, R7, RZ, PT ;  /* 0x000000ff0700720c */ /* 0x000fce0003fc6270 */
[----:B------:R-:W-:-:S06]  /*0860*/  @P4 VIADD R6, R6, 0x1 ;  /* 0x0000000106064836 */ /* 0x000fcc0000000000 */
[----:B------:R-:W-:-:S04]  /*0870*/  @!P6 IADD3 R6, PT, PT, -R6, RZ, RZ ;  /* 0x000000ff0606e210 */ /* 0x000fc80007ffe1ff */
[----:B------:R-:W-:-:S04]  /*0880*/  SEL R16, R9, R6, !P1 ;  /* 0x0000000609107207 */ /* 0x000fc80004800000 */
[----:B0-----:R-:W-:-:S05]  /*0890*/  IADD3 R4, PT, PT, -R16, RZ, RZ ;  /* 0x000000ff10047210 */ /* 0x001fca0007ffe1ff */
[----:B------:R-:W-:Y:S01]  /*08a0*/  IMAD R19, R4, UR45, R15 ;  /* 0x0000002d04137c24 */ /* 0x000fe2000f8e020f */
[----:B------:R-:W-:-:S04]  /*08b0*/  IABS R4, R12 ;  /* 0x0000000c00047213 */ /* 0x000fc80000000000 */
[----:B------:R-:W-:Y:S01]  /*08c0*/  IABS R8, R19 ;  /* 0x0000001300087213 */ /* 0x000fe20000000000 */
[----:B------:R-:W-:-:S04]  /*08d0*/  IMAD.HI.U32 R13, R4, UR7, RZ ;  /* 0x00000007040d7c27 */ /* 0x000fc8000f8e00ff */
[----:B------:R-:W-:Y:S01]  /*08e0*/  IMAD.HI.U32 R5, R8, UR5, RZ ;  /* 0x0000000508057c27 */ /* 0x000fe2000f8e00ff */
[----:B------:R-:W-:-:S04]  /*08f0*/  IADD3 R17, PT, PT, -R13, RZ, RZ ;  /* 0x000000ff0d117210 */ /* 0x000fc80007ffe1ff */
[----:B------:R-:W-:Y:S01]  /*0900*/  IADD3 R7, PT, PT, -R5, RZ, RZ ;  /* 0x000000ff05077210 */ /* 0x000fe20007ffe1ff */
[----:B------:R-:W-:-:S04]  /*0910*/  IMAD R4, R17, UR9, R4 ;  /* 0x0000000911047c24 */ /* 0x000fc8000f8e0204 */
[----:B------:R-:W-:Y:S01]  /*0920*/  IMAD R8, R7, UR8, R8 ;  /* 0x0000000807087c24 */ /* 0x000fe2000f8e0208 */
[----:B------:R-:W-:Y:S01]  /*0930*/  ISETP.LT.U32.AND P6, PT, R4, UR9, PT ;  /* 0x0000000904007c0c */ /* 0x000fe2000bfc1070 */
[----:B------:R-:W0:Y:S03]  /*0940*/  LDC.64 R6, c[0x0][0x380] ;  /* 0x0000e000ff067b82 */ /* 0x000e260000000a00 */
[----:B------:R-:W-:-:S09]  /*0950*/  ISETP.LT.U32.AND P4, PT, R8, UR8, PT ;  /* 0x0000000808007c0c */ /* 0x000fd2000bf81070 */
[----:B------:R-:W-:Y:S02]  /*0960*/  @!P6 VIADD R4, R4, -UR9 ;  /* 0x800000090404ec36 */ /* 0x000fe40008000000 */
[----:B------:R-:W-:Y:S02]  /*0970*/  @!P6 VIADD R13, R13, 0x1 ;  /* 0x000000010d0de836 */ /* 0x000fe40000000000 */
[----:B------:R-:W-:Y:S02]  /*0980*/  @!P4 IADD3 R5, PT, PT, R5, 0x1, RZ ;  /* 0x000000010505c810 */ /* 0x000fe40007ffe0ff */
[----:B------:R-:W-:Y:S02]  /*0990*/  @!P4 IADD3 R8, PT, PT, R8, -UR8, RZ ;  /* 0x800000080808cc10 */ /* 0x000fe4000fffe0ff */
[----:B------:R-:W-:Y:S02]  /*09a0*/  ISETP.GE.U32.AND P4, PT, R4, UR9, PT ;  /* 0x0000000904007c0c */ /* 0x000fe4000bf86070 */
[----:B------:R-:W-:-:S04]  /*09b0*/  LEA.HI R4, R11, R11, RZ, 0x1 ;  /* 0x0000000b0b047211 */ /* 0x000fc800078f08ff */
[----:B------:R-:W-:-:S05]  /*09c0*/  SHF.R.S32.HI R41, RZ, 0x1, R4 ;  /* 0x00000001ff297819 */ /* 0x000fca0000011404 */
[----:B0-----:R-:W-:Y:S02]  /*09d0*/  IMAD.WIDE R40, R41, 0x8, R6 ;  /* 0x0000000829287825 */ /* 0x001fe400078e0206 */
[----:B------:R-:W-:Y:S02]  /*09e0*/  @P4 IADD3 R13, PT, PT, R13, 0x1, RZ ;  /* 0x000000010d0d4810 */ /* 0x000fe40007ffe0ff */
[----:B------:R-:W-:Y:S02]  /*09f0*/  LOP3.LUT R4, R19, UR46, RZ, 0x3c, !PT ;  /* 0x0000002e13047c12 */ /* 0x000fe4000f8e3cff */
[----:B--2---:R-:W-:-:S04]  /*0a00*/  PRMT R14, R10, 0x7771, RZ ;  /* 0x000077710a0e7816 */ /* 0x004fc800000000ff */
[----:B------:R-:W-:Y:S02]  /*0a10*/  ISETP.NE.AND P6, PT, R14, RZ, PT ;  /* 0x000000ff0e00720c */ /* 0x000fe40003fc5270 */
[----:B------:R-:W-:-:S04]  /*0a20*/  LOP3.LUT R14, R12, UR45, RZ, 0x3c, !PT ;  /* 0x0000002d0c0e7c12 */ /* 0x000fc8000f8e3cff */
[----:B------:R-:W-:-:S07]  /*0a30*/  ISETP.GE.AND P4, PT, R14, RZ, PT ;  /* 0x000000ff0e00720c */ /* 0x000fce0003f86270 */
[----:B------:R-:W-:Y:S02]  /*0a40*/  @P6 R2UR UR10, R38 ;  /* 0x00000000260a62ca */ /* 0x000fe400000e0000 */
[----:B------:R-:W-:-:S04]  /*0a50*/  @P6 R2UR UR11, R39 ;  /* 0x00000000270b62ca */ /* 0x000fc800000e0000 */
[----:B------:R-:W-:Y:S02]  /*0a60*/  @!P4 IADD3 R13, PT, PT, -R13, RZ, RZ ;  /* 0x000000ff0d0dc210 */ /* 0x000fe40007ffe1ff */
[----:B------:R-:W-:-:S07]  /*0a70*/  ISETP.GE.U32.AND P4, PT, R8, UR8, PT ;  /* 0x0000000808007c0c */ /* 0x000fce000bf86070 */
[----:B------:R-:W2:Y:S01]  /*0a80*/  @P6 LDG.E R25, desc[UR10][R40.64+0x4] ;  /* 0x0000040a28196981 */ /* 0x000ea2000c1e1900 */
[----:B------:R-:W-:Y:S02]  /*0a90*/  SEL R18, R9, R13, !P1 ;  /* 0x0000000d09127207 */ /* 0x000fe40004800000 */
[----:B------:R-:W-:Y:S02]  /*0aa0*/  SEL R8, R16, RZ, P3 ;  /* 0x000000ff10087207 */ /* 0x000fe40001800000 */
[----:B------:R-:W-:Y:S01]  /*0ab0*/  R2UR UR10, R38 ;  /* 0x00000000260a72ca */ /* 0x000fe200000e0000 */
[----:B------:R-:W-:Y:S01]  /*0ac0*/  IMAD.MOV R13, RZ, RZ, -R18 ;  /* 0x000000ffff0d7224 */ /* 0x000fe200078e0a12 */
[----:B------:R-:W-:Y:S01]  /*0ad0*/  @P4 IADD3 R5, PT, PT, R5, 0x1, RZ ;  /* 0x0000000105054810 */ /* 0x000fe20007ffe0ff */
[----:B------:R-:W-:Y:S01]  /*0ae0*/  IMAD R8, R8, UR42, RZ ;  /* 0x0000002a08087c24 */ /* 0x000fe2000f8e02ff */
[----:B------:R-:W-:Y:S01]  /*0af0*/  ISETP.GE.AND P4, PT, R4, RZ, PT ;  /* 0x000000ff0400720c */ /* 0x000fe20003f86270 */
[----:B------:R-:W-:Y:S01]  /*0b00*/  IMAD R21, R13, UR45, R12 ;  /* 0x0000002d0d157c24 */ /* 0x000fe2000f8e020c */
[----:B------:R-:W-:-:S04]  /*0b10*/  R2UR UR11, R39 ;  /* 0x00000000270b72ca */ /* 0x000fc800000e0000 */
[----:B------:R-:W-:-:S05]  /*0b20*/  IABS R14, R21 ;  /* 0x00000015000e7213 */ /* 0x000fca0000000000 */
[----:B------:R-:W-:-:S04]  /*0b30*/  IMAD.HI.U32 R13, R14, UR5, RZ ;  /* 0x000000050e0d7c27 */ /* 0x000fc8000f8e00ff */
[----:B------:R-:W-:Y:S01]  /*0b40*/  @!P4 IMAD.MOV R5, RZ, RZ, -R5 ;  /* 0x000000ffff05c224 */ /* 0x000fe200078e0a05 */
[----:B------:R-:W-:-:S04]  /*0b50*/  IADD3 R17, PT, PT, -R13, RZ, RZ ;  /* 0x000000ff0d117210 */ /* 0x000fc80007ffe1ff */
[----:B------:R-:W-:Y:S01]  /*0b60*/  SEL R5, R0, R5, !P5 ;  /* 0x0000000500057207 */ /* 0x000fe20006800000 */
[----:B------:R-:W-:-:S03]  /*0b70*/  IMAD R14, R17, UR8, R14 ;  /* 0x00000008110e7c24 */ /* 0x000fc6000f8e020e */
[C---:B------:R-:W-:Y:S02]  /*0b80*/  IADD3 R4, PT, PT, -R5.reuse, RZ, RZ ;  /* 0x000000ff05047210 */ /* 0x040fe40007ffe1ff */
[----:B------:R-:W-:Y:S02]  /*0b90*/  SEL R5, R5, RZ, P2 ;  /* 0x000000ff05057207 */ /* 0x000fe40001000000 */
[----:B------:R-:W-:Y:S01]  /*0ba0*/  ISETP.LT.U32.AND P4, PT, R14, UR8, PT ;  /* 0x000000080e007c0c */ /* 0x000fe2000bf81070 */
[----:B------:R-:W-:Y:S02]  /*0bb0*/  IMAD R4, R4, UR46, R19 ;  /* 0x0000002e04047c24 */ /* 0x000fe4000f8e0213 */
[----:B------:R-:W-:-:S03]  /*0bc0*/  IMAD R5, R5, UR43, R8 ;  /* 0x0000002b05057c24 */ /* 0x000fc6000f8e0208 */
[----:B------:R-:W-:-:S05]  /*0bd0*/  SEL R4, R4, RZ, P0 ;  /* 0x000000ff04047207 */ /* 0x000fca0000000000 */
[----:B------:R-:W-:Y:S02]  /*0be0*/  IMAD R4, R4, UR47, R5 ;  /* 0x0000002f04047c24 */ /* 0x000fe4000f8e0205 */
[----:B------:R-:W-:Y:S01]  /*0bf0*/  @!P4 VIADD R14, R14, -UR8 ;  /* 0x800000080e0ecc36 */ /* 0x000fe20008000000 */
[----:B------:R-:W-:Y:S02]  /*0c00*/  @!P4 IADD3 R13, PT, PT, R13, 0x1, RZ ;  /* 0x000000010d0dc810 */ /* 0x000fe40007ffe0ff */
[----:B------:R-:W-:Y:S02]  /*0c10*/  LEA.HI R4, R4, R4, RZ, 0x1 ;  /* 0x0000000404047211 */ /* 0x000fe400078f08ff */
[----:B------:R-:W-:Y:S02]  /*0c20*/  ISETP.GE.U32.AND P4, PT, R14, UR8, PT ;  /* 0x000000080e007c0c */ /* 0x000fe4000bf86070 */
[----:B------:R-:W-:Y:S02]  /*0c30*/  SHF.R.S32.HI R51, RZ, 0x1, R4 ;  /* 0x00000001ff337819 */ /* 0x000fe40000011404 */
[----:B------:R-:W-:-:S03]  /*0c40*/  LOP3.LUT R4, R21, UR46, RZ, 0x3c, !PT ;  /* 0x0000002e15047c12 */ /* 0x000fc6000f8e3cff */
[----:B------:R-:W-:-:S06]  /*0c50*/  IMAD.WIDE R50, R51, 0x2, R2 ;  /* 0x0000000233327825 */ /* 0x000fcc00078e0202 */
[----:B------:R-:W3:Y:S01]  /*0c60*/  LDG.E.U16 R50, desc[UR10][R50.64] ;  /* 0x0000000a32327981 */ /* 0x000ee2000c1e1500 */
[----:B------:R-:W-:Y:S02]  /*0c70*/  @P4 IADD3 R13, PT, PT, R13, 0x1, RZ ;  /* 0x000000010d0d4810 */ /* 0x000fe40007ffe0ff */
        /* <DEDUP_REMOVED lines=10> */
[----:B------:R-:W-:-:S05]  /*0d20*/  IMAD R4, R4, UR47, R13 ;  /* 0x0000002f04047c24 */ /* 0x000fca000f8e020d */
[----:B------:R-:W-:-:S04]  /*0d30*/  LEA.HI R4, R4, R4, RZ, 0x1 ;  /* 0x0000000404047211 */ /* 0x000fc800078f08ff */
[----:B------:R-:W-:-:S05]  /*0d40*/  SHF.R.S32.HI R49, RZ, 0x1, R4 ;  /* 0x00000001ff317819 */ /* 0x000fca0000011404 */
[----:B------:R-:W-:-:S06]  /*0d50*/  IMAD.WIDE R48, R49, 0x2, R2 ;  /* 0x0000000231307825 */ /* 0x000fcc00078e0202 */
[----:B------:R-:W4:Y:S01]  /*0d60*/  LDG.E.U16 R48, desc[UR10][R48.64] ;  /* 0x0000000a30307981 */ /* 0x000f22000c1e1500 */
[----:B------:R-:W-:-:S04]  /*0d70*/  IADD3 R16, PT, PT, R11, 0xc0, RZ ;  /* 0x000000c00b107810 */ /* 0x000fc80007ffe0ff */
[----:B------:R-:W-:-:S05]  /*0d80*/  IABS R5, R16 ;  /* 0x0000001000057213 */ /* 0x000fca0000000000 */
[----:B------:R-:W-:-:S05]  /*0d90*/  IMAD.HI.U32 R4, R5, UR7, RZ ;  /* 0x0000000705047c27 */ /* 0x000fca000f8e00ff */
[----:B------:R-:W-:-:S05]  /*0da0*/  IADD3 R8, PT, PT, -R4, RZ, RZ ;  /* 0x000000ff04087210 */ /* 0x000fca0007ffe1ff */
[----:B------:R-:W-:-:S05]  /*0db0*/  IMAD R5, R8, UR9, R5 ;  /* 0x0000000908057c24 */ /* 0x000fca000f8e0205 */
[----:B------:R-:W-:Y:S02]  /*0dc0*/  ISETP.LT.U32.AND P4, PT, R5, UR9, PT ;  /* 0x0000000905007c0c */ /* 0x000fe4000bf81070 */
[----:B------:R-:W-:-:S11]  /*0dd0*/  IADD3 R14, PT, PT, R11, 0x100, RZ ;  /* 0x000001000b0e7810 */ /* 0x000fd60007ffe0ff */
[----:B------:R-:W-:Y:S01]  /*0de0*/  @!P4 VIADD R5, R5, -UR9 ;  /* 0x800000090505cc36 */ /* 0x000fe20008000000 */
[----:B------:R-:W-:-:S04]  /*0df0*/  @!P4 IADD3 R4, PT, PT, R4, 0x1, RZ ;  /* 0x000000010404c810 */ /* 0x000fc80007ffe0ff */
[----:B------:R-:W-:Y:S02]  /*0e00*/  ISETP.GE.U32.AND P4, PT, R5, UR9, PT ;  /* 0x0000000905007c0c */ /* 0x000fe4000bf86070 */
[----:B------:R-:W-:Y:S02]  /*0e10*/  IABS R18, R14 ;  /* 0x0000000e00127213 */ /* 0x000fe40000000000 */
[----:B------:R-:W-:-:S03]  /*0e20*/  LOP3.LUT R5, R16, UR45, RZ, 0x3c, !PT ;  /* 0x0000002d10057c12 */ /* 0x000fc6000f8e3cff */
[----:B------:R-:W-:-:S06]  /*0e30*/  IMAD.HI.U32 R17, R18, UR7, RZ ;  /* 0x0000000712117c27 */ /* 0x000fcc000f8e00ff */
[----:B------:R-:W-:Y:S02]  /*0e40*/  @P4 IADD3 R4, PT, PT, R4, 0x1, RZ ;  /* 0x0000000104044810 */ /* 0x000fe40007ffe0ff */
[----:B------:R-:W-:Y:S02]  /*0e50*/  ISETP.GE.AND P4, PT, R5, RZ, PT ;  /* 0x000000ff0500720c */ /* 0x000fe40003f86270 */
[----:B------:R-:W-:Y:S01]  /*0e60*/  IADD3 R5, PT, PT, -R17, RZ, RZ ;  /* 0x000000ff11057210 */ /* 0x000fe20007ffe1ff */
[----:B------:R-:W-:-:S04]  /*0e70*/  IMAD.MOV.U32 R8, RZ, RZ, R4 ;  /* 0x000000ffff087224 */ /* 0x000fc800078e0004 */
[----:B------:R-:W-:Y:S02]  /*0e80*/  IMAD R18, R5, UR9, R18 ;  /* 0x0000000905127c24 */ /* 0x000fe4000f8e0212 */
[----:B------:R-:W0:Y:S04]  /*0e90*/  LDC.64 R4, c[0x0][0x3e8] ;  /* 0x0000fa00ff047b82 */ /* 0x000e280000000a00 */
[----:B------:R-:W-:Y:S02]  /*0ea0*/  @!P4 IADD3 R8, PT, PT, -R8, RZ, RZ ;  /* 0x000000ff0808c210 */ /* 0x000fe40007ffe1ff */
[----:B------:R-:W-:Y:S02]  /*0eb0*/  ISETP.LT.U32.AND P4, PT, R18, UR9, PT ;  /* 0x0000000912007c0c */ /* 0x000fe4000bf81070 */
[----:B------:R-:W-:-:S02]  /*0ec0*/  SEL R23, R9, R8, !P1 ;  /* 0x0000000809177207 */ /* 0x000fc40004800000 */
[----:B------:R-:W-:-:S03]  /*0ed0*/  IADD3 R13, PT, PT, R11, 0x140, RZ ;  /* 0x000001400b0d7810 */ /* 0x000fc60007ffe0ff */
[----:B------:R-:W-:-:S06]  /*0ee0*/  IMAD.MOV R19, RZ, RZ, -R23 ;  /* 0x000000ffff137224 */ /* 0x000fcc00078e0a17 */
[----:B------:R-:W-:Y:S02]  /*0ef0*/  @!P4 IADD3 R18, PT, PT, R18, -UR9, RZ ;  /* 0x800000091212cc10 */ /* 0x000fe4000fffe0ff */
[----:B------:R-:W-:Y:S02]  /*0f00*/  @!P4 IADD3 R17, PT, PT, R17, 0x1, RZ ;  /* 0x000000011111c810 */ /* 0x000fe40007ffe0ff */
[----:B------:R-:W-:Y:S01]  /*0f10*/  ISETP.GE.U32.AND P4, PT, R18, UR9, PT ;  /* 0x0000000912007c0c */ /* 0x000fe2000bf86070 */
[----:B------:R-:W-:Y:S01]  /*0f20*/  IMAD R24, R19, UR45, R16 ;  /* 0x0000002d13187c24 */ /* 0x000fe2000f8e0210 */
[----:B------:R-:W1:Y:S01]  /*0f30*/  LDCU UR6, c[0x0][0x3e8] ;  /* 0x00007d00ff0677ac */ /* 0x000e620008000800 */
[----:B------:R-:W-:Y:S02]  /*0f40*/  IABS R19, R13 ;  /* 0x0000000d00137213 */ /* 0x000fe40000000000 */
[----:B------:R-:W-:Y:S02]  /*0f50*/  LOP3.LUT R8, R14, UR45, RZ, 0x3c, !PT ;  /* 0x0000002d0e087c12 */ /* 0x000fe4000f8e3cff */
[----:B------:R-:W-:Y:S01]  /*0f60*/  IABS R21, R24 ;  /* 0x0000001800157213 */ /* 0x000fe20000000000 */
[----:B------:R-:W-:Y:S01]  /*0f70*/  IMAD.HI.U32 R20, R19, UR7, RZ ;  /* 0x0000000713147c27 */ /* 0x000fe2000f8e00ff */
[----:B0-----:R-:W-:-:S04]  /*0f80*/  R2UR UR4, R5 ;  /* 0x00000000050472ca */ /* 0x001fc800000e0000 */
[----:B------:R-:W-:Y:S01]  /*0f90*/  @P4 IADD3 R17, PT, PT, R17, 0x1, RZ ;  /* 0x0000000111114810 */ /* 0x000fe20007ffe0ff */
[----:B------:R-:W-:Y:S01]  /*0fa0*/  IMAD.HI.U32 R5, R21, UR5, RZ ;  /* 0x0000000515057c27 */ /* 0x000fe2000f8e00ff */
[----:B------:R-:W-:Y:S02]  /*0fb0*/  ISETP.GE.AND P4, PT, R8, RZ, PT ;  /* 0x000000ff0800720c */ /* 0x000fe40003f86270 */
[----:B------:R-:W-:Y:S01]  /*0fc0*/  IADD3 R18, PT, PT, -R20, RZ, RZ ;  /* 0x000000ff14127210 */ /* 0x000fe20007ffe1ff */
[----:B------:R-:W-:-:S04]  /*0fd0*/  IMAD.MOV R22, RZ, RZ, -R5 ;  /* 0x000000ffff167224 */ /* 0x000fc800078e0a05 */
[----:B------:R-:W-:Y:S01]  /*0fe0*/  IMAD R19, R18, UR9, R19 ;  /* 0x0000000912137c24 */ /* 0x000fe2000f8e0213 */
[----:B------:R-:W-:Y:S01]  /*0ff0*/  MOV R18, R17 ;  /* 0x0000001100127202 */ /* 0x000fe20000000f00 */
[----:B------:R-:W-:Y:S01]  /*1000*/  IMAD R17, R22, UR8, R21 ;  /* 0x0000000816117c24 */ /* 0x000fe2000f8e0215 */
[----:B-1----:R-:W-:-:S03]  /*1010*/  MOV R8, UR6 ;  /* 0x0000000600087c02 */ /* 0x002fc60008000f00 */
[----:B------:R-:W-:Y:S02]  /*1020*/  @!P4 IADD3 R18, PT, PT, -R18, RZ, RZ ;  /* 0x000000ff1212c210 */ /* 0x000fe40007ffe1ff */
[----:B------:R-:W-:-:S13]  /*1030*/  ISETP.LT.U32.AND P4, PT, R17, UR8, PT ;  /* 0x0000000811007c0c */ /* 0x000fda000bf81070 */
[----:B------:R-:W-:Y:S02]  /*1040*/  @!P4 IADD3 R5, PT, PT, R5, 0x1, RZ ;  /* 0x000000010505c810 */ /* 0x000fe40007ffe0ff */
[----:B------:R-:W-:Y:S01]  /*1050*/  @!P4 IADD3 R17, PT, PT, R17, -UR8, RZ ;  /* 0x800000081111cc10 */ /* 0x000fe2000fffe0ff */
[----:B--2---:R-:W-:Y:S01]  /*1060*/  @P6 FMUL R8, R25, UR4 ;  /* 0x0000000419086c20 */ /* 0x004fe20008400000 */
[----:B------:R-:W-:Y:S02]  /*1070*/  ISETP.LT.U32.AND P6, PT, R19, UR9, PT ;  /* 0x0000000913007c0c */ /* 0x000fe4000bfc1070 */
[----:B------:R-:W-:-:S05]  /*1080*/  SEL R25, R9, R18, !P1 ;  /* 0x0000001209197207 */ /* 0x000fca0004800000 */
[----:B------:R-:W-:-:S06]  /*1090*/  IMAD.MOV R21, RZ, RZ, -R25 ;  /* 0x000000ffff157224 */ /* 0x000fcc00078e0a19 */
[----:B------:R-:W-:Y:S01]  /*10a0*/  @!P6 IADD3 R19, PT, PT, R19, -UR9, RZ ;  /* 0x800000091313ec10 */ /* 0x000fe2000fffe0ff */
[----:B------:R-:W-:-:S03]  /*10b0*/  IMAD R27, R21, UR45, R14 ;  /* 0x0000002d151b7c24 */ /* 0x000fc6000f8e020e */
[----:B------:R-:W-:Y:S02]  /*10c0*/  ISETP.GE.U32.AND P4, PT, R19, UR9, PT ;  /* 0x0000000913007c0c */ /* 0x000fe4000bf86070 */
[----:B------:R-:W-:Y:S02]  /*10d0*/  IABS R18, R27 ;  /* 0x0000001b00127213 */ /* 0x000fe40000000000 */
[----:B------:R-:W-:Y:S01]  /*10e0*/  LOP3.LUT R19, R13, UR45, RZ, 0x3c, !PT ;  /* 0x0000002d0d137c12 */ /* 0x000fe2000f8e3cff */
[----:B------:R-:W-:-:S03]  /*10f0*/  @!P6 VIADD R20, R20, 0x1 ;  /* 0x000000011414e836 */ /* 0x000fc60000000000 */
[----:B------:R-:W-:Y:S01]  /*1100*/  ISETP.GE.AND P6, PT, R19, RZ, PT ;  /* 0x000000ff1300720c */ /* 0x000fe20003fc6270 */
[----:B------:R-:W-:-:S04]  /*1110*/  IMAD.HI.U32 R19, R18, UR5, RZ ;  /* 0x0000000512137c27 */ /* 0x000fc8000f8e00ff */
[----:B------:R-:W-:Y:S02]  /*1120*/  @P4 IADD3 R20, PT, PT, R20, 0x1, RZ ;  /* 0x0000000114144810 */ /* 0x000fe40007ffe0ff */
[----:B------:R-:W-:Y:S02]  /*1130*/  ISETP.GE.U32.AND P4, PT, R17, UR8, PT ;  /* 0x0000000811007c0c */ /* 0x000fe4000bf86070 */
[----:B------:R-:W-:-:S05]  /*1140*/  IADD3 R17, PT, PT, -R19, RZ, RZ ;  /* 0x000000ff13117210 */ /* 0x000fca0007ffe1ff */
[----:B------:R-:W-:Y:S01]  /*1150*/  IMAD R17, R17, UR8, R18 ;  /* 0x0000000811117c24 */ /* 0x000fe2000f8e0212 */
[----:B------:R-:W-:Y:S02]  /*1160*/  LOP3.LUT R18, R24, UR46, RZ, 0x3c, !PT ;  /* 0x0000002e18127c12 */ /* 0x000fe4000f8e3cff */
[----:B------:R-:W-:Y:S02]  /*1170*/  @!P6 IADD3 R20, PT, PT, -R20, RZ, RZ ;  /* 0x000000ff1414e210 */ /* 0x000fe40007ffe1ff */
[----:B------:R-:W-:Y:S01]  /*1180*/  ISETP.LT.U32.AND P6, PT, R17, UR8, PT ;  /* 0x0000000811007c0c */ /* 0x000fe2000bfc1070 */
[----:B------:R-:W-:Y:S01]  /*1190*/  @P4 VIADD R5, R5, 0x1 ;  /* 0x0000000105054836 */ /* 0x000fe20000000000 */
[----:B------:R-:W-:Y:S02]  /*11a0*/  ISETP.GE.AND P4, PT, R18, RZ, PT ;  /* 0x000000ff1200720c */ /* 0x000fe40003f86270 */
[----:B------:R-:W-:-:S04]  /*11b0*/  SEL R26, R9, R20, !P1 ;  /* 0x00000014091a7207 */ /* 0x000fc80004800000 */
[----:B------:R-:W-:-:S05]  /*11c0*/  IADD3 R18, PT, PT, -R26, RZ, RZ ;  /* 0x000000ff1a127210 */ /* 0x000fca0007ffe1ff */
[----:B------:R-:W-:Y:S01]  /*11d0*/  @!P6 IADD3 R17, PT, PT, R17, -UR8, RZ ;  /* 0x800000081111ec10 */ /* 0x000fe2000fffe0ff */
[----:B------:R-:W-:Y:S01]  /*11e0*/  IMAD R28, R18, UR45, R13 ;  /* 0x0000002d121c7c24 */ /* 0x000fe2000f8e020d */
[----:B------:R-:W-:Y:S02]  /*11f0*/  @!P4 IADD3 R5, PT, PT, -R5, RZ, RZ ;  /* 0x000000ff0505c210 */ /* 0x000fe40007ffe1ff */
[----:B------:R-:W-:Y:S02]  /*1200*/  ISETP.GE.U32.AND P4, PT, R17, UR8, PT ;  /* 0x0000000811007c0c */ /* 0x000fe4000bf86070 */
[----:B------:R-:W-:Y:S02]  /*1210*/  IABS R21, R28 ;  /* 0x0000001c00157213 */ /* 0x000fe40000000000 */
[----:B------:R-:W-:Y:S02]  /*1220*/  SEL R5, R0, R5, !P5 ;  /* 0x0000000500057207 */ /* 0x000fe40006800000 */
[----:B------:R-:W-:Y:S01]  /*1230*/  LOP3.LUT R22, R27, UR46, RZ, 0x3c, !PT ;  /* 0x0000002e1b167c12 */ /* 0x000fe2000f8e3cff */
[----:B------:R-:W-:Y:S01]  /*1240*/  IMAD.HI.U32 R20, R21, UR5, RZ ;  /* 0x0000000515147c27 */ /* 0x000fe2000f8e00ff */
[----:B------:R-:W-:-:S03]  /*1250*/  SEL R18, R23, RZ, P3 ;  /* 0x000000ff17127207 */ /* 0x000fc60001800000 */
[----:B------:R-:W-:Y:S01]  /*1260*/  IMAD.MOV R17, RZ, RZ, -R5 ;  /* 0x000000ffff117224 */ /* 0x000fe200078e0a05 */
[----:B------:R-:W-:Y:S02]  /*1270*/  @!P6 IADD3 R19, PT, PT, R19, 0x1, RZ ;  /* 0x000000011313e810 */ /* 0x000fe40007ffe0ff */
[----:B------:R-:W-:Y:S01]  /*1280*/  ISETP.GE.AND P6, PT, R22, RZ, PT ;  /* 0x000000ff1600720c */ /* 0x000fe20003fc6270 */
[----:B------:R-:W-:Y:S01]  /*1290*/  IMAD R17, R17, UR46, R24 ;  /* 0x0000002e11117c24 */ /* 0x000fe2000f8e0218 */
[----:B------:R-:W-:Y:S01]  /*12a0*/  SEL R5, R5, RZ, P2 ;  /* 0x000000ff05057207 */ /* 0x000fe20001000000 */
[----:B------:R-:W-:Y:S01]  /*12b0*/  IMAD R18, R18, UR42, RZ ;  /* 0x0000002a12127c24 */ /* 0x000fe2000f8e02ff */
[----:B------:R-:W-:Y:S02]  /*12c0*/  IADD3 R22, PT, PT, -R20, RZ, RZ ;  /* 0x000000ff14167210 */ /* 0x000fe40007ffe1ff */
[----:B---3--:R-:W-:Y:S02]  /*12d0*/  PRMT R23, R50, 0x7771, RZ ;  /* 0x0000777132177816 */ /* 0x008fe400000000ff */
[----:B------:R-:W-:Y:S01]  /*12e0*/  @P4 IADD3 R19, PT, PT, R19, 0x1, RZ ;  /* 0x0000000113134810 */ /* 0x000fe20007ffe0ff */
[----:B------:R-:W-:Y:S01]  /*12f0*/  IMAD R18, R5, UR43, R18 ;  /* 0x0000002b05127c24 */ /* 0x000fe2000f8e0212 */
[----:B------:R-:W-:Y:S01]  /*1300*/  SEL R17, R17, RZ, P0 ;  /* 0x000000ff11117207 */ /* 0x000fe20000000000 */
[----:B------:R-:W-:Y:S01]  /*1310*/  IMAD R5, R22, UR8, R21 ;  /* 0x0000000816057c24 */ /* 0x000fe2000f8e0215 */
[----:B------:R-:W-:Y:S01]  /*1320*/  ISETP.NE.AND P4, PT, R23, RZ, PT ;  /* 0x000000ff1700720c */ /* 0x000fe20003f85270 */
[----:B------:R-:W-:-:S02]  /*1330*/  IMAD.MOV.U32 R21, RZ, RZ, R19 ;  /* 0x000000ffff157224 */ /* 0x000fc400078e0013 */
[----:B------:R-:W-:-:S03]  /*1340*/  IMAD R17, R17, UR47, R18 ;  /* 0x0000002f11117c24 */ /* 0x000fc6000f8e0212 */
[----:B------:R-:W-:Y:S02]  /*1350*/  @!P6 IADD3 R21, PT, PT, -R21, RZ, RZ ;  /* 0x000000ff1515e210 */ /* 0x000fe40007ffe1ff */
[----:B------:R-:W-:Y:S02]  /*1360*/  ISETP.LT.U32.AND P6, PT, R5, UR8, PT ;  /* 0x0000000805007c0c */ /* 0x000fe4000bfc1070 */
[----:B------:R-:W-:Y:S02]  /*1370*/  LEA.HI R17, R17, R17, RZ, 0x1 ;  /* 0x0000001111117211 */ /* 0x000fe400078f08ff */
[----:B------:R-:W-:Y:S02]  /*1380*/  R2UR UR12, R38 ;  /* 0x00000000260c72ca */ /* 0x000fe400000e0000 */
[----:B------:R-:W-:Y:S02]  /*1390*/  R2UR UR13, R39 ;  /* 0x00000000270d72ca */ /* 0x000fe400000e0000 */
[----:B------:R-:W-:-:S02]  /*13a0*/  LEA.HI R15, R15, R15, RZ, 0x1 ;  /* 0x0000000f0f0f7211 */ /* 0x000fc400078f08ff */
[----:B------:R-:W-:Y:S02]  /*13b0*/  SHF.R.S32.HI R17, RZ, 0x1, R17 ;  /* 0x00000001ff117819 */ /* 0x000fe40000011411 */
[----:B------:R-:W-:Y:S02]  /*13c0*/  @P4 R2UR UR10, R38 ;  /* 0x00000000260a42ca */ /* 0x000fe400000e0000 */
[----:B------:R-:W-:Y:S02]  /*13d0*/  @P4 R2UR UR11, R39 ;  /* 0x00000000270b42ca */ /* 0x000fe400000e0000 */
[----:B------:R-:W-:Y:S01]  /*13e0*/  SHF.R.S32.HI R15, RZ, 0x1, R15 ;  /* 0x00000001ff0f7819 */ /* 0x000fe2000001140f */
[----:B------:R-:W-:Y:S01]  /*13f0*/  IMAD.WIDE R18, R17, 0x2, R2 ;  /* 0x0000000211127825 */ /* 0x000fe200078e0202 */
[----:B------:R-:W-:-:S03]  /*1400*/  @!P6 IADD3 R5, PT, PT, R5, -UR8, RZ ;  /* 0x800000080505ec10 */ /* 0x000fc6000fffe0ff */
[----:B------:R-:W-:Y:S01]  /*1410*/  IMAD.WIDE R42, R15, 0x8, R6 ;  /* 0x000000080f2a7825 */ /* 0x000fe200078e0206 */
[----:B------:R0:W2:Y:S01]  /*1420*/  LDG.E.U16 R29, desc[UR12][R18.64] ;  /* 0x0000000c121d7981 */ /* 0x0000a2000c1e1500 */
[----:B------:R-:W-:Y:S02]  /*1430*/  @!P6 IADD3 R20, PT, PT, R20, 0x1, RZ ;  /* 0x000000011414e810 */ /* 0x000fe40007ffe0ff */
[----:B------:R-:W-:Y:S02]  /*1440*/  ISETP.GE.U32.AND P6, PT, R5, UR8, PT ;  /* 0x0000000805007c0c */ /* 0x000fe4000bfc6070 */
[----:B------:R-:W3:Y:S01]  /*1450*/  @P4 LDG.E R5, desc[UR10][R42.64+0x4] ;  /* 0x0000040a2a054981 */ /* 0x000ee2000c1e1900 */
[----:B------:R-:W-:-:S10]  /*1460*/  LOP3.LUT R15, R28, UR46, RZ, 0x3c, !PT ;  /* 0x0000002e1c0f7c12 */ /* 0x000fd4000f8e3cff */
[----:B------:R-:W-:Y:S01]  /*1470*/  @P6 VIADD R20, R20, 0x1 ;  /* 0x0000000114146836 */ /* 0x000fe20000000000 */
[----:B------:R-:W-:Y:S02]  /*1480*/  ISETP.GE.AND P6, PT, R15, RZ, PT ;  /* 0x000000ff0f00720c */ /* 0x000fe40003fc6270 */
[----:B----4-:R-:W-:-:S11]  /*1490*/  PRMT R15, R48, 0x7771, RZ ;  /* 0x00007771300f7816 */ /* 0x010fd600000000ff */
[----:B------:R-:W-:Y:S02]  /*14a0*/  @!P6 IADD3 R20, PT, PT, -R20, RZ, RZ ;  /* 0x000000ff1414e210 */ /* 0x000fe40007ffe1ff */
[----:B------:R-:W-:Y:S02]  /*14b0*/  ISETP.NE.AND P6, PT, R15, RZ, PT ;  /* 0x000000ff0f00720c */ /* 0x000fe40003fc5270 */
[----:B------:R-:W-:-:S04]  /*14c0*/  LEA.HI R12, R12, R12, RZ, 0x1 ;  /* 0x0000000c0c0c7211 */ /* 0x000fc800078f08ff */
[----:B------:R-:W-:-:S07]  /*14d0*/  SHF.R.S32.HI R35, RZ, 0x1, R12 ;  /* 0x00000001ff237819 */ /* 0x000fce000001140c */
[----:B------:R-:W-:Y:S02]  /*14e0*/  @P6 R2UR UR10, R38 ;  /* 0x00000000260a62ca */ /* 0x000fe400000e0000 */
[----:B------:R-:W-:Y:S01]  /*14f0*/  @P6 R2UR UR11, R39 ;  /* 0x00000000270b62ca */ /* 0x000fe200000e0000 */
[----:B------:R-:W-:-:S12]  /*1500*/  IMAD.WIDE R34, R35, 0x8, R6 ;  /* 0x0000000823227825 */ /* 0x000fd800078e0206 */
[----:B------:R-:W4:Y:S01]  /*1510*/  @P6 LDG.E R22, desc[UR10][R34.64+0x4] ;  /* 0x0000040a22166981 */ /* 0x000f22000c1e1900 */
[----:B------:R-:W-:Y:S02]  /*1520*/  SEL R21, R0, R21, !P5 ;  /* 0x0000001500157207 */ /* 0x000fe40006800000 */
[----:B------:R-:W-:Y:S02]  /*1530*/  SEL R15, R25, RZ, P3 ;  /* 0x000000ff190f7207 */ /* 0x000fe40001800000 */
[C---:B------:R-:W-:Y:S02]  /*1540*/  IADD3 R12, PT, PT, -R21.reuse, RZ, RZ ;  /* 0x000000ff150c7210 */ /* 0x040fe40007ffe1ff */
[----:B------:R-:W-:Y:S01]  /*1550*/  SEL R21, R21, RZ, P2 ;  /* 0x000000ff15157207 */ /* 0x000fe20001000000 */
[----:B0-----:R-:W-:Y:S02]  /*1560*/  IMAD R18, R15, UR42, RZ ;  /* 0x0000002a0f127c24 */ /* 0x001fe4000f8e02ff */
[----:B------:R-:W-:Y:S01]  /*1570*/  IMAD R12, R12, UR46, R27 ;  /* 0x0000002e0c0c7c24 */ /* 0x000fe2000f8e021b */
[----:B------:R-:W-:Y:S01]  /*1580*/  SEL R20, R0, R20, !P5 ;  /* 0x0000001400147207 */ /* 0x000fe20006800000 */
[----:B------:R-:W-:Y:S01]  /*1590*/  IMAD R21, R21, UR43, R18 ;  /* 0x0000002b15157c24 */ /* 0x000fe2000f8e0212 */
[----:B------:R-:W-:Y:S01]  /*15a0*/  LEA.HI R16, R16, R16, RZ, 0x1 ;  /* 0x0000001010107211 */ /* 0x000fe200078f08ff */
[----:B------:R-:W5:Y:S01]  /*15b0*/  LDG.E R35, desc[UR12][R34.64] ;  /* 0x0000000c22237981 */ /* 0x000f62000c1e1900 */
[----:B------:R-:W-:-:S05]  /*15c0*/  SEL R12, R12, RZ, P0 ;  /* 0x000000ff0c0c7207 */ /* 0x000fca0000000000 */
[----:B------:R-:W-:Y:S01]  /*15d0*/  IMAD R12, R12, UR47, R21 ;  /* 0x0000002f0c0c7c24 */ /* 0x000fe2000f8e0215 */
[----:B------:R-:W-:Y:S02]  /*15e0*/  R2UR UR10, R38 ;  /* 0x00000000260a72ca */ /* 0x000fe400000e0000 */
[----:B------:R-:W-:Y:S02]  /*15f0*/  R2UR UR11, R39 ;  /* 0x00000000270b72ca */ /* 0x000fe400000e0000 */
[----:B------:R-:W-:-:S04]  /*1600*/  LEA.HI R12, R12, R12, RZ, 0x1 ;  /* 0x0000000c0c0c7211 */ /* 0x000fc800078f08ff */
[----:B------:R-:W-:-:S05]  /*1610*/  SHF.R.S32.HI R19, RZ, 0x1, R12 ;  /* 0x00000001ff137819 */ /* 0x000fca000001140c */
[----:B------:R-:W-:-:S05]  /*1620*/  IMAD.WIDE R18, R19, 0x2, R2 ;  /* 0x0000000213127825 */ /* 0x000fca00078e0202 */
[----:B------:R0:W5:Y:S01]  /*1630*/  LDG.E.U16 R49, desc[UR10][R18.64] ;  /* 0x0000000a12317981 */ /* 0x000162000c1e1500 */
[----:B------:R-:W-:Y:S02]  /*1640*/  IADD3 R15, PT, PT, -R20, RZ, RZ ;  /* 0x000000ff140f7210 */ /* 0x000fe40007ffe1ff */
[----:B------:R-:W-:Y:S02]  /*1650*/  SEL R12, R26, RZ, P3 ;  /* 0x000000ff1a0c7207 */ /* 0x000fe40001800000 */
[----:B------:R-:W-:Y:S01]  /*1660*/  SEL R20, R20, RZ, P2 ;  /* 0x000000ff14147207 */ /* 0x000fe20001000000 */
[----:B------:R-:W-:Y:S02]  /*1670*/  IMAD R15, R15, UR46, R28 ;  /* 0x0000002e0f0f7c24 */ /* 0x000fe4000f8e021c */
[----:B------:R-:W-:Y:S02]  /*1680*/  IMAD R17, R12, UR42, RZ ;  /* 0x0000002a0c117c24 */ /* 0x000fe4000f8e02ff */
[----:B------:R-:W-:Y:S01]  /*1690*/  IMAD.U32 R28, RZ, RZ, UR6 ;  /* 0x00000006ff1c7e24 */ /* 0x000fe2000f8e00ff */
[----:B------:R-:W-:Y:S01]  /*16a0*/  SEL R15, R15, RZ, P0 ;  /* 0x000000ff0f0f7207 */ /* 0x000fe20000000000 */
[----:B------:R-:W-:-:S04]  /*16b0*/  IMAD R20, R20, UR43, R17 ;  /* 0x0000002b14147c24 */ /* 0x000fc8000f8e0211 */
[----:B------:R-:W-:-:S05]  /*16c0*/  IMAD R15, R15, UR47, R20 ;  /* 0x0000002f0f0f7c24 */ /* 0x000fca000f8e0214 */
[----:B------:R-:W-:-:S04]  /*16d0*/  LEA.HI R15, R15, R15, RZ, 0x1 ;  /* 0x0000000f0f0f7211 */ /* 0x000fc800078f08ff */
[----:B------:R-:W-:Y:S02]  /*16e0*/  SHF.R.S32.HI R15, RZ, 0x1, R15 ;  /* 0x00000001ff0f7819 */ /* 0x000fe4000001140f */
[----:B------:R-:W-:-:S03]  /*16f0*/  SHF.R.S32.HI R37, RZ, 0x1, R16 ;  /* 0x00000001ff257819 */ /* 0x000fc60000011410 */
[----:B------:R-:W-:-:S04]  /*1700*/  IMAD.WIDE R16, R15, 0x2, R2 ;  /* 0x000000020f107825 */ /* 0x000fc800078e0202 */
[----:B------:R-:W-:Y:S01]  /*1710*/  IMAD.WIDE R36, R37, 0x8, R6 ;  /* 0x0000000825247825 */ /* 0x000fe200078e0206 */
[----:B------:R1:W5:Y:S01]  /*1720*/  LDG.E.U16 R19, desc[UR12][R16.64] ;  /* 0x0000000c10137981 */ /* 0x000362000c1e1500 */
[----:B------:R-:W-:Y:S02]  /*1730*/  MOV R26, UR6 ;  /* 0x00000006001a7c02 */ /* 0x000fe40008000f00 */
[----:B--2---:R-:W-:Y:S01]  /*1740*/  PRMT R12, R29, 0x7771, RZ ;  /* 0x000077711d0c7816 */ /* 0x004fe200000000ff */
[----:B---3--:R-:W-:-:S03]  /*1750*/  @P4 FMUL R28, R5, UR4 ;  /* 0x00000004051c4c20 */ /* 0x008fc60008400000 */
[----:B------:R-:W-:-:S13]  /*1760*/  ISETP.NE.AND P4, PT, R12, RZ, PT ;  /* 0x000000ff0c00720c */ /* 0x000fda0003f85270 */
[----:B------:R-:W-:Y:S02]  /*1770*/  @P4 R2UR UR10, R38 ;  /* 0x00000000260a42ca */ /* 0x000fe400000e0000 */
[----:B------:R-:W-:Y:S02]  /*1780*/  @P4 R2UR UR11, R39 ;  /* 0x00000000270b42ca */ /* 0x000fe400000e0000 */
[----:B------:R-:W-:-:S11]  /*1790*/  IADD3 R12, PT, PT, R11, 0x180, RZ ;  /* 0x000001800b0c7810 */ /* 0x000fd60007ffe0ff */
[----:B------:R-:W2:Y:S01]  /*17a0*/  @P4 LDG.E R15, desc[UR10][R36.64+0x4] ;  /* 0x0000040a240f4981 */ /* 0x000ea2000c1e1900 */
[----:B------:R-:W-:-:S05]  /*17b0*/  IABS R20, R12 ;  /* 0x0000000c00147213 */ /* 0x000fca0000000000 */
[----:B0-----:R-:W-:-:S05]  /*17c0*/  IMAD.HI.U32 R18, R20, UR7, RZ ;  /* 0x0000000714127c27 */ /* 0x001fca000f8e00ff */
[----:B------:R-:W-:-:S05]  /*17d0*/  IADD3 R5, PT, PT, -R18, RZ, RZ ;  /* 0x000000ff12057210 */ /* 0x000fca0007ffe1ff */
[----:B------:R-:W-:Y:S02]  /*17e0*/  IMAD R20, R5, UR9, R20 ;  /* 0x0000000905147c24 */ /* 0x000fe4000f8e0214 */
[----:B----4-:R-:W-:-:S03]  /*17f0*/  @P6 FMUL R26, R22, UR4 ;  /* 0x00000004161a6c20 */ /* 0x010fc60008400000 */
[----:B------:R-:W-:Y:S02]  /*1800*/  ISETP.LT.U32.AND P6, PT, R20, UR9, PT ;  /* 0x0000000914007c0c */ /* 0x000fe4000bfc1070 */
[----:B------:R-:W-:-:S11]  /*1810*/  IADD3 R5, PT, PT, R11, 0x1c0, RZ ;  /* 0x000001c00b057810 */ /* 0x000fd60007ffe0ff */
[----:B------:R-:W-:Y:S01]  /*1820*/  @!P6 IADD3 R20, PT, PT, R20, -UR9, RZ ;  /* 0x800000091414ec10 */ /* 0x000fe2000fffe0ff */
[----:B------:R-:W-:-:S03]  /*1830*/  @!P6 VIADD R18, R18, 0x1 ;  /* 0x000000011212e836 */ /* 0x000fc60000000000 */
[----:B------:R-:W-:Y:S02]  /*1840*/  ISETP.GE.U32.AND P6, PT, R20, UR9, PT ;  /* 0x0000000914007c0c */ /* 0x000fe4000bfc6070 */
[----:B-1----:R-:W-:Y:S02]  /*1850*/  IABS R16, R5 ;  /* 0x0000000500107213 */ /* 0x002fe40000000000 */
[----:B------:R-:W-:-:S03]  /*1860*/  LOP3.LUT R17, R12, UR45, RZ, 0x3c, !PT ;  /* 0x0000002d0c117c12 */ /* 0x000fc6000f8e3cff */
[----:B------:R-:W-:-:S06]  /*1870*/  IMAD.HI.U32 R20, R16, UR7, RZ ;  /* 0x0000000710147c27 */ /* 0x000fcc000f8e00ff */
[----:B------:R-:W-:Y:S02]  /*1880*/  @P6 IADD3 R18, PT, PT, R18, 0x1, RZ ;  /* 0x0000000112126810 */ /* 0x000fe40007ffe0ff */
[----:B------:R-:W-:Y:S01]  /*1890*/  ISETP.GE.AND P6, PT, R17, RZ, PT ;  /* 0x000000ff1100720c */ /* 0x000fe20003fc6270 */
[----:B------:R-:W-:-:S04]  /*18a0*/  IMAD.MOV R17, RZ, RZ, -R20 ;  /* 0x000000ffff117224 */ /* 0x000fc800078e0a14 */
[----:B------:R-:W-:-:S08]  /*18b0*/  IMAD R16, R17, UR9, R16 ;  /* 0x0000000911107c24 */ /* 0x000fd0000f8e0210 */
[----:B------:R-:W-:Y:S02]  /*18c0*/  @!P6 IADD3 R18, PT, PT, -R18, RZ, RZ ;  /* 0x000000ff1212e210 */ /* 0x000fe40007ffe1ff */
[----:B------:R-:W-:Y:S02]  /*18d0*/  ISETP.LT.U32.AND P6, PT, R16, UR9, PT ;  /* 0x0000000910007c0c */ /* 0x000fe4000bfc1070 */
[----:B------:R-:W-:-:S04]  /*18e0*/  SEL R21, R9, R18, !P1 ;  /* 0x0000001209157207 */ /* 0x000fc80004800000 */
[----:B------:R-:W-:-:S07]  /*18f0*/  IADD3 R17, PT, PT, -R21, RZ, RZ ;  /* 0x000000ff15117210 */ /* 0x000fce0007ffe1ff */
[----:B------:R-:W-:Y:S01]  /*1900*/  @!P6 VIADD R16, R16, -UR9 ;  /* 0x800000091010ec36 */ /* 0x000fe20008000000 */
[----:B------:R-:W-:Y:S01]  /*1910*/  @!P6 IADD3 R20, PT, PT, R20, 0x1, RZ ;  /* 0x000000011414e810 */ /* 0x000fe20007ffe0ff */
[----:B------:R-:W-:-:S03]  /*1920*/  IMAD R22, R17, UR45, R12 ;  /* 0x0000002d11167c24 */ /* 0x000fc6000f8e020c */
        /* <DEDUP_REMOVED lines=9> */
[----:B------:R-:W-:Y:S02]  /*19c0*/  ISETP.LT.U32.AND P6, PT, R17, UR8, PT ;  /* 0x0000000811007c0c */ /* 0x000fe4000bfc1070 */
[----:B------:R-:W-:-:S05]  /*19d0*/  SEL R23, R9, R20, !P1 ;  /* 0x0000001409177207 */ /* 0x000fca0004800000 */
[----:B------:R-:W-:-:S06]  /*19e0*/  IMAD.MOV R18, RZ, RZ, -R23 ;  /* 0x000000ffff127224 */ /* 0x000fcc00078e0a17 */
[----:B------:R-:W-:Y:S02]  /*19f0*/  @!P6 IADD3 R17, PT, PT, R17, -UR8, RZ ;  /* 0x800000081111ec10 */ /* 0x000fe4000fffe0ff */
[----:B------:R-:W-:Y:S02]  /*1a00*/  @!P6 IADD3 R16, PT, PT, R16, 0x1, RZ ;  /* 0x000000011010e810 */ /* 0x000fe40007ffe0ff */
        /* <DEDUP_REMOVED lines=10> */
[----:B------:R-:W-:-:S13]  /*1ab0*/  ISETP.LT.U32.AND P6, PT, R17, UR8, PT ;  /* 0x0000000811007c0c */ /* 0x000fda000bfc1070 */
[----:B------:R-:W-:Y:S02]  /*1ac0*/  @!P6 IADD3 R17, PT, PT, R17, -UR8, RZ ;  /* 0x800000081111ec10 */ /* 0x000fe4000fffe0ff */
[----:B------:R-:W-:Y:S02]  /*1ad0*/  @!P6 IADD3 R20, PT, PT, R20, 0x1, RZ ;  /* 0x000000011414e810 */ /* 0x000fe40007ffe0ff */
[----:B------:R-:W-:Y:S02]  /*1ae0*/  ISETP.GE.U32.AND P6, PT, R17, UR8, PT ;  /* 0x0000000811007c0c */ /* 0x000fe4000bfc6070 */
[----:B------:R-:W-:Y:S02]  /*1af0*/  LOP3.LUT R17, R24, UR46, RZ, 0x3c, !PT ;  /* 0x0000002e18117c12 */ /* 0x000fe4000f8e3cff */
[----:B------:R-:W-:Y:S02]  /*1b00*/  SEL R16, R0, R16, !P5 ;  /* 0x0000001000107207 */ /* 0x000fe40006800000 */
[----:B------:R-:W-:-:S07]  /*1b10*/  SEL R18, R21, RZ, P3 ;  /* 0x000000ff15127207 */ /* 0x000fce0001800000 */
[----:B------:R-:W-:Y:S01]  /*1b20*/  @P6 VIADD R20, R20, 0x1 ;  /* 0x0000000114146836 */ /* 0x000fe20000000000 */
[----:B------:R-:W-:Y:S02]  /*1b30*/  ISETP.GE.AND P6, PT, R17, RZ, PT ;  /* 0x000000ff1100720c */ /* 0x000fe40003fc6270 */
[----:B------:R-:W-:Y:S01]  /*1b40*/  IADD3 R17, PT, PT, -R16, RZ, RZ ;  /* 0x000000ff10117210 */ /* 0x000fe20007ffe1ff */
[----:B------:R-:W-:Y:S01]  /*1b50*/  IMAD R21, R18, UR42, RZ ;  /* 0x0000002a12157c24 */ /* 0x000fe2000f8e02ff */
[----:B------:R-:W-:-:S03]  /*1b60*/  SEL R16, R16, RZ, P2 ;  /* 0x000000ff10107207 */ /* 0x000fc60001000000 */
[----:B------:R-:W-:Y:S01]  /*1b70*/  IMAD R17, R17, UR46, R22 ;  /* 0x0000002e11117c24 */ /* 0x000fe2000f8e0216 */
[----:B-----5:R-:W-:Y:S01]  /*1b80*/  PRMT R18, R49, 0x7771, RZ ;  /* 0x0000777131127816 */ /* 0x020fe200000000ff */
[----:B------:R-:W-:-:S03]  /*1b90*/  IMAD R16, R16, UR43, R21 ;  /* 0x0000002b10107c24 */ /* 0x000fc6000f8e0215 */
[----:B------:R-:W-:Y:S02]  /*1ba0*/  SEL R17, R17, RZ, P0 ;  /* 0x000000ff11117207 */ /* 0x000fe40000000000 */
[----:B------:R-:W-:Y:S02]  /*1bb0*/  @!P6 IADD3 R20, PT, PT, -R20, RZ, RZ ;  /* 0x000000ff1414e210 */ /* 0x000fe40007ffe1ff */
[----:B------:R-:W-:Y:S01]  /*1bc0*/  ISETP.NE.AND P6, PT, R18, RZ, PT ;  /* 0x000000ff1200720c */ /* 0x000fe20003fc5270 */
[----:B------:R-:W-:Y:S01]  /*1bd0*/  IMAD R16, R17, UR47, R16 ;  /* 0x0000002f11107c24 */ /* 0x000fe2000f8e0210 */
[----:B------:R-:W-:-:S04]  /*1be0*/  LEA.HI R14, R14, R14, RZ, 0x1 ;  /* 0x0000000e0e0e7211 */ /* 0x000fc800078f08ff */
[----:B------:R-:W-:-:S04]  /*1bf0*/  LEA.HI R16, R16, R16, RZ, 0x1 ;  /* 0x0000001010107211 */ /* 0x000fc800078f08ff */
[----:B------:R-:W-:-:S03]  /*1c00*/  SHF.R.S32.HI R17, RZ, 0x1, R16 ;  /* 0x00000001ff117819 */ /* 0x000fc60000011410 */
[----:B------:R-:W-:Y:S02]  /*1c10*/  @P6 R2UR UR10, R38 ;  /* 0x00000000260a62ca */ /* 0x000fe400000e0000 */
[----:B------:R-:W-:Y:S02]  /*1c20*/  @P6 R2UR UR11, R39 ;  /* 0x00000000270b62ca */ /* 0x000fe400000e0000 */
[----:B------:R-:W-:Y:S01]  /*1c30*/  SHF.R.S32.HI R33, RZ, 0x1, R14 ;  /* 0x00000001ff217819 */ /* 0x000fe2000001140e */
[----:B------:R-:W-:-:S04]  /*1c40*/  IMAD.WIDE R16, R17, 0x2, R2 ;  /* 0x0000000211107825 */ /* 0x000fc800078e0202 */
[----:B------:R-:W-:Y:S01]  /*1c50*/  IMAD.WIDE R32, R33, 0x8, R6 ;  /* 0x0000000821207825 */ /* 0x000fe200078e0206 */
[----:B------:R0:W3:Y:S05]  /*1c60*/  LDG.E.U16 R25, desc[UR12][R16.64] ;  /* 0x0000000c10197981 */ /* 0x0000ea000c1e1500 */
[----:B------:R-:W4:Y:S01]  /*1c70*/  @P6 LDG.E R14, desc[UR10][R32.64+0x4] ;  /* 0x0000040a200e6981 */ /* 0x000f22000c1e1900 */
[----:B------:R-:W-:Y:S02]  /*1c80*/  SEL R20, R0, R20, !P5 ;  /* 0x0000001400147207 */ /* 0x000fe40006800000 */
[----:B------:R-:W-:Y:S02]  /*1c90*/  SEL R18, R23, RZ, P3 ;  /* 0x000000ff17127207 */ /* 0x000fe40001800000 */
[----:B------:R-:W-:-:S02]  /*1ca0*/  IADD3 R21, PT, PT, -R20, RZ, RZ ;  /* 0x000000ff14157210 */ /* 0x000fc40007ffe1ff */
[----:B------:R-:W-:Y:S01]  /*1cb0*/  SEL R20, R20, RZ, P2 ;  /* 0x000000ff14147207 */ /* 0x000fe20001000000 */
[----:B------:R-:W-:Y:S02]  /*1cc0*/  IMAD R23, R18, UR42, RZ ;  /* 0x0000002a12177c24 */ /* 0x000fe4000f8e02ff */
[----:B------:R-:W-:Y:S01]  /*1cd0*/  IMAD R21, R21, UR46, R24 ;  /* 0x0000002e15157c24 */ /* 0x000fe2000f8e0218 */
[----:B------:R-:W-:Y:S01]  /*1ce0*/  PRMT R18, R19, 0x7771, RZ ;  /* 0x0000777113127816 */ /* 0x000fe200000000ff */
[----:B------:R-:W-:Y:S01]  /*1cf0*/  IMAD.U32 R24, RZ, RZ, UR6 ;  /* 0x00000006ff187e24 */ /* 0x000fe2000f8e00ff */
[----:B------:R-:W-:Y:S01]  /*1d00*/  LEA.HI R13, R13, R13, RZ, 0x1 ;  /* 0x0000000d0d0d7211 */ /* 0x000fe200078f08ff */
[----:B------:R-:W-:Y:S01]  /*1d10*/  IMAD R20, R20, UR43, R23 ;  /* 0x0000002b14147c24 */ /* 0x000fe2000f8e0217 */
[----:B------:R-:W-:Y:S01]  /*1d20*/  SEL R21, R21, RZ, P0 ;  /* 0x000000ff15157207 */ /* 0x000fe20000000000 */
[----:B------:R-:W5:Y:S04]  /*1d30*/  LDG.E R33, desc[UR12][R32.64] ;  /* 0x0000000c20217981 */ /* 0x000f68000c1e1900 */
[----:B------:R-:W-:-:S05]  /*1d40*/  IMAD R20, R21, UR47, R20 ;  /* 0x0000002f15147c24 */ /* 0x000fca000f8e0214 */
[----:B------:R-:W-:-:S04]  /*1d50*/  LEA.HI R20, R20, R20, RZ, 0x1 ;  /* 0x0000001414147211 */ /* 0x000fc800078f08ff */
[----:B0-----:R-:W-:Y:S02]  /*1d60*/  SHF.R.S32.HI R17, RZ, 0x1, R20 ;  /* 0x00000001ff117819 */ /* 0x001fe40000011414 */
[----:B------:R-:W-:-:S03]  /*1d70*/  SHF.R.S32.HI R13, RZ, 0x1, R13 ;  /* 0x00000001ff0d7819 */ /* 0x000fc6000001140d */
[----:B------:R-:W-:-:S04]  /*1d80*/  IMAD.WIDE R16, R17, 0x2, R2 ;  /* 0x0000000211107825 */ /* 0x000fc800078e0202 */
[----:B--2---:R-:W-:Y:S01]  /*1d90*/  @P4 FMUL R24, R15, UR4 ;  /* 0x000000040f184c20 */ /* 0x004fe20008400000 */
[----:B------:R-:W-:Y:S01]  /*1da0*/  ISETP.NE.AND P4, PT, R18, RZ, PT ;  /* 0x000000ff1200720c */ /* 0x000fe20003f85270 */
[----:B------:R-:W-:Y:S01]  /*1db0*/  IMAD.WIDE R30, R13, 0x8, R6 ;  /* 0x000000080d1e7825 */ /* 0x000fe200078e0206 */
[----:B------:R-:W2:Y:S11]  /*1dc0*/  LDG.E.U16 R17, desc[UR12][R16.64] ;  /* 0x0000000c10117981 */ /* 0x000eb6000c1e1500 */
[----:B------:R-:W-:-:S02]  /*1dd0*/  @P4 R2UR UR10, R38 ;  /* 0x00000000260a42ca */ /* 0x000fc400000e0000 */
[----:B------:R-:W-:-:S13]  /*1de0*/  @P4 R2UR UR11, R39 ;  /* 0x00000000270b42ca */ /* 0x000fda00000e0000 */
[----:B------:R-:W5:Y:S01]  /*1df0*/  @P4 LDG.E R13, desc[UR10][R30.64+0x4] ;  /* 0x0000040a1e0d4981 */ /* 0x000f62000c1e1900 */
[----:B------:R-:W-:Y:S02]  /*1e00*/  MOV R22, UR6 ;  /* 0x0000000600167c02 */ /* 0x000fe40008000f00 */
[----:B------:R-:W-:Y:S02]  /*1e10*/  LEA.HI R12, R12, R12, RZ, 0x1 ;  /* 0x0000000c0c0c7211 */ /* 0x000fe400078f08ff */
[----:B------:R-:W-:Y:S02]  /*1e20*/  MOV R20, UR6 ;  /* 0x0000000600147c02 */ /* 0x000fe40008000f00 */
[----:B------:R-:W-:-:S04]  /*1e30*/  LEA.HI R5, R5, R5, RZ, 0x1 ;  /* 0x0000000505057211 */ /* 0x000fc800078f08ff */
[----:B------:R-:W-:Y:S02]  /*1e40*/  SHF.R.S32.HI R5, RZ, 0x1, R5 ;  /* 0x00000001ff057819 */ /* 0x000fe40000011405 */
[----:B---3--:R-:W-:Y:S01]  /*1e50*/  PRMT R15, R25, 0x7771, RZ ;  /* 0x00007771190f7816 */ /* 0x008fe200000000ff */
[----:B----4-:R-:W-:-:S03]  /*1e60*/  @P6 FMUL R22, R14, UR4 ;  /* 0x000000040e166c20 */ /* 0x010fc60008400000 */
[----:B------:R-:W-:Y:S02]  /*1e70*/  ISETP.NE.AND P6, PT, R15, RZ, PT ;  /* 0x000000ff0f00720c */ /* 0x000fe40003fc5270 */
[----:B------:R-:W-:-:S11]  /*1e80*/  SHF.R.S32.HI R15, RZ, 0x1, R12 ;  /* 0x00000001ff0f7819 */ /* 0x000fd6000001140c */
[----:B------:R-:W-:Y:S02]  /*1e90*/  @P6 R2UR UR10, R38 ;  /* 0x00000000260a62ca */ /* 0x000fe400000e0000 */
[----:B------:R-:W-:Y:S01]  /*1ea0*/  @P6 R2UR UR11, R39 ;  /* 0x00000000270b62ca */ /* 0x000fe200000e0000 */
[----:B------:R-:W-:-:S12]  /*1eb0*/  IMAD.WIDE R14, R15, 0x8, R6 ;  /* 0x000000080f0e7825 */ /* 0x000fd800078e0206 */
[----:B------:R-:W3:Y:S01]  /*1ec0*/  @P6 LDG.E R21, desc[UR10][R14.64+0x4] ;  /* 0x0000040a0e156981 */ /* 0x000ee2000c1e1900 */
[----:B--2---:R-:W-:Y:S01]  /*1ed0*/  PRMT R12, R17, 0x7771, RZ ;  /* 0x00007771110c7816 */ /* 0x004fe200000000ff */
[----:B-----5:R-:W-:-:S03]  /*1ee0*/  @P4 FMUL R20, R13, UR4 ;  /* 0x000000040d144c20 */ /* 0x020fc60008400000 */
[----:B------:R-:W-:Y:S01]  /*1ef0*/  ISETP.NE.AND P4, PT, R12, RZ, PT ;  /* 0x000000ff0c00720c */ /* 0x000fe20003f85270 */
[----:B------:R-:W-:-:S12]  /*1f00*/  IMAD.WIDE R12, R5, 0x8, R6 ;  /* 0x00000008050c7825 */ /* 0x000fd800078e0206 */
[----:B------:R-:W-:Y:S02]  /*1f10*/  @P4 R2UR UR10, R38 ;  /* 0x00000000260a42ca */ /* 0x000fe400000e0000 */
[----:B------:R-:W-:-:S13]  /*1f20*/  @P4 R2UR UR11, R39 ;  /* 0x00000000270b42ca */ /* 0x000fda00000e0000 */
[----:B------:R-:W2:Y:S01]  /*1f30*/  @P4 LDG.E R23, desc[UR10][R12.64+0x4] ;  /* 0x0000040a0c174981 */ /* 0x000ea2000c1e1900 */
[----:B------:R-:W-:-:S04]  /*1f40*/  IADD3 R56, PT, PT, R11, 0x200, RZ ;  /* 0x000002000b387810 */ /* 0x000fc80007ffe0ff */
[----:B------:R-:W-:Y:S01]  /*1f50*/  IABS R16, R56 ;  /* 0x0000003800107213 */ /* 0x000fe20000000000 */
[----:B------:R-:W-:-:S04]  /*1f60*/  IMAD.U32 R18, RZ, RZ, UR6 ;  /* 0x00000006ff127e24 */ /* 0x000fc8000f8e00ff */
[----:B------:R-:W-:Y:S01]  /*1f70*/  IMAD.HI.U32 R5, R16, UR7, RZ ;  /* 0x0000000710057c27 */ /* 0x000fe2000f8e00ff */
[----:B------:R-:W-:Y:S02]  /*1f80*/  R2UR UR10, R38 ;  /* 0x00000000260a72ca */ /* 0x000fe400000e0000 */
[----:B------:R-:W-:-:S13]  /*1f90*/  R2UR UR11, R39 ;  /* 0x00000000270b72ca */ /* 0x000fda00000e0000 */
[----:B------:R-:W4:Y:S01]  /*1fa0*/  LDG.E R37, desc[UR10][R36.64] ;  /* 0x0000000a24257981 */ /* 0x000f22000c1e1900 */
[----:B---3--:R-:W-:Y:S01]  /*1fb0*/  @P6 FMUL R18, R21, UR4 ;  /* 0x0000000415126c20 */ /* 0x008fe20008400000 */
[----:B------:R-:W-:-:S05]  /*1fc0*/  IADD3 R21, PT, PT, -R5, RZ, RZ ;  /* 0x000000ff05157210 */ /* 0x000fca0007ffe1ff */
[----:B------:R-:W-:Y:S02]  /*1fd0*/  IMAD R16, R21, UR9, R16 ;  /* 0x0000000915107c24 */ /* 0x000fe4000f8e0210 */
[----:B------:R0:W3:Y:S03]  /*1fe0*/  LDG.E R21, desc[UR10][R40.64] ;  /* 0x0000000a28157981 */ /* 0x0000e6000c1e1900 */
        /* <DEDUP_REMOVED lines=11> */
[----:B------:R-:W-:-:S04]  /*20a0*/  PRMT R5, R10, 0x7770, RZ ;  /* 0x000077700a057816 */ /* 0x000fc800000000ff */
[----:B------:R-:W-:-:S05]  /*20b0*/  IABS R27, R54 ;  /* 0x00000036001b7213 */ /* 0x000fca0000000000 */
[----:B------:R-:W-:Y:S01]  /*20c0*/  IMAD.HI.U32 R10, R27, UR5, RZ ;  /* 0x000000051b0a7c27 */ /* 0x000fe2000f8e00ff */
[----:B------:R-:W-:-:S03]  /*20d0*/  MOV R16, UR6 ;  /* 0x0000000600107c02 */ /* 0x000fc60008000f00 */
[----:B------:R-:W-:Y:S02]  /*20e0*/  IMAD.MOV R52, RZ, RZ, -R10 ;  /* 0x000000ffff347224 */ /* 0x000fe400078e0a0a */
[----:B--2---:R-:W-:Y:S02]  /*20f0*/  @P4 FMUL R16, R23, UR4 ;  /* 0x0000000417104c20 */ /* 0x004fe40008400000 */
[----:B------:R-:W-:-:S05]  /*2100*/  IMAD R23, R52, UR8, R27 ;  /* 0x0000000834177c24 */ /* 0x000fca000f8e021b */
[----:B------:R-:W-:-:S13]  /*2110*/  ISETP.LT.U32.AND P4, PT, R23, UR8, PT ;  /* 0x0000000817007c0c */ /* 0x000fda000bf81070 */
[----:B------:R-:W-:Y:S02]  /*2120*/  @!P4 IADD3 R23, PT, PT, R23, -UR8, RZ ;  /* 0x800000081717cc10 */ /* 0x000fe4000fffe0ff */
[----:B------:R-:W-:Y:S02]  /*2130*/  @!P4 IADD3 R10, PT, PT, R10, 0x1, RZ ;  /* 0x000000010a0ac810 */ /* 0x000fe40007ffe0ff */
        /* <DEDUP_REMOVED lines=14> */
[----:B------:R-:W-:-:S04]  /*2220*/  LEA.HI R10, R10, R10, RZ, 0x1 ;  /* 0x0000000a0a0a7211 */ /* 0x000fc800078f08ff */
[----:B0-----:R-:W-:-:S05]  /*2230*/  SHF.R.S32.HI R41, RZ, 0x1, R10 ;  /* 0x00000001ff297819 */ /* 0x001fca000001140a */
[----:B------:R-:W-:-:S05]  /*2240*/  IMAD.WIDE R40, R41, 0x2, R2 ;  /* 0x0000000229287825 */ /* 0x000fca00078e0202 */
[----:B------:R-:W2:Y:S01]  /*2250*/  LDG.E.U16 R27, desc[UR10][R40.64] ;  /* 0x0000000a281b7981 */ /* 0x000ea2000c1e1500 */
[----:B------:R-:W-:-:S04]  /*2260*/  IADD3 R51, PT, PT, R11, 0x240, RZ ;  /* 0x000002400b337810 */ /* 0x000fc80007ffe0ff */
        /* <DEDUP_REMOVED lines=11> */
[----:B------:R-:W-:Y:S01]  /*2320*/  MOV R54, R10 ;  /* 0x0000000a00367202 */ /* 0x000fe20000000f00 */
[----:B------:R0:W5:Y:S10]  /*2330*/  LDG.E R23, desc[UR10][R42.64] ;  /* 0x0000000a2a177981 */ /* 0x000174000c1e1900 */
[----:B------:R-:W-:Y:S01]  /*2340*/  @!P4 IMAD.MOV R54, RZ, RZ, -R54 ;  /* 0x000000ffff36c224 */ /* 0x000fe200078e0a36 */
[----:B--2---:R-:W-:-:S04]  /*2350*/  PRMT R10, R27, 0x7771, RZ ;  /* 0x000077711b0a7816 */ /* 0x004fc800000000ff */
[----:B------:R-:W-:Y:S02]  /*2360*/  ISETP.NE.AND P4, PT, R10, RZ, PT ;  /* 0x000000ff0a00720c */ /* 0x000fe40003f85270 */
[----:B------:R-:W-:-:S04]  /*2370*/  LEA.HI R10, R56, R56, RZ, 0x1 ;  /* 0x00000038380a7211 */ /* 0x000fc800078f08ff */
[----:B------:R-:W-:-:S07]  /*2380*/  SHF.R.S32.HI R41, RZ, 0x1, R10 ;  /* 0x00000001ff297819 */ /* 0x000fce000001140a */
[----:B------:R-:W-:Y:S02]  /*2390*/  @P4 R2UR UR14, R38 ;  /* 0x00000000260e42ca */ /* 0x000fe400000e0000 */
[----:B------:R-:W-:Y:S01]  /*23a0*/  @P4 R2UR UR15, R39 ;  /* 0x00000000270f42ca */ /* 0x000fe200000e0000 */
[----:B------:R-:W-:-:S12]  /*23b0*/  IMAD.WIDE R40, R41, 0x8, R6 ;  /* 0x0000000829287825 */ /* 0x000fd800078e0206 */
[----:B------:R-:W2:Y:S01]  /*23c0*/  @P4 LDG.E R52, desc[UR14][R40.64+0x4] ;  /* 0x0000040e28344981 */ /* 0x000ea2000c1e1900 */
[----:B------:R-:W-:-:S04]  /*23d0*/  SEL R54, R9, R54, !P1 ;  /* 0x0000003609367207 */ /* 0x000fc80004800000 */
[----:B------:R-:W-:-:S05]  /*23e0*/  IADD3 R10, PT, PT, -R54, RZ, RZ ;  /* 0x000000ff360a7210 */ /* 0x000fca0007ffe1ff */
[----:B------:R-:W-:-:S05]  /*23f0*/  IMAD R53, R10, UR45, R51 ;  /* 0x0000002d0a357c24 */ /* 0x000fca000f8e0233 */
[----:B0-----:R-:W-:-:S05]  /*2400*/  IABS R42, R53 ;  /* 0x00000035002a7213 */ /* 0x001fca0000000000 */
[----:B------:R-:W-:-:S05]  /*2410*/  IMAD.HI.U32 R34, R42, UR5, RZ ;  /* 0x000000052a227c27 */ /* 0x000fca000f8e00ff */
[----:B------:R-:W-:Y:S02]  /*2420*/  IADD3 R43, PT, PT, -R34, RZ, RZ ;  /* 0x000000ff222b7210 */ /* 0x000fe40007ffe1ff */
[----:B------:R-:W-:-:S03]  /*2430*/  MOV R10, UR6 ;  /* 0x00000006000a7c02 */ /* 0x000fc60008000f00 */
[----:B------:R-:W-:Y:S01]  /*2440*/  IMAD R42, R43, UR8, R42 ;  /* 0x000000082b2a7c24 */ /* 0x000fe2000f8e022a */
[----:B------:R-:W-:Y:S01]  /*2450*/  LOP3.LUT R36, R53, UR46, RZ, 0x3c, !PT ;  /* 0x0000002e35247c12 */ /* 0x000fe2000f8e3cff */
[----:B--2---:R-:W-:-:S03]  /*2460*/  @P4 FMUL R10, R52, UR4 ;  /* 0x00000004340a4c20 */ /* 0x004fc60008400000 */
[----:B------:R-:W-:Y:S01]  /*2470*/  ISETP.LT.U32.AND P4, PT, R42, UR8, PT ;  /* 0x000000082a007c0c */ /* 0x000fe2000bf81070 */
[----:B------:R-:W2:-:S12]  /*2480*/  LDG.E R52, desc[UR12][R14.64] ;  /* 0x0000000c0e347981 */ /* 0x000e98000c1e1900 */
[----:B------:R-:W-:Y:S01]  /*2490*/  @!P4 IADD3 R42, PT, PT, R42, -UR8, RZ ;  /* 0x800000082a2acc10 */ /* 0x000fe2000fffe0ff */
[----:B------:R-:W-:-:S03]  /*24a0*/  @!P4 VIADD R34, R34, 0x1 ;  /* 0x000000012222c836 */ /* 0x000fc60000000000 */
[----:B------:R-:W-:-:S13]  /*24b0*/  ISETP.GE.U32.AND P4, PT, R42, UR8, PT ;  /* 0x000000082a007c0c */ /* 0x000fda000bf86070 */
[----:B------:R-:W-:Y:S02]  /*24c0*/  @P4 IADD3 R34, PT, PT, R34, 0x1, RZ ;  /* 0x0000000122224810 */ /* 0x000fe40007ffe0ff */
[----:B------:R-:W-:Y:S02]  /*24d0*/  ISETP.GE.AND P4, PT, R36, RZ, PT ;  /* 0x000000ff2400720c */ /* 0x000fe40003f86270 */
[----:B------:R-:W-:Y:S02]  /*24e0*/  SEL R36, R54, RZ, P3 ;  /* 0x000000ff36247207 */ /* 0x000fe40001800000 */
[----:B------:R-:W-:Y:S01]  /*24f0*/  IADD3 R55, PT, PT, R11, 0x280, RZ ;  /* 0x000002800b377810 */ /* 0x000fe20007ffe0ff */
[----:B------:R-:W2:Y:S08]  /*2500*/  LDG.E R54, desc[UR12][R40.64] ;  /* 0x0000000c28367981 */ /* 0x000eb0000c1e1900 */
[----:B------:R-:W-:-:S04]  /*2510*/  @!P4 IADD3 R34, PT, PT, -R34, RZ, RZ ;  /* 0x000000ff2222c210 */ /* 0x000fc80007ffe1ff */
[----:B------:R-:W-:-:S05]  /*2520*/  SEL R34, R0, R34, !P5 ;  /* 0x0000002200227207 */ /* 0x000fca0006800000 */
[----:B------:R-:W-:Y:S01]  /*2530*/  IMAD.MOV R32, RZ, RZ, -R34 ;  /* 0x000000ffff207224 */ /* 0x000fe200078e0a22 */
[----:B------:R-:W-:Y:S01]  /*2540*/  SEL R34, R34, RZ, P2 ;  /* 0x000000ff22227207 */ /* 0x000fe20001000000 */
[----:B------:R-:W-:Y:S02]  /*2550*/  IMAD R43, R36, UR42, RZ ;  /* 0x0000002a242b7c24 */ /* 0x000fe4000f8e02ff */
[----:B------:R-:W-:Y:S02]  /*2560*/  IMAD R32, R32, UR46, R53 ;  /* 0x0000002e20207c24 */ /* 0x000fe4000f8e0235 */
[----:B------:R-:W-:Y:S01]  /*2570*/  IMAD R43, R34, UR43, R43 ;  /* 0x0000002b222b7c24 */ /* 0x000fe2000f8e022b */
[----:B------:R-:W-:Y:S01]  /*2580*/  LEA.HI R51, R51, R51, RZ, 0x1 ;  /* 0x0000003333337211 */ /* 0x000fe200078f08ff */
[----:B------:R-:W2:Y:S01]  /*2590*/  LDG.E R53, desc[UR10][R12.64] ;  /* 0x0000000a0c357981 */ /* 0x000ea2000c1e1900 */
[----:B------:R-:W-:-:S05]  /*25a0*/  SEL R32, R32, RZ, P0 ;  /* 0x000000ff20207207 */ /* 0x000fca0000000000 */
[----:B------:R-:W-:-:S05]  /*25b0*/  IMAD R32, R32, UR47, R43 ;  /* 0x0000002f20207c24 */ /* 0x000fca000f8e022b */
[----:B------:R-:W-:-:S04]  /*25c0*/  LEA.HI R32, R32, R32, RZ, 0x1 ;  /* 0x0000002020207211 */ /* 0x000fc800078f08ff */
[----:B------:R-:W-:-:S05]  /*25d0*/  SHF.R.S32.HI R57, RZ, 0x1, R32 ;  /* 0x00000001ff397819 */ /* 0x000fca0000011420 */
[----:B------:R-:W-:-:S06]  /*25e0*/  IMAD.WIDE R56, R57, 0x2, R2 ;  /* 0x0000000239387825 */ /* 0x000fcc00078e0202 */
[----:B------:R-:W4:Y:S01]  /*25f0*/  LDG.E.U16 R56, desc[UR10][R56.64] ;  /* 0x0000000a38387981 */ /* 0x000f22000c1e1500 */
        /* <DEDUP_REMOVED lines=11> */
[----:B------:R-:W-:-:S11]  /*26b0*/  MOV R34, R32 ;  /* 0x0000002000227202 */ /* 0x000fd60000000f00 */
        /* <DEDUP_REMOVED lines=8> */
[----:B------:R-:W3:Y:S01]  /*2740*/  @P4 LDG.E R32, desc[UR14][R42.64+0x4] ;  /* 0x0000040e2a204981 */ /* 0x000ee2000c1e1900 */
[----:B------:R-:W-:-:S05]  /*2750*/  SEL R36, R9, R34, !P1 ;  /* 0x0000002209247207 */ /* 0x000fca0004800000 */
[----:B------:R-:W-:-:S04]  /*2760*/  IMAD.MOV R34, RZ, RZ, -R36 ;  /* 0x000000ffff227224 */ /* 0x000fc800078e0a24 */
[----:B------:R-:W-:-:S05]  /*2770*/  IMAD R57, R34, UR45, R55 ;  /* 0x0000002d22397c24 */ /* 0x000fca000f8e0237 */
[----:B0-----:R-:W-:-:S05]  /*2780*/  IABS R30, R57 ;  /* 0x00000039001e7213 */ /* 0x001fca0000000000 */
[----:B------:R-:W-:-:S05]  /*2790*/  IMAD.HI.U32 R14, R30, UR5, RZ ;  /* 0x000000051e0e7c27 */ /* 0x000fca000f8e00ff */
[----:B------:R-:W-:Y:S02]  /*27a0*/  IADD3 R15, PT, PT, -R14, RZ, RZ ;  /* 0x000000ff0e0f7210 */ /* 0x000fe40007ffe1ff */
[----:B------:R-:W-:-:S03]  /*27b0*/  MOV R34, UR6 ;  /* 0x0000000600227c02 */ /* 0x000fc60008000f00 */
[----:B------:R-:W-:Y:S01]  /*27c0*/  IMAD R15, R15, UR8, R30 ;  /* 0x000000080f0f7c24 */ /* 0x000fe2000f8e021e */
[----:B------:R-:W-:Y:S02]  /*27d0*/  LOP3.LUT R12, R57, UR46, RZ, 0x3c, !PT ;  /* 0x0000002e390c7c12 */ /* 0x000fe4000f8e3cff */
[----:B------:R-:W-:-:S05]  /*27e0*/  SEL R13, R36, RZ, P3 ;  /* 0x000000ff240d7207 */ /* 0x000fca0001800000 */
[----:B------:R-:W-:Y:S02]  /*27f0*/  IMAD R13, R13, UR42, RZ ;  /* 0x0000002a0d0d7c24 */ /* 0x000fe4000f8e02ff */
        /* <DEDUP_REMOVED lines=8> */
[----:B------:R-:W-:-:S04]  /*2880*/  SEL R14, R0, R14, !P5 ;  /* 0x0000000e000e7207 */ /* 0x000fc80006800000 */
[C---:B------:R-:W-:Y:S02]  /*2890*/  IADD3 R12, PT, PT, -R14.reuse, RZ, RZ ;  /* 0x000000ff0e0c7210 */ /* 0x040fe40007ffe1ff */
[----:B------:R-:W-:-:S03]  /*28a0*/  SEL R14, R14, RZ, P2 ;  /* 0x000000ff0e0e7207 */ /* 0x000fc60001000000 */
[----:B------:R-:W-:Y:S02]  /*28b0*/  IMAD R12, R12, UR46, R57 ;  /* 0x0000002e0c0c7c24 */ /* 0x000fe4000f8e0239 */
[----:B------:R-:W-:-:S03]  /*28c0*/  IMAD R13, R14, UR43, R13 ;  /* 0x0000002b0e0d7c24 */ /* 0x000fc6000f8e020d */
[----:B------:R-:W-:-:S05]  /*28d0*/  SEL R12, R12, RZ, P0 ;  /* 0x000000ff0c0c7207 */ /* 0x000fca0000000000 */
[----:B------:R-:W-:-:S05]  /*28e0*/  IMAD R12, R12, UR47, R13 ;  /* 0x0000002f0c0c7c24 */ /* 0x000fca000f8e020d */
[----:B------:R-:W-:-:S04]  /*28f0*/  LEA.HI R12, R12, R12, RZ, 0x1 ;  /* 0x0000000c0c0c7211 */ /* 0x000fc800078f08ff */
[----:B------:R-:W-:-:S05]  /*2900*/  SHF.R.S32.HI R15, RZ, 0x1, R12 ;  /* 0x00000001ff0f7819 */ /* 0x000fca000001140c */
[----:B------:R-:W-:-:S05]  /*2910*/  IMAD.WIDE R14, R15, 0x2, R2 ;  /* 0x000000020f0e7825 */ /* 0x000fca00078e0202 */
[----:B------:R-:W3:Y:S02]  /*2920*/  LDG.E.U16 R31, desc[UR10][R14.64] ;  /* 0x0000000a0e1f7981 */ /* 0x000ee4000c1e1500 */
[----:B---3--:R-:W-:-:S04]  /*2930*/  PRMT R12, R31, 0x7771, RZ ;  /* 0x000077711f0c7816 */ /* 0x008fc800000000ff */
[----:B------:R-:W-:Y:S02]  /*2940*/  ISETP.NE.AND P4, PT, R12, RZ, PT ;  /* 0x000000ff0c00720c */ /* 0x000fe40003f85270 */
[----:B------:R-:W-:-:S04]  /*2950*/  LEA.HI R12, R55, R55, RZ, 0x1 ;  /* 0x00000037370c7211 */ /* 0x000fc800078f08ff */
[----:B------:R-:W-:-:S07]  /*2960*/  SHF.R.S32.HI R13, RZ, 0x1, R12 ;  /* 0x00000001ff0d7819 */ /* 0x000fce000001140c */
[----:B------:R-:W-:Y:S02]  /*2970*/  @P4 R2UR UR10, R38 ;  /* 0x00000000260a42ca */ /* 0x000fe400000e0000 */
[----:B------:R-:W-:Y:S01]  /*2980*/  @P4 R2UR UR11, R39 ;  /* 0x00000000270b42ca */ /* 0x000fe200000e0000 */
[----:B------:R-:W-:-:S12]  /*2990*/  IMAD.WIDE R12, R13, 0x8, R6 ;  /* 0x000000080d0c7825 */ /* 0x000fd800078e0206 */
[----:B------:R-:W3:Y:S01]  /*29a0*/  @P4 LDG.E R30, desc[UR10][R12.64+0x4] ;  /* 0x0000040a0c1e4981 */ /* 0x000ee2000c1e1900 */
[----:B------:R-:W-:-:S05]  /*29b0*/  VIADD R57, R11, 0x2c0 ;  /* 0x000002c00b397836 */ /* 0x000fca0000000000 */
[----:B------:R-:W-:Y:S02]  /*29c0*/  IABS R15, R57 ;  /* 0x00000039000f7213 */ /* 0x000fe40000000000 */
[----:B------:R-:W-:-:S03]  /*29d0*/  MOV R32, UR6 ;  /* 0x0000000600207c02 */ /* 0x000fc60008000f00 */
[----:B------:R-:W-:Y:S01]  /*29e0*/  IMAD.HI.U32 R14, R15, UR7, RZ ;  /* 0x000000070f0e7c27 */ /* 0x000fe2000f8e00ff */
[----:B------:R-:W-:Y:S02]  /*29f0*/  R2UR UR10, R38 ;  /* 0x00000000260a72ca */ /* 0x000fe400000e0000 */
[----:B------:R-:W-:-:S13]  /*2a00*/  R2UR UR11, R39 ;  /* 0x00000000270b72ca */ /* 0x000fda00000e0000 */
[----:B------:R0:W2:Y:S01]  /*2a10*/  LDG.E R42, desc[UR10][R42.64] ;  /* 0x0000000a2a2a7981 */ /* 0x0000a2000c1e1900 */
        /* <DEDUP_REMOVED lines=47> */
[----:B------:R-:W-:-:S04]  /*2d10*/  IADD3 R57, PT, PT, R11, 0x300, RZ ;  /* 0x000003000b397810 */ /* 0x000fc80007ffe0ff */
[----:B0-----:R-:W-:Y:S02]  /*2d20*/  IABS R43, R57 ;  /* 0x00000039002b7213 */ /* 0x001fe40000000000 */
[----:B------:R-:W-:Y:S02]  /*2d30*/  MOV R30, UR6 ;  /* 0x00000006001e7c02 */ /* 0x000fe40008000f00 */
[----:B------:R-:W-:Y:S02]  /*2d40*/  R2UR UR10, R38 ;  /* 0x00000000260a72ca */ /* 0x000fe400000e0000 */
[----:B------:R-:W-:-:S13]  /*2d50*/  R2UR UR11, R39 ;  /* 0x00000000270b72ca */ /* 0x000fda00000e0000 */
[----:B------:R0:W2:Y:S04]  /*2d60*/  LDG.E R40, desc[UR10][R12.64] ;  /* 0x0000000a0c287981 */ /* 0x0000a8000c1e1900 */
[----:B------:R1:W2:Y:S01]  /*2d70*/  LDG.E R41, desc[UR10][R14.64] ;  /* 0x0000000a0e297981 */ /* 0x0002a2000c1e1900 */
        /* <DEDUP_REMOVED lines=17> */
[----:B-1----:R-:W-:-:S05]  /*2e90*/  IADD3 R14, PT, PT, -R12, RZ, RZ ;  /* 0x000000ff0c0e7210 */ /* 0x002fca0007ffe1ff */
        /* <DEDUP_REMOVED lines=9> */
[----:B------:R-:W-:-:S04]  /*2f30*/  @!P4 IADD3 R12, PT, PT, -R12, RZ, RZ ;  /* 0x000000ff0c0cc210 */ /* 0x000fc80007ffe1ff */
        /* <DEDUP_REMOVED lines=18> */
[----:B------:R-:W-:-:S04]  /*3060*/  IMAD.WIDE R12, R13, 0x8, R6 ;  /* 0x000000080d0c7825 */ /* 0x000fc800078e0206 */
[----:B------:R-:W-:Y:S01]  /*3070*/  IMAD.U32 R36, RZ, RZ, UR6 ;  /* 0x00000006ff247e24 */ /* 0x000fe2000f8e00ff */
[----:B------:R-:W-:Y:S01]  /*3080*/  PRMT R57, R29, 0x7770, RZ ;  /* 0x000077701d397816 */ /* 0x000fe200000000ff */
[----:B------:R0:W3:Y:S06]  /*3090*/  LDG.E R43, desc[UR10][R12.64] ;  /* 0x0000000a0c2b7981 */ /* 0x0000ec000c1e1900 */
[----:B------:R-:W5:Y:S02]  /*30a0*/  @P4 LDG.E R15, desc[UR12][R12.64+0x4] ;  /* 0x0000040c0c0f4981 */ /* 0x000f64000c1e1900 */
[----:B-----5:R-:W-:Y:S01]  /*30b0*/  @P4 FMUL R36, R15, UR4 ;  /* 0x000000040f244c20 */ /* 0x020fe20008400000 */
[----:B------:R-:W-:-:S04]  /*30c0*/  IADD3 R15, PT, PT, R11, 0x340, RZ ;  /* 0x000003400b0f7810 */ /* 0x000fc80007ffe0ff */
        /* <DEDUP_REMOVED lines=39> */
[----:B------:R0:W5:Y:S01]  /*3340*/  LDG.E.U16 R12, desc[UR10][R12.64] ;  /* 0x0000000a0c0c7981 */ /* 0x000162000c1e1500 */
[----:B------:R-:W-:-:S04]  /*3350*/  IADD3 R58, PT, PT, R11, 0x380, RZ ;  /* 0x000003800b3a7810 */ /* 0x000fc80007ffe0ff */
[----:B------:R-:W-:Y:S02]  /*3360*/  IABS R29, R58 ;  /* 0x0000003a001d7213 */ /* 0x000fe40000000000 */
[----:B------:R-:W-:Y:S02]  /*3370*/  PRMT R60, R19, 0x7770, RZ ;  /* 0x00007770133c7816 */ /* 0x000fe400000000ff */
[----:B------:R-:W-:Y:S01]  /*3380*/  PRMT R19, R25, 0x7770, RZ ;  /* 0x0000777019137816 */ /* 0x000fe200000000ff */
[----:B------:R-:W-:-:S05]  /*3390*/  IMAD.HI.U32 R25, R29, UR7, RZ ;  /* 0x000000071d197c27 */ /* 0x000fca000f8e00ff */
[----:B------:R-:W-:-:S05]  /*33a0*/  IADD3 R62, PT, PT, -R25, RZ, RZ ;  /* 0x000000ff193e7210 */ /* 0x000fca0007ffe1ff */
[----:B------:R-:W-:-:S05]  /*33b0*/  IMAD R29, R62, UR9, R29 ;  /* 0x000000093e1d7c24 */ /* 0x000fca000f8e021d */
[----:B------:R-:W-:Y:S02]  /*33c0*/  ISETP.LT.U32.AND P4, PT, R29, UR9, PT ;  /* 0x000000091d007c0c */ /* 0x000fe4000bf81070 */
[----:B------:R-:W-:-:S11]  /*33d0*/  IADD3 R11, PT, PT, R11, 0x3c0, RZ ;  /* 0x000003c00b0b7810 */ /* 0x000fd60007ffe0ff */
[----:B------:R-:W-:Y:S01]  /*33e0*/  @!P4 IADD3 R29, PT, PT, R29, -UR9, RZ ;  /* 0x800000091d1dcc10 */ /* 0x000fe2000fffe0ff */
[----:B------:R-:W-:-:S03]  /*33f0*/  @!P4 VIADD R25, R25, 0x1 ;  /* 0x000000011919c836 */ /* 0x000fc60000000000 */
[----:B------:R-:W-:Y:S02]  /*3400*/  ISETP.GE.U32.AND P4, PT, R29, UR9, PT ;  /* 0x000000091d007c0c */ /* 0x000fe4000bf86070 */
[----:B------:R-:W-:-:S05]  /*3410*/  IABS R29, R11 ;  /* 0x0000000b001d7213 */ /* 0x000fca0000000000 */
[----:B0-----:R-:W-:-:S05]  /*3420*/  IMAD.HI.U32 R13, R29, UR7, RZ ;  /* 0x000000071d0d7c27 */ /* 0x001fca000f8e00ff */
[----:B------:R-:W-:-:S05]  /*3430*/  IADD3 R62, PT, PT, -R13, RZ, RZ ;  /* 0x000000ff0d3e7210 */ /* 0x000fca0007ffe1ff */
[----:B------:R-:W-:-:S05]  /*3440*/  IMAD R29, R62, UR9, R29 ;  /* 0x000000093e1d7c24 */ /* 0x000fca000f8e021d */
[----:B------:R-:W-:Y:S02]  /*3450*/  ISETP.LT.U32.AND P6, PT, R29, UR9, PT ;  /* 0x000000091d007c0c */ /* 0x000fe4000bfc1070 */
[----:B------:R-:W-:-:S11]  /*3460*/  @P4 IADD3 R25, PT, PT, R25, 0x1, RZ ;  /* 0x0000000119194810 */ /* 0x000fd60007ffe0ff */
        /* <DEDUP_REMOVED lines=9> */
[----:B------:R-:W-:-:S09]  /*3500*/  SEL R59, R9, R25, !P1 ;  /* 0x00000019093b7207 */ /* 0x000fd20004800000 */
[----:B------:R-:W-:-:S04]  /*3510*/  @!P4 IADD3 R13, PT, PT, -R13, RZ, RZ ;  /* 0x000000ff0d0dc210 */ /* 0x000fc80007ffe1ff */
[----:B------:R-:W-:Y:S02]  /*3520*/  SEL R13, R9, R13, !P1 ;  /* 0x0000000d090d7207 */ /* 0x000fe40004800000 */
        /* <DEDUP_REMOVED lines=17> */
[----:B------:R-:W-:-:S05]  /*3640*/  IADD3 R64, PT, PT, -R13, RZ, RZ ;  /* 0x000000ff0d407210 */ /* 0x000fca0007ffe1ff */
[----:B------:R-:W-:Y:S01]  /*3650*/  IMAD R9, R64, UR45, R11 ;  /* 0x0000002d40097c24 */ /* 0x000fe2000f8e020b */
[----:B------:R-:W-:-:S04]  /*3660*/  PRMT R61, R27, 0x7770, RZ ;  /* 0x000077701b3d7816 */ /* 0x000fc800000000ff */
[----:B------:R-:W-:Y:S02]  /*3670*/  IABS R27, R9 ;  /* 0x00000009001b7213 */ /* 0x000fe40000000000 */
[----:B------:R-:W-:Y:S02]  /*3680*/  PRMT R50, R50, 0x7770, RZ ;  /* 0x0000777032327816 */ /* 0x000fe400000000ff */
[----:B------:R-:W-:Y:S02]  /*3690*/  PRMT R31, R31, 0x7770, RZ ;  /* 0x000077701f1f7816 */ /* 0x000fe400000000ff */
[----:B-----5:R-:W-:-:S04]  /*36a0*/  PRMT R25, R12, 0x7771, RZ ;  /* 0x000077710c197816 */ /* 0x020fc800000000ff */
        /* <DEDUP_REMOVED lines=12> */
[----:B------:R-:W-:Y:S01]  /*3770*/  FMUL R23, R23, UR4 ;  /* 0x0000000417177c20 */ /* 0x000fe20008400000 */
[----:B------:R-:W-:Y:S02]  /*3780*/  PRMT R48, R48, 0x7770, RZ ;  /* 0x0000777030307816 */ /* 0x000fe400000000ff */
[----:B------:R-:W-:-:S07]  /*3790*/  ISETP.NE.AND P5, PT, R50, RZ, PT ;  /* 0x000000ff3200720c */ /* 0x000fce0003fa5270 */
[----:B------:R-:W-:Y:S02]  /*37a0*/  @!P6 IADD3 R65, PT, PT, -R65, RZ, RZ ;  /* 0x000000ff4141e210 */ /* 0x000fe40007ffe1ff */
[----:B------:R-:W-:Y:S01]  /*37b0*/  ISETP.NE.AND P6, PT, R5, RZ, PT ;  /* 0x000000ff0500720c */ /* 0x000fe20003fc5270 */
[----:B------:R-:W-:Y:S01]  /*37c0*/  FMUL R5, R21, UR4 ;  /* 0x0000000415057c20 */ /* 0x000fe20008400000 */
[----:B------:R-:W-:Y:S01]  /*37d0*/  ISETP.NE.AND P1, PT, R31, RZ, PT ;  /* 0x000000ff1f00720c */ /* 0x000fe20003f25270 */
[----:B------:R-:W-:Y:S01]  /*37e0*/  FMUL R31, R35, UR4 ;  /* 0x00000004231f7c20 */ /* 0x000fe20008400000 */
[----:B------:R-:W-:Y:S02]  /*37f0*/  PRMT R49, R49, 0x7770, RZ ;  /* 0x0000777031317816 */ /* 0x000fe400000000ff */
[----:B------:R-:W-:Y:S01]  /*3800*/  FSEL R5, R5, R4, P6 ;  /* 0x0000000405057208 */ /* 0x000fe20003000000 */
[----:B------:R-:W-:Y:S01]  /*3810*/  FMUL R27, R37, UR4 ;  /* 0x00000004251b7c20 */ /* 0x000fe20008400000 */
[----:B------:R-:W-:-:S02]  /*3820*/  ISETP.NE.AND P6, PT, R48, RZ, PT ;  /* 0x000000ff3000720c */ /* 0x000fc40003fc5270 */
[-C--:B------:R-:W-:Y:S02]  /*3830*/  FSEL R29, R23, R4.reuse, P5 ;  /* 0x00000004171d7208 */ /* 0x080fe40002800000 */
[----:B------:R-:W-:Y:S01]  /*3840*/  ISETP.NE.AND P5, PT, R57, RZ, PT ;  /* 0x000000ff3900720c */ /* 0x000fe20003fa5270 */
[----:B------:R-:W-:Y:S01]  /*3850*/  FMUL R25, R33, UR4 ;  /* 0x0000000421197c20 */ /* 0x000fe20008400000 */
[-C--:B------:R-:W-:Y:S01]  /*3860*/  FSEL R31, R31, R4.reuse, P6 ;  /* 0x000000041f1f7208 */ /* 0x080fe20003000000 */
[----:B----4-:R-:W-:Y:S01]  /*3870*/  FMUL R23, R51, UR4 ;  /* 0x0000000433177c20 */ /* 0x010fe20008400000 */
[----:B------:R-:W-:Y:S02]  /*3880*/  ISETP.NE.AND P6, PT, R49, RZ, PT ;  /* 0x000000ff3100720c */ /* 0x000fe40003fc5270 */
[----:B------:R-:W-:Y:S02]  /*3890*/  FSEL R27, R27, R4, P5 ;  /* 0x000000041b1b7208 */ /* 0x000fe40002800000 */
[----:B------:R-:W-:-:S02]  /*38a0*/  ISETP.NE.AND P5, PT, R60, RZ, PT ;  /* 0x000000ff3c00720c */ /* 0x000fc40003fa5270 */
[----:B------:R-:W-:Y:S02]  /*38b0*/  PRMT R17, R17, 0x7770, RZ ;  /* 0x0000777011117816 */ /* 0x000fe400000000ff */
[-C--:B------:R-:W-:Y:S02]  /*38c0*/  FSEL R25, R25, R4.reuse, P6 ;  /* 0x0000000419197208 */ /* 0x080fe40003000000 */
[----:B------:R-:W-:Y:S01]  /*38d0*/  ISETP.NE.AND P6, PT, R19, RZ, PT ;  /* 0x000000ff1300720c */ /* 0x000fe20003fc5270 */
[----:B--2---:R-:W-:Y:S01]  /*38e0*/  FMUL R19, R53, UR4 ;  /* 0x0000000435137c20 */ /* 0x004fe20008400000 */
[----:B------:R-:W-:Y:S02]  /*38f0*/  FSEL R23, R23, R4, P5 ;  /* 0x0000000417177208 */ /* 0x000fe40002800000 */
[----:B------:R-:W-:-:S04]  /*3900*/  ISETP.NE.AND P5, PT, R17, RZ, PT ;  /* 0x000000ff1100720c */ /* 0x000fc80003fa5270 */
[----:B------:R-:W-:Y:S02]  /*3910*/  FSEL R19, R19, R4, P5 ;  /* 0x0000000413137208 */ /* 0x000fe40002800000 */
[----:B------:R-:W-:-:S04]  /*3920*/  ISETP.NE.AND P5, PT, RZ, UR46, PT ;  /* 0x0000002eff007c0c */ /* 0x000fc8000bfa5270 */
[----:B------:R-:W-:Y:S01]  /*3930*/  SEL R65, R0, R65, !P5 ;  /* 0x0000004100417207 */ /* 0x000fe20006800000 */
[----:B------:R-:W-:Y:S01]  /*3940*/  FMUL R21, R52, UR4 ;  /* 0x0000000434157c20 */ /* 0x000fe20008400000 */
[----:B------:R-:W-:Y:S02]  /*3950*/  SEL R59, R59, RZ, P3 ;  /* 0x000000ff3b3b7207 */ /* 0x000fe40001800000 */
[----:B------:R-:W-:Y:S01]  /*3960*/  SEL R35, R13, RZ, P3 ;  /* 0x000000ff0d237207 */ /* 0x000fe20001800000 */
[----:B------:R-:W-:Y:S01]  /*3970*/  IMAD.MOV R52, RZ, RZ, -R65 ;  /* 0x000000ffff347224 */ /* 0x000fe200078e0a41 */
[----:B------:R-:W-:Y:S01]  /*3980*/  SEL R62, R62, RZ, P2 ;  /* 0x000000ff3e3e7207 */ /* 0x000fe20001000000 */
[----:B------:R-:W-:Y:S01]  /*3990*/  IMAD R59, R59, UR42, RZ ;  /* 0x0000002a3b3b7c24 */ /* 0x000fe2000f8e02ff */
[----:B------:R-:W-:Y:S01]  /*39a0*/  SEL R37, R65, RZ, P2 ;  /* 0x000000ff41257207 */ /* 0x000fe20001000000 */
[----:B------:R-:W-:Y:S01]  /*39b0*/  IMAD R9, R52, UR46, R9 ;  /* 0x0000002e34097c24 */ /* 0x000fe2000f8e0209 */
[----:B------:R-:W-:Y:S01]  /*39c0*/  SEL R63, R63, RZ, P0 ;  /* 0x000000ff3f3f7207 */ /* 0x000fe20000000000 */
[----:B------:R-:W-:-:S02]  /*39d0*/  IMAD R52, R35, UR42, RZ ;  /* 0x0000002a23347c24 */ /* 0x000fc4000f8e02ff */
[----:B------:R-:W-:Y:S01]  /*39e0*/  IMAD R62, R62, UR43, R59 ;  /* 0x0000002b3e3e7c24 */ /* 0x000fe2000f8e023b */
[----:B------:R-:W-:Y:S01]  /*39f0*/  SEL R9, R9, RZ, P0 ;  /* 0x000000ff09097207 */ /* 0x000fe20000000000 */
[----:B------:R-:W-:Y:S02]  /*3a00*/  IMAD R52, R37, UR43, R52 ;  /* 0x0000002b25347c24 */ /* 0x000fe4000f8e0234 */
[----:B------:R-:W-:Y:S02]  /*3a10*/  IMAD R62, R63, UR47, R62 ;  /* 0x0000002f3f3e7c24 */ /* 0x000fe4000f8e023e */
[----:B------:R-:W-:Y:S01]  /*3a20*/  IMAD R9, R9, UR47, R52 ;  /* 0x0000002f09097c24 */ /* 0x000fe2000f8e0234 */
[----:B------:R-:W-:Y:S02]  /*3a30*/  R2UR UR8, R38 ;  /* 0x00000000260872ca */ /* 0x000fe400000e0000 */
[----:B------:R-:W-:Y:S02]  /*3a40*/  LEA.HI R62, R62, R62, RZ, 0x1 ;  /* 0x0000003e3e3e7211 */ /* 0x000fe400078f08ff */
[----:B------:R-:W-:-:S02]  /*3a50*/  R2UR UR9, R39 ;  /* 0x00000000270972ca */ /* 0x000fc400000e0000 */
[----:B------:R-:W-:Y:S02]  /*3a60*/  LEA.HI R9, R9, R9, RZ, 0x1 ;  /* 0x0000000909097211 */ /* 0x000fe400078f08ff */
[----:B------:R-:W-:Y:S02]  /*3a70*/  SHF.R.S32.HI R49, RZ, 0x1, R62 ;  /* 0x00000001ff317819 */ /* 0x000fe4000001143e */
[----:B------:R-:W-:-:S03]  /*3a80*/  SHF.R.S32.HI R9, RZ, 0x1, R9 ;  /* 0x00000001ff097819 */ /* 0x000fc60000011409 */
[----:B------:R-:W-:-:S04]  /*3a90*/  IMAD.WIDE R48, R49, 0x2, R2 ;  /* 0x0000000231307825 */ /* 0x000fc800078e0202 */
[----:B------:R-:W-:Y:S01]  /*3aa0*/  IMAD.WIDE R2, R9, 0x2, R2 ;  /* 0x0000000209027825 */ /* 0x000fe200078e0202 */
[----:B------:R0:W2:Y:S04]  /*3ab0*/  LDG.E.U16 R33, desc[UR8][R48.64] ;  /* 0x0000000830217981 */ /* 0x0000a8000c1e1500 */
[----:B------:R-:W4:Y:S01]  /*3ac0*/  LDG.E.U16 R37, desc[UR8][R2.64] ;  /* 0x0000000802257981 */ /* 0x000f22000c1e1500 */
[----:B------:R-:W-:Y:S02]  /*3ad0*/  LEA.HI R15, R15, R15, RZ, 0x1 ;  /* 0x0000000f0f0f7211 */ /* 0x000fe400078f08ff */
[----:B------:R-:W-:Y:S02]  /*3ae0*/  @P4 R2UR UR10, R38 ;  /* 0x00000000260a42ca */ /* 0x000fe400000e0000 */
[----:B------:R-:W-:-:S02]  /*3af0*/  @P4 R2UR UR11, R39 ;  /* 0x00000000270b42ca */ /* 0x000fc400000e0000 */
[----:B------:R-:W-:Y:S02]  /*3b00*/  SHF.R.S32.HI R15, RZ, 0x1, R15 ;  /* 0x00000001ff0f7819 */ /* 0x000fe4000001140f */
[----:B------:R-:W-:Y:S02]  /*3b10*/  LEA.HI R58, R58, R58, RZ, 0x1 ;  /* 0x0000003a3a3a7211 */ /* 0x000fe400078f08ff */
[----:B------:R-:W-:Y:S01]  /*3b20*/  R2UR UR12, R38 ;  /* 0x00000000260c72ca */ /* 0x000fe200000e0000 */
[----:B0-----:R-:W-:Y:S01]  /*3b30*/  IMAD.WIDE R48, R15, 0x8, R6 ;  /* 0x000000080f307825 */ /* 0x001fe200078e0206 */
[----:B------:R-:W-:Y:S02]  /*3b40*/  R2UR UR13, R39 ;  /* 0x00000000270d72ca */ /* 0x000fe400000e0000 */
[----:B------:R-:W-:Y:S02]  /*3b50*/  PRMT R14, R14, 0x7770, RZ ;  /* 0x000077700e0e7816 */ /* 0x000fe400000000ff */
[----:B------:R-:W-:Y:S01]  /*3b60*/  SHF.R.S32.HI R51, RZ, 0x1, R58 ;  /* 0x00000001ff337819 */ /* 0x000fe2000001143a */
[----:B------:R-:W5:Y:S01]  /*3b70*/  @P4 LDG.E R15, desc[UR10][R48.64+0x4] ;  /* 0x0000040a300f4981 */ /* 0x000f62000c1e1900 */
[----:B------:R-:W-:-:S02]  /*3b80*/  LEA.HI R11, R11, R11, RZ, 0x1 ;  /* 0x0000000b0b0b7211 */ /* 0x000fc400078f08ff */
[----:B------:R-:W-:Y:S01]  /*3b90*/  ISETP.NE.AND P2, PT, R14, RZ, PT ;  /* 0x000000ff0e00720c */ /* 0x000fe20003f45270 */
[----:B------:R-:W-:Y:S01]  /*3ba0*/  IMAD.WIDE R50, R51, 0x8, R6 ;  /* 0x0000000833327825 */ /* 0x000fe200078e0206 */
[----:B------:R-:W5:Y:S01]  /*3bb0*/  LDG.E R14, desc[UR8][R48.64] ;  /* 0x00000008300e7981 */ /* 0x000f62000c1e1900 */
[----:B------:R-:W-:-:S03]  /*3bc0*/  SHF.R.S32.HI R11, RZ, 0x1, R11 ;  /* 0x00000001ff0b7819 */ /* 0x000fc6000001140b */
[----:B------:R-:W5:Y:S02]  /*3bd0*/  LDG.E R13, desc[UR12][R50.64] ;  /* 0x0000000c320d7981 */ /* 0x000f64000c1e1900 */
[----:B------:R-:W-:-:S05]  /*3be0*/  IMAD.WIDE R6, R11, 0x8, R6 ;  /* 0x000000080b067825 */ /* 0x000fca00078e0206 */
[----:B------:R-:W5:Y:S01]  /*3bf0*/  LDG.E R2, desc[UR8][R6.64] ;  /* 0x0000000806027981 */ /* 0x000f62000c1e1900 */
[----:B--2---:R-:W-:Y:S02]  /*3c00*/  PRMT R0, R33, 0x7771, RZ ;  /* 0x0000777121007816 */ /* 0x004fe400000000ff */
[----:B----4-:R-:W-:Y:S02]  /*3c10*/  PRMT R9, R37, 0x7771, RZ ;  /* 0x0000777125097816 */ /* 0x010fe400000000ff */
[----:B------:R-:W-:Y:S02]  /*3c20*/  ISETP.NE.AND P5, PT, R0, RZ, PT ;  /* 0x000000ff0000720c */ /* 0x000fe40003fa5270 */
[----:B------:R-:W-:-:S11]  /*3c30*/  ISETP.NE.AND P0, PT, R9, RZ, PT ;  /* 0x000000ff0900720c */ /* 0x000fd60003f05270 */
[C---:B------:R-:W-:Y:S02]  /*3c40*/  @P5 R2UR UR14, R38.reuse ;  /* 0x00000000260e52ca */ /* 0x040fe400000e0000 */
[C---:B------:R-:W-:Y:S02]  /*3c50*/  @P5 R2UR UR15, R39.reuse ;  /* 0x00000000270f52ca */ /* 0x040fe400000e0000 */
[----:B------:R-:W-:Y:S02]  /*3c60*/  @P0 R2UR UR10, R38 ;  /* 0x00000000260a02ca */ /* 0x000fe400000e0000 */
[----:B------:R-:W-:-:S09]  /*3c70*/  @P0 R2UR UR11, R39 ;  /* 0x00000000270b02ca */ /* 0x000fd200000e0000 */
[----:B------:R-:W2:Y:S04]  /*3c80*/  @P5 LDG.E R0, desc[UR14][R50.64+0x4] ;  /* 0x0000040e32005981 */ /* 0x000ea8000c1e1900 */
[----:B------:R0:W4:Y:S01]  /*3c90*/  @P0 LDG.E R9, desc[UR10][R6.64+0x4] ;  /* 0x0000040a06090981 */ /* 0x000122000c1e1900 */
[----:B------:R-:W-:-:S04]  /*3ca0*/  FMNMX3 R3, R5, -INF , R8, !PT ;  /* 0xff80000005037876 */ /* 0x000fc80007800008 */
[----:B------:R-:W-:-:S04]  /*3cb0*/  FMNMX3 R3, R3, R29, R28, !PT ;  /* 0x0000001d03037276 */ /* 0x000fc8000780001c */
[----:B------:R-:W-:-:S04]  /*3cc0*/  FMNMX3 R3, R3, R31, R26, !PT ;  /* 0x0000001f03037276 */ /* 0x000fc8000780001a */
[----:B------:R-:W-:-:S04]  /*3cd0*/  FMNMX3 R3, R3, R27, R24, !PT ;  /* 0x0000001b03037276 */ /* 0x000fc80007800018 */
[----:B------:R-:W-:Y:S02]  /*3ce0*/  FMNMX3 R3, R3, R25, R22, !PT ;  /* 0x0000001903037276 */ /* 0x000fe40007800016 */
[-C--:B------:R-:W-:Y:S02]  /*3cf0*/  FSEL R21, R21, R4.reuse, P6 ;  /* 0x0000000415157208 */ /* 0x080fe40003000000 */
[----:B------:R-:W-:Y:S01]  /*3d00*/  FMNMX3 R3, R3, R23, R20, !PT ;  /* 0x0000001703037276 */ /* 0x000fe20007800014 */
[----:B------:R-:W-:Y:S01]  /*3d10*/  FMUL R17, R54, UR4 ;  /* 0x0000000436117c20 */ /* 0x000fe20008400000 */
[----:B------:R-:W-:Y:S02]  /*3d20*/  ISETP.NE.AND P6, PT, R61, RZ, PT ;  /* 0x000000ff3d00720c */ /* 0x000fe40003fc5270 */
[----:B------:R-:W-:Y:S02]  /*3d30*/  PRMT R56, R56, 0x7770, RZ ;  /* 0x0000777038387816 */ /* 0x000fe400000000ff */
[----:B------:R-:W-:Y:S01]  /*3d40*/  FMNMX3 R3, R3, R21, R18, !PT ;  /* 0x0000001503037276 */ /* 0x000fe20007800012 */
[----:B------:R-:W-:Y:S01]  /*3d50*/  FMUL R35, R42, UR4 ;  /* 0x000000042a237c20 */ /* 0x000fe20008400000 */
[----:B------:R-:W-:-:S02]  /*3d60*/  FSEL R17, R17, R4, P6 ;  /* 0x0000000411117208 */ /* 0x000fc40003000000 */
[----:B------:R-:W-:Y:S02]  /*3d70*/  ISETP.NE.AND P6, PT, R56, RZ, PT ;  /* 0x000000ff3800720c */ /* 0x000fe40003fc5270 */
[----:B0-----:R-:W-:Y:S01]  /*3d80*/  FMNMX3 R6, R3, R19, R16, !PT ;  /* 0x0000001303067276 */ /* 0x001fe20007800010 */
[----:B------:R-:W-:Y:S01]  /*3d90*/  FMUL R3, R40, UR4 ;  /* 0x0000000428037c20 */ /* 0x000fe20008400000 */
[----:B------:R-:W-:Y:S02]  /*3da0*/  PRMT R55, R55, 0x7770, RZ ;  /* 0x0000777037377816 */ /* 0x000fe400000000ff */
[----:B------:R-:W-:Y:S02]  /*3db0*/  FSEL R35, R35, R4, P6 ;  /* 0x0000000423237208 */ /* 0x000fe40003000000 */
[----:B------:R-:W-:Y:S01]  /*3dc0*/  FMNMX3 R6, R6, R17, R10, !PT ;  /* 0x0000001106067276 */ /* 0x000fe2000780000a */
[----:B------:R-:W-:Y:S01]  /*3dd0*/  FMUL R41, R41, UR4 ;  /* 0x0000000429297c20 */ /* 0x000fe20008400000 */
[----:B------:R-:W-:-:S02]  /*3de0*/  ISETP.NE.AND P3, PT, R55, RZ, PT ;  /* 0x000000ff3700720c */ /* 0x000fc40003f65270 */
[-C--:B------:R-:W-:Y:S02]  /*3df0*/  FSEL R40, R3, R4.reuse, P1 ;  /* 0x0000000403287208 */ /* 0x080fe40000800000 */
[----:B------:R-:W-:Y:S02]  /*3e00*/  FMNMX3 R7, R6, R35, R34, !PT ;  /* 0x0000002306077276 */ /* 0x000fe40007800022 */
[----:B------:R-:W-:Y:S01]  /*3e10*/  PRMT R3, R37, 0x7770, RZ ;  /* 0x0000777025037816 */ /* 0x000fe200000000ff */
[----:B---3--:R-:W-:Y:S01]  /*3e20*/  FMUL R43, R43, UR4 ;  /* 0x000000042b2b7c20 */ /* 0x008fe20008400000 */
[----:B------:R-:W-:Y:S02]  /*3e30*/  PRMT R12, R12, 0x7770, RZ ;  /* 0x000077700c0c7816 */ /* 0x000fe400000000ff */
[----:B------:R-:W-:Y:S02]  /*3e40*/  FSEL R49, R41, R4, P3 ;  /* 0x0000000429317208 */ /* 0x000fe40001800000 */
[----:B------:R-:W-:-:S02]  /*3e50*/  FMNMX3 R7, R7, R40, R32, !PT ;  /* 0x0000002807077276 */ /* 0x000fc40007800020 */
[----:B------:R-:W-:Y:S01]  /*3e60*/  ISETP.NE.AND P3, PT, R3, RZ, PT ;  /* 0x000000ff0300720c */ /* 0x000fe20003f65270 */
[----:B-----5:R-:W-:Y:S01]  /*3e70*/  FMUL R41, R14, UR4 ;  /* 0x000000040e297c20 */ /* 0x020fe20008400000 */
[----:B------:R-:W-:Y:S02]  /*3e80*/  ISETP.NE.AND P6, PT, R12, RZ, PT ;  /* 0x000000ff0c00720c */ /* 0x000fe40003fc5270 */
[----:B------:R-:W-:Y:S02]  /*3e90*/  PRMT R33, R33, 0x7770, RZ ;  /* 0x0000777021217816 */ /* 0x000fe400000000ff */
[----:B------:R-:W-:Y:S02]  /*3ea0*/  FSEL R43, R43, R4, P2 ;  /* 0x000000042b2b7208 */ /* 0x000fe40001000000 */
[----:B------:R-:W-:Y:S01]  /*3eb0*/  FMNMX3 R7, R7, R49, R30, !PT ;  /* 0x0000003107077276 */ /* 0x000fe2000780001e */
[----:B------:R-:W-:Y:S01]  /*3ec0*/  FMUL R13, R13, UR4 ;  /* 0x000000040d0d7c20 */ /* 0x000fe20008400000 */
[----:B------:R-:W-:Y:S01]  /*3ed0*/  MOV R42, UR6 ;  /* 0x00000006002a7c02 */ /* 0x000fe20008000f00 */
[----:B------:R-:W-:Y:S01]  /*3ee0*/  @P4 FMUL R42, R15, UR4 ;  /* 0x000000040f2a4c20 */ /* 0x000fe20008400000 */
[----:B------:R-:W-:-:S02]  /*3ef0*/  ISETP.NE.AND P1, PT, R33, RZ, PT ;  /* 0x000000ff2100720c */ /* 0x000fc40003f25270 */
[-C--:B------:R-:W-:Y:S02]  /*3f00*/  FSEL R41, R41, R4.reuse, P6 ;  /* 0x0000000429297208 */ /* 0x080fe40003000000 */
[----:B------:R-:W-:Y:S02]  /*3f10*/  FMNMX3 R7, R7, R43, R36, !PT ;  /* 0x0000002b07077276 */ /* 0x000fe40007800024 */
[----:B------:R-:W-:Y:S02]  /*3f20*/  MOV R48, UR6 ;  /* 0x0000000600307c02 */ /* 0x000fe40008000f00 */
[----:B------:R-:W-:Y:S02]  /*3f30*/  FSEL R37, R13, R4, P1 ;  /* 0x000000040d257208 */ /* 0x000fe40000800000 */
[----:B------:R-:W-:Y:S01]  /*3f40*/  FMNMX3 R7, R7, R41, R42, !PT ;  /* 0x0000002907077276 */ /* 0x000fe2000780002a */
[----:B------:R-:W-:Y:S01]  /*3f50*/  @P3 FMUL R4, R2, UR4 ;  /* 0x0000000402043c20 */ /* 0x000fe20008400000 */
[----:B------:R-:W-:Y:S01]  /*3f60*/  MOV R33, UR6 ;  /* 0x0000000600217c02 */ /* 0x000fe20008000f00 */
[----:B--2---:R-:W-:Y:S01]  /*3f70*/  @P5 FMUL R48, R0, UR4 ;  /* 0x0000000400305c20 */ /* 0x004fe20008400000 */
[----:B----4-:R-:W-:Y:S01]  /*3f80*/  @P0 FMUL R33, R9, UR4 ;  /* 0x0000000409210c20 */ /* 0x010fe20008400000 */
[----:B------:R-:W-:-:S03]  /*3f90*/  UMOV UR4, 0xffffffff ;  /* 0xffffffff00047882 */ /* 0x000fc60000000000 */
[----:B------:R-:W-:-:S04]  /*3fa0*/  FMNMX3 R7, R7, R37, R48, !PT ;  /* 0x0000002507077276 */ /* 0x000fc80007800030 */
        /* <DEDUP_REMOVED lines=16> */
[----:B------:R-:W-:Y:S01]  /*40b0*/  FADD R70, -R7, R8 ;  /* 0x0000000807467221 */ /* 0x000fe20000000100 */
        /* <DEDUP_REMOVED lines=8> */
[----:B------:R-:W-:Y:S01]  /*4140*/  FADD R74, -R7, R28 ;  /* 0x0000001c074a7221 */ /* 0x000fe20000000100 */
[----:B------:R-:W-:Y:S01]  /*4150*/  FADD R3, R19, -12583039 ;  /* 0xcb40007f13037421 */ /* 0x000fe20000000000 */
[C---:B------:R-:W-:Y:S01]  /*4160*/  FADD R6, -R7.reuse, R18 ;  /* 0x0000001207067221 */ /* 0x040fe20000000100 */
[----:B------:R-:W-:Y:S01]  /*4170*/  FADD R50, -R7, R34 ;  /* 0x0000002207327221 */ /* 0x000fe20000000100 */
[----:B------:R-:W-:Y:S01]  /*4180*/  FADD R18, R40, -R7 ;  /* 0x8000000728127221 */ /* 0x000fe20000000000 */
[C---:B------:R-:W-:Y:S01]  /*4190*/  FFMA R5, R68.reuse, 1.4426950216293334961, -R3 ;  /* 0x3fb8aa3b44057823 */ /* 0x040fe20000000803 */
[-C--:B------:R-:W-:Y:S01]  /*41a0*/  FFMA.RM R3, R13, R12.reuse, 12582913 ;  /* 0x4b4000010d037423 */ /* 0x080fe2000000400c */
        /* <DEDUP_REMOVED lines=8> */
[--C-:B------:R-:W-:Y:S01]  /*4230*/  FADD R66, R31, -R7.reuse ;  /* 0x800000071f427221 */ /* 0x100fe20000000000 */
[--C-:B------:R-:W-:Y:S01]  /*4240*/  FADD R62, R27, -R7.reuse ;  /* 0x800000071b3e7221 */ /* 0x100fe20000000000 */
[--C-:B------:R-:W-:Y:S01]  /*4250*/  FADD R2, R23, -R7.reuse ;  /* 0x8000000717027221 */ /* 0x100fe20000000000 */
[--C-:B------:R-:W-:Y:S01]  /*4260*/  FADD R56, R21, -R7.reuse ;  /* 0x8000000715387221 */ /* 0x100fe20000000000 */
[--C-:B------:R-:W-:Y:S01]  /*4270*/  FADD R52, R17, -R7.reuse ;  /* 0x8000000711347221 */ /* 0x100fe20000000000 */
[----:B------:R-:W-:Y:S01]  /*4280*/  FADD R10, -R7, R10 ;  /* 0x0000000a070a7221 */ /* 0x000fe20000000100 */
[--C-:B------:R-:W-:Y:S01]  /*4290*/  FADD R16, R35, -R7.reuse ;  /* 0x8000000723107221 */ /* 0x100fe20000000000 */
[--C-:B------:R-:W-:Y:S01]  /*42a0*/  FADD R20, R49, -R7.reuse ;  /* 0x8000000731147221 */ /* 0x100fe20000000000 */
[--C-:B------:R-:W-:Y:S01]  /*42b0*/  FADD R22, R43, -R7.reuse ;  /* 0x800000072b167221 */ /* 0x100fe20000000000 */
[----:B------:R-:W-:Y:S01]  /*42c0*/  FADD R36, -R7, R36 ;  /* 0x0000002407247221 */ /* 0x000fe20000000100 */
[--C-:B------:R-:W-:Y:S01]  /*42d0*/  FADD R24, R41, -R7.reuse ;  /* 0x8000000729187221 */ /* 0x100fe20000000000 */
        /* <DEDUP_REMOVED lines=34> */
[----:B------:R-:W-:Y:S01]  /*4500*/  FADD R13, R15, -12583039 ;  /* 0xcb40007f0f0d7421 */ /* 0x000fe20000000000 */
[----:B------:R-:W-:Y:S01]  /*4510*/  SHF.L.U32 R7, R7, 0x17, RZ ;  /* 0x0000001707077819 */ /* 0x000fe200000006ff */
[-C--:B------:R-:W-:Y:S01]  /*4520*/  FFMA.RM R9, R9, R12.reuse, 12582913 ;  /* 0x4b40000109097423 */ /* 0x080fe2000000400c */
[-C--:B------:R-:W-:Y:S01]  /*4530*/  FFMA.RM R35, R35, R12.reuse, 12582913 ;  /* 0x4b40000123237423 */ /* 0x080fe2000000400c */
[----:B------:R-:W-:Y:S01]  /*4540*/  FFMA R13, R62, 1.4426950216293334961, -R13 ;  /* 0x3fb8aa3b3e0d7823 */ /* 0x000fe2000000080d */
[----:B------:R-:W-:Y:S01]  /*4550*/  MUFU.EX2 R64, R64 ;  /* 0x0000004000407308 */ /* 0x000fe20000000800 */
[----:B------:R-:W-:Y:S01]  /*4560*/  FADD R21, R9, -12583039 ;  /* 0xcb40007f09157421 */ /* 0x000fe20000000000 */
[-C--:B------:R-:W-:Y:S01]  /*4570*/  FFMA.SAT R37, R8, R11.reuse, 0.5 ;  /* 0x3f00000008257423 */ /* 0x080fe2000000200b */
[----:B------:R-:W-:Y:S01]  /*4580*/  FFMA R62, R62, 1.925963033500011079e-08, R13 ;  /* 0x32a570603e3e7823 */ /* 0x000fe2000000000d */
[-C--:B------:R-:W-:Y:S01]  /*4590*/  FFMA.SAT R13, R4, R11.reuse, 0.5 ;  /* 0x3f000000040d7423 */ /* 0x080fe2000000200b */
[----:B------:R-:W-:Y:S01]  /*45a0*/  FFMA R21, R60, 1.4426950216293334961, -R21 ;  /* 0x3fb8aa3b3c157823 */ /* 0x000fe20000000815 */
[-C--:B------:R-:W-:Y:S01]  /*45b0*/  FFMA.RM R37, R37, R12.reuse, 12582913 ;  /* 0x4b40000125257423 */ /* 0x080fe2000000400c */
[-C--:B------:R-:W-:Y:S01]  /*45c0*/  FFMA.SAT R41, R52, R11.reuse, 0.5 ;  /* 0x3f00000034297423 */ /* 0x080fe2000000200b */
[-C--:B------:R-:W-:Y:S01]  /*45d0*/  FFMA.RM R13, R13, R12.reuse, 12582913 ;  /* 0x4b4000010d0d7423 */ /* 0x080fe2000000400c */
[----:B------:R-:W-:Y:S01]  /*45e0*/  FFMA R60, R60, 1.925963033500011079e-08, R21 ;  /* 0x32a570603c3c7823 */ /* 0x000fe20000000015 */
[----:B------:R-:W-:Y:S01]  /*45f0*/  SHF.L.U32 R9, R9, 0x17, RZ ;  /* 0x0000001709097819 */ /* 0x000fe200000006ff */
[----:B------:R-:W0:Y:S01]  /*4600*/  MUFU.EX2 R21, R68 ;  /* 0x0000004400157308 */ /* 0x000e220000000800 */
[----:B------:R-:W-:Y:S01]  /*4610*/  FADD R23, R13, -12583039 ;  /* 0xcb40007f0d177421 */ /* 0x000fe20000000000 */
[-C--:B------:R-:W-:Y:S01]  /*4620*/  FFMA.RM R41, R41, R12.reuse, 12582913 ;  /* 0x4b40000129297423 */ /* 0x080fe2000000400c */
[-C--:B------:R-:W-:Y:S01]  /*4630*/  FFMA.SAT R43, R10, R11.reuse, 0.5 ;  /* 0x3f0000000a2b7423 */ /* 0x080fe2000000200b */
[----:B------:R-:W-:Y:S01]  /*4640*/  FFMA.SAT R51, R50, R11, 0.5 ;  /* 0x3f00000032337423 */ /* 0x000fe2000000200b */
[C---:B------:R-:W-:Y:S01]  /*4650*/  FFMA R23, R4.reuse, 1.4426950216293334961, -R23 ;  /* 0x3fb8aa3b04177823 */ /* 0x040fe20000000817 */
[----:B------:R-:W-:Y:S01]  /*4660*/  SHF.L.U32 R5, R5, 0x17, RZ ;  /* 0x0000001705057819 */ /* 0x000fe200000006ff */
[-C--:B------:R-:W-:Y:S01]  /*4670*/  FFMA.RM R43, R43, R12.reuse, 12582913 ;  /* 0x4b4000012b2b7423 */ /* 0x080fe2000000400c */
[----:B------:R-:W-:Y:S01]  /*4680*/  MUFU.EX2 R60, R60 ;  /* 0x0000003c003c7308 */ /* 0x000fe20000000800 */
[----:B------:R-:W-:Y:S01]  /*4690*/  FFMA R23, R4, 1.925963033500011079e-08, R23 ;  /* 0x32a5706004177823 */ /* 0x000fe20000000017 */
[----:B------:R-:W-:Y:S01]  /*46a0*/  SHF.L.U32 R4, R19, 0x17, RZ ;  /* 0x0000001713047819 */ /* 0x000fe200000006ff */
[-C--:B------:R-:W-:Y:S01]  /*46b0*/  FFMA.RM R19, R27, R12.reuse, 12582913 ;  /* 0x4b4000011b137423 */ /* 0x080fe2000000400c */
[----:B------:R-:W-:-:S04]  /*46c0*/  FFMA.RM R51, R51, R12, 12582913 ;  /* 0x4b40000133337423 */ /* 0x000fc8000000400c */
[----:B------:R-:W1:Y:S01]  /*46d0*/  MUFU.EX2 R27, R72 ;  /* 0x00000048001b7308 */ /* 0x000e620000000800 */
[----:B0-----:R-:W-:Y:S01]  /*46e0*/  FMUL R4, R4, R21 ;  /* 0x0000001504047220 */ /* 0x001fe20000400000 */
[C---:B------:R-:W-:Y:S01]  /*46f0*/  FADD R21, R19.reuse, -12583039 ;  /* 0xcb40007f13157421 */ /* 0x040fe20000000000 */
[----:B------:R-:W-:-:S03]  /*4700*/  SHF.L.U32 R19, R19, 0x17, RZ ;  /* 0x0000001713137819 */ /* 0x000fc600000006ff */
[C---:B------:R-:W-:Y:S02]  /*4710*/  FFMA R21, R0.reuse, 1.4426950216293334961, -R21 ;  /* 0x3fb8aa3b00157823 */ /* 0x040fe40000000815 */
[----:B------:R-:W-:Y:S02]  /*4720*/  MUFU.EX2 R48, R23 ;  /* 0x0000001700307308 */ /* 0x000fe40000000800 */
[----:B------:R-:W-:Y:S01]  /*4730*/  FFMA R31, R0, 1.925963033500011079e-08, R21 ;  /* 0x32a57060001f7823 */ /* 0x000fe20000000015 */
[----:B------:R-:W-:Y:S01]  /*4740*/  FFMA.SAT R21, R2, R11, 0.5 ;  /* 0x3f00000002157423 */ /* 0x000fe2000000200b */
[----:B------:R-:W-:-:S03]  /*4750*/  FMUL R0, R25, R70 ;  /* 0x0000004619007220 */ /* 0x000fc60000400000 */
[----:B------:R-:W-:Y:S01]  /*4760*/  FFMA.RM R21, R21, R12, 12582913 ;  /* 0x4b40000115157423 */ /* 0x000fe2000000400c */
[----:B------:R-:W0:Y:S03]  /*4770*/  MUFU.EX2 R74, R74 ;  /* 0x0000004a004a7308 */ /* 0x000e260000000800 */
[----:B------:R-:W-:-:S04]  /*4780*/  FADD R25, R21, -12583039 ;  /* 0xcb40007f15197421 */ /* 0x000fc80000000000 */
[C---:B------:R-:W-:Y:S01]  /*4790*/  FFMA R25, R2.reuse, 1.4426950216293334961, -R25 ;  /* 0x3fb8aa3b02197823 */ /* 0x040fe20000000819 */
[----:B------:R-:W2:Y:S03]  /*47a0*/  MUFU.EX2 R66, R66 ;  /* 0x0000004200427308 */ /* 0x000ea60000000800 */
[----:B------:R-:W-:Y:S01]  /*47b0*/  FFMA R29, R2, 1.925963033500011079e-08, R25 ;  /* 0x32a57060021d7823 */ /* 0x000fe20000000019 */
[----:B------:R-:W-:Y:S01]  /*47c0*/  FFMA.SAT R25, R58, R11, 0.5 ;  /* 0x3f0000003a197423 */ /* 0x000fe2000000200b */
[----:B------:R-:W-:Y:S01]  /*47d0*/  IMAD.SHL.U32 R2, R3, 0x800000, RZ ;  /* 0x0080000003027824 */ /* 0x000fe200078e00ff */
[----:B------:R-:W-:Y:S02]  /*47e0*/  SHF.L.U32 R3, R17, 0x17, RZ ;  /* 0x0000001711037819 */ /* 0x000fe400000006ff */
[----:B------:R-:W-:Y:S01]  /*47f0*/  FFMA.RM R25, R25, R12, 12582913 ;  /* 0x4b40000119197423 */ /* 0x000fe2000000400c */
[----:B-1----:R-:W-:Y:S01]  /*4800*/  FMUL R2, R2, R27 ;  /* 0x0000001b02027220 */ /* 0x002fe20000400000 */
[----:B------:R-:W-:Y:S01]  /*4810*/  MUFU.EX2 R29, R29 ;  /* 0x0000001d001d7308 */ /* 0x000fe20000000800 */
[----:B0-----:R-:W-:Y:S01]  /*4820*/  FMUL R3, R3, R74 ;  /* 0x0000004a03037220 */ /* 0x001fe20000400000 */
[----:B------:R-:W-:-:S04]  /*4830*/  FADD R27, R25, -12583039 ;  /* 0xcb40007f191b7421 */ /* 0x000fc80000000000 */
[C---:B------:R-:W-:Y:S01]  /*4840*/  FFMA R27, R58.reuse, 1.4426950216293334961, -R27 ;  /* 0x3fb8aa3b3a1b7823 */ /* 0x040fe2000000081b */
[----:B--2---:R-:W-:Y:S01]  /*4850*/  FMUL R5, R5, R66 ;  /* 0x0000004205057220 */ /* 0x004fe20000400000 */
[----:B------:R-:W-:Y:S02]  /*4860*/  MUFU.EX2 R62, R62 ;  /* 0x0000003e003e7308 */ /* 0x000fe40000000800 */
[----:B------:R-:W-:Y:S01]  /*4870*/  FFMA R58, R58, 1.925963033500011079e-08, R27 ;  /* 0x32a570603a3a7823 */ /* 0x000fe2000000001b */
[----:B------:R-:W-:-:S04]  /*4880*/  FFMA.SAT R27, R56, R11, 0.5 ;  /* 0x3f000000381b7423 */ /* 0x000fc8000000200b */
[----:B------:R-:W-:Y:S01]  /*4890*/  FFMA.RM R27, R27, R12, 12582913 ;  /* 0x4b4000011b1b7423 */ /* 0x000fe2000000400c */
[----:B------:R-:W0:Y:S03]  /*48a0*/  MUFU.EX2 R58, R58 ;  /* 0x0000003a003a7308 */ /* 0x000e260000000800 */
[----:B------:R-:W-:-:S04]  /*48b0*/  FADD R17, R27, -12583039 ;  /* 0xcb40007f1b117421 */ /* 0x000fc80000000000 */
[----:B------:R-:W-:-:S04]  /*48c0*/  FFMA R17, R56, 1.4426950216293334961, -R17 ;  /* 0x3fb8aa3b38117823 */ /* 0x000fc80000000811 */
[----:B------:R-:W-:Y:S01]  /*48d0*/  FFMA R56, R56, 1.925963033500011079e-08, R17 ;  /* 0x32a5706038387823 */ /* 0x000fe20000000011 */
[----:B------:R-:W-:-:S04]  /*48e0*/  FADD R17, R33, -12583039 ;  /* 0xcb40007f21117421 */ /* 0x000fc80000000000 */
[----:B------:R-:W-:-:S04]  /*48f0*/  FFMA R17, R6, 1.4426950216293334961, -R17 ;  /* 0x3fb8aa3b06117823 */ /* 0x000fc80000000811 */
[----:B------:R-:W-:Y:S01]  /*4900*/  FFMA R42, R6, 1.925963033500011079e-08, R17 ;  /* 0x32a57060062a7823 */ /* 0x000fe20000000011 */
[----:B------:R-:W-:Y:S01]  /*4910*/  FMUL R6, R7, R64 ;  /* 0x0000004007067220 */ /* 0x000fe20000400000 */
[----:B------:R-:W-:Y:S01]  /*4920*/  FADD R7, R35, -12583039 ;  /* 0xcb40007f23077421 */ /* 0x000fe20000000000 */
[----:B------:R-:W-:Y:S01]  /*4930*/  SHF.L.U32 R17, R25, 0x17, RZ ;  /* 0x0000001719117819 */ /* 0x000fe200000006ff */
[----:B------:R-:W-:Y:S02]  /*4940*/  FFMA.SAT R25, R18, R11, 0.5 ;  /* 0x3f00000012197423 */ /* 0x000fe4000000200b */
[C---:B------:R-:W-:Y:S01]  /*4950*/  FFMA R7, R54.reuse, 1.4426950216293334961, -R7 ;  /* 0x3fb8aa3b36077823 */ /* 0x040fe20000000807 */
[----:B------:R-:W-:Y:S01]  /*4960*/  MUFU.EX2 R42, R42 ;  /* 0x0000002a002a7308 */ /* 0x000fe20000000800 */
[----:B------:R-:W-:Y:S01]  /*4970*/  FFMA.RM R25, R25, R12, 12582913 ;  /* 0x4b40000119197423 */ /* 0x000fe2000000400c */
[----:B0-----:R-:W-:Y:S01]  /*4980*/  FMUL R17, R17, R58 ;  /* 0x0000003a11117220 */ /* 0x001fe20000400000 */
[----:B------:R-:W-:Y:S01]  /*4990*/  FFMA R54, R54, 1.925963033500011079e-08, R7 ;  /* 0x32a5706036367823 */ /* 0x000fe20000000007 */
[----:B------:R-:W-:-:S02]  /*49a0*/  IMAD.SHL.U32 R7, R15, 0x800000, RZ ;  /* 0x008000000f077824 */ /* 0x000fc400078e00ff */
[----:B------:R-:W-:Y:S02]  /*49b0*/  FADD R15, R37, -12583039 ;  /* 0xcb40007f250f7421 */ /* 0x000fe40000000000 */
[----:B------:R-:W-:Y:S02]  /*49c0*/  FMUL R7, R7, R62 ;  /* 0x0000003e07077220 */ /* 0x000fe40000400000 */
[----:B------:R-:W-:-:S04]  /*49d0*/  FFMA R15, R8, 1.4426950216293334961, -R15 ;  /* 0x3fb8aa3b080f7823 */ /* 0x000fc8000000080f */
[----:B------:R-:W-:Y:S01]  /*49e0*/  FFMA R49, R8, 1.925963033500011079e-08, R15 ;  /* 0x32a5706008317823 */ /* 0x000fe2000000000f */
[----:B------:R-:W-:Y:S01]  /*49f0*/  FMUL R8, R9, R60 ;  /* 0x0000003c09087220 */ /* 0x000fe20000400000 */
[----:B------:R-:W-:Y:S01]  /*4a00*/  FADD R9, R41, -12583039 ;  /* 0xcb40007f29097421 */ /* 0x000fe20000000000 */
[----:B------:R-:W-:Y:S03]  /*4a10*/  MUFU.EX2 R15, R56 ;  /* 0x00000038000f7308 */ /* 0x000fe60000000800 */
[----:B------:R-:W-:-:S04]  /*4a20*/  FFMA R9, R52, 1.4426950216293334961, -R9 ;  /* 0x3fb8aa3b34097823 */ /* 0x000fc80000000809 */
[----:B------:R-:W-:Y:S01]  /*4a30*/  FFMA R52, R52, 1.925963033500011079e-08, R9 ;  /* 0x32a5706034347823 */ /* 0x000fe20000000009 */
[----:B------:R-:W-:Y:S01]  /*4a40*/  SHF.L.U32 R9, R13, 0x17, RZ ;  /* 0x000000170d097819 */ /* 0x000fe200000006ff */
[----:B------:R-:W-:Y:S01]  /*4a50*/  FADD R13, R43, -12583039 ;  /* 0xcb40007f2b0d7421 */ /* 0x000fe20000000000 */
[----:B------:R0:W1:Y:S03]  /*4a60*/  MUFU.EX2 R60, R31 ;  /* 0x0000001f003c7308 */ /* 0x0000660000000800 */
[----:B------:R-:W-:Y:S01]  /*4a70*/  FFMA R13, R10, 1.4426950216293334961, -R13 ;  /* 0x3fb8aa3b0a0d7823 */ /* 0x000fe2000000080d */
[----:B------:R-:W-:-:S03]  /*4a80*/  FMUL R9, R9, R48 ;  /* 0x0000003009097220 */ /* 0x000fc60000400000 */
[----:B------:R-:W-:Y:S01]  /*4a90*/  FFMA R55, R10, 1.925963033500011079e-08, R13 ;  /* 0x32a570600a377823 */ /* 0x000fe2000000000d */
[-C--:B------:R-:W-:Y:S01]  /*4aa0*/  FFMA.SAT R13, R16, R11.reuse, 0.5 ;  /* 0x3f000000100d7423 */ /* 0x080fe2000000200b */
[----:B0-----:R-:W-:-:S03]  /*4ab0*/  FFMA.SAT R31, R22, R11, 0.5 ;  /* 0x3f000000161f7423 */ /* 0x001fc6000000200b */
[-C--:B------:R-:W-:Y:S01]  /*4ac0*/  FFMA.RM R48, R13, R12.reuse, 12582913 ;  /* 0x4b4000010d307423 */ /* 0x080fe2000000400c */
[----:B------:R-:W-:-:S03]  /*4ad0*/  FFMA.RM R31, R31, R12, 12582913 ;  /* 0x4b4000011f1f7423 */ /* 0x000fc6000000400c */
[----:B------:R-:W-:Y:S01]  /*4ae0*/  FADD R13, R48, -12583039 ;  /* 0xcb40007f300d7421 */ /* 0x000fe20000000000 */
[----:B-1----:R-:W-:Y:S01]  /*4af0*/  FMUL R10, R19, R60 ;  /* 0x0000003c130a7220 */ /* 0x002fe20000400000 */
[----:B------:R-:W-:Y:S01]  /*4b00*/  SHF.L.U32 R19, R33, 0x17, RZ ;  /* 0x0000001721137819 */ /* 0x000fe200000006ff */
[C---:B------:R-:W-:Y:S01]  /*4b10*/  FADD R33, R31.reuse, -12583039 ;  /* 0xcb40007f1f217421 */ /* 0x040fe20000000000 */
[C---:B------:R-:W-:Y:S01]  /*4b20*/  FFMA R13, R16.reuse, 1.4426950216293334961, -R13 ;  /* 0x3fb8aa3b100d7823 */ /* 0x040fe2000000080d */
[----:B------:R-:W-:Y:S02]  /*4b30*/  SHF.L.U32 R31, R31, 0x17, RZ ;  /* 0x000000171f1f7819 */ /* 0x000fe400000006ff */
[----:B------:R-:W-:Y:S01]  /*4b40*/  FMUL R19, R19, R42 ;  /* 0x0000002a13137220 */ /* 0x000fe20000400000 */
[----:B------:R-:W-:Y:S01]  /*4b50*/  FFMA R53, R16, 1.925963033500011079e-08, R13 ;  /* 0x32a5706010357823 */ /* 0x000fe2000000000d */
[----:B------:R-:W-:Y:S01]  /*4b60*/  FADD R13, R51, -12583039 ;  /* 0xcb40007f330d7421 */ /* 0x000fe20000000000 */
[----:B------:R-:W-:Y:S01]  /*4b70*/  IMAD.SHL.U32 R16, R21, 0x800000, RZ ;  /* 0x0080000015107824 */ /* 0x000fe200078e00ff */
[----:B------:R-:W-:Y:S01]  /*4b80*/  MUFU.EX2 R42, R49 ;  /* 0x00000031002a7308 */ /* 0x000fe20000000800 */
[----:B------:R-:W-:Y:S01]  /*4b90*/  FFMA R33, R22, 1.4426950216293334961, -R33 ;  /* 0x3fb8aa3b16217823 */ /* 0x000fe20000000821 */
[----:B------:R-:W-:Y:S01]  /*4ba0*/  FFMA R13, R50, 1.4426950216293334961, -R13 ;  /* 0x3fb8aa3b320d7823 */ /* 0x000fe2000000080d */
[----:B------:R-:W-:Y:S01]  /*4bb0*/  FMUL R16, R16, R29 ;  /* 0x0000001d10107220 */ /* 0x000fe20000400000 */
[----:B------:R-:W-:Y:S01]  /*4bc0*/  FFMA.SAT R29, R34, R11, 0.5 ;  /* 0x3f000000221d7423 */ /* 0x000fe2000000200b */
[----:B------:R-:W-:Y:S01]  /*4bd0*/  SHF.L.U32 R51, R51, 0x17, RZ ;  /* 0x0000001733337819 */ /* 0x000fe200000006ff */
[----:B------:R-:W-:Y:S01]  /*4be0*/  FFMA R57, R50, 1.925963033500011079e-08, R13 ;  /* 0x32a5706032397823 */ /* 0x000fe2000000000d */
[----:B------:R-:W-:Y:S01]  /*4bf0*/  FADD R13, R25, -12583039 ;  /* 0xcb40007f190d7421 */ /* 0x000fe20000000000 */
[----:B------:R-:W-:Y:S01]  /*4c00*/  MUFU.EX2 R21, R54 ;  /* 0x0000003600157308 */ /* 0x000fe20000000800 */
[----:B------:R-:W-:Y:S01]  /*4c10*/  FFMA.RM R29, R29, R12, 12582913 ;  /* 0x4b4000011d1d7423 */ /* 0x000fe2000000400c */
[----:B------:R-:W-:Y:S01]  /*4c20*/  SHF.L.U32 R25, R25, 0x17, RZ ;  /* 0x0000001719197819 */ /* 0x000fe200000006ff */
[----:B------:R-:W-:-:S04]  /*4c30*/  FFMA R13, R18, 1.4426950216293334961, -R13 ;  /* 0x3fb8aa3b120d7823 */ /* 0x000fc8000000080d */
[----:B------:R-:W-:Y:S01]  /*4c40*/  FFMA R50, R18, 1.925963033500011079e-08, R13 ;  /* 0x32a5706012327823 */ /* 0x000fe2000000000d */
[----:B------:R-:W-:Y:S01]  /*4c50*/  FFMA.SAT R13, R40, R11, 0.5 ;  /* 0x3f000000280d7423 */ /* 0x000fe2000000200b */
[----:B------:R-:W-:Y:S01]  /*4c60*/  SHF.L.U32 R18, R27, 0x17, RZ ;  /* 0x000000171b127819 */ /* 0x000fe200000006ff */
[----:B------:R-:W-:Y:S02]  /*4c70*/  MUFU.EX2 R53, R53 ;  /* 0x0000003500357308 */ /* 0x000fe40000000800 */
[----:B------:R-:W-:Y:S02]  /*4c80*/  FFMA.RM R13, R13, R12, 12582913 ;  /* 0x4b4000010d0d7423 */ /* 0x000fe4000000400c */
[----:B------:R-:W-:Y:S02]  /*4c90*/  FMUL R18, R18, R15 ;  /* 0x0000000f12127220 */ /* 0x000fe40000400000 */
[C---:B------:R-:W-:Y:S01]  /*4ca0*/  FADD R15, R13.reuse, -12583039 ;  /* 0xcb40007f0d0f7421 */ /* 0x040fe20000000000 */
[----:B------:R-:W-:Y:S01]  /*4cb0*/  SHF.L.U32 R13, R13, 0x17, RZ ;  /* 0x000000170d0d7819 */ /* 0x000fe200000006ff */
[----:B------:R-:W0:Y:S02]  /*4cc0*/  MUFU.EX2 R50, R50 ;  /* 0x0000003200327308 */ /* 0x000e240000000800 */
[----:B------:R-:W-:-:S04]  /*4cd0*/  FFMA R15, R40, 1.4426950216293334961, -R15 ;  /* 0x3fb8aa3b280f7823 */ /* 0x000fc8000000080f */
[----:B------:R-:W-:Y:S01]  /*4ce0*/  FFMA R40, R40, 1.925963033500011079e-08, R15 ;  /* 0x32a5706028287823 */ /* 0x000fe2000000000f */
[----:B------:R-:W-:-:S04]  /*4cf0*/  FFMA.SAT R15, R20, R11, 0.5 ;  /* 0x3f000000140f7423 */ /* 0x000fc8000000200b */
[----:B------:R-:W-:Y:S01]  /*4d00*/  FFMA.RM R15, R15, R12, 12582913 ;  /* 0x4b4000010f0f7423 */ /* 0x000fe2000000400c */
[----:B------:R-:W1:Y:S03]  /*4d10*/  MUFU.EX2 R40, R40 ;  /* 0x0000002800287308 */ /* 0x000e660000000800 */
[C---:B------:R-:W-:Y:S01]  /*4d20*/  FADD R23, R15.reuse, -12583039 ;  /* 0xcb40007f0f177421 */ /* 0x040fe20000000000 */
[----:B------:R-:W-:Y:S02]  /*4d30*/  IMAD.SHL.U32 R15, R15, 0x800000, RZ ;  /* 0x008000000f0f7824 */ /* 0x000fe400078e00ff */
[----:B0-----:R-:W-:Y:S01]  /*4d40*/  FMUL R25, R25, R50 ;  /* 0x0000003219197220 */ /* 0x001fe20000400000 */
[----:B------:R-:W-:-:S04]  /*4d50*/  FFMA R23, R20, 1.4426950216293334961, -R23 ;  /* 0x3fb8aa3b14177823 */ /* 0x000fc80000000817 */
[----:B------:R-:W-:Y:S01]  /*4d60*/  FFMA R27, R20, 1.925963033500011079e-08, R23 ;  /* 0x32a57060141b7823 */ /* 0x000fe20000000017 */
[----:B------:R-:W-:Y:S01]  /*4d70*/  FADD R23, R29, -12583039 ;  /* 0xcb40007f1d177421 */ /* 0x000fe20000000000 */
[----:B------:R-:W-:Y:S01]  /*4d80*/  IMAD.SHL.U32 R20, R35, 0x800000, RZ ;  /* 0x0080000023147824 */ /* 0x000fe200078e00ff */
[----:B------:R-:W-:Y:S01]  /*4d90*/  SHF.L.U32 R29, R29, 0x17, RZ ;  /* 0x000000171d1d7819 */ /* 0x000fe200000006ff */
[----:B------:R1:W-:Y:S01]  /*4da0*/  MUFU.EX2 R50, R27 ;  /* 0x0000001b00327308 */ /* 0x0003e20000000800 */
[----:B------:R-:W-:Y:S01]  /*4db0*/  FFMA R23, R34, 1.4426950216293334961, -R23 ;  /* 0x3fb8aa3b22177823 */ /* 0x000fe20000000817 */
[----:B------:R-:W-:Y:S01]  /*4dc0*/  FMUL R20, R20, R21 ;  /* 0x0000001514147220 */ /* 0x000fe20000400000 */
[----:B------:R-:W-:Y:S02]  /*4dd0*/  SHF.L.U32 R21, R37, 0x17, RZ ;  /* 0x0000001725157819 */ /* 0x000fe400000006ff */
[----:B------:R-:W-:-:S03]  /*4de0*/  FFMA R37, R34, 1.925963033500011079e-08, R23 ;  /* 0x32a5706022257823 */ /* 0x000fc60000000017 */
[----:B------:R-:W0:Y:S01]  /*4df0*/  MUFU.EX2 R23, R52 ;  /* 0x0000003400177308 */ /* 0x000e220000000800 */
[----:B------:R-:W-:Y:S01]  /*4e00*/  FMUL R21, R21, R42 ;  /* 0x0000002a15157220 */ /* 0x000fe20000400000 */
[----:B------:R-:W-:Y:S01]  /*4e10*/  FFMA R42, R22, 1.925963033500011079e-08, R33 ;  /* 0x32a57060162a7823 */ /* 0x000fe20000000021 */
[----:B------:R-:W-:Y:S01]  /*4e20*/  FFMA.SAT R33, R36, R11, 0.5 ;  /* 0x3f00000024217423 */ /* 0x000fe2000000200b */
[----:B------:R-:W-:Y:S01]  /*4e30*/  SHF.L.U32 R22, R41, 0x17, RZ ;  /* 0x0000001729167819 */ /* 0x000fe200000006ff */
[----:B-1----:R-:W-:Y:S02]  /*4e40*/  FMUL R27, R13, R40 ;  /* 0x000000280d1b7220 */ /* 0x002fe40000400000 */
[----:B------:R-:W-:Y:S01]  /*4e50*/  FFMA.RM R33, R33, R12, 12582913 ;  /* 0x4b40000121217423 */ /* 0x000fe2000000400c */
[----:B------:R1:W2:Y:S03]  /*4e60*/  MUFU.EX2 R34, R55 ;  /* 0x0000003700227308 */ /* 0x0002a60000000800 */
[----:B------:R-:W-:-:S04]  /*4e70*/  FADD R35, R33, -12583039 ;  /* 0xcb40007f21237421 */ /* 0x000fc80000000000 */
[----:B------:R-:W-:Y:S01]  /*4e80*/  FFMA R35, R36, 1.4426950216293334961, -R35 ;  /* 0x3fb8aa3b24237823 */ /* 0x000fe20000000823 */
[----:B------:R-:W3:Y:S01]  /*4e90*/  MUFU.EX2 R54, R37 ;  /* 0x0000002500367308 */ /* 0x000ee20000000800 */
[----:B0-----:R-:W-:Y:S01]  /*4ea0*/  FMUL R22, R22, R23 ;  /* 0x0000001716167220 */ /* 0x001fe20000400000 */
[----:B------:R-:W-:Y:S01]  /*4eb0*/  SHF.L.U32 R23, R43, 0x17, RZ ;  /* 0x000000172b177819 */ /* 0x000fe200000006ff */
[----:B------:R-:W-:Y:S01]  /*4ec0*/  FFMA R43, R36, 1.925963033500011079e-08, R35 ;  /* 0x32a57060242b7823 */ /* 0x000fe20000000023 */
[-C--:B------:R-:W-:Y:S01]  /*4ed0*/  FFMA.SAT R35, R24, R11.reuse, 0.5 ;  /* 0x3f00000018237423 */ /* 0x080fe2000000200b */
[----:B-1----:R-:W-:-:S03]  /*4ee0*/  FFMA.SAT R55, R32, R11, 0.5 ;  /* 0x3f00000020377423 */ /* 0x002fc6000000200b */
[----:B------:R-:W0:Y:S01]  /*4ef0*/  MUFU.EX2 R36, R57 ;  /* 0x0000003900247308 */ /* 0x000e220000000800 */
[----:B--2---:R-:W-:Y:S01]  /*4f00*/  FMUL R23, R23, R34 ;  /* 0x0000002217177220 */ /* 0x004fe20000400000 */
[----:B------:R-:W-:-:S04]  /*4f10*/  FFMA.RM R34, R35, R12, 12582913 ;  /* 0x4b40000123227423 */ /* 0x000fc8000000400c */
[----:B------:R-:W-:Y:S02]  /*4f20*/  FADD R35, R34, -12583039 ;  /* 0xcb40007f22237421 */ /* 0x000fe40000000000 */
[----:B------:R-:W1:Y:S01]  /*4f30*/  MUFU.EX2 R42, R42 ;  /* 0x0000002a002a7308 */ /* 0x000e620000000800 */
[----:B---3--:R-:W-:Y:S01]  /*4f40*/  FMUL R29, R29, R54 ;  /* 0x000000361d1d7220 */ /* 0x008fe20000400000 */
[----:B------:R-:W-:-:S04]  /*4f50*/  FFMA R35, R24, 1.4426950216293334961, -R35 ;  /* 0x3fb8aa3b18237823 */ /* 0x000fc80000000823 */
[----:B------:R-:W-:Y:S01]  /*4f60*/  FFMA R49, R24, 1.925963033500011079e-08, R35 ;  /* 0x32a5706018317823 */ /* 0x000fe20000000023 */
[----:B------:R-:W-:Y:S01]  /*4f70*/  FFMA.SAT R35, R26, R11, 0.5 ;  /* 0x3f0000001a237423 */ /* 0x000fe2000000200b */
[----:B------:R-:W-:Y:S01]  /*4f80*/  IMAD.SHL.U32 R24, R48, 0x800000, RZ ;  /* 0x0080000030187824 */ /* 0x000fe200078e00ff */
[----:B------:R-:W2:Y:S02]  /*4f90*/  MUFU.EX2 R56, R43 ;  /* 0x0000002b00387308 */ /* 0x000ea40000000800 */
[----:B------:R-:W-:Y:S01]  /*4fa0*/  FFMA.RM R35, R35, R12, 12582913 ;  /* 0x4b40000123237423 */ /* 0x000fe2000000400c */
[----:B------:R-:W-:-:S03]  /*4fb0*/  FMUL R24, R24, R53 ;  /* 0x0000003518187220 */ /* 0x000fc60000400000 */
[----:B------:R-:W-:Y:S02]  /*4fc0*/  FADD R41, R35, -12583039 ;  /* 0xcb40007f23297421 */ /* 0x000fe40000000000 */
[----:B------:R-:W3:Y:S02]  /*4fd0*/  MUFU.EX2 R58, R49 ;  /* 0x00000031003a7308 */ /* 0x000ee40000000800 */
[----:B------:R-:W-:-:S04]  /*4fe0*/  FFMA R41, R26, 1.4426950216293334961, -R41 ;  /* 0x3fb8aa3b1a297823 */ /* 0x000fc80000000829 */
[----:B------:R-:W-:Y:S01]  /*4ff0*/  FFMA R48, R26, 1.925963033500011079e-08, R41 ;  /* 0x32a570601a307823 */ /* 0x000fe20000000029 */
[----:B------:R-:W-:Y:S01]  /*5000*/  FFMA.SAT R41, R30, R11, 0.5 ;  /* 0x3f0000001e297423 */ /* 0x000fe2000000200b */
[----:B0-----:R-:W-:-:S03]  /*5010*/  FMUL R26, R51, R36 ;  /* 0x00000024331a7220 */ /* 0x001fc60000400000 */
[----:B------:R-:W-:Y:S01]  /*5020*/  FFMA.RM R36, R41, R12, 12582913 ;  /* 0x4b40000129247423 */ /* 0x000fe2000000400c */
[----:B------:R-:W-:Y:S03]  /*5030*/  MUFU.EX2 R48, R48 ;  /* 0x0000003000307308 */ /* 0x000fe60000000800 */
        /* <DEDUP_REMOVED lines=8> */
[----:B------:R-:W-:-:S03]  /*50c0*/  FFMA.SAT R53, R14, R11, 0.5 ;  /* 0x3f0000000e357423 */ /* 0x000fc6000000200b */
[----:B------:R-:W-:Y:S01]  /*50d0*/  MUFU.EX2 R37, R52 ;  /* 0x0000003400257308 */ /* 0x000fe20000000800 */
[-C--:B------:R-:W-:Y:S01]  /*50e0*/  FFMA.RM R11, R53, R12.reuse, 12582913 ;  /* 0x4b400001350b7423 */ /* 0x080fe2000000400c */
[----:B------:R-:W-:-:S03]  /*50f0*/  FFMA.RM R12, R55, R12, 12582913 ;  /* 0x4b400001370c7423 */ /* 0x000fc6000000400c */
[----:B------:R-:W-:-:S04]  /*5100*/  FADD R53, R11, -12583039 ;  /* 0xcb40007f0b357421 */ /* 0x000fc80000000000 */
[----:B------:R-:W-:-:S04]  /*5110*/  FFMA R53, R14, 1.4426950216293334961, -R53 ;  /* 0x3fb8aa3b0e357823 */ /* 0x000fc80000000835 */
[----:B------:R-:W-:Y:S01]  /*5120*/  FFMA R14, R14, 1.925963033500011079e-08, R53 ;  /* 0x32a570600e0e7823 */ /* 0x000fe20000000035 */
[----:B------:R-:W-:-:S03]  /*5130*/  FADD R53, RZ, R4 ;  /* 0x00000004ff357221 */ /* 0x000fc60000000000 */
[----:B------:R-:W-:Y:S01]  /*5140*/  MUFU.EX2 R43, R14 ;  /* 0x0000000e002b7308 */ /* 0x000fe20000000800 */
        /* <DEDUP_REMOVED lines=16> */
[C---:B------:R-:W-:Y:S01]  /*5250*/  FADD R15, R12.reuse, -12583039 ;  /* 0xcb40007f0c0f7421 */ /* 0x040fe20000000000 */
[----:B------:R-:W0:Y:S01]  /*5260*/  MUFU.EX2 R50, R51 ;  /* 0x0000003300327308 */ /* 0x000e220000000800 */
[----:B------:R-:W-:Y:S01]  /*5270*/  FADD R30, R13, R22 ;  /* 0x000000160d1e7221 */ /* 0x000fe20000000000 */
[----:B------:R-:W-:-:S03]  /*5280*/  SHF.L.U32 R12, R12, 0x17, RZ ;  /* 0x000000170c0c7819 */ /* 0x000fc600000006ff */
[----:B------:R-:W-:-:S04]  /*5290*/  FADD R13, R30, R23 ;  /* 0x000000171e0d7221 */ /* 0x000fc80000000000 */
[----:B------:R-:W-:-:S04]  /*52a0*/  FADD R13, R13, R24 ;  /* 0x000000180d0d7221 */ /* 0x000fc80000000000 */
[----:B------:R-:W-:-:S04]  /*52b0*/  FADD R30, R13, R26 ;  /* 0x0000001a0d1e7221 */ /* 0x000fc80000000000 */
[----:B------:R-:W-:Y:S01]  /*52c0*/  FADD R40, R30, R25 ;  /* 0x000000191e287221 */ /* 0x000fe20000000000 */
[----:B-1----:R-:W-:Y:S01]  /*52d0*/  FMUL R30, R31, R42 ;  /* 0x0000002a1f1e7220 */ /* 0x002fe20000400000 */
[----:B------:R-:W-:Y:S01]  /*52e0*/  SHF.L.U32 R31, R33, 0x17, RZ ;  /* 0x00000017211f7819 */ /* 0x000fe200000006ff */
[----:B------:R-:W-:Y:S01]  /*52f0*/  FFMA R33, R32, 1.4426950216293334961, -R15 ;  /* 0x3fb8aa3b20217823 */ /* 0x000fe2000000080f */
[----:B------:R-:W-:Y:S01]  /*5300*/  FADD R13, R40, R27 ;  /* 0x0000001b280d7221 */ /* 0x000fe20000000000 */
[----:B------:R-:W-:Y:S02]  /*5310*/  IMAD.SHL.U32 R15, R34, 0x800000, RZ ;  /* 0x00800000220f7824 */ /* 0x000fe400078e00ff */
[----:B--2---:R-:W-:Y:S01]  /*5320*/  FMUL R31, R31, R56 ;  /* 0x000000381f1f7220 */ /* 0x004fe20000400000 */
[----:B------:R-:W-:-:S04]  /*5330*/  FADD R40, R13, R28 ;  /* 0x0000001c0d287221 */ /* 0x000fc80000000000 */
[----:B------:R-:W-:Y:S01]  /*5340*/  FADD R13, R40, R29 ;  /* 0x0000001d280d7221 */ /* 0x000fe20000000000 */
[----:B------:R-:W-:Y:S01]  /*5350*/  FFMA R40, R32, 1.925963033500011079e-08, R33 ;  /* 0x32a5706020287823 */ /* 0x000fe20000000021 */
[----:B------:R-:W-:Y:S01]  /*5360*/  SHF.L.U32 R33, R36, 0x17, RZ ;  /* 0x0000001724217819 */ /* 0x000fe200000006ff */
[----:B------:R-:W-:Y:S02]  /*5370*/  IMAD.SHL.U32 R36, R11, 0x800000, RZ ;  /* 0x008000000b247824 */ /* 0x000fe400078e00ff */
[----:B------:R-:W-:Y:S01]  /*5380*/  FADD R34, R13, R30 ;  /* 0x0000001e0d227221 */ /* 0x000fe20000000000 */
[----:B------:R-:W-:Y:S01]  /*5390*/  SHF.L.U32 R13, R35, 0x17, RZ ;  /* 0x00000017230d7819 */ /* 0x000fe200000006ff */
[----:B---3--:R-:W-:Y:S01]  /*53a0*/  FMUL R35, R15, R58 ;  /* 0x0000003a0f237220 */ /* 0x008fe20000400000 */
[----:B0-----:R-:W-:Y:S01]  /*53b0*/  FMUL R33, R33, R50 ;  /* 0x0000003221217220 */ /* 0x001fe20000400000 */
[----:B------:R-:W-:Y:S01]  /*53c0*/  FADD R32, R34, R31 ;  /* 0x0000001f22207221 */ /* 0x000fe20000000000 */
[----:B------:R-:W0:Y:S01]  /*53d0*/  MUFU.EX2 R15, R40 ;  /* 0x00000028000f7308 */ /* 0x000e220000000800 */
[----:B------:R-:W-:Y:S01]  /*53e0*/  FMUL R34, R13, R48 ;  /* 0x000000300d227220 */ /* 0x000fe20000400000 */
[----:B------:R-:W-:Y:S01]  /*53f0*/  FMUL R36, R36, R43 ;  /* 0x0000002b24247220 */ /* 0x000fe20000400000 */
        /* <DEDUP_REMOVED lines=18> */
.L_x_16010:
        /* <DEDUP_REMOVED lines=12> */
[----:B0-----:R-:W-:Y:S05]  /*55e0*/  CALL.REL.NOINC `($__internal_255_$__cuda_sm3x_div_rn_noftz_f32_slowpath) ;  /* 0x00000040002c7944 */ /* 0x001fea0003c00000 */
[----:B------:R-:W-:-:S07]  /*55f0*/  MOV R12, R4 ;  /* 0x00000004000c7202 */ /* 0x000fce0000000f00 */
.L_x_15935:
[----:B------:R-:W-:Y:S05]  /*5600*/  BSYNC.RECONVERGENT B3 ;  /* 0x0000000000037941 */ /* 0x000fea0003800200 */
.L_x_15934:
        /* <DEDUP_REMOVED lines=12> */
[----:B0-----:R-:W-:Y:S05]  /*56d0*/  CALL.REL.NOINC `($__internal_255_$__cuda_sm3x_div_rn_noftz_f32_slowpath) ;  /* 0x0000003c00f07944 */ /* 0x001fea0003c00000 */
[----:B------:R-:W-:-:S07]  /*56e0*/  MOV R13, R4 ;  /* 0x00000004000d7202 */ /* 0x000fce0000000f00 */
.L_x_15937:
[----:B------:R-:W-:Y:S05]  /*56f0*/  BSYNC.RECONVERGENT B3 ;  /* 0x0000000000037941 */ /* 0x000fea0003800200 */
.L_x_15936:
        /* <DEDUP_REMOVED lines=12> */
[----:B0-----:R-:W-:Y:S05]  /*57c0*/  CALL.REL.NOINC `($__internal_255_$__cuda_sm3x_div_rn_noftz_f32_slowpath) ;  /* 0x0000003c00b47944 */ /* 0x001fea0003c00000 */
[----:B------:R-:W-:-:S07]  /*57d0*/  MOV R14, R4 ;  /* 0x00000004000e7202 */ /* 0x000fce0000000f00 */
.L_x_15939:
[----:B------:R-:W-:Y:S05]  /*57e0*/  BSYNC.RECONVERGENT B3 ;  /* 0x0000000000037941 */ /* 0x000fea0003800200 */
.L_x_15938:
        /* <DEDUP_REMOVED lines=12> */
[----:B0-----:R-:W-:Y:S05]  /*58b0*/  CALL.REL.NOINC `($__internal_255_$__cuda_sm3x_div_rn_noftz_f32_slowpath) ;  /* 0x0000003c00787944 */ /* 0x001fea0003c00000 */
[----:B------:R-:W-:-:S07]  /*58c0*/  IMAD.MOV.U32 R15, RZ, RZ, R4 ;  /* 0x000000ffff0f7224 */ /* 0x000fce00078e0004 */
.L_x_15941:
[----:B------:R-:W-:Y:S05]  /*58d0*/  BSYNC.RECONVERGENT B3 ;  /* 0x0000000000037941 */ /* 0x000fea0003800200 */
.L_x_15940:
        /* <DEDUP_REMOVED lines=13> */
[----:B------:R-:W-:-:S07]  /*59b0*/  MOV R2, R4 ;  /* 0x0000000400027202 */ /* 0x000fce0000000f00 */
.L_x_15943:
[----:B------:R-:W-:Y:S05]  /*59c0*/  BSYNC.RECONVERGENT B3 ;  /* 0x0000000000037941 */ /* 0x000fea0003800200 */
.L_x_15942:
        /* <DEDUP_REMOVED lines=14> */
.L_x_15945:
[----:B------:R-:W-:Y:S05]  /*5ab0*/  BSYNC.RECONVERGENT B3 ;  /* 0x0000000000037941 */ /* 0x000fea0003800200 */
.L_x_15944:
        /* <DEDUP_REMOVED lines=14> */
.L_x_15947:
[----:B------:R-:W-:Y:S05]  /*5ba0*/  BSYNC.RECONVERGENT B3 ;  /* 0x0000000000037941 */ /* 0x000fea0003800200 */
.L_x_15946:
        /* <DEDUP_REMOVED lines=14> */
.L_x_15949:
[----:B------:R-:W-:Y:S05]  /*5c90*/  BSYNC.RECONVERGENT B3 ;  /* 0x0000000000037941 */ /* 0x000fea0003800200 */
.L_x_15948:
        /* <DEDUP_REMOVED lines=14> */
.L_x_15951:
[----:B------:R-:W-:Y:S05]  /*5d80*/  BSYNC.RECONVERGENT B3 ;  /* 0x0000000000037941 */ /* 0x000fea0003800200 */
.L_x_15950:
        /* <DEDUP_REMOVED lines=14> */
.L_x_15953:
[----:B------:R-:W-:Y:S05]  /*5e70*/  BSYNC.RECONVERGENT B3 ;  /* 0x0000000000037941 */ /* 0x000fea0003800200 */
.L_x_15952:
        /* <DEDUP_REMOVED lines=14> */
.L_x_15955:
[----:B------:R-:W-:Y:S05]  /*5f60*/  BSYNC.RECONVERGENT B3 ;  /* 0x0000000000037941 */ /* 0x000fea0003800200 */
.L_x_15954:
        /* <DEDUP_REMOVED lines=12> */
[----:B------:R-:W-:Y:S05]  /*6030*/  CALL.REL.NOINC `($__internal_255_$__cuda_sm3x_div_rn_noftz_f32_slowpath) ;  /* 0x0000003400987944 */ /* 0x000fea0003c00000 */
[----:B------:R-:W-:-:S07]  /*6040*/  IMAD.MOV.U32 R43, RZ, RZ, R4 ;  /* 0x000000ffff2b7224 */ /* 0x000fce00078e0004 */
.L_x_15957:
[----:B------:R-:W-:Y:S05]  /*6050*/  BSYNC.RECONVERGENT B3 ;  /* 0x0000000000037941 */ /* 0x000fea0003800200 */
.L_x_15956:
        /* <DEDUP_REMOVED lines=12> */
[----:B------:R-:W-:Y:S05]  /*6120*/  CALL.REL.NOINC `($__internal_255_$__cuda_sm3x_div_rn_noftz_f32_slowpath) ;  /* 0x00000034005c7944 */ /* 0x000fea0003c00000 */
[----:B------:R-:W-:-:S07]  /*6130*/  MOV R16, R4 ;  /* 0x0000000400107202 */ /* 0x000fce0000000f00 */
.L_x_15959:
[----:B------:R-:W-:Y:S05]  /*6140*/  BSYNC.RECONVERGENT B3 ;  /* 0x0000000000037941 */ /* 0x000fea0003800200 */
.L_x_15958:
        /* <DEDUP_REMOVED lines=12> */
[----:B------:R-:W-:Y:S05]  /*6210*/  CALL.REL.NOINC `($__internal_255_$__cuda_sm3x_div_rn_noftz_f32_slowpath) ;  /* 0x0000003400207944 */ /* 0x000fea0003c00000 */
[----:B------:R-:W-:-:S07]  /*6220*/  MOV R17, R4 ;  /* 0x0000000400117202 */ /* 0x000fce0000000f00 */
.L_x_15961:
[----:B------:R-:W-:Y:S05]  /*6230*/  BSYNC.RECONVERGENT B3 ;  /* 0x0000000000037941 */ /* 0x000fea0003800200 */
.L_x_15960:
        /* <DEDUP_REMOVED lines=12> */
[----:B------:R-:W-:Y:S05]  /*6300*/  CALL.REL.NOINC `($__internal_255_$__cuda_sm3x_div_rn_noftz_f32_slowpath) ;  /* 0x0000003000e47944 */ /* 0x000fea0003c00000 */
[----:B------:R-:W-:-:S07]  /*6310*/  MOV R18, R4 ;  /* 0x0000000400127202 */ /* 0x000fce0000000f00 */
.L_x_15963:
[----:B------:R-:W-:Y:S05]  /*6320*/  BSYNC.RECONVERGENT B3 ;  /* 0x0000000000037941 */ /* 0x000fea0003800200 */
.L_x_15962:
        /* <DEDUP_REMOVED lines=13> */
[----:B------:R-:W-:-:S07]  /*6400*/  IMAD.MOV.U32 R19, RZ, RZ, R4 ;  /* 0x000000ffff137224 */ /* 0x000fce00078e0004 */
.L_x_15965:
[----:B------:R-:W-:Y:S05]  /*6410*/  BSYNC.RECONVERGENT B3 ;  /* 0x0000000000037941 */ /* 0x000fea0003800200 */
.L_x_15964:
        /* <DEDUP_REMOVED lines=14> */
.L_x_15967:
[----:B------:R-:W-:Y:S05]  /*6500*/  BSYNC.RECONVERGENT B3 ;  /* 0x0000000000037941 */ /* 0x000fea0003800200 */
.L_x_15966:
        /* <DEDUP_REMOVED lines=14> */
.L_x_15969:
[----:B------:R-:W-:Y:S05]  /*65f0*/  BSYNC.RECONVERGENT B3 ;  /* 0x0000000000037941 */ /* 0x000fea0003800200 */
.L_x_15968:
        /* <DEDUP_REMOVED lines=14> */
.L_x_15971:
[----:B------:R-:W-:Y:S05]  /*66e0*/  BSYNC.RECONVERGENT B3 ;  /* 0x0000000000037941 */ /* 0x000fea0003800200 */
.L_x_15970:
        /* <DEDUP_REMOVED lines=14> */
.L_x_15973:
[----:B------:R-:W-:Y:S05]  /*67d0*/  BSYNC.RECONVERGENT B3 ;  /* 0x0000000000037941 */ /* 0x000fea0003800200 */
.L_x_15972:
        /* <DEDUP_REMOVED lines=14> */
.L_x_15975:
[----:B------:R-:W-:Y:S05]  /*68c0*/  BSYNC.RECONVERGENT B3 ;  /* 0x0000000000037941 */ /* 0x000fea0003800200 */
.L_x_15974:
        /* <DEDUP_REMOVED lines=14> */
.L_x_15977:
[----:B------:R-:W-:Y:S05]  /*69b0*/  BSYNC.RECONVERGENT B3 ;  /* 0x0000000000037941 */ /* 0x000fea0003800200 */
.L_x_15976:
        /* <DEDUP_REMOVED lines=14> */
.L_x_15979:
[----:B------:R-:W-:Y:S05]  /*6aa0*/  BSYNC.RECONVERGENT B3 ;  /* 0x0000000000037941 */ /* 0x000fea0003800200 */
.L_x_15978:
        /* <DEDUP_REMOVED lines=14> */
.L_x_15981:
[----:B------:R-:W-:Y:S05]  /*6b90*/  BSYNC.RECONVERGENT B3 ;  /* 0x0000000000037941 */ /* 0x000fea0003800200 */
.L_x_15980:
        /* <DEDUP_REMOVED lines=14> */
.L_x_15983:
[----:B------:R-:W-:Y:S05]  /*6c80*/  BSYNC.RECONVERGENT B3 ;  /* 0x0000000000037941 */ /* 0x000fea0003800200 */
.L_x_15982:
        /* <DEDUP_REMOVED lines=14> */
.L_x_15985:
[----:B------:R-:W-:Y:S05]  /*6d70*/  BSYNC.RECONVERGENT B3 ;  /* 0x0000000000037941 */ /* 0x000fea0003800200 */
.L_x_15984:
        /* <DEDUP_REMOVED lines=14> */
.L_x_15987:
[----:B------:R-:W-:Y:S05]  /*6e60*/  BSYNC.RECONVERGENT B3 ;  /* 0x0000000000037941 */ /* 0x000fea0003800200 */
.L_x_15986:
        /* <DEDUP_REMOVED lines=14> */
.L_x_15989:
[----:B------:R-:W-:Y:S05]  /*6f50*/  BSYNC.RECONVERGENT B3 ;  /* 0x0000000000037941 */ /* 0x000fea0003800200 */
.L_x_15988:
        /* <DEDUP_REMOVED lines=14> */
.L_x_15991:
[----:B------:R-:W-:Y:S05]  /*7040*/  BSYNC.RECONVERGENT B3 ;  /* 0x0000000000037941 */ /* 0x000fea0003800200 */
.L_x_15990:
        /* <DEDUP_REMOVED lines=14> */
.L_x_15993:
[----:B------:R-:W-:Y:S05]  /*7130*/  BSYNC.RECONVERGENT B3 ;  /* 0x0000000000037941 */ /* 0x000fea0003800200 */
.L_x_15992:
        /* <DEDUP_REMOVED lines=14> */
.L_x_15995:
[----:B------:R-:W-:Y:S05]  /*7220*/  BSYNC.RECONVERGENT B3 ;  /* 0x0000000000037941 */ /* 0x000fea0003800200 */
.L_x_15994:
        /* <DEDUP_REMOVED lines=14> */
.L_x_15997:
[----:B------:R-:W-:Y:S05]  /*7310*/  BSYNC.RECONVERGENT B3 ;  /* 0x0000000000037941 */ /* 0x000fea0003800200 */
.L_x_15996:
        /* <DEDUP_REMOVED lines=16> */
[----:B------:R-:W-:-:S02]  /*7420*/  IADD3.X R36, PT, PT, RZ, R0, RZ, P0, !PT ;  /* 0x00000000ff247210 */ /* 0x000fc400007fe4ff */
[C---:B------:R-:W-:Y:S02]  /*7430*/  SHF.L.U32 R32, R33.reuse, 0x2, RZ ;  /* 0x0000000221207819 */ /* 0x040fe400000006ff */
[----:B------:R-:W-:Y:S02]  /*7440*/  LEA.HI R5, P0, R40, R5, RZ, 0x1 ;  /* 0x0000000528057211 */ /* 0x000fe400078108ff */
[----:B------:R-:W-:Y:S02]  /*7450*/  SHF.L.U64.HI R33, R33, 0x2, R36 ;  /* 0x0000000221217819 */ /* 0x000fe40000010224 */
[----:B------:R-:W-:Y:S01]  /*7460*/  LOP3.LUT R32, R32, 0xfffffff8, RZ, 0xc0, !PT ;  /* 0xfffffff820207812 */ /* 0x000fe200078ec0ff */
[----:B------:R-:W-:Y:S01]  /*7470*/  IMAD.X R40, RZ, RZ, R40, P0 ;  /* 0x000000ffff287224 */ /* 0x000fe200000e0628 */
[----:B------:R-:W-:Y:S02]  /*7480*/  SHF.L.U32 R36, R5, 0x2, RZ ;  /* 0x0000000205247819 */ /* 0x000fe400000006ff */
[----:B------:R-:W-:-:S02]  /*7490*/  IADD3 R32, P0, PT, R32, UR36, RZ ;  /* 0x0000002420207c10 */ /* 0x000fc4000ff1e0ff */
[----:B------:R-:W-:Y:S02]  /*74a0*/  LOP3.LUT R36, R36, 0xfffffff8, RZ, 0xc0, !PT ;  /* 0xfffffff824247812 */ /* 0x000fe400078ec0ff */
[----:B------:R-:W-:Y:S02]  /*74b0*/  IADD3.X R33, PT, PT, R33, UR37, RZ, P0, !PT ;  /* 0x0000002521217c10 */ /* 0x000fe400087fe4ff */
[----:B------:R-:W-:Y:S02]  /*74c0*/  SHF.L.U64.HI R5, R5, 0x2, R40 ;  /* 0x0000000205057819 */ /* 0x000fe40000010228 */
[----:B------:R-:W-:Y:S01]  /*74d0*/  IADD3 R36, P0, PT, R36, UR36, RZ ;  /* 0x0000002424247c10 */ /* 0x000fe2000ff1e0ff */
[----:B------:R0:W-:Y:S01]  /*74e0*/  STG.E.64 desc[UR4][R32.64], R12 ;  /* 0x0000000c20007986 */ /* 0x0001e2000c101b04 */
[----:B------:R-:W-:Y:S02]  /*74f0*/  IADD3 R49, P1, PT, R4, 0x80, RZ ;  /* 0x0000008004317810 */ /* 0x000fe40007f3e0ff */
[----:B------:R-:W-:-:S02]  /*7500*/  IADD3.X R37, PT, PT, R5, UR37, RZ, P0, !PT ;  /* 0x0000002505257c10 */ /* 0x000fc400087fe4ff */
[C---:B------:R-:W-:Y:S02]  /*7510*/  IADD3 R41, P0, PT, R4.reuse, 0xc0, RZ ;  /* 0x000000c004297810 */ /* 0x040fe40007f1e0ff */
[-C--:B------:R-:W-:Y:S01]  /*7520*/  IADD3.X R50, PT, PT, RZ, R0.reuse, RZ, P1, !PT ;  /* 0x00000000ff327210 */ /* 0x080fe20000ffe4ff */
[----:B------:R1:W-:Y:S01]  /*7530*/  STG.E.64 desc[UR6][R36.64], R14 ;  /* 0x0000000e24007986 */ /* 0x0003e2000c101b06 */
[----:B------:R-:W-:Y:S02]  /*7540*/  IADD3 R5, P1, PT, R4, 0x100, RZ ;  /* 0x0000010004057810 */ /* 0x000fe40007f3e0ff */
[-C--:B------:R-:W-:Y:S02]  /*7550*/  IADD3.X R48, PT, PT, RZ, R0.reuse, RZ, P0, !PT ;  /* 0x00000000ff307210 */ /* 0x080fe400007fe4ff */
[----:B------:R-:W-:Y:S02]  /*7560*/  IADD3.X R40, PT, PT, RZ, R0, RZ, P1, !PT ;  /* 0x00000000ff287210 */ /* 0x000fe40000ffe4ff */
[----:B------:R-:W-:-:S02]  /*7570*/  LEA.HI R41, P1, R48, R41, RZ, 0x1 ;  /* 0x0000002930297211 */ /* 0x000fc400078308ff */
[----:B------:R-:W-:Y:S02]  /*7580*/  LEA.HI R49, P0, R50, R49, RZ, 0x1 ;  /* 0x0000003132317211 */ /* 0x000fe400078108ff */
[----:B0-----:R-:W-:Y:S02]  /*7590*/  IADD3.X R12, PT, PT, RZ, R48, RZ, P1, !PT ;  /* 0x00000030ff0c7210 */ /* 0x001fe40000ffe4ff */
[----:B------:R-:W-:Y:S01]  /*75a0*/  SHF.L.U32 R13, R49, 0x2, RZ ;  /* 0x00000002310d7819 */ /* 0x000fe200000006ff */
[----:B-1----:R-:W-:Y:S01]  /*75b0*/  IMAD.SHL.U32 R14, R41, 0x4, RZ ;  /* 0x00000004290e7824 */ /* 0x002fe200078e00ff */
[----:B------:R-:W-:Y:S01]  /*75c0*/  IADD3 R36, P2, PT, R4, 0x140, RZ ;  /* 0x0000014004247810 */ /* 0x000fe20007f5e0ff */
[----:B------:R-:W-:Y:S01]  /*75d0*/  IMAD.X R50, RZ, RZ, R50, P0 ;  /* 0x000000ffff327224 */ /* 0x000fe200000e0632 */
[----:B------:R-:W-:Y:S02]  /*75e0*/  LEA.HI R32, P0, R40, R5, RZ, 0x1 ;  /* 0x0000000528207211 */ /* 0x000fe400078108ff */
[----:B------:R-:W-:-:S02]  /*75f0*/  LOP3.LUT R14, R14, 0xfffffff8, RZ, 0xc0, !PT ;  /* 0xfffffff80e0e7812 */ /* 0x000fc400078ec0ff */
[----:B------:R-:W-:Y:S02]  /*7600*/  IADD3.X R5, PT, PT, RZ, R40, RZ, P0, !PT ;  /* 0x00000028ff057210 */ /* 0x000fe400007fe4ff */
[----:B------:R-:W-:Y:S02]  /*7610*/  SHF.L.U64.HI R33, R49, 0x2, R50 ;  /* 0x0000000231217819 */ /* 0x000fe40000010232 */
[----:B------:R-:W-:Y:S02]  /*7620*/  SHF.L.U64.HI R15, R41, 0x2, R12 ;  /* 0x00000002290f7819 */ /* 0x000fe4000001020c */
[----:B------:R-:W-:Y:S02]  /*7630*/  IADD3 R14, P1, PT, R14, UR36, RZ ;  /* 0x000000240e0e7c10 */ /* 0x000fe4000ff3e0ff */
[----:B------:R-:W-:Y:S02]  /*7640*/  LOP3.LUT R12, R13, 0xfffffff8, RZ, 0xc0, !PT ;  /* 0xfffffff80d0c7812 */ /* 0x000fe400078ec0ff */
[----:B------:R-:W-:-:S02]  /*7650*/  SHF.L.U64.HI R5, R32, 0x2, R5 ;  /* 0x0000000220057819 */ /* 0x000fc40000010205 */
[----:B------:R-:W-:Y:S02]  /*7660*/  IADD3.X R49, PT, PT, RZ, R0, RZ, P2, !PT ;  /* 0x00000000ff317210 */ /* 0x000fe400017fe4ff */
[----:B------:R-:W-:Y:S02]  /*7670*/  SHF.L.U32 R32, R32, 0x2, RZ ;  /* 0x0000000220207819 */ /* 0x000fe400000006ff */
[----:B------:R-:W-:Y:S02]  /*7680*/  IADD3.X R15, PT, PT, R15, UR37, RZ, P1, !PT ;  /* 0x000000250f0f7c10 */ /* 0x000fe40008ffe4ff */
[----:B------:R-:W-:Y:S02]  /*7690*/  IADD3 R12, P0, PT, R12, UR36, RZ ;  /* 0x000000240c0c7c10 */ /* 0x000fe4000ff1e0ff */
[----:B------:R-:W-:Y:S02]  /*76a0*/  LEA.HI R36, P1, R49, R36, RZ, 0x1 ;  /* 0x0000002431247211 */ /* 0x000fe400078308ff */
[----:B------:R-:W-:-:S02]  /*76b0*/  LOP3.LUT R32, R32, 0xfffffff8, RZ, 0xc0, !PT ;  /* 0xfffffff820207812 */ /* 0x000fc400078ec0ff */
[----:B------:R-:W-:Y:S02]  /*76c0*/  IADD3.X R13, PT, PT, R33, UR37, RZ, P0, !PT ;  /* 0x00000025210d7c10 */ /* 0x000fe400087fe4ff */
[----:B------:R-:W-:Y:S02]  /*76d0*/  IADD3.X R49, PT, PT, RZ, R49, RZ, P1, !PT ;  /* 0x00000031ff317210 */ /* 0x000fe40000ffe4ff */
[----:B------:R-:W-:Y:S01]  /*76e0*/  IADD3 R32, P0, PT, R32, UR36, RZ ;  /* 0x0000002420207c10 */ /* 0x000fe2000ff1e0ff */
[----:B------:R0:W-:Y:S01]  /*76f0*/  STG.E.64 desc[UR4][R12.64], R2 ;  /* 0x000000020c007986 */ /* 0x0001e2000c101b04 */
[C---:B------:R-:W-:Y:S01]  /*7700*/  SHF.L.U64.HI R49, R36.reuse, 0x2, R49 ;  /* 0x0000000224317819 */ /* 0x040fe20000010231 */
[----:B------:R-:W-:Y:S01]  /*7710*/  IMAD.SHL.U32 R36, R36, 0x4, RZ ;  /* 0x0000000424247824 */ /* 0x000fe200078e00ff */
[----:B------:R-:W-:Y:S01]  /*7720*/  IADD3.X R33, PT, PT, R5, UR37, RZ, P0, !PT ;  /* 0x0000002505217c10 */ /* 0x000fe200087fe4ff */
[----:B------:R-:W-:Y:S01]  /*7730*/  STG.E.64 desc[UR6][R14.64], R6 ;  /* 0x000000060e007986 */ /* 0x000fe2000c101b06 */
[----:B------:R-:W-:-:S02]  /*7740*/  IADD3 R37, P1, PT, R4, 0x1c0, RZ ;  /* 0x000001c004257810 */ /* 0x000fc40007f3e0ff */
[C---:B------:R-:W-:Y:S01]  /*7750*/  IADD3 R41, P0, PT, R4.reuse, 0x180, RZ ;  /* 0x0000018004297810 */ /* 0x040fe20007f1e0ff */
[----:B------:R1:W-:Y:S01]  /*7760*/  STG.E.64 desc[UR8][R32.64], R8 ;  /* 0x0000000820007986 */ /* 0x0003e2000c101b08 */
[-C--:B------:R-:W-:Y:S02]  /*7770*/  IADD3.X R40, PT, PT, RZ, R0.reuse, RZ, P1, !PT ;  /* 0x00000000ff287210 */ /* 0x080fe40000ffe4ff */
[----:B------:R-:W-:Y:S02]  /*7780*/  IADD3.X R48, PT, PT, RZ, R0, RZ, P0, !PT ;  /* 0x00000000ff307210 */ /* 0x000fe400007fe4ff */
[----:B------:R-:W-:Y:S02]  /*7790*/  IADD3 R5, P5, PT, R4, 0x240, RZ ;  /* 0x0000024004057810 */ /* 0x000fe40007fbe0ff */
[----:B0-----:R-:W-:Y:S02]  /*77a0*/  LOP3.LUT R2, R36, 0xfffffff8, RZ, 0xc0, !PT ;  /* 0xfffffff824027812 */ /* 0x001fe400078ec0ff */
[----:B------:R-:W-:-:S02]  /*77b0*/  IADD3 R13, P6, PT, R4, 0x200, RZ ;  /* 0x00000200040d7810 */ /* 0x000fc40007fde0ff */
[----:B------:R-:W-:Y:S02]  /*77c0*/  IADD3 R2, P2, PT, R2, UR36, RZ ;  /* 0x0000002402027c10 */ /* 0x000fe4000ff5e0ff */
[----:B------:R-:W-:Y:S02]  /*77d0*/  LEA.HI R41, P1, R48, R41, RZ, 0x1 ;  /* 0x0000002930297211 */ /* 0x000fe400078308ff */
[----:B-1----:R-:W-:Y:S02]  /*77e0*/  LEA.HI R9, P0, R40, R37, RZ, 0x1 ;  /* 0x0000002528097211 */ /* 0x002fe400078108ff */
[----:B------:R-:W-:Y:S02]  /*77f0*/  IADD3.X R8, PT, PT, RZ, R0, RZ, P6, !PT ;  /* 0x00000000ff087210 */ /* 0x000fe400037fe4ff */
[----:B------:R-:W-:Y:S01]  /*7800*/  IADD3.X R3, PT, PT, R49, UR37, RZ, P2, !PT ;  /* 0x0000002531037c10 */ /* 0x000fe200097fe4ff */
[----:B------:R-:W-:Y:S01]  /*7810*/  IMAD.X R40, RZ, RZ, R40, P0 ;  /* 0x000000ffff287224 */ /* 0x000fe200000e0628 */
[----:B------:R-:W-:-:S02]  /*7820*/  IADD3.X R48, PT, PT, RZ, R48, RZ, P1, !PT ;  /* 0x00000030ff307210 */ /* 0x000fc40000ffe4ff */
[C---:B------:R-:W-:Y:S01]  /*7830*/  IADD3 R12, P4, PT, R4.reuse, 0x280, RZ ;  /* 0x00000280040c7810 */ /* 0x040fe20007f9e0ff */
[----:B------:R0:W-:Y:S01]  /*7840*/  STG.E.64 desc[UR4][R2.64], R42 ;  /* 0x0000002a02007986 */ /* 0x0001e2000c101b04 */
[C---:B------:R-:W-:Y:S02]  /*7850*/  IADD3 R36, P3, PT, R4.reuse, 0x2c0, RZ ;  /* 0x000002c004247810 */ /* 0x040fe40007f7e0ff */
[C---:B------:R-:W-:Y:S02]  /*7860*/  IADD3 R33, P2, PT, R4.reuse, 0x300, RZ ;  /* 0x0000030004217810 */ /* 0x040fe40007f5e0ff */
[C---:B------:R-:W-:Y:S02]  /*7870*/  IADD3 R32, P1, PT, R4.reuse, 0x340, RZ ;  /* 0x0000034004207810 */ /* 0x040fe40007f3e0ff */
[C---:B------:R-:W-:Y:S02]  /*7880*/  IADD3 R15, P0, PT, R4.reuse, 0x380, RZ ;  /* 0x00000380040f7810 */ /* 0x040fe40007f1e0ff */
[----:B------:R-:W-:-:S02]  /*7890*/  IADD3 R14, P6, PT, R4, 0x3c0, RZ ;  /* 0x000003c0040e7810 */ /* 0x000fc40007fde0ff */
[-C--:B------:R-:W-:Y:S02]  /*78a0*/  IADD3.X R4, PT, PT, RZ, R0.reuse, RZ, P5, !PT ;  /* 0x00000000ff047210 */ /* 0x080fe40002ffe4ff */
[----:B------:R-:W-:Y:S02]  /*78b0*/  LEA.HI R6, P5, R8, R13, RZ, 0x1 ;  /* 0x0000000d08067211 */ /* 0x000fe400078b08ff */
[----:B------:R-:W-:Y:S02]  /*78c0*/  IADD3.X R13, PT, PT, RZ, R0, RZ, P4, !PT ;  /* 0x00000000ff0d7210 */ /* 0x000fe400027fe4ff */
[----:B0-----:R-:W-:Y:S01]  /*78d0*/  SHF.L.U32 R3, R41, 0x2, RZ ;  /* 0x0000000229037819 */ /* 0x001fe200000006ff */
[----:B------:R-:W-:Y:S01]  /*78e0*/  IMAD.X R7, RZ, RZ, R8, P5 ;  /* 0x000000ffff077224 */ /* 0x000fe200028e0608 */
[----:B------:R-:W-:Y:S02]  /*78f0*/  LEA.HI R8, P4, R4, R5, RZ, 0x1 ;  /* 0x0000000504087211 */ /* 0x000fe400078908ff */
[----:B------:R-:W-:-:S02]  /*7900*/  SHF.L.U32 R2, R9, 0x2, RZ ;  /* 0x0000000209027819 */ /* 0x000fc400000006ff */
[C---:B------:R-:W-:Y:S01]  /*7910*/  SHF.L.U64.HI R7, R6.reuse, 0x2, R7 ;  /* 0x0000000206077819 */ /* 0x040fe20000010207 */
[----:B------:R-:W-:Y:S01]  /*7920*/  IMAD.SHL.U32 R6, R6, 0x4, RZ ;  /* 0x0000000406067824 */ /* 0x000fe200078e00ff */
[----:B------:R-:W-:Y:S02]  /*7930*/  LEA.HI R12, P5, R13, R12, RZ, 0x1 ;  /* 0x0000000c0d0c7211 */ /* 0x000fe400078b08ff */
[----:B------:R-:W-:Y:S02]  /*7940*/  LOP3.LUT R3, R3, 0xfffffff8, RZ, 0xc0, !PT ;  /* 0xfffffff803037812 */ /* 0x000fe400078ec0ff */
[----:B------:R-:W-:Y:S02]  /*7950*/  SHF.L.U64.HI R5, R9, 0x2, R40 ;  /* 0x0000000209057819 */ /* 0x000fe40000010228 */
[----:B------:R-:W-:Y:S02]  /*7960*/  IADD3.X R9, PT, PT, RZ, R4, RZ, P4, !PT ;  /* 0x00000004ff097210 */ /* 0x000fe400027fe4ff */
[----:B------:R-:W-:-:S02]  /*7970*/  LOP3.LUT R4, R2, 0xfffffff8, RZ, 0xc0, !PT ;  /* 0xfffffff802047812 */ /* 0x000fc400078ec0ff */
[----:B------:R-:W-:Y:S02]  /*7980*/  SHF.L.U64.HI R37, R41, 0x2, R48 ;  /* 0x0000000229257819 */ /* 0x000fe40000010230 */
[----:B------:R-:W-:Y:S02]  /*7990*/  IADD3.X R13, PT, PT, RZ, R13, RZ, P5, !PT ;  /* 0x0000000dff0d7210 */ /* 0x000fe40002ffe4ff */
[----:B------:R-:W-:Y:S02]  /*79a0*/  IADD3 R2, P4, PT, R3, UR36, RZ ;  /* 0x0000002403027c10 */ /* 0x000fe4000ff9e0ff */
[----:B------:R-:W-:Y:S02]  /*79b0*/  LOP3.LUT R6, R6, 0xfffffff8, RZ, 0xc0, !PT ;  /* 0xfffffff806067812 */ /* 0x000fe400078ec0ff */
[C---:B------:R-:W-:Y:S02]  /*79c0*/  SHF.L.U64.HI R9, R8.reuse, 0x2, R9 ;  /* 0x0000000208097819 */ /* 0x040fe40000010209 */
[----:B------:R-:W-:-:S02]  /*79d0*/  SHF.L.U32 R8, R8, 0x2, RZ ;  /* 0x0000000208087819 */ /* 0x000fc400000006ff */
[----:B------:R-:W-:Y:S02]  /*79e0*/  SHF.L.U64.HI R13, R12, 0x2, R13 ;  /* 0x000000020c0d7819 */ /* 0x000fe4000001020d */
[----:B------:R-:W-:Y:S02]  /*79f0*/  IADD3 R4, P5, PT, R4, UR36, RZ ;  /* 0x0000002404047c10 */ /* 0x000fe4000ffbe0ff */
[----:B------:R-:W-:Y:S02]  /*7a00*/  IADD3.X R3, PT, PT, R37, UR37, RZ, P4, !PT ;  /* 0x0000002525037c10 */ /* 0x000fe4000a7fe4ff */
[----:B------:R-:W-:Y:S02]  /*7a10*/  SHF.L.U32 R12, R12, 0x2, RZ ;  /* 0x000000020c0c7819 */ /* 0x000fe400000006ff */
[----:B------:R-:W-:Y:S01]  /*7a20*/  IADD3 R6, P4, PT, R6, UR36, RZ ;  /* 0x0000002406067c10 */ /* 0x000fe2000ff9e0ff */
[----:B------:R0:W-:Y:S01]  /*7a30*/  STG.E.64 desc[UR4][R2.64], R16 ;  /* 0x0000001002007986 */ /* 0x0001e2000c101b04 */
[----:B------:R-:W-:-:S02]  /*7a40*/  R2UR UR11, R39 ;  /* 0x00000000270b72ca */ /* 0x000fc400000e0000 */
[----:B------:R-:W-:Y:S02]  /*7a50*/  LOP3.LUT R8, R8, 0xfffffff8, RZ, 0xc0, !PT ;  /* 0xfffffff808087812 */ /* 0x000fe400078ec0ff */
[----:B------:R-:W-:Y:S02]  /*7a60*/  IADD3.X R5, PT, PT, R5, UR37, RZ, P5, !PT ;  /* 0x0000002505057c10 */ /* 0x000fe4000affe4ff */
[----:B------:R-:W-:Y:S02]  /*7a70*/  R2UR UR12, R38 ;  /* 0x00000000260c72ca */ /* 0x000fe400000e0000 */
[----:B------:R-:W-:Y:S01]  /*7a80*/  R2UR UR13, R39 ;  /* 0x00000000270d72ca */ /* 0x000fe200000e0000 */
[----:B------:R1:W-:Y:S01]  /*7a90*/  STG.E.64 desc[UR6][R4.64], R18 ;  /* 0x0000001204007986 */ /* 0x0003e2000c101b06 */
[----:B------:R-:W-:Y:S02]  /*7aa0*/  LOP3.LUT R12, R12, 0xfffffff8, RZ, 0xc0, !PT ;  /* 0xfffffff80c0c7812 */ /* 0x000fe400078ec0ff */
[----:B------:R-:W-:Y:S01]  /*7ab0*/  IADD3.X R7, PT, PT, R7, UR37, RZ, P4, !PT ;  /* 0x0000002507077c10 */ /* 0x000fe2000a7fe4ff */
[--C-:B0-----:R-:W-:Y:S01]  /*7ac0*/  IMAD.X R17, RZ, RZ, R0.reuse, P3 ;  /* 0x000000ffff117224 */ /* 0x101fe200018e0600 */
[----:B------:R-:W-:Y:S01]  /*7ad0*/  IADD3 R8, P5, PT, R8, UR36, RZ ;  /* 0x0000002408087c10 */ /* 0x000fe2000ffbe0ff */
[----:B------:R-:W-:Y:S01]  /*7ae0*/  IMAD.X R3, RZ, RZ, R0, P6 ;  /* 0x000000ffff037224 */ /* 0x000fe200030e0600 */
[----:B------:R-:W-:Y:S01]  /*7af0*/  IADD3 R12, P4, PT, R12, UR36, RZ ;  /* 0x000000240c0c7c10 */ /* 0x000fe2000ff9e0ff */
[----:B------:R0:W-:Y:S01]  /*7b00*/  STG.E.64 desc[UR8][R6.64], R20 ;  /* 0x0000001406007986 */ /* 0x0001e2000c101b08 */
[----:B------:R-:W-:-:S02]  /*7b10*/  IADD3.X R2, PT, PT, RZ, R0, RZ, P0, !PT ;  /* 0x00000000ff027210 */ /* 0x000fc400007fe4ff */
[----:B------:R-:W-:Y:S02]  /*7b20*/  IADD3.X R9, PT, PT, R9, UR37, RZ, P5, !PT ;  /* 0x0000002509097c10 */ /* 0x000fe4000affe4ff */
[-C--:B------:R-:W-:Y:S02]  /*7b30*/  IADD3.X R16, PT, PT, RZ, R0.reuse, RZ, P2, !PT ;  /* 0x00000000ff107210 */ /* 0x080fe400017fe4ff */
[----:B-1----:R-:W-:Y:S01]  /*7b40*/  IADD3.X R5, PT, PT, RZ, R0, RZ, P1, !PT ;  /* 0x00000000ff057210 */ /* 0x002fe20000ffe4ff */
[----:B------:R1:W-:Y:S01]  /*7b50*/  STG.E.64 desc[UR10][R8.64], R22 ;  /* 0x0000001608007986 */ /* 0x0003e2000c101b0a */
[----:B------:R-:W-:Y:S02]  /*7b60*/  IADD3.X R13, PT, PT, R13, UR37, RZ, P4, !PT ;  /* 0x000000250d0d7c10 */ /* 0x000fe4000a7fe4ff */
[----:B------:R-:W-:Y:S02]  /*7b70*/  LEA.HI R4, P1, R16, R33, RZ, 0x1 ;  /* 0x0000002110047211 */ /* 0x000fe400078308ff */
[----:B0-----:R-:W-:Y:S01]  /*7b80*/  LEA.HI R7, P0, R17, R36, RZ, 0x1 ;  /* 0x0000002411077211 */ /* 0x001fe200078108ff */
[----:B------:R0:W-:Y:S01]  /*7b90*/  STG.E.64 desc[UR12][R12.64], R24 ;  /* 0x000000180c007986 */ /* 0x0001e2000c101b0c */
[----:B------:R-:W-:-:S02]  /*7ba0*/  LEA.HI R6, P2, R5, R32, RZ, 0x1 ;  /* 0x0000002005067211 */ /* 0x000fc400078508ff */
[----:B------:R-:W-:Y:S02]  /*7bb0*/  IADD3.X R0, PT, PT, RZ, R17, RZ, P0, !PT ;  /* 0x00000011ff007210 */ /* 0x000fe400007fe4ff */
[----:B-1----:R-:W-:Y:S02]  /*7bc0*/  IADD3.X R9, PT, PT, RZ, R16, RZ, P1, !PT ;  /* 0x00000010ff097210 */ /* 0x002fe40000ffe4ff */
[----:B------:R-:W-:Y:S02]  /*7bd0*/  LEA.HI R8, P0, R2, R15, RZ, 0x1 ;  /* 0x0000000f02087211 */ /* 0x000fe400078108ff */
[C---:B0-----:R-:W-:Y:S02]  /*7be0*/  SHF.L.U64.HI R13, R7.reuse, 0x2, R0 ;  /* 0x00000002070d7819 */ /* 0x041fe40000010200 */
[----:B------:R-:W-:Y:S01]  /*7bf0*/  SHF.L.U32 R0, R7, 0x2, RZ ;  /* 0x0000000207007819 */ /* 0x000fe200000006ff */
[----:B------:R-:W-:Y:S01]  /*7c00*/  IMAD.X R7, RZ, RZ, R5, P2 ;  /* 0x000000ffff077224 */ /* 0x000fe200010e0605 */
[----:B------:R-:W-:-:S02]  /*7c10*/  LEA.HI R12, P3, R3, R14, RZ, 0x1 ;  /* 0x0000000e030c7211 */ /* 0x000fc400078708ff */
[----:B------:R-:W-:Y:S02]  /*7c20*/  SHF.L.U64.HI R5, R4, 0x2, R9 ;  /* 0x0000000204057819 */ /* 0x000fe40000010209 */
[----:B------:R-:W-:Y:S01]  /*7c30*/  IADD3.X R9, PT, PT, RZ, R2, RZ, P0, !PT ;  /* 0x00000002ff097210 */ /* 0x000fe200007fe4ff */
[----:B------:R-:W-:Y:S01]  /*7c40*/  IMAD.X R3, RZ, RZ, R3, P3 ;  /* 0x000000ffff037224 */ /* 0x000fe200018e0603 */
[----:B------:R-:W-:Y:S02]  /*7c50*/  SHF.L.U64.HI R7, R6, 0x2, R7 ;  /* 0x0000000206077819 */ /* 0x000fe40000010207 */
[----:B------:R-:W-:Y:S02]  /*7c60*/  LOP3.LUT R2, R0, 0xfffffff8, RZ, 0xc0, !PT ;  /* 0xfffffff800027812 */ /* 0x000fe400078ec0ff */
[----:B------:R-:W-:Y:S02]  /*7c70*/  SHF.L.U32 R6, R6, 0x2, RZ ;  /* 0x0000000206067819 */ /* 0x000fe400000006ff */
[----:B------:R-:W-:-:S02]  /*7c80*/  IADD3 R2, P0, PT, R2, UR36, RZ ;  /* 0x0000002402027c10 */ /* 0x000fc4000ff1e0ff */
[----:B------:R-:W-:Y:S02]  /*7c90*/  LOP3.LUT R6, R6, 0xfffffff8, RZ, 0xc0, !PT ;  /* 0xfffffff806067812 */ /* 0x000fe400078ec0ff */
[----:B------:R-:W-:Y:S02]  /*7ca0*/  SHF.L.U64.HI R0, R12, 0x2, R3 ;  /* 0x000000020c007819 */ /* 0x000fe40000010203 */
        /* <DEDUP_REMOVED lines=27> */
.L_x_15932:
[----:B------:R-:W-:Y:S05]  /*7e60*/  EXIT ;  /* 0x000000000000794d */ /* 0x000fea0003800000 */
.L_x_15933:
[----:B------:R-:W-:Y:S01]  /*7e70*/  BSSY B1, `(.L_x_15999) ;  /* 0x0000007000017945 */ /* 0x000fe20003800000 */
[----:B------:R-:W-:Y:S01]  /*7e80*/  MOV R12, 0x10 ;  /* 0x00000010000c7802 */ /* 0x000fe20000000f00 */
[----:B------:R-:W-:Y:S01]  /*7e90*/  IMAD.MOV.U32 R11, RZ, RZ, 0x1f ;  /* 0x0000001fff0b7424 */ /* 0x000fe200078e00ff */
[----:B------:R-:W-:-:S07]  /*7ea0*/  MOV R15, 0xffffffff ;  /* 0xffffffff000f7802 */ /* 0x000fce0000000f00 */
[----:B------:R-:W-:Y:S05]  /*7eb0*/  WARPSYNC.COLLECTIVE R15, `(.L_x_16000) ;  /* 0x000000000f087348 */ /* 0x000fea0003c00000 */
[----:B------:R0:W1:Y:S02]  /*7ec0*/  SHFL.BFLY P6, R14, R13, R12, R11 ;  /* 0x0c00000c0d0e7389 */ /* 0x00006400000c000b */
[----:B01----:R-:W-:Y:S05]  /*7ed0*/  ENDCOLLECTIVE ;  /* 0x000000000000791b */ /* 0x003fea0003800000 */
.L_x_16000:
[----:B------:R-:W-:Y:S05]  /*7ee0*/  BSYNC B1 ;  /* 0x0000000000017941 */ /* 0x000fea0003800000 */
.L_x_15999:
[----:B------:R-:W-:Y:S01]  /*7ef0*/  HFMA2 R12, -RZ, RZ, 0, 4.76837158203125e-07 ;  /* 0x00000008ff0c7431 */ /* 0x000fe200000001ff */
[----:B------:R-:W-:Y:S01]  /*7f00*/  FMNMX R13, R13, R14, !PT ;  /* 0x0000000e0d0d7209 */ /* 0x000fe20007800000 */
[----:B------:R-:W-:Y:S01]  /*7f10*/  IMAD.MOV.U32 R15, RZ, RZ, -0x1 ;  /* 0xffffffffff0f7424 */ /* 0x000fe200078e00ff */
[----:B------:R-:W-:Y:S01]  /*7f20*/  MOV R11, 0x1f ;  /* 0x0000001f000b7802 */ /* 0x000fe20000000f00 */
[----:B------:R-:W-:Y:S01]  /*7f30*/  IMAD.MOV.U32 R52, RZ, RZ, 0x437c0000 ;  /* 0x437c0000ff347424 */ /* 0x000fe200078e00ff */
[----:B------:R-:W-:-:S07]  /*7f40*/  MOV R51, 0x3bbb989d ;  /* 0x3bbb989d00337802 */ /* 0x000fce0000000f00 */
[----:B------:R-:W-:Y:S05]  /*7f50*/  WARPSYNC.COLLECTIVE R15, `(.L_x_16001) ;  /* 0x000000000f087348 */ /* 0x000fea0003c00000 */
[----:B------:R0:W1:Y:S02]  /*7f60*/  SHFL.BFLY P6, R14, R13, R12, R11 ;  /* 0x0c00000c0d0e7389 */ /* 0x00006400000c000b */
[----:B01----:R-:W-:Y:S05]  /*7f70*/  ENDCOLLECTIVE ;  /* 0x000000000000791b */ /* 0x003fea0003800000 */
.L_x_16001:
[----:B------:R-:W-:Y:S01]  /*7f80*/  HFMA2 R12, -RZ, RZ, 0, 2.384185791015625e-07 ;  /* 0x00000004ff0c7431 */ /* 0x000fe200000001ff */
[----:B------:R-:W-:-:S04]  /*7f90*/  FMNMX R0, R13, R14, !PT ;  /* 0x0000000e0d007209 */ /* 0x000fc80007800000 */
[----:B------:R-:W-:-:S07]  /*7fa0*/  MOV R13, R0 ;  /* 0x00000000000d7202 */ /* 0x000fce0000000f00 */
[----:B------:R-:W-:Y:S05]  /*7fb0*/  WARPSYNC.COLLECTIVE R15, `(.L_x_16002) ;  /* 0x000000000f087348 */ /* 0x000fea0003c00000 */
[----:B------:R0:W1:Y:S02]  /*7fc0*/  SHFL.BFLY P6, R14, R13, R12, R11 ;  /* 0x0c00000c0d0e7389 */ /* 0x00006400000c000b */
[----:B01----:R-:W-:Y:S05]  /*7fd0*/  ENDCOLLECTIVE ;  /* 0x000000000000791b */ /* 0x003fea0003800000 */
.L_x_16002:
[----:B------:R-:W-:Y:S01]  /*7fe0*/  IMAD.MOV.U32 R12, RZ, RZ, 0x2 ;  /* 0x00000002ff0c7424 */ /* 0x000fe200078e00ff */
[----:B------:R-:W-:-:S04]  /*7ff0*/  FMNMX R2, R0, R14, !PT ;  /* 0x0000000e00027209 */ /* 0x000fc80007800000 */
[----:B------:R-:W-:-:S07]  /*8000*/  MOV R13, R2 ;  /* 0x00000002000d7202 */ /* 0x000fce0000000f00 */
[----:B------:R-:W-:Y:S05]  /*8010*/  WARPSYNC.COLLECTIVE R15, `(.L_x_16003) ;  /* 0x000000000f087348 */ /* 0x000fea0003c00000 */
[----:B------:R0:W1:Y:S02]  /*8020*/  SHFL.BFLY P6, R14, R13, R12, R11 ;  /* 0x0c00000c0d0e7389 */ /* 0x00006400000c000b */
[----:B01----:R-:W-:Y:S05]  /*8030*/  ENDCOLLECTIVE ;  /* 0x000000000000791b */ /* 0x003fea0003800000 */
.L_x_16003:
[----:B------:R-:W-:Y:S01]  /*8040*/  HFMA2 R12, -RZ, RZ, 0, 5.9604644775390625e-08 ;  /* 0x00000001ff0c7431 */ /* 0x000fe200000001ff */
[----:B------:R-:W-:-:S04]  /*8050*/  FMNMX R3, R2, R14, !PT ;  /* 0x0000000e02037209 */ /* 0x000fc80007800000 */
[----:B------:R-:W-:-:S07]  /*8060*/  MOV R13, R3 ;  /* 0x00000003000d7202 */ /* 0x000fce0000000f00 */
[----:B------:R-:W-:Y:S05]  /*8070*/  WARPSYNC.COLLECTIVE R15, `(.L_x_16004) ;  /* 0x000000000f087348 */ /* 0x000fea0003c00000 */
[----:B------:R0:W1:Y:S02]  /*8080*/  SHFL.BFLY P6, R14, R13, R12, R11 ;  /* 0x0c00000c0d0e7389 */ /* 0x00006400000c000b */
[----:B01----:R-:W-:Y:S05]  /*8090*/  ENDCOLLECTIVE ;  /* 0x000000000000791b */ /* 0x003fea0003800000 */
.L_x_16004:
[----:B------:R-:W-:-:S05]  /*80a0*/  FMNMX R9, R3, R14, !PT ;  /* 0x0000000e03097209 */ /* 0x000fca0007800000 */
[--C-:B------:R-:W-:Y:S01]  /*80b0*/  FADD R0, R5, -R9.reuse ;  /* 0x8000000905007221 */ /* 0x100fe20000000000 */
[C---:B------:R-:W-:Y:S01]  /*80c0*/  FADD R2, -R9.reuse, R8 ;  /* 0x0000000809027221 */ /* 0x040fe20000000100 */
[----:B------:R-:W-:Y:S01]  /*80d0*/  FADD R6, -R9, R26 ;  /* 0x0000001a09067221 */ /* 0x000fe20000000100 */
[--C-:B------:R-:W-:Y:S01]  /*80e0*/  FADD R14, R4, -R9.reuse ;  /* 0x80000009040e7221 */ /* 0x100fe20000000000 */
[--C-:B------:R-:W-:Y:S01]  /*80f0*/  FADD R8, R29, -R9.reuse ;  /* 0x800000091d087221 */ /* 0x100fe20000000000 */
[----:B------:R-:W-:Y:S01]  /*8100*/  FADD R3, -R9, R28 ;  /* 0x0000001c09037221 */ /* 0x000fe20000000100 */
        /* <DEDUP_REMOVED lines=40> */
[----:B------:R-:W-:Y:S02]  /*8390*/  FFMA R19, R2, 1.925963033500011079e-08, R19 ;  /* 0x32a5706002137823 */ /* 0x000fe40000000013 */
[----:B------:R-:W-:-:S04]  /*83a0*/  SHF.L.U32 R2, R9, 0x17, RZ ;  /* 0x0000001709027819 */ /* 0x000fc800000006ff */
[----:B------:R-:W1:Y:S01]  /*83b0*/  MUFU.EX2 R19, R19 ;  /* 0x0000001300137308 */ /* 0x000e620000000800 */
[----:B0-----:R-:W-:Y:S01]  /*83c0*/  FMUL R4, R4, R17 ;  /* 0x0000001104047220 */ /* 0x001fe20000400000 */
[----:B------:R-:W-:Y:S01]  /*83d0*/  FADD R17, R9, -12583039 ;  /* 0xcb40007f09117421 */ /* 0x000fe20000000000 */
[----:B------:R-:W-:-:S03]  /*83e0*/  FFMA.SAT R9, R3, R51, 0.5 ;  /* 0x3f00000003097423 */ /* 0x000fc60000002033 */
[----:B------:R-:W-:Y:S01]  /*83f0*/  FFMA R17, R8, 1.4426950216293334961, -R17 ;  /* 0x3fb8aa3b08117823 */ /* 0x000fe20000000811 */
[----:B------:R-:W-:-:S03]  /*8400*/  FFMA.RM R9, R9, R52, 12582913 ;  /* 0x4b40000109097423 */ /* 0x000fc60000004034 */
[----:B------:R-:W-:Y:S01]  /*8410*/  FFMA R17, R8, 1.925963033500011079e-08, R17 ;  /* 0x32a5706008117823 */ /* 0x000fe20000000011 */
[----:B------:R-:W-:Y:S01]  /*8420*/  FADD R8, R9, -12583039 ;  /* 0xcb40007f09087421 */ /* 0x000fe20000000000 */
[----:B-1----:R-:W-:-:S03]  /*8430*/  FMUL R0, R0, R19 ;  /* 0x0000001300007220 */ /* 0x002fc60000400000 */
        /* <DEDUP_REMOVED lines=33> */
[----:B------:R-:W-:Y:S02]  /*8650*/  IMAD.SHL.U32 R8, R9, 0x800000, RZ ;  /* 0x0080000009087824 */ /* 0x000fe400078e00ff */
[----:B------:R-:W-:Y:S01]  /*8660*/  FFMA.SAT R9, R25, R51, 0.5 ;  /* 0x3f00000019097423 */ /* 0x000fe20000002033 */
[----:B------:R-:W-:-:S03]  /*8670*/  FFMA R17, R24, 1.4426950216293334961, -R17 ;  /* 0x3fb8aa3b18117823 */ /* 0x000fc60000000811 */
[----:B------:R-:W-:Y:S01]  /*8680*/  FFMA.RM R9, R9, R52, 12582913 ;  /* 0x4b40000109097423 */ /* 0x000fe20000004034 */
[----:B------:R-:W-:Y:S01]  /*8690*/  FFMA R17, R24, 1.925963033500011079e-08, R17 ;  /* 0x32a5706018117823 */ /* 0x000fe20000000011 */
[----:B0-----:R-:W-:-:S05]  /*86a0*/  FMUL R7, R7, R10 ;  /* 0x0000000a07077220 */ /* 0x001fca0000400000 */
[----:B------:R-:W0:Y:S01]  /*86b0*/  MUFU.EX2 R17, R17 ;  /* 0x0000001100117308 */ /* 0x000e220000000800 */
        /* <DEDUP_REMOVED lines=8> */
[----:B------:R-:W-:Y:S01]  /*8740*/  FADD R19, R17, -12583039 ;  /* 0xcb40007f11137421 */ /* 0x000fe20000000000 */
[----:B-1----:R-:W-:-:S03]  /*8750*/  FMUL R9, R9, R10 ;  /* 0x0000000a09097220 */ /* 0x002fc60000400000 */
[C---:B------:R-:W-:Y:S01]  /*8760*/  FFMA R19, R22.reuse, 1.4426950216293334961, -R19 ;  /* 0x3fb8aa3b16137823 */ /* 0x040fe20000000813 */
[----:B------:R-:W-:Y:S01]  /*8770*/  SHF.L.U32 R10, R17, 0x17, RZ ;  /* 0x00000017110a7819 */ /* 0x000fe200000006ff */
[----:B------:R-:W-:Y:S02]  /*8780*/  FFMA.SAT R17, R23, R51, 0.5 ;  /* 0x3f00000017117423 */ /* 0x000fe40000002033 */
[----:B------:R-:W-:Y:S02]  /*8790*/  FFMA R19, R22, 1.925963033500011079e-08, R19 ;  /* 0x32a5706016137823 */ /* 0x000fe40000000013 */
[----:B------:R-:W-:-:S04]  /*87a0*/  FFMA.RM R17, R17, R52, 12582913 ;  /* 0x4b40000111117423 */ /* 0x000fc80000004034 */
        /* <DEDUP_REMOVED lines=15> */
[----:B------:R-:W-:-:S04]  /*88a0*/  FFMA.SAT R23, R21, R51, 0.5 ;  /* 0x3f00000015177423 */ /* 0x000fc80000002033 */
[----:B------:R-:W-:Y:S01]  /*88b0*/  FFMA.RM R23, R23, R52, 12582913 ;  /* 0x4b40000117177423 */ /* 0x000fe20000004034 */
[----:B0-----:R-:W-:-:S04]  /*88c0*/  FFMA.SAT R19, R11, R51, 0.5 ;  /* 0x3f0000000b137423 */ /* 0x001fc80000002033 */
        /* <DEDUP_REMOVED lines=141> */
[----:B0-----:R-:W-:-:S04]  /*91a0*/  FADD R13, RZ, R4 ;  /* 0x00000004ff0d7221 */ /* 0x001fc80000000000 */
[----:B------:R-:W-:-:S04]  /*91b0*/  FADD R13, R13, R0 ;  /* 0x000000000d0d7221 */ /* 0x000fc80000000000 */
[----:B------:R-:W-:Y:S01]  /*91c0*/  FADD R12, R13, R2 ;  /* 0x000000020d0c7221 */ /* 0x000fe20000000000 */
[----:B-1----:R-:W-:Y:S01]  /*91d0*/  FMUL R32, R11, R32 ;  /* 0x000000200b207220 */ /* 0x002fe20000400000 */
[-C--:B------:R-:W-:Y:S01]  /*91e0*/  FFMA.SAT R11, R14, R51.reuse, 0.5 ;  /* 0x3f0000000e0b7423 */ /* 0x080fe20000002033 */
[----:B------:R-:W-:Y:S01]  /*91f0*/  FFMA.SAT R51, R50, R51, 0.5 ;  /* 0x3f00000032337423 */ /* 0x000fe20000002033 */
[----:B------:R-:W-:Y:S02]  /*9200*/  FADD R12, R12, R3 ;  /* 0x000000030c0c7221 */ /* 0x000fe40000000000 */
[-C--:B------:R-:W-:Y:S01]  /*9210*/  FFMA.RM R11, R11, R52.reuse, 12582913 ;  /* 0x4b4000010b0b7423 */ /* 0x080fe20000004034 */
[----:B------:R-:W-:Y:S01]  /*9220*/  FFMA.RM R51, R51, R52, 12582913 ;  /* 0x4b40000133337423 */ /* 0x000fe20000004034 */
[----:B------:R-:W-:Y:S02]  /*9230*/  FADD R13, R12, R5 ;  /* 0x000000050c0d7221 */ /* 0x000fe40000000000 */
[C---:B------:R-:W-:Y:S01]  /*9240*/  FADD R15, R11.reuse, -12583039 ;  /* 0xcb40007f0b0f7421 */ /* 0x040fe20000000000 */
[----:B------:R-:W-:Y:S01]  /*9250*/  SHF.L.U32 R11, R11, 0x17, RZ ;  /* 0x000000170b0b7819 */ /* 0x000fe200000006ff */
[----:B------:R-:W-:Y:S01]  /*9260*/  FADD R12, R13, R6 ;  /* 0x000000060d0c7221 */ /* 0x000fe20000000000 */
[----:B------:R-:W-:-:S02]  /*9270*/  IMAD.SHL.U32 R37, R51, 0x800000, RZ ;  /* 0x0080000033257824 */ /* 0x000fc400078e00ff */
[----:B------:R-:W-:Y:S01]  /*9280*/  FFMA R15, R14, 1.4426950216293334961, -R15 ;  /* 0x3fb8aa3b0e0f7823 */ /* 0x000fe2000000080f */
[----:B------:R-:W-:-:S03]  /*9290*/  FADD R13, R12, R7 ;  /* 0x000000070c0d7221 */ /* 0x000fc60000000000 */
[----:B------:R-:W-:Y:S01]  /*92a0*/  FFMA R15, R14, 1.925963033500011079e-08, R15 ;  /* 0x32a570600e0f7823 */ /* 0x000fe2000000000f */
[----:B------:R-:W-:-:S03]  /*92b0*/  FADD R12, R13, R8 ;  /* 0x000000080d0c7221 */ /* 0x000fc60000000000 */
[----:B------:R0:W1:Y:S01]  /*92c0*/  MUFU.EX2 R36, R15 ;  /* 0x0000000f00247308 */ /* 0x0000620000000800 */
[----:B------:R-:W-:-:S04]  /*92d0*/  FADD R13, R12, R9 ;  /* 0x000000090c0d7221 */ /* 0x000fc80000000000 */
[----:B------:R-:W-:Y:S01]  /*92e0*/  FADD R13, R13, R10 ;  /* 0x0000000a0d0d7221 */ /* 0x000fe20000000000 */
[----:B0-----:R-:W-:-:S03]  /*92f0*/  MOV R15, 0xffffffff ;  /* 0xffffffff000f7802 */ /* 0x001fc60000000f00 */
[----:B------:R-:W-:-:S04]  /*9300*/  FADD R12, R13, R16 ;  /* 0x000000100d0c7221 */ /* 0x000fc80000000000 */
[----:B------:R-:W-:Y:S01]  /*9310*/  FADD R13, R12, R17 ;  /* 0x000000110c0d7221 */ /* 0x000fe20000000000 */
[----:B-1----:R-:W-:-:S03]  /*9320*/  FMUL R36, R11, R36 ;  /* 0x000000240b247220 */ /* 0x002fc60000400000 */
[----:B------:R-:W-:Y:S01]  /*9330*/  FADD R12, R13, R18 ;  /* 0x000000120d0c7221 */ /* 0x000fe20000000000 */
[----:B------:R-:W-:-:S03]  /*9340*/  FADD R11, R51, -12583039 ;  /* 0xcb40007f330b7421 */ /* 0x000fc60000000000 */
[----:B------:R-:W-:Y:S01]  /*9350*/  FADD R13, R12, R19 ;  /* 0x000000130c0d7221 */ /* 0x000fe20000000000 */
[----:B------:R-:W-:-:S03]  /*9360*/  FFMA R11, R50, 1.4426950216293334961, -R11 ;  /* 0x3fb8aa3b320b7823 */ /* 0x000fc6000000080b */
[----:B------:R-:W-:Y:S01]  /*9370*/  FADD R12, R13, R20 ;  /* 0x000000140d0c7221 */ /* 0x000fe20000000000 */
[----:B------:R-:W-:-:S03]  /*9380*/  FFMA R11, R50, 1.925963033500011079e-08, R11 ;  /* 0x32a57060320b7823 */ /* 0x000fc6000000000b */
[----:B------:R-:W-:Y:S01]  /*9390*/  FADD R13, R12, R21 ;  /* 0x000000150c0d7221 */ /* 0x000fe20000000000 */
[----:B------:R0:W1:Y:S03]  /*93a0*/  MUFU.EX2 R14, R11 ;  /* 0x0000000b000e7308 */ /* 0x0000660000000800 */
[----:B------:R-:W-:-:S04]  /*93b0*/  FADD R12, R13, R22 ;  /* 0x000000160d0c7221 */ /* 0x000fc80000000000 */
[----:B------:R-:W-:Y:S01]  /*93c0*/  FADD R13, R12, R23 ;  /* 0x000000170c0d7221 */ /* 0x000fe20000000000 */
[----:B0-----:R-:W-:-:S03]  /*93d0*/  MOV R11, 0x1f ;  /* 0x0000001f000b7802 */ /* 0x001fc60000000f00 */
        /* <DEDUP_REMOVED lines=19> */
.L_x_16005:
[----:B------:R-:W-:Y:S02]  /*9510*/  HFMA2 R12, -RZ, RZ, 0, 4.76837158203125e-07 ;  /* 0x00000008ff0c7431 */ /* 0x000fe400000001ff */
[----:B------:R-:W-:-:S04]  /*9520*/  FADD R40, R13, R14 ;  /* 0x0000000e0d287221 */ /* 0x000fc80000000000 */
[----:B------:R-:W-:-:S07]  /*9530*/  IMAD.MOV.U32 R13, RZ, RZ, R40 ;  /* 0x000000ffff0d7224 */ /* 0x000fce00078e0028 */
[----:B------:R-:W-:Y:S05]  /*9540*/  WARPSYNC.COLLECTIVE R15, `(.L_x_16006) ;  /* 0x000000000f087348 */ /* 0x000fea0003c00000 */
[----:B------:R0:W1:Y:S02]  /*9550*/  SHFL.BFLY P6, R14, R13, R12, R11 ;  /* 0x0c00000c0d0e7389 */ /* 0x00006400000c000b */
[----:B01----:R-:W-:Y:S05]  /*9560*/  ENDCOLLECTIVE ;  /* 0x000000000000791b */ /* 0x003fea0003800000 */
.L_x_16006:
[----:B------:R-:W-:Y:S02]  /*9570*/  HFMA2 R12, -RZ, RZ, 0, 2.384185791015625e-07 ;  /* 0x00000004ff0c7431 */ /* 0x000fe400000001ff */
[----:B------:R-:W-:-:S05]  /*9580*/  FADD R41, R40, R14 ;  /* 0x0000000e28297221 */ /* 0x000fca0000000000 */
[----:B------:R-:W-:-:S07]  /*9590*/  MOV R13, R41 ;  /* 0x00000029000d7202 */ /* 0x000fce0000000f00 */
[----:B------:R-:W-:Y:S05]  /*95a0*/  WARPSYNC.COLLECTIVE R15, `(.L_x_16007) ;  /* 0x000000000f087348 */ /* 0x000fea0003c00000 */
[----:B------:R0:W1:Y:S02]  /*95b0*/  SHFL.BFLY P6, R14, R13, R12, R11 ;  /* 0x0c00000c0d0e7389 */ /* 0x00006400000c000b */
[----:B01----:R-:W-:Y:S05]  /*95c0*/  ENDCOLLECTIVE ;  /* 0x000000000000791b */ /* 0x003fea0003800000 */
.L_x_16007:
[----:B------:R-:W-:Y:S01]  /*95d0*/  MOV R12, 0x2 ;  /* 0x00000002000c7802 */ /* 0x000fe20000000f00 */
[----:B------:R-:W-:-:S04]  /*95e0*/  FADD R42, R41, R14 ;  /* 0x0000000e292a7221 */ /* 0x000fc80000000000 */
[----:B------:R-:W-:-:S07]  /*95f0*/  IMAD.MOV.U32 R13, RZ, RZ, R42 ;  /* 0x000000ffff0d7224 */ /* 0x000fce00078e002a */
[----:B------:R-:W-:Y:S05]  /*9600*/  WARPSYNC.COLLECTIVE R15, `(.L_x_16008) ;  /* 0x000000000f087348 */ /* 0x000fea0003c00000 */
[----:B------:R0:W1:Y:S02]  /*9610*/  SHFL.BFLY P6, R14, R13, R12, R11 ;  /* 0x0c00000c0d0e7389 */ /* 0x00006400000c000b */
[----:B01----:R-:W-:Y:S05]  /*9620*/  ENDCOLLECTIVE ;  /* 0x000000000000791b */ /* 0x003fea0003800000 */
.L_x_16008:
[----:B------:R-:W-:Y:S02]  /*9630*/  HFMA2 R12, -RZ, RZ, 0, 5.9604644775390625e-08 ;  /* 0x00000001ff0c7431 */ /* 0x000fe400000001ff */
[----:B------:R-:W-:-:S05]  /*9640*/  FADD R43, R42, R14 ;  /* 0x0000000e2a2b7221 */ /* 0x000fca0000000000 */
[----:B------:R-:W-:-:S07]  /*9650*/  MOV R13, R43 ;  /* 0x0000002b000d7202 */ /* 0x000fce0000000f00 */
[----:B------:R-:W-:Y:S05]  /*9660*/  WARPSYNC.COLLECTIVE R15, `(.L_x_16009) ;  /* 0x000000000f087348 */ /* 0x000fea0003c00000 */
[----:B------:R0:W1:Y:S02]  /*9670*/  SHFL.BFLY P6, R14, R13, R12, R11 ;  /* 0x0c00000c0d0e7389 */ /* 0x00006400000c000b */
[----:B01----:R-:W-:Y:S05]  /*9680*/  ENDCOLLECTIVE ;  /* 0x000000000000791b */ /* 0x003fea0003800000 */
.L_x_16009:
[----:B------:R-:W-:Y:S05]  /*9690*/  BRA `(.L_x_16010) ;  /* 0xffffffbc00a07947 */ /* 0x000fea000383ffff */
        .weak           $__internal_255_$__cuda_sm3x_div_rn_noftz_f32_slowpath
        .type           $__internal_255_$__cuda_sm3x_div_rn_noftz_f32_slowpath,@function
        .size           $__internal_255_$__cuda_sm3x_div_rn_noftz_f32_slowpath,(.L_x_37632 - $__internal_255_$__cuda_sm3x_div_rn_noftz_f32_slowpath)
$__internal_255_$__cuda_sm3x_div_rn_noftz_f32_slowpath:
        /* <DEDUP_REMOVED lines=34> */
.L_x_16012:
        /* <DEDUP_REMOVED lines=51> */
.L_x_16019:
[----:B------:R-:W-:-:S04]  /*9bf0*/  LOP3.LUT R4, R4, 0x80000000, RZ, 0xc0, !PT ;  /* 0x8000000004047812 */ /* 0x000fc800078ec0ff */
[----:B------:R-:W-:Y:S01]  /*9c00*/  LOP3.LUT R4, R4, 0x7f800000, RZ, 0xfc, !PT ;  /* 0x7f80000004047812 */ /* 0x000fe200078efcff */
[----:B------:R-:W-:Y:S06]  /*9c10*/  BRA `(.L_x_16020) ;  /* 0x0000000000047947 */ /* 0x000fec0003800000 */
.L_x_16018:
[----:B------:R-:W-:-:S07]  /*9c20*/  LEA R4, R48, R4, 0x17 ;  /* 0x0000000430047211 */ /* 0x000fce00078eb8ff */
.L_x_16020:
[----:B------:R-:W-:Y:S05]  /*9c30*/  BSYNC.RECONVERGENT B2 ;  /* 0x0000000000027941 */ /* 0x000fea0003800200 */
.L_x_16017:
[----:B------:R-:W-:Y:S05]  /*9c40*/  BRA `(.L_x_16021) ;  /* 0x0000000000207947 */ /* 0x000fea0003800000 */
.L_x_16016:
[----:B------:R-:W-:-:S04]  /*9c50*/  LOP3.LUT R4, R11, 0x80000000, R4, 0x48, !PT ;  /* 0x800000000b047812 */ /* 0x000fc800078e4804 */
[----:B------:R-:W-:Y:S01]  /*9c60*/  LOP3.LUT R4, R4, 0x7f800000, RZ, 0xfc, !PT ;  /* 0x7f80000004047812 */ /* 0x000fe200078efcff */
[----:B------:R-:W-:Y:S06]  /*9c70*/  BRA `(.L_x_16021) ;  /* 0x0000000000147947 */ /* 0x000fec0003800000 */
.L_x_16015:
[----:B------:R-:W-:Y:S01]  /*9c80*/  LOP3.LUT R4, R11, 0x80000000, R4, 0x48, !PT ;  /* 0x800000000b047812 */ /* 0x000fe200078e4804 */
[----:B------:R-:W-:Y:S06]  /*9c90*/  BRA `(.L_x_16021) ;  /* 0x00000000000c7947 */ /* 0x000fec0003800000 */
.L_x_16014:
[----:B------:R-:W0:Y:S01]  /*9ca0*/  MUFU.RSQ R4, -QNAN ;  /* 0xffc0000000047908 */ /* 0x000e220000001400 */
[----:B------:R-:W-:Y:S05]  /*9cb0*/  BRA `(.L_x_16021) ;  /* 0x0000000000047947 */ /* 0x000fea0003800000 */
.L_x_16013:
[----:B------:R-:W-:-:S07]  /*9cc0*/  FADD.FTZ R4, R4, R11 ;  /* 0x0000000b04047221 */ /* 0x000fce0000010000 */
.L_x_16021:
[----:B------:R-:W-:Y:S05]  /*9cd0*/  BSYNC.RECONVERGENT B1 ;  /* 0x0000000000017941 */ /* 0x000fea0003800200 */
.L_x_16011:
[----:B------:R-:W-:-:S04]  /*9ce0*/  HFMA2 R41, -RZ, RZ, 0, 0 ;  /* 0x00000000ff297431 */ /* 0x000fc800000001ff */
[----:B0-----:R-:W-:Y:S05]  /*9cf0*/  RET.REL.NODEC R40 `(_Z15SoftmaxWarpImplI22BroadcastScaleMaskLoadIffbLm3EiE11DirectStoreIffEfLi2ELi32ELi32ELi1ELb0EL9Algorithm0EEvT_T0_ll) ;  /* 0xffffff6028c07950 */ /* 0x001fea0003c3ffff */
.L_x_16022:
        /* <DEDUP_REMOVED lines=16> */
.L_x_37632:


//--------------------- .text._Z15SoftmaxWarpImplI22BroadcastScaleMaskLoadIffbLm3EiE11DirectStoreIffEfLi2ELi30ELi32ELi1ELb1EL9Algorithm0EEvT_T0_ll --------------------------
	.section	.text._Z15SoftmaxWarpImplI22BroadcastScaleMaskLoadIffbLm3EiE11DirectStoreIffEfLi2ELi30ELi32ELi1ELb1EL9Algorithm0EEvT_T0_ll,"ax",@progbits
	.align	128
        .global         _Z15SoftmaxWarpImplI22BroadcastScaleMaskLoadIffbLm3EiE11DirectStoreIffEfLi2ELi30ELi32ELi1ELb1EL9Algorithm0EEvT_T0_ll
        .type           _Z15SoftmaxWarpImplI22BroadcastScaleMaskLoadIffbLm3EiE11DirectStoreIffEfLi2ELi30ELi32ELi1ELb1EL9Algorithm0EEvT_T0_ll,@function
        .size           _Z15SoftmaxWarpImplI22BroadcastScaleMaskLoadIffbLm3EiE11DirectStoreIffEfLi2ELi30ELi32ELi1ELb1EL9Algorithm0EEvT_T0_ll,(.L_x_37633 - _Z15SoftmaxWarpImplI22BroadcastScaleMaskLoadIffbLm3EiE11DirectStoreIffEfLi2ELi30ELi32ELi1ELb1EL9Algorithm0EEvT_T0_ll)
        .other          _Z15SoftmaxWarpImplI22BroadcastScaleMaskLoadIffbLm3EiE11DirectStoreIffEfLi2ELi30ELi32ELi1ELb1EL9Algorithm0EEvT_T0_ll,@"STO_CUDA_ENTRY STV_DEFAULT"
_Z15SoftmaxWarpImplI22BroadcastScaleMaskLoadIffbLm3EiE11DirectStoreIffEfLi2ELi30ELi32ELi1ELb1EL9Algorithm0EEvT_T0_ll:
.text._Z15SoftmaxWarpImplI22BroadcastScaleMaskLoadIffbLm3EiE11DirectStoreIffEfLi2ELi30ELi32ELi1ELb1EL9Algorithm0EEvT_T0_ll:
        /* <DEDUP_REMOVED lines=27> */
.L_x_16023:
        /* <DEDUP_REMOVED lines=27> */
.L_x_16146:
[----:B------:R-:W0:Y:S01]  /*0360*/  LDC.64 R2, c[0x0][0x408] ;  /* 0x00010200ff027b82 */ /* 0x000e220000000a00 */
[----:B------:R-:W-:Y:S01]  /*0370*/  BSSY.RECONVERGENT B1, `(.L_x_16025) ;  /* 0x000006b000017945 */ /* 0x000fe20003800200 */
[----:B------:R-:W-:Y:S01]  /*0380*/  MOV R33, 0xff800000 ;  /* 0xff80000000217802 */ /* 0x000fe20000000f00 */
[----:B------:R-:W-:Y:S01]  /*0390*/  IMAD.MOV.U32 R32, RZ, RZ, -0x800000 ;  /* 0xff800000ff207424 */ /* 0x000fe200078e00ff */
[----:B-1234-:R-:W-:Y:S02]  /*03a0*/  MOV R13, 0xff800000 ;  /* 0xff800000000d7802 */ /* 0x01efe40000000f00 */
        /* <DEDUP_REMOVED lines=39> */
[----:B------:R0:W1:Y:S02]  /*0620*/  F2I.FTZ.U32.TRUNC.NTZ R5, R4 ;  /* 0x0000000400057305 */ /* 0x000064000021f000 */
[----:B------:R-:W-:-:S05]  /*0630*/  IMAD.MOV.U32 R12, RZ, RZ, R0 ;  /* 0x000000ffff0c7224 */ /* 0x000fca00078e0000 */
[----:B------:R-:W-:Y:S01]  /*0640*/  @!P3 IADD3 R12, PT, PT, -R12, RZ, RZ ;  /* 0x000000ff0c0cb210 */ /* 0x000fe20007ffe1ff */
[----:B0-----:R-:W-:-:S04]  /*0650*/  IMAD.MOV.U32 R4, RZ, RZ, RZ ;  /* 0x000000ffff047224 */ /* 0x001fc800078e00ff */
        /* <DEDUP_REMOVED lines=24> */
[----:B------:R-:W-:Y:S02]  /*07e0*/  ISETP.NE.AND.EX P3, PT, R7, RZ, PT, P3 ;  /* 0x000000ff0700720c */ /* 0x000fe40003f65330 */
[----:B--2---:R-:W-:Y:S02]  /*07f0*/  ISETP.NE.U32.AND P6, PT, R14, 0x1, PT ;  /* 0x000000010e00780c */ /* 0x004fe40003fc5070 */
[----:B------:R-:W-:Y:S02]  /*0800*/  IADD3 R5, PT, PT, -R0, RZ, RZ ;  /* 0x000000ff00057210 */ /* 0x000fe40007ffe1ff */
[----:B------:R-:W-:Y:S02]  /*0810*/  SEL R7, R12, RZ, P3 ;  /* 0x000000ff0c077207 */ /* 0x000fe40001800000 */
[----:B-1----:R-:W-:Y:S01]  /*0820*/  ISETP.NE.U32.AND P3, PT, R8, 0x1, PT ;  /* 0x000000010800780c */ /* 0x002fe20003f65070 */
[----:B------:R-:W-:Y:S01]  /*0830*/  IMAD R6, R10, R5, R13 ;  /* 0x000000050a067224 */ /* 0x000fe200078e020d */
[----:B------:R-:W-:Y:S01]  /*0840*/  ISETP.NE.AND.EX P6, PT, R15, RZ, PT, P6 ;  /* 0x000000ff0f00720c */ /* 0x000fe20003fc5360 */
[----:B------:R-:W0:Y:S01]  /*0850*/  LDC.64 R4, c[0x0][0x388] ;  /* 0x0000e200ff047b82 */ /* 0x000e220000000a00 */
        /* <DEDUP_REMOVED lines=28> */
.L_x_16026:
[----:B------:R-:W-:Y:S05]  /*0a20*/  BSYNC.RECONVERGENT B1 ;  /* 0x0000000000017941 */ /* 0x000fea0003800200 */
.L_x_16025:
        /* <DEDUP_REMOVED lines=59> */
[----:B------:R-:W-:-:S05]  /*0de0*/  ISETP.GE.AND P4, PT, R4, RZ, PT ;  /* 0x000000ff0400720c */ /* 0x000fca0003f86270 */
[----:B------:R-:W3:Y:S02]  /*0df0*/  LDC.64 R4, c[0x0][0x388] ;  /* 0x0000e200ff047b82 */ /* 0x000ee40000000a00 */
        /* <DEDUP_REMOVED lines=40> */
.L_x_16028:
[----:B------:R-:W-:Y:S05]  /*1080*/  BSYNC.RECONVERGENT B1 ;  /* 0x0000000000017941 */ /* 0x000fea0003800200 */
.L_x_16027:
        /* <DEDUP_REMOVED lines=103> */
.L_x_16030:
[----:B------:R-:W-:Y:S05]  /*1700*/  BSYNC.RECONVERGENT B1 ;  /* 0x0000000000017941 */ /* 0x000fea0003800200 */
.L_x_16029:
        /* <DEDUP_REMOVED lines=101> */
.L_x_16032:
[----:B------:R-:W-:Y:S05]  /*1d60*/  BSYNC.RECONVERGENT B1 ;  /* 0x0000000000017941 */ /* 0x000fea0003800200 */
.L_x_16031:
        /* <DEDUP_REMOVED lines=103> */
.L_x_16034:
[----:B------:R-:W-:Y:S05]  /*23e0*/  BSYNC.RECONVERGENT B1 ;  /* 0x0000000000017941 */ /* 0x000fea0003800200 */
.L_x_16033:
        /* <DEDUP_REMOVED lines=101> */
.L_x_16036:
[----:B------:R-:W-:Y:S05]  /*2a40*/  BSYNC.RECONVERGENT B1 ;  /* 0x0000000000017941 */ /* 0x000fea0003800200 */
.L_x_16035:
        /* <DEDUP_REMOVED lines=21> */
[----:B-1----:R-:W-:Y:S02]  /*2ba0*/  HFMA2 R14, -RZ, RZ, 0, 0 ;  /* 0x00000000ff0e7431 */ /* 0x002fe400000001ff */
[----:B---3--:R-:W-:-:S04]  /*2bb0*/  IMAD.MOV R11, RZ, RZ, -R15 ;  /* 0x000000ffff0b7224 */ /* 0x008fc800078e0a0f */
[----:B------:R-:W-:-:S04]  /*2bc0*/  IMAD R11, R11, R16, RZ ;  /* 0x000000100b0b7224 */ /* 0x000fc800078e02ff */
        /* <DEDUP_REMOVED lines=16> */
[----:B------:R1:W3:Y:S02]  /*2cd0*/  F2I.FTZ.U32.TRUNC.NTZ R15, R14 ;  /* 0x0000000e000f7305 */ /* 0x0002e4000021f000 */
[----:B------:R-:W-:-:S05]  /*2ce0*/  IMAD.MOV.U32 R16, RZ, RZ, R0 ;  /* 0x000000ffff107224 */ /* 0x000fca00078e0000 */
[----:B------:R-:W-:Y:S01]  /*2cf0*/  @!P6 IADD3 R16, PT, PT, -R16, RZ, RZ ;  /* 0x000000ff1010e210 */ /* 0x000fe20007ffe1ff */
[----:B-1----:R-:W-:-:S04]  /*2d00*/  IMAD.MOV.U32 R14, RZ, RZ, RZ ;  /* 0x000000ffff0e7224 */ /* 0x002fc800078e00ff */
[----:B------:R-:W-:Y:S01]  /*2d10*/  @!P5 LOP3.LUT R16, RZ, R18, RZ, 0x33, !PT ;  /* 0x00000012ff10d212 */ /* 0x000fe200078e33ff */
[----:B---3--:R-:W-:-:S03]  /*2d20*/  IMAD.MOV R11, RZ, RZ, -R15 ;  /* 0x000000ffff0b7224 */ /* 0x008fc600078e0a0f */
[----:B------:R-:W-:Y:S01]  /*2d30*/  IADD3 R0, PT, PT, -R16, RZ, RZ ;  /* 0x000000ff10007210 */ /* 0x000fe20007ffe1ff */
[----:B------:R-:W-:-:S04]  /*2d40*/  IMAD R11, R11, R20, RZ ;  /* 0x000000140b0b7224 */ /* 0x000fc800078e02ff */
        /* <DEDUP_REMOVED lines=55> */
.L_x_16038:
[----:B------:R-:W-:Y:S05]  /*30c0*/  BSYNC.RECONVERGENT B1 ;  /* 0x0000000000017941 */ /* 0x000fea0003800200 */
.L_x_16037:
        /* <DEDUP_REMOVED lines=99> */
.L_x_16040:
[----:B------:R-:W-:Y:S05]  /*3700*/  BSYNC.RECONVERGENT B1 ;  /* 0x0000000000017941 */ /* 0x000fea0003800200 */
.L_x_16039:
        /* <DEDUP_REMOVED lines=33> */
[----:B------:R-:W-:Y:S02]  /*3920*/  LOP3.LUT R12, R0, R21, RZ, 0x3c, !PT ;  /* 0x00000015000c7212 */ /* 0x000fe400078e3cff */
[----:B0-----:R-:W-:Y:S02]  /*3930*/  IADD3 R14, PT, PT, R24, 0xffffffe, RZ ;  /* 0x0ffffffe180e7810 */ /* 0x001fe40007ffe0ff */
[----:B------:R-:W-:Y:S02]  /*3940*/  ISETP.GE.AND P6, PT, R12, RZ, PT ;  /* 0x000000ff0c00720c */ /* 0x000fe40003fc6270 */
[----:B------:R0:W1:Y:S05]  /*3950*/  F2I.FTZ.U32.TRUNC.NTZ R15, R14 ;  /* 0x0000000e000f7305 */ /* 0x00006a000021f000 */
[----:B------:R-:W-:Y:S01]  /*3960*/  @P1 VIADD R11, R11, 0x1 ;  /* 0x000000010b0b1836 */ /* 0x000fe20000000000 */
[----:B------:R-:W-:-:S04]  /*3970*/  ISETP.NE.AND P1, PT, R21, RZ, PT ;  /* 0x000000ff1500720c */ /* 0x000fc80003f25270 */
[----:B------:R-:W-:Y:S01]  /*3980*/  MOV R20, R11 ;  /* 0x0000000b00147202 */ /* 0x000fe20000000f00 */
[----:B0-----:R-:W-:-:S03]  /*3990*/  HFMA2 R14, -RZ, RZ, 0, 0 ;  /* 0x00000000ff0e7431 */ /* 0x001fc600000001ff */
[----:B------:R-:W-:Y:S01]  /*39a0*/  @!P6 IADD3 R20, PT, PT, -R20, RZ, RZ ;  /* 0x000000ff1414e210 */ /* 0x000fe20007ffe1ff */
[----:B-1----:R-:W-:-:S04]  /*39b0*/  IMAD.MOV R12, RZ, RZ, -R15 ;  /* 0x000000ffff0c7224 */ /* 0x002fc800078e0a0f */
        /* <DEDUP_REMOVED lines=11> */
[-C--:B------:R-:W-:Y:S02]  /*3a70*/  @!P1 IADD3 R12, PT, PT, R12, -R25.reuse, RZ ;  /* 0x800000190c0c9210 */ /* 0x080fe40007ffe0ff */
[----:B------:R-:W-:Y:S02]  /*3a80*/  @!P1 IADD3 R11, PT, PT, R11, 0x1, RZ ;  /* 0x000000010b0b9810 */ /* 0x000fe40007ffe0ff */
        /* <DEDUP_REMOVED lines=45> */
.L_x_16042:
[----:B------:R-:W-:Y:S05]  /*3d60*/  BSYNC.RECONVERGENT B1 ;  /* 0x0000000000017941 */ /* 0x000fea0003800200 */
.L_x_16041:
[----:B------:R-:W-:Y:S01]  /*3d70*/  BSSY.RECONVERGENT B1, `(.L_x_16043) ;  /* 0x0000063000017945 */ /* 0x000fe20003800200 */
[----:B------:R-:W-:Y:S02]  /*3d80*/  ISETP.GE.U32.AND P1, PT, R45, R2, PT ;  /* 0x000000022d00720c */ /* 0x000fe40003f26070 */
        /* <DEDUP_REMOVED lines=16> */
[----:B0-----:R-:W-:Y:S01]  /*3e90*/  HFMA2 R14, -RZ, RZ, 0, 0 ;  /* 0x00000000ff0e7431 */ /* 0x001fe200000001ff */
        /* <DEDUP_REMOVED lines=12> */
[-C--:B------:R-:W-:Y:S02]  /*3f60*/  @!P6 IADD3 R12, PT, PT, R12, -R25.reuse, RZ ;  /* 0x800000190c0ce210 */ /* 0x080fe40007ffe0ff */
[----:B------:R-:W-:Y:S02]  /*3f70*/  @!P6 IADD3 R11, PT, PT, R11, 0x1, RZ ;  /* 0x000000010b0be810 */ /* 0x000fe40007ffe0ff */
[----:B------:R-:W-:Y:S02]  /*3f80*/  ISETP.GE.U32.AND P2, PT, R12, R25, PT ;  /* 0x000000190c00720c */ /* 0x000fe40003f46070 */
[----:B------:R-:W-:Y:S01]  /*3f90*/  LOP3.LUT R12, R0, R23, RZ, 0x3c, !PT ;  /* 0x00000017000c7212 */ /* 0x000fe200078e3cff */
[----:B------:R-:W1:Y:S03]  /*3fa0*/  LDC.64 R24, c[0x0][0x398] ;  /* 0x0000e600ff187b82 */ /* 0x000e660000000a00 */
[----:B------:R-:W-:-:S02]  /*3fb0*/  ISETP.GE.AND P6, PT, R12, RZ, PT ;  /* 0x000000ff0c00720c */ /* 0x000fc40003fc6270 */
[----:B--2---:R-:W-:-:S05]  /*3fc0*/  IADD3 R12, PT, PT, RZ, -R15, RZ ;  /* 0x8000000fff0c7210 */ /* 0x004fca0007ffe0ff */
[----:B------:R-:W-:Y:S02]  /*3fd0*/  @P2 IADD3 R11, PT, PT, R11, 0x1, RZ ;  /* 0x000000010b0b2810 */ /* 0x000fe40007ffe0ff */
[----:B------:R-:W-:Y:S02]  /*3fe0*/  ISETP.NE.AND P2, PT, R23, RZ, PT ;  /* 0x000000ff1700720c */ /* 0x000fe40003f45270 */
[----:B------:R-:W-:-:S05]  /*3ff0*/  MOV R22, R11 ;  /* 0x0000000b00167202 */ /* 0x000fca0000000f00 */
[----:B------:R-:W-:-:S06]  /*4000*/  @!P6 IMAD.MOV R22, RZ, RZ, -R22 ;  /* 0x000000ffff16e224 */ /* 0x000fcc00078e0a16 */
[----:B------:R-:W-:-:S04]  /*4010*/  @!P2 LOP3.LUT R22, RZ, R23, RZ, 0x33, !PT ;  /* 0x00000017ff16a212 */ /* 0x000fc800078e33ff */
[----:B------:R-:W-:-:S05]  /*4020*/  IADD3 R11, PT, PT, -R22, RZ, RZ ;  /* 0x000000ff160b7210 */ /* 0x000fca0007ffe1ff */
[----:B------:R-:W-:Y:S02]  /*4030*/  IMAD R23, R23, R11, R0 ;  /* 0x0000000b17177224 */ /* 0x000fe400078e0200 */
[----:B------:R-:W-:-:S03]  /*4040*/  IMAD R11, R12, R29, RZ ;  /* 0x0000001d0c0b7224 */ /* 0x000fc600078e02ff */
[----:B------:R-:W-:Y:S01]  /*4050*/  IABS R12, R23 ;  /* 0x00000017000c7213 */ /* 0x000fe20000000000 */
[----:B------:R-:W-:-:S06]  /*4060*/  IMAD.HI.U32 R11, R15, R11, R14 ;  /* 0x0000000b0f0b7227 */ /* 0x000fcc00078e000e */
[----:B------:R-:W-:-:S05]  /*4070*/  IMAD.HI.U32 R11, R11, R12, RZ ;  /* 0x0000000c0b0b7227 */ /* 0x000fca00078e00ff */
[----:B------:R-:W-:-:S05]  /*4080*/  IADD3 R15, PT, PT, -R11, RZ, RZ ;  /* 0x000000ff0b0f7210 */ /* 0x000fca0007ffe1ff */
        /* <DEDUP_REMOVED lines=49> */
.L_x_16044:
[----:B------:R-:W-:Y:S05]  /*43a0*/  BSYNC.RECONVERGENT B1 ;  /* 0x0000000000017941 */ /* 0x000fea0003800200 */
.L_x_16043:
        /* <DEDUP_REMOVED lines=27> */
[----:B------:R-:W-:-:S04]  /*4560*/  IMAD R15, R15, R14, RZ ;  /* 0x0000000e0f0f7224 */ /* 0x000fc800078e02ff */
[----:B------:R-:W-:Y:S01]  /*4570*/  IMAD.HI.U32 R2, R3, R15, R2 ;  /* 0x0000000f03027227 */ /* 0x000fe200078e0002 */
[----:B------:R-:W-:Y:S02]  /*4580*/  MOV R3, R24 ;  /* 0x0000001800037202 */ /* 0x000fe40000000f00 */
        /* <DEDUP_REMOVED lines=12> */
[----:B0-----:R-:W-:-:S05]  /*4650*/  IADD3 R3, PT, PT, R11, 0xffffffe, RZ ;  /* 0x0ffffffe0b037810 */ /* 0x001fca0007ffe0ff */
[----:B------:R-:W-:Y:S01]  /*4660*/  @P3 VIADD R2, R2, 0x1 ;  /* 0x0000000102023836 */ /* 0x000fe20000000000 */
[----:B------:R-:W-:Y:S01]  /*4670*/  ISETP.NE.AND P3, PT, R27, RZ, PT ;  /* 0x000000ff1b00720c */ /* 0x000fe20003f65270 */
[----:B------:R-:W0:Y:S03]  /*4680*/  F2I.FTZ.U32.TRUNC.NTZ R3, R3 ;  /* 0x0000000300037305 */ /* 0x000e26000021f000 */
[----:B------:R-:W-:-:S04]  /*4690*/  MOV R24, R2 ;  /* 0x0000000200187202 */ /* 0x000fc80000000f00 */
[----:B------:R-:W-:-:S05]  /*46a0*/  @!P6 IADD3 R24, PT, PT, -R24, RZ, RZ ;  /* 0x000000ff1818e210 */ /* 0x000fca0007ffe1ff */
[----:B------:R-:W-:Y:S01]  /*46b0*/  @!P3 LOP3.LUT R24, RZ, R27, RZ, 0x33, !PT ;  /* 0x0000001bff18b212 */ /* 0x000fe200078e33ff */
[----:B0-----:R-:W-:-:S03]  /*46c0*/  IMAD.MOV R2, RZ, RZ, -R3 ;  /* 0x000000ffff027224 */ /* 0x001fc600078e0a03 */
[----:B------:R-:W-:-:S05]  /*46d0*/  IADD3 R11, PT, PT, -R24, RZ, RZ ;  /* 0x000000ff180b7210 */ /* 0x000fca0007ffe1ff */
        /* <DEDUP_REMOVED lines=13> */
[----:B------:R-:W1:Y:S01]  /*47b0*/  LDC.64 R14, c[0x0][0x398] ;  /* 0x0000e600ff0e7b82 */ /* 0x000e620000000a00 */
[----:B------:R-:W-:-:S04]  /*47c0*/  LOP3.LUT R12, R27, R34, RZ, 0x3c, !PT ;  /* 0x000000221b0c7212 */ /* 0x000fc800078e3cff */
[----:B------:R-:W-:-:S06]  /*47d0*/  ISETP.GE.AND P3, PT, R12, RZ, PT ;  /* 0x000000ff0c00720c */ /* 0x000fcc0003f66270 */
[----:B------:R-:W-:Y:S01]  /*47e0*/  @P6 VIADD R11, R11, 0x1 ;  /* 0x000000010b0b6836 */ /* 0x000fe20000000000 */
[----:B------:R-:W-:-:S06]  /*47f0*/  ISETP.NE.AND P6, PT, R34, RZ, PT ;  /* 0x000000ff2200720c */ /* 0x000fcc0003fc5270 */
[----:B------:R-:W-:Y:S02]  /*4800*/  @!P3 IADD3 R11, PT, PT, -R11, RZ, RZ ;  /* 0x000000ff0b0bb210 */ /* 0x000fe40007ffe1ff */
[----:B0-----:R-:W-:-:S04]  /*4810*/  ISETP.NE.U32.AND P3, PT, R2, 0x1, PT ;  /* 0x000000010200780c */ /* 0x001fc80003f65070 */
[----:B------:R-:W-:Y:S02]  /*4820*/  ISETP.NE.AND.EX P3, PT, R3, RZ, PT, P3 ;  /* 0x000000ff0300720c */ /* 0x000fe40003f65330 */
[----:B------:R-:W-:Y:S01]  /*4830*/  @!P6 LOP3.LUT R11, RZ, R34, RZ, 0x33, !PT ;  /* 0x00000022ff0be212 */ /* 0x000fe200078e33ff */
[----:B------:R-:W0:Y:S01]  /*4840*/  LDC.64 R2, c[0x0][0x388] ;  /* 0x0000e200ff027b82 */ /* 0x000e220000000a00 */
        /* <DEDUP_REMOVED lines=34> */
.L_x_16046:
[----:B------:R-:W-:Y:S05]  /*4a70*/  BSYNC.RECONVERGENT B1 ;  /* 0x0000000000017941 */ /* 0x000fea0003800200 */
.L_x_16045:
[----:B------:R-:W-:Y:S01]  /*4a80*/  BSSY.RECONVERGENT B1, `(.L_x_16047) ;  /* 0x0000062000017945 */ /* 0x000fe20003800200 */
[----:B------:R-:W-:-:S03]  /*4a90*/  MOV R28, 0xff800000 ;  /* 0xff800000001c7802 */ /* 0x000fc60000000f00 */
        /* <DEDUP_REMOVED lines=30> */
[----:B------:R-:W-:Y:S02]  /*4c80*/  ISETP.GE.AND P3, PT, R3, RZ, PT ;  /* 0x000000ff0300720c */ /* 0x000fe40003f66270 */
[----:B0-----:R-:W-:-:S05]  /*4c90*/  IADD3 R3, PT, PT, R11, 0xffffffe, RZ ;  /* 0x0ffffffe0b037810 */ /* 0x001fca0007ffe0ff */
[----:B------:R-:W-:Y:S01]  /*4ca0*/  @P5 IADD3 R2, PT, PT, R2, 0x1, RZ ;  /* 0x0000000102025810 */ /* 0x000fe20007ffe0ff */
[----:B------:R-:W0:Y:S03]  /*4cb0*/  F2I.FTZ.U32.TRUNC.NTZ R3, R3 ;  /* 0x0000000300037305 */ /* 0x000e26000021f000 */
[----:B------:R-:W-:-:S05]  /*4cc0*/  MOV R25, R2 ;  /* 0x0000000200197202 */ /* 0x000fca0000000f00 */
[----:B------:R-:W-:Y:S01]  /*4cd0*/  @!P3 IMAD.MOV R25, RZ, RZ, -R25 ;  /* 0x000000ffff19b224 */ /* 0x000fe200078e0a19 */
[----:B------:R-:W-:-:S04]  /*4ce0*/  @!P6 LOP3.LUT R25, RZ, R35, RZ, 0x33, !PT ;  /* 0x00000023ff19e212 */ /* 0x000fc800078e33ff */
[----:B------:R-:W-:Y:S02]  /*4cf0*/  IADD3 R11, PT, PT, -R25, RZ, RZ ;  /* 0x000000ff190b7210 */ /* 0x000fe40007ffe1ff */
[----:B0-----:R-:W-:-:S03]  /*4d00*/  IADD3 R2, PT, PT, RZ, -R3, RZ ;  /* 0x80000003ff027210 */ /* 0x001fc60007ffe0ff */
        /* <DEDUP_REMOVED lines=57> */
.L_x_16048:
[----:B------:R-:W-:Y:S05]  /*50a0*/  BSYNC.RECONVERGENT B1 ;  /* 0x0000000000017941 */ /* 0x000fea0003800200 */
.L_x_16047:
        /* <DEDUP_REMOVED lines=31> */
[----:B------:R-:W-:Y:S02]  /*52a0*/  LOP3.LUT R3, R0, R29, RZ, 0x3c, !PT ;  /* 0x0000001d00037212 */ /* 0x000fe400078e3cff */
[----:B0-----:R-:W-:Y:S02]  /*52b0*/  IADD3 R12, PT, PT, R11, 0xffffffe, RZ ;  /* 0x0ffffffe0b0c7810 */ /* 0x001fe40007ffe0ff */
[----:B------:R-:W-:-:S02]  /*52c0*/  ISETP.GE.AND P5, PT, R3, RZ, PT ;  /* 0x000000ff0300720c */ /* 0x000fc40003fa6270 */
[----:B------:R-:W0:Y:S05]  /*52d0*/  F2I.FTZ.U32.TRUNC.NTZ R3, R12 ;  /* 0x0000000c00037305 */ /* 0x000e2a000021f000 */
[----:B------:R-:W-:-:S05]  /*52e0*/  @P3 VIADD R2, R2, 0x1 ;  /* 0x0000000102023836 */ /* 0x000fca0000000000 */
[----:B------:R-:W-:-:S04]  /*52f0*/  MOV R26, R2 ;  /* 0x00000002001a7202 */ /* 0x000fc80000000f00 */
[----:B------:R-:W-:Y:S01]  /*5300*/  @!P5 IADD3 R26, PT, PT, -R26, RZ, RZ ;  /* 0x000000ff1a1ad210 */ /* 0x000fe20007ffe1ff */
[----:B0-----:R-:W-:Y:S01]  /*5310*/  IMAD.MOV R2, RZ, RZ, -R3 ;  /* 0x000000ffff027224 */ /* 0x001fe200078e0a03 */
[----:B------:R-:W-:-:S03]  /*5320*/  @!P4 LOP3.LUT R26, RZ, R29, RZ, 0x33, !PT ;  /* 0x0000001dff1ac212 */ /* 0x000fc600078e33ff */
[----:B------:R-:W-:Y:S02]  /*5330*/  IMAD R35, R2, R15, RZ ;  /* 0x0000000f02237224 */ /* 0x000fe400078e02ff */
[----:B------:R-:W-:Y:S01]  /*5340*/  HFMA2 R2, -RZ, RZ, 0, 0 ;  /* 0x00000000ff027431 */ /* 0x000fe200000001ff */
[----:B------:R-:W-:-:S05]  /*5350*/  IADD3 R11, PT, PT, -R26, RZ, RZ ;  /* 0x000000ff1a0b7210 */ /* 0x000fca0007ffe1ff */
        /* <DEDUP_REMOVED lines=9> */
[-C--:B------:R-:W-:Y:S02]  /*53f0*/  @!P4 IADD3 R12, PT, PT, R12, -R15.reuse, RZ ;  /* 0x8000000f0c0cc210 */ /* 0x080fe40007ffe0ff */
[----:B------:R-:W-:Y:S02]  /*5400*/  @!P4 IADD3 R11, PT, PT, R11, 0x1, RZ ;  /* 0x000000010b0bc810 */ /* 0x000fe40007ffe0ff */
[----:B------:R-:W-:Y:S02]  /*5410*/  ISETP.GE.U32.AND P3, PT, R12, R15, PT ;  /* 0x0000000f0c00720c */ /* 0x000fe40003f66070 */
[----:B------:R-:W2:Y:S01]  /*5420*/  LDC.64 R14, c[0x0][0x398] ;  /* 0x0000e600ff0e7b82 */ /* 0x000ea20000000a00 */
[----:B------:R-:W-:Y:S02]  /*5430*/  LOP3.LUT R12, R29, R46, RZ, 0x3c, !PT ;  /* 0x0000002e1d0c7212 */ /* 0x000fe400078e3cff */
[----:B------:R-:W-:Y:S02]  /*5440*/  ISETP.NE.AND P4, PT, R46, RZ, PT ;  /* 0x000000ff2e00720c */ /* 0x000fe40003f85270 */
[----:B------:R-:W-:-:S06]  /*5450*/  ISETP.GE.AND P5, PT, R12, RZ, PT ;  /* 0x000000ff0c00720c */ /* 0x000fcc0003fa6270 */
[----:B------:R-:W-:Y:S01]  /*5460*/  @P3 VIADD R11, R11, 0x1 ;  /* 0x000000010b0b3836 */ /* 0x000fe20000000000 */
[----:B-1----:R-:W-:-:S04]  /*5470*/  ISETP.NE.U32.AND P3, PT, R2, 0x1, PT ;  /* 0x000000010200780c */ /* 0x002fc80003f65070 */
[----:B------:R-:W-:Y:S02]  /*5480*/  ISETP.NE.AND.EX P3, PT, R3, RZ, PT, P3 ;  /* 0x000000ff0300720c */ /* 0x000fe40003f65330 */
[----:B------:R-:W-:Y:S01]  /*5490*/  @!P5 IADD3 R11, PT, PT, -R11, RZ, RZ ;  /* 0x000000ff0b0bd210 */ /* 0x000fe20007ffe1ff */
[----:B------:R-:W1:Y:S01]  /*54a0*/  LDC.64 R2, c[0x0][0x388] ;  /* 0x0000e200ff027b82 */ /* 0x000e620000000a00 */
[----:B------:R-:W-:Y:S02]  /*54b0*/  @!P4 LOP3.LUT R11, RZ, R46, RZ, 0x33, !PT ;  /* 0x0000002eff0bc212 */ /* 0x000fe400078e33ff */
[----:B0-----:R-:W-:Y:S02]  /*54c0*/  ISETP.NE.U32.AND P4, PT, R34, 0x1, PT ;  /* 0x000000012200780c */ /* 0x001fe40003f85070 */
[----:B--2---:R-:W-:Y:S02]  /*54d0*/  ISETP.NE.U32.AND P5, PT, R14, 0x1, PT ;  /* 0x000000010e00780c */ /* 0x004fe40003fa5070 */
[----:B------:R-:W-:-:S02]  /*54e0*/  IADD3 R12, PT, PT, -R11, RZ, RZ ;  /* 0x000000ff0b0c7210 */ /* 0x000fc40007ffe1ff */
[----:B------:R-:W-:Y:S02]  /*54f0*/  ISETP.NE.AND.EX P5, PT, R15, RZ, PT, P5 ;  /* 0x000000ff0f00720c */ /* 0x000fe40003fa5350 */
[----:B------:R-:W-:Y:S01]  /*5500*/  SEL R14, R26, RZ, P3 ;  /* 0x000000ff1a0e7207 */ /* 0x000fe20001800000 */
[----:B------:R-:W-:Y:S01]  /*5510*/  IMAD R12, R46, R12, R29 ;  /* 0x0000000c2e0c7224 */ /* 0x000fe200078e021d */
[----:B------:R-:W-:Y:S02]  /*5520*/  ISETP.NE.AND.EX P4, PT, R35, RZ, PT, P4 ;  /* 0x000000ff2300720c */ /* 0x000fe40003f85340 */
[----:B------:R-:W-:Y:S01]  /*5530*/  SEL R11, R11, RZ, P5 ;  /* 0x000000ff0b0b7207 */ /* 0x000fe20002800000 */
[----:B------:R-:W-:Y:S01]  /*5540*/  IMAD R14, R14, UR40, RZ ;  /* 0x000000280e0e7c24 */ /* 0x000fe2000f8e02ff */
        /* <DEDUP_REMOVED lines=25> */
.L_x_16050:
[----:B------:R-:W-:Y:S05]  /*56e0*/  BSYNC.RECONVERGENT B1 ;  /* 0x0000000000017941 */ /* 0x000fea0003800200 */
.L_x_16049:
[----:B------:R-:W-:Y:S01]  /*56f0*/  BSSY.RECONVERGENT B1, `(.L_x_16051) ;  /* 0x0000063000017945 */ /* 0x000fe20003800200 */
[----:B------:R-:W-:Y:S02]  /*5700*/  MOV R73, 0xff800000 ;  /* 0xff80000000497802 */ /* 0x000fe40000000f00 */
[----:B------:R-:W-:Y:S01]  /*5710*/  MOV R41, 0xff800000 ;  /* 0xff80000000297802 */ /* 0x000fe20000000f00 */
[----:B------:R-:W-:Y:S06]  /*5720*/  @P1 BRA `(.L_x_16052) ;  /* 0x00000004007c1947 */ /* 0x000fec0003800000 */
        /* <DEDUP_REMOVED lines=11> */
[----:B0-----:R-:W-:Y:S01]  /*57e0*/  HFMA2 R2, -RZ, RZ, 0, 0 ;  /* 0x00000000ff027431 */ /* 0x001fe200000001ff */
        /* <DEDUP_REMOVED lines=11> */
[-C--:B------:R-:W-:Y:S02]  /*58a0*/  @!P3 IADD3 R2, PT, PT, R2, -R35.reuse, RZ ;  /* 0x800000230202b210 */ /* 0x080fe40007ffe0ff */
[----:B------:R-:W-:Y:S01]  /*58b0*/  @!P3 IADD3 R11, PT, PT, R11, 0x1, RZ ;  /* 0x000000010b0bb810 */ /* 0x000fe20007ffe0ff */
[----:B------:R-:W0:Y:S01]  /*58c0*/  F2I.FTZ.U32.TRUNC.NTZ R3, R3 ;  /* 0x0000000300037305 */ /* 0x000e22000021f000 */
[----:B------:R-:W-:Y:S02]  /*58d0*/  ISETP.GE.U32.AND P1, PT, R2, R35, PT ;  /* 0x000000230200720c */ /* 0x000fe40003f26070 */
[----:B------:R-:W-:Y:S02]  /*58e0*/  MOV R2, RZ ;  /* 0x000000ff00027202 */ /* 0x000fe40000000f00 */
[----:B------:R-:W-:-:S09]  /*58f0*/  ISETP.NE.AND P3, PT, R15, RZ, PT ;  /* 0x000000ff0f00720c */ /* 0x000fd20003f65270 */
[----:B------:R-:W-:Y:S02]  /*5900*/  @P1 VIADD R11, R11, 0x1 ;  /* 0x000000010b0b1836 */ /* 0x000fe40000000000 */
[----:B0-----:R-:W-:-:S03]  /*5910*/  IMAD.MOV R35, RZ, RZ, -R3 ;  /* 0x000000ffff237224 */ /* 0x001fc600078e0a03 */
[----:B------:R-:W-:Y:S01]  /*5920*/  MOV R38, R11 ;  /* 0x0000000b00267202 */ /* 0x000fe20000000f00 */
        /* <DEDUP_REMOVED lines=20> */
[----:B------:R-:W-:-:S04]  /*5a70*/  @P1 IADD3 R2, PT, PT, R2, 0x1, RZ ;  /* 0x0000000102021810 */ /* 0x000fc80007ffe0ff */
[----:B------:R-:W-:Y:S02]  /*5a80*/  MOV R11, R2 ;  /* 0x00000002000b7202 */ /* 0x000fe40000000f00 */
[----:B------:R-:W1:Y:S03]  /*5a90*/  LDC.64 R2, c[0x0][0x390] ;  /* 0x0000e400ff027b82 */ /* 0x000e660000000a00 */
        /* <DEDUP_REMOVED lines=40> */
.L_x_16052:
[----:B------:R-:W-:Y:S05]  /*5d20*/  BSYNC.RECONVERGENT B1 ;  /* 0x0000000000017941 */ /* 0x000fea0003800200 */
.L_x_16051:
        /* <DEDUP_REMOVED lines=97> */
.L_x_16054:
[----:B------:R-:W-:Y:S05]  /*6340*/  BSYNC.RECONVERGENT B1 ;  /* 0x0000000000017941 */ /* 0x000fea0003800200 */
.L_x_16053:
        /* <DEDUP_REMOVED lines=27> */
[----:B------:R-:W-:Y:S01]  /*6500*/  FADD R5, R13, -12583039 ;  /* 0xcb40007f0d057421 */ /* 0x000fe20000000000 */
[C---:B------:R-:W-:Y:S01]  /*6510*/  FADD R64, -R15.reuse, R31 ;  /* 0x0000001f0f407221 */ /* 0x040fe20000000100 */
[C---:B------:R-:W-:Y:S01]  /*6520*/  FADD R66, -R15.reuse, R4 ;  /* 0x000000040f427221 */ /* 0x040fe20000000100 */
[----:B------:R-:W-:Y:S01]  /*6530*/  FFMA R3, R72, 1.4426950216293334961, -R3 ;  /* 0x3fb8aa3b48037823 */ /* 0x000fe20000000803 */
[----:B------:R-:W-:Y:S01]  /*6540*/  FFMA R5, R74, 1.4426950216293334961, -R5 ;  /* 0x3fb8aa3b4a057823 */ /* 0x000fe20000000805 */
[C---:B------:R-:W-:Y:S01]  /*6550*/  FADD R50, -R15.reuse, R19 ;  /* 0x000000130f327221 */ /* 0x040fe20000000100 */
[-C--:B------:R-:W-:Y:S01]  /*6560*/  FFMA.SAT R19, R66, R11.reuse, 0.5 ;  /* 0x3f00000042137423 */ /* 0x080fe2000000200b */
[----:B------:R-:W-:Y:S01]  /*6570*/  FFMA R72, R72, 1.925963033500011079e-08, R3 ;  /* 0x32a5706048487823 */ /* 0x000fe20000000003 */
[----:B------:R-:W-:Y:S01]  /*6580*/  FFMA R74, R74, 1.925963033500011079e-08, R5 ;  /* 0x32a570604a4a7823 */ /* 0x000fe20000000005 */
[-C--:B------:R-:W-:Y:S01]  /*6590*/  FFMA.SAT R3, R68, R11.reuse, 0.5 ;  /* 0x3f00000044037423 */ /* 0x080fe2000000200b */
[-C--:B------:R-:W-:Y:S01]  /*65a0*/  FFMA.SAT R5, R70, R11.reuse, 0.5 ;  /* 0x3f00000046057423 */ /* 0x080fe2000000200b */
[C---:B------:R-:W-:Y:S01]  /*65b0*/  FADD R62, -R15.reuse, R6 ;  /* 0x000000060f3e7221 */ /* 0x040fe20000000100 */
[----:B------:R-:W-:Y:S01]  /*65c0*/  FADD R30, -R15, R8 ;  /* 0x000000080f1e7221 */ /* 0x000fe20000000100 */
[-C--:B------:R-:W-:Y:S01]  /*65d0*/  FFMA.RM R17, R3, R12.reuse, 12582913 ;  /* 0x4b40000103117423 */ /* 0x080fe2000000400c */
[-C--:B------:R-:W-:Y:S01]  /*65e0*/  FFMA.RM R3, R5, R12.reuse, 12582913 ;  /* 0x4b40000105037423 */ /* 0x080fe2000000400c */
[----:B------:R-:W0:Y:S01]  /*65f0*/  MUFU.EX2 R72, R72 ;  /* 0x0000004800487308 */ /* 0x000e220000000800 */
        /* <DEDUP_REMOVED lines=10> */
[----:B------:R-:W-:Y:S01]  /*66a0*/  FFMA R70, R70, 1.925963033500011079e-08, R7 ;  /* 0x32a5706046467823 */ /* 0x000fe20000000007 */
        /* <DEDUP_REMOVED lines=14> */
[----:B------:R-:W-:Y:S01]  /*6790*/  FADD R40, -R15, R40 ;  /* 0x000000280f287221 */ /* 0x000fe20000000100 */
[----:B------:R-:W-:Y:S01]  /*67a0*/  FFMA R15, R64, 1.4426950216293334961, -R5 ;  /* 0x3fb8aa3b400f7823 */ /* 0x000fe20000000805 */
[----:B------:R-:W-:Y:S01]  /*67b0*/  FFMA.RM R5, R19, R12, 12582913 ;  /* 0x4b40000113057423 */ /* 0x000fe2000000400c */
[----:B------:R-:W-:Y:S01]  /*67c0*/  SHF.L.U32 R9, R9, 0x17, RZ ;  /* 0x0000001709097819 */ /* 0x000fe200000006ff */
[-C--:B------:R-:W-:Y:S01]  /*67d0*/  FFMA.SAT R21, R62, R11.reuse, 0.5 ;  /* 0x3f0000003e157423 */ /* 0x080fe2000000200b */
[----:B------:R-:W-:Y:S01]  /*67e0*/  FFMA R64, R64, 1.925963033500011079e-08, R15 ;  /* 0x32a5706040407823 */ /* 0x000fe2000000000f */
[----:B------:R-:W-:Y:S01]  /*67f0*/  FADD R15, R5, -12583039 ;  /* 0xcb40007f050f7421 */ /* 0x000fe20000000000 */
[----:B------:R-:W1:Y:S01]  /*6800*/  MUFU.EX2 R68, R68 ;  /* 0x0000004400447308 */ /* 0x000e620000000800 */
[----:B0-----:R-:W-:Y:S01]  /*6810*/  FMUL R33, R9, R72 ;  /* 0x0000004809217220 */ /* 0x001fe20000400000 */
[-C--:B------:R-:W-:Y:S01]  /*6820*/  FFMA.SAT R9, R32, R11.reuse, 0.5 ;  /* 0x3f00000020097423 */ /* 0x080fe2000000200b */
[----:B------:R-:W-:Y:S01]  /*6830*/  FFMA R15, R66, 1.4426950216293334961, -R15 ;  /* 0x3fb8aa3b420f7823 */ /* 0x000fe2000000080f */
[----:B------:R-:W-:Y:S01]  /*6840*/  SHF.L.U32 R17, R17, 0x17, RZ ;  /* 0x0000001711117819 */ /* 0x000fe200000006ff */
[----:B------:R-:W-:Y:S01]  /*6850*/  FFMA.SAT R23, R60, R11, 0.5 ;  /* 0x3f0000003c177423 */ /* 0x000fe2000000200b */
[----:B------:R-:W-:Y:S01]  /*6860*/  FFMA.RM R9, R9, R12, 12582913 ;  /* 0x4b40000109097423 */ /* 0x000fe2000000400c */
[----:B------:R-:W-:Y:S01]  /*6870*/  FFMA R66, R66, 1.925963033500011079e-08, R15 ;  /* 0x32a5706042427823 */ /* 0x000fe2000000000f */
[----:B------:R-:W0:Y:S01]  /*6880*/  MUFU.EX2 R64, R64 ;  /* 0x0000004000407308 */ /* 0x000e220000000800 */
[----:B------:R-:W-:-:S02]  /*6890*/  IMAD.SHL.U32 R7, R7, 0x800000, RZ ;  /* 0x0080000007077824 */ /* 0x000fc400078e00ff */
[----:B------:R-:W-:Y:S01]  /*68a0*/  FADD R19, R9, -12583039 ;  /* 0xcb40007f09137421 */ /* 0x000fe20000000000 */
[----:B------:R-:W-:Y:S01]  /*68b0*/  SHF.L.U32 R28, R5, 0x17, RZ ;  /* 0x00000017051c7819 */ /* 0x000fe200000006ff */
[-C--:B------:R-:W-:Y:S01]  /*68c0*/  FFMA.SAT R35, R18, R11.reuse, 0.5 ;  /* 0x3f00000012237423 */ /* 0x080fe2000000200b */
[----:B------:R-:W-:Y:S01]  /*68d0*/  SHF.L.U32 R9, R9, 0x17, RZ ;  /* 0x0000001709097819 */ /* 0x000fe200000006ff */
[----:B------:R-:W-:Y:S01]  /*68e0*/  FFMA R19, R32, 1.4426950216293334961, -R19 ;  /* 0x3fb8aa3b20137823 */ /* 0x000fe20000000813 */
[-C--:B------:R-:W-:Y:S01]  /*68f0*/  FFMA.SAT R41, R6, R11.reuse, 0.5 ;  /* 0x3f00000006297423 */ /* 0x080fe2000000200b */
[----:B------:R-:W2:Y:S01]  /*6900*/  MUFU.EX2 R15, R74 ;  /* 0x0000004a000f7308 */ /* 0x000ea20000000800 */
[----:B-1----:R-:W-:Y:S01]  /*6910*/  FMUL R31, R17, R68 ;  /* 0x00000044111f7220 */ /* 0x002fe20000400000 */
[----:B------:R-:W-:Y:S01]  /*6920*/  FFMA R19, R32, 1.925963033500011079e-08, R19 ;  /* 0x32a5706020137823 */ /* 0x000fe20000000013 */
[----:B------:R-:W-:Y:S02]  /*6930*/  IMAD.SHL.U32 R32, R13, 0x800000, RZ ;  /* 0x008000000d207824 */ /* 0x000fe400078e00ff */
[-C--:B------:R-:W-:Y:S01]  /*6940*/  FFMA.RM R13, R21, R12.reuse, 12582913 ;  /* 0x4b400001150d7423 */ /* 0x080fe2000000400c */
[-C--:B------:R-:W-:Y:S01]  /*6950*/  FFMA.RM R35, R35, R12.reuse, 12582913 ;  /* 0x4b40000123237423 */ /* 0x080fe2000000400c */
[----:B------:R-:W-:Y:S01]  /*6960*/  FFMA.RM R41, R41, R12, 12582913 ;  /* 0x4b40000129297423 */ /* 0x000fe2000000400c */
[----:B------:R-:W-:Y:S01]  /*6970*/  MUFU.EX2 R17, R70 ;  /* 0x0000004600117308 */ /* 0x000fe20000000800 */
[----:B0-----:R-:W-:Y:S01]  /*6980*/  FMUL R29, R7, R64 ;  /* 0x00000040071d7220 */ /* 0x001fe20000400000 */
[----:B------:R-:W-:Y:S01]  /*6990*/  FFMA.SAT R7, R58, R11, 0.5 ;  /* 0x3f0000003a077423 */ /* 0x000fe2000000200b */
[----:B------:R-:W-:-:S03]  /*69a0*/  IMAD.SHL.U32 R26, R13, 0x800000, RZ ;  /* 0x008000000d1a7824 */ /* 0x000fc600078e00ff */
[----:B------:R-:W-:Y:S02]  /*69b0*/  FFMA.RM R7, R7, R12, 12582913 ;  /* 0x4b40000107077423 */ /* 0x000fe4000000400c */
[----:B------:R-:W0:Y:S01]  /*69c0*/  MUFU.EX2 R22, R19 ;  /* 0x0000001300167308 */ /* 0x000e220000000800 */
[----:B--2---:R-:W-:Y:S01]  /*69d0*/  FMUL R32, R32, R15 ;  /* 0x0000000f20207220 */ /* 0x004fe20000400000 */
[----:B------:R-:W-:-:S04]  /*69e0*/  FADD R15, R13, -12583039 ;  /* 0xcb40007f0d0f7421 */ /* 0x000fc80000000000 */
[----:B------:R-:W-:-:S04]  /*69f0*/  FFMA R15, R62, 1.4426950216293334961, -R15 ;  /* 0x3fb8aa3b3e0f7823 */ /* 0x000fc8000000080f */
[----:B------:R-:W-:Y:S01]  /*6a00*/  FFMA R62, R62, 1.925963033500011079e-08, R15 ;  /* 0x32a570603e3e7823 */ /* 0x000fe2000000000f */
[----:B------:R-:W-:-:S04]  /*6a10*/  FFMA.SAT R15, R30, R11, 0.5 ;  /* 0x3f0000001e0f7423 */ /* 0x000fc8000000200b */
[----:B------:R-:W-:Y:S01]  /*6a20*/  FFMA.RM R15, R15, R12, 12582913 ;  /* 0x4b4000010f0f7423 */ /* 0x000fe2000000400c */
[----:B0-----:R-:W-:Y:S01]  /*6a30*/  FMUL R27, R9, R22 ;  /* 0x00000016091b7220 */ /* 0x001fe20000400000 */
        /* <DEDUP_REMOVED lines=8> */
[-C--:B------:R-:W-:Y:S01]  /*6ac0*/  FFMA.RM R3, R23, R12.reuse, 12582913 ;  /* 0x4b40000117037423 */ /* 0x080fe2000000400c */
[C---:B------:R-:W-:Y:S01]  /*6ad0*/  FADD R23, R7.reuse, -12583039 ;  /* 0xcb40007f07177421 */ /* 0x040fe20000000000 */
[----:B------:R-:W0:Y:S01]  /*6ae0*/  MUFU.EX2 R22, R21 ;  /* 0x0000001500167308 */ /* 0x000e220000000800 */
[----:B------:R-:W-:Y:S02]  /*6af0*/  IMAD.SHL.U32 R7, R7, 0x800000, RZ ;  /* 0x0080000007077824 */ /* 0x000fe400078e00ff */
[----:B------:R-:W-:Y:S01]  /*6b00*/  FMUL R30, R30, R17 ;  /* 0x000000111e1e7220 */ /* 0x000fe20000400000 */
[C---:B------:R-:W-:Y:S01]  /*6b10*/  FADD R17, R3.reuse, -12583039 ;  /* 0xcb40007f03117421 */ /* 0x040fe20000000000 */
[----:B------:R-:W-:Y:S01]  /*6b20*/  FFMA R23, R58, 1.4426950216293334961, -R23 ;  /* 0x3fb8aa3b3a177823 */ /* 0x000fe20000000817 */
[----:B------:R-:W-:Y:S01]  /*6b30*/  SHF.L.U32 R24, R3, 0x17, RZ ;  /* 0x0000001703187819 */ /* 0x000fe200000006ff */
[----:B------:R-:W-:Y:S01]  /*6b40*/  FFMA R19, R54, 1.4426950216293334961, -R19 ;  /* 0x3fb8aa3b36137823 */ /* 0x000fe20000000813 */
[----:B------:R-:W-:Y:S01]  /*6b50*/  FFMA R17, R60, 1.4426950216293334961, -R17 ;  /* 0x3fb8aa3b3c117823 */ /* 0x000fe20000000811 */
[----:B------:R-:W-:Y:S01]  /*6b60*/  FFMA R58, R58, 1.925963033500011079e-08, R23 ;  /* 0x32a570603a3a7823 */ /* 0x000fe20000000017 */
[-C--:B------:R-:W-:Y:S01]  /*6b70*/  FFMA.SAT R23, R56, R11.reuse, 0.5 ;  /* 0x3f00000038177423 */ /* 0x080fe2000000200b */
[----:B------:R-:W-:Y:S01]  /*6b80*/  FFMA R19, R54, 1.925963033500011079e-08, R19 ;  /* 0x32a5706036137823 */ /* 0x000fe20000000013 */
[----:B------:R-:W-:Y:S01]  /*6b90*/  FFMA R60, R60, 1.925963033500011079e-08, R17 ;  /* 0x32a570603c3c7823 */ /* 0x000fe20000000011 */
[----:B------:R-:W-:Y:S01]  /*6ba0*/  SHF.L.U32 R9, R9, 0x17, RZ ;  /* 0x0000001709097819 */ /* 0x000fe200000006ff */
[----:B------:R-:W1:Y:S01]  /*6bb0*/  MUFU.EX2 R17, R66 ;  /* 0x0000004200117308 */ /* 0x000e620000000800 */
[----:B------:R-:W-:Y:S01]  /*6bc0*/  FFMA.RM R5, R23, R12, 12582913 ;  /* 0x4b40000117057423 */ /* 0x000fe2000000400c */
[-C--:B------:R-:W-:Y:S01]  /*6bd0*/  FFMA.SAT R23, R52, R11.reuse, 0.5 ;  /* 0x3f00000034177423 */ /* 0x080fe2000000200b */
[----:B0-----:R-:W-:Y:S01]  /*6be0*/  FMUL R25, R15, R22 ;  /* 0x000000160f197220 */ /* 0x001fe20000400000 */
[----:B------:R-:W-:-:S02]  /*6bf0*/  FFMA.SAT R15, R50, R11, 0.5 ;  /* 0x3f000000320f7423 */ /* 0x000fc4000000200b */
[-C--:B------:R-:W-:Y:S01]  /*6c00*/  FFMA.RM R13, R23, R12.reuse, 12582913 ;  /* 0x4b400001170d7423 */ /* 0x080fe2000000400c */
[----:B------:R-:W-:Y:S01]  /*6c10*/  SHF.L.U32 R22, R5, 0x17, RZ ;  /* 0x0000001705167819 */ /* 0x000fe200000006ff */
[----:B------:R-:W0:Y:S01]  /*6c20*/  MUFU.EX2 R58, R58 ;  /* 0x0000003a003a7308 */ /* 0x000e220000000800 */
[----:B------:R-:W-:-:S04]  /*6c30*/  FFMA.RM R15, R15, R12, 12582913 ;  /* 0x4b4000010f0f7423 */ /* 0x000fc8000000400c */
[C---:B------:R-:W-:Y:S01]  /*6c40*/  FADD R21, R15.reuse, -12583039 ;  /* 0xcb40007f0f157421 */ /* 0x040fe20000000000 */
[----:B------:R-:W-:Y:S01]  /*6c50*/  SHF.L.U32 R15, R15, 0x17, RZ ;  /* 0x000000170f0f7819 */ /* 0x000fe200000006ff */
[----:B-1----:R-:W-:Y:S01]  /*6c60*/  FMUL R28, R28, R17 ;  /* 0x000000111c1c7220 */ /* 0x002fe20000400000 */
[----:B------:R-:W-:Y:S01]  /*6c70*/  FADD R17, R5, -12583039 ;  /* 0xcb40007f05117421 */ /* 0x000fe20000000000 */
[----:B------:R-:W-:-:S03]  /*6c80*/  FFMA R21, R50, 1.4426950216293334961, -R21 ;  /* 0x3fb8aa3b32157823 */ /* 0x000fc60000000815 */
[----:B------:R-:W-:Y:S01]  /*6c90*/  FFMA R17, R56, 1.4426950216293334961, -R17 ;  /* 0x3fb8aa3b38117823 */ /* 0x000fe20000000811 */
[----:B------:R-:W-:Y:S01]  /*6ca0*/  FFMA R50, R50, 1.925963033500011079e-08, R21 ;  /* 0x32a5706032327823 */ /* 0x000fe20000000015 */
[----:B------:R-:W-:Y:S01]  /*6cb0*/  FFMA.SAT R21, R48, R11, 0.5 ;  /* 0x3f00000030157423 */ /* 0x000fe2000000200b */
[----:B0-----:R-:W-:Y:S01]  /*6cc0*/  FMUL R23, R7, R58 ;  /* 0x0000003a07177220 */ /* 0x001fe20000400000 */
[----:B------:R-:W-:Y:S02]  /*6cd0*/  FFMA R56, R56, 1.925963033500011079e-08, R17 ;  /* 0x32a5706038387823 */ /* 0x000fe40000000011 */
[----:B------:R-:W0:Y:S01]  /*6ce0*/  MUFU.EX2 R17, R62 ;  /* 0x0000003e00117308 */ /* 0x000e220000000800 */
[----:B------:R-:W-:-:S07]  /*6cf0*/  FFMA.RM R3, R21, R12, 12582913 ;  /* 0x4b40000115037423 */ /* 0x000fce000000400c */
[----:B------:R-:W1:Y:S08]  /*6d00*/  MUFU.EX2 R7, R56 ;  /* 0x0000003800077308 */ /* 0x000e700000000800 */
[----:B------:R-:W-:Y:S01]  /*6d10*/  MUFU.EX2 R50, R50 ;  /* 0x0000003200327308 */ /* 0x000fe20000000800 */
[----:B0-----:R-:W-:Y:S01]  /*6d20*/  FMUL R26, R26, R17 ;  /* 0x000000111a1a7220 */ /* 0x001fe20000400000 */
[C---:B------:R-:W-:Y:S01]  /*6d30*/  FADD R17, R13.reuse, -12583039 ;  /* 0xcb40007f0d117421 */ /* 0x040fe20000000000 */
[----:B------:R-:W-:-:S03]  /*6d40*/  IMAD.SHL.U32 R13, R13, 0x800000, RZ ;  /* 0x008000000d0d7824 */ /* 0x000fc600078e00ff */
[----:B------:R-:W-:Y:S01]  /*6d50*/  FFMA R17, R52, 1.4426950216293334961, -R17 ;  /* 0x3fb8aa3b34117823 */ /* 0x000fe20000000811 */
[----:B-1----:R-:W-:-:S03]  /*6d60*/  FMUL R22, R22, R7 ;  /* 0x0000000716167220 */ /* 0x002fc60000400000 */
[----:B------:R-:W-:Y:S02]  /*6d70*/  FFMA R52, R52, 1.925963033500011079e-08, R17 ;  /* 0x32a5706034347823 */ /* 0x000fe40000000011 */
        /* <DEDUP_REMOVED lines=15> */
[----:B------:R0:W1:Y:S03]  /*6e70*/  MUFU.EX2 R46, R19 ;  /* 0x00000013002e7308 */ /* 0x0000660000000800 */
[----:B------:R-:W-:-:S04]  /*6e80*/  FFMA.RM R5, R21, R12, 12582913 ;  /* 0x4b40000115057423 */ /* 0x000fc8000000400c */
[C---:B------:R-:W-:Y:S01]  /*6e90*/  FADD R7, R5.reuse, -12583039 ;  /* 0xcb40007f05077421 */ /* 0x040fe20000000000 */
[----:B------:R-:W-:Y:S01]  /*6ea0*/  SHF.L.U32 R5, R5, 0x17, RZ ;  /* 0x0000001705057819 */ /* 0x000fe200000006ff */
[----:B0-----:R-:W-:Y:S02]  /*6eb0*/  FMUL R19, R15, R50 ;  /* 0x000000320f137220 */ /* 0x001fe40000400000 */
[----:B------:R-:W-:-:S04]  /*6ec0*/  FFMA R7, R34, 1.4426950216293334961, -R7 ;  /* 0x3fb8aa3b22077823 */ /* 0x000fc80000000807 */
[----:B------:R-:W-:Y:S01]  /*6ed0*/  FFMA R54, R34, 1.925963033500011079e-08, R7 ;  /* 0x32a5706022367823 */ /* 0x000fe20000000007 */
[-C--:B------:R-:W-:Y:S01]  /*6ee0*/  FFMA.SAT R7, R20, R11.reuse, 0.5 ;  /* 0x3f00000014077423 */ /* 0x080fe2000000200b */
[----:B-1----:R-:W-:Y:S01]  /*6ef0*/  FMUL R21, R9, R46 ;  /* 0x0000002e09157220 */ /* 0x002fe20000400000 */
[----:B------:R-:W-:Y:S02]  /*6f00*/  FFMA.SAT R9, R14, R11, 0.5 ;  /* 0x3f0000000e097423 */ /* 0x000fe4000000200b */
[-C--:B------:R-:W-:Y:S01]  /*6f10*/  FFMA.RM R34, R7, R12.reuse, 12582913 ;  /* 0x4b40000107227423 */ /* 0x080fe2000000400c */
[----:B------:R-:W0:Y:S01]  /*6f20*/  MUFU.EX2 R54, R54 ;  /* 0x0000003600367308 */ /* 0x000e220000000800 */
[----:B------:R-:W-:Y:S02]  /*6f30*/  FFMA.RM R9, R9, R12, 12582913 ;  /* 0x4b40000109097423 */ /* 0x000fe4000000400c */
[C---:B------:R-:W-:Y:S01]  /*6f40*/  FADD R7, R34.reuse, -12583039 ;  /* 0xcb40007f22077421 */ /* 0x040fe20000000000 */
[----:B------:R-:W-:-:S03]  /*6f50*/  SHF.L.U32 R34, R34, 0x17, RZ ;  /* 0x0000001722227819 */ /* 0x000fc600000006ff */
[----:B------:R-:W-:-:S04]  /*6f60*/  FFMA R7, R20, 1.4426950216293334961, -R7 ;  /* 0x3fb8aa3b14077823 */ /* 0x000fc80000000807 */
[----:B------:R-:W-:Y:S01]  /*6f70*/  FFMA R46, R20, 1.925963033500011079e-08, R7 ;  /* 0x32a57060142e7823 */ /* 0x000fe20000000007 */
[----:B------:R-:W-:Y:S01]  /*6f80*/  FADD R7, R35, -12583039 ;  /* 0xcb40007f23077421 */ /* 0x000fe20000000000 */
[----:B------:R-:W-:Y:S01]  /*6f90*/  FMUL R20, R13, R52 ;  /* 0x000000340d147220 */ /* 0x000fe20000400000 */
[-C--:B------:R-:W-:Y:S02]  /*6fa0*/  FFMA.SAT R13, R4, R11.reuse, 0.5 ;  /* 0x3f000000040d7423 */ /* 0x080fe4000000200b */
[C---:B------:R-:W-:Y:S01]  /*6fb0*/  FFMA R7, R18.reuse, 1.4426950216293334961, -R7 ;  /* 0x3fb8aa3b12077823 */ /* 0x040fe20000000807 */
[----:B0-----:R-:W-:Y:S01]  /*6fc0*/  FMUL R5, R5, R54 ;  /* 0x0000003605057220 */ /* 0x001fe20000400000 */
[----:B------:R-:W-:Y:S02]  /*6fd0*/  FFMA.RM R13, R13, R12, 12582913 ;  /* 0x4b4000010d0d7423 */ /* 0x000fe4000000400c */
[----:B------:R-:W-:Y:S01]  /*6fe0*/  FFMA R52, R18, 1.925963033500011079e-08, R7 ;  /* 0x32a5706012347823 */ /* 0x000fe20000000007 */
[----:B------:R-:W-:Y:S01]  /*6ff0*/  FFMA.SAT R7, R16, R11, 0.5 ;  /* 0x3f00000010077423 */ /* 0x000fe2000000200b */
[C---:B------:R-:W-:Y:S01]  /*7000*/  FADD R15, R13.reuse, -12583039 ;  /* 0xcb40007f0d0f7421 */ /* 0x040fe20000000000 */
[----:B------:R-:W-:-:S02]  /*7010*/  SHF.L.U32 R13, R13, 0x17, RZ ;  /* 0x000000170d0d7819 */ /* 0x000fc400000006ff */
[----:B------:R-:W-:Y:S01]  /*7020*/  FFMA.RM R18, R7, R12, 12582913 ;  /* 0x4b40000107127423 */ /* 0x000fe2000000400c */
[----:B------:R-:W-:Y:S01]  /*7030*/  FFMA R15, R4, 1.4426950216293334961, -R15 ;  /* 0x3fb8aa3b040f7823 */ /* 0x000fe2000000080f */
[----:B------:R-:W-:Y:S02]  /*7040*/  MUFU.EX2 R52, R52 ;  /* 0x0000003400347308 */ /* 0x000fe40000000800 */
[----:B------:R-:W-:-:S04]  /*7050*/  FADD R7, R18, -12583039 ;  /* 0xcb40007f12077421 */ /* 0x000fc80000000000 */
[----:B------:R-:W-:-:S04]  /*7060*/  FFMA R7, R16, 1.4426950216293334961, -R7 ;  /* 0x3fb8aa3b10077823 */ /* 0x000fc80000000807 */
[----:B------:R-:W-:Y:S01]  /*7070*/  FFMA R50, R16, 1.925963033500011079e-08, R7 ;  /* 0x32a5706010327823 */ /* 0x000fe20000000007 */
[----:B------:R-:W-:Y:S01]  /*7080*/  FMUL R7, R3, R48 ;  /* 0x0000003003077220 */ /* 0x000fe20000400000 */
[----:B------:R-:W0:Y:S01]  /*7090*/  MUFU.EX2 R16, R39 ;  /* 0x0000002700107308 */ /* 0x000e220000000800 */
[----:B------:R-:W-:-:S04]  /*70a0*/  FADD R3, R41, -12583039 ;  /* 0xcb40007f29037421 */ /* 0x000fc80000000000 */
[----:B------:R-:W-:-:S03]  /*70b0*/  FFMA R3, R6, 1.4426950216293334961, -R3 ;  /* 0x3fb8aa3b06037823 */ /* 0x000fc60000000803 */
[----:B------:R-:W-:Y:S01]  /*70c0*/  MUFU.EX2 R39, R50 ;  /* 0x0000003200277308 */ /* 0x000fe20000000800 */
[----:B------:R-:W-:Y:S01]  /*70d0*/  FFMA R48, R6, 1.925963033500011079e-08, R3 ;  /* 0x32a5706006307823 */ /* 0x000fe20000000003 */
[C---:B------:R-:W-:Y:S01]  /*70e0*/  FADD R3, R9.reuse, -12583039 ;  /* 0xcb40007f09037421 */ /* 0x040fe20000000000 */
[----:B------:R-:W-:-:S03]  /*70f0*/  IMAD.SHL.U32 R9, R9, 0x800000, RZ ;  /* 0x0080000009097824 */ /* 0x000fc600078e00ff */
[----:B------:R-:W-:Y:S01]  /*7100*/  FFMA R3, R14, 1.4426950216293334961, -R3 ;  /* 0x3fb8aa3b0e037823 */ /* 0x000fe20000000803 */
[----:B0-----:R-:W-:-:S03]  /*7110*/  FMUL R6, R17, R16 ;  /* 0x0000001011067220 */ /* 0x001fc60000400000 */
[----:B------:R-:W-:Y:S01]  /*7120*/  FFMA R16, R14, 1.925963033500011079e-08, R3 ;  /* 0x32a570600e107823 */ /* 0x000fe20000000003 */
[----:B------:R-:W-:Y:S01]  /*7130*/  FFMA R17, R4, 1.925963033500011079e-08, R15 ;  /* 0x32a5706004117823 */ /* 0x000fe2000000000f */
[----:B------:R-:W0:Y:S01]  /*7140*/  MUFU.EX2 R3, R46 ;  /* 0x0000002e00037308 */ /* 0x000e220000000800 */
[----:B------:R-:W-:-:S04]  /*7150*/  FFMA.SAT R15, R0, R11, 0.5 ;  /* 0x3f000000000f7423 */ /* 0x000fc8000000200b */
[----:B------:R-:W-:-:S03]  /*7160*/  FFMA.RM R15, R15, R12, 12582913 ;  /* 0x4b4000010f0f7423 */ /* 0x000fc6000000400c */
        /* <DEDUP_REMOVED lines=8> */
[----:B------:R-:W-:Y:S01]  /*71f0*/  SHF.L.U32 R2, R18, 0x17, RZ ;  /* 0x0000001712027819 */ /* 0x000fe200000006ff */
[----:B------:R-:W-:Y:S02]  /*7200*/  IMAD.SHL.U32 R3, R35, 0x800000, RZ ;  /* 0x0080000023037824 */ /* 0x000fe400078e00ff */
[C---:B------:R-:W-:Y:S01]  /*7210*/  FADD R35, R15.reuse, -12583039 ;  /* 0xcb40007f0f237421 */ /* 0x040fe20000000000 */
[----:B------:R-:W-:Y:S02]  /*7220*/  IMAD.SHL.U32 R15, R15, 0x800000, RZ ;  /* 0x008000000f0f7824 */ /* 0x000fe400078e00ff */
[----:B------:R-:W-:Y:S01]  /*7230*/  FMUL R2, R2, R39 ;  /* 0x0000002702027220 */ /* 0x000fe20000400000 */
[----:B------:R-:W-:Y:S01]  /*7240*/  FFMA.SAT R39, R8, R11, 0.5 ;  /* 0x3f00000008277423 */ /* 0x000fe2000000200b */
[----:B------:R-:W-:Y:S01]  /*7250*/  FFMA R35, R0, 1.4426950216293334961, -R35 ;  /* 0x3fb8aa3b00237823 */ /* 0x000fe20000000823 */
[----:B------:R-:W-:-:S02]  /*7260*/  FMUL R3, R3, R52 ;  /* 0x0000003403037220 */ /* 0x000fc40000400000 */
[----:B------:R-:W-:Y:S01]  /*7270*/  FFMA.RM R39, R39, R12, 12582913 ;  /* 0x4b40000127277423 */ /* 0x000fe2000000400c */
[----:B------:R-:W-:Y:S01]  /*7280*/  FFMA R18, R0, 1.925963033500011079e-08, R35 ;  /* 0x32a5706000127823 */ /* 0x000fe20000000023 */
[----:B------:R-:W-:Y:S01]  /*7290*/  SHF.L.U32 R0, R41, 0x17, RZ ;  /* 0x0000001729007819 */ /* 0x000fe200000006ff */
[----:B------:R-:W0:Y:S01]  /*72a0*/  MUFU.EX2 R35, R48 ;  /* 0x0000003000237308 */ /* 0x000e220000000800 */
[----:B------:R-:W-:Y:S01]  /*72b0*/  FADD R73, R39, -12583039 ;  /* 0xcb40007f27497421 */ /* 0x000fe20000000000 */
[----:B------:R-:W-:-:S03]  /*72c0*/  FFMA.SAT R41, R40, R11, 0.5 ;  /* 0x3f00000028297423 */ /* 0x000fc6000000200b */
[----:B------:R-:W-:-:S03]  /*72d0*/  FFMA R73, R8, 1.4426950216293334961, -R73 ;  /* 0x3fb8aa3b08497823 */ /* 0x000fc60000000849 */
[----:B------:R-:W1:Y:S01]  /*72e0*/  MUFU.EX2 R52, R17 ;  /* 0x0000001100347308 */ /* 0x000e620000000800 */
[----:B------:R-:W-:Y:S01]  /*72f0*/  FFMA R46, R8, 1.925963033500011079e-08, R73 ;  /* 0x32a57060082e7823 */ /* 0x000fe20000000049 */
[----:B------:R-:W-:-:S04]  /*7300*/  FFMA.SAT R73, R38, R11, 0.5 ;  /* 0x3f00000026497423 */ /* 0x000fc8000000200b */
[----:B------:R-:W-:Y:S02]  /*7310*/  FFMA.RM R8, R73, R12, 12582913 ;  /* 0x4b40000149087423 */ /* 0x000fe4000000400c */
[----:B------:R-:W-:Y:S01]  /*7320*/  MUFU.EX2 R73, R46 ;  /* 0x0000002e00497308 */ /* 0x000fe20000000800 */
[----:B0-----:R-:W-:Y:S01]  /*7330*/  FMUL R0, R0, R35 ;  /* 0x0000002300007220 */ /* 0x001fe20000400000 */
[C---:B------:R-:W-:Y:S01]  /*7340*/  FADD R35, R8.reuse, -12583039 ;  /* 0xcb40007f08237421 */ /* 0x040fe20000000000 */
[----:B------:R-:W-:-:S03]  /*7350*/  SHF.L.U32 R8, R8, 0x17, RZ ;  /* 0x0000001708087819 */ /* 0x000fc600000006ff */
[----:B------:R-:W-:-:S04]  /*7360*/  FFMA R35, R38, 1.4426950216293334961, -R35 ;  /* 0x3fb8aa3b26237823 */ /* 0x000fc80000000823 */
[----:B------:R-:W-:Y:S01]  /*7370*/  FFMA R38, R38, 1.925963033500011079e-08, R35 ;  /* 0x32a5706026267823 */ /* 0x000fe20000000023 */
[----:B------:R-:W-:-:S04]  /*7380*/  FFMA.SAT R35, R10, R11, 0.5 ;  /* 0x3f0000000a237423 */ /* 0x000fc8000000200b */
[-C--:B------:R-:W-:Y:S01]  /*7390*/  FFMA.RM R11, R35, R12.reuse, 12582913 ;  /* 0x4b400001230b7423 */ /* 0x080fe2000000400c */
[----:B------:R-:W-:Y:S02]  /*73a0*/  FFMA.RM R12, R41, R12, 12582913 ;  /* 0x4b400001290c7423 */ /* 0x000fe4000000400c */
[----:B------:R1:W0:Y:S01]  /*73b0*/  MUFU.EX2 R41, R34 ;  /* 0x0000002200297308 */ /* 0x0002220000000800 */
[----:B------:R-:W-:-:S04]  /*73c0*/  FADD R35, R11, -12583039 ;  /* 0xcb40007f0b237421 */ /* 0x000fc80000000000 */
[----:B------:R-:W-:-:S04]  /*73d0*/  FFMA R35, R10, 1.4426950216293334961, -R35 ;  /* 0x3fb8aa3b0a237823 */ /* 0x000fc80000000823 */
[----:B------:R-:W-:Y:S01]  /*73e0*/  FFMA R10, R10, 1.925963033500011079e-08, R35 ;  /* 0x32a570600a0a7823 */ /* 0x000fe20000000023 */
[----:B------:R-:W-:Y:S01]  /*73f0*/  FADD R35, R12, -12583039 ;  /* 0xcb40007f0c237421 */ /* 0x000fe20000000000 */
[----:B-1----:R-:W-:Y:S02]  /*7400*/  FMUL R34, R13, R52 ;  /* 0x000000340d227220 */ /* 0x002fe40000400000 */
        /* <DEDUP_REMOVED lines=18> */
[----:B------:R-:W-:Y:S02]  /*7530*/  FADD R35, R48, R7 ;  /* 0x0000000730237221 */ /* 0x000fe40000000000 */
[----:B------:R0:W1:Y:S02]  /*7540*/  MUFU.EX2 R48, R18 ;  /* 0x0000001200307308 */ /* 0x0000640000000800 */
[----:B------:R-:W-:Y:S01]  /*7550*/  FADD R16, R35, R6 ;  /* 0x0000000623107221 */ /* 0x000fe20000000000 */
[----:B------:R-:W-:-:S03]  /*7560*/  FMUL R35, R9, R50 ;  /* 0x0000003209237220 */ /* 0x000fc60000400000 */
[----:B------:R-:W-:Y:S01]  /*7570*/  FADD R9, R16, R5 ;  /* 0x0000000510097221 */ /* 0x000fe20000000000 */
[----:B0-----:R-:W-:-:S03]  /*7580*/  FMUL R18, R14, R41 ;  /* 0x000000290e127220 */ /* 0x001fc60000400000 */
[----:B------:R-:W-:Y:S01]  /*7590*/  FADD R16, R9, R4 ;  /* 0x0000000409107221 */ /* 0x000fe20000000000 */
[----:B------:R0:W-:Y:S03]  /*75a0*/  MUFU.EX2 R41, R10 ;  /* 0x0000000a00297308 */ /* 0x0001e60000000800 */
[----:B------:R-:W-:Y:S01]  /*75b0*/  FADD R9, R16, R3 ;  /* 0x0000000310097221 */ /* 0x000fe20000000000 */
[----:B------:R-:W-:Y:S01]  /*75c0*/  SHF.L.U32 R16, R39, 0x17, RZ ;  /* 0x0000001727107819 */ /* 0x000fe200000006ff */
[----:B-1----:R-:W-:Y:S02]  /*75d0*/  FMUL R17, R15, R48 ;  /* 0x000000300f117220 */ /* 0x002fe40000400000 */
[----:B------:R-:W-:Y:S01]  /*75e0*/  FADD R9, R9, R2 ;  /* 0x0000000209097221 */ /* 0x000fe20000000000 */
[----:B------:R-:W1:Y:S01]  /*75f0*/  MUFU.EX2 R15, R40 ;  /* 0x00000028000f7308 */ /* 0x000e620000000800 */
[----:B------:R-:W-:Y:S01]  /*7600*/  FMUL R16, R16, R73 ;  /* 0x0000004910107220 */ /* 0x000fe20000400000 */
[----:B0-----:R-:W-:Y:S01]  /*7610*/  FMUL R10, R8, R13 ;  /* 0x0000000d080a7220 */ /* 0x001fe20000400000 */
[----:B------:R-:W-:Y:S01]  /*7620*/  FADD R14, R9, R0 ;  /* 0x00000000090e7221 */ /* 0x000fe20000000000 */
[----:B------:R-:W-:-:S03]  /*7630*/  SHF.L.U32 R8, R12, 0x17, RZ ;  /* 0x000000170c087819 */ /* 0x000fc600000006ff */
[----:B------:R-:W-:-:S04]  /*7640*/  FADD R9, R14, R35 ;  /* 0x000000230e097221 */ /* 0x000fc80000000000 */
[----:B------:R-:W-:-:S04]  /*7650*/  FADD R9, R9, R34 ;  /* 0x0000002209097221 */ /* 0x000fc80000000000 */
[----:B------:R-:W-:Y:S01]  /*7660*/  FADD R14, R9, R18 ;  /* 0x00000012090e7221 */ /* 0x000fe20000000000 */
[----:B-1----:R-:W-:-:S03]  /*7670*/  FMUL R8, R8, R15 ;  /* 0x0000000f08087220 */ /* 0x002fc60000400000 */
        /* <DEDUP_REMOVED lines=16> */
.L_x_16158:
        /* <DEDUP_REMOVED lines=12> */
[----:B0-----:R-:W-:Y:S05]  /*7840*/  CALL.REL.NOINC `($__internal_256_$__cuda_sm3x_div_rn_noftz_f32_slowpath) ;  /* 0x00000044009c7944 */ /* 0x001fea0003c00000 */
[----:B------:R-:W-:-:S07]  /*7850*/  IMAD.MOV.U32 R12, RZ, RZ, R11 ;  /* 0x000000ffff0c7224 */ /* 0x000fce00078e000b */
.L_x_16057:
[----:B------:R-:W-:Y:S05]  /*7860*/  BSYNC.RECONVERGENT B3 ;  /* 0x0000000000037941 */ /* 0x000fea0003800200 */
.L_x_16056:
        /* <DEDUP_REMOVED lines=12> */
[----:B0-----:R-:W-:Y:S05]  /*7930*/  CALL.REL.NOINC `($__internal_256_$__cuda_sm3x_div_rn_noftz_f32_slowpath) ;  /* 0x0000004400607944 */ /* 0x001fea0003c00000 */
[----:B------:R-:W-:-:S07]  /*7940*/  IMAD.MOV.U32 R13, RZ, RZ, R11 ;  /* 0x000000ffff0d7224 */ /* 0x000fce00078e000b */
.L_x_16059:
[----:B------:R-:W-:Y:S05]  /*7950*/  BSYNC.RECONVERGENT B3 ;  /* 0x0000000000037941 */ /* 0x000fea0003800200 */
.L_x_16058:
        /* <DEDUP_REMOVED lines=14> */
.L_x_16061:
[----:B------:R-:W-:Y:S05]  /*7a40*/  BSYNC.RECONVERGENT B3 ;  /* 0x0000000000037941 */ /* 0x000fea0003800200 */
.L_x_16060:
        /* <DEDUP_REMOVED lines=14> */
.L_x_16063:
[----:B------:R-:W-:Y:S05]  /*7b30*/  BSYNC.RECONVERGENT B3 ;  /* 0x0000000000037941 */ /* 0x000fea0003800200 */
.L_x_16062:
        /* <DEDUP_REMOVED lines=14> */
.L_x_16065:
[----:B------:R-:W-:Y:S05]  /*7c20*/  BSYNC.RECONVERGENT B3 ;  /* 0x0000000000037941 */ /* 0x000fea0003800200 */
.L_x_16064:
        /* <DEDUP_REMOVED lines=14> */
.L_x_16067:
[----:B------:R-:W-:Y:S05]  /*7d10*/  BSYNC.RECONVERGENT B3 ;  /* 0x0000000000037941 */ /* 0x000fea0003800200 */
.L_x_16066:
        /* <DEDUP_REMOVED lines=14> */
.L_x_16069:
[----:B------:R-:W-:Y:S05]  /*7e00*/  BSYNC.RECONVERGENT B3 ;  /* 0x0000000000037941 */ /* 0x000fea0003800200 */
.L_x_16068:
        /* <DEDUP_REMOVED lines=14> */
.L_x_16071:
[----:B------:R-:W-:Y:S05]  /*7ef0*/  BSYNC.RECONVERGENT B3 ;  /* 0x0000000000037941 */ /* 0x000fea0003800200 */
.L_x_16070:
        /* <DEDUP_REMOVED lines=14> */
.L_x_16073:
[----:B------:R-:W-:Y:S05]  /*7fe0*/  BSYNC.RECONVERGENT B3 ;  /* 0x0000000000037941 */ /* 0x000fea0003800200 */
.L_x_16072:
        /* <DEDUP_REMOVED lines=14> */
.L_x_16075:
[----:B------:R-:W-:Y:S05]  /*80d0*/  BSYNC.RECONVERGENT B3 ;  /* 0x0000000000037941 */ /* 0x000fea0003800200 */
.L_x_16074:
        /* <DEDUP_REMOVED lines=14> */
.L_x_16077:
[----:B------:R-:W-:Y:S05]  /*81c0*/  BSYNC.RECONVERGENT B3 ;  /* 0x0000000000037941 */ /* 0x000fea0003800200 */
.L_x_16076:
        /* <DEDUP_REMOVED lines=14> */
.L_x_16079:
[----:B------:R-:W-:Y:S05]  /*82b0*/  BSYNC.RECONVERGENT B3 ;  /* 0x0000000000037941 */ /* 0x000fea0003800200 */
.L_x_16078:
        /* <DEDUP_REMOVED lines=14> */
.L_x_16081:
[----:B------:R-:W-:Y:S05]  /*83a0*/  BSYNC.RECONVERGENT B3 ;  /* 0x0000000000037941 */ /* 0x000fea0003800200 */
.L_x_16080:
        /* <DEDUP_REMOVED lines=14> */
.L_x_16083:
[----:B------:R-:W-:Y:S05]  /*8490*/  BSYNC.RECONVERGENT B3 ;  /* 0x0000000000037941 */ /* 0x000fea0003800200 */
.L_x_16082:
        /* <DEDUP_REMOVED lines=14> */
.L_x_16085:
[----:B------:R-:W-:Y:S05]  /*8580*/  BSYNC.RECONVERGENT B3 ;  /* 0x0000000000037941 */ /* 0x000fea0003800200 */
.L_x_16084:
        /* <DEDUP_REMOVED lines=14> */
.L_x_16087:
[----:B------:R-:W-:Y:S05]  /*8670*/  BSYNC.RECONVERGENT B3 ;  /* 0x0000000000037941 */ /* 0x000fea0003800200 */
.L_x_16086:
        /* <DEDUP_REMOVED lines=14> */
.L_x_16089:
[----:B------:R-:W-:Y:S05]  /*8760*/  BSYNC.RECONVERGENT B3 ;  /* 0x0000000000037941 */ /* 0x000fea0003800200 */
.L_x_16088:
        /* <DEDUP_REMOVED lines=12> */
[----:B------:R-:W-:Y:S05]  /*8830*/  CALL.REL.NOINC `($__internal_256_$__cuda_sm3x_div_rn_noftz_f32_slowpath) ;  /* 0x0000003400a07944 */ /* 0x000fea0003c00000 */
[----:B------:R-:W-:-:S07]  /*8840*/  IMAD.MOV.U32 R41, RZ, RZ, R11 ;  /* 0x000000ffff297224 */ /* 0x000fce00078e000b */
.L_x_16091:
[----:B------:R-:W-:Y:S05]  /*8850*/  BSYNC.RECONVERGENT B3 ;  /* 0x0000000000037941 */ /* 0x000fea0003800200 */
.L_x_16090:
        /* <DEDUP_REMOVED lines=12> */
[----:B------:R-:W-:Y:S05]  /*8920*/  CALL.REL.NOINC `($__internal_256_$__cuda_sm3x_div_rn_noftz_f32_slowpath) ;  /* 0x0000003400647944 */ /* 0x000fea0003c00000 */
[----:B------:R-:W-:-:S07]  /*8930*/  IMAD.MOV.U32 R6, RZ, RZ, R11 ;  /* 0x000000ffff067224 */ /* 0x000fce00078e000b */
.L_x_16093:
[----:B------:R-:W-:Y:S05]  /*8940*/  BSYNC.RECONVERGENT B3 ;  /* 0x0000000000037941 */ /* 0x000fea0003800200 */
.L_x_16092:
        /* <DEDUP_REMOVED lines=14> */
.L_x_16095:
[----:B------:R-:W-:Y:S05]  /*8a30*/  BSYNC.RECONVERGENT B3 ;  /* 0x0000000000037941 */ /* 0x000fea0003800200 */
.L_x_16094:
        /* <DEDUP_REMOVED lines=14> */
.L_x_16097:
[----:B------:R-:W-:Y:S05]  /*8b20*/  BSYNC.RECONVERGENT B3 ;  /* 0x0000000000037941 */ /* 0x000fea0003800200 */
.L_x_16096:
        /* <DEDUP_REMOVED lines=14> */
.L_x_16099:
[----:B------:R-:W-:Y:S05]  /*8c10*/  BSYNC.RECONVERGENT B3 ;  /* 0x0000000000037941 */ /* 0x000fea0003800200 */
.L_x_16098:
        /* <DEDUP_REMOVED lines=14> */
.L_x_16101:
[----:B------:R-:W-:Y:S05]  /*8d00*/  BSYNC.RECONVERGENT B3 ;  /* 0x0000000000037941 */ /* 0x000fea0003800200 */
.L_x_16100:
        /* <DEDUP_REMOVED lines=14> */
.L_x_16103:
[----:B------:R-:W-:Y:S05]  /*8df0*/  BSYNC.RECONVERGENT B3 ;  /* 0x0000000000037941 */ /* 0x000fea0003800200 */
.L_x_16102:
        /* <DEDUP_REMOVED lines=14> */
.L_x_16105:
[----:B------:R-:W-:Y:S05]  /*8ee0*/  BSYNC.RECONVERGENT B3 ;  /* 0x0000000000037941 */ /* 0x000fea0003800200 */
.L_x_16104:
        /* <DEDUP_REMOVED lines=14> */
.L_x_16107:
[----:B------:R-:W-:Y:S05]  /*8fd0*/  BSYNC.RECONVERGENT B3 ;  /* 0x0000000000037941 */ /* 0x000fea0003800200 */
.L_x_16106:
        /* <DEDUP_REMOVED lines=14> */
.L_x_16109:
[----:B------:R-:W-:Y:S05]  /*90c0*/  BSYNC.RECONVERGENT B3 ;  /* 0x0000000000037941 */ /* 0x000fea0003800200 */
.L_x_16108:
        /* <DEDUP_REMOVED lines=14> */
.L_x_16111:
[----:B------:R-:W-:Y:S05]  /*91b0*/  BSYNC.RECONVERGENT B3 ;  /* 0x0000000000037941 */ /* 0x000fea0003800200 */
.L_x_16110:
        /* <DEDUP_REMOVED lines=14> */
.L_x_16113:
[----:B------:R-:W-:Y:S05]  /*92a0*/  BSYNC.RECONVERGENT B3 ;  /* 0x0000000000037941 */ /* 0x000fea0003800200 */
.L_x_16112:
        /* <DEDUP_REMOVED lines=13> */
.L_x_16115:
[----:B------:R-:W-:Y:S05]  /*9380*/  BSYNC.RECONVERGENT B3 ;  /* 0x0000000000037941 */ /* 0x000fea0003800200 */
.L_x_16114:
        /* <DEDUP_REMOVED lines=25> */
.L_x_16117:
[----:B------:R-:W-:Y:S05]  /*9520*/  BSYNC.RECONVERGENT B1 ;  /* 0x0000000000017941 */ /* 0x000fea0003800200 */
.L_x_16116:
[----:B------:R-:W-:Y:S04]  /*9530*/  BSSY.RECONVERGENT B1, `(.L_x_16118) ;  /* 0x0000012000017945 */ /* 0x000fe80003800200 */
[----:B------:R-:W-:Y:S05]  /*9540*/  @P1 BRA `(.L_x_16119) ;  /* 0x0000000000401947 */ /* 0x000fea0003800000 */
[----:B0-----:R-:W-:Y:S01]  /*9550*/  MOV R12, R69 ;  /* 0x00000045000c7202 */ /* 0x001fe20000000f00 */
        /* <DEDUP_REMOVED lines=15> */
.L_x_16119:
[----:B------:R-:W-:Y:S05]  /*9650*/  BSYNC.RECONVERGENT B1 ;  /* 0x0000000000017941 */ /* 0x000fea0003800200 */
.L_x_16118:
[----:B------:R-:W-:Y:S04]  /*9660*/  BSSY.RECONVERGENT B1, `(.L_x_16120) ;  /* 0x0000012000017945 */ /* 0x000fe80003800200 */
[----:B------:R-:W-:Y:S05]  /*9670*/  @P4 BRA `(.L_x_16121) ;  /* 0x0000000000404947 */ /* 0x000fea0003800000 */
[----:B01----:R-:W-:Y:S01]  /*9680*/  HFMA2 R13, -RZ, RZ, 0, 0 ;  /* 0x00000000ff0d7431 */ /* 0x003fe200000001ff */
        /* <DEDUP_REMOVED lines=15> */
.L_x_16121:
[----:B------:R-:W-:Y:S05]  /*9780*/  BSYNC.RECONVERGENT B1 ;  /* 0x0000000000017941 */ /* 0x000fea0003800200 */
.L_x_16120:
        /* <DEDUP_REMOVED lines=12> */
[----:B012---:R-:W-:Y:S01]  /*9850*/  MOV R13, RZ ;  /* 0x000000ff000d7202 */ /* 0x007fe20000000f00 */
        /* <DEDUP_REMOVED lines=15> */
.L_x_16123:
[----:B------:R-:W-:Y:S05]  /*9950*/  BSYNC.RECONVERGENT B1 ;  /* 0x0000000000017941 */ /* 0x000fea0003800200 */
.L_x_16122:
[----:B------:R-:W-:Y:S04]  /*9960*/  BSSY.RECONVERGENT B1, `(.L_x_16124) ;  /* 0x0000012000017945 */ /* 0x000fe80003800200 */
[----:B------:R-:W-:Y:S05]  /*9970*/  @P2 BRA `(.L_x_16125) ;  /* 0x0000000000402947 */ /* 0x000fea0003800000 */
[----:B0123--:R-:W-:Y:S01]  /*9980*/  MOV R12, R63 ;  /* 0x0000003f000c7202 */ /* 0x00ffe20000000f00 */
        /* <DEDUP_REMOVED lines=15> */
.L_x_16125:
[----:B------:R-:W-:Y:S05]  /*9a80*/  BSYNC.RECONVERGENT B1 ;  /* 0x0000000000017941 */ /* 0x000fea0003800200 */
.L_x_16124:
        /* <DEDUP_REMOVED lines=18> */
.L_x_16127:
[----:B------:R-:W-:Y:S05]  /*9bb0*/  BSYNC.RECONVERGENT B1 ;  /* 0x0000000000017941 */ /* 0x000fea0003800200 */
.L_x_16126:
        /* <DEDUP_REMOVED lines=18> */
.L_x_16129:
[----:B------:R-:W-:Y:S05]  /*9ce0*/  BSYNC.RECONVERGENT B1 ;  /* 0x0000000000017941 */ /* 0x000fea0003800200 */
.L_x_16128:
        /* <DEDUP_REMOVED lines=18> */
.L_x_16131:
[----:B------:R-:W-:Y:S05]  /*9e10*/  BSYNC.RECONVERGENT B1 ;  /* 0x0000000000017941 */ /* 0x000fea0003800200 */
.L_x_16130:
        /* <DEDUP_REMOVED lines=16> */
[----:B01234-:R-:W-:Y:S01]  /*9f20*/  IMAD R13, R42, UR38, RZ ;  /* 0x000000262a0d7c24 */ /* 0x01ffe2000f8e02ff */
        /* <DEDUP_REMOVED lines=13> */
.L_x_16133:
[----:B------:R-:W-:Y:S05]  /*a000*/  BSYNC.RECONVERGENT B1 ;  /* 0x0000000000017941 */ /* 0x000fea0003800200 */
.L_x_16132:
[----:B------:R-:W-:Y:S04]  /*a010*/  BSSY.RECONVERGENT B1, `(.L_x_16134) ;  /* 0x0000012000017945 */ /* 0x000fe80003800200 */
[----:B------:R-:W-:Y:S05]  /*a020*/  @P1 BRA `(.L_x_16135) ;  /* 0x0000000000401947 */ /* 0x000fea0003800000 */
[----:B0-----:R-:W-:Y:S01]  /*a030*/  MOV R9, RZ ;  /* 0x000000ff00097202 */ /* 0x001fe20000000f00 */
[----:B-1234-:R-:W-:Y:S01]  /*a040*/  IMAD R13, R42, UR38, RZ ;  /* 0x000000262a0d7c24 */ /* 0x01efe2000f8e02ff */
        /* <DEDUP_REMOVED lines=14> */
.L_x_16135:
[----:B------:R-:W-:Y:S05]  /*a130*/  BSYNC.RECONVERGENT B1 ;  /* 0x0000000000017941 */ /* 0x000fea0003800200 */
.L_x_16134:
        /* <DEDUP_REMOVED lines=18> */
.L_x_16137:
[----:B------:R-:W-:Y:S05]  /*a260*/  BSYNC.RECONVERGENT B1 ;  /* 0x0000000000017941 */ /* 0x000fea0003800200 */
.L_x_16136:
        /* <DEDUP_REMOVED lines=18> */
.L_x_16139:
[----:B------:R-:W-:Y:S05]  /*a390*/  BSYNC.RECONVERGENT B1 ;  /* 0x0000000000017941 */ /* 0x000fea0003800200 */
.L_x_16138:
[----:B------:R-:W-:Y:S04]  /*a3a0*/  BSSY.RECONVERGENT B1, `(.L_x_16140) ;  /* 0x0000012000017945 */ /* 0x000fe80003800200 */
[----:B------:R-:W-:Y:S05]  /*a3b0*/  @P4 BRA `(.L_x_16141) ;  /* 0x0000000000404947 */ /* 0x000fea0003800000 */
[----:B0-----:R-:W-:Y:S01]  /*a3c0*/  MOV R3, RZ ;  /* 0x000000ff00037202 */ /* 0x001fe20000000f00 */
        /* <DEDUP_REMOVED lines=15> */
.L_x_16141:
[----:B------:R-:W-:Y:S05]  /*a4c0*/  BSYNC.RECONVERGENT B1 ;  /* 0x0000000000017941 */ /* 0x000fea0003800200 */
.L_x_16140:
        /* <DEDUP_REMOVED lines=18> */
.L_x_16143:
[----:B------:R-:W-:Y:S05]  /*a5f0*/  BSYNC.RECONVERGENT B1 ;  /* 0x0000000000017941 */ /* 0x000fea0003800200 */
.L_x_16142:
        /* <DEDUP_REMOVED lines=18> */
.L_x_16145:
[----:B------:R-:W-:Y:S05]  /*a720*/  BSYNC.RECONVERGENT B1 ;  /* 0x0000000000017941 */ /* 0x000fea0003800200 */
.L_x_16144:
        /* <DEDUP_REMOVED lines=9> */
.L_x_16024:
[----:B------:R-:W-:Y:S05]  /*a7c0*/  EXIT ;  /* 0x000000000000794d */ /* 0x000fea0003800000 */
.L_x_16055:
[----:B------:R-:W-:Y:S01]  /*a7d0*/  BSSY B1, `(.L_x_16147) ;  /* 0x0000007000017945 */ /* 0x000fe20003800000 */
[----:B------:R-:W-:Y:S01]  /*a7e0*/  IMAD.MOV.U32 R12, RZ, RZ, 0x10 ;  /* 0x00000010ff0c7424 */ /* 0x000fe200078e00ff */
[----:B------:R-:W-:Y:S02]  /*a7f0*/  MOV R11, 0x1f ;  /* 0x0000001f000b7802 */ /* 0x000fe40000000f00 */
[----:B------:R-:W-:-:S07]  /*a800*/  MOV R15, 0xffffffff ;  /* 0xffffffff000f7802 */ /* 0x000fce0000000f00 */
[----:B------:R-:W-:Y:S05]  /*a810*/  WARPSYNC.COLLECTIVE R15, `(.L_x_16148) ;  /* 0x000000000f087348 */ /* 0x000fea0003c00000 */
[----:B------:R0:W1:Y:S02]  /*a820*/  SHFL.BFLY P6, R14, R13, R12, R11 ;  /* 0x0c00000c0d0e7389 */ /* 0x00006400000c000b */
[----:B01----:R-:W-:Y:S05]  /*a830*/  ENDCOLLECTIVE ;  /* 0x000000000000791b */ /* 0x003fea0003800000 */
.L_x_16148:
[----:B------:R-:W-:Y:S05]  /*a840*/  BSYNC B1 ;  /* 0x0000000000017941 */ /* 0x000fea0003800000 */
.L_x_16147:
        /* <DEDUP_REMOVED lines=8> */
.L_x_16149:
[----:B------:R-:W-:Y:S01]  /*a8d0*/  HFMA2 R12, -RZ, RZ, 0, 2.384185791015625e-07 ;  /* 0x00000004ff0c7431 */ /* 0x000fe200000001ff */
[----:B------:R-:W-:-:S05]  /*a8e0*/  FMNMX R0, R13, R14, !PT ;  /* 0x0000000e0d007209 */ /* 0x000fca0007800000 */
[----:B------:R-:W-:-:S07]  /*a8f0*/  IMAD.MOV.U32 R13, RZ, RZ, R0 ;  /* 0x000000ffff0d7224 */ /* 0x000fce00078e0000 */
[----:B------:R-:W-:Y:S05]  /*a900*/  WARPSYNC.COLLECTIVE R15, `(.L_x_16150) ;  /* 0x000000000f087348 */ /* 0x000fea0003c00000 */
[----:B------:R0:W1:Y:S02]  /*a910*/  SHFL.BFLY P6, R14, R13, R12, R11 ;  /* 0x0c00000c0d0e7389 */ /* 0x00006400000c000b */
[----:B01----:R-:W-:Y:S05]  /*a920*/  ENDCOLLECTIVE ;  /* 0x000000000000791b */ /* 0x003fea0003800000 */
.L_x_16150:
[----:B------:R-:W-:Y:S01]  /*a930*/  IMAD.MOV.U32 R12, RZ, RZ, 0x2 ;  /* 0x00000002ff0c7424 */ /* 0x000fe200078e00ff */
[----:B------:R-:W-:-:S04]  /*a940*/  FMNMX R2, R0, R14, !PT ;  /* 0x0000000e00027209 */ /* 0x000fc80007800000 */
[----:B------:R-:W-:-:S07]  /*a950*/  MOV R13, R2 ;  /* 0x00000002000d7202 */ /* 0x000fce0000000f00 */
[----:B------:R-:W-:Y:S05]  /*a960*/  WARPSYNC.COLLECTIVE R15, `(.L_x_16151) ;  /* 0x000000000f087348 */ /* 0x000fea0003c00000 */
[----:B------:R0:W1:Y:S02]  /*a970*/  SHFL.BFLY P6, R14, R13, R12, R11 ;  /* 0x0c00000c0d0e7389 */ /* 0x00006400000c000b */
[----:B01----:R-:W-:Y:S05]  /*a980*/  ENDCOLLECTIVE ;  /* 0x000000000000791b */ /* 0x003fea0003800000 */
.L_x_16151:
[----:B------:R-:W-:Y:S01]  /*a990*/  HFMA2 R12, -RZ, RZ, 0, 5.9604644775390625e-08 ;  /* 0x00000001ff0c7431 */ /* 0x000fe200000001ff */
[----:B------:R-:W-:-:S04]  /*a9a0*/  FMNMX R3, R2, R14, !PT ;  /* 0x0000000e02037209 */ /* 0x000fc80007800000 */
[----:B------:R-:W-:-:S07]  /*a9b0*/  MOV R13, R3 ;  /* 0x00000003000d7202 */ /* 0x000fce0000000f00 */
[----:B------:R-:W-:Y:S05]  /*a9c0*/  WARPSYNC.COLLECTIVE R15, `(.L_x_16152) ;  /* 0x000000000f087348 */ /* 0x000fea0003c00000 */
[----:B------:R0:W1:Y:S02]  /*a9d0*/  SHFL.BFLY P6, R14, R13, R12, R11 ;  /* 0x0c00000c0d0e7389 */ /* 0x00006400000c000b */
[----:B01----:R-:W-:Y:S05]  /*a9e0*/  ENDCOLLECTIVE ;  /* 0x000000000000791b */ /* 0x003fea0003800000 */
.L_x_16152:
        /* <DEDUP_REMOVED lines=31> */
[----:B------:R-:W-:Y:S01]  /*abe0*/  MOV R40, 0x437c0000 ;  /* 0x437c000000287802 */ /* 0x000fe20000000f00 */
        /* <DEDUP_REMOVED lines=158> */
[C---:B------:R-:W-:Y:S01]  /*b5d0*/  FADD R2, R3.reuse, -12583039 ;  /* 0xcb40007f03027421 */ /* 0x040fe20000000000 */
[----:B------:R-:W-:Y:S02]  /*b5e0*/  IMAD.SHL.U32 R3, R3, 0x800000, RZ ;  /* 0x0080000003037824 */ /* 0x000fe400078e00ff */
[----:B------:R-:W-:Y:S01]  /*b5f0*/  FFMA R35, R35, 1.925963033500011079e-08, R0 ;  /* 0x32a5706023237823 */ /* 0x000fe20000000000 */
[----:B------:R-:W-:-:S04]  /*b600*/  FFMA R2, R15, 1.4426950216293334961, -R2 ;  /* 0x3fb8aa3b0f027823 */ /* 0x000fc80000000802 */
[----:B------:R-:W-:Y:S01]  /*b610*/  FFMA R15, R15, 1.925963033500011079e-08, R2 ;  /* 0x32a570600f0f7823 */ /* 0x000fe20000000002 */
[----:B------:R-:W-:Y:S08]  /*b620*/  MUFU.EX2 R35, R35 ;  /* 0x0000002300237308 */ /* 0x000ff00000000800 */
[----:B------:R0:W1:Y:S02]  /*b630*/  MUFU.EX2 R2, R15 ;  /* 0x0000000f00027308 */ /* 0x0000640000000800 */
[----:B0-----:R-:W-:Y:S01]  /*b640*/  MOV R15, 0xffffffff ;  /* 0xffffffff000f7802 */ /* 0x001fe20000000f00 */
[----:B-1----:R-:W-:Y:S01]  /*b650*/  FMUL R3, R3, R2 ;  /* 0x0000000203037220 */ /* 0x002fe20000400000 */
[----:B------:R-:W-:Y:S01]  /*b660*/  SHF.L.U32 R2, R9, 0x17, RZ ;  /* 0x0000001709027819 */ /* 0x000fe200000006ff */
[----:B------:R-:W-:-:S04]  /*b670*/  FFMA.SAT R9, R39, R75, 0.5 ;  /* 0x3f00000027097423 */ /* 0x000fc8000000204b */
[----:B------:R-:W-:Y:S01]  /*b680*/  FFMA.RM R9, R9, R40, 12582913 ;  /* 0x4b40000109097423 */ /* 0x000fe20000004028 */
[----:B------:R-:W-:-:S03]  /*b690*/  FMUL R2, R2, R35 ;  /* 0x0000002302027220 */ /* 0x000fc60000400000 */
        /* <DEDUP_REMOVED lines=105> */
.L_x_16153:
[----:B------:R-:W-:Y:S02]  /*bd30*/  IMAD.MOV.U32 R12, RZ, RZ, 0x8 ;  /* 0x00000008ff0c7424 */ /* 0x000fe400078e00ff */
[----:B------:R-:W-:-:S05]  /*bd40*/  FADD R38, R13, R14 ;  /* 0x0000000e0d267221 */ /* 0x000fca0000000000 */
[----:B------:R-:W-:-:S07]  /*bd50*/  MOV R13, R38 ;  /* 0x00000026000d7202 */ /* 0x000fce0000000f00 */
[----:B------:R-:W-:Y:S05]  /*bd60*/  WARPSYNC.COLLECTIVE R15, `(.L_x_16154) ;  /* 0x000000000f087348 */ /* 0x000fea0003c00000 */
[----:B------:R0:W1:Y:S02]  /*bd70*/  SHFL.BFLY P6, R14, R13, R12, R11 ;  /* 0x0c00000c0d0e7389 */ /* 0x00006400000c000b */
[----:B01----:R-:W-:Y:S05]  /*bd80*/  ENDCOLLECTIVE ;  /* 0x000000000000791b */ /* 0x003fea0003800000 */
.L_x_16154:
[----:B------:R-:W-:Y:S02]  /*bd90*/  HFMA2 R12, -RZ, RZ, 0, 2.384185791015625e-07 ;  /* 0x00000004ff0c7431 */ /* 0x000fe400000001ff */
[----:B------:R-:W-:-:S05]  /*bda0*/  FADD R39, R38, R14 ;  /* 0x0000000e26277221 */ /* 0x000fca0000000000 */
[----:B------:R-:W-:-:S07]  /*bdb0*/  MOV R13, R39 ;  /* 0x00000027000d7202 */ /* 0x000fce0000000f00 */
[----:B------:R-:W-:Y:S05]  /*bdc0*/  WARPSYNC.COLLECTIVE R15, `(.L_x_16155) ;  /* 0x000000000f087348 */ /* 0x000fea0003c00000 */
[----:B------:R0:W1:Y:S02]  /*bdd0*/  SHFL.BFLY P6, R14, R13, R12, R11 ;  /* 0x0c00000c0d0e7389 */ /* 0x00006400000c000b */
[----:B01----:R-:W-:Y:S05]  /*bde0*/  ENDCOLLECTIVE ;  /* 0x000000000000791b */ /* 0x003fea0003800000 */
.L_x_16155:
[----:B------:R-:W-:Y:S01]  /*bdf0*/  MOV R12, 0x2 ;  /* 0x00000002000c7802 */ /* 0x000fe20000000f00 */
[----:B------:R-:W-:-:S04]  /*be00*/  FADD R40, R39, R14 ;  /* 0x0000000e27287221 */ /* 0x000fc80000000000 */
[----:B------:R-:W-:-:S07]  /*be10*/  IMAD.MOV.U32 R13, RZ, RZ, R40 ;  /* 0x000000ffff0d7224 */ /* 0x000fce00078e0028 */
[----:B------:R-:W-:Y:S05]  /*be20*/  WARPSYNC.COLLECTIVE R15, `(.L_x_16156) ;  /* 0x000000000f087348 */ /* 0x000fea0003c00000 */
[----:B------:R0:W1:Y:S02]  /*be30*/  SHFL.BFLY P6, R14, R13, R12, R11 ;  /* 0x0c00000c0d0e7389 */ /* 0x00006400000c000b */
[----:B01----:R-:W-:Y:S05]  /*be40*/  ENDCOLLECTIVE ;  /* 0x000000000000791b */ /* 0x003fea0003800000 */
.L_x_16156:
[----:B------:R-:W-:Y:S02]  /*be50*/  IMAD.MOV.U32 R12, RZ, RZ, 0x1 ;  /* 0x00000001ff0c7424 */ /* 0x000fe400078e00ff */
[----:B------:R-:W-:-:S05]  /*be60*/  FADD R41, R40, R14 ;  /* 0x0000000e28297221 */ /* 0x000fca0000000000 */
[----:B------:R-:W-:-:S07]  /*be70*/  MOV R13, R41 ;  /* 0x00000029000d7202 */ /* 0x000fce0000000f00 */
[----:B------:R-:W-:Y:S05]  /*be80*/  WARPSYNC.COLLECTIVE R15, `(.L_x_16157) ;  /* 0x000000000f087348 */ /* 0x000fea0003c00000 */
[----:B------:R0:W1:Y:S02]  /*be90*/  SHFL.BFLY P6, R14, R13, R12, R11 ;  /* 0x0c00000c0d0e7389 */ /* 0x00006400000c000b */
[----:B01----:R-:W-:Y:S05]  /*bea0*/  ENDCOLLECTIVE ;  /* 0x000000000000791b */ /* 0x003fea0003800000 */
.L_x_16157:
[----:B------:R-:W-:Y:S05]  /*beb0*/  BRA `(.L_x_16158) ;  /* 0xffffffb800307947 */ /* 0x000fea000383ffff */
        .weak           $__internal_256_$__cuda_sm3x_div_rn_noftz_f32_slowpath
        .type           $__internal_256_$__cuda_sm3x_div_rn_noftz_f32_slowpath,@function
        .size           $__internal_256_$__cuda_sm3x_div_rn_noftz_f32_slowpath,(.L_x_37633 - $__internal_256_$__cuda_sm3x_div_rn_noftz_f32_slowpath)
$__internal_256_$__cuda_sm3x_div_rn_noftz_f32_slowpath:
        /* <DEDUP_REMOVED lines=34> */
.L_x_16160:
        /* <DEDUP_REMOVED lines=51> */
.L_x_16167:
[----:B------:R-:W-:-:S04]  /*c410*/  LOP3.LUT R11, R11, 0x80000000, RZ, 0xc0, !PT ;  /* 0x800000000b0b7812 */ /* 0x000fc800078ec0ff */
[----:B------:R-:W-:Y:S01]  /*c420*/  LOP3.LUT R11, R11, 0x7f800000, RZ, 0xfc, !PT ;  /* 0x7f8000000b0b7812 */ /* 0x000fe200078efcff */
[----:B------:R-:W-:Y:S06]  /*c430*/  BRA `(.L_x_16168) ;  /* 0x0000000000047947 */ /* 0x000fec0003800000 */
.L_x_16166:
[----:B------:R-:W-:-:S07]  /*c440*/  IMAD R11, R48, 0x800000, R11 ;  /* 0x00800000300b7824 */ /* 0x000fce00078e020b */
.L_x_16168:
[----:B------:R-:W-:Y:S05]  /*c450*/  BSYNC.RECONVERGENT B2 ;  /* 0x0000000000027941 */ /* 0x000fea0003800200 */
.L_x_16165:
[----:B------:R-:W-:Y:S05]  /*c460*/  BRA `(.L_x_16169) ;  /* 0x0000000000207947 */ /* 0x000fea0003800000 */
.L_x_16164:
[----:B------:R-:W-:-:S04]  /*c470*/  LOP3.LUT R11, R38, 0x80000000, R33, 0x48, !PT ;  /* 0x80000000260b7812 */ /* 0x000fc800078e4821 */
[----:B------:R-:W-:Y:S01]  /*c480*/  LOP3.LUT R11, R11, 0x7f800000, RZ, 0xfc, !PT ;  /* 0x7f8000000b0b7812 */ /* 0x000fe200078efcff */
[----:B------:R-:W-:Y:S06]  /*c490*/  BRA `(.L_x_16169) ;  /* 0x0000000000147947 */ /* 0x000fec0003800000 */
.L_x_16163:
[----:B------:R-:W-:Y:S01]  /*c4a0*/  LOP3.LUT R11, R38, 0x80000000, R33, 0x48, !PT ;  /* 0x80000000260b7812 */ /* 0x000fe200078e4821 */
[----:B------:R-:W-:Y:S06]  /*c4b0*/  BRA `(.L_x_16169) ;  /* 0x00000000000c7947 */ /* 0x000fec0003800000 */
.L_x_16162:
[----:B------:R-:W0:Y:S01]  /*c4c0*/  MUFU.RSQ R11, -QNAN ;  /* 0xffc00000000b7908 */ /* 0x000e220000001400 */
[----:B------:R-:W-:Y:S05]  /*c4d0*/  BRA `(.L_x_16169) ;  /* 0x0000000000047947 */ /* 0x000fea0003800000 */
.L_x_16161:
[----:B------:R-:W-:-:S07]  /*c4e0*/  FADD.FTZ R11, R33, R38 ;  /* 0x00000026210b7221 */ /* 0x000fce0000010000 */
.L_x_16169:
[----:B------:R-:W-:Y:S05]  /*c4f0*/  BSYNC.RECONVERGENT B1 ;  /* 0x0000000000017941 */ /* 0x000fea0003800200 */
.L_x_16159:
[----:B------:R-:W-:Y:S01]  /*c500*/  HFMA2 R39, -RZ, RZ, 0, 0 ;  /* 0x00000000ff277431 */ /* 0x000fe200000001ff */
[----:B------:R-:W-:-:S04]  /*c510*/  MOV R38, R46 ;  /* 0x0000002e00267202 */ /* 0x000fc80000000f00 */
[----:B0-----:R-:W-:Y:S05]  /*c520*/  RET.REL.NODEC R38 `(_Z15SoftmaxWarpImplI22BroadcastScaleMaskLoadIffbLm3EiE11DirectStoreIffEfLi2ELi30ELi32ELi1ELb1EL9Algorithm0EEvT_T0_ll) ;  /* 0xffffff3826b47950 */ /* 0x001fea0003c3ffff */
.L_x_16170:
        /* <DEDUP_REMOVED lines=13> */
.L_x_37633:


//--------------------- .text._Z15SoftmaxWarpImplI22BroadcastScaleMaskLoadIffbLm3EiE11DirectStoreIffEfLi2ELi30ELi32ELi1ELb0EL9Algorithm0EEvT_T0_ll --------------------------
	.section	.text._Z15SoftmaxWarpImplI22BroadcastScaleMaskLoadIffbLm3EiE11DirectStoreIffEfLi2ELi30ELi32ELi1ELb0EL9Algorithm0EEvT_T0_ll,"ax",@progbits
	.align	128
        .global         _Z15SoftmaxWarpImplI22BroadcastScaleMaskLoadIffbLm3EiE11DirectStoreIffEfLi2ELi30ELi32ELi1ELb0EL9Algorithm0EEvT_T0_ll
        .type           _Z15SoftmaxWarpImplI22BroadcastScaleMaskLoadIffbLm3EiE11DirectStoreIffEfLi2ELi30ELi32ELi1ELb0EL9Algorithm0EEvT_T0_ll,@function
        .size           _Z15SoftmaxWarpImplI22BroadcastScaleMaskLoadIffbLm3EiE11DirectStoreIffEfLi2ELi30ELi32ELi1ELb0EL9Algorithm0EEvT_T0_ll,(.L_x_37634 - _Z15SoftmaxWarpImplI22BroadcastScaleMaskLoadIffbLm3EiE11DirectStoreIffEfLi2ELi30ELi32ELi1ELb0EL9Algorithm0EEvT_T0_ll)
        .other          _Z15SoftmaxWarpImplI22BroadcastScaleMaskLoadIffbLm3EiE11DirectStoreIffEfLi2ELi30ELi32ELi1ELb0EL9Algorithm0EEvT_T0_ll,@"STO_CUDA_ENTRY STV_DEFAULT"
_Z15SoftmaxWarpImplI22BroadcastScaleMaskLoadIffbLm3EiE11DirectStoreIffEfLi2ELi30ELi32ELi1ELb0EL9Algorithm0EEvT_T0_ll:
.text._Z15SoftmaxWarpImplI22BroadcastScaleMaskLoadIffbLm3EiE11DirectStoreIffEfLi2ELi30ELi32ELi1ELb0EL9Algorithm0EEvT_T0_ll:
        /* <DEDUP_REMOVED lines=28> */
.L_x_16171:
        /* <DEDUP_REMOVED lines=15> */
.L_x_16234:
        /* <DEDUP_REMOVED lines=8> */
[----:B------:R-:W-:Y:S02]  /*0330*/  ISETP.NE.AND P4, PT, RZ, UR45, PT ;  /* 0x0000002dff007c0c */ /* 0x000fe4000bf85270 */
[----:B------:R-:W-:-:S02]  /*0340*/  IABS R7, R4 ;  /* 0x0000000400077213 */ /* 0x000fc40000000000 */
[----:B------:R-:W-:Y:S02]  /*0350*/  LOP3.LUT R34, RZ, UR45, RZ, 0x33, !PT ;  /* 0x0000002dff227c12 */ /* 0x000fe4000f8e33ff */
[----:B------:R-:W-:Y:S01]  /*0360*/  ISETP.NE.AND P6, PT, RZ, UR46, PT ;  /* 0x0000002eff007c0c */ /* 0x000fe2000bfc5270 */
[----:B------:R-:W2:Y:S01]  /*0370*/  LDC.64 R16, c[0x0][0x398] ;  /* 0x0000e600ff107b82 */ /* 0x000ea20000000a00 */
[----:B------:R-:W-:Y:S01]  /*0380*/  LOP3.LUT R32, RZ, UR46, RZ, 0x33, !PT ;  /* 0x0000002eff207c12 */ /* 0x000fe2000f8e33ff */
[----:B------:R-:W3:Y:S01]  /*0390*/  I2F.RP R0, UR9 ;  /* 0x0000000900007d06 */ /* 0x000ee20008209400 */
[----:B-1----:R-:W-:Y:S02]  /*03a0*/  R2UR UR10, R36 ;  /* 0x00000000240a72ca */ /* 0x002fe400000e0000 */
[----:B------:R-:W-:-:S03]  /*03b0*/  R2UR UR11, R37 ;  /* 0x00000000250b72ca */ /* 0x000fc600000e0000 */
[----:B------:R-:W1:Y:S02]  /*03c0*/  LDC.64 R14, c[0x0][0x3a0] ;  /* 0x0000e800ff0e7b82 */ /* 0x000e640000000a00 */
[----:B------:R-:W4:Y:S01]  /*03d0*/  I2F.RP R3, UR8 ;  /* 0x0000000800037d06 */ /* 0x000f220008209400 */
[----:B0-----:R-:W-:-:S07]  /*03e0*/  ISETP.NE.U32.AND P5, PT, R18, 0x1, PT ;  /* 0x000000011200780c */ /* 0x001fce0003fa5070 */
[----:B---3--:R-:W0:Y:S01]  /*03f0*/  MUFU.RCP R0, R0 ;  /* 0x0000000000007308 */ /* 0x008e220000001000 */
[----:B------:R-:W-:-:S07]  /*0400*/  ISETP.NE.AND.EX P5, PT, R19, RZ, PT, P5 ;  /* 0x000000ff1300720c */ /* 0x000fce0003fa5350 */
[----:B----4-:R-:W-:Y:S01]  /*0410*/  MUFU.RCP R3, R3 ;  /* 0x0000000300037308 */ /* 0x010fe20000001000 */
        /* <DEDUP_REMOVED lines=13> */
[----:B------:R-:W-:-:S03]  /*04f0*/  IMAD R7, R8, UR9, R7 ;  /* 0x0000000908077c24 */ /* 0x000fc6000f8e0207 */
[----:B------:R-:W-:Y:S02]  /*0500*/  ISETP.LT.U32.AND P1, PT, R2, UR9, PT ;  /* 0x0000000902007c0c */ /* 0x000fe4000bf21070 */
[----:B------:R-:W0:Y:S01]  /*0510*/  F2I.FTZ.U32.TRUNC.NTZ R5, R5 ;  /* 0x0000000500057305 */ /* 0x000e22000021f000 */
[----:B------:R-:W-:-:S10]  /*0520*/  ISETP.LT.U32.AND P3, PT, R7, UR9, PT ;  /* 0x0000000907007c0c */ /* 0x000fd4000bf61070 */
[----:B------:R-:W-:Y:S02]  /*0530*/  @!P1 IADD3 R2, PT, PT, R2, -UR9, RZ ;  /* 0x8000000902029c10 */ /* 0x000fe4000fffe0ff */
[----:B------:R-:W-:Y:S01]  /*0540*/  @!P1 IADD3 R0, PT, PT, R0, 0x1, RZ ;  /* 0x0000000100009810 */ /* 0x000fe20007ffe0ff */
[----:B------:R-:W-:Y:S01]  /*0550*/  @!P3 VIADD R6, R6, 0x1 ;  /* 0x000000010606b836 */ /* 0x000fe20000000000 */
[----:B------:R-:W-:Y:S02]  /*0560*/  ISETP.GE.U32.AND P0, PT, R2, UR9, PT ;  /* 0x0000000902007c0c */ /* 0x000fe4000bf06070 */
[----:B------:R-:W-:Y:S02]  /*0570*/  LOP3.LUT R2, R35, UR45, RZ, 0x3c, !PT ;  /* 0x0000002d23027c12 */ /* 0x000fe4000f8e3cff */
[----:B0-----:R-:W-:Y:S02]  /*0580*/  R2UR UR5, R5 ;  /* 0x00000000050572ca */ /* 0x001fe400000e0000 */
[----:B------:R-:W-:-:S02]  /*0590*/  ISETP.GE.AND P2, PT, R2, RZ, PT ;  /* 0x000000ff0200720c */ /* 0x000fc40003f46270 */
[----:B------:R-:W-:Y:S02]  /*05a0*/  @!P3 IADD3 R7, PT, PT, R7, -UR9, RZ ;  /* 0x800000090707bc10 */ /* 0x000fe4000fffe0ff */
[----:B------:R-:W-:-:S03]  /*05b0*/  LOP3.LUT R2, R4, UR45, RZ, 0x3c, !PT ;  /* 0x0000002d04027c12 */ /* 0x000fc6000f8e3cff */
[----:B------:R-:W-:Y:S01]  /*05c0*/  @P0 VIADD R0, R0, 0x1 ;  /* 0x0000000100000836 */ /* 0x000fe20000000000 */
[----:B------:R-:W-:Y:S02]  /*05d0*/  ISETP.GE.U32.AND P0, PT, R7, UR9, PT ;  /* 0x0000000907007c0c */ /* 0x000fe4000bf06070 */
[----:B------:R-:W-:Y:S01]  /*05e0*/  ISETP.GE.AND P1, PT, R2, RZ, PT ;  /* 0x000000ff0200720c */ /* 0x000fe20003f26270 */
[----:B------:R-:W-:Y:S02]  /*05f0*/  UIADD3 UR6, UPT, UPT, URZ, -UR5, URZ ;  /* 0x80000005ff067290 */ /* 0x000fe4000fffe0ff */
[----:B------:R-:W-:Y:S02]  /*0600*/  @!P2 IADD3 R0, PT, PT, -R0, RZ, RZ ;  /* 0x000000ff0000a210 */ /* 0x000fe40007ffe1ff */
[----:B------:R-:W-:Y:S02]  /*0610*/  UIMAD UR6, UR6, UR8, URZ ;  /* 0x00000008060672a4 */ /* 0x000fe4000f8e02ff */
[----:B------:R-:W-:-:S02]  /*0620*/  SEL R7, R34, R0, !P4 ;  /* 0x0000000022077207 */ /* 0x000fc40006000000 */
[----:B------:R-:W-:Y:S02]  /*0630*/  UIMAD.WIDE.U32 UR4, UR5, UR6, UR4 ;  /* 0x00000006050472a5 */ /* 0x000fe4000f8e0004 */
[----:B------:R-:W-:Y:S02]  /*0640*/  IADD3 R0, PT, PT, -R7, RZ, RZ ;  /* 0x000000ff07007210 */ /* 0x000fe40007ffe1ff */
[----:B------:R-:W-:-:S03]  /*0650*/  @P0 IADD3 R6, PT, PT, R6, 0x1, RZ ;  /* 0x0000000106060810 */ /* 0x000fc60007ffe0ff */
[----:B------:R-:W-:Y:S02]  /*0660*/  IMAD R8, R0, UR45, R35 ;  /* 0x0000002d00087c24 */ /* 0x000fe4000f8e0223 */
[----:B------:R-:W-:-:S03]  /*0670*/  @!P1 IMAD.MOV R6, RZ, RZ, -R6 ;  /* 0x000000ffff069224 */ /* 0x000fc600078e0a06 */
[----:B------:R-:W-:Y:S02]  /*0680*/  IABS R2, R8 ;  /* 0x0000000800027213 */ /* 0x000fe40000000000 */
[----:B------:R-:W-:Y:S02]  /*0690*/  SEL R10, R34, R6, !P4 ;  /* 0x00000006220a7207 */ /* 0x000fe40006000000 */
[----:B-1----:R-:W-:Y:S01]  /*06a0*/  ISETP.NE.U32.AND P4, PT, R14, 0x1, PT ;  /* 0x000000010e00780c */ /* 0x002fe20003f85070 */
[----:B------:R-:W-:Y:S01]  /*06b0*/  IMAD.HI.U32 R0, R2, UR5, RZ ;  /* 0x0000000502007c27 */ /* 0x000fe2000f8e00ff */
[----:B------:R-:W-:Y:S02]  /*06c0*/  IADD3 R5, PT, PT, -R10, RZ, RZ ;  /* 0x000000ff0a057210 */ /* 0x000fe40007ffe1ff */
[----:B------:R-:W-:Y:S02]  /*06d0*/  ISETP.NE.AND.EX P4, PT, R15, RZ, PT, P4 ;  /* 0x000000ff0f00720c */ /* 0x000fe40003f85340 */
[----:B------:R-:W-:Y:S01]  /*06e0*/  IADD3 R3, PT, PT, -R0, RZ, RZ ;  /* 0x000000ff00037210 */ /* 0x000fe20007ffe1ff */
[----:B------:R-:W-:-:S04]  /*06f0*/  IMAD R12, R5, UR45, R4 ;  /* 0x0000002d050c7c24 */ /* 0x000fc8000f8e0204 */
[----:B------:R-:W-:Y:S01]  /*0700*/  IMAD R2, R3, UR8, R2 ;  /* 0x0000000803027c24 */ /* 0x000fe2000f8e0202 */
[----:B------:R-:W-:-:S04]  /*0710*/  IABS R5, R12 ;  /* 0x0000000c00057213 */ /* 0x000fc80000000000 */
[----:B------:R-:W-:Y:S01]  /*0720*/  ISETP.LT.U32.AND P2, PT, R2, UR8, PT ;  /* 0x0000000802007c0c */ /* 0x000fe2000bf41070 */
[----:B------:R-:W-:-:S04]  /*0730*/  IMAD.HI.U32 R3, R5, UR5, RZ ;  /* 0x0000000505037c27 */ /* 0x000fc8000f8e00ff */
[----:B------:R-:W-:-:S08]  /*0740*/  IMAD.MOV R6, RZ, RZ, -R3 ;  /* 0x000000ffff067224 */ /* 0x000fd000078e0a03 */
[----:B------:R-:W-:Y:S02]  /*0750*/  @!P2 IADD3 R2, PT, PT, R2, -UR8, RZ ;  /* 0x800000080202ac10 */ /* 0x000fe4000fffe0ff */
[----:B------:R-:W-:Y:S02]  /*0760*/  @!P2 IADD3 R0, PT, PT, R0, 0x1, RZ ;  /* 0x000000010000a810 */ /* 0x000fe40007ffe0ff */
[----:B------:R-:W-:Y:S01]  /*0770*/  ISETP.GE.U32.AND P0, PT, R2, UR8, PT ;  /* 0x0000000802007c0c */ /* 0x000fe2000bf06070 */
[----:B------:R-:W-:Y:S01]  /*0780*/  IMAD R2, R6, UR8, R5 ;  /* 0x0000000806027c24 */ /* 0x000fe2000f8e0205 */
[----:B------:R-:W-:Y:S02]  /*0790*/  LOP3.LUT R5, R8, UR46, RZ, 0x3c, !PT ;  /* 0x0000002e08057c12 */ /* 0x000fe4000f8e3cff */
[----:B--2---:R-:W-:Y:S02]  /*07a0*/  ISETP.NE.U32.AND P2, PT, R16, 0x1, PT ;  /* 0x000000011000780c */ /* 0x004fe40003f45070 */
[----:B------:R-:W-:-:S02]  /*07b0*/  ISETP.LT.U32.AND P1, PT, R2, UR8, PT ;  /* 0x0000000802007c0c */ /* 0x000fc4000bf21070 */
[----:B------:R-:W-:Y:S02]  /*07c0*/  ISETP.GE.AND P3, PT, R5, RZ, PT ;  /* 0x000000ff0500720c */ /* 0x000fe40003f66270 */
[----:B------:R-:W-:Y:S02]  /*07d0*/  ISETP.NE.AND.EX P2, PT, R17, RZ, PT, P2 ;  /* 0x000000ff1100720c */ /* 0x000fe40003f45320 */
[----:B------:R-:W-:Y:S01]  /*07e0*/  SEL R6, R7, RZ, P5 ;  /* 0x000000ff07067207 */ /* 0x000fe20002800000 */
[----:B------:R-:W-:-:S04]  /*07f0*/  @P0 VIADD R0, R0, 0x1 ;  /* 0x0000000100000836 */ /* 0x000fc80000000000 */
[----:B------:R-:W-:Y:S01]  /*0800*/  IMAD R7, R6, UR42, RZ ;  /* 0x0000002a06077c24 */ /* 0x000fe2000f8e02ff */
[----:B------:R-:W-:Y:S02]  /*0810*/  SEL R6, R10, RZ, P5 ;  /* 0x000000ff0a067207 */ /* 0x000fe40002800000 */
[----:B------:R-:W-:Y:S02]  /*0820*/  @!P1 IADD3 R2, PT, PT, R2, -UR8, RZ ;  /* 0x8000000802029c10 */ /* 0x000fe4000fffe0ff */
[----:B------:R-:W-:Y:S01]  /*0830*/  @!P3 IADD3 R0, PT, PT, -R0, RZ, RZ ;  /* 0x000000ff0000b210 */ /* 0x000fe20007ffe1ff */
[----:B------:R-:W-:Y:S01]  /*0840*/  IMAD R6, R6, UR42, RZ ;  /* 0x0000002a06067c24 */ /* 0x000fe2000f8e02ff */
[----:B------:R-:W-:Y:S02]  /*0850*/  ISETP.GE.U32.AND P3, PT, R2, UR8, PT ;  /* 0x0000000802007c0c */ /* 0x000fe4000bf66070 */
[----:B------:R-:W-:Y:S02]  /*0860*/  LOP3.LUT R2, R12, UR46, RZ, 0x3c, !PT ;  /* 0x0000002e0c027c12 */ /* 0x000fe4000f8e3cff */
[----:B------:R-:W-:-:S02]  /*0870*/  @!P1 IADD3 R3, PT, PT, R3, 0x1, RZ ;  /* 0x0000000103039810 */ /* 0x000fc40007ffe0ff */
[----:B------:R-:W-:Y:S02]  /*0880*/  SEL R0, R32, R0, !P6 ;  /* 0x0000000020007207 */ /* 0x000fe40007000000 */
[----:B------:R-:W-:-:S03]  /*0890*/  ISETP.GE.AND P0, PT, R2, RZ, PT ;  /* 0x000000ff0200720c */ /* 0x000fc60003f06270 */
[----:B------:R-:W-:Y:S01]  /*08a0*/  IMAD.MOV R5, RZ, RZ, -R0 ;  /* 0x000000ffff057224 */ /* 0x000fe200078e0a00 */
[----:B------:R-:W-:Y:S02]  /*08b0*/  SEL R0, R0, RZ, P2 ;  /* 0x000000ff00007207 */ /* 0x000fe40001000000 */
[----:B------:R-:W-:Y:S01]  /*08c0*/  @P3 IADD3 R3, PT, PT, R3, 0x1, RZ ;  /* 0x0000000103033810 */ /* 0x000fe20007ffe0ff */
[----:B------:R-:W-:Y:S02]  /*08d0*/  IMAD R5, R5, UR46, R8 ;  /* 0x0000002e05057c24 */ /* 0x000fe4000f8e0208 */
[----:B------:R-:W-:Y:S02]  /*08e0*/  IMAD R0, R0, UR43, R7 ;  /* 0x0000002b00007c24 */ /* 0x000fe4000f8e0207 */
[----:B------:R-:W-:Y:S01]  /*08f0*/  IMAD.MOV.U32 R9, RZ, RZ, R3 ;  /* 0x000000ffff097224 */ /* 0x000fe200078e0003 */
[----:B------:R-:W-:Y:S01]  /*0900*/  SEL R5, R5, RZ, P4 ;  /* 0x000000ff05057207 */ /* 0x000fe20002000000 */
[----:B------:R-:W0:Y:S03]  /*0910*/  LDC.64 R2, c[0x0][0x388] ;  /* 0x0000e200ff027b82 */ /* 0x000e260000000a00 */
[----:B------:R-:W-:Y:S01]  /*0920*/  @!P0 IADD3 R9, PT, PT, -R9, RZ, RZ ;  /* 0x000000ff09098210 */ /* 0x000fe20007ffe1ff */
[----:B------:R-:W-:-:S03]  /*0930*/  IMAD R0, R5, UR47, R0 ;  /* 0x0000002f05007c24 */ /* 0x000fc6000f8e0200 */
[----:B------:R-:W-:Y:S02]  /*0940*/  SEL R9, R32, R9, !P6 ;  /* 0x0000000920097207 */ /* 0x000fe40007000000 */
[----:B------:R-:W-:Y:S02]  /*0950*/  LEA.HI R0, R0, R0, RZ, 0x1 ;  /* 0x0000000000007211 */ /* 0x000fe400078f08ff */
[C---:B------:R-:W-:Y:S02]  /*0960*/  IADD3 R7, PT, PT, -R9.reuse, RZ, RZ ;  /* 0x000000ff09077210 */ /* 0x040fe40007ffe1ff */
[----:B------:R-:W-:Y:S02]  /*0970*/  SEL R9, R9, RZ, P2 ;  /* 0x000000ff09097207 */ /* 0x000fe40001000000 */
[----:B------:R-:W-:Y:S01]  /*0980*/  SHF.R.S32.HI R53, RZ, 0x1, R0 ;  /* 0x00000001ff357819 */ /* 0x000fe20000011400 */
[----:B------:R-:W-:Y:S02]  /*0990*/  IMAD R5, R7, UR46, R12 ;  /* 0x0000002e07057c24 */ /* 0x000fe4000f8e020c */
[----:B------:R-:W-:-:S03]  /*09a0*/  IMAD R6, R9, UR43, R6 ;  /* 0x0000002b09067c24 */ /* 0x000fc6000f8e0206 */
[----:B------:R-:W-:Y:S01]  /*09b0*/  SEL R5, R5, RZ, P4 ;  /* 0x000000ff05057207 */ /* 0x000fe20002000000 */
[----:B0-----:R-:W-:-:S04]  /*09c0*/  IMAD.WIDE R52, R53, 0x2, R2 ;  /* 0x0000000235347825 */ /* 0x001fc800078e0202 */
[----:B------:R-:W-:Y:S02]  /*09d0*/  IMAD R5, R5, UR47, R6 ;  /* 0x0000002f05057c24 */ /* 0x000fe4000f8e0206 */
[----:B------:R-:W2:Y:S03]  /*09e0*/  LDG.E.U16 R52, desc[UR10][R52.64] ;  /* 0x0000000a34347981 */ /* 0x000ea6000c1e1500 */
[----:B------:R-:W-:-:S04]  /*09f0*/  LEA.HI R5, R5, R5, RZ, 0x1 ;  /* 0x0000000505057211 */ /* 0x000fc800078f08ff */
[----:B------:R-:W-:-:S05]  /*0a00*/  SHF.R.S32.HI R5, RZ, 0x1, R5 ;  /* 0x00000001ff057819 */ /* 0x000fca0000011405 */
[----:B------:R-:W-:-:S05]  /*0a10*/  IMAD.WIDE R6, R5, 0x2, R2 ;  /* 0x0000000205067825 */ /* 0x000fca00078e0202 */
[----:B------:R0:W3:Y:S01]  /*0a20*/  LDG.E.U16 R49, desc[UR10][R6.64] ;  /* 0x0000000a06317981 */ /* 0x0000e2000c1e1500 */
[C---:B------:R-:W-:Y:S01]  /*0a30*/  VIADD R10, R35.reuse, 0x80 ;  /* 0x00000080230a7836 */ /* 0x040fe20000000000 */
[----:B------:R-:W-:Y:S02]  /*0a40*/  IADD3 R9, PT, PT, R35, 0xc0, RZ ;  /* 0x000000c023097810 */ /* 0x000fe40007ffe0ff */
[----:B------:R-:W-:Y:S02]  /*0a50*/  ISETP.NE.AND P3, PT, RZ, UR45, PT ;  /* 0x0000002dff007c0c */ /* 0x000fe4000bf65270 */
[----:B------:R-:W-:Y:S02]  /*0a60*/  IABS R5, R10 ;  /* 0x0000000a00057213 */ /* 0x000fe40000000000 */
[----:B0-----:R-:W-:-:S03]  /*0a70*/  LOP3.LUT R7, R10, UR45, RZ, 0x3c, !PT ;  /* 0x0000002d0a077c12 */ /* 0x001fc6000f8e3cff */
[----:B------:R-:W-:-:S05]  /*0a80*/  IMAD.HI.U32 R0, R5, UR7, RZ ;  /* 0x0000000705007c27 */ /* 0x000fca000f8e00ff */
[----:B------:R-:W-:-:S05]  /*0a90*/  IADD3 R8, PT, PT, -R0, RZ, RZ ;  /* 0x000000ff00087210 */ /* 0x000fca0007ffe1ff */
[----:B------:R-:W-:Y:S01]  /*0aa0*/  IMAD R5, R8, UR9, R5 ;  /* 0x0000000908057c24 */ /* 0x000fe2000f8e0205 */
[----:B------:R-:W-:-:S04]  /*0ab0*/  IABS R8, R9 ;  /* 0x0000000900087213 */ /* 0x000fc80000000000 */
[----:B------:R-:W-:Y:S01]  /*0ac0*/  ISETP.LT.U32.AND P0, PT, R5, UR9, PT ;  /* 0x0000000905007c0c */ /* 0x000fe2000bf01070 */
[----:B------:R-:W-:-:S12]  /*0ad0*/  IMAD.HI.U32 R6, R8, UR7, RZ ;  /* 0x0000000708067c27 */ /* 0x000fd8000f8e00ff */
[----:B------:R-:W-:Y:S01]  /*0ae0*/  @!P0 VIADD R5, R5, -UR9 ;  /* 0x8000000905058c36 */ /* 0x000fe20008000000 */
[----:B------:R-:W-:-:S04]  /*0af0*/  @!P0 IADD3 R0, PT, PT, R0, 0x1, RZ ;  /* 0x0000000100008810 */ /* 0x000fc80007ffe0ff */
[----:B------:R-:W-:Y:S02]  /*0b00*/  ISETP.GE.U32.AND P1, PT, R5, UR9, PT ;  /* 0x0000000905007c0c */ /* 0x000fe4000bf26070 */
[----:B------:R-:W-:-:S05]  /*0b10*/  IADD3 R5, PT, PT, -R6, RZ, RZ ;  /* 0x000000ff06057210 */ /* 0x000fca0007ffe1ff */
[----:B------:R-:W-:-:S05]  /*0b20*/  IMAD R5, R5, UR9, R8 ;  /* 0x0000000905057c24 */ /* 0x000fca000f8e0208 */
[----:B------:R-:W-:Y:S01]  /*0b30*/  ISETP.LT.U32.AND P0, PT, R5, UR9, PT ;  /* 0x0000000905007c0c */ /* 0x000fe2000bf01070 */
[----:B------:R-:W-:Y:S01]  /*0b40*/  @P1 VIADD R0, R0, 0x1 ;  /* 0x0000000100001836 */ /* 0x000fe20000000000 */
[----:B------:R-:W-:-:S11]  /*0b50*/  ISETP.GE.AND P1, PT, R7, RZ, PT ;  /* 0x000000ff0700720c */ /* 0x000fd60003f26270 */
[----:B------:R-:W-:Y:S02]  /*0b60*/  @!P0 IADD3 R5, PT, PT, R5, -UR9, RZ ;  /* 0x8000000905058c10 */ /* 0x000fe4000fffe0ff */
[----:B------:R-:W-:Y:S02]  /*0b70*/  @!P1 IADD3 R0, PT, PT, -R0, RZ, RZ ;  /* 0x000000ff00009210 */ /* 0x000fe40007ffe1ff */
[----:B------:R-:W-:Y:S02]  /*0b80*/  ISETP.GE.U32.AND P1, PT, R5, UR9, PT ;  /* 0x0000000905007c0c */ /* 0x000fe4000bf26070 */
[----:B------:R-:W-:Y:S02]  /*0b90*/  SEL R14, R34, R0, !P3 ;  /* 0x00000000220e7207 */ /* 0x000fe40005800000 */
[----:B------:R-:W-:Y:S02]  /*0ba0*/  LOP3.LUT R0, R9, UR45, RZ, 0x3c, !PT ;  /* 0x0000002d09007c12 */ /* 0x000fe4000f8e3cff */
[----:B------:R-:W-:Y:S01]  /*0bb0*/  @!P0 IADD3 R6, PT, PT, R6, 0x1, RZ ;  /* 0x0000000106068810 */ /* 0x000fe20007ffe0ff */
[----:B------:R-:W-:Y:S01]  /*0bc0*/  IMAD.MOV R5, RZ, RZ, -R14 ;  /* 0x000000ffff057224 */ /* 0x000fe200078e0a0e */
[----:B------:R-:W-:-:S03]  /*0bd0*/  ISETP.GE.AND P0, PT, R0, RZ, PT ;  /* 0x000000ff0000720c */ /* 0x000fc60003f06270 */
[----:B------:R-:W-:Y:S02]  /*0be0*/  IMAD R16, R5, UR45, R10 ;  /* 0x0000002d05107c24 */ /* 0x000fe4000f8e020a */
[----:B------:R-:W-:-:S03]  /*0bf0*/  @P1 IADD3 R6, PT, PT, R6, 0x1, RZ ;  /* 0x0000000106061810 */ /* 0x000fc60007ffe0ff */
[----:B------:R-:W-:Y:S02]  /*0c00*/  IABS R0, R16 ;  /* 0x0000001000007213 */ /* 0x000fe40000000000 */
[----:B------:R-:W-:-:S03]  /*0c10*/  LOP3.LUT R11, R16, UR46, RZ, 0x3c, !PT ;  /* 0x0000002e100b7c12 */ /* 0x000fc6000f8e3cff */
[----:B------:R-:W-:-:S04]  /*0c20*/  IMAD.HI.U32 R5, R0, UR5, RZ ;  /* 0x0000000500057c27 */ /* 0x000fc8000f8e00ff */
[----:B------:R-:W-:Y:S01]  /*0c30*/  @!P0 IMAD.MOV R6, RZ, RZ, -R6 ;  /* 0x000000ffff068224 */ /* 0x000fe200078e0a06 */
[----:B------:R-:W-:-:S04]  /*0c40*/  IADD3 R7, PT, PT, -R5, RZ, RZ ;  /* 0x000000ff05077210 */ /* 0x000fc80007ffe1ff */
[----:B------:R-:W-:Y:S01]  /*0c50*/  SEL R18, R34, R6, !P3 ;  /* 0x0000000622127207 */ /* 0x000fe20005800000 */
[----:B------:R-:W-:-:S03]  /*0c60*/  IMAD R0, R7, UR8, R0 ;  /* 0x0000000807007c24 */ /* 0x000fc6000f8e0200 */
[----:B------:R-:W-:Y:S02]  /*0c70*/  IADD3 R6, PT, PT, -R18, RZ, RZ ;  /* 0x000000ff12067210 */ /* 0x000fe40007ffe1ff */
[----:B------:R-:W-:-:S03]  /*0c80*/  ISETP.LT.U32.AND P1, PT, R0, UR8, PT ;  /* 0x0000000800007c0c */ /* 0x000fc6000bf21070 */
[----:B------:R-:W-:-:S05]  /*0c90*/  IMAD R24, R6, UR45, R9 ;  /* 0x0000002d06187c24 */ /* 0x000fca000f8e0209 */
[----:B------:R-:W-:Y:S02]  /*0ca0*/  IABS R7, R24 ;  /* 0x0000001800077213 */ /* 0x000fe40000000000 */
[----:B------:R-:W-:-:S03]  /*0cb0*/  LOP3.LUT R13, R24, UR46, RZ, 0x3c, !PT ;  /* 0x0000002e180d7c12 */ /* 0x000fc6000f8e3cff */
[----:B------:R-:W-:Y:S02]  /*0cc0*/  @!P1 VIADD R0, R0, -UR8 ;  /* 0x8000000800009c36 */ /* 0x000fe40008000000 */
[----:B------:R-:W-:-:S03]  /*0cd0*/  IMAD.HI.U32 R6, R7, UR5, RZ ;  /* 0x0000000507067c27 */ /* 0x000fc6000f8e00ff */
[----:B------:R-:W-:Y:S01]  /*0ce0*/  ISETP.GE.U32.AND P0, PT, R0, UR8, PT ;  /* 0x0000000800007c0c */ /* 0x000fe2000bf06070 */
[----:B------:R-:W-:Y:S01]  /*0cf0*/  @!P1 VIADD R5, R5, 0x1 ;  /* 0x0000000105059836 */ /* 0x000fe20000000000 */
[----:B------:R-:W-:-:S05]  /*0d00*/  IADD3 R0, PT, PT, -R6, RZ, RZ ;  /* 0x000000ff06007210 */ /* 0x000fca0007ffe1ff */
[----:B------:R-:W-:Y:S01]  /*0d10*/  IMAD R7, R0, UR8, R7 ;  /* 0x0000000800077c24 */ /* 0x000fe2000f8e0207 */
[----:B------:R-:W-:-:S04]  /*0d20*/  IADD3 R0, PT, PT, R35, 0x100, RZ ;  /* 0x0000010023007810 */ /* 0x000fc80007ffe0ff */
[----:B------:R-:W-:Y:S02]  /*0d30*/  ISETP.LT.U32.AND P1, PT, R7, UR8, PT ;  /* 0x0000000807007c0c */ /* 0x000fe4000bf21070 */
[----:B------:R-:W-:Y:S02]  /*0d40*/  @P0 IADD3 R5, PT, PT, R5, 0x1, RZ ;  /* 0x0000000105050810 */ /* 0x000fe40007ffe0ff */
[----:B------:R-:W-:Y:S02]  /*0d50*/  ISETP.GE.AND P0, PT, R11, RZ, PT ;  /* 0x000000ff0b00720c */ /* 0x000fe40003f06270 */
[----:B------:R-:W-:Y:S02]  /*0d60*/  IABS R8, R0 ;  /* 0x0000000000087213 */ /* 0x000fe40000000000 */
[----:B------:R-:W-:-:S03]  /*0d70*/  MOV R11, R5 ;  /* 0x00000005000b7202 */ /* 0x000fc60000000f00 */
[----:B------:R-:W-:Y:S02]  /*0d80*/  IMAD.HI.U32 R12, R8, UR7, RZ ;  /* 0x00000007080c7c27 */ /* 0x000fe4000f8e00ff */
[----:B------:R-:W-:Y:S02]  /*0d90*/  @!P1 IADD3 R6, PT, PT, R6, 0x1, RZ ;  /* 0x0000000106069810 */ /* 0x000fe40007ffe0ff */
[----:B------:R-:W-:Y:S01]  /*0da0*/  @!P1 VIADD R7, R7, -UR8 ;  /* 0x8000000807079c36 */ /* 0x000fe20008000000 */
[----:B------:R-:W-:Y:S02]  /*0db0*/  IADD3 R5, PT, PT, -R12, RZ, RZ ;  /* 0x000000ff0c057210 */ /* 0x000fe40007ffe1ff */
[----:B------:R-:W-:Y:S02]  /*0dc0*/  @!P0 IADD3 R11, PT, PT, -R11, RZ, RZ ;  /* 0x000000ff0b0b8210 */ /* 0x000fe40007ffe1ff */
[----:B------:R-:W-:Y:S01]  /*0dd0*/  ISETP.GE.U32.AND P0, PT, R7, UR8, PT ;  /* 0x0000000807007c0c */ /* 0x000fe2000bf06070 */
[----:B------:R-:W-:-:S02]  /*0de0*/  IMAD R5, R5, UR9, R8 ;  /* 0x0000000905057c24 */ /* 0x000fc4000f8e0208 */
[----:B------:R-:W-:-:S03]  /*0df0*/  VIADD R8, R35, 0x140 ;  /* 0x0000014023087836 */ /* 0x000fc60000000000 */
[----:B------:R-:W-:Y:S02]  /*0e00*/  ISETP.LT.U32.AND P1, PT, R5, UR9, PT ;  /* 0x0000000905007c0c */ /* 0x000fe4000bf21070 */
[----:B------:R-:W-:-:S05]  /*0e10*/  IABS R7, R8 ;  /* 0x0000000800077213 */ /* 0x000fca0000000000 */
[----:B------:R-:W-:Y:S02]  /*0e20*/  @P0 IADD3 R6, PT, PT, R6, 0x1, RZ ;  /* 0x0000000106060810 */ /* 0x000fe40007ffe0ff */
[----:B------:R-:W-:Y:S01]  /*0e30*/  ISETP.GE.AND P0, PT, R13, RZ, PT ;  /* 0x000000ff0d00720c */ /* 0x000fe20003f06270 */
[----:B------:R-:W-:-:S03]  /*0e40*/  IMAD.HI.U32 R13, R7, UR7, RZ ;  /* 0x00000007070d7c27 */ /* 0x000fc6000f8e00ff */
[----:B------:R-:W-:Y:S01]  /*0e50*/  @!P1 IADD3 R5, PT, PT, R5, -UR9, RZ ;  /* 0x8000000905059c10 */ /* 0x000fe2000fffe0ff */
[----:B------:R-:W-:Y:S01]  /*0e60*/  IMAD.MOV.U32 R15, RZ, RZ, R6 ;  /* 0x000000ffff0f7224 */ /* 0x000fe200078e0006 */
[----:B------:R-:W-:Y:S01]  /*0e70*/  @!P1 IADD3 R12, PT, PT, R12, 0x1, RZ ;  /* 0x000000010c0c9810 */ /* 0x000fe20007ffe0ff */
[----:B------:R-:W-:-:S06]  /*0e80*/  IMAD.MOV R6, RZ, RZ, -R13 ;  /* 0x000000ffff067224 */ /* 0x000fcc00078e0a0d */
[----:B------:R-:W-:Y:S02]  /*0e90*/  @!P0 IADD3 R15, PT, PT, -R15, RZ, RZ ;  /* 0x000000ff0f0f8210 */ /* 0x000fe40007ffe1ff */
[----:B------:R-:W-:Y:S01]  /*0ea0*/  ISETP.GE.U32.AND P0, PT, R5, UR9, PT ;  /* 0x0000000905007c0c */ /* 0x000fe2000bf06070 */
[----:B------:R-:W-:Y:S01]  /*0eb0*/  IMAD R5, R6, UR9, R7 ;  /* 0x0000000906057c24 */ /* 0x000fe2000f8e0207 */
[----:B------:R-:W-:-:S04]  /*0ec0*/  LOP3.LUT R6, R0, UR45, RZ, 0x3c, !PT ;  /* 0x0000002d00067c12 */ /* 0x000fc8000f8e3cff */
[----:B------:R-:W-:-:S07]  /*0ed0*/  ISETP.LT.U32.AND P1, PT, R5, UR9, PT ;  /* 0x0000000905007c0c */ /* 0x000fce000bf21070 */
[----:B------:R-:W-:Y:S02]  /*0ee0*/  @P0 IADD3 R12, PT, PT, R12, 0x1, RZ ;  /* 0x000000010c0c0810 */ /* 0x000fe40007ffe0ff */
[----:B------:R-:W-:Y:S02]  /*0ef0*/  ISETP.GE.AND P0, PT, R6, RZ, PT ;  /* 0x000000ff0600720c */ /* 0x000fe40003f06270 */
[----:B------:R-:W0:Y:S01]  /*0f00*/  LDC.64 R6, c[0x0][0x380] ;  /* 0x0000e000ff067b82 */ /* 0x000e220000000a00 */
[----:B------:R-:W-:Y:S01]  /*0f10*/  IMAD.MOV.U32 R17, RZ, RZ, R12 ;  /* 0x000000ffff117224 */ /* 0x000fe200078e000c */
[----:B------:R-:W-:Y:S01]  /*0f20*/  @!P1 IADD3 R5, PT, PT, R5, -UR9, RZ ;  /* 0x8000000905059c10 */ /* 0x000fe2000fffe0ff */
[----:B------:R-:W-:Y:S01]  /*0f30*/  @!P1 VIADD R13, R13, 0x1 ;  /* 0x000000010d0d9836 */ /* 0x000fe20000000000 */
[----:B------:R-:W-:-:S07]  /*0f40*/  LOP3.LUT R12, R8, UR45, RZ, 0x3c, !PT ;  /* 0x0000002d080c7c12 */ /* 0x000fce000f8e3cff */
[----:B------:R-:W-:Y:S02]  /*0f50*/  @!P0 IADD3 R17, PT, PT, -R17, RZ, RZ ;  /* 0x000000ff11118210 */ /* 0x000fe40007ffe1ff */
[----:B------:R-:W-:-:S13]  /*0f60*/  ISETP.GE.U32.AND P0, PT, R5, UR9, PT ;  /* 0x0000000905007c0c */ /* 0x000fda000bf06070 */
[----:B------:R-:W-:Y:S02]  /*0f70*/  @P0 IADD3 R13, PT, PT, R13, 0x1, RZ ;  /* 0x000000010d0d0810 */ /* 0x000fe40007ffe0ff */
[----:B------:R-:W-:Y:S02]  /*0f80*/  ISETP.GE.AND P0, PT, R12, RZ, PT ;  /* 0x000000ff0c00720c */ /* 0x000fe40003f06270 */
[----:B------:R-:W-:-:S11]  /*0f90*/  MOV R19, R13 ;  /* 0x0000000d00137202 */ /* 0x000fd60000000f00 */
[----:B------:R-:W-:Y:S01]  /*0fa0*/  @!P0 IMAD.MOV R19, RZ, RZ, -R19 ;  /* 0x000000ffff138224 */ /* 0x000fe200078e0a13 */
[----:B------:R-:W-:Y:S02]  /*0fb0*/  LEA.HI R4, R4, R4, RZ, 0x1 ;  /* 0x0000000404047211 */ /* 0x000fe400078f08ff */
[----:B--2---:R-:W-:-:S04]  /*0fc0*/  PRMT R5, R52, 0x7771, RZ ;  /* 0x0000777134057816 */ /* 0x004fc800000000ff */
[----:B------:R-:W-:Y:S02]  /*0fd0*/  ISETP.NE.AND P1, PT, R5, RZ, PT ;  /* 0x000000ff0500720c */ /* 0x000fe40003f25270 */
[----:B------:R-:W-:-:S04]  /*0fe0*/  LEA.HI R5, R35, R35, RZ, 0x1 ;  /* 0x0000002323057211 */ /* 0x000fc800078f08ff */
[----:B------:R-:W-:-:S05]  /*0ff0*/  SHF.R.S32.HI R5, RZ, 0x1, R5 ;  /* 0x00000001ff057819 */ /* 0x000fca0000011405 */
[----:B0-----:R-:W-:Y:S01]  /*1000*/  IMAD.WIDE R20, R5, 0x8, R6 ;  /* 0x0000000805147825 */ /* 0x001fe200078e0206 */
[----:B---3--:R-:W-:Y:S02]  /*1010*/  PRMT R12, R49, 0x7771, RZ ;  /* 0x00007771310c7816 */ /* 0x008fe400000000ff */
[----:B------:R-:W-:Y:S02]  /*1020*/  @P1 R2UR UR10, R36 ;  /* 0x00000000240a12ca */ /* 0x000fe400000e0000 */
[----:B------:R-:W-:Y:S02]  /*1030*/  @P1 R2UR UR11, R37 ;  /* 0x00000000250b12ca */ /* 0x000fe400000e0000 */
[----:B------:R-:W-:Y:S02]  /*1040*/  ISETP.NE.AND P0, PT, R12, RZ, PT ;  /* 0x000000ff0c00720c */ /* 0x000fe40003f05270 */
[----:B------:R-:W-:-:S09]  /*1050*/  SHF.R.S32.HI R23, RZ, 0x1, R4 ;  /* 0x00000001ff177819 */ /* 0x000fd20000011404 */
[----:B------:R-:W2:Y:S01]  /*1060*/  @P1 LDG.E R25, desc[UR10][R20.64+0x4] ;  /* 0x0000040a14191981 */ /* 0x000ea2000c1e1900 */
[----:B------:R-:W-:Y:S01]  /*1070*/  IMAD.WIDE R22, R23, 0x8, R6 ;  /* 0x0000000817167825 */ /* 0x000fe200078e0206 */
[----:B------:R-:W-:Y:S02]  /*1080*/  @P0 R2UR UR10, R36 ;  /* 0x00000000240a02ca */ /* 0x000fe400000e0000 */
[----:B------:R-:W-:Y:S02]  /*1090*/  @P0 R2UR UR11, R37 ;  /* 0x00000000250b02ca */ /* 0x000fe400000e0000 */
[----:B------:R-:W-:Y:S02]  /*10a0*/  SEL R4, R32, R11, !P6 ;  /* 0x0000000b20047207 */ /* 0x000fe40007000000 */
[----:B------:R-:W-:Y:S02]  /*10b0*/  SEL R12, R14, RZ, P5 ;  /* 0x000000ff0e0c7207 */ /* 0x000fe40002800000 */
[----:B------:R-:W-:-:S07]  /*10c0*/  IADD3 R5, PT, PT, -R4, RZ, RZ ;  /* 0x000000ff04057210 */ /* 0x000fce0007ffe1ff */
[----:B------:R-:W3:Y:S01]  /*10d0*/  @P0 LDG.E R11, desc[UR10][R22.64+0x4] ;  /* 0x0000040a160b0981 */ /* 0x000ee2000c1e1900 */
[----:B------:R-:W-:Y:S01]  /*10e0*/  IMAD R5, R5, UR46, R16 ;  /* 0x0000002e05057c24 */ /* 0x000fe2000f8e0210 */
[----:B------:R-:W-:Y:S01]  /*10f0*/  SEL R4, R4, RZ, P2 ;  /* 0x000000ff04047207 */ /* 0x000fe20001000000 */
[----:B------:R-:W-:Y:S01]  /*1100*/  IMAD R13, R12, UR42, RZ ;  /* 0x0000002a0c0d7c24 */ /* 0x000fe2000f8e02ff */
[----:B------:R-:W-:Y:S02]  /*1110*/  SEL R15, R32, R15, !P6 ;  /* 0x0000000f200f7207 */ /* 0x000fe40007000000 */
[----:B------:R-:W-:Y:S01]  /*1120*/  SEL R5, R5, RZ, P4 ;  /* 0x000000ff05057207 */ /* 0x000fe20002000000 */
[----:B------:R-:W-:Y:S01]  /*1130*/  IMAD R4, R4, UR43, R13 ;  /* 0x0000002b04047c24 */ /* 0x000fe2000f8e020d */
[----:B------:R-:W-:Y:S02]  /*1140*/  IADD3 R13, PT, PT, -R15, RZ, RZ ;  /* 0x000000ff0f0d7210 */ /* 0x000fe40007ffe1ff */
[----:B------:R-:W-:Y:S01]  /*1150*/  SEL R12, R18, RZ, P5 ;  /* 0x000000ff120c7207 */ /* 0x000fe20002800000 */
[----:B------:R-:W-:Y:S01]  /*1160*/  IMAD R4, R5, UR47, R4 ;  /* 0x0000002f05047c24 */ /* 0x000fe2000f8e0204 */
[----:B------:R-:W-:Y:S01]  /*1170*/  R2UR UR10, R36 ;  /* 0x00000000240a72ca */ /* 0x000fe200000e0000 */
[----:B------:R-:W-:Y:S01]  /*1180*/  IMAD R5, R13, UR46, R24 ;  /* 0x0000002e0d057c24 */ /* 0x000fe2000f8e0218 */
[----:B------:R-:W-:Y:S01]  /*1190*/  R2UR UR11, R37 ;  /* 0x00000000250b72ca */ /* 0x000fe200000e0000 */
[----:B------:R-:W-:Y:S01]  /*11a0*/  IMAD R12, R12, UR42, RZ ;  /* 0x0000002a0c0c7c24 */ /* 0x000fe2000f8e02ff */
[----:B------:R-:W-:-:S02]  /*11b0*/  LEA.HI R4, R4, R4, RZ, 0x1 ;  /* 0x0000000404047211 */ /* 0x000fc400078f08ff */
[----:B------:R-:W-:Y:S02]  /*11c0*/  SEL R15, R15, RZ, P2 ;  /* 0x000000ff0f0f7207 */ /* 0x000fe40001000000 */
[----:B------:R-:W-:Y:S02]  /*11d0*/  SHF.R.S32.HI R13, RZ, 0x1, R4 ;  /* 0x00000001ff0d7819 */ /* 0x000fe40000011404 */
[----:B------:R-:W-:Y:S01]  /*11e0*/  SEL R5, R5, RZ, P4 ;  /* 0x000000ff05057207 */ /* 0x000fe20002000000 */
[----:B------:R-:W-:Y:S02]  /*11f0*/  IMAD R4, R15, UR43, R12 ;  /* 0x0000002b0f047c24 */ /* 0x000fe4000f8e020c */
[----:B------:R-:W-:-:S04]  /*1200*/  IMAD.WIDE R12, R13, 0x2, R2 ;  /* 0x000000020d0c7825 */ /* 0x000fc800078e0202 */
[----:B------:R-:W-:Y:S01]  /*1210*/  IMAD R4, R5, UR47, R4 ;  /* 0x0000002f05047c24 */ /* 0x000fe2000f8e0204 */
[----:B------:R-:W4:Y:S04]  /*1220*/  LDG.E.U16 R48, desc[UR10][R12.64] ;  /* 0x0000000a0c307981 */ /* 0x000f28000c1e1500 */
[----:B------:R-:W-:-:S04]  /*1230*/  LEA.HI R4, R4, R4, RZ, 0x1 ;  /* 0x0000000404047211 */ /* 0x000fc800078f08ff */
[----:B------:R-:W-:Y:S02]  /*1240*/  SHF.R.S32.HI R15, RZ, 0x1, R4 ;  /* 0x00000001ff0f7819 */ /* 0x000fe40000011404 */
[----:B------:R-:W0:Y:S03]  /*1250*/  LDC.64 R4, c[0x0][0x3e8] ;  /* 0x0000fa00ff047b82 */ /* 0x000e260000000a00 */
[----:B------:R-:W-:-:S05]  /*1260*/  IMAD.WIDE R14, R15, 0x2, R2 ;  /* 0x000000020f0e7825 */ /* 0x000fca00078e0202 */
[----:B------:R1:W5:Y:S01]  /*1270*/  LDG.E.U16 R27, desc[UR10][R14.64] ;  /* 0x0000000a0e1b7981 */ /* 0x000362000c1e1500 */
[C---:B------:R-:W-:Y:S01]  /*1280*/  SEL R16, R34.reuse, R17, !P3 ;  /* 0x0000001122107207 */ /* 0x040fe20005800000 */
[----:B------:R-:W0:Y:S01]  /*1290*/  LDCU UR6, c[0x0][0x3e8] ;  /* 0x00007d00ff0677ac */ /* 0x000e220008000800 */
[----:B------:R-:W-:Y:S02]  /*12a0*/  SEL R19, R34, R19, !P3 ;  /* 0x0000001322137207 */ /* 0x000fe40005800000 */
[----:B------:R-:W-:Y:S01]  /*12b0*/  LEA.HI R10, R10, R10, RZ, 0x1 ;  /* 0x0000000a0a0a7211 */ /* 0x000fe200078f08ff */
[----:B------:R-:W-:-:S03]  /*12c0*/  IMAD.MOV R17, RZ, RZ, -R16 ;  /* 0x000000ffff117224 */ /* 0x000fc600078e0a10 */
[----:B------:R-:W-:Y:S01]  /*12d0*/  SHF.R.S32.HI R55, RZ, 0x1, R10 ;  /* 0x00000001ff377819 */ /* 0x000fe2000001140a */
[----:B------:R-:W-:Y:S01]  /*12e0*/  IMAD R18, R17, UR45, R0 ;  /* 0x0000002d11127c24 */ /* 0x000fe2000f8e0200 */
[----:B-1----:R-:W-:-:S03]  /*12f0*/  IADD3 R15, PT, PT, -R19, RZ, RZ ;  /* 0x000000ff130f7210 */ /* 0x002fc60007ffe1ff */
[----:B------:R-:W-:Y:S01]  /*1300*/  IMAD.WIDE R54, R55, 0x8, R6 ;  /* 0x0000000837367825 */ /* 0x000fe200078e0206 */
[----:B------:R-:W-:Y:S02]  /*1310*/  IABS R13, R18 ;  /* 0x00000012000d7213 */ /* 0x000fe40000000000 */
[----:B0-----:R-:W-:Y:S01]  /*1320*/  R2UR UR4, R5 ;  /* 0x00000000050472ca */ /* 0x001fe200000e0000 */
[----:B------:R-:W-:Y:S02]  /*1330*/  IMAD R17, R15, UR45, R8 ;  /* 0x0000002d0f117c24 */ /* 0x000fe4000f8e0208 */
[----:B------:R-:W-:Y:S01]  /*1340*/  IMAD.HI.U32 R12, R13, UR5, RZ ;  /* 0x000000050d0c7c27 */ /* 0x000fe2000f8e00ff */
[----:B------:R-:W-:-:S03]  /*1350*/  MOV R26, UR6 ;  /* 0x00000006001a7c02 */ /* 0x000fc60008000f00 */
[----:B------:R-:W-:Y:S01]  /*1360*/  IMAD.U32 R30, RZ, RZ, UR6 ;  /* 0x00000006ff1e7e24 */ /* 0x000fe2000f8e00ff */
[----:B------:R-:W-:-:S05]  /*1370*/  IADD3 R14, PT, PT, -R12, RZ, RZ ;  /* 0x000000ff0c0e7210 */ /* 0x000fca0007ffe1ff */
[----:B------:R-:W-:Y:S01]  /*1380*/  IMAD R5, R14, UR8, R13 ;  /* 0x000000080e057c24 */ /* 0x000fe2000f8e020d */
[----:B------:R-:W-:-:S05]  /*1390*/  IABS R14, R17 ;  /* 0x00000011000e7213 */ /* 0x000fca0000000000 */
[----:B------:R-:W-:Y:S01]  /*13a0*/  IMAD.HI.U32 R13, R14, UR5, RZ ;  /* 0x000000050e0d7c27 */ /* 0x000fe2000f8e00ff */
[----:B------:R-:W-:-:S04]  /*13b0*/  LEA.HI R9, R9, R9, RZ, 0x1 ;  /* 0x0000000909097211 */ /* 0x000fc800078f08ff */
[----:B------:R-:W-:Y:S01]  /*13c0*/  SHF.R.S32.HI R9, RZ, 0x1, R9 ;  /* 0x00000001ff097819 */ /* 0x000fe20000011409 */
[----:B--2---:R-:W-:Y:S01]  /*13d0*/  @P1 FMUL R30, R25, UR4 ;  /* 0x00000004191e1c20 */ /* 0x004fe20008400000 */
[----:B------:R-:W-:-:S13]  /*13e0*/  ISETP.LT.U32.AND P1, PT, R5, UR8, PT ;  /* 0x0000000805007c0c */ /* 0x000fda000bf21070 */
[----:B------:R-:W-:Y:S02]  /*13f0*/  @!P1 IADD3 R5, PT, PT, R5, -UR8, RZ ;  /* 0x8000000805059c10 */ /* 0x000fe4000fffe0ff */
[----:B------:R-:W-:Y:S01]  /*1400*/  @!P1 IADD3 R12, PT, PT, R12, 0x1, RZ ;  /* 0x000000010c0c9810 */ /* 0x000fe20007ffe0ff */
[----:B---3--:R-:W-:Y:S01]  /*1410*/  @P0 FMUL R26, R11, UR4 ;  /* 0x000000040b1a0c20 */ /* 0x008fe20008400000 */
[----:B------:R-:W-:Y:S01]  /*1420*/  ISETP.GE.U32.AND P0, PT, R5, UR8, PT ;  /* 0x0000000805007c0c */ /* 0x000fe2000bf06070 */
[----:B------:R-:W-:Y:S01]  /*1430*/  IMAD.MOV R5, RZ, RZ, -R13 ;  /* 0x000000ffff057224 */ /* 0x000fe200078e0a0d */
[----:B------:R-:W-:-:S03]  /*1440*/  LOP3.LUT R11, R18, UR46, RZ, 0x3c, !PT ;  /* 0x0000002e120b7c12 */ /* 0x000fc6000f8e3cff */
[----:B------:R-:W-:-:S05]  /*1450*/  IMAD R5, R5, UR8, R14 ;  /* 0x0000000805057c24 */ /* 0x000fca000f8e020e */
[----:B------:R-:W-:-:S03]  /*1460*/  ISETP.LT.U32.AND P1, PT, R5, UR8, PT ;  /* 0x0000000805007c0c */ /* 0x000fc6000bf21070 */
[----:B------:R-:W-:Y:S02]  /*1470*/  @P0 IADD3 R12, PT, PT, R12, 0x1, RZ ;  /* 0x000000010c0c0810 */ /* 0x000fe40007ffe0ff */
[----:B------:R-:W-:-:S08]  /*1480*/  ISETP.GE.AND P0, PT, R11, RZ, PT ;  /* 0x000000ff0b00720c */ /* 0x000fd00003f06270 */
[----:B------:R-:W-:Y:S01]  /*1490*/  @!P1 VIADD R5, R5, -UR8 ;  /* 0x8000000805059c36 */ /* 0x000fe20008000000 */
[----:B------:R-:W-:-:S04]  /*14a0*/  @!P1 IADD3 R13, PT, PT, R13, 0x1, RZ ;  /* 0x000000010d0d9810 */ /* 0x000fc80007ffe0ff */
[----:B------:R-:W-:Y:S02]  /*14b0*/  @!P0 IADD3 R12, PT, PT, -R12, RZ, RZ ;  /* 0x000000ff0c0c8210 */ /* 0x000fe40007ffe1ff */
[----:B------:R-:W-:Y:S02]  /*14c0*/  ISETP.GE.U32.AND P0, PT, R5, UR8, PT ;  /* 0x0000000805007c0c */ /* 0x000fe4000bf06070 */
[----:B----4-:R-:W-:-:S04]  /*14d0*/  PRMT R5, R48, 0x7771, RZ ;  /* 0x0000777130057816 */ /* 0x010fc800000000ff */
[----:B------:R-:W-:Y:S02]  /*14e0*/  ISETP.NE.AND P1, PT, R5, RZ, PT ;  /* 0x000000ff0500720c */ /* 0x000fe40003f25270 */
[----:B------:R-:W-:-:S05]  /*14f0*/  LOP3.LUT R5, R17, UR46, RZ, 0x3c, !PT ;  /* 0x0000002e11057c12 */ /* 0x000fca000f8e3cff */
[----:B------:R-:W-:Y:S01]  /*1500*/  @P0 VIADD R13, R13, 0x1 ;  /* 0x000000010d0d0836 */ /* 0x000fe20000000000 */
[----:B------:R-:W-:Y:S02]  /*1510*/  ISETP.GE.AND P0, PT, R5, RZ, PT ;  /* 0x000000ff0500720c */ /* 0x000fe40003f06270 */
[----:B-----5:R-:W-:-:S03]  /*1520*/  PRMT R5, R27, 0x7771, RZ ;  /* 0x000077711b057816 */ /* 0x020fc600000000ff */
[----:B------:R-:W-:Y:S02]  /*1530*/  @P1 R2UR UR10, R36 ;  /* 0x00000000240a12ca */ /* 0x000fe400000e0000 */
[----:B------:R-:W-:-:S06]  /*1540*/  @P1 R2UR UR11, R37 ;  /* 0x00000000250b12ca */ /* 0x000fcc00000e0000 */
[----:B------:R-:W-:Y:S02]  /*1550*/  @!P0 IADD3 R13, PT, PT, -R13, RZ, RZ ;  /* 0x000000ff0d0d8210 */ /* 0x000fe40007ffe1ff */
[----:B------:R-:W-:-:S05]  /*1560*/  ISETP.NE.AND P0, PT, R5, RZ, PT ;  /* 0x000000ff0500720c */ /* 0x000fca0003f05270 */
[----:B------:R-:W2:Y:S01]  /*1570*/  @P1 LDG.E R25, desc[UR10][R54.64+0x4] ;  /* 0x0000040a36191981 */ /* 0x000ea2000c1e1900 */
[----:B------:R-:W-:-:S07]  /*1580*/  IMAD.WIDE R14, R9, 0x8, R6 ;  /* 0x00000008090e7825 */ /* 0x000fce00078e0206 */
[----:B------:R-:W-:Y:S02]  /*1590*/  @P0 R2UR UR10, R36 ;  /* 0x00000000240a02ca */ /* 0x000fe400000e0000 */
[----:B------:R-:W-:-:S13]  /*15a0*/  @P0 R2UR UR11, R37 ;  /* 0x00000000250b02ca */ /* 0x000fda00000e0000 */
[----:B------:R-:W3:Y:S01]  /*15b0*/  @P0 LDG.E R11, desc[UR10][R14.64+0x4] ;  /* 0x0000040a0e0b0981 */ /* 0x000ee2000c1e1900 */
[C---:B------:R-:W-:Y:S02]  /*15c0*/  SEL R13, R32.reuse, R13, !P6 ;  /* 0x0000000d200d7207 */ /* 0x040fe40007000000 */
[----:B------:R-:W-:Y:S02]  /*15d0*/  SEL R12, R32, R12, !P6 ;  /* 0x0000000c200c7207 */ /* 0x000fe40007000000 */
[----:B------:R-:W-:Y:S01]  /*15e0*/  SEL R9, R16, RZ, P5 ;  /* 0x000000ff10097207 */ /* 0x000fe20002800000 */
[----:B------:R-:W-:Y:S01]  /*15f0*/  IMAD.MOV R10, RZ, RZ, -R13 ;  /* 0x000000ffff0a7224 */ /* 0x000fe200078e0a0d */
[----:B------:R-:W-:Y:S02]  /*1600*/  SEL R16, R19, RZ, P5 ;  /* 0x000000ff13107207 */ /* 0x000fe40002800000 */
[----:B------:R-:W-:Y:S01]  /*1610*/  IADD3 R5, PT, PT, -R12, RZ, RZ ;  /* 0x000000ff0c057210 */ /* 0x000fe20007ffe1ff */
[----:B------:R-:W-:Y:S01]  /*1620*/  IMAD R10, R10, UR46, R17 ;  /* 0x0000002e0a0a7c24 */ /* 0x000fe2000f8e0211 */
[----:B------:R-:W-:Y:S01]  /*1630*/  SEL R13, R13, RZ, P2 ;  /* 0x000000ff0d0d7207 */ /* 0x000fe20001000000 */
[----:B------:R-:W-:Y:S01]  /*1640*/  IMAD R16, R16, UR42, RZ ;  /* 0x0000002a10107c24 */ /* 0x000fe2000f8e02ff */
[----:B------:R-:W-:Y:S01]  /*1650*/  SEL R12, R12, RZ, P2 ;  /* 0x000000ff0c0c7207 */ /* 0x000fe20001000000 */
[----:B------:R-:W-:Y:S01]  /*1660*/  IMAD R5, R5, UR46, R18 ;  /* 0x0000002e05057c24 */ /* 0x000fe2000f8e0212 */
[----:B------:R-:W-:Y:S01]  /*1670*/  SEL R10, R10, RZ, P4 ;  /* 0x000000ff0a0a7207 */ /* 0x000fe20002000000 */
[----:B------:R-:W-:Y:S01]  /*1680*/  IMAD R9, R9, UR42, RZ ;  /* 0x0000002a09097c24 */ /* 0x000fe2000f8e02ff */
[----:B------:R-:W-:Y:S01]  /*1690*/  R2UR UR12, R36 ;  /* 0x00000000240c72ca */ /* 0x000fe200000e0000 */
[----:B------:R-:W-:Y:S01]  /*16a0*/  IMAD R13, R13, UR43, R16 ;  /* 0x0000002b0d0d7c24 */ /* 0x000fe2000f8e0210 */
[----:B------:R-:W-:Y:S01]  /*16b0*/  SEL R5, R5, RZ, P4 ;  /* 0x000000ff05057207 */ /* 0x000fe20002000000 */
[----:B------:R-:W-:Y:S01]  /*16c0*/  IMAD R12, R12, UR43, R9 ;  /* 0x0000002b0c0c7c24 */ /* 0x000fe2000f8e0209 */
[----:B------:R-:W-:Y:S01]  /*16d0*/  R2UR UR13, R37 ;  /* 0x00000000250d72ca */ /* 0x000fe200000e0000 */
[----:B------:R-:W-:Y:S01]  /*16e0*/  IMAD R10, R10, UR47, R13 ;  /* 0x0000002f0a0a7c24 */ /* 0x000fe2000f8e020d */
[----:B------:R-:W-:Y:S01]  /*16f0*/  R2UR UR10, R36 ;  /* 0x00000000240a72ca */ /* 0x000fe200000e0000 */
[----:B------:R-:W-:Y:S01]  /*1700*/  IMAD R5, R5, UR47, R12 ;  /* 0x0000002f05057c24 */ /* 0x000fe2000f8e020c */
[----:B------:R-:W-:-:S02]  /*1710*/  R2UR UR11, R37 ;  /* 0x00000000250b72ca */ /* 0x000fc400000e0000 */
[----:B------:R-:W-:Y:S02]  /*1720*/  LEA.HI R10, R10, R10, RZ, 0x1 ;  /* 0x0000000a0a0a7211 */ /* 0x000fe400078f08ff */
[----:B------:R-:W-:Y:S02]  /*1730*/  LEA.HI R5, R5, R5, RZ, 0x1 ;  /* 0x0000000505057211 */ /* 0x000fe400078f08ff */
[----:B------:R-:W-:Y:S02]  /*1740*/  SHF.R.S32.HI R17, RZ, 0x1, R10 ;  /* 0x00000001ff117819 */ /* 0x000fe4000001140a */
[----:B------:R-:W-:-:S03]  /*1750*/  SHF.R.S32.HI R5, RZ, 0x1, R5 ;  /* 0x00000001ff057819 */ /* 0x000fc60000011405 */
[----:B------:R-:W-:-:S04]  /*1760*/  IMAD.WIDE R16, R17, 0x2, R2 ;  /* 0x0000000211107825 */ /* 0x000fc800078e0202 */
[----:B------:R-:W-:Y:S01]  /*1770*/  IMAD.WIDE R12, R5, 0x2, R2 ;  /* 0x00000002050c7825 */ /* 0x000fe200078e0202 */
[----:B------:R-:W4:Y:S04]  /*1780*/  LDG.E.U16 R39, desc[UR12][R16.64] ;  /* 0x0000000c10277981 */ /* 0x000f28000c1e1500 */
[----:B------:R0:W5:Y:S01]  /*1790*/  LDG.E.U16 R38, desc[UR10][R12.64] ;  /* 0x0000000a0c267981 */ /* 0x000162000c1e1500 */
[----:B------:R-:W-:-:S04]  /*17a0*/  IADD3 R9, PT, PT, R35, 0x180, RZ ;  /* 0x0000018023097810 */ /* 0x000fc80007ffe0ff */
[----:B------:R-:W-:-:S05]  /*17b0*/  IABS R19, R9 ;  /* 0x0000000900137213 */ /* 0x000fca0000000000 */
[----:B------:R-:W-:-:S05]  /*17c0*/  IMAD.HI.U32 R18, R19, UR7, RZ ;  /* 0x0000000713127c27 */ /* 0x000fca000f8e00ff */
[----:B------:R-:W-:Y:S01]  /*17d0*/  IADD3 R10, PT, PT, -R18, RZ, RZ ;  /* 0x000000ff120a7210 */ /* 0x000fe20007ffe1ff */
[----:B------:R-:W-:-:S04]  /*17e0*/  IMAD.U32 R24, RZ, RZ, UR6 ;  /* 0x00000006ff187e24 */ /* 0x000fc8000f8e00ff */
[----:B------:R-:W-:Y:S01]  /*17f0*/  IMAD R19, R10, UR9, R19 ;  /* 0x000000090a137c24 */ /* 0x000fe2000f8e0213 */
[----:B------:R-:W-:-:S04]  /*1800*/  IADD3 R5, PT, PT, R35, 0x1c0, RZ ;  /* 0x000001c023057810 */ /* 0x000fc80007ffe0ff */
[----:B0-----:R-:W-:Y:S02]  /*1810*/  IABS R13, R5 ;  /* 0x00000005000d7213 */ /* 0x001fe40000000000 */
[----:B------:R-:W-:-:S03]  /*1820*/  MOV R10, UR6 ;  /* 0x00000006000a7c02 */ /* 0x000fc60008000f00 */
[----:B------:R-:W-:-:S05]  /*1830*/  IMAD.HI.U32 R12, R13, UR7, RZ ;  /* 0x000000070d0c7c27 */ /* 0x000fca000f8e00ff */
[----:B------:R-:W-:-:S05]  /*1840*/  IADD3 R16, PT, PT, -R12, RZ, RZ ;  /* 0x000000ff0c107210 */ /* 0x000fca0007ffe1ff */
[----:B------:R-:W-:Y:S01]  /*1850*/  IMAD R13, R16, UR9, R13 ;  /* 0x00000009100d7c24 */ /* 0x000fe2000f8e020d */
[----:B------:R-:W-:Y:S01]  /*1860*/  LOP3.LUT R17, R9, UR45, RZ, 0x3c, !PT ;  /* 0x0000002d09117c12 */ /* 0x000fe2000f8e3cff */
[----:B--2---:R-:W-:Y:S01]  /*1870*/  @P1 FMUL R24, R25, UR4 ;  /* 0x0000000419181c20 */ /* 0x004fe20008400000 */
[----:B------:R-:W-:-:S13]  /*1880*/  ISETP.LT.U32.AND P1, PT, R19, UR9, PT ;  /* 0x0000000913007c0c */ /* 0x000fda000bf21070 */
[----:B------:R-:W-:Y:S02]  /*1890*/  @!P1 VIADD R19, R19, -UR9 ;  /* 0x8000000913139c36 */ /* 0x000fe40008000000 */
[----:B---3--:R-:W-:-:S03]  /*18a0*/  @P0 FMUL R10, R11, UR4 ;  /* 0x000000040b0a0c20 */ /* 0x008fc60008400000 */
[----:B------:R-:W-:Y:S01]  /*18b0*/  ISETP.GE.U32.AND P0, PT, R19, UR9, PT ;  /* 0x0000000913007c0c */ /* 0x000fe2000bf06070 */
[----:B------:R-:W-:Y:S01]  /*18c0*/  @!P1 VIADD R18, R18, 0x1 ;  /* 0x0000000112129836 */ /* 0x000fe20000000000 */
[----:B------:R-:W-:Y:S02]  /*18d0*/  ISETP.LT.U32.AND P1, PT, R13, UR9, PT ;  /* 0x000000090d007c0c */ /* 0x000fe4000bf21070 */
[----:B------:R-:W-:-:S09]  /*18e0*/  IADD3 R11, PT, PT, R35, 0x200, RZ ;  /* 0x00000200230b7810 */ /* 0x000fd20007ffe0ff */
[----:B------:R-:W-:Y:S02]  /*18f0*/  @P0 IADD3 R18, PT, PT, R18, 0x1, RZ ;  /* 0x0000000112120810 */ /* 0x000fe40007ffe0ff */
[----:B------:R-:W-:Y:S02]  /*1900*/  ISETP.GE.AND P0, PT, R17, RZ, PT ;  /* 0x000000ff1100720c */ /* 0x000fe40003f06270 */
[----:B------:R-:W-:Y:S02]  /*1910*/  IABS R16, R11 ;  /* 0x0000000b00107213 */ /* 0x000fe40000000000 */
[----:B------:R-:W-:-:S03]  /*1920*/  @!P1 IADD3 R13, PT, PT, R13, -UR9, RZ ;  /* 0x800000090d0d9c10 */ /* 0x000fc6000fffe0ff */
[----:B------:R-:W-:-:S06]  /*1930*/  IMAD.HI.U32 R25, R16, UR7, RZ ;  /* 0x0000000710197c27 */ /* 0x000fcc000f8e00ff */
[----:B------:R-:W-:Y:S02]  /*1940*/  @!P0 IADD3 R18, PT, PT, -R18, RZ, RZ ;  /* 0x000000ff12128210 */ /* 0x000fe40007ffe1ff */
[----:B------:R-:W-:Y:S01]  /*1950*/  ISETP.GE.U32.AND P0, PT, R13, UR9, PT ;  /* 0x000000090d007c0c */ /* 0x000fe2000bf06070 */
[----:B------:R-:W-:Y:S01]  /*1960*/  IMAD.MOV R17, RZ, RZ, -R25 ;  /* 0x000000ffff117224 */ /* 0x000fe200078e0a19 */
[----:B------:R-:W-:-:S03]  /*1970*/  SEL R33, R34, R18, !P3 ;  /* 0x0000001222217207 */ /* 0x000fc60005800000 */
[----:B------:R-:W-:Y:S01]  /*1980*/  IMAD R13, R17, UR9, R16 ;  /* 0x00000009110d7c24 */ /* 0x000fe2000f8e0210 */
[----:B------:R-:W-:Y:S02]  /*1990*/  @!P1 IADD3 R12, PT, PT, R12, 0x1, RZ ;  /* 0x000000010c0c9810 */ /* 0x000fe40007ffe0ff */
[----:B------:R-:W-:Y:S02]  /*19a0*/  LOP3.LUT R17, R5, UR45, RZ, 0x3c, !PT ;  /* 0x0000002d05117c12 */ /* 0x000fe4000f8e3cff */
[----:B------:R-:W-:Y:S01]  /*19b0*/  ISETP.LT.U32.AND P1, PT, R13, UR9, PT ;  /* 0x000000090d007c0c */ /* 0x000fe2000bf21070 */
[----:B------:R-:W-:Y:S02]  /*19c0*/  IMAD.MOV R16, RZ, RZ, -R33 ;  /* 0x000000ffff107224 */ /* 0x000fe400078e0a21 */
[----:B------:R-:W-:Y:S02]  /*19d0*/  @P0 IADD3 R12, PT, PT, R12, 0x1, RZ ;  /* 0x000000010c0c0810 */ /* 0x000fe40007ffe0ff */
[----:B------:R-:W-:Y:S01]  /*19e0*/  ISETP.GE.AND P0, PT, R17, RZ, PT ;  /* 0x000000ff1100720c */ /* 0x000fe20003f06270 */
[----:B------:R-:W-:-:S05]  /*19f0*/  IMAD R19, R16, UR45, R9 ;  /* 0x0000002d10137c24 */ /* 0x000fca000f8e0209 */
[----:B------:R-:W-:Y:S02]  /*1a00*/  IABS R16, R19 ;  /* 0x0000001300107213 */ /* 0x000fe40000000000 */
[----:B------:R-:W-:-:S03]  /*1a10*/  @!P1 IADD3 R13, PT, PT, R13, -UR9, RZ ;  /* 0x800000090d0d9c10 */ /* 0x000fc6000fffe0ff */
[----:B------:R-:W-:-:S04]  /*1a20*/  IMAD.HI.U32 R17, R16, UR5, RZ ;  /* 0x0000000510117c27 */ /* 0x000fc8000f8e00ff */
[----:B------:R-:W-:Y:S01]  /*1a30*/  @!P0 IMAD.MOV R12, RZ, RZ, -R12 ;  /* 0x000000ffff0c8224 */ /* 0x000fe200078e0a0c */
[----:B------:R-:W-:Y:S02]  /*1a40*/  ISETP.GE.U32.AND P0, PT, R13, UR9, PT ;  /* 0x000000090d007c0c */ /* 0x000fe4000bf06070 */
[----:B------:R-:W-:Y:S02]  /*1a50*/  IADD3 R13, PT, PT, -R17, RZ, RZ ;  /* 0x000000ff110d7210 */ /* 0x000fe40007ffe1ff */
[----:B------:R-:W-:Y:S02]  /*1a60*/  SEL R18, R34, R12, !P3 ;  /* 0x0000000c22127207 */ /* 0x000fe40005800000 */
[----:B------:R-:W-:Y:S01]  /*1a70*/  @!P1 IADD3 R25, PT, PT, R25, 0x1, RZ ;  /* 0x0000000119199810 */ /* 0x000fe20007ffe0ff */
[----:B------:R-:W-:Y:S01]  /*1a80*/  IMAD R12, R13, UR8, R16 ;  /* 0x000000080d0c7c24 */ /* 0x000fe2000f8e0210 */
[----:B------:R-:W-:Y:S01]  /*1a90*/  LOP3.LUT R29, R11, UR45, RZ, 0x3c, !PT ;  /* 0x0000002d0b1d7c12 */ /* 0x000fe2000f8e3cff */
[----:B------:R-:W-:-:S04]  /*1aa0*/  IMAD.MOV R28, RZ, RZ, -R18 ;  /* 0x000000ffff1c7224 */ /* 0x000fc800078e0a12 */
[----:B------:R-:W-:Y:S02]  /*1ab0*/  @P0 IADD3 R25, PT, PT, R25, 0x1, RZ ;  /* 0x0000000119190810 */ /* 0x000fe40007ffe0ff */
[----:B------:R-:W-:Y:S01]  /*1ac0*/  ISETP.LT.U32.AND P0, PT, R12, UR8, PT ;  /* 0x000000080c007c0c */ /* 0x000fe2000bf01070 */
[----:B------:R-:W-:Y:S01]  /*1ad0*/  IMAD R16, R28, UR45, R5 ;  /* 0x0000002d1c107c24 */ /* 0x000fe2000f8e0205 */
[----:B------:R-:W-:-:S04]  /*1ae0*/  ISETP.GE.AND P1, PT, R29, RZ, PT ;  /* 0x000000ff1d00720c */ /* 0x000fc80003f26270 */
[----:B------:R-:W-:-:S05]  /*1af0*/  IABS R29, R16 ;  /* 0x00000010001d7213 */ /* 0x000fca0000000000 */
[----:B------:R-:W-:-:S04]  /*1b00*/  IMAD.HI.U32 R28, R29, UR5, RZ ;  /* 0x000000051d1c7c27 */ /* 0x000fc8000f8e00ff */
[----:B------:R-:W-:Y:S01]  /*1b10*/  @!P0 VIADD R12, R12, -UR8 ;  /* 0x800000080c0c8c36 */ /* 0x000fe20008000000 */
[----:B------:R-:W-:Y:S02]  /*1b20*/  @!P1 IADD3 R25, PT, PT, -R25, RZ, RZ ;  /* 0x000000ff19199210 */ /* 0x000fe40007ffe1ff */
[----:B------:R-:W-:Y:S02]  /*1b30*/  IADD3 R40, PT, PT, -R28, RZ, RZ ;  /* 0x000000ff1c287210 */ /* 0x000fe40007ffe1ff */
[----:B------:R-:W-:Y:S02]  /*1b40*/  ISETP.GE.U32.AND P1, PT, R12, UR8, PT ;  /* 0x000000080c007c0c */ /* 0x000fe4000bf26070 */
[----:B------:R-:W-:Y:S01]  /*1b50*/  SEL R12, R34, R25, !P3 ;  /* 0x00000019220c7207 */ /* 0x000fe20005800000 */
[----:B------:R-:W-:Y:S02]  /*1b60*/  IMAD R29, R40, UR8, R29 ;  /* 0x00000008281d7c24 */ /* 0x000fe4000f8e021d */
[----:B------:R-:W-:Y:S01]  /*1b70*/  @!P0 VIADD R17, R17, 0x1 ;  /* 0x0000000111118836 */ /* 0x000fe20000000000 */
[----:B------:R-:W-:-:S02]  /*1b80*/  IADD3 R46, PT, PT, -R12, RZ, RZ ;  /* 0x000000ff0c2e7210 */ /* 0x000fc40007ffe1ff */
[----:B------:R-:W-:Y:S02]  /*1b90*/  LOP3.LUT R25, R19, UR46, RZ, 0x3c, !PT ;  /* 0x0000002e13197c12 */ /* 0x000fe4000f8e3cff */
[----:B------:R-:W-:Y:S01]  /*1ba0*/  ISETP.LT.U32.AND P0, PT, R29, UR8, PT ;  /* 0x000000081d007c0c */ /* 0x000fe2000bf01070 */
[----:B------:R-:W-:Y:S02]  /*1bb0*/  IMAD R13, R46, UR45, R11 ;  /* 0x0000002d2e0d7c24 */ /* 0x000fe4000f8e020b */
[----:B------:R-:W-:Y:S02]  /*1bc0*/  @P1 IADD3 R17, PT, PT, R17, 0x1, RZ ;  /* 0x0000000111111810 */ /* 0x000fe40007ffe0ff */
[----:B------:R-:W-:Y:S02]  /*1bd0*/  ISETP.GE.AND P1, PT, R25, RZ, PT ;  /* 0x000000ff1900720c */ /* 0x000fe40003f26270 */
[----:B------:R-:W-:Y:S01]  /*1be0*/  IABS R31, R13 ;  /* 0x0000000d001f7213 */ /* 0x000fe20000000000 */
[----:B------:R-:W-:-:S04]  /*1bf0*/  IMAD.MOV.U32 R25, RZ, RZ, R17 ;  /* 0x000000ffff197224 */ /* 0x000fc800078e0011 */
[----:B------:R-:W-:Y:S01]  /*1c00*/  IMAD.HI.U32 R17, R31, UR5, RZ ;  /* 0x000000051f117c27 */ /* 0x000fe2000f8e00ff */
[----:B------:R-:W-:-:S04]  /*1c10*/  @!P0 IADD3 R29, PT, PT, R29, -UR8, RZ ;  /* 0x800000081d1d8c10 */ /* 0x000fc8000fffe0ff */
[----:B------:R-:W-:Y:S02]  /*1c20*/  IADD3 R40, PT, PT, -R17, RZ, RZ ;  /* 0x000000ff11287210 */ /* 0x000fe40007ffe1ff */
[----:B------:R-:W-:Y:S02]  /*1c30*/  @!P1 IADD3 R25, PT, PT, -R25, RZ, RZ ;  /* 0x000000ff19199210 */ /* 0x000fe40007ffe1ff */
[----:B------:R-:W-:Y:S01]  /*1c40*/  ISETP.GE.U32.AND P1, PT, R29, UR8, PT ;  /* 0x000000081d007c0c */ /* 0x000fe2000bf26070 */
[----:B------:R-:W-:Y:S02]  /*1c50*/  IMAD R31, R40, UR8, R31 ;  /* 0x00000008281f7c24 */ /* 0x000fe4000f8e021f */
[----:B------:R-:W-:Y:S01]  /*1c60*/  @!P0 VIADD R28, R28, 0x1 ;  /* 0x000000011c1c8836 */ /* 0x000fe20000000000 */
[----:B------:R-:W-:Y:S02]  /*1c70*/  LOP3.LUT R29, R16, UR46, RZ, 0x3c, !PT ;  /* 0x0000002e101d7c12 */ /* 0x000fe4000f8e3cff */
[----:B------:R-:W-:-:S07]  /*1c80*/  ISETP.LT.U32.AND P0, PT, R31, UR8, PT ;  /* 0x000000081f007c0c */ /* 0x000fce000bf01070 */
[----:B------:R-:W-:Y:S02]  /*1c90*/  @P1 IADD3 R28, PT, PT, R28, 0x1, RZ ;  /* 0x000000011c1c1810 */ /* 0x000fe40007ffe0ff */
[----:B------:R-:W-:Y:S02]  /*1ca0*/  ISETP.GE.AND P1, PT, R29, RZ, PT ;  /* 0x000000ff1d00720c */ /* 0x000fe40003f26270 */
[----:B------:R-:W-:Y:S02]  /*1cb0*/  MOV R29, R28 ;  /* 0x0000001c001d7202 */ /* 0x000fe40000000f00 */
[----:B------:R-:W-:Y:S01]  /*1cc0*/  @!P0 VIADD R31, R31, -UR8 ;  /* 0x800000081f1f8c36 */ /* 0x000fe20008000000 */
[----:B------:R-:W-:Y:S02]  /*1cd0*/  LOP3.LUT R28, R13, UR46, RZ, 0x3c, !PT ;  /* 0x0000002e0d1c7c12 */ /* 0x000fe4000f8e3cff */
[----:B------:R-:W-:-:S06]  /*1ce0*/  @!P0 IADD3 R17, PT, PT, R17, 0x1, RZ ;  /* 0x0000000111118810 */ /* 0x000fcc0007ffe0ff */
[----:B------:R-:W-:Y:S02]  /*1cf0*/  @!P1 IADD3 R29, PT, PT, -R29, RZ, RZ ;  /* 0x000000ff1d1d9210 */ /* 0x000fe40007ffe1ff */
[----:B------:R-:W-:Y:S02]  /*1d00*/  ISETP.GE.U32.AND P1, PT, R31, UR8, PT ;  /* 0x000000081f007c0c */ /* 0x000fe4000bf26070 */
[----:B------:R-:W-:Y:S02]  /*1d10*/  ISETP.GE.AND P0, PT, R28, RZ, PT ;  /* 0x000000ff1c00720c */ /* 0x000fe40003f06270 */
[----:B----4-:R-:W-:Y:S02]  /*1d20*/  PRMT R31, R39, 0x7771, RZ ;  /* 0x00007771271f7816 */ /* 0x010fe400000000ff */
[----:B-----5:R-:W-:-:S07]  /*1d30*/  PRMT R28, R38, 0x7771, RZ ;  /* 0x00007771261c7816 */ /* 0x020fce00000000ff */
[----:B------:R-:W-:-:S05]  /*1d40*/  @P1 VIADD R17, R17, 0x1 ;  /* 0x0000000111111836 */ /* 0x000fca0000000000 */
[----:B------:R-:W-:Y:S02]  /*1d50*/  @!P0 IADD3 R17, PT, PT, -R17, RZ, RZ ;  /* 0x000000ff11118210 */ /* 0x000fe40007ffe1ff */
[----:B------:R-:W-:Y:S02]  /*1d60*/  ISETP.NE.AND P0, PT, R31, RZ, PT ;  /* 0x000000ff1f00720c */ /* 0x000fe40003f05270 */
[----:B------:R-:W-:Y:S02]  /*1d70*/  ISETP.NE.AND P1, PT, R28, RZ, PT ;  /* 0x000000ff1c00720c */ /* 0x000fe40003f25270 */
[----:B------:R-:W-:Y:S02]  /*1d80*/  SEL R25, R32, R25, !P6 ;  /* 0x0000001920197207 */ /* 0x000fe40007000000 */
[----:B------:R-:W-:Y:S02]  /*1d90*/  SEL R28, R33, RZ, P5 ;  /* 0x000000ff211c7207 */ /* 0x000fe40002800000 */
[----:B------:R-:W-:-:S02]  /*1da0*/  IADD3 R40, PT, PT, -R25, RZ, RZ ;  /* 0x000000ff19287210 */ /* 0x000fc40007ffe1ff */
[----:B------:R-:W-:Y:S01]  /*1db0*/  SEL R25, R25, RZ, P2 ;  /* 0x000000ff19197207 */ /* 0x000fe20001000000 */
[----:B------:R-:W-:Y:S01]  /*1dc0*/  IMAD R28, R28, UR42, RZ ;  /* 0x0000002a1c1c7c24 */ /* 0x000fe2000f8e02ff */
[----:B------:R-:W-:Y:S01]  /*1dd0*/  LEA.HI R8, R8, R8, RZ, 0x1 ;  /* 0x0000000808087211 */ /* 0x000fe200078f08ff */
[----:B------:R-:W-:Y:S01]  /*1de0*/  IMAD R19, R40, UR46, R19 ;  /* 0x0000002e28137c24 */ /* 0x000fe2000f8e0213 */
[----:B------:R-:W-:Y:S01]  /*1df0*/  @P0 R2UR UR12, R36 ;  /* 0x00000000240c02ca */ /* 0x000fe200000e0000 */
[----:B------:R-:W-:Y:S01]  /*1e00*/  IMAD R40, R25, UR43, R28 ;  /* 0x0000002b19287c24 */ /* 0x000fe2000f8e021c */
[----:B------:R-:W-:Y:S02]  /*1e10*/  @P0 R2UR UR13, R37 ;  /* 0x00000000250d02ca */ /* 0x000fe400000e0000 */
[----:B------:R-:W-:Y:S02]  /*1e20*/  SEL R25, R32, R29, !P6 ;  /* 0x0000001d20197207 */ /* 0x000fe40007000000 */
[----:B------:R-:W-:-:S02]  /*1e30*/  SHF.R.S32.HI R29, RZ, 0x1, R8 ;  /* 0x00000001ff1d7819 */ /* 0x000fc40000011408 */
[----:B------:R-:W-:-:S03]  /*1e40*/  LEA.HI R0, R0, R0, RZ, 0x1 ;  /* 0x0000000000007211 */ /* 0x000fc600078f08ff */
[----:B------:R-:W-:Y:S01]  /*1e50*/  IMAD.WIDE R28, R29, 0x8, R6 ;  /* 0x000000081d1c7825 */ /* 0x000fe200078e0206 */
[----:B------:R-:W-:-:S04]  /*1e60*/  SHF.R.S32.HI R51, RZ, 0x1, R0 ;  /* 0x00000001ff337819 */ /* 0x000fc80000011400 */
[----:B------:R-:W2:Y:S01]  /*1e70*/  @P0 LDG.E R0, desc[UR12][R28.64+0x4] ;  /* 0x0000040c1c000981 */ /* 0x000ea2000c1e1900 */
[----:B------:R-:W-:Y:S01]  /*1e80*/  @P1 R2UR UR10, R36 ;  /* 0x00000000240a12ca */ /* 0x000fe200000e0000 */
[----:B------:R-:W-:Y:S01]  /*1e90*/  IMAD.MOV R31, RZ, RZ, -R25 ;  /* 0x000000ffff1f7224 */ /* 0x000fe200078e0a19 */
[----:B------:R-:W-:Y:S02]  /*1ea0*/  @P1 R2UR UR11, R37 ;  /* 0x00000000250b12ca */ /* 0x000fe400000e0000 */
[----:B------:R-:W-:Y:S01]  /*1eb0*/  SEL R18, R18, RZ, P5 ;  /* 0x000000ff12127207 */ /* 0x000fe20002800000 */
[----:B------:R-:W-:Y:S01]  /*1ec0*/  IMAD R16, R31, UR46, R16 ;  /* 0x0000002e1f107c24 */ /* 0x000fe2000f8e0210 */
[----:B------:R-:W-:Y:S02]  /*1ed0*/  SEL R19, R19, RZ, P4 ;  /* 0x000000ff13137207 */ /* 0x000fe40002000000 */
[----:B------:R-:W-:Y:S01]  /*1ee0*/  SEL R25, R25, RZ, P2 ;  /* 0x000000ff19197207 */ /* 0x000fe20001000000 */
[----:B------:R-:W-:-:S02]  /*1ef0*/  IMAD R18, R18, UR42, RZ ;  /* 0x0000002a12127c24 */ /* 0x000fc4000f8e02ff */
[----:B------:R-:W-:Y:S01]  /*1f00*/  IMAD.WIDE R50, R51, 0x8, R6 ;  /* 0x0000000833327825 */ /* 0x000fe200078e0206 */
[----:B------:R-:W-:-:S03]  /*1f10*/  SEL R16, R16, RZ, P4 ;  /* 0x000000ff10107207 */ /* 0x000fc60002000000 */
[----:B------:R-:W-:Y:S01]  /*1f20*/  IMAD R19, R19, UR47, R40 ;  /* 0x0000002f13137c24 */ /* 0x000fe2000f8e0228 */
[----:B------:R-:W3:Y:S01]  /*1f30*/  @P1 LDG.E R31, desc[UR10][R50.64+0x4] ;  /* 0x0000040a321f1981 */ /* 0x000ee2000c1e1900 */
[----:B------:R-:W-:Y:S01]  /*1f40*/  IMAD R25, R25, UR43, R18 ;  /* 0x0000002b19197c24 */ /* 0x000fe2000f8e0212 */
[----:B------:R-:W-:Y:S02]  /*1f50*/  R2UR UR10, R36 ;  /* 0x00000000240a72ca */ /* 0x000fe400000e0000 */
[----:B------:R-:W-:Y:S01]  /*1f60*/  LEA.HI R19, R19, R19, RZ, 0x1 ;  /* 0x0000001313137211 */ /* 0x000fe200078f08ff */
[----:B------:R-:W-:Y:S01]  /*1f70*/  IMAD R16, R16, UR47, R25 ;  /* 0x0000002f10107c24 */ /* 0x000fe2000f8e0219 */
[----:B------:R-:W-:Y:S02]  /*1f80*/  R2UR UR11, R37 ;  /* 0x00000000250b72ca */ /* 0x000fe400000e0000 */
[----:B------:R-:W-:Y:S02]  /*1f90*/  SHF.R.S32.HI R19, RZ, 0x1, R19 ;  /* 0x00000001ff137819 */ /* 0x000fe40000011413 */
[----:B------:R-:W-:-:S02]  /*1fa0*/  LEA.HI R16, R16, R16, RZ, 0x1 ;  /* 0x0000001010107211 */ /* 0x000fc400078f08ff */
[----:B------:R-:W-:Y:S02]  /*1fb0*/  R2UR UR12, R36 ;  /* 0x00000000240c72ca */ /* 0x000fe400000e0000 */
[----:B------:R-:W-:Y:S01]  /*1fc0*/  R2UR UR13, R37 ;  /* 0x00000000250d72ca */ /* 0x000fe200000e0000 */
[----:B------:R-:W-:Y:S01]  /*1fd0*/  IMAD.WIDE R18, R19, 0x2, R2 ;  /* 0x0000000213127825 */ /* 0x000fe200078e0202 */
[----:B------:R-:W-:-:S04]  /*1fe0*/  SHF.R.S32.HI R47, RZ, 0x1, R16 ;  /* 0x00000001ff2f7819 */ /* 0x000fc80000011410 */
[----:B------:R0:W4:Y:S01]  /*1ff0*/  LDG.E.U16 R40, desc[UR10][R18.64] ;  /* 0x0000000a12287981 */ /* 0x000122000c1e1500 */
[----:B------:R-:W-:-:S06]  /*2000*/  IMAD.WIDE R46, R47, 0x2, R2 ;  /* 0x000000022f2e7825 */ /* 0x000fcc00078e0202 */
[----:B------:R-:W5:Y:S01]  /*2010*/  LDG.E.U16 R41, desc[UR12][R46.64] ;  /* 0x0000000c2e297981 */ /* 0x000f62000c1e1500 */
[----:B------:R-:W-:Y:S02]  /*2020*/  SEL R17, R32, R17, !P6 ;  /* 0x0000001120117207 */ /* 0x000fe40007000000 */
[----:B------:R-:W-:Y:S02]  /*2030*/  IADD3 R33, PT, PT, R35, 0x240, RZ ;  /* 0x0000024023217810 */ /* 0x000fe40007ffe0ff */
[----:B------:R-:W-:Y:S02]  /*2040*/  IADD3 R8, PT, PT, -R17, RZ, RZ ;  /* 0x000000ff11087210 */ /* 0x000fe40007ffe1ff */
[----:B------:R-:W-:-:S03]  /*2050*/  IABS R25, R33 ;  /* 0x0000002100197213 */ /* 0x000fc60000000000 */
[----:B------:R-:W-:Y:S01]  /*2060*/  IMAD R13, R8, UR46, R13 ;  /* 0x0000002e080d7c24 */ /* 0x000fe2000f8e020d */
[----:B0-----:R-:W-:Y:S01]  /*2070*/  MOV R18, UR6 ;  /* 0x0000000600127c02 */ /* 0x001fe20008000f00 */
[----:B------:R-:W-:-:S04]  /*2080*/  IMAD.HI.U32 R8, R25, UR7, RZ ;  /* 0x0000000719087c27 */ /* 0x000fc8000f8e00ff */
[----:B------:R-:W-:Y:S01]  /*2090*/  IMAD.U32 R16, RZ, RZ, UR6 ;  /* 0x00000006ff107e24 */ /* 0x000fe2000f8e00ff */
[----:B------:R-:W-:Y:S01]  /*20a0*/  SEL R12, R12, RZ, P5 ;  /* 0x000000ff0c0c7207 */ /* 0x000fe20002800000 */
[----:B------:R-:W5:Y:S01]  /*20b0*/  LDG.E R46, desc[UR10][R20.64] ;  /* 0x0000000a142e7981 */ /* 0x000f62000c1e1900 */
[----:B------:R-:W-:-:S03]  /*20c0*/  SEL R17, R17, RZ, P2 ;  /* 0x000000ff11117207 */ /* 0x000fc60001000000 */
[----:B------:R-:W-:Y:S01]  /*20d0*/  IMAD R12, R12, UR42, RZ ;  /* 0x0000002a0c0c7c24 */ /* 0x000fe2000f8e02ff */
[----:B------:R-:W-:Y:S01]  /*20e0*/  LEA.HI R9, R9, R9, RZ, 0x1 ;  /* 0x0000000909097211 */ /* 0x000fe200078f08ff */
[----:B------:R0:W5:Y:S02]  /*20f0*/  LDG.E R47, desc[UR12][R22.64] ;  /* 0x0000000c162f7981 */ /* 0x000164000c1e1900 */
[----:B------:R-:W-:Y:S01]  /*2100*/  IMAD R12, R17, UR43, R12 ;  /* 0x0000002b110c7c24 */ /* 0x000fe2000f8e020c */
[----:B------:R-:W-:-:S05]  /*2110*/  SEL R13, R13, RZ, P4 ;  /* 0x000000ff0d0d7207 */ /* 0x000fca0002000000 */
[----:B------:R-:W-:Y:S01]  /*2120*/  IMAD R12, R13, UR47, R12 ;  /* 0x0000002f0d0c7c24 */ /* 0x000fe2000f8e020c */
[----:B------:R-:W-:Y:S02]  /*2130*/  LEA.HI R5, R5, R5, RZ, 0x1 ;  /* 0x0000000505057211 */ /* 0x000fe400078f08ff */
[----:B------:R-:W-:Y:S02]  /*2140*/  R2UR UR18, R36 ;  /* 0x00000000241272ca */ /* 0x000fe400000e0000 */
[----:B------:R-:W-:Y:S02]  /*2150*/  LEA.HI R12, R12, R12, RZ, 0x1 ;  /* 0x0000000c0c0c7211 */ /* 0x000fe400078f08ff */
[----:B------:R-:W-:Y:S02]  /*2160*/  R2UR UR19, R37 ;  /* 0x00000000251372ca */ /* 0x000fe400000e0000 */
[----:B------:R-:W-:Y:S02]  /*2170*/  SHF.R.S32.HI R9, RZ, 0x1, R9 ;  /* 0x00000001ff097819 */ /* 0x000fe40000011409 */
[----:B------:R-:W-:-:S02]  /*2180*/  SHF.R.S32.HI R5, RZ, 0x1, R5 ;  /* 0x00000001ff057819 */ /* 0x000fc40000011405 */
[----:B------:R-:W-:-:S03]  /*2190*/  SHF.R.S32.HI R57, RZ, 0x1, R12 ;  /* 0x00000001ff397819 */ /* 0x000fc6000001140c */
[----:B------:R-:W-:-:S04]  /*21a0*/  IMAD.WIDE R12, R5, 0x8, R6 ;  /* 0x00000008050c7825 */ /* 0x000fc800078e0206 */
[----:B------:R-:W-:-:S05]  /*21b0*/  IMAD.WIDE R56, R57, 0x2, R2 ;  /* 0x0000000239387825 */ /* 0x000fca00078e0202 */
[----:B------:R-:W5:Y:S01]  /*21c0*/  LDG.E.U16 R5, desc[UR18][R56.64] ;  /* 0x0000001238057981 */ /* 0x000f62000c1e1500 */
[----:B--2---:R-:W-:Y:S01]  /*21d0*/  @P0 FMUL R18, R0, UR4 ;  /* 0x0000000400120c20 */ /* 0x004fe20008400000 */
[----:B------:R-:W-:-:S05]  /*21e0*/  IADD3 R0, PT, PT, -R8, RZ, RZ ;  /* 0x000000ff08007210 */ /* 0x000fca0007ffe1ff */
[----:B------:R-:W-:Y:S02]  /*21f0*/  IMAD R0, R0, UR9, R25 ;  /* 0x0000000900007c24 */ /* 0x000fe4000f8e0219 */
[----:B---3--:R-:W-:-:S03]  /*2200*/  @P1 FMUL R16, R31, UR4 ;  /* 0x000000041f101c20 */ /* 0x008fc60008400000 */
[----:B------:R-:W-:Y:S01]  /*2210*/  ISETP.LT.U32.AND P0, PT, R0, UR9, PT ;  /* 0x0000000900007c0c */ /* 0x000fe2000bf01070 */
[----:B------:R-:W2:-:S12]  /*2220*/  LDG.E R25, desc[UR10][R54.64] ;  /* 0x0000000a36197981 */ /* 0x000e98000c1e1900 */
[----:B------:R-:W-:-:S05]  /*2230*/  @!P0 VIADD R0, R0, -UR9 ;  /* 0x8000000900008c36 */ /* 0x000fca0008000000 */
[----:B------:R-:W-:Y:S02]  /*2240*/  ISETP.GE.U32.AND P1, PT, R0, UR9, PT ;  /* 0x0000000900007c0c */ /* 0x000fe4000bf26070 */
[----:B------:R-:W-:Y:S02]  /*2250*/  LOP3.LUT R0, R33, UR45, RZ, 0x3c, !PT ;  /* 0x0000002d21007c12 */ /* 0x000fe4000f8e3cff */
[----:B------:R-:W-:Y:S02]  /*2260*/  @!P0 IADD3 R8, PT, PT, R8, 0x1, RZ ;  /* 0x0000000108088810 */ /* 0x000fe40007ffe0ff */
[----:B------:R-:W-:Y:S02]  /*2270*/  ISETP.GE.AND P0, PT, R0, RZ, PT ;  /* 0x000000ff0000720c */ /* 0x000fe40003f06270 */
[----:B----4-:R-:W-:-:S05]  /*2280*/  PRMT R0, R40, 0x7771, RZ ;  /* 0x0000777128007816 */ /* 0x010fca00000000ff */
[----:B------:R-:W-:Y:S02]  /*2290*/  @P1 IADD3 R8, PT, PT, R8, 0x1, RZ ;  /* 0x0000000108081810 */ /* 0x000fe40007ffe0ff */
[----:B------:R-:W-:-:S03]  /*22a0*/  ISETP.NE.AND P1, PT, R0, RZ, PT ;  /* 0x000000ff0000720c */ /* 0x000fc60003f25270 */
[----:B------:R-:W-:Y:S01]  /*22b0*/  IMAD.MOV.U32 R17, RZ, RZ, R8 ;  /* 0x000000ffff117224 */ /* 0x000fe200078e0008 */
[----:B-----5:R-:W-:-:S04]  /*22c0*/  PRMT R0, R41, 0x7771, RZ ;  /* 0x0000777129007816 */ /* 0x020fc800000000ff */
[----:B------:R-:W-:Y:S02]  /*22d0*/  @!P0 IADD3 R17, PT, PT, -R17, RZ, RZ ;  /* 0x000000ff11118210 */ /* 0x000fe40007ffe1ff */
[----:B------:R-:W-:-:S03]  /*22e0*/  ISETP.NE.AND P0, PT, R0, RZ, PT ;  /* 0x000000ff0000720c */ /* 0x000fc60003f05270 */
[----:B------:R-:W-:Y:S02]  /*22f0*/  @P1 R2UR UR14, R36 ;  /* 0x00000000240e12ca */ /* 0x000fe400000e0000 */
[----:B------:R-:W-:-:S08]  /*2300*/  @P1 R2UR UR15, R37 ;  /* 0x00000000250f12ca */ /* 0x000fd000000e0000 */
[----:B------:R-:W-:Y:S02]  /*2310*/  @P0 R2UR UR16, R36 ;  /* 0x00000000241002ca */ /* 0x000fe400000e0000 */
[----:B------:R-:W-:Y:S01]  /*2320*/  @P0 R2UR UR17, R37 ;  /* 0x00000000251102ca */ /* 0x000fe200000e0000 */
[----:B------:R-:W-:-:S05]  /*2330*/  IMAD.WIDE R8, R9, 0x8, R6 ;  /* 0x0000000809087825 */ /* 0x000fca00078e0206 */
[----:B------:R-:W3:Y:S07]  /*2340*/  @P1 LDG.E R0, desc[UR14][R8.64+0x4] ;  /* 0x0000040e08001981 */ /* 0x000eee000c1e1900 */
[----:B------:R-:W4:Y:S01]  /*2350*/  @P0 LDG.E R19, desc[UR16][R12.64+0x4] ;  /* 0x000004100c130981 */ /* 0x000f22000c1e1900 */
[----:B------:R-:W-:Y:S02]  /*2360*/  SEL R31, R34, R17, !P3 ;  /* 0x00000011221f7207 */ /* 0x000fe40005800000 */
[----:B0-----:R-:W-:Y:S01]  /*2370*/  MOV R22, UR6 ;  /* 0x0000000600167c02 */ /* 0x001fe20008000f00 */
[----:B------:R0:W5:Y:S01]  /*2380*/  LDG.E R17, desc[UR12][R14.64] ;  /* 0x0000000c0e117981 */ /* 0x000162000c1e1900 */
[----:B------:R-:W-:-:S02]  /*2390*/  IADD3 R20, PT, PT, -R31, RZ, RZ ;  /* 0x000000ff1f147210 */ /* 0x000fc40007ffe1ff */
[----:B------:R-:W-:Y:S01]  /*23a0*/  LEA.HI R11, R11, R11, RZ, 0x1 ;  /* 0x0000000b0b0b7211 */ /* 0x000fe200078f08ff */
[----:B------:R-:W5:Y:S02]  /*23b0*/  LDG.E R55, desc[UR10][R8.64] ;  /* 0x0000000a08377981 */ /* 0x000f64000c1e1900 */
[----:B------:R-:W-:Y:S02]  /*23c0*/  IMAD R23, R20, UR45, R33 ;  /* 0x0000002d14177c24 */ /* 0x000fe4000f8e0221 */
[----:B------:R-:W-:-:S03]  /*23d0*/  IMAD.U32 R20, RZ, RZ, UR6 ;  /* 0x00000006ff147e24 */ /* 0x000fc6000f8e00ff */
[----:B------:R-:W-:Y:S02]  /*23e0*/  IABS R21, R23 ;  /* 0x0000001700157213 */ /* 0x000fe40000000000 */
[----:B0-----:R-:W-:Y:S02]  /*23f0*/  SEL R14, R31, RZ, P5 ;  /* 0x000000ff1f0e7207 */ /* 0x001fe40002800000 */
[----:B------:R-:W-:Y:S01]  /*2400*/  SHF.R.S32.HI R11, RZ, 0x1, R11 ;  /* 0x00000001ff0b7819 */ /* 0x000fe2000001140b */
[----:B------:R-:W5:Y:S02]  /*2410*/  LDG.E R31, desc[UR10][R50.64] ;  /* 0x0000000a321f7981 */ /* 0x000f64000c1e1900 */
[----:B------:R-:W-:Y:S02]  /*2420*/  IMAD R14, R14, UR42, RZ ;  /* 0x0000002a0e0e7c24 */ /* 0x000fe4000f8e02ff */
[----:B---3--:R-:W-:Y:S01]  /*2430*/  @P1 FMUL R20, R0, UR4 ;  /* 0x0000000400141c20 */ /* 0x008fe20008400000 */
[----:B------:R-:W-:Y:S01]  /*2440*/  PRMT R0, R5, 0x7771, RZ ;  /* 0x0000777105007816 */ /* 0x000fe200000000ff */
[----:B----4-:R-:W-:Y:S01]  /*2450*/  @P0 FMUL R22, R19, UR4 ;  /* 0x0000000413160c20 */ /* 0x010fe20008400000 */
[----:B------:R-:W-:-:S02]  /*2460*/  IMAD.HI.U32 R19, R21, UR5, RZ ;  /* 0x0000000515137c27 */ /* 0x000fc4000f8e00ff */
[----:B------:R-:W-:-:S03]  /*2470*/  ISETP.NE.AND P0, PT, R0, RZ, PT ;  /* 0x000000ff0000720c */ /* 0x000fc60003f05270 */
        /* <DEDUP_REMOVED lines=21> */
[----:B------:R-:W-:Y:S01]  /*25d0*/  IMAD R21, R54, UR9, R21 ;  /* 0x0000000936157c24 */ /* 0x000fe2000f8e0215 */
[----:B------:R-:W-:Y:S01]  /*25e0*/  LEA.HI R0, R0, R0, RZ, 0x1 ;  /* 0x0000000000007211 */ /* 0x000fe200078f08ff */
[----:B------:R-:W3:Y:S03]  /*25f0*/  LDG.E R54, desc[UR10][R28.64] ;  /* 0x0000000a1c367981 */ /* 0x000ee6000c1e1900 */
[----:B------:R-:W-:Y:S02]  /*2600*/  ISETP.LT.U32.AND P1, PT, R21, UR9, PT ;  /* 0x0000000915007c0c */ /* 0x000fe4000bf21070 */
[----:B------:R-:W-:-:S11]  /*2610*/  SHF.R.S32.HI R15, RZ, 0x1, R0 ;  /* 0x00000001ff0f7819 */ /* 0x000fd60000011400 */
[----:B------:R-:W-:Y:S02]  /*2620*/  @!P1 IADD3 R21, PT, PT, R21, -UR9, RZ ;  /* 0x8000000915159c10 */ /* 0x000fe4000fffe0ff */
[----:B------:R-:W-:Y:S02]  /*2630*/  @!P1 IADD3 R19, PT, PT, R19, 0x1, RZ ;  /* 0x0000000113139810 */ /* 0x000fe40007ffe0ff */
[----:B------:R-:W-:Y:S01]  /*2640*/  ISETP.GE.U32.AND P1, PT, R21, UR9, PT ;  /* 0x0000000915007c0c */ /* 0x000fe2000bf26070 */
[----:B------:R-:W-:Y:S01]  /*2650*/  IMAD.WIDE R14, R15, 0x2, R2 ;  /* 0x000000020f0e7825 */ /* 0x000fe200078e0202 */
[----:B------:R-:W-:Y:S02]  /*2660*/  @P0 R2UR UR12, R36 ;  /* 0x00000000240c02ca */ /* 0x000fe400000e0000 */
[----:B------:R-:W-:Y:S02]  /*2670*/  @P0 R2UR UR13, R37 ;  /* 0x00000000250d02ca */ /* 0x000fe400000e0000 */
[----:B------:R0:W4:Y:S07]  /*2680*/  LDG.E.U16 R0, desc[UR10][R14.64] ;  /* 0x0000000a0e007981 */ /* 0x00012e000c1e1500 */
[----:B------:R-:W-:Y:S01]  /*2690*/  @P1 VIADD R19, R19, 0x1 ;  /* 0x0000000113131836 */ /* 0x000fe20000000000 */
[----:B0-----:R-:W-:-:S04]  /*26a0*/  LOP3.LUT R14, R23, UR45, RZ, 0x3c, !PT ;  /* 0x0000002d170e7c12 */ /* 0x001fc8000f8e3cff */
[----:B------:R-:W-:Y:S01]  /*26b0*/  ISETP.GE.AND P1, PT, R14, RZ, PT ;  /* 0x000000ff0e00720c */ /* 0x000fe20003f26270 */
[----:B------:R-:W-:-:S05]  /*26c0*/  IMAD.WIDE R14, R11, 0x8, R6 ;  /* 0x000000080b0e7825 */ /* 0x000fca00078e0206 */
[----:B------:R-:W2:Y:S01]  /*26d0*/  @P0 LDG.E R21, desc[UR12][R14.64+0x4] ;  /* 0x0000040c0e150981 */ /* 0x000ea2000c1e1900 */
[----:B------:R-:W-:Y:S02]  /*26e0*/  R2UR UR12, R36 ;  /* 0x00000000240c72ca */ /* 0x000fe400000e0000 */
[----:B------:R-:W-:-:S04]  /*26f0*/  R2UR UR13, R37 ;  /* 0x00000000250d72ca */ /* 0x000fc800000e0000 */
[----:B------:R-:W-:-:S04]  /*2700*/  @!P1 IADD3 R19, PT, PT, -R19, RZ, RZ ;  /* 0x000000ff13139210 */ /* 0x000fc80007ffe1ff */
[----:B------:R-:W-:-:S04]  /*2710*/  SEL R29, R34, R19, !P3 ;  /* 0x00000013221d7207 */ /* 0x000fc80005800000 */
[----:B------:R-:W-:Y:S01]  /*2720*/  IADD3 R28, PT, PT, -R29, RZ, RZ ;  /* 0x000000ff1d1c7210 */ /* 0x000fe20007ffe1ff */
[----:B------:R0:W3:Y:S04]  /*2730*/  LDG.E R19, desc[UR12][R12.64] ;  /* 0x0000000c0c137981 */ /* 0x0000e8000c1e1900 */
[----:B------:R-:W-:-:S05]  /*2740*/  IMAD R51, R28, UR45, R23 ;  /* 0x0000002d1c337c24 */ /* 0x000fca000f8e0217 */
[----:B0-----:R-:W-:-:S05]  /*2750*/  IABS R13, R51 ;  /* 0x00000033000d7213 */ /* 0x001fca0000000000 */
[----:B------:R-:W-:-:S04]  /*2760*/  IMAD.HI.U32 R12, R13, UR5, RZ ;  /* 0x000000050d0c7c27 */ /* 0x000fc8000f8e00ff */
[----:B------:R-:W-:Y:S01]  /*2770*/  IMAD.MOV R56, RZ, RZ, -R12 ;  /* 0x000000ffff387224 */ /* 0x000fe200078e0a0c */
[----:B------:R-:W-:-:S03]  /*2780*/  MOV R28, UR6 ;  /* 0x00000006001c7c02 */ /* 0x000fc60008000f00 */
[----:B------:R-:W-:Y:S01]  /*2790*/  IMAD R13, R56, UR8, R13 ;  /* 0x00000008380d7c24 */ /* 0x000fe2000f8e020d */
[----:B------:R-:W-:Y:S02]  /*27a0*/  R2UR UR14, R36 ;  /* 0x00000000240e72ca */ /* 0x000fe400000e0000 */
[----:B------:R-:W-:Y:S02]  /*27b0*/  R2UR UR15, R37 ;  /* 0x00000000250f72ca */ /* 0x000fe400000e0000 */
[----:B------:R-:W-:-:S04]  /*27c0*/  LEA.HI R33, R33, R33, RZ, 0x1 ;  /* 0x0000002121217211 */ /* 0x000fc800078f08ff */
[----:B------:R-:W-:-:S05]  /*27d0*/  SHF.R.S32.HI R33, RZ, 0x1, R33 ;  /* 0x00000001ff217819 */ /* 0x000fca0000011421 */
[----:B------:R-:W-:Y:S02]  /*27e0*/  IMAD.WIDE R8, R33, 0x8, R6 ;  /* 0x0000000821087825 */ /* 0x000fe400078e0206 */
[----:B------:R-:W3:Y:S04]  /*27f0*/  LDG.E R50, desc[UR14][R14.64] ;  /* 0x0000000e0e327981 */ /* 0x000ee8000c1e1900 */
[----:B------:R-:W3:Y:S01]  /*2800*/  LDG.E R14, desc[UR10][R8.64] ;  /* 0x0000000a080e7981 */ /* 0x000ee2000c1e1900 */
[----:B--2---:R-:W-:Y:S01]  /*2810*/  @P0 FMUL R28, R21, UR4 ;  /* 0x00000004151c0c20 */ /* 0x004fe20008400000 */
[----:B------:R-:W-:Y:S02]  /*2820*/  ISETP.LT.U32.AND P0, PT, R13, UR8, PT ;  /* 0x000000080d007c0c */ /* 0x000fe4000bf01070 */
[----:B----4-:R-:W-:-:S11]  /*2830*/  PRMT R11, R0, 0x7771, RZ ;  /* 0x00007771000b7816 */ /* 0x010fd600000000ff */
[----:B------:R-:W-:Y:S02]  /*2840*/  @!P0 IADD3 R13, PT, PT, R13, -UR8, RZ ;  /* 0x800000080d0d8c10 */ /* 0x000fe4000fffe0ff */
[----:B------:R-:W-:Y:S02]  /*2850*/  @!P0 IADD3 R12, PT, PT, R12, 0x1, RZ ;  /* 0x000000010c0c8810 */ /* 0x000fe40007ffe0ff */
[----:B------:R-:W-:Y:S02]  /*2860*/  ISETP.GE.U32.AND P0, PT, R13, UR8, PT ;  /* 0x000000080d007c0c */ /* 0x000fe4000bf06070 */
[----:B------:R-:W-:Y:S02]  /*2870*/  ISETP.NE.AND P1, PT, R11, RZ, PT ;  /* 0x000000ff0b00720c */ /* 0x000fe40003f25270 */
[----:B------:R-:W-:-:S09]  /*2880*/  LOP3.LUT R13, R51, UR46, RZ, 0x3c, !PT ;  /* 0x0000002e330d7c12 */ /* 0x000fd2000f8e3cff */
[----:B------:R-:W-:Y:S02]  /*2890*/  @P0 IADD3 R12, PT, PT, R12, 0x1, RZ ;  /* 0x000000010c0c0810 */ /* 0x000fe40007ffe0ff */
[----:B------:R-:W-:Y:S02]  /*28a0*/  ISETP.GE.AND P0, PT, R13, RZ, PT ;  /* 0x000000ff0d00720c */ /* 0x000fe40003f06270 */
[----:B------:R-:W-:Y:S02]  /*28b0*/  @P1 R2UR UR12, R36 ;  /* 0x00000000240c12ca */ /* 0x000fe400000e0000 */
[----:B------:R-:W-:-:S09]  /*28c0*/  @P1 R2UR UR13, R37 ;  /* 0x00000000250d12ca */ /* 0x000fd200000e0000 */
[----:B------:R-:W-:-:S04]  /*28d0*/  @!P0 IMAD.MOV R12, RZ, RZ, -R12 ;  /* 0x000000ffff0c8224 */ /* 0x000fc800078e0a0c */
[----:B------:R0:W2:Y:S01]  /*28e0*/  @P1 LDG.E R15, desc[UR12][R8.64+0x4] ;  /* 0x0000040c080f1981 */ /* 0x0000a2000c1e1900 */
[----:B------:R-:W-:-:S04]  /*28f0*/  SEL R12, R32, R12, !P6 ;  /* 0x0000000c200c7207 */ /* 0x000fc80007000000 */
[C---:B0-----:R-:W-:Y:S02]  /*2900*/  IADD3 R8, PT, PT, -R12.reuse, RZ, RZ ;  /* 0x000000ff0c087210 */ /* 0x041fe40007ffe1ff */
        /* <DEDUP_REMOVED lines=9> */
[----:B------:R-:W-:-:S05]  /*29a0*/  IMAD.WIDE R8, R9, 0x2, R2 ;  /* 0x0000000209087825 */ /* 0x000fca00078e0202 */
[----:B------:R0:W4:Y:S01]  /*29b0*/  LDG.E.U16 R21, desc[UR10][R8.64] ;  /* 0x0000000a08157981 */ /* 0x000122000c1e1500 */
        /* <DEDUP_REMOVED lines=27> */
[----:B----4-:R-:W-:-:S04]  /*2b70*/  PRMT R8, R21, 0x7771, RZ ;  /* 0x0000777115087816 */ /* 0x010fc800000000ff */
[----:B------:R-:W-:Y:S01]  /*2b80*/  ISETP.NE.AND P1, PT, R8, RZ, PT ;  /* 0x000000ff0800720c */ /* 0x000fe20003f25270 */
[----:B------:R-:W-:-:S05]  /*2b90*/  IMAD.WIDE R8, R9, 0x8, R6 ;  /* 0x0000000809087825 */ /* 0x000fca00078e0206 */
[----:B------:R-:W4:Y:S07]  /*2ba0*/  LDG.E R23, desc[UR10][R8.64] ;  /* 0x0000000a08177981 */ /* 0x000f2e000c1e1900 */
[----:B------:R-:W-:Y:S02]  /*2bb0*/  @P1 R2UR UR12, R36 ;  /* 0x00000000240c12ca */ /* 0x000fe400000e0000 */
[----:B------:R-:W-:-:S13]  /*2bc0*/  @P1 R2UR UR13, R37 ;  /* 0x00000000250d12ca */ /* 0x000fda00000e0000 */
[----:B------:R0:W2:Y:S02]  /*2bd0*/  @P1 LDG.E R29, desc[UR12][R8.64+0x4] ;  /* 0x0000040c081d1981 */ /* 0x0000a4000c1e1900 */
[----:B0-----:R-:W-:-:S04]  /*2be0*/  LOP3.LUT R8, R53, UR46, RZ, 0x3c, !PT ;  /* 0x0000002e35087c12 */ /* 0x001fc8000f8e3cff */
[----:B------:R-:W-:Y:S02]  /*2bf0*/  ISETP.GE.AND P0, PT, R8, RZ, PT ;  /* 0x000000ff0800720c */ /* 0x000fe40003f06270 */
[----:B------:R-:W-:-:S11]  /*2c00*/  SEL R9, R51, RZ, P5 ;  /* 0x000000ff33097207 */ /* 0x000fd60002800000 */
[----:B------:R-:W-:-:S04]  /*2c10*/  @!P0 IADD3 R12, PT, PT, -R12, RZ, RZ ;  /* 0x000000ff0c0c8210 */ /* 0x000fc80007ffe1ff */
        /* <DEDUP_REMOVED lines=11> */
[----:B------:R0:W5:Y:S01]  /*2cd0*/  LDG.E.U16 R53, desc[UR10][R12.64] ;  /* 0x0000000a0c357981 */ /* 0x000162000c1e1500 */
[----:B------:R-:W-:Y:S02]  /*2ce0*/  PRMT R57, R49, 0x7770, RZ ;  /* 0x0000777031397816 */ /* 0x000fe400000000ff */
[----:B0-----:R-:W-:-:S04]  /*2cf0*/  IADD3 R12, PT, PT, R35, 0x300, RZ ;  /* 0x00000300230c7810 */ /* 0x001fc80007ffe0ff */
[----:B------:R-:W-:Y:S02]  /*2d00*/  IABS R49, R12 ;  /* 0x0000000c00317213 */ /* 0x000fe40000000000 */
[----:B------:R-:W-:-:S03]  /*2d10*/  PRMT R58, R52, 0x7770, RZ ;  /* 0x00007770343a7816 */ /* 0x000fc600000000ff */
        /* <DEDUP_REMOVED lines=9> */
[----:B------:R-:W-:Y:S02]  /*2db0*/  @P3 IADD3 R13, PT, PT, R13, 0x1, RZ ;  /* 0x000000010d0d3810 */ /* 0x000fe40007ffe0ff */
[----:B-----5:R-:W-:-:S04]  /*2dc0*/  PRMT R8, R53, 0x7771, RZ ;  /* 0x0000777135087816 */ /* 0x020fc800000000ff */
[----:B------:R-:W-:Y:S01]  /*2dd0*/  ISETP.NE.AND P0, PT, R8, RZ, PT ;  /* 0x000000ff0800720c */ /* 0x000fe20003f05270 */
[----:B------:R-:W-:-:S05]  /*2de0*/  IMAD.WIDE R8, R9, 0x8, R6 ;  /* 0x0000000809087825 */ /* 0x000fca00078e0206 */
[----:B------:R-:W5:Y:S07]  /*2df0*/  LDG.E R33, desc[UR10][R8.64] ;  /* 0x0000000a08217981 */ /* 0x000f6e000c1e1900 */
[----:B------:R-:W-:Y:S02]  /*2e00*/  @P0 R2UR UR12, R36 ;  /* 0x00000000240c02ca */ /* 0x000fe400000e0000 */
[----:B------:R-:W-:-:S13]  /*2e10*/  @P0 R2UR UR13, R37 ;  /* 0x00000000250d02ca */ /* 0x000fda00000e0000 */
[----:B------:R0:W5:Y:S02]  /*2e20*/  @P0 LDG.E R51, desc[UR12][R8.64+0x4] ;  /* 0x0000040c08330981 */ /* 0x000164000c1e1900 */
[----:B0-----:R-:W-:-:S04]  /*2e30*/  LOP3.LUT R8, R12, UR45, RZ, 0x3c, !PT ;  /* 0x0000002d0c087c12 */ /* 0x001fc8000f8e3cff */
[----:B------:R-:W-:-:S13]  /*2e40*/  ISETP.GE.AND P3, PT, R8, RZ, PT ;  /* 0x000000ff0800720c */ /* 0x000fda0003f66270 */
[----:B------:R-:W-:Y:S01]  /*2e50*/  @!P3 IMAD.MOV R13, RZ, RZ, -R13 ;  /* 0x000000ffff0db224 */ /* 0x000fe200078e0a0d */
[----:B------:R-:W-:-:S04]  /*2e60*/  ISETP.NE.AND P3, PT, RZ, UR45, PT ;  /* 0x0000002dff007c0c */ /* 0x000fc8000bf65270 */
        /* <DEDUP_REMOVED lines=27> */
[----:B------:R0:W3:Y:S02]  /*3020*/  LDG.E.U16 R52, desc[UR10][R8.64] ;  /* 0x0000000a08347981 */ /* 0x0000e4000c1e1500 */
[----:B0-----:R-:W-:Y:S01]  /*3030*/  PRMT R9, R38, 0x7770, RZ ;  /* 0x0000777026097816 */ /* 0x001fe200000000ff */
[----:B------:R-:W-:-:S05]  /*3040*/  VIADD R38, R35, 0x340 ;  /* 0x0000034023267836 */ /* 0x000fca0000000000 */
[----:B------:R-:W-:-:S05]  /*3050*/  IABS R59, R38 ;  /* 0x00000026003b7213 */ /* 0x000fca0000000000 */
[----:B------:R-:W-:-:S05]  /*3060*/  IMAD.HI.U32 R8, R59, UR7, RZ ;  /* 0x000000073b087c27 */ /* 0x000fca000f8e00ff */
[----:B------:R-:W-:-:S05]  /*3070*/  IADD3 R60, PT, PT, -R8, RZ, RZ ;  /* 0x000000ff083c7210 */ /* 0x000fca0007ffe1ff */
[----:B------:R-:W-:-:S05]  /*3080*/  IMAD R59, R60, UR9, R59 ;  /* 0x000000093c3b7c24 */ /* 0x000fca000f8e023b */
[----:B------:R-:W-:Y:S02]  /*3090*/  ISETP.LT.U32.AND P6, PT, R59, UR9, PT ;  /* 0x000000093b007c0c */ /* 0x000fe4000bfc1070 */
[----:B------:R-:W-:-:S11]  /*30a0*/  LEA.HI R12, R12, R12, RZ, 0x1 ;  /* 0x0000000c0c0c7211 */ /* 0x000fd600078f08ff */
[----:B------:R-:W-:Y:S02]  /*30b0*/  @!P6 IADD3 R59, PT, PT, R59, -UR9, RZ ;  /* 0x800000093b3bec10 */ /* 0x000fe4000fffe0ff */
[----:B------:R-:W-:Y:S02]  /*30c0*/  @!P6 IADD3 R8, PT, PT, R8, 0x1, RZ ;  /* 0x000000010808e810 */ /* 0x000fe40007ffe0ff */
[----:B------:R-:W-:-:S13]  /*30d0*/  ISETP.GE.U32.AND P6, PT, R59, UR9, PT ;  /* 0x000000093b007c0c */ /* 0x000fda000bfc6070 */
[----:B------:R-:W-:Y:S01]  /*30e0*/  @P6 VIADD R8, R8, 0x1 ;  /* 0x0000000108086836 */ /* 0x000fe20000000000 */
[----:B------:R-:W-:Y:S02]  /*30f0*/  PRMT R59, R40, 0x7770, RZ ;  /* 0x00007770283b7816 */ /* 0x000fe400000000ff */
[----:B------:R-:W-:-:S04]  /*3100*/  IADD3 R35, PT, PT, R35, 0x380, RZ ;  /* 0x0000038023237810 */ /* 0x000fc80007ffe0ff */
[----:B------:R-:W-:Y:S02]  /*3110*/  IABS R60, R35 ;  /* 0x00000023003c7213 */ /* 0x000fe40000000000 */
[----:B---3--:R-:W-:-:S04]  /*3120*/  PRMT R13, R52, 0x7771, RZ ;  /* 0x00007771340d7816 */ /* 0x008fc800000000ff */
[----:B------:R-:W-:Y:S02]  /*3130*/  ISETP.NE.AND P3, PT, R13, RZ, PT ;  /* 0x000000ff0d00720c */ /* 0x000fe40003f65270 */
[----:B------:R-:W-:-:S11]  /*3140*/  SHF.R.S32.HI R13, RZ, 0x1, R12 ;  /* 0x00000001ff0d7819 */ /* 0x000fd6000001140c */
[----:B------:R-:W-:Y:S02]  /*3150*/  @P3 R2UR UR12, R36 ;  /* 0x00000000240c32ca */ /* 0x000fe400000e0000 */
[----:B------:R-:W-:Y:S01]  /*3160*/  @P3 R2UR UR13, R37 ;  /* 0x00000000250d32ca */ /* 0x000fe200000e0000 */
[----:B------:R-:W-:-:S05]  /*3170*/  IMAD.WIDE R12, R13, 0x8, R6 ;  /* 0x000000080d0c7825 */ /* 0x000fca00078e0206 */
[----:B------:R-:W3:Y:S07]  /*3180*/  LDG.E R49, desc[UR10][R12.64] ;  /* 0x0000000a0c317981 */ /* 0x000eee000c1e1900 */
[----:B------:R0:W3:Y:S02]  /*3190*/  @P3 LDG.E R56, desc[UR12][R12.64+0x4] ;  /* 0x0000040c0c383981 */ /* 0x0000e4000c1e1900 */
[----:B0-----:R-:W-:-:S04]  /*31a0*/  LOP3.LUT R12, R38, UR45, RZ, 0x3c, !PT ;  /* 0x0000002d260c7c12 */ /* 0x001fc8000f8e3cff */
[----:B------:R-:W-:-:S13]  /*31b0*/  ISETP.GE.AND P6, PT, R12, RZ, PT ;  /* 0x000000ff0c00720c */ /* 0x000fda0003fc6270 */
[----:B------:R-:W-:Y:S02]  /*31c0*/  @!P6 IADD3 R8, PT, PT, -R8, RZ, RZ ;  /* 0x000000ff0808e210 */ /* 0x000fe40007ffe1ff */
        /* <DEDUP_REMOVED lines=14> */
[----:B------:R-:W-:Y:S01]  /*32b0*/  ISETP.GE.AND P6, PT, R13, RZ, PT ;  /* 0x000000ff0d00720c */ /* 0x000fe20003fc6270 */
[----:B------:R-:W-:-:S12]  /*32c0*/  IMAD.HI.U32 R40, R60, UR7, RZ ;  /* 0x000000073c287c27 */ /* 0x000fd8000f8e00ff */
[----:B------:R-:W-:Y:S02]  /*32d0*/  @!P6 IADD3 R12, PT, PT, -R12, RZ, RZ ;  /* 0x000000ff0c0ce210 */ /* 0x000fe40007ffe1ff */
[----:B------:R-:W-:-:S04]  /*32e0*/  ISETP.NE.AND P6, PT, RZ, UR46, PT ;  /* 0x0000002eff007c0c */ /* 0x000fc8000bfc5270 */
[----:B------:R-:W-:-:S05]  /*32f0*/  SEL R13, R32, R12, !P6 ;  /* 0x0000000c200d7207 */ /* 0x000fca0007000000 */
[----:B------:R-:W-:-:S04]  /*3300*/  IMAD.MOV R12, RZ, RZ, -R13 ;  /* 0x000000ffff0c7224 */ /* 0x000fc800078e0a0d */
        /* <DEDUP_REMOVED lines=26> */
[----:B------:R-:W-:Y:S01]  /*34b0*/  SEL R60, R8, RZ, P5 ;  /* 0x000000ff083c7207 */ /* 0x000fe20002800000 */
[----:B------:R-:W-:Y:S01]  /*34c0*/  FMUL R61, R46, UR4 ;  /* 0x000000042e3d7c20 */ /* 0x000fe20008400000 */
[----:B------:R-:W-:Y:S01]  /*34d0*/  FMUL R47, R47, UR4 ;  /* 0x000000042f2f7c20 */ /* 0x000fe20008400000 */
[----:B------:R-:W-:-:S08]  /*34e0*/  PRMT R48, R48, 0x7770, RZ ;  /* 0x0000777030307816 */ /* 0x000fd000000000ff */
[----:B------:R-:W-:Y:S01]  /*34f0*/  @!P6 IMAD.MOV R40, RZ, RZ, -R40 ;  /* 0x000000ffff28e224 */ /* 0x000fe200078e0a28 */
[----:B------:R-:W-:-:S04]  /*3500*/  ISETP.NE.AND P6, PT, RZ, UR46, PT ;  /* 0x0000002eff007c0c */ /* 0x000fc8000bfc5270 */
[----:B------:R-:W-:Y:S02]  /*3510*/  SEL R40, R32, R40, !P6 ;  /* 0x0000002820287207 */ /* 0x000fe40007000000 */
[----:B------:R-:W-:Y:S02]  /*3520*/  ISETP.NE.AND P6, PT, R58, RZ, PT ;  /* 0x000000ff3a00720c */ /* 0x000fe40003fc5270 */
[----:B------:R-:W-:Y:S01]  /*3530*/  SEL R58, R62, RZ, P5 ;  /* 0x000000ff3e3a7207 */ /* 0x000fe20002800000 */
[----:B------:R-:W-:Y:S01]  /*3540*/  IMAD R60, R60, UR42, RZ ;  /* 0x0000002a3c3c7c24 */ /* 0x000fe2000f8e02ff */
[----:B------:R-:W-:Y:S02]  /*3550*/  ISETP.NE.AND P5, PT, R57, RZ, PT ;  /* 0x000000ff3900720c */ /* 0x000fe40003fa5270 */
[----:B------:R-:W-:Y:S02]  /*3560*/  SEL R13, R13, RZ, P2 ;  /* 0x000000ff0d0d7207 */ /* 0x000fe40001000000 */
[----:B------:R-:W-:Y:S01]  /*3570*/  PRMT R27, R27, 0x7770, RZ ;  /* 0x000077701b1b7816 */ /* 0x000fe200000000ff */
[----:B------:R-:W-:Y:S01]  /*3580*/  FMUL R25, R25, UR4 ;  /* 0x0000000419197c20 */ /* 0x000fe20008400000 */
[-C--:B------:R-:W-:Y:S01]  /*3590*/  FSEL R8, R61, R4.reuse, P6 ;  /* 0x000000043d087208 */ /* 0x080fe20003000000 */
[----:B------:R-:W-:Y:S01]  /*35a0*/  FMUL R17, R17, UR4 ;  /* 0x0000000411117c20 */ /* 0x000fe20008400000 */
[----:B------:R-:W-:Y:S01]  /*35b0*/  ISETP.NE.AND P6, PT, R48, RZ, PT ;  /* 0x000000ff3000720c */ /* 0x000fe20003fc5270 */
[----:B------:R-:W-:Y:S01]  /*35c0*/  IMAD R13, R13, UR43, R60 ;  /* 0x0000002b0d0d7c24 */ /* 0x000fe2000f8e023c */
[----:B------:R-:W-:-:S02]  /*35d0*/  FSEL R32, R47, R4, P5 ;  /* 0x000000042f207208 */ /* 0x000fc40002800000 */
[----:B------:R-:W-:Y:S02]  /*35e0*/  SEL R12, R12, RZ, P4 ;  /* 0x000000ff0c0c7207 */ /* 0x000fe40002000000 */
[----:B------:R-:W-:Y:S02]  /*35f0*/  ISETP.NE.AND P5, PT, R27, RZ, PT ;  /* 0x000000ff1b00720c */ /* 0x000fe40003fa5270 */
[----:B------:R-:W-:Y:S01]  /*3600*/  PRMT R39, R39, 0x7770, RZ ;  /* 0x0000777027277816 */ /* 0x000fe200000000ff */
[----:B------:R-:W-:Y:S01]  /*3610*/  IMAD R12, R12, UR47, R13 ;  /* 0x0000002f0c0c7c24 */ /* 0x000fe2000f8e020d */
[-C--:B------:R-:W-:Y:S01]  /*3620*/  FSEL R27, R25, R4.reuse, P6 ;  /* 0x00000004191b7208 */ /* 0x080fe20003000000 */
[----:B------:R-:W-:Y:S01]  /*3630*/  FMUL R25, R54, UR4 ;  /* 0x0000000436197c20 */ /* 0x000fe20008400000 */
[----:B------:R-:W-:Y:S02]  /*3640*/  FSEL R17, R17, R4, P5 ;  /* 0x0000000411117208 */ /* 0x000fe40002800000 */
[----:B------:R-:W-:-:S02]  /*3650*/  ISETP.NE.AND P5, PT, R39, RZ, PT ;  /* 0x000000ff2700720c */ /* 0x000fc40003fa5270 */
[----:B------:R-:W-:Y:S02]  /*3660*/  IADD3 R13, PT, PT, -R40, RZ, RZ ;  /* 0x000000ff280d7210 */ /* 0x000fe40007ffe1ff */
[----:B------:R-:W-:Y:S02]  /*3670*/  PRMT R5, R5, 0x7770, RZ ;  /* 0x0000777005057816 */ /* 0x000fe400000000ff */
[----:B------:R-:W-:Y:S01]  /*3680*/  FSEL R25, R25, R4, P5 ;  /* 0x0000000419197208 */ /* 0x000fe20002800000 */
[----:B------:R-:W-:Y:S01]  /*3690*/  IMAD R34, R13, UR46, R34 ;  /* 0x0000002e0d227c24 */ /* 0x000fe2000f8e0222 */
[----:B------:R-:W-:Y:S01]  /*36a0*/  ISETP.NE.AND P5, PT, R5, RZ, PT ;  /* 0x000000ff0500720c */ /* 0x000fe20003fa5270 */
[----:B------:R-:W-:Y:S01]  /*36b0*/  IMAD R58, R58, UR42, RZ ;  /* 0x0000002a3a3a7c24 */ /* 0x000fe2000f8e02ff */
[----:B------:R-:W-:Y:S02]  /*36c0*/  SEL R5, R40, RZ, P2 ;  /* 0x000000ff28057207 */ /* 0x000fe40001000000 */
[----:B------:R-:W-:-:S03]  /*36d0*/  SEL R34, R34, RZ, P4 ;  /* 0x000000ff22227207 */ /* 0x000fc60002000000 */
[----:B------:R-:W-:Y:S01]  /*36e0*/  IMAD R5, R5, UR43, R58 ;  /* 0x0000002b05057c24 */ /* 0x000fe2000f8e023a */
[----:B------:R-:W-:Y:S02]  /*36f0*/  LEA.HI R12, R12, R12, RZ, 0x1 ;  /* 0x0000000c0c0c7211 */ /* 0x000fe400078f08ff */
[----:B------:R-:W-:Y:S01]  /*3700*/  R2UR UR8, R36 ;  /* 0x00000000240872ca */ /* 0x000fe200000e0000 */
[----:B------:R-:W-:Y:S01]  /*3710*/  IMAD R5, R34, UR47, R5 ;  /* 0x0000002f22057c24 */ /* 0x000fe2000f8e0205 */
[----:B------:R-:W-:Y:S02]  /*3720*/  R2UR UR9, R37 ;  /* 0x00000000250972ca */ /* 0x000fe400000e0000 */
[----:B------:R-:W-:Y:S02]  /*3730*/  SHF.R.S32.HI R13, RZ, 0x1, R12 ;  /* 0x00000001ff0d7819 */ /* 0x000fe4000001140c */
[----:B------:R-:W-:-:S03]  /*3740*/  LEA.HI R5, R5, R5, RZ, 0x1 ;  /* 0x0000000505057211 */ /* 0x000fc600078f08ff */
[----:B------:R-:W-:Y:S01]  /*3750*/  IMAD.WIDE R12, R13, 0x2, R2 ;  /* 0x000000020d0c7825 */ /* 0x000fe200078e0202 */
[----:B------:R-:W-:-:S05]  /*3760*/  SHF.R.S32.HI R5, RZ, 0x1, R5 ;  /* 0x00000001ff057819 */ /* 0x000fca0000011405 */
[----:B------:R-:W-:Y:S01]  /*3770*/  IMAD.WIDE R2, R5, 0x2, R2 ;  /* 0x0000000205027825 */ /* 0x000fe200078e0202 */
[----:B------:R-:W4:Y:S04]  /*3780*/  LDG.E.U16 R12, desc[UR8][R12.64] ;  /* 0x000000080c0c7981 */ /* 0x000f28000c1e1500 */
[----:B------:R0:W2:Y:S01]  /*3790*/  LDG.E.U16 R5, desc[UR10][R2.64] ;  /* 0x0000000a02057981 */ /* 0x0000a2000c1e1500 */
[----:B------:R-:W-:Y:S02]  /*37a0*/  LEA.HI R38, R38, R38, RZ, 0x1 ;  /* 0x0000002626267211 */ /* 0x000fe400078f08ff */
[----:B------:R-:W-:Y:S02]  /*37b0*/  LEA.HI R35, R35, R35, RZ, 0x1 ;  /* 0x0000002323237211 */ /* 0x000fe400078f08ff */
[----:B------:R-:W-:-:S02]  /*37c0*/  ISETP.NE.AND P6, PT, R9, RZ, PT ;  /* 0x000000ff0900720c */ /* 0x000fc40003fc5270 */
[----:B0-----:R-:W-:Y:S01]  /*37d0*/  SHF.R.S32.HI R3, RZ, 0x1, R38 ;  /* 0x00000001ff037819 */ /* 0x001fe20000011426 */
[----:B------:R-:W-:Y:S01]  /*37e0*/  FMUL R9, R31, UR4 ;  /* 0x000000041f097c20 */ /* 0x000fe20008400000 */
[----:B------:R-:W-:Y:S02]  /*37f0*/  R2UR UR12, R36 ;  /* 0x00000000240c72ca */ /* 0x000fe400000e0000 */
[----:B------:R-:W-:Y:S01]  /*3800*/  R2UR UR13, R37 ;  /* 0x00000000250d72ca */ /* 0x000fe200000e0000 */
[----:B------:R-:W-:Y:S01]  /*3810*/  IMAD.WIDE R2, R3, 0x8, R6 ;  /* 0x0000000803027825 */ /* 0x000fe200078e0206 */
[----:B------:R-:W-:-:S03]  /*3820*/  SHF.R.S32.HI R35, RZ, 0x1, R35 ;  /* 0x00000001ff237819 */ /* 0x000fc60000011423 */
[----:B------:R-:W-:Y:S01]  /*3830*/  FMUL R31, R55, UR4 ;  /* 0x00000004371f7c20 */ /* 0x000fe20008400000 */
[----:B------:R-:W-:Y:S01]  /*3840*/  FSEL R9, R9, R4, P6 ;  /* 0x0000000409097208 */ /* 0x000fe20003000000 */
[----:B------:R-:W3:Y:S01]  /*3850*/  LDG.E R13, desc[UR8][R2.64] ;  /* 0x00000008020d7981 */ /* 0x000ee2000c1e1900 */
[----:B------:R-:W-:Y:S01]  /*3860*/  PRMT R41, R41, 0x7770, RZ ;  /* 0x0000777029297816 */ /* 0x000fe200000000ff */
[----:B------:R-:W-:Y:S01]  /*3870*/  IMAD.WIDE R6, R35, 0x8, R6 ;  /* 0x0000000823067825 */ /* 0x000fe200078e0206 */
[----:B------:R-:W-:-:S04]  /*3880*/  ISETP.NE.AND P6, PT, R59, RZ, PT ;  /* 0x000000ff3b00720c */ /* 0x000fc80003fc5270 */
[----:B------:R-:W-:Y:S01]  /*3890*/  FSEL R31, R31, R4, P6 ;  /* 0x000000041f1f7208 */ /* 0x000fe20003000000 */
[----:B------:R-:W3:Y:S01]  /*38a0*/  LDG.E R54, desc[UR12][R6.64] ;  /* 0x0000000c06367981 */ /* 0x000ee2000c1e1900 */
[----:B------:R-:W-:Y:S02]  /*38b0*/  ISETP.NE.AND P6, PT, R41, RZ, PT ;  /* 0x000000ff2900720c */ /* 0x000fe40003fc5270 */
[----:B----4-:R-:W-:-:S04]  /*38c0*/  PRMT R40, R12, 0x7771, RZ ;  /* 0x000077710c287816 */ /* 0x010fc800000000ff */
[----:B------:R-:W-:Y:S02]  /*38d0*/  ISETP.NE.AND P2, PT, R40, RZ, PT ;  /* 0x000000ff2800720c */ /* 0x000fe40003f45270 */
[----:B--2---:R-:W-:-:S04]  /*38e0*/  PRMT R40, R5, 0x7771, RZ ;  /* 0x0000777105287816 */ /* 0x004fc800000000ff */
[----:B------:R-:W-:-:S07]  /*38f0*/  ISETP.NE.AND P4, PT, R40, RZ, PT ;  /* 0x000000ff2800720c */ /* 0x000fce0003f85270 */
[----:B------:R-:W-:Y:S02]  /*3900*/  @P2 R2UR UR10, R36 ;  /* 0x00000000240a22ca */ /* 0x000fe400000e0000 */
[----:B------:R-:W-:-:S04]  /*3910*/  @P2 R2UR UR11, R37 ;  /* 0x00000000250b22ca */ /* 0x000fc800000e0000 */
[----:B------:R-:W-:Y:S02]  /*3920*/  @P4 R2UR UR14, R36 ;  /* 0x00000000240e42ca */ /* 0x000fe400000e0000 */
[----:B------:R-:W-:-:S07]  /*3930*/  @P4 R2UR UR15, R37 ;  /* 0x00000000250f42ca */ /* 0x000fce00000e0000 */
[----:B------:R0:W2:Y:S06]  /*3940*/  @P2 LDG.E R47, desc[UR10][R2.64+0x4] ;  /* 0x0000040a022f2981 */ /* 0x0000ac000c1e1900 */
[----:B------:R-:W4:Y:S01]  /*3950*/  @P4 LDG.E R41, desc[UR14][R6.64+0x4] ;  /* 0x0000040e06294981 */ /* 0x000f22000c1e1900 */
[----:B------:R-:W-:-:S04]  /*3960*/  FMNMX3 R35, R8, -INF , R30, !PT ;  /* 0xff80000008237876 */ /* 0x000fc8000780001e */
[----:B------:R-:W-:-:S04]  /*3970*/  FMNMX3 R35, R35, R32, R26, !PT ;  /* 0x0000002023237276 */ /* 0x000fc8000780001a */
[----:B------:R-:W-:Y:S01]  /*3980*/  FMNMX3 R35, R35, R27, R24, !PT ;  /* 0x0000001b23237276 */ /* 0x000fe20007800018 */
[----:B------:R-:W-:-:S03]  /*3990*/  FMUL R19, R19, UR4 ;  /* 0x0000000413137c20 */ /* 0x000fc60008400000 */
[----:B------:R-:W-:Y:S02]  /*39a0*/  FMNMX3 R35, R35, R17, R10, !PT ;  /* 0x0000001123237276 */ /* 0x000fe4000780000a */
[----:B------:R-:W-:Y:S02]  /*39b0*/  FSEL R34, R19, R4, P6 ;  /* 0x0000000413227208 */ /* 0x000fe40003000000 */
[----:B------:R-:W-:Y:S02]  /*39c0*/  FMNMX3 R35, R35, R9, R16, !PT ;  /* 0x0000000923237276 */ /* 0x000fe40007800010 */
[----:B------:R-:W-:Y:S02]  /*39d0*/  ISETP.NE.AND P6, PT, R11, RZ, PT ;  /* 0x000000ff0b00720c */ /* 0x000fe40003fc5270 */
[----:B------:R-:W-:Y:S01]  /*39e0*/  FMNMX3 R35, R35, R25, R18, !PT ;  /* 0x0000001923237276 */ /* 0x000fe20007800012 */
[----:B------:R-:W-:Y:S01]  /*39f0*/  FMUL R39, R50, UR4 ;  /* 0x0000000432277c20 */ /* 0x000fe20008400000 */
[----:B------:R-:W-:-:S02]  /*3a00*/  PRMT R0, R0, 0x7770, RZ ;  /* 0x0000777000007816 */ /* 0x000fc400000000ff */
[----:B0-----:R-:W-:Y:S01]  /*3a10*/  FMNMX3 R3, R35, R31, R20, !PT ;  /* 0x0000001f23037276 */ /* 0x001fe20007800014 */
[----:B------:R-:W-:Y:S01]  /*3a20*/  FMUL R35, R14, UR4 ;  /* 0x000000040e237c20 */ /* 0x000fe20008400000 */
[----:B------:R-:W-:Y:S02]  /*3a30*/  FSEL R19, R39, R4, P5 ;  /* 0x0000000427137208 */ /* 0x000fe40002800000 */
[----:B------:R-:W-:Y:S02]  /*3a40*/  ISETP.NE.AND P5, PT, R0, RZ, PT ;  /* 0x000000ff0000720c */ /* 0x000fe40003fa5270 */
[----:B------:R-:W-:Y:S02]  /*3a50*/  PRMT R21, R21, 0x7770, RZ ;  /* 0x0000777015157816 */ /* 0x000fe400000000ff */
[----:B------:R-:W-:Y:S01]  /*3a60*/  FMNMX3 R3, R3, R34, R22, !PT ;  /* 0x0000002203037276 */ /* 0x000fe20007800016 */
[----:B------:R-:W-:Y:S01]  /*3a70*/  FMUL R23, R23, UR4 ;  /* 0x0000000417177c20 */ /* 0x000fe20008400000 */
[----:B------:R-:W-:Y:S01]  /*3a80*/  MOV R46, UR6 ;  /* 0x00000006002e7c02 */ /* 0x000fe20008000f00 */
[----:B------:R-:W-:Y:S01]  /*3a90*/  @P6 FMUL R46, R15, UR4 ;  /* 0x000000040f2e6c20 */ /* 0x000fe20008400000 */
[----:B------:R-:W-:-:S02]  /*3aa0*/  ISETP.NE.AND P6, PT, R21, RZ, PT ;  /* 0x000000ff1500720c */ /* 0x000fc40003fc5270 */
[----:B------:R-:W-:Y:S02]  /*3ab0*/  PRMT R53, R53, 0x7770, RZ ;  /* 0x0000777035357816 */ /* 0x000fe400000000ff */
[----:B------:R-:W-:Y:S02]  /*3ac0*/  FSEL R35, R35, R4, P5 ;  /* 0x0000000423237208 */ /* 0x000fe40002800000 */
[----:B------:R-:W-:Y:S02]  /*3ad0*/  FMNMX3 R3, R3, R19, R28, !PT ;  /* 0x0000001303037276 */ /* 0x000fe4000780001c */
[----:B------:R-:W-:Y:S01]  /*3ae0*/  PRMT R5, R5, 0x7770, RZ ;  /* 0x0000777005057816 */ /* 0x000fe200000000ff */
[----:B-----5:R-:W-:Y:S01]  /*3af0*/  FMUL R33, R33, UR4 ;  /* 0x0000000421217c20 */ /* 0x020fe20008400000 */
[----:B------:R-:W-:Y:S01]  /*3b00*/  MOV R40, UR6 ;  /* 0x0000000600287c02 */ /* 0x000fe20008000f00 */
[----:B------:R-:W-:Y:S01]  /*3b10*/  @P1 FMUL R40, R29, UR4 ;  /* 0x000000041d281c20 */ /* 0x000fe20008400000 */
[----:B------:R-:W-:-:S02]  /*3b20*/  ISETP.NE.AND P1, PT, R53, RZ, PT ;  /* 0x000000ff3500720c */ /* 0x000fc40003f25270 */
[----:B------:R-:W-:Y:S02]  /*3b30*/  PRMT R52, R52, 0x7770, RZ ;  /* 0x0000777034347816 */ /* 0x000fe400000000ff */
[----:B------:R-:W-:Y:S02]  /*3b40*/  FSEL R39, R23, R4, P6 ;  /* 0x0000000417277208 */ /* 0x000fe40003000000 */
[----:B------:R-:W-:Y:S01]  /*3b50*/  FMNMX3 R3, R3, R35, R46, !PT ;  /* 0x0000002303037276 */ /* 0x000fe2000780002e */
[----:B------:R-:W-:Y:S01]  /*3b60*/  IMAD.U32 R48, RZ, RZ, UR6 ;  /* 0x00000006ff307e24 */ /* 0x000fe2000f8e00ff */
[----:B------:R-:W-:Y:S01]  /*3b70*/  ISETP.NE.AND P5, PT, R5, RZ, PT ;  /* 0x000000ff0500720c */ /* 0x000fe20003fa5270 */
[----:B------:R-:W-:Y:S01]  /*3b80*/  @P0 FMUL R48, R51, UR4 ;  /* 0x0000000433300c20 */ /* 0x000fe20008400000 */
[----:B---3--:R-:W-:Y:S01]  /*3b90*/  FMUL R29, R49, UR4 ;  /* 0x00000004311d7c20 */ /* 0x008fe20008400000 */
[----:B------:R-:W-:Y:S02]  /*3ba0*/  ISETP.NE.AND P0, PT, R52, RZ, PT ;  /* 0x000000ff3400720c */ /* 0x000fe40003f05270 */
[----:B------:R-:W-:-:S02]  /*3bb0*/  PRMT R12, R12, 0x7770, RZ ;  /* 0x000077700c0c7816 */ /* 0x000fc400000000ff */
[-C--:B------:R-:W-:Y:S02]  /*3bc0*/  FSEL R33, R33, R4.reuse, P1 ;  /* 0x0000000421217208 */ /* 0x080fe40000800000 */
[----:B------:R-:W-:Y:S01]  /*3bd0*/  FMNMX3 R3, R3, R39, R40, !PT ;  /* 0x0000002703037276 */ /* 0x000fe20007800028 */
[----:B------:R-:W-:Y:S01]  /*3be0*/  FMUL R13, R13, UR4 ;  /* 0x000000040d0d7c20 */ /* 0x000fe20008400000 */
[----:B------:R-:W-:Y:S01]  /*3bf0*/  MOV R38, UR6 ;  /* 0x0000000600267c02 */ /* 0x000fe20008000f00 */
[----:B------:R-:W-:Y:S01]  /*3c00*/  @P3 FMUL R38, R56, UR4 ;  /* 0x0000000438263c20 */ /* 0x000fe20008400000 */
[----:B------:R-:W-:Y:S02]  /*3c10*/  ISETP.NE.AND P3, PT, R12, RZ, PT ;  /* 0x000000ff0c00720c */ /* 0x000fe40003f65270 */
[----:B------:R-:W-:Y:S02]  /*3c20*/  FSEL R29, R29, R4, P0 ;  /* 0x000000041d1d7208 */ /* 0x000fe40000000000 */
[----:B------:R-:W-:-:S02]  /*3c30*/  FMNMX3 R3, R3, R33, R48, !PT ;  /* 0x0000002103037276 */ /* 0x000fc40007800030 */
        /* <DEDUP_REMOVED lines=37> */
[----:B------:R-:W-:Y:S01]  /*3e90*/  FADD R58, R27, -R41 ;  /* 0x800000291b3a7221 */ /* 0x000fe20000000000 */
[----:B------:R-:W-:Y:S01]  /*3ea0*/  FADD R26, -R41, R16 ;  /* 0x00000010291a7221 */ /* 0x000fe20000000100 */
[----:B------:R-:W-:Y:S01]  /*3eb0*/  FFMA R3, R64, 1.4426950216293334961, -R3 ;  /* 0x3fb8aa3b40037823 */ /* 0x000fe20000000803 */
[----:B------:R-:W-:Y:S01]  /*3ec0*/  FADD R16, R31, -R41 ;  /* 0x800000291f107221 */ /* 0x000fe20000000000 */
[----:B------:R-:W-:Y:S01]  /*3ed0*/  FADD R13, R15, -12583039 ;  /* 0xcb40007f0f0d7421 */ /* 0x000fe20000000000 */
[-C--:B------:R-:W-:Y:S01]  /*3ee0*/  FFMA.SAT R66, R58, R5.reuse, 0.5 ;  /* 0x3f0000003a427423 */ /* 0x080fe20000002005 */
[----:B------:R-:W-:Y:S01]  /*3ef0*/  FFMA R25, R64, 1.925963033500011079e-08, R3 ;  /* 0x32a5706040197823 */ /* 0x000fe20000000003 */
[----:B------:R-:W-:Y:S01]  /*3f00*/  FADD R3, R9, -12583039 ;  /* 0xcb40007f09037421 */ /* 0x000fe20000000000 */
[----:B------:R-:W-:Y:S01]  /*3f10*/  FFMA.SAT R64, R56, R5, 0.5 ;  /* 0x3f00000038407423 */ /* 0x000fe20000002005 */
[----:B------:R-:W-:Y:S01]  /*3f20*/  FADD R2, R23, -R41 ;  /* 0x8000002917027221 */ /* 0x000fe20000000000 */
[----:B------:R-:W-:Y:S01]  /*3f30*/  FFMA R13, R60, 1.4426950216293334961, -R13 ;  /* 0x3fb8aa3b3c0d7823 */ /* 0x000fe2000000080d */
[----:B------:R-:W-:Y:S01]  /*3f40*/  FFMA R3, R62, 1.4426950216293334961, -R3 ;  /* 0x3fb8aa3b3e037823 */ /* 0x000fe20000000803 */
[-C--:B------:R-:W-:Y:S01]  /*3f50*/  FFMA.RM R31, R64, R11.reuse, 12582913 ;  /* 0x4b400001401f7423 */ /* 0x080fe2000000400b */
[----:B------:R-:W-:Y:S01]  /*3f60*/  FFMA.RM R23, R66, R11, 12582913 ;  /* 0x4b40000142177423 */ /* 0x000fe2000000400b */
[----:B------:R-:W-:Y:S01]  /*3f70*/  FADD R32, -R41, R10 ;  /* 0x0000000a29207221 */ /* 0x000fe20000000100 */
[----:B------:R-:W-:Y:S01]  /*3f80*/  FFMA R62, R62, 1.925963033500011079e-08, R3 ;  /* 0x32a570603e3e7823 */ /* 0x000fe20000000003 */
[----:B------:R-:W-:Y:S01]  /*3f90*/  FADD R3, R31, -12583039 ;  /* 0xcb40007f1f037421 */ /* 0x000fe20000000000 */
[----:B------:R-:W-:Y:S01]  /*3fa0*/  FFMA.SAT R64, R52, R5, 0.5 ;  /* 0x3f00000034407423 */ /* 0x000fe20000002005 */
[----:B------:R-:W-:Y:S01]  /*3fb0*/  FFMA R60, R60, 1.925963033500011079e-08, R13 ;  /* 0x32a570603c3c7823 */ /* 0x000fe2000000000d */
[----:B------:R-:W-:Y:S01]  /*3fc0*/  FADD R0, R33, -R41 ;  /* 0x8000002921007221 */ /* 0x000fe20000000000 */
[----:B------:R-:W-:Y:S01]  /*3fd0*/  FADD R13, R23, -12583039 ;  /* 0xcb40007f170d7421 */ /* 0x000fe20000000000 */
[----:B------:R-:W-:Y:S01]  /*3fe0*/  FFMA R3, R56, 1.4426950216293334961, -R3 ;  /* 0x3fb8aa3b38037823 */ /* 0x000fe20000000803 */
[----:B------:R-:W-:Y:S01]  /*3ff0*/  FFMA.RM R33, R64, R11, 12582913 ;  /* 0x4b40000140217423 */ /* 0x000fe2000000400b */
        /* <DEDUP_REMOVED lines=12> */
[----:B------:R-:W-:Y:S01]  /*40c0*/  FFMA.RM R21, R64, R11, 12582913 ;  /* 0x4b40000140157423 */ /* 0x000fe2000000400b */
[----:B------:R-:W-:Y:S01]  /*40d0*/  FFMA R55, R52, 1.925963033500011079e-08, R3 ;  /* 0x32a5706034377823 */ /* 0x000fe20000000003 */
[----:B------:R-:W-:Y:S01]  /*40e0*/  FFMA R13, R32, 1.4426950216293334961, -R13 ;  /* 0x3fb8aa3b200d7823 */ /* 0x000fe2000000080d */
[-C--:B------:R-:W-:Y:S01]  /*40f0*/  FFMA.SAT R52, R26, R5.reuse, 0.5 ;  /* 0x3f0000001a347423 */ /* 0x080fe20000002005 */
[----:B------:R-:W-:Y:S01]  /*4100*/  FADD R3, R21, -12583039 ;  /* 0xcb40007f15037421 */ /* 0x000fe20000000000 */
[----:B------:R-:W-:Y:S01]  /*4110*/  FADD R6, R39, -R41 ;  /* 0x8000002927067221 */ /* 0x000fe20000000000 */
[----:B------:R-:W-:Y:S01]  /*4120*/  FFMA R51, R32, 1.925963033500011079e-08, R13 ;  /* 0x32a5706020337823 */ /* 0x000fe2000000000d */
[----:B------:R-:W-:Y:S01]  /*4130*/  FFMA.SAT R32, R30, R5, 0.5 ;  /* 0x3f0000001e207423 */ /* 0x000fe20000002005 */
[-C--:B------:R-:W-:Y:S01]  /*4140*/  FFMA.RM R13, R52, R11.reuse, 12582913 ;  /* 0x4b400001340d7423 */ /* 0x080fe2000000400b */
[----:B------:R-:W-:Y:S01]  /*4150*/  FFMA R3, R54, 1.4426950216293334961, -R3 ;  /* 0x3fb8aa3b36037823 */ /* 0x000fe20000000803 */
[----:B------:R-:W-:Y:S01]  /*4160*/  FADD R4, R4, -R41 ;  /* 0x8000002904047221 */ /* 0x000fe20000000000 */
[----:B------:R-:W-:Y:S01]  /*4170*/  FFMA.RM R17, R32, R11, 12582913 ;  /* 0x4b40000120117423 */ /* 0x000fe2000000400b */
[----:B------:R-:W-:Y:S01]  /*4180*/  FADD R27, R13, -12583039 ;  /* 0xcb40007f0d1b7421 */ /* 0x000fe20000000000 */
[----:B------:R-:W-:Y:S01]  /*4190*/  FFMA R54, R54, 1.925963033500011079e-08, R3 ;  /* 0x32a5706036367823 */ /* 0x000fe20000000003 */
[----:B------:R-:W-:Y:S01]  /*41a0*/  FADD R18, -R41, R18 ;  /* 0x0000001229127221 */ /* 0x000fe20000000100 */
[----:B------:R-:W-:Y:S01]  /*41b0*/  FADD R3, R17, -12583039 ;  /* 0xcb40007f11037421 */ /* 0x000fe20000000000 */
[----:B------:R-:W-:Y:S01]  /*41c0*/  FFMA R27, R26, 1.4426950216293334961, -R27 ;  /* 0x3fb8aa3b1a1b7823 */ /* 0x000fe2000000081b */
[C---:B------:R-:W-:Y:S01]  /*41d0*/  FADD R20, -R41.reuse, R20 ;  /* 0x0000001429147221 */ /* 0x040fe20000000100 */
[----:B------:R-:W-:Y:S01]  /*41e0*/  FADD R34, R34, -R41 ;  /* 0x8000002922227221 */ /* 0x000fe20000000000 */
[----:B------:R-:W-:Y:S01]  /*41f0*/  FFMA R3, R30, 1.4426950216293334961, -R3 ;  /* 0x3fb8aa3b1e037823 */ /* 0x000fe20000000803 */
[----:B------:R-:W-:Y:S01]  /*4200*/  FFMA R39, R26, 1.925963033500011079e-08, R27 ;  /* 0x32a570601a277823 */ /* 0x000fe2000000001b */
[----:B------:R-:W-:Y:S01]  /*4210*/  FFMA.SAT R26, R24, R5, 0.5 ;  /* 0x3f000000181a7423 */ /* 0x000fe20000002005 */
[C---:B------:R-:W-:Y:S01]  /*4220*/  FADD R22, -R41.reuse, R22 ;  /* 0x0000001629167221 */ /* 0x040fe20000000100 */
[----:B------:R-:W-:Y:S01]  /*4230*/  FADD R28, -R41, R28 ;  /* 0x0000001c291c7221 */ /* 0x000fe20000000100 */
[--C-:B------:R-:W-:Y:S01]  /*4240*/  FADD R10, R35, -R41.reuse ;  /* 0x80000029230a7221 */ /* 0x100fe20000000000 */
[C---:B------:R-:W-:Y:S01]  /*4250*/  FADD R46, -R41.reuse, R46 ;  /* 0x0000002e292e7221 */ /* 0x040fe20000000100 */
[C---:B------:R-:W-:Y:S01]  /*4260*/  FADD R40, -R41.reuse, R40 ;  /* 0x0000002829287221 */ /* 0x040fe20000000100 */
[----:B------:R-:W-:Y:S01]  /*4270*/  FADD R48, -R41, R48 ;  /* 0x0000003029307221 */ /* 0x000fe20000000100 */
[----:B------:R-:W-:Y:S01]  /*4280*/  FADD R8, R29, -R41 ;  /* 0x800000291d087221 */ /* 0x000fe20000000000 */
[C---:B------:R-:W-:Y:S01]  /*4290*/  FADD R38, -R41.reuse, R38 ;  /* 0x0000002629267221 */ /* 0x040fe20000000100 */
[----:B------:R-:W-:Y:S01]  /*42a0*/  FADD R50, -R41, R50 ;  /* 0x0000003229327221 */ /* 0x000fe20000000100 */
[----:B------:R-:W-:Y:S01]  /*42b0*/  FFMA R41, R30, 1.925963033500011079e-08, R3 ;  /* 0x32a570601e297823 */ /* 0x000fe20000000003 */
[----:B------:R-:W-:Y:S01]  /*42c0*/  FFMA.RM R3, R26, R11, 12582913 ;  /* 0x4b4000011a037423 */ /* 0x000fe2000000400b */
[----:B------:R-:W-:Y:S01]  /*42d0*/  MUFU.EX2 R62, R62 ;  /* 0x0000003e003e7308 */ /* 0x000fe20000000800 */
[----:B------:R-:W-:Y:S01]  /*42e0*/  SHF.L.U32 R9, R9, 0x17, RZ ;  /* 0x0000001709097819 */ /* 0x000fe200000006ff */
[----:B------:R-:W-:-:S02]  /*42f0*/  IMAD.SHL.U32 R15, R15, 0x800000, RZ ;  /* 0x008000000f0f7824 */ /* 0x000fc400078e00ff */
[----:B------:R-:W-:Y:S01]  /*4300*/  FADD R27, R3, -12583039 ;  /* 0xcb40007f031b7421 */ /* 0x000fe20000000000 */
[----:B------:R-:W-:Y:S01]  /*4310*/  FFMA.SAT R30, R14, R5, 0.5 ;  /* 0x3f0000000e1e7423 */ /* 0x000fe20000002005 */
[----:B------:R-:W-:Y:S01]  /*4320*/  SHF.L.U32 R33, R33, 0x17, RZ ;  /* 0x0000001721217819 */ /* 0x000fe200000006ff */
[----:B------:R-:W-:Y:S02]  /*4330*/  IMAD.SHL.U32 R21, R21, 0x800000, RZ ;  /* 0x0080000015157824 */ /* 0x000fe400078e00ff */
[----:B------:R-:W-:Y:S01]  /*4340*/  FFMA R27, R24, 1.4426950216293334961, -R27 ;  /* 0x3fb8aa3b181b7823 */ /* 0x000fe2000000081b */
[----:B------:R-:W0:Y:S01]  /*4350*/  MUFU.EX2 R26, R25 ;  /* 0x00000019001a7308 */ /* 0x000e220000000800 */
[----:B------:R-:W-:Y:S01]  /*4360*/  FFMA.RM R30, R30, R11, 12582913 ;  /* 0x4b4000011e1e7423 */ /* 0x000fe2000000400b */
[----:B------:R-:W-:Y:S01]  /*4370*/  SHF.L.U32 R19, R19, 0x17, RZ ;  /* 0x0000001713137819 */ /* 0x000fe200000006ff */
[----:B------:R-:W-:Y:S01]  /*4380*/  FFMA R35, R24, 1.925963033500011079e-08, R27 ;  /* 0x32a5706018237823 */ /* 0x000fe2000000001b */
[----:B------:R-:W-:Y:S01]  /*4390*/  FFMA.SAT R24, R18, R5, 0.5 ;  /* 0x3f00000012187423 */ /* 0x000fe20000002005 */
[----:B------:R-:W-:-:S02]  /*43a0*/  SHF.L.U32 R27, R7, 0x17, RZ ;  /* 0x00000017071b7819 */ /* 0x000fc400000006ff */
[----:B------:R-:W-:Y:S01]  /*43b0*/  SHF.L.U32 R17, R17, 0x17, RZ ;  /* 0x0000001711117819 */ /* 0x000fe200000006ff */
[----:B------:R-:W-:Y:S01]  /*43c0*/  FFMA.RM R7, R24, R11, 12582913 ;  /* 0x4b40000118077423 */ /* 0x000fe2000000400b */
[----:B------:R-:W-:Y:S01]  /*43d0*/  MUFU.EX2 R60, R60 ;  /* 0x0000003c003c7308 */ /* 0x000fe20000000800 */
[----:B------:R-:W-:Y:S02]  /*43e0*/  SHF.L.U32 R24, R31, 0x17, RZ ;  /* 0x000000171f187819 */ /* 0x000fe400000006ff */
[----:B------:R-:W-:Y:S01]  /*43f0*/  FADD R29, R7, -12583039 ;  /* 0xcb40007f071d7421 */ /* 0x000fe20000000000 */
[----:B------:R-:W-:Y:S02]  /*4400*/  SHF.L.U32 R13, R13, 0x17, RZ ;  /* 0x000000170d0d7819 */ /* 0x000fe400000006ff */
[----:B------:R-:W-:Y:S01]  /*4410*/  SHF.L.U32 R7, R7, 0x17, RZ ;  /* 0x0000001707077819 */ /* 0x000fe200000006ff */
[C---:B------:R-:W-:Y:S01]  /*4420*/  FFMA R29, R18.reuse, 1.4426950216293334961, -R29 ;  /* 0x3fb8aa3b121d7823 */ /* 0x040fe2000000081d */
[----:B0-----:R-:W-:Y:S01]  /*4430*/  FMUL R27, R27, R26 ;  /* 0x0000001a1b1b7220 */ /* 0x001fe20000400000 */
[----:B------:R-:W-:Y:S01]  /*4440*/  FMUL R26, R9, R62 ;  /* 0x0000003e091a7220 */ /* 0x000fe20000400000 */
[----:B------:R-:W0:Y:S01]  /*4450*/  MUFU.EX2 R57, R56 ;  /* 0x0000003800397308 */ /* 0x000e220000000800 */
[----:B------:R-:W-:Y:S01]  /*4460*/  FFMA R49, R18, 1.925963033500011079e-08, R29 ;  /* 0x32a5706012317823 */ /* 0x000fe2000000001d */
[----:B------:R-:W-:Y:S01]  /*4470*/  FFMA.SAT R18, R16, R5, 0.5 ;  /* 0x3f00000010127423 */ /* 0x000fe20000002005 */
[----:B------:R-:W-:-:S03]  /*4480*/  SHF.L.U32 R23, R23, 0x17, RZ ;  /* 0x0000001717177819 */ /* 0x000fc600000006ff */
[----:B------:R-:W-:Y:S01]  /*4490*/  FFMA.RM R9, R18, R11, 12582913 ;  /* 0x4b40000112097423 */ /* 0x000fe2000000400b */
[----:B------:R-:W-:Y:S01]  /*44a0*/  FFMA.SAT R18, R22, R5, 0.5 ;  /* 0x3f00000016127423 */ /* 0x000fe20000002005 */
[----:B------:R-:W1:Y:S02]  /*44b0*/  MUFU.EX2 R58, R58 ;  /* 0x0000003a003a7308 */ /* 0x000e640000000800 */
[C---:B------:R-:W-:Y:S01]  /*44c0*/  FADD R25, R9.reuse, -12583039 ;  /* 0xcb40007f09197421 */ /* 0x040fe20000000000 */
[----:B------:R-:W-:-:S03]  /*44d0*/  SHF.L.U32 R9, R9, 0x17, RZ ;  /* 0x0000001709097819 */ /* 0x000fc600000006ff */
[----:B------:R-:W-:Y:S02]  /*44e0*/  FFMA R25, R16, 1.4426950216293334961, -R25 ;  /* 0x3fb8aa3b10197823 */ /* 0x000fe40000000819 */
[----:B------:R-:W2:Y:S01]  /*44f0*/  MUFU.EX2 R54, R54 ;  /* 0x0000003600367308 */ /* 0x000ea20000000800 */
[----:B0-----:R-:W-:Y:S01]  /*4500*/  FMUL R24, R24, R57 ;  /* 0x0000003918187220 */ /* 0x001fe20000400000 */
[----:B------:R-:W-:Y:S01]  /*4510*/  FFMA R47, R16, 1.925963033500011079e-08, R25 ;  /* 0x32a57060102f7823 */ /* 0x000fe20000000019 */
[----:B------:R-:W-:Y:S01]  /*4520*/  FFMA.SAT R16, R20, R5, 0.5 ;  /* 0x3f00000014107423 */ /* 0x000fe20000002005 */
[----:B------:R-:W-:-:S03]  /*4530*/  FMUL R25, R15, R60 ;  /* 0x0000003c0f197220 */ /* 0x000fc60000400000 */
[----:B------:R-:W-:Y:S01]  /*4540*/  FFMA.RM R29, R16, R11, 12582913 ;  /* 0x4b400001101d7423 */ /* 0x000fe2000000400b */
[----:B------:R-:W-:Y:S01]  /*4550*/  FFMA.SAT R16, R34, R5, 0.5 ;  /* 0x3f00000022107423 */ /* 0x000fe20000002005 */
[----:B-1----:R-:W-:Y:S02]  /*4560*/  FMUL R23, R23, R58 ;  /* 0x0000003a17177220 */ /* 0x002fe40000400000 */
[----:B------:R-:W-:-:S04]  /*4570*/  FADD R15, R29, -12583039 ;  /* 0xcb40007f1d0f7421 */ /* 0x000fc80000000000 */
[----:B------:R-:W-:Y:S01]  /*4580*/  FFMA R15, R20, 1.4426950216293334961, -R15 ;  /* 0x3fb8aa3b140f7823 */ /* 0x000fe2000000080f */
[----:B--2---:R-:W-:-:S03]  /*4590*/  FMUL R21, R21, R54 ;  /* 0x0000003615157220 */ /* 0x004fc60000400000 */
[----:B------:R-:W-:Y:S01]  /*45a0*/  FFMA R53, R20, 1.925963033500011079e-08, R15 ;  /* 0x32a5706014357823 */ /* 0x000fe2000000000f */
[----:B------:R-:W-:Y:S01]  /*45b0*/  FFMA.RM R15, R16, R11, 12582913 ;  /* 0x4b400001100f7423 */ /* 0x000fe2000000400b */
[----:B------:R-:W0:Y:S03]  /*45c0*/  MUFU.EX2 R20, R51 ;  /* 0x0000003300147308 */ /* 0x000e260000000800 */
[----:B------:R-:W-:-:S04]  /*45d0*/  FADD R31, R15, -12583039 ;  /* 0xcb40007f0f1f7421 */ /* 0x000fc80000000000 */
[C---:B------:R-:W-:Y:S01]  /*45e0*/  FFMA R31, R34.reuse, 1.4426950216293334961, -R31 ;  /* 0x3fb8aa3b221f7823 */ /* 0x040fe2000000081f */
[----:B------:R-:W1:Y:S03]  /*45f0*/  MUFU.EX2 R16, R55 ;  /* 0x0000003700107308 */ /* 0x000e660000000800 */
[----:B------:R-:W-:Y:S01]  /*4600*/  FFMA R52, R34, 1.925963033500011079e-08, R31 ;  /* 0x32a5706022347823 */ /* 0x000fe2000000001f */
[----:B------:R-:W-:Y:S01]  /*4610*/  FFMA.RM R31, R18, R11, 12582913 ;  /* 0x4b400001121f7423 */ /* 0x000fe2000000400b */
[----:B------:R-:W-:-:S03]  /*4620*/  FFMA.SAT R34, R46, R5, 0.5 ;  /* 0x3f0000002e227423 */ /* 0x000fc60000002005 */
[----:B------:R-:W-:Y:S01]  /*4630*/  FADD R57, R31, -12583039 ;  /* 0xcb40007f1f397421 */ /* 0x000fe20000000000 */
[----:B------:R-:W2:Y:S01]  /*4640*/  MUFU.EX2 R18, R39 ;  /* 0x0000002700127308 */ /* 0x000ea20000000800 */
[----:B0-----:R-:W-:Y:S01]  /*4650*/  FMUL R20, R19, R20 ;  /* 0x0000001413147220 */ /* 0x001fe20000400000 */
[----:B------:R-:W-:Y:S01]  /*4660*/  FFMA.RM R34, R34, R11, 12582913 ;  /* 0x4b40000122227423 */ /* 0x000fe2000000400b */
[----:B------:R-:W-:-:S04]  /*4670*/  FFMA R57, R22, 1.4426950216293334961, -R57 ;  /* 0x3fb8aa3b16397823 */ /* 0x000fc80000000839 */
[----:B------:R-:W-:Y:S01]  /*4680*/  FFMA R56, R22, 1.925963033500011079e-08, R57 ;  /* 0x32a5706016387823 */ /* 0x000fe20000000039 */
[----:B-1----:R-:W-:Y:S01]  /*4690*/  FMUL R22, R33, R16 ;  /* 0x0000001021167220 */ /* 0x002fe20000400000 */
[----:B------:R-:W-:Y:S01]  /*46a0*/  FADD R33, R30, -12583039 ;  /* 0xcb40007f1e217421 */ /* 0x000fe20000000000 */
[----:B------:R-:W0:Y:S03]  /*46b0*/  MUFU.EX2 R16, R41 ;  /* 0x0000002900107308 */ /* 0x000e260000000800 */
[----:B------:R-:W-:-:S04]  /*46c0*/  FFMA R33, R14, 1.4426950216293334961, -R33 ;  /* 0x3fb8aa3b0e217823 */ /* 0x000fc80000000821 */
[----:B------:R-:W-:Y:S01]  /*46d0*/  FFMA R55, R14, 1.925963033500011079e-08, R33 ;  /* 0x32a570600e377823 */ /* 0x000fe20000000021 */
[----:B------:R-:W-:Y:S01]  /*46e0*/  FFMA.SAT R14, R28, R5, 0.5 ;  /* 0x3f0000001c0e7423 */ /* 0x000fe20000002005 */
[----:B--2---:R-:W-:Y:S01]  /*46f0*/  FMUL R18, R13, R18 ;  /* 0x000000120d127220 */ /* 0x004fe20000400000 */
[----:B------:R-:W-:Y:S02]  /*4700*/  MUFU.EX2 R56, R56 ;  /* 0x0000003800387308 */ /* 0x000fe40000000800 */
[----:B------:R-:W-:-:S04]  /*4710*/  FFMA.RM R14, R14, R11, 12582913 ;  /* 0x4b4000010e0e7423 */ /* 0x000fc8000000400b */
[C---:B------:R-:W-:Y:S01]  /*4720*/  FADD R33, R14.reuse, -12583039 ;  /* 0xcb40007f0e217421 */ /* 0x040fe20000000000 */
[----:B------:R-:W-:Y:S01]  /*4730*/  SHF.L.U32 R14, R14, 0x17, RZ ;  /* 0x000000170e0e7819 */ /* 0x000fe200000006ff */
[----:B------:R-:W-:Y:S02]  /*4740*/  MUFU.EX2 R55, R55 ;  /* 0x0000003700377308 */ /* 0x000fe40000000800 */
        /* <DEDUP_REMOVED lines=8> */
[----:B0-----:R-:W-:Y:S01]  /*47d0*/  FMUL R19, R17, R16 ;  /* 0x0000001011137220 */ /* 0x001fe20000400000 */
[----:B------:R-:W-:Y:S01]  /*47e0*/  FADD R17, R34, -12583039 ;  /* 0xcb40007f22117421 */ /* 0x000fe20000000000 */
[----:B------:R-:W-:Y:S01]  /*47f0*/  FFMA.SAT R10, R6, R5, 0.5 ;  /* 0x3f000000060a7423 */ /* 0x000fe20000002005 */
[----:B------:R-:W0:Y:S01]  /*4800*/  MUFU.EX2 R16, R49 ;  /* 0x0000003100107308 */ /* 0x000e220000000800 */
[----:B------:R-:W-:Y:S01]  /*4810*/  SHF.L.U32 R34, R34, 0x17, RZ ;  /* 0x0000001722227819 */ /* 0x000fe200000006ff */
[----:B------:R-:W-:Y:S01]  /*4820*/  FFMA R17, R46, 1.4426950216293334961, -R17 ;  /* 0x3fb8aa3b2e117823 */ /* 0x000fe20000000811 */
[----:B------:R-:W-:-:S03]  /*4830*/  FFMA.RM R13, R10, R11, 12582913 ;  /* 0x4b4000010a0d7423 */ /* 0x000fc6000000400b */
[----:B------:R-:W-:Y:S01]  /*4840*/  FFMA R46, R46, 1.925963033500011079e-08, R17 ;  /* 0x32a570602e2e7823 */ /* 0x000fe20000000011 */
[----:B------:R-:W-:Y:S01]  /*4850*/  FADD R17, R13, -12583039 ;  /* 0xcb40007f0d117421 */ /* 0x000fe20000000000 */
[----:B------:R1:W2:Y:S03]  /*4860*/  MUFU.EX2 R10, R35 ;  /* 0x00000023000a7308 */ /* 0x0002a60000000800 */
[----:B------:R-:W-:-:S04]  /*4870*/  FFMA R17, R6, 1.4426950216293334961, -R17 ;  /* 0x3fb8aa3b06117823 */ /* 0x000fc80000000811 */
[----:B------:R-:W-:Y:S01]  /*4880*/  FFMA R39, R6, 1.925963033500011079e-08, R17 ;  /* 0x32a5706006277823 */ /* 0x000fe20000000011 */
[----:B------:R-:W-:Y:S01]  /*4890*/  FFMA.SAT R6, R40, R5, 0.5 ;  /* 0x3f00000028067423 */ /* 0x000fe20000002005 */
[----:B------:R-:W-:Y:S02]  /*48a0*/  IMAD.SHL.U32 R17, R3, 0x800000, RZ ;  /* 0x0080000003117824 */ /* 0x000fe400078e00ff */
[----:B0-----:R-:W-:Y:S01]  /*48b0*/  FMUL R16, R7, R16 ;  /* 0x0000001007107220 */ /* 0x001fe20000400000 */
[----:B------:R-:W0:Y:S01]  /*48c0*/  MUFU.EX2 R33, R33 ;  /* 0x0000002100217308 */ /* 0x000e220000000800 */
[----:B------:R-:W-:Y:S01]  /*48d0*/  FFMA.RM R3, R6, R11, 12582913 ;  /* 0x4b40000106037423 */ /* 0x000fe2000000400b */
[----:B------:R-:W-:-:S03]  /*48e0*/  FFMA.SAT R6, R0, R5, 0.5 ;  /* 0x3f00000000067423 */ /* 0x000fc60000002005 */
[----:B------:R-:W-:Y:S01]  /*48f0*/  FADD R41, R3, -12583039 ;  /* 0xcb40007f03297421 */ /* 0x000fe20000000000 */
[----:B-1----:R-:W-:Y:S01]  /*4900*/  FFMA.RM R35, R6, R11, 12582913 ;  /* 0x4b40000106237423 */ /* 0x002fe2000000400b */
[----:B--2---:R-:W-:Y:S01]  /*4910*/  FMUL R17, R17, R10 ;  /* 0x0000000a11117220 */ /* 0x004fe20000400000 */
[----:B------:R-:W-:Y:S01]  /*4920*/  MUFU.EX2 R6, R53 ;  /* 0x0000003500067308 */ /* 0x000fe20000000800 */
[C---:B------:R-:W-:Y:S01]  /*4930*/  FFMA R41, R40.reuse, 1.4426950216293334961, -R41 ;  /* 0x3fb8aa3b28297823 */ /* 0x040fe20000000829 */
[----:B------:R-:W-:Y:S01]  /*4940*/  FADD R7, R35, -12583039 ;  /* 0xcb40007f23077421 */ /* 0x000fe20000000000 */
[----:B------:R-:W-:Y:S01]  /*4950*/  SHF.L.U32 R3, R3, 0x17, RZ ;  /* 0x0000001703037819 */ /* 0x000fe200000006ff */
[----:B------:R-:W-:Y:S02]  /*4960*/  IMAD.SHL.U32 R35, R35, 0x800000, RZ ;  /* 0x0080000023237824 */ /* 0x000fe400078e00ff */
[----:B------:R-:W-:Y:S01]  /*4970*/  FFMA R41, R40, 1.925963033500011079e-08, R41 ;  /* 0x32a5706028297823 */ /* 0x000fe20000000029 */
[----:B------:R-:W-:Y:S01]  /*4980*/  FFMA R7, R0, 1.4426950216293334961, -R7 ;  /* 0x3fb8aa3b00077823 */ /* 0x000fe20000000807 */
[----:B------:R-:W-:Y:S01]  /*4990*/  FFMA.SAT R40, R8, R5, 0.5 ;  /* 0x3f00000008287423 */ /* 0x000fe20000002005 */
[----:B------:R-:W1:Y:S01]  /*49a0*/  MUFU.EX2 R10, R47 ;  /* 0x0000002f000a7308 */ /* 0x000e620000000800 */
[----:B0-----:R-:W-:Y:S01]  /*49b0*/  FMUL R28, R28, R33 ;  /* 0x000000211c1c7220 */ /* 0x001fe20000400000 */
[----:B------:R-:W-:Y:S01]  /*49c0*/  FFMA R49, R0, 1.925963033500011079e-08, R7 ;  /* 0x32a5706000317823 */ /* 0x000fe20000000007 */
[----:B------:R-:W-:Y:S01]  /*49d0*/  FFMA.SAT R0, R48, R5, 0.5 ;  /* 0x3f00000030007423 */ /* 0x000fe20000002005 */
[----:B------:R-:W-:-:S03]  /*49e0*/  FFMA.RM R40, R40, R11, 12582913 ;  /* 0x4b40000128287423 */ /* 0x000fc6000000400b */
[----:B------:R-:W-:Y:S01]  /*49f0*/  FFMA.RM R0, R0, R11, 12582913 ;  /* 0x4b40000100007423 */ /* 0x000fe2000000400b */
[----:B------:R-:W-:Y:S03]  /*4a00*/  MUFU.EX2 R39, R39 ;  /* 0x0000002700277308 */ /* 0x000fe60000000800 */
[C---:B------:R-:W-:Y:S01]  /*4a10*/  FADD R7, R0.reuse, -12583039 ;  /* 0xcb40007f00077421 */ /* 0x040fe20000000000 */
[----:B------:R-:W-:-:S03]  /*4a20*/  SHF.L.U32 R0, R0, 0x17, RZ ;  /* 0x0000001700007819 */ /* 0x000fc600000006ff */
[C---:B------:R-:W-:Y:S01]  /*4a30*/  FFMA R7, R48.reuse, 1.4426950216293334961, -R7 ;  /* 0x3fb8aa3b30077823 */ /* 0x040fe20000000807 */
[----:B------:R-:W-:Y:S01]  /*4a40*/  MUFU.EX2 R54, R49 ;  /* 0x0000003100367308 */ /* 0x000fe20000000800 */
[----:B-1----:R-:W-:Y:S01]  /*4a50*/  FMUL R10, R9, R10 ;  /* 0x0000000a090a7220 */ /* 0x002fe20000400000 */
[----:B------:R-:W-:Y:S01]  /*4a60*/  SHF.L.U32 R9, R29, 0x17, RZ ;  /* 0x000000171d097819 */ /* 0x000fe200000006ff */
[----:B------:R-:W-:Y:S01]  /*4a70*/  FFMA R48, R48, 1.925963033500011079e-08, R7 ;  /* 0x32a5706030307823 */ /* 0x000fe20000000007 */
[----:B------:R-:W-:-:S03]  /*4a80*/  FADD R29, R40, -12583039 ;  /* 0xcb40007f281d7421 */ /* 0x000fc60000000000 */
[----:B------:R-:W-:Y:S01]  /*4a90*/  FMUL R9, R9, R6 ;  /* 0x0000000609097220 */ /* 0x000fe20000400000 */
[----:B------:R-:W0:Y:S01]  /*4aa0*/  MUFU.EX2 R7, R52 ;  /* 0x0000003400077308 */ /* 0x000e220000000800 */
[----:B------:R-:W-:Y:S01]  /*4ab0*/  FFMA R29, R8, 1.4426950216293334961, -R29 ;  /* 0x3fb8aa3b081d7823 */ /* 0x000fe2000000081d */
[----:B------:R-:W-:-:S03]  /*4ac0*/  FFMA.SAT R6, R38, R5, 0.5 ;  /* 0x3f00000026067423 */ /* 0x000fc60000002005 */
[----:B------:R-:W-:Y:S01]  /*4ad0*/  FFMA R47, R8, 1.925963033500011079e-08, R29 ;  /* 0x32a57060082f7823 */ /* 0x000fe2000000001d */
[----:B------:R-:W-:Y:S02]  /*4ae0*/  IMAD.SHL.U32 R8, R15, 0x800000, RZ ;  /* 0x008000000f087824 */ /* 0x000fe400078e00ff */
[----:B------:R-:W-:Y:S01]  /*4af0*/  FFMA.RM R15, R6, R11, 12582913 ;  /* 0x4b400001060f7423 */ /* 0x000fe2000000400b */
[----:B------:R-:W-:Y:S01]  /*4b00*/  FFMA.SAT R6, R2, R5, 0.5 ;  /* 0x3f00000002067423 */ /* 0x000fe20000002005 */
[----:B------:R-:W1:Y:S02]  /*4b10*/  MUFU.EX2 R57, R48 ;  /* 0x0000003000397308 */ /* 0x000e640000000800 */
[C---:B------:R-:W-:Y:S01]  /*4b20*/  FADD R29, R15.reuse, -12583039 ;  /* 0xcb40007f0f1d7421 */ /* 0x040fe20000000000 */
[----:B------:R-:W-:-:S03]  /*4b30*/  SHF.L.U32 R15, R15, 0x17, RZ ;  /* 0x000000170f0f7819 */ /* 0x000fc600000006ff */
[----:B------:R-:W-:Y:S01]  /*4b40*/  FFMA R29, R38, 1.4426950216293334961, -R29 ;  /* 0x3fb8aa3b261d7823 */ /* 0x000fe2000000081d */
[----:B0-----:R-:W-:Y:S01]  /*4b50*/  FMUL R8, R8, R7 ;  /* 0x0000000708087220 */ /* 0x001fe20000400000 */
[----:B------:R-:W-:Y:S01]  /*4b60*/  SHF.L.U32 R7, R31, 0x17, RZ ;  /* 0x000000171f077819 */ /* 0x000fe200000006ff */
[----:B------:R-:W-:Y:S01]  /*4b70*/  FFMA.RM R31, R6, R11, 12582913 ;  /* 0x4b400001061f7423 */ /* 0x000fe2000000400b */
[----:B------:R-:W-:Y:S01]  /*4b80*/  FFMA R38, R38, 1.925963033500011079e-08, R29 ;  /* 0x32a5706026267823 */ /* 0x000fe2000000001d */
[----:B------:R-:W-:Y:S01]  /*4b90*/  SHF.L.U32 R6, R30, 0x17, RZ ;  /* 0x000000171e067819 */ /* 0x000fe200000006ff */
[----:B------:R-:W-:Y:S01]  /*4ba0*/  MUFU.EX2 R47, R47 ;  /* 0x0000002f002f7308 */ /* 0x000fe20000000800 */
[----:B------:R-:W-:Y:S01]  /*4bb0*/  FADD R29, R31, -12583039 ;  /* 0xcb40007f1f1d7421 */ /* 0x000fe20000000000 */
[----:B------:R-:W-:Y:S02]  /*4bc0*/  FMUL R7, R7, R56 ;  /* 0x0000003807077220 */ /* 0x000fe40000400000 */
[----:B------:R-:W-:Y:S01]  /*4bd0*/  FMUL R6, R6, R55 ;  /* 0x0000003706067220 */ /* 0x000fe20000400000 */
[----:B------:R-:W-:Y:S01]  /*4be0*/  FFMA R29, R2, 1.4426950216293334961, -R29 ;  /* 0x3fb8aa3b021d7823 */ /* 0x000fe2000000081d */
[----:B-1----:R-:W-:-:S02]  /*4bf0*/  FMUL R0, R0, R57 ;  /* 0x0000003900007220 */ /* 0x002fc40000400000 */
[----:B------:R-:W-:Y:S01]  /*4c00*/  MUFU.EX2 R55, R46 ;  /* 0x0000002e00377308 */ /* 0x000fe20000000800 */
[----:B------:R-:W-:Y:S01]  /*4c10*/  FFMA R51, R2, 1.925963033500011079e-08, R29 ;  /* 0x32a5706002337823 */ /* 0x000fe2000000001d */
[----:B------:R-:W-:-:S04]  /*4c20*/  FFMA.SAT R2, R50, R5, 0.5 ;  /* 0x3f00000032027423 */ /* 0x000fc80000002005 */
[----:B------:R-:W-:Y:S01]  /*4c30*/  FFMA.RM R30, R2, R11, 12582913 ;  /* 0x4b400001021e7423 */ /* 0x000fe2000000400b */
[----:B------:R-:W-:Y:S01]  /*4c40*/  FFMA.SAT R2, R12, R5, 0.5 ;  /* 0x3f0000000c027423 */ /* 0x000fe20000002005 */
[----:B------:R-:W-:Y:S02]  /*4c50*/  MUFU.EX2 R38, R38 ;  /* 0x0000002600267308 */ /* 0x000fe40000000800 */
[----:B------:R-:W-:-:S04]  /*4c60*/  FADD R29, R30, -12583039 ;  /* 0xcb40007f1e1d7421 */ /* 0x000fc80000000000 */
[C---:B------:R-:W-:Y:S02]  /*4c70*/  FFMA R29, R50.reuse, 1.4426950216293334961, -R29 ;  /* 0x3fb8aa3b321d7823 */ /* 0x040fe4000000081d */
[----:B------:R-:W-:Y:S02]  /*4c80*/  MUFU.EX2 R51, R51 ;  /* 0x0000003300337308 */ /* 0x000fe40000000800 */
[----:B------:R-:W-:Y:S01]  /*4c90*/  FFMA R52, R50, 1.925963033500011079e-08, R29 ;  /* 0x32a5706032347823 */ /* 0x000fe2000000001d */
[----:B------:R-:W-:-:S04]  /*4ca0*/  FFMA.SAT R50, R4, R5, 0.5 ;  /* 0x3f00000004327423 */ /* 0x000fc80000002005 */
[-C--:B------:R-:W-:Y:S01]  /*4cb0*/  FFMA.RM R50, R50, R11.reuse, 12582913 ;  /* 0x4b40000132327423 */ /* 0x080fe2000000400b */
[----:B------:R-:W-:Y:S01]  /*4cc0*/  FFMA.RM R11, R2, R11, 12582913 ;  /* 0x4b400001020b7423 */ /* 0x000fe2000000400b */
[----:B------:R-:W0:Y:S02]  /*4cd0*/  MUFU.EX2 R29, R32 ;  /* 0x00000020001d7308 */ /* 0x000e240000000800 */
[----:B------:R-:W-:-:S04]  /*4ce0*/  FADD R5, R50, -12583039 ;  /* 0xcb40007f32057421 */ /* 0x000fc80000000000 */
[C---:B------:R-:W-:Y:S02]  /*4cf0*/  FFMA R5, R4.reuse, 1.4426950216293334961, -R5 ;  /* 0x3fb8aa3b04057823 */ /* 0x040fe40000000805 */
[----:B------:R-:W1:Y:S02]  /*4d00*/  MUFU.EX2 R32, R41 ;  /* 0x0000002900207308 */ /* 0x000e640000000800 */
[----:B------:R-:W-:Y:S01]  /*4d10*/  FFMA R53, R4, 1.925963033500011079e-08, R5 ;  /* 0x32a5706004357823 */ /* 0x000fe20000000005 */
[----:B------:R-:W-:Y:S01]  /*4d20*/  FADD R5, RZ, R27 ;  /* 0x0000001bff057221 */ /* 0x000fe20000000000 */
[----:B------:R-:W-:-:S03]  /*4d30*/  SHF.L.U32 R4, R13, 0x17, RZ ;  /* 0x000000170d047819 */ /* 0x000fc600000006ff */
[----:B------:R-:W-:Y:S01]  /*4d40*/  FADD R2, R5, R26 ;  /* 0x0000001a05027221 */ /* 0x000fe20000000000 */
[----:B------:R-:W-:Y:S01]  /*4d50*/  MUFU.EX2 R52, R52 ;  /* 0x0000003400347308 */ /* 0x000fe20000000800 */
[----:B0-----:R-:W-:Y:S01]  /*4d60*/  FMUL R29, R14, R29 ;  /* 0x0000001d0e1d7220 */ /* 0x001fe20000400000 */
[----:B------:R-:W-:Y:S01]  /*4d70*/  FMUL R4, R4, R39 ;  /* 0x0000002704047220 */ /* 0x000fe20000400000 */
[----:B------:R-:W-:-:S04]  /*4d80*/  FADD R5, R2, R25 ;  /* 0x0000001902057221 */ /* 0x000fc80000000000 */
[----:B------:R-:W-:Y:S01]  /*4d90*/  FADD R2, R5, R24 ;  /* 0x0000001805027221 */ /* 0x000fe20000000000 */
[----:B------:R-:W0:Y:S01]  /*4da0*/  MUFU.EX2 R53, R53 ;  /* 0x0000003500357308 */ /* 0x000e220000000800 */
[----:B-1----:R-:W-:Y:S01]  /*4db0*/  FMUL R3, R3, R32 ;  /* 0x0000002003037220 */ /* 0x002fe20000400000 */
        /* <DEDUP_REMOVED lines=18> */
[----:B------:R-:W-:-:S03]  /*4ee0*/  FADD R33, R11, -12583039 ;  /* 0xcb40007f0b217421 */ /* 0x000fc60000000000 */
[----:B------:R-:W-:Y:S01]  /*4ef0*/  FADD R13, R2, R29 ;  /* 0x0000001d020d7221 */ /* 0x000fe20000000000 */
[----:B------:R-:W-:-:S03]  /*4f00*/  FFMA R33, R12, 1.4426950216293334961, -R33 ;  /* 0x3fb8aa3b0c217823 */ /* 0x000fc60000000821 */
[----:B------:R-:W-:Y:S01]  /*4f10*/  FADD R2, R13, R28 ;  /* 0x0000001c0d027221 */ /* 0x000fe20000000000 */
[----:B------:R-:W-:-:S03]  /*4f20*/  FFMA R33, R12, 1.925963033500011079e-08, R33 ;  /* 0x32a570600c217823 */ /* 0x000fc60000000021 */
[----:B------:R-:W-:Y:S01]  /*4f30*/  FADD R13, R2, R5 ;  /* 0x00000005020d7221 */ /* 0x000fe20000000000 */
[----:B------:R-:W-:Y:S01]  /*4f40*/  FMUL R2, R35, R54 ;  /* 0x0000003623027220 */ /* 0x000fe20000400000 */
[----:B------:R-:W0:Y:S01]  /*4f50*/  MUFU.EX2 R40, R33 ;  /* 0x0000002100287308 */ /* 0x000e220000000800 */
[----:B------:R-:W-:Y:S01]  /*4f60*/  SHF.L.U32 R35, R30, 0x17, RZ ;  /* 0x000000171e237819 */ /* 0x000fe200000006ff */
[----:B------:R-:W-:-:S04]  /*4f70*/  FADD R14, R13, R4 ;  /* 0x000000040d0e7221 */ /* 0x000fc80000000000 */
[----:B------:R-:W-:Y:S01]  /*4f80*/  FADD R13, R14, R3 ;  /* 0x000000030e0d7221 */ /* 0x000fe20000000000 */
[----:B------:R-:W-:Y:S02]  /*4f90*/  IMAD.SHL.U32 R14, R31, 0x800000, RZ ;  /* 0x008000001f0e7824 */ /* 0x000fe400078e00ff */
[----:B------:R-:W-:Y:S01]  /*4fa0*/  FMUL R31, R15, R38 ;  /* 0x000000260f1f7220 */ /* 0x000fe20000400000 */
[----:B------:R-:W-:Y:S01]  /*4fb0*/  FMUL R35, R35, R52 ;  /* 0x0000003423237220 */ /* 0x000fe20000400000 */
[----:B------:R-:W-:Y:S01]  /*4fc0*/  FADD R13, R13, R2 ;  /* 0x000000020d0d7221 */ /* 0x000fe20000000000 */
[----:B------:R-:W-:-:S03]  /*4fd0*/  FMUL R30, R14, R51 ;  /* 0x000000330e1e7220 */ /* 0x000fc60000400000 */
        /* <DEDUP_REMOVED lines=18> */
.L_x_16246:
        /* <DEDUP_REMOVED lines=12> */
[----:B0-----:R-:W-:Y:S05]  /*51c0*/  CALL.REL.NOINC `($__internal_257_$__cuda_sm3x_div_rn_noftz_f32_slowpath) ;  /* 0x0000003c00387944 */ /* 0x001fea0003c00000 */
[----:B------:R-:W-:-:S07]  /*51d0*/  MOV R14, R11 ;  /* 0x0000000b000e7202 */ /* 0x000fce0000000f00 */
.L_x_16175:
[----:B------:R-:W-:Y:S05]  /*51e0*/  BSYNC.RECONVERGENT B3 ;  /* 0x0000000000037941 */ /* 0x000fea0003800200 */
.L_x_16174:
        /* <DEDUP_REMOVED lines=12> */
[----:B0-----:R-:W-:Y:S05]  /*52b0*/  CALL.REL.NOINC `($__internal_257_$__cuda_sm3x_div_rn_noftz_f32_slowpath) ;  /* 0x0000003800fc7944 */ /* 0x001fea0003c00000 */
[----:B------:R-:W-:-:S07]  /*52c0*/  IMAD.MOV.U32 R15, RZ, RZ, R11 ;  /* 0x000000ffff0f7224 */ /* 0x000fce00078e000b */
.L_x_16177:
[----:B------:R-:W-:Y:S05]  /*52d0*/  BSYNC.RECONVERGENT B3 ;  /* 0x0000000000037941 */ /* 0x000fea0003800200 */
.L_x_16176:
        /* <DEDUP_REMOVED lines=13> */
[----:B------:R-:W-:-:S07]  /*53b0*/  MOV R38, R11 ;  /* 0x0000000b00267202 */ /* 0x000fce0000000f00 */
.L_x_16179:
[----:B------:R-:W-:Y:S05]  /*53c0*/  BSYNC.RECONVERGENT B3 ;  /* 0x0000000000037941 */ /* 0x000fea0003800200 */
.L_x_16178:
        /* <DEDUP_REMOVED lines=12> */
[----:B0-----:R-:W-:Y:S05]  /*5490*/  CALL.REL.NOINC `($__internal_257_$__cuda_sm3x_div_rn_noftz_f32_slowpath) ;  /* 0x0000003800847944 */ /* 0x001fea0003c00000 */
[----:B------:R-:W-:-:S07]  /*54a0*/  MOV R39, R11 ;  /* 0x0000000b00277202 */ /* 0x000fce0000000f00 */
.L_x_16181:
[----:B------:R-:W-:Y:S05]  /*54b0*/  BSYNC.RECONVERGENT B3 ;  /* 0x0000000000037941 */ /* 0x000fea0003800200 */
.L_x_16180:
        /* <DEDUP_REMOVED lines=12> */
[----:B0-----:R-:W-:Y:S05]  /*5580*/  CALL.REL.NOINC `($__internal_257_$__cuda_sm3x_div_rn_noftz_f32_slowpath) ;  /* 0x0000003800487944 */ /* 0x001fea0003c00000 */
[----:B------:R-:W-:-:S07]  /*5590*/  MOV R24, R11 ;  /* 0x0000000b00187202 */ /* 0x000fce0000000f00 */
.L_x_16183:
[----:B------:R-:W-:Y:S05]  /*55a0*/  BSYNC.RECONVERGENT B3 ;  /* 0x0000000000037941 */ /* 0x000fea0003800200 */
.L_x_16182:
        /* <DEDUP_REMOVED lines=14> */
.L_x_16185:
[----:B------:R-:W-:Y:S05]  /*5690*/  BSYNC.RECONVERGENT B3 ;  /* 0x0000000000037941 */ /* 0x000fea0003800200 */
.L_x_16184:
        /* <DEDUP_REMOVED lines=14> */
.L_x_16187:
[----:B------:R-:W-:Y:S05]  /*5780*/  BSYNC.RECONVERGENT B3 ;  /* 0x0000000000037941 */ /* 0x000fea0003800200 */
.L_x_16186:
        /* <DEDUP_REMOVED lines=14> */
.L_x_16189:
[----:B------:R-:W-:Y:S05]  /*5870*/  BSYNC.RECONVERGENT B3 ;  /* 0x0000000000037941 */ /* 0x000fea0003800200 */
.L_x_16188:
        /* <DEDUP_REMOVED lines=14> */
.L_x_16191:
[----:B------:R-:W-:Y:S05]  /*5960*/  BSYNC.RECONVERGENT B3 ;  /* 0x0000000000037941 */ /* 0x000fea0003800200 */
.L_x_16190:
        /* <DEDUP_REMOVED lines=14> */
.L_x_16193:
[----:B------:R-:W-:Y:S05]  /*5a50*/  BSYNC.RECONVERGENT B3 ;  /* 0x0000000000037941 */ /* 0x000fea0003800200 */
.L_x_16192:
        /* <DEDUP_REMOVED lines=14> */
.L_x_16195:
[----:B------:R-:W-:Y:S05]  /*5b40*/  BSYNC.RECONVERGENT B3 ;  /* 0x0000000000037941 */ /* 0x000fea0003800200 */
.L_x_16194:
        /* <DEDUP_REMOVED lines=14> */
.L_x_16197:
[----:B------:R-:W-:Y:S05]  /*5c30*/  BSYNC.RECONVERGENT B3 ;  /* 0x0000000000037941 */ /* 0x000fea0003800200 */
.L_x_16196:
        /* <DEDUP_REMOVED lines=14> */
.L_x_16199:
[----:B------:R-:W-:Y:S05]  /*5d20*/  BSYNC.RECONVERGENT B3 ;  /* 0x0000000000037941 */ /* 0x000fea0003800200 */
.L_x_16198:
        /* <DEDUP_REMOVED lines=14> */
.L_x_16201:
[----:B------:R-:W-:Y:S05]  /*5e10*/  BSYNC.RECONVERGENT B3 ;  /* 0x0000000000037941 */ /* 0x000fea0003800200 */
.L_x_16200:
        /* <DEDUP_REMOVED lines=14> */
.L_x_16203:
[----:B------:R-:W-:Y:S05]  /*5f00*/  BSYNC.RECONVERGENT B3 ;  /* 0x0000000000037941 */ /* 0x000fea0003800200 */
.L_x_16202:
        /* <DEDUP_REMOVED lines=12> */
[----:B------:R-:W-:Y:S05]  /*5fd0*/  CALL.REL.NOINC `($__internal_257_$__cuda_sm3x_div_rn_noftz_f32_slowpath) ;  /* 0x0000002c00b47944 */ /* 0x000fea0003c00000 */
[----:B------:R-:W-:-:S07]  /*5fe0*/  MOV R41, R11 ;  /* 0x0000000b00297202 */ /* 0x000fce0000000f00 */
.L_x_16205:
[----:B------:R-:W-:Y:S05]  /*5ff0*/  BSYNC.RECONVERGENT B3 ;  /* 0x0000000000037941 */ /* 0x000fea0003800200 */
.L_x_16204:
        /* <DEDUP_REMOVED lines=12> */
[----:B------:R-:W-:Y:S05]  /*60c0*/  CALL.REL.NOINC `($__internal_257_$__cuda_sm3x_div_rn_noftz_f32_slowpath) ;  /* 0x0000002c00787944 */ /* 0x000fea0003c00000 */
[----:B------:R-:W-:-:S07]  /*60d0*/  MOV R8, R11 ;  /* 0x0000000b00087202 */ /* 0x000fce0000000f00 */
.L_x_16207:
[----:B------:R-:W-:Y:S05]  /*60e0*/  BSYNC.RECONVERGENT B3 ;  /* 0x0000000000037941 */ /* 0x000fea0003800200 */
.L_x_16206:
        /* <DEDUP_REMOVED lines=12> */
[----:B------:R-:W-:Y:S05]  /*61b0*/  CALL.REL.NOINC `($__internal_257_$__cuda_sm3x_div_rn_noftz_f32_slowpath) ;  /* 0x0000002c003c7944 */ /* 0x000fea0003c00000 */
[----:B------:R-:W-:-:S07]  /*61c0*/  IMAD.MOV.U32 R9, RZ, RZ, R11 ;  /* 0x000000ffff097224 */ /* 0x000fce00078e000b */
.L_x_16209:
[----:B------:R-:W-:Y:S05]  /*61d0*/  BSYNC.RECONVERGENT B3 ;  /* 0x0000000000037941 */ /* 0x000fea0003800200 */
.L_x_16208:
        /* <DEDUP_REMOVED lines=13> */
[----:B------:R-:W-:-:S07]  /*62b0*/  MOV R6, R11 ;  /* 0x0000000b00067202 */ /* 0x000fce0000000f00 */
.L_x_16211:
[----:B------:R-:W-:Y:S05]  /*62c0*/  BSYNC.RECONVERGENT B3 ;  /* 0x0000000000037941 */ /* 0x000fea0003800200 */
.L_x_16210:
        /* <DEDUP_REMOVED lines=12> */
[----:B------:R-:W-:Y:S05]  /*6390*/  CALL.REL.NOINC `($__internal_257_$__cuda_sm3x_div_rn_noftz_f32_slowpath) ;  /* 0x0000002800c47944 */ /* 0x000fea0003c00000 */
[----:B------:R-:W-:-:S07]  /*63a0*/  MOV R7, R11 ;  /* 0x0000000b00077202 */ /* 0x000fce0000000f00 */
.L_x_16213:
[----:B------:R-:W-:Y:S05]  /*63b0*/  BSYNC.RECONVERGENT B3 ;  /* 0x0000000000037941 */ /* 0x000fea0003800200 */
.L_x_16212:
        /* <DEDUP_REMOVED lines=14> */
.L_x_16215:
[----:B------:R-:W-:Y:S05]  /*64a0*/  BSYNC.RECONVERGENT B3 ;  /* 0x0000000000037941 */ /* 0x000fea0003800200 */
.L_x_16214:
        /* <DEDUP_REMOVED lines=14> */
.L_x_16217:
[----:B------:R-:W-:Y:S05]  /*6590*/  BSYNC.RECONVERGENT B3 ;  /* 0x0000000000037941 */ /* 0x000fea0003800200 */
.L_x_16216:
        /* <DEDUP_REMOVED lines=14> */
.L_x_16219:
[----:B------:R-:W-:Y:S05]  /*6680*/  BSYNC.RECONVERGENT B3 ;  /* 0x0000000000037941 */ /* 0x000fea0003800200 */
.L_x_16218:
        /* <DEDUP_REMOVED lines=14> */
.L_x_16221:
[----:B------:R-:W-:Y:S05]  /*6770*/  BSYNC.RECONVERGENT B3 ;  /* 0x0000000000037941 */ /* 0x000fea0003800200 */
.L_x_16220:
        /* <DEDUP_REMOVED lines=14> */
.L_x_16223:
[----:B------:R-:W-:Y:S05]  /*6860*/  BSYNC.RECONVERGENT B3 ;  /* 0x0000000000037941 */ /* 0x000fea0003800200 */
.L_x_16222:
        /* <DEDUP_REMOVED lines=14> */
.L_x_16225:
[----:B------:R-:W-:Y:S05]  /*6950*/  BSYNC.RECONVERGENT B3 ;  /* 0x0000000000037941 */ /* 0x000fea0003800200 */
.L_x_16224:
        /* <DEDUP_REMOVED lines=14> */
.L_x_16227:
[----:B------:R-:W-:Y:S05]  /*6a40*/  BSYNC.RECONVERGENT B3 ;  /* 0x0000000000037941 */ /* 0x000fea0003800200 */
.L_x_16226:
        /* <DEDUP_REMOVED lines=14> */
.L_x_16229:
[----:B------:R-:W-:Y:S05]  /*6b30*/  BSYNC.RECONVERGENT B3 ;  /* 0x0000000000037941 */ /* 0x000fea0003800200 */
.L_x_16228:
        /* <DEDUP_REMOVED lines=14> */
.L_x_16231:
[----:B------:R-:W-:Y:S05]  /*6c20*/  BSYNC.RECONVERGENT B3 ;  /* 0x0000000000037941 */ /* 0x000fea0003800200 */
.L_x_16230:
        /* <DEDUP_REMOVED lines=13> */
.L_x_16233:
[----:B------:R-:W-:Y:S05]  /*6d00*/  BSYNC.RECONVERGENT B3 ;  /* 0x0000000000037941 */ /* 0x000fea0003800200 */
.L_x_16232:
        /* <DEDUP_REMOVED lines=16> */
[----:B------:R-:W-:Y:S02]  /*6e10*/  IADD3.X R34, PT, PT, RZ, R0, RZ, P1, !PT ;  /* 0x00000000ff227210 */ /* 0x000fe40000ffe4ff */
[C---:B------:R-:W-:Y:S01]  /*6e20*/  SHF.L.U32 R12, R13.reuse, 0x2, RZ ;  /* 0x000000020d0c7819 */ /* 0x040fe200000006ff */
[----:B------:R-:W-:Y:S01]  /*6e30*/  IMAD.X R30, RZ, RZ, R0, P0 ;  /* 0x000000ffff1e7224 */ /* 0x000fe200000e0600 */
[----:B------:R-:W-:Y:S02]  /*6e40*/  R2UR UR12, R36 ;  /* 0x00000000240c72ca */ /* 0x000fe400000e0000 */
[----:B------:R-:W-:Y:S02]  /*6e50*/  LOP3.LUT R12, R12, 0xfffffff8, RZ, 0xc0, !PT ;  /* 0xfffffff80c0c7812 */ /* 0x000fe400078ec0ff */
[----:B------:R-:W-:Y:S02]  /*6e60*/  SHF.L.U64.HI R13, R13, 0x2, R30 ;  /* 0x000000020d0d7819 */ /* 0x000fe4000001021e */
[----:B------:R-:W-:-:S02]  /*6e70*/  IADD3 R12, P0, PT, R12, UR36, RZ ;  /* 0x000000240c0c7c10 */ /* 0x000fc4000ff1e0ff */
[C---:B------:R-:W-:Y:S02]  /*6e80*/  IADD3 R30, P1, PT, R26.reuse, 0xc0, RZ ;  /* 0x000000c01a1e7810 */ /* 0x040fe40007f3e0ff */
[----:B------:R-:W-:Y:S02]  /*6e90*/  IADD3.X R13, PT, PT, R13, UR37, RZ, P0, !PT ;  /* 0x000000250d0d7c10 */ /* 0x000fe400087fe4ff */
[----:B------:R-:W-:Y:S02]  /*6ea0*/  IADD3 R31, P0, PT, R26, 0x80, RZ ;  /* 0x000000801a1f7810 */ /* 0x000fe40007f1e0ff */
[-C--:B------:R-:W-:Y:S01]  /*6eb0*/  IADD3.X R27, PT, PT, RZ, R0.reuse, RZ, P1, !PT ;  /* 0x00000000ff1b7210 */ /* 0x080fe20000ffe4ff */
[----:B------:R0:W-:Y:S01]  /*6ec0*/  STG.E.64 desc[UR4][R12.64], R14 ;  /* 0x0000000e0c007986 */ /* 0x0001e2000c101b04 */
[----:B------:R-:W-:Y:S02]  /*6ed0*/  IADD3.X R32, PT, PT, RZ, R0, RZ, P0, !PT ;  /* 0x00000000ff207210 */ /* 0x000fe400007fe4ff */
[----:B------:R-:W-:-:S02]  /*6ee0*/  LEA.HI R33, P0, R34, R33, RZ, 0x1 ;  /* 0x0000002122217211 */ /* 0x000fc400078108ff */
[----:B------:R-:W-:Y:S02]  /*6ef0*/  LEA.HI R31, P1, R32, R31, RZ, 0x1 ;  /* 0x0000001f201f7211 */ /* 0x000fe400078308ff */
[----:B------:R-:W-:Y:S01]  /*6f00*/  R2UR UR13, R37 ;  /* 0x00000000250d72ca */ /* 0x000fe200000e0000 */
[----:B------:R-:W-:Y:S01]  /*6f10*/  IMAD.X R34, RZ, RZ, R34, P0 ;  /* 0x000000ffff227224 */ /* 0x000fe200000e0622 */
[----:B------:R-:W-:Y:S02]  /*6f20*/  IADD3.X R32, PT, PT, RZ, R32, RZ, P1, !PT ;  /* 0x00000020ff207210 */ /* 0x000fe40000ffe4ff */
[----:B------:R-:W-:Y:S01]  /*6f30*/  LEA.HI R30, P0, R27, R30, RZ, 0x1 ;  /* 0x0000001e1b1e7211 */ /* 0x000fe200078108ff */
[C---:B0-----:R-:W-:Y:S01]  /*6f40*/  IMAD.SHL.U32 R14, R31.reuse, 0x4, RZ ;  /* 0x000000041f0e7824 */ /* 0x041fe200078e00ff */
[----:B------:R-:W-:Y:S02]  /*6f50*/  SHF.L.U64.HI R15, R31, 0x2, R32 ;  /* 0x000000021f0f7819 */ /* 0x000fe40000010220 */
[----:B------:R-:W-:-:S02]  /*6f60*/  SHF.L.U32 R12, R33, 0x2, RZ ;  /* 0x00000002210c7819 */ /* 0x000fc400000006ff */
[----:B------:R-:W-:Y:S02]  /*6f70*/  LOP3.LUT R14, R14, 0xfffffff8, RZ, 0xc0, !PT ;  /* 0xfffffff80e0e7812 */ /* 0x000fe400078ec0ff */
[----:B------:R-:W-:Y:S02]  /*6f80*/  IADD3.X R27, PT, PT, RZ, R27, RZ, P0, !PT ;  /* 0x0000001bff1b7210 */ /* 0x000fe400007fe4ff */
[----:B------:R-:W-:Y:S02]  /*6f90*/  IADD3 R32, P2, PT, R26, 0x100, RZ ;  /* 0x000001001a207810 */ /* 0x000fe40007f5e0ff */
[----:B------:R-:W-:Y:S02]  /*6fa0*/  IADD3 R14, P1, PT, R14, UR36, RZ ;  /* 0x000000240e0e7c10 */ /* 0x000fe4000ff3e0ff */
[----:B------:R-:W-:Y:S02]  /*6fb0*/  LOP3.LUT R12, R12, 0xfffffff8, RZ, 0xc0, !PT ;  /* 0xfffffff80c0c7812 */ /* 0x000fe400078ec0ff */
[----:B------:R-:W-:-:S02]  /*6fc0*/  SHF.L.U64.HI R27, R30, 0x2, R27 ;  /* 0x000000021e1b7819 */ /* 0x000fc4000001021b */
[----:B------:R-:W-:Y:S02]  /*6fd0*/  IADD3.X R47, PT, PT, RZ, R0, RZ, P2, !PT ;  /* 0x00000000ff2f7210 */ /* 0x000fe400017fe4ff */
[----:B------:R-:W-:Y:S02]  /*6fe0*/  SHF.L.U32 R30, R30, 0x2, RZ ;  /* 0x000000021e1e7819 */ /* 0x000fe400000006ff */
[----:B------:R-:W-:Y:S02]  /*6ff0*/  IADD3.X R15, PT, PT, R15, UR37, RZ, P1, !PT ;  /* 0x000000250f0f7c10 */ /* 0x000fe40008ffe4ff */
[----:B------:R-:W-:Y:S02]  /*7000*/  SHF.L.U64.HI R13, R33, 0x2, R34 ;  /* 0x00000002210d7819 */ /* 0x000fe40000010222 */
[----:B------:R-:W-:Y:S02]  /*7010*/  IADD3 R12, P0, PT, R12, UR36, RZ ;  /* 0x000000240c0c7c10 */ /* 0x000fe4000ff1e0ff */
[----:B------:R-:W-:-:S02]  /*7020*/  LEA.HI R32, P1, R47, R32, RZ, 0x1 ;  /* 0x000000202f207211 */ /* 0x000fc400078308ff */
[----:B------:R-:W-:Y:S02]  /*7030*/  LOP3.LUT R30, R30, 0xfffffff8, RZ, 0xc0, !PT ;  /* 0xfffffff81e1e7812 */ /* 0x000fe400078ec0ff */
[----:B------:R-:W-:Y:S02]  /*7040*/  IADD3.X R13, PT, PT, R13, UR37, RZ, P0, !PT ;  /* 0x000000250d0d7c10 */ /* 0x000fe400087fe4ff */
[----:B------:R-:W-:Y:S02]  /*7050*/  IADD3.X R47, PT, PT, RZ, R47, RZ, P1, !PT ;  /* 0x0000002fff2f7210 */ /* 0x000fe40000ffe4ff */
[----:B------:R-:W-:Y:S01]  /*7060*/  IADD3 R30, P0, PT, R30, UR36, RZ ;  /* 0x000000241e1e7c10 */ /* 0x000fe2000ff1e0ff */
[----:B------:R0:W-:Y:S01]  /*7070*/  STG.E.64 desc[UR4][R12.64], R38 ;  /* 0x000000260c007986 */ /* 0x0001e2000c101b04 */
[C---:B------:R-:W-:Y:S01]  /*7080*/  SHF.L.U64.HI R47, R32.reuse, 0x2, R47 ;  /* 0x00000002202f7819 */ /* 0x040fe2000001022f */
[----:B------:R-:W-:Y:S01]  /*7090*/  IMAD.SHL.U32 R32, R32, 0x4, RZ ;  /* 0x0000000420207824 */ /* 0x000fe200078e00ff */
[----:B------:R-:W-:Y:S01]  /*70a0*/  IADD3.X R31, PT, PT, R27, UR37, RZ, P0, !PT ;  /* 0x000000251b1f7c10 */ /* 0x000fe200087fe4ff */
[----:B------:R1:W-:Y:S01]  /*70b0*/  STG.E.64 desc[UR6][R14.64], R24 ;  /* 0x000000180e007986 */ /* 0x0003e2000c101b06 */
[----:B------:R-:W-:-:S02]  /*70c0*/  IADD3 R34, P1, PT, R26, 0x180, RZ ;  /* 0x000001801a227810 */ /* 0x000fc40007f3e0ff */
[C---:B------:R-:W-:Y:S01]  /*70d0*/  IADD3 R35, P0, PT, R26.reuse, 0x140, RZ ;  /* 0x000001401a237810 */ /* 0x040fe20007f1e0ff */
[----:B------:R2:W-:Y:S01]  /*70e0*/  STG.E.64 desc[UR8][R30.64], R22 ;  /* 0x000000161e007986 */ /* 0x0005e2000c101b08 */
[C---:B------:R-:W-:Y:S02]  /*70f0*/  IADD3 R33, P6, PT, R26.reuse, 0x1c0, RZ ;  /* 0x000001c01a217810 */ /* 0x040fe40007fde0ff */
[-C--:B------:R-:W-:Y:S02]  /*7100*/  IADD3.X R46, PT, PT, RZ, R0.reuse, RZ, P0, !PT ;  /* 0x00000000ff2e7210 */ /* 0x080fe400007fe4ff */
[----:B------:R-:W-:Y:S02]  /*7110*/  IADD3 R27, P5, PT, R26, 0x200, RZ ;  /* 0x000002001a1b7810 */ /* 0x000fe40007fbe0ff */
[----:B0-----:R-:W-:Y:S02]  /*7120*/  IADD3.X R13, PT, PT, RZ, R0, RZ, P1, !PT ;  /* 0x00000000ff0d7210 */ /* 0x001fe40000ffe4ff */
[----:B------:R-:W-:-:S02]  /*7130*/  LOP3.LUT R12, R32, 0xfffffff8, RZ, 0xc0, !PT ;  /* 0xfffffff8200c7812 */ /* 0x000fc400078ec0ff */
[----:B------:R-:W-:Y:S02]  /*7140*/  LEA.HI R35, P1, R46, R35, RZ, 0x1 ;  /* 0x000000232e237211 */ /* 0x000fe400078308ff */
[----:B-1----:R-:W-:Y:S02]  /*7150*/  IADD3 R24, P2, PT, R12, UR36, RZ ;  /* 0x000000240c187c10 */ /* 0x002fe4000ff5e0ff */
[----:B--2---:R-:W-:Y:S02]  /*7160*/  LEA.HI R31, P0, R13, R34, RZ, 0x1 ;  /* 0x000000220d1f7211 */ /* 0x004fe400078108ff */
        /* <DEDUP_REMOVED lines=14> */
[----:B------:R-:W-:Y:S01]  /*7250*/  LEA.HI R30, P4, R26, R27, RZ, 0x1 ;  /* 0x0000001b1a1e7211 */ /* 0x000fe200078908ff */
[----:B------:R-:W-:Y:S01]  /*7260*/  IMAD.X R34, RZ, RZ, R34, P5 ;  /* 0x000000ffff227224 */ /* 0x000fe200028e0622 */
[----:B0-----:R-:W-:Y:S02]  /*7270*/  SHF.L.U32 R20, R35, 0x2, RZ ;  /* 0x0000000223147819 */ /* 0x001fe400000006ff */
[----:B------:R-:W-:-:S02]  /*7280*/  LEA.HI R32, P5, R23, R32, RZ, 0x1 ;  /* 0x0000002017207211 */ /* 0x000fc400078b08ff */
[C---:B------:R-:W-:Y:S02]  /*7290*/  SHF.L.U64.HI R25, R31.reuse, 0x2, R38 ;  /* 0x000000021f197819 */ /* 0x040fe40000010226 */
[----:B------:R-:W-:Y:S02]  /*72a0*/  SHF.L.U32 R24, R31, 0x2, RZ ;  /* 0x000000021f187819 */ /* 0x000fe400000006ff */
[----:B------:R-:W-:Y:S01]  /*72b0*/  IADD3.X R31, PT, PT, RZ, R26, RZ, P4, !PT ;  /* 0x0000001aff1f7210 */ /* 0x000fe200027fe4ff */
[----:B------:R-:W-:Y:S01]  /*72c0*/  IMAD.SHL.U32 R26, R33, 0x4, RZ ;  /* 0x00000004211a7824 */ /* 0x000fe200078e00ff */
[----:B------:R-:W-:Y:S02]  /*72d0*/  LOP3.LUT R20, R20, 0xfffffff8, RZ, 0xc0, !PT ;  /* 0xfffffff814147812 */ /* 0x000fe400078ec0ff */
[----:B------:R-:W-:Y:S02]  /*72e0*/  IADD3.X R23, PT, PT, RZ, R23, RZ, P5, !PT ;  /* 0x00000017ff177210 */ /* 0x000fe40002ffe4ff */
[----:B------:R-:W-:-:S02]  /*72f0*/  SHF.L.U64.HI R21, R35, 0x2, R46 ;  /* 0x0000000223157819 */ /* 0x000fc4000001022e */
[----:B------:R-:W-:Y:S02]  /*7300*/  SHF.L.U64.HI R31, R30, 0x2, R31 ;  /* 0x000000021e1f7819 */ /* 0x000fe4000001021f */
[----:B------:R-:W-:Y:S02]  /*7310*/  LOP3.LUT R24, R24, 0xfffffff8, RZ, 0xc0, !PT ;  /* 0xfffffff818187812 */ /* 0x000fe400078ec0ff */
[----:B------:R-:W-:Y:S02]  /*7320*/  IADD3 R20, P4, PT, R20, UR36, RZ ;  /* 0x0000002414147c10 */ /* 0x000fe4000ff9e0ff */
[----:B------:R-:W-:Y:S02]  /*7330*/  SHF.L.U32 R30, R30, 0x2, RZ ;  /* 0x000000021e1e7819 */ /* 0x000fe400000006ff */
[----:B------:R-:W-:Y:S02]  /*7340*/  SHF.L.U64.HI R23, R32, 0x2, R23 ;  /* 0x0000000220177819 */ /* 0x000fe40000010217 */
[----:B------:R-:W-:-:S02]  /*7350*/  LOP3.LUT R26, R26, 0xfffffff8, RZ, 0xc0, !PT ;  /* 0xfffffff81a1a7812 */ /* 0x000fc400078ec0ff */
[----:B------:R-:W-:Y:S02]  /*7360*/  SHF.L.U32 R32, R32, 0x2, RZ ;  /* 0x0000000220207819 */ /* 0x000fe400000006ff */
[----:B------:R-:W-:Y:S02]  /*7370*/  IADD3 R24, P5, PT, R24, UR36, RZ ;  /* 0x0000002418187c10 */ /* 0x000fe4000ffbe0ff */
[----:B------:R-:W-:Y:S02]  /*7380*/  IADD3.X R21, PT, PT, R21, UR37, RZ, P4, !PT ;  /* 0x0000002515157c10 */ /* 0x000fe4000a7fe4ff */
[----:B------:R-:W-:Y:S02]  /*7390*/  SHF.L.U64.HI R27, R33, 0x2, R34 ;  /* 0x00000002211b7819 */ /* 0x000fe40000010222 */
[----:B------:R-:W-:Y:S01]  /*73a0*/  LOP3.LUT R30, R30, 0xfffffff8, RZ, 0xc0, !PT ;  /* 0xfffffff81e1e7812 */ /* 0x000fe200078ec0ff */
[----:B------:R0:W-:Y:S01]  /*73b0*/  STG.E.64 desc[UR4][R20.64], R18 ;  /* 0x0000001214007986 */ /* 0x0001e2000c101b04 */
[----:B------:R-:W-:-:S02]  /*73c0*/  IADD3 R26, P4, PT, R26, UR36, RZ ;  /* 0x000000241a1a7c10 */ /* 0x000fc4000ff9e0ff */
[----:B------:R-:W-:Y:S02]  /*73d0*/  LOP3.LUT R32, R32, 0xfffffff8, RZ, 0xc0, !PT ;  /* 0xfffffff820207812 */ /* 0x000fe400078ec0ff */
[----:B------:R-:W-:Y:S02]  /*73e0*/  IADD3.X R25, PT, PT, R25, UR37, RZ, P5, !PT ;  /* 0x0000002519197c10 */ /* 0x000fe4000affe4ff */
[----:B------:R-:W-:Y:S02]  /*73f0*/  IADD3 R30, P5, PT, R30, UR36, RZ ;  /* 0x000000241e1e7c10 */ /* 0x000fe4000ffbe0ff */
[----:B------:R-:W-:Y:S01]  /*7400*/  IADD3.X R27, PT, PT, R27, UR37, RZ, P4, !PT ;  /* 0x000000251b1b7c10 */ /* 0x000fe2000a7fe4ff */
[----:B------:R1:W-:Y:S01]  /*7410*/  STG.E.64 desc[UR6][R24.64], R16 ;  /* 0x0000001018007986 */ /* 0x0003e2000c101b06 */
[----:B------:R-:W-:Y:S02]  /*7420*/  IADD3 R32, P4, PT, R32, UR36, RZ ;  /* 0x0000002420207c10 */ /* 0x000fe4000ff9e0ff */
[----:B------:R-:W-:Y:S01]  /*7430*/  IADD3.X R31, PT, PT, R31, UR37, RZ, P5, !PT ;  /* 0x000000251f1f7c10 */ /* 0x000fe2000affe4ff */
[----:B0-----:R-:W-:Y:S01]  /*7440*/  IMAD.X R21, RZ, RZ, R0, P3 ;  /* 0x000000ffff157224 */ /* 0x001fe200018e0600 */
[----:B------:R-:W-:Y:S01]  /*7450*/  IADD3.X R33, PT, PT, R23, UR37, RZ, P4, !PT ;  /* 0x0000002517217c10 */ /* 0x000fe2000a7fe4ff */
[----:B------:R-:W-:Y:S01]  /*7460*/  STG.E.64 desc[UR8][R26.64], R40 ;  /* 0x000000281a007986 */ /* 0x000fe2000c101b08 */
[----:B------:R-:W-:-:S03]  /*7470*/  IADD3.X R19, PT, PT, RZ, R0, RZ, P1, !PT ;  /* 0x00000000ff137210 */ /* 0x000fc60000ffe4ff */
[----:B------:R0:W-:Y:S01]  /*7480*/  STG.E.64 desc[UR10][R30.64], R8 ;  /* 0x000000081e007986 */ /* 0x0001e2000c101b0a */
[----:B-1----:R-:W-:-:S03]  /*7490*/  IADD3.X R17, PT, PT, RZ, R0, RZ, P0, !PT ;  /* 0x00000000ff117210 */ /* 0x002fc600007fe4ff */
[----:B------:R1:W-:Y:S01]  /*74a0*/  STG.E.64 desc[UR12][R32.64], R6 ;  /* 0x0000000620007986 */ /* 0x0003e2000c101b0c */
[----:B------:R-:W-:Y:S01]  /*74b0*/  IADD3.X R16, PT, PT, RZ, R0, RZ, P2, !PT ;  /* 0x00000000ff107210 */ /* 0x000fe200017fe4ff */
[----:B------:R-:W-:Y:S01]  /*74c0*/  IMAD.X R0, RZ, RZ, R0, P6 ;  /* 0x000000ffff007224 */ /* 0x000fe200030e0600 */
[----:B------:R-:W-:Y:S02]  /*74d0*/  LEA.HI R22, P0, R21, R22, RZ, 0x1 ;  /* 0x0000001615167211 */ /* 0x000fe400078108ff */
[----:B------:R-:W-:Y:S02]  /*74e0*/  LEA.HI R15, P1, R16, R15, RZ, 0x1 ;  /* 0x0000000f100f7211 */ /* 0x000fe400078308ff */
[----:B------:R-:W-:Y:S02]  /*74f0*/  LEA.HI R14, P2, R19, R14, RZ, 0x1 ;  /* 0x0000000e130e7211 */ /* 0x000fe400078508ff */
[----:B0-----:R-:W-:Y:S02]  /*7500*/  SHF.L.U32 R8, R15, 0x2, RZ ;  /* 0x000000020f087819 */ /* 0x001fe400000006ff */
[----:B------:R-:W-:-:S02]  /*7510*/  LEA.HI R13, P3, R0, R13, RZ, 0x1 ;  /* 0x0000000d000d7211 */ /* 0x000fc400078708ff */
[----:B------:R-:W-:Y:S02]  /*7520*/  LOP3.LUT R8, R8, 0xfffffff8, RZ, 0xc0, !PT ;  /* 0xfffffff808087812 */ /* 0x000fe400078ec0ff */
[----:B-1----:R-:W-:Y:S01]  /*7530*/  IADD3.X R7, PT, PT, RZ, R21, RZ, P0, !PT ;  /* 0x00000015ff077210 */ /* 0x002fe200007fe4ff */
[----:B------:R-:W-:Y:S01]  /*7540*/  IMAD.X R0, RZ, RZ, R0, P3 ;  /* 0x000000ffff007224 */ /* 0x000fe200018e0600 */
[----:B------:R-:W-:Y:S02]  /*7550*/  IADD3.X R6, PT, PT, RZ, R16, RZ, P1, !PT ;  /* 0x00000010ff067210 */ /* 0x000fe40000ffe4ff */
[C---:B------:R-:W-:Y:S01]  /*7560*/  SHF.L.U64.HI R18, R22.reuse, 0x2, R7 ;  /* 0x0000000216127819 */ /* 0x040fe20000010207 */
[----:B------:R-:W-:Y:S01]  /*7570*/  IMAD.X R7, RZ, RZ, R19, P2 ;  /* 0x000000ffff077224 */ /* 0x000fe200010e0613 */
[----:B------:R-:W-:Y:S02]  /*7580*/  LEA.HI R12, P0, R17, R12, RZ, 0x1 ;  /* 0x0000000c110c7211 */ /* 0x000fe400078108ff */
[----:B------:R-:W-:-:S02]  /*7590*/  SHF.L.U32 R16, R22, 0x2, RZ ;  /* 0x0000000216107819 */ /* 0x000fc400000006ff */
[----:B------:R-:W-:Y:S02]  /*75a0*/  SHF.L.U64.HI R9, R15, 0x2, R6 ;  /* 0x000000020f097819 */ /* 0x000fe40000010206 */
[----:B------:R-:W-:Y:S02]  /*75b0*/  IADD3.X R15, PT, PT, RZ, R17, RZ, P0, !PT ;  /* 0x00000011ff0f7210 */ /* 0x000fe400007fe4ff */
[C---:B------:R-:W-:Y:S02]  /*75c0*/  SHF.L.U64.HI R17, R14.reuse, 0x2, R7 ;  /* 0x000000020e117819 */ /* 0x040fe40000010207 */
[----:B------:R-:W-:Y:S02]  /*75d0*/  SHF.L.U32 R6, R14, 0x2, RZ ;  /* 0x000000020e067819 */ /* 0x000fe400000006ff */
[----:B------:R-:W-:Y:S02]  /*75e0*/  LOP3.LUT R7, R16, 0xfffffff8, RZ, 0xc0, !PT ;  /* 0xfffffff810077812 */ /* 0x000fe400078ec0ff */
[----:B------:R-:W-:-:S02]  /*75f0*/  SHF.L.U64.HI R15, R12, 0x2, R15 ;  /* 0x000000020c0f7819 */ /* 0x000fc4000001020f */
[----:B------:R-:W-:Y:S02]  /*7600*/  SHF.L.U32 R14, R12, 0x2, RZ ;  /* 0x000000020c0e7819 */ /* 0x000fe400000006ff */
[----:B------:R-:W-:Y:S02]  /*7610*/  LOP3.LUT R12, R6, 0xfffffff8, RZ, 0xc0, !PT ;  /* 0xfffffff8060c7812 */ /* 0x000fe400078ec0ff */
[----:B------:R-:W-:Y:S02]  /*7620*/  IADD3 R6, P0, PT, R7, UR36, RZ ;  /* 0x0000002407067c10 */ /* 0x000fe4000ff1e0ff */
[----:B------:R-:W-:Y:S02]  /*7630*/  SHF.L.U64.HI R0, R13, 0x2, R0 ;  /* 0x000000020d007819 */ /* 0x000fe40000010200 */
[----:B------:R-:W-:Y:S02]  /*7640*/  IADD3.X R7, PT, PT, R18, UR37, RZ, P0, !PT ;  /* 0x0000002512077c10 */ /* 0x000fe400087fe4ff */
[----:B------:R-:W-:-:S02]  /*7650*/  IADD3 R12, P0, PT, R12, UR36, RZ ;  /* 0x000000240c0c7c10 */ /* 0x000fc4000ff1e0ff */
[----:B------:R-:W-:Y:S01]  /*7660*/  SHF.L.U32 R16, R13, 0x2, RZ ;  /* 0x000000020d107819 */ /* 0x000fe200000006ff */
[----:B------:R0:W-:Y:S01]  /*7670*/  STG.E.64 desc[UR4][R6.64], R28 ;  /* 0x0000001c06007986 */ /* 0x0001e2000c101b04 */
[----:B------:R-:W-:Y:S02]  /*7680*/  IADD3.X R13, PT, PT, R17, UR37, RZ, P0, !PT ;  /* 0x00000025110d7c10 */ /* 0x000fe400087fe4ff */
[----:B------:R-:W-:Y:S02]  /*7690*/  IADD3 R45, P0, PT, R44, R45, RZ ;  /* 0x0000002d2c2d7210 */ /* 0x000fe40007f1e0ff */
[----:B------:R-:W-:Y:S02]  /*76a0*/  LOP3.LUT R14, R14, 0xfffffff8, RZ, 0xc0, !PT ;  /* 0xfffffff80e0e7812 */ /* 0x000fe400078ec0ff */
[----:B------:R-:W-:Y:S02]  /*76b0*/  LEA.HI.X.SX32 R43, R44, R43, 0x1, P0 ;  /* 0x0000002b2c2b7211 */ /* 0x000fe400000f0eff */
[----:B------:R-:W-:-:S02]  /*76c0*/  ISETP.GE.U32.AND P0, PT, R45, UR40, PT ;  /* 0x000000282d007c0c */ /* 0x000fc4000bf06070 */
        /* <DEDUP_REMOVED lines=14> */
.L_x_16172:
[----:B------:R-:W-:Y:S05]  /*77b0*/  EXIT ;  /* 0x000000000000794d */ /* 0x000fea0003800000 */
.L_x_16173:
[----:B------:R-:W-:Y:S01]  /*77c0*/  BSSY B1, `(.L_x_16235) ;  /* 0x0000007000017945 */ /* 0x000fe20003800000 */
[----:B------:R-:W-:Y:S01]  /*77d0*/  MOV R12, 0x10 ;  /* 0x00000010000c7802 */ /* 0x000fe20000000f00 */
[----:B------:R-:W-:Y:S01]  /*77e0*/  IMAD.MOV.U32 R11, RZ, RZ, 0x1f ;  /* 0x0000001fff0b7424 */ /* 0x000fe200078e00ff */
[----:B------:R-:W-:-:S07]  /*77f0*/  MOV R15, 0xffffffff ;  /* 0xffffffff000f7802 */ /* 0x000fce0000000f00 */
[----:B------:R-:W-:Y:S05]  /*7800*/  WARPSYNC.COLLECTIVE R15, `(.L_x_16236) ;  /* 0x000000000f087348 */ /* 0x000fea0003c00000 */
[----:B------:R0:W1:Y:S02]  /*7810*/  SHFL.BFLY P6, R14, R13, R12, R11 ;  /* 0x0c00000c0d0e7389 */ /* 0x00006400000c000b */
[----:B01----:R-:W-:Y:S05]  /*7820*/  ENDCOLLECTIVE ;  /* 0x000000000000791b */ /* 0x003fea0003800000 */
.L_x_16236:
[----:B------:R-:W-:Y:S05]  /*7830*/  BSYNC B1 ;  /* 0x0000000000017941 */ /* 0x000fea0003800000 */
.L_x_16235:
[----:B------:R-:W-:Y:S01]  /*7840*/  HFMA2 R12, -RZ, RZ, 0, 4.76837158203125e-07 ;  /* 0x00000008ff0c7431 */ /* 0x000fe200000001ff */
[----:B------:R-:W-:Y:S01]  /*7850*/  FMNMX R13, R13, R14, !PT ;  /* 0x0000000e0d0d7209 */ /* 0x000fe20007800000 */
[----:B------:R-:W-:Y:S01]  /*7860*/  IMAD.MOV.U32 R15, RZ, RZ, -0x1 ;  /* 0xffffffffff0f7424 */ /* 0x000fe200078e00ff */
[----:B------:R-:W-:-:S07]  /*7870*/  MOV R11, 0x1f ;  /* 0x0000001f000b7802 */ /* 0x000fce0000000f00 */
[----:B------:R-:W-:Y:S05]  /*7880*/  WARPSYNC.COLLECTIVE R15, `(.L_x_16237) ;  /* 0x000000000f087348 */ /* 0x000fea0003c00000 */
[----:B------:R0:W1:Y:S02]  /*7890*/  SHFL.BFLY P6, R14, R13, R12, R11 ;  /* 0x0c00000c0d0e7389 */ /* 0x00006400000c000b */
[----:B01----:R-:W-:Y:S05]  /*78a0*/  ENDCOLLECTIVE ;  /* 0x000000000000791b */ /* 0x003fea0003800000 */
.L_x_16237:
[----:B------:R-:W-:Y:S01]  /*78b0*/  HFMA2 R12, -RZ, RZ, 0, 2.384185791015625e-07 ;  /* 0x00000004ff0c7431 */ /* 0x000fe200000001ff */
[----:B------:R-:W-:-:S04]  /*78c0*/  FMNMX R0, R13, R14, !PT ;  /* 0x0000000e0d007209 */ /* 0x000fc80007800000 */
[----:B------:R-:W-:-:S07]  /*78d0*/  MOV R13, R0 ;  /* 0x00000000000d7202 */ /* 0x000fce0000000f00 */
[----:B------:R-:W-:Y:S05]  /*78e0*/  WARPSYNC.COLLECTIVE R15, `(.L_x_16238) ;  /* 0x000000000f087348 */ /* 0x000fea0003c00000 */
[----:B------:R0:W1:Y:S02]  /*78f0*/  SHFL.BFLY P6, R14, R13, R12, R11 ;  /* 0x0c00000c0d0e7389 */ /* 0x00006400000c000b */
[----:B01----:R-:W-:Y:S05]  /*7900*/  ENDCOLLECTIVE ;  /* 0x000000000000791b */ /* 0x003fea0003800000 */
.L_x_16238:
[----:B------:R-:W-:Y:S01]  /*7910*/  IMAD.MOV.U32 R12, RZ, RZ, 0x2 ;  /* 0x00000002ff0c7424 */ /* 0x000fe200078e00ff */
[----:B------:R-:W-:-:S04]  /*7920*/  FMNMX R2, R0, R14, !PT ;  /* 0x0000000e00027209 */ /* 0x000fc80007800000 */
[----:B------:R-:W-:-:S07]  /*7930*/  MOV R13, R2 ;  /* 0x00000002000d7202 */ /* 0x000fce0000000f00 */
[----:B------:R-:W-:Y:S05]  /*7940*/  WARPSYNC.COLLECTIVE R15, `(.L_x_16239) ;  /* 0x000000000f087348 */ /* 0x000fea0003c00000 */
[----:B------:R0:W1:Y:S02]  /*7950*/  SHFL.BFLY P6, R14, R13, R12, R11 ;  /* 0x0c00000c0d0e7389 */ /* 0x00006400000c000b */
[----:B01----:R-:W-:Y:S05]  /*7960*/  ENDCOLLECTIVE ;  /* 0x000000000000791b */ /* 0x003fea0003800000 */
.L_x_16239:
[----:B------:R-:W-:Y:S01]  /*7970*/  HFMA2 R12, -RZ, RZ, 0, 5.9604644775390625e-08 ;  /* 0x00000001ff0c7431 */ /* 0x000fe200000001ff */
[----:B------:R-:W-:-:S04]  /*7980*/  FMNMX R3, R2, R14, !PT ;  /* 0x0000000e02037209 */ /* 0x000fc80007800000 */
[----:B------:R-:W-:-:S07]  /*7990*/  MOV R13, R3 ;  /* 0x00000003000d7202 */ /* 0x000fce0000000f00 */
[----:B------:R-:W-:Y:S05]  /*79a0*/  WARPSYNC.COLLECTIVE R15, `(.L_x_16240) ;  /* 0x000000000f087348 */ /* 0x000fea0003c00000 */
[----:B------:R0:W1:Y:S02]  /*79b0*/  SHFL.BFLY P6, R14, R13, R12, R11 ;  /* 0x0c00000c0d0e7389 */ /* 0x00006400000c000b */
[----:B01----:R-:W-:Y:S05]  /*79c0*/  ENDCOLLECTIVE ;  /* 0x000000000000791b */ /* 0x003fea0003800000 */
.L_x_16240:
[----:B------:R-:W-:Y:S01]  /*79d0*/  MOV R11, 0x3bbb989d ;  /* 0x3bbb989d000b7802 */ /* 0x000fe20000000f00 */
[----:B------:R-:W-:Y:S01]  /*79e0*/  IMAD.MOV.U32 R12, RZ, RZ, 0x437c0000 ;  /* 0x437c0000ff0c7424 */ /* 0x000fe200078e00ff */
[----:B------:R-:W-:-:S05]  /*79f0*/  FMNMX R7, R3, R14, !PT ;  /* 0x0000000e03077209 */ /* 0x000fca0007800000 */
[--C-:B------:R-:W-:Y:S01]  /*7a00*/  FADD R8, R8, -R7.reuse ;  /* 0x8000000708087221 */ /* 0x100fe20000000000 */
[----:B------:R-:W-:Y:S01]  /*7a10*/  FADD R6, -R7, R30 ;  /* 0x0000001e07067221 */ /* 0x000fe20000000100 */
[--C-:B------:R-:W-:Y:S01]  /*7a20*/  FADD R30, R9, -R7.reuse ;  /* 0x80000007091e7221 */ /* 0x100fe20000000000 */
[--C-:B------:R-:W-:Y:S01]  /*7a30*/  FADD R14, R4, -R7.reuse ;  /* 0x80000007040e7221 */ /* 0x100fe20000000000 */
        /* <DEDUP_REMOVED lines=44> */
[----:B------:R-:W-:-:S03]  /*7d00*/  SHF.L.U32 R15, R15, 0x17, RZ ;  /* 0x000000170f0f7819 */ /* 0x000fc600000006ff */
        /* <DEDUP_REMOVED lines=21> */
[----:B------:R-:W-:-:S02]  /*7e60*/  IMAD.SHL.U32 R13, R13, 0x800000, RZ ;  /* 0x008000000d0d7824 */ /* 0x000fc400078e00ff */
[----:B------:R-:W-:Y:S01]  /*7e70*/  FFMA.RM R3, R3, R12, 12582913 ;  /* 0x4b40000103037423 */ /* 0x000fe2000000400c */
[----:B------:R-:W0:Y:S01]  /*7e80*/  MUFU.EX2 R0, R0 ;  /* 0x0000000000007308 */ /* 0x000e220000000800 */
[C---:B------:R-:W-:Y:S02]  /*7e90*/  FFMA R9, R2.reuse, 1.4426950216293334961, -R9 ;  /* 0x3fb8aa3b02097823 */ /* 0x040fe40000000809 */
[C---:B------:R-:W-:Y:S01]  /*7ea0*/  FADD R7, R3.reuse, -12583039 ;  /* 0xcb40007f03077421 */ /* 0x040fe20000000000 */
[----:B------:R-:W-:Y:S01]  /*7eb0*/  SHF.L.U32 R3, R3, 0x17, RZ ;  /* 0x0000001703037819 */ /* 0x000fe200000006ff */
        /* <DEDUP_REMOVED lines=37> */
[----:B------:R-:W-:Y:S01]  /*8110*/  SHF.L.U32 R7, R7, 0x17, RZ ;  /* 0x0000001707077819 */ /* 0x000fe200000006ff */
[----:B------:R-:W-:Y:S02]  /*8120*/  FFMA R5, R16, 1.4426950216293334961, -R5 ;  /* 0x3fb8aa3b10057823 */ /* 0x000fe40000000805 */
[----:B------:R-:W-:Y:S02]  /*8130*/  FFMA R3, R30, 1.4426950216293334961, -R3 ;  /* 0x3fb8aa3b1e037823 */ /* 0x000fe40000000803 */
[----:B------:R-:W-:Y:S02]  /*8140*/  FFMA R5, R16, 1.925963033500011079e-08, R5 ;  /* 0x32a5706010057823 */ /* 0x000fe40000000005 */
[----:B------:R-:W-:-:S02]  /*8150*/  FFMA R3, R30, 1.925963033500011079e-08, R3 ;  /* 0x32a570601e037823 */ /* 0x000fc40000000003 */
        /* <DEDUP_REMOVED lines=43> */
[----:B------:R-:W-:-:S03]  /*8410*/  SHF.L.U32 R7, R7, 0x17, RZ ;  /* 0x0000001707077819 */ /* 0x000fc600000006ff */
        /* <DEDUP_REMOVED lines=8> */
[----:B------:R-:W-:Y:S02]  /*84a0*/  IMAD.SHL.U32 R7, R13, 0x800000, RZ ;  /* 0x008000000d077824 */ /* 0x000fe400078e00ff */
        /* <DEDUP_REMOVED lines=24> */
[----:B------:R-:W-:Y:S02]  /*8630*/  IMAD.SHL.U32 R5, R13, 0x800000, RZ ;  /* 0x008000000d057824 */ /* 0x000fe400078e00ff */
[----:B------:R-:W-:Y:S01]  /*8640*/  FFMA.SAT R13, R40, R11, 0.5 ;  /* 0x3f000000280d7423 */ /* 0x000fe2000000200b */
[----:B------:R-:W-:-:S03]  /*8650*/  FFMA.RM R15, R15, R12, 12582913 ;  /* 0x4b4000010f0f7423 */ /* 0x000fc6000000400c */
[----:B------:R-:W-:Y:S01]  /*8660*/  FFMA.RM R13, R13, R12, 12582913 ;  /* 0x4b4000010d0d7423 */ /* 0x000fe2000000400c */
[C---:B------:R-:W-:Y:S01]  /*8670*/  FADD R3, R15.reuse, -12583039 ;  /* 0xcb40007f0f037421 */ /* 0x040fe20000000000 */
[----:B------:R-:W-:Y:S01]  /*8680*/  SHF.L.U32 R4, R15, 0x17, RZ ;  /* 0x000000170f047819 */ /* 0x000fe200000006ff */
        /* <DEDUP_REMOVED lines=38> */
[----:B-1----:R-:W-:-:S03]  /*88f0*/  FMUL R32, R31, R32 ;  /* 0x000000201f207220 */ /* 0x002fc60000400000 */
[----:B------:R-:W-:Y:S01]  /*8900*/  FFMA R13, R70, 1.925963033500011079e-08, R13 ;  /* 0x32a57060460d7823 */ /* 0x000fe2000000000d */
[----:B------:R-:W-:Y:S01]  /*8910*/  SHF.L.U32 R31, R33, 0x17, RZ ;  /* 0x00000017211f7819 */ /* 0x000fe200000006ff */
[----:B------:R-:W-:-:S04]  /*8920*/  FFMA.SAT R33, R50, R11, 0.5 ;  /* 0x3f00000032217423 */ /* 0x000fc8000000200b */
[----:B------:R-:W-:Y:S01]  /*8930*/  FMUL R31, R31, R30 ;  /* 0x0000001e1f1f7220 */ /* 0x000fe20000400000 */
[----:B------:R-:W0:Y:S01]  /*8940*/  MUFU.EX2 R13, R13 ;  /* 0x0000000d000d7308 */ /* 0x000e220000000800 */
[----:B------:R-:W-:Y:S01]  /*8950*/  SHF.L.U32 R30, R35, 0x17, RZ ;  /* 0x00000017231e7819 */ /* 0x000fe200000006ff */
[-C--:B------:R-:W-:Y:S01]  /*8960*/  FFMA.SAT R35, R14, R11.reuse, 0.5 ;  /* 0x3f0000000e237423 */ /* 0x080fe2000000200b */
[----:B------:R-:W-:Y:S01]  /*8970*/  FFMA.SAT R11, R72, R11, 0.5 ;  /* 0x3f000000480b7423 */ /* 0x000fe2000000200b */
[-C--:B------:R-:W-:Y:S02]  /*8980*/  FFMA.RM R33, R33, R12.reuse, 12582913 ;  /* 0x4b40000121217423 */ /* 0x080fe4000000400c */
        /* <DEDUP_REMOVED lines=8> */
[----:B0-----:R-:W-:Y:S02]  /*8a10*/  FMUL R30, R30, R13 ;  /* 0x0000000d1e1e7220 */ /* 0x001fe40000400000 */
[----:B------:R-:W-:Y:S01]  /*8a20*/  FFMA R13, R14, 1.925963033500011079e-08, R11 ;  /* 0x32a570600e0d7823 */ /* 0x000fe2000000000b */
[C---:B------:R-:W-:Y:S01]  /*8a30*/  FADD R11, R12.reuse, -12583039 ;  /* 0xcb40007f0c0b7421 */ /* 0x040fe20000000000 */
[----:B------:R0:W1:Y:S01]  /*8a40*/  MUFU.EX2 R34, R15 ;  /* 0x0000000f00227308 */ /* 0x0000620000000800 */
[----:B------:R-:W-:Y:S02]  /*8a50*/  SHF.L.U32 R12, R12, 0x17, RZ ;  /* 0x000000170c0c7819 */ /* 0x000fe400000006ff */
[----:B------:R-:W-:-:S04]  /*8a60*/  FFMA R11, R72, 1.4426950216293334961, -R11 ;  /* 0x3fb8aa3b480b7823 */ /* 0x000fc8000000080b */
[----:B------:R-:W-:Y:S01]  /*8a70*/  FFMA R72, R72, 1.925963033500011079e-08, R11 ;  /* 0x32a5706048487823 */ /* 0x000fe2000000000b */
[----:B------:R-:W-:Y:S01]  /*8a80*/  FADD R11, RZ, R27 ;  /* 0x0000001bff0b7221 */ /* 0x000fe20000000000 */
[----:B------:R-:W2:Y:S01]  /*8a90*/  MUFU.EX2 R13, R13 ;  /* 0x0000000d000d7308 */ /* 0x000ea20000000800 */
[----:B0-----:R-:W-:Y:S02]  /*8aa0*/  MOV R15, 0xffffffff ;  /* 0xffffffff000f7802 */ /* 0x001fe40000000f00 */
[----:B------:R-:W-:-:S04]  /*8ab0*/  FADD R14, R11, R26 ;  /* 0x0000001a0b0e7221 */ /* 0x000fc80000000000 */
[----:B------:R-:W-:Y:S01]  /*8ac0*/  FADD R11, R14, R25 ;  /* 0x000000190e0b7221 */ /* 0x000fe20000000000 */
[----:B-1----:R-:W-:Y:S01]  /*8ad0*/  FMUL R35, R33, R34 ;  /* 0x0000002221237220 */ /* 0x002fe20000400000 */
[----:B------:R-:W-:Y:S01]  /*8ae0*/  SHF.L.U32 R34, R38, 0x17, RZ ;  /* 0x0000001726227819 */ /* 0x000fe200000006ff */
[----:B------:R-:W0:Y:S01]  /*8af0*/  MUFU.EX2 R33, R72 ;  /* 0x0000004800217308 */ /* 0x000e220000000800 */
[----:B------:R-:W-:-:S04]  /*8b00*/  FADD R14, R11, R24 ;  /* 0x000000180b0e7221 */ /* 0x000fc80000000000 */
[----:B------:R-:W-:Y:S01]  /*8b10*/  FADD R11, R14, R23 ;  /* 0x000000170e0b7221 */ /* 0x000fe20000000000 */
[----:B--2---:R-:W-:-:S03]  /*8b20*/  FMUL R34, R34, R13 ;  /* 0x0000000d22227220 */ /* 0x004fc60000400000 */
        /* <DEDUP_REMOVED lines=31> */
.L_x_16241:
[----:B------:R-:W-:Y:S02]  /*8d20*/  HFMA2 R12, -RZ, RZ, 0, 4.76837158203125e-07 ;  /* 0x00000008ff0c7431 */ /* 0x000fe400000001ff */
[----:B------:R-:W-:-:S05]  /*8d30*/  FADD R38, R13, R14 ;  /* 0x0000000e0d267221 */ /* 0x000fca0000000000 */
[----:B------:R-:W-:-:S07]  /*8d40*/  MOV R13, R38 ;  /* 0x00000026000d7202 */ /* 0x000fce0000000f00 */
[----:B------:R-:W-:Y:S05]  /*8d50*/  WARPSYNC.COLLECTIVE R15, `(.L_x_16242) ;  /* 0x000000000f087348 */ /* 0x000fea0003c00000 */
[----:B------:R0:W1:Y:S02]  /*8d60*/  SHFL.BFLY P6, R14, R13, R12, R11 ;  /* 0x0c00000c0d0e7389 */ /* 0x00006400000c000b */
[----:B01----:R-:W-:Y:S05]  /*8d70*/  ENDCOLLECTIVE ;  /* 0x000000000000791b */ /* 0x003fea0003800000 */
.L_x_16242:
[----:B------:R-:W-:Y:S01]  /*8d80*/  MOV R12, 0x4 ;  /* 0x00000004000c7802 */ /* 0x000fe20000000f00 */
[----:B------:R-:W-:-:S04]  /*8d90*/  FADD R39, R38, R14 ;  /* 0x0000000e26277221 */ /* 0x000fc80000000000 */
[----:B------:R-:W-:-:S07]  /*8da0*/  IMAD.MOV.U32 R13, RZ, RZ, R39 ;  /* 0x000000ffff0d7224 */ /* 0x000fce00078e0027 */
[----:B------:R-:W-:Y:S05]  /*8db0*/  WARPSYNC.COLLECTIVE R15, `(.L_x_16243) ;  /* 0x000000000f087348 */ /* 0x000fea0003c00000 */
[----:B------:R0:W1:Y:S02]  /*8dc0*/  SHFL.BFLY P6, R14, R13, R12, R11 ;  /* 0x0c00000c0d0e7389 */ /* 0x00006400000c000b */
[----:B01----:R-:W-:Y:S05]  /*8dd0*/  ENDCOLLECTIVE ;  /* 0x000000000000791b */ /* 0x003fea0003800000 */
.L_x_16243:
[----:B------:R-:W-:Y:S02]  /*8de0*/  HFMA2 R12, -RZ, RZ, 0, 1.1920928955078125e-07 ;  /* 0x00000002ff0c7431 */ /* 0x000fe400000001ff */
[----:B------:R-:W-:-:S05]  /*8df0*/  FADD R40, R39, R14 ;  /* 0x0000000e27287221 */ /* 0x000fca0000000000 */
[----:B------:R-:W-:-:S07]  /*8e00*/  MOV R13, R40 ;  /* 0x00000028000d7202 */ /* 0x000fce0000000f00 */
[----:B------:R-:W-:Y:S05]  /*8e10*/  WARPSYNC.COLLECTIVE R15, `(.L_x_16244) ;  /* 0x000000000f087348 */ /* 0x000fea0003c00000 */
[----:B------:R0:W1:Y:S02]  /*8e20*/  SHFL.BFLY P6, R14, R13, R12, R11 ;  /* 0x0c00000c0d0e7389 */ /* 0x00006400000c000b */
[----:B01----:R-:W-:Y:S05]  /*8e30*/  ENDCOLLECTIVE ;  /* 0x000000000000791b */ /* 0x003fea0003800000 */
.L_x_16244:
[----:B------:R-:W-:Y:S01]  /*8e40*/  MOV R12, 0x1 ;  /* 0x00000001000c7802 */ /* 0x000fe20000000f00 */
[----:B------:R-:W-:-:S04]  /*8e50*/  FADD R41, R40, R14 ;  /* 0x0000000e28297221 */ /* 0x000fc80000000000 */
[----:B------:R-:W-:-:S07]  /*8e60*/  IMAD.MOV.U32 R13, RZ, RZ, R41 ;  /* 0x000000ffff0d7224 */ /* 0x000fce00078e0029 */
[----:B------:R-:W-:Y:S05]  /*8e70*/  WARPSYNC.COLLECTIVE R15, `(.L_x_16245) ;  /* 0x000000000f087348 */ /* 0x000fea0003c00000 */
[----:B------:R0:W1:Y:S02]  /*8e80*/  SHFL.BFLY P6, R14, R13, R12, R11 ;  /* 0x0c00000c0d0e7389 */ /* 0x00006400000c000b */
[----:B01----:R-:W-:Y:S05]  /*8e90*/  ENDCOLLECTIVE ;  /* 0x000000000000791b */ /* 0x003fea0003800000 */
.L_x_16245:
[----:B------:R-:W-:Y:S05]  /*8ea0*/  BRA `(.L_x_16246) ;  /* 0xffffffc000947947 */ /* 0x000fea000383ffff */
        .weak           $__internal_257_$__cuda_sm3x_div_rn_noftz_f32_slowpath
        .type           $__internal_257_$__cuda_sm3x_div_rn_noftz_f32_slowpath,@function
        .size           $__internal_257_$__cuda_sm3x_div_rn_noftz_f32_slowpath,(.L_x_37634 - $__internal_257_$__cuda_sm3x_div_rn_noftz_f32_slowpath)
$__internal_257_$__cuda_sm3x_div_rn_noftz_f32_slowpath:
        /* <DEDUP_REMOVED lines=35> */
.L_x_16248:
[----:B------:R-:W-:Y:S01]  /*90e0*/  LEA R27, R46, 0xc0800000, 0x17 ;  /* 0xc08000002e1b7811 */ /* 0x000fe200078eb8ff */
[----:B------:R-:W-:Y:S03]  /*90f0*/  BSSY.RECONVERGENT B2, `(.L_x_16253) ;  /* 0x0000036000027945 */ /* 0x000fe60003800200 */
[----:B------:R-:W-:Y:S02]  /*9100*/  IADD3 R53, PT, PT, -R27, R12, RZ ;  /* 0x0000000c1b357210 */ /* 0x000fe40007ffe1ff */
[----:B------:R-:W-:Y:S02]  /*9110*/  IADD3 R27, PT, PT, R11, -0x7f, RZ ;  /* 0xffffff810b1b7810 */ /* 0x000fe40007ffe0ff */
[----:B------:R-:W0:Y:S01]  /*9120*/  MUFU.RCP R51, R53 ;  /* 0x0000003500337308 */ /* 0x000e220000001000 */
[----:B------:R-:W-:Y:S01]  /*9130*/  FADD.FTZ R54, -R53, -RZ ;  /* 0x800000ff35367221 */ /* 0x000fe20000010100 */
[C---:B------:R-:W-:Y:S01]  /*9140*/  IADD3 R46, PT, PT, R27.reuse, 0x7f, -R46 ;  /* 0x0000007f1b2e7810 */ /* 0x040fe20007ffe82e */
[----:B------:R-:W-:-:S03]  /*9150*/  IMAD R11, R27, -0x800000, R52 ;  /* 0xff8000001b0b7824 */ /* 0x000fc600078e0234 */
        /* <DEDUP_REMOVED lines=43> */
.L_x_16255:
[----:B------:R-:W-:-:S04]  /*9410*/  LOP3.LUT R11, R11, 0x80000000, RZ, 0xc0, !PT ;  /* 0x800000000b0b7812 */ /* 0x000fc800078ec0ff */
[----:B------:R-:W-:Y:S01]  /*9420*/  LOP3.LUT R11, R11, 0x7f800000, RZ, 0xfc, !PT ;  /* 0x7f8000000b0b7812 */ /* 0x000fe200078efcff */
[----:B------:R-:W-:Y:S06]  /*9430*/  BRA `(.L_x_16256) ;  /* 0x0000000000047947 */ /* 0x000fec0003800000 */
.L_x_16254:
[----:B------:R-:W-:-:S07]  /*9440*/  LEA R11, R46, R11, 0x17 ;  /* 0x0000000b2e0b7211 */ /* 0x000fce00078eb8ff */
.L_x_16256:
[----:B------:R-:W-:Y:S05]  /*9450*/  BSYNC.RECONVERGENT B2 ;  /* 0x0000000000027941 */ /* 0x000fea0003800200 */
.L_x_16253:
[----:B------:R-:W-:Y:S05]  /*9460*/  BRA `(.L_x_16257) ;  /* 0x0000000000207947 */ /* 0x000fea0003800000 */
.L_x_16252:
[----:B------:R-:W-:-:S04]  /*9470*/  LOP3.LUT R11, R12, 0x80000000, R52, 0x48, !PT ;  /* 0x800000000c0b7812 */ /* 0x000fc800078e4834 */
[----:B------:R-:W-:Y:S01]  /*9480*/  LOP3.LUT R11, R11, 0x7f800000, RZ, 0xfc, !PT ;  /* 0x7f8000000b0b7812 */ /* 0x000fe200078efcff */
[----:B------:R-:W-:Y:S06]  /*9490*/  BRA `(.L_x_16257) ;  /* 0x0000000000147947 */ /* 0x000fec0003800000 */
.L_x_16251:
[----:B------:R-:W-:Y:S01]  /*94a0*/  LOP3.LUT R11, R12, 0x80000000, R52, 0x48, !PT ;  /* 0x800000000c0b7812 */ /* 0x000fe200078e4834 */
[----:B------:R-:W-:Y:S06]  /*94b0*/  BRA `(.L_x_16257) ;  /* 0x00000000000c7947 */ /* 0x000fec0003800000 */
.L_x_16250:
[----:B------:R-:W0:Y:S01]  /*94c0*/  MUFU.RSQ R11, -QNAN ;  /* 0xffc00000000b7908 */ /* 0x000e220000001400 */
[----:B------:R-:W-:Y:S05]  /*94d0*/  BRA `(.L_x_16257) ;  /* 0x0000000000047947 */ /* 0x000fea0003800000 */
.L_x_16249:
[----:B------:R-:W-:-:S07]  /*94e0*/  FADD.FTZ R11, R27, R12 ;  /* 0x0000000c1b0b7221 */ /* 0x000fce0000010000 */
.L_x_16257:
[----:B------:R-:W-:Y:S05]  /*94f0*/  BSYNC.RECONVERGENT B1 ;  /* 0x0000000000017941 */ /* 0x000fea0003800200 */
.L_x_16247:
[----:B------:R-:W-:Y:S01]  /*9500*/  HFMA2 R13, -RZ, RZ, 0, 0 ;  /* 0x00000000ff0d7431 */ /* 0x000fe200000001ff */
[----:B------:R-:W-:-:S04]  /*9510*/  MOV R12, R50 ;  /* 0x00000032000c7202 */ /* 0x000fc80000000f00 */
[----:B0-----:R-:W-:Y:S05]  /*9520*/  RET.REL.NODEC R12 `(_Z15SoftmaxWarpImplI22BroadcastScaleMaskLoadIffbLm3EiE11DirectStoreIffEfLi2ELi30ELi32ELi1ELb0EL9Algorithm0EEvT_T0_ll) ;  /* 0xffffff680cb47950 */ /* 0x001fea0003c3ffff */
.L_x_16258:
        /* <DEDUP_REMOVED lines=13> */
.L_x_37634:


//--------------------- .text._Z15SoftmaxWarpImplI22BroadcastScaleMaskLoadIffbLm3EiE11DirectStoreIffEfLi2ELi28ELi32ELi1ELb1EL9Algorithm0EEvT_T0_ll --------------------------
	.section	.text._Z15SoftmaxWarpImplI22BroadcastScaleMaskLoadIffbLm3EiE11DirectStoreIffEfLi2ELi28ELi32ELi1ELb1EL9Algorithm0EEvT_T0_ll,"ax",@progbits
	.align	128
        .global         _Z15SoftmaxWarpImplI22BroadcastScaleMaskLoadIffbLm3EiE11DirectStoreIffEfLi2ELi28ELi32ELi1ELb1EL9Algorithm0EEvT_T0_ll
        .type           _Z15SoftmaxWarpImplI22BroadcastScaleMaskLoadIffbLm3EiE11DirectStoreIffEfLi2ELi28ELi32ELi1ELb1EL9Algorithm0EEvT_T0_ll,@function
        .size           _Z15SoftmaxWarpImplI22BroadcastScaleMaskLoadIffbLm3EiE11DirectStoreIffEfLi2ELi28ELi32ELi1ELb1EL9Algorithm0EEvT_T0_ll,(.L_x_37635 - _Z15SoftmaxWarpImplI22BroadcastScaleMaskLoadIffbLm3EiE11DirectStoreIffEfLi2ELi28ELi32ELi1ELb1EL9Algorithm0EEvT_T0_ll)
        .other          _Z15SoftmaxWarpImplI22BroadcastScaleMaskLoadIffbLm3EiE11DirectStoreIffEfLi2ELi28ELi32ELi1ELb1EL9Algorithm0EEvT_T0_ll,@"STO_CUDA_ENTRY STV_DEFAULT"
_Z15SoftmaxWarpImplI22BroadcastScaleMaskLoadIffbLm3EiE11DirectStoreIffEfLi2ELi28ELi32ELi1ELb1EL9Algorithm0EEvT_T0_ll:
.text._Z15SoftmaxWarpImplI22BroadcastScaleMaskLoadIffbLm3EiE11DirectStoreIffEfLi2ELi28ELi32ELi1ELb1EL9Algorithm0EEvT_T0_ll:
        /* <DEDUP_REMOVED lines=27> */
.L_x_16259:
        /* <DEDUP_REMOVED lines=26> */
.L_x_16374:
        /* <DEDUP_REMOVED lines=43> */
[----:B------:R0:W1:Y:S03]  /*0600*/  F2I.FTZ.U32.TRUNC.NTZ R5, R4 ;  /* 0x0000000400057305 */ /* 0x000066000021f000 */
[----:B------:R-:W-:-:S05]  /*0610*/  MOV R12, R0 ;  /* 0x00000000000c7202 */ /* 0x000fca0000000f00 */
[----:B------:R-:W-:Y:S02]  /*0620*/  @!P1 IMAD.MOV R12, RZ, RZ, -R12 ;  /* 0x000000ffff0c9224 */ /* 0x000fe400078e0a0c */
[----:B0-----:R-:W-:Y:S02]  /*0630*/  HFMA2 R4, -RZ, RZ, 0, 0 ;  /* 0x00000000ff047431 */ /* 0x001fe400000001ff */
[----:B------:R-:W-:Y:S02]  /*0640*/  @!P6 LOP3.LUT R12, RZ, R8, RZ, 0x33, !PT ;  /* 0x00000008ff0ce212 */ /* 0x000fe400078e33ff */
[----:B-1----:R-:W-:-:S03]  /*0650*/  IADD3 R0, PT, PT, RZ, -R5, RZ ;  /* 0x80000005ff007210 */ /* 0x002fc60007ffe0ff */
        /* <DEDUP_REMOVED lines=20> */
[----:B0-----:R-:W-:-:S03]  /*07a0*/  ISETP.NE.U32.AND P1, PT, R6, 0x1, PT ;  /* 0x000000010600780c */ /* 0x001fc60003f25070 */
        /* <DEDUP_REMOVED lines=37> */
.L_x_16262:
[----:B------:R-:W-:Y:S05]  /*0a00*/  BSYNC.RECONVERGENT B1 ;  /* 0x0000000000017941 */ /* 0x000fea0003800200 */
.L_x_16261:
        /* <DEDUP_REMOVED lines=103> */
.L_x_16264:
[----:B------:R-:W-:Y:S05]  /*1080*/  BSYNC.RECONVERGENT B1 ;  /* 0x0000000000017941 */ /* 0x000fea0003800200 */
.L_x_16263:
        /* <DEDUP_REMOVED lines=59> */
[----:B------:R-:W-:-:S05]  /*1440*/  ISETP.GE.AND P4, PT, R6, RZ, PT ;  /* 0x000000ff0600720c */ /* 0x000fca0003f86270 */
[----:B------:R-:W3:Y:S02]  /*1450*/  LDC.64 R6, c[0x0][0x388] ;  /* 0x0000e200ff067b82 */ /* 0x000ee40000000a00 */
        /* <DEDUP_REMOVED lines=40> */
.L_x_16266:
[----:B------:R-:W-:Y:S05]  /*16e0*/  BSYNC.RECONVERGENT B1 ;  /* 0x0000000000017941 */ /* 0x000fea0003800200 */
.L_x_16265:
        /* <DEDUP_REMOVED lines=101> */
.L_x_16268:
[----:B------:R-:W-:Y:S05]  /*1d40*/  BSYNC.RECONVERGENT B1 ;  /* 0x0000000000017941 */ /* 0x000fea0003800200 */
.L_x_16267:
        /* <DEDUP_REMOVED lines=99> */
.L_x_16270:
[----:B------:R-:W-:Y:S05]  /*2380*/  BSYNC.RECONVERGENT B1 ;  /* 0x0000000000017941 */ /* 0x000fea0003800200 */
.L_x_16269:
        /* <DEDUP_REMOVED lines=101> */
.L_x_16272:
[----:B------:R-:W-:Y:S05]  /*29e0*/  BSYNC.RECONVERGENT B1 ;  /* 0x0000000000017941 */ /* 0x000fea0003800200 */
.L_x_16271:
        /* <DEDUP_REMOVED lines=99> */
.L_x_16274:
[----:B------:R-:W-:Y:S05]  /*3020*/  BSYNC.RECONVERGENT B1 ;  /* 0x0000000000017941 */ /* 0x000fea0003800200 */
.L_x_16273:
        /* <DEDUP_REMOVED lines=103> */
.L_x_16276:
[----:B------:R-:W-:Y:S05]  /*36a0*/  BSYNC.RECONVERGENT B1 ;  /* 0x0000000000017941 */ /* 0x000fea0003800200 */
.L_x_16275:
        /* <DEDUP_REMOVED lines=30> */
[----:B------:R-:W-:Y:S02]  /*3890*/  @!P6 IADD3 R11, PT, PT, R11, -R22, RZ ;  /* 0x800000160b0be210 */ /* 0x000fe40007ffe0ff */
[----:B------:R-:W-:-:S02]  /*38a0*/  @!P6 IADD3 R6, PT, PT, R6, 0x1, RZ ;  /* 0x000000010606e810 */ /* 0x000fc40007ffe0ff */
[----:B------:R-:W-:Y:S02]  /*38b0*/  ISETP.GE.U32.AND P5, PT, R11, R22, PT ;  /* 0x000000160b00720c */ /* 0x000fe40003fa6070 */
[----:B------:R-:W-:-:S04]  /*38c0*/  LOP3.LUT R11, R0, R25, RZ, 0x3c, !PT ;  /* 0x00000019000b7212 */ /* 0x000fc800078e3cff */
[----:B------:R-:W-:Y:S01]  /*38d0*/  ISETP.GE.AND P6, PT, R11, RZ, PT ;  /* 0x000000ff0b00720c */ /* 0x000fe20003fc6270 */
[----:B-1----:R-:W-:-:S06]  /*38e0*/  VIADD R14, R12, 0xffffffe ;  /* 0x0ffffffe0c0e7836 */ /* 0x002fcc0000000000 */
[----:B------:R-:W-:Y:S02]  /*38f0*/  @P5 IADD3 R6, PT, PT, R6, 0x1, RZ ;  /* 0x0000000106065810 */ /* 0x000fe40007ffe0ff */
[----:B------:R-:W-:Y:S01]  /*3900*/  ISETP.NE.AND P5, PT, R25, RZ, PT ;  /* 0x000000ff1900720c */ /* 0x000fe20003fa5270 */
[----:B------:R1:W3:Y:S01]  /*3910*/  F2I.FTZ.U32.TRUNC.NTZ R15, R14 ;  /* 0x0000000e000f7305 */ /* 0x0002e2000021f000 */
[----:B------:R-:W-:-:S05]  /*3920*/  MOV R22, R6 ;  /* 0x0000000600167202 */ /* 0x000fca0000000f00 */
[----:B------:R-:W-:Y:S02]  /*3930*/  @!P6 IMAD.MOV R22, RZ, RZ, -R22 ;  /* 0x000000ffff16e224 */ /* 0x000fe400078e0a16 */
[----:B-1----:R-:W-:-:S04]  /*3940*/  IMAD.MOV.U32 R14, RZ, RZ, RZ ;  /* 0x000000ffff0e7224 */ /* 0x002fc800078e00ff */
[----:B------:R-:W-:Y:S02]  /*3950*/  @!P5 LOP3.LUT R22, RZ, R25, RZ, 0x33, !PT ;  /* 0x00000019ff16d212 */ /* 0x000fe400078e33ff */
[----:B---3--:R-:W-:Y:S02]  /*3960*/  IADD3 R29, PT, PT, RZ, -R15, RZ ;  /* 0x8000000fff1d7210 */ /* 0x008fe40007ffe0ff */
[----:B------:R-:W-:-:S05]  /*3970*/  IADD3 R11, PT, PT, -R22, RZ, RZ ;  /* 0x000000ff160b7210 */ /* 0x000fca0007ffe1ff */
[----:B------:R-:W-:Y:S02]  /*3980*/  IMAD R24, R25, R11, R0 ;  /* 0x0000000b19187224 */ /* 0x000fe400078e0200 */
[----:B------:R-:W-:-:S03]  /*3990*/  IMAD R11, R29, R26, RZ ;  /* 0x0000001a1d0b7224 */ /* 0x000fc600078e02ff */
[----:B------:R-:W-:Y:S01]  /*39a0*/  IABS R12, R24 ;  /* 0x00000018000c7213 */ /* 0x000fe20000000000 */
[----:B------:R-:W-:Y:S02]  /*39b0*/  IMAD.HI.U32 R6, R15, R11, R14 ;  /* 0x0000000b0f067227 */ /* 0x000fe400078e000e */
[----:B------:R-:W1:Y:S01]  /*39c0*/  LDC.64 R14, c[0x0][0x3a0] ;  /* 0x0000e800ff0e7b82 */ /* 0x000e620000000a00 */
[----:B------:R-:W-:-:S05]  /*39d0*/  MOV R11, R12 ;  /* 0x0000000c000b7202 */ /* 0x000fca0000000f00 */
        /* <DEDUP_REMOVED lines=18> */
[----:B-1----:R-:W-:Y:S01]  /*3b00*/  ISETP.NE.U32.AND P5, PT, R14, 0x1, PT ;  /* 0x000000010e00780c */ /* 0x002fe20003fa5070 */
        /* <DEDUP_REMOVED lines=31> */
.L_x_16278:
[----:B------:R-:W-:Y:S05]  /*3d00*/  BSYNC.RECONVERGENT B1 ;  /* 0x0000000000017941 */ /* 0x000fea0003800200 */
.L_x_16277:
        /* <DEDUP_REMOVED lines=45> */
[----:B0-----:R-:W-:-:S06]  /*3fe0*/  VIADD R3, R11, 0xffffffe ;  /* 0x0ffffffe0b037836 */ /* 0x001fcc0000000000 */
[----:B------:R-:W-:Y:S01]  /*3ff0*/  @P3 IADD3 R2, PT, PT, R2, 0x1, RZ ;  /* 0x0000000102023810 */ /* 0x000fe20007ffe0ff */
[----:B------:R-:W0:Y:S01]  /*4000*/  F2I.FTZ.U32.TRUNC.NTZ R3, R3 ;  /* 0x0000000300037305 */ /* 0x000e22000021f000 */
[----:B------:R-:W-:Y:S02]  /*4010*/  ISETP.NE.AND P3, PT, R39, RZ, PT ;  /* 0x000000ff2700720c */ /* 0x000fe40003f65270 */
[----:B------:R-:W-:-:S05]  /*4020*/  MOV R31, R2 ;  /* 0x00000002001f7202 */ /* 0x000fca0000000f00 */
[----:B------:R-:W-:-:S06]  /*4030*/  @!P6 IMAD.MOV R31, RZ, RZ, -R31 ;  /* 0x000000ffff1fe224 */ /* 0x000fcc00078e0a1f */
[----:B------:R-:W-:Y:S02]  /*4040*/  @!P3 LOP3.LUT R31, RZ, R39, RZ, 0x33, !PT ;  /* 0x00000027ff1fb212 */ /* 0x000fe400078e33ff */
[----:B0-----:R-:W-:Y:S02]  /*4050*/  IADD3 R2, PT, PT, RZ, -R3, RZ ;  /* 0x80000003ff027210 */ /* 0x001fe40007ffe0ff */
        /* <DEDUP_REMOVED lines=58> */
.L_x_16280:
[----:B------:R-:W-:Y:S05]  /*4400*/  BSYNC.RECONVERGENT B1 ;  /* 0x0000000000017941 */ /* 0x000fea0003800200 */
.L_x_16279:
        /* <DEDUP_REMOVED lines=97> */
.L_x_16282:
[----:B------:R-:W-:Y:S05]  /*4a20*/  BSYNC.RECONVERGENT B1 ;  /* 0x0000000000017941 */ /* 0x000fea0003800200 */
.L_x_16281:
        /* <DEDUP_REMOVED lines=14> */
[----:B------:R0:W1:Y:S02]  /*4b10*/  F2I.FTZ.U32.TRUNC.NTZ R3, R2 ;  /* 0x0000000200037305 */ /* 0x000064000021f000 */
[----:B0-----:R-:W-:Y:S02]  /*4b20*/  HFMA2 R2, -RZ, RZ, 0, 0 ;  /* 0x00000000ff027431 */ /* 0x001fe400000001ff */
[----:B-1----:R-:W-:-:S04]  /*4b30*/  IMAD.MOV R11, RZ, RZ, -R3 ;  /* 0x000000ffff0b7224 */ /* 0x002fc800078e0a03 */
[----:B------:R-:W-:-:S04]  /*4b40*/  IMAD R11, R11, R12, RZ ;  /* 0x0000000c0b0b7224 */ /* 0x000fc800078e02ff */
[----:B------:R-:W-:Y:S01]  /*4b50*/  IMAD.HI.U32 R14, R3, R11, R2 ;  /* 0x0000000b030e7227 */ /* 0x000fe200078e0002 */
[----:B------:R-:W-:-:S05]  /*4b60*/  MOV R3, R37 ;  /* 0x0000002500037202 */ /* 0x000fca0000000f00 */
[----:B------:R-:W-:-:S04]  /*4b70*/  IMAD.HI.U32 R2, R14, R3, RZ ;  /* 0x000000030e027227 */ /* 0x000fc800078e00ff */
[----:B------:R-:W-:Y:S01]  /*4b80*/  IMAD.MOV.U32 R14, RZ, RZ, R6 ;  /* 0x000000ffff0e7224 */ /* 0x000fe200078e0006 */
[----:B------:R-:W-:-:S03]  /*4b90*/  IADD3 R6, PT, PT, -R2, RZ, RZ ;  /* 0x000000ff02067210 */ /* 0x000fc60007ffe1ff */
[----:B------:R-:W0:Y:S02]  /*4ba0*/  I2F.RP R11, R14 ;  /* 0x0000000e000b7306 */ /* 0x000e240000209400 */
[----:B------:R-:W-:-:S05]  /*4bb0*/  IMAD R3, R12, R6, R3 ;  /* 0x000000060c037224 */ /* 0x000fca00078e0203 */
[----:B------:R-:W-:Y:S01]  /*4bc0*/  ISETP.GT.U32.AND P2, PT, R12, R3, PT ;  /* 0x000000030c00720c */ /* 0x000fe20003f44070 */
[----:B0-----:R-:W0:-:S12]  /*4bd0*/  MUFU.RCP R11, R11 ;  /* 0x0000000b000b7308 */ /* 0x001e180000001000 */
[-C--:B------:R-:W-:Y:S02]  /*4be0*/  @!P2 IADD3 R3, PT, PT, R3, -R12.reuse, RZ ;  /* 0x8000000c0303a210 */ /* 0x080fe40007ffe0ff */
[----:B------:R-:W-:Y:S02]  /*4bf0*/  @!P2 IADD3 R2, PT, PT, R2, 0x1, RZ ;  /* 0x000000010202a810 */ /* 0x000fe40007ffe0ff */
[----:B------:R-:W-:Y:S02]  /*4c00*/  ISETP.GE.U32.AND P1, PT, R3, R12, PT ;  /* 0x0000000c0300720c */ /* 0x000fe40003f26070 */
[----:B------:R-:W-:Y:S02]  /*4c10*/  LOP3.LUT R3, R0, R15, RZ, 0x3c, !PT ;  /* 0x0000000f00037212 */ /* 0x000fe400078e3cff */
[----:B------:R-:W-:Y:S02]  /*4c20*/  ISETP.NE.AND P2, PT, R15, RZ, PT ;  /* 0x000000ff0f00720c */ /* 0x000fe40003f45270 */
[----:B------:R-:W-:Y:S01]  /*4c30*/  ISETP.GE.AND P3, PT, R3, RZ, PT ;  /* 0x000000ff0300720c */ /* 0x000fe20003f66270 */
[----:B0-----:R-:W-:-:S06]  /*4c40*/  VIADD R3, R11, 0xffffffe ;  /* 0x0ffffffe0b037836 */ /* 0x001fcc0000000000 */
[----:B------:R-:W-:Y:S01]  /*4c50*/  @P1 IADD3 R2, PT, PT, R2, 0x1, RZ ;  /* 0x0000000102021810 */ /* 0x000fe20007ffe0ff */
[----:B------:R-:W0:Y:S04]  /*4c60*/  F2I.FTZ.U32.TRUNC.NTZ R3, R3 ;  /* 0x0000000300037305 */ /* 0x000e28000021f000 */
[----:B------:R-:W-:Y:S02]  /*4c70*/  IMAD.MOV.U32 R12, RZ, RZ, R2 ;  /* 0x000000ffff0c7224 */ /* 0x000fe400078e0002 */
[----:B------:R-:W-:-:S03]  /*4c80*/  HFMA2 R2, -RZ, RZ, 0, 0 ;  /* 0x00000000ff027431 */ /* 0x000fc600000001ff */
[----:B------:R-:W-:Y:S02]  /*4c90*/  @!P3 IADD3 R12, PT, PT, -R12, RZ, RZ ;  /* 0x000000ff0c0cb210 */ /* 0x000fe40007ffe1ff */
        /* <DEDUP_REMOVED lines=17> */
[----:B------:R-:W-:Y:S02]  /*4db0*/  LOP3.LUT R11, R44, R25, RZ, 0x3c, !PT ;  /* 0x000000192c0b7212 */ /* 0x000fe400078e3cff */
[----:B------:R-:W-:Y:S02]  /*4dc0*/  ISETP.NE.AND P2, PT, R25, RZ, PT ;  /* 0x000000ff1900720c */ /* 0x000fe40003f45270 */
[----:B------:R-:W-:-:S06]  /*4dd0*/  ISETP.GE.AND P3, PT, R11, RZ, PT ;  /* 0x000000ff0b00720c */ /* 0x000fcc0003f66270 */
[----:B------:R-:W-:Y:S01]  /*4de0*/  @P1 VIADD R6, R6, 0x1 ;  /* 0x0000000106061836 */ /* 0x000fe20000000000 */
[----:B0-----:R-:W-:-:S06]  /*4df0*/  ISETP.NE.U32.AND P1, PT, R2, 0x1, PT ;  /* 0x000000010200780c */ /* 0x001fcc0003f25070 */
[----:B------:R-:W-:Y:S02]  /*4e00*/  @!P3 IADD3 R6, PT, PT, -R6, RZ, RZ ;  /* 0x000000ff0606b210 */ /* 0x000fe40007ffe1ff */
[----:B------:R-:W-:Y:S02]  /*4e10*/  @!P2 LOP3.LUT R6, RZ, R25, RZ, 0x33, !PT ;  /* 0x00000019ff06a212 */ /* 0x000fe400078e33ff */
[----:B------:R-:W-:Y:S02]  /*4e20*/  ISETP.NE.AND.EX P3, PT, R3, RZ, PT, P1 ;  /* 0x000000ff0300720c */ /* 0x000fe40003f65310 */
[----:B-1----:R-:W-:Y:S01]  /*4e30*/  ISETP.NE.U32.AND P2, PT, R14, 0x1, PT ;  /* 0x000000010e00780c */ /* 0x002fe20003f45070 */
[----:B------:R-:W0:Y:S01]  /*4e40*/  LDC.64 R2, c[0x0][0x388] ;  /* 0x0000e200ff027b82 */ /* 0x000e220000000a00 */
[----:B------:R-:W-:Y:S02]  /*4e50*/  IADD3 R11, PT, PT, -R6, RZ, RZ ;  /* 0x000000ff060b7210 */ /* 0x000fe40007ffe1ff */
[----:B--2---:R-:W-:-:S02]  /*4e60*/  ISETP.NE.U32.AND P1, PT, R38, 0x1, PT ;  /* 0x000000012600780c */ /* 0x004fc40003f25070 */
[----:B------:R-:W-:Y:S01]  /*4e70*/  ISETP.NE.AND.EX P2, PT, R15, RZ, PT, P2 ;  /* 0x000000ff0f00720c */ /* 0x000fe20003f45320 */
        /* <DEDUP_REMOVED lines=30> */
.L_x_16284:
[----:B------:R-:W-:Y:S05]  /*5060*/  BSYNC.RECONVERGENT B1 ;  /* 0x0000000000017941 */ /* 0x000fea0003800200 */
.L_x_16283:
[----:B------:R-:W-:Y:S01]  /*5070*/  BSSY.RECONVERGENT B1, `(.L_x_16285) ;  /* 0x0000063000017945 */ /* 0x000fe20003800200 */
[----:B------:R-:W-:Y:S02]  /*5080*/  MOV R37, 0xff800000 ;  /* 0xff80000000257802 */ /* 0x000fe40000000f00 */
[----:B------:R-:W-:Y:S01]  /*5090*/  MOV R69, 0xff800000 ;  /* 0xff80000000457802 */ /* 0x000fe20000000f00 */
[----:B------:R-:W-:Y:S06]  /*50a0*/  @P4 BRA `(.L_x_16286) ;  /* 0x00000004007c4947 */ /* 0x000fec0003800000 */
        /* <DEDUP_REMOVED lines=12> */
[----:B0-----:R-:W-:Y:S01]  /*5170*/  HFMA2 R2, -RZ, RZ, 0, 0 ;  /* 0x00000000ff027431 */ /* 0x001fe200000001ff */
[----:B---3--:R-:W-:-:S05]  /*5180*/  IADD3 R15, PT, PT, RZ, -R3, RZ ;  /* 0x80000003ff0f7210 */ /* 0x008fca0007ffe0ff */
        /* <DEDUP_REMOVED lines=19> */
[----:B------:R-:W-:-:S05]  /*52c0*/  IMAD.MOV.U32 R26, RZ, RZ, R2 ;  /* 0x000000ffff1a7224 */ /* 0x000fca00078e0002 */
[----:B------:R-:W-:Y:S02]  /*52d0*/  @!P3 IADD3 R26, PT, PT, -R26, RZ, RZ ;  /* 0x000000ff1a1ab210 */ /* 0x000fe40007ffe1ff */
[----:B------:R-:W-:Y:S02]  /*52e0*/  @!P2 LOP3.LUT R26, RZ, R69, RZ, 0x33, !PT ;  /* 0x00000045ff1aa212 */ /* 0x000fe400078e33ff */
[----:B0-----:R-:W-:-:S03]  /*52f0*/  IADD3 R2, PT, PT, RZ, -R3, RZ ;  /* 0x80000003ff027210 */ /* 0x001fc60007ffe0ff */
[----:B------:R-:W-:-:S04]  /*5300*/  IMAD.MOV R11, RZ, RZ, -R26 ;  /* 0x000000ffff0b7224 */ /* 0x000fc800078e0a1a */
[----:B------:R-:W-:Y:S02]  /*5310*/  IMAD R69, R69, R11, R0 ;  /* 0x0000000b45457224 */ /* 0x000fe400078e0200 */
[----:B------:R-:W-:Y:S01]  /*5320*/  IMAD R11, R2, R15, RZ ;  /* 0x0000000f020b7224 */ /* 0x000fe200078e02ff */
[----:B------:R-:W-:Y:S02]  /*5330*/  MOV R2, RZ ;  /* 0x000000ff00027202 */ /* 0x000fe40000000f00 */
[----:B------:R-:W-:-:S03]  /*5340*/  IABS R12, R69 ;  /* 0x00000045000c7213 */ /* 0x000fc60000000000 */
[----:B------:R-:W-:-:S06]  /*5350*/  IMAD.HI.U32 R11, R3, R11, R2 ;  /* 0x0000000b030b7227 */ /* 0x000fcc00078e0002 */
        /* <DEDUP_REMOVED lines=12> */
[----:B------:R-:W-:Y:S02]  /*5420*/  @P1 IADD3 R11, PT, PT, R11, 0x1, RZ ;  /* 0x000000010b0b1810 */ /* 0x000fe40007ffe0ff */
[----:B0-----:R-:W-:-:S05]  /*5430*/  ISETP.NE.U32.AND P1, PT, R2, 0x1, PT ;  /* 0x000000010200780c */ /* 0x001fca0003f25070 */
[----:B------:R-:W-:Y:S01]  /*5440*/  @!P3 IMAD.MOV R11, RZ, RZ, -R11 ;  /* 0x000000ffff0bb224 */ /* 0x000fe200078e0a0b */
[----:B------:R-:W-:Y:S02]  /*5450*/  @!P2 LOP3.LUT R11, RZ, R44, RZ, 0x33, !PT ;  /* 0x0000002cff0ba212 */ /* 0x000fe400078e33ff */
[----:B------:R-:W-:Y:S02]  /*5460*/  ISETP.NE.AND.EX P3, PT, R3, RZ, PT, P1 ;  /* 0x000000ff0300720c */ /* 0x000fe40003f65310 */
[----:B------:R-:W-:Y:S01]  /*5470*/  IADD3 R12, PT, PT, -R11, RZ, RZ ;  /* 0x000000ff0b0c7210 */ /* 0x000fe20007ffe1ff */
[----:B------:R-:W0:Y:S01]  /*5480*/  LDC.64 R2, c[0x0][0x388] ;  /* 0x0000e200ff027b82 */ /* 0x000e220000000a00 */
[----:B-1----:R-:W-:Y:S02]  /*5490*/  ISETP.NE.U32.AND P2, PT, R14, 0x1, PT ;  /* 0x000000010e00780c */ /* 0x002fe40003f45070 */
[----:B--2---:R-:W-:Y:S01]  /*54a0*/  ISETP.NE.U32.AND P1, PT, R38, 0x1, PT ;  /* 0x000000012600780c */ /* 0x004fe20003f25070 */
[----:B------:R-:W-:Y:S01]  /*54b0*/  IMAD R12, R44, R12, R69 ;  /* 0x0000000c2c0c7224 */ /* 0x000fe200078e0245 */
[----:B------:R-:W-:-:S02]  /*54c0*/  ISETP.NE.AND.EX P2, PT, R15, RZ, PT, P2 ;  /* 0x000000ff0f00720c */ /* 0x000fc40003f45320 */
        /* <DEDUP_REMOVED lines=29> */
.L_x_16286:
[----:B------:R-:W-:Y:S05]  /*56a0*/  BSYNC.RECONVERGENT B1 ;  /* 0x0000000000017941 */ /* 0x000fea0003800200 */
.L_x_16285:
        /* <DEDUP_REMOVED lines=97> */
.L_x_16288:
[----:B------:R-:W-:Y:S05]  /*5cc0*/  BSYNC.RECONVERGENT B1 ;  /* 0x0000000000017941 */ /* 0x000fea0003800200 */
.L_x_16287:
        /* <DEDUP_REMOVED lines=27> */
[-C--:B------:R-:W-:Y:S01]  /*5e80*/  FFMA.SAT R17, R56, R11.reuse, 0.5 ;  /* 0x3f00000038117423 */ /* 0x080fe2000000200b */
[C---:B------:R-:W-:Y:S01]  /*5e90*/  FADD R58, -R39.reuse, R28 ;  /* 0x0000001c273a7221 */ /* 0x040fe20000000100 */
[----:B------:R-:W-:Y:S01]  /*5ea0*/  FADD R52, -R39, R9 ;  /* 0x0000000927347221 */ /* 0x000fe20000000100 */
[----:B------:R-:W-:Y:S01]  /*5eb0*/  FFMA R5, R62, 1.4426950216293334961, -R3 ;  /* 0x3fb8aa3b3e057823 */ /* 0x000fe20000000803 */
[-C--:B------:R-:W-:Y:S01]  /*5ec0*/  FFMA.RM R3, R7, R12.reuse, 12582913 ;  /* 0x4b40000107037423 */ /* 0x080fe2000000400c */
[-C--:B------:R-:W-:Y:S01]  /*5ed0*/  FFMA.RM R17, R17, R12.reuse, 12582913 ;  /* 0x4b40000111117423 */ /* 0x080fe2000000400c */
[-C--:B------:R-:W-:Y:S01]  /*5ee0*/  FFMA.SAT R13, R60, R11.reuse, 0.5 ;  /* 0x3f0000003c0d7423 */ /* 0x080fe2000000200b */
[----:B------:R-:W-:Y:S01]  /*5ef0*/  FFMA R62, R62, 1.925963033500011079e-08, R5 ;  /* 0x32a570603e3e7823 */ /* 0x000fe20000000005 */
[----:B------:R-:W-:Y:S01]  /*5f00*/  FADD R5, R21, -12583039 ;  /* 0xcb40007f15057421 */ /* 0x000fe20000000000 */
[----:B------:R-:W-:Y:S01]  /*5f10*/  FADD R7, R3, -12583039 ;  /* 0xcb40007f03077421 */ /* 0x000fe20000000000 */
[C---:B------:R-:W-:Y:S01]  /*5f20*/  FADD R54, -R39.reuse, R8 ;  /* 0x0000000827367221 */ /* 0x040fe20000000100 */
[C---:B------:R-:W-:Y:S01]  /*5f30*/  FADD R48, -R39.reuse, R19 ;  /* 0x0000001327307221 */ /* 0x040fe20000000100 */
[----:B------:R-:W-:Y:S01]  /*5f40*/  FFMA R5, R64, 1.4426950216293334961, -R5 ;  /* 0x3fb8aa3b40057823 */ /* 0x000fe20000000805 */
[----:B------:R-:W-:Y:S01]  /*5f50*/  FFMA R7, R66, 1.4426950216293334961, -R7 ;  /* 0x3fb8aa3b42077823 */ /* 0x000fe20000000807 */
[-C--:B------:R-:W-:Y:S01]  /*5f60*/  FFMA.SAT R19, R54, R11.reuse, 0.5 ;  /* 0x3f00000036137423 */ /* 0x080fe2000000200b */
[----:B------:R-:W-:Y:S01]  /*5f70*/  FADD R8, -R39, R23 ;  /* 0x0000001727087221 */ /* 0x000fe20000000100 */
[----:B------:R-:W-:Y:S01]  /*5f80*/  FFMA R64, R64, 1.925963033500011079e-08, R5 ;  /* 0x32a5706040407823 */ /* 0x000fe20000000005 */
[----:B------:R-:W-:Y:S01]  /*5f90*/  FFMA R66, R66, 1.925963033500011079e-08, R7 ;  /* 0x32a5706042427823 */ /* 0x000fe20000000007 */
[----:B------:R-:W-:Y:S01]  /*5fa0*/  FADD R5, R17, -12583039 ;  /* 0xcb40007f11057421 */ /* 0x000fe20000000000 */
[-C--:B------:R-:W-:Y:S01]  /*5fb0*/  FFMA.SAT R7, R58, R11.reuse, 0.5 ;  /* 0x3f0000003a077423 */ /* 0x080fe2000000200b */
[-C--:B------:R-:W-:Y:S01]  /*5fc0*/  FFMA.RM R19, R19, R12.reuse, 12582913 ;  /* 0x4b40000113137423 */ /* 0x080fe2000000400c */
[----:B------:R-:W-:Y:S01]  /*5fd0*/  FADD R30, -R39, R25 ;  /* 0x00000019271e7221 */ /* 0x000fe20000000100 */
[C---:B------:R-:W-:Y:S01]  /*5fe0*/  FFMA R9, R56.reuse, 1.4426950216293334961, -R5 ;  /* 0x3fb8aa3b38097823 */ /* 0x040fe20000000805 */
[-C--:B------:R-:W-:Y:S01]  /*5ff0*/  FFMA.RM R5, R7, R12.reuse, 12582913 ;  /* 0x4b40000107057423 */ /* 0x080fe2000000400c */
[-C--:B------:R-:W-:Y:S01]  /*6000*/  FFMA.RM R7, R13, R12.reuse, 12582913 ;  /* 0x4b4000010d077423 */ /* 0x080fe2000000400c */
[----:B------:R-:W-:Y:S01]  /*6010*/  FADD R2, -R39, R10 ;  /* 0x0000000a27027221 */ /* 0x000fe20000000100 */
[----:B------:R-:W-:Y:S01]  /*6020*/  FFMA R56, R56, 1.925963033500011079e-08, R9 ;  /* 0x32a5706038387823 */ /* 0x000fe20000000009 */
[----:B------:R-:W-:Y:S01]  /*6030*/  FADD R9, R5, -12583039 ;  /* 0xcb40007f05097421 */ /* 0x000fe20000000000 */
[----:B------:R-:W-:Y:S01]  /*6040*/  FADD R13, R7, -12583039 ;  /* 0xcb40007f070d7421 */ /* 0x000fe20000000000 */
[C---:B------:R-:W-:Y:S01]  /*6050*/  FADD R4, -R39.reuse, R16 ;  /* 0x0000001027047221 */ /* 0x040fe20000000100 */
[C---:B------:R-:W-:Y:S01]  /*6060*/  FADD R16, -R39.reuse, R24 ;  /* 0x0000001827107221 */ /* 0x040fe20000000100 */
[----:B------:R-:W-:Y:S01]  /*6070*/  FFMA R9, R58, 1.4426950216293334961, -R9 ;  /* 0x3fb8aa3b3a097823 */ /* 0x000fe20000000809 */
[----:B------:R-:W-:Y:S01]  /*6080*/  FFMA R13, R60, 1.4426950216293334961, -R13 ;  /* 0x3fb8aa3b3c0d7823 */ /* 0x000fe2000000080d */
[----:B------:R-:W-:Y:S01]  /*6090*/  MUFU.EX2 R64, R64 ;  /* 0x0000004000407308 */ /* 0x000fe20000000800 */
[----:B------:R-:W-:Y:S01]  /*60a0*/  FADD R24, -R39, R6 ;  /* 0x0000000627187221 */ /* 0x000fe20000000100 */
[----:B------:R-:W-:Y:S01]  /*60b0*/  FFMA R58, R58, 1.925963033500011079e-08, R9 ;  /* 0x32a570603a3a7823 */ /* 0x000fe20000000009 */
[----:B------:R-:W-:Y:S01]  /*60c0*/  FFMA.SAT R9, R52, R11, 0.5 ;  /* 0x3f00000034097423 */ /* 0x000fe2000000200b */
[----:B------:R-:W-:Y:S01]  /*60d0*/  FFMA R60, R60, 1.925963033500011079e-08, R13 ;  /* 0x32a570603c3c7823 */ /* 0x000fe2000000000d */
[----:B------:R-:W-:Y:S01]  /*60e0*/  FADD R13, R19, -12583039 ;  /* 0xcb40007f130d7421 */ /* 0x000fe20000000000 */
[----:B------:R-:W-:Y:S01]  /*60f0*/  SHF.L.U32 R6, R15, 0x17, RZ ;  /* 0x000000170f067819 */ /* 0x000fe200000006ff */
[----:B------:R-:W-:Y:S01]  /*6100*/  FFMA.RM R9, R9, R12, 12582913 ;  /* 0x4b40000109097423 */ /* 0x000fe2000000400c */
[----:B------:R-:W-:-:S02]  /*6110*/  IMAD.SHL.U32 R21, R21, 0x800000, RZ ;  /* 0x0080000015157824 */ /* 0x000fc400078e00ff */
[C---:B------:R-:W-:Y:S01]  /*6120*/  FFMA R13, R54.reuse, 1.4426950216293334961, -R13 ;  /* 0x3fb8aa3b360d7823 */ /* 0x040fe2000000080d */
[----:B------:R-:W-:Y:S01]  /*6130*/  FADD R0, -R39, R22 ;  /* 0x0000001627007221 */ /* 0x000fe20000000100 */
[----:B------:R-:W-:Y:S01]  /*6140*/  FADD R23, R9, -12583039 ;  /* 0xcb40007f09177421 */ /* 0x000fe20000000000 */
[----:B------:R-:W-:Y:S01]  /*6150*/  MUFU.EX2 R56, R56 ;  /* 0x0000003800387308 */ /* 0x000fe20000000800 */
[----:B------:R-:W-:Y:S01]  /*6160*/  FFMA R54, R54, 1.925963033500011079e-08, R13 ;  /* 0x32a5706036367823 */ /* 0x000fe2000000000d */
[-C--:B------:R-:W-:Y:S01]  /*6170*/  FFMA.SAT R13, R50, R11.reuse, 0.5 ;  /* 0x3f000000320d7423 */ /* 0x080fe2000000200b */
[C---:B------:R-:W-:Y:S01]  /*6180*/  FFMA R23, R52.reuse, 1.4426950216293334961, -R23 ;  /* 0x3fb8aa3b34177823 */ /* 0x040fe20000000817 */
[C---:B------:R-:W-:Y:S01]  /*6190*/  FADD R44, -R39.reuse, R18 ;  /* 0x00000012272c7221 */ /* 0x040fe20000000100 */
[----:B------:R-:W-:Y:S01]  /*61a0*/  FADD R18, -R39, R31 ;  /* 0x0000001f27127221 */ /* 0x000fe20000000100 */
[-C--:B------:R-:W-:Y:S01]  /*61b0*/  FFMA.RM R13, R13, R12.reuse, 12582913 ;  /* 0x4b4000010d0d7423 */ /* 0x080fe2000000400c */
[----:B------:R-:W-:Y:S01]  /*61c0*/  FFMA R52, R52, 1.925963033500011079e-08, R23 ;  /* 0x32a5706034347823 */ /* 0x000fe20000000017 */
[----:B------:R-:W-:Y:S01]  /*61d0*/  SHF.L.U32 R17, R17, 0x17, RZ ;  /* 0x0000001711117819 */ /* 0x000fe200000006ff */
[----:B------:R-:W0:Y:S01]  /*61e0*/  MUFU.EX2 R23, R62 ;  /* 0x0000003e00177308 */ /* 0x000e220000000800 */
[----:B------:R-:W-:Y:S01]  /*61f0*/  FADD R25, R13, -12583039 ;  /* 0xcb40007f0d197421 */ /* 0x000fe20000000000 */
[C---:B------:R-:W-:Y:S01]  /*6200*/  FADD R10, -R39.reuse, R27 ;  /* 0x0000001b270a7221 */ /* 0x040fe20000000100 */
[-C--:B------:R-:W-:Y:S01]  /*6210*/  FFMA.SAT R27, R44, R11.reuse, 0.5 ;  /* 0x3f0000002c1b7423 */ /* 0x080fe2000000200b */
[----:B------:R-:W-:Y:S01]  /*6220*/  FADD R14, -R39, R29 ;  /* 0x0000001d270e7221 */ /* 0x000fe20000000100 */
[----:B------:R-:W-:Y:S01]  /*6230*/  FFMA R25, R50, 1.4426950216293334961, -R25 ;  /* 0x3fb8aa3b32197823 */ /* 0x000fe20000000819 */
[-C--:B------:R-:W-:Y:S01]  /*6240*/  FFMA.SAT R29, R8, R11.reuse, 0.5 ;  /* 0x3f000000081d7423 */ /* 0x080fe2000000200b */
[-C--:B------:R-:W-:Y:S01]  /*6250*/  FFMA.RM R27, R27, R12.reuse, 12582913 ;  /* 0x4b4000011b1b7423 */ /* 0x080fe2000000400c */
[----:B------:R-:W-:Y:S01]  /*6260*/  FADD R38, -R39, R20 ;  /* 0x0000001427267221 */ /* 0x000fe20000000100 */
[----:B------:R-:W-:Y:S01]  /*6270*/  FFMA R50, R50, 1.925963033500011079e-08, R25 ;  /* 0x32a5706032327823 */ /* 0x000fe20000000019 */
[----:B------:R-:W-:Y:S01]  /*6280*/  FFMA.SAT R25, R2, R11, 0.5 ;  /* 0x3f00000002197423 */ /* 0x000fe2000000200b */
[-C--:B------:R-:W-:Y:S01]  /*6290*/  FFMA.RM R29, R29, R12.reuse, 12582913 ;  /* 0x4b4000011d1d7423 */ /* 0x080fe2000000400c */
[C---:B------:R-:W-:Y:S01]  /*62a0*/  FADD R20, -R39.reuse, R36 ;  /* 0x0000002427147221 */ /* 0x040fe20000000100 */
[----:B------:R-:W-:Y:S01]  /*62b0*/  FADD R36, -R39, R37 ;  /* 0x0000002527247221 */ /* 0x000fe20000000100 */
[----:B------:R-:W-:Y:S01]  /*62c0*/  FFMA.RM R15, R25, R12, 12582913 ;  /* 0x4b400001190f7423 */ /* 0x000fe2000000400c */
[----:B------:R-:W-:Y:S01]  /*62d0*/  FADD R33, R29, -12583039 ;  /* 0xcb40007f1d217421 */ /* 0x000fe20000000000 */
[----:B------:R-:W1:Y:S01]  /*62e0*/  MUFU.EX2 R52, R52 ;  /* 0x0000003400347308 */ /* 0x000e620000000800 */
[----:B0-----:R-:W-:Y:S01]  /*62f0*/  FMUL R6, R6, R23 ;  /* 0x0000001706067220 */ /* 0x001fe20000400000 */
[----:B------:R-:W-:Y:S01]  /*6300*/  FADD R23, R15, -12583039 ;  /* 0xcb40007f0f177421 */ /* 0x000fe20000000000 */
[----:B------:R-:W-:Y:S01]  /*6310*/  FFMA R33, R8, 1.4426950216293334961, -R33 ;  /* 0x3fb8aa3b08217823 */ /* 0x000fe20000000821 */
[C---:B------:R-:W-:Y:S01]  /*6320*/  FADD R32, -R39.reuse, R32 ;  /* 0x0000002027207221 */ /* 0x040fe20000000100 */
[----:B------:R-:W-:Y:S01]  /*6330*/  FADD R28, -R39, R69 ;  /* 0x00000045271c7221 */ /* 0x000fe20000000100 */
[----:B------:R-:W-:Y:S01]  /*6340*/  FFMA R23, R2, 1.4426950216293334961, -R23 ;  /* 0x3fb8aa3b02177823 */ /* 0x000fe20000000817 */
[----:B------:R-:W-:Y:S01]  /*6350*/  FFMA R37, R8, 1.925963033500011079e-08, R33 ;  /* 0x32a5706008257823 */ /* 0x000fe20000000021 */
[-C--:B------:R-:W-:Y:S01]  /*6360*/  FFMA.SAT R33, R38, R11.reuse, 0.5 ;  /* 0x3f00000026217423 */ /* 0x080fe2000000200b */
[----:B------:R-:W-:Y:S01]  /*6370*/  SHF.L.U32 R8, R19, 0x17, RZ ;  /* 0x0000001713087819 */ /* 0x000fe200000006ff */
[----:B------:R-:W-:Y:S01]  /*6380*/  FFMA R25, R2, 1.925963033500011079e-08, R23 ;  /* 0x32a5706002197823 */ /* 0x000fe20000000017 */
[----:B------:R-:W-:Y:S01]  /*6390*/  FMUL R2, R21, R64 ;  /* 0x0000004015027220 */ /* 0x000fe20000400000 */
[-C--:B------:R-:W-:Y:S01]  /*63a0*/  FFMA.SAT R21, R48, R11.reuse, 0.5 ;  /* 0x3f00000030157423 */ /* 0x080fe2000000200b */
[-C--:B------:R-:W-:Y:S01]  /*63b0*/  FFMA.RM R33, R33, R12.reuse, 12582913 ;  /* 0x4b40000121217423 */ /* 0x080fe2000000400c */
[----:B------:R-:W-:Y:S01]  /*63c0*/  FADD R26, -R39, R26 ;  /* 0x0000001a271a7221 */ /* 0x000fe20000000100 */
[-C--:B------:R-:W-:Y:S01]  /*63d0*/  FFMA.SAT R39, R10, R11.reuse, 0.5 ;  /* 0x3f0000000a277423 */ /* 0x080fe2000000200b */
[-C--:B------:R-:W-:Y:S01]  /*63e0*/  FFMA.RM R21, R21, R12.reuse, 12582913 ;  /* 0x4b40000115157423 */ /* 0x080fe2000000400c */
[----:B------:R-:W-:Y:S01]  /*63f0*/  IMAD.SHL.U32 R9, R9, 0x800000, RZ ;  /* 0x0080000009097824 */ /* 0x000fe200078e00ff */
[----:B------:R-:W-:Y:S01]  /*6400*/  SHF.L.U32 R15, R15, 0x17, RZ ;  /* 0x000000170f0f7819 */ /* 0x000fe200000006ff */
[----:B------:R-:W-:Y:S01]  /*6410*/  FFMA.RM R39, R39, R12, 12582913 ;  /* 0x4b40000127277423 */ /* 0x000fe2000000400c */
[----:B------:R-:W-:Y:S01]  /*6420*/  FADD R23, R21, -12583039 ;  /* 0xcb40007f15177421 */ /* 0x000fe20000000000 */
[----:B-1----:R-:W-:Y:S01]  /*6430*/  FMUL R9, R9, R52 ;  /* 0x0000003409097220 */ /* 0x002fe20000400000 */
[-C--:B------:R-:W-:Y:S01]  /*6440*/  FFMA.SAT R69, R14, R11.reuse, 0.5 ;  /* 0x3f0000000e457423 */ /* 0x080fe2000000200b */
[----:B------:R-:W-:Y:S01]  /*6450*/  FADD R19, R39, -12583039 ;  /* 0xcb40007f27137421 */ /* 0x000fe20000000000 */
[----:B------:R-:W-:Y:S01]  /*6460*/  FFMA R23, R48, 1.4426950216293334961, -R23 ;  /* 0x3fb8aa3b30177823 */ /* 0x000fe20000000817 */
[----:B------:R-:W0:Y:S01]  /*6470*/  MUFU.EX2 R66, R66 ;  /* 0x0000004200427308 */ /* 0x000e220000000800 */
[----:B------:R-:W-:Y:S01]  /*6480*/  SHF.L.U32 R3, R3, 0x17, RZ ;  /* 0x0000001703037819 */ /* 0x000fe200000006ff */
[----:B------:R-:W-:Y:S01]  /*6490*/  FFMA R19, R10, 1.4426950216293334961, -R19 ;  /* 0x3fb8aa3b0a137823 */ /* 0x000fe20000000813 */
[----:B------:R-:W-:Y:S01]  /*64a0*/  FFMA R48, R48, 1.925963033500011079e-08, R23 ;  /* 0x32a5706030307823 */ /* 0x000fe20000000017 */
[----:B------:R-:W-:Y:S01]  /*64b0*/  FFMA.SAT R23, R4, R11, 0.5 ;  /* 0x3f00000004177423 */ /* 0x000fe2000000200b */
[----:B------:R-:W-:-:S02]  /*64c0*/  IMAD.SHL.U32 R5, R5, 0x800000, RZ ;  /* 0x0080000005057824 */ /* 0x000fc400078e00ff */
[----:B------:R-:W-:Y:S01]  /*64d0*/  FFMA R52, R10, 1.925963033500011079e-08, R19 ;  /* 0x32a570600a347823 */ /* 0x000fe20000000013 */
[-C--:B------:R-:W-:Y:S01]  /*64e0*/  FFMA.SAT R19, R16, R11.reuse, 0.5 ;  /* 0x3f00000010137423 */ /* 0x080fe2000000200b */
[-C--:B------:R-:W-:Y:S01]  /*64f0*/  FFMA.RM R22, R23, R12.reuse, 12582913 ;  /* 0x4b40000117167423 */ /* 0x080fe2000000400c */
[----:B------:R-:W-:Y:S01]  /*6500*/  SHF.L.U32 R10, R13, 0x17, RZ ;  /* 0x000000170d0a7819 */ /* 0x000fe200000006ff */
[----:B------:R-:W-:Y:S01]  /*6510*/  MUFU.EX2 R48, R48 ;  /* 0x0000003000307308 */ /* 0x000fe20000000800 */
[----:B------:R-:W-:Y:S01]  /*6520*/  FFMA.RM R13, R19, R12, 12582913 ;  /* 0x4b400001130d7423 */ /* 0x000fe2000000400c */
[C---:B------:R-:W-:Y:S01]  /*6530*/  FADD R23, R22.reuse, -12583039 ;  /* 0xcb40007f16177421 */ /* 0x040fe20000000000 */
[----:B------:R-:W-:Y:S02]  /*6540*/  SHF.L.U32 R22, R22, 0x17, RZ ;  /* 0x0000001716167819 */ /* 0x000fe400000006ff */
[----:B------:R-:W-:Y:S01]  /*6550*/  SHF.L.U32 R7, R7, 0x17, RZ ;  /* 0x0000001707077819 */ /* 0x000fe200000006ff */
[C---:B------:R-:W-:Y:S01]  /*6560*/  FFMA R23, R4.reuse, 1.4426950216293334961, -R23 ;  /* 0x3fb8aa3b04177823 */ /* 0x040fe20000000817 */
[----:B0-----:R-:W-:Y:S01]  /*6570*/  FMUL R3, R3, R66 ;  /* 0x0000004203037220 */ /* 0x001fe20000400000 */
[----:B------:R-:W0:Y:S02]  /*6580*/  MUFU.EX2 R58, R58 ;  /* 0x0000003a003a7308 */ /* 0x000e240000000800 */
[----:B------:R-:W-:Y:S01]  /*6590*/  FFMA R31, R4, 1.925963033500011079e-08, R23 ;  /* 0x32a57060041f7823 */ /* 0x000fe20000000017 */
[----:B------:R-:W-:Y:S01]  /*65a0*/  FFMA.SAT R23, R46, R11, 0.5 ;  /* 0x3f0000002e177423 */ /* 0x000fe2000000200b */
[----:B------:R-:W-:-:S03]  /*65b0*/  FMUL R4, R17, R56 ;  /* 0x0000003811047220 */ /* 0x000fc60000400000 */
[----:B------:R-:W-:Y:S01]  /*65c0*/  FFMA.RM R23, R23, R12, 12582913 ;  /* 0x4b40000117177423 */ /* 0x000fe2000000400c */
[----:B------:R1:W-:Y:S03]  /*65d0*/  MUFU.EX2 R56, R25 ;  /* 0x0000001900387308 */ /* 0x0003e60000000800 */
[----:B------:R-:W-:-:S04]  /*65e0*/  FADD R17, R23, -12583039 ;  /* 0xcb40007f17117421 */ /* 0x000fc80000000000 */
[----:B------:R-:W-:Y:S01]  /*65f0*/  FFMA R17, R46, 1.4426950216293334961, -R17 ;  /* 0x3fb8aa3b2e117823 */ /* 0x000fe20000000811 */
[----:B------:R-:W-:Y:S01]  /*6600*/  MUFU.EX2 R31, R31 ;  /* 0x0000001f001f7308 */ /* 0x000fe20000000800 */
[----:B-1----:R-:W-:Y:S01]  /*6610*/  FFMA.SAT R25, R18, R11, 0.5 ;  /* 0x3f00000012197423 */ /* 0x002fe2000000200b */
[----:B0-----:R-:W-:Y:S01]  /*6620*/  FMUL R5, R5, R58 ;  /* 0x0000003a05057220 */ /* 0x001fe20000400000 */
[----:B------:R-:W-:Y:S01]  /*6630*/  FFMA R46, R46, 1.925963033500011079e-08, R17 ;  /* 0x32a570602e2e7823 */ /* 0x000fe20000000011 */
        /* <DEDUP_REMOVED lines=8> */
[----:B------:R-:W0:Y:S08]  /*66c0*/  MUFU.EX2 R17, R54 ;  /* 0x0000003600117308 */ /* 0x000e300000000800 */
[----:B------:R-:W1:Y:S08]  /*66d0*/  MUFU.EX2 R60, R60 ;  /* 0x0000003c003c7308 */ /* 0x000e700000000800 */
[----:B------:R-:W-:Y:S01]  /*66e0*/  MUFU.EX2 R52, R52 ;  /* 0x0000003400347308 */ /* 0x000fe20000000800 */
[----:B0-----:R-:W-:Y:S01]  /*66f0*/  FMUL R8, R8, R17 ;  /* 0x0000001108087220 */ /* 0x001fe20000400000 */
[----:B------:R-:W-:-:S04]  /*6700*/  FADD R17, R33, -12583039 ;  /* 0xcb40007f21117421 */ /* 0x000fc80000000000 */
[----:B------:R-:W-:Y:S01]  /*6710*/  FFMA R17, R38, 1.4426950216293334961, -R17 ;  /* 0x3fb8aa3b26117823 */ /* 0x000fe20000000811 */
[----:B-1----:R-:W-:-:S03]  /*6720*/  FMUL R7, R7, R60 ;  /* 0x0000003c07077220 */ /* 0x002fc60000400000 */
[----:B------:R-:W-:Y:S02]  /*6730*/  FFMA R54, R38, 1.925963033500011079e-08, R17 ;  /* 0x32a5706026367823 */ /* 0x000fe40000000011 */
[----:B------:R-:W0:Y:S02]  /*6740*/  MUFU.EX2 R17, R50 ;  /* 0x0000003200117308 */ /* 0x000e240000000800 */
[----:B0-----:R-:W-:Y:S01]  /*6750*/  FMUL R10, R10, R17 ;  /* 0x000000110a0a7220 */ /* 0x001fe20000400000 */
[----:B------:R-:W-:-:S04]  /*6760*/  FADD R17, R13, -12583039 ;  /* 0xcb40007f0d117421 */ /* 0x000fc80000000000 */
[----:B------:R-:W-:-:S04]  /*6770*/  FFMA R17, R16, 1.4426950216293334961, -R17 ;  /* 0x3fb8aa3b10117823 */ /* 0x000fc80000000811 */
[----:B------:R-:W-:Y:S01]  /*6780*/  FFMA R38, R16, 1.925963033500011079e-08, R17 ;  /* 0x32a5706010267823 */ /* 0x000fe20000000011 */
        /* <DEDUP_REMOVED lines=8> */
[----:B------:R-:W0:Y:S01]  /*6810*/  MUFU.EX2 R21, R44 ;  /* 0x0000002c00157308 */ /* 0x000e220000000800 */
[----:B------:R-:W-:Y:S02]  /*6820*/  IMAD.SHL.U32 R20, R27, 0x800000, RZ ;  /* 0x008000001b147824 */ /* 0x000fe400078e00ff */
[----:B------:R-:W-:Y:S01]  /*6830*/  FMUL R17, R17, R48 ;  /* 0x0000003011117220 */ /* 0x000fe20000400000 */
[----:B------:R-:W-:Y:S01]  /*6840*/  FFMA R48, R18, 1.925963033500011079e-08, R19 ;  /* 0x32a5706012307823 */ /* 0x000fe20000000013 */
[----:B------:R-:W-:Y:S01]  /*6850*/  FFMA.SAT R19, R32, R11, 0.5 ;  /* 0x3f00000020137423 */ /* 0x000fe2000000200b */
[----:B------:R-:W-:Y:S01]  /*6860*/  FMUL R18, R22, R31 ;  /* 0x0000001f16127220 */ /* 0x000fe20000400000 */
[----:B------:R-:W-:-:S02]  /*6870*/  FFMA.SAT R27, R24, R11, 0.5 ;  /* 0x3f000000181b7423 */ /* 0x000fc4000000200b */
[----:B------:R-:W-:Y:S01]  /*6880*/  FFMA.RM R31, R19, R12, 12582913 ;  /* 0x4b400001131f7423 */ /* 0x000fe2000000400c */
[----:B------:R1:W2:Y:S03]  /*6890*/  MUFU.EX2 R22, R37 ;  /* 0x0000002500167308 */ /* 0x0002a60000000800 */
[----:B------:R-:W-:-:S04]  /*68a0*/  FADD R19, R31, -12583039 ;  /* 0xcb40007f1f137421 */ /* 0x000fc80000000000 */
[----:B------:R-:W-:Y:S01]  /*68b0*/  FFMA R19, R32, 1.4426950216293334961, -R19 ;  /* 0x3fb8aa3b20137823 */ /* 0x000fe20000000813 */
[----:B0-----:R-:W-:Y:S01]  /*68c0*/  FMUL R20, R20, R21 ;  /* 0x0000001514147220 */ /* 0x001fe20000400000 */
[-C--:B------:R-:W-:Y:S01]  /*68d0*/  FFMA.SAT R21, R30, R11.reuse, 0.5 ;  /* 0x3f0000001e157423 */ /* 0x080fe2000000200b */
[----:B-1----:R-:W-:Y:S01]  /*68e0*/  FFMA.SAT R37, R26, R11, 0.5 ;  /* 0x3f0000001a257423 */ /* 0x002fe2000000200b */
[----:B------:R-:W-:Y:S01]  /*68f0*/  FFMA R56, R32, 1.925963033500011079e-08, R19 ;  /* 0x32a5706020387823 */ /* 0x000fe20000000013 */
[-C--:B------:R-:W-:Y:S01]  /*6900*/  FFMA.RM R32, R69, R12.reuse, 12582913 ;  /* 0x4b40000145207423 */ /* 0x080fe2000000400c */
[----:B------:R-:W-:Y:S01]  /*6910*/  SHF.L.U32 R19, R23, 0x17, RZ ;  /* 0x0000001717137819 */ /* 0x000fe200000006ff */
[----:B------:R-:W-:Y:S01]  /*6920*/  FFMA.RM R37, R37, R12, 12582913 ;  /* 0x4b40000125257423 */ /* 0x000fe2000000400c */
[----:B------:R-:W-:Y:S01]  /*6930*/  MUFU.EX2 R50, R50 ;  /* 0x0000003200327308 */ /* 0x000fe20000000800 */
[C---:B------:R-:W-:Y:S01]  /*6940*/  FADD R23, R32.reuse, -12583039 ;  /* 0xcb40007f20177421 */ /* 0x040fe20000000000 */
[----:B------:R-:W-:Y:S01]  /*6950*/  SHF.L.U32 R32, R32, 0x17, RZ ;  /* 0x0000001720207819 */ /* 0x000fe200000006ff */
[----:B------:R-:W-:-:S02]  /*6960*/  FMUL R19, R19, R46 ;  /* 0x0000002e13137220 */ /* 0x000fc40000400000 */
[----:B------:R-:W-:-:S03]  /*6970*/  FFMA R23, R14, 1.4426950216293334961, -R23 ;  /* 0x3fb8aa3b0e177823 */ /* 0x000fc60000000817 */
[----:B------:R-:W-:Y:S01]  /*6980*/  MUFU.EX2 R48, R48 ;  /* 0x0000003000307308 */ /* 0x000fe20000000800 */
[----:B------:R-:W-:Y:S01]  /*6990*/  FFMA R46, R14, 1.925963033500011079e-08, R23 ;  /* 0x32a570600e2e7823 */ /* 0x000fe20000000017 */
[----:B------:R-:W-:-:S04]  /*69a0*/  FFMA.RM R14, R21, R12, 12582913 ;  /* 0x4b400001150e7423 */ /* 0x000fc8000000400c */
[C---:B------:R-:W-:Y:S01]  /*69b0*/  FADD R21, R14.reuse, -12583039 ;  /* 0xcb40007f0e157421 */ /* 0x040fe20000000000 */
[----:B------:R-:W-:Y:S01]  /*69c0*/  IMAD.SHL.U32 R14, R14, 0x800000, RZ ;  /* 0x008000000e0e7824 */ /* 0x000fe200078e00ff */
[----:B------:R-:W0:Y:S02]  /*69d0*/  MUFU.EX2 R23, R54 ;  /* 0x0000003600177308 */ /* 0x000e240000000800 */
[----:B------:R-:W-:-:S04]  /*69e0*/  FFMA R21, R30, 1.4426950216293334961, -R21 ;  /* 0x3fb8aa3b1e157823 */ /* 0x000fc80000000815 */
[----:B------:R-:W-:Y:S01]  /*69f0*/  FFMA R44, R30, 1.925963033500011079e-08, R21 ;  /* 0x32a570601e2c7823 */ /* 0x000fe20000000015 */
[----:B------:R-:W-:Y:S01]  /*6a00*/  SHF.L.U32 R21, R29, 0x17, RZ ;  /* 0x000000171d157819 */ /* 0x000fe200000006ff */
[----:B------:R-:W-:Y:S01]  /*6a10*/  FFMA.RM R29, R27, R12, 12582913 ;  /* 0x4b4000011b1d7423 */ /* 0x000fe2000000400c */
[----:B------:R-:W-:Y:S03]  /*6a20*/  MUFU.EX2 R69, R46 ;  /* 0x0000002e00457308 */ /* 0x000fe60000000800 */
[----:B--2---:R-:W-:Y:S01]  /*6a30*/  FMUL R21, R21, R22 ;  /* 0x0000001615157220 */ /* 0x004fe20000400000 */
[----:B------:R-:W-:Y:S01]  /*6a40*/  SHF.L.U32 R22, R33, 0x17, RZ ;  /* 0x0000001721167819 */ /* 0x000fe200000006ff */
[C---:B------:R-:W-:Y:S01]  /*6a50*/  FADD R27, R29.reuse, -12583039 ;  /* 0xcb40007f1d1b7421 */ /* 0x040fe20000000000 */
[----:B------:R-:W-:Y:S02]  /*6a60*/  SHF.L.U32 R29, R29, 0x17, RZ ;  /* 0x000000171d1d7819 */ /* 0x000fe400000006ff */
[----:B------:R-:W-:Y:S01]  /*6a70*/  MUFU.EX2 R56, R56 ;  /* 0x0000003800387308 */ /* 0x000fe20000000800 */
[----:B0-----:R-:W-:Y:S01]  /*6a80*/  FMUL R22, R22, R23 ;  /* 0x0000001716167220 */ /* 0x001fe20000400000 */
[----:B------:R-:W-:Y:S01]  /*6a90*/  FFMA.SAT R23, R28, R11, 0.5 ;  /* 0x3f0000001c177423 */ /* 0x000fe2000000200b */
[----:B------:R-:W-:-:S03]  /*6aa0*/  FFMA R27, R24, 1.4426950216293334961, -R27 ;  /* 0x3fb8aa3b181b7823 */ /* 0x000fc6000000081b */
[----:B------:R-:W-:Y:S01]  /*6ab0*/  FFMA.RM R30, R23, R12, 12582913 ;  /* 0x4b400001171e7423 */ /* 0x000fe2000000400c */
[----:B------:R-:W-:Y:S01]  /*6ac0*/  FFMA R24, R24, 1.925963033500011079e-08, R27 ;  /* 0x32a5706018187823 */ /* 0x000fe2000000001b */
[C---:B------:R-:W-:Y:S01]  /*6ad0*/  FADD R27, R37.reuse, -12583039 ;  /* 0xcb40007f251b7421 */ /* 0x040fe20000000000 */
[----:B------:R-:W-:Y:S02]  /*6ae0*/  IMAD.SHL.U32 R37, R37, 0x800000, RZ ;  /* 0x0080000025257824 */ /* 0x000fe400078e00ff */
[C---:B------:R-:W-:Y:S01]  /*6af0*/  FADD R23, R30.reuse, -12583039 ;  /* 0xcb40007f1e177421 */ /* 0x040fe20000000000 */
[----:B------:R-:W-:Y:S01]  /*6b00*/  SHF.L.U32 R30, R30, 0x17, RZ ;  /* 0x000000171e1e7819 */ /* 0x000fe200000006ff */
[----:B------:R-:W-:Y:S02]  /*6b10*/  FFMA R27, R26, 1.4426950216293334961, -R27 ;  /* 0x3fb8aa3b1a1b7823 */ /* 0x000fe4000000081b */
[----:B------:R-:W-:Y:S02]  /*6b20*/  FFMA R23, R28, 1.4426950216293334961, -R23 ;  /* 0x3fb8aa3b1c177823 */ /* 0x000fe40000000817 */
[----:B------:R-:W-:Y:S01]  /*6b30*/  FFMA R33, R26, 1.925963033500011079e-08, R27 ;  /* 0x32a570601a217823 */ /* 0x000fe2000000001b */
[----:B------:R-:W-:Y:S01]  /*6b40*/  FFMA.SAT R27, R36, R11, 0.5 ;  /* 0x3f000000241b7423 */ /* 0x000fe2000000200b */
[----:B------:R-:W-:Y:S01]  /*6b50*/  FFMA R54, R28, 1.925963033500011079e-08, R23 ;  /* 0x32a570601c367823 */ /* 0x000fe20000000017 */
[----:B------:R-:W-:-:S02]  /*6b60*/  IMAD.SHL.U32 R23, R39, 0x800000, RZ ;  /* 0x0080000027177824 */ /* 0x000fc400078e00ff */
[----:B------:R-:W-:Y:S01]  /*6b70*/  FFMA.SAT R39, R0, R11, 0.5 ;  /* 0x3f00000000277423 */ /* 0x000fe2000000200b */
[----:B------:R-:W-:Y:S01]  /*6b80*/  FFMA.RM R11, R27, R12, 12582913 ;  /* 0x4b4000011b0b7423 */ /* 0x000fe2000000400c */
[----:B------:R-:W-:Y:S01]  /*6b90*/  SHF.L.U32 R28, R13, 0x17, RZ ;  /* 0x000000170d1c7819 */ /* 0x000fe200000006ff */
[----:B------:R-:W-:Y:S01]  /*6ba0*/  FMUL R23, R23, R52 ;  /* 0x0000003417177220 */ /* 0x000fe20000400000 */
[----:B------:R-:W-:Y:S01]  /*6bb0*/  FFMA.RM R12, R39, R12, 12582913 ;  /* 0x4b400001270c7423 */ /* 0x000fe2000000400c */
[----:B------:R-:W-:Y:S01]  /*6bc0*/  FADD R27, R11, -12583039 ;  /* 0xcb40007f0b1b7421 */ /* 0x000fe20000000000 */
[----:B------:R-:W0:Y:S03]  /*6bd0*/  MUFU.EX2 R39, R38 ;  /* 0x0000002600277308 */ /* 0x000e260000000800 */
[----:B------:R-:W-:-:S04]  /*6be0*/  FFMA R27, R36, 1.4426950216293334961, -R27 ;  /* 0x3fb8aa3b241b7823 */ /* 0x000fc8000000081b */
[----:B------:R-:W-:Y:S01]  /*6bf0*/  FFMA R36, R36, 1.925963033500011079e-08, R27 ;  /* 0x32a5706024247823 */ /* 0x000fe2000000001b */
[----:B------:R-:W-:-:S04]  /*6c00*/  FADD R27, RZ, R6 ;  /* 0x00000006ff1b7221 */ /* 0x000fc80000000000 */
[----:B------:R-:W-:Y:S01]  /*6c10*/  FADD R26, R27, R2 ;  /* 0x000000021b1a7221 */ /* 0x000fe20000000000 */
[----:B------:R-:W-:Y:S03]  /*6c20*/  MUFU.EX2 R36, R36 ;  /* 0x0000002400247308 */ /* 0x000fe60000000800 */
[----:B------:R-:W-:Y:S01]  /*6c30*/  FADD R27, R26, R3 ;  /* 0x000000031a1b7221 */ /* 0x000fe20000000000 */
[----:B0-----:R-:W-:-:S03]  /*6c40*/  FMUL R28, R28, R39 ;  /* 0x000000271c1c7220 */ /* 0x001fc60000400000 */
[----:B------:R-:W-:Y:S01]  /*6c50*/  FADD R26, R27, R4 ;  /* 0x000000041b1a7221 */ /* 0x000fe20000000000 */
[----:B------:R-:W0:Y:S03]  /*6c60*/  MUFU.EX2 R39, R44 ;  /* 0x0000002c00277308 */ /* 0x000e260000000800 */
[----:B------:R-:W-:-:S04]  /*6c70*/  FADD R26, R26, R5 ;  /* 0x000000051a1a7221 */ /* 0x000fc80000000000 */
[----:B------:R-:W-:Y:S01]  /*6c80*/  FADD R27, R26, R7 ;  /* 0x000000071a1b7221 */ /* 0x000fe20000000000 */
[----:B------:R0:W-:Y:S03]  /*6c90*/  MUFU.EX2 R44, R33 ;  /* 0x00000021002c7308 */ /* 0x0001e60000000800 */
[----:B------:R-:W-:-:S04]  /*6ca0*/  FADD R26, R27, R8 ;  /* 0x000000081b1a7221 */ /* 0x000fc80000000000 */
[----:B------:R-:W-:Y:S01]  /*6cb0*/  FADD R27, R26, R9 ;  /* 0x000000091a1b7221 */ /* 0x000fe20000000000 */
[----:B0-----:R-:W-:-:S03]  /*6cc0*/  FMUL R33, R14, R39 ;  /* 0x000000270e217220 */ /* 0x001fc60000400000 */
[----:B------:R-:W-:-:S04]  /*6cd0*/  FADD R27, R27, R10 ;  /* 0x0000000a1b1b7221 */ /* 0x000fc80000000000 */
[----:B------:R-:W-:Y:S01]  /*6ce0*/  FADD R26, R27, R16 ;  /* 0x000000101b1a7221 */ /* 0x000fe20000000000 */
[----:B------:R-:W-:Y:S01]  /*6cf0*/  FMUL R27, R15, R50 ;  /* 0x000000320f1b7220 */ /* 0x000fe20000400000 */
[----:B------:R-:W-:Y:S01]  /*6d00*/  FADD R15, R12, -12583039 ;  /* 0xcb40007f0c0f7421 */ /* 0x000fe20000000000 */
[----:B------:R0:W-:Y:S01]  /*6d10*/  MUFU.EX2 R50, R24 ;  /* 0x0000001800327308 */ /* 0x0001e20000000800 */
[----:B------:R-:W-:Y:S02]  /*6d20*/  FADD R13, R26, R17 ;  /* 0x000000111a0d7221 */ /* 0x000fe40000000000 */
[C---:B------:R-:W-:Y:S02]  /*6d30*/  FFMA R15, R0.reuse, 1.4426950216293334961, -R15 ;  /* 0x3fb8aa3b000f7823 */ /* 0x040fe4000000080f */
[----:B------:R-:W-:Y:S02]  /*6d40*/  FADD R26, R13, R18 ;  /* 0x000000120d1a7221 */ /* 0x000fe40000000000 */
[----:B------:R-:W-:-:S02]  /*6d50*/  FFMA R15, R0, 1.925963033500011079e-08, R15 ;  /* 0x32a57060000f7823 */ /* 0x000fc4000000000f */
[----:B------:R-:W-:Y:S01]  /*6d60*/  FADD R13, R26, R19 ;  /* 0x000000131a0d7221 */ /* 0x000fe20000000000 */
[----:B0-----:R-:W-:-:S03]  /*6d70*/  FMUL R24, R32, R69 ;  /* 0x0000004520187220 */ /* 0x001fc60000400000 */
[----:B------:R-:W-:Y:S01]  /*6d80*/  FADD R26, R13, R20 ;  /* 0x000000140d1a7221 */ /* 0x000fe20000000000 */
[----:B------:R-:W-:Y:S03]  /*6d90*/  MUFU.EX2 R15, R15 ;  /* 0x0000000f000f7308 */ /* 0x000fe60000000800 */
[----:B------:R-:W-:Y:S01]  /*6da0*/  FADD R13, R26, R21 ;  /* 0x000000151a0d7221 */ /* 0x000fe20000000000 */
[----:B------:R-:W-:Y:S01]  /*6db0*/  FMUL R26, R25, R48 ;  /* 0x00000030191a7220 */ /* 0x000fe20000400000 */
[----:B------:R-:W-:Y:S02]  /*6dc0*/  SHF.L.U32 R25, R31, 0x17, RZ ;  /* 0x000000171f197819 */ /* 0x000fe400000006ff */
[----:B------:R-:W-:Y:S01]  /*6dd0*/  FADD R38, R13, R22 ;  /* 0x000000160d267221 */ /* 0x000fe20000000000 */
[----:B------:R-:W0:Y:S02]  /*6de0*/  MUFU.EX2 R31, R54 ;  /* 0x00000036001f7308 */ /* 0x000e240000000800 */
[----:B------:R-:W-:Y:S01]  /*6df0*/  FMUL R25, R25, R56 ;  /* 0x0000003819197220 */ /* 0x000fe20000400000 */
[----:B------:R-:W-:-:S04]  /*6e00*/  FADD R13, R38, R23 ;  /* 0x00000017260d7221 */ /* 0x000fc80000000000 */
[----:B------:R-:W-:-:S04]  /*6e10*/  FADD R38, R13, R28 ;  /* 0x0000001c0d267221 */ /* 0x000fc80000000000 */
[----:B------:R-:W-:-:S04]  /*6e20*/  FADD R13, R38, R27 ;  /* 0x0000001b260d7221 */ /* 0x000fc80000000000 */
[----:B------:R-:W-:Y:S01]  /*6e30*/  FADD R32, R13, R26 ;  /* 0x0000001a0d207221 */ /* 0x000fe20000000000 */
[----:B0-----:R-:W-:Y:S01]  /*6e40*/  FMUL R31, R30, R31 ;  /* 0x0000001f1e1f7220 */ /* 0x001fe20000400000 */
[----:B------:R-:W-:Y:S02]  /*6e50*/  FMUL R30, R37, R44 ;  /* 0x0000002c251e7220 */ /* 0x000fe40000400000 */
[----:B------:R-:W-:Y:S01]  /*6e60*/  FADD R13, R32, R25 ;  /* 0x00000019200d7221 */ /* 0x000fe20000000000 */
[----:B------:R-:W-:Y:S01]  /*6e70*/  FMUL R32, R29, R50 ;  /* 0x000000321d207220 */ /* 0x000fe20000400000 */
[----:B------:R-:W-:Y:S02]  /*6e80*/  SHF.L.U32 R29, R11, 0x17, RZ ;  /* 0x000000170b1d7819 */ /* 0x000fe400000006ff */
[----:B------:R-:W-:-:S03]  /*6e90*/  FADD R0, R13, R24 ;  /* 0x000000180d007221 */ /* 0x000fc60000000000 */
        /* <DEDUP_REMOVED lines=18> */
.L_x_16386:
        /* <DEDUP_REMOVED lines=12> */
[----:B0-----:R-:W-:Y:S05]  /*7080*/  CALL.REL.NOINC `($__internal_258_$__cuda_sm3x_div_rn_noftz_f32_slowpath) ;  /* 0x0000004000847944 */ /* 0x001fea0003c00000 */
[----:B------:R-:W-:-:S07]  /*7090*/  MOV R12, R6 ;  /* 0x00000006000c7202 */ /* 0x000fce0000000f00 */
.L_x_16291:
[----:B------:R-:W-:Y:S05]  /*70a0*/  BSYNC.RECONVERGENT B3 ;  /* 0x0000000000037941 */ /* 0x000fea0003800200 */
.L_x_16290:
        /* <DEDUP_REMOVED lines=12> */
[----:B0-----:R-:W-:Y:S05]  /*7170*/  CALL.REL.NOINC `($__internal_258_$__cuda_sm3x_div_rn_noftz_f32_slowpath) ;  /* 0x0000004000487944 */ /* 0x001fea0003c00000 */
[----:B------:R-:W-:-:S07]  /*7180*/  MOV R13, R6 ;  /* 0x00000006000d7202 */ /* 0x000fce0000000f00 */
.L_x_16293:
[----:B------:R-:W-:Y:S05]  /*7190*/  BSYNC.RECONVERGENT B3 ;  /* 0x0000000000037941 */ /* 0x000fea0003800200 */
.L_x_16292:
        /* <DEDUP_REMOVED lines=14> */
.L_x_16295:
[----:B------:R-:W-:Y:S05]  /*7280*/  BSYNC.RECONVERGENT B3 ;  /* 0x0000000000037941 */ /* 0x000fea0003800200 */
.L_x_16294:
        /* <DEDUP_REMOVED lines=14> */
.L_x_16297:
[----:B------:R-:W-:Y:S05]  /*7370*/  BSYNC.RECONVERGENT B3 ;  /* 0x0000000000037941 */ /* 0x000fea0003800200 */
.L_x_16296:
        /* <DEDUP_REMOVED lines=14> */
.L_x_16299:
[----:B------:R-:W-:Y:S05]  /*7460*/  BSYNC.RECONVERGENT B3 ;  /* 0x0000000000037941 */ /* 0x000fea0003800200 */
.L_x_16298:
        /* <DEDUP_REMOVED lines=14> */
.L_x_16301:
[----:B------:R-:W-:Y:S05]  /*7550*/  BSYNC.RECONVERGENT B3 ;  /* 0x0000000000037941 */ /* 0x000fea0003800200 */
.L_x_16300:
        /* <DEDUP_REMOVED lines=14> */
.L_x_16303:
[----:B------:R-:W-:Y:S05]  /*7640*/  BSYNC.RECONVERGENT B3 ;  /* 0x0000000000037941 */ /* 0x000fea0003800200 */
.L_x_16302:
        /* <DEDUP_REMOVED lines=14> */
.L_x_16305:
[----:B------:R-:W-:Y:S05]  /*7730*/  BSYNC.RECONVERGENT B3 ;  /* 0x0000000000037941 */ /* 0x000fea0003800200 */
.L_x_16304:
        /* <DEDUP_REMOVED lines=14> */
.L_x_16307:
[----:B------:R-:W-:Y:S05]  /*7820*/  BSYNC.RECONVERGENT B3 ;  /* 0x0000000000037941 */ /* 0x000fea0003800200 */
.L_x_16306:
        /* <DEDUP_REMOVED lines=14> */
.L_x_16309:
[----:B------:R-:W-:Y:S05]  /*7910*/  BSYNC.RECONVERGENT B3 ;  /* 0x0000000000037941 */ /* 0x000fea0003800200 */
.L_x_16308:
        /* <DEDUP_REMOVED lines=14> */
.L_x_16311:
[----:B------:R-:W-:Y:S05]  /*7a00*/  BSYNC.RECONVERGENT B3 ;  /* 0x0000000000037941 */ /* 0x000fea0003800200 */
.L_x_16310:
        /* <DEDUP_REMOVED lines=14> */
.L_x_16313:
[----:B------:R-:W-:Y:S05]  /*7af0*/  BSYNC.RECONVERGENT B3 ;  /* 0x0000000000037941 */ /* 0x000fea0003800200 */
.L_x_16312:
        /* <DEDUP_REMOVED lines=14> */
.L_x_16315:
[----:B------:R-:W-:Y:S05]  /*7be0*/  BSYNC.RECONVERGENT B3 ;  /* 0x0000000000037941 */ /* 0x000fea0003800200 */
.L_x_16314:
        /* <DEDUP_REMOVED lines=14> */
.L_x_16317:
[----:B------:R-:W-:Y:S05]  /*7cd0*/  BSYNC.RECONVERGENT B3 ;  /* 0x0000000000037941 */ /* 0x000fea0003800200 */
.L_x_16316:
        /* <DEDUP_REMOVED lines=14> */
.L_x_16319:
[----:B------:R-:W-:Y:S05]  /*7dc0*/  BSYNC.RECONVERGENT B3 ;  /* 0x0000000000037941 */ /* 0x000fea0003800200 */
.L_x_16318:
        /* <DEDUP_REMOVED lines=14> */
.L_x_16321:
[----:B------:R-:W-:Y:S05]  /*7eb0*/  BSYNC.RECONVERGENT B3 ;  /* 0x0000000000037941 */ /* 0x000fea0003800200 */
.L_x_16320:
        /* <DEDUP_REMOVED lines=14> */
.L_x_16323:
[----:B------:R-:W-:Y:S05]  /*7fa0*/  BSYNC.RECONVERGENT B3 ;  /* 0x0000000000037941 */ /* 0x000fea0003800200 */
.L_x_16322:
        /* <DEDUP_REMOVED lines=14> */
.L_x_16325:
[----:B------:R-:W-:Y:S05]  /*8090*/  BSYNC.RECONVERGENT B3 ;  /* 0x0000000000037941 */ /* 0x000fea0003800200 */
.L_x_16324:
        /* <DEDUP_REMOVED lines=14> */
.L_x_16327:
[----:B------:R-:W-:Y:S05]  /*8180*/  BSYNC.RECONVERGENT B3 ;  /* 0x0000000000037941 */ /* 0x000fea0003800200 */
.L_x_16326:
        /* <DEDUP_REMOVED lines=12> */
[----:B------:R-:W-:Y:S05]  /*8250*/  CALL.REL.NOINC `($__internal_258_$__cuda_sm3x_div_rn_noftz_f32_slowpath) ;  /* 0x0000003000107944 */ /* 0x000fea0003c00000 */
[----:B------:R-:W-:-:S07]  /*8260*/  MOV R39, R6 ;  /* 0x0000000600277202 */ /* 0x000fce0000000f00 */
.L_x_16329:
[----:B------:R-:W-:Y:S05]  /*8270*/  BSYNC.RECONVERGENT B3 ;  /* 0x0000000000037941 */ /* 0x000fea0003800200 */
.L_x_16328:
        /* <DEDUP_REMOVED lines=12> */
[----:B------:R-:W-:Y:S05]  /*8340*/  CALL.REL.NOINC `($__internal_258_$__cuda_sm3x_div_rn_noftz_f32_slowpath) ;  /* 0x0000002c00d47944 */ /* 0x000fea0003c00000 */
[----:B------:R-:W-:-:S07]  /*8350*/  MOV R26, R6 ;  /* 0x00000006001a7202 */ /* 0x000fce0000000f00 */
.L_x_16331:
[----:B------:R-:W-:Y:S05]  /*8360*/  BSYNC.RECONVERGENT B3 ;  /* 0x0000000000037941 */ /* 0x000fea0003800200 */
.L_x_16330:
        /* <DEDUP_REMOVED lines=14> */
.L_x_16333:
[----:B------:R-:W-:Y:S05]  /*8450*/  BSYNC.RECONVERGENT B3 ;  /* 0x0000000000037941 */ /* 0x000fea0003800200 */
.L_x_16332:
        /* <DEDUP_REMOVED lines=14> */
.L_x_16335:
[----:B------:R-:W-:Y:S05]  /*8540*/  BSYNC.RECONVERGENT B3 ;  /* 0x0000000000037941 */ /* 0x000fea0003800200 */
.L_x_16334:
        /* <DEDUP_REMOVED lines=14> */
.L_x_16337:
[----:B------:R-:W-:Y:S05]  /*8630*/  BSYNC.RECONVERGENT B3 ;  /* 0x0000000000037941 */ /* 0x000fea0003800200 */
.L_x_16336:
        /* <DEDUP_REMOVED lines=14> */
.L_x_16339:
[----:B------:R-:W-:Y:S05]  /*8720*/  BSYNC.RECONVERGENT B3 ;  /* 0x0000000000037941 */ /* 0x000fea0003800200 */
.L_x_16338:
        /* <DEDUP_REMOVED lines=14> */
.L_x_16341:
[----:B------:R-:W-:Y:S05]  /*8810*/  BSYNC.RECONVERGENT B3 ;  /* 0x0000000000037941 */ /* 0x000fea0003800200 */
.L_x_16340:
        /* <DEDUP_REMOVED lines=14> */
.L_x_16343:
[----:B------:R-:W-:Y:S05]  /*8900*/  BSYNC.RECONVERGENT B3 ;  /* 0x0000000000037941 */ /* 0x000fea0003800200 */
.L_x_16342:
        /* <DEDUP_REMOVED lines=14> */
.L_x_16345:
[----:B------:R-:W-:Y:S05]  /*89f0*/  BSYNC.RECONVERGENT B3 ;  /* 0x0000000000037941 */ /* 0x000fea0003800200 */
.L_x_16344:
        /* <DEDUP_REMOVED lines=23> */
.L_x_16347:
[----:B------:R-:W-:Y:S05]  /*8b70*/  BSYNC.RECONVERGENT B1 ;  /* 0x0000000000017941 */ /* 0x000fea0003800200 */
.L_x_16346:
        /* <DEDUP_REMOVED lines=18> */
.L_x_16349:
[----:B------:R-:W-:Y:S05]  /*8ca0*/  BSYNC.RECONVERGENT B1 ;  /* 0x0000000000017941 */ /* 0x000fea0003800200 */
.L_x_16348:
        /* <DEDUP_REMOVED lines=28> */
.L_x_16351:
[----:B------:R-:W-:Y:S05]  /*8e70*/  BSYNC.RECONVERGENT B1 ;  /* 0x0000000000017941 */ /* 0x000fea0003800200 */
.L_x_16350:
        /* <DEDUP_REMOVED lines=18> */
.L_x_16353:
[----:B------:R-:W-:Y:S05]  /*8fa0*/  BSYNC.RECONVERGENT B1 ;  /* 0x0000000000017941 */ /* 0x000fea0003800200 */
.L_x_16352:
        /* <DEDUP_REMOVED lines=18> */
.L_x_16355:
[----:B------:R-:W-:Y:S05]  /*90d0*/  BSYNC.RECONVERGENT B1 ;  /* 0x0000000000017941 */ /* 0x000fea0003800200 */
.L_x_16354:
        /* <DEDUP_REMOVED lines=18> */
.L_x_16357:
[----:B------:R-:W-:Y:S05]  /*9200*/  BSYNC.RECONVERGENT B1 ;  /* 0x0000000000017941 */ /* 0x000fea0003800200 */
.L_x_16356:
        /* <DEDUP_REMOVED lines=18> */
.L_x_16359:
[----:B------:R-:W-:Y:S05]  /*9330*/  BSYNC.RECONVERGENT B1 ;  /* 0x0000000000017941 */ /* 0x000fea0003800200 */
.L_x_16358:
        /* <DEDUP_REMOVED lines=30> */
.L_x_16361:
[----:B------:R-:W-:Y:S05]  /*9520*/  BSYNC.RECONVERGENT B1 ;  /* 0x0000000000017941 */ /* 0x000fea0003800200 */
.L_x_16360:
        /* <DEDUP_REMOVED lines=18> */
.L_x_16363:
[----:B------:R-:W-:Y:S05]  /*9650*/  BSYNC.RECONVERGENT B1 ;  /* 0x0000000000017941 */ /* 0x000fea0003800200 */
.L_x_16362:
        /* <DEDUP_REMOVED lines=18> */
.L_x_16365:
[----:B------:R-:W-:Y:S05]  /*9780*/  BSYNC.RECONVERGENT B1 ;  /* 0x0000000000017941 */ /* 0x000fea0003800200 */
.L_x_16364:
        /* <DEDUP_REMOVED lines=18> */
.L_x_16367:
[----:B------:R-:W-:Y:S05]  /*98b0*/  BSYNC.RECONVERGENT B1 ;  /* 0x0000000000017941 */ /* 0x000fea0003800200 */
.L_x_16366:
        /* <DEDUP_REMOVED lines=18> */
.L_x_16369:
[----:B------:R-:W-:Y:S05]  /*99e0*/  BSYNC.RECONVERGENT B1 ;  /* 0x0000000000017941 */ /* 0x000fea0003800200 */
.L_x_16368:
        /* <DEDUP_REMOVED lines=18> */
.L_x_16371:
[----:B------:R-:W-:Y:S05]  /*9b10*/  BSYNC.RECONVERGENT B1 ;  /* 0x0000000000017941 */ /* 0x000fea0003800200 */
.L_x_16370:
        /* <DEDUP_REMOVED lines=18> */
.L_x_16373:
[----:B------:R-:W-:Y:S05]  /*9c40*/  BSYNC.RECONVERGENT B1 ;  /* 0x0000000000017941 */ /* 0x000fea0003800200 */
.L_x_16372:
        /* <DEDUP_REMOVED lines=9> */
.L_x_16260:
[----:B------:R-:W-:Y:S05]  /*9ce0*/  EXIT ;  /* 0x000000000000794d */ /* 0x000fea0003800000 */
.L_x_16289:
[----:B------:R-:W-:Y:S01]  /*9cf0*/  BSSY B1, `(.L_x_16375) ;  /* 0x0000007000017945 */ /* 0x000fe20003800000 */
[----:B------:R-:W-:Y:S01]  /*9d00*/  IMAD.MOV.U32 R12, RZ, RZ, 0x10 ;  /* 0x00000010ff0c7424 */ /* 0x000fe200078e00ff */
[----:B------:R-:W-:Y:S02]  /*9d10*/  MOV R11, 0x1f ;  /* 0x0000001f000b7802 */ /* 0x000fe40000000f00 */
[----:B------:R-:W-:-:S07]  /*9d20*/  MOV R15, 0xffffffff ;  /* 0xffffffff000f7802 */ /* 0x000fce0000000f00 */
[----:B------:R-:W-:Y:S05]  /*9d30*/  WARPSYNC.COLLECTIVE R15, `(.L_x_16376) ;  /* 0x000000000f087348 */ /* 0x000fea0003c00000 */
[----:B------:R0:W1:Y:S02]  /*9d40*/  SHFL.BFLY P6, R14, R13, R12, R11 ;  /* 0x0c00000c0d0e7389 */ /* 0x00006400000c000b */
[----:B01----:R-:W-:Y:S05]  /*9d50*/  ENDCOLLECTIVE ;  /* 0x000000000000791b */ /* 0x003fea0003800000 */
.L_x_16376:
[----:B------:R-:W-:Y:S05]  /*9d60*/  BSYNC B1 ;  /* 0x0000000000017941 */ /* 0x000fea0003800000 */
.L_x_16375:
        /* <DEDUP_REMOVED lines=9> */
.L_x_16377:
[----:B------:R-:W-:Y:S01]  /*9e00*/  HFMA2 R12, -RZ, RZ, 0, 2.384185791015625e-07 ;  /* 0x00000004ff0c7431 */ /* 0x000fe200000001ff */
[----:B------:R-:W-:-:S05]  /*9e10*/  FMNMX R0, R13, R14, !PT ;  /* 0x0000000e0d007209 */ /* 0x000fca0007800000 */
[----:B------:R-:W-:-:S07]  /*9e20*/  IMAD.MOV.U32 R13, RZ, RZ, R0 ;  /* 0x000000ffff0d7224 */ /* 0x000fce00078e0000 */
[----:B------:R-:W-:Y:S05]  /*9e30*/  WARPSYNC.COLLECTIVE R15, `(.L_x_16378) ;  /* 0x000000000f087348 */ /* 0x000fea0003c00000 */
[----:B------:R0:W1:Y:S02]  /*9e40*/  SHFL.BFLY P6, R14, R13, R12, R11 ;  /* 0x0c00000c0d0e7389 */ /* 0x00006400000c000b */
[----:B01----:R-:W-:Y:S05]  /*9e50*/  ENDCOLLECTIVE ;  /* 0x000000000000791b */ /* 0x003fea0003800000 */
.L_x_16378:
[----:B------:R-:W-:Y:S01]  /*9e60*/  IMAD.MOV.U32 R12, RZ, RZ, 0x2 ;  /* 0x00000002ff0c7424 */ /* 0x000fe200078e00ff */
[----:B------:R-:W-:-:S04]  /*9e70*/  FMNMX R2, R0, R14, !PT ;  /* 0x0000000e00027209 */ /* 0x000fc80007800000 */
[----:B------:R-:W-:-:S07]  /*9e80*/  MOV R13, R2 ;  /* 0x00000002000d7202 */ /* 0x000fce0000000f00 */
[----:B------:R-:W-:Y:S05]  /*9e90*/  WARPSYNC.COLLECTIVE R15, `(.L_x_16379) ;  /* 0x000000000f087348 */ /* 0x000fea0003c00000 */
[----:B------:R0:W1:Y:S02]  /*9ea0*/  SHFL.BFLY P6, R14, R13, R12, R11 ;  /* 0x0c00000c0d0e7389 */ /* 0x00006400000c000b */
[----:B01----:R-:W-:Y:S05]  /*9eb0*/  ENDCOLLECTIVE ;  /* 0x000000000000791b */ /* 0x003fea0003800000 */
.L_x_16379:
[----:B------:R-:W-:Y:S01]  /*9ec0*/  HFMA2 R12, -RZ, RZ, 0, 5.9604644775390625e-08 ;  /* 0x00000001ff0c7431 */ /* 0x000fe200000001ff */
[----:B------:R-:W-:-:S04]  /*9ed0*/  FMNMX R3, R2, R14, !PT ;  /* 0x0000000e02037209 */ /* 0x000fc80007800000 */
[----:B------:R-:W-:-:S07]  /*9ee0*/  MOV R13, R3 ;  /* 0x00000003000d7202 */ /* 0x000fce0000000f00 */
[----:B------:R-:W-:Y:S05]  /*9ef0*/  WARPSYNC.COLLECTIVE R15, `(.L_x_16380) ;  /* 0x000000000f087348 */ /* 0x000fea0003c00000 */
[----:B------:R0:W1:Y:S02]  /*9f00*/  SHFL.BFLY P6, R14, R13, R12, R11 ;  /* 0x0c00000c0d0e7389 */ /* 0x00006400000c000b */
[----:B01----:R-:W-:Y:S05]  /*9f10*/  ENDCOLLECTIVE ;  /* 0x000000000000791b */ /* 0x003fea0003800000 */
.L_x_16380:
        /* <DEDUP_REMOVED lines=14> */
[----:B------:R-:W-:Y:S01]  /*a000*/  SHF.L.U32 R6, R25, 0x17, RZ ;  /* 0x0000001719067819 */ /* 0x000fe200000006ff */
[----:B------:R-:W-:Y:S01]  /*a010*/  FFMA.SAT R25, R4, R44, 0.5 ;  /* 0x3f00000004197423 */ /* 0x000fe2000000202c */
[----:B------:R-:W-:Y:S01]  /*a020*/  FADD R9, -R14, R9 ;  /* 0x000000090e097221 */ /* 0x000fe20000000100 */
[----:B------:R-:W-:Y:S01]  /*a030*/  FFMA R33, R2, 1.4426950216293334961, -R33 ;  /* 0x3fb8aa3b02217823 */ /* 0x000fe20000000821 */
[C---:B------:R-:W-:Y:S01]  /*a040*/  FADD R17, -R14.reuse, R17 ;  /* 0x000000110e117221 */ /* 0x040fe20000000100 */
[----:B------:R-:W-:Y:S01]  /*a050*/  FFMA.RM R25, R25, R46, 12582913 ;  /* 0x4b40000119197423 */ /* 0x000fe2000000402e */
[----:B------:R-:W-:Y:S01]  /*a060*/  FADD R12, -R14, R16 ;  /* 0x000000100e0c7221 */ /* 0x000fe20000000100 */
[----:B------:R-:W-:Y:S01]  /*a070*/  FFMA R33, R2, 1.925963033500011079e-08, R33 ;  /* 0x32a5706002217823 */ /* 0x000fe20000000021 */
[----:B------:R-:W-:Y:S01]  /*a080*/  FADD R19, -R14, R19 ;  /* 0x000000130e137221 */ /* 0x000fe20000000100 */
[C---:B------:R-:W-:Y:S01]  /*a090*/  FADD R71, R25.reuse, -12583039 ;  /* 0xcb40007f19477421 */ /* 0x040fe20000000000 */
[----:B------:R-:W-:-:S02]  /*a0a0*/  IMAD.SHL.U32 R2, R25, 0x800000, RZ ;  /* 0x0080000019027824 */ /* 0x000fc400078e00ff */
[----:B------:R-:W-:Y:S01]  /*a0b0*/  FFMA.SAT R25, R3, R44, 0.5 ;  /* 0x3f00000003197423 */ /* 0x000fe2000000202c */
[----:B------:R-:W-:Y:S01]  /*a0c0*/  FADD R13, -R14, R18 ;  /* 0x000000120e0d7221 */ /* 0x000fe20000000100 */
[----:B------:R-:W-:Y:S01]  /*a0d0*/  FFMA R71, R4, 1.4426950216293334961, -R71 ;  /* 0x3fb8aa3b04477823 */ /* 0x000fe20000000847 */
[----:B------:R-:W0:Y:S01]  /*a0e0*/  MUFU.EX2 R33, R33 ;  /* 0x0000002100217308 */ /* 0x000e220000000800 */
[----:B------:R-:W-:Y:S01]  /*a0f0*/  FFMA.RM R25, R25, R46, 12582913 ;  /* 0x4b40000119197423 */ /* 0x000fe2000000402e */
[----:B------:R-:W-:Y:S01]  /*a100*/  FADD R21, -R14, R21 ;  /* 0x000000150e157221 */ /* 0x000fe20000000100 */
[----:B------:R-:W-:Y:S01]  /*a110*/  FFMA R71, R4, 1.925963033500011079e-08, R71 ;  /* 0x32a5706004477823 */ /* 0x000fe20000000047 */
        /* <DEDUP_REMOVED lines=10> */
[----:B------:R-:W-:Y:S01]  /*a1c0*/  SHF.L.U32 R3, R25, 0x17, RZ ;  /* 0x0000001719037819 */ /* 0x000fe200000006ff */
[----:B------:R-:W-:Y:S01]  /*a1d0*/  FFMA.SAT R25, R0, R44, 0.5 ;  /* 0x3f00000000197423 */ /* 0x000fe2000000202c */
[----:B------:R-:W-:Y:S01]  /*a1e0*/  FADD R29, -R14, R29 ;  /* 0x0000001d0e1d7221 */ /* 0x000fe20000000100 */
[----:B0-----:R-:W-:Y:S01]  /*a1f0*/  FMUL R6, R6, R33 ;  /* 0x0000002106067220 */ /* 0x001fe20000400000 */
[C---:B------:R-:W-:Y:S01]  /*a200*/  FADD R69, -R14.reuse, R69 ;  /* 0x000000450e457221 */ /* 0x040fe20000000100 */
[----:B------:R-:W-:Y:S01]  /*a210*/  FFMA.RM R25, R25, R46, 12582913 ;  /* 0x4b40000119197423 */ /* 0x000fe2000000402e */
[----:B------:R-:W0:Y:S01]  /*a220*/  MUFU.EX2 R10, R10 ;  /* 0x0000000a000a7308 */ /* 0x000e220000000800 */
[C---:B------:R-:W-:Y:S01]  /*a230*/  FADD R39, -R14.reuse, R26 ;  /* 0x0000001a0e277221 */ /* 0x040fe20000000100 */
[C---:B------:R-:W-:Y:S01]  /*a240*/  FADD R37, -R14.reuse, R37 ;  /* 0x000000250e257221 */ /* 0x040fe20000000100 */
[C---:B------:R-:W-:Y:S01]  /*a250*/  FADD R33, R25.reuse, -12583039 ;  /* 0xcb40007f19217421 */ /* 0x040fe20000000000 */
[----:B------:R-:W-:Y:S01]  /*a260*/  SHF.L.U32 R4, R25, 0x17, RZ ;  /* 0x0000001719047819 */ /* 0x000fe200000006ff */
[----:B------:R-:W-:Y:S01]  /*a270*/  FFMA.SAT R25, R5, R44, 0.5 ;  /* 0x3f00000005197423 */ /* 0x000fe2000000202c */
[----:B------:R-:W-:Y:S01]  /*a280*/  FADD R14, -R14, R22 ;  /* 0x000000160e0e7221 */ /* 0x000fe20000000100 */
[----:B------:R-:W-:Y:S01]  /*a290*/  FFMA R33, R0, 1.4426950216293334961, -R33 ;  /* 0x3fb8aa3b00217823 */ /* 0x000fe20000000821 */
[----:B------:R-:W1:Y:S01]  /*a2a0*/  MUFU.EX2 R71, R71 ;  /* 0x0000004700477308 */ /* 0x000e620000000800 */
[----:B------:R-:W-:-:S02]  /*a2b0*/  FFMA.RM R25, R25, R46, 12582913 ;  /* 0x4b40000119197423 */ /* 0x000fc4000000402e */
[----:B------:R-:W-:Y:S02]  /*a2c0*/  FFMA R33, R0, 1.925963033500011079e-08, R33 ;  /* 0x32a5706000217823 */ /* 0x000fe40000000021 */
[----:B------:R-:W-:-:S04]  /*a2d0*/  FADD R0, R25, -12583039 ;  /* 0xcb40007f19007421 */ /* 0x000fc80000000000 */
[----:B------:R-:W-:Y:S01]  /*a2e0*/  FFMA R0, R5, 1.4426950216293334961, -R0 ;  /* 0x3fb8aa3b05007823 */ /* 0x000fe20000000800 */
[----:B0-----:R-:W-:Y:S01]  /*a2f0*/  FMUL R3, R3, R10 ;  /* 0x0000000a03037220 */ /* 0x001fe20000400000 */
[----:B------:R-:W0:Y:S02]  /*a300*/  MUFU.EX2 R33, R33 ;  /* 0x0000002100217308 */ /* 0x000e240000000800 */
[----:B------:R-:W-:Y:S01]  /*a310*/  FFMA R0, R5, 1.925963033500011079e-08, R0 ;  /* 0x32a5706005007823 */ /* 0x000fe20000000000 */
[----:B------:R-:W-:Y:S02]  /*a320*/  IMAD.SHL.U32 R5, R25, 0x800000, RZ ;  /* 0x0080000019057824 */ /* 0x000fe400078e00ff */
[----:B------:R-:W-:Y:S01]  /*a330*/  FFMA.SAT R25, R7, R44, 0.5 ;  /* 0x3f00000007197423 */ /* 0x000fe2000000202c */
[----:B-1----:R-:W-:-:S03]  /*a340*/  FMUL R2, R2, R71 ;  /* 0x0000004702027220 */ /* 0x002fc60000400000 */
        /* <DEDUP_REMOVED lines=155> */
[----:B0-----:R-:W-:Y:S01]  /*ad00*/  MOV R15, 0xffffffff ;  /* 0xffffffff000f7802 */ /* 0x001fe20000000f00 */
        /* <DEDUP_REMOVED lines=64> */
.L_x_16381:
[----:B------:R-:W-:Y:S02]  /*b110*/  HFMA2 R12, -RZ, RZ, 0, 4.76837158203125e-07 ;  /* 0x00000008ff0c7431 */ /* 0x000fe400000001ff */
[----:B------:R-:W-:-:S04]  /*b120*/  FADD R36, R13, R14 ;  /* 0x0000000e0d247221 */ /* 0x000fc80000000000 */
[----:B------:R-:W-:-:S07]  /*b130*/  IMAD.MOV.U32 R13, RZ, RZ, R36 ;  /* 0x000000ffff0d7224 */ /* 0x000fce00078e0024 */
[----:B------:R-:W-:Y:S05]  /*b140*/  WARPSYNC.COLLECTIVE R15, `(.L_x_16382) ;  /* 0x000000000f087348 */ /* 0x000fea0003c00000 */
[----:B------:R0:W1:Y:S02]  /*b150*/  SHFL.BFLY P6, R14, R13, R12, R11 ;  /* 0x0c00000c0d0e7389 */ /* 0x00006400000c000b */
[----:B01----:R-:W-:Y:S05]  /*b160*/  ENDCOLLECTIVE ;  /* 0x000000000000791b */ /* 0x003fea0003800000 */
.L_x_16382:
[----:B------:R-:W-:Y:S02]  /*b170*/  IMAD.MOV.U32 R12, RZ, RZ, 0x4 ;  /* 0x00000004ff0c7424 */ /* 0x000fe400078e00ff */
[----:B------:R-:W-:-:S05]  /*b180*/  FADD R37, R36, R14 ;  /* 0x0000000e24257221 */ /* 0x000fca0000000000 */
[----:B------:R-:W-:-:S07]  /*b190*/  MOV R13, R37 ;  /* 0x00000025000d7202 */ /* 0x000fce0000000f00 */
[----:B------:R-:W-:Y:S05]  /*b1a0*/  WARPSYNC.COLLECTIVE R15, `(.L_x_16383) ;  /* 0x000000000f087348 */ /* 0x000fea0003c00000 */
[----:B------:R0:W1:Y:S02]  /*b1b0*/  SHFL.BFLY P6, R14, R13, R12, R11 ;  /* 0x0c00000c0d0e7389 */ /* 0x00006400000c000b */
[----:B01----:R-:W-:Y:S05]  /*b1c0*/  ENDCOLLECTIVE ;  /* 0x000000000000791b */ /* 0x003fea0003800000 */
.L_x_16383:
[----:B------:R-:W-:Y:S02]  /*b1d0*/  HFMA2 R12, -RZ, RZ, 0, 1.1920928955078125e-07 ;  /* 0x00000002ff0c7431 */ /* 0x000fe400000001ff */
[----:B------:R-:W-:-:S05]  /*b1e0*/  FADD R38, R37, R14 ;  /* 0x0000000e25267221 */ /* 0x000fca0000000000 */
[----:B------:R-:W-:-:S07]  /*b1f0*/  MOV R13, R38 ;  /* 0x00000026000d7202 */ /* 0x000fce0000000f00 */
[----:B------:R-:W-:Y:S05]  /*b200*/  WARPSYNC.COLLECTIVE R15, `(.L_x_16384) ;  /* 0x000000000f087348 */ /* 0x000fea0003c00000 */
[----:B------:R0:W1:Y:S02]  /*b210*/  SHFL.BFLY P6, R14, R13, R12, R11 ;  /* 0x0c00000c0d0e7389 */ /* 0x00006400000c000b */
[----:B01----:R-:W-:Y:S05]  /*b220*/  ENDCOLLECTIVE ;  /* 0x000000000000791b */ /* 0x003fea0003800000 */
.L_x_16384:
[----:B------:R-:W-:Y:S01]  /*b230*/  MOV R12, 0x1 ;  /* 0x00000001000c7802 */ /* 0x000fe20000000f00 */
[----:B------:R-:W-:-:S04]  /*b240*/  FADD R39, R38, R14 ;  /* 0x0000000e26277221 */ /* 0x000fc80000000000 */
[----:B------:R-:W-:-:S07]  /*b250*/  IMAD.MOV.U32 R13, RZ, RZ, R39 ;  /* 0x000000ffff0d7224 */ /* 0x000fce00078e0027 */
[----:B------:R-:W-:Y:S05]  /*b260*/  WARPSYNC.COLLECTIVE R15, `(.L_x_16385) ;  /* 0x000000000f087348 */ /* 0x000fea0003c00000 */
[----:B------:R0:W1:Y:S02]  /*b270*/  SHFL.BFLY P6, R14, R13, R12, R11 ;  /* 0x0c00000c0d0e7389 */ /* 0x00006400000c000b */
[----:B01----:R-:W-:Y:S05]  /*b280*/  ENDCOLLECTIVE ;  /* 0x000000000000791b */ /* 0x003fea0003800000 */
.L_x_16385:
[----:B------:R-:W-:Y:S05]  /*b290*/  BRA `(.L_x_16386) ;  /* 0xffffffbc00487947 */ /* 0x000fea000383ffff */
        .weak           $__internal_258_$__cuda_sm3x_div_rn_noftz_f32_slowpath
        .type           $__internal_258_$__cuda_sm3x_div_rn_noftz_f32_slowpath,@function
        .size           $__internal_258_$__cuda_sm3x_div_rn_noftz_f32_slowpath,(.L_x_37635 - $__internal_258_$__cuda_sm3x_div_rn_noftz_f32_slowpath)
$__internal_258_$__cuda_sm3x_div_rn_noftz_f32_slowpath:
        /* <DEDUP_REMOVED lines=34> */
.L_x_16388:
        /* <DEDUP_REMOVED lines=51> */
.L_x_16395:
[----:B------:R-:W-:-:S04]  /*b7f0*/  LOP3.LUT R6, R6, 0x80000000, RZ, 0xc0, !PT ;  /* 0x8000000006067812 */ /* 0x000fc800078ec0ff */
[----:B------:R-:W-:Y:S01]  /*b800*/  LOP3.LUT R6, R6, 0x7f800000, RZ, 0xfc, !PT ;  /* 0x7f80000006067812 */ /* 0x000fe200078efcff */
[----:B------:R-:W-:Y:S06]  /*b810*/  BRA `(.L_x_16396) ;  /* 0x0000000000047947 */ /* 0x000fec0003800000 */
.L_x_16394:
[----:B------:R-:W-:-:S07]  /*b820*/  LEA R6, R15, R6, 0x17 ;  /* 0x000000060f067211 */ /* 0x000fce00078eb8ff */
.L_x_16396:
[----:B------:R-:W-:Y:S05]  /*b830*/  BSYNC.RECONVERGENT B2 ;  /* 0x0000000000027941 */ /* 0x000fea0003800200 */
.L_x_16393:
[----:B------:R-:W-:Y:S05]  /*b840*/  BRA `(.L_x_16397) ;  /* 0x0000000000207947 */ /* 0x000fea0003800000 */
.L_x_16392:
[----:B------:R-:W-:-:S04]  /*b850*/  LOP3.LUT R6, R11, 0x80000000, R6, 0x48, !PT ;  /* 0x800000000b067812 */ /* 0x000fc800078e4806 */
[----:B------:R-:W-:Y:S01]  /*b860*/  LOP3.LUT R6, R6, 0x7f800000, RZ, 0xfc, !PT ;  /* 0x7f80000006067812 */ /* 0x000fe200078efcff */
[----:B------:R-:W-:Y:S06]  /*b870*/  BRA `(.L_x_16397) ;  /* 0x0000000000147947 */ /* 0x000fec0003800000 */
.L_x_16391:
[----:B------:R-:W-:Y:S01]  /*b880*/  LOP3.LUT R6, R11, 0x80000000, R6, 0x48, !PT ;  /* 0x800000000b067812 */ /* 0x000fe200078e4806 */
[----:B------:R-:W-:Y:S06]  /*b890*/  BRA `(.L_x_16397) ;  /* 0x00000000000c7947 */ /* 0x000fec0003800000 */
.L_x_16390:
[----:B------:R-:W0:Y:S01]  /*b8a0*/  MUFU.RSQ R6, -QNAN ;  /* 0xffc0000000067908 */ /* 0x000e220000001400 */
[----:B------:R-:W-:Y:S05]  /*b8b0*/  BRA `(.L_x_16397) ;  /* 0x0000000000047947 */ /* 0x000fea0003800000 */
.L_x_16389:
[----:B------:R-:W-:-:S07]  /*b8c0*/  FADD.FTZ R6, R6, R11 ;  /* 0x0000000b06067221 */ /* 0x000fce0000010000 */
.L_x_16397:
[----:B------:R-:W-:Y:S05]  /*b8d0*/  BSYNC.RECONVERGENT B1 ;  /* 0x0000000000017941 */ /* 0x000fea0003800200 */
.L_x_16387:
[----:B------:R-:W-:-:S04]  /*b8e0*/  HFMA2 R15, -RZ, RZ, 0, 0 ;  /* 0x00000000ff0f7431 */ /* 0x000fc800000001ff */
[----:B0-----:R-:W-:Y:S05]  /*b8f0*/  RET.REL.NODEC R14 `(_Z15SoftmaxWarpImplI22BroadcastScaleMaskLoadIffbLm3EiE11DirectStoreIffEfLi2ELi28ELi32ELi1ELb1EL9Algorithm0EEvT_T0_ll) ;  /* 0xffffff440ec07950 */ /* 0x001fea0003c3ffff */
.L_x_16398:
        /* <DEDUP_REMOVED lines=16> */
.L_x_37635:


//--------------------- .text._Z15SoftmaxWarpImplI22BroadcastScaleMaskLoadIffbLm3EiE11DirectStoreIffEfLi2ELi28ELi32ELi1ELb0EL9Algorithm0EEvT_T0_ll --------------------------
	.section	.text._Z15SoftmaxWarpImplI22BroadcastScaleMaskLoadIffbLm3EiE11DirectStoreIffEfLi2ELi28ELi32ELi1ELb0EL9Algorithm0EEvT_T0_ll,"ax",@progbits
	.align	128
        .global         _Z15SoftmaxWarpImplI22BroadcastScaleMaskLoadIffbLm3EiE11DirectStoreIffEfLi2ELi28ELi32ELi1ELb0EL9Algorithm0EEvT_T0_ll
        .type           _Z15SoftmaxWarpImplI22BroadcastScaleMaskLoadIffbLm3EiE11DirectStoreIffEfLi2ELi28ELi32ELi1ELb0EL9Algorithm0EEvT_T0_ll,@function
        .size           _Z15SoftmaxWarpImplI22BroadcastScaleMaskLoadIffbLm3EiE11DirectStoreIffEfLi2ELi28ELi32ELi1ELb0EL9Algorithm0EEvT_T0_ll,(.L_x_37636 - _Z15SoftmaxWarpImplI22BroadcastScaleMaskLoadIffbLm3EiE11DirectStoreIffEfLi2ELi28ELi32ELi1ELb0EL9Algorithm0EEvT_T0_ll)
        .other          _Z15SoftmaxWarpImplI22BroadcastScaleMaskLoadIffbLm3EiE11DirectStoreIffEfLi2ELi28ELi32ELi1ELb0EL9Algorithm0EEvT_T0_ll,@"STO_CUDA_ENTRY STV_DEFAULT"
_Z15SoftmaxWarpImplI22BroadcastScaleMaskLoadIffbLm3EiE11DirectStoreIffEfLi2ELi28ELi32ELi1ELb0EL9Algorithm0EEvT_T0_ll:
.text._Z15SoftmaxWarpImplI22BroadcastScaleMaskLoadIffbLm3EiE11DirectStoreIffEfLi2ELi28ELi32ELi1ELb0EL9Algorithm0EEvT_T0_ll:
        /* <DEDUP_REMOVED lines=28> */
.L_x_16399:
        /* <DEDUP_REMOVED lines=13> */
.L_x_16458:
[----:B0-----:R-:W-:Y:S01]  /*0290*/  IABS R2, UR45 ;  /* 0x0000002d00027c13 */ /* 0x001fe20008000000 */
[----:B------:R-:W-:Y:S01]  /*02a0*/  IMAD R31, R40, UR44, R0 ;  /* 0x0000002c281f7c24 */ /* 0x000fe2000f8e0200 */
[----:B------:R-:W-:Y:S01]  /*02b0*/  IABS R4, UR46 ;  /* 0x0000002e00047c13 */ /* 0x000fe20008000000 */
[----:B------:R-:W-:Y:S01]  /*02c0*/  UMOV UR4, URZ ;  /* 0x000000ff00047c82 */ /* 0x000fe20008000000 */
[----:B------:R-:W-:Y:S01]  /*02d0*/  R2UR UR9, R2 ;  /* 0x00000000020972ca */ /* 0x000fe200000e0000 */
[----:B------:R-:W-:Y:S01]  /*02e0*/  VIADD R0, R31, 0x40 ;  /* 0x000000401f007836 */ /* 0x000fe20000000000 */
[----:B------:R-:W-:Y:S01]  /*02f0*/  R2UR UR8, R4 ;  /* 0x00000000040872ca */ /* 0x000fe200000e0000 */
[----:B------:R-:W0:Y:S01]  /*0300*/  LDC.64 R16, c[0x0][0x390] ;  /* 0x0000e400ff107b82 */ /* 0x000e220000000a00 */
[----:B------:R-:W-:Y:S02]  /*0310*/  LOP3.LUT R29, RZ, UR45, RZ, 0x33, !PT ;  /* 0x0000002dff1d7c12 */ /* 0x000fe4000f8e33ff */
[----:B------:R-:W-:-:S02]  /*0320*/  IABS R7, R0 ;  /* 0x0000000000077213 */ /* 0x000fc40000000000 */
[----:B------:R-:W-:Y:S02]  /*0330*/  ISETP.NE.AND P5, PT, RZ, UR46, PT ;  /* 0x0000002eff007c0c */ /* 0x000fe4000bfa5270 */
[----:B------:R-:W-:Y:S01]  /*0340*/  LOP3.LUT R19, RZ, UR46, RZ, 0x33, !PT ;  /* 0x0000002eff137c12 */ /* 0x000fe2000f8e33ff */
[----:B------:R-:W2:Y:S01]  /*0350*/  LDC.64 R14, c[0x0][0x398] ;  /* 0x0000e600ff0e7b82 */ /* 0x000ea20000000a00 */
[----:B-1----:R-:W-:Y:S01]  /*0360*/  R2UR UR10, R34 ;  /* 0x00000000220a72ca */ /* 0x002fe200000e0000 */
[----:B------:R-:W1:Y:S01]  /*0370*/  I2F.RP R2, UR9 ;  /* 0x0000000900027d06 */ /* 0x000e620008209400 */
[----:B------:R-:W-:-:S05]  /*0380*/  R2UR UR11, R35 ;  /* 0x00000000230b72ca */ /* 0x000fca00000e0000 */
[----:B------:R-:W3:Y:S02]  /*0390*/  LDC.64 R12, c[0x0][0x3a0] ;  /* 0x0000e800ff0c7b82 */ /* 0x000ee40000000a00 */
[----:B------:R-:W4:Y:S08]  /*03a0*/  I2F.RP R4, UR8 ;  /* 0x0000000800047d06 */ /* 0x000f300008209400 */
[----:B-1----:R-:W1:Y:S08]  /*03b0*/  MUFU.RCP R2, R2 ;  /* 0x0000000200027308 */ /* 0x002e700000001000 */
[----:B----4-:R-:W4:Y:S01]  /*03c0*/  MUFU.RCP R4, R4 ;  /* 0x0000000400047308 */ /* 0x010f220000001000 */
[----:B-1----:R-:W-:-:S07]  /*03d0*/  IADD3 R3, PT, PT, R2, 0xffffffe, RZ ;  /* 0x0ffffffe02037810 */ /* 0x002fce0007ffe0ff */
[----:B------:R-:W1:Y:S01]  /*03e0*/  F2I.FTZ.U32.TRUNC.NTZ R3, R3 ;  /* 0x0000000300037305 */ /* 0x000e62000021f000 */
[----:B----4-:R-:W-:-:S07]  /*03f0*/  IADD3 R5, PT, PT, R4, 0xffffffe, RZ ;  /* 0x0ffffffe04057810 */ /* 0x010fce0007ffe0ff */
[----:B------:R-:W4:Y:S01]  /*0400*/  F2I.FTZ.U32.TRUNC.NTZ R5, R5 ;  /* 0x0000000500057305 */ /* 0x000f22000021f000 */
[----:B-1----:R-:W-:Y:S02]  /*0410*/  R2UR UR5, R3 ;  /* 0x00000000030572ca */ /* 0x002fe400000e0000 */
[----:B------:R-:W-:-:S11]  /*0420*/  IABS R3, R31 ;  /* 0x0000001f00037213 */ /* 0x000fd60000000000 */
[----:B------:R-:W-:-:S04]  /*0430*/  UIADD3 UR6, UPT, UPT, URZ, -UR5, URZ ;  /* 0x80000005ff067290 */ /* 0x000fc8000fffe0ff */
[----:B------:R-:W-:-:S04]  /*0440*/  UIMAD UR6, UR6, UR9, URZ ;  /* 0x00000009060672a4 */ /* 0x000fc8000f8e02ff */
[----:B------:R-:W-:Y:S01]  /*0450*/  UIMAD.WIDE.U32 UR6, UR5, UR6, UR4 ;  /* 0x00000006050672a5 */ /* 0x000fe2000f8e0004 */
[----:B----4-:R-:W-:-:S05]  /*0460*/  R2UR UR5, R5 ;  /* 0x00000000050572ca */ /* 0x010fca00000e0000 */
[----:B------:R-:W-:-:S05]  /*0470*/  IMAD.HI.U32 R2, R3, UR7, RZ ;  /* 0x0000000703027c27 */ /* 0x000fca000f8e00ff */
[----:B------:R-:W-:-:S03]  /*0480*/  IADD3 R6, PT, PT, -R2, RZ, RZ ;  /* 0x000000ff02067210 */ /* 0x000fc60007ffe1ff */
[----:B------:R-:W-:Y:S02]  /*0490*/  UIADD3 UR6, UPT, UPT, URZ, -UR5, URZ ;  /* 0x80000005ff067290 */ /* 0x000fe4000fffe0ff */
[----:B------:R-:W-:Y:S02]  /*04a0*/  IMAD R3, R6, UR9, R3 ;  /* 0x0000000906037c24 */ /* 0x000fe4000f8e0203 */
[----:B------:R-:W-:Y:S01]  /*04b0*/  IMAD.HI.U32 R6, R7, UR7, RZ ;  /* 0x0000000707067c27 */ /* 0x000fe2000f8e00ff */
[----:B------:R-:W-:Y:S02]  /*04c0*/  UIMAD UR6, UR6, UR8, URZ ;  /* 0x00000008060672a4 */ /* 0x000fe4000f8e02ff */
[----:B------:R-:W-:Y:S01]  /*04d0*/  ISETP.LT.U32.AND P1, PT, R3, UR9, PT ;  /* 0x0000000903007c0c */ /* 0x000fe2000bf21070 */
[----:B------:R-:W-:Y:S01]  /*04e0*/  IMAD.MOV R8, RZ, RZ, -R6 ;  /* 0x000000ffff087224 */ /* 0x000fe200078e0a06 */
[----:B------:R-:W-:-:S03]  /*04f0*/  UIMAD.WIDE.U32 UR4, UR5, UR6, UR4 ;  /* 0x00000006050472a5 */ /* 0x000fc6000f8e0004 */
[----:B------:R-:W-:-:S05]  /*0500*/  IMAD R7, R8, UR9, R7 ;  /* 0x0000000908077c24 */ /* 0x000fca000f8e0207 */
[----:B------:R-:W-:-:S03]  /*0510*/  ISETP.LT.U32.AND P3, PT, R7, UR9, PT ;  /* 0x0000000907007c0c */ /* 0x000fc6000bf61070 */
[----:B------:R-:W-:Y:S02]  /*0520*/  @!P1 IADD3 R3, PT, PT, R3, -UR9, RZ ;  /* 0x8000000903039c10 */ /* 0x000fe4000fffe0ff */
[----:B------:R-:W-:Y:S02]  /*0530*/  @!P1 IADD3 R2, PT, PT, R2, 0x1, RZ ;  /* 0x0000000102029810 */ /* 0x000fe40007ffe0ff */
[----:B------:R-:W-:Y:S02]  /*0540*/  ISETP.GE.U32.AND P0, PT, R3, UR9, PT ;  /* 0x0000000903007c0c */ /* 0x000fe4000bf06070 */
[----:B------:R-:W-:-:S04]  /*0550*/  LOP3.LUT R3, R31, UR45, RZ, 0x3c, !PT ;  /* 0x0000002d1f037c12 */ /* 0x000fc8000f8e3cff */
[----:B------:R-:W-:Y:S01]  /*0560*/  ISETP.GE.AND P2, PT, R3, RZ, PT ;  /* 0x000000ff0300720c */ /* 0x000fe20003f46270 */
[----:B------:R-:W-:Y:S01]  /*0570*/  @!P3 VIADD R6, R6, 0x1 ;  /* 0x000000010606b836 */ /* 0x000fe20000000000 */
[----:B------:R-:W-:Y:S02]  /*0580*/  @!P3 IADD3 R7, PT, PT, R7, -UR9, RZ ;  /* 0x800000090707bc10 */ /* 0x000fe4000fffe0ff */
[----:B------:R-:W-:Y:S02]  /*0590*/  LOP3.LUT R3, R0, UR45, RZ, 0x3c, !PT ;  /* 0x0000002d00037c12 */ /* 0x000fe4000f8e3cff */
[----:B------:R-:W-:Y:S01]  /*05a0*/  ISETP.GE.U32.AND P1, PT, R7, UR9, PT ;  /* 0x0000000907007c0c */ /* 0x000fe2000bf26070 */
[----:B------:R-:W-:Y:S01]  /*05b0*/  @P0 VIADD R2, R2, 0x1 ;  /* 0x0000000102020836 */ /* 0x000fe20000000000 */
[----:B------:R-:W-:-:S05]  /*05c0*/  ISETP.NE.AND P0, PT, RZ, UR45, PT ;  /* 0x0000002dff007c0c */ /* 0x000fca000bf05270 */
[----:B------:R-:W-:Y:S02]  /*05d0*/  @!P2 IADD3 R2, PT, PT, -R2, RZ, RZ ;  /* 0x000000ff0202a210 */ /* 0x000fe40007ffe1ff */
[----:B------:R-:W-:Y:S02]  /*05e0*/  ISETP.GE.AND P2, PT, R3, RZ, PT ;  /* 0x000000ff0300720c */ /* 0x000fe40003f46270 */
[----:B------:R-:W-:Y:S02]  /*05f0*/  SEL R7, R29, R2, !P0 ;  /* 0x000000021d077207 */ /* 0x000fe40004000000 */
[----:B------:R-:W-:Y:S02]  /*0600*/  @P1 IADD3 R6, PT, PT, R6, 0x1, RZ ;  /* 0x0000000106061810 */ /* 0x000fe40007ffe0ff */
[----:B------:R-:W-:-:S05]  /*0610*/  IADD3 R2, PT, PT, -R7, RZ, RZ ;  /* 0x000000ff07027210 */ /* 0x000fca0007ffe1ff */
[----:B------:R-:W-:Y:S02]  /*0620*/  IMAD R8, R2, UR45, R31 ;  /* 0x0000002d02087c24 */ /* 0x000fe4000f8e021f */
[----:B------:R-:W-:-:S03]  /*0630*/  @!P2 IMAD.MOV R6, RZ, RZ, -R6 ;  /* 0x000000ffff06a224 */ /* 0x000fc600078e0a06 */
[----:B------:R-:W-:Y:S02]  /*0640*/  IABS R3, R8 ;  /* 0x0000000800037213 */ /* 0x000fe40000000000 */
[----:B------:R-:W-:-:S03]  /*0650*/  SEL R9, R29, R6, !P0 ;  /* 0x000000061d097207 */ /* 0x000fc60004000000 */
[----:B------:R-:W-:Y:S01]  /*0660*/  IMAD.HI.U32 R2, R3, UR5, RZ ;  /* 0x0000000503027c27 */ /* 0x000fe2000f8e00ff */
[----:B------:R-:W-:-:S04]  /*0670*/  IADD3 R5, PT, PT, -R9, RZ, RZ ;  /* 0x000000ff09057210 */ /* 0x000fc80007ffe1ff */
        /* <DEDUP_REMOVED lines=15> */
[----:B------:R-:W-:-:S03]  /*0770*/  ISETP.NE.AND.EX P3, PT, R15, RZ, PT, P3 ;  /* 0x000000ff0f00720c */ /* 0x000fc60003f65330 */
[----:B------:R-:W-:-:S06]  /*0780*/  @P2 VIADD R2, R2, 0x1 ;  /* 0x0000000102022836 */ /* 0x000fcc0000000000 */
[----:B------:R-:W-:Y:S02]  /*0790*/  @!P1 IADD3 R3, PT, PT, R3, -UR8, RZ ;  /* 0x8000000803039c10 */ /* 0x000fe4000fffe0ff */
[----:B------:R-:W-:Y:S02]  /*07a0*/  @!P4 IADD3 R2, PT, PT, -R2, RZ, RZ ;  /* 0x000000ff0202c210 */ /* 0x000fe40007ffe1ff */
[----:B------:R-:W-:Y:S02]  /*07b0*/  ISETP.GE.U32.AND P6, PT, R3, UR8, PT ;  /* 0x0000000803007c0c */ /* 0x000fe4000bfc6070 */
[----:B------:R-:W-:Y:S02]  /*07c0*/  SEL R4, R19, R2, !P5 ;  /* 0x0000000213047207 */ /* 0x000fe40006800000 */
[----:B------:R-:W-:Y:S02]  /*07d0*/  LOP3.LUT R2, R11, UR46, RZ, 0x3c, !PT ;  /* 0x0000002e0b027c12 */ /* 0x000fe4000f8e3cff */
[----:B------:R-:W-:Y:S01]  /*07e0*/  @!P1 IADD3 R6, PT, PT, R6, 0x1, RZ ;  /* 0x0000000106069810 */ /* 0x000fe20007ffe0ff */
[----:B------:R-:W-:Y:S01]  /*07f0*/  IMAD.MOV R5, RZ, RZ, -R4 ;  /* 0x000000ffff057224 */ /* 0x000fe200078e0a04 */
[----:B0-----:R-:W-:-:S02]  /*0800*/  ISETP.NE.U32.AND P4, PT, R16, 0x1, PT ;  /* 0x000000011000780c */ /* 0x001fc40003f85070 */
[----:B------:R-:W-:Y:S01]  /*0810*/  ISETP.GE.AND P2, PT, R2, RZ, PT ;  /* 0x000000ff0200720c */ /* 0x000fe20003f46270 */
[----:B------:R-:W-:Y:S01]  /*0820*/  IMAD R5, R5, UR46, R8 ;  /* 0x0000002e05057c24 */ /* 0x000fe2000f8e0208 */
[----:B------:R-:W-:Y:S01]  /*0830*/  ISETP.NE.AND.EX P4, PT, R17, RZ, PT, P4 ;  /* 0x000000ff1100720c */ /* 0x000fe20003f85340 */
[----:B------:R-:W0:Y:S01]  /*0840*/  LDC.64 R2, c[0x0][0x388] ;  /* 0x0000e200ff027b82 */ /* 0x000e220000000a00 */
[----:B------:R-:W-:Y:S02]  /*0850*/  @P6 IADD3 R6, PT, PT, R6, 0x1, RZ ;  /* 0x0000000106066810 */ /* 0x000fe40007ffe0ff */
[----:B---3--:R-:W-:Y:S02]  /*0860*/  ISETP.NE.U32.AND P1, PT, R12, 0x1, PT ;  /* 0x000000010c00780c */ /* 0x008fe40003f25070 */
[----:B------:R-:W-:Y:S01]  /*0870*/  SEL R4, R4, RZ, P3 ;  /* 0x000000ff04047207 */ /* 0x000fe20001800000 */
[----:B------:R-:W-:Y:S01]  /*0880*/  IMAD.MOV.U32 R8, RZ, RZ, R6 ;  /* 0x000000ffff087224 */ /* 0x000fe200078e0006 */
[----:B------:R-:W-:-:S02]  /*0890*/  SEL R6, R7, RZ, P4 ;  /* 0x000000ff07067207 */ /* 0x000fc40002000000 */
[----:B------:R-:W-:Y:S02]  /*08a0*/  ISETP.NE.AND.EX P1, PT, R13, RZ, PT, P1 ;  /* 0x000000ff0d00720c */ /* 0x000fe40003f25310 */
[----:B------:R-:W-:Y:S01]  /*08b0*/  @!P2 IADD3 R8, PT, PT, -R8, RZ, RZ ;  /* 0x000000ff0808a210 */ /* 0x000fe20007ffe1ff */
[----:B------:R-:W-:Y:S01]  /*08c0*/  IMAD R7, R6, UR42, RZ ;  /* 0x0000002a06077c24 */ /* 0x000fe2000f8e02ff */
[----:B------:R-:W-:Y:S02]  /*08d0*/  SEL R5, R5, RZ, P1 ;  /* 0x000000ff05057207 */ /* 0x000fe40000800000 */
[----:B------:R-:W-:Y:S01]  /*08e0*/  SEL R8, R19, R8, !P5 ;  /* 0x0000000813087207 */ /* 0x000fe20006800000 */
[----:B------:R-:W-:-:S03]  /*08f0*/  IMAD R4, R4, UR43, R7 ;  /* 0x0000002b04047c24 */ /* 0x000fc6000f8e0207 */
[C---:B------:R-:W-:Y:S01]  /*0900*/  IADD3 R6, PT, PT, -R8.reuse, RZ, RZ ;  /* 0x000000ff08067210 */ /* 0x040fe20007ffe1ff */
[----:B------:R-:W-:Y:S01]  /*0910*/  IMAD R4, R5, UR47, R4 ;  /* 0x0000002f05047c24 */ /* 0x000fe2000f8e0204 */
[----:B------:R-:W-:Y:S02]  /*0920*/  SEL R5, R9, RZ, P4 ;  /* 0x000000ff09057207 */ /* 0x000fe40002000000 */
[----:B------:R-:W-:Y:S01]  /*0930*/  SEL R8, R8, RZ, P3 ;  /* 0x000000ff08087207 */ /* 0x000fe20001800000 */
[----:B------:R-:W-:Y:S01]  /*0940*/  IMAD R6, R6, UR46, R11 ;  /* 0x0000002e06067c24 */ /* 0x000fe2000f8e020b */
[----:B------:R-:W-:Y:S01]  /*0950*/  LEA.HI R4, R4, R4, RZ, 0x1 ;  /* 0x0000000404047211 */ /* 0x000fe200078f08ff */
[----:B------:R-:W-:-:S03]  /*0960*/  IMAD R7, R5, UR42, RZ ;  /* 0x0000002a05077c24 */ /* 0x000fc6000f8e02ff */
[----:B------:R-:W-:Y:S01]  /*0970*/  SHF.R.S32.HI R5, RZ, 0x1, R4 ;  /* 0x00000001ff057819 */ /* 0x000fe20000011404 */
[----:B------:R-:W-:Y:S01]  /*0980*/  IMAD R7, R8, UR43, R7 ;  /* 0x0000002b08077c24 */ /* 0x000fe2000f8e0207 */
[----:B------:R-:W-:-:S03]  /*0990*/  SEL R6, R6, RZ, P1 ;  /* 0x000000ff06067207 */ /* 0x000fc60000800000 */
[----:B0-----:R-:W-:-:S04]  /*09a0*/  IMAD.WIDE R4, R5, 0x2, R2 ;  /* 0x0000000205047825 */ /* 0x001fc800078e0202 */
[----:B------:R-:W-:Y:S01]  /*09b0*/  IMAD R6, R6, UR47, R7 ;  /* 0x0000002f06067c24 */ /* 0x000fe2000f8e0207 */
[----:B------:R-:W2:Y:S04]  /*09c0*/  LDG.E.U16 R25, desc[UR10][R4.64] ;  /* 0x0000000a04197981 */ /* 0x000ea8000c1e1500 */
[----:B------:R-:W-:-:S04]  /*09d0*/  LEA.HI R6, R6, R6, RZ, 0x1 ;  /* 0x0000000606067211 */ /* 0x000fc800078f08ff */
[----:B------:R-:W-:-:S05]  /*09e0*/  SHF.R.S32.HI R7, RZ, 0x1, R6 ;  /* 0x00000001ff077819 */ /* 0x000fca0000011406 */
[----:B------:R-:W-:-:S05]  /*09f0*/  IMAD.WIDE R6, R7, 0x2, R2 ;  /* 0x0000000207067825 */ /* 0x000fca00078e0202 */
[----:B------:R0:W3:Y:S01]  /*0a00*/  LDG.E.U16 R28, desc[UR10][R6.64] ;  /* 0x0000000a061c7981 */ /* 0x0000e2000c1e1500 */
[----:B------:R-:W-:-:S05]  /*0a10*/  VIADD R11, R31, 0x80 ;  /* 0x000000801f0b7836 */ /* 0x000fca0000000000 */
[----:B------:R-:W-:Y:S02]  /*0a20*/  IABS R9, R11 ;  /* 0x0000000b00097213 */ /* 0x000fe40000000000 */
[----:B0-----:R-:W-:-:S03]  /*0a30*/  LOP3.LUT R6, R11, UR45, RZ, 0x3c, !PT ;  /* 0x0000002d0b067c12 */ /* 0x001fc6000f8e3cff */
[----:B------:R-:W-:-:S05]  /*0a40*/  IMAD.HI.U32 R8, R9, UR7, RZ ;  /* 0x0000000709087c27 */ /* 0x000fca000f8e00ff */
[----:B------:R-:W-:-:S05]  /*0a50*/  IADD3 R10, PT, PT, -R8, RZ, RZ ;  /* 0x000000ff080a7210 */ /* 0x000fca0007ffe1ff */
[----:B------:R-:W-:Y:S01]  /*0a60*/  IMAD R4, R10, UR9, R9 ;  /* 0x000000090a047c24 */ /* 0x000fe2000f8e0209 */
[----:B------:R-:W-:-:S04]  /*0a70*/  IADD3 R10, PT, PT, R31, 0xc0, RZ ;  /* 0x000000c01f0a7810 */ /* 0x000fc80007ffe0ff */
[----:B------:R-:W-:Y:S02]  /*0a80*/  ISETP.LT.U32.AND P2, PT, R4, UR9, PT ;  /* 0x0000000904007c0c */ /* 0x000fe4000bf41070 */
[----:B------:R-:W-:-:S05]  /*0a90*/  IABS R9, R10 ;  /* 0x0000000a00097213 */ /* 0x000fca0000000000 */
[----:B------:R-:W-:-:S06]  /*0aa0*/  IMAD.HI.U32 R5, R9, UR7, RZ ;  /* 0x0000000709057c27 */ /* 0x000fcc000f8e00ff */
[----:B------:R-:W-:Y:S01]  /*0ab0*/  @!P2 VIADD R4, R4, -UR9 ;  /* 0x800000090404ac36 */ /* 0x000fe20008000000 */
[----:B------:R-:W-:-:S04]  /*0ac0*/  @!P2 IADD3 R8, PT, PT, R8, 0x1, RZ ;  /* 0x000000010808a810 */ /* 0x000fc80007ffe0ff */
[----:B------:R-:W-:Y:S02]  /*0ad0*/  ISETP.GE.U32.AND P6, PT, R4, UR9, PT ;  /* 0x0000000904007c0c */ /* 0x000fe4000bfc6070 */
[----:B------:R-:W-:-:S05]  /*0ae0*/  IADD3 R4, PT, PT, -R5, RZ, RZ ;  /* 0x000000ff05047210 */ /* 0x000fca0007ffe1ff */
[----:B------:R-:W-:-:S05]  /*0af0*/  IMAD R4, R4, UR9, R9 ;  /* 0x0000000904047c24 */ /* 0x000fca000f8e0209 */
[----:B------:R-:W-:Y:S01]  /*0b00*/  ISETP.LT.U32.AND P2, PT, R4, UR9, PT ;  /* 0x0000000904007c0c */ /* 0x000fe2000bf41070 */
[----:B------:R-:W-:Y:S01]  /*0b10*/  @P6 VIADD R8, R8, 0x1 ;  /* 0x0000000108086836 */ /* 0x000fe20000000000 */
[----:B------:R-:W-:Y:S02]  /*0b20*/  ISETP.GE.AND P6, PT, R6, RZ, PT ;  /* 0x000000ff0600720c */ /* 0x000fe40003fc6270 */
[----:B------:R-:W-:-:S09]  /*0b30*/  LOP3.LUT R6, R10, UR45, RZ, 0x3c, !PT ;  /* 0x0000002d0a067c12 */ /* 0x000fd2000f8e3cff */
[----:B------:R-:W-:Y:S02]  /*0b40*/  @!P2 IADD3 R4, PT, PT, R4, -UR9, RZ ;  /* 0x800000090404ac10 */ /* 0x000fe4000fffe0ff */
[----:B------:R-:W-:Y:S02]  /*0b50*/  @!P6 IADD3 R8, PT, PT, -R8, RZ, RZ ;  /* 0x000000ff0808e210 */ /* 0x000fe40007ffe1ff */
[----:B------:R-:W-:Y:S02]  /*0b60*/  ISETP.GE.U32.AND P6, PT, R4, UR9, PT ;  /* 0x0000000904007c0c */ /* 0x000fe4000bfc6070 */
[----:B------:R-:W-:Y:S02]  /*0b70*/  SEL R20, R29, R8, !P0 ;  /* 0x000000081d147207 */ /* 0x000fe40004000000 */
[----:B------:R-:W-:Y:S02]  /*0b80*/  @!P2 IADD3 R5, PT, PT, R5, 0x1, RZ ;  /* 0x000000010505a810 */ /* 0x000fe40007ffe0ff */
[----:B------:R-:W-:Y:S01]  /*0b90*/  ISETP.GE.AND P2, PT, R6, RZ, PT ;  /* 0x000000ff0600720c */ /* 0x000fe20003f46270 */
[----:B------:R-:W-:-:S04]  /*0ba0*/  IMAD.MOV R4, RZ, RZ, -R20 ;  /* 0x000000ffff047224 */ /* 0x000fc800078e0a14 */
[----:B------:R-:W-:Y:S02]  /*0bb0*/  IMAD R24, R4, UR45, R11 ;  /* 0x0000002d04187c24 */ /* 0x000fe4000f8e020b */
[----:B------:R-:W-:-:S03]  /*0bc0*/  @P6 IADD3 R5, PT, PT, R5, 0x1, RZ ;  /* 0x0000000105056810 */ /* 0x000fc60007ffe0ff */
[----:B------:R-:W-:Y:S02]  /*0bd0*/  IABS R7, R24 ;  /* 0x0000001800077213 */ /* 0x000fe40000000000 */
[----:B------:R-:W-:Y:S01]  /*0be0*/  LOP3.LUT R13, R24, UR46, RZ, 0x3c, !PT ;  /* 0x0000002e180d7c12 */ /* 0x000fe2000f8e3cff */
[----:B------:R-:W-:Y:S02]  /*0bf0*/  @!P2 IMAD.MOV R5, RZ, RZ, -R5 ;  /* 0x000000ffff05a224 */ /* 0x000fe400078e0a05 */
[----:B------:R-:W-:-:S03]  /*0c00*/  IMAD.HI.U32 R6, R7, UR5, RZ ;  /* 0x0000000507067c27 */ /* 0x000fc6000f8e00ff */
[----:B------:R-:W-:Y:S02]  /*0c10*/  SEL R4, R29, R5, !P0 ;  /* 0x000000051d047207 */ /* 0x000fe40004000000 */
[----:B------:R-:W-:Y:S02]  /*0c20*/  IADD3 R8, PT, PT, -R6, RZ, RZ ;  /* 0x000000ff06087210 */ /* 0x000fe40007ffe1ff */
[----:B------:R-:W-:-:S03]  /*0c30*/  IADD3 R5, PT, PT, -R4, RZ, RZ ;  /* 0x000000ff04057210 */ /* 0x000fc60007ffe1ff */
[----:B------:R-:W-:Y:S02]  /*0c40*/  IMAD R7, R8, UR8, R7 ;  /* 0x0000000808077c24 */ /* 0x000fe4000f8e0207 */
[----:B------:R-:W-:-:S03]  /*0c50*/  IMAD R5, R5, UR45, R10 ;  /* 0x0000002d05057c24 */ /* 0x000fc6000f8e020a */
[----:B------:R-:W-:Y:S02]  /*0c60*/  ISETP.LT.U32.AND P2, PT, R7, UR8, PT ;  /* 0x0000000807007c0c */ /* 0x000fe4000bf41070 */
[----:B------:R-:W-:-:S05]  /*0c70*/  IABS R8, R5 ;  /* 0x0000000500087213 */ /* 0x000fca0000000000 */
[----:B------:R-:W-:-:S06]  /*0c80*/  IMAD.HI.U32 R12, R8, UR5, RZ ;  /* 0x00000005080c7c27 */ /* 0x000fcc000f8e00ff */
[----:B------:R-:W-:Y:S02]  /*0c90*/  @!P2 VIADD R7, R7, -UR8 ;  /* 0x800000080707ac36 */ /* 0x000fe40008000000 */
[----:B------:R-:W-:-:S03]  /*0ca0*/  @!P2 VIADD R6, R6, 0x1 ;  /* 0x000000010606a836 */ /* 0x000fc60000000000 */
[----:B------:R-:W-:Y:S02]  /*0cb0*/  ISETP.GE.U32.AND P6, PT, R7, UR8, PT ;  /* 0x0000000807007c0c */ /* 0x000fe4000bfc6070 */
[----:B------:R-:W-:-:S05]  /*0cc0*/  IADD3 R7, PT, PT, -R12, RZ, RZ ;  /* 0x000000ff0c077210 */ /* 0x000fca0007ffe1ff */
[----:B------:R-:W-:Y:S01]  /*0cd0*/  IMAD R7, R7, UR8, R8 ;  /* 0x0000000807077c24 */ /* 0x000fe2000f8e0208 */
[----:B------:R-:W-:-:S04]  /*0ce0*/  IADD3 R8, PT, PT, R31, 0x100, RZ ;  /* 0x000001001f087810 */ /* 0x000fc80007ffe0ff */
[----:B------:R-:W-:Y:S02]  /*0cf0*/  ISETP.LT.U32.AND P2, PT, R7, UR8, PT ;  /* 0x0000000807007c0c */ /* 0x000fe4000bf41070 */
[----:B------:R-:W-:Y:S02]  /*0d00*/  @P6 IADD3 R6, PT, PT, R6, 0x1, RZ ;  /* 0x0000000106066810 */ /* 0x000fe40007ffe0ff */
[----:B------:R-:W-:Y:S02]  /*0d10*/  ISETP.GE.AND P6, PT, R13, RZ, PT ;  /* 0x000000ff0d00720c */ /* 0x000fe40003fc6270 */
[----:B------:R-:W-:Y:S02]  /*0d20*/  IABS R9, R8 ;  /* 0x0000000800097213 */ /* 0x000fe40000000000 */
[----:B------:R-:W-:Y:S02]  /*0d30*/  MOV R16, R6 ;  /* 0x0000000600107202 */ /* 0x000fe40000000f00 */
[----:B------:R-:W-:Y:S01]  /*0d40*/  LOP3.LUT R13, R5, UR46, RZ, 0x3c, !PT ;  /* 0x0000002e050d7c12 */ /* 0x000fe2000f8e3cff */
[----:B------:R-:W-:-:S02]  /*0d50*/  IMAD.HI.U32 R14, R9, UR7, RZ ;  /* 0x00000007090e7c27 */ /* 0x000fc4000f8e00ff */
[----:B------:R-:W-:Y:S02]  /*0d60*/  @!P2 IADD3 R12, PT, PT, R12, 0x1, RZ ;  /* 0x000000010c0ca810 */ /* 0x000fe40007ffe0ff */
[----:B------:R-:W-:Y:S01]  /*0d70*/  @!P2 VIADD R7, R7, -UR8 ;  /* 0x800000080707ac36 */ /* 0x000fe20008000000 */
[----:B------:R-:W-:Y:S02]  /*0d80*/  IADD3 R6, PT, PT, -R14, RZ, RZ ;  /* 0x000000ff0e067210 */ /* 0x000fe40007ffe1ff */
[----:B------:R-:W-:Y:S02]  /*0d90*/  @!P6 IADD3 R16, PT, PT, -R16, RZ, RZ ;  /* 0x000000ff1010e210 */ /* 0x000fe40007ffe1ff */
[----:B------:R-:W-:Y:S01]  /*0da0*/  ISETP.GE.U32.AND P6, PT, R7, UR8, PT ;  /* 0x0000000807007c0c */ /* 0x000fe2000bfc6070 */
[----:B------:R-:W-:Y:S02]  /*0db0*/  IMAD R6, R6, UR9, R9 ;  /* 0x0000000906067c24 */ /* 0x000fe4000f8e0209 */
[----:B------:R-:W-:-:S03]  /*0dc0*/  VIADD R9, R31, 0x140 ;  /* 0x000001401f097836 */ /* 0x000fc60000000000 */
[----:B------:R-:W-:Y:S02]  /*0dd0*/  ISETP.LT.U32.AND P2, PT, R6, UR9, PT ;  /* 0x0000000906007c0c */ /* 0x000fe4000bf41070 */
[----:B------:R-:W-:-:S05]  /*0de0*/  IABS R7, R9 ;  /* 0x0000000900077213 */ /* 0x000fca0000000000 */
[----:B------:R-:W-:Y:S01]  /*0df0*/  @P6 IADD3 R12, PT, PT, R12, 0x1, RZ ;  /* 0x000000010c0c6810 */ /* 0x000fe20007ffe0ff */
[----:B------:R-:W-:Y:S01]  /*0e00*/  IMAD.HI.U32 R15, R7, UR7, RZ ;  /* 0x00000007070f7c27 */ /* 0x000fe2000f8e00ff */
[----:B------:R-:W-:Y:S02]  /*0e10*/  ISETP.GE.AND P6, PT, R13, RZ, PT ;  /* 0x000000ff0d00720c */ /* 0x000fe40003fc6270 */
[----:B------:R-:W-:Y:S01]  /*0e20*/  LOP3.LUT R13, R9, UR45, RZ, 0x3c, !PT ;  /* 0x0000002d090d7c12 */ /* 0x000fe2000f8e3cff */
[----:B------:R-:W-:Y:S01]  /*0e30*/  IMAD.MOV.U32 R18, RZ, RZ, R12 ;  /* 0x000000ffff127224 */ /* 0x000fe200078e000c */
[----:B------:R-:W-:Y:S02]  /*0e40*/  @!P2 IADD3 R6, PT, PT, R6, -UR9, RZ ;  /* 0x800000090606ac10 */ /* 0x000fe4000fffe0ff */
[----:B------:R-:W-:-:S07]  /*0e50*/  @!P2 IADD3 R14, PT, PT, R14, 0x1, RZ ;  /* 0x000000010e0ea810 */ /* 0x000fce0007ffe0ff */
[----:B------:R-:W-:Y:S02]  /*0e60*/  @!P6 IADD3 R18, PT, PT, -R18, RZ, RZ ;  /* 0x000000ff1212e210 */ /* 0x000fe40007ffe1ff */
[----:B------:R-:W-:Y:S01]  /*0e70*/  ISETP.GE.U32.AND P6, PT, R6, UR9, PT ;  /* 0x0000000906007c0c */ /* 0x000fe2000bfc6070 */
[----:B------:R-:W-:-:S04]  /*0e80*/  IMAD.MOV R6, RZ, RZ, -R15 ;  /* 0x000000ffff067224 */ /* 0x000fc800078e0a0f */
[----:B------:R-:W-:Y:S01]  /*0e90*/  IMAD R6, R6, UR9, R7 ;  /* 0x0000000906067c24 */ /* 0x000fe2000f8e0207 */
[----:B------:R-:W-:-:S04]  /*0ea0*/  LOP3.LUT R7, R8, UR45, RZ, 0x3c, !PT ;  /* 0x0000002d08077c12 */ /* 0x000fc8000f8e3cff */
[----:B------:R-:W-:-:S03]  /*0eb0*/  ISETP.LT.U32.AND P2, PT, R6, UR9, PT ;  /* 0x0000000906007c0c */ /* 0x000fc6000bf41070 */
[----:B------:R-:W-:Y:S02]  /*0ec0*/  @P6 IADD3 R14, PT, PT, R14, 0x1, RZ ;  /* 0x000000010e0e6810 */ /* 0x000fe40007ffe0ff */
[----:B------:R-:W-:-:S08]  /*0ed0*/  ISETP.GE.AND P6, PT, R7, RZ, PT ;  /* 0x000000ff0700720c */ /* 0x000fd00003fc6270 */
[----:B------:R-:W-:Y:S01]  /*0ee0*/  @!P2 VIADD R6, R6, -UR9 ;  /* 0x800000090606ac36 */ /* 0x000fe20008000000 */
[----:B------:R-:W-:-:S04]  /*0ef0*/  @!P2 IADD3 R15, PT, PT, R15, 0x1, RZ ;  /* 0x000000010f0fa810 */ /* 0x000fc80007ffe0ff */
[----:B------:R-:W-:Y:S02]  /*0f00*/  @!P6 IADD3 R14, PT, PT, -R14, RZ, RZ ;  /* 0x000000ff0e0ee210 */ /* 0x000fe40007ffe1ff */
[----:B------:R-:W-:Y:S02]  /*0f10*/  ISETP.GE.U32.AND P6, PT, R6, UR9, PT ;  /* 0x0000000906007c0c */ /* 0x000fe4000bfc6070 */
[----:B------:R-:W0:Y:S11]  /*0f20*/  LDC.64 R6, c[0x0][0x380] ;  /* 0x0000e000ff067b82 */ /* 0x000e360000000a00 */
[----:B------:R-:W-:Y:S01]  /*0f30*/  @P6 VIADD R15, R15, 0x1 ;  /* 0x000000010f0f6836 */ /* 0x000fe20000000000 */
[----:B------:R-:W-:-:S02]  /*0f40*/  ISETP.GE.AND P6, PT, R13, RZ, PT ;  /* 0x000000ff0d00720c */ /* 0x000fc40003fc6270 */
[----:B------:R-:W-:-:S04]  /*0f50*/  LEA.HI R13, R31, R31, RZ, 0x1 ;  /* 0x0000001f1f0d7211 */ /* 0x000fc800078f08ff */
[----:B------:R-:W-:-:S05]  /*0f60*/  SHF.R.S32.HI R13, RZ, 0x1, R13 ;  /* 0x00000001ff0d7819 */ /* 0x000fca000001140d */
[----:B0-----:R-:W-:Y:S01]  /*0f70*/  IMAD.WIDE R22, R13, 0x8, R6 ;  /* 0x000000080d167825 */ /* 0x001fe200078e0206 */
[----:B------:R-:W-:Y:S02]  /*0f80*/  LEA.HI R0, R0, R0, RZ, 0x1 ;  /* 0x0000000000007211 */ /* 0x000fe400078f08ff */
[----:B--2---:R-:W-:-:S04]  /*0f90*/  PRMT R12, R25, 0x7771, RZ ;  /* 0x00007771190c7816 */ /* 0x004fc800000000ff */
[----:B------:R-:W-:Y:S02]  /*0fa0*/  ISETP.NE.AND P2, PT, R12, RZ, PT ;  /* 0x000000ff0c00720c */ /* 0x000fe40003f45270 */
[----:B------:R-:W-:-:S04]  /*0fb0*/  MOV R12, R15 ;  /* 0x0000000f000c7202 */ /* 0x000fc80000000f00 */
[----:B------:R-:W-:-:S07]  /*0fc0*/  @!P6 IADD3 R12, PT, PT, -R12, RZ, RZ ;  /* 0x000000ff0c0ce210 */ /* 0x000fce0007ffe1ff */
[----:B------:R-:W-:Y:S02]  /*0fd0*/  @P2 R2UR UR10, R34 ;  /* 0x00000000220a22ca */ /* 0x000fe400000e0000 */
[----:B---3--:R-:W-:Y:S02]  /*0fe0*/  PRMT R15, R28, 0x7771, RZ ;  /* 0x000077711c0f7816 */ /* 0x008fe400000000ff */
        /* <DEDUP_REMOVED lines=8> */
[----:B------:R-:W-:-:S03]  /*1070*/  SEL R15, R20, RZ, P4 ;  /* 0x000000ff140f7207 */ /* 0x000fc60002000000 */
[----:B------:R-:W-:-:S06]  /*1080*/  IMAD.MOV R13, RZ, RZ, -R16 ;  /* 0x000000ffff0d7224 */ /* 0x000fcc00078e0a10 */
        /* <DEDUP_REMOVED lines=20> */
[----:B------:R-:W-:Y:S02]  /*11d0*/  IMAD R5, R5, UR47, R18 ;  /* 0x0000002f05057c24 */ /* 0x000fe4000f8e0212 */
[----:B------:R-:W4:Y:S03]  /*11e0*/  LDG.E.U16 R36, desc[UR10][R36.64] ;  /* 0x0000000a24247981 */ /* 0x000f26000c1e1500 */
[----:B------:R-:W-:-:S04]  /*11f0*/  LEA.HI R5, R5, R5, RZ, 0x1 ;  /* 0x0000000505057211 */ /* 0x000fc800078f08ff */
[----:B------:R-:W-:-:S05]  /*1200*/  SHF.R.S32.HI R5, RZ, 0x1, R5 ;  /* 0x00000001ff057819 */ /* 0x000fca0000011405 */
[----:B------:R-:W-:Y:S02]  /*1210*/  IMAD.WIDE R38, R5, 0x2, R2 ;  /* 0x0000000205267825 */ /* 0x000fe400078e0202 */
[----:B------:R-:W0:Y:S04]  /*1220*/  LDC.64 R4, c[0x0][0x3e8] ;  /* 0x0000fa00ff047b82 */ /* 0x000e280000000a00 */
[----:B------:R-:W5:Y:S01]  /*1230*/  LDG.E.U16 R38, desc[UR10][R38.64] ;  /* 0x0000000a26267981 */ /* 0x000f62000c1e1500 */
[C---:B------:R-:W-:Y:S01]  /*1240*/  SEL R16, R29.reuse, R14, !P0 ;  /* 0x0000000e1d107207 */ /* 0x040fe20004000000 */
[----:B------:R-:W1:Y:S01]  /*1250*/  LDCU UR6, c[0x0][0x3e8] ;  /* 0x00007d00ff0677ac */ /* 0x000e620008000800 */
[----:B------:R-:W-:Y:S02]  /*1260*/  SEL R20, R29, R12, !P0 ;  /* 0x0000000c1d147207 */ /* 0x000fe40004000000 */
[----:B------:R-:W-:-:S02]  /*1270*/  IADD3 R13, PT, PT, -R16, RZ, RZ ;  /* 0x000000ff100d7210 */ /* 0x000fc40007ffe1ff */
[----:B------:R-:W-:Y:S02]  /*1280*/  IADD3 R12, PT, PT, -R20, RZ, RZ ;  /* 0x000000ff140c7210 */ /* 0x000fe40007ffe1ff */
[----:B------:R-:W-:Y:S01]  /*1290*/  LEA.HI R11, R11, R11, RZ, 0x1 ;  /* 0x0000000b0b0b7211 */ /* 0x000fe200078f08ff */
[----:B------:R-:W-:Y:S02]  /*12a0*/  IMAD R18, R13, UR45, R8 ;  /* 0x0000002d0d127c24 */ /* 0x000fe4000f8e0208 */
[----:B------:R-:W-:Y:S01]  /*12b0*/  IMAD R24, R12, UR45, R9 ;  /* 0x0000002d0c187c24 */ /* 0x000fe2000f8e0209 */
[----:B------:R-:W-:Y:S02]  /*12c0*/  SHF.R.S32.HI R11, RZ, 0x1, R11 ;  /* 0x00000001ff0b7819 */ /* 0x000fe4000001140b */
[----:B------:R-:W-:Y:S02]  /*12d0*/  IABS R14, R18 ;  /* 0x00000012000e7213 */ /* 0x000fe40000000000 */
[----:B0-----:R-:W-:-:S03]  /*12e0*/  R2UR UR4, R5 ;  /* 0x00000000050472ca */ /* 0x001fc600000e0000 */
[----:B------:R-:W-:Y:S01]  /*12f0*/  IMAD.HI.U32 R13, R14, UR5, RZ ;  /* 0x000000050e0d7c27 */ /* 0x000fe2000f8e00ff */
[----:B-1----:R-:W-:-:S03]  /*1300*/  MOV R32, UR6 ;  /* 0x0000000600207c02 */ /* 0x002fc60008000f00 */
[----:B------:R-:W-:Y:S02]  /*1310*/  IMAD.MOV R5, RZ, RZ, -R13 ;  /* 0x000000ffff057224 */ /* 0x000fe400078e0a0d */
[----:B------:R-:W-:Y:S02]  /*1320*/  IMAD.U32 R30, RZ, RZ, UR6 ;  /* 0x00000006ff1e7e24 */ /* 0x000fe4000f8e00ff */
[----:B------:R-:W-:Y:S01]  /*1330*/  IMAD R5, R5, UR8, R14 ;  /* 0x0000000805057c24 */ /* 0x000fe2000f8e020e */
[----:B------:R-:W-:-:S05]  /*1340*/  IABS R14, R24 ;  /* 0x00000018000e7213 */ /* 0x000fca0000000000 */
[----:B------:R-:W-:Y:S01]  /*1350*/  IMAD.HI.U32 R12, R14, UR5, RZ ;  /* 0x000000050e0c7c27 */ /* 0x000fe2000f8e00ff */
[----:B------:R-:W-:-:S04]  /*1360*/  LEA.HI R10, R10, R10, RZ, 0x1 ;  /* 0x0000000a0a0a7211 */ /* 0x000fc800078f08ff */
[----:B------:R-:W-:-:S05]  /*1370*/  SHF.R.S32.HI R45, RZ, 0x1, R10 ;  /* 0x00000001ff2d7819 */ /* 0x000fca000001140a */
[----:B------:R-:W-:Y:S01]  /*1380*/  IMAD.WIDE R44, R45, 0x8, R6 ;  /* 0x000000082d2c7825 */ /* 0x000fe200078e0206 */
[----:B------:R-:W-:Y:S02]  /*1390*/  R2UR UR12, R34 ;  /* 0x00000000220c72ca */ /* 0x000fe400000e0000 */
[----:B------:R-:W-:Y:S01]  /*13a0*/  R2UR UR13, R35 ;  /* 0x00000000230d72ca */ /* 0x000fe200000e0000 */
[----:B--2---:R-:W-:Y:S01]  /*13b0*/  @P2 FMUL R32, R17, UR4 ;  /* 0x0000000411202c20 */ /* 0x004fe20008400000 */
[----:B------:R-:W-:-:S13]  /*13c0*/  ISETP.LT.U32.AND P2, PT, R5, UR8, PT ;  /* 0x0000000805007c0c */ /* 0x000fda000bf41070 */
[----:B------:R-:W-:Y:S01]  /*13d0*/  @!P2 IADD3 R5, PT, PT, R5, -UR8, RZ ;  /* 0x800000080505ac10 */ /* 0x000fe2000fffe0ff */
[----:B------:R-:W-:Y:S02]  /*13e0*/  @!P2 VIADD R13, R13, 0x1 ;  /* 0x000000010d0da836 */ /* 0x000fe40000000000 */
[----:B---3--:R-:W-:Y:S01]  /*13f0*/  @P6 FMUL R30, R0, UR4 ;  /* 0x00000004001e6c20 */ /* 0x008fe20008400000 */
[----:B------:R-:W-:Y:S02]  /*1400*/  ISETP.GE.U32.AND P6, PT, R5, UR8, PT ;  /* 0x0000000805007c0c */ /* 0x000fe4000bfc6070 */
[----:B------:R-:W-:-:S05]  /*1410*/  IADD3 R5, PT, PT, -R12, RZ, RZ ;  /* 0x000000ff0c057210 */ /* 0x000fca0007ffe1ff */
[----:B------:R-:W-:Y:S01]  /*1420*/  IMAD R0, R5, UR8, R14 ;  /* 0x0000000805007c24 */ /* 0x000fe2000f8e020e */
[----:B------:R-:W-:Y:S02]  /*1430*/  LOP3.LUT R5, R18, UR46, RZ, 0x3c, !PT ;  /* 0x0000002e12057c12 */ /* 0x000fe4000f8e3cff */
[----:B------:R-:W-:Y:S02]  /*1440*/  SEL R14, R16, RZ, P4 ;  /* 0x000000ff100e7207 */ /* 0x000fe40002000000 */
[----:B------:R-:W-:Y:S02]  /*1450*/  ISETP.LT.U32.AND P2, PT, R0, UR8, PT ;  /* 0x0000000800007c0c */ /* 0x000fe4000bf41070 */
[----:B------:R-:W-:Y:S02]  /*1460*/  @P6 IADD3 R13, PT, PT, R13, 0x1, RZ ;  /* 0x000000010d0d6810 */ /* 0x000fe40007ffe0ff */
[----:B------:R-:W-:Y:S02]  /*1470*/  ISETP.GE.AND P6, PT, R5, RZ, PT ;  /* 0x000000ff0500720c */ /* 0x000fe40003fc6270 */
[----:B------:R-:W-:-:S02]  /*1480*/  LOP3.LUT R5, R24, UR46, RZ, 0x3c, !PT ;  /* 0x0000002e18057c12 */ /* 0x000fc4000f8e3cff */
[----:B------:R-:W-:-:S05]  /*1490*/  SEL R16, R20, RZ, P4 ;  /* 0x000000ff14107207 */ /* 0x000fca0002000000 */
[----:B------:R-:W-:Y:S02]  /*14a0*/  @!P2 IADD3 R0, PT, PT, R0, -UR8, RZ ;  /* 0x800000080000ac10 */ /* 0x000fe4000fffe0ff */
[----:B------:R-:W-:Y:S02]  /*14b0*/  @!P2 IADD3 R12, PT, PT, R12, 0x1, RZ ;  /* 0x000000010c0ca810 */ /* 0x000fe40007ffe0ff */
[----:B------:R-:W-:Y:S01]  /*14c0*/  @!P6 IMAD.MOV R13, RZ, RZ, -R13 ;  /* 0x000000ffff0de224 */ /* 0x000fe200078e0a0d */
[----:B------:R-:W-:Y:S02]  /*14d0*/  ISETP.GE.U32.AND P6, PT, R0, UR8, PT ;  /* 0x0000000800007c0c */ /* 0x000fe4000bfc6070 */
[----:B----4-:R-:W-:Y:S02]  /*14e0*/  PRMT R0, R36, 0x7771, RZ ;  /* 0x0000777124007816 */ /* 0x010fe400000000ff */
[----:B------:R-:W-:-:S09]  /*14f0*/  ISETP.GE.AND P2, PT, R5, RZ, PT ;  /* 0x000000ff0500720c */ /* 0x000fd20003f46270 */
[----:B------:R-:W-:Y:S02]  /*1500*/  @P6 IADD3 R12, PT, PT, R12, 0x1, RZ ;  /* 0x000000010c0c6810 */ /* 0x000fe40007ffe0ff */
[----:B------:R-:W-:Y:S02]  /*1510*/  ISETP.NE.AND P6, PT, R0, RZ, PT ;  /* 0x000000ff0000720c */ /* 0x000fe40003fc5270 */
[----:B------:R-:W-:Y:S01]  /*1520*/  SEL R0, R19, R13, !P5 ;  /* 0x0000000d13007207 */ /* 0x000fe20006800000 */
[----:B------:R-:W-:Y:S01]  /*1530*/  @!P2 IMAD.MOV R12, RZ, RZ, -R12 ;  /* 0x000000ffff0ca224 */ /* 0x000fe200078e0a0c */
[----:B-----5:R-:W-:Y:S02]  /*1540*/  PRMT R13, R38, 0x7771, RZ ;  /* 0x00007771260d7816 */ /* 0x020fe400000000ff */
[----:B------:R-:W-:Y:S02]  /*1550*/  IADD3 R5, PT, PT, -R0, RZ, RZ ;  /* 0x000000ff00057210 */ /* 0x000fe40007ffe1ff */
[----:B------:R-:W-:-:S02]  /*1560*/  ISETP.NE.AND P2, PT, R13, RZ, PT ;  /* 0x000000ff0d00720c */ /* 0x000fc40003f45270 */
[----:B------:R-:W-:Y:S01]  /*1570*/  SEL R15, R19, R12, !P5 ;  /* 0x0000000c130f7207 */ /* 0x000fe20006800000 */
[----:B------:R-:W-:Y:S01]  /*1580*/  IMAD.WIDE R12, R11, 0x8, R6 ;  /* 0x000000080b0c7825 */ /* 0x000fe200078e0206 */
[----:B------:R-:W-:Y:S02]  /*1590*/  SEL R0, R0, RZ, P3 ;  /* 0x000000ff00007207 */ /* 0x000fe40001800000 */
[----:B------:R-:W-:Y:S01]  /*15a0*/  @P6 R2UR UR10, R34 ;  /* 0x00000000220a62ca */ /* 0x000fe200000e0000 */
[----:B------:R-:W-:Y:S01]  /*15b0*/  IMAD R5, R5, UR46, R18 ;  /* 0x0000002e05057c24 */ /* 0x000fe2000f8e0212 */
[----:B------:R-:W-:Y:S01]  /*15c0*/  @P6 R2UR UR11, R35 ;  /* 0x00000000230b62ca */ /* 0x000fe200000e0000 */
[----:B------:R-:W-:Y:S01]  /*15d0*/  IMAD R11, R14, UR42, RZ ;  /* 0x0000002a0e0b7c24 */ /* 0x000fe2000f8e02ff */
[C---:B------:R-:W-:Y:S01]  /*15e0*/  IADD3 R17, PT, PT, -R15.reuse, RZ, RZ ;  /* 0x000000ff0f117210 */ /* 0x040fe20007ffe1ff */
[----:B------:R-:W-:Y:S01]  /*15f0*/  IMAD R16, R16, UR42, RZ ;  /* 0x0000002a10107c24 */ /* 0x000fe2000f8e02ff */
[----:B------:R-:W-:-:S03]  /*1600*/  SEL R15, R15, RZ, P3 ;  /* 0x000000ff0f0f7207 */ /* 0x000fc60001800000 */
[----:B------:R-:W-:-:S06]  /*1610*/  IMAD R14, R17, UR46, R24 ;  /* 0x0000002e110e7c24 */ /* 0x000fcc000f8e0218 */
[----:B------:R-:W2:Y:S01]  /*1620*/  @P6 LDG.E R18, desc[UR10][R12.64+0x4] ;  /* 0x0000040a0c126981 */ /* 0x000ea2000c1e1900 */
[----:B------:R-:W-:Y:S01]  /*1630*/  @P2 R2UR UR10, R34 ;  /* 0x00000000220a22ca */ /* 0x000fe200000e0000 */
[----:B------:R-:W-:Y:S01]  /*1640*/  IMAD R0, R0, UR43, R11 ;  /* 0x0000002b00007c24 */ /* 0x000fe2000f8e020b */
[----:B------:R-:W-:Y:S01]  /*1650*/  @P2 R2UR UR11, R35 ;  /* 0x00000000230b22ca */ /* 0x000fe200000e0000 */
[----:B------:R-:W-:Y:S01]  /*1660*/  IMAD R15, R15, UR43, R16 ;  /* 0x0000002b0f0f7c24 */ /* 0x000fe2000f8e0210 */
[----:B------:R-:W-:Y:S02]  /*1670*/  SEL R5, R5, RZ, P1 ;  /* 0x000000ff05057207 */ /* 0x000fe40000800000 */
[----:B------:R-:W-:-:S03]  /*1680*/  SEL R14, R14, RZ, P1 ;  /* 0x000000ff0e0e7207 */ /* 0x000fc60000800000 */
[----:B------:R-:W-:Y:S02]  /*1690*/  IMAD R0, R5, UR47, R0 ;  /* 0x0000002f05007c24 */ /* 0x000fe4000f8e0200 */
[----:B------:R-:W-:-:S03]  /*16a0*/  IMAD R14, R14, UR47, R15 ;  /* 0x0000002f0e0e7c24 */ /* 0x000fc6000f8e020f */
[----:B------:R-:W-:Y:S01]  /*16b0*/  LEA.HI R0, R0, R0, RZ, 0x1 ;  /* 0x0000000000007211 */ /* 0x000fe200078f08ff */
[----:B------:R-:W3:Y:S01]  /*16c0*/  @P2 LDG.E R20, desc[UR10][R44.64+0x4] ;  /* 0x0000040a2c142981 */ /* 0x000ee2000c1e1900 */
[----:B------:R-:W-:Y:S02]  /*16d0*/  LEA.HI R14, R14, R14, RZ, 0x1 ;  /* 0x0000000e0e0e7211 */ /* 0x000fe400078f08ff */
[----:B------:R-:W-:Y:S02]  /*16e0*/  R2UR UR10, R34 ;  /* 0x00000000220a72ca */ /* 0x000fe400000e0000 */
[----:B------:R-:W-:Y:S02]  /*16f0*/  R2UR UR11, R35 ;  /* 0x00000000230b72ca */ /* 0x000fe400000e0000 */
[----:B------:R-:W-:Y:S02]  /*1700*/  SHF.R.S32.HI R11, RZ, 0x1, R0 ;  /* 0x00000001ff0b7819 */ /* 0x000fe40000011400 */
[----:B------:R-:W-:-:S03]  /*1710*/  SHF.R.S32.HI R15, RZ, 0x1, R14 ;  /* 0x00000001ff0f7819 */ /* 0x000fc6000001140e */
[----:B------:R-:W-:-:S04]  /*1720*/  IMAD.WIDE R10, R11, 0x2, R2 ;  /* 0x000000020b0a7825 */ /* 0x000fc800078e0202 */
[----:B------:R-:W-:Y:S01]  /*1730*/  IMAD.WIDE R14, R15, 0x2, R2 ;  /* 0x000000020f0e7825 */ /* 0x000fe200078e0202 */
[----:B------:R0:W4:Y:S04]  /*1740*/  LDG.E.U16 R43, desc[UR12][R10.64] ;  /* 0x0000000c0a2b7981 */ /* 0x000128000c1e1500 */
[----:B------:R1:W5:Y:S01]  /*1750*/  LDG.E.U16 R33, desc[UR10][R14.64] ;  /* 0x0000000a0e217981 */ /* 0x000362000c1e1500 */
[----:B------:R-:W-:Y:S01]  /*1760*/  VIADD R5, R31, 0x180 ;  /* 0x000001801f057836 */ /* 0x000fe20000000000 */
[----:B------:R-:W-:Y:S02]  /*1770*/  MOV R26, UR6 ;  /* 0x00000006001a7c02 */ /* 0x000fe40008000f00 */
[----:B------:R-:W-:Y:S02]  /*1780*/  LEA.HI R8, R8, R8, RZ, 0x1 ;  /* 0x0000000808087211 */ /* 0x000fe400078f08ff */
[----:B------:R-:W-:-:S02]  /*1790*/  IABS R17, R5 ;  /* 0x0000000500117213 */ /* 0x000fc40000000000 */
[----:B0-----:R-:W-:Y:S02]  /*17a0*/  LOP3.LUT R10, R5, UR45, RZ, 0x3c, !PT ;  /* 0x0000002d050a7c12 */ /* 0x001fe4000f8e3cff */
[----:B------:R-:W-:Y:S01]  /*17b0*/  LEA.HI R9, R9, R9, RZ, 0x1 ;  /* 0x0000000909097211 */ /* 0x000fe200078f08ff */
[----:B------:R-:W-:Y:S01]  /*17c0*/  IMAD.HI.U32 R0, R17, UR7, RZ ;  /* 0x0000000711007c27 */ /* 0x000fe2000f8e00ff */
[----:B------:R-:W-:Y:S02]  /*17d0*/  SHF.R.S32.HI R11, RZ, 0x1, R8 ;  /* 0x00000001ff0b7819 */ /* 0x000fe40000011408 */
[----:B------:R-:W-:Y:S02]  /*17e0*/  SHF.R.S32.HI R9, RZ, 0x1, R9 ;  /* 0x00000001ff097819 */ /* 0x000fe40000011409 */
[----:B------:R-:W-:-:S05]  /*17f0*/  IADD3 R16, PT, PT, -R0, RZ, RZ ;  /* 0x000000ff00107210 */ /* 0x000fca0007ffe1ff */
[----:B------:R-:W-:Y:S02]  /*1800*/  IMAD R17, R16, UR9, R17 ;  /* 0x0000000910117c24 */ /* 0x000fe4000f8e0211 */
[----:B------:R-:W-:Y:S02]  /*1810*/  IMAD.U32 R16, RZ, RZ, UR6 ;  /* 0x00000006ff107e24 */ /* 0x000fe4000f8e00ff */
[----:B-1----:R-:W-:-:S04]  /*1820*/  IMAD.WIDE R14, R9, 0x8, R6 ;  /* 0x00000008090e7825 */ /* 0x002fc800078e0206 */
[----:B--2---:R-:W-:Y:S01]  /*1830*/  @P6 FMUL R26, R18, UR4 ;  /* 0x00000004121a6c20 */ /* 0x004fe20008400000 */
[----:B------:R-:W-:-:S13]  /*1840*/  ISETP.LT.U32.AND P6, PT, R17, UR9, PT ;  /* 0x0000000911007c0c */ /* 0x000fda000bfc1070 */
[----:B------:R-:W-:Y:S01]  /*1850*/  @!P6 IADD3 R17, PT, PT, R17, -UR9, RZ ;  /* 0x800000091111ec10 */ /* 0x000fe2000fffe0ff */
[----:B---3--:R-:W-:Y:S01]  /*1860*/  @P2 FMUL R16, R20, UR4 ;  /* 0x0000000414102c20 */ /* 0x008fe20008400000 */
[----:B------:R-:W-:Y:S02]  /*1870*/  @!P6 IADD3 R0, PT, PT, R0, 0x1, RZ ;  /* 0x000000010000e810 */ /* 0x000fe40007ffe0ff */
[----:B------:R-:W-:Y:S02]  /*1880*/  ISETP.GE.U32.AND P2, PT, R17, UR9, PT ;  /* 0x0000000911007c0c */ /* 0x000fe4000bf46070 */
[----:B------:R-:W-:-:S11]  /*1890*/  ISETP.GE.AND P6, PT, R10, RZ, PT ;  /* 0x000000ff0a00720c */ /* 0x000fd60003fc6270 */
[----:B------:R-:W-:Y:S01]  /*18a0*/  @P2 VIADD R0, R0, 0x1 ;  /* 0x0000000100002836 */ /* 0x000fe20000000000 */
[----:B----4-:R-:W-:-:S04]  /*18b0*/  PRMT R10, R43, 0x7771, RZ ;  /* 0x000077712b0a7816 */ /* 0x010fc800000000ff */
[----:B------:R-:W-:Y:S02]  /*18c0*/  MOV R18, R0 ;  /* 0x0000000000127202 */ /* 0x000fe40000000f00 */
[----:B-----5:R-:W-:Y:S02]  /*18d0*/  PRMT R0, R33, 0x7771, RZ ;  /* 0x0000777121007816 */ /* 0x020fe400000000ff */
[----:B------:R-:W-:Y:S01]  /*18e0*/  ISETP.NE.AND P2, PT, R10, RZ, PT ;  /* 0x000000ff0a00720c */ /* 0x000fe20003f45270 */
[----:B------:R-:W-:Y:S01]  /*18f0*/  IMAD.WIDE R10, R11, 0x8, R6 ;  /* 0x000000080b0a7825 */ /* 0x000fe200078e0206 */
[----:B------:R-:W-:Y:S02]  /*1900*/  @!P6 IADD3 R18, PT, PT, -R18, RZ, RZ ;  /* 0x000000ff1212e210 */ /* 0x000fe40007ffe1ff */
[----:B------:R-:W-:-:S09]  /*1910*/  ISETP.NE.AND P6, PT, R0, RZ, PT ;  /* 0x000000ff0000720c */ /* 0x000fd20003fc5270 */
[C---:B------:R-:W-:Y:S02]  /*1920*/  @P2 R2UR UR10, R34.reuse ;  /* 0x00000000220a22ca */ /* 0x040fe400000e0000 */
[C---:B------:R-:W-:Y:S02]  /*1930*/  @P2 R2UR UR11, R35.reuse ;  /* 0x00000000230b22ca */ /* 0x040fe400000e0000 */
[----:B------:R-:W-:Y:S02]  /*1940*/  @P6 R2UR UR12, R34 ;  /* 0x00000000220c62ca */ /* 0x000fe400000e0000 */
[----:B------:R-:W-:-:S09]  /*1950*/  @P6 R2UR UR13, R35 ;  /* 0x00000000230d62ca */ /* 0x000fd200000e0000 */
[----:B------:R-:W2:Y:S04]  /*1960*/  @P2 LDG.E R20, desc[UR10][R10.64+0x4] ;  /* 0x0000040a0a142981 */ /* 0x000ea8000c1e1900 */
[----:B------:R-:W3:Y:S01]  /*1970*/  @P6 LDG.E R0, desc[UR12][R14.64+0x4] ;  /* 0x0000040c0e006981 */ /* 0x000ee2000c1e1900 */
[----:B------:R-:W-:Y:S02]  /*1980*/  SEL R17, R29, R18, !P0 ;  /* 0x000000121d117207 */ /* 0x000fe40004000000 */
[----:B------:R-:W-:Y:S02]  /*1990*/  MOV R18, UR6 ;  /* 0x0000000600127c02 */ /* 0x000fe40008000f00 */
[----:B------:R-:W-:Y:S01]  /*19a0*/  R2UR UR10, R34 ;  /* 0x00000000220a72ca */ /* 0x000fe200000e0000 */
[----:B------:R-:W-:Y:S01]  /*19b0*/  IMAD.MOV R8, RZ, RZ, -R17 ;  /* 0x000000ffff087224 */ /* 0x000fe200078e0a11 */
[----:B------:R-:W-:-:S03]  /*19c0*/  R2UR UR11, R35 ;  /* 0x00000000230b72ca */ /* 0x000fc600000e0000 */
[----:B------:R-:W-:-:S05]  /*19d0*/  IMAD R21, R8, UR45, R5 ;  /* 0x0000002d08157c24 */ /* 0x000fca000f8e0205 */
[----:B------:R-:W-:-:S05]  /*19e0*/  IABS R9, R21 ;  /* 0x0000001500097213 */ /* 0x000fca0000000000 */
[----:B------:R-:W-:-:S04]  /*19f0*/  IMAD.HI.U32 R8, R9, UR5, RZ ;  /* 0x0000000509087c27 */ /* 0x000fc8000f8e00ff */
[----:B--2---:R-:W-:Y:S01]  /*1a00*/  @P2 FMUL R18, R20, UR4 ;  /* 0x0000000414122c20 */ /* 0x004fe20008400000 */
[----:B------:R-:W-:Y:S01]  /*1a10*/  MOV R20, UR6 ;  /* 0x0000000600147c02 */ /* 0x000fe20008000f00 */
[----:B------:R-:W2:Y:S01]  /*1a20*/  LDG.E R27, desc[UR10][R22.64] ;  /* 0x0000000a161b7981 */ /* 0x000ea2000c1e1900 */
[----:B---3--:R-:W-:Y:S01]  /*1a30*/  @P6 FMUL R20, R0, UR4 ;  /* 0x0000000400146c20 */ /* 0x008fe20008400000 */
[----:B------:R-:W-:-:S04]  /*1a40*/  IMAD.MOV R0, RZ, RZ, -R8 ;  /* 0x000000ffff007224 */ /* 0x000fc800078e0a08 */
[----:B------:R-:W-:Y:S01]  /*1a50*/  IMAD R0, R0, UR8, R9 ;  /* 0x0000000800007c24 */ /* 0x000fe2000f8e0209 */
[----:B------:R-:W-:-:S04]  /*1a60*/  SEL R9, R17, RZ, P4 ;  /* 0x000000ff11097207 */ /* 0x000fc80002000000 */
[----:B------:R-:W-:Y:S01]  /*1a70*/  ISETP.LT.U32.AND P6, PT, R0, UR8, PT ;  /* 0x0000000800007c0c */ /* 0x000fe2000bfc1070 */
[----:B------:R-:W-:-:S12]  /*1a80*/  IMAD R9, R9, UR42, RZ ;  /* 0x0000002a09097c24 */ /* 0x000fd8000f8e02ff */
        /* <DEDUP_REMOVED lines=17> */
[----:B------:R0:W3:Y:S01]  /*1ba0*/  LDG.E.U16 R37, desc[UR10][R8.64] ;  /* 0x0000000a08257981 */ /* 0x0000e2000c1e1500 */
[----:B------:R-:W-:Y:S01]  /*1bb0*/  VIADD R0, R31, 0x1c0 ;  /* 0x000001c01f007836 */ /* 0x000fe20000000000 */
[----:B------:R-:W-:Y:S02]  /*1bc0*/  LEA.HI R5, R5, R5, RZ, 0x1 ;  /* 0x0000000505057211 */ /* 0x000fe400078f08ff */
[----:B------:R-:W-:Y:S02]  /*1bd0*/  PRMT R25, R25, 0x7770, RZ ;  /* 0x0000777019197816 */ /* 0x000fe400000000ff */
[----:B------:R-:W-:Y:S02]  /*1be0*/  IABS R24, R0 ;  /* 0x0000000000187213 */ /* 0x000fe40000000000 */
[----:B------:R-:W-:Y:S02]  /*1bf0*/  SHF.R.S32.HI R5, RZ, 0x1, R5 ;  /* 0x00000001ff057819 */ /* 0x000fe40000011405 */
[----:B0-----:R-:W-:Y:S01]  /*1c00*/  LOP3.LUT R8, R0, UR45, RZ, 0x3c, !PT ;  /* 0x0000002d00087c12 */ /* 0x001fe2000f8e3cff */
[----:B------:R-:W-:Y:S01]  /*1c10*/  IMAD.HI.U32 R21, R24, UR7, RZ ;  /* 0x0000000718157c27 */ /* 0x000fe2000f8e00ff */
[----:B---3--:R-:W-:-:S04]  /*1c20*/  PRMT R17, R37, 0x7771, RZ ;  /* 0x0000777125117816 */ /* 0x008fc800000000ff */
[----:B------:R-:W-:Y:S02]  /*1c30*/  ISETP.NE.AND P2, PT, R17, RZ, PT ;  /* 0x000000ff1100720c */ /* 0x000fe40003f45270 */
[----:B------:R-:W-:-:S05]  /*1c40*/  IADD3 R17, PT, PT, -R21, RZ, RZ ;  /* 0x000000ff15117210 */ /* 0x000fca0007ffe1ff */
[----:B------:R-:W-:-:S05]  /*1c50*/  IMAD R17, R17, UR9, R24 ;  /* 0x0000000911117c24 */ /* 0x000fca000f8e0218 */
[----:B------:R-:W-:Y:S02]  /*1c60*/  ISETP.LT.U32.AND P6, PT, R17, UR9, PT ;  /* 0x0000000911007c0c */ /* 0x000fe4000bfc1070 */
[----:B------:R-:W-:Y:S02]  /*1c70*/  @P2 R2UR UR12, R34 ;  /* 0x00000000220c22ca */ /* 0x000fe400000e0000 */
[----:B------:R-:W-:-:S09]  /*1c80*/  @P2 R2UR UR13, R35 ;  /* 0x00000000230d22ca */ /* 0x000fd200000e0000 */
[----:B------:R-:W-:Y:S01]  /*1c90*/  @!P6 VIADD R17, R17, -UR9 ;  /* 0x800000091111ec36 */ /* 0x000fe20008000000 */
[----:B------:R-:W-:-:S04]  /*1ca0*/  @!P6 IADD3 R21, PT, PT, R21, 0x1, RZ ;  /* 0x000000011515e810 */ /* 0x000fc80007ffe0ff */
[----:B------:R-:W-:Y:S02]  /*1cb0*/  ISETP.GE.U32.AND P6, PT, R17, UR9, PT ;  /* 0x0000000911007c0c */ /* 0x000fe4000bfc6070 */
[----:B------:R-:W-:Y:S01]  /*1cc0*/  MOV R22, UR6 ;  /* 0x0000000600167c02 */ /* 0x000fe20008000f00 */
[----:B------:R-:W3:Y:S10]  /*1cd0*/  LDG.E R17, desc[UR10][R46.64] ;  /* 0x0000000a2e117981 */ /* 0x000ef4000c1e1900 */
[----:B------:R-:W-:-:S02]  /*1ce0*/  @P6 IADD3 R21, PT, PT, R21, 0x1, RZ ;  /* 0x0000000115156810 */ /* 0x000fc40007ffe0ff */
[----:B------:R-:W-:Y:S01]  /*1cf0*/  ISETP.GE.AND P6, PT, R8, RZ, PT ;  /* 0x000000ff0800720c */ /* 0x000fe20003fc6270 */
[----:B------:R-:W-:Y:S01]  /*1d00*/  IMAD.WIDE R8, R5, 0x8, R6 ;  /* 0x0000000805087825 */ /* 0x000fe200078e0206 */
[----:B------:R-:W-:-:S04]  /*1d10*/  MOV R24, R21 ;  /* 0x0000001500187202 */ /* 0x000fc80000000f00 */
[----:B------:R-:W4:Y:S07]  /*1d20*/  @P2 LDG.E R21, desc[UR12][R8.64+0x4] ;  /* 0x0000040c08152981 */ /* 0x000f2e000c1e1900 */
[----:B------:R-:W-:-:S05]  /*1d30*/  @!P6 IMAD.MOV R24, RZ, RZ, -R24 ;  /* 0x000000ffff18e224 */ /* 0x000fca00078e0a18 */
[----:B------:R-:W-:-:S04]  /*1d40*/  SEL R39, R29, R24, !P0 ;  /* 0x000000181d277207 */ /* 0x000fc80004000000 */
[----:B------:R-:W-:-:S05]  /*1d50*/  IADD3 R5, PT, PT, -R39, RZ, RZ ;  /* 0x000000ff27057210 */ /* 0x000fca0007ffe1ff */
[----:B------:R-:W-:-:S05]  /*1d60*/  IMAD R49, R5, UR45, R0 ;  /* 0x0000002d05317c24 */ /* 0x000fca000f8e0200 */
[----:B------:R-:W-:-:S05]  /*1d70*/  IABS R24, R49 ;  /* 0x0000003100187213 */ /* 0x000fca0000000000 */
[----:B------:R-:W-:Y:S01]  /*1d80*/  IMAD.HI.U32 R23, R24, UR5, RZ ;  /* 0x0000000518177c27 */ /* 0x000fe2000f8e00ff */
[----:B------:R-:W-:Y:S02]  /*1d90*/  R2UR UR12, R34 ;  /* 0x00000000220c72ca */ /* 0x000fe400000e0000 */
[----:B------:R-:W-:-:S13]  /*1da0*/  R2UR UR13, R35 ;  /* 0x00000000230d72ca */ /* 0x000fda00000e0000 */
[----:B------:R0:W5:Y:S01]  /*1db0*/  LDG.E R5, desc[UR12][R12.64] ;  /* 0x0000000c0c057981 */ /* 0x000162000c1e1900 */
[----:B----4-:R-:W-:Y:S01]  /*1dc0*/  @P2 FMUL R22, R21, UR4 ;  /* 0x0000000415162c20 */ /* 0x010fe20008400000 */
[----:B------:R-:W-:Y:S01]  /*1dd0*/  IMAD.MOV R21, RZ, RZ, -R23 ;  /* 0x000000ffff157224 */ /* 0x000fe200078e0a17 */
[----:B------:R-:W-:Y:S01]  /*1de0*/  LEA.HI R0, R0, R0, RZ, 0x1 ;  /* 0x0000000000007211 */ /* 0x000fe200078f08ff */
[----:B------:R-:W4:Y:S02]  /*1df0*/  LDG.E R11, desc[UR12][R10.64] ;  /* 0x0000000c0a0b7981 */ /* 0x000f24000c1e1900 */
        /* <DEDUP_REMOVED lines=8> */
[----:B0-----:R-:W-:-:S11]  /*1e80*/  SEL R13, R39, RZ, P4 ;  /* 0x000000ff270d7207 */ /* 0x001fd60002000000 */
        /* <DEDUP_REMOVED lines=12> */
[----:B------:R0:W2:Y:S01]  /*1f50*/  LDG.E.U16 R42, desc[UR10][R12.64] ;  /* 0x0000000a0c2a7981 */ /* 0x0000a2000c1e1500 */
        /* <DEDUP_REMOVED lines=10> */
[----:B------:R-:W4:Y:S10]  /*2000*/  LDG.E R23, desc[UR12][R8.64] ;  /* 0x0000000c08177981 */ /* 0x000f34000c1e1900 */
[----:B------:R-:W-:-:S02]  /*2010*/  @P2 IADD3 R21, PT, PT, R21, 0x1, RZ ;  /* 0x0000000115152810 */ /* 0x000fc40007ffe0ff */
[----:B------:R-:W-:-:S13]  /*2020*/  ISETP.GE.AND P2, PT, R12, RZ, PT ;  /* 0x000000ff0c00720c */ /* 0x000fda0003f46270 */
[----:B------:R-:W-:Y:S02]  /*2030*/  @!P2 IADD3 R21, PT, PT, -R21, RZ, RZ ;  /* 0x000000ff1515a210 */ /* 0x000fe40007ffe1ff */
[----:B------:R-:W-:Y:S02]  /*2040*/  SHF.R.S32.HI R13, RZ, 0x1, R0 ;  /* 0x00000001ff0d7819 */ /* 0x000fe40000011400 */
[----:B--2---:R-:W-:Y:S01]  /*2050*/  PRMT R12, R42, 0x7771, RZ ;  /* 0x000077712a0c7816 */ /* 0x004fe200000000ff */
[----:B------:R0:W2:Y:S03]  /*2060*/  LDG.E R0, desc[UR10][R44.64] ;  /* 0x0000000a2c007981 */ /* 0x0000a6000c1e1900 */
        /* <DEDUP_REMOVED lines=9> */
[----:B------:R1:W2:Y:S03]  /*2100*/  LDG.E R21, desc[UR10][R14.64] ;  /* 0x0000000a0e157981 */ /* 0x0002a6000c1e1900 */
[----:B0-----:R-:W-:-:S05]  /*2110*/  IABS R45, R49 ;  /* 0x00000031002d7213 */ /* 0x001fca0000000000 */
[----:B------:R-:W-:-:S05]  /*2120*/  IMAD.HI.U32 R44, R45, UR5, RZ ;  /* 0x000000052d2c7c27 */ /* 0x000fca000f8e00ff */
[----:B------:R-:W-:Y:S02]  /*2130*/  IADD3 R46, PT, PT, -R44, RZ, RZ ;  /* 0x000000ff2c2e7210 */ /* 0x000fe40007ffe1ff */
[----:B-1----:R-:W-:Y:S02]  /*2140*/  LOP3.LUT R14, R49, UR46, RZ, 0x3c, !PT ;  /* 0x0000002e310e7c12 */ /* 0x002fe4000f8e3cff */
[----:B------:R-:W-:-:S05]  /*2150*/  SEL R9, R47, RZ, P4 ;  /* 0x000000ff2f097207 */ /* 0x000fca0002000000 */
[----:B------:R-:W-:Y:S02]  /*2160*/  IMAD R9, R9, UR42, RZ ;  /* 0x0000002a09097c24 */ /* 0x000fe4000f8e02ff */
[----:B---3--:R-:W-:Y:S01]  /*2170*/  @P2 FMUL R10, R39, UR4 ;  /* 0x00000004270a2c20 */ /* 0x008fe20008400000 */
[----:B------:R-:W-:-:S05]  /*2180*/  IMAD R39, R46, UR8, R45 ;  /* 0x000000082e277c24 */ /* 0x000fca000f8e022d */
        /* <DEDUP_REMOVED lines=34> */
[----:B------:R0:W2:Y:S02]  /*23b0*/  LDG.E R39, desc[UR10][R12.64] ;  /* 0x0000000a0c277981 */ /* 0x0000a4000c1e1900 */
[----:B0-----:R-:W-:Y:S01]  /*23c0*/  LOP3.LUT R12, R44, UR45, RZ, 0x3c, !PT ;  /* 0x0000002d2c0c7c12 */ /* 0x001fe2000f8e3cff */
[----:B---3--:R-:W-:Y:S01]  /*23d0*/  @P2 FMUL R24, R45, UR4 ;  /* 0x000000042d182c20 */ /* 0x008fe20008400000 */
        /* <DEDUP_REMOVED lines=52> */
[----:B------:R-:W2:Y:S01]  /*2720*/  LDG.E R45, desc[UR10][R12.64] ;  /* 0x0000000a0c2d7981 */ /* 0x000ea2000c1e1900 */
[----:B---3--:R-:W-:Y:S01]  /*2730*/  @P2 FMUL R28, R44, UR4 ;  /* 0x000000042c1c2c20 */ /* 0x008fe20008400000 */
[C---:B------:R-:W-:Y:S02]  /*2740*/  ISETP.LT.U32.AND P2, PT, R46.reuse, UR9, PT ;  /* 0x000000092e007c0c */ /* 0x040fe4000bf41070 */
[----:B------:R0:W3:Y:S11]  /*2750*/  LDG.E R44, desc[UR10][R8.64] ;  /* 0x0000000a082c7981 */ /* 0x0000f6000c1e1900 */
[----:B------:R-:W-:Y:S01]  /*2760*/  @!P2 VIADD R46, R46, -UR9 ;  /* 0x800000092e2eac36 */ /* 0x000fe20008000000 */
[----:B------:R-:W-:-:S04]  /*2770*/  @!P2 IADD3 R15, PT, PT, R15, 0x1, RZ ;  /* 0x000000010f0fa810 */ /* 0x000fc80007ffe0ff */
        /* <DEDUP_REMOVED lines=32> */
[----:B------:R-:W5:Y:S01]  /*2980*/  LDG.E.U16 R53, desc[UR10][R8.64] ;  /* 0x0000000a08357981 */ /* 0x000f62000c1e1500 */
[----:B------:R-:W-:-:S04]  /*2990*/  LEA.HI R14, R14, R14, RZ, 0x1 ;  /* 0x0000000e0e0e7211 */ /* 0x000fc800078f08ff */
[----:B------:R-:W-:Y:S02]  /*29a0*/  SHF.R.S32.HI R13, RZ, 0x1, R14 ;  /* 0x00000001ff0d7819 */ /* 0x000fe4000001140e */
[----:B-----5:R-:W-:-:S04]  /*29b0*/  PRMT R12, R53, 0x7771, RZ ;  /* 0x00007771350c7816 */ /* 0x020fc800000000ff */
[----:B------:R-:W-:Y:S01]  /*29c0*/  ISETP.NE.AND P2, PT, R12, RZ, PT ;  /* 0x000000ff0c00720c */ /* 0x000fe20003f45270 */
[----:B------:R-:W-:Y:S01]  /*29d0*/  IMAD.WIDE R12, R13, 0x8, R6 ;  /* 0x000000080d0c7825 */ /* 0x000fe200078e0206 */
[----:B------:R-:W-:-:S11]  /*29e0*/  PRMT R50, R36, 0x7770, RZ ;  /* 0x0000777024327816 */ /* 0x000fd600000000ff */
[----:B------:R-:W-:Y:S01]  /*29f0*/  @P2 R2UR UR12, R34 ;  /* 0x00000000220c22ca */ /* 0x000fe200000e0000 */
[----:B------:R0:W5:Y:S01]  /*2a00*/  LDG.E R46, desc[UR10][R12.64] ;  /* 0x0000000a0c2e7981 */ /* 0x000162000c1e1900 */
[----:B------:R-:W-:-:S13]  /*2a10*/  @P2 R2UR UR13, R35 ;  /* 0x00000000230d22ca */ /* 0x000fda00000e0000 */
[----:B------:R-:W4:Y:S01]  /*2a20*/  @P2 LDG.E R8, desc[UR12][R12.64+0x4] ;  /* 0x0000040c0c082981 */ /* 0x000f22000c1e1900 */
[----:B------:R-:W-:Y:S01]  /*2a30*/  MOV R36, UR6 ;  /* 0x0000000600247c02 */ /* 0x000fe20008000f00 */
[----:B----4-:R-:W-:Y:S01]  /*2a40*/  @P2 FMUL R36, R8, UR4 ;  /* 0x0000000408242c20 */ /* 0x010fe20008400000 */
[----:B------:R-:W-:-:S05]  /*2a50*/  VIADD R8, R31, 0x2c0 ;  /* 0x000002c01f087836 */ /* 0x000fca0000000000 */
[----:B------:R-:W-:-:S05]  /*2a60*/  IABS R14, R8 ;  /* 0x00000008000e7213 */ /* 0x000fca0000000000 */
[----:B------:R-:W-:-:S05]  /*2a70*/  IMAD.HI.U32 R9, R14, UR7, RZ ;  /* 0x000000070e097c27 */ /* 0x000fca000f8e00ff */
[----:B0-----:R-:W-:-:S05]  /*2a80*/  IADD3 R13, PT, PT, -R9, RZ, RZ ;  /* 0x000000ff090d7210 */ /* 0x001fca0007ffe1ff */
        /* <DEDUP_REMOVED lines=36> */
[----:B------:R-:W4:Y:S01]  /*2cd0*/  LDG.E.U16 R54, desc[UR10][R12.64] ;  /* 0x0000000a0c367981 */ /* 0x000f22000c1e1500 */
[----:B------:R-:W-:Y:S02]  /*2ce0*/  LEA.HI R8, R8, R8, RZ, 0x1 ;  /* 0x0000000808087211 */ /* 0x000fe400078f08ff */
[----:B----4-:R-:W-:-:S04]  /*2cf0*/  PRMT R9, R54, 0x7771, RZ ;  /* 0x0000777136097816 */ /* 0x010fc800000000ff */
[----:B------:R-:W-:Y:S02]  /*2d00*/  ISETP.NE.AND P2, PT, R9, RZ, PT ;  /* 0x000000ff0900720c */ /* 0x000fe40003f45270 */
[----:B------:R-:W-:-:S11]  /*2d10*/  SHF.R.S32.HI R9, RZ, 0x1, R8 ;  /* 0x00000001ff097819 */ /* 0x000fd60000011408 */
[----:B------:R-:W-:Y:S02]  /*2d20*/  @P2 R2UR UR10, R34 ;  /* 0x00000000220a22ca */ /* 0x000fe400000e0000 */
[----:B------:R-:W-:Y:S01]  /*2d30*/  @P2 R2UR UR11, R35 ;  /* 0x00000000230b22ca */ /* 0x000fe200000e0000 */
[----:B------:R-:W-:-:S12]  /*2d40*/  IMAD.WIDE R8, R9, 0x8, R6 ;  /* 0x0000000809087825 */ /* 0x000fd800078e0206 */
[----:B------:R-:W4:Y:S01]  /*2d50*/  @P2 LDG.E R12, desc[UR10][R8.64+0x4] ;  /* 0x0000040a080c2981 */ /* 0x000f22000c1e1900 */
[----:B------:R-:W-:Y:S02]  /*2d60*/  PRMT R51, R38, 0x7770, RZ ;  /* 0x0000777026337816 */ /* 0x000fe400000000ff */
[----:B------:R-:W-:Y:S02]  /*2d70*/  MOV R38, UR6 ;  /* 0x0000000600267c02 */ /* 0x000fe40008000f00 */
[----:B------:R-:W-:Y:S02]  /*2d80*/  PRMT R52, R33, 0x7770, RZ ;  /* 0x0000777021347816 */ /* 0x000fe400000000ff */
[----:B------:R-:W-:Y:S02]  /*2d90*/  PRMT R33, R42, 0x7770, RZ ;  /* 0x000077702a217816 */ /* 0x000fe400000000ff */
[----:B------:R-:W-:Y:S02]  /*2da0*/  R2UR UR10, R34 ;  /* 0x00000000220a72ca */ /* 0x000fe400000e0000 */
[----:B------:R-:W-:Y:S01]  /*2db0*/  R2UR UR11, R35 ;  /* 0x00000000230b72ca */ /* 0x000fe200000e0000 */
[----:B----4-:R-:W-:Y:S01]  /*2dc0*/  @P2 FMUL R38, R12, UR4 ;  /* 0x000000040c262c20 */ /* 0x010fe20008400000 */
[----:B------:R-:W-:-:S04]  /*2dd0*/  IADD3 R12, PT, PT, R31, 0x300, RZ ;  /* 0x000003001f0c7810 */ /* 0x000fc80007ffe0ff */
[----:B------:R-:W-:-:S05]  /*2de0*/  IABS R14, R12 ;  /* 0x0000000c000e7213 */ /* 0x000fca0000000000 */
[----:B------:R-:W-:-:S05]  /*2df0*/  IMAD.HI.U32 R13, R14, UR7, RZ ;  /* 0x000000070e0d7c27 */ /* 0x000fca000f8e00ff */
[----:B------:R-:W-:-:S05]  /*2e00*/  IADD3 R15, PT, PT, -R13, RZ, RZ ;  /* 0x000000ff0d0f7210 */ /* 0x000fca0007ffe1ff */
[----:B------:R-:W-:-:S05]  /*2e10*/  IMAD R14, R15, UR9, R14 ;  /* 0x000000090f0e7c24 */ /* 0x000fca000f8e020e */
[----:B------:R-:W-:Y:S02]  /*2e20*/  ISETP.LT.U32.AND P2, PT, R14, UR9, PT ;  /* 0x000000090e007c0c */ /* 0x000fe4000bf41070 */
[----:B------:R-:W-:-:S04]  /*2e30*/  IADD3 R31, PT, PT, R31, 0x340, RZ ;  /* 0x000003401f1f7810 */ /* 0x000fc80007ffe0ff */
[----:B------:R-:W-:-:S07]  /*2e40*/  IABS R15, R31 ;  /* 0x0000001f000f7213 */ /* 0x000fce0000000000 */
[----:B------:R-:W-:Y:S01]  /*2e50*/  @!P2 IADD3 R14, PT, PT, R14, -UR9, RZ ;  /* 0x800000090e0eac10 */ /* 0x000fe2000fffe0ff */
[----:B------:R-:W-:-:S03]  /*2e60*/  @!P2 VIADD R13, R13, 0x1 ;  /* 0x000000010d0da836 */ /* 0x000fc60000000000 */
[----:B------:R-:W-:Y:S01]  /*2e70*/  ISETP.GE.U32.AND P2, PT, R14, UR9, PT ;  /* 0x000000090e007c0c */ /* 0x000fe2000bf46070 */
[----:B------:R-:W-:-:S05]  /*2e80*/  IMAD.HI.U32 R14, R15, UR7, RZ ;  /* 0x000000070f0e7c27 */ /* 0x000fca000f8e00ff */
        /* <DEDUP_REMOVED lines=13> */
[----:B------:R-:W-:-:S04]  /*2f60*/  SEL R42, R29, R13, !P0 ;  /* 0x0000000d1d2a7207 */ /* 0x000fc80004000000 */
[----:B------:R-:W-:-:S05]  /*2f70*/  IADD3 R13, PT, PT, -R42, RZ, RZ ;  /* 0x000000ff2a0d7210 */ /* 0x000fca0007ffe1ff */
[----:B------:R-:W-:Y:S01]  /*2f80*/  @!P2 IADD3 R14, PT, PT, -R14, RZ, RZ ;  /* 0x000000ff0e0ea210 */ /* 0x000fe20007ffe1ff */
[----:B------:R-:W-:-:S03]  /*2f90*/  IMAD R55, R13, UR45, R12 ;  /* 0x0000002d0d377c24 */ /* 0x000fc6000f8e020c */
[----:B------:R-:W-:Y:S02]  /*2fa0*/  SEL R29, R29, R14, !P0 ;  /* 0x0000000e1d1d7207 */ /* 0x000fe40004000000 */
        /* <DEDUP_REMOVED lines=35> */
[----:B------:R-:W-:-:S04]  /*31e0*/  PRMT R53, R53, 0x7770, RZ ;  /* 0x0000777035357816 */ /* 0x000fc800000000ff */
[----:B------:R-:W-:Y:S01]  /*31f0*/  ISETP.NE.AND P0, PT, R53, RZ, PT ;  /* 0x000000ff3500720c */ /* 0x000fe20003f05270 */
[----:B------:R-:W-:Y:S01]  /*3200*/  FMUL R27, R27, UR4 ;  /* 0x000000041b1b7c20 */ /* 0x000fe20008400000 */
[----:B------:R-:W-:Y:S01]  /*3210*/  FMUL R5, R5, UR4 ;  /* 0x0000000405057c20 */ /* 0x000fe20008400000 */
[----:B------:R-:W-:Y:S02]  /*3220*/  PRMT R14, R14, 0x7770, RZ ;  /* 0x000077700e0e7816 */ /* 0x000fe400000000ff */
[----:B------:R-:W-:Y:S01]  /*3230*/  PRMT R43, R43, 0x7770, RZ ;  /* 0x000077702b2b7816 */ /* 0x000fe200000000ff */
[----:B------:R-:W-:Y:S01]  /*3240*/  FMUL R17, R17, UR4 ;  /* 0x0000000411117c20 */ /* 0x000fe20008400000 */
[----:B------:R-:W-:Y:S01]  /*3250*/  FMUL R11, R11, UR4 ;  /* 0x000000040b0b7c20 */ /* 0x000fe20008400000 */
[----:B------:R-:W-:Y:S01]  /*3260*/  R2UR UR9, R35 ;  /* 0x00000000230972ca */ /* 0x000fe200000e0000 */
[----:B----4-:R-:W-:Y:S01]  /*3270*/  @P2 FMUL R42, R15, UR4 ;  /* 0x000000040f2a2c20 */ /* 0x010fe20008400000 */
[----:B------:R-:W-:-:S02]  /*3280*/  ISETP.NE.AND P2, PT, R54, RZ, PT ;  /* 0x000000ff3600720c */ /* 0x000fc40003f45270 */
        /* <DEDUP_REMOVED lines=14> */
[----:B------:R-:W-:Y:S02]  /*3370*/  @!P6 IADD3 R53, PT, PT, -R53, RZ, RZ ;  /* 0x000000ff3535e210 */ /* 0x000fe40007ffe1ff */
[----:B------:R-:W-:-:S04]  /*3380*/  ISETP.NE.AND P6, PT, R25, RZ, PT ;  /* 0x000000ff1900720c */ /* 0x000fc80003fc5270 */
[-C--:B------:R-:W-:Y:S02]  /*3390*/  FSEL R29, R27, R4.reuse, P6 ;  /* 0x000000041b1d7208 */ /* 0x080fe40003000000 */
[----:B------:R-:W-:Y:S02]  /*33a0*/  ISETP.NE.AND P6, PT, R50, RZ, PT ;  /* 0x000000ff3200720c */ /* 0x000fe40003fc5270 */
[----:B------:R-:W-:Y:S02]  /*33b0*/  SEL R53, R19, R53, !P5 ;  /* 0x0000003513357207 */ /* 0x000fe40006800000 */
[----:B------:R-:W-:Y:S01]  /*33c0*/  FSEL R25, R5, R4, P6 ;  /* 0x0000000405197208 */ /* 0x000fe20003000000 */
[----:B--2---:R-:W-:Y:S01]  /*33d0*/  FMUL R5, R0, UR4 ;  /* 0x0000000400057c20 */ /* 0x004fe20008400000 */
[----:B------:R-:W-:Y:S02]  /*33e0*/  SEL R0, R53, RZ, P3 ;  /* 0x000000ff35007207 */ /* 0x000fe40001800000 */
[----:B------:R-:W-:Y:S01]  /*33f0*/  ISETP.NE.AND P3, PT, R14, RZ, PT ;  /* 0x000000ff0e00720c */ /* 0x000fe20003f65270 */
[----:B------:R-:W-:Y:S01]  /*3400*/  IMAD.MOV R14, RZ, RZ, -R53 ;  /* 0x000000ffff0e7224 */ /* 0x000fe200078e0a35 */
[----:B------:R-:W-:-:S02]  /*3410*/  ISETP.NE.AND P5, PT, R47, RZ, PT ;  /* 0x000000ff2f00720c */ /* 0x000fc40003fa5270 */
[----:B------:R-:W-:Y:S01]  /*3420*/  ISETP.NE.AND P6, PT, R43, RZ, PT ;  /* 0x000000ff2b00720c */ /* 0x000fe20003fc5270 */
[----:B------:R-:W-:Y:S01]  /*3430*/  IMAD R15, R14, UR46, R15 ;  /* 0x0000002e0e0f7c24 */ /* 0x000fe2000f8e020f */
[-C--:B------:R-:W-:Y:S02]  /*3440*/  FSEL R27, R17, R4.reuse, P5 ;  /* 0x00000004111b7208 */ /* 0x080fe40002800000 */
[----:B------:R-:W-:Y:S01]  /*3450*/  FSEL R17, R11, R4, P6 ;  /* 0x000000040b117208 */ /* 0x000fe20003000000 */
[----:B------:R-:W-:Y:S01]  /*3460*/  IMAD R11, R54, UR42, RZ ;  /* 0x0000002a360b7c24 */ /* 0x000fe2000f8e02ff */
[----:B------:R-:W-:Y:S02]  /*3470*/  R2UR UR8, R34 ;  /* 0x00000000220872ca */ /* 0x000fe400000e0000 */
[----:B------:R-:W-:Y:S01]  /*3480*/  SEL R15, R15, RZ, P1 ;  /* 0x000000ff0f0f7207 */ /* 0x000fe20000800000 */
[----:B------:R-:W-:-:S04]  /*3490*/  IMAD R0, R0, UR43, R11 ;  /* 0x0000002b00007c24 */ /* 0x000fc8000f8e020b */
[----:B------:R-:W-:-:S05]  /*34a0*/  IMAD R0, R15, UR47, R0 ;  /* 0x0000002f0f007c24 */ /* 0x000fca000f8e0200 */
[----:B------:R-:W-:Y:S01]  /*34b0*/  LEA.HI R0, R0, R0, RZ, 0x1 ;  /* 0x0000000000007211 */ /* 0x000fe200078f08ff */
[----:B------:R0:W2:Y:S01]  /*34c0*/  LDG.E R8, desc[UR8][R8.64] ;  /* 0x0000000808087981 */ /* 0x0000a2000c1e1900 */
[----:B------:R-:W-:-:S03]  /*34d0*/  LEA.HI R31, R31, R31, RZ, 0x1 ;  /* 0x0000001f1f1f7211 */ /* 0x000fc600078f08ff */
[----:B------:R-:W4:Y:S01]  /*34e0*/  LDG.E R12, desc[UR8][R12.64] ;  /* 0x000000080c0c7981 */ /* 0x000f22000c1e1900 */
[----:B0-----:R-:W-:-:S05]  /*34f0*/  SHF.R.S32.HI R9, RZ, 0x1, R0 ;  /* 0x00000001ff097819 */ /* 0x001fca0000011400 */
[----:B------:R-:W-:-:S05]  /*3500*/  IMAD.WIDE R2, R9, 0x2, R2 ;  /* 0x0000000209027825 */ /* 0x000fca00078e0202 */
[----:B------:R0:W3:Y:S01]  /*3510*/  LDG.E.U16 R9, desc[UR8][R2.64] ;  /* 0x0000000802097981 */ /* 0x0000e2000c1e1500 */
[----:B------:R-:W-:-:S05]  /*3520*/  SHF.R.S32.HI R31, RZ, 0x1, R31 ;  /* 0x00000001ff1f7819 */ /* 0x000fca000001141f */
[----:B------:R-:W-:Y:S01]  /*3530*/  IMAD.WIDE R6, R31, 0x8, R6 ;  /* 0x000000081f067825 */ /* 0x000fe200078e0206 */
[----:B0-----:R-:W-:Y:S02]  /*3540*/  FMNMX3 R2, R29, -INF , R32, !PT ;  /* 0xff8000001d027876 */ /* 0x001fe40007800020 */
[----:B------:R-:W-:Y:S02]  /*3550*/  ISETP.NE.AND P5, PT, R51, RZ, PT ;  /* 0x000000ff3300720c */ /* 0x000fe40003fa5270 */
[----:B---3--:R-:W-:-:S04]  /*3560*/  PRMT R0, R9, 0x7771, RZ ;  /* 0x0000777109007816 */ /* 0x008fc800000000ff */
[----:B------:R-:W-:Y:S02]  /*3570*/  ISETP.NE.AND P4, PT, R0, RZ, PT ;  /* 0x000000ff0000720c */ /* 0x000fe40003f85270 */
[----:B------:R-:W3:Y:S11]  /*3580*/  LDG.E R0, desc[UR8][R6.64] ;  /* 0x0000000806007981 */ /* 0x000ef6000c1e1900 */
[----:B------:R-:W-:-:S02]  /*3590*/  @P4 R2UR UR10, R34 ;  /* 0x00000000220a42ca */ /* 0x000fc400000e0000 */
[----:B------:R-:W-:-:S13]  /*35a0*/  @P4 R2UR UR11, R35 ;  /* 0x00000000230b42ca */ /* 0x000fda00000e0000 */
[----:B------:R-:W3:Y:S01]  /*35b0*/  @P4 LDG.E R11, desc[UR10][R6.64+0x4] ;  /* 0x0000040a060b4981 */ /* 0x000ee2000c1e1900 */
[----:B------:R-:W-:Y:S02]  /*35c0*/  FMNMX3 R2, R2, R27, R30, !PT ;  /* 0x0000001b02027276 */ /* 0x000fe4000780001e */
[----:B------:R-:W-:Y:S02]  /*35d0*/  FSEL R5, R5, R4, P5 ;  /* 0x0000000405057208 */ /* 0x000fe40002800000 */
[----:B------:R-:W-:Y:S02]  /*35e0*/  FMNMX3 R2, R2, R25, R26, !PT ;  /* 0x0000001902027276 */ /* 0x000fe4000780001a */
[----:B------:R-:W-:Y:S01]  /*35f0*/  PRMT R37, R37, 0x7770, RZ ;  /* 0x0000777025257816 */ /* 0x000fe200000000ff */
[----:B------:R-:W-:Y:S01]  /*3600*/  FMUL R19, R21, UR4 ;  /* 0x0000000415137c20 */ /* 0x000fe20008400000 */
[----:B------:R-:W-:Y:S01]  /*3610*/  ISETP.NE.AND P5, PT, R52, RZ, PT ;  /* 0x000000ff3400720c */ /* 0x000fe20003fa5270 */
[----:B------:R-:W-:Y:S01]  /*3620*/  FMUL R21, R23, UR4 ;  /* 0x0000000417157c20 */ /* 0x000fe20008400000 */
[----:B------:R-:W-:-:S02]  /*3630*/  FMNMX3 R2, R2, R5, R16, !PT ;  /* 0x0000000502027276 */ /* 0x000fc40007800010 */
[----:B------:R-:W-:Y:S01]  /*3640*/  ISETP.NE.AND P6, PT, R37, RZ, PT ;  /* 0x000000ff2500720c */ /* 0x000fe20003fc5270 */
[----:B------:R-:W-:Y:S01]  /*3650*/  FMUL R23, R39, UR4 ;  /* 0x0000000427177c20 */ /* 0x000fe20008400000 */
        /* <DEDUP_REMOVED lines=16> */
[----:B-----5:R-:W-:Y:S01]  /*3760*/  FMUL R37, R46, UR4 ;  /* 0x000000042e257c20 */ /* 0x020fe20008400000 */
[-C--:B------:R-:W-:Y:S02]  /*3770*/  FSEL R43, R43, R4.reuse, P6 ;  /* 0x000000042b2b7208 */ /* 0x080fe40003000000 */
[----:B------:R-:W-:Y:S02]  /*3780*/  FMNMX3 R3, R3, R39, R24, !PT ;  /* 0x0000002703037276 */ /* 0x000fe40007800018 */
[----:B------:R-:W-:Y:S01]  /*3790*/  ISETP.NE.AND P1, PT, R2, RZ, PT ;  /* 0x000000ff0200720c */ /* 0x000fe20003f25270 */
[----:B--2---:R-:W-:Y:S01]  /*37a0*/  FMUL R33, R8, UR4 ;  /* 0x0000000408217c20 */ /* 0x004fe20008400000 */
[----:B------:R-:W-:-:S02]  /*37b0*/  FSEL R37, R37, R4, P0 ;  /* 0x0000000425257208 */ /* 0x000fc40000000000 */
[----:B------:R-:W-:Y:S01]  /*37c0*/  FMNMX3 R3, R3, R43, R28, !PT ;  /* 0x0000002b03037276 */ /* 0x000fe2000780001c */
[----:B----4-:R-:W-:Y:S01]  /*37d0*/  FMUL R31, R12, UR4 ;  /* 0x000000040c1f7c20 */ /* 0x010fe20008400000 */
        /* <DEDUP_REMOVED lines=25> */
[----:B------:R-:W-:Y:S01]  /*3970*/  FADD R65, -R14, R30 ;  /* 0x0000001e0e417221 */ /* 0x000fe20000000100 */
[--C-:B------:R-:W-:Y:S01]  /*3980*/  FADD R63, R27, -R14.reuse ;  /* 0x8000000e1b3f7221 */ /* 0x100fe20000000000 */
[-C--:B------:R-:W-:Y:S01]  /*3990*/  FFMA.SAT R0, R67, R8.reuse, 0.5 ;  /* 0x3f00000043007423 */ /* 0x080fe20000002008 */
[-C--:B------:R-:W-:Y:S01]  /*39a0*/  FFMA.SAT R12, R57, R8.reuse, 0.5 ;  /* 0x3f000000390c7423 */ /* 0x080fe20000002008 */
[----:B------:R-:W-:Y:S01]  /*39b0*/  FADD R47, R23, -R14 ;  /* 0x8000000e172f7221 */ /* 0x000fe20000000000 */
[-C--:B------:R-:W-:Y:S01]  /*39c0*/  FFMA.SAT R6, R65, R8.reuse, 0.5 ;  /* 0x3f00000041067423 */ /* 0x080fe20000002008 */
[-C--:B------:R-:W-:Y:S01]  /*39d0*/  FFMA.RM R0, R0, R7.reuse, 12582913 ;  /* 0x4b40000100007423 */ /* 0x080fe20000004007 */
[-C--:B------:R-:W-:Y:S01]  /*39e0*/  FFMA.RM R12, R12, R7.reuse, 12582913 ;  /* 0x4b4000010c0c7423 */ /* 0x080fe20000004007 */
[----:B------:R-:W-:Y:S01]  /*39f0*/  FADD R23, -R14, R10 ;  /* 0x0000000a0e177221 */ /* 0x000fe20000000100 */
[--C-:B------:R-:W-:Y:S01]  /*3a00*/  FADD R11, R4, -R14.reuse ;  /* 0x8000000e040b7221 */ /* 0x100fe20000000000 */
[----:B------:R-:W-:Y:S01]  /*3a10*/  FADD R2, R0, -12583039 ;  /* 0xcb40007f00027421 */ /* 0x000fe20000000000 */
[-C--:B------:R-:W-:Y:S01]  /*3a20*/  FFMA.SAT R10, R63, R8.reuse, 0.5 ;  /* 0x3f0000003f0a7423 */ /* 0x080fe20000002008 */
[--C-:B------:R-:W-:Y:S01]  /*3a30*/  FADD R61, R25, -R14.reuse ;  /* 0x8000000e193d7221 */ /* 0x100fe20000000000 */
[----:B------:R-:W-:Y:S01]  /*3a40*/  FADD R55, R5, -R14 ;  /* 0x8000000e05377221 */ /* 0x000fe20000000000 */
[----:B------:R-:W-:Y:S01]  /*3a50*/  FFMA R2, R67, 1.4426950216293334961, -R2 ;  /* 0x3fb8aa3b43027823 */ /* 0x000fe20000000802 */
[-C--:B------:R-:W-:Y:S01]  /*3a60*/  FFMA.RM R10, R10, R7.reuse, 12582913 ;  /* 0x4b4000010a0a7423 */ /* 0x080fe20000004007 */
[--C-:B------:R-:W-:Y:S01]  /*3a70*/  FADD R51, R17, -R14.reuse ;  /* 0x8000000e11337221 */ /* 0x100fe20000000000 */
[----:B------:R-:W-:Y:S01]  /*3a80*/  FADD R27, R19, -R14 ;  /* 0x8000000e131b7221 */ /* 0x000fe20000000000 */
[----:B------:R-:W-:Y:S01]  /*3a90*/  FFMA R67, R67, 1.925963033500011079e-08, R2 ;  /* 0x32a5706043437823 */ /* 0x000fe20000000002 */
[----:B------:R-:W-:Y:S01]  /*3aa0*/  FADD R2, R12, -12583039 ;  /* 0xcb40007f0c027421 */ /* 0x000fe20000000000 */
[--C-:B------:R-:W-:Y:S01]  /*3ab0*/  FADD R45, R21, -R14.reuse ;  /* 0x8000000e152d7221 */ /* 0x100fe20000000000 */
[----:B------:R-:W-:Y:S01]  /*3ac0*/  FADD R49, R39, -R14 ;  /* 0x8000000e27317221 */ /* 0x000fe20000000000 */
[----:B------:R-:W-:Y:S01]  /*3ad0*/  FADD R59, -R14, R26 ;  /* 0x0000001a0e3b7221 */ /* 0x000fe20000000100 */
[C---:B------:R-:W-:Y:S01]  /*3ae0*/  FFMA R4, R57.reuse, 1.4426950216293334961, -R2 ;  /* 0x3fb8aa3b39047823 */ /* 0x040fe20000000802 */
[-C--:B------:R-:W-:Y:S01]  /*3af0*/  FFMA.RM R2, R6, R7.reuse, 12582913 ;  /* 0x4b40000106027423 */ /* 0x080fe20000004007 */
[C---:B------:R-:W-:Y:S01]  /*3b00*/  FADD R53, -R14.reuse, R16 ;  /* 0x000000100e357221 */ /* 0x040fe20000000100 */
[----:B------:R-:W-:Y:S01]  /*3b10*/  FADD R29, -R14, R18 ;  /* 0x000000120e1d7221 */ /* 0x000fe20000000100 */
[----:B------:R-:W-:Y:S01]  /*3b20*/  FFMA R57, R57, 1.925963033500011079e-08, R4 ;  /* 0x32a5706039397823 */ /* 0x000fe20000000004 */
[----:B------:R-:W-:Y:S01]  /*3b30*/  FADD R6, R2, -12583039 ;  /* 0xcb40007f02067421 */ /* 0x000fe20000000000 */
[C---:B------:R-:W-:Y:S01]  /*3b40*/  FADD R25, -R14.reuse, R20 ;  /* 0x000000140e197221 */ /* 0x040fe20000000100 */
[C---:B------:R-:W-:Y:S01]  /*3b50*/  FADD R21, -R14.reuse, R22 ;  /* 0x000000160e157221 */ /* 0x040fe20000000100 */
[C---:B------:R-:W-:Y:S01]  /*3b60*/  FADD R39, -R14.reuse, R24 ;  /* 0x000000180e277221 */ /* 0x040fe20000000100 */
[----:B------:R-:W-:Y:S01]  /*3b70*/  FADD R43, R43, -R14 ;  /* 0x8000000e2b2b7221 */ /* 0x000fe20000000000 */
[C---:B------:R-:W-:Y:S01]  /*3b80*/  FADD R5, -R14.reuse, R28 ;  /* 0x0000001c0e057221 */ /* 0x040fe20000000100 */
[----:B------:R-:W-:Y:S01]  /*3b90*/  FADD R37, R37, -R14 ;  /* 0x8000000e25257221 */ /* 0x000fe20000000000 */
[C---:B------:R-:W-:Y:S01]  /*3ba0*/  FADD R3, -R14.reuse, R36 ;  /* 0x000000240e037221 */ /* 0x040fe20000000100 */
[----:B------:R-:W-:Y:S01]  /*3bb0*/  FADD R17, R33, -R14 ;  /* 0x8000000e21117221 */ /* 0x000fe20000000000 */
[C---:B------:R-:W-:Y:S01]  /*3bc0*/  FADD R13, -R14.reuse, R38 ;  /* 0x000000260e0d7221 */ /* 0x040fe20000000100 */
[----:B------:R-:W-:Y:S01]  /*3bd0*/  FADD R19, R31, -R14 ;  /* 0x8000000e1f137221 */ /* 0x000fe20000000000 */
[C---:B------:R-:W-:Y:S01]  /*3be0*/  FADD R15, -R14.reuse, R42 ;  /* 0x0000002a0e0f7221 */ /* 0x040fe20000000100 */
[----:B------:R-:W-:Y:S01]  /*3bf0*/  FADD R9, -R14, R9 ;  /* 0x000000090e097221 */ /* 0x000fe20000000100 */
[----:B------:R-:W-:Y:S01]  /*3c00*/  FADD R4, R10, -12583039 ;  /* 0xcb40007f0a047421 */ /* 0x000fe20000000000 */
[-C--:B------:R-:W-:Y:S01]  /*3c10*/  FFMA.SAT R14, R61, R8.reuse, 0.5 ;  /* 0x3f0000003d0e7423 */ /* 0x080fe20000002008 */
[----:B------:R-:W-:Y:S01]  /*3c20*/  FFMA R6, R65, 1.4426950216293334961, -R6 ;  /* 0x3fb8aa3b41067823 */ /* 0x000fe20000000806 */
[----:B------:R-:W0:Y:S01]  /*3c30*/  MUFU.EX2 R57, R57 ;  /* 0x0000003900397308 */ /* 0x000e220000000800 */
[----:B------:R-:W-:Y:S01]  /*3c40*/  FFMA R4, R63, 1.4426950216293334961, -R4 ;  /* 0x3fb8aa3b3f047823 */ /* 0x000fe20000000804 */
[----:B------:R-:W-:Y:S01]  /*3c50*/  FFMA.RM R14, R14, R7, 12582913 ;  /* 0x4b4000010e0e7423 */ /* 0x000fe20000004007 */
[----:B------:R-:W-:Y:S01]  /*3c60*/  FFMA R65, R65, 1.925963033500011079e-08, R6 ;  /* 0x32a5706041417823 */ /* 0x000fe20000000006 */
[----:B------:R-:W-:Y:S01]  /*3c70*/  FFMA.SAT R6, R59, R8, 0.5 ;  /* 0x3f0000003b067423 */ /* 0x000fe20000002008 */
[----:B------:R-:W-:Y:S01]  /*3c80*/  FFMA R63, R63, 1.925963033500011079e-08, R4 ;  /* 0x32a570603f3f7823 */ /* 0x000fe20000000004 */
[----:B------:R-:W-:Y:S01]  /*3c90*/  FADD R4, R14, -12583039 ;  /* 0xcb40007f0e047421 */ /* 0x000fe20000000000 */
[----:B------:R-:W-:-:S02]  /*3ca0*/  IMAD.SHL.U32 R33, R0, 0x800000, RZ ;  /* 0x0080000000217824 */ /* 0x000fc400078e00ff */
[----:B------:R-:W-:Y:S01]  /*3cb0*/  FFMA.RM R6, R6, R7, 12582913 ;  /* 0x4b40000106067423 */ /* 0x000fe20000004007 */
[----:B------:R-:W-:Y:S01]  /*3cc0*/  SHF.L.U32 R12, R12, 0x17, RZ ;  /* 0x000000170c0c7819 */ /* 0x000fe200000006ff */
[C---:B------:R-:W-:Y:S01]  /*3cd0*/  FFMA R4, R61.reuse, 1.4426950216293334961, -R4 ;  /* 0x3fb8aa3b3d047823 */ /* 0x040fe20000000804 */
[----:B------:R-:W1:Y:S01]  /*3ce0*/  MUFU.EX2 R65, R65 ;  /* 0x0000004100417308 */ /* 0x000e620000000800 */
[----:B------:R-:W-:Y:S01]  /*3cf0*/  FADD R16, R6, -12583039 ;  /* 0xcb40007f06107421 */ /* 0x000fe20000000000 */
[----:B------:R-:W-:Y:S01]  /*3d00*/  SHF.L.U32 R31, R10, 0x17, RZ ;  /* 0x000000170a1f7819 */ /* 0x000fe200000006ff */
[----:B------:R-:W-:Y:S01]  /*3d10*/  FFMA R61, R61, 1.925963033500011079e-08, R4 ;  /* 0x32a570603d3d7823 */ /* 0x000fe20000000004 */
[-C--:B------:R-:W-:Y:S01]  /*3d20*/  FFMA.SAT R4, R55, R8.reuse, 0.5 ;  /* 0x3f00000037047423 */ /* 0x080fe20000002008 */
[----:B------:R-:W-:Y:S01]  /*3d30*/  FFMA R16, R59, 1.4426950216293334961, -R16 ;  /* 0x3fb8aa3b3b107823 */ /* 0x000fe20000000810 */
[----:B0-----:R-:W-:Y:S01]  /*3d40*/  FMUL R32, R12, R57 ;  /* 0x000000390c207220 */ /* 0x001fe20000400000 */
[-C--:B------:R-:W-:Y:S01]  /*3d50*/  FFMA.SAT R12, R51, R8.reuse, 0.5 ;  /* 0x3f000000330c7423 */ /* 0x080fe20000002008 */
[-C--:B------:R-:W-:Y:S01]  /*3d60*/  FFMA.RM R4, R4, R7.reuse, 12582913 ;  /* 0x4b40000104047423 */ /* 0x080fe20000004007 */
[----:B------:R-:W-:Y:S01]  /*3d70*/  FFMA R59, R59, 1.925963033500011079e-08, R16 ;  /* 0x32a570603b3b7823 */ /* 0x000fe20000000010 */
[----:B------:R-:W-:Y:S01]  /*3d80*/  SHF.L.U32 R6, R6, 0x17, RZ ;  /* 0x0000001706067819 */ /* 0x000fe200000006ff */
[----:B------:R-:W0:Y:S01]  /*3d90*/  MUFU.EX2 R16, R67 ;  /* 0x0000004300107308 */ /* 0x000e220000000800 */
[----:B------:R-:W-:Y:S01]  /*3da0*/  FADD R18, R4, -12583039 ;  /* 0xcb40007f04127421 */ /* 0x000fe20000000000 */
[----:B------:R-:W-:Y:S01]  /*3db0*/  FFMA.RM R12, R12, R7, 12582913 ;  /* 0x4b4000010c0c7423 */ /* 0x000fe20000004007 */
[----:B------:R-:W-:Y:S01]  /*3dc0*/  SHF.L.U32 R2, R2, 0x17, RZ ;  /* 0x0000001702027819 */ /* 0x000fe200000006ff */
[-C--:B------:R-:W-:Y:S01]  /*3dd0*/  FFMA.SAT R22, R25, R8.reuse, 0.5 ;  /* 0x3f00000019167423 */ /* 0x080fe20000002008 */
[----:B------:R-:W-:Y:S01]  /*3de0*/  FFMA R18, R55, 1.4426950216293334961, -R18 ;  /* 0x3fb8aa3b37127823 */ /* 0x000fe20000000812 */
[----:B------:R-:W-:-:S02]  /*3df0*/  FFMA.SAT R36, R23, R8, 0.5 ;  /* 0x3f00000017247423 */ /* 0x000fc40000002008 */
[----:B------:R-:W2:Y:S01]  /*3e00*/  MUFU.EX2 R59, R59 ;  /* 0x0000003b003b7308 */ /* 0x000ea20000000800 */
[----:B------:R-:W-:Y:S01]  /*3e10*/  FFMA R55, R55, 1.925963033500011079e-08, R18 ;  /* 0x32a5706037377823 */ /* 0x000fe20000000012 */
[-C--:B------:R-:W-:Y:S01]  /*3e20*/  FFMA.SAT R18, R53, R8.reuse, 0.5 ;  /* 0x3f00000035127423 */ /* 0x080fe20000002008 */
[----:B-1----:R-:W-:Y:S01]  /*3e30*/  FMUL R30, R2, R65 ;  /* 0x00000041021e7220 */ /* 0x002fe20000400000 */
[----:B------:R-:W-:Y:S01]  /*3e40*/  FFMA.SAT R2, R27, R8, 0.5 ;  /* 0x3f0000001b027423 */ /* 0x000fe20000002008 */
[-C--:B------:R-:W-:Y:S01]  /*3e50*/  FFMA.RM R36, R36, R7.reuse, 12582913 ;  /* 0x4b40000124247423 */ /* 0x080fe20000004007 */
[-C--:B------:R-:W-:Y:S01]  /*3e60*/  FFMA.RM R0, R18, R7.reuse, 12582913 ;  /* 0x4b40000112007423 */ /* 0x080fe20000004007 */
[----:B------:R-:W-:Y:S01]  /*3e70*/  FADD R18, R12, -12583039 ;  /* 0xcb40007f0c127421 */ /* 0x000fe20000000000 */
[----:B------:R-:W-:Y:S01]  /*3e80*/  FFMA.RM R2, R2, R7, 12582913 ;  /* 0x4b40000102027423 */ /* 0x000fe20000004007 */
[----:B0-----:R-:W-:Y:S01]  /*3e90*/  FMUL R33, R33, R16 ;  /* 0x0000001021217220 */ /* 0x001fe20000400000 */
[----:B------:R-:W-:Y:S01]  /*3ea0*/  FADD R16, R0, -12583039 ;  /* 0xcb40007f00107421 */ /* 0x000fe20000000000 */
[----:B------:R-:W-:Y:S01]  /*3eb0*/  FFMA R18, R51, 1.4426950216293334961, -R18 ;  /* 0x3fb8aa3b33127823 */ /* 0x000fe20000000812 */
[----:B------:R-:W-:Y:S01]  /*3ec0*/  MUFU.EX2 R20, R61 ;  /* 0x0000003d00147308 */ /* 0x000fe20000000800 */
[----:B------:R-:W-:-:S02]  /*3ed0*/  IMAD.SHL.U32 R12, R12, 0x800000, RZ ;  /* 0x008000000c0c7824 */ /* 0x000fc400078e00ff */
[----:B------:R-:W-:Y:S01]  /*3ee0*/  FFMA R16, R53, 1.4426950216293334961, -R16 ;  /* 0x3fb8aa3b35107823 */ /* 0x000fe20000000810 */
[----:B------:R-:W-:Y:S01]  /*3ef0*/  FFMA R51, R51, 1.925963033500011079e-08, R18 ;  /* 0x32a5706033337823 */ /* 0x000fe20000000012 */
[-C--:B------:R-:W-:Y:S01]  /*3f00*/  FFMA.SAT R18, R29, R8.reuse, 0.5 ;  /* 0x3f0000001d127423 */ /* 0x080fe20000002008 */
[----:B--2---:R-:W-:Y:S01]  /*3f10*/  FMUL R28, R6, R59 ;  /* 0x0000003b061c7220 */ /* 0x004fe20000400000 */
[----:B------:R-:W-:Y:S01]  /*3f20*/  FFMA R53, R53, 1.925963033500011079e-08, R16 ;  /* 0x32a5706035357823 */ /* 0x000fe20000000010 */
[----:B------:R-:W-:Y:S01]  /*3f30*/  FFMA.SAT R6, R45, R8, 0.5 ;  /* 0x3f0000002d067423 */ /* 0x000fe20000002008 */
[----:B------:R-:W0:Y:S01]  /*3f40*/  MUFU.EX2 R16, R63 ;  /* 0x0000003f00107308 */ /* 0x000e220000000800 */
[-C--:B------:R-:W-:Y:S01]  /*3f50*/  FFMA.RM R10, R18, R7.reuse, 12582913 ;  /* 0x4b400001120a7423 */ /* 0x080fe20000004007 */
[----:B------:R-:W-:Y:S01]  /*3f60*/  SHF.L.U32 R0, R0, 0x17, RZ ;  /* 0x0000001700007819 */ /* 0x000fe200000006ff */
[----:B------:R-:W-:-:S04]  /*3f70*/  FFMA.RM R6, R6, R7, 12582913 ;  /* 0x4b40000106067423 */ /* 0x000fc80000004007 */
[C---:B------:R-:W-:Y:S01]  /*3f80*/  FADD R24, R6.reuse, -12583039 ;  /* 0xcb40007f06187421 */ /* 0x040fe20000000000 */
[----:B------:R-:W1:Y:S01]  /*3f90*/  MUFU.EX2 R51, R51 ;  /* 0x0000003300337308 */ /* 0x000e620000000800 */
[----:B------:R-:W-:Y:S02]  /*3fa0*/  IMAD.SHL.U32 R6, R6, 0x800000, RZ ;  /* 0x0080000006067824 */ /* 0x000fe400078e00ff */
[----:B------:R-:W-:-:S04]  /*3fb0*/  FFMA R24, R45, 1.4426950216293334961, -R24 ;  /* 0x3fb8aa3b2d187823 */ /* 0x000fc80000000818 */
[----:B------:R-:W-:Y:S01]  /*3fc0*/  FFMA R45, R45, 1.925963033500011079e-08, R24 ;  /* 0x32a570602d2d7823 */ /* 0x000fe20000000018 */
[----:B------:R-:W-:Y:S01]  /*3fd0*/  FFMA.SAT R24, R21, R8, 0.5 ;  /* 0x3f00000015187423 */ /* 0x000fe20000002008 */
[----:B0-----:R-:W-:Y:S01]  /*3fe0*/  FMUL R31, R31, R16 ;  /* 0x000000101f1f7220 */ /* 0x001fe20000400000 */
[C---:B------:R-:W-:Y:S01]  /*3ff0*/  FADD R16, R10.reuse, -12583039 ;  /* 0xcb40007f0a107421 */ /* 0x040fe20000000000 */
[----:B------:R-:W-:Y:S01]  /*4000*/  SHF.L.U32 R10, R10, 0x17, RZ ;  /* 0x000000170a0a7819 */ /* 0x000fe200000006ff */
[----:B------:R-:W0:Y:S02]  /*4010*/  MUFU.EX2 R53, R53 ;  /* 0x0000003500357308 */ /* 0x000e240000000800 */
[----:B------:R-:W-:-:S04]  /*4020*/  FFMA R16, R29, 1.4426950216293334961, -R16 ;  /* 0x3fb8aa3b1d107823 */ /* 0x000fc80000000810 */
[----:B------:R-:W-:Y:S01]  /*4030*/  FFMA R18, R29, 1.925963033500011079e-08, R16 ;  /* 0x32a570601d127823 */ /* 0x000fe20000000010 */
[----:B------:R-:W-:Y:S02]  /*4040*/  IMAD.SHL.U32 R29, R14, 0x800000, RZ ;  /* 0x008000000e1d7824 */ /* 0x000fe400078e00ff */
[-C--:B------:R-:W-:Y:S01]  /*4050*/  FFMA.RM R14, R22, R7.reuse, 12582913 ;  /* 0x4b400001160e7423 */ /* 0x080fe20000004007 */
[----:B------:R-:W-:Y:S01]  /*4060*/  FADD R16, R2, -12583039 ;  /* 0xcb40007f02107421 */ /* 0x000fe20000000000 */
[----:B------:R-:W2:Y:S01]  /*4070*/  MUFU.EX2 R22, R55 ;  /* 0x0000003700167308 */ /* 0x000ea20000000800 */
[----:B------:R-:W-:Y:S01]  /*4080*/  FMUL R29, R29, R20 ;  /* 0x000000141d1d7220 */ /* 0x000fe20000400000 */
[C---:B------:R-:W-:Y:S01]  /*4090*/  FADD R20, R14.reuse, -12583039 ;  /* 0xcb40007f0e147421 */ /* 0x040fe20000000000 */
[----:B------:R-:W-:Y:S01]  /*40a0*/  FFMA R16, R27, 1.4426950216293334961, -R16 ;  /* 0x3fb8aa3b1b107823 */ /* 0x000fe20000000810 */
[----:B------:R-:W-:Y:S02]  /*40b0*/  SHF.L.U32 R14, R14, 0x17, RZ ;  /* 0x000000170e0e7819 */ /* 0x000fe400000006ff */
[----:B------:R-:W-:Y:S01]  /*40c0*/  FFMA R20, R25, 1.4426950216293334961, -R20 ;  /* 0x3fb8aa3b19147823 */ /* 0x000fe20000000814 */
[----:B------:R-:W-:Y:S01]  /*40d0*/  FFMA R16, R27, 1.925963033500011079e-08, R16 ;  /* 0x32a570601b107823 */ /* 0x000fe20000000010 */
[----:B------:R-:W-:Y:S01]  /*40e0*/  SHF.L.U32 R27, R4, 0x17, RZ ;  /* 0x00000017041b7819 */ /* 0x000fe200000006ff */
[----:B------:R-:W-:Y:S01]  /*40f0*/  FFMA.RM R4, R24, R7, 12582913 ;  /* 0x4b40000118047423 */ /* 0x000fe20000004007 */
[----:B------:R-:W-:Y:S01]  /*4100*/  FFMA R20, R25, 1.925963033500011079e-08, R20 ;  /* 0x32a5706019147823 */ /* 0x000fe20000000014 */
[----:B-1----:R-:W-:Y:S01]  /*4110*/  FMUL R25, R12, R51 ;  /* 0x000000330c197220 */ /* 0x002fe20000400000 */
[----:B------:R-:W-:Y:S01]  /*4120*/  FADD R12, R36, -12583039 ;  /* 0xcb40007f240c7421 */ /* 0x000fe20000000000 */
[----:B0-----:R-:W-:Y:S01]  /*4130*/  FMUL R26, R0, R53 ;  /* 0x00000035001a7220 */ /* 0x001fe20000400000 */
[----:B------:R-:W-:Y:S01]  /*4140*/  FFMA.SAT R0, R47, R8, 0.5 ;  /* 0x3f0000002f007423 */ /* 0x000fe20000002008 */
[----:B------:R-:W-:Y:S01]  /*4150*/  MUFU.EX2 R45, R45 ;  /* 0x0000002d002d7308 */ /* 0x000fe20000000800 */
[----:B------:R-:W-:Y:S01]  /*4160*/  FFMA R12, R23, 1.4426950216293334961, -R12 ;  /* 0x3fb8aa3b170c7823 */ /* 0x000fe2000000080c */
[----:B--2---:R-:W-:Y:S01]  /*4170*/  FMUL R27, R27, R22 ;  /* 0x000000161b1b7220 */ /* 0x004fe20000400000 */
[----:B------:R-:W-:Y:S01]  /*4180*/  FADD R22, R4, -12583039 ;  /* 0xcb40007f04167421 */ /* 0x000fe20000000000 */
[-C--:B------:R-:W-:Y:S01]  /*4190*/  FFMA.RM R0, R0, R7.reuse, 12582913 ;  /* 0x4b40000100007423 */ /* 0x080fe20000004007 */
[----:B------:R-:W-:Y:S01]  /*41a0*/  FFMA R42, R23, 1.925963033500011079e-08, R12 ;  /* 0x32a57060172a7823 */ /* 0x000fe2000000000c */
[----:B------:R-:W-:Y:S01]  /*41b0*/  SHF.L.U32 R23, R2, 0x17, RZ ;  /* 0x0000001702177819 */ /* 0x000fe200000006ff */
[----:B------:R-:W-:Y:S01]  /*41c0*/  FFMA R22, R21, 1.4426950216293334961, -R22 ;  /* 0x3fb8aa3b15167823 */ /* 0x000fe20000000816 */
[----:B------:R-:W0:Y:S01]  /*41d0*/  MUFU.EX2 R16, R16 ;  /* 0x0000001000107308 */ /* 0x000e220000000800 */
[----:B------:R-:W-:Y:S01]  /*41e0*/  FFMA.SAT R12, R37, R8, 0.5 ;  /* 0x3f000000250c7423 */ /* 0x000fe20000002008 */
[----:B------:R-:W-:Y:S01]  /*41f0*/  SHF.L.U32 R4, R4, 0x17, RZ ;  /* 0x0000001704047819 */ /* 0x000fe200000006ff */
[----:B------:R-:W-:Y:S01]  /*4200*/  FFMA R38, R21, 1.925963033500011079e-08, R22 ;  /* 0x32a5706015267823 */ /* 0x000fe20000000016 */
[C---:B------:R-:W-:Y:S01]  /*4210*/  FADD R22, R0.reuse, -12583039 ;  /* 0xcb40007f00167421 */ /* 0x040fe20000000000 */
[----:B------:R-:W-:Y:S01]  /*4220*/  SHF.L.U32 R0, R0, 0x17, RZ ;  /* 0x0000001700007819 */ /* 0x000fe200000006ff */
[----:B------:R-:W-:-:S02]  /*4230*/  FFMA.RM R12, R12, R7, 12582913 ;  /* 0x4b4000010c0c7423 */ /* 0x000fc40000004007 */
[----:B------:R-:W1:Y:S01]  /*4240*/  MUFU.EX2 R21, R18 ;  /* 0x0000001200157308 */ /* 0x000e620000000800 */
[----:B------:R-:W-:-:S04]  /*4250*/  FFMA R22, R47, 1.4426950216293334961, -R22 ;  /* 0x3fb8aa3b2f167823 */ /* 0x000fc80000000816 */
[----:B------:R-:W-:-:S03]  /*4260*/  FFMA R47, R47, 1.925963033500011079e-08, R22 ;  /* 0x32a570602f2f7823 */ /* 0x000fc60000000016 */
[----:B------:R-:W-:Y:S01]  /*4270*/  MUFU.EX2 R51, R38 ;  /* 0x0000002600337308 */ /* 0x000fe20000000800 */
[----:B0-----:R-:W-:-:S07]  /*4280*/  FMUL R23, R23, R16 ;  /* 0x0000001017177220 */ /* 0x001fce0000400000 */
[----:B------:R-:W-:Y:S01]  /*4290*/  MUFU.EX2 R47, R47 ;  /* 0x0000002f002f7308 */ /* 0x000fe20000000800 */
[----:B-1----:R-:W-:Y:S01]  /*42a0*/  FMUL R24, R10, R21 ;  /* 0x000000150a187220 */ /* 0x002fe20000400000 */
[----:B------:R-:W-:-:S04]  /*42b0*/  FFMA.SAT R10, R49, R8, 0.5 ;  /* 0x3f000000310a7423 */ /* 0x000fc80000002008 */
[----:B------:R-:W-:Y:S02]  /*42c0*/  FFMA.RM R18, R10, R7, 12582913 ;  /* 0x4b4000010a127423 */ /* 0x000fe40000004007 */
[----:B------:R0:W1:Y:S02]  /*42d0*/  MUFU.EX2 R21, R20 ;  /* 0x0000001400157308 */ /* 0x0000640000000800 */
[----:B------:R-:W-:-:S04]  /*42e0*/  FADD R10, R18, -12583039 ;  /* 0xcb40007f120a7421 */ /* 0x000fc80000000000 */
[----:B------:R-:W-:Y:S01]  /*42f0*/  FFMA R10, R49, 1.4426950216293334961, -R10 ;  /* 0x3fb8aa3b310a7823 */ /* 0x000fe2000000080a */
[----:B0-----:R-:W-:-:S03]  /*4300*/  FFMA.SAT R20, R17, R8, 0.5 ;  /* 0x3f00000011147423 */ /* 0x001fc60000002008 */
[----:B------:R-:W-:Y:S01]  /*4310*/  FFMA R49, R49, 1.925963033500011079e-08, R10 ;  /* 0x32a5706031317823 */ /* 0x000fe2000000000a */
[----:B------:R-:W-:Y:S01]  /*4320*/  FFMA.SAT R10, R39, R8, 0.5 ;  /* 0x3f000000270a7423 */ /* 0x000fe20000002008 */
[----:B------:R-:W-:-:S03]  /*4330*/  FFMA.RM R20, R20, R7, 12582913 ;  /* 0x4b40000114147423 */ /* 0x000fc60000004007 */
[----:B------:R-:W-:Y:S01]  /*4340*/  FFMA.RM R2, R10, R7, 12582913 ;  /* 0x4b4000010a027423 */ /* 0x000fe20000004007 */
[----:B-1----:R-:W-:Y:S01]  /*4350*/  FMUL R22, R14, R21 ;  /* 0x000000150e167220 */ /* 0x002fe20000400000 */
[----:B------:R-:W-:Y:S02]  /*4360*/  FMUL R21, R6, R45 ;  /* 0x0000002d06157220 */ /* 0x000fe40000400000 */
[C---:B------:R-:W-:Y:S01]  /*4370*/  FADD R10, R2.reuse, -12583039 ;  /* 0xcb40007f020a7421 */ /* 0x040fe20000000000 */
[----:B------:R-:W-:Y:S01]  /*4380*/  FFMA.SAT R14, R3, R8, 0.5 ;  /* 0x3f000000030e7423 */ /* 0x000fe20000002008 */
[----:B------:R-:W0:Y:S01]  /*4390*/  MUFU.EX2 R45, R42 ;  /* 0x0000002a002d7308 */ /* 0x000e220000000800 */
[----:B------:R-:W-:Y:S01]  /*43a0*/  SHF.L.U32 R2, R2, 0x17, RZ ;  /* 0x0000001702027819 */ /* 0x000fe200000006ff */
[----:B------:R-:W-:Y:S01]  /*43b0*/  FFMA R10, R39, 1.4426950216293334961, -R10 ;  /* 0x3fb8aa3b270a7823 */ /* 0x000fe2000000080a */
[----:B------:R-:W-:-:S03]  /*43c0*/  FFMA.RM R14, R14, R7, 12582913 ;  /* 0x4b4000010e0e7423 */ /* 0x000fc60000004007 */
[----:B------:R-:W-:Y:S01]  /*43d0*/  FFMA R44, R39, 1.925963033500011079e-08, R10 ;  /* 0x32a57060272c7823 */ /* 0x000fe2000000000a */
[----:B------:R-:W-:-:S04]  /*43e0*/  FFMA.SAT R10, R43, R8, 0.5 ;  /* 0x3f0000002b0a7423 */ /* 0x000fc80000002008 */
        /* <DEDUP_REMOVED lines=11> */
[----:B------:R-:W-:Y:S01]  /*44a0*/  FMUL R5, R0, R47 ;  /* 0x0000002f00057220 */ /* 0x000fe20000400000 */
[----:B------:R-:W-:Y:S01]  /*44b0*/  FMUL R6, R4, R51 ;  /* 0x0000003304067220 */ /* 0x000fe20000400000 */
[----:B------:R-:W-:Y:S01]  /*44c0*/  FADD R0, R14, -12583039 ;  /* 0xcb40007f0e007421 */ /* 0x000fe20000000000 */
[C---:B------:R-:W-:Y:S01]  /*44d0*/  FADD R4, R12.reuse, -12583039 ;  /* 0xcb40007f0c047421 */ /* 0x040fe20000000000 */
[----:B------:R-:W1:Y:S01]  /*44e0*/  MUFU.EX2 R47, R44 ;  /* 0x0000002c002f7308 */ /* 0x000e620000000800 */
[----:B------:R-:W-:Y:S02]  /*44f0*/  IMAD.SHL.U32 R12, R12, 0x800000, RZ ;  /* 0x008000000c0c7824 */ /* 0x000fe400078e00ff */
[----:B------:R-:W-:Y:S01]  /*4500*/  FFMA R0, R3, 1.4426950216293334961, -R0 ;  /* 0x3fb8aa3b03007823 */ /* 0x000fe20000000800 */
[----:B------:R-:W-:Y:S01]  /*4510*/  FFMA R4, R37, 1.4426950216293334961, -R4 ;  /* 0x3fb8aa3b25047823 */ /* 0x000fe20000000804 */
[----:B------:R-:W-:-:S02]  /*4520*/  SHF.L.U32 R14, R14, 0x17, RZ ;  /* 0x000000170e0e7819 */ /* 0x000fc400000006ff */
[----:B------:R-:W-:Y:S01]  /*4530*/  FFMA R38, R3, 1.925963033500011079e-08, R0 ;  /* 0x32a5706003267823 */ /* 0x000fe20000000000 */
[----:B------:R-:W-:Y:S01]  /*4540*/  FFMA R37, R37, 1.925963033500011079e-08, R4 ;  /* 0x32a5706025257823 */ /* 0x000fe20000000004 */
[----:B------:R-:W-:Y:S01]  /*4550*/  SHF.L.U32 R4, R36, 0x17, RZ ;  /* 0x0000001724047819 */ /* 0x000fe200000006ff */
[----:B------:R-:W2:Y:S01]  /*4560*/  MUFU.EX2 R0, R49 ;  /* 0x0000003100007308 */ /* 0x000ea20000000800 */
[----:B------:R-:W-:Y:S01]  /*4570*/  FADD R36, R20, -12583039 ;  /* 0xcb40007f14247421 */ /* 0x000fe20000000000 */
[----:B------:R-:W-:Y:S02]  /*4580*/  IMAD.SHL.U32 R3, R18, 0x800000, RZ ;  /* 0x0080000012037824 */ /* 0x000fe400078e00ff */
[-C--:B------:R-:W-:Y:S01]  /*4590*/  FFMA.SAT R18, R15, R8.reuse, 0.5 ;  /* 0x3f0000000f127423 */ /* 0x080fe20000002008 */
[----:B0-----:R-:W-:Y:S01]  /*45a0*/  FMUL R4, R4, R45 ;  /* 0x0000002d04047220 */ /* 0x001fe20000400000 */
[C---:B------:R-:W-:Y:S02]  /*45b0*/  FFMA R36, R17.reuse, 1.4426950216293334961, -R36 ;  /* 0x3fb8aa3b11247823 */ /* 0x040fe40000000824 */
[----:B------:R-:W0:Y:S02]  /*45c0*/  MUFU.EX2 R37, R37 ;  /* 0x0000002500257308 */ /* 0x000e240000000800 */
[----:B------:R-:W-:Y:S01]  /*45d0*/  FFMA R17, R17, 1.925963033500011079e-08, R36 ;  /* 0x32a5706011117823 */ /* 0x000fe20000000024 */
[----:B------:R-:W-:Y:S01]  /*45e0*/  FFMA.SAT R36, R13, R8, 0.5 ;  /* 0x3f0000000d247423 */ /* 0x000fe20000002008 */
[----:B-1----:R-:W-:-:S03]  /*45f0*/  FMUL R2, R2, R47 ;  /* 0x0000002f02027220 */ /* 0x002fc60000400000 */
[----:B------:R-:W-:Y:S01]  /*4600*/  FFMA.RM R36, R36, R7, 12582913 ;  /* 0x4b40000124247423 */ /* 0x000fe20000004007 */
[----:B------:R-:W1:Y:S01]  /*4610*/  MUFU.EX2 R47, R38 ;  /* 0x00000026002f7308 */ /* 0x000e620000000800 */
[----:B--2---:R-:W-:Y:S02]  /*4620*/  FMUL R3, R3, R0 ;  /* 0x0000000003037220 */ /* 0x004fe40000400000 */
[C---:B------:R-:W-:Y:S01]  /*4630*/  FADD R0, R36.reuse, -12583039 ;  /* 0xcb40007f24007421 */ /* 0x040fe20000000000 */
[----:B------:R-:W-:-:S03]  /*4640*/  SHF.L.U32 R36, R36, 0x17, RZ ;  /* 0x0000001724247819 */ /* 0x000fc600000006ff */
[C---:B------:R-:W-:Y:S01]  /*4650*/  FFMA R0, R13.reuse, 1.4426950216293334961, -R0 ;  /* 0x3fb8aa3b0d007823 */ /* 0x040fe20000000800 */
[----:B------:R0:W-:Y:S03]  /*4660*/  MUFU.EX2 R49, R17 ;  /* 0x0000001100317308 */ /* 0x0001e60000000800 */
        /* <DEDUP_REMOVED lines=8> */
[----:B------:R-:W-:Y:S01]  /*46f0*/  FFMA.RM R19, R18, R7, 12582913 ;  /* 0x4b40000112137423 */ /* 0x000fe20000004007 */
[----:B------:R-:W-:-:S03]  /*4700*/  SHF.L.U32 R0, R39, 0x17, RZ ;  /* 0x0000001727007819 */ /* 0x000fc600000006ff */
[C---:B------:R-:W-:Y:S01]  /*4710*/  FADD R18, R19.reuse, -12583039 ;  /* 0xcb40007f13127421 */ /* 0x040fe20000000000 */
[----:B------:R-:W-:Y:S01]  /*4720*/  SHF.L.U32 R19, R19, 0x17, RZ ;  /* 0x0000001713137819 */ /* 0x000fe200000006ff */
[----:B------:R-:W-:Y:S02]  /*4730*/  FMUL R0, R0, R43 ;  /* 0x0000002b00007220 */ /* 0x000fe40000400000 */
[C---:B------:R-:W-:Y:S01]  /*4740*/  FFMA R18, R15.reuse, 1.4426950216293334961, -R18 ;  /* 0x3fb8aa3b0f127823 */ /* 0x040fe20000000812 */
[----:B------:R1:W0:Y:S03]  /*4750*/  MUFU.EX2 R43, R16 ;  /* 0x00000010002b7308 */ /* 0x0002260000000800 */
[----:B------:R-:W-:Y:S01]  /*4760*/  FFMA R44, R15, 1.925963033500011079e-08, R18 ;  /* 0x32a570600f2c7823 */ /* 0x000fe20000000012 */
[-C--:B------:R-:W-:Y:S01]  /*4770*/  FFMA.SAT R18, R11, R8.reuse, 0.5 ;  /* 0x3f0000000b127423 */ /* 0x080fe20000002008 */
[----:B------:R-:W-:-:S03]  /*4780*/  FFMA.SAT R8, R9, R8, 0.5 ;  /* 0x3f00000009087423 */ /* 0x000fc60000002008 */
[-C--:B------:R-:W-:Y:S01]  /*4790*/  FFMA.RM R15, R18, R7.reuse, 12582913 ;  /* 0x4b400001120f7423 */ /* 0x080fe20000004007 */
[----:B------:R-:W-:Y:S01]  /*47a0*/  FFMA.RM R39, R8, R7, 12582913 ;  /* 0x4b40000108277423 */ /* 0x000fe20000004007 */
[----:B------:R-:W2:Y:S01]  /*47b0*/  MUFU.EX2 R44, R44 ;  /* 0x0000002c002c7308 */ /* 0x000ea20000000800 */
[----:B-1----:R-:W-:Y:S01]  /*47c0*/  FMUL R16, R14, R47 ;  /* 0x0000002f0e107220 */ /* 0x002fe20000400000 */
[C---:B------:R-:W-:Y:S01]  /*47d0*/  FADD R8, R15.reuse, -12583039 ;  /* 0xcb40007f0f087421 */ /* 0x040fe20000000000 */
[----:B------:R-:W-:-:S03]  /*47e0*/  SHF.L.U32 R15, R15, 0x17, RZ ;  /* 0x000000170f0f7819 */ /* 0x000fc600000006ff */
[C---:B------:R-:W-:Y:S01]  /*47f0*/  FFMA R8, R11.reuse, 1.4426950216293334961, -R8 ;  /* 0x3fb8aa3b0b087823 */ /* 0x040fe20000000808 */
[----:B0-----:R-:W-:Y:S01]  /*4800*/  FMUL R18, R10, R43 ;  /* 0x0000002b0a127220 */ /* 0x001fe20000400000 */
[----:B------:R-:W-:Y:S01]  /*4810*/  SHF.L.U32 R10, R20, 0x17, RZ ;  /* 0x00000017140a7819 */ /* 0x000fe200000006ff */
[----:B------:R-:W-:Y:S01]  /*4820*/  MUFU.EX2 R43, R42 ;  /* 0x0000002a002b7308 */ /* 0x000fe20000000800 */
[----:B------:R-:W-:Y:S01]  /*4830*/  FFMA R7, R11, 1.925963033500011079e-08, R8 ;  /* 0x32a570600b077823 */ /* 0x000fe20000000008 */
[----:B------:R-:W-:Y:S02]  /*4840*/  FADD R8, R39, -12583039 ;  /* 0xcb40007f27087421 */ /* 0x000fe40000000000 */
[----:B------:R-:W-:Y:S02]  /*4850*/  FMUL R10, R10, R49 ;  /* 0x000000310a0a7220 */ /* 0x000fe40000400000 */
[C---:B------:R-:W-:Y:S02]  /*4860*/  FFMA R8, R9.reuse, 1.4426950216293334961, -R8 ;  /* 0x3fb8aa3b09087823 */ /* 0x040fe40000000808 */
[----:B------:R2:W0:Y:S02]  /*4870*/  MUFU.EX2 R20, R7 ;  /* 0x0000000700147308 */ /* 0x0004240000000800 */
[----:B------:R-:W-:Y:S01]  /*4880*/  FFMA R11, R9, 1.925963033500011079e-08, R8 ;  /* 0x32a57060090b7823 */ /* 0x000fe20000000008 */
[----:B------:R-:W-:-:S04]  /*4890*/  FADD R9, RZ, R33 ;  /* 0x00000021ff097221 */ /* 0x000fc80000000000 */
[----:B------:R-:W-:Y:S01]  /*48a0*/  FADD R8, R9, R32 ;  /* 0x0000002009087221 */ /* 0x000fe20000000000 */
[----:B------:R-:W1:Y:S01]  /*48b0*/  MUFU.EX2 R14, R11 ;  /* 0x0000000b000e7308 */ /* 0x000e620000000800 */
[----:B--2---:R-:W-:Y:S01]  /*48c0*/  FMUL R7, R19, R44 ;  /* 0x0000002c13077220 */ /* 0x004fe20000400000 */
[----:B------:R-:W-:Y:S01]  /*48d0*/  SHF.L.U32 R19, R39, 0x17, RZ ;  /* 0x0000001727137819 */ /* 0x000fe200000006ff */
        /* <DEDUP_REMOVED lines=40> */
.L_x_16470:
        /* <DEDUP_REMOVED lines=12> */
[----:B0-----:R-:W-:Y:S05]  /*4c20*/  CALL.REL.NOINC `($__internal_259_$__cuda_sm3x_div_rn_noftz_f32_slowpath) ;  /* 0x0000003800607944 */ /* 0x001fea0003c00000 */
[----:B------:R-:W-:-:S07]  /*4c30*/  MOV R14, R11 ;  /* 0x0000000b000e7202 */ /* 0x000fce0000000f00 */
.L_x_16403:
[----:B------:R-:W-:Y:S05]  /*4c40*/  BSYNC.RECONVERGENT B3 ;  /* 0x0000000000037941 */ /* 0x000fea0003800200 */
.L_x_16402:
        /* <DEDUP_REMOVED lines=12> */
[----:B0-----:R-:W-:Y:S05]  /*4d10*/  CALL.REL.NOINC `($__internal_259_$__cuda_sm3x_div_rn_noftz_f32_slowpath) ;  /* 0x0000003800247944 */ /* 0x001fea0003c00000 */
[----:B------:R-:W-:-:S07]  /*4d20*/  IMAD.MOV.U32 R15, RZ, RZ, R11 ;  /* 0x000000ffff0f7224 */ /* 0x000fce00078e000b */
.L_x_16405:
[----:B------:R-:W-:Y:S05]  /*4d30*/  BSYNC.RECONVERGENT B3 ;  /* 0x0000000000037941 */ /* 0x000fea0003800200 */
.L_x_16404:
        /* <DEDUP_REMOVED lines=13> */
[----:B------:R-:W-:-:S07]  /*4e10*/  MOV R36, R11 ;  /* 0x0000000b00247202 */ /* 0x000fce0000000f00 */
.L_x_16407:
[----:B------:R-:W-:Y:S05]  /*4e20*/  BSYNC.RECONVERGENT B3 ;  /* 0x0000000000037941 */ /* 0x000fea0003800200 */
.L_x_16406:
        /* <DEDUP_REMOVED lines=12> */
[----:B0-----:R-:W-:Y:S05]  /*4ef0*/  CALL.REL.NOINC `($__internal_259_$__cuda_sm3x_div_rn_noftz_f32_slowpath) ;  /* 0x0000003400ac7944 */ /* 0x001fea0003c00000 */
[----:B------:R-:W-:-:S07]  /*4f00*/  MOV R37, R11 ;  /* 0x0000000b00257202 */ /* 0x000fce0000000f00 */
.L_x_16409:
[----:B------:R-:W-:Y:S05]  /*4f10*/  BSYNC.RECONVERGENT B3 ;  /* 0x0000000000037941 */ /* 0x000fea0003800200 */
.L_x_16408:
        /* <DEDUP_REMOVED lines=12> */
[----:B0-----:R-:W-:Y:S05]  /*4fe0*/  CALL.REL.NOINC `($__internal_259_$__cuda_sm3x_div_rn_noftz_f32_slowpath) ;  /* 0x0000003400707944 */ /* 0x001fea0003c00000 */
[----:B------:R-:W-:-:S07]  /*4ff0*/  MOV R30, R11 ;  /* 0x0000000b001e7202 */ /* 0x000fce0000000f00 */
.L_x_16411:
[----:B------:R-:W-:Y:S05]  /*5000*/  BSYNC.RECONVERGENT B3 ;  /* 0x0000000000037941 */ /* 0x000fea0003800200 */
.L_x_16410:
        /* <DEDUP_REMOVED lines=14> */
.L_x_16413:
[----:B------:R-:W-:Y:S05]  /*50f0*/  BSYNC.RECONVERGENT B3 ;  /* 0x0000000000037941 */ /* 0x000fea0003800200 */
.L_x_16412:
        /* <DEDUP_REMOVED lines=14> */
.L_x_16415:
[----:B------:R-:W-:Y:S05]  /*51e0*/  BSYNC.RECONVERGENT B3 ;  /* 0x0000000000037941 */ /* 0x000fea0003800200 */
.L_x_16414:
        /* <DEDUP_REMOVED lines=14> */
.L_x_16417:
[----:B------:R-:W-:Y:S05]  /*52d0*/  BSYNC.RECONVERGENT B3 ;  /* 0x0000000000037941 */ /* 0x000fea0003800200 */
.L_x_16416:
        /* <DEDUP_REMOVED lines=14> */
.L_x_16419:
[----:B------:R-:W-:Y:S05]  /*53c0*/  BSYNC.RECONVERGENT B3 ;  /* 0x0000000000037941 */ /* 0x000fea0003800200 */
.L_x_16418:
        /* <DEDUP_REMOVED lines=14> */
.L_x_16421:
[----:B------:R-:W-:Y:S05]  /*54b0*/  BSYNC.RECONVERGENT B3 ;  /* 0x0000000000037941 */ /* 0x000fea0003800200 */
.L_x_16420:
        /* <DEDUP_REMOVED lines=14> */
.L_x_16423:
[----:B------:R-:W-:Y:S05]  /*55a0*/  BSYNC.RECONVERGENT B3 ;  /* 0x0000000000037941 */ /* 0x000fea0003800200 */
.L_x_16422:
        /* <DEDUP_REMOVED lines=14> */
.L_x_16425:
[----:B------:R-:W-:Y:S05]  /*5690*/  BSYNC.RECONVERGENT B3 ;  /* 0x0000000000037941 */ /* 0x000fea0003800200 */
.L_x_16424:
        /* <DEDUP_REMOVED lines=14> */
.L_x_16427:
[----:B------:R-:W-:Y:S05]  /*5780*/  BSYNC.RECONVERGENT B3 ;  /* 0x0000000000037941 */ /* 0x000fea0003800200 */
.L_x_16426:
        /* <DEDUP_REMOVED lines=14> */
.L_x_16429:
[----:B------:R-:W-:Y:S05]  /*5870*/  BSYNC.RECONVERGENT B3 ;  /* 0x0000000000037941 */ /* 0x000fea0003800200 */
.L_x_16428:
        /* <DEDUP_REMOVED lines=14> */
.L_x_16431:
[----:B------:R-:W-:Y:S05]  /*5960*/  BSYNC.RECONVERGENT B3 ;  /* 0x0000000000037941 */ /* 0x000fea0003800200 */
.L_x_16430:
        /* <DEDUP_REMOVED lines=12> */
[----:B------:R-:W-:Y:S05]  /*5a30*/  CALL.REL.NOINC `($__internal_259_$__cuda_sm3x_div_rn_noftz_f32_slowpath) ;  /* 0x0000002800dc7944 */ /* 0x000fea0003c00000 */
[----:B------:R-:W-:-:S07]  /*5a40*/  MOV R39, R11 ;  /* 0x0000000b00277202 */ /* 0x000fce0000000f00 */
.L_x_16433:
[----:B------:R-:W-:Y:S05]  /*5a50*/  BSYNC.RECONVERGENT B3 ;  /* 0x0000000000037941 */ /* 0x000fea0003800200 */
.L_x_16432:
        /* <DEDUP_REMOVED lines=12> */
[----:B------:R-:W-:Y:S05]  /*5b20*/  CALL.REL.NOINC `($__internal_259_$__cuda_sm3x_div_rn_noftz_f32_slowpath) ;  /* 0x0000002800a07944 */ /* 0x000fea0003c00000 */
[----:B------:R-:W-:-:S07]  /*5b30*/  MOV R4, R11 ;  /* 0x0000000b00047202 */ /* 0x000fce0000000f00 */
.L_x_16435:
[----:B------:R-:W-:Y:S05]  /*5b40*/  BSYNC.RECONVERGENT B3 ;  /* 0x0000000000037941 */ /* 0x000fea0003800200 */
.L_x_16434:
        /* <DEDUP_REMOVED lines=12> */
[----:B------:R-:W-:Y:S05]  /*5c10*/  CALL.REL.NOINC `($__internal_259_$__cuda_sm3x_div_rn_noftz_f32_slowpath) ;  /* 0x0000002800647944 */ /* 0x000fea0003c00000 */
[----:B------:R-:W-:-:S07]  /*5c20*/  IMAD.MOV.U32 R5, RZ, RZ, R11 ;  /* 0x000000ffff057224 */ /* 0x000fce00078e000b */
.L_x_16437:
[----:B------:R-:W-:Y:S05]  /*5c30*/  BSYNC.RECONVERGENT B3 ;  /* 0x0000000000037941 */ /* 0x000fea0003800200 */
.L_x_16436:
        /* <DEDUP_REMOVED lines=13> */
[----:B------:R-:W-:-:S07]  /*5d10*/  MOV R2, R11 ;  /* 0x0000000b00027202 */ /* 0x000fce0000000f00 */
.L_x_16439:
[----:B------:R-:W-:Y:S05]  /*5d20*/  BSYNC.RECONVERGENT B3 ;  /* 0x0000000000037941 */ /* 0x000fea0003800200 */
.L_x_16438:
        /* <DEDUP_REMOVED lines=12> */
[----:B------:R-:W-:Y:S05]  /*5df0*/  CALL.REL.NOINC `($__internal_259_$__cuda_sm3x_div_rn_noftz_f32_slowpath) ;  /* 0x0000002400ec7944 */ /* 0x000fea0003c00000 */
[----:B------:R-:W-:-:S07]  /*5e00*/  MOV R3, R11 ;  /* 0x0000000b00037202 */ /* 0x000fce0000000f00 */
.L_x_16441:
[----:B------:R-:W-:Y:S05]  /*5e10*/  BSYNC.RECONVERGENT B3 ;  /* 0x0000000000037941 */ /* 0x000fea0003800200 */
.L_x_16440:
        /* <DEDUP_REMOVED lines=14> */
.L_x_16443:
[----:B------:R-:W-:Y:S05]  /*5f00*/  BSYNC.RECONVERGENT B3 ;  /* 0x0000000000037941 */ /* 0x000fea0003800200 */
.L_x_16442:
        /* <DEDUP_REMOVED lines=14> */
.L_x_16445:
[----:B------:R-:W-:Y:S05]  /*5ff0*/  BSYNC.RECONVERGENT B3 ;  /* 0x0000000000037941 */ /* 0x000fea0003800200 */
.L_x_16444:
        /* <DEDUP_REMOVED lines=14> */
.L_x_16447:
[----:B------:R-:W-:Y:S05]  /*60e0*/  BSYNC.RECONVERGENT B3 ;  /* 0x0000000000037941 */ /* 0x000fea0003800200 */
.L_x_16446:
        /* <DEDUP_REMOVED lines=14> */
.L_x_16449:
[----:B------:R-:W-:Y:S05]  /*61d0*/  BSYNC.RECONVERGENT B3 ;  /* 0x0000000000037941 */ /* 0x000fea0003800200 */
.L_x_16448:
        /* <DEDUP_REMOVED lines=14> */
.L_x_16451:
[----:B------:R-:W-:Y:S05]  /*62c0*/  BSYNC.RECONVERGENT B3 ;  /* 0x0000000000037941 */ /* 0x000fea0003800200 */
.L_x_16450:
        /* <DEDUP_REMOVED lines=14> */
.L_x_16453:
[----:B------:R-:W-:Y:S05]  /*63b0*/  BSYNC.RECONVERGENT B3 ;  /* 0x0000000000037941 */ /* 0x000fea0003800200 */
.L_x_16452:
        /* <DEDUP_REMOVED lines=14> */
.L_x_16455:
[----:B------:R-:W-:Y:S05]  /*64a0*/  BSYNC.RECONVERGENT B3 ;  /* 0x0000000000037941 */ /* 0x000fea0003800200 */
.L_x_16454:
        /* <DEDUP_REMOVED lines=14> */
.L_x_16457:
[----:B------:R-:W-:Y:S05]  /*6590*/  BSYNC.RECONVERGENT B3 ;  /* 0x0000000000037941 */ /* 0x000fea0003800200 */
.L_x_16456:
        /* <DEDUP_REMOVED lines=17> */
[----:B------:R-:W-:Y:S02]  /*66b0*/  IADD3 R8, PT, PT, R11, R13, RZ ;  /* 0x0000000d0b087210 */ /* 0x000fe40007ffe0ff */
[----:B------:R-:W-:Y:S02]  /*66c0*/  IADD3 R19, P1, PT, R10, 0x40, RZ ;  /* 0x000000400a137810 */ /* 0x000fe40007f3e0ff */
[----:B------:R-:W-:Y:S02]  /*66d0*/  LEA.HI R9, P0, R8, R10, RZ, 0x1 ;  /* 0x0000000a08097211 */ /* 0x000fe400078108ff */
[----:B------:R-:W-:Y:S02]  /*66e0*/  IADD3.X R32, PT, PT, RZ, R8, RZ, P1, !PT ;  /* 0x00000008ff207210 */ /* 0x000fe40000ffe4ff */
[----:B------:R-:W-:Y:S01]  /*66f0*/  SHF.L.U32 R12, R9, 0x2, RZ ;  /* 0x00000002090c7819 */ /* 0x000fe200000006ff */
[----:B------:R-:W-:Y:S01]  /*6700*/  IMAD.X R18, RZ, RZ, R8, P0 ;  /* 0x000000ffff127224 */ /* 0x000fe200000e0608 */
[----:B------:R-:W-:-:S02]  /*6710*/  IADD3 R21, P6, PT, R10, 0x1c0, RZ ;  /* 0x000001c00a157810 */ /* 0x000fc40007fde0ff */
[----:B------:R-:W-:Y:S02]  /*6720*/  LOP3.LUT R12, R12, 0xfffffff8, RZ, 0xc0, !PT ;  /* 0xfffffff80c0c7812 */ /* 0x000fe400078ec0ff */
[----:B------:R-:W-:Y:S02]  /*6730*/  SHF.L.U64.HI R9, R9, 0x2, R18 ;  /* 0x0000000209097819 */ /* 0x000fe40000010212 */
[----:B------:R-:W-:-:S04]  /*6740*/  IADD3 R12, P0, PT, R12, UR36, RZ ;  /* 0x000000240c0c7c10 */ /* 0x000fc8000ff1e0ff */
[----:B------:R-:W-:Y:S02]  /*6750*/  IADD3.X R13, PT, PT, R9, UR37, RZ, P0, !PT ;  /* 0x00000025090d7c10 */ /* 0x000fe400087fe4ff */
[----:B------:R-:W-:Y:S02]  /*6760*/  LEA.HI R19, P0, R32, R19, RZ, 0x1 ;  /* 0x0000001320137211 */ /* 0x000fe400078108ff */
[C---:B------:R-:W-:Y:S01]  /*6770*/  IADD3 R9, P2, PT, R10.reuse, 0xc0, RZ ;  /* 0x000000c00a097810 */ /* 0x040fe20007f5e0ff */
[----:B------:R0:W-:Y:S01]  /*6780*/  STG.E.64 desc[UR4][R12.64], R14 ;  /* 0x0000000e0c007986 */ /* 0x0001e2000c101b04 */
[----:B------:R-:W-:Y:S02]  /*6790*/  SHF.L.U32 R18, R19, 0x2, RZ ;  /* 0x0000000213127819 */ /* 0x000fe400000006ff */
[----:B------:R-:W-:Y:S02]  /*67a0*/  IADD3.X R32, PT, PT, RZ, R32, RZ, P0, !PT ;  /* 0x00000020ff207210 */ /* 0x000fe400007fe4ff */
[----:B------:R-:W-:-:S02]  /*67b0*/  IADD3 R20, P0, PT, R10, 0x80, RZ ;  /* 0x000000800a147810 */ /* 0x000fc40007f1e0ff */
[----:B------:R-:W-:Y:S02]  /*67c0*/  LOP3.LUT R18, R18, 0xfffffff8, RZ, 0xc0, !PT ;  /* 0xfffffff812127812 */ /* 0x000fe400078ec0ff */
[----:B------:R-:W-:Y:S01]  /*67d0*/  SHF.L.U64.HI R19, R19, 0x2, R32 ;  /* 0x0000000213137819 */ /* 0x000fe20000010220 */
[----:B------:R-:W-:Y:S01]  /*67e0*/  IMAD.X R11, RZ, RZ, R8, P0 ;  /* 0x000000ffff0b7224 */ /* 0x000fe200000e0608 */
[----:B------:R-:W-:Y:S02]  /*67f0*/  IADD3 R18, P0, PT, R18, UR36, RZ ;  /* 0x0000002412127c10 */ /* 0x000fe4000ff1e0ff */
[----:B0-----:R-:W-:Y:S02]  /*6800*/  IADD3.X R12, PT, PT, RZ, R8, RZ, P2, !PT ;  /* 0x00000008ff0c7210 */ /* 0x001fe400017fe4ff */
[----:B------:R-:W-:Y:S02]  /*6810*/  LEA.HI R20, P1, R11, R20, RZ, 0x1 ;  /* 0x000000140b147211 */ /* 0x000fe400078308ff */
[----:B------:R-:W-:-:S02]  /*6820*/  IADD3.X R19, PT, PT, R19, UR37, RZ, P0, !PT ;  /* 0x0000002513137c10 */ /* 0x000fc400087fe4ff */
[----:B------:R-:W-:Y:S02]  /*6830*/  LEA.HI R14, P0, R12, R9, RZ, 0x1 ;  /* 0x000000090c0e7211 */ /* 0x000fe400078108ff */
[----:B------:R-:W-:Y:S01]  /*6840*/  IADD3.X R13, PT, PT, RZ, R11, RZ, P1, !PT ;  /* 0x0000000bff0d7210 */ /* 0x000fe20000ffe4ff */
[----:B------:R0:W-:Y:S01]  /*6850*/  STG.E.64 desc[UR4][R18.64], R36 ;  /* 0x0000002412007986 */ /* 0x0001e2000c101b04 */
[----:B------:R-:W-:Y:S01]  /*6860*/  IADD3.X R11, PT, PT, RZ, R12, RZ, P0, !PT ;  /* 0x0000000cff0b7210 */ /* 0x000fe200007fe4ff */
[----:B------:R-:W-:Y:S01]  /*6870*/  IMAD.SHL.U32 R12, R20, 0x4, RZ ;  /* 0x00000004140c7824 */ /* 0x000fe200078e00ff */
[----:B------:R-:W-:Y:S02]  /*6880*/  IADD3 R9, P0, PT, R10, 0x100, RZ ;  /* 0x000001000a097810 */ /* 0x000fe40007f1e0ff */
[----:B------:R-:W-:Y:S02]  /*6890*/  SHF.L.U64.HI R13, R20, 0x2, R13 ;  /* 0x00000002140d7819 */ /* 0x000fe4000001020d */
[----:B------:R-:W-:-:S02]  /*68a0*/  IADD3.X R20, PT, PT, RZ, R8, RZ, P0, !PT ;  /* 0x00000008ff147210 */ /* 0x000fc400007fe4ff */
[----:B------:R-:W-:Y:S02]  /*68b0*/  SHF.L.U64.HI R11, R14, 0x2, R11 ;  /* 0x000000020e0b7819 */ /* 0x000fe4000001020b */
[----:B------:R-:W-:Y:S02]  /*68c0*/  LOP3.LUT R12, R12, 0xfffffff8, RZ, 0xc0, !PT ;  /* 0xfffffff80c0c7812 */ /* 0x000fe400078ec0ff */
[----:B------:R-:W-:Y:S02]  /*68d0*/  SHF.L.U32 R14, R14, 0x2, RZ ;  /* 0x000000020e0e7819 */ /* 0x000fe400000006ff */
[----:B0-----:R-:W-:Y:S02]  /*68e0*/  LEA.HI R18, P2, R20, R9, RZ, 0x1 ;  /* 0x0000000914127211 */ /* 0x001fe400078508ff */
[----:B------:R-:W-:Y:S02]  /*68f0*/  IADD3 R12, P0, PT, R12, UR36, RZ ;  /* 0x000000240c0c7c10 */ /* 0x000fe4000ff1e0ff */
[----:B------:R-:W-:-:S02]  /*6900*/  IADD3.X R9, PT, PT, RZ, R20, RZ, P2, !PT ;  /* 0x00000014ff097210 */ /* 0x000fc400017fe4ff */
[----:B------:R-:W-:Y:S02]  /*6910*/  LOP3.LUT R14, R14, 0xfffffff8, RZ, 0xc0, !PT ;  /* 0xfffffff80e0e7812 */ /* 0x000fe400078ec0ff */
[----:B------:R-:W-:Y:S02]  /*6920*/  IADD3.X R13, PT, PT, R13, UR37, RZ, P0, !PT ;  /* 0x000000250d0d7c10 */ /* 0x000fe400087fe4ff */
[C---:B------:R-:W-:Y:S01]  /*6930*/  SHF.L.U64.HI R9, R18.reuse, 0x2, R9 ;  /* 0x0000000212097819 */ /* 0x040fe20000010209 */
[----:B------:R-:W-:Y:S01]  /*6940*/  IMAD.SHL.U32 R18, R18, 0x4, RZ ;  /* 0x0000000412127824 */ /* 0x000fe200078e00ff */
[----:B------:R-:W-:Y:S01]  /*6950*/  IADD3 R14, P1, PT, R14, UR36, RZ ;  /* 0x000000240e0e7c10 */ /* 0x000fe2000ff3e0ff */
[----:B------:R0:W-:Y:S01]  /*6960*/  STG.E.64 desc[UR4][R12.64], R30 ;  /* 0x0000001e0c007986 */ /* 0x0001e2000c101b04 */
[----:B------:R-:W-:Y:S02]  /*6970*/  IADD3 R33, P0, PT, R10, 0x140, RZ ;  /* 0x000001400a217810 */ /* 0x000fe40007f1e0ff */
[----:B------:R-:W-:-:S02]  /*6980*/  IADD3.X R15, PT, PT, R11, UR37, RZ, P1, !PT ;  /* 0x000000250b0f7c10 */ /* 0x000fc40008ffe4ff */
[-C--:B------:R-:W-:Y:S02]  /*6990*/  IADD3.X R36, PT, PT, RZ, R8.reuse, RZ, P0, !PT ;  /* 0x00000008ff247210 */ /* 0x080fe400007fe4ff */
[----:B------:R-:W-:Y:S01]  /*69a0*/  LOP3.LUT R18, R18, 0xfffffff8, RZ, 0xc0, !PT ;  /* 0xfffffff812127812 */ /* 0x000fe200078ec0ff */
[----:B------:R1:W-:Y:S01]  /*69b0*/  STG.E.64 desc[UR6][R14.64], R28 ;  /* 0x0000001c0e007986 */ /* 0x0003e2000c101b06 */
[C---:B------:R-:W-:Y:S02]  /*69c0*/  IADD3 R32, P1, PT, R10.reuse, 0x180, RZ ;  /* 0x000001800a207810 */ /* 0x040fe40007f3e0ff */
[----:B------:R-:W-:Y:S02]  /*69d0*/  IADD3 R20, P5, PT, R10, 0x200, RZ ;  /* 0x000002000a147810 */ /* 0x000fe40007fbe0ff */
[----:B------:R-:W-:Y:S02]  /*69e0*/  IADD3 R18, P2, PT, R18, UR36, RZ ;  /* 0x0000002412127c10 */ /* 0x000fe4000ff5e0ff */
[----:B0-----:R-:W-:-:S02]  /*69f0*/  IADD3.X R30, PT, PT, RZ, R8, RZ, P6, !PT ;  /* 0x00000008ff1e7210 */ /* 0x001fc400037fe4ff */
[----:B------:R-:W-:Y:S02]  /*6a00*/  LEA.HI R33, P6, R36, R33, RZ, 0x1 ;  /* 0x0000002124217211 */ /* 0x000fe400078d08ff */
[----:B------:R-:W-:Y:S02]  /*6a10*/  IADD3 R13, P4, PT, R10, 0x240, RZ ;  /* 0x000002400a0d7810 */ /* 0x000fe40007f9e0ff */
[----:B------:R-:W-:Y:S01]  /*6a20*/  IADD3.X R36, PT, PT, RZ, R36, RZ, P6, !PT ;  /* 0x00000024ff247210 */ /* 0x000fe200037fe4ff */
[----:B-1----:R-:W-:Y:S01]  /*6a30*/  IMAD.X R15, RZ, RZ, R8, P5 ;  /* 0x000000ffff0f7224 */ /* 0x002fe200028e0608 */
[-C--:B------:R-:W-:Y:S02]  /*6a40*/  IADD3.X R29, PT, PT, RZ, R8.reuse, RZ, P1, !PT ;  /* 0x00000008ff1d7210 */ /* 0x080fe40000ffe4ff */
[----:B------:R-:W-:Y:S02]  /*6a50*/  IADD3.X R19, PT, PT, R9, UR37, RZ, P2, !PT ;  /* 0x0000002509137c10 */ /* 0x000fe400097fe4ff */
[----:B------:R-:W-:-:S02]  /*6a60*/  IADD3.X R14, PT, PT, RZ, R8, RZ, P4, !PT ;  /* 0x00000008ff0e7210 */ /* 0x000fc400027fe4ff */
[----:B------:R-:W-:Y:S01]  /*6a70*/  LEA.HI R31, P5, R29, R32, RZ, 0x1 ;  /* 0x000000201d1f7211 */ /* 0x000fe200078b08ff */
[----:B------:R0:W-:Y:S01]  /*6a80*/  STG.E.64 desc[UR4][R18.64], R26 ;  /* 0x0000001a12007986 */ /* 0x0001e2000c101b04 */
[C---:B------:R-:W-:Y:S01]  /*6a90*/  SHF.L.U64.HI R36, R33.reuse, 0x2, R36 ;  /* 0x0000000221247819 */ /* 0x040fe20000010224 */
[----:B------:R-:W-:Y:S01]  /*6aa0*/  IMAD.SHL.U32 R33, R33, 0x4, RZ ;  /* 0x0000000421217824 */ /* 0x000fe200078e00ff */
[----:B------:R-:W-:Y:S02]  /*6ab0*/  LEA.HI R28, P6, R14, R13, RZ, 0x1 ;  /* 0x0000000d0e1c7211 */ /* 0x000fe400078d08ff */
[----:B------:R-:W-:Y:S02]  /*6ac0*/  IADD3.X R32, PT, PT, RZ, R29, RZ, P5, !PT ;  /* 0x0000001dff207210 */ /* 0x000fe40002ffe4ff */
[----:B------:R-:W-:Y:S02]  /*6ad0*/  IADD3.X R13, PT, PT, RZ, R14, RZ, P6, !PT ;  /* 0x0000000eff0d7210 */ /* 0x000fe400037fe4ff */
[----:B------:R-:W-:-:S02]  /*6ae0*/  LOP3.LUT R14, R33, 0xfffffff8, RZ, 0xc0, !PT ;  /* 0xfffffff8210e7812 */ /* 0x000fc400078ec0ff */
[C---:B------:R-:W-:Y:S02]  /*6af0*/  SHF.L.U64.HI R13, R28.reuse, 0x2, R13 ;  /* 0x000000021c0d7819 */ /* 0x040fe4000001020d */
[----:B------:R-:W-:Y:S02]  /*6b00*/  SHF.L.U32 R28, R28, 0x2, RZ ;  /* 0x000000021c1c7819 */ /* 0x000fe400000006ff */
[----:B0-----:R-:W-:Y:S02]  /*6b10*/  LEA.HI R18, P4, R30, R21, RZ, 0x1 ;  /* 0x000000151e127211 */ /* 0x001fe400078908ff */
[----:B------:R-:W-:Y:S02]  /*6b20*/  LEA.HI R26, P5, R15, R20, RZ, 0x1 ;  /* 0x000000140f1a7211 */ /* 0x000fe400078b08ff */
[----:B------:R-:W-:Y:S01]  /*6b30*/  IADD3.X R21, PT, PT, RZ, R30, RZ, P4, !PT ;  /* 0x0000001eff157210 */ /* 0x000fe200027fe4ff */
[----:B------:R-:W-:Y:S01]  /*6b40*/  IMAD.SHL.U32 R20, R18, 0x4, RZ ;  /* 0x0000000412147824 */ /* 0x000fe200078e00ff */
[----:B------:R-:W-:-:S02]  /*6b50*/  IADD3.X R27, PT, PT, RZ, R15, RZ, P5, !PT ;  /* 0x0000000fff1b7210 */ /* 0x000fc40002ffe4ff */
[----:B------:R-:W-:Y:S02]  /*6b60*/  SHF.L.U32 R19, R31, 0x2, RZ ;  /* 0x000000021f137819 */ /* 0x000fe400000006ff */
[----:B------:R-:W-:Y:S02]  /*6b70*/  IADD3 R14, P5, PT, R14, UR36, RZ ;  /* 0x000000240e0e7c10 */ /* 0x000fe4000ffbe0ff */
[----:B------:R-:W-:Y:S02]  /*6b80*/  SHF.L.U64.HI R21, R18, 0x2, R21 ;  /* 0x0000000212157819 */ /* 0x000fe40000010215 */
[C---:B------:R-:W-:Y:S02]  /*6b90*/  SHF.L.U64.HI R27, R26.reuse, 0x2, R27 ;  /* 0x000000021a1b7819 */ /* 0x040fe4000001021b */
[----:B------:R-:W-:Y:S02]  /*6ba0*/  SHF.L.U32 R26, R26, 0x2, RZ ;  /* 0x000000021a1a7819 */ /* 0x000fe400000006ff */
[----:B------:R-:W-:-:S02]  /*6bb0*/  LOP3.LUT R18, R19, 0xfffffff8, RZ, 0xc0, !PT ;  /* 0xfffffff813127812 */ /* 0x000fc400078ec0ff */
[----:B------:R-:W-:Y:S02]  /*6bc0*/  IADD3.X R15, PT, PT, R36, UR37, RZ, P5, !PT ;  /* 0x00000025240f7c10 */ /* 0x000fe4000affe4ff */
[----:B------:R-:W-:Y:S02]  /*6bd0*/  IADD3 R12, P3, PT, R10, 0x280, RZ ;  /* 0x000002800a0c7810 */ /* 0x000fe40007f7e0ff */
[----:B------:R-:W-:Y:S01]  /*6be0*/  LOP3.LUT R20, R20, 0xfffffff8, RZ, 0xc0, !PT ;  /* 0xfffffff814147812 */ /* 0x000fe200078ec0ff */
[----:B------:R0:W-:Y:S01]  /*6bf0*/  STG.E.64 desc[UR4][R14.64], R24 ;  /* 0x000000180e007986 */ /* 0x0001e2000c101b04 */
[----:B------:R-:W-:Y:S01]  /*6c00*/  SHF.L.U64.HI R29, R31, 0x2, R32 ;  /* 0x000000021f1d7819 */ /* 0x000fe20000010220 */
[----:B------:R-:W1:Y:S01]  /*6c10*/  LDCU UR4, c[0x0][0x370] ;  /* 0x00006e00ff0477ac */ /* 0x000e620008000800 */
[----:B------:R-:W-:Y:S02]  /*6c20*/  LOP3.LUT R26, R26, 0xfffffff8, RZ, 0xc0, !PT ;  /* 0xfffffff81a1a7812 */ /* 0x000fe400078ec0ff */
[----:B------:R-:W-:-:S02]  /*6c30*/  IADD3 R18, P4, PT, R18, UR36, RZ ;  /* 0x0000002412127c10 */ /* 0x000fc4000ff9e0ff */
[----:B------:R-:W-:Y:S02]  /*6c40*/  LOP3.LUT R28, R28, 0xfffffff8, RZ, 0xc0, !PT ;  /* 0xfffffff81c1c7812 */ /* 0x000fe400078ec0ff */
[----:B------:R-:W-:Y:S02]  /*6c50*/  IADD3 R20, P6, PT, R20, UR36, RZ ;  /* 0x0000002414147c10 */ /* 0x000fe4000ffde0ff */
[----:B------:R-:W-:Y:S02]  /*6c60*/  IADD3 R11, P2, PT, R10, 0x2c0, RZ ;  /* 0x000002c00a0b7810 */ /* 0x000fe40007f5e0ff */
[----:B------:R-:W-:Y:S01]  /*6c70*/  IADD3 R26, P5, PT, R26, UR36, RZ ;  /* 0x000000241a1a7c10 */ /* 0x000fe2000ffbe0ff */
[----:B0-----:R-:W-:Y:S01]  /*6c80*/  IMAD.X R25, RZ, RZ, R8, P3 ;  /* 0x000000ffff197224 */ /* 0x001fe200018e0608 */
[----:B------:R-:W-:Y:S02]  /*6c90*/  IADD3.X R19, PT, PT, R29, UR37, RZ, P4, !PT ;  /* 0x000000251d137c10 */ /* 0x000fe4000a7fe4ff */
[----:B------:R-:W-:-:S02]  /*6ca0*/  IADD3 R28, P4, PT, R28, UR36, RZ ;  /* 0x000000241c1c7c10 */ /* 0x000fc4000ff9e0ff */
[----:B------:R-:W-:Y:S01]  /*6cb0*/  IADD3.X R21, PT, PT, R21, UR37, RZ, P6, !PT ;  /* 0x0000002515157c10 */ /* 0x000fe2000b7fe4ff */
[----:B------:R-:W-:Y:S01]  /*6cc0*/  STG.E.64 desc[UR6][R18.64], R22 ;  /* 0x0000001612007986 */ /* 0x000fe2000c101b06 */
[----:B------:R-:W-:Y:S02]  /*6cd0*/  IADD3.X R27, PT, PT, R27, UR37, RZ, P5, !PT ;  /* 0x000000251b1b7c10 */ /* 0x000fe4000affe4ff */
[----:B------:R-:W-:Y:S01]  /*6ce0*/  IADD3.X R14, PT, PT, RZ, R8, RZ, P2, !PT ;  /* 0x00000008ff0e7210 */ /* 0x000fe200017fe4ff */
[----:B------:R-:W-:Y:S01]  /*6cf0*/  STG.E.64 desc[UR8][R20.64], R38 ;  /* 0x0000002614007986 */ /* 0x000fe2000c101b08 */
[C---:B------:R-:W-:Y:S02]  /*6d00*/  IADD3 R9, P0, PT, R10.reuse, 0x300, RZ ;  /* 0x000003000a097810 */ /* 0x040fe40007f1e0ff */
[----:B------:R-:W-:Y:S01]  /*6d10*/  IADD3.X R29, PT, PT, R13, UR37, RZ, P4, !PT ;  /* 0x000000250d1d7c10 */ /* 0x000fe2000a7fe4ff */
[----:B------:R0:W-:Y:S01]  /*6d20*/  STG.E.64 desc[UR10][R26.64], R4 ;  /* 0x000000041a007986 */ /* 0x0001e2000c101b0a */
[----:B------:R-:W-:Y:S01]  /*6d30*/  LEA.HI R15, P2, R25, R12, RZ, 0x1 ;  /* 0x0000000c190f7211 */ /* 0x000fe200078508ff */
[----:B------:R-:W1:Y:S01]  /*6d40*/  LDC R13, c[0x0][0x364] ;  /* 0x0000d900ff0d7b82 */ /* 0x000e620000000800 */
[----:B------:R-:W-:Y:S01]  /*6d50*/  IADD3 R10, P1, PT, R10, 0x340, RZ ;  /* 0x000003400a0a7810 */ /* 0x000fe20007f3e0ff */
[----:B------:R2:W-:Y:S01]  /*6d60*/  STG.E.64 desc[UR12][R28.64], R2 ;  /* 0x000000021c007986 */ /* 0x0005e2000c101b0c */
[----:B------:R-:W-:-:S02]  /*6d70*/  IADD3.X R12, PT, PT, RZ, R8, RZ, P0, !PT ;  /* 0x00000008ff0c7210 */ /* 0x000fc400007fe4ff */
[----:B------:R-:W-:Y:S01]  /*6d80*/  LEA.HI R11, P0, R14, R11, RZ, 0x1 ;  /* 0x0000000b0e0b7211 */ /* 0x000fe200078108ff */
[----:B0-----:R-:W-:Y:S01]  /*6d90*/  IMAD.X R4, RZ, RZ, R25, P2 ;  /* 0x000000ffff047224 */ /* 0x001fe200010e0619 */
[----:B------:R-:W-:Y:S02]  /*6da0*/  IADD3.X R5, PT, PT, RZ, R8, RZ, P1, !PT ;  /* 0x00000008ff057210 */ /* 0x000fe40000ffe4ff */
[----:B------:R-:W-:Y:S02]  /*6db0*/  LEA.HI R8, P1, R12, R9, RZ, 0x1 ;  /* 0x000000090c087211 */ /* 0x000fe400078308ff */
[----:B--2---:R-:W-:Y:S02]  /*6dc0*/  IADD3.X R2, PT, PT, RZ, R14, RZ, P0, !PT ;  /* 0x0000000eff027210 */ /* 0x004fe400007fe4ff */
[----:B------:R-:W-:Y:S01]  /*6dd0*/  SHF.L.U64.HI R14, R15, 0x2, R4 ;  /* 0x000000020f0e7819 */ /* 0x000fe20000010204 */
[----:B------:R-:W-:Y:S01]  /*6de0*/  IMAD.SHL.U32 R4, R11, 0x4, RZ ;  /* 0x000000040b047824 */ /* 0x000fe200078e00ff */
[----:B------:R-:W-:-:S02]  /*6df0*/  SHF.L.U32 R3, R15, 0x2, RZ ;  /* 0x000000020f037819 */ /* 0x000fc400000006ff */
[----:B------:R-:W-:Y:S02]  /*6e00*/  IADD3.X R9, PT, PT, RZ, R12, RZ, P1, !PT ;  /* 0x0000000cff097210 */ /* 0x000fe40000ffe4ff */
[----:B------:R-:W-:Y:S02]  /*6e10*/  SHF.L.U64.HI R12, R11, 0x2, R2 ;  /* 0x000000020b0c7819 */ /* 0x000fe40000010202 */
[----:B------:R-:W-:Y:S02]  /*6e20*/  SHF.L.U64.HI R9, R8, 0x2, R9 ;  /* 0x0000000208097819 */ /* 0x000fe40000010209 */
[----:B------:R-:W-:Y:S02]  /*6e30*/  LOP3.LUT R2, R3, 0xfffffff8, RZ, 0xc0, !PT ;  /* 0xfffffff803027812 */ /* 0x000fe400078ec0ff */
[----:B------:R-:W-:Y:S02]  /*6e40*/  LOP3.LUT R4, R4, 0xfffffff8, RZ, 0xc0, !PT ;  /* 0xfffffff804047812 */ /* 0x000fe400078ec0ff */
[----:B------:R-:W-:-:S02]  /*6e50*/  SHF.L.U32 R8, R8, 0x2, RZ ;  /* 0x0000000208087819 */ /* 0x000fc400000006ff */
[----:B------:R-:W-:Y:S02]  /*6e60*/  LEA.HI R10, P2, R5, R10, RZ, 0x1 ;  /* 0x0000000a050a7211 */ /* 0x000fe400078508ff */
[----:B------:R-:W-:Y:S02]  /*6e70*/  IADD3 R2, P0, PT, R2, UR36, RZ ;  /* 0x0000002402027c10 */ /* 0x000fe4000ff1e0ff */
[----:B------:R-:W-:Y:S02]  /*6e80*/  IADD3 R4, P1, PT, R4, UR36, RZ ;  /* 0x0000002404047c10 */ /* 0x000fe4000ff3e0ff */
[----:B------:R-:W-:Y:S02]  /*6e90*/  LOP3.LUT R8, R8, 0xfffffff8, RZ, 0xc0, !PT ;  /* 0xfffffff808087812 */ /* 0x000fe400078ec0ff */
[----:B------:R-:W-:Y:S02]  /*6ea0*/  IADD3.X R11, PT, PT, RZ, R5, RZ, P2, !PT ;  /* 0x00000005ff0b7210 */ /* 0x000fe400017fe4ff */
[----:B------:R-:W-:-:S02]  /*6eb0*/  IADD3.X R3, PT, PT, R14, UR37, RZ, P0, !PT ;  /* 0x000000250e037c10 */ /* 0x000fc400087fe4ff */
[----:B------:R-:W-:Y:S01]  /*6ec0*/  IADD3.X R5, PT, PT, R12, UR37, RZ, P1, !PT ;  /* 0x000000250c057c10 */ /* 0x000fe20008ffe4ff */
[----:B-1----:R-:W-:Y:S01]  /*6ed0*/  IMAD R12, R13, UR4, RZ ;  /* 0x000000040d0c7c24 */ /* 0x002fe2000f8e02ff */
[----:B------:R-:W-:Y:S01]  /*6ee0*/  IADD3 R8, P0, PT, R8, UR36, RZ ;  /* 0x0000002408087c10 */ /* 0x000fe2000ff1e0ff */
[----:B------:R0:W-:Y:S01]  /*6ef0*/  STG.E.64 desc[UR6][R2.64], R44 ;  /* 0x0000002c02007986 */ /* 0x0001e2000c101b06 */
[----:B------:R-:W-:Y:S02]  /*6f00*/  SHF.L.U64.HI R11, R10, 0x2, R11 ;  /* 0x000000020a0b7819 */ /* 0x000fe4000001020b */
[----:B------:R-:W-:Y:S01]  /*6f10*/  IADD3.X R9, PT, PT, R9, UR37, RZ, P0, !PT ;  /* 0x0000002509097c10 */ /* 0x000fe200087fe4ff */
[----:B------:R0:W-:Y:S01]  /*6f20*/  STG.E.64 desc[UR8][R4.64], R16 ;  /* 0x0000001004007986 */ /* 0x0001e2000c101b08 */
[----:B------:R-:W-:Y:S02]  /*6f30*/  IADD3 R40, P0, PT, R12, R40, RZ ;  /* 0x000000280c287210 */ /* 0x000fe40007f1e0ff */
[----:B------:R-:W-:Y:S01]  /*6f40*/  SHF.L.U32 R10, R10, 0x2, RZ ;  /* 0x000000020a0a7819 */ /* 0x000fe200000006ff */
[----:B------:R0:W-:Y:S01]  /*6f50*/  STG.E.64 desc[UR10][R8.64], R46 ;  /* 0x0000002e08007986 */ /* 0x0001e2000c101b0a */
[----:B------:R-:W-:-:S02]  /*6f60*/  LEA.HI.X.SX32 R41, R12, R41, 0x1, P0 ;  /* 0x000000290c297211 */ /* 0x000fc400000f0eff */
[----:B------:R-:W-:Y:S02]  /*6f70*/  ISETP.GE.U32.AND P0, PT, R40, UR40, PT ;  /* 0x0000002828007c0c */ /* 0x000fe4000bf06070 */
[----:B------:R-:W-:Y:S02]  /*6f80*/  LOP3.LUT R10, R10, 0xfffffff8, RZ, 0xc0, !PT ;  /* 0xfffffff80a0a7812 */ /* 0x000fe400078ec0ff */
[----:B------:R-:W-:Y:S02]  /*6f90*/  ISETP.GE.AND.EX P0, PT, R41, UR41, PT, P0 ;  /* 0x0000002929007c0c */ /* 0x000fe4000bf06300 */
[----:B------:R-:W-:-:S04]  /*6fa0*/  IADD3 R10, P2, PT, R10, UR36, RZ ;  /* 0x000000240a0a7c10 */ /* 0x000fc8000ff5e0ff */
[----:B------:R-:W-:-:S05]  /*6fb0*/  IADD3.X R11, PT, PT, R11, UR37, RZ, P2, !PT ;  /* 0x000000250b0b7c10 */ /* 0x000fca00097fe4ff */
[----:B------:R0:W-:Y:S02]  /*6fc0*/  STG.E.64 desc[UR12][R10.64], R6 ;  /* 0x000000060a007986 */ /* 0x0001e4000c101b0c */
[----:B------:R-:W-:Y:S05]  /*6fd0*/  @!P0 BRA `(.L_x_16458) ;  /* 0xffffff9000ac8947 */ /* 0x000fea000383ffff */
[----:B------:R-:W-:Y:S05]  /*6fe0*/  BSYNC B0 ;  /* 0x0000000000007941 */ /* 0x000fea0003800000 */
.L_x_16400:
[----:B------:R-:W-:Y:S05]  /*6ff0*/  EXIT ;  /* 0x000000000000794d */ /* 0x000fea0003800000 */
.L_x_16401:
[----:B------:R-:W-:Y:S01]  /*7000*/  BSSY B1, `(.L_x_16459) ;  /* 0x0000007000017945 */ /* 0x000fe20003800000 */
[----:B------:R-:W-:Y:S01]  /*7010*/  IMAD.MOV.U32 R12, RZ, RZ, 0x10 ;  /* 0x00000010ff0c7424 */ /* 0x000fe200078e00ff */
[----:B------:R-:W-:Y:S02]  /*7020*/  MOV R11, 0x1f ;  /* 0x0000001f000b7802 */ /* 0x000fe40000000f00 */
[----:B------:R-:W-:-:S07]  /*7030*/  MOV R15, 0xffffffff ;  /* 0xffffffff000f7802 */ /* 0x000fce0000000f00 */
[----:B------:R-:W-:Y:S05]  /*7040*/  WARPSYNC.COLLECTIVE R15, `(.L_x_16460) ;  /* 0x000000000f087348 */ /* 0x000fea0003c00000 */
[----:B------:R0:W1:Y:S02]  /*7050*/  SHFL.BFLY P6, R14, R13, R12, R11 ;  /* 0x0c00000c0d0e7389 */ /* 0x00006400000c000b */
[----:B01----:R-:W-:Y:S05]  /*7060*/  ENDCOLLECTIVE ;  /* 0x000000000000791b */ /* 0x003fea0003800000 */
.L_x_16460:
[----:B------:R-:W-:Y:S05]  /*7070*/  BSYNC B1 ;  /* 0x0000000000017941 */ /* 0x000fea0003800000 */
.L_x_16459:
[----:B------:R-:W-:Y:S01]  /*7080*/  HFMA2 R12, -RZ, RZ, 0, 4.76837158203125e-07 ;  /* 0x00000008ff0c7431 */ /* 0x000fe200000001ff */
        /* <DEDUP_REMOVED lines=8> */
.L_x_16461:
[----:B------:R-:W-:Y:S01]  /*7110*/  HFMA2 R12, -RZ, RZ, 0, 2.384185791015625e-07 ;  /* 0x00000004ff0c7431 */ /* 0x000fe200000001ff */
[----:B------:R-:W-:-:S04]  /*7120*/  FMNMX R0, R13, R14, !PT ;  /* 0x0000000e0d007209 */ /* 0x000fc80007800000 */
[----:B------:R-:W-:-:S07]  /*7130*/  MOV R13, R0 ;  /* 0x00000000000d7202 */ /* 0x000fce0000000f00 */
[----:B------:R-:W-:Y:S05]  /*7140*/  WARPSYNC.COLLECTIVE R15, `(.L_x_16462) ;  /* 0x000000000f087348 */ /* 0x000fea0003c00000 */
[----:B------:R0:W1:Y:S02]  /*7150*/  SHFL.BFLY P6, R14, R13, R12, R11 ;  /* 0x0c00000c0d0e7389 */ /* 0x00006400000c000b */
[----:B01----:R-:W-:Y:S05]  /*7160*/  ENDCOLLECTIVE ;  /* 0x000000000000791b */ /* 0x003fea0003800000 */
.L_x_16462:
[----:B------:R-:W-:Y:S02]  /*7170*/  MOV R12, 0x2 ;  /* 0x00000002000c7802 */ /* 0x000fe40000000f00 */
[----:B------:R-:W-:-:S05]  /*7180*/  FMNMX R2, R0, R14, !PT ;  /* 0x0000000e00027209 */ /* 0x000fca0007800000 */
[----:B------:R-:W-:-:S07]  /*7190*/  IMAD.MOV.U32 R13, RZ, RZ, R2 ;  /* 0x000000ffff0d7224 */ /* 0x000fce00078e0002 */
[----:B------:R-:W-:Y:S05]  /*71a0*/  WARPSYNC.COLLECTIVE R15, `(.L_x_16463) ;  /* 0x000000000f087348 */ /* 0x000fea0003c00000 */
[----:B------:R0:W1:Y:S02]  /*71b0*/  SHFL.BFLY P6, R14, R13, R12, R11 ;  /* 0x0c00000c0d0e7389 */ /* 0x00006400000c000b */
[----:B01----:R-:W-:Y:S05]  /*71c0*/  ENDCOLLECTIVE ;  /* 0x000000000000791b */ /* 0x003fea0003800000 */
.L_x_16463:
[----:B------:R-:W-:Y:S01]  /*71d0*/  HFMA2 R12, -RZ, RZ, 0, 5.9604644775390625e-08 ;  /* 0x00000001ff0c7431 */ /* 0x000fe200000001ff */
[----:B------:R-:W-:-:S04]  /*71e0*/  FMNMX R3, R2, R14, !PT ;  /* 0x0000000e02037209 */ /* 0x000fc80007800000 */
[----:B------:R-:W-:-:S07]  /*71f0*/  MOV R13, R3 ;  /* 0x00000003000d7202 */ /* 0x000fce0000000f00 */
[----:B------:R-:W-:Y:S05]  /*7200*/  WARPSYNC.COLLECTIVE R15, `(.L_x_16464) ;  /* 0x000000000f087348 */ /* 0x000fea0003c00000 */
[----:B------:R0:W1:Y:S02]  /*7210*/  SHFL.BFLY P6, R14, R13, R12, R11 ;  /* 0x0c00000c0d0e7389 */ /* 0x00006400000c000b */
[----:B01----:R-:W-:Y:S05]  /*7220*/  ENDCOLLECTIVE ;  /* 0x000000000000791b */ /* 0x003fea0003800000 */
.L_x_16464:
        /* <DEDUP_REMOVED lines=163> */
[----:B------:R-:W-:-:S02]  /*7c60*/  FADD R0, R3, -12583039 ;  /* 0xcb40007f03007421 */ /* 0x000fc40000000000 */
[----:B------:R-:W-:Y:S01]  /*7c70*/  FFMA R13, R13, 1.925963033500011079e-08, R2 ;  /* 0x32a570600d0d7823 */ /* 0x000fe20000000002 */
[----:B------:R-:W-:Y:S01]  /*7c80*/  SHF.L.U32 R2, R7, 0x17, RZ ;  /* 0x0000001707027819 */ /* 0x000fe200000006ff */
[----:B------:R-:W-:Y:S01]  /*7c90*/  FFMA.SAT R7, R43, R47, 0.5 ;  /* 0x3f0000002b077423 */ /* 0x000fe2000000202f */
[----:B------:R-:W-:Y:S01]  /*7ca0*/  FFMA R0, R39, 1.4426950216293334961, -R0 ;  /* 0x3fb8aa3b27007823 */ /* 0x000fe20000000800 */
[----:B------:R-:W-:Y:S02]  /*7cb0*/  SHF.L.U32 R3, R3, 0x17, RZ ;  /* 0x0000001703037819 */ /* 0x000fe400000006ff */
[----:B------:R-:W-:Y:S01]  /*7cc0*/  FFMA.RM R7, R7, R48, 12582913 ;  /* 0x4b40000107077423 */ /* 0x000fe20000004030 */
[----:B------:R-:W-:Y:S01]  /*7cd0*/  FFMA R0, R39, 1.925963033500011079e-08, R0 ;  /* 0x32a5706027007823 */ /* 0x000fe20000000000 */
[----:B------:R-:W0:Y:S08]  /*7ce0*/  MUFU.EX2 R13, R13 ;  /* 0x0000000d000d7308 */ /* 0x000e300000000800 */
        /* <DEDUP_REMOVED lines=15> */
[----:B------:R-:W-:Y:S01]  /*7de0*/  FFMA R8, R15, 1.925963033500011079e-08, R8 ;  /* 0x32a570600f087823 */ /* 0x000fe20000000008 */
[C---:B------:R-:W-:Y:S01]  /*7df0*/  FADD R15, R13.reuse, -12583039 ;  /* 0xcb40007f0d0f7421 */ /* 0x040fe20000000000 */
[----:B------:R-:W-:-:S03]  /*7e00*/  IMAD.SHL.U32 R13, R13, 0x800000, RZ ;  /* 0x008000000d0d7824 */ /* 0x000fc600078e00ff */
[----:B------:R-:W-:Y:S01]  /*7e10*/  FFMA R15, R14, 1.4426950216293334961, -R15 ;  /* 0x3fb8aa3b0e0f7823 */ /* 0x000fe2000000080f */
[----:B------:R-:W1:Y:S01]  /*7e20*/  MUFU.EX2 R8, R8 ;  /* 0x0000000800087308 */ /* 0x000e620000000800 */
[----:B0-----:R-:W-:Y:S02]  /*7e30*/  FMUL R0, R0, R43 ;  /* 0x0000002b00007220 */ /* 0x001fe40000400000 */
[----:B------:R-:W-:-:S05]  /*7e40*/  FFMA R15, R14, 1.925963033500011079e-08, R15 ;  /* 0x32a570600e0f7823 */ /* 0x000fca000000000f */
[----:B------:R0:W2:Y:S01]  /*7e50*/  MUFU.EX2 R20, R15 ;  /* 0x0000000f00147308 */ /* 0x0000a20000000800 */
[----:B-1----:R-:W-:Y:S01]  /*7e60*/  FMUL R18, R7, R8 ;  /* 0x0000000807127220 */ /* 0x002fe20000400000 */
[----:B------:R-:W-:Y:S01]  /*7e70*/  FFMA.SAT R7, R37, R47, 0.5 ;  /* 0x3f00000025077423 */ /* 0x000fe2000000202f */
[----:B0-----:R-:W-:-:S03]  /*7e80*/  IMAD.MOV.U32 R15, RZ, RZ, -0x1 ;  /* 0xffffffffff0f7424 */ /* 0x001fc600078e00ff */
        /* <DEDUP_REMOVED lines=45> */
[----:B------:R-:W-:Y:S02]  /*8160*/  SHF.L.U32 R7, R7, 0x17, RZ ;  /* 0x0000001707077819 */ /* 0x000fe400000006ff */
[----:B------:R-:W-:Y:S01]  /*8170*/  SHF.L.U32 R19, R47, 0x17, RZ ;  /* 0x000000172f137819 */ /* 0x000fe200000006ff */
[----:B------:R-:W-:-:S04]  /*8180*/  FFMA R11, R42, 1.4426950216293334961, -R11 ;  /* 0x3fb8aa3b2a0b7823 */ /* 0x000fc8000000080b */
[----:B------:R-:W-:-:S04]  /*8190*/  FFMA R11, R42, 1.925963033500011079e-08, R11 ;  /* 0x32a570602a0b7823 */ /* 0x000fc8000000000b */
[----:B------:R0:W1:Y:S02]  /*81a0*/  MUFU.EX2 R12, R11 ;  /* 0x0000000b000c7308 */ /* 0x0000640000000800 */
[----:B0-----:R-:W-:-:S04]  /*81b0*/  FADD R11, R47, -12583039 ;  /* 0xcb40007f2f0b7421 */ /* 0x001fc80000000000 */
[----:B------:R-:W-:-:S04]  /*81c0*/  FFMA R11, R46, 1.4426950216293334961, -R11 ;  /* 0x3fb8aa3b2e0b7823 */ /* 0x000fc8000000080b */
[----:B------:R-:W-:Y:S01]  /*81d0*/  FFMA R46, R46, 1.925963033500011079e-08, R11 ;  /* 0x32a570602e2e7823 */ /* 0x000fe2000000000b */
[----:B------:R-:W-:Y:S01]  /*81e0*/  FADD R11, RZ, R33 ;  /* 0x00000021ff0b7221 */ /* 0x000fe20000000000 */
        /* <DEDUP_REMOVED lines=35> */
.L_x_16465:
[----:B------:R-:W-:Y:S02]  /*8420*/  HFMA2 R12, -RZ, RZ, 0, 4.76837158203125e-07 ;  /* 0x00000008ff0c7431 */ /* 0x000fe400000001ff */
[----:B------:R-:W-:-:S05]  /*8430*/  FADD R36, R13, R14 ;  /* 0x0000000e0d247221 */ /* 0x000fca0000000000 */
[----:B------:R-:W-:-:S07]  /*8440*/  MOV R13, R36 ;  /* 0x00000024000d7202 */ /* 0x000fce0000000f00 */
[----:B------:R-:W-:Y:S05]  /*8450*/  WARPSYNC.COLLECTIVE R15, `(.L_x_16466) ;  /* 0x000000000f087348 */ /* 0x000fea0003c00000 */
[----:B------:R0:W1:Y:S02]  /*8460*/  SHFL.BFLY P6, R14, R13, R12, R11 ;  /* 0x0c00000c0d0e7389 */ /* 0x00006400000c000b */
[----:B01----:R-:W-:Y:S05]  /*8470*/  ENDCOLLECTIVE ;  /* 0x000000000000791b */ /* 0x003fea0003800000 */
.L_x_16466:
[----:B------:R-:W-:Y:S02]  /*8480*/  IMAD.MOV.U32 R12, RZ, RZ, 0x4 ;  /* 0x00000004ff0c7424 */ /* 0x000fe400078e00ff */
[----:B------:R-:W-:-:S05]  /*8490*/  FADD R37, R36, R14 ;  /* 0x0000000e24257221 */ /* 0x000fca0000000000 */
[----:B------:R-:W-:-:S07]  /*84a0*/  MOV R13, R37 ;  /* 0x00000025000d7202 */ /* 0x000fce0000000f00 */
[----:B------:R-:W-:Y:S05]  /*84b0*/  WARPSYNC.COLLECTIVE R15, `(.L_x_16467) ;  /* 0x000000000f087348 */ /* 0x000fea0003c00000 */
[----:B------:R0:W1:Y:S02]  /*84c0*/  SHFL.BFLY P6, R14, R13, R12, R11 ;  /* 0x0c00000c0d0e7389 */ /* 0x00006400000c000b */
[----:B01----:R-:W-:Y:S05]  /*84d0*/  ENDCOLLECTIVE ;  /* 0x000000000000791b */ /* 0x003fea0003800000 */
.L_x_16467:
[----:B------:R-:W-:Y:S02]  /*84e0*/  HFMA2 R12, -RZ, RZ, 0, 1.1920928955078125e-07 ;  /* 0x00000002ff0c7431 */ /* 0x000fe400000001ff */
[----:B------:R-:W-:-:S05]  /*84f0*/  FADD R38, R37, R14 ;  /* 0x0000000e25267221 */ /* 0x000fca0000000000 */
[----:B------:R-:W-:-:S07]  /*8500*/  MOV R13, R38 ;  /* 0x00000026000d7202 */ /* 0x000fce0000000f00 */
[----:B------:R-:W-:Y:S05]  /*8510*/  WARPSYNC.COLLECTIVE R15, `(.L_x_16468) ;  /* 0x000000000f087348 */ /* 0x000fea0003c00000 */
[----:B------:R0:W1:Y:S02]  /*8520*/  SHFL.BFLY P6, R14, R13, R12, R11 ;  /* 0x0c00000c0d0e7389 */ /* 0x00006400000c000b */
[----:B01----:R-:W-:Y:S05]  /*8530*/  ENDCOLLECTIVE ;  /* 0x000000000000791b */ /* 0x003fea0003800000 */
.L_x_16468:
[----:B------:R-:W-:Y:S02]  /*8540*/  IMAD.MOV.U32 R12, RZ, RZ, 0x1 ;  /* 0x00000001ff0c7424 */ /* 0x000fe400078e00ff */
[----:B------:R-:W-:-:S05]  /*8550*/  FADD R39, R38, R14 ;  /* 0x0000000e26277221 */ /* 0x000fca0000000000 */
[----:B------:R-:W-:-:S07]  /*8560*/  MOV R13, R39 ;  /* 0x00000027000d7202 */ /* 0x000fce0000000f00 */
[----:B------:R-:W-:Y:S05]  /*8570*/  WARPSYNC.COLLECTIVE R15, `(.L_x_16469) ;  /* 0x000000000f087348 */ /* 0x000fea0003c00000 */
[----:B------:R0:W1:Y:S02]  /*8580*/  SHFL.BFLY P6, R14, R13, R12, R11 ;  /* 0x0c00000c0d0e7389 */ /* 0x00006400000c000b */
[----:B01----:R-:W-:Y:S05]  /*8590*/  ENDCOLLECTIVE ;  /* 0x000000000000791b */ /* 0x003fea0003800000 */
.L_x_16469:
[----:B------:R-:W-:Y:S05]  /*85a0*/  BRA `(.L_x_16470) ;  /* 0xffffffc4006c7947 */ /* 0x000fea000383ffff */
        .weak           $__internal_259_$__cuda_sm3x_div_rn_noftz_f32_slowpath
        .type           $__internal_259_$__cuda_sm3x_div_rn_noftz_f32_slowpath,@function
        .size           $__internal_259_$__cuda_sm3x_div_rn_noftz_f32_slowpath,(.L_x_37636 - $__internal_259_$__cuda_sm3x_div_rn_noftz_f32_slowpath)
$__internal_259_$__cuda_sm3x_div_rn_noftz_f32_slowpath:
        /* <DEDUP_REMOVED lines=33> */
[----:B------:R-:W-:-:S04]  /*87c0*/  @!P0 MOV R48, 0xffffffc0 ;  /* 0xffffffc000308802 */ /* 0x000fc80000000f00 */
[----:B------:R-:W-:-:S07]  /*87d0*/  @!P1 IADD3 R48, PT, PT, R48, 0x40, RZ ;  /* 0x0000004030309810 */ /* 0x000fce0007ffe0ff */
.L_x_16472:
        /* <DEDUP_REMOVED lines=51> */
.L_x_16479:
[----:B------:R-:W-:-:S04]  /*8b10*/  LOP3.LUT R12, R12, 0x80000000, RZ, 0xc0, !PT ;  /* 0x800000000c0c7812 */ /* 0x000fc800078ec0ff */
[----:B------:R-:W-:Y:S01]  /*8b20*/  LOP3.LUT R12, R12, 0x7f800000, RZ, 0xfc, !PT ;  /* 0x7f8000000c0c7812 */ /* 0x000fe200078efcff */
[----:B------:R-:W-:Y:S06]  /*8b30*/  BRA `(.L_x_16480) ;  /* 0x0000000000047947 */ /* 0x000fec0003800000 */
.L_x_16478:
[----:B------:R-:W-:-:S07]  /*8b40*/  IMAD R12, R49, 0x800000, R12 ;  /* 0x00800000310c7824 */ /* 0x000fce00078e020c */
.L_x_16480:
[----:B------:R-:W-:Y:S05]  /*8b50*/  BSYNC.RECONVERGENT B2 ;  /* 0x0000000000027941 */ /* 0x000fea0003800200 */
.L_x_16477:
[----:B------:R-:W-:Y:S05]  /*8b60*/  BRA `(.L_x_16481) ;  /* 0x0000000000207947 */ /* 0x000fea0003800000 */
.L_x_16476:
[----:B------:R-:W-:-:S04]  /*8b70*/  LOP3.LUT R12, R12, 0x80000000, R33, 0x48, !PT ;  /* 0x800000000c0c7812 */ /* 0x000fc800078e4821 */
[----:B------:R-:W-:Y:S01]  /*8b80*/  LOP3.LUT R12, R12, 0x7f800000, RZ, 0xfc, !PT ;  /* 0x7f8000000c0c7812 */ /* 0x000fe200078efcff */
[----:B------:R-:W-:Y:S06]  /*8b90*/  BRA `(.L_x_16481) ;  /* 0x0000000000147947 */ /* 0x000fec0003800000 */
.L_x_16475:
[----:B------:R-:W-:Y:S01]  /*8ba0*/  LOP3.LUT R12, R12, 0x80000000, R33, 0x48, !PT ;  /* 0x800000000c0c7812 */ /* 0x000fe200078e4821 */
[----:B------:R-:W-:Y:S06]  /*8bb0*/  BRA `(.L_x_16481) ;  /* 0x00000000000c7947 */ /* 0x000fec0003800000 */
.L_x_16474:
[----:B------:R-:W0:Y:S01]  /*8bc0*/  MUFU.RSQ R12, -QNAN ;  /* 0xffc00000000c7908 */ /* 0x000e220000001400 */
[----:B------:R-:W-:Y:S05]  /*8bd0*/  BRA `(.L_x_16481) ;  /* 0x0000000000047947 */ /* 0x000fea0003800000 */
.L_x_16473:
[----:B------:R-:W-:-:S07]  /*8be0*/  FADD.FTZ R12, R33, R12 ;  /* 0x0000000c210c7221 */ /* 0x000fce0000010000 */
.L_x_16481:
[----:B------:R-:W-:Y:S05]  /*8bf0*/  BSYNC.RECONVERGENT B1 ;  /* 0x0000000000017941 */ /* 0x000fea0003800200 */
.L_x_16471:
[----:B------:R-:W-:Y:S01]  /*8c00*/  HFMA2 R13, -RZ, RZ, 0, 0 ;  /* 0x00000000ff0d7431 */ /* 0x000fe200000001ff */
[----:B0-----:R-:W-:Y:S02]  /*8c10*/  MOV R11, R12 ;  /* 0x0000000c000b7202 */ /* 0x001fe40000000f00 */
[----:B------:R-:W-:-:S04]  /*8c20*/  MOV R12, R42 ;  /* 0x0000002a000c7202 */ /* 0x000fc80000000f00 */
[----:B------:R-:W-:Y:S05]  /*8c30*/  RET.REL.NODEC R12 `(_Z15SoftmaxWarpImplI22BroadcastScaleMaskLoadIffbLm3EiE11DirectStoreIffEfLi2ELi28ELi32ELi1ELb0EL9Algorithm0EEvT_T0_ll) ;  /* 0xffffff700cf07950 */ /* 0x000fea0003c3ffff */
.L_x_16482:
        /* <DEDUP_REMOVED lines=12> */
.L_x_37636:


//--------------------- .text._Z15SoftmaxWarpImplI22BroadcastScaleMaskLoadIffbLm3EiE11DirectStoreIffEfLi2ELi26ELi32ELi1ELb1EL9Algorithm0EEvT_T0_ll --------------------------
	.section	.text._Z15SoftmaxWarpImplI22BroadcastScaleMaskLoadIffbLm3EiE11DirectStoreIffEfLi2ELi26ELi32ELi1ELb1EL9Algorithm0EEvT_T0_ll,"ax",@progbits
	.align	128
        .global         _Z15SoftmaxWarpImplI22BroadcastScaleMaskLoadIffbLm3EiE11DirectStoreIffEfLi2ELi26ELi32ELi1ELb1EL9Algorithm0EEvT_T0_ll
        .type           _Z15SoftmaxWarpImplI22BroadcastScaleMaskLoadIffbLm3EiE11DirectStoreIffEfLi2ELi26ELi32ELi1ELb1EL9Algorithm0EEvT_T0_ll,@function
        .size           _Z15SoftmaxWarpImplI22BroadcastScaleMaskLoadIffbLm3EiE11DirectStoreIffEfLi2ELi26ELi32ELi1ELb1EL9Algorithm0EEvT_T0_ll,(.L_x_37637 - _Z15SoftmaxWarpImplI22BroadcastScaleMaskLoadIffbLm3EiE11DirectStoreIffEfLi2ELi26ELi32ELi1ELb1EL9Algorithm0EEvT_T0_ll)
        .other          _Z15SoftmaxWarpImplI22BroadcastScaleMaskLoadIffbLm3EiE11DirectStoreIffEfLi2ELi26ELi32ELi1ELb1EL9Algorithm0EEvT_T0_ll,@"STO_CUDA_ENTRY STV_DEFAULT"
_Z15SoftmaxWarpImplI22BroadcastScaleMaskLoadIffbLm3EiE11DirectStoreIffEfLi2ELi26ELi32ELi1ELb1EL9Algorithm0EEvT_T0_ll:
.text._Z15SoftmaxWarpImplI22BroadcastScaleMaskLoadIffbLm3EiE11DirectStoreIffEfLi2ELi26ELi32ELi1ELb1EL9Algorithm0EEvT_T0_ll:
        /* <DEDUP_REMOVED lines=27> */
.L_x_16483:
        /* <DEDUP_REMOVED lines=25> */
.L_x_16590:
[----:B0-----:R-:W0:Y:S01]  /*0340*/  LDC.64 R2, c[0x0][0x408] ;  /* 0x00010200ff027b82 */ /* 0x001e220000000a00 */
[----:B------:R-:W-:Y:S01]  /*0350*/  BSSY.RECONVERGENT B1, `(.L_x_16485) ;  /* 0x000006b000017945 */ /* 0x000fe20003800200 */
[----:B------:R-:W-:Y:S01]  /*0360*/  MOV R37, 0xff800000 ;  /* 0xff80000000257802 */ /* 0x000fe20000000f00 */
[----:B--2---:R-:W-:Y:S01]  /*0370*/  IMAD.MOV.U32 R34, RZ, RZ, -0x800000 ;  /* 0xff800000ff227424 */ /* 0x004fe200078e00ff */
        /* <DEDUP_REMOVED lines=104> */
.L_x_16486:
[----:B------:R-:W-:Y:S05]  /*0a00*/  BSYNC.RECONVERGENT B1 ;  /* 0x0000000000017941 */ /* 0x000fea0003800200 */
.L_x_16485:
        /* <DEDUP_REMOVED lines=101> */
.L_x_16488:
[----:B------:R-:W-:Y:S05]  /*1060*/  BSYNC.RECONVERGENT B1 ;  /* 0x0000000000017941 */ /* 0x000fea0003800200 */
.L_x_16487:
        /* <DEDUP_REMOVED lines=36> */
[----:B-1----:R-:W-:-:S03]  /*12b0*/  VIADD R6, R14, 0xffffffe ;  /* 0x0ffffffe0e067836 */ /* 0x002fc60000000000 */
[----:B------:R-:W-:Y:S01]  /*12c0*/  ISETP.GE.AND P6, PT, R5, RZ, PT ;  /* 0x000000ff0500720c */ /* 0x000fe20003fc6270 */
[----:B------:R1:W3:Y:S06]  /*12d0*/  F2I.FTZ.U32.TRUNC.NTZ R7, R6 ;  /* 0x0000000600077305 */ /* 0x0002ec000021f000 */
        /* <DEDUP_REMOVED lines=8> */
[----:B------:R-:W-:-:S05]  /*1360*/  IADD3 R0, PT, PT, -R8, RZ, RZ ;  /* 0x000000ff08007210 */ /* 0x000fca0007ffe1ff */
        /* <DEDUP_REMOVED lines=55> */
.L_x_16490:
[----:B------:R-:W-:Y:S05]  /*16e0*/  BSYNC.RECONVERGENT B1 ;  /* 0x0000000000017941 */ /* 0x000fea0003800200 */
.L_x_16489:
        /* <DEDUP_REMOVED lines=101> */
.L_x_16492:
[----:B------:R-:W-:Y:S05]  /*1d40*/  BSYNC.RECONVERGENT B1 ;  /* 0x0000000000017941 */ /* 0x000fea0003800200 */
.L_x_16491:
        /* <DEDUP_REMOVED lines=103> */
.L_x_16494:
[----:B------:R-:W-:Y:S05]  /*23c0*/  BSYNC.RECONVERGENT B1 ;  /* 0x0000000000017941 */ /* 0x000fea0003800200 */
.L_x_16493:
        /* <DEDUP_REMOVED lines=101> */
.L_x_16496:
[----:B------:R-:W-:Y:S05]  /*2a20*/  BSYNC.RECONVERGENT B1 ;  /* 0x0000000000017941 */ /* 0x000fea0003800200 */
.L_x_16495:
        /* <DEDUP_REMOVED lines=103> */
.L_x_16498:
[----:B------:R-:W-:Y:S05]  /*30a0*/  BSYNC.RECONVERGENT B1 ;  /* 0x0000000000017941 */ /* 0x000fea0003800200 */
.L_x_16497:
        /* <DEDUP_REMOVED lines=101> */
.L_x_16500:
[----:B------:R-:W-:Y:S05]  /*3700*/  BSYNC.RECONVERGENT B1 ;  /* 0x0000000000017941 */ /* 0x000fea0003800200 */
.L_x_16499:
        /* <DEDUP_REMOVED lines=29> */
[----:B------:R-:W-:-:S04]  /*38e0*/  IMAD R19, R19, R12, RZ ;  /* 0x0000000c13137224 */ /* 0x000fc800078e02ff */
        /* <DEDUP_REMOVED lines=14> */
[----:B------:R-:W-:Y:S02]  /*39d0*/  @P3 IADD3 R2, PT, PT, R2, 0x1, RZ ;  /* 0x0000000102023810 */ /* 0x000fe40007ffe0ff */
[----:B------:R-:W-:Y:S01]  /*39e0*/  ISETP.NE.AND P3, PT, R15, RZ, PT ;  /* 0x000000ff0f00720c */ /* 0x000fe20003f65270 */
[----:B------:R-:W3:Y:S02]  /*39f0*/  F2I.FTZ.U32.TRUNC.NTZ R3, R3 ;  /* 0x0000000300037305 */ /* 0x000ee4000021f000 */
[----:B------:R-:W-:Y:S01]  /*3a00*/  IMAD.MOV.U32 R12, RZ, RZ, R2 ;  /* 0x000000ffff0c7224 */ /* 0x000fe200078e0002 */
[----:B------:R-:W-:-:S04]  /*3a10*/  MOV R2, RZ ;  /* 0x000000ff00027202 */ /* 0x000fc80000000f00 */
[----:B------:R-:W-:-:S05]  /*3a20*/  @!P6 IADD3 R12, PT, PT, -R12, RZ, RZ ;  /* 0x000000ff0c0ce210 */ /* 0x000fca0007ffe1ff */
[----:B------:R-:W-:Y:S02]  /*3a30*/  @!P3 LOP3.LUT R12, RZ, R15, RZ, 0x33, !PT ;  /* 0x0000000fff0cb212 */ /* 0x000fe400078e33ff */
[----:B---3--:R-:W-:-:S03]  /*3a40*/  IADD3 R19, PT, PT, RZ, -R3, RZ ;  /* 0x80000003ff137210 */ /* 0x008fc60007ffe0ff */
        /* <DEDUP_REMOVED lines=13> */
[----:B------:R-:W-:-:S04]  /*3b20*/  LOP3.LUT R3, R14, R23, RZ, 0x3c, !PT ;  /* 0x000000170e037212 */ /* 0x000fc800078e3cff */
[----:B------:R-:W-:-:S07]  /*3b30*/  ISETP.GE.AND P3, PT, R3, RZ, PT ;  /* 0x000000ff0300720c */ /* 0x000fce0003f66270 */
[----:B------:R-:W-:Y:S01]  /*3b40*/  @P6 VIADD R2, R2, 0x1 ;  /* 0x0000000102026836 */ /* 0x000fe20000000000 */
[----:B------:R-:W-:-:S04]  /*3b50*/  ISETP.NE.AND P6, PT, R23, RZ, PT ;  /* 0x000000ff1700720c */ /* 0x000fc80003fc5270 */
[----:B------:R-:W-:Y:S02]  /*3b60*/  MOV R10, R2 ;  /* 0x00000002000a7202 */ /* 0x000fe40000000f00 */
[----:B------:R-:W3:Y:S02]  /*3b70*/  LDC.64 R2, c[0x0][0x388] ;  /* 0x0000e200ff027b82 */ /* 0x000ee40000000a00 */
[----:B------:R-:W-:Y:S02]  /*3b80*/  @!P3 IADD3 R10, PT, PT, -R10, RZ, RZ ;  /* 0x000000ff0a0ab210 */ /* 0x000fe40007ffe1ff */
[----:B--2---:R-:W-:-:S03]  /*3b90*/  ISETP.NE.U32.AND P3, PT, R64, 0x1, PT ;  /* 0x000000014000780c */ /* 0x004fc60003f65070 */
[----:B------:R-:W-:Y:S02]  /*3ba0*/  @!P6 LOP3.LUT R10, RZ, R23, RZ, 0x33, !PT ;  /* 0x00000017ff0ae212 */ /* 0x000fe400078e33ff */
[----:B------:R-:W-:Y:S02]  /*3bb0*/  ISETP.NE.AND.EX P3, PT, R65, RZ, PT, P3 ;  /* 0x000000ff4100720c */ /* 0x000fe40003f65330 */
[----:B0-----:R-:W-:Y:S01]  /*3bc0*/  ISETP.NE.U32.AND P6, PT, R66, 0x1, PT ;  /* 0x000000014200780c */ /* 0x001fe20003fc5070 */
[----:B------:R-:W-:Y:S01]  /*3bd0*/  IMAD.MOV R11, RZ, RZ, -R10 ;  /* 0x000000ffff0b7224 */ /* 0x000fe200078e0a0a */
        /* <DEDUP_REMOVED lines=32> */
.L_x_16502:
[----:B------:R-:W-:Y:S05]  /*3de0*/  BSYNC.RECONVERGENT B1 ;  /* 0x0000000000017941 */ /* 0x000fea0003800200 */
.L_x_16501:
        /* <DEDUP_REMOVED lines=15> */
[----:B---3--:R-:W-:-:S02]  /*3ee0*/  IADD3 R2, PT, PT, R10, 0xffffffe, RZ ;  /* 0x0ffffffe0a027810 */ /* 0x008fc40007ffe0ff */
[----:B-1----:R-:W-:-:S04]  /*3ef0*/  IABS R10, R27 ;  /* 0x0000001b000a7213 */ /* 0x002fc80000000000 */
[----:B------:R1:W3:Y:S02]  /*3f00*/  F2I.FTZ.U32.TRUNC.NTZ R3, R2 ;  /* 0x0000000200037305 */ /* 0x0002e4000021f000 */
[----:B-1----:R-:W-:Y:S01]  /*3f10*/  IMAD.MOV.U32 R2, RZ, RZ, RZ ;  /* 0x000000ffff027224 */ /* 0x002fe200078e00ff */
[----:B---3--:R-:W-:-:S05]  /*3f20*/  IADD3 R11, PT, PT, RZ, -R3, RZ ;  /* 0x80000003ff0b7210 */ /* 0x008fca0007ffe0ff */
[----:B------:R-:W-:-:S04]  /*3f30*/  IMAD R11, R11, R12, RZ ;  /* 0x0000000c0b0b7224 */ /* 0x000fc800078e02ff */
[----:B------:R-:W-:Y:S01]  /*3f40*/  IMAD.HI.U32 R14, R3, R11, R2 ;  /* 0x0000000b030e7227 */ /* 0x000fe200078e0002 */
[----:B------:R-:W-:Y:S02]  /*3f50*/  MOV R3, R18 ;  /* 0x0000001200037202 */ /* 0x000fe40000000f00 */
[----:B------:R-:W-:-:S03]  /*3f60*/  MOV R18, R10 ;  /* 0x0000000a00127202 */ /* 0x000fc60000000f00 */
[----:B------:R-:W-:Y:S01]  /*3f70*/  IMAD.HI.U32 R2, R14, R3, RZ ;  /* 0x000000030e027227 */ /* 0x000fe200078e00ff */
[----:B------:R-:W1:Y:S03]  /*3f80*/  I2F.RP R11, R18 ;  /* 0x00000012000b7306 */ /* 0x000e660000209400 */
        /* <DEDUP_REMOVED lines=8> */
[----:B------:R-:W-:Y:S02]  /*4010*/  LOP3.LUT R3, R0, R15, RZ, 0x3c, !PT ;  /* 0x0000000f00037212 */ /* 0x000fe400078e3cff */
[----:B-1----:R-:W-:Y:S02]  /*4020*/  IADD3 R10, PT, PT, R11, 0xffffffe, RZ ;  /* 0x0ffffffe0b0a7810 */ /* 0x002fe40007ffe0ff */
[----:B------:R-:W-:-:S02]  /*4030*/  ISETP.GE.AND P2, PT, R3, RZ, PT ;  /* 0x000000ff0300720c */ /* 0x000fc40003f46270 */
[----:B------:R-:W1:Y:S05]  /*4040*/  F2I.FTZ.U32.TRUNC.NTZ R3, R10 ;  /* 0x0000000a00037305 */ /* 0x000e6a000021f000 */
[----:B------:R-:W-:-:S04]  /*4050*/  @P3 IADD3 R2, PT, PT, R2, 0x1, RZ ;  /* 0x0000000102023810 */ /* 0x000fc80007ffe0ff */
[----:B------:R-:W-:Y:S01]  /*4060*/  MOV R12, R2 ;  /* 0x00000002000c7202 */ /* 0x000fe20000000f00 */
[----:B------:R-:W-:-:S04]  /*4070*/  IMAD.MOV.U32 R2, RZ, RZ, RZ ;  /* 0x000000ffff027224 */ /* 0x000fc800078e00ff */
[----:B------:R-:W-:Y:S01]  /*4080*/  @!P2 IMAD.MOV R12, RZ, RZ, -R12 ;  /* 0x000000ffff0ca224 */ /* 0x000fe200078e0a0c */
[----:B------:R-:W-:Y:S02]  /*4090*/  @!P6 LOP3.LUT R12, RZ, R15, RZ, 0x33, !PT ;  /* 0x0000000fff0ce212 */ /* 0x000fe400078e33ff */
[----:B-1----:R-:W-:Y:S02]  /*40a0*/  IADD3 R31, PT, PT, RZ, -R3, RZ ;  /* 0x80000003ff1f7210 */ /* 0x002fe40007ffe0ff */
[----:B------:R-:W-:-:S03]  /*40b0*/  IADD3 R11, PT, PT, -R12, RZ, RZ ;  /* 0x000000ff0c0b7210 */ /* 0x000fc60007ffe1ff */
[----:B------:R-:W-:Y:S02]  /*40c0*/  IMAD R31, R31, R18, RZ ;  /* 0x000000121f1f7224 */ /* 0x000fe400078e02ff */
[----:B------:R-:W-:Y:S02]  /*40d0*/  IMAD R14, R15, R11, R0 ;  /* 0x0000000b0f0e7224 */ /* 0x000fe400078e0200 */
[----:B------:R-:W-:Y:S02]  /*40e0*/  IMAD.HI.U32 R2, R3, R31, R2 ;  /* 0x0000001f03027227 */ /* 0x000fe400078e0002 */
[----:B------:R-:W1:Y:S01]  /*40f0*/  LDC.64 R30, c[0x0][0x3a0] ;  /* 0x0000e800ff1e7b82 */ /* 0x000e620000000a00 */
        /* <DEDUP_REMOVED lines=12> */
[----:B--2---:R-:W-:Y:S02]  /*41c0*/  ISETP.NE.U32.AND P3, PT, R64, 0x1, PT ;  /* 0x000000014000780c */ /* 0x004fe40003f65070 */
[----:B------:R-:W-:Y:S02]  /*41d0*/  MOV R10, R2 ;  /* 0x00000002000a7202 */ /* 0x000fe40000000f00 */
[----:B------:R-:W-:Y:S01]  /*41e0*/  ISETP.NE.AND.EX P3, PT, R65, RZ, PT, P3 ;  /* 0x000000ff4100720c */ /* 0x000fe20003f65330 */
[----:B------:R-:W2:Y:S02]  /*41f0*/  LDC.64 R2, c[0x0][0x388] ;  /* 0x0000e200ff027b82 */ /* 0x000ea40000000a00 */
[----:B------:R-:W-:Y:S01]  /*4200*/  @!P6 IMAD.MOV R10, RZ, RZ, -R10 ;  /* 0x000000ffff0ae224 */ /* 0x000fe200078e0a0a */
[----:B------:R-:W-:-:S02]  /*4210*/  @!P2 LOP3.LUT R10, RZ, R27, RZ, 0x33, !PT ;  /* 0x0000001bff0aa212 */ /* 0x000fc400078e33ff */
[----:B0-----:R-:W-:Y:S02]  /*4220*/  ISETP.NE.U32.AND P2, PT, R66, 0x1, PT ;  /* 0x000000014200780c */ /* 0x001fe40003f45070 */
[----:B------:R-:W-:Y:S02]  /*4230*/  IADD3 R11, PT, PT, -R10, RZ, RZ ;  /* 0x000000ff0a0b7210 */ /* 0x000fe40007ffe1ff */
[----:B-1----:R-:W-:Y:S02]  /*4240*/  ISETP.NE.U32.AND P6, PT, R30, 0x1, PT ;  /* 0x000000011e00780c */ /* 0x002fe40003fc5070 */
[----:B------:R-:W-:Y:S01]  /*4250*/  ISETP.NE.AND.EX P2, PT, R67, RZ, PT, P2 ;  /* 0x000000ff4300720c */ /* 0x000fe20003f45320 */
[----:B------:R-:W-:Y:S01]  /*4260*/  IMAD R11, R27, R11, R14 ;  /* 0x0000000b1b0b7224 */ /* 0x000fe200078e020e */
[----:B------:R-:W-:Y:S02]  /*4270*/  SEL R12, R12, RZ, P3 ;  /* 0x000000ff0c0c7207 */ /* 0x000fe40001800000 */
[----:B------:R-:W-:-:S02]  /*4280*/  ISETP.NE.AND.EX P6, PT, R31, RZ, PT, P6 ;  /* 0x000000ff1f00720c */ /* 0x000fc40003fc5360 */
[----:B------:R-:W-:Y:S01]  /*4290*/  SEL R10, R10, RZ, P2 ;  /* 0x000000ff0a0a7207 */ /* 0x000fe20001000000 */
[----:B------:R-:W-:Y:S01]  /*42a0*/  IMAD R15, R12, UR40, RZ ;  /* 0x000000280c0f7c24 */ /* 0x000fe2000f8e02ff */
        /* <DEDUP_REMOVED lines=25> */
.L_x_16504:
[----:B------:R-:W-:Y:S05]  /*4440*/  BSYNC.RECONVERGENT B1 ;  /* 0x0000000000017941 */ /* 0x000fea0003800200 */
.L_x_16503:
[----:B------:R-:W-:Y:S01]  /*4450*/  BSSY.RECONVERGENT B1, `(.L_x_16505) ;  /* 0x0000063000017945 */ /* 0x000fe20003800200 */
[----:B------:R-:W-:Y:S01]  /*4460*/  IMAD.MOV.U32 R10, RZ, RZ, -0x800000 ;  /* 0xff800000ff0a7424 */ /* 0x000fe200078e00ff */
[----:B------:R-:W-:Y:S02]  /*4470*/  MOV R28, 0xff800000 ;  /* 0xff800000001c7802 */ /* 0x000fe40000000f00 */
[----:B------:R-:W-:Y:S05]  /*4480*/  @P1 BRA `(.L_x_16506) ;  /* 0x00000004007c1947 */ /* 0x000fea0003800000 */
[----:B------:R-:W0:Y:S01]  /*4490*/  LDC R11, c[0x0][0x3b0] ;  /* 0x0000ec00ff0b7b82 */ /* 0x000e220000000800 */
[----:B-1----:R-:W-:Y:S02]  /*44a0*/  R2UR UR4, R32 ;  /* 0x00000000200472ca */ /* 0x002fe400000e0000 */
[----:B------:R-:W-:-:S05]  /*44b0*/  R2UR UR5, R33 ;  /* 0x00000000210572ca */ /* 0x000fca00000e0000 */
[----:B------:R-:W1:Y:S08]  /*44c0*/  LDC R31, c[0x0][0x3b4] ;  /* 0x0000ed00ff1f7b82 */ /* 0x000e700000000800 */
[----:B------:R-:W2:Y:S01]  /*44d0*/  LDC.64 R64, c[0x0][0x390] ;  /* 0x0000e400ff407b82 */ /* 0x000ea20000000a00 */
        /* <DEDUP_REMOVED lines=20> */
[----:B------:R-:W0:Y:S01]  /*4620*/  F2I.FTZ.U32.TRUNC.NTZ R3, R3 ;  /* 0x0000000300037305 */ /* 0x000e22000021f000 */
[----:B------:R-:W-:Y:S02]  /*4630*/  @!P2 IADD3 R5, PT, PT, R5, 0x1, RZ ;  /* 0x000000010505a810 */ /* 0x000fe40007ffe0ff */
[----:B------:R-:W-:Y:S01]  /*4640*/  ISETP.GE.U32.AND P1, PT, R2, R15, PT ;  /* 0x0000000f0200720c */ /* 0x000fe20003f26070 */
[----:B------:R-:W-:Y:S01]  /*4650*/  IMAD.MOV.U32 R2, RZ, RZ, RZ ;  /* 0x000000ffff027224 */ /* 0x000fe200078e00ff */
[----:B------:R-:W-:Y:S02]  /*4660*/  ISETP.NE.AND P2, PT, R11, RZ, PT ;  /* 0x000000ff0b00720c */ /* 0x000fe40003f45270 */
[----:B0-----:R-:W-:-:S09]  /*4670*/  IADD3 R15, PT, PT, RZ, -R3, RZ ;  /* 0x80000003ff0f7210 */ /* 0x001fd20007ffe0ff */
[----:B------:R-:W-:Y:S01]  /*4680*/  @P1 IADD3 R5, PT, PT, R5, 0x1, RZ ;  /* 0x0000000105051810 */ /* 0x000fe20007ffe0ff */
[----:B------:R-:W-:-:S04]  /*4690*/  IMAD R15, R15, R30, RZ ;  /* 0x0000001e0f0f7224 */ /* 0x000fc800078e02ff */
[----:B------:R-:W-:Y:S02]  /*46a0*/  IMAD.MOV.U32 R14, RZ, RZ, R5 ;  /* 0x000000ffff0e7224 */ /* 0x000fe400078e0005 */
        /* <DEDUP_REMOVED lines=17> */
[----:B------:R-:W-:-:S07]  /*47c0*/  ISETP.GE.AND P3, PT, R3, RZ, PT ;  /* 0x000000ff0300720c */ /* 0x000fce0003f66270 */
[----:B------:R-:W-:Y:S01]  /*47d0*/  @P1 VIADD R2, R2, 0x1 ;  /* 0x0000000102021836 */ /* 0x000fe20000000000 */
[----:B--2---:R-:W-:-:S04]  /*47e0*/  ISETP.NE.U32.AND P1, PT, R64, 0x1, PT ;  /* 0x000000014000780c */ /* 0x004fc80003f25070 */
[----:B------:R-:W-:Y:S02]  /*47f0*/  MOV R5, R2 ;  /* 0x0000000200057202 */ /* 0x000fe40000000f00 */
[----:B------:R-:W0:Y:S02]  /*4800*/  LDC.64 R2, c[0x0][0x3a0] ;  /* 0x0000e800ff027b82 */ /* 0x000e240000000a00 */
[----:B------:R-:W-:Y:S02]  /*4810*/  @!P3 IADD3 R5, PT, PT, -R5, RZ, RZ ;  /* 0x000000ff0505b210 */ /* 0x000fe40007ffe1ff */
[----:B------:R-:W-:Y:S02]  /*4820*/  @!P2 LOP3.LUT R5, RZ, R31, RZ, 0x33, !PT ;  /* 0x0000001fff05a212 */ /* 0x000fe400078e33ff */
[----:B------:R-:W-:-:S03]  /*4830*/  ISETP.NE.AND.EX P3, PT, R65, RZ, PT, P1 ;  /* 0x000000ff4100720c */ /* 0x000fc60003f65310 */
[----:B------:R-:W-:Y:S01]  /*4840*/  IMAD.MOV R11, RZ, RZ, -R5 ;  /* 0x000000ffff0b7224 */ /* 0x000fe200078e0a05 */
[----:B------:R-:W-:Y:S02]  /*4850*/  SEL R12, R14, RZ, P3 ;  /* 0x000000ff0e0c7207 */ /* 0x000fe40001800000 */
[----:B------:R-:W1:Y:S01]  /*4860*/  LDC.64 R14, c[0x0][0x380] ;  /* 0x0000e000ff0e7b82 */ /* 0x000e620000000a00 */
[----:B------:R-:W-:Y:S02]  /*4870*/  IMAD R11, R31, R11, R28 ;  /* 0x0000000b1f0b7224 */ /* 0x000fe400078e021c */
[----:B------:R-:W-:-:S05]  /*4880*/  IMAD R12, R12, UR40, RZ ;  /* 0x000000280c0c7c24 */ /* 0x000fca000f8e02ff */
[----:B------:R-:W2:Y:S01]  /*4890*/  LDC.64 R30, c[0x0][0x398] ;  /* 0x0000e600ff1e7b82 */ /* 0x000ea20000000a00 */
[----:B0-----:R-:W-:-:S04]  /*48a0*/  ISETP.NE.U32.AND P1, PT, R2, 0x1, PT ;  /* 0x000000010200780c */ /* 0x001fc80003f25070 */
[----:B------:R-:W-:-:S03]  /*48b0*/  ISETP.NE.AND.EX P1, PT, R3, RZ, PT, P1 ;  /* 0x000000ff0300720c */ /* 0x000fc60003f25310 */
[----:B------:R-:W0:Y:S01]  /*48c0*/  LDC.64 R2, c[0x0][0x388] ;  /* 0x0000e200ff027b82 */ /* 0x000e220000000a00 */
[----:B------:R-:W-:Y:S02]  /*48d0*/  SEL R11, R11, RZ, P1 ;  /* 0x000000ff0b0b7207 */ /* 0x000fe40000800000 */
[----:B--2---:R-:W-:-:S04]  /*48e0*/  ISETP.NE.U32.AND P2, PT, R30, 0x1, PT ;  /* 0x000000011e00780c */ /* 0x004fc80003f45070 */
[----:B------:R-:W-:-:S04]  /*48f0*/  ISETP.NE.AND.EX P2, PT, R31, RZ, PT, P2 ;  /* 0x000000ff1f00720c */ /* 0x000fc80003f45320 */
[----:B------:R-:W-:-:S05]  /*4900*/  SEL R5, R5, RZ, P2 ;  /* 0x000000ff05057207 */ /* 0x000fca0001000000 */
        /* <DEDUP_REMOVED lines=23> */
.L_x_16506:
[----:B------:R-:W-:Y:S05]  /*4a80*/  BSYNC.RECONVERGENT B1 ;  /* 0x0000000000017941 */ /* 0x000fea0003800200 */
.L_x_16505:
[----:B------:R-:W-:Y:S01]  /*4a90*/  BSSY.RECONVERGENT B1, `(.L_x_16507) ;  /* 0x0000062000017945 */ /* 0x000fe20003800200 */
[----:B------:R-:W-:Y:S01]  /*4aa0*/  MOV R31, 0xff800000 ;  /* 0xff800000001f7802 */ /* 0x000fe20000000f00 */
[----:B------:R-:W-:Y:S02]  /*4ab0*/  IMAD.MOV.U32 R30, RZ, RZ, -0x800000 ;  /* 0xff800000ff1e7424 */ /* 0x000fe400078e00ff */
[----:B------:R-:W-:Y:S05]  /*4ac0*/  @P4 BRA `(.L_x_16508) ;  /* 0x0000000400784947 */ /* 0x000fea0003800000 */
[----:B------:R-:W0:Y:S01]  /*4ad0*/  LDC R15, c[0x0][0x3b0] ;  /* 0x0000ec00ff0f7b82 */ /* 0x000e220000000800 */
[----:B------:R-:W-:Y:S01]  /*4ae0*/  IMAD.MOV.U32 R2, RZ, RZ, RZ ;  /* 0x000000ffff027224 */ /* 0x000fe200078e00ff */
        /* <DEDUP_REMOVED lines=27> */
[----:B------:R-:W-:Y:S01]  /*4ca0*/  HFMA2 R2, -RZ, RZ, 0, 0 ;  /* 0x00000000ff027431 */ /* 0x000fe200000001ff */
[----:B-1----:R-:W-:-:S05]  /*4cb0*/  IADD3 R19, PT, PT, RZ, -R3, RZ ;  /* 0x80000003ff137210 */ /* 0x002fca0007ffe0ff */
[----:B------:R-:W-:-:S04]  /*4cc0*/  IMAD R19, R19, R30, RZ ;  /* 0x0000001e13137224 */ /* 0x000fc800078e02ff */
[----:B------:R-:W-:Y:S01]  /*4cd0*/  IMAD.HI.U32 R36, R3, R19, R2 ;  /* 0x0000001303247227 */ /* 0x000fe200078e0002 */
[----:B------:R-:W-:Y:S02]  /*4ce0*/  LOP3.LUT R2, R0, R15, RZ, 0x3c, !PT ;  /* 0x0000000f00027212 */ /* 0x000fe400078e3cff */
[----:B------:R-:W-:Y:S02]  /*4cf0*/  @P1 IADD3 R11, PT, PT, R11, 0x1, RZ ;  /* 0x000000010b0b1810 */ /* 0x000fe40007ffe0ff */
[----:B------:R-:W-:Y:S02]  /*4d00*/  ISETP.GE.AND P3, PT, R2, RZ, PT ;  /* 0x000000ff0200720c */ /* 0x000fe40003f66270 */
[----:B------:R-:W-:-:S11]  /*4d10*/  MOV R19, R11 ;  /* 0x0000000b00137202 */ /* 0x000fd60000000f00 */
        /* <DEDUP_REMOVED lines=15> */
[----:B------:R-:W-:Y:S02]  /*4e10*/  @P1 IADD3 R2, PT, PT, R2, 0x1, RZ ;  /* 0x0000000102021810 */ /* 0x000fe40007ffe0ff */
[----:B0-----:R-:W-:-:S04]  /*4e20*/  ISETP.NE.U32.AND P1, PT, R64, 0x1, PT ;  /* 0x000000014000780c */ /* 0x001fc80003f25070 */
[----:B------:R-:W-:Y:S01]  /*4e30*/  @!P3 IMAD.MOV R2, RZ, RZ, -R2 ;  /* 0x000000ffff02b224 */ /* 0x000fe200078e0a02 */
[----:B------:R-:W-:-:S04]  /*4e40*/  @!P2 LOP3.LUT R2, RZ, R67, RZ, 0x33, !PT ;  /* 0x00000043ff02a212 */ /* 0x000fc800078e33ff */
[----:B------:R-:W-:-:S05]  /*4e50*/  IADD3 R11, PT, PT, -R2, RZ, RZ ;  /* 0x000000ff020b7210 */ /* 0x000fca0007ffe1ff */
[----:B------:R-:W-:Y:S02]  /*4e60*/  IMAD R11, R67, R11, R14 ;  /* 0x0000000b430b7224 */ /* 0x000fe400078e020e */
[----:B------:R-:W0:Y:S08]  /*4e70*/  LDC.64 R14, c[0x0][0x390] ;  /* 0x0000e400ff0e7b82 */ /* 0x000e300000000a00 */
[----:B------:R-:W1:Y:S01]  /*4e80*/  LDC.64 R66, c[0x0][0x3a0] ;  /* 0x0000e800ff427b82 */ /* 0x000e620000000a00 */
[----:B0-----:R-:W-:-:S04]  /*4e90*/  ISETP.NE.U32.AND P2, PT, R14, 0x1, PT ;  /* 0x000000010e00780c */ /* 0x001fc80003f45070 */
[----:B------:R-:W-:Y:S02]  /*4ea0*/  ISETP.NE.AND.EX P3, PT, R15, RZ, PT, P2 ;  /* 0x000000ff0f00720c */ /* 0x000fe40003f65320 */
[----:B------:R-:W-:Y:S02]  /*4eb0*/  ISETP.NE.AND.EX P2, PT, R65, RZ, PT, P1 ;  /* 0x000000ff4100720c */ /* 0x000fe40003f45310 */
[----:B------:R-:W-:Y:S02]  /*4ec0*/  SEL R3, R19, RZ, P3 ;  /* 0x000000ff13037207 */ /* 0x000fe40001800000 */
[----:B-1----:R-:W-:Y:S02]  /*4ed0*/  ISETP.NE.U32.AND P1, PT, R66, 0x1, PT ;  /* 0x000000014200780c */ /* 0x002fe40003f25070 */
[----:B------:R-:W-:Y:S01]  /*4ee0*/  SEL R12, R2, RZ, P2 ;  /* 0x000000ff020c7207 */ /* 0x000fe20001000000 */
[----:B------:R-:W-:Y:S01]  /*4ef0*/  IMAD R15, R3, UR40, RZ ;  /* 0x00000028030f7c24 */ /* 0x000fe2000f8e02ff */
[----:B------:R-:W-:Y:S01]  /*4f00*/  ISETP.NE.AND.EX P1, PT, R67, RZ, PT, P1 ;  /* 0x000000ff4300720c */ /* 0x000fe20003f25310 */
[----:B------:R-:W0:Y:S02]  /*4f10*/  LDC.64 R2, c[0x0][0x388] ;  /* 0x0000e200ff027b82 */ /* 0x000e240000000a00 */
        /* <DEDUP_REMOVED lines=25> */
.L_x_16508:
[----:B------:R-:W-:Y:S05]  /*50b0*/  BSYNC.RECONVERGENT B1 ;  /* 0x0000000000017941 */ /* 0x000fea0003800200 */
.L_x_16507:
[----:B------:R-:W-:Y:S04]  /*50c0*/  BSSY.RECONVERGENT B1, `(.L_x_16509) ;  /* 0x0000060000017945 */ /* 0x000fe80003800200 */
[----:B------:R-:W-:Y:S05]  /*50d0*/  @P5 BRA `(.L_x_16510) ;  /* 0x0000000400785947 */ /* 0x000fea0003800000 */
[----:B------:R-:W0:Y:S01]  /*50e0*/  LDC R11, c[0x0][0x3b0] ;  /* 0x0000ec00ff0b7b82 */ /* 0x000e220000000800 */
[----:B------:R-:W-:Y:S01]  /*50f0*/  HFMA2 R2, -RZ, RZ, 0, 0 ;  /* 0x00000000ff027431 */ /* 0x000fe200000001ff */
        /* <DEDUP_REMOVED lines=12> */
[----:B------:R-:W-:Y:S02]  /*51c0*/  IMAD R0, R40, UR44, R39 ;  /* 0x0000002c28007c24 */ /* 0x000fe4000f8e0227 */
[----:B------:R-:W-:-:S03]  /*51d0*/  IMAD.HI.U32 R31, R3, R31, R2 ;  /* 0x0000001f031f7227 */ /* 0x000fc600078e0002 */
        /* <DEDUP_REMOVED lines=10> */
[----:B------:R-:W-:Y:S02]  /*5280*/  MOV R2, RZ ;  /* 0x000000ff00027202 */ /* 0x000fe40000000f00 */
[----:B0-----:R-:W-:Y:S02]  /*5290*/  IADD3 R3, PT, PT, R31, 0xffffffe, RZ ;  /* 0x0ffffffe1f037810 */ /* 0x001fe40007ffe0ff */
[----:B------:R-:W-:-:S04]  /*52a0*/  ISETP.NE.AND P2, PT, R11, RZ, PT ;  /* 0x000000ff0b00720c */ /* 0x000fc80003f45270 */
[----:B------:R-:W0:Y:S03]  /*52b0*/  F2I.FTZ.U32.TRUNC.NTZ R3, R3 ;  /* 0x0000000300037305 */ /* 0x000e26000021f000 */
[----:B------:R-:W-:-:S05]  /*52c0*/  @P1 VIADD R10, R10, 0x1 ;  /* 0x000000010a0a1836 */ /* 0x000fca0000000000 */
[----:B------:R-:W-:Y:S01]  /*52d0*/  MOV R31, R10 ;  /* 0x0000000a001f7202 */ /* 0x000fe20000000f00 */
        /* <DEDUP_REMOVED lines=20> */
[----:B------:R-:W-:-:S06]  /*5420*/  @P1 IADD3 R2, PT, PT, R2, 0x1, RZ ;  /* 0x0000000102021810 */ /* 0x000fcc0007ffe0ff */
[----:B------:R-:W-:Y:S02]  /*5430*/  @!P3 IADD3 R2, PT, PT, -R2, RZ, RZ ;  /* 0x000000ff0202b210 */ /* 0x000fe40007ffe1ff */
[----:B------:R-:W-:-:S05]  /*5440*/  @!P2 LOP3.LUT R2, RZ, R14, RZ, 0x33, !PT ;  /* 0x0000000eff02a212 */ /* 0x000fca00078e33ff */
[----:B------:R-:W-:-:S04]  /*5450*/  IMAD.MOV R12, RZ, RZ, -R2 ;  /* 0x000000ffff0c7224 */ /* 0x000fc800078e0a02 */
[----:B------:R-:W-:Y:S02]  /*5460*/  IMAD R12, R14, R12, R11 ;  /* 0x0000000c0e0c7224 */ /* 0x000fe400078e020b */
[----:B------:R-:W0:Y:S08]  /*5470*/  LDC.64 R10, c[0x0][0x390] ;  /* 0x0000e400ff0a7b82 */ /* 0x000e300000000a00 */
[----:B------:R-:W1:Y:S01]  /*5480*/  LDC.64 R14, c[0x0][0x398] ;  /* 0x0000e600ff0e7b82 */ /* 0x000e620000000a00 */
[----:B0-----:R-:W-:-:S04]  /*5490*/  ISETP.NE.U32.AND P2, PT, R10, 0x1, PT ;  /* 0x000000010a00780c */ /* 0x001fc80003f45070 */
[----:B------:R-:W-:Y:S02]  /*54a0*/  ISETP.NE.AND.EX P3, PT, R11, RZ, PT, P2 ;  /* 0x000000ff0b00720c */ /* 0x000fe40003f65320 */
[----:B-1----:R-:W-:Y:S02]  /*54b0*/  ISETP.NE.U32.AND P1, PT, R14, 0x1, PT ;  /* 0x000000010e00780c */ /* 0x002fe40003f25070 */
[----:B------:R-:W-:Y:S02]  /*54c0*/  SEL R3, R31, RZ, P3 ;  /* 0x000000ff1f037207 */ /* 0x000fe40001800000 */
[----:B------:R-:W-:Y:S02]  /*54d0*/  ISETP.NE.AND.EX P2, PT, R15, RZ, PT, P1 ;  /* 0x000000ff0f00720c */ /* 0x000fe40003f45310 */
[----:B--2---:R-:W-:Y:S01]  /*54e0*/  ISETP.NE.U32.AND P1, PT, R64, 0x1, PT ;  /* 0x000000014000780c */ /* 0x004fe20003f25070 */
[----:B------:R-:W-:Y:S01]  /*54f0*/  IMAD R11, R3, UR40, RZ ;  /* 0x00000028030b7c24 */ /* 0x000fe2000f8e02ff */
[----:B------:R-:W-:-:S02]  /*5500*/  SEL R10, R2, RZ, P2 ;  /* 0x000000ff020a7207 */ /* 0x000fc40001000000 */
[----:B------:R-:W0:Y:S01]  /*5510*/  LDC.64 R2, c[0x0][0x388] ;  /* 0x0000e200ff027b82 */ /* 0x000e220000000a00 */
[----:B------:R-:W-:Y:S02]  /*5520*/  ISETP.NE.AND.EX P1, PT, R65, RZ, PT, P1 ;  /* 0x000000ff4100720c */ /* 0x000fe40003f25310 */
[----:B------:R-:W-:Y:S02]  /*5530*/  IMAD R11, R10, UR41, R11 ;  /* 0x000000290a0b7c24 */ /* 0x000fe4000f8e020b */
        /* <DEDUP_REMOVED lines=24> */
.L_x_16510:
[----:B------:R-:W-:Y:S05]  /*56c0*/  BSYNC.RECONVERGENT B1 ;  /* 0x0000000000017941 */ /* 0x000fea0003800200 */
.L_x_16509:
        /* <DEDUP_REMOVED lines=27> */
[----:B------:R-:W-:Y:S01]  /*5880*/  FADD R5, R10, -12583039 ;  /* 0xcb40007f0a057421 */ /* 0x000fe20000000000 */
[----:B------:R-:W-:Y:S01]  /*5890*/  FFMA.SAT R16, R62, R11, 0.5 ;  /* 0x3f0000003e107423 */ /* 0x000fe2000000200b */
[C---:B------:R-:W-:Y:S01]  /*58a0*/  FADD R64, -R15.reuse, R4 ;  /* 0x000000040f407221 */ /* 0x040fe20000000100 */
[----:B------:R-:W-:Y:S01]  /*58b0*/  FFMA R3, R58, 1.4426950216293334961, -R3 ;  /* 0x3fb8aa3b3a037823 */ /* 0x000fe20000000803 */
[----:B------:R-:W-:Y:S01]  /*58c0*/  FFMA R5, R60, 1.4426950216293334961, -R5 ;  /* 0x3fb8aa3b3c057823 */ /* 0x000fe20000000805 */
[----:B------:R-:W-:Y:S01]  /*58d0*/  FFMA.RM R16, R16, R13, 12582913 ;  /* 0x4b40000110107423 */ /* 0x000fe2000000400d */
[C---:B------:R-:W-:Y:S01]  /*58e0*/  FADD R46, -R15.reuse, R18 ;  /* 0x000000120f2e7221 */ /* 0x040fe20000000100 */
[----:B------:R-:W-:Y:S01]  /*58f0*/  FFMA R3, R58, 1.925963033500011079e-08, R3 ;  /* 0x32a570603a037823 */ /* 0x000fe20000000003 */
[----:B------:R-:W-:Y:S01]  /*5900*/  FFMA R60, R60, 1.925963033500011079e-08, R5 ;  /* 0x32a570603c3c7823 */ /* 0x000fe20000000005 */
[----:B------:R-:W-:Y:S01]  /*5910*/  FADD R5, R16, -12583039 ;  /* 0xcb40007f10057421 */ /* 0x000fe20000000000 */
[----:B------:R-:W-:Y:S01]  /*5920*/  FFMA.SAT R18, R64, R11, 0.5 ;  /* 0x3f00000040127423 */ /* 0x000fe2000000200b */
[----:B------:R-:W-:Y:S01]  /*5930*/  SHF.L.U32 R2, R2, 0x17, RZ ;  /* 0x0000001702027819 */ /* 0x000fe200000006ff */
[C---:B------:R-:W-:Y:S01]  /*5940*/  FADD R0, -R15.reuse, R35 ;  /* 0x000000230f007221 */ /* 0x040fe20000000100 */
        /* <DEDUP_REMOVED lines=50> */
[----:B------:R-:W-:Y:S01]  /*5c70*/  SHF.L.U32 R4, R9, 0x17, RZ ;  /* 0x0000001709047819 */ /* 0x000fe200000006ff */
[----:B------:R-:W-:Y:S02]  /*5c80*/  FMUL R3, R3, R64 ;  /* 0x0000004003037220 */ /* 0x000fe40000400000 */
[----:B------:R-:W-:Y:S02]  /*5c90*/  FADD R7, R18, -12583039 ;  /* 0xcb40007f12077421 */ /* 0x000fe40000000000 */
[----:B0-----:R-:W-:Y:S01]  /*5ca0*/  FMUL R4, R4, R15 ;  /* 0x0000000f04047220 */ /* 0x001fe20000400000 */
[----:B------:R-:W-:Y:S01]  /*5cb0*/  FFMA.RM R15, R6, R13, 12582913 ;  /* 0x4b400001060f7423 */ /* 0x000fe2000000400d */
[----:B------:R-:W-:Y:S01]  /*5cc0*/  FFMA R7, R8, 1.4426950216293334961, -R7 ;  /* 0x3fb8aa3b08077823 */ /* 0x000fe20000000807 */
[----:B------:R-:W-:Y:S02]  /*5cd0*/  IMAD.SHL.U32 R6, R10, 0x800000, RZ ;  /* 0x008000000a067824 */ /* 0x000fe400078e00ff */
[C---:B------:R-:W-:Y:S01]  /*5ce0*/  FADD R21, R15.reuse, -12583039 ;  /* 0xcb40007f0f157421 */ /* 0x040fe20000000000 */
[----:B------:R-:W-:Y:S01]  /*5cf0*/  FFMA R9, R8, 1.925963033500011079e-08, R7 ;  /* 0x32a5706008097823 */ /* 0x000fe20000000007 */
[----:B------:R-:W-:Y:S01]  /*5d00*/  IMAD.SHL.U32 R15, R15, 0x800000, RZ ;  /* 0x008000000f0f7824 */ /* 0x000fe200078e00ff */
        /* <DEDUP_REMOVED lines=9> */
[----:B------:R-:W-:Y:S01]  /*5da0*/  SHF.L.U32 R7, R17, 0x17, RZ ;  /* 0x0000001711077819 */ /* 0x000fe200000006ff */
        /* <DEDUP_REMOVED lines=22> */
[----:B------:R-:W-:Y:S01]  /*5f10*/  SHF.L.U32 R16, R16, 0x17, RZ ;  /* 0x0000001710107819 */ /* 0x000fe200000006ff */
[----:B------:R-:W-:Y:S01]  /*5f20*/  FFMA.RM R15, R10, R13, 12582913 ;  /* 0x4b4000010a0f7423 */ /* 0x000fe2000000400d */
[----:B------:R-:W0:Y:S01]  /*5f30*/  MUFU.EX2 R17, R17 ;  /* 0x0000001100117308 */ /* 0x000e220000000800 */
[----:B------:R-:W-:Y:S01]  /*5f40*/  SHF.L.U32 R10, R44, 0x17, RZ ;  /* 0x000000172c0a7819 */ /* 0x000fe200000006ff */
[----:B------:R-:W-:Y:S01]  /*5f50*/  FFMA R19, R36, 1.925963033500011079e-08, R19 ;  /* 0x32a5706024137823 */ /* 0x000fe20000000013 */
[C---:B------:R-:W-:Y:S01]  /*5f60*/  FADD R21, R15.reuse, -12583039 ;  /* 0xcb40007f0f157421 */ /* 0x040fe20000000000 */
[----:B------:R-:W-:Y:S01]  /*5f70*/  FFMA R27, R20, 1.4426950216293334961, -R27 ;  /* 0x3fb8aa3b141b7823 */ /* 0x000fe2000000081b */
[----:B------:R-:W-:Y:S01]  /*5f80*/  SHF.L.U32 R15, R15, 0x17, RZ ;  /* 0x000000170f0f7819 */ /* 0x000fe200000006ff */
[----:B--2---:R-:W-:Y:S01]  /*5f90*/  FMUL R10, R10, R23 ;  /* 0x000000170a0a7220 */ /* 0x004fe20000400000 */
[----:B------:R-:W-:Y:S01]  /*5fa0*/  FFMA R21, R52, 1.4426950216293334961, -R21 ;  /* 0x3fb8aa3b34157823 */ /* 0x000fe20000000815 */
[----:B------:R-:W-:Y:S01]  /*5fb0*/  FFMA.RM R23, R18, R13, 12582913 ;  /* 0x4b40000112177423 */ /* 0x000fe2000000400d */
[----:B------:R-:W-:Y:S01]  /*5fc0*/  FFMA R27, R20, 1.925963033500011079e-08, R27 ;  /* 0x32a57060141b7823 */ /* 0x000fe2000000001b */
[----:B------:R2:W3:Y:S01]  /*5fd0*/  MUFU.EX2 R18, R19 ;  /* 0x0000001300127308 */ /* 0x0004e20000000800 */
[----:B------:R-:W-:Y:S01]  /*5fe0*/  FFMA R21, R52, 1.925963033500011079e-08, R21 ;  /* 0x32a5706034157823 */ /* 0x000fe20000000015 */
[----:B------:R-:W-:-:S04]  /*5ff0*/  FFMA.SAT R36, R42, R11, 0.5 ;  /* 0x3f0000002a247423 */ /* 0x000fc8000000200b */
[----:B------:R-:W-:Y:S01]  /*6000*/  FFMA.RM R36, R36, R13, 12582913 ;  /* 0x4b40000124247423 */ /* 0x000fe2000000400d */
[----:B0-----:R-:W-:Y:S01]  /*6010*/  FMUL R16, R16, R17 ;  /* 0x0000001110107220 */ /* 0x001fe20000400000 */
[----:B------:R-:W0:Y:S01]  /*6020*/  MUFU.EX2 R20, R21 ;  /* 0x0000001500147308 */ /* 0x000e220000000800 */
[----:B------:R-:W-:Y:S01]  /*6030*/  FADD R17, R23, -12583039 ;  /* 0xcb40007f17117421 */ /* 0x000fe20000000000 */
[----:B--2---:R-:W-:Y:S01]  /*6040*/  SHF.L.U32 R19, R25, 0x17, RZ ;  /* 0x0000001719137819 */ /* 0x004fe200000006ff */
[----:B------:R-:W-:Y:S02]  /*6050*/  FADD R29, R36, -12583039 ;  /* 0xcb40007f241d7421 */ /* 0x000fe40000000000 */
[----:B------:R-:W-:Y:S02]  /*6060*/  FFMA R17, R54, 1.4426950216293334961, -R17 ;  /* 0x3fb8aa3b36117823 */ /* 0x000fe40000000811 */
[----:B------:R-:W-:Y:S02]  /*6070*/  FFMA R29, R42, 1.4426950216293334961, -R29 ;  /* 0x3fb8aa3b2a1d7823 */ /* 0x000fe4000000081d */
[----:B------:R-:W-:Y:S01]  /*6080*/  FFMA R54, R54, 1.925963033500011079e-08, R17 ;  /* 0x32a5706036367823 */ /* 0x000fe20000000011 */
[----:B------:R-:W-:-:S02]  /*6090*/  IMAD.SHL.U32 R17, R34, 0x800000, RZ ;  /* 0x0080000022117824 */ /* 0x000fc400078e00ff */
[-C--:B------:R-:W-:Y:S01]  /*60a0*/  FFMA.SAT R34, R22, R11.reuse, 0.5 ;  /* 0x3f00000016227423 */ /* 0x080fe2000000200b */
[----:B------:R-:W-:Y:S01]  /*60b0*/  FFMA R29, R42, 1.925963033500011079e-08, R29 ;  /* 0x32a570602a1d7823 */ /* 0x000fe2000000001d */
[----:B------:R-:W-:Y:S01]  /*60c0*/  FFMA.SAT R42, R46, R11, 0.5 ;  /* 0x3f0000002e2a7423 */ /* 0x000fe2000000200b */
[----:B---3--:R-:W-:Y:S01]  /*60d0*/  FMUL R17, R17, R18 ;  /* 0x0000001211117220 */ /* 0x008fe20000400000 */
[----:B------:R-:W-:Y:S01]  /*60e0*/  FFMA.RM R34, R34, R13, 12582913 ;  /* 0x4b40000122227423 */ /* 0x000fe2000000400d */
[----:B0-----:R-:W-:Y:S01]  /*60f0*/  FMUL R18, R15, R20 ;  /* 0x000000140f127220 */ /* 0x001fe20000400000 */
[----:B------:R-:W-:Y:S02]  /*6100*/  FFMA.SAT R20, R50, R11, 0.5 ;  /* 0x3f00000032147423 */ /* 0x000fe4000000200b */
[----:B------:R-:W-:Y:S01]  /*6110*/  FADD R21, R34, -12583039 ;  /* 0xcb40007f22157421 */ /* 0x000fe20000000000 */
[-C--:B------:R-:W-:Y:S01]  /*6120*/  FFMA.RM R42, R42, R13.reuse, 12582913 ;  /* 0x4b4000012a2a7423 */ /* 0x080fe2000000400d */
[----:B------:R-:W-:-:S02]  /*6130*/  FFMA.RM R31, R20, R13, 12582913 ;  /* 0x4b400001141f7423 */ /* 0x000fc4000000400d */
[C---:B------:R-:W-:Y:S01]  /*6140*/  FFMA R21, R22.reuse, 1.4426950216293334961, -R21 ;  /* 0x3fb8aa3b16157823 */ /* 0x040fe20000000815 */
[----:B------:R-:W0:Y:S01]  /*6150*/  MUFU.EX2 R20, R27 ;  /* 0x0000001b00147308 */ /* 0x000e220000000800 */
[----:B------:R-:W-:Y:S02]  /*6160*/  FADD R15, R31, -12583039 ;  /* 0xcb40007f1f0f7421 */ /* 0x000fe40000000000 */
[----:B------:R-:W-:Y:S01]  /*6170*/  FFMA R25, R22, 1.925963033500011079e-08, R21 ;  /* 0x32a5706016197823 */ /* 0x000fe20000000015 */
[-C--:B------:R-:W-:Y:S01]  /*6180*/  FFMA.SAT R22, R56, R11.reuse, 0.5 ;  /* 0x3f00000038167423 */ /* 0x080fe2000000200b */
[----:B------:R-:W-:Y:S01]  /*6190*/  SHF.L.U32 R21, R36, 0x17, RZ ;  /* 0x0000001724157819 */ /* 0x000fe200000006ff */
[----:B------:R-:W-:Y:S01]  /*61a0*/  FFMA R15, R50, 1.4426950216293334961, -R15 ;  /* 0x3fb8aa3b320f7823 */ /* 0x000fe2000000080f */
[----:B------:R-:W-:Y:S01]  /*61b0*/  FFMA.SAT R36, R28, R11, 0.5 ;  /* 0x3f0000001c247423 */ /* 0x000fe2000000200b */
[----:B------:R-:W-:Y:S02]  /*61c0*/  FFMA.RM R35, R22, R13, 12582913 ;  /* 0x4b40000116237423 */ /* 0x000fe4000000400d */
[----:B------:R-:W-:Y:S01]  /*61d0*/  FFMA R50, R50, 1.925963033500011079e-08, R15 ;  /* 0x32a5706032327823 */ /* 0x000fe2000000000f */
[----:B------:R-:W2:Y:S01]  /*61e0*/  MUFU.EX2 R22, R29 ;  /* 0x0000001d00167308 */ /* 0x000ea20000000800 */
[----:B0-----:R-:W-:Y:S01]  /*61f0*/  FMUL R19, R19, R20 ;  /* 0x0000001413137220 */ /* 0x001fe20000400000 */
[----:B------:R-:W-:-:S06]  /*6200*/  IMAD.SHL.U32 R20, R23, 0x800000, RZ ;  /* 0x0080000017147824 */ /* 0x000fcc00078e00ff */
[----:B------:R-:W0:Y:S01]  /*6210*/  MUFU.EX2 R15, R54 ;  /* 0x00000036000f7308 */ /* 0x000e220000000800 */
[----:B------:R-:W-:-:S04]  /*6220*/  FADD R23, R42, -12583039 ;  /* 0xcb40007f2a177421 */ /* 0x000fc80000000000 */
[C---:B------:R-:W-:Y:S01]  /*6230*/  FFMA R23, R46.reuse, 1.4426950216293334961, -R23 ;  /* 0x3fb8aa3b2e177823 */ /* 0x040fe20000000817 */
[----:B--2---:R-:W-:Y:S01]  /*6240*/  FMUL R21, R21, R22 ;  /* 0x0000001615157220 */ /* 0x004fe20000400000 */
[----:B------:R-:W-:Y:S02]  /*6250*/  SHF.L.U32 R22, R31, 0x17, RZ ;  /* 0x000000171f167819 */ /* 0x000fe400000006ff */
[----:B------:R-:W-:Y:S01]  /*6260*/  FFMA R46, R46, 1.925963033500011079e-08, R23 ;  /* 0x32a570602e2e7823 */ /* 0x000fe20000000017 */
[----:B0-----:R-:W-:Y:S01]  /*6270*/  FMUL R20, R20, R15 ;  /* 0x0000000f14147220 */ /* 0x001fe20000400000 */
[C---:B------:R-:W-:Y:S01]  /*6280*/  FADD R15, R35.reuse, -12583039 ;  /* 0xcb40007f230f7421 */ /* 0x040fe20000000000 */
[----:B------:R-:W-:-:S03]  /*6290*/  SHF.L.U32 R35, R35, 0x17, RZ ;  /* 0x0000001723237819 */ /* 0x000fc600000006ff */
[----:B------:R-:W-:Y:S01]  /*62a0*/  MUFU.EX2 R46, R46 ;  /* 0x0000002e002e7308 */ /* 0x000fe20000000800 */
[----:B------:R-:W-:-:S04]  /*62b0*/  FFMA R15, R56, 1.4426950216293334961, -R15 ;  /* 0x3fb8aa3b380f7823 */ /* 0x000fc8000000080f */
[----:B------:R-:W-:-:S03]  /*62c0*/  FFMA R56, R56, 1.925963033500011079e-08, R15 ;  /* 0x32a5706038387823 */ /* 0x000fc6000000000f */
        /* <DEDUP_REMOVED lines=10> */
[----:B------:R-:W-:-:S03]  /*6370*/  IMAD.SHL.U32 R23, R34, 0x800000, RZ ;  /* 0x0080000022177824 */ /* 0x000fc600078e00ff */
[----:B------:R-:W-:Y:S01]  /*6380*/  FFMA.RM R27, R28, R13, 12582913 ;  /* 0x4b4000011c1b7423 */ /* 0x000fe2000000400d */
[-C--:B------:R-:W-:Y:S01]  /*6390*/  FFMA.SAT R28, R30, R11.reuse, 0.5 ;  /* 0x3f0000001e1c7423 */ /* 0x080fe2000000200b */
[----:B0-----:R-:W-:Y:S01]  /*63a0*/  FMUL R23, R23, R36 ;  /* 0x0000002417177220 */ /* 0x001fe20000400000 */
[----:B------:R-:W-:Y:S01]  /*63b0*/  FFMA.SAT R36, R12, R11, 0.5 ;  /* 0x3f0000000c247423 */ /* 0x000fe2000000200b */
[C---:B------:R-:W-:Y:S01]  /*63c0*/  FADD R29, R27.reuse, -12583039 ;  /* 0xcb40007f1b1d7421 */ /* 0x040fe20000000000 */
[----:B------:R-:W-:Y:S01]  /*63d0*/  FFMA.RM R28, R28, R13, 12582913 ;  /* 0x4b4000011c1c7423 */ /* 0x000fe2000000400d */
[----:B------:R-:W-:Y:S02]  /*63e0*/  SHF.L.U32 R27, R27, 0x17, RZ ;  /* 0x000000171b1b7819 */ /* 0x000fe400000006ff */
[----:B------:R-:W-:Y:S01]  /*63f0*/  FFMA R29, R24, 1.4426950216293334961, -R29 ;  /* 0x3fb8aa3b181d7823 */ /* 0x000fe2000000081d */
[C---:B------:R-:W-:Y:S01]  /*6400*/  FADD R25, R28.reuse, -12583039 ;  /* 0xcb40007f1c197421 */ /* 0x040fe20000000000 */
[----:B------:R-:W-:-:S02]  /*6410*/  SHF.L.U32 R28, R28, 0x17, RZ ;  /* 0x000000171c1c7819 */ /* 0x000fc400000006ff */
[----:B------:R-:W-:Y:S01]  /*6420*/  FFMA R34, R24, 1.925963033500011079e-08, R29 ;  /* 0x32a5706018227823 */ /* 0x000fe2000000001d */
[----:B------:R-:W-:Y:S01]  /*6430*/  FFMA.RM R29, R36, R13, 12582913 ;  /* 0x4b400001241d7423 */ /* 0x000fe2000000400d */
[----:B------:R-:W-:Y:S01]  /*6440*/  FMUL R24, R35, R56 ;  /* 0x0000003823187220 */ /* 0x000fe20000400000 */
[C---:B------:R-:W-:Y:S02]  /*6450*/  FFMA R25, R30.reuse, 1.4426950216293334961, -R25 ;  /* 0x3fb8aa3b1e197823 */ /* 0x040fe40000000819 */
[C---:B------:R-:W-:Y:S01]  /*6460*/  FADD R35, R29.reuse, -12583039 ;  /* 0xcb40007f1d237421 */ /* 0x040fe20000000000 */
[----:B------:R-:W0:Y:S01]  /*6470*/  MUFU.EX2 R34, R34 ;  /* 0x0000002200227308 */ /* 0x000e220000000800 */
[----:B------:R-:W-:Y:S01]  /*6480*/  FFMA R30, R30, 1.925963033500011079e-08, R25 ;  /* 0x32a570601e1e7823 */ /* 0x000fe20000000019 */
[----:B------:R-:W-:Y:S01]  /*6490*/  SHF.L.U32 R25, R42, 0x17, RZ ;  /* 0x000000172a197819 */ /* 0x000fe200000006ff */
[----:B------:R-:W-:Y:S01]  /*64a0*/  FFMA R35, R12, 1.4426950216293334961, -R35 ;  /* 0x3fb8aa3b0c237823 */ /* 0x000fe20000000823 */
[----:B------:R-:W-:Y:S01]  /*64b0*/  FFMA.SAT R42, R26, R11, 0.5 ;  /* 0x3f0000001a2a7423 */ /* 0x000fe2000000200b */
[----:B------:R-:W-:-:S02]  /*64c0*/  IMAD.SHL.U32 R29, R29, 0x800000, RZ ;  /* 0x008000001d1d7824 */ /* 0x000fc400078e00ff */
[----:B------:R-:W-:Y:S01]  /*64d0*/  FFMA R35, R12, 1.925963033500011079e-08, R35 ;  /* 0x32a570600c237823 */ /* 0x000fe20000000023 */
[----:B------:R-:W-:Y:S01]  /*64e0*/  FFMA.SAT R12, R14, R11, 0.5 ;  /* 0x3f0000000e0c7423 */ /* 0x000fe2000000200b */
[-C--:B------:R-:W-:Y:S01]  /*64f0*/  FFMA.RM R42, R42, R13.reuse, 12582913 ;  /* 0x4b4000012a2a7423 */ /* 0x080fe2000000400d */
[----:B------:R-:W-:Y:S02]  /*6500*/  FMUL R25, R25, R46 ;  /* 0x0000002e19197220 */ /* 0x000fe40000400000 */
[----:B------:R-:W-:Y:S02]  /*6510*/  FFMA.RM R36, R12, R13, 12582913 ;  /* 0x4b4000010c247423 */ /* 0x000fe4000000400d */
[----:B------:R2:W3:Y:S02]  /*6520*/  MUFU.EX2 R13, R30 ;  /* 0x0000001e000d7308 */ /* 0x0004e40000000800 */
[----:B------:R-:W-:Y:S01]  /*6530*/  FADD R11, R36, -12583039 ;  /* 0xcb40007f240b7421 */ /* 0x000fe20000000000 */
[----:B0-----:R-:W-:-:S03]  /*6540*/  FMUL R27, R27, R34 ;  /* 0x000000221b1b7220 */ /* 0x001fc60000400000 */
[----:B------:R-:W-:Y:S01]  /*6550*/  FFMA R11, R14, 1.4426950216293334961, -R11 ;  /* 0x3fb8aa3b0e0b7823 */ /* 0x000fe2000000080b */
[----:B--2---:R-:W-:-:S03]  /*6560*/  SHF.L.U32 R30, R36, 0x17, RZ ;  /* 0x00000017241e7819 */ /* 0x004fc600000006ff */
[----:B------:R-:W-:Y:S01]  /*6570*/  FFMA R37, R14, 1.925963033500011079e-08, R11 ;  /* 0x32a570600e257823 */ /* 0x000fe2000000000b */
[----:B------:R-:W-:Y:S01]  /*6580*/  FADD R11, R42, -12583039 ;  /* 0xcb40007f2a0b7421 */ /* 0x000fe20000000000 */
[----:B------:R-:W0:Y:S03]  /*6590*/  MUFU.EX2 R14, R35 ;  /* 0x00000023000e7308 */ /* 0x000e260000000800 */
[----:B------:R-:W-:Y:S01]  /*65a0*/  FFMA R11, R26, 1.4426950216293334961, -R11 ;  /* 0x3fb8aa3b1a0b7823 */ /* 0x000fe2000000080b */
[----:B---3--:R-:W-:-:S03]  /*65b0*/  FMUL R28, R28, R13 ;  /* 0x0000000d1c1c7220 */ /* 0x008fc60000400000 */
[----:B------:R-:W-:Y:S01]  /*65c0*/  FFMA R44, R26, 1.925963033500011079e-08, R11 ;  /* 0x32a570601a2c7823 */ /* 0x000fe2000000000b */
[----:B------:R-:W-:Y:S01]  /*65d0*/  FADD R11, RZ, R5 ;  /* 0x00000005ff0b7221 */ /* 0x000fe20000000000 */
[----:B------:R2:W3:Y:S03]  /*65e0*/  MUFU.EX2 R26, R31 ;  /* 0x0000001f001a7308 */ /* 0x0004e60000000800 */
[----:B------:R-:W-:-:S04]  /*65f0*/  FADD R11, R11, R0 ;  /* 0x000000000b0b7221 */ /* 0x000fc80000000000 */
[----:B------:R-:W-:Y:S01]  /*6600*/  FADD R12, R11, R2 ;  /* 0x000000020b0c7221 */ /* 0x000fe20000000000 */
[----:B------:R-:W4:Y:S01]  /*6610*/  MUFU.EX2 R37, R37 ;  /* 0x0000002500257308 */ /* 0x000f220000000800 */
[----:B0-----:R-:W-:Y:S01]  /*6620*/  FMUL R29, R29, R14 ;  /* 0x0000000e1d1d7220 */ /* 0x001fe20000400000 */
[----:B--2---:R-:W-:Y:S01]  /*6630*/  SHF.L.U32 R31, R42, 0x17, RZ ;  /* 0x000000172a1f7819 */ /* 0x004fe200000006ff */
[----:B------:R-:W-:-:S04]  /*6640*/  FADD R11, R12, R3 ;  /* 0x000000030c0b7221 */ /* 0x000fc80000000000 */
[----:B------:R-:W-:Y:S01]  /*6650*/  FADD R11, R11, R4 ;  /* 0x000000040b0b7221 */ /* 0x000fe20000000000 */
[----:B------:R-:W0:Y:S01]  /*6660*/  MUFU.EX2 R44, R44 ;  /* 0x0000002c002c7308 */ /* 0x000e220000000800 */
[----:B---3--:R-:W-:Y:S02]  /*6670*/  FMUL R26, R15, R26 ;  /* 0x0000001a0f1a7220 */ /* 0x008fe40000400000 */
[----:B------:R-:W-:-:S04]  /*6680*/  FADD R12, R11, R6 ;  /* 0x000000060b0c7221 */ /* 0x000fc80000000000 */
[----:B------:R-:W-:Y:S01]  /*6690*/  FADD R11, R12, R7 ;  /* 0x000000070c0b7221 */ /* 0x000fe20000000000 */
[----:B----4-:R-:W-:-:S03]  /*66a0*/  FMUL R30, R30, R37 ;  /* 0x000000251e1e7220 */ /* 0x010fc60000400000 */
        /* <DEDUP_REMOVED lines=29> */
.L_x_16602:
        /* <DEDUP_REMOVED lines=12> */
[----:B-1----:R-:W-:Y:S05]  /*6940*/  CALL.REL.NOINC `($__internal_260_$__cuda_sm3x_div_rn_noftz_f32_slowpath) ;  /* 0x0000003c00647944 */ /* 0x002fea0003c00000 */
[----:B------:R-:W-:-:S07]  /*6950*/  MOV R14, R5 ;  /* 0x00000005000e7202 */ /* 0x000fce0000000f00 */
.L_x_16513:
[----:B------:R-:W-:Y:S05]  /*6960*/  BSYNC.RECONVERGENT B3 ;  /* 0x0000000000037941 */ /* 0x000fea0003800200 */
.L_x_16512:
        /* <DEDUP_REMOVED lines=12> */
[----:B-1----:R-:W-:Y:S05]  /*6a30*/  CALL.REL.NOINC `($__internal_260_$__cuda_sm3x_div_rn_noftz_f32_slowpath) ;  /* 0x0000003c00287944 */ /* 0x002fea0003c00000 */
[----:B------:R-:W-:-:S07]  /*6a40*/  MOV R15, R5 ;  /* 0x00000005000f7202 */ /* 0x000fce0000000f00 */
.L_x_16515:
[----:B------:R-:W-:Y:S05]  /*6a50*/  BSYNC.RECONVERGENT B3 ;  /* 0x0000000000037941 */ /* 0x000fea0003800200 */
.L_x_16514:
        /* <DEDUP_REMOVED lines=14> */
.L_x_16517:
[----:B------:R-:W-:Y:S05]  /*6b40*/  BSYNC.RECONVERGENT B3 ;  /* 0x0000000000037941 */ /* 0x000fea0003800200 */
.L_x_16516:
        /* <DEDUP_REMOVED lines=14> */
.L_x_16519:
[----:B------:R-:W-:Y:S05]  /*6c30*/  BSYNC.RECONVERGENT B3 ;  /* 0x0000000000037941 */ /* 0x000fea0003800200 */
.L_x_16518:
        /* <DEDUP_REMOVED lines=14> */
.L_x_16521:
[----:B------:R-:W-:Y:S05]  /*6d20*/  BSYNC.RECONVERGENT B3 ;  /* 0x0000000000037941 */ /* 0x000fea0003800200 */
.L_x_16520:
        /* <DEDUP_REMOVED lines=14> */
.L_x_16523:
[----:B------:R-:W-:Y:S05]  /*6e10*/  BSYNC.RECONVERGENT B3 ;  /* 0x0000000000037941 */ /* 0x000fea0003800200 */
.L_x_16522:
        /* <DEDUP_REMOVED lines=14> */
.L_x_16525:
[----:B------:R-:W-:Y:S05]  /*6f00*/  BSYNC.RECONVERGENT B3 ;  /* 0x0000000000037941 */ /* 0x000fea0003800200 */
.L_x_16524:
        /* <DEDUP_REMOVED lines=14> */
.L_x_16527:
[----:B------:R-:W-:Y:S05]  /*6ff0*/  BSYNC.RECONVERGENT B3 ;  /* 0x0000000000037941 */ /* 0x000fea0003800200 */
.L_x_16526:
        /* <DEDUP_REMOVED lines=14> */
.L_x_16529:
[----:B------:R-:W-:Y:S05]  /*70e0*/  BSYNC.RECONVERGENT B3 ;  /* 0x0000000000037941 */ /* 0x000fea0003800200 */
.L_x_16528:
        /* <DEDUP_REMOVED lines=14> */
.L_x_16531:
[----:B------:R-:W-:Y:S05]  /*71d0*/  BSYNC.RECONVERGENT B3 ;  /* 0x0000000000037941 */ /* 0x000fea0003800200 */
.L_x_16530:
        /* <DEDUP_REMOVED lines=14> */
.L_x_16533:
[----:B------:R-:W-:Y:S05]  /*72c0*/  BSYNC.RECONVERGENT B3 ;  /* 0x0000000000037941 */ /* 0x000fea0003800200 */
.L_x_16532:
        /* <DEDUP_REMOVED lines=14> */
.L_x_16535:
[----:B------:R-:W-:Y:S05]  /*73b0*/  BSYNC.RECONVERGENT B3 ;  /* 0x0000000000037941 */ /* 0x000fea0003800200 */
.L_x_16534:
        /* <DEDUP_REMOVED lines=14> */
.L_x_16537:
[----:B------:R-:W-:Y:S05]  /*74a0*/  BSYNC.RECONVERGENT B3 ;  /* 0x0000000000037941 */ /* 0x000fea0003800200 */
.L_x_16536:
        /* <DEDUP_REMOVED lines=14> */
.L_x_16539:
[----:B------:R-:W-:Y:S05]  /*7590*/  BSYNC.RECONVERGENT B3 ;  /* 0x0000000000037941 */ /* 0x000fea0003800200 */
.L_x_16538:
        /* <DEDUP_REMOVED lines=14> */
.L_x_16541:
[----:B------:R-:W-:Y:S05]  /*7680*/  BSYNC.RECONVERGENT B3 ;  /* 0x0000000000037941 */ /* 0x000fea0003800200 */
.L_x_16540:
        /* <DEDUP_REMOVED lines=14> */
.L_x_16543:
[----:B------:R-:W-:Y:S05]  /*7770*/  BSYNC.RECONVERGENT B3 ;  /* 0x0000000000037941 */ /* 0x000fea0003800200 */
.L_x_16542:
        /* <DEDUP_REMOVED lines=14> */
.L_x_16545:
[----:B------:R-:W-:Y:S05]  /*7860*/  BSYNC.RECONVERGENT B3 ;  /* 0x0000000000037941 */ /* 0x000fea0003800200 */
.L_x_16544:
        /* <DEDUP_REMOVED lines=14> */
.L_x_16547:
[----:B------:R-:W-:Y:S05]  /*7950*/  BSYNC.RECONVERGENT B3 ;  /* 0x0000000000037941 */ /* 0x000fea0003800200 */
.L_x_16546:
        /* <DEDUP_REMOVED lines=14> */
.L_x_16549:
[----:B------:R-:W-:Y:S05]  /*7a40*/  BSYNC.RECONVERGENT B3 ;  /* 0x0000000000037941 */ /* 0x000fea0003800200 */
.L_x_16548:
        /* <DEDUP_REMOVED lines=14> */
.L_x_16551:
[----:B------:R-:W-:Y:S05]  /*7b30*/  BSYNC.RECONVERGENT B3 ;  /* 0x0000000000037941 */ /* 0x000fea0003800200 */
.L_x_16550:
        /* <DEDUP_REMOVED lines=14> */
.L_x_16553:
[----:B------:R-:W-:Y:S05]  /*7c20*/  BSYNC.RECONVERGENT B3 ;  /* 0x0000000000037941 */ /* 0x000fea0003800200 */
.L_x_16552:
        /* <DEDUP_REMOVED lines=14> */
.L_x_16555:
[----:B------:R-:W-:Y:S05]  /*7d10*/  BSYNC.RECONVERGENT B3 ;  /* 0x0000000000037941 */ /* 0x000fea0003800200 */
.L_x_16554:
        /* <DEDUP_REMOVED lines=14> */
.L_x_16557:
[----:B------:R-:W-:Y:S05]  /*7e00*/  BSYNC.RECONVERGENT B3 ;  /* 0x0000000000037941 */ /* 0x000fea0003800200 */
.L_x_16556:
        /* <DEDUP_REMOVED lines=14> */
.L_x_16559:
[----:B------:R-:W-:Y:S05]  /*7ef0*/  BSYNC.RECONVERGENT B3 ;  /* 0x0000000000037941 */ /* 0x000fea0003800200 */
.L_x_16558:
        /* <DEDUP_REMOVED lines=14> */
.L_x_16561:
[----:B------:R-:W-:Y:S05]  /*7fe0*/  BSYNC.RECONVERGENT B3 ;  /* 0x0000000000037941 */ /* 0x000fea0003800200 */
.L_x_16560:
        /* <DEDUP_REMOVED lines=13> */
.L_x_16563:
[----:B------:R-:W-:Y:S05]  /*80c0*/  BSYNC.RECONVERGENT B3 ;  /* 0x0000000000037941 */ /* 0x000fea0003800200 */
.L_x_16562:
        /* <DEDUP_REMOVED lines=21> */
.L_x_16565:
[----:B------:R-:W-:Y:S05]  /*8220*/  BSYNC.RECONVERGENT B1 ;  /* 0x0000000000017941 */ /* 0x000fea0003800200 */
.L_x_16564:
        /* <DEDUP_REMOVED lines=28> */
.L_x_16567:
[----:B------:R-:W-:Y:S05]  /*83f0*/  BSYNC.RECONVERGENT B1 ;  /* 0x0000000000017941 */ /* 0x000fea0003800200 */
.L_x_16566:
        /* <DEDUP_REMOVED lines=18> */
.L_x_16569:
[----:B------:R-:W-:Y:S05]  /*8520*/  BSYNC.RECONVERGENT B1 ;  /* 0x0000000000017941 */ /* 0x000fea0003800200 */
.L_x_16568:
        /* <DEDUP_REMOVED lines=18> */
.L_x_16571:
[----:B------:R-:W-:Y:S05]  /*8650*/  BSYNC.RECONVERGENT B1 ;  /* 0x0000000000017941 */ /* 0x000fea0003800200 */
.L_x_16570:
        /* <DEDUP_REMOVED lines=18> */
.L_x_16573:
[----:B------:R-:W-:Y:S05]  /*8780*/  BSYNC.RECONVERGENT B1 ;  /* 0x0000000000017941 */ /* 0x000fea0003800200 */
.L_x_16572:
        /* <DEDUP_REMOVED lines=18> */
.L_x_16575:
[----:B------:R-:W-:Y:S05]  /*88b0*/  BSYNC.RECONVERGENT B1 ;  /* 0x0000000000017941 */ /* 0x000fea0003800200 */
.L_x_16574:
        /* <DEDUP_REMOVED lines=30> */
.L_x_16577:
[----:B------:R-:W-:Y:S05]  /*8aa0*/  BSYNC.RECONVERGENT B1 ;  /* 0x0000000000017941 */ /* 0x000fea0003800200 */
.L_x_16576:
        /* <DEDUP_REMOVED lines=18> */
.L_x_16579:
[----:B------:R-:W-:Y:S05]  /*8bd0*/  BSYNC.RECONVERGENT B1 ;  /* 0x0000000000017941 */ /* 0x000fea0003800200 */
.L_x_16578:
        /* <DEDUP_REMOVED lines=18> */
.L_x_16581:
[----:B------:R-:W-:Y:S05]  /*8d00*/  BSYNC.RECONVERGENT B1 ;  /* 0x0000000000017941 */ /* 0x000fea0003800200 */
.L_x_16580:
        /* <DEDUP_REMOVED lines=18> */
.L_x_16583:
[----:B------:R-:W-:Y:S05]  /*8e30*/  BSYNC.RECONVERGENT B1 ;  /* 0x0000000000017941 */ /* 0x000fea0003800200 */
.L_x_16582:
        /* <DEDUP_REMOVED lines=18> */
.L_x_16585:
[----:B------:R-:W-:Y:S05]  /*8f60*/  BSYNC.RECONVERGENT B1 ;  /* 0x0000000000017941 */ /* 0x000fea0003800200 */
.L_x_16584:
        /* <DEDUP_REMOVED lines=18> */
.L_x_16587:
[----:B------:R-:W-:Y:S05]  /*9090*/  BSYNC.RECONVERGENT B1 ;  /* 0x0000000000017941 */ /* 0x000fea0003800200 */
.L_x_16586:
        /* <DEDUP_REMOVED lines=18> */
.L_x_16589:
[----:B------:R-:W-:Y:S05]  /*91c0*/  BSYNC.RECONVERGENT B1 ;  /* 0x0000000000017941 */ /* 0x000fea0003800200 */
.L_x_16588:
        /* <DEDUP_REMOVED lines=9> */
.L_x_16484:
[----:B------:R-:W-:Y:S05]  /*9260*/  EXIT ;  /* 0x000000000000794d */ /* 0x000fea0003800000 */
.L_x_16511:
[----:B------:R-:W-:Y:S01]  /*9270*/  BSSY B1, `(.L_x_16591) ;  /* 0x0000007000017945 */ /* 0x000fe20003800000 */
[----:B------:R-:W-:Y:S01]  /*9280*/  IMAD.MOV.U32 R12, RZ, RZ, 0x10 ;  /* 0x00000010ff0c7424 */ /* 0x000fe200078e00ff */
[----:B------:R-:W-:Y:S02]  /*9290*/  MOV R11, 0x1f ;  /* 0x0000001f000b7802 */ /* 0x000fe40000000f00 */
[----:B------:R-:W-:-:S07]  /*92a0*/  MOV R15, 0xffffffff ;  /* 0xffffffff000f7802 */ /* 0x000fce0000000f00 */
[----:B-1----:R-:W-:Y:S05]  /*92b0*/  WARPSYNC.COLLECTIVE R15, `(.L_x_16592) ;  /* 0x000000000f087348 */ /* 0x002fea0003c00000 */
[----:B------:R0:W2:Y:S02]  /*92c0*/  SHFL.BFLY P6, R14, R13, R12, R11 ;  /* 0x0c00000c0d0e7389 */ /* 0x0000a400000c000b */
[----:B012---:R-:W-:Y:S05]  /*92d0*/  ENDCOLLECTIVE ;  /* 0x000000000000791b */ /* 0x007fea0003800000 */
.L_x_16592:
[----:B------:R-:W-:Y:S05]  /*92e0*/  BSYNC B1 ;  /* 0x0000000000017941 */ /* 0x000fea0003800000 */
.L_x_16591:
        /* <DEDUP_REMOVED lines=8> */
.L_x_16593:
[----:B------:R-:W-:Y:S01]  /*9370*/  HFMA2 R12, -RZ, RZ, 0, 2.384185791015625e-07 ;  /* 0x00000004ff0c7431 */ /* 0x000fe200000001ff */
[----:B------:R-:W-:-:S05]  /*9380*/  FMNMX R0, R13, R14, !PT ;  /* 0x0000000e0d007209 */ /* 0x000fca0007800000 */
[----:B------:R-:W-:-:S07]  /*9390*/  IMAD.MOV.U32 R13, RZ, RZ, R0 ;  /* 0x000000ffff0d7224 */ /* 0x000fce00078e0000 */
[----:B------:R-:W-:Y:S05]  /*93a0*/  WARPSYNC.COLLECTIVE R15, `(.L_x_16594) ;  /* 0x000000000f087348 */ /* 0x000fea0003c00000 */
[----:B------:R0:W1:Y:S02]  /*93b0*/  SHFL.BFLY P6, R14, R13, R12, R11 ;  /* 0x0c00000c0d0e7389 */ /* 0x00006400000c000b */
[----:B01----:R-:W-:Y:S05]  /*93c0*/  ENDCOLLECTIVE ;  /* 0x000000000000791b */ /* 0x003fea0003800000 */
.L_x_16594:
[----:B------:R-:W-:Y:S01]  /*93d0*/  IMAD.MOV.U32 R12, RZ, RZ, 0x2 ;  /* 0x00000002ff0c7424 */ /* 0x000fe200078e00ff */
[----:B------:R-:W-:-:S04]  /*93e0*/  FMNMX R2, R0, R14, !PT ;  /* 0x0000000e00027209 */ /* 0x000fc80007800000 */
[----:B------:R-:W-:-:S07]  /*93f0*/  MOV R13, R2 ;  /* 0x00000002000d7202 */ /* 0x000fce0000000f00 */
[----:B------:R-:W-:Y:S05]  /*9400*/  WARPSYNC.COLLECTIVE R15, `(.L_x_16595) ;  /* 0x000000000f087348 */ /* 0x000fea0003c00000 */
[----:B------:R0:W1:Y:S02]  /*9410*/  SHFL.BFLY P6, R14, R13, R12, R11 ;  /* 0x0c00000c0d0e7389 */ /* 0x00006400000c000b */
[----:B01----:R-:W-:Y:S05]  /*9420*/  ENDCOLLECTIVE ;  /* 0x000000000000791b */ /* 0x003fea0003800000 */
.L_x_16595:
[----:B------:R-:W-:Y:S01]  /*9430*/  HFMA2 R12, -RZ, RZ, 0, 5.9604644775390625e-08 ;  /* 0x00000001ff0c7431 */ /* 0x000fe200000001ff */
[----:B------:R-:W-:-:S04]  /*9440*/  FMNMX R3, R2, R14, !PT ;  /* 0x0000000e02037209 */ /* 0x000fc80007800000 */
[----:B------:R-:W-:-:S07]  /*9450*/  MOV R13, R3 ;  /* 0x00000003000d7202 */ /* 0x000fce0000000f00 */
[----:B------:R-:W-:Y:S05]  /*9460*/  WARPSYNC.COLLECTIVE R15, `(.L_x_16596) ;  /* 0x000000000f087348 */ /* 0x000fea0003c00000 */
[----:B------:R0:W1:Y:S02]  /*9470*/  SHFL.BFLY P6, R14, R13, R12, R11 ;  /* 0x0c00000c0d0e7389 */ /* 0x00006400000c000b */
[----:B01----:R-:W-:Y:S05]  /*9480*/  ENDCOLLECTIVE ;  /* 0x000000000000791b */ /* 0x003fea0003800000 */
.L_x_16596:
        /* <DEDUP_REMOVED lines=28> */
[-C--:B------:R-:W-:Y:S01]  /*9650*/  FFMA.SAT R10, R0, R36.reuse, 0.5 ;  /* 0x3f000000000a7423 */ /* 0x080fe20000002024 */
[----:B------:R-:W-:-:S03]  /*9660*/  FFMA.SAT R22, R24, R36, 0.5 ;  /* 0x3f00000018167423 */ /* 0x000fc60000002024 */
[-C--:B------:R-:W-:Y:S01]  /*9670*/  FFMA.RM R10, R10, R37.reuse, 12582913 ;  /* 0x4b4000010a0a7423 */ /* 0x080fe20000004025 */
[----:B------:R-:W-:-:S03]  /*9680*/  FFMA.RM R22, R22, R37, 12582913 ;  /* 0x4b40000116167423 */ /* 0x000fc60000004025 */
[----:B------:R-:W-:-:S04]  /*9690*/  FADD R5, R10, -12583039 ;  /* 0xcb40007f0a057421 */ /* 0x000fc80000000000 */
        /* <DEDUP_REMOVED lines=12> */
[----:B------:R-:W1:Y:S01]  /*9760*/  MUFU.EX2 R17, R17 ;  /* 0x0000001100117308 */ /* 0x000e620000000800 */
[----:B0-----:R-:W-:Y:S01]  /*9770*/  FMUL R5, R5, R16 ;  /* 0x0000001005057220 */ /* 0x001fe20000400000 */
[----:B------:R-:W-:Y:S01]  /*9780*/  FFMA.SAT R16, R3, R36, 0.5 ;  /* 0x3f00000003107423 */ /* 0x000fe20000002024 */
[C---:B------:R-:W-:Y:S01]  /*9790*/  FADD R10, R2.reuse, -12583039 ;  /* 0xcb40007f020a7421 */ /* 0x040fe20000000000 */
[----:B------:R-:W-:Y:S02]  /*97a0*/  SHF.L.U32 R2, R2, 0x17, RZ ;  /* 0x0000001702027819 */ /* 0x000fe400000006ff */
[----:B------:R-:W-:Y:S01]  /*97b0*/  FFMA.RM R16, R16, R37, 12582913 ;  /* 0x4b40000110107423 */ /* 0x000fe20000004025 */
[----:B------:R-:W-:-:S03]  /*97c0*/  FFMA R10, R9, 1.4426950216293334961, -R10 ;  /* 0x3fb8aa3b090a7823 */ /* 0x000fc6000000080a */
[----:B------:R-:W-:Y:S01]  /*97d0*/  FADD R18, R16, -12583039 ;  /* 0xcb40007f10127421 */ /* 0x000fe20000000000 */
[----:B------:R-:W-:-:S03]  /*97e0*/  FFMA R10, R9, 1.925963033500011079e-08, R10 ;  /* 0x32a57060090a7823 */ /* 0x000fc6000000000a */
[C---:B------:R-:W-:Y:S01]  /*97f0*/  FFMA R18, R3.reuse, 1.4426950216293334961, -R18 ;  /* 0x3fb8aa3b03127823 */ /* 0x040fe20000000812 */
[----:B------:R0:W2:Y:S01]  /*9800*/  MUFU.EX2 R9, R10 ;  /* 0x0000000a00097308 */ /* 0x0000a20000000800 */
[----:B-1----:R-:W-:Y:S02]  /*9810*/  FMUL R0, R0, R17 ;  /* 0x0000001100007220 */ /* 0x002fe40000400000 */
[----:B------:R-:W-:Y:S01]  /*9820*/  FFMA R18, R3, 1.925963033500011079e-08, R18 ;  /* 0x32a5706003127823 */ /* 0x000fe20000000012 */
[----:B------:R-:W-:Y:S01]  /*9830*/  SHF.L.U32 R3, R16, 0x17, RZ ;  /* 0x0000001710037819 */ /* 0x000fe200000006ff */
[----:B0-----:R-:W-:-:S04]  /*9840*/  FFMA.SAT R10, R4, R36, 0.5 ;  /* 0x3f000000040a7423 */ /* 0x001fc80000002024 */
[----:B------:R-:W0:Y:S01]  /*9850*/  MUFU.EX2 R18, R18 ;  /* 0x0000001200127308 */ /* 0x000e220000000800 */
[----:B------:R-:W-:Y:S01]  /*9860*/  FFMA.RM R10, R10, R37, 12582913 ;  /* 0x4b4000010a0a7423 */ /* 0x000fe20000004025 */
[----:B--2---:R-:W-:-:S03]  /*9870*/  FMUL R2, R2, R9 ;  /* 0x0000000902027220 */ /* 0x004fc60000400000 */
        /* <DEDUP_REMOVED lines=48> */
[C---:B------:R-:W-:Y:S01]  /*9b80*/  FADD R18, R16.reuse, -12583039 ;  /* 0xcb40007f10127421 */ /* 0x040fe20000000000 */
[----:B------:R-:W-:-:S03]  /*9b90*/  IMAD.SHL.U32 R16, R16, 0x800000, RZ ;  /* 0x0080000010107824 */ /* 0x000fc600078e00ff */
[----:B------:R-:W-:Y:S01]  /*9ba0*/  FFMA R18, R25, 1.4426950216293334961, -R18 ;  /* 0x3fb8aa3b19127823 */ /* 0x000fe20000000812 */
[----:B0-----:R-:W-:-:S03]  /*9bb0*/  FMUL R10, R10, R17 ;  /* 0x000000110a0a7220 */ /* 0x001fc60000400000 */
[----:B------:R-:W-:Y:S01]  /*9bc0*/  FFMA R18, R25, 1.925963033500011079e-08, R18 ;  /* 0x32a5706019127823 */ /* 0x000fe20000000012 */
[----:B------:R-:W-:-:S03]  /*9bd0*/  FADD R17, R22, -12583039 ;  /* 0xcb40007f16117421 */ /* 0x000fc60000000000 */
[----:B------:R0:W1:Y:S01]  /*9be0*/  MUFU.EX2 R19, R18 ;  /* 0x0000001200137308 */ /* 0x0000620000000800 */
[----:B------:R-:W-:-:S04]  /*9bf0*/  FFMA R17, R24, 1.4426950216293334961, -R17 ;  /* 0x3fb8aa3b18117823 */ /* 0x000fc80000000811 */
[----:B------:R-:W-:Y:S01]  /*9c00*/  FFMA R24, R24, 1.925963033500011079e-08, R17 ;  /* 0x32a5706018187823 */ /* 0x000fe20000000011 */
[----:B------:R-:W-:Y:S01]  /*9c10*/  SHF.L.U32 R17, R22, 0x17, RZ ;  /* 0x0000001716117819 */ /* 0x000fe200000006ff */
[----:B0-----:R-:W-:-:S04]  /*9c20*/  FFMA.SAT R18, R21, R36, 0.5 ;  /* 0x3f00000015127423 */ /* 0x001fc80000002024 */
[----:B------:R-:W0:Y:S01]  /*9c30*/  MUFU.EX2 R24, R24 ;  /* 0x0000001800187308 */ /* 0x000e220000000800 */
[----:B------:R-:W-:-:S04]  /*9c40*/  FFMA.RM R18, R18, R37, 12582913 ;  /* 0x4b40000112127423 */ /* 0x000fc80000004025 */
[----:B------:R-:W-:Y:S01]  /*9c50*/  FADD R22, R18, -12583039 ;  /* 0xcb40007f12167421 */ /* 0x000fe20000000000 */
[----:B-1----:R-:W-:Y:S01]  /*9c60*/  FMUL R16, R16, R19 ;  /* 0x0000001310107220 */ /* 0x002fe20000400000 */
[----:B------:R-:W-:Y:S02]  /*9c70*/  SHF.L.U32 R18, R18, 0x17, RZ ;  /* 0x0000001712127819 */ /* 0x000fe400000006ff */
[----:B------:R-:W-:-:S04]  /*9c80*/  FFMA R22, R21, 1.4426950216293334961, -R22 ;  /* 0x3fb8aa3b15167823 */ /* 0x000fc80000000816 */
[----:B------:R-:W-:Y:S01]  /*9c90*/  FFMA R22, R21, 1.925963033500011079e-08, R22 ;  /* 0x32a5706015167823 */ /* 0x000fe20000000016 */
[----:B0-----:R-:W-:-:S03]  /*9ca0*/  FMUL R17, R17, R24 ;  /* 0x0000001811117220 */ /* 0x001fc60000400000 */
[----:B------:R-:W0:Y:S01]  /*9cb0*/  MUFU.EX2 R19, R22 ;  /* 0x0000001600137308 */ /* 0x000e220000000800 */
[----:B------:R-:W-:-:S04]  /*9cc0*/  FFMA.SAT R24, R20, R36, 0.5 ;  /* 0x3f00000014187423 */ /* 0x000fc80000002024 */
[----:B------:R-:W-:Y:S01]  /*9cd0*/  FFMA.RM R24, R24, R37, 12582913 ;  /* 0x4b40000118187423 */ /* 0x000fe20000004025 */
[----:B0-----:R-:W-:-:S03]  /*9ce0*/  FMUL R18, R18, R19 ;  /* 0x0000001312127220 */ /* 0x001fc60000400000 */
[----:B------:R-:W-:-:S04]  /*9cf0*/  FADD R19, R24, -12583039 ;  /* 0xcb40007f18137421 */ /* 0x000fc80000000000 */
[----:B------:R-:W-:-:S04]  /*9d00*/  FFMA R19, R20, 1.4426950216293334961, -R19 ;  /* 0x3fb8aa3b14137823 */ /* 0x000fc80000000813 */
[----:B------:R-:W-:Y:S01]  /*9d10*/  FFMA R21, R20, 1.925963033500011079e-08, R19 ;  /* 0x32a5706014157823 */ /* 0x000fe20000000013 */
[----:B------:R-:W-:Y:S02]  /*9d20*/  IMAD.SHL.U32 R19, R24, 0x800000, RZ ;  /* 0x0080000018137824 */ /* 0x000fe400078e00ff */
[----:B------:R-:W-:Y:S01]  /*9d30*/  FFMA.SAT R24, R12, R36, 0.5 ;  /* 0x3f0000000c187423 */ /* 0x000fe20000002024 */
[----:B------:R0:W1:Y:S03]  /*9d40*/  MUFU.EX2 R20, R21 ;  /* 0x0000001500147308 */ /* 0x0000660000000800 */
[----:B------:R-:W-:-:S05]  /*9d50*/  FFMA.RM R24, R24, R37, 12582913 ;  /* 0x4b40000118187423 */ /* 0x000fca0000004025 */
[----:B0-----:R-:W-:Y:S01]  /*9d60*/  SHF.L.U32 R21, R24, 0x17, RZ ;  /* 0x0000001718157819 */ /* 0x001fe200000006ff */
        /* <DEDUP_REMOVED lines=47> */
[----:B------:R-:W-:-:S03]  /*a060*/  IMAD.MOV.U32 R15, RZ, RZ, -0x1 ;  /* 0xffffffffff0f7424 */ /* 0x000fc600078e00ff */
        /* <DEDUP_REMOVED lines=39> */
[----:B------:R-:W-:-:S03]  /*a2e0*/  IMAD.SHL.U32 R31, R36, 0x800000, RZ ;  /* 0x00800000241f7824 */ /* 0x000fc600078e00ff */
[----:B------:R-:W0:Y:S02]  /*a2f0*/  MUFU.EX2 R11, R34 ;  /* 0x00000022000b7308 */ /* 0x000e240000000800 */
[----:B0-----:R-:W-:Y:S01]  /*a300*/  FMUL R30, R12, R11 ;  /* 0x0000000b0c1e7220 */ /* 0x001fe20000400000 */
        /* <DEDUP_REMOVED lines=36> */
.L_x_16597:
[----:B------:R-:W-:Y:S02]  /*a550*/  HFMA2 R12, -RZ, RZ, 0, 4.76837158203125e-07 ;  /* 0x00000008ff0c7431 */ /* 0x000fe400000001ff */
[----:B------:R-:W-:-:S05]  /*a560*/  FADD R34, R13, R14 ;  /* 0x0000000e0d227221 */ /* 0x000fca0000000000 */
[----:B------:R-:W-:-:S07]  /*a570*/  MOV R13, R34 ;  /* 0x00000022000d7202 */ /* 0x000fce0000000f00 */
[----:B------:R-:W-:Y:S05]  /*a580*/  WARPSYNC.COLLECTIVE R15, `(.L_x_16598) ;  /* 0x000000000f087348 */ /* 0x000fea0003c00000 */
[----:B------:R0:W1:Y:S02]  /*a590*/  SHFL.BFLY P6, R14, R13, R12, R11 ;  /* 0x0c00000c0d0e7389 */ /* 0x00006400000c000b */
[----:B01----:R-:W-:Y:S05]  /*a5a0*/  ENDCOLLECTIVE ;  /* 0x000000000000791b */ /* 0x003fea0003800000 */
.L_x_16598:
[----:B------:R-:W-:Y:S01]  /*a5b0*/  MOV R12, 0x4 ;  /* 0x00000004000c7802 */ /* 0x000fe20000000f00 */
[----:B------:R-:W-:-:S04]  /*a5c0*/  FADD R35, R34, R14 ;  /* 0x0000000e22237221 */ /* 0x000fc80000000000 */
[----:B------:R-:W-:-:S07]  /*a5d0*/  IMAD.MOV.U32 R13, RZ, RZ, R35 ;  /* 0x000000ffff0d7224 */ /* 0x000fce00078e0023 */
[----:B------:R-:W-:Y:S05]  /*a5e0*/  WARPSYNC.COLLECTIVE R15, `(.L_x_16599) ;  /* 0x000000000f087348 */ /* 0x000fea0003c00000 */
[----:B------:R0:W1:Y:S02]  /*a5f0*/  SHFL.BFLY P6, R14, R13, R12, R11 ;  /* 0x0c00000c0d0e7389 */ /* 0x00006400000c000b */
[----:B01----:R-:W-:Y:S05]  /*a600*/  ENDCOLLECTIVE ;  /* 0x000000000000791b */ /* 0x003fea0003800000 */
.L_x_16599:
[----:B------:R-:W-:Y:S02]  /*a610*/  IMAD.MOV.U32 R12, RZ, RZ, 0x2 ;  /* 0x00000002ff0c7424 */ /* 0x000fe400078e00ff */
[----:B------:R-:W-:-:S05]  /*a620*/  FADD R36, R35, R14 ;  /* 0x0000000e23247221 */ /* 0x000fca0000000000 */
[----:B------:R-:W-:-:S07]  /*a630*/  MOV R13, R36 ;  /* 0x00000024000d7202 */ /* 0x000fce0000000f00 */
[----:B------:R-:W-:Y:S05]  /*a640*/  WARPSYNC.COLLECTIVE R15, `(.L_x_16600) ;  /* 0x000000000f087348 */ /* 0x000fea0003c00000 */
[----:B------:R0:W1:Y:S02]  /*a650*/  SHFL.BFLY P6, R14, R13, R12, R11 ;  /* 0x0c00000c0d0e7389 */ /* 0x00006400000c000b */
[----:B01----:R-:W-:Y:S05]  /*a660*/  ENDCOLLECTIVE ;  /* 0x000000000000791b */ /* 0x003fea0003800000 */
.L_x_16600:
[----:B------:R-:W-:Y:S02]  /*a670*/  HFMA2 R12, -RZ, RZ, 0, 5.9604644775390625e-08 ;  /* 0x00000001ff0c7431 */ /* 0x000fe400000001ff */
[----:B------:R-:W-:-:S05]  /*a680*/  FADD R37, R36, R14 ;  /* 0x0000000e24257221 */ /* 0x000fca0000000000 */
[----:B------:R-:W-:-:S07]  /*a690*/  MOV R13, R37 ;  /* 0x00000025000d7202 */ /* 0x000fce0000000f00 */
[----:B------:R-:W-:Y:S05]  /*a6a0*/  WARPSYNC.COLLECTIVE R15, `(.L_x_16601) ;  /* 0x000000000f087348 */ /* 0x000fea0003c00000 */
[----:B------:R0:W1:Y:S02]  /*a6b0*/  SHFL.BFLY P6, R14, R13, R12, R11 ;  /* 0x0c00000c0d0e7389 */ /* 0x00006400000c000b */
[----:B01----:R-:W-:Y:S05]  /*a6c0*/  ENDCOLLECTIVE ;  /* 0x000000000000791b */ /* 0x003fea0003800000 */
.L_x_16601:
[----:B------:R-:W-:Y:S05]  /*a6d0*/  BRA `(.L_x_16602) ;  /* 0xffffffc000687947 */ /* 0x000fea000383ffff */
        .weak           $__internal_260_$__cuda_sm3x_div_rn_noftz_f32_slowpath
        .type           $__internal_260_$__cuda_sm3x_div_rn_noftz_f32_slowpath,@function
        .size           $__internal_260_$__cuda_sm3x_div_rn_noftz_f32_slowpath,(.L_x_37637 - $__internal_260_$__cuda_sm3x_div_rn_noftz_f32_slowpath)
$__internal_260_$__cuda_sm3x_div_rn_noftz_f32_slowpath:
        /* <DEDUP_REMOVED lines=34> */
.L_x_16604:
        /* <DEDUP_REMOVED lines=51> */
.L_x_16611:
[----:B------:R-:W-:-:S04]  /*ac30*/  LOP3.LUT R12, R12, 0x80000000, RZ, 0xc0, !PT ;  /* 0x800000000c0c7812 */ /* 0x000fc800078ec0ff */
[----:B------:R-:W-:Y:S01]  /*ac40*/  LOP3.LUT R12, R12, 0x7f800000, RZ, 0xfc, !PT ;  /* 0x7f8000000c0c7812 */ /* 0x000fe200078efcff */
[----:B------:R-:W-:Y:S06]  /*ac50*/  BRA `(.L_x_16612) ;  /* 0x0000000000047947 */ /* 0x000fec0003800000 */
.L_x_16610:
[----:B------:R-:W-:-:S07]  /*ac60*/  LEA R12, R42, R12, 0x17 ;  /* 0x0000000c2a0c7211 */ /* 0x000fce00078eb8ff */
.L_x_16612:
[----:B------:R-:W-:Y:S05]  /*ac70*/  BSYNC.RECONVERGENT B2 ;  /* 0x0000000000027941 */ /* 0x000fea0003800200 */
.L_x_16609:
[----:B------:R-:W-:Y:S05]  /*ac80*/  BRA `(.L_x_16613) ;  /* 0x0000000000207947 */ /* 0x000fea0003800000 */
.L_x_16608:
[----:B------:R-:W-:-:S04]  /*ac90*/  LOP3.LUT R12, R12, 0x80000000, R5, 0x48, !PT ;  /* 0x800000000c0c7812 */ /* 0x000fc800078e4805 */
[----:B------:R-:W-:Y:S01]  /*aca0*/  LOP3.LUT R12, R12, 0x7f800000, RZ, 0xfc, !PT ;  /* 0x7f8000000c0c7812 */ /* 0x000fe200078efcff */
[----:B------:R-:W-:Y:S06]  /*acb0*/  BRA `(.L_x_16613) ;  /* 0x0000000000147947 */ /* 0x000fec0003800000 */
.L_x_16607:
[----:B------:R-:W-:Y:S01]  /*acc0*/  LOP3.LUT R12, R12, 0x80000000, R5, 0x48, !PT ;  /* 0x800000000c0c7812 */ /* 0x000fe200078e4805 */
[----:B------:R-:W-:Y:S06]  /*acd0*/  BRA `(.L_x_16613) ;  /* 0x00000000000c7947 */ /* 0x000fec0003800000 */
.L_x_16606:
[----:B------:R-:W0:Y:S01]  /*ace0*/  MUFU.RSQ R12, -QNAN ;  /* 0xffc00000000c7908 */ /* 0x000e220000001400 */
[----:B------:R-:W-:Y:S05]  /*acf0*/  BRA `(.L_x_16613) ;  /* 0x0000000000047947 */ /* 0x000fea0003800000 */
.L_x_16605:
[----:B------:R-:W-:-:S07]  /*ad00*/  FADD.FTZ R12, R5, R12 ;  /* 0x0000000c050c7221 */ /* 0x000fce0000010000 */
.L_x_16613:
[----:B------:R-:W-:Y:S05]  /*ad10*/  BSYNC.RECONVERGENT B1 ;  /* 0x0000000000017941 */ /* 0x000fea0003800200 */
.L_x_16603:
[----:B------:R-:W-:Y:S02]  /*ad20*/  HFMA2 R13, -RZ, RZ, 0, 0 ;  /* 0x00000000ff0d7431 */ /* 0x000fe400000001ff */
[----:B0-----:R-:W-:Y:S01]  /*ad30*/  IMAD.MOV.U32 R5, RZ, RZ, R12 ;  /* 0x000000ffff057224 */ /* 0x001fe200078e000c */
[----:B------:R-:W-:-:S04]  /*ad40*/  MOV R12, R36 ;  /* 0x00000024000c7202 */ /* 0x000fc80000000f00 */
[----:B------:R-:W-:Y:S05]  /*ad50*/  RET.REL.NODEC R12 `(_Z15SoftmaxWarpImplI22BroadcastScaleMaskLoadIffbLm3EiE11DirectStoreIffEfLi2ELi26ELi32ELi1ELb1EL9Algorithm0EEvT_T0_ll) ;  /* 0xffffff500ca87950 */ /* 0x000fea0003c3ffff */
.L_x_16614:
        /* <DEDUP_REMOVED lines=10> */
.L_x_37637:


//--------------------- .text._Z15SoftmaxWarpImplI22BroadcastScaleMaskLoadIffbLm3EiE11DirectStoreIffEfLi2ELi26ELi32ELi1ELb0EL9Algorithm0EEvT_T0_ll --------------------------
	.section	.text._Z15SoftmaxWarpImplI22BroadcastScaleMaskLoadIffbLm3EiE11DirectStoreIffEfLi2ELi26ELi32ELi1ELb0EL9Algorithm0EEvT_T0_ll,"ax",@progbits
	.align	128
        .global         _Z15SoftmaxWarpImplI22BroadcastScaleMaskLoadIffbLm3EiE11DirectStoreIffEfLi2ELi26ELi32ELi1ELb0EL9Algorithm0EEvT_T0_ll
        .type           _Z15SoftmaxWarpImplI22BroadcastScaleMaskLoadIffbLm3EiE11DirectStoreIffEfLi2ELi26ELi32ELi1ELb0EL9Algorithm0EEvT_T0_ll,@function
        .size           _Z15SoftmaxWarpImplI22BroadcastScaleMaskLoadIffbLm3EiE11DirectStoreIffEfLi2ELi26ELi32ELi1ELb0EL9Algorithm0EEvT_T0_ll,(.L_x_37638 - _Z15SoftmaxWarpImplI22BroadcastScaleMaskLoadIffbLm3EiE11DirectStoreIffEfLi2ELi26ELi32ELi1ELb0EL9Algorithm0EEvT_T0_ll)
        .other          _Z15SoftmaxWarpImplI22BroadcastScaleMaskLoadIffbLm3EiE11DirectStoreIffEfLi2ELi26ELi32ELi1ELb0EL9Algorithm0EEvT_T0_ll,@"STO_CUDA_ENTRY STV_DEFAULT"
_Z15SoftmaxWarpImplI22BroadcastScaleMaskLoadIffbLm3EiE11DirectStoreIffEfLi2ELi26ELi32ELi1ELb0EL9Algorithm0EEvT_T0_ll:
.text._Z15SoftmaxWarpImplI22BroadcastScaleMaskLoadIffbLm3EiE11DirectStoreIffEfLi2ELi26ELi32ELi1ELb0EL9Algorithm0EEvT_T0_ll:
        /* <DEDUP_REMOVED lines=28> */
.L_x_16615:
        /* <DEDUP_REMOVED lines=13> */
.L_x_16670:
[----:B0-----:R-:W-:Y:S01]  /*0290*/  IABS R2, UR45 ;  /* 0x0000002d00027c13 */ /* 0x001fe20008000000 */
[----:B------:R-:W-:Y:S01]  /*02a0*/  IMAD R9, R38, UR44, R0 ;  /* 0x0000002c26097c24 */ /* 0x000fe2000f8e0200 */
[----:B------:R-:W-:Y:S01]  /*02b0*/  IABS R4, UR46 ;  /* 0x0000002e00047c13 */ /* 0x000fe20008000000 */
[----:B------:R-:W-:Y:S01]  /*02c0*/  UMOV UR4, URZ ;  /* 0x000000ff00047c82 */ /* 0x000fe20008000000 */
[----:B------:R-:W-:Y:S01]  /*02d0*/  R2UR UR9, R2 ;  /* 0x00000000020972ca */ /* 0x000fe200000e0000 */
[----:B------:R-:W0:Y:S01]  /*02e0*/  LDC.64 R20, c[0x0][0x390] ;  /* 0x0000e400ff147b82 */ /* 0x000e220000000a00 */
[----:B------:R-:W-:Y:S01]  /*02f0*/  R2UR UR8, R4 ;  /* 0x00000000040872ca */ /* 0x000fe200000e0000 */
[----:B------:R-:W-:Y:S01]  /*0300*/  VIADD R4, R9, 0x40 ;  /* 0x0000004009047836 */ /* 0x000fe20000000000 */
[----:B------:R-:W-:Y:S02]  /*0310*/  ISETP.NE.AND P5, PT, RZ, UR45, PT ;  /* 0x0000002dff007c0c */ /* 0x000fe4000bfa5270 */
[----:B------:R-:W-:-:S02]  /*0320*/  LOP3.LUT R11, RZ, UR45, RZ, 0x33, !PT ;  /* 0x0000002dff0b7c12 */ /* 0x000fc4000f8e33ff */
[----:B------:R-:W-:Y:S01]  /*0330*/  IABS R7, R4 ;  /* 0x0000000400077213 */ /* 0x000fe20000000000 */
[----:B------:R-:W2:Y:S01]  /*0340*/  LDC.64 R18, c[0x0][0x398] ;  /* 0x0000e600ff127b82 */ /* 0x000ea20000000a00 */
[----:B-1----:R-:W-:Y:S02]  /*0350*/  R2UR UR10, R32 ;  /* 0x00000000200a72ca */ /* 0x002fe400000e0000 */
[----:B------:R-:W-:Y:S01]  /*0360*/  R2UR UR11, R33 ;  /* 0x00000000210b72ca */ /* 0x000fe200000e0000 */
[----:B------:R-:W1:Y:S04]  /*0370*/  I2F.RP R2, UR9 ;  /* 0x0000000900027d06 */ /* 0x000e680008209400 */
[----:B------:R-:W3:Y:S04]  /*0380*/  LDC.64 R16, c[0x0][0x3a0] ;  /* 0x0000e800ff107b82 */ /* 0x000ee80000000a00 */
[----:B------:R-:W4:Y:S08]  /*0390*/  I2F.RP R5, UR8 ;  /* 0x0000000800057d06 */ /* 0x000f300008209400 */
[----:B-1----:R-:W1:Y:S08]  /*03a0*/  MUFU.RCP R2, R2 ;  /* 0x0000000200027308 */ /* 0x002e700000001000 */
[----:B----4-:R-:W-:Y:S01]  /*03b0*/  MUFU.RCP R5, R5 ;  /* 0x0000000500057308 */ /* 0x010fe20000001000 */
[----:B-1----:R-:W-:-:S02]  /*03c0*/  IADD3 R3, PT, PT, R2, 0xffffffe, RZ ;  /* 0x0ffffffe02037810 */ /* 0x002fc40007ffe0ff */
[----:B------:R-:W-:-:S05]  /*03d0*/  IABS R2, R9 ;  /* 0x0000000900027213 */ /* 0x000fca0000000000 */
[----:B------:R-:W1:Y:S02]  /*03e0*/  F2I.FTZ.U32.TRUNC.NTZ R3, R3 ;  /* 0x0000000300037305 */ /* 0x000e64000021f000 */
[----:B-1----:R-:W-:-:S13]  /*03f0*/  R2UR UR5, R3 ;  /* 0x00000000030572ca */ /* 0x002fda00000e0000 */
        /* <DEDUP_REMOVED lines=11> */
[----:B------:R-:W1:Y:S01]  /*04b0*/  F2I.FTZ.U32.TRUNC.NTZ R3, R3 ;  /* 0x0000000300037305 */ /* 0x000e62000021f000 */
[----:B------:R-:W-:-:S10]  /*04c0*/  ISETP.LT.U32.AND P3, PT, R7, UR9, PT ;  /* 0x0000000907007c0c */ /* 0x000fd4000bf61070 */
[----:B------:R-:W-:Y:S02]  /*04d0*/  @!P1 IADD3 R2, PT, PT, R2, -UR9, RZ ;  /* 0x8000000902029c10 */ /* 0x000fe4000fffe0ff */
[----:B------:R-:W-:Y:S01]  /*04e0*/  @!P1 IADD3 R0, PT, PT, R0, 0x1, RZ ;  /* 0x0000000100009810 */ /* 0x000fe20007ffe0ff */
[----:B------:R-:W-:Y:S01]  /*04f0*/  @!P3 VIADD R6, R6, 0x1 ;  /* 0x000000010606b836 */ /* 0x000fe20000000000 */
[----:B------:R-:W-:Y:S02]  /*0500*/  ISETP.GE.U32.AND P0, PT, R2, UR9, PT ;  /* 0x0000000902007c0c */ /* 0x000fe4000bf06070 */
[----:B------:R-:W-:Y:S02]  /*0510*/  LOP3.LUT R2, R9, UR45, RZ, 0x3c, !PT ;  /* 0x0000002d09027c12 */ /* 0x000fe4000f8e3cff */
[----:B-1----:R-:W-:Y:S02]  /*0520*/  R2UR UR5, R3 ;  /* 0x00000000030572ca */ /* 0x002fe400000e0000 */
[----:B------:R-:W-:-:S02]  /*0530*/  ISETP.GE.AND P2, PT, R2, RZ, PT ;  /* 0x000000ff0200720c */ /* 0x000fc40003f46270 */
[----:B------:R-:W-:Y:S02]  /*0540*/  @!P3 IADD3 R7, PT, PT, R7, -UR9, RZ ;  /* 0x800000090707bc10 */ /* 0x000fe4000fffe0ff */
[----:B------:R-:W-:Y:S02]  /*0550*/  LOP3.LUT R2, R4, UR45, RZ, 0x3c, !PT ;  /* 0x0000002d04027c12 */ /* 0x000fe4000f8e3cff */
[----:B------:R-:W-:Y:S01]  /*0560*/  ISETP.NE.AND P3, PT, RZ, UR46, PT ;  /* 0x0000002eff007c0c */ /* 0x000fe2000bf65270 */
[----:B------:R-:W-:Y:S01]  /*0570*/  @P0 VIADD R0, R0, 0x1 ;  /* 0x0000000100000836 */ /* 0x000fe20000000000 */
[----:B------:R-:W-:Y:S02]  /*0580*/  ISETP.GE.U32.AND P0, PT, R7, UR9, PT ;  /* 0x0000000907007c0c */ /* 0x000fe4000bf06070 */
[----:B------:R-:W-:Y:S01]  /*0590*/  ISETP.GE.AND P1, PT, R2, RZ, PT ;  /* 0x000000ff0200720c */ /* 0x000fe20003f26270 */
[----:B------:R-:W-:Y:S02]  /*05a0*/  UIADD3 UR6, UPT, UPT, URZ, -UR5, URZ ;  /* 0x80000005ff067290 */ /* 0x000fe4000fffe0ff */
[----:B------:R-:W-:-:S02]  /*05b0*/  @!P2 IADD3 R0, PT, PT, -R0, RZ, RZ ;  /* 0x000000ff0000a210 */ /* 0x000fc40007ffe1ff */
[----:B------:R-:W-:Y:S02]  /*05c0*/  UIMAD UR6, UR6, UR8, URZ ;  /* 0x00000008060672a4 */ /* 0x000fe4000f8e02ff */
[----:B------:R-:W-:Y:S02]  /*05d0*/  SEL R8, R11, R0, !P5 ;  /* 0x000000000b087207 */ /* 0x000fe40006800000 */
[----:B------:R-:W-:Y:S02]  /*05e0*/  UIMAD.WIDE.U32 UR4, UR5, UR6, UR4 ;  /* 0x00000006050472a5 */ /* 0x000fe4000f8e0004 */
[----:B------:R-:W-:Y:S02]  /*05f0*/  IADD3 R0, PT, PT, -R8, RZ, RZ ;  /* 0x000000ff08007210 */ /* 0x000fe40007ffe1ff */
[----:B------:R-:W-:-:S03]  /*0600*/  @P0 IADD3 R6, PT, PT, R6, 0x1, RZ ;  /* 0x0000000106060810 */ /* 0x000fc60007ffe0ff */
        /* <DEDUP_REMOVED lines=22> */
[----:B------:R-:W-:-:S05]  /*0770*/  @P1 VIADD R0, R0, 0x1 ;  /* 0x0000000100001836 */ /* 0x000fca0000000000 */
[----:B------:R-:W-:Y:S02]  /*0780*/  MOV R3, R0 ;  /* 0x0000000000037202 */ /* 0x000fe40000000f00 */
[----:B------:R-:W-:Y:S02]  /*0790*/  @!P0 IADD3 R2, PT, PT, R2, -UR8, RZ ;  /* 0x8000000802028c10 */ /* 0x000fe4000fffe0ff */
[----:B------:R-:W-:Y:S01]  /*07a0*/  LOP3.LUT R0, RZ, UR46, RZ, 0x33, !PT ;  /* 0x0000002eff007c12 */ /* 0x000fe2000f8e33ff */
[----:B------:R-:W-:Y:S01]  /*07b0*/  @!P4 IMAD.MOV R3, RZ, RZ, -R3 ;  /* 0x000000ffff03c224 */ /* 0x000fe200078e0a03 */
[----:B------:R-:W-:Y:S02]  /*07c0*/  ISETP.GE.U32.AND P6, PT, R2, UR8, PT ;  /* 0x0000000802007c0c */ /* 0x000fe4000bfc6070 */
[----:B------:R-:W-:Y:S02]  /*07d0*/  @!P0 IADD3 R7, PT, PT, R7, 0x1, RZ ;  /* 0x0000000107078810 */ /* 0x000fe40007ffe0ff */
[----:B------:R-:W-:-:S02]  /*07e0*/  SEL R5, R0, R3, !P3 ;  /* 0x0000000300057207 */ /* 0x000fc40005800000 */
[----:B------:R-:W-:Y:S02]  /*07f0*/  LOP3.LUT R2, R15, UR46, RZ, 0x3c, !PT ;  /* 0x0000002e0f027c12 */ /* 0x000fe4000f8e3cff */
[----:B0-----:R-:W-:Y:S02]  /*0800*/  ISETP.NE.U32.AND P4, PT, R20, 0x1, PT ;  /* 0x000000011400780c */ /* 0x001fe40003f85070 */
[----:B------:R-:W-:Y:S02]  /*0810*/  IADD3 R6, PT, PT, -R5, RZ, RZ ;  /* 0x000000ff05067210 */ /* 0x000fe40007ffe1ff */
[----:B------:R-:W-:Y:S01]  /*0820*/  ISETP.GE.AND P1, PT, R2, RZ, PT ;  /* 0x000000ff0200720c */ /* 0x000fe20003f26270 */
[----:B------:R-:W-:Y:S01]  /*0830*/  @P6 VIADD R7, R7, 0x1 ;  /* 0x0000000107076836 */ /* 0x000fe20000000000 */
[----:B------:R-:W-:Y:S01]  /*0840*/  ISETP.NE.AND.EX P4, PT, R21, RZ, PT, P4 ;  /* 0x000000ff1500720c */ /* 0x000fe20003f85340 */
[----:B------:R-:W-:Y:S01]  /*0850*/  IMAD R6, R6, UR46, R13 ;  /* 0x0000002e06067c24 */ /* 0x000fe2000f8e020d */
[----:B---3--:R-:W-:Y:S01]  /*0860*/  ISETP.NE.U32.AND P0, PT, R16, 0x1, PT ;  /* 0x000000011000780c */ /* 0x008fe20003f05070 */
[----:B------:R-:W0:Y:S01]  /*0870*/  LDC.64 R2, c[0x0][0x388] ;  /* 0x0000e200ff027b82 */ /* 0x000e220000000a00 */
[----:B------:R-:W-:-:S02]  /*0880*/  MOV R13, R7 ;  /* 0x00000007000d7202 */ /* 0x000fc40000000f00 */
[----:B------:R-:W-:Y:S02]  /*0890*/  SEL R7, R8, RZ, P4 ;  /* 0x000000ff08077207 */ /* 0x000fe40002000000 */
[----:B------:R-:W-:Y:S02]  /*08a0*/  ISETP.NE.AND.EX P0, PT, R17, RZ, PT, P0 ;  /* 0x000000ff1100720c */ /* 0x000fe40003f05300 */
[----:B------:R-:W-:Y:S01]  /*08b0*/  SEL R5, R5, RZ, P2 ;  /* 0x000000ff05057207 */ /* 0x000fe20001000000 */
[----:B------:R-:W-:Y:S01]  /*08c0*/  IMAD R8, R7, UR42, RZ ;  /* 0x0000002a07087c24 */ /* 0x000fe2000f8e02ff */
[----:B------:R-:W-:Y:S02]  /*08d0*/  @!P1 IADD3 R13, PT, PT, -R13, RZ, RZ ;  /* 0x000000ff0d0d9210 */ /* 0x000fe40007ffe1ff */
[----:B------:R-:W-:Y:S01]  /*08e0*/  SEL R6, R6, RZ, P0 ;  /* 0x000000ff06067207 */ /* 0x000fe20000000000 */
[----:B------:R-:W-:Y:S01]  /*08f0*/  IMAD R5, R5, UR43, R8 ;  /* 0x0000002b05057c24 */ /* 0x000fe2000f8e0208 */
[----:B------:R-:W-:-:S02]  /*0900*/  SEL R13, R0, R13, !P3 ;  /* 0x0000000d000d7207 */ /* 0x000fc40005800000 */
[----:B------:R-:W-:Y:S01]  /*0910*/  SEL R7, R10, RZ, P4 ;  /* 0x000000ff0a077207 */ /* 0x000fe20002000000 */
[----:B------:R-:W-:Y:S02]  /*0920*/  IMAD R5, R6, UR47, R5 ;  /* 0x0000002f06057c24 */ /* 0x000fe4000f8e0205 */
[----:B------:R-:W-:Y:S01]  /*0930*/  IMAD.MOV R8, RZ, RZ, -R13 ;  /* 0x000000ffff087224 */ /* 0x000fe200078e0a0d */
[----:B------:R-:W-:Y:S01]  /*0940*/  SEL R13, R13, RZ, P2 ;  /* 0x000000ff0d0d7207 */ /* 0x000fe20001000000 */
[----:B------:R-:W-:Y:S01]  /*0950*/  IMAD R10, R7, UR42, RZ ;  /* 0x0000002a070a7c24 */ /* 0x000fe2000f8e02ff */
[----:B------:R-:W-:Y:S01]  /*0960*/  LEA.HI R5, R5, R5, RZ, 0x1 ;  /* 0x0000000505057211 */ /* 0x000fe200078f08ff */
[----:B------:R-:W-:Y:S02]  /*0970*/  IMAD R6, R8, UR46, R15 ;  /* 0x0000002e08067c24 */ /* 0x000fe4000f8e020f */
[----:B------:R-:W-:Y:S01]  /*0980*/  IMAD R13, R13, UR43, R10 ;  /* 0x0000002b0d0d7c24 */ /* 0x000fe2000f8e020a */
[----:B------:R-:W-:-:S02]  /*0990*/  SHF.R.S32.HI R5, RZ, 0x1, R5 ;  /* 0x00000001ff057819 */ /* 0x000fc40000011405 */
[----:B------:R-:W-:-:S03]  /*09a0*/  SEL R8, R6, RZ, P0 ;  /* 0x000000ff06087207 */ /* 0x000fc60000000000 */
[----:B0-----:R-:W-:-:S04]  /*09b0*/  IMAD.WIDE R6, R5, 0x2, R2 ;  /* 0x0000000205067825 */ /* 0x001fc800078e0202 */
[----:B------:R-:W-:Y:S01]  /*09c0*/  IMAD R8, R8, UR47, R13 ;  /* 0x0000002f08087c24 */ /* 0x000fe2000f8e020d */
[----:B------:R0:W2:Y:S04]  /*09d0*/  LDG.E.U16 R40, desc[UR10][R6.64] ;  /* 0x0000000a06287981 */ /* 0x0000a8000c1e1500 */
[----:B------:R-:W-:-:S04]  /*09e0*/  LEA.HI R8, R8, R8, RZ, 0x1 ;  /* 0x0000000808087211 */ /* 0x000fc800078f08ff */
[----:B------:R-:W-:-:S05]  /*09f0*/  SHF.R.S32.HI R17, RZ, 0x1, R8 ;  /* 0x00000001ff117819 */ /* 0x000fca0000011408 */
[----:B------:R-:W-:-:S05]  /*0a00*/  IMAD.WIDE R16, R17, 0x2, R2 ;  /* 0x0000000211107825 */ /* 0x000fca00078e0202 */
[----:B------:R1:W3:Y:S01]  /*0a10*/  LDG.E.U16 R41, desc[UR10][R16.64] ;  /* 0x0000000a10297981 */ /* 0x0002e2000c1e1500 */
[----:B------:R-:W-:-:S04]  /*0a20*/  IADD3 R14, PT, PT, R9, 0x80, RZ ;  /* 0x00000080090e7810 */ /* 0x000fc80007ffe0ff */
[----:B------:R-:W-:-:S05]  /*0a30*/  IABS R8, R14 ;  /* 0x0000000e00087213 */ /* 0x000fca0000000000 */
[----:B------:R-:W-:-:S05]  /*0a40*/  IMAD.HI.U32 R5, R8, UR7, RZ ;  /* 0x0000000708057c27 */ /* 0x000fca000f8e00ff */
[----:B------:R-:W-:-:S05]  /*0a50*/  IADD3 R13, PT, PT, -R5, RZ, RZ ;  /* 0x000000ff050d7210 */ /* 0x000fca0007ffe1ff */
[----:B0-----:R-:W-:Y:S02]  /*0a60*/  IMAD R6, R13, UR9, R8 ;  /* 0x000000090d067c24 */ /* 0x001fe4000f8e0208 */
[----:B------:R-:W-:-:S03]  /*0a70*/  VIADD R13, R9, 0xc0 ;  /* 0x000000c0090d7836 */ /* 0x000fc60000000000 */
[----:B------:R-:W-:Y:S02]  /*0a80*/  ISETP.LT.U32.AND P1, PT, R6, UR9, PT ;  /* 0x0000000906007c0c */ /* 0x000fe4000bf21070 */
[----:B------:R-:W-:-:S05]  /*0a90*/  IABS R8, R13 ;  /* 0x0000000d00087213 */ /* 0x000fca0000000000 */
[----:B------:R-:W-:-:S05]  /*0aa0*/  IMAD.HI.U32 R7, R8, UR7, RZ ;  /* 0x0000000708077c27 */ /* 0x000fca000f8e00ff */
[----:B------:R-:W-:Y:S01]  /*0ab0*/  IADD3 R15, PT, PT, -R7, RZ, RZ ;  /* 0x000000ff070f7210 */ /* 0x000fe20007ffe1ff */
[----:B------:R-:W-:Y:S01]  /*0ac0*/  @!P1 VIADD R5, R5, 0x1 ;  /* 0x0000000105059836 */ /* 0x000fe20000000000 */
[----:B------:R-:W-:-:S04]  /*0ad0*/  @!P1 IADD3 R6, PT, PT, R6, -UR9, RZ ;  /* 0x8000000906069c10 */ /* 0x000fc8000fffe0ff */
[----:B------:R-:W-:Y:S01]  /*0ae0*/  ISETP.GE.U32.AND P6, PT, R6, UR9, PT ;  /* 0x0000000906007c0c */ /* 0x000fe2000bfc6070 */
[----:B------:R-:W-:Y:S01]  /*0af0*/  IMAD R6, R15, UR9, R8 ;  /* 0x000000090f067c24 */ /* 0x000fe2000f8e0208 */
[----:B------:R-:W-:-:S04]  /*0b00*/  LOP3.LUT R8, R14, UR45, RZ, 0x3c, !PT ;  /* 0x0000002d0e087c12 */ /* 0x000fc8000f8e3cff */
[----:B------:R-:W-:-:S07]  /*0b10*/  ISETP.LT.U32.AND P1, PT, R6, UR9, PT ;  /* 0x0000000906007c0c */ /* 0x000fce000bf21070 */
[----:B------:R-:W-:Y:S02]  /*0b20*/  @P6 IADD3 R5, PT, PT, R5, 0x1, RZ ;  /* 0x0000000105056810 */ /* 0x000fe40007ffe0ff */
[----:B------:R-:W-:-:S04]  /*0b30*/  ISETP.GE.AND P6, PT, R8, RZ, PT ;  /* 0x000000ff0800720c */ /* 0x000fc80003fc6270 */
[----:B------:R-:W-:Y:S02]  /*0b40*/  @!P1 IADD3 R6, PT, PT, R6, -UR9, RZ ;  /* 0x8000000906069c10 */ /* 0x000fe4000fffe0ff */
[----:B------:R-:W-:-:S07]  /*0b50*/  @!P1 IADD3 R7, PT, PT, R7, 0x1, RZ ;  /* 0x0000000107079810 */ /* 0x000fce0007ffe0ff */
[----:B------:R-:W-:Y:S01]  /*0b60*/  @!P6 IMAD.MOV R5, RZ, RZ, -R5 ;  /* 0x000000ffff05e224 */ /* 0x000fe200078e0a05 */
[----:B------:R-:W-:Y:S02]  /*0b70*/  ISETP.GE.U32.AND P6, PT, R6, UR9, PT ;  /* 0x0000000906007c0c */ /* 0x000fe4000bfc6070 */
[----:B------:R-:W-:Y:S02]  /*0b80*/  LOP3.LUT R6, R13, UR45, RZ, 0x3c, !PT ;  /* 0x0000002d0d067c12 */ /* 0x000fe4000f8e3cff */
[----:B------:R-:W-:Y:S02]  /*0b90*/  SEL R20, R11, R5, !P5 ;  /* 0x000000050b147207 */ /* 0x000fe40006800000 */
[----:B------:R-:W-:Y:S02]  /*0ba0*/  ISETP.GE.AND P1, PT, R6, RZ, PT ;  /* 0x000000ff0600720c */ /* 0x000fe40003f26270 */
[----:B------:R-:W-:-:S05]  /*0bb0*/  IADD3 R5, PT, PT, -R20, RZ, RZ ;  /* 0x000000ff14057210 */ /* 0x000fca0007ffe1ff */
[----:B------:R-:W-:Y:S02]  /*0bc0*/  IMAD R23, R5, UR45, R14 ;  /* 0x0000002d05177c24 */ /* 0x000fe4000f8e020e */
[----:B------:R-:W-:-:S03]  /*0bd0*/  @P6 VIADD R7, R7, 0x1 ;  /* 0x0000000107076836 */ /* 0x000fc60000000000 */
[----:B------:R-:W-:Y:S02]  /*0be0*/  IABS R8, R23 ;  /* 0x0000001700087213 */ /* 0x000fe40000000000 */
[----:B------:R-:W-:Y:S02]  /*0bf0*/  @!P1 IADD3 R7, PT, PT, -R7, RZ, RZ ;  /* 0x000000ff07079210 */ /* 0x000fe40007ffe1ff */
[----:B------:R-:W-:Y:S01]  /*0c00*/  LOP3.LUT R15, R23, UR46, RZ, 0x3c, !PT ;  /* 0x0000002e170f7c12 */ /* 0x000fe2000f8e3cff */
[----:B------:R-:W-:Y:S01]  /*0c10*/  IMAD.HI.U32 R6, R8, UR5, RZ ;  /* 0x0000000508067c27 */ /* 0x000fe2000f8e00ff */
[----:B------:R-:W-:-:S04]  /*0c20*/  SEL R5, R11, R7, !P5 ;  /* 0x000000070b057207 */ /* 0x000fc80006800000 */
[----:B------:R-:W-:Y:S01]  /*0c30*/  IADD3 R7, PT, PT, -R6, RZ, RZ ;  /* 0x000000ff06077210 */ /* 0x000fe20007ffe1ff */
[----:B------:R-:W-:-:S04]  /*0c40*/  IMAD.MOV R10, RZ, RZ, -R5 ;  /* 0x000000ffff0a7224 */ /* 0x000fc800078e0a05 */
[----:B------:R-:W-:Y:S02]  /*0c50*/  IMAD R7, R7, UR8, R8 ;  /* 0x0000000807077c24 */ /* 0x000fe4000f8e0208 */
[----:B-1----:R-:W-:-:S03]  /*0c60*/  IMAD R17, R10, UR45, R13 ;  /* 0x0000002d0a117c24 */ /* 0x002fc6000f8e020d */
[----:B------:R-:W-:Y:S02]  /*0c70*/  ISETP.LT.U32.AND P1, PT, R7, UR8, PT ;  /* 0x0000000807007c0c */ /* 0x000fe4000bf21070 */
[----:B------:R-:W-:-:S05]  /*0c80*/  IABS R10, R17 ;  /* 0x00000011000a7213 */ /* 0x000fca0000000000 */
[----:B------:R-:W-:-:S06]  /*0c90*/  IMAD.HI.U32 R8, R10, UR5, RZ ;  /* 0x000000050a087c27 */ /* 0x000fcc000f8e00ff */
[----:B------:R-:W-:Y:S02]  /*0ca0*/  @!P1 IADD3 R7, PT, PT, R7, -UR8, RZ ;  /* 0x8000000807079c10 */ /* 0x000fe4000fffe0ff */
[----:B------:R-:W-:Y:S02]  /*0cb0*/  @!P1 IADD3 R6, PT, PT, R6, 0x1, RZ ;  /* 0x0000000106069810 */ /* 0x000fe40007ffe0ff */
[----:B------:R-:W-:Y:S02]  /*0cc0*/  ISETP.GE.U32.AND P6, PT, R7, UR8, PT ;  /* 0x0000000807007c0c */ /* 0x000fe4000bfc6070 */
[----:B------:R-:W-:-:S05]  /*0cd0*/  IADD3 R7, PT, PT, -R8, RZ, RZ ;  /* 0x000000ff08077210 */ /* 0x000fca0007ffe1ff */
[----:B------:R-:W-:Y:S02]  /*0ce0*/  IMAD R7, R7, UR8, R10 ;  /* 0x0000000807077c24 */ /* 0x000fe4000f8e020a */
[----:B------:R-:W-:-:S03]  /*0cf0*/  VIADD R10, R9, 0x100 ;  /* 0x00000100090a7836 */ /* 0x000fc60000000000 */
[----:B------:R-:W-:Y:S02]  /*0d00*/  ISETP.LT.U32.AND P1, PT, R7, UR8, PT ;  /* 0x0000000807007c0c */ /* 0x000fe4000bf21070 */
[----:B------:R-:W-:Y:S02]  /*0d10*/  @P6 IADD3 R6, PT, PT, R6, 0x1, RZ ;  /* 0x0000000106066810 */ /* 0x000fe40007ffe0ff */
[----:B------:R-:W-:Y:S02]  /*0d20*/  ISETP.GE.AND P6, PT, R15, RZ, PT ;  /* 0x000000ff0f00720c */ /* 0x000fe40003fc6270 */
[----:B------:R-:W-:Y:S01]  /*0d30*/  IABS R12, R10 ;  /* 0x0000000a000c7213 */ /* 0x000fe20000000000 */
[----:B------:R-:W-:Y:S01]  /*0d40*/  IMAD.MOV.U32 R19, RZ, RZ, R6 ;  /* 0x000000ffff137224 */ /* 0x000fe200078e0006 */
[----:B------:R-:W-:-:S03]  /*0d50*/  LOP3.LUT R15, R17, UR46, RZ, 0x3c, !PT ;  /* 0x0000002e110f7c12 */ /* 0x000fc6000f8e3cff */
[----:B------:R-:W-:Y:S02]  /*0d60*/  IMAD.HI.U32 R16, R12, UR7, RZ ;  /* 0x000000070c107c27 */ /* 0x000fe4000f8e00ff */
[----:B------:R-:W-:Y:S02]  /*0d70*/  @!P1 IADD3 R7, PT, PT, R7, -UR8, RZ ;  /* 0x8000000807079c10 */ /* 0x000fe4000fffe0ff */
[----:B------:R-:W-:Y:S02]  /*0d80*/  @!P1 IADD3 R8, PT, PT, R8, 0x1, RZ ;  /* 0x0000000108089810 */ /* 0x000fe40007ffe0ff */
[----:B------:R-:W-:Y:S02]  /*0d90*/  @!P6 IADD3 R19, PT, PT, -R19, RZ, RZ ;  /* 0x000000ff1313e210 */ /* 0x000fe40007ffe1ff */
[----:B------:R-:W-:Y:S01]  /*0da0*/  ISETP.GE.U32.AND P6, PT, R7, UR8, PT ;  /* 0x0000000807007c0c */ /* 0x000fe2000bfc6070 */
[----:B------:R-:W-:-:S04]  /*0db0*/  IMAD.MOV R7, RZ, RZ, -R16 ;  /* 0x000000ffff077224 */ /* 0x000fc800078e0a10 */
[----:B------:R-:W-:Y:S01]  /*0dc0*/  IMAD R6, R7, UR9, R12 ;  /* 0x0000000907067c24 */ /* 0x000fe2000f8e020c */
[----:B------:R-:W-:-:S04]  /*0dd0*/  IADD3 R12, PT, PT, R9, 0x140, RZ ;  /* 0x00000140090c7810 */ /* 0x000fc80007ffe0ff */
[----:B------:R-:W-:Y:S02]  /*0de0*/  ISETP.LT.U32.AND P1, PT, R6, UR9, PT ;  /* 0x0000000906007c0c */ /* 0x000fe4000bf21070 */
[----:B------:R-:W-:Y:S01]  /*0df0*/  IABS R7, R12 ;  /* 0x0000000c00077213 */ /* 0x000fe20000000000 */
[----:B------:R-:W-:Y:S01]  /*0e00*/  @P6 VIADD R8, R8, 0x1 ;  /* 0x0000000108086836 */ /* 0x000fe20000000000 */
[----:B------:R-:W-:Y:S02]  /*0e10*/  ISETP.GE.AND P6, PT, R15, RZ, PT ;  /* 0x000000ff0f00720c */ /* 0x000fe40003fc6270 */
[----:B------:R-:W-:Y:S01]  /*0e20*/  LOP3.LUT R15, R12, UR45, RZ, 0x3c, !PT ;  /* 0x0000002d0c0f7c12 */ /* 0x000fe2000f8e3cff */
[----:B------:R-:W-:Y:S01]  /*0e30*/  IMAD.HI.U32 R18, R7, UR7, RZ ;  /* 0x0000000707127c27 */ /* 0x000fe2000f8e00ff */
[----:B------:R-:W-:-:S05]  /*0e40*/  MOV R21, R8 ;  /* 0x0000000800157202 */ /* 0x000fca0000000f00 */
[----:B------:R-:W-:Y:S02]  /*0e50*/  @!P1 IADD3 R6, PT, PT, R6, -UR9, RZ ;  /* 0x8000000906069c10 */ /* 0x000fe4000fffe0ff */
[----:B------:R-:W-:Y:S02]  /*0e60*/  @!P1 IADD3 R16, PT, PT, R16, 0x1, RZ ;  /* 0x0000000110109810 */ /* 0x000fe40007ffe0ff */
[----:B------:R-:W-:Y:S01]  /*0e70*/  @!P6 IMAD.MOV R21, RZ, RZ, -R21 ;  /* 0x000000ffff15e224 */ /* 0x000fe200078e0a15 */
[----:B------:R-:W-:Y:S02]  /*0e80*/  ISETP.GE.U32.AND P6, PT, R6, UR9, PT ;  /* 0x0000000906007c0c */ /* 0x000fe4000bfc6070 */
[----:B------:R-:W-:-:S05]  /*0e90*/  IADD3 R6, PT, PT, -R18, RZ, RZ ;  /* 0x000000ff12067210 */ /* 0x000fca0007ffe1ff */
[----:B------:R-:W-:Y:S01]  /*0ea0*/  IMAD R6, R6, UR9, R7 ;  /* 0x0000000906067c24 */ /* 0x000fe2000f8e0207 */
[----:B------:R-:W-:-:S04]  /*0eb0*/  LOP3.LUT R7, R10, UR45, RZ, 0x3c, !PT ;  /* 0x0000002d0a077c12 */ /* 0x000fc8000f8e3cff */
[----:B------:R-:W-:Y:S01]  /*0ec0*/  ISETP.LT.U32.AND P1, PT, R6, UR9, PT ;  /* 0x0000000906007c0c */ /* 0x000fe2000bf21070 */
[----:B------:R-:W-:Y:S01]  /*0ed0*/  @P6 VIADD R16, R16, 0x1 ;  /* 0x0000000110106836 */ /* 0x000fe20000000000 */
[----:B------:R-:W-:-:S11]  /*0ee0*/  ISETP.GE.AND P6, PT, R7, RZ, PT ;  /* 0x000000ff0700720c */ /* 0x000fd60003fc6270 */
[----:B------:R-:W-:Y:S01]  /*0ef0*/  @!P1 IADD3 R6, PT, PT, R6, -UR9, RZ ;  /* 0x8000000906069c10 */ /* 0x000fe2000fffe0ff */
[----:B------:R-:W-:Y:S01]  /*0f00*/  @!P1 VIADD R18, R18, 0x1 ;  /* 0x0000000112129836 */ /* 0x000fe20000000000 */
[----:B------:R-:W-:Y:S02]  /*0f10*/  @!P6 IADD3 R16, PT, PT, -R16, RZ, RZ ;  /* 0x000000ff1010e210 */ /* 0x000fe40007ffe1ff */
[----:B------:R-:W-:Y:S02]  /*0f20*/  ISETP.GE.U32.AND P6, PT, R6, UR9, PT ;  /* 0x0000000906007c0c */ /* 0x000fe4000bfc6070 */
[----:B------:R-:W0:Y:S11]  /*0f30*/  LDC.64 R6, c[0x0][0x380] ;  /* 0x0000e000ff067b82 */ /* 0x000e360000000a00 */
[----:B------:R-:W-:-:S02]  /*0f40*/  @P6 IADD3 R18, PT, PT, R18, 0x1, RZ ;  /* 0x0000000112126810 */ /* 0x000fc40007ffe0ff */
[----:B------:R-:W-:Y:S02]  /*0f50*/  ISETP.GE.AND P6, PT, R15, RZ, PT ;  /* 0x000000ff0f00720c */ /* 0x000fe40003fc6270 */
[----:B------:R-:W-:-:S04]  /*0f60*/  LEA.HI R15, R9, R9, RZ, 0x1 ;  /* 0x00000009090f7211 */ /* 0x000fc800078f08ff */
[----:B------:R-:W-:-:S05]  /*0f70*/  SHF.R.S32.HI R15, RZ, 0x1, R15 ;  /* 0x00000001ff0f7819 */ /* 0x000fca000001140f */
[----:B0-----:R-:W-:Y:S01]  /*0f80*/  IMAD.WIDE R34, R15, 0x8, R6 ;  /* 0x000000080f227825 */ /* 0x001fe200078e0206 */
[----:B------:R-:W-:Y:S02]  /*0f90*/  LEA.HI R4, R4, R4, RZ, 0x1 ;  /* 0x0000000404047211 */ /* 0x000fe400078f08ff */
[----:B--2---:R-:W-:-:S04]  /*0fa0*/  PRMT R8, R40, 0x7771, RZ ;  /* 0x0000777128087816 */ /* 0x004fc800000000ff */
[----:B------:R-:W-:Y:S02]  /*0fb0*/  ISETP.NE.AND P1, PT, R8, RZ, PT ;  /* 0x000000ff0800720c */ /* 0x000fe40003f25270 */
[----:B------:R-:W-:-:S05]  /*0fc0*/  MOV R8, R18 ;  /* 0x0000001200087202 */ /* 0x000fca0000000f00 */
[----:B------:R-:W-:-:S06]  /*0fd0*/  @!P6 IMAD.MOV R8, RZ, RZ, -R8 ;  /* 0x000000ffff08e224 */ /* 0x000fcc00078e0a08 */
        /* <DEDUP_REMOVED lines=31> */
[----:B------:R-:W-:Y:S01]  /*11d0*/  IMAD.WIDE R20, R21, 0x2, R2 ;  /* 0x0000000215147825 */ /* 0x000fe200078e0202 */
[----:B------:R-:W0:Y:S03]  /*11e0*/  LDC.64 R4, c[0x0][0x3e8] ;  /* 0x0000fa00ff047b82 */ /* 0x000e260000000a00 */
[----:B------:R-:W-:-:S02]  /*11f0*/  IMAD R18, R17, UR47, R18 ;  /* 0x0000002f11127c24 */ /* 0x000fc4000f8e0212 */
[----:B------:R1:W4:Y:S03]  /*1200*/  LDG.E.U16 R17, desc[UR10][R20.64] ;  /* 0x0000000a14117981 */ /* 0x000326000c1e1500 */
[----:B------:R-:W-:-:S04]  /*1210*/  LEA.HI R18, R18, R18, RZ, 0x1 ;  /* 0x0000001212127211 */ /* 0x000fc800078f08ff */
[----:B------:R-:W-:-:S05]  /*1220*/  SHF.R.S32.HI R19, RZ, 0x1, R18 ;  /* 0x00000001ff137819 */ /* 0x000fca0000011412 */
[----:B------:R-:W-:-:S06]  /*1230*/  IMAD.WIDE R18, R19, 0x2, R2 ;  /* 0x0000000213127825 */ /* 0x000fcc00078e0202 */
[----:B------:R5:W4:Y:S01]  /*1240*/  LDG.E.U16 R19, desc[UR10][R18.64] ;  /* 0x0000000a12137981 */ /* 0x000b22000c1e1500 */
[----:B------:R-:W-:Y:S01]  /*1250*/  SEL R25, R11, R16, !P5 ;  /* 0x000000100b197207 */ /* 0x000fe20006800000 */
[----:B------:R-:W5:Y:S01]  /*1260*/  LDCU UR6, c[0x0][0x3e8] ;  /* 0x00007d00ff0677ac */ /* 0x000f620008000800 */
[----:B0-----:R-:W-:Y:S02]  /*1270*/  R2UR UR4, R5 ;  /* 0x00000000050472ca */ /* 0x001fe400000e0000 */
[----:B------:R-:W-:Y:S01]  /*1280*/  LEA.HI R14, R14, R14, RZ, 0x1 ;  /* 0x0000000e0e0e7211 */ /* 0x000fe200078f08ff */
[----:B------:R-:W-:-:S03]  /*1290*/  IMAD.MOV R23, RZ, RZ, -R25 ;  /* 0x000000ffff177224 */ /* 0x000fc600078e0a19 */
[----:B------:R-:W-:Y:S01]  /*12a0*/  SHF.R.S32.HI R31, RZ, 0x1, R14 ;  /* 0x00000001ff1f7819 */ /* 0x000fe2000001140e */
[----:B------:R-:W-:Y:S01]  /*12b0*/  IMAD R26, R23, UR45, R10 ;  /* 0x0000002d171a7c24 */ /* 0x000fe2000f8e020a */
[----:B------:R-:W-:Y:S02]  /*12c0*/  SEL R23, R11, R8, !P5 ;  /* 0x000000080b177207 */ /* 0x000fe40006800000 */
[----:B------:R-:W-:Y:S01]  /*12d0*/  SEL R14, R25, RZ, P4 ;  /* 0x000000ff190e7207 */ /* 0x000fe20002000000 */
[----:B------:R-:W-:Y:S01]  /*12e0*/  IMAD.WIDE R30, R31, 0x8, R6 ;  /* 0x000000081f1e7825 */ /* 0x000fe200078e0206 */
[----:B-1----:R-:W-:Y:S02]  /*12f0*/  IABS R20, R26 ;  /* 0x0000001a00147213 */ /* 0x002fe40000000000 */
[----:B------:R-:W-:-:S03]  /*1300*/  IADD3 R21, PT, PT, -R23, RZ, RZ ;  /* 0x000000ff17157210 */ /* 0x000fc60007ffe1ff */
[----:B------:R-:W-:Y:S01]  /*1310*/  IMAD.HI.U32 R16, R20, UR5, RZ ;  /* 0x0000000514107c27 */ /* 0x000fe2000f8e00ff */
[----:B-----5:R-:W-:-:S03]  /*1320*/  MOV R24, UR6 ;  /* 0x0000000600187c02 */ /* 0x020fc60008000f00 */
[----:B------:R-:W-:Y:S01]  /*1330*/  IMAD.U32 R8, RZ, RZ, UR6 ;  /* 0x00000006ff087e24 */ /* 0x000fe2000f8e00ff */
[----:B------:R-:W-:Y:S01]  /*1340*/  IADD3 R5, PT, PT, -R16, RZ, RZ ;  /* 0x000000ff10057210 */ /* 0x000fe20007ffe1ff */
[----:B------:R-:W-:-:S04]  /*1350*/  IMAD R28, R21, UR45, R12 ;  /* 0x0000002d151c7c24 */ /* 0x000fc8000f8e020c */
[----:B------:R-:W-:Y:S01]  /*1360*/  IMAD R5, R5, UR8, R20 ;  /* 0x0000000805057c24 */ /* 0x000fe2000f8e0214 */
[----:B------:R-:W-:-:S05]  /*1370*/  IABS R20, R28 ;  /* 0x0000001c00147213 */ /* 0x000fca0000000000 */
[----:B------:R-:W-:Y:S01]  /*1380*/  IMAD.HI.U32 R18, R20, UR5, RZ ;  /* 0x0000000514127c27 */ /* 0x000fe2000f8e00ff */
[----:B------:R-:W-:-:S04]  /*1390*/  LEA.HI R13, R13, R13, RZ, 0x1 ;  /* 0x0000000d0d0d7211 */ /* 0x000fc800078f08ff */
[----:B------:R-:W-:Y:S02]  /*13a0*/  SHF.R.S32.HI R13, RZ, 0x1, R13 ;  /* 0x00000001ff0d7819 */ /* 0x000fe4000001140d */
[----:B------:R-:W-:Y:S02]  /*13b0*/  R2UR UR12, R32 ;  /* 0x00000000200c72ca */ /* 0x000fe400000e0000 */
[----:B------:R-:W-:Y:S01]  /*13c0*/  R2UR UR13, R33 ;  /* 0x00000000210d72ca */ /* 0x000fe200000e0000 */
        /* <DEDUP_REMOVED lines=8> */
[----:B------:R-:W-:Y:S01]  /*1450*/  IMAD R5, R5, UR8, R20 ;  /* 0x0000000805057c24 */ /* 0x000fe2000f8e0214 */
[----:B------:R-:W-:-:S04]  /*1460*/  SEL R20, R23, RZ, P4 ;  /* 0x000000ff17147207 */ /* 0x000fc80002000000 */
[----:B------:R-:W-:-:S03]  /*1470*/  ISETP.LT.U32.AND P1, PT, R5, UR8, PT ;  /* 0x0000000805007c0c */ /* 0x000fc6000bf21070 */
[----:B------:R-:W-:Y:S02]  /*1480*/  @P6 IADD3 R16, PT, PT, R16, 0x1, RZ ;  /* 0x0000000110106810 */ /* 0x000fe40007ffe0ff */
[----:B------:R-:W-:Y:S02]  /*1490*/  ISETP.GE.AND P6, PT, R15, RZ, PT ;  /* 0x000000ff0f00720c */ /* 0x000fe40003fc6270 */
[----:B------:R-:W-:-:S06]  /*14a0*/  LOP3.LUT R15, R28, UR46, RZ, 0x3c, !PT ;  /* 0x0000002e1c0f7c12 */ /* 0x000fcc000f8e3cff */
[----:B------:R-:W-:Y:S01]  /*14b0*/  @!P1 VIADD R5, R5, -UR8 ;  /* 0x8000000805059c36 */ /* 0x000fe20008000000 */
[----:B------:R-:W-:Y:S02]  /*14c0*/  @!P1 IADD3 R18, PT, PT, R18, 0x1, RZ ;  /* 0x0000000112129810 */ /* 0x000fe40007ffe0ff */
[----:B------:R-:W-:Y:S02]  /*14d0*/  ISETP.GE.AND P1, PT, R15, RZ, PT ;  /* 0x000000ff0f00720c */ /* 0x000fe40003f26270 */
[----:B------:R-:W-:Y:S02]  /*14e0*/  @!P6 IADD3 R16, PT, PT, -R16, RZ, RZ ;  /* 0x000000ff1010e210 */ /* 0x000fe40007ffe1ff */
[----:B------:R-:W-:Y:S02]  /*14f0*/  ISETP.GE.U32.AND P6, PT, R5, UR8, PT ;  /* 0x0000000805007c0c */ /* 0x000fe4000bfc6070 */
[----:B----4-:R-:W-:Y:S02]  /*1500*/  PRMT R5, R17, 0x7771, RZ ;  /* 0x0000777111057816 */ /* 0x010fe400000000ff */
[----:B------:R-:W-:-:S09]  /*1510*/  SEL R16, R0, R16, !P3 ;  /* 0x0000001000107207 */ /* 0x000fd20005800000 */
[----:B------:R-:W-:Y:S01]  /*1520*/  @P6 VIADD R18, R18, 0x1 ;  /* 0x0000000112126836 */ /* 0x000fe20000000000 */
[----:B------:R-:W-:Y:S02]  /*1530*/  ISETP.NE.AND P6, PT, R5, RZ, PT ;  /* 0x000000ff0500720c */ /* 0x000fe40003fc5270 */
[----:B------:R-:W-:Y:S02]  /*1540*/  IADD3 R5, PT, PT, -R16, RZ, RZ ;  /* 0x000000ff10057210 */ /* 0x000fe40007ffe1ff */
[----:B------:R-:W-:Y:S02]  /*1550*/  PRMT R15, R19, 0x7771, RZ ;  /* 0x00007771130f7816 */ /* 0x000fe400000000ff */
[----:B------:R-:W-:Y:S01]  /*1560*/  @!P1 IADD3 R18, PT, PT, -R18, RZ, RZ ;  /* 0x000000ff12129210 */ /* 0x000fe20007ffe1ff */
[----:B------:R-:W-:Y:S01]  /*1570*/  IMAD R5, R5, UR46, R26 ;  /* 0x0000002e05057c24 */ /* 0x000fe2000f8e021a */
[----:B------:R-:W-:Y:S01]  /*1580*/  ISETP.NE.AND P1, PT, R15, RZ, PT ;  /* 0x000000ff0f00720c */ /* 0x000fe20003f25270 */
[----:B------:R-:W-:Y:S01]  /*1590*/  IMAD R15, R14, UR42, RZ ;  /* 0x0000002a0e0f7c24 */ /* 0x000fe2000f8e02ff */
[----:B------:R-:W-:-:S02]  /*15a0*/  SEL R18, R0, R18, !P3 ;  /* 0x0000001200127207 */ /* 0x000fc40005800000 */
[----:B------:R-:W-:Y:S02]  /*15b0*/  SEL R16, R16, RZ, P2 ;  /* 0x000000ff10107207 */ /* 0x000fe40001000000 */
[----:B------:R-:W-:Y:S01]  /*15c0*/  @P6 R2UR UR10, R32 ;  /* 0x00000000200a62ca */ /* 0x000fe200000e0000 */
[----:B------:R-:W-:Y:S01]  /*15d0*/  IMAD.MOV R21, RZ, RZ, -R18 ;  /* 0x000000ffff157224 */ /* 0x000fe200078e0a12 */
[----:B------:R-:W-:Y:S01]  /*15e0*/  @P6 R2UR UR11, R33 ;  /* 0x00000000210b62ca */ /* 0x000fe200000e0000 */
[----:B------:R-:W-:Y:S01]  /*15f0*/  IMAD R16, R16, UR43, R15 ;  /* 0x0000002b10107c24 */ /* 0x000fe2000f8e020f */
[----:B------:R-:W-:Y:S01]  /*1600*/  SEL R5, R5, RZ, P0 ;  /* 0x000000ff05057207 */ /* 0x000fe20000000000 */
[----:B------:R-:W-:Y:S01]  /*1610*/  IMAD R14, R21, UR46, R28 ;  /* 0x0000002e150e7c24 */ /* 0x000fe2000f8e021c */
[----:B------:R-:W-:Y:S01]  /*1620*/  SEL R18, R18, RZ, P2 ;  /* 0x000000ff12127207 */ /* 0x000fe20001000000 */
[----:B------:R-:W-:-:S08]  /*1630*/  IMAD R15, R20, UR42, RZ ;  /* 0x0000002a140f7c24 */ /* 0x000fd0000f8e02ff */
[----:B------:R-:W2:Y:S01]  /*1640*/  @P6 LDG.E R25, desc[UR10][R30.64+0x4] ;  /* 0x0000040a1e196981 */ /* 0x000ea2000c1e1900 */
[----:B------:R-:W-:Y:S01]  /*1650*/  @P1 R2UR UR10, R32 ;  /* 0x00000000200a12ca */ /* 0x000fe200000e0000 */
[----:B------:R-:W-:Y:S01]  /*1660*/  IMAD R5, R5, UR47, R16 ;  /* 0x0000002f05057c24 */ /* 0x000fe2000f8e0210 */
[----:B------:R-:W-:Y:S01]  /*1670*/  @P1 R2UR UR11, R33 ;  /* 0x00000000210b12ca */ /* 0x000fe200000e0000 */
[----:B------:R-:W-:Y:S01]  /*1680*/  IMAD R15, R18, UR43, R15 ;  /* 0x0000002b120f7c24 */ /* 0x000fe2000f8e020f */
[----:B------:R-:W-:Y:S01]  /*1690*/  SEL R14, R14, RZ, P0 ;  /* 0x000000ff0e0e7207 */ /* 0x000fe20000000000 */
[----:B------:R-:W-:Y:S01]  /*16a0*/  IMAD.WIDE R26, R13, 0x8, R6 ;  /* 0x000000080d1a7825 */ /* 0x000fe200078e0206 */
[----:B------:R-:W-:-:S03]  /*16b0*/  LEA.HI R5, R5, R5, RZ, 0x1 ;  /* 0x0000000505057211 */ /* 0x000fc600078f08ff */
[----:B------:R-:W-:Y:S01]  /*16c0*/  IMAD R14, R14, UR47, R15 ;  /* 0x0000002f0e0e7c24 */ /* 0x000fe2000f8e020f */
[----:B------:R-:W-:-:S05]  /*16d0*/  SHF.R.S32.HI R5, RZ, 0x1, R5 ;  /* 0x00000001ff057819 */ /* 0x000fca0000011405 */
[----:B------:R-:W3:Y:S01]  /*16e0*/  @P1 LDG.E R42, desc[UR10][R26.64+0x4] ;  /* 0x0000040a1a2a1981 */ /* 0x000ee2000c1e1900 */
[----:B------:R-:W-:Y:S01]  /*16f0*/  LEA.HI R13, R14, R14, RZ, 0x1 ;  /* 0x0000000e0e0d7211 */ /* 0x000fe200078f08ff */
[----:B------:R-:W-:Y:S01]  /*1700*/  IMAD.WIDE R14, R5, 0x2, R2 ;  /* 0x00000002050e7825 */ /* 0x000fe200078e0202 */
[----:B------:R-:W-:Y:S02]  /*1710*/  R2UR UR10, R32 ;  /* 0x00000000200a72ca */ /* 0x000fe400000e0000 */
[----:B------:R-:W-:Y:S02]  /*1720*/  R2UR UR11, R33 ;  /* 0x00000000210b72ca */ /* 0x000fe400000e0000 */
[----:B------:R-:W-:Y:S01]  /*1730*/  SHF.R.S32.HI R13, RZ, 0x1, R13 ;  /* 0x00000001ff0d7819 */ /* 0x000fe2000001140d */
[----:B------:R0:W4:Y:S04]  /*1740*/  LDG.E.U16 R21, desc[UR12][R14.64] ;  /* 0x0000000c0e157981 */ /* 0x000128000c1e1500 */
[----:B------:R-:W-:-:S06]  /*1750*/  IMAD.WIDE R28, R13, 0x2, R2 ;  /* 0x000000020d1c7825 */ /* 0x000fcc00078e0202 */
[----:B------:R1:W5:Y:S01]  /*1760*/  LDG.E.U16 R5, desc[UR10][R28.64] ;  /* 0x0000000a1c057981 */ /* 0x000362000c1e1500 */
[----:B------:R-:W-:Y:S01]  /*1770*/  IADD3 R13, PT, PT, R9, 0x180, RZ ;  /* 0x00000180090d7810 */ /* 0x000fe20007ffe0ff */
[----:B------:R-:W-:Y:S01]  /*1780*/  IMAD.U32 R22, RZ, RZ, UR6 ;  /* 0x00000006ff167e24 */ /* 0x000fe2000f8e00ff */
[----:B------:R-:W-:Y:S02]  /*1790*/  MOV R20, UR6 ;  /* 0x0000000600147c02 */ /* 0x000fe40008000f00 */
[----:B------:R-:W-:Y:S02]  /*17a0*/  IABS R18, R13 ;  /* 0x0000000d00127213 */ /* 0x000fe40000000000 */
[----:B0-----:R-:W-:Y:S02]  /*17b0*/  LOP3.LUT R14, R13, UR45, RZ, 0x3c, !PT ;  /* 0x0000002d0d0e7c12 */ /* 0x001fe4000f8e3cff */
[----:B------:R-:W-:Y:S01]  /*17c0*/  LEA.HI R12, R12, R12, RZ, 0x1 ;  /* 0x0000000c0c0c7211 */ /* 0x000fe200078f08ff */
[----:B------:R-:W-:Y:S01]  /*17d0*/  IMAD.HI.U32 R16, R18, UR7, RZ ;  /* 0x0000000712107c27 */ /* 0x000fe2000f8e00ff */
[----:B------:R-:W-:-:S02]  /*17e0*/  LEA.HI R10, R10, R10, RZ, 0x1 ;  /* 0x0000000a0a0a7211 */ /* 0x000fc400078f08ff */
[----:B-1----:R-:W-:Y:S02]  /*17f0*/  SHF.R.S32.HI R29, RZ, 0x1, R12 ;  /* 0x00000001ff1d7819 */ /* 0x002fe4000001140c */
[----:B------:R-:W-:Y:S02]  /*1800*/  IADD3 R23, PT, PT, -R16, RZ, RZ ;  /* 0x000000ff10177210 */ /* 0x000fe40007ffe1ff */
[----:B------:R-:W-:-:S03]  /*1810*/  SHF.R.S32.HI R15, RZ, 0x1, R10 ;  /* 0x00000001ff0f7819 */ /* 0x000fc6000001140a */
[----:B------:R-:W-:Y:S02]  /*1820*/  IMAD R18, R23, UR9, R18 ;  /* 0x0000000917127c24 */ /* 0x000fe4000f8e0212 */
[----:B------:R-:W-:-:S04]  /*1830*/  IMAD.WIDE R28, R29, 0x8, R6 ;  /* 0x000000081d1c7825 */ /* 0x000fc800078e0206 */
[----:B--2---:R-:W-:Y:S01]  /*1840*/  @P6 FMUL R22, R25, UR4 ;  /* 0x0000000419166c20 */ /* 0x004fe20008400000 */
[----:B------:R-:W-:-:S13]  /*1850*/  ISETP.LT.U32.AND P6, PT, R18, UR9, PT ;  /* 0x0000000912007c0c */ /* 0x000fda000bfc1070 */
[----:B------:R-:W-:Y:S01]  /*1860*/  @!P6 IADD3 R18, PT, PT, R18, -UR9, RZ ;  /* 0x800000091212ec10 */ /* 0x000fe2000fffe0ff */
[----:B------:R-:W-:Y:S02]  /*1870*/  @!P6 VIADD R16, R16, 0x1 ;  /* 0x000000011010e836 */ /* 0x000fe40000000000 */
[----:B---3--:R-:W-:Y:S01]  /*1880*/  @P1 FMUL R20, R42, UR4 ;  /* 0x000000042a141c20 */ /* 0x008fe20008400000 */
[----:B------:R-:W-:Y:S02]  /*1890*/  ISETP.GE.AND P6, PT, R14, RZ, PT ;  /* 0x000000ff0e00720c */ /* 0x000fe40003fc6270 */
[----:B------:R-:W-:Y:S02]  /*18a0*/  ISETP.GE.U32.AND P1, PT, R18, UR9, PT ;  /* 0x0000000912007c0c */ /* 0x000fe4000bf26070 */
[----:B----4-:R-:W-:-:S11]  /*18b0*/  PRMT R14, R21, 0x7771, RZ ;  /* 0x00007771150e7816 */ /* 0x010fd600000000ff */
[----:B------:R-:W-:Y:S02]  /*18c0*/  @P1 IADD3 R16, PT, PT, R16, 0x1, RZ ;  /* 0x0000000110101810 */ /* 0x000fe40007ffe0ff */
[----:B------:R-:W-:Y:S02]  /*18d0*/  ISETP.NE.AND P1, PT, R14, RZ, PT ;  /* 0x000000ff0e00720c */ /* 0x000fe40003f25270 */
[----:B-----5:R-:W-:Y:S02]  /*18e0*/  PRMT R14, R5, 0x7771, RZ ;  /* 0x00007771050e7816 */ /* 0x020fe400000000ff */
[----:B------:R-:W-:Y:S02]  /*18f0*/  @!P6 IADD3 R16, PT, PT, -R16, RZ, RZ ;  /* 0x000000ff1010e210 */ /* 0x000fe40007ffe1ff */
[----:B------:R-:W-:Y:S01]  /*1900*/  ISETP.NE.AND P6, PT, R14, RZ, PT ;  /* 0x000000ff0e00720c */ /* 0x000fe20003fc5270 */
[----:B------:R-:W-:-:S06]  /*1910*/  IMAD.WIDE R14, R15, 0x8, R6 ;  /* 0x000000080f0e7825 */ /* 0x000fcc00078e0206 */
[----:B------:R-:W-:Y:S02]  /*1920*/  @P1 R2UR UR10, R32 ;  /* 0x00000000200a12ca */ /* 0x000fe400000e0000 */
[----:B------:R-:W-:-:S04]  /*1930*/  @P1 R2UR UR11, R33 ;  /* 0x00000000210b12ca */ /* 0x000fc800000e0000 */
[----:B------:R-:W-:Y:S02]  /*1940*/  @P6 R2UR UR12, R32 ;  /* 0x00000000200c62ca */ /* 0x000fe400000e0000 */
[----:B------:R-:W-:-:S07]  /*1950*/  @P6 R2UR UR13, R33 ;  /* 0x00000000210d62ca */ /* 0x000fce00000e0000 */
[----:B------:R-:W2:Y:S06]  /*1960*/  @P1 LDG.E R42, desc[UR10][R14.64+0x4] ;  /* 0x0000040a0e2a1981 */ /* 0x000eac000c1e1900 */
[----:B------:R-:W3:Y:S01]  /*1970*/  @P6 LDG.E R10, desc[UR12][R28.64+0x4] ;  /* 0x0000040c1c0a6981 */ /* 0x000ee2000c1e1900 */
[----:B------:R-:W-:Y:S02]  /*1980*/  SEL R25, R11, R16, !P5 ;  /* 0x000000100b197207 */ /* 0x000fe40006800000 */
[----:B------:R-:W-:Y:S02]  /*1990*/  MOV R16, UR6 ;  /* 0x0000000600107c02 */ /* 0x000fe40008000f00 */
[----:B------:R-:W-:Y:S01]  /*19a0*/  MOV R18, UR6 ;  /* 0x0000000600127c02 */ /* 0x000fe20008000f00 */
[----:B------:R-:W-:Y:S01]  /*19b0*/  IMAD.MOV R12, RZ, RZ, -R25 ;  /* 0x000000ffff0c7224 */ /* 0x000fe200078e0a19 */
[----:B------:R-:W-:-:S02]  /*19c0*/  R2UR UR10, R32 ;  /* 0x00000000200a72ca */ /* 0x000fc400000e0000 */
[----:B------:R-:W-:Y:S01]  /*19d0*/  R2UR UR11, R33 ;  /* 0x00000000210b72ca */ /* 0x000fe200000e0000 */
[----:B------:R-:W-:-:S05]  /*19e0*/  IMAD R43, R12, UR45, R13 ;  /* 0x0000002d0c2b7c24 */ /* 0x000fca000f8e020d */
[----:B------:R-:W-:-:S05]  /*19f0*/  IABS R23, R43 ;  /* 0x0000002b00177213 */ /* 0x000fca0000000000 */
[----:B------:R-:W-:-:S04]  /*1a00*/  IMAD.HI.U32 R12, R23, UR5, RZ ;  /* 0x00000005170c7c27 */ /* 0x000fc8000f8e00ff */
[----:B--2---:R-:W-:Y:S01]  /*1a10*/  @P1 FMUL R18, R42, UR4 ;  /* 0x000000042a121c20 */ /* 0x004fe20008400000 */
[----:B---3--:R-:W-:Y:S01]  /*1a20*/  @P6 FMUL R16, R10, UR4 ;  /* 0x000000040a106c20 */ /* 0x008fe20008400000 */
[----:B------:R-:W-:Y:S01]  /*1a30*/  IMAD.MOV R10, RZ, RZ, -R12 ;  /* 0x000000ffff0a7224 */ /* 0x000fe200078e0a0c */
[----:B------:R-:W2:Y:S03]  /*1a40*/  LDG.E R36, desc[UR10][R36.64] ;  /* 0x0000000a24247981 */ /* 0x000ea6000c1e1900 */
        /* <DEDUP_REMOVED lines=22> */
[----:B------:R-:W-:Y:S01]  /*1bb0*/  VIADD R44, R9, 0x1c0 ;  /* 0x000001c0092c7836 */ /* 0x000fe20000000000 */
[----:B------:R-:W-:Y:S02]  /*1bc0*/  LEA.HI R13, R13, R13, RZ, 0x1 ;  /* 0x0000000d0d0d7211 */ /* 0x000fe400078f08ff */
[----:B------:R-:W-:Y:S02]  /*1bd0*/  PRMT R40, R40, 0x7770, RZ ;  /* 0x0000777028287816 */ /* 0x000fe400000000ff */
[----:B------:R-:W-:Y:S02]  /*1be0*/  IABS R23, R44 ;  /* 0x0000002c00177213 */ /* 0x000fe40000000000 */
[----:B------:R-:W-:Y:S01]  /*1bf0*/  SHF.R.S32.HI R13, RZ, 0x1, R13 ;  /* 0x00000001ff0d7819 */ /* 0x000fe2000001140d */
[----:B------:R0:W4:Y:S02]  /*1c00*/  LDG.E R42, desc[UR10][R34.64] ;  /* 0x0000000a222a7981 */ /* 0x000124000c1e1900 */
        /* <DEDUP_REMOVED lines=11> */
[----:B------:R-:W-:-:S11]  /*1cc0*/  LOP3.LUT R10, R44, UR45, RZ, 0x3c, !PT ;  /* 0x0000002d2c0a7c12 */ /* 0x000fd6000f8e3cff */
[----:B------:R-:W-:Y:S02]  /*1cd0*/  @P6 IADD3 R12, PT, PT, R12, 0x1, RZ ;  /* 0x000000010c0c6810 */ /* 0x000fe40007ffe0ff */
[----:B------:R-:W-:Y:S02]  /*1ce0*/  ISETP.GE.AND P6, PT, R10, RZ, PT ;  /* 0x000000ff0a00720c */ /* 0x000fe40003fc6270 */
[----:B------:R-:W-:Y:S01]  /*1cf0*/  MOV R10, R12 ;  /* 0x0000000c000a7202 */ /* 0x000fe20000000f00 */
[----:B------:R-:W-:-:S05]  /*1d00*/  IMAD.WIDE R12, R13, 0x8, R6 ;  /* 0x000000080d0c7825 */ /* 0x000fca00078e0206 */
[----:B------:R-:W3:Y:S05]  /*1d10*/  @P1 LDG.E R23, desc[UR12][R12.64+0x4] ;  /* 0x0000040c0c171981 */ /* 0x000eea000c1e1900 */
[----:B------:R-:W-:-:S05]  /*1d20*/  @!P6 IMAD.MOV R10, RZ, RZ, -R10 ;  /* 0x000000ffff0ae224 */ /* 0x000fca00078e0a0a */
[----:B------:R-:W-:-:S04]  /*1d30*/  SEL R47, R11, R10, !P5 ;  /* 0x0000000a0b2f7207 */ /* 0x000fc80006800000 */
[----:B------:R-:W-:-:S05]  /*1d40*/  IADD3 R43, PT, PT, -R47, RZ, RZ ;  /* 0x000000ff2f2b7210 */ /* 0x000fca0007ffe1ff */
[----:B------:R-:W-:-:S05]  /*1d50*/  IMAD R48, R43, UR45, R44 ;  /* 0x0000002d2b307c24 */ /* 0x000fca000f8e022c */
[----:B------:R-:W-:-:S05]  /*1d60*/  IABS R45, R48 ;  /* 0x00000030002d7213 */ /* 0x000fca0000000000 */
[----:B0-----:R-:W-:Y:S01]  /*1d70*/  IMAD.HI.U32 R34, R45, UR5, RZ ;  /* 0x000000052d227c27 */ /* 0x001fe2000f8e00ff */
[----:B------:R-:W-:-:S03]  /*1d80*/  MOV R10, UR6 ;  /* 0x00000006000a7c02 */ /* 0x000fc60008000f00 */
[----:B------:R-:W-:Y:S01]  /*1d90*/  IMAD.MOV R46, RZ, RZ, -R34 ;  /* 0x000000ffff2e7224 */ /* 0x000fe200078e0a22 */
[----:B------:R-:W-:Y:S02]  /*1da0*/  R2UR UR12, R32 ;  /* 0x00000000200c72ca */ /* 0x000fe400000e0000 */
[----:B------:R-:W-:-:S13]  /*1db0*/  R2UR UR13, R33 ;  /* 0x00000000210d72ca */ /* 0x000fda00000e0000 */
[----:B------:R0:W5:Y:S02]  /*1dc0*/  LDG.E R43, desc[UR12][R30.64] ;  /* 0x0000000c1e2b7981 */ /* 0x000164000c1e1900 */
[----:B0-----:R-:W-:-:S05]  /*1dd0*/  SEL R30, R47, RZ, P4 ;  /* 0x000000ff2f1e7207 */ /* 0x001fca0002000000 */
[----:B------:R-:W-:Y:S02]  /*1de0*/  IMAD R31, R30, UR42, RZ ;  /* 0x0000002a1e1f7c24 */ /* 0x000fe4000f8e02ff */
[----:B---3--:R-:W-:Y:S01]  /*1df0*/  @P1 FMUL R10, R23, UR4 ;  /* 0x00000004170a1c20 */ /* 0x008fe20008400000 */
[----:B------:R-:W-:Y:S01]  /*1e00*/  IMAD R23, R46, UR8, R45 ;  /* 0x000000082e177c24 */ /* 0x000fe2000f8e022d */
[----:B------:R-:W-:Y:S01]  /*1e10*/  LEA.HI R44, R44, R44, RZ, 0x1 ;  /* 0x0000002c2c2c7211 */ /* 0x000fe200078f08ff */
[----:B------:R-:W3:Y:S03]  /*1e20*/  LDG.E R45, desc[UR10][R26.64] ;  /* 0x0000000a1a2d7981 */ /* 0x000ee6000c1e1900 */
[----:B------:R-:W-:Y:S01]  /*1e30*/  ISETP.LT.U32.AND P1, PT, R23, UR8, PT ;  /* 0x0000000817007c0c */ /* 0x000fe2000bf21070 */
[----:B------:R-:W5:-:S12]  /*1e40*/  LDG.E R27, desc[UR12][R12.64] ;  /* 0x0000000c0c1b7981 */ /* 0x000f58000c1e1900 */
        /* <DEDUP_REMOVED lines=22> */
[----:B------:R-:W-:Y:S01]  /*1fb0*/  IMAD R37, R46, UR9, R37 ;  /* 0x000000092e257c24 */ /* 0x000fe2000f8e0225 */
[----:B0-----:R-:W-:Y:S01]  /*1fc0*/  LOP3.LUT R30, R34, UR45, RZ, 0x3c, !PT ;  /* 0x0000002d221e7c12 */ /* 0x001fe2000f8e3cff */
[----:B------:R0:W5:Y:S03]  /*1fd0*/  LDG.E R46, desc[UR12][R14.64] ;  /* 0x0000000c0e2e7981 */ /* 0x000166000c1e1900 */
[----:B------:R-:W-:-:S13]  /*1fe0*/  ISETP.LT.U32.AND P1, PT, R37, UR9, PT ;  /* 0x0000000925007c0c */ /* 0x000fda000bf21070 */
[----:B------:R-:W-:Y:S01]  /*1ff0*/  @!P1 VIADD R37, R37, -UR9 ;  /* 0x8000000925259c36 */ /* 0x000fe20008000000 */
[----:B------:R-:W-:-:S04]  /*2000*/  @!P1 IADD3 R35, PT, PT, R35, 0x1, RZ ;  /* 0x0000000123239810 */ /* 0x000fc80007ffe0ff */
[----:B------:R-:W-:-:S13]  /*2010*/  ISETP.GE.U32.AND P1, PT, R37, UR9, PT ;  /* 0x0000000925007c0c */ /* 0x000fda000bf26070 */
[----:B------:R-:W-:Y:S02]  /*2020*/  @P1 IADD3 R35, PT, PT, R35, 0x1, RZ ;  /* 0x0000000123231810 */ /* 0x000fe40007ffe0ff */
[----:B------:R-:W-:Y:S02]  /*2030*/  ISETP.GE.AND P1, PT, R30, RZ, PT ;  /* 0x000000ff1e00720c */ /* 0x000fe40003f26270 */
[----:B------:R-:W-:-:S11]  /*2040*/  MOV R48, R35 ;  /* 0x0000002300307202 */ /* 0x000fd60000000f00 */
[----:B------:R-:W-:Y:S01]  /*2050*/  @!P1 IMAD.MOV R48, RZ, RZ, -R48 ;  /* 0x000000ffff309224 */ /* 0x000fe200078e0a30 */
[----:B------:R-:W-:Y:S02]  /*2060*/  SHF.R.S32.HI R31, RZ, 0x1, R44 ;  /* 0x00000001ff1f7819 */ /* 0x000fe4000001142c */
[----:B------:R-:W-:Y:S01]  /*2070*/  MOV R26, UR6 ;  /* 0x00000006001a7c02 */ /* 0x000fe20008000f00 */
[----:B------:R1:W5:Y:S01]  /*2080*/  LDG.E R44, desc[UR10][R28.64] ;  /* 0x0000000a1c2c7981 */ /* 0x000362000c1e1900 */
[----:B--2---:R-:W-:-:S04]  /*2090*/  PRMT R30, R23, 0x7771, RZ ;  /* 0x00007771171e7816 */ /* 0x004fc800000000ff */
[----:B------:R-:W-:Y:S01]  /*20a0*/  ISETP.NE.AND P1, PT, R30, RZ, PT ;  /* 0x000000ff1e00720c */ /* 0x000fe20003f25270 */
[----:B------:R-:W-:-:S12]  /*20b0*/  IMAD.WIDE R30, R31, 0x8, R6 ;  /* 0x000000081f1e7825 */ /* 0x000fd800078e0206 */
[----:B------:R-:W-:Y:S02]  /*20c0*/  @P1 R2UR UR14, R32 ;  /* 0x00000000200e12ca */ /* 0x000fe400000e0000 */
[----:B------:R-:W-:-:S13]  /*20d0*/  @P1 R2UR UR15, R33 ;  /* 0x00000000210f12ca */ /* 0x000fda00000e0000 */
[----:B------:R-:W2:Y:S01]  /*20e0*/  @P1 LDG.E R35, desc[UR14][R30.64+0x4] ;  /* 0x0000040e1e231981 */ /* 0x000ea2000c1e1900 */
[----:B------:R-:W-:-:S04]  /*20f0*/  SEL R47, R11, R48, !P5 ;  /* 0x000000300b2f7207 */ /* 0x000fc80006800000 */
[----:B------:R-:W-:-:S05]  /*2100*/  IADD3 R37, PT, PT, -R47, RZ, RZ ;  /* 0x000000ff2f257210 */ /* 0x000fca0007ffe1ff */
[----:B------:R-:W-:-:S05]  /*2110*/  IMAD R49, R37, UR45, R34 ;  /* 0x0000002d25317c24 */ /* 0x000fca000f8e0222 */
[----:B------:R-:W-:-:S05]  /*2120*/  IABS R37, R49 ;  /* 0x0000003100257213 */ /* 0x000fca0000000000 */
[----:B0-----:R-:W-:-:S04]  /*2130*/  IMAD.HI.U32 R14, R37, UR5, RZ ;  /* 0x00000005250e7c27 */ /* 0x001fc8000f8e00ff */
[----:B------:R-:W-:-:S04]  /*2140*/  IMAD.MOV R48, RZ, RZ, -R14 ;  /* 0x000000ffff307224 */ /* 0x000fc800078e0a0e */
[----:B------:R-:W-:Y:S01]  /*2150*/  IMAD R15, R48, UR8, R37 ;  /* 0x00000008300f7c24 */ /* 0x000fe2000f8e0225 */
[----:B------:R-:W-:-:S05]  /*2160*/  SEL R13, R47, RZ, P4 ;  /* 0x000000ff2f0d7207 */ /* 0x000fca0002000000 */
[----:B------:R-:W-:Y:S02]  /*2170*/  IMAD R13, R13, UR42, RZ ;  /* 0x0000002a0d0d7c24 */ /* 0x000fe4000f8e02ff */
[----:B--2---:R-:W-:Y:S01]  /*2180*/  @P1 FMUL R26, R35, UR4 ;  /* 0x00000004231a1c20 */ /* 0x004fe20008400000 */
        /* <DEDUP_REMOVED lines=27> */
[----:B-1----:R-:W-:-:S05]  /*2340*/  VIADD R29, R9, 0x240 ;  /* 0x00000240091d7836 */ /* 0x002fca0000000000 */
[----:B------:R-:W-:Y:S02]  /*2350*/  IABS R15, R29 ;  /* 0x0000001d000f7213 */ /* 0x000fe40000000000 */
[----:B------:R-:W-:-:S03]  /*2360*/  MOV R28, UR6 ;  /* 0x00000006001c7c02 */ /* 0x000fc60008000f00 */
[----:B------:R-:W-:Y:S01]  /*2370*/  IMAD.HI.U32 R14, R15, UR7, RZ ;  /* 0x000000070f0e7c27 */ /* 0x000fe2000f8e00ff */
[----:B------:R-:W-:Y:S02]  /*2380*/  R2UR UR10, R32 ;  /* 0x00000000200a72ca */ /* 0x000fe400000e0000 */
[----:B------:R-:W-:-:S13]  /*2390*/  R2UR UR11, R33 ;  /* 0x00000000210b72ca */ /* 0x000fda00000e0000 */
[----:B------:R0:W5:Y:S01]  /*23a0*/  LDG.E R31, desc[UR10][R30.64] ;  /* 0x0000000a1e1f7981 */ /* 0x000162000c1e1900 */
[----:B--2---:R-:W-:Y:S01]  /*23b0*/  @P1 FMUL R28, R34, UR4 ;  /* 0x00000004221c1c20 */ /* 0x004fe20008400000 */
        /* <DEDUP_REMOVED lines=46> */
[----:B------:R-:W-:Y:S01]  /*26a0*/  PRMT R48, R41, 0x7770, RZ ;  /* 0x0000777029307816 */ /* 0x000fe200000000ff */
        /* <DEDUP_REMOVED lines=8> */
[----:B------:R-:W5:Y:S01]  /*2730*/  LDG.E R35, desc[UR10][R14.64] ;  /* 0x0000000a0e237981 */ /* 0x000f62000c1e1900 */
[----:B------:R-:W-:Y:S01]  /*2740*/  PRMT R25, R25, 0x7770, RZ ;  /* 0x0000777019197816 */ /* 0x000fe200000000ff */
[----:B--2---:R-:W-:Y:S01]  /*2750*/  @P1 FMUL R30, R29, UR4 ;  /* 0x000000041d1e1c20 */ /* 0x004fe20008400000 */
[----:B------:R-:W-:Y:S01]  /*2760*/  ISETP.LT.U32.AND P1, PT, R49, UR9, PT ;  /* 0x0000000931007c0c */ /* 0x000fe2000bf21070 */
[----:B------:R0:W2:-:S12]  /*2770*/  LDG.E R29, desc[UR10][R12.64] ;  /* 0x0000000a0c1d7981 */ /* 0x000098000c1e1900 */
        /* <DEDUP_REMOVED lines=33> */
[----:B------:R-:W-:Y:S01]  /*2990*/  IMAD.WIDE R12, R13, 0x2, R2 ;  /* 0x000000020d0c7825 */ /* 0x000fe200078e0202 */
[----:B------:R-:W-:-:S04]  /*29a0*/  ISETP.NE.AND P1, PT, R25, RZ, PT ;  /* 0x000000ff1900720c */ /* 0x000fc80003f25270 */
[----:B------:R0:W2:Y:S01]  /*29b0*/  LDG.E.U16 R25, desc[UR10][R12.64] ;  /* 0x0000000a0c197981 */ /* 0x0000a2000c1e1500 */
[----:B------:R-:W-:Y:S02]  /*29c0*/  IADD3 R15, PT, PT, R9, 0x2c0, RZ ;  /* 0x000002c0090f7810 */ /* 0x000fe40007ffe0ff */
[----:B------:R-:W-:Y:S02]  /*29d0*/  PRMT R47, R5, 0x7770, RZ ;  /* 0x00007770052f7816 */ /* 0x000fe400000000ff */
[----:B------:R-:W-:-:S05]  /*29e0*/  IABS R5, R15 ;  /* 0x0000000f00057213 */ /* 0x000fca0000000000 */
[----:B------:R-:W-:-:S05]  /*29f0*/  IMAD.HI.U32 R52, R5, UR7, RZ ;  /* 0x0000000705347c27 */ /* 0x000fca000f8e00ff */
[----:B------:R-:W-:-:S05]  /*2a00*/  IADD3 R14, PT, PT, -R52, RZ, RZ ;  /* 0x000000ff340e7210 */ /* 0x000fca0007ffe1ff */
[----:B------:R-:W-:-:S05]  /*2a10*/  IMAD R5, R14, UR9, R5 ;  /* 0x000000090e057c24 */ /* 0x000fca000f8e0205 */
[----:B------:R-:W-:Y:S02]  /*2a20*/  ISETP.LT.U32.AND P6, PT, R5, UR9, PT ;  /* 0x0000000905007c0c */ /* 0x000fe4000bfc1070 */
[----:B------:R-:W-:-:S11]  /*2a30*/  IADD3 R14, PT, PT, R9, 0x300, RZ ;  /* 0x00000300090e7810 */ /* 0x000fd60007ffe0ff */
[----:B------:R-:W-:-:S04]  /*2a40*/  @!P6 IADD3 R5, PT, PT, R5, -UR9, RZ ;  /* 0x800000090505ec10 */ /* 0x000fc8000fffe0ff */
[----:B------:R-:W-:Y:S02]  /*2a50*/  ISETP.GE.U32.AND P3, PT, R5, UR9, PT ;  /* 0x0000000905007c0c */ /* 0x000fe4000bf66070 */
[----:B------:R-:W-:-:S05]  /*2a60*/  IABS R5, R14 ;  /* 0x0000000e00057213 */ /* 0x000fca0000000000 */
[----:B------:R-:W-:-:S04]  /*2a70*/  IMAD.HI.U32 R50, R5, UR7, RZ ;  /* 0x0000000705327c27 */ /* 0x000fc8000f8e00ff */
[----:B------:R-:W-:-:S04]  /*2a80*/  IMAD.MOV R54, RZ, RZ, -R50 ;  /* 0x000000ffff367224 */ /* 0x000fc800078e0a32 */
[----:B------:R-:W-:Y:S02]  /*2a90*/  IMAD R5, R54, UR9, R5 ;  /* 0x0000000936057c24 */ /* 0x000fe4000f8e0205 */
[----:B------:R-:W-:-:S03]  /*2aa0*/  @!P6 VIADD R52, R52, 0x1 ;  /* 0x000000013434e836 */ /* 0x000fc60000000000 */
[----:B------:R-:W-:-:S13]  /*2ab0*/  ISETP.LT.U32.AND P6, PT, R5, UR9, PT ;  /* 0x0000000905007c0c */ /* 0x000fda000bfc1070 */
[----:B------:R-:W-:Y:S02]  /*2ac0*/  @!P6 IADD3 R5, PT, PT, R5, -UR9, RZ ;  /* 0x800000090505ec10 */ /* 0x000fe4000fffe0ff */
[----:B------:R-:W-:Y:S02]  /*2ad0*/  @!P6 IADD3 R50, PT, PT, R50, 0x1, RZ ;  /* 0x000000013232e810 */ /* 0x000fe40007ffe0ff */
[----:B------:R-:W-:Y:S02]  /*2ae0*/  ISETP.GE.U32.AND P6, PT, R5, UR9, PT ;  /* 0x0000000905007c0c */ /* 0x000fe4000bfc6070 */
[----:B------:R-:W-:Y:S01]  /*2af0*/  LOP3.LUT R5, R15, UR45, RZ, 0x3c, !PT ;  /* 0x0000002d0f057c12 */ /* 0x000fe2000f8e3cff */
[----:B------:R-:W-:-:S10]  /*2b00*/  @P3 VIADD R52, R52, 0x1 ;  /* 0x0000000134343836 */ /* 0x000fd40000000000 */
[----:B------:R-:W-:Y:S02]  /*2b10*/  @P6 IADD3 R50, PT, PT, R50, 0x1, RZ ;  /* 0x0000000132326810 */ /* 0x000fe40007ffe0ff */
[----:B------:R-:W-:Y:S02]  /*2b20*/  ISETP.GE.AND P6, PT, R5, RZ, PT ;  /* 0x000000ff0500720c */ /* 0x000fe40003fc6270 */
[----:B------:R-:W-:Y:S02]  /*2b30*/  LOP3.LUT R5, R14, UR45, RZ, 0x3c, !PT ;  /* 0x0000002d0e057c12 */ /* 0x000fe4000f8e3cff */
[----:B------:R-:W-:-:S09]  /*2b40*/  PRMT R19, R19, 0x7770, RZ ;  /* 0x0000777013137816 */ /* 0x000fd200000000ff */
[----:B------:R-:W-:Y:S02]  /*2b50*/  @!P6 IADD3 R52, PT, PT, -R52, RZ, RZ ;  /* 0x000000ff3434e210 */ /* 0x000fe40007ffe1ff */
[----:B------:R-:W-:Y:S01]  /*2b60*/  ISETP.GE.AND P6, PT, R5, RZ, PT ;  /* 0x000000ff0500720c */ /* 0x000fe20003fc6270 */
[----:B---3--:R-:W-:Y:S01]  /*2b70*/  FMUL R5, R45, UR4 ;  /* 0x000000042d057c20 */ /* 0x008fe20008400000 */
[----:B------:R-:W-:Y:S02]  /*2b80*/  ISETP.NE.AND P5, PT, R19, RZ, PT ;  /* 0x000000ff1300720c */ /* 0x000fe40003fa5270 */
[----:B------:R-:W-:Y:S01]  /*2b90*/  PRMT R51, R21, 0x7770, RZ ;  /* 0x0000777015337816 */ /* 0x000fe200000000ff */
[----:B----4-:R-:W-:Y:S01]  /*2ba0*/  FMUL R21, R42, UR4 ;  /* 0x000000042a157c20 */ /* 0x010fe20008400000 */
[----:B------:R-:W-:Y:S02]  /*2bb0*/  FSEL R5, R5, R4, P5 ;  /* 0x0000000405057208 */ /* 0x000fe40002800000 */
[----:B------:R-:W-:-:S02]  /*2bc0*/  ISETP.NE.AND P5, PT, RZ, UR45, PT ;  /* 0x0000002dff007c0c */ /* 0x000fc4000bfa5270 */
[----:B------:R-:W-:-:S03]  /*2bd0*/  PRMT R17, R17, 0x7770, RZ ;  /* 0x0000777011117816 */ /* 0x000fc600000000ff */
[----:B------:R-:W-:Y:S01]  /*2be0*/  @!P6 IMAD.MOV R50, RZ, RZ, -R50 ;  /* 0x000000ffff32e224 */ /* 0x000fe200078e0a32 */
[----:B------:R-:W-:Y:S02]  /*2bf0*/  ISETP.NE.AND P6, PT, R40, RZ, PT ;  /* 0x000000ff2800720c */ /* 0x000fe40003fc5270 */
[----:B------:R-:W-:Y:S02]  /*2c00*/  SEL R52, R11, R52, !P5 ;  /* 0x000000340b347207 */ /* 0x000fe40006800000 */
[----:B------:R-:W-:Y:S01]  /*2c10*/  FSEL R21, R21, R4, P6 ;  /* 0x0000000415157208 */ /* 0x000fe20003000000 */
[----:B------:R-:W-:Y:S01]  /*2c20*/  FMUL R19, R36, UR4 ;  /* 0x0000000424137c20 */ /* 0x000fe20008400000 */
[----:B------:R-:W-:Y:S01]  /*2c30*/  ISETP.NE.AND P6, PT, R17, RZ, PT ;  /* 0x000000ff1100720c */ /* 0x000fe20003fc5270 */
[----:B-----5:R-:W-:Y:S01]  /*2c40*/  FMUL R17, R43, UR4 ;  /* 0x000000042b117c20 */ /* 0x020fe20008400000 */
[----:B------:R-:W-:Y:S01]  /*2c50*/  IADD3 R36, PT, PT, -R52, RZ, RZ ;  /* 0x000000ff34247210 */ /* 0x000fe20007ffe1ff */
[----:B------:R-:W-:-:S03]  /*2c60*/  FMUL R9, R46, UR4 ;  /* 0x000000042e097c20 */ /* 0x000fc60008400000 */
[----:B------:R-:W-:Y:S01]  /*2c70*/  FSEL R17, R17, R4, P6 ;  /* 0x0000000411117208 */ /* 0x000fe20003000000 */
[----:B------:R-:W-:Y:S01]  /*2c80*/  IMAD R43, R36, UR45, R15 ;  /* 0x0000002d242b7c24 */ /* 0x000fe2000f8e020f */
[----:B------:R-:W-:Y:S02]  /*2c90*/  ISETP.NE.AND P6, PT, R51, RZ, PT ;  /* 0x000000ff3300720c */ /* 0x000fe40003fc5270 */
[----:B------:R-:W-:Y:S01]  /*2ca0*/  SEL R50, R11, R50, !P5 ;  /* 0x000000320b327207 */ /* 0x000fe20006800000 */
[----:B------:R-:W-:Y:S01]  /*2cb0*/  FMUL R11, R44, UR4 ;  /* 0x000000042c0b7c20 */ /* 0x000fe20008400000 */
[----:B------:R-:W-:Y:S02]  /*2cc0*/  FSEL R9, R9, R4, P6 ;  /* 0x0000000409097208 */ /* 0x000fe40003000000 */
[----:B------:R-:W-:Y:S02]  /*2cd0*/  IABS R40, R43 ;  /* 0x0000002b00287213 */ /* 0x000fe40000000000 */
[----:B------:R-:W-:-:S02]  /*2ce0*/  ISETP.NE.AND P6, PT, R47, RZ, PT ;  /* 0x000000ff2f00720c */ /* 0x000fc40003fc5270 */
[----:B------:R-:W-:Y:S02]  /*2cf0*/  PRMT R36, R23, 0x7770, RZ ;  /* 0x0000777017247816 */ /* 0x000fe400000000ff */
[----:B------:R-:W-:Y:S01]  /*2d00*/  FSEL R23, R11, R4, P6 ;  /* 0x000000040b177208 */ /* 0x000fe20003000000 */
[----:B------:R-:W-:-:S05]  /*2d10*/  IMAD.HI.U32 R11, R40, UR5, RZ ;  /* 0x00000005280b7c27 */ /* 0x000fca000f8e00ff */
[----:B0-----:R-:W-:-:S05]  /*2d20*/  IADD3 R13, PT, PT, -R11, RZ, RZ ;  /* 0x000000ff0b0d7210 */ /* 0x001fca0007ffe1ff */
[----:B------:R-:W-:-:S05]  /*2d30*/  IMAD R12, R13, UR8, R40 ;  /* 0x000000080d0c7c24 */ /* 0x000fca000f8e0228 */
[----:B------:R-:W-:-:S13]  /*2d40*/  ISETP.LT.U32.AND P6, PT, R12, UR8, PT ;  /* 0x000000080c007c0c */ /* 0x000fda000bfc1070 */
[----:B------:R-:W-:Y:S01]  /*2d50*/  @!P6 VIADD R12, R12, -UR8 ;  /* 0x800000080c0cec36 */ /* 0x000fe20008000000 */
[----:B------:R-:W-:-:S04]  /*2d60*/  @!P6 IADD3 R11, PT, PT, R11, 0x1, RZ ;  /* 0x000000010b0be810 */ /* 0x000fc80007ffe0ff */
[----:B------:R-:W-:Y:S02]  /*2d70*/  ISETP.GE.U32.AND P6, PT, R12, UR8, PT ;  /* 0x000000080c007c0c */ /* 0x000fe4000bfc6070 */
[----:B------:R-:W-:Y:S02]  /*2d80*/  LOP3.LUT R12, R43, UR46, RZ, 0x3c, !PT ;  /* 0x0000002e2b0c7c12 */ /* 0x000fe4000f8e3cff */
[----:B------:R-:W-:-:S09]  /*2d90*/  ISETP.NE.AND P3, PT, R48, RZ, PT ;  /* 0x000000ff3000720c */ /* 0x000fd20003f65270 */
[----:B------:R-:W-:Y:S02]  /*2da0*/  @P6 IADD3 R11, PT, PT, R11, 0x1, RZ ;  /* 0x000000010b0b6810 */ /* 0x000fe40007ffe0ff */
[----:B------:R-:W-:Y:S02]  /*2db0*/  ISETP.GE.AND P6, PT, R12, RZ, PT ;  /* 0x000000ff0c00720c */ /* 0x000fe40003fc6270 */
[----:B------:R-:W-:Y:S02]  /*2dc0*/  FSEL R19, R19, R4, P3 ;  /* 0x0000000413137208 */ /* 0x000fe40001800000 */
[----:B------:R-:W-:-:S09]  /*2dd0*/  ISETP.NE.AND P3, PT, RZ, UR46, PT ;  /* 0x0000002eff007c0c */ /* 0x000fd2000bf65270 */
[----:B------:R-:W-:-:S04]  /*2de0*/  @!P6 IADD3 R11, PT, PT, -R11, RZ, RZ ;  /* 0x000000ff0b0be210 */ /* 0x000fc80007ffe1ff */
[----:B------:R-:W-:Y:S02]  /*2df0*/  SEL R11, R0, R11, !P3 ;  /* 0x0000000b000b7207 */ /* 0x000fe40005800000 */
[----:B------:R-:W-:Y:S02]  /*2e00*/  SEL R13, R52, RZ, P4 ;  /* 0x000000ff340d7207 */ /* 0x000fe40002000000 */
[----:B------:R-:W-:-:S03]  /*2e10*/  ISETP.NE.AND P5, PT, R36, RZ, PT ;  /* 0x000000ff2400720c */ /* 0x000fc60003fa5270 */
[----:B------:R-:W-:Y:S01]  /*2e20*/  IMAD R36, R13, UR42, RZ ;  /* 0x0000002a0d247c24 */ /* 0x000fe2000f8e02ff */
[----:B--2---:R-:W-:-:S04]  /*2e30*/  PRMT R12, R25, 0x7771, RZ ;  /* 0x00007771190c7816 */ /* 0x004fc800000000ff */
[----:B------:R-:W-:Y:S02]  /*2e40*/  ISETP.NE.AND P6, PT, R12, RZ, PT ;  /* 0x000000ff0c00720c */ /* 0x000fe40003fc5270 */
        /* <DEDUP_REMOVED lines=10> */
[----:B------:R-:W-:-:S04]  /*2ef0*/  IMAD.MOV R43, RZ, RZ, -R50 ;  /* 0x000000ffff2b7224 */ /* 0x000fc800078e0a32 */
[----:B------:R-:W-:-:S05]  /*2f00*/  IMAD R45, R43, UR45, R14 ;  /* 0x0000002d2b2d7c24 */ /* 0x000fca000f8e020e */
[----:B------:R-:W-:-:S05]  /*2f10*/  IABS R40, R45 ;  /* 0x0000002d00287213 */ /* 0x000fca0000000000 */
[----:B------:R-:W-:-:S05]  /*2f20*/  IMAD.HI.U32 R36, R40, UR5, RZ ;  /* 0x0000000528247c27 */ /* 0x000fca000f8e00ff */
[----:B------:R-:W-:-:S05]  /*2f30*/  IADD3 R43, PT, PT, -R36, RZ, RZ ;  /* 0x000000ff242b7210 */ /* 0x000fca0007ffe1ff */
[----:B------:R-:W-:Y:S01]  /*2f40*/  IMAD R40, R43, UR8, R40 ;  /* 0x000000082b287c24 */ /* 0x000fe2000f8e0228 */
[----:B------:R-:W-:-:S04]  /*2f50*/  SEL R50, R50, RZ, P4 ;  /* 0x000000ff32327207 */ /* 0x000fc80002000000 */
[----:B------:R-:W-:-:S13]  /*2f60*/  ISETP.LT.U32.AND P4, PT, R40, UR8, PT ;  /* 0x0000000828007c0c */ /* 0x000fda000bf81070 */
[----:B------:R-:W-:Y:S02]  /*2f70*/  @!P4 IADD3 R40, PT, PT, R40, -UR8, RZ ;  /* 0x800000082828cc10 */ /* 0x000fe4000fffe0ff */
[----:B------:R-:W-:Y:S02]  /*2f80*/  @!P4 IADD3 R36, PT, PT, R36, 0x1, RZ ;  /* 0x000000012424c810 */ /* 0x000fe40007ffe0ff */
[----:B------:R-:W-:Y:S02]  /*2f90*/  ISETP.GE.U32.AND P4, PT, R40, UR8, PT ;  /* 0x0000000828007c0c */ /* 0x000fe4000bf86070 */
[----:B0-----:R-:W-:-:S11]  /*2fa0*/  LOP3.LUT R12, R45, UR46, RZ, 0x3c, !PT ;  /* 0x0000002e2d0c7c12 */ /* 0x001fd6000f8e3cff */
[----:B------:R-:W-:Y:S01]  /*2fb0*/  @P4 VIADD R36, R36, 0x1 ;  /* 0x0000000124244836 */ /* 0x000fe20000000000 */
[----:B------:R-:W-:Y:S02]  /*2fc0*/  ISETP.GE.AND P4, PT, R12, RZ, PT ;  /* 0x000000ff0c00720c */ /* 0x000fe40003f86270 */
[----:B------:R-:W-:-:S11]  /*2fd0*/  PRMT R34, R34, 0x7770, RZ ;  /* 0x0000777022227816 */ /* 0x000fd600000000ff */
[----:B------:R-:W-:-:S04]  /*2fe0*/  @!P4 IADD3 R36, PT, PT, -R36, RZ, RZ ;  /* 0x000000ff2424c210 */ /* 0x000fc80007ffe1ff */
[----:B------:R-:W-:-:S04]  /*2ff0*/  SEL R42, R0, R36, !P3 ;  /* 0x00000024002a7207 */ /* 0x000fc80005800000 */
[----:B------:R-:W-:Y:S02]  /*3000*/  SEL R43, R42, RZ, P2 ;  /* 0x000000ff2a2b7207 */ /* 0x000fe40001000000 */
[----:B------:R-:W-:Y:S02]  /*3010*/  ISETP.NE.AND P2, PT, R34, RZ, PT ;  /* 0x000000ff2200720c */ /* 0x000fe40003f45270 */
[----:B------:R-:W-:Y:S01]  /*3020*/  IADD3 R34, PT, PT, -R42, RZ, RZ ;  /* 0x000000ff2a227210 */ /* 0x000fe20007ffe1ff */
[----:B------:R-:W-:-:S04]  /*3030*/  IMAD R50, R50, UR42, RZ ;  /* 0x0000002a32327c24 */ /* 0x000fc8000f8e02ff */
[----:B------:R-:W-:Y:S01]  /*3040*/  IMAD R34, R34, UR46, R45 ;  /* 0x0000002e22227c24 */ /* 0x000fe2000f8e022d */
[----:B------:R-:W-:Y:S01]  /*3050*/  LEA.HI R41, R41, R41, RZ, 0x1 ;  /* 0x0000002929297211 */ /* 0x000fe200078f08ff */
[----:B------:R-:W-:Y:S01]  /*3060*/  IMAD R43, R43, UR43, R50 ;  /* 0x0000002b2b2b7c24 */ /* 0x000fe2000f8e0232 */
[C---:B------:R-:W-:Y:S02]  /*3070*/  R2UR UR8, R32.reuse ;  /* 0x00000000200872ca */ /* 0x040fe400000e0000 */
[C---:B------:R-:W-:Y:S02]  /*3080*/  R2UR UR9, R33.reuse ;  /* 0x00000000210972ca */ /* 0x040fe400000e0000 */
[----:B------:R-:W-:Y:S02]  /*3090*/  @P6 R2UR UR10, R32 ;  /* 0x00000000200a62ca */ /* 0x000fe400000e0000 */
[----:B------:R-:W-:Y:S02]  /*30a0*/  @P6 R2UR UR11, R33 ;  /* 0x00000000210b62ca */ /* 0x000fe400000e0000 */
[----:B------:R-:W-:-:S02]  /*30b0*/  SEL R34, R34, RZ, P0 ;  /* 0x000000ff22227207 */ /* 0x000fc40000000000 */
[----:B------:R-:W-:-:S03]  /*30c0*/  SHF.R.S32.HI R13, RZ, 0x1, R41 ;  /* 0x00000001ff0d7819 */ /* 0x000fc60000011429 */
[----:B------:R-:W-:Y:S01]  /*30d0*/  IMAD R34, R34, UR47, R43 ;  /* 0x0000002f22227c24 */ /* 0x000fe2000f8e022b */
[----:B------:R-:W-:-:S04]  /*30e0*/  LEA.HI R15, R15, R15, RZ, 0x1 ;  /* 0x0000000f0f0f7211 */ /* 0x000fc800078f08ff */
[----:B------:R-:W-:Y:S02]  /*30f0*/  LEA.HI R34, R34, R34, RZ, 0x1 ;  /* 0x0000002222227211 */ /* 0x000fe400078f08ff */
[----:B------:R-:W-:Y:S02]  /*3100*/  PRMT R37, R37, 0x7770, RZ ;  /* 0x0000777025257816 */ /* 0x000fe400000000ff */
[----:B------:R-:W-:Y:S02]  /*3110*/  SHF.R.S32.HI R15, RZ, 0x1, R15 ;  /* 0x00000001ff0f7819 */ /* 0x000fe4000001140f */
[----:B------:R-:W-:-:S03]  /*3120*/  ISETP.NE.AND P3, PT, R37, RZ, PT ;  /* 0x000000ff2500720c */ /* 0x000fc60003f65270 */
[----:B------:R-:W-:-:S05]  /*3130*/  IMAD.WIDE R36, R15, 0x8, R6 ;  /* 0x000000080f247825 */ /* 0x000fca00078e0206 */
[----:B------:R-:W3:Y:S01]  /*3140*/  LDG.E R15, desc[UR12][R36.64] ;  /* 0x0000000c240f7981 */ /* 0x000ee2000c1e1900 */
[----:B--2---:R-:W-:-:S04]  /*3150*/  PRMT R12, R11, 0x7771, RZ ;  /* 0x000077710b0c7816 */ /* 0x004fc800000000ff */
[----:B------:R-:W-:Y:S01]  /*3160*/  ISETP.NE.AND P4, PT, R12, RZ, PT ;  /* 0x000000ff0c00720c */ /* 0x000fe20003f85270 */
[----:B------:R-:W-:-:S05]  /*3170*/  IMAD.WIDE R12, R13, 0x8, R6 ;  /* 0x000000080d0c7825 */ /* 0x000fca00078e0206 */
[----:B------:R-:W2:Y:S04]  /*3180*/  LDG.E R41, desc[UR8][R12.64] ;  /* 0x000000080c297981 */ /* 0x000ea8000c1e1900 */
[----:B------:R0:W4:Y:S03]  /*3190*/  @P6 LDG.E R40, desc[UR10][R12.64+0x4] ;  /* 0x0000040a0c286981 */ /* 0x000126000c1e1900 */
[----:B------:R-:W-:Y:S02]  /*31a0*/  @P4 R2UR UR14, R32 ;  /* 0x00000000200e42ca */ /* 0x000fe400000e0000 */
[----:B------:R-:W-:Y:S02]  /*31b0*/  @P4 R2UR UR15, R33 ;  /* 0x00000000210f42ca */ /* 0x000fe400000e0000 */
[----:B0-----:R-:W-:-:S05]  /*31c0*/  SHF.R.S32.HI R13, RZ, 0x1, R34 ;  /* 0x00000001ff0d7819 */ /* 0x001fca0000011422 */
[----:B------:R-:W-:-:S06]  /*31d0*/  IMAD.WIDE R2, R13, 0x2, R2 ;  /* 0x000000020d027825 */ /* 0x000fcc00078e0202 */
[----:B------:R-:W5:Y:S04]  /*31e0*/  @P4 LDG.E R0, desc[UR14][R36.64+0x4] ;  /* 0x0000040e24004981 */ /* 0x000f68000c1e1900 */
[----:B------:R-:W3:Y:S01]  /*31f0*/  LDG.E.U16 R36, desc[UR8][R2.64] ;  /* 0x0000000802247981 */ /* 0x000ee2000c1e1500 */
[----:B------:R-:W-:-:S04]  /*3200*/  LEA.HI R14, R14, R14, RZ, 0x1 ;  /* 0x0000000e0e0e7211 */ /* 0x000fc800078f08ff */
[----:B------:R-:W-:-:S05]  /*3210*/  SHF.R.S32.HI R13, RZ, 0x1, R14 ;  /* 0x00000001ff0d7819 */ /* 0x000fca000001140e */
[----:B------:R-:W-:-:S05]  /*3220*/  IMAD.WIDE R6, R13, 0x8, R6 ;  /* 0x000000080d067825 */ /* 0x000fca00078e0206 */
[----:B------:R-:W5:Y:S01]  /*3230*/  LDG.E R2, desc[UR8][R6.64] ;  /* 0x0000000806027981 */ /* 0x000f62000c1e1900 */
[----:B---3--:R-:W-:-:S04]  /*3240*/  PRMT R12, R36, 0x7771, RZ ;  /* 0x00007771240c7816 */ /* 0x008fc800000000ff */
[----:B------:R-:W-:-:S13]  /*3250*/  ISETP.NE.AND P0, PT, R12, RZ, PT ;  /* 0x000000ff0c00720c */ /* 0x000fda0003f05270 */
[----:B------:R-:W-:Y:S02]  /*3260*/  @P0 R2UR UR10, R32 ;  /* 0x00000000200a02ca */ /* 0x000fe400000e0000 */
[----:B------:R-:W-:-:S13]  /*3270*/  @P0 R2UR UR11, R33 ;  /* 0x00000000210b02ca */ /* 0x000fda00000e0000 */
[----:B------:R0:W3:Y:S01]  /*3280*/  @P0 LDG.E R12, desc[UR10][R6.64+0x4] ;  /* 0x0000040a060c0981 */ /* 0x0000e2000c1e1900 */
[----:B------:R-:W-:-:S04]  /*3290*/  FMNMX3 R3, R21, -INF , R8, !PT ;  /* 0xff80000015037876 */ /* 0x000fc80007800008 */
[----:B------:R-:W-:-:S04]  /*32a0*/  FMNMX3 R3, R3, R19, R24, !PT ;  /* 0x0000001303037276 */ /* 0x000fc80007800018 */
[----:B------:R-:W-:Y:S01]  /*32b0*/  FMNMX3 R3, R3, R17, R22, !PT ;  /* 0x0000001103037276 */ /* 0x000fe20007800016 */
[----:B------:R-:W-:-:S03]  /*32c0*/  FMUL R27, R27, UR4 ;  /* 0x000000041b1b7c20 */ /* 0x000fc60008400000 */
[----:B------:R-:W-:Y:S01]  /*32d0*/  FMNMX3 R3, R3, R5, R20, !PT ;  /* 0x0000000503037276 */ /* 0x000fe20007800014 */
[----:B------:R-:W-:-:S03]  /*32e0*/  FMUL R31, R31, UR4 ;  /* 0x000000041f1f7c20 */ /* 0x000fc60008400000 */
[----:B------:R-:W-:Y:S02]  /*32f0*/  FMNMX3 R3, R3, R9, R18, !PT ;  /* 0x0000000903037276 */ /* 0x000fe40007800012 */
[-C--:B------:R-:W-:Y:S02]  /*3300*/  FSEL R27, R27, R4.reuse, P1 ;  /* 0x000000041b1b7208 */ /* 0x080fe40000800000 */
[----:B------:R-:W-:Y:S01]  /*3310*/  FMNMX3 R3, R3, R23, R16, !PT ;  /* 0x0000001703037276 */ /* 0x000fe20007800010 */
[----:B------:R-:W-:Y:S01]  /*3320*/  FMUL R29, R29, UR4 ;  /* 0x000000041d1d7c20 */ /* 0x000fe20008400000 */
[----:B------:R-:W-:Y:S01]  /*3330*/  MOV R34, UR6 ;  /* 0x0000000600227c02 */ /* 0x000fe20008000f00 */
[----:B----4-:R-:W-:Y:S01]  /*3340*/  @P6 FMUL R34, R40, UR4 ;  /* 0x0000000428226c20 */ /* 0x010fe20008400000 */
[----:B------:R-:W-:Y:S02]  /*3350*/  FSEL R40, R31, R4, P5 ;  /* 0x000000041f287208 */ /* 0x000fe40002800000 */
[----:B0-----:R-:W-:-:S02]  /*3360*/  FMNMX3 R7, R3, R27, R10, !PT ;  /* 0x0000001b03077276 */ /* 0x001fc4000780000a */
[----:B------:R-:W-:Y:S01]  /*3370*/  PRMT R3, R36, 0x7770, RZ ;  /* 0x0000777024037816 */ /* 0x000fe200000000ff */
[----:B------:R-:W-:Y:S01]  /*3380*/  FMUL R35, R35, UR4 ;  /* 0x0000000423237c20 */ /* 0x000fe20008400000 */
[----:B------:R-:W-:Y:S02]  /*3390*/  PRMT R25, R25, 0x7770, RZ ;  /* 0x0000777019197816 */ /* 0x000fe400000000ff */
[----:B------:R-:W-:Y:S02]  /*33a0*/  FSEL R37, R29, R4, P3 ;  /* 0x000000041d257208 */ /* 0x000fe40001800000 */
[----:B------:R-:W-:Y:S02]  /*33b0*/  FMNMX3 R7, R7, R40, R26, !PT ;  /* 0x0000002807077276 */ /* 0x000fe4000780001a */
[----:B------:R-:W-:Y:S01]  /*33c0*/  ISETP.NE.AND P3, PT, R3, RZ, PT ;  /* 0x000000ff0300720c */ /* 0x000fe20003f65270 */
[----:B--2---:R-:W-:Y:S01]  /*33d0*/  FMUL R31, R41, UR4 ;  /* 0x00000004291f7c20 */ /* 0x004fe20008400000 */
        /* <DEDUP_REMOVED lines=9> */
[----:B-----5:R-:W-:Y:S01]  /*3470*/  @P4 FMUL R36, R0, UR4 ;  /* 0x0000000400244c20 */ /* 0x020fe20008400000 */
[----:B------:R-:W-:Y:S02]  /*3480*/  FSEL R29, R15, R4, P5 ;  /* 0x000000040f1d7208 */ /* 0x000fe40002800000 */
[----:B------:R-:W-:Y:S01]  /*3490*/  FMNMX3 R7, R7, R31, R34, !PT ;  /* 0x0000001f07077276 */ /* 0x000fe20007800022 */
[----:B------:R-:W-:Y:S01]  /*34a0*/  @P3 FMUL R4, R2, UR4 ;  /* 0x0000000402043c20 */ /* 0x000fe20008400000 */
[----:B------:R-:W-:Y:S02]  /*34b0*/  MOV R25, UR6 ;  /* 0x0000000600197c02 */ /* 0x000fe40008000f00 */
[----:B------:R-:W-:Y:S01]  /*34c0*/  FMNMX3 R7, R7, R29, R36, !PT ;  /* 0x0000001d07077276 */ /* 0x000fe20007800024 */
[----:B---3--:R-:W-:Y:S01]  /*34d0*/  @P0 FMUL R25, R12, UR4 ;  /* 0x000000040c190c20 */ /* 0x008fe20008400000 */
        /* <DEDUP_REMOVED lines=20> */
[-C--:B------:R-:W-:Y:S01]  /*3620*/  FFMA.SAT R15, R58, R11.reuse, 0.5 ;  /* 0x3f0000003a0f7423 */ /* 0x080fe2000000200b */
[--C-:B------:R-:W-:Y:S01]  /*3630*/  FADD R42, R9, -R41.reuse ;  /* 0x80000029092a7221 */ /* 0x100fe20000000000 */
[-C--:B------:R-:W-:Y:S01]  /*3640*/  FFMA.SAT R19, R56, R11.reuse, 0.5 ;  /* 0x3f00000038137423 */ /* 0x080fe2000000200b */
[-C--:B------:R-:W-:Y:S01]  /*3650*/  FFMA.RM R7, R7, R12.reuse, 12582913 ;  /* 0x4b40000107077423 */ /* 0x080fe2000000400c */
[-C--:B------:R-:W-:Y:S01]  /*3660*/  FFMA.RM R15, R15, R12.reuse, 12582913 ;  /* 0x4b4000010f0f7423 */ /* 0x080fe2000000400c */
[----:B------:R-:W-:Y:S01]  /*3670*/  FADD R52, R17, -R41 ;  /* 0x8000002911347221 */ /* 0x000fe20000000000 */
[-C--:B------:R-:W-:Y:S01]  /*3680*/  FFMA.SAT R17, R48, R11.reuse, 0.5 ;  /* 0x3f00000030117423 */ /* 0x080fe2000000200b */
[----:B------:R-:W-:Y:S01]  /*3690*/  FADD R9, R7, -12583039 ;  /* 0xcb40007f07097421 */ /* 0x000fe20000000000 */
[----:B------:R-:W-:Y:S01]  /*36a0*/  FADD R3, R15, -12583039 ;  /* 0xcb40007f0f037421 */ /* 0x000fe20000000000 */
[-C--:B------:R-:W-:Y:S01]  /*36b0*/  FFMA.RM R19, R19, R12.reuse, 12582913 ;  /* 0x4b40000113137423 */ /* 0x080fe2000000400c */
[----:B------:R-:W-:Y:S01]  /*36c0*/  FADD R50, -R41, R22 ;  /* 0x0000001629327221 */ /* 0x000fe20000000100 */
[----:B------:R-:W-:Y:S01]  /*36d0*/  FFMA R9, R54, 1.4426950216293334961, -R9 ;  /* 0x3fb8aa3b36097823 */ /* 0x000fe20000000809 */
[----:B------:R-:W-:Y:S01]  /*36e0*/  FFMA R3, R58, 1.4426950216293334961, -R3 ;  /* 0x3fb8aa3b3a037823 */ /* 0x000fe20000000803 */
[-C--:B------:R-:W-:Y:S01]  /*36f0*/  FFMA.RM R17, R17, R12.reuse, 12582913 ;  /* 0x4b40000111117423 */ /* 0x080fe2000000400c */
[----:B------:R-:W-:Y:S01]  /*3700*/  FADD R46, R5, -R41 ;  /* 0x80000029052e7221 */ /* 0x000fe20000000000 */
[----:B------:R-:W-:Y:S01]  /*3710*/  FADD R5, R19, -12583039 ;  /* 0xcb40007f13057421 */ /* 0x000fe20000000000 */
[----:B------:R-:W-:Y:S01]  /*3720*/  FFMA R54, R54, 1.925963033500011079e-08, R9 ;  /* 0x32a5706036367823 */ /* 0x000fe20000000009 */
        /* <DEDUP_REMOVED lines=20> */
[----:B------:R-:W-:Y:S01]  /*3870*/  FADD R3, R13, -12583039 ;  /* 0xcb40007f0d037421 */ /* 0x000fe20000000000 */
[----:B------:R-:W-:Y:S01]  /*3880*/  FADD R8, R23, -R41 ;  /* 0x8000002917087221 */ /* 0x000fe20000000000 */
[----:B------:R-:W-:Y:S01]  /*3890*/  FFMA.RM R5, R5, R12, 12582913 ;  /* 0x4b40000105057423 */ /* 0x000fe2000000400c */
[C---:B------:R-:W-:Y:S01]  /*38a0*/  FADD R24, -R41.reuse, R25 ;  /* 0x0000001929187221 */ /* 0x040fe20000000100 */
[C---:B------:R-:W-:Y:S01]  /*38b0*/  FFMA R3, R46.reuse, 1.4426950216293334961, -R3 ;  /* 0x3fb8aa3b2e037823 */ /* 0x040fe20000000803 */
[----:B------:R-:W-:Y:S01]  /*38c0*/  FADD R18, -R41, R18 ;  /* 0x0000001229127221 */ /* 0x000fe20000000100 */
[----:B------:R-:W-:Y:S01]  /*38d0*/  FADD R23, R5, -12583039 ;  /* 0xcb40007f05177421 */ /* 0x000fe20000000000 */
[----:B------:R-:W-:Y:S01]  /*38e0*/  FADD R0, -R41, R30 ;  /* 0x0000001e29007221 */ /* 0x000fe20000000100 */
[----:B------:R-:W-:Y:S01]  /*38f0*/  FFMA R46, R46, 1.925963033500011079e-08, R3 ;  /* 0x32a570602e2e7823 */ /* 0x000fe20000000003 */
[----:B------:R-:W-:Y:S01]  /*3900*/  FFMA.SAT R3, R42, R11, 0.5 ;  /* 0x3f0000002a037423 */ /* 0x000fe2000000200b */
[----:B------:R-:W-:Y:S01]  /*3910*/  FFMA R23, R44, 1.4426950216293334961, -R23 ;  /* 0x3fb8aa3b2c177823 */ /* 0x000fe20000000817 */
[----:B------:R-:W-:-:S02]  /*3920*/  IMAD.SHL.U32 R30, R15, 0x800000, RZ ;  /* 0x008000000f1e7824 */ /* 0x000fc400078e00ff */
[----:B------:R-:W-:Y:S01]  /*3930*/  FADD R20, R29, -R41 ;  /* 0x800000291d147221 */ /* 0x000fe20000000000 */
[-C--:B------:R-:W-:Y:S01]  /*3940*/  FFMA.RM R3, R3, R12.reuse, 12582913 ;  /* 0x4b40000103037423 */ /* 0x080fe2000000400c */
[----:B------:R-:W-:Y:S01]  /*3950*/  FFMA R44, R44, 1.925963033500011079e-08, R23 ;  /* 0x32a570602c2c7823 */ /* 0x000fe20000000017 */
[----:B------:R-:W-:Y:S01]  /*3960*/  MUFU.EX2 R54, R54 ;  /* 0x0000003600367308 */ /* 0x000fe20000000800 */
[----:B------:R-:W-:Y:S01]  /*3970*/  FADD R16, -R41, R16 ;  /* 0x0000001029107221 */ /* 0x000fe20000000100 */
[----:B------:R-:W-:Y:S01]  /*3980*/  FADD R25, R3, -12583039 ;  /* 0xcb40007f03197421 */ /* 0x000fe20000000000 */
[--C-:B------:R-:W-:Y:S01]  /*3990*/  FADD R6, R27, -R41.reuse ;  /* 0x800000291b067221 */ /* 0x100fe20000000000 */
[----:B------:R-:W-:Y:S01]  /*39a0*/  SHF.L.U32 R7, R7, 0x17, RZ ;  /* 0x0000001707077819 */ /* 0x000fe200000006ff */
[----:B------:R-:W-:Y:S01]  /*39b0*/  FADD R22, R31, -R41 ;  /* 0x800000291f167221 */ /* 0x000fe20000000000 */
[----:B------:R-:W-:Y:S01]  /*39c0*/  FFMA R25, R42, 1.4426950216293334961, -R25 ;  /* 0x3fb8aa3b2a197823 */ /* 0x000fe20000000819 */
[-C--:B------:R-:W-:Y:S01]  /*39d0*/  FFMA.SAT R31, R6, R11.reuse, 0.5 ;  /* 0x3f000000061f7423 */ /* 0x080fe2000000200b */
[----:B------:R-:W0:Y:S01]  /*39e0*/  MUFU.EX2 R23, R58 ;  /* 0x0000003a00177308 */ /* 0x000e220000000800 */
[----:B------:R-:W-:Y:S01]  /*39f0*/  FADD R2, R35, -R41 ;  /* 0x8000002923027221 */ /* 0x000fe20000000000 */
[----:B------:R-:W-:Y:S01]  /*3a00*/  FFMA R42, R42, 1.925963033500011079e-08, R25 ;  /* 0x32a570602a2a7823 */ /* 0x000fe20000000019 */
[----:B------:R-:W-:Y:S01]  /*3a10*/  FFMA.SAT R25, R18, R11, 0.5 ;  /* 0x3f00000012197423 */ /* 0x000fe2000000200b */
[-C--:B------:R-:W-:Y:S01]  /*3a20*/  FFMA.RM R31, R31, R12.reuse, 12582913 ;  /* 0x4b4000011f1f7423 */ /* 0x080fe2000000400c */
[----:B------:R-:W-:Y:S01]  /*3a30*/  FADD R10, -R41, R10 ;  /* 0x0000000a290a7221 */ /* 0x000fe20000000100 */
[--C-:B------:R-:W-:Y:S01]  /*3a40*/  FADD R14, R4, -R41.reuse ;  /* 0x80000029040e7221 */ /* 0x100fe20000000000 */
[-C--:B------:R-:W-:Y:S01]  /*3a50*/  FFMA.RM R15, R25, R12.reuse, 12582913 ;  /* 0x4b400001190f7423 */ /* 0x080fe2000000400c */
[----:B------:R-:W-:Y:S01]  /*3a60*/  FADD R35, R31, -12583039 ;  /* 0xcb40007f1f237421 */ /* 0x000fe20000000000 */
[--C-:B------:R-:W-:Y:S01]  /*3a70*/  FADD R4, R37, -R41.reuse ;  /* 0x8000002925047221 */ /* 0x100fe20000000000 */
[----:B------:R-:W-:Y:S01]  /*3a80*/  FADD R40, R40, -R41 ;  /* 0x8000002928287221 */ /* 0x000fe20000000000 */
[C---:B------:R-:W-:Y:S01]  /*3a90*/  FADD R26, -R41.reuse, R26 ;  /* 0x0000001a291a7221 */ /* 0x040fe20000000100 */
[C---:B------:R-:W-:Y:S01]  /*3aa0*/  FFMA R35, R6.reuse, 1.4426950216293334961, -R35 ;  /* 0x3fb8aa3b06237823 */ /* 0x040fe20000000823 */
[C---:B------:R-:W-:Y:S01]  /*3ab0*/  FADD R28, -R41.reuse, R28 ;  /* 0x0000001c291c7221 */ /* 0x040fe20000000100 */
[C---:B------:R-:W-:Y:S01]  /*3ac0*/  FADD R34, -R41.reuse, R34 ;  /* 0x0000002229227221 */ /* 0x040fe20000000100 */
[----:B------:R-:W-:Y:S01]  /*3ad0*/  FADD R36, -R41, R36 ;  /* 0x0000002429247221 */ /* 0x000fe20000000100 */
[----:B------:R-:W-:Y:S01]  /*3ae0*/  FFMA R37, R6, 1.925963033500011079e-08, R35 ;  /* 0x32a5706006257823 */ /* 0x000fe20000000023 */
[----:B0-----:R-:W-:Y:S01]  /*3af0*/  FMUL R30, R30, R23 ;  /* 0x000000171e1e7220 */ /* 0x001fe20000400000 */
[----:B------:R-:W-:Y:S01]  /*3b00*/  FADD R23, R15, -12583039 ;  /* 0xcb40007f0f177421 */ /* 0x000fe20000000000 */
[-C--:B------:R-:W-:Y:S01]  /*3b10*/  FFMA.SAT R35, R10, R11.reuse, 0.5 ;  /* 0x3f0000000a237423 */ /* 0x080fe2000000200b */
[-C--:B------:R-:W-:Y:S01]  /*3b20*/  FFMA.SAT R41, R40, R11.reuse, 0.5 ;  /* 0x3f00000028297423 */ /* 0x080fe2000000200b */
[----:B------:R-:W-:Y:S01]  /*3b30*/  MUFU.EX2 R50, R50 ;  /* 0x0000003200327308 */ /* 0x000fe20000000800 */
[C---:B------:R-:W-:Y:S01]  /*3b40*/  FFMA R23, R18.reuse, 1.4426950216293334961, -R23 ;  /* 0x3fb8aa3b12177823 */ /* 0x040fe20000000817 */
[-C--:B------:R-:W-:Y:S01]  /*3b50*/  FFMA.RM R35, R35, R12.reuse, 12582913 ;  /* 0x4b40000123237423 */ /* 0x080fe2000000400c */
[----:B------:R-:W-:Y:S01]  /*3b60*/  FFMA.RM R41, R41, R12, 12582913 ;  /* 0x4b40000129297423 */ /* 0x000fe2000000400c */
[----:B------:R-:W-:Y:S01]  /*3b70*/  SHF.L.U32 R9, R9, 0x17, RZ ;  /* 0x0000001709097819 */ /* 0x000fe200000006ff */
[----:B------:R-:W-:Y:S01]  /*3b80*/  FFMA R29, R18, 1.925963033500011079e-08, R23 ;  /* 0x32a57060121d7823 */ /* 0x000fe20000000017 */
[-C--:B------:R-:W-:Y:S01]  /*3b90*/  FFMA.SAT R23, R8, R11.reuse, 0.5 ;  /* 0x3f00000008177423 */ /* 0x080fe2000000200b */
[----:B------:R-:W-:Y:S01]  /*3ba0*/  FMUL R18, R7, R54 ;  /* 0x0000003607127220 */ /* 0x000fe20000400000 */
[----:B------:R-:W0:Y:S01]  /*3bb0*/  MUFU.EX2 R44, R44 ;  /* 0x0000002c002c7308 */ /* 0x000e220000000800 */
[----:B------:R-:W-:Y:S01]  /*3bc0*/  SHF.L.U32 R5, R5, 0x17, RZ ;  /* 0x0000001705057819 */ /* 0x000fe200000006ff */
[-C--:B------:R-:W-:Y:S01]  /*3bd0*/  FFMA.RM R23, R23, R12.reuse, 12582913 ;  /* 0x4b40000117177423 */ /* 0x080fe2000000400c */
[----:B------:R-:W-:Y:S01]  /*3be0*/  IMAD.SHL.U32 R3, R3, 0x800000, RZ ;  /* 0x0080000003037824 */ /* 0x000fe200078e00ff */
[----:B------:R-:W-:Y:S01]  /*3bf0*/  SHF.L.U32 R6, R15, 0x17, RZ ;  /* 0x000000170f067819 */ /* 0x000fe200000006ff */
[----:B------:R-:W-:Y:S01]  /*3c00*/  FFMA.SAT R15, R2, R11, 0.5 ;  /* 0x3f000000020f7423 */ /* 0x000fe2000000200b */
[----:B------:R-:W-:Y:S01]  /*3c10*/  FADD R25, R23, -12583039 ;  /* 0xcb40007f17197421 */ /* 0x000fe20000000000 */
[----:B------:R-:W-:Y:S01]  /*3c20*/  SHF.L.U32 R19, R19, 0x17, RZ ;  /* 0x0000001713137819 */ /* 0x000fe200000006ff */
[----:B------:R-:W-:Y:S01]  /*3c30*/  MUFU.EX2 R42, R42 ;  /* 0x0000002a002a7308 */ /* 0x000fe20000000800 */
[----:B------:R-:W-:Y:S01]  /*3c40*/  FFMA.RM R15, R15, R12, 12582913 ;  /* 0x4b4000010f0f7423 */ /* 0x000fe2000000400c */
[----:B------:R-:W-:Y:S01]  /*3c50*/  FFMA R25, R8, 1.4426950216293334961, -R25 ;  /* 0x3fb8aa3b08197823 */ /* 0x000fe20000000819 */
[----:B------:R-:W-:-:S03]  /*3c60*/  SHF.L.U32 R17, R17, 0x17, RZ ;  /* 0x0000001711117819 */ /* 0x000fc600000006ff */
[----:B------:R-:W-:Y:S01]  /*3c70*/  FFMA R27, R8, 1.925963033500011079e-08, R25 ;  /* 0x32a57060081b7823 */ /* 0x000fe20000000019 */
[----:B------:R-:W-:Y:S01]  /*3c80*/  FFMA.SAT R25, R16, R11, 0.5 ;  /* 0x3f00000010197423 */ /* 0x000fe2000000200b */
[----:B------:R-:W1:Y:S01]  /*3c90*/  MUFU.EX2 R29, R29 ;  /* 0x0000001d001d7308 */ /* 0x000e620000000800 */
[----:B0-----:R-:W-:Y:S02]  /*3ca0*/  FMUL R8, R5, R44 ;  /* 0x0000002c05087220 */ /* 0x001fe40000400000 */
[----:B------:R-:W-:-:S04]  /*3cb0*/  FFMA.RM R25, R25, R12, 12582913 ;  /* 0x4b40000119197423 */ /* 0x000fc8000000400c */
[----:B------:R-:W-:Y:S01]  /*3cc0*/  FADD R7, R25, -12583039 ;  /* 0xcb40007f19077421 */ /* 0x000fe20000000000 */
[----:B------:R-:W0:Y:S03]  /*3cd0*/  MUFU.EX2 R56, R56 ;  /* 0x0000003800387308 */ /* 0x000e260000000800 */
[----:B------:R-:W-:-:S04]  /*3ce0*/  FFMA R7, R16, 1.4426950216293334961, -R7 ;  /* 0x3fb8aa3b10077823 */ /* 0x000fc80000000807 */
[----:B------:R-:W-:Y:S01]  /*3cf0*/  FFMA R43, R16, 1.925963033500011079e-08, R7 ;  /* 0x32a57060102b7823 */ /* 0x000fe20000000007 */
[----:B------:R-:W-:Y:S01]  /*3d00*/  IMAD.SHL.U32 R16, R21, 0x800000, RZ ;  /* 0x0080000015107824 */ /* 0x000fe200078e00ff */
[----:B------:R-:W2:Y:S01]  /*3d10*/  MUFU.EX2 R7, R52 ;  /* 0x0000003400077308 */ /* 0x000ea20000000800 */
[----:B------:R-:W-:Y:S01]  /*3d20*/  FFMA.SAT R21, R4, R11, 0.5 ;  /* 0x3f00000004157423 */ /* 0x000fe2000000200b */
[----:B-1----:R-:W-:-:S03]  /*3d30*/  FMUL R6, R6, R29 ;  /* 0x0000001d06067220 */ /* 0x002fc60000400000 */
[----:B------:R-:W-:-:S03]  /*3d40*/  FFMA.RM R21, R21, R12, 12582913 ;  /* 0x4b40000115157423 */ /* 0x000fc6000000400c */
[----:B------:R-:W-:Y:S01]  /*3d50*/  MUFU.EX2 R43, R43 ;  /* 0x0000002b002b7308 */ /* 0x000fe20000000800 */
[----:B------:R-:W-:Y:S01]  /*3d60*/  FADD R5, R21, -12583039 ;  /* 0xcb40007f15057421 */ /* 0x000fe20000000000 */
[----:B0-----:R-:W-:Y:S01]  /*3d70*/  FMUL R19, R19, R56 ;  /* 0x0000003813137220 */ /* 0x001fe20000400000 */
[----:B------:R-:W-:Y:S02]  /*3d80*/  IMAD.SHL.U32 R21, R21, 0x800000, RZ ;  /* 0x0080000015157824 */ /* 0x000fe400078e00ff */
[----:B------:R-:W-:-:S03]  /*3d90*/  FFMA R5, R4, 1.4426950216293334961, -R5 ;  /* 0x3fb8aa3b04057823 */ /* 0x000fc60000000805 */
[----:B------:R-:W0:Y:S01]  /*3da0*/  MUFU.EX2 R48, R48 ;  /* 0x0000003000307308 */ /* 0x000e220000000800 */
[----:B--2---:R-:W-:Y:S01]  /*3db0*/  FMUL R16, R16, R7 ;  /* 0x0000000710107220 */ /* 0x004fe20000400000 */
[----:B------:R-:W-:Y:S01]  /*3dc0*/  FADD R7, R35, -12583039 ;  /* 0xcb40007f23077421 */ /* 0x000fe20000000000 */
[----:B------:R-:W-:Y:S01]  /*3dd0*/  FFMA R44, R4, 1.925963033500011079e-08, R5 ;  /* 0x32a57060042c7823 */ /* 0x000fe20000000005 */
[----:B------:R-:W-:Y:S02]  /*3de0*/  FFMA.SAT R5, R28, R11, 0.5 ;  /* 0x3f0000001c057423 */ /* 0x000fe4000000200b */
[C---:B------:R-:W-:Y:S02]  /*3df0*/  FFMA R7, R10.reuse, 1.4426950216293334961, -R7 ;  /* 0x3fb8aa3b0a077823 */ /* 0x040fe40000000807 */
[----:B------:R1:W-:Y:S02]  /*3e00*/  MUFU.EX2 R4, R27 ;  /* 0x0000001b00047308 */ /* 0x0003e40000000800 */
[----:B------:R-:W-:Y:S01]  /*3e10*/  FFMA R47, R10, 1.925963033500011079e-08, R7 ;  /* 0x32a570600a2f7823 */ /* 0x000fe20000000007 */
[----:B------:R-:W-:Y:S01]  /*3e20*/  FADD R7, R41, -12583039 ;  /* 0xcb40007f29077421 */ /* 0x000fe20000000000 */
[----:B------:R-:W-:Y:S01]  /*3e30*/  FMUL R10, R9, R50 ;  /* 0x00000032090a7220 */ /* 0x000fe20000400000 */
[----:B------:R-:W-:-:S02]  /*3e40*/  SHF.L.U32 R9, R13, 0x17, RZ ;  /* 0x000000170d097819 */ /* 0x000fc400000006ff */
[----:B------:R-:W-:Y:S01]  /*3e50*/  FFMA R7, R40, 1.4426950216293334961, -R7 ;  /* 0x3fb8aa3b28077823 */ /* 0x000fe20000000807 */
[----:B------:R-:W2:Y:S01]  /*3e60*/  MUFU.EX2 R46, R46 ;  /* 0x0000002e002e7308 */ /* 0x000ea20000000800 */
[-C--:B-1----:R-:W-:Y:S01]  /*3e70*/  FFMA.SAT R27, R34, R11.reuse, 0.5 ;  /* 0x3f000000221b7423 */ /* 0x082fe2000000200b */
[----:B0-----:R-:W-:Y:S01]  /*3e80*/  FMUL R17, R17, R48 ;  /* 0x0000003011117220 */ /* 0x001fe20000400000 */
[----:B------:R-:W-:Y:S01]  /*3e90*/  FFMA R45, R40, 1.925963033500011079e-08, R7 ;  /* 0x32a57060282d7823 */ /* 0x000fe20000000007 */
[----:B------:R-:W-:Y:S01]  /*3ea0*/  FFMA.SAT R7, R26, R11, 0.5 ;  /* 0x3f0000001a077423 */ /* 0x000fe2000000200b */
[----:B------:R-:W-:-:S03]  /*3eb0*/  FFMA.RM R27, R27, R12, 12582913 ;  /* 0x4b4000011b1b7423 */ /* 0x000fc6000000400c */
[----:B------:R-:W-:Y:S01]  /*3ec0*/  FFMA.RM R13, R7, R12, 12582913 ;  /* 0x4b400001070d7423 */ /* 0x000fe2000000400c */
[----:B------:R-:W0:Y:S03]  /*3ed0*/  MUFU.EX2 R47, R47 ;  /* 0x0000002f002f7308 */ /* 0x000e260000000800 */
[----:B------:R-:W-:-:S04]  /*3ee0*/  FADD R7, R13, -12583039 ;  /* 0xcb40007f0d077421 */ /* 0x000fc80000000000 */
[C---:B------:R-:W-:Y:S01]  /*3ef0*/  FFMA R7, R26.reuse, 1.4426950216293334961, -R7 ;  /* 0x3fb8aa3b1a077823 */ /* 0x040fe20000000807 */
[----:B--2---:R-:W-:Y:S01]  /*3f00*/  FMUL R9, R9, R46 ;  /* 0x0000002e09097220 */ /* 0x004fe20000400000 */
[----:B------:R-:W-:Y:S02]  /*3f10*/  MUFU.EX2 R45, R45 ;  /* 0x0000002d002d7308 */ /* 0x000fe40000000800 */
[----:B------:R-:W-:Y:S01]  /*3f20*/  FFMA R40, R26, 1.925963033500011079e-08, R7 ;  /* 0x32a570601a287823 */ /* 0x000fe20000000007 */
[----:B------:R-:W-:Y:S01]  /*3f30*/  FFMA.RM R26, R5, R12, 12582913 ;  /* 0x4b400001051a7423 */ /* 0x000fe2000000400c */
[----:B------:R-:W-:Y:S01]  /*3f40*/  FMUL R7, R3, R42 ;  /* 0x0000002a03077220 */ /* 0x000fe20000400000 */
[----:B------:R-:W-:Y:S02]  /*3f50*/  SHF.L.U32 R5, R23, 0x17, RZ ;  /* 0x0000001717057819 */ /* 0x000fe400000006ff */
[----:B------:R-:W-:Y:S01]  /*3f60*/  FADD R3, R26, -12583039 ;  /* 0xcb40007f1a037421 */ /* 0x000fe20000000000 */
[----:B------:R-:W-:Y:S02]  /*3f70*/  MUFU.EX2 R40, R40 ;  /* 0x0000002800287308 */ /* 0x000fe40000000800 */
[----:B------:R-:W-:Y:S01]  /*3f80*/  FMUL R5, R5, R4 ;  /* 0x0000000405057220 */ /* 0x000fe20000400000 */
[----:B------:R-:W-:Y:S01]  /*3f90*/  FFMA R3, R28, 1.4426950216293334961, -R3 ;  /* 0x3fb8aa3b1c037823 */ /* 0x000fe20000000803 */
[----:B------:R-:W-:Y:S01]  /*3fa0*/  SHF.L.U32 R4, R25, 0x17, RZ ;  /* 0x0000001719047819 */ /* 0x000fe200000006ff */
[----:B------:R-:W-:-:S02]  /*3fb0*/  FFMA.SAT R25, R22, R11, 0.5 ;  /* 0x3f00000016197423 */ /* 0x000fc4000000200b */
[----:B------:R-:W-:Y:S01]  /*3fc0*/  FFMA R28, R28, 1.925963033500011079e-08, R3 ;  /* 0x32a570601c1c7823 */ /* 0x000fe20000000003 */
[----:B------:R-:W-:Y:S01]  /*3fd0*/  FADD R3, R15, -12583039 ;  /* 0xcb40007f0f037421 */ /* 0x000fe20000000000 */
[----:B------:R-:W-:Y:S01]  /*3fe0*/  FFMA.RM R25, R25, R12, 12582913 ;  /* 0x4b40000119197423 */ /* 0x000fe2000000400c */
[----:B------:R-:W-:Y:S01]  /*3ff0*/  FMUL R4, R4, R43 ;  /* 0x0000002b04047220 */ /* 0x000fe20000400000 */
[----:B------:R-:W1:Y:S01]  /*4000*/  MUFU.EX2 R44, R44 ;  /* 0x0000002c002c7308 */ /* 0x000e620000000800 */
[----:B------:R-:W-:Y:S01]  /*4010*/  FFMA R3, R2, 1.4426950216293334961, -R3 ;  /* 0x3fb8aa3b02037823 */ /* 0x000fe20000000803 */
[----:B------:R-:W-:-:S03]  /*4020*/  SHF.L.U32 R15, R15, 0x17, RZ ;  /* 0x000000170f0f7819 */ /* 0x000fc600000006ff */
[----:B------:R-:W-:Y:S01]  /*4030*/  FFMA R29, R2, 1.925963033500011079e-08, R3 ;  /* 0x32a57060021d7823 */ /* 0x000fe20000000003 */
[-C--:B------:R-:W-:Y:S01]  /*4040*/  FFMA.SAT R3, R0, R11.reuse, 0.5 ;  /* 0x3f00000000037423 */ /* 0x080fe2000000200b */
[----:B------:R-:W-:Y:S01]  /*4050*/  SHF.L.U32 R2, R35, 0x17, RZ ;  /* 0x0000001723027819 */ /* 0x000fe200000006ff */
[----:B------:R-:W-:Y:S01]  /*4060*/  FFMA.SAT R35, R36, R11, 0.5 ;  /* 0x3f00000024237423 */ /* 0x000fe2000000200b */
[----:B------:R1:W2:Y:S01]  /*4070*/  MUFU.EX2 R46, R29 ;  /* 0x0000001d002e7308 */ /* 0x0002a20000000800 */
[-C--:B------:R-:W-:Y:S02]  /*4080*/  FFMA.RM R23, R3, R12.reuse, 12582913 ;  /* 0x4b40000103177423 */ /* 0x080fe4000000400c */
[----:B------:R-:W-:Y:S01]  /*4090*/  FFMA.RM R35, R35, R12, 12582913 ;  /* 0x4b40000123237423 */ /* 0x000fe2000000400c */
[----:B0-----:R-:W-:Y:S01]  /*40a0*/  FMUL R2, R2, R47 ;  /* 0x0000002f02027220 */ /* 0x001fe20000400000 */
[C---:B------:R-:W-:Y:S01]  /*40b0*/  FADD R3, R23.reuse, -12583039 ;  /* 0xcb40007f17037421 */ /* 0x040fe20000000000 */
[----:B------:R-:W-:-:S03]  /*40c0*/  SHF.L.U32 R23, R23, 0x17, RZ ;  /* 0x0000001717177819 */ /* 0x000fc600000006ff */
[----:B------:R-:W-:Y:S01]  /*40d0*/  FFMA R3, R0, 1.4426950216293334961, -R3 ;  /* 0x3fb8aa3b00037823 */ /* 0x000fe20000000803 */
[----:B-1----:R-:W-:-:S03]  /*40e0*/  FMUL R29, R21, R44 ;  /* 0x0000002c151d7220 */ /* 0x002fc60000400000 */
[----:B------:R-:W-:Y:S01]  /*40f0*/  FFMA R42, R0, 1.925963033500011079e-08, R3 ;  /* 0x32a57060002a7823 */ /* 0x000fe20000000003 */
[C---:B------:R-:W-:Y:S01]  /*4100*/  FADD R3, R25.reuse, -12583039 ;  /* 0xcb40007f19037421 */ /* 0x040fe20000000000 */
[----:B------:R0:W1:Y:S01]  /*4110*/  MUFU.EX2 R0, R37 ;  /* 0x0000002500007308 */ /* 0x0000620000000800 */
[----:B------:R-:W-:Y:S02]  /*4120*/  IMAD.SHL.U32 R25, R25, 0x800000, RZ ;  /* 0x0080000019197824 */ /* 0x000fe400078e00ff */
[----:B--2---:R-:W-:Y:S01]  /*4130*/  FMUL R21, R15, R46 ;  /* 0x0000002e0f157220 */ /* 0x004fe20000400000 */
[----:B------:R-:W-:-:S04]  /*4140*/  FFMA R3, R22, 1.4426950216293334961, -R3 ;  /* 0x3fb8aa3b16037823 */ /* 0x000fc80000000803 */
[----:B------:R-:W-:Y:S01]  /*4150*/  FFMA R43, R22, 1.925963033500011079e-08, R3 ;  /* 0x32a57060162b7823 */ /* 0x000fe20000000003 */
[----:B------:R-:W-:Y:S02]  /*4160*/  IMAD.SHL.U32 R3, R31, 0x800000, RZ ;  /* 0x008000001f037824 */ /* 0x000fe400078e00ff */
[C---:B------:R-:W-:Y:S01]  /*4170*/  FADD R31, R27.reuse, -12583039 ;  /* 0xcb40007f1b1f7421 */ /* 0x040fe20000000000 */
[----:B------:R-:W-:Y:S01]  /*4180*/  FADD R22, RZ, R30 ;  /* 0x0000001eff167221 */ /* 0x000fe20000000000 */
[----:B------:R-:W-:Y:S01]  /*4190*/  MUFU.EX2 R42, R42 ;  /* 0x0000002a002a7308 */ /* 0x000fe20000000800 */
[----:B------:R-:W-:Y:S01]  /*41a0*/  SHF.L.U32 R27, R27, 0x17, RZ ;  /* 0x000000171b1b7819 */ /* 0x000fe200000006ff */
[----:B------:R-:W-:-:S04]  /*41b0*/  FFMA R31, R34, 1.4426950216293334961, -R31 ;  /* 0x3fb8aa3b221f7823 */ /* 0x000fc8000000081f */
[----:B0-----:R-:W-:Y:S01]  /*41c0*/  FFMA R37, R34, 1.925963033500011079e-08, R31 ;  /* 0x32a5706022257823 */ /* 0x001fe2000000001f */
[-C--:B------:R-:W-:Y:S01]  /*41d0*/  FFMA.SAT R31, R20, R11.reuse, 0.5 ;  /* 0x3f000000141f7423 */ /* 0x080fe2000000200b */
[----:B-1----:R-:W-:Y:S01]  /*41e0*/  FMUL R3, R3, R0 ;  /* 0x0000000003037220 */ /* 0x002fe20000400000 */
[----:B------:R-:W-:Y:S01]  /*41f0*/  SHF.L.U32 R0, R41, 0x17, RZ ;  /* 0x0000001729007819 */ /* 0x000fe200000006ff */
[----:B------:R-:W-:Y:S01]  /*4200*/  FFMA.SAT R41, R24, R11, 0.5 ;  /* 0x3f00000018297423 */ /* 0x000fe2000000200b */
[----:B------:R-:W-:-:S03]  /*4210*/  FFMA.RM R34, R31, R12, 12582913 ;  /* 0x4b4000011f227423 */ /* 0x000fc6000000400c */
[----:B------:R-:W-:Y:S01]  /*4220*/  FMUL R0, R0, R45 ;  /* 0x0000002d00007220 */ /* 0x000fe20000400000 */
[----:B------:R-:W-:-:S04]  /*4230*/  FADD R31, R34, -12583039 ;  /* 0xcb40007f221f7421 */ /* 0x000fc80000000000 */
[----:B------:R-:W-:-:S04]  /*4240*/  FFMA R31, R20, 1.4426950216293334961, -R31 ;  /* 0x3fb8aa3b141f7823 */ /* 0x000fc8000000081f */
[----:B------:R-:W-:Y:S01]  /*4250*/  FFMA R20, R20, 1.925963033500011079e-08, R31 ;  /* 0x32a5706014147823 */ /* 0x000fe2000000001f */
[----:B------:R-:W-:-:S04]  /*4260*/  FADD R31, R35, -12583039 ;  /* 0xcb40007f231f7421 */ /* 0x000fc80000000000 */
[----:B------:R-:W-:-:S04]  /*4270*/  FFMA R31, R36, 1.4426950216293334961, -R31 ;  /* 0x3fb8aa3b241f7823 */ /* 0x000fc8000000081f */
[----:B------:R-:W-:Y:S01]  /*4280*/  FFMA R36, R36, 1.925963033500011079e-08, R31 ;  /* 0x32a5706024247823 */ /* 0x000fe2000000001f */
[----:B------:R-:W-:-:S04]  /*4290*/  FFMA.SAT R31, R14, R11, 0.5 ;  /* 0x3f0000000e1f7423 */ /* 0x000fc8000000200b */
[-C--:B------:R-:W-:Y:S01]  /*42a0*/  FFMA.RM R11, R31, R12.reuse, 12582913 ;  /* 0x4b4000011f0b7423 */ /* 0x080fe2000000400c */
[----:B------:R-:W-:Y:S01]  /*42b0*/  FFMA.RM R12, R41, R12, 12582913 ;  /* 0x4b400001290c7423 */ /* 0x000fe2000000400c */
[----:B------:R-:W-:Y:S02]  /*42c0*/  MUFU.EX2 R36, R36 ;  /* 0x0000002400247308 */ /* 0x000fe40000000800 */
[C---:B------:R-:W-:Y:S01]  /*42d0*/  FADD R31, R11.reuse, -12583039 ;  /* 0xcb40007f0b1f7421 */ /* 0x040fe20000000000 */
[C---:B------:R-:W-:Y:S01]  /*42e0*/  FADD R15, R12.reuse, -12583039 ;  /* 0xcb40007f0c0f7421 */ /* 0x040fe20000000000 */
[----:B------:R-:W-:Y:S01]  /*42f0*/  IMAD.SHL.U32 R11, R11, 0x800000, RZ ;  /* 0x008000000b0b7824 */ /* 0x000fe200078e00ff */
[----:B------:R-:W-:Y:S01]  /*4300*/  SHF.L.U32 R12, R12, 0x17, RZ ;  /* 0x000000170c0c7819 */ /* 0x000fe200000006ff */
[----:B------:R-:W-:Y:S01]  /*4310*/  FFMA R31, R14, 1.4426950216293334961, -R31 ;  /* 0x3fb8aa3b0e1f7823 */ /* 0x000fe2000000081f */
[----:B------:R-:W-:Y:S01]  /*4320*/  FFMA R15, R24, 1.4426950216293334961, -R15 ;  /* 0x3fb8aa3b180f7823 */ /* 0x000fe2000000080f */
[----:B------:R-:W0:Y:S02]  /*4330*/  MUFU.EX2 R41, R28 ;  /* 0x0000001c00297308 */ /* 0x000e240000000800 */
[----:B------:R-:W-:Y:S01]  /*4340*/  FFMA R14, R14, 1.925963033500011079e-08, R31 ;  /* 0x32a570600e0e7823 */ /* 0x000fe2000000001f */
[----:B------:R-:W-:Y:S01]  /*4350*/  FADD R31, R22, R19 ;  /* 0x00000013161f7221 */ /* 0x000fe20000000000 */
[----:B------:R-:W-:Y:S01]  /*4360*/  FFMA R15, R24, 1.925963033500011079e-08, R15 ;  /* 0x32a57060180f7823 */ /* 0x000fe2000000000f */
[----:B------:R-:W-:-:S02]  /*4370*/  SHF.L.U32 R24, R34, 0x17, RZ ;  /* 0x0000001722187819 */ /* 0x000fc400000006ff */
[----:B------:R-:W-:Y:S01]  /*4380*/  FADD R22, R31, R18 ;  /* 0x000000121f167221 */ /* 0x000fe20000000000 */
[----:B------:R-:W1:Y:S03]  /*4390*/  MUFU.EX2 R28, R43 ;  /* 0x0000002b001c7308 */ /* 0x000e660000000800 */
[----:B------:R-:W-:-:S04]  /*43a0*/  FADD R31, R22, R17 ;  /* 0x00000011161f7221 */ /* 0x000fc80000000000 */
[----:B------:R-:W-:Y:S01]  /*43b0*/  FADD R31, R31, R16 ;  /* 0x000000101f1f7221 */ /* 0x000fe20000000000 */
[----:B------:R-:W-:Y:S03]  /*43c0*/  MUFU.EX2 R44, R14 ;  /* 0x0000000e002c7308 */ /* 0x000fe60000000800 */
[----:B------:R-:W-:-:S04]  /*43d0*/  FADD R22, R31, R10 ;  /* 0x0000000a1f167221 */ /* 0x000fc80000000000 */
[----:B------:R-:W-:Y:S01]  /*43e0*/  FADD R31, R22, R9 ;  /* 0x00000009161f7221 */ /* 0x000fe20000000000 */
[----:B------:R-:W-:Y:S03]  /*43f0*/  MUFU.EX2 R15, R15 ;  /* 0x0000000f000f7308 */ /* 0x000fe60000000800 */
[----:B------:R-:W-:Y:S01]  /*4400*/  FADD R22, R31, R8 ;  /* 0x000000081f167221 */ /* 0x000fe20000000000 */
[----:B------:R-:W-:-:S03]  /*4410*/  SHF.L.U32 R31, R13, 0x17, RZ ;  /* 0x000000170d1f7819 */ /* 0x000fc600000006ff */
[----:B------:R-:W-:Y:S02]  /*4420*/  FADD R13, R22, R7 ;  /* 0x00000007160d7221 */ /* 0x000fe40000000000 */
[----:B------:R-:W-:Y:S02]  /*4430*/  FMUL R31, R31, R40 ;  /* 0x000000281f1f7220 */ /* 0x000fe40000400000 */
[----:B------:R-:W-:Y:S01]  /*4440*/  FADD R22, R13, R6 ;  /* 0x000000060d167221 */ /* 0x000fe20000000000 */
[----:B------:R-:W2:Y:S03]  /*4450*/  MUFU.EX2 R40, R37 ;  /* 0x0000002500287308 */ /* 0x000ea60000000800 */
[----:B------:R-:W-:-:S04]  /*4460*/  FADD R13, R22, R5 ;  /* 0x00000005160d7221 */ /* 0x000fc80000000000 */
[----:B------:R-:W-:-:S04]  /*4470*/  FADD R22, R13, R4 ;  /* 0x000000040d167221 */ /* 0x000fc80000000000 */
[----:B------:R-:W-:Y:S01]  /*4480*/  FADD R13, R22, R3 ;  /* 0x00000003160d7221 */ /* 0x000fe20000000000 */
[----:B------:R-:W-:-:S03]  /*4490*/  SHF.L.U32 R22, R26, 0x17, RZ ;  /* 0x000000171a167819 */ /* 0x000fc600000006ff */
[----:B------:R-:W-:Y:S02]  /*44a0*/  FADD R13, R13, R2 ;  /* 0x000000020d0d7221 */ /* 0x000fe40000000000 */
[----:B0-----:R-:W-:Y:S02]  /*44b0*/  FMUL R22, R22, R41 ;  /* 0x0000002916167220 */ /* 0x001fe40000400000 */
[----:B------:R-:W-:Y:S01]  /*44c0*/  FADD R26, R13, R0 ;  /* 0x000000000d1a7221 */ /* 0x000fe20000000000 */
[----:B------:R0:W3:Y:S03]  /*44d0*/  MUFU.EX2 R41, R20 ;  /* 0x0000001400297308 */ /* 0x0000e60000000800 */
[----:B------:R-:W-:-:S04]  /*44e0*/  FADD R26, R26, R31 ;  /* 0x0000001f1a1a7221 */ /* 0x000fc80000000000 */
[----:B------:R-:W-:Y:S01]  /*44f0*/  FADD R13, R26, R29 ;  /* 0x0000001d1a0d7221 */ /* 0x000fe20000000000 */
[----:B0-----:R-:W-:Y:S01]  /*4500*/  FMUL R20, R23, R42 ;  /* 0x0000002a17147220 */ /* 0x001fe20000400000 */
[----:B------:R-:W-:Y:S02]  /*4510*/  SHF.L.U32 R23, R35, 0x17, RZ ;  /* 0x0000001723177819 */ /* 0x000fe400000006ff */
[----:B------:R-:W-:-:S04]  /*4520*/  FADD R26, R13, R22 ;  /* 0x000000160d1a7221 */ /* 0x000fc80000000000 */
[----:B------:R-:W-:Y:S01]  /*4530*/  FADD R13, R26, R21 ;  /* 0x000000151a0d7221 */ /* 0x000fe20000000000 */
[----:B-1----:R-:W-:Y:S01]  /*4540*/  FMUL R26, R25, R28 ;  /* 0x0000001c191a7220 */ /* 0x002fe20000400000 */
[----:B--2---:R-:W-:Y:S01]  /*4550*/  FMUL R25, R27, R40 ;  /* 0x000000281b197220 */ /* 0x004fe20000400000 */
[----:B---3--:R-:W-:Y:S01]  /*4560*/  FMUL R24, R24, R41 ;  /* 0x0000002918187220 */ /* 0x008fe20000400000 */
[----:B------:R-:W-:Y:S01]  /*4570*/  FADD R13, R13, R20 ;  /* 0x000000140d0d7221 */ /* 0x000fe20000000000 */
[----:B------:R-:W-:Y:S01]  /*4580*/  FMUL R23, R23, R36 ;  /* 0x0000002417177220 */ /* 0x000fe20000400000 */
[----:B------:R-:W-:Y:S02]  /*4590*/  FMUL R27, R12, R15 ;  /* 0x0000000f0c1b7220 */ /* 0x000fe40000400000 */
[----:B------:R-:W-:-:S04]  /*45a0*/  FADD R28, R13, R26 ;  /* 0x0000001a0d1c7221 */ /* 0x000fc80000000000 */
        /* <DEDUP_REMOVED lines=15> */
.L_x_16682:
        /* <DEDUP_REMOVED lines=12> */
[----:B0-----:R-:W-:Y:S05]  /*4760*/  CALL.REL.NOINC `($__internal_261_$__cuda_sm3x_div_rn_noftz_f32_slowpath) ;  /* 0x00000034006c7944 */ /* 0x001fea0003c00000 */
[----:B------:R-:W-:-:S07]  /*4770*/  MOV R12, R11 ;  /* 0x0000000b000c7202 */ /* 0x000fce0000000f00 */
.L_x_16619:
[----:B------:R-:W-:Y:S05]  /*4780*/  BSYNC.RECONVERGENT B3 ;  /* 0x0000000000037941 */ /* 0x000fea0003800200 */
.L_x_16618:
        /* <DEDUP_REMOVED lines=12> */
[----:B0-----:R-:W-:Y:S05]  /*4850*/  CALL.REL.NOINC `($__internal_261_$__cuda_sm3x_div_rn_noftz_f32_slowpath) ;  /* 0x0000003400307944 */ /* 0x001fea0003c00000 */
[----:B------:R-:W-:-:S07]  /*4860*/  MOV R13, R11 ;  /* 0x0000000b000d7202 */ /* 0x000fce0000000f00 */
.L_x_16621:
[----:B------:R-:W-:Y:S05]  /*4870*/  BSYNC.RECONVERGENT B3 ;  /* 0x0000000000037941 */ /* 0x000fea0003800200 */
.L_x_16620:
        /* <DEDUP_REMOVED lines=12> */
[----:B0-----:R-:W-:Y:S05]  /*4940*/  CALL.REL.NOINC `($__internal_261_$__cuda_sm3x_div_rn_noftz_f32_slowpath) ;  /* 0x0000003000f47944 */ /* 0x001fea0003c00000 */
[----:B------:R-:W-:-:S07]  /*4950*/  MOV R14, R11 ;  /* 0x0000000b000e7202 */ /* 0x000fce0000000f00 */
.L_x_16623:
[----:B------:R-:W-:Y:S05]  /*4960*/  BSYNC.RECONVERGENT B3 ;  /* 0x0000000000037941 */ /* 0x000fea0003800200 */
.L_x_16622:
        /* <DEDUP_REMOVED lines=12> */
[----:B0-----:R-:W-:Y:S05]  /*4a30*/  CALL.REL.NOINC `($__internal_261_$__cuda_sm3x_div_rn_noftz_f32_slowpath) ;  /* 0x0000003000b87944 */ /* 0x001fea0003c00000 */
[----:B------:R-:W-:-:S07]  /*4a40*/  IMAD.MOV.U32 R15, RZ, RZ, R11 ;  /* 0x000000ffff0f7224 */ /* 0x000fce00078e000b */
.L_x_16625:
[----:B------:R-:W-:Y:S05]  /*4a50*/  BSYNC.RECONVERGENT B3 ;  /* 0x0000000000037941 */ /* 0x000fea0003800200 */
.L_x_16624:
        /* <DEDUP_REMOVED lines=13> */
[----:B------:R-:W-:-:S07]  /*4b30*/  MOV R18, R11 ;  /* 0x0000000b00127202 */ /* 0x000fce0000000f00 */
.L_x_16627:
[----:B------:R-:W-:Y:S05]  /*4b40*/  BSYNC.RECONVERGENT B3 ;  /* 0x0000000000037941 */ /* 0x000fea0003800200 */
.L_x_16626:
        /* <DEDUP_REMOVED lines=14> */
.L_x_16629:
[----:B------:R-:W-:Y:S05]  /*4c30*/  BSYNC.RECONVERGENT B3 ;  /* 0x0000000000037941 */ /* 0x000fea0003800200 */
.L_x_16628:
        /* <DEDUP_REMOVED lines=14> */
.L_x_16631:
[----:B------:R-:W-:Y:S05]  /*4d20*/  BSYNC.RECONVERGENT B3 ;  /* 0x0000000000037941 */ /* 0x000fea0003800200 */
.L_x_16630:
        /* <DEDUP_REMOVED lines=14> */
.L_x_16633:
[----:B------:R-:W-:Y:S05]  /*4e10*/  BSYNC.RECONVERGENT B3 ;  /* 0x0000000000037941 */ /* 0x000fea0003800200 */
.L_x_16632:
        /* <DEDUP_REMOVED lines=14> */
.L_x_16635:
[----:B------:R-:W-:Y:S05]  /*4f00*/  BSYNC.RECONVERGENT B3 ;  /* 0x0000000000037941 */ /* 0x000fea0003800200 */
.L_x_16634:
        /* <DEDUP_REMOVED lines=14> */
.L_x_16637:
[----:B------:R-:W-:Y:S05]  /*4ff0*/  BSYNC.RECONVERGENT B3 ;  /* 0x0000000000037941 */ /* 0x000fea0003800200 */
.L_x_16636:
        /* <DEDUP_REMOVED lines=14> */
.L_x_16639:
[----:B------:R-:W-:Y:S05]  /*50e0*/  BSYNC.RECONVERGENT B3 ;  /* 0x0000000000037941 */ /* 0x000fea0003800200 */
.L_x_16638:
        /* <DEDUP_REMOVED lines=14> */
.L_x_16641:
[----:B------:R-:W-:Y:S05]  /*51d0*/  BSYNC.RECONVERGENT B3 ;  /* 0x0000000000037941 */ /* 0x000fea0003800200 */
.L_x_16640:
        /* <DEDUP_REMOVED lines=14> */
.L_x_16643:
[----:B------:R-:W-:Y:S05]  /*52c0*/  BSYNC.RECONVERGENT B3 ;  /* 0x0000000000037941 */ /* 0x000fea0003800200 */
.L_x_16642:
        /* <DEDUP_REMOVED lines=14> */
.L_x_16645:
[----:B------:R-:W-:Y:S05]  /*53b0*/  BSYNC.RECONVERGENT B3 ;  /* 0x0000000000037941 */ /* 0x000fea0003800200 */
.L_x_16644:
        /* <DEDUP_REMOVED lines=14> */
.L_x_16647:
[----:B------:R-:W-:Y:S05]  /*54a0*/  BSYNC.RECONVERGENT B3 ;  /* 0x0000000000037941 */ /* 0x000fea0003800200 */
.L_x_16646:
        /* <DEDUP_REMOVED lines=14> */
.L_x_16649:
[----:B------:R-:W-:Y:S05]  /*5590*/  BSYNC.RECONVERGENT B3 ;  /* 0x0000000000037941 */ /* 0x000fea0003800200 */
.L_x_16648:
        /* <DEDUP_REMOVED lines=14> */
.L_x_16651:
[----:B------:R-:W-:Y:S05]  /*5680*/  BSYNC.RECONVERGENT B3 ;  /* 0x0000000000037941 */ /* 0x000fea0003800200 */
.L_x_16650:
        /* <DEDUP_REMOVED lines=12> */
[----:B------:R-:W-:Y:S05]  /*5750*/  CALL.REL.NOINC `($__internal_261_$__cuda_sm3x_div_rn_noftz_f32_slowpath) ;  /* 0x0000002400707944 */ /* 0x000fea0003c00000 */
[----:B------:R-:W-:-:S07]  /*5760*/  MOV R37, R11 ;  /* 0x0000000b00257202 */ /* 0x000fce0000000f00 */
.L_x_16653:
[----:B------:R-:W-:Y:S05]  /*5770*/  BSYNC.RECONVERGENT B3 ;  /* 0x0000000000037941 */ /* 0x000fea0003800200 */
.L_x_16652:
        /* <DEDUP_REMOVED lines=12> */
[----:B------:R-:W-:Y:S05]  /*5840*/  CALL.REL.NOINC `($__internal_261_$__cuda_sm3x_div_rn_noftz_f32_slowpath) ;  /* 0x0000002400347944 */ /* 0x000fea0003c00000 */
[----:B------:R-:W-:-:S07]  /*5850*/  MOV R40, R11 ;  /* 0x0000000b00287202 */ /* 0x000fce0000000f00 */
.L_x_16655:
[----:B------:R-:W-:Y:S05]  /*5860*/  BSYNC.RECONVERGENT B3 ;  /* 0x0000000000037941 */ /* 0x000fea0003800200 */
.L_x_16654:
        /* <DEDUP_REMOVED lines=12> */
[----:B------:R-:W-:Y:S05]  /*5930*/  CALL.REL.NOINC `($__internal_261_$__cuda_sm3x_div_rn_noftz_f32_slowpath) ;  /* 0x0000002000f87944 */ /* 0x000fea0003c00000 */
[----:B------:R-:W-:-:S07]  /*5940*/  IMAD.MOV.U32 R41, RZ, RZ, R11 ;  /* 0x000000ffff297224 */ /* 0x000fce00078e000b */
.L_x_16657:
[----:B------:R-:W-:Y:S05]  /*5950*/  BSYNC.RECONVERGENT B3 ;  /* 0x0000000000037941 */ /* 0x000fea0003800200 */
.L_x_16656:
        /* <DEDUP_REMOVED lines=13> */
[----:B------:R-:W-:-:S07]  /*5a30*/  MOV R20, R11 ;  /* 0x0000000b00147202 */ /* 0x000fce0000000f00 */
.L_x_16659:
[----:B------:R-:W-:Y:S05]  /*5a40*/  BSYNC.RECONVERGENT B3 ;  /* 0x0000000000037941 */ /* 0x000fea0003800200 */
.L_x_16658:
        /* <DEDUP_REMOVED lines=12> */
[----:B------:R-:W-:Y:S05]  /*5b10*/  CALL.REL.NOINC `($__internal_261_$__cuda_sm3x_div_rn_noftz_f32_slowpath) ;  /* 0x0000002000807944 */ /* 0x000fea0003c00000 */
[----:B------:R-:W-:-:S07]  /*5b20*/  MOV R21, R11 ;  /* 0x0000000b00157202 */ /* 0x000fce0000000f00 */
.L_x_16661:
[----:B------:R-:W-:Y:S05]  /*5b30*/  BSYNC.RECONVERGENT B3 ;  /* 0x0000000000037941 */ /* 0x000fea0003800200 */
.L_x_16660:
        /* <DEDUP_REMOVED lines=14> */
.L_x_16663:
[----:B------:R-:W-:Y:S05]  /*5c20*/  BSYNC.RECONVERGENT B3 ;  /* 0x0000000000037941 */ /* 0x000fea0003800200 */
.L_x_16662:
        /* <DEDUP_REMOVED lines=14> */
.L_x_16665:
[----:B------:R-:W-:Y:S05]  /*5d10*/  BSYNC.RECONVERGENT B3 ;  /* 0x0000000000037941 */ /* 0x000fea0003800200 */
.L_x_16664:
        /* <DEDUP_REMOVED lines=14> */
.L_x_16667:
[----:B------:R-:W-:Y:S05]  /*5e00*/  BSYNC.RECONVERGENT B3 ;  /* 0x0000000000037941 */ /* 0x000fea0003800200 */
.L_x_16666:
        /* <DEDUP_REMOVED lines=13> */
.L_x_16669:
[----:B------:R-:W-:Y:S05]  /*5ee0*/  BSYNC.RECONVERGENT B3 ;  /* 0x0000000000037941 */ /* 0x000fea0003800200 */
.L_x_16668:
[----:B------:R-:W0:Y:S01]  /*5ef0*/  S2R R0, SR_TID.X ;  /* 0x0000000000007919 */ /* 0x000e220000002100 */
[----:B------:R-:W-:Y:S01]  /*5f00*/  IMAD R23, R39, UR38, RZ ;  /* 0x0000002627177c24 */ /* 0x000fe2000f8e02ff */
[----:B------:R-:W-:Y:S02]  /*5f10*/  R2UR UR4, R32 ;  /* 0x00000000200472ca */ /* 0x000fe400000e0000 */
[C---:B------:R-:W-:Y:S01]  /*5f20*/  R2UR UR5, R33.reuse ;  /* 0x00000000210572ca */ /* 0x040fe200000e0000 */
[----:B------:R-:W-:Y:S01]  /*5f30*/  IMAD R27, R38, UR39, R23 ;  /* 0x00000027261b7c24 */ /* 0x000fe2000f8e0217 */
[C---:B------:R-:W-:Y:S01]  /*5f40*/  R2UR UR6, R32.reuse ;  /* 0x00000000200672ca */ /* 0x040fe200000e0000 */
[----:B------:R-:W-:Y:S01]  /*5f50*/  IMAD.MOV.U32 R23, RZ, RZ, RZ ;  /* 0x000000ffff177224 */ /* 0x000fe200078e00ff */
        /* <DEDUP_REMOVED lines=11> */
[----:B------:R-:W-:Y:S02]  /*6010*/  IADD3 R23, P2, PT, R24, 0x80, RZ ;  /* 0x0000008018177810 */ /* 0x000fe40007f5e0ff */
[----:B------:R-:W-:Y:S02]  /*6020*/  LEA.HI R25, P0, R22, R24, RZ, 0x1 ;  /* 0x0000001816197211 */ /* 0x000fe400078108ff */
[-C--:B------:R-:W-:Y:S02]  /*6030*/  IADD3.X R30, PT, PT, RZ, R22.reuse, RZ, P2, !PT ;  /* 0x00000016ff1e7210 */ /* 0x080fe400017fe4ff */
[----:B------:R-:W-:Y:S02]  /*6040*/  IADD3.X R28, PT, PT, RZ, R22, RZ, P0, !PT ;  /* 0x00000016ff1c7210 */ /* 0x000fe400007fe4ff */
[----:B------:R-:W-:-:S02]  /*6050*/  IADD3 R29, P0, PT, R24, 0x40, RZ ;  /* 0x00000040181d7810 */ /* 0x000fc40007f1e0ff */
[C---:B------:R-:W-:Y:S02]  /*6060*/  SHF.L.U32 R26, R25.reuse, 0x2, RZ ;  /* 0x00000002191a7819 */ /* 0x040fe400000006ff */
[----:B------:R-:W-:Y:S01]  /*6070*/  SHF.L.U64.HI R25, R25, 0x2, R28 ;  /* 0x0000000219197819 */ /* 0x000fe2000001021c */
[----:B------:R-:W-:Y:S01]  /*6080*/  IMAD.X R28, RZ, RZ, R22, P0 ;  /* 0x000000ffff1c7224 */ /* 0x000fe200000e0616 */
[----:B------:R-:W-:-:S04]  /*6090*/  LOP3.LUT R26, R26, 0xfffffff8, RZ, 0xc0, !PT ;  /* 0xfffffff81a1a7812 */ /* 0x000fc800078ec0ff */
[----:B------:R-:W-:Y:S02]  /*60a0*/  IADD3 R26, P0, PT, R26, UR36, RZ ;  /* 0x000000241a1a7c10 */ /* 0x000fe4000ff1e0ff */
[----:B------:R-:W-:Y:S02]  /*60b0*/  LEA.HI R29, P1, R28, R29, RZ, 0x1 ;  /* 0x0000001d1c1d7211 */ /* 0x000fe400078308ff */
[----:B------:R-:W-:Y:S02]  /*60c0*/  IADD3.X R27, PT, PT, R25, UR37, RZ, P0, !PT ;  /* 0x00000025191b7c10 */ /* 0x000fe400087fe4ff */
[----:B------:R-:W-:Y:S02]  /*60d0*/  IADD3.X R28, PT, PT, RZ, R28, RZ, P1, !PT ;  /* 0x0000001cff1c7210 */ /* 0x000fe40000ffe4ff */
[----:B------:R-:W-:Y:S01]  /*60e0*/  LEA.HI R23, P0, R30, R23, RZ, 0x1 ;  /* 0x000000171e177211 */ /* 0x000fe200078108ff */
[----:B------:R0:W-:Y:S01]  /*60f0*/  STG.E.64 desc[UR4][R26.64], R12 ;  /* 0x0000000c1a007986 */ /* 0x0001e2000c101b04 */
[C---:B------:R-:W-:Y:S01]  /*6100*/  SHF.L.U64.HI R31, R29.reuse, 0x2, R28 ;  /* 0x000000021d1f7819 */ /* 0x040fe2000001021c */
[----:B------:R-:W-:Y:S01]  /*6110*/  IMAD.SHL.U32 R29, R29, 0x4, RZ ;  /* 0x000000041d1d7824 */ /* 0x000fe200078e00ff */
[----:B------:R-:W-:-:S02]  /*6120*/  IADD3.X R30, PT, PT, RZ, R30, RZ, P0, !PT ;  /* 0x0000001eff1e7210 */ /* 0x000fc400007fe4ff */
[----:B------:R-:W-:Y:S02]  /*6130*/  IADD3 R28, P0, PT, R24, 0xc0, RZ ;  /* 0x000000c0181c7810 */ /* 0x000fe40007f1e0ff */
[----:B------:R-:W-:Y:S02]  /*6140*/  SHF.L.U64.HI R25, R23, 0x2, R30 ;  /* 0x0000000217197819 */ /* 0x000fe4000001021e */
[----:B------:R-:W-:Y:S02]  /*6150*/  LOP3.LUT R30, R29, 0xfffffff8, RZ, 0xc0, !PT ;  /* 0xfffffff81d1e7812 */ /* 0x000fe400078ec0ff */
[----:B------:R-:W-:Y:S02]  /*6160*/  IADD3.X R29, PT, PT, RZ, R22, RZ, P0, !PT ;  /* 0x00000016ff1d7210 */ /* 0x000fe400007fe4ff */
[----:B------:R-:W-:Y:S02]  /*6170*/  SHF.L.U32 R23, R23, 0x2, RZ ;  /* 0x0000000217177819 */ /* 0x000fe400000006ff */
[----:B------:R-:W-:-:S02]  /*6180*/  LEA.HI R28, P2, R29, R28, RZ, 0x1 ;  /* 0x0000001c1d1c7211 */ /* 0x000fc400078508ff */
[----:B------:R-:W-:Y:S02]  /*6190*/  LOP3.LUT R23, R23, 0xfffffff8, RZ, 0xc0, !PT ;  /* 0xfffffff817177812 */ /* 0x000fe400078ec0ff */
[----:B------:R-:W-:Y:S02]  /*61a0*/  IADD3.X R29, PT, PT, RZ, R29, RZ, P2, !PT ;  /* 0x0000001dff1d7210 */ /* 0x000fe400017fe4ff */
[----:B0-----:R-:W-:Y:S02]  /*61b0*/  IADD3 R12, P0, PT, R30, UR36, RZ ;  /* 0x000000241e0c7c10 */ /* 0x001fe4000ff1e0ff */
[C---:B------:R-:W-:Y:S01]  /*61c0*/  SHF.L.U64.HI R29, R28.reuse, 0x2, R29 ;  /* 0x000000021c1d7819 */ /* 0x040fe2000001021d */
[----:B------:R-:W-:Y:S01]  /*61d0*/  IMAD.SHL.U32 R28, R28, 0x4, RZ ;  /* 0x000000041c1c7824 */ /* 0x000fe200078e00ff */
[----:B------:R-:W-:Y:S02]  /*61e0*/  IADD3 R26, P1, PT, R23, UR36, RZ ;  /* 0x00000024171a7c10 */ /* 0x000fe4000ff3e0ff */
[----:B------:R-:W-:-:S02]  /*61f0*/  IADD3.X R13, PT, PT, R31, UR37, RZ, P0, !PT ;  /* 0x000000251f0d7c10 */ /* 0x000fc400087fe4ff */
[----:B------:R-:W-:Y:S02]  /*6200*/  LOP3.LUT R28, R28, 0xfffffff8, RZ, 0xc0, !PT ;  /* 0xfffffff81c1c7812 */ /* 0x000fe400078ec0ff */
[----:B------:R-:W-:Y:S01]  /*6210*/  IADD3.X R27, PT, PT, R25, UR37, RZ, P1, !PT ;  /* 0x00000025191b7c10 */ /* 0x000fe20008ffe4ff */
[----:B------:R0:W-:Y:S01]  /*6220*/  STG.E.64 desc[UR4][R12.64], R14 ;  /* 0x0000000e0c007986 */ /* 0x0001e2000c101b04 */
[----:B------:R-:W-:Y:S02]  /*6230*/  IADD3 R31, P1, PT, R24, 0x140, RZ ;  /* 0x00000140181f7810 */ /* 0x000fe40007f3e0ff */
[----:B------:R-:W-:Y:S01]  /*6240*/  IADD3 R28, P2, PT, R28, UR36, RZ ;  /* 0x000000241c1c7c10 */ /* 0x000fe2000ff5e0ff */
[----:B------:R1:W-:Y:S01]  /*6250*/  STG.E.64 desc[UR6][R26.64], R18 ;  /* 0x000000121a007986 */ /* 0x0003e2000c101b06 */
[C---:B------:R-:W-:Y:S02]  /*6260*/  IADD3 R34, P0, PT, R24.reuse, 0x100, RZ ;  /* 0x0000010018227810 */ /* 0x040fe40007f1e0ff */
[----:B------:R-:W-:-:S02]  /*6270*/  IADD3 R30, P6, PT, R24, 0x180, RZ ;  /* 0x00000180181e7810 */ /* 0x000fc40007fde0ff */
[C---:B------:R-:W-:Y:S02]  /*6280*/  IADD3 R25, P5, PT, R24.reuse, 0x1c0, RZ ;  /* 0x000001c018197810 */ /* 0x040fe40007fbe0ff */
[----:B------:R-:W-:Y:S02]  /*6290*/  IADD3.X R29, PT, PT, R29, UR37, RZ, P2, !PT ;  /* 0x000000251d1d7c10 */ /* 0x000fe400097fe4ff */
[C---:B------:R-:W-:Y:S02]  /*62a0*/  IADD3 R23, P4, PT, R24.reuse, 0x200, RZ ;  /* 0x0000020018177810 */ /* 0x040fe40007f9e0ff */
[-C--:B------:R-:W-:Y:S01]  /*62b0*/  IADD3.X R35, PT, PT, RZ, R22.reuse, RZ, P0, !PT ;  /* 0x00000016ff237210 */ /* 0x080fe200007fe4ff */
[----:B------:R2:W-:Y:S01]  /*62c0*/  STG.E.64 desc[UR4][R28.64], R16 ;  /* 0x000000101c007986 */ /* 0x0005e2000c101b04 */
[----:B0-----:R-:W-:Y:S02]  /*62d0*/  IADD3 R15, P3, PT, R24, 0x240, RZ ;  /* 0x00000240180f7810 */ /* 0x001fe40007f7e0ff */
[----:B-1----:R-:W-:-:S02]  /*62e0*/  IADD3.X R26, PT, PT, RZ, R22, RZ, P1, !PT ;  /* 0x00000016ff1a7210 */ /* 0x002fc40000ffe4ff */
[C---:B------:R-:W-:Y:S02]  /*62f0*/  IADD3 R14, P2, PT, R24.reuse, 0x280, RZ ;  /* 0x00000280180e7810 */ /* 0x040fe40007f5e0ff */
[C---:B------:R-:W-:Y:S02]  /*6300*/  IADD3 R12, P0, PT, R24.reuse, 0x2c0, RZ ;  /* 0x000002c0180c7810 */ /* 0x040fe40007f1e0ff */
[----:B------:R-:W-:Y:S01]  /*6310*/  IADD3 R13, P1, PT, R24, 0x300, RZ ;  /* 0x00000300180d7810 */ /* 0x000fe20007f3e0ff */
[----:B------:R-:W-:Y:S01]  /*6320*/  IMAD.X R24, RZ, RZ, R22, P5 ;  /* 0x000000ffff187224 */ /* 0x000fe200028e0616 */
[----:B------:R-:W-:Y:S02]  /*6330*/  IADD3.X R19, PT, PT, RZ, R22, RZ, P6, !PT ;  /* 0x00000016ff137210 */ /* 0x000fe400037fe4ff */
[----:B------:R-:W-:Y:S02]  /*6340*/  LEA.HI R27, P5, R26, R31, RZ, 0x1 ;  /* 0x0000001f1a1b7211 */ /* 0x000fe400078b08ff */
[----:B------:R-:W-:-:S02]  /*6350*/  LEA.HI R34, P6, R35, R34, RZ, 0x1 ;  /* 0x0000002223227211 */ /* 0x000fc400078d08ff */
[----:B------:R-:W-:Y:S02]  /*6360*/  IADD3.X R18, PT, PT, RZ, R22, RZ, P4, !PT ;  /* 0x00000016ff127210 */ /* 0x000fe400027fe4ff */
[----:B--2---:R-:W-:Y:S01]  /*6370*/  LEA.HI R16, P4, R19, R30, RZ, 0x1 ;  /* 0x0000001e13107211 */ /* 0x004fe200078908ff */
[----:B------:R-:W-:Y:S01]  /*6380*/  IMAD.SHL.U32 R29, R34, 0x4, RZ ;  /* 0x00000004221d7824 */ /* 0x000fe200078e00ff */
[----:B------:R-:W-:Y:S02]  /*6390*/  IADD3.X R30, PT, PT, RZ, R26, RZ, P5, !PT ;  /* 0x0000001aff1e7210 */ /* 0x000fe40002ffe4ff */
[----:B------:R-:W-:Y:S02]  /*63a0*/  LEA.HI R26, P5, R24, R25, RZ, 0x1 ;  /* 0x00000019181a7211 */ /* 0x000fe400078b08ff */
[----:B------:R-:W-:Y:S02]  /*63b0*/  IADD3.X R25, PT, PT, RZ, R19, RZ, P4, !PT ;  /* 0x00000013ff197210 */ /* 0x000fe400027fe4ff */
[----:B------:R-:W-:-:S02]  /*63c0*/  SHF.L.U64.HI R19, R27, 0x2, R30 ;  /* 0x000000021b137819 */ /* 0x000fc4000001021e */
[----:B------:R-:W-:Y:S02]  /*63d0*/  SHF.L.U32 R17, R27, 0x2, RZ ;  /* 0x000000021b117819 */ /* 0x000fe400000006ff */
[----:B------:R-:W-:Y:S01]  /*63e0*/  IADD3.X R27, PT, PT, RZ, R24, RZ, P5, !PT ;  /* 0x00000018ff1b7210 */ /* 0x000fe20002ffe4ff */
[C---:B------:R-:W-:Y:S01]  /*63f0*/  IMAD.SHL.U32 R24, R16.reuse, 0x4, RZ ;  /* 0x0000000410187824 */ /* 0x040fe200078e00ff */
[----:B------:R-:W-:Y:S02]  /*6400*/  IADD3.X R31, PT, PT, RZ, R35, RZ, P6, !PT ;  /* 0x00000023ff1f7210 */ /* 0x000fe400037fe4ff */
[----:B------:R-:W-:Y:S02]  /*6410*/  SHF.L.U64.HI R25, R16, 0x2, R25 ;  /* 0x0000000210197819 */ /* 0x000fe40000010219 */
[----:B------:R-:W-:Y:S02]  /*6420*/  LEA.HI R28, P6, R18, R23, RZ, 0x1 ;  /* 0x00000017121c7211 */ /* 0x000fe400078d08ff */
[----:B------:R-:W-:-:S02]  /*6430*/  LOP3.LUT R16, R29, 0xfffffff8, RZ, 0xc0, !PT ;  /* 0xfffffff81d107812 */ /* 0x000fc400078ec0ff */
[C---:B------:R-:W-:Y:S02]  /*6440*/  SHF.L.U64.HI R27, R26.reuse, 0x2, R27 ;  /* 0x000000021a1b7819 */ /* 0x040fe4000001021b */
[----:B------:R-:W-:Y:S02]  /*6450*/  SHF.L.U32 R26, R26, 0x2, RZ ;  /* 0x000000021a1a7819 */ /* 0x000fe400000006ff */
[----:B------:R-:W-:Y:S02]  /*6460*/  SHF.L.U64.HI R31, R34, 0x2, R31 ;  /* 0x00000002221f7819 */ /* 0x000fe4000001021f */
[----:B------:R-:W-:Y:S02]  /*6470*/  IADD3.X R23, PT, PT, RZ, R18, RZ, P6, !PT ;  /* 0x00000012ff177210 */ /* 0x000fe400037fe4ff */
[----:B------:R-:W-:Y:S02]  /*6480*/  IADD3 R16, P5, PT, R16, UR36, RZ ;  /* 0x0000002410107c10 */ /* 0x000fe4000ffbe0ff */
[----:B------:R-:W-:-:S02]  /*6490*/  LOP3.LUT R18, R17, 0xfffffff8, RZ, 0xc0, !PT ;  /* 0xfffffff811127812 */ /* 0x000fc400078ec0ff */
[----:B------:R-:W-:Y:S02]  /*64a0*/  LOP3.LUT R24, R24, 0xfffffff8, RZ, 0xc0, !PT ;  /* 0xfffffff818187812 */ /* 0x000fe400078ec0ff */
[----:B------:R-:W-:Y:S02]  /*64b0*/  LOP3.LUT R26, R26, 0xfffffff8, RZ, 0xc0, !PT ;  /* 0xfffffff81a1a7812 */ /* 0x000fe400078ec0ff */
[----:B------:R-:W-:Y:S02]  /*64c0*/  IADD3.X R17, PT, PT, R31, UR37, RZ, P5, !PT ;  /* 0x000000251f117c10 */ /* 0x000fe4000affe4ff */
[----:B------:R-:W-:Y:S02]  /*64d0*/  IADD3 R18, P4, PT, R18, UR36, RZ ;  /* 0x0000002412127c10 */ /* 0x000fe4000ff9e0ff */
[----:B------:R-:W-:Y:S01]  /*64e0*/  IADD3 R24, P6, PT, R24, UR36, RZ ;  /* 0x0000002418187c10 */ /* 0x000fe2000ffde0ff */
[----:B------:R0:W-:Y:S01]  /*64f0*/  STG.E.64 desc[UR4][R16.64], R8 ;  /* 0x0000000810007986 */ /* 0x0001e2000c101b04 */
[----:B------:R-:W-:Y:S01]  /*6500*/  IADD3 R26, P5, PT, R26, UR36, RZ ;  /* 0x000000241a1a7c10 */ /* 0x000fe2000ffbe0ff */
[----:B------:R-:W1:Y:S01]  /*6510*/  LDCU UR4, c[0x0][0x370] ;  /* 0x00006e00ff0477ac */ /* 0x000e620008000800 */
[----:B------:R-:W-:-:S02]  /*6520*/  IADD3.X R19, PT, PT, R19, UR37, RZ, P4, !PT ;  /* 0x0000002513137c10 */ /* 0x000fc4000a7fe4ff */
[----:B------:R-:W-:Y:S02]  /*6530*/  IADD3.X R25, PT, PT, R25, UR37, RZ, P6, !PT ;  /* 0x0000002519197c10 */ /* 0x000fe4000b7fe4ff */
[----:B------:R-:W-:Y:S01]  /*6540*/  IADD3.X R27, PT, PT, R27, UR37, RZ, P5, !PT ;  /* 0x000000251b1b7c10 */ /* 0x000fe2000affe4ff */
[----:B------:R2:W-:Y:S01]  /*6550*/  STG.E.64 desc[UR6][R18.64], R6 ;  /* 0x0000000612007986 */ /* 0x0005e2000c101b06 */
[C---:B------:R-:W-:Y:S02]  /*6560*/  SHF.L.U64.HI R23, R28.reuse, 0x2, R23 ;  /* 0x000000021c177819 */ /* 0x040fe40000010217 */
[----:B------:R-:W-:Y:S01]  /*6570*/  SHF.L.U32 R28, R28, 0x2, RZ ;  /* 0x000000021c1c7819 */ /* 0x000fe200000006ff */
[----:B------:R3:W-:Y:S01]  /*6580*/  STG.E.64 desc[UR8][R24.64], R4 ;  /* 0x0000000418007986 */ /* 0x0007e2000c101b08 */
[----:B0-----:R-:W-:Y:S01]  /*6590*/  IMAD.X R8, RZ, RZ, R22, P3 ;  /* 0x000000ffff087224 */ /* 0x001fe200018e0616 */
[----:B------:R-:W1:Y:S01]  /*65a0*/  LDC R16, c[0x0][0x364] ;  /* 0x0000d900ff107b82 */ /* 0x000e620000000800 */
[----:B------:R-:W-:Y:S01]  /*65b0*/  IADD3.X R9, PT, PT, RZ, R22, RZ, P2, !PT ;  /* 0x00000016ff097210 */ /* 0x000fe200017fe4ff */
[----:B------:R0:W-:Y:S01]  /*65c0*/  STG.E.64 desc[UR10][R26.64], R2 ;  /* 0x000000021a007986 */ /* 0x0001e2000c101b0a */
[----:B------:R-:W-:-:S02]  /*65d0*/  LOP3.LUT R28, R28, 0xfffffff8, RZ, 0xc0, !PT ;  /* 0xfffffff81c1c7812 */ /* 0x000fc400078ec0ff */
[----:B--2---:R-:W-:Y:S02]  /*65e0*/  LEA.HI R6, P2, R8, R15, RZ, 0x1 ;  /* 0x0000000f08067211 */ /* 0x004fe400078508ff */
[----:B------:R-:W-:Y:S02]  /*65f0*/  IADD3.X R7, PT, PT, RZ, R22, RZ, P0, !PT ;  /* 0x00000016ff077210 */ /* 0x000fe400007fe4ff */
[----:B------:R-:W-:Y:S01]  /*6600*/  LEA.HI R14, P0, R9, R14, RZ, 0x1 ;  /* 0x0000000e090e7211 */ /* 0x000fe200078108ff */
[----:B------:R-:W-:Y:S01]  /*6610*/  IMAD.X R15, RZ, RZ, R8, P2 ;  /* 0x000000ffff0f7224 */ /* 0x000fe200010e0608 */
[----:B------:R-:W-:Y:S02]  /*6620*/  IADD3 R28, P4, PT, R28, UR36, RZ ;  /* 0x000000241c1c7c10 */ /* 0x000fe4000ff9e0ff */
[----:B---3--:R-:W-:Y:S01]  /*6630*/  IADD3.X R5, PT, PT, RZ, R9, RZ, P0, !PT ;  /* 0x00000009ff057210 */ /* 0x008fe200007fe4ff */
[----:B------:R-:W-:Y:S01]  /*6640*/  IMAD.SHL.U32 R4, R14, 0x4, RZ ;  /* 0x000000040e047824 */ /* 0x000fe200078e00ff */
[----:B0-----:R-:W-:-:S02]  /*6650*/  IADD3.X R2, PT, PT, RZ, R22, RZ, P1, !PT ;  /* 0x00000016ff027210 */ /* 0x001fc40000ffe4ff */
[----:B------:R-:W-:Y:S02]  /*6660*/  SHF.L.U32 R3, R6, 0x2, RZ ;  /* 0x0000000206037819 */ /* 0x000fe400000006ff */
[----:B------:R-:W-:Y:S02]  /*6670*/  LEA.HI R13, P2, R2, R13, RZ, 0x1 ;  /* 0x0000000d020d7211 */ /* 0x000fe400078508ff */
[----:B------:R-:W-:Y:S02]  /*6680*/  LEA.HI R12, P1, R7, R12, RZ, 0x1 ;  /* 0x0000000c070c7211 */ /* 0x000fe400078308ff */
[----:B------:R-:W-:Y:S02]  /*6690*/  IADD3.X R2, PT, PT, RZ, R2, RZ, P2, !PT ;  /* 0x00000002ff027210 */ /* 0x000fe400017fe4ff */
[----:B------:R-:W-:Y:S02]  /*66a0*/  SHF.L.U64.HI R15, R6, 0x2, R15 ;  /* 0x00000002060f7819 */ /* 0x000fe4000001020f */
[----:B------:R-:W-:-:S02]  /*66b0*/  LOP3.LUT R3, R3, 0xfffffff8, RZ, 0xc0, !PT ;  /* 0xfffffff803037812 */ /* 0x000fc400078ec0ff */
[----:B------:R-:W-:Y:S02]  /*66c0*/  SHF.L.U32 R6, R12, 0x2, RZ ;  /* 0x000000020c067819 */ /* 0x000fe400000006ff */
[----:B------:R-:W-:Y:S02]  /*66d0*/  SHF.L.U64.HI R9, R13, 0x2, R2 ;  /* 0x000000020d097819 */ /* 0x000fe40000010202 */
[----:B------:R-:W-:Y:S02]  /*66e0*/  IADD3.X R7, PT, PT, RZ, R7, RZ, P1, !PT ;  /* 0x00000007ff077210 */ /* 0x000fe40000ffe4ff */
[----:B------:R-:W-:Y:S02]  /*66f0*/  IADD3 R2, P0, PT, R3, UR36, RZ ;  /* 0x0000002403027c10 */ /* 0x000fe4000ff1e0ff */
[----:B------:R-:W-:Y:S02]  /*6700*/  LOP3.LUT R6, R6, 0xfffffff8, RZ, 0xc0, !PT ;  /* 0xfffffff806067812 */ /* 0x000fe400078ec0ff */
[----:B------:R-:W-:Y:S01]  /*6710*/  SHF.L.U64.HI R7, R12, 0x2, R7 ;  /* 0x000000020c077819 */ /* 0x000fe20000010207 */
[----:B-1----:R-:W-:Y:S01]  /*6720*/  IMAD R12, R16, UR4, RZ ;  /* 0x00000004100c7c24 */ /* 0x002fe2000f8e02ff */
[----:B------:R-:W-:-:S02]  /*6730*/  IADD3.X R3, PT, PT, R15, UR37, RZ, P0, !PT ;  /* 0x000000250f037c10 */ /* 0x000fc400087fe4ff */
[----:B------:R-:W-:Y:S02]  /*6740*/  IADD3 R6, P0, PT, R6, UR36, RZ ;  /* 0x0000002406067c10 */ /* 0x000fe4000ff1e0ff */
[----:B------:R-:W-:Y:S02]  /*6750*/  SHF.L.U32 R8, R13, 0x2, RZ ;  /* 0x000000020d087819 */ /* 0x000fe400000006ff */
[----:B------:R-:W-:Y:S02]  /*6760*/  IADD3.X R7, PT, PT, R7, UR37, RZ, P0, !PT ;  /* 0x0000002507077c10 */ /* 0x000fe400087fe4ff */
[----:B------:R-:W-:Y:S02]  /*6770*/  IADD3 R38, P0, PT, R12, R38, RZ ;  /* 0x000000260c267210 */ /* 0x000fe40007f1e0ff */
[----:B------:R-:W-:Y:S02]  /*6780*/  LOP3.LUT R4, R4, 0xfffffff8, RZ, 0xc0, !PT ;  /* 0xfffffff804047812 */ /* 0x000fe400078ec0ff */
[----:B------:R-:W-:-:S02]  /*6790*/  LEA.HI.X.SX32 R39, R12, R39, 0x1, P0 ;  /* 0x000000270c277211 */ /* 0x000fc400000f0eff */
[----:B------:R-:W-:Y:S02]  /*67a0*/  ISETP.GE.U32.AND P0, PT, R38, UR40, PT ;  /* 0x0000002826007c0c */ /* 0x000fe4000bf06070 */
[----:B------:R-:W-:Y:S02]  /*67b0*/  LOP3.LUT R8, R8, 0xfffffff8, RZ, 0xc0, !PT ;  /* 0xfffffff808087812 */ /* 0x000fe400078ec0ff */
[----:B------:R-:W-:Y:S02]  /*67c0*/  ISETP.GE.AND.EX P0, PT, R39, UR41, PT, P0 ;  /* 0x0000002927007c0c */ /* 0x000fe4000bf06300 */
[----:B------:R-:W-:Y:S02]  /*67d0*/  SHF.L.U64.HI R5, R14, 0x2, R5 ;  /* 0x000000020e057819 */ /* 0x000fe40000010205 */
[----:B------:R-:W-:Y:S02]  /*67e0*/  IADD3 R4, P1, PT, R4, UR36, RZ ;  /* 0x0000002404047c10 */ /* 0x000fe4000ff3e0ff */
[----:B------:R-:W-:-:S02]  /*67f0*/  IADD3.X R29, PT, PT, R23, UR37, RZ, P4, !PT ;  /* 0x00000025171d7c10 */ /* 0x000fc4000a7fe4ff */
[----:B------:R-:W-:Y:S02]  /*6800*/  IADD3 R8, P2, PT, R8, UR36, RZ ;  /* 0x0000002408087c10 */ /* 0x000fe4000ff5e0ff */
[----:B------:R-:W-:Y:S01]  /*6810*/  IADD3.X R5, PT, PT, R5, UR37, RZ, P1, !PT ;  /* 0x0000002505057c10 */ /* 0x000fe20008ffe4ff */
        /* <DEDUP_REMOVED lines=8> */
.L_x_16616:
[----:B------:R-:W-:Y:S05]  /*68a0*/  EXIT ;  /* 0x000000000000794d */ /* 0x000fea0003800000 */
.L_x_16617:
[----:B------:R-:W-:Y:S01]  /*68b0*/  HFMA2 R11, -RZ, RZ, 0, 1.847743988037109375e-06 ;  /* 0x0000001fff0b7431 */ /* 0x000fe200000001ff */
[----:B------:R-:W-:Y:S01]  /*68c0*/  BSSY B1, `(.L_x_16671) ;  /* 0x0000006000017945 */ /* 0x000fe20003800000 */
[----:B------:R-:W-:Y:S01]  /*68d0*/  IMAD.MOV.U32 R12, RZ, RZ, 0x10 ;  /* 0x00000010ff0c7424 */ /* 0x000fe200078e00ff */
[----:B------:R-:W-:-:S07]  /*68e0*/  MOV R15, 0xffffffff ;  /* 0xffffffff000f7802 */ /* 0x000fce0000000f00 */
[----:B------:R-:W-:Y:S05]  /*68f0*/  WARPSYNC.COLLECTIVE R15, `(.L_x_16672) ;  /* 0x000000000f087348 */ /* 0x000fea0003c00000 */
[----:B------:R0:W1:Y:S02]  /*6900*/  SHFL.BFLY P6, R14, R13, R12, R11 ;  /* 0x0c00000c0d0e7389 */ /* 0x00006400000c000b */
[----:B01----:R-:W-:Y:S05]  /*6910*/  ENDCOLLECTIVE ;  /* 0x000000000000791b */ /* 0x003fea0003800000 */
.L_x_16672:
[----:B------:R-:W-:Y:S05]  /*6920*/  BSYNC B1 ;  /* 0x0000000000017941 */ /* 0x000fea0003800000 */
.L_x_16671:
        /* <DEDUP_REMOVED lines=9> */
.L_x_16673:
[----:B------:R-:W-:Y:S01]  /*69c0*/  HFMA2 R12, -RZ, RZ, 0, 2.384185791015625e-07 ;  /* 0x00000004ff0c7431 */ /* 0x000fe200000001ff */
[----:B------:R-:W-:-:S04]  /*69d0*/  FMNMX R0, R13, R14, !PT ;  /* 0x0000000e0d007209 */ /* 0x000fc80007800000 */
[----:B------:R-:W-:-:S07]  /*69e0*/  MOV R13, R0 ;  /* 0x00000000000d7202 */ /* 0x000fce0000000f00 */
[----:B------:R-:W-:Y:S05]  /*69f0*/  WARPSYNC.COLLECTIVE R15, `(.L_x_16674) ;  /* 0x000000000f087348 */ /* 0x000fea0003c00000 */
[----:B------:R0:W1:Y:S02]  /*6a00*/  SHFL.BFLY P6, R14, R13, R12, R11 ;  /* 0x0c00000c0d0e7389 */ /* 0x00006400000c000b */
[----:B01----:R-:W-:Y:S05]  /*6a10*/  ENDCOLLECTIVE ;  /* 0x000000000000791b */ /* 0x003fea0003800000 */
.L_x_16674:
[----:B------:R-:W-:Y:S02]  /*6a20*/  MOV R12, 0x2 ;  /* 0x00000002000c7802 */ /* 0x000fe40000000f00 */
[----:B------:R-:W-:-:S05]  /*6a30*/  FMNMX R2, R0, R14, !PT ;  /* 0x0000000e00027209 */ /* 0x000fca0007800000 */
[----:B------:R-:W-:-:S07]  /*6a40*/  IMAD.MOV.U32 R13, RZ, RZ, R2 ;  /* 0x000000ffff0d7224 */ /* 0x000fce00078e0002 */
[----:B------:R-:W-:Y:S05]  /*6a50*/  WARPSYNC.COLLECTIVE R15, `(.L_x_16675) ;  /* 0x000000000f087348 */ /* 0x000fea0003c00000 */
[----:B------:R0:W1:Y:S02]  /*6a60*/  SHFL.BFLY P6, R14, R13, R12, R11 ;  /* 0x0c00000c0d0e7389 */ /* 0x00006400000c000b */
[----:B01----:R-:W-:Y:S05]  /*6a70*/  ENDCOLLECTIVE ;  /* 0x000000000000791b */ /* 0x003fea0003800000 */
.L_x_16675:
[----:B------:R-:W-:Y:S01]  /*6a80*/  HFMA2 R12, -RZ, RZ, 0, 5.9604644775390625e-08 ;  /* 0x00000001ff0c7431 */ /* 0x000fe200000001ff */
[----:B------:R-:W-:-:S04]  /*6a90*/  FMNMX R3, R2, R14, !PT ;  /* 0x0000000e02037209 */ /* 0x000fc80007800000 */
[----:B------:R-:W-:-:S07]  /*6aa0*/  MOV R13, R3 ;  /* 0x00000003000d7202 */ /* 0x000fce0000000f00 */
[----:B------:R-:W-:Y:S05]  /*6ab0*/  WARPSYNC.COLLECTIVE R15, `(.L_x_16676) ;  /* 0x000000000f087348 */ /* 0x000fea0003c00000 */
[----:B------:R0:W1:Y:S02]  /*6ac0*/  SHFL.BFLY P6, R14, R13, R12, R11 ;  /* 0x0c00000c0d0e7389 */ /* 0x00006400000c000b */
[----:B01----:R-:W-:Y:S05]  /*6ad0*/  ENDCOLLECTIVE ;  /* 0x000000000000791b */ /* 0x003fea0003800000 */
.L_x_16676:
[----:B------:R-:W-:-:S05]  /*6ae0*/  FMNMX R7, R3, R14, !PT ;  /* 0x0000000e03077209 */ /* 0x000fca0007800000 */
[--C-:B------:R-:W-:Y:S01]  /*6af0*/  FADD R6, R21, -R7.reuse ;  /* 0x8000000715067221 */ /* 0x100fe20000000000 */
[C---:B------:R-:W-:Y:S01]  /*6b00*/  FADD R15, -R7.reuse, R10 ;  /* 0x0000000a070f7221 */ /* 0x040fe20000000100 */
[--C-:B------:R-:W-:Y:S01]  /*6b10*/  FADD R14, R4, -R7.reuse ;  /* 0x80000007040e7221 */ /* 0x100fe20000000000 */
[C---:B------:R-:W-:Y:S01]  /*6b20*/  FADD R2, -R7.reuse, R24 ;  /* 0x0000001807027221 */ /* 0x040fe20000000100 */
[----:B------:R-:W-:Y:S01]  /*6b30*/  FFMA.SAT R10, R6, R43, 0.5 ;  /* 0x3f000000060a7423 */ /* 0x000fe2000000202b */
[----:B------:R-:W-:Y:S01]  /*6b40*/  FADD R8, -R7, R8 ;  /* 0x0000000807087221 */ /* 0x000fe20000000100 */
[--C-:B------:R-:W-:Y:S01]  /*6b50*/  FADD R0, R19, -R7.reuse ;  /* 0x8000000713007221 */ /* 0x100fe20000000000 */
        /* <DEDUP_REMOVED lines=214> */
[----:B------:R-:W-:Y:S01]  /*78c0*/  FADD R12, RZ, R30 ;  /* 0x0000001eff0c7221 */ /* 0x000fe20000000000 */
[----:B------:R-:W-:Y:S02]  /*78d0*/  FFMA.RM R45, R28, R45, 12582913 ;  /* 0x4b4000011c2d7423 */ /* 0x000fe4000000402d */
[----:B------:R-:W-:Y:S01]  /*78e0*/  FADD R15, R13, -12583039 ;  /* 0xcb40007f0d0f7421 */ /* 0x000fe20000000000 */
[----:B------:R-:W-:Y:S01]  /*78f0*/  FADD R11, R12, R19 ;  /* 0x000000130c0b7221 */ /* 0x000fe20000000000 */
[----:B------:R-:W-:Y:S01]  /*7900*/  FADD R27, R45, -12583039 ;  /* 0xcb40007f2d1b7421 */ /* 0x000fe20000000000 */
[----:B------:R-:W-:Y:S01]  /*7910*/  SHF.L.U32 R13, R13, 0x17, RZ ;  /* 0x000000170d0d7819 */ /* 0x000fe200000006ff */
[----:B------:R-:W-:Y:S01]  /*7920*/  FFMA R15, R14, 1.4426950216293334961, -R15 ;  /* 0x3fb8aa3b0e0f7823 */ /* 0x000fe2000000080f */
[----:B------:R-:W-:Y:S01]  /*7930*/  FADD R12, R11, R18 ;  /* 0x000000120b0c7221 */ /* 0x000fe20000000000 */
[----:B------:R-:W-:-:S02]  /*7940*/  FFMA R27, R44, 1.4426950216293334961, -R27 ;  /* 0x3fb8aa3b2c1b7823 */ /* 0x000fc4000000081b */
[----:B------:R-:W-:Y:S01]  /*7950*/  FFMA R15, R14, 1.925963033500011079e-08, R15 ;  /* 0x32a570600e0f7823 */ /* 0x000fe2000000000f */
[----:B------:R-:W-:Y:S01]  /*7960*/  FADD R11, R12, R17 ;  /* 0x000000110c0b7221 */ /* 0x000fe20000000000 */
[----:B------:R-:W-:Y:S01]  /*7970*/  FFMA R44, R44, 1.925963033500011079e-08, R27 ;  /* 0x32a570602c2c7823 */ /* 0x000fe2000000001b */
[----:B------:R-:W-:Y:S01]  /*7980*/  SHF.L.U32 R27, R45, 0x17, RZ ;  /* 0x000000172d1b7819 */ /* 0x000fe200000006ff */
[----:B------:R0:W1:Y:S01]  /*7990*/  MUFU.EX2 R28, R15 ;  /* 0x0000000f001c7308 */ /* 0x0000620000000800 */
[----:B------:R-:W-:-:S04]  /*79a0*/  FADD R11, R11, R16 ;  /* 0x000000100b0b7221 */ /* 0x000fc80000000000 */
[----:B------:R-:W-:-:S03]  /*79b0*/  FADD R12, R11, R10 ;  /* 0x0000000a0b0c7221 */ /* 0x000fc60000000000 */
[----:B------:R-:W2:Y:S01]  /*79c0*/  MUFU.EX2 R44, R44 ;  /* 0x0000002c002c7308 */ /* 0x000ea20000000800 */
[----:B------:R-:W-:Y:S01]  /*79d0*/  FADD R11, R12, R9 ;  /* 0x000000090c0b7221 */ /* 0x000fe20000000000 */
[----:B0-----:R-:W-:-:S03]  /*79e0*/  MOV R15, 0xffffffff ;  /* 0xffffffff000f7802 */ /* 0x001fc60000000f00 */
        /* <DEDUP_REMOVED lines=26> */
.L_x_16677:
[----:B------:R-:W-:Y:S02]  /*7b90*/  IMAD.MOV.U32 R12, RZ, RZ, 0x8 ;  /* 0x00000008ff0c7424 */ /* 0x000fe400078e00ff */
[----:B------:R-:W-:-:S05]  /*7ba0*/  FADD R34, R13, R14 ;  /* 0x0000000e0d227221 */ /* 0x000fca0000000000 */
[----:B------:R-:W-:-:S07]  /*7bb0*/  MOV R13, R34 ;  /* 0x00000022000d7202 */ /* 0x000fce0000000f00 */
[----:B------:R-:W-:Y:S05]  /*7bc0*/  WARPSYNC.COLLECTIVE R15, `(.L_x_16678) ;  /* 0x000000000f087348 */ /* 0x000fea0003c00000 */
[----:B------:R0:W1:Y:S02]  /*7bd0*/  SHFL.BFLY P6, R14, R13, R12, R11 ;  /* 0x0c00000c0d0e7389 */ /* 0x00006400000c000b */
[----:B01----:R-:W-:Y:S05]  /*7be0*/  ENDCOLLECTIVE ;  /* 0x000000000000791b */ /* 0x003fea0003800000 */
.L_x_16678:
[----:B------:R-:W-:Y:S02]  /*7bf0*/  HFMA2 R12, -RZ, RZ, 0, 2.384185791015625e-07 ;  /* 0x00000004ff0c7431 */ /* 0x000fe400000001ff */
[----:B------:R-:W-:-:S05]  /*7c00*/  FADD R35, R34, R14 ;  /* 0x0000000e22237221 */ /* 0x000fca0000000000 */
[----:B------:R-:W-:-:S07]  /*7c10*/  MOV R13, R35 ;  /* 0x00000023000d7202 */ /* 0x000fce0000000f00 */
[----:B------:R-:W-:Y:S05]  /*7c20*/  WARPSYNC.COLLECTIVE R15, `(.L_x_16679) ;  /* 0x000000000f087348 */ /* 0x000fea0003c00000 */
[----:B------:R0:W1:Y:S02]  /*7c30*/  SHFL.BFLY P6, R14, R13, R12, R11 ;  /* 0x0c00000c0d0e7389 */ /* 0x00006400000c000b */
[----:B01----:R-:W-:Y:S05]  /*7c40*/  ENDCOLLECTIVE ;  /* 0x000000000000791b */ /* 0x003fea0003800000 */
.L_x_16679:
[----:B------:R-:W-:Y:S02]  /*7c50*/  IMAD.MOV.U32 R12, RZ, RZ, 0x2 ;  /* 0x00000002ff0c7424 */ /* 0x000fe400078e00ff */
[----:B------:R-:W-:-:S05]  /*7c60*/  FADD R36, R35, R14 ;  /* 0x0000000e23247221 */ /* 0x000fca0000000000 */
[----:B------:R-:W-:-:S07]  /*7c70*/  MOV R13, R36 ;  /* 0x00000024000d7202 */ /* 0x000fce0000000f00 */
[----:B------:R-:W-:Y:S05]  /*7c80*/  WARPSYNC.COLLECTIVE R15, `(.L_x_16680) ;  /* 0x000000000f087348 */ /* 0x000fea0003c00000 */
[----:B------:R0:W1:Y:S02]  /*7c90*/  SHFL.BFLY P6, R14, R13, R12, R11 ;  /* 0x0c00000c0d0e7389 */ /* 0x00006400000c000b */
[----:B01----:R-:W-:Y:S05]  /*7ca0*/  ENDCOLLECTIVE ;  /* 0x000000000000791b */ /* 0x003fea0003800000 */
.L_x_16680:
[----:B------:R-:W-:Y:S02]  /*7cb0*/  HFMA2 R12, -RZ, RZ, 0, 5.9604644775390625e-08 ;  /* 0x00000001ff0c7431 */ /* 0x000fe400000001ff */
[----:B------:R-:W-:-:S05]  /*7cc0*/  FADD R37, R36, R14 ;  /* 0x0000000e24257221 */ /* 0x000fca0000000000 */
[----:B------:R-:W-:-:S07]  /*7cd0*/  MOV R13, R37 ;  /* 0x00000025000d7202 */ /* 0x000fce0000000f00 */
[----:B------:R-:W-:Y:S05]  /*7ce0*/  WARPSYNC.COLLECTIVE R15, `(.L_x_16681) ;  /* 0x000000000f087348 */ /* 0x000fea0003c00000 */
[----:B------:R0:W1:Y:S02]  /*7cf0*/  SHFL.BFLY P6, R14, R13, R12, R11 ;  /* 0x0c00000c0d0e7389 */ /* 0x00006400000c000b */
[----:B01----:R-:W-:Y:S05]  /*7d00*/  ENDCOLLECTIVE ;  /* 0x000000000000791b */ /* 0x003fea0003800000 */
.L_x_16681:
[----:B------:R-:W-:Y:S05]  /*7d10*/  BRA `(.L_x_16682) ;  /* 0xffffffc800607947 */ /* 0x000fea000383ffff */
        .weak           $__internal_261_$__cuda_sm3x_div_rn_noftz_f32_slowpath
        .type           $__internal_261_$__cuda_sm3x_div_rn_noftz_f32_slowpath,@function
        .size           $__internal_261_$__cuda_sm3x_div_rn_noftz_f32_slowpath,(.L_x_37638 - $__internal_261_$__cuda_sm3x_div_rn_noftz_f32_slowpath)
$__internal_261_$__cuda_sm3x_div_rn_noftz_f32_slowpath:
        /* <DEDUP_REMOVED lines=35> */
.L_x_16684:
        /* <DEDUP_REMOVED lines=51> */
.L_x_16691:
[----:B------:R-:W-:-:S04]  /*8280*/  LOP3.LUT R11, R11, 0x80000000, RZ, 0xc0, !PT ;  /* 0x800000000b0b7812 */ /* 0x000fc800078ec0ff */
[----:B------:R-:W-:Y:S01]  /*8290*/  LOP3.LUT R11, R11, 0x7f800000, RZ, 0xfc, !PT ;  /* 0x7f8000000b0b7812 */ /* 0x000fe200078efcff */
[----:B------:R-:W-:Y:S06]  /*82a0*/  BRA `(.L_x_16692) ;  /* 0x0000000000047947 */ /* 0x000fec0003800000 */
.L_x_16690:
[----:B------:R-:W-:-:S07]  /*82b0*/  LEA R11, R35, R11, 0x17 ;  /* 0x0000000b230b7211 */ /* 0x000fce00078eb8ff */
.L_x_16692:
[----:B------:R-:W-:Y:S05]  /*82c0*/  BSYNC.RECONVERGENT B2 ;  /* 0x0000000000027941 */ /* 0x000fea0003800200 */
.L_x_16689:
[----:B------:R-:W-:Y:S05]  /*82d0*/  BRA `(.L_x_16693) ;  /* 0x0000000000207947 */ /* 0x000fea0003800000 */
.L_x_16688:
[----:B------:R-:W-:-:S04]  /*82e0*/  LOP3.LUT R11, R11, 0x80000000, R47, 0x48, !PT ;  /* 0x800000000b0b7812 */ /* 0x000fc800078e482f */
[----:B------:R-:W-:Y:S01]  /*82f0*/  LOP3.LUT R11, R11, 0x7f800000, RZ, 0xfc, !PT ;  /* 0x7f8000000b0b7812 */ /* 0x000fe200078efcff */
[----:B------:R-:W-:Y:S06]  /*8300*/  BRA `(.L_x_16693) ;  /* 0x0000000000147947 */ /* 0x000fec0003800000 */
.L_x_16687:
[----:B------:R-:W-:Y:S01]  /*8310*/  LOP3.LUT R11, R11, 0x80000000, R47, 0x48, !PT ;  /* 0x800000000b0b7812 */ /* 0x000fe200078e482f */
[----:B------:R-:W-:Y:S06]  /*8320*/  BRA `(.L_x_16693) ;  /* 0x00000000000c7947 */ /* 0x000fec0003800000 */
.L_x_16686:
[----:B------:R-:W0:Y:S01]  /*8330*/  MUFU.RSQ R11, -QNAN ;  /* 0xffc00000000b7908 */ /* 0x000e220000001400 */
[----:B------:R-:W-:Y:S05]  /*8340*/  BRA `(.L_x_16693) ;  /* 0x0000000000047947 */ /* 0x000fea0003800000 */
.L_x_16685:
[----:B------:R-:W-:-:S07]  /*8350*/  FADD.FTZ R11, R30, R11 ;  /* 0x0000000b1e0b7221 */ /* 0x000fce0000010000 */
.L_x_16693:
[----:B------:R-:W-:Y:S05]  /*8360*/  BSYNC.RECONVERGENT B1 ;  /* 0x0000000000017941 */ /* 0x000fea0003800200 */
.L_x_16683:
[----:B------:R-:W-:-:S04]  /*8370*/  HFMA2 R35, -RZ, RZ, 0, 0 ;  /* 0x00000000ff237431 */ /* 0x000fc800000001ff */
[----:B0-----:R-:W-:Y:S05]  /*8380*/  RET.REL.NODEC R34 `(_Z15SoftmaxWarpImplI22BroadcastScaleMaskLoadIffbLm3EiE11DirectStoreIffEfLi2ELi26ELi32ELi1ELb0EL9Algorithm0EEvT_T0_ll) ;  /* 0xffffff7c221c7950 */ /* 0x001fea0003c3ffff */
.L_x_16694:
        /* <DEDUP_REMOVED lines=15> */
.L_x_37638:


//--------------------- .text._Z15SoftmaxWarpImplI22BroadcastScaleMaskLoadIffbLm3EiE11DirectStoreIffEfLi2ELi24ELi32ELi1ELb1EL9Algorithm0EEvT_T0_ll --------------------------
	.section	.text._Z15SoftmaxWarpImplI22BroadcastScaleMaskLoadIffbLm3EiE11DirectStoreIffEfLi2ELi24ELi32ELi1ELb1EL9Algorithm0EEvT_T0_ll,"ax",@progbits
	.align	128
        .global         _Z15SoftmaxWarpImplI22BroadcastScaleMaskLoadIffbLm3EiE11DirectStoreIffEfLi2ELi24ELi32ELi1ELb1EL9Algorithm0EEvT_T0_ll
        .type           _Z15SoftmaxWarpImplI22BroadcastScaleMaskLoadIffbLm3EiE11DirectStoreIffEfLi2ELi24ELi32ELi1ELb1EL9Algorithm0EEvT_T0_ll,@function
        .size           _Z15SoftmaxWarpImplI22BroadcastScaleMaskLoadIffbLm3EiE11DirectStoreIffEfLi2ELi24ELi32ELi1ELb1EL9Algorithm0EEvT_T0_ll,(.L_x_37639 - _Z15SoftmaxWarpImplI22BroadcastScaleMaskLoadIffbLm3EiE11DirectStoreIffEfLi2ELi24ELi32ELi1ELb1EL9Algorithm0EEvT_T0_ll)
        .other          _Z15SoftmaxWarpImplI22BroadcastScaleMaskLoadIffbLm3EiE11DirectStoreIffEfLi2ELi24ELi32ELi1ELb1EL9Algorithm0EEvT_T0_ll,@"STO_CUDA_ENTRY STV_DEFAULT"
_Z15SoftmaxWarpImplI22BroadcastScaleMaskLoadIffbLm3EiE11DirectStoreIffEfLi2ELi24ELi32ELi1ELb1EL9Algorithm0EEvT_T0_ll:
.text._Z15SoftmaxWarpImplI22BroadcastScaleMaskLoadIffbLm3EiE11DirectStoreIffEfLi2ELi24ELi32ELi1ELb1EL9Algorithm0EEvT_T0_ll:
        /* <DEDUP_REMOVED lines=27> */
.L_x_16695:
        /* <DEDUP_REMOVED lines=26> */
.L_x_16794:
[----:B0-----:R-:W0:Y:S01]  /*0350*/  LDC.64 R14, c[0x0][0x408] ;  /* 0x00010200ff0e7b82 */ /* 0x001e220000000a00 */
[----:B------:R-:W-:Y:S01]  /*0360*/  BSSY.RECONVERGENT B1, `(.L_x_16697) ;  /* 0x000006b000017945 */ /* 0x000fe20003800200 */
[----:B-1----:R-:W-:Y:S01]  /*0370*/  IMAD.MOV.U32 R7, RZ, RZ, -0x800000 ;  /* 0xff800000ff077424 */ /* 0x002fe200078e00ff */
[----:B------:R-:W-:Y:S01]  /*0380*/  MOV R0, 0xff800000 ;  /* 0xff80000000007802 */ /* 0x000fe20000000f00 */
[----:B--2---:R-:W-:Y:S01]  /*0390*/  IMAD.MOV.U32 R13, RZ, RZ, -0x800000 ;  /* 0xff800000ff0d7424 */ /* 0x004fe200078e00ff */
[-C--:B0-----:R-:W-:Y:S02]  /*03a0*/  ISETP.GE.U32.AND P0, PT, R55, R14.reuse, PT ;  /* 0x0000000e3700720c */ /* 0x081fe40003f06070 */
[-C--:B------:R-:W-:Y:S02]  /*03b0*/  ISETP.GE.U32.AND P1, PT, R53, R14.reuse, PT ;  /* 0x0000000e3500720c */ /* 0x080fe40003f26070 */
[----:B------:R-:W-:Y:S02]  /*03c0*/  ISETP.GE.AND.EX P0, PT, RZ, R15, PT, P0 ;  /* 0x0000000fff00720c */ /* 0x000fe40003f06300 */
[----:B------:R-:W-:-:S02]  /*03d0*/  ISETP.GE.U32.AND P5, PT, R51, R14, PT ;  /* 0x0000000e3300720c */ /* 0x000fc40003fa6070 */
[-C--:B------:R-:W-:Y:S02]  /*03e0*/  ISETP.GE.U32.AND P2, PT, R49, R14.reuse, PT ;  /* 0x0000000e3100720c */ /* 0x080fe40003f46070 */
[----:B------:R-:W-:-:S07]  /*03f0*/  ISETP.GE.U32.AND P3, PT, R47, R14, PT ;  /* 0x0000000e2f00720c */ /* 0x000fce0003f66070 */
[----:B---34-:R-:W-:Y:S06]  /*0400*/  @P0 BRA `(.L_x_16698) ;  /* 0x0000000400800947 */ /* 0x018fec0003800000 */
        /* <DEDUP_REMOVED lines=28> */
[----:B------:R-:W-:-:S04]  /*05d0*/  LOP3.LUT R2, R0, R9, RZ, 0x3c, !PT ;  /* 0x0000000900027212 */ /* 0x000fc800078e3cff */
[----:B------:R-:W-:Y:S02]  /*05e0*/  ISETP.GE.AND P4, PT, R2, RZ, PT ;  /* 0x000000ff0200720c */ /* 0x000fe40003f86270 */
[----:B---3--:R-:W-:-:S04]  /*05f0*/  IADD3 R2, PT, PT, R5, 0xffffffe, RZ ;  /* 0x0ffffffe05027810 */ /* 0x008fc80007ffe0ff */
        /* <DEDUP_REMOVED lines=64> */
[----:B0-----:R-:W-:-:S07]  /*0a00*/  FMNMX3 R13, R0, -INF , R7, !PT ;  /* 0xff800000000d7876 */ /* 0x001fce0007800007 */
.L_x_16698:
[----:B------:R-:W-:Y:S05]  /*0a10*/  BSYNC.RECONVERGENT B1 ;  /* 0x0000000000017941 */ /* 0x000fea0003800200 */
.L_x_16697:
        /* <DEDUP_REMOVED lines=79> */
[----:B------:R-:W-:Y:S02]  /*0f10*/  IMAD R3, R3, UR41, R8 ;  /* 0x0000002903037c24 */ /* 0x000fe4000f8e0208 */
[----:B------:R-:W0:Y:S02]  /*0f20*/  LDC.64 R8, c[0x0][0x380] ;  /* 0x0000e000ff087b82 */ /* 0x000e240000000a00 */
[----:B------:R-:W-:-:S05]  /*0f30*/  IMAD R3, R6, UR45, R3 ;  /* 0x0000002d06037c24 */ /* 0x000fca000f8e0203 */
[----:B------:R-:W-:-:S04]  /*0f40*/  LEA.HI R3, R3, R3, RZ, 0x1 ;  /* 0x0000000303037211 */ /* 0x000fc800078f08ff */
[----:B------:R-:W-:-:S05]  /*0f50*/  SHF.R.S32.HI R3, RZ, 0x1, R3 ;  /* 0x00000001ff037819 */ /* 0x000fca0000011403 */
[----:B---3--:R-:W-:-:S06]  /*0f60*/  IMAD.WIDE R4, R3, 0x2, R4 ;  /* 0x0000000203047825 */ /* 0x008fcc00078e0204 */
        /* <DEDUP_REMOVED lines=18> */
.L_x_16700:
[----:B------:R-:W-:Y:S05]  /*1090*/  BSYNC.RECONVERGENT B1 ;  /* 0x0000000000017941 */ /* 0x000fea0003800200 */
.L_x_16699:
        /* <DEDUP_REMOVED lines=62> */
[----:B------:R-:W-:Y:S02]  /*1480*/  IMAD.MOV.U32 R6, RZ, RZ, R4 ;  /* 0x000000ffff067224 */ /* 0x000fe400078e0004 */
[----:B------:R-:W3:Y:S03]  /*1490*/  LDC.64 R4, c[0x0][0x388] ;  /* 0x0000e200ff047b82 */ /* 0x000ee60000000a00 */
        /* <DEDUP_REMOVED lines=38> */
.L_x_16702:
[----:B------:R-:W-:Y:S05]  /*1700*/  BSYNC.RECONVERGENT B1 ;  /* 0x0000000000017941 */ /* 0x000fea0003800200 */
.L_x_16701:
        /* <DEDUP_REMOVED lines=103> */
.L_x_16704:
[----:B------:R-:W-:Y:S05]  /*1d80*/  BSYNC.RECONVERGENT B1 ;  /* 0x0000000000017941 */ /* 0x000fea0003800200 */
.L_x_16703:
        /* <DEDUP_REMOVED lines=57> */
[----:B------:R-:W-:Y:S02]  /*2120*/  ISETP.GE.U32.AND P6, PT, R10, R21, PT ;  /* 0x000000150a00720c */ /* 0x000fe40003fc6070 */
[----:B------:R-:W0:Y:S08]  /*2130*/  LDC.64 R20, c[0x0][0x398] ;  /* 0x0000e600ff147b82 */ /* 0x000e300000000a00 */
[----:B------:R-:W1:Y:S03]  /*2140*/  LDC.64 R10, c[0x0][0x3a0] ;  /* 0x0000e800ff0a7b82 */ /* 0x000e660000000a00 */
[----:B------:R-:W-:Y:S01]  /*2150*/  @P6 VIADD R9, R9, 0x1 ;  /* 0x0000000109096836 */ /* 0x000fe20000000000 */
[----:B------:R-:W-:-:S04]  /*2160*/  ISETP.NE.AND P6, PT, R18, RZ, PT ;  /* 0x000000ff1200720c */ /* 0x000fc80003fc5270 */
[----:B------:R-:W-:Y:S02]  /*2170*/  @!P3 IADD3 R9, PT, PT, -R9, RZ, RZ ;  /* 0x000000ff0909b210 */ /* 0x000fe40007ffe1ff */
[----:B--2---:R-:W-:-:S04]  /*2180*/  ISETP.NE.U32.AND P3, PT, R22, 0x1, PT ;  /* 0x000000011600780c */ /* 0x004fc80003f65070 */
[----:B------:R-:W-:-:S03]  /*2190*/  ISETP.NE.AND.EX P3, PT, R23, RZ, PT, P3 ;  /* 0x000000ff1700720c */ /* 0x000fc60003f65330 */
        /* <DEDUP_REMOVED lines=9> */
[----:B------:R-:W-:-:S02]  /*2230*/  ISETP.NE.AND.EX P3, PT, R11, RZ, PT, P3 ;  /* 0x000000ff0b00720c */ /* 0x000fc40003f65330 */
[----:B------:R-:W0:Y:S01]  /*2240*/  LDC.64 R10, c[0x0][0x388] ;  /* 0x0000e200ff0a7b82 */ /* 0x000e220000000a00 */
[----:B------:R-:W-:Y:S01]  /*2250*/  IMAD R9, R9, UR41, R16 ;  /* 0x0000002909097c24 */ /* 0x000fe2000f8e0210 */
[----:B------:R-:W-:-:S05]  /*2260*/  SEL R12, R12, RZ, P3 ;  /* 0x000000ff0c0c7207 */ /* 0x000fca0001800000 */
[----:B------:R-:W-:Y:S01]  /*2270*/  IMAD R9, R12, UR45, R9 ;  /* 0x0000002d0c097c24 */ /* 0x000fe2000f8e0209 */
[----:B------:R-:W1:Y:S04]  /*2280*/  LDC.64 R16, c[0x0][0x380] ;  /* 0x0000e000ff107b82 */ /* 0x000e680000000a00 */
        /* <DEDUP_REMOVED lines=21> */
.L_x_16706:
[----:B------:R-:W-:Y:S05]  /*23e0*/  BSYNC.RECONVERGENT B1 ;  /* 0x0000000000017941 */ /* 0x000fea0003800200 */
.L_x_16705:
        /* <DEDUP_REMOVED lines=104> */
.L_x_16708:
[----:B------:R-:W-:Y:S05]  /*2a70*/  BSYNC.RECONVERGENT B1 ;  /* 0x0000000000017941 */ /* 0x000fea0003800200 */
.L_x_16707:
        /* <DEDUP_REMOVED lines=101> */
.L_x_16710:
[----:B------:R-:W-:Y:S05]  /*30d0*/  BSYNC.RECONVERGENT B1 ;  /* 0x0000000000017941 */ /* 0x000fea0003800200 */
.L_x_16709:
        /* <DEDUP_REMOVED lines=15> */
[----:B-1----:R-:W-:Y:S01]  /*31d0*/  R2UR UR4, R30 ;  /* 0x000000001e0472ca */ /* 0x002fe200000e0000 */
[----:B------:R-:W-:Y:S01]  /*31e0*/  IMAD.MOV.U32 R14, RZ, RZ, RZ ;  /* 0x000000ffff0e7224 */ /* 0x000fe200078e00ff */
        /* <DEDUP_REMOVED lines=32> */
[----:B------:R-:W-:Y:S02]  /*33f0*/  IMAD.MOV R14, RZ, RZ, -R23 ;  /* 0x000000ffff0e7224 */ /* 0x000fe400078e0a17 */
[----:B------:R-:W-:Y:S02]  /*3400*/  IMAD R19, R20, R21, RZ ;  /* 0x0000001514137224 */ /* 0x000fe400078e02ff */
[----:B------:R-:W-:Y:S02]  /*3410*/  IMAD R29, R26, R14, R11 ;  /* 0x0000000e1a1d7224 */ /* 0x000fe400078e020b */
[----:B------:R-:W-:Y:S01]  /*3420*/  HFMA2 R14, -RZ, RZ, 0, 0 ;  /* 0x00000000ff0e7431 */ /* 0x000fe200000001ff */
[----:B------:R-:W0:Y:S02]  /*3430*/  LDC.64 R26, c[0x0][0x3a0] ;  /* 0x0000e800ff1a7b82 */ /* 0x000e240000000a00 */
        /* <DEDUP_REMOVED lines=12> */
[----:B------:R-:W2:Y:S11]  /*3500*/  LDC.64 R20, c[0x0][0x398] ;  /* 0x0000e600ff147b82 */ /* 0x000eb60000000a00 */
[----:B------:R-:W-:-:S02]  /*3510*/  @P6 IADD3 R19, PT, PT, R19, 0x1, RZ ;  /* 0x0000000113136810 */ /* 0x000fc40007ffe0ff */
[----:B------:R-:W-:-:S03]  /*3520*/  ISETP.NE.AND P6, PT, R12, RZ, PT ;  /* 0x000000ff0c00720c */ /* 0x000fc60003fc5270 */
[----:B------:R-:W-:Y:S01]  /*3530*/  @!P1 IMAD.MOV R19, RZ, RZ, -R19 ;  /* 0x000000ffff139224 */ /* 0x000fe200078e0a13 */
[----:B-1----:R-:W-:-:S04]  /*3540*/  ISETP.NE.U32.AND P1, PT, R14, 0x1, PT ;  /* 0x000000010e00780c */ /* 0x002fc80003f25070 */
[----:B------:R-:W-:-:S05]  /*3550*/  ISETP.NE.AND.EX P1, PT, R15, RZ, PT, P1 ;  /* 0x000000ff0f00720c */ /* 0x000fca0003f25310 */
[----:B------:R-:W-:Y:S02]  /*3560*/  @!P6 LOP3.LUT R19, RZ, R12, RZ, 0x33, !PT ;  /* 0x0000000cff13e212 */ /* 0x000fe400078e33ff */
[----:B--2---:R-:W-:Y:S02]  /*3570*/  ISETP.NE.U32.AND P6, PT, R20, 0x1, PT ;  /* 0x000000011400780c */ /* 0x004fe40003fc5070 */
[----:B------:R-:W-:Y:S02]  /*3580*/  IADD3 R15, PT, PT, -R19, RZ, RZ ;  /* 0x000000ff130f7210 */ /* 0x000fe40007ffe1ff */
[----:B------:R-:W-:Y:S02]  /*3590*/  SEL R20, R23, RZ, P1 ;  /* 0x000000ff17147207 */ /* 0x000fe40000800000 */
[----:B0-----:R-:W-:Y:S01]  /*35a0*/  ISETP.NE.U32.AND P1, PT, R26, 0x1, PT ;  /* 0x000000011a00780c */ /* 0x001fe20003f25070 */
        /* <DEDUP_REMOVED lines=31> */
.L_x_16712:
[----:B------:R-:W-:Y:S05]  /*37a0*/  BSYNC.RECONVERGENT B1 ;  /* 0x0000000000017941 */ /* 0x000fea0003800200 */
.L_x_16711:
        /* <DEDUP_REMOVED lines=14> */
[----:B0-----:R-:W-:Y:S01]  /*3890*/  HFMA2 R14, -RZ, RZ, 0, 0 ;  /* 0x00000000ff0e7431 */ /* 0x001fe200000001ff */
        /* <DEDUP_REMOVED lines=25> */
[----:B------:R-:W-:Y:S01]  /*3a30*/  IMAD R29, R26, R14, R11 ;  /* 0x0000000e1a1d7224 */ /* 0x000fe200078e020b */
[----:B------:R-:W-:Y:S01]  /*3a40*/  MOV R14, RZ ;  /* 0x000000ff000e7202 */ /* 0x000fe20000000f00 */
[----:B------:R-:W-:-:S03]  /*3a50*/  IMAD R21, R22, R23, RZ ;  /* 0x0000001716157224 */ /* 0x000fc600078e02ff */
        /* <DEDUP_REMOVED lines=24> */
[----:B------:R-:W-:Y:S01]  /*3be0*/  SEL R22, R28, RZ, P2 ;  /* 0x000000ff1c167207 */ /* 0x000fe20001000000 */
[----:B------:R-:W0:Y:S01]  /*3bf0*/  LDC.64 R14, c[0x0][0x388] ;  /* 0x0000e200ff0e7b82 */ /* 0x000e220000000a00 */
[----:B------:R-:W-:-:S02]  /*3c00*/  ISETP.NE.AND.EX P1, PT, R23, RZ, PT, P1 ;  /* 0x000000ff1700720c */ /* 0x000fc40003f25310 */
        /* <DEDUP_REMOVED lines=28> */
.L_x_16714:
[----:B------:R-:W-:Y:S05]  /*3dd0*/  BSYNC.RECONVERGENT B1 ;  /* 0x0000000000017941 */ /* 0x000fea0003800200 */
.L_x_16713:
        /* <DEDUP_REMOVED lines=33> */
[----:B------:R-:W-:-:S02]  /*3ff0*/  ISETP.GE.AND P3, PT, R15, RZ, PT ;  /* 0x000000ff0f00720c */ /* 0x000fc40003f66270 */
[----:B------:R-:W0:Y:S05]  /*4000*/  F2I.FTZ.U32.TRUNC.NTZ R15, R24 ;  /* 0x00000018000f7305 */ /* 0x000e2a000021f000 */
[----:B------:R-:W-:-:S04]  /*4010*/  @P1 IADD3 R14, PT, PT, R14, 0x1, RZ ;  /* 0x000000010e0e1810 */ /* 0x000fc80007ffe0ff */
[----:B------:R-:W-:-:S05]  /*4020*/  MOV R40, R14 ;  /* 0x0000000e00287202 */ /* 0x000fca0000000f00 */
[----:B------:R-:W-:Y:S01]  /*4030*/  @!P3 IMAD.MOV R40, RZ, RZ, -R40 ;  /* 0x000000ffff28b224 */ /* 0x000fe200078e0a28 */
[----:B------:R-:W-:Y:S02]  /*4040*/  @!P2 LOP3.LUT R40, RZ, R26, RZ, 0x33, !PT ;  /* 0x0000001aff28a212 */ /* 0x000fe400078e33ff */
[----:B0-----:R-:W-:Y:S02]  /*4050*/  IADD3 R28, PT, PT, RZ, -R15, RZ ;  /* 0x8000000fff1c7210 */ /* 0x001fe40007ffe0ff */
[----:B------:R-:W-:-:S03]  /*4060*/  IADD3 R14, PT, PT, -R40, RZ, RZ ;  /* 0x000000ff280e7210 */ /* 0x000fc60007ffe1ff */
        /* <DEDUP_REMOVED lines=30> */
[----:B------:R-:W0:Y:S01]  /*4250*/  LDC.64 R14, c[0x0][0x388] ;  /* 0x0000e200ff0e7b82 */ /* 0x000e220000000a00 */
[----:B------:R-:W-:Y:S01]  /*4260*/  SEL R23, R23, RZ, P3 ;  /* 0x000000ff17177207 */ /* 0x000fe20001800000 */
[----:B------:R-:W-:Y:S01]  /*4270*/  IMAD R24, R24, UR40, RZ ;  /* 0x0000002818187c24 */ /* 0x000fe2000f8e02ff */
        /* <DEDUP_REMOVED lines=25> */
.L_x_16716:
[----:B------:R-:W-:Y:S05]  /*4410*/  BSYNC.RECONVERGENT B1 ;  /* 0x0000000000017941 */ /* 0x000fea0003800200 */
.L_x_16715:
        /* <DEDUP_REMOVED lines=32> */
[----:B------:R-:W-:Y:S01]  /*4620*/  HFMA2 R14, -RZ, RZ, 0, 0 ;  /* 0x00000000ff0e7431 */ /* 0x000fe200000001ff */
[----:B0-----:R-:W-:-:S05]  /*4630*/  IADD3 R27, PT, PT, RZ, -R15, RZ ;  /* 0x8000000fff1b7210 */ /* 0x001fca0007ffe0ff */
        /* <DEDUP_REMOVED lines=9> */
[----:B------:R-:W-:Y:S02]  /*46d0*/  IMAD R27, R28, R14, R11 ;  /* 0x0000000e1c1b7224 */ /* 0x000fe400078e020b */
[----:B------:R-:W0:Y:S03]  /*46e0*/  LDC.64 R28, c[0x0][0x3a0] ;  /* 0x0000e800ff1c7b82 */ /* 0x000e260000000a00 */
        /* <DEDUP_REMOVED lines=11> */
[----:B------:R-:W-:-:S05]  /*47a0*/  @P1 IADD3 R14, PT, PT, R14, 0x1, RZ ;  /* 0x000000010e0e1810 */ /* 0x000fca0007ffe0ff */
[----:B------:R-:W-:-:S05]  /*47b0*/  IMAD.MOV.U32 R38, RZ, RZ, R14 ;  /* 0x000000ffff267224 */ /* 0x000fca00078e000e */
[----:B------:R-:W-:Y:S02]  /*47c0*/  @!P3 IADD3 R38, PT, PT, -R38, RZ, RZ ;  /* 0x000000ff2626b210 */ /* 0x000fe40007ffe1ff */
[----:B------:R-:W-:-:S04]  /*47d0*/  @!P2 LOP3.LUT R38, RZ, R12, RZ, 0x33, !PT ;  /* 0x0000000cff26a212 */ /* 0x000fc800078e33ff */
[----:B------:R-:W-:-:S05]  /*47e0*/  IADD3 R15, PT, PT, -R38, RZ, RZ ;  /* 0x000000ff260f7210 */ /* 0x000fca0007ffe1ff */
[----:B------:R-:W-:Y:S02]  /*47f0*/  IMAD R12, R12, R15, R27 ;  /* 0x0000000f0c0c7224 */ /* 0x000fe400078e021b */
[----:B------:R-:W1:Y:S08]  /*4800*/  LDC.64 R14, c[0x0][0x390] ;  /* 0x0000e400ff0e7b82 */ /* 0x000e700000000a00 */
[----:B------:R-:W2:Y:S01]  /*4810*/  LDC.64 R26, c[0x0][0x398] ;  /* 0x0000e600ff1a7b82 */ /* 0x000ea20000000a00 */
[----:B-1----:R-:W-:-:S04]  /*4820*/  ISETP.NE.U32.AND P1, PT, R14, 0x1, PT ;  /* 0x000000010e00780c */ /* 0x002fc80003f25070 */
[----:B------:R-:W-:Y:S02]  /*4830*/  ISETP.NE.AND.EX P3, PT, R15, RZ, PT, P1 ;  /* 0x000000ff0f00720c */ /* 0x000fe40003f65310 */
[----:B0-----:R-:W-:Y:S01]  /*4840*/  ISETP.NE.U32.AND P1, PT, R28, 0x1, PT ;  /* 0x000000011c00780c */ /* 0x001fe20003f25070 */
[----:B------:R-:W0:Y:S01]  /*4850*/  LDC.64 R14, c[0x0][0x388] ;  /* 0x0000e200ff0e7b82 */ /* 0x000e220000000a00 */
[----:B--2---:R-:W-:Y:S02]  /*4860*/  ISETP.NE.U32.AND P2, PT, R26, 0x1, PT ;  /* 0x000000011a00780c */ /* 0x004fe40003f45070 */
[----:B------:R-:W-:Y:S02]  /*4870*/  SEL R26, R40, RZ, P3 ;  /* 0x000000ff281a7207 */ /* 0x000fe40001800000 */
[----:B------:R-:W-:Y:S02]  /*4880*/  ISETP.NE.AND.EX P2, PT, R27, RZ, PT, P2 ;  /* 0x000000ff1b00720c */ /* 0x000fe40003f45320 */
        /* <DEDUP_REMOVED lines=28> */
.L_x_16718:
[----:B------:R-:W-:Y:S05]  /*4a50*/  BSYNC.RECONVERGENT B1 ;  /* 0x0000000000017941 */ /* 0x000fea0003800200 */
.L_x_16717:
[----:B------:R-:W-:Y:S04]  /*4a60*/  BSSY.RECONVERGENT B1, `(.L_x_16719) ;  /* 0x0000061000017945 */ /* 0x000fe80003800200 */
        /* <DEDUP_REMOVED lines=96> */
.L_x_16720:
[----:B------:R-:W-:Y:S05]  /*5070*/  BSYNC.RECONVERGENT B1 ;  /* 0x0000000000017941 */ /* 0x000fea0003800200 */
.L_x_16719:
[----:B------:R-:W-:-:S03]  /*5080*/  UMOV UR4, 0xffffffff ;  /* 0xffffffff00047882 */ /* 0x000fc60000000000 */
[----:B------:R-:W-:Y:S05]  /*5090*/  BRA.DIV UR4, `(.L_x_16721) ;  /* 0x0000003604c07947 */ /* 0x000fea000b800000 */
        /* <DEDUP_REMOVED lines=48> */
[----:B------:R-:W0:Y:S01]  /*53a0*/  MUFU.EX2 R60, R60 ;  /* 0x0000003c003c7308 */ /* 0x000e220000000800 */
[----:B------:R-:W-:Y:S01]  /*53b0*/  FFMA R7, R62, 1.4426950216293334961, -R7 ;  /* 0x3fb8aa3b3e077823 */ /* 0x000fe20000000807 */
[----:B------:R-:W-:Y:S01]  /*53c0*/  FFMA.RM R15, R15, R12, 12582913 ;  /* 0x4b4000010f0f7423 */ /* 0x000fe2000000400c */
[----:B------:R-:W-:Y:S01]  /*53d0*/  FFMA R9, R58, 1.4426950216293334961, -R9 ;  /* 0x3fb8aa3b3a097823 */ /* 0x000fe20000000809 */
[-C--:B------:R-:W-:Y:S01]  /*53e0*/  FFMA.SAT R19, R52, R11.reuse, 0.5 ;  /* 0x3f00000034137423 */ /* 0x080fe2000000200b */
[----:B------:R-:W-:Y:S01]  /*53f0*/  FFMA R62, R62, 1.925963033500011079e-08, R7 ;  /* 0x32a570603e3e7823 */ /* 0x000fe20000000007 */
[----:B------:R-:W-:Y:S01]  /*5400*/  FADD R7, R15, -12583039 ;  /* 0xcb40007f0f077421 */ /* 0x000fe20000000000 */
[----:B------:R-:W-:Y:S01]  /*5410*/  FFMA R58, R58, 1.925963033500011079e-08, R9 ;  /* 0x32a570603a3a7823 */ /* 0x000fe20000000009 */
[----:B------:R-:W-:Y:S01]  /*5420*/  FFMA.SAT R9, R54, R11, 0.5 ;  /* 0x3f00000036097423 */ /* 0x000fe2000000200b */
[----:B------:R-:W-:-:S02]  /*5430*/  IMAD.SHL.U32 R13, R13, 0x800000, RZ ;  /* 0x008000000d0d7824 */ /* 0x000fc400078e00ff */
[C---:B------:R-:W-:Y:S01]  /*5440*/  FFMA R7, R56.reuse, 1.4426950216293334961, -R7 ;  /* 0x3fb8aa3b38077823 */ /* 0x040fe20000000807 */
[----:B------:R-:W-:Y:S01]  /*5450*/  SHF.L.U32 R28, R3, 0x17, RZ ;  /* 0x00000017031c7819 */ /* 0x000fe200000006ff */
[----:B------:R-:W-:Y:S01]  /*5460*/  FFMA.RM R9, R9, R12, 12582913 ;  /* 0x4b40000109097423 */ /* 0x000fe2000000400c */
[----:B------:R-:W-:Y:S01]  /*5470*/  SHF.L.U32 R15, R15, 0x17, RZ ;  /* 0x000000170f0f7819 */ /* 0x000fe200000006ff */
[----:B------:R-:W-:Y:S01]  /*5480*/  FFMA R56, R56, 1.925963033500011079e-08, R7 ;  /* 0x32a5706038387823 */ /* 0x000fe20000000007 */
[-C--:B------:R-:W-:Y:S01]  /*5490*/  FFMA.SAT R21, R46, R11.reuse, 0.5 ;  /* 0x3f0000002e157423 */ /* 0x080fe2000000200b */
[----:B------:R-:W-:Y:S01]  /*54a0*/  FADD R7, R9, -12583039 ;  /* 0xcb40007f09077421 */ /* 0x000fe20000000000 */
[----:B0-----:R-:W-:Y:S01]  /*54b0*/  FMUL R29, R13, R60 ;  /* 0x0000003c0d1d7220 */ /* 0x001fe20000400000 */
[----:B------:R-:W-:Y:S01]  /*54c0*/  FFMA.SAT R13, R50, R11, 0.5 ;  /* 0x3f000000320d7423 */ /* 0x000fe2000000200b */
[----:B------:R-:W-:Y:S01]  /*54d0*/  SHF.L.U32 R9, R9, 0x17, RZ ;  /* 0x0000001709097819 */ /* 0x000fe200000006ff */
[C---:B------:R-:W-:Y:S01]  /*54e0*/  FFMA R17, R54.reuse, 1.4426950216293334961, -R7 ;  /* 0x3fb8aa3b36117823 */ /* 0x040fe20000000807 */
[-C--:B------:R-:W-:Y:S01]  /*54f0*/  FFMA.RM R7, R19, R12.reuse, 12582913 ;  /* 0x4b40000113077423 */ /* 0x080fe2000000400c */
[----:B------:R-:W-:Y:S01]  /*5500*/  FFMA.RM R13, R13, R12, 12582913 ;  /* 0x4b4000010d0d7423 */ /* 0x000fe2000000400c */
[----:B------:R-:W0:Y:S01]  /*5510*/  MUFU.EX2 R56, R56 ;  /* 0x0000003800387308 */ /* 0x000e220000000800 */
[----:B------:R-:W-:Y:S01]  /*5520*/  FFMA R54, R54, 1.925963033500011079e-08, R17 ;  /* 0x32a5706036367823 */ /* 0x000fe20000000011 */
[----:B------:R-:W-:Y:S01]  /*5530*/  FADD R17, R7, -12583039 ;  /* 0xcb40007f07117421 */ /* 0x000fe20000000000 */
[----:B------:R-:W-:Y:S01]  /*5540*/  FADD R19, R13, -12583039 ;  /* 0xcb40007f0d137421 */ /* 0x000fe20000000000 */
[----:B------:R-:W-:Y:S01]  /*5550*/  SHF.L.U32 R24, R7, 0x17, RZ ;  /* 0x0000001707187819 */ /* 0x000fe200000006ff */
[----:B------:R-:W-:-:S02]  /*5560*/  IMAD.SHL.U32 R13, R13, 0x800000, RZ ;  /* 0x008000000d0d7824 */ /* 0x000fc400078e00ff */
[----:B------:R-:W-:Y:S01]  /*5570*/  FFMA R17, R52, 1.4426950216293334961, -R17 ;  /* 0x3fb8aa3b34117823 */ /* 0x000fe20000000811 */
[----:B------:R-:W-:Y:S01]  /*5580*/  FFMA R19, R50, 1.4426950216293334961, -R19 ;  /* 0x3fb8aa3b32137823 */ /* 0x000fe20000000813 */
[----:B------:R-:W2:Y:S01]  /*5590*/  MUFU.EX2 R54, R54 ;  /* 0x0000003600367308 */ /* 0x000ea20000000800 */
[-C--:B------:R-:W-:Y:S01]  /*55a0*/  FFMA.SAT R59, R2, R11.reuse, 0.5 ;  /* 0x3f000000023b7423 */ /* 0x080fe2000000200b */
[----:B------:R-:W-:Y:S01]  /*55b0*/  FFMA R52, R52, 1.925963033500011079e-08, R17 ;  /* 0x32a5706034347823 */ /* 0x000fe20000000011 */
[----:B------:R-:W-:Y:S01]  /*55c0*/  FFMA R50, R50, 1.925963033500011079e-08, R19 ;  /* 0x32a5706032327823 */ /* 0x000fe20000000013 */
[----:B------:R-:W-:-:S04]  /*55d0*/  FFMA.SAT R19, R48, R11, 0.5 ;  /* 0x3f00000030137423 */ /* 0x000fc8000000200b */
[----:B------:R-:W3:Y:S01]  /*55e0*/  MUFU.EX2 R17, R62 ;  /* 0x0000003e00117308 */ /* 0x000ee20000000800 */
[----:B------:R-:W-:Y:S01]  /*55f0*/  FFMA.RM R3, R19, R12, 12582913 ;  /* 0x4b40000113037423 */ /* 0x000fe2000000400c */
[----:B0-----:R-:W-:Y:S01]  /*5600*/  FMUL R27, R15, R56 ;  /* 0x000000380f1b7220 */ /* 0x001fe20000400000 */
[----:B------:R-:W-:-:S04]  /*5610*/  FFMA.SAT R15, R26, R11, 0.5 ;  /* 0x3f0000001a0f7423 */ /* 0x000fc8000000200b */
[----:B------:R-:W-:Y:S01]  /*5620*/  FFMA.RM R15, R15, R12, 12582913 ;  /* 0x4b4000010f0f7423 */ /* 0x000fe2000000400c */
[----:B------:R-:W-:Y:S01]  /*5630*/  MUFU.EX2 R19, R58 ;  /* 0x0000003a00137308 */ /* 0x000fe20000000800 */
[----:B--2---:R-:W-:Y:S01]  /*5640*/  FMUL R25, R9, R54 ;  /* 0x0000003609197220 */ /* 0x004fe20000400000 */
[----:B------:R-:W-:-:S04]  /*5650*/  FFMA.SAT R9, R44, R11, 0.5 ;  /* 0x3f0000002c097423 */ /* 0x000fc8000000200b */
[----:B------:R-:W-:Y:S02]  /*5660*/  FFMA.RM R9, R9, R12, 12582913 ;  /* 0x4b40000109097423 */ /* 0x000fe4000000400c */
[----:B------:R-:W0:Y:S01]  /*5670*/  MUFU.EX2 R50, R50 ;  /* 0x0000003200327308 */ /* 0x000e220000000800 */
[----:B---3--:R-:W-:Y:S01]  /*5680*/  FMUL R28, R28, R17 ;  /* 0x000000111c1c7220 */ /* 0x008fe20000400000 */
[C---:B------:R-:W-:Y:S01]  /*5690*/  FADD R17, R3.reuse, -12583039 ;  /* 0xcb40007f03117421 */ /* 0x040fe20000000000 */
[----:B------:R-:W-:-:S03]  /*56a0*/  SHF.L.U32 R3, R3, 0x17, RZ ;  /* 0x0000001703037819 */ /* 0x000fc600000006ff */
[----:B------:R-:W-:-:S04]  /*56b0*/  FFMA R17, R48, 1.4426950216293334961, -R17 ;  /* 0x3fb8aa3b30117823 */ /* 0x000fc80000000811 */
[----:B------:R-:W-:Y:S01]  /*56c0*/  FFMA R48, R48, 1.925963033500011079e-08, R17 ;  /* 0x32a5706030307823 */ /* 0x000fe20000000011 */
[C---:B------:R-:W-:Y:S01]  /*56d0*/  FADD R17, R15.reuse, -12583039 ;  /* 0xcb40007f0f117421 */ /* 0x040fe20000000000 */
[----:B------:R-:W-:-:S03]  /*56e0*/  SHF.L.U32 R15, R15, 0x17, RZ ;  /* 0x000000170f0f7819 */ /* 0x000fc600000006ff */
[----:B------:R-:W-:Y:S01]  /*56f0*/  FFMA R17, R26, 1.4426950216293334961, -R17 ;  /* 0x3fb8aa3b1a117823 */ /* 0x000fe20000000811 */
[----:B------:R-:W2:Y:S01]  /*5700*/  MUFU.EX2 R48, R48 ;  /* 0x0000003000307308 */ /* 0x000ea20000000800 */
[----:B0-----:R-:W-:Y:S01]  /*5710*/  FMUL R23, R13, R50 ;  /* 0x000000320d177220 */ /* 0x001fe20000400000 */
[----:B------:R-:W-:Y:S01]  /*5720*/  FFMA.SAT R13, R14, R11, 0.5 ;  /* 0x3f0000000e0d7423 */ /* 0x000fe2000000200b */
[----:B------:R-:W-:Y:S01]  /*5730*/  FFMA R17, R26, 1.925963033500011079e-08, R17 ;  /* 0x32a570601a117823 */ /* 0x000fe20000000011 */
[----:B------:R-:W-:Y:S02]  /*5740*/  IMAD.SHL.U32 R26, R5, 0x800000, RZ ;  /* 0x00800000051a7824 */ /* 0x000fe400078e00ff */
[-C--:B------:R-:W-:Y:S01]  /*5750*/  FFMA.RM R5, R21, R12.reuse, 12582913 ;  /* 0x4b40000115057423 */ /* 0x080fe2000000400c */
[----:B------:R-:W-:Y:S01]  /*5760*/  FADD R21, R9, -12583039 ;  /* 0xcb40007f09157421 */ /* 0x000fe20000000000 */
[----:B------:R-:W-:Y:S01]  /*5770*/  FFMA.RM R13, R13, R12, 12582913 ;  /* 0x4b4000010d0d7423 */ /* 0x000fe2000000400c */
[----:B------:R-:W-:Y:S01]  /*5780*/  FMUL R26, R26, R19 ;  /* 0x000000131a1a7220 */ /* 0x000fe20000400000 */
[C---:B------:R-:W-:Y:S01]  /*5790*/  FADD R19, R5.reuse, -12583039 ;  /* 0xcb40007f05137421 */ /* 0x040fe20000000000 */
[----:B------:R-:W-:Y:S01]  /*57a0*/  FFMA R21, R44, 1.4426950216293334961, -R21 ;  /* 0x3fb8aa3b2c157823 */ /* 0x000fe20000000815 */
[----:B------:R-:W0:Y:S01]  /*57b0*/  MUFU.EX2 R20, R17 ;  /* 0x0000001100147308 */ /* 0x000e220000000800 */
[----:B------:R-:W-:-:S02]  /*57c0*/  IMAD.SHL.U32 R5, R5, 0x800000, RZ ;  /* 0x0080000005057824 */ /* 0x000fc400078e00ff */
[----:B------:R-:W-:Y:S01]  /*57d0*/  FFMA R19, R46, 1.4426950216293334961, -R19 ;  /* 0x3fb8aa3b2e137823 */ /* 0x000fe20000000813 */
[----:B------:R-:W-:Y:S01]  /*57e0*/  FFMA R44, R44, 1.925963033500011079e-08, R21 ;  /* 0x32a570602c2c7823 */ /* 0x000fe20000000015 */
[----:B------:R-:W-:Y:S01]  /*57f0*/  FFMA.SAT R21, R16, R11, 0.5 ;  /* 0x3f00000010157423 */ /* 0x000fe2000000200b */
[----:B------:R-:W-:Y:S01]  /*5800*/  SHF.L.U32 R9, R9, 0x17, RZ ;  /* 0x0000001709097819 */ /* 0x000fe200000006ff */
[----:B------:R-:W-:Y:S01]  /*5810*/  FFMA R46, R46, 1.925963033500011079e-08, R19 ;  /* 0x32a570602e2e7823 */ /* 0x000fe20000000013 */
[----:B--2---:R-:W-:Y:S01]  /*5820*/  FMUL R22, R3, R48 ;  /* 0x0000003003167220 */ /* 0x004fe20000400000 */
[----:B------:R-:W2:Y:S01]  /*5830*/  MUFU.EX2 R19, R52 ;  /* 0x0000003400137308 */ /* 0x000ea20000000800 */
[----:B------:R-:W-:-:S07]  /*5840*/  FFMA.RM R7, R21, R12, 12582913 ;  /* 0x4b40000115077423 */ /* 0x000fce000000400c */
[----:B------:R-:W3:Y:S01]  /*5850*/  MUFU.EX2 R46, R46 ;  /* 0x0000002e002e7308 */ /* 0x000ee20000000800 */
[----:B0-----:R-:W-:Y:S01]  /*5860*/  FMUL R21, R15, R20 ;  /* 0x000000140f157220 */ /* 0x001fe20000400000 */
[----:B------:R-:W-:-:S04]  /*5870*/  FFMA.SAT R15, R10, R11, 0.5 ;  /* 0x3f0000000a0f7423 */ /* 0x000fc8000000200b */
[----:B------:R-:W-:Y:S02]  /*5880*/  FFMA.RM R15, R15, R12, 12582913 ;  /* 0x4b4000010f0f7423 */ /* 0x000fe4000000400c */
[----:B------:R-:W0:Y:S01]  /*5890*/  MUFU.EX2 R44, R44 ;  /* 0x0000002c002c7308 */ /* 0x000e220000000800 */
[----:B--2---:R-:W-:Y:S01]  /*58a0*/  FMUL R24, R24, R19 ;  /* 0x0000001318187220 */ /* 0x004fe20000400000 */
[C---:B------:R-:W-:Y:S01]  /*58b0*/  FADD R19, R7.reuse, -12583039 ;  /* 0xcb40007f07137421 */ /* 0x040fe20000000000 */
[----:B------:R-:W-:-:S03]  /*58c0*/  SHF.L.U32 R7, R7, 0x17, RZ ;  /* 0x0000001707077819 */ /* 0x000fc600000006ff */
[----:B------:R-:W-:Y:S01]  /*58d0*/  FFMA R19, R16, 1.4426950216293334961, -R19 ;  /* 0x3fb8aa3b10137823 */ /* 0x000fe20000000813 */
[----:B---3--:R-:W-:-:S03]  /*58e0*/  FMUL R20, R5, R46 ;  /* 0x0000002e05147220 */ /* 0x008fc60000400000 */
[----:B------:R-:W-:Y:S01]  /*58f0*/  FFMA R16, R16, 1.925963033500011079e-08, R19 ;  /* 0x32a5706010107823 */ /* 0x000fe20000000013 */
[C---:B------:R-:W-:Y:S01]  /*5900*/  FADD R19, R13.reuse, -12583039 ;  /* 0xcb40007f0d137421 */ /* 0x040fe20000000000 */
[----:B------:R-:W-:-:S03]  /*5910*/  IMAD.SHL.U32 R13, R13, 0x800000, RZ ;  /* 0x008000000d0d7824 */ /* 0x000fc600078e00ff */
[C---:B------:R-:W-:Y:S01]  /*5920*/  FFMA R19, R14.reuse, 1.4426950216293334961, -R19 ;  /* 0x3fb8aa3b0e137823 */ /* 0x040fe20000000813 */
[----:B------:R-:W2:Y:S03]  /*5930*/  MUFU.EX2 R16, R16 ;  /* 0x0000001000107308 */ /* 0x000ea60000000800 */
[----:B------:R-:W-:Y:S01]  /*5940*/  FFMA R50, R14, 1.925963033500011079e-08, R19 ;  /* 0x32a570600e327823 */ /* 0x000fe20000000013 */
[----:B------:R-:W-:-:S04]  /*5950*/  FFMA.SAT R19, R18, R11, 0.5 ;  /* 0x3f00000012137423 */ /* 0x000fc8000000200b */
[----:B------:R-:W-:Y:S01]  /*5960*/  FFMA.RM R14, R19, R12, 12582913 ;  /* 0x4b400001130e7423 */ /* 0x000fe2000000400c */
[----:B------:R-:W3:Y:S01]  /*5970*/  MUFU.EX2 R50, R50 ;  /* 0x0000003200327308 */ /* 0x000ee20000000800 */
[----:B0-----:R-:W-:Y:S01]  /*5980*/  FMUL R19, R9, R44 ;  /* 0x0000002c09137220 */ /* 0x001fe20000400000 */
[----:B------:R-:W-:Y:S01]  /*5990*/  FFMA.SAT R9, R4, R11, 0.5 ;  /* 0x3f00000004097423 */ /* 0x000fe2000000200b */
[C---:B------:R-:W-:Y:S01]  /*59a0*/  FADD R3, R14.reuse, -12583039 ;  /* 0xcb40007f0e037421 */ /* 0x040fe20000000000 */
[----:B------:R-:W-:-:S03]  /*59b0*/  SHF.L.U32 R14, R14, 0x17, RZ ;  /* 0x000000170e0e7819 */ /* 0x000fc600000006ff */
[----:B------:R-:W-:-:S04]  /*59c0*/  FFMA R3, R18, 1.4426950216293334961, -R3 ;  /* 0x3fb8aa3b12037823 */ /* 0x000fc80000000803 */
[----:B------:R-:W-:Y:S01]  /*59d0*/  FFMA R52, R18, 1.925963033500011079e-08, R3 ;  /* 0x32a5706012347823 */ /* 0x000fe20000000003 */
[----:B------:R-:W-:Y:S01]  /*59e0*/  FADD R3, R15, -12583039 ;  /* 0xcb40007f0f037421 */ /* 0x000fe20000000000 */
[----:B--2---:R-:W-:-:S03]  /*59f0*/  FMUL R18, R7, R16 ;  /* 0x0000001007127220 */ /* 0x004fc60000400000 */
[----:B------:R-:W-:Y:S01]  /*5a00*/  FFMA R3, R10, 1.4426950216293334961, -R3 ;  /* 0x3fb8aa3b0a037823 */ /* 0x000fe20000000803 */
[----:B---3--:R-:W-:-:S03]  /*5a10*/  FMUL R17, R13, R50 ;  /* 0x000000320d117220 */ /* 0x008fc60000400000 */
[----:B------:R-:W-:Y:S01]  /*5a20*/  FFMA R54, R10, 1.925963033500011079e-08, R3 ;  /* 0x32a570600a367823 */ /* 0x000fe20000000003 */
[----:B------:R-:W-:Y:S01]  /*5a30*/  FFMA.SAT R3, R8, R11, 0.5 ;  /* 0x3f00000008037423 */ /* 0x000fe2000000200b */
[----:B------:R-:W-:-:S03]  /*5a40*/  SHF.L.U32 R10, R15, 0x17, RZ ;  /* 0x000000170f0a7819 */ /* 0x000fc600000006ff */
[----:B------:R-:W-:-:S04]  /*5a50*/  FFMA.RM R48, R3, R12, 12582913 ;  /* 0x4b40000103307423 */ /* 0x000fc8000000400c */
        /* <DEDUP_REMOVED lines=16> */
[----:B------:R-:W-:Y:S02]  /*5b60*/  FFMA.RM R0, R9, R12, 12582913 ;  /* 0x4b40000109007423 */ /* 0x000fe4000000400c */
[----:B------:R-:W0:Y:S02]  /*5b70*/  MUFU.EX2 R9, R52 ;  /* 0x0000003400097308 */ /* 0x000e240000000800 */
[----:B------:R-:W-:-:S04]  /*5b80*/  FADD R13, R0, -12583039 ;  /* 0xcb40007f000d7421 */ /* 0x000fc80000000000 */
[C---:B------:R-:W-:Y:S02]  /*5b90*/  FFMA R13, R4.reuse, 1.4426950216293334961, -R13 ;  /* 0x3fb8aa3b040d7823 */ /* 0x040fe4000000080d */
[----:B------:R-:W2:Y:S02]  /*5ba0*/  MUFU.EX2 R46, R7 ;  /* 0x00000007002e7308 */ /* 0x000ea40000000800 */
[----:B------:R-:W-:Y:S01]  /*5bb0*/  FFMA R44, R4, 1.925963033500011079e-08, R13 ;  /* 0x32a57060042c7823 */ /* 0x000fe2000000000d */
[----:B------:R-:W-:Y:S01]  /*5bc0*/  FFMA.RM R4, R59, R12, 12582913 ;  /* 0x4b4000013b047423 */ /* 0x000fe2000000400c */
[----:B------:R-:W-:-:S04]  /*5bd0*/  FFMA.SAT R59, R36, R11, 0.5 ;  /* 0x3f000000243b7423 */ /* 0x000fc8000000200b */
[----:B------:R-:W3:Y:S01]  /*5be0*/  MUFU.EX2 R13, R54 ;  /* 0x00000036000d7308 */ /* 0x000ee20000000800 */
[----:B0-----:R-:W-:Y:S01]  /*5bf0*/  FMUL R16, R14, R9 ;  /* 0x000000090e107220 */ /* 0x001fe20000400000 */
[C---:B------:R-:W-:Y:S01]  /*5c00*/  FADD R9, R4.reuse, -12583039 ;  /* 0xcb40007f04097421 */ /* 0x040fe20000000000 */
[----:B------:R-:W-:-:S03]  /*5c10*/  SHF.L.U32 R4, R4, 0x17, RZ ;  /* 0x0000001704047819 */ /* 0x000fc600000006ff */
[----:B------:R-:W-:Y:S01]  /*5c20*/  FFMA R9, R2, 1.4426950216293334961, -R9 ;  /* 0x3fb8aa3b02097823 */ /* 0x000fe20000000809 */
[----:B--2---:R-:W-:-:S03]  /*5c30*/  FMUL R7, R5, R46 ;  /* 0x0000002e05077220 */ /* 0x004fc60000400000 */
[----:B------:R-:W-:Y:S01]  /*5c40*/  FFMA R14, R2, 1.925963033500011079e-08, R9 ;  /* 0x32a57060020e7823 */ /* 0x000fe20000000009 */
[----:B------:R-:W-:-:S03]  /*5c50*/  FFMA.SAT R9, R40, R11, 0.5 ;  /* 0x3f00000028097423 */ /* 0x000fc6000000200b */
[----:B------:R-:W0:Y:S01]  /*5c60*/  MUFU.EX2 R61, R14 ;  /* 0x0000000e003d7308 */ /* 0x000e220000000800 */
[-C--:B------:R-:W-:Y:S01]  /*5c70*/  FFMA.RM R2, R9, R12.reuse, 12582913 ;  /* 0x4b40000109027423 */ /* 0x080fe2000000400c */
[----:B---3--:R-:W-:Y:S01]  /*5c80*/  FMUL R10, R10, R13 ;  /* 0x0000000d0a0a7220 */ /* 0x008fe20000400000 */
[----:B------:R-:W-:Y:S02]  /*5c90*/  FFMA.SAT R13, R38, R11, 0.5 ;  /* 0x3f000000260d7423 */ /* 0x000fe4000000200b */
[C---:B------:R-:W-:Y:S01]  /*5ca0*/  FADD R9, R2.reuse, -12583039 ;  /* 0xcb40007f02097421 */ /* 0x040fe20000000000 */
[----:B------:R-:W-:Y:S01]  /*5cb0*/  SHF.L.U32 R2, R2, 0x17, RZ ;  /* 0x0000001702027819 */ /* 0x000fe200000006ff */
[----:B------:R-:W-:Y:S02]  /*5cc0*/  FFMA.RM R13, R13, R12, 12582913 ;  /* 0x4b4000010d0d7423 */ /* 0x000fe4000000400c */
[----:B------:R-:W-:Y:S02]  /*5cd0*/  FFMA R9, R40, 1.4426950216293334961, -R9 ;  /* 0x3fb8aa3b28097823 */ /* 0x000fe40000000809 */
[----:B------:R-:W-:-:S02]  /*5ce0*/  FADD R15, R13, -12583039 ;  /* 0xcb40007f0d0f7421 */ /* 0x000fc40000000000 */
[----:B------:R-:W-:Y:S01]  /*5cf0*/  FFMA R40, R40, 1.925963033500011079e-08, R9 ;  /* 0x32a5706028287823 */ /* 0x000fe20000000009 */
[----:B------:R-:W-:Y:S02]  /*5d00*/  IMAD.SHL.U32 R9, R48, 0x800000, RZ ;  /* 0x0080000030097824 */ /* 0x000fe400078e00ff */
[----:B------:R-:W-:Y:S01]  /*5d10*/  FFMA R15, R38, 1.4426950216293334961, -R15 ;  /* 0x3fb8aa3b260f7823 */ /* 0x000fe2000000080f */
[----:B0-----:R-:W-:Y:S01]  /*5d20*/  FMUL R5, R4, R61 ;  /* 0x0000003d04057220 */ /* 0x001fe20000400000 */
[----:B------:R-:W-:Y:S02]  /*5d30*/  FMUL R9, R9, R8 ;  /* 0x0000000809097220 */ /* 0x000fe40000400000 */
        /* <DEDUP_REMOVED lines=9> */
[C---:B------:R-:W-:Y:S01]  /*5dd0*/  FADD R15, R12.reuse, -12583039 ;  /* 0xcb40007f0c0f7421 */ /* 0x040fe20000000000 */
[----:B------:R-:W-:-:S03]  /*5de0*/  SHF.L.U32 R12, R12, 0x17, RZ ;  /* 0x000000170c0c7819 */ /* 0x000fc600000006ff */
        /* <DEDUP_REMOVED lines=17> */
[----:B------:R-:W2:Y:S03]  /*5f00*/  MUFU.EX2 R15, R40 ;  /* 0x00000028000f7308 */ /* 0x000ea60000000800 */
[----:B------:R-:W-:Y:S01]  /*5f10*/  FADD R3, R6, R17 ;  /* 0x0000001106037221 */ /* 0x000fe20000000000 */
[----:B------:R-:W-:-:S03]  /*5f20*/  IMAD.SHL.U32 R6, R0, 0x800000, RZ ;  /* 0x0080000000067824 */ /* 0x000fc600078e00ff */
[----:B------:R-:W-:Y:S01]  /*5f30*/  FADD R3, R3, R16 ;  /* 0x0000001003037221 */ /* 0x000fe20000000000 */
[----:B0-----:R-:W-:Y:S02]  /*5f40*/  FMUL R6, R6, R59 ;  /* 0x0000003b06067220 */ /* 0x001fe40000400000 */
[----:B------:R-:W0:Y:S01]  /*5f50*/  MUFU.EX2 R59, R42 ;  /* 0x0000002a003b7308 */ /* 0x000e220000000800 */
[----:B------:R-:W-:-:S04]  /*5f60*/  FADD R0, R3, R10 ;  /* 0x0000000a03007221 */ /* 0x000fc80000000000 */
[----:B------:R-:W-:Y:S01]  /*5f70*/  FADD R3, R0, R9 ;  /* 0x0000000900037221 */ /* 0x000fe20000000000 */
[----:B--2---:R-:W-:Y:S01]  /*5f80*/  FMUL R4, R2, R15 ;  /* 0x0000000f02047220 */ /* 0x004fe20000400000 */
[----:B------:R-:W-:Y:S02]  /*5f90*/  SHF.L.U32 R2, R11, 0x17, RZ ;  /* 0x000000170b027819 */ /* 0x000fe400000006ff */
[----:B------:R-:W-:-:S04]  /*5fa0*/  FADD R0, R3, R8 ;  /* 0x0000000803007221 */ /* 0x000fc80000000000 */
[----:B------:R-:W-:-:S04]  /*5fb0*/  FADD R3, R0, R7 ;  /* 0x0000000700037221 */ /* 0x000fc80000000000 */
[----:B------:R-:W-:Y:S01]  /*5fc0*/  FADD R0, R3, R6 ;  /* 0x0000000603007221 */ /* 0x000fe20000000000 */
[----:B------:R-:W-:Y:S02]  /*5fd0*/  IMAD.SHL.U32 R3, R13, 0x800000, RZ ;  /* 0x008000000d037824 */ /* 0x000fe400078e00ff */
[----:B0-----:R-:W-:Y:S01]  /*5fe0*/  FMUL R2, R2, R59 ;  /* 0x0000003b02027220 */ /* 0x001fe20000400000 */
[----:B------:R-:W-:Y:S01]  /*5ff0*/  FADD R13, R0, R5 ;  /* 0x00000005000d7221 */ /* 0x000fe20000000000 */
[----:B------:R-:W-:-:S03]  /*6000*/  FMUL R3, R3, R38 ;  /* 0x0000002603037220 */ /* 0x000fc60000400000 */
[----:B------:R-:W-:-:S04]  /*6010*/  FADD R0, R13, R4 ;  /* 0x000000040d007221 */ /* 0x000fc80000000000 */
        /* <DEDUP_REMOVED lines=13> */
.L_x_16806:
        /* <DEDUP_REMOVED lines=13> */
[----:B01----:R-:W-:Y:S05]  /*61c0*/  CALL.REL.NOINC `($__internal_262_$__cuda_sm3x_div_rn_noftz_f32_slowpath) ;  /* 0x0000003800407944 */ /* 0x003fea0003c00000 */
[----:B------:R-:W-:-:S07]  /*61d0*/  MOV R12, R11 ;  /* 0x0000000b000c7202 */ /* 0x000fce0000000f00 */
.L_x_16723:
[----:B------:R-:W-:Y:S05]  /*61e0*/  BSYNC.RECONVERGENT B3 ;  /* 0x0000000000037941 */ /* 0x000fea0003800200 */
.L_x_16722:
        /* <DEDUP_REMOVED lines=14> */
.L_x_16725:
[----:B------:R-:W-:Y:S05]  /*62d0*/  BSYNC.RECONVERGENT B3 ;  /* 0x0000000000037941 */ /* 0x000fea0003800200 */
.L_x_16724:
        /* <DEDUP_REMOVED lines=14> */
.L_x_16727:
[----:B------:R-:W-:Y:S05]  /*63c0*/  BSYNC.RECONVERGENT B3 ;  /* 0x0000000000037941 */ /* 0x000fea0003800200 */
.L_x_16726:
        /* <DEDUP_REMOVED lines=14> */
.L_x_16729:
[----:B------:R-:W-:Y:S05]  /*64b0*/  BSYNC.RECONVERGENT B3 ;  /* 0x0000000000037941 */ /* 0x000fea0003800200 */
.L_x_16728:
        /* <DEDUP_REMOVED lines=14> */
.L_x_16731:
[----:B------:R-:W-:Y:S05]  /*65a0*/  BSYNC.RECONVERGENT B3 ;  /* 0x0000000000037941 */ /* 0x000fea0003800200 */
.L_x_16730:
        /* <DEDUP_REMOVED lines=14> */
.L_x_16733:
[----:B------:R-:W-:Y:S05]  /*6690*/  BSYNC.RECONVERGENT B3 ;  /* 0x0000000000037941 */ /* 0x000fea0003800200 */
.L_x_16732:
        /* <DEDUP_REMOVED lines=14> */
.L_x_16735:
[----:B------:R-:W-:Y:S05]  /*6780*/  BSYNC.RECONVERGENT B3 ;  /* 0x0000000000037941 */ /* 0x000fea0003800200 */
.L_x_16734:
        /* <DEDUP_REMOVED lines=14> */
.L_x_16737:
[----:B------:R-:W-:Y:S05]  /*6870*/  BSYNC.RECONVERGENT B3 ;  /* 0x0000000000037941 */ /* 0x000fea0003800200 */
.L_x_16736:
        /* <DEDUP_REMOVED lines=14> */
.L_x_16739:
[----:B------:R-:W-:Y:S05]  /*6960*/  BSYNC.RECONVERGENT B3 ;  /* 0x0000000000037941 */ /* 0x000fea0003800200 */
.L_x_16738:
        /* <DEDUP_REMOVED lines=14> */
.L_x_16741:
[----:B------:R-:W-:Y:S05]  /*6a50*/  BSYNC.RECONVERGENT B3 ;  /* 0x0000000000037941 */ /* 0x000fea0003800200 */
.L_x_16740:
        /* <DEDUP_REMOVED lines=14> */
.L_x_16743:
[----:B------:R-:W-:Y:S05]  /*6b40*/  BSYNC.RECONVERGENT B3 ;  /* 0x0000000000037941 */ /* 0x000fea0003800200 */
.L_x_16742:
        /* <DEDUP_REMOVED lines=14> */
.L_x_16745:
[----:B------:R-:W-:Y:S05]  /*6c30*/  BSYNC.RECONVERGENT B3 ;  /* 0x0000000000037941 */ /* 0x000fea0003800200 */
.L_x_16744:
        /* <DEDUP_REMOVED lines=14> */
.L_x_16747:
[----:B------:R-:W-:Y:S05]  /*6d20*/  BSYNC.RECONVERGENT B3 ;  /* 0x0000000000037941 */ /* 0x000fea0003800200 */
.L_x_16746:
        /* <DEDUP_REMOVED lines=14> */
.L_x_16749:
[----:B------:R-:W-:Y:S05]  /*6e10*/  BSYNC.RECONVERGENT B3 ;  /* 0x0000000000037941 */ /* 0x000fea0003800200 */
.L_x_16748:
        /* <DEDUP_REMOVED lines=14> */
.L_x_16751:
[----:B------:R-:W-:Y:S05]  /*6f00*/  BSYNC.RECONVERGENT B3 ;  /* 0x0000000000037941 */ /* 0x000fea0003800200 */
.L_x_16750:
        /* <DEDUP_REMOVED lines=14> */
.L_x_16753:
[----:B------:R-:W-:Y:S05]  /*6ff0*/  BSYNC.RECONVERGENT B3 ;  /* 0x0000000000037941 */ /* 0x000fea0003800200 */
.L_x_16752:
        /* <DEDUP_REMOVED lines=14> */
.L_x_16755:
[----:B------:R-:W-:Y:S05]  /*70e0*/  BSYNC.RECONVERGENT B3 ;  /* 0x0000000000037941 */ /* 0x000fea0003800200 */
.L_x_16754:
        /* <DEDUP_REMOVED lines=14> */
.L_x_16757:
[----:B------:R-:W-:Y:S05]  /*71d0*/  BSYNC.RECONVERGENT B3 ;  /* 0x0000000000037941 */ /* 0x000fea0003800200 */
.L_x_16756:
        /* <DEDUP_REMOVED lines=14> */
.L_x_16759:
[----:B------:R-:W-:Y:S05]  /*72c0*/  BSYNC.RECONVERGENT B3 ;  /* 0x0000000000037941 */ /* 0x000fea0003800200 */
.L_x_16758:
        /* <DEDUP_REMOVED lines=14> */
.L_x_16761:
[----:B------:R-:W-:Y:S05]  /*73b0*/  BSYNC.RECONVERGENT B3 ;  /* 0x0000000000037941 */ /* 0x000fea0003800200 */
.L_x_16760:
        /* <DEDUP_REMOVED lines=14> */
.L_x_16763:
[----:B------:R-:W-:Y:S05]  /*74a0*/  BSYNC.RECONVERGENT B3 ;  /* 0x0000000000037941 */ /* 0x000fea0003800200 */
.L_x_16762:
        /* <DEDUP_REMOVED lines=14> */
.L_x_16765:
[----:B------:R-:W-:Y:S05]  /*7590*/  BSYNC.RECONVERGENT B3 ;  /* 0x0000000000037941 */ /* 0x000fea0003800200 */
.L_x_16764:
        /* <DEDUP_REMOVED lines=14> */
.L_x_16767:
[----:B------:R-:W-:Y:S05]  /*7680*/  BSYNC.RECONVERGENT B3 ;  /* 0x0000000000037941 */ /* 0x000fea0003800200 */
.L_x_16766:
        /* <DEDUP_REMOVED lines=14> */
.L_x_16769:
[----:B------:R-:W-:Y:S05]  /*7770*/  BSYNC.RECONVERGENT B3 ;  /* 0x0000000000037941 */ /* 0x000fea0003800200 */
.L_x_16768:
        /* <DEDUP_REMOVED lines=29> */
.L_x_16771:
[----:B------:R-:W-:Y:S05]  /*7950*/  BSYNC.RECONVERGENT B1 ;  /* 0x0000000000017941 */ /* 0x000fea0003800200 */
.L_x_16770:
        /* <DEDUP_REMOVED lines=18> */
.L_x_16773:
[----:B------:R-:W-:Y:S05]  /*7a80*/  BSYNC.RECONVERGENT B1 ;  /* 0x0000000000017941 */ /* 0x000fea0003800200 */
.L_x_16772:
        /* <DEDUP_REMOVED lines=18> */
.L_x_16775:
[----:B------:R-:W-:Y:S05]  /*7bb0*/  BSYNC.RECONVERGENT B1 ;  /* 0x0000000000017941 */ /* 0x000fea0003800200 */
.L_x_16774:
        /* <DEDUP_REMOVED lines=18> */
.L_x_16777:
[----:B------:R-:W-:Y:S05]  /*7ce0*/  BSYNC.RECONVERGENT B1 ;  /* 0x0000000000017941 */ /* 0x000fea0003800200 */
.L_x_16776:
        /* <DEDUP_REMOVED lines=18> */
.L_x_16779:
[----:B------:R-:W-:Y:S05]  /*7e10*/  BSYNC.RECONVERGENT B1 ;  /* 0x0000000000017941 */ /* 0x000fea0003800200 */
.L_x_16778:
        /* <DEDUP_REMOVED lines=30> */
.L_x_16781:
[----:B------:R-:W-:Y:S05]  /*8000*/  BSYNC.RECONVERGENT B1 ;  /* 0x0000000000017941 */ /* 0x000fea0003800200 */
.L_x_16780:
        /* <DEDUP_REMOVED lines=18> */
.L_x_16783:
[----:B------:R-:W-:Y:S05]  /*8130*/  BSYNC.RECONVERGENT B1 ;  /* 0x0000000000017941 */ /* 0x000fea0003800200 */
.L_x_16782:
        /* <DEDUP_REMOVED lines=18> */
.L_x_16785:
[----:B------:R-:W-:Y:S05]  /*8260*/  BSYNC.RECONVERGENT B1 ;  /* 0x0000000000017941 */ /* 0x000fea0003800200 */
.L_x_16784:
        /* <DEDUP_REMOVED lines=18> */
.L_x_16787:
[----:B------:R-:W-:Y:S05]  /*8390*/  BSYNC.RECONVERGENT B1 ;  /* 0x0000000000017941 */ /* 0x000fea0003800200 */
.L_x_16786:
        /* <DEDUP_REMOVED lines=18> */
.L_x_16789:
[----:B------:R-:W-:Y:S05]  /*84c0*/  BSYNC.RECONVERGENT B1 ;  /* 0x0000000000017941 */ /* 0x000fea0003800200 */
.L_x_16788:
        /* <DEDUP_REMOVED lines=18> */
.L_x_16791:
[----:B------:R-:W-:Y:S05]  /*85f0*/  BSYNC.RECONVERGENT B1 ;  /* 0x0000000000017941 */ /* 0x000fea0003800200 */
.L_x_16790:
        /* <DEDUP_REMOVED lines=18> */
.L_x_16793:
[----:B------:R-:W-:Y:S05]  /*8720*/  BSYNC.RECONVERGENT B1 ;  /* 0x0000000000017941 */ /* 0x000fea0003800200 */
.L_x_16792:
[----:B------:R-:W-:-:S04]  /*8730*/  IADD3 R34, P0, PT, R57, R34, RZ ;  /* 0x0000002239227210 */ /* 0x000fc80007f1e0ff */
[----:B------:R-:W-:Y:S02]  /*8740*/  LEA.HI.X.SX32 R32, R57, R32, 0x1, P0 ;  /* 0x0000002039207211 */ /* 0x000fe400000f0eff */
[----:B------:R-:W-:-:S04]  /*8750*/  ISETP.GE.U32.AND P0, PT, R34, UR42, PT ;  /* 0x0000002a22007c0c */ /* 0x000fc8000bf06070 */
[----:B------:R-:W-:-:S13]  /*8760*/  ISETP.GE.AND.EX P0, PT, R32, UR43, PT, P0 ;  /* 0x0000002b20007c0c */ /* 0x000fda000bf06300 */
[----:B------:R-:W-:Y:S05]  /*8770*/  @!P0 BRA `(.L_x_16794) ;  /* 0xffffff7800f48947 */ /* 0x000fea000383ffff */
[----:B------:R-:W-:Y:S05]  /*8780*/  BSYNC B0 ;  /* 0x0000000000007941 */ /* 0x000fea0003800000 */
.L_x_16696:
[----:B------:R-:W-:Y:S05]  /*8790*/  EXIT ;  /* 0x000000000000794d */ /* 0x000fea0003800000 */
.L_x_16721:
[----:B------:R-:W-:Y:S01]  /*87a0*/  BSSY B1, `(.L_x_16795) ;  /* 0x0000007000017945 */ /* 0x000fe20003800000 */
[----:B------:R-:W-:Y:S01]  /*87b0*/  IMAD.MOV.U32 R12, RZ, RZ, 0x10 ;  /* 0x00000010ff0c7424 */ /* 0x000fe200078e00ff */
[----:B------:R-:W-:Y:S02]  /*87c0*/  MOV R11, 0x1f ;  /* 0x0000001f000b7802 */ /* 0x000fe40000000f00 */
[----:B------:R-:W-:-:S07]  /*87d0*/  MOV R15, 0xffffffff ;  /* 0xffffffff000f7802 */ /* 0x000fce0000000f00 */
[----:B-1----:R-:W-:Y:S05]  /*87e0*/  WARPSYNC.COLLECTIVE R15, `(.L_x_16796) ;  /* 0x000000000f087348 */ /* 0x002fea0003c00000 */
[----:B------:R0:W2:Y:S02]  /*87f0*/  SHFL.BFLY P6, R14, R13, R12, R11 ;  /* 0x0c00000c0d0e7389 */ /* 0x0000a400000c000b */
[----:B012---:R-:W-:Y:S05]  /*8800*/  ENDCOLLECTIVE ;  /* 0x000000000000791b */ /* 0x007fea0003800000 */
.L_x_16796:
[----:B------:R-:W-:Y:S05]  /*8810*/  BSYNC B1 ;  /* 0x0000000000017941 */ /* 0x000fea0003800000 */
.L_x_16795:
        /* <DEDUP_REMOVED lines=9> */
.L_x_16797:
[----:B------:R-:W-:Y:S01]  /*88b0*/  HFMA2 R12, -RZ, RZ, 0, 2.384185791015625e-07 ;  /* 0x00000004ff0c7431 */ /* 0x000fe200000001ff */
[----:B------:R-:W-:-:S05]  /*88c0*/  FMNMX R26, R13, R14, !PT ;  /* 0x0000000e0d1a7209 */ /* 0x000fca0007800000 */
[----:B------:R-:W-:-:S07]  /*88d0*/  IMAD.MOV.U32 R13, RZ, RZ, R26 ;  /* 0x000000ffff0d7224 */ /* 0x000fce00078e001a */
[----:B------:R-:W-:Y:S05]  /*88e0*/  WARPSYNC.COLLECTIVE R15, `(.L_x_16798) ;  /* 0x000000000f087348 */ /* 0x000fea0003c00000 */
[----:B------:R0:W1:Y:S02]  /*88f0*/  SHFL.BFLY P6, R14, R13, R12, R11 ;  /* 0x0c00000c0d0e7389 */ /* 0x00006400000c000b */
[----:B01----:R-:W-:Y:S05]  /*8900*/  ENDCOLLECTIVE ;  /* 0x000000000000791b */ /* 0x003fea0003800000 */
.L_x_16798:
[----:B------:R-:W-:Y:S01]  /*8910*/  IMAD.MOV.U32 R12, RZ, RZ, 0x2 ;  /* 0x00000002ff0c7424 */ /* 0x000fe200078e00ff */
[----:B------:R-:W-:-:S04]  /*8920*/  FMNMX R27, R26, R14, !PT ;  /* 0x0000000e1a1b7209 */ /* 0x000fc80007800000 */
[----:B------:R-:W-:-:S07]  /*8930*/  MOV R13, R27 ;  /* 0x0000001b000d7202 */ /* 0x000fce0000000f00 */
[----:B------:R-:W-:Y:S05]  /*8940*/  WARPSYNC.COLLECTIVE R15, `(.L_x_16799) ;  /* 0x000000000f087348 */ /* 0x000fea0003c00000 */
[----:B------:R0:W1:Y:S02]  /*8950*/  SHFL.BFLY P6, R14, R13, R12, R11 ;  /* 0x0c00000c0d0e7389 */ /* 0x00006400000c000b */
[----:B01----:R-:W-:Y:S05]  /*8960*/  ENDCOLLECTIVE ;  /* 0x000000000000791b */ /* 0x003fea0003800000 */
.L_x_16799:
[----:B------:R-:W-:Y:S01]  /*8970*/  HFMA2 R12, -RZ, RZ, 0, 5.9604644775390625e-08 ;  /* 0x00000001ff0c7431 */ /* 0x000fe200000001ff */
[----:B------:R-:W-:-:S04]  /*8980*/  FMNMX R28, R27, R14, !PT ;  /* 0x0000000e1b1c7209 */ /* 0x000fc80007800000 */
[----:B------:R-:W-:-:S07]  /*8990*/  MOV R13, R28 ;  /* 0x0000001c000d7202 */ /* 0x000fce0000000f00 */
[----:B------:R-:W-:Y:S05]  /*89a0*/  WARPSYNC.COLLECTIVE R15, `(.L_x_16800) ;  /* 0x000000000f087348 */ /* 0x000fea0003c00000 */
[----:B------:R0:W1:Y:S02]  /*89b0*/  SHFL.BFLY P6, R14, R13, R12, R11 ;  /* 0x0c00000c0d0e7389 */ /* 0x00006400000c000b */
[----:B01----:R-:W-:Y:S05]  /*89c0*/  ENDCOLLECTIVE ;  /* 0x000000000000791b */ /* 0x003fea0003800000 */
.L_x_16800:
[----:B------:R-:W-:-:S05]  /*89d0*/  FMNMX R27, R28, R14, !PT ;  /* 0x0000000e1c1b7209 */ /* 0x000fca0007800000 */
        /* <DEDUP_REMOVED lines=246> */
.L_x_16801:
[----:B------:R-:W-:Y:S02]  /*9940*/  IMAD.MOV.U32 R12, RZ, RZ, 0x8 ;  /* 0x00000008ff0c7424 */ /* 0x000fe400078e00ff */
[----:B------:R-:W-:-:S05]  /*9950*/  FADD R36, R13, R14 ;  /* 0x0000000e0d247221 */ /* 0x000fca0000000000 */
[----:B------:R-:W-:-:S07]  /*9960*/  MOV R13, R36 ;  /* 0x00000024000d7202 */ /* 0x000fce0000000f00 */
[----:B------:R-:W-:Y:S05]  /*9970*/  WARPSYNC.COLLECTIVE R15, `(.L_x_16802) ;  /* 0x000000000f087348 */ /* 0x000fea0003c00000 */
[----:B------:R0:W1:Y:S02]  /*9980*/  SHFL.BFLY P6, R14, R13, R12, R11 ;  /* 0x0c00000c0d0e7389 */ /* 0x00006400000c000b */
[----:B01----:R-:W-:Y:S05]  /*9990*/  ENDCOLLECTIVE ;  /* 0x000000000000791b */ /* 0x003fea0003800000 */
.L_x_16802:
[----:B------:R-:W-:Y:S02]  /*99a0*/  HFMA2 R12, -RZ, RZ, 0, 2.384185791015625e-07 ;  /* 0x00000004ff0c7431 */ /* 0x000fe400000001ff */
[----:B------:R-:W-:-:S05]  /*99b0*/  FADD R38, R36, R14 ;  /* 0x0000000e24267221 */ /* 0x000fca0000000000 */
[----:B------:R-:W-:-:S07]  /*99c0*/  MOV R13, R38 ;  /* 0x00000026000d7202 */ /* 0x000fce0000000f00 */
[----:B------:R-:W-:Y:S05]  /*99d0*/  WARPSYNC.COLLECTIVE R15, `(.L_x_16803) ;  /* 0x000000000f087348 */ /* 0x000fea0003c00000 */
[----:B------:R0:W1:Y:S02]  /*99e0*/  SHFL.BFLY P6, R14, R13, R12, R11 ;  /* 0x0c00000c0d0e7389 */ /* 0x00006400000c000b */
[----:B01----:R-:W-:Y:S05]  /*99f0*/  ENDCOLLECTIVE ;  /* 0x000000000000791b */ /* 0x003fea0003800000 */
.L_x_16803:
[----:B------:R-:W-:Y:S01]  /*9a00*/  MOV R12, 0x2 ;  /* 0x00000002000c7802 */ /* 0x000fe20000000f00 */
[----:B------:R-:W-:-:S04]  /*9a10*/  FADD R40, R38, R14 ;  /* 0x0000000e26287221 */ /* 0x000fc80000000000 */
[----:B------:R-:W-:-:S07]  /*9a20*/  IMAD.MOV.U32 R13, RZ, RZ, R40 ;  /* 0x000000ffff0d7224 */ /* 0x000fce00078e0028 */
[----:B------:R-:W-:Y:S05]  /*9a30*/  WARPSYNC.COLLECTIVE R15, `(.L_x_16804) ;  /* 0x000000000f087348 */ /* 0x000fea0003c00000 */
[----:B------:R0:W1:Y:S02]  /*9a40*/  SHFL.BFLY P6, R14, R13, R12, R11 ;  /* 0x0c00000c0d0e7389 */ /* 0x00006400000c000b */
[----:B01----:R-:W-:Y:S05]  /*9a50*/  ENDCOLLECTIVE ;  /* 0x000000000000791b */ /* 0x003fea0003800000 */
.L_x_16804:
[----:B------:R-:W-:Y:S02]  /*9a60*/  IMAD.MOV.U32 R12, RZ, RZ, 0x1 ;  /* 0x00000001ff0c7424 */ /* 0x000fe400078e00ff */
[----:B------:R-:W-:-:S05]  /*9a70*/  FADD R42, R40, R14 ;  /* 0x0000000e282a7221 */ /* 0x000fca0000000000 */
[----:B------:R-:W-:-:S07]  /*9a80*/  MOV R13, R42 ;  /* 0x0000002a000d7202 */ /* 0x000fce0000000f00 */
[----:B------:R-:W-:Y:S05]  /*9a90*/  WARPSYNC.COLLECTIVE R15, `(.L_x_16805) ;  /* 0x000000000f087348 */ /* 0x000fea0003c00000 */
[----:B------:R0:W1:Y:S02]  /*9aa0*/  SHFL.BFLY P6, R14, R13, R12, R11 ;  /* 0x0c00000c0d0e7389 */ /* 0x00006400000c000b */
[----:B01----:R-:W-:Y:S05]  /*9ab0*/  ENDCOLLECTIVE ;  /* 0x000000000000791b */ /* 0x003fea0003800000 */
.L_x_16805:
[----:B------:R-:W-:Y:S05]  /*9ac0*/  BRA `(.L_x_16806) ;  /* 0xffffffc400887947 */ /* 0x000fea000383ffff */
        .weak           $__internal_262_$__cuda_sm3x_div_rn_noftz_f32_slowpath
        .type           $__internal_262_$__cuda_sm3x_div_rn_noftz_f32_slowpath,@function
        .size           $__internal_262_$__cuda_sm3x_div_rn_noftz_f32_slowpath,(.L_x_37639 - $__internal_262_$__cuda_sm3x_div_rn_noftz_f32_slowpath)
$__internal_262_$__cuda_sm3x_div_rn_noftz_f32_slowpath:
        /* <DEDUP_REMOVED lines=34> */
.L_x_16808:
        /* <DEDUP_REMOVED lines=51> */
.L_x_16815:
[----:B------:R-:W-:-:S04]  /*a020*/  LOP3.LUT R11, R11, 0x80000000, RZ, 0xc0, !PT ;  /* 0x800000000b0b7812 */ /* 0x000fc800078ec0ff */
[----:B------:R-:W-:Y:S01]  /*a030*/  LOP3.LUT R11, R11, 0x7f800000, RZ, 0xfc, !PT ;  /* 0x7f8000000b0b7812 */ /* 0x000fe200078efcff */
[----:B------:R-:W-:Y:S06]  /*a040*/  BRA `(.L_x_16816) ;  /* 0x0000000000047947 */ /* 0x000fec0003800000 */
.L_x_16814:
[----:B------:R-:W-:-:S07]  /*a050*/  IMAD R11, R40, 0x800000, R11 ;  /* 0x00800000280b7824 */ /* 0x000fce00078e020b */
.L_x_16816:
[----:B------:R-:W-:Y:S05]  /*a060*/  BSYNC.RECONVERGENT B2 ;  /* 0x0000000000027941 */ /* 0x000fea0003800200 */
.L_x_16813:
[----:B------:R-:W-:Y:S05]  /*a070*/  BRA `(.L_x_16817) ;  /* 0x0000000000207947 */ /* 0x000fea0003800000 */
.L_x_16812:
[----:B------:R-:W-:-:S04]  /*a080*/  LOP3.LUT R11, R14, 0x80000000, R11, 0x48, !PT ;  /* 0x800000000e0b7812 */ /* 0x000fc800078e480b */
[----:B------:R-:W-:Y:S01]  /*a090*/  LOP3.LUT R11, R11, 0x7f800000, RZ, 0xfc, !PT ;  /* 0x7f8000000b0b7812 */ /* 0x000fe200078efcff */
[----:B------:R-:W-:Y:S06]  /*a0a0*/  BRA `(.L_x_16817) ;  /* 0x0000000000147947 */ /* 0x000fec0003800000 */
.L_x_16811:
[----:B------:R-:W-:Y:S01]  /*a0b0*/  LOP3.LUT R11, R14, 0x80000000, R11, 0x48, !PT ;  /* 0x800000000e0b7812 */ /* 0x000fe200078e480b */
[----:B------:R-:W-:Y:S06]  /*a0c0*/  BRA `(.L_x_16817) ;  /* 0x00000000000c7947 */ /* 0x000fec0003800000 */
.L_x_16810:
[----:B------:R-:W0:Y:S01]  /*a0d0*/  MUFU.RSQ R11, -QNAN ;  /* 0xffc00000000b7908 */ /* 0x000e220000001400 */
[----:B------:R-:W-:Y:S05]  /*a0e0*/  BRA `(.L_x_16817) ;  /* 0x0000000000047947 */ /* 0x000fea0003800000 */
.L_x_16809:
[----:B------:R-:W-:-:S07]  /*a0f0*/  FADD.FTZ R11, R11, R14 ;  /* 0x0000000e0b0b7221 */ /* 0x000fce0000010000 */
.L_x_16817:
[----:B------:R-:W-:Y:S05]  /*a100*/  BSYNC.RECONVERGENT B1 ;  /* 0x0000000000017941 */ /* 0x000fea0003800200 */
.L_x_16807:
[----:B------:R-:W-:Y:S01]  /*a110*/  HFMA2 R15, -RZ, RZ, 0, 0 ;  /* 0x00000000ff0f7431 */ /* 0x000fe200000001ff */
[----:B------:R-:W-:-:S04]  /*a120*/  MOV R14, R36 ;  /* 0x00000024000e7202 */ /* 0x000fc80000000f00 */
[----:B0-----:R-:W-:Y:S05]  /*a130*/  RET.REL.NODEC R14 `(_Z15SoftmaxWarpImplI22BroadcastScaleMaskLoadIffbLm3EiE11DirectStoreIffEfLi2ELi24ELi32ELi1ELb1EL9Algorithm0EEvT_T0_ll) ;  /* 0xffffff5c0eb07950 */ /* 0x001fea0003c3ffff */
.L_x_16818:
        /* <DEDUP_REMOVED lines=12> */
.L_x_37639:


//--------------------- .text._Z15SoftmaxWarpImplI22BroadcastScaleMaskLoadIffbLm3EiE11DirectStoreIffEfLi2ELi24ELi32ELi1ELb0EL9Algorithm0EEvT_T0_ll --------------------------
	.section	.text._Z15SoftmaxWarpImplI22BroadcastScaleMaskLoadIffbLm3EiE11DirectStoreIffEfLi2ELi24ELi32ELi1ELb0EL9Algorithm0EEvT_T0_ll,"ax",@progbits
	.align	128
        .global         _Z15SoftmaxWarpImplI22BroadcastScaleMaskLoadIffbLm3EiE11DirectStoreIffEfLi2ELi24ELi32ELi1ELb0EL9Algorithm0EEvT_T0_ll
        .type           _Z15SoftmaxWarpImplI22BroadcastScaleMaskLoadIffbLm3EiE11DirectStoreIffEfLi2ELi24ELi32ELi1ELb0EL9Algorithm0EEvT_T0_ll,@function
        .size           _Z15SoftmaxWarpImplI22BroadcastScaleMaskLoadIffbLm3EiE11DirectStoreIffEfLi2ELi24ELi32ELi1ELb0EL9Algorithm0EEvT_T0_ll,(.L_x_37640 - _Z15SoftmaxWarpImplI22BroadcastScaleMaskLoadIffbLm3EiE11DirectStoreIffEfLi2ELi24ELi32ELi1ELb0EL9Algorithm0EEvT_T0_ll)
        .other          _Z15SoftmaxWarpImplI22BroadcastScaleMaskLoadIffbLm3EiE11DirectStoreIffEfLi2ELi24ELi32ELi1ELb0EL9Algorithm0EEvT_T0_ll,@"STO_CUDA_ENTRY STV_DEFAULT"
_Z15SoftmaxWarpImplI22BroadcastScaleMaskLoadIffbLm3EiE11DirectStoreIffEfLi2ELi24ELi32ELi1ELb0EL9Algorithm0EEvT_T0_ll:
.text._Z15SoftmaxWarpImplI22BroadcastScaleMaskLoadIffbLm3EiE11DirectStoreIffEfLi2ELi24ELi32ELi1ELb0EL9Algorithm0EEvT_T0_ll:
        /* <DEDUP_REMOVED lines=28> */
.L_x_16819:
        /* <DEDUP_REMOVED lines=13> */
.L_x_16870:
[----:B------:R-:W-:Y:S01]  /*0290*/  IABS R0, UR45 ;  /* 0x0000002d00007c13 */ /* 0x000fe20008000000 */
[----:B------:R-:W-:Y:S01]  /*02a0*/  UMOV UR4, URZ ;  /* 0x000000ff00047c82 */ /* 0x000fe20008000000 */
[----:B------:R-:W-:Y:S01]  /*02b0*/  IABS R3, UR46 ;  /* 0x0000002e00037c13 */ /* 0x000fe20008000000 */
[----:B------:R-:W-:Y:S01]  /*02c0*/  IMAD R40, R37, UR44, R40 ;  /* 0x0000002c25287c24 */ /* 0x000fe2000f8e0228 */
[----:B------:R-:W-:Y:S01]  /*02d0*/  R2UR UR9, R0 ;  /* 0x00000000000972ca */ /* 0x000fe200000e0000 */
[----:B------:R-:W0:Y:S01]  /*02e0*/  LDC.64 R12, c[0x0][0x390] ;  /* 0x0000e400ff0c7b82 */ /* 0x000e220000000a00 */
[----:B------:R-:W-:Y:S02]  /*02f0*/  R2UR UR8, R3 ;  /* 0x00000000030872ca */ /* 0x000fe400000e0000 */
[----:B------:R-:W-:Y:S02]  /*0300*/  ISETP.NE.AND P5, PT, RZ, UR45, PT ;  /* 0x0000002dff007c0c */ /* 0x000fe4000bfa5270 */
[----:B------:R-:W-:-:S02]  /*0310*/  LOP3.LUT R39, RZ, UR45, RZ, 0x33, !PT ;  /* 0x0000002dff277c12 */ /* 0x000fc4000f8e33ff */
[----:B------:R-:W-:Y:S01]  /*0320*/  ISETP.NE.AND P6, PT, RZ, UR46, PT ;  /* 0x0000002eff007c0c */ /* 0x000fe2000bfc5270 */
[----:B------:R-:W2:Y:S01]  /*0330*/  LDC.64 R10, c[0x0][0x398] ;  /* 0x0000e600ff0a7b82 */ /* 0x000ea20000000a00 */
[----:B------:R-:W-:Y:S02]  /*0340*/  LOP3.LUT R9, RZ, UR46, RZ, 0x33, !PT ;  /* 0x0000002eff097c12 */ /* 0x000fe4000f8e33ff */
[----:B-1----:R-:W-:Y:S01]  /*0350*/  R2UR UR10, R30 ;  /* 0x000000001e0a72ca */ /* 0x002fe200000e0000 */
[----:B------:R-:W1:Y:S01]  /*0360*/  I2F.RP R0, UR9 ;  /* 0x0000000900007d06 */ /* 0x000e620008209400 */
[----:B------:R-:W-:-:S03]  /*0370*/  R2UR UR11, R31 ;  /* 0x000000001f0b72ca */ /* 0x000fc600000e0000 */
[----:B------:R-:W3:Y:S04]  /*0380*/  LDC.64 R6, c[0x0][0x3a0] ;  /* 0x0000e800ff067b82 */ /* 0x000ee80000000a00 */
[----:B------:R-:W4:Y:S01]  /*0390*/  I2F.RP R3, UR8 ;  /* 0x0000000800037d06 */ /* 0x000f220008209400 */
[----:B0-----:R-:W-:-:S07]  /*03a0*/  ISETP.NE.U32.AND P3, PT, R12, 0x1, PT ;  /* 0x000000010c00780c */ /* 0x001fce0003f65070 */
[----:B-1----:R-:W0:Y:S01]  /*03b0*/  MUFU.RCP R0, R0 ;  /* 0x0000000000007308 */ /* 0x002e220000001000 */
[----:B------:R-:W-:-:S07]  /*03c0*/  ISETP.NE.AND.EX P3, PT, R13, RZ, PT, P3 ;  /* 0x000000ff0d00720c */ /* 0x000fce0003f65330 */
[----:B----4-:R-:W1:Y:S01]  /*03d0*/  MUFU.RCP R3, R3 ;  /* 0x0000000300037308 */ /* 0x010e620000001000 */
        /* <DEDUP_REMOVED lines=14> */
[----:B------:R-:W-:-:S04]  /*04c0*/  IMAD R2, R5, UR9, R2 ;  /* 0x0000000905027c24 */ /* 0x000fc8000f8e0202 */
[----:B------:R-:W-:Y:S01]  /*04d0*/  UIADD3 UR7, UPT, UPT, URZ, -UR5, URZ ;  /* 0x80000005ff077290 */ /* 0x000fe2000fffe0ff */
[----:B------:R-:W-:-:S03]  /*04e0*/  ISETP.LT.U32.AND P1, PT, R2, UR9, PT ;  /* 0x0000000902007c0c */ /* 0x000fc6000bf21070 */
[----:B------:R-:W-:-:S04]  /*04f0*/  UIMAD UR7, UR7, UR8, URZ ;  /* 0x00000008070772a4 */ /* 0x000fc8000f8e02ff */
[----:B------:R-:W-:-:S06]  /*0500*/  UIMAD.WIDE.U32 UR4, UR5, UR7, UR4 ;  /* 0x00000007050472a5 */ /* 0x000fcc000f8e0004 */
[----:B------:R-:W-:Y:S01]  /*0510*/  @!P1 IADD3 R2, PT, PT, R2, -UR9, RZ ;  /* 0x8000000902029c10 */ /* 0x000fe2000fffe0ff */
[----:B------:R-:W-:-:S03]  /*0520*/  @!P1 VIADD R0, R0, 0x1 ;  /* 0x0000000100009836 */ /* 0x000fc60000000000 */
        /* <DEDUP_REMOVED lines=11> */
[----:B------:R-:W-:Y:S01]  /*05e0*/  IMAD R2, R3, UR8, R2 ;  /* 0x0000000803027c24 */ /* 0x000fe2000f8e0202 */
[----:B------:R-:W-:-:S04]  /*05f0*/  SEL R3, R4, RZ, P3 ;  /* 0x000000ff04037207 */ /* 0x000fc80001800000 */
[----:B------:R-:W-:Y:S01]  /*0600*/  ISETP.LT.U32.AND P1, PT, R2, UR8, PT ;  /* 0x0000000802007c0c */ /* 0x000fe2000bf21070 */
[----:B------:R-:W-:-:S12]  /*0610*/  IMAD R3, R3, UR42, RZ ;  /* 0x0000002a03037c24 */ /* 0x000fd8000f8e02ff */
[----:B------:R-:W-:Y:S01]  /*0620*/  @!P1 IADD3 R2, PT, PT, R2, -UR8, RZ ;  /* 0x8000000802029c10 */ /* 0x000fe2000fffe0ff */
[----:B------:R-:W-:Y:S01]  /*0630*/  @!P1 VIADD R0, R0, 0x1 ;  /* 0x0000000100009836 */ /* 0x000fe20000000000 */
[----:B---3--:R-:W-:Y:S02]  /*0640*/  ISETP.NE.U32.AND P1, PT, R6, 0x1, PT ;  /* 0x000000010600780c */ /* 0x008fe40003f25070 */
[----:B------:R-:W-:Y:S02]  /*0650*/  ISETP.GE.U32.AND P0, PT, R2, UR8, PT ;  /* 0x0000000802007c0c */ /* 0x000fe4000bf06070 */
[----:B------:R-:W-:Y:S02]  /*0660*/  LOP3.LUT R2, R5, UR46, RZ, 0x3c, !PT ;  /* 0x0000002e05027c12 */ /* 0x000fe4000f8e3cff */
[----:B------:R-:W-:Y:S02]  /*0670*/  ISETP.NE.AND.EX P1, PT, R7, RZ, PT, P1 ;  /* 0x000000ff0700720c */ /* 0x000fe40003f25310 */
[----:B------:R-:W-:-:S07]  /*0680*/  ISETP.GE.AND P2, PT, R2, RZ, PT ;  /* 0x000000ff0200720c */ /* 0x000fce0003f46270 */
[----:B------:R-:W-:-:S06]  /*0690*/  @P0 IADD3 R0, PT, PT, R0, 0x1, RZ ;  /* 0x0000000100000810 */ /* 0x000fcc0007ffe0ff */
[----:B------:R-:W-:Y:S02]  /*06a0*/  @!P2 IADD3 R0, PT, PT, -R0, RZ, RZ ;  /* 0x000000ff0000a210 */ /* 0x000fe40007ffe1ff */
[----:B--2---:R-:W-:Y:S02]  /*06b0*/  ISETP.NE.U32.AND P2, PT, R10, 0x1, PT ;  /* 0x000000010a00780c */ /* 0x004fe40003f45070 */
[----:B------:R-:W-:Y:S02]  /*06c0*/  SEL R0, R9, R0, !P6 ;  /* 0x0000000009007207 */ /* 0x000fe40007000000 */
[----:B------:R-:W-:Y:S02]  /*06d0*/  ISETP.NE.AND.EX P2, PT, R11, RZ, PT, P2 ;  /* 0x000000ff0b00720c */ /* 0x000fe40003f45320 */
[----:B------:R-:W0:Y:S01]  /*06e0*/  LDC.64 R10, c[0x0][0x388] ;  /* 0x0000e200ff0a7b82 */ /* 0x000e220000000a00 */
[----:B------:R-:W-:Y:S01]  /*06f0*/  IMAD.MOV R2, RZ, RZ, -R0 ;  /* 0x000000ffff027224 */ /* 0x000fe200078e0a00 */
[----:B------:R-:W-:-:S03]  /*0700*/  SEL R0, R0, RZ, P2 ;  /* 0x000000ff00007207 */ /* 0x000fc60001000000 */
[----:B------:R-:W-:Y:S02]  /*0710*/  IMAD R2, R2, UR46, R5 ;  /* 0x0000002e02027c24 */ /* 0x000fe4000f8e0205 */
[----:B------:R-:W-:-:S03]  /*0720*/  IMAD R3, R0, UR43, R3 ;  /* 0x0000002b00037c24 */ /* 0x000fc6000f8e0203 */
[----:B------:R-:W-:-:S05]  /*0730*/  SEL R2, R2, RZ, P1 ;  /* 0x000000ff02027207 */ /* 0x000fca0000800000 */
[----:B------:R-:W-:-:S05]  /*0740*/  IMAD R2, R2, UR47, R3 ;  /* 0x0000002f02027c24 */ /* 0x000fca000f8e0203 */
[----:B------:R-:W-:-:S04]  /*0750*/  LEA.HI R2, R2, R2, RZ, 0x1 ;  /* 0x0000000202027211 */ /* 0x000fc800078f08ff */
[----:B------:R-:W-:-:S05]  /*0760*/  SHF.R.S32.HI R3, RZ, 0x1, R2 ;  /* 0x00000001ff037819 */ /* 0x000fca0000011402 */
[----:B0-----:R-:W-:-:S05]  /*0770*/  IMAD.WIDE R2, R3, 0x2, R10 ;  /* 0x0000000203027825 */ /* 0x001fca00078e020a */
[----:B------:R0:W2:Y:S01]  /*0780*/  LDG.E.U16 R23, desc[UR10][R2.64] ;  /* 0x0000000a02177981 */ /* 0x0000a2000c1e1500 */
[----:B------:R-:W-:-:S04]  /*0790*/  IADD3 R4, PT, PT, R40, 0x40, RZ ;  /* 0x0000004028047810 */ /* 0x000fc80007ffe0ff */
        /* <DEDUP_REMOVED lines=10> */
[----:B------:R-:W-:-:S06]  /*0840*/  @P0 IADD3 R0, PT, PT, R0, 0x1, RZ ;  /* 0x0000000100000810 */ /* 0x000fcc0007ffe0ff */
[----:B------:R-:W-:-:S05]  /*0850*/  @!P4 IMAD.MOV R0, RZ, RZ, -R0 ;  /* 0x000000ffff00c224 */ /* 0x000fca00078e0a00 */
[----:B------:R-:W-:-:S04]  /*0860*/  SEL R5, R39, R0, !P5 ;  /* 0x0000000027057207 */ /* 0x000fc80006800000 */
[C---:B0-----:R-:W-:Y:S02]  /*0870*/  IADD3 R3, PT, PT, -R5.reuse, RZ, RZ ;  /* 0x000000ff05037210 */ /* 0x041fe40007ffe1ff */
[----:B------:R-:W-:-:S03]  /*0880*/  SEL R5, R5, RZ, P3 ;  /* 0x000000ff05057207 */ /* 0x000fc60001800000 */
[----:B------:R-:W-:Y:S02]  /*0890*/  IMAD R6, R3, UR45, R4 ;  /* 0x0000002d03067c24 */ /* 0x000fe4000f8e0204 */
[----:B------:R-:W-:-:S03]  /*08a0*/  IMAD R5, R5, UR42, RZ ;  /* 0x0000002a05057c24 */ /* 0x000fc6000f8e02ff */
        /* <DEDUP_REMOVED lines=10> */
[----:B------:R-:W-:-:S05]  /*0950*/  @P0 IADD3 R0, PT, PT, R0, 0x1, RZ ;  /* 0x0000000100000810 */ /* 0x000fca0007ffe0ff */
[----:B------:R-:W-:Y:S01]  /*0960*/  IMAD.MOV.U32 R2, RZ, RZ, R0 ;  /* 0x000000ffff027224 */ /* 0x000fe200078e0000 */
[----:B------:R-:W-:-:S04]  /*0970*/  IADD3 R0, PT, PT, R40, 0x80, RZ ;  /* 0x0000008028007810 */ /* 0x000fc80007ffe0ff */
[----:B------:R-:W-:Y:S02]  /*0980*/  @!P4 IADD3 R2, PT, PT, -R2, RZ, RZ ;  /* 0x000000ff0202c210 */ /* 0x000fe40007ffe1ff */
[----:B------:R-:W-:Y:S02]  /*0990*/  IABS R7, R0 ;  /* 0x0000000000077213 */ /* 0x000fe40000000000 */
[----:B------:R-:W-:-:S05]  /*09a0*/  SEL R2, R9, R2, !P6 ;  /* 0x0000000209027207 */ /* 0x000fca0007000000 */
[----:B------:R-:W-:Y:S01]  /*09b0*/  IMAD.MOV R3, RZ, RZ, -R2 ;  /* 0x000000ffff037224 */ /* 0x000fe200078e0a02 */
[----:B------:R-:W-:-:S03]  /*09c0*/  SEL R2, R2, RZ, P2 ;  /* 0x000000ff02027207 */ /* 0x000fc60001000000 */
[----:B------:R-:W-:Y:S02]  /*09d0*/  IMAD R3, R3, UR46, R6 ;  /* 0x0000002e03037c24 */ /* 0x000fe4000f8e0206 */
[----:B------:R-:W-:-:S03]  /*09e0*/  IMAD.HI.U32 R6, R7, UR6, RZ ;  /* 0x0000000607067c27 */ /* 0x000fc6000f8e00ff */
[----:B------:R-:W-:Y:S01]  /*09f0*/  SEL R3, R3, RZ, P1 ;  /* 0x000000ff03037207 */ /* 0x000fe20000800000 */
[----:B------:R-:W-:Y:S01]  /*0a00*/  IMAD R2, R2, UR43, R5 ;  /* 0x0000002b02027c24 */ /* 0x000fe2000f8e0205 */
[----:B------:R-:W-:-:S03]  /*0a10*/  IADD3 R8, PT, PT, -R6, RZ, RZ ;  /* 0x000000ff06087210 */ /* 0x000fc60007ffe1ff */
[----:B------:R-:W-:Y:S02]  /*0a20*/  IMAD R2, R3, UR47, R2 ;  /* 0x0000002f03027c24 */ /* 0x000fe4000f8e0202 */
[----:B------:R-:W-:-:S03]  /*0a30*/  IMAD R3, R8, UR9, R7 ;  /* 0x0000000908037c24 */ /* 0x000fc6000f8e0207 */
[----:B------:R-:W-:Y:S02]  /*0a40*/  LEA.HI R2, R2, R2, RZ, 0x1 ;  /* 0x0000000202027211 */ /* 0x000fe400078f08ff */
[----:B------:R-:W-:Y:S02]  /*0a50*/  ISETP.LT.U32.AND P4, PT, R3, UR9, PT ;  /* 0x0000000903007c0c */ /* 0x000fe4000bf81070 */
[----:B------:R-:W-:-:S05]  /*0a60*/  SHF.R.S32.HI R43, RZ, 0x1, R2 ;  /* 0x00000001ff2b7819 */ /* 0x000fca0000011402 */
[----:B------:R-:W-:Y:S01]  /*0a70*/  IMAD.WIDE R42, R43, 0x2, R10 ;  /* 0x000000022b2a7825 */ /* 0x000fe200078e020a */
[----:B------:R-:W-:-:S05]  /*0a80*/  LOP3.LUT R2, R0, UR45, RZ, 0x3c, !PT ;  /* 0x0000002d00027c12 */ /* 0x000fca000f8e3cff */
[----:B------:R-:W-:Y:S01]  /*0a90*/  @!P4 IADD3 R3, PT, PT, R3, -UR9, RZ ;  /* 0x800000090303cc10 */ /* 0x000fe2000fffe0ff */
[----:B------:R-:W3:Y:S01]  /*0aa0*/  LDG.E.U16 R42, desc[UR10][R42.64] ;  /* 0x0000000a2a2a7981 */ /* 0x000ee2000c1e1500 */
[----:B------:R-:W-:Y:S01]  /*0ab0*/  @!P4 VIADD R6, R6, 0x1 ;  /* 0x000000010606c836 */ /* 0x000fe20000000000 */
[----:B------:R-:W-:Y:S02]  /*0ac0*/  ISETP.GE.AND P4, PT, R2, RZ, PT ;  /* 0x000000ff0200720c */ /* 0x000fe40003f86270 */
[----:B------:R-:W-:Y:S02]  /*0ad0*/  ISETP.GE.U32.AND P0, PT, R3, UR9, PT ;  /* 0x0000000903007c0c */ /* 0x000fe4000bf06070 */
[----:B------:R-:W0:Y:S11]  /*0ae0*/  LDC.64 R2, c[0x0][0x380] ;  /* 0x0000e000ff027b82 */ /* 0x000e360000000a00 */
[----:B------:R-:W-:-:S04]  /*0af0*/  @P0 IADD3 R6, PT, PT, R6, 0x1, RZ ;  /* 0x0000000106060810 */ /* 0x000fc80007ffe0ff */
[----:B------:R-:W-:-:S04]  /*0b00*/  @!P4 IADD3 R6, PT, PT, -R6, RZ, RZ ;  /* 0x000000ff0606c210 */ /* 0x000fc80007ffe1ff */
[----:B------:R-:W-:-:S05]  /*0b10*/  SEL R8, R39, R6, !P5 ;  /* 0x0000000627087207 */ /* 0x000fca0006800000 */
[----:B------:R-:W-:-:S04]  /*0b20*/  IMAD.MOV R5, RZ, RZ, -R8 ;  /* 0x000000ffff057224 */ /* 0x000fc800078e0a08 */
[----:B------:R-:W-:Y:S01]  /*0b30*/  IMAD R18, R5, UR45, R0 ;  /* 0x0000002d05127c24 */ /* 0x000fe2000f8e0200 */
[----:B------:R-:W-:-:S04]  /*0b40*/  LEA.HI R5, R40, R40, RZ, 0x1 ;  /* 0x0000002828057211 */ /* 0x000fc800078f08ff */
[----:B------:R-:W-:-:S05]  /*0b50*/  SHF.R.S32.HI R5, RZ, 0x1, R5 ;  /* 0x00000001ff057819 */ /* 0x000fca0000011405 */
[----:B0-----:R-:W-:Y:S01]  /*0b60*/  IMAD.WIDE R32, R5, 0x8, R2 ;  /* 0x0000000805207825 */ /* 0x001fe200078e0202 */
[----:B--2---:R-:W-:-:S04]  /*0b70*/  PRMT R6, R23, 0x7771, RZ ;  /* 0x0000777117067816 */ /* 0x004fc800000000ff */
[----:B------:R-:W-:Y:S02]  /*0b80*/  ISETP.NE.AND P4, PT, R6, RZ, PT ;  /* 0x000000ff0600720c */ /* 0x000fe40003f85270 */
[----:B------:R-:W-:-:S05]  /*0b90*/  IABS R6, R18 ;  /* 0x0000001200067213 */ /* 0x000fca0000000000 */
[----:B------:R-:W-:-:S05]  /*0ba0*/  IMAD.HI.U32 R7, R6, UR5, RZ ;  /* 0x0000000506077c27 */ /* 0x000fca000f8e00ff */
[----:B------:R-:W-:Y:S02]  /*0bb0*/  IADD3 R13, PT, PT, -R7, RZ, RZ ;  /* 0x000000ff070d7210 */ /* 0x000fe40007ffe1ff */
[----:B------:R-:W-:Y:S02]  /*0bc0*/  @P4 R2UR UR10, R30 ;  /* 0x000000001e0a42ca */ /* 0x000fe400000e0000 */
[----:B------:R-:W-:Y:S01]  /*0bd0*/  @P4 R2UR UR11, R31 ;  /* 0x000000001f0b42ca */ /* 0x000fe200000e0000 */
[----:B------:R-:W-:-:S05]  /*0be0*/  IMAD R5, R13, UR8, R6 ;  /* 0x000000080d057c24 */ /* 0x000fca000f8e0206 */
[----:B------:R-:W-:-:S07]  /*0bf0*/  ISETP.LT.U32.AND P0, PT, R5, UR8, PT ;  /* 0x0000000805007c0c */ /* 0x000fce000bf01070 */
[----:B------:R-:W2:Y:S01]  /*0c00*/  @P4 LDG.E R16, desc[UR10][R32.64+0x4] ;  /* 0x0000040a20104981 */ /* 0x000ea2000c1e1900 */
[----:B------:R-:W-:Y:S02]  /*0c10*/  IADD3 R6, PT, PT, R40, 0xc0, RZ ;  /* 0x000000c028067810 */ /* 0x000fe40007ffe0ff */
[----:B------:R-:W-:Y:S02]  /*0c20*/  SEL R8, R8, RZ, P3 ;  /* 0x000000ff08087207 */ /* 0x000fe40001800000 */
[----:B------:R-:W-:Y:S01]  /*0c30*/  IABS R12, R6 ;  /* 0x00000006000c7213 */ /* 0x000fe20000000000 */
[----:B------:R-:W-:Y:S01]  /*0c40*/  @!P0 VIADD R5, R5, -UR8 ;  /* 0x8000000805058c36 */ /* 0x000fe20008000000 */
[----:B------:R-:W-:Y:S01]  /*0c50*/  @!P0 IADD3 R7, PT, PT, R7, 0x1, RZ ;  /* 0x0000000107078810 */ /* 0x000fe20007ffe0ff */
[----:B------:R-:W-:Y:S01]  /*0c60*/  IMAD R8, R8, UR42, RZ ;  /* 0x0000002a08087c24 */ /* 0x000fe2000f8e02ff */
[----:B------:R-:W-:Y:S01]  /*0c70*/  R2UR UR10, R30 ;  /* 0x000000001e0a72ca */ /* 0x000fe200000e0000 */
[----:B------:R-:W-:Y:S01]  /*0c80*/  IMAD.HI.U32 R14, R12, UR6, RZ ;  /* 0x000000060c0e7c27 */ /* 0x000fe2000f8e00ff */
[----:B------:R-:W-:-:S02]  /*0c90*/  ISETP.GE.U32.AND P0, PT, R5, UR8, PT ;  /* 0x0000000805007c0c */ /* 0x000fc4000bf06070 */
[----:B------:R-:W-:Y:S02]  /*0ca0*/  LOP3.LUT R5, R18, UR46, RZ, 0x3c, !PT ;  /* 0x0000002e12057c12 */ /* 0x000fe4000f8e3cff */
[----:B------:R-:W-:-:S09]  /*0cb0*/  R2UR UR11, R31 ;  /* 0x000000001f0b72ca */ /* 0x000fd200000e0000 */
[----:B------:R-:W-:Y:S02]  /*0cc0*/  @P0 IADD3 R7, PT, PT, R7, 0x1, RZ ;  /* 0x0000000107070810 */ /* 0x000fe40007ffe0ff */
[----:B------:R-:W-:Y:S01]  /*0cd0*/  ISETP.GE.AND P0, PT, R5, RZ, PT ;  /* 0x000000ff0500720c */ /* 0x000fe20003f06270 */
[----:B------:R-:W-:-:S04]  /*0ce0*/  IMAD.MOV R5, RZ, RZ, -R14 ;  /* 0x000000ffff057224 */ /* 0x000fc800078e0a0e */
[----:B------:R-:W-:-:S08]  /*0cf0*/  IMAD R12, R5, UR9, R12 ;  /* 0x00000009050c7c24 */ /* 0x000fd0000f8e020c */
[----:B------:R-:W-:Y:S02]  /*0d00*/  @!P0 IADD3 R7, PT, PT, -R7, RZ, RZ ;  /* 0x000000ff07078210 */ /* 0x000fe40007ffe1ff */
[----:B------:R-:W-:Y:S02]  /*0d10*/  ISETP.LT.U32.AND P0, PT, R12, UR9, PT ;  /* 0x000000090c007c0c */ /* 0x000fe4000bf01070 */
[----:B------:R-:W-:-:S04]  /*0d20*/  SEL R7, R9, R7, !P6 ;  /* 0x0000000709077207 */ /* 0x000fc80007000000 */
[C---:B------:R-:W-:Y:S02]  /*0d30*/  IADD3 R5, PT, PT, -R7.reuse, RZ, RZ ;  /* 0x000000ff07057210 */ /* 0x040fe40007ffe1ff */
[----:B------:R-:W-:-:S03]  /*0d40*/  SEL R7, R7, RZ, P2 ;  /* 0x000000ff07077207 */ /* 0x000fc60001000000 */
[----:B------:R-:W-:Y:S02]  /*0d50*/  IMAD R5, R5, UR46, R18 ;  /* 0x0000002e05057c24 */ /* 0x000fe4000f8e0212 */
[----:B------:R-:W-:Y:S01]  /*0d60*/  IMAD R8, R7, UR43, R8 ;  /* 0x0000002b07087c24 */ /* 0x000fe2000f8e0208 */
[----:B------:R-:W-:Y:S01]  /*0d70*/  @!P0 IADD3 R12, PT, PT, R12, -UR9, RZ ;  /* 0x800000090c0c8c10 */ /* 0x000fe2000fffe0ff */
[----:B------:R-:W-:Y:S01]  /*0d80*/  @!P0 VIADD R14, R14, 0x1 ;  /* 0x000000010e0e8836 */ /* 0x000fe20000000000 */
[----:B------:R-:W-:Y:S02]  /*0d90*/  SEL R5, R5, RZ, P1 ;  /* 0x000000ff05057207 */ /* 0x000fe40000800000 */
[----:B------:R-:W-:Y:S02]  /*0da0*/  ISETP.GE.U32.AND P0, PT, R12, UR9, PT ;  /* 0x000000090c007c0c */ /* 0x000fe4000bf06070 */
[----:B------:R-:W-:Y:S01]  /*0db0*/  LOP3.LUT R7, R6, UR45, RZ, 0x3c, !PT ;  /* 0x0000002d06077c12 */ /* 0x000fe2000f8e3cff */
[----:B------:R-:W-:-:S05]  /*0dc0*/  IMAD R5, R5, UR47, R8 ;  /* 0x0000002f05057c24 */ /* 0x000fca000f8e0208 */
[----:B------:R-:W-:-:S04]  /*0dd0*/  LEA.HI R5, R5, R5, RZ, 0x1 ;  /* 0x0000000505057211 */ /* 0x000fc800078f08ff */
[----:B------:R-:W-:Y:S02]  /*0de0*/  SHF.R.S32.HI R5, RZ, 0x1, R5 ;  /* 0x00000001ff057819 */ /* 0x000fe40000011405 */
[----:B------:R-:W-:Y:S02]  /*0df0*/  @P0 IADD3 R14, PT, PT, R14, 0x1, RZ ;  /* 0x000000010e0e0810 */ /* 0x000fe40007ffe0ff */
[----:B------:R-:W-:Y:S01]  /*0e00*/  ISETP.GE.AND P0, PT, R7, RZ, PT ;  /* 0x000000ff0700720c */ /* 0x000fe20003f06270 */
[----:B------:R-:W-:-:S05]  /*0e10*/  IMAD.WIDE R12, R5, 0x2, R10 ;  /* 0x00000002050c7825 */ /* 0x000fca00078e020a */
[----:B------:R0:W4:Y:S01]  /*0e20*/  LDG.E.U16 R41, desc[UR10][R12.64] ;  /* 0x0000000a0c297981 */ /* 0x000122000c1e1500 */
[----:B------:R-:W-:-:S04]  /*0e30*/  LEA.HI R4, R4, R4, RZ, 0x1 ;  /* 0x0000000404047211 */ /* 0x000fc800078f08ff */
[----:B------:R-:W-:Y:S02]  /*0e40*/  SHF.R.S32.HI R35, RZ, 0x1, R4 ;  /* 0x00000001ff237819 */ /* 0x000fe40000011404 */
[----:B------:R-:W-:-:S03]  /*0e50*/  @!P0 IMAD.MOV R14, RZ, RZ, -R14 ;  /* 0x000000ffff0e8224 */ /* 0x000fc600078e0a0e */
[----:B------:R-:W-:Y:S02]  /*0e60*/  IMAD.WIDE R34, R35, 0x8, R2 ;  /* 0x0000000823227825 */ /* 0x000fe400078e0202 */
[----:B------:R-:W-:-:S04]  /*0e70*/  SEL R14, R39, R14, !P5 ;  /* 0x0000000e270e7207 */ /* 0x000fc80006800000 */
[----:B------:R-:W-:-:S05]  /*0e80*/  IADD3 R5, PT, PT, -R14, RZ, RZ ;  /* 0x000000ff0e057210 */ /* 0x000fca0007ffe1ff */
[----:B------:R-:W-:-:S05]  /*0e90*/  IMAD R22, R5, UR45, R6 ;  /* 0x0000002d05167c24 */ /* 0x000fca000f8e0206 */
[----:B------:R-:W-:-:S05]  /*0ea0*/  IABS R8, R22 ;  /* 0x0000001600087213 */ /* 0x000fca0000000000 */
[----:B------:R-:W-:-:S05]  /*0eb0*/  IMAD.HI.U32 R5, R8, UR5, RZ ;  /* 0x0000000508057c27 */ /* 0x000fca000f8e00ff */
[----:B------:R-:W-:-:S05]  /*0ec0*/  IADD3 R7, PT, PT, -R5, RZ, RZ ;  /* 0x000000ff05077210 */ /* 0x000fca0007ffe1ff */
[----:B------:R-:W-:Y:S01]  /*0ed0*/  IMAD R8, R7, UR8, R8 ;  /* 0x0000000807087c24 */ /* 0x000fe2000f8e0208 */
[----:B------:R-:W-:-:S04]  /*0ee0*/  IADD3 R7, PT, PT, R40, 0x100, RZ ;  /* 0x0000010028077810 */ /* 0x000fc80007ffe0ff */
[----:B------:R-:W-:Y:S02]  /*0ef0*/  ISETP.LT.U32.AND P0, PT, R8, UR8, PT ;  /* 0x0000000808007c0c */ /* 0x000fe4000bf01070 */
[----:B0-----:R-:W-:-:S05]  /*0f00*/  IABS R13, R7 ;  /* 0x00000007000d7213 */ /* 0x001fca0000000000 */
[----:B------:R-:W-:-:S06]  /*0f10*/  IMAD.HI.U32 R12, R13, UR6, RZ ;  /* 0x000000060d0c7c27 */ /* 0x000fcc000f8e00ff */
[----:B------:R-:W-:Y:S01]  /*0f20*/  @!P0 IADD3 R8, PT, PT, R8, -UR8, RZ ;  /* 0x8000000808088c10 */ /* 0x000fe2000fffe0ff */
[----:B------:R-:W-:-:S03]  /*0f30*/  @!P0 VIADD R5, R5, 0x1 ;  /* 0x0000000105058836 */ /* 0x000fc60000000000 */
[----:B------:R-:W-:Y:S02]  /*0f40*/  ISETP.GE.U32.AND P0, PT, R8, UR8, PT ;  /* 0x0000000808007c0c */ /* 0x000fe4000bf06070 */
[----:B------:R-:W-:-:S11]  /*0f50*/  LOP3.LUT R8, R22, UR46, RZ, 0x3c, !PT ;  /* 0x0000002e16087c12 */ /* 0x000fd6000f8e3cff */
[----:B------:R-:W-:Y:S01]  /*0f60*/  @P0 VIADD R5, R5, 0x1 ;  /* 0x0000000105050836 */ /* 0x000fe20000000000 */
[----:B------:R-:W-:Y:S02]  /*0f70*/  ISETP.GE.AND P0, PT, R8, RZ, PT ;  /* 0x000000ff0800720c */ /* 0x000fe40003f06270 */
[----:B------:R-:W-:-:S05]  /*0f80*/  IADD3 R8, PT, PT, -R12, RZ, RZ ;  /* 0x000000ff0c087210 */ /* 0x000fca0007ffe1ff */
[----:B------:R-:W-:Y:S01]  /*0f90*/  IMAD R13, R8, UR9, R13 ;  /* 0x00000009080d7c24 */ /* 0x000fe2000f8e020d */
[----:B------:R-:W-:Y:S02]  /*0fa0*/  MOV R8, R5 ;  /* 0x0000000500087202 */ /* 0x000fe40000000f00 */
[----:B------:R-:W-:-:S03]  /*0fb0*/  LOP3.LUT R5, R7, UR45, RZ, 0x3c, !PT ;  /* 0x0000002d07057c12 */ /* 0x000fc6000f8e3cff */
[----:B------:R-:W-:Y:S01]  /*0fc0*/  @!P0 IMAD.MOV R8, RZ, RZ, -R8 ;  /* 0x000000ffff088224 */ /* 0x000fe200078e0a08 */
[----:B------:R-:W-:-:S13]  /*0fd0*/  ISETP.LT.U32.AND P0, PT, R13, UR9, PT ;  /* 0x000000090d007c0c */ /* 0x000fda000bf01070 */
[----:B------:R-:W-:Y:S02]  /*0fe0*/  @!P0 IADD3 R13, PT, PT, R13, -UR9, RZ ;  /* 0x800000090d0d8c10 */ /* 0x000fe4000fffe0ff */
[----:B------:R-:W-:Y:S02]  /*0ff0*/  @!P0 IADD3 R12, PT, PT, R12, 0x1, RZ ;  /* 0x000000010c0c8810 */ /* 0x000fe40007ffe0ff */
[----:B------:R-:W-:-:S13]  /*1000*/  ISETP.GE.U32.AND P0, PT, R13, UR9, PT ;  /* 0x000000090d007c0c */ /* 0x000fda000bf06070 */
[----:B------:R-:W-:Y:S01]  /*1010*/  @P0 VIADD R12, R12, 0x1 ;  /* 0x000000010c0c0836 */ /* 0x000fe20000000000 */
[----:B------:R-:W-:Y:S02]  /*1020*/  ISETP.GE.AND P0, PT, R5, RZ, PT ;  /* 0x000000ff0500720c */ /* 0x000fe40003f06270 */
[----:B---3--:R-:W-:-:S11]  /*1030*/  PRMT R5, R42, 0x7771, RZ ;  /* 0x000077712a057816 */ /* 0x008fd600000000ff */
[----:B------:R-:W-:Y:S02]  /*1040*/  @!P0 IADD3 R12, PT, PT, -R12, RZ, RZ ;  /* 0x000000ff0c0c8210 */ /* 0x000fe40007ffe1ff */
[----:B------:R-:W-:Y:S02]  /*1050*/  ISETP.NE.AND P0, PT, R5, RZ, PT ;  /* 0x000000ff0500720c */ /* 0x000fe40003f05270 */
[----:B------:R-:W0:Y:S01]  /*1060*/  LDC.64 R4, c[0x0][0x3e8] ;  /* 0x0000fa00ff047b82 */ /* 0x000e220000000a00 */
[----:B------:R-:W-:Y:S02]  /*1070*/  SEL R8, R9, R8, !P6 ;  /* 0x0000000809087207 */ /* 0x000fe40007000000 */
[----:B------:R-:W-:-:S08]  /*1080*/  SEL R12, R39, R12, !P5 ;  /* 0x0000000c270c7207 */ /* 0x000fd00006800000 */
[----:B------:R-:W-:Y:S02]  /*1090*/  @P0 R2UR UR10, R30 ;  /* 0x000000001e0a02ca */ /* 0x000fe400000e0000 */
[----:B------:R-:W-:Y:S01]  /*10a0*/  @P0 R2UR UR11, R31 ;  /* 0x000000001f0b02ca */ /* 0x000fe200000e0000 */
[----:B------:R-:W-:Y:S01]  /*10b0*/  IMAD.MOV R13, RZ, RZ, -R8 ;  /* 0x000000ffff0d7224 */ /* 0x000fe200078e0a08 */
[----:B------:R-:W-:Y:S02]  /*10c0*/  IADD3 R20, PT, PT, -R12, RZ, RZ ;  /* 0x000000ff0c147210 */ /* 0x000fe40007ffe1ff */
[----:B------:R-:W-:Y:S01]  /*10d0*/  SEL R14, R14, RZ, P3 ;  /* 0x000000ff0e0e7207 */ /* 0x000fe20001800000 */
[----:B------:R-:W-:Y:S01]  /*10e0*/  IMAD R13, R13, UR46, R22 ;  /* 0x0000002e0d0d7c24 */ /* 0x000fe2000f8e0216 */
[----:B------:R-:W-:Y:S01]  /*10f0*/  SEL R8, R8, RZ, P2 ;  /* 0x000000ff08087207 */ /* 0x000fe20001000000 */
[----:B------:R-:W-:-:S06]  /*1100*/  IMAD R24, R20, UR45, R7 ;  /* 0x0000002d14187c24 */ /* 0x000fcc000f8e0207 */
[----:B------:R-:W3:Y:S01]  /*1110*/  @P0 LDG.E R18, desc[UR10][R34.64+0x4] ;  /* 0x0000040a22120981 */ /* 0x000ee2000c1e1900 */
[----:B------:R-:W-:Y:S01]  /*1120*/  IMAD R15, R14, UR42, RZ ;  /* 0x0000002a0e0f7c24 */ /* 0x000fe2000f8e02ff */
[----:B------:R-:W-:Y:S01]  /*1130*/  SEL R13, R13, RZ, P1 ;  /* 0x000000ff0d0d7207 */ /* 0x000fe20000800000 */
[----:B------:R-:W1:Y:S01]  /*1140*/  LDCU UR7, c[0x0][0x3e8] ;  /* 0x00007d00ff0777ac */ /* 0x000e620008000800 */
[----:B------:R-:W-:Y:S01]  /*1150*/  IABS R17, R24 ;  /* 0x0000001800117213 */ /* 0x000fe20000000000 */
[----:B------:R-:W-:Y:S01]  /*1160*/  IMAD R8, R8, UR43, R15 ;  /* 0x0000002b08087c24 */ /* 0x000fe2000f8e020f */
[----:B0-----:R-:W-:Y:S02]  /*1170*/  R2UR UR4, R5 ;  /* 0x00000000050472ca */ /* 0x001fe400000e0000 */
[----:B------:R-:W-:Y:S01]  /*1180*/  R2UR UR10, R30 ;  /* 0x000000001e0a72ca */ /* 0x000fe200000e0000 */
[----:B------:R-:W-:Y:S01]  /*1190*/  IMAD R8, R13, UR47, R8 ;  /* 0x0000002f0d087c24 */ /* 0x000fe2000f8e0208 */
[----:B------:R-:W-:Y:S01]  /*11a0*/  R2UR UR11, R31 ;  /* 0x000000001f0b72ca */ /* 0x000fe200000e0000 */
[----:B------:R-:W-:-:S03]  /*11b0*/  IMAD.HI.U32 R13, R17, UR5, RZ ;  /* 0x00000005110d7c27 */ /* 0x000fc6000f8e00ff */
[----:B------:R-:W-:Y:S02]  /*11c0*/  LEA.HI R8, R8, R8, RZ, 0x1 ;  /* 0x0000000808087211 */ /* 0x000fe400078f08ff */
[----:B------:R-:W-:Y:S02]  /*11d0*/  IADD3 R14, PT, PT, -R13, RZ, RZ ;  /* 0x000000ff0d0e7210 */ /* 0x000fe40007ffe1ff */
[----:B------:R-:W-:-:S03]  /*11e0*/  SHF.R.S32.HI R15, RZ, 0x1, R8 ;  /* 0x00000001ff0f7819 */ /* 0x000fc60000011408 */
[----:B------:R-:W-:Y:S01]  /*11f0*/  IMAD R17, R14, UR8, R17 ;  /* 0x000000080e117c24 */ /* 0x000fe2000f8e0211 */
[----:B-1----:R-:W-:Y:S01]  /*1200*/  MOV R20, UR7 ;  /* 0x0000000700147c02 */ /* 0x002fe20008000f00 */
[----:B------:R-:W-:-:S05]  /*1210*/  IMAD.WIDE R14, R15, 0x2, R10 ;  /* 0x000000020f0e7825 */ /* 0x000fca00078e020a */
[----:B------:R0:W5:Y:S01]  /*1220*/  LDG.E.U16 R5, desc[UR10][R14.64] ;  /* 0x0000000a0e057981 */ /* 0x000162000c1e1500 */
[----:B------:R-:W-:Y:S01]  /*1230*/  IADD3 R8, PT, PT, R40, 0x140, RZ ;  /* 0x0000014028087810 */ /* 0x000fe20007ffe0ff */
[----:B--2---:R-:W-:Y:S01]  /*1240*/  @P4 FMUL R20, R16, UR4 ;  /* 0x0000000410144c20 */ /* 0x004fe20008400000 */
[----:B------:R-:W-:-:S13]  /*1250*/  ISETP.LT.U32.AND P4, PT, R17, UR8, PT ;  /* 0x0000000811007c0c */ /* 0x000fda000bf81070 */
[----:B------:R-:W-:Y:S01]  /*1260*/  @!P4 IADD3 R17, PT, PT, R17, -UR8, RZ ;  /* 0x800000081111cc10 */ /* 0x000fe2000fffe0ff */
[----:B------:R-:W-:-:S03]  /*1270*/  @!P4 VIADD R13, R13, 0x1 ;  /* 0x000000010d0dc836 */ /* 0x000fc60000000000 */
[----:B------:R-:W-:Y:S02]  /*1280*/  ISETP.GE.U32.AND P4, PT, R17, UR8, PT ;  /* 0x0000000811007c0c */ /* 0x000fe4000bf86070 */
[----:B------:R-:W-:Y:S02]  /*1290*/  IABS R19, R8 ;  /* 0x0000000800137213 */ /* 0x000fe40000000000 */
[----:B------:R-:W-:-:S03]  /*12a0*/  LOP3.LUT R16, R24, UR46, RZ, 0x3c, !PT ;  /* 0x0000002e18107c12 */ /* 0x000fc6000f8e3cff */
[----:B------:R-:W-:-:S06]  /*12b0*/  IMAD.HI.U32 R17, R19, UR6, RZ ;  /* 0x0000000613117c27 */ /* 0x000fcc000f8e00ff */
[----:B------:R-:W-:Y:S01]  /*12c0*/  @P4 VIADD R13, R13, 0x1 ;  /* 0x000000010d0d4836 */ /* 0x000fe20000000000 */
[----:B------:R-:W-:Y:S02]  /*12d0*/  ISETP.GE.AND P4, PT, R16, RZ, PT ;  /* 0x000000ff1000720c */ /* 0x000fe40003f86270 */
[----:B0-----:R-:W-:-:S05]  /*12e0*/  IADD3 R14, PT, PT, -R17, RZ, RZ ;  /* 0x000000ff110e7210 */ /* 0x001fca0007ffe1ff */
[----:B------:R-:W-:-:S06]  /*12f0*/  IMAD R14, R14, UR9, R19 ;  /* 0x000000090e0e7c24 */ /* 0x000fcc000f8e0213 */
[----:B------:R-:W-:Y:S02]  /*1300*/  @!P4 IADD3 R13, PT, PT, -R13, RZ, RZ ;  /* 0x000000ff0d0dc210 */ /* 0x000fe40007ffe1ff */
[----:B------:R-:W-:-:S13]  /*1310*/  ISETP.LT.U32.AND P4, PT, R14, UR9, PT ;  /* 0x000000090e007c0c */ /* 0x000fda000bf81070 */
[----:B------:R-:W-:Y:S01]  /*1320*/  @!P4 IADD3 R14, PT, PT, R14, -UR9, RZ ;  /* 0x800000090e0ecc10 */ /* 0x000fe2000fffe0ff */
[----:B------:R-:W-:-:S03]  /*1330*/  @!P4 VIADD R17, R17, 0x1 ;  /* 0x000000011111c836 */ /* 0x000fc60000000000 */
[----:B------:R-:W-:Y:S02]  /*1340*/  ISETP.GE.U32.AND P4, PT, R14, UR9, PT ;  /* 0x000000090e007c0c */ /* 0x000fe4000bf86070 */
[----:B------:R-:W-:Y:S02]  /*1350*/  LOP3.LUT R14, R8, UR45, RZ, 0x3c, !PT ;  /* 0x0000002d080e7c12 */ /* 0x000fe4000f8e3cff */
[----:B------:R-:W-:-:S09]  /*1360*/  SEL R13, R9, R13, !P6 ;  /* 0x0000000d090d7207 */ /* 0x000fd20007000000 */
[----:B------:R-:W-:Y:S02]  /*1370*/  @P4 IADD3 R17, PT, PT, R17, 0x1, RZ ;  /* 0x0000000111114810 */ /* 0x000fe40007ffe0ff */
[----:B------:R-:W-:Y:S01]  /*1380*/  ISETP.GE.AND P4, PT, R14, RZ, PT ;  /* 0x000000ff0e00720c */ /* 0x000fe20003f86270 */
[----:B------:R-:W-:Y:S01]  /*1390*/  IMAD.MOV R15, RZ, RZ, -R13 ;  /* 0x000000ffff0f7224 */ /* 0x000fe200078e0a0d */
[----:B------:R-:W-:Y:S02]  /*13a0*/  SEL R14, R12, RZ, P3 ;  /* 0x000000ff0c0e7207 */ /* 0x000fe40001800000 */
[----:B------:R-:W-:Y:S01]  /*13b0*/  SEL R13, R13, RZ, P2 ;  /* 0x000000ff0d0d7207 */ /* 0x000fe20001000000 */
[----:B------:R-:W-:Y:S01]  /*13c0*/  IMAD R12, R15, UR46, R24 ;  /* 0x0000002e0f0c7c24 */ /* 0x000fe2000f8e0218 */
[----:B------:R-:W-:Y:S01]  /*13d0*/  MOV R16, R17 ;  /* 0x0000001100107202 */ /* 0x000fe20000000f00 */
[----:B------:R-:W-:Y:S01]  /*13e0*/  IMAD R14, R14, UR42, RZ ;  /* 0x0000002a0e0e7c24 */ /* 0x000fe2000f8e02ff */
[----:B----4-:R-:W-:-:S02]  /*13f0*/  PRMT R15, R41, 0x7771, RZ ;  /* 0x00007771290f7816 */ /* 0x010fc400000000ff */
[----:B------:R-:W-:Y:S01]  /*1400*/  SEL R12, R12, RZ, P1 ;  /* 0x000000ff0c0c7207 */ /* 0x000fe20000800000 */
[----:B------:R-:W-:Y:S02]  /*1410*/  IMAD R13, R13, UR43, R14 ;  /* 0x0000002b0d0d7c24 */ /* 0x000fe4000f8e020e */
[----:B------:R-:W-:Y:S02]  /*1420*/  @!P4 IADD3 R16, PT, PT, -R16, RZ, RZ ;  /* 0x000000ff1010c210 */ /* 0x000fe40007ffe1ff */
[----:B------:R-:W-:Y:S01]  /*1430*/  ISETP.NE.AND P4, PT, R15, RZ, PT ;  /* 0x000000ff0f00720c */ /* 0x000fe20003f85270 */
[----:B------:R-:W-:Y:S01]  /*1440*/  IMAD R12, R12, UR47, R13 ;  /* 0x0000002f0c0c7c24 */ /* 0x000fe2000f8e020d */
[----:B------:R-:W-:Y:S02]  /*1450*/  R2UR UR12, R30 ;  /* 0x000000001e0c72ca */ /* 0x000fe400000e0000 */
[----:B------:R-:W-:Y:S02]  /*1460*/  R2UR UR13, R31 ;  /* 0x000000001f0d72ca */ /* 0x000fe400000e0000 */
[----:B------:R-:W-:-:S02]  /*1470*/  LEA.HI R12, R12, R12, RZ, 0x1 ;  /* 0x0000000c0c0c7211 */ /* 0x000fc400078f08ff */
[----:B------:R-:W-:Y:S02]  /*1480*/  LEA.HI R0, R0, R0, RZ, 0x1 ;  /* 0x0000000000007211 */ /* 0x000fe400078f08ff */
[----:B------:R-:W-:-:S03]  /*1490*/  SHF.R.S32.HI R13, RZ, 0x1, R12 ;  /* 0x00000001ff0d7819 */ /* 0x000fc6000001140c */
[----:B------:R-:W-:Y:S02]  /*14a0*/  @P4 R2UR UR10, R30 ;  /* 0x000000001e0a42ca */ /* 0x000fe400000e0000 */
[----:B------:R-:W-:Y:S02]  /*14b0*/  @P4 R2UR UR11, R31 ;  /* 0x000000001f0b42ca */ /* 0x000fe400000e0000 */
[----:B------:R-:W-:Y:S01]  /*14c0*/  SHF.R.S32.HI R25, RZ, 0x1, R0 ;  /* 0x00000001ff197819 */ /* 0x000fe20000011400 */
[----:B------:R-:W-:-:S04]  /*14d0*/  IMAD.WIDE R12, R13, 0x2, R10 ;  /* 0x000000020d0c7825 */ /* 0x000fc800078e020a */
[----:B------:R-:W-:Y:S01]  /*14e0*/  IMAD.WIDE R24, R25, 0x8, R2 ;  /* 0x0000000819187825 */ /* 0x000fe200078e0202 */
[----:B------:R0:W2:Y:S05]  /*14f0*/  LDG.E.U16 R17, desc[UR12][R12.64] ;  /* 0x0000000c0c117981 */ /* 0x0000aa000c1e1500 */
[----:B------:R-:W4:Y:S01]  /*1500*/  @P4 LDG.E R0, desc[UR10][R24.64+0x4] ;  /* 0x0000040a18004981 */ /* 0x000f22000c1e1900 */
[----:B------:R-:W-:-:S05]  /*1510*/  SEL R19, R39, R16, !P5 ;  /* 0x0000001027137207 */ /* 0x000fca0006800000 */
[----:B------:R-:W-:-:S04]  /*1520*/  IMAD.MOV R15, RZ, RZ, -R19 ;  /* 0x000000ffff0f7224 */ /* 0x000fc800078e0a13 */
[----:B------:R-:W-:-:S05]  /*1530*/  IMAD R21, R15, UR45, R8 ;  /* 0x0000002d0f157c24 */ /* 0x000fca000f8e0208 */
[----:B------:R-:W-:-:S05]  /*1540*/  IABS R15, R21 ;  /* 0x00000015000f7213 */ /* 0x000fca0000000000 */
[----:B------:R-:W-:-:S05]  /*1550*/  IMAD.HI.U32 R14, R15, UR5, RZ ;  /* 0x000000050f0e7c27 */ /* 0x000fca000f8e00ff */
[----:B------:R-:W-:Y:S02]  /*1560*/  IADD3 R16, PT, PT, -R14, RZ, RZ ;  /* 0x000000ff0e107210 */ /* 0x000fe40007ffe1ff */
[----:B------:R-:W-:-:S03]  /*1570*/  MOV R22, UR7 ;  /* 0x0000000700167c02 */ /* 0x000fc60008000f00 */
[----:B------:R-:W-:Y:S01]  /*1580*/  IMAD R15, R16, UR8, R15 ;  /* 0x00000008100f7c24 */ /* 0x000fe2000f8e020f */
[----:B0-----:R-:W-:Y:S02]  /*1590*/  LOP3.LUT R12, R21, UR46, RZ, 0x3c, !PT ;  /* 0x0000002e150c7c12 */ /* 0x001fe4000f8e3cff */
[----:B------:R-:W-:-:S04]  /*15a0*/  LEA.HI R6, R6, R6, RZ, 0x1 ;  /* 0x0000000606067211 */ /* 0x000fc800078f08ff */
[----:B------:R-:W-:-:S05]  /*15b0*/  SHF.R.S32.HI R29, RZ, 0x1, R6 ;  /* 0x00000001ff1d7819 */ /* 0x000fca0000011406 */
[----:B------:R-:W-:-:S04]  /*15c0*/  IMAD.WIDE R28, R29, 0x8, R2 ;  /* 0x000000081d1c7825 */ /* 0x000fc800078e0202 */
[----:B---3--:R-:W-:Y:S01]  /*15d0*/  @P0 FMUL R22, R18, UR4 ;  /* 0x0000000412160c20 */ /* 0x008fe20008400000 */
[----:B------:R-:W-:-:S13]  /*15e0*/  ISETP.LT.U32.AND P0, PT, R15, UR8, PT ;  /* 0x000000080f007c0c */ /* 0x000fda000bf01070 */
[----:B------:R-:W-:Y:S01]  /*15f0*/  @!P0 IADD3 R15, PT, PT, R15, -UR8, RZ ;  /* 0x800000080f0f8c10 */ /* 0x000fe2000fffe0ff */
[----:B------:R-:W-:-:S03]  /*1600*/  @!P0 VIADD R14, R14, 0x1 ;  /* 0x000000010e0e8836 */ /* 0x000fc60000000000 */
[----:B------:R-:W-:-:S13]  /*1610*/  ISETP.GE.U32.AND P0, PT, R15, UR8, PT ;  /* 0x000000080f007c0c */ /* 0x000fda000bf06070 */
[----:B------:R-:W-:Y:S02]  /*1620*/  @P0 IADD3 R14, PT, PT, R14, 0x1, RZ ;  /* 0x000000010e0e0810 */ /* 0x000fe40007ffe0ff */
[----:B------:R-:W-:Y:S02]  /*1630*/  ISETP.GE.AND P0, PT, R12, RZ, PT ;  /* 0x000000ff0c00720c */ /* 0x000fe40003f06270 */
[----:B-----5:R-:W-:-:S11]  /*1640*/  PRMT R12, R5, 0x7771, RZ ;  /* 0x00007771050c7816 */ /* 0x020fd600000000ff */
[----:B------:R-:W-:Y:S01]  /*1650*/  @!P0 IMAD.MOV R14, RZ, RZ, -R14 ;  /* 0x000000ffff0e8224 */ /* 0x000fe200078e0a0e */
[----:B------:R-:W-:-:S13]  /*1660*/  ISETP.NE.AND P0, PT, R12, RZ, PT ;  /* 0x000000ff0c00720c */ /* 0x000fda0003f05270 */
[----:B------:R-:W-:Y:S02]  /*1670*/  @P0 R2UR UR10, R30 ;  /* 0x000000001e0a02ca */ /* 0x000fe400000e0000 */
[----:B------:R-:W-:Y:S02]  /*1680*/  @P0 R2UR UR11, R31 ;  /* 0x000000001f0b02ca */ /* 0x000fe400000e0000 */
[----:B------:R-:W-:-:S11]  /*1690*/  SEL R14, R9, R14, !P6 ;  /* 0x0000000e090e7207 */ /* 0x000fd60007000000 */
[----:B------:R-:W3:Y:S01]  /*16a0*/  @P0 LDG.E R15, desc[UR10][R28.64+0x4] ;  /* 0x0000040a1c0f0981 */ /* 0x000ee2000c1e1900 */
[C---:B------:R-:W-:Y:S02]  /*16b0*/  IADD3 R6, PT, PT, -R14.reuse, RZ, RZ ;  /* 0x000000ff0e067210 */ /* 0x040fe40007ffe1ff */
[----:B------:R-:W-:Y:S02]  /*16c0*/  SEL R12, R19, RZ, P3 ;  /* 0x000000ff130c7207 */ /* 0x000fe40001800000 */
[----:B------:R-:W-:Y:S01]  /*16d0*/  SEL R14, R14, RZ, P2 ;  /* 0x000000ff0e0e7207 */ /* 0x000fe20001000000 */
[----:B------:R-:W-:Y:S02]  /*16e0*/  IMAD R6, R6, UR46, R21 ;  /* 0x0000002e06067c24 */ /* 0x000fe4000f8e0215 */
[----:B------:R-:W-:-:S03]  /*16f0*/  IMAD R13, R12, UR42, RZ ;  /* 0x0000002a0c0d7c24 */ /* 0x000fc6000f8e02ff */
[----:B------:R-:W-:Y:S01]  /*1700*/  SEL R6, R6, RZ, P1 ;  /* 0x000000ff06067207 */ /* 0x000fe20000800000 */
[----:B------:R-:W-:-:S04]  /*1710*/  IMAD R13, R14, UR43, R13 ;  /* 0x0000002b0e0d7c24 */ /* 0x000fc8000f8e020d */
[----:B------:R-:W-:Y:S01]  /*1720*/  IMAD R6, R6, UR47, R13 ;  /* 0x0000002f06067c24 */ /* 0x000fe2000f8e020d */
[----:B------:R-:W-:Y:S02]  /*1730*/  R2UR UR10, R30 ;  /* 0x000000001e0a72ca */ /* 0x000fe400000e0000 */
[----:B------:R-:W-:Y:S02]  /*1740*/  R2UR UR11, R31 ;  /* 0x000000001f0b72ca */ /* 0x000fe400000e0000 */
[----:B------:R-:W-:-:S04]  /*1750*/  LEA.HI R6, R6, R6, RZ, 0x1 ;  /* 0x0000000606067211 */ /* 0x000fc800078f08ff */
[----:B------:R-:W-:-:S05]  /*1760*/  SHF.R.S32.HI R13, RZ, 0x1, R6 ;  /* 0x00000001ff0d7819 */ /* 0x000fca0000011406 */
[----:B------:R-:W-:-:S05]  /*1770*/  IMAD.WIDE R12, R13, 0x2, R10 ;  /* 0x000000020d0c7825 */ /* 0x000fca00078e020a */
[----:B------:R0:W5:Y:S01]  /*1780*/  LDG.E.U16 R21, desc[UR10][R12.64] ;  /* 0x0000000a0c157981 */ /* 0x000162000c1e1500 */
[----:B------:R-:W-:Y:S02]  /*1790*/  MOV R18, UR7 ;  /* 0x0000000700127c02 */ /* 0x000fe40008000f00 */
[----:B------:R-:W-:-:S04]  /*17a0*/  LEA.HI R7, R7, R7, RZ, 0x1 ;  /* 0x0000000707077211 */ /* 0x000fc800078f08ff */
[----:B------:R-:W-:-:S05]  /*17b0*/  SHF.R.S32.HI R7, RZ, 0x1, R7 ;  /* 0x00000001ff077819 */ /* 0x000fca0000011407 */
[----:B------:R-:W-:Y:S01]  /*17c0*/  IMAD.WIDE R26, R7, 0x8, R2 ;  /* 0x00000008071a7825 */ /* 0x000fe200078e0202 */
[----:B--2---:R-:W-:-:S03]  /*17d0*/  PRMT R6, R17, 0x7771, RZ ;  /* 0x0000777111067816 */ /* 0x004fc600000000ff */
[----:B----4-:R-:W-:Y:S01]  /*17e0*/  @P4 FMUL R18, R0, UR4 ;  /* 0x0000000400124c20 */ /* 0x010fe20008400000 */
[----:B------:R-:W-:-:S13]  /*17f0*/  ISETP.NE.AND P4, PT, R6, RZ, PT ;  /* 0x000000ff0600720c */ /* 0x000fda0003f85270 */
[----:B------:R-:W-:Y:S02]  /*1800*/  @P4 R2UR UR10, R30 ;  /* 0x000000001e0a42ca */ /* 0x000fe400000e0000 */
[----:B------:R-:W-:-:S13]  /*1810*/  @P4 R2UR UR11, R31 ;  /* 0x000000001f0b42ca */ /* 0x000fda00000e0000 */
[----:B------:R-:W2:Y:S01]  /*1820*/  @P4 LDG.E R0, desc[UR10][R26.64+0x4] ;  /* 0x0000040a1a004981 */ /* 0x000ea2000c1e1900 */
[----:B------:R-:W-:-:S05]  /*1830*/  VIADD R14, R40, 0x180 ;  /* 0x00000180280e7836 */ /* 0x000fca0000000000 */
[----:B------:R-:W-:-:S05]  /*1840*/  IABS R7, R14 ;  /* 0x0000000e00077213 */ /* 0x000fca0000000000 */
[----:B------:R-:W-:-:S05]  /*1850*/  IMAD.HI.U32 R6, R7, UR6, RZ ;  /* 0x0000000607067c27 */ /* 0x000fca000f8e00ff */
[----:B0-----:R-:W-:Y:S02]  /*1860*/  IADD3 R12, PT, PT, -R6, RZ, RZ ;  /* 0x000000ff060c7210 */ /* 0x001fe40007ffe1ff */
[----:B------:R-:W-:-:S03]  /*1870*/  MOV R16, UR7 ;  /* 0x0000000700107c02 */ /* 0x000fc60008000f00 */
[----:B------:R-:W-:Y:S01]  /*1880*/  IMAD R7, R12, UR9, R7 ;  /* 0x000000090c077c24 */ /* 0x000fe2000f8e0207 */
[----:B------:R-:W-:-:S04]  /*1890*/  LEA.HI R8, R8, R8, RZ, 0x1 ;  /* 0x0000000808087211 */ /* 0x000fc800078f08ff */
[----:B------:R-:W-:-:S05]  /*18a0*/  SHF.R.S32.HI R13, RZ, 0x1, R8 ;  /* 0x00000001ff0d7819 */ /* 0x000fca0000011408 */
[----:B------:R-:W-:Y:S01]  /*18b0*/  IMAD.WIDE R12, R13, 0x8, R2 ;  /* 0x000000080d0c7825 */ /* 0x000fe200078e0202 */
[----:B------:R-:W-:-:S03]  /*18c0*/  MOV R8, UR7 ;  /* 0x0000000700087c02 */ /* 0x000fc60008000f00 */
[----:B---3--:R-:W-:Y:S01]  /*18d0*/  @P0 FMUL R16, R15, UR4 ;  /* 0x000000040f100c20 */ /* 0x008fe20008400000 */
[----:B------:R-:W-:-:S13]  /*18e0*/  ISETP.LT.U32.AND P0, PT, R7, UR9, PT ;  /* 0x0000000907007c0c */ /* 0x000fda000bf01070 */
[----:B------:R-:W-:Y:S01]  /*18f0*/  @!P0 IADD3 R7, PT, PT, R7, -UR9, RZ ;  /* 0x8000000907078c10 */ /* 0x000fe2000fffe0ff */
[----:B------:R-:W-:-:S03]  /*1900*/  @!P0 VIADD R6, R6, 0x1 ;  /* 0x0000000106068836 */ /* 0x000fc60000000000 */
[----:B------:R-:W-:Y:S02]  /*1910*/  ISETP.GE.U32.AND P0, PT, R7, UR9, PT ;  /* 0x0000000907007c0c */ /* 0x000fe4000bf06070 */
[----:B------:R-:W-:-:S11]  /*1920*/  LOP3.LUT R7, R14, UR45, RZ, 0x3c, !PT ;  /* 0x0000002d0e077c12 */ /* 0x000fd6000f8e3cff */
        /* <DEDUP_REMOVED lines=9> */
[----:B------:R-:W-:-:S05]  /*19c0*/  IADD3 R7, PT, PT, -R15, RZ, RZ ;  /* 0x000000ff0f077210 */ /* 0x000fca0007ffe1ff */
[----:B------:R-:W-:-:S05]  /*19d0*/  IMAD R19, R7, UR45, R14 ;  /* 0x0000002d07137c24 */ /* 0x000fca000f8e020e */
[----:B------:R-:W-:-:S05]  /*19e0*/  IABS R7, R19 ;  /* 0x0000001300077213 */ /* 0x000fca0000000000 */
[----:B------:R-:W-:-:S04]  /*19f0*/  IMAD.HI.U32 R6, R7, UR5, RZ ;  /* 0x0000000507067c27 */ /* 0x000fc8000f8e00ff */
[----:B--2---:R-:W-:Y:S01]  /*1a00*/  @P4 FMUL R8, R0, UR4 ;  /* 0x0000000400084c20 */ /* 0x004fe20008400000 */
        /* <DEDUP_REMOVED lines=19> */
[----:B------:R-:W-:Y:S02]  /*1b40*/  R2UR UR10, R30 ;  /* 0x000000001e0a72ca */ /* 0x000fe400000e0000 */
[----:B------:R-:W-:Y:S02]  /*1b50*/  R2UR UR11, R31 ;  /* 0x000000001f0b72ca */ /* 0x000fe400000e0000 */
[----:B------:R-:W-:-:S04]  /*1b60*/  LEA.HI R0, R0, R0, RZ, 0x1 ;  /* 0x0000000000007211 */ /* 0x000fc800078f08ff */
[----:B------:R-:W-:-:S05]  /*1b70*/  SHF.R.S32.HI R7, RZ, 0x1, R0 ;  /* 0x00000001ff077819 */ /* 0x000fca0000011400 */
[----:B------:R-:W-:Y:S02]  /*1b80*/  IMAD.WIDE R6, R7, 0x2, R10 ;  /* 0x0000000207067825 */ /* 0x000fe400078e020a */
[----:B------:R-:W2:Y:S04]  /*1b90*/  LDG.E R32, desc[UR10][R32.64] ;  /* 0x0000000a20207981 */ /* 0x000ea8000c1e1900 */
[----:B------:R0:W4:Y:S01]  /*1ba0*/  LDG.E.U16 R19, desc[UR10][R6.64] ;  /* 0x0000000a06137981 */ /* 0x000122000c1e1500 */
[----:B------:R-:W-:Y:S01]  /*1bb0*/  VIADD R0, R40, 0x1c0 ;  /* 0x000001c028007836 */ /* 0x000fe20000000000 */
[----:B------:R-:W-:Y:S02]  /*1bc0*/  LEA.HI R14, R14, R14, RZ, 0x1 ;  /* 0x0000000e0e0e7211 */ /* 0x000fe400078f08ff */
[----:B------:R-:W5:Y:S02]  /*1bd0*/  LDG.E R29, desc[UR10][R28.64] ;  /* 0x0000000a1c1d7981 */ /* 0x000f64000c1e1900 */
        /* <DEDUP_REMOVED lines=15> */
[----:B------:R-:W-:Y:S02]  /*1cd0*/  IABS R43, R45 ;  /* 0x0000002d002b7213 */ /* 0x000fe40000000000 */
[----:B------:R-:W-:-:S03]  /*1ce0*/  MOV R6, UR7 ;  /* 0x0000000700067c02 */ /* 0x000fc60008000f00 */
[----:B------:R-:W-:-:S04]  /*1cf0*/  IMAD.HI.U32 R7, R43, UR5, RZ ;  /* 0x000000052b077c27 */ /* 0x000fc8000f8e00ff */
        /* <DEDUP_REMOVED lines=12> */
[----:B------:R-:W-:-:S04]  /*1dc0*/  IADD3 R7, PT, PT, R40, 0x200, RZ ;  /* 0x0000020028077810 */ /* 0x000fc80007ffe0ff */
[----:B------:R-:W-:Y:S02]  /*1dd0*/  IABS R44, R7 ;  /* 0x00000007002c7213 */ /* 0x000fe40000000000 */
[----:B------:R-:W-:-:S03]  /*1de0*/  IADD3 R38, PT, PT, -R33, RZ, RZ ;  /* 0x000000ff21267210 */ /* 0x000fc60007ffe1ff */
[----:B------:R-:W-:-:S04]  /*1df0*/  IMAD.HI.U32 R43, R44, UR6, RZ ;  /* 0x000000062c2b7c27 */ /* 0x000fc8000f8e00ff */
[----:B------:R-:W-:Y:S02]  /*1e00*/  IMAD R38, R38, UR46, R45 ;  /* 0x0000002e26267c24 */ /* 0x000fe4000f8e022d */
        /* <DEDUP_REMOVED lines=10> */
[----:B------:R-:W-:Y:S02]  /*1eb0*/  @!P0 IADD3 R43, PT, PT, -R43, RZ, RZ ;  /* 0x000000ff2b2b8210 */ /* 0x000fe40007ffe1ff */
[----:B----4-:R-:W-:-:S04]  /*1ec0*/  PRMT R44, R19, 0x7771, RZ ;  /* 0x00007771132c7816 */ /* 0x010fc800000000ff */
[----:B------:R-:W-:Y:S01]  /*1ed0*/  ISETP.NE.AND P0, PT, R44, RZ, PT ;  /* 0x000000ff2c00720c */ /* 0x000fe20003f05270 */
[----:B------:R-:W-:Y:S01]  /*1ee0*/  IMAD R44, R15, UR42, RZ ;  /* 0x0000002a0f2c7c24 */ /* 0x000fe2000f8e02ff */
[----:B------:R-:W-:-:S11]  /*1ef0*/  SHF.R.S32.HI R15, RZ, 0x1, R14 ;  /* 0x00000001ff0f7819 */ /* 0x000fd6000001140e */
[----:B------:R-:W-:Y:S02]  /*1f00*/  @P0 R2UR UR14, R30 ;  /* 0x000000001e0e02ca */ /* 0x000fe400000e0000 */
[----:B------:R-:W-:Y:S01]  /*1f10*/  @P0 R2UR UR15, R31 ;  /* 0x000000001f0f02ca */ /* 0x000fe200000e0000 */
[----:B------:R-:W-:-:S12]  /*1f20*/  IMAD.WIDE R14, R15, 0x8, R2 ;  /* 0x000000080f0e7825 */ /* 0x000fd800078e0202 */
[----:B------:R-:W3:Y:S01]  /*1f30*/  @P0 LDG.E R47, desc[UR14][R14.64+0x4] ;  /* 0x0000040e0e2f0981 */ /* 0x000ee2000c1e1900 */
[----:B------:R-:W-:Y:S02]  /*1f40*/  SEL R43, R39, R43, !P5 ;  /* 0x0000002b272b7207 */ /* 0x000fe40006800000 */
[----:B------:R-:W-:Y:S02]  /*1f50*/  SEL R33, R33, RZ, P2 ;  /* 0x000000ff21217207 */ /* 0x000fe40001000000 */
[----:B------:R-:W-:Y:S02]  /*1f60*/  IADD3 R48, PT, PT, -R43, RZ, RZ ;  /* 0x000000ff2b307210 */ /* 0x000fe40007ffe1ff */
[----:B------:R-:W-:Y:S01]  /*1f70*/  SEL R38, R38, RZ, P1 ;  /* 0x000000ff26267207 */ /* 0x000fe20000800000 */
[----:B------:R-:W-:Y:S02]  /*1f80*/  IMAD R33, R33, UR43, R44 ;  /* 0x0000002b21217c24 */ /* 0x000fe4000f8e022c */
[----:B------:R-:W-:Y:S01]  /*1f90*/  IMAD R45, R48, UR45, R7 ;  /* 0x0000002d302d7c24 */ /* 0x000fe2000f8e0207 */
[----:B------:R-:W-:Y:S01]  /*1fa0*/  PRMT R41, R41, 0x7770, RZ ;  /* 0x0000777029297816 */ /* 0x000fe200000000ff */
[----:B------:R-:W-:Y:S01]  /*1fb0*/  IMAD R44, R38, UR47, R33 ;  /* 0x0000002f262c7c24 */ /* 0x000fe2000f8e0221 */
[----:B------:R-:W4:Y:S04]  /*1fc0*/  LDG.E R14, desc[UR12][R14.64] ;  /* 0x0000000c0e0e7981 */ /* 0x000f28000c1e1900 */
[----:B------:R0:W4:Y:S04]  /*1fd0*/  LDG.E R33, desc[UR10][R34.64] ;  /* 0x0000000a22217981 */ /* 0x000128000c1e1900 */
[----:B------:R1:W5:Y:S01]  /*1fe0*/  LDG.E R38, desc[UR12][R24.64] ;  /* 0x0000000c18267981 */ /* 0x000362000c1e1900 */
[----:B0-----:R-:W-:-:S03]  /*1ff0*/  IABS R35, R45 ;  /* 0x0000002d00237213 */ /* 0x001fc60000000000 */
[----:B------:R0:W4:Y:S02]  /*2000*/  LDG.E R34, desc[UR12][R26.64] ;  /* 0x0000000c1a227981 */ /* 0x000124000c1e1900 */
[----:B------:R-:W-:-:S05]  /*2010*/  IMAD.HI.U32 R48, R35, UR5, RZ ;  /* 0x0000000523307c27 */ /* 0x000fca000f8e00ff */
[----:B------:R-:W-:Y:S01]  /*2020*/  IADD3 R50, PT, PT, -R48, RZ, RZ ;  /* 0x000000ff30327210 */ /* 0x000fe20007ffe1ff */
[----:B-1----:R-:W-:-:S04]  /*2030*/  IMAD.U32 R24, RZ, RZ, UR7 ;  /* 0x00000007ff187e24 */ /* 0x002fc8000f8e00ff */
[----:B------:R-:W-:Y:S01]  /*2040*/  IMAD R25, R50, UR8, R35 ;  /* 0x0000000832197c24 */ /* 0x000fe2000f8e0223 */
[----:B------:R-:W-:Y:S02]  /*2050*/  IADD3 R35, PT, PT, R40, 0x240, RZ ;  /* 0x0000024028237810 */ /* 0x000fe40007ffe0ff */
[----:B0-----:R-:W-:Y:S02]  /*2060*/  LOP3.LUT R26, R45, UR46, RZ, 0x3c, !PT ;  /* 0x0000002e2d1a7c12 */ /* 0x001fe4000f8e3cff */
[----:B------:R-:W-:Y:S02]  /*2070*/  IABS R27, R35 ;  /* 0x00000023001b7213 */ /* 0x000fe40000000000 */
[----:B------:R-:W-:Y:S02]  /*2080*/  LEA.HI R44, R44, R44, RZ, 0x1 ;  /* 0x0000002c2c2c7211 */ /* 0x000fe400078f08ff */
[----:B------:R-:W-:Y:S01]  /*2090*/  P2R R46, PR, RZ, 0x8 ;  /* 0x00000008ff2e7803 */ /* 0x000fe20000000000 */
[----:B---3--:R-:W-:Y:S01]  /*20a0*/  @P0 FMUL R24, R47, UR4 ;  /* 0x000000042f180c20 */ /* 0x008fe20008400000 */
[----:B------:R-:W-:-:S13]  /*20b0*/  ISETP.LT.U32.AND P0, PT, R25, UR8, PT ;  /* 0x0000000819007c0c */ /* 0x000fda000bf01070 */
[----:B------:R-:W-:Y:S01]  /*20c0*/  @!P0 VIADD R25, R25, -UR8 ;  /* 0x8000000819198c36 */ /* 0x000fe20008000000 */
[----:B------:R-:W-:-:S04]  /*20d0*/  @!P0 IADD3 R48, PT, PT, R48, 0x1, RZ ;  /* 0x0000000130308810 */ /* 0x000fc80007ffe0ff */
[----:B------:R-:W-:Y:S02]  /*20e0*/  ISETP.GE.U32.AND P0, PT, R25, UR8, PT ;  /* 0x0000000819007c0c */ /* 0x000fe4000bf06070 */
[----:B------:R0:W3:Y:S11]  /*20f0*/  LDG.E R25, desc[UR10][R12.64] ;  /* 0x0000000a0c197981 */ /* 0x0000f6000c1e1900 */
[----:B------:R-:W-:-:S02]  /*2100*/  @P0 IADD3 R48, PT, PT, R48, 0x1, RZ ;  /* 0x0000000130300810 */ /* 0x000fc40007ffe0ff */
[----:B------:R-:W-:Y:S01]  /*2110*/  ISETP.GE.AND P0, PT, R26, RZ, PT ;  /* 0x000000ff1a00720c */ /* 0x000fe20003f06270 */
[----:B------:R-:W-:-:S04]  /*2120*/  IMAD.HI.U32 R26, R27, UR6, RZ ;  /* 0x000000061b1a7c27 */ /* 0x000fc8000f8e00ff */
[----:B------:R-:W-:-:S04]  /*2130*/  IMAD.MOV R28, RZ, RZ, -R26 ;  /* 0x000000ffff1c7224 */ /* 0x000fc800078e0a1a */
[----:B------:R-:W-:-:S04]  /*2140*/  IMAD R27, R28, UR9, R27 ;  /* 0x000000091c1b7c24 */ /* 0x000fc8000f8e021b */
[----:B------:R-:W-:Y:S02]  /*2150*/  @!P0 IADD3 R48, PT, PT, -R48, RZ, RZ ;  /* 0x000000ff30308210 */ /* 0x000fe40007ffe1ff */
[----:B------:R-:W-:-:S13]  /*2160*/  ISETP.LT.U32.AND P0, PT, R27, UR9, PT ;  /* 0x000000091b007c0c */ /* 0x000fda000bf01070 */
[----:B------:R-:W-:Y:S01]  /*2170*/  @!P0 VIADD R27, R27, -UR9 ;  /* 0x800000091b1b8c36 */ /* 0x000fe20008000000 */
[----:B------:R-:W-:-:S04]  /*2180*/  @!P0 IADD3 R26, PT, PT, R26, 0x1, RZ ;  /* 0x000000011a1a8810 */ /* 0x000fc80007ffe0ff */
[----:B------:R-:W-:Y:S02]  /*2190*/  ISETP.GE.U32.AND P0, PT, R27, UR9, PT ;  /* 0x000000091b007c0c */ /* 0x000fe4000bf06070 */
[----:B0-----:R-:W-:-:S11]  /*21a0*/  LOP3.LUT R12, R35, UR45, RZ, 0x3c, !PT ;  /* 0x0000002d230c7c12 */ /* 0x001fd6000f8e3cff */
[----:B------:R-:W-:Y:S02]  /*21b0*/  @P0 IADD3 R26, PT, PT, R26, 0x1, RZ ;  /* 0x000000011a1a0810 */ /* 0x000fe40007ffe0ff */
[----:B------:R-:W-:Y:S02]  /*21c0*/  ISETP.GE.AND P0, PT, R12, RZ, PT ;  /* 0x000000ff0c00720c */ /* 0x000fe40003f06270 */
[----:B------:R-:W-:-:S11]  /*21d0*/  SEL R47, R9, R48, !P6 ;  /* 0x00000030092f7207 */ /* 0x000fd60007000000 */
[----:B------:R-:W-:-:S04]  /*21e0*/  @!P0 IADD3 R26, PT, PT, -R26, RZ, RZ ;  /* 0x000000ff1a1a8210 */ /* 0x000fc80007ffe1ff */
[----:B------:R-:W-:Y:S01]  /*21f0*/  SEL R28, R39, R26, !P5 ;  /* 0x0000001a271c7207 */ /* 0x000fe20006800000 */
[----:B------:R-:W-:-:S03]  /*2200*/  IMAD.MOV R12, RZ, RZ, -R47 ;  /* 0x000000ffff0c7224 */ /* 0x000fc600078e0a2f */
[----:B------:R-:W-:Y:S01]  /*2210*/  IADD3 R26, PT, PT, -R28, RZ, RZ ;  /* 0x000000ff1c1a7210 */ /* 0x000fe20007ffe1ff */
[----:B------:R-:W-:-:S04]  /*2220*/  IMAD R27, R12, UR46, R45 ;  /* 0x0000002e0c1b7c24 */ /* 0x000fc8000f8e022d */
[----:B------:R-:W-:-:S05]  /*2230*/  IMAD R45, R26, UR45, R35 ;  /* 0x0000002d1a2d7c24 */ /* 0x000fca000f8e0223 */
[----:B------:R-:W-:-:S05]  /*2240*/  IABS R26, R45 ;  /* 0x0000002d001a7213 */ /* 0x000fca0000000000 */
[----:B------:R-:W-:-:S05]  /*2250*/  IMAD.HI.U32 R48, R26, UR5, RZ ;  /* 0x000000051a307c27 */ /* 0x000fca000f8e00ff */
[----:B------:R-:W-:Y:S02]  /*2260*/  IADD3 R49, PT, PT, -R48, RZ, RZ ;  /* 0x000000ff30317210 */ /* 0x000fe40007ffe1ff */
[----:B------:R-:W-:-:S03]  /*2270*/  SHF.R.S32.HI R13, RZ, 0x1, R44 ;  /* 0x00000001ff0d7819 */ /* 0x000fc6000001142c */
[----:B------:R-:W-:Y:S01]  /*2280*/  IMAD R26, R49, UR8, R26 ;  /* 0x00000008311a7c24 */ /* 0x000fe2000f8e021a */
[----:B------:R-:W-:Y:S01]  /*2290*/  ISETP.NE.AND P0, PT, R41, RZ, PT ;  /* 0x000000ff2900720c */ /* 0x000fe20003f05270 */
[----:B------:R-:W-:-:S03]  /*22a0*/  IMAD.WIDE R12, R13, 0x2, R10 ;  /* 0x000000020d0c7825 */ /* 0x000fc600078e020a */
[----:B------:R-:W-:Y:S02]  /*22b0*/  ISETP.LT.U32.AND P5, PT, R26, UR8, PT ;  /* 0x000000081a007c0c */ /* 0x000fe4000bfa1070 */
[----:B------:R-:W-:Y:S01]  /*22c0*/  IADD3 R41, PT, PT, R40, 0x280, RZ ;  /* 0x0000028028297810 */ /* 0x000fe20007ffe0ff */
[----:B------:R0:W4:Y:S03]  /*22d0*/  LDG.E.U16 R15, desc[UR10][R12.64] ;  /* 0x0000000a0c0f7981 */ /* 0x000126000c1e1500 */
[----:B0-----:R-:W-:-:S07]  /*22e0*/  IABS R13, R41 ;  /* 0x00000029000d7213 */ /* 0x001fce0000000000 */
[----:B------:R-:W-:Y:S02]  /*22f0*/  @!P5 VIADD R26, R26, -UR8 ;  /* 0x800000081a1adc36 */ /* 0x000fe40008000000 */
[----:B------:R-:W-:-:S03]  /*2300*/  IMAD.HI.U32 R12, R13, UR6, RZ ;  /* 0x000000060d0c7c27 */ /* 0x000fc6000f8e00ff */
[----:B------:R-:W-:Y:S02]  /*2310*/  ISETP.GE.U32.AND P3, PT, R26, UR8, PT ;  /* 0x000000081a007c0c */ /* 0x000fe4000bf66070 */
[----:B------:R-:W-:-:S05]  /*2320*/  IADD3 R26, PT, PT, -R12, RZ, RZ ;  /* 0x000000ff0c1a7210 */ /* 0x000fca0007ffe1ff */
[----:B------:R-:W-:-:S05]  /*2330*/  IMAD R13, R26, UR9, R13 ;  /* 0x000000091a0d7c24 */ /* 0x000fca000f8e020d */
[----:B------:R-:W-:Y:S02]  /*2340*/  ISETP.LT.U32.AND P6, PT, R13, UR9, PT ;  /* 0x000000090d007c0c */ /* 0x000fe4000bfc1070 */
[----:B------:R-:W-:Y:S02]  /*2350*/  IADD3 R26, PT, PT, R40, 0x2c0, RZ ;  /* 0x000002c0281a7810 */ /* 0x000fe40007ffe0ff */
[----:B------:R-:W-:Y:S02]  /*2360*/  LOP3.LUT R44, R45, UR46, RZ, 0x3c, !PT ;  /* 0x0000002e2d2c7c12 */ /* 0x000fe4000f8e3cff */
[----:B------:R-:W-:Y:S02]  /*2370*/  IABS R40, R26 ;  /* 0x0000001a00287213 */ /* 0x000fe40000000000 */
[----:B------:R-:W-:Y:S02]  /*2380*/  ISETP.GE.AND P4, PT, R44, RZ, PT ;  /* 0x000000ff2c00720c */ /* 0x000fe40003f86270 */
[----:B------:R-:W-:-:S03]  /*2390*/  P2R R44, PR, RZ, 0x8 ;  /* 0x00000008ff2c7803 */ /* 0x000fc60000000000 */
[----:B------:R-:W-:-:S04]  /*23a0*/  @!P6 IADD3 R13, PT, PT, R13, -UR9, RZ ;  /* 0x800000090d0dec10 */ /* 0x000fc8000fffe0ff */
[----:B------:R-:W-:Y:S01]  /*23b0*/  ISETP.GE.U32.AND P3, PT, R13, UR9, PT ;  /* 0x000000090d007c0c */ /* 0x000fe2000bf66070 */
        /* <DEDUP_REMOVED lines=9> */
[----:B------:R-:W-:-:S10]  /*2450*/  @!P5 VIADD R48, R48, 0x1 ;  /* 0x000000013030d836 */ /* 0x000fd40000000000 */
[----:B------:R-:W-:Y:S02]  /*2460*/  @P6 IADD3 R13, PT, PT, R13, 0x1, RZ ;  /* 0x000000010d0d6810 */ /* 0x000fe40007ffe0ff */
[----:B------:R-:W-:Y:S02]  /*2470*/  ISETP.GE.AND P6, PT, R40, RZ, PT ;  /* 0x000000ff2800720c */ /* 0x000fe40003fc6270 */
[----:B------:R-:W-:-:S04]  /*2480*/  LOP3.LUT R40, R26, UR45, RZ, 0x3c, !PT ;  /* 0x0000002d1a287c12 */ /* 0x000fc8000f8e3cff */
[----:B------:R-:W-:Y:S01]  /*2490*/  ISETP.GE.AND P5, PT, R40, RZ, PT ;  /* 0x000000ff2800720c */ /* 0x000fe20003fa6270 */
[----:B------:R-:W-:-:S12]  /*24a0*/  @P3 VIADD R12, R12, 0x1 ;  /* 0x000000010c0c3836 */ /* 0x000fd80000000000 */
[----:B------:R-:W-:Y:S02]  /*24b0*/  @!P5 IADD3 R13, PT, PT, -R13, RZ, RZ ;  /* 0x000000ff0d0dd210 */ /* 0x000fe40007ffe1ff */
[----:B------:R-:W-:Y:S02]  /*24c0*/  ISETP.NE.AND P5, PT, R44, RZ, PT ;  /* 0x000000ff2c00720c */ /* 0x000fe40003fa5270 */
[----:B------:R-:W-:Y:S02]  /*24d0*/  @!P6 IADD3 R12, PT, PT, -R12, RZ, RZ ;  /* 0x000000ff0c0ce210 */ /* 0x000fe40007ffe1ff */
[----:B------:R-:W-:-:S04]  /*24e0*/  ISETP.NE.AND P6, PT, RZ, UR45, PT ;  /* 0x0000002dff007c0c */ /* 0x000fc8000bfc5270 */
[----:B------:R-:W-:-:S05]  /*24f0*/  SEL R44, R39, R12, !P6 ;  /* 0x0000000c272c7207 */ /* 0x000fca0007000000 */
[----:B------:R-:W-:Y:S02]  /*2500*/  @P5 IADD3 R48, PT, PT, R48, 0x1, RZ ;  /* 0x0000000130305810 */ /* 0x000fe40007ffe0ff */
[----:B------:R-:W-:Y:S02]  /*2510*/  SEL R39, R39, R13, !P6 ;  /* 0x0000000d27277207 */ /* 0x000fe40007000000 */
[----:B------:R-:W-:Y:S01]  /*2520*/  ISETP.NE.AND P6, PT, RZ, UR46, PT ;  /* 0x0000002eff007c0c */ /* 0x000fe2000bfc5270 */
[----:B------:R-:W-:-:S05]  /*2530*/  @!P4 IMAD.MOV R48, RZ, RZ, -R48 ;  /* 0x000000ffff30c224 */ /* 0x000fca00078e0a30 */
[----:B------:R-:W-:Y:S02]  /*2540*/  SEL R48, R9, R48, !P6 ;  /* 0x0000003009307207 */ /* 0x000fe40007000000 */
[----:B------:R-:W-:Y:S02]  /*2550*/  ISETP.NE.AND P3, PT, R46, RZ, PT ;  /* 0x000000ff2e00720c */ /* 0x000fe40003f65270 */
[----:B------:R-:W-:Y:S02]  /*2560*/  IADD3 R40, PT, PT, -R48, RZ, RZ ;  /* 0x000000ff30287210 */ /* 0x000fe40007ffe1ff */
[----:B------:R-:W-:-:S03]  /*2570*/  SEL R43, R43, RZ, P3 ;  /* 0x000000ff2b2b7207 */ /* 0x000fc60001800000 */
[----:B------:R-:W-:Y:S01]  /*2580*/  IMAD R45, R40, UR46, R45 ;  /* 0x0000002e282d7c24 */ /* 0x000fe2000f8e022d */
[----:B------:R-:W-:Y:S01]  /*2590*/  IADD3 R40, PT, PT, -R44, RZ, RZ ;  /* 0x000000ff2c287210 */ /* 0x000fe20007ffe1ff */
[----:B------:R-:W-:-:S04]  /*25a0*/  IMAD R12, R43, UR42, RZ ;  /* 0x0000002a2b0c7c24 */ /* 0x000fc8000f8e02ff */
[----:B------:R-:W-:Y:S01]  /*25b0*/  IMAD R43, R40, UR45, R41 ;  /* 0x0000002d282b7c24 */ /* 0x000fe2000f8e0229 */
[----:B------:R-:W-:-:S04]  /*25c0*/  SEL R47, R47, RZ, P2 ;  /* 0x000000ff2f2f7207 */ /* 0x000fc80001000000 */
[----:B------:R-:W-:Y:S01]  /*25d0*/  IABS R46, R43 ;  /* 0x0000002b002e7213 */ /* 0x000fe20000000000 */
[----:B------:R-:W-:-:S04]  /*25e0*/  IMAD R12, R47, UR43, R12 ;  /* 0x0000002b2f0c7c24 */ /* 0x000fc8000f8e020c */
[----:B------:R-:W-:-:S04]  /*25f0*/  IMAD.HI.U32 R40, R46, UR5, RZ ;  /* 0x000000052e287c27 */ /* 0x000fc8000f8e00ff */
[----:B------:R-:W-:-:S04]  /*2600*/  IMAD.MOV R47, RZ, RZ, -R40 ;  /* 0x000000ffff2f7224 */ /* 0x000fc800078e0a28 */
[----:B------:R-:W-:Y:S01]  /*2610*/  IMAD R46, R47, UR8, R46 ;  /* 0x000000082f2e7c24 */ /* 0x000fe2000f8e022e */
[----:B------:R-:W-:-:S04]  /*2620*/  SEL R27, R27, RZ, P1 ;  /* 0x000000ff1b1b7207 */ /* 0x000fc80000800000 */
[----:B------:R-:W-:Y:S01]  /*2630*/  ISETP.LT.U32.AND P4, PT, R46, UR8, PT ;  /* 0x000000082e007c0c */ /* 0x000fe2000bf81070 */
[----:B------:R-:W-:-:S05]  /*2640*/  IMAD R12, R27, UR47, R12 ;  /* 0x0000002f1b0c7c24 */ /* 0x000fca000f8e020c */
[----:B------:R-:W-:-:S04]  /*2650*/  LEA.HI R12, R12, R12, RZ, 0x1 ;  /* 0x0000000c0c0c7211 */ /* 0x000fc800078f08ff */
[----:B------:R-:W-:-:S03]  /*2660*/  SHF.R.S32.HI R13, RZ, 0x1, R12 ;  /* 0x00000001ff0d7819 */ /* 0x000fc6000001140c */
[----:B------:R-:W-:Y:S02]  /*2670*/  @!P4 IADD3 R46, PT, PT, R46, -UR8, RZ ;  /* 0x800000082e2ecc10 */ /* 0x000fe4000fffe0ff */
[----:B------:R-:W-:Y:S02]  /*2680*/  @!P4 IADD3 R40, PT, PT, R40, 0x1, RZ ;  /* 0x000000012828c810 */ /* 0x000fe40007ffe0ff */
[----:B------:R-:W-:Y:S01]  /*2690*/  ISETP.GE.U32.AND P4, PT, R46, UR8, PT ;  /* 0x000000082e007c0c */ /* 0x000fe2000bf86070 */
[----:B------:R-:W-:Y:S01]  /*26a0*/  IMAD.WIDE R12, R13, 0x2, R10 ;  /* 0x000000020d0c7825 */ /* 0x000fe200078e020a */
[----:B------:R-:W-:-:S04]  /*26b0*/  SEL R28, R28, RZ, P3 ;  /* 0x000000ff1c1c7207 */ /* 0x000fc80001800000 */
[----:B------:R0:W3:Y:S01]  /*26c0*/  LDG.E.U16 R27, desc[UR10][R12.64] ;  /* 0x0000000a0c1b7981 */ /* 0x0000e2000c1e1500 */
[----:B------:R-:W-:Y:S02]  /*26d0*/  SEL R48, R48, RZ, P2 ;  /* 0x000000ff30307207 */ /* 0x000fe40001000000 */
[----:B------:R-:W-:-:S04]  /*26e0*/  SEL R45, R45, RZ, P1 ;  /* 0x000000ff2d2d7207 */ /* 0x000fc80000800000 */
[----:B------:R-:W-:Y:S01]  /*26f0*/  @P4 VIADD R40, R40, 0x1 ;  /* 0x0000000128284836 */ /* 0x000fe20000000000 */
[----:B0-----:R-:W-:Y:S01]  /*2700*/  LOP3.LUT R12, R43, UR46, RZ, 0x3c, !PT ;  /* 0x0000002e2b0c7c12 */ /* 0x001fe2000f8e3cff */
[----:B------:R-:W-:-:S03]  /*2710*/  IMAD R13, R28, UR42, RZ ;  /* 0x0000002a1c0d7c24 */ /* 0x000fc6000f8e02ff */
[----:B------:R-:W-:Y:S01]  /*2720*/  ISETP.GE.AND P4, PT, R12, RZ, PT ;  /* 0x000000ff0c00720c */ /* 0x000fe20003f86270 */
[----:B------:R-:W-:-:S04]  /*2730*/  IMAD R48, R48, UR43, R13 ;  /* 0x0000002b30307c24 */ /* 0x000fc8000f8e020d */
[----:B------:R-:W-:Y:S01]  /*2740*/  IMAD R45, R45, UR47, R48 ;  /* 0x0000002f2d2d7c24 */ /* 0x000fe2000f8e0230 */
[----:B------:R-:W-:-:S04]  /*2750*/  IADD3 R47, PT, PT, -R39, RZ, RZ ;  /* 0x000000ff272f7210 */ /* 0x000fc80007ffe1ff */
[----:B------:R-:W-:-:S03]  /*2760*/  LEA.HI R45, R45, R45, RZ, 0x1 ;  /* 0x0000002d2d2d7211 */ /* 0x000fc600078f08ff */
[----:B------:R-:W-:Y:S02]  /*2770*/  @!P4 IADD3 R40, PT, PT, -R40, RZ, RZ ;  /* 0x000000ff2828c210 */ /* 0x000fe40007ffe1ff */
[----:B------:R-:W-:Y:S02]  /*2780*/  SHF.R.S32.HI R13, RZ, 0x1, R45 ;  /* 0x00000001ff0d7819 */ /* 0x000fe4000001142d */
[----:B------:R-:W-:Y:S01]  /*2790*/  SEL R45, R9, R40, !P6 ;  /* 0x00000028092d7207 */ /* 0x000fe20007000000 */
[----:B------:R-:W-:-:S04]  /*27a0*/  IMAD R40, R47, UR45, R26 ;  /* 0x0000002d2f287c24 */ /* 0x000fc8000f8e021a */
[----:B------:R-:W-:Y:S01]  /*27b0*/  IMAD.MOV R46, RZ, RZ, -R45 ;  /* 0x000000ffff2e7224 */ /* 0x000fe200078e0a2d */
[----:B------:R-:W-:-:S03]  /*27c0*/  IABS R47, R40 ;  /* 0x00000028002f7213 */ /* 0x000fc60000000000 */
[----:B------:R-:W-:Y:S02]  /*27d0*/  IMAD R43, R46, UR46, R43 ;  /* 0x0000002e2e2b7c24 */ /* 0x000fe4000f8e022b */
[----:B------:R-:W-:-:S05]  /*27e0*/  IMAD.HI.U32 R46, R47, UR5, RZ ;  /* 0x000000052f2e7c27 */ /* 0x000fca000f8e00ff */
[----:B------:R-:W-:-:S05]  /*27f0*/  IADD3 R48, PT, PT, -R46, RZ, RZ ;  /* 0x000000ff2e307210 */ /* 0x000fca0007ffe1ff */
[----:B------:R-:W-:-:S05]  /*2800*/  IMAD R47, R48, UR8, R47 ;  /* 0x00000008302f7c24 */ /* 0x000fca000f8e022f */
[----:B------:R-:W-:Y:S02]  /*2810*/  ISETP.LT.U32.AND P4, PT, R47, UR8, PT ;  /* 0x000000082f007c0c */ /* 0x000fe4000bf81070 */
[----:B------:R-:W-:Y:S02]  /*2820*/  SEL R44, R44, RZ, P3 ;  /* 0x000000ff2c2c7207 */ /* 0x000fe40001800000 */
[----:B------:R-:W-:-:S03]  /*2830*/  SEL R45, R45, RZ, P2 ;  /* 0x000000ff2d2d7207 */ /* 0x000fc60001000000 */
[----:B------:R-:W-:Y:S01]  /*2840*/  IMAD R44, R44, UR42, RZ ;  /* 0x0000002a2c2c7c24 */ /* 0x000fe2000f8e02ff */
[----:B------:R-:W-:-:S03]  /*2850*/  SEL R43, R43, RZ, P1 ;  /* 0x000000ff2b2b7207 */ /* 0x000fc60000800000 */
[----:B------:R-:W-:Y:S02]  /*2860*/  IMAD R44, R45, UR43, R44 ;  /* 0x0000002b2d2c7c24 */ /* 0x000fe4000f8e022c */
[----:B------:R-:W-:Y:S01]  /*2870*/  @!P4 IADD3 R47, PT, PT, R47, -UR8, RZ ;  /* 0x800000082f2fcc10 */ /* 0x000fe2000fffe0ff */
[----:B------:R-:W-:Y:S02]  /*2880*/  @!P4 VIADD R46, R46, 0x1 ;  /* 0x000000012e2ec836 */ /* 0x000fe40000000000 */
[----:B------:R-:W-:Y:S01]  /*2890*/  IMAD R43, R43, UR47, R44 ;  /* 0x0000002f2b2b7c24 */ /* 0x000fe2000f8e022c */
[----:B------:R-:W-:Y:S01]  /*28a0*/  ISETP.GE.U32.AND P4, PT, R47, UR8, PT ;  /* 0x000000082f007c0c */ /* 0x000fe2000bf86070 */
[----:B------:R-:W-:Y:S01]  /*28b0*/  IMAD.WIDE R12, R13, 0x2, R10 ;  /* 0x000000020d0c7825 */ /* 0x000fe200078e020a */
[----:B------:R-:W-:Y:S02]  /*28c0*/  R2UR UR8, R30 ;  /* 0x000000001e0872ca */ /* 0x000fe400000e0000 */
[----:B------:R-:W-:-:S02]  /*28d0*/  LEA.HI R43, R43, R43, RZ, 0x1 ;  /* 0x0000002b2b2b7211 */ /* 0x000fc400078f08ff */
[----:B------:R-:W-:Y:S01]  /*28e0*/  R2UR UR9, R31 ;  /* 0x000000001f0972ca */ /* 0x000fe200000e0000 */
[----:B------:R0:W3:Y:S06]  /*28f0*/  LDG.E.U16 R28, desc[UR10][R12.64] ;  /* 0x0000000a0c1c7981 */ /* 0x0000ec000c1e1500 */
[----:B------:R-:W-:Y:S02]  /*2900*/  @P4 IADD3 R46, PT, PT, R46, 0x1, RZ ;  /* 0x000000012e2e4810 */ /* 0x000fe40007ffe0ff */
[----:B0-----:R-:W-:Y:S02]  /*2910*/  LOP3.LUT R12, R40, UR46, RZ, 0x3c, !PT ;  /* 0x0000002e280c7c12 */ /* 0x001fe4000f8e3cff */
[----:B------:R-:W-:-:S02]  /*2920*/  SHF.R.S32.HI R13, RZ, 0x1, R43 ;  /* 0x00000001ff0d7819 */ /* 0x000fc4000001142b */
[----:B------:R-:W-:-:S03]  /*2930*/  ISETP.GE.AND P4, PT, R12, RZ, PT ;  /* 0x000000ff0c00720c */ /* 0x000fc60003f86270 */
[----:B------:R-:W-:-:S06]  /*2940*/  IMAD.WIDE R12, R13, 0x2, R10 ;  /* 0x000000020d0c7825 */ /* 0x000fcc00078e020a */
[----:B------:R4:W3:Y:S01]  /*2950*/  LDG.E.U16 R12, desc[UR8][R12.64] ;  /* 0x000000080c0c7981 */ /* 0x0008e2000c1e1500 */
[----:B------:R-:W-:Y:S02]  /*2960*/  PRMT R5, R5, 0x7770, RZ ;  /* 0x0000777005057816 */ /* 0x000fe400000000ff */
[----:B------:R-:W-:Y:S02]  /*2970*/  PRMT R23, R23, 0x7770, RZ ;  /* 0x0000777017177816 */ /* 0x000fe400000000ff */
[----:B------:R-:W-:Y:S02]  /*2980*/  @!P4 IADD3 R46, PT, PT, -R46, RZ, RZ ;  /* 0x000000ff2e2ec210 */ /* 0x000fe40007ffe1ff */
[----:B------:R-:W-:Y:S02]  /*2990*/  SEL R44, R39, RZ, P3 ;  /* 0x000000ff272c7207 */ /* 0x000fe40001800000 */
[----:B------:R-:W-:Y:S01]  /*29a0*/  ISETP.NE.AND P3, PT, R5, RZ, PT ;  /* 0x000000ff0500720c */ /* 0x000fe20003f65270 */
[----:B--2---:R-:W-:Y:S01]  /*29b0*/  FMUL R5, R32, UR4 ;  /* 0x0000000420057c20 */ /* 0x004fe20008400000 */
[----:B------:R-:W-:Y:S01]  /*29c0*/  SEL R43, R9, R46, !P6 ;  /* 0x0000002e092b7207 */ /* 0x000fe20007000000 */
[----:B-----5:R-:W-:Y:S01]  /*29d0*/  FMUL R9, R38, UR4 ;  /* 0x0000000426097c20 */ /* 0x020fe20008400000 */
[----:B------:R-:W-:-:S02]  /*29e0*/  ISETP.NE.AND P5, PT, R23, RZ, PT ;  /* 0x000000ff1700720c */ /* 0x000fc40003fa5270 */
[----:B------:R-:W-:Y:S02]  /*29f0*/  PRMT R21, R21, 0x7770, RZ ;  /* 0x0000777015157816 */ /* 0x000fe400000000ff */
[----:B----4-:R-:W-:Y:S02]  /*2a00*/  PRMT R13, R15, 0x7771, RZ ;  /* 0x000077710f0d7816 */ /* 0x010fe400000000ff */
[-C--:B------:R-:W-:Y:S02]  /*2a10*/  FSEL R5, R5, R4.reuse, P5 ;  /* 0x0000000405057208 */ /* 0x080fe40002800000 */
[----:B------:R-:W-:Y:S02]  /*2a20*/  PRMT R17, R17, 0x7770, RZ ;  /* 0x0000777011117816 */ /* 0x000fe400000000ff */
[----:B------:R-:W-:Y:S01]  /*2a30*/  ISETP.NE.AND P5, PT, R21, RZ, PT ;  /* 0x000000ff1500720c */ /* 0x000fe20003fa5270 */
[----:B------:R-:W-:Y:S01]  /*2a40*/  FMUL R21, R29, UR4 ;  /* 0x000000041d157c20 */ /* 0x000fe20008400000 */
[----:B------:R-:W-:-:S02]  /*2a50*/  FSEL R9, R9, R4, P0 ;  /* 0x0000000409097208 */ /* 0x000fc40000000000 */
[----:B------:R-:W-:Y:S01]  /*2a60*/  ISETP.NE.AND P0, PT, R13, RZ, PT ;  /* 0x000000ff0d00720c */ /* 0x000fe20003f05270 */
[----:B------:R-:W-:Y:S01]  /*2a70*/  FMUL R13, R34, UR4 ;  /* 0x00000004220d7c20 */ /* 0x000fe20008400000 */
[----:B------:R-:W-:Y:S02]  /*2a80*/  PRMT R19, R19, 0x7770, RZ ;  /* 0x0000777013137816 */ /* 0x000fe400000000ff */
[----:B------:R-:W-:Y:S02]  /*2a90*/  ISETP.NE.AND P4, PT, R17, RZ, PT ;  /* 0x000000ff1100720c */ /* 0x000fe40003f85270 */
[-C--:B------:R-:W-:Y:S02]  /*2aa0*/  FSEL R21, R21, R4.reuse, P3 ;  /* 0x0000000415157208 */ /* 0x080fe40001800000 */
[----:B------:R-:W-:Y:S02]  /*2ab0*/  ISETP.NE.AND P3, PT, R19, RZ, PT ;  /* 0x000000ff1300720c */ /* 0x000fe40003f65270 */
[----:B------:R-:W-:-:S02]  /*2ac0*/  FSEL R19, R13, R4, P4 ;  /* 0x000000040d137208 */ /* 0x000fc40002000000 */
[----:B------:R-:W-:Y:S01]  /*2ad0*/  PRMT R42, R42, 0x7770, RZ ;  /* 0x000077702a2a7816 */ /* 0x000fe200000000ff */
[----:B------:R-:W-:Y:S01]  /*2ae0*/  FMUL R33, R33, UR4 ;  /* 0x0000000421217c20 */ /* 0x000fe20008400000 */
[----:B------:R-:W-:Y:S02]  /*2af0*/  LEA.HI R0, R0, R0, RZ, 0x1 ;  /* 0x0000000000007211 */ /* 0x000fe400078f08ff */
[----:B------:R-:W-:Y:S01]  /*2b00*/  ISETP.NE.AND P6, PT, R42, RZ, PT ;  /* 0x000000ff2a00720c */ /* 0x000fe20003fc5270 */
[----:B------:R-:W-:Y:S01]  /*2b10*/  IMAD R44, R44, UR42, RZ ;  /* 0x0000002a2c2c7c24 */ /* 0x000fe2000f8e02ff */
[----:B------:R-:W-:Y:S02]  /*2b20*/  @P0 R2UR UR10, R30 ;  /* 0x000000001e0a02ca */ /* 0x000fe400000e0000 */
[----:B------:R-:W-:Y:S02]  /*2b30*/  @P0 R2UR UR11, R31 ;  /* 0x000000001f0b02ca */ /* 0x000fe400000e0000 */
[----:B------:R-:W-:-:S02]  /*2b40*/  FSEL R17, R33, R4, P6 ;  /* 0x0000000421117208 */ /* 0x000fc40003000000 */
[----:B------:R-:W-:-:S05]  /*2b50*/  SHF.R.S32.HI R33, RZ, 0x1, R0 ;  /* 0x00000001ff217819 */ /* 0x000fca0000011400 */
[----:B------:R-:W-:Y:S01]  /*2b60*/  IMAD.WIDE R32, R33, 0x8, R2 ;  /* 0x0000000821207825 */ /* 0x000fe200078e0202 */
[----:B------:R-:W-:-:S04]  /*2b70*/  LEA.HI R41, R41, R41, RZ, 0x1 ;  /* 0x0000002929297211 */ /* 0x000fc800078f08ff */
[----:B------:R-:W2:Y:S01]  /*2b80*/  @P0 LDG.E R42, desc[UR10][R32.64+0x4] ;  /* 0x0000040a202a0981 */ /* 0x000ea2000c1e1900 */
[----:B------:R-:W-:-:S03]  /*2b90*/  SHF.R.S32.HI R41, RZ, 0x1, R41 ;  /* 0x00000001ff297819 */ /* 0x000fc60000011429 */
[----:B------:R0:W4:Y:S02]  /*2ba0*/  LDG.E R0, desc[UR8][R32.64] ;  /* 0x0000000820007981 */ /* 0x000124000c1e1900 */
[----:B0-----:R-:W-:Y:S01]  /*2bb0*/  IMAD.WIDE R32, R41, 0x8, R2 ;  /* 0x0000000829207825 */ /* 0x001fe200078e0202 */
[----:B---3--:R-:W-:-:S04]  /*2bc0*/  PRMT R23, R27, 0x7771, RZ ;  /* 0x000077711b177816 */ /* 0x008fc800000000ff */
[----:B------:R-:W-:Y:S02]  /*2bd0*/  ISETP.NE.AND P4, PT, R23, RZ, PT ;  /* 0x000000ff1700720c */ /* 0x000fe40003f85270 */
[----:B------:R-:W-:Y:S01]  /*2be0*/  SEL R23, R43, RZ, P2 ;  /* 0x000000ff2b177207 */ /* 0x000fe20001000000 */
[----:B------:R-:W-:-:S04]  /*2bf0*/  IMAD.MOV R43, RZ, RZ, -R43 ;  /* 0x000000ffff2b7224 */ /* 0x000fc800078e0a2b */
[----:B------:R-:W-:Y:S02]  /*2c00*/  IMAD R40, R43, UR46, R40 ;  /* 0x0000002e2b287c24 */ /* 0x000fe4000f8e0228 */
[----:B------:R-:W-:-:S03]  /*2c10*/  IMAD R23, R23, UR43, R44 ;  /* 0x0000002b17177c24 */ /* 0x000fc6000f8e022c */
[----:B------:R-:W-:-:S05]  /*2c20*/  SEL R40, R40, RZ, P1 ;  /* 0x000000ff28287207 */ /* 0x000fca0000800000 */
[----:B------:R-:W-:-:S05]  /*2c30*/  IMAD R23, R40, UR47, R23 ;  /* 0x0000002f28177c24 */ /* 0x000fca000f8e0217 */
[----:B------:R-:W-:-:S04]  /*2c40*/  LEA.HI R23, R23, R23, RZ, 0x1 ;  /* 0x0000001717177211 */ /* 0x000fc800078f08ff */
[----:B------:R-:W-:-:S05]  /*2c50*/  SHF.R.S32.HI R23, RZ, 0x1, R23 ;  /* 0x00000001ff177819 */ /* 0x000fca0000011417 */
[----:B------:R-:W-:Y:S01]  /*2c60*/  IMAD.WIDE R10, R23, 0x2, R10 ;  /* 0x00000002170a7825 */ /* 0x000fe200078e020a */
[----:B------:R-:W-:-:S04]  /*2c70*/  PRMT R13, R12, 0x7771, RZ ;  /* 0x000077710c0d7816 */ /* 0x000fc800000000ff */
[----:B------:R-:W-:Y:S02]  /*2c80*/  ISETP.NE.AND P2, PT, R13, RZ, PT ;  /* 0x000000ff0d00720c */ /* 0x000fe40003f45270 */
[----:B------:R-:W3:Y:S11]  /*2c90*/  LDG.E R13, desc[UR8][R32.64] ;  /* 0x00000008200d7981 */ /* 0x000ef6000c1e1900 */
[----:B------:R-:W-:-:S02]  /*2ca0*/  @P2 R2UR UR10, R30 ;  /* 0x000000001e0a22ca */ /* 0x000fc400000e0000 */
[----:B------:R-:W-:-:S13]  /*2cb0*/  @P2 R2UR UR11, R31 ;  /* 0x000000001f0b22ca */ /* 0x000fda00000e0000 */
[----:B------:R-:W5:Y:S04]  /*2cc0*/  @P2 LDG.E R41, desc[UR10][R32.64+0x4] ;  /* 0x0000040a20292981 */ /* 0x000f68000c1e1900 */
[----:B------:R-:W2:Y:S01]  /*2cd0*/  LDG.E.U16 R33, desc[UR8][R10.64] ;  /* 0x000000080a217981 */ /* 0x000ea2000c1e1500 */
[----:B------:R-:W-:Y:S01]  /*2ce0*/  PRMT R29, R28, 0x7771, RZ ;  /* 0x000077711c1d7816 */ /* 0x000fe200000000ff */
[----:B------:R-:W-:-:S03]  /*2cf0*/  FMUL R23, R25, UR4 ;  /* 0x0000000419177c20 */ /* 0x000fc60008400000 */
[----:B------:R-:W-:Y:S02]  /*2d00*/  ISETP.NE.AND P6, PT, R29, RZ, PT ;  /* 0x000000ff1d00720c */ /* 0x000fe40003fc5270 */
[----:B------:R-:W-:Y:S02]  /*2d10*/  LEA.HI R7, R7, R7, RZ, 0x1 ;  /* 0x0000000707077211 */ /* 0x000fe400078f08ff */
[----:B------:R-:W-:Y:S02]  /*2d20*/  LEA.HI R35, R35, R35, RZ, 0x1 ;  /* 0x0000002323237211 */ /* 0x000fe400078f08ff */
[----:B------:R-:W-:Y:S02]  /*2d30*/  SHF.R.S32.HI R7, RZ, 0x1, R7 ;  /* 0x00000001ff077819 */ /* 0x000fe40000011407 */
[----:B------:R-:W-:Y:S02]  /*2d40*/  R2UR UR16, R30 ;  /* 0x000000001e1072ca */ /* 0x000fe400000e0000 */
[----:B------:R-:W-:-:S02]  /*2d50*/  R2UR UR17, R31 ;  /* 0x000000001f1172ca */ /* 0x000fc400000e0000 */
[C---:B------:R-:W-:Y:S02]  /*2d60*/  @P4 R2UR UR14, R30.reuse ;  /* 0x000000001e0e42ca */ /* 0x040fe400000e0000 */
[----:B------:R-:W-:Y:S02]  /*2d70*/  @P4 R2UR UR15, R31 ;  /* 0x000000001f0f42ca */ /* 0x000fe400000e0000 */
[----:B------:R-:W-:Y:S01]  /*2d80*/  SHF.R.S32.HI R39, RZ, 0x1, R35 ;  /* 0x00000001ff277819 */ /* 0x000fe20000011423 */
[--C-:B------:R-:W-:Y:S01]  /*2d90*/  IMAD.WIDE R34, R7, 0x8, R2.reuse ;  /* 0x0000000807227825 */ /* 0x100fe200078e0202 */
[----:B------:R-:W-:Y:S02]  /*2da0*/  @P6 R2UR UR18, R30 ;  /* 0x000000001e1262ca */ /* 0x000fe400000e0000 */
[----:B------:R-:W-:Y:S01]  /*2db0*/  @P6 R2UR UR19, R31 ;  /* 0x000000001f1362ca */ /* 0x000fe200000e0000 */
[----:B------:R-:W-:Y:S01]  /*2dc0*/  IMAD.WIDE R38, R39, 0x8, R2 ;  /* 0x0000000827267825 */ /* 0x000fe200078e0202 */
[----:B------:R-:W3:Y:S01]  /*2dd0*/  LDG.E R7, desc[UR12][R34.64] ;  /* 0x0000000c22077981 */ /* 0x000ee2000c1e1900 */
[----:B------:R-:W-:-:S03]  /*2de0*/  LEA.HI R26, R26, R26, RZ, 0x1 ;  /* 0x0000001a1a1a7211 */ /* 0x000fc600078f08ff */
[----:B------:R-:W5:Y:S04]  /*2df0*/  LDG.E R29, desc[UR16][R38.64] ;  /* 0x00000010261d7981 */ /* 0x000f68000c1e1900 */
[----:B------:R-:W5:Y:S04]  /*2e00*/  @P4 LDG.E R45, desc[UR14][R34.64+0x4] ;  /* 0x0000040e222d4981 */ /* 0x000f68000c1e1900 */
[----:B------:R-:W5:Y:S01]  /*2e10*/  @P6 LDG.E R46, desc[UR18][R38.64+0x4] ;  /* 0x00000412262e6981 */ /* 0x000f62000c1e1900 */
[----:B--2---:R-:W-:-:S04]  /*2e20*/  PRMT R25, R33, 0x7771, RZ ;  /* 0x0000777121197816 */ /* 0x004fc800000000ff */
[----:B------:R-:W-:Y:S02]  /*2e30*/  ISETP.NE.AND P1, PT, R25, RZ, PT ;  /* 0x000000ff1900720c */ /* 0x000fe40003f25270 */
[----:B------:R-:W-:-:S11]  /*2e40*/  SHF.R.S32.HI R25, RZ, 0x1, R26 ;  /* 0x00000001ff197819 */ /* 0x000fd6000001141a */
[----:B------:R-:W-:Y:S02]  /*2e50*/  @P1 R2UR UR10, R30 ;  /* 0x000000001e0a12ca */ /* 0x000fe400000e0000 */
[----:B------:R-:W-:Y:S01]  /*2e60*/  @P1 R2UR UR11, R31 ;  /* 0x000000001f0b12ca */ /* 0x000fe200000e0000 */
[----:B------:R-:W-:-:S05]  /*2e70*/  IMAD.WIDE R2, R25, 0x8, R2 ;  /* 0x0000000819027825 */ /* 0x000fca00078e0202 */
[----:B------:R-:W2:Y:S07]  /*2e80*/  LDG.E R10, desc[UR8][R2.64] ;  /* 0x00000008020a7981 */ /* 0x000eae000c1e1900 */
[----:B------:R0:W2:Y:S01]  /*2e90*/  @P1 LDG.E R39, desc[UR10][R2.64+0x4] ;  /* 0x0000040a02271981 */ /* 0x0000a2000c1e1900 */
[----:B------:R-:W-:Y:S02]  /*2ea0*/  PRMT R15, R15, 0x7770, RZ ;  /* 0x000077700f0f7816 */ /* 0x000fe400000000ff */
[----:B------:R-:W-:-:S02]  /*2eb0*/  FMNMX3 R11, R5, -INF , R20, !PT ;  /* 0xff800000050b7876 */ /* 0x000fc40007800014 */
[----:B------:R-:W-:Y:S02]  /*2ec0*/  FSEL R23, R23, R4, P5 ;  /* 0x0000000417177208 */ /* 0x000fe40002800000 */
[----:B------:R-:W-:Y:S02]  /*2ed0*/  ISETP.NE.AND P5, PT, R15, RZ, PT ;  /* 0x000000ff0f00720c */ /* 0x000fe40003fa5270 */
[----:B------:R-:W-:-:S04]  /*2ee0*/  FMNMX3 R15, R11, R17, R22, !PT ;  /* 0x000000110b0f7276 */ /* 0x000fc80007800016 */
[----:B------:R-:W-:Y:S01]  /*2ef0*/  FMNMX3 R15, R15, R9, R18, !PT ;  /* 0x000000090f0f7276 */ /* 0x000fe20007800012 */
[----:B0-----:R-:W-:-:S03]  /*2f00*/  FMUL R3, R14, UR4 ;  /* 0x000000040e037c20 */ /* 0x001fc60008400000 */
[----:B------:R-:W-:Y:S01]  /*2f10*/  FMNMX3 R15, R15, R21, R16, !PT ;  /* 0x000000150f0f7276 */ /* 0x000fe20007800010 */
[----:B----4-:R-:W-:-:S03]  /*2f20*/  FMUL R35, R0, UR4 ;  /* 0x0000000400237c20 */ /* 0x010fc60008400000 */
[----:B------:R-:W-:Y:S02]  /*2f30*/  FMNMX3 R15, R15, R19, R8, !PT ;  /* 0x000000130f0f7276 */ /* 0x000fe40007800008 */
[----:B------:R-:W-:Y:S02]  /*2f40*/  PRMT R27, R27, 0x7770, RZ ;  /* 0x000077701b1b7816 */ /* 0x000fe400000000ff */
[----:B------:R-:W-:Y:S02]  /*2f50*/  FSEL R38, R3, R4, P3 ;  /* 0x0000000403267208 */ /* 0x000fe40001800000 */
[----:B------:R-:W-:Y:S02]  /*2f60*/  FMNMX3 R15, R15, R23, R6, !PT ;  /* 0x000000170f0f7276 */ /* 0x000fe40007800006 */
[----:B------:R-:W-:Y:S01]  /*2f70*/  PRMT R0, R33, 0x7770, RZ ;  /* 0x0000777021007816 */ /* 0x000fe200000000ff */
[----:B---3--:R-:W-:Y:S01]  /*2f80*/  FMUL R7, R7, UR4 ;  /* 0x0000000407077c20 */ /* 0x008fe20008400000 */
[----:B------:R-:W-:Y:S01]  /*2f90*/  MOV R34, UR7 ;  /* 0x0000000700227c02 */ /* 0x000fe20008000f00 */
[----:B------:R-:W-:Y:S01]  /*2fa0*/  @P0 FMUL R34, R42, UR4 ;  /* 0x000000042a220c20 */ /* 0x000fe20008400000 */
[----:B------:R-:W-:-:S02]  /*2fb0*/  ISETP.NE.AND P0, PT, R27, RZ, PT ;  /* 0x000000ff1b00720c */ /* 0x000fc40003f05270 */
[----:B------:R-:W-:Y:S02]  /*2fc0*/  PRMT R11, R28, 0x7770, RZ ;  /* 0x000077701c0b7816 */ /* 0x000fe400000000ff */
[----:B------:R-:W-:Y:S02]  /*2fd0*/  FSEL R35, R35, R4, P5 ;  /* 0x0000000423237208 */ /* 0x000fe40002800000 */
[----:B------:R-:W-:Y:S02]  /*2fe0*/  FMNMX3 R15, R15, R38, R24, !PT ;  /* 0x000000260f0f7276 */ /* 0x000fe40007800018 */
[----:B------:R-:W-:Y:S01]  /*2ff0*/  ISETP.NE.AND P5, PT, R0, RZ, PT ;  /* 0x000000ff0000720c */ /* 0x000fe20003fa5270 */
[----:B-----5:R-:W-:Y:S01]  /*3000*/  FMUL R29, R29, UR4 ;  /* 0x000000041d1d7c20 */ /* 0x020fe20008400000 */
[----:B------:R-:W-:Y:S01]  /*3010*/  MOV R32, UR7 ;  /* 0x0000000700207c02 */ /* 0x000fe20008000f00 */
[----:B------:R-:W-:Y:S01]  /*3020*/  @P4 FMUL R32, R45, UR4 ;  /* 0x000000042d204c20 */ /* 0x000fe20008400000 */
[----:B------:R-:W-:-:S02]  /*3030*/  ISETP.NE.AND P4, PT, R11, RZ, PT ;  /* 0x000000ff0b00720c */ /* 0x000fc40003f85270 */
[----:B------:R-:W-:Y:S02]  /*3040*/  PRMT R12, R12, 0x7770, RZ ;  /* 0x000077700c0c7816 */ /* 0x000fe400000000ff */
[-C--:B------:R-:W-:Y:S02]  /*3050*/  FSEL R33, R7, R4.reuse, P0 ;  /* 0x0000000407217208 */ /* 0x080fe40000000000 */
[----:B------:R-:W-:Y:S01]  /*3060*/  FMNMX3 R15, R15, R35, R34, !PT ;  /* 0x000000230f0f7276 */ /* 0x000fe20007800022 */
[----:B------:R-:W-:Y:S02]  /*3070*/  IMAD.U32 R28, RZ, RZ, UR7 ;  /* 0x00000007ff1c7e24 */ /* 0x000fe4000f8e00ff */
[----:B------:R-:W-:Y:S01]  /*3080*/  @P6 FMUL R28, R46, UR4 ;  /* 0x000000042e1c6c20 */ /* 0x000fe20008400000 */
[----:B------:R-:W-:Y:S01]  /*3090*/  FMUL R13, R13, UR4 ;  /* 0x000000040d0d7c20 */ /* 0x000fe20008400000 */
[----:B------:R-:W-:Y:S02]  /*30a0*/  ISETP.NE.AND P3, PT, R12, RZ, PT ;  /* 0x000000ff0c00720c */ /* 0x000fe40003f65270 */
[----:B------:R-:W-:-:S02]  /*30b0*/  FSEL R29, R29, R4, P4 ;  /* 0x000000041d1d7208 */ /* 0x000fc40002000000 */
[----:B------:R-:W-:Y:S02]  /*30c0*/  FMNMX3 R15, R15, R33, R32, !PT ;  /* 0x000000210f0f7276 */ /* 0x000fe40007800020 */
[----:B------:R-:W-:Y:S01]  /*30d0*/  MOV R26, UR7 ;  /* 0x00000007001a7c02 */ /* 0x000fe20008000f00 */
[----:B------:R-:W-:Y:S01]  /*30e0*/  @P2 FMUL R26, R41, UR4 ;  /* 0x00000004291a2c20 */ /* 0x000fe20008400000 */
[----:B------:R-:W-:Y:S02]  /*30f0*/  FSEL R27, R13, R4, P3 ;  /* 0x000000040d1b7208 */ /* 0x000fe40001800000 */
[----:B------:R-:W-:Y:S02]  /*3100*/  FMNMX3 R15, R15, R29, R28, !PT ;  /* 0x0000001d0f0f7276 */ /* 0x000fe4000780001c */
[----:B------:R-:W-:Y:S02]  /*3110*/  MOV R25, UR7 ;  /* 0x0000000700197c02 */ /* 0x000fe40008000f00 */
[----:B------:R-:W-:Y:S01]  /*3120*/  FMNMX3 R13, R15, R27, R26, !PT ;  /* 0x0000001b0f0d7276 */ /* 0x000fe2000780001a */
[----:B--2---:R-:W-:Y:S01]  /*3130*/  @P5 FMUL R4, R10, UR4 ;  /* 0x000000040a045c20 */ /* 0x004fe20008400000 */
        /* <DEDUP_REMOVED lines=17> */
[----:B------:R-:W-:Y:S01]  /*3250*/  FADD R52, R17, -R15 ;  /* 0x8000000f11347221 */ /* 0x000fe20000000000 */
        /* <DEDUP_REMOVED lines=11> */
[-C--:B------:R-:W-:Y:S01]  /*3310*/  FFMA.RM R11, R11, R10.reuse, 12582913 ;  /* 0x4b4000010b0b7423 */ /* 0x080fe2000000400a */
        /* <DEDUP_REMOVED lines=8> */
[-C--:B------:R-:W-:Y:S01]  /*33a0*/  FFMA.RM R23, R23, R10.reuse, 12582913 ;  /* 0x4b40000117177423 */ /* 0x080fe2000000400a */
[--C-:B------:R-:W-:Y:S01]  /*33b0*/  FADD R4, R4, -R15.reuse ;  /* 0x8000000f04047221 */ /* 0x100fe20000000000 */
[----:B------:R-:W-:Y:S01]  /*33c0*/  FADD R18, R21, -R15 ;  /* 0x8000000f15127221 */ /* 0x000fe20000000000 */
[----:B------:R-:W-:Y:S01]  /*33d0*/  FFMA R3, R52, 1.4426950216293334961, -R3 ;  /* 0x3fb8aa3b34037823 */ /* 0x000fe20000000803 */
[--C-:B------:R-:W-:Y:S01]  /*33e0*/  FADD R46, R19, -R15.reuse ;  /* 0x8000000f132e7221 */ /* 0x100fe20000000000 */
[----:B------:R-:W-:Y:S01]  /*33f0*/  FADD R38, R38, -R15 ;  /* 0x8000000f26267221 */ /* 0x000fe20000000000 */
[----:B------:R-:W-:Y:S01]  /*3400*/  FADD R24, -R15, R24 ;  /* 0x000000180f187221 */ /* 0x000fe20000000100 */
[----:B------:R-:W-:Y:S01]  /*3410*/  FFMA R52, R52, 1.925963033500011079e-08, R3 ;  /* 0x32a5706034347823 */ /* 0x000fe20000000003 */
        /* <DEDUP_REMOVED lines=8> */
[----:B------:R-:W-:Y:S01]  /*34a0*/  FADD R9, R11, -12583039 ;  /* 0xcb40007f0b097421 */ /* 0x000fe20000000000 */
[-C--:B------:R-:W-:Y:S01]  /*34b0*/  FFMA.SAT R15, R54, R7.reuse, 0.5 ;  /* 0x3f000000360f7423 */ /* 0x080fe20000002007 */
[----:B------:R-:W-:Y:S01]  /*34c0*/  FADD R3, R23, -12583039 ;  /* 0xcb40007f17037421 */ /* 0x000fe20000000000 */
[----:B------:R-:W0:Y:S01]  /*34d0*/  MUFU.EX2 R52, R52 ;  /* 0x0000003400347308 */ /* 0x000e220000000800 */
[----:B------:R-:W-:Y:S01]  /*34e0*/  FFMA R9, R20, 1.4426950216293334961, -R9 ;  /* 0x3fb8aa3b14097823 */ /* 0x000fe20000000809 */
[-C--:B------:R-:W-:Y:S01]  /*34f0*/  FFMA.SAT R21, R18, R7.reuse, 0.5 ;  /* 0x3f00000012157423 */ /* 0x080fe20000002007 */
[-C--:B------:R-:W-:Y:S01]  /*3500*/  FFMA.RM R15, R15, R10.reuse, 12582913 ;  /* 0x4b4000010f0f7423 */ /* 0x080fe2000000400a */
[----:B------:R-:W-:Y:S01]  /*3510*/  FFMA R3, R48, 1.4426950216293334961, -R3 ;  /* 0x3fb8aa3b30037823 */ /* 0x000fe20000000803 */
[----:B------:R-:W-:Y:S01]  /*3520*/  FFMA R26, R20, 1.925963033500011079e-08, R9 ;  /* 0x32a57060141a7823 */ /* 0x000fe20000000009 */
[-C--:B------:R-:W-:Y:S01]  /*3530*/  FFMA.RM R21, R21, R10.reuse, 12582913 ;  /* 0x4b40000115157423 */ /* 0x080fe2000000400a */
[----:B------:R-:W-:Y:S01]  /*3540*/  FADD R9, R15, -12583039 ;  /* 0xcb40007f0f097421 */ /* 0x000fe20000000000 */
[----:B------:R-:W-:Y:S01]  /*3550*/  FFMA R48, R48, 1.925963033500011079e-08, R3 ;  /* 0x32a5706030307823 */ /* 0x000fe20000000003 */
[-C--:B------:R-:W-:Y:S01]  /*3560*/  FFMA.SAT R13, R50, R7.reuse, 0.5 ;  /* 0x3f000000320d7423 */ /* 0x080fe20000002007 */
[----:B------:R-:W-:Y:S01]  /*3570*/  FADD R3, R21, -12583039 ;  /* 0xcb40007f15037421 */ /* 0x000fe20000000000 */
[----:B------:R-:W-:Y:S01]  /*3580*/  FFMA R9, R54, 1.4426950216293334961, -R9 ;  /* 0x3fb8aa3b36097823 */ /* 0x000fe20000000809 */
[-C--:B------:R-:W-:Y:S01]  /*3590*/  FFMA.SAT R19, R42, R7.reuse, 0.5 ;  /* 0x3f0000002a137423 */ /* 0x080fe20000002007 */
[----:B------:R-:W1:Y:S01]  /*35a0*/  MUFU.EX2 R26, R26 ;  /* 0x0000001a001a7308 */ /* 0x000e620000000800 */
[----:B------:R-:W-:Y:S01]  /*35b0*/  SHF.L.U32 R25, R25, 0x17, RZ ;  /* 0x0000001719197819 */ /* 0x000fe200000006ff */
[----:B------:R-:W-:Y:S01]  /*35c0*/  FFMA R3, R18, 1.4426950216293334961, -R3 ;  /* 0x3fb8aa3b12037823 */ /* 0x000fe20000000803 */
[-C--:B------:R-:W-:Y:S01]  /*35d0*/  FFMA.RM R20, R13, R10.reuse, 12582913 ;  /* 0x4b4000010d147423 */ /* 0x080fe2000000400a */
[----:B------:R-:W-:Y:S01]  /*35e0*/  FFMA R54, R54, 1.925963033500011079e-08, R9 ;  /* 0x32a5706036367823 */ /* 0x000fe20000000009 */
[----:B------:R-:W-:Y:S01]  /*35f0*/  FFMA.RM R19, R19, R10, 12582913 ;  /* 0x4b40000113137423 */ /* 0x000fe2000000400a */
[----:B------:R-:W-:Y:S01]  /*3600*/  FFMA R45, R18, 1.925963033500011079e-08, R3 ;  /* 0x32a57060122d7823 */ /* 0x000fe20000000003 */
[----:B0-----:R-:W-:Y:S01]  /*3610*/  FMUL R27, R25, R52 ;  /* 0x00000034191b7220 */ /* 0x001fe20000400000 */
[----:B------:R-:W-:Y:S01]  /*3620*/  FADD R9, R20, -12583039 ;  /* 0xcb40007f14097421 */ /* 0x000fe20000000000 */
[----:B------:R-:W-:Y:S01]  /*3630*/  FADD R3, R19, -12583039 ;  /* 0xcb40007f13037421 */ /* 0x000fe20000000000 */
[----:B------:R-:W0:Y:S01]  /*3640*/  MUFU.EX2 R25, R54 ;  /* 0x0000003600197308 */ /* 0x000e220000000800 */
[----:B------:R-:W-:Y:S01]  /*3650*/  FFMA.SAT R17, R46, R7, 0.5 ;  /* 0x3f0000002e117423 */ /* 0x000fe20000002007 */
[----:B------:R-:W-:Y:S01]  /*3660*/  FFMA R9, R50, 1.4426950216293334961, -R9 ;  /* 0x3fb8aa3b32097823 */ /* 0x000fe20000000809 */
[----:B------:R-:W-:Y:S01]  /*3670*/  FFMA R3, R42, 1.4426950216293334961, -R3 ;  /* 0x3fb8aa3b2a037823 */ /* 0x000fe20000000803 */
[----:B------:R-:W-:-:S02]  /*3680*/  IMAD.SHL.U32 R11, R11, 0x800000, RZ ;  /* 0x008000000b0b7824 */ /* 0x000fc400078e00ff */
[----:B------:R-:W-:Y:S01]  /*3690*/  FFMA.RM R17, R17, R10, 12582913 ;  /* 0x4b40000111117423 */ /* 0x000fe2000000400a */
[----:B------:R-:W-:Y:S01]  /*36a0*/  FFMA R50, R50, 1.925963033500011079e-08, R9 ;  /* 0x32a5706032327823 */ /* 0x000fe20000000009 */
[----:B------:R-:W-:Y:S01]  /*36b0*/  FFMA R41, R42, 1.925963033500011079e-08, R3 ;  /* 0x32a570602a297823 */ /* 0x000fe20000000003 */
[-C--:B------:R-:W-:Y:S01]  /*36c0*/  FFMA.SAT R3, R40, R7.reuse, 0.5 ;  /* 0x3f00000028037423 */ /* 0x080fe20000002007 */
[----:B------:R-:W-:Y:S01]  /*36d0*/  FADD R9, R17, -12583039 ;  /* 0xcb40007f11097421 */ /* 0x000fe20000000000 */
[----:B------:R-:W2:Y:S01]  /*36e0*/  MUFU.EX2 R56, R56 ;  /* 0x0000003800387308 */ /* 0x000ea20000000800 */
[-C--:B------:R-:W-:Y:S01]  /*36f0*/  FFMA.SAT R43, R16, R7.reuse, 0.5 ;  /* 0x3f000000102b7423 */ /* 0x080fe20000002007 */
[----:B-1----:R-:W-:Y:S01]  /*3700*/  FMUL R28, R11, R26 ;  /* 0x0000001a0b1c7220 */ /* 0x002fe20000400000 */
[----:B------:R-:W-:Y:S01]  /*3710*/  SHF.L.U32 R26, R15, 0x17, RZ ;  /* 0x000000170f1a7819 */ /* 0x000fe200000006ff */
[----:B------:R-:W-:Y:S01]  /*3720*/  FFMA R9, R46, 1.4426950216293334961, -R9 ;  /* 0x3fb8aa3b2e097823 */ /* 0x000fe20000000809 */
[-C--:B------:R-:W-:Y:S01]  /*3730*/  FFMA.RM R18, R3, R10.reuse, 12582913 ;  /* 0x4b40000103127423 */ /* 0x080fe2000000400a */
[-C--:B------:R-:W-:Y:S01]  /*3740*/  FFMA.RM R15, R43, R10.reuse, 12582913 ;  /* 0x4b4000012b0f7423 */ /* 0x080fe2000000400a */
[----:B------:R-:W-:Y:S01]  /*3750*/  FFMA.SAT R13, R38, R7, 0.5 ;  /* 0x3f000000260d7423 */ /* 0x000fe20000002007 */
[----:B------:R-:W1:Y:S01]  /*3760*/  MUFU.EX2 R48, R48 ;  /* 0x0000003000307308 */ /* 0x000e620000000800 */
[----:B------:R-:W-:Y:S01]  /*3770*/  FFMA R42, R46, 1.925963033500011079e-08, R9 ;  /* 0x32a570602e2a7823 */ /* 0x000fe20000000009 */
[----:B------:R-:W-:Y:S01]  /*3780*/  FADD R3, R18, -12583039 ;  /* 0xcb40007f12037421 */ /* 0x000fe20000000000 */
[----:B0-----:R-:W-:Y:S01]  /*3790*/  FMUL R26, R26, R25 ;  /* 0x000000191a1a7220 */ /* 0x001fe20000400000 */
[----:B------:R-:W-:Y:S01]  /*37a0*/  FFMA.SAT R9, R44, R7, 0.5 ;  /* 0x3f0000002c097423 */ /* 0x000fe20000002007 */
[----:B------:R-:W-:Y:S01]  /*37b0*/  FADD R25, R15, -12583039 ;  /* 0xcb40007f0f197421 */ /* 0x000fe20000000000 */
[----:B------:R-:W-:Y:S01]  /*37c0*/  FFMA R33, R40, 1.4426950216293334961, -R3 ;  /* 0x3fb8aa3b28217823 */ /* 0x000fe20000000803 */
[----:B------:R-:W-:Y:S01]  /*37d0*/  SHF.L.U32 R5, R5, 0x17, RZ ;  /* 0x0000001705057819 */ /* 0x000fe200000006ff */
[-C--:B------:R-:W-:Y:S01]  /*37e0*/  FFMA.RM R13, R13, R10.reuse, 12582913 ;  /* 0x4b4000010d0d7423 */ /* 0x080fe2000000400a */
[----:B------:R-:W-:Y:S01]  /*37f0*/  FFMA.RM R3, R9, R10, 12582913 ;  /* 0x4b40000109037423 */ /* 0x000fe2000000400a */
[----:B------:R-:W-:Y:S01]  /*3800*/  FFMA R25, R16, 1.4426950216293334961, -R25 ;  /* 0x3fb8aa3b10197823 */ /* 0x000fe20000000819 */
[----:B------:R-:W-:-:S02]  /*3810*/  IMAD.SHL.U32 R23, R23, 0x800000, RZ ;  /* 0x0080000017177824 */ /* 0x000fc400078e00ff */
[----:B------:R-:W-:Y:S01]  /*3820*/  FFMA R33, R40, 1.925963033500011079e-08, R33 ;  /* 0x32a5706028217823 */ /* 0x000fe20000000021 */
[----:B------:R-:W-:Y:S01]  /*3830*/  FADD R11, R13, -12583039 ;  /* 0xcb40007f0d0b7421 */ /* 0x000fe20000000000 */
[----:B------:R-:W-:Y:S01]  /*3840*/  FADD R9, R3, -12583039 ;  /* 0xcb40007f03097421 */ /* 0x000fe20000000000 */
[----:B--2---:R-:W-:Y:S01]  /*3850*/  FMUL R29, R5, R56 ;  /* 0x00000038051d7220 */ /* 0x004fe20000400000 */
[----:B------:R-:W-:Y:S01]  /*3860*/  FFMA R40, R16, 1.925963033500011079e-08, R25 ;  /* 0x32a5706010287823 */ /* 0x000fe20000000019 */
[-C--:B------:R-:W-:Y:S01]  /*3870*/  FFMA.SAT R5, R22, R7.reuse, 0.5 ;  /* 0x3f00000016057423 */ /* 0x080fe20000002007 */
[----:B-1----:R-:W-:Y:S01]  /*3880*/  FMUL R25, R23, R48 ;  /* 0x0000003017197220 */ /* 0x002fe20000400000 */
[-C--:B------:R-:W-:Y:S01]  /*3890*/  FFMA.SAT R23, R34, R7.reuse, 0.5 ;  /* 0x3f00000022177423 */ /* 0x080fe20000002007 */
[----:B------:R-:W-:Y:S01]  /*38a0*/  FFMA R11, R38, 1.4426950216293334961, -R11 ;  /* 0x3fb8aa3b260b7823 */ /* 0x000fe2000000080b */
[----:B------:R-:W-:Y:S01]  /*38b0*/  FFMA R9, R44, 1.4426950216293334961, -R9 ;  /* 0x3fb8aa3b2c097823 */ /* 0x000fe20000000809 */
[-C--:B------:R-:W-:Y:S01]  /*38c0*/  FFMA.RM R5, R5, R10.reuse, 12582913 ;  /* 0x4b40000105057423 */ /* 0x080fe2000000400a */
[-C--:B------:R-:W-:Y:S01]  /*38d0*/  FFMA.RM R16, R23, R10.reuse, 12582913 ;  /* 0x4b40000117107423 */ /* 0x080fe2000000400a */
[----:B------:R-:W-:Y:S01]  /*38e0*/  FFMA R38, R38, 1.925963033500011079e-08, R11 ;  /* 0x32a5706026267823 */ /* 0x000fe2000000000b */
[----:B------:R-:W-:Y:S01]  /*38f0*/  FFMA R39, R44, 1.925963033500011079e-08, R9 ;  /* 0x32a570602c277823 */ /* 0x000fe20000000009 */
[-C--:B------:R-:W-:Y:S01]  /*3900*/  FFMA.SAT R11, R24, R7.reuse, 0.5 ;  /* 0x3f000000180b7423 */ /* 0x080fe20000002007 */
[----:B------:R-:W0:Y:S01]  /*3910*/  MUFU.EX2 R23, R50 ;  /* 0x0000003200177308 */ /* 0x000e220000000800 */
[----:B------:R-:W-:Y:S01]  /*3920*/  FADD R9, R5, -12583039 ;  /* 0xcb40007f05097421 */ /* 0x000fe20000000000 */
[----:B------:R-:W-:Y:S01]  /*3930*/  FADD R43, R16, -12583039 ;  /* 0xcb40007f102b7421 */ /* 0x000fe20000000000 */
[-C--:B------:R-:W-:Y:S01]  /*3940*/  FFMA.RM R11, R11, R10.reuse, 12582913 ;  /* 0x4b4000010b0b7423 */ /* 0x080fe2000000400a */
[----:B------:R-:W-:Y:S01]  /*3950*/  FFMA.SAT R47, R14, R7, 0.5 ;  /* 0x3f0000000e2f7423 */ /* 0x000fe20000002007 */
[----:B------:R-:W-:Y:S01]  /*3960*/  FFMA R9, R22, 1.4426950216293334961, -R9 ;  /* 0x3fb8aa3b16097823 */ /* 0x000fe20000000809 */
[----:B------:R-:W-:Y:S01]  /*3970*/  FFMA R43, R34, 1.4426950216293334961, -R43 ;  /* 0x3fb8aa3b222b7823 */ /* 0x000fe2000000082b */
[----:B------:R-:W-:Y:S01]  /*3980*/  FADD R35, R11, -12583039 ;  /* 0xcb40007f0b237421 */ /* 0x000fe20000000000 */
[----:B------:R-:W-:Y:S01]  /*3990*/  SHF.L.U32 R20, R20, 0x17, RZ ;  /* 0x0000001714147819 */ /* 0x000fe200000006ff */
[----:B------:R-:W-:Y:S01]  /*39a0*/  FFMA R9, R22, 1.925963033500011079e-08, R9 ;  /* 0x32a5706016097823 */ /* 0x000fe20000000009 */
[----:B------:R-:W-:Y:S01]  /*39b0*/  FFMA R43, R34, 1.925963033500011079e-08, R43 ;  /* 0x32a57060222b7823 */ /* 0x000fe2000000002b */
[----:B------:R-:W1:Y:S01]  /*39c0*/  MUFU.EX2 R22, R45 ;  /* 0x0000002d00167308 */ /* 0x000e620000000800 */
[----:B------:R-:W-:Y:S01]  /*39d0*/  FFMA R35, R24, 1.4426950216293334961, -R35 ;  /* 0x3fb8aa3b18237823 */ /* 0x000fe20000000823 */
[----:B------:R-:W-:Y:S01]  /*39e0*/  FFMA.RM R34, R47, R10, 12582913 ;  /* 0x4b4000012f227423 */ /* 0x000fe2000000400a */
[----:B------:R-:W-:Y:S01]  /*39f0*/  SHF.L.U32 R21, R21, 0x17, RZ ;  /* 0x0000001715157819 */ /* 0x000fe200000006ff */
[----:B------:R-:W-:-:S02]  /*3a00*/  IMAD.SHL.U32 R19, R19, 0x800000, RZ ;  /* 0x0080000013137824 */ /* 0x000fc400078e00ff */
[----:B------:R-:W-:Y:S01]  /*3a10*/  FFMA R35, R24, 1.925963033500011079e-08, R35 ;  /* 0x32a5706018237823 */ /* 0x000fe20000000023 */
[----:B0-----:R-:W-:Y:S01]  /*3a20*/  FMUL R24, R20, R23 ;  /* 0x0000001714187220 */ /* 0x001fe20000400000 */
[----:B------:R-:W-:Y:S01]  /*3a30*/  FADD R23, R34, -12583039 ;  /* 0xcb40007f22177421 */ /* 0x000fe20000000000 */
[----:B------:R-:W0:Y:S01]  /*3a40*/  MUFU.EX2 R33, R33 ;  /* 0x0000002100217308 */ /* 0x000e220000000800 */
[----:B------:R-:W-:Y:S02]  /*3a50*/  SHF.L.U32 R18, R18, 0x17, RZ ;  /* 0x0000001712127819 */ /* 0x000fe400000006ff */
[C---:B------:R-:W-:Y:S01]  /*3a60*/  FFMA R23, R14.reuse, 1.4426950216293334961, -R23 ;  /* 0x3fb8aa3b0e177823 */ /* 0x040fe20000000817 */
[----:B------:R-:W-:Y:S02]  /*3a70*/  SHF.L.U32 R17, R17, 0x17, RZ ;  /* 0x0000001711117819 */ /* 0x000fe400000006ff */
[----:B------:R-:W-:Y:S01]  /*3a80*/  SHF.L.U32 R13, R13, 0x17, RZ ;  /* 0x000000170d0d7819 */ /* 0x000fe200000006ff */
[----:B------:R-:W-:Y:S01]  /*3a90*/  FFMA R44, R14, 1.925963033500011079e-08, R23 ;  /* 0x32a570600e2c7823 */ /* 0x000fe20000000017 */
[----:B------:R-:W2:Y:S01]  /*3aa0*/  MUFU.EX2 R42, R42 ;  /* 0x0000002a002a7308 */ /* 0x000ea20000000800 */
[----:B-1----:R-:W-:Y:S01]  /*3ab0*/  FMUL R23, R21, R22 ;  /* 0x0000001615177220 */ /* 0x002fe20000400000 */
[----:B------:R-:W-:Y:S01]  /*3ac0*/  FFMA.SAT R21, R32, R7, 0.5 ;  /* 0x3f00000020157423 */ /* 0x000fe20000002007 */
[----:B------:R-:W-:-:S02]  /*3ad0*/  SHF.L.U32 R15, R15, 0x17, RZ ;  /* 0x000000170f0f7819 */ /* 0x000fc400000006ff */
[----:B------:R-:W-:Y:S01]  /*3ae0*/  SHF.L.U32 R16, R16, 0x17, RZ ;  /* 0x0000001710107819 */ /* 0x000fe200000006ff */
[-C--:B------:R-:W-:Y:S02]  /*3af0*/  FFMA.RM R14, R21, R10.reuse, 12582913 ;  /* 0x4b400001150e7423 */ /* 0x080fe4000000400a */
[----:B------:R-:W1:Y:S01]  /*3b00*/  MUFU.EX2 R22, R41 ;  /* 0x0000002900167308 */ /* 0x000e620000000800 */
[----:B0-----:R-:W-:Y:S01]  /*3b10*/  FMUL R20, R18, R33 ;  /* 0x0000002112147220 */ /* 0x001fe20000400000 */
[----:B------:R-:W-:Y:S01]  /*3b20*/  FADD R21, R14, -12583039 ;  /* 0xcb40007f0e157421 */ /* 0x000fe20000000000 */
[-C--:B------:R-:W-:Y:S01]  /*3b30*/  FFMA.SAT R33, R2, R7.reuse, 0.5 ;  /* 0x3f00000002217423 */ /* 0x080fe20000002007 */
[----:B------:R-:W-:Y:S02]  /*3b40*/  SHF.L.U32 R14, R14, 0x17, RZ ;  /* 0x000000170e0e7819 */ /* 0x000fe400000006ff */
[C---:B------:R-:W-:Y:S01]  /*3b50*/  FFMA R21, R32.reuse, 1.4426950216293334961, -R21 ;  /* 0x3fb8aa3b20157823 */ /* 0x040fe20000000815 */
[----:B------:R-:W-:Y:S01]  /*3b60*/  FFMA.RM R18, R33, R10, 12582913 ;  /* 0x4b40000121127423 */ /* 0x000fe2000000400a */
[----:B------:R-:W-:Y:S02]  /*3b70*/  MUFU.EX2 R9, R9 ;  /* 0x0000000900097308 */ /* 0x000fe40000000800 */
[----:B------:R-:W-:Y:S01]  /*3b80*/  FFMA R45, R32, 1.925963033500011079e-08, R21 ;  /* 0x32a57060202d7823 */ /* 0x000fe20000000015 */
[----:B------:R-:W-:Y:S01]  /*3b90*/  FFMA.SAT R21, R12, R7, 0.5 ;  /* 0x3f0000000c157423 */ /* 0x000fe20000002007 */
[----:B------:R-:W-:-:S03]  /*3ba0*/  FADD R33, R18, -12583039 ;  /* 0xcb40007f12217421 */ /* 0x000fc60000000000 */
[----:B------:R-:W-:Y:S01]  /*3bb0*/  FFMA.RM R32, R21, R10, 12582913 ;  /* 0x4b40000115207423 */ /* 0x000fe2000000400a */
[----:B--2---:R-:W-:Y:S01]  /*3bc0*/  FMUL R21, R17, R42 ;  /* 0x0000002a11157220 */ /* 0x004fe20000400000 */
[----:B-1----:R-:W-:Y:S01]  /*3bd0*/  FMUL R22, R19, R22 ;  /* 0x0000001613167220 */ /* 0x002fe20000400000 */
[-C--:B------:R-:W-:Y:S01]  /*3be0*/  FFMA.SAT R17, R8, R7.reuse, 0.5 ;  /* 0x3f00000008117423 */ /* 0x080fe20000002007 */
[----:B------:R-:W-:Y:S01]  /*3bf0*/  FADD R19, R32, -12583039 ;  /* 0xcb40007f20137421 */ /* 0x000fe20000000000 */
[----:B------:R-:W-:Y:S01]  /*3c00*/  FFMA R33, R2, 1.4426950216293334961, -R33 ;  /* 0x3fb8aa3b02217823 */ /* 0x000fe20000000821 */
[----:B------:R-:W-:Y:S02]  /*3c10*/  MUFU.EX2 R38, R38 ;  /* 0x0000002600267308 */ /* 0x000fe40000000800 */
[----:B------:R-:W-:Y:S01]  /*3c20*/  FFMA R19, R12, 1.4426950216293334961, -R19 ;  /* 0x3fb8aa3b0c137823 */ /* 0x000fe20000000813 */
[----:B------:R-:W-:Y:S01]  /*3c30*/  FFMA R2, R2, 1.925963033500011079e-08, R33 ;  /* 0x32a5706002027823 */ /* 0x000fe20000000021 */
[----:B------:R-:W-:-:S02]  /*3c40*/  FFMA.SAT R33, R4, R7, 0.5 ;  /* 0x3f00000004217423 */ /* 0x000fc40000002007 */
[----:B------:R-:W-:Y:S01]  /*3c50*/  FFMA R46, R12, 1.925963033500011079e-08, R19 ;  /* 0x32a570600c2e7823 */ /* 0x000fe20000000013 */
[-C--:B------:R-:W-:Y:S01]  /*3c60*/  FFMA.RM R12, R17, R10.reuse, 12582913 ;  /* 0x4b400001110c7423 */ /* 0x080fe2000000400a */
[----:B------:R-:W-:Y:S01]  /*3c70*/  FFMA.RM R33, R33, R10, 12582913 ;  /* 0x4b40000121217423 */ /* 0x000fe2000000400a */
[----:B------:R-:W-:Y:S01]  /*3c80*/  IMAD.SHL.U32 R19, R3, 0x800000, RZ ;  /* 0x0080000003137824 */ /* 0x000fe200078e00ff */
[----:B------:R-:W-:Y:S01]  /*3c90*/  MUFU.EX2 R35, R35 ;  /* 0x0000002300237308 */ /* 0x000fe20000000800 */
[----:B------:R-:W-:-:S04]  /*3ca0*/  FADD R17, R12, -12583039 ;  /* 0xcb40007f0c117421 */ /* 0x000fc80000000000 */
[----:B------:R-:W-:-:S03]  /*3cb0*/  FFMA R17, R8, 1.4426950216293334961, -R17 ;  /* 0x3fb8aa3b08117823 */ /* 0x000fc60000000811 */
[----:B------:R-:W-:Y:S01]  /*3cc0*/  MUFU.EX2 R40, R40 ;  /* 0x0000002800287308 */ /* 0x000fe20000000800 */
[----:B------:R-:W-:Y:S01]  /*3cd0*/  FFMA R41, R8, 1.925963033500011079e-08, R17 ;  /* 0x32a5706008297823 */ /* 0x000fe20000000011 */
[-C--:B------:R-:W-:Y:S01]  /*3ce0*/  FFMA.SAT R17, R6, R7.reuse, 0.5 ;  /* 0x3f00000006117423 */ /* 0x080fe20000002007 */
[----:B------:R-:W-:-:S03]  /*3cf0*/  FFMA.SAT R7, R0, R7, 0.5 ;  /* 0x3f00000000077423 */ /* 0x000fc60000002007 */
[-C--:B------:R-:W-:Y:S01]  /*3d00*/  FFMA.RM R17, R17, R10.reuse, 12582913 ;  /* 0x4b40000111117423 */ /* 0x080fe2000000400a */
[----:B------:R-:W-:Y:S01]  /*3d10*/  FFMA.RM R10, R7, R10, 12582913 ;  /* 0x4b400001070a7423 */ /* 0x000fe2000000400a */
[----:B------:R-:W-:Y:S01]  /*3d20*/  FADD R7, R33, -12583039 ;  /* 0xcb40007f21077421 */ /* 0x000fe20000000000 */
[----:B------:R0:W1:Y:S01]  /*3d30*/  MUFU.EX2 R8, R39 ;  /* 0x0000002700087308 */ /* 0x0000620000000800 */
[----:B------:R-:W-:Y:S02]  /*3d40*/  FADD R47, R17, -12583039 ;  /* 0xcb40007f112f7421 */ /* 0x000fe40000000000 */
[----:B------:R-:W-:Y:S02]  /*3d50*/  FFMA R7, R4, 1.4426950216293334961, -R7 ;  /* 0x3fb8aa3b04077823 */ /* 0x000fe40000000807 */
[----:B------:R-:W-:-:S03]  /*3d60*/  FFMA R3, R6, 1.4426950216293334961, -R47 ;  /* 0x3fb8aa3b06037823 */ /* 0x000fc6000000082f */
[----:B------:R-:W-:Y:S01]  /*3d70*/  MUFU.EX2 R43, R43 ;  /* 0x0000002b002b7308 */ /* 0x000fe20000000800 */
[----:B0-----:R-:W-:Y:S01]  /*3d80*/  FFMA R39, R4, 1.925963033500011079e-08, R7 ;  /* 0x32a5706004277823 */ /* 0x001fe20000000007 */
[----:B------:R-:W-:Y:S01]  /*3d90*/  FADD R7, RZ, R29 ;  /* 0x0000001dff077221 */ /* 0x000fe20000000000 */
[----:B------:R-:W-:Y:S01]  /*3da0*/  FFMA R3, R6, 1.925963033500011079e-08, R3 ;  /* 0x32a5706006037823 */ /* 0x000fe20000000003 */
[----:B------:R-:W-:Y:S02]  /*3db0*/  SHF.L.U32 R6, R5, 0x17, RZ ;  /* 0x0000001705067819 */ /* 0x000fe400000006ff */
[----:B------:R-:W-:Y:S02]  /*3dc0*/  FADD R4, R7, R28 ;  /* 0x0000001c07047221 */ /* 0x000fe40000000000 */
[----:B------:R-:W-:Y:S01]  /*3dd0*/  MUFU.EX2 R44, R44 ;  /* 0x0000002c002c7308 */ /* 0x000fe20000000800 */
[----:B-1----:R-:W-:Y:S01]  /*3de0*/  FMUL R19, R19, R8 ;  /* 0x0000000813137220 */ /* 0x002fe20000400000 */
[----:B------:R-:W-:Y:S01]  /*3df0*/  FADD R7, R4, R27 ;  /* 0x0000001b04077221 */ /* 0x000fe20000000000 */
[----:B------:R-:W-:Y:S01]  /*3e00*/  FMUL R9, R6, R9 ;  /* 0x0000000906097220 */ /* 0x000fe20000400000 */
[----:B------:R-:W-:Y:S01]  /*3e10*/  FMUL R8, R13, R38 ;  /* 0x000000260d087220 */ /* 0x000fe20000400000 */
[----:B------:R-:W-:-:S02]  /*3e20*/  IMAD.SHL.U32 R6, R11, 0x800000, RZ ;  /* 0x008000000b067824 */ /* 0x000fc400078e00ff */
[----:B------:R-:W-:Y:S01]  /*3e30*/  FADD R4, R7, R26 ;  /* 0x0000001a07047221 */ /* 0x000fe20000000000 */
[----:B------:R-:W0:Y:S03]  /*3e40*/  MUFU.EX2 R45, R45 ;  /* 0x0000002d002d7308 */ /* 0x000e260000000800 */
[----:B------:R-:W-:-:S04]  /*3e50*/  FADD R7, R4, R25 ;  /* 0x0000001904077221 */ /* 0x000fc80000000000 */
[----:B------:R-:W-:Y:S01]  /*3e60*/  FADD R4, R7, R24 ;  /* 0x0000001807047221 */ /* 0x000fe20000000000 */
[----:B------:R-:W-:Y:S01]  /*3e70*/  FMUL R7, R6, R35 ;  /* 0x0000002306077220 */ /* 0x000fe20000400000 */
[----:B------:R-:W1:Y:S01]  /*3e80*/  MUFU.EX2 R46, R46 ;  /* 0x0000002e002e7308 */ /* 0x000e620000000800 */
[----:B------:R-:W-:Y:S02]  /*3e90*/  IMAD.SHL.U32 R35, R34, 0x800000, RZ ;  /* 0x0080000022237824 */ /* 0x000fe400078e00ff */
[----:B------:R-:W-:Y:S01]  /*3ea0*/  FADD R5, R4, R23 ;  /* 0x0000001704057221 */ /* 0x000fe20000000000 */
[----:B------:R-:W-:Y:S01]  /*3eb0*/  FMUL R6, R15, R40 ;  /* 0x000000280f067220 */ /* 0x000fe20000400000 */
[----:B------:R-:W-:Y:S02]  /*3ec0*/  SHF.L.U32 R15, R32, 0x17, RZ ;  /* 0x00000017200f7819 */ /* 0x000fe400000006ff */
[----:B------:R-:W-:Y:S01]  /*3ed0*/  FADD R4, R5, R22 ;  /* 0x0000001605047221 */ /* 0x000fe20000000000 */
[----:B------:R-:W2:Y:S03]  /*3ee0*/  MUFU.EX2 R41, R41 ;  /* 0x0000002900297308 */ /* 0x000ea60000000800 */
[----:B------:R-:W-:-:S04]  /*3ef0*/  FADD R5, R4, R21 ;  /* 0x0000001504057221 */ /* 0x000fc80000000000 */
[----:B------:R-:W-:Y:S01]  /*3f00*/  FADD R4, R5, R20 ;  /* 0x0000001405047221 */ /* 0x000fe20000000000 */
[----:B------:R0:W3:Y:S03]  /*3f10*/  MUFU.EX2 R11, R3 ;  /* 0x00000003000b7308 */ /* 0x0000e60000000800 */
[----:B------:R-:W-:-:S04]  /*3f20*/  FADD R4, R4, R19 ;  /* 0x0000001304047221 */ /* 0x000fc80000000000 */
[----:B------:R-:W-:Y:S01]  /*3f30*/  FADD R5, R4, R9 ;  /* 0x0000000904057221 */ /* 0x000fe20000000000 */
[----:B------:R1:W-:Y:S01]  /*3f40*/  MUFU.EX2 R34, R2 ;  /* 0x0000000200227308 */ /* 0x0003e20000000800 */
[----:B0-----:R-:W-:Y:S02]  /*3f50*/  FMUL R3, R14, R45 ;  /* 0x0000002d0e037220 */ /* 0x001fe40000400000 */
[----:B------:R-:W-:Y:S01]  /*3f60*/  FADD R4, R5, R8 ;  /* 0x0000000805047221 */ /* 0x000fe20000000000 */
[----:B------:R-:W-:-:S03]  /*3f70*/  FMUL R5, R16, R43 ;  /* 0x0000002b10057220 */ /* 0x000fc60000400000 */
[----:B------:R-:W-:Y:S01]  /*3f80*/  FADD R13, R4, R7 ;  /* 0x00000007040d7221 */ /* 0x000fe20000000000 */
[----:B------:R-:W-:Y:S01]  /*3f90*/  FMUL R4, R35, R44 ;  /* 0x0000002c23047220 */ /* 0x000fe20000400000 */
[----:B------:R-:W-:Y:S01]  /*3fa0*/  FADD R35, R10, -12583039 ;  /* 0xcb40007f0a237421 */ /* 0x000fe20000000000 */
[----:B------:R-:W0:Y:S01]  /*3fb0*/  MUFU.EX2 R39, R39 ;  /* 0x0000002700277308 */ /* 0x000e220000000800 */
[----:B------:R-:W-:Y:S01]  /*3fc0*/  FADD R16, R13, R6 ;  /* 0x000000060d107221 */ /* 0x000fe20000000000 */
[----:B-1----:R-:W-:Y:S01]  /*3fd0*/  FMUL R2, R15, R46 ;  /* 0x0000002e0f027220 */ /* 0x002fe20000400000 */
[----:B------:R-:W-:Y:S01]  /*3fe0*/  FFMA R35, R0, 1.4426950216293334961, -R35 ;  /* 0x3fb8aa3b00237823 */ /* 0x000fe20000000823 */
[----:B------:R-:W-:Y:S01]  /*3ff0*/  SHF.L.U32 R10, R10, 0x17, RZ ;  /* 0x000000170a0a7819 */ /* 0x000fe200000006ff */
[----:B------:R-:W-:Y:S01]  /*4000*/  FADD R13, R16, R5 ;  /* 0x00000005100d7221 */ /* 0x000fe20000000000 */
[----:B------:R-:W-:Y:S02]  /*4010*/  IMAD.SHL.U32 R16, R33, 0x800000, RZ ;  /* 0x0080000021107824 */ /* 0x000fe400078e00ff */
[----:B------:R-:W-:Y:S01]  /*4020*/  FFMA R35, R0, 1.925963033500011079e-08, R35 ;  /* 0x32a5706000237823 */ /* 0x000fe20000000023 */
[----:B------:R-:W-:-:S02]  /*4030*/  IMAD.SHL.U32 R0, R12, 0x800000, RZ ;  /* 0x008000000c007824 */ /* 0x000fc400078e00ff */
[----:B------:R-:W-:Y:S01]  /*4040*/  FADD R14, R13, R4 ;  /* 0x000000040d0e7221 */ /* 0x000fe20000000000 */
[----:B------:R-:W-:Y:S01]  /*4050*/  SHF.L.U32 R12, R17, 0x17, RZ ;  /* 0x00000017110c7819 */ /* 0x000fe200000006ff */
[----:B--2---:R-:W-:Y:S02]  /*4060*/  FMUL R0, R0, R41 ;  /* 0x0000002900007220 */ /* 0x004fe40000400000 */
[----:B------:R-:W-:Y:S01]  /*4070*/  FADD R13, R14, R3 ;  /* 0x000000030e0d7221 */ /* 0x000fe20000000000 */
[----:B------:R-:W1:Y:S01]  /*4080*/  MUFU.EX2 R35, R35 ;  /* 0x0000002300237308 */ /* 0x000e620000000800 */
[----:B------:R-:W-:Y:S01]  /*4090*/  SHF.L.U32 R17, R18, 0x17, RZ ;  /* 0x0000001712117819 */ /* 0x000fe200000006ff */
[----:B---3--:R-:W-:Y:S01]  /*40a0*/  FMUL R18, R12, R11 ;  /* 0x0000000b0c127220 */ /* 0x008fe20000400000 */
[----:B------:R-:W-:Y:S01]  /*40b0*/  FADD R13, R13, R2 ;  /* 0x000000020d0d7221 */ /* 0x000fe20000000000 */
[----:B0-----:R-:W-:Y:S02]  /*40c0*/  FMUL R16, R16, R39 ;  /* 0x0000002710107220 */ /* 0x001fe40000400000 */
        /* <DEDUP_REMOVED lines=16> */
.L_x_16882:
        /* <DEDUP_REMOVED lines=12> */
[----:B0-----:R-:W-:Y:S05]  /*4290*/  CALL.REL.NOINC `($__internal_263_$__cuda_sm3x_div_rn_noftz_f32_slowpath) ;  /* 0x00000030007c7944 */ /* 0x001fea0003c00000 */
[----:B------:R-:W-:-:S07]  /*42a0*/  IMAD.MOV.U32 R14, RZ, RZ, R11 ;  /* 0x000000ffff0e7224 */ /* 0x000fce00078e000b */
.L_x_16823:
[----:B------:R-:W-:Y:S05]  /*42b0*/  BSYNC.RECONVERGENT B3 ;  /* 0x0000000000037941 */ /* 0x000fea0003800200 */
.L_x_16822:
        /* <DEDUP_REMOVED lines=12> */
[----:B0-----:R-:W-:Y:S05]  /*4380*/  CALL.REL.NOINC `($__internal_263_$__cuda_sm3x_div_rn_noftz_f32_slowpath) ;  /* 0x0000003000407944 */ /* 0x001fea0003c00000 */
[----:B------:R-:W-:-:S07]  /*4390*/  IMAD.MOV.U32 R15, RZ, RZ, R11 ;  /* 0x000000ffff0f7224 */ /* 0x000fce00078e000b */
.L_x_16825:
[----:B------:R-:W-:Y:S05]  /*43a0*/  BSYNC.RECONVERGENT B3 ;  /* 0x0000000000037941 */ /* 0x000fea0003800200 */
.L_x_16824:
        /* <DEDUP_REMOVED lines=14> */
.L_x_16827:
[----:B------:R-:W-:Y:S05]  /*4490*/  BSYNC.RECONVERGENT B3 ;  /* 0x0000000000037941 */ /* 0x000fea0003800200 */
.L_x_16826:
        /* <DEDUP_REMOVED lines=14> */
.L_x_16829:
[----:B------:R-:W-:Y:S05]  /*4580*/  BSYNC.RECONVERGENT B3 ;  /* 0x0000000000037941 */ /* 0x000fea0003800200 */
.L_x_16828:
        /* <DEDUP_REMOVED lines=14> */
.L_x_16831:
[----:B------:R-:W-:Y:S05]  /*4670*/  BSYNC.RECONVERGENT B3 ;  /* 0x0000000000037941 */ /* 0x000fea0003800200 */
.L_x_16830:
        /* <DEDUP_REMOVED lines=13> */
[----:B------:R-:W-:-:S07]  /*4750*/  MOV R27, R11 ;  /* 0x0000000b001b7202 */ /* 0x000fce0000000f00 */
.L_x_16833:
[----:B------:R-:W-:Y:S05]  /*4760*/  BSYNC.RECONVERGENT B3 ;  /* 0x0000000000037941 */ /* 0x000fea0003800200 */
.L_x_16832:
        /* <DEDUP_REMOVED lines=12> */
[----:B0-----:R-:W-:Y:S05]  /*4830*/  CALL.REL.NOINC `($__internal_263_$__cuda_sm3x_div_rn_noftz_f32_slowpath) ;  /* 0x0000002c00147944 */ /* 0x001fea0003c00000 */
[----:B------:R-:W-:-:S07]  /*4840*/  MOV R24, R11 ;  /* 0x0000000b00187202 */ /* 0x000fce0000000f00 */
.L_x_16835:
[----:B------:R-:W-:Y:S05]  /*4850*/  BSYNC.RECONVERGENT B3 ;  /* 0x0000000000037941 */ /* 0x000fea0003800200 */
.L_x_16834:
        /* <DEDUP_REMOVED lines=12> */
[----:B0-----:R-:W-:Y:S05]  /*4920*/  CALL.REL.NOINC `($__internal_263_$__cuda_sm3x_div_rn_noftz_f32_slowpath) ;  /* 0x0000002800d87944 */ /* 0x001fea0003c00000 */
[----:B------:R-:W-:-:S07]  /*4930*/  MOV R25, R11 ;  /* 0x0000000b00197202 */ /* 0x000fce0000000f00 */
.L_x_16837:
[----:B------:R-:W-:Y:S05]  /*4940*/  BSYNC.RECONVERGENT B3 ;  /* 0x0000000000037941 */ /* 0x000fea0003800200 */
.L_x_16836:
        /* <DEDUP_REMOVED lines=14> */
.L_x_16839:
[----:B------:R-:W-:Y:S05]  /*4a30*/  BSYNC.RECONVERGENT B3 ;  /* 0x0000000000037941 */ /* 0x000fea0003800200 */
.L_x_16838:
        /* <DEDUP_REMOVED lines=14> */
.L_x_16841:
[----:B------:R-:W-:Y:S05]  /*4b20*/  BSYNC.RECONVERGENT B3 ;  /* 0x0000000000037941 */ /* 0x000fea0003800200 */
.L_x_16840:
        /* <DEDUP_REMOVED lines=14> */
.L_x_16843:
[----:B------:R-:W-:Y:S05]  /*4c10*/  BSYNC.RECONVERGENT B3 ;  /* 0x0000000000037941 */ /* 0x000fea0003800200 */
.L_x_16842:
        /* <DEDUP_REMOVED lines=14> */
.L_x_16845:
[----:B------:R-:W-:Y:S05]  /*4d00*/  BSYNC.RECONVERGENT B3 ;  /* 0x0000000000037941 */ /* 0x000fea0003800200 */
.L_x_16844:
        /* <DEDUP_REMOVED lines=14> */
.L_x_16847:
[----:B------:R-:W-:Y:S05]  /*4df0*/  BSYNC.RECONVERGENT B3 ;  /* 0x0000000000037941 */ /* 0x000fea0003800200 */
.L_x_16846:
        /* <DEDUP_REMOVED lines=12> */
[----:B------:R-:W-:Y:S05]  /*4ec0*/  CALL.REL.NOINC `($__internal_263_$__cuda_sm3x_div_rn_noftz_f32_slowpath) ;  /* 0x0000002400707944 */ /* 0x000fea0003c00000 */
[----:B------:R-:W-:-:S07]  /*4ed0*/  MOV R35, R11 ;  /* 0x0000000b00237202 */ /* 0x000fce0000000f00 */
.L_x_16849:
[----:B------:R-:W-:Y:S05]  /*4ee0*/  BSYNC.RECONVERGENT B3 ;  /* 0x0000000000037941 */ /* 0x000fea0003800200 */
.L_x_16848:
        /* <DEDUP_REMOVED lines=12> */
[----:B------:R-:W-:Y:S05]  /*4fb0*/  CALL.REL.NOINC `($__internal_263_$__cuda_sm3x_div_rn_noftz_f32_slowpath) ;  /* 0x0000002400347944 */ /* 0x000fea0003c00000 */
[----:B------:R-:W-:-:S07]  /*4fc0*/  MOV R8, R11 ;  /* 0x0000000b00087202 */ /* 0x000fce0000000f00 */
.L_x_16851:
[----:B------:R-:W-:Y:S05]  /*4fd0*/  BSYNC.RECONVERGENT B3 ;  /* 0x0000000000037941 */ /* 0x000fea0003800200 */
.L_x_16850:
        /* <DEDUP_REMOVED lines=12> */
[----:B------:R-:W-:Y:S05]  /*50a0*/  CALL.REL.NOINC `($__internal_263_$__cuda_sm3x_div_rn_noftz_f32_slowpath) ;  /* 0x0000002000f87944 */ /* 0x000fea0003c00000 */
[----:B------:R-:W-:-:S07]  /*50b0*/  MOV R9, R11 ;  /* 0x0000000b00097202 */ /* 0x000fce0000000f00 */
.L_x_16853:
[----:B------:R-:W-:Y:S05]  /*50c0*/  BSYNC.RECONVERGENT B3 ;  /* 0x0000000000037941 */ /* 0x000fea0003800200 */
.L_x_16852:
        /* <DEDUP_REMOVED lines=12> */
[----:B------:R-:W-:Y:S05]  /*5190*/  CALL.REL.NOINC `($__internal_263_$__cuda_sm3x_div_rn_noftz_f32_slowpath) ;  /* 0x0000002000bc7944 */ /* 0x000fea0003c00000 */
[----:B------:R-:W-:-:S07]  /*51a0*/  IMAD.MOV.U32 R6, RZ, RZ, R11 ;  /* 0x000000ffff067224 */ /* 0x000fce00078e000b */
.L_x_16855:
[----:B------:R-:W-:Y:S05]  /*51b0*/  BSYNC.RECONVERGENT B3 ;  /* 0x0000000000037941 */ /* 0x000fea0003800200 */
.L_x_16854:
        /* <DEDUP_REMOVED lines=13> */
[----:B------:R-:W-:-:S07]  /*5290*/  MOV R7, R11 ;  /* 0x0000000b00077202 */ /* 0x000fce0000000f00 */
.L_x_16857:
[----:B------:R-:W-:Y:S05]  /*52a0*/  BSYNC.RECONVERGENT B3 ;  /* 0x0000000000037941 */ /* 0x000fea0003800200 */
.L_x_16856:
        /* <DEDUP_REMOVED lines=14> */
.L_x_16859:
[----:B------:R-:W-:Y:S05]  /*5390*/  BSYNC.RECONVERGENT B3 ;  /* 0x0000000000037941 */ /* 0x000fea0003800200 */
.L_x_16858:
        /* <DEDUP_REMOVED lines=14> */
.L_x_16861:
[----:B------:R-:W-:Y:S05]  /*5480*/  BSYNC.RECONVERGENT B3 ;  /* 0x0000000000037941 */ /* 0x000fea0003800200 */
.L_x_16860:
        /* <DEDUP_REMOVED lines=14> */
.L_x_16863:
[----:B------:R-:W-:Y:S05]  /*5570*/  BSYNC.RECONVERGENT B3 ;  /* 0x0000000000037941 */ /* 0x000fea0003800200 */
.L_x_16862:
        /* <DEDUP_REMOVED lines=14> */
.L_x_16865:
[----:B------:R-:W-:Y:S05]  /*5660*/  BSYNC.RECONVERGENT B3 ;  /* 0x0000000000037941 */ /* 0x000fea0003800200 */
.L_x_16864:
        /* <DEDUP_REMOVED lines=14> */
.L_x_16867:
[----:B------:R-:W-:Y:S05]  /*5750*/  BSYNC.RECONVERGENT B3 ;  /* 0x0000000000037941 */ /* 0x000fea0003800200 */
.L_x_16866:
        /* <DEDUP_REMOVED lines=14> */
.L_x_16869:
[----:B------:R-:W-:Y:S05]  /*5840*/  BSYNC.RECONVERGENT B3 ;  /* 0x0000000000037941 */ /* 0x000fea0003800200 */
.L_x_16868:
[----:B------:R-:W0:Y:S01]  /*5850*/  S2R R40, SR_TID.X ;  /* 0x0000000000287919 */ /* 0x000e220000002100 */
[----:B------:R-:W-:Y:S02]  /*5860*/  HFMA2 R41, -RZ, RZ, 0, 0 ;  /* 0x00000000ff297431 */ /* 0x000fe400000001ff */
[----:B------:R-:W-:Y:S01]  /*5870*/  IMAD R0, R36, UR38, RZ ;  /* 0x0000002624007c24 */ /* 0x000fe2000f8e02ff */
[C---:B------:R-:W-:Y:S02]  /*5880*/  R2UR UR4, R30.reuse ;  /* 0x000000001e0472ca */ /* 0x040fe400000e0000 */
[----:B------:R-:W-:Y:S01]  /*5890*/  R2UR UR5, R31 ;  /* 0x000000001f0572ca */ /* 0x000fe200000e0000 */
[----:B------:R-:W-:Y:S01]  /*58a0*/  IMAD R11, R37, UR39, R0 ;  /* 0x00000027250b7c24 */ /* 0x000fe2000f8e0200 */
        /* <DEDUP_REMOVED lines=9> */
[----:B------:R-:W-:-:S04]  /*5940*/  IMAD.WIDE.U32 R16, R37, UR38, R40 ;  /* 0x0000002625107c25 */ /* 0x000fc8000f8e0028 */
[----:B------:R-:W-:Y:S01]  /*5950*/  IMAD.IADD R0, R17, 0x1, R11 ;  /* 0x0000000111007824 */ /* 0x000fe200078e020b */
[C---:B------:R-:W-:Y:S02]  /*5960*/  IADD3 R28, P0, PT, R16.reuse, 0x40, RZ ;  /* 0x00000040101c7810 */ /* 0x040fe40007f1e0ff */
[----:B------:R-:W-:Y:S02]  /*5970*/  IADD3 R41, P6, PT, R16, 0x140, RZ ;  /* 0x0000014010297810 */ /* 0x000fe40007fde0ff */
[----:B------:R-:W-:Y:S02]  /*5980*/  IADD3.X R11, PT, PT, RZ, R0, RZ, P0, !PT ;  /* 0x00000000ff0b7210 */ /* 0x000fe400007fe4ff */
[----:B------:R-:W-:Y:S02]  /*5990*/  LEA.HI R17, P0, R0, R16, RZ, 0x1 ;  /* 0x0000001000117211 */ /* 0x000fe400078108ff */
[----:B------:R-:W-:Y:S02]  /*59a0*/  LEA.HI R28, P1, R11, R28, RZ, 0x1 ;  /* 0x0000001c0b1c7211 */ /* 0x000fe400078308ff */
[----:B------:R-:W-:-:S02]  /*59b0*/  IADD3.X R12, PT, PT, RZ, R0, RZ, P0, !PT ;  /* 0x00000000ff0c7210 */ /* 0x000fc400007fe4ff */
[C---:B------:R-:W-:Y:S01]  /*59c0*/  SHF.L.U32 R10, R17.reuse, 0x2, RZ ;  /* 0x00000002110a7819 */ /* 0x040fe200000006ff */
[----:B------:R-:W-:Y:S01]  /*59d0*/  IMAD.X R11, RZ, RZ, R11, P1 ;  /* 0x000000ffff0b7224 */ /* 0x000fe200008e060b */
[----:B------:R-:W-:Y:S02]  /*59e0*/  IADD3 R38, P0, PT, R16, 0x80, RZ ;  /* 0x0000008010267810 */ /* 0x000fe40007f1e0ff */
[----:B------:R-:W-:Y:S02]  /*59f0*/  SHF.L.U64.HI R17, R17, 0x2, R12 ;  /* 0x0000000211117819 */ /* 0x000fe4000001020c */
[----:B------:R-:W-:Y:S02]  /*5a00*/  LOP3.LUT R10, R10, 0xfffffff8, RZ, 0xc0, !PT ;  /* 0xfffffff80a0a7812 */ /* 0x000fe400078ec0ff */
[C---:B------:R-:W-:Y:S02]  /*5a10*/  SHF.L.U64.HI R12, R28.reuse, 0x2, R11 ;  /* 0x000000021c0c7819 */ /* 0x040fe4000001020b */
[----:B------:R-:W-:-:S02]  /*5a20*/  SHF.L.U32 R28, R28, 0x2, RZ ;  /* 0x000000021c1c7819 */ /* 0x000fc400000006ff */
[----:B------:R-:W-:Y:S02]  /*5a30*/  IADD3.X R13, PT, PT, RZ, R0, RZ, P0, !PT ;  /* 0x00000000ff0d7210 */ /* 0x000fe400007fe4ff */
[----:B------:R-:W-:Y:S02]  /*5a40*/  IADD3 R10, P0, PT, R10, UR36, RZ ;  /* 0x000000240a0a7c10 */ /* 0x000fe4000ff1e0ff */
[----:B------:R-:W-:Y:S02]  /*5a50*/  LOP3.LUT R28, R28, 0xfffffff8, RZ, 0xc0, !PT ;  /* 0xfffffff81c1c7812 */ /* 0x000fe400078ec0ff */
[----:B------:R-:W-:Y:S02]  /*5a60*/  LEA.HI R38, P1, R13, R38, RZ, 0x1 ;  /* 0x000000260d267211 */ /* 0x000fe400078308ff */
[----:B------:R-:W-:Y:S02]  /*5a70*/  IADD3.X R11, PT, PT, R17, UR37, RZ, P0, !PT ;  /* 0x00000025110b7c10 */ /* 0x000fe400087fe4ff */
[----:B------:R-:W-:-:S02]  /*5a80*/  IADD3 R28, P0, PT, R28, UR36, RZ ;  /* 0x000000241c1c7c10 */ /* 0x000fc4000ff1e0ff */
[----:B------:R-:W-:Y:S01]  /*5a90*/  IADD3.X R13, PT, PT, RZ, R13, RZ, P1, !PT ;  /* 0x0000000dff0d7210 */ /* 0x000fe20000ffe4ff */
[----:B------:R0:W-:Y:S01]  /*5aa0*/  STG.E.64 desc[UR4][R10.64], R14 ;  /* 0x0000000e0a007986 */ /* 0x0001e2000c101b04 */
[----:B------:R-:W-:Y:S02]  /*5ab0*/  IADD3.X R29, PT, PT, R12, UR37, RZ, P0, !PT ;  /* 0x000000250c1d7c10 */ /* 0x000fe400087fe4ff */
[C---:B------:R-:W-:Y:S01]  /*5ac0*/  SHF.L.U64.HI R12, R38.reuse, 0x2, R13 ;  /* 0x00000002260c7819 */ /* 0x040fe2000001020d */
[----:B------:R-:W-:Y:S01]  /*5ad0*/  IMAD.SHL.U32 R38, R38, 0x4, RZ ;  /* 0x0000000426267824 */ /* 0x000fe200078e00ff */
[C---:B------:R-:W-:Y:S01]  /*5ae0*/  IADD3 R44, P0, PT, R16.reuse, 0xc0, RZ ;  /* 0x000000c0102c7810 */ /* 0x040fe20007f1e0ff */
[----:B------:R1:W-:Y:S01]  /*5af0*/  STG.E.64 desc[UR6][R28.64], R32 ;  /* 0x000000201c007986 */ /* 0x0003e2000c101b06 */
[----:B------:R-:W-:Y:S02]  /*5b00*/  IADD3 R43, P1, PT, R16, 0x100, RZ ;  /* 0x00000100102b7810 */ /* 0x000fe40007f3e0ff */
[----:B------:R-:W-:-:S02]  /*5b10*/  LOP3.LUT R38, R38, 0xfffffff8, RZ, 0xc0, !PT ;  /* 0xfffffff826267812 */ /* 0x000fc400078ec0ff */
[----:B------:R-:W-:Y:S02]  /*5b20*/  IADD3 R17, P5, PT, R16, 0x180, RZ ;  /* 0x0000018010117810 */ /* 0x000fe40007fbe0ff */
[----:B------:R-:W-:Y:S02]  /*5b30*/  IADD3 R38, P2, PT, R38, UR36, RZ ;  /* 0x0000002426267c10 */ /* 0x000fe4000ff5e0ff */
[-C--:B------:R-:W-:Y:S02]  /*5b40*/  IADD3.X R45, PT, PT, RZ, R0.reuse, RZ, P0, !PT ;  /* 0x00000000ff2d7210 */ /* 0x080fe400007fe4ff */
[----:B------:R-:W-:Y:S02]  /*5b50*/  IADD3.X R39, PT, PT, R12, UR37, RZ, P2, !PT ;  /* 0x000000250c277c10 */ /* 0x000fe400097fe4ff */
[C---:B0-----:R-:W-:Y:S02]  /*5b60*/  IADD3 R14, P4, PT, R16.reuse, 0x1c0, RZ ;  /* 0x000001c0100e7810 */ /* 0x041fe40007f9e0ff */
[----:B-1----:R-:W-:Y:S01]  /*5b70*/  IADD3.X R28, PT, PT, RZ, R0, RZ, P1, !PT ;  /* 0x00000000ff1c7210 */ /* 0x002fe20000ffe4ff */
[----:B------:R0:W-:Y:S01]  /*5b80*/  STG.E.64 desc[UR4][R38.64], R26 ;  /* 0x0000001a26007986 */ /* 0x0001e2000c101b04 */
[----:B------:R-:W-:-:S02]  /*5b90*/  IADD3 R13, P3, PT, R16, 0x200, RZ ;  /* 0x00000200100d7810 */ /* 0x000fc40007f7e0ff */
[C---:B------:R-:W-:Y:S02]  /*5ba0*/  IADD3 R12, P2, PT, R16.reuse, 0x240, RZ ;  /* 0x00000240100c7810 */ /* 0x040fe40007f5e0ff */
[C---:B------:R-:W-:Y:S02]  /*5bb0*/  IADD3 R10, P0, PT, R16.reuse, 0x280, RZ ;  /* 0x00000280100a7810 */ /* 0x040fe40007f1e0ff */
[----:B------:R-:W-:Y:S01]  /*5bc0*/  IADD3 R11, P1, PT, R16, 0x2c0, RZ ;  /* 0x000002c0100b7810 */ /* 0x000fe20007f3e0ff */
[----:B------:R-:W-:Y:S01]  /*5bd0*/  IMAD.X R16, RZ, RZ, R0, P5 ;  /* 0x000000ffff107224 */ /* 0x000fe200028e0600 */
[----:B------:R-:W-:Y:S02]  /*5be0*/  IADD3.X R42, PT, PT, RZ, R0, RZ, P6, !PT ;  /* 0x00000000ff2a7210 */ /* 0x000fe400037fe4ff */
[----:B------:R-:W-:Y:S02]  /*5bf0*/  LEA.HI R29, P6, R45, R44, RZ, 0x1 ;  /* 0x0000002c2d1d7211 */ /* 0x000fe400078d08ff */
[----:B------:R-:W-:-:S02]  /*5c00*/  LEA.HI R15, P5, R28, R43, RZ, 0x1 ;  /* 0x0000002b1c0f7211 */ /* 0x000fc400078b08ff */
[----:B------:R-:W-:Y:S01]  /*5c10*/  IADD3.X R33, PT, PT, RZ, R0, RZ, P4, !PT ;  /* 0x00000000ff217210 */ /* 0x000fe200027fe4ff */
[----:B0-----:R-:W-:Y:S01]  /*5c20*/  IMAD.SHL.U32 R39, R29, 0x4, RZ ;  /* 0x000000041d277824 */ /* 0x001fe200078e00ff */
[----:B------:R-:W-:Y:S02]  /*5c30*/  LEA.HI R26, P4, R42, R41, RZ, 0x1 ;  /* 0x000000292a1a7211 */ /* 0x000fe400078908ff */
[----:B------:R-:W-:Y:S02]  /*5c40*/  IADD3.X R44, PT, PT, RZ, R45, RZ, P6, !PT ;  /* 0x0000002dff2c7210 */ /* 0x000fe400037fe4ff */
[----:B------:R-:W-:Y:S02]  /*5c50*/  IADD3.X R38, PT, PT, RZ, R28, RZ, P5, !PT ;  /* 0x0000001cff267210 */ /* 0x000fe40002ffe4ff */
[----:B------:R-:W-:Y:S02]  /*5c60*/  LEA.HI R28, P5, R16, R17, RZ, 0x1 ;  /* 0x00000011101c7211 */ /* 0x000fe400078b08ff */
[----:B------:R-:W-:-:S02]  /*5c70*/  LEA.HI R32, P6, R33, R14, RZ, 0x1 ;  /* 0x0000000e21207211 */ /* 0x000fc400078d08ff */
[----:B------:R-:W-:Y:S02]  /*5c80*/  IADD3.X R27, PT, PT, RZ, R42, RZ, P4, !PT ;  /* 0x0000002aff1b7210 */ /* 0x000fe400027fe4ff */
[----:B------:R-:W-:Y:S02]  /*5c90*/  SHF.L.U64.HI R41, R29, 0x2, R44 ;  /* 0x000000021d297819 */ /* 0x000fe4000001022c */
[----:B------:R-:W-:Y:S02]  /*5ca0*/  IADD3.X R29, PT, PT, RZ, R16, RZ, P5, !PT ;  /* 0x00000010ff1d7210 */ /* 0x000fe40002ffe4ff */
[C---:B------:R-:W-:Y:S02]  /*5cb0*/  SHF.L.U32 R14, R15.reuse, 0x2, RZ ;  /* 0x000000020f0e7819 */ /* 0x040fe400000006ff */
[----:B------:R-:W-:Y:S02]  /*5cc0*/  IADD3.X R33, PT, PT, RZ, R33, RZ, P6, !PT ;  /* 0x00000021ff217210 */ /* 0x000fe400037fe4ff */
[C---:B------:R-:W-:Y:S01]  /*5cd0*/  SHF.L.U64.HI R27, R26.reuse, 0x2, R27 ;  /* 0x000000021a1b7819 */ /* 0x040fe2000001021b */
[----:B------:R-:W-:Y:S01]  /*5ce0*/  IMAD.SHL.U32 R26, R26, 0x4, RZ ;  /* 0x000000041a1a7824 */ /* 0x000fe200078e00ff */
[----:B------:R-:W-:Y:S01]  /*5cf0*/  SHF.L.U64.HI R17, R15, 0x2, R38 ;  /* 0x000000020f117819 */ /* 0x000fe20000010226 */
[----:B------:R-:W-:Y:S01]  /*5d00*/  IMAD.X R38, RZ, RZ, R0, P3 ;  /* 0x000000ffff267224 */ /* 0x000fe200018e0600 */
[----:B------:R-:W-:-:S02]  /*5d10*/  SHF.L.U64.HI R29, R28, 0x2, R29 ;  /* 0x000000021c1d7819 */ /* 0x000fc4000001021d */
[----:B------:R-:W-:Y:S02]  /*5d20*/  LOP3.LUT R15, R39, 0xfffffff8, RZ, 0xc0, !PT ;  /* 0xfffffff8270f7812 */ /* 0x000fe400078ec0ff */
[----:B------:R-:W-:Y:S02]  /*5d30*/  SHF.L.U32 R28, R28, 0x2, RZ ;  /* 0x000000021c1c7819 */ /* 0x000fe400000006ff */
[----:B------:R-:W-:Y:S02]  /*5d40*/  SHF.L.U64.HI R33, R32, 0x2, R33 ;  /* 0x0000000220217819 */ /* 0x000fe40000010221 */
[----:B------:R-:W-:Y:S02]  /*5d50*/  LOP3.LUT R16, R14, 0xfffffff8, RZ, 0xc0, !PT ;  /* 0xfffffff80e107812 */ /* 0x000fe400078ec0ff */
[----:B------:R-:W-:Y:S02]  /*5d60*/  SHF.L.U32 R32, R32, 0x2, RZ ;  /* 0x0000000220207819 */ /* 0x000fe400000006ff */
[----:B------:R-:W-:-:S02]  /*5d70*/  IADD3 R14, P5, PT, R15, UR36, RZ ;  /* 0x000000240f0e7c10 */ /* 0x000fc4000ffbe0ff */
[----:B------:R-:W-:Y:S02]  /*5d80*/  LOP3.LUT R26, R26, 0xfffffff8, RZ, 0xc0, !PT ;  /* 0xfffffff81a1a7812 */ /* 0x000fe400078ec0ff */
[----:B------:R-:W-:Y:S02]  /*5d90*/  LOP3.LUT R28, R28, 0xfffffff8, RZ, 0xc0, !PT ;  /* 0xfffffff81c1c7812 */ /* 0x000fe400078ec0ff */
[----:B------:R-:W-:Y:S02]  /*5da0*/  IADD3 R16, P4, PT, R16, UR36, RZ ;  /* 0x0000002410107c10 */ /* 0x000fe4000ff9e0ff */
[----:B------:R-:W-:Y:S02]  /*5db0*/  LOP3.LUT R32, R32, 0xfffffff8, RZ, 0xc0, !PT ;  /* 0xfffffff820207812 */ /* 0x000fe400078ec0ff */
[----:B------:R-:W-:Y:S02]  /*5dc0*/  IADD3.X R15, PT, PT, R41, UR37, RZ, P5, !PT ;  /* 0x00000025290f7c10 */ /* 0x000fe4000affe4ff */
[----:B------:R-:W-:-:S02]  /*5dd0*/  IADD3 R26, P6, PT, R26, UR36, RZ ;  /* 0x000000241a1a7c10 */ /* 0x000fc4000ffde0ff */
[----:B------:R-:W-:Y:S01]  /*5de0*/  IADD3 R28, P5, PT, R28, UR36, RZ ;  /* 0x000000241c1c7c10 */ /* 0x000fe2000ffbe0ff */
[----:B------:R0:W-:Y:S01]  /*5df0*/  STG.E.64 desc[UR4][R14.64], R24 ;  /* 0x000000180e007986 */ /* 0x0001e2000c101b04 */
[----:B------:R-:W-:Y:S01]  /*5e00*/  IADD3.X R17, PT, PT, R17, UR37, RZ, P4, !PT ;  /* 0x0000002511117c10 */ /* 0x000fe2000a7fe4ff */
[----:B------:R-:W1:Y:S01]  /*5e10*/  LDCU UR4, c[0x0][0x370] ;  /* 0x00006e00ff0477ac */ /* 0x000e620008000800 */
[----:B------:R-:W-:Y:S02]  /*5e20*/  IADD3 R32, P4, PT, R32, UR36, RZ ;  /* 0x0000002420207c10 */ /* 0x000fe4000ff9e0ff */
[----:B------:R-:W-:Y:S01]  /*5e30*/  IADD3.X R27, PT, PT, R27, UR37, RZ, P6, !PT ;  /* 0x000000251b1b7c10 */ /* 0x000fe2000b7fe4ff */
[----:B------:R-:W-:Y:S01]  /*5e40*/  STG.E.64 desc[UR6][R16.64], R22 ;  /* 0x0000001610007986 */ /* 0x000fe2000c101b06 */
[----:B------:R-:W-:Y:S02]  /*5e50*/  IADD3.X R29, PT, PT, R29, UR37, RZ, P5, !PT ;  /* 0x000000251d1d7c10 */ /* 0x000fe4000affe4ff */
[----:B------:R-:W-:Y:S01]  /*5e60*/  IADD3.X R33, PT, PT, R33, UR37, RZ, P4, !PT ;  /* 0x0000002521217c10 */ /* 0x000fe2000a7fe4ff */
[----:B------:R-:W-:Y:S01]  /*5e70*/  STG.E.64 desc[UR8][R26.64], R20 ;  /* 0x000000141a007986 */ /* 0x000fe2000c101b08 */
[-C--:B0-----:R-:W-:Y:S01]  /*5e80*/  IADD3.X R15, PT, PT, RZ, R0.reuse, RZ, P2, !PT ;  /* 0x00000000ff0f7210 */ /* 0x081fe200017fe4ff */
[----:B------:R-:W1:Y:S01]  /*5e90*/  LDC R24, c[0x0][0x364] ;  /* 0x0000d900ff187b82 */ /* 0x000e620000000800 */
[----:B------:R-:W-:Y:S01]  /*5ea0*/  LEA.HI R14, P2, R38, R13, RZ, 0x1 ;  /* 0x0000000d260e7211 */ /* 0x000fe200078508ff */
[----:B------:R-:W-:Y:S01]  /*5eb0*/  STG.E.64 desc[UR10][R28.64], R34 ;  /* 0x000000221c007986 */ /* 0x000fe2000c101b0a */
[----:B------:R-:W-:-:S02]  /*5ec0*/  IADD3.X R13, PT, PT, RZ, R0, RZ, P0, !PT ;  /* 0x00000000ff0d7210 */ /* 0x000fc400007fe4ff */
[----:B------:R-:W-:Y:S01]  /*5ed0*/  IADD3.X R0, PT, PT, RZ, R0, RZ, P1, !PT ;  /* 0x00000000ff007210 */ /* 0x000fe20000ffe4ff */
[----:B------:R0:W-:Y:S01]  /*5ee0*/  STG.E.64 desc[UR12][R32.64], R8 ;  /* 0x0000000820007986 */ /* 0x0001e2000c101b0c */
[----:B------:R-:W-:Y:S02]  /*5ef0*/  LEA.HI R12, P0, R15, R12, RZ, 0x1 ;  /* 0x0000000c0f0c7211 */ /* 0x000fe400078108ff */
[----:B------:R-:W-:Y:S02]  /*5f00*/  LEA.HI R10, P1, R13, R10, RZ, 0x1 ;  /* 0x0000000a0d0a7211 */ /* 0x000fe400078308ff */
[----:B------:R-:W-:Y:S02]  /*5f10*/  IADD3.X R15, PT, PT, RZ, R15, RZ, P0, !PT ;  /* 0x0000000fff0f7210 */ /* 0x000fe400007fe4ff */
[----:B------:R-:W-:Y:S02]  /*5f20*/  IADD3.X R13, PT, PT, RZ, R13, RZ, P1, !PT ;  /* 0x0000000dff0d7210 */ /* 0x000fe40000ffe4ff */
[----:B------:R-:W-:-:S02]  /*5f30*/  SHF.L.U64.HI R15, R12, 0x2, R15 ;  /* 0x000000020c0f7819 */ /* 0x000fc4000001020f */
[----:B------:R-:W-:Y:S01]  /*5f40*/  SHF.L.U64.HI R13, R10, 0x2, R13 ;  /* 0x000000020a0d7819 */ /* 0x000fe2000001020d */
[----:B0-----:R-:W-:Y:S01]  /*5f50*/  IMAD.X R9, RZ, RZ, R38, P2 ;  /* 0x000000ffff097224 */ /* 0x001fe200010e0626 */
[----:B------:R-:W-:Y:S01]  /*5f60*/  LEA.HI R11, P2, R0, R11, RZ, 0x1 ;  /* 0x0000000b000b7211 */ /* 0x000fe200078508ff */
[----:B------:R-:W-:Y:S01]  /*5f70*/  IMAD.SHL.U32 R8, R12, 0x4, RZ ;  /* 0x000000040c087824 */ /* 0x000fe200078e00ff */
[----:B------:R-:W-:Y:S02]  /*5f80*/  SHF.L.U32 R12, R10, 0x2, RZ ;  /* 0x000000020a0c7819 */ /* 0x000fe400000006ff */
[C---:B------:R-:W-:Y:S02]  /*5f90*/  SHF.L.U64.HI R16, R14.reuse, 0x2, R9 ;  /* 0x000000020e107819 */ /* 0x040fe40000010209 */
[----:B------:R-:W-:Y:S02]  /*5fa0*/  SHF.L.U32 R9, R14, 0x2, RZ ;  /* 0x000000020e097819 */ /* 0x000fe400000006ff */
[----:B------:R-:W-:-:S02]  /*5fb0*/  SHF.L.U32 R14, R11, 0x2, RZ ;  /* 0x000000020b0e7819 */ /* 0x000fc400000006ff */
[----:B------:R-:W-:Y:S02]  /*5fc0*/  LOP3.LUT R10, R8, 0xfffffff8, RZ, 0xc0, !PT ;  /* 0xfffffff8080a7812 */ /* 0x000fe400078ec0ff */
[----:B------:R-:W-:Y:S02]  /*5fd0*/  IADD3.X R0, PT, PT, RZ, R0, RZ, P2, !PT ;  /* 0x00000000ff007210 */ /* 0x000fe400017fe4ff */
[----:B------:R-:W-:Y:S02]  /*5fe0*/  LOP3.LUT R9, R9, 0xfffffff8, RZ, 0xc0, !PT ;  /* 0xfffffff809097812 */ /* 0x000fe400078ec0ff */
[----:B------:R-:W-:Y:S02]  /*5ff0*/  LOP3.LUT R14, R14, 0xfffffff8, RZ, 0xc0, !PT ;  /* 0xfffffff80e0e7812 */ /* 0x000fe400078ec0ff */
[----:B------:R-:W-:Y:S02]  /*6000*/  IADD3 R10, P1, PT, R10, UR36, RZ ;  /* 0x000000240a0a7c10 */ /* 0x000fe4000ff3e0ff */
[----:B------:R-:W-:-:S02]  /*6010*/  SHF.L.U64.HI R0, R11, 0x2, R0 ;  /* 0x000000020b007819 */ /* 0x000fc40000010200 */
[----:B------:R-:W-:Y:S02]  /*6020*/  IADD3 R8, P0, PT, R9, UR36, RZ ;  /* 0x0000002409087c10 */ /* 0x000fe4000ff1e0ff */
[----:B------:R-:W-:Y:S02]  /*6030*/  IADD3 R14, P2, PT, R14, UR36, RZ ;  /* 0x000000240e0e7c10 */ /* 0x000fe4000ff5e0ff */
[----:B------:R-:W-:Y:S02]  /*6040*/  LOP3.LUT R12, R12, 0xfffffff8, RZ, 0xc0, !PT ;  /* 0xfffffff80c0c7812 */ /* 0x000fe400078ec0ff */
[----:B------:R-:W-:Y:S02]  /*6050*/  IADD3.X R11, PT, PT, R15, UR37, RZ, P1, !PT ;  /* 0x000000250f0b7c10 */ /* 0x000fe40008ffe4ff */
[----:B------:R-:W-:Y:S02]  /*6060*/  IADD3.X R9, PT, PT, R16, UR37, RZ, P0, !PT ;  /* 0x0000002510097c10 */ /* 0x000fe400087fe4ff */
[----:B------:R-:W-:Y:S01]  /*6070*/  IADD3.X R15, PT, PT, R0, UR37, RZ, P2, !PT ;  /* 0x00000025000f7c10 */ /* 0x000fe200097fe4ff */
[----:B-1----:R-:W-:Y:S01]  /*6080*/  IMAD R0, R24, UR4, RZ ;  /* 0x0000000418007c24 */ /* 0x002fe2000f8e02ff */
[----:B------:R-:W-:Y:S01]  /*6090*/  IADD3 R12, P0, PT, R12, UR36, RZ ;  /* 0x000000240c0c7c10 */ /* 0x000fe2000ff1e0ff */
[----:B------:R0:W-:Y:S03]  /*60a0*/  STG.E.64 desc[UR6][R8.64], R6 ;  /* 0x0000000608007986 */ /* 0x0001e6000c101b06 */
[----:B------:R-:W-:Y:S01]  /*60b0*/  IADD3.X R13, PT, PT, R13, UR37, RZ, P0, !PT ;  /* 0x000000250d0d7c10 */ /* 0x000fe200087fe4ff */
[----:B------:R0:W-:Y:S01]  /*60c0*/  STG.E.64 desc[UR8][R10.64], R4 ;  /* 0x000000040a007986 */ /* 0x0001e2000c101b08 */
[----:B------:R-:W-:-:S03]  /*60d0*/  IADD3 R37, P0, PT, R0, R37, RZ ;  /* 0x0000002500257210 */ /* 0x000fc60007f1e0ff */
[----:B------:R0:W-:Y:S01]  /*60e0*/  STG.E.64 desc[UR10][R12.64], R2 ;  /* 0x000000020c007986 */ /* 0x0001e2000c101b0a */
[----:B------:R-:W-:Y:S02]  /*60f0*/  LEA.HI.X.SX32 R36, R0, R36, 0x1, P0 ;  /* 0x0000002400247211 */ /* 0x000fe400000f0eff */
[----:B------:R-:W-:Y:S01]  /*6100*/  ISETP.GE.U32.AND P0, PT, R37, UR40, PT ;  /* 0x0000002825007c0c */ /* 0x000fe2000bf06070 */
[----:B------:R0:W-:Y:S03]  /*6110*/  STG.E.64 desc[UR12][R14.64], R18 ;  /* 0x000000120e007986 */ /* 0x0001e6000c101b0c */
[----:B------:R-:W-:-:S13]  /*6120*/  ISETP.GE.AND.EX P0, PT, R36, UR41, PT, P0 ;  /* 0x0000002924007c0c */ /* 0x000fda000bf06300 */
[----:B0-----:R-:W-:Y:S05]  /*6130*/  @!P0 BRA `(.L_x_16870) ;  /* 0xffffffa000548947 */ /* 0x001fea000383ffff */
[----:B------:R-:W-:Y:S05]  /*6140*/  BSYNC B0 ;  /* 0x0000000000007941 */ /* 0x000fea0003800000 */
.L_x_16820:
[----:B------:R-:W-:Y:S05]  /*6150*/  EXIT ;  /* 0x000000000000794d */ /* 0x000fea0003800000 */
.L_x_16821:
[----:B------:R-:W-:Y:S01]  /*6160*/  BSSY B1, `(.L_x_16871) ;  /* 0x0000007000017945 */ /* 0x000fe20003800000 */
[----:B------:R-:W-:Y:S01]  /*6170*/  IMAD.MOV.U32 R12, RZ, RZ, 0x10 ;  /* 0x00000010ff0c7424 */ /* 0x000fe200078e00ff */
[----:B------:R-:W-:Y:S02]  /*6180*/  MOV R11, 0x1f ;  /* 0x0000001f000b7802 */ /* 0x000fe40000000f00 */
[----:B------:R-:W-:-:S07]  /*6190*/  MOV R15, 0xffffffff ;  /* 0xffffffff000f7802 */ /* 0x000fce0000000f00 */
[----:B------:R-:W-:Y:S05]  /*61a0*/  WARPSYNC.COLLECTIVE R15, `(.L_x_16872) ;  /* 0x000000000f087348 */ /* 0x000fea0003c00000 */
[----:B------:R0:W1:Y:S02]  /*61b0*/  SHFL.BFLY P6, R14, R13, R12, R11 ;  /* 0x0c00000c0d0e7389 */ /* 0x00006400000c000b */
[----:B01----:R-:W-:Y:S05]  /*61c0*/  ENDCOLLECTIVE ;  /* 0x000000000000791b */ /* 0x003fea0003800000 */
.L_x_16872:
[----:B------:R-:W-:Y:S05]  /*61d0*/  BSYNC B1 ;  /* 0x0000000000017941 */ /* 0x000fea0003800000 */
.L_x_16871:
        /* <DEDUP_REMOVED lines=8> */
.L_x_16873:
[----:B------:R-:W-:Y:S01]  /*6260*/  HFMA2 R12, -RZ, RZ, 0, 2.384185791015625e-07 ;  /* 0x00000004ff0c7431 */ /* 0x000fe200000001ff */
[----:B------:R-:W-:-:S04]  /*6270*/  FMNMX R0, R13, R14, !PT ;  /* 0x0000000e0d007209 */ /* 0x000fc80007800000 */
[----:B------:R-:W-:-:S07]  /*6280*/  MOV R13, R0 ;  /* 0x00000000000d7202 */ /* 0x000fce0000000f00 */
[----:B------:R-:W-:Y:S05]  /*6290*/  WARPSYNC.COLLECTIVE R15, `(.L_x_16874) ;  /* 0x000000000f087348 */ /* 0x000fea0003c00000 */
[----:B------:R0:W1:Y:S02]  /*62a0*/  SHFL.BFLY P6, R14, R13, R12, R11 ;  /* 0x0c00000c0d0e7389 */ /* 0x00006400000c000b */
[----:B01----:R-:W-:Y:S05]  /*62b0*/  ENDCOLLECTIVE ;  /* 0x000000000000791b */ /* 0x003fea0003800000 */
.L_x_16874:
[----:B------:R-:W-:Y:S02]  /*62c0*/  MOV R12, 0x2 ;  /* 0x00000002000c7802 */ /* 0x000fe40000000f00 */
[----:B------:R-:W-:-:S05]  /*62d0*/  FMNMX R2, R0, R14, !PT ;  /* 0x0000000e00027209 */ /* 0x000fca0007800000 */
[----:B------:R-:W-:-:S07]  /*62e0*/  IMAD.MOV.U32 R13, RZ, RZ, R2 ;  /* 0x000000ffff0d7224 */ /* 0x000fce00078e0002 */
[----:B------:R-:W-:Y:S05]  /*62f0*/  WARPSYNC.COLLECTIVE R15, `(.L_x_16875) ;  /* 0x000000000f087348 */ /* 0x000fea0003c00000 */
[----:B------:R0:W1:Y:S02]  /*6300*/  SHFL.BFLY P6, R14, R13, R12, R11 ;  /* 0x0c00000c0d0e7389 */ /* 0x00006400000c000b */
[----:B01----:R-:W-:Y:S05]  /*6310*/  ENDCOLLECTIVE ;  /* 0x000000000000791b */ /* 0x003fea0003800000 */
.L_x_16875:
[----:B------:R-:W-:Y:S01]  /*6320*/  HFMA2 R12, -RZ, RZ, 0, 5.9604644775390625e-08 ;  /* 0x00000001ff0c7431 */ /* 0x000fe200000001ff */
[----:B------:R-:W-:-:S04]  /*6330*/  FMNMX R3, R2, R14, !PT ;  /* 0x0000000e02037209 */ /* 0x000fc80007800000 */
[----:B------:R-:W-:-:S07]  /*6340*/  MOV R13, R3 ;  /* 0x00000003000d7202 */ /* 0x000fce0000000f00 */
[----:B------:R-:W-:Y:S05]  /*6350*/  WARPSYNC.COLLECTIVE R15, `(.L_x_16876) ;  /* 0x000000000f087348 */ /* 0x000fea0003c00000 */
[----:B------:R0:W1:Y:S02]  /*6360*/  SHFL.BFLY P6, R14, R13, R12, R11 ;  /* 0x0c00000c0d0e7389 */ /* 0x00006400000c000b */
[----:B01----:R-:W-:Y:S05]  /*6370*/  ENDCOLLECTIVE ;  /* 0x000000000000791b */ /* 0x003fea0003800000 */
.L_x_16876:
[----:B------:R-:W-:Y:S02]  /*6380*/  FMNMX R3, R3, R14, !PT ;  /* 0x0000000e03037209 */ /* 0x000fe40007800000 */
[----:B------:R-:W-:-:S03]  /*6390*/  MOV R14, 0x437c0000 ;  /* 0x437c0000000e7802 */ /* 0x000fc60000000f00 */
[--C-:B------:R-:W-:Y:S01]  /*63a0*/  FADD R5, R5, -R3.reuse ;  /* 0x8000000305057221 */ /* 0x100fe20000000000 */
[--C-:B------:R-:W-:Y:S01]  /*63b0*/  FADD R59, R17, -R3.reuse ;  /* 0x80000003113b7221 */ /* 0x100fe20000000000 */
[--C-:B------:R-:W-:Y:S01]  /*63c0*/  FADD R17, R23, -R3.reuse ;  /* 0x8000000317117221 */ /* 0x100fe20000000000 */
[----:B------:R-:W-:Y:S01]  /*63d0*/  FADD R61, -R3, R20 ;  /* 0x00000014033d7221 */ /* 0x000fe20000000100 */
[-C--:B------:R-:W-:Y:S01]  /*63e0*/  FFMA.SAT R7, R5, R10.reuse, 0.5 ;  /* 0x3f00000005077423 */ /* 0x080fe2000000200a */
[--C-:B------:R-:W-:Y:S01]  /*63f0*/  FADD R11, R4, -R3.reuse ;  /* 0x80000003040b7221 */ /* 0x100fe20000000000 */
[--C-:B------:R-:W-:Y:S01]  /*6400*/  FADD R9, R9, -R3.reuse ;  /* 0x8000000309097221 */ /* 0x100fe20000000000 */
[----:B------:R-:W-:Y:S01]  /*6410*/  FFMA.SAT R49, R61, R10, 0.5 ;  /* 0x3f0000003d317423 */ /* 0x000fe2000000200a */
[-C--:B------:R-:W-:Y:S01]  /*6420*/  FFMA.RM R0, R7, R14.reuse, 12582913 ;  /* 0x4b40000107007423 */ /* 0x080fe2000000400e */
[----:B------:R-:W-:Y:S01]  /*6430*/  FADD R7, -R3, R18 ;  /* 0x0000001203077221 */ /* 0x000fe20000000100 */
[--C-:B------:R-:W-:Y:S01]  /*6440*/  FADD R21, R21, -R3.reuse ;  /* 0x8000000315157221 */ /* 0x100fe20000000000 */
[----:B------:R-:W-:Y:S01]  /*6450*/  FFMA.RM R4, R49, R14, 12582913 ;  /* 0x4b40000131047423 */ /* 0x000fe2000000400e */
[C---:B------:R-:W-:Y:S01]  /*6460*/  FADD R2, R0.reuse, -12583039 ;  /* 0xcb40007f00027421 */ /* 0x040fe20000000000 */
[----:B------:R-:W-:Y:S01]  /*6470*/  SHF.L.U32 R0, R0, 0x17, RZ ;  /* 0x0000001700007819 */ /* 0x000fe200000006ff */
        /* <DEDUP_REMOVED lines=8> */
[----:B------:R-:W-:Y:S01]  /*6500*/  FADD R43, -R3, R24 ;  /* 0x00000018032b7221 */ /* 0x000fe20000000100 */
[--C-:B------:R-:W-:Y:S01]  /*6510*/  FADD R35, R35, -R3.reuse ;  /* 0x8000000323237221 */ /* 0x100fe20000000000 */
[----:B------:R-:W0:Y:S01]  /*6520*/  MUFU.EX2 R23, R2 ;  /* 0x0000000200177308 */ /* 0x000e220000000800 */
        /* <DEDUP_REMOVED lines=9> */
[----:B------:R-:W-:Y:S01]  /*65c0*/  FFMA.SAT R3, R59, R10, 0.5 ;  /* 0x3f0000003b037423 */ /* 0x000fe2000000200a */
[----:B------:R-:W-:-:S02]  /*65d0*/  SHF.L.U32 R4, R4, 0x17, RZ ;  /* 0x0000001704047819 */ /* 0x000fc400000006ff */
[----:B------:R-:W-:Y:S01]  /*65e0*/  FFMA R6, R61, 1.4426950216293334961, -R6 ;  /* 0x3fb8aa3b3d067823 */ /* 0x000fe20000000806 */
[----:B0-----:R-:W-:Y:S01]  /*65f0*/  FMUL R29, R0, R23 ;  /* 0x00000017001d7220 */ /* 0x001fe20000400000 */
[----:B------:R-:W-:Y:S02]  /*6600*/  FFMA.RM R0, R3, R14, 12582913 ;  /* 0x4b40000103007423 */ /* 0x000fe4000000400e */
[----:B------:R-:W-:Y:S01]  /*6610*/  FFMA R6, R61, 1.925963033500011079e-08, R6 ;  /* 0x32a570603d067823 */ /* 0x000fe20000000006 */
[----:B------:R-:W-:Y:S01]  /*6620*/  FFMA.SAT R23, R5, R10, 0.5 ;  /* 0x3f00000005177423 */ /* 0x000fe2000000200a */
[C---:B------:R-:W-:Y:S02]  /*6630*/  FADD R2, R0.reuse, -12583039 ;  /* 0xcb40007f00027421 */ /* 0x040fe40000000000 */
[----:B------:R-:W0:Y:S01]  /*6640*/  MUFU.EX2 R3, R6 ;  /* 0x0000000600037308 */ /* 0x000e220000000800 */
[----:B------:R-:W-:Y:S01]  /*6650*/  FFMA.RM R23, R23, R14, 12582913 ;  /* 0x4b40000117177423 */ /* 0x000fe2000000400e */
[----:B------:R-:W-:-:S02]  /*6660*/  IMAD.SHL.U32 R0, R0, 0x800000, RZ ;  /* 0x0080000000007824 */ /* 0x000fc400078e00ff */
[----:B------:R-:W-:-:S04]  /*6670*/  FFMA R2, R59, 1.4426950216293334961, -R2 ;  /* 0x3fb8aa3b3b027823 */ /* 0x000fc80000000802 */
[----:B------:R-:W-:-:S04]  /*6680*/  FFMA R2, R59, 1.925963033500011079e-08, R2 ;  /* 0x32a570603b027823 */ /* 0x000fc80000000002 */
[----:B------:R-:W1:Y:S01]  /*6690*/  MUFU.EX2 R27, R2 ;  /* 0x00000002001b7308 */ /* 0x000e620000000800 */
[----:B0-----:R-:W-:Y:S01]  /*66a0*/  FMUL R28, R4, R3 ;  /* 0x00000003041c7220 */ /* 0x001fe20000400000 */
[----:B------:R-:W-:Y:S01]  /*66b0*/  FFMA.SAT R3, R9, R10, 0.5 ;  /* 0x3f00000009037423 */ /* 0x000fe2000000200a */
[C---:B------:R-:W-:Y:S01]  /*66c0*/  FADD R4, R23.reuse, -12583039 ;  /* 0xcb40007f17047421 */ /* 0x040fe20000000000 */
[----:B------:R-:W-:Y:S02]  /*66d0*/  SHF.L.U32 R23, R23, 0x17, RZ ;  /* 0x0000001717177819 */ /* 0x000fe400000006ff */
        /* <DEDUP_REMOVED lines=34> */
[----:B------:R-:W-:Y:S01]  /*6900*/  FFMA R0, R13, 1.925963033500011079e-08, R0 ;  /* 0x32a570600d007823 */ /* 0x000fe20000000000 */
[----:B------:R-:W-:Y:S01]  /*6910*/  FFMA.SAT R13, R47, R10, 0.5 ;  /* 0x3f0000002f0d7423 */ /* 0x000fe2000000200a */
[C---:B------:R-:W-:Y:S01]  /*6920*/  FADD R2, R5.reuse, -12583039 ;  /* 0xcb40007f05027421 */ /* 0x040fe20000000000 */
[----:B------:R-:W-:-:S02]  /*6930*/  SHF.L.U32 R5, R5, 0x17, RZ ;  /* 0x0000001705057819 */ /* 0x000fc400000006ff */
[----:B------:R-:W-:Y:S01]  /*6940*/  FFMA.RM R13, R13, R14, 12582913 ;  /* 0x4b4000010d0d7423 */ /* 0x000fe2000000400e */
        /* <DEDUP_REMOVED lines=10> */
[----:B------:R-:W-:Y:S01]  /*69f0*/  SHF.L.U32 R7, R7, 0x17, RZ ;  /* 0x0000001707077819 */ /* 0x000fe200000006ff */
[----:B------:R-:W-:Y:S02]  /*6a00*/  FFMA R4, R15, 1.4426950216293334961, -R4 ;  /* 0x3fb8aa3b0f047823 */ /* 0x000fe40000000804 */
[----:B------:R-:W-:Y:S02]  /*6a10*/  FFMA.RM R3, R3, R14, 12582913 ;  /* 0x4b40000103037423 */ /* 0x000fe4000000400e */
[----:B------:R-:W-:Y:S01]  /*6a20*/  FFMA R4, R15, 1.925963033500011079e-08, R4 ;  /* 0x32a570600f047823 */ /* 0x000fe20000000004 */
[----:B------:R-:W-:Y:S01]  /*6a30*/  FFMA.SAT R15, R53, R10, 0.5 ;  /* 0x3f000000350f7423 */ /* 0x000fe2000000200a */
[C---:B------:R-:W-:Y:S01]  /*6a40*/  FADD R0, R3.reuse, -12583039 ;  /* 0xcb40007f03007421 */ /* 0x040fe20000000000 */
[----:B------:R-:W-:-:S02]  /*6a50*/  IMAD.SHL.U32 R3, R3, 0x800000, RZ ;  /* 0x0080000003037824 */ /* 0x000fc400078e00ff */
[----:B0-----:R-:W-:Y:S01]  /*6a60*/  FMUL R21, R5, R2 ;  /* 0x0000000205157220 */ /* 0x001fe20000400000 */
[----:B------:R-:W-:Y:S01]  /*6a70*/  FFMA.SAT R5, R39, R10, 0.5 ;  /* 0x3f00000027057423 */ /* 0x000fe2000000200a */
[----:B------:R-:W-:Y:S01]  /*6a80*/  FFMA R0, R17, 1.4426950216293334961, -R0 ;  /* 0x3fb8aa3b11007823 */ /* 0x000fe20000000800 */
[----:B------:R-:W0:Y:S01]  /*6a90*/  MUFU.EX2 R4, R4 ;  /* 0x0000000400047308 */ /* 0x000e220000000800 */
[-C--:B------:R-:W-:Y:S01]  /*6aa0*/  FFMA.RM R15, R15, R14.reuse, 12582913 ;  /* 0x4b4000010f0f7423 */ /* 0x080fe2000000400e */
[----:B------:R-:W-:Y:S01]  /*6ab0*/  FFMA.RM R5, R5, R14, 12582913 ;  /* 0x4b40000105057423 */ /* 0x000fe2000000400e */
[----:B------:R-:W-:Y:S01]  /*6ac0*/  FFMA R0, R17, 1.925963033500011079e-08, R0 ;  /* 0x32a5706011007823 */ /* 0x000fe20000000000 */
[----:B------:R-:W-:Y:S01]  /*6ad0*/  FFMA.SAT R17, R55, R10, 0.5 ;  /* 0x3f00000037117423 */ /* 0x000fe2000000200a */
[----:B------:R-:W-:Y:S01]  /*6ae0*/  FADD R12, R15, -12583039 ;  /* 0xcb40007f0f0c7421 */ /* 0x000fe20000000000 */
[C---:B------:R-:W-:Y:S01]  /*6af0*/  FADD R2, R5.reuse, -12583039 ;  /* 0xcb40007f05027421 */ /* 0x040fe20000000000 */
[----:B------:R-:W-:Y:S01]  /*6b00*/  SHF.L.U32 R5, R5, 0x17, RZ ;  /* 0x0000001705057819 */ /* 0x000fe200000006ff */
[----:B------:R-:W-:Y:S01]  /*6b10*/  FFMA.RM R17, R17, R14, 12582913 ;  /* 0x4b40000111117423 */ /* 0x000fe2000000400e */
[----:B------:R-:W1:Y:S01]  /*6b20*/  MUFU.EX2 R0, R0 ;  /* 0x0000000000007308 */ /* 0x000e620000000800 */
[----:B------:R-:W-:Y:S01]  /*6b30*/  FFMA R2, R39, 1.4426950216293334961, -R2 ;  /* 0x3fb8aa3b27027823 */ /* 0x000fe20000000802 */
[----:B------:R-:W-:Y:S01]  /*6b40*/  FFMA R12, R53, 1.4426950216293334961, -R12 ;  /* 0x3fb8aa3b350c7823 */ /* 0x000fe2000000080c */
[----:B------:R-:W-:-:S02]  /*6b50*/  IMAD.SHL.U32 R15, R15, 0x800000, RZ ;  /* 0x008000000f0f7824 */ /* 0x000fc400078e00ff */
[----:B------:R-:W-:Y:S01]  /*6b60*/  FFMA R2, R39, 1.925963033500011079e-08, R2 ;  /* 0x32a5706027027823 */ /* 0x000fe20000000002 */
[----:B------:R-:W-:Y:S01]  /*6b70*/  FFMA R12, R53, 1.925963033500011079e-08, R12 ;  /* 0x32a57060350c7823 */ /* 0x000fe2000000000c */
[----:B0-----:R-:W-:Y:S01]  /*6b80*/  FMUL R20, R7, R4 ;  /* 0x0000000407147220 */ /* 0x001fe20000400000 */
[----:B------:R-:W-:-:S03]  /*6b90*/  FFMA.SAT R7, R41, R10, 0.5 ;  /* 0x3f00000029077423 */ /* 0x000fc6000000200a */
[----:B------:R-:W0:Y:S01]  /*6ba0*/  MUFU.EX2 R2, R2 ;  /* 0x0000000200027308 */ /* 0x000e220000000800 */
[----:B------:R-:W-:Y:S01]  /*6bb0*/  FFMA.RM R7, R7, R14, 12582913 ;  /* 0x4b40000107077423 */ /* 0x000fe2000000400e */
[----:B-1----:R-:W-:Y:S01]  /*6bc0*/  FMUL R19, R3, R0 ;  /* 0x0000000003137220 */ /* 0x002fe20000400000 */
[----:B------:R-:W-:Y:S02]  /*6bd0*/  FFMA.SAT R3, R43, R10, 0.5 ;  /* 0x3f0000002b037423 */ /* 0x000fe4000000200a */
[C---:B------:R-:W-:Y:S01]  /*6be0*/  FADD R4, R7.reuse, -12583039 ;  /* 0xcb40007f07047421 */ /* 0x040fe20000000000 */
[----:B------:R-:W-:Y:S02]  /*6bf0*/  SHF.L.U32 R7, R7, 0x17, RZ ;  /* 0x0000001707077819 */ /* 0x000fe400000006ff */
        /* <DEDUP_REMOVED lines=13> */
[----:B------:R-:W-:Y:S01]  /*6cd0*/  IMAD.SHL.U32 R5, R5, 0x800000, RZ ;  /* 0x0080000005057824 */ /* 0x000fe200078e00ff */
        /* <DEDUP_REMOVED lines=43> */
[----:B------:R-:W-:Y:S01]  /*6f90*/  SHF.L.U32 R13, R13, 0x17, RZ ;  /* 0x000000170d0d7819 */ /* 0x000fe200000006ff */
[----:B------:R-:W-:Y:S01]  /*6fa0*/  FFMA R57, R57, 1.925963033500011079e-08, R0 ;  /* 0x32a5706039397823 */ /* 0x000fe20000000000 */
[----:B------:R-:W-:Y:S01]  /*6fb0*/  SHF.L.U32 R0, R17, 0x17, RZ ;  /* 0x0000001711007819 */ /* 0x000fe200000006ff */
[----:B------:R-:W-:Y:S01]  /*6fc0*/  FFMA R16, R51, 1.4426950216293334961, -R16 ;  /* 0x3fb8aa3b33107823 */ /* 0x000fe20000000810 */
[----:B------:R-:W-:Y:S01]  /*6fd0*/  FFMA.SAT R17, R49, R10, 0.5 ;  /* 0x3f00000031117423 */ /* 0x000fe2000000200a */
[----:B------:R-:W-:-:S02]  /*6fe0*/  FFMA.RM R10, R15, R14, 12582913 ;  /* 0x4b4000010f0a7423 */ /* 0x000fc4000000400e */
[----:B------:R-:W-:Y:S01]  /*6ff0*/  FFMA R51, R51, 1.925963033500011079e-08, R16 ;  /* 0x32a5706033337823 */ /* 0x000fe20000000010 */
[----:B------:R-:W-:Y:S01]  /*7000*/  FFMA.RM R14, R17, R14, 12582913 ;  /* 0x4b400001110e7423 */ /* 0x000fe2000000400e */
[C---:B------:R-:W-:Y:S01]  /*7010*/  FADD R16, R10.reuse, -12583039 ;  /* 0xcb40007f0a107421 */ /* 0x040fe20000000000 */
[----:B------:R-:W1:Y:S01]  /*7020*/  MUFU.EX2 R57, R57 ;  /* 0x0000003900397308 */ /* 0x000e620000000800 */
[----:B------:R-:W-:Y:S02]  /*7030*/  IMAD.SHL.U32 R10, R10, 0x800000, RZ ;  /* 0x008000000a0a7824 */ /* 0x000fe400078e00ff */
        /* <DEDUP_REMOVED lines=27> */
[----:B------:R-:W-:Y:S02]  /*71f0*/  IMAD.MOV.U32 R15, RZ, RZ, -0x1 ;  /* 0xffffffffff0f7424 */ /* 0x000fe400078e00ff */
        /* <DEDUP_REMOVED lines=8> */
[----:B------:R-:W-:Y:S01]  /*7280*/  FADD R11, R10, R17 ;  /* 0x000000110a0b7221 */ /* 0x000fe20000000000 */
[----:B-1----:R-:W-:-:S03]  /*7290*/  FMUL R10, R14, R49 ;  /* 0x000000310e0a7220 */ /* 0x002fc60000400000 */
[----:B------:R-:W-:-:S04]  /*72a0*/  FADD R11, R11, R16 ;  /* 0x000000100b0b7221 */ /* 0x000fc80000000000 */
[----:B------:R-:W-:Y:S01]  /*72b0*/  FADD R13, R11, R10 ;  /* 0x0000000a0b0d7221 */ /* 0x000fe20000000000 */
[----:B------:R-:W-:-:S07]  /*72c0*/  MOV R11, 0x1f ;  /* 0x0000001f000b7802 */ /* 0x000fce0000000f00 */
[----:B------:R-:W-:Y:S05]  /*72d0*/  WARPSYNC.COLLECTIVE R15, `(.L_x_16877) ;  /* 0x000000000f087348 */ /* 0x000fea0003c00000 */
[----:B------:R0:W1:Y:S02]  /*72e0*/  SHFL.BFLY P6, R14, R13, R12, R11 ;  /* 0x0c00000c0d0e7389 */ /* 0x00006400000c000b */
[----:B01----:R-:W-:Y:S05]  /*72f0*/  ENDCOLLECTIVE ;  /* 0x000000000000791b */ /* 0x003fea0003800000 */
.L_x_16877:
[----:B------:R-:W-:Y:S02]  /*7300*/  HFMA2 R12, -RZ, RZ, 0, 4.76837158203125e-07 ;  /* 0x00000008ff0c7431 */ /* 0x000fe400000001ff */
[----:B------:R-:W-:-:S05]  /*7310*/  FADD R32, R13, R14 ;  /* 0x0000000e0d207221 */ /* 0x000fca0000000000 */
[----:B------:R-:W-:-:S07]  /*7320*/  MOV R13, R32 ;  /* 0x00000020000d7202 */ /* 0x000fce0000000f00 */
[----:B------:R-:W-:Y:S05]  /*7330*/  WARPSYNC.COLLECTIVE R15, `(.L_x_16878) ;  /* 0x000000000f087348 */ /* 0x000fea0003c00000 */
[----:B------:R0:W1:Y:S02]  /*7340*/  SHFL.BFLY P6, R14, R13, R12, R11 ;  /* 0x0c00000c0d0e7389 */ /* 0x00006400000c000b */
[----:B01----:R-:W-:Y:S05]  /*7350*/  ENDCOLLECTIVE ;  /* 0x000000000000791b */ /* 0x003fea0003800000 */
.L_x_16878:
[----:B------:R-:W-:Y:S02]  /*7360*/  IMAD.MOV.U32 R12, RZ, RZ, 0x4 ;  /* 0x00000004ff0c7424 */ /* 0x000fe400078e00ff */
[----:B------:R-:W-:-:S05]  /*7370*/  FADD R33, R32, R14 ;  /* 0x0000000e20217221 */ /* 0x000fca0000000000 */
[----:B------:R-:W-:-:S07]  /*7380*/  MOV R13, R33 ;  /* 0x00000021000d7202 */ /* 0x000fce0000000f00 */
[----:B------:R-:W-:Y:S05]  /*7390*/  WARPSYNC.COLLECTIVE R15, `(.L_x_16879) ;  /* 0x000000000f087348 */ /* 0x000fea0003c00000 */
[----:B------:R0:W1:Y:S02]  /*73a0*/  SHFL.BFLY P6, R14, R13, R12, R11 ;  /* 0x0c00000c0d0e7389 */ /* 0x00006400000c000b */
[----:B01----:R-:W-:Y:S05]  /*73b0*/  ENDCOLLECTIVE ;  /* 0x000000000000791b */ /* 0x003fea0003800000 */
.L_x_16879:
[----:B------:R-:W-:Y:S02]  /*73c0*/  HFMA2 R12, -RZ, RZ, 0, 1.1920928955078125e-07 ;  /* 0x00000002ff0c7431 */ /* 0x000fe400000001ff */
[----:B------:R-:W-:-:S05]  /*73d0*/  FADD R34, R33, R14 ;  /* 0x0000000e21227221 */ /* 0x000fca0000000000 */
[----:B------:R-:W-:-:S07]  /*73e0*/  MOV R13, R34 ;  /* 0x00000022000d7202 */ /* 0x000fce0000000f00 */
[----:B------:R-:W-:Y:S05]  /*73f0*/  WARPSYNC.COLLECTIVE R15, `(.L_x_16880) ;  /* 0x000000000f087348 */ /* 0x000fea0003c00000 */
[----:B------:R0:W1:Y:S02]  /*7400*/  SHFL.BFLY P6, R14, R13, R12, R11 ;  /* 0x0c00000c0d0e7389 */ /* 0x00006400000c000b */
[----:B01----:R-:W-:Y:S05]  /*7410*/  ENDCOLLECTIVE ;  /* 0x000000000000791b */ /* 0x003fea0003800000 */
.L_x_16880:
[----:B------:R-:W-:Y:S02]  /*7420*/  IMAD.MOV.U32 R12, RZ, RZ, 0x1 ;  /* 0x00000001ff0c7424 */ /* 0x000fe400078e00ff */
[----:B------:R-:W-:-:S05]  /*7430*/  FADD R35, R34, R14 ;  /* 0x0000000e22237221 */ /* 0x000fca0000000000 */
[----:B------:R-:W-:-:S07]  /*7440*/  MOV R13, R35 ;  /* 0x00000023000d7202 */ /* 0x000fce0000000f00 */
[----:B------:R-:W-:Y:S05]  /*7450*/  WARPSYNC.COLLECTIVE R15, `(.L_x_16881) ;  /* 0x000000000f087348 */ /* 0x000fea0003c00000 */
[----:B------:R0:W1:Y:S02]  /*7460*/  SHFL.BFLY P6, R14, R13, R12, R11 ;  /* 0x0c00000c0d0e7389 */ /* 0x00006400000c000b */
[----:B01----:R-:W-:Y:S05]  /*7470*/  ENDCOLLECTIVE ;  /* 0x000000000000791b */ /* 0x003fea0003800000 */
.L_x_16881:
[----:B------:R-:W-:Y:S05]  /*7480*/  BRA `(.L_x_16882) ;  /* 0xffffffcc00507947 */ /* 0x000fea000383ffff */
        .weak           $__internal_263_$__cuda_sm3x_div_rn_noftz_f32_slowpath
        .type           $__internal_263_$__cuda_sm3x_div_rn_noftz_f32_slowpath,@function
        .size           $__internal_263_$__cuda_sm3x_div_rn_noftz_f32_slowpath,(.L_x_37640 - $__internal_263_$__cuda_sm3x_div_rn_noftz_f32_slowpath)
$__internal_263_$__cuda_sm3x_div_rn_noftz_f32_slowpath:
        /* <DEDUP_REMOVED lines=35> */
.L_x_16884:
        /* <DEDUP_REMOVED lines=51> */
.L_x_16891:
[----:B------:R-:W-:-:S04]  /*79f0*/  LOP3.LUT R12, R12, 0x80000000, RZ, 0xc0, !PT ;  /* 0x800000000c0c7812 */ /* 0x000fc800078ec0ff */
[----:B------:R-:W-:Y:S01]  /*7a00*/  LOP3.LUT R12, R12, 0x7f800000, RZ, 0xfc, !PT ;  /* 0x7f8000000c0c7812 */ /* 0x000fe200078efcff */
[----:B------:R-:W-:Y:S06]  /*7a10*/  BRA `(.L_x_16892) ;  /* 0x0000000000047947 */ /* 0x000fec0003800000 */
.L_x_16890:
[----:B------:R-:W-:-:S07]  /*7a20*/  IMAD R12, R41, 0x800000, R12 ;  /* 0x00800000290c7824 */ /* 0x000fce00078e020c */
.L_x_16892:
[----:B------:R-:W-:Y:S05]  /*7a30*/  BSYNC.RECONVERGENT B2 ;  /* 0x0000000000027941 */ /* 0x000fea0003800200 */
.L_x_16889:
[----:B------:R-:W-:Y:S05]  /*7a40*/  BRA `(.L_x_16893) ;  /* 0x0000000000207947 */ /* 0x000fea0003800000 */
.L_x_16888:
[----:B------:R-:W-:-:S04]  /*7a50*/  LOP3.LUT R12, R12, 0x80000000, R29, 0x48, !PT ;  /* 0x800000000c0c7812 */ /* 0x000fc800078e481d */
[----:B------:R-:W-:Y:S01]  /*7a60*/  LOP3.LUT R12, R12, 0x7f800000, RZ, 0xfc, !PT ;  /* 0x7f8000000c0c7812 */ /* 0x000fe200078efcff */
[----:B------:R-:W-:Y:S06]  /*7a70*/  BRA `(.L_x_16893) ;  /* 0x0000000000147947 */ /* 0x000fec0003800000 */
.L_x_16887:
[----:B------:R-:W-:Y:S01]  /*7a80*/  LOP3.LUT R12, R12, 0x80000000, R29, 0x48, !PT ;  /* 0x800000000c0c7812 */ /* 0x000fe200078e481d */
[----:B------:R-:W-:Y:S06]  /*7a90*/  BRA `(.L_x_16893) ;  /* 0x00000000000c7947 */ /* 0x000fec0003800000 */
.L_x_16886:
[----:B------:R-:W0:Y:S01]  /*7aa0*/  MUFU.RSQ R12, -QNAN ;  /* 0xffc00000000c7908 */ /* 0x000e220000001400 */
[----:B------:R-:W-:Y:S05]  /*7ab0*/  BRA `(.L_x_16893) ;  /* 0x0000000000047947 */ /* 0x000fea0003800000 */
.L_x_16885:
[----:B------:R-:W-:-:S07]  /*7ac0*/  FADD.FTZ R12, R29, R12 ;  /* 0x0000000c1d0c7221 */ /* 0x000fce0000010000 */
.L_x_16893:
[----:B------:R-:W-:Y:S05]  /*7ad0*/  BSYNC.RECONVERGENT B1 ;  /* 0x0000000000017941 */ /* 0x000fea0003800200 */
.L_x_16883:
[----:B------:R-:W-:Y:S01]  /*7ae0*/  HFMA2 R13, -RZ, RZ, 0, 0 ;  /* 0x00000000ff0d7431 */ /* 0x000fe200000001ff */
[----:B0-----:R-:W-:Y:S02]  /*7af0*/  MOV R11, R12 ;  /* 0x0000000c000b7202 */ /* 0x001fe40000000f00 */
[----:B------:R-:W-:-:S04]  /*7b00*/  MOV R12, R38 ;  /* 0x00000026000c7202 */ /* 0x000fc80000000f00 */
[----:B------:R-:W-:Y:S05]  /*7b10*/  RET.REL.NODEC R12 `(_Z15SoftmaxWarpImplI22BroadcastScaleMaskLoadIffbLm3EiE11DirectStoreIffEfLi2ELi24ELi32ELi1ELb0EL9Algorithm0EEvT_T0_ll) ;  /* 0xffffff840c387950 */ /* 0x000fea0003c3ffff */
.L_x_16894:
        /* <DEDUP_REMOVED lines=14> */
.L_x_37640:


//--------------------- .text._Z15SoftmaxWarpImplI22BroadcastScaleMaskLoadIffbLm3EiE11DirectStoreIffEfLi2ELi22ELi32ELi1ELb1EL9Algorithm0EEvT_T0_ll --------------------------
	.section	.text._Z15SoftmaxWarpImplI22BroadcastScaleMaskLoadIffbLm3EiE11DirectStoreIffEfLi2ELi22ELi32ELi1ELb1EL9Algorithm0EEvT_T0_ll,"ax",@progbits
	.align	128
        .global         _Z15SoftmaxWarpImplI22BroadcastScaleMaskLoadIffbLm3EiE11DirectStoreIffEfLi2ELi22ELi32ELi1ELb1EL9Algorithm0EEvT_T0_ll
        .type           _Z15SoftmaxWarpImplI22BroadcastScaleMaskLoadIffbLm3EiE11DirectStoreIffEfLi2ELi22ELi32ELi1ELb1EL9Algorithm0EEvT_T0_ll,@function
        .size           _Z15SoftmaxWarpImplI22BroadcastScaleMaskLoadIffbLm3EiE11DirectStoreIffEfLi2ELi22ELi32ELi1ELb1EL9Algorithm0EEvT_T0_ll,(.L_x_37641 - _Z15SoftmaxWarpImplI22BroadcastScaleMaskLoadIffbLm3EiE11DirectStoreIffEfLi2ELi22ELi32ELi1ELb1EL9Algorithm0EEvT_T0_ll)
        .other          _Z15SoftmaxWarpImplI22BroadcastScaleMaskLoadIffbLm3EiE11DirectStoreIffEfLi2ELi22ELi32ELi1ELb1EL9Algorithm0EEvT_T0_ll,@"STO_CUDA_ENTRY STV_DEFAULT"
_Z15SoftmaxWarpImplI22BroadcastScaleMaskLoadIffbLm3EiE11DirectStoreIffEfLi2ELi22ELi32ELi1ELb1EL9Algorithm0EEvT_T0_ll:
.text._Z15SoftmaxWarpImplI22BroadcastScaleMaskLoadIffbLm3EiE11DirectStoreIffEfLi2ELi22ELi32ELi1ELb1EL9Algorithm0EEvT_T0_ll:
        /* <DEDUP_REMOVED lines=27> */
.L_x_16895:
        /* <DEDUP_REMOVED lines=23> */
.L_x_16986:
        /* <DEDUP_REMOVED lines=46> */
[----:B------:R3:W4:Y:S02]  /*0600*/  F2I.FTZ.U32.TRUNC.NTZ R13, R12 ;  /* 0x0000000c000d7305 */ /* 0x000724000021f000 */
[----:B------:R-:W-:-:S05]  /*0610*/  IMAD.MOV.U32 R21, RZ, RZ, R19 ;  /* 0x000000ffff157224 */ /* 0x000fca00078e0013 */
[----:B------:R-:W-:Y:S01]  /*0620*/  @!P5 IADD3 R21, PT, PT, -R21, RZ, RZ ;  /* 0x000000ff1515d210 */ /* 0x000fe20007ffe1ff */
[----:B---3--:R-:W-:-:S04]  /*0630*/  IMAD.MOV.U32 R12, RZ, RZ, RZ ;  /* 0x000000ffff0c7224 */ /* 0x008fc800078e00ff */
[----:B------:R-:W-:Y:S01]  /*0640*/  @!P6 LOP3.LUT R21, RZ, R22, RZ, 0x33, !PT ;  /* 0x00000016ff15e212 */ /* 0x000fe200078e33ff */
[----:B----4-:R-:W-:-:S03]  /*0650*/  IMAD.MOV R23, RZ, RZ, -R13 ;  /* 0x000000ffff177224 */ /* 0x010fc600078e0a0d */
        /* <DEDUP_REMOVED lines=34> */
[----:B------:R-:W-:Y:S02]  /*0880*/  IMAD R19, R20, UR45, R19 ;  /* 0x0000002d14137c24 */ /* 0x000fe4000f8e0213 */
[----:B------:R-:W0:Y:S03]  /*0890*/  LDC.64 R20, c[0x0][0x380] ;  /* 0x0000e000ff147b82 */ /* 0x000e260000000a00 */
        /* <DEDUP_REMOVED lines=21> */
.L_x_16898:
[----:B------:R-:W-:Y:S05]  /*09f0*/  BSYNC.RECONVERGENT B1 ;  /* 0x0000000000017941 */ /* 0x000fea0003800200 */
.L_x_16897:
        /* <DEDUP_REMOVED lines=101> */
.L_x_16900:
[----:B------:R-:W-:Y:S05]  /*1050*/  BSYNC.RECONVERGENT B1 ;  /* 0x0000000000017941 */ /* 0x000fea0003800200 */
.L_x_16899:
        /* <DEDUP_REMOVED lines=103> */
.L_x_16902:
[----:B------:R-:W-:Y:S05]  /*16d0*/  BSYNC.RECONVERGENT B1 ;  /* 0x0000000000017941 */ /* 0x000fea0003800200 */
.L_x_16901:
        /* <DEDUP_REMOVED lines=101> */
.L_x_16904:
[----:B------:R-:W-:Y:S05]  /*1d30*/  BSYNC.RECONVERGENT B1 ;  /* 0x0000000000017941 */ /* 0x000fea0003800200 */
.L_x_16903:
        /* <DEDUP_REMOVED lines=103> */
.L_x_16906:
[----:B------:R-:W-:Y:S05]  /*23b0*/  BSYNC.RECONVERGENT B1 ;  /* 0x0000000000017941 */ /* 0x000fea0003800200 */
.L_x_16905:
        /* <DEDUP_REMOVED lines=45> */
[----:B------:R-:W-:-:S03]  /*2690*/  HFMA2 R30, -RZ, RZ, 0, 0 ;  /* 0x00000000ff1e7431 */ /* 0x000fc600000001ff */
[----:B------:R-:W-:Y:S02]  /*26a0*/  IABS R32, R41 ;  /* 0x0000002900207213 */ /* 0x000fe40000000000 */
[----:B------:R-:W-:-:S04]  /*26b0*/  IMAD.HI.U32 R29, R31, R29, R30 ;  /* 0x0000001d1f1d7227 */ /* 0x000fc800078e001e */
[----:B------:R-:W-:Y:S02]  /*26c0*/  IMAD.MOV.U32 R30, RZ, RZ, R32 ;  /* 0x000000ffff1e7224 */ /* 0x000fe400078e0020 */
[----:B------:R-:W0:Y:S02]  /*26d0*/  LDC.64 R32, c[0x0][0x398] ;  /* 0x0000e600ff207b82 */ /* 0x000e240000000a00 */
        /* <DEDUP_REMOVED lines=51> */
.L_x_16908:
[----:B------:R-:W-:Y:S05]  /*2a10*/  BSYNC.RECONVERGENT B1 ;  /* 0x0000000000017941 */ /* 0x000fea0003800200 */
.L_x_16907:
        /* <DEDUP_REMOVED lines=10> */
[----:B------:R-:W-:Y:S01]  /*2ac0*/  ISETP.GE.AND.EX P5, PT, RZ, R15, PT, P5 ;  /* 0x0000000fff00720c */ /* 0x000fe20003fa6350 */
[----:B------:R-:W-:Y:S01]  /*2ad0*/  IMAD.MOV.U32 R46, RZ, RZ, -0x800000 ;  /* 0xff800000ff2e7424 */ /* 0x000fe200078e00ff */
[----:B------:R-:W-:-:S02]  /*2ae0*/  MOV R34, 0xff800000 ;  /* 0xff80000000227802 */ /* 0x000fc40000000f00 */
[----:B------:R-:W-:Y:S02]  /*2af0*/  MOV R38, 0xff800000 ;  /* 0xff80000000267802 */ /* 0x000fe40000000f00 */
[----:B------:R-:W-:Y:S02]  /*2b00*/  MOV R48, 0xff800000 ;  /* 0xff80000000307802 */ /* 0x000fe40000000f00 */
[----:B------:R-:W-:Y:S01]  /*2b10*/  MOV R45, 0xff800000 ;  /* 0xff800000002d7802 */ /* 0x000fe20000000f00 */
[----:B------:R-:W-:Y:S06]  /*2b20*/  @P1 BRA `(.L_x_16910) ;  /* 0x0000000400801947 */ /* 0x000fec0003800000 */
[----:B------:R-:W0:Y:S01]  /*2b30*/  LDC R40, c[0x0][0x3b0] ;  /* 0x0000ec00ff287b82 */ /* 0x000e220000000800 */
[----:B------:R-:W-:Y:S02]  /*2b40*/  HFMA2 R14, -RZ, RZ, 0, 0 ;  /* 0x00000000ff0e7431 */ /* 0x000fe400000001ff */
[----:B------:R-:W-:Y:S01]  /*2b50*/  IMAD R11, R3, UR44, R9 ;  /* 0x0000002c030b7c24 */ /* 0x000fe2000f8e0209 */
[----:B-1----:R-:W-:Y:S02]  /*2b60*/  R2UR UR4, R36 ;  /* 0x00000000240472ca */ /* 0x002fe400000e0000 */
[----:B------:R-:W-:Y:S02]  /*2b70*/  R2UR UR5, R37 ;  /* 0x00000000250572ca */ /* 0x000fe400000e0000 */
[----:B------:R-:W-:Y:S01]  /*2b80*/  IABS R41, R11 ;  /* 0x0000000b00297213 */ /* 0x000fe20000000000 */
        /* <DEDUP_REMOVED lines=90> */
.L_x_16910:
[----:B------:R-:W-:Y:S05]  /*3130*/  BSYNC.RECONVERGENT B1 ;  /* 0x0000000000017941 */ /* 0x000fea0003800200 */
.L_x_16909:
        /* <DEDUP_REMOVED lines=34> */
[----:B------:R-:W-:-:S05]  /*3360*/  IMAD.MOV.U32 R39, RZ, RZ, R14 ;  /* 0x000000ffff277224 */ /* 0x000fca00078e000e */
[----:B------:R-:W-:Y:S02]  /*3370*/  @!P1 IADD3 R39, PT, PT, -R39, RZ, RZ ;  /* 0x000000ff27279210 */ /* 0x000fe40007ffe1ff */
[----:B------:R-:W-:-:S04]  /*3380*/  @!P6 LOP3.LUT R39, RZ, R40, RZ, 0x33, !PT ;  /* 0x00000028ff27e212 */ /* 0x000fc800078e33ff */
[----:B------:R-:W-:Y:S01]  /*3390*/  IADD3 R14, PT, PT, -R39, RZ, RZ ;  /* 0x000000ff270e7210 */ /* 0x000fe20007ffe1ff */
[----:B0-----:R-:W-:-:S04]  /*33a0*/  IMAD.MOV R34, RZ, RZ, -R15 ;  /* 0x000000ffff227224 */ /* 0x001fc800078e0a0f */
        /* <DEDUP_REMOVED lines=18> */
[----:B------:R-:W-:-:S02]  /*34d0*/  @P2 IADD3 R31, PT, PT, R31, 0x1, RZ ;  /* 0x000000011f1f2810 */ /* 0x000fc40007ffe0ff */
[----:B-1----:R-:W-:Y:S02]  /*34e0*/  ISETP.NE.U32.AND P2, PT, R14, 0x1, PT ;  /* 0x000000010e00780c */ /* 0x002fe40003f45070 */
[----:B------:R-:W-:Y:S02]  /*34f0*/  @!P6 IADD3 R31, PT, PT, -R31, RZ, RZ ;  /* 0x000000ff1f1fe210 */ /* 0x000fe40007ffe1ff */
[----:B------:R-:W-:Y:S02]  /*3500*/  @!P1 LOP3.LUT R31, RZ, R12, RZ, 0x33, !PT ;  /* 0x0000000cff1f9212 */ /* 0x000fe400078e33ff */
[----:B------:R-:W-:Y:S02]  /*3510*/  ISETP.NE.AND.EX P2, PT, R15, RZ, PT, P2 ;  /* 0x000000ff0f00720c */ /* 0x000fe40003f45320 */
[----:B0-----:R-:W-:Y:S01]  /*3520*/  ISETP.NE.U32.AND P6, PT, R40, 0x1, PT ;  /* 0x000000012800780c */ /* 0x001fe20003fc5070 */
[----:B------:R-:W-:Y:S01]  /*3530*/  IMAD.MOV R15, RZ, RZ, -R31 ;  /* 0x000000ffff0f7224 */ /* 0x000fe200078e0a1f */
[----:B--2---:R-:W-:-:S02]  /*3540*/  ISETP.NE.U32.AND P1, PT, R34, 0x1, PT ;  /* 0x000000012200780c */ /* 0x004fc40003f25070 */
[----:B------:R-:W-:Y:S01]  /*3550*/  SEL R34, R39, RZ, P2 ;  /* 0x000000ff27227207 */ /* 0x000fe20001000000 */
[----:B------:R-:W-:Y:S01]  /*3560*/  IMAD R12, R12, R15, R43 ;  /* 0x0000000f0c0c7224 */ /* 0x000fe200078e022b */
[----:B------:R-:W-:Y:S01]  /*3570*/  ISETP.NE.AND.EX P1, PT, R35, RZ, PT, P1 ;  /* 0x000000ff2300720c */ /* 0x000fe20003f25310 */
[----:B------:R-:W0:Y:S01]  /*3580*/  LDC.64 R14, c[0x0][0x388] ;  /* 0x0000e200ff0e7b82 */ /* 0x000e220000000a00 */
        /* <DEDUP_REMOVED lines=28> */
.L_x_16912:
[----:B------:R-:W-:Y:S05]  /*3750*/  BSYNC.RECONVERGENT B1 ;  /* 0x0000000000017941 */ /* 0x000fea0003800200 */
.L_x_16911:
        /* <DEDUP_REMOVED lines=16> */
[----:B-1----:R-:W-:-:S02]  /*3860*/  HFMA2 R14, -RZ, RZ, 0, 0 ;  /* 0x00000000ff0e7431 */ /* 0x002fc400000001ff */
        /* <DEDUP_REMOVED lines=41> */
[----:B--2---:R-:W-:-:S04]  /*3b00*/  ISETP.NE.U32.AND P1, PT, R14, 0x1, PT ;  /* 0x000000010e00780c */ /* 0x004fc80003f25070 */
[----:B------:R-:W-:Y:S02]  /*3b10*/  @!P3 IADD3 R33, PT, PT, -R33, RZ, RZ ;  /* 0x000000ff2121b210 */ /* 0x000fe40007ffe1ff */
[----:B------:R-:W-:Y:S02]  /*3b20*/  @!P2 LOP3.LUT R33, RZ, R12, RZ, 0x33, !PT ;  /* 0x0000000cff21a212 */ /* 0x000fe400078e33ff */
[----:B------:R-:W-:Y:S02]  /*3b30*/  ISETP.NE.AND.EX P3, PT, R15, RZ, PT, P1 ;  /* 0x000000ff0f00720c */ /* 0x000fe40003f65310 */
[----:B-1----:R-:W-:Y:S01]  /*3b40*/  ISETP.NE.U32.AND P2, PT, R38, 0x1, PT ;  /* 0x000000012600780c */ /* 0x002fe20003f45070 */
[----:B------:R-:W-:Y:S01]  /*3b50*/  IMAD.MOV R15, RZ, RZ, -R33 ;  /* 0x000000ffff0f7224 */ /* 0x000fe200078e0a21 */
[----:B0-----:R-:W-:Y:S02]  /*3b60*/  ISETP.NE.U32.AND P1, PT, R40, 0x1, PT ;  /* 0x000000012800780c */ /* 0x001fe40003f25070 */
[----:B------:R-:W-:Y:S01]  /*3b70*/  ISETP.NE.AND.EX P2, PT, R39, RZ, PT, P2 ;  /* 0x000000ff2700720c */ /* 0x000fe20003f45320 */
[----:B------:R-:W-:Y:S01]  /*3b80*/  IMAD R12, R12, R15, R43 ;  /* 0x0000000f0c0c7224 */ /* 0x000fe200078e022b */
[----:B------:R-:W-:Y:S01]  /*3b90*/  SEL R35, R42, RZ, P3 ;  /* 0x000000ff2a237207 */ /* 0x000fe20001800000 */
[----:B------:R-:W0:Y:S01]  /*3ba0*/  LDC.64 R14, c[0x0][0x388] ;  /* 0x0000e200ff0e7b82 */ /* 0x000e220000000a00 */
        /* <DEDUP_REMOVED lines=28> */
.L_x_16914:
[----:B------:R-:W-:Y:S05]  /*3d70*/  BSYNC.RECONVERGENT B1 ;  /* 0x0000000000017941 */ /* 0x000fea0003800200 */
.L_x_16913:
        /* <DEDUP_REMOVED lines=17> */
[----:B-1----:R-:W-:Y:S01]  /*3e90*/  HFMA2 R14, -RZ, RZ, 0, 0 ;  /* 0x00000000ff0e7431 */ /* 0x002fe200000001ff */
        /* <DEDUP_REMOVED lines=25> */
[----:B------:R-:W-:Y:S01]  /*4030*/  IMAD R35, R35, R50, RZ ;  /* 0x0000003223237224 */ /* 0x000fe200078e02ff */
        /* <DEDUP_REMOVED lines=18> */
[----:B------:R-:W-:Y:S02]  /*4160*/  ISETP.NE.AND.EX P3, PT, R15, RZ, PT, P1 ;  /* 0x000000ff0f00720c */ /* 0x000fe40003f65310 */
[----:B-1----:R-:W-:Y:S02]  /*4170*/  ISETP.NE.U32.AND P2, PT, R40, 0x1, PT ;  /* 0x000000012800780c */ /* 0x002fe40003f45070 */
[----:B------:R-:W-:Y:S02]  /*4180*/  IADD3 R15, PT, PT, -R35, RZ, RZ ;  /* 0x000000ff230f7210 */ /* 0x000fe40007ffe1ff */
        /* <DEDUP_REMOVED lines=33> */
.L_x_16916:
[----:B------:R-:W-:Y:S05]  /*43a0*/  BSYNC.RECONVERGENT B1 ;  /* 0x0000000000017941 */ /* 0x000fea0003800200 */
.L_x_16915:
        /* <DEDUP_REMOVED lines=97> */
.L_x_16918:
[----:B------:R-:W-:Y:S05]  /*49c0*/  BSYNC.RECONVERGENT B1 ;  /* 0x0000000000017941 */ /* 0x000fea0003800200 */
.L_x_16917:
        /* <DEDUP_REMOVED lines=75> */
[----:B------:R-:W-:Y:S01]  /*4e80*/  FADD R15, R25, -12583039 ;  /* 0xcb40007f190f7421 */ /* 0x000fe20000000000 */
[----:B------:R-:W-:-:S02]  /*4e90*/  IMAD.SHL.U32 R23, R23, 0x800000, RZ ;  /* 0x0080000017177824 */ /* 0x000fc400078e00ff */
[-C--:B------:R-:W-:Y:S01]  /*4ea0*/  FFMA.RM R13, R13, R12.reuse, 12582913 ;  /* 0x4b4000010d0d7423 */ /* 0x080fe2000000400c */
[----:B------:R-:W-:Y:S01]  /*4eb0*/  MUFU.EX2 R62, R62 ;  /* 0x0000003e003e7308 */ /* 0x000fe20000000800 */
[----:B------:R-:W-:Y:S01]  /*4ec0*/  FFMA R15, R50, 1.4426950216293334961, -R15 ;  /* 0x3fb8aa3b320f7823 */ /* 0x000fe2000000080f */
[-C--:B------:R-:W-:Y:S01]  /*4ed0*/  FFMA.SAT R45, R46, R11.reuse, 0.5 ;  /* 0x3f0000002e2d7423 */ /* 0x080fe2000000200b */
[----:B------:R-:W-:Y:S01]  /*4ee0*/  FADD R27, R13, -12583039 ;  /* 0xcb40007f0d1b7421 */ /* 0x000fe20000000000 */
[----:B------:R-:W-:Y:S01]  /*4ef0*/  SHF.L.U32 R35, R35, 0x17, RZ ;  /* 0x0000001723237819 */ /* 0x000fe200000006ff */
[----:B------:R-:W-:Y:S01]  /*4f00*/  FFMA R51, R50, 1.925963033500011079e-08, R15 ;  /* 0x32a5706032337823 */ /* 0x000fe2000000000f */
[----:B------:R-:W-:Y:S01]  /*4f10*/  FFMA.SAT R15, R40, R11, 0.5 ;  /* 0x3f000000280f7423 */ /* 0x000fe2000000200b */
[C---:B------:R-:W-:Y:S01]  /*4f20*/  FFMA R27, R52.reuse, 1.4426950216293334961, -R27 ;  /* 0x3fb8aa3b341b7823 */ /* 0x040fe2000000081b */
[-C--:B------:R-:W-:Y:S01]  /*4f30*/  FFMA.RM R45, R45, R12.reuse, 12582913 ;  /* 0x4b4000012d2d7423 */ /* 0x080fe2000000400c */
[----:B------:R-:W0:Y:S01]  /*4f40*/  MUFU.EX2 R49, R60 ;  /* 0x0000003c00317308 */ /* 0x000e220000000800 */
[----:B------:R-:W-:Y:S01]  /*4f50*/  FFMA.RM R15, R15, R12, 12582913 ;  /* 0x4b4000010f0f7423 */ /* 0x000fe2000000400c */
[----:B------:R-:W-:Y:S01]  /*4f60*/  FFMA R29, R52, 1.925963033500011079e-08, R27 ;  /* 0x32a57060341d7823 */ /* 0x000fe2000000001b */
[----:B------:R-:W-:Y:S01]  /*4f70*/  SHF.L.U32 R34, R34, 0x17, RZ ;  /* 0x0000001722227819 */ /* 0x000fe200000006ff */
[----:B------:R-:W-:-:S02]  /*4f80*/  IMAD.SHL.U32 R33, R33, 0x800000, RZ ;  /* 0x0080000021217824 */ /* 0x000fc400078e00ff */
[----:B------:R-:W-:Y:S01]  /*4f90*/  FADD R39, R15, -12583039 ;  /* 0xcb40007f0f277421 */ /* 0x000fe20000000000 */
[----:B------:R-:W-:Y:S01]  /*4fa0*/  SHF.L.U32 R31, R31, 0x17, RZ ;  /* 0x000000171f1f7819 */ /* 0x000fe200000006ff */
[----:B------:R-:W-:Y:S01]  /*4fb0*/  IMAD.SHL.U32 R25, R25, 0x800000, RZ ;  /* 0x0080000019197824 */ /* 0x000fe200078e00ff */
[----:B------:R-:W2:Y:S01]  /*4fc0*/  MUFU.EX2 R27, R64 ;  /* 0x00000040001b7308 */ /* 0x000ea20000000800 */
[----:B------:R-:W-:Y:S01]  /*4fd0*/  FFMA R39, R40, 1.4426950216293334961, -R39 ;  /* 0x3fb8aa3b28277823 */ /* 0x000fe20000000827 */
[----:B------:R-:W-:-:S03]  /*4fe0*/  SHF.L.U32 R15, R15, 0x17, RZ ;  /* 0x000000170f0f7819 */ /* 0x000fc600000006ff */
[----:B------:R-:W-:Y:S01]  /*4ff0*/  FFMA R41, R40, 1.925963033500011079e-08, R39 ;  /* 0x32a5706028297823 */ /* 0x000fe20000000027 */
[----:B------:R-:W-:Y:S01]  /*5000*/  FFMA.SAT R39, R42, R11, 0.5 ;  /* 0x3f0000002a277423 */ /* 0x000fe2000000200b */
[----:B------:R-:W-:Y:S01]  /*5010*/  SHF.L.U32 R40, R19, 0x17, RZ ;  /* 0x0000001713287819 */ /* 0x000fe200000006ff */
[----:B------:R-:W3:Y:S01]  /*5020*/  MUFU.EX2 R58, R58 ;  /* 0x0000003a003a7308 */ /* 0x000ee20000000800 */
[----:B0-----:R-:W-:Y:S01]  /*5030*/  FMUL R38, R34, R49 ;  /* 0x0000003122267220 */ /* 0x001fe20000400000 */
[----:B------:R-:W-:Y:S01]  /*5040*/  FFMA.RM R19, R39, R12, 12582913 ;  /* 0x4b40000127137423 */ /* 0x000fe2000000400c */
[----:B------:R-:W-:-:S04]  /*5050*/  FFMA.SAT R49, R28, R11, 0.5 ;  /* 0x3f0000001c317423 */ /* 0x000fc8000000200b */
[----:B------:R-:W-:Y:S01]  /*5060*/  FFMA.RM R49, R49, R12, 12582913 ;  /* 0x4b40000131317423 */ /* 0x000fe2000000400c */
[----:B------:R-:W0:Y:S01]  /*5070*/  MUFU.EX2 R54, R54 ;  /* 0x0000003600367308 */ /* 0x000e220000000800 */
[----:B--2---:R-:W-:Y:S01]  /*5080*/  FMUL R40, R40, R27 ;  /* 0x0000001b28287220 */ /* 0x004fe20000400000 */
[----:B------:R-:W-:-:S04]  /*5090*/  FADD R27, R19, -12583039 ;  /* 0xcb40007f131b7421 */ /* 0x000fc80000000000 */
[C---:B------:R-:W-:Y:S02]  /*50a0*/  FFMA R27, R42.reuse, 1.4426950216293334961, -R27 ;  /* 0x3fb8aa3b2a1b7823 */ /* 0x040fe4000000081b */
[----:B------:R-:W2:Y:S01]  /*50b0*/  MUFU.EX2 R56, R56 ;  /* 0x0000003800387308 */ /* 0x000ea20000000800 */
[----:B---3--:R-:W-:Y:S01]  /*50c0*/  FMUL R34, R31, R58 ;  /* 0x0000003a1f227220 */ /* 0x008fe20000400000 */
[----:B------:R-:W-:Y:S01]  /*50d0*/  FFMA R27, R42, 1.925963033500011079e-08, R27 ;  /* 0x32a570602a1b7823 */ /* 0x000fe2000000001b */
[----:B------:R-:W-:Y:S01]  /*50e0*/  FMUL R42, R23, R66 ;  /* 0x00000042172a7220 */ /* 0x000fe20000400000 */
[-C--:B------:R-:W-:Y:S01]  /*50f0*/  FFMA.SAT R23, R30, R11.reuse, 0.5 ;  /* 0x3f0000001e177423 */ /* 0x080fe2000000200b */
[----:B------:R-:W-:-:S03]  /*5100*/  FFMA.SAT R31, R26, R11, 0.5 ;  /* 0x3f0000001a1f7423 */ /* 0x000fc6000000200b */
[-C--:B------:R-:W-:Y:S01]  /*5110*/  FFMA.RM R23, R23, R12.reuse, 12582913 ;  /* 0x4b40000117177423 */ /* 0x080fe2000000400c */
[----:B------:R-:W-:-:S03]  /*5120*/  FFMA.RM R50, R31, R12, 12582913 ;  /* 0x4b4000011f327423 */ /* 0x000fc6000000400c */
[----:B------:R-:W-:Y:S01]  /*5130*/  FADD R39, R23, -12583039 ;  /* 0xcb40007f17277421 */ /* 0x000fe20000000000 */
[C---:B------:R-:W-:Y:S01]  /*5140*/  FADD R31, R50.reuse, -12583039 ;  /* 0xcb40007f321f7421 */ /* 0x040fe20000000000 */
[----:B------:R-:W-:Y:S02]  /*5150*/  SHF.L.U32 R50, R50, 0x17, RZ ;  /* 0x0000001732327819 */ /* 0x000fe400000006ff */
[----:B------:R-:W-:Y:S01]  /*5160*/  FFMA R39, R30, 1.4426950216293334961, -R39 ;  /* 0x3fb8aa3b1e277823 */ /* 0x000fe20000000827 */
[----:B------:R-:W-:-:S03]  /*5170*/  FFMA R31, R26, 1.4426950216293334961, -R31 ;  /* 0x3fb8aa3b1a1f7823 */ /* 0x000fc6000000081f */
[----:B------:R-:W-:Y:S01]  /*5180*/  FFMA R43, R30, 1.925963033500011079e-08, R39 ;  /* 0x32a570601e2b7823 */ /* 0x000fe20000000027 */
[----:B------:R-:W-:Y:S01]  /*5190*/  FMUL R39, R35, R62 ;  /* 0x0000003e23277220 */ /* 0x000fe20000400000 */
[C---:B------:R-:W-:Y:S01]  /*51a0*/  FADD R35, R45.reuse, -12583039 ;  /* 0xcb40007f2d237421 */ /* 0x040fe20000000000 */
[----:B------:R-:W-:Y:S01]  /*51b0*/  FFMA R26, R26, 1.925963033500011079e-08, R31 ;  /* 0x32a570601a1a7823 */ /* 0x000fe2000000001f */
[----:B------:R-:W-:Y:S01]  /*51c0*/  FFMA.SAT R31, R22, R11, 0.5 ;  /* 0x3f000000161f7423 */ /* 0x000fe2000000200b */
[----:B------:R3:W-:Y:S01]  /*51d0*/  MUFU.EX2 R30, R29 ;  /* 0x0000001d001e7308 */ /* 0x0007e20000000800 */
[----:B------:R-:W-:Y:S01]  /*51e0*/  FFMA R35, R46, 1.4426950216293334961, -R35 ;  /* 0x3fb8aa3b2e237823 */ /* 0x000fe20000000823 */
[----:B------:R-:W-:-:S03]  /*51f0*/  SHF.L.U32 R45, R45, 0x17, RZ ;  /* 0x000000172d2d7819 */ /* 0x000fc600000006ff */
[----:B------:R-:W-:Y:S01]  /*5200*/  FFMA R47, R46, 1.925963033500011079e-08, R35 ;  /* 0x32a570602e2f7823 */ /* 0x000fe20000000023 */
[-C--:B------:R-:W-:Y:S01]  /*5210*/  FFMA.SAT R35, R32, R11.reuse, 0.5 ;  /* 0x3f00000020237423 */ /* 0x080fe2000000200b */
[----:B---3--:R-:W-:-:S03]  /*5220*/  FFMA.SAT R29, R44, R11, 0.5 ;  /* 0x3f0000002c1d7423 */ /* 0x008fc6000000200b */
[----:B------:R-:W-:Y:S01]  /*5230*/  FFMA.RM R46, R35, R12, 12582913 ;  /* 0x4b400001232e7423 */ /* 0x000fe2000000400c */
[----:B------:R-:W-:Y:S03]  /*5240*/  MUFU.EX2 R58, R47 ;  /* 0x0000002f003a7308 */ /* 0x000fe60000000800 */
[----:B------:R-:W-:-:S04]  /*5250*/  FADD R35, R46, -12583039 ;  /* 0xcb40007f2e237421 */ /* 0x000fc80000000000 */
[----:B------:R-:W-:-:S04]  /*5260*/  FFMA R35, R32, 1.4426950216293334961, -R35 ;  /* 0x3fb8aa3b20237823 */ /* 0x000fc80000000823 */
[----:B------:R-:W-:Y:S01]  /*5270*/  FFMA R52, R32, 1.925963033500011079e-08, R35 ;  /* 0x32a5706020347823 */ /* 0x000fe20000000023 */
[----:B0-----:R-:W-:Y:S01]  /*5280*/  FMUL R35, R33, R54 ;  /* 0x0000003621237220 */ /* 0x001fe20000400000 */
[----:B------:R-:W-:Y:S01]  /*5290*/  FADD R33, R49, -12583039 ;  /* 0xcb40007f31217421 */ /* 0x000fe20000000000 */
[----:B------:R0:W3:Y:S03]  /*52a0*/  MUFU.EX2 R32, R51 ;  /* 0x0000003300207308 */ /* 0x0000e60000000800 */
[----:B------:R-:W-:-:S04]  /*52b0*/  FFMA R33, R28, 1.4426950216293334961, -R33 ;  /* 0x3fb8aa3b1c217823 */ /* 0x000fc80000000821 */
[----:B------:R-:W-:Y:S01]  /*52c0*/  FFMA R28, R28, 1.925963033500011079e-08, R33 ;  /* 0x32a570601c1c7823 */ /* 0x000fe20000000021 */
[----:B------:R-:W-:Y:S01]  /*52d0*/  SHF.L.U32 R33, R21, 0x17, RZ ;  /* 0x0000001715217819 */ /* 0x000fe200000006ff */
[----:B------:R-:W-:Y:S01]  /*52e0*/  FFMA.RM R21, R31, R12, 12582913 ;  /* 0x4b4000011f157423 */ /* 0x000fe2000000400c */
[----:B0-----:R-:W-:Y:S01]  /*52f0*/  FFMA.SAT R51, R20, R11, 0.5 ;  /* 0x3f00000014337423 */ /* 0x001fe2000000200b */
[----:B------:R0:W4:Y:S02]  /*5300*/  MUFU.EX2 R54, R27 ;  /* 0x0000001b00367308 */ /* 0x0001240000000800 */
[----:B------:R-:W-:Y:S01]  /*5310*/  FADD R31, R21, -12583039 ;  /* 0xcb40007f151f7421 */ /* 0x000fe20000000000 */
[----:B--2---:R-:W-:-:S03]  /*5320*/  FMUL R33, R33, R56 ;  /* 0x0000003821217220 */ /* 0x004fc60000400000 */
[----:B------:R-:W-:Y:S01]  /*5330*/  FFMA R31, R22, 1.4426950216293334961, -R31 ;  /* 0x3fb8aa3b161f7823 */ /* 0x000fe2000000081f */
[----:B---3--:R-:W-:Y:S01]  /*5340*/  FMUL R32, R25, R32 ;  /* 0x0000002019207220 */ /* 0x008fe20000400000 */
[----:B------:R-:W-:Y:S01]  /*5350*/  FFMA.SAT R25, R14, R11, 0.5 ;  /* 0x3f0000000e197423 */ /* 0x000fe2000000200b */
[----:B0-----:R-:W-:Y:S01]  /*5360*/  FADD R27, RZ, R40 ;  /* 0x00000028ff1b7221 */ /* 0x001fe20000000000 */
[----:B------:R-:W-:Y:S01]  /*5370*/  FFMA R53, R22, 1.925963033500011079e-08, R31 ;  /* 0x32a5706016357823 */ /* 0x000fe2000000001f */
[----:B------:R-:W-:Y:S01]  /*5380*/  SHF.L.U32 R31, R13, 0x17, RZ ;  /* 0x000000170d1f7819 */ /* 0x000fe200000006ff */
[-C--:B------:R-:W-:Y:S01]  /*5390*/  FFMA.RM R22, R25, R12.reuse, 12582913 ;  /* 0x4b40000119167423 */ /* 0x080fe2000000400c */
[----:B------:R0:W-:Y:S01]  /*53a0*/  MUFU.EX2 R56, R43 ;  /* 0x0000002b00387308 */ /* 0x0001e20000000800 */
[----:B------:R-:W-:Y:S02]  /*53b0*/  FFMA.RM R13, R51, R12, 12582913 ;  /* 0x4b400001330d7423 */ /* 0x000fe4000000400c */
[C---:B------:R-:W-:Y:S01]  /*53c0*/  FADD R25, R22.reuse, -12583039 ;  /* 0xcb40007f16197421 */ /* 0x040fe20000000000 */
[----:B------:R-:W-:Y:S01]  /*53d0*/  FMUL R31, R31, R30 ;  /* 0x0000001e1f1f7220 */ /* 0x000fe20000400000 */
[----:B------:R-:W-:Y:S01]  /*53e0*/  FADD R51, R13, -12583039 ;  /* 0xcb40007f0d337421 */ /* 0x000fe20000000000 */
[----:B------:R-:W-:Y:S01]  /*53f0*/  SHF.L.U32 R22, R22, 0x17, RZ ;  /* 0x0000001716167819 */ /* 0x000fe200000006ff */
[----:B------:R-:W-:Y:S01]  /*5400*/  FFMA R25, R14, 1.4426950216293334961, -R25 ;  /* 0x3fb8aa3b0e197823 */ /* 0x000fe20000000819 */
[----:B------:R-:W-:Y:S01]  /*5410*/  MUFU.EX2 R52, R52 ;  /* 0x0000003400347308 */ /* 0x000fe20000000800 */
[----:B0-----:R-:W-:-:S02]  /*5420*/  IMAD.SHL.U32 R43, R19, 0x800000, RZ ;  /* 0x00800000132b7824 */ /* 0x001fc400078e00ff */
[----:B------:R-:W-:Y:S01]  /*5430*/  FFMA R51, R20, 1.4426950216293334961, -R51 ;  /* 0x3fb8aa3b14337823 */ /* 0x000fe20000000833 */
[----:B------:R-:W-:Y:S01]  /*5440*/  FFMA R25, R14, 1.925963033500011079e-08, R25 ;  /* 0x32a570600e197823 */ /* 0x000fe20000000019 */
[----:B------:R-:W-:Y:S01]  /*5450*/  SHF.L.U32 R13, R13, 0x17, RZ ;  /* 0x000000170d0d7819 */ /* 0x000fe200000006ff */
[----:B----4-:R-:W-:Y:S01]  /*5460*/  FMUL R43, R43, R54 ;  /* 0x000000362b2b7220 */ /* 0x010fe20000400000 */
[----:B------:R-:W-:Y:S01]  /*5470*/  FFMA R20, R20, 1.925963033500011079e-08, R51 ;  /* 0x32a5706014147823 */ /* 0x000fe20000000033 */
[----:B------:R-:W0:Y:S08]  /*5480*/  MUFU.EX2 R14, R41 ;  /* 0x00000029000e7308 */ /* 0x000e300000000800 */
[----:B------:R2:W-:Y:S08]  /*5490*/  MUFU.EX2 R19, R28 ;  /* 0x0000001c00137308 */ /* 0x0005f00000000800 */
[----:B------:R-:W-:Y:S01]  /*54a0*/  MUFU.EX2 R53, R53 ;  /* 0x0000003500357308 */ /* 0x000fe20000000800 */
[----:B0-----:R-:W-:Y:S01]  /*54b0*/  FMUL R30, R15, R14 ;  /* 0x0000000e0f1e7220 */ /* 0x001fe20000400000 */
[----:B------:R-:W-:Y:S01]  /*54c0*/  FFMA.SAT R15, R48, R11, 0.5 ;  /* 0x3f000000300f7423 */ /* 0x000fe2000000200b */
[----:B--2---:R-:W-:Y:S01]  /*54d0*/  FMUL R28, R45, R58 ;  /* 0x0000003a2d1c7220 */ /* 0x004fe20000400000 */
[----:B------:R-:W-:-:S02]  /*54e0*/  IMAD.SHL.U32 R45, R46, 0x800000, RZ ;  /* 0x008000002e2d7824 */ /* 0x000fc400078e00ff */
[----:B------:R-:W-:Y:S01]  /*54f0*/  FFMA.RM R14, R15, R12, 12582913 ;  /* 0x4b4000010f0e7423 */ /* 0x000fe2000000400c */
[----:B------:R-:W-:Y:S01]  /*5500*/  IMAD.SHL.U32 R46, R21, 0x800000, RZ ;  /* 0x00800000152e7824 */ /* 0x000fe200078e00ff */
[----:B------:R0:W-:Y:S02]  /*5510*/  MUFU.EX2 R41, R25 ;  /* 0x0000001900297308 */ /* 0x0001e40000000800 */
[C---:B------:R-:W-:Y:S01]  /*5520*/  FADD R15, R14.reuse, -12583039 ;  /* 0xcb40007f0e0f7421 */ /* 0x040fe20000000000 */
[----:B------:R-:W-:-:S03]  /*5530*/  IMAD.SHL.U32 R14, R14, 0x800000, RZ ;  /* 0x008000000e0e7824 */ /* 0x000fc600078e00ff */
[----:B------:R-:W-:-:S04]  /*5540*/  FFMA R15, R48, 1.4426950216293334961, -R15 ;  /* 0x3fb8aa3b300f7823 */ /* 0x000fc8000000080f */
[----:B------:R-:W-:Y:S01]  /*5550*/  FFMA R48, R48, 1.925963033500011079e-08, R15 ;  /* 0x32a5706030307823 */ /* 0x000fe2000000000f */
[----:B------:R-:W-:-:S03]  /*5560*/  FFMA.SAT R15, R24, R11, 0.5 ;  /* 0x3f000000180f7423 */ /* 0x000fc6000000200b */
[----:B------:R-:W2:Y:S01]  /*5570*/  MUFU.EX2 R47, R48 ;  /* 0x00000030002f7308 */ /* 0x000ea20000000800 */
[-C--:B------:R-:W-:Y:S01]  /*5580*/  FFMA.RM R11, R15, R12.reuse, 12582913 ;  /* 0x4b4000010f0b7423 */ /* 0x080fe2000000400c */
[----:B------:R-:W-:Y:S01]  /*5590*/  FFMA.RM R12, R29, R12, 12582913 ;  /* 0x4b4000011d0c7423 */ /* 0x000fe2000000400c */
[----:B------:R-:W-:Y:S02]  /*55a0*/  SHF.L.U32 R29, R23, 0x17, RZ ;  /* 0x00000017171d7819 */ /* 0x000fe400000006ff */
[C---:B------:R-:W-:Y:S01]  /*55b0*/  FADD R15, R11.reuse, -12583039 ;  /* 0xcb40007f0b0f7421 */ /* 0x040fe20000000000 */
[----:B0-----:R-:W-:Y:S01]  /*55c0*/  FADD R25, R12, -12583039 ;  /* 0xcb40007f0c197421 */ /* 0x001fe20000000000 */
[----:B------:R-:W-:Y:S01]  /*55d0*/  SHF.L.U32 R11, R11, 0x17, RZ ;  /* 0x000000170b0b7819 */ /* 0x000fe200000006ff */
[----:B------:R0:W3:Y:S01]  /*55e0*/  MUFU.EX2 R23, R26 ;  /* 0x0000001a00177308 */ /* 0x0000e20000000800 */
[----:B------:R-:W-:Y:S01]  /*55f0*/  FFMA R15, R24, 1.4426950216293334961, -R15 ;  /* 0x3fb8aa3b180f7823 */ /* 0x000fe2000000080f */
[----:B------:R-:W-:Y:S01]  /*5600*/  FMUL R29, R29, R56 ;  /* 0x000000381d1d7220 */ /* 0x000fe20000400000 */
[----:B------:R-:W-:Y:S01]  /*5610*/  FFMA R21, R44, 1.4426950216293334961, -R25 ;  /* 0x3fb8aa3b2c157823 */ /* 0x000fe20000000819 */
[----:B------:R-:W-:Y:S01]  /*5620*/  SHF.L.U32 R12, R12, 0x17, RZ ;  /* 0x000000170c0c7819 */ /* 0x000fe200000006ff */
[----:B------:R-:W-:Y:S01]  /*5630*/  FFMA R15, R24, 1.925963033500011079e-08, R15 ;  /* 0x32a57060180f7823 */ /* 0x000fe2000000000f */
[----:B------:R-:W-:Y:S01]  /*5640*/  FADD R24, R27, R42 ;  /* 0x0000002a1b187221 */ /* 0x000fe20000000000 */
[----:B------:R-:W-:Y:S01]  /*5650*/  FFMA R44, R44, 1.925963033500011079e-08, R21 ;  /* 0x32a570602c2c7823 */ /* 0x000fe20000000015 */
[----:B0-----:R-:W-:-:S02]  /*5660*/  SHF.L.U32 R26, R49, 0x17, RZ ;  /* 0x00000017311a7819 */ /* 0x001fc400000006ff */
[----:B------:R-:W-:Y:S01]  /*5670*/  FADD R27, R24, R39 ;  /* 0x00000027181b7221 */ /* 0x000fe20000000000 */
[----:B------:R-:W-:Y:S01]  /*5680*/  MUFU.EX2 R54, R15 ;  /* 0x0000000f00367308 */ /* 0x000fe20000000800 */
[----:B--2---:R-:W-:Y:S02]  /*5690*/  FMUL R21, R14, R47 ;  /* 0x0000002f0e157220 */ /* 0x004fe40000400000 */
[----:B------:R-:W-:Y:S01]  /*56a0*/  FADD R24, R27, R38 ;  /* 0x000000261b187221 */ /* 0x000fe20000000000 */
[----:B------:R-:W-:Y:S01]  /*56b0*/  FMUL R26, R26, R19 ;  /* 0x000000131a1a7220 */ /* 0x000fe20000400000 */
[----:B---3--:R-:W-:Y:S02]  /*56c0*/  FMUL R25, R50, R23 ;  /* 0x0000001732197220 */ /* 0x008fe40000400000 */
[----:B------:R-:W-:Y:S01]  /*56d0*/  FADD R27, R24, R35 ;  /* 0x00000023181b7221 */ /* 0x000fe20000000000 */
[----:B------:R-:W-:-:S03]  /*56e0*/  FMUL R23, R22, R41 ;  /* 0x0000002916177220 */ /* 0x000fc60000400000 */
[----:B------:R-:W-:-:S04]  /*56f0*/  FADD R24, R27, R34 ;  /* 0x000000221b187221 */ /* 0x000fc80000000000 */
[----:B------:R-:W-:-:S04]  /*5700*/  FADD R27, R24, R33 ;  /* 0x00000021181b7221 */ /* 0x000fc80000000000 */
[----:B------:R-:W-:-:S04]  /*5710*/  FADD R24, R27, R32 ;  /* 0x000000201b187221 */ /* 0x000fc80000000000 */
[----:B------:R-:W-:-:S04]  /*5720*/  FADD R27, R24, R31 ;  /* 0x0000001f181b7221 */ /* 0x000fc80000000000 */
[----:B------:R-:W-:Y:S01]  /*5730*/  FADD R24, R27, R30 ;  /* 0x0000001e1b187221 */ /* 0x000fe20000000000 */
[----:B------:R-:W-:Y:S02]  /*5740*/  FMUL R27, R45, R52 ;  /* 0x000000342d1b7220 */ /* 0x000fe40000400000 */
[----:B------:R0:W2:Y:S01]  /*5750*/  MUFU.EX2 R52, R20 ;  /* 0x0000001400347308 */ /* 0x0000a20000000800 */
[----:B------:R-:W-:-:S04]  /*5760*/  FADD R24, R24, R43 ;  /* 0x0000002b18187221 */ /* 0x000fc80000000000 */
[----:B------:R-:W-:-:S04]  /*5770*/  FADD R45, R24, R29 ;  /* 0x0000001d182d7221 */ /* 0x000fc80000000000 */
[----:B------:R-:W-:Y:S02]  /*5780*/  FADD R24, R45, R28 ;  /* 0x0000001c2d187221 */ /* 0x000fe40000000000 */
[----:B------:R-:W3:Y:S02]  /*5790*/  MUFU.EX2 R45, R44 ;  /* 0x0000002c002d7308 */ /* 0x000ee40000000800 */
[----:B------:R-:W-:Y:S01]  /*57a0*/  FADD R19, R24, R27 ;  /* 0x0000001b18137221 */ /* 0x000fe20000000000 */
[----:B------:R-:W-:-:S03]  /*57b0*/  FMUL R24, R46, R53 ;  /* 0x000000352e187220 */ /* 0x000fc60000400000 */
[----:B0-----:R-:W-:Y:S01]  /*57c0*/  FADD R20, R19, R26 ;  /* 0x0000001a13147221 */ /* 0x001fe20000000000 */
[----:B--2---:R-:W-:-:S03]  /*57d0*/  FMUL R22, R13, R52 ;  /* 0x000000340d167220 */ /* 0x004fc60000400000 */
[----:B------:R-:W-:-:S04]  /*57e0*/  FADD R19, R20, R25 ;  /* 0x0000001914137221 */ /* 0x000fc80000000000 */
[----:B------:R-:W-:Y:S01]  /*57f0*/  FADD R20, R19, R24 ;  /* 0x0000001813147221 */ /* 0x000fe20000000000 */
[----:B---3--:R-:W-:-:S03]  /*5800*/  FMUL R19, R12, R45 ;  /* 0x0000002d0c137220 */ /* 0x008fc60000400000 */
        /* <DEDUP_REMOVED lines=15> */
.L_x_16998:
        /* <DEDUP_REMOVED lines=12> */
[----:B-1----:R-:W-:Y:S05]  /*59c0*/  CALL.REL.NOINC `($__internal_264_$__cuda_sm3x_div_rn_noftz_f32_slowpath) ;  /* 0x0000003400287944 */ /* 0x002fea0003c00000 */
[----:B------:R-:W-:-:S07]  /*59d0*/  MOV R12, R11 ;  /* 0x0000000b000c7202 */ /* 0x000fce0000000f00 */
.L_x_16921:
[----:B------:R-:W-:Y:S05]  /*59e0*/  BSYNC.RECONVERGENT B3 ;  /* 0x0000000000037941 */ /* 0x000fea0003800200 */
.L_x_16920:
        /* <DEDUP_REMOVED lines=12> */
[----:B-1----:R-:W-:Y:S05]  /*5ab0*/  CALL.REL.NOINC `($__internal_264_$__cuda_sm3x_div_rn_noftz_f32_slowpath) ;  /* 0x0000003000ec7944 */ /* 0x002fea0003c00000 */
[----:B------:R-:W-:-:S07]  /*5ac0*/  MOV R13, R11 ;  /* 0x0000000b000d7202 */ /* 0x000fce0000000f00 */
.L_x_16923:
[----:B------:R-:W-:Y:S05]  /*5ad0*/  BSYNC.RECONVERGENT B3 ;  /* 0x0000000000037941 */ /* 0x000fea0003800200 */
.L_x_16922:
        /* <DEDUP_REMOVED lines=14> */
.L_x_16925:
[----:B------:R-:W-:Y:S05]  /*5bc0*/  BSYNC.RECONVERGENT B3 ;  /* 0x0000000000037941 */ /* 0x000fea0003800200 */
.L_x_16924:
        /* <DEDUP_REMOVED lines=14> */
.L_x_16927:
[----:B------:R-:W-:Y:S05]  /*5cb0*/  BSYNC.RECONVERGENT B3 ;  /* 0x0000000000037941 */ /* 0x000fea0003800200 */
.L_x_16926:
        /* <DEDUP_REMOVED lines=14> */
.L_x_16929:
[----:B------:R-:W-:Y:S05]  /*5da0*/  BSYNC.RECONVERGENT B3 ;  /* 0x0000000000037941 */ /* 0x000fea0003800200 */
.L_x_16928:
        /* <DEDUP_REMOVED lines=14> */
.L_x_16931:
[----:B------:R-:W-:Y:S05]  /*5e90*/  BSYNC.RECONVERGENT B3 ;  /* 0x0000000000037941 */ /* 0x000fea0003800200 */
.L_x_16930:
        /* <DEDUP_REMOVED lines=14> */
.L_x_16933:
[----:B------:R-:W-:Y:S05]  /*5f80*/  BSYNC.RECONVERGENT B3 ;  /* 0x0000000000037941 */ /* 0x000fea0003800200 */
.L_x_16932:
        /* <DEDUP_REMOVED lines=14> */
.L_x_16935:
[----:B------:R-:W-:Y:S05]  /*6070*/  BSYNC.RECONVERGENT B3 ;  /* 0x0000000000037941 */ /* 0x000fea0003800200 */
.L_x_16934:
        /* <DEDUP_REMOVED lines=14> */
.L_x_16937:
[----:B------:R-:W-:Y:S05]  /*6160*/  BSYNC.RECONVERGENT B3 ;  /* 0x0000000000037941 */ /* 0x000fea0003800200 */
.L_x_16936:
        /* <DEDUP_REMOVED lines=14> */
.L_x_16939:
[----:B------:R-:W-:Y:S05]  /*6250*/  BSYNC.RECONVERGENT B3 ;  /* 0x0000000000037941 */ /* 0x000fea0003800200 */
.L_x_16938:
        /* <DEDUP_REMOVED lines=14> */
.L_x_16941:
[----:B------:R-:W-:Y:S05]  /*6340*/  BSYNC.RECONVERGENT B3 ;  /* 0x0000000000037941 */ /* 0x000fea0003800200 */
.L_x_16940:
        /* <DEDUP_REMOVED lines=14> */
.L_x_16943:
[----:B------:R-:W-:Y:S05]  /*6430*/  BSYNC.RECONVERGENT B3 ;  /* 0x0000000000037941 */ /* 0x000fea0003800200 */
.L_x_16942:
        /* <DEDUP_REMOVED lines=14> */
.L_x_16945:
[----:B------:R-:W-:Y:S05]  /*6520*/  BSYNC.RECONVERGENT B3 ;  /* 0x0000000000037941 */ /* 0x000fea0003800200 */
.L_x_16944:
        /* <DEDUP_REMOVED lines=14> */
.L_x_16947:
[----:B------:R-:W-:Y:S05]  /*6610*/  BSYNC.RECONVERGENT B3 ;  /* 0x0000000000037941 */ /* 0x000fea0003800200 */
.L_x_16946:
        /* <DEDUP_REMOVED lines=14> */
.L_x_16949:
[----:B------:R-:W-:Y:S05]  /*6700*/  BSYNC.RECONVERGENT B3 ;  /* 0x0000000000037941 */ /* 0x000fea0003800200 */
.L_x_16948:
        /* <DEDUP_REMOVED lines=14> */
.L_x_16951:
[----:B------:R-:W-:Y:S05]  /*67f0*/  BSYNC.RECONVERGENT B3 ;  /* 0x0000000000037941 */ /* 0x000fea0003800200 */
.L_x_16950:
        /* <DEDUP_REMOVED lines=14> */
.L_x_16953:
[----:B------:R-:W-:Y:S05]  /*68e0*/  BSYNC.RECONVERGENT B3 ;  /* 0x0000000000037941 */ /* 0x000fea0003800200 */
.L_x_16952:
        /* <DEDUP_REMOVED lines=14> */
.L_x_16955:
[----:B------:R-:W-:Y:S05]  /*69d0*/  BSYNC.RECONVERGENT B3 ;  /* 0x0000000000037941 */ /* 0x000fea0003800200 */
.L_x_16954:
        /* <DEDUP_REMOVED lines=14> */
.L_x_16957:
[----:B------:R-:W-:Y:S05]  /*6ac0*/  BSYNC.RECONVERGENT B3 ;  /* 0x0000000000037941 */ /* 0x000fea0003800200 */
.L_x_16956:
        /* <DEDUP_REMOVED lines=14> */
.L_x_16959:
[----:B------:R-:W-:Y:S05]  /*6bb0*/  BSYNC.RECONVERGENT B3 ;  /* 0x0000000000037941 */ /* 0x000fea0003800200 */
.L_x_16958:
        /* <DEDUP_REMOVED lines=14> */
.L_x_16961:
[----:B------:R-:W-:Y:S05]  /*6ca0*/  BSYNC.RECONVERGENT B3 ;  /* 0x0000000000037941 */ /* 0x000fea0003800200 */
.L_x_16960:
        /* <DEDUP_REMOVED lines=14> */
.L_x_16963:
[----:B------:R-:W-:Y:S05]  /*6d90*/  BSYNC.RECONVERGENT B3 ;  /* 0x0000000000037941 */ /* 0x000fea0003800200 */
.L_x_16962:
        /* <DEDUP_REMOVED lines=27> */
.L_x_16965:
[----:B------:R-:W-:Y:S05]  /*6f50*/  BSYNC.RECONVERGENT B1 ;  /* 0x0000000000017941 */ /* 0x000fea0003800200 */
.L_x_16964:
[----:B------:R-:W-:Y:S04]  /*6f60*/  BSSY.RECONVERGENT B1, `(.L_x_16966) ;  /* 0x0000012000017945 */ /* 0x000fe80003800200 */
[----:B------:R-:W-:Y:S05]  /*6f70*/  @P1 BRA `(.L_x_16967) ;  /* 0x0000000000401947 */ /* 0x000fea0003800000 */
[----:B0-----:R-:W-:Y:S01]  /*6f80*/  HFMA2 R13, -RZ, RZ, 0, 0 ;  /* 0x00000000ff0d7431 */ /* 0x001fe200000001ff */
        /* <DEDUP_REMOVED lines=15> */
.L_x_16967:
[----:B------:R-:W-:Y:S05]  /*7080*/  BSYNC.RECONVERGENT B1 ;  /* 0x0000000000017941 */ /* 0x000fea0003800200 */
.L_x_16966:
[----:B------:R-:W-:Y:S04]  /*7090*/  BSSY.RECONVERGENT B1, `(.L_x_16968) ;  /* 0x0000012000017945 */ /* 0x000fe80003800200 */
[----:B------:R-:W-:Y:S05]  /*70a0*/  @P3 BRA `(.L_x_16969) ;  /* 0x0000000000403947 */ /* 0x000fea0003800000 */
[----:B0-2---:R-:W-:Y:S01]  /*70b0*/  MOV R13, RZ ;  /* 0x000000ff000d7202 */ /* 0x005fe20000000f00 */
        /* <DEDUP_REMOVED lines=15> */
.L_x_16969:
[----:B------:R-:W-:Y:S05]  /*71b0*/  BSYNC.RECONVERGENT B1 ;  /* 0x0000000000017941 */ /* 0x000fea0003800200 */
.L_x_16968:
[----:B------:R-:W-:Y:S04]  /*71c0*/  BSSY.RECONVERGENT B1, `(.L_x_16970) ;  /* 0x0000012000017945 */ /* 0x000fe80003800200 */
[----:B------:R-:W-:Y:S05]  /*71d0*/  @P2 BRA `(.L_x_16971) ;  /* 0x0000000000402947 */ /* 0x000fea0003800000 */
[----:B0-23--:R-:W-:Y:S01]  /*71e0*/  MOV R12, R6 ;  /* 0x00000006000c7202 */ /* 0x00dfe20000000f00 */
        /* <DEDUP_REMOVED lines=15> */
.L_x_16971:
[----:B------:R-:W-:Y:S05]  /*72e0*/  BSYNC.RECONVERGENT B1 ;  /* 0x0000000000017941 */ /* 0x000fea0003800200 */
.L_x_16970:
        /* <DEDUP_REMOVED lines=30> */
.L_x_16973:
[----:B------:R-:W-:Y:S05]  /*74d0*/  BSYNC.RECONVERGENT B1 ;  /* 0x0000000000017941 */ /* 0x000fea0003800200 */
.L_x_16972:
        /* <DEDUP_REMOVED lines=18> */
.L_x_16975:
[----:B------:R-:W-:Y:S05]  /*7600*/  BSYNC.RECONVERGENT B1 ;  /* 0x0000000000017941 */ /* 0x000fea0003800200 */
.L_x_16974:
        /* <DEDUP_REMOVED lines=18> */
.L_x_16977:
[----:B------:R-:W-:Y:S05]  /*7730*/  BSYNC.RECONVERGENT B1 ;  /* 0x0000000000017941 */ /* 0x000fea0003800200 */
.L_x_16976:
        /* <DEDUP_REMOVED lines=17> */
.L_x_16979:
[----:B------:R-:W-:Y:S05]  /*7850*/  BSYNC.RECONVERGENT B1 ;  /* 0x0000000000017941 */ /* 0x000fea0003800200 */
.L_x_16978:
        /* <DEDUP_REMOVED lines=18> */
.L_x_16981:
[----:B------:R-:W-:Y:S05]  /*7980*/  BSYNC.RECONVERGENT B1 ;  /* 0x0000000000017941 */ /* 0x000fea0003800200 */
.L_x_16980:
        /* <DEDUP_REMOVED lines=18> */
.L_x_16983:
[----:B------:R-:W-:Y:S05]  /*7ab0*/  BSYNC.RECONVERGENT B1 ;  /* 0x0000000000017941 */ /* 0x000fea0003800200 */
.L_x_16982:
[----:B------:R-:W-:Y:S04]  /*7ac0*/  BSSY.RECONVERGENT B1, `(.L_x_16984) ;  /* 0x0000011000017945 */ /* 0x000fe80003800200 */
[----:B------:R-:W-:Y:S05]  /*7ad0*/  @P4 BRA `(.L_x_16985) ;  /* 0x00000000003c4947 */ /* 0x000fea0003800000 */
[----:B--2---:R-:W-:Y:S01]  /*7ae0*/  IMAD R14, R2, UR38, RZ ;  /* 0x00000026020e7c24 */ /* 0x004fe2000f8e02ff */
[----:B-1----:R-:W-:Y:S01]  /*7af0*/  R2UR UR4, R36 ;  /* 0x00000000240472ca */ /* 0x002fe200000e0000 */
[----:B------:R-:W-:Y:S01]  /*7b00*/  IMAD.MOV.U32 R19, RZ, RZ, RZ ;  /* 0x000000ffff137224 */ /* 0x000fe200078e00ff */
[----:B------:R-:W-:Y:S01]  /*7b10*/  R2UR UR5, R37 ;  /* 0x00000000250572ca */ /* 0x000fe200000e0000 */
[C---:B------:R-:W-:Y:S02]  /*7b20*/  IMAD R11, R3.reuse, UR39, R14 ;  /* 0x00000027030b7c24 */ /* 0x040fe4000f8e020e */
[----:B0--34-:R-:W-:-:S05]  /*7b30*/  IMAD.WIDE.U32 R12, R3, UR38, R18 ;  /* 0x00000026030c7c25 */ /* 0x019fca000f8e0012 */
        /* <DEDUP_REMOVED lines=9> */
.L_x_16985:
[----:B------:R-:W-:Y:S05]  /*7bd0*/  BSYNC.RECONVERGENT B1 ;  /* 0x0000000000017941 */ /* 0x000fea0003800200 */
.L_x_16984:
        /* <DEDUP_REMOVED lines=9> */
.L_x_16896:
[----:B------:R-:W-:Y:S05]  /*7c70*/  EXIT ;  /* 0x000000000000794d */ /* 0x000fea0003800000 */
.L_x_16919:
[----:B------:R-:W-:Y:S01]  /*7c80*/  HFMA2 R11, -RZ, RZ, 0, 1.847743988037109375e-06 ;  /* 0x0000001fff0b7431 */ /* 0x000fe200000001ff */
[----:B------:R-:W-:Y:S01]  /*7c90*/  BSSY B1, `(.L_x_16987) ;  /* 0x0000006000017945 */ /* 0x000fe20003800000 */
[----:B------:R-:W-:Y:S01]  /*7ca0*/  MOV R12, 0x10 ;  /* 0x00000010000c7802 */ /* 0x000fe20000000f00 */
[----:B------:R-:W-:-:S07]  /*7cb0*/  IMAD.MOV.U32 R15, RZ, RZ, -0x1 ;  /* 0xffffffffff0f7424 */ /* 0x000fce00078e00ff */
[----:B-1----:R-:W-:Y:S05]  /*7cc0*/  WARPSYNC.COLLECTIVE R15, `(.L_x_16988) ;  /* 0x000000000f087348 */ /* 0x002fea0003c00000 */
[----:B------:R0:W2:Y:S02]  /*7cd0*/  SHFL.BFLY P6, R14, R13, R12, R11 ;  /* 0x0c00000c0d0e7389 */ /* 0x0000a400000c000b */
[----:B012---:R-:W-:Y:S05]  /*7ce0*/  ENDCOLLECTIVE ;  /* 0x000000000000791b */ /* 0x007fea0003800000 */
.L_x_16988:
[----:B------:R-:W-:Y:S05]  /*7cf0*/  BSYNC B1 ;  /* 0x0000000000017941 */ /* 0x000fea0003800000 */
.L_x_16987:
        /* <DEDUP_REMOVED lines=8> */
.L_x_16989:
[----:B------:R-:W-:Y:S01]  /*7d80*/  HFMA2 R12, -RZ, RZ, 0, 2.384185791015625e-07 ;  /* 0x00000004ff0c7431 */ /* 0x000fe200000001ff */
[----:B------:R-:W-:-:S04]  /*7d90*/  FMNMX R39, R13, R14, !PT ;  /* 0x0000000e0d277209 */ /* 0x000fc80007800000 */
[----:B------:R-:W-:-:S07]  /*7da0*/  MOV R13, R39 ;  /* 0x00000027000d7202 */ /* 0x000fce0000000f00 */
[----:B------:R-:W-:Y:S05]  /*7db0*/  WARPSYNC.COLLECTIVE R15, `(.L_x_16990) ;  /* 0x000000000f087348 */ /* 0x000fea0003c00000 */
[----:B------:R0:W1:Y:S02]  /*7dc0*/  SHFL.BFLY P6, R14, R13, R12, R11 ;  /* 0x0c00000c0d0e7389 */ /* 0x00006400000c000b */
[----:B01----:R-:W-:Y:S05]  /*7dd0*/  ENDCOLLECTIVE ;  /* 0x000000000000791b */ /* 0x003fea0003800000 */
.L_x_16990:
[----:B------:R-:W-:Y:S02]  /*7de0*/  MOV R12, 0x2 ;  /* 0x00000002000c7802 */ /* 0x000fe40000000f00 */
[----:B------:R-:W-:-:S05]  /*7df0*/  FMNMX R40, R39, R14, !PT ;  /* 0x0000000e27287209 */ /* 0x000fca0007800000 */
[----:B------:R-:W-:-:S07]  /*7e00*/  IMAD.MOV.U32 R13, RZ, RZ, R40 ;  /* 0x000000ffff0d7224 */ /* 0x000fce00078e0028 */
[----:B------:R-:W-:Y:S05]  /*7e10*/  WARPSYNC.COLLECTIVE R15, `(.L_x_16991) ;  /* 0x000000000f087348 */ /* 0x000fea0003c00000 */
[----:B------:R0:W1:Y:S02]  /*7e20*/  SHFL.BFLY P6, R14, R13, R12, R11 ;  /* 0x0c00000c0d0e7389 */ /* 0x00006400000c000b */
[----:B01----:R-:W-:Y:S05]  /*7e30*/  ENDCOLLECTIVE ;  /* 0x000000000000791b */ /* 0x003fea0003800000 */
.L_x_16991:
[----:B------:R-:W-:Y:S01]  /*7e40*/  IMAD.MOV.U32 R12, RZ, RZ, 0x1 ;  /* 0x00000001ff0c7424 */ /* 0x000fe200078e00ff */
[----:B------:R-:W-:-:S04]  /*7e50*/  FMNMX R41, R40, R14, !PT ;  /* 0x0000000e28297209 */ /* 0x000fc80007800000 */
[----:B------:R-:W-:-:S07]  /*7e60*/  MOV R13, R41 ;  /* 0x00000029000d7202 */ /* 0x000fce0000000f00 */
[----:B------:R-:W-:Y:S05]  /*7e70*/  WARPSYNC.COLLECTIVE R15, `(.L_x_16992) ;  /* 0x000000000f087348 */ /* 0x000fea0003c00000 */
[----:B------:R0:W1:Y:S02]  /*7e80*/  SHFL.BFLY P6, R14, R13, R12, R11 ;  /* 0x0c00000c0d0e7389 */ /* 0x00006400000c000b */
[----:B01----:R-:W-:Y:S05]  /*7e90*/  ENDCOLLECTIVE ;  /* 0x000000000000791b */ /* 0x003fea0003800000 */
.L_x_16992:
        /* <DEDUP_REMOVED lines=188> */
[----:B------:R-:W-:-:S03]  /*8a60*/  FADD R11, RZ, R40 ;  /* 0x00000028ff0b7221 */ /* 0x000fc60000000000 */
        /* <DEDUP_REMOVED lines=39> */
.L_x_16993:
[----:B------:R-:W-:Y:S02]  /*8ce0*/  HFMA2 R12, -RZ, RZ, 0, 4.76837158203125e-07 ;  /* 0x00000008ff0c7431 */ /* 0x000fe400000001ff */
[----:B------:R-:W-:-:S05]  /*8cf0*/  FADD R41, R13, R14 ;  /* 0x0000000e0d297221 */ /* 0x000fca0000000000 */
[----:B------:R-:W-:-:S07]  /*8d00*/  MOV R13, R41 ;  /* 0x00000029000d7202 */ /* 0x000fce0000000f00 */
[----:B------:R-:W-:Y:S05]  /*8d10*/  WARPSYNC.COLLECTIVE R15, `(.L_x_16994) ;  /* 0x000000000f087348 */ /* 0x000fea0003c00000 */
[----:B------:R0:W1:Y:S02]  /*8d20*/  SHFL.BFLY P6, R14, R13, R12, R11 ;  /* 0x0c00000c0d0e7389 */ /* 0x00006400000c000b */
[----:B01----:R-:W-:Y:S05]  /*8d30*/  ENDCOLLECTIVE ;  /* 0x000000000000791b */ /* 0x003fea0003800000 */
.L_x_16994:
[----:B------:R-:W-:Y:S01]  /*8d40*/  MOV R12, 0x4 ;  /* 0x00000004000c7802 */ /* 0x000fe20000000f00 */
[----:B------:R-:W-:-:S04]  /*8d50*/  FADD R44, R41, R14 ;  /* 0x0000000e292c7221 */ /* 0x000fc80000000000 */
[----:B------:R-:W-:-:S07]  /*8d60*/  IMAD.MOV.U32 R13, RZ, RZ, R44 ;  /* 0x000000ffff0d7224 */ /* 0x000fce00078e002c */
[----:B------:R-:W-:Y:S05]  /*8d70*/  WARPSYNC.COLLECTIVE R15, `(.L_x_16995) ;  /* 0x000000000f087348 */ /* 0x000fea0003c00000 */
[----:B------:R0:W1:Y:S02]  /*8d80*/  SHFL.BFLY P6, R14, R13, R12, R11 ;  /* 0x0c00000c0d0e7389 */ /* 0x00006400000c000b */
[----:B01----:R-:W-:Y:S05]  /*8d90*/  ENDCOLLECTIVE ;  /* 0x000000000000791b */ /* 0x003fea0003800000 */
.L_x_16995:
[----:B------:R-:W-:Y:S02]  /*8da0*/  IMAD.MOV.U32 R12, RZ, RZ, 0x2 ;  /* 0x00000002ff0c7424 */ /* 0x000fe400078e00ff */
[----:B------:R-:W-:-:S05]  /*8db0*/  FADD R45, R44, R14 ;  /* 0x0000000e2c2d7221 */ /* 0x000fca0000000000 */
[----:B------:R-:W-:-:S07]  /*8dc0*/  MOV R13, R45 ;  /* 0x0000002d000d7202 */ /* 0x000fce0000000f00 */
[----:B------:R-:W-:Y:S05]  /*8dd0*/  WARPSYNC.COLLECTIVE R15, `(.L_x_16996) ;  /* 0x000000000f087348 */ /* 0x000fea0003c00000 */
[----:B------:R0:W1:Y:S02]  /*8de0*/  SHFL.BFLY P6, R14, R13, R12, R11 ;  /* 0x0c00000c0d0e7389 */ /* 0x00006400000c000b */
[----:B01----:R-:W-:Y:S05]  /*8df0*/  ENDCOLLECTIVE ;  /* 0x000000000000791b */ /* 0x003fea0003800000 */
.L_x_16996:
[----:B------:R-:W-:Y:S02]  /*8e00*/  HFMA2 R12, -RZ, RZ, 0, 5.9604644775390625e-08 ;  /* 0x00000001ff0c7431 */ /* 0x000fe400000001ff */
[----:B------:R-:W-:-:S05]  /*8e10*/  FADD R46, R45, R14 ;  /* 0x0000000e2d2e7221 */ /* 0x000fca0000000000 */
[----:B------:R-:W-:-:S07]  /*8e20*/  MOV R13, R46 ;  /* 0x0000002e000d7202 */ /* 0x000fce0000000f00 */
[----:B------:R-:W-:Y:S05]  /*8e30*/  WARPSYNC.COLLECTIVE R15, `(.L_x_16997) ;  /* 0x000000000f087348 */ /* 0x000fea0003c00000 */
[----:B------:R0:W1:Y:S02]  /*8e40*/  SHFL.BFLY P6, R14, R13, R12, R11 ;  /* 0x0c00000c0d0e7389 */ /* 0x00006400000c000b */
[----:B01----:R-:W-:Y:S05]  /*8e50*/  ENDCOLLECTIVE ;  /* 0x000000000000791b */ /* 0x003fea0003800000 */
.L_x_16997:
[----:B------:R-:W-:Y:S05]  /*8e60*/  BRA `(.L_x_16998) ;  /* 0xffffffc800a47947 */ /* 0x000fea000383ffff */
        .weak           $__internal_264_$__cuda_sm3x_div_rn_noftz_f32_slowpath
        .type           $__internal_264_$__cuda_sm3x_div_rn_noftz_f32_slowpath,@function
        .size           $__internal_264_$__cuda_sm3x_div_rn_noftz_f32_slowpath,(.L_x_37641 - $__internal_264_$__cuda_sm3x_div_rn_noftz_f32_slowpath)
$__internal_264_$__cuda_sm3x_div_rn_noftz_f32_slowpath:
        /* <DEDUP_REMOVED lines=35> */
.L_x_17000:
[----:B------:R-:W-:Y:S01]  /*90a0*/  LEA R48, R41, 0xc0800000, 0x17 ;  /* 0xc080000029307811 */ /* 0x000fe200078eb8ff */
[----:B------:R-:W-:Y:S03]  /*90b0*/  BSSY.RECONVERGENT B2, `(.L_x_17005) ;  /* 0x0000036000027945 */ /* 0x000fe60003800200 */
[----:B------:R-:W-:Y:S02]  /*90c0*/  IADD3 R49, PT, PT, -R48, R11, RZ ;  /* 0x0000000b30317210 */ /* 0x000fe40007ffe1ff */
[----:B------:R-:W-:Y:S02]  /*90d0*/  IADD3 R48, PT, PT, R47, -0x7f, RZ ;  /* 0xffffff812f307810 */ /* 0x000fe40007ffe0ff */
[----:B------:R-:W0:Y:S01]  /*90e0*/  MUFU.RCP R51, R49 ;  /* 0x0000003100337308 */ /* 0x000e220000001000 */
[----:B------:R-:W-:Y:S02]  /*90f0*/  FADD.FTZ R50, -R49, -RZ ;  /* 0x800000ff31327221 */ /* 0x000fe40000010100 */
        /* <DEDUP_REMOVED lines=45> */
.L_x_17007:
[----:B------:R-:W-:-:S04]  /*93d0*/  LOP3.LUT R11, R11, 0x80000000, RZ, 0xc0, !PT ;  /* 0x800000000b0b7812 */ /* 0x000fc800078ec0ff */
[----:B------:R-:W-:Y:S01]  /*93e0*/  LOP3.LUT R11, R11, 0x7f800000, RZ, 0xfc, !PT ;  /* 0x7f8000000b0b7812 */ /* 0x000fe200078efcff */
[----:B------:R-:W-:Y:S06]  /*93f0*/  BRA `(.L_x_17008) ;  /* 0x0000000000047947 */ /* 0x000fec0003800000 */
.L_x_17006:
[----:B------:R-:W-:-:S07]  /*9400*/  IMAD R11, R48, 0x800000, R11 ;  /* 0x00800000300b7824 */ /* 0x000fce00078e020b */
.L_x_17008:
[----:B------:R-:W-:Y:S05]  /*9410*/  BSYNC.RECONVERGENT B2 ;  /* 0x0000000000027941 */ /* 0x000fea0003800200 */
.L_x_17005:
[----:B------:R-:W-:Y:S05]  /*9420*/  BRA `(.L_x_17009) ;  /* 0x0000000000207947 */ /* 0x000fea0003800000 */
.L_x_17004:
[----:B------:R-:W-:-:S04]  /*9430*/  LOP3.LUT R11, R11, 0x80000000, R40, 0x48, !PT ;  /* 0x800000000b0b7812 */ /* 0x000fc800078e4828 */
[----:B------:R-:W-:Y:S01]  /*9440*/  LOP3.LUT R11, R11, 0x7f800000, RZ, 0xfc, !PT ;  /* 0x7f8000000b0b7812 */ /* 0x000fe200078efcff */
[----:B------:R-:W-:Y:S06]  /*9450*/  BRA `(.L_x_17009) ;  /* 0x0000000000147947 */ /* 0x000fec0003800000 */
.L_x_17003:
[----:B------:R-:W-:Y:S01]  /*9460*/  LOP3.LUT R11, R11, 0x80000000, R40, 0x48, !PT ;  /* 0x800000000b0b7812 */ /* 0x000fe200078e4828 */
[----:B------:R-:W-:Y:S06]  /*9470*/  BRA `(.L_x_17009) ;  /* 0x00000000000c7947 */ /* 0x000fec0003800000 */
.L_x_17002:
[----:B------:R-:W0:Y:S01]  /*9480*/  MUFU.RSQ R11, -QNAN ;  /* 0xffc00000000b7908 */ /* 0x000e220000001400 */
[----:B------:R-:W-:Y:S05]  /*9490*/  BRA `(.L_x_17009) ;  /* 0x0000000000047947 */ /* 0x000fea0003800000 */
.L_x_17001:
[----:B------:R-:W-:-:S07]  /*94a0*/  FADD.FTZ R11, R40, R11 ;  /* 0x0000000b280b7221 */ /* 0x000fce0000010000 */
.L_x_17009:
[----:B------:R-:W-:Y:S05]  /*94b0*/  BSYNC.RECONVERGENT B1 ;  /* 0x0000000000017941 */ /* 0x000fea0003800200 */
.L_x_16999:
[----:B------:R-:W-:Y:S01]  /*94c0*/  HFMA2 R41, -RZ, RZ, 0, 0 ;  /* 0x00000000ff297431 */ /* 0x000fe200000001ff */
[----:B------:R-:W-:-:S04]  /*94d0*/  MOV R40, R44 ;  /* 0x0000002c00287202 */ /* 0x000fc80000000f00 */
[----:B0-----:R-:W-:Y:S05]  /*94e0*/  RET.REL.NODEC R40 `(_Z15SoftmaxWarpImplI22BroadcastScaleMaskLoadIffbLm3EiE11DirectStoreIffEfLi2ELi22ELi32ELi1ELb1EL9Algorithm0EEvT_T0_ll) ;  /* 0xffffff6828c47950 */ /* 0x001fea0003c3ffff */
.L_x_17010:
        /* <DEDUP_REMOVED lines=9> */
.L_x_37641:


//--------------------- .text._Z15SoftmaxWarpImplI22BroadcastScaleMaskLoadIffbLm3EiE11DirectStoreIffEfLi2ELi22ELi32ELi1ELb0EL9Algorithm0EEvT_T0_ll --------------------------
	.section	.text._Z15SoftmaxWarpImplI22BroadcastScaleMaskLoadIffbLm3EiE11DirectStoreIffEfLi2ELi22ELi32ELi1ELb0EL9Algorithm0EEvT_T0_ll,"ax",@progbits
	.align	128
        .global         _Z15SoftmaxWarpImplI22BroadcastScaleMaskLoadIffbLm3EiE11DirectStoreIffEfLi2ELi22ELi32ELi1ELb0EL9Algorithm0EEvT_T0_ll
        .type           _Z15SoftmaxWarpImplI22BroadcastScaleMaskLoadIffbLm3EiE11DirectStoreIffEfLi2ELi22ELi32ELi1ELb0EL9Algorithm0EEvT_T0_ll,@function
        .size           _Z15SoftmaxWarpImplI22BroadcastScaleMaskLoadIffbLm3EiE11DirectStoreIffEfLi2ELi22ELi32ELi1ELb0EL9Algorithm0EEvT_T0_ll,(.L_x_37642 - _Z15SoftmaxWarpImplI22BroadcastScaleMaskLoadIffbLm3EiE11DirectStoreIffEfLi2ELi22ELi32ELi1ELb0EL9Algorithm0EEvT_T0_ll)
        .other          _Z15SoftmaxWarpImplI22BroadcastScaleMaskLoadIffbLm3EiE11DirectStoreIffEfLi2ELi22ELi32ELi1ELb0EL9Algorithm0EEvT_T0_ll,@"STO_CUDA_ENTRY STV_DEFAULT"
_Z15SoftmaxWarpImplI22BroadcastScaleMaskLoadIffbLm3EiE11DirectStoreIffEfLi2ELi22ELi32ELi1ELb0EL9Algorithm0EEvT_T0_ll:
.text._Z15SoftmaxWarpImplI22BroadcastScaleMaskLoadIffbLm3EiE11DirectStoreIffEfLi2ELi22ELi32ELi1ELb0EL9Algorithm0EEvT_T0_ll:
        /* <DEDUP_REMOVED lines=28> */
.L_x_17011:
        /* <DEDUP_REMOVED lines=13> */
.L_x_17058:
        /* <DEDUP_REMOVED lines=13> */
[----:B-1----:R-:W-:Y:S01]  /*0360*/  R2UR UR10, R28 ;  /* 0x000000001c0a72ca */ /* 0x002fe200000e0000 */
[----:B------:R-:W1:Y:S01]  /*0370*/  I2F.RP R0, UR9 ;  /* 0x0000000900007d06 */ /* 0x000e620008209400 */
[----:B------:R-:W-:-:S05]  /*0380*/  R2UR UR11, R29 ;  /* 0x000000001d0b72ca */ /* 0x000fca00000e0000 */
[----:B------:R-:W3:Y:S02]  /*0390*/  LDC.64 R16, c[0x0][0x3a0] ;  /* 0x0000e800ff107b82 */ /* 0x000ee40000000a00 */
[----:B------:R-:W4:Y:S08]  /*03a0*/  I2F.RP R3, UR8 ;  /* 0x0000000800037d06 */ /* 0x000f300008209400 */
[----:B-1----:R-:W1:Y:S08]  /*03b0*/  MUFU.RCP R0, R0 ;  /* 0x0000000000007308 */ /* 0x002e700000001000 */
[----:B----4-:R-:W-:Y:S01]  /*03c0*/  MUFU.RCP R3, R3 ;  /* 0x0000000300037308 */ /* 0x010fe20000001000 */
[----:B-1----:R-:W-:-:S07]  /*03d0*/  IADD3 R2, PT, PT, R0, 0xffffffe, RZ ;  /* 0x0ffffffe00027810 */ /* 0x002fce0007ffe0ff */
[----:B------:R-:W1:Y:S02]  /*03e0*/  F2I.FTZ.U32.TRUNC.NTZ R2, R2 ;  /* 0x0000000200027305 */ /* 0x000e64000021f000 */
[----:B-1----:R-:W-:Y:S02]  /*03f0*/  R2UR UR5, R2 ;  /* 0x00000000020572ca */ /* 0x002fe400000e0000 */
        /* <DEDUP_REMOVED lines=51> */
[----:B------:R-:W-:Y:S02]  /*0730*/  LOP3.LUT R6, R15, UR46, RZ, 0x3c, !PT ;  /* 0x0000002e0f067c12 */ /* 0x000fe4000f8e3cff */
[----:B------:R-:W-:-:S02]  /*0740*/  ISETP.LT.U32.AND P0, PT, R2, UR8, PT ;  /* 0x0000000802007c0c */ /* 0x000fc4000bf01070 */
[----:B------:R-:W-:-:S05]  /*0750*/  ISETP.GE.AND P3, PT, R3, RZ, PT ;  /* 0x000000ff0300720c */ /* 0x000fca0003f66270 */
[----:B------:R-:W-:Y:S01]  /*0760*/  @P1 VIADD R0, R0, 0x1 ;  /* 0x0000000100001836 */ /* 0x000fe20000000000 */
[----:B------:R-:W-:-:S04]  /*0770*/  ISETP.GE.AND P1, PT, R6, RZ, PT ;  /* 0x000000ff0600720c */ /* 0x000fc80003f26270 */
[----:B------:R-:W-:Y:S02]  /*0780*/  MOV R3, R0 ;  /* 0x0000000000037202 */ /* 0x000fe40000000f00 */
[----:B------:R-:W-:Y:S02]  /*0790*/  @!P0 IADD3 R2, PT, PT, R2, -UR8, RZ ;  /* 0x8000000802028c10 */ /* 0x000fe4000fffe0ff */
[----:B------:R-:W-:Y:S01]  /*07a0*/  LOP3.LUT R0, RZ, UR46, RZ, 0x33, !PT ;  /* 0x0000002eff007c12 */ /* 0x000fe2000f8e33ff */
[----:B------:R-:W-:Y:S01]  /*07b0*/  @!P3 IMAD.MOV R3, RZ, RZ, -R3 ;  /* 0x000000ffff03b224 */ /* 0x000fe200078e0a03 */
[----:B------:R-:W-:Y:S02]  /*07c0*/  ISETP.GE.U32.AND P2, PT, R2, UR8, PT ;  /* 0x0000000802007c0c */ /* 0x000fe4000bf46070 */
[----:B------:R-:W-:Y:S02]  /*07d0*/  @!P0 IADD3 R5, PT, PT, R5, 0x1, RZ ;  /* 0x0000000105058810 */ /* 0x000fe40007ffe0ff */
[----:B------:R-:W-:-:S02]  /*07e0*/  SEL R3, R0, R3, !P6 ;  /* 0x0000000300037207 */ /* 0x000fc40007000000 */
[----:B0-----:R-:W-:Y:S02]  /*07f0*/  ISETP.NE.U32.AND P3, PT, R20, 0x1, PT ;  /* 0x000000011400780c */ /* 0x001fe40003f65070 */
[----:B------:R-:W-:Y:S02]  /*0800*/  IADD3 R2, PT, PT, -R3, RZ, RZ ;  /* 0x000000ff03027210 */ /* 0x000fe40007ffe1ff */
[----:B--2---:R-:W-:Y:S02]  /*0810*/  ISETP.NE.U32.AND P0, PT, R18, 0x1, PT ;  /* 0x000000011200780c */ /* 0x004fe40003f05070 */
[----:B------:R-:W-:Y:S01]  /*0820*/  ISETP.NE.AND.EX P3, PT, R21, RZ, PT, P3 ;  /* 0x000000ff1500720c */ /* 0x000fe20003f65330 */
[----:B------:R-:W-:Y:S01]  /*0830*/  @P2 VIADD R5, R5, 0x1 ;  /* 0x0000000105052836 */ /* 0x000fe20000000000 */
[----:B---3--:R-:W-:Y:S01]  /*0840*/  ISETP.NE.U32.AND P2, PT, R16, 0x1, PT ;  /* 0x000000011000780c */ /* 0x008fe20003f45070 */
[----:B------:R-:W-:Y:S01]  /*0850*/  IMAD R2, R2, UR46, R13 ;  /* 0x0000002e02027c24 */ /* 0x000fe2000f8e020d */
[----:B------:R-:W-:-:S02]  /*0860*/  ISETP.NE.AND.EX P0, PT, R19, RZ, PT, P0 ;  /* 0x000000ff1300720c */ /* 0x000fc40003f05300 */
[----:B------:R-:W-:Y:S02]  /*0870*/  MOV R13, R5 ;  /* 0x00000005000d7202 */ /* 0x000fe40000000f00 */
[----:B------:R-:W-:Y:S02]  /*0880*/  SEL R5, R7, RZ, P3 ;  /* 0x000000ff07057207 */ /* 0x000fe40001800000 */
[----:B------:R-:W0:Y:S01]  /*0890*/  LDC.64 R6, c[0x0][0x388] ;  /* 0x0000e200ff067b82 */ /* 0x000e220000000a00 */
        /* <DEDUP_REMOVED lines=10> */
[----:B------:R-:W-:Y:S02]  /*0940*/  SEL R13, R13, RZ, P0 ;  /* 0x000000ff0d0d7207 */ /* 0x000fe40000000000 */
[----:B------:R-:W-:Y:S01]  /*0950*/  LEA.HI R2, R2, R2, RZ, 0x1 ;  /* 0x0000000202027211 */ /* 0x000fe200078f08ff */
[----:B------:R-:W-:Y:S02]  /*0960*/  IMAD R3, R8, UR46, R15 ;  /* 0x0000002e08037c24 */ /* 0x000fe4000f8e020f */
[----:B------:R-:W-:Y:S01]  /*0970*/  IMAD R8, R5, UR42, RZ ;  /* 0x0000002a05087c24 */ /* 0x000fe2000f8e02ff */
[----:B------:R-:W-:-:S02]  /*0980*/  SHF.R.S32.HI R15, RZ, 0x1, R2 ;  /* 0x00000001ff0f7819 */ /* 0x000fc40000011402 */
[----:B------:R-:W-:Y:S01]  /*0990*/  SEL R3, R3, RZ, P2 ;  /* 0x000000ff03037207 */ /* 0x000fe20001000000 */
[----:B------:R-:W-:Y:S02]  /*09a0*/  IMAD R8, R13, UR43, R8 ;  /* 0x0000002b0d087c24 */ /* 0x000fe4000f8e0208 */
[----:B0-----:R-:W-:-:S04]  /*09b0*/  IMAD.WIDE R14, R15, 0x2, R6 ;  /* 0x000000020f0e7825 */ /* 0x001fc800078e0206 */
[----:B------:R-:W-:Y:S02]  /*09c0*/  IMAD R3, R3, UR47, R8 ;  /* 0x0000002f03037c24 */ /* 0x000fe4000f8e0208 */
[----:B------:R-:W2:Y:S03]  /*09d0*/  LDG.E.U16 R14, desc[UR10][R14.64] ;  /* 0x0000000a0e0e7981 */ /* 0x000ea6000c1e1500 */
[----:B------:R-:W-:-:S04]  /*09e0*/  LEA.HI R3, R3, R3, RZ, 0x1 ;  /* 0x0000000303037211 */ /* 0x000fc800078f08ff */
[----:B------:R-:W-:-:S05]  /*09f0*/  SHF.R.S32.HI R3, RZ, 0x1, R3 ;  /* 0x00000001ff037819 */ /* 0x000fca0000011403 */
[----:B------:R-:W-:-:S05]  /*0a00*/  IMAD.WIDE R2, R3, 0x2, R6 ;  /* 0x0000000203027825 */ /* 0x000fca00078e0206 */
[----:B------:R0:W3:Y:S01]  /*0a10*/  LDG.E.U16 R31, desc[UR10][R2.64] ;  /* 0x0000000a021f7981 */ /* 0x0000e2000c1e1500 */
[C---:B------:R-:W-:Y:S01]  /*0a20*/  IADD3 R12, PT, PT, R11.reuse, 0x80, RZ ;  /* 0x000000800b0c7810 */ /* 0x040fe20007ffe0ff */
[----:B------:R-:W-:-:S03]  /*0a30*/  VIADD R10, R11, 0xc0 ;  /* 0x000000c00b0a7836 */ /* 0x000fc60000000000 */
[----:B------:R-:W-:-:S05]  /*0a40*/  IABS R8, R12 ;  /* 0x0000000c00087213 */ /* 0x000fca0000000000 */
[----:B------:R-:W-:-:S05]  /*0a50*/  IMAD.HI.U32 R5, R8, UR7, RZ ;  /* 0x0000000708057c27 */ /* 0x000fca000f8e00ff */
[----:B------:R-:W-:-:S05]  /*0a60*/  IADD3 R13, PT, PT, -R5, RZ, RZ ;  /* 0x000000ff050d7210 */ /* 0x000fca0007ffe1ff */
[----:B------:R-:W-:Y:S01]  /*0a70*/  IMAD R8, R13, UR9, R8 ;  /* 0x000000090d087c24 */ /* 0x000fe2000f8e0208 */
[----:B------:R-:W-:-:S04]  /*0a80*/  IABS R13, R10 ;  /* 0x0000000a000d7213 */ /* 0x000fc80000000000 */
[----:B------:R-:W-:Y:S01]  /*0a90*/  ISETP.LT.U32.AND P1, PT, R8, UR9, PT ;  /* 0x0000000908007c0c */ /* 0x000fe2000bf21070 */
[----:B0-----:R-:W-:-:S12]  /*0aa0*/  IMAD.HI.U32 R2, R13, UR7, RZ ;  /* 0x000000070d027c27 */ /* 0x001fd8000f8e00ff */
[----:B------:R-:W-:Y:S01]  /*0ab0*/  @!P1 IADD3 R8, PT, PT, R8, -UR9, RZ ;  /* 0x8000000908089c10 */ /* 0x000fe2000fffe0ff */
        /* <DEDUP_REMOVED lines=8> */
[----:B------:R-:W-:Y:S02]  /*0b40*/  @!P1 IADD3 R3, PT, PT, R3, -UR9, RZ ;  /* 0x8000000903039c10 */ /* 0x000fe4000fffe0ff */
[----:B------:R-:W-:Y:S02]  /*0b50*/  @!P1 IADD3 R2, PT, PT, R2, 0x1, RZ ;  /* 0x0000000102029810 */ /* 0x000fe40007ffe0ff */
[----:B------:R-:W-:Y:S01]  /*0b60*/  @!P5 IMAD.MOV R5, RZ, RZ, -R5 ;  /* 0x000000ffff05d224 */ /* 0x000fe200078e0a05 */
[----:B------:R-:W-:-:S04]  /*0b70*/  ISETP.GE.U32.AND P5, PT, R3, UR9, PT ;  /* 0x0000000903007c0c */ /* 0x000fc8000bfa6070 */
[----:B------:R-:W-:Y:S02]  /*0b80*/  SEL R16, R9, R5, !P4 ;  /* 0x0000000509107207 */ /* 0x000fe40006000000 */
[----:B------:R-:W-:Y:S02]  /*0b90*/  LOP3.LUT R5, R10, UR45, RZ, 0x3c, !PT ;  /* 0x0000002d0a057c12 */ /* 0x000fe4000f8e3cff */
[----:B------:R-:W-:Y:S02]  /*0ba0*/  IADD3 R3, PT, PT, -R16, RZ, RZ ;  /* 0x000000ff10037210 */ /* 0x000fe40007ffe1ff */
[----:B------:R-:W-:-:S03]  /*0bb0*/  ISETP.GE.AND P1, PT, R5, RZ, PT ;  /* 0x000000ff0500720c */ /* 0x000fc60003f26270 */
[----:B------:R-:W-:Y:S02]  /*0bc0*/  IMAD R19, R3, UR45, R12 ;  /* 0x0000002d03137c24 */ /* 0x000fe4000f8e020c */
[----:B------:R-:W-:-:S03]  /*0bd0*/  @P5 VIADD R2, R2, 0x1 ;  /* 0x0000000102025836 */ /* 0x000fc60000000000 */
[----:B------:R-:W-:Y:S02]  /*0be0*/  IABS R3, R19 ;  /* 0x0000001300037213 */ /* 0x000fe40000000000 */
[----:B------:R-:W-:-:S03]  /*0bf0*/  MOV R8, R2 ;  /* 0x0000000200087202 */ /* 0x000fc60000000f00 */
[----:B------:R-:W-:Y:S01]  /*0c00*/  IMAD.HI.U32 R2, R3, UR5, RZ ;  /* 0x0000000503027c27 */ /* 0x000fe2000f8e00ff */
[----:B------:R-:W-:-:S04]  /*0c10*/  @!P1 IADD3 R8, PT, PT, -R8, RZ, RZ ;  /* 0x000000ff08089210 */ /* 0x000fc80007ffe1ff */
[----:B------:R-:W-:Y:S01]  /*0c20*/  SEL R20, R9, R8, !P4 ;  /* 0x0000000809147207 */ /* 0x000fe20006000000 */
[----:B------:R-:W-:-:S03]  /*0c30*/  IMAD.MOV R8, RZ, RZ, -R2 ;  /* 0x000000ffff087224 */ /* 0x000fc600078e0a02 */
[----:B------:R-:W-:Y:S01]  /*0c40*/  IADD3 R5, PT, PT, -R20, RZ, RZ ;  /* 0x000000ff14057210 */ /* 0x000fe20007ffe1ff */
[----:B------:R-:W-:-:S04]  /*0c50*/  IMAD R3, R8, UR8, R3 ;  /* 0x0000000808037c24 */ /* 0x000fc8000f8e0203 */
[----:B------:R-:W-:Y:S01]  /*0c60*/  IMAD R21, R5, UR45, R10 ;  /* 0x0000002d05157c24 */ /* 0x000fe2000f8e020a */
[----:B------:R-:W-:-:S04]  /*0c70*/  ISETP.LT.U32.AND P5, PT, R3, UR8, PT ;  /* 0x0000000803007c0c */ /* 0x000fc8000bfa1070 */
[----:B------:R-:W-:Y:S02]  /*0c80*/  IABS R8, R21 ;  /* 0x0000001500087213 */ /* 0x000fe40000000000 */
[----:B------:R-:W-:-:S03]  /*0c90*/  LOP3.LUT R15, R21, UR46, RZ, 0x3c, !PT ;  /* 0x0000002e150f7c12 */ /* 0x000fc6000f8e3cff */
[----:B------:R-:W-:-:S04]  /*0ca0*/  IMAD.HI.U32 R5, R8, UR5, RZ ;  /* 0x0000000508057c27 */ /* 0x000fc8000f8e00ff */
[----:B------:R-:W-:Y:S02]  /*0cb0*/  @!P5 IADD3 R3, PT, PT, R3, -UR8, RZ ;  /* 0x800000080303dc10 */ /* 0x000fe4000fffe0ff */
[----:B------:R-:W-:Y:S02]  /*0cc0*/  @!P5 IADD3 R2, PT, PT, R2, 0x1, RZ ;  /* 0x000000010202d810 */ /* 0x000fe40007ffe0ff */
[----:B------:R-:W-:Y:S01]  /*0cd0*/  ISETP.GE.U32.AND P1, PT, R3, UR8, PT ;  /* 0x0000000803007c0c */ /* 0x000fe2000bf26070 */
[----:B------:R-:W-:-:S04]  /*0ce0*/  IMAD.MOV R3, RZ, RZ, -R5 ;  /* 0x000000ffff037224 */ /* 0x000fc800078e0a05 */
[----:B------:R-:W-:Y:S01]  /*0cf0*/  IMAD R3, R3, UR8, R8 ;  /* 0x0000000803037c24 */ /* 0x000fe2000f8e0208 */
[----:B------:R-:W-:-:S04]  /*0d00*/  LOP3.LUT R8, R19, UR46, RZ, 0x3c, !PT ;  /* 0x0000002e13087c12 */ /* 0x000fc8000f8e3cff */
[----:B------:R-:W-:-:S03]  /*0d10*/  ISETP.LT.U32.AND P5, PT, R3, UR8, PT ;  /* 0x0000000803007c0c */ /* 0x000fc6000bfa1070 */
[----:B------:R-:W-:Y:S02]  /*0d20*/  @P1 IADD3 R2, PT, PT, R2, 0x1, RZ ;  /* 0x0000000102021810 */ /* 0x000fe40007ffe0ff */
[----:B------:R-:W-:-:S03]  /*0d30*/  ISETP.GE.AND P1, PT, R8, RZ, PT ;  /* 0x000000ff0800720c */ /* 0x000fc60003f26270 */
[----:B------:R-:W-:-:S05]  /*0d40*/  IMAD.MOV.U32 R13, RZ, RZ, R2 ;  /* 0x000000ffff0d7224 */ /* 0x000fca00078e0002 */
[----:B------:R-:W-:Y:S01]  /*0d50*/  @!P5 IADD3 R3, PT, PT, R3, -UR8, RZ ;  /* 0x800000080303dc10 */ /* 0x000fe2000fffe0ff */
[----:B------:R-:W-:Y:S01]  /*0d60*/  @!P5 VIADD R5, R5, 0x1 ;  /* 0x000000010505d836 */ /* 0x000fe20000000000 */
[----:B------:R-:W-:-:S03]  /*0d70*/  ISETP.GE.AND P5, PT, R15, RZ, PT ;  /* 0x000000ff0f00720c */ /* 0x000fc60003fa6270 */
[----:B------:R-:W-:Y:S02]  /*0d80*/  @!P1 IADD3 R13, PT, PT, -R13, RZ, RZ ;  /* 0x000000ff0d0d9210 */ /* 0x000fe40007ffe1ff */
[----:B------:R-:W-:Y:S02]  /*0d90*/  ISETP.GE.U32.AND P1, PT, R3, UR8, PT ;  /* 0x0000000803007c0c */ /* 0x000fe4000bf26070 */
[----:B------:R-:W0:Y:S01]  /*0da0*/  LDC.64 R2, c[0x0][0x380] ;  /* 0x0000e000ff027b82 */ /* 0x000e220000000a00 */
[----:B------:R-:W-:-:S10]  /*0db0*/  SEL R13, R0, R13, !P6 ;  /* 0x0000000d000d7207 */ /* 0x000fd40007000000 */
[----:B------:R-:W-:-:S04]  /*0dc0*/  @P1 IADD3 R5, PT, PT, R5, 0x1, RZ ;  /* 0x0000000105051810 */ /* 0x000fc80007ffe0ff */
[----:B------:R-:W-:Y:S02]  /*0dd0*/  MOV R15, R5 ;  /* 0x00000005000f7202 */ /* 0x000fe40000000f00 */
[----:B------:R-:W-:-:S03]  /*0de0*/  LEA.HI R5, R11, R11, RZ, 0x1 ;  /* 0x0000000b0b057211 */ /* 0x000fc600078f08ff */
[----:B------:R-:W-:Y:S01]  /*0df0*/  @!P5 IMAD.MOV R15, RZ, RZ, -R15 ;  /* 0x000000ffff0fd224 */ /* 0x000fe200078e0a0f */
[----:B------:R-:W-:-:S04]  /*0e00*/  SHF.R.S32.HI R5, RZ, 0x1, R5 ;  /* 0x00000001ff057819 */ /* 0x000fc80000011405 */
[----:B------:R-:W-:Y:S01]  /*0e10*/  SEL R17, R0, R15, !P6 ;  /* 0x0000000f00117207 */ /* 0x000fe20007000000 */
[----:B0-----:R-:W-:Y:S01]  /*0e20*/  IMAD.WIDE R24, R5, 0x8, R2 ;  /* 0x0000000805187825 */ /* 0x001fe200078e0202 */
[----:B------:R-:W-:Y:S02]  /*0e30*/  SEL R15, R16, RZ, P3 ;  /* 0x000000ff100f7207 */ /* 0x000fe40001800000 */
[----:B------:R-:W-:-:S03]  /*0e40*/  LEA.HI R4, R4, R4, RZ, 0x1 ;  /* 0x0000000404047211 */ /* 0x000fc600078f08ff */
[----:B------:R-:W-:Y:S01]  /*0e50*/  IMAD R16, R15, UR42, RZ ;  /* 0x0000002a0f107c24 */ /* 0x000fe2000f8e02ff */
[----:B------:R-:W-:Y:S02]  /*0e60*/  SEL R15, R20, RZ, P3 ;  /* 0x000000ff140f7207 */ /* 0x000fe40001800000 */
[----:B------:R-:W-:-:S05]  /*0e70*/  SHF.R.S32.HI R33, RZ, 0x1, R4 ;  /* 0x00000001ff217819 */ /* 0x000fca0000011404 */
[----:B------:R-:W-:Y:S01]  /*0e80*/  IMAD.WIDE R32, R33, 0x8, R2 ;  /* 0x0000000821207825 */ /* 0x000fe200078e0202 */
[----:B------:R-:W-:Y:S02]  /*0e90*/  R2UR UR12, R28 ;  /* 0x000000001c0c72ca */ /* 0x000fe400000e0000 */
[----:B------:R-:W-:Y:S02]  /*0ea0*/  R2UR UR13, R29 ;  /* 0x000000001d0d72ca */ /* 0x000fe400000e0000 */
[----:B--2---:R-:W-:-:S04]  /*0eb0*/  PRMT R8, R14, 0x7771, RZ ;  /* 0x000077710e087816 */ /* 0x004fc800000000ff */
[----:B------:R-:W-:Y:S02]  /*0ec0*/  ISETP.NE.AND P1, PT, R8, RZ, PT ;  /* 0x000000ff0800720c */ /* 0x000fe40003f25270 */
[C---:B------:R-:W-:Y:S02]  /*0ed0*/  IADD3 R8, PT, PT, -R13.reuse, RZ, RZ ;  /* 0x000000ff0d087210 */ /* 0x040fe40007ffe1ff */
[----:B------:R-:W-:-:S03]  /*0ee0*/  SEL R13, R13, RZ, P0 ;  /* 0x000000ff0d0d7207 */ /* 0x000fc60000000000 */
[----:B------:R-:W-:Y:S01]  /*0ef0*/  IMAD R8, R8, UR46, R19 ;  /* 0x0000002e08087c24 */ /* 0x000fe2000f8e0213 */
[----:B---3--:R-:W-:-:S05]  /*0f00*/  PRMT R18, R31, 0x7771, RZ ;  /* 0x000077711f127816 */ /* 0x008fca00000000ff */
[----:B------:R-:W-:Y:S02]  /*0f10*/  @P1 R2UR UR10, R28 ;  /* 0x000000001c0a12ca */ /* 0x000fe400000e0000 */
[----:B------:R-:W-:Y:S02]  /*0f20*/  @P1 R2UR UR11, R29 ;  /* 0x000000001d0b12ca */ /* 0x000fe400000e0000 */
[----:B------:R-:W-:Y:S02]  /*0f30*/  ISETP.NE.AND P5, PT, R18, RZ, PT ;  /* 0x000000ff1200720c */ /* 0x000fe40003fa5270 */
[----:B------:R-:W-:-:S05]  /*0f40*/  IADD3 R18, PT, PT, -R17, RZ, RZ ;  /* 0x000000ff11127210 */ /* 0x000fca0007ffe1ff */
[----:B------:R-:W-:-:S04]  /*0f50*/  IMAD R5, R18, UR46, R21 ;  /* 0x0000002e12057c24 */ /* 0x000fc8000f8e0215 */
[----:B------:R-:W2:Y:S01]  /*0f60*/  @P1 LDG.E R21, desc[UR10][R24.64+0x4] ;  /* 0x0000040a18151981 */ /* 0x000ea2000c1e1900 */
[----:B------:R-:W-:Y:S01]  /*0f70*/  IMAD R13, R13, UR43, R16 ;  /* 0x0000002b0d0d7c24 */ /* 0x000fe2000f8e0210 */
[----:B------:R-:W-:Y:S01]  /*0f80*/  @P5 R2UR UR10, R28 ;  /* 0x000000001c0a52ca */ /* 0x000fe200000e0000 */
[----:B------:R-:W-:Y:S01]  /*0f90*/  IMAD R16, R15, UR42, RZ ;  /* 0x0000002a0f107c24 */ /* 0x000fe2000f8e02ff */
[----:B------:R-:W-:Y:S02]  /*0fa0*/  @P5 R2UR UR11, R29 ;  /* 0x000000001d0b52ca */ /* 0x000fe400000e0000 */
[----:B------:R-:W-:Y:S02]  /*0fb0*/  SEL R17, R17, RZ, P0 ;  /* 0x000000ff11117207 */ /* 0x000fe40000000000 */
[----:B------:R-:W-:Y:S02]  /*0fc0*/  SEL R8, R8, RZ, P2 ;  /* 0x000000ff08087207 */ /* 0x000fe40001000000 */
[----:B------:R-:W-:Y:S01]  /*0fd0*/  SEL R5, R5, RZ, P2 ;  /* 0x000000ff05057207 */ /* 0x000fe20001000000 */
[----:B------:R-:W-:-:S02]  /*0fe0*/  IMAD R16, R17, UR43, R16 ;  /* 0x0000002b11107c24 */ /* 0x000fc4000f8e0210 */
[----:B------:R-:W-:Y:S02]  /*0ff0*/  IMAD R8, R8, UR47, R13 ;  /* 0x0000002f08087c24 */ /* 0x000fe4000f8e020d */
[----:B------:R-:W-:Y:S02]  /*1000*/  IMAD R5, R5, UR47, R16 ;  /* 0x0000002f05057c24 */ /* 0x000fe4000f8e0210 */
[----:B------:R-:W3:Y:S01]  /*1010*/  @P5 LDG.E R22, desc[UR10][R32.64+0x4] ;  /* 0x0000040a20165981 */ /* 0x000ee2000c1e1900 */
[----:B------:R-:W-:Y:S02]  /*1020*/  LEA.HI R8, R8, R8, RZ, 0x1 ;  /* 0x0000000808087211 */ /* 0x000fe400078f08ff */
[----:B------:R-:W-:Y:S02]  /*1030*/  LEA.HI R5, R5, R5, RZ, 0x1 ;  /* 0x0000000505057211 */ /* 0x000fe400078f08ff */
[----:B------:R-:W-:Y:S02]  /*1040*/  SHF.R.S32.HI R17, RZ, 0x1, R8 ;  /* 0x00000001ff117819 */ /* 0x000fe40000011408 */
[----:B------:R-:W-:-:S02]  /*1050*/  R2UR UR10, R28 ;  /* 0x000000001c0a72ca */ /* 0x000fc400000e0000 */
[----:B------:R-:W-:Y:S01]  /*1060*/  R2UR UR11, R29 ;  /* 0x000000001d0b72ca */ /* 0x000fe200000e0000 */
[----:B------:R-:W-:Y:S01]  /*1070*/  IMAD.WIDE R16, R17, 0x2, R6 ;  /* 0x0000000211107825 */ /* 0x000fe200078e0206 */
[----:B------:R-:W-:-:S04]  /*1080*/  SHF.R.S32.HI R5, RZ, 0x1, R5 ;  /* 0x00000001ff057819 */ /* 0x000fc80000011405 */
[----:B------:R-:W4:Y:S01]  /*1090*/  LDG.E.U16 R30, desc[UR12][R16.64] ;  /* 0x0000000c101e7981 */ /* 0x000f22000c1e1500 */
[----:B------:R-:W-:Y:S02]  /*10a0*/  IMAD.WIDE R18, R5, 0x2, R6 ;  /* 0x0000000205127825 */ /* 0x000fe400078e0206 */
[----:B------:R-:W0:Y:S04]  /*10b0*/  LDC.64 R4, c[0x0][0x3e8] ;  /* 0x0000fa00ff047b82 */ /* 0x000e280000000a00 */
[----:B------:R-:W5:Y:S01]  /*10c0*/  LDG.E.U16 R19, desc[UR10][R18.64] ;  /* 0x0000000a12137981 */ /* 0x000f62000c1e1500 */
[----:B------:R-:W-:Y:S01]  /*10d0*/  VIADD R15, R11, 0x100 ;  /* 0x000001000b0f7836 */ /* 0x000fe20000000000 */
[----:B------:R-:W1:Y:S04]  /*10e0*/  LDCU UR6, c[0x0][0x3e8] ;  /* 0x00007d00ff0677ac */ /* 0x000e680008000800 */
[----:B------:R-:W-:-:S05]  /*10f0*/  IABS R20, R15 ;  /* 0x0000000f00147213 */ /* 0x000fca0000000000 */
[----:B------:R-:W-:Y:S01]  /*1100*/  IMAD.HI.U32 R13, R20, UR7, RZ ;  /* 0x00000007140d7c27 */ /* 0x000fe2000f8e00ff */
[----:B0-----:R-:W-:-:S04]  /*1110*/  R2UR UR4, R5 ;  /* 0x00000000050472ca */ /* 0x001fc800000e0000 */
[----:B------:R-:W-:Y:S02]  /*1120*/  IADD3 R5, PT, PT, -R13, RZ, RZ ;  /* 0x000000ff0d057210 */ /* 0x000fe40007ffe1ff */
[----:B-1----:R-:W-:-:S03]  /*1130*/  MOV R8, UR6 ;  /* 0x0000000600087c02 */ /* 0x002fc60008000f00 */
[----:B------:R-:W-:Y:S02]  /*1140*/  IMAD R5, R5, UR9, R20 ;  /* 0x0000000905057c24 */ /* 0x000fe4000f8e0214 */
[----:B------:R-:W-:Y:S01]  /*1150*/  IMAD.U32 R26, RZ, RZ, UR6 ;  /* 0x00000006ff1a7e24 */ /* 0x000fe2000f8e00ff */
[----:B------:R-:W-:Y:S02]  /*1160*/  LEA.HI R12, R12, R12, RZ, 0x1 ;  /* 0x0000000c0c0c7211 */ /* 0x000fe400078f08ff */
[----:B------:R-:W-:Y:S01]  /*1170*/  LEA.HI R10, R10, R10, RZ, 0x1 ;  /* 0x0000000a0a0a7211 */ /* 0x000fe200078f08ff */
[----:B--2---:R-:W-:Y:S01]  /*1180*/  @P1 FMUL R8, R21, UR4 ;  /* 0x0000000415081c20 */ /* 0x004fe20008400000 */
[----:B------:R-:W-:-:S13]  /*1190*/  ISETP.LT.U32.AND P1, PT, R5, UR9, PT ;  /* 0x0000000905007c0c */ /* 0x000fda000bf21070 */
[----:B------:R-:W-:Y:S01]  /*11a0*/  @!P1 IADD3 R5, PT, PT, R5, -UR9, RZ ;  /* 0x8000000905059c10 */ /* 0x000fe2000fffe0ff */
[----:B---3--:R-:W-:-:S03]  /*11b0*/  @P5 FMUL R26, R22, UR4 ;  /* 0x00000004161a5c20 */ /* 0x008fc60008400000 */
[----:B------:R-:W-:Y:S02]  /*11c0*/  ISETP.GE.U32.AND P5, PT, R5, UR9, PT ;  /* 0x0000000905007c0c */ /* 0x000fe4000bfa6070 */
[----:B------:R-:W-:Y:S02]  /*11d0*/  LOP3.LUT R5, R15, UR45, RZ, 0x3c, !PT ;  /* 0x0000002d0f057c12 */ /* 0x000fe4000f8e3cff */
[----:B------:R-:W-:Y:S02]  /*11e0*/  @!P1 IADD3 R13, PT, PT, R13, 0x1, RZ ;  /* 0x000000010d0d9810 */ /* 0x000fe40007ffe0ff */
[----:B------:R-:W-:-:S07]  /*11f0*/  ISETP.GE.AND P1, PT, R5, RZ, PT ;  /* 0x000000ff0500720c */ /* 0x000fce0003f26270 */
[----:B------:R-:W-:Y:S01]  /*1200*/  @P5 VIADD R13, R13, 0x1 ;  /* 0x000000010d0d5836 */ /* 0x000fe20000000000 */
[----:B----4-:R-:W-:-:S04]  /*1210*/  PRMT R5, R30, 0x7771, RZ ;  /* 0x000077711e057816 */ /* 0x010fc800000000ff */
[----:B------:R-:W-:Y:S02]  /*1220*/  ISETP.NE.AND P5, PT, R5, RZ, PT ;  /* 0x000000ff0500720c */ /* 0x000fe40003fa5270 */
[----:B------:R-:W-:Y:S02]  /*1230*/  MOV R16, R13 ;  /* 0x0000000d00107202 */ /* 0x000fe40000000f00 */
[----:B-----5:R-:W-:Y:S02]  /*1240*/  PRMT R5, R19, 0x7771, RZ ;  /* 0x0000777113057816 */ /* 0x020fe400000000ff */
[----:B------:R-:W-:Y:S02]  /*1250*/  @!P1 IADD3 R16, PT, PT, -R16, RZ, RZ ;  /* 0x000000ff10109210 */ /* 0x000fe40007ffe1ff */
[----:B------:R-:W-:Y:S02]  /*1260*/  ISETP.NE.AND P1, PT, R5, RZ, PT ;  /* 0x000000ff0500720c */ /* 0x000fe40003f25270 */
[----:B------:R-:W-:-:S03]  /*1270*/  SHF.R.S32.HI R21, RZ, 0x1, R12 ;  /* 0x00000001ff157819 */ /* 0x000fc6000001140c */
[----:B------:R-:W-:Y:S02]  /*1280*/  @P5 R2UR UR10, R28 ;  /* 0x000000001c0a52ca */ /* 0x000fe400000e0000 */
[----:B------:R-:W-:Y:S01]  /*1290*/  @P5 R2UR UR11, R29 ;  /* 0x000000001d0b52ca */ /* 0x000fe200000e0000 */
[----:B------:R-:W-:Y:S01]  /*12a0*/  IMAD.WIDE R20, R21, 0x8, R2 ;  /* 0x0000000815147825 */ /* 0x000fe200078e0202 */
[----:B------:R-:W-:-:S04]  /*12b0*/  SHF.R.S32.HI R13, RZ, 0x1, R10 ;  /* 0x00000001ff0d7819 */ /* 0x000fc8000001140a */
[----:B------:R-:W-:Y:S02]  /*12c0*/  @P1 R2UR UR12, R28 ;  /* 0x000000001c0c12ca */ /* 0x000fe400000e0000 */
[----:B------:R-:W-:Y:S01]  /*12d0*/  @P1 R2UR UR13, R29 ;  /* 0x000000001d0d12ca */ /* 0x000fe200000e0000 */
[----:B------:R-:W-:-:S04]  /*12e0*/  IMAD.WIDE R12, R13, 0x8, R2 ;  /* 0x000000080d0c7825 */ /* 0x000fc800078e0202 */
[----:B------:R-:W2:Y:S08]  /*12f0*/  @P5 LDG.E R18, desc[UR10][R20.64+0x4] ;  /* 0x0000040a14125981 */ /* 0x000eb0000c1e1900 */
[----:B------:R-:W3:Y:S01]  /*1300*/  @P1 LDG.E R5, desc[UR12][R12.64+0x4] ;  /* 0x0000040c0c051981 */ /* 0x000ee2000c1e1900 */
[----:B------:R-:W-:-:S05]  /*1310*/  SEL R23, R9, R16, !P4 ;  /* 0x0000001009177207 */ /* 0x000fca0006000000 */
[----:B------:R-:W-:-:S04]  /*1320*/  IMAD.MOV R10, RZ, RZ, -R23 ;  /* 0x000000ffff0a7224 */ /* 0x000fc800078e0a17 */
[----:B------:R-:W-:-:S05]  /*1330*/  IMAD R36, R10, UR45, R15 ;  /* 0x0000002d0a247c24 */ /* 0x000fca000f8e020f */
[----:B------:R-:W-:Y:S02]  /*1340*/  IABS R17, R36 ;  /* 0x0000002400117213 */ /* 0x000fe40000000000 */
[----:B------:R-:W-:-:S03]  /*1350*/  MOV R22, UR6 ;  /* 0x0000000600167c02 */ /* 0x000fc60008000f00 */
[----:B------:R-:W-:Y:S01]  /*1360*/  IMAD.HI.U32 R16, R17, UR5, RZ ;  /* 0x0000000511107c27 */ /* 0x000fe2000f8e00ff */
[----:B------:R-:W-:Y:S02]  /*1370*/  MOV R10, UR6 ;  /* 0x00000006000a7c02 */ /* 0x000fe40008000f00 */
[----:B------:R-:W-:Y:S02]  /*1380*/  R2UR UR10, R28 ;  /* 0x000000001c0a72ca */ /* 0x000fe400000e0000 */
[----:B------:R-:W-:Y:S01]  /*1390*/  R2UR UR11, R29 ;  /* 0x000000001d0b72ca */ /* 0x000fe200000e0000 */
[----:B--2---:R-:W-:Y:S01]  /*13a0*/  @P5 FMUL R22, R18, UR4 ;  /* 0x0000000412165c20 */ /* 0x004fe20008400000 */
[----:B------:R-:W-:Y:S02]  /*13b0*/  IMAD.MOV R18, RZ, RZ, -R16 ;  /* 0x000000ffff127224 */ /* 0x000fe400078e0a10 */
[----:B---3--:R-:W-:Y:S02]  /*13c0*/  @P1 FMUL R10, R5, UR4 ;  /* 0x00000004050a1c20 */ /* 0x008fe40008400000 */
[----:B------:R-:W-:-:S05]  /*13d0*/  IMAD R5, R18, UR8, R17 ;  /* 0x0000000812057c24 */ /* 0x000fca000f8e0211 */
[----:B------:R-:W-:-:S13]  /*13e0*/  ISETP.LT.U32.AND P5, PT, R5, UR8, PT ;  /* 0x0000000805007c0c */ /* 0x000fda000bfa1070 */
[----:B------:R-:W-:-:S04]  /*13f0*/  @!P5 IADD3 R5, PT, PT, R5, -UR8, RZ ;  /* 0x800000080505dc10 */ /* 0x000fc8000fffe0ff */
[----:B------:R-:W-:Y:S02]  /*1400*/  ISETP.GE.U32.AND P1, PT, R5, UR8, PT ;  /* 0x0000000805007c0c */ /* 0x000fe4000bf26070 */
[----:B------:R-:W-:Y:S02]  /*1410*/  LOP3.LUT R5, R36, UR46, RZ, 0x3c, !PT ;  /* 0x0000002e24057c12 */ /* 0x000fe4000f8e3cff */
[----:B------:R-:W-:Y:S02]  /*1420*/  @!P5 IADD3 R16, PT, PT, R16, 0x1, RZ ;  /* 0x000000011010d810 */ /* 0x000fe40007ffe0ff */
[----:B------:R-:W-:-:S07]  /*1430*/  ISETP.GE.AND P5, PT, R5, RZ, PT ;  /* 0x000000ff0500720c */ /* 0x000fce0003fa6270 */
[----:B------:R-:W-:-:S06]  /*1440*/  @P1 VIADD R16, R16, 0x1 ;  /* 0x0000000110101836 */ /* 0x000fcc0000000000 */
[----:B------:R-:W-:-:S04]  /*1450*/  @!P5 IADD3 R16, PT, PT, -R16, RZ, RZ ;  /* 0x000000ff1010d210 */ /* 0x000fc80007ffe1ff */
        /* <DEDUP_REMOVED lines=13> */
[----:B------:R-:W-:-:S05]  /*1530*/  VIADD R18, R11, 0x140 ;  /* 0x000001400b127836 */ /* 0x000fca0000000000 */
[----:B------:R-:W-:-:S05]  /*1540*/  IABS R27, R18 ;  /* 0x00000012001b7213 */ /* 0x000fca0000000000 */
[----:B------:R-:W-:-:S05]  /*1550*/  IMAD.HI.U32 R23, R27, UR7, RZ ;  /* 0x000000071b177c27 */ /* 0x000fca000f8e00ff */
[----:B------:R-:W-:Y:S02]  /*1560*/  IADD3 R36, PT, PT, -R23, RZ, RZ ;  /* 0x000000ff17247210 */ /* 0x000fe40007ffe1ff */
[----:B------:R-:W-:-:S04]  /*1570*/  LEA.HI R15, R15, R15, RZ, 0x1 ;  /* 0x0000000f0f0f7211 */ /* 0x000fc800078f08ff */
[----:B------:R-:W-:-:S05]  /*1580*/  SHF.R.S32.HI R15, RZ, 0x1, R15 ;  /* 0x00000001ff0f7819 */ /* 0x000fca000001140f */
[----:B------:R-:W-:Y:S01]  /*1590*/  IMAD.WIDE R38, R15, 0x8, R2 ;  /* 0x000000080f267825 */ /* 0x000fe200078e0202 */
[----:B--2---:R-:W-:-:S04]  /*15a0*/  PRMT R5, R17, 0x7771, RZ ;  /* 0x0000777111057816 */ /* 0x004fc800000000ff */
[----:B------:R-:W-:Y:S01]  /*15b0*/  ISETP.NE.AND P1, PT, R5, RZ, PT ;  /* 0x000000ff0500720c */ /* 0x000fe20003f25270 */
[----:B------:R-:W-:-:S05]  /*15c0*/  IMAD R5, R36, UR9, R27 ;  /* 0x0000000924057c24 */ /* 0x000fca000f8e021b */
[----:B------:R-:W-:-:S13]  /*15d0*/  ISETP.LT.U32.AND P5, PT, R5, UR9, PT ;  /* 0x0000000905007c0c */ /* 0x000fda000bfa1070 */
[----:B------:R-:W-:Y:S01]  /*15e0*/  @!P5 VIADD R5, R5, -UR9 ;  /* 0x800000090505dc36 */ /* 0x000fe20008000000 */
[----:B------:R-:W-:-:S04]  /*15f0*/  @!P5 IADD3 R23, PT, PT, R23, 0x1, RZ ;  /* 0x000000011717d810 */ /* 0x000fc80007ffe0ff */
[----:B------:R-:W-:Y:S02]  /*1600*/  ISETP.GE.U32.AND P5, PT, R5, UR9, PT ;  /* 0x0000000905007c0c */ /* 0x000fe4000bfa6070 */
[----:B------:R-:W-:Y:S02]  /*1610*/  @P1 R2UR UR12, R28 ;  /* 0x000000001c0c12ca */ /* 0x000fe400000e0000 */
[----:B------:R-:W-:-:S09]  /*1620*/  @P1 R2UR UR13, R29 ;  /* 0x000000001d0d12ca */ /* 0x000fd200000e0000 */
[----:B------:R-:W-:-:S04]  /*1630*/  @P5 IADD3 R23, PT, PT, R23, 0x1, RZ ;  /* 0x0000000117175810 */ /* 0x000fc80007ffe0ff */
[----:B------:R-:W-:Y:S02]  /*1640*/  MOV R16, R23 ;  /* 0x0000001700107202 */ /* 0x000fe40000000f00 */
[----:B------:R-:W2:Y:S01]  /*1650*/  @P1 LDG.E R23, desc[UR12][R38.64+0x4] ;  /* 0x0000040c26171981 */ /* 0x000ea2000c1e1900 */
[----:B------:R-:W-:-:S04]  /*1660*/  LOP3.LUT R5, R18, UR45, RZ, 0x3c, !PT ;  /* 0x0000002d12057c12 */ /* 0x000fc8000f8e3cff */
[----:B------:R-:W-:-:S13]  /*1670*/  ISETP.GE.AND P5, PT, R5, RZ, PT ;  /* 0x000000ff0500720c */ /* 0x000fda0003fa6270 */
[----:B------:R-:W-:-:S05]  /*1680*/  @!P5 IMAD.MOV R16, RZ, RZ, -R16 ;  /* 0x000000ffff10d224 */ /* 0x000fca00078e0a10 */
[----:B------:R-:W-:-:S04]  /*1690*/  SEL R37, R9, R16, !P4 ;  /* 0x0000001009257207 */ /* 0x000fc80006000000 */
[----:B------:R-:W-:-:S05]  /*16a0*/  IADD3 R15, PT, PT, -R37, RZ, RZ ;  /* 0x000000ff250f7210 */ /* 0x000fca0007ffe1ff */
[----:B------:R-:W-:Y:S01]  /*16b0*/  IMAD R41, R15, UR45, R18 ;  /* 0x0000002d0f297c24 */ /* 0x000fe2000f8e0212 */
[----:B------:R-:W-:Y:S01]  /*16c0*/  PRMT R5, R14, 0x7770, RZ ;  /* 0x000077700e057816 */ /* 0x000fe200000000ff */
[----:B------:R-:W3:Y:S03]  /*16d0*/  LDG.E R15, desc[UR10][R32.64] ;  /* 0x0000000a200f7981 */ /* 0x000ee6000c1e1900 */
[----:B------:R-:W-:Y:S01]  /*16e0*/  IABS R27, R41 ;  /* 0x00000029001b7213 */ /* 0x000fe20000000000 */
[----:B------:R0:W4:Y:S01]  /*16f0*/  LDG.E R14, desc[UR10][R24.64] ;  /* 0x0000000a180e7981 */ /* 0x000122000c1e1900 */
[----:B------:R-:W-:-:S03]  /*1700*/  MOV R16, UR6 ;  /* 0x0000000600107c02 */ /* 0x000fc60008000f00 */
[----:B0-----:R-:W-:-:S04]  /*1710*/  IMAD.HI.U32 R24, R27, UR5, RZ ;  /* 0x000000051b187c27 */ /* 0x001fc8000f8e00ff */
[----:B------:R-:W-:Y:S01]  /*1720*/  IMAD.MOV R36, RZ, RZ, -R24 ;  /* 0x000000ffff247224 */ /* 0x000fe200078e0a18 */
[----:B------:R-:W-:Y:S02]  /*1730*/  R2UR UR12, R28 ;  /* 0x000000001c0c72ca */ /* 0x000fe400000e0000 */
[----:B------:R-:W-:-:S13]  /*1740*/  R2UR UR13, R29 ;  /* 0x000000001d0d72ca */ /* 0x000fda00000e0000 */
[----:B------:R0:W5:Y:S01]  /*1750*/  LDG.E R21, desc[UR12][R20.64] ;  /* 0x0000000c14157981 */ /* 0x000162000c1e1900 */
[----:B------:R-:W-:-:S03]  /*1760*/  LEA.HI R18, R18, R18, RZ, 0x1 ;  /* 0x0000001212127211 */ /* 0x000fc600078f08ff */
[----:B------:R-:W3:Y:S01]  /*1770*/  LDG.E R38, desc[UR12][R38.64] ;  /* 0x0000000c26267981 */ /* 0x000ee2000c1e1900 */
[----:B--2---:R-:W-:Y:S01]  /*1780*/  @P1 FMUL R16, R23, UR4 ;  /* 0x0000000417101c20 */ /* 0x004fe20008400000 */
        /* <DEDUP_REMOVED lines=11> */
[C---:B0-----:R-:W-:Y:S01]  /*1840*/  IADD3 R20, PT, PT, -R24.reuse, RZ, RZ ;  /* 0x000000ff18147210 */ /* 0x041fe20007ffe1ff */
        /* <DEDUP_REMOVED lines=23> */
[----:B------:R-:W-:Y:S01]  /*19c0*/  @!P1 IMAD.MOV R36, RZ, RZ, -R36 ;  /* 0x000000ffff249224 */ /* 0x000fe200078e0a24 */
[----:B------:R-:W-:-:S05]  /*19d0*/  SHF.R.S32.HI R25, RZ, 0x1, R18 ;  /* 0x00000001ff197819 */ /* 0x000fca0000011412 */
[----:B------:R-:W-:Y:S01]  /*19e0*/  IMAD.WIDE R24, R25, 0x8, R2 ;  /* 0x0000000819187825 */ /* 0x000fe200078e0202 */
[----:B--2---:R-:W-:-:S04]  /*19f0*/  PRMT R23, R32, 0x7771, RZ ;  /* 0x0000777120177816 */ /* 0x004fc800000000ff */
[----:B------:R-:W-:Y:S02]  /*1a00*/  ISETP.NE.AND P1, PT, R23, RZ, PT ;  /* 0x000000ff1700720c */ /* 0x000fe40003f25270 */
[----:B------:R-:W-:Y:S01]  /*1a10*/  SEL R37, R9, R36, !P4 ;  /* 0x0000002409257207 */ /* 0x000fe20006000000 */
[----:B------:R0:W2:Y:S10]  /*1a20*/  LDG.E R23, desc[UR10][R12.64] ;  /* 0x0000000a0c177981 */ /* 0x0000b4000c1e1900 */
[----:B------:R-:W-:-:S02]  /*1a30*/  @P1 R2UR UR14, R28 ;  /* 0x000000001c0e12ca */ /* 0x000fc400000e0000 */
[----:B------:R-:W-:-:S13]  /*1a40*/  @P1 R2UR UR15, R29 ;  /* 0x000000001d0f12ca */ /* 0x000fda00000e0000 */
[----:B------:R-:W4:Y:S01]  /*1a50*/  @P1 LDG.E R27, desc[UR14][R24.64+0x4] ;  /* 0x0000040e181b1981 */ /* 0x000f22000c1e1900 */
[----:B------:R-:W-:-:S05]  /*1a60*/  IADD3 R33, PT, PT, -R37, RZ, RZ ;  /* 0x000000ff25217210 */ /* 0x000fca0007ffe1ff */
[----:B------:R-:W-:Y:S01]  /*1a70*/  IMAD R40, R33, UR45, R20 ;  /* 0x0000002d21287c24 */ /* 0x000fe2000f8e0214 */
[----:B------:R-:W-:Y:S01]  /*1a80*/  MOV R18, UR6 ;  /* 0x0000000600127c02 */ /* 0x000fe20008000f00 */
[----:B------:R1:W2:Y:S03]  /*1a90*/  LDG.E R33, desc[UR10][R24.64] ;  /* 0x0000000a18217981 */ /* 0x0002a6000c1e1900 */
[----:B------:R-:W-:-:S05]  /*1aa0*/  IABS R36, R40 ;  /* 0x0000002800247213 */ /* 0x000fca0000000000 */
[----:B0-----:R-:W-:-:S04]  /*1ab0*/  IMAD.HI.U32 R12, R36, UR5, RZ ;  /* 0x00000005240c7c27 */ /* 0x001fc8000f8e00ff */
[----:B------:R-:W-:-:S04]  /*1ac0*/  IMAD.MOV R13, RZ, RZ, -R12 ;  /* 0x000000ffff0d7224 */ /* 0x000fc800078e0a0c */
[----:B------:R-:W-:Y:S01]  /*1ad0*/  IMAD R13, R13, UR8, R36 ;  /* 0x000000080d0d7c24 */ /* 0x000fe2000f8e0224 */
[----:B-1----:R-:W-:-:S05]  /*1ae0*/  SEL R24, R37, RZ, P3 ;  /* 0x000000ff25187207 */ /* 0x002fca0001800000 */
[----:B------:R-:W-:Y:S02]  /*1af0*/  IMAD R25, R24, UR42, RZ ;  /* 0x0000002a18197c24 */ /* 0x000fe4000f8e02ff */
[----:B----4-:R-:W-:Y:S01]  /*1b00*/  @P1 FMUL R18, R27, UR4 ;  /* 0x000000041b121c20 */ /* 0x010fe20008400000 */
        /* <DEDUP_REMOVED lines=19> */
[----:B------:R-:W-:-:S04]  /*1c40*/  LEA.HI R20, R20, R20, RZ, 0x1 ;  /* 0x0000001414147211 */ /* 0x000fc800078f08ff */
[----:B------:R-:W-:-:S05]  /*1c50*/  SHF.R.S32.HI R25, RZ, 0x1, R20 ;  /* 0x00000001ff197819 */ /* 0x000fca0000011414 */
[----:B------:R-:W-:Y:S01]  /*1c60*/  IMAD.WIDE R24, R25, 0x8, R2 ;  /* 0x0000000819187825 */ /* 0x000fe200078e0202 */
[----:B----4-:R-:W-:-:S04]  /*1c70*/  PRMT R12, R36, 0x7771, RZ ;  /* 0x00007771240c7816 */ /* 0x010fc800000000ff */
[----:B------:R-:W-:-:S13]  /*1c80*/  ISETP.NE.AND P1, PT, R12, RZ, PT ;  /* 0x000000ff0c00720c */ /* 0x000fda0003f25270 */
[----:B------:R-:W-:Y:S02]  /*1c90*/  @P1 R2UR UR10, R28 ;  /* 0x000000001c0a12ca */ /* 0x000fe400000e0000 */
[----:B------:R-:W-:-:S13]  /*1ca0*/  @P1 R2UR UR11, R29 ;  /* 0x000000001d0b12ca */ /* 0x000fda00000e0000 */
[----:B------:R-:W4:Y:S01]  /*1cb0*/  @P1 LDG.E R12, desc[UR10][R24.64+0x4] ;  /* 0x0000040a180c1981 */ /* 0x000f22000c1e1900 */
[----:B------:R-:W-:Y:S01]  /*1cc0*/  IMAD.U32 R20, RZ, RZ, UR6 ;  /* 0x00000006ff147e24 */ /* 0x000fe2000f8e00ff */
[----:B------:R-:W-:Y:S02]  /*1cd0*/  R2UR UR10, R28 ;  /* 0x000000001c0a72ca */ /* 0x000fe400000e0000 */
[----:B------:R-:W-:-:S13]  /*1ce0*/  R2UR UR11, R29 ;  /* 0x000000001d0b72ca */ /* 0x000fda00000e0000 */
[----:B------:R0:W2:Y:S01]  /*1cf0*/  LDG.E R27, desc[UR10][R24.64] ;  /* 0x0000000a181b7981 */ /* 0x0000a2000c1e1900 */
[----:B----4-:R-:W-:Y:S01]  /*1d00*/  @P1 FMUL R20, R12, UR4 ;  /* 0x000000040c141c20 */ /* 0x010fe20008400000 */
        /* <DEDUP_REMOVED lines=47> */
[----:B------:R-:W-:Y:S01]  /*2000*/  IMAD.WIDE R12, R13, 0x8, R2 ;  /* 0x000000080d0c7825 */ /* 0x000fe200078e0202 */
[----:B------:R-:W-:Y:S02]  /*2010*/  MOV R24, UR6 ;  /* 0x0000000600187c02 */ /* 0x000fe40008000f00 */
[----:B------:R-:W-:Y:S02]  /*2020*/  PRMT R43, R30, 0x7770, RZ ;  /* 0x000077701e2b7816 */ /* 0x000fe400000000ff */
[----:B------:R-:W-:Y:S01]  /*2030*/  PRMT R42, R19, 0x7770, RZ ;  /* 0x00007770132a7816 */ /* 0x000fe200000000ff */
[----:B------:R0:W4:Y:S06]  /*2040*/  LDG.E R39, desc[UR10][R12.64] ;  /* 0x0000000a0c277981 */ /* 0x00012c000c1e1900 */
[----:B------:R-:W5:Y:S01]  /*2050*/  @P1 LDG.E R25, desc[UR12][R12.64+0x4] ;  /* 0x0000040c0c191981 */ /* 0x000f62000c1e1900 */
[----:B------:R-:W-:Y:S01]  /*2060*/  PRMT R41, R31, 0x7770, RZ ;  /* 0x000077701f297816 */ /* 0x000fe200000000ff */
[----:B-----5:R-:W-:Y:S01]  /*2070*/  @P1 FMUL R24, R25, UR4 ;  /* 0x0000000419181c20 */ /* 0x020fe20008400000 */
        /* <DEDUP_REMOVED lines=43> */
[----:B------:R-:W-:Y:S02]  /*2330*/  PRMT R40, R17, 0x7770, RZ ;  /* 0x0000777011287816 */ /* 0x000fe400000000ff */
[----:B-----5:R-:W-:-:S04]  /*2340*/  PRMT R12, R19, 0x7771, RZ ;  /* 0x00007771130c7816 */ /* 0x020fc800000000ff */
[----:B------:R-:W-:Y:S01]  /*2350*/  ISETP.NE.AND P1, PT, R12, RZ, PT ;  /* 0x000000ff0c00720c */ /* 0x000fe20003f25270 */
[----:B------:R-:W-:Y:S01]  /*2360*/  IMAD.WIDE R12, R13, 0x8, R2 ;  /* 0x000000080d0c7825 */ /* 0x000fe200078e0202 */
[----:B------:R-:W-:Y:S02]  /*2370*/  MOV R30, UR6 ;  /* 0x00000006001e7c02 */ /* 0x000fe40008000f00 */
[----:B------:R-:W-:Y:S02]  /*2380*/  PRMT R36, R36, 0x7770, RZ ;  /* 0x0000777024247816 */ /* 0x000fe400000000ff */
[----:B------:R-:W-:Y:S01]  /*2390*/  PRMT R31, R32, 0x7770, RZ ;  /* 0x00007770201f7816 */ /* 0x000fe200000000ff */
[----:B------:R0:W5:Y:S06]  /*23a0*/  LDG.E R25, desc[UR10][R12.64] ;  /* 0x0000000a0c197981 */ /* 0x00016c000c1e1900 */
[----:B------:R-:W-:-:S02]  /*23b0*/  @P1 R2UR UR12, R28 ;  /* 0x000000001c0c12ca */ /* 0x000fc400000e0000 */
[----:B------:R-:W-:-:S13]  /*23c0*/  @P1 R2UR UR13, R29 ;  /* 0x000000001d0d12ca */ /* 0x000fda00000e0000 */
[----:B------:R-:W3:Y:S01]  /*23d0*/  @P1 LDG.E R17, desc[UR12][R12.64+0x4] ;  /* 0x0000040c0c111981 */ /* 0x000ee2000c1e1900 */
[----:B------:R-:W-:Y:S02]  /*23e0*/  VIADD R44, R11, 0x280 ;  /* 0x000002800b2c7836 */ /* 0x000fe40000000000 */
[----:B---3--:R-:W-:Y:S01]  /*23f0*/  @P1 FMUL R30, R17, UR4 ;  /* 0x00000004111e1c20 */ /* 0x008fe20008400000 */
[----:B------:R-:W-:Y:S02]  /*2400*/  IADD3 R17, PT, PT, R11, 0x240, RZ ;  /* 0x000002400b117810 */ /* 0x000fe40007ffe0ff */
[----:B------:R-:W-:Y:S02]  /*2410*/  ISETP.NE.AND P1, PT, R36, RZ, PT ;  /* 0x000000ff2400720c */ /* 0x000fe40003f25270 */
[----:B------:R-:W-:-:S05]  /*2420*/  IABS R36, R17 ;  /* 0x0000001100247213 */ /* 0x000fca0000000000 */
[----:B------:R-:W-:-:S04]  /*2430*/  IMAD.HI.U32 R32, R36, UR7, RZ ;  /* 0x0000000724207c27 */ /* 0x000fc8000f8e00ff */
[----:B0-----:R-:W-:-:S04]  /*2440*/  IMAD.MOV R13, RZ, RZ, -R32 ;  /* 0x000000ffff0d7224 */ /* 0x001fc800078e0a20 */
[----:B------:R-:W-:-:S05]  /*2450*/  IMAD R12, R13, UR9, R36 ;  /* 0x000000090d0c7c24 */ /* 0x000fca000f8e0224 */
[----:B------:R-:W-:-:S13]  /*2460*/  ISETP.LT.U32.AND P5, PT, R12, UR9, PT ;  /* 0x000000090c007c0c */ /* 0x000fda000bfa1070 */
[----:B------:R-:W-:Y:S02]  /*2470*/  @!P5 IADD3 R12, PT, PT, R12, -UR9, RZ ;  /* 0x800000090c0cdc10 */ /* 0x000fe4000fffe0ff */
[----:B------:R-:W-:Y:S02]  /*2480*/  @!P5 IADD3 R32, PT, PT, R32, 0x1, RZ ;  /* 0x000000012020d810 */ /* 0x000fe40007ffe0ff */
[----:B------:R-:W-:Y:S02]  /*2490*/  ISETP.GE.U32.AND P5, PT, R12, UR9, PT ;  /* 0x000000090c007c0c */ /* 0x000fe4000bfa6070 */
[----:B------:R-:W-:-:S05]  /*24a0*/  IABS R12, R44 ;  /* 0x0000002c000c7213 */ /* 0x000fca0000000000 */
[----:B------:R-:W-:-:S05]  /*24b0*/  IMAD.HI.U32 R11, R12, UR7, RZ ;  /* 0x000000070c0b7c27 */ /* 0x000fca000f8e00ff */
[----:B------:R-:W-:-:S05]  /*24c0*/  IADD3 R13, PT, PT, -R11, RZ, RZ ;  /* 0x000000ff0b0d7210 */ /* 0x000fca0007ffe1ff */
[----:B------:R-:W-:-:S05]  /*24d0*/  IMAD R12, R13, UR9, R12 ;  /* 0x000000090d0c7c24 */ /* 0x000fca000f8e020c */
[----:B------:R-:W-:Y:S02]  /*24e0*/  ISETP.LT.U32.AND P6, PT, R12, UR9, PT ;  /* 0x000000090c007c0c */ /* 0x000fe4000bfc1070 */
[----:B------:R-:W-:-:S11]  /*24f0*/  @P5 IADD3 R32, PT, PT, R32, 0x1, RZ ;  /* 0x0000000120205810 */ /* 0x000fd60007ffe0ff */
[----:B------:R-:W-:-:S04]  /*2500*/  @!P6 IADD3 R12, PT, PT, R12, -UR9, RZ ;  /* 0x800000090c0cec10 */ /* 0x000fc8000fffe0ff */
[----:B------:R-:W-:Y:S01]  /*2510*/  ISETP.GE.U32.AND P5, PT, R12, UR9, PT ;  /* 0x000000090c007c0c */ /* 0x000fe2000bfa6070 */
[----:B------:R-:W-:Y:S01]  /*2520*/  @!P6 VIADD R11, R11, 0x1 ;  /* 0x000000010b0be836 */ /* 0x000fe20000000000 */
[----:B------:R-:W-:-:S11]  /*2530*/  LOP3.LUT R12, R17, UR45, RZ, 0x3c, !PT ;  /* 0x0000002d110c7c12 */ /* 0x000fd6000f8e3cff */
[----:B------:R-:W-:Y:S02]  /*2540*/  @P5 IADD3 R11, PT, PT, R11, 0x1, RZ ;  /* 0x000000010b0b5810 */ /* 0x000fe40007ffe0ff */
[----:B------:R-:W-:Y:S02]  /*2550*/  ISETP.GE.AND P5, PT, R12, RZ, PT ;  /* 0x000000ff0c00720c */ /* 0x000fe40003fa6270 */
[----:B------:R-:W-:-:S11]  /*2560*/  LOP3.LUT R12, R44, UR45, RZ, 0x3c, !PT ;  /* 0x0000002d2c0c7c12 */ /* 0x000fd6000f8e3cff */
[----:B------:R-:W-:Y:S01]  /*2570*/  @!P5 IMAD.MOV R32, RZ, RZ, -R32 ;  /* 0x000000ffff20d224 */ /* 0x000fe200078e0a20 */
[----:B------:R-:W-:-:S04]  /*2580*/  ISETP.GE.AND P5, PT, R12, RZ, PT ;  /* 0x000000ff0c00720c */ /* 0x000fc80003fa6270 */
[----:B------:R-:W-:-:S04]  /*2590*/  SEL R32, R9, R32, !P4 ;  /* 0x0000002009207207 */ /* 0x000fc80006000000 */
[----:B------:R-:W-:-:S05]  /*25a0*/  IADD3 R12, PT, PT, -R32, RZ, RZ ;  /* 0x000000ff200c7210 */ /* 0x000fca0007ffe1ff */
[----:B------:R-:W-:Y:S01]  /*25b0*/  IMAD R45, R12, UR45, R17 ;  /* 0x0000002d0c2d7c24 */ /* 0x000fe2000f8e0211 */
[----:B------:R-:W-:-:S04]  /*25c0*/  @!P5 IADD3 R11, PT, PT, -R11, RZ, RZ ;  /* 0x000000ff0b0bd210 */ /* 0x000fc80007ffe1ff */
[----:B------:R-:W-:Y:S02]  /*25d0*/  IABS R12, R45 ;  /* 0x0000002d000c7213 */ /* 0x000fe40000000000 */
[----:B------:R-:W-:-:S03]  /*25e0*/  SEL R9, R9, R11, !P4 ;  /* 0x0000000b09097207 */ /* 0x000fc60006000000 */
        /* <DEDUP_REMOVED lines=10> */
[----:B------:R-:W-:-:S11]  /*2690*/  ISETP.NE.AND P6, PT, RZ, UR46, PT ;  /* 0x0000002eff007c0c */ /* 0x000fd6000bfc5270 */
        /* <DEDUP_REMOVED lines=15> */
[----:B------:R-:W-:Y:S02]  /*2790*/  PRMT R37, R37, 0x7770, RZ ;  /* 0x0000777025257816 */ /* 0x000fe400000000ff */
[----:B------:R-:W-:Y:S02]  /*27a0*/  SHF.R.S32.HI R17, RZ, 0x1, R17 ;  /* 0x00000001ff117819 */ /* 0x000fe40000011411 */
[----:B------:R-:W-:-:S03]  /*27b0*/  ISETP.NE.AND P4, PT, R37, RZ, PT ;  /* 0x000000ff2500720c */ /* 0x000fc60003f85270 */
[----:B------:R-:W-:Y:S01]  /*27c0*/  IMAD.WIDE R36, R17, 0x8, R2 ;  /* 0x0000000811247825 */ /* 0x000fe200078e0202 */
[----:B---3--:R-:W-:-:S04]  /*27d0*/  PRMT R11, R12, 0x7771, RZ ;  /* 0x000077710c0b7816 */ /* 0x008fc800000000ff */
[----:B------:R-:W-:Y:S01]  /*27e0*/  ISETP.NE.AND P5, PT, R11, RZ, PT ;  /* 0x000000ff0b00720c */ /* 0x000fe20003fa5270 */
[----:B------:R-:W-:Y:S01]  /*27f0*/  IMAD.U32 R32, RZ, RZ, UR6 ;  /* 0x00000006ff207e24 */ /* 0x000fe2000f8e00ff */
[----:B------:R-:W-:Y:S01]  /*2800*/  PRMT R19, R19, 0x7770, RZ ;  /* 0x0000777013137816 */ /* 0x000fe200000000ff */
[----:B------:R0:W3:Y:S10]  /*2810*/  LDG.E R11, desc[UR10][R36.64] ;  /* 0x0000000a240b7981 */ /* 0x0000f4000c1e1900 */
[----:B------:R-:W-:-:S02]  /*2820*/  @P5 R2UR UR12, R28 ;  /* 0x000000001c0c52ca */ /* 0x000fc400000e0000 */
[----:B------:R-:W-:-:S13]  /*2830*/  @P5 R2UR UR13, R29 ;  /* 0x000000001d0d52ca */ /* 0x000fda00000e0000 */
[----:B------:R-:W2:Y:S01]  /*2840*/  @P5 LDG.E R13, desc[UR12][R36.64+0x4] ;  /* 0x0000040c240d5981 */ /* 0x000ea2000c1e1900 */
[----:B------:R-:W-:Y:S02]  /*2850*/  PRMT R12, R12, 0x7770, RZ ;  /* 0x000077700c0c7816 */ /* 0x000fe400000000ff */
[----:B------:R-:W-:Y:S01]  /*2860*/  R2UR UR9, R29 ;  /* 0x000000001d0972ca */ /* 0x000fe200000e0000 */
[----:B--2---:R-:W-:Y:S01]  /*2870*/  @P5 FMUL R32, R13, UR4 ;  /* 0x000000040d205c20 */ /* 0x004fe20008400000 */
        /* <DEDUP_REMOVED lines=13> */
[----:B------:R-:W-:Y:S01]  /*2950*/  ISETP.NE.AND P5, PT, R19, RZ, PT ;  /* 0x000000ff1300720c */ /* 0x000fe20003fa5270 */
[----:B------:R-:W-:-:S10]  /*2960*/  FMUL R19, R14, UR4 ;  /* 0x000000040e137c20 */ /* 0x000fd40008400000 */
[----:B------:R-:W-:Y:S01]  /*2970*/  @!P6 IMAD.MOV R13, RZ, RZ, -R13 ;  /* 0x000000ffff0de224 */ /* 0x000fe200078e0a0d */
[----:B------:R-:W-:-:S04]  /*2980*/  ISETP.NE.AND P6, PT, RZ, UR46, PT ;  /* 0x0000002eff007c0c */ /* 0x000fc8000bfc5270 */
[----:B------:R-:W-:Y:S02]  /*2990*/  SEL R0, R0, R13, !P6 ;  /* 0x0000000d00007207 */ /* 0x000fe40007000000 */
[----:B------:R-:W-:Y:S02]  /*29a0*/  SEL R13, R9, RZ, P3 ;  /* 0x000000ff090d7207 */ /* 0x000fe40001800000 */
[----:B------:R-:W-:Y:S01]  /*29b0*/  ISETP.NE.AND P3, PT, R5, RZ, PT ;  /* 0x000000ff0500720c */ /* 0x000fe20003f65270 */
[----:B------:R-:W-:-:S03]  /*29c0*/  FMUL R9, R21, UR4 ;  /* 0x0000000415097c20 */ /* 0x000fc60008400000 */
[----:B------:R-:W-:Y:S02]  /*29d0*/  FSEL R19, R19, R4, P3 ;  /* 0x0000000413137208 */ /* 0x000fe40001800000 */
[----:B------:R-:W-:-:S04]  /*29e0*/  ISETP.NE.AND P3, PT, R43, RZ, PT ;  /* 0x000000ff2b00720c */ /* 0x000fc80003f65270 */
[----:B------:R-:W-:Y:S02]  /*29f0*/  FSEL R9, R9, R4, P3 ;  /* 0x0000000409097208 */ /* 0x000fe40001800000 */
[----:B------:R-:W-:Y:S02]  /*2a00*/  ISETP.NE.AND P3, PT, R12, RZ, PT ;  /* 0x000000ff0c00720c */ /* 0x000fe40003f65270 */
[C---:B------:R-:W-:Y:S02]  /*2a10*/  SEL R12, R0.reuse, RZ, P0 ;  /* 0x000000ff000c7207 */ /* 0x040fe40000000000 */
[----:B------:R-:W-:Y:S01]  /*2a20*/  IADD3 R0, PT, PT, -R0, RZ, RZ ;  /* 0x000000ff00007210 */ /* 0x000fe20007ffe1ff */
[----:B------:R-:W-:-:S04]  /*2a30*/  IMAD R13, R13, UR42, RZ ;  /* 0x0000002a0d0d7c24 */ /* 0x000fc8000f8e02ff */
[----:B------:R-:W-:Y:S02]  /*2a40*/  IMAD R0, R0, UR46, R45 ;  /* 0x0000002e00007c24 */ /* 0x000fe4000f8e022d */
[----:B------:R-:W-:-:S03]  /*2a50*/  IMAD R13, R12, UR43, R13 ;  /* 0x0000002b0c0d7c24 */ /* 0x000fc6000f8e020d */
[----:B------:R-:W-:-:S05]  /*2a60*/  SEL R0, R0, RZ, P2 ;  /* 0x000000ff00007207 */ /* 0x000fca0001000000 */
[----:B------:R-:W-:Y:S01]  /*2a70*/  IMAD R0, R0, UR47, R13 ;  /* 0x0000002f00007c24 */ /* 0x000fe2000f8e020d */
[----:B------:R-:W-:-:S04]  /*2a80*/  R2UR UR8, R28 ;  /* 0x000000001c0872ca */ /* 0x000fc800000e0000 */
        /* <DEDUP_REMOVED lines=13> */
[----:B------:R-:W-:Y:S01]  /*2b60*/  FMUL R15, R15, UR4 ;  /* 0x000000040f0f7c20 */ /* 0x000fe20008400000 */
[----:B------:R-:W-:Y:S01]  /*2b70*/  ISETP.NE.AND P6, PT, R41, RZ, PT ;  /* 0x000000ff2900720c */ /* 0x000fe20003fc5270 */
[----:B------:R-:W-:Y:S01]  /*2b80*/  FMUL R5, R23, UR4 ;  /* 0x0000000417057c20 */ /* 0x000fe20008400000 */
[----:B------:R-:W-:Y:S02]  /*2b90*/  FMNMX3 R6, R19, -INF , R8, !PT ;  /* 0xff80000013067876 */ /* 0x000fe40007800008 */
[-C--:B------:R-:W-:Y:S02]  /*2ba0*/  FSEL R17, R15, R4.reuse, P6 ;  /* 0x000000040f117208 */ /* 0x080fe40003000000 */
[----:B------:R-:W-:Y:S02]  /*2bb0*/  ISETP.NE.AND P6, PT, R42, RZ, PT ;  /* 0x000000ff2a00720c */ /* 0x000fe40003fc5270 */
[----:B------:R-:W-:Y:S01]  /*2bc0*/  FMNMX3 R6, R6, R17, R26, !PT ;  /* 0x0000001106067276 */ /* 0x000fe2000780001a */
[----:B------:R-:W-:Y:S01]  /*2bd0*/  FMUL R21, R38, UR4 ;  /* 0x0000000426157c20 */ /* 0x000fe20008400000 */
[----:B------:R-:W-:-:S02]  /*2be0*/  FSEL R5, R5, R4, P6 ;  /* 0x0000000405057208 */ /* 0x000fc40003000000 */
[----:B------:R-:W-:Y:S02]  /*2bf0*/  ISETP.NE.AND P6, PT, R40, RZ, PT ;  /* 0x000000ff2800720c */ /* 0x000fe40003fc5270 */
[----:B------:R-:W-:Y:S01]  /*2c00*/  FMNMX3 R6, R6, R9, R22, !PT ;  /* 0x0000000906067276 */ /* 0x000fe20007800016 */
[----:B------:R-:W-:Y:S01]  /*2c10*/  FMUL R33, R33, UR4 ;  /* 0x0000000421217c20 */ /* 0x000fe20008400000 */
[-C--:B------:R-:W-:Y:S02]  /*2c20*/  FSEL R21, R21, R4.reuse, P6 ;  /* 0x0000000415157208 */ /* 0x080fe40003000000 */
[----:B------:R-:W-:Y:S02]  /*2c30*/  ISETP.NE.AND P6, PT, R31, RZ, PT ;  /* 0x000000ff1f00720c */ /* 0x000fe40003fc5270 */
[----:B------:R-:W-:Y:S01]  /*2c40*/  FMNMX3 R6, R6, R5, R10, !PT ;  /* 0x0000000506067276 */ /* 0x000fe2000780000a */
[----:B------:R-:W-:Y:S01]  /*2c50*/  FMUL R27, R27, UR4 ;  /* 0x000000041b1b7c20 */ /* 0x000fe20008400000 */
[----:B0-----:R-:W-:-:S02]  /*2c60*/  FSEL R36, R33, R4, P6 ;  /* 0x0000000421247208 */ /* 0x001fc40003000000 */
[----:B------:R-:W-:Y:S02]  /*2c70*/  FMNMX3 R7, R6, R21, R16, !PT ;  /* 0x0000001506077276 */ /* 0x000fe40007800010 */
[----:B------:R-:W-:Y:S01]  /*2c80*/  PRMT R6, R14, 0x7770, RZ ;  /* 0x000077700e067816 */ /* 0x000fe200000000ff */
[----:B----4-:R-:W-:Y:S01]  /*2c90*/  FMUL R31, R39, UR4 ;  /* 0x00000004271f7c20 */ /* 0x010fe20008400000 */
[----:B------:R-:W-:Y:S02]  /*2ca0*/  FSEL R33, R27, R4, P1 ;  /* 0x000000041b217208 */ /* 0x000fe40000800000 */
[----:B------:R-:W-:Y:S02]  /*2cb0*/  FMNMX3 R7, R7, R36, R18, !PT ;  /* 0x0000002407077276 */ /* 0x000fe40007800012 */
[----:B------:R-:W-:Y:S01]  /*2cc0*/  ISETP.NE.AND P0, PT, R6, RZ, PT ;  /* 0x000000ff0600720c */ /* 0x000fe20003f05270 */
[----:B-----5:R-:W-:Y:S01]  /*2cd0*/  FMUL R25, R25, UR4 ;  /* 0x0000000419197c20 */ /* 0x020fe20008400000 */
[----:B------:R-:W-:-:S02]  /*2ce0*/  FSEL R31, R31, R4, P4 ;  /* 0x000000041f1f7208 */ /* 0x000fc40002000000 */
[----:B------:R-:W-:Y:S01]  /*2cf0*/  FMNMX3 R7, R7, R33, R20, !PT ;  /* 0x0000002107077276 */ /* 0x000fe20007800014 */
[----:B---3--:R-:W-:Y:S01]  /*2d00*/  FMUL R11, R11, UR4 ;  /* 0x000000040b0b7c20 */ /* 0x008fe20008400000 */
[-C--:B------:R-:W-:Y:S02]  /*2d10*/  FSEL R27, R25, R4.reuse, P5 ;  /* 0x00000004191b7208 */ /* 0x080fe40002800000 */
[----:B------:R-:W-:Y:S02]  /*2d20*/  FMNMX3 R7, R7, R31, R24, !PT ;  /* 0x0000001f07077276 */ /* 0x000fe40007800018 */
[----:B------:R-:W-:Y:S02]  /*2d30*/  FSEL R25, R11, R4, P3 ;  /* 0x000000040b197208 */ /* 0x000fe40001800000 */
[----:B------:R-:W-:Y:S02]  /*2d40*/  FMNMX3 R7, R7, R27, R30, !PT ;  /* 0x0000001b07077276 */ /* 0x000fe4000780001e */
[----:B------:R-:W-:-:S02]  /*2d50*/  MOV R23, UR6 ;  /* 0x0000000600177c02 */ /* 0x000fc40008000f00 */
        /* <DEDUP_REMOVED lines=24> */
[--C-:B------:R-:W-:Y:S01]  /*2ee0*/  FADD R14, R4, -R7.reuse ;  /* 0x80000007040e7221 */ /* 0x100fe20000000000 */
[-C--:B------:R-:W-:Y:S01]  /*2ef0*/  FFMA.SAT R5, R52, R11.reuse, 0.5 ;  /* 0x3f00000034057423 */ /* 0x080fe2000000200b */
[-C--:B------:R-:W-:Y:S01]  /*2f00*/  FFMA.RM R9, R3, R12.reuse, 12582913 ;  /* 0x4b40000103097423 */ /* 0x080fe2000000400c */
[----:B------:R-:W-:Y:S01]  /*2f10*/  FADD R4, -R7, R24 ;  /* 0x0000001807047221 */ /* 0x000fe20000000100 */
[----:B------:R-:W-:Y:S01]  /*2f20*/  FADD R46, R17, -R7 ;  /* 0x80000007112e7221 */ /* 0x000fe20000000000 */
[-C--:B------:R-:W-:Y:S01]  /*2f30*/  FFMA.RM R13, R5, R12.reuse, 12582913 ;  /* 0x4b400001050d7423 */ /* 0x080fe2000000400c */
[----:B------:R-:W-:Y:S01]  /*2f40*/  FADD R3, R9, -12583039 ;  /* 0xcb40007f09037421 */ /* 0x000fe20000000000 */
[C---:B------:R-:W-:Y:S01]  /*2f50*/  FADD R26, -R7.reuse, R22 ;  /* 0x00000016071a7221 */ /* 0x040fe20000000100 */
[----:B------:R-:W-:Y:S01]  /*2f60*/  FADD R40, -R7, R10 ;  /* 0x0000000a07287221 */ /* 0x000fe20000000100 */
[----:B------:R-:W-:Y:S01]  /*2f70*/  FADD R5, R13, -12583039 ;  /* 0xcb40007f0d057421 */ /* 0x000fe20000000000 */
[----:B------:R-:W-:Y:S01]  /*2f80*/  FFMA R3, R50, 1.4426950216293334961, -R3 ;  /* 0x3fb8aa3b32037823 */ /* 0x000fe20000000803 */
[----:B------:R-:W-:Y:S01]  /*2f90*/  FADD R22, -R7, R16 ;  /* 0x0000001007167221 */ /* 0x000fe20000000100 */
[----:B------:R-:W-:Y:S01]  /*2fa0*/  FADD R38, R21, -R7 ;  /* 0x8000000715267221 */ /* 0x000fe20000000000 */
[----:B------:R-:W-:Y:S01]  /*2fb0*/  FFMA R5, R52, 1.4426950216293334961, -R5 ;  /* 0x3fb8aa3b34057823 */ /* 0x000fe20000000805 */
[----:B------:R-:W-:Y:S01]  /*2fc0*/  FFMA R50, R50, 1.925963033500011079e-08, R3 ;  /* 0x32a5706032327823 */ /* 0x000fe20000000003 */
[-C--:B------:R-:W-:Y:S01]  /*2fd0*/  FFMA.SAT R3, R48, R11.reuse, 0.5 ;  /* 0x3f00000030037423 */ /* 0x080fe2000000200b */
[--C-:B------:R-:W-:Y:S01]  /*2fe0*/  FADD R36, R36, -R7.reuse ;  /* 0x8000000724247221 */ /* 0x100fe20000000000 */
[----:B------:R-:W-:Y:S01]  /*2ff0*/  FADD R18, -R7, R18 ;  /* 0x0000001207127221 */ /* 0x000fe20000000100 */
[--C-:B------:R-:W-:Y:S01]  /*3000*/  FADD R16, R33, -R7.reuse ;  /* 0x8000000721107221 */ /* 0x100fe20000000000 */
[-C--:B------:R-:W-:Y:S01]  /*3010*/  FFMA.RM R3, R3, R12.reuse, 12582913 ;  /* 0x4b40000103037423 */ /* 0x080fe2000000400c */
[----:B------:R-:W-:Y:S01]  /*3020*/  FADD R6, -R7, R20 ;  /* 0x0000001407067221 */ /* 0x000fe20000000100 */
[--C-:B------:R-:W-:Y:S01]  /*3030*/  FADD R10, R31, -R7.reuse ;  /* 0x800000071f0a7221 */ /* 0x100fe20000000000 */
[--C-:B------:R-:W-:Y:S01]  /*3040*/  FADD R2, R27, -R7.reuse ;  /* 0x800000071b027221 */ /* 0x100fe20000000000 */
[----:B------:R-:W-:Y:S01]  /*3050*/  FADD R15, R3, -12583039 ;  /* 0xcb40007f030f7421 */ /* 0x000fe20000000000 */
[----:B------:R-:W-:Y:S01]  /*3060*/  FADD R30, -R7, R30 ;  /* 0x0000001e071e7221 */ /* 0x000fe20000000100 */
[----:B------:R-:W-:Y:S01]  /*3070*/  FADD R0, R25, -R7 ;  /* 0x8000000719007221 */ /* 0x000fe20000000000 */
[C---:B------:R-:W-:Y:S01]  /*3080*/  FADD R32, -R7.reuse, R32 ;  /* 0x0000002007207221 */ /* 0x040fe20000000100 */
[----:B------:R-:W-:Y:S01]  /*3090*/  FFMA R15, R48, 1.4426950216293334961, -R15 ;  /* 0x3fb8aa3b300f7823 */ /* 0x000fe2000000080f */
[----:B------:R-:W-:Y:S01]  /*30a0*/  FADD R8, -R7, R23 ;  /* 0x0000001707087221 */ /* 0x000fe20000000100 */
[----:B------:R-:W-:Y:S01]  /*30b0*/  SHF.L.U32 R3, R3, 0x17, RZ ;  /* 0x0000001703037819 */ /* 0x000fe200000006ff */
[-C--:B------:R-:W-:Y:S01]  /*30c0*/  FFMA.SAT R7, R46, R11.reuse, 0.5 ;  /* 0x3f0000002e077423 */ /* 0x080fe2000000200b */
[----:B------:R-:W-:Y:S01]  /*30d0*/  FFMA R15, R48, 1.925963033500011079e-08, R15 ;  /* 0x32a57060300f7823 */ /* 0x000fe2000000000f */
[----:B------:R-:W-:Y:S01]  /*30e0*/  FFMA R52, R52, 1.925963033500011079e-08, R5 ;  /* 0x32a5706034347823 */ /* 0x000fe20000000005 */
[-C--:B------:R-:W-:Y:S01]  /*30f0*/  FFMA.SAT R19, R26, R11.reuse, 0.5 ;  /* 0x3f0000001a137423 */ /* 0x080fe2000000200b */
[-C--:B------:R-:W-:Y:S01]  /*3100*/  FFMA.RM R7, R7, R12.reuse, 12582913 ;  /* 0x4b40000107077423 */ /* 0x080fe2000000400c */
[----:B------:R-:W0:Y:S01]  /*3110*/  MUFU.EX2 R24, R15 ;  /* 0x0000000f00187308 */ /* 0x000e220000000800 */
[----:B------:R-:W-:Y:S01]  /*3120*/  SHF.L.U32 R27, R9, 0x17, RZ ;  /* 0x00000017091b7819 */ /* 0x000fe200000006ff */
[----:B------:R-:W-:Y:S01]  /*3130*/  FFMA.RM R9, R19, R12, 12582913 ;  /* 0x4b40000113097423 */ /* 0x000fe2000000400c */
[----:B------:R-:W-:Y:S01]  /*3140*/  FADD R5, R7, -12583039 ;  /* 0xcb40007f07057421 */ /* 0x000fe20000000000 */
[----:B------:R-:W-:Y:S01]  /*3150*/  IMAD.SHL.U32 R13, R13, 0x800000, RZ ;  /* 0x008000000d0d7824 */ /* 0x000fe200078e00ff */
[----:B------:R-:W-:Y:S01]  /*3160*/  SHF.L.U32 R25, R7, 0x17, RZ ;  /* 0x0000001707197819 */ /* 0x000fe200000006ff */
[C---:B------:R-:W-:Y:S01]  /*3170*/  FADD R19, R9.reuse, -12583039 ;  /* 0xcb40007f09137421 */ /* 0x040fe20000000000 */
[----:B------:R-:W-:Y:S01]  /*3180*/  FFMA R5, R46, 1.4426950216293334961, -R5 ;  /* 0x3fb8aa3b2e057823 */ /* 0x000fe20000000805 */
[----:B------:R-:W1:Y:S01]  /*3190*/  MUFU.EX2 R52, R52 ;  /* 0x0000003400347308 */ /* 0x000e620000000800 */
[----:B------:R-:W-:Y:S01]  /*31a0*/  SHF.L.U32 R9, R9, 0x17, RZ ;  /* 0x0000001709097819 */ /* 0x000fe200000006ff */
[----:B------:R-:W-:Y:S01]  /*31b0*/  FFMA R19, R26, 1.4426950216293334961, -R19 ;  /* 0x3fb8aa3b1a137823 */ /* 0x000fe20000000813 */
[----:B------:R-:W-:Y:S01]  /*31c0*/  FFMA R46, R46, 1.925963033500011079e-08, R5 ;  /* 0x32a570602e2e7823 */ /* 0x000fe20000000005 */
[-C--:B------:R-:W-:Y:S01]  /*31d0*/  FFMA.SAT R5, R44, R11.reuse, 0.5 ;  /* 0x3f0000002c057423 */ /* 0x080fe2000000200b */
[----:B------:R-:W-:Y:S01]  /*31e0*/  FFMA.SAT R39, R32, R11, 0.5 ;  /* 0x3f00000020277423 */ /* 0x000fe2000000200b */
[----:B------:R-:W-:-:S02]  /*31f0*/  FFMA R19, R26, 1.925963033500011079e-08, R19 ;  /* 0x32a570601a137823 */ /* 0x000fc40000000013 */
[----:B------:R-:W-:Y:S01]  /*3200*/  FFMA.RM R5, R5, R12, 12582913 ;  /* 0x4b40000105057423 */ /* 0x000fe2000000400c */
[----:B0-----:R-:W-:Y:S01]  /*3210*/  FMUL R24, R3, R24 ;  /* 0x0000001803187220 */ /* 0x001fe20000400000 */
[-C--:B------:R-:W-:Y:S01]  /*3220*/  FFMA.SAT R3, R38, R11.reuse, 0.5 ;  /* 0x3f00000026037423 */ /* 0x080fe2000000200b */
[----:B------:R-:W0:Y:S01]  /*3230*/  MUFU.EX2 R50, R50 ;  /* 0x0000003200327308 */ /* 0x000e220000000800 */
[C---:B------:R-:W-:Y:S01]  /*3240*/  FADD R17, R5.reuse, -12583039 ;  /* 0xcb40007f05117421 */ /* 0x040fe20000000000 */
[----:B------:R-:W-:Y:S02]  /*3250*/  IMAD.SHL.U32 R23, R5, 0x800000, RZ ;  /* 0x0080000005177824 */ /* 0x000fe400078e00ff */
[----:B------:R-:W-:Y:S01]  /*3260*/  FFMA.RM R3, R3, R12, 12582913 ;  /* 0x4b40000103037423 */ /* 0x000fe2000000400c */
[----:B------:R-:W-:Y:S01]  /*3270*/  FFMA R17, R44, 1.4426950216293334961, -R17 ;  /* 0x3fb8aa3b2c117823 */ /* 0x000fe20000000811 */
[----:B-1----:R-:W-:Y:S02]  /*3280*/  FMUL R26, R13, R52 ;  /* 0x000000340d1a7220 */ /* 0x002fe40000400000 */
[C---:B------:R-:W-:Y:S01]  /*3290*/  FADD R15, R3.reuse, -12583039 ;  /* 0xcb40007f030f7421 */ /* 0x040fe20000000000 */
[-C--:B------:R-:W-:Y:S01]  /*32a0*/  FFMA.SAT R13, R42, R11.reuse, 0.5 ;  /* 0x3f0000002a0d7423 */ /* 0x080fe2000000200b */
[----:B------:R-:W-:Y:S01]  /*32b0*/  FFMA R17, R44, 1.925963033500011079e-08, R17 ;  /* 0x32a570602c117823 */ /* 0x000fe20000000011 */
[----:B------:R-:W-:Y:S01]  /*32c0*/  SHF.L.U32 R3, R3, 0x17, RZ ;  /* 0x0000001703037819 */ /* 0x000fe200000006ff */
[C---:B------:R-:W-:Y:S01]  /*32d0*/  FFMA R15, R38.reuse, 1.4426950216293334961, -R15 ;  /* 0x3fb8aa3b260f7823 */ /* 0x040fe2000000080f */
[----:B------:R-:W-:Y:S01]  /*32e0*/  FFMA.RM R13, R13, R12, 12582913 ;  /* 0x4b4000010d0d7423 */ /* 0x000fe2000000400c */
[----:B------:R-:W1:Y:S02]  /*32f0*/  MUFU.EX2 R20, R17 ;  /* 0x0000001100147308 */ /* 0x000e640000000800 */
[----:B------:R-:W-:Y:S01]  /*3300*/  FFMA R31, R38, 1.925963033500011079e-08, R15 ;  /* 0x32a57060261f7823 */ /* 0x000fe2000000000f */
[----:B------:R-:W-:Y:S01]  /*3310*/  FFMA.SAT R15, R22, R11, 0.5 ;  /* 0x3f000000160f7423 */ /* 0x000fe2000000200b */
[----:B------:R-:W-:Y:S01]  /*3320*/  FADD R21, R13, -12583039 ;  /* 0xcb40007f0d157421 */ /* 0x000fe20000000000 */
[----:B0-----:R-:W-:-:S02]  /*3330*/  FMUL R27, R27, R50 ;  /* 0x000000321b1b7220 */ /* 0x001fc40000400000 */
[----:B------:R-:W-:Y:S01]  /*3340*/  FFMA.RM R5, R15, R12, 12582913 ;  /* 0x4b4000010f057423 */ /* 0x000fe2000000400c */
[----:B------:R-:W0:Y:S01]  /*3350*/  MUFU.EX2 R38, R19 ;  /* 0x0000001300267308 */ /* 0x000e220000000800 */
[C---:B------:R-:W-:Y:S02]  /*3360*/  FFMA R21, R42.reuse, 1.4426950216293334961, -R21 ;  /* 0x3fb8aa3b2a157823 */ /* 0x040fe40000000815 */
[C---:B------:R-:W-:Y:S01]  /*3370*/  FADD R15, R5.reuse, -12583039 ;  /* 0xcb40007f050f7421 */ /* 0x040fe20000000000 */
[----:B------:R-:W-:Y:S01]  /*3380*/  SHF.L.U32 R5, R5, 0x17, RZ ;  /* 0x0000001705057819 */ /* 0x000fe200000006ff */
[----:B------:R-:W-:Y:S01]  /*3390*/  FFMA R42, R42, 1.925963033500011079e-08, R21 ;  /* 0x32a570602a2a7823 */ /* 0x000fe20000000015 */
[----:B------:R-:W-:Y:S01]  /*33a0*/  FFMA.SAT R21, R40, R11, 0.5 ;  /* 0x3f00000028157423 */ /* 0x000fe2000000200b */
[C---:B------:R-:W-:Y:S01]  /*33b0*/  FFMA R15, R22.reuse, 1.4426950216293334961, -R15 ;  /* 0x3fb8aa3b160f7823 */ /* 0x040fe2000000080f */
[----:B------:R-:W2:Y:S01]  /*33c0*/  MUFU.EX2 R46, R46 ;  /* 0x0000002e002e7308 */ /* 0x000ea20000000800 */
[----:B-1----:R-:W-:Y:S01]  /*33d0*/  FMUL R23, R23, R20 ;  /* 0x0000001417177220 */ /* 0x002fe20000400000 */
[----:B------:R-:W-:Y:S01]  /*33e0*/  FFMA.RM R7, R21, R12, 12582913 ;  /* 0x4b40000115077423 */ /* 0x000fe2000000400c */
[----:B------:R-:W-:-:S03]  /*33f0*/  FFMA R17, R22, 1.925963033500011079e-08, R15 ;  /* 0x32a5706016117823 */ /* 0x000fc6000000000f */
[C---:B------:R-:W-:Y:S01]  /*3400*/  FADD R21, R7.reuse, -12583039 ;  /* 0xcb40007f07157421 */ /* 0x040fe20000000000 */
[----:B------:R-:W-:Y:S01]  /*3410*/  IMAD.SHL.U32 R7, R7, 0x800000, RZ ;  /* 0x0080000007077824 */ /* 0x000fe200078e00ff */
[----:B------:R-:W1:Y:S01]  /*3420*/  MUFU.EX2 R42, R42 ;  /* 0x0000002a002a7308 */ /* 0x000e620000000800 */
[----:B0-----:R-:W-:Y:S01]  /*3430*/  FMUL R22, R9, R38 ;  /* 0x0000002609167220 */ /* 0x001fe20000400000 */
[----:B------:R-:W-:Y:S01]  /*3440*/  FFMA.SAT R9, R36, R11, 0.5 ;  /* 0x3f00000024097423 */ /* 0x000fe2000000200b */
[----:B------:R-:W-:-:S03]  /*3450*/  FFMA R21, R40, 1.4426950216293334961, -R21 ;  /* 0x3fb8aa3b28157823 */ /* 0x000fc60000000815 */
[----:B------:R-:W-:Y:S01]  /*3460*/  FFMA.RM R9, R9, R12, 12582913 ;  /* 0x4b40000109097423 */ /* 0x000fe2000000400c */
[----:B------:R-:W-:Y:S01]  /*3470*/  FFMA R40, R40, 1.925963033500011079e-08, R21 ;  /* 0x32a5706028287823 */ /* 0x000fe20000000015 */
[----:B------:R-:W-:Y:S01]  /*3480*/  SHF.L.U32 R21, R13, 0x17, RZ ;  /* 0x000000170d157819 */ /* 0x000fe200000006ff */
[----:B--2---:R-:W-:Y:S01]  /*3490*/  FMUL R25, R25, R46 ;  /* 0x0000002e19197220 */ /* 0x004fe20000400000 */
[----:B------:R-:W-:-:S03]  /*34a0*/  FADD R15, R9, -12583039 ;  /* 0xcb40007f090f7421 */ /* 0x000fc60000000000 */
[----:B------:R-:W0:Y:S01]  /*34b0*/  MUFU.EX2 R40, R40 ;  /* 0x0000002800287308 */ /* 0x000e220000000800 */
[----:B------:R-:W-:Y:S01]  /*34c0*/  FFMA R15, R36, 1.4426950216293334961, -R15 ;  /* 0x3fb8aa3b240f7823 */ /* 0x000fe2000000080f */
[----:B-1----:R-:W-:-:S03]  /*34d0*/  FMUL R21, R21, R42 ;  /* 0x0000002a15157220 */ /* 0x002fc60000400000 */
[----:B------:R-:W-:Y:S01]  /*34e0*/  FFMA R19, R36, 1.925963033500011079e-08, R15 ;  /* 0x32a5706024137823 */ /* 0x000fe2000000000f */
[----:B------:R-:W-:Y:S02]  /*34f0*/  FFMA.SAT R15, R18, R11, 0.5 ;  /* 0x3f000000120f7423 */ /* 0x000fe4000000200b */
[----:B------:R-:W-:Y:S02]  /*3500*/  MUFU.EX2 R36, R17 ;  /* 0x0000001100247308 */ /* 0x000fe40000000800 */
[----:B------:R-:W-:-:S04]  /*3510*/  FFMA.RM R13, R15, R12, 12582913 ;  /* 0x4b4000010f0d7423 */ /* 0x000fc8000000400c */
[C---:B------:R-:W-:Y:S01]  /*3520*/  FADD R15, R13.reuse, -12583039 ;  /* 0xcb40007f0d0f7421 */ /* 0x040fe20000000000 */
[----:B------:R-:W-:Y:S01]  /*3530*/  SHF.L.U32 R13, R13, 0x17, RZ ;  /* 0x000000170d0d7819 */ /* 0x000fe200000006ff */
[----:B0-----:R-:W-:Y:S02]  /*3540*/  FMUL R20, R7, R40 ;  /* 0x0000002807147220 */ /* 0x001fe40000400000 */
        /* <DEDUP_REMOVED lines=8> */
[----:B------:R-:W-:-:S04]  /*35d0*/  FFMA.SAT R7, R6, R11, 0.5 ;  /* 0x3f00000006077423 */ /* 0x000fc8000000200b */
[----:B------:R-:W-:Y:S01]  /*35e0*/  FFMA.RM R16, R7, R12, 12582913 ;  /* 0x4b40000107107423 */ /* 0x000fe2000000400c */
[----:B0-----:R-:W-:Y:S02]  /*35f0*/  FMUL R7, R3, R18 ;  /* 0x0000001203077220 */ /* 0x001fe40000400000 */
[----:B------:R-:W0:Y:S01]  /*3600*/  MUFU.EX2 R18, R19 ;  /* 0x0000001300127308 */ /* 0x000e220000000800 */
[----:B------:R-:W-:-:S04]  /*3610*/  FADD R3, R16, -12583039 ;  /* 0xcb40007f10037421 */ /* 0x000fc80000000000 */
[----:B------:R-:W-:-:S04]  /*3620*/  FFMA R3, R6, 1.4426950216293334961, -R3 ;  /* 0x3fb8aa3b06037823 */ /* 0x000fc80000000803 */
[----:B------:R-:W-:Y:S01]  /*3630*/  FFMA R38, R6, 1.925963033500011079e-08, R3 ;  /* 0x32a5706006267823 */ /* 0x000fe20000000003 */
[C---:B------:R-:W-:Y:S01]  /*3640*/  FFMA.SAT R3, R10.reuse, R11, 0.5 ;  /* 0x3f0000000a037423 */ /* 0x040fe2000000200b */
[----:B------:R-:W-:Y:S01]  /*3650*/  FMUL R6, R5, R36 ;  /* 0x0000002405067220 */ /* 0x000fe20000400000 */
[----:B------:R-:W-:Y:S02]  /*3660*/  IMAD.SHL.U32 R5, R9, 0x800000, RZ ;  /* 0x0080000009057824 */ /* 0x000fe400078e00ff */
[----:B------:R-:W-:Y:S02]  /*3670*/  FFMA.RM R17, R3, R12, 12582913 ;  /* 0x4b40000103117423 */ /* 0x000fe4000000400c */
[----:B0-----:R-:W-:Y:S02]  /*3680*/  FMUL R5, R5, R18 ;  /* 0x0000001205057220 */ /* 0x001fe40000400000 */
[----:B------:R-:W-:Y:S01]  /*3690*/  FADD R3, R17, -12583039 ;  /* 0xcb40007f11037421 */ /* 0x000fe20000000000 */
[----:B------:R-:W-:Y:S03]  /*36a0*/  MUFU.EX2 R18, R37 ;  /* 0x0000002500127308 */ /* 0x000fe60000000800 */
        /* <DEDUP_REMOVED lines=22> */
[----:B------:R-:W2:Y:S01]  /*3810*/  MUFU.EX2 R16, R19 ;  /* 0x0000001300107308 */ /* 0x000ea20000000800 */
[----:B------:R-:W-:Y:S01]  /*3820*/  FFMA R15, R30, 1.4426950216293334961, -R15 ;  /* 0x3fb8aa3b1e0f7823 */ /* 0x000fe2000000080f */
[----:B-1----:R-:W-:Y:S01]  /*3830*/  FMUL R2, R2, R33 ;  /* 0x0000002102027220 */ /* 0x002fe20000400000 */
[----:B------:R-:W-:Y:S01]  /*3840*/  FMUL R3, R3, R18 ;  /* 0x0000001203037220 */ /* 0x000fe20000400000 */
[----:B------:R-:W-:Y:S01]  /*3850*/  FFMA.RM R18, R39, R12, 12582913 ;  /* 0x4b40000127127423 */ /* 0x000fe2000000400c */
[----:B------:R-:W-:Y:S01]  /*3860*/  FFMA R30, R30, 1.925963033500011079e-08, R15 ;  /* 0x32a570601e1e7823 */ /* 0x000fe2000000000f */
[----:B------:R-:W-:-:S02]  /*3870*/  FFMA.SAT R15, R0, R11, 0.5 ;  /* 0x3f000000000f7423 */ /* 0x000fc4000000200b */
[----:B------:R-:W1:Y:S02]  /*3880*/  MUFU.EX2 R31, R31 ;  /* 0x0000001f001f7308 */ /* 0x000e640000000800 */
        /* <DEDUP_REMOVED lines=9> */
[----:B0-----:R-:W-:Y:S01]  /*3920*/  FMUL R0, R0, R37 ;  /* 0x0000002500007220 */ /* 0x001fe20000400000 */
[-C--:B------:R-:W-:Y:S02]  /*3930*/  FFMA.SAT R37, R8, R11.reuse, 0.5 ;  /* 0x3f00000008257423 */ /* 0x080fe4000000200b */
[----:B------:R-:W-:Y:S01]  /*3940*/  FFMA R32, R32, 1.925963033500011079e-08, R17 ;  /* 0x32a5706020207823 */ /* 0x000fe20000000011 */
[----:B------:R-:W-:-:S03]  /*3950*/  FFMA.SAT R17, R14, R11, 0.5 ;  /* 0x3f0000000e117423 */ /* 0x000fc6000000200b */
[----:B------:R-:W-:Y:S01]  /*3960*/  MUFU.EX2 R19, R32 ;  /* 0x0000002000137308 */ /* 0x000fe20000000800 */
[-C--:B------:R-:W-:Y:S01]  /*3970*/  FFMA.RM R11, R17, R12.reuse, 12582913 ;  /* 0x4b400001110b7423 */ /* 0x080fe2000000400c */
[----:B------:R-:W-:-:S03]  /*3980*/  FFMA.RM R12, R37, R12, 12582913 ;  /* 0x4b400001250c7423 */ /* 0x000fc6000000400c */
[----:B------:R-:W-:-:S03]  /*3990*/  FADD R17, R11, -12583039 ;  /* 0xcb40007f0b117421 */ /* 0x000fc60000000000 */
[----:B------:R-:W0:Y:S01]  /*39a0*/  MUFU.EX2 R37, R30 ;  /* 0x0000001e00257308 */ /* 0x000e220000000800 */
        /* <DEDUP_REMOVED lines=18> */
[----:B--2---:R-:W-:Y:S01]  /*3ad0*/  FMUL R17, R17, R16 ;  /* 0x0000001011117220 */ /* 0x004fe20000400000 */
[----:B-1----:R-:W-:Y:S01]  /*3ae0*/  FMUL R16, R10, R31 ;  /* 0x0000001f0a107220 */ /* 0x002fe20000400000 */
[----:B------:R-:W-:Y:S01]  /*3af0*/  FADD R8, R9, R4 ;  /* 0x0000000409087221 */ /* 0x000fe20000000000 */
[----:B------:R-:W-:Y:S01]  /*3b00*/  SHF.L.U32 R10, R13, 0x17, RZ ;  /* 0x000000170d0a7819 */ /* 0x000fe200000006ff */
[----:B------:R-:W1:Y:S02]  /*3b10*/  MUFU.EX2 R31, R14 ;  /* 0x0000000e001f7308 */ /* 0x000e640000000800 */
[----:B------:R-:W-:Y:S02]  /*3b20*/  FADD R9, R8, R3 ;  /* 0x0000000308097221 */ /* 0x000fe40000000000 */
[----:B0-----:R-:W-:-:S02]  /*3b30*/  FMUL R10, R10, R37 ;  /* 0x000000250a0a7220 */ /* 0x001fc40000400000 */
        /* <DEDUP_REMOVED lines=25> */
.L_x_17070:
        /* <DEDUP_REMOVED lines=12> */
[----:B0-----:R-:W-:Y:S05]  /*3d90*/  CALL.REL.NOINC `($__internal_265_$__cuda_sm3x_div_rn_noftz_f32_slowpath) ;  /* 0x0000002c00907944 */ /* 0x001fea0003c00000 */
[----:B------:R-:W-:-:S07]  /*3da0*/  MOV R14, R11 ;  /* 0x0000000b000e7202 */ /* 0x000fce0000000f00 */
.L_x_17015:
[----:B------:R-:W-:Y:S05]  /*3db0*/  BSYNC.RECONVERGENT B3 ;  /* 0x0000000000037941 */ /* 0x000fea0003800200 */
.L_x_17014:
        /* <DEDUP_REMOVED lines=12> */
[----:B0-----:R-:W-:Y:S05]  /*3e80*/  CALL.REL.NOINC `($__internal_265_$__cuda_sm3x_div_rn_noftz_f32_slowpath) ;  /* 0x0000002c00547944 */ /* 0x001fea0003c00000 */
[----:B------:R-:W-:-:S07]  /*3e90*/  MOV R15, R11 ;  /* 0x0000000b000f7202 */ /* 0x000fce0000000f00 */
.L_x_17017:
[----:B------:R-:W-:Y:S05]  /*3ea0*/  BSYNC.RECONVERGENT B3 ;  /* 0x0000000000037941 */ /* 0x000fea0003800200 */
.L_x_17016:
        /* <DEDUP_REMOVED lines=14> */
.L_x_17019:
[----:B------:R-:W-:Y:S05]  /*3f90*/  BSYNC.RECONVERGENT B3 ;  /* 0x0000000000037941 */ /* 0x000fea0003800200 */
.L_x_17018:
        /* <DEDUP_REMOVED lines=14> */
.L_x_17021:
[----:B------:R-:W-:Y:S05]  /*4080*/  BSYNC.RECONVERGENT B3 ;  /* 0x0000000000037941 */ /* 0x000fea0003800200 */
.L_x_17020:
        /* <DEDUP_REMOVED lines=14> */
.L_x_17023:
[----:B------:R-:W-:Y:S05]  /*4170*/  BSYNC.RECONVERGENT B3 ;  /* 0x0000000000037941 */ /* 0x000fea0003800200 */
.L_x_17022:
        /* <DEDUP_REMOVED lines=14> */
.L_x_17025:
[----:B------:R-:W-:Y:S05]  /*4260*/  BSYNC.RECONVERGENT B3 ;  /* 0x0000000000037941 */ /* 0x000fea0003800200 */
.L_x_17024:
        /* <DEDUP_REMOVED lines=14> */
.L_x_17027:
[----:B------:R-:W-:Y:S05]  /*4350*/  BSYNC.RECONVERGENT B3 ;  /* 0x0000000000037941 */ /* 0x000fea0003800200 */
.L_x_17026:
        /* <DEDUP_REMOVED lines=14> */
.L_x_17029:
[----:B------:R-:W-:Y:S05]  /*4440*/  BSYNC.RECONVERGENT B3 ;  /* 0x0000000000037941 */ /* 0x000fea0003800200 */
.L_x_17028:
        /* <DEDUP_REMOVED lines=14> */
.L_x_17031:
[----:B------:R-:W-:Y:S05]  /*4530*/  BSYNC.RECONVERGENT B3 ;  /* 0x0000000000037941 */ /* 0x000fea0003800200 */
.L_x_17030:
        /* <DEDUP_REMOVED lines=14> */
.L_x_17033:
[----:B------:R-:W-:Y:S05]  /*4620*/  BSYNC.RECONVERGENT B3 ;  /* 0x0000000000037941 */ /* 0x000fea0003800200 */
.L_x_17032:
        /* <DEDUP_REMOVED lines=14> */
.L_x_17035:
[----:B------:R-:W-:Y:S05]  /*4710*/  BSYNC.RECONVERGENT B3 ;  /* 0x0000000000037941 */ /* 0x000fea0003800200 */
.L_x_17034:
        /* <DEDUP_REMOVED lines=14> */
.L_x_17037:
[----:B------:R-:W-:Y:S05]  /*4800*/  BSYNC.RECONVERGENT B3 ;  /* 0x0000000000037941 */ /* 0x000fea0003800200 */
.L_x_17036:
        /* <DEDUP_REMOVED lines=14> */
.L_x_17039:
[----:B------:R-:W-:Y:S05]  /*48f0*/  BSYNC.RECONVERGENT B3 ;  /* 0x0000000000037941 */ /* 0x000fea0003800200 */
.L_x_17038:
        /* <DEDUP_REMOVED lines=14> */
.L_x_17041:
[----:B------:R-:W-:Y:S05]  /*49e0*/  BSYNC.RECONVERGENT B3 ;  /* 0x0000000000037941 */ /* 0x000fea0003800200 */
.L_x_17040:
        /* <DEDUP_REMOVED lines=14> */
.L_x_17043:
[----:B------:R-:W-:Y:S05]  /*4ad0*/  BSYNC.RECONVERGENT B3 ;  /* 0x0000000000037941 */ /* 0x000fea0003800200 */
.L_x_17042:
        /* <DEDUP_REMOVED lines=14> */
.L_x_17045:
[----:B------:R-:W-:Y:S05]  /*4bc0*/  BSYNC.RECONVERGENT B3 ;  /* 0x0000000000037941 */ /* 0x000fea0003800200 */
.L_x_17044:
        /* <DEDUP_REMOVED lines=12> */
[----:B0-----:R-:W-:Y:S05]  /*4c90*/  CALL.REL.NOINC `($__internal_265_$__cuda_sm3x_div_rn_noftz_f32_slowpath) ;  /* 0x0000001c00d07944 */ /* 0x001fea0003c00000 */
[----:B------:R-:W-:-:S07]  /*4ca0*/  IMAD.MOV.U32 R32, RZ, RZ, R11 ;  /* 0x000000ffff207224 */ /* 0x000fce00078e000b */
.L_x_17047:
[----:B------:R-:W-:Y:S05]  /*4cb0*/  BSYNC.RECONVERGENT B3 ;  /* 0x0000000000037941 */ /* 0x000fea0003800200 */
.L_x_17046:
        /* <DEDUP_REMOVED lines=9> */
[----:B------:R-:W-:Y:S02]  /*4d50*/  MOV R27, R10 ;  /* 0x0000000a001b7202 */ /* 0x000fe40000000f00 */
[----:B------:R-:W-:Y:S02]  /*4d60*/  MOV R12, R37 ;  /* 0x00000025000c7202 */ /* 0x000fe40000000f00 */
[----:B------:R-:W-:-:S07]  /*4d70*/  MOV R36, 0x4d90 ;  /* 0x00004d9000247802 */ /* 0x000fce0000000f00 */
[----:B------:R-:W-:Y:S05]  /*4d80*/  CALL.REL.NOINC `($__internal_265_$__cuda_sm3x_div_rn_noftz_f32_slowpath) ;  /* 0x0000001c00947944 */ /* 0x000fea0003c00000 */
[----:B------:R-:W-:-:S07]  /*4d90*/  MOV R33, R11 ;  /* 0x0000000b00217202 */ /* 0x000fce0000000f00 */
.L_x_17049:
[----:B------:R-:W-:Y:S05]  /*4da0*/  BSYNC.RECONVERGENT B3 ;  /* 0x0000000000037941 */ /* 0x000fea0003800200 */
.L_x_17048:
        /* <DEDUP_REMOVED lines=12> */
[----:B------:R-:W-:Y:S05]  /*4e70*/  CALL.REL.NOINC `($__internal_265_$__cuda_sm3x_div_rn_noftz_f32_slowpath) ;  /* 0x0000001c00587944 */ /* 0x000fea0003c00000 */
[----:B------:R-:W-:-:S07]  /*4e80*/  MOV R16, R11 ;  /* 0x0000000b00107202 */ /* 0x000fce0000000f00 */
.L_x_17051:
[----:B------:R-:W-:Y:S05]  /*4e90*/  BSYNC.RECONVERGENT B3 ;  /* 0x0000000000037941 */ /* 0x000fea0003800200 */
.L_x_17050:
        /* <DEDUP_REMOVED lines=12> */
[----:B------:R-:W-:Y:S05]  /*4f60*/  CALL.REL.NOINC `($__internal_265_$__cuda_sm3x_div_rn_noftz_f32_slowpath) ;  /* 0x0000001c001c7944 */ /* 0x000fea0003c00000 */
[----:B------:R-:W-:-:S07]  /*4f70*/  MOV R17, R11 ;  /* 0x0000000b00117202 */ /* 0x000fce0000000f00 */
.L_x_17053:
[----:B------:R-:W-:Y:S05]  /*4f80*/  BSYNC.RECONVERGENT B3 ;  /* 0x0000000000037941 */ /* 0x000fea0003800200 */
.L_x_17052:
        /* <DEDUP_REMOVED lines=12> */
[----:B------:R-:W-:Y:S05]  /*5050*/  CALL.REL.NOINC `($__internal_265_$__cuda_sm3x_div_rn_noftz_f32_slowpath) ;  /* 0x0000001800e07944 */ /* 0x000fea0003c00000 */
[----:B------:R-:W-:-:S07]  /*5060*/  IMAD.MOV.U32 R8, RZ, RZ, R11 ;  /* 0x000000ffff087224 */ /* 0x000fce00078e000b */
.L_x_17055:
[----:B------:R-:W-:Y:S05]  /*5070*/  BSYNC.RECONVERGENT B3 ;  /* 0x0000000000037941 */ /* 0x000fea0003800200 */
.L_x_17054:
        /* <DEDUP_REMOVED lines=13> */
[----:B------:R-:W-:-:S07]  /*5150*/  MOV R9, R11 ;  /* 0x0000000b00097202 */ /* 0x000fce0000000f00 */
.L_x_17057:
[----:B------:R-:W-:Y:S05]  /*5160*/  BSYNC.RECONVERGENT B3 ;  /* 0x0000000000037941 */ /* 0x000fea0003800200 */
.L_x_17056:
        /* <DEDUP_REMOVED lines=13> */
[----:B------:R-:W-:Y:S01]  /*5240*/  R2UR UR13, R29 ;  /* 0x000000001d0d72ca */ /* 0x000fe200000e0000 */
[----:B0-----:R-:W-:-:S05]  /*5250*/  IMAD.SHL.U32 R11, R11, 0x2, RZ ;  /* 0x000000020b0b7824 */ /* 0x001fca00078e00ff */
        /* <DEDUP_REMOVED lines=14> */
[----:B------:R-:W-:Y:S01]  /*5340*/  SHF.L.U32 R26, R0, 0x2, RZ ;  /* 0x00000002001a7819 */ /* 0x000fe200000006ff */
[----:B------:R-:W-:-:S03]  /*5350*/  IMAD.X R27, RZ, RZ, R27, P0 ;  /* 0x000000ffff1b7224 */ /* 0x000fc600000e061b */
[----:B------:R-:W-:Y:S02]  /*5360*/  LOP3.LUT R26, R26, 0xfffffff8, RZ, 0xc0, !PT ;  /* 0xfffffff81a1a7812 */ /* 0x000fe400078ec0ff */
[----:B------:R-:W-:Y:S02]  /*5370*/  SHF.L.U64.HI R0, R0, 0x2, R27 ;  /* 0x0000000200007819 */ /* 0x000fe4000001021b */
[----:B------:R-:W-:-:S04]  /*5380*/  IADD3 R26, P0, PT, R26, UR36, RZ ;  /* 0x000000241a1a7c10 */ /* 0x000fc8000ff1e0ff */
[----:B------:R-:W-:Y:S02]  /*5390*/  IADD3.X R27, PT, PT, R0, UR37, RZ, P0, !PT ;  /* 0x00000025001b7c10 */ /* 0x000fe400087fe4ff */
[C---:B------:R-:W-:Y:S02]  /*53a0*/  IADD3 R10, P0, PT, R12.reuse, 0x80, RZ ;  /* 0x000000800c0a7810 */ /* 0x040fe40007f1e0ff */
[----:B------:R-:W-:Y:S01]  /*53b0*/  IADD3 R0, P1, PT, R12, 0xc0, RZ ;  /* 0x000000c00c007810 */ /* 0x000fe20007f3e0ff */
[----:B------:R1:W-:Y:S01]  /*53c0*/  STG.E.64 desc[UR4][R26.64], R30 ;  /* 0x0000001e1a007986 */ /* 0x0003e2000c101b04 */
[-C--:B0-----:R-:W-:Y:S02]  /*53d0*/  IADD3.X R19, PT, PT, RZ, R13.reuse, RZ, P0, !PT ;  /* 0x0000000dff137210 */ /* 0x081fe400007fe4ff */
[----:B------:R-:W-:Y:S02]  /*53e0*/  IADD3.X R15, PT, PT, RZ, R13, RZ, P1, !PT ;  /* 0x0000000dff0f7210 */ /* 0x000fe40000ffe4ff */
[----:B------:R-:W-:-:S04]  /*53f0*/  LEA.HI R10, P0, R19, R10, RZ, 0x1 ;  /* 0x0000000a130a7211 */ /* 0x000fc800078108ff */
[----:B------:R-:W-:Y:S01]  /*5400*/  IADD3.X R19, PT, PT, RZ, R19, RZ, P0, !PT ;  /* 0x00000013ff137210 */ /* 0x000fe200007fe4ff */
[C---:B------:R-:W-:Y:S01]  /*5410*/  IMAD.SHL.U32 R14, R10.reuse, 0x4, RZ ;  /* 0x000000040a0e7824 */ /* 0x040fe200078e00ff */
[----:B------:R-:W-:Y:S02]  /*5420*/  LEA.HI R0, P0, R15, R0, RZ, 0x1 ;  /* 0x000000000f007211 */ /* 0x000fe400078108ff */
[----:B------:R-:W-:Y:S02]  /*5430*/  SHF.L.U64.HI R10, R10, 0x2, R19 ;  /* 0x000000020a0a7819 */ /* 0x000fe40000010213 */
[----:B------:R-:W-:Y:S02]  /*5440*/  SHF.L.U32 R18, R0, 0x2, RZ ;  /* 0x0000000200127819 */ /* 0x000fe400000006ff */
[----:B------:R-:W-:Y:S02]  /*5450*/  LOP3.LUT R14, R14, 0xfffffff8, RZ, 0xc0, !PT ;  /* 0xfffffff80e0e7812 */ /* 0x000fe400078ec0ff */
[----:B------:R-:W-:-:S02]  /*5460*/  IADD3.X R15, PT, PT, RZ, R15, RZ, P0, !PT ;  /* 0x0000000fff0f7210 */ /* 0x000fc400007fe4ff */
[----:B------:R-:W-:Y:S02]  /*5470*/  LOP3.LUT R18, R18, 0xfffffff8, RZ, 0xc0, !PT ;  /* 0xfffffff812127812 */ /* 0x000fe400078ec0ff */
[----:B------:R-:W-:Y:S02]  /*5480*/  IADD3 R14, P0, PT, R14, UR36, RZ ;  /* 0x000000240e0e7c10 */ /* 0x000fe4000ff1e0ff */
[----:B------:R-:W-:Y:S02]  /*5490*/  SHF.L.U64.HI R0, R0, 0x2, R15 ;  /* 0x0000000200007819 */ /* 0x000fe4000001020f */
[----:B------:R-:W-:Y:S02]  /*54a0*/  IADD3 R18, P1, PT, R18, UR36, RZ ;  /* 0x0000002412127c10 */ /* 0x000fe4000ff3e0ff */
[----:B------:R-:W-:Y:S02]  /*54b0*/  IADD3.X R15, PT, PT, R10, UR37, RZ, P0, !PT ;  /* 0x000000250a0f7c10 */ /* 0x000fe400087fe4ff */
[----:B-1----:R-:W-:-:S02]  /*54c0*/  IADD3 R26, P0, PT, R12, 0x100, RZ ;  /* 0x000001000c1a7810 */ /* 0x002fc40007f1e0ff */
[----:B------:R-:W-:Y:S01]  /*54d0*/  IADD3.X R19, PT, PT, R0, UR37, RZ, P1, !PT ;  /* 0x0000002500137c10 */ /* 0x000fe20008ffe4ff */
        /* <DEDUP_REMOVED lines=12> */
[----:B------:R-:W-:Y:S01]  /*55a0*/  IMAD.X R15, RZ, RZ, R27, P2 ;  /* 0x000000ffff0f7224 */ /* 0x000fe200010e061b */
[----:B------:R-:W-:Y:S02]  /*55b0*/  LOP3.LUT R14, R14, 0xfffffff8, RZ, 0xc0, !PT ;  /* 0xfffffff80e0e7812 */ /* 0x000fe400078ec0ff */
[----:B-1----:R-:W-:-:S02]  /*55c0*/  SHF.L.U32 R18, R0, 0x2, RZ ;  /* 0x0000000200127819 */ /* 0x002fc400000006ff */
[----:B------:R-:W-:Y:S02]  /*55d0*/  IADD3.X R19, PT, PT, RZ, R31, RZ, P1, !PT ;  /* 0x0000001fff137210 */ /* 0x000fe40000ffe4ff */
[----:B------:R-:W-:Y:S02]  /*55e0*/  SHF.L.U32 R22, R10, 0x2, RZ ;  /* 0x000000020a167819 */ /* 0x000fe400000006ff */
[----:B------:R-:W-:Y:S02]  /*55f0*/  SHF.L.U64.HI R23, R26, 0x2, R25 ;  /* 0x000000021a177819 */ /* 0x000fe40000010219 */
[----:B------:R-:W-:Y:S02]  /*5600*/  IADD3 R26, P3, PT, R12, 0x1c0, RZ ;  /* 0x000001c00c1a7810 */ /* 0x000fe40007f7e0ff */
[----:B------:R-:W-:Y:S02]  /*5610*/  IADD3 R14, P0, PT, R14, UR36, RZ ;  /* 0x000000240e0e7c10 */ /* 0x000fe4000ff1e0ff */
[----:B------:R-:W-:Y:S01]  /*5620*/  LOP3.LUT R18, R18, 0xfffffff8, RZ, 0xc0, !PT ;  /* 0xfffffff812127812 */ /* 0x000fe200078ec0ff */
[----:B------:R-:W-:Y:S01]  /*5630*/  IMAD.X R27, RZ, RZ, R13, P3 ;  /* 0x000000ffff1b7224 */ /* 0x000fe200018e060d */
[----:B------:R-:W-:-:S02]  /*5640*/  SHF.L.U64.HI R19, R0, 0x2, R19 ;  /* 0x0000000200137819 */ /* 0x000fc40000010213 */
[----:B------:R-:W-:Y:S02]  /*5650*/  LOP3.LUT R22, R22, 0xfffffff8, RZ, 0xc0, !PT ;  /* 0xfffffff816167812 */ /* 0x000fe400078ec0ff */
[----:B------:R-:W-:Y:S02]  /*5660*/  SHF.L.U64.HI R0, R10, 0x2, R15 ;  /* 0x000000020a007819 */ /* 0x000fe4000001020f */
[----:B------:R-:W-:Y:S02]  /*5670*/  IADD3.X R15, PT, PT, R23, UR37, RZ, P0, !PT ;  /* 0x00000025170f7c10 */ /* 0x000fe400087fe4ff */
[----:B------:R-:W-:Y:S02]  /*5680*/  IADD3 R18, P1, PT, R18, UR36, RZ ;  /* 0x0000002412127c10 */ /* 0x000fe4000ff3e0ff */
        /* <DEDUP_REMOVED lines=8> */
[----:B------:R2:W-:Y:S01]  /*5710*/  STG.E.64 desc[UR6][R18.64], R6 ;  /* 0x0000000612007986 */ /* 0x0005e2000c101b06 */
[----:B------:R-:W-:Y:S01]  /*5720*/  LEA.HI R26, P0, R27, R26, RZ, 0x1 ;  /* 0x0000001a1b1a7211 */ /* 0x000fe200078108ff */
[----:B------:R-:W1:Y:S01]  /*5730*/  LDC R0, c[0x0][0x364] ;  /* 0x0000d900ff007b82 */ /* 0x000e620000000800 */
[-C--:B------:R-:W-:Y:S01]  /*5740*/  IADD3.X R25, PT, PT, RZ, R13.reuse, RZ, P4, !PT ;  /* 0x0000000dff197210 */ /* 0x080fe200027fe4ff */
[----:B------:R3:W-:Y:S01]  /*5750*/  STG.E.64 desc[UR8][R22.64], R4 ;  /* 0x0000000416007986 */ /* 0x0007e2000c101b08 */
[----:B0-----:R-:W-:-:S02]  /*5760*/  IADD3.X R15, PT, PT, RZ, R13, RZ, P5, !PT ;  /* 0x0000000dff0f7210 */ /* 0x001fc40002ffe4ff */
[----:B------:R-:W-:-:S04]  /*5770*/  IADD3.X R13, PT, PT, RZ, R13, RZ, P1, !PT ;  /* 0x0000000dff0d7210 */ /* 0x000fc80000ffe4ff */
[----:B------:R-:W-:Y:S02]  /*5780*/  LEA.HI R14, P2, R13, R12, RZ, 0x1 ;  /* 0x0000000c0d0e7211 */ /* 0x000fe400078508ff */
[----:B--2---:R-:W-:Y:S01]  /*5790*/  LEA.HI R6, P1, R25, R24, RZ, 0x1 ;  /* 0x0000001819067211 */ /* 0x004fe200078308ff */
[----:B------:R-:W-:Y:S01]  /*57a0*/  IMAD.X R7, RZ, RZ, R27, P0 ;  /* 0x000000ffff077224 */ /* 0x000fe200000e061b */
[----:B---3--:R-:W-:Y:S02]  /*57b0*/  LEA.HI R4, P0, R15, R10, RZ, 0x1 ;  /* 0x0000000a0f047211 */ /* 0x008fe400078108ff */
[----:B------:R-:W-:Y:S02]  /*57c0*/  IADD3.X R5, PT, PT, RZ, R25, RZ, P1, !PT ;  /* 0x00000019ff057210 */ /* 0x000fe40000ffe4ff */
[----:B------:R-:W-:Y:S02]  /*57d0*/  SHF.L.U64.HI R18, R26, 0x2, R7 ;  /* 0x000000021a127819 */ /* 0x000fe40000010207 */
[----:B------:R-:W-:-:S02]  /*57e0*/  IADD3.X R7, PT, PT, RZ, R15, RZ, P0, !PT ;  /* 0x0000000fff077210 */ /* 0x000fc400007fe4ff */
[----:B------:R-:W-:Y:S01]  /*57f0*/  SHF.L.U32 R10, R26, 0x2, RZ ;  /* 0x000000021a0a7819 */ /* 0x000fe200000006ff */
[----:B-1----:R-:W-:Y:S01]  /*5800*/  IMAD R0, R0, UR4, RZ ;  /* 0x0000000400007c24 */ /* 0x002fe2000f8e02ff */
[C---:B------:R-:W-:Y:S01]  /*5810*/  SHF.L.U64.HI R15, R6.reuse, 0x2, R5 ;  /* 0x00000002060f7819 */ /* 0x040fe20000010205 */
[----:B------:R-:W-:Y:S01]  /*5820*/  IMAD.SHL.U32 R6, R6, 0x4, RZ ;  /* 0x0000000406067824 */ /* 0x000fe200078e00ff */
[----:B------:R-:W-:Y:S02]  /*5830*/  IADD3.X R5, PT, PT, RZ, R13, RZ, P2, !PT ;  /* 0x0000000dff057210 */ /* 0x000fe400017fe4ff */
[C---:B------:R-:W-:Y:S02]  /*5840*/  SHF.L.U64.HI R13, R4.reuse, 0x2, R7 ;  /* 0x00000002040d7819 */ /* 0x040fe40000010207 */
[----:B------:R-:W-:Y:S02]  /*5850*/  SHF.L.U32 R12, R4, 0x2, RZ ;  /* 0x00000002040c7819 */ /* 0x000fe400000006ff */
[----:B------:R-:W-:-:S02]  /*5860*/  LOP3.LUT R4, R10, 0xfffffff8, RZ, 0xc0, !PT ;  /* 0xfffffff80a047812 */ /* 0x000fc400078ec0ff */
[----:B------:R-:W-:Y:S02]  /*5870*/  LOP3.LUT R12, R12, 0xfffffff8, RZ, 0xc0, !PT ;  /* 0xfffffff80c0c7812 */ /* 0x000fe400078ec0ff */
[----:B------:R-:W-:Y:S02]  /*5880*/  IADD3 R4, P0, PT, R4, UR36, RZ ;  /* 0x0000002404047c10 */ /* 0x000fe4000ff1e0ff */
[----:B------:R-:W-:Y:S02]  /*5890*/  SHF.L.U64.HI R10, R14, 0x2, R5 ;  /* 0x000000020e0a7819 */ /* 0x000fe40000010205 */
[----:B------:R-:W-:Y:S02]  /*58a0*/  IADD3.X R5, PT, PT, R18, UR37, RZ, P0, !PT ;  /* 0x0000002512057c10 */ /* 0x000fe400087fe4ff */
[----:B------:R-:W-:Y:S02]  /*58b0*/  IADD3 R12, P0, PT, R12, UR36, RZ ;  /* 0x000000240c0c7c10 */ /* 0x000fe4000ff1e0ff */
[----:B------:R-:W-:Y:S01]  /*58c0*/  SHF.L.U32 R14, R14, 0x2, RZ ;  /* 0x000000020e0e7819 */ /* 0x000fe200000006ff */
[----:B------:R0:W-:Y:S01]  /*58d0*/  STG.E.64 desc[UR6][R4.64], R2 ;  /* 0x0000000204007986 */ /* 0x0001e2000c101b06 */
[----:B------:R-:W-:-:S02]  /*58e0*/  IADD3.X R13, PT, PT, R13, UR37, RZ, P0, !PT ;  /* 0x000000250d0d7c10 */ /* 0x000fc400087fe4ff */
[----:B------:R-:W-:Y:S02]  /*58f0*/  IADD3 R34, P0, PT, R0, R34, RZ ;  /* 0x0000002200227210 */ /* 0x000fe40007f1e0ff */
[----:B------:R-:W-:Y:S02]  /*5900*/  LOP3.LUT R6, R6, 0xfffffff8, RZ, 0xc0, !PT ;  /* 0xfffffff806067812 */ /* 0x000fe400078ec0ff */
[----:B------:R-:W-:Y:S02]  /*5910*/  LEA.HI.X.SX32 R35, R0, R35, 0x1, P0 ;  /* 0x0000002300237211 */ /* 0x000fe400000f0eff */
[----:B------:R-:W-:Y:S02]  /*5920*/  ISETP.GE.U32.AND P0, PT, R34, UR40, PT ;  /* 0x0000002822007c0c */ /* 0x000fe4000bf06070 */
[----:B------:R-:W-:Y:S02]  /*5930*/  LOP3.LUT R14, R14, 0xfffffff8, RZ, 0xc0, !PT ;  /* 0xfffffff80e0e7812 */ /* 0x000fe400078ec0ff */
[----:B------:R-:W-:-:S02]  /*5940*/  ISETP.GE.AND.EX P0, PT, R35, UR41, PT, P0 ;  /* 0x0000002923007c0c */ /* 0x000fc4000bf06300 */
        /* <DEDUP_REMOVED lines=9> */
.L_x_17012:
[----:B------:R-:W-:Y:S05]  /*59e0*/  EXIT ;  /* 0x000000000000794d */ /* 0x000fea0003800000 */
.L_x_17013:
[----:B------:R-:W-:Y:S01]  /*59f0*/  BSSY B1, `(.L_x_17059) ;  /* 0x0000007000017945 */ /* 0x000fe20003800000 */
[----:B------:R-:W-:Y:S01]  /*5a00*/  IMAD.MOV.U32 R12, RZ, RZ, 0x10 ;  /* 0x00000010ff0c7424 */ /* 0x000fe200078e00ff */
[----:B------:R-:W-:Y:S02]  /*5a10*/  MOV R11, 0x1f ;  /* 0x0000001f000b7802 */ /* 0x000fe40000000f00 */
[----:B------:R-:W-:-:S07]  /*5a20*/  MOV R15, 0xffffffff ;  /* 0xffffffff000f7802 */ /* 0x000fce0000000f00 */
[----:B------:R-:W-:Y:S05]  /*5a30*/  WARPSYNC.COLLECTIVE R15, `(.L_x_17060) ;  /* 0x000000000f087348 */ /* 0x000fea0003c00000 */
[----:B------:R0:W1:Y:S02]  /*5a40*/  SHFL.BFLY P6, R14, R13, R12, R11 ;  /* 0x0c00000c0d0e7389 */ /* 0x00006400000c000b */
[----:B01----:R-:W-:Y:S05]  /*5a50*/  ENDCOLLECTIVE ;  /* 0x000000000000791b */ /* 0x003fea0003800000 */
.L_x_17060:
[----:B------:R-:W-:Y:S05]  /*5a60*/  BSYNC B1 ;  /* 0x0000000000017941 */ /* 0x000fea0003800000 */
.L_x_17059:
[----:B------:R-:W-:Y:S01]  /*5a70*/  HFMA2 R12, -RZ, RZ, 0, 4.76837158203125e-07 ;  /* 0x00000008ff0c7431 */ /* 0x000fe200000001ff */
[----:B------:R-:W-:Y:S01]  /*5a80*/  FMNMX R13, R13, R14, !PT ;  /* 0x0000000e0d0d7209 */ /* 0x000fe20007800000 */
[----:B------:R-:W-:Y:S01]  /*5a90*/  IMAD.MOV.U32 R11, RZ, RZ, 0x1f ;  /* 0x0000001fff0b7424 */ /* 0x000fe200078e00ff */
[----:B------:R-:W-:Y:S02]  /*5aa0*/  MOV R15, 0xffffffff ;  /* 0xffffffff000f7802 */ /* 0x000fe40000000f00 */
[----:B------:R-:W-:-:S07]  /*5ab0*/  MOV R38, 0x437c0000 ;  /* 0x437c000000267802 */ /* 0x000fce0000000f00 */
[----:B------:R-:W-:Y:S05]  /*5ac0*/  WARPSYNC.COLLECTIVE R15, `(.L_x_17061) ;  /* 0x000000000f087348 */ /* 0x000fea0003c00000 */
[----:B------:R0:W1:Y:S02]  /*5ad0*/  SHFL.BFLY P6, R14, R13, R12, R11 ;  /* 0x0c00000c0d0e7389 */ /* 0x00006400000c000b */
[----:B01----:R-:W-:Y:S05]  /*5ae0*/  ENDCOLLECTIVE ;  /* 0x000000000000791b */ /* 0x003fea0003800000 */
.L_x_17061:
[----:B------:R-:W-:Y:S01]  /*5af0*/  HFMA2 R12, -RZ, RZ, 0, 2.384185791015625e-07 ;  /* 0x00000004ff0c7431 */ /* 0x000fe200000001ff */
[----:B------:R-:W-:-:S04]  /*5b00*/  FMNMX R0, R13, R14, !PT ;  /* 0x0000000e0d007209 */ /* 0x000fc80007800000 */
[----:B------:R-:W-:-:S07]  /*5b10*/  MOV R13, R0 ;  /* 0x00000000000d7202 */ /* 0x000fce0000000f00 */
[----:B------:R-:W-:Y:S05]  /*5b20*/  WARPSYNC.COLLECTIVE R15, `(.L_x_17062) ;  /* 0x000000000f087348 */ /* 0x000fea0003c00000 */
[----:B------:R0:W1:Y:S02]  /*5b30*/  SHFL.BFLY P6, R14, R13, R12, R11 ;  /* 0x0c00000c0d0e7389 */ /* 0x00006400000c000b */
[----:B01----:R-:W-:Y:S05]  /*5b40*/  ENDCOLLECTIVE ;  /* 0x000000000000791b */ /* 0x003fea0003800000 */
.L_x_17062:
[----:B------:R-:W-:Y:S02]  /*5b50*/  MOV R12, 0x2 ;  /* 0x00000002000c7802 */ /* 0x000fe40000000f00 */
[----:B------:R-:W-:-:S05]  /*5b60*/  FMNMX R2, R0, R14, !PT ;  /* 0x0000000e00027209 */ /* 0x000fca0007800000 */
[----:B------:R-:W-:-:S07]  /*5b70*/  IMAD.MOV.U32 R13, RZ, RZ, R2 ;  /* 0x000000ffff0d7224 */ /* 0x000fce00078e0002 */
[----:B------:R-:W-:Y:S05]  /*5b80*/  WARPSYNC.COLLECTIVE R15, `(.L_x_17063) ;  /* 0x000000000f087348 */ /* 0x000fea0003c00000 */
[----:B------:R0:W1:Y:S02]  /*5b90*/  SHFL.BFLY P6, R14, R13, R12, R11 ;  /* 0x0c00000c0d0e7389 */ /* 0x00006400000c000b */
[----:B01----:R-:W-:Y:S05]  /*5ba0*/  ENDCOLLECTIVE ;  /* 0x000000000000791b */ /* 0x003fea0003800000 */
.L_x_17063:
[----:B------:R-:W-:Y:S01]  /*5bb0*/  HFMA2 R12, -RZ, RZ, 0, 5.9604644775390625e-08 ;  /* 0x00000001ff0c7431 */ /* 0x000fe200000001ff */
[----:B------:R-:W-:-:S04]  /*5bc0*/  FMNMX R3, R2, R14, !PT ;  /* 0x0000000e02037209 */ /* 0x000fc80007800000 */
[----:B------:R-:W-:-:S07]  /*5bd0*/  MOV R13, R3 ;  /* 0x00000003000d7202 */ /* 0x000fce0000000f00 */
[----:B------:R-:W-:Y:S05]  /*5be0*/  WARPSYNC.COLLECTIVE R15, `(.L_x_17064) ;  /* 0x000000000f087348 */ /* 0x000fea0003c00000 */
[----:B------:R0:W1:Y:S02]  /*5bf0*/  SHFL.BFLY P6, R14, R13, R12, R11 ;  /* 0x0c00000c0d0e7389 */ /* 0x00006400000c000b */
[----:B01----:R-:W-:Y:S05]  /*5c00*/  ENDCOLLECTIVE ;  /* 0x000000000000791b */ /* 0x003fea0003800000 */
.L_x_17064:
[----:B------:R-:W-:-:S05]  /*5c10*/  FMNMX R7, R3, R14, !PT ;  /* 0x0000000e03077209 */ /* 0x000fca0007800000 */
[--C-:B------:R-:W-:Y:S01]  /*5c20*/  FADD R6, R19, -R7.reuse ;  /* 0x8000000713067221 */ /* 0x100fe20000000000 */
[----:B------:R-:W-:Y:S02]  /*5c30*/  IMAD.MOV.U32 R19, RZ, RZ, 0x3bbb989d ;  /* 0x3bbb989dff137424 */ /* 0x000fe400078e00ff */
[--C-:B------:R-:W-:Y:S01]  /*5c40*/  FADD R14, R4, -R7.reuse ;  /* 0x80000007040e7221 */ /* 0x100fe20000000000 */
[--C-:B------:R-:W-:Y:S01]  /*5c50*/  FADD R3, R9, -R7.reuse ;  /* 0x8000000709037221 */ /* 0x100fe20000000000 */
        /* <DEDUP_REMOVED lines=174> */
[----:B------:R-:W-:Y:S08]  /*6740*/  MUFU.EX2 R13, R13 ;  /* 0x0000000d000d7308 */ /* 0x000ff00000000800 */
[----:B------:R-:W0:Y:S02]  /*6750*/  MUFU.EX2 R8, R15 ;  /* 0x0000000f00087308 */ /* 0x000e240000000800 */
[----:B0-----:R-:W-:Y:S01]  /*6760*/  FMUL R9, R9, R8 ;  /* 0x0000000809097220 */ /* 0x001fe20000400000 */
[----:B------:R-:W-:Y:S01]  /*6770*/  SHF.L.U32 R8, R11, 0x17, RZ ;  /* 0x000000170b087819 */ /* 0x000fe200000006ff */
[-C--:B------:R-:W-:Y:S01]  /*6780*/  FFMA.SAT R11, R14, R19.reuse, 0.5 ;  /* 0x3f0000000e0b7423 */ /* 0x080fe20000002013 */
[----:B------:R-:W-:-:S03]  /*6790*/  FFMA.SAT R19, R37, R19, 0.5 ;  /* 0x3f00000025137423 */ /* 0x000fc60000002013 */
[-C--:B------:R-:W-:Y:S01]  /*67a0*/  FFMA.RM R11, R11, R38.reuse, 12582913 ;  /* 0x4b4000010b0b7423 */ /* 0x080fe20000004026 */
[----:B------:R-:W-:Y:S01]  /*67b0*/  FFMA.RM R38, R19, R38, 12582913 ;  /* 0x4b40000113267423 */ /* 0x000fe20000004026 */
[----:B------:R-:W-:Y:S02]  /*67c0*/  FMUL R8, R8, R13 ;  /* 0x0000000d08087220 */ /* 0x000fe40000400000 */
[C---:B------:R-:W-:Y:S01]  /*67d0*/  FADD R15, R11.reuse, -12583039 ;  /* 0xcb40007f0b0f7421 */ /* 0x040fe20000000000 */
[----:B------:R-:W-:Y:S02]  /*67e0*/  SHF.L.U32 R11, R11, 0x17, RZ ;  /* 0x000000170b0b7819 */ /* 0x000fe400000006ff */
[----:B------:R-:W-:Y:S01]  /*67f0*/  SHF.L.U32 R18, R38, 0x17, RZ ;  /* 0x0000001726127819 */ /* 0x000fe200000006ff */
[----:B------:R-:W-:-:S04]  /*6800*/  FFMA R15, R14, 1.4426950216293334961, -R15 ;  /* 0x3fb8aa3b0e0f7823 */ /* 0x000fc8000000080f */
[----:B------:R-:W-:-:S04]  /*6810*/  FFMA R15, R14, 1.925963033500011079e-08, R15 ;  /* 0x32a570600e0f7823 */ /* 0x000fc8000000000f */
[----:B------:R0:W1:Y:S02]  /*6820*/  MUFU.EX2 R12, R15 ;  /* 0x0000000f000c7308 */ /* 0x0000640000000800 */
[----:B0-----:R-:W-:Y:S01]  /*6830*/  MOV R15, 0xffffffff ;  /* 0xffffffff000f7802 */ /* 0x001fe20000000f00 */
[----:B-1----:R-:W-:Y:S01]  /*6840*/  FMUL R19, R11, R12 ;  /* 0x0000000c0b137220 */ /* 0x002fe20000400000 */
[----:B------:R-:W-:Y:S01]  /*6850*/  FADD R12, R38, -12583039 ;  /* 0xcb40007f260c7421 */ /* 0x000fe20000000000 */
[----:B------:R-:W-:-:S03]  /*6860*/  FADD R11, RZ, R27 ;  /* 0x0000001bff0b7221 */ /* 0x000fc60000000000 */
        /* <DEDUP_REMOVED lines=30> */
.L_x_17065:
[----:B------:R-:W-:Y:S02]  /*6a50*/  IMAD.MOV.U32 R12, RZ, RZ, 0x8 ;  /* 0x00000008ff0c7424 */ /* 0x000fe400078e00ff */
[----:B------:R-:W-:-:S05]  /*6a60*/  FADD R30, R13, R14 ;  /* 0x0000000e0d1e7221 */ /* 0x000fca0000000000 */
[----:B------:R-:W-:-:S07]  /*6a70*/  MOV R13, R30 ;  /* 0x0000001e000d7202 */ /* 0x000fce0000000f00 */
[----:B------:R-:W-:Y:S05]  /*6a80*/  WARPSYNC.COLLECTIVE R15, `(.L_x_17066) ;  /* 0x000000000f087348 */ /* 0x000fea0003c00000 */
[----:B------:R0:W1:Y:S02]  /*6a90*/  SHFL.BFLY P6, R14, R13, R12, R11 ;  /* 0x0c00000c0d0e7389 */ /* 0x00006400000c000b */
[----:B01----:R-:W-:Y:S05]  /*6aa0*/  ENDCOLLECTIVE ;  /* 0x000000000000791b */ /* 0x003fea0003800000 */
.L_x_17066:
[----:B------:R-:W-:Y:S02]  /*6ab0*/  HFMA2 R12, -RZ, RZ, 0, 2.384185791015625e-07 ;  /* 0x00000004ff0c7431 */ /* 0x000fe400000001ff */
[----:B------:R-:W-:-:S05]  /*6ac0*/  FADD R31, R30, R14 ;  /* 0x0000000e1e1f7221 */ /* 0x000fca0000000000 */
[----:B------:R-:W-:-:S07]  /*6ad0*/  MOV R13, R31 ;  /* 0x0000001f000d7202 */ /* 0x000fce0000000f00 */
[----:B------:R-:W-:Y:S05]  /*6ae0*/  WARPSYNC.COLLECTIVE R15, `(.L_x_17067) ;  /* 0x000000000f087348 */ /* 0x000fea0003c00000 */
[----:B------:R0:W1:Y:S02]  /*6af0*/  SHFL.BFLY P6, R14, R13, R12, R11 ;  /* 0x0c00000c0d0e7389 */ /* 0x00006400000c000b */
[----:B01----:R-:W-:Y:S05]  /*6b00*/  ENDCOLLECTIVE ;  /* 0x000000000000791b */ /* 0x003fea0003800000 */
.L_x_17067:
[----:B------:R-:W-:Y:S02]  /*6b10*/  IMAD.MOV.U32 R12, RZ, RZ, 0x2 ;  /* 0x00000002ff0c7424 */ /* 0x000fe400078e00ff */
[----:B------:R-:W-:-:S05]  /*6b20*/  FADD R32, R31, R14 ;  /* 0x0000000e1f207221 */ /* 0x000fca0000000000 */
[----:B------:R-:W-:-:S07]  /*6b30*/  MOV R13, R32 ;  /* 0x00000020000d7202 */ /* 0x000fce0000000f00 */
[----:B------:R-:W-:Y:S05]  /*6b40*/  WARPSYNC.COLLECTIVE R15, `(.L_x_17068) ;  /* 0x000000000f087348 */ /* 0x000fea0003c00000 */
[----:B------:R0:W1:Y:S02]  /*6b50*/  SHFL.BFLY P6, R14, R13, R12, R11 ;  /* 0x0c00000c0d0e7389 */ /* 0x00006400000c000b */
[----:B01----:R-:W-:Y:S05]  /*6b60*/  ENDCOLLECTIVE ;  /* 0x000000000000791b */ /* 0x003fea0003800000 */
.L_x_17068:
[----:B------:R-:W-:Y:S02]  /*6b70*/  HFMA2 R12, -RZ, RZ, 0, 5.9604644775390625e-08 ;  /* 0x00000001ff0c7431 */ /* 0x000fe400000001ff */
[----:B------:R-:W-:-:S05]  /*6b80*/  FADD R33, R32, R14 ;  /* 0x0000000e20217221 */ /* 0x000fca0000000000 */
[----:B------:R-:W-:-:S07]  /*6b90*/  MOV R13, R33 ;  /* 0x00000021000d7202 */ /* 0x000fce0000000f00 */
[----:B------:R-:W-:Y:S05]  /*6ba0*/  WARPSYNC.COLLECTIVE R15, `(.L_x_17069) ;  /* 0x000000000f087348 */ /* 0x000fea0003c00000 */
[----:B------:R0:W1:Y:S02]  /*6bb0*/  SHFL.BFLY P6, R14, R13, R12, R11 ;  /* 0x0c00000c0d0e7389 */ /* 0x00006400000c000b */
[----:B01----:R-:W-:Y:S05]  /*6bc0*/  ENDCOLLECTIVE ;  /* 0x000000000000791b */ /* 0x003fea0003800000 */
.L_x_17069:
[----:B------:R-:W-:Y:S05]  /*6bd0*/  BRA `(.L_x_17070) ;  /* 0xffffffd0003c7947 */ /* 0x000fea000383ffff */
        .weak           $__internal_265_$__cuda_sm3x_div_rn_noftz_f32_slowpath
        .type           $__internal_265_$__cuda_sm3x_div_rn_noftz_f32_slowpath,@function
        .size           $__internal_265_$__cuda_sm3x_div_rn_noftz_f32_slowpath,(.L_x_37642 - $__internal_265_$__cuda_sm3x_div_rn_noftz_f32_slowpath)
$__internal_265_$__cuda_sm3x_div_rn_noftz_f32_slowpath:
        /* <DEDUP_REMOVED lines=34> */
.L_x_17072:
[----:B------:R-:W-:Y:S01]  /*6e00*/  LEA R11, R13, 0xc0800000, 0x17 ;  /* 0xc08000000d0b7811 */ /* 0x000fe200078eb8ff */
[----:B------:R-:W-:Y:S01]  /*6e10*/  BSSY.RECONVERGENT B2, `(.L_x_17077) ;  /* 0x0000036000027945 */ /* 0x000fe20003800200 */
[----:B------:R-:W-:Y:S02]  /*6e20*/  IADD3 R42, PT, PT, R42, -0x7f, RZ ;  /* 0xffffff812a2a7810 */ /* 0x000fe40007ffe0ff */
        /* <DEDUP_REMOVED lines=48> */
.L_x_17079:
[----:B------:R-:W-:-:S04]  /*7130*/  LOP3.LUT R11, R11, 0x80000000, RZ, 0xc0, !PT ;  /* 0x800000000b0b7812 */ /* 0x000fc800078ec0ff */
[----:B------:R-:W-:Y:S01]  /*7140*/  LOP3.LUT R11, R11, 0x7f800000, RZ, 0xfc, !PT ;  /* 0x7f8000000b0b7812 */ /* 0x000fe200078efcff */
[----:B------:R-:W-:Y:S06]  /*7150*/  BRA `(.L_x_17080) ;  /* 0x0000000000047947 */ /* 0x000fec0003800000 */
.L_x_17078:
[----:B------:R-:W-:-:S07]  /*7160*/  LEA R11, R38, R11, 0x17 ;  /* 0x0000000b260b7211 */ /* 0x000fce00078eb8ff */
.L_x_17080:
[----:B------:R-:W-:Y:S05]  /*7170*/  BSYNC.RECONVERGENT B2 ;  /* 0x0000000000027941 */ /* 0x000fea0003800200 */
.L_x_17077:
[----:B------:R-:W-:Y:S05]  /*7180*/  BRA `(.L_x_17081) ;  /* 0x0000000000207947 */ /* 0x000fea0003800000 */
.L_x_17076:
[----:B------:R-:W-:-:S04]  /*7190*/  LOP3.LUT R11, R12, 0x80000000, R27, 0x48, !PT ;  /* 0x800000000c0b7812 */ /* 0x000fc800078e481b */
[----:B------:R-:W-:Y:S01]  /*71a0*/  LOP3.LUT R11, R11, 0x7f800000, RZ, 0xfc, !PT ;  /* 0x7f8000000b0b7812 */ /* 0x000fe200078efcff */
[----:B------:R-:W-:Y:S06]  /*71b0*/  BRA `(.L_x_17081) ;  /* 0x0000000000147947 */ /* 0x000fec0003800000 */
.L_x_17075:
[----:B------:R-:W-:Y:S01]  /*71c0*/  LOP3.LUT R11, R12, 0x80000000, R27, 0x48, !PT ;  /* 0x800000000c0b7812 */ /* 0x000fe200078e481b */
[----:B------:R-:W-:Y:S06]  /*71d0*/  BRA `(.L_x_17081) ;  /* 0x00000000000c7947 */ /* 0x000fec0003800000 */
.L_x_17074:
[----:B------:R-:W0:Y:S01]  /*71e0*/  MUFU.RSQ R11, -QNAN ;  /* 0xffc00000000b7908 */ /* 0x000e220000001400 */
[----:B------:R-:W-:Y:S05]  /*71f0*/  BRA `(.L_x_17081) ;  /* 0x0000000000047947 */ /* 0x000fea0003800000 */
.L_x_17073:
[----:B------:R-:W-:-:S07]  /*7200*/  FADD.FTZ R11, R27, R12 ;  /* 0x0000000c1b0b7221 */ /* 0x000fce0000010000 */
.L_x_17081:
[----:B------:R-:W-:Y:S05]  /*7210*/  BSYNC.RECONVERGENT B1 ;  /* 0x0000000000017941 */ /* 0x000fea0003800200 */
.L_x_17071:
[----:B------:R-:W-:Y:S01]  /*7220*/  HFMA2 R13, -RZ, RZ, 0, 0 ;  /* 0x00000000ff0d7431 */ /* 0x000fe200000001ff */
[----:B------:R-:W-:-:S04]  /*7230*/  MOV R12, R36 ;  /* 0x00000024000c7202 */ /* 0x000fc80000000f00 */
[----:B0-----:R-:W-:Y:S05]  /*7240*/  RET.REL.NODEC R12 `(_Z15SoftmaxWarpImplI22BroadcastScaleMaskLoadIffbLm3EiE11DirectStoreIffEfLi2ELi22ELi32ELi1ELb0EL9Algorithm0EEvT_T0_ll) ;  /* 0xffffff8c0c6c7950 */ /* 0x001fea0003c3ffff */
.L_x_17082:
        /* <DEDUP_REMOVED lines=11> */
.L_x_37642:


//--------------------- .text._Z15SoftmaxWarpImplI22BroadcastScaleMaskLoadIffbLm3EiE11DirectStoreIffEfLi2ELi20ELi32ELi1ELb1EL9Algorithm0EEvT_T0_ll --------------------------
	.section	.text._Z15SoftmaxWarpImplI22BroadcastScaleMaskLoadIffbLm3EiE11DirectStoreIffEfLi2ELi20ELi32ELi1ELb1EL9Algorithm0EEvT_T0_ll,"ax",@progbits
	.align	128
        .global         _Z15SoftmaxWarpImplI22BroadcastScaleMaskLoadIffbLm3EiE11DirectStoreIffEfLi2ELi20ELi32ELi1ELb1EL9Algorithm0EEvT_T0_ll
        .type           _Z15SoftmaxWarpImplI22BroadcastScaleMaskLoadIffbLm3EiE11DirectStoreIffEfLi2ELi20ELi32ELi1ELb1EL9Algorithm0EEvT_T0_ll,@function
        .size           _Z15SoftmaxWarpImplI22BroadcastScaleMaskLoadIffbLm3EiE11DirectStoreIffEfLi2ELi20ELi32ELi1ELb1EL9Algorithm0EEvT_T0_ll,(.L_x_37643 - _Z15SoftmaxWarpImplI22BroadcastScaleMaskLoadIffbLm3EiE11DirectStoreIffEfLi2ELi20ELi32ELi1ELb1EL9Algorithm0EEvT_T0_ll)
        .other          _Z15SoftmaxWarpImplI22BroadcastScaleMaskLoadIffbLm3EiE11DirectStoreIffEfLi2ELi20ELi32ELi1ELb1EL9Algorithm0EEvT_T0_ll,@"STO_CUDA_ENTRY STV_DEFAULT"
_Z15SoftmaxWarpImplI22BroadcastScaleMaskLoadIffbLm3EiE11DirectStoreIffEfLi2ELi20ELi32ELi1ELb1EL9Algorithm0EEvT_T0_ll:
.text._Z15SoftmaxWarpImplI22BroadcastScaleMaskLoadIffbLm3EiE11DirectStoreIffEfLi2ELi20ELi32ELi1ELb1EL9Algorithm0EEvT_T0_ll:
        /* <DEDUP_REMOVED lines=27> */
.L_x_17083:
        /* <DEDUP_REMOVED lines=22> */
.L_x_17166:
        /* <DEDUP_REMOVED lines=108> */
.L_x_17086:
[----:B------:R-:W-:Y:S05]  /*09d0*/  BSYNC.RECONVERGENT B1 ;  /* 0x0000000000017941 */ /* 0x000fea0003800200 */
.L_x_17085:
        /* <DEDUP_REMOVED lines=40> */
[----:B------:R-:W-:Y:S02]  /*0c60*/  IMAD.MOV.U32 R10, RZ, RZ, R4 ;  /* 0x000000ffff0a7224 */ /* 0x000fe400078e0004 */
[----:B------:R-:W-:-:S03]  /*0c70*/  IMAD.MOV.U32 R4, RZ, RZ, RZ ;  /* 0x000000ffff047224 */ /* 0x000fc600078e00ff */
[----:B------:R-:W-:-:S05]  /*0c80*/  @!P6 IADD3 R10, PT, PT, -R10, RZ, RZ ;  /* 0x000000ff0a0ae210 */ /* 0x000fca0007ffe1ff */
[----:B------:R-:W-:-:S04]  /*0c90*/  @!P4 LOP3.LUT R10, RZ, R11, RZ, 0x33, !PT ;  /* 0x0000000bff0ac212 */ /* 0x000fc800078e33ff */
[----:B------:R-:W-:Y:S01]  /*0ca0*/  IADD3 R9, PT, PT, -R10, RZ, RZ ;  /* 0x000000ff0a097210 */ /* 0x000fe20007ffe1ff */
[----:B0-----:R-:W-:-:S04]  /*0cb0*/  IMAD.MOV R15, RZ, RZ, -R5 ;  /* 0x000000ffff0f7224 */ /* 0x001fc800078e0a05 */
        /* <DEDUP_REMOVED lines=58> */
.L_x_17088:
[----:B------:R-:W-:Y:S05]  /*1060*/  BSYNC.RECONVERGENT B1 ;  /* 0x0000000000017941 */ /* 0x000fea0003800200 */
.L_x_17087:
[----:B------:R-:W-:Y:S01]  /*1070*/  BSSY.RECONVERGENT B1, `(.L_x_17089) ;  /* 0x0000066000017945 */ /* 0x000fe20003800200 */
[----:B------:R-:W-:Y:S01]  /*1080*/  ISETP.GE.U32.AND P4, PT, R39, R2, PT ;  /* 0x000000022700720c */ /* 0x000fe20003f86070 */
[----:B------:R-:W-:Y:S01]  /*1090*/  IMAD.MOV.U32 R4, RZ, RZ, -0x800000 ;  /* 0xff800000ff047424 */ /* 0x000fe200078e00ff */
[----:B------:R-:W-:Y:S01]  /*10a0*/  MOV R23, 0xff800000 ;  /* 0xff80000000177802 */ /* 0x000fe20000000f00 */
[----:B------:R-:W-:Y:S10]  /*10b0*/  @P2 BRA `(.L_x_17090) ;  /* 0x0000000400842947 */ /* 0x000ff40003800000 */
        /* <DEDUP_REMOVED lines=57> */
[----:B------:R-:W-:Y:S02]  /*1450*/  MOV R6, R4 ;  /* 0x0000000400067202 */ /* 0x000fe40000000f00 */
[----:B------:R-:W3:Y:S03]  /*1460*/  LDC.64 R4, c[0x0][0x388] ;  /* 0x0000e200ff047b82 */ /* 0x000ee60000000a00 */
        /* <DEDUP_REMOVED lines=38> */
.L_x_17090:
[----:B------:R-:W-:Y:S05]  /*16d0*/  BSYNC.RECONVERGENT B1 ;  /* 0x0000000000017941 */ /* 0x000fea0003800200 */
.L_x_17089:
        /* <DEDUP_REMOVED lines=36> */
[----:B------:R-:W0:Y:S02]  /*1920*/  LDC.64 R14, c[0x0][0x398] ;  /* 0x0000e600ff0e7b82 */ /* 0x000e240000000a00 */
        /* <DEDUP_REMOVED lines=36> */
[----:B------:R-:W-:-:S02]  /*1b70*/  ISETP.NE.AND.EX P0, PT, R9, RZ, PT, P0 ;  /* 0x000000ff0900720c */ /* 0x000fc40003f05300 */
        /* <DEDUP_REMOVED lines=27> */
.L_x_17092:
[----:B------:R-:W-:Y:S05]  /*1d30*/  BSYNC.RECONVERGENT B1 ;  /* 0x0000000000017941 */ /* 0x000fea0003800200 */
.L_x_17091:
        /* <DEDUP_REMOVED lines=102> */
.L_x_17094:
[----:B------:R-:W-:Y:S05]  /*23a0*/  BSYNC.RECONVERGENT B1 ;  /* 0x0000000000017941 */ /* 0x000fea0003800200 */
.L_x_17093:
        /* <DEDUP_REMOVED lines=109> */
.L_x_17096:
[----:B------:R-:W-:Y:S05]  /*2a80*/  BSYNC.RECONVERGENT B1 ;  /* 0x0000000000017941 */ /* 0x000fea0003800200 */
.L_x_17095:
        /* <DEDUP_REMOVED lines=61> */
[----:B0-----:R-:W-:-:S03]  /*2e60*/  ISETP.NE.U32.AND P5, PT, R10, 0x1, PT ;  /* 0x000000010a00780c */ /* 0x001fc60003fa5070 */
[----:B------:R-:W-:Y:S01]  /*2e70*/  IMAD.MOV.U32 R9, RZ, RZ, R2 ;  /* 0x000000ffff097224 */ /* 0x000fe200078e0002 */
[----:B------:R-:W-:-:S04]  /*2e80*/  ISETP.NE.AND.EX P5, PT, R11, RZ, PT, P5 ;  /* 0x000000ff0b00720c */ /* 0x000fc80003fa5350 */
[----:B------:R-:W-:Y:S02]  /*2e90*/  @!P6 IADD3 R9, PT, PT, -R9, RZ, RZ ;  /* 0x000000ff0909e210 */ /* 0x000fe40007ffe1ff */
[----:B------:R-:W-:Y:S02]  /*2ea0*/  @!P4 LOP3.LUT R9, RZ, R8, RZ, 0x33, !PT ;  /* 0x00000008ff09c212 */ /* 0x000fe400078e33ff */
[----:B-1----:R-:W-:Y:S02]  /*2eb0*/  ISETP.NE.U32.AND P4, PT, R14, 0x1, PT ;  /* 0x000000010e00780c */ /* 0x002fe40003f85070 */
        /* <DEDUP_REMOVED lines=34> */
.L_x_17098:
[----:B------:R-:W-:Y:S05]  /*30e0*/  BSYNC.RECONVERGENT B1 ;  /* 0x0000000000017941 */ /* 0x000fea0003800200 */
.L_x_17097:
        /* <DEDUP_REMOVED lines=36> */
[----:B------:R-:W-:Y:S02]  /*3330*/  MOV R18, R2 ;  /* 0x0000000200127202 */ /* 0x000fe40000000f00 */
[----:B0-----:R-:W-:-:S03]  /*3340*/  IADD3 R2, PT, PT, RZ, -R3, RZ ;  /* 0x80000003ff027210 */ /* 0x001fc60007ffe0ff */
[----:B------:R-:W-:Y:S01]  /*3350*/  @!P5 IMAD.MOV R18, RZ, RZ, -R18 ;  /* 0x000000ffff12d224 */ /* 0x000fe200078e0a12 */
[----:B------:R-:W-:Y:S01]  /*3360*/  @!P4 LOP3.LUT R18, RZ, R15, RZ, 0x33, !PT ;  /* 0x0000000fff12c212 */ /* 0x000fe200078e33ff */
[----:B------:R-:W-:Y:S02]  /*3370*/  IMAD R53, R2, R31, RZ ;  /* 0x0000001f02357224 */ /* 0x000fe400078e02ff */
[----:B------:R-:W-:Y:S02]  /*3380*/  HFMA2 R2, -RZ, RZ, 0, 0 ;  /* 0x00000000ff027431 */ /* 0x000fe400000001ff */
[----:B------:R-:W-:-:S04]  /*3390*/  IMAD.MOV R9, RZ, RZ, -R18 ;  /* 0x000000ffff097224 */ /* 0x000fc800078e0a12 */
[----:B------:R-:W-:Y:S02]  /*33a0*/  IMAD R30, R15, R9, R0 ;  /* 0x000000090f1e7224 */ /* 0x000fe400078e0200 */
[----:B------:R-:W0:Y:S01]  /*33b0*/  LDC.64 R14, c[0x0][0x3a0] ;  /* 0x0000e800ff0e7b82 */ /* 0x000e220000000a00 */
[----:B------:R-:W-:Y:S02]  /*33c0*/  IMAD.HI.U32 R53, R3, R53, R2 ;  /* 0x0000003503357227 */ /* 0x000fe400078e0002 */
[----:B------:R-:W-:-:S05]  /*33d0*/  IABS R8, R30 ;  /* 0x0000001e00087213 */ /* 0x000fca0000000000 */
[----:B------:R-:W-:-:S04]  /*33e0*/  IMAD.HI.U32 R12, R53, R8, RZ ;  /* 0x00000008350c7227 */ /* 0x000fc800078e00ff */
[----:B------:R-:W-:-:S04]  /*33f0*/  IMAD.MOV R3, RZ, RZ, -R12 ;  /* 0x000000ffff037224 */ /* 0x000fc800078e0a0c */
        /* <DEDUP_REMOVED lines=8> */
[----:B------:R-:W-:-:S02]  /*3480*/  ISETP.GE.AND P5, PT, R8, RZ, PT ;  /* 0x000000ff0800720c */ /* 0x000fc40003fa6270 */
[----:B------:R-:W2:Y:S05]  /*3490*/  LDC.64 R8, c[0x0][0x398] ;  /* 0x0000e600ff087b82 */ /* 0x000eaa0000000a00 */
[----:B------:R-:W-:Y:S01]  /*34a0*/  @P2 VIADD R12, R12, 0x1 ;  /* 0x000000010c0c2836 */ /* 0x000fe20000000000 */
[----:B-1----:R-:W-:-:S04]  /*34b0*/  ISETP.NE.U32.AND P2, PT, R2, 0x1, PT ;  /* 0x000000010200780c */ /* 0x002fc80003f45070 */
[----:B------:R-:W-:Y:S02]  /*34c0*/  ISETP.NE.AND.EX P2, PT, R3, RZ, PT, P2 ;  /* 0x000000ff0300720c */ /* 0x000fe40003f45320 */
[----:B------:R-:W-:Y:S02]  /*34d0*/  @!P5 IADD3 R12, PT, PT, -R12, RZ, RZ ;  /* 0x000000ff0c0cd210 */ /* 0x000fe40007ffe1ff */
[----:B------:R-:W-:Y:S02]  /*34e0*/  @!P4 LOP3.LUT R12, RZ, R11, RZ, 0x33, !PT ;  /* 0x0000000bff0cc212 */ /* 0x000fe400078e33ff */
[----:B0-----:R-:W-:Y:S02]  /*34f0*/  ISETP.NE.U32.AND P4, PT, R14, 0x1, PT ;  /* 0x000000010e00780c */ /* 0x001fe40003f85070 */
[----:B------:R-:W-:Y:S02]  /*3500*/  IADD3 R2, PT, PT, -R12, RZ, RZ ;  /* 0x000000ff0c027210 */ /* 0x000fe40007ffe1ff */
[----:B------:R-:W-:-:S03]  /*3510*/  ISETP.NE.AND.EX P4, PT, R15, RZ, PT, P4 ;  /* 0x000000ff0f00720c */ /* 0x000fc60003f85340 */
[----:B------:R-:W-:Y:S01]  /*3520*/  IMAD R11, R11, R2, R30 ;  /* 0x000000020b0b7224 */ /* 0x000fe200078e021e */
[----:B--2---:R-:W-:Y:S01]  /*3530*/  ISETP.NE.U32.AND P5, PT, R8, 0x1, PT ;  /* 0x000000010800780c */ /* 0x004fe20003fa5070 */
[----:B------:R-:W0:Y:S01]  /*3540*/  LDC.64 R2, c[0x0][0x388] ;  /* 0x0000e200ff027b82 */ /* 0x000e220000000a00 */
[----:B------:R-:W-:Y:S02]  /*3550*/  SEL R8, R18, RZ, P2 ;  /* 0x000000ff12087207 */ /* 0x000fe40001000000 */
[----:B------:R-:W-:Y:S02]  /*3560*/  ISETP.NE.AND.EX P5, PT, R9, RZ, PT, P5 ;  /* 0x000000ff0900720c */ /* 0x000fe40003fa5350 */
[----:B------:R-:W-:Y:S01]  /*3570*/  SEL R11, R11, RZ, P4 ;  /* 0x000000ff0b0b7207 */ /* 0x000fe20002000000 */
        /* <DEDUP_REMOVED lines=26> */
.L_x_17100:
[----:B------:R-:W-:Y:S05]  /*3720*/  BSYNC.RECONVERGENT B1 ;  /* 0x0000000000017941 */ /* 0x000fea0003800200 */
.L_x_17099:
[----:B------:R-:W-:Y:S01]  /*3730*/  BSSY.RECONVERGENT B1, `(.L_x_17101) ;  /* 0x0000062000017945 */ /* 0x000fe20003800200 */
[----:B------:R-:W-:Y:S02]  /*3740*/  MOV R53, 0xff800000 ;  /* 0xff80000000357802 */ /* 0x000fe40000000f00 */
        /* <DEDUP_REMOVED lines=29> */
[----:B------:R-:W-:-:S11]  /*3920*/  ISETP.NE.AND P2, PT, R31, RZ, PT ;  /* 0x000000ff1f00720c */ /* 0x000fd60003f45270 */
        /* <DEDUP_REMOVED lines=24> */
[----:B------:R-:W-:-:S06]  /*3ab0*/  @P0 IADD3 R11, PT, PT, R11, 0x1, RZ ;  /* 0x000000010b0b0810 */ /* 0x000fcc0007ffe0ff */
        /* <DEDUP_REMOVED lines=9> */
[----:B------:R-:W-:Y:S02]  /*3b50*/  IMAD R12, R12, UR40, RZ ;  /* 0x000000280c0c7c24 */ /* 0x000fe4000f8e02ff */
[----:B------:R-:W2:Y:S01]  /*3b60*/  LDC.64 R2, c[0x0][0x388] ;  /* 0x0000e200ff027b82 */ /* 0x000ea20000000a00 */
[----:B-1----:R-:W-:-:S04]  /*3b70*/  ISETP.NE.U32.AND P2, PT, R14, 0x1, PT ;  /* 0x000000010e00780c */ /* 0x002fc80003f45070 */
[----:B------:R-:W-:Y:S02]  /*3b80*/  ISETP.NE.AND.EX P2, PT, R15, RZ, PT, P2 ;  /* 0x000000ff0f00720c */ /* 0x000fe40003f45320 */
[----:B0-----:R-:W-:Y:S02]  /*3b90*/  ISETP.NE.U32.AND P0, PT, R30, 0x1, PT ;  /* 0x000000011e00780c */ /* 0x001fe40003f05070 */
        /* <DEDUP_REMOVED lines=27> */
.L_x_17102:
[----:B------:R-:W-:Y:S05]  /*3d50*/  BSYNC.RECONVERGENT B1 ;  /* 0x0000000000017941 */ /* 0x000fea0003800200 */
.L_x_17101:
        /* <DEDUP_REMOVED lines=28> */
[----:B------:R-:W-:Y:S02]  /*3f20*/  ISETP.GE.U32.AND P0, PT, R2, R15, PT ;  /* 0x0000000f0200720c */ /* 0x000fe40003f06070 */
[----:B------:R-:W-:Y:S02]  /*3f30*/  ISETP.NE.AND P2, PT, R31, RZ, PT ;  /* 0x000000ff1f00720c */ /* 0x000fe40003f45270 */
[----:B0-----:R-:W-:-:S09]  /*3f40*/  IADD3 R2, PT, PT, RZ, -R3, RZ ;  /* 0x80000003ff027210 */ /* 0x001fd20007ffe0ff */
[----:B------:R-:W-:Y:S01]  /*3f50*/  @P0 IADD3 R11, PT, PT, R11, 0x1, RZ ;  /* 0x000000010b0b0810 */ /* 0x000fe20007ffe0ff */
[----:B------:R-:W-:Y:S02]  /*3f60*/  IMAD R15, R2, R53, RZ ;  /* 0x00000035020f7224 */ /* 0x000fe400078e02ff */
[----:B------:R-:W-:Y:S02]  /*3f70*/  IMAD.MOV.U32 R2, RZ, RZ, RZ ;  /* 0x000000ffff027224 */ /* 0x000fe400078e00ff */
        /* <DEDUP_REMOVED lines=18> */
[----:B------:R-:W-:-:S02]  /*40a0*/  ISETP.GE.AND P3, PT, R2, RZ, PT ;  /* 0x000000ff0200720c */ /* 0x000fc40003f66270 */
[----:B------:R-:W0:Y:S05]  /*40b0*/  LDC.64 R2, c[0x0][0x390] ;  /* 0x0000e400ff027b82 */ /* 0x000e2a0000000a00 */
[----:B------:R-:W-:-:S06]  /*40c0*/  @P0 VIADD R11, R11, 0x1 ;  /* 0x000000010b0b0836 */ /* 0x000fcc0000000000 */
[----:B------:R-:W-:Y:S02]  /*40d0*/  @!P3 IADD3 R11, PT, PT, -R11, RZ, RZ ;  /* 0x000000ff0b0bb210 */ /* 0x000fe40007ffe1ff */
        /* <DEDUP_REMOVED lines=40> */
.L_x_17104:
[----:B------:R-:W-:Y:S05]  /*4360*/  BSYNC.RECONVERGENT B1 ;  /* 0x0000000000017941 */ /* 0x000fea0003800200 */
.L_x_17103:
        /* <DEDUP_REMOVED lines=23> */
[----:B------:R-:W-:Y:S01]  /*44e0*/  FFMA.RM R13, R5, R12, 12582913 ;  /* 0x4b400001050d7423 */ /* 0x000fe2000000400c */
[C---:B------:R-:W-:Y:S01]  /*44f0*/  FADD R22, -R48.reuse, R4 ;  /* 0x0000000430167221 */ /* 0x040fe20000000100 */
[----:B------:R-:W-:Y:S01]  /*4500*/  FADD R14, -R48, R19 ;  /* 0x00000013300e7221 */ /* 0x000fe20000000100 */
[----:B------:R-:W-:Y:S01]  /*4510*/  FADD R3, R9, -12583039 ;  /* 0xcb40007f09037421 */ /* 0x000fe20000000000 */
[----:B------:R-:W-:Y:S01]  /*4520*/  FADD R5, R13, -12583039 ;  /* 0xcb40007f0d057421 */ /* 0x000fe20000000000 */
[----:B------:R-:W-:Y:S01]  /*4530*/  FFMA.SAT R19, R22, R11, 0.5 ;  /* 0x3f00000016137423 */ /* 0x000fe2000000200b */
[----:B------:R-:W-:Y:S01]  /*4540*/  FADD R42, -R48, R23 ;  /* 0x00000017302a7221 */ /* 0x000fe20000000100 */
[----:B------:R-:W-:Y:S01]  /*4550*/  FFMA R3, R50, 1.4426950216293334961, -R3 ;  /* 0x3fb8aa3b32037823 */ /* 0x000fe20000000803 */
[----:B------:R-:W-:Y:S01]  /*4560*/  FFMA R5, R52, 1.4426950216293334961, -R5 ;  /* 0x3fb8aa3b34057823 */ /* 0x000fe20000000805 */
[----:B------:R-:W-:-:S02]  /*4570*/  IMAD.SHL.U32 R23, R9, 0x800000, RZ ;  /* 0x0080000009177824 */ /* 0x000fc400078e00ff */
[-C--:B------:R-:W-:Y:S01]  /*4580*/  FFMA.RM R9, R19, R12.reuse, 12582913 ;  /* 0x4b40000113097423 */ /* 0x080fe2000000400c */
[----:B------:R-:W-:Y:S01]  /*4590*/  FFMA R50, R50, 1.925963033500011079e-08, R3 ;  /* 0x32a5706032327823 */ /* 0x000fe20000000003 */
[----:B------:R-:W-:Y:S01]  /*45a0*/  FFMA R52, R52, 1.925963033500011079e-08, R5 ;  /* 0x32a5706034347823 */ /* 0x000fe20000000005 */
[----:B------:R-:W-:Y:S01]  /*45b0*/  FFMA.SAT R3, R44, R11, 0.5 ;  /* 0x3f0000002c037423 */ /* 0x000fe2000000200b */
[----:B------:R-:W-:Y:S01]  /*45c0*/  FADD R19, R9, -12583039 ;  /* 0xcb40007f09137421 */ /* 0x000fe20000000000 */
[----:B------:R-:W-:Y:S01]  /*45d0*/  SHF.L.U32 R13, R13, 0x17, RZ ;  /* 0x000000170d0d7819 */ /* 0x000fe200000006ff */
[----:B------:R-:W-:Y:S01]  /*45e0*/  FADD R36, -R48, R20 ;  /* 0x0000001430247221 */ /* 0x000fe20000000100 */
[----:B------:R-:W-:Y:S01]  /*45f0*/  FFMA.RM R3, R3, R12, 12582913 ;  /* 0x4b40000103037423 */ /* 0x000fe2000000400c */
[----:B------:R-:W0:Y:S01]  /*4600*/  MUFU.EX2 R52, R52 ;  /* 0x0000003400347308 */ /* 0x000e220000000800 */
[----:B------:R-:W-:Y:S01]  /*4610*/  FFMA R19, R22, 1.4426950216293334961, -R19 ;  /* 0x3fb8aa3b16137823 */ /* 0x000fe20000000813 */
[----:B------:R-:W-:Y:S01]  /*4620*/  FADD R46, -R48, R25 ;  /* 0x00000019302e7221 */ /* 0x000fe20000000100 */
[C---:B------:R-:W-:Y:S01]  /*4630*/  FADD R15, R3.reuse, -12583039 ;  /* 0xcb40007f030f7421 */ /* 0x040fe20000000000 */
[----:B------:R-:W-:-:S02]  /*4640*/  IMAD.SHL.U32 R3, R3, 0x800000, RZ ;  /* 0x0080000003037824 */ /* 0x000fc400078e00ff */
        /* <DEDUP_REMOVED lines=13> */
[-C--:B------:R-:W-:Y:S01]  /*4720*/  FFMA.SAT R13, R40, R11.reuse, 0.5 ;  /* 0x3f000000280d7423 */ /* 0x080fe2000000200b */
[----:B------:R-:W-:Y:S01]  /*4730*/  FFMA R5, R46, 1.4426950216293334961, -R5 ;  /* 0x3fb8aa3b2e057823 */ /* 0x000fe20000000805 */
[----:B------:R-:W-:Y:S01]  /*4740*/  SHF.L.U32 R9, R9, 0x17, RZ ;  /* 0x0000001709097819 */ /* 0x000fe200000006ff */
        /* <DEDUP_REMOVED lines=25> */
[----:B------:R-:W-:Y:S01]  /*48e0*/  SHF.L.U32 R7, R7, 0x17, RZ ;  /* 0x0000001707077819 */ /* 0x000fe200000006ff */
[----:B------:R-:W-:-:S02]  /*48f0*/  FFMA R19, R38, 1.4426950216293334961, -R19 ;  /* 0x3fb8aa3b26137823 */ /* 0x000fc40000000813 */
[----:B------:R-:W-:Y:S01]  /*4900*/  FFMA R29, R36, 1.925963033500011079e-08, R15 ;  /* 0x32a57060241d7823 */ /* 0x000fe2000000000f */
[----:B------:R-:W-:Y:S01]  /*4910*/  FFMA.SAT R15, R30, R11, 0.5 ;  /* 0x3f0000001e0f7423 */ /* 0x000fe2000000200b */
        /* <DEDUP_REMOVED lines=9> */
[----:B--2---:R-:W-:-:S03]  /*49b0*/  IMAD.SHL.U32 R17, R13, 0x800000, RZ ;  /* 0x008000000d117824 */ /* 0x004fc600078e00ff */
        /* <DEDUP_REMOVED lines=35> */
[----:B------:R-:W-:-:S03]  /*4bf0*/  SHF.L.U32 R3, R3, 0x17, RZ ;  /* 0x0000001703037819 */ /* 0x000fc600000006ff */
        /* <DEDUP_REMOVED lines=9> */
[-C--:B------:R-:W-:Y:S01]  /*4c90*/  FFMA.SAT R7, R4, R11.reuse, 0.5 ;  /* 0x3f00000004077423 */ /* 0x080fe2000000200b */
[----:B------:R-:W0:Y:S03]  /*4ca0*/  MUFU.EX2 R31, R38 ;  /* 0x00000026001f7308 */ /* 0x000e260000000800 */
[----:B------:R-:W-:Y:S01]  /*4cb0*/  FFMA.RM R6, R7, R12, 12582913 ;  /* 0x4b40000107067423 */ /* 0x000fe2000000400c */
[----:B------:R-:W-:Y:S01]  /*4cc0*/  SHF.L.U32 R7, R13, 0x17, RZ ;  /* 0x000000170d077819 */ /* 0x000fe200000006ff */
[----:B------:R-:W-:-:S02]  /*4cd0*/  FFMA.SAT R13, R0, R11, 0.5 ;  /* 0x3f000000000d7423 */ /* 0x000fc4000000200b */
[C---:B------:R-:W-:Y:S01]  /*4ce0*/  FADD R15, R6.reuse, -12583039 ;  /* 0xcb40007f060f7421 */ /* 0x040fe20000000000 */
[----:B------:R-:W-:Y:S02]  /*4cf0*/  IMAD.SHL.U32 R6, R6, 0x800000, RZ ;  /* 0x0080000006067824 */ /* 0x000fe400078e00ff */
[----:B------:R-:W-:Y:S01]  /*4d00*/  FMUL R7, R7, R36 ;  /* 0x0000002407077220 */ /* 0x000fe20000400000 */
        /* <DEDUP_REMOVED lines=9> */
[----:B------:R-:W-:Y:S02]  /*4da0*/  IMAD.SHL.U32 R0, R14, 0x800000, RZ ;  /* 0x008000000e007824 */ /* 0x000fe400078e00ff */
[----:B------:R-:W3:Y:S01]  /*4db0*/  MUFU.EX2 R14, R25 ;  /* 0x00000019000e7308 */ /* 0x000ee20000000800 */
[----:B------:R-:W-:Y:S01]  /*4dc0*/  FFMA.RM R13, R13, R12, 12582913 ;  /* 0x4b4000010d0d7423 */ /* 0x000fe2000000400c */
[----:B0-----:R-:W-:-:S03]  /*4dd0*/  FMUL R0, R0, R31 ;  /* 0x0000001f00007220 */ /* 0x001fc60000400000 */
[C---:B------:R-:W-:Y:S01]  /*4de0*/  FADD R31, R13.reuse, -12583039 ;  /* 0xcb40007f0d1f7421 */ /* 0x040fe20000000000 */
[----:B--2---:R-:W-:Y:S01]  /*4df0*/  FMUL R6, R6, R15 ;  /* 0x0000000f06067220 */ /* 0x004fe20000400000 */
[----:B------:R-:W-:Y:S02]  /*4e00*/  SHF.L.U32 R13, R13, 0x17, RZ ;  /* 0x000000170d0d7819 */ /* 0x000fe400000006ff */
[----:B------:R-:W-:-:S04]  /*4e10*/  FFMA R31, R24, 1.4426950216293334961, -R31 ;  /* 0x3fb8aa3b181f7823 */ /* 0x000fc8000000081f */
[----:B------:R-:W-:Y:S01]  /*4e20*/  FFMA R36, R24, 1.925963033500011079e-08, R31 ;  /* 0x32a5706018247823 */ /* 0x000fe2000000001f */
[----:B------:R-:W-:Y:S01]  /*4e30*/  FFMA.SAT R31, R2, R11, 0.5 ;  /* 0x3f000000021f7423 */ /* 0x000fe2000000200b */
[----:B------:R-:W0:Y:S01]  /*4e40*/  MUFU.EX2 R24, R29 ;  /* 0x0000001d00187308 */ /* 0x000e220000000800 */
[----:B---3--:R-:W-:Y:S02]  /*4e50*/  FMUL R25, R3, R14 ;  /* 0x0000000e03197220 */ /* 0x008fe40000400000 */
[-C--:B------:R-:W-:Y:S01]  /*4e60*/  FFMA.RM R11, R31, R12.reuse, 12582913 ;  /* 0x4b4000011f0b7423 */ /* 0x080fe2000000400c */
[----:B------:R-:W-:-:S03]  /*4e70*/  FFMA.RM R12, R53, R12, 12582913 ;  /* 0x4b400001350c7423 */ /* 0x000fc6000000400c */
[----:B------:R-:W-:Y:S01]  /*4e80*/  FADD R31, R11, -12583039 ;  /* 0xcb40007f0b1f7421 */ /* 0x000fe20000000000 */
[----:B------:R-:W2:Y:S03]  /*4e90*/  MUFU.EX2 R53, R30 ;  /* 0x0000001e00357308 */ /* 0x000ea60000000800 */
[----:B------:R-:W-:-:S04]  /*4ea0*/  FFMA R31, R2, 1.4426950216293334961, -R31 ;  /* 0x3fb8aa3b021f7823 */ /* 0x000fc8000000081f */
[----:B------:R-:W-:Y:S01]  /*4eb0*/  FFMA R38, R2, 1.925963033500011079e-08, R31 ;  /* 0x32a5706002267823 */ /* 0x000fe2000000001f */
[----:B------:R-:W-:Y:S01]  /*4ec0*/  FADD R31, R12, -12583039 ;  /* 0xcb40007f0c1f7421 */ /* 0x000fe20000000000 */
[----:B------:R-:W3:Y:S01]  /*4ed0*/  MUFU.EX2 R36, R36 ;  /* 0x0000002400247308 */ /* 0x000ee20000000800 */
[----:B0-----:R-:W-:Y:S02]  /*4ee0*/  FMUL R24, R5, R24 ;  /* 0x0000001805187220 */ /* 0x001fe40000400000 */
[----:B------:R-:W-:-:S04]  /*4ef0*/  FFMA R31, R28, 1.4426950216293334961, -R31 ;  /* 0x3fb8aa3b1c1f7823 */ /* 0x000fc8000000081f */
[----:B------:R-:W-:Y:S01]  /*4f00*/  FFMA R28, R28, 1.925963033500011079e-08, R31 ;  /* 0x32a570601c1c7823 */ /* 0x000fe2000000001f */
[----:B------:R-:W-:Y:S01]  /*4f10*/  FADD R31, RZ, R23 ;  /* 0x00000017ff1f7221 */ /* 0x000fe20000000000 */
[----:B------:R-:W0:Y:S01]  /*4f20*/  MUFU.EX2 R38, R38 ;  /* 0x0000002600267308 */ /* 0x000e220000000800 */
        /* <DEDUP_REMOVED lines=35> */
.L_x_17178:
        /* <DEDUP_REMOVED lines=13> */
[----:B01----:R-:W-:Y:S05]  /*5230*/  CALL.REL.NOINC `($__internal_266_$__cuda_sm3x_div_rn_noftz_f32_slowpath) ;  /* 0x0000003000147944 */ /* 0x003fea0003c00000 */
[----:B------:R-:W-:-:S07]  /*5240*/  MOV R12, R11 ;  /* 0x0000000b000c7202 */ /* 0x000fce0000000f00 */
.L_x_17107:
[----:B------:R-:W-:Y:S05]  /*5250*/  BSYNC.RECONVERGENT B3 ;  /* 0x0000000000037941 */ /* 0x000fea0003800200 */
.L_x_17106:
        /* <DEDUP_REMOVED lines=14> */
.L_x_17109:
[----:B------:R-:W-:Y:S05]  /*5340*/  BSYNC.RECONVERGENT B3 ;  /* 0x0000000000037941 */ /* 0x000fea0003800200 */
.L_x_17108:
        /* <DEDUP_REMOVED lines=14> */
.L_x_17111:
[----:B------:R-:W-:Y:S05]  /*5430*/  BSYNC.RECONVERGENT B3 ;  /* 0x0000000000037941 */ /* 0x000fea0003800200 */
.L_x_17110:
        /* <DEDUP_REMOVED lines=14> */
.L_x_17113:
[----:B------:R-:W-:Y:S05]  /*5520*/  BSYNC.RECONVERGENT B3 ;  /* 0x0000000000037941 */ /* 0x000fea0003800200 */
.L_x_17112:
        /* <DEDUP_REMOVED lines=14> */
.L_x_17115:
[----:B------:R-:W-:Y:S05]  /*5610*/  BSYNC.RECONVERGENT B3 ;  /* 0x0000000000037941 */ /* 0x000fea0003800200 */
.L_x_17114:
        /* <DEDUP_REMOVED lines=14> */
.L_x_17117:
[----:B------:R-:W-:Y:S05]  /*5700*/  BSYNC.RECONVERGENT B3 ;  /* 0x0000000000037941 */ /* 0x000fea0003800200 */
.L_x_17116:
        /* <DEDUP_REMOVED lines=14> */
.L_x_17119:
[----:B------:R-:W-:Y:S05]  /*57f0*/  BSYNC.RECONVERGENT B3 ;  /* 0x0000000000037941 */ /* 0x000fea0003800200 */
.L_x_17118:
        /* <DEDUP_REMOVED lines=14> */
.L_x_17121:
[----:B------:R-:W-:Y:S05]  /*58e0*/  BSYNC.RECONVERGENT B3 ;  /* 0x0000000000037941 */ /* 0x000fea0003800200 */
.L_x_17120:
        /* <DEDUP_REMOVED lines=14> */
.L_x_17123:
[----:B------:R-:W-:Y:S05]  /*59d0*/  BSYNC.RECONVERGENT B3 ;  /* 0x0000000000037941 */ /* 0x000fea0003800200 */
.L_x_17122:
        /* <DEDUP_REMOVED lines=14> */
.L_x_17125:
[----:B------:R-:W-:Y:S05]  /*5ac0*/  BSYNC.RECONVERGENT B3 ;  /* 0x0000000000037941 */ /* 0x000fea0003800200 */
.L_x_17124:
        /* <DEDUP_REMOVED lines=14> */
.L_x_17127:
[----:B------:R-:W-:Y:S05]  /*5bb0*/  BSYNC.RECONVERGENT B3 ;  /* 0x0000000000037941 */ /* 0x000fea0003800200 */
.L_x_17126:
        /* <DEDUP_REMOVED lines=14> */
.L_x_17129:
[----:B------:R-:W-:Y:S05]  /*5ca0*/  BSYNC.RECONVERGENT B3 ;  /* 0x0000000000037941 */ /* 0x000fea0003800200 */
.L_x_17128:
        /* <DEDUP_REMOVED lines=14> */
.L_x_17131:
[----:B------:R-:W-:Y:S05]  /*5d90*/  BSYNC.RECONVERGENT B3 ;  /* 0x0000000000037941 */ /* 0x000fea0003800200 */
.L_x_17130:
        /* <DEDUP_REMOVED lines=14> */
.L_x_17133:
[----:B------:R-:W-:Y:S05]  /*5e80*/  BSYNC.RECONVERGENT B3 ;  /* 0x0000000000037941 */ /* 0x000fea0003800200 */
.L_x_17132:
        /* <DEDUP_REMOVED lines=14> */
.L_x_17135:
[----:B------:R-:W-:Y:S05]  /*5f70*/  BSYNC.RECONVERGENT B3 ;  /* 0x0000000000037941 */ /* 0x000fea0003800200 */
.L_x_17134:
        /* <DEDUP_REMOVED lines=12> */
[----:B-1----:R-:W-:Y:S05]  /*6040*/  CALL.REL.NOINC `($__internal_266_$__cuda_sm3x_div_rn_noftz_f32_slowpath) ;  /* 0x0000002000907944 */ /* 0x002fea0003c00000 */
[----:B------:R-:W-:-:S07]  /*6050*/  MOV R31, R11 ;  /* 0x0000000b001f7202 */ /* 0x000fce0000000f00 */
.L_x_17137:
[----:B------:R-:W-:Y:S05]  /*6060*/  BSYNC.RECONVERGENT B3 ;  /* 0x0000000000037941 */ /* 0x000fea0003800200 */
.L_x_17136:
        /* <DEDUP_REMOVED lines=12> */
[----:B-1----:R-:W-:Y:S05]  /*6130*/  CALL.REL.NOINC `($__internal_266_$__cuda_sm3x_div_rn_noftz_f32_slowpath) ;  /* 0x0000002000547944 */ /* 0x002fea0003c00000 */
[----:B------:R-:W-:-:S07]  /*6140*/  MOV R6, R11 ;  /* 0x0000000b00067202 */ /* 0x000fce0000000f00 */
.L_x_17139:
[----:B------:R-:W-:Y:S05]  /*6150*/  BSYNC.RECONVERGENT B3 ;  /* 0x0000000000037941 */ /* 0x000fea0003800200 */
.L_x_17138:
        /* <DEDUP_REMOVED lines=14> */
.L_x_17141:
[----:B------:R-:W-:Y:S05]  /*6240*/  BSYNC.RECONVERGENT B3 ;  /* 0x0000000000037941 */ /* 0x000fea0003800200 */
.L_x_17140:
        /* <DEDUP_REMOVED lines=14> */
.L_x_17143:
[----:B------:R-:W-:Y:S05]  /*6330*/  BSYNC.RECONVERGENT B3 ;  /* 0x0000000000037941 */ /* 0x000fea0003800200 */
.L_x_17142:
        /* <DEDUP_REMOVED lines=14> */
.L_x_17145:
[----:B------:R-:W-:Y:S05]  /*6420*/  BSYNC.RECONVERGENT B3 ;  /* 0x0000000000037941 */ /* 0x000fea0003800200 */
.L_x_17144:
        /* <DEDUP_REMOVED lines=25> */
.L_x_17147:
[----:B------:R-:W-:Y:S05]  /*65c0*/  BSYNC.RECONVERGENT B1 ;  /* 0x0000000000017941 */ /* 0x000fea0003800200 */
.L_x_17146:
        /* <DEDUP_REMOVED lines=18> */
.L_x_17149:
[----:B------:R-:W-:Y:S05]  /*66f0*/  BSYNC.RECONVERGENT B1 ;  /* 0x0000000000017941 */ /* 0x000fea0003800200 */
.L_x_17148:
        /* <DEDUP_REMOVED lines=18> */
.L_x_17151:
[----:B------:R-:W-:Y:S05]  /*6820*/  BSYNC.RECONVERGENT B1 ;  /* 0x0000000000017941 */ /* 0x000fea0003800200 */
.L_x_17150:
        /* <DEDUP_REMOVED lines=14> */
[----:B------:R-:W-:Y:S01]  /*6910*/  MOV R2, R45 ;  /* 0x0000002d00027202 */ /* 0x000fe20000000f00 */
[----:B0-23--:R-:W-:Y:S01]  /*6920*/  IMAD R11, R32, UR38, RZ ;  /* 0x00000026200b7c24 */ /* 0x00dfe2000f8e02ff */
        /* <DEDUP_REMOVED lines=14> */
.L_x_17153:
[----:B------:R-:W-:Y:S05]  /*6a10*/  BSYNC.RECONVERGENT B1 ;  /* 0x0000000000017941 */ /* 0x000fea0003800200 */
.L_x_17152:
        /* <DEDUP_REMOVED lines=18> */
.L_x_17155:
[----:B------:R-:W-:Y:S05]  /*6b40*/  BSYNC.RECONVERGENT B1 ;  /* 0x0000000000017941 */ /* 0x000fea0003800200 */
.L_x_17154:
        /* <DEDUP_REMOVED lines=18> */
.L_x_17157:
[----:B------:R-:W-:Y:S05]  /*6c70*/  BSYNC.RECONVERGENT B1 ;  /* 0x0000000000017941 */ /* 0x000fea0003800200 */
.L_x_17156:
        /* <DEDUP_REMOVED lines=18> */
.L_x_17159:
[----:B------:R-:W-:Y:S05]  /*6da0*/  BSYNC.RECONVERGENT B1 ;  /* 0x0000000000017941 */ /* 0x000fea0003800200 */
.L_x_17158:
        /* <DEDUP_REMOVED lines=18> */
.L_x_17161:
[----:B------:R-:W-:Y:S05]  /*6ed0*/  BSYNC.RECONVERGENT B1 ;  /* 0x0000000000017941 */ /* 0x000fea0003800200 */
.L_x_17160:
        /* <DEDUP_REMOVED lines=18> */
.L_x_17163:
[----:B------:R-:W-:Y:S05]  /*7000*/  BSYNC.RECONVERGENT B1 ;  /* 0x0000000000017941 */ /* 0x000fea0003800200 */
.L_x_17162:
        /* <DEDUP_REMOVED lines=18> */
.L_x_17165:
[----:B------:R-:W-:Y:S05]  /*7130*/  BSYNC.RECONVERGENT B1 ;  /* 0x0000000000017941 */ /* 0x000fea0003800200 */
.L_x_17164:
        /* <DEDUP_REMOVED lines=9> */
.L_x_17084:
[----:B------:R-:W-:Y:S05]  /*71d0*/  EXIT ;  /* 0x000000000000794d */ /* 0x000fea0003800000 */
.L_x_17105:
[----:B------:R-:W-:Y:S01]  /*71e0*/  HFMA2 R12, -RZ, RZ, 0, 9.5367431640625e-07 ;  /* 0x00000010ff0c7431 */ /* 0x000fe200000001ff */
[----:B------:R-:W-:Y:S01]  /*71f0*/  BSSY B1, `(.L_x_17167) ;  /* 0x0000006000017945 */ /* 0x000fe20003800000 */
[----:B------:R-:W-:Y:S01]  /*7200*/  MOV R11, 0x1f ;  /* 0x0000001f000b7802 */ /* 0x000fe20000000f00 */
[----:B------:R-:W-:-:S07]  /*7210*/  IMAD.MOV.U32 R15, RZ, RZ, -0x1 ;  /* 0xffffffffff0f7424 */ /* 0x000fce00078e00ff */
[----:B-1----:R-:W-:Y:S05]  /*7220*/  WARPSYNC.COLLECTIVE R15, `(.L_x_17168) ;  /* 0x000000000f087348 */ /* 0x002fea0003c00000 */
[----:B------:R0:W2:Y:S02]  /*7230*/  SHFL.BFLY P6, R14, R13, R12, R11 ;  /* 0x0c00000c0d0e7389 */ /* 0x0000a400000c000b */
[----:B012---:R-:W-:Y:S05]  /*7240*/  ENDCOLLECTIVE ;  /* 0x000000000000791b */ /* 0x007fea0003800000 */
.L_x_17168:
[----:B------:R-:W-:Y:S05]  /*7250*/  BSYNC B1 ;  /* 0x0000000000017941 */ /* 0x000fea0003800000 */
.L_x_17167:
        /* <DEDUP_REMOVED lines=8> */
.L_x_17169:
[----:B------:R-:W-:Y:S01]  /*72e0*/  HFMA2 R12, -RZ, RZ, 0, 2.384185791015625e-07 ;  /* 0x00000004ff0c7431 */ /* 0x000fe200000001ff */
[----:B------:R-:W-:-:S04]  /*72f0*/  FMNMX R0, R13, R14, !PT ;  /* 0x0000000e0d007209 */ /* 0x000fc80007800000 */
[----:B------:R-:W-:-:S07]  /*7300*/  MOV R13, R0 ;  /* 0x00000000000d7202 */ /* 0x000fce0000000f00 */
[----:B------:R-:W-:Y:S05]  /*7310*/  WARPSYNC.COLLECTIVE R15, `(.L_x_17170) ;  /* 0x000000000f087348 */ /* 0x000fea0003c00000 */
[----:B------:R0:W1:Y:S02]  /*7320*/  SHFL.BFLY P6, R14, R13, R12, R11 ;  /* 0x0c00000c0d0e7389 */ /* 0x00006400000c000b */
[----:B01----:R-:W-:Y:S05]  /*7330*/  ENDCOLLECTIVE ;  /* 0x000000000000791b */ /* 0x003fea0003800000 */
.L_x_17170:
[----:B------:R-:W-:Y:S02]  /*7340*/  MOV R12, 0x2 ;  /* 0x00000002000c7802 */ /* 0x000fe40000000f00 */
[----:B------:R-:W-:-:S05]  /*7350*/  FMNMX R2, R0, R14, !PT ;  /* 0x0000000e00027209 */ /* 0x000fca0007800000 */
[----:B------:R-:W-:-:S07]  /*7360*/  IMAD.MOV.U32 R13, RZ, RZ, R2 ;  /* 0x000000ffff0d7224 */ /* 0x000fce00078e0002 */
[----:B------:R-:W-:Y:S05]  /*7370*/  WARPSYNC.COLLECTIVE R15, `(.L_x_17171) ;  /* 0x000000000f087348 */ /* 0x000fea0003c00000 */
[----:B------:R0:W1:Y:S02]  /*7380*/  SHFL.BFLY P6, R14, R13, R12, R11 ;  /* 0x0c00000c0d0e7389 */ /* 0x00006400000c000b */
[----:B01----:R-:W-:Y:S05]  /*7390*/  ENDCOLLECTIVE ;  /* 0x000000000000791b */ /* 0x003fea0003800000 */
.L_x_17171:
[----:B------:R-:W-:Y:S01]  /*73a0*/  IMAD.MOV.U32 R12, RZ, RZ, 0x1 ;  /* 0x00000001ff0c7424 */ /* 0x000fe200078e00ff */
[----:B------:R-:W-:-:S04]  /*73b0*/  FMNMX R3, R2, R14, !PT ;  /* 0x0000000e02037209 */ /* 0x000fc80007800000 */
[----:B------:R-:W-:-:S07]  /*73c0*/  MOV R13, R3 ;  /* 0x00000003000d7202 */ /* 0x000fce0000000f00 */
[----:B------:R-:W-:Y:S05]  /*73d0*/  WARPSYNC.COLLECTIVE R15, `(.L_x_17172) ;  /* 0x000000000f087348 */ /* 0x000fea0003c00000 */
[----:B------:R0:W1:Y:S02]  /*73e0*/  SHFL.BFLY P6, R14, R13, R12, R11 ;  /* 0x0c00000c0d0e7389 */ /* 0x00006400000c000b */
[----:B01----:R-:W-:Y:S05]  /*73f0*/  ENDCOLLECTIVE ;  /* 0x000000000000791b */ /* 0x003fea0003800000 */
.L_x_17172:
        /* <DEDUP_REMOVED lines=208> */
.L_x_17173:
[----:B------:R-:W-:Y:S02]  /*8100*/  IMAD.MOV.U32 R12, RZ, RZ, 0x8 ;  /* 0x00000008ff0c7424 */ /* 0x000fe400078e00ff */
[----:B------:R-:W-:-:S05]  /*8110*/  FADD R28, R13, R14 ;  /* 0x0000000e0d1c7221 */ /* 0x000fca0000000000 */
[----:B------:R-:W-:-:S07]  /*8120*/  MOV R13, R28 ;  /* 0x0000001c000d7202 */ /* 0x000fce0000000f00 */
[----:B------:R-:W-:Y:S05]  /*8130*/  WARPSYNC.COLLECTIVE R15, `(.L_x_17174) ;  /* 0x000000000f087348 */ /* 0x000fea0003c00000 */
[----:B------:R0:W1:Y:S02]  /*8140*/  SHFL.BFLY P6, R14, R13, R12, R11 ;  /* 0x0c00000c0d0e7389 */ /* 0x00006400000c000b */
[----:B01----:R-:W-:Y:S05]  /*8150*/  ENDCOLLECTIVE ;  /* 0x000000000000791b */ /* 0x003fea0003800000 */
.L_x_17174:
[----:B------:R-:W-:Y:S02]  /*8160*/  HFMA2 R12, -RZ, RZ, 0, 2.384185791015625e-07 ;  /* 0x00000004ff0c7431 */ /* 0x000fe400000001ff */
[----:B------:R-:W-:-:S05]  /*8170*/  FADD R29, R28, R14 ;  /* 0x0000000e1c1d7221 */ /* 0x000fca0000000000 */
[----:B------:R-:W-:-:S07]  /*8180*/  MOV R13, R29 ;  /* 0x0000001d000d7202 */ /* 0x000fce0000000f00 */
[----:B------:R-:W-:Y:S05]  /*8190*/  WARPSYNC.COLLECTIVE R15, `(.L_x_17175) ;  /* 0x000000000f087348 */ /* 0x000fea0003c00000 */
[----:B------:R0:W1:Y:S02]  /*81a0*/  SHFL.BFLY P6, R14, R13, R12, R11 ;  /* 0x0c00000c0d0e7389 */ /* 0x00006400000c000b */
[----:B01----:R-:W-:Y:S05]  /*81b0*/  ENDCOLLECTIVE ;  /* 0x000000000000791b */ /* 0x003fea0003800000 */
.L_x_17175:
[----:B------:R-:W-:Y:S01]  /*81c0*/  MOV R12, 0x2 ;  /* 0x00000002000c7802 */ /* 0x000fe20000000f00 */
[----:B------:R-:W-:-:S04]  /*81d0*/  FADD R30, R29, R14 ;  /* 0x0000000e1d1e7221 */ /* 0x000fc80000000000 */
[----:B------:R-:W-:-:S07]  /*81e0*/  IMAD.MOV.U32 R13, RZ, RZ, R30 ;  /* 0x000000ffff0d7224 */ /* 0x000fce00078e001e */
[----:B------:R-:W-:Y:S05]  /*81f0*/  WARPSYNC.COLLECTIVE R15, `(.L_x_17176) ;  /* 0x000000000f087348 */ /* 0x000fea0003c00000 */
[----:B------:R0:W1:Y:S02]  /*8200*/  SHFL.BFLY P6, R14, R13, R12, R11 ;  /* 0x0c00000c0d0e7389 */ /* 0x00006400000c000b */
[----:B01----:R-:W-:Y:S05]  /*8210*/  ENDCOLLECTIVE ;  /* 0x000000000000791b */ /* 0x003fea0003800000 */
.L_x_17176:
[----:B------:R-:W-:Y:S02]  /*8220*/  IMAD.MOV.U32 R12, RZ, RZ, 0x1 ;  /* 0x00000001ff0c7424 */ /* 0x000fe400078e00ff */
[----:B------:R-:W-:-:S05]  /*8230*/  FADD R31, R30, R14 ;  /* 0x0000000e1e1f7221 */ /* 0x000fca0000000000 */
[----:B------:R-:W-:-:S07]  /*8240*/  MOV R13, R31 ;  /* 0x0000001f000d7202 */ /* 0x000fce0000000f00 */
[----:B------:R-:W-:Y:S05]  /*8250*/  WARPSYNC.COLLECTIVE R15, `(.L_x_17177) ;  /* 0x000000000f087348 */ /* 0x000fea0003c00000 */
[----:B------:R0:W1:Y:S02]  /*8260*/  SHFL.BFLY P6, R14, R13, R12, R11 ;  /* 0x0c00000c0d0e7389 */ /* 0x00006400000c000b */
[----:B01----:R-:W-:Y:S05]  /*8270*/  ENDCOLLECTIVE ;  /* 0x000000000000791b */ /* 0x003fea0003800000 */
.L_x_17177:
[----:B------:R-:W-:Y:S05]  /*8280*/  BRA `(.L_x_17178) ;  /* 0xffffffcc00b47947 */ /* 0x000fea000383ffff */
        .weak           $__internal_266_$__cuda_sm3x_div_rn_noftz_f32_slowpath
        .type           $__internal_266_$__cuda_sm3x_div_rn_noftz_f32_slowpath,@function
        .size           $__internal_266_$__cuda_sm3x_div_rn_noftz_f32_slowpath,(.L_x_37643 - $__internal_266_$__cuda_sm3x_div_rn_noftz_f32_slowpath)
$__internal_266_$__cuda_sm3x_div_rn_noftz_f32_slowpath:
        /* <DEDUP_REMOVED lines=34> */
.L_x_17180:
        /* <DEDUP_REMOVED lines=51> */
.L_x_17187:
[----:B------:R-:W-:-:S04]  /*87e0*/  LOP3.LUT R11, R11, 0x80000000, RZ, 0xc0, !PT ;  /* 0x800000000b0b7812 */ /* 0x000fc800078ec0ff */
[----:B------:R-:W-:Y:S01]  /*87f0*/  LOP3.LUT R11, R11, 0x7f800000, RZ, 0xfc, !PT ;  /* 0x7f8000000b0b7812 */ /* 0x000fe200078efcff */
[----:B------:R-:W-:Y:S06]  /*8800*/  BRA `(.L_x_17188) ;  /* 0x0000000000047947 */ /* 0x000fec0003800000 */
.L_x_17186:
[----:B------:R-:W-:-:S07]  /*8810*/  IMAD R11, R38, 0x800000, R11 ;  /* 0x00800000260b7824 */ /* 0x000fce00078e020b */
.L_x_17188:
[----:B------:R-:W-:Y:S05]  /*8820*/  BSYNC.RECONVERGENT B2 ;  /* 0x0000000000027941 */ /* 0x000fea0003800200 */
.L_x_17185:
[----:B------:R-:W-:Y:S05]  /*8830*/  BRA `(.L_x_17189) ;  /* 0x0000000000207947 */ /* 0x000fea0003800000 */
.L_x_17184:
[----:B------:R-:W-:-:S04]  /*8840*/  LOP3.LUT R11, R14, 0x80000000, R11, 0x48, !PT ;  /* 0x800000000e0b7812 */ /* 0x000fc800078e480b */
[----:B------:R-:W-:Y:S01]  /*8850*/  LOP3.LUT R11, R11, 0x7f800000, RZ, 0xfc, !PT ;  /* 0x7f8000000b0b7812 */ /* 0x000fe200078efcff */
[----:B------:R-:W-:Y:S06]  /*8860*/  BRA `(.L_x_17189) ;  /* 0x0000000000147947 */ /* 0x000fec0003800000 */
.L_x_17183:
[----:B------:R-:W-:Y:S01]  /*8870*/  LOP3.LUT R11, R14, 0x80000000, R11, 0x48, !PT ;  /* 0x800000000e0b7812 */ /* 0x000fe200078e480b */
[----:B------:R-:W-:Y:S06]  /*8880*/  BRA `(.L_x_17189) ;  /* 0x00000000000c7947 */ /* 0x000fec0003800000 */
.L_x_17182:
[----:B------:R-:W0:Y:S01]  /*8890*/  MUFU.RSQ R11, -QNAN ;  /* 0xffc00000000b7908 */ /* 0x000e220000001400 */
[----:B------:R-:W-:Y:S05]  /*88a0*/  BRA `(.L_x_17189) ;  /* 0x0000000000047947 */ /* 0x000fea0003800000 */
.L_x_17181:
[----:B------:R-:W-:-:S07]  /*88b0*/  FADD.FTZ R11, R11, R14 ;  /* 0x0000000e0b0b7221 */ /* 0x000fce0000010000 */
.L_x_17189:
[----:B------:R-:W-:Y:S05]  /*88c0*/  BSYNC.RECONVERGENT B1 ;  /* 0x0000000000017941 */ /* 0x000fea0003800200 */
.L_x_17179:
[----:B------:R-:W-:Y:S01]  /*88d0*/  HFMA2 R15, -RZ, RZ, 0, 0 ;  /* 0x00000000ff0f7431 */ /* 0x000fe200000001ff */
[----:B------:R-:W-:-:S04]  /*88e0*/  MOV R14, R36 ;  /* 0x00000024000e7202 */ /* 0x000fc80000000f00 */
[----:B0-----:R-:W-:Y:S05]  /*88f0*/  RET.REL.NODEC R14 `(_Z15SoftmaxWarpImplI22BroadcastScaleMaskLoadIffbLm3EiE11DirectStoreIffEfLi2ELi20ELi32ELi1ELb1EL9Algorithm0EEvT_T0_ll) ;  /* 0xffffff740ec07950 */ /* 0x001fea0003c3ffff */
.L_x_17190:
        /* <DEDUP_REMOVED lines=16> */
.L_x_37643:


//--------------------- .text._Z15SoftmaxWarpImplI22BroadcastScaleMaskLoadIffbLm3EiE11DirectStoreIffEfLi2ELi20ELi32ELi1ELb0EL9Algorithm0EEvT_T0_ll --------------------------
	.section	.text._Z15SoftmaxWarpImplI22BroadcastScaleMaskLoadIffbLm3EiE11DirectStoreIffEfLi2ELi20ELi32ELi1ELb0EL9Algorithm0EEvT_T0_ll,"ax",@progbits
	.align	128
        .global         _Z15SoftmaxWarpImplI22BroadcastScaleMaskLoadIffbLm3EiE11DirectStoreIffEfLi2ELi20ELi32ELi1ELb0EL9Algorithm0EEvT_T0_ll
        .type           _Z15SoftmaxWarpImplI22BroadcastScaleMaskLoadIffbLm3EiE11DirectStoreIffEfLi2ELi20ELi32ELi1ELb0EL9Algorithm0EEvT_T0_ll,@function
        .size           _Z15SoftmaxWarpImplI22BroadcastScaleMaskLoadIffbLm3EiE11DirectStoreIffEfLi2ELi20ELi32ELi1ELb0EL9Algorithm0EEvT_T0_ll,(.L_x_37644 - _Z15SoftmaxWarpImplI22BroadcastScaleMaskLoadIffbLm3EiE11DirectStoreIffEfLi2ELi20ELi32ELi1ELb0EL9Algorithm0EEvT_T0_ll)
        .other          _Z15SoftmaxWarpImplI22BroadcastScaleMaskLoadIffbLm3EiE11DirectStoreIffEfLi2ELi20ELi32ELi1ELb0EL9Algorithm0EEvT_T0_ll,@"STO_CUDA_ENTRY STV_DEFAULT"
_Z15SoftmaxWarpImplI22BroadcastScaleMaskLoadIffbLm3EiE11DirectStoreIffEfLi2ELi20ELi32ELi1ELb0EL9Algorithm0EEvT_T0_ll:
.text._Z15SoftmaxWarpImplI22BroadcastScaleMaskLoadIffbLm3EiE11DirectStoreIffEfLi2ELi20ELi32ELi1ELb0EL9Algorithm0EEvT_T0_ll:
        /* <DEDUP_REMOVED lines=28> */
.L_x_17191:
        /* <DEDUP_REMOVED lines=13> */
.L_x_17234:
[----:B------:R-:W-:Y:S01]  /*0290*/  IABS R0, UR45 ;  /* 0x0000002d00007c13 */ /* 0x000fe20008000000 */
[----:B------:R-:W-:Y:S01]  /*02a0*/  UMOV UR4, URZ ;  /* 0x000000ff00047c82 */ /* 0x000fe20008000000 */
[----:B0-----:R-:W-:Y:S01]  /*02b0*/  IABS R3, UR46 ;  /* 0x0000002e00037c13 */ /* 0x001fe20008000000 */
[----:B------:R-:W-:Y:S01]  /*02c0*/  IMAD R7, R33, UR44, R30 ;  /* 0x0000002c21077c24 */ /* 0x000fe2000f8e021e */
[----:B------:R-:W-:Y:S01]  /*02d0*/  R2UR UR9, R0 ;  /* 0x00000000000972ca */ /* 0x000fe200000e0000 */
[----:B------:R-:W0:Y:S01]  /*02e0*/  LDC.64 R20, c[0x0][0x390] ;  /* 0x0000e400ff147b82 */ /* 0x000e220000000a00 */
[----:B------:R-:W-:Y:S02]  /*02f0*/  R2UR UR8, R3 ;  /* 0x00000000030872ca */ /* 0x000fe400000e0000 */
[----:B------:R-:W-:Y:S02]  /*0300*/  IABS R3, R7 ;  /* 0x0000000700037213 */ /* 0x000fe40000000000 */
[----:B------:R-:W-:-:S02]  /*0310*/  ISETP.NE.AND P5, PT, RZ, UR45, PT ;  /* 0x0000002dff007c0c */ /* 0x000fc4000bfa5270 */
[----:B------:R-:W-:Y:S01]  /*0320*/  LOP3.LUT R17, RZ, UR45, RZ, 0x33, !PT ;  /* 0x0000002dff117c12 */ /* 0x000fe2000f8e33ff */
[----:B------:R-:W2:Y:S01]  /*0330*/  LDC.64 R18, c[0x0][0x398] ;  /* 0x0000e600ff127b82 */ /* 0x000ea20000000a00 */
[----:B------:R-:W-:Y:S02]  /*0340*/  ISETP.NE.AND P6, PT, RZ, UR46, PT ;  /* 0x0000002eff007c0c */ /* 0x000fe4000bfc5270 */
[----:B------:R-:W-:Y:S01]  /*0350*/  LOP3.LUT R11, RZ, UR46, RZ, 0x33, !PT ;  /* 0x0000002eff0b7c12 */ /* 0x000fe2000f8e33ff */
[----:B------:R-:W3:Y:S01]  /*0360*/  I2F.RP R0, UR9 ;  /* 0x0000000900007d06 */ /* 0x000ee20008209400 */
[----:B-1----:R-:W-:Y:S02]  /*0370*/  R2UR UR10, R26 ;  /* 0x000000001a0a72ca */ /* 0x002fe400000e0000 */
[----:B------:R-:W-:Y:S01]  /*0380*/  R2UR UR11, R27 ;  /* 0x000000001b0b72ca */ /* 0x000fe200000e0000 */
[----:B------:R-:W1:Y:S04]  /*0390*/  LDC.64 R14, c[0x0][0x3a0] ;  /* 0x0000e800ff0e7b82 */ /* 0x000e680000000a00 */
[----:B------:R-:W4:Y:S01]  /*03a0*/  I2F.RP R4, UR8 ;  /* 0x0000000800047d06 */ /* 0x000f220008209400 */
[----:B0-----:R-:W-:-:S07]  /*03b0*/  ISETP.NE.U32.AND P4, PT, R20, 0x1, PT ;  /* 0x000000011400780c */ /* 0x001fce0003f85070 */
[----:B---3--:R-:W0:Y:S01]  /*03c0*/  MUFU.RCP R0, R0 ;  /* 0x0000000000007308 */ /* 0x008e220000001000 */
[----:B------:R-:W-:-:S07]  /*03d0*/  ISETP.NE.AND.EX P4, PT, R21, RZ, PT, P4 ;  /* 0x000000ff1500720c */ /* 0x000fce0003f85340 */
[----:B----4-:R-:W3:Y:S01]  /*03e0*/  MUFU.RCP R4, R4 ;  /* 0x0000000400047308 */ /* 0x010ee20000001000 */
[----:B0-----:R-:W-:Y:S01]  /*03f0*/  IADD3 R2, PT, PT, R0, 0xffffffe, RZ ;  /* 0x0ffffffe00027810 */ /* 0x001fe20007ffe0ff */
[----:B------:R-:W-:-:S06]  /*0400*/  VIADD R0, R7, 0x40 ;  /* 0x0000004007007836 */ /* 0x000fcc0000000000 */
[----:B------:R-:W0:Y:S01]  /*0410*/  F2I.FTZ.U32.TRUNC.NTZ R2, R2 ;  /* 0x0000000200027305 */ /* 0x000e22000021f000 */
[----:B------:R-:W-:Y:S02]  /*0420*/  IABS R8, R0 ;  /* 0x0000000000087213 */ /* 0x000fe40000000000 */
[----:B---3--:R-:W-:-:S06]  /*0430*/  IADD3 R5, PT, PT, R4, 0xffffffe, RZ ;  /* 0x0ffffffe04057810 */ /* 0x008fcc0007ffe0ff */
[----:B------:R-:W3:Y:S01]  /*0440*/  F2I.FTZ.U32.TRUNC.NTZ R5, R5 ;  /* 0x0000000500057305 */ /* 0x000ee2000021f000 */
[----:B0-----:R-:W-:-:S13]  /*0450*/  R2UR UR5, R2 ;  /* 0x00000000020572ca */ /* 0x001fda00000e0000 */
[----:B------:R-:W-:-:S04]  /*0460*/  UIADD3 UR6, UPT, UPT, URZ, -UR5, URZ ;  /* 0x80000005ff067290 */ /* 0x000fc8000fffe0ff */
[----:B------:R-:W-:-:S04]  /*0470*/  UIMAD UR6, UR6, UR9, URZ ;  /* 0x00000009060672a4 */ /* 0x000fc8000f8e02ff */
[----:B------:R-:W-:-:S07]  /*0480*/  UIMAD.WIDE.U32 UR4, UR5, UR6, UR4 ;  /* 0x00000006050472a5 */ /* 0x000fce000f8e0004 */
[----:B------:R-:W-:Y:S01]  /*0490*/  UMOV UR6, UR5 ;  /* 0x0000000500067c82 */ /* 0x000fe20008000000 */
[----:B---3--:R-:W-:Y:S01]  /*04a0*/  R2UR UR5, R5 ;  /* 0x00000000050572ca */ /* 0x008fe200000e0000 */
[----:B------:R-:W-:Y:S01]  /*04b0*/  IMAD.HI.U32 R2, R3, UR6, RZ ;  /* 0x0000000603027c27 */ /* 0x000fe2000f8e00ff */
[----:B------:R-:W-:-:S04]  /*04c0*/  UMOV UR4, URZ ;  /* 0x000000ff00047c82 */ /* 0x000fc80008000000 */
[----:B------:R-:W-:-:S05]  /*04d0*/  IADD3 R6, PT, PT, -R2, RZ, RZ ;  /* 0x000000ff02067210 */ /* 0x000fca0007ffe1ff */
[----:B------:R-:W-:Y:S02]  /*04e0*/  IMAD R3, R6, UR9, R3 ;  /* 0x0000000906037c24 */ /* 0x000fe4000f8e0203 */
[----:B------:R-:W-:Y:S01]  /*04f0*/  IMAD.HI.U32 R6, R8, UR6, RZ ;  /* 0x0000000608067c27 */ /* 0x000fe2000f8e00ff */
[----:B------:R-:W-:Y:S02]  /*0500*/  UIADD3 UR7, UPT, UPT, URZ, -UR5, URZ ;  /* 0x80000005ff077290 */ /* 0x000fe4000fffe0ff */
[----:B------:R-:W-:Y:S01]  /*0510*/  ISETP.LT.U32.AND P1, PT, R3, UR9, PT ;  /* 0x0000000903007c0c */ /* 0x000fe2000bf21070 */
[----:B------:R-:W-:Y:S01]  /*0520*/  IMAD.MOV R9, RZ, RZ, -R6 ;  /* 0x000000ffff097224 */ /* 0x000fe200078e0a06 */
[----:B------:R-:W-:-:S03]  /*0530*/  UIMAD UR7, UR7, UR8, URZ ;  /* 0x00000008070772a4 */ /* 0x000fc6000f8e02ff */
[----:B------:R-:W-:Y:S01]  /*0540*/  IMAD R8, R9, UR9, R8 ;  /* 0x0000000909087c24 */ /* 0x000fe2000f8e0208 */
[----:B------:R-:W-:-:S04]  /*0550*/  UIMAD.WIDE.U32 UR4, UR5, UR7, UR4 ;  /* 0x00000007050472a5 */ /* 0x000fc8000f8e0004 */
        /* <DEDUP_REMOVED lines=8> */
[----:B------:R-:W-:-:S03]  /*05e0*/  LOP3.LUT R3, R0, UR45, RZ, 0x3c, !PT ;  /* 0x0000002d00037c12 */ /* 0x000fc6000f8e3cff */
[----:B------:R-:W-:Y:S01]  /*05f0*/  @P0 VIADD R2, R2, 0x1 ;  /* 0x0000000102020836 */ /* 0x000fe20000000000 */
[----:B------:R-:W-:Y:S02]  /*0600*/  ISETP.GE.U32.AND P0, PT, R8, UR9, PT ;  /* 0x0000000908007c0c */ /* 0x000fe4000bf06070 */
[----:B------:R-:W-:-:S03]  /*0610*/  ISETP.GE.AND P1, PT, R3, RZ, PT ;  /* 0x000000ff0300720c */ /* 0x000fc60003f26270 */
[----:B------:R-:W-:-:S04]  /*0620*/  @!P2 IADD3 R2, PT, PT, -R2, RZ, RZ ;  /* 0x000000ff0202a210 */ /* 0x000fc80007ffe1ff */
[----:B------:R-:W-:-:S04]  /*0630*/  SEL R9, R17, R2, !P5 ;  /* 0x0000000211097207 */ /* 0x000fc80006800000 */
        /* <DEDUP_REMOVED lines=32> */
[----:B------:R-:W-:-:S02]  /*0840*/  ISETP.GE.AND P0, PT, R2, RZ, PT ;  /* 0x000000ff0200720c */ /* 0x000fc40003f06270 */
[----:B------:R-:W0:Y:S01]  /*0850*/  LDC.64 R2, c[0x0][0x388] ;  /* 0x0000e200ff027b82 */ /* 0x000e220000000a00 */
[----:B------:R-:W-:Y:S01]  /*0860*/  IMAD R5, R5, UR46, R8 ;  /* 0x0000002e05057c24 */ /* 0x000fe2000f8e0208 */
[----:B------:R-:W-:Y:S02]  /*0870*/  SEL R4, R4, RZ, P2 ;  /* 0x000000ff04047207 */ /* 0x000fe40001000000 */
[----:B------:R-:W-:Y:S02]  /*0880*/  @P3 IADD3 R6, PT, PT, R6, 0x1, RZ ;  /* 0x0000000106063810 */ /* 0x000fe40007ffe0ff */
[----:B-1----:R-:W-:-:S03]  /*0890*/  ISETP.NE.U32.AND P3, PT, R14, 0x1, PT ;  /* 0x000000010e00780c */ /* 0x002fc60003f65070 */
[----:B------:R-:W-:Y:S01]  /*08a0*/  IMAD.MOV.U32 R8, RZ, RZ, R6 ;  /* 0x000000ffff087224 */ /* 0x000fe200078e0006 */
[----:B------:R-:W-:Y:S02]  /*08b0*/  SEL R6, R9, RZ, P4 ;  /* 0x000000ff09067207 */ /* 0x000fe40002000000 */
[----:B------:R-:W-:Y:S02]  /*08c0*/  ISETP.NE.AND.EX P3, PT, R15, RZ, PT, P3 ;  /* 0x000000ff0f00720c */ /* 0x000fe40003f65330 */
[----:B------:R-:W-:Y:S01]  /*08d0*/  @!P0 IADD3 R8, PT, PT, -R8, RZ, RZ ;  /* 0x000000ff08088210 */ /* 0x000fe20007ffe1ff */
[----:B------:R-:W-:Y:S01]  /*08e0*/  IMAD R9, R6, UR42, RZ ;  /* 0x0000002a06097c24 */ /* 0x000fe2000f8e02ff */
[----:B------:R-:W-:Y:S02]  /*08f0*/  SEL R5, R5, RZ, P3 ;  /* 0x000000ff05057207 */ /* 0x000fe40001800000 */
[----:B------:R-:W-:Y:S01]  /*0900*/  SEL R8, R11, R8, !P6 ;  /* 0x000000080b087207 */ /* 0x000fe20007000000 */
[----:B------:R-:W-:-:S03]  /*0910*/  IMAD R4, R4, UR43, R9 ;  /* 0x0000002b04047c24 */ /* 0x000fc6000f8e0209 */
[----:B------:R-:W-:Y:S01]  /*0920*/  IADD3 R6, PT, PT, -R8, RZ, RZ ;  /* 0x000000ff08067210 */ /* 0x000fe20007ffe1ff */
        /* <DEDUP_REMOVED lines=11> */
[----:B------:R0:W2:Y:S04]  /*09e0*/  LDG.E.U16 R21, desc[UR10][R4.64] ;  /* 0x0000000a04157981 */ /* 0x0000a8000c1e1500 */
[----:B------:R-:W-:-:S04]  /*09f0*/  LEA.HI R6, R6, R6, RZ, 0x1 ;  /* 0x0000000606067211 */ /* 0x000fc800078f08ff */
[----:B------:R-:W-:-:S05]  /*0a00*/  SHF.R.S32.HI R37, RZ, 0x1, R6 ;  /* 0x00000001ff257819 */ /* 0x000fca0000011406 */
[----:B------:R-:W-:-:S06]  /*0a10*/  IMAD.WIDE R36, R37, 0x2, R2 ;  /* 0x0000000225247825 */ /* 0x000fcc00078e0202 */
[----:B------:R-:W3:Y:S01]  /*0a20*/  LDG.E.U16 R36, desc[UR10][R36.64] ;  /* 0x0000000a24247981 */ /* 0x000ee2000c1e1500 */
[C---:B------:R-:W-:Y:S01]  /*0a30*/  VIADD R12, R7.reuse, 0x80 ;  /* 0x00000080070c7836 */ /* 0x040fe20000000000 */
[----:B------:R-:W-:Y:S02]  /*0a40*/  IADD3 R10, PT, PT, R7, 0xc0, RZ ;  /* 0x000000c0070a7810 */ /* 0x000fe40007ffe0ff */
[----:B------:R-:W-:Y:S02]  /*0a50*/  LEA.HI R0, R0, R0, RZ, 0x1 ;  /* 0x0000000000007211 */ /* 0x000fe400078f08ff */
[----:B------:R-:W-:-:S05]  /*0a60*/  IABS R8, R12 ;  /* 0x0000000c00087213 */ /* 0x000fca0000000000 */
[----:B------:R-:W-:-:S05]  /*0a70*/  IMAD.HI.U32 R6, R8, UR6, RZ ;  /* 0x0000000608067c27 */ /* 0x000fca000f8e00ff */
[----:B------:R-:W-:-:S05]  /*0a80*/  IADD3 R9, PT, PT, -R6, RZ, RZ ;  /* 0x000000ff06097210 */ /* 0x000fca0007ffe1ff */
[----:B0-----:R-:W-:Y:S01]  /*0a90*/  IMAD R4, R9, UR9, R8 ;  /* 0x0000000909047c24 */ /* 0x001fe2000f8e0208 */
[----:B------:R-:W-:-:S04]  /*0aa0*/  IABS R8, R10 ;  /* 0x0000000a00087213 */ /* 0x000fc80000000000 */
[----:B------:R-:W-:Y:S01]  /*0ab0*/  ISETP.LT.U32.AND P0, PT, R4, UR9, PT ;  /* 0x0000000904007c0c */ /* 0x000fe2000bf01070 */
[----:B------:R-:W-:-:S05]  /*0ac0*/  IMAD.HI.U32 R5, R8, UR6, RZ ;  /* 0x0000000608057c27 */ /* 0x000fca000f8e00ff */
[----:B------:R-:W-:-:S07]  /*0ad0*/  IADD3 R9, PT, PT, -R5, RZ, RZ ;  /* 0x000000ff05097210 */ /* 0x000fce0007ffe1ff */
[----:B------:R-:W-:Y:S01]  /*0ae0*/  @!P0 VIADD R4, R4, -UR9 ;  /* 0x8000000904048c36 */ /* 0x000fe20008000000 */
[----:B------:R-:W-:-:S04]  /*0af0*/  @!P0 IADD3 R6, PT, PT, R6, 0x1, RZ ;  /* 0x0000000106068810 */ /* 0x000fc80007ffe0ff */
[----:B------:R-:W-:Y:S01]  /*0b00*/  ISETP.GE.U32.AND P1, PT, R4, UR9, PT ;  /* 0x0000000904007c0c */ /* 0x000fe2000bf26070 */
[----:B------:R-:W-:Y:S01]  /*0b10*/  IMAD R4, R9, UR9, R8 ;  /* 0x0000000909047c24 */ /* 0x000fe2000f8e0208 */
[----:B------:R-:W-:-:S04]  /*0b20*/  LOP3.LUT R8, R12, UR45, RZ, 0x3c, !PT ;  /* 0x0000002d0c087c12 */ /* 0x000fc8000f8e3cff */
[----:B------:R-:W-:-:S07]  /*0b30*/  ISETP.LT.U32.AND P0, PT, R4, UR9, PT ;  /* 0x0000000904007c0c */ /* 0x000fce000bf01070 */
[----:B------:R-:W-:Y:S01]  /*0b40*/  @P1 VIADD R6, R6, 0x1 ;  /* 0x0000000106061836 */ /* 0x000fe20000000000 */
[----:B------:R-:W-:-:S05]  /*0b50*/  ISETP.GE.AND P1, PT, R8, RZ, PT ;  /* 0x000000ff0800720c */ /* 0x000fca0003f26270 */
[----:B------:R-:W-:Y:S02]  /*0b60*/  @!P0 IADD3 R4, PT, PT, R4, -UR9, RZ ;  /* 0x8000000904048c10 */ /* 0x000fe4000fffe0ff */
[----:B------:R-:W-:-:S06]  /*0b70*/  @!P0 IADD3 R5, PT, PT, R5, 0x1, RZ ;  /* 0x0000000105058810 */ /* 0x000fcc0007ffe0ff */
[----:B------:R-:W-:Y:S02]  /*0b80*/  @!P1 IADD3 R6, PT, PT, -R6, RZ, RZ ;  /* 0x000000ff06069210 */ /* 0x000fe40007ffe1ff */
[----:B------:R-:W-:Y:S02]  /*0b90*/  ISETP.GE.U32.AND P1, PT, R4, UR9, PT ;  /* 0x0000000904007c0c */ /* 0x000fe4000bf26070 */
[----:B------:R-:W-:Y:S02]  /*0ba0*/  SEL R15, R17, R6, !P5 ;  /* 0x00000006110f7207 */ /* 0x000fe40006800000 */
[----:B------:R-:W-:-:S03]  /*0bb0*/  LOP3.LUT R4, R10, UR45, RZ, 0x3c, !PT ;  /* 0x0000002d0a047c12 */ /* 0x000fc6000f8e3cff */
[----:B------:R-:W-:Y:S01]  /*0bc0*/  IMAD.MOV R9, RZ, RZ, -R15 ;  /* 0x000000ffff097224 */ /* 0x000fe200078e0a0f */
[----:B------:R-:W-:-:S03]  /*0bd0*/  ISETP.GE.AND P0, PT, R4, RZ, PT ;  /* 0x000000ff0400720c */ /* 0x000fc60003f06270 */
[----:B------:R-:W-:Y:S02]  /*0be0*/  IMAD R16, R9, UR45, R12 ;  /* 0x0000002d09107c24 */ /* 0x000fe4000f8e020c */
[----:B------:R-:W-:-:S03]  /*0bf0*/  @P1 IADD3 R5, PT, PT, R5, 0x1, RZ ;  /* 0x0000000105051810 */ /* 0x000fc60007ffe0ff */
[----:B------:R-:W-:-:S05]  /*0c00*/  IABS R6, R16 ;  /* 0x0000001000067213 */ /* 0x000fca0000000000 */
[----:B------:R-:W-:Y:S02]  /*0c10*/  @!P0 IMAD.MOV R5, RZ, RZ, -R5 ;  /* 0x000000ffff058224 */ /* 0x000fe400078e0a05 */
[----:B------:R-:W-:-:S03]  /*0c20*/  IMAD.HI.U32 R4, R6, UR5, RZ ;  /* 0x0000000506047c27 */ /* 0x000fc6000f8e00ff */
[----:B------:R-:W-:Y:S02]  /*0c30*/  SEL R18, R17, R5, !P5 ;  /* 0x0000000511127207 */ /* 0x000fe40006800000 */
[----:B------:R-:W-:Y:S02]  /*0c40*/  IADD3 R5, PT, PT, -R4, RZ, RZ ;  /* 0x000000ff04057210 */ /* 0x000fe40007ffe1ff */
[----:B------:R-:W-:-:S03]  /*0c50*/  IADD3 R9, PT, PT, -R18, RZ, RZ ;  /* 0x000000ff12097210 */ /* 0x000fc60007ffe1ff */
[----:B------:R-:W-:Y:S02]  /*0c60*/  IMAD R5, R5, UR8, R6 ;  /* 0x0000000805057c24 */ /* 0x000fe4000f8e0206 */
[----:B------:R-:W-:Y:S02]  /*0c70*/  IMAD R19, R9, UR45, R10 ;  /* 0x0000002d09137c24 */ /* 0x000fe4000f8e020a */
[----:B------:R-:W0:Y:S01]  /*0c80*/  LDC.64 R8, c[0x0][0x380] ;  /* 0x0000e000ff087b82 */ /* 0x000e220000000a00 */
[----:B------:R-:W-:Y:S02]  /*0c90*/  ISETP.LT.U32.AND P1, PT, R5, UR8, PT ;  /* 0x0000000805007c0c */ /* 0x000fe4000bf21070 */
[----:B------:R-:W-:-:S05]  /*0ca0*/  IABS R6, R19 ;  /* 0x0000001300067213 */ /* 0x000fca0000000000 */
[----:B------:R-:W-:-:S06]  /*0cb0*/  IMAD.HI.U32 R13, R6, UR5, RZ ;  /* 0x00000005060d7c27 */ /* 0x000fcc000f8e00ff */
[----:B------:R-:W-:Y:S01]  /*0cc0*/  @!P1 VIADD R5, R5, -UR8 ;  /* 0x8000000805059c36 */ /* 0x000fe20008000000 */
[----:B------:R-:W-:-:S04]  /*0cd0*/  @!P1 IADD3 R4, PT, PT, R4, 0x1, RZ ;  /* 0x0000000104049810 */ /* 0x000fc80007ffe0ff */
[----:B------:R-:W-:Y:S02]  /*0ce0*/  ISETP.GE.U32.AND P0, PT, R5, UR8, PT ;  /* 0x0000000805007c0c */ /* 0x000fe4000bf06070 */
[----:B------:R-:W-:-:S05]  /*0cf0*/  IADD3 R5, PT, PT, -R13, RZ, RZ ;  /* 0x000000ff0d057210 */ /* 0x000fca0007ffe1ff */
[----:B------:R-:W-:Y:S01]  /*0d00*/  IMAD R5, R5, UR8, R6 ;  /* 0x0000000805057c24 */ /* 0x000fe2000f8e0206 */
[----:B------:R-:W-:-:S04]  /*0d10*/  LOP3.LUT R6, R16, UR46, RZ, 0x3c, !PT ;  /* 0x0000002e10067c12 */ /* 0x000fc8000f8e3cff */
[----:B------:R-:W-:Y:S01]  /*0d20*/  ISETP.LT.U32.AND P1, PT, R5, UR8, PT ;  /* 0x0000000805007c0c */ /* 0x000fe2000bf21070 */
[----:B------:R-:W-:Y:S01]  /*0d30*/  @P0 VIADD R4, R4, 0x1 ;  /* 0x0000000104040836 */ /* 0x000fe20000000000 */
[----:B------:R-:W-:-:S04]  /*0d40*/  ISETP.GE.AND P0, PT, R6, RZ, PT ;  /* 0x000000ff0600720c */ /* 0x000fc80003f06270 */
[----:B------:R-:W-:Y:S02]  /*0d50*/  MOV R6, R4 ;  /* 0x0000000400067202 */ /* 0x000fe40000000f00 */
[----:B------:R-:W-:-:S05]  /*0d60*/  LOP3.LUT R4, R19, UR46, RZ, 0x3c, !PT ;  /* 0x0000002e13047c12 */ /* 0x000fca000f8e3cff */
[----:B------:R-:W-:Y:S02]  /*0d70*/  @!P1 IADD3 R5, PT, PT, R5, -UR8, RZ ;  /* 0x8000000805059c10 */ /* 0x000fe4000fffe0ff */
[----:B------:R-:W-:Y:S01]  /*0d80*/  @!P0 IMAD.MOV R6, RZ, RZ, -R6 ;  /* 0x000000ffff068224 */ /* 0x000fe200078e0a06 */
[----:B------:R-:W-:Y:S02]  /*0d90*/  @!P1 IADD3 R13, PT, PT, R13, 0x1, RZ ;  /* 0x000000010d0d9810 */ /* 0x000fe40007ffe0ff */
[----:B------:R-:W-:Y:S02]  /*0da0*/  ISETP.GE.U32.AND P0, PT, R5, UR8, PT ;  /* 0x0000000805007c0c */ /* 0x000fe4000bf06070 */
[----:B------:R-:W-:Y:S02]  /*0db0*/  ISETP.GE.AND P1, PT, R4, RZ, PT ;  /* 0x000000ff0400720c */ /* 0x000fe40003f26270 */
[----:B------:R-:W-:-:S04]  /*0dc0*/  SEL R6, R11, R6, !P6 ;  /* 0x000000060b067207 */ /* 0x000fc80007000000 */
[----:B------:R-:W-:-:S05]  /*0dd0*/  IADD3 R5, PT, PT, -R6, RZ, RZ ;  /* 0x000000ff06057210 */ /* 0x000fca0007ffe1ff */
[----:B------:R-:W-:-:S05]  /*0de0*/  @P0 IADD3 R13, PT, PT, R13, 0x1, RZ ;  /* 0x000000010d0d0810 */ /* 0x000fca0007ffe0ff */
[----:B------:R-:W-:Y:S01]  /*0df0*/  @!P1 IMAD.MOV R13, RZ, RZ, -R13 ;  /* 0x000000ffff0d9224 */ /* 0x000fe200078e0a0d */
[----:B------:R-:W-:-:S04]  /*0e00*/  SEL R6, R6, RZ, P2 ;  /* 0x000000ff06067207 */ /* 0x000fc80001000000 */
[----:B------:R-:W-:Y:S02]  /*0e10*/  SEL R13, R11, R13, !P6 ;  /* 0x0000000d0b0d7207 */ /* 0x000fe40007000000 */
[----:B------:R-:W-:-:S05]  /*0e20*/  SHF.R.S32.HI R35, RZ, 0x1, R0 ;  /* 0x00000001ff237819 */ /* 0x000fca0000011400 */
[----:B0-----:R-:W-:Y:S01]  /*0e30*/  IMAD.WIDE R34, R35, 0x8, R8 ;  /* 0x0000000823227825 */ /* 0x001fe200078e0208 */
[----:B------:R-:W-:Y:S02]  /*0e40*/  R2UR UR12, R26 ;  /* 0x000000001a0c72ca */ /* 0x000fe400000e0000 */
[----:B------:R-:W-:Y:S02]  /*0e50*/  R2UR UR13, R27 ;  /* 0x000000001b0d72ca */ /* 0x000fe400000e0000 */
[----:B--2---:R-:W-:-:S04]  /*0e60*/  PRMT R4, R21, 0x7771, RZ ;  /* 0x0000777115047816 */ /* 0x004fc800000000ff */
[----:B------:R-:W-:Y:S02]  /*0e70*/  ISETP.NE.AND P0, PT, R4, RZ, PT ;  /* 0x000000ff0400720c */ /* 0x000fe40003f05270 */
[----:B------:R-:W-:-:S04]  /*0e80*/  LEA.HI R4, R7, R7, RZ, 0x1 ;  /* 0x0000000707047211 */ /* 0x000fc800078f08ff */
[----:B------:R-:W-:Y:S01]  /*0e90*/  SHF.R.S32.HI R25, RZ, 0x1, R4 ;  /* 0x00000001ff197819 */ /* 0x000fe20000011404 */
[----:B------:R-:W-:Y:S01]  /*0ea0*/  IMAD R4, R5, UR46, R16 ;  /* 0x0000002e05047c24 */ /* 0x000fe2000f8e0210 */
[----:B------:R-:W-:Y:S02]  /*0eb0*/  SEL R5, R15, RZ, P4 ;  /* 0x000000ff0f057207 */ /* 0x000fe40002000000 */
[----:B------:R-:W-:Y:S01]  /*0ec0*/  SEL R15, R18, RZ, P4 ;  /* 0x000000ff120f7207 */ /* 0x000fe20002000000 */
[----:B------:R-:W-:Y:S02]  /*0ed0*/  IMAD.WIDE R24, R25, 0x8, R8 ;  /* 0x0000000819187825 */ /* 0x000fe400078e0208 */
[----:B------:R-:W-:Y:S02]  /*0ee0*/  @P0 R2UR UR10, R26 ;  /* 0x000000001a0a02ca */ /* 0x000fe400000e0000 */
[----:B---3--:R-:W-:Y:S01]  /*0ef0*/  PRMT R14, R36, 0x7771, RZ ;  /* 0x00007771240e7816 */ /* 0x008fe200000000ff */
[----:B------:R-:W-:Y:S01]  /*0f00*/  IMAD R5, R5, UR42, RZ ;  /* 0x0000002a05057c24 */ /* 0x000fe2000f8e02ff */
[----:B------:R-:W-:-:S02]  /*0f10*/  @P0 R2UR UR11, R27 ;  /* 0x000000001b0b02ca */ /* 0x000fc400000e0000 */
[----:B------:R-:W-:Y:S02]  /*0f20*/  ISETP.NE.AND P1, PT, R14, RZ, PT ;  /* 0x000000ff0e00720c */ /* 0x000fe40003f25270 */
[----:B------:R-:W-:Y:S01]  /*0f30*/  IADD3 R14, PT, PT, -R13, RZ, RZ ;  /* 0x000000ff0d0e7210 */ /* 0x000fe20007ffe1ff */
[----:B------:R-:W-:Y:S01]  /*0f40*/  IMAD R5, R6, UR43, R5 ;  /* 0x0000002b06057c24 */ /* 0x000fe2000f8e0205 */
[----:B------:R-:W-:-:S07]  /*0f50*/  SEL R4, R4, RZ, P3 ;  /* 0x000000ff04047207 */ /* 0x000fce0001800000 */
[----:B------:R-:W2:Y:S01]  /*0f60*/  @P0 LDG.E R20, desc[UR10][R24.64+0x4] ;  /* 0x0000040a18140981 */ /* 0x000ea2000c1e1900 */
[----:B------:R-:W-:Y:S01]  /*0f70*/  IMAD R14, R14, UR46, R19 ;  /* 0x0000002e0e0e7c24 */ /* 0x000fe2000f8e0213 */
[----:B------:R-:W-:Y:S02]  /*0f80*/  @P1 R2UR UR10, R26 ;  /* 0x000000001a0a12ca */ /* 0x000fe400000e0000 */
[----:B------:R-:W-:Y:S01]  /*0f90*/  @P1 R2UR UR11, R27 ;  /* 0x000000001b0b12ca */ /* 0x000fe200000e0000 */
[----:B------:R-:W-:Y:S01]  /*0fa0*/  IMAD R16, R15, UR42, RZ ;  /* 0x0000002a0f107c24 */ /* 0x000fe2000f8e02ff */
[----:B------:R-:W-:Y:S01]  /*0fb0*/  SEL R13, R13, RZ, P2 ;  /* 0x000000ff0d0d7207 */ /* 0x000fe20001000000 */
[----:B------:R-:W-:Y:S01]  /*0fc0*/  IMAD R4, R4, UR47, R5 ;  /* 0x0000002f04047c24 */ /* 0x000fe2000f8e0205 */
[----:B------:R-:W-:-:S03]  /*0fd0*/  SEL R14, R14, RZ, P3 ;  /* 0x000000ff0e0e7207 */ /* 0x000fc60001800000 */
[----:B------:R-:W-:Y:S01]  /*0fe0*/  IMAD R13, R13, UR43, R16 ;  /* 0x0000002b0d0d7c24 */ /* 0x000fe2000f8e0210 */
[----:B------:R-:W-:-:S03]  /*0ff0*/  LEA.HI R4, R4, R4, RZ, 0x1 ;  /* 0x0000000404047211 */ /* 0x000fc600078f08ff */
[----:B------:R-:W-:Y:S02]  /*1000*/  IMAD R13, R14, UR47, R13 ;  /* 0x0000002f0e0d7c24 */ /* 0x000fe4000f8e020d */
[----:B------:R-:W3:Y:S01]  /*1010*/  @P1 LDG.E R28, desc[UR10][R34.64+0x4] ;  /* 0x0000040a221c1981 */ /* 0x000ee2000c1e1900 */
[----:B------:R-:W-:Y:S02]  /*1020*/  SHF.R.S32.HI R19, RZ, 0x1, R4 ;  /* 0x00000001ff137819 */ /* 0x000fe40000011404 */
[----:B------:R-:W-:Y:S01]  /*1030*/  LEA.HI R13, R13, R13, RZ, 0x1 ;  /* 0x0000000d0d0d7211 */ /* 0x000fe200078f08ff */
[----:B------:R-:W0:Y:S01]  /*1040*/  LDC.64 R4, c[0x0][0x3e8] ;  /* 0x0000fa00ff047b82 */ /* 0x000e220000000a00 */
[----:B------:R-:W-:Y:S01]  /*1050*/  R2UR UR10, R26 ;  /* 0x000000001a0a72ca */ /* 0x000fe200000e0000 */
[----:B------:R-:W-:Y:S01]  /*1060*/  IMAD.WIDE R18, R19, 0x2, R2 ;  /* 0x0000000213127825 */ /* 0x000fe200078e0202 */
[----:B------:R-:W-:Y:S02]  /*1070*/  R2UR UR11, R27 ;  /* 0x000000001b0b72ca */ /* 0x000fe400000e0000 */
[----:B------:R-:W-:-:S02]  /*1080*/  SHF.R.S32.HI R13, RZ, 0x1, R13 ;  /* 0x00000001ff0d7819 */ /* 0x000fc4000001140d */
[----:B------:R-:W4:Y:S03]  /*1090*/  LDG.E.U16 R32, desc[UR12][R18.64] ;  /* 0x0000000c12207981 */ /* 0x000f26000c1e1500 */
[----:B------:R-:W-:-:S06]  /*10a0*/  IMAD.WIDE R22, R13, 0x2, R2 ;  /* 0x000000020d167825 */ /* 0x000fcc00078e0202 */
[----:B------:R1:W5:Y:S01]  /*10b0*/  LDG.E.U16 R0, desc[UR10][R22.64] ;  /* 0x0000000a16007981 */ /* 0x000362000c1e1500 */
[----:B------:R-:W-:Y:S01]  /*10c0*/  VIADD R14, R7, 0x100 ;  /* 0x00000100070e7836 */ /* 0x000fe20000000000 */
[----:B------:R-:W1:Y:S04]  /*10d0*/  LDCU UR7, c[0x0][0x3e8] ;  /* 0x00007d00ff0777ac */ /* 0x000e680008000800 */
[----:B------:R-:W-:Y:S02]  /*10e0*/  IABS R15, R14 ;  /* 0x0000000e000f7213 */ /* 0x000fe40000000000 */
[----:B0-----:R-:W-:-:S03]  /*10f0*/  R2UR UR4, R5 ;  /* 0x00000000050472ca */ /* 0x001fc600000e0000 */
[----:B------:R-:W-:-:S05]  /*1100*/  IMAD.HI.U32 R13, R15, UR6, RZ ;  /* 0x000000060f0d7c27 */ /* 0x000fca000f8e00ff */
[----:B------:R-:W-:-:S05]  /*1110*/  IADD3 R16, PT, PT, -R13, RZ, RZ ;  /* 0x000000ff0d107210 */ /* 0x000fca0007ffe1ff */
[----:B------:R-:W-:Y:S01]  /*1120*/  IMAD R5, R16, UR9, R15 ;  /* 0x0000000910057c24 */ /* 0x000fe2000f8e020f */
[----:B-1----:R-:W-:Y:S01]  /*1130*/  MOV R6, UR7 ;  /* 0x0000000700067c02 */ /* 0x002fe20008000f00 */
[----:B------:R-:W-:Y:S01]  /*1140*/  IMAD.U32 R22, RZ, RZ, UR7 ;  /* 0x00000007ff167e24 */ /* 0x000fe2000f8e00ff */
[----:B------:R-:W-:-:S04]  /*1150*/  LEA.HI R12, R12, R12, RZ, 0x1 ;  /* 0x0000000c0c0c7211 */ /* 0x000fc800078f08ff */
[----:B------:R-:W-:Y:S02]  /*1160*/  SHF.R.S32.HI R29, RZ, 0x1, R12 ;  /* 0x00000001ff1d7819 */ /* 0x000fe4000001140c */
        /* <DEDUP_REMOVED lines=8> */
[----:B------:R-:W-:Y:S02]  /*11f0*/  ISETP.GE.AND P0, PT, R5, RZ, PT ;  /* 0x000000ff0500720c */ /* 0x000fe40003f06270 */
[----:B----4-:R-:W-:-:S05]  /*1200*/  PRMT R5, R32, 0x7771, RZ ;  /* 0x0000777120057816 */ /* 0x010fca00000000ff */
[----:B------:R-:W-:Y:S01]  /*1210*/  @P1 VIADD R13, R13, 0x1 ;  /* 0x000000010d0d1836 */ /* 0x000fe20000000000 */
[----:B------:R-:W-:-:S04]  /*1220*/  ISETP.NE.AND P1, PT, R5, RZ, PT ;  /* 0x000000ff0500720c */ /* 0x000fc80003f25270 */
[----:B------:R-:W-:Y:S02]  /*1230*/  MOV R16, R13 ;  /* 0x0000000d00107202 */ /* 0x000fe40000000f00 */
[----:B-----5:R-:W-:Y:S02]  /*1240*/  PRMT R5, R0, 0x7771, RZ ;  /* 0x0000777100057816 */ /* 0x020fe400000000ff */
[----:B------:R-:W-:Y:S02]  /*1250*/  @!P0 IADD3 R16, PT, PT, -R16, RZ, RZ ;  /* 0x000000ff10108210 */ /* 0x000fe40007ffe1ff */
[----:B------:R-:W-:-:S03]  /*1260*/  ISETP.NE.AND P0, PT, R5, RZ, PT ;  /* 0x000000ff0500720c */ /* 0x000fc60003f05270 */
[----:B------:R-:W-:Y:S02]  /*1270*/  @P1 R2UR UR10, R26 ;  /* 0x000000001a0a12ca */ /* 0x000fe400000e0000 */
[----:B------:R-:W-:Y:S01]  /*1280*/  @P1 R2UR UR11, R27 ;  /* 0x000000001b0b12ca */ /* 0x000fe200000e0000 */
[----:B------:R-:W-:Y:S01]  /*1290*/  IMAD.WIDE R28, R29, 0x8, R8 ;  /* 0x000000081d1c7825 */ /* 0x000fe200078e0208 */
[----:B------:R-:W-:-:S06]  /*12a0*/  SHF.R.S32.HI R13, RZ, 0x1, R10 ;  /* 0x00000001ff0d7819 */ /* 0x000fcc000001140a */
[----:B------:R-:W-:Y:S02]  /*12b0*/  @P0 R2UR UR12, R26 ;  /* 0x000000001a0c02ca */ /* 0x000fe400000e0000 */
[----:B------:R-:W-:-:S03]  /*12c0*/  @P0 R2UR UR13, R27 ;  /* 0x000000001b0d02ca */ /* 0x000fc600000e0000 */
[----:B------:R-:W2:Y:S01]  /*12d0*/  @P1 LDG.E R10, desc[UR10][R28.64+0x4] ;  /* 0x0000040a1c0a1981 */ /* 0x000ea2000c1e1900 */
[----:B------:R-:W-:-:S09]  /*12e0*/  IMAD.WIDE R12, R13, 0x8, R8 ;  /* 0x000000080d0c7825 */ /* 0x000fd200078e0208 */
[----:B------:R-:W3:Y:S01]  /*12f0*/  @P0 LDG.E R5, desc[UR12][R12.64+0x4] ;  /* 0x0000040c0c050981 */ /* 0x000ee2000c1e1900 */
[----:B------:R-:W-:-:S05]  /*1300*/  SEL R19, R17, R16, !P5 ;  /* 0x0000001011137207 */ /* 0x000fca0006800000 */
[----:B------:R-:W-:-:S04]  /*1310*/  IMAD.MOV R15, RZ, RZ, -R19 ;  /* 0x000000ffff0f7224 */ /* 0x000fc800078e0a13 */
[----:B------:R-:W-:Y:S01]  /*1320*/  IMAD R38, R15, UR45, R14 ;  /* 0x0000002d0f267c24 */ /* 0x000fe2000f8e020e */
[----:B------:R-:W-:-:S04]  /*1330*/  MOV R18, UR7 ;  /* 0x0000000700127c02 */ /* 0x000fc80008000f00 */
[----:B------:R-:W-:Y:S02]  /*1340*/  IABS R15, R38 ;  /* 0x00000026000f7213 */ /* 0x000fe40000000000 */
[----:B------:R-:W-:Y:S02]  /*1350*/  MOV R16, UR7 ;  /* 0x0000000700107c02 */ /* 0x000fe40008000f00 */
[----:B------:R-:W-:Y:S02]  /*1360*/  R2UR UR10, R26 ;  /* 0x000000001a0a72ca */ /* 0x000fe400000e0000 */
[----:B------:R-:W-:Y:S02]  /*1370*/  R2UR UR11, R27 ;  /* 0x000000001b0b72ca */ /* 0x000fe400000e0000 */
[----:B------:R-:W-:Y:S02]  /*1380*/  LEA.HI R14, R14, R14, RZ, 0x1 ;  /* 0x0000000e0e0e7211 */ /* 0x000fe400078f08ff */
[----:B------:R-:W-:-:S02]  /*1390*/  R2UR UR12, R26 ;  /* 0x000000001a0c72ca */ /* 0x000fc400000e0000 */
[----:B------:R-:W-:-:S07]  /*13a0*/  R2UR UR13, R27 ;  /* 0x000000001b0d72ca */ /* 0x000fce00000e0000 */
[----:B------:R0:W4:Y:S06]  /*13b0*/  LDG.E R25, desc[UR10][R24.64] ;  /* 0x0000000a18197981 */ /* 0x00012c000c1e1900 */
[----:B------:R1:W5:Y:S04]  /*13c0*/  LDG.E R34, desc[UR12][R34.64] ;  /* 0x0000000c22227981 */ /* 0x000368000c1e1900 */
[----:B------:R-:W5:Y:S01]  /*13d0*/  LDG.E R23, desc[UR12][R12.64] ;  /* 0x0000000c0c177981 */ /* 0x000f62000c1e1900 */
[----:B--2---:R-:W-:Y:S01]  /*13e0*/  @P1 FMUL R18, R10, UR4 ;  /* 0x000000040a121c20 */ /* 0x004fe20008400000 */
[----:B------:R-:W-:-:S04]  /*13f0*/  IMAD.HI.U32 R10, R15, UR5, RZ ;  /* 0x000000050f0a7c27 */ /* 0x000fc8000f8e00ff */
[----:B------:R-:W-:Y:S02]  /*1400*/  IMAD.MOV R20, RZ, RZ, -R10 ;  /* 0x000000ffff147224 */ /* 0x000fe400078e0a0a */
[----:B---3--:R-:W-:Y:S02]  /*1410*/  @P0 FMUL R16, R5, UR4 ;  /* 0x0000000405100c20 */ /* 0x008fe40008400000 */
        /* <DEDUP_REMOVED lines=45> */
[----:B------:R-:W-:Y:S01]  /*16f0*/  MOV R10, UR7 ;  /* 0x00000007000a7c02 */ /* 0x000fe20008000f00 */
[----:B------:R3:W5:Y:S03]  /*1700*/  LDG.E R19, desc[UR10][R28.64] ;  /* 0x0000000a1c137981 */ /* 0x000766000c1e1900 */
[----:B------:R-:W-:-:S05]  /*1710*/  IABS R38, R41 ;  /* 0x0000002900267213 */ /* 0x000fca0000000000 */
[----:B0-----:R-:W-:-:S05]  /*1720*/  IMAD.HI.U32 R24, R38, UR5, RZ ;  /* 0x0000000526187c27 */ /* 0x001fca000f8e00ff */
[----:B-1----:R-:W-:-:S05]  /*1730*/  IADD3 R35, PT, PT, -R24, RZ, RZ ;  /* 0x000000ff18237210 */ /* 0x002fca0007ffe1ff */
[----:B------:R-:W-:Y:S01]  /*1740*/  IMAD R35, R35, UR8, R38 ;  /* 0x0000000823237c24 */ /* 0x000fe2000f8e0226 */
[----:B---3--:R-:W-:Y:S02]  /*1750*/  LOP3.LUT R28, R41, UR46, RZ, 0x3c, !PT ;  /* 0x0000002e291c7c12 */ /* 0x008fe4000f8e3cff */
[----:B------:R-:W-:-:S05]  /*1760*/  SEL R13, R39, RZ, P4 ;  /* 0x000000ff270d7207 */ /* 0x000fca0002000000 */
[----:B------:R-:W-:Y:S02]  /*1770*/  IMAD R13, R13, UR42, RZ ;  /* 0x0000002a0d0d7c24 */ /* 0x000fe4000f8e02ff */
[----:B--2---:R-:W-:Y:S01]  /*1780*/  @P0 FMUL R10, R37, UR4 ;  /* 0x00000004250a0c20 */ /* 0x004fe20008400000 */
        /* <DEDUP_REMOVED lines=74> */
[----:B------:R-:W-:Y:S02]  /*1c30*/  PRMT R41, R36, 0x7770, RZ ;  /* 0x0000777024297816 */ /* 0x000fe400000000ff */
[----:B--2---:R-:W-:-:S04]  /*1c40*/  PRMT R14, R38, 0x7771, RZ ;  /* 0x00007771260e7816 */ /* 0x004fc800000000ff */
[----:B------:R-:W-:Y:S01]  /*1c50*/  ISETP.NE.AND P0, PT, R14, RZ, PT ;  /* 0x000000ff0e00720c */ /* 0x000fe20003f05270 */
[----:B------:R-:W-:-:S12]  /*1c60*/  IMAD.WIDE R14, R15, 0x8, R8 ;  /* 0x000000080f0e7825 */ /* 0x000fd800078e0208 */
[----:B------:R-:W-:Y:S02]  /*1c70*/  @P0 R2UR UR10, R26 ;  /* 0x000000001a0a02ca */ /* 0x000fe400000e0000 */
[----:B------:R-:W-:-:S13]  /*1c80*/  @P0 R2UR UR11, R27 ;  /* 0x000000001b0b02ca */ /* 0x000fda00000e0000 */
[----:B------:R-:W2:Y:S01]  /*1c90*/  @P0 LDG.E R36, desc[UR10][R14.64+0x4] ;  /* 0x0000040a0e240981 */ /* 0x000ea2000c1e1900 */
[----:B------:R-:W-:-:S04]  /*1ca0*/  IADD3 R28, PT, PT, R7, 0x1c0, RZ ;  /* 0x000001c0071c7810 */ /* 0x000fc80007ffe0ff */
[----:B------:R-:W-:-:S05]  /*1cb0*/  IABS R40, R28 ;  /* 0x0000001c00287213 */ /* 0x000fca0000000000 */
[----:B------:R-:W-:-:S04]  /*1cc0*/  IMAD.HI.U32 R39, R40, UR6, RZ ;  /* 0x0000000628277c27 */ /* 0x000fc8000f8e00ff */
[----:B------:R-:W-:Y:S01]  /*1cd0*/  IMAD.MOV R43, RZ, RZ, -R39 ;  /* 0x000000ffff2b7224 */ /* 0x000fe200078e0a27 */
[----:B------:R-:W-:-:S03]  /*1ce0*/  MOV R24, UR7 ;  /* 0x0000000700187c02 */ /* 0x000fc60008000f00 */
[----:B------:R-:W-:Y:S01]  /*1cf0*/  IMAD R40, R43, UR9, R40 ;  /* 0x000000092b287c24 */ /* 0x000fe2000f8e0228 */
[----:B------:R-:W-:Y:S02]  /*1d00*/  R2UR UR10, R26 ;  /* 0x000000001a0a72ca */ /* 0x000fe400000e0000 */
[----:B------:R-:W-:-:S13]  /*1d10*/  R2UR UR11, R27 ;  /* 0x000000001b0b72ca */ /* 0x000fda00000e0000 */
[----:B------:R0:W3:Y:S02]  /*1d20*/  LDG.E R29, desc[UR10][R12.64] ;  /* 0x0000000a0c1d7981 */ /* 0x0000e4000c1e1900 */
[----:B0-----:R-:W-:Y:S01]  /*1d30*/  LOP3.LUT R12, R28, UR45, RZ, 0x3c, !PT ;  /* 0x0000002d1c0c7c12 */ /* 0x001fe2000f8e3cff */
[----:B--2---:R-:W-:Y:S01]  /*1d40*/  @P0 FMUL R24, R36, UR4 ;  /* 0x0000000424180c20 */ /* 0x004fe20008400000 */
[----:B------:R-:W-:Y:S01]  /*1d50*/  ISETP.LT.U32.AND P0, PT, R40, UR9, PT ;  /* 0x0000000928007c0c */ /* 0x000fe2000bf01070 */
[----:B------:R0:W2:-:S12]  /*1d60*/  LDG.E R36, desc[UR10][R14.64] ;  /* 0x0000000a0e247981 */ /* 0x000098000c1e1900 */
        /* <DEDUP_REMOVED lines=35> */
[----:B------:R-:W-:Y:S02]  /*1fa0*/  SHF.R.S32.HI R15, RZ, 0x1, R28 ;  /* 0x00000001ff0f7819 */ /* 0x000fe4000001141c */
[----:B----4-:R-:W-:-:S04]  /*1fb0*/  PRMT R14, R12, 0x7771, RZ ;  /* 0x000077710c0e7816 */ /* 0x010fc800000000ff */
[----:B------:R-:W-:Y:S01]  /*1fc0*/  ISETP.NE.AND P0, PT, R14, RZ, PT ;  /* 0x000000ff0e00720c */ /* 0x000fe20003f05270 */
[----:B------:R-:W-:-:S12]  /*1fd0*/  IMAD.WIDE R14, R15, 0x8, R8 ;  /* 0x000000080f0e7825 */ /* 0x000fd800078e0208 */
[----:B------:R-:W-:Y:S02]  /*1fe0*/  @P0 R2UR UR12, R26 ;  /* 0x000000001a0c02ca */ /* 0x000fe400000e0000 */
[----:B------:R-:W-:-:S13]  /*1ff0*/  @P0 R2UR UR13, R27 ;  /* 0x000000001b0d02ca */ /* 0x000fda00000e0000 */
[----:B------:R-:W4:Y:S01]  /*2000*/  @P0 LDG.E R13, desc[UR12][R14.64+0x4] ;  /* 0x0000040c0e0d0981 */ /* 0x000f22000c1e1900 */
[----:B------:R-:W-:Y:S02]  /*2010*/  PRMT R40, R0, 0x7770, RZ ;  /* 0x0000777000287816 */ /* 0x000fe400000000ff */
[----:B------:R-:W-:Y:S01]  /*2020*/  IADD3 R0, PT, PT, R7, 0x200, RZ ;  /* 0x0000020007007810 */ /* 0x000fe20007ffe0ff */
[----:B------:R-:W-:Y:S01]  /*2030*/  IMAD.U32 R28, RZ, RZ, UR7 ;  /* 0x00000007ff1c7e24 */ /* 0x000fe2000f8e00ff */
[----:B------:R-:W-:Y:S02]  /*2040*/  PRMT R5, R5, 0x7770, RZ ;  /* 0x0000777005057816 */ /* 0x000fe400000000ff */
[----:B------:R-:W-:Y:S02]  /*2050*/  PRMT R39, R32, 0x7770, RZ ;  /* 0x0000777020277816 */ /* 0x000fe400000000ff */
[----:B------:R0:W2:Y:S01]  /*2060*/  LDG.E R32, desc[UR10][R14.64] ;  /* 0x0000000a0e207981 */ /* 0x0000a2000c1e1900 */
[----:B------:R-:W-:-:S02]  /*2070*/  IADD3 R7, PT, PT, R7, 0x240, RZ ;  /* 0x0000024007077810 */ /* 0x000fc40007ffe0ff */
[----:B------:R-:W-:Y:S02]  /*2080*/  PRMT R37, R37, 0x7770, RZ ;  /* 0x0000777025257816 */ /* 0x000fe400000000ff */
[----:B------:R-:W-:Y:S01]  /*2090*/  PRMT R38, R38, 0x7770, RZ ;  /* 0x0000777026267816 */ /* 0x000fe200000000ff */
[----:B----4-:R-:W-:Y:S01]  /*20a0*/  @P0 FMUL R28, R13, UR4 ;  /* 0x000000040d1c0c20 */ /* 0x010fe20008400000 */
[----:B------:R-:W-:Y:S02]  /*20b0*/  IABS R13, R0 ;  /* 0x00000000000d7213 */ /* 0x000fe40000000000 */
[----:B------:R-:W-:-:S03]  /*20c0*/  ISETP.NE.AND P0, PT, R5, RZ, PT ;  /* 0x000000ff0500720c */ /* 0x000fc60003f05270 */
        /* <DEDUP_REMOVED lines=26> */
[----:B------:R-:W-:Y:S01]  /*2270*/  @!P6 IMAD.MOV R5, RZ, RZ, -R5 ;  /* 0x000000ffff05e224 */ /* 0x000fe200078e0a05 */
[----:B------:R-:W-:-:S04]  /*2280*/  ISETP.NE.AND P6, PT, RZ, UR46, PT ;  /* 0x0000002eff007c0c */ /* 0x000fc8000bfc5270 */
[----:B------:R-:W-:Y:S01]  /*2290*/  SEL R5, R11, R5, !P6 ;  /* 0x000000050b057207 */ /* 0x000fe20007000000 */
[----:B------:R-:W-:Y:S01]  /*22a0*/  IMAD R14, R14, UR42, RZ ;  /* 0x0000002a0e0e7c24 */ /* 0x000fe2000f8e02ff */
[----:B------:R-:W-:Y:S02]  /*22b0*/  IABS R15, R7 ;  /* 0x00000007000f7213 */ /* 0x000fe40000000000 */
[C---:B------:R-:W-:Y:S02]  /*22c0*/  IADD3 R13, PT, PT, -R5.reuse, RZ, RZ ;  /* 0x000000ff050d7210 */ /* 0x040fe40007ffe1ff */
[----:B------:R-:W-:-:S05]  /*22d0*/  SEL R5, R5, RZ, P2 ;  /* 0x000000ff05057207 */ /* 0x000fca0001000000 */
[----:B------:R-:W-:Y:S02]  /*22e0*/  IMAD R14, R5, UR43, R14 ;  /* 0x0000002b050e7c24 */ /* 0x000fe4000f8e020e */
        /* <DEDUP_REMOVED lines=11> */
[----:B------:R-:W-:-:S11]  /*23a0*/  ISETP.NE.AND P1, PT, R37, RZ, PT ;  /* 0x000000ff2500720c */ /* 0x000fd60003f25270 */
[----:B------:R-:W-:-:S04]  /*23b0*/  @!P6 IADD3 R5, PT, PT, -R5, RZ, RZ ;  /* 0x000000ff0505e210 */ /* 0x000fc80007ffe1ff */
[----:B------:R-:W-:Y:S02]  /*23c0*/  SEL R37, R17, R5, !P5 ;  /* 0x0000000511257207 */ /* 0x000fe40006800000 */
[----:B------:R-:W-:Y:S02]  /*23d0*/  ISETP.NE.AND P5, PT, R38, RZ, PT ;  /* 0x000000ff2600720c */ /* 0x000fe40003fa5270 */
        /* <DEDUP_REMOVED lines=13> */
[----:B------:R-:W-:Y:S02]  /*24b0*/  SEL R13, R13, RZ, P3 ;  /* 0x000000ff0d0d7207 */ /* 0x000fe40001800000 */
[----:B------:R-:W-:-:S09]  /*24c0*/  PRMT R21, R21, 0x7770, RZ ;  /* 0x0000777015157816 */ /* 0x000fd200000000ff */
[----:B------:R-:W-:Y:S02]  /*24d0*/  @!P6 IADD3 R5, PT, PT, -R5, RZ, RZ ;  /* 0x000000ff0505e210 */ /* 0x000fe40007ffe1ff */
[----:B------:R-:W-:Y:S01]  /*24e0*/  ISETP.NE.AND P6, PT, RZ, UR46, PT ;  /* 0x0000002eff007c0c */ /* 0x000fe2000bfc5270 */
[----:B------:R-:W-:-:S03]  /*24f0*/  IMAD R13, R13, UR47, R14 ;  /* 0x0000002f0d0d7c24 */ /* 0x000fc6000f8e020e */
[----:B------:R-:W-:Y:S01]  /*2500*/  SEL R11, R11, R5, !P6 ;  /* 0x000000050b0b7207 */ /* 0x000fe20007000000 */
[----:B------:R-:W-:Y:S01]  /*2510*/  FMUL R5, R25, UR4 ;  /* 0x0000000419057c20 */ /* 0x000fe20008400000 */
[----:B------:R-:W-:Y:S02]  /*2520*/  SEL R37, R37, RZ, P4 ;  /* 0x000000ff25257207 */ /* 0x000fe40002000000 */
[----:B------:R-:W-:Y:S02]  /*2530*/  ISETP.NE.AND P4, PT, R21, RZ, PT ;  /* 0x000000ff1500720c */ /* 0x000fe40003f85270 */
[----:B------:R-:W-:Y:S02]  /*2540*/  IADD3 R14, PT, PT, -R11, RZ, RZ ;  /* 0x000000ff0b0e7210 */ /* 0x000fe40007ffe1ff */
[----:B------:R-:W-:Y:S02]  /*2550*/  PRMT R12, R12, 0x7770, RZ ;  /* 0x000077700c0c7816 */ /* 0x000fe400000000ff */
[----:B------:R-:W-:Y:S01]  /*2560*/  FSEL R5, R5, R4, P4 ;  /* 0x0000000405057208 */ /* 0x000fe20002000000 */
[----:B------:R-:W-:Y:S01]  /*2570*/  IMAD R15, R14, UR46, R15 ;  /* 0x0000002e0e0f7c24 */ /* 0x000fe2000f8e020f */
[----:B------:R-:W-:Y:S01]  /*2580*/  ISETP.NE.AND P4, PT, R12, RZ, PT ;  /* 0x000000ff0c00720c */ /* 0x000fe20003f85270 */
[----:B------:R-:W-:Y:S01]  /*2590*/  IMAD R37, R37, UR42, RZ ;  /* 0x0000002a25257c24 */ /* 0x000fe2000f8e02ff */
[----:B------:R-:W-:-:S02]  /*25a0*/  SEL R12, R11, RZ, P2 ;  /* 0x000000ff0b0c7207 */ /* 0x000fc40001000000 */
[----:B------:R-:W-:-:S03]  /*25b0*/  SEL R15, R15, RZ, P3 ;  /* 0x000000ff0f0f7207 */ /* 0x000fc60001800000 */
        /* <DEDUP_REMOVED lines=10> */
[----:B------:R-:W4:Y:S04]  /*2660*/  LDG.E.U16 R25, desc[UR8][R12.64] ;  /* 0x000000080c197981 */ /* 0x000f28000c1e1500 */
[----:B------:R0:W3:Y:S01]  /*2670*/  LDG.E.U16 R11, desc[UR10][R2.64] ;  /* 0x0000000a020b7981 */ /* 0x0000e2000c1e1500 */
[----:B-----5:R-:W-:Y:S01]  /*2680*/  FMUL R19, R19, UR4 ;  /* 0x0000000413137c20 */ /* 0x020fe20008400000 */
[----:B------:R-:W-:-:S04]  /*2690*/  ISETP.NE.AND P2, PT, R39, RZ, PT ;  /* 0x000000ff2700720c */ /* 0x000fc80003f45270 */
[----:B------:R-:W-:Y:S02]  /*26a0*/  FSEL R21, R19, R4, P2 ;  /* 0x0000000413157208 */ /* 0x000fe40001000000 */
[----:B------:R-:W-:-:S04]  /*26b0*/  LEA.HI R0, R0, R0, RZ, 0x1 ;  /* 0x0000000000007211 */ /* 0x000fc800078f08ff */
[----:B0-----:R-:W-:Y:S02]  /*26c0*/  SHF.R.S32.HI R3, RZ, 0x1, R0 ;  /* 0x00000001ff037819 */ /* 0x001fe40000011400 */
[----:B------:R-:W-:Y:S02]  /*26d0*/  LEA.HI R7, R7, R7, RZ, 0x1 ;  /* 0x0000000707077211 */ /* 0x000fe400078f08ff */
[----:B------:R-:W-:Y:S01]  /*26e0*/  R2UR UR12, R26 ;  /* 0x000000001a0c72ca */ /* 0x000fe200000e0000 */
[----:B------:R-:W-:Y:S01]  /*26f0*/  IMAD.WIDE R2, R3, 0x8, R8 ;  /* 0x0000000803027825 */ /* 0x000fe200078e0208 */
[----:B------:R-:W-:Y:S02]  /*2700*/  R2UR UR13, R27 ;  /* 0x000000001b0d72ca */ /* 0x000fe400000e0000 */
[----:B------:R-:W-:Y:S02]  /*2710*/  SHF.R.S32.HI R7, RZ, 0x1, R7 ;  /* 0x00000001ff077819 */ /* 0x000fe40000011407 */
[----:B------:R-:W5:Y:S03]  /*2720*/  LDG.E R0, desc[UR8][R2.64] ;  /* 0x0000000802007981 */ /* 0x000f66000c1e1900 */
[----:B------:R-:W-:Y:S01]  /*2730*/  IMAD.WIDE R12, R7, 0x8, R8 ;  /* 0x00000008070c7825 */ /* 0x000fe200078e0208 */
[----:B----4-:R-:W-:-:S04]  /*2740*/  PRMT R14, R25, 0x7771, RZ ;  /* 0x00007771190e7816 */ /* 0x010fc800000000ff */
[----:B------:R-:W-:Y:S02]  /*2750*/  ISETP.NE.AND P2, PT, R14, RZ, PT ;  /* 0x000000ff0e00720c */ /* 0x000fe40003f45270 */
[----:B---3--:R-:W-:-:S04]  /*2760*/  PRMT R14, R11, 0x7771, RZ ;  /* 0x000077710b0e7816 */ /* 0x008fc800000000ff */
[----:B------:R-:W-:Y:S02]  /*2770*/  ISETP.NE.AND P3, PT, R14, RZ, PT ;  /* 0x000000ff0e00720c */ /* 0x000fe40003f65270 */
[----:B------:R-:W3:Y:S05]  /*2780*/  LDG.E R14, desc[UR12][R12.64] ;  /* 0x0000000c0c0e7981 */ /* 0x000eea000c1e1900 */
[----:B------:R-:W-:Y:S02]  /*2790*/  @P2 R2UR UR10, R26 ;  /* 0x000000001a0a22ca */ /* 0x000fe400000e0000 */
[----:B------:R-:W-:-:S04]  /*27a0*/  @P2 R2UR UR11, R27 ;  /* 0x000000001b0b22ca */ /* 0x000fc800000e0000 */
[----:B------:R-:W-:Y:S02]  /*27b0*/  @P3 R2UR UR14, R26 ;  /* 0x000000001a0e32ca */ /* 0x000fe400000e0000 */
[----:B------:R-:W-:-:S07]  /*27c0*/  @P3 R2UR UR15, R27 ;  /* 0x000000001b0f32ca */ /* 0x000fce00000e0000 */
[----:B------:R-:W4:Y:S06]  /*27d0*/  @P2 LDG.E R8, desc[UR10][R2.64+0x4] ;  /* 0x0000040a02082981 */ /* 0x000f2c000c1e1900 */
[----:B------:R-:W4:Y:S01]  /*27e0*/  @P3 LDG.E R15, desc[UR14][R12.64+0x4] ;  /* 0x0000040e0c0f3981 */ /* 0x000f22000c1e1900 */
[----:B------:R-:W-:Y:S01]  /*27f0*/  FMUL R17, R34, UR4 ;  /* 0x0000000422117c20 */ /* 0x000fe20008400000 */
[----:B------:R-:W-:Y:S01]  /*2800*/  ISETP.NE.AND P6, PT, R41, RZ, PT ;  /* 0x000000ff2900720c */ /* 0x000fe20003fc5270 */
[----:B------:R-:W-:Y:S01]  /*2810*/  FMUL R23, R23, UR4 ;  /* 0x0000000417177c20 */ /* 0x000fe20008400000 */
[----:B------:R-:W-:-:S02]  /*2820*/  FMNMX3 R7, R5, -INF , R6, !PT ;  /* 0xff80000005077876 */ /* 0x000fc40007800006 */
[----:B------:R-:W-:Y:S02]  /*2830*/  FSEL R17, R17, R4, P6 ;  /* 0x0000000411117208 */ /* 0x000fe40003000000 */
[----:B------:R-:W-:-:S04]  /*2840*/  ISETP.NE.AND P6, PT, R40, RZ, PT ;  /* 0x000000ff2800720c */ /* 0x000fc80003fc5270 */
[----:B------:R-:W-:Y:S02]  /*2850*/  FSEL R19, R23, R4, P6 ;  /* 0x0000000417137208 */ /* 0x000fe40003000000 */
[----:B------:R-:W-:Y:S01]  /*2860*/  FMNMX3 R23, R7, R17, R22, !PT ;  /* 0x0000001107177276 */ /* 0x000fe20007800016 */
[----:B------:R-:W-:-:S03]  /*2870*/  FMUL R9, R35, UR4 ;  /* 0x0000000423097c20 */ /* 0x000fc60008400000 */
[----:B------:R-:W-:Y:S01]  /*2880*/  FMNMX3 R23, R23, R21, R18, !PT ;  /* 0x0000001517177276 */ /* 0x000fe20007800012 */
[----:B------:R-:W-:Y:S01]  /*2890*/  FMUL R29, R29, UR4 ;  /* 0x000000041d1d7c20 */ /* 0x000fe20008400000 */
[-C--:B------:R-:W-:Y:S02]  /*28a0*/  FSEL R9, R9, R4.reuse, P0 ;  /* 0x0000000409097208 */ /* 0x080fe40000000000 */
[----:B------:R-:W-:Y:S02]  /*28b0*/  FMNMX3 R23, R23, R19, R16, !PT ;  /* 0x0000001317177276 */ /* 0x000fe40007800010 */
[----:B------:R-:W-:Y:S01]  /*28c0*/  PRMT R11, R11, 0x7770, RZ ;  /* 0x000077700b0b7816 */ /* 0x000fe200000000ff */
[----:B--2---:R-:W-:Y:S01]  /*28d0*/  FMUL R35, R36, UR4 ;  /* 0x0000000424237c20 */ /* 0x004fe20008400000 */
[----:B------:R-:W-:Y:S02]  /*28e0*/  FSEL R34, R29, R4, P1 ;  /* 0x000000041d227208 */ /* 0x000fe40000800000 */
[----:B------:R-:W-:-:S02]  /*28f0*/  FMNMX3 R23, R23, R9, R10, !PT ;  /* 0x0000000917177276 */ /* 0x000fc4000780000a */
[----:B------:R-:W-:Y:S01]  /*2900*/  ISETP.NE.AND P1, PT, R11, RZ, PT ;  /* 0x000000ff0b00720c */ /* 0x000fe20003f25270 */
[----:B------:R-:W-:Y:S01]  /*2910*/  FMUL R29, R32, UR4 ;  /* 0x00000004201d7c20 */ /* 0x000fe20008400000 */
[----:B------:R-:W-:Y:S02]  /*2920*/  PRMT R7, R25, 0x7770, RZ ;  /* 0x0000777019077816 */ /* 0x000fe400000000ff */
[----:B------:R-:W-:Y:S02]  /*2930*/  FSEL R35, R35, R4, P5 ;  /* 0x0000000423237208 */ /* 0x000fe40002800000 */
[----:B------:R-:W-:Y:S01]  /*2940*/  FMNMX3 R23, R23, R34, R20, !PT ;  /* 0x0000002217177276 */ /* 0x000fe20007800014 */
[----:B-----5:R-:W-:Y:S01]  /*2950*/  FMUL R25, R0, UR4 ;  /* 0x0000000400197c20 */ /* 0x020fe20008400000 */
[----:B------:R-:W-:Y:S02]  /*2960*/  ISETP.NE.AND P0, PT, R7, RZ, PT ;  /* 0x000000ff0700720c */ /* 0x000fe40003f05270 */
[----:B------:R-:W-:-:S02]  /*2970*/  FSEL R29, R29, R4, P4 ;  /* 0x000000041d1d7208 */ /* 0x000fc40002000000 */
[----:B------:R-:W-:Y:S01]  /*2980*/  FMNMX3 R0, R23, R35, R24, !PT ;  /* 0x0000002317007276 */ /* 0x000fe20007800018 */
[----:B------:R-:W-:Y:S01]  /*2990*/  IMAD.U32 R32, RZ, RZ, UR7 ;  /* 0x00000007ff207e24 */ /* 0x000fe2000f8e00ff */
[----:B------:R-:W-:Y:S02]  /*29a0*/  FSEL R25, R25, R4, P0 ;  /* 0x0000000419197208 */ /* 0x000fe40000000000 */
[----:B------:R-:W-:Y:S02]  /*29b0*/  FMNMX3 R0, R0, R29, R28, !PT ;  /* 0x0000001d00007276 */ /* 0x000fe4000780001c */
[----:B------:R-:W-:Y:S01]  /*29c0*/  MOV R23, UR7 ;  /* 0x0000000700177c02 */ /* 0x000fe20008000f00 */
[----:B---3--:R-:W-:Y:S01]  /*29d0*/  @P1 FMUL R4, R14, UR4 ;  /* 0x000000040e041c20 */ /* 0x008fe20008400000 */
[----:B----4-:R-:W-:Y:S01]  /*29e0*/  @P2 FMUL R32, R8, UR4 ;  /* 0x0000000408202c20 */ /* 0x010fe20008400000 */
[----:B------:R-:W-:Y:S01]  /*29f0*/  @P3 FMUL R23, R15, UR4 ;  /* 0x000000040f173c20 */ /* 0x000fe20008400000 */
[----:B------:R-:W-:-:S03]  /*2a00*/  UMOV UR4, 0xffffffff ;  /* 0xffffffff00047882 */ /* 0x000fc60000000000 */
[----:B------:R-:W-:-:S04]  /*2a10*/  FMNMX3 R0, R0, R25, R32, !PT ;  /* 0x0000001900007276 */ /* 0x000fc80007800020 */
        /* <DEDUP_REMOVED lines=20> */
[--C-:B------:R-:W-:Y:S01]  /*2b60*/  FADD R49, R17, -R53.reuse ;  /* 0x8000003511317221 */ /* 0x100fe20000000000 */
[----:B------:R-:W-:Y:S01]  /*2b70*/  FADD R41, R19, -R53 ;  /* 0x8000003513297221 */ /* 0x000fe20000000000 */
        /* <DEDUP_REMOVED lines=11> */
[-C--:B------:R-:W-:Y:S01]  /*2c30*/  FFMA.RM R2, R10, R11.reuse, 12582913 ;  /* 0x4b4000010a027423 */ /* 0x080fe2000000400b */
[----:B------:R-:W-:Y:S01]  /*2c40*/  FFMA R14, R8, 1.925963033500011079e-08, R25 ;  /* 0x32a57060080e7823 */ /* 0x000fe20000000019 */
[----:B------:R-:W-:Y:S01]  /*2c50*/  FFMA.SAT R8, R49, R12, 0.5 ;  /* 0x3f00000031087423 */ /* 0x000fe2000000200c */
[----:B------:R-:W-:Y:S01]  /*2c60*/  FFMA R47, R47, 1.925963033500011079e-08, R6 ;  /* 0x32a570602f2f7823 */ /* 0x000fe20000000006 */
[--C-:B------:R-:W-:Y:S01]  /*2c70*/  FADD R45, R21, -R53.reuse ;  /* 0x80000035152d7221 */ /* 0x100fe20000000000 */
[----:B------:R-:W0:Y:S01]  /*2c80*/  MUFU.EX2 R25, R14 ;  /* 0x0000000e00197308 */ /* 0x000e220000000800 */
[----:B------:R-:W-:Y:S01]  /*2c90*/  FFMA.RM R8, R8, R11, 12582913 ;  /* 0x4b40000108087423 */ /* 0x000fe2000000400b */
[----:B------:R-:W-:Y:S01]  /*2ca0*/  FADD R21, R9, -R53 ;  /* 0x8000003509157221 */ /* 0x000fe20000000000 */
[----:B------:R-:W-:Y:S01]  /*2cb0*/  FADD R9, -R53, R24 ;  /* 0x0000001835097221 */ /* 0x000fe20000000100 */
[----:B------:R-:W-:Y:S01]  /*2cc0*/  FADD R10, R2, -12583039 ;  /* 0xcb40007f020a7421 */ /* 0x000fe20000000000 */
[----:B------:R-:W-:Y:S01]  /*2cd0*/  FADD R6, R8, -12583039 ;  /* 0xcb40007f08067421 */ /* 0x000fe20000000000 */
[----:B------:R-:W-:Y:S01]  /*2ce0*/  SHF.L.U32 R24, R4, 0x17, RZ ;  /* 0x0000001704187819 */ /* 0x000fe200000006ff */
[----:B------:R-:W-:-:S02]  /*2cf0*/  IMAD.SHL.U32 R8, R8, 0x800000, RZ ;  /* 0x0080000008087824 */ /* 0x000fc400078e00ff */
[----:B------:R-:W-:Y:S01]  /*2d00*/  FFMA R10, R51, 1.4426950216293334961, -R10 ;  /* 0x3fb8aa3b330a7823 */ /* 0x000fe2000000080a */
[----:B------:R-:W-:Y:S01]  /*2d10*/  FFMA R6, R49, 1.4426950216293334961, -R6 ;  /* 0x3fb8aa3b31067823 */ /* 0x000fe20000000806 */
[C---:B------:R-:W-:Y:S01]  /*2d20*/  FADD R13, -R53.reuse, R23 ;  /* 0x00000017350d7221 */ /* 0x040fe20000000100 */
[----:B------:R-:W-:Y:S01]  /*2d30*/  FADD R3, -R53, R28 ;  /* 0x0000001c35037221 */ /* 0x000fe20000000100 */
[----:B------:R-:W-:Y:S01]  /*2d40*/  FFMA R51, R51, 1.925963033500011079e-08, R10 ;  /* 0x32a5706033337823 */ /* 0x000fe2000000000a */
[----:B------:R-:W-:Y:S01]  /*2d50*/  FFMA R49, R49, 1.925963033500011079e-08, R6 ;  /* 0x32a5706031317823 */ /* 0x000fe20000000006 */
[-C--:B------:R-:W-:Y:S01]  /*2d60*/  FFMA.SAT R10, R45, R12.reuse, 0.5 ;  /* 0x3f0000002d0a7423 */ /* 0x080fe2000000200c */
[----:B------:R-:W-:Y:S01]  /*2d70*/  SHF.L.U32 R2, R2, 0x17, RZ ;  /* 0x0000001702027819 */ /* 0x000fe200000006ff */
[----:B------:R-:W-:Y:S01]  /*2d80*/  FADD R43, -R53, R18 ;  /* 0x00000012352b7221 */ /* 0x000fe20000000100 */
[----:B0-----:R-:W-:Y:S01]  /*2d90*/  FMUL R25, R0, R25 ;  /* 0x0000001900197220 */ /* 0x001fe20000400000 */
[-C--:B------:R-:W-:Y:S01]  /*2da0*/  FFMA.SAT R0, R41, R12.reuse, 0.5 ;  /* 0x3f00000029007423 */ /* 0x080fe2000000200c */
[----:B------:R-:W0:Y:S01]  /*2db0*/  MUFU.EX2 R49, R49 ;  /* 0x0000003100317308 */ /* 0x000e220000000800 */
[-C--:B------:R-:W-:Y:S01]  /*2dc0*/  FFMA.RM R10, R10, R11.reuse, 12582913 ;  /* 0x4b4000010a0a7423 */ /* 0x080fe2000000400b */
[-C--:B------:R-:W-:Y:S01]  /*2dd0*/  FFMA.SAT R18, R43, R12.reuse, 0.5 ;  /* 0x3f0000002b127423 */ /* 0x080fe2000000200c */
[-C--:B------:R-:W-:Y:S01]  /*2de0*/  FFMA.RM R0, R0, R11.reuse, 12582913 ;  /* 0x4b40000100007423 */ /* 0x080fe2000000400b */
[----:B------:R-:W-:Y:S01]  /*2df0*/  FADD R37, R34, -R53 ;  /* 0x8000003522257221 */ /* 0x000fe20000000000 */
[----:B------:R-:W-:Y:S01]  /*2e00*/  FADD R6, R10, -12583039 ;  /* 0xcb40007f0a067421 */ /* 0x000fe20000000000 */
[----:B------:R-:W-:Y:S01]  /*2e10*/  FADD R19, -R53, R20 ;  /* 0x0000001435137221 */ /* 0x000fe20000000100 */
[----:B------:R-:W-:Y:S01]  /*2e20*/  FADD R14, R0, -12583039 ;  /* 0xcb40007f000e7421 */ /* 0x000fe20000000000 */
[----:B------:R-:W1:Y:S01]  /*2e30*/  MUFU.EX2 R51, R51 ;  /* 0x0000003300337308 */ /* 0x000e620000000800 */
[----:B------:R-:W-:Y:S01]  /*2e40*/  FFMA R16, R45, 1.4426950216293334961, -R6 ;  /* 0x3fb8aa3b2d107823 */ /* 0x000fe20000000806 */
[----:B------:R-:W-:Y:S01]  /*2e50*/  FFMA.RM R6, R18, R11, 12582913 ;  /* 0x4b40000112067423 */ /* 0x000fe2000000400b */
[----:B------:R-:W-:Y:S01]  /*2e60*/  FFMA R14, R41, 1.4426950216293334961, -R14 ;  /* 0x3fb8aa3b290e7823 */ /* 0x000fe2000000080e */
[----:B------:R-:W-:Y:S01]  /*2e70*/  SHF.L.U32 R0, R0, 0x17, RZ ;  /* 0x0000001700007819 */ /* 0x000fe200000006ff */
[----:B------:R-:W-:Y:S01]  /*2e80*/  FFMA R45, R45, 1.925963033500011079e-08, R16 ;  /* 0x32a570602d2d7823 */ /* 0x000fe20000000010 */
[----:B------:R-:W-:Y:S01]  /*2e90*/  FADD R16, R6, -12583039 ;  /* 0xcb40007f06107421 */ /* 0x000fe20000000000 */
[----:B------:R-:W-:Y:S01]  /*2ea0*/  FFMA R41, R41, 1.925963033500011079e-08, R14 ;  /* 0x32a5706029297823 */ /* 0x000fe2000000000e */
[-C--:B------:R-:W-:Y:S01]  /*2eb0*/  FFMA.SAT R14, R39, R12.reuse, 0.5 ;  /* 0x3f000000270e7423 */ /* 0x080fe2000000200c */
[----:B0-----:R-:W-:Y:S01]  /*2ec0*/  FMUL R23, R8, R49 ;  /* 0x0000003108177220 */ /* 0x001fe20000400000 */
[----:B------:R-:W-:Y:S01]  /*2ed0*/  FFMA.SAT R8, R21, R12, 0.5 ;  /* 0x3f00000015087423 */ /* 0x000fe2000000200c */
[----:B------:R-:W-:-:S02]  /*2ee0*/  IMAD.SHL.U32 R20, R6, 0x800000, RZ ;  /* 0x0080000006147824 */ /* 0x000fc400078e00ff */
[-C--:B------:R-:W-:Y:S01]  /*2ef0*/  FFMA.RM R4, R14, R11.reuse, 12582913 ;  /* 0x4b4000010e047423 */ /* 0x080fe2000000400b */
[----:B------:R-:W-:Y:S01]  /*2f00*/  MUFU.EX2 R41, R41 ;  /* 0x0000002900297308 */ /* 0x000fe20000000800 */
[----:B------:R-:W-:Y:S01]  /*2f10*/  FFMA.RM R8, R8, R11, 12582913 ;  /* 0x4b40000108087423 */ /* 0x000fe2000000400b */
[--C-:B------:R-:W-:Y:S01]  /*2f20*/  FADD R35, R35, -R53.reuse ;  /* 0x8000003523237221 */ /* 0x100fe20000000000 */
[----:B------:R-:W-:Y:S01]  /*2f30*/  FADD R14, R4, -12583039 ;  /* 0xcb40007f040e7421 */ /* 0x000fe20000000000 */
[----:B-1----:R-:W-:Y:S01]  /*2f40*/  FMUL R22, R2, R51 ;  /* 0x0000003302167220 */ /* 0x002fe20000400000 */
[----:B------:R-:W-:Y:S01]  /*2f50*/  FFMA R16, R43, 1.4426950216293334961, -R16 ;  /* 0x3fb8aa3b2b107823 */ /* 0x000fe20000000810 */
[----:B------:R-:W-:Y:S01]  /*2f60*/  SHF.L.U32 R4, R4, 0x17, RZ ;  /* 0x0000001704047819 */ /* 0x000fe200000006ff */
[----:B------:R-:W-:Y:S01]  /*2f70*/  FFMA R14, R39, 1.4426950216293334961, -R14 ;  /* 0x3fb8aa3b270e7823 */ /* 0x000fe2000000080e */
[----:B------:R-:W0:Y:S01]  /*2f80*/  MUFU.EX2 R45, R45 ;  /* 0x0000002d002d7308 */ /* 0x000e220000000800 */
[----:B------:R-:W-:Y:S01]  /*2f90*/  FFMA R43, R43, 1.925963033500011079e-08, R16 ;  /* 0x32a570602b2b7823 */ /* 0x000fe20000000010 */
[----:B------:R-:W-:Y:S01]  /*2fa0*/  FADD R29, R29, -R53 ;  /* 0x800000351d1d7221 */ /* 0x000fe20000000000 */
[----:B------:R-:W-:Y:S01]  /*2fb0*/  FFMA R39, R39, 1.925963033500011079e-08, R14 ;  /* 0x32a5706027277823 */ /* 0x000fe2000000000e */
[----:B------:R-:W-:Y:S01]  /*2fc0*/  FADD R14, R8, -12583039 ;  /* 0xcb40007f080e7421 */ /* 0x000fe20000000000 */
[----:B------:R-:W-:Y:S01]  /*2fd0*/  FADD R5, -R53, R32 ;  /* 0x0000002035057221 */ /* 0x000fe20000000100 */
[----:B------:R-:W-:Y:S01]  /*2fe0*/  SHF.L.U32 R10, R10, 0x17, RZ ;  /* 0x000000170a0a7819 */ /* 0x000fe200000006ff */
[----:B------:R-:W-:-:S02]  /*2ff0*/  IMAD.SHL.U32 R8, R8, 0x800000, RZ ;  /* 0x0080000008087824 */ /* 0x000fc400078e00ff */
[----:B------:R-:W-:Y:S01]  /*3000*/  FFMA R14, R21, 1.4426950216293334961, -R14 ;  /* 0x3fb8aa3b150e7823 */ /* 0x000fe2000000080e */
[----:B------:R-:W1:Y:S01]  /*3010*/  MUFU.EX2 R39, R39 ;  /* 0x0000002700277308 */ /* 0x000e620000000800 */
[-C--:B------:R-:W-:Y:S02]  /*3020*/  FFMA.SAT R36, R5, R12.reuse, 0.5 ;  /* 0x3f00000005247423 */ /* 0x080fe4000000200c */
[----:B------:R-:W-:Y:S01]  /*3030*/  FFMA R28, R21, 1.925963033500011079e-08, R14 ;  /* 0x32a57060151c7823 */ /* 0x000fe2000000000e */
[----:B------:R-:W-:-:S04]  /*3040*/  FFMA.SAT R14, R17, R12, 0.5 ;  /* 0x3f000000110e7423 */ /* 0x000fc8000000200c */
[----:B------:R-:W-:Y:S01]  /*3050*/  FFMA.RM R14, R14, R11, 12582913 ;  /* 0x4b4000010e0e7423 */ /* 0x000fe2000000400b */
[----:B0-----:R-:W-:Y:S01]  /*3060*/  FMUL R21, R10, R45 ;  /* 0x0000002d0a157220 */ /* 0x001fe20000400000 */
[----:B------:R-:W0:Y:S02]  /*3070*/  MUFU.EX2 R47, R47 ;  /* 0x0000002f002f7308 */ /* 0x000e240000000800 */
[----:B------:R-:W-:-:S04]  /*3080*/  FADD R2, R14, -12583039 ;  /* 0xcb40007f0e027421 */ /* 0x000fc80000000000 */
[C---:B------:R-:W-:Y:S01]  /*3090*/  FFMA R2, R17.reuse, 1.4426950216293334961, -R2 ;  /* 0x3fb8aa3b11027823 */ /* 0x040fe20000000802 */
[----:B-1----:R-:W-:Y:S01]  /*30a0*/  FMUL R16, R4, R39 ;  /* 0x0000002704107220 */ /* 0x002fe20000400000 */
[----:B------:R-:W1:Y:S02]  /*30b0*/  MUFU.EX2 R43, R43 ;  /* 0x0000002b002b7308 */ /* 0x000e640000000800 */
[----:B------:R-:W-:Y:S01]  /*30c0*/  FFMA R18, R17, 1.925963033500011079e-08, R2 ;  /* 0x32a5706011127823 */ /* 0x000fe20000000002 */
[----:B------:R-:W-:-:S04]  /*30d0*/  FFMA.SAT R2, R37, R12, 0.5 ;  /* 0x3f00000025027423 */ /* 0x000fc8000000200c */
[----:B------:R-:W-:Y:S01]  /*30e0*/  FFMA.RM R17, R2, R11, 12582913 ;  /* 0x4b40000102117423 */ /* 0x000fe2000000400b */
[----:B------:R-:W-:Y:S01]  /*30f0*/  MUFU.EX2 R18, R18 ;  /* 0x0000001200127308 */ /* 0x000fe20000000800 */
[----:B0-----:R-:W-:Y:S02]  /*3100*/  FMUL R24, R24, R47 ;  /* 0x0000002f18187220 */ /* 0x001fe40000400000 */
        /* <DEDUP_REMOVED lines=11> */
[----:B------:R-:W-:Y:S01]  /*31c0*/  FMUL R19, R0, R41 ;  /* 0x0000002900137220 */ /* 0x000fe20000400000 */
[----:B------:R-:W-:Y:S01]  /*31d0*/  FFMA.SAT R0, R35, R12, 0.5 ;  /* 0x3f00000023007423 */ /* 0x000fe2000000200c */
[----:B------:R-:W0:Y:S03]  /*31e0*/  MUFU.EX2 R41, R28 ;  /* 0x0000001c00297308 */ /* 0x000e260000000800 */
        /* <DEDUP_REMOVED lines=8> */
[----:B------:R-:W-:Y:S03]  /*3270*/  MUFU.EX2 R35, R35 ;  /* 0x0000002300237308 */ /* 0x000fe60000000800 */
[C---:B------:R-:W-:Y:S01]  /*3280*/  FADD R4, R2.reuse, -12583039 ;  /* 0xcb40007f02047421 */ /* 0x040fe20000000000 */
[----:B------:R-:W-:-:S03]  /*3290*/  SHF.L.U32 R2, R2, 0x17, RZ ;  /* 0x0000001702027819 */ /* 0x000fc600000006ff */
[----:B------:R-:W-:-:S04]  /*32a0*/  FFMA R4, R9, 1.4426950216293334961, -R4 ;  /* 0x3fb8aa3b09047823 */ /* 0x000fc80000000804 */
[----:B------:R-:W-:Y:S01]  /*32b0*/  FFMA R32, R9, 1.925963033500011079e-08, R4 ;  /* 0x32a5706009207823 */ /* 0x000fe20000000004 */
[----:B------:R-:W-:Y:S01]  /*32c0*/  FFMA.SAT R4, R29, R12, 0.5 ;  /* 0x3f0000001d047423 */ /* 0x000fe2000000200c */
[----:B------:R-:W-:-:S03]  /*32d0*/  SHF.L.U32 R9, R14, 0x17, RZ ;  /* 0x000000170e097819 */ /* 0x000fc600000006ff */
[----:B------:R-:W-:Y:S02]  /*32e0*/  FFMA.RM R4, R4, R11, 12582913 ;  /* 0x4b40000104047423 */ /* 0x000fe4000000400b */
[----:B------:R-:W-:Y:S01]  /*32f0*/  FMUL R9, R9, R18 ;  /* 0x0000001209097220 */ /* 0x000fe20000400000 */
[----:B------:R-:W-:Y:S01]  /*3300*/  FFMA.SAT R18, R7, R12, 0.5 ;  /* 0x3f00000007127423 */ /* 0x000fe2000000200c */
[C---:B------:R-:W-:Y:S01]  /*3310*/  FADD R8, R4.reuse, -12583039 ;  /* 0xcb40007f04087421 */ /* 0x040fe20000000000 */
[----:B------:R-:W-:-:S03]  /*3320*/  IMAD.SHL.U32 R4, R4, 0x800000, RZ ;  /* 0x0080000004047824 */ /* 0x000fc600078e00ff */
[----:B------:R-:W-:-:S04]  /*3330*/  FFMA R8, R29, 1.4426950216293334961, -R8 ;  /* 0x3fb8aa3b1d087823 */ /* 0x000fc80000000808 */
[----:B------:R-:W-:Y:S01]  /*3340*/  FFMA R29, R29, 1.925963033500011079e-08, R8 ;  /* 0x32a570601d1d7823 */ /* 0x000fe20000000008 */
[----:B------:R-:W-:-:S03]  /*3350*/  FFMA.SAT R8, R3, R12, 0.5 ;  /* 0x3f00000003087423 */ /* 0x000fc6000000200c */
[----:B------:R-:W0:Y:S01]  /*3360*/  MUFU.EX2 R39, R29 ;  /* 0x0000001d00277308 */ /* 0x000e220000000800 */
[-C--:B------:R-:W-:Y:S01]  /*3370*/  FFMA.RM R14, R8, R11.reuse, 12582913 ;  /* 0x4b400001080e7423 */ /* 0x080fe2000000400b */
[----:B------:R-:W-:Y:S01]  /*3380*/  SHF.L.U32 R8, R17, 0x17, RZ ;  /* 0x0000001711087819 */ /* 0x000fe200000006ff */
[----:B------:R-:W-:Y:S02]  /*3390*/  FFMA.RM R17, R36, R11, 12582913 ;  /* 0x4b40000124117423 */ /* 0x000fe4000000400b */
[C---:B------:R-:W-:Y:S01]  /*33a0*/  FADD R28, R14.reuse, -12583039 ;  /* 0xcb40007f0e1c7421 */ /* 0x040fe20000000000 */
[----:B------:R-:W-:Y:S01]  /*33b0*/  SHF.L.U32 R14, R14, 0x17, RZ ;  /* 0x000000170e0e7819 */ /* 0x000fe200000006ff */
[----:B------:R-:W-:Y:S02]  /*33c0*/  FMUL R8, R8, R37 ;  /* 0x0000002508087220 */ /* 0x000fe40000400000 */
[C---:B------:R-:W-:Y:S01]  /*33d0*/  FFMA R28, R3.reuse, 1.4426950216293334961, -R28 ;  /* 0x3fb8aa3b031c7823 */ /* 0x040fe2000000081c */
[----:B------:R1:W2:Y:S03]  /*33e0*/  MUFU.EX2 R37, R34 ;  /* 0x0000002200257308 */ /* 0x0002a60000000800 */
[----:B------:R-:W-:Y:S01]  /*33f0*/  FFMA R28, R3, 1.925963033500011079e-08, R28 ;  /* 0x32a57060031c7823 */ /* 0x000fe2000000001c */
[----:B------:R-:W-:Y:S01]  /*3400*/  FFMA.RM R3, R18, R11, 12582913 ;  /* 0x4b40000112037423 */ /* 0x000fe2000000400b */
[----:B0-----:R-:W-:-:S03]  /*3410*/  FMUL R4, R4, R39 ;  /* 0x0000002704047220 */ /* 0x001fc60000400000 */
[----:B------:R-:W-:Y:S01]  /*3420*/  FADD R18, R3, -12583039 ;  /* 0xcb40007f03127421 */ /* 0x000fe20000000000 */
[----:B-1----:R-:W-:Y:S01]  /*3430*/  FFMA.SAT R34, R13, R12, 0.5 ;  /* 0x3f0000000d227423 */ /* 0x002fe2000000200c */
[----:B------:R-:W-:Y:S02]  /*3440*/  MUFU.EX2 R41, R28 ;  /* 0x0000001c00297308 */ /* 0x000fe40000000800 */
[----:B------:R-:W-:-:S04]  /*3450*/  FFMA R18, R7, 1.4426950216293334961, -R18 ;  /* 0x3fb8aa3b07127823 */ /* 0x000fc80000000812 */
[----:B------:R-:W-:Y:S01]  /*3460*/  FFMA R18, R7, 1.925963033500011079e-08, R18 ;  /* 0x32a5706007127823 */ /* 0x000fe20000000012 */
[----:B--2---:R-:W-:Y:S01]  /*3470*/  FMUL R7, R6, R37 ;  /* 0x0000002506077220 */ /* 0x004fe20000400000 */
[----:B------:R-:W-:Y:S01]  /*3480*/  FADD R6, R17, -12583039 ;  /* 0xcb40007f11067421 */ /* 0x000fe20000000000 */
[----:B------:R-:W0:Y:S03]  /*3490*/  MUFU.EX2 R37, R32 ;  /* 0x0000002000257308 */ /* 0x000e260000000800 */
[----:B------:R-:W-:-:S04]  /*34a0*/  FFMA R6, R5, 1.4426950216293334961, -R6 ;  /* 0x3fb8aa3b05067823 */ /* 0x000fc80000000806 */
[----:B------:R-:W-:Y:S01]  /*34b0*/  FFMA R36, R5, 1.925963033500011079e-08, R6 ;  /* 0x32a5706005247823 */ /* 0x000fe20000000006 */
[----:B------:R-:W-:Y:S01]  /*34c0*/  FFMA.SAT R6, R15, R12, 0.5 ;  /* 0x3f0000000f067423 */ /* 0x000fe2000000200c */
[----:B------:R-:W-:-:S03]  /*34d0*/  FADD R5, RZ, R25 ;  /* 0x00000019ff057221 */ /* 0x000fc60000000000 */
[-C--:B------:R-:W-:Y:S01]  /*34e0*/  FFMA.RM R12, R6, R11.reuse, 12582913 ;  /* 0x4b400001060c7423 */ /* 0x080fe2000000400b */
[----:B------:R-:W-:-:S03]  /*34f0*/  FFMA.RM R11, R34, R11, 12582913 ;  /* 0x4b400001220b7423 */ /* 0x000fc6000000400b */
[C---:B------:R-:W-:Y:S01]  /*3500*/  FADD R6, R12.reuse, -12583039 ;  /* 0xcb40007f0c067421 */ /* 0x040fe20000000000 */
[----:B------:R-:W-:-:S03]  /*3510*/  SHF.L.U32 R12, R12, 0x17, RZ ;  /* 0x000000170c0c7819 */ /* 0x000fc600000006ff */
[----:B------:R-:W-:-:S04]  /*3520*/  FFMA R6, R15, 1.4426950216293334961, -R6 ;  /* 0x3fb8aa3b0f067823 */ /* 0x000fc80000000806 */
[----:B------:R-:W-:Y:S01]  /*3530*/  FFMA R15, R15, 1.925963033500011079e-08, R6 ;  /* 0x32a570600f0f7823 */ /* 0x000fe20000000006 */
[----:B------:R-:W-:-:S04]  /*3540*/  FADD R6, R11, -12583039 ;  /* 0xcb40007f0b067421 */ /* 0x000fc80000000000 */
[C---:B------:R-:W-:Y:S01]  /*3550*/  FFMA R6, R13.reuse, 1.4426950216293334961, -R6 ;  /* 0x3fb8aa3b0d067823 */ /* 0x040fe20000000806 */
[----:B------:R-:W1:Y:S03]  /*3560*/  MUFU.EX2 R15, R15 ;  /* 0x0000000f000f7308 */ /* 0x000e660000000800 */
[----:B------:R-:W-:Y:S01]  /*3570*/  FFMA R13, R13, 1.925963033500011079e-08, R6 ;  /* 0x32a570600d0d7823 */ /* 0x000fe20000000006 */
[----:B------:R-:W-:-:S04]  /*3580*/  FADD R6, R5, R24 ;  /* 0x0000001805067221 */ /* 0x000fc80000000000 */
[----:B------:R-:W-:Y:S01]  /*3590*/  FADD R5, R6, R23 ;  /* 0x0000001706057221 */ /* 0x000fe20000000000 */
[----:B------:R-:W-:Y:S03]  /*35a0*/  MUFU.EX2 R13, R13 ;  /* 0x0000000d000d7308 */ /* 0x000fe60000000800 */
[----:B------:R-:W-:-:S04]  /*35b0*/  FADD R6, R5, R22 ;  /* 0x0000001605067221 */ /* 0x000fc80000000000 */
[----:B------:R-:W-:-:S04]  /*35c0*/  FADD R5, R6, R21 ;  /* 0x0000001506057221 */ /* 0x000fc80000000000 */
[----:B------:R-:W-:-:S04]  /*35d0*/  FADD R6, R5, R20 ;  /* 0x0000001405067221 */ /* 0x000fc80000000000 */
[----:B------:R-:W-:Y:S01]  /*35e0*/  FADD R5, R6, R19 ;  /* 0x0000001306057221 */ /* 0x000fe20000000000 */
[----:B------:R-:W-:Y:S02]  /*35f0*/  FMUL R6, R0, R35 ;  /* 0x0000002300067220 */ /* 0x000fe40000400000 */
[----:B------:R1:W2:Y:S01]  /*3600*/  MUFU.EX2 R35, R18 ;  /* 0x0000001200237308 */ /* 0x0002a20000000800 */
[----:B------:R-:W-:-:S04]  /*3610*/  FADD R5, R5, R16 ;  /* 0x0000001005057221 */ /* 0x000fc80000000000 */
[----:B------:R-:W-:Y:S01]  /*3620*/  FADD R0, R5, R10 ;  /* 0x0000000a05007221 */ /* 0x000fe20000000000 */
[----:B0-----:R-:W-:Y:S01]  /*3630*/  FMUL R5, R2, R37 ;  /* 0x0000002502057220 */ /* 0x001fe20000400000 */
[----:B------:R-:W-:Y:S01]  /*3640*/  SHF.L.U32 R2, R3, 0x17, RZ ;  /* 0x0000001703027819 */ /* 0x000fe200000006ff */
[----:B------:R-:W0:Y:S01]  /*3650*/  MUFU.EX2 R37, R36 ;  /* 0x0000002400257308 */ /* 0x000e220000000800 */
[----:B------:R-:W-:Y:S01]  /*3660*/  FADD R29, R0, R9 ;  /* 0x00000009001d7221 */ /* 0x000fe20000000000 */
[----:B------:R-:W-:Y:S01]  /*3670*/  FMUL R3, R14, R41 ;  /* 0x000000290e037220 */ /* 0x000fe20000400000 */
[----:B------:R-:W-:Y:S02]  /*3680*/  IMAD.SHL.U32 R14, R17, 0x800000, RZ ;  /* 0x00800000110e7824 */ /* 0x000fe400078e00ff */
[----:B-1----:R-:W-:Y:S01]  /*3690*/  FMUL R18, R12, R15 ;  /* 0x0000000f0c127220 */ /* 0x002fe20000400000 */
[----:B------:R-:W-:-:S04]  /*36a0*/  FADD R0, R29, R8 ;  /* 0x000000081d007221 */ /* 0x000fc80000000000 */
[----:B------:R-:W-:Y:S01]  /*36b0*/  FADD R29, R0, R7 ;  /* 0x00000007001d7221 */ /* 0x000fe20000000000 */
[----:B--2---:R-:W-:-:S03]  /*36c0*/  FMUL R2, R2, R35 ;  /* 0x0000002302027220 */ /* 0x004fc60000400000 */
[----:B------:R-:W-:-:S04]  /*36d0*/  FADD R0, R29, R6 ;  /* 0x000000061d007221 */ /* 0x000fc80000000000 */
[----:B------:R-:W-:-:S04]  /*36e0*/  FADD R29, R0, R5 ;  /* 0x00000005001d7221 */ /* 0x000fc80000000000 */
[----:B------:R-:W-:-:S04]  /*36f0*/  FADD R0, R29, R4 ;  /* 0x000000041d007221 */ /* 0x000fc80000000000 */
[----:B------:R-:W-:Y:S01]  /*3700*/  FADD R17, R0, R3 ;  /* 0x0000000300117221 */ /* 0x000fe20000000000 */
[----:B0-----:R-:W-:Y:S01]  /*3710*/  FMUL R0, R14, R37 ;  /* 0x000000250e007220 */ /* 0x001fe20000400000 */
[----:B------:R-:W-:Y:S02]  /*3720*/  SHF.L.U32 R14, R11, 0x17, RZ ;  /* 0x000000170b0e7819 */ /* 0x000fe400000006ff */
        /* <DEDUP_REMOVED lines=14> */
.L_x_17246:
        /* <DEDUP_REMOVED lines=12> */
[----:B0-----:R-:W-:Y:S05]  /*38d0*/  CALL.REL.NOINC `($__internal_267_$__cuda_sm3x_div_rn_noftz_f32_slowpath) ;  /* 0x0000002800987944 */ /* 0x001fea0003c00000 */
[----:B------:R-:W-:-:S07]  /*38e0*/  MOV R14, R11 ;  /* 0x0000000b000e7202 */ /* 0x000fce0000000f00 */
.L_x_17195:
[----:B------:R-:W-:Y:S05]  /*38f0*/  BSYNC.RECONVERGENT B3 ;  /* 0x0000000000037941 */ /* 0x000fea0003800200 */
.L_x_17194:
        /* <DEDUP_REMOVED lines=12> */
[----:B0-----:R-:W-:Y:S05]  /*39c0*/  CALL.REL.NOINC `($__internal_267_$__cuda_sm3x_div_rn_noftz_f32_slowpath) ;  /* 0x00000028005c7944 */ /* 0x001fea0003c00000 */
[----:B------:R-:W-:-:S07]  /*39d0*/  MOV R15, R11 ;  /* 0x0000000b000f7202 */ /* 0x000fce0000000f00 */
.L_x_17197:
[----:B------:R-:W-:Y:S05]  /*39e0*/  BSYNC.RECONVERGENT B3 ;  /* 0x0000000000037941 */ /* 0x000fea0003800200 */
.L_x_17196:
        /* <DEDUP_REMOVED lines=14> */
.L_x_17199:
[----:B------:R-:W-:Y:S05]  /*3ad0*/  BSYNC.RECONVERGENT B3 ;  /* 0x0000000000037941 */ /* 0x000fea0003800200 */
.L_x_17198:
        /* <DEDUP_REMOVED lines=14> */
.L_x_17201:
[----:B------:R-:W-:Y:S05]  /*3bc0*/  BSYNC.RECONVERGENT B3 ;  /* 0x0000000000037941 */ /* 0x000fea0003800200 */
.L_x_17200:
        /* <DEDUP_REMOVED lines=14> */
.L_x_17203:
[----:B------:R-:W-:Y:S05]  /*3cb0*/  BSYNC.RECONVERGENT B3 ;  /* 0x0000000000037941 */ /* 0x000fea0003800200 */
.L_x_17202:
        /* <DEDUP_REMOVED lines=14> */
.L_x_17205:
[----:B------:R-:W-:Y:S05]  /*3da0*/  BSYNC.RECONVERGENT B3 ;  /* 0x0000000000037941 */ /* 0x000fea0003800200 */
.L_x_17204:
        /* <DEDUP_REMOVED lines=14> */
.L_x_17207:
[----:B------:R-:W-:Y:S05]  /*3e90*/  BSYNC.RECONVERGENT B3 ;  /* 0x0000000000037941 */ /* 0x000fea0003800200 */
.L_x_17206:
        /* <DEDUP_REMOVED lines=14> */
.L_x_17209:
[----:B------:R-:W-:Y:S05]  /*3f80*/  BSYNC.RECONVERGENT B3 ;  /* 0x0000000000037941 */ /* 0x000fea0003800200 */
.L_x_17208:
        /* <DEDUP_REMOVED lines=12> */
[----:B------:R-:W-:Y:S05]  /*4050*/  CALL.REL.NOINC `($__internal_267_$__cuda_sm3x_div_rn_noftz_f32_slowpath) ;  /* 0x0000002000b87944 */ /* 0x000fea0003c00000 */
[----:B------:R-:W-:-:S07]  /*4060*/  MOV R34, R11 ;  /* 0x0000000b00227202 */ /* 0x000fce0000000f00 */
.L_x_17211:
[----:B------:R-:W-:Y:S05]  /*4070*/  BSYNC.RECONVERGENT B3 ;  /* 0x0000000000037941 */ /* 0x000fea0003800200 */
.L_x_17210:
        /* <DEDUP_REMOVED lines=12> */
[----:B------:R-:W-:Y:S05]  /*4140*/  CALL.REL.NOINC `($__internal_267_$__cuda_sm3x_div_rn_noftz_f32_slowpath) ;  /* 0x00000020007c7944 */ /* 0x000fea0003c00000 */
[----:B------:R-:W-:-:S07]  /*4150*/  MOV R35, R11 ;  /* 0x0000000b00237202 */ /* 0x000fce0000000f00 */
.L_x_17213:
[----:B------:R-:W-:Y:S05]  /*4160*/  BSYNC.RECONVERGENT B3 ;  /* 0x0000000000037941 */ /* 0x000fea0003800200 */
.L_x_17212:
        /* <DEDUP_REMOVED lines=14> */
.L_x_17215:
[----:B------:R-:W-:Y:S05]  /*4250*/  BSYNC.RECONVERGENT B3 ;  /* 0x0000000000037941 */ /* 0x000fea0003800200 */
.L_x_17214:
        /* <DEDUP_REMOVED lines=14> */
.L_x_17217:
[----:B------:R-:W-:Y:S05]  /*4340*/  BSYNC.RECONVERGENT B3 ;  /* 0x0000000000037941 */ /* 0x000fea0003800200 */
.L_x_17216:
        /* <DEDUP_REMOVED lines=14> */
.L_x_17219:
[----:B------:R-:W-:Y:S05]  /*4430*/  BSYNC.RECONVERGENT B3 ;  /* 0x0000000000037941 */ /* 0x000fea0003800200 */
.L_x_17218:
        /* <DEDUP_REMOVED lines=14> */
.L_x_17221:
[----:B------:R-:W-:Y:S05]  /*4520*/  BSYNC.RECONVERGENT B3 ;  /* 0x0000000000037941 */ /* 0x000fea0003800200 */
.L_x_17220:
        /* <DEDUP_REMOVED lines=14> */
.L_x_17223:
[----:B------:R-:W-:Y:S05]  /*4610*/  BSYNC.RECONVERGENT B3 ;  /* 0x0000000000037941 */ /* 0x000fea0003800200 */
.L_x_17222:
        /* <DEDUP_REMOVED lines=14> */
.L_x_17225:
[----:B------:R-:W-:Y:S05]  /*4700*/  BSYNC.RECONVERGENT B3 ;  /* 0x0000000000037941 */ /* 0x000fea0003800200 */
.L_x_17224:
        /* <DEDUP_REMOVED lines=14> */
.L_x_17227:
[----:B------:R-:W-:Y:S05]  /*47f0*/  BSYNC.RECONVERGENT B3 ;  /* 0x0000000000037941 */ /* 0x000fea0003800200 */
.L_x_17226:
        /* <DEDUP_REMOVED lines=14> */
.L_x_17229:
[----:B------:R-:W-:Y:S05]  /*48e0*/  BSYNC.RECONVERGENT B3 ;  /* 0x0000000000037941 */ /* 0x000fea0003800200 */
.L_x_17228:
        /* <DEDUP_REMOVED lines=14> */
.L_x_17231:
[----:B------:R-:W-:Y:S05]  /*49d0*/  BSYNC.RECONVERGENT B3 ;  /* 0x0000000000037941 */ /* 0x000fea0003800200 */
.L_x_17230:
        /* <DEDUP_REMOVED lines=14> */
.L_x_17233:
[----:B------:R-:W-:Y:S05]  /*4ac0*/  BSYNC.RECONVERGENT B3 ;  /* 0x0000000000037941 */ /* 0x000fea0003800200 */
.L_x_17232:
        /* <DEDUP_REMOVED lines=11> */
[----:B------:R-:W-:Y:S02]  /*4b80*/  IADD3 R16, P1, PT, R10, 0x80, RZ ;  /* 0x000000800a107810 */ /* 0x000fe40007f3e0ff */
[----:B------:R-:W-:Y:S02]  /*4b90*/  LEA.HI R0, P0, R11, R10, RZ, 0x1 ;  /* 0x0000000a0b007211 */ /* 0x000fe400078108ff */
[----:B------:R-:W-:Y:S02]  /*4ba0*/  IADD3.X R17, PT, PT, RZ, R11, RZ, P1, !PT ;  /* 0x0000000bff117210 */ /* 0x000fe40000ffe4ff */
[----:B------:R-:W-:Y:S01]  /*4bb0*/  SHF.L.U32 R12, R0, 0x2, RZ ;  /* 0x00000002000c7819 */ /* 0x000fe200000006ff */
[----:B------:R-:W-:Y:S01]  /*4bc0*/  IMAD.X R13, RZ, RZ, R11, P0 ;  /* 0x000000ffff0d7224 */ /* 0x000fe200000e060b */
[----:B------:R-:W-:-:S02]  /*4bd0*/  R2UR UR9, R27 ;  /* 0x000000001b0972ca */ /* 0x000fc400000e0000 */
[----:B------:R-:W-:Y:S02]  /*4be0*/  LOP3.LUT R12, R12, 0xfffffff8, RZ, 0xc0, !PT ;  /* 0xfffffff80c0c7812 */ /* 0x000fe400078ec0ff */
[----:B------:R-:W-:Y:S02]  /*4bf0*/  SHF.L.U64.HI R0, R0, 0x2, R13 ;  /* 0x0000000200007819 */ /* 0x000fe4000001020d */
[----:B------:R-:W-:Y:S02]  /*4c00*/  IADD3 R12, P0, PT, R12, UR36, RZ ;  /* 0x000000240c0c7c10 */ /* 0x000fe4000ff1e0ff */
[----:B------:R-:W-:Y:S02]  /*4c10*/  R2UR UR10, R26 ;  /* 0x000000001a0a72ca */ /* 0x000fe400000e0000 */
[----:B------:R-:W-:Y:S02]  /*4c20*/  IADD3.X R13, PT, PT, R0, UR37, RZ, P0, !PT ;  /* 0x00000025000d7c10 */ /* 0x000fe400087fe4ff */
[----:B------:R-:W-:-:S02]  /*4c30*/  IADD3 R19, P0, PT, R10, 0x40, RZ ;  /* 0x000000400a137810 */ /* 0x000fc40007f1e0ff */
[C---:B------:R-:W-:Y:S01]  /*4c40*/  R2UR UR11, R27.reuse ;  /* 0x000000001b0b72ca */ /* 0x040fe200000e0000 */
[----:B------:R0:W-:Y:S01]  /*4c50*/  STG.E.64 desc[UR4][R12.64], R14 ;  /* 0x0000000e0c007986 */ /* 0x0001e2000c101b04 */
[----:B------:R-:W-:Y:S02]  /*4c60*/  IADD3.X R0, PT, PT, RZ, R11, RZ, P0, !PT ;  /* 0x0000000bff007210 */ /* 0x000fe400007fe4ff */
[----:B------:R-:W-:Y:S02]  /*4c70*/  R2UR UR12, R26 ;  /* 0x000000001a0c72ca */ /* 0x000fe400000e0000 */
[----:B------:R-:W-:Y:S02]  /*4c80*/  LEA.HI R19, P0, R0, R19, RZ, 0x1 ;  /* 0x0000001300137211 */ /* 0x000fe400078108ff */
[----:B------:R-:W-:Y:S02]  /*4c90*/  R2UR UR13, R27 ;  /* 0x000000001b0d72ca */ /* 0x000fe400000e0000 */
[----:B------:R-:W-:Y:S01]  /*4ca0*/  SHF.L.U32 R18, R19, 0x2, RZ ;  /* 0x0000000213127819 */ /* 0x000fe200000006ff */
[----:B------:R-:W-:Y:S01]  /*4cb0*/  IMAD.X R0, RZ, RZ, R0, P0 ;  /* 0x000000ffff007224 */ /* 0x000fe200000e0600 */
[----:B------:R-:W-:-:S02]  /*4cc0*/  LEA.HI R16, P0, R17, R16, RZ, 0x1 ;  /* 0x0000001011107211 */ /* 0x000fc400078108ff */
[----:B------:R-:W-:Y:S02]  /*4cd0*/  LOP3.LUT R18, R18, 0xfffffff8, RZ, 0xc0, !PT ;  /* 0xfffffff812127812 */ /* 0x000fe400078ec0ff */
[----:B------:R-:W-:Y:S01]  /*4ce0*/  SHF.L.U64.HI R19, R19, 0x2, R0 ;  /* 0x0000000213137819 */ /* 0x000fe20000010200 */
[----:B0-----:R-:W-:Y:S01]  /*4cf0*/  IMAD.X R13, RZ, RZ, R17, P0 ;  /* 0x000000ffff0d7224 */ /* 0x001fe200000e0611 */
[----:B------:R-:W-:Y:S02]  /*4d00*/  SHF.L.U32 R0, R16, 0x2, RZ ;  /* 0x0000000210007819 */ /* 0x000fe400000006ff */
[----:B------:R-:W-:Y:S02]  /*4d10*/  IADD3 R12, P0, PT, R18, UR36, RZ ;  /* 0x00000024120c7c10 */ /* 0x000fe4000ff1e0ff */
[----:B------:R-:W-:Y:S02]  /*4d20*/  LOP3.LUT R14, R0, 0xfffffff8, RZ, 0xc0, !PT ;  /* 0xfffffff8000e7812 */ /* 0x000fe400078ec0ff */
[----:B------:R-:W-:-:S02]  /*4d30*/  SHF.L.U64.HI R0, R16, 0x2, R13 ;  /* 0x0000000210007819 */ /* 0x000fc4000001020d */
[----:B------:R-:W-:Y:S02]  /*4d40*/  IADD3 R14, P1, PT, R14, UR36, RZ ;  /* 0x000000240e0e7c10 */ /* 0x000fe4000ff3e0ff */
[----:B------:R-:W-:Y:S02]  /*4d50*/  IADD3 R16, P2, PT, R10, 0x140, RZ ;  /* 0x000001400a107810 */ /* 0x000fe40007f5e0ff */
[----:B------:R-:W-:Y:S02]  /*4d60*/  IADD3.X R15, PT, PT, R0, UR37, RZ, P1, !PT ;  /* 0x00000025000f7c10 */ /* 0x000fe40008ffe4ff */
[----:B------:R-:W-:Y:S01]  /*4d70*/  IADD3.X R13, PT, PT, R19, UR37, RZ, P0, !PT ;  /* 0x00000025130d7c10 */ /* 0x000fe200087fe4ff */
[----:B------:R-:W-:Y:S01]  /*4d80*/  IMAD.X R17, RZ, RZ, R11, P2 ;  /* 0x000000ffff117224 */ /* 0x000fe200010e060b */
[C---:B------:R-:W-:Y:S02]  /*4d90*/  IADD3 R0, P1, PT, R10.reuse, 0x100, RZ ;  /* 0x000001000a007810 */ /* 0x040fe40007f3e0ff */
[----:B------:R-:W-:Y:S01]  /*4da0*/  IADD3 R18, P0, PT, R10, 0xc0, RZ ;  /* 0x000000c00a127810 */ /* 0x000fe20007f1e0ff */
[----:B------:R0:W-:Y:S01]  /*4db0*/  STG.E.64 desc[UR4][R12.64], R28 ;  /* 0x0000001c0c007986 */ /* 0x0001e2000c101b04 */
[----:B------:R-:W-:-:S02]  /*4dc0*/  IADD3.X R19, PT, PT, RZ, R11, RZ, P1, !PT ;  /* 0x0000000bff137210 */ /* 0x000fc40000ffe4ff */
[----:B------:R-:W-:Y:S01]  /*4dd0*/  IADD3.X R25, PT, PT, RZ, R11, RZ, P0, !PT ;  /* 0x0000000bff197210 */ /* 0x000fe200007fe4ff */
[----:B------:R1:W-:Y:S01]  /*4de0*/  STG.E.64 desc[UR6][R14.64], R22 ;  /* 0x000000160e007986 */ /* 0x0003e2000c101b06 */
[----:B------:R-:W-:Y:S02]  /*4df0*/  LEA.HI R16, P2, R17, R16, RZ, 0x1 ;  /* 0x0000001011107211 */ /* 0x000fe400078508ff */
[----:B------:R-:W-:Y:S02]  /*4e00*/  LEA.HI R0, P1, R19, R0, RZ, 0x1 ;  /* 0x0000000013007211 */ /* 0x000fe400078308ff */
[----:B------:R-:W-:-:S04]  /*4e10*/  LEA.HI R18, P0, R25, R18, RZ, 0x1 ;  /* 0x0000001219127211 */ /* 0x000fc800078108ff */
[----:B------:R-:W-:Y:S01]  /*4e20*/  IADD3.X R25, PT, PT, RZ, R25, RZ, P0, !PT ;  /* 0x00000019ff197210 */ /* 0x000fe200007fe4ff */
[----:B0-----:R-:W-:Y:S01]  /*4e30*/  IMAD.X R13, RZ, RZ, R17, P2 ;  /* 0x000000ffff0d7224 */ /* 0x001fe200010e0611 */
[C---:B------:R-:W-:Y:S02]  /*4e40*/  SHF.L.U32 R12, R18.reuse, 0x2, RZ ;  /* 0x00000002120c7819 */ /* 0x040fe400000006ff */
[----:B------:R-:W-:Y:S02]  /*4e50*/  SHF.L.U64.HI R17, R18, 0x2, R25 ;  /* 0x0000000212117819 */ /* 0x000fe40000010219 */
[----:B-1----:R-:W-:Y:S02]  /*4e60*/  IADD3.X R15, PT, PT, RZ, R19, RZ, P1, !PT ;  /* 0x00000013ff0f7210 */ /* 0x002fe40000ffe4ff */
[C---:B------:R-:W-:Y:S02]  /*4e70*/  SHF.L.U32 R14, R0.reuse, 0x2, RZ ;  /* 0x00000002000e7819 */ /* 0x040fe400000006ff */
[----:B------:R-:W-:-:S02]  /*4e80*/  SHF.L.U64.HI R15, R0, 0x2, R15 ;  /* 0x00000002000f7819 */ /* 0x000fc4000001020f */
[C---:B------:R-:W-:Y:S01]  /*4e90*/  SHF.L.U64.HI R0, R16.reuse, 0x2, R13 ;  /* 0x0000000210007819 */ /* 0x040fe2000001020d */
[----:B------:R-:W-:Y:S01]  /*4ea0*/  IMAD.SHL.U32 R16, R16, 0x4, RZ ;  /* 0x0000000410107824 */ /* 0x000fe200078e00ff */
[----:B------:R-:W-:Y:S02]  /*4eb0*/  LOP3.LUT R12, R12, 0xfffffff8, RZ, 0xc0, !PT ;  /* 0xfffffff80c0c7812 */ /* 0x000fe400078ec0ff */
[----:B------:R-:W-:Y:S02]  /*4ec0*/  LOP3.LUT R14, R14, 0xfffffff8, RZ, 0xc0, !PT ;  /* 0xfffffff80e0e7812 */ /* 0x000fe400078ec0ff */
[----:B------:R-:W-:Y:S02]  /*4ed0*/  IADD3 R12, P0, PT, R12, UR36, RZ ;  /* 0x000000240c0c7c10 */ /* 0x000fe4000ff1e0ff */
[----:B------:R-:W-:Y:S02]  /*4ee0*/  LOP3.LUT R16, R16, 0xfffffff8, RZ, 0xc0, !PT ;  /* 0xfffffff810107812 */ /* 0x000fe400078ec0ff */
[----:B------:R-:W-:-:S02]  /*4ef0*/  IADD3.X R13, PT, PT, R17, UR37, RZ, P0, !PT ;  /* 0x00000025110d7c10 */ /* 0x000fc400087fe4ff */
[----:B------:R-:W-:Y:S02]  /*4f00*/  IADD3 R23, P3, PT, R10, 0x180, RZ ;  /* 0x000001800a177810 */ /* 0x000fe40007f7e0ff */
[----:B------:R-:W-:Y:S01]  /*4f10*/  IADD3 R16, P2, PT, R16, UR36, RZ ;  /* 0x0000002410107c10 */ /* 0x000fe2000ff5e0ff */
[----:B------:R0:W-:Y:S01]  /*4f20*/  STG.E.64 desc[UR4][R12.64], R20 ;  /* 0x000000140c007986 */ /* 0x0001e2000c101b04 */
[----:B------:R-:W-:Y:S01]  /*4f30*/  IADD3 R14, P1, PT, R14, UR36, RZ ;  /* 0x000000240e0e7c10 */ /* 0x000fe2000ff3e0ff */
[----:B------:R-:W1:Y:S01]  /*4f40*/  LDCU UR4, c[0x0][0x370] ;  /* 0x00006e00ff0477ac */ /* 0x000e620008000800 */
[----:B------:R-:W-:Y:S02]  /*4f50*/  IADD3 R18, P5, PT, R10, 0x200, RZ ;  /* 0x000002000a127810 */ /* 0x000fe40007fbe0ff */
[----:B------:R-:W-:Y:S02]  /*4f60*/  IADD3.X R24, PT, PT, RZ, R11, RZ, P3, !PT ;  /* 0x0000000bff187210 */ /* 0x000fe40001ffe4ff */
[----:B------:R-:W-:-:S02]  /*4f70*/  IADD3.X R17, PT, PT, R0, UR37, RZ, P2, !PT ;  /* 0x0000002500117c10 */ /* 0x000fc400097fe4ff */
[----:B------:R-:W1:Y:S01]  /*4f80*/  LDC R0, c[0x0][0x364] ;  /* 0x0000d900ff007b82 */ /* 0x000e620000000800 */
[C---:B------:R-:W-:Y:S02]  /*4f90*/  IADD3 R19, P4, PT, R10.reuse, 0x1c0, RZ ;  /* 0x000001c00a137810 */ /* 0x040fe40007f9e0ff */
[----:B------:R-:W-:Y:S02]  /*4fa0*/  IADD3.X R15, PT, PT, R15, UR37, RZ, P1, !PT ;  /* 0x000000250f0f7c10 */ /* 0x000fe40008ffe4ff */
[----:B------:R-:W-:Y:S01]  /*4fb0*/  IADD3 R10, P1, PT, R10, 0x240, RZ ;  /* 0x000002400a0a7810 */ /* 0x000fe20007f3e0ff */
[----:B0-----:R-:W-:Y:S01]  /*4fc0*/  IMAD.X R13, RZ, RZ, R11, P5 ;  /* 0x000000ffff0d7224 */ /* 0x001fe200028e060b */
[----:B------:R-:W-:Y:S01]  /*4fd0*/  LEA.HI R23, P0, R24, R23, RZ, 0x1 ;  /* 0x0000001718177211 */ /* 0x000fe200078108ff */
[----:B------:R0:W-:Y:S01]  /*4fe0*/  STG.E.64 desc[UR6][R14.64], R34 ;  /* 0x000000220e007986 */ /* 0x0001e2000c101b06 */
[-C--:B------:R-:W-:Y:S02]  /*4ff0*/  IADD3.X R22, PT, PT, RZ, R11.reuse, RZ, P4, !PT ;  /* 0x0000000bff167210 */ /* 0x080fe400027fe4ff */
[----:B------:R-:W-:Y:S01]  /*5000*/  IADD3.X R11, PT, PT, RZ, R11, RZ, P1, !PT ;  /* 0x0000000bff0b7210 */ /* 0x000fe20000ffe4ff */
[----:B------:R2:W-:Y:S01]  /*5010*/  STG.E.64 desc[UR8][R16.64], R36 ;  /* 0x0000002410007986 */ /* 0x0005e2000c101b08 */
[----:B------:R-:W-:-:S02]  /*5020*/  IADD3.X R20, PT, PT, RZ, R24, RZ, P0, !PT ;  /* 0x00000018ff147210 */ /* 0x000fc400007fe4ff */
[----:B------:R-:W-:Y:S02]  /*5030*/  LEA.HI R12, P1, R22, R19, RZ, 0x1 ;  /* 0x00000013160c7211 */ /* 0x000fe400078308ff */
[----:B0-----:R-:W-:Y:S02]  /*5040*/  LEA.HI R14, P0, R13, R18, RZ, 0x1 ;  /* 0x000000120d0e7211 */ /* 0x001fe400078108ff */
[----:B------:R-:W-:Y:S01]  /*5050*/  SHF.L.U64.HI R18, R23, 0x2, R20 ;  /* 0x0000000217127819 */ /* 0x000fe20000010214 */
[----:B-1----:R-:W-:Y:S01]  /*5060*/  IMAD R0, R0, UR4, RZ ;  /* 0x0000000400007c24 */ /* 0x002fe2000f8e02ff */
[----:B--2---:R-:W-:Y:S01]  /*5070*/  LEA.HI R16, P2, R11, R10, RZ, 0x1 ;  /* 0x0000000a0b107211 */ /* 0x004fe200078508ff */
[----:B------:R-:W-:Y:S01]  /*5080*/  IMAD.X R17, RZ, RZ, R22, P1 ;  /* 0x000000ffff117224 */ /* 0x000fe200008e0616 */
[----:B------:R-:W-:Y:S02]  /*5090*/  SHF.L.U32 R10, R23, 0x2, RZ ;  /* 0x00000002170a7819 */ /* 0x000fe400000006ff */
[----:B------:R-:W-:-:S02]  /*50a0*/  IADD3.X R15, PT, PT, RZ, R13, RZ, P0, !PT ;  /* 0x0000000dff0f7210 */ /* 0x000fc400007fe4ff */
[----:B------:R-:W-:Y:S02]  /*50b0*/  LOP3.LUT R10, R10, 0xfffffff8, RZ, 0xc0, !PT ;  /* 0xfffffff80a0a7812 */ /* 0x000fe400078ec0ff */
[C---:B------:R-:W-:Y:S02]  /*50c0*/  SHF.L.U64.HI R15, R14.reuse, 0x2, R15 ;  /* 0x000000020e0f7819 */ /* 0x040fe4000001020f */
[----:B------:R-:W-:Y:S02]  /*50d0*/  SHF.L.U32 R14, R14, 0x2, RZ ;  /* 0x000000020e0e7819 */ /* 0x000fe400000006ff */
[----:B------:R-:W-:Y:S02]  /*50e0*/  IADD3 R10, P0, PT, R10, UR36, RZ ;  /* 0x000000240a0a7c10 */ /* 0x000fe4000ff1e0ff */
[----:B------:R-:W-:Y:S02]  /*50f0*/  LOP3.LUT R14, R14, 0xfffffff8, RZ, 0xc0, !PT ;  /* 0xfffffff80e0e7812 */ /* 0x000fe400078ec0ff */
[C---:B------:R-:W-:Y:S01]  /*5100*/  SHF.L.U64.HI R13, R12.reuse, 0x2, R17 ;  /* 0x000000020c0d7819 */ /* 0x040fe20000010211 */
[----:B------:R-:W-:Y:S01]  /*5110*/  IMAD.SHL.U32 R12, R12, 0x4, RZ ;  /* 0x000000040c0c7824 */ /* 0x000fe200078e00ff */
[----:B------:R-:W-:-:S02]  /*5120*/  IADD3.X R17, PT, PT, RZ, R11, RZ, P2, !PT ;  /* 0x0000000bff117210 */ /* 0x000fc400017fe4ff */
[----:B------:R-:W-:Y:S02]  /*5130*/  IADD3.X R11, PT, PT, R18, UR37, RZ, P0, !PT ;  /* 0x00000025120b7c10 */ /* 0x000fe400087fe4ff */
[----:B------:R-:W-:Y:S02]  /*5140*/  IADD3 R14, P0, PT, R14, UR36, RZ ;  /* 0x000000240e0e7c10 */ /* 0x000fe4000ff1e0ff */
[C---:B------:R-:W-:Y:S01]  /*5150*/  SHF.L.U64.HI R17, R16.reuse, 0x2, R17 ;  /* 0x0000000210117819 */ /* 0x040fe20000010211 */
[----:B------:R-:W-:Y:S01]  /*5160*/  IMAD.SHL.U32 R16, R16, 0x4, RZ ;  /* 0x0000000410107824 */ /* 0x000fe200078e00ff */
[----:B------:R-:W-:Y:S01]  /*5170*/  IADD3.X R15, PT, PT, R15, UR37, RZ, P0, !PT ;  /* 0x000000250f0f7c10 */ /* 0x000fe200087fe4ff */
[----:B------:R0:W-:Y:S01]  /*5180*/  STG.E.64 desc[UR6][R10.64], R8 ;  /* 0x000000080a007986 */ /* 0x0001e2000c101b06 */
[----:B------:R-:W-:Y:S02]  /*5190*/  IADD3 R33, P0, PT, R0, R33, RZ ;  /* 0x0000002100217210 */ /* 0x000fe40007f1e0ff */
[----:B------:R-:W-:-:S02]  /*51a0*/  LOP3.LUT R12, R12, 0xfffffff8, RZ, 0xc0, !PT ;  /* 0xfffffff80c0c7812 */ /* 0x000fc400078ec0ff */
[----:B------:R-:W-:Y:S02]  /*51b0*/  LEA.HI.X.SX32 R31, R0, R31, 0x1, P0 ;  /* 0x0000001f001f7211 */ /* 0x000fe400000f0eff */
[----:B------:R-:W-:Y:S02]  /*51c0*/  ISETP.GE.U32.AND P0, PT, R33, UR40, PT ;  /* 0x0000002821007c0c */ /* 0x000fe4000bf06070 */
        /* <DEDUP_REMOVED lines=11> */
.L_x_17192:
[----:B------:R-:W-:Y:S05]  /*5280*/  EXIT ;  /* 0x000000000000794d */ /* 0x000fea0003800000 */
.L_x_17193:
[----:B------:R-:W-:Y:S01]  /*5290*/  HFMA2 R12, -RZ, RZ, 0, 9.5367431640625e-07 ;  /* 0x00000010ff0c7431 */ /* 0x000fe200000001ff */
[----:B------:R-:W-:Y:S01]  /*52a0*/  BSSY B1, `(.L_x_17235) ;  /* 0x0000006000017945 */ /* 0x000fe20003800000 */
[----:B------:R-:W-:Y:S01]  /*52b0*/  MOV R11, 0x1f ;  /* 0x0000001f000b7802 */ /* 0x000fe20000000f00 */
[----:B------:R-:W-:-:S07]  /*52c0*/  IMAD.MOV.U32 R15, RZ, RZ, -0x1 ;  /* 0xffffffffff0f7424 */ /* 0x000fce00078e00ff */
[----:B------:R-:W-:Y:S05]  /*52d0*/  WARPSYNC.COLLECTIVE R15, `(.L_x_17236) ;  /* 0x000000000f087348 */ /* 0x000fea0003c00000 */
[----:B------:R0:W1:Y:S02]  /*52e0*/  SHFL.BFLY P6, R14, R13, R12, R11 ;  /* 0x0c00000c0d0e7389 */ /* 0x00006400000c000b */
[----:B01----:R-:W-:Y:S05]  /*52f0*/  ENDCOLLECTIVE ;  /* 0x000000000000791b */ /* 0x003fea0003800000 */
.L_x_17236:
[----:B------:R-:W-:Y:S05]  /*5300*/  BSYNC B1 ;  /* 0x0000000000017941 */ /* 0x000fea0003800000 */
.L_x_17235:
        /* <DEDUP_REMOVED lines=8> */
.L_x_17237:
[----:B------:R-:W-:Y:S01]  /*5390*/  HFMA2 R12, -RZ, RZ, 0, 2.384185791015625e-07 ;  /* 0x00000004ff0c7431 */ /* 0x000fe200000001ff */
[----:B------:R-:W-:-:S04]  /*53a0*/  FMNMX R0, R13, R14, !PT ;  /* 0x0000000e0d007209 */ /* 0x000fc80007800000 */
[----:B------:R-:W-:-:S07]  /*53b0*/  MOV R13, R0 ;  /* 0x00000000000d7202 */ /* 0x000fce0000000f00 */
[----:B------:R-:W-:Y:S05]  /*53c0*/  WARPSYNC.COLLECTIVE R15, `(.L_x_17238) ;  /* 0x000000000f087348 */ /* 0x000fea0003c00000 */
[----:B------:R0:W1:Y:S02]  /*53d0*/  SHFL.BFLY P6, R14, R13, R12, R11 ;  /* 0x0c00000c0d0e7389 */ /* 0x00006400000c000b */
[----:B01----:R-:W-:Y:S05]  /*53e0*/  ENDCOLLECTIVE ;  /* 0x000000000000791b */ /* 0x003fea0003800000 */
.L_x_17238:
[----:B------:R-:W-:Y:S02]  /*53f0*/  MOV R12, 0x2 ;  /* 0x00000002000c7802 */ /* 0x000fe40000000f00 */
[----:B------:R-:W-:-:S05]  /*5400*/  FMNMX R2, R0, R14, !PT ;  /* 0x0000000e00027209 */ /* 0x000fca0007800000 */
[----:B------:R-:W-:-:S07]  /*5410*/  IMAD.MOV.U32 R13, RZ, RZ, R2 ;  /* 0x000000ffff0d7224 */ /* 0x000fce00078e0002 */
[----:B------:R-:W-:Y:S05]  /*5420*/  WARPSYNC.COLLECTIVE R15, `(.L_x_17239) ;  /* 0x000000000f087348 */ /* 0x000fea0003c00000 */
[----:B------:R0:W1:Y:S02]  /*5430*/  SHFL.BFLY P6, R14, R13, R12, R11 ;  /* 0x0c00000c0d0e7389 */ /* 0x00006400000c000b */
[----:B01----:R-:W-:Y:S05]  /*5440*/  ENDCOLLECTIVE ;  /* 0x000000000000791b */ /* 0x003fea0003800000 */
.L_x_17239:
[----:B------:R-:W-:Y:S01]  /*5450*/  IMAD.MOV.U32 R12, RZ, RZ, 0x1 ;  /* 0x00000001ff0c7424 */ /* 0x000fe200078e00ff */
[----:B------:R-:W-:-:S04]  /*5460*/  FMNMX R3, R2, R14, !PT ;  /* 0x0000000e02037209 */ /* 0x000fc80007800000 */
[----:B------:R-:W-:-:S07]  /*5470*/  MOV R13, R3 ;  /* 0x00000003000d7202 */ /* 0x000fce0000000f00 */
[----:B------:R-:W-:Y:S05]  /*5480*/  WARPSYNC.COLLECTIVE R15, `(.L_x_17240) ;  /* 0x000000000f087348 */ /* 0x000fea0003c00000 */
[----:B------:R0:W1:Y:S02]  /*5490*/  SHFL.BFLY P6, R14, R13, R12, R11 ;  /* 0x0c00000c0d0e7389 */ /* 0x00006400000c000b */
[----:B01----:R-:W-:Y:S05]  /*54a0*/  ENDCOLLECTIVE ;  /* 0x000000000000791b */ /* 0x003fea0003800000 */
.L_x_17240:
[----:B------:R-:W-:-:S05]  /*54b0*/  FMNMX R7, R3, R14, !PT ;  /* 0x0000000e03077209 */ /* 0x000fca0007800000 */
[--C-:B------:R-:W-:Y:S01]  /*54c0*/  FADD R8, R5, -R7.reuse ;  /* 0x8000000705087221 */ /* 0x100fe20000000000 */
[--C-:B------:R-:W-:Y:S01]  /*54d0*/  FADD R14, R4, -R7.reuse ;  /* 0x80000007040e7221 */ /* 0x100fe20000000000 */
[--C-:B------:R-:W-:Y:S01]  /*54e0*/  FADD R0, R17, -R7.reuse ;  /* 0x8000000711007221 */ /* 0x100fe20000000000 */
[C---:B------:R-:W-:Y:S01]  /*54f0*/  FADD R4, -R7.reuse, R18 ;  /* 0x0000001207047221 */ /* 0x040fe20000000100 */
[C---:B------:R-:W-:Y:S01]  /*5500*/  FADD R6, -R7.reuse, R6 ;  /* 0x0000000607067221 */ /* 0x040fe20000000100 */
[----:B------:R-:W-:Y:S01]  /*5510*/  FADD R2, -R7, R22 ;  /* 0x0000001607027221 */ /* 0x000fe20000000100 */
[--C-:B------:R-:W-:Y:S01]  /*5520*/  FADD R3, R21, -R7.reuse ;  /* 0x8000000715037221 */ /* 0x100fe20000000000 */
        /* <DEDUP_REMOVED lines=147> */
[----:B0-----:R-:W-:-:S04]  /*5e60*/  FFMA.SAT R11, R32, R37, 0.5 ;  /* 0x3f000000200b7423 */ /* 0x001fc80000002025 */
[----:B------:R-:W-:Y:S01]  /*5e70*/  FFMA.RM R11, R11, R18, 12582913 ;  /* 0x4b4000010b0b7423 */ /* 0x000fe20000004012 */
[----:B-1----:R-:W-:Y:S01]  /*5e80*/  FMUL R3, R3, R2 ;  /* 0x0000000203037220 */ /* 0x002fe20000400000 */
[----:B------:R-:W-:Y:S02]  /*5e90*/  SHF.L.U32 R2, R13, 0x17, RZ ;  /* 0x000000170d027819 */ /* 0x000fe400000006ff */
[C---:B------:R-:W-:Y:S01]  /*5ea0*/  FADD R13, R11.reuse, -12583039 ;  /* 0xcb40007f0b0d7421 */ /* 0x040fe20000000000 */
[----:B------:R-:W-:Y:S01]  /*5eb0*/  SHF.L.U32 R0, R11, 0x17, RZ ;  /* 0x000000170b007819 */ /* 0x000fe200000006ff */
[-C--:B------:R-:W-:Y:S01]  /*5ec0*/  FFMA.SAT R11, R14, R37.reuse, 0.5 ;  /* 0x3f0000000e0b7423 */ /* 0x080fe20000002025 */
[----:B------:R-:W-:Y:S01]  /*5ed0*/  FFMA.SAT R37, R17, R37, 0.5 ;  /* 0x3f00000011257423 */ /* 0x000fe20000002025 */
[----:B------:R-:W-:Y:S01]  /*5ee0*/  FFMA R13, R32, 1.4426950216293334961, -R13 ;  /* 0x3fb8aa3b200d7823 */ /* 0x000fe2000000080d */
[----:B------:R-:W-:Y:S01]  /*5ef0*/  FMUL R2, R2, R15 ;  /* 0x0000000f02027220 */ /* 0x000fe20000400000 */
[-C--:B------:R-:W-:Y:S01]  /*5f00*/  FFMA.RM R11, R11, R18.reuse, 12582913 ;  /* 0x4b4000010b0b7423 */ /* 0x080fe20000004012 */
[----:B------:R-:W-:Y:S01]  /*5f10*/  FFMA.RM R37, R37, R18, 12582913 ;  /* 0x4b40000125257423 */ /* 0x000fe20000004012 */
[----:B------:R-:W-:-:S02]  /*5f20*/  FFMA R13, R32, 1.925963033500011079e-08, R13 ;  /* 0x32a57060200d7823 */ /* 0x000fc4000000000d */
[----:B------:R-:W-:Y:S01]  /*5f30*/  FADD R15, R11, -12583039 ;  /* 0xcb40007f0b0f7421 */ /* 0x000fe20000000000 */
[----:B------:R-:W-:Y:S01]  /*5f40*/  FADD R12, R37, -12583039 ;  /* 0xcb40007f250c7421 */ /* 0x000fe20000000000 */
[----:B------:R-:W-:Y:S02]  /*5f50*/  SHF.L.U32 R11, R11, 0x17, RZ ;  /* 0x000000170b0b7819 */ /* 0x000fe400000006ff */
[----:B------:R-:W0:Y:S01]  /*5f60*/  MUFU.EX2 R13, R13 ;  /* 0x0000000d000d7308 */ /* 0x000e220000000800 */
[----:B------:R-:W-:Y:S01]  /*5f70*/  FFMA R15, R14, 1.4426950216293334961, -R15 ;  /* 0x3fb8aa3b0e0f7823 */ /* 0x000fe2000000080f */
[----:B------:R-:W-:-:S03]  /*5f80*/  FFMA R12, R17, 1.4426950216293334961, -R12 ;  /* 0x3fb8aa3b110c7823 */ /* 0x000fc6000000080c */
[----:B------:R-:W-:-:S04]  /*5f90*/  FFMA R15, R14, 1.925963033500011079e-08, R15 ;  /* 0x32a570600e0f7823 */ /* 0x000fc8000000000f */
[----:B------:R1:W2:Y:S01]  /*5fa0*/  MUFU.EX2 R18, R15 ;  /* 0x0000000f00127308 */ /* 0x0002a20000000800 */
[----:B0-----:R-:W-:Y:S01]  /*5fb0*/  FMUL R0, R0, R13 ;  /* 0x0000000d00007220 */ /* 0x001fe20000400000 */
[----:B------:R-:W-:Y:S01]  /*5fc0*/  FFMA R13, R17, 1.925963033500011079e-08, R12 ;  /* 0x32a57060110d7823 */ /* 0x000fe2000000000c */
[----:B------:R-:W-:Y:S01]  /*5fd0*/  IMAD.SHL.U32 R17, R37, 0x800000, RZ ;  /* 0x0080000025117824 */ /* 0x000fe200078e00ff */
[----:B-1----:R-:W-:-:S04]  /*5fe0*/  MOV R15, 0xffffffff ;  /* 0xffffffff000f7802 */ /* 0x002fc80000000f00 */
[----:B------:R-:W0:Y:S01]  /*5ff0*/  MUFU.EX2 R12, R13 ;  /* 0x0000000d000c7308 */ /* 0x000e220000000800 */
[----:B--2---:R-:W-:Y:S01]  /*6000*/  FMUL R18, R11, R18 ;  /* 0x000000120b127220 */ /* 0x004fe20000400000 */
        /* <DEDUP_REMOVED lines=26> */
.L_x_17241:
[----:B------:R-:W-:Y:S02]  /*61b0*/  HFMA2 R12, -RZ, RZ, 0, 4.76837158203125e-07 ;  /* 0x00000008ff0c7431 */ /* 0x000fe400000001ff */
[----:B------:R-:W-:-:S04]  /*61c0*/  FADD R28, R13, R14 ;  /* 0x0000000e0d1c7221 */ /* 0x000fc80000000000 */
[----:B------:R-:W-:-:S07]  /*61d0*/  IMAD.MOV.U32 R13, RZ, RZ, R28 ;  /* 0x000000ffff0d7224 */ /* 0x000fce00078e001c */
[----:B------:R-:W-:Y:S05]  /*61e0*/  WARPSYNC.COLLECTIVE R15, `(.L_x_17242) ;  /* 0x000000000f087348 */ /* 0x000fea0003c00000 */
[----:B------:R0:W1:Y:S02]  /*61f0*/  SHFL.BFLY P6, R14, R13, R12, R11 ;  /* 0x0c00000c0d0e7389 */ /* 0x00006400000c000b */
[----:B01----:R-:W-:Y:S05]  /*6200*/  ENDCOLLECTIVE ;  /* 0x000000000000791b */ /* 0x003fea0003800000 */
.L_x_17242:
[----:B------:R-:W-:Y:S02]  /*6210*/  HFMA2 R12, -RZ, RZ, 0, 2.384185791015625e-07 ;  /* 0x00000004ff0c7431 */ /* 0x000fe400000001ff */
[----:B------:R-:W-:-:S05]  /*6220*/  FADD R29, R28, R14 ;  /* 0x0000000e1c1d7221 */ /* 0x000fca0000000000 */
[----:B------:R-:W-:-:S07]  /*6230*/  MOV R13, R29 ;  /* 0x0000001d000d7202 */ /* 0x000fce0000000f00 */
[----:B------:R-:W-:Y:S05]  /*6240*/  WARPSYNC.COLLECTIVE R15, `(.L_x_17243) ;  /* 0x000000000f087348 */ /* 0x000fea0003c00000 */
[----:B------:R0:W1:Y:S02]  /*6250*/  SHFL.BFLY P6, R14, R13, R12, R11 ;  /* 0x0c00000c0d0e7389 */ /* 0x00006400000c000b */
[----:B01----:R-:W-:Y:S05]  /*6260*/  ENDCOLLECTIVE ;  /* 0x000000000000791b */ /* 0x003fea0003800000 */
.L_x_17243:
[----:B------:R-:W-:Y:S01]  /*6270*/  MOV R12, 0x2 ;  /* 0x00000002000c7802 */ /* 0x000fe20000000f00 */
[----:B------:R-:W-:-:S04]  /*6280*/  FADD R32, R29, R14 ;  /* 0x0000000e1d207221 */ /* 0x000fc80000000000 */
[----:B------:R-:W-:-:S07]  /*6290*/  IMAD.MOV.U32 R13, RZ, RZ, R32 ;  /* 0x000000ffff0d7224 */ /* 0x000fce00078e0020 */
[----:B------:R-:W-:Y:S05]  /*62a0*/  WARPSYNC.COLLECTIVE R15, `(.L_x_17244) ;  /* 0x000000000f087348 */ /* 0x000fea0003c00000 */
[----:B------:R0:W1:Y:S02]  /*62b0*/  SHFL.BFLY P6, R14, R13, R12, R11 ;  /* 0x0c00000c0d0e7389 */ /* 0x00006400000c000b */
[----:B01----:R-:W-:Y:S05]  /*62c0*/  ENDCOLLECTIVE ;  /* 0x000000000000791b */ /* 0x003fea0003800000 */
.L_x_17244:
[----:B------:R-:W-:Y:S02]  /*62d0*/  HFMA2 R12, -RZ, RZ, 0, 5.9604644775390625e-08 ;  /* 0x00000001ff0c7431 */ /* 0x000fe400000001ff */
[----:B------:R-:W-:-:S05]  /*62e0*/  FADD R34, R32, R14 ;  /* 0x0000000e20227221 */ /* 0x000fca0000000000 */
[----:B------:R-:W-:-:S07]  /*62f0*/  MOV R13, R34 ;  /* 0x00000022000d7202 */ /* 0x000fce0000000f00 */
[----:B------:R-:W-:Y:S05]  /*6300*/  WARPSYNC.COLLECTIVE R15, `(.L_x_17245) ;  /* 0x000000000f087348 */ /* 0x000fea0003c00000 */
[----:B------:R0:W1:Y:S02]  /*6310*/  SHFL.BFLY P6, R14, R13, R12, R11 ;  /* 0x0c00000c0d0e7389 */ /* 0x00006400000c000b */
[----:B01----:R-:W-:Y:S05]  /*6320*/  ENDCOLLECTIVE ;  /* 0x000000000000791b */ /* 0x003fea0003800000 */
.L_x_17245:
[----:B------:R-:W-:Y:S05]  /*6330*/  BRA `(.L_x_17246) ;  /* 0xffffffd400347947 */ /* 0x000fea000383ffff */
        .weak           $__internal_267_$__cuda_sm3x_div_rn_noftz_f32_slowpath
        .type           $__internal_267_$__cuda_sm3x_div_rn_noftz_f32_slowpath,@function
        .size           $__internal_267_$__cuda_sm3x_div_rn_noftz_f32_slowpath,(.L_x_37644 - $__internal_267_$__cuda_sm3x_div_rn_noftz_f32_slowpath)
$__internal_267_$__cuda_sm3x_div_rn_noftz_f32_slowpath:
        /* <DEDUP_REMOVED lines=32> */
[----:B------:R-:W-:Y:S01]  /*6540*/  @P0 MOV R13, RZ ;  /* 0x000000ff000d0202 */ /* 0x000fe20000000f00 */
[----:B------:R-:W-:Y:S01]  /*6550*/  @!P0 FFMA R42, R25, 1.84467440737095516160e+19, RZ ;  /* 0x5f800000192a8823 */ /* 0x000fe200000000ff */
[----:B------:R-:W-:-:S04]  /*6560*/  @!P0 MOV R13, 0xffffffc0 ;  /* 0xffffffc0000d8802 */ /* 0x000fc80000000f00 */
[----:B------:R-:W-:Y:S01]  /*6570*/  @!P1 FFMA R12, R12, 1.84467440737095516160e+19, RZ ;  /* 0x5f8000000c0c9823 */ /* 0x000fe200000000ff */
[----:B------:R-:W-:-:S07]  /*6580*/  @!P1 VIADD R13, R13, 0x40 ;  /* 0x000000400d0d9836 */ /* 0x000fce0000000000 */
.L_x_17248:
[----:B------:R-:W-:Y:S01]  /*6590*/  LEA R11, R32, 0xc0800000, 0x17 ;  /* 0xc0800000200b7811 */ /* 0x000fe200078eb8ff */
[----:B------:R-:W-:Y:S01]  /*65a0*/  BSSY.RECONVERGENT B2, `(.L_x_17253) ;  /* 0x0000036000027945 */ /* 0x000fe20003800200 */
[----:B------:R-:W-:Y:S02]  /*65b0*/  IADD3 R41, PT, PT, R41, -0x7f, RZ ;  /* 0xffffff8129297810 */ /* 0x000fe40007ffe0ff */
[----:B------:R-:W-:Y:S02]  /*65c0*/  IADD3 R44, PT, PT, -R11, R12, RZ ;  /* 0x0000000c0b2c7210 */ /* 0x000fe40007ffe1ff */
[C---:B------:R-:W-:Y:S01]  /*65d0*/  IADD3 R32, PT, PT, R41.reuse, 0x7f, -R32 ;  /* 0x0000007f29207810 */ /* 0x040fe20007ffe820 */
[----:B------:R-:W-:Y:S01]  /*65e0*/  IMAD R11, R41, -0x800000, R42 ;  /* 0xff800000290b7824 */ /* 0x000fe200078e022a */
        /* <DEDUP_REMOVED lines=45> */
.L_x_17255:
[----:B------:R-:W-:-:S04]  /*68c0*/  LOP3.LUT R11, R11, 0x80000000, RZ, 0xc0, !PT ;  /* 0x800000000b0b7812 */ /* 0x000fc800078ec0ff */
[----:B------:R-:W-:Y:S01]  /*68d0*/  LOP3.LUT R11, R11, 0x7f800000, RZ, 0xfc, !PT ;  /* 0x7f8000000b0b7812 */ /* 0x000fe200078efcff */
[----:B------:R-:W-:Y:S06]  /*68e0*/  BRA `(.L_x_17256) ;  /* 0x0000000000047947 */ /* 0x000fec0003800000 */
.L_x_17254:
[----:B------:R-:W-:-:S07]  /*68f0*/  LEA R11, R32, R11, 0x17 ;  /* 0x0000000b200b7211 */ /* 0x000fce00078eb8ff */
.L_x_17256:
[----:B------:R-:W-:Y:S05]  /*6900*/  BSYNC.RECONVERGENT B2 ;  /* 0x0000000000027941 */ /* 0x000fea0003800200 */
.L_x_17253:
[----:B------:R-:W-:Y:S05]  /*6910*/  BRA `(.L_x_17257) ;  /* 0x0000000000207947 */ /* 0x000fea0003800000 */
.L_x_17252:
[----:B------:R-:W-:-:S04]  /*6920*/  LOP3.LUT R11, R12, 0x80000000, R42, 0x48, !PT ;  /* 0x800000000c0b7812 */ /* 0x000fc800078e482a */
[----:B------:R-:W-:Y:S01]  /*6930*/  LOP3.LUT R11, R11, 0x7f800000, RZ, 0xfc, !PT ;  /* 0x7f8000000b0b7812 */ /* 0x000fe200078efcff */
[----:B------:R-:W-:Y:S06]  /*6940*/  BRA `(.L_x_17257) ;  /* 0x0000000000147947 */ /* 0x000fec0003800000 */
.L_x_17251:
[----:B------:R-:W-:Y:S01]  /*6950*/  LOP3.LUT R11, R12, 0x80000000, R42, 0x48, !PT ;  /* 0x800000000c0b7812 */ /* 0x000fe200078e482a */
[----:B------:R-:W-:Y:S06]  /*6960*/  BRA `(.L_x_17257) ;  /* 0x00000000000c7947 */ /* 0x000fec0003800000 */
.L_x_17250:
[----:B------:R-:W0:Y:S01]  /*6970*/  MUFU.RSQ R11, -QNAN ;  /* 0xffc00000000b7908 */ /* 0x000e220000001400 */
[----:B------:R-:W-:Y:S05]  /*6980*/  BRA `(.L_x_17257) ;  /* 0x0000000000047947 */ /* 0x000fea0003800000 */
.L_x_17249:
[----:B------:R-:W-:-:S07]  /*6990*/  FADD.FTZ R11, R25, R12 ;  /* 0x0000000c190b7221 */ /* 0x000fce0000010000 */
.L_x_17257:
[----:B------:R-:W-:Y:S05]  /*69a0*/  BSYNC.RECONVERGENT B1 ;  /* 0x0000000000017941 */ /* 0x000fea0003800200 */
.L_x_17247:
[----:B------:R-:W-:Y:S01]  /*69b0*/  HFMA2 R13, -RZ, RZ, 0, 0 ;  /* 0x00000000ff0d7431 */ /* 0x000fe200000001ff */
[----:B------:R-:W-:-:S04]  /*69c0*/  MOV R12, R38 ;  /* 0x00000026000c7202 */ /* 0x000fc80000000f00 */
[----:B0-----:R-:W-:Y:S05]  /*69d0*/  RET.REL.NODEC R12 `(_Z15SoftmaxWarpImplI22BroadcastScaleMaskLoadIffbLm3EiE11DirectStoreIffEfLi2ELi20ELi32ELi1ELb0EL9Algorithm0EEvT_T0_ll) ;  /* 0xffffff940c887950 */ /* 0x001fea0003c3ffff */
.L_x_17258:
        /* <DEDUP_REMOVED lines=10> */
.L_x_37644:


//--------------------- .text._Z15SoftmaxWarpImplI22BroadcastScaleMaskLoadIffbLm3EiE11DirectStoreIffEfLi2ELi18ELi32ELi1ELb1EL9Algorithm0EEvT_T0_ll --------------------------
	.section	.text._Z15SoftmaxWarpImplI22BroadcastScaleMaskLoadIffbLm3EiE11DirectStoreIffEfLi2ELi18ELi32ELi1ELb1EL9Algorithm0EEvT_T0_ll,"ax",@progbits
	.align	128
        .global         _Z15SoftmaxWarpImplI22BroadcastScaleMaskLoadIffbLm3EiE11DirectStoreIffEfLi2ELi18ELi32ELi1ELb1EL9Algorithm0EEvT_T0_ll
        .type           _Z15SoftmaxWarpImplI22BroadcastScaleMaskLoadIffbLm3EiE11DirectStoreIffEfLi2ELi18ELi32ELi1ELb1EL9Algorithm0EEvT_T0_ll,@function
        .size           _Z15SoftmaxWarpImplI22BroadcastScaleMaskLoadIffbLm3EiE11DirectStoreIffEfLi2ELi18ELi32ELi1ELb1EL9Algorithm0EEvT_T0_ll,(.L_x_37645 - _Z15SoftmaxWarpImplI22BroadcastScaleMaskLoadIffbLm3EiE11DirectStoreIffEfLi2ELi18ELi32ELi1ELb1EL9Algorithm0EEvT_T0_ll)
        .other          _Z15SoftmaxWarpImplI22BroadcastScaleMaskLoadIffbLm3EiE11DirectStoreIffEfLi2ELi18ELi32ELi1ELb1EL9Algorithm0EEvT_T0_ll,@"STO_CUDA_ENTRY STV_DEFAULT"
_Z15SoftmaxWarpImplI22BroadcastScaleMaskLoadIffbLm3EiE11DirectStoreIffEfLi2ELi18ELi32ELi1ELb1EL9Algorithm0EEvT_T0_ll:
.text._Z15SoftmaxWarpImplI22BroadcastScaleMaskLoadIffbLm3EiE11DirectStoreIffEfLi2ELi18ELi32ELi1ELb1EL9Algorithm0EEvT_T0_ll:
        /* <DEDUP_REMOVED lines=27> */
.L_x_17259:
        /* <DEDUP_REMOVED lines=21> */
.L_x_17334:
[----:B0-----:R-:W0:Y:S01]  /*0300*/  LDC.64 R2, c[0x0][0x408] ;  /* 0x00010200ff027b82 */ /* 0x001e220000000a00 */
[----:B------:R-:W-:Y:S01]  /*0310*/  BSSY.RECONVERGENT B1, `(.L_x_17261) ;  /* 0x000006c000017945 */ /* 0x000fe20003800200 */
[----:B------:R-:W-:Y:S01]  /*0320*/  MOV R7, 0xff800000 ;  /* 0xff80000000077802 */ /* 0x000fe20000000f00 */
[----:B----4-:R-:W-:Y:S01]  /*0330*/  IMAD.MOV.U32 R8, RZ, RZ, -0x800000 ;  /* 0xff800000ff087424 */ /* 0x010fe200078e00ff */
        /* <DEDUP_REMOVED lines=8> */
[----:B---3--:R-:W-:Y:S08]  /*03c0*/  @P1 BRA `(.L_x_17262) ;  /* 0x0000000400801947 */ /* 0x008ff00003800000 */
        /* <DEDUP_REMOVED lines=35> */
[----:B---3--:R-:W-:-:S03]  /*0600*/  IMAD.MOV.U32 R4, RZ, RZ, RZ ;  /* 0x000000ffff047224 */ /* 0x008fc600078e00ff */
[----:B------:R-:W-:Y:S01]  /*0610*/  @!P4 IADD3 R8, PT, PT, -R8, RZ, RZ ;  /* 0x000000ff0808c210 */ /* 0x000fe20007ffe1ff */
[----:B----4-:R-:W-:-:S04]  /*0620*/  IMAD.MOV R7, RZ, RZ, -R5 ;  /* 0x000000ffff077224 */ /* 0x010fc800078e0a05 */
        /* <DEDUP_REMOVED lines=58> */
.L_x_17262:
[----:B------:R-:W-:Y:S05]  /*09d0*/  BSYNC.RECONVERGENT B1 ;  /* 0x0000000000017941 */ /* 0x000fea0003800200 */
.L_x_17261:
        /* <DEDUP_REMOVED lines=37> */
[----:B------:R0:W3:Y:S02]  /*0c30*/  F2I.FTZ.U32.TRUNC.NTZ R11, R10 ;  /* 0x0000000a000b7305 */ /* 0x0000e4000021f000 */
[----:B------:R-:W-:-:S05]  /*0c40*/  IMAD.MOV.U32 R12, RZ, RZ, R5 ;  /* 0x000000ffff0c7224 */ /* 0x000fca00078e0005 */
[----:B------:R-:W-:Y:S01]  /*0c50*/  @!P6 IADD3 R12, PT, PT, -R12, RZ, RZ ;  /* 0x000000ff0c0ce210 */ /* 0x000fe20007ffe1ff */
[----:B0-----:R-:W-:-:S04]  /*0c60*/  IMAD.MOV.U32 R10, RZ, RZ, RZ ;  /* 0x000000ffff0a7224 */ /* 0x001fc800078e00ff */
[----:B------:R-:W-:Y:S01]  /*0c70*/  @!P2 LOP3.LUT R12, RZ, R15, RZ, 0x33, !PT ;  /* 0x0000000fff0ca212 */ /* 0x000fe200078e33ff */
[----:B---3--:R-:W-:-:S03]  /*0c80*/  IMAD.MOV R6, RZ, RZ, -R11 ;  /* 0x000000ffff067224 */ /* 0x008fc600078e0a0b */
        /* <DEDUP_REMOVED lines=57> */
.L_x_17264:
[----:B------:R-:W-:Y:S05]  /*1020*/  BSYNC.RECONVERGENT B1 ;  /* 0x0000000000017941 */ /* 0x000fea0003800200 */
.L_x_17263:
        /* <DEDUP_REMOVED lines=104> */
.L_x_17266:
[----:B------:R-:W-:Y:S05]  /*16b0*/  BSYNC.RECONVERGENT B1 ;  /* 0x0000000000017941 */ /* 0x000fea0003800200 */
.L_x_17265:
        /* <DEDUP_REMOVED lines=34> */
[----:B------:R-:W-:Y:S02]  /*18e0*/  ISETP.GE.AND P6, PT, R9, RZ, PT ;  /* 0x000000ff0900720c */ /* 0x000fe40003fc6270 */
[----:B------:R0:W1:Y:S05]  /*18f0*/  F2I.FTZ.U32.TRUNC.NTZ R11, R10 ;  /* 0x0000000a000b7305 */ /* 0x00006a000021f000 */
[----:B------:R-:W-:Y:S01]  /*1900*/  @P3 VIADD R6, R6, 0x1 ;  /* 0x0000000106063836 */ /* 0x000fe20000000000 */
[----:B------:R-:W-:Y:S01]  /*1910*/  ISETP.NE.AND P3, PT, R15, RZ, PT ;  /* 0x000000ff0f00720c */ /* 0x000fe20003f65270 */
[----:B0-----:R-:W-:-:S03]  /*1920*/  HFMA2 R10, -RZ, RZ, 0, 0 ;  /* 0x00000000ff0a7431 */ /* 0x001fc600000001ff */
[----:B------:R-:W-:-:S05]  /*1930*/  MOV R12, R6 ;  /* 0x00000006000c7202 */ /* 0x000fca0000000f00 */
[----:B------:R-:W-:Y:S01]  /*1940*/  @!P6 IMAD.MOV R12, RZ, RZ, -R12 ;  /* 0x000000ffff0ce224 */ /* 0x000fe200078e0a0c */
[----:B-1----:R-:W-:-:S03]  /*1950*/  IADD3 R17, PT, PT, RZ, -R11, RZ ;  /* 0x8000000bff117210 */ /* 0x002fc60007ffe0ff */
[----:B------:R-:W-:-:S05]  /*1960*/  @!P3 LOP3.LUT R12, RZ, R15, RZ, 0x33, !PT ;  /* 0x0000000fff0cb212 */ /* 0x000fca00078e33ff */
        /* <DEDUP_REMOVED lines=58> */
.L_x_17268:
[----:B------:R-:W-:Y:S05]  /*1d10*/  BSYNC.RECONVERGENT B1 ;  /* 0x0000000000017941 */ /* 0x000fea0003800200 */
.L_x_17267:
        /* <DEDUP_REMOVED lines=110> */
.L_x_17270:
[----:B------:R-:W-:Y:S05]  /*2400*/  BSYNC.RECONVERGENT B1 ;  /* 0x0000000000017941 */ /* 0x000fea0003800200 */
.L_x_17269:
        /* <DEDUP_REMOVED lines=32> */
[----:B------:R-:W-:Y:S01]  /*2610*/  @P5 VIADD R2, R2, 0x1 ;  /* 0x0000000102025836 */ /* 0x000fe20000000000 */
[----:B------:R-:W0:Y:S04]  /*2620*/  F2I.FTZ.U32.TRUNC.NTZ R3, R3 ;  /* 0x0000000300037305 */ /* 0x000e28000021f000 */
        /* <DEDUP_REMOVED lines=34> */
[----:B------:R-:W-:Y:S01]  /*2850*/  IMAD R10, R10, UR40, RZ ;  /* 0x000000280a0a7c24 */ /* 0x000fe2000f8e02ff */
[----:B--2---:R-:W-:-:S02]  /*2860*/  ISETP.NE.U32.AND P6, PT, R14, 0x1, PT ;  /* 0x000000010e00780c */ /* 0x004fc40003fc5070 */
        /* <DEDUP_REMOVED lines=27> */
.L_x_17272:
[----:B------:R-:W-:Y:S05]  /*2a20*/  BSYNC.RECONVERGENT B1 ;  /* 0x0000000000017941 */ /* 0x000fea0003800200 */
.L_x_17271:
        /* <DEDUP_REMOVED lines=98> */
.L_x_17274:
[----:B------:R-:W-:Y:S05]  /*3050*/  BSYNC.RECONVERGENT B1 ;  /* 0x0000000000017941 */ /* 0x000fea0003800200 */
.L_x_17273:
        /* <DEDUP_REMOVED lines=99> */
.L_x_17276:
[----:B------:R-:W-:Y:S05]  /*3690*/  BSYNC.RECONVERGENT B1 ;  /* 0x0000000000017941 */ /* 0x000fea0003800200 */
.L_x_17275:
        /* <DEDUP_REMOVED lines=97> */
.L_x_17278:
[----:B------:R-:W-:Y:S05]  /*3cb0*/  BSYNC.RECONVERGENT B1 ;  /* 0x0000000000017941 */ /* 0x000fea0003800200 */
.L_x_17277:
        /* <DEDUP_REMOVED lines=38> */
[----:B------:R-:W-:Y:S01]  /*3f20*/  FADD R0, -R15, R49 ;  /* 0x000000310f007221 */ /* 0x000fe20000000100 */
[----:B------:R-:W-:Y:S01]  /*3f30*/  FADD R5, R9, -12583039 ;  /* 0xcb40007f09057421 */ /* 0x000fe20000000000 */
[C---:B------:R-:W-:Y:S01]  /*3f40*/  FADD R6, -R15.reuse, R47 ;  /* 0x0000002f0f067221 */ /* 0x040fe20000000100 */
[----:B------:R-:W-:Y:S01]  /*3f50*/  FADD R4, -R15, R22 ;  /* 0x000000160f047221 */ /* 0x000fe20000000100 */
        /* <DEDUP_REMOVED lines=15> */
[----:B------:R-:W-:Y:S01]  /*4050*/  FFMA.RM R17, R17, R12, 12582913 ;  /* 0x4b40000111117423 */ /* 0x000fe2000000400c */
[----:B------:R-:W0:Y:S01]  /*4060*/  MUFU.EX2 R44, R44 ;  /* 0x0000002c002c7308 */ /* 0x000e220000000800 */
[----:B------:R-:W-:Y:S01]  /*4070*/  FFMA R42, R36, 1.925963033500011079e-08, R3 ;  /* 0x32a57060242a7823 */ /* 0x000fe20000000003 */
[----:B------:R-:W-:Y:S01]  /*4080*/  FFMA R38, R38, 1.925963033500011079e-08, R5 ;  /* 0x32a5706026267823 */ /* 0x000fe20000000005 */
[----:B------:R-:W-:Y:S01]  /*4090*/  FFMA.SAT R3, R34, R11, 0.5 ;  /* 0x3f00000022037423 */ /* 0x000fe2000000200b */
[----:B------:R-:W-:Y:S01]  /*40a0*/  FADD R5, R17, -12583039 ;  /* 0xcb40007f11057421 */ /* 0x000fe20000000000 */
[----:B------:R-:W-:Y:S01]  /*40b0*/  SHF.L.U32 R9, R9, 0x17, RZ ;  /* 0x0000001709097819 */ /* 0x000fe200000006ff */
[----:B------:R-:W-:-:S02]  /*40c0*/  IMAD.SHL.U32 R17, R17, 0x800000, RZ ;  /* 0x0080000011117824 */ /* 0x000fc400078e00ff */
[-C--:B------:R-:W-:Y:S01]  /*40d0*/  FFMA.RM R3, R3, R12.reuse, 12582913 ;  /* 0x4b40000103037423 */ /* 0x080fe2000000400c */
[C---:B------:R-:W-:Y:S01]  /*40e0*/  FFMA R5, R26.reuse, 1.4426950216293334961, -R5 ;  /* 0x3fb8aa3b1a057823 */ /* 0x040fe20000000805 */
[----:B------:R-:W2:Y:S01]  /*40f0*/  MUFU.EX2 R42, R42 ;  /* 0x0000002a002a7308 */ /* 0x000ea20000000800 */
[----:B------:R-:W-:Y:S01]  /*4100*/  SHF.L.U32 R19, R19, 0x17, RZ ;  /* 0x0000001713137819 */ /* 0x000fe200000006ff */
[----:B------:R-:W-:Y:S01]  /*4110*/  FADD R23, R3, -12583039 ;  /* 0xcb40007f03177421 */ /* 0x000fe20000000000 */
[----:B------:R-:W-:Y:S01]  /*4120*/  FFMA R27, R26, 1.925963033500011079e-08, R5 ;  /* 0x32a570601a1b7823 */ /* 0x000fe20000000005 */
[-C--:B------:R-:W-:Y:S01]  /*4130*/  FFMA.SAT R5, R20, R11.reuse, 0.5 ;  /* 0x3f00000014057423 */ /* 0x080fe2000000200b */
[----:B------:R-:W-:Y:S01]  /*4140*/  SHF.L.U32 R15, R15, 0x17, RZ ;  /* 0x000000170f0f7819 */ /* 0x000fe200000006ff */
[C---:B------:R-:W-:Y:S01]  /*4150*/  FFMA R23, R34.reuse, 1.4426950216293334961, -R23 ;  /* 0x3fb8aa3b22177823 */ /* 0x040fe20000000817 */
[----:B------:R-:W-:Y:S01]  /*4160*/  SHF.L.U32 R3, R3, 0x17, RZ ;  /* 0x0000001703037819 */ /* 0x000fe200000006ff */
[----:B------:R-:W-:Y:S01]  /*4170*/  FFMA.RM R5, R5, R12, 12582913 ;  /* 0x4b40000105057423 */ /* 0x000fe2000000400c */
[----:B------:R0:W3:Y:S01]  /*4180*/  MUFU.EX2 R26, R21 ;  /* 0x00000015001a7308 */ /* 0x0000e20000000800 */
[----:B------:R-:W-:Y:S01]  /*4190*/  FFMA R34, R34, 1.925963033500011079e-08, R23 ;  /* 0x32a5706022227823 */ /* 0x000fe20000000017 */
[----:B------:R-:W-:Y:S01]  /*41a0*/  FFMA.SAT R51, R4, R11, 0.5 ;  /* 0x3f00000004337423 */ /* 0x000fe2000000200b */
[C---:B------:R-:W-:Y:S01]  /*41b0*/  FADD R23, R5.reuse, -12583039 ;  /* 0xcb40007f05177421 */ /* 0x040fe20000000000 */
[----:B------:R-:W-:-:S03]  /*41c0*/  SHF.L.U32 R5, R5, 0x17, RZ ;  /* 0x0000001705057819 */ /* 0x000fc600000006ff */
[----:B------:R-:W-:Y:S01]  /*41d0*/  FFMA R23, R20, 1.4426950216293334961, -R23 ;  /* 0x3fb8aa3b14177823 */ /* 0x000fe20000000817 */
[----:B------:R-:W4:Y:S01]  /*41e0*/  MUFU.EX2 R38, R38 ;  /* 0x0000002600267308 */ /* 0x000f220000000800 */
[----:B0-----:R-:W-:Y:S01]  /*41f0*/  FMUL R21, R9, R44 ;  /* 0x0000002c09157220 */ /* 0x001fe20000400000 */
[----:B------:R-:W-:Y:S01]  /*4200*/  FFMA.SAT R9, R14, R11, 0.5 ;  /* 0x3f0000000e097423 */ /* 0x000fe2000000200b */
[----:B------:R-:W-:Y:S01]  /*4210*/  FFMA R22, R20, 1.925963033500011079e-08, R23 ;  /* 0x32a5706014167823 */ /* 0x000fe20000000017 */
[----:B------:R-:W-:Y:S01]  /*4220*/  SHF.L.U32 R23, R7, 0x17, RZ ;  /* 0x0000001707177819 */ /* 0x000fe200000006ff */
[-C--:B------:R-:W-:Y:S01]  /*4230*/  FFMA.RM R7, R47, R12.reuse, 12582913 ;  /* 0x4b4000012f077423 */ /* 0x080fe2000000400c */
[----:B------:R-:W-:Y:S01]  /*4240*/  FFMA.RM R9, R9, R12, 12582913 ;  /* 0x4b40000109097423 */ /* 0x000fe2000000400c */
[----:B------:R-:W-:Y:S02]  /*4250*/  IMAD.SHL.U32 R20, R13, 0x800000, RZ ;  /* 0x008000000d147824 */ /* 0x000fe400078e00ff */
[----:B--2---:R-:W-:Y:S01]  /*4260*/  FMUL R19, R19, R42 ;  /* 0x0000002a13137220 */ /* 0x004fe20000400000 */
[----:B------:R-:W-:Y:S01]  /*4270*/  FADD R47, R7, -12583039 ;  /* 0xcb40007f072f7421 */ /* 0x000fe20000000000 */
[----:B---3--:R-:W-:Y:S01]  /*4280*/  FMUL R23, R23, R26 ;  /* 0x0000001a17177220 */ /* 0x008fe20000400000 */
[----:B------:R-:W-:Y:S01]  /*4290*/  FADD R49, R9, -12583039 ;  /* 0xcb40007f09317421 */ /* 0x000fe20000000000 */
[----:B------:R-:W-:Y:S01]  /*42a0*/  MUFU.EX2 R34, R34 ;  /* 0x0000002200227308 */ /* 0x000fe20000000800 */
[----:B------:R-:W-:-:S02]  /*42b0*/  FFMA R47, R18, 1.4426950216293334961, -R47 ;  /* 0x3fb8aa3b122f7823 */ /* 0x000fc4000000082f */
[----:B------:R-:W-:Y:S02]  /*42c0*/  FFMA R49, R14, 1.4426950216293334961, -R49 ;  /* 0x3fb8aa3b0e317823 */ /* 0x000fe40000000831 */
[----:B------:R-:W-:Y:S01]  /*42d0*/  FFMA R26, R18, 1.925963033500011079e-08, R47 ;  /* 0x32a57060121a7823 */ /* 0x000fe2000000002f */
[----:B----4-:R-:W-:Y:S01]  /*42e0*/  FMUL R18, R15, R38 ;  /* 0x000000260f127220 */ /* 0x010fe20000400000 */
[----:B------:R-:W-:Y:S01]  /*42f0*/  FFMA R36, R14, 1.925963033500011079e-08, R49 ;  /* 0x32a570600e247823 */ /* 0x000fe20000000031 */
[----:B------:R-:W0:Y:S01]  /*4300*/  MUFU.EX2 R47, R40 ;  /* 0x00000028002f7308 */ /* 0x000e220000000800 */
[----:B------:R-:W-:-:S04]  /*4310*/  FFMA.SAT R49, R8, R11, 0.5 ;  /* 0x3f00000008317423 */ /* 0x000fc8000000200b */
[----:B------:R-:W-:-:S03]  /*4320*/  FFMA.RM R13, R49, R12, 12582913 ;  /* 0x4b400001310d7423 */ /* 0x000fc6000000400c */
[----:B------:R-:W-:Y:S08]  /*4330*/  MUFU.EX2 R22, R22 ;  /* 0x0000001600167308 */ /* 0x000ff00000000800 */
        /* <DEDUP_REMOVED lines=13> */
[----:B------:R-:W0:Y:S03]  /*4410*/  MUFU.EX2 R10, R27 ;  /* 0x0000001b000a7308 */ /* 0x000e260000000800 */
[----:B------:R-:W-:-:S04]  /*4420*/  FFMA.RM R14, R47, R12, 12582913 ;  /* 0x4b4000012f0e7423 */ /* 0x000fc8000000400c */
[C---:B------:R-:W-:Y:S01]  /*4430*/  FADD R15, R14.reuse, -12583039 ;  /* 0xcb40007f0e0f7421 */ /* 0x040fe20000000000 */
[----:B------:R-:W2:Y:S01]  /*4440*/  MUFU.EX2 R47, R26 ;  /* 0x0000001a002f7308 */ /* 0x000ea20000000800 */
[----:B------:R-:W-:Y:S02]  /*4450*/  SHF.L.U32 R14, R14, 0x17, RZ ;  /* 0x000000170e0e7819 */ /* 0x000fe400000006ff */
[----:B------:R-:W-:-:S04]  /*4460*/  FFMA R15, R2, 1.4426950216293334961, -R15 ;  /* 0x3fb8aa3b020f7823 */ /* 0x000fc8000000080f */
[----:B------:R-:W-:Y:S01]  /*4470*/  FFMA R2, R2, 1.925963033500011079e-08, R15 ;  /* 0x32a5706002027823 */ /* 0x000fe2000000000f */
[----:B------:R-:W-:Y:S01]  /*4480*/  FFMA.SAT R15, R16, R11, 0.5 ;  /* 0x3f000000100f7423 */ /* 0x000fe2000000200b */
[----:B0-----:R-:W-:Y:S01]  /*4490*/  FMUL R17, R17, R10 ;  /* 0x0000000a11117220 */ /* 0x001fe20000400000 */
[----:B------:R-:W-:Y:S01]  /*44a0*/  FMUL R10, R5, R22 ;  /* 0x00000016050a7220 */ /* 0x000fe20000400000 */
[----:B------:R-:W-:Y:S01]  /*44b0*/  MUFU.EX2 R42, R42 ;  /* 0x0000002a002a7308 */ /* 0x000fe20000000800 */
[----:B------:R-:W-:Y:S01]  /*44c0*/  FFMA.RM R15, R15, R12, 12582913 ;  /* 0x4b4000010f0f7423 */ /* 0x000fe2000000400c */
[----:B------:R-:W-:-:S03]  /*44d0*/  IMAD.SHL.U32 R22, R7, 0x800000, RZ ;  /* 0x0080000007167824 */ /* 0x000fc600078e00ff */
[C---:B------:R-:W-:Y:S01]  /*44e0*/  FADD R27, R15.reuse, -12583039 ;  /* 0xcb40007f0f1b7421 */ /* 0x040fe20000000000 */
[----:B--2---:R-:W-:Y:S01]  /*44f0*/  FMUL R22, R22, R47 ;  /* 0x0000002f16167220 */ /* 0x004fe20000400000 */
[----:B------:R-:W-:Y:S01]  /*4500*/  SHF.L.U32 R15, R15, 0x17, RZ ;  /* 0x000000170f0f7819 */ /* 0x000fe200000006ff */
[----:B------:R0:W2:Y:S01]  /*4510*/  MUFU.EX2 R7, R2 ;  /* 0x0000000200077308 */ /* 0x0000a20000000800 */
[----:B------:R-:W-:-:S04]  /*4520*/  FFMA R27, R16, 1.4426950216293334961, -R27 ;  /* 0x3fb8aa3b101b7823 */ /* 0x000fc8000000081b */
[----:B------:R-:W-:Y:S01]  /*4530*/  FFMA R38, R16, 1.925963033500011079e-08, R27 ;  /* 0x32a5706010267823 */ /* 0x000fe2000000001b */
[----:B------:R-:W-:Y:S01]  /*4540*/  FFMA.SAT R27, R32, R11, 0.5 ;  /* 0x3f000000201b7423 */ /* 0x000fe2000000200b */
[----:B------:R-:W-:Y:S01]  /*4550*/  FMUL R16, R3, R34 ;  /* 0x0000002203107220 */ /* 0x000fe20000400000 */
[----:B0-----:R-:W-:Y:S02]  /*4560*/  FMUL R2, R13, R40 ;  /* 0x000000280d027220 */ /* 0x001fe40000400000 */
[----:B------:R-:W-:Y:S01]  /*4570*/  FFMA.RM R27, R27, R12, 12582913 ;  /* 0x4b4000011b1b7423 */ /* 0x000fe2000000400c */
[----:B------:R-:W0:Y:S01]  /*4580*/  MUFU.EX2 R38, R38 ;  /* 0x0000002600267308 */ /* 0x000e220000000800 */
[----:B------:R-:W-:Y:S02]  /*4590*/  IMAD.SHL.U32 R13, R8, 0x800000, RZ ;  /* 0x00800000080d7824 */ /* 0x000fe400078e00ff */
[C---:B------:R-:W-:Y:S01]  /*45a0*/  FADD R3, R27.reuse, -12583039 ;  /* 0xcb40007f1b037421 */ /* 0x040fe20000000000 */
[----:B------:R-:W-:-:S03]  /*45b0*/  IMAD.SHL.U32 R27, R27, 0x800000, RZ ;  /* 0x008000001b1b7824 */ /* 0x000fc600078e00ff */
[----:B------:R-:W-:-:S04]  /*45c0*/  FFMA R3, R32, 1.4426950216293334961, -R3 ;  /* 0x3fb8aa3b20037823 */ /* 0x000fc80000000803 */
[----:B------:R-:W-:Y:S01]  /*45d0*/  FFMA R34, R32, 1.925963033500011079e-08, R3 ;  /* 0x32a5706020227823 */ /* 0x000fe20000000003 */
[----:B------:R-:W-:-:S04]  /*45e0*/  FFMA.SAT R3, R0, R11, 0.5 ;  /* 0x3f00000000037423 */ /* 0x000fc8000000200b */
[----:B------:R-:W-:Y:S01]  /*45f0*/  FFMA.RM R32, R3, R12, 12582913 ;  /* 0x4b40000103207423 */ /* 0x000fe2000000400c */
[----:B------:R-:W3:Y:S03]  /*4600*/  MUFU.EX2 R34, R34 ;  /* 0x0000002200227308 */ /* 0x000ee60000000800 */
[----:B------:R-:W-:-:S04]  /*4610*/  FADD R3, R32, -12583039 ;  /* 0xcb40007f20037421 */ /* 0x000fc80000000000 */
[----:B------:R-:W-:-:S04]  /*4620*/  FFMA R3, R0, 1.4426950216293334961, -R3 ;  /* 0x3fb8aa3b00037823 */ /* 0x000fc80000000803 */
[----:B------:R-:W-:Y:S01]  /*4630*/  FFMA R5, R0, 1.925963033500011079e-08, R3 ;  /* 0x32a5706000057823 */ /* 0x000fe20000000003 */
[----:B------:R-:W-:Y:S01]  /*4640*/  FFMA.SAT R3, R6, R11, 0.5 ;  /* 0x3f00000006037423 */ /* 0x000fe2000000200b */
[----:B------:R-:W-:-:S03]  /*4650*/  FADD R0, RZ, R23 ;  /* 0x00000017ff007221 */ /* 0x000fc60000000000 */
[-C--:B------:R-:W-:Y:S01]  /*4660*/  FFMA.RM R11, R3, R12.reuse, 12582913 ;  /* 0x4b400001030b7423 */ /* 0x080fe2000000400c */
[----:B------:R-:W-:-:S03]  /*4670*/  FFMA.RM R12, R51, R12, 12582913 ;  /* 0x4b400001330c7423 */ /* 0x000fc6000000400c */
[----:B------:R-:W-:Y:S01]  /*4680*/  FADD R3, R11, -12583039 ;  /* 0xcb40007f0b037421 */ /* 0x000fe20000000000 */
[----:B------:R-:W-:-:S03]  /*4690*/  FADD R47, R12, -12583039 ;  /* 0xcb40007f0c2f7421 */ /* 0x000fc60000000000 */
[----:B------:R-:W-:Y:S01]  /*46a0*/  FFMA R3, R6, 1.4426950216293334961, -R3 ;  /* 0x3fb8aa3b06037823 */ /* 0x000fe20000000803 */
[----:B------:R-:W-:-:S03]  /*46b0*/  FFMA R47, R4, 1.4426950216293334961, -R47 ;  /* 0x3fb8aa3b042f7823 */ /* 0x000fc6000000082f */
[----:B------:R-:W-:Y:S01]  /*46c0*/  FFMA R6, R6, 1.925963033500011079e-08, R3 ;  /* 0x32a5706006067823 */ /* 0x000fe20000000003 */
[----:B------:R-:W-:Y:S01]  /*46d0*/  FADD R3, R0, R21 ;  /* 0x0000001500037221 */ /* 0x000fe20000000000 */
[----:B------:R-:W-:Y:S01]  /*46e0*/  FFMA R47, R4, 1.925963033500011079e-08, R47 ;  /* 0x32a57060042f7823 */ /* 0x000fe2000000002f */
[----:B--2---:R-:W-:Y:S02]  /*46f0*/  FMUL R4, R14, R7 ;  /* 0x000000070e047220 */ /* 0x004fe40000400000 */
[----:B------:R-:W-:Y:S01]  /*4700*/  FADD R0, R3, R20 ;  /* 0x0000001403007221 */ /* 0x000fe20000000000 */
[----:B------:R-:W-:Y:S03]  /*4710*/  MUFU.EX2 R36, R47 ;  /* 0x0000002f00247308 */ /* 0x000fe60000000800 */
[----:B------:R-:W-:Y:S01]  /*4720*/  FADD R3, R0, R19 ;  /* 0x0000001300037221 */ /* 0x000fe20000000000 */
[----:B------:R-:W-:-:S03]  /*4730*/  SHF.L.U32 R0, R9, 0x17, RZ ;  /* 0x0000001709007819 */ /* 0x000fc600000006ff */
[----:B------:R-:W-:Y:S02]  /*4740*/  FADD R26, R3, R18 ;  /* 0x00000012031a7221 */ /* 0x000fe40000000000 */
[----:B------:R-:W-:Y:S02]  /*4750*/  FMUL R0, R0, R49 ;  /* 0x0000003100007220 */ /* 0x000fe40000400000 */
[----:B------:R-:W-:Y:S02]  /*4760*/  FADD R3, R26, R17 ;  /* 0x000000111a037221 */ /* 0x000fe40000000000 */
[----:B------:R0:W2:Y:S02]  /*4770*/  MUFU.EX2 R26, R5 ;  /* 0x00000005001a7308 */ /* 0x0000a40000000800 */
[----:B------:R-:W-:-:S04]  /*4780*/  FADD R3, R3, R16 ;  /* 0x0000001003037221 */ /* 0x000fc80000000000 */
[----:B------:R-:W-:Y:S01]  /*4790*/  FADD R3, R3, R10 ;  /* 0x0000000a03037221 */ /* 0x000fe20000000000 */
[----:B0-----:R-:W-:-:S03]  /*47a0*/  FMUL R5, R15, R38 ;  /* 0x000000260f057220 */ /* 0x001fc60000400000 */
[----:B------:R-:W-:Y:S01]  /*47b0*/  FADD R9, R3, R22 ;  /* 0x0000001603097221 */ /* 0x000fe20000000000 */
[----:B------:R-:W-:Y:S02]  /*47c0*/  FMUL R3, R13, R42 ;  /* 0x0000002a0d037220 */ /* 0x000fe40000400000 */
[----:B------:R3:W0:Y:S01]  /*47d0*/  MUFU.EX2 R13, R6 ;  /* 0x00000006000d7308 */ /* 0x0006220000000800 */
[----:B------:R-:W-:-:S04]  /*47e0*/  FADD R9, R9, R0 ;  /* 0x0000000009097221 */ /* 0x000fc80000000000 */
[----:B------:R-:W-:-:S04]  /*47f0*/  FADD R8, R9, R2 ;  /* 0x0000000209087221 */ /* 0x000fc80000000000 */
[----:B------:R-:W-:Y:S01]  /*4800*/  FADD R7, R8, R3 ;  /* 0x0000000308077221 */ /* 0x000fe20000000000 */
[----:B---3--:R-:W-:-:S03]  /*4810*/  FMUL R6, R27, R34 ;  /* 0x000000221b067220 */ /* 0x008fc60000400000 */
[----:B------:R-:W-:Y:S01]  /*4820*/  FADD R8, R7, R4 ;  /* 0x0000000407087221 */ /* 0x000fe20000000000 */
[----:B------:R-:W-:-:S03]  /*4830*/  SHF.L.U32 R7, R32, 0x17, RZ ;  /* 0x0000001720077819 */ /* 0x000fc600000006ff */
[----:B------:R-:W-:Y:S01]  /*4840*/  FADD R9, R8, R5 ;  /* 0x0000000508097221 */ /* 0x000fe20000000000 */
[----:B------:R-:W-:Y:S01]  /*4850*/  SHF.L.U32 R8, R11, 0x17, RZ ;  /* 0x000000170b087819 */ /* 0x000fe200000006ff */
[----:B--2---:R-:W-:Y:S02]  /*4860*/  FMUL R7, R7, R26 ;  /* 0x0000001a07077220 */ /* 0x004fe40000400000 */
        /* <DEDUP_REMOVED lines=16> */
.L_x_17346:
        /* <DEDUP_REMOVED lines=12> */
[----:B01----:R-:W-:Y:S05]  /*4a30*/  CALL.REL.NOINC `($__internal_268_$__cuda_sm3x_div_rn_noftz_f32_slowpath) ;  /* 0x0000002800f87944 */ /* 0x003fea0003c00000 */
[----:B------:R-:W-:-:S07]  /*4a40*/  MOV R12, R11 ;  /* 0x0000000b000c7202 */ /* 0x000fce0000000f00 */
.L_x_17281:
[----:B------:R-:W-:Y:S05]  /*4a50*/  BSYNC.RECONVERGENT B3 ;  /* 0x0000000000037941 */ /* 0x000fea0003800200 */
.L_x_17280:
        /* <DEDUP_REMOVED lines=12> */
[----:B01----:R-:W-:Y:S05]  /*4b20*/  CALL.REL.NOINC `($__internal_268_$__cuda_sm3x_div_rn_noftz_f32_slowpath) ;  /* 0x0000002800bc7944 */ /* 0x003fea0003c00000 */
[----:B------:R-:W-:-:S07]  /*4b30*/  MOV R13, R11 ;  /* 0x0000000b000d7202 */ /* 0x000fce0000000f00 */
.L_x_17283:
[----:B------:R-:W-:Y:S05]  /*4b40*/  BSYNC.RECONVERGENT B3 ;  /* 0x0000000000037941 */ /* 0x000fea0003800200 */
.L_x_17282:
        /* <DEDUP_REMOVED lines=14> */
.L_x_17285:
[----:B------:R-:W-:Y:S05]  /*4c30*/  BSYNC.RECONVERGENT B3 ;  /* 0x0000000000037941 */ /* 0x000fea0003800200 */
.L_x_17284:
        /* <DEDUP_REMOVED lines=14> */
.L_x_17287:
[----:B------:R-:W-:Y:S05]  /*4d20*/  BSYNC.RECONVERGENT B3 ;  /* 0x0000000000037941 */ /* 0x000fea0003800200 */
.L_x_17286:
        /* <DEDUP_REMOVED lines=14> */
.L_x_17289:
[----:B------:R-:W-:Y:S05]  /*4e10*/  BSYNC.RECONVERGENT B3 ;  /* 0x0000000000037941 */ /* 0x000fea0003800200 */
.L_x_17288:
        /* <DEDUP_REMOVED lines=14> */
.L_x_17291:
[----:B------:R-:W-:Y:S05]  /*4f00*/  BSYNC.RECONVERGENT B3 ;  /* 0x0000000000037941 */ /* 0x000fea0003800200 */
.L_x_17290:
        /* <DEDUP_REMOVED lines=14> */
.L_x_17293:
[----:B------:R-:W-:Y:S05]  /*4ff0*/  BSYNC.RECONVERGENT B3 ;  /* 0x0000000000037941 */ /* 0x000fea0003800200 */
.L_x_17292:
        /* <DEDUP_REMOVED lines=14> */
.L_x_17295:
[----:B------:R-:W-:Y:S05]  /*50e0*/  BSYNC.RECONVERGENT B3 ;  /* 0x0000000000037941 */ /* 0x000fea0003800200 */
.L_x_17294:
        /* <DEDUP_REMOVED lines=14> */
.L_x_17297:
[----:B------:R-:W-:Y:S05]  /*51d0*/  BSYNC.RECONVERGENT B3 ;  /* 0x0000000000037941 */ /* 0x000fea0003800200 */
.L_x_17296:
        /* <DEDUP_REMOVED lines=14> */
.L_x_17299:
[----:B------:R-:W-:Y:S05]  /*52c0*/  BSYNC.RECONVERGENT B3 ;  /* 0x0000000000037941 */ /* 0x000fea0003800200 */
.L_x_17298:
        /* <DEDUP_REMOVED lines=14> */
.L_x_17301:
[----:B------:R-:W-:Y:S05]  /*53b0*/  BSYNC.RECONVERGENT B3 ;  /* 0x0000000000037941 */ /* 0x000fea0003800200 */
.L_x_17300:
        /* <DEDUP_REMOVED lines=14> */
.L_x_17303:
[----:B------:R-:W-:Y:S05]  /*54a0*/  BSYNC.RECONVERGENT B3 ;  /* 0x0000000000037941 */ /* 0x000fea0003800200 */
.L_x_17302:
        /* <DEDUP_REMOVED lines=14> */
.L_x_17305:
[----:B------:R-:W-:Y:S05]  /*5590*/  BSYNC.RECONVERGENT B3 ;  /* 0x0000000000037941 */ /* 0x000fea0003800200 */
.L_x_17304:
        /* <DEDUP_REMOVED lines=14> */
.L_x_17307:
[----:B------:R-:W-:Y:S05]  /*5680*/  BSYNC.RECONVERGENT B3 ;  /* 0x0000000000037941 */ /* 0x000fea0003800200 */
.L_x_17306:
        /* <DEDUP_REMOVED lines=14> */
.L_x_17309:
[----:B------:R-:W-:Y:S05]  /*5770*/  BSYNC.RECONVERGENT B3 ;  /* 0x0000000000037941 */ /* 0x000fea0003800200 */
.L_x_17308:
        /* <DEDUP_REMOVED lines=14> */
.L_x_17311:
[----:B------:R-:W-:Y:S05]  /*5860*/  BSYNC.RECONVERGENT B3 ;  /* 0x0000000000037941 */ /* 0x000fea0003800200 */
.L_x_17310:
        /* <DEDUP_REMOVED lines=14> */
.L_x_17313:
[----:B------:R-:W-:Y:S05]  /*5950*/  BSYNC.RECONVERGENT B3 ;  /* 0x0000000000037941 */ /* 0x000fea0003800200 */
.L_x_17312:
        /* <DEDUP_REMOVED lines=14> */
.L_x_17315:
[----:B------:R-:W-:Y:S05]  /*5a40*/  BSYNC.RECONVERGENT B3 ;  /* 0x0000000000037941 */ /* 0x000fea0003800200 */
.L_x_17314:
        /* <DEDUP_REMOVED lines=23> */
.L_x_17317:
[----:B------:R-:W-:Y:S05]  /*5bc0*/  BSYNC.RECONVERGENT B1 ;  /* 0x0000000000017941 */ /* 0x000fea0003800200 */
.L_x_17316:
        /* <DEDUP_REMOVED lines=18> */
.L_x_17319:
[----:B------:R-:W-:Y:S05]  /*5cf0*/  BSYNC.RECONVERGENT B1 ;  /* 0x0000000000017941 */ /* 0x000fea0003800200 */
.L_x_17318:
        /* <DEDUP_REMOVED lines=16> */
[----:B--23--:R-:W-:Y:S01]  /*5e00*/  IMAD R11, R28, UR38, RZ ;  /* 0x000000261c0b7c24 */ /* 0x00cfe2000f8e02ff */
        /* <DEDUP_REMOVED lines=13> */
.L_x_17321:
[----:B------:R-:W-:Y:S05]  /*5ee0*/  BSYNC.RECONVERGENT B1 ;  /* 0x0000000000017941 */ /* 0x000fea0003800200 */
.L_x_17320:
[----:B------:R-:W-:Y:S04]  /*5ef0*/  BSSY.RECONVERGENT B1, `(.L_x_17322) ;  /* 0x0000012000017945 */ /* 0x000fe80003800200 */
[----:B------:R-:W-:Y:S05]  /*5f00*/  @P0 BRA `(.L_x_17323) ;  /* 0x0000000000400947 */ /* 0x000fea0003800000 */
[----:B----4-:R-:W-:Y:S01]  /*5f10*/  MOV R9, RZ ;  /* 0x000000ff00097202 */ /* 0x010fe20000000f00 */
        /* <DEDUP_REMOVED lines=15> */
.L_x_17323:
[----:B------:R-:W-:Y:S05]  /*6010*/  BSYNC.RECONVERGENT B1 ;  /* 0x0000000000017941 */ /* 0x000fea0003800200 */
.L_x_17322:
        /* <DEDUP_REMOVED lines=18> */
.L_x_17325:
[----:B------:R-:W-:Y:S05]  /*6140*/  BSYNC.RECONVERGENT B1 ;  /* 0x0000000000017941 */ /* 0x000fea0003800200 */
.L_x_17324:
[----:B------:R-:W-:Y:S04]  /*6150*/  BSSY.RECONVERGENT B1, `(.L_x_17326) ;  /* 0x0000012000017945 */ /* 0x000fe80003800200 */
[----:B------:R-:W-:Y:S05]  /*6160*/  @P2 BRA `(.L_x_17327) ;  /* 0x0000000000402947 */ /* 0x000fea0003800000 */
[----:B-1--4-:R-:W-:Y:S01]  /*6170*/  HFMA2 R9, -RZ, RZ, 0, 0 ;  /* 0x00000000ff097431 */ /* 0x012fe200000001ff */
[----:B------:R-:W-:Y:S01]  /*6180*/  MOV R8, R35 ;  /* 0x0000002300087202 */ /* 0x000fe20000000f00 */
[----:B--23--:R-:W-:Y:S01]  /*6190*/  IMAD R11, R28, UR38, RZ ;  /* 0x000000261c0b7c24 */ /* 0x00cfe2000f8e02ff */
        /* <DEDUP_REMOVED lines=13> */
.L_x_17327:
[----:B------:R-:W-:Y:S05]  /*6270*/  BSYNC.RECONVERGENT B1 ;  /* 0x0000000000017941 */ /* 0x000fea0003800200 */
.L_x_17326:
[----:B------:R-:W-:Y:S04]  /*6280*/  BSSY.RECONVERGENT B1, `(.L_x_17328) ;  /* 0x0000012000017945 */ /* 0x000fe80003800200 */
[----:B------:R-:W-:Y:S05]  /*6290*/  @P3 BRA `(.L_x_17329) ;  /* 0x0000000000403947 */ /* 0x000fea0003800000 */
[----:B-1--4-:R-:W-:Y:S01]  /*62a0*/  MOV R9, RZ ;  /* 0x000000ff00097202 */ /* 0x012fe20000000f00 */
[----:B--23--:R-:W-:Y:S01]  /*62b0*/  IMAD R11, R28, UR38, RZ ;  /* 0x000000261c0b7c24 */ /* 0x00cfe2000f8e02ff */
        /* <DEDUP_REMOVED lines=14> */
.L_x_17329:
[----:B------:R-:W-:Y:S05]  /*63a0*/  BSYNC.RECONVERGENT B1 ;  /* 0x0000000000017941 */ /* 0x000fea0003800200 */
.L_x_17328:
        /* <DEDUP_REMOVED lines=18> */
.L_x_17331:
[----:B------:R-:W-:Y:S05]  /*64d0*/  BSYNC.RECONVERGENT B1 ;  /* 0x0000000000017941 */ /* 0x000fea0003800200 */
.L_x_17330:
        /* <DEDUP_REMOVED lines=18> */
.L_x_17333:
[----:B------:R-:W-:Y:S05]  /*6600*/  BSYNC.RECONVERGENT B1 ;  /* 0x0000000000017941 */ /* 0x000fea0003800200 */
.L_x_17332:
        /* <DEDUP_REMOVED lines=9> */
.L_x_17260:
[----:B------:R-:W-:Y:S05]  /*66a0*/  EXIT ;  /* 0x000000000000794d */ /* 0x000fea0003800000 */
.L_x_17279:
[----:B------:R-:W-:Y:S01]  /*66b0*/  BSSY B1, `(.L_x_17335) ;  /* 0x0000007000017945 */ /* 0x000fe20003800000 */
[----:B------:R-:W-:Y:S01]  /*66c0*/  IMAD.MOV.U32 R12, RZ, RZ, 0x10 ;  /* 0x00000010ff0c7424 */ /* 0x000fe200078e00ff */
[----:B------:R-:W-:Y:S02]  /*66d0*/  MOV R11, 0x1f ;  /* 0x0000001f000b7802 */ /* 0x000fe40000000f00 */
[----:B------:R-:W-:-:S07]  /*66e0*/  MOV R15, 0xffffffff ;  /* 0xffffffff000f7802 */ /* 0x000fce0000000f00 */
[----:B-1----:R-:W-:Y:S05]  /*66f0*/  WARPSYNC.COLLECTIVE R15, `(.L_x_17336) ;  /* 0x000000000f087348 */ /* 0x002fea0003c00000 */
[----:B------:R0:W2:Y:S02]  /*6700*/  SHFL.BFLY P6, R14, R13, R12, R11 ;  /* 0x0c00000c0d0e7389 */ /* 0x0000a400000c000b */
[----:B012---:R-:W-:Y:S05]  /*6710*/  ENDCOLLECTIVE ;  /* 0x000000000000791b */ /* 0x007fea0003800000 */
.L_x_17336:
[----:B------:R-:W-:Y:S05]  /*6720*/  BSYNC B1 ;  /* 0x0000000000017941 */ /* 0x000fea0003800000 */
.L_x_17335:
        /* <DEDUP_REMOVED lines=9> */
.L_x_17337:
[----:B------:R-:W-:Y:S01]  /*67c0*/  HFMA2 R12, -RZ, RZ, 0, 2.384185791015625e-07 ;  /* 0x00000004ff0c7431 */ /* 0x000fe200000001ff */
[----:B------:R-:W-:-:S05]  /*67d0*/  FMNMX R0, R13, R14, !PT ;  /* 0x0000000e0d007209 */ /* 0x000fca0007800000 */
[----:B------:R-:W-:-:S07]  /*67e0*/  IMAD.MOV.U32 R13, RZ, RZ, R0 ;  /* 0x000000ffff0d7224 */ /* 0x000fce00078e0000 */
[----:B------:R-:W-:Y:S05]  /*67f0*/  WARPSYNC.COLLECTIVE R15, `(.L_x_17338) ;  /* 0x000000000f087348 */ /* 0x000fea0003c00000 */
[----:B------:R0:W1:Y:S02]  /*6800*/  SHFL.BFLY P6, R14, R13, R12, R11 ;  /* 0x0c00000c0d0e7389 */ /* 0x00006400000c000b */
[----:B01----:R-:W-:Y:S05]  /*6810*/  ENDCOLLECTIVE ;  /* 0x000000000000791b */ /* 0x003fea0003800000 */
.L_x_17338:
[----:B------:R-:W-:Y:S01]  /*6820*/  IMAD.MOV.U32 R12, RZ, RZ, 0x2 ;  /* 0x00000002ff0c7424 */ /* 0x000fe200078e00ff */
[----:B------:R-:W-:-:S04]  /*6830*/  FMNMX R2, R0, R14, !PT ;  /* 0x0000000e00027209 */ /* 0x000fc80007800000 */
[----:B------:R-:W-:-:S07]  /*6840*/  MOV R13, R2 ;  /* 0x00000002000d7202 */ /* 0x000fce0000000f00 */
[----:B------:R-:W-:Y:S05]  /*6850*/  WARPSYNC.COLLECTIVE R15, `(.L_x_17339) ;  /* 0x000000000f087348 */ /* 0x000fea0003c00000 */
[----:B------:R0:W1:Y:S02]  /*6860*/  SHFL.BFLY P6, R14, R13, R12, R11 ;  /* 0x0c00000c0d0e7389 */ /* 0x00006400000c000b */
[----:B01----:R-:W-:Y:S05]  /*6870*/  ENDCOLLECTIVE ;  /* 0x000000000000791b */ /* 0x003fea0003800000 */
.L_x_17339:
[----:B------:R-:W-:Y:S01]  /*6880*/  HFMA2 R12, -RZ, RZ, 0, 5.9604644775390625e-08 ;  /* 0x00000001ff0c7431 */ /* 0x000fe200000001ff */
[----:B------:R-:W-:-:S04]  /*6890*/  FMNMX R3, R2, R14, !PT ;  /* 0x0000000e02037209 */ /* 0x000fc80007800000 */
[----:B------:R-:W-:-:S07]  /*68a0*/  MOV R13, R3 ;  /* 0x00000003000d7202 */ /* 0x000fce0000000f00 */
[----:B------:R-:W-:Y:S05]  /*68b0*/  WARPSYNC.COLLECTIVE R15, `(.L_x_17340) ;  /* 0x000000000f087348 */ /* 0x000fea0003c00000 */
[----:B------:R0:W1:Y:S02]  /*68c0*/  SHFL.BFLY P6, R14, R13, R12, R11 ;  /* 0x0c00000c0d0e7389 */ /* 0x00006400000c000b */
[----:B01----:R-:W-:Y:S05]  /*68d0*/  ENDCOLLECTIVE ;  /* 0x000000000000791b */ /* 0x003fea0003800000 */
.L_x_17340:
        /* <DEDUP_REMOVED lines=24> */
[----:B------:R-:W-:Y:S01]  /*6a60*/  FADD R14, -R14, R22 ;  /* 0x000000160e0e7221 */ /* 0x000fe20000000100 */
        /* <DEDUP_REMOVED lines=84> */
[C---:B------:R-:W-:Y:S01]  /*6fb0*/  FFMA R4, R13.reuse, 1.4426950216293334961, -R4 ;  /* 0x3fb8aa3b0d047823 */ /* 0x040fe20000000804 */
[----:B0-----:R-:W-:Y:S01]  /*6fc0*/  FMUL R0, R0, R9 ;  /* 0x0000000900007220 */ /* 0x001fe20000400000 */
[----:B------:R-:W-:Y:S02]  /*6fd0*/  FFMA.SAT R9, R32, R27, 0.5 ;  /* 0x3f00000020097423 */ /* 0x000fe4000000201b */
[----:B------:R-:W-:Y:S02]  /*6fe0*/  FFMA R13, R13, 1.925963033500011079e-08, R4 ;  /* 0x32a570600d0d7823 */ /* 0x000fe40000000004 */
[----:B------:R-:W-:-:S02]  /*6ff0*/  FFMA.RM R9, R9, R34, 12582913 ;  /* 0x4b40000109097423 */ /* 0x000fc40000004022 */
[----:B------:R-:W0:Y:S02]  /*7000*/  MUFU.EX2 R4, R13 ;  /* 0x0000000d00047308 */ /* 0x000e240000000800 */
[----:B------:R-:W-:-:S04]  /*7010*/  FADD R11, R9, -12583039 ;  /* 0xcb40007f090b7421 */ /* 0x000fc80000000000 */
[----:B------:R-:W-:Y:S01]  /*7020*/  FFMA R11, R32, 1.4426950216293334961, -R11 ;  /* 0x3fb8aa3b200b7823 */ /* 0x000fe2000000080b */
[----:B-1----:R-:W-:Y:S01]  /*7030*/  FMUL R2, R2, R5 ;  /* 0x0000000502027220 */ /* 0x002fe20000400000 */
[----:B------:R-:W-:Y:S02]  /*7040*/  FFMA.SAT R5, R15, R27, 0.5 ;  /* 0x3f0000000f057423 */ /* 0x000fe4000000201b */
[----:B------:R-:W-:Y:S02]  /*7050*/  FFMA R11, R32, 1.925963033500011079e-08, R11 ;  /* 0x32a57060200b7823 */ /* 0x000fe4000000000b */
[----:B------:R-:W-:-:S04]  /*7060*/  FFMA.RM R5, R5, R34, 12582913 ;  /* 0x4b40000105057423 */ /* 0x000fc80000004022 */
[----:B------:R-:W-:Y:S01]  /*7070*/  MUFU.EX2 R11, R11 ;  /* 0x0000000b000b7308 */ /* 0x000fe20000000800 */
[----:B0-----:R-:W-:Y:S01]  /*7080*/  FMUL R3, R3, R4 ;  /* 0x0000000403037220 */ /* 0x001fe20000400000 */
        /* <DEDUP_REMOVED lines=13> */
[----:B------:R-:W-:Y:S01]  /*7160*/  MOV R15, 0xffffffff ;  /* 0xffffffff000f7802 */ /* 0x000fe20000000f00 */
[----:B-1----:R-:W-:-:S04]  /*7170*/  FFMA.SAT R7, R49, R27, 0.5 ;  /* 0x3f00000031077423 */ /* 0x002fc8000000201b */
[----:B------:R-:W-:-:S04]  /*7180*/  FFMA.RM R7, R7, R34, 12582913 ;  /* 0x4b40000107077423 */ /* 0x000fc80000004022 */
[----:B------:R-:W-:Y:S01]  /*7190*/  FADD R8, R7, -12583039 ;  /* 0xcb40007f07087421 */ /* 0x000fe20000000000 */
[----:B--2---:R-:W-:Y:S01]  /*71a0*/  FMUL R5, R5, R6 ;  /* 0x0000000605057220 */ /* 0x004fe20000400000 */
[----:B------:R-:W-:Y:S01]  /*71b0*/  SHF.L.U32 R6, R9, 0x17, RZ ;  /* 0x0000001709067819 */ /* 0x000fe200000006ff */
[-C--:B------:R-:W-:Y:S01]  /*71c0*/  FFMA.SAT R9, R47, R27.reuse, 0.5 ;  /* 0x3f0000002f097423 */ /* 0x080fe2000000201b */
[----:B------:R-:W-:Y:S01]  /*71d0*/  FFMA R8, R49, 1.4426950216293334961, -R8 ;  /* 0x3fb8aa3b31087823 */ /* 0x000fe20000000808 */
[----:B------:R-:W-:Y:S01]  /*71e0*/  FFMA.SAT R27, R14, R27, 0.5 ;  /* 0x3f0000000e1b7423 */ /* 0x000fe2000000201b */
[----:B------:R-:W-:Y:S01]  /*71f0*/  SHF.L.U32 R7, R7, 0x17, RZ ;  /* 0x0000001707077819 */ /* 0x000fe200000006ff */
[-C--:B------:R-:W-:Y:S01]  /*7200*/  FFMA.RM R9, R9, R34.reuse, 12582913 ;  /* 0x4b40000109097423 */ /* 0x080fe20000004022 */
[----:B------:R-:W-:Y:S01]  /*7210*/  FFMA R8, R49, 1.925963033500011079e-08, R8 ;  /* 0x32a5706031087823 */ /* 0x000fe20000000008 */
[----:B------:R-:W-:Y:S01]  /*7220*/  FFMA.RM R27, R27, R34, 12582913 ;  /* 0x4b4000011b1b7423 */ /* 0x000fe20000004022 */
[----:B------:R-:W-:Y:S01]  /*7230*/  FMUL R6, R6, R11 ;  /* 0x0000000b06067220 */ /* 0x000fe20000400000 */
[----:B------:R-:W-:-:S03]  /*7240*/  FADD R12, R9, -12583039 ;  /* 0xcb40007f090c7421 */ /* 0x000fc60000000000 */
[----:B------:R-:W0:Y:S01]  /*7250*/  MUFU.EX2 R8, R8 ;  /* 0x0000000800087308 */ /* 0x000e220000000800 */
[----:B------:R-:W-:-:S04]  /*7260*/  FFMA R12, R47, 1.4426950216293334961, -R12 ;  /* 0x3fb8aa3b2f0c7823 */ /* 0x000fc8000000080c */
[----:B------:R-:W-:Y:S01]  /*7270*/  FFMA R47, R47, 1.925963033500011079e-08, R12 ;  /* 0x32a570602f2f7823 */ /* 0x000fe2000000000c */
[----:B------:R-:W-:-:S05]  /*7280*/  FADD R12, RZ, R23 ;  /* 0x00000017ff0c7221 */ /* 0x000fca0000000000 */
[----:B------:R-:W1:Y:S01]  /*7290*/  MUFU.EX2 R47, R47 ;  /* 0x0000002f002f7308 */ /* 0x000e620000000800 */
[----:B0-----:R-:W-:Y:S01]  /*72a0*/  FMUL R7, R7, R8 ;  /* 0x0000000807077220 */ /* 0x001fe20000400000 */
[----:B------:R-:W-:Y:S02]  /*72b0*/  IMAD.SHL.U32 R8, R9, 0x800000, RZ ;  /* 0x0080000009087824 */ /* 0x000fe400078e00ff */
[----:B------:R-:W-:-:S04]  /*72c0*/  FADD R9, R27, -12583039 ;  /* 0xcb40007f1b097421 */ /* 0x000fc80000000000 */
[----:B------:R-:W-:-:S04]  /*72d0*/  FFMA R9, R14, 1.4426950216293334961, -R9 ;  /* 0x3fb8aa3b0e097823 */ /* 0x000fc80000000809 */
[----:B------:R-:W-:Y:S01]  /*72e0*/  FFMA R11, R14, 1.925963033500011079e-08, R9 ;  /* 0x32a570600e0b7823 */ /* 0x000fe20000000009 */
[----:B------:R-:W-:Y:S01]  /*72f0*/  FADD R9, R12, R21 ;  /* 0x000000150c097221 */ /* 0x000fe20000000000 */
[----:B-1----:R-:W-:Y:S02]  /*7300*/  FMUL R8, R8, R47 ;  /* 0x0000002f08087220 */ /* 0x002fe40000400000 */
        /* <DEDUP_REMOVED lines=24> */
.L_x_17341:
[----:B------:R-:W-:Y:S02]  /*7490*/  IMAD.MOV.U32 R12, RZ, RZ, 0x8 ;  /* 0x00000008ff0c7424 */ /* 0x000fe400078e00ff */
[----:B------:R-:W-:-:S05]  /*74a0*/  FADD R26, R13, R14 ;  /* 0x0000000e0d1a7221 */ /* 0x000fca0000000000 */
[----:B------:R-:W-:-:S07]  /*74b0*/  MOV R13, R26 ;  /* 0x0000001a000d7202 */ /* 0x000fce0000000f00 */
[----:B------:R-:W-:Y:S05]  /*74c0*/  WARPSYNC.COLLECTIVE R15, `(.L_x_17342) ;  /* 0x000000000f087348 */ /* 0x000fea0003c00000 */
[----:B------:R0:W1:Y:S02]  /*74d0*/  SHFL.BFLY P6, R14, R13, R12, R11 ;  /* 0x0c00000c0d0e7389 */ /* 0x00006400000c000b */
[----:B01----:R-:W-:Y:S05]  /*74e0*/  ENDCOLLECTIVE ;  /* 0x000000000000791b */ /* 0x003fea0003800000 */
.L_x_17342:
[----:B------:R-:W-:Y:S02]  /*74f0*/  HFMA2 R12, -RZ, RZ, 0, 2.384185791015625e-07 ;  /* 0x00000004ff0c7431 */ /* 0x000fe400000001ff */
[----:B------:R-:W-:-:S05]  /*7500*/  FADD R27, R26, R14 ;  /* 0x0000000e1a1b7221 */ /* 0x000fca0000000000 */
[----:B------:R-:W-:-:S07]  /*7510*/  MOV R13, R27 ;  /* 0x0000001b000d7202 */ /* 0x000fce0000000f00 */
[----:B------:R-:W-:Y:S05]  /*7520*/  WARPSYNC.COLLECTIVE R15, `(.L_x_17343) ;  /* 0x000000000f087348 */ /* 0x000fea0003c00000 */
[----:B------:R0:W1:Y:S02]  /*7530*/  SHFL.BFLY P6, R14, R13, R12, R11 ;  /* 0x0c00000c0d0e7389 */ /* 0x00006400000c000b */
[----:B01----:R-:W-:Y:S05]  /*7540*/  ENDCOLLECTIVE ;  /* 0x000000000000791b */ /* 0x003fea0003800000 */
.L_x_17343:
[----:B------:R-:W-:Y:S01]  /*7550*/  MOV R12, 0x2 ;  /* 0x00000002000c7802 */ /* 0x000fe20000000f00 */
[----:B------:R-:W-:-:S04]  /*7560*/  FADD R32, R27, R14 ;  /* 0x0000000e1b207221 */ /* 0x000fc80000000000 */
[----:B------:R-:W-:-:S07]  /*7570*/  IMAD.MOV.U32 R13, RZ, RZ, R32 ;  /* 0x000000ffff0d7224 */ /* 0x000fce00078e0020 */
[----:B------:R-:W-:Y:S05]  /*7580*/  WARPSYNC.COLLECTIVE R15, `(.L_x_17344) ;  /* 0x000000000f087348 */ /* 0x000fea0003c00000 */
[----:B------:R0:W1:Y:S02]  /*7590*/  SHFL.BFLY P6, R14, R13, R12, R11 ;  /* 0x0c00000c0d0e7389 */ /* 0x00006400000c000b */
[----:B01----:R-:W-:Y:S05]  /*75a0*/  ENDCOLLECTIVE ;  /* 0x000000000000791b */ /* 0x003fea0003800000 */
.L_x_17344:
[----:B------:R-:W-:Y:S02]  /*75b0*/  IMAD.MOV.U32 R12, RZ, RZ, 0x1 ;  /* 0x00000001ff0c7424 */ /* 0x000fe400078e00ff */
[----:B------:R-:W-:-:S05]  /*75c0*/  FADD R34, R32, R14 ;  /* 0x0000000e20227221 */ /* 0x000fca0000000000 */
[----:B------:R-:W-:-:S07]  /*75d0*/  MOV R13, R34 ;  /* 0x00000022000d7202 */ /* 0x000fce0000000f00 */
[----:B------:R-:W-:Y:S05]  /*75e0*/  WARPSYNC.COLLECTIVE R15, `(.L_x_17345) ;  /* 0x000000000f087348 */ /* 0x000fea0003c00000 */
[----:B------:R0:W1:Y:S02]  /*75f0*/  SHFL.BFLY P6, R14, R13, R12, R11 ;  /* 0x0c00000c0d0e7389 */ /* 0x00006400000c000b */
[----:B01----:R-:W-:Y:S05]  /*7600*/  ENDCOLLECTIVE ;  /* 0x000000000000791b */ /* 0x003fea0003800000 */
.L_x_17345:
[----:B------:R-:W-:Y:S05]  /*7610*/  BRA `(.L_x_17346) ;  /* 0xffffffd000d47947 */ /* 0x000fea000383ffff */
        .weak           $__internal_268_$__cuda_sm3x_div_rn_noftz_f32_slowpath
        .type           $__internal_268_$__cuda_sm3x_div_rn_noftz_f32_slowpath,@function
        .size           $__internal_268_$__cuda_sm3x_div_rn_noftz_f32_slowpath,(.L_x_37645 - $__internal_268_$__cuda_sm3x_div_rn_noftz_f32_slowpath)
$__internal_268_$__cuda_sm3x_div_rn_noftz_f32_slowpath:
        /* <DEDUP_REMOVED lines=34> */
.L_x_17348:
        /* <DEDUP_REMOVED lines=51> */
.L_x_17355:
[----:B------:R-:W-:-:S04]  /*7b70*/  LOP3.LUT R11, R11, 0x80000000, RZ, 0xc0, !PT ;  /* 0x800000000b0b7812 */ /* 0x000fc800078ec0ff */
[----:B------:R-:W-:Y:S01]  /*7b80*/  LOP3.LUT R11, R11, 0x7f800000, RZ, 0xfc, !PT ;  /* 0x7f8000000b0b7812 */ /* 0x000fe200078efcff */
[----:B------:R-:W-:Y:S06]  /*7b90*/  BRA `(.L_x_17356) ;  /* 0x0000000000047947 */ /* 0x000fec0003800000 */
.L_x_17354:
[----:B------:R-:W-:-:S07]  /*7ba0*/  IMAD R11, R15, 0x800000, R11 ;  /* 0x008000000f0b7824 */ /* 0x000fce00078e020b */
.L_x_17356:
[----:B------:R-:W-:Y:S05]  /*7bb0*/  BSYNC.RECONVERGENT B2 ;  /* 0x0000000000027941 */ /* 0x000fea0003800200 */
.L_x_17353:
[----:B------:R-:W-:Y:S05]  /*7bc0*/  BRA `(.L_x_17357) ;  /* 0x0000000000207947 */ /* 0x000fea0003800000 */
.L_x_17352:
[----:B------:R-:W-:-:S04]  /*7bd0*/  LOP3.LUT R11, R14, 0x80000000, R23, 0x48, !PT ;  /* 0x800000000e0b7812 */ /* 0x000fc800078e4817 */
[----:B------:R-:W-:Y:S01]  /*7be0*/  LOP3.LUT R11, R11, 0x7f800000, RZ, 0xfc, !PT ;  /* 0x7f8000000b0b7812 */ /* 0x000fe200078efcff */
[----:B------:R-:W-:Y:S06]  /*7bf0*/  BRA `(.L_x_17357) ;  /* 0x0000000000147947 */ /* 0x000fec0003800000 */
.L_x_17351:
[----:B------:R-:W-:Y:S01]  /*7c00*/  LOP3.LUT R11, R14, 0x80000000, R23, 0x48, !PT ;  /* 0x800000000e0b7812 */ /* 0x000fe200078e4817 */
[----:B------:R-:W-:Y:S06]  /*7c10*/  BRA `(.L_x_17357) ;  /* 0x00000000000c7947 */ /* 0x000fec0003800000 */
.L_x_17350:
[----:B------:R-:W0:Y:S01]  /*7c20*/  MUFU.RSQ R11, -QNAN ;  /* 0xffc00000000b7908 */ /* 0x000e220000001400 */
[----:B------:R-:W-:Y:S05]  /*7c30*/  BRA `(.L_x_17357) ;  /* 0x0000000000047947 */ /* 0x000fea0003800000 */
.L_x_17349:
[----:B------:R-:W-:-:S07]  /*7c40*/  FADD.FTZ R11, R23, R14 ;  /* 0x0000000e170b7221 */ /* 0x000fce0000010000 */
.L_x_17357:
[----:B------:R-:W-:Y:S05]  /*7c50*/  BSYNC.RECONVERGENT B1 ;  /* 0x0000000000017941 */ /* 0x000fea0003800200 */
.L_x_17347:
[----:B------:R-:W-:Y:S01]  /*7c60*/  HFMA2 R15, -RZ, RZ, 0, 0 ;  /* 0x00000000ff0f7431 */ /* 0x000fe200000001ff */
[----:B------:R-:W-:-:S04]  /*7c70*/  MOV R14, R32 ;  /* 0x00000020000e7202 */ /* 0x000fc80000000f00 */
[----:B0-----:R-:W-:Y:S05]  /*7c80*/  RET.REL.NODEC R14 `(_Z15SoftmaxWarpImplI22BroadcastScaleMaskLoadIffbLm3EiE11DirectStoreIffEfLi2ELi18ELi32ELi1ELb1EL9Algorithm0EEvT_T0_ll) ;  /* 0xffffff800edc7950 */ /* 0x001fea0003c3ffff */
.L_x_17358:
        /* <DEDUP_REMOVED lines=15> */
.L_x_37645:


//--------------------- .text._Z15SoftmaxWarpImplI22BroadcastScaleMaskLoadIffbLm3EiE11DirectStoreIffEfLi2ELi18ELi32ELi1ELb0EL9Algorithm0EEvT_T0_ll --------------------------
	.section	.text._Z15SoftmaxWarpImplI22BroadcastScaleMaskLoadIffbLm3EiE11DirectStoreIffEfLi2ELi18ELi32ELi1ELb0EL9Algorithm0EEvT_T0_ll,"ax",@progbits
	.align	128
        .global         _Z15SoftmaxWarpImplI22BroadcastScaleMaskLoadIffbLm3EiE11DirectStoreIffEfLi2ELi18ELi32ELi1ELb0EL9Algorithm0EEvT_T0_ll
        .type           _Z15SoftmaxWarpImplI22BroadcastScaleMaskLoadIffbLm3EiE11DirectStoreIffEfLi2ELi18ELi32ELi1ELb0EL9Algorithm0EEvT_T0_ll,@function
        .size           _Z15SoftmaxWarpImplI22BroadcastScaleMaskLoadIffbLm3EiE11DirectStoreIffEfLi2ELi18ELi32ELi1ELb0EL9Algorithm0EEvT_T0_ll,(.L_x_37646 - _Z15SoftmaxWarpImplI22BroadcastScaleMaskLoadIffbLm3EiE11DirectStoreIffEfLi2ELi18ELi32ELi1ELb0EL9Algorithm0EEvT_T0_ll)
        .other          _Z15SoftmaxWarpImplI22BroadcastScaleMaskLoadIffbLm3EiE11DirectStoreIffEfLi2ELi18ELi32ELi1ELb0EL9Algorithm0EEvT_T0_ll,@"STO_CUDA_ENTRY STV_DEFAULT"
_Z15SoftmaxWarpImplI22BroadcastScaleMaskLoadIffbLm3EiE11DirectStoreIffEfLi2ELi18ELi32ELi1ELb0EL9Algorithm0EEvT_T0_ll:
.text._Z15SoftmaxWarpImplI22BroadcastScaleMaskLoadIffbLm3EiE11DirectStoreIffEfLi2ELi18ELi32ELi1ELb0EL9Algorithm0EEvT_T0_ll:
        /* <DEDUP_REMOVED lines=28> */
.L_x_17359:
        /* <DEDUP_REMOVED lines=15> */
.L_x_17398:
[----:B------:R-:W-:Y:S01]  /*02b0*/  IABS R0, UR45 ;  /* 0x0000002d00007c13 */ /* 0x000fe20008000000 */
[----:B------:R-:W-:Y:S01]  /*02c0*/  UMOV UR4, URZ ;  /* 0x000000ff00047c82 */ /* 0x000fe20008000000 */
[----:B------:R-:W-:Y:S01]  /*02d0*/  ISETP.NE.AND P6, PT, RZ, UR45, PT ;  /* 0x0000002dff007c0c */ /* 0x000fe2000bfc5270 */
[----:B0-----:R-:W0:Y:S01]  /*02e0*/  LDC.64 R16, c[0x0][0x390] ;  /* 0x0000e400ff107b82 */ /* 0x001e220000000a00 */
[----:B------:R-:W-:Y:S02]  /*02f0*/  R2UR UR8, R0 ;  /* 0x00000000000872ca */ /* 0x000fe400000e0000 */
[----:B------:R-:W-:Y:S02]  /*0300*/  IABS R0, UR46 ;  /* 0x0000002e00007c13 */ /* 0x000fe40008000000 */
[----:B------:R-:W-:Y:S02]  /*0310*/  LOP3.LUT R7, RZ, UR45, RZ, 0x33, !PT ;  /* 0x0000002dff077c12 */ /* 0x000fe4000f8e33ff */
[----:B------:R-:W-:Y:S01]  /*0320*/  R2UR UR9, R0 ;  /* 0x00000000000972ca */ /* 0x000fe200000e0000 */
[----:B------:R-:W-:Y:S01]  /*0330*/  IMAD R0, R31, UR44, R30 ;  /* 0x0000002c1f007c24 */ /* 0x000fe2000f8e021e */
[----:B------:R-:W2:Y:S01]  /*0340*/  LDC.64 R14, c[0x0][0x398] ;  /* 0x0000e600ff0e7b82 */ /* 0x000ea20000000a00 */
[----:B------:R-:W-:-:S02]  /*0350*/  ISETP.NE.AND P4, PT, RZ, UR46, PT ;  /* 0x0000002eff007c0c */ /* 0x000fc4000bf85270 */
[----:B-1----:R-:W-:Y:S02]  /*0360*/  R2UR UR10, R24 ;  /* 0x00000000180a72ca */ /* 0x002fe400000e0000 */
[----:B------:R-:W1:Y:S01]  /*0370*/  I2F.RP R2, UR8 ;  /* 0x0000000800027d06 */ /* 0x000e620008209400 */
[----:B------:R-:W-:Y:S02]  /*0380*/  R2UR UR11, R25 ;  /* 0x00000000190b72ca */ /* 0x000fe400000e0000 */
[----:B------:R-:W3:Y:S05]  /*0390*/  LDC.64 R12, c[0x0][0x3a0] ;  /* 0x0000e800ff0c7b82 */ /* 0x000eea0000000a00 */
[----:B------:R-:W4:Y:S01]  /*03a0*/  I2F.RP R4, UR9 ;  /* 0x0000000900047d06 */ /* 0x000f220008209400 */
[----:B0-----:R-:W-:-:S04]  /*03b0*/  ISETP.NE.U32.AND P5, PT, R16, 0x1, PT ;  /* 0x000000011000780c */ /* 0x001fc80003fa5070 */
[----:B------:R-:W-:-:S03]  /*03c0*/  ISETP.NE.AND.EX P5, PT, R17, RZ, PT, P5 ;  /* 0x000000ff1100720c */ /* 0x000fc60003fa5350 */
[----:B-1----:R-:W0:Y:S08]  /*03d0*/  MUFU.RCP R2, R2 ;  /* 0x0000000200027308 */ /* 0x002e300000001000 */
[----:B----4-:R-:W1:Y:S01]  /*03e0*/  MUFU.RCP R4, R4 ;  /* 0x0000000400047308 */ /* 0x010e620000001000 */
[----:B0-----:R-:W-:-:S07]  /*03f0*/  IADD3 R3, PT, PT, R2, 0xffffffe, RZ ;  /* 0x0ffffffe02037810 */ /* 0x001fce0007ffe0ff */
[----:B------:R-:W0:Y:S01]  /*0400*/  F2I.FTZ.U32.TRUNC.NTZ R3, R3 ;  /* 0x0000000300037305 */ /* 0x000e22000021f000 */
[----:B-1----:R-:W-:Y:S02]  /*0410*/  IADD3 R5, PT, PT, R4, 0xffffffe, RZ ;  /* 0x0ffffffe04057810 */ /* 0x002fe40007ffe0ff */
[----:B------:R-:W-:-:S05]  /*0420*/  IADD3 R4, PT, PT, R0, 0x40, RZ ;  /* 0x0000004000047810 */ /* 0x000fca0007ffe0ff */
        /* <DEDUP_REMOVED lines=9> */
[----:B------:R-:W-:Y:S01]  /*04c0*/  UMOV UR4, URZ ;  /* 0x000000ff00047c82 */ /* 0x000fe20008000000 */
[----:B------:R-:W-:Y:S02]  /*04d0*/  IABS R5, R4 ;  /* 0x0000000400057213 */ /* 0x000fe40000000000 */
        /* <DEDUP_REMOVED lines=19> */
[----:B------:R-:W-:Y:S02]  /*0610*/  IMAD R3, R6, UR9, R3 ;  /* 0x0000000906037c24 */ /* 0x000fe4000f8e0203 */
[----:B------:R-:W-:-:S03]  /*0620*/  IMAD.HI.U32 R6, R5, UR6, RZ ;  /* 0x0000000605067c27 */ /* 0x000fc6000f8e00ff */
[----:B------:R-:W-:Y:S01]  /*0630*/  ISETP.LT.U32.AND P2, PT, R3, UR9, PT ;  /* 0x0000000903007c0c */ /* 0x000fe2000bf41070 */
[----:B------:R-:W-:-:S04]  /*0640*/  IMAD.MOV R8, RZ, RZ, -R6 ;  /* 0x000000ffff087224 */ /* 0x000fc800078e0a06 */
[----:B------:R-:W-:-:S05]  /*0650*/  IMAD R5, R8, UR8, R5 ;  /* 0x0000000808057c24 */ /* 0x000fca000f8e0205 */
[----:B------:R-:W-:-:S03]  /*0660*/  ISETP.LT.U32.AND P1, PT, R5, UR8, PT ;  /* 0x0000000805007c0c */ /* 0x000fc6000bf21070 */
[----:B------:R-:W-:Y:S02]  /*0670*/  @!P2 IADD3 R3, PT, PT, R3, -UR9, RZ ;  /* 0x800000090303ac10 */ /* 0x000fe4000fffe0ff */
[----:B------:R-:W-:Y:S02]  /*0680*/  @!P2 IADD3 R2, PT, PT, R2, 0x1, RZ ;  /* 0x000000010202a810 */ /* 0x000fe40007ffe0ff */
[----:B------:R-:W-:Y:S02]  /*0690*/  ISETP.GE.U32.AND P0, PT, R3, UR9, PT ;  /* 0x0000000903007c0c */ /* 0x000fe4000bf06070 */
[----:B------:R-:W-:-:S04]  /*06a0*/  LOP3.LUT R3, R10, UR46, RZ, 0x3c, !PT ;  /* 0x0000002e0a037c12 */ /* 0x000fc8000f8e3cff */
[----:B------:R-:W-:Y:S01]  /*06b0*/  @!P1 IADD3 R5, PT, PT, R5, -UR8, RZ ;  /* 0x8000000805059c10 */ /* 0x000fe2000fffe0ff */
[----:B------:R-:W-:Y:S01]  /*06c0*/  @!P1 VIADD R6, R6, 0x1 ;  /* 0x0000000106069836 */ /* 0x000fe20000000000 */
[----:B------:R-:W-:Y:S02]  /*06d0*/  ISETP.GE.AND P3, PT, R3, RZ, PT ;  /* 0x000000ff0300720c */ /* 0x000fe40003f66270 */
[----:B------:R-:W-:Y:S02]  /*06e0*/  ISETP.GE.U32.AND P2, PT, R5, UR8, PT ;  /* 0x0000000805007c0c */ /* 0x000fe4000bf46070 */
[----:B------:R-:W-:Y:S01]  /*06f0*/  LOP3.LUT R3, R4, UR45, RZ, 0x3c, !PT ;  /* 0x0000002d04037c12 */ /* 0x000fe2000f8e3cff */
[----:B------:R-:W-:Y:S01]  /*0700*/  @P0 VIADD R2, R2, 0x1 ;  /* 0x0000000102020836 */ /* 0x000fe20000000000 */
[----:B------:R-:W-:Y:S02]  /*0710*/  LOP3.LUT R5, RZ, UR46, RZ, 0x33, !PT ;  /* 0x0000002eff057c12 */ /* 0x000fe4000f8e33ff */
[----:B------:R-:W-:-:S05]  /*0720*/  ISETP.GE.AND P0, PT, R3, RZ, PT ;  /* 0x000000ff0300720c */ /* 0x000fca0003f06270 */
[----:B------:R-:W-:Y:S02]  /*0730*/  @!P3 IADD3 R2, PT, PT, -R2, RZ, RZ ;  /* 0x000000ff0202b210 */ /* 0x000fe40007ffe1ff */
[----:B------:R-:W-:Y:S02]  /*0740*/  @P2 IADD3 R6, PT, PT, R6, 0x1, RZ ;  /* 0x0000000106062810 */ /* 0x000fe40007ffe0ff */
[----:B------:R-:W-:Y:S02]  /*0750*/  SEL R2, R5, R2, !P4 ;  /* 0x0000000205027207 */ /* 0x000fe40006000000 */
[----:B--2---:R-:W-:Y:S01]  /*0760*/  ISETP.NE.U32.AND P3, PT, R14, 0x1, PT ;  /* 0x000000010e00780c */ /* 0x004fe20003f65070 */
[----:B------:R-:W-:Y:S01]  /*0770*/  IMAD.MOV.U32 R8, RZ, RZ, R6 ;  /* 0x000000ffff087224 */ /* 0x000fe200078e0006 */
[----:B------:R-:W-:Y:S02]  /*0780*/  IADD3 R3, PT, PT, -R2, RZ, RZ ;  /* 0x000000ff02037210 */ /* 0x000fe40007ffe1ff */
[----:B---3--:R-:W-:-:S02]  /*0790*/  ISETP.NE.U32.AND P4, PT, R12, 0x1, PT ;  /* 0x000000010c00780c */ /* 0x008fc40003f85070 */
[----:B------:R-:W-:Y:S01]  /*07a0*/  @!P0 IADD3 R8, PT, PT, -R8, RZ, RZ ;  /* 0x000000ff08088210 */ /* 0x000fe20007ffe1ff */
[----:B------:R-:W-:Y:S01]  /*07b0*/  IMAD R3, R3, UR46, R10 ;  /* 0x0000002e03037c24 */ /* 0x000fe2000f8e020a */
[----:B------:R-:W-:Y:S02]  /*07c0*/  ISETP.NE.AND.EX P3, PT, R15, RZ, PT, P3 ;  /* 0x000000ff0f00720c */ /* 0x000fe40003f65330 */
[----:B------:R-:W-:Y:S02]  /*07d0*/  SEL R6, R9, RZ, P5 ;  /* 0x000000ff09067207 */ /* 0x000fe40002800000 */
[----:B------:R-:W-:Y:S02]  /*07e0*/  SEL R10, R7, R8, !P6 ;  /* 0x00000008070a7207 */ /* 0x000fe40007000000 */
[----:B------:R-:W0:Y:S01]  /*07f0*/  LDC.64 R8, c[0x0][0x388] ;  /* 0x0000e200ff087b82 */ /* 0x000e220000000a00 */
[----:B------:R-:W-:Y:S01]  /*0800*/  ISETP.NE.AND.EX P4, PT, R13, RZ, PT, P4 ;  /* 0x000000ff0d00720c */ /* 0x000fe20003f85340 */
[----:B------:R-:W-:Y:S01]  /*0810*/  IMAD R11, R6, UR42, RZ ;  /* 0x0000002a060b7c24 */ /* 0x000fe2000f8e02ff */
[----:B------:R-:W-:-:S02]  /*0820*/  SEL R2, R2, RZ, P3 ;  /* 0x000000ff02027207 */ /* 0x000fc40001800000 */
[----:B------:R-:W-:Y:S02]  /*0830*/  SEL R3, R3, RZ, P4 ;  /* 0x000000ff03037207 */ /* 0x000fe40002000000 */
[----:B------:R-:W-:Y:S01]  /*0840*/  IADD3 R13, PT, PT, -R10, RZ, RZ ;  /* 0x000000ff0a0d7210 */ /* 0x000fe20007ffe1ff */
[----:B------:R-:W-:-:S04]  /*0850*/  IMAD R2, R2, UR43, R11 ;  /* 0x0000002b02027c24 */ /* 0x000fc8000f8e020b */
[----:B------:R-:W-:Y:S02]  /*0860*/  IMAD R2, R3, UR47, R2 ;  /* 0x0000002f03027c24 */ /* 0x000fe4000f8e0202 */
[----:B------:R-:W-:-:S03]  /*0870*/  IMAD R12, R13, UR45, R4 ;  /* 0x0000002d0d0c7c24 */ /* 0x000fc6000f8e0204 */
[----:B------:R-:W-:Y:S02]  /*0880*/  LEA.HI R2, R2, R2, RZ, 0x1 ;  /* 0x0000000202027211 */ /* 0x000fe400078f08ff */
[----:B------:R-:W-:Y:S02]  /*0890*/  IABS R3, R12 ;  /* 0x0000000c00037213 */ /* 0x000fe40000000000 */
[----:B------:R-:W-:-:S03]  /*08a0*/  SHF.R.S32.HI R17, RZ, 0x1, R2 ;  /* 0x00000001ff117819 */ /* 0x000fc60000011402 */
[----:B------:R-:W-:-:S04]  /*08b0*/  IMAD.HI.U32 R2, R3, UR5, RZ ;  /* 0x0000000503027c27 */ /* 0x000fc8000f8e00ff */
[----:B0-----:R-:W-:-:S04]  /*08c0*/  IMAD.WIDE R16, R17, 0x2, R8 ;  /* 0x0000000211107825 */ /* 0x001fc800078e0208 */
[----:B------:R-:W-:Y:S02]  /*08d0*/  IMAD.MOV R6, RZ, RZ, -R2 ;  /* 0x000000ffff067224 */ /* 0x000fe400078e0a02 */
[----:B------:R-:W2:Y:S01]  /*08e0*/  LDG.E.U16 R16, desc[UR10][R16.64] ;  /* 0x0000000a10107981 */ /* 0x000ea2000c1e1500 */
[----:B------:R-:W-:Y:S01]  /*08f0*/  ISETP.NE.AND P2, PT, RZ, UR46, PT ;  /* 0x0000002eff007c0c */ /* 0x000fe2000bf45270 */
        /* <DEDUP_REMOVED lines=22> */
[C---:B------:R-:W-:Y:S01]  /*0a60*/  VIADD R13, R0.reuse, 0x80 ;  /* 0x00000080000d7836 */ /* 0x040fe20000000000 */
[----:B------:R-:W-:Y:S02]  /*0a70*/  IADD3 R12, PT, PT, R0, 0xc0, RZ ;  /* 0x000000c0000c7810 */ /* 0x000fe40007ffe0ff */
[----:B------:R-:W-:Y:S02]  /*0a80*/  R2UR UR12, R24 ;  /* 0x00000000180c72ca */ /* 0x000fe400000e0000 */
[----:B------:R-:W-:Y:S02]  /*0a90*/  IABS R3, R13 ;  /* 0x0000000d00037213 */ /* 0x000fe40000000000 */
[----:B------:R-:W-:Y:S02]  /*0aa0*/  IABS R10, R12 ;  /* 0x0000000c000a7213 */ /* 0x000fe40000000000 */
[----:B------:R-:W-:Y:S01]  /*0ab0*/  R2UR UR13, R25 ;  /* 0x00000000190d72ca */ /* 0x000fe200000e0000 */
[----:B------:R-:W-:-:S05]  /*0ac0*/  IMAD.HI.U32 R2, R3, UR6, RZ ;  /* 0x0000000603027c27 */ /* 0x000fca000f8e00ff */
[----:B------:R-:W-:-:S05]  /*0ad0*/  IADD3 R6, PT, PT, -R2, RZ, RZ ;  /* 0x000000ff02067210 */ /* 0x000fca0007ffe1ff */
        /* <DEDUP_REMOVED lines=19> */
[----:B------:R-:W-:Y:S01]  /*0c10*/  IMAD R10, R11, UR8, R10 ;  /* 0x000000080b0a7c24 */ /* 0x000fe2000f8e020a */
[----:B------:R-:W-:-:S04]  /*0c20*/  SEL R11, R14, RZ, P5 ;  /* 0x000000ff0e0b7207 */ /* 0x000fc80002800000 */
[----:B------:R-:W-:Y:S01]  /*0c30*/  ISETP.LT.U32.AND P1, PT, R10, UR8, PT ;  /* 0x000000080a007c0c */ /* 0x000fe2000bf21070 */
[----:B------:R-:W-:Y:S02]  /*0c40*/  IMAD R11, R11, UR42, RZ ;  /* 0x0000002a0b0b7c24 */ /* 0x000fe4000f8e02ff */
[----:B------:R-:W-:Y:S02]  /*0c50*/  @!P0 IADD3 R3, PT, PT, R3, -UR9, RZ ;  /* 0x8000000903038c10 */ /* 0x000fe4000fffe0ff */
[----:B------:R-:W-:Y:S02]  /*0c60*/  @!P0 IADD3 R2, PT, PT, R2, 0x1, RZ ;  /* 0x0000000102028810 */ /* 0x000fe40007ffe0ff */
[----:B------:R-:W-:Y:S02]  /*0c70*/  ISETP.GE.U32.AND P0, PT, R3, UR9, PT ;  /* 0x0000000903007c0c */ /* 0x000fe4000bf06070 */
[----:B------:R-:W-:-:S04]  /*0c80*/  LOP3.LUT R3, R15, UR46, RZ, 0x3c, !PT ;  /* 0x0000002e0f037c12 */ /* 0x000fc8000f8e3cff */
[----:B------:R-:W-:Y:S01]  /*0c90*/  @!P1 VIADD R10, R10, -UR8 ;  /* 0x800000080a0a9c36 */ /* 0x000fe20008000000 */
[----:B------:R-:W-:Y:S02]  /*0ca0*/  @!P1 IADD3 R6, PT, PT, R6, 0x1, RZ ;  /* 0x0000000106069810 */ /* 0x000fe40007ffe0ff */
[----:B------:R-:W-:-:S04]  /*0cb0*/  ISETP.GE.AND P1, PT, R3, RZ, PT ;  /* 0x000000ff0300720c */ /* 0x000fc80003f26270 */
[----:B------:R-:W-:Y:S02]  /*0cc0*/  @P0 IADD3 R2, PT, PT, R2, 0x1, RZ ;  /* 0x0000000102020810 */ /* 0x000fe40007ffe0ff */
[----:B------:R-:W-:Y:S02]  /*0cd0*/  ISETP.GE.U32.AND P0, PT, R10, UR8, PT ;  /* 0x000000080a007c0c */ /* 0x000fe4000bf06070 */
[----:B------:R-:W-:-:S05]  /*0ce0*/  LOP3.LUT R10, R12, UR45, RZ, 0x3c, !PT ;  /* 0x0000002d0c0a7c12 */ /* 0x000fca000f8e3cff */
[----:B------:R-:W-:-:S06]  /*0cf0*/  @!P1 IADD3 R2, PT, PT, -R2, RZ, RZ ;  /* 0x000000ff02029210 */ /* 0x000fcc0007ffe1ff */
[----:B------:R-:W-:Y:S01]  /*0d00*/  @P0 VIADD R6, R6, 0x1 ;  /* 0x0000000106060836 */ /* 0x000fe20000000000 */
[----:B------:R-:W-:-:S04]  /*0d10*/  ISETP.GE.AND P0, PT, R10, RZ, PT ;  /* 0x000000ff0a00720c */ /* 0x000fc80003f06270 */
[----:B------:R-:W-:Y:S02]  /*0d20*/  MOV R10, R6 ;  /* 0x00000006000a7202 */ /* 0x000fe40000000f00 */
[----:B------:R-:W-:-:S07]  /*0d30*/  SEL R6, R5, R2, !P2 ;  /* 0x0000000205067207 */ /* 0x000fce0005000000 */
[----:B------:R-:W-:-:S05]  /*0d40*/  @!P0 IMAD.MOV R10, RZ, RZ, -R10 ;  /* 0x000000ffff0a8224 */ /* 0x000fca00078e0a0a */
[----:B------:R-:W-:Y:S02]  /*0d50*/  SEL R19, R7, R10, !P6 ;  /* 0x0000000a07137207 */ /* 0x000fe40007000000 */
[C---:B------:R-:W-:Y:S02]  /*0d60*/  IADD3 R10, PT, PT, -R6.reuse, RZ, RZ ;  /* 0x000000ff060a7210 */ /* 0x040fe40007ffe1ff */
[----:B------:R-:W-:Y:S02]  /*0d70*/  IADD3 R3, PT, PT, -R19, RZ, RZ ;  /* 0x000000ff13037210 */ /* 0x000fe40007ffe1ff */
[----:B------:R-:W-:Y:S01]  /*0d80*/  SEL R6, R6, RZ, P3 ;  /* 0x000000ff06067207 */ /* 0x000fe20001800000 */
[----:B------:R-:W-:Y:S02]  /*0d90*/  IMAD R10, R10, UR46, R15 ;  /* 0x0000002e0a0a7c24 */ /* 0x000fe4000f8e020f */
[----:B------:R-:W-:Y:S02]  /*0da0*/  IMAD R21, R3, UR45, R12 ;  /* 0x0000002d03157c24 */ /* 0x000fe4000f8e020c */
[----:B------:R-:W0:Y:S01]  /*0db0*/  LDC.64 R2, c[0x0][0x380] ;  /* 0x0000e000ff027b82 */ /* 0x000e220000000a00 */
[----:B------:R-:W-:Y:S01]  /*0dc0*/  SEL R10, R10, RZ, P4 ;  /* 0x000000ff0a0a7207 */ /* 0x000fe20002000000 */
[----:B------:R-:W-:Y:S01]  /*0dd0*/  IMAD R11, R6, UR43, R11 ;  /* 0x0000002b060b7c24 */ /* 0x000fe2000f8e020b */
[----:B------:R-:W-:-:S02]  /*0de0*/  IABS R15, R21 ;  /* 0x00000015000f7213 */ /* 0x000fc40000000000 */
[----:B------:R-:W-:Y:S01]  /*0df0*/  LEA.HI R6, R0, R0, RZ, 0x1 ;  /* 0x0000000000067211 */ /* 0x000fe200078f08ff */
[----:B------:R-:W-:-:S03]  /*0e00*/  IMAD R10, R10, UR47, R11 ;  /* 0x0000002f0a0a7c24 */ /* 0x000fc6000f8e020b */
[----:B------:R-:W-:Y:S02]  /*0e10*/  SHF.R.S32.HI R23, RZ, 0x1, R6 ;  /* 0x00000001ff177819 */ /* 0x000fe40000011406 */
[----:B------:R-:W-:-:S04]  /*0e20*/  LEA.HI R10, R10, R10, RZ, 0x1 ;  /* 0x0000000a0a0a7211 */ /* 0x000fc800078f08ff */
[----:B------:R-:W-:-:S05]  /*0e30*/  SHF.R.S32.HI R11, RZ, 0x1, R10 ;  /* 0x00000001ff0b7819 */ /* 0x000fca000001140a */
[----:B------:R-:W-:-:S04]  /*0e40*/  IMAD.WIDE R10, R11, 0x2, R8 ;  /* 0x000000020b0a7825 */ /* 0x000fc800078e0208 */
[----:B0-----:R-:W-:Y:S01]  /*0e50*/  IMAD.WIDE R22, R23, 0x8, R2 ;  /* 0x0000000817167825 */ /* 0x001fe200078e0202 */
[----:B------:R0:W4:Y:S01]  /*0e60*/  LDG.E.U16 R17, desc[UR12][R10.64] ;  /* 0x0000000c0a117981 */ /* 0x000122000c1e1500 */
[----:B--2---:R-:W-:-:S04]  /*0e70*/  PRMT R14, R16, 0x7771, RZ ;  /* 0x00007771100e7816 */ /* 0x004fc800000000ff */
[----:B------:R-:W-:Y:S01]  /*0e80*/  ISETP.NE.AND P1, PT, R14, RZ, PT ;  /* 0x000000ff0e00720c */ /* 0x000fe20003f25270 */
[----:B------:R-:W-:-:S04]  /*0e90*/  IMAD.HI.U32 R14, R15, UR5, RZ ;  /* 0x000000050f0e7c27 */ /* 0x000fc8000f8e00ff */
[----:B------:R-:W-:-:S04]  /*0ea0*/  IMAD.MOV R18, RZ, RZ, -R14 ;  /* 0x000000ffff127224 */ /* 0x000fc800078e0a0e */
[----:B------:R-:W-:-:S04]  /*0eb0*/  IMAD R6, R18, UR9, R15 ;  /* 0x0000000912067c24 */ /* 0x000fc8000f8e020f */
[----:B------:R-:W-:Y:S02]  /*0ec0*/  @P1 R2UR UR10, R24 ;  /* 0x00000000180a12ca */ /* 0x000fe400000e0000 */
[----:B------:R-:W-:Y:S02]  /*0ed0*/  @P1 R2UR UR11, R25 ;  /* 0x00000000190b12ca */ /* 0x000fe400000e0000 */
[----:B------:R-:W-:-:S11]  /*0ee0*/  ISETP.LT.U32.AND P0, PT, R6, UR9, PT ;  /* 0x0000000906007c0c */ /* 0x000fd6000bf01070 */
[----:B------:R-:W2:Y:S02]  /*0ef0*/  @P1 LDG.E R18, desc[UR10][R22.64+0x4] ;  /* 0x0000040a16121981 */ /* 0x000ea4000c1e1900 */
        /* <DEDUP_REMOVED lines=14> */
[----:B------:R-:W-:Y:S02]  /*0fe0*/  SEL R6, R6, RZ, P4 ;  /* 0x000000ff06067207 */ /* 0x000fe40002000000 */
[----:B---3--:R-:W-:-:S04]  /*0ff0*/  PRMT R10, R26, 0x7771, RZ ;  /* 0x000077711a0a7816 */ /* 0x008fc800000000ff */
[----:B------:R-:W-:Y:S01]  /*1000*/  ISETP.NE.AND P0, PT, R10, RZ, PT ;  /* 0x000000ff0a00720c */ /* 0x000fe20003f05270 */
[----:B------:R-:W-:Y:S01]  /*1010*/  IMAD R6, R6, UR47, R11 ;  /* 0x0000002f06067c24 */ /* 0x000fe2000f8e020b */
[----:B------:R-:W-:Y:S01]  /*1020*/  LEA.HI R4, R4, R4, RZ, 0x1 ;  /* 0x0000000404047211 */ /* 0x000fe200078f08ff */
[----:B------:R-:W0:Y:S03]  /*1030*/  LDC.64 R10, c[0x0][0x3e8] ;  /* 0x0000fa00ff0a7b82 */ /* 0x000e260000000a00 */
        /* <DEDUP_REMOVED lines=8> */
[----:B------:R-:W5:Y:S01]  /*10c0*/  @P0 LDG.E R4, desc[UR10][R20.64+0x4] ;  /* 0x0000040a14040981 */ /* 0x000f62000c1e1900 */
[----:B------:R-:W1:Y:S01]  /*10d0*/  LDCU UR7, c[0x0][0x3e8] ;  /* 0x00007d00ff0777ac */ /* 0x000e620008000800 */
[----:B0-----:R-:W-:Y:S02]  /*10e0*/  R2UR UR4, R11 ;  /* 0x000000000b0472ca */ /* 0x001fe400000e0000 */
[----:B------:R-:W-:Y:S01]  /*10f0*/  LEA.HI R13, R13, R13, RZ, 0x1 ;  /* 0x0000000d0d0d7211 */ /* 0x000fe200078f08ff */
[----:B-1----:R-:W-:-:S03]  /*1100*/  IMAD.U32 R6, RZ, RZ, UR7 ;  /* 0x00000007ff067e24 */ /* 0x002fc6000f8e00ff */
[----:B------:R-:W-:-:S05]  /*1110*/  SHF.R.S32.HI R13, RZ, 0x1, R13 ;  /* 0x00000001ff0d7819 */ /* 0x000fca000001140d */
[----:B------:R-:W-:Y:S01]  /*1120*/  IMAD.WIDE R14, R13, 0x8, R2 ;  /* 0x000000080d0e7825 */ /* 0x000fe200078e0202 */
[----:B------:R-:W-:-:S04]  /*1130*/  LEA.HI R12, R12, R12, RZ, 0x1 ;  /* 0x0000000c0c0c7211 */ /* 0x000fc800078f08ff */
[----:B------:R-:W-:-:S05]  /*1140*/  SHF.R.S32.HI R13, RZ, 0x1, R12 ;  /* 0x00000001ff0d7819 */ /* 0x000fca000001140c */
[----:B------:R-:W-:Y:S01]  /*1150*/  IMAD.WIDE R12, R13, 0x8, R2 ;  /* 0x000000080d0c7825 */ /* 0x000fe200078e0202 */
[----:B----4-:R-:W-:-:S03]  /*1160*/  PRMT R11, R17, 0x7771, RZ ;  /* 0x00007771110b7816 */ /* 0x010fc600000000ff */
[----:B--2---:R-:W-:Y:S01]  /*1170*/  @P1 FMUL R6, R18, UR4 ;  /* 0x0000000412061c20 */ /* 0x004fe20008400000 */
[----:B------:R-:W-:-:S13]  /*1180*/  ISETP.NE.AND P1, PT, R11, RZ, PT ;  /* 0x000000ff0b00720c */ /* 0x000fda0003f25270 */
[----:B------:R-:W-:Y:S02]  /*1190*/  @P1 R2UR UR10, R24 ;  /* 0x00000000180a12ca */ /* 0x000fe400000e0000 */
[----:B------:R-:W-:-:S13]  /*11a0*/  @P1 R2UR UR11, R25 ;  /* 0x00000000190b12ca */ /* 0x000fda00000e0000 */
[----:B------:R-:W2:Y:S01]  /*11b0*/  @P1 LDG.E R34, desc[UR10][R14.64+0x4] ;  /* 0x0000040a0e221981 */ /* 0x000ea2000c1e1900 */
[----:B------:R-:W-:Y:S02]  /*11c0*/  MOV R18, UR7 ;  /* 0x0000000700127c02 */ /* 0x000fe40008000f00 */
[----:B---3--:R-:W-:Y:S01]  /*11d0*/  PRMT R11, R19, 0x7771, RZ ;  /* 0x00007771130b7816 */ /* 0x008fe200000000ff */
[----:B-----5:R-:W-:-:S03]  /*11e0*/  @P0 FMUL R18, R4, UR4 ;  /* 0x0000000404120c20 */ /* 0x020fc60008400000 */
[----:B------:R-:W-:-:S13]  /*11f0*/  ISETP.NE.AND P0, PT, R11, RZ, PT ;  /* 0x000000ff0b00720c */ /* 0x000fda0003f05270 */
[----:B------:R-:W-:Y:S02]  /*1200*/  @P0 R2UR UR10, R24 ;  /* 0x00000000180a02ca */ /* 0x000fe400000e0000 */
[----:B------:R-:W-:-:S13]  /*1210*/  @P0 R2UR UR11, R25 ;  /* 0x00000000190b02ca */ /* 0x000fda00000e0000 */
[----:B------:R-:W3:Y:S01]  /*1220*/  @P0 LDG.E R33, desc[UR10][R12.64+0x4] ;  /* 0x0000040a0c210981 */ /* 0x000ee2000c1e1900 */
[----:B------:R-:W-:-:S04]  /*1230*/  IADD3 R28, PT, PT, R0, 0x100, RZ ;  /* 0x00000100001c7810 */ /* 0x000fc80007ffe0ff */
[----:B------:R-:W-:Y:S01]  /*1240*/  IABS R27, R28 ;  /* 0x0000001c001b7213 */ /* 0x000fe20000000000 */
[----:B------:R-:W-:-:S04]  /*1250*/  IMAD.U32 R4, RZ, RZ, UR7 ;  /* 0x00000007ff047e24 */ /* 0x000fc8000f8e00ff */
[----:B------:R-:W-:Y:S01]  /*1260*/  IMAD.HI.U32 R11, R27, UR6, RZ ;  /* 0x000000061b0b7c27 */ /* 0x000fe2000f8e00ff */
[----:B------:R-:W-:Y:S02]  /*1270*/  R2UR UR10, R24 ;  /* 0x00000000180a72ca */ /* 0x000fe400000e0000 */
[----:B------:R-:W-:-:S13]  /*1280*/  R2UR UR11, R25 ;  /* 0x00000000190b72ca */ /* 0x000fda00000e0000 */
[----:B------:R-:W4:Y:S01]  /*1290*/  LDG.E R21, desc[UR10][R20.64] ;  /* 0x0000000a14157981 */ /* 0x000f22000c1e1900 */
        /* <DEDUP_REMOVED lines=10> */
[----:B------:R0:W2:Y:S11]  /*1340*/  LDG.E R27, desc[UR10][R22.64] ;  /* 0x0000000a161b7981 */ /* 0x0000b6000c1e1900 */
[----:B------:R-:W-:-:S04]  /*1350*/  @!P1 IADD3 R11, PT, PT, -R11, RZ, RZ ;  /* 0x000000ff0b0b9210 */ /* 0x000fc80007ffe1ff */
[----:B------:R-:W-:-:S05]  /*1360*/  SEL R37, R7, R11, !P6 ;  /* 0x0000000b07257207 */ /* 0x000fca0007000000 */
[----:B------:R-:W-:-:S04]  /*1370*/  IMAD.MOV R11, RZ, RZ, -R37 ;  /* 0x000000ffff0b7224 */ /* 0x000fc800078e0a25 */
[----:B------:R-:W-:-:S05]  /*1380*/  IMAD R39, R11, UR45, R28 ;  /* 0x0000002d0b277c24 */ /* 0x000fca000f8e021c */
[----:B------:R-:W-:-:S05]  /*1390*/  IABS R35, R39 ;  /* 0x0000002700237213 */ /* 0x000fca0000000000 */
[----:B------:R-:W-:Y:S01]  /*13a0*/  IMAD.HI.U32 R34, R35, UR5, RZ ;  /* 0x0000000523227c27 */ /* 0x000fe2000f8e00ff */
[----:B------:R-:W-:-:S04]  /*13b0*/  PRMT R11, R16, 0x7770, RZ ;  /* 0x00007770100b7816 */ /* 0x000fc800000000ff */
[----:B------:R-:W-:Y:S02]  /*13c0*/  IADD3 R36, PT, PT, -R34, RZ, RZ ;  /* 0x000000ff22247210 */ /* 0x000fe40007ffe1ff */
[----:B------:R-:W-:Y:S01]  /*13d0*/  MOV R16, UR7 ;  /* 0x0000000700107c02 */ /* 0x000fe20008000f00 */
[----:B---3--:R-:W-:Y:S02]  /*13e0*/  @P0 FMUL R16, R33, UR4 ;  /* 0x0000000421100c20 */ /* 0x008fe40008400000 */
        /* <DEDUP_REMOVED lines=35> */
[----:B------:R-:W-:-:S04]  /*1620*/  LEA.HI R28, R28, R28, RZ, 0x1 ;  /* 0x0000001c1c1c7211 */ /* 0x000fc800078f08ff */
[----:B------:R-:W-:Y:S02]  /*1630*/  SHF.R.S32.HI R23, RZ, 0x1, R28 ;  /* 0x00000001ff177819 */ /* 0x000fe4000001141c */
[----:B---3--:R-:W-:Y:S01]  /*1640*/  PRMT R22, R33, 0x7771, RZ ;  /* 0x0000777121167816 */ /* 0x008fe200000000ff */
[----:B------:R0:W3:Y:S03]  /*1650*/  LDG.E R28, desc[UR12][R14.64] ;  /* 0x0000000c0e1c7981 */ /* 0x0000e6000c1e1900 */
[----:B------:R-:W-:Y:S01]  /*1660*/  ISETP.NE.AND P0, PT, R22, RZ, PT ;  /* 0x000000ff1600720c */ /* 0x000fe20003f05270 */
[----:B------:R-:W-:-:S12]  /*1670*/  IMAD.WIDE R22, R23, 0x8, R2 ;  /* 0x0000000817167825 */ /* 0x000fd800078e0202 */
[----:B------:R-:W-:Y:S02]  /*1680*/  @P0 R2UR UR14, R24 ;  /* 0x00000000180e02ca */ /* 0x000fe400000e0000 */
[----:B------:R-:W-:-:S13]  /*1690*/  @P0 R2UR UR15, R25 ;  /* 0x00000000190f02ca */ /* 0x000fda00000e0000 */
[----:B------:R-:W5:Y:S01]  /*16a0*/  @P0 LDG.E R37, desc[UR14][R22.64+0x4] ;  /* 0x0000040e16250981 */ /* 0x000f62000c1e1900 */
[----:B------:R-:W-:Y:S01]  /*16b0*/  SEL R39, R7, R34, !P6 ;  /* 0x0000002207277207 */ /* 0x000fe20007000000 */
[----:B------:R-:W-:Y:S02]  /*16c0*/  IMAD.U32 R20, RZ, RZ, UR7 ;  /* 0x00000007ff147e24 */ /* 0x000fe4000f8e00ff */
[----:B------:R1:W3:Y:S01]  /*16d0*/  LDG.E R34, desc[UR10][R12.64] ;  /* 0x0000000a0c227981 */ /* 0x0002e2000c1e1900 */
[----:B------:R-:W-:-:S05]  /*16e0*/  IADD3 R35, PT, PT, -R39, RZ, RZ ;  /* 0x000000ff27237210 */ /* 0x000fca0007ffe1ff */
[----:B------:R-:W-:Y:S02]  /*16f0*/  IMAD R41, R35, UR45, R36 ;  /* 0x0000002d23297c24 */ /* 0x000fe4000f8e0224 */
[----:B------:R4:W3:Y:S03]  /*1700*/  LDG.E R35, desc[UR12][R22.64] ;  /* 0x0000000c16237981 */ /* 0x0008e6000c1e1900 */
[----:B------:R-:W-:-:S05]  /*1710*/  IABS R38, R41 ;  /* 0x0000002900267213 */ /* 0x000fca0000000000 */
[----:B0-----:R-:W-:-:S05]  /*1720*/  IMAD.HI.U32 R14, R38, UR5, RZ ;  /* 0x00000005260e7c27 */ /* 0x001fca000f8e00ff */
[----:B------:R-:W-:-:S05]  /*1730*/  IADD3 R15, PT, PT, -R14, RZ, RZ ;  /* 0x000000ff0e0f7210 */ /* 0x000fca0007ffe1ff */
[----:B------:R-:W-:Y:S01]  /*1740*/  IMAD R15, R15, UR9, R38 ;  /* 0x000000090f0f7c24 */ /* 0x000fe2000f8e0226 */
[----:B-1----:R-:W-:Y:S02]  /*1750*/  LOP3.LUT R12, R41, UR46, RZ, 0x3c, !PT ;  /* 0x0000002e290c7c12 */ /* 0x002fe4000f8e3cff */
[----:B------:R-:W-:-:S05]  /*1760*/  SEL R13, R39, RZ, P5 ;  /* 0x000000ff270d7207 */ /* 0x000fca0002800000 */
[----:B------:R-:W-:Y:S02]  /*1770*/  IMAD R13, R13, UR42, RZ ;  /* 0x0000002a0d0d7c24 */ /* 0x000fe4000f8e02ff */
[----:B-----5:R-:W-:Y:S01]  /*1780*/  @P0 FMUL R20, R37, UR4 ;  /* 0x0000000425140c20 */ /* 0x020fe20008400000 */
        /* <DEDUP_REMOVED lines=29> */
[----:B------:R-:W-:Y:S01]  /*1960*/  IMAD.MOV R40, RZ, RZ, -R12 ;  /* 0x000000ffff287224 */ /* 0x000fe200078e0a0c */
[----:B----4-:R-:W-:-:S03]  /*1970*/  MOV R22, UR7 ;  /* 0x0000000700167c02 */ /* 0x010fc60008000f00 */
[----:B------:R-:W-:Y:S01]  /*1980*/  IMAD R13, R40, UR8, R13 ;  /* 0x00000008280d7c24 */ /* 0x000fe2000f8e020d */
[----:B------:R-:W-:Y:S02]  /*1990*/  R2UR UR10, R24 ;  /* 0x00000000180a72ca */ /* 0x000fe400000e0000 */
[----:B------:R-:W-:-:S13]  /*19a0*/  R2UR UR11, R25 ;  /* 0x00000000190b72ca */ /* 0x000fda00000e0000 */
[----:B------:R0:W4:Y:S01]  /*19b0*/  LDG.E R23, desc[UR10][R14.64] ;  /* 0x0000000a0e177981 */ /* 0x000122000c1e1900 */
[----:B-----5:R-:W-:Y:S01]  /*19c0*/  @P0 FMUL R22, R37, UR4 ;  /* 0x0000000425160c20 */ /* 0x020fe20008400000 */
        /* <DEDUP_REMOVED lines=44> */
[----:B------:R-:W-:Y:S02]  /*1c90*/  PRMT R39, R17, 0x7770, RZ ;  /* 0x0000777011277816 */ /* 0x000fe400000000ff */
[----:B------:R-:W-:-:S04]  /*1ca0*/  IADD3 R17, PT, PT, R0, 0x1c0, RZ ;  /* 0x000001c000117810 */ /* 0x000fc80007ffe0ff */
[----:B------:R-:W-:-:S05]  /*1cb0*/  IABS R40, R17 ;  /* 0x0000001100287213 */ /* 0x000fca0000000000 */
[----:B------:R-:W-:-:S05]  /*1cc0*/  IMAD.HI.U32 R13, R40, UR6, RZ ;  /* 0x00000006280d7c27 */ /* 0x000fca000f8e00ff */
[----:B------:R-:W-:Y:S02]  /*1cd0*/  IADD3 R41, PT, PT, -R13, RZ, RZ ;  /* 0x000000ff0d297210 */ /* 0x000fe40007ffe1ff */
[----:B------:R-:W-:-:S03]  /*1ce0*/  PRMT R37, R26, 0x7770, RZ ;  /* 0x000077701a257816 */ /* 0x000fc600000000ff */
[----:B------:R-:W-:Y:S02]  /*1cf0*/  IMAD R40, R41, UR8, R40 ;  /* 0x0000000829287c24 */ /* 0x000fe4000f8e0228 */
[----:B------:R-:W-:Y:S01]  /*1d00*/  IMAD.U32 R26, RZ, RZ, UR7 ;  /* 0x00000007ff1a7e24 */ /* 0x000fe2000f8e00ff */
[----:B------:R-:W-:Y:S02]  /*1d10*/  R2UR UR10, R24 ;  /* 0x00000000180a72ca */ /* 0x000fe400000e0000 */
[----:B------:R-:W-:Y:S02]  /*1d20*/  R2UR UR11, R25 ;  /* 0x00000000190b72ca */ /* 0x000fe400000e0000 */
[----:B------:R-:W-:Y:S02]  /*1d30*/  PRMT R33, R33, 0x7770, RZ ;  /* 0x0000777021217816 */ /* 0x000fe400000000ff */
[----:B------:R-:W-:Y:S02]  /*1d40*/  IADD3 R0, PT, PT, R0, 0x200, RZ ;  /* 0x0000020000007810 */ /* 0x000fe40007ffe0ff */
[----:B------:R-:W-:-:S02]  /*1d50*/  ISETP.NE.AND P2, PT, R33, RZ, PT ;  /* 0x000000ff2100720c */ /* 0x000fc40003f45270 */
[----:B------:R-:W-:Y:S02]  /*1d60*/  PRMT R19, R19, 0x7770, RZ ;  /* 0x0000777013137816 */ /* 0x000fe400000000ff */
[----:B------:R-:W-:Y:S02]  /*1d70*/  IABS R33, R0 ;  /* 0x0000000000217213 */ /* 0x000fe40000000000 */
[----:B------:R-:W-:-:S03]  /*1d80*/  ISETP.NE.AND P1, PT, R19, RZ, PT ;  /* 0x000000ff1300720c */ /* 0x000fc60003f25270 */
[----:B------:R-:W-:Y:S01]  /*1d90*/  IMAD.HI.U32 R19, R33, UR6, RZ ;  /* 0x0000000621137c27 */ /* 0x000fe2000f8e00ff */
[----:B------:R-:W-:-:S03]  /*1da0*/  PRMT R38, R38, 0x7770, RZ ;  /* 0x0000777026267816 */ /* 0x000fc600000000ff */
[----:B-----5:R-:W-:Y:S01]  /*1db0*/  @P0 FMUL R26, R36, UR4 ;  /* 0x00000004241a0c20 */ /* 0x020fe20008400000 */
[----:B------:R-:W-:Y:S01]  /*1dc0*/  ISETP.LT.U32.AND P0, PT, R40, UR8, PT ;  /* 0x0000000828007c0c */ /* 0x000fe2000bf01070 */
[----:B------:R0:W5:-:S12]  /*1dd0*/  LDG.E R36, desc[UR10][R14.64] ;  /* 0x0000000a0e247981 */ /* 0x000158000c1e1900 */
[----:B------:R-:W-:Y:S01]  /*1de0*/  @!P0 VIADD R40, R40, -UR8 ;  /* 0x8000000828288c36 */ /* 0x000fe20008000000 */
[----:B------:R-:W-:-:S04]  /*1df0*/  @!P0 IADD3 R13, PT, PT, R13, 0x1, RZ ;  /* 0x000000010d0d8810 */ /* 0x000fc80007ffe0ff */
        /* <DEDUP_REMOVED lines=19> */
[----:B------:R-:W-:-:S04]  /*1f30*/  IMAD.MOV R40, RZ, RZ, -R19 ;  /* 0x000000ffff287224 */ /* 0x000fc800078e0a13 */
[----:B------:R-:W-:-:S08]  /*1f40*/  IMAD R33, R40, UR8, R33 ;  /* 0x0000000828217c24 */ /* 0x000fd0000f8e0221 */
[----:B------:R-:W-:Y:S01]  /*1f50*/  @!P0 IMAD.MOV R13, RZ, RZ, -R13 ;  /* 0x000000ffff0d8224 */ /* 0x000fe200078e0a0d */
[----:B------:R-:W-:-:S04]  /*1f60*/  ISETP.NE.AND P0, PT, RZ, UR46, PT ;  /* 0x0000002eff007c0c */ /* 0x000fc8000bf05270 */
[----:B------:R-:W-:Y:S02]  /*1f70*/  SEL R15, R5, R13, !P0 ;  /* 0x0000000d050f7207 */ /* 0x000fe40004000000 */
        /* <DEDUP_REMOVED lines=11> */
[----:B------:R-:W-:Y:S02]  /*2030*/  IABS R33, R7 ;  /* 0x0000000700217213 */ /* 0x000fe40000000000 */
[----:B------:R-:W-:-:S03]  /*2040*/  ISETP.NE.AND P0, PT, R38, RZ, PT ;  /* 0x000000ff2600720c */ /* 0x000fc60003f05270 */
[----:B------:R-:W-:-:S04]  /*2050*/  IMAD.HI.U32 R19, R33, UR5, RZ ;  /* 0x0000000521137c27 */ /* 0x000fc8000f8e00ff */
[----:B------:R-:W-:-:S04]  /*2060*/  IMAD.MOV R38, RZ, RZ, -R19 ;  /* 0x000000ffff267224 */ /* 0x000fc800078e0a13 */
[----:B------:R-:W-:-:S05]  /*2070*/  IMAD R33, R38, UR9, R33 ;  /* 0x0000000926217c24 */ /* 0x000fca000f8e0221 */
[----:B------:R-:W-:-:S13]  /*2080*/  ISETP.LT.U32.AND P6, PT, R33, UR9, PT ;  /* 0x0000000921007c0c */ /* 0x000fda000bfc1070 */
[----:B------:R-:W-:Y:S02]  /*2090*/  @!P6 IADD3 R33, PT, PT, R33, -UR9, RZ ;  /* 0x800000092121ec10 */ /* 0x000fe4000fffe0ff */
[----:B------:R-:W-:Y:S02]  /*20a0*/  @!P6 IADD3 R19, PT, PT, R19, 0x1, RZ ;  /* 0x000000011313e810 */ /* 0x000fe40007ffe0ff */
[----:B------:R-:W-:Y:S02]  /*20b0*/  ISETP.GE.U32.AND P6, PT, R33, UR9, PT ;  /* 0x0000000921007c0c */ /* 0x000fe4000bfc6070 */
[----:B------:R-:W-:Y:S02]  /*20c0*/  LOP3.LUT R33, R7, UR46, RZ, 0x3c, !PT ;  /* 0x0000002e07217c12 */ /* 0x000fe4000f8e3cff */
[----:B------:R-:W-:-:S09]  /*20d0*/  IADD3 R13, PT, PT, -R15, RZ, RZ ;  /* 0x000000ff0f0d7210 */ /* 0x000fd20007ffe1ff */
[----:B------:R-:W-:Y:S01]  /*20e0*/  @P6 VIADD R19, R19, 0x1 ;  /* 0x0000000113136836 */ /* 0x000fe20000000000 */
[----:B------:R-:W-:Y:S02]  /*20f0*/  ISETP.GE.AND P6, PT, R33, RZ, PT ;  /* 0x000000ff2100720c */ /* 0x000fe40003fc6270 */
[----:B------:R-:W-:Y:S01]  /*2100*/  SEL R14, R14, RZ, P5 ;  /* 0x000000ff0e0e7207 */ /* 0x000fe20002800000 */
[----:B------:R-:W-:Y:S01]  /*2110*/  IMAD R13, R13, UR46, R42 ;  /* 0x0000002e0d0d7c24 */ /* 0x000fe2000f8e022a */
[----:B------:R-:W-:-:S03]  /*2120*/  SEL R15, R15, RZ, P3 ;  /* 0x000000ff0f0f7207 */ /* 0x000fc60001800000 */
[----:B------:R-:W-:Y:S01]  /*2130*/  IMAD R14, R14, UR42, RZ ;  /* 0x0000002a0e0e7c24 */ /* 0x000fe2000f8e02ff */
[----:B------:R-:W-:-:S05]  /*2140*/  SEL R13, R13, RZ, P4 ;  /* 0x000000ff0d0d7207 */ /* 0x000fca0002000000 */
[----:B------:R-:W-:Y:S02]  /*2150*/  @!P6 IADD3 R19, PT, PT, -R19, RZ, RZ ;  /* 0x000000ff1313e210 */ /* 0x000fe40007ffe1ff */
[----:B------:R-:W-:Y:S01]  /*2160*/  ISETP.NE.AND P6, PT, RZ, UR46, PT ;  /* 0x0000002eff007c0c */ /* 0x000fe2000bfc5270 */
[----:B------:R-:W-:-:S03]  /*2170*/  IMAD R14, R15, UR43, R14 ;  /* 0x0000002b0f0e7c24 */ /* 0x000fc6000f8e020e */
[----:B------:R-:W-:Y:S01]  /*2180*/  SEL R19, R5, R19, !P6 ;  /* 0x0000001305137207 */ /* 0x000fe20007000000 */
[----:B------:R-:W-:Y:S01]  /*2190*/  IMAD R13, R13, UR47, R14 ;  /* 0x0000002f0d0d7c24 */ /* 0x000fe2000f8e020e */
[----:B------:R-:W-:Y:S02]  /*21a0*/  ISETP.NE.AND P6, PT, R11, RZ, PT ;  /* 0x000000ff0b00720c */ /* 0x000fe40003fc5270 */
[----:B------:R-:W-:Y:S02]  /*21b0*/  IADD3 R14, PT, PT, -R19, RZ, RZ ;  /* 0x000000ff130e7210 */ /* 0x000fe40007ffe1ff */
[----:B------:R-:W-:Y:S02]  /*21c0*/  PRMT R12, R12, 0x7770, RZ ;  /* 0x000077700c0c7816 */ /* 0x000fe400000000ff */
[----:B------:R-:W-:Y:S01]  /*21d0*/  SEL R11, R40, RZ, P5 ;  /* 0x000000ff280b7207 */ /* 0x000fe20002800000 */
[----:B------:R-:W-:Y:S01]  /*21e0*/  IMAD R7, R14, UR46, R7 ;  /* 0x0000002e0e077c24 */ /* 0x000fe2000f8e0207 */
[----:B------:R-:W-:-:S02]  /*21f0*/  ISETP.NE.AND P5, PT, R12, RZ, PT ;  /* 0x000000ff0c00720c */ /* 0x000fc40003fa5270 */
[----:B------:R-:W-:Y:S01]  /*2200*/  SEL R12, R19, RZ, P3 ;  /* 0x000000ff130c7207 */ /* 0x000fe20001800000 */
[----:B------:R-:W-:Y:S01]  /*2210*/  IMAD R11, R11, UR42, RZ ;  /* 0x0000002a0b0b7c24 */ /* 0x000fe2000f8e02ff */
        /* <DEDUP_REMOVED lines=11> */
[----:B------:R-:W2:Y:S04]  /*22d0*/  LDG.E.U16 R12, desc[UR8][R12.64] ;  /* 0x000000080c0c7981 */ /* 0x000ea8000c1e1500 */
[----:B------:R0:W3:Y:S01]  /*22e0*/  LDG.E.U16 R7, desc[UR10][R8.64] ;  /* 0x0000000a08077981 */ /* 0x0000e2000c1e1500 */
[----:B------:R-:W-:Y:S01]  /*22f0*/  FMUL R21, R21, UR4 ;  /* 0x0000000415157c20 */ /* 0x000fe20008400000 */
[----:B------:R-:W-:-:S04]  /*2300*/  ISETP.NE.AND P3, PT, R37, RZ, PT ;  /* 0x000000ff2500720c */ /* 0x000fc80003f65270 */
[----:B------:R-:W-:Y:S02]  /*2310*/  FSEL R21, R21, R10, P3 ;  /* 0x0000000a15157208 */ /* 0x000fe40001800000 */
[----:B------:R-:W-:-:S04]  /*2320*/  LEA.HI R17, R17, R17, RZ, 0x1 ;  /* 0x0000001111117211 */ /* 0x000fc800078f08ff */
[----:B0-----:R-:W-:Y:S02]  /*2330*/  SHF.R.S32.HI R9, RZ, 0x1, R17 ;  /* 0x00000001ff097819 */ /* 0x001fe40000011411 */
[----:B------:R-:W-:-:S03]  /*2340*/  LEA.HI R0, R0, R0, RZ, 0x1 ;  /* 0x0000000000007211 */ /* 0x000fc600078f08ff */
[----:B------:R-:W-:Y:S01]  /*2350*/  IMAD.WIDE R8, R9, 0x8, R2 ;  /* 0x0000000809087825 */ /* 0x000fe200078e0202 */
[----:B--2---:R-:W-:-:S04]  /*2360*/  PRMT R11, R12, 0x7771, RZ ;  /* 0x000077710c0b7816 */ /* 0x004fc800000000ff */
[----:B------:R-:W-:Y:S02]  /*2370*/  ISETP.NE.AND P3, PT, R11, RZ, PT ;  /* 0x000000ff0b00720c */ /* 0x000fe40003f65270 */
[----:B---3--:R-:W-:-:S04]  /*2380*/  PRMT R11, R7, 0x7771, RZ ;  /* 0x00007771070b7816 */ /* 0x008fc800000000ff */
[----:B------:R-:W-:-:S07]  /*2390*/  ISETP.NE.AND P4, PT, R11, RZ, PT ;  /* 0x000000ff0b00720c */ /* 0x000fce0003f85270 */
[----:B------:R-:W-:Y:S02]  /*23a0*/  @P3 R2UR UR10, R24 ;  /* 0x00000000180a32ca */ /* 0x000fe400000e0000 */
[----:B------:R-:W-:-:S04]  /*23b0*/  @P3 R2UR UR11, R25 ;  /* 0x00000000190b32ca */ /* 0x000fc800000e0000 */
[----:B------:R-:W-:Y:S02]  /*23c0*/  @P4 R2UR UR14, R24 ;  /* 0x00000000180e42ca */ /* 0x000fe400000e0000 */
[----:B------:R-:W-:Y:S02]  /*23d0*/  @P4 R2UR UR15, R25 ;  /* 0x00000000190f42ca */ /* 0x000fe400000e0000 */
[----:B------:R-:W-:Y:S02]  /*23e0*/  SHF.R.S32.HI R11, RZ, 0x1, R0 ;  /* 0x00000001ff0b7819 */ /* 0x000fe40000011400 */
[----:B------:R-:W2:Y:S03]  /*23f0*/  LDG.E R0, desc[UR8][R8.64] ;  /* 0x0000000808007981 */ /* 0x000ea6000c1e1900 */
[----:B------:R-:W-:Y:S01]  /*2400*/  IMAD.WIDE R2, R11, 0x8, R2 ;  /* 0x000000080b027825 */ /* 0x000fe200078e0202 */
[----:B------:R-:W3:Y:S04]  /*2410*/  @P3 LDG.E R13, desc[UR10][R8.64+0x4] ;  /* 0x0000040a080d3981 */ /* 0x000ee8000c1e1900 */
[----:B------:R-:W3:Y:S04]  /*2420*/  LDG.E R14, desc[UR12][R2.64] ;  /* 0x0000000c020e7981 */ /* 0x000ee8000c1e1900 */
[----:B------:R5:W3:Y:S01]  /*2430*/  @P4 LDG.E R15, desc[UR14][R2.64+0x4] ;  /* 0x0000040e020f4981 */ /* 0x000ae2000c1e1900 */
[----:B------:R-:W-:Y:S01]  /*2440*/  FMUL R5, R27, UR4 ;  /* 0x000000041b057c20 */ /* 0x000fe20008400000 */
[----:B------:R-:W-:-:S04]  /*2450*/  FMUL R19, R28, UR4 ;  /* 0x000000041c137c20 */ /* 0x000fc80008400000 */
[-C--:B------:R-:W-:Y:S02]  /*2460*/  FSEL R5, R5, R10.reuse, P6 ;  /* 0x0000000a05057208 */ /* 0x080fe40003000000 */
[----:B------:R-:W-:Y:S02]  /*2470*/  ISETP.NE.AND P6, PT, R39, RZ, PT ;  /* 0x000000ff2700720c */ /* 0x000fe40003fc5270 */
[----:B------:R-:W-:Y:S01]  /*2480*/  FMNMX3 R17, R5, -INF , R6, !PT ;  /* 0xff80000005117876 */ /* 0x000fe20007800006 */
[----:B------:R-:W-:Y:S01]  /*2490*/  FMUL R11, R34, UR4 ;  /* 0x00000004220b7c20 */ /* 0x000fe20008400000 */
        /* <DEDUP_REMOVED lines=10> */
[----:B-----5:R-:W-:Y:S01]  /*2540*/  FMUL R3, R36, UR4 ;  /* 0x0000000424037c20 */ /* 0x020fe20008400000 */
[----:B------:R-:W-:-:S02]  /*2550*/  PRMT R12, R12, 0x7770, RZ ;  /* 0x000077700c0c7816 */ /* 0x000fc400000000ff */
[-C--:B------:R-:W-:Y:S02]  /*2560*/  FSEL R27, R23, R10.reuse, P0 ;  /* 0x0000000a171b7208 */ /* 0x080fe40000000000 */
[----:B------:R-:W-:Y:S02]  /*2570*/  FMNMX3 R2, R17, R33, R20, !PT ;  /* 0x0000002111027276 */ /* 0x000fe40007800014 */
[----:B------:R-:W-:Y:S02]  /*2580*/  ISETP.NE.AND P1, PT, R12, RZ, PT ;  /* 0x000000ff0c00720c */ /* 0x000fe40003f25270 */
[----:B------:R-:W-:Y:S02]  /*2590*/  FSEL R23, R3, R10, P5 ;  /* 0x0000000a03177208 */ /* 0x000fe40002800000 */
[----:B------:R-:W-:Y:S01]  /*25a0*/  FMNMX3 R2, R2, R27, R22, !PT ;  /* 0x0000001b02027276 */ /* 0x000fe20007800016 */
[----:B------:R-:W-:Y:S01]  /*25b0*/  IMAD.U32 R28, RZ, RZ, UR7 ;  /* 0x00000007ff1c7e24 */ /* 0x000fe2000f8e00ff */
[----:B------:R-:W-:-:S02]  /*25c0*/  MOV R9, UR7 ;  /* 0x0000000700097c02 */ /* 0x000fc40008000f00 */
[----:B------:R-:W-:Y:S01]  /*25d0*/  FMNMX3 R2, R2, R23, R26, !PT ;  /* 0x0000001702027276 */ /* 0x000fe2000780001a */
[----:B--2---:R-:W-:Y:S01]  /*25e0*/  FMUL R17, R0, UR4 ;  /* 0x0000000400117c20 */ /* 0x004fe20008400000 */
[----:B---3--:R-:W-:-:S04]  /*25f0*/  @P3 FMUL R28, R13, UR4 ;  /* 0x000000040d1c3c20 */ /* 0x008fc80008400000 */
[----:B------:R-:W-:Y:S01]  /*2600*/  FSEL R17, R17, R10, P1 ;  /* 0x0000000a11117208 */ /* 0x000fe20000800000 */
[----:B------:R-:W-:-:S03]  /*2610*/  @P2 FMUL R10, R14, UR4 ;  /* 0x000000040e0a2c20 */ /* 0x000fc60008400000 */
[----:B------:R-:W-:Y:S01]  /*2620*/  FMNMX3 R2, R2, R17, R28, !PT ;  /* 0x0000001102027276 */ /* 0x000fe2000780001c */
[----:B------:R-:W-:Y:S01]  /*2630*/  @P4 FMUL R9, R15, UR4 ;  /* 0x000000040f094c20 */ /* 0x000fe20008400000 */
        /* <DEDUP_REMOVED lines=18> */
[----:B------:R-:W-:Y:S01]  /*2760*/  FADD R36, R21, -R35 ;  /* 0x8000002315247221 */ /* 0x000fe20000000000 */
[-C--:B------:R-:W-:Y:S01]  /*2770*/  FFMA.SAT R0, R42, R11.reuse, 0.5 ;  /* 0x3f0000002a007423 */ /* 0x080fe2000000200b */
[-C--:B------:R-:W-:Y:S01]  /*2780*/  FFMA.SAT R6, R40, R11.reuse, 0.5 ;  /* 0x3f00000028067423 */ /* 0x080fe2000000200b */
[----:B------:R-:W-:Y:S01]  /*2790*/  FFMA.SAT R44, R38, R11, 0.5 ;  /* 0x3f000000262c7423 */ /* 0x000fe2000000200b */
[C---:B------:R-:W-:Y:S01]  /*27a0*/  FADD R14, -R35.reuse, R4 ;  /* 0x00000004230e7221 */ /* 0x040fe20000000100 */
[-C--:B------:R-:W-:Y:S01]  /*27b0*/  FFMA.RM R3, R0, R7.reuse, 12582913 ;  /* 0x4b40000100037423 */ /* 0x080fe20000004007 */
[----:B------:R-:W-:Y:S01]  /*27c0*/  FFMA.RM R15, R6, R7, 12582913 ;  /* 0x4b400001060f7423 */ /* 0x000fe20000004007 */
[C---:B------:R-:W-:Y:S01]  /*27d0*/  FADD R6, -R35.reuse, R9 ;  /* 0x0000000923067221 */ /* 0x040fe20000000100 */
[----:B------:R-:W-:Y:S01]  /*27e0*/  FADD R4, -R35, R22 ;  /* 0x0000001623047221 */ /* 0x000fe20000000100 */
[----:B------:R-:W-:Y:S01]  /*27f0*/  FADD R5, R3, -12583039 ;  /* 0xcb40007f03057421 */ /* 0x000fe20000000000 */
[----:B------:R-:W-:Y:S01]  /*2800*/  FFMA.SAT R22, R36, R11, 0.5 ;  /* 0x3f00000024167423 */ /* 0x000fe2000000200b */
[--C-:B------:R-:W-:Y:S01]  /*2810*/  FADD R18, R19, -R35.reuse ;  /* 0x8000002313127221 */ /* 0x100fe20000000000 */
[----:B------:R-:W-:Y:S01]  /*2820*/  FADD R2, R17, -R35 ;  /* 0x8000002311027221 */ /* 0x000fe20000000000 */
[----:B------:R-:W-:Y:S01]  /*2830*/  FFMA R5, R42, 1.4426950216293334961, -R5 ;  /* 0x3fb8aa3b2a057823 */ /* 0x000fe20000000805 */
[----:B------:R-:W-:Y:S01]  /*2840*/  FFMA.RM R19, R22, R7, 12582913 ;  /* 0x4b40000116137423 */ /* 0x000fe20000004007 */
[----:B------:R-:W-:Y:S01]  /*2850*/  FFMA.SAT R22, R18, R11, 0.5 ;  /* 0x3f00000012167423 */ /* 0x000fe2000000200b */
[----:B------:R-:W-:Y:S01]  /*2860*/  FADD R34, R34, -R35 ;  /* 0x8000002322227221 */ /* 0x000fe20000000000 */
[----:B------:R-:W-:Y:S01]  /*2870*/  FFMA R42, R42, 1.925963033500011079e-08, R5 ;  /* 0x32a570602a2a7823 */ /* 0x000fe20000000005 */
[----:B------:R-:W-:Y:S01]  /*2880*/  FADD R5, R15, -12583039 ;  /* 0xcb40007f0f057421 */ /* 0x000fe20000000000 */
[-C--:B------:R-:W-:Y:S01]  /*2890*/  FFMA.RM R17, R22, R7.reuse, 12582913 ;  /* 0x4b40000116117423 */ /* 0x080fe20000004007 */
[----:B------:R-:W-:Y:S01]  /*28a0*/  FADD R8, R27, -R35 ;  /* 0x800000231b087221 */ /* 0x000fe20000000000 */
[----:B------:R-:W-:Y:S01]  /*28b0*/  FADD R16, -R35, R16 ;  /* 0x0000001023107221 */ /* 0x000fe20000000100 */
[----:B------:R-:W-:Y:S01]  /*28c0*/  FFMA R9, R40, 1.4426950216293334961, -R5 ;  /* 0x3fb8aa3b28097823 */ /* 0x000fe20000000805 */
[----:B------:R-:W-:Y:S01]  /*28d0*/  FFMA.RM R5, R44, R7, 12582913 ;  /* 0x4b4000012c057423 */ /* 0x000fe20000004007 */
[----:B------:R-:W-:Y:S01]  /*28e0*/  FFMA.SAT R44, R14, R11, 0.5 ;  /* 0x3f0000000e2c7423 */ /* 0x000fe2000000200b */
[----:B------:R-:W0:Y:S01]  /*28f0*/  MUFU.EX2 R42, R42 ;  /* 0x0000002a002a7308 */ /* 0x000e220000000800 */
[----:B------:R-:W-:Y:S01]  /*2900*/  FFMA R40, R40, 1.925963033500011079e-08, R9 ;  /* 0x32a5706028287823 */ /* 0x000fe20000000009 */
[----:B------:R-:W-:Y:S01]  /*2910*/  FADD R13, R5, -12583039 ;  /* 0xcb40007f050d7421 */ /* 0x000fe20000000000 */
[----:B------:R-:W-:Y:S01]  /*2920*/  FADD R9, R19, -12583039 ;  /* 0xcb40007f13097421 */ /* 0x000fe20000000000 */
[----:B------:R-:W-:Y:S01]  /*2930*/  SHF.L.U32 R3, R3, 0x17, RZ ;  /* 0x0000001703037819 */ /* 0x000fe200000006ff */
[----:B------:R-:W-:Y:S01]  /*2940*/  FADD R0, R23, -R35 ;  /* 0x8000002317007221 */ /* 0x000fe20000000000 */
[----:B------:R-:W-:Y:S01]  /*2950*/  FFMA R13, R38, 1.4426950216293334961, -R13 ;  /* 0x3fb8aa3b260d7823 */ /* 0x000fe2000000080d */
[----:B------:R-:W-:Y:S01]  /*2960*/  FFMA R9, R36, 1.4426950216293334961, -R9 ;  /* 0x3fb8aa3b24097823 */ /* 0x000fe20000000809 */
[----:B------:R-:W1:Y:S01]  /*2970*/  MUFU.EX2 R40, R40 ;  /* 0x0000002800287308 */ /* 0x000e620000000800 */
[----:B------:R-:W-:Y:S01]  /*2980*/  FADD R12, R33, -R35 ;  /* 0x80000023210c7221 */ /* 0x000fe20000000000 */
[----:B------:R-:W-:Y:S01]  /*2990*/  FFMA R38, R38, 1.925963033500011079e-08, R13 ;  /* 0x32a5706026267823 */ /* 0x000fe2000000000d */
[----:B------:R-:W-:Y:S01]  /*29a0*/  FFMA.RM R13, R44, R7, 12582913 ;  /* 0x4b4000012c0d7423 */ /* 0x000fe20000004007 */
[----:B------:R-:W-:Y:S01]  /*29b0*/  FFMA R36, R36, 1.925963033500011079e-08, R9 ;  /* 0x32a5706024247823 */ /* 0x000fe20000000009 */
[----:B------:R-:W-:Y:S01]  /*29c0*/  FADD R9, R17, -12583039 ;  /* 0xcb40007f11097421 */ /* 0x000fe20000000000 */
[----:B------:R-:W-:Y:S01]  /*29d0*/  FADD R10, R10, -R35 ;  /* 0x800000230a0a7221 */ /* 0x000fe20000000000 */
[----:B------:R-:W-:Y:S01]  /*29e0*/  FADD R21, R13, -12583039 ;  /* 0xcb40007f0d157421 */ /* 0x000fe20000000000 */
[----:B------:R-:W-:Y:S01]  /*29f0*/  FADD R20, -R35, R20 ;  /* 0x0000001423147221 */ /* 0x000fe20000000100 */
[----:B------:R-:W-:Y:S01]  /*2a00*/  FFMA R9, R18, 1.4426950216293334961, -R9 ;  /* 0x3fb8aa3b12097823 */ /* 0x000fe20000000809 */
[----:B0-----:R-:W-:Y:S01]  /*2a10*/  FMUL R23, R3, R42 ;  /* 0x0000002a03177220 */ /* 0x001fe20000400000 */
[----:B------:R-:W-:Y:S01]  /*2a20*/  FFMA R21, R14, 1.4426950216293334961, -R21 ;  /* 0x3fb8aa3b0e157823 */ /* 0x000fe20000000815 */
[C---:B------:R-:W-:Y:S01]  /*2a30*/  FADD R26, -R35.reuse, R26 ;  /* 0x0000001a231a7221 */ /* 0x040fe20000000100 */
[----:B------:R-:W-:Y:S01]  /*2a40*/  FFMA R18, R18, 1.925963033500011079e-08, R9 ;  /* 0x32a5706012127823 */ /* 0x000fe20000000009 */
[----:B------:R-:W-:Y:S01]  /*2a50*/  FADD R28, -R35, R28 ;  /* 0x0000001c231c7221 */ /* 0x000fe20000000100 */
[----:B------:R-:W-:Y:S01]  /*2a60*/  FFMA R27, R14, 1.925963033500011079e-08, R21 ;  /* 0x32a570600e1b7823 */ /* 0x000fe20000000015 */
[----:B------:R-:W-:Y:S01]  /*2a70*/  FFMA.SAT R14, R34, R11, 0.5 ;  /* 0x3f000000220e7423 */ /* 0x000fe2000000200b */
[----:B------:R-:W-:Y:S01]  /*2a80*/  SHF.L.U32 R15, R15, 0x17, RZ ;  /* 0x000000170f0f7819 */ /* 0x000fe200000006ff */
[----:B------:R-:W0:Y:S01]  /*2a90*/  MUFU.EX2 R36, R36 ;  /* 0x0000002400247308 */ /* 0x000e220000000800 */
[----:B------:R-:W-:-:S02]  /*2aa0*/  IMAD.SHL.U32 R19, R19, 0x800000, RZ ;  /* 0x0080000013137824 */ /* 0x000fc400078e00ff */
[----:B------:R-:W-:Y:S01]  /*2ab0*/  FFMA.RM R9, R14, R7, 12582913 ;  /* 0x4b4000010e097423 */ /* 0x000fe20000004007 */
[----:B------:R-:W-:Y:S01]  /*2ac0*/  FFMA.SAT R14, R16, R11, 0.5 ;  /* 0x3f000000100e7423 */ /* 0x000fe2000000200b */
[----:B-1----:R-:W-:Y:S01]  /*2ad0*/  FMUL R22, R15, R40 ;  /* 0x000000280f167220 */ /* 0x002fe20000400000 */
[----:B------:R-:W-:Y:S01]  /*2ae0*/  SHF.L.U32 R5, R5, 0x17, RZ ;  /* 0x0000001705057819 */ /* 0x000fe200000006ff */
[----:B------:R-:W-:Y:S01]  /*2af0*/  FADD R21, R9, -12583039 ;  /* 0xcb40007f09157421 */ /* 0x000fe20000000000 */
[----:B------:R-:W-:Y:S01]  /*2b00*/  FFMA.RM R14, R14, R7, 12582913 ;  /* 0x4b4000010e0e7423 */ /* 0x000fe20000004007 */
[----:B------:R-:W1:Y:S01]  /*2b10*/  MUFU.EX2 R38, R38 ;  /* 0x0000002600267308 */ /* 0x000e620000000800 */
[----:B------:R-:W-:Y:S01]  /*2b20*/  SHF.L.U32 R17, R17, 0x17, RZ ;  /* 0x0000001711117819 */ /* 0x000fe200000006ff */
[----:B------:R-:W-:Y:S01]  /*2b30*/  FFMA R21, R34, 1.4426950216293334961, -R21 ;  /* 0x3fb8aa3b22157823 */ /* 0x000fe20000000815 */
[----:B------:R-:W-:Y:S01]  /*2b40*/  FADD R3, R14, -12583039 ;  /* 0xcb40007f0e037421 */ /* 0x000fe20000000000 */
[----:B------:R-:W-:Y:S01]  /*2b50*/  IMAD.SHL.U32 R13, R13, 0x800000, RZ ;  /* 0x008000000d0d7824 */ /* 0x000fe200078e00ff */
[----:B------:R-:W-:Y:S01]  /*2b60*/  SHF.L.U32 R9, R9, 0x17, RZ ;  /* 0x0000001709097819 */ /* 0x000fe200000006ff */
[----:B------:R-:W-:Y:S01]  /*2b70*/  FFMA R34, R34, 1.925963033500011079e-08, R21 ;  /* 0x32a5706022227823 */ /* 0x000fe20000000015 */
[----:B------:R-:W-:Y:S01]  /*2b80*/  FFMA R3, R16, 1.4426950216293334961, -R3 ;  /* 0x3fb8aa3b10037823 */ /* 0x000fe20000000803 */
[----:B------:R-:W2:Y:S01]  /*2b90*/  MUFU.EX2 R18, R18 ;  /* 0x0000001200127308 */ /* 0x000ea20000000800 */
[----:B0-----:R-:W-:-:S02]  /*2ba0*/  FMUL R21, R19, R36 ;  /* 0x0000002413157220 */ /* 0x001fc40000400000 */
        /* <DEDUP_REMOVED lines=13> */
[----:B-1----:R-:W-:Y:S01]  /*2c80*/  FMUL R20, R5, R38 ;  /* 0x0000002605147220 */ /* 0x002fe20000400000 */
[----:B------:R-:W-:Y:S01]  /*2c90*/  FFMA.RM R5, R12, R7, 12582913 ;  /* 0x4b4000010c057423 */ /* 0x000fe20000004007 */
[----:B------:R-:W-:-:S03]  /*2ca0*/  FFMA.SAT R12, R4, R11, 0.5 ;  /* 0x3f000000040c7423 */ /* 0x000fc6000000200b */
[C---:B------:R-:W-:Y:S01]  /*2cb0*/  FADD R19, R5.reuse, -12583039 ;  /* 0xcb40007f05137421 */ /* 0x040fe20000000000 */
[----:B------:R-:W-:Y:S01]  /*2cc0*/  FFMA.RM R12, R12, R7, 12582913 ;  /* 0x4b4000010c0c7423 */ /* 0x000fe20000004007 */
[----:B------:R-:W-:Y:S02]  /*2cd0*/  SHF.L.U32 R5, R5, 0x17, RZ ;  /* 0x0000001705057819 */ /* 0x000fe400000006ff */
[----:B------:R-:W-:-:S04]  /*2ce0*/  FFMA R19, R8, 1.4426950216293334961, -R19 ;  /* 0x3fb8aa3b08137823 */ /* 0x000fc80000000813 */
[----:B------:R-:W-:Y:S01]  /*2cf0*/  FFMA R36, R8, 1.925963033500011079e-08, R19 ;  /* 0x32a5706008247823 */ /* 0x000fe20000000013 */
[----:B--2---:R-:W-:Y:S01]  /*2d00*/  FMUL R19, R17, R18 ;  /* 0x0000001211137220 */ /* 0x004fe20000400000 */
[----:B------:R-:W1:Y:S01]  /*2d10*/  MUFU.EX2 R8, R27 ;  /* 0x0000001b00087308 */ /* 0x000e620000000800 */
[----:B------:R-:W-:-:S04]  /*2d20*/  FADD R17, R12, -12583039 ;  /* 0xcb40007f0c117421 */ /* 0x000fc80000000000 */
[----:B------:R-:W-:-:S03]  /*2d30*/  FFMA R17, R4, 1.4426950216293334961, -R17 ;  /* 0x3fb8aa3b04117823 */ /* 0x000fc60000000811 */
[----:B------:R-:W-:Y:S01]  /*2d40*/  MUFU.EX2 R36, R36 ;  /* 0x0000002400247308 */ /* 0x000fe20000000800 */
[----:B------:R-:W-:Y:S01]  /*2d50*/  FFMA R37, R4, 1.925963033500011079e-08, R17 ;  /* 0x32a5706004257823 */ /* 0x000fe20000000011 */
[-C--:B------:R-:W-:Y:S01]  /*2d60*/  FFMA.SAT R4, R0, R11.reuse, 0.5 ;  /* 0x3f00000000047423 */ /* 0x080fe2000000200b */
[----:B0-----:R-:W-:Y:S01]  /*2d70*/  FMUL R17, R9, R34 ;  /* 0x0000002209117220 */ /* 0x001fe20000400000 */
[----:B------:R-:W-:Y:S01]  /*2d80*/  SHF.L.U32 R9, R14, 0x17, RZ ;  /* 0x000000170e097819 */ /* 0x000fe200000006ff */
[----:B------:R-:W-:Y:S01]  /*2d90*/  FFMA.SAT R14, R10, R11, 0.5 ;  /* 0x3f0000000a0e7423 */ /* 0x000fe2000000200b */
[----:B------:R-:W-:Y:S02]  /*2da0*/  FFMA.RM R4, R4, R7, 12582913 ;  /* 0x4b40000104047423 */ /* 0x000fe40000004007 */
[----:B------:R-:W-:Y:S01]  /*2db0*/  MUFU.EX2 R38, R37 ;  /* 0x0000002500267308 */ /* 0x000fe20000000800 */
[----:B-1----:R-:W-:Y:S01]  /*2dc0*/  FMUL R18, R13, R8 ;  /* 0x000000080d127220 */ /* 0x002fe20000400000 */
[C---:B------:R-:W-:Y:S01]  /*2dd0*/  FADD R13, R4.reuse, -12583039 ;  /* 0xcb40007f040d7421 */ /* 0x040fe20000000000 */
[----:B------:R-:W-:-:S03]  /*2de0*/  SHF.L.U32 R4, R4, 0x17, RZ ;  /* 0x0000001704047819 */ /* 0x000fc600000006ff */
[C---:B------:R-:W-:Y:S02]  /*2df0*/  FFMA R13, R0.reuse, 1.4426950216293334961, -R13 ;  /* 0x3fb8aa3b000d7823 */ /* 0x040fe4000000080d */
[----:B------:R-:W0:Y:S02]  /*2e00*/  MUFU.EX2 R8, R35 ;  /* 0x0000002300087308 */ /* 0x000e240000000800 */
[----:B------:R-:W-:Y:S01]  /*2e10*/  FFMA R27, R0, 1.925963033500011079e-08, R13 ;  /* 0x32a57060001b7823 */ /* 0x000fe2000000000d */
[----:B------:R-:W-:-:S04]  /*2e20*/  FFMA.SAT R0, R26, R11, 0.5 ;  /* 0x3f0000001a007423 */ /* 0x000fc8000000200b */
[----:B------:R-:W-:Y:S01]  /*2e30*/  FFMA.RM R0, R0, R7, 12582913 ;  /* 0x4b40000100007423 */ /* 0x000fe20000004007 */
[----:B------:R1:W2:Y:S03]  /*2e40*/  MUFU.EX2 R35, R16 ;  /* 0x0000001000237308 */ /* 0x0002a60000000800 */
[----:B------:R-:W-:-:S04]  /*2e50*/  FADD R13, R0, -12583039 ;  /* 0xcb40007f000d7421 */ /* 0x000fc80000000000 */
[----:B------:R-:W-:Y:S01]  /*2e60*/  FFMA R13, R26, 1.4426950216293334961, -R13 ;  /* 0x3fb8aa3b1a0d7823 */ /* 0x000fe2000000080d */
[----:B------:R-:W3:Y:S01]  /*2e70*/  MUFU.EX2 R27, R27 ;  /* 0x0000001b001b7308 */ /* 0x000ee20000000800 */
[----:B0-----:R-:W-:Y:S01]  /*2e80*/  FMUL R9, R9, R8 ;  /* 0x0000000809097220 */ /* 0x001fe20000400000 */
[-C--:B------:R-:W-:Y:S01]  /*2e90*/  FFMA.SAT R8, R2, R11.reuse, 0.5 ;  /* 0x3f00000002087423 */ /* 0x080fe2000000200b */
[----:B------:R-:W-:Y:S01]  /*2ea0*/  FFMA R34, R26, 1.925963033500011079e-08, R13 ;  /* 0x32a570601a227823 */ /* 0x000fe2000000000d */
[----:B-1----:R-:W-:Y:S02]  /*2eb0*/  FFMA.SAT R16, R6, R11, 0.5 ;  /* 0x3f00000006107423 */ /* 0x002fe4000000200b */
[----:B------:R-:W-:Y:S01]  /*2ec0*/  FFMA.RM R13, R8, R7, 12582913 ;  /* 0x4b400001080d7423 */ /* 0x000fe20000004007 */
[----:B------:R-:W-:Y:S02]  /*2ed0*/  IMAD.SHL.U32 R8, R15, 0x800000, RZ ;  /* 0x008000000f087824 */ /* 0x000fe400078e00ff */
[----:B------:R-:W-:Y:S01]  /*2ee0*/  MUFU.EX2 R34, R34 ;  /* 0x0000002200227308 */ /* 0x000fe20000000800 */
[C---:B------:R-:W-:Y:S01]  /*2ef0*/  FADD R39, R13.reuse, -12583039 ;  /* 0xcb40007f0d277421 */ /* 0x040fe20000000000 */
[----:B--2---:R-:W-:Y:S01]  /*2f00*/  FMUL R8, R8, R35 ;  /* 0x0000002308087220 */ /* 0x004fe20000400000 */
[----:B------:R-:W-:-:S02]  /*2f10*/  IMAD.SHL.U32 R13, R13, 0x800000, RZ ;  /* 0x008000000d0d7824 */ /* 0x000fc400078e00ff */
[----:B------:R-:W-:Y:S01]  /*2f20*/  FFMA R39, R2, 1.4426950216293334961, -R39 ;  /* 0x3fb8aa3b02277823 */ /* 0x000fe20000000827 */
[----:B---3--:R-:W-:-:S03]  /*2f30*/  FMUL R4, R4, R27 ;  /* 0x0000001b04047220 */ /* 0x008fc60000400000 */
[----:B------:R-:W-:Y:S01]  /*2f40*/  FFMA R26, R2, 1.925963033500011079e-08, R39 ;  /* 0x32a57060021a7823 */ /* 0x000fe20000000027 */
[----:B------:R-:W-:Y:S01]  /*2f50*/  FFMA.SAT R2, R28, R11, 0.5 ;  /* 0x3f0000001c027423 */ /* 0x000fe2000000200b */
[-C--:B------:R-:W-:Y:S01]  /*2f60*/  FFMA.RM R11, R14, R7.reuse, 12582913 ;  /* 0x4b4000010e0b7423 */ /* 0x080fe20000004007 */
[-C--:B------:R-:W-:Y:S02]  /*2f70*/  FFMA.RM R14, R16, R7.reuse, 12582913 ;  /* 0x4b400001100e7423 */ /* 0x080fe40000004007 */
[----:B------:R-:W-:Y:S01]  /*2f80*/  FFMA.RM R2, R2, R7, 12582913 ;  /* 0x4b40000102027423 */ /* 0x000fe20000004007 */
[----:B------:R-:W-:Y:S01]  /*2f90*/  FADD R7, R11, -12583039 ;  /* 0xcb40007f0b077421 */ /* 0x000fe20000000000 */
[----:B------:R-:W0:Y:S02]  /*2fa0*/  MUFU.EX2 R16, R33 ;  /* 0x0000002100107308 */ /* 0x000e240000000800 */
[----:B------:R-:W-:Y:S01]  /*2fb0*/  FADD R15, R2, -12583039 ;  /* 0xcb40007f020f7421 */ /* 0x000fe20000000000 */
[----:B------:R-:W-:-:S03]  /*2fc0*/  FFMA R7, R10, 1.4426950216293334961, -R7 ;  /* 0x3fb8aa3b0a077823 */ /* 0x000fc60000000807 */
[----:B------:R-:W-:Y:S01]  /*2fd0*/  FFMA R15, R28, 1.4426950216293334961, -R15 ;  /* 0x3fb8aa3b1c0f7823 */ /* 0x000fe2000000080f */
[----:B------:R-:W-:Y:S01]  /*2fe0*/  FFMA R10, R10, 1.925963033500011079e-08, R7 ;  /* 0x32a570600a0a7823 */ /* 0x000fe20000000007 */
[----:B------:R-:W-:Y:S01]  /*2ff0*/  FADD R7, R14, -12583039 ;  /* 0xcb40007f0e077421 */ /* 0x000fe20000000000 */
[----:B------:R-:W-:Y:S01]  /*3000*/  MUFU.EX2 R26, R26 ;  /* 0x0000001a001a7308 */ /* 0x000fe20000000800 */
[----:B------:R-:W-:Y:S01]  /*3010*/  FFMA R28, R28, 1.925963033500011079e-08, R15 ;  /* 0x32a570601c1c7823 */ /* 0x000fe2000000000f */
[----:B------:R-:W-:Y:S02]  /*3020*/  IMAD.SHL.U32 R14, R14, 0x800000, RZ ;  /* 0x008000000e0e7824 */ /* 0x000fe400078e00ff */
[----:B------:R-:W-:-:S04]  /*3030*/  FFMA R7, R6, 1.4426950216293334961, -R7 ;  /* 0x3fb8aa3b06077823 */ /* 0x000fc80000000807 */
[----:B------:R-:W-:Y:S01]  /*3040*/  FFMA R15, R6, 1.925963033500011079e-08, R7 ;  /* 0x32a57060060f7823 */ /* 0x000fe20000000007 */
[----:B------:R-:W-:Y:S01]  /*3050*/  FADD R7, RZ, R23 ;  /* 0x00000017ff077221 */ /* 0x000fe20000000000 */
[----:B------:R-:W-:Y:S03]  /*3060*/  MUFU.EX2 R33, R28 ;  /* 0x0000001c00217308 */ /* 0x000fe60000000800 */
[----:B------:R-:W-:-:S04]  /*3070*/  FADD R6, R7, R22 ;  /* 0x0000001607067221 */ /* 0x000fc80000000000 */
[----:B------:R-:W-:Y:S01]  /*3080*/  FADD R7, R6, R21 ;  /* 0x0000001506077221 */ /* 0x000fe20000000000 */
[----:B------:R1:W2:Y:S03]  /*3090*/  MUFU.EX2 R35, R10 ;  /* 0x0000000a00237308 */ /* 0x0002a60000000800 */
[----:B------:R-:W-:Y:S01]  /*30a0*/  FADD R6, R7, R20 ;  /* 0x0000001407067221 */ /* 0x000fe20000000000 */
[----:B------:R-:W-:-:S03]  /*30b0*/  SHF.L.U32 R7, R3, 0x17, RZ ;  /* 0x0000001703077819 */ /* 0x000fc600000006ff */
[----:B------:R-:W-:Y:S01]  /*30c0*/  FADD R3, R6, R19 ;  /* 0x0000001306037221 */ /* 0x000fe20000000000 */
[----:B------:R-:W3:Y:S01]  /*30d0*/  MUFU.EX2 R15, R15 ;  /* 0x0000000f000f7308 */ /* 0x000ee20000000800 */
[----:B0-----:R-:W-:Y:S01]  /*30e0*/  FMUL R7, R7, R16 ;  /* 0x0000001007077220 */ /* 0x001fe20000400000 */
[----:B-1----:R-:W-:Y:S01]  /*30f0*/  SHF.L.U32 R10, R11, 0x17, RZ ;  /* 0x000000170b0a7819 */ /* 0x002fe200000006ff */
[----:B------:R-:W-:-:S04]  /*3100*/  FADD R6, R3, R18 ;  /* 0x0000001203067221 */ /* 0x000fc80000000000 */
[----:B------:R-:W-:Y:S01]  /*3110*/  FADD R16, R6, R17 ;  /* 0x0000001106107221 */ /* 0x000fe20000000000 */
[----:B------:R-:W-:Y:S01]  /*3120*/  FMUL R6, R5, R36 ;  /* 0x0000002405067220 */ /* 0x000fe20000400000 */
[----:B------:R-:W-:Y:S02]  /*3130*/  IMAD.SHL.U32 R5, R12, 0x800000, RZ ;  /* 0x008000000c057824 */ /* 0x000fe400078e00ff */
[----:B--2---:R-:W-:Y:S01]  /*3140*/  FMUL R10, R10, R35 ;  /* 0x000000230a0a7220 */ /* 0x004fe20000400000 */
[----:B------:R-:W-:Y:S01]  /*3150*/  FADD R3, R16, R9 ;  /* 0x0000000910037221 */ /* 0x000fe20000000000 */
[----:B------:R-:W-:-:S03]  /*3160*/  FMUL R5, R5, R38 ;  /* 0x0000002605057220 */ /* 0x000fc60000400000 */
[----:B------:R-:W-:Y:S01]  /*3170*/  FADD R12, R3, R8 ;  /* 0x00000008030c7221 */ /* 0x000fe20000000000 */
[----:B---3--:R-:W-:-:S03]  /*3180*/  FMUL R16, R14, R15 ;  /* 0x0000000f0e107220 */ /* 0x008fc60000400000 */
[----:B------:R-:W-:-:S04]  /*3190*/  FADD R3, R12, R7 ;  /* 0x000000070c037221 */ /* 0x000fc80000000000 */
[----:B------:R-:W-:Y:S01]  /*31a0*/  FADD R12, R3, R6 ;  /* 0x00000006030c7221 */ /* 0x000fe20000000000 */
[----:B------:R-:W-:-:S03]  /*31b0*/  SHF.L.U32 R3, R0, 0x17, RZ ;  /* 0x0000001700037819 */ /* 0x000fc600000006ff */
[----:B------:R-:W-:Y:S01]  /*31c0*/  FADD R27, R12, R5 ;  /* 0x000000050c1b7221 */ /* 0x000fe20000000000 */
[----:B------:R-:W-:Y:S01]  /*31d0*/  SHF.L.U32 R12, R2, 0x17, RZ ;  /* 0x00000017020c7819 */ /* 0x000fe200000006ff */
[----:B------:R-:W-:Y:S01]  /*31e0*/  FMUL R3, R3, R34 ;  /* 0x0000002203037220 */ /* 0x000fe20000400000 */
[----:B------:R-:W-:Y:S01]  /*31f0*/  FMUL R2, R13, R26 ;  /* 0x0000001a0d027220 */ /* 0x000fe20000400000 */
        /* <DEDUP_REMOVED lines=16> */
.L_x_17410:
        /* <DEDUP_REMOVED lines=12> */
[----:B------:R-:W-:Y:S05]  /*33c0*/  CALL.REL.NOINC `($__internal_269_$__cuda_sm3x_div_rn_noftz_f32_slowpath) ;  /* 0x00000024009c7944 */ /* 0x000fea0003c00000 */
[----:B------:R-:W-:-:S07]  /*33d0*/  MOV R12, R11 ;  /* 0x0000000b000c7202 */ /* 0x000fce0000000f00 */
.L_x_17363:
[----:B------:R-:W-:Y:S05]  /*33e0*/  BSYNC.RECONVERGENT B3 ;  /* 0x0000000000037941 */ /* 0x000fea0003800200 */
.L_x_17362:
        /* <DEDUP_REMOVED lines=12> */
[----:B------:R-:W-:Y:S05]  /*34b0*/  CALL.REL.NOINC `($__internal_269_$__cuda_sm3x_div_rn_noftz_f32_slowpath) ;  /* 0x0000002400607944 */ /* 0x000fea0003c00000 */
[----:B------:R-:W-:-:S07]  /*34c0*/  MOV R13, R11 ;  /* 0x0000000b000d7202 */ /* 0x000fce0000000f00 */
.L_x_17365:
[----:B------:R-:W-:Y:S05]  /*34d0*/  BSYNC.RECONVERGENT B3 ;  /* 0x0000000000037941 */ /* 0x000fea0003800200 */
.L_x_17364:
        /* <DEDUP_REMOVED lines=14> */
.L_x_17367:
[----:B------:R-:W-:Y:S05]  /*35c0*/  BSYNC.RECONVERGENT B3 ;  /* 0x0000000000037941 */ /* 0x000fea0003800200 */
.L_x_17366:
        /* <DEDUP_REMOVED lines=14> */
.L_x_17369:
[----:B------:R-:W-:Y:S05]  /*36b0*/  BSYNC.RECONVERGENT B3 ;  /* 0x0000000000037941 */ /* 0x000fea0003800200 */
.L_x_17368:
        /* <DEDUP_REMOVED lines=14> */
.L_x_17371:
[----:B------:R-:W-:Y:S05]  /*37a0*/  BSYNC.RECONVERGENT B3 ;  /* 0x0000000000037941 */ /* 0x000fea0003800200 */
.L_x_17370:
        /* <DEDUP_REMOVED lines=14> */
.L_x_17373:
[----:B------:R-:W-:Y:S05]  /*3890*/  BSYNC.RECONVERGENT B3 ;  /* 0x0000000000037941 */ /* 0x000fea0003800200 */
.L_x_17372:
        /* <DEDUP_REMOVED lines=14> */
.L_x_17375:
[----:B------:R-:W-:Y:S05]  /*3980*/  BSYNC.RECONVERGENT B3 ;  /* 0x0000000000037941 */ /* 0x000fea0003800200 */
.L_x_17374:
        /* <DEDUP_REMOVED lines=14> */
.L_x_17377:
[----:B------:R-:W-:Y:S05]  /*3a70*/  BSYNC.RECONVERGENT B3 ;  /* 0x0000000000037941 */ /* 0x000fea0003800200 */
.L_x_17376:
        /* <DEDUP_REMOVED lines=14> */
.L_x_17379:
[----:B------:R-:W-:Y:S05]  /*3b60*/  BSYNC.RECONVERGENT B3 ;  /* 0x0000000000037941 */ /* 0x000fea0003800200 */
.L_x_17378:
        /* <DEDUP_REMOVED lines=14> */
.L_x_17381:
[----:B------:R-:W-:Y:S05]  /*3c50*/  BSYNC.RECONVERGENT B3 ;  /* 0x0000000000037941 */ /* 0x000fea0003800200 */
.L_x_17380:
        /* <DEDUP_REMOVED lines=14> */
.L_x_17383:
[----:B------:R-:W-:Y:S05]  /*3d40*/  BSYNC.RECONVERGENT B3 ;  /* 0x0000000000037941 */ /* 0x000fea0003800200 */
.L_x_17382:
        /* <DEDUP_REMOVED lines=14> */
.L_x_17385:
[----:B------:R-:W-:Y:S05]  /*3e30*/  BSYNC.RECONVERGENT B3 ;  /* 0x0000000000037941 */ /* 0x000fea0003800200 */
.L_x_17384:
        /* <DEDUP_REMOVED lines=14> */
.L_x_17387:
[----:B------:R-:W-:Y:S05]  /*3f20*/  BSYNC.RECONVERGENT B3 ;  /* 0x0000000000037941 */ /* 0x000fea0003800200 */
.L_x_17386:
        /* <DEDUP_REMOVED lines=14> */
.L_x_17389:
[----:B------:R-:W-:Y:S05]  /*4010*/  BSYNC.RECONVERGENT B3 ;  /* 0x0000000000037941 */ /* 0x000fea0003800200 */
.L_x_17388:
        /* <DEDUP_REMOVED lines=14> */
.L_x_17391:
[----:B------:R-:W-:Y:S05]  /*4100*/  BSYNC.RECONVERGENT B3 ;  /* 0x0000000000037941 */ /* 0x000fea0003800200 */
.L_x_17390:
        /* <DEDUP_REMOVED lines=14> */
.L_x_17393:
[----:B------:R-:W-:Y:S05]  /*41f0*/  BSYNC.RECONVERGENT B3 ;  /* 0x0000000000037941 */ /* 0x000fea0003800200 */
.L_x_17392:
        /* <DEDUP_REMOVED lines=14> */
.L_x_17395:
[----:B------:R-:W-:Y:S05]  /*42e0*/  BSYNC.RECONVERGENT B3 ;  /* 0x0000000000037941 */ /* 0x000fea0003800200 */
.L_x_17394:
        /* <DEDUP_REMOVED lines=14> */
.L_x_17397:
[----:B------:R-:W-:Y:S05]  /*43d0*/  BSYNC.RECONVERGENT B3 ;  /* 0x0000000000037941 */ /* 0x000fea0003800200 */
.L_x_17396:
        /* <DEDUP_REMOVED lines=12> */
[----:B------:R-:W-:Y:S02]  /*44a0*/  R2UR UR10, R24 ;  /* 0x00000000180a72ca */ /* 0x000fe400000e0000 */
[----:B------:R-:W-:Y:S02]  /*44b0*/  LEA.HI R0, P0, R11, R10, RZ, 0x1 ;  /* 0x0000000a0b007211 */ /* 0x000fe400078108ff */
[----:B------:R-:W-:Y:S02]  /*44c0*/  R2UR UR11, R25 ;  /* 0x00000000190b72ca */ /* 0x000fe400000e0000 */
[----:B------:R-:W-:Y:S01]  /*44d0*/  IADD3.X R15, PT, PT, RZ, R11, RZ, P0, !PT ;  /* 0x0000000bff0f7210 */ /* 0x000fe200007fe4ff */
[----:B------:R-:W-:Y:S01]  /*44e0*/  IMAD.SHL.U32 R14, R0, 0x4, RZ ;  /* 0x00000004000e7824 */ /* 0x000fe200078e00ff */
[----:B------:R-:W-:-:S02]  /*44f0*/  IADD3 R22, P0, PT, R10, 0x40, RZ ;  /* 0x000000400a167810 */ /* 0x000fc40007f1e0ff */
[----:B------:R-:W-:Y:S02]  /*4500*/  SHF.L.U64.HI R0, R0, 0x2, R15 ;  /* 0x0000000200007819 */ /* 0x000fe4000001020f */
[----:B------:R-:W-:Y:S02]  /*4510*/  IADD3.X R17, PT, PT, RZ, R11, RZ, P0, !PT ;  /* 0x0000000bff117210 */ /* 0x000fe400007fe4ff */
[----:B------:R-:W-:Y:S02]  /*4520*/  LOP3.LUT R14, R14, 0xfffffff8, RZ, 0xc0, !PT ;  /* 0xfffffff80e0e7812 */ /* 0x000fe400078ec0ff */
[----:B------:R-:W-:Y:S02]  /*4530*/  LEA.HI R22, P1, R17, R22, RZ, 0x1 ;  /* 0x0000001611167211 */ /* 0x000fe400078308ff */
[----:B------:R-:W-:Y:S02]  /*4540*/  IADD3 R14, P0, PT, R14, UR36, RZ ;  /* 0x000000240e0e7c10 */ /* 0x000fe4000ff1e0ff */
[----:B------:R-:W-:Y:S01]  /*4550*/  R2UR UR12, R24 ;  /* 0x00000000180c72ca */ /* 0x000fe200000e0000 */
[----:B------:R-:W-:Y:S01]  /*4560*/  IMAD.X R17, RZ, RZ, R17, P1 ;  /* 0x000000ffff117224 */ /* 0x000fe200008e0611 */
[----:B------:R-:W-:-:S02]  /*4570*/  IADD3.X R15, PT, PT, R0, UR37, RZ, P0, !PT ;  /* 0x00000025000f7c10 */ /* 0x000fc400087fe4ff */
[C---:B------:R-:W-:Y:S02]  /*4580*/  IADD3 R16, P1, PT, R10.reuse, 0xc0, RZ ;  /* 0x000000c00a107810 */ /* 0x040fe40007f3e0ff */
[----:B------:R-:W-:Y:S01]  /*4590*/  IADD3 R0, P0, PT, R10, 0x80, RZ ;  /* 0x000000800a007810 */ /* 0x000fe20007f1e0ff */
[----:B------:R0:W-:Y:S01]  /*45a0*/  STG.E.64 desc[UR4][R14.64], R12 ;  /* 0x0000000c0e007986 */ /* 0x0001e2000c101b04 */
[C---:B------:R-:W-:Y:S01]  /*45b0*/  SHF.L.U64.HI R28, R22.reuse, 0x2, R17 ;  /* 0x00000002161c7819 */ /* 0x040fe20000010211 */
[----:B------:R-:W-:Y:S01]  /*45c0*/  IMAD.X R17, RZ, RZ, R11, P1 ;  /* 0x000000ffff117224 */ /* 0x000fe200008e060b */
[----:B------:R-:W-:Y:S02]  /*45d0*/  IADD3.X R23, PT, PT, RZ, R11, RZ, P0, !PT ;  /* 0x0000000bff177210 */ /* 0x000fe400007fe4ff */
[----:B------:R-:W-:Y:S02]  /*45e0*/  SHF.L.U32 R22, R22, 0x2, RZ ;  /* 0x0000000216167819 */ /* 0x000fe400000006ff */
[----:B------:R-:W-:-:S02]  /*45f0*/  LEA.HI R0, P1, R23, R0, RZ, 0x1 ;  /* 0x0000000017007211 */ /* 0x000fc400078308ff */
[----:B------:R-:W-:Y:S02]  /*4600*/  LEA.HI R16, P2, R17, R16, RZ, 0x1 ;  /* 0x0000001011107211 */ /* 0x000fe400078508ff */
[----:B------:R-:W-:Y:S02]  /*4610*/  IADD3.X R23, PT, PT, RZ, R23, RZ, P1, !PT ;  /* 0x00000017ff177210 */ /* 0x000fe40000ffe4ff */
[----:B------:R-:W-:Y:S01]  /*4620*/  LOP3.LUT R22, R22, 0xfffffff8, RZ, 0xc0, !PT ;  /* 0xfffffff816167812 */ /* 0x000fe200078ec0ff */
[C---:B0-----:R-:W-:Y:S01]  /*4630*/  IMAD.SHL.U32 R14, R0.reuse, 0x4, RZ ;  /* 0x00000004000e7824 */ /* 0x041fe200078e00ff */
[----:B------:R-:W-:Y:S02]  /*4640*/  IADD3.X R15, PT, PT, RZ, R17, RZ, P2, !PT ;  /* 0x00000011ff0f7210 */ /* 0x000fe400017fe4ff */
[----:B------:R-:W-:Y:S02]  /*4650*/  SHF.L.U64.HI R17, R0, 0x2, R23 ;  /* 0x0000000200117819 */ /* 0x000fe40000010217 */
[----:B------:R-:W-:-:S02]  /*4660*/  SHF.L.U64.HI R0, R16, 0x2, R15 ;  /* 0x0000000210007819 */ /* 0x000fc4000001020f */
[----:B------:R-:W-:Y:S02]  /*4670*/  SHF.L.U32 R16, R16, 0x2, RZ ;  /* 0x0000000210107819 */ /* 0x000fe400000006ff */
[----:B------:R-:W-:Y:S02]  /*4680*/  IADD3 R12, P0, PT, R22, UR36, RZ ;  /* 0x00000024160c7c10 */ /* 0x000fe4000ff1e0ff */
[----:B------:R-:W-:Y:S02]  /*4690*/  LOP3.LUT R14, R14, 0xfffffff8, RZ, 0xc0, !PT ;  /* 0xfffffff80e0e7812 */ /* 0x000fe400078ec0ff */
[----:B------:R-:W-:Y:S02]  /*46a0*/  LOP3.LUT R16, R16, 0xfffffff8, RZ, 0xc0, !PT ;  /* 0xfffffff810107812 */ /* 0x000fe400078ec0ff */
[----:B------:R-:W-:Y:S02]  /*46b0*/  IADD3.X R13, PT, PT, R28, UR37, RZ, P0, !PT ;  /* 0x000000251c0d7c10 */ /* 0x000fe400087fe4ff */
[----:B------:R-:W-:-:S02]  /*46c0*/  IADD3 R14, P0, PT, R14, UR36, RZ ;  /* 0x000000240e0e7c10 */ /* 0x000fc4000ff1e0ff */
[----:B------:R-:W-:Y:S01]  /*46d0*/  IADD3 R16, P1, PT, R16, UR36, RZ ;  /* 0x0000002410107c10 */ /* 0x000fe2000ff3e0ff */
[----:B------:R0:W-:Y:S01]  /*46e0*/  STG.E.64 desc[UR4][R12.64], R26 ;  /* 0x0000001a0c007986 */ /* 0x0001e2000c101b04 */
[C---:B------:R-:W-:Y:S02]  /*46f0*/  IADD3 R33, P2, PT, R10.reuse, 0x100, RZ ;  /* 0x000001000a217810 */ /* 0x040fe40007f5e0ff */
[----:B------:R-:W-:Y:S02]  /*4700*/  IADD3.X R15, PT, PT, R17, UR37, RZ, P0, !PT ;  /* 0x00000025110f7c10 */ /* 0x000fe400087fe4ff */
[----:B------:R-:W-:Y:S02]  /*4710*/  IADD3 R22, P0, PT, R10, 0x180, RZ ;  /* 0x000001800a167810 */ /* 0x000fe40007f1e0ff */
[----:B------:R-:W-:Y:S01]  /*4720*/  IADD3.X R17, PT, PT, R0, UR37, RZ, P1, !PT ;  /* 0x0000002500117c10 */ /* 0x000fe20008ffe4ff */
[----:B------:R1:W-:Y:S01]  /*4730*/  STG.E.64 desc[UR4][R14.64], R20 ;  /* 0x000000140e007986 */ /* 0x0003e2000c101b04 */
[----:B------:R-:W-:-:S02]  /*4740*/  IADD3 R28, P3, PT, R10, 0x140, RZ ;  /* 0x000001400a1c7810 */ /* 0x000fc40007f7e0ff */
[C---:B------:R-:W-:Y:S01]  /*4750*/  IADD3 R0, P1, PT, R10.reuse, 0x1c0, RZ ;  /* 0x000001c00a007810 */ /* 0x040fe20007f3e0ff */
[----:B------:R2:W-:Y:S01]  /*4760*/  STG.E.64 desc[UR6][R16.64], R18 ;  /* 0x0000001210007986 */ /* 0x0005e2000c101b06 */
[----:B------:R-:W-:Y:S01]  /*4770*/  IADD3 R10, P4, PT, R10, 0x200, RZ ;  /* 0x000002000a0a7810 */ /* 0x000fe20007f9e0ff */
[--C-:B0-----:R-:W-:Y:S01]  /*4780*/  IMAD.X R27, RZ, RZ, R11.reuse, P3 ;  /* 0x000000ffff1b7224 */ /* 0x101fe200018e060b */
[-C--:B------:R-:W-:Y:S02]  /*4790*/  IADD3.X R26, PT, PT, RZ, R11.reuse, RZ, P2, !PT ;  /* 0x0000000bff1a7210 */ /* 0x080fe400017fe4ff */
[-C--:B------:R-:W-:Y:S02]  /*47a0*/  IADD3.X R23, PT, PT, RZ, R11.reuse, RZ, P0, !PT ;  /* 0x0000000bff177210 */ /* 0x080fe400007fe4ff */
[----:B------:R-:W-:Y:S01]  /*47b0*/  IADD3.X R13, PT, PT, RZ, R11, RZ, P1, !PT ;  /* 0x0000000bff0d7210 */ /* 0x000fe20000ffe4ff */
[----:B------:R-:W-:Y:S01]  /*47c0*/  IMAD.X R11, RZ, RZ, R11, P4 ;  /* 0x000000ffff0b7224 */ /* 0x000fe200020e060b */
[----:B------:R-:W-:-:S02]  /*47d0*/  LEA.HI R12, P1, R27, R28, RZ, 0x1 ;  /* 0x0000001c1b0c7211 */ /* 0x000fc400078308ff */
[----:B-1----:R-:W-:Y:S02]  /*47e0*/  LEA.HI R15, P0, R26, R33, RZ, 0x1 ;  /* 0x000000211a0f7211 */ /* 0x002fe400078108ff */
[----:B------:R-:W-:Y:S02]  /*47f0*/  LEA.HI R14, P2, R23, R22, RZ, 0x1 ;  /* 0x00000016170e7211 */ /* 0x000fe400078508ff */
[----:B------:R-:W-:Y:S02]  /*4800*/  IADD3.X R20, PT, PT, RZ, R26, RZ, P0, !PT ;  /* 0x0000001aff147210 */ /* 0x000fe400007fe4ff */
[----:B--2---:R-:W-:Y:S01]  /*4810*/  LEA.HI R18, P3, R11, R10, RZ, 0x1 ;  /* 0x0000000a0b127211 */ /* 0x004fe200078708ff */
[C---:B------:R-:W-:Y:S01]  /*4820*/  IMAD.SHL.U32 R10, R15.reuse, 0x4, RZ ;  /* 0x000000040f0a7824 */ /* 0x040fe200078e00ff */
[----:B------:R-:W-:Y:S02]  /*4830*/  SHF.L.U64.HI R20, R15, 0x2, R20 ;  /* 0x000000020f147819 */ /* 0x000fe40000010214 */
[----:B------:R-:W-:-:S02]  /*4840*/  IADD3.X R15, PT, PT, RZ, R23, RZ, P2, !PT ;  /* 0x00000017ff0f7210 */ /* 0x000fc400017fe4ff */
[----:B------:R-:W-:Y:S02]  /*4850*/  LEA.HI R16, P0, R13, R0, RZ, 0x1 ;  /* 0x000000000d107211 */ /* 0x000fe400078108ff */
[----:B------:R-:W-:Y:S02]  /*4860*/  SHF.L.U64.HI R15, R14, 0x2, R15 ;  /* 0x000000020e0f7819 */ /* 0x000fe4000001020f */
[----:B------:R-:W-:Y:S01]  /*4870*/  LOP3.LUT R10, R10, 0xfffffff8, RZ, 0xc0, !PT ;  /* 0xfffffff80a0a7812 */ /* 0x000fe200078ec0ff */
[----:B------:R-:W-:Y:S01]  /*4880*/  IMAD.X R17, RZ, RZ, R13, P0 ;  /* 0x000000ffff117224 */ /* 0x000fe200000e060d */
[----:B------:R-:W-:Y:S02]  /*4890*/  SHF.L.U32 R14, R14, 0x2, RZ ;  /* 0x000000020e0e7819 */ /* 0x000fe400000006ff */
[----:B------:R-:W-:Y:S02]  /*48a0*/  IADD3.X R11, PT, PT, RZ, R11, RZ, P3, !PT ;  /* 0x0000000bff0b7210 */ /* 0x000fe40001ffe4ff */
[----:B------:R-:W-:-:S02]  /*48b0*/  IADD3 R10, P0, PT, R10, UR36, RZ ;  /* 0x000000240a0a7c10 */ /* 0x000fc4000ff1e0ff */
[----:B------:R-:W-:Y:S02]  /*48c0*/  LOP3.LUT R14, R14, 0xfffffff8, RZ, 0xc0, !PT ;  /* 0xfffffff80e0e7812 */ /* 0x000fe400078ec0ff */
[----:B------:R-:W-:Y:S02]  /*48d0*/  SHF.L.U64.HI R0, R18, 0x2, R11 ;  /* 0x0000000212007819 */ /* 0x000fe4000001020b */
[----:B------:R-:W-:Y:S02]  /*48e0*/  IADD3.X R11, PT, PT, R20, UR37, RZ, P0, !PT ;  /* 0x00000025140b7c10 */ /* 0x000fe400087fe4ff */
[----:B------:R-:W-:Y:S02]  /*48f0*/  IADD3 R14, P0, PT, R14, UR36, RZ ;  /* 0x000000240e0e7c10 */ /* 0x000fe4000ff1e0ff */
[----:B------:R-:W-:Y:S01]  /*4900*/  IADD3.X R19, PT, PT, RZ, R27, RZ, P1, !PT ;  /* 0x0000001bff137210 */ /* 0x000fe20000ffe4ff */
[----:B------:R0:W-:Y:S01]  /*4910*/  STG.E.64 desc[UR4][R10.64], R34 ;  /* 0x000000220a007986 */ /* 0x0001e2000c101b04 */
[----:B------:R-:W-:-:S02]  /*4920*/  IADD3.X R15, PT, PT, R15, UR37, RZ, P0, !PT ;  /* 0x000000250f0f7c10 */ /* 0x000fc400087fe4ff */
[----:B------:R-:W-:Y:S02]  /*4930*/  SHF.L.U64.HI R19, R12, 0x2, R19 ;  /* 0x000000020c137819 */ /* 0x000fe40000010213 */
[----:B------:R-:W-:Y:S02]  /*4940*/  IADD3 R31, P0, PT, R32, R31, RZ ;  /* 0x0000001f201f7210 */ /* 0x000fe40007f1e0ff */
[----:B------:R-:W-:Y:S02]  /*4950*/  SHF.L.U32 R12, R12, 0x2, RZ ;  /* 0x000000020c0c7819 */ /* 0x000fe400000006ff */
[C---:B------:R-:W-:Y:S01]  /*4960*/  SHF.L.U64.HI R17, R16.reuse, 0x2, R17 ;  /* 0x0000000210117819 */ /* 0x040fe20000010211 */
[----:B------:R-:W-:Y:S01]  /*4970*/  IMAD.SHL.U32 R16, R16, 0x4, RZ ;  /* 0x0000000410107824 */ /* 0x000fe200078e00ff */
[----:B------:R-:W-:Y:S02]  /*4980*/  SHF.L.U32 R18, R18, 0x2, RZ ;  /* 0x0000000212127819 */ /* 0x000fe400000006ff */
[----:B------:R-:W-:-:S02]  /*4990*/  LEA.HI.X.SX32 R29, R32, R29, 0x1, P0 ;  /* 0x0000001d201d7211 */ /* 0x000fc400000f0eff */
[----:B------:R-:W-:Y:S02]  /*49a0*/  LOP3.LUT R12, R12, 0xfffffff8, RZ, 0xc0, !PT ;  /* 0xfffffff80c0c7812 */ /* 0x000fe400078ec0ff */
[----:B------:R-:W-:Y:S02]  /*49b0*/  ISETP.GE.U32.AND P0, PT, R31, UR40, PT ;  /* 0x000000281f007c0c */ /* 0x000fe4000bf06070 */
[----:B------:R-:W-:Y:S02]  /*49c0*/  LOP3.LUT R16, R16, 0xfffffff8, RZ, 0xc0, !PT ;  /* 0xfffffff810107812 */ /* 0x000fe400078ec0ff */
[----:B------:R-:W-:Y:S02]  /*49d0*/  R2UR UR13, R25 ;  /* 0x00000000190d72ca */ /* 0x000fe400000e0000 */
        /* <DEDUP_REMOVED lines=14> */
.L_x_17360:
[----:B------:R-:W-:Y:S05]  /*4ac0*/  EXIT ;  /* 0x000000000000794d */ /* 0x000fea0003800000 */
.L_x_17361:
[----:B------:R-:W-:Y:S01]  /*4ad0*/  BSSY B1, `(.L_x_17399) ;  /* 0x0000007000017945 */ /* 0x000fe20003800000 */
[----:B------:R-:W-:Y:S01]  /*4ae0*/  MOV R12, 0x10 ;  /* 0x00000010000c7802 */ /* 0x000fe20000000f00 */
[----:B------:R-:W-:Y:S01]  /*4af0*/  IMAD.MOV.U32 R11, RZ, RZ, 0x1f ;  /* 0x0000001fff0b7424 */ /* 0x000fe200078e00ff */
[----:B------:R-:W-:-:S07]  /*4b00*/  MOV R15, 0xffffffff ;  /* 0xffffffff000f7802 */ /* 0x000fce0000000f00 */
[----:B------:R-:W-:Y:S05]  /*4b10*/  WARPSYNC.COLLECTIVE R15, `(.L_x_17400) ;  /* 0x000000000f087348 */ /* 0x000fea0003c00000 */
[----:B------:R0:W1:Y:S02]  /*4b20*/  SHFL.BFLY P6, R14, R13, R12, R11 ;  /* 0x0c00000c0d0e7389 */ /* 0x00006400000c000b */
[----:B01----:R-:W-:Y:S05]  /*4b30*/  ENDCOLLECTIVE ;  /* 0x000000000000791b */ /* 0x003fea0003800000 */
.L_x_17400:
[----:B------:R-:W-:Y:S05]  /*4b40*/  BSYNC B1 ;  /* 0x0000000000017941 */ /* 0x000fea0003800000 */
.L_x_17399:
[----:B------:R-:W-:Y:S01]  /*4b50*/  HFMA2 R12, -RZ, RZ, 0, 4.76837158203125e-07 ;  /* 0x00000008ff0c7431 */ /* 0x000fe200000001ff */
[----:B------:R-:W-:Y:S01]  /*4b60*/  FMNMX R13, R13, R14, !PT ;  /* 0x0000000e0d0d7209 */ /* 0x000fe20007800000 */
[----:B------:R-:W-:Y:S01]  /*4b70*/  IMAD.MOV.U32 R11, RZ, RZ, 0x1f ;  /* 0x0000001fff0b7424 */ /* 0x000fe200078e00ff */
[----:B------:R-:W-:Y:S01]  /*4b80*/  MOV R15, 0xffffffff ;  /* 0xffffffff000f7802 */ /* 0x000fe20000000f00 */
[----:B------:R-:W-:-:S07]  /*4b90*/  HFMA2 R35, -RZ, RZ, 0.96630859375, -0.0022525787353515625 ;  /* 0x3bbb989dff237431 */ /* 0x000fce00000001ff */
[----:B------:R-:W-:Y:S05]  /*4ba0*/  WARPSYNC.COLLECTIVE R15, `(.L_x_17401) ;  /* 0x000000000f087348 */ /* 0x000fea0003c00000 */
[----:B------:R0:W1:Y:S02]  /*4bb0*/  SHFL.BFLY P6, R14, R13, R12, R11 ;  /* 0x0c00000c0d0e7389 */ /* 0x00006400000c000b */
[----:B01----:R-:W-:Y:S05]  /*4bc0*/  ENDCOLLECTIVE ;  /* 0x000000000000791b */ /* 0x003fea0003800000 */
.L_x_17401:
[----:B------:R-:W-:Y:S01]  /*4bd0*/  IMAD.MOV.U32 R12, RZ, RZ, 0x4 ;  /* 0x00000004ff0c7424 */ /* 0x000fe200078e00ff */
[----:B------:R-:W-:-:S04]  /*4be0*/  FMNMX R0, R13, R14, !PT ;  /* 0x0000000e0d007209 */ /* 0x000fc80007800000 */
[----:B------:R-:W-:-:S07]  /*4bf0*/  MOV R13, R0 ;  /* 0x00000000000d7202 */ /* 0x000fce0000000f00 */
[----:B------:R-:W-:Y:S05]  /*4c00*/  WARPSYNC.COLLECTIVE R15, `(.L_x_17402) ;  /* 0x000000000f087348 */ /* 0x000fea0003c00000 */
[----:B------:R0:W1:Y:S02]  /*4c10*/  SHFL.BFLY P6, R14, R13, R12, R11 ;  /* 0x0c00000c0d0e7389 */ /* 0x00006400000c000b */
[----:B01----:R-:W-:Y:S05]  /*4c20*/  ENDCOLLECTIVE ;  /* 0x000000000000791b */ /* 0x003fea0003800000 */
.L_x_17402:
[----:B------:R-:W-:Y:S01]  /*4c30*/  HFMA2 R12, -RZ, RZ, 0, 1.1920928955078125e-07 ;  /* 0x00000002ff0c7431 */ /* 0x000fe200000001ff */
[----:B------:R-:W-:-:S04]  /*4c40*/  FMNMX R2, R0, R14, !PT ;  /* 0x0000000e00027209 */ /* 0x000fc80007800000 */
[----:B------:R-:W-:-:S07]  /*4c50*/  MOV R13, R2 ;  /* 0x00000002000d7202 */ /* 0x000fce0000000f00 */
[----:B------:R-:W-:Y:S05]  /*4c60*/  WARPSYNC.COLLECTIVE R15, `(.L_x_17403) ;  /* 0x000000000f087348 */ /* 0x000fea0003c00000 */
[----:B------:R0:W1:Y:S02]  /*4c70*/  SHFL.BFLY P6, R14, R13, R12, R11 ;  /* 0x0c00000c0d0e7389 */ /* 0x00006400000c000b */
[----:B01----:R-:W-:Y:S05]  /*4c80*/  ENDCOLLECTIVE ;  /* 0x000000000000791b */ /* 0x003fea0003800000 */
.L_x_17403:
[----:B------:R-:W-:Y:S02]  /*4c90*/  MOV R12, 0x1 ;  /* 0x00000001000c7802 */ /* 0x000fe40000000f00 */
[----:B------:R-:W-:-:S05]  /*4ca0*/  FMNMX R3, R2, R14, !PT ;  /* 0x0000000e02037209 */ /* 0x000fca0007800000 */
[----:B------:R-:W-:-:S07]  /*4cb0*/  IMAD.MOV.U32 R13, RZ, RZ, R3 ;  /* 0x000000ffff0d7224 */ /* 0x000fce00078e0003 */
[----:B------:R-:W-:Y:S05]  /*4cc0*/  WARPSYNC.COLLECTIVE R15, `(.L_x_17404) ;  /* 0x000000000f087348 */ /* 0x000fea0003c00000 */
[----:B------:R0:W1:Y:S02]  /*4cd0*/  SHFL.BFLY P6, R14, R13, R12, R11 ;  /* 0x0c00000c0d0e7389 */ /* 0x00006400000c000b */
[----:B01----:R-:W-:Y:S05]  /*4ce0*/  ENDCOLLECTIVE ;  /* 0x000000000000791b */ /* 0x003fea0003800000 */
.L_x_17404:
[----:B------:R-:W-:-:S05]  /*4cf0*/  FMNMX R7, R3, R14, !PT ;  /* 0x0000000e03077209 */ /* 0x000fca0007800000 */
[--C-:B------:R-:W-:Y:S01]  /*4d00*/  FADD R8, R5, -R7.reuse ;  /* 0x8000000705087221 */ /* 0x100fe20000000000 */
        /* <DEDUP_REMOVED lines=17> */
[----:B------:R-:W-:-:S02]  /*4e20*/  IMAD.MOV.U32 R34, RZ, RZ, 0x437c0000 ;  /* 0x437c0000ff227424 */ /* 0x000fc400078e00ff */
        /* <DEDUP_REMOVED lines=120> */
[----:B------:R-:W-:Y:S02]  /*55b0*/  IMAD.SHL.U32 R2, R13, 0x800000, RZ ;  /* 0x008000000d027824 */ /* 0x000fe400078e00ff */
        /* <DEDUP_REMOVED lines=10> */
[C---:B------:R-:W-:Y:S01]  /*5660*/  FADD R12, R35.reuse, -12583039 ;  /* 0xcb40007f230c7421 */ /* 0x040fe20000000000 */
[----:B------:R-:W-:Y:S02]  /*5670*/  IMAD.SHL.U32 R16, R35, 0x800000, RZ ;  /* 0x0080000023107824 */ /* 0x000fe400078e00ff */
[----:B------:R-:W0:Y:S01]  /*5680*/  MUFU.EX2 R13, R13 ;  /* 0x0000000d000d7308 */ /* 0x000e220000000800 */
[----:B------:R-:W-:Y:S01]  /*5690*/  FFMA R27, R10, 1.4426950216293334961, -R27 ;  /* 0x3fb8aa3b0a1b7823 */ /* 0x000fe2000000081b */
[----:B------:R-:W-:-:S03]  /*56a0*/  FFMA R12, R15, 1.4426950216293334961, -R12 ;  /* 0x3fb8aa3b0f0c7823 */ /* 0x000fc6000000080c */
[----:B------:R-:W-:Y:S01]  /*56b0*/  FFMA R27, R10, 1.925963033500011079e-08, R27 ;  /* 0x32a570600a1b7823 */ /* 0x000fe2000000001b */
[----:B------:R-:W-:Y:S01]  /*56c0*/  SHF.L.U32 R10, R11, 0x17, RZ ;  /* 0x000000170b0a7819 */ /* 0x000fe200000006ff */
[----:B------:R-:W-:Y:S01]  /*56d0*/  FFMA R11, R15, 1.925963033500011079e-08, R12 ;  /* 0x32a570600f0b7823 */ /* 0x000fe2000000000c */
[----:B------:R-:W-:-:S03]  /*56e0*/  IMAD.MOV.U32 R15, RZ, RZ, -0x1 ;  /* 0xffffffffff0f7424 */ /* 0x000fc600078e00ff */
[----:B------:R-:W1:Y:S01]  /*56f0*/  MUFU.EX2 R27, R27 ;  /* 0x0000001b001b7308 */ /* 0x000e620000000800 */
[----:B0-----:R-:W-:Y:S01]  /*5700*/  FMUL R0, R0, R13 ;  /* 0x0000000d00007220 */ /* 0x001fe20000400000 */
[----:B------:R-:W-:-:S06]  /*5710*/  FADD R13, RZ, R23 ;  /* 0x00000017ff0d7221 */ /* 0x000fcc0000000000 */
[----:B------:R-:W0:Y:S01]  /*5720*/  MUFU.EX2 R11, R11 ;  /* 0x0000000b000b7308 */ /* 0x000e220000000800 */
[----:B------:R-:W-:-:S04]  /*5730*/  FADD R12, R13, R22 ;  /* 0x000000160d0c7221 */ /* 0x000fc80000000000 */
[----:B------:R-:W-:Y:S01]  /*5740*/  FADD R13, R12, R21 ;  /* 0x000000150c0d7221 */ /* 0x000fe20000000000 */
[----:B-1----:R-:W-:-:S03]  /*5750*/  FMUL R10, R10, R27 ;  /* 0x0000001b0a0a7220 */ /* 0x002fc60000400000 */
        /* <DEDUP_REMOVED lines=17> */
[----:B------:R-:W-:-:S07]  /*5870*/  FADD R13, R13, R16 ;  /* 0x000000100d0d7221 */ /* 0x000fce0000000000 */
[----:B------:R-:W-:Y:S05]  /*5880*/  WARPSYNC.COLLECTIVE R15, `(.L_x_17405) ;  /* 0x000000000f087348 */ /* 0x000fea0003c00000 */
[----:B------:R0:W1:Y:S02]  /*5890*/  SHFL.BFLY P6, R14, R13, R12, R11 ;  /* 0x0c00000c0d0e7389 */ /* 0x00006400000c000b */
[----:B01----:R-:W-:Y:S05]  /*58a0*/  ENDCOLLECTIVE ;  /* 0x000000000000791b */ /* 0x003fea0003800000 */
.L_x_17405:
[----:B------:R-:W-:Y:S02]  /*58b0*/  HFMA2 R12, -RZ, RZ, 0, 4.76837158203125e-07 ;  /* 0x00000008ff0c7431 */ /* 0x000fe400000001ff */
[----:B------:R-:W-:-:S05]  /*58c0*/  FADD R26, R13, R14 ;  /* 0x0000000e0d1a7221 */ /* 0x000fca0000000000 */
[----:B------:R-:W-:-:S07]  /*58d0*/  MOV R13, R26 ;  /* 0x0000001a000d7202 */ /* 0x000fce0000000f00 */
[----:B------:R-:W-:Y:S05]  /*58e0*/  WARPSYNC.COLLECTIVE R15, `(.L_x_17406) ;  /* 0x000000000f087348 */ /* 0x000fea0003c00000 */
[----:B------:R0:W1:Y:S02]  /*58f0*/  SHFL.BFLY P6, R14, R13, R12, R11 ;  /* 0x0c00000c0d0e7389 */ /* 0x00006400000c000b */
[----:B01----:R-:W-:Y:S05]  /*5900*/  ENDCOLLECTIVE ;  /* 0x000000000000791b */ /* 0x003fea0003800000 */
.L_x_17406:
[----:B------:R-:W-:Y:S01]  /*5910*/  MOV R12, 0x4 ;  /* 0x00000004000c7802 */ /* 0x000fe20000000f00 */
[----:B------:R-:W-:-:S04]  /*5920*/  FADD R27, R26, R14 ;  /* 0x0000000e1a1b7221 */ /* 0x000fc80000000000 */
[----:B------:R-:W-:-:S07]  /*5930*/  IMAD.MOV.U32 R13, RZ, RZ, R27 ;  /* 0x000000ffff0d7224 */ /* 0x000fce00078e001b */
[----:B------:R-:W-:Y:S05]  /*5940*/  WARPSYNC.COLLECTIVE R15, `(.L_x_17407) ;  /* 0x000000000f087348 */ /* 0x000fea0003c00000 */
[----:B------:R0:W1:Y:S02]  /*5950*/  SHFL.BFLY P6, R14, R13, R12, R11 ;  /* 0x0c00000c0d0e7389 */ /* 0x00006400000c000b */
[----:B01----:R-:W-:Y:S05]  /*5960*/  ENDCOLLECTIVE ;  /* 0x000000000000791b */ /* 0x003fea0003800000 */
.L_x_17407:
[----:B------:R-:W-:Y:S02]  /*5970*/  IMAD.MOV.U32 R12, RZ, RZ, 0x2 ;  /* 0x00000002ff0c7424 */ /* 0x000fe400078e00ff */
[----:B------:R-:W-:-:S05]  /*5980*/  FADD R28, R27, R14 ;  /* 0x0000000e1b1c7221 */ /* 0x000fca0000000000 */
[----:B------:R-:W-:-:S07]  /*5990*/  MOV R13, R28 ;  /* 0x0000001c000d7202 */ /* 0x000fce0000000f00 */
[----:B------:R-:W-:Y:S05]  /*59a0*/  WARPSYNC.COLLECTIVE R15, `(.L_x_17408) ;  /* 0x000000000f087348 */ /* 0x000fea0003c00000 */
[----:B------:R0:W1:Y:S02]  /*59b0*/  SHFL.BFLY P6, R14, R13, R12, R11 ;  /* 0x0c00000c0d0e7389 */ /* 0x00006400000c000b */
[----:B01----:R-:W-:Y:S05]  /*59c0*/  ENDCOLLECTIVE ;  /* 0x000000000000791b */ /* 0x003fea0003800000 */
.L_x_17408:
[----:B------:R-:W-:Y:S02]  /*59d0*/  HFMA2 R12, -RZ, RZ, 0, 5.9604644775390625e-08 ;  /* 0x00000001ff0c7431 */ /* 0x000fe400000001ff */
[----:B------:R-:W-:-:S05]  /*59e0*/  FADD R33, R28, R14 ;  /* 0x0000000e1c217221 */ /* 0x000fca0000000000 */
[----:B------:R-:W-:-:S07]  /*59f0*/  MOV R13, R33 ;  /* 0x00000021000d7202 */ /* 0x000fce0000000f00 */
[----:B------:R-:W-:Y:S05]  /*5a00*/  WARPSYNC.COLLECTIVE R15, `(.L_x_17409) ;  /* 0x000000000f087348 */ /* 0x000fea0003c00000 */
[----:B------:R0:W1:Y:S02]  /*5a10*/  SHFL.BFLY P6, R14, R13, R12, R11 ;  /* 0x0c00000c0d0e7389 */ /* 0x00006400000c000b */
[----:B01----:R-:W-:Y:S05]  /*5a20*/  ENDCOLLECTIVE ;  /* 0x000000000000791b */ /* 0x003fea0003800000 */
.L_x_17409:
[----:B------:R-:W-:Y:S05]  /*5a30*/  BRA `(.L_x_17410) ;  /* 0xffffffd800307947 */ /* 0x000fea000383ffff */
        .weak           $__internal_269_$__cuda_sm3x_div_rn_noftz_f32_slowpath
        .type           $__internal_269_$__cuda_sm3x_div_rn_noftz_f32_slowpath,@function
        .size           $__internal_269_$__cuda_sm3x_div_rn_noftz_f32_slowpath,(.L_x_37646 - $__internal_269_$__cuda_sm3x_div_rn_noftz_f32_slowpath)
$__internal_269_$__cuda_sm3x_div_rn_noftz_f32_slowpath:
        /* <DEDUP_REMOVED lines=35> */
.L_x_17412:
        /* <DEDUP_REMOVED lines=51> */
.L_x_17419:
[----:B------:R-:W-:-:S04]  /*5fa0*/  LOP3.LUT R11, R11, 0x80000000, RZ, 0xc0, !PT ;  /* 0x800000000b0b7812 */ /* 0x000fc800078ec0ff */
[----:B------:R-:W-:Y:S01]  /*5fb0*/  LOP3.LUT R11, R11, 0x7f800000, RZ, 0xfc, !PT ;  /* 0x7f8000000b0b7812 */ /* 0x000fe200078efcff */
[----:B------:R-:W-:Y:S06]  /*5fc0*/  BRA `(.L_x_17420) ;  /* 0x0000000000047947 */ /* 0x000fec0003800000 */
.L_x_17418:
[----:B------:R-:W-:-:S07]  /*5fd0*/  LEA R11, R28, R11, 0x17 ;  /* 0x0000000b1c0b7211 */ /* 0x000fce00078eb8ff */
.L_x_17420:
[----:B------:R-:W-:Y:S05]  /*5fe0*/  BSYNC.RECONVERGENT B2 ;  /* 0x0000000000027941 */ /* 0x000fea0003800200 */
.L_x_17417:
[----:B------:R-:W-:Y:S05]  /*5ff0*/  BRA `(.L_x_17421) ;  /* 0x0000000000207947 */ /* 0x000fea0003800000 */
.L_x_17416:
[----:B------:R-:W-:-:S04]  /*6000*/  LOP3.LUT R11, R14, 0x80000000, R38, 0x48, !PT ;  /* 0x800000000e0b7812 */ /* 0x000fc800078e4826 */
[----:B------:R-:W-:Y:S01]  /*6010*/  LOP3.LUT R11, R11, 0x7f800000, RZ, 0xfc, !PT ;  /* 0x7f8000000b0b7812 */ /* 0x000fe200078efcff */
[----:B------:R-:W-:Y:S06]  /*6020*/  BRA `(.L_x_17421) ;  /* 0x0000000000147947 */ /* 0x000fec0003800000 */
.L_x_17415:
[----:B------:R-:W-:Y:S01]  /*6030*/  LOP3.LUT R11, R14, 0x80000000, R38, 0x48, !PT ;  /* 0x800000000e0b7812 */ /* 0x000fe200078e4826 */
[----:B------:R-:W-:Y:S06]  /*6040*/  BRA `(.L_x_17421) ;  /* 0x00000000000c7947 */ /* 0x000fec0003800000 */
.L_x_17414:
[----:B------:R-:W0:Y:S01]  /*6050*/  MUFU.RSQ R11, -QNAN ;  /* 0xffc00000000b7908 */ /* 0x000e220000001400 */
[----:B------:R-:W-:Y:S05]  /*6060*/  BRA `(.L_x_17421) ;  /* 0x0000000000047947 */ /* 0x000fea0003800000 */
.L_x_17413:
[----:B------:R-:W-:-:S07]  /*6070*/  FADD.FTZ R11, R23, R14 ;  /* 0x0000000e170b7221 */ /* 0x000fce0000010000 */
.L_x_17421:
[----:B------:R-:W-:Y:S05]  /*6080*/  BSYNC.RECONVERGENT B1 ;  /* 0x0000000000017941 */ /* 0x000fea0003800200 */
.L_x_17411:
[----:B------:R-:W-:Y:S01]  /*6090*/  HFMA2 R15, -RZ, RZ, 0, 0 ;  /* 0x00000000ff0f7431 */ /* 0x000fe200000001ff */
[----:B------:R-:W-:-:S04]  /*60a0*/  MOV R14, R36 ;  /* 0x00000024000e7202 */ /* 0x000fc80000000f00 */
[----:B0-----:R-:W-:Y:S05]  /*60b0*/  RET.REL.NODEC R14 `(_Z15SoftmaxWarpImplI22BroadcastScaleMaskLoadIffbLm3EiE11DirectStoreIffEfLi2ELi18ELi32ELi1ELb0EL9Algorithm0EEvT_T0_ll) ;  /* 0xffffff9c0ed07950 */ /* 0x001fea0003c3ffff */
.L_x_17422:
        /* <DEDUP_REMOVED lines=12> */
.L_x_37646:


//--------------------- .text._Z15SoftmaxWarpImplI22BroadcastScaleMaskLoadIffbLm3EiE11DirectStoreIffEfLi2ELi16ELi32ELi1ELb1EL9Algorithm0EEvT_T0_ll --------------------------
	.section	.text._Z15SoftmaxWarpImplI22BroadcastScaleMaskLoadIffbLm3EiE11DirectStoreIffEfLi2ELi16ELi32ELi1ELb1EL9Algorithm0EEvT_T0_ll,"ax",@progbits
	.align	128
        .global         _Z15SoftmaxWarpImplI22BroadcastScaleMaskLoadIffbLm3EiE11DirectStoreIffEfLi2ELi16ELi32ELi1ELb1EL9Algorithm0EEvT_T0_ll
        .type           _Z15SoftmaxWarpImplI22BroadcastScaleMaskLoadIffbLm3EiE11DirectStoreIffEfLi2ELi16ELi32ELi1ELb1EL9Algorithm0EEvT_T0_ll,@function
        .size           _Z15SoftmaxWarpImplI22BroadcastScaleMaskLoadIffbLm3EiE11DirectStoreIffEfLi2ELi16ELi32ELi1ELb1EL9Algorithm0EEvT_T0_ll,(.L_x_37647 - _Z15SoftmaxWarpImplI22BroadcastScaleMaskLoadIffbLm3EiE11DirectStoreIffEfLi2ELi16ELi32ELi1ELb1EL9Algorithm0EEvT_T0_ll)
        .other          _Z15SoftmaxWarpImplI22BroadcastScaleMaskLoadIffbLm3EiE11DirectStoreIffEfLi2ELi16ELi32ELi1ELb1EL9Algorithm0EEvT_T0_ll,@"STO_CUDA_ENTRY STV_DEFAULT"
_Z15SoftmaxWarpImplI22BroadcastScaleMaskLoadIffbLm3EiE11DirectStoreIffEfLi2ELi16ELi32ELi1ELb1EL9Algorithm0EEvT_T0_ll:
.text._Z15SoftmaxWarpImplI22BroadcastScaleMaskLoadIffbLm3EiE11DirectStoreIffEfLi2ELi16ELi32ELi1ELb1EL9Algorithm0EEvT_T0_ll:
        /* <DEDUP_REMOVED lines=27> */
.L_x_17423:
        /* <DEDUP_REMOVED lines=22> */
.L_x_17490:
[----:B01-34-:R-:W0:Y:S01]  /*0310*/  LDC.64 R2, c[0x0][0x408] ;  /* 0x00010200ff027b82 */ /* 0x01be220000000a00 */
[----:B------:R-:W-:Y:S01]  /*0320*/  BSSY.RECONVERGENT B1, `(.L_x_17425) ;  /* 0x000006b000017945 */ /* 0x000fe20003800200 */
[----:B------:R-:W-:Y:S01]  /*0330*/  IMAD.MOV.U32 R10, RZ, RZ, -0x800000 ;  /* 0xff800000ff0a7424 */ /* 0x000fe200078e00ff */
[----:B--2---:R-:W-:Y:S01]  /*0340*/  MOV R5, 0xff800000 ;  /* 0xff80000000057802 */ /* 0x004fe20000000f00 */
        /* <DEDUP_REMOVED lines=104> */
.L_x_17426:
[----:B------:R-:W-:Y:S05]  /*09d0*/  BSYNC.RECONVERGENT B1 ;  /* 0x0000000000017941 */ /* 0x000fea0003800200 */
.L_x_17425:
        /* <DEDUP_REMOVED lines=104> */
.L_x_17428:
[----:B------:R-:W-:Y:S05]  /*1060*/  BSYNC.RECONVERGENT B1 ;  /* 0x0000000000017941 */ /* 0x000fea0003800200 */
.L_x_17427:
        /* <DEDUP_REMOVED lines=101> */
.L_x_17430:
[----:B------:R-:W-:Y:S05]  /*16c0*/  BSYNC.RECONVERGENT B1 ;  /* 0x0000000000017941 */ /* 0x000fea0003800200 */
.L_x_17429:
        /* <DEDUP_REMOVED lines=51> */
[----:B------:R-:W-:-:S03]  /*1a00*/  IMAD.MOV.U32 R2, RZ, RZ, RZ ;  /* 0x000000ffff027224 */ /* 0x000fc600078e00ff */
[----:B------:R-:W-:-:S05]  /*1a10*/  @!P6 IADD3 R12, PT, PT, -R12, RZ, RZ ;  /* 0x000000ff0c0ce210 */ /* 0x000fca0007ffe1ff */
[----:B------:R-:W-:Y:S01]  /*1a20*/  @!P4 LOP3.LUT R12, RZ, R11, RZ, 0x33, !PT ;  /* 0x0000000bff0cc212 */ /* 0x000fe200078e33ff */
[----:B0-----:R-:W-:-:S03]  /*1a30*/  IMAD.MOV R15, RZ, RZ, -R3 ;  /* 0x000000ffff0f7224 */ /* 0x001fc600078e0a03 */
[----:B------:R-:W-:-:S05]  /*1a40*/  IADD3 R9, PT, PT, -R12, RZ, RZ ;  /* 0x000000ff0c097210 */ /* 0x000fca0007ffe1ff */
        /* <DEDUP_REMOVED lines=56> */
.L_x_17432:
[----:B------:R-:W-:Y:S05]  /*1dd0*/  BSYNC.RECONVERGENT B1 ;  /* 0x0000000000017941 */ /* 0x000fea0003800200 */
.L_x_17431:
[----:B------:R-:W-:Y:S04]  /*1de0*/  BSSY.RECONVERGENT B1, `(.L_x_17433) ;  /* 0x0000061000017945 */ /* 0x000fe80003800200 */
        /* <DEDUP_REMOVED lines=14> */
[----:B------:R1:W3:Y:S08]  /*1ed0*/  F2I.FTZ.U32.TRUNC.NTZ R3, R2 ;  /* 0x0000000200037305 */ /* 0x0002f0000021f000 */
[----:B0-----:R-:W0:Y:S01]  /*1ee0*/  MUFU.RCP R9, R9 ;  /* 0x0000000900097308 */ /* 0x001e220000001000 */
[----:B-1----:R-:W-:Y:S01]  /*1ef0*/  IMAD.MOV.U32 R2, RZ, RZ, RZ ;  /* 0x000000ffff027224 */ /* 0x002fe200078e00ff */
[----:B---3--:R-:W-:-:S05]  /*1f00*/  IADD3 R15, PT, PT, RZ, -R3, RZ ;  /* 0x80000003ff0f7210 */ /* 0x008fca0007ffe0ff */
[----:B------:R-:W-:-:S04]  /*1f10*/  IMAD R15, R15, R14, RZ ;  /* 0x0000000e0f0f7224 */ /* 0x000fc800078e02ff */
        /* <DEDUP_REMOVED lines=15> */
[----:B------:R-:W-:Y:S01]  /*2010*/  MOV R12, R2 ;  /* 0x00000002000c7202 */ /* 0x000fe20000000f00 */
[----:B------:R-:W-:-:S04]  /*2020*/  HFMA2 R2, -RZ, RZ, 0, 0 ;  /* 0x00000000ff027431 */ /* 0x000fc800000001ff */
        /* <DEDUP_REMOVED lines=25> */
[----:B0-----:R-:W-:Y:S02]  /*21c0*/  ISETP.NE.U32.AND P4, PT, R14, 0x1, PT ;  /* 0x000000010e00780c */ /* 0x001fe40003f85070 */
[----:B------:R-:W-:Y:S02]  /*21d0*/  IADD3 R2, PT, PT, -R9, RZ, RZ ;  /* 0x000000ff09027210 */ /* 0x000fe40007ffe1ff */
[----:B--2---:R-:W-:Y:S02]  /*21e0*/  ISETP.NE.U32.AND P6, PT, R46, 0x1, PT ;  /* 0x000000012e00780c */ /* 0x004fe40003fc5070 */
        /* <DEDUP_REMOVED lines=32> */
.L_x_17434:
[----:B------:R-:W-:Y:S05]  /*23f0*/  BSYNC.RECONVERGENT B1 ;  /* 0x0000000000017941 */ /* 0x000fea0003800200 */
.L_x_17433:
        /* <DEDUP_REMOVED lines=58> */
[----:B-1----:R-:W-:-:S05]  /*27a0*/  ISETP.NE.U32.AND P0, PT, R2, 0x1, PT ;  /* 0x000000010200780c */ /* 0x002fca0003f05070 */
[----:B------:R-:W-:Y:S02]  /*27b0*/  @!P5 IADD3 R9, PT, PT, -R9, RZ, RZ ;  /* 0x000000ff0909d210 */ /* 0x000fe40007ffe1ff */
[----:B------:R-:W-:Y:S02]  /*27c0*/  @!P4 LOP3.LUT R9, RZ, R7, RZ, 0x33, !PT ;  /* 0x00000007ff09c212 */ /* 0x000fe400078e33ff */
[----:B------:R-:W-:Y:S02]  /*27d0*/  ISETP.NE.AND.EX P5, PT, R3, RZ, PT, P0 ;  /* 0x000000ff0300720c */ /* 0x000fe40003fa5300 */
[----:B0-----:R-:W-:Y:S01]  /*27e0*/  ISETP.NE.U32.AND P4, PT, R14, 0x1, PT ;  /* 0x000000010e00780c */ /* 0x001fe20003f85070 */
[----:B------:R-:W-:Y:S01]  /*27f0*/  IMAD.MOV R2, RZ, RZ, -R9 ;  /* 0x000000ffff027224 */ /* 0x000fe200078e0a09 */
        /* <DEDUP_REMOVED lines=33> */
.L_x_17436:
[----:B------:R-:W-:Y:S05]  /*2a10*/  BSYNC.RECONVERGENT B1 ;  /* 0x0000000000017941 */ /* 0x000fea0003800200 */
.L_x_17435:
        /* <DEDUP_REMOVED lines=98> */
.L_x_17438:
[----:B------:R-:W-:Y:S05]  /*3040*/  BSYNC.RECONVERGENT B1 ;  /* 0x0000000000017941 */ /* 0x000fea0003800200 */
.L_x_17437:
        /* <DEDUP_REMOVED lines=29> */
[----:B------:R-:W1:Y:S01]  /*3220*/  LDC.64 R14, c[0x0][0x398] ;  /* 0x0000e600ff0e7b82 */ /* 0x000e620000000a00 */
        /* <DEDUP_REMOVED lines=27> */
[----:B------:R-:W-:Y:S02]  /*33e0*/  @P0 IADD3 R7, PT, PT, R7, 0x1, RZ ;  /* 0x0000000107070810 */ /* 0x000fe40007ffe0ff */
[----:B0-----:R-:W-:-:S04]  /*33f0*/  ISETP.NE.U32.AND P0, PT, R2, 0x1, PT ;  /* 0x000000010200780c */ /* 0x001fc80003f05070 */
[----:B------:R-:W-:Y:S01]  /*3400*/  @!P3 IMAD.MOV R7, RZ, RZ, -R7 ;  /* 0x000000ffff07b224 */ /* 0x000fe200078e0a07 */
[----:B------:R-:W-:Y:S02]  /*3410*/  @!P2 LOP3.LUT R7, RZ, R4, RZ, 0x33, !PT ;  /* 0x00000004ff07a212 */ /* 0x000fe400078e33ff */
[----:B------:R-:W-:Y:S02]  /*3420*/  ISETP.NE.AND.EX P3, PT, R3, RZ, PT, P0 ;  /* 0x000000ff0300720c */ /* 0x000fe40003f65300 */
[----:B-1----:R-:W-:Y:S02]  /*3430*/  ISETP.NE.U32.AND P2, PT, R14, 0x1, PT ;  /* 0x000000010e00780c */ /* 0x002fe40003f45070 */
        /* <DEDUP_REMOVED lines=34> */
.L_x_17440:
[----:B------:R-:W-:Y:S05]  /*3660*/  BSYNC.RECONVERGENT B1 ;  /* 0x0000000000017941 */ /* 0x000fea0003800200 */
.L_x_17439:
        /* <DEDUP_REMOVED lines=24> */
[-C--:B------:R-:W-:Y:S01]  /*37f0*/  FFMA.RM R2, R2, R7.reuse, 12582913 ;  /* 0x4b40000102027423 */ /* 0x080fe20000004007 */
[----:B------:R-:W-:Y:S01]  /*3800*/  FADD R26, -R11, R26 ;  /* 0x0000001a0b1a7221 */ /* 0x000fe20000000100 */
[----:B------:R-:W-:Y:S01]  /*3810*/  FADD R5, R3, -12583039 ;  /* 0xcb40007f03057421 */ /* 0x000fe20000000000 */
[-C--:B------:R-:W-:Y:S01]  /*3820*/  FFMA.RM R15, R0, R7.reuse, 12582913 ;  /* 0x4b400001000f7423 */ /* 0x080fe20000004007 */
[----:B------:R-:W-:Y:S01]  /*3830*/  FFMA.RM R0, R4, R7, 12582913 ;  /* 0x4b40000104007423 */ /* 0x000fe20000004007 */
        /* <DEDUP_REMOVED lines=14> */
[----:B------:R-:W-:Y:S01]  /*3920*/  FADD R13, R0, -12583039 ;  /* 0xcb40007f000d7421 */ /* 0x000fe20000000000 */
[----:B------:R-:W-:Y:S01]  /*3930*/  FFMA.SAT R4, R26, R9, 0.5 ;  /* 0x3f0000001a047423 */ /* 0x000fe20000002009 */
[----:B------:R-:W-:Y:S01]  /*3940*/  FFMA R25, R14, 1.4426950216293334961, -R5 ;  /* 0x3fb8aa3b0e197823 */ /* 0x000fe20000000805 */
        /* <DEDUP_REMOVED lines=8> */
[----:B------:R-:W-:Y:S01]  /*39d0*/  FFMA.RM R8, R8, R7, 12582913 ;  /* 0x4b40000108087423 */ /* 0x000fe20000004007 */
[----:B------:R-:W-:Y:S01]  /*39e0*/  FFMA.SAT R4, R38, R9, 0.5 ;  /* 0x3f00000026047423 */ /* 0x000fe20000002009 */
[----:B------:R-:W-:Y:S01]  /*39f0*/  FFMA R11, R26, 1.4426950216293334961, -R11 ;  /* 0x3fb8aa3b1a0b7823 */ /* 0x000fe2000000080b */
[----:B------:R-:W-:Y:S01]  /*3a00*/  FFMA.RM R6, R6, R7, 12582913 ;  /* 0x4b40000106067423 */ /* 0x000fe20000004007 */
[----:B------:R-:W-:Y:S01]  /*3a10*/  FADD R13, R8, -12583039 ;  /* 0xcb40007f080d7421 */ /* 0x000fe20000000000 */
[----:B------:R-:W-:Y:S01]  /*3a20*/  FFMA R25, R14, 1.925963033500011079e-08, R25 ;  /* 0x32a570600e197823 */ /* 0x000fe20000000019 */
[----:B------:R-:W-:Y:S01]  /*3a30*/  FFMA R26, R26, 1.925963033500011079e-08, R11 ;  /* 0x32a570601a1a7823 */ /* 0x000fe2000000000b */
[----:B------:R-:W-:Y:S01]  /*3a40*/  FADD R11, R6, -12583039 ;  /* 0xcb40007f060b7421 */ /* 0x000fe20000000000 */
[----:B------:R-:W-:Y:S01]  /*3a50*/  FFMA R13, R40, 1.4426950216293334961, -R13 ;  /* 0x3fb8aa3b280d7823 */ /* 0x000fe2000000080d */
[----:B------:R-:W-:Y:S01]  /*3a60*/  MUFU.EX2 R44, R25 ;  /* 0x00000019002c7308 */ /* 0x000fe20000000800 */
[----:B------:R-:W-:Y:S01]  /*3a70*/  SHF.L.U32 R3, R3, 0x17, RZ ;  /* 0x0000001703037819 */ /* 0x000fe200000006ff */
[----:B------:R-:W-:Y:S01]  /*3a80*/  FFMA R11, R10, 1.4426950216293334961, -R11 ;  /* 0x3fb8aa3b0a0b7823 */ /* 0x000fe2000000080b */
[----:B------:R-:W-:Y:S01]  /*3a90*/  FFMA R40, R40, 1.925963033500011079e-08, R13 ;  /* 0x32a5706028287823 */ /* 0x000fe2000000000d */
[----:B------:R-:W-:Y:S01]  /*3aa0*/  SHF.L.U32 R2, R2, 0x17, RZ ;  /* 0x0000001702027819 */ /* 0x000fe200000006ff */
[-C--:B------:R-:W-:Y:S01]  /*3ab0*/  FFMA.SAT R14, R24, R9.reuse, 0.5 ;  /* 0x3f000000180e7423 */ /* 0x080fe20000002009 */
[----:B------:R-:W-:Y:S01]  /*3ac0*/  FFMA R19, R10, 1.925963033500011079e-08, R11 ;  /* 0x32a570600a137823 */ /* 0x000fe2000000000b */
[----:B------:R-:W-:Y:S01]  /*3ad0*/  FFMA.SAT R10, R34, R9, 0.5 ;  /* 0x3f000000220a7423 */ /* 0x000fe20000002009 */
[----:B------:R-:W-:Y:S01]  /*3ae0*/  FFMA.RM R11, R4, R7, 12582913 ;  /* 0x4b400001040b7423 */ /* 0x000fe20000004007 */
[----:B------:R-:W-:Y:S01]  /*3af0*/  FFMA.SAT R4, R36, R9, 0.5 ;  /* 0x3f00000024047423 */ /* 0x000fe20000002009 */
[----:B------:R0:W2:Y:S01]  /*3b00*/  MUFU.EX2 R25, R32 ;  /* 0x0000002000197308 */ /* 0x0000a20000000800 */
[-C--:B------:R-:W-:Y:S01]  /*3b10*/  FFMA.RM R10, R10, R7.reuse, 12582913 ;  /* 0x4b4000010a0a7423 */ /* 0x080fe20000004007 */
[C---:B------:R-:W-:Y:S01]  /*3b20*/  FADD R27, R11.reuse, -12583039 ;  /* 0xcb40007f0b1b7421 */ /* 0x040fe20000000000 */
[----:B------:R-:W-:Y:S01]  /*3b30*/  FFMA.RM R14, R14, R7, 12582913 ;  /* 0x4b4000010e0e7423 */ /* 0x000fe20000004007 */
[----:B------:R-:W-:Y:S01]  /*3b40*/  SHF.L.U32 R0, R0, 0x17, RZ ;  /* 0x0000001700007819 */ /* 0x000fe200000006ff */
[----:B------:R-:W-:Y:S01]  /*3b50*/  FADD R13, R10, -12583039 ;  /* 0xcb40007f0a0d7421 */ /* 0x000fe20000000000 */
[----:B------:R-:W-:Y:S01]  /*3b60*/  FFMA R27, R38, 1.4426950216293334961, -R27 ;  /* 0x3fb8aa3b261b7823 */ /* 0x000fe2000000081b */
[----:B------:R-:W-:Y:S01]  /*3b70*/  SHF.L.U32 R11, R11, 0x17, RZ ;  /* 0x000000170b0b7819 */ /* 0x000fe200000006ff */
[----:B------:R-:W3:Y:S01]  /*3b80*/  MUFU.EX2 R21, R21 ;  /* 0x0000001500157308 */ /* 0x000ee20000000800 */
[----:B------:R-:W-:Y:S01]  /*3b90*/  FFMA R13, R34, 1.4426950216293334961, -R13 ;  /* 0x3fb8aa3b220d7823 */ /* 0x000fe2000000080d */
[----:B------:R-:W-:Y:S01]  /*3ba0*/  FFMA R38, R38, 1.925963033500011079e-08, R27 ;  /* 0x32a5706026267823 */ /* 0x000fe2000000001b */
[----:B0-----:R-:W-:-:S02]  /*3bb0*/  FFMA.SAT R32, R16, R9, 0.5 ;  /* 0x3f00000010207423 */ /* 0x001fc40000002009 */
[----:B------:R-:W-:Y:S01]  /*3bc0*/  FFMA R34, R34, 1.925963033500011079e-08, R13 ;  /* 0x32a5706022227823 */ /* 0x000fe2000000000d */
[----:B------:R-:W-:Y:S02]  /*3bd0*/  FFMA.RM R13, R4, R7, 12582913 ;  /* 0x4b400001040d7423 */ /* 0x000fe40000004007 */
[----:B------:R-:W0:Y:S01]  /*3be0*/  MUFU.EX2 R4, R17 ;  /* 0x0000001100047308 */ /* 0x000e220000000800 */
[----:B--2---:R-:W-:Y:S01]  /*3bf0*/  FMUL R2, R2, R25 ;  /* 0x0000001902027220 */ /* 0x004fe20000400000 */
[C---:B------:R-:W-:Y:S01]  /*3c00*/  FADD R27, R13.reuse, -12583039 ;  /* 0xcb40007f0d1b7421 */ /* 0x040fe20000000000 */
[----:B------:R-:W-:-:S03]  /*3c10*/  SHF.L.U32 R13, R13, 0x17, RZ ;  /* 0x000000170d0d7819 */ /* 0x000fc600000006ff */
[----:B------:R-:W-:Y:S02]  /*3c20*/  FFMA R27, R36, 1.4426950216293334961, -R27 ;  /* 0x3fb8aa3b241b7823 */ /* 0x000fe4000000081b */
[----:B------:R-:W-:Y:S01]  /*3c30*/  MUFU.EX2 R40, R40 ;  /* 0x0000002800287308 */ /* 0x000fe20000000800 */
[----:B---3--:R-:W-:Y:S01]  /*3c40*/  FMUL R0, R0, R21 ;  /* 0x0000001500007220 */ /* 0x008fe20000400000 */
[----:B------:R-:W-:Y:S01]  /*3c50*/  FFMA R36, R36, 1.925963033500011079e-08, R27 ;  /* 0x32a5706024247823 */ /* 0x000fe2000000001b */
[----:B------:R-:W-:-:S04]  /*3c60*/  FADD R27, R14, -12583039 ;  /* 0xcb40007f0e1b7421 */ /* 0x000fc80000000000 */
[C---:B------:R-:W-:Y:S01]  /*3c70*/  FFMA R27, R24.reuse, 1.4426950216293334961, -R27 ;  /* 0x3fb8aa3b181b7823 */ /* 0x040fe2000000081b */
[----:B------:R-:W-:Y:S01]  /*3c80*/  MUFU.EX2 R34, R34 ;  /* 0x0000002200227308 */ /* 0x000fe20000000800 */
[----:B0-----:R-:W-:Y:S01]  /*3c90*/  FMUL R4, R3, R4 ;  /* 0x0000000403047220 */ /* 0x001fe20000400000 */
[----:B------:R-:W-:Y:S02]  /*3ca0*/  IMAD.SHL.U32 R3, R15, 0x800000, RZ ;  /* 0x008000000f037824 */ /* 0x000fe400078e00ff */
[----:B------:R-:W-:Y:S02]  /*3cb0*/  FFMA R24, R24, 1.925963033500011079e-08, R27 ;  /* 0x32a5706018187823 */ /* 0x000fe4000000001b */
[----:B------:R-:W-:Y:S01]  /*3cc0*/  FMUL R3, R3, R44 ;  /* 0x0000002c03037220 */ /* 0x000fe20000400000 */
[----:B------:R-:W-:Y:S01]  /*3cd0*/  FFMA.SAT R44, R20, R9, 0.5 ;  /* 0x3f000000142c7423 */ /* 0x000fe20000002009 */
[----:B------:R0:W2:Y:S03]  /*3ce0*/  MUFU.EX2 R27, R26 ;  /* 0x0000001a001b7308 */ /* 0x0000a60000000800 */
[----:B------:R-:W-:Y:S01]  /*3cf0*/  FFMA.RM R15, R44, R7, 12582913 ;  /* 0x4b4000012c0f7423 */ /* 0x000fe20000004007 */
[----:B------:R-:W-:-:S03]  /*3d00*/  FFMA.SAT R44, R42, R9, 0.5 ;  /* 0x3f0000002a2c7423 */ /* 0x000fc60000002009 */
[C---:B------:R-:W-:Y:S01]  /*3d10*/  FADD R17, R15.reuse, -12583039 ;  /* 0xcb40007f0f117421 */ /* 0x040fe20000000000 */
[----:B------:R-:W-:Y:S01]  /*3d20*/  MUFU.EX2 R38, R38 ;  /* 0x0000002600267308 */ /* 0x000fe20000000800 */
[----:B0-----:R-:W-:Y:S01]  /*3d30*/  FFMA.SAT R26, R12, R9, 0.5 ;  /* 0x3f0000000c1a7423 */ /* 0x001fe20000002009 */
[----:B------:R-:W-:Y:S01]  /*3d40*/  SHF.L.U32 R15, R15, 0x17, RZ ;  /* 0x000000170f0f7819 */ /* 0x000fe200000006ff */
[----:B------:R-:W-:Y:S02]  /*3d50*/  FFMA R17, R20, 1.4426950216293334961, -R17 ;  /* 0x3fb8aa3b14117823 */ /* 0x000fe40000000811 */
[-C--:B------:R-:W-:Y:S02]  /*3d60*/  FFMA.RM R26, R26, R7.reuse, 12582913 ;  /* 0x4b4000011a1a7423 */ /* 0x080fe40000004007 */
[----:B------:R-:W-:Y:S01]  /*3d70*/  FFMA R20, R20, 1.925963033500011079e-08, R17 ;  /* 0x32a5706014147823 */ /* 0x000fe20000000011 */
[----:B------:R-:W-:Y:S01]  /*3d80*/  FFMA.RM R17, R44, R7, 12582913 ;  /* 0x4b4000012c117423 */ /* 0x000fe20000004007 */
[----:B------:R-:W-:Y:S01]  /*3d90*/  MUFU.EX2 R36, R36 ;  /* 0x0000002400247308 */ /* 0x000fe20000000800 */
[C---:B------:R-:W-:Y:S01]  /*3da0*/  FADD R47, R26.reuse, -12583039 ;  /* 0xcb40007f1a2f7421 */ /* 0x040fe20000000000 */
[----:B------:R-:W-:Y:S01]  /*3db0*/  SHF.L.U32 R26, R26, 0x17, RZ ;  /* 0x000000171a1a7819 */ /* 0x000fe200000006ff */
[C---:B------:R-:W-:Y:S01]  /*3dc0*/  FADD R25, R17.reuse, -12583039 ;  /* 0xcb40007f11197421 */ /* 0x040fe20000000000 */
[----:B------:R-:W-:Y:S01]  /*3dd0*/  SHF.L.U32 R17, R17, 0x17, RZ ;  /* 0x0000001711117819 */ /* 0x000fe200000006ff */
[----:B------:R-:W-:-:S02]  /*3de0*/  FFMA R49, R12, 1.4426950216293334961, -R47 ;  /* 0x3fb8aa3b0c317823 */ /* 0x000fc4000000082f */
[----:B------:R-:W-:Y:S01]  /*3df0*/  FFMA R25, R42, 1.4426950216293334961, -R25 ;  /* 0x3fb8aa3b2a197823 */ /* 0x000fe20000000819 */
[----:B------:R0:W3:Y:S01]  /*3e00*/  MUFU.EX2 R44, R19 ;  /* 0x00000013002c7308 */ /* 0x0000e20000000800 */
[----:B------:R-:W-:Y:S02]  /*3e10*/  FFMA R49, R12, 1.925963033500011079e-08, R49 ;  /* 0x32a570600c317823 */ /* 0x000fe40000000031 */
[----:B------:R-:W-:Y:S01]  /*3e20*/  FFMA R42, R42, 1.925963033500011079e-08, R25 ;  /* 0x32a570602a2a7823 */ /* 0x000fe20000000019 */
[----:B------:R-:W-:Y:S01]  /*3e30*/  FFMA.RM R25, R32, R7, 12582913 ;  /* 0x4b40000120197423 */ /* 0x000fe20000004007 */
[----:B------:R-:W-:Y:S01]  /*3e40*/  IMAD.SHL.U32 R32, R5, 0x800000, RZ ;  /* 0x0080000005207824 */ /* 0x000fe200078e00ff */
[----:B------:R-:W-:Y:S02]  /*3e50*/  SHF.L.U32 R5, R6, 0x17, RZ ;  /* 0x0000001706057819 */ /* 0x000fe400000006ff */
[----:B------:R-:W-:Y:S01]  /*3e60*/  FADD R21, R25, -12583039 ;  /* 0xcb40007f19157421 */ /* 0x000fe20000000000 */
[----:B--2---:R-:W-:Y:S01]  /*3e70*/  FMUL R6, R32, R27 ;  /* 0x0000001b20067220 */ /* 0x004fe20000400000 */
[----:B------:R-:W-:Y:S01]  /*3e80*/  FADD R32, RZ, R4 ;  /* 0x00000004ff207221 */ /* 0x000fe20000000000 */
[----:B0-----:R-:W-:Y:S01]  /*3e90*/  SHF.L.U32 R19, R8, 0x17, RZ ;  /* 0x0000001708137819 */ /* 0x001fe200000006ff */
[C---:B------:R-:W-:Y:S01]  /*3ea0*/  FFMA R21, R16.reuse, 1.4426950216293334961, -R21 ;  /* 0x3fb8aa3b10157823 */ /* 0x040fe20000000815 */
[----:B------:R-:W-:Y:S03]  /*3eb0*/  MUFU.EX2 R24, R24 ;  /* 0x0000001800187308 */ /* 0x000fe60000000800 */
[----:B------:R-:W-:Y:S01]  /*3ec0*/  FFMA R21, R16, 1.925963033500011079e-08, R21 ;  /* 0x32a5706010157823 */ /* 0x000fe20000000015 */
[----:B------:R-:W-:Y:S01]  /*3ed0*/  FFMA.SAT R16, R18, R9, 0.5 ;  /* 0x3f00000012107423 */ /* 0x000fe20000002009 */
[----:B---3--:R-:W-:-:S03]  /*3ee0*/  FMUL R5, R5, R44 ;  /* 0x0000002c05057220 */ /* 0x008fc60000400000 */
[----:B------:R-:W-:Y:S01]  /*3ef0*/  FFMA.RM R16, R16, R7, 12582913 ;  /* 0x4b40000110107423 */ /* 0x000fe20000004007 */
[----:B------:R-:W0:Y:S03]  /*3f00*/  MUFU.EX2 R20, R20 ;  /* 0x0000001400147308 */ /* 0x000e260000000800 */
[C---:B------:R-:W-:Y:S01]  /*3f10*/  FADD R7, R16.reuse, -12583039 ;  /* 0xcb40007f10077421 */ /* 0x040fe20000000000 */
[----:B------:R-:W-:-:S03]  /*3f20*/  SHF.L.U32 R16, R16, 0x17, RZ ;  /* 0x0000001710107819 */ /* 0x000fc600000006ff */
[C---:B------:R-:W-:Y:S01]  /*3f30*/  FFMA R7, R18.reuse, 1.4426950216293334961, -R7 ;  /* 0x3fb8aa3b12077823 */ /* 0x040fe20000000807 */
[----:B------:R-:W2:Y:S03]  /*3f40*/  MUFU.EX2 R42, R42 ;  /* 0x0000002a002a7308 */ /* 0x000ea60000000800 */
[----:B------:R-:W-:Y:S01]  /*3f50*/  FFMA R18, R18, 1.925963033500011079e-08, R7 ;  /* 0x32a5706012127823 */ /* 0x000fe20000000007 */
[----:B------:R-:W-:-:S04]  /*3f60*/  FADD R7, R32, R3 ;  /* 0x0000000320077221 */ /* 0x000fc80000000000 */
[----:B------:R-:W-:Y:S01]  /*3f70*/  FADD R9, R7, R2 ;  /* 0x0000000207097221 */ /* 0x000fe20000000000 */
[----:B------:R-:W-:Y:S01]  /*3f80*/  FMUL R7, R19, R40 ;  /* 0x0000002813077220 */ /* 0x000fe20000400000 */
[----:B------:R-:W-:Y:S01]  /*3f90*/  IMAD.SHL.U32 R19, R10, 0x800000, RZ ;  /* 0x008000000a137824 */ /* 0x000fe200078e00ff */
[----:B------:R3:W4:Y:S01]  /*3fa0*/  MUFU.EX2 R27, R21 ;  /* 0x00000015001b7308 */ /* 0x0007220000000800 */
[----:B------:R-:W-:Y:S01]  /*3fb0*/  FADD R9, R9, R0 ;  /* 0x0000000009097221 */ /* 0x000fe20000000000 */
[----:B0-----:R-:W-:Y:S01]  /*3fc0*/  FMUL R20, R15, R20 ;  /* 0x000000140f147220 */ /* 0x001fe20000400000 */
[----:B------:R-:W-:Y:S01]  /*3fd0*/  FMUL R10, R19, R34 ;  /* 0x00000022130a7220 */ /* 0x000fe20000400000 */
[----:B------:R-:W-:Y:S02]  /*3fe0*/  IMAD.SHL.U32 R19, R14, 0x800000, RZ ;  /* 0x008000000e137824 */ /* 0x000fe400078e00ff */
[----:B------:R-:W-:Y:S02]  /*3ff0*/  FADD R8, R9, R6 ;  /* 0x0000000609087221 */ /* 0x000fe40000000000 */
[----:B------:R0:W5:Y:S02]  /*4000*/  MUFU.EX2 R47, R18 ;  /* 0x00000012002f7308 */ /* 0x0001640000000800 */
[----:B------:R-:W-:Y:S01]  /*4010*/  FADD R32, R8, R5 ;  /* 0x0000000508207221 */ /* 0x000fe20000000000 */
[----:B------:R-:W-:Y:S01]  /*4020*/  FMUL R8, R11, R38 ;  /* 0x000000260b087220 */ /* 0x000fe20000400000 */
[----:B---3--:R-:W-:Y:S01]  /*4030*/  FMUL R21, R19, R24 ;  /* 0x0000001813157220 */ /* 0x008fe20000400000 */
[----:B--2---:R-:W-:Y:S01]  /*4040*/  FMUL R19, R17, R42 ;  /* 0x0000002a11137220 */ /* 0x004fe20000400000 */
[----:B------:R-:W-:-:S02]  /*4050*/  FADD R9, R32, R7 ;  /* 0x0000000720097221 */ /* 0x000fc40000000000 */
[----:B------:R-:W2:Y:S02]  /*4060*/  MUFU.EX2 R49, R49 ;  /* 0x0000003100317308 */ /* 0x000ea40000000800 */
[----:B------:R-:W-:Y:S01]  /*4070*/  FADD R11, R9, R10 ;  /* 0x0000000a090b7221 */ /* 0x000fe20000000000 */
[----:B------:R-:W-:Y:S01]  /*4080*/  FMUL R9, R13, R36 ;  /* 0x000000240d097220 */ /* 0x000fe20000400000 */
[----:B0-----:R-:W-:Y:S02]  /*4090*/  IMAD.SHL.U32 R18, R25, 0x800000, RZ ;  /* 0x0080000019127824 */ /* 0x001fe400078e00ff */
[----:B------:R-:W-:Y:S02]  /*40a0*/  FADD R14, R11, R8 ;  /* 0x000000080b0e7221 */ /* 0x000fe40000000000 */
[----:B----4-:R-:W-:Y:S02]  /*40b0*/  FMUL R18, R18, R27 ;  /* 0x0000001b12127220 */ /* 0x010fe40000400000 */
[----:B------:R-:W-:Y:S01]  /*40c0*/  FADD R14, R14, R9 ;  /* 0x000000090e0e7221 */ /* 0x000fe20000000000 */
[----:B-----5:R-:W-:-:S03]  /*40d0*/  FMUL R17, R16, R47 ;  /* 0x0000002f10117220 */ /* 0x020fc60000400000 */
[----:B------:R-:W-:-:S04]  /*40e0*/  FADD R11, R14, R21 ;  /* 0x000000150e0b7221 */ /* 0x000fc80000000000 */
        /* <DEDUP_REMOVED lines=15> */
.L_x_17502:
        /* <DEDUP_REMOVED lines=12> */
[----:B01----:R-:W-:Y:S05]  /*42a0*/  CALL.REL.NOINC `($__internal_270_$__cuda_sm3x_div_rn_noftz_f32_slowpath) ;  /* 0x0000002400d07944 */ /* 0x003fea0003c00000 */
[----:B------:R-:W-:-:S07]  /*42b0*/  MOV R12, R4 ;  /* 0x00000004000c7202 */ /* 0x000fce0000000f00 */
.L_x_17443:
[----:B------:R-:W-:Y:S05]  /*42c0*/  BSYNC.RECONVERGENT B3 ;  /* 0x0000000000037941 */ /* 0x000fea0003800200 */
.L_x_17442:
        /* <DEDUP_REMOVED lines=12> */
[----:B01----:R-:W-:Y:S05]  /*4390*/  CALL.REL.NOINC `($__internal_270_$__cuda_sm3x_div_rn_noftz_f32_slowpath) ;  /* 0x0000002400947944 */ /* 0x003fea0003c00000 */
[----:B------:R-:W-:-:S07]  /*43a0*/  MOV R13, R4 ;  /* 0x00000004000d7202 */ /* 0x000fce0000000f00 */
.L_x_17445:
[----:B------:R-:W-:Y:S05]  /*43b0*/  BSYNC.RECONVERGENT B3 ;  /* 0x0000000000037941 */ /* 0x000fea0003800200 */
.L_x_17444:
        /* <DEDUP_REMOVED lines=14> */
.L_x_17447:
[----:B------:R-:W-:Y:S05]  /*44a0*/  BSYNC.RECONVERGENT B3 ;  /* 0x0000000000037941 */ /* 0x000fea0003800200 */
.L_x_17446:
        /* <DEDUP_REMOVED lines=14> */
.L_x_17449:
[----:B------:R-:W-:Y:S05]  /*4590*/  BSYNC.RECONVERGENT B3 ;  /* 0x0000000000037941 */ /* 0x000fea0003800200 */
.L_x_17448:
        /* <DEDUP_REMOVED lines=14> */
.L_x_17451:
[----:B------:R-:W-:Y:S05]  /*4680*/  BSYNC.RECONVERGENT B3 ;  /* 0x0000000000037941 */ /* 0x000fea0003800200 */
.L_x_17450:
        /* <DEDUP_REMOVED lines=14> */
.L_x_17453:
[----:B------:R-:W-:Y:S05]  /*4770*/  BSYNC.RECONVERGENT B3 ;  /* 0x0000000000037941 */ /* 0x000fea0003800200 */
.L_x_17452:
        /* <DEDUP_REMOVED lines=14> */
.L_x_17455:
[----:B------:R-:W-:Y:S05]  /*4860*/  BSYNC.RECONVERGENT B3 ;  /* 0x0000000000037941 */ /* 0x000fea0003800200 */
.L_x_17454:
        /* <DEDUP_REMOVED lines=14> */
.L_x_17457:
[----:B------:R-:W-:Y:S05]  /*4950*/  BSYNC.RECONVERGENT B3 ;  /* 0x0000000000037941 */ /* 0x000fea0003800200 */
.L_x_17456:
        /* <DEDUP_REMOVED lines=14> */
.L_x_17459:
[----:B------:R-:W-:Y:S05]  /*4a40*/  BSYNC.RECONVERGENT B3 ;  /* 0x0000000000037941 */ /* 0x000fea0003800200 */
.L_x_17458:
[----:B------:R-:W2:Y:S01]  /*4a50*/  MUFU.RCP R0, R47 ;  /* 0x0000002f00007308 */ /* 0x000ea20000001000 */
[----:B------:R-:W-:Y:S07]  /*4a60*/  BSSY.RECONVERGENT B3, `(.L_x_17460) ;  /* 0x000000d000037945 */ /* 0x000fee0003800200 */
[----:B------:R-:W3:Y:S01]  /*4a70*/  FCHK P0, R9, R47 ;  /* 0x0000002f09007302 */ /* 0x000ee20000000000 */
[----:B--2---:R-:W-:-:S04]  /*4a80*/  FFMA R5, -R47, R0, 1 ;  /* 0x3f8000002f057423 */ /* 0x004fc80000000100 */
[----:B------:R-:W-:-:S04]  /*4a90*/  FFMA R5, R0, R5, R0 ;  /* 0x0000000500057223 */ /* 0x000fc80000000000 */
[----:B------:R-:W-:-:S04]  /*4aa0*/  FFMA R0, R9, R5, RZ ;  /* 0x0000000509007223 */ /* 0x000fc800000000ff */
[----:B0-----:R-:W-:-:S04]  /*4ab0*/  FFMA R27, -R47, R0, R9 ;  /* 0x000000002f1b7223 */ /* 0x001fc80000000109 */
[----:B------:R-:W-:Y:S01]  /*4ac0*/  FFMA R27, R5, R27, R0 ;  /* 0x0000001b051b7223 */ /* 0x000fe20000000000 */
[----:B---3--:R-:W-:Y:S06]  /*4ad0*/  @!P0 BRA `(.L_x_17461) ;  /* 0x0000000000148947 */ /* 0x008fec0003800000 */
[----:B------:R-:W-:Y:S01]  /*4ae0*/  MOV R4, R9 ;  /* 0x0000000900047202 */ /* 0x000fe20000000f00 */
[----:B------:R-:W-:Y:S01]  /*4af0*/  IMAD.MOV.U32 R11, RZ, RZ, R47 ;  /* 0x000000ffff0b7224 */ /* 0x000fe200078e002f */
[----:B------:R-:W-:-:S07]  /*4b00*/  MOV R24, 0x4b20 ;  /* 0x00004b2000187802 */ /* 0x000fce0000000f00 */
[----:B-1----:R-:W-:Y:S05]  /*4b10*/  CALL.REL.NOINC `($__internal_270_$__cuda_sm3x_div_rn_noftz_f32_slowpath) ;  /* 0x0000001c00b47944 */ /* 0x002fea0003c00000 */
[----:B------:R-:W-:-:S07]  /*4b20*/  MOV R27, R4 ;  /* 0x00000004001b7202 */ /* 0x000fce0000000f00 */
.L_x_17461:
[----:B------:R-:W-:Y:S05]  /*4b30*/  BSYNC.RECONVERGENT B3 ;  /* 0x0000000000037941 */ /* 0x000fea0003800200 */
.L_x_17460:
        /* <DEDUP_REMOVED lines=12> */
[----:B-1----:R-:W-:Y:S05]  /*4c00*/  CALL.REL.NOINC `($__internal_270_$__cuda_sm3x_div_rn_noftz_f32_slowpath) ;  /* 0x0000001c00787944 */ /* 0x002fea0003c00000 */
[----:B------:R-:W-:-:S07]  /*4c10*/  MOV R8, R4 ;  /* 0x0000000400087202 */ /* 0x000fce0000000f00 */
.L_x_17463:
[----:B------:R-:W-:Y:S05]  /*4c20*/  BSYNC.RECONVERGENT B3 ;  /* 0x0000000000037941 */ /* 0x000fea0003800200 */
.L_x_17462:
        /* <DEDUP_REMOVED lines=14> */
.L_x_17465:
[----:B------:R-:W-:Y:S05]  /*4d10*/  BSYNC.RECONVERGENT B3 ;  /* 0x0000000000037941 */ /* 0x000fea0003800200 */
.L_x_17464:
        /* <DEDUP_REMOVED lines=14> */
.L_x_17467:
[----:B------:R-:W-:Y:S05]  /*4e00*/  BSYNC.RECONVERGENT B3 ;  /* 0x0000000000037941 */ /* 0x000fea0003800200 */
.L_x_17466:
        /* <DEDUP_REMOVED lines=14> */
.L_x_17469:
[----:B------:R-:W-:Y:S05]  /*4ef0*/  BSYNC.RECONVERGENT B3 ;  /* 0x0000000000037941 */ /* 0x000fea0003800200 */
.L_x_17468:
        /* <DEDUP_REMOVED lines=14> */
.L_x_17471:
[----:B------:R-:W-:Y:S05]  /*4fe0*/  BSYNC.RECONVERGENT B3 ;  /* 0x0000000000037941 */ /* 0x000fea0003800200 */
.L_x_17470:
        /* <DEDUP_REMOVED lines=14> */
.L_x_17473:
[----:B------:R-:W-:Y:S05]  /*50d0*/  BSYNC.RECONVERGENT B3 ;  /* 0x0000000000037941 */ /* 0x000fea0003800200 */
.L_x_17472:
        /* <DEDUP_REMOVED lines=21> */
.L_x_17475:
[----:B------:R-:W-:Y:S05]  /*5230*/  BSYNC.RECONVERGENT B1 ;  /* 0x0000000000017941 */ /* 0x000fea0003800200 */
.L_x_17474:
        /* <DEDUP_REMOVED lines=16> */
[----:B0-----:R-:W-:Y:S01]  /*5340*/  IMAD R13, R28, UR38, RZ ;  /* 0x000000261c0d7c24 */ /* 0x001fe2000f8e02ff */
        /* <DEDUP_REMOVED lines=13> */
.L_x_17477:
[----:B------:R-:W-:Y:S05]  /*5420*/  BSYNC.RECONVERGENT B1 ;  /* 0x0000000000017941 */ /* 0x000fea0003800200 */
.L_x_17476:
[----:B------:R-:W-:Y:S04]  /*5430*/  BSSY.RECONVERGENT B1, `(.L_x_17478) ;  /* 0x0000012000017945 */ /* 0x000fe80003800200 */
[----:B------:R-:W-:Y:S05]  /*5440*/  @P0 BRA `(.L_x_17479) ;  /* 0x0000000000400947 */ /* 0x000fea0003800000 */
[----:B--2---:R-:W-:Y:S01]  /*5450*/  MOV R5, RZ ;  /* 0x000000ff00057202 */ /* 0x004fe20000000f00 */
[----:B0-----:R-:W-:Y:S01]  /*5460*/  IMAD R13, R28, UR38, RZ ;  /* 0x000000261c0d7c24 */ /* 0x001fe2000f8e02ff */
        /* <DEDUP_REMOVED lines=14> */
.L_x_17479:
[----:B------:R-:W-:Y:S05]  /*5550*/  BSYNC.RECONVERGENT B1 ;  /* 0x0000000000017941 */ /* 0x000fea0003800200 */
.L_x_17478:
[----:B------:R-:W-:Y:S04]  /*5560*/  BSSY.RECONVERGENT B1, `(.L_x_17480) ;  /* 0x0000012000017945 */ /* 0x000fe80003800200 */
[----:B------:R-:W-:Y:S05]  /*5570*/  @P1 BRA `(.L_x_17481) ;  /* 0x0000000000401947 */ /* 0x000fea0003800000 */
[----:B---3--:R-:W-:Y:S01]  /*5580*/  MOV R2, R37 ;  /* 0x0000002500027202 */ /* 0x008fe20000000f00 */
[----:B--2---:R-:W-:Y:S01]  /*5590*/  IMAD R5, R28, UR38, RZ ;  /* 0x000000261c057c24 */ /* 0x004fe2000f8e02ff */
        /* <DEDUP_REMOVED lines=14> */
.L_x_17481:
[----:B------:R-:W-:Y:S05]  /*5680*/  BSYNC.RECONVERGENT B1 ;  /* 0x0000000000017941 */ /* 0x000fea0003800200 */
.L_x_17480:
[----:B------:R-:W-:Y:S04]  /*5690*/  BSSY.RECONVERGENT B1, `(.L_x_17482) ;  /* 0x0000012000017945 */ /* 0x000fe80003800200 */
[----:B------:R-:W-:Y:S05]  /*56a0*/  @P2 BRA `(.L_x_17483) ;  /* 0x0000000000402947 */ /* 0x000fea0003800000 */
[----:B---34-:R-:W-:Y:S01]  /*56b0*/  HFMA2 R3, -RZ, RZ, 0, 0 ;  /* 0x00000000ff037431 */ /* 0x018fe200000001ff */
[----:B------:R-:W-:Y:S01]  /*56c0*/  MOV R2, R35 ;  /* 0x0000002300027202 */ /* 0x000fe20000000f00 */
[----:B--2---:R-:W-:Y:S01]  /*56d0*/  IMAD R5, R28, UR38, RZ ;  /* 0x000000261c057c24 */ /* 0x004fe2000f8e02ff */
        /* <DEDUP_REMOVED lines=13> */
.L_x_17483:
[----:B------:R-:W-:Y:S05]  /*57b0*/  BSYNC.RECONVERGENT B1 ;  /* 0x0000000000017941 */ /* 0x000fea0003800200 */
.L_x_17482:
[----:B------:R-:W-:Y:S04]  /*57c0*/  BSSY.RECONVERGENT B1, `(.L_x_17484) ;  /* 0x0000012000017945 */ /* 0x000fe80003800200 */
[----:B------:R-:W-:Y:S05]  /*57d0*/  @P3 BRA `(.L_x_17485) ;  /* 0x0000000000403947 */ /* 0x000fea0003800000 */
[----:B-1-34-:R-:W-:Y:S01]  /*57e0*/  MOV R3, RZ ;  /* 0x000000ff00037202 */ /* 0x01afe20000000f00 */
[----:B--2---:R-:W-:Y:S01]  /*57f0*/  IMAD R5, R28, UR38, RZ ;  /* 0x000000261c057c24 */ /* 0x004fe2000f8e02ff */
        /* <DEDUP_REMOVED lines=14> */
.L_x_17485:
[----:B------:R-:W-:Y:S05]  /*58e0*/  BSYNC.RECONVERGENT B1 ;  /* 0x0000000000017941 */ /* 0x000fea0003800200 */
.L_x_17484:
[----:B------:R-:W-:Y:S04]  /*58f0*/  BSSY.RECONVERGENT B1, `(.L_x_17486) ;  /* 0x0000012000017945 */ /* 0x000fe80003800200 */
[----:B------:R-:W-:Y:S05]  /*5900*/  @P4 BRA `(.L_x_17487) ;  /* 0x0000000000404947 */ /* 0x000fea0003800000 */
[----:B-1-34-:R-:W-:Y:S01]  /*5910*/  MOV R2, R31 ;  /* 0x0000001f00027202 */ /* 0x01afe20000000f00 */
[----:B--2---:R-:W-:Y:S01]  /*5920*/  IMAD R5, R28, UR38, RZ ;  /* 0x000000261c057c24 */ /* 0x004fe2000f8e02ff */
        /* <DEDUP_REMOVED lines=14> */
.L_x_17487:
[----:B------:R-:W-:Y:S05]  /*5a10*/  BSYNC.RECONVERGENT B1 ;  /* 0x0000000000017941 */ /* 0x000fea0003800200 */
.L_x_17486:
[----:B------:R-:W-:Y:S04]  /*5a20*/  BSSY.RECONVERGENT B1, `(.L_x_17488) ;  /* 0x0000012000017945 */ /* 0x000fe80003800200 */
[----:B------:R-:W-:Y:S05]  /*5a30*/  @P5 BRA `(.L_x_17489) ;  /* 0x0000000000405947 */ /* 0x000fea0003800000 */
[----:B-1-34-:R-:W-:Y:S01]  /*5a40*/  HFMA2 R3, -RZ, RZ, 0, 0 ;  /* 0x00000000ff037431 */ /* 0x01afe200000001ff */
        /* <DEDUP_REMOVED lines=15> */
.L_x_17489:
[----:B------:R-:W-:Y:S05]  /*5b40*/  BSYNC.RECONVERGENT B1 ;  /* 0x0000000000017941 */ /* 0x000fea0003800200 */
.L_x_17488:
[----:B------:R-:W-:-:S04]  /*5b50*/  IADD3 R30, P0, PT, R45, R30, RZ ;  /* 0x0000001e2d1e7210 */ /* 0x000fc80007f1e0ff */
[----:B------:R-:W-:Y:S02]  /*5b60*/  LEA.HI.X.SX32 R28, R45, R28, 0x1, P0 ;  /* 0x0000001c2d1c7211 */ /* 0x000fe400000f0eff */
[----:B------:R-:W-:-:S04]  /*5b70*/  ISETP.GE.U32.AND P0, PT, R30, UR42, PT ;  /* 0x0000002a1e007c0c */ /* 0x000fc8000bf06070 */
[----:B------:R-:W-:-:S13]  /*5b80*/  ISETP.GE.AND.EX P0, PT, R28, UR43, PT, P0 ;  /* 0x0000002b1c007c0c */ /* 0x000fda000bf06300 */
[----:B------:R-:W-:Y:S05]  /*5b90*/  @!P0 BRA `(.L_x_17490) ;  /* 0xffffffa400dc8947 */ /* 0x000fea000383ffff */
[----:B------:R-:W-:Y:S05]  /*5ba0*/  BSYNC B0 ;  /* 0x0000000000007941 */ /* 0x000fea0003800000 */
.L_x_17424:
[----:B------:R-:W-:Y:S05]  /*5bb0*/  EXIT ;  /* 0x000000000000794d */ /* 0x000fea0003800000 */
.L_x_17441:
[----:B------:R-:W-:Y:S01]  /*5bc0*/  BSSY B1, `(.L_x_17491) ;  /* 0x0000007000017945 */ /* 0x000fe20003800000 */
[----:B------:R-:W-:Y:S01]  /*5bd0*/  IMAD.MOV.U32 R12, RZ, RZ, 0x10 ;  /* 0x00000010ff0c7424 */ /* 0x000fe200078e00ff */
[----:B------:R-:W-:Y:S02]  /*5be0*/  MOV R11, 0x1f ;  /* 0x0000001f000b7802 */ /* 0x000fe40000000f00 */
[----:B------:R-:W-:-:S07]  /*5bf0*/  MOV R15, 0xffffffff ;  /* 0xffffffff000f7802 */ /* 0x000fce0000000f00 */
[----:B-1----:R-:W-:Y:S05]  /*5c00*/  WARPSYNC.COLLECTIVE R15, `(.L_x_17492) ;  /* 0x000000000f087348 */ /* 0x002fea0003c00000 */
[----:B------:R0:W2:Y:S02]  /*5c10*/  SHFL.BFLY P6, R14, R13, R12, R11 ;  /* 0x0c00000c0d0e7389 */ /* 0x0000a400000c000b */
[----:B012---:R-:W-:Y:S05]  /*5c20*/  ENDCOLLECTIVE ;  /* 0x000000000000791b */ /* 0x007fea0003800000 */
.L_x_17492:
[----:B------:R-:W-:Y:S05]  /*5c30*/  BSYNC B1 ;  /* 0x0000000000017941 */ /* 0x000fea0003800000 */
.L_x_17491:
[----:B------:R-:W-:Y:S01]  /*5c40*/  HFMA2 R11, -RZ, RZ, 0, 1.847743988037109375e-06 ;  /* 0x0000001fff0b7431 */ /* 0x000fe200000001ff */
[----:B------:R-:W-:Y:S01]  /*5c50*/  FMNMX R13, R14, R13, !PT ;  /* 0x0000000d0e0d7209 */ /* 0x000fe20007800000 */
[----:B------:R-:W-:Y:S01]  /*5c60*/  IMAD.MOV.U32 R12, RZ, RZ, 0x8 ;  /* 0x00000008ff0c7424 */ /* 0x000fe200078e00ff */
[----:B------:R-:W-:-:S07]  /*5c70*/  MOV R15, 0xffffffff ;  /* 0xffffffff000f7802 */ /* 0x000fce0000000f00 */
[----:B------:R-:W-:Y:S05]  /*5c80*/  WARPSYNC.COLLECTIVE R15, `(.L_x_17493) ;  /* 0x000000000f087348 */ /* 0x000fea0003c00000 */
[----:B------:R0:W1:Y:S02]  /*5c90*/  SHFL.BFLY P6, R14, R13, R12, R11 ;  /* 0x0c00000c0d0e7389 */ /* 0x00006400000c000b */
[----:B01----:R-:W-:Y:S05]  /*5ca0*/  ENDCOLLECTIVE ;  /* 0x000000000000791b */ /* 0x003fea0003800000 */
.L_x_17493:
[----:B------:R-:W-:Y:S01]  /*5cb0*/  HFMA2 R12, -RZ, RZ, 0, 2.384185791015625e-07 ;  /* 0x00000004ff0c7431 */ /* 0x000fe200000001ff */
[----:B------:R-:W-:-:S05]  /*5cc0*/  FMNMX R0, R13, R14, !PT ;  /* 0x0000000e0d007209 */ /* 0x000fca0007800000 */
[----:B------:R-:W-:-:S07]  /*5cd0*/  IMAD.MOV.U32 R13, RZ, RZ, R0 ;  /* 0x000000ffff0d7224 */ /* 0x000fce00078e0000 */
[----:B------:R-:W-:Y:S05]  /*5ce0*/  WARPSYNC.COLLECTIVE R15, `(.L_x_17494) ;  /* 0x000000000f087348 */ /* 0x000fea0003c00000 */
[----:B------:R0:W1:Y:S02]  /*5cf0*/  SHFL.BFLY P6, R14, R13, R12, R11 ;  /* 0x0c00000c0d0e7389 */ /* 0x00006400000c000b */
[----:B01----:R-:W-:Y:S05]  /*5d00*/  ENDCOLLECTIVE ;  /* 0x000000000000791b */ /* 0x003fea0003800000 */
.L_x_17494:
[----:B------:R-:W-:Y:S01]  /*5d10*/  IMAD.MOV.U32 R12, RZ, RZ, 0x2 ;  /* 0x00000002ff0c7424 */ /* 0x000fe200078e00ff */
[----:B------:R-:W-:-:S04]  /*5d20*/  FMNMX R2, R0, R14, !PT ;  /* 0x0000000e00027209 */ /* 0x000fc80007800000 */
[----:B------:R-:W-:-:S07]  /*5d30*/  MOV R13, R2 ;  /* 0x00000002000d7202 */ /* 0x000fce0000000f00 */
[----:B------:R-:W-:Y:S05]  /*5d40*/  WARPSYNC.COLLECTIVE R15, `(.L_x_17495) ;  /* 0x000000000f087348 */ /* 0x000fea0003c00000 */
[----:B------:R0:W1:Y:S02]  /*5d50*/  SHFL.BFLY P6, R14, R13, R12, R11 ;  /* 0x0c00000c0d0e7389 */ /* 0x00006400000c000b */
[----:B01----:R-:W-:Y:S05]  /*5d60*/  ENDCOLLECTIVE ;  /* 0x000000000000791b */ /* 0x003fea0003800000 */
.L_x_17495:
[----:B------:R-:W-:Y:S01]  /*5d70*/  HFMA2 R12, -RZ, RZ, 0, 5.9604644775390625e-08 ;  /* 0x00000001ff0c7431 */ /* 0x000fe200000001ff */
[----:B------:R-:W-:-:S04]  /*5d80*/  FMNMX R3, R2, R14, !PT ;  /* 0x0000000e02037209 */ /* 0x000fc80007800000 */
[----:B------:R-:W-:-:S07]  /*5d90*/  MOV R13, R3 ;  /* 0x00000003000d7202 */ /* 0x000fce0000000f00 */
[----:B------:R-:W-:Y:S05]  /*5da0*/  WARPSYNC.COLLECTIVE R15, `(.L_x_17496) ;  /* 0x000000000f087348 */ /* 0x000fea0003c00000 */
[----:B------:R0:W1:Y:S02]  /*5db0*/  SHFL.BFLY P6, R14, R13, R12, R11 ;  /* 0x0c00000c0d0e7389 */ /* 0x00006400000c000b */
[----:B01----:R-:W-:Y:S05]  /*5dc0*/  ENDCOLLECTIVE ;  /* 0x000000000000791b */ /* 0x003fea0003800000 */
.L_x_17496:
        /* <DEDUP_REMOVED lines=22> */
[----:B------:R-:W-:Y:S01]  /*5f30*/  FFMA.RM R15, R15, R12, 12582913 ;  /* 0x4b4000010f0f7423 */ /* 0x000fe2000000400c */
[C---:B------:R-:W-:Y:S01]  /*5f40*/  FADD R3, R13.reuse, -12583039 ;  /* 0xcb40007f0d037421 */ /* 0x040fe20000000000 */
[----:B------:R-:W-:Y:S01]  /*5f50*/  SHF.L.U32 R4, R13, 0x17, RZ ;  /* 0x000000170d047819 */ /* 0x000fe200000006ff */
[----:B------:R-:W-:Y:S01]  /*5f60*/  FFMA.SAT R17, R0, R11, 0.5 ;  /* 0x3f00000000117423 */ /* 0x000fe2000000200b */
[C---:B------:R-:W-:Y:S01]  /*5f70*/  FADD R13, R15.reuse, -12583039 ;  /* 0xcb40007f0f0d7421 */ /* 0x040fe20000000000 */
[----:B------:R-:W-:Y:S01]  /*5f80*/  FFMA R3, R2, 1.4426950216293334961, -R3 ;  /* 0x3fb8aa3b02037823 */ /* 0x000fe20000000803 */
[----:B------:R-:W-:-:S02]  /*5f90*/  IMAD.SHL.U32 R15, R15, 0x800000, RZ ;  /* 0x008000000f0f7824 */ /* 0x000fc400078e00ff */
[-C--:B------:R-:W-:Y:S01]  /*5fa0*/  FFMA.RM R17, R17, R12.reuse, 12582913 ;  /* 0x4b40000111117423 */ /* 0x080fe2000000400c */
[----:B------:R-:W-:Y:S01]  /*5fb0*/  FFMA R13, R10, 1.4426950216293334961, -R13 ;  /* 0x3fb8aa3b0a0d7823 */ /* 0x000fe2000000080d */
[----:B------:R-:W-:Y:S01]  /*5fc0*/  FFMA R3, R2, 1.925963033500011079e-08, R3 ;  /* 0x32a5706002037823 */ /* 0x000fe20000000003 */
[-C--:B------:R-:W-:Y:S01]  /*5fd0*/  FFMA.SAT R19, R5, R11.reuse, 0.5 ;  /* 0x3f00000005137423 */ /* 0x080fe2000000200b */
[----:B------:R-:W-:Y:S01]  /*5fe0*/  FFMA.SAT R25, R18, R11, 0.5 ;  /* 0x3f00000012197423 */ /* 0x000fe2000000200b */
[----:B------:R-:W-:Y:S02]  /*5ff0*/  FFMA R13, R10, 1.925963033500011079e-08, R13 ;  /* 0x32a570600a0d7823 */ /* 0x000fe4000000000d */
[-C--:B------:R-:W-:Y:S01]  /*6000*/  FFMA.RM R19, R19, R12.reuse, 12582913 ;  /* 0x4b40000113137423 */ /* 0x080fe2000000400c */
[----:B------:R-:W0:Y:S01]  /*6010*/  MUFU.EX2 R3, R3 ;  /* 0x0000000300037308 */ /* 0x000e220000000800 */
[----:B------:R-:W-:-:S07]  /*6020*/  FFMA.RM R25, R25, R12, 12582913 ;  /* 0x4b40000119197423 */ /* 0x000fce000000400c */
[----:B------:R1:W2:Y:S01]  /*6030*/  MUFU.EX2 R2, R13 ;  /* 0x0000000d00027308 */ /* 0x0002a20000000800 */
[----:B0-----:R-:W-:Y:S01]  /*6040*/  FMUL R4, R4, R3 ;  /* 0x0000000304047220 */ /* 0x001fe20000400000 */
[----:B-1----:R-:W-:-:S04]  /*6050*/  FFMA.SAT R13, R6, R11, 0.5 ;  /* 0x3f000000060d7423 */ /* 0x002fc8000000200b */
[----:B------:R-:W-:Y:S01]  /*6060*/  FFMA.RM R13, R13, R12, 12582913 ;  /* 0x4b4000010d0d7423 */ /* 0x000fe2000000400c */
[----:B--2---:R-:W-:Y:S01]  /*6070*/  FMUL R3, R15, R2 ;  /* 0x000000020f037220 */ /* 0x004fe20000400000 */
[C---:B------:R-:W-:Y:S01]  /*6080*/  FADD R15, R17.reuse, -12583039 ;  /* 0xcb40007f110f7421 */ /* 0x040fe20000000000 */
[----:B------:R-:W-:Y:S01]  /*6090*/  SHF.L.U32 R2, R17, 0x17, RZ ;  /* 0x0000001711027819 */ /* 0x000fe200000006ff */
[----:B------:R-:W-:Y:S02]  /*60a0*/  FFMA.SAT R17, R7, R11, 0.5 ;  /* 0x3f00000007117423 */ /* 0x000fe4000000200b */
[C---:B------:R-:W-:Y:S02]  /*60b0*/  FFMA R15, R0.reuse, 1.4426950216293334961, -R15 ;  /* 0x3fb8aa3b000f7823 */ /* 0x040fe4000000080f */
[----:B------:R-:W-:Y:S02]  /*60c0*/  FFMA.RM R17, R17, R12, 12582913 ;  /* 0x4b40000111117423 */ /* 0x000fe4000000400c */
[----:B------:R-:W-:Y:S01]  /*60d0*/  FFMA R15, R0, 1.925963033500011079e-08, R15 ;  /* 0x32a57060000f7823 */ /* 0x000fe2000000000f */
[----:B------:R-:W-:Y:S01]  /*60e0*/  FADD R0, R19, -12583039 ;  /* 0xcb40007f13007421 */ /* 0x000fe20000000000 */
[----:B------:R-:W-:-:S03]  /*60f0*/  FADD R10, R17, -12583039 ;  /* 0xcb40007f110a7421 */ /* 0x000fc60000000000 */
[----:B------:R-:W-:Y:S01]  /*6100*/  FFMA R0, R5, 1.4426950216293334961, -R0 ;  /* 0x3fb8aa3b05007823 */ /* 0x000fe20000000800 */
[----:B------:R-:W0:Y:S01]  /*6110*/  MUFU.EX2 R15, R15 ;  /* 0x0000000f000f7308 */ /* 0x000e220000000800 */
[----:B------:R-:W-:Y:S02]  /*6120*/  FFMA R10, R7, 1.4426950216293334961, -R10 ;  /* 0x3fb8aa3b070a7823 */ /* 0x000fe4000000080a */
[----:B------:R-:W-:Y:S01]  /*6130*/  FFMA R5, R5, 1.925963033500011079e-08, R0 ;  /* 0x32a5706005057823 */ /* 0x000fe20000000000 */
[----:B------:R-:W-:Y:S01]  /*6140*/  SHF.L.U32 R0, R19, 0x17, RZ ;  /* 0x0000001713007819 */ /* 0x000fe200000006ff */
[----:B------:R-:W-:Y:S01]  /*6150*/  FFMA R10, R7, 1.925963033500011079e-08, R10 ;  /* 0x32a57060070a7823 */ /* 0x000fe2000000000a */
[-C--:B------:R-:W-:Y:S01]  /*6160*/  FFMA.SAT R7, R8, R11.reuse, 0.5 ;  /* 0x3f00000008077423 */ /* 0x080fe2000000200b */
[----:B------:R-:W-:Y:S02]  /*6170*/  FFMA.SAT R19, R20, R11, 0.5 ;  /* 0x3f00000014137423 */ /* 0x000fe4000000200b */
[----:B------:R-:W1:Y:S01]  /*6180*/  MUFU.EX2 R5, R5 ;  /* 0x0000000500057308 */ /* 0x000e620000000800 */
[-C--:B------:R-:W-:Y:S01]  /*6190*/  FFMA.RM R7, R7, R12.reuse, 12582913 ;  /* 0x4b40000107077423 */ /* 0x080fe2000000400c */
[----:B------:R-:W-:Y:S01]  /*61a0*/  FFMA.RM R19, R19, R12, 12582913 ;  /* 0x4b40000113137423 */ /* 0x000fe2000000400c */
[----:B0-----:R-:W-:Y:S01]  /*61b0*/  FMUL R2, R2, R15 ;  /* 0x0000000f02027220 */ /* 0x001fe20000400000 */
[----:B------:R-:W-:-:S04]  /*61c0*/  FADD R15, R13, -12583039 ;  /* 0xcb40007f0d0f7421 */ /* 0x000fc80000000000 */
[----:B------:R-:W0:Y:S01]  /*61d0*/  MUFU.EX2 R10, R10 ;  /* 0x0000000a000a7308 */ /* 0x000e220000000800 */
[----:B------:R-:W-:-:S04]  /*61e0*/  FFMA R15, R6, 1.4426950216293334961, -R15 ;  /* 0x3fb8aa3b060f7823 */ /* 0x000fc8000000080f */
[----:B------:R-:W-:Y:S01]  /*61f0*/  FFMA R15, R6, 1.925963033500011079e-08, R15 ;  /* 0x32a57060060f7823 */ /* 0x000fe2000000000f */
[----:B------:R-:W-:Y:S02]  /*6200*/  IMAD.SHL.U32 R6, R13, 0x800000, RZ ;  /* 0x008000000d067824 */ /* 0x000fe400078e00ff */
[C---:B------:R-:W-:Y:S01]  /*6210*/  FADD R13, R7.reuse, -12583039 ;  /* 0xcb40007f070d7421 */ /* 0x040fe20000000000 */
[----:B------:R-:W-:Y:S01]  /*6220*/  SHF.L.U32 R7, R7, 0x17, RZ ;  /* 0x0000001707077819 */ /* 0x000fe200000006ff */
[----:B-1----:R-:W-:Y:S01]  /*6230*/  FMUL R0, R0, R5 ;  /* 0x0000000500007220 */ /* 0x002fe20000400000 */
[----:B------:R-:W-:Y:S01]  /*6240*/  SHF.L.U32 R5, R17, 0x17, RZ ;  /* 0x0000001711057819 */ /* 0x000fe200000006ff */
[----:B------:R-:W1:Y:S01]  /*6250*/  MUFU.EX2 R15, R15 ;  /* 0x0000000f000f7308 */ /* 0x000e620000000800 */
[----:B------:R-:W-:Y:S01]  /*6260*/  FFMA R13, R8, 1.4426950216293334961, -R13 ;  /* 0x3fb8aa3b080d7823 */ /* 0x000fe2000000080d */
[----:B------:R-:W-:Y:S02]  /*6270*/  FFMA.SAT R17, R38, R11, 0.5 ;  /* 0x3f00000026117423 */ /* 0x000fe4000000200b */
[----:B0-----:R-:W-:Y:S01]  /*6280*/  FMUL R5, R5, R10 ;  /* 0x0000000a05057220 */ /* 0x001fe20000400000 */
[----:B------:R-:W-:Y:S01]  /*6290*/  FFMA R13, R8, 1.925963033500011079e-08, R13 ;  /* 0x32a57060080d7823 */ /* 0x000fe2000000000d */
[----:B------:R-:W-:-:S03]  /*62a0*/  FFMA.RM R17, R17, R12, 12582913 ;  /* 0x4b40000111117423 */ /* 0x000fc6000000400c */
        /* <DEDUP_REMOVED lines=14> */
[----:B------:R-:W-:Y:S02]  /*6390*/  FFMA R15, R36, 1.925963033500011079e-08, R15 ;  /* 0x32a57060240f7823 */ /* 0x000fe4000000000f */
        /* <DEDUP_REMOVED lines=8> */
[----:B------:R-:W-:-:S05]  /*6420*/  FFMA.SAT R17, R24, R11, 0.5 ;  /* 0x3f00000018117423 */ /* 0x000fca000000200b */
[----:B------:R0:W1:Y:S01]  /*6430*/  MUFU.EX2 R26, R15 ;  /* 0x0000000f001a7308 */ /* 0x0000620000000800 */
[----:B------:R-:W-:Y:S01]  /*6440*/  FFMA.RM R17, R17, R12, 12582913 ;  /* 0x4b40000111117423 */ /* 0x000fe2000000400c */
[C---:B0-----:R-:W-:Y:S01]  /*6450*/  FADD R15, R19.reuse, -12583039 ;  /* 0xcb40007f130f7421 */ /* 0x041fe20000000000 */
[----:B------:R-:W-:-:S03]  /*6460*/  SHF.L.U32 R19, R19, 0x17, RZ ;  /* 0x0000001713137819 */ /* 0x000fc600000006ff */
[C---:B------:R-:W-:Y:S01]  /*6470*/  FFMA R15, R20.reuse, 1.4426950216293334961, -R15 ;  /* 0x3fb8aa3b140f7823 */ /* 0x040fe2000000080f */
[----:B-1----:R-:W-:Y:S01]  /*6480*/  FMUL R9, R13, R26 ;  /* 0x0000001a0d097220 */ /* 0x002fe20000400000 */
[C---:B------:R-:W-:Y:S01]  /*6490*/  FADD R13, R17.reuse, -12583039 ;  /* 0xcb40007f110d7421 */ /* 0x040fe20000000000 */
[----:B------:R-:W-:Y:S02]  /*64a0*/  IMAD.SHL.U32 R17, R17, 0x800000, RZ ;  /* 0x0080000011117824 */ /* 0x000fe400078e00ff */
[----:B------:R-:W-:Y:S01]  /*64b0*/  FFMA R15, R20, 1.925963033500011079e-08, R15 ;  /* 0x32a57060140f7823 */ /* 0x000fe2000000000f */
[----:B------:R-:W-:-:S03]  /*64c0*/  FFMA R13, R24, 1.4426950216293334961, -R13 ;  /* 0x3fb8aa3b180d7823 */ /* 0x000fc6000000080d */
[----:B------:R-:W0:Y:S01]  /*64d0*/  MUFU.EX2 R20, R15 ;  /* 0x0000000f00147308 */ /* 0x000e220000000800 */
[----:B------:R-:W-:-:S07]  /*64e0*/  FFMA R13, R24, 1.925963033500011079e-08, R13 ;  /* 0x32a57060180d7823 */ /* 0x000fce000000000d */
[----:B------:R-:W1:Y:S01]  /*64f0*/  MUFU.EX2 R24, R13 ;  /* 0x0000000d00187308 */ /* 0x000e620000000800 */
[----:B0-----:R-:W-:Y:S01]  /*6500*/  FMUL R20, R19, R20 ;  /* 0x0000001413147220 */ /* 0x001fe20000400000 */
[----:B------:R-:W-:-:S04]  /*6510*/  FFMA.SAT R19, R16, R11, 0.5 ;  /* 0x3f00000010137423 */ /* 0x000fc8000000200b */
[----:B------:R-:W-:Y:S01]  /*6520*/  FFMA.RM R15, R19, R12, 12582913 ;  /* 0x4b400001130f7423 */ /* 0x000fe2000000400c */
[----:B-1----:R-:W-:Y:S01]  /*6530*/  FMUL R21, R17, R24 ;  /* 0x0000001811157220 */ /* 0x002fe20000400000 */
[-C--:B------:R-:W-:Y:S01]  /*6540*/  FFMA.SAT R17, R42, R11.reuse, 0.5 ;  /* 0x3f0000002a117423 */ /* 0x080fe2000000200b */
[----:B------:R-:W-:-:S03]  /*6550*/  FFMA.SAT R11, R14, R11, 0.5 ;  /* 0x3f0000000e0b7423 */ /* 0x000fc6000000200b */
        /* <DEDUP_REMOVED lines=8> */
[----:B------:R-:W-:-:S03]  /*65e0*/  IMAD.SHL.U32 R15, R15, 0x800000, RZ ;  /* 0x008000000f0f7824 */ /* 0x000fc600078e00ff */
[----:B------:R-:W-:-:S04]  /*65f0*/  FFMA R17, R16, 1.4426950216293334961, -R17 ;  /* 0x3fb8aa3b10117823 */ /* 0x000fc80000000811 */
[----:B------:R-:W-:Y:S01]  /*6600*/  FFMA R17, R16, 1.925963033500011079e-08, R17 ;  /* 0x32a5706010117823 */ /* 0x000fe20000000011 */
[----:B------:R-:W-:Y:S01]  /*6610*/  FFMA.RM R16, R11, R12, 12582913 ;  /* 0x4b4000010b107423 */ /* 0x000fe2000000400c */
[----:B------:R-:W-:Y:S01]  /*6620*/  FADD R11, R25, -12583039 ;  /* 0xcb40007f190b7421 */ /* 0x000fe20000000000 */
[----:B------:R-:W-:-:S03]  /*6630*/  FADD R12, RZ, R4 ;  /* 0x00000004ff0c7221 */ /* 0x000fc60000000000 */
[----:B------:R-:W-:-:S04]  /*6640*/  FFMA R11, R18, 1.4426950216293334961, -R11 ;  /* 0x3fb8aa3b120b7823 */ /* 0x000fc8000000080b */
[----:B------:R-:W-:Y:S01]  /*6650*/  FFMA R13, R18, 1.925963033500011079e-08, R11 ;  /* 0x32a57060120d7823 */ /* 0x000fe2000000000b */
[C---:B------:R-:W-:Y:S01]  /*6660*/  FADD R11, R16.reuse, -12583039 ;  /* 0xcb40007f100b7421 */ /* 0x040fe20000000000 */
[----:B------:R0:W1:Y:S01]  /*6670*/  MUFU.EX2 R18, R17 ;  /* 0x0000001100127308 */ /* 0x0000620000000800 */
[----:B------:R-:W-:Y:S02]  /*6680*/  SHF.L.U32 R16, R16, 0x17, RZ ;  /* 0x0000001710107819 */ /* 0x000fe400000006ff */
[----:B------:R-:W-:-:S04]  /*6690*/  FFMA R11, R14, 1.4426950216293334961, -R11 ;  /* 0x3fb8aa3b0e0b7823 */ /* 0x000fc8000000080b */
[----:B------:R-:W-:Y:S01]  /*66a0*/  FFMA R24, R14, 1.925963033500011079e-08, R11 ;  /* 0x32a570600e187823 */ /* 0x000fe2000000000b */
[----:B------:R-:W-:Y:S01]  /*66b0*/  FADD R11, R12, R3 ;  /* 0x000000030c0b7221 */ /* 0x000fe20000000000 */
[----:B------:R-:W2:Y:S01]  /*66c0*/  MUFU.EX2 R14, R13 ;  /* 0x0000000d000e7308 */ /* 0x000ea20000000800 */
[----:B0-----:R-:W-:Y:S02]  /*66d0*/  SHF.L.U32 R17, R25, 0x17, RZ ;  /* 0x0000001719117819 */ /* 0x001fe400000006ff */
[----:B------:R-:W-:-:S04]  /*66e0*/  FADD R11, R11, R2 ;  /* 0x000000020b0b7221 */ /* 0x000fc80000000000 */
[----:B------:R-:W-:Y:S01]  /*66f0*/  FADD R11, R11, R0 ;  /* 0x000000000b0b7221 */ /* 0x000fe20000000000 */
[----:B-1----:R-:W-:Y:S02]  /*6700*/  FMUL R18, R15, R18 ;  /* 0x000000120f127220 */ /* 0x002fe40000400000 */
[----:B------:R-:W0:Y:S01]  /*6710*/  MUFU.EX2 R15, R24 ;  /* 0x00000018000f7308 */ /* 0x000e220000000800 */
[----:B------:R-:W-:-:S04]  /*6720*/  FADD R12, R11, R6 ;  /* 0x000000060b0c7221 */ /* 0x000fc80000000000 */
[----:B------:R-:W-:Y:S01]  /*6730*/  FADD R12, R12, R5 ;  /* 0x000000050c0c7221 */ /* 0x000fe20000000000 */
[----:B--2---:R-:W-:-:S03]  /*6740*/  FMUL R17, R17, R14 ;  /* 0x0000000e11117220 */ /* 0x004fc60000400000 */
        /* <DEDUP_REMOVED lines=17> */
.L_x_17497:
[----:B------:R-:W-:Y:S02]  /*6860*/  HFMA2 R12, -RZ, RZ, 0, 4.76837158203125e-07 ;  /* 0x00000008ff0c7431 */ /* 0x000fe400000001ff */
[----:B------:R-:W-:-:S04]  /*6870*/  FADD R24, R13, R14 ;  /* 0x0000000e0d187221 */ /* 0x000fc80000000000 */
[----:B------:R-:W-:-:S07]  /*6880*/  IMAD.MOV.U32 R13, RZ, RZ, R24 ;  /* 0x000000ffff0d7224 */ /* 0x000fce00078e0018 */
[----:B------:R-:W-:Y:S05]  /*6890*/  WARPSYNC.COLLECTIVE R15, `(.L_x_17498) ;  /* 0x000000000f087348 */ /* 0x000fea0003c00000 */
[----:B------:R0:W1:Y:S02]  /*68a0*/  SHFL.BFLY P6, R14, R13, R12, R11 ;  /* 0x0c00000c0d0e7389 */ /* 0x00006400000c000b */
[----:B01----:R-:W-:Y:S05]  /*68b0*/  ENDCOLLECTIVE ;  /* 0x000000000000791b */ /* 0x003fea0003800000 */
.L_x_17498:
[----:B------:R-:W-:Y:S02]  /*68c0*/  IMAD.MOV.U32 R12, RZ, RZ, 0x4 ;  /* 0x00000004ff0c7424 */ /* 0x000fe400078e00ff */
[----:B------:R-:W-:-:S05]  /*68d0*/  FADD R25, R24, R14 ;  /* 0x0000000e18197221 */ /* 0x000fca0000000000 */
[----:B------:R-:W-:-:S07]  /*68e0*/  MOV R13, R25 ;  /* 0x00000019000d7202 */ /* 0x000fce0000000f00 */
[----:B------:R-:W-:Y:S05]  /*68f0*/  WARPSYNC.COLLECTIVE R15, `(.L_x_17499) ;  /* 0x000000000f087348 */ /* 0x000fea0003c00000 */
[----:B------:R0:W1:Y:S02]  /*6900*/  SHFL.BFLY P6, R14, R13, R12, R11 ;  /* 0x0c00000c0d0e7389 */ /* 0x00006400000c000b */
[----:B01----:R-:W-:Y:S05]  /*6910*/  ENDCOLLECTIVE ;  /* 0x000000000000791b */ /* 0x003fea0003800000 */
.L_x_17499:
[----:B------:R-:W-:Y:S02]  /*6920*/  HFMA2 R12, -RZ, RZ, 0, 1.1920928955078125e-07 ;  /* 0x00000002ff0c7431 */ /* 0x000fe400000001ff */
[----:B------:R-:W-:-:S05]  /*6930*/  FADD R26, R25, R14 ;  /* 0x0000000e191a7221 */ /* 0x000fca0000000000 */
[----:B------:R-:W-:-:S07]  /*6940*/  MOV R13, R26 ;  /* 0x0000001a000d7202 */ /* 0x000fce0000000f00 */
[----:B------:R-:W-:Y:S05]  /*6950*/  WARPSYNC.COLLECTIVE R15, `(.L_x_17500) ;  /* 0x000000000f087348 */ /* 0x000fea0003c00000 */
[----:B------:R0:W1:Y:S02]  /*6960*/  SHFL.BFLY P6, R14, R13, R12, R11 ;  /* 0x0c00000c0d0e7389 */ /* 0x00006400000c000b */
[----:B01----:R-:W-:Y:S05]  /*6970*/  ENDCOLLECTIVE ;  /* 0x000000000000791b */ /* 0x003fea0003800000 */
.L_x_17500:
[----:B------:R-:W-:Y:S01]  /*6980*/  MOV R12, 0x1 ;  /* 0x00000001000c7802 */ /* 0x000fe20000000f00 */
[----:B------:R-:W-:-:S04]  /*6990*/  FADD R27, R26, R14 ;  /* 0x0000000e1a1b7221 */ /* 0x000fc80000000000 */
[----:B------:R-:W-:-:S07]  /*69a0*/  IMAD.MOV.U32 R13, RZ, RZ, R27 ;  /* 0x000000ffff0d7224 */ /* 0x000fce00078e001b */
[----:B------:R-:W-:Y:S05]  /*69b0*/  WARPSYNC.COLLECTIVE R15, `(.L_x_17501) ;  /* 0x000000000f087348 */ /* 0x000fea0003c00000 */
[----:B------:R0:W1:Y:S02]  /*69c0*/  SHFL.BFLY P6, R14, R13, R12, R11 ;  /* 0x0c00000c0d0e7389 */ /* 0x00006400000c000b */
[----:B01----:R-:W-:Y:S05]  /*69d0*/  ENDCOLLECTIVE ;  /* 0x000000000000791b */ /* 0x003fea0003800000 */
.L_x_17501:
[----:B------:R-:W-:Y:S05]  /*69e0*/  BRA `(.L_x_17502) ;  /* 0xffffffd400fc7947 */ /* 0x000fea000383ffff */
        .weak           $__internal_270_$__cuda_sm3x_div_rn_noftz_f32_slowpath
        .type           $__internal_270_$__cuda_sm3x_div_rn_noftz_f32_slowpath,@function
        .size           $__internal_270_$__cuda_sm3x_div_rn_noftz_f32_slowpath,(.L_x_37647 - $__internal_270_$__cuda_sm3x_div_rn_noftz_f32_slowpath)
$__internal_270_$__cuda_sm3x_div_rn_noftz_f32_slowpath:
        /* <DEDUP_REMOVED lines=34> */
.L_x_17504:
        /* <DEDUP_REMOVED lines=51> */
.L_x_17511:
[----:B------:R-:W-:-:S04]  /*6f40*/  LOP3.LUT R4, R4, 0x80000000, RZ, 0xc0, !PT ;  /* 0x8000000004047812 */ /* 0x000fc800078ec0ff */
[----:B------:R-:W-:Y:S01]  /*6f50*/  LOP3.LUT R4, R4, 0x7f800000, RZ, 0xfc, !PT ;  /* 0x7f80000004047812 */ /* 0x000fe200078efcff */
[----:B------:R-:W-:Y:S06]  /*6f60*/  BRA `(.L_x_17512) ;  /* 0x0000000000047947 */ /* 0x000fec0003800000 */
.L_x_17510:
[----:B------:R-:W-:-:S07]  /*6f70*/  LEA R4, R49, R4, 0x17 ;  /* 0x0000000431047211 */ /* 0x000fce00078eb8ff */
.L_x_17512:
[----:B------:R-:W-:Y:S05]  /*6f80*/  BSYNC.RECONVERGENT B2 ;  /* 0x0000000000027941 */ /* 0x000fea0003800200 */
.L_x_17509:
[----:B------:R-:W-:Y:S05]  /*6f90*/  BRA `(.L_x_17513) ;  /* 0x0000000000207947 */ /* 0x000fea0003800000 */
.L_x_17508:
[----:B------:R-:W-:-:S04]  /*6fa0*/  LOP3.LUT R4, R11, 0x80000000, R4, 0x48, !PT ;  /* 0x800000000b047812 */ /* 0x000fc800078e4804 */
[----:B------:R-:W-:Y:S01]  /*6fb0*/  LOP3.LUT R4, R4, 0x7f800000, RZ, 0xfc, !PT ;  /* 0x7f80000004047812 */ /* 0x000fe200078efcff */
[----:B------:R-:W-:Y:S06]  /*6fc0*/  BRA `(.L_x_17513) ;  /* 0x0000000000147947 */ /* 0x000fec0003800000 */
.L_x_17507:
[----:B------:R-:W-:Y:S01]  /*6fd0*/  LOP3.LUT R4, R11, 0x80000000, R4, 0x48, !PT ;  /* 0x800000000b047812 */ /* 0x000fe200078e4804 */
[----:B------:R-:W-:Y:S06]  /*6fe0*/  BRA `(.L_x_17513) ;  /* 0x00000000000c7947 */ /* 0x000fec0003800000 */
.L_x_17506:
[----:B------:R-:W0:Y:S01]  /*6ff0*/  MUFU.RSQ R4, -QNAN ;  /* 0xffc0000000047908 */ /* 0x000e220000001400 */
[----:B------:R-:W-:Y:S05]  /*7000*/  BRA `(.L_x_17513) ;  /* 0x0000000000047947 */ /* 0x000fea0003800000 */
.L_x_17505:
[----:B------:R-:W-:-:S07]  /*7010*/  FADD.FTZ R4, R4, R11 ;  /* 0x0000000b04047221 */ /* 0x000fce0000010000 */
.L_x_17513:
[----:B------:R-:W-:Y:S05]  /*7020*/  BSYNC.RECONVERGENT B1 ;  /* 0x0000000000017941 */ /* 0x000fea0003800200 */
.L_x_17503:
[----:B------:R-:W-:-:S04]  /*7030*/  HFMA2 R25, -RZ, RZ, 0, 0 ;  /* 0x00000000ff197431 */ /* 0x000fc800000001ff */
[----:B0-----:R-:W-:Y:S05]  /*7040*/  RET.REL.NODEC R24 `(_Z15SoftmaxWarpImplI22BroadcastScaleMaskLoadIffbLm3EiE11DirectStoreIffEfLi2ELi16ELi32ELi1ELb1EL9Algorithm0EEvT_T0_ll) ;  /* 0xffffff8c18ec7950 */ /* 0x001fea0003c3ffff */
.L_x_17514:
        /* <DEDUP_REMOVED lines=11> */
.L_x_37647:


//--------------------- .text._Z15SoftmaxWarpImplI22BroadcastScaleMaskLoadIffbLm3EiE11DirectStoreIffEfLi2ELi16ELi32ELi1ELb0EL9Algorithm0EEvT_T0_ll --------------------------
	.section	.text._Z15SoftmaxWarpImplI22BroadcastScaleMaskLoadIffbLm3EiE11DirectStoreIffEfLi2ELi16ELi32ELi1ELb0EL9Algorithm0EEvT_T0_ll,"ax",@progbits
	.align	128
        .global         _Z15SoftmaxWarpImplI22BroadcastScaleMaskLoadIffbLm3EiE11DirectStoreIffEfLi2ELi16ELi32ELi1ELb0EL9Algorithm0EEvT_T0_ll
        .type           _Z15SoftmaxWarpImplI22BroadcastScaleMaskLoadIffbLm3EiE11DirectStoreIffEfLi2ELi16ELi32ELi1ELb0EL9Algorithm0EEvT_T0_ll,@function
        .size           _Z15SoftmaxWarpImplI22BroadcastScaleMaskLoadIffbLm3EiE11DirectStoreIffEfLi2ELi16ELi32ELi1ELb0EL9Algorithm0EEvT_T0_ll,(.L_x_37648 - _Z15SoftmaxWarpImplI22BroadcastScaleMaskLoadIffbLm3EiE11DirectStoreIffEfLi2ELi16ELi32ELi1ELb0EL9Algorithm0EEvT_T0_ll)
        .other          _Z15SoftmaxWarpImplI22BroadcastScaleMaskLoadIffbLm3EiE11DirectStoreIffEfLi2ELi16ELi32ELi1ELb0EL9Algorithm0EEvT_T0_ll,@"STO_CUDA_ENTRY STV_DEFAULT"
_Z15SoftmaxWarpImplI22BroadcastScaleMaskLoadIffbLm3EiE11DirectStoreIffEfLi2ELi16ELi32ELi1ELb0EL9Algorithm0EEvT_T0_ll:
.text._Z15SoftmaxWarpImplI22BroadcastScaleMaskLoadIffbLm3EiE11DirectStoreIffEfLi2ELi16ELi32ELi1ELb0EL9Algorithm0EEvT_T0_ll:
        /* <DEDUP_REMOVED lines=28> */
.L_x_17515:
        /* <DEDUP_REMOVED lines=15> */
.L_x_17550:
[----:B------:R-:W-:Y:S01]  /*02b0*/  IABS R0, UR45 ;  /* 0x0000002d00007c13 */ /* 0x000fe20008000000 */
[----:B------:R-:W-:Y:S01]  /*02c0*/  UMOV UR4, URZ ;  /* 0x000000ff00047c82 */ /* 0x000fe20008000000 */
[----:B0-----:R-:W-:Y:S01]  /*02d0*/  IABS R3, UR46 ;  /* 0x0000002e00037c13 */ /* 0x001fe20008000000 */
        /* <DEDUP_REMOVED lines=18> */
[----:B---3--:R-:W-:-:S04]  /*0400*/  ISETP.NE.U32.AND P4, PT, R6, 0x1, PT ;  /* 0x000000010600780c */ /* 0x008fc80003f85070 */
[----:B------:R-:W-:Y:S02]  /*0410*/  ISETP.NE.AND.EX P4, PT, R7, RZ, PT, P4 ;  /* 0x000000ff0700720c */ /* 0x000fe40003f85340 */
[----:B0-----:R-:W-:-:S06]  /*0420*/  IADD3 R2, PT, PT, R0, 0xffffffe, RZ ;  /* 0x0ffffffe00027810 */ /* 0x001fcc0007ffe0ff */
        /* <DEDUP_REMOVED lines=35> */
[----:B------:R-:W-:Y:S01]  /*0660*/  @!P1 VIADD R2, R2, -UR9 ;  /* 0x8000000902029c36 */ /* 0x000fe20008000000 */
[----:B------:R-:W-:-:S04]  /*0670*/  @!P1 IADD3 R0, PT, PT, R0, 0x1, RZ ;  /* 0x0000000100009810 */ /* 0x000fc80007ffe0ff */
[----:B------:R-:W-:Y:S02]  /*0680*/  ISETP.GE.U32.AND P0, PT, R2, UR9, PT ;  /* 0x0000000902007c0c */ /* 0x000fe4000bf06070 */
[----:B------:R-:W-:-:S04]  /*0690*/  LOP3.LUT R2, R5, UR46, RZ, 0x3c, !PT ;  /* 0x0000002e05027c12 */ /* 0x000fc8000f8e3cff */
[----:B------:R-:W-:-:S07]  /*06a0*/  ISETP.GE.AND P2, PT, R2, RZ, PT ;  /* 0x000000ff0200720c */ /* 0x000fce0003f46270 */
[----:B------:R-:W-:-:S06]  /*06b0*/  @P0 VIADD R0, R0, 0x1 ;  /* 0x0000000100000836 */ /* 0x000fcc0000000000 */
        /* <DEDUP_REMOVED lines=19> */
[----:B------:R-:W-:Y:S01]  /*07f0*/  IMAD R5, R0, UR8, R5 ;  /* 0x0000000800057c24 */ /* 0x000fe2000f8e0205 */
[----:B------:R-:W-:-:S04]  /*0800*/  IADD3 R0, PT, PT, R11, 0x80, RZ ;  /* 0x000000800b007810 */ /* 0x000fc80007ffe0ff */
[----:B------:R-:W-:Y:S02]  /*0810*/  ISETP.LT.U32.AND P0, PT, R5, UR8, PT ;  /* 0x0000000805007c0c */ /* 0x000fe4000bf01070 */
[----:B------:R-:W-:-:S05]  /*0820*/  IABS R7, R0 ;  /* 0x0000000000077213 */ /* 0x000fca0000000000 */
[----:B0-----:R-:W-:-:S05]  /*0830*/  IMAD.HI.U32 R2, R7, UR6, RZ ;  /* 0x0000000607027c27 */ /* 0x001fca000f8e00ff */
[----:B------:R-:W-:Y:S01]  /*0840*/  IADD3 R8, PT, PT, -R2, RZ, RZ ;  /* 0x000000ff02087210 */ /* 0x000fe20007ffe1ff */
[----:B------:R-:W-:Y:S02]  /*0850*/  @!P0 VIADD R5, R5, -UR8 ;  /* 0x8000000805058c36 */ /* 0x000fe40008000000 */
[----:B------:R-:W-:Y:S02]  /*0860*/  @!P0 VIADD R4, R4, 0x1 ;  /* 0x0000000104048836 */ /* 0x000fe40000000000 */
[----:B------:R-:W-:Y:S01]  /*0870*/  IMAD R3, R8, UR8, R7 ;  /* 0x0000000808037c24 */ /* 0x000fe2000f8e0207 */
[----:B------:R-:W-:Y:S02]  /*0880*/  ISETP.GE.U32.AND P1, PT, R5, UR8, PT ;  /* 0x0000000805007c0c */ /* 0x000fe4000bf26070 */
[----:B------:R-:W-:Y:S02]  /*0890*/  LOP3.LUT R5, R6, UR45, RZ, 0x3c, !PT ;  /* 0x0000002d06057c12 */ /* 0x000fe4000f8e3cff */
[----:B------:R-:W-:-:S09]  /*08a0*/  ISETP.LT.U32.AND P0, PT, R3, UR8, PT ;  /* 0x0000000803007c0c */ /* 0x000fd2000bf01070 */
[----:B------:R-:W-:Y:S02]  /*08b0*/  @P1 IADD3 R4, PT, PT, R4, 0x1, RZ ;  /* 0x0000000104041810 */ /* 0x000fe40007ffe0ff */
[----:B------:R-:W-:Y:S02]  /*08c0*/  ISETP.GE.AND P1, PT, R5, RZ, PT ;  /* 0x000000ff0500720c */ /* 0x000fe40003f26270 */
[----:B------:R-:W-:Y:S01]  /*08d0*/  @!P0 VIADD R3, R3, -UR8 ;  /* 0x8000000803038c36 */ /* 0x000fe20008000000 */
[----:B------:R-:W-:-:S10]  /*08e0*/  @!P0 IADD3 R2, PT, PT, R2, 0x1, RZ ;  /* 0x0000000102028810 */ /* 0x000fd40007ffe0ff */
        /* <DEDUP_REMOVED lines=18> */
[----:B------:R-:W-:-:S05]  /*0a10*/  IMAD.HI.U32 R5, R7, UR5, RZ ;  /* 0x0000000507057c27 */ /* 0x000fca000f8e00ff */
[----:B------:R-:W-:Y:S01]  /*0a20*/  IADD3 R8, PT, PT, -R5, RZ, RZ ;  /* 0x000000ff05087210 */ /* 0x000fe20007ffe1ff */
[----:B------:R-:W-:Y:S01]  /*0a30*/  @!P1 VIADD R2, R2, -UR9 ;  /* 0x8000000902029c36 */ /* 0x000fe20008000000 */
[----:B------:R-:W-:-:S03]  /*0a40*/  @!P1 IADD3 R4, PT, PT, R4, 0x1, RZ ;  /* 0x0000000104049810 */ /* 0x000fc60007ffe0ff */
[----:B------:R-:W-:Y:S01]  /*0a50*/  IMAD R7, R8, UR9, R7 ;  /* 0x0000000908077c24 */ /* 0x000fe2000f8e0207 */
[----:B------:R-:W-:Y:S02]  /*0a60*/  ISETP.GE.U32.AND P0, PT, R2, UR9, PT ;  /* 0x0000000902007c0c */ /* 0x000fe4000bf06070 */
[----:B------:R-:W-:Y:S02]  /*0a70*/  LOP3.LUT R2, R15, UR46, RZ, 0x3c, !PT ;  /* 0x0000002e0f027c12 */ /* 0x000fe4000f8e3cff */
[----:B------:R-:W-:-:S09]  /*0a80*/  ISETP.LT.U32.AND P1, PT, R7, UR9, PT ;  /* 0x0000000907007c0c */ /* 0x000fd2000bf21070 */
[----:B------:R-:W-:Y:S01]  /*0a90*/  @P0 VIADD R4, R4, 0x1 ;  /* 0x0000000104040836 */ /* 0x000fe20000000000 */
[----:B------:R-:W-:Y:S02]  /*0aa0*/  ISETP.GE.AND P0, PT, R2, RZ, PT ;  /* 0x000000ff0200720c */ /* 0x000fe40003f06270 */
[----:B------:R-:W0:Y:S01]  /*0ab0*/  LDC.64 R2, c[0x0][0x380] ;  /* 0x0000e000ff027b82 */ /* 0x000e220000000a00 */
[----:B------:R-:W-:Y:S01]  /*0ac0*/  @!P1 IADD3 R5, PT, PT, R5, 0x1, RZ ;  /* 0x0000000105059810 */ /* 0x000fe20007ffe0ff */
[----:B------:R-:W-:Y:S01]  /*0ad0*/  @!P1 VIADD R7, R7, -UR9 ;  /* 0x8000000907079c36 */ /* 0x000fe20008000000 */
[----:B------:R-:W-:-:S08]  /*0ae0*/  MOV R8, R4 ;  /* 0x0000000400087202 */ /* 0x000fd00000000f00 */
[----:B------:R-:W-:Y:S02]  /*0af0*/  @!P0 IADD3 R8, PT, PT, -R8, RZ, RZ ;  /* 0x000000ff08088210 */ /* 0x000fe40007ffe1ff */
[----:B------:R-:W-:Y:S02]  /*0b00*/  ISETP.GE.U32.AND P0, PT, R7, UR9, PT ;  /* 0x0000000907007c0c */ /* 0x000fe4000bf06070 */
[----:B------:R-:W-:-:S11]  /*0b10*/  LOP3.LUT R7, R19, UR46, RZ, 0x3c, !PT ;  /* 0x0000002e13077c12 */ /* 0x000fd6000f8e3cff */
[----:B------:R-:W-:Y:S02]  /*0b20*/  @P0 IADD3 R5, PT, PT, R5, 0x1, RZ ;  /* 0x0000000105050810 */ /* 0x000fe40007ffe0ff */
[----:B------:R-:W-:Y:S02]  /*0b30*/  ISETP.GE.AND P0, PT, R7, RZ, PT ;  /* 0x000000ff0700720c */ /* 0x000fe40003f06270 */
[----:B------:R-:W-:-:S11]  /*0b40*/  SEL R8, R21, R8, !P3 ;  /* 0x0000000815087207 */ /* 0x000fd60005800000 */
[----:B------:R-:W-:-:S05]  /*0b50*/  @!P0 IMAD.MOV R5, RZ, RZ, -R5 ;  /* 0x000000ffff058224 */ /* 0x000fca00078e0a05 */
[----:B------:R-:W-:Y:S02]  /*0b60*/  SEL R7, R21, R5, !P3 ;  /* 0x0000000515077207 */ /* 0x000fe40005800000 */
[----:B------:R-:W-:Y:S02]  /*0b70*/  SEL R5, R14, RZ, P5 ;  /* 0x000000ff0e057207 */ /* 0x000fe40002800000 */
[C---:B------:R-:W-:Y:S02]  /*0b80*/  IADD3 R10, PT, PT, -R7.reuse, RZ, RZ ;  /* 0x000000ff070a7210 */ /* 0x040fe40007ffe1ff */
[----:B------:R-:W-:Y:S02]  /*0b90*/  SEL R14, R18, RZ, P5 ;  /* 0x000000ff120e7207 */ /* 0x000fe40002800000 */
[----:B------:R-:W-:Y:S01]  /*0ba0*/  SEL R7, R7, RZ, P2 ;  /* 0x000000ff07077207 */ /* 0x000fe20001000000 */
[----:B------:R-:W-:Y:S02]  /*0bb0*/  IMAD R10, R10, UR46, R19 ;  /* 0x0000002e0a0a7c24 */ /* 0x000fe4000f8e0213 */
[----:B------:R-:W-:-:S03]  /*0bc0*/  IMAD R14, R14, UR42, RZ ;  /* 0x0000002a0e0e7c24 */ /* 0x000fc6000f8e02ff */
[----:B------:R-:W-:Y:S01]  /*0bd0*/  SEL R10, R10, RZ, P4 ;  /* 0x000000ff0a0a7207 */ /* 0x000fe20002000000 */
[----:B------:R-:W-:Y:S02]  /*0be0*/  IMAD R7, R7, UR43, R14 ;  /* 0x0000002b07077c24 */ /* 0x000fe4000f8e020e */
[----:B------:R-:W-:Y:S02]  /*0bf0*/  IMAD R5, R5, UR42, RZ ;  /* 0x0000002a05057c24 */ /* 0x000fe4000f8e02ff */
[----:B------:R-:W-:Y:S01]  /*0c00*/  IMAD R7, R10, UR47, R7 ;  /* 0x0000002f0a077c24 */ /* 0x000fe2000f8e0207 */
[----:B------:R-:W-:Y:S02]  /*0c10*/  R2UR UR12, R22 ;  /* 0x00000000160c72ca */ /* 0x000fe400000e0000 */
[----:B------:R-:W-:Y:S02]  /*0c20*/  R2UR UR13, R23 ;  /* 0x00000000170d72ca */ /* 0x000fe400000e0000 */
[----:B------:R-:W-:-:S04]  /*0c30*/  LEA.HI R7, R7, R7, RZ, 0x1 ;  /* 0x0000000707077211 */ /* 0x000fc800078f08ff */
[----:B------:R-:W-:Y:S02]  /*0c40*/  SHF.R.S32.HI R7, RZ, 0x1, R7 ;  /* 0x00000001ff077819 */ /* 0x000fe40000011407 */
[----:B--2---:R-:W-:-:S04]  /*0c50*/  PRMT R4, R35, 0x7771, RZ ;  /* 0x0000777123047816 */ /* 0x004fc800000000ff */
[----:B------:R-:W-:Y:S02]  /*0c60*/  ISETP.NE.AND P1, PT, R4, RZ, PT ;  /* 0x000000ff0400720c */ /* 0x000fe40003f25270 */
[----:B------:R-:W-:-:S04]  /*0c70*/  LEA.HI R4, R11, R11, RZ, 0x1 ;  /* 0x0000000b0b047211 */ /* 0x000fc800078f08ff */
[----:B------:R-:W-:-:S05]  /*0c80*/  SHF.R.S32.HI R17, RZ, 0x1, R4 ;  /* 0x00000001ff117819 */ /* 0x000fca0000011404 */
[----:B0-----:R-:W-:Y:S02]  /*0c90*/  IMAD.WIDE R16, R17, 0x8, R2 ;  /* 0x0000000811107825 */ /* 0x001fe400078e0202 */
[----:B------:R-:W-:Y:S02]  /*0ca0*/  @P1 R2UR UR10, R22 ;  /* 0x00000000160a12ca */ /* 0x000fe400000e0000 */
[----:B------:R-:W-:-:S13]  /*0cb0*/  @P1 R2UR UR11, R23 ;  /* 0x00000000170b12ca */ /* 0x000fda00000e0000 */
[----:B------:R-:W2:Y:S01]  /*0cc0*/  @P1 LDG.E R24, desc[UR10][R16.64+0x4] ;  /* 0x0000040a10181981 */ /* 0x000ea2000c1e1900 */
[C---:B------:R-:W-:Y:S02]  /*0cd0*/  IADD3 R4, PT, PT, -R8.reuse, RZ, RZ ;  /* 0x000000ff08047210 */ /* 0x040fe40007ffe1ff */
[----:B------:R-:W-:Y:S02]  /*0ce0*/  SEL R8, R8, RZ, P2 ;  /* 0x000000ff08087207 */ /* 0x000fe40001000000 */
[----:B------:R-:W-:Y:S01]  /*0cf0*/  R2UR UR10, R22 ;  /* 0x00000000160a72ca */ /* 0x000fe200000e0000 */
[----:B------:R-:W-:Y:S01]  /*0d00*/  IMAD R4, R4, UR46, R15 ;  /* 0x0000002e04047c24 */ /* 0x000fe2000f8e020f */
[----:B------:R-:W-:Y:S01]  /*0d10*/  R2UR UR11, R23 ;  /* 0x00000000170b72ca */ /* 0x000fe200000e0000 */
[----:B------:R-:W-:Y:S02]  /*0d20*/  IMAD R5, R8, UR43, R5 ;  /* 0x0000002b08057c24 */ /* 0x000fe4000f8e0205 */
[----:B------:R-:W-:Y:S01]  /*0d30*/  IMAD.WIDE R14, R7, 0x2, R12 ;  /* 0x00000002070e7825 */ /* 0x000fe200078e020c */
[----:B------:R-:W-:-:S04]  /*0d40*/  SEL R4, R4, RZ, P4 ;  /* 0x000000ff04047207 */ /* 0x000fc80002000000 */
[----:B------:R-:W3:Y:S01]  /*0d50*/  LDG.E.U16 R20, desc[UR12][R14.64] ;  /* 0x0000000c0e147981 */ /* 0x000ee2000c1e1500 */
[----:B------:R-:W-:-:S05]  /*0d60*/  IMAD R4, R4, UR47, R5 ;  /* 0x0000002f04047c24 */ /* 0x000fca000f8e0205 */
[----:B------:R-:W-:-:S04]  /*0d70*/  LEA.HI R4, R4, R4, RZ, 0x1 ;  /* 0x0000000404047211 */ /* 0x000fc800078f08ff */
[----:B------:R-:W-:-:S05]  /*0d80*/  SHF.R.S32.HI R5, RZ, 0x1, R4 ;  /* 0x00000001ff057819 */ /* 0x000fca0000011404 */
[----:B------:R-:W-:-:S05]  /*0d90*/  IMAD.WIDE R4, R5, 0x2, R12 ;  /* 0x0000000205047825 */ /* 0x000fca00078e020c */
[----:B------:R0:W4:Y:S01]  /*0da0*/  LDG.E.U16 R7, desc[UR10][R4.64] ;  /* 0x0000000a04077981 */ /* 0x000122000c1e1500 */
        /* <DEDUP_REMOVED lines=15> */
[----:B------:R-:W-:Y:S02]  /*0ea0*/  IMAD R26, R4, UR45, R19 ;  /* 0x0000002d041a7c24 */ /* 0x000fe4000f8e0213 */
[----:B------:R-:W0:Y:S03]  /*0eb0*/  LDC.64 R4, c[0x0][0x3e8] ;  /* 0x0000fa00ff047b82 */ /* 0x000e260000000a00 */
[----:B------:R-:W-:-:S05]  /*0ec0*/  IABS R14, R26 ;  /* 0x0000001a000e7213 */ /* 0x000fca0000000000 */
[----:B------:R-:W-:-:S05]  /*0ed0*/  IMAD.HI.U32 R10, R14, UR5, RZ ;  /* 0x000000050e0a7c27 */ /* 0x000fca000f8e00ff */
[----:B------:R-:W-:Y:S01]  /*0ee0*/  IADD3 R15, PT, PT, -R10, RZ, RZ ;  /* 0x000000ff0a0f7210 */ /* 0x000fe20007ffe1ff */
[----:B------:R-:W1:Y:S04]  /*0ef0*/  LDCU UR7, c[0x0][0x3e8] ;  /* 0x00007d00ff0777ac */ /* 0x000e680008000800 */
[----:B------:R-:W-:Y:S01]  /*0f00*/  IMAD R14, R15, UR9, R14 ;  /* 0x000000090f0e7c24 */ /* 0x000fe2000f8e020e */
[----:B------:R-:W-:-:S04]  /*0f10*/  IADD3 R18, PT, PT, R11, 0x100, RZ ;  /* 0x000001000b127810 */ /* 0x000fc80007ffe0ff */
[----:B------:R-:W-:Y:S02]  /*0f20*/  ISETP.LT.U32.AND P0, PT, R14, UR9, PT ;  /* 0x000000090e007c0c */ /* 0x000fe4000bf01070 */
[----:B0-----:R-:W-:Y:S02]  /*0f30*/  R2UR UR4, R5 ;  /* 0x00000000050472ca */ /* 0x001fe400000e0000 */
[----:B------:R-:W-:-:S05]  /*0f40*/  IABS R5, R18 ;  /* 0x0000001200057213 */ /* 0x000fca0000000000 */
[----:B------:R-:W-:-:S04]  /*0f50*/  IMAD.HI.U32 R15, R5, UR6, RZ ;  /* 0x00000006050f7c27 */ /* 0x000fc8000f8e00ff */
[----:B------:R-:W-:Y:S01]  /*0f60*/  @!P0 IADD3 R14, PT, PT, R14, -UR9, RZ ;  /* 0x800000090e0e8c10 */ /* 0x000fe2000fffe0ff */
[----:B-1----:R-:W-:Y:S02]  /*0f70*/  IMAD.U32 R8, RZ, RZ, UR7 ;  /* 0x00000007ff087e24 */ /* 0x002fe4000f8e00ff */
[----:B------:R-:W-:Y:S01]  /*0f80*/  @!P0 VIADD R10, R10, 0x1 ;  /* 0x000000010a0a8836 */ /* 0x000fe20000000000 */
[----:B------:R-:W-:Y:S02]  /*0f90*/  LEA.HI R0, R0, R0, RZ, 0x1 ;  /* 0x0000000000007211 */ /* 0x000fe400078f08ff */
[----:B------:R-:W-:Y:S02]  /*0fa0*/  R2UR UR14, R22 ;  /* 0x00000000160e72ca */ /* 0x000fe400000e0000 */
[----:B------:R-:W-:Y:S02]  /*0fb0*/  R2UR UR15, R23 ;  /* 0x00000000170f72ca */ /* 0x000fe400000e0000 */
[----:B------:R-:W-:-:S04]  /*0fc0*/  LEA.HI R6, R6, R6, RZ, 0x1 ;  /* 0x0000000606067211 */ /* 0x000fc800078f08ff */
[----:B------:R-:W-:Y:S01]  /*0fd0*/  SHF.R.S32.HI R27, RZ, 0x1, R6 ;  /* 0x00000001ff1b7819 */ /* 0x000fe20000011406 */
[----:B--2---:R-:W-:Y:S01]  /*0fe0*/  @P1 FMUL R8, R24, UR4 ;  /* 0x0000000418081c20 */ /* 0x004fe20008400000 */
[----:B------:R-:W-:Y:S02]  /*0ff0*/  ISETP.GE.U32.AND P1, PT, R14, UR9, PT ;  /* 0x000000090e007c0c */ /* 0x000fe4000bf26070 */
[----:B------:R-:W-:-:S05]  /*1000*/  IADD3 R14, PT, PT, -R15, RZ, RZ ;  /* 0x000000ff0f0e7210 */ /* 0x000fca0007ffe1ff */
[----:B------:R-:W-:Y:S01]  /*1010*/  IMAD R5, R14, UR8, R5 ;  /* 0x000000080e057c24 */ /* 0x000fe2000f8e0205 */
[----:B------:R-:W-:-:S04]  /*1020*/  LOP3.LUT R14, R26, UR46, RZ, 0x3c, !PT ;  /* 0x0000002e1a0e7c12 */ /* 0x000fc8000f8e3cff */
[----:B------:R-:W-:Y:S02]  /*1030*/  ISETP.LT.U32.AND P0, PT, R5, UR8, PT ;  /* 0x0000000805007c0c */ /* 0x000fe4000bf01070 */
[----:B------:R-:W-:Y:S02]  /*1040*/  @P1 IADD3 R10, PT, PT, R10, 0x1, RZ ;  /* 0x000000010a0a1810 */ /* 0x000fe40007ffe0ff */
[----:B------:R-:W-:-:S09]  /*1050*/  ISETP.GE.AND P1, PT, R14, RZ, PT ;  /* 0x000000ff0e00720c */ /* 0x000fd20003f26270 */
[----:B------:R-:W-:-:S04]  /*1060*/  @!P0 IADD3 R5, PT, PT, R5, -UR8, RZ ;  /* 0x8000000805058c10 */ /* 0x000fc8000fffe0ff */
[----:B------:R-:W-:Y:S01]  /*1070*/  @!P1 IMAD.MOV R10, RZ, RZ, -R10 ;  /* 0x000000ffff0a9224 */ /* 0x000fe200078e0a0a */
[----:B------:R-:W-:Y:S02]  /*1080*/  ISETP.GE.U32.AND P1, PT, R5, UR8, PT ;  /* 0x0000000805007c0c */ /* 0x000fe4000bf26070 */
[----:B------:R-:W-:Y:S02]  /*1090*/  LOP3.LUT R5, R18, UR45, RZ, 0x3c, !PT ;  /* 0x0000002d12057c12 */ /* 0x000fe4000f8e3cff */
[----:B------:R-:W-:Y:S02]  /*10a0*/  @!P0 IADD3 R15, PT, PT, R15, 0x1, RZ ;  /* 0x000000010f0f8810 */ /* 0x000fe40007ffe0ff */
[----:B------:R-:W-:Y:S02]  /*10b0*/  ISETP.GE.AND P0, PT, R5, RZ, PT ;  /* 0x000000ff0500720c */ /* 0x000fe40003f06270 */
[----:B------:R-:W-:-:S05]  /*10c0*/  SEL R10, R21, R10, !P3 ;  /* 0x0000000a150a7207 */ /* 0x000fca0005800000 */
[----:B------:R-:W-:Y:S01]  /*10d0*/  @P1 VIADD R15, R15, 0x1 ;  /* 0x000000010f0f1836 */ /* 0x000fe20000000000 */
[----:B------:R-:W-:Y:S02]  /*10e0*/  IADD3 R5, PT, PT, -R10, RZ, RZ ;  /* 0x000000ff0a057210 */ /* 0x000fe40007ffe1ff */
[----:B------:R-:W-:Y:S02]  /*10f0*/  SEL R14, R25, RZ, P5 ;  /* 0x000000ff190e7207 */ /* 0x000fe40002800000 */
[----:B------:R-:W-:Y:S02]  /*1100*/  MOV R32, R15 ;  /* 0x0000000f00207202 */ /* 0x000fe40000000f00 */
[----:B---3--:R-:W-:Y:S01]  /*1110*/  PRMT R15, R20, 0x7771, RZ ;  /* 0x00007771140f7816 */ /* 0x008fe200000000ff */
[----:B------:R-:W-:Y:S01]  /*1120*/  IMAD R5, R5, UR46, R26 ;  /* 0x0000002e05057c24 */ /* 0x000fe2000f8e021a */
[----:B------:R-:W-:Y:S02]  /*1130*/  @!P0 IADD3 R32, PT, PT, -R32, RZ, RZ ;  /* 0x000000ff20208210 */ /* 0x000fe40007ffe1ff */
[----:B------:R-:W-:Y:S01]  /*1140*/  ISETP.NE.AND P0, PT, R15, RZ, PT ;  /* 0x000000ff0f00720c */ /* 0x000fe20003f05270 */
[----:B------:R-:W-:Y:S01]  /*1150*/  IMAD R15, R14, UR42, RZ ;  /* 0x0000002a0e0f7c24 */ /* 0x000fe2000f8e02ff */
[----:B------:R-:W-:-:S02]  /*1160*/  SEL R10, R10, RZ, P2 ;  /* 0x000000ff0a0a7207 */ /* 0x000fc40001000000 */
[----:B----4-:R-:W-:Y:S02]  /*1170*/  PRMT R24, R7, 0x7771, RZ ;  /* 0x0000777107187816 */ /* 0x010fe400000000ff */
[----:B------:R-:W-:Y:S01]  /*1180*/  SEL R5, R5, RZ, P4 ;  /* 0x000000ff05057207 */ /* 0x000fe20002000000 */
[----:B------:R-:W-:Y:S01]  /*1190*/  IMAD R10, R10, UR43, R15 ;  /* 0x0000002b0a0a7c24 */ /* 0x000fe2000f8e020f */
[----:B------:R-:W-:-:S03]  /*11a0*/  ISETP.NE.AND P1, PT, R24, RZ, PT ;  /* 0x000000ff1800720c */ /* 0x000fc60003f25270 */
[----:B------:R-:W-:Y:S02]  /*11b0*/  IMAD R5, R5, UR47, R10 ;  /* 0x0000002f05057c24 */ /* 0x000fe4000f8e020a */
[C---:B------:R-:W-:Y:S02]  /*11c0*/  @P0 R2UR UR12, R22.reuse ;  /* 0x00000000160c02ca */ /* 0x040fe400000e0000 */
[----:B------:R-:W-:Y:S02]  /*11d0*/  @P0 R2UR UR13, R23 ;  /* 0x00000000170d02ca */ /* 0x000fe400000e0000 */
[----:B------:R-:W-:Y:S02]  /*11e0*/  LEA.HI R5, R5, R5, RZ, 0x1 ;  /* 0x0000000505057211 */ /* 0x000fe400078f08ff */
[----:B------:R-:W-:Y:S02]  /*11f0*/  SHF.R.S32.HI R15, RZ, 0x1, R0 ;  /* 0x00000001ff0f7819 */ /* 0x000fe40000011400 */
[----:B------:R-:W-:-:S02]  /*1200*/  @P1 R2UR UR10, R22 ;  /* 0x00000000160a12ca */ /* 0x000fc400000e0000 */
[----:B------:R-:W-:Y:S02]  /*1210*/  @P1 R2UR UR11, R23 ;  /* 0x00000000170b12ca */ /* 0x000fe400000e0000 */
[----:B------:R-:W-:Y:S01]  /*1220*/  SHF.R.S32.HI R5, RZ, 0x1, R5 ;  /* 0x00000001ff057819 */ /* 0x000fe20000011405 */
[----:B------:R-:W-:-:S04]  /*1230*/  IMAD.WIDE R14, R15, 0x8, R2 ;  /* 0x000000080f0e7825 */ /* 0x000fc800078e0202 */
[----:B------:R-:W-:Y:S01]  /*1240*/  IMAD.WIDE R24, R5, 0x2, R12 ;  /* 0x0000000205187825 */ /* 0x000fe200078e020c */
[----:B------:R-:W2:Y:S03]  /*1250*/  @P0 LDG.E R0, desc[UR12][R14.64+0x4] ;  /* 0x0000040c0e000981 */ /* 0x000ea6000c1e1900 */
[----:B------:R-:W-:Y:S01]  /*1260*/  IMAD.WIDE R26, R27, 0x8, R2 ;  /* 0x000000081b1a7825 */ /* 0x000fe200078e0202 */
[----:B------:R-:W3:Y:S04]  /*1270*/  LDG.E.U16 R33, desc[UR14][R24.64] ;  /* 0x0000000e18217981 */ /* 0x000ee8000c1e1500 */
[----:B------:R-:W4:Y:S01]  /*1280*/  @P1 LDG.E R36, desc[UR10][R26.64+0x4] ;  /* 0x0000040a1a241981 */ /* 0x000f22000c1e1900 */
[----:B------:R-:W-:-:S05]  /*1290*/  SEL R32, R9, R32, !P6 ;  /* 0x0000002009207207 */ /* 0x000fca0007000000 */
[----:B------:R-:W-:-:S04]  /*12a0*/  IMAD.MOV R5, RZ, RZ, -R32 ;  /* 0x000000ffff057224 */ /* 0x000fc800078e0a20 */
[----:B------:R-:W-:Y:S01]  /*12b0*/  IMAD R34, R5, UR45, R18 ;  /* 0x0000002d05227c24 */ /* 0x000fe2000f8e0212 */
[----:B------:R-:W-:-:S04]  /*12c0*/  MOV R10, UR7 ;  /* 0x00000007000a7c02 */ /* 0x000fc80008000f00 */
[----:B------:R-:W-:Y:S02]  /*12d0*/  IABS R5, R34 ;  /* 0x0000002200057213 */ /* 0x000fe40000000000 */
[----:B------:R-:W-:Y:S02]  /*12e0*/  MOV R6, UR7 ;  /* 0x0000000700067c02 */ /* 0x000fe40008000f00 */
[----:B------:R-:W-:Y:S02]  /*12f0*/  R2UR UR10, R22 ;  /* 0x00000000160a72ca */ /* 0x000fe400000e0000 */
[----:B------:R-:W-:Y:S01]  /*1300*/  R2UR UR11, R23 ;  /* 0x00000000170b72ca */ /* 0x000fe200000e0000 */
[----:B--2---:R-:W-:Y:S01]  /*1310*/  @P0 FMUL R10, R0, UR4 ;  /* 0x00000004000a0c20 */ /* 0x004fe20008400000 */
[----:B------:R-:W-:Y:S01]  /*1320*/  IMAD.HI.U32 R0, R5, UR5, RZ ;  /* 0x0000000505007c27 */ /* 0x000fe2000f8e00ff */
[----:B---3--:R-:W-:-:S03]  /*1330*/  PRMT R24, R33, 0x7771, RZ ;  /* 0x0000777121187816 */ /* 0x008fc600000000ff */
[----:B----4-:R-:W-:Y:S01]  /*1340*/  @P1 FMUL R6, R36, UR4 ;  /* 0x0000000424061c20 */ /* 0x010fe20008400000 */
[----:B------:R-:W-:Y:S01]  /*1350*/  ISETP.NE.AND P1, PT, R24, RZ, PT ;  /* 0x000000ff1800720c */ /* 0x000fe20003f25270 */
        /* <DEDUP_REMOVED lines=33> */
[----:B------:R-:W-:Y:S02]  /*1570*/  LEA.HI R19, R19, R19, RZ, 0x1 ;  /* 0x0000001313137211 */ /* 0x000fe400078f08ff */
[----:B------:R-:W-:Y:S02]  /*1580*/  @P1 R2UR UR14, R22 ;  /* 0x00000000160e12ca */ /* 0x000fe400000e0000 */
[----:B------:R-:W-:-:S05]  /*1590*/  @P1 R2UR UR15, R23 ;  /* 0x00000000170f12ca */ /* 0x000fca00000e0000 */
[----:B------:R-:W-:Y:S02]  /*15a0*/  @P0 IADD3 R34, PT, PT, R34, 0x1, RZ ;  /* 0x0000000122220810 */ /* 0x000fe40007ffe0ff */
[----:B------:R-:W-:Y:S02]  /*15b0*/  ISETP.GE.AND P0, PT, R5, RZ, PT ;  /* 0x000000ff0500720c */ /* 0x000fe40003f06270 */
[----:B------:R-:W-:Y:S01]  /*15c0*/  SHF.R.S32.HI R19, RZ, 0x1, R19 ;  /* 0x00000001ff137819 */ /* 0x000fe20000011413 */
[----:B------:R0:W3:Y:S04]  /*15d0*/  LDG.E R5, desc[UR10][R16.64] ;  /* 0x0000000a10057981 */ /* 0x0000e8000c1e1900 */
[----:B------:R-:W-:-:S06]  /*15e0*/  IMAD.WIDE R36, R19, 0x8, R2 ;  /* 0x0000000813247825 */ /* 0x000fcc00078e0202 */
[----:B------:R-:W-:Y:S01]  /*15f0*/  @!P0 IADD3 R34, PT, PT, -R34, RZ, RZ ;  /* 0x000000ff22228210 */ /* 0x000fe20007ffe1ff */
[----:B------:R1:W4:Y:S01]  /*1600*/  LDG.E R17, desc[UR10][R14.64] ;  /* 0x0000000a0e117981 */ /* 0x000322000c1e1900 */
[----:B--2---:R-:W-:-:S04]  /*1610*/  PRMT R19, R0, 0x7771, RZ ;  /* 0x0000777100137816 */ /* 0x004fc800000000ff */
[----:B------:R-:W-:Y:S02]  /*1620*/  ISETP.NE.AND P0, PT, R19, RZ, PT ;  /* 0x000000ff1300720c */ /* 0x000fe40003f05270 */
[----:B------:R-:W2:Y:S01]  /*1630*/  @P1 LDG.E R19, desc[UR14][R36.64+0x4] ;  /* 0x0000040e24131981 */ /* 0x000ea2000c1e1900 */
[----:B------:R-:W-:-:S05]  /*1640*/  SEL R38, R9, R34, !P6 ;  /* 0x0000002209267207 */ /* 0x000fca0007000000 */
[----:B------:R-:W-:Y:S01]  /*1650*/  IMAD.MOV R25, RZ, RZ, -R38 ;  /* 0x000000ffff197224 */ /* 0x000fe200078e0a26 */
[----:B0-----:R-:W-:-:S03]  /*1660*/  MOV R16, UR7 ;  /* 0x0000000700107c02 */ /* 0x001fc60008000f00 */
[----:B------:R-:W-:Y:S01]  /*1670*/  IMAD R39, R25, UR45, R32 ;  /* 0x0000002d19277c24 */ /* 0x000fe2000f8e0220 */
[----:B------:R-:W-:-:S04]  /*1680*/  LEA.HI R18, R18, R18, RZ, 0x1 ;  /* 0x0000001212127211 */ /* 0x000fc800078f08ff */
[----:B------:R-:W-:Y:S02]  /*1690*/  SHF.R.S32.HI R25, RZ, 0x1, R18 ;  /* 0x00000001ff197819 */ /* 0x000fe40000011412 */
[----:B------:R-:W-:Y:S02]  /*16a0*/  R2UR UR12, R22 ;  /* 0x00000000160c72ca */ /* 0x000fe400000e0000 */
[----:B------:R-:W-:Y:S01]  /*16b0*/  R2UR UR13, R23 ;  /* 0x00000000170d72ca */ /* 0x000fe200000e0000 */
[----:B-1----:R-:W-:-:S05]  /*16c0*/  IMAD.WIDE R14, R25, 0x8, R2 ;  /* 0x00000008190e7825 */ /* 0x002fca00078e0202 */
[----:B------:R-:W5:Y:S07]  /*16d0*/  LDG.E R25, desc[UR10][R14.64] ;  /* 0x0000000a0e197981 */ /* 0x000f6e000c1e1900 */
[----:B------:R-:W4:Y:S04]  /*16e0*/  LDG.E R26, desc[UR12][R26.64] ;  /* 0x0000000c1a1a7981 */ /* 0x000f28000c1e1900 */
[----:B------:R-:W5:Y:S01]  /*16f0*/  LDG.E R24, desc[UR12][R36.64] ;  /* 0x0000000c24187981 */ /* 0x000f62000c1e1900 */
[----:B------:R-:W-:-:S02]  /*1700*/  @P0 R2UR UR12, R22 ;  /* 0x00000000160c02ca */ /* 0x000fc400000e0000 */
[----:B------:R-:W-:-:S13]  /*1710*/  @P0 R2UR UR13, R23 ;  /* 0x00000000170d02ca */ /* 0x000fda00000e0000 */
[----:B------:R0:W5:Y:S02]  /*1720*/  @P0 LDG.E R27, desc[UR12][R14.64+0x4] ;  /* 0x0000040c0e1b0981 */ /* 0x000164000c1e1900 */
[----:B0-----:R-:W-:-:S05]  /*1730*/  SEL R15, R38, RZ, P5 ;  /* 0x000000ff260f7207 */ /* 0x001fca0002800000 */
[----:B------:R-:W-:Y:S02]  /*1740*/  IMAD R15, R15, UR42, RZ ;  /* 0x0000002a0f0f7c24 */ /* 0x000fe4000f8e02ff */
[----:B--2---:R-:W-:Y:S01]  /*1750*/  @P1 FMUL R16, R19, UR4 ;  /* 0x0000000413101c20 */ /* 0x004fe20008400000 */
        /* <DEDUP_REMOVED lines=22> */
[----:B------:R0:W2:Y:S01]  /*18c0*/  LDG.E.U16 R19, desc[UR10][R18.64] ;  /* 0x0000000a12137981 */ /* 0x0000a2000c1e1500 */
[----:B------:R-:W-:-:S04]  /*18d0*/  IADD3 R36, PT, PT, R11, 0x180, RZ ;  /* 0x000001800b247810 */ /* 0x000fc80007ffe0ff */
[----:B------:R-:W-:-:S05]  /*18e0*/  IABS R37, R36 ;  /* 0x0000002400257213 */ /* 0x000fca0000000000 */
[----:B0-----:R-:W-:-:S04]  /*18f0*/  IMAD.HI.U32 R18, R37, UR6, RZ ;  /* 0x0000000625127c27 */ /* 0x001fc8000f8e00ff */
        /* <DEDUP_REMOVED lines=8> */
[----:B------:R-:W-:Y:S02]  /*1980*/  @P1 VIADD R18, R18, 0x1 ;  /* 0x0000000112121836 */ /* 0x000fe40000000000 */
[----:B------:R-:W-:Y:S01]  /*1990*/  VIADD R11, R11, 0x1c0 ;  /* 0x000001c00b0b7836 */ /* 0x000fe20000000000 */
[----:B------:R-:W-:Y:S02]  /*19a0*/  PRMT R20, R20, 0x7770, RZ ;  /* 0x0000777014147816 */ /* 0x000fe400000000ff */
[----:B--2---:R-:W-:-:S04]  /*19b0*/  PRMT R14, R19, 0x7771, RZ ;  /* 0x00007771130e7816 */ /* 0x004fc800000000ff */
[----:B------:R-:W-:Y:S01]  /*19c0*/  ISETP.NE.AND P3, PT, R14, RZ, PT ;  /* 0x000000ff0e00720c */ /* 0x000fe20003f65270 */
[----:B------:R-:W-:-:S05]  /*19d0*/  IMAD.WIDE R14, R15, 0x8, R2 ;  /* 0x000000080f0e7825 */ /* 0x000fca00078e0202 */
[----:B------:R-:W2:Y:S07]  /*19e0*/  LDG.E R32, desc[UR10][R14.64] ;  /* 0x0000000a0e207981 */ /* 0x000eae000c1e1900 */
[----:B------:R-:W-:Y:S02]  /*19f0*/  @P3 R2UR UR12, R22 ;  /* 0x00000000160c32ca */ /* 0x000fe400000e0000 */
[----:B------:R-:W-:-:S13]  /*1a00*/  @P3 R2UR UR13, R23 ;  /* 0x00000000170d32ca */ /* 0x000fda00000e0000 */
[----:B------:R0:W2:Y:S02]  /*1a10*/  @P3 LDG.E R34, desc[UR12][R14.64+0x4] ;  /* 0x0000040c0e223981 */ /* 0x0000a4000c1e1900 */
[----:B0-----:R-:W-:-:S04]  /*1a20*/  LOP3.LUT R14, R36, UR45, RZ, 0x3c, !PT ;  /* 0x0000002d240e7c12 */ /* 0x001fc8000f8e3cff */
        /* <DEDUP_REMOVED lines=48> */
[----:B------:R-:W-:Y:S02]  /*1d30*/  PRMT R33, R33, 0x7770, RZ ;  /* 0x0000777021217816 */ /* 0x000fe400000000ff */
[----:B------:R-:W-:Y:S02]  /*1d40*/  SEL R14, R14, RZ, P5 ;  /* 0x000000ff0e0e7207 */ /* 0x000fe40002800000 */
[----:B------:R-:W-:-:S07]  /*1d50*/  SEL R37, R39, RZ, P5 ;  /* 0x000000ff27257207 */ /* 0x000fce0002800000 */
[----:B------:R-:W-:Y:S02]  /*1d60*/  @!P6 IADD3 R20, PT, PT, -R20, RZ, RZ ;  /* 0x000000ff1414e210 */ /* 0x000fe40007ffe1ff */
[----:B------:R-:W-:-:S04]  /*1d70*/  ISETP.NE.AND P6, PT, RZ, UR46, PT ;  /* 0x0000002eff007c0c */ /* 0x000fc8000bfc5270 */
[----:B------:R-:W-:Y:S02]  /*1d80*/  SEL R20, R21, R20, !P6 ;  /* 0x0000001415147207 */ /* 0x000fe40007000000 */
[----:B------:R-:W-:Y:S01]  /*1d90*/  ISETP.NE.AND P5, PT, R33, RZ, PT ;  /* 0x000000ff2100720c */ /* 0x000fe20003fa5270 */
[----:B------:R-:W-:Y:S01]  /*1da0*/  IMAD R21, R14, UR42, RZ ;  /* 0x0000002a0e157c24 */ /* 0x000fe2000f8e02ff */
[----:B------:R-:W-:Y:S02]  /*1db0*/  SEL R18, R18, RZ, P2 ;  /* 0x000000ff12127207 */ /* 0x000fe40001000000 */
[----:B------:R-:W-:Y:S01]  /*1dc0*/  SEL R33, R20, RZ, P2 ;  /* 0x000000ff14217207 */ /* 0x000fe20001000000 */
[----:B------:R-:W-:Y:S01]  /*1dd0*/  IMAD.MOV R20, RZ, RZ, -R20 ;  /* 0x000000ffff147224 */ /* 0x000fe200078e0a14 */
[----:B------:R-:W-:Y:S01]  /*1de0*/  SEL R15, R15, RZ, P4 ;  /* 0x000000ff0f0f7207 */ /* 0x000fe20002000000 */
[----:B------:R-:W-:Y:S02]  /*1df0*/  IMAD R18, R18, UR43, R21 ;  /* 0x0000002b12127c24 */ /* 0x000fe4000f8e0215 */
[----:B------:R-:W-:-:S02]  /*1e00*/  IMAD R9, R20, UR46, R9 ;  /* 0x0000002e14097c24 */ /* 0x000fc4000f8e0209 */
[----:B------:R-:W-:Y:S02]  /*1e10*/  IMAD R14, R37, UR42, RZ ;  /* 0x0000002a250e7c24 */ /* 0x000fe4000f8e02ff */
[----:B------:R-:W-:Y:S01]  /*1e20*/  IMAD R15, R15, UR47, R18 ;  /* 0x0000002f0f0f7c24 */ /* 0x000fe2000f8e0212 */
[----:B------:R-:W-:Y:S01]  /*1e30*/  SEL R9, R9, RZ, P4 ;  /* 0x000000ff09097207 */ /* 0x000fe20002000000 */
[----:B------:R-:W-:Y:S01]  /*1e40*/  IMAD R14, R33, UR43, R14 ;  /* 0x0000002b210e7c24 */ /* 0x000fe2000f8e020e */
[----:B------:R-:W-:Y:S02]  /*1e50*/  R2UR UR8, R22 ;  /* 0x00000000160872ca */ /* 0x000fe400000e0000 */
[----:B------:R-:W-:Y:S01]  /*1e60*/  LEA.HI R15, R15, R15, RZ, 0x1 ;  /* 0x0000000f0f0f7211 */ /* 0x000fe200078f08ff */
[----:B------:R-:W-:Y:S01]  /*1e70*/  IMAD R9, R9, UR47, R14 ;  /* 0x0000002f09097c24 */ /* 0x000fe2000f8e020e */
[----:B------:R-:W-:Y:S02]  /*1e80*/  R2UR UR9, R23 ;  /* 0x00000000170972ca */ /* 0x000fe400000e0000 */
[----:B------:R-:W-:-:S02]  /*1e90*/  SHF.R.S32.HI R15, RZ, 0x1, R15 ;  /* 0x00000001ff0f7819 */ /* 0x000fc4000001140f */
[----:B------:R-:W-:-:S03]  /*1ea0*/  LEA.HI R9, R9, R9, RZ, 0x1 ;  /* 0x0000000909097211 */ /* 0x000fc600078f08ff */
[----:B------:R-:W-:Y:S01]  /*1eb0*/  IMAD.WIDE R14, R15, 0x2, R12 ;  /* 0x000000020f0e7825 */ /* 0x000fe200078e020c */
[----:B------:R-:W-:-:S05]  /*1ec0*/  SHF.R.S32.HI R9, RZ, 0x1, R9 ;  /* 0x00000001ff097819 */ /* 0x000fca0000011409 */
[----:B------:R-:W-:Y:S01]  /*1ed0*/  IMAD.WIDE R12, R9, 0x2, R12 ;  /* 0x00000002090c7825 */ /* 0x000fe200078e020c */
[----:B------:R-:W5:Y:S04]  /*1ee0*/  LDG.E.U16 R14, desc[UR8][R14.64] ;  /* 0x000000080e0e7981 */ /* 0x000f68000c1e1500 */
[----:B------:R0:W2:Y:S01]  /*1ef0*/  LDG.E.U16 R9, desc[UR10][R12.64] ;  /* 0x0000000a0c097981 */ /* 0x0000a2000c1e1500 */
[----:B------:R-:W-:Y:S01]  /*1f00*/  PRMT R35, R35, 0x7770, RZ ;  /* 0x0000777023237816 */ /* 0x000fe200000000ff */
[----:B---3--:R-:W-:Y:S01]  /*1f10*/  FMUL R5, R5, UR4 ;  /* 0x0000000405057c20 */ /* 0x008fe20008400000 */
[----:B------:R-:W-:Y:S02]  /*1f20*/  PRMT R7, R7, 0x7770, RZ ;  /* 0x0000777007077816 */ /* 0x000fe400000000ff */
[----:B------:R-:W-:Y:S01]  /*1f30*/  ISETP.NE.AND P2, PT, R35, RZ, PT ;  /* 0x000000ff2300720c */ /* 0x000fe20003f45270 */
[----:B----4-:R-:W-:Y:S01]  /*1f40*/  FMUL R21, R26, UR4 ;  /* 0x000000041a157c20 */ /* 0x010fe20008400000 */
[----:B------:R-:W-:-:S02]  /*1f50*/  ISETP.NE.AND P6, PT, R7, RZ, PT ;  /* 0x000000ff0700720c */ /* 0x000fc40003fc5270 */
[-C--:B------:R-:W-:Y:S02]  /*1f60*/  FSEL R7, R5, R4.reuse, P2 ;  /* 0x0000000405077208 */ /* 0x080fe40001000000 */
        /* <DEDUP_REMOVED lines=8> */
[----:B------:R-:W3:Y:S03]  /*1ff0*/  LDG.E R11, desc[UR8][R12.64] ;  /* 0x000000080c0b7981 */ /* 0x000ee6000c1e1900 */
[----:B------:R-:W-:-:S06]  /*2000*/  IMAD.WIDE R2, R15, 0x8, R2 ;  /* 0x000000080f027825 */ /* 0x000fcc00078e0202 */
[----:B------:R-:W4:Y:S01]  /*2010*/  LDG.E R33, desc[UR12][R2.64] ;  /* 0x0000000c02217981 */ /* 0x000f22000c1e1900 */
[----:B-----5:R-:W-:-:S04]  /*2020*/  PRMT R18, R14, 0x7771, RZ ;  /* 0x000077710e127816 */ /* 0x020fc800000000ff */
[----:B------:R-:W-:Y:S02]  /*2030*/  ISETP.NE.AND P2, PT, R18, RZ, PT ;  /* 0x000000ff1200720c */ /* 0x000fe40003f45270 */
[----:B--2---:R-:W-:-:S04]  /*2040*/  PRMT R18, R9, 0x7771, RZ ;  /* 0x0000777109127816 */ /* 0x004fc800000000ff */
[----:B------:R-:W-:-:S07]  /*2050*/  ISETP.NE.AND P6, PT, R18, RZ, PT ;  /* 0x000000ff1200720c */ /* 0x000fce0003fc5270 */
[----:B------:R-:W-:Y:S02]  /*2060*/  @P2 R2UR UR10, R22 ;  /* 0x00000000160a22ca */ /* 0x000fe400000e0000 */
[----:B------:R-:W-:-:S04]  /*2070*/  @P2 R2UR UR11, R23 ;  /* 0x00000000170b22ca */ /* 0x000fc800000e0000 */
[----:B------:R-:W-:Y:S02]  /*2080*/  @P6 R2UR UR14, R22 ;  /* 0x00000000160e62ca */ /* 0x000fe400000e0000 */
[----:B------:R-:W-:-:S07]  /*2090*/  @P6 R2UR UR15, R23 ;  /* 0x00000000170f62ca */ /* 0x000fce00000e0000 */
[----:B------:R-:W2:Y:S06]  /*20a0*/  @P2 LDG.E R15, desc[UR10][R12.64+0x4] ;  /* 0x0000040a0c0f2981 */ /* 0x000eac000c1e1900 */
[----:B------:R0:W5:Y:S01]  /*20b0*/  @P6 LDG.E R35, desc[UR14][R2.64+0x4] ;  /* 0x0000040e02236981 */ /* 0x000162000c1e1900 */
[----:B------:R-:W-:Y:S01]  /*20c0*/  PRMT R0, R0, 0x7770, RZ ;  /* 0x0000777000007816 */ /* 0x000fe200000000ff */
[----:B------:R-:W-:-:S03]  /*20d0*/  FMUL R17, R17, UR4 ;  /* 0x0000000411117c20 */ /* 0x000fc60008400000 */
[----:B------:R-:W-:Y:S02]  /*20e0*/  ISETP.NE.AND P4, PT, R0, RZ, PT ;  /* 0x000000ff0000720c */ /* 0x000fe40003f85270 */
[----:B------:R-:W-:Y:S02]  /*20f0*/  FMNMX3 R0, R7, -INF , R8, !PT ;  /* 0xff80000007007876 */ /* 0x000fe40007800008 */
[----:B------:R-:W-:Y:S01]  /*2100*/  MOV R18, UR7 ;  /* 0x0000000700127c02 */ /* 0x000fe20008000f00 */
[----:B0-----:R-:W-:Y:S01]  /*2110*/  FMUL R3, R24, UR4 ;  /* 0x0000000418037c20 */ /* 0x001fe20008400000 */
[----:B------:R-:W-:Y:S01]  /*2120*/  @P0 FMUL R18, R27, UR4 ;  /* 0x000000041b120c20 */ /* 0x000fe20008400000 */
[-C--:B------:R-:W-:Y:S02]  /*2130*/  FSEL R27, R17, R4.reuse, P1 ;  /* 0x00000004111b7208 */ /* 0x080fe40000800000 */
[----:B------:R-:W-:Y:S02]  /*2140*/  FMNMX3 R0, R0, R5, R6, !PT ;  /* 0x0000000500007276 */ /* 0x000fe40007800006 */
[----:B------:R-:W-:Y:S01]  /*2150*/  PRMT R9, R9, 0x7770, RZ ;  /* 0x0000777009097816 */ /* 0x000fe200000000ff */
[----:B------:R-:W-:Y:S01]  /*2160*/  FMUL R25, R25, UR4 ;  /* 0x0000000419197c20 */ /* 0x000fe20008400000 */
[----:B------:R-:W-:Y:S01]  /*2170*/  MOV R20, UR7 ;  /* 0x0000000700147c02 */ /* 0x000fe20008000f00 */
[----:B------:R-:W-:Y:S01]  /*2180*/  @P3 FMUL R20, R34, UR4 ;  /* 0x0000000422143c20 */ /* 0x000fe20008400000 */
[----:B------:R-:W-:-:S02]  /*2190*/  FSEL R26, R3, R4, P5 ;  /* 0x00000004031a7208 */ /* 0x000fc40002800000 */
[----:B------:R-:W-:Y:S02]  /*21a0*/  PRMT R19, R19, 0x7770, RZ ;  /* 0x0000777013137816 */ /* 0x000fe400000000ff */
[----:B------:R-:W-:Y:S02]  /*21b0*/  FMNMX3 R3, R0, R27, R10, !PT ;  /* 0x0000001b00037276 */ /* 0x000fe4000780000a */
[----:B------:R-:W-:Y:S01]  /*21c0*/  ISETP.NE.AND P3, PT, R9, RZ, PT ;  /* 0x000000ff0900720c */ /* 0x000fe20003f65270 */
[----:B------:R-:W-:Y:S01]  /*21d0*/  FMUL R21, R32, UR4 ;  /* 0x0000000420157c20 */ /* 0x000fe20008400000 */
[----:B------:R-:W-:Y:S02]  /*21e0*/  ISETP.NE.AND P0, PT, R19, RZ, PT ;  /* 0x000000ff1300720c */ /* 0x000fe40003f05270 */
[----:B------:R-:W-:Y:S02]  /*21f0*/  PRMT R14, R14, 0x7770, RZ ;  /* 0x000077700e0e7816 */ /* 0x000fe400000000ff */
[----:B------:R-:W-:-:S02]  /*2200*/  FSEL R25, R25, R4, P4 ;  /* 0x0000000419197208 */ /* 0x000fc40002000000 */
[----:B------:R-:W-:Y:S01]  /*2210*/  FMNMX3 R3, R3, R26, R16, !PT ;  /* 0x0000001a03037276 */ /* 0x000fe20007800010 */
[----:B---3--:R-:W-:Y:S01]  /*2220*/  FMUL R11, R11, UR4 ;  /* 0x000000040b0b7c20 */ /* 0x008fe20008400000 */
[----:B------:R-:W-:Y:S02]  /*2230*/  ISETP.NE.AND P1, PT, R14, RZ, PT ;  /* 0x000000ff0e00720c */ /* 0x000fe40003f25270 */
[-C--:B------:R-:W-:Y:S02]  /*2240*/  FSEL R21, R21, R4.reuse, P0 ;  /* 0x0000000415157208 */ /* 0x080fe40000000000 */
[----:B------:R-:W-:Y:S01]  /*2250*/  FMNMX3 R3, R3, R25, R18, !PT ;  /* 0x0000001903037276 */ /* 0x000fe20007800012 */
[----:B------:R-:W-:Y:S01]  /*2260*/  IMAD.U32 R24, RZ, RZ, UR7 ;  /* 0x00000007ff187e24 */ /* 0x000fe2000f8e00ff */
[----:B------:R-:W-:Y:S02]  /*2270*/  FSEL R19, R11, R4, P1 ;  /* 0x000000040b137208 */ /* 0x000fe40000800000 */
[----:B------:R-:W-:Y:S01]  /*2280*/  FMNMX3 R3, R3, R21, R20, !PT ;  /* 0x0000001503037276 */ /* 0x000fe20007800014 */
[----:B----4-:R-:W-:Y:S01]  /*2290*/  @P3 FMUL R4, R33, UR4 ;  /* 0x0000000421043c20 */ /* 0x010fe20008400000 */
[----:B------:R-:W-:Y:S01]  /*22a0*/  MOV R17, UR7 ;  /* 0x0000000700117c02 */ /* 0x000fe20008000f00 */
[----:B--2---:R-:W-:Y:S01]  /*22b0*/  @P2 FMUL R24, R15, UR4 ;  /* 0x000000040f182c20 */ /* 0x004fe20008400000 */
[----:B-----5:R-:W-:Y:S01]  /*22c0*/  @P6 FMUL R17, R35, UR4 ;  /* 0x0000000423116c20 */ /* 0x020fe20008400000 */
        /* <DEDUP_REMOVED lines=22> */
[----:B------:R-:W-:Y:S01]  /*2430*/  FADD R12, R4, -R15 ;  /* 0x8000000f040c7221 */ /* 0x000fe20000000000 */
[----:B------:R-:W-:Y:S01]  /*2440*/  FFMA.SAT R40, R6, R11, 0.5 ;  /* 0x3f00000006287423 */ /* 0x000fe2000000200b */
[-C--:B------:R-:W-:Y:S01]  /*2450*/  FFMA.RM R5, R8, R9.reuse, 12582913 ;  /* 0x4b40000108057423 */ /* 0x080fe20000004009 */
[----:B------:R-:W-:Y:S01]  /*2460*/  FFMA.RM R3, R14, R9, 12582913 ;  /* 0x4b4000010e037423 */ /* 0x000fe20000004009 */
[----:B------:R-:W-:Y:S01]  /*2470*/  FFMA.SAT R8, R34, R11, 0.5 ;  /* 0x3f00000022087423 */ /* 0x000fe2000000200b */
[----:B------:R-:W-:Y:S01]  /*2480*/  FADD R14, -R15, R17 ;  /* 0x000000110f0e7221 */ /* 0x000fe20000000100 */
[----:B------:R-:W-:Y:S01]  /*2490*/  FADD R7, R5, -12583039 ;  /* 0xcb40007f05077421 */ /* 0x000fe20000000000 */
[----:B------:R-:W-:Y:S01]  /*24a0*/  FADD R13, R3, -12583039 ;  /* 0xcb40007f030d7421 */ /* 0x000fe20000000000 */
[-C--:B------:R-:W-:Y:S01]  /*24b0*/  FFMA.RM R17, R8, R9.reuse, 12582913 ;  /* 0x4b40000108117423 */ /* 0x080fe20000004009 */
[----:B------:R-:W-:Y:S01]  /*24c0*/  FFMA.RM R8, R40, R9, 12582913 ;  /* 0x4b40000128087423 */ /* 0x000fe20000004009 */
[----:B------:R-:W-:Y:S01]  /*24d0*/  FFMA R7, R36, 1.4426950216293334961, -R7 ;  /* 0x3fb8aa3b24077823 */ /* 0x000fe20000000807 */
[----:B------:R-:W-:Y:S01]  /*24e0*/  FFMA R13, R38, 1.4426950216293334961, -R13 ;  /* 0x3fb8aa3b260d7823 */ /* 0x000fe2000000080d */
        /* <DEDUP_REMOVED lines=19> */
[----:B------:R-:W-:Y:S01]  /*2620*/  MUFU.EX2 R36, R36 ;  /* 0x0000002400247308 */ /* 0x000fe20000000800 */
        /* <DEDUP_REMOVED lines=9> */
[----:B------:R-:W-:Y:S01]  /*26c0*/  FADD R13, R6, -12583039 ;  /* 0xcb40007f060d7421 */ /* 0x000fe20000000000 */
[----:B------:R-:W-:Y:S01]  /*26d0*/  MUFU.EX2 R33, R33 ;  /* 0x0000002100217308 */ /* 0x000fe20000000800 */
[----:B------:R-:W-:Y:S01]  /*26e0*/  FFMA R35, R32, 1.925963033500011079e-08, R35 ;  /* 0x32a5706020237823 */ /* 0x000fe20000000023 */
[----:B------:R-:W-:Y:S01]  /*26f0*/  FADD R21, R7, -12583039 ;  /* 0xcb40007f07157421 */ /* 0x000fe20000000000 */
[----:B------:R-:W-:Y:S01]  /*2700*/  FFMA R13, R10, 1.4426950216293334961, -R13 ;  /* 0x3fb8aa3b0a0d7823 */ /* 0x000fe2000000080d */
[----:B------:R-:W-:Y:S01]  /*2710*/  SHF.L.U32 R19, R19, 0x17, RZ ;  /* 0x0000001713137819 */ /* 0x000fe200000006ff */
[----:B------:R-:W-:-:S02]  /*2720*/  IMAD.SHL.U32 R6, R6, 0x800000, RZ ;  /* 0x0080000006067824 */ /* 0x000fc400078e00ff */
[----:B------:R-:W-:Y:S01]  /*2730*/  FFMA R25, R26, 1.4426950216293334961, -R21 ;  /* 0x3fb8aa3b1a197823 */ /* 0x000fe20000000815 */
[----:B------:R-:W-:Y:S01]  /*2740*/  FFMA R21, R10, 1.925963033500011079e-08, R13 ;  /* 0x32a570600a157823 */ /* 0x000fe2000000000d */
[----:B------:R-:W-:Y:S01]  /*2750*/  FFMA.SAT R10, R16, R11, 0.5 ;  /* 0x3f000000100a7423 */ /* 0x000fe2000000200b */
[----:B------:R-:W0:Y:S01]  /*2760*/  MUFU.EX2 R32, R15 ;  /* 0x0000000f00207308 */ /* 0x000e220000000800 */
[----:B------:R-:W-:Y:S01]  /*2770*/  FFMA R26, R26, 1.925963033500011079e-08, R25 ;  /* 0x32a570601a1a7823 */ /* 0x000fe20000000019 */
[----:B------:R-:W-:Y:S01]  /*2780*/  SHF.L.U32 R7, R7, 0x17, RZ ;  /* 0x0000001707077819 */ /* 0x000fe200000006ff */
[----:B------:R-:W-:Y:S01]  /*2790*/  FFMA.RM R13, R10, R9, 12582913 ;  /* 0x4b4000010a0d7423 */ /* 0x000fe20000004009 */
[----:B------:R-:W-:-:S03]  /*27a0*/  FFMA.SAT R10, R4, R11, 0.5 ;  /* 0x3f000000040a7423 */ /* 0x000fc6000000200b */
[----:B------:R-:W-:Y:S01]  /*27b0*/  FADD R25, R13, -12583039 ;  /* 0xcb40007f0d197421 */ /* 0x000fe20000000000 */
[----:B------:R-:W-:Y:S01]  /*27c0*/  FFMA.RM R10, R10, R9, 12582913 ;  /* 0x4b4000010a0a7423 */ /* 0x000fe20000004009 */
[----:B------:R-:W-:Y:S02]  /*27d0*/  MUFU.EX2 R21, R21 ;  /* 0x0000001500157308 */ /* 0x000fe40000000800 */
[----:B------:R-:W-:-:S04]  /*27e0*/  FFMA R25, R16, 1.4426950216293334961, -R25 ;  /* 0x3fb8aa3b10197823 */ /* 0x000fc80000000819 */
[----:B------:R-:W-:Y:S01]  /*27f0*/  FFMA R27, R16, 1.925963033500011079e-08, R25 ;  /* 0x32a57060101b7823 */ /* 0x000fe20000000019 */
[----:B------:R-:W-:Y:S01]  /*2800*/  FADD R25, R10, -12583039 ;  /* 0xcb40007f0a197421 */ /* 0x000fe20000000000 */
[----:B------:R-:W-:Y:S01]  /*2810*/  FFMA.SAT R16, R2, R11, 0.5 ;  /* 0x3f00000002107423 */ /* 0x000fe2000000200b */
[----:B0-----:R-:W-:Y:S01]  /*2820*/  FMUL R5, R5, R32 ;  /* 0x0000002005057220 */ /* 0x001fe20000400000 */
[----:B------:R-:W0:Y:S01]  /*2830*/  MUFU.EX2 R26, R26 ;  /* 0x0000001a001a7308 */ /* 0x000e220000000800 */
[----:B------:R-:W-:Y:S01]  /*2840*/  FFMA R25, R4, 1.4426950216293334961, -R25 ;  /* 0x3fb8aa3b04197823 */ /* 0x000fe20000000819 */
[----:B------:R-:W-:-:S03]  /*2850*/  FFMA.RM R16, R16, R9, 12582913 ;  /* 0x4b40000110107423 */ /* 0x000fc60000004009 */
[----:B------:R-:W-:Y:S01]  /*2860*/  FFMA R25, R4, 1.925963033500011079e-08, R25 ;  /* 0x32a5706004197823 */ /* 0x000fe20000000019 */
[----:B------:R-:W-:Y:S02]  /*2870*/  FFMA.SAT R4, R18, R11, 0.5 ;  /* 0x3f00000012047423 */ /* 0x000fe4000000200b */
[----:B------:R-:W-:Y:S02]  /*2880*/  MUFU.EX2 R27, R27 ;  /* 0x0000001b001b7308 */ /* 0x000fe40000000800 */
[----:B------:R-:W-:Y:S01]  /*2890*/  FFMA.RM R15, R4, R9, 12582913 ;  /* 0x4b400001040f7423 */ /* 0x000fe20000004009 */
[----:B------:R-:W-:Y:S01]  /*28a0*/  FMUL R4, R3, R36 ;  /* 0x0000002403047220 */ /* 0x000fe20000400000 */
[----:B------:R-:W-:Y:S02]  /*28b0*/  IMAD.SHL.U32 R3, R17, 0x800000, RZ ;  /* 0x0080000011037824 */ /* 0x000fe400078e00ff */
[C---:B------:R-:W-:Y:S01]  /*28c0*/  FADD R39, R15.reuse, -12583039 ;  /* 0xcb40007f0f277421 */ /* 0x040fe20000000000 */
[----:B------:R-:W-:Y:S01]  /*28d0*/  SHF.L.U32 R15, R15, 0x17, RZ ;  /* 0x000000170f0f7819 */ /* 0x000fe200000006ff */
[----:B------:R-:W-:Y:S01]  /*28e0*/  MUFU.EX2 R36, R35 ;  /* 0x0000002300247308 */ /* 0x000fe20000000800 */
[----:B0-----:R-:W-:Y:S01]  /*28f0*/  FMUL R7, R7, R26 ;  /* 0x0000001a07077220 */ /* 0x001fe20000400000 */
[----:B------:R-:W-:Y:S01]  /*2900*/  FFMA R39, R18, 1.4426950216293334961, -R39 ;  /* 0x3fb8aa3b12277823 */ /* 0x000fe20000000827 */
[----:B------:R-:W-:-:S03]  /*2910*/  IMAD.SHL.U32 R26, R10, 0x800000, RZ ;  /* 0x008000000a1a7824 */ /* 0x000fc600078e00ff */
[----:B------:R-:W-:Y:S01]  /*2920*/  FFMA R32, R18, 1.925963033500011079e-08, R39 ;  /* 0x32a5706012207823 */ /* 0x000fe20000000027 */
[----:B------:R-:W-:Y:S01]  /*2930*/  FADD R39, R16, -12583039 ;  /* 0xcb40007f10277421 */ /* 0x000fe20000000000 */
[----:B------:R0:W1:Y:S03]  /*2940*/  MUFU.EX2 R18, R37 ;  /* 0x0000002500127308 */ /* 0x0000660000000800 */
[----:B------:R-:W-:-:S04]  /*2950*/  FFMA R39, R2, 1.4426950216293334961, -R39 ;  /* 0x3fb8aa3b02277823 */ /* 0x000fc80000000827 */
[----:B------:R-:W-:Y:S01]  /*2960*/  FFMA R34, R2, 1.925963033500011079e-08, R39 ;  /* 0x32a5706002227823 */ /* 0x000fe20000000027 */
[----:B------:R-:W-:Y:S01]  /*2970*/  FFMA.SAT R2, R20, R11, 0.5 ;  /* 0x3f00000014027423 */ /* 0x000fe2000000200b */
[----:B------:R-:W-:Y:S03]  /*2980*/  MUFU.EX2 R25, R25 ;  /* 0x0000001900197308 */ /* 0x000fe60000000800 */
[----:B------:R-:W-:Y:S01]  /*2990*/  FFMA.RM R17, R2, R9, 12582913 ;  /* 0x4b40000102117423 */ /* 0x000fe20000004009 */
[----:B------:R-:W-:Y:S01]  /*29a0*/  SHF.L.U32 R2, R8, 0x17, RZ ;  /* 0x0000001708027819 */ /* 0x000fe200000006ff */
[-C--:B------:R-:W-:Y:S02]  /*29b0*/  FFMA.SAT R8, R24, R11.reuse, 0.5 ;  /* 0x3f00000018087423 */ /* 0x080fe4000000200b */
[----:B0-----:R-:W-:Y:S01]  /*29c0*/  FADD R37, R17, -12583039 ;  /* 0xcb40007f11257421 */ /* 0x001fe20000000000 */
[----:B-1----:R-:W-:Y:S01]  /*29d0*/  FMUL R3, R3, R18 ;  /* 0x0000001203037220 */ /* 0x002fe20000400000 */
[----:B------:R-:W-:Y:S01]  /*29e0*/  FFMA.SAT R18, R0, R11, 0.5 ;  /* 0x3f00000000127423 */ /* 0x000fe2000000200b */
[----:B------:R-:W-:Y:S01]  /*29f0*/  FMUL R2, R2, R33 ;  /* 0x0000002102027220 */ /* 0x000fe20000400000 */
[----:B------:R-:W-:Y:S01]  /*2a00*/  FFMA R37, R20, 1.4426950216293334961, -R37 ;  /* 0x3fb8aa3b14257823 */ /* 0x000fe20000000825 */
[----:B------:R-:W-:Y:S01]  /*2a10*/  MUFU.EX2 R32, R32 ;  /* 0x0000002000207308 */ /* 0x000fe20000000800 */
[----:B------:R-:W-:Y:S01]  /*2a20*/  FFMA.RM R18, R18, R9, 12582913 ;  /* 0x4b40000112127423 */ /* 0x000fe20000004009 */
[----:B------:R-:W-:-:S02]  /*2a30*/  IMAD.SHL.U32 R17, R17, 0x800000, RZ ;  /* 0x0080000011117824 */ /* 0x000fc400078e00ff */
[----:B------:R-:W-:Y:S01]  /*2a40*/  FFMA R20, R20, 1.925963033500011079e-08, R37 ;  /* 0x32a5706014147823 */ /* 0x000fe20000000025 */
[----:B------:R-:W-:-:S03]  /*2a50*/  FADD R37, R18, -12583039 ;  /* 0xcb40007f12257421 */ /* 0x000fc60000000000 */
[----:B------:R-:W-:Y:S01]  /*2a60*/  MUFU.EX2 R34, R34 ;  /* 0x0000002200227308 */ /* 0x000fe20000000800 */
[----:B------:R-:W-:-:S04]  /*2a70*/  FFMA R33, R0, 1.4426950216293334961, -R37 ;  /* 0x3fb8aa3b00217823 */ /* 0x000fc80000000825 */
[----:B------:R-:W-:Y:S01]  /*2a80*/  FFMA R33, R0, 1.925963033500011079e-08, R33 ;  /* 0x32a5706000217823 */ /* 0x000fe20000000021 */
[----:B------:R-:W-:Y:S01]  /*2a90*/  FMUL R0, R19, R36 ;  /* 0x0000002413007220 */ /* 0x000fe20000400000 */
[----:B------:R-:W-:Y:S01]  /*2aa0*/  FFMA.RM R19, R8, R9, 12582913 ;  /* 0x4b40000108137423 */ /* 0x000fe20000004009 */
[----:B------:R-:W-:Y:S01]  /*2ab0*/  FFMA.SAT R8, R12, R11, 0.5 ;  /* 0x3f0000000c087423 */ /* 0x000fe2000000200b */
[----:B------:R-:W0:Y:S02]  /*2ac0*/  MUFU.EX2 R20, R20 ;  /* 0x0000001400147308 */ /* 0x000e240000000800 */
[C---:B------:R-:W-:Y:S01]  /*2ad0*/  FADD R35, R19.reuse, -12583039 ;  /* 0xcb40007f13237421 */ /* 0x040fe20000000000 */
[----:B------:R-:W-:-:S03]  /*2ae0*/  SHF.L.U32 R19, R19, 0x17, RZ ;  /* 0x0000001713137819 */ /* 0x000fc600000006ff */
[C---:B------:R-:W-:Y:S02]  /*2af0*/  FFMA R35, R24.reuse, 1.4426950216293334961, -R35 ;  /* 0x3fb8aa3b18237823 */ /* 0x040fe40000000823 */
[----:B------:R-:W-:Y:S02]  /*2b00*/  MUFU.EX2 R33, R33 ;  /* 0x0000002100217308 */ /* 0x000fe40000000800 */
[----:B------:R-:W-:Y:S01]  /*2b10*/  FFMA R35, R24, 1.925963033500011079e-08, R35 ;  /* 0x32a5706018237823 */ /* 0x000fe20000000023 */
[----:B------:R-:W-:Y:S01]  /*2b20*/  FFMA.SAT R24, R14, R11, 0.5 ;  /* 0x3f0000000e187423 */ /* 0x000fe2000000200b */
[----:B------:R-:W-:Y:S01]  /*2b30*/  FFMA.RM R11, R8, R9, 12582913 ;  /* 0x4b400001080b7423 */ /* 0x000fe20000004009 */
[----:B------:R-:W-:Y:S01]  /*2b40*/  FMUL R8, R6, R21 ;  /* 0x0000001506087220 */ /* 0x000fe20000400000 */
[----:B------:R-:W-:Y:S01]  /*2b50*/  SHF.L.U32 R21, R16, 0x17, RZ ;  /* 0x0000001710157819 */ /* 0x000fe200000006ff */
[----:B------:R-:W-:Y:S01]  /*2b60*/  FFMA.RM R24, R24, R9, 12582913 ;  /* 0x4b40000118187423 */ /* 0x000fe20000004009 */
[----:B------:R-:W-:Y:S01]  /*2b70*/  FADD R9, R11, -12583039 ;  /* 0xcb40007f0b097421 */ /* 0x000fe20000000000 */
[----:B------:R-:W1:Y:S01]  /*2b80*/  MUFU.EX2 R36, R35 ;  /* 0x0000002300247308 */ /* 0x000e620000000800 */
[----:B0-----:R-:W-:Y:S01]  /*2b90*/  FMUL R17, R17, R20 ;  /* 0x0000001411117220 */ /* 0x001fe20000400000 */
[----:B------:R-:W-:Y:S01]  /*2ba0*/  FMUL R21, R21, R34 ;  /* 0x0000002215157220 */ /* 0x000fe20000400000 */
[----:B------:R-:W-:Y:S01]  /*2bb0*/  FFMA R9, R12, 1.4426950216293334961, -R9 ;  /* 0x3fb8aa3b0c097823 */ /* 0x000fe20000000809 */
[----:B------:R-:W-:-:S03]  /*2bc0*/  IMAD.SHL.U32 R11, R11, 0x800000, RZ ;  /* 0x008000000b0b7824 */ /* 0x000fc600078e00ff */
[----:B------:R-:W-:Y:S01]  /*2bd0*/  FFMA R12, R12, 1.925963033500011079e-08, R9 ;  /* 0x32a570600c0c7823 */ /* 0x000fe20000000009 */
[----:B------:R-:W-:-:S04]  /*2be0*/  FADD R9, RZ, R5 ;  /* 0x00000005ff097221 */ /* 0x000fc80000000000 */
[----:B------:R-:W-:Y:S01]  /*2bf0*/  FADD R6, R9, R4 ;  /* 0x0000000409067221 */ /* 0x000fe20000000000 */
[----:B------:R-:W0:Y:S03]  /*2c00*/  MUFU.EX2 R12, R12 ;  /* 0x0000000c000c7308 */ /* 0x000e260000000800 */
[----:B------:R-:W-:Y:S01]  /*2c10*/  FADD R9, R6, R3 ;  /* 0x0000000306097221 */ /* 0x000fe20000000000 */
[----:B------:R-:W-:Y:S01]  /*2c20*/  SHF.L.U32 R6, R13, 0x17, RZ ;  /* 0x000000170d067819 */ /* 0x000fe200000006ff */
[----:B-1----:R-:W-:Y:S02]  /*2c30*/  FMUL R20, R19, R36 ;  /* 0x0000002413147220 */ /* 0x002fe40000400000 */
[----:B------:R-:W-:Y:S02]  /*2c40*/  FADD R9, R9, R2 ;  /* 0x0000000209097221 */ /* 0x000fe40000000000 */
[----:B------:R-:W-:-:S02]  /*2c50*/  FMUL R6, R6, R27 ;  /* 0x0000001b06067220 */ /* 0x000fc40000400000 */
[----:B------:R-:W-:-:S04]  /*2c60*/  FADD R9, R9, R0 ;  /* 0x0000000009097221 */ /* 0x000fc80000000000 */
[----:B------:R-:W-:Y:S01]  /*2c70*/  FADD R10, R9, R8 ;  /* 0x00000008090a7221 */ /* 0x000fe20000000000 */
[----:B------:R-:W-:Y:S01]  /*2c80*/  FMUL R9, R26, R25 ;  /* 0x000000191a097220 */ /* 0x000fe20000400000 */
[----:B------:R-:W-:Y:S01]  /*2c90*/  FADD R25, R24, -12583039 ;  /* 0xcb40007f18197421 */ /* 0x000fe20000000000 */
[----:B0-----:R-:W-:Y:S01]  /*2ca0*/  FMUL R19, R11, R12 ;  /* 0x0000000c0b137220 */ /* 0x001fe20000400000 */
[----:B------:R-:W-:Y:S01]  /*2cb0*/  FADD R13, R10, R7 ;  /* 0x000000070a0d7221 */ /* 0x000fe20000000000 */
[----:B------:R-:W-:Y:S01]  /*2cc0*/  FMUL R10, R15, R32 ;  /* 0x000000200f0a7220 */ /* 0x000fe20000400000 */
[C---:B------:R-:W-:Y:S02]  /*2cd0*/  FFMA R25, R14.reuse, 1.4426950216293334961, -R25 ;  /* 0x3fb8aa3b0e197823 */ /* 0x040fe40000000819 */
[----:B------:R-:W-:Y:S02]  /*2ce0*/  FADD R16, R13, R6 ;  /* 0x000000060d107221 */ /* 0x000fe40000000000 */
[----:B------:R-:W-:-:S02]  /*2cf0*/  FFMA R25, R14, 1.925963033500011079e-08, R25 ;  /* 0x32a570600e197823 */ /* 0x000fc40000000019 */
[----:B------:R-:W-:Y:S01]  /*2d00*/  FADD R13, R16, R9 ;  /* 0x00000009100d7221 */ /* 0x000fe20000000000 */
[----:B------:R-:W-:Y:S02]  /*2d10*/  SHF.L.U32 R16, R18, 0x17, RZ ;  /* 0x0000001712107819 */ /* 0x000fe400000006ff */
[----:B------:R-:W-:Y:S01]  /*2d20*/  SHF.L.U32 R18, R24, 0x17, RZ ;  /* 0x0000001718127819 */ /* 0x000fe200000006ff */
[----:B------:R-:W-:Y:S01]  /*2d30*/  FADD R14, R13, R10 ;  /* 0x0000000a0d0e7221 */ /* 0x000fe20000000000 */
[----:B------:R-:W0:Y:S01]  /*2d40*/  MUFU.EX2 R25, R25 ;  /* 0x0000001900197308 */ /* 0x000e220000000800 */
[----:B------:R-:W-:Y:S02]  /*2d50*/  FMUL R16, R16, R33 ;  /* 0x0000002110107220 */ /* 0x000fe40000400000 */
        /* <DEDUP_REMOVED lines=16> */
.L_x_17562:
        /* <DEDUP_REMOVED lines=12> */
[----:B0-----:R-:W-:Y:S05]  /*2f20*/  CALL.REL.NOINC `($__internal_271_$__cuda_sm3x_div_rn_noftz_f32_slowpath) ;  /* 0x0000002000a87944 */ /* 0x001fea0003c00000 */
[----:B------:R-:W-:-:S07]  /*2f30*/  IMAD.MOV.U32 R14, RZ, RZ, R5 ;  /* 0x000000ffff0e7224 */ /* 0x000fce00078e0005 */
.L_x_17519:
[----:B------:R-:W-:Y:S05]  /*2f40*/  BSYNC.RECONVERGENT B3 ;  /* 0x0000000000037941 */ /* 0x000fea0003800200 */
.L_x_17518:
        /* <DEDUP_REMOVED lines=12> */
[----:B0-----:R-:W-:Y:S05]  /*3010*/  CALL.REL.NOINC `($__internal_271_$__cuda_sm3x_div_rn_noftz_f32_slowpath) ;  /* 0x00000020006c7944 */ /* 0x001fea0003c00000 */
[----:B------:R-:W-:-:S07]  /*3020*/  IMAD.MOV.U32 R15, RZ, RZ, R5 ;  /* 0x000000ffff0f7224 */ /* 0x000fce00078e0005 */
.L_x_17521:
[----:B------:R-:W-:Y:S05]  /*3030*/  BSYNC.RECONVERGENT B3 ;  /* 0x0000000000037941 */ /* 0x000fea0003800200 */
.L_x_17520:
        /* <DEDUP_REMOVED lines=14> */
.L_x_17523:
[----:B------:R-:W-:Y:S05]  /*3120*/  BSYNC.RECONVERGENT B3 ;  /* 0x0000000000037941 */ /* 0x000fea0003800200 */
.L_x_17522:
        /* <DEDUP_REMOVED lines=14> */
.L_x_17525:
[----:B------:R-:W-:Y:S05]  /*3210*/  BSYNC.RECONVERGENT B3 ;  /* 0x0000000000037941 */ /* 0x000fea0003800200 */
.L_x_17524:
        /* <DEDUP_REMOVED lines=14> */
.L_x_17527:
[----:B------:R-:W-:Y:S05]  /*3300*/  BSYNC.RECONVERGENT B3 ;  /* 0x0000000000037941 */ /* 0x000fea0003800200 */
.L_x_17526:
        /* <DEDUP_REMOVED lines=14> */
.L_x_17529:
[----:B------:R-:W-:Y:S05]  /*33f0*/  BSYNC.RECONVERGENT B3 ;  /* 0x0000000000037941 */ /* 0x000fea0003800200 */
.L_x_17528:
        /* <DEDUP_REMOVED lines=14> */
.L_x_17531:
[----:B------:R-:W-:Y:S05]  /*34e0*/  BSYNC.RECONVERGENT B3 ;  /* 0x0000000000037941 */ /* 0x000fea0003800200 */
.L_x_17530:
        /* <DEDUP_REMOVED lines=12> */
[----:B------:R-:W-:Y:S05]  /*35b0*/  CALL.REL.NOINC `($__internal_271_$__cuda_sm3x_div_rn_noftz_f32_slowpath) ;  /* 0x0000001c00047944 */ /* 0x000fea0003c00000 */
[----:B------:R-:W-:-:S07]  /*35c0*/  IMAD.MOV.U32 R27, RZ, RZ, R5 ;  /* 0x000000ffff1b7224 */ /* 0x000fce00078e0005 */
.L_x_17533:
[----:B------:R-:W-:Y:S05]  /*35d0*/  BSYNC.RECONVERGENT B3 ;  /* 0x0000000000037941 */ /* 0x000fea0003800200 */
.L_x_17532:
        /* <DEDUP_REMOVED lines=12> */
[----:B------:R-:W-:Y:S05]  /*36a0*/  CALL.REL.NOINC `($__internal_271_$__cuda_sm3x_div_rn_noftz_f32_slowpath) ;  /* 0x0000001800c87944 */ /* 0x000fea0003c00000 */
[----:B------:R-:W-:-:S07]  /*36b0*/  IMAD.MOV.U32 R6, RZ, RZ, R5 ;  /* 0x000000ffff067224 */ /* 0x000fce00078e0005 */
.L_x_17535:
[----:B------:R-:W-:Y:S05]  /*36c0*/  BSYNC.RECONVERGENT B3 ;  /* 0x0000000000037941 */ /* 0x000fea0003800200 */
.L_x_17534:
        /* <DEDUP_REMOVED lines=14> */
.L_x_17537:
[----:B------:R-:W-:Y:S05]  /*37b0*/  BSYNC.RECONVERGENT B3 ;  /* 0x0000000000037941 */ /* 0x000fea0003800200 */
.L_x_17536:
        /* <DEDUP_REMOVED lines=14> */
.L_x_17539:
[----:B------:R-:W-:Y:S05]  /*38a0*/  BSYNC.RECONVERGENT B3 ;  /* 0x0000000000037941 */ /* 0x000fea0003800200 */
.L_x_17538:
        /* <DEDUP_REMOVED lines=14> */
.L_x_17541:
[----:B------:R-:W-:Y:S05]  /*3990*/  BSYNC.RECONVERGENT B3 ;  /* 0x0000000000037941 */ /* 0x000fea0003800200 */
.L_x_17540:
        /* <DEDUP_REMOVED lines=14> */
.L_x_17543:
[----:B------:R-:W-:Y:S05]  /*3a80*/  BSYNC.RECONVERGENT B3 ;  /* 0x0000000000037941 */ /* 0x000fea0003800200 */
.L_x_17542:
        /* <DEDUP_REMOVED lines=14> */
.L_x_17545:
[----:B------:R-:W-:Y:S05]  /*3b70*/  BSYNC.RECONVERGENT B3 ;  /* 0x0000000000037941 */ /* 0x000fea0003800200 */
.L_x_17544:
        /* <DEDUP_REMOVED lines=14> */
.L_x_17547:
[----:B------:R-:W-:Y:S05]  /*3c60*/  BSYNC.RECONVERGENT B3 ;  /* 0x0000000000037941 */ /* 0x000fea0003800200 */
.L_x_17546:
        /* <DEDUP_REMOVED lines=13> */
.L_x_17549:
[----:B------:R-:W-:Y:S05]  /*3d40*/  BSYNC.RECONVERGENT B3 ;  /* 0x0000000000037941 */ /* 0x000fea0003800200 */
.L_x_17548:
        /* <DEDUP_REMOVED lines=100> */
.L_x_17516:
[----:B------:R-:W-:Y:S05]  /*4390*/  EXIT ;  /* 0x000000000000794d */ /* 0x000fea0003800000 */
.L_x_17517:
[----:B------:R-:W-:Y:S01]  /*43a0*/  BSSY B1, `(.L_x_17551) ;  /* 0x0000007000017945 */ /* 0x000fe20003800000 */
[----:B------:R-:W-:Y:S01]  /*43b0*/  MOV R12, 0x10 ;  /* 0x00000010000c7802 */ /* 0x000fe20000000f00 */
[----:B------:R-:W-:Y:S01]  /*43c0*/  IMAD.MOV.U32 R11, RZ, RZ, 0x1f ;  /* 0x0000001fff0b7424 */ /* 0x000fe200078e00ff */
[----:B------:R-:W-:-:S07]  /*43d0*/  MOV R15, 0xffffffff ;  /* 0xffffffff000f7802 */ /* 0x000fce0000000f00 */
[----:B------:R-:W-:Y:S05]  /*43e0*/  WARPSYNC.COLLECTIVE R15, `(.L_x_17552) ;  /* 0x000000000f087348 */ /* 0x000fea0003c00000 */
[----:B------:R0:W1:Y:S02]  /*43f0*/  SHFL.BFLY P6, R14, R13, R12, R11 ;  /* 0x0c00000c0d0e7389 */ /* 0x00006400000c000b */
[----:B01----:R-:W-:Y:S05]  /*4400*/  ENDCOLLECTIVE ;  /* 0x000000000000791b */ /* 0x003fea0003800000 */
.L_x_17552:
[----:B------:R-:W-:Y:S05]  /*4410*/  BSYNC B1 ;  /* 0x0000000000017941 */ /* 0x000fea0003800000 */
.L_x_17551:
[----:B------:R-:W-:Y:S01]  /*4420*/  HFMA2 R12, -RZ, RZ, 0, 4.76837158203125e-07 ;  /* 0x00000008ff0c7431 */ /* 0x000fe200000001ff */
[----:B------:R-:W-:Y:S01]  /*4430*/  FMNMX R13, R13, R14, !PT ;  /* 0x0000000e0d0d7209 */ /* 0x000fe20007800000 */
[----:B------:R-:W-:Y:S01]  /*4440*/  IMAD.MOV.U32 R11, RZ, RZ, 0x1f ;  /* 0x0000001fff0b7424 */ /* 0x000fe200078e00ff */
[----:B------:R-:W-:-:S07]  /*4450*/  MOV R15, 0xffffffff ;  /* 0xffffffff000f7802 */ /* 0x000fce0000000f00 */
[----:B------:R-:W-:Y:S05]  /*4460*/  WARPSYNC.COLLECTIVE R15, `(.L_x_17553) ;  /* 0x000000000f087348 */ /* 0x000fea0003c00000 */
[----:B------:R0:W1:Y:S02]  /*4470*/  SHFL.BFLY P6, R14, R13, R12, R11 ;  /* 0x0c00000c0d0e7389 */ /* 0x00006400000c000b */
[----:B01----:R-:W-:Y:S05]  /*4480*/  ENDCOLLECTIVE ;  /* 0x000000000000791b */ /* 0x003fea0003800000 */
.L_x_17553:
[----:B------:R-:W-:Y:S01]  /*4490*/  IMAD.MOV.U32 R12, RZ, RZ, 0x4 ;  /* 0x00000004ff0c7424 */ /* 0x000fe200078e00ff */
[----:B------:R-:W-:-:S04]  /*44a0*/  FMNMX R0, R13, R14, !PT ;  /* 0x0000000e0d007209 */ /* 0x000fc80007800000 */
[----:B------:R-:W-:-:S07]  /*44b0*/  MOV R13, R0 ;  /* 0x00000000000d7202 */ /* 0x000fce0000000f00 */
[----:B------:R-:W-:Y:S05]  /*44c0*/  WARPSYNC.COLLECTIVE R15, `(.L_x_17554) ;  /* 0x000000000f087348 */ /* 0x000fea0003c00000 */
[----:B------:R0:W1:Y:S02]  /*44d0*/  SHFL.BFLY P6, R14, R13, R12, R11 ;  /* 0x0c00000c0d0e7389 */ /* 0x00006400000c000b */
[----:B01----:R-:W-:Y:S05]  /*44e0*/  ENDCOLLECTIVE ;  /* 0x000000000000791b */ /* 0x003fea0003800000 */
.L_x_17554:
[----:B------:R-:W-:Y:S01]  /*44f0*/  HFMA2 R12, -RZ, RZ, 0, 1.1920928955078125e-07 ;  /* 0x00000002ff0c7431 */ /* 0x000fe200000001ff */
[----:B------:R-:W-:-:S04]  /*4500*/  FMNMX R2, R0, R14, !PT ;  /* 0x0000000e00027209 */ /* 0x000fc80007800000 */
[----:B------:R-:W-:-:S07]  /*4510*/  MOV R13, R2 ;  /* 0x00000002000d7202 */ /* 0x000fce0000000f00 */
[----:B------:R-:W-:Y:S05]  /*4520*/  WARPSYNC.COLLECTIVE R15, `(.L_x_17555) ;  /* 0x000000000f087348 */ /* 0x000fea0003c00000 */
[----:B------:R0:W1:Y:S02]  /*4530*/  SHFL.BFLY P6, R14, R13, R12, R11 ;  /* 0x0c00000c0d0e7389 */ /* 0x00006400000c000b */
[----:B01----:R-:W-:Y:S05]  /*4540*/  ENDCOLLECTIVE ;  /* 0x000000000000791b */ /* 0x003fea0003800000 */
.L_x_17555:
[----:B------:R-:W-:Y:S02]  /*4550*/  MOV R12, 0x1 ;  /* 0x00000001000c7802 */ /* 0x000fe40000000f00 */
[----:B------:R-:W-:-:S05]  /*4560*/  FMNMX R3, R2, R14, !PT ;  /* 0x0000000e02037209 */ /* 0x000fca0007800000 */
[----:B------:R-:W-:-:S07]  /*4570*/  IMAD.MOV.U32 R13, RZ, RZ, R3 ;  /* 0x000000ffff0d7224 */ /* 0x000fce00078e0003 */
[----:B------:R-:W-:Y:S05]  /*4580*/  WARPSYNC.COLLECTIVE R15, `(.L_x_17556) ;  /* 0x000000000f087348 */ /* 0x000fea0003c00000 */
[----:B------:R0:W1:Y:S02]  /*4590*/  SHFL.BFLY P6, R14, R13, R12, R11 ;  /* 0x0c00000c0d0e7389 */ /* 0x00006400000c000b */
[----:B01----:R-:W-:Y:S05]  /*45a0*/  ENDCOLLECTIVE ;  /* 0x000000000000791b */ /* 0x003fea0003800000 */
.L_x_17556:
[----:B------:R-:W-:Y:S02]  /*45b0*/  HFMA2 R11, -RZ, RZ, 0.96630859375, -0.0022525787353515625 ;  /* 0x3bbb989dff0b7431 */ /* 0x000fe400000001ff */
[----:B------:R-:W-:Y:S01]  /*45c0*/  IMAD.MOV.U32 R12, RZ, RZ, 0x437c0000 ;  /* 0x437c0000ff0c7424 */ /* 0x000fe200078e00ff */
[----:B------:R-:W-:-:S05]  /*45d0*/  FMNMX R3, R3, R14, !PT ;  /* 0x0000000e03037209 */ /* 0x000fca0007800000 */
[--C-:B------:R-:W-:Y:S01]  /*45e0*/  FADD R14, R4, -R3.reuse ;  /* 0x80000003040e7221 */ /* 0x100fe20000000000 */
[--C-:B------:R-:W-:Y:S01]  /*45f0*/  FADD R4, R7, -R3.reuse ;  /* 0x8000000307047221 */ /* 0x100fe20000000000 */
[--C-:B------:R-:W-:Y:S01]  /*4600*/  FADD R0, R5, -R3.reuse ;  /* 0x8000000305007221 */ /* 0x100fe20000000000 */
[C---:B------:R-:W-:Y:S01]  /*4610*/  FADD R8, -R3.reuse, R8 ;  /* 0x0000000803087221 */ /* 0x040fe20000000100 */
        /* <DEDUP_REMOVED lines=82> */
[----:B------:R-:W-:-:S03]  /*4b40*/  FFMA R13, R16, 1.925963033500011079e-08, R13 ;  /* 0x32a57060100d7823 */ /* 0x000fc6000000000d */
        /* <DEDUP_REMOVED lines=8> */
[C---:B------:R-:W-:Y:S01]  /*4bd0*/  FADD R13, R17.reuse, -12583039 ;  /* 0xcb40007f110d7421 */ /* 0x040fe20000000000 */
[----:B------:R-:W-:-:S03]  /*4be0*/  SHF.L.U32 R17, R17, 0x17, RZ ;  /* 0x0000001711117819 */ /* 0x000fc600000006ff */
[----:B------:R-:W-:Y:S01]  /*4bf0*/  FFMA R13, R18, 1.4426950216293334961, -R13 ;  /* 0x3fb8aa3b120d7823 */ /* 0x000fe2000000080d */
[----:B0-----:R-:W-:-:S03]  /*4c00*/  FMUL R9, R9, R10 ;  /* 0x0000000a09097220 */ /* 0x001fc60000400000 */
[----:B------:R-:W-:-:S04]  /*4c10*/  FFMA R13, R18, 1.925963033500011079e-08, R13 ;  /* 0x32a57060120d7823 */ /* 0x000fc8000000000d */
[----:B------:R0:W1:Y:S02]  /*4c20*/  MUFU.EX2 R16, R13 ;  /* 0x0000000d00107308 */ /* 0x0000640000000800 */
[C---:B0-----:R-:W-:Y:S01]  /*4c30*/  FADD R13, R19.reuse, -12583039 ;  /* 0xcb40007f130d7421 */ /* 0x041fe20000000000 */
[----:B------:R-:W-:-:S03]  /*4c40*/  IMAD.SHL.U32 R19, R19, 0x800000, RZ ;  /* 0x0080000013137824 */ /* 0x000fc600078e00ff */
[C---:B------:R-:W-:Y:S01]  /*4c50*/  FFMA R13, R20.reuse, 1.4426950216293334961, -R13 ;  /* 0x3fb8aa3b140d7823 */ /* 0x040fe2000000080d */
[----:B-1----:R-:W-:Y:S01]  /*4c60*/  FMUL R10, R17, R16 ;  /* 0x00000010110a7220 */ /* 0x002fe20000400000 */
[C---:B------:R-:W-:Y:S01]  /*4c70*/  FADD R17, R15.reuse, -12583039 ;  /* 0xcb40007f0f117421 */ /* 0x040fe20000000000 */
[----:B------:R-:W-:Y:S01]  /*4c80*/  SHF.L.U32 R15, R15, 0x17, RZ ;  /* 0x000000170f0f7819 */ /* 0x000fe200000006ff */
[----:B------:R-:W-:Y:S01]  /*4c90*/  FFMA R13, R20, 1.925963033500011079e-08, R13 ;  /* 0x32a57060140d7823 */ /* 0x000fe2000000000d */
[----:B------:R-:W-:Y:S01]  /*4ca0*/  SHF.L.U32 R20, R25, 0x17, RZ ;  /* 0x0000001719147819 */ /* 0x000fe200000006ff */
[----:B------:R-:W-:-:S04]  /*4cb0*/  FFMA R17, R26, 1.4426950216293334961, -R17 ;  /* 0x3fb8aa3b1a117823 */ /* 0x000fc80000000811 */
[----:B------:R-:W-:-:S04]  /*4cc0*/  FFMA R17, R26, 1.925963033500011079e-08, R17 ;  /* 0x32a570601a117823 */ /* 0x000fc80000000011 */
[----:B------:R-:W0:Y:S02]  /*4cd0*/  MUFU.EX2 R16, R17 ;  /* 0x0000001100107308 */ /* 0x000e240000000800 */
[----:B0-----:R-:W-:Y:S01]  /*4ce0*/  FMUL R21, R15, R16 ;  /* 0x000000100f157220 */ /* 0x001fe20000400000 */
[----:B------:R-:W-:-:S05]  /*4cf0*/  FFMA.SAT R15, R32, R11, 0.5 ;  /* 0x3f000000200f7423 */ /* 0x000fca000000200b */
[----:B------:R0:W1:Y:S01]  /*4d00*/  MUFU.EX2 R16, R13 ;  /* 0x0000000d00107308 */ /* 0x0000620000000800 */
[----:B------:R-:W-:Y:S01]  /*4d10*/  FFMA.RM R15, R15, R12, 12582913 ;  /* 0x4b4000010f0f7423 */ /* 0x000fe2000000400c */
        /* <DEDUP_REMOVED lines=50> */
.L_x_17557:
[----:B------:R-:W-:Y:S02]  /*5040*/  IMAD.MOV.U32 R12, RZ, RZ, 0x8 ;  /* 0x00000008ff0c7424 */ /* 0x000fe400078e00ff */
[----:B------:R-:W-:-:S05]  /*5050*/  FADD R24, R13, R14 ;  /* 0x0000000e0d187221 */ /* 0x000fca0000000000 */
[----:B------:R-:W-:-:S07]  /*5060*/  MOV R13, R24 ;  /* 0x00000018000d7202 */ /* 0x000fce0000000f00 */
[----:B------:R-:W-:Y:S05]  /*5070*/  WARPSYNC.COLLECTIVE R15, `(.L_x_17558) ;  /* 0x000000000f087348 */ /* 0x000fea0003c00000 */
[----:B------:R0:W1:Y:S02]  /*5080*/  SHFL.BFLY P6, R14, R13, R12, R11 ;  /* 0x0c00000c0d0e7389 */ /* 0x00006400000c000b */
[----:B01----:R-:W-:Y:S05]  /*5090*/  ENDCOLLECTIVE ;  /* 0x000000000000791b */ /* 0x003fea0003800000 */
.L_x_17558:
[----:B------:R-:W-:Y:S02]  /*50a0*/  HFMA2 R12, -RZ, RZ, 0, 2.384185791015625e-07 ;  /* 0x00000004ff0c7431 */ /* 0x000fe400000001ff */
[----:B------:R-:W-:-:S05]  /*50b0*/  FADD R25, R24, R14 ;  /* 0x0000000e18197221 */ /* 0x000fca0000000000 */
[----:B------:R-:W-:-:S07]  /*50c0*/  MOV R13, R25 ;  /* 0x00000019000d7202 */ /* 0x000fce0000000f00 */
[----:B------:R-:W-:Y:S05]  /*50d0*/  WARPSYNC.COLLECTIVE R15, `(.L_x_17559) ;  /* 0x000000000f087348 */ /* 0x000fea0003c00000 */
[----:B------:R0:W1:Y:S02]  /*50e0*/  SHFL.BFLY P6, R14, R13, R12, R11 ;  /* 0x0c00000c0d0e7389 */ /* 0x00006400000c000b */
[----:B01----:R-:W-:Y:S05]  /*50f0*/  ENDCOLLECTIVE ;  /* 0x000000000000791b */ /* 0x003fea0003800000 */
.L_x_17559:
[----:B------:R-:W-:Y:S01]  /*5100*/  MOV R12, 0x2 ;  /* 0x00000002000c7802 */ /* 0x000fe20000000f00 */
[----:B------:R-:W-:-:S04]  /*5110*/  FADD R26, R25, R14 ;  /* 0x0000000e191a7221 */ /* 0x000fc80000000000 */
[----:B------:R-:W-:-:S07]  /*5120*/  IMAD.MOV.U32 R13, RZ, RZ, R26 ;  /* 0x000000ffff0d7224 */ /* 0x000fce00078e001a */
[----:B------:R-:W-:Y:S05]  /*5130*/  WARPSYNC.COLLECTIVE R15, `(.L_x_17560) ;  /* 0x000000000f087348 */ /* 0x000fea0003c00000 */
[----:B------:R0:W1:Y:S02]  /*5140*/  SHFL.BFLY P6, R14, R13, R12, R11 ;  /* 0x0c00000c0d0e7389 */ /* 0x00006400000c000b */
[----:B01----:R-:W-:Y:S05]  /*5150*/  ENDCOLLECTIVE ;  /* 0x000000000000791b */ /* 0x003fea0003800000 */
.L_x_17560:
[----:B------:R-:W-:Y:S02]  /*5160*/  IMAD.MOV.U32 R12, RZ, RZ, 0x1 ;  /* 0x00000001ff0c7424 */ /* 0x000fe400078e00ff */
[----:B------:R-:W-:-:S05]  /*5170*/  FADD R27, R26, R14 ;  /* 0x0000000e1a1b7221 */ /* 0x000fca0000000000 */
[----:B------:R-:W-:-:S07]  /*5180*/  MOV R13, R27 ;  /* 0x0000001b000d7202 */ /* 0x000fce0000000f00 */
[----:B------:R-:W-:Y:S05]  /*5190*/  WARPSYNC.COLLECTIVE R15, `(.L_x_17561) ;  /* 0x000000000f087348 */ /* 0x000fea0003c00000 */
[----:B------:R0:W1:Y:S02]  /*51a0*/  SHFL.BFLY P6, R14, R13, R12, R11 ;  /* 0x0c00000c0d0e7389 */ /* 0x00006400000c000b */
[----:B01----:R-:W-:Y:S05]  /*51b0*/  ENDCOLLECTIVE ;  /* 0x000000000000791b */ /* 0x003fea0003800000 */
.L_x_17561:
[----:B------:R-:W-:Y:S05]  /*51c0*/  BRA `(.L_x_17562) ;  /* 0xffffffdc00247947 */ /* 0x000fea000383ffff */
        .weak           $__internal_271_$__cuda_sm3x_div_rn_noftz_f32_slowpath
        .type           $__internal_271_$__cuda_sm3x_div_rn_noftz_f32_slowpath,@function
        .size           $__internal_271_$__cuda_sm3x_div_rn_noftz_f32_slowpath,(.L_x_37648 - $__internal_271_$__cuda_sm3x_div_rn_noftz_f32_slowpath)
$__internal_271_$__cuda_sm3x_div_rn_noftz_f32_slowpath:
        /* <DEDUP_REMOVED lines=34> */
.L_x_17564:
        /* <DEDUP_REMOVED lines=51> */
.L_x_17571:
[----:B------:R-:W-:-:S04]  /*5720*/  LOP3.LUT R5, R5, 0x80000000, RZ, 0xc0, !PT ;  /* 0x8000000005057812 */ /* 0x000fc800078ec0ff */
[----:B------:R-:W-:Y:S01]  /*5730*/  LOP3.LUT R5, R5, 0x7f800000, RZ, 0xfc, !PT ;  /* 0x7f80000005057812 */ /* 0x000fe200078efcff */
[----:B------:R-:W-:Y:S06]  /*5740*/  BRA `(.L_x_17572) ;  /* 0x0000000000047947 */ /* 0x000fec0003800000 */
.L_x_17570:
[----:B------:R-:W-:-:S07]  /*5750*/  IMAD R5, R34, 0x800000, R5 ;  /* 0x0080000022057824 */ /* 0x000fce00078e0205 */
.L_x_17572:
[----:B------:R-:W-:Y:S05]  /*5760*/  BSYNC.RECONVERGENT B2 ;  /* 0x0000000000027941 */ /* 0x000fea0003800200 */
.L_x_17569:
[----:B------:R-:W-:Y:S05]  /*5770*/  BRA `(.L_x_17573) ;  /* 0x0000000000207947 */ /* 0x000fea0003800000 */
.L_x_17568:
[----:B------:R-:W-:-:S04]  /*5780*/  LOP3.LUT R5, R12, 0x80000000, R5, 0x48, !PT ;  /* 0x800000000c057812 */ /* 0x000fc800078e4805 */
[----:B------:R-:W-:Y:S01]  /*5790*/  LOP3.LUT R5, R5, 0x7f800000, RZ, 0xfc, !PT ;  /* 0x7f80000005057812 */ /* 0x000fe200078efcff */
[----:B------:R-:W-:Y:S06]  /*57a0*/  BRA `(.L_x_17573) ;  /* 0x0000000000147947 */ /* 0x000fec0003800000 */
.L_x_17567:
[----:B------:R-:W-:Y:S01]  /*57b0*/  LOP3.LUT R5, R12, 0x80000000, R5, 0x48, !PT ;  /* 0x800000000c057812 */ /* 0x000fe200078e4805 */
[----:B------:R-:W-:Y:S06]  /*57c0*/  BRA `(.L_x_17573) ;  /* 0x00000000000c7947 */ /* 0x000fec0003800000 */
.L_x_17566:
[----:B------:R-:W0:Y:S01]  /*57d0*/  MUFU.RSQ R5, -QNAN ;  /* 0xffc0000000057908 */ /* 0x000e220000001400 */
[----:B------:R-:W-:Y:S05]  /*57e0*/  BRA `(.L_x_17573) ;  /* 0x0000000000047947 */ /* 0x000fea0003800000 */
.L_x_17565:
[----:B------:R-:W-:-:S07]  /*57f0*/  FADD.FTZ R5, R5, R12 ;  /* 0x0000000c05057221 */ /* 0x000fce0000010000 */
.L_x_17573:
[----:B------:R-:W-:Y:S05]  /*5800*/  BSYNC.RECONVERGENT B1 ;  /* 0x0000000000017941 */ /* 0x000fea0003800200 */
.L_x_17563:
[----:B------:R-:W-:Y:S01]  /*5810*/  HFMA2 R13, -RZ, RZ, 0, 0 ;  /* 0x00000000ff0d7431 */ /* 0x000fe200000001ff */
[----:B------:R-:W-:-:S04]  /*5820*/  MOV R12, R32 ;  /* 0x00000020000c7202 */ /* 0x000fc80000000f00 */
[----:B0-----:R-:W-:Y:S05]  /*5830*/  RET.REL.NODEC R12 `(_Z15SoftmaxWarpImplI22BroadcastScaleMaskLoadIffbLm3EiE11DirectStoreIffEfLi2ELi16ELi32ELi1ELb0EL9Algorithm0EEvT_T0_ll) ;  /* 0xffffffa40cf07950 */ /* 0x001fea0003c3ffff */
.L_x_17574:
        /* <DEDUP_REMOVED lines=12> */
.L_x_37648:


//--------------------- .text._Z15SoftmaxWarpImplI22BroadcastScaleMaskLoadIffbLm3EiE11DirectStoreIffEfLi2ELi14ELi32ELi1ELb1EL9Algorithm0EEvT_T0_ll --------------------------
	.section	.text._Z15SoftmaxWarpImplI22BroadcastScaleMaskLoadIffbLm3EiE11DirectStoreIffEfLi2ELi14ELi32ELi1ELb1EL9Algorithm0EEvT_T0_ll,"ax",@progbits
	.align	128
        .global         _Z15SoftmaxWarpImplI22BroadcastScaleMaskLoadIffbLm3EiE11DirectStoreIffEfLi2ELi14ELi32ELi1ELb1EL9Algorithm0EEvT_T0_ll
        .type           _Z15SoftmaxWarpImplI22BroadcastScaleMaskLoadIffbLm3EiE11DirectStoreIffEfLi2ELi14ELi32ELi1ELb1EL9Algorithm0EEvT_T0_ll,@function
        .size           _Z15SoftmaxWarpImplI22BroadcastScaleMaskLoadIffbLm3EiE11DirectStoreIffEfLi2ELi14ELi32ELi1ELb1EL9Algorithm0EEvT_T0_ll,(.L_x_37649 - _Z15SoftmaxWarpImplI22BroadcastScaleMaskLoadIffbLm3EiE11DirectStoreIffEfLi2ELi14ELi32ELi1ELb1EL9Algorithm0EEvT_T0_ll)
        .other          _Z15SoftmaxWarpImplI22BroadcastScaleMaskLoadIffbLm3EiE11DirectStoreIffEfLi2ELi14ELi32ELi1ELb1EL9Algorithm0EEvT_T0_ll,@"STO_CUDA_ENTRY STV_DEFAULT"
_Z15SoftmaxWarpImplI22BroadcastScaleMaskLoadIffbLm3EiE11DirectStoreIffEfLi2ELi14ELi32ELi1ELb1EL9Algorithm0EEvT_T0_ll:
.text._Z15SoftmaxWarpImplI22BroadcastScaleMaskLoadIffbLm3EiE11DirectStoreIffEfLi2ELi14ELi32ELi1ELb1EL9Algorithm0EEvT_T0_ll:
        /* <DEDUP_REMOVED lines=27> */
.L_x_17575:
        /* <DEDUP_REMOVED lines=21> */
.L_x_17634:
        /* <DEDUP_REMOVED lines=108> */
.L_x_17578:
[----:B------:R-:W-:Y:S05]  /*09c0*/  BSYNC.RECONVERGENT B1 ;  /* 0x0000000000017941 */ /* 0x000fea0003800200 */
.L_x_17577:
        /* <DEDUP_REMOVED lines=102> */
.L_x_17580:
[----:B------:R-:W-:Y:S05]  /*1030*/  BSYNC.RECONVERGENT B1 ;  /* 0x0000000000017941 */ /* 0x000fea0003800200 */
.L_x_17579:
        /* <DEDUP_REMOVED lines=47> */
[----:B------:R-:W-:Y:S01]  /*1330*/  MOV R7, R2 ;  /* 0x0000000200077202 */ /* 0x000fe20000000f00 */
[----:B------:R-:W-:-:S04]  /*1340*/  HFMA2 R2, -RZ, RZ, 0, 0 ;  /* 0x00000000ff027431 */ /* 0x000fc800000001ff */
        /* <DEDUP_REMOVED lines=28> */
[----:B---3--:R-:W-:Y:S01]  /*1510*/  ISETP.NE.U32.AND P4, PT, R14, 0x1, PT ;  /* 0x000000010e00780c */ /* 0x008fe20003f85070 */
[----:B------:R-:W-:Y:S01]  /*1520*/  IMAD R4, R4, R3, R9 ;  /* 0x0000000304047224 */ /* 0x000fe200078e0209 */
[----:B------:R-:W-:Y:S01]  /*1530*/  ISETP.NE.AND.EX P6, PT, R23, RZ, PT, P6 ;  /* 0x000000ff1700720c */ /* 0x000fe20003fc5360 */
[----:B------:R-:W0:Y:S01]  /*1540*/  LDC.64 R2, c[0x0][0x388] ;  /* 0x0000e200ff027b82 */ /* 0x000e220000000a00 */
[----:B------:R-:W-:Y:S01]  /*1550*/  ISETP.NE.AND.EX P4, PT, R15, RZ, PT, P4 ;  /* 0x000000ff0f00720c */ /* 0x000fe20003f85340 */
[----:B------:R-:W-:Y:S01]  /*1560*/  IMAD R12, R7, UR40, RZ ;  /* 0x00000028070c7c24 */ /* 0x000fe2000f8e02ff */
        /* <DEDUP_REMOVED lines=26> */
.L_x_17582:
[----:B------:R-:W-:Y:S05]  /*1710*/  BSYNC.RECONVERGENT B1 ;  /* 0x0000000000017941 */ /* 0x000fea0003800200 */
.L_x_17581:
        /* <DEDUP_REMOVED lines=41> */
[----:B------:R-:W-:-:S05]  /*19b0*/  @!P6 LOP3.LUT R12, RZ, R11, RZ, 0x33, !PT ;  /* 0x0000000bff0ce212 */ /* 0x000fca00078e33ff */
[----:B------:R-:W-:Y:S01]  /*19c0*/  IMAD.MOV R7, RZ, RZ, -R12 ;  /* 0x000000ffff077224 */ /* 0x000fe200078e0a0c */
[----:B0-----:R-:W-:-:S03]  /*19d0*/  IADD3 R15, PT, PT, RZ, -R3, RZ ;  /* 0x80000003ff0f7210 */ /* 0x001fc60007ffe0ff */
        /* <DEDUP_REMOVED lines=58> */
.L_x_17584:
[----:B------:R-:W-:Y:S05]  /*1d80*/  BSYNC.RECONVERGENT B1 ;  /* 0x0000000000017941 */ /* 0x000fea0003800200 */
.L_x_17583:
        /* <DEDUP_REMOVED lines=67> */
[----:B------:R-:W-:-:S02]  /*21c0*/  ISETP.NE.AND.EX P5, PT, R15, RZ, PT, P5 ;  /* 0x000000ff0f00720c */ /* 0x000fc40003fa5350 */
        /* <DEDUP_REMOVED lines=31> */
.L_x_17586:
[----:B------:R-:W-:Y:S05]  /*23c0*/  BSYNC.RECONVERGENT B1 ;  /* 0x0000000000017941 */ /* 0x000fea0003800200 */
.L_x_17585:
        /* <DEDUP_REMOVED lines=21> */
[----:B------:R-:W-:Y:S02]  /*2520*/  IMAD.HI.U32 R14, R41, R2, RZ ;  /* 0x00000002290e7227 */ /* 0x000fe400078e00ff */
[----:B------:R-:W1:Y:S03]  /*2530*/  LDC.64 R40, c[0x0][0x3a0] ;  /* 0x0000e800ff287b82 */ /* 0x000e660000000a00 */
        /* <DEDUP_REMOVED lines=34> */
[----:B------:R-:W-:-:S05]  /*2760*/  @P1 VIADD R14, R14, 0x1 ;  /* 0x000000010e0e1836 */ /* 0x000fca0000000000 */
[----:B------:R-:W-:-:S05]  /*2770*/  MOV R12, R14 ;  /* 0x0000000e000c7202 */ /* 0x000fca0000000f00 */
[----:B------:R-:W-:Y:S01]  /*2780*/  @!P4 IMAD.MOV R12, RZ, RZ, -R12 ;  /* 0x000000ffff0cc224 */ /* 0x000fe200078e0a0c */
[----:B------:R-:W-:Y:S02]  /*2790*/  @!P2 LOP3.LUT R12, RZ, R11, RZ, 0x33, !PT ;  /* 0x0000000bff0ca212 */ /* 0x000fe400078e33ff */
[----:B0-----:R-:W-:Y:S02]  /*27a0*/  ISETP.NE.U32.AND P1, PT, R2, 0x1, PT ;  /* 0x000000010200780c */ /* 0x001fe40003f25070 */
[----:B------:R-:W-:Y:S02]  /*27b0*/  IADD3 R14, PT, PT, -R12, RZ, RZ ;  /* 0x000000ff0c0e7210 */ /* 0x000fe40007ffe1ff */
[----:B------:R-:W-:Y:S02]  /*27c0*/  ISETP.NE.AND.EX P4, PT, R3, RZ, PT, P1 ;  /* 0x000000ff0300720c */ /* 0x000fe40003f85310 */
[----:B-1----:R-:W-:Y:S01]  /*27d0*/  ISETP.NE.U32.AND P1, PT, R40, 0x1, PT ;  /* 0x000000012800780c */ /* 0x002fe20003f25070 */
[----:B------:R-:W-:Y:S01]  /*27e0*/  IMAD R11, R11, R14, R18 ;  /* 0x0000000e0b0b7224 */ /* 0x000fe200078e0212 */
[----:B------:R-:W0:Y:S02]  /*27f0*/  LDC.64 R2, c[0x0][0x388] ;  /* 0x0000e200ff027b82 */ /* 0x000e240000000a00 */
[----:B------:R-:W-:-:S04]  /*2800*/  ISETP.NE.AND.EX P1, PT, R41, RZ, PT, P1 ;  /* 0x000000ff2900720c */ /* 0x000fc80003f25310 */
[----:B------:R-:W-:Y:S02]  /*2810*/  SEL R11, R11, RZ, P1 ;  /* 0x000000ff0b0b7207 */ /* 0x000fe40000800000 */
[----:B------:R-:W1:Y:S02]  /*2820*/  LDC.64 R14, c[0x0][0x398] ;  /* 0x0000e600ff0e7b82 */ /* 0x000e640000000a00 */
[----:B-1----:R-:W-:Y:S02]  /*2830*/  ISETP.NE.U32.AND P2, PT, R14, 0x1, PT ;  /* 0x000000010e00780c */ /* 0x002fe40003f45070 */
        /* <DEDUP_REMOVED lines=28> */
.L_x_17588:
[----:B------:R-:W-:Y:S05]  /*2a00*/  BSYNC.RECONVERGENT B1 ;  /* 0x0000000000017941 */ /* 0x000fea0003800200 */
.L_x_17587:
        /* <DEDUP_REMOVED lines=62> */
[----:B------:R-:W-:-:S07]  /*2df0*/  IMAD R11, R11, R14, R22 ;  /* 0x0000000e0b0b7224 */ /* 0x000fce00078e0216 */
[----:B------:R-:W1:Y:S08]  /*2e00*/  LDC.64 R14, c[0x0][0x398] ;  /* 0x0000e600ff0e7b82 */ /* 0x000e700000000a00 */
[----:B------:R-:W2:Y:S01]  /*2e10*/  LDC.64 R22, c[0x0][0x3a0] ;  /* 0x0000e800ff167b82 */ /* 0x000ea20000000a00 */
[----:B-1----:R-:W-:Y:S02]  /*2e20*/  ISETP.NE.U32.AND P2, PT, R14, 0x1, PT ;  /* 0x000000010e00780c */ /* 0x002fe40003f45070 */
[----:B------:R-:W-:-:S02]  /*2e30*/  SEL R14, R30, RZ, P3 ;  /* 0x000000ff1e0e7207 */ /* 0x000fc40001800000 */
[----:B------:R-:W-:-:S03]  /*2e40*/  ISETP.NE.AND.EX P2, PT, R15, RZ, PT, P2 ;  /* 0x000000ff0f00720c */ /* 0x000fc60003f45320 */
[----:B------:R-:W-:Y:S01]  /*2e50*/  IMAD R15, R14, UR40, RZ ;  /* 0x000000280e0f7c24 */ /* 0x000fe2000f8e02ff */
        /* <DEDUP_REMOVED lines=28> */
.L_x_17590:
[----:B------:R-:W-:Y:S05]  /*3020*/  BSYNC.RECONVERGENT B1 ;  /* 0x0000000000017941 */ /* 0x000fea0003800200 */
.L_x_17589:
        /* <DEDUP_REMOVED lines=37> */
[----:B------:R-:W-:Y:S01]  /*3280*/  FFMA.SAT R5, R32, R11, 0.5 ;  /* 0x3f00000020057423 */ /* 0x000fe2000000200b */
[----:B------:R-:W-:Y:S01]  /*3290*/  FADD R9, R13, -12583039 ;  /* 0xcb40007f0d097421 */ /* 0x000fe20000000000 */
[C---:B------:R-:W-:Y:S01]  /*32a0*/  FADD R0, -R15.reuse, R17 ;  /* 0x000000110f007221 */ /* 0x040fe20000000100 */
[----:B------:R-:W-:Y:S01]  /*32b0*/  FADD R22, -R15, R22 ;  /* 0x000000160f167221 */ /* 0x000fe20000000100 */
[----:B------:R-:W-:Y:S01]  /*32c0*/  FFMA.RM R5, R5, R12, 12582913 ;  /* 0x4b40000105057423 */ /* 0x000fe2000000400c */
[----:B------:R-:W-:Y:S01]  /*32d0*/  FFMA R9, R30, 1.4426950216293334961, -R9 ;  /* 0x3fb8aa3b1e097823 */ /* 0x000fe20000000809 */
[----:B------:R-:W-:Y:S01]  /*32e0*/  FADD R2, -R15, R23 ;  /* 0x000000170f027221 */ /* 0x000fe20000000100 */
[----:B------:R-:W-:-:S02]  /*32f0*/  IMAD.SHL.U32 R19, R7, 0x800000, RZ ;  /* 0x0080000007137824 */ /* 0x000fc400078e00ff */
[----:B------:R-:W-:Y:S01]  /*3300*/  FADD R15, R5, -12583039 ;  /* 0xcb40007f050f7421 */ /* 0x000fe20000000000 */
[----:B------:R-:W-:Y:S01]  /*3310*/  FFMA R30, R30, 1.925963033500011079e-08, R9 ;  /* 0x32a570601e1e7823 */ /* 0x000fe20000000009 */
[----:B------:R-:W-:Y:S01]  /*3320*/  FFMA.SAT R9, R28, R11, 0.5 ;  /* 0x3f0000001c097423 */ /* 0x000fe2000000200b */
[----:B------:R-:W0:Y:S01]  /*3330*/  MUFU.EX2 R36, R36 ;  /* 0x0000002400247308 */ /* 0x000e220000000800 */
[C---:B------:R-:W-:Y:S01]  /*3340*/  FFMA R15, R32.reuse, 1.4426950216293334961, -R15 ;  /* 0x3fb8aa3b200f7823 */ /* 0x040fe2000000080f */
[----:B------:R-:W-:Y:S01]  /*3350*/  SHF.L.U32 R3, R3, 0x17, RZ ;  /* 0x0000001703037819 */ /* 0x000fe200000006ff */
[----:B------:R-:W-:Y:S01]  /*3360*/  FFMA.RM R9, R9, R12, 12582913 ;  /* 0x4b40000109097423 */ /* 0x000fe2000000400c */
[----:B------:R-:W-:Y:S02]  /*3370*/  IMAD.SHL.U32 R13, R13, 0x800000, RZ ;  /* 0x008000000d0d7824 */ /* 0x000fe400078e00ff */
[----:B------:R-:W-:Y:S01]  /*3380*/  FFMA R32, R32, 1.925963033500011079e-08, R15 ;  /* 0x32a5706020207823 */ /* 0x000fe2000000000f */
[----:B------:R-:W-:Y:S01]  /*3390*/  SHF.L.U32 R5, R5, 0x17, RZ ;  /* 0x0000001705057819 */ /* 0x000fe200000006ff */
[C---:B------:R-:W-:Y:S01]  /*33a0*/  FADD R15, R9.reuse, -12583039 ;  /* 0xcb40007f090f7421 */ /* 0x040fe20000000000 */
[----:B------:R-:W2:Y:S01]  /*33b0*/  MUFU.EX2 R30, R30 ;  /* 0x0000001e001e7308 */ /* 0x000ea20000000800 */
[----:B------:R-:W-:-:S02]  /*33c0*/  IMAD.SHL.U32 R9, R9, 0x800000, RZ ;  /* 0x0080000009097824 */ /* 0x000fc400078e00ff */
        /* <DEDUP_REMOVED lines=9> */
[----:B------:R-:W-:Y:S01]  /*3460*/  SHF.L.U32 R7, R7, 0x17, RZ ;  /* 0x0000001707077819 */ /* 0x000fe200000006ff */
        /* <DEDUP_REMOVED lines=20> */
[----:B------:R-:W-:Y:S02]  /*35b0*/  IMAD.SHL.U32 R5, R5, 0x800000, RZ ;  /* 0x0080000005057824 */ /* 0x000fe400078e00ff */
        /* <DEDUP_REMOVED lines=11> */
[----:B------:R-:W-:-:S03]  /*3670*/  IMAD.SHL.U32 R8, R15, 0x800000, RZ ;  /* 0x008000000f087824 */ /* 0x000fc600078e00ff */
[----:B------:R-:W-:Y:S01]  /*3680*/  FFMA.RM R23, R7, R12, 12582913 ;  /* 0x4b40000107177423 */ /* 0x000fe2000000400c */
[----:B------:R-:W0:Y:S01]  /*3690*/  MUFU.EX2 R28, R28 ;  /* 0x0000001c001c7308 */ /* 0x000e220000000800 */
[----:B--2---:R-:W-:Y:S01]  /*36a0*/  FMUL R6, R5, R6 ;  /* 0x0000000605067220 */ /* 0x004fe20000400000 */
[----:B------:R-:W-:Y:S01]  /*36b0*/  SHF.L.U32 R5, R13, 0x17, RZ ;  /* 0x000000170d057819 */ /* 0x000fe200000006ff */
        /* <DEDUP_REMOVED lines=22> */
[----:B------:R-:W-:Y:S02]  /*3820*/  SHF.L.U32 R12, R12, 0x17, RZ ;  /* 0x000000170c0c7819 */ /* 0x000fe400000006ff */
[----:B------:R-:W2:Y:S01]  /*3830*/  MUFU.EX2 R13, R22 ;  /* 0x00000016000d7308 */ /* 0x000ea20000000800 */
[----:B------:R-:W-:-:S04]  /*3840*/  FFMA R7, R2, 1.4426950216293334961, -R7 ;  /* 0x3fb8aa3b02077823 */ /* 0x000fc80000000807 */
[----:B------:R-:W-:Y:S01]  /*3850*/  FFMA R34, R2, 1.925963033500011079e-08, R7 ;  /* 0x32a5706002227823 */ /* 0x000fe20000000007 */
[----:B------:R-:W-:-:S03]  /*3860*/  FADD R7, RZ, R19 ;  /* 0x00000013ff077221 */ /* 0x000fc60000000000 */
[----:B------:R-:W4:Y:S01]  /*3870*/  MUFU.EX2 R41, R34 ;  /* 0x0000002200297308 */ /* 0x000f220000000800 */
        /* <DEDUP_REMOVED lines=10> */
[----:B------:R-:W-:Y:S01]  /*3920*/  SHF.L.U32 R3, R4, 0x17, RZ ;  /* 0x0000001704037819 */ /* 0x000fe200000006ff */
[----:B---3--:R-:W-:Y:S02]  /*3930*/  FMUL R4, R23, R32 ;  /* 0x0000002017047220 */ /* 0x008fe40000400000 */
[----:B------:R-:W-:Y:S01]  /*3940*/  FADD R11, R2, R5 ;  /* 0x00000005020b7221 */ /* 0x000fe20000000000 */
[----:B------:R-:W-:Y:S02]  /*3950*/  IMAD.SHL.U32 R2, R0, 0x800000, RZ ;  /* 0x0080000000027824 */ /* 0x000fe400078e00ff */
[----:B0-----:R-:W-:Y:S01]  /*3960*/  FMUL R3, R3, R14 ;  /* 0x0000000e03037220 */ /* 0x001fe20000400000 */
[----:B------:R-:W-:Y:S01]  /*3970*/  FADD R0, R11, R4 ;  /* 0x000000040b007221 */ /* 0x000fe20000000000 */
[----:B--2---:R-:W-:-:S03]  /*3980*/  FMUL R2, R2, R13 ;  /* 0x0000000d02027220 */ /* 0x004fc60000400000 */
        /* <DEDUP_REMOVED lines=13> */
.L_x_17646:
        /* <DEDUP_REMOVED lines=13> */
[----:B01----:R-:W-:Y:S05]  /*3b30*/  CALL.REL.NOINC `($__internal_272_$__cuda_sm3x_div_rn_noftz_f32_slowpath) ;  /* 0x0000002000b47944 */ /* 0x003fea0003c00000 */
[----:B------:R-:W-:-:S07]  /*3b40*/  MOV R12, R11 ;  /* 0x0000000b000c7202 */ /* 0x000fce0000000f00 */
.L_x_17593:
[----:B------:R-:W-:Y:S05]  /*3b50*/  BSYNC.RECONVERGENT B3 ;  /* 0x0000000000037941 */ /* 0x000fea0003800200 */
.L_x_17592:
        /* <DEDUP_REMOVED lines=14> */
.L_x_17595:
[----:B------:R-:W-:Y:S05]  /*3c40*/  BSYNC.RECONVERGENT B3 ;  /* 0x0000000000037941 */ /* 0x000fea0003800200 */
.L_x_17594:
        /* <DEDUP_REMOVED lines=14> */
.L_x_17597:
[----:B------:R-:W-:Y:S05]  /*3d30*/  BSYNC.RECONVERGENT B3 ;  /* 0x0000000000037941 */ /* 0x000fea0003800200 */
.L_x_17596:
        /* <DEDUP_REMOVED lines=14> */
.L_x_17599:
[----:B------:R-:W-:Y:S05]  /*3e20*/  BSYNC.RECONVERGENT B3 ;  /* 0x0000000000037941 */ /* 0x000fea0003800200 */
.L_x_17598:
        /* <DEDUP_REMOVED lines=14> */
.L_x_17601:
[----:B------:R-:W-:Y:S05]  /*3f10*/  BSYNC.RECONVERGENT B3 ;  /* 0x0000000000037941 */ /* 0x000fea0003800200 */
.L_x_17600:
        /* <DEDUP_REMOVED lines=14> */
.L_x_17603:
[----:B------:R-:W-:Y:S05]  /*4000*/  BSYNC.RECONVERGENT B3 ;  /* 0x0000000000037941 */ /* 0x000fea0003800200 */
.L_x_17602:
        /* <DEDUP_REMOVED lines=14> */
.L_x_17605:
[----:B------:R-:W-:Y:S05]  /*40f0*/  BSYNC.RECONVERGENT B3 ;  /* 0x0000000000037941 */ /* 0x000fea0003800200 */
.L_x_17604:
        /* <DEDUP_REMOVED lines=14> */
.L_x_17607:
[----:B------:R-:W-:Y:S05]  /*41e0*/  BSYNC.RECONVERGENT B3 ;  /* 0x0000000000037941 */ /* 0x000fea0003800200 */
.L_x_17606:
        /* <DEDUP_REMOVED lines=14> */
.L_x_17609:
[----:B------:R-:W-:Y:S05]  /*42d0*/  BSYNC.RECONVERGENT B3 ;  /* 0x0000000000037941 */ /* 0x000fea0003800200 */
.L_x_17608:
        /* <DEDUP_REMOVED lines=14> */
.L_x_17611:
[----:B------:R-:W-:Y:S05]  /*43c0*/  BSYNC.RECONVERGENT B3 ;  /* 0x0000000000037941 */ /* 0x000fea0003800200 */
.L_x_17610:
        /* <DEDUP_REMOVED lines=14> */
.L_x_17613:
[----:B------:R-:W-:Y:S05]  /*44b0*/  BSYNC.RECONVERGENT B3 ;  /* 0x0000000000037941 */ /* 0x000fea0003800200 */
.L_x_17612:
        /* <DEDUP_REMOVED lines=14> */
.L_x_17615:
[----:B------:R-:W-:Y:S05]  /*45a0*/  BSYNC.RECONVERGENT B3 ;  /* 0x0000000000037941 */ /* 0x000fea0003800200 */
.L_x_17614:
        /* <DEDUP_REMOVED lines=14> */
.L_x_17617:
[----:B------:R-:W-:Y:S05]  /*4690*/  BSYNC.RECONVERGENT B3 ;  /* 0x0000000000037941 */ /* 0x000fea0003800200 */
.L_x_17616:
        /* <DEDUP_REMOVED lines=14> */
.L_x_17619:
[----:B------:R-:W-:Y:S05]  /*4780*/  BSYNC.RECONVERGENT B3 ;  /* 0x0000000000037941 */ /* 0x000fea0003800200 */
.L_x_17618:
        /* <DEDUP_REMOVED lines=31> */
.L_x_17621:
[----:B------:R-:W-:Y:S05]  /*4980*/  BSYNC.RECONVERGENT B1 ;  /* 0x0000000000017941 */ /* 0x000fea0003800200 */
.L_x_17620:
[----:B------:R-:W-:Y:S04]  /*4990*/  BSSY.RECONVERGENT B1, `(.L_x_17622) ;  /* 0x0000012000017945 */ /* 0x000fe80003800200 */
[----:B------:R-:W-:Y:S05]  /*49a0*/  @P3 BRA `(.L_x_17623) ;  /* 0x0000000000403947 */ /* 0x000fea0003800000 */
[----:B--2---:R-:W-:Y:S01]  /*49b0*/  HFMA2 R3, -RZ, RZ, 0, 0 ;  /* 0x00000000ff037431 */ /* 0x004fe200000001ff */
        /* <DEDUP_REMOVED lines=15> */
.L_x_17623:
[----:B------:R-:W-:Y:S05]  /*4ab0*/  BSYNC.RECONVERGENT B1 ;  /* 0x0000000000017941 */ /* 0x000fea0003800200 */
.L_x_17622:
[----:B------:R-:W-:Y:S04]  /*4ac0*/  BSSY.RECONVERGENT B1, `(.L_x_17624) ;  /* 0x0000012000017945 */ /* 0x000fe80003800200 */
[----:B------:R-:W-:Y:S05]  /*4ad0*/  @P2 BRA `(.L_x_17625) ;  /* 0x0000000000402947 */ /* 0x000fea0003800000 */
[----:B--23--:R-:W-:Y:S01]  /*4ae0*/  MOV R3, RZ ;  /* 0x000000ff00037202 */ /* 0x00cfe20000000f00 */
        /* <DEDUP_REMOVED lines=15> */
.L_x_17625:
[----:B------:R-:W-:Y:S05]  /*4be0*/  BSYNC.RECONVERGENT B1 ;  /* 0x0000000000017941 */ /* 0x000fea0003800200 */
.L_x_17624:
[----:B------:R-:W-:Y:S04]  /*4bf0*/  BSSY.RECONVERGENT B1, `(.L_x_17626) ;  /* 0x0000012000017945 */ /* 0x000fe80003800200 */
[----:B------:R-:W-:Y:S05]  /*4c00*/  @P1 BRA `(.L_x_17627) ;  /* 0x0000000000401947 */ /* 0x000fea0003800000 */
[----:B--234-:R-:W-:Y:S01]  /*4c10*/  MOV R2, R31 ;  /* 0x0000001f00027202 */ /* 0x01cfe20000000f00 */
        /* <DEDUP_REMOVED lines=15> */
.L_x_17627:
[----:B------:R-:W-:Y:S05]  /*4d10*/  BSYNC.RECONVERGENT B1 ;  /* 0x0000000000017941 */ /* 0x000fea0003800200 */
.L_x_17626:
        /* <DEDUP_REMOVED lines=18> */
.L_x_17629:
[----:B------:R-:W-:Y:S05]  /*4e40*/  BSYNC.RECONVERGENT B1 ;  /* 0x0000000000017941 */ /* 0x000fea0003800200 */
.L_x_17628:
        /* <DEDUP_REMOVED lines=18> */
.L_x_17631:
[----:B------:R-:W-:Y:S05]  /*4f70*/  BSYNC.RECONVERGENT B1 ;  /* 0x0000000000017941 */ /* 0x000fea0003800200 */
.L_x_17630:
        /* <DEDUP_REMOVED lines=18> */
.L_x_17633:
[----:B------:R-:W-:Y:S05]  /*50a0*/  BSYNC.RECONVERGENT B1 ;  /* 0x0000000000017941 */ /* 0x000fea0003800200 */
.L_x_17632:
[----:B------:R-:W-:-:S04]  /*50b0*/  IADD3 R26, P0, PT, R39, R26, RZ ;  /* 0x0000001a271a7210 */ /* 0x000fc80007f1e0ff */
[----:B------:R-:W-:Y:S02]  /*50c0*/  LEA.HI.X.SX32 R24, R39, R24, 0x1, P0 ;  /* 0x0000001827187211 */ /* 0x000fe400000f0eff */
[----:B------:R-:W-:-:S04]  /*50d0*/  ISETP.GE.U32.AND P0, PT, R26, UR42, PT ;  /* 0x0000002a1a007c0c */ /* 0x000fc8000bf06070 */
[----:B------:R-:W-:-:S13]  /*50e0*/  ISETP.GE.AND.EX P0, PT, R24, UR43, PT, P0 ;  /* 0x0000002b18007c0c */ /* 0x000fda000bf06300 */
[----:B------:R-:W-:Y:S05]  /*50f0*/  @!P0 BRA `(.L_x_17634) ;  /* 0xffffffb000808947 */ /* 0x000fea000383ffff */
[----:B------:R-:W-:Y:S05]  /*5100*/  BSYNC B0 ;  /* 0x0000000000007941 */ /* 0x000fea0003800000 */
.L_x_17576:
[----:B------:R-:W-:Y:S05]  /*5110*/  EXIT ;  /* 0x000000000000794d */ /* 0x000fea0003800000 */
.L_x_17591:
[----:B------:R-:W-:Y:S01]  /*5120*/  HFMA2 R12, -RZ, RZ, 0, 9.5367431640625e-07 ;  /* 0x00000010ff0c7431 */ /* 0x000fe200000001ff */
[----:B------:R-:W-:Y:S01]  /*5130*/  BSSY B1, `(.L_x_17635) ;  /* 0x0000006000017945 */ /* 0x000fe20003800000 */
[----:B------:R-:W-:Y:S01]  /*5140*/  MOV R11, 0x1f ;  /* 0x0000001f000b7802 */ /* 0x000fe20000000f00 */
[----:B------:R-:W-:-:S07]  /*5150*/  IMAD.MOV.U32 R15, RZ, RZ, -0x1 ;  /* 0xffffffffff0f7424 */ /* 0x000fce00078e00ff */
[----:B-1----:R-:W-:Y:S05]  /*5160*/  WARPSYNC.COLLECTIVE R15, `(.L_x_17636) ;  /* 0x000000000f087348 */ /* 0x002fea0003c00000 */
[----:B------:R0:W2:Y:S02]  /*5170*/  SHFL.BFLY P6, R14, R13, R12, R11 ;  /* 0x0c00000c0d0e7389 */ /* 0x0000a400000c000b */
[----:B012---:R-:W-:Y:S05]  /*5180*/  ENDCOLLECTIVE ;  /* 0x000000000000791b */ /* 0x007fea0003800000 */
.L_x_17636:
[----:B------:R-:W-:Y:S05]  /*5190*/  BSYNC B1 ;  /* 0x0000000000017941 */ /* 0x000fea0003800000 */
.L_x_17635:
        /* <DEDUP_REMOVED lines=8> */
.L_x_17637:
[----:B------:R-:W-:Y:S01]  /*5220*/  HFMA2 R12, -RZ, RZ, 0, 2.384185791015625e-07 ;  /* 0x00000004ff0c7431 */ /* 0x000fe200000001ff */
[----:B------:R-:W-:-:S04]  /*5230*/  FMNMX R0, R13, R14, !PT ;  /* 0x0000000e0d007209 */ /* 0x000fc80007800000 */
[----:B------:R-:W-:-:S07]  /*5240*/  MOV R13, R0 ;  /* 0x00000000000d7202 */ /* 0x000fce0000000f00 */
[----:B------:R-:W-:Y:S05]  /*5250*/  WARPSYNC.COLLECTIVE R15, `(.L_x_17638) ;  /* 0x000000000f087348 */ /* 0x000fea0003c00000 */
[----:B------:R0:W1:Y:S02]  /*5260*/  SHFL.BFLY P6, R14, R13, R12, R11 ;  /* 0x0c00000c0d0e7389 */ /* 0x00006400000c000b */
[----:B01----:R-:W-:Y:S05]  /*5270*/  ENDCOLLECTIVE ;  /* 0x000000000000791b */ /* 0x003fea0003800000 */
.L_x_17638:
[----:B------:R-:W-:Y:S02]  /*5280*/  MOV R12, 0x2 ;  /* 0x00000002000c7802 */ /* 0x000fe40000000f00 */
[----:B------:R-:W-:-:S05]  /*5290*/  FMNMX R2, R0, R14, !PT ;  /* 0x0000000e00027209 */ /* 0x000fca0007800000 */
[----:B------:R-:W-:-:S07]  /*52a0*/  IMAD.MOV.U32 R13, RZ, RZ, R2 ;  /* 0x000000ffff0d7224 */ /* 0x000fce00078e0002 */
[----:B------:R-:W-:Y:S05]  /*52b0*/  WARPSYNC.COLLECTIVE R15, `(.L_x_17639) ;  /* 0x000000000f087348 */ /* 0x000fea0003c00000 */
[----:B------:R0:W1:Y:S02]  /*52c0*/  SHFL.BFLY P6, R14, R13, R12, R11 ;  /* 0x0c00000c0d0e7389 */ /* 0x00006400000c000b */
[----:B01----:R-:W-:Y:S05]  /*52d0*/  ENDCOLLECTIVE ;  /* 0x000000000000791b */ /* 0x003fea0003800000 */
.L_x_17639:
[----:B------:R-:W-:Y:S01]  /*52e0*/  IMAD.MOV.U32 R12, RZ, RZ, 0x1 ;  /* 0x00000001ff0c7424 */ /* 0x000fe200078e00ff */
[----:B------:R-:W-:-:S04]  /*52f0*/  FMNMX R3, R2, R14, !PT ;  /* 0x0000000e02037209 */ /* 0x000fc80007800000 */
[----:B------:R-:W-:-:S07]  /*5300*/  MOV R13, R3 ;  /* 0x00000003000d7202 */ /* 0x000fce0000000f00 */
[----:B------:R-:W-:Y:S05]  /*5310*/  WARPSYNC.COLLECTIVE R15, `(.L_x_17640) ;  /* 0x000000000f087348 */ /* 0x000fea0003c00000 */
[----:B------:R0:W1:Y:S02]  /*5320*/  SHFL.BFLY P6, R14, R13, R12, R11 ;  /* 0x0c00000c0d0e7389 */ /* 0x00006400000c000b */
[----:B01----:R-:W-:Y:S05]  /*5330*/  ENDCOLLECTIVE ;  /* 0x000000000000791b */ /* 0x003fea0003800000 */
.L_x_17640:
        /* <DEDUP_REMOVED lines=148> */
.L_x_17641:
[----:B------:R-:W-:Y:S02]  /*5c80*/  IMAD.MOV.U32 R12, RZ, RZ, 0x8 ;  /* 0x00000008ff0c7424 */ /* 0x000fe400078e00ff */
[----:B------:R-:W-:-:S05]  /*5c90*/  FADD R22, R13, R14 ;  /* 0x0000000e0d167221 */ /* 0x000fca0000000000 */
[----:B------:R-:W-:-:S07]  /*5ca0*/  MOV R13, R22 ;  /* 0x00000016000d7202 */ /* 0x000fce0000000f00 */
[----:B------:R-:W-:Y:S05]  /*5cb0*/  WARPSYNC.COLLECTIVE R15, `(.L_x_17642) ;  /* 0x000000000f087348 */ /* 0x000fea0003c00000 */
[----:B------:R0:W1:Y:S02]  /*5cc0*/  SHFL.BFLY P6, R14, R13, R12, R11 ;  /* 0x0c00000c0d0e7389 */ /* 0x00006400000c000b */
[----:B01----:R-:W-:Y:S05]  /*5cd0*/  ENDCOLLECTIVE ;  /* 0x000000000000791b */ /* 0x003fea0003800000 */
.L_x_17642:
[----:B------:R-:W-:Y:S02]  /*5ce0*/  HFMA2 R12, -RZ, RZ, 0, 2.384185791015625e-07 ;  /* 0x00000004ff0c7431 */ /* 0x000fe400000001ff */
[----:B------:R-:W-:-:S05]  /*5cf0*/  FADD R23, R22, R14 ;  /* 0x0000000e16177221 */ /* 0x000fca0000000000 */
[----:B------:R-:W-:-:S07]  /*5d00*/  MOV R13, R23 ;  /* 0x00000017000d7202 */ /* 0x000fce0000000f00 */
[----:B------:R-:W-:Y:S05]  /*5d10*/  WARPSYNC.COLLECTIVE R15, `(.L_x_17643) ;  /* 0x000000000f087348 */ /* 0x000fea0003c00000 */
[----:B------:R0:W1:Y:S02]  /*5d20*/  SHFL.BFLY P6, R14, R13, R12, R11 ;  /* 0x0c00000c0d0e7389 */ /* 0x00006400000c000b */
[----:B01----:R-:W-:Y:S05]  /*5d30*/  ENDCOLLECTIVE ;  /* 0x000000000000791b */ /* 0x003fea0003800000 */
.L_x_17643:
[----:B------:R-:W-:Y:S01]  /*5d40*/  MOV R12, 0x2 ;  /* 0x00000002000c7802 */ /* 0x000fe20000000f00 */
[----:B------:R-:W-:-:S04]  /*5d50*/  FADD R28, R23, R14 ;  /* 0x0000000e171c7221 */ /* 0x000fc80000000000 */
[----:B------:R-:W-:-:S07]  /*5d60*/  IMAD.MOV.U32 R13, RZ, RZ, R28 ;  /* 0x000000ffff0d7224 */ /* 0x000fce00078e001c */
[----:B------:R-:W-:Y:S05]  /*5d70*/  WARPSYNC.COLLECTIVE R15, `(.L_x_17644) ;  /* 0x000000000f087348 */ /* 0x000fea0003c00000 */
[----:B------:R0:W1:Y:S02]  /*5d80*/  SHFL.BFLY P6, R14, R13, R12, R11 ;  /* 0x0c00000c0d0e7389 */ /* 0x00006400000c000b */
[----:B01----:R-:W-:Y:S05]  /*5d90*/  ENDCOLLECTIVE ;  /* 0x000000000000791b */ /* 0x003fea0003800000 */
.L_x_17644:
[----:B------:R-:W-:Y:S02]  /*5da0*/  IMAD.MOV.U32 R12, RZ, RZ, 0x1 ;  /* 0x00000001ff0c7424 */ /* 0x000fe400078e00ff */
[----:B------:R-:W-:-:S05]  /*5db0*/  FADD R30, R28, R14 ;  /* 0x0000000e1c1e7221 */ /* 0x000fca0000000000 */
[----:B------:R-:W-:-:S07]  /*5dc0*/  MOV R13, R30 ;  /* 0x0000001e000d7202 */ /* 0x000fce0000000f00 */
[----:B------:R-:W-:Y:S05]  /*5dd0*/  WARPSYNC.COLLECTIVE R15, `(.L_x_17645) ;  /* 0x000000000f087348 */ /* 0x000fea0003c00000 */
[----:B------:R0:W1:Y:S02]  /*5de0*/  SHFL.BFLY P6, R14, R13, R12, R11 ;  /* 0x0c00000c0d0e7389 */ /* 0x00006400000c000b */
[----:B01----:R-:W-:Y:S05]  /*5df0*/  ENDCOLLECTIVE ;  /* 0x000000000000791b */ /* 0x003fea0003800000 */
.L_x_17645:
[----:B------:R-:W-:Y:S05]  /*5e00*/  BRA `(.L_x_17646) ;  /* 0xffffffdc00147947 */ /* 0x000fea000383ffff */
        .weak           $__internal_272_$__cuda_sm3x_div_rn_noftz_f32_slowpath
        .type           $__internal_272_$__cuda_sm3x_div_rn_noftz_f32_slowpath,@function
        .size           $__internal_272_$__cuda_sm3x_div_rn_noftz_f32_slowpath,(.L_x_37649 - $__internal_272_$__cuda_sm3x_div_rn_noftz_f32_slowpath)
$__internal_272_$__cuda_sm3x_div_rn_noftz_f32_slowpath:
        /* <DEDUP_REMOVED lines=34> */
.L_x_17648:
        /* <DEDUP_REMOVED lines=51> */
.L_x_17655:
[----:B------:R-:W-:-:S04]  /*6360*/  LOP3.LUT R11, R11, 0x80000000, RZ, 0xc0, !PT ;  /* 0x800000000b0b7812 */ /* 0x000fc800078ec0ff */
[----:B------:R-:W-:Y:S01]  /*6370*/  LOP3.LUT R11, R11, 0x7f800000, RZ, 0xfc, !PT ;  /* 0x7f8000000b0b7812 */ /* 0x000fe200078efcff */
[----:B------:R-:W-:Y:S06]  /*6380*/  BRA `(.L_x_17656) ;  /* 0x0000000000047947 */ /* 0x000fec0003800000 */
.L_x_17654:
[----:B------:R-:W-:-:S07]  /*6390*/  IMAD R11, R30, 0x800000, R11 ;  /* 0x008000001e0b7824 */ /* 0x000fce00078e020b */
.L_x_17656:
[----:B------:R-:W-:Y:S05]  /*63a0*/  BSYNC.RECONVERGENT B2 ;  /* 0x0000000000027941 */ /* 0x000fea0003800200 */
.L_x_17653:
[----:B------:R-:W-:Y:S05]  /*63b0*/  BRA `(.L_x_17657) ;  /* 0x0000000000207947 */ /* 0x000fea0003800000 */
.L_x_17652:
[----:B------:R-:W-:-:S04]  /*63c0*/  LOP3.LUT R11, R14, 0x80000000, R11, 0x48, !PT ;  /* 0x800000000e0b7812 */ /* 0x000fc800078e480b */
[----:B------:R-:W-:Y:S01]  /*63d0*/  LOP3.LUT R11, R11, 0x7f800000, RZ, 0xfc, !PT ;  /* 0x7f8000000b0b7812 */ /* 0x000fe200078efcff */
[----:B------:R-:W-:Y:S06]  /*63e0*/  BRA `(.L_x_17657) ;  /* 0x0000000000147947 */ /* 0x000fec0003800000 */
.L_x_17651:
[----:B------:R-:W-:Y:S01]  /*63f0*/  LOP3.LUT R11, R14, 0x80000000, R11, 0x48, !PT ;  /* 0x800000000e0b7812 */ /* 0x000fe200078e480b */
[----:B------:R-:W-:Y:S06]  /*6400*/  BRA `(.L_x_17657) ;  /* 0x00000000000c7947 */ /* 0x000fec0003800000 */
.L_x_17650:
[----:B------:R-:W0:Y:S01]  /*6410*/  MUFU.RSQ R11, -QNAN ;  /* 0xffc00000000b7908 */ /* 0x000e220000001400 */
[----:B------:R-:W-:Y:S05]  /*6420*/  BRA `(.L_x_17657) ;  /* 0x0000000000047947 */ /* 0x000fea0003800000 */
.L_x_17649:
[----:B------:R-:W-:-:S07]  /*6430*/  FADD.FTZ R11, R11, R14 ;  /* 0x0000000e0b0b7221 */ /* 0x000fce0000010000 */
.L_x_17657:
[----:B------:R-:W-:Y:S05]  /*6440*/  BSYNC.RECONVERGENT B1 ;  /* 0x0000000000017941 */ /* 0x000fea0003800200 */
.L_x_17647:
[----:B------:R-:W-:Y:S01]  /*6450*/  HFMA2 R15, -RZ, RZ, 0, 0 ;  /* 0x00000000ff0f7431 */ /* 0x000fe200000001ff */
[----:B------:R-:W-:-:S04]  /*6460*/  MOV R14, R28 ;  /* 0x0000001c000e7202 */ /* 0x000fc80000000f00 */
[----:B0-----:R-:W-:Y:S05]  /*6470*/  RET.REL.NODEC R14 `(_Z15SoftmaxWarpImplI22BroadcastScaleMaskLoadIffbLm3EiE11DirectStoreIffEfLi2ELi14ELi32ELi1ELb1EL9Algorithm0EEvT_T0_ll) ;  /* 0xffffff980ee07950 */ /* 0x001fea0003c3ffff */
.L_x_17658:
        /* <DEDUP_REMOVED lines=16> */
.L_x_37649:


//--------------------- .text._Z15SoftmaxWarpImplI22BroadcastScaleMaskLoadIffbLm3EiE11DirectStoreIffEfLi2ELi14ELi32ELi1ELb0EL9Algorithm0EEvT_T0_ll --------------------------
	.section	.text._Z15SoftmaxWarpImplI22BroadcastScaleMaskLoadIffbLm3EiE11DirectStoreIffEfLi2ELi14ELi32ELi1ELb0EL9Algorithm0EEvT_T0_ll,"ax",@progbits
	.align	128
        .global         _Z15SoftmaxWarpImplI22BroadcastScaleMaskLoadIffbLm3EiE11DirectStoreIffEfLi2ELi14ELi32ELi1ELb0EL9Algorithm0EEvT_T0_ll
        .type           _Z15SoftmaxWarpImplI22BroadcastScaleMaskLoadIffbLm3EiE11DirectStoreIffEfLi2ELi14ELi32ELi1ELb0EL9Algorithm0EEvT_T0_ll,@function
        .size           _Z15SoftmaxWarpImplI22BroadcastScaleMaskLoadIffbLm3EiE11DirectStoreIffEfLi2ELi14ELi32ELi1ELb0EL9Algorithm0EEvT_T0_ll,(.L_x_37650 - _Z15SoftmaxWarpImplI22BroadcastScaleMaskLoadIffbLm3EiE11DirectStoreIffEfLi2ELi14ELi32ELi1ELb0EL9Algorithm0EEvT_T0_ll)
        .other          _Z15SoftmaxWarpImplI22BroadcastScaleMaskLoadIffbLm3EiE11DirectStoreIffEfLi2ELi14ELi32ELi1ELb0EL9Algorithm0EEvT_T0_ll,@"STO_CUDA_ENTRY STV_DEFAULT"
_Z15SoftmaxWarpImplI22BroadcastScaleMaskLoadIffbLm3EiE11DirectStoreIffEfLi2ELi14ELi32ELi1ELb0EL9Algorithm0EEvT_T0_ll:
.text._Z15SoftmaxWarpImplI22BroadcastScaleMaskLoadIffbLm3EiE11DirectStoreIffEfLi2ELi14ELi32ELi1ELb0EL9Algorithm0EEvT_T0_ll:
        /* <DEDUP_REMOVED lines=26> */
.L_x_17659:
        /* <DEDUP_REMOVED lines=13> */
[----:B0-----:R-:W-:-:S07]  /*0270*/  IMAD.SHL.U32 R24, R24, 0x2, RZ ;  /* 0x0000000218187824 */ /* 0x001fce00078e00ff */
.L_x_17689:
[----:B0-----:R-:W0:Y:S01]  /*0280*/  LDC R34, c[0x0][0x3b0] ;  /* 0x0000ec00ff227b82 */ /* 0x001e220000000800 */
[----:B------:R-:W-:Y:S01]  /*0290*/  IMAD R5, R25, UR44, R24 ;  /* 0x0000002c19057c24 */ /* 0x000fe2000f8e0218 */
[C---:B-1----:R-:W-:Y:S02]  /*02a0*/  R2UR UR4, R20.reuse ;  /* 0x00000000140472ca */ /* 0x042fe400000e0000 */
[----:B------:R-:W-:Y:S02]  /*02b0*/  R2UR UR5, R21 ;  /* 0x00000000150572ca */ /* 0x000fe400000e0000 */
[----:B------:R-:W-:Y:S02]  /*02c0*/  IABS R4, R5 ;  /* 0x0000000500047213 */ /* 0x000fe40000000000 */
[----:B------:R-:W1:Y:S01]  /*02d0*/  LDC R32, c[0x0][0x3b4] ;  /* 0x0000ed00ff207b82 */ /* 0x000e620000000800 */
[----:B------:R-:W-:Y:S02]  /*02e0*/  IADD3 R11, PT, PT, R5, 0x40, RZ ;  /* 0x00000040050b7810 */ /* 0x000fe40007ffe0ff */
[----:B------:R-:W-:-:S02]  /*02f0*/  R2UR UR6, R20 ;  /* 0x00000000140672ca */ /* 0x000fc400000e0000 */
[----:B------:R-:W-:Y:S02]  /*0300*/  IABS R7, R11 ;  /* 0x0000000b00077213 */ /* 0x000fe40000000000 */
[----:B------:R-:W-:Y:S01]  /*0310*/  R2UR UR7, R21 ;  /* 0x00000000150772ca */ /* 0x000fe200000e0000 */
[----:B------:R-:W2:Y:S01]  /*0320*/  LDC.64 R14, c[0x0][0x398] ;  /* 0x0000e600ff0e7b82 */ /* 0x000ea20000000a00 */
[----:B0-----:R-:W-:-:S07]  /*0330*/  IABS R36, R34 ;  /* 0x0000002200247213 */ /* 0x001fce0000000000 */
[----:B------:R-:W0:Y:S01]  /*0340*/  LDC.64 R16, c[0x0][0x3a0] ;  /* 0x0000e800ff107b82 */ /* 0x000e220000000a00 */
[----:B------:R-:W-:Y:S01]  /*0350*/  ISETP.NE.AND P4, PT, R34, RZ, PT ;  /* 0x000000ff2200720c */ /* 0x000fe20003f85270 */
[----:B------:R-:W3:Y:S01]  /*0360*/  I2F.RP R0, R36 ;  /* 0x0000002400007306 */ /* 0x000ee20000209400 */
[-C--:B-1----:R-:W-:Y:S02]  /*0370*/  IABS R27, R32.reuse ;  /* 0x00000020001b7213 */ /* 0x082fe40000000000 */
[----:B------:R-:W-:-:S05]  /*0380*/  LOP3.LUT R19, RZ, R32, RZ, 0x33, !PT ;  /* 0x00000020ff137212 */ /* 0x000fca00078e33ff */
[----:B---3--:R-:W1:Y:S02]  /*0390*/  MUFU.RCP R0, R0 ;  /* 0x0000000000007308 */ /* 0x008e640000001000 */
[----:B-1----:R-:W-:-:S06]  /*03a0*/  IADD3 R2, PT, PT, R0, 0xffffffe, RZ ;  /* 0x0ffffffe00027810 */ /* 0x002fcc0007ffe0ff */
[----:B------:R1:W3:Y:S02]  /*03b0*/  F2I.FTZ.U32.TRUNC.NTZ R3, R2 ;  /* 0x0000000200037305 */ /* 0x0002e4000021f000 */
[----:B-1----:R-:W-:Y:S02]  /*03c0*/  HFMA2 R2, -RZ, RZ, 0, 0 ;  /* 0x00000000ff027431 */ /* 0x002fe400000001ff */
[----:B---3--:R-:W-:-:S04]  /*03d0*/  IMAD.MOV R35, RZ, RZ, -R3 ;  /* 0x000000ffff237224 */ /* 0x008fc800078e0a03 */
[----:B------:R-:W-:-:S04]  /*03e0*/  IMAD R35, R35, R36, RZ ;  /* 0x0000002423237224 */ /* 0x000fc800078e02ff */
[----:B------:R-:W-:-:S04]  /*03f0*/  IMAD.HI.U32 R35, R3, R35, R2 ;  /* 0x0000002303237227 */ /* 0x000fc800078e0002 */
[----:B------:R-:W-:Y:S02]  /*0400*/  IMAD.MOV.U32 R3, RZ, RZ, R4 ;  /* 0x000000ffff037224 */ /* 0x000fe400078e0004 */
[----:B------:R-:W1:Y:S01]  /*0410*/  I2F.RP R4, R27 ;  /* 0x0000001b00047306 */ /* 0x000e620000209400 */
[----:B------:R-:W-:-:S04]  /*0420*/  IMAD.HI.U32 R8, R35, R7, RZ ;  /* 0x0000000723087227 */ /* 0x000fc800078e00ff */
[----:B------:R-:W-:-:S04]  /*0430*/  IMAD.HI.U32 R0, R35, R3, RZ ;  /* 0x0000000323007227 */ /* 0x000fc800078e00ff */
[----:B------:R-:W-:-:S04]  /*0440*/  IMAD.MOV R2, RZ, RZ, -R0 ;  /* 0x000000ffff027224 */ /* 0x000fc800078e0a00 */
[----:B------:R-:W-:Y:S01]  /*0450*/  IMAD R3, R36, R2, R3 ;  /* 0x0000000224037224 */ /* 0x000fe200078e0203 */
[----:B------:R-:W-:Y:S01]  /*0460*/  IADD3 R2, PT, PT, -R8, RZ, RZ ;  /* 0x000000ff08027210 */ /* 0x000fe20007ffe1ff */
[----:B-1----:R-:W1:Y:S03]  /*0470*/  MUFU.RCP R4, R4 ;  /* 0x0000000400047308 */ /* 0x002e660000001000 */
[C---:B------:R-:W-:Y:S01]  /*0480*/  ISETP.GT.U32.AND P1, PT, R36.reuse, R3, PT ;  /* 0x000000032400720c */ /* 0x040fe20003f24070 */
[----:B------:R-:W-:Y:S01]  /*0490*/  IMAD R7, R36, R2, R7 ;  /* 0x0000000224077224 */ /* 0x000fe200078e0207 */
[----:B------:R-:W-:-:S04]  /*04a0*/  LOP3.LUT R2, R5, R34, RZ, 0x3c, !PT ;  /* 0x0000002205027212 */ /* 0x000fc800078e3cff */
[----:B------:R-:W-:Y:S02]  /*04b0*/  ISETP.GT.U32.AND P3, PT, R36, R7, PT ;  /* 0x000000072400720c */ /* 0x000fe40003f64070 */
[----:B------:R-:W-:-:S05]  /*04c0*/  ISETP.GE.AND P2, PT, R2, RZ, PT ;  /* 0x000000ff0200720c */ /* 0x000fca0003f46270 */
[----:B------:R-:W-:Y:S01]  /*04d0*/  @!P1 IMAD.IADD R3, R3, 0x1, -R36 ;  /* 0x0000000103039824 */ /* 0x000fe200078e0a24 */
[----:B-1----:R-:W-:Y:S01]  /*04e0*/  IADD3 R2, PT, PT, R4, 0xffffffe, RZ ;  /* 0x0ffffffe04027810 */ /* 0x002fe20007ffe0ff */
[----:B------:R-:W-:Y:S01]  /*04f0*/  @!P1 VIADD R0, R0, 0x1 ;  /* 0x0000000100009836 */ /* 0x000fe20000000000 */
[----:B------:R-:W-:Y:S02]  /*0500*/  LOP3.LUT R4, R11, R34, RZ, 0x3c, !PT ;  /* 0x000000220b047212 */ /* 0x000fe400078e3cff */
[-C--:B------:R-:W-:Y:S02]  /*0510*/  ISETP.GE.U32.AND P0, PT, R3, R36.reuse, PT ;  /* 0x000000240300720c */ /* 0x080fe40003f06070 */
[----:B------:R-:W-:Y:S01]  /*0520*/  @!P3 IADD3 R7, PT, PT, R7, -R36, RZ ;  /* 0x800000240707b210 */ /* 0x000fe20007ffe0ff */
[----:B------:R-:W1:Y:S01]  /*0530*/  F2I.FTZ.U32.TRUNC.NTZ R3, R2 ;  /* 0x0000000200037305 */ /* 0x000e62000021f000 */
[----:B------:R-:W-:Y:S02]  /*0540*/  ISETP.GE.AND P1, PT, R4, RZ, PT ;  /* 0x000000ff0400720c */ /* 0x000fe40003f26270 */
[----:B------:R-:W-:-:S02]  /*0550*/  @!P3 IADD3 R8, PT, PT, R8, 0x1, RZ ;  /* 0x000000010808b810 */ /* 0x000fc40007ffe0ff */
[----:B------:R-:W-:-:S05]  /*0560*/  ISETP.NE.AND P3, PT, R32, RZ, PT ;  /* 0x000000ff2000720c */ /* 0x000fca0003f65270 */
[----:B------:R-:W-:Y:S01]  /*0570*/  @P0 VIADD R0, R0, 0x1 ;  /* 0x0000000100000836 */ /* 0x000fe20000000000 */
[----:B------:R-:W-:-:S04]  /*0580*/  ISETP.GE.U32.AND P0, PT, R7, R36, PT ;  /* 0x000000240700720c */ /* 0x000fc80003f06070 */
[----:B------:R-:W-:Y:S01]  /*0590*/  MOV R7, R0 ;  /* 0x0000000000077202 */ /* 0x000fe20000000f00 */
[----:B-1----:R-:W-:Y:S01]  /*05a0*/  IMAD.MOV R2, RZ, RZ, -R3 ;  /* 0x000000ffff027224 */ /* 0x002fe200078e0a03 */
[----:B------:R-:W-:-:S03]  /*05b0*/  LOP3.LUT R0, RZ, R34, RZ, 0x33, !PT ;  /* 0x00000022ff007212 */ /* 0x000fc600078e33ff */
[----:B------:R-:W-:-:S04]  /*05c0*/  @!P2 IMAD.MOV R7, RZ, RZ, -R7 ;  /* 0x000000ffff07a224 */ /* 0x000fc800078e0a07 */
[----:B------:R-:W-:Y:S02]  /*05d0*/  @P0 IADD3 R8, PT, PT, R8, 0x1, RZ ;  /* 0x0000000108080810 */ /* 0x000fe40007ffe0ff */
[----:B------:R-:W-:Y:S01]  /*05e0*/  SEL R6, R0, R7, !P4 ;  /* 0x0000000700067207 */ /* 0x000fe20006000000 */
[----:B------:R-:W-:Y:S01]  /*05f0*/  IMAD R7, R2, R27, RZ ;  /* 0x0000001b02077224 */ /* 0x000fe200078e02ff */
[----:B------:R-:W-:Y:S01]  /*0600*/  @!P1 IADD3 R8, PT, PT, -R8, RZ, RZ ;  /* 0x000000ff08089210 */ /* 0x000fe20007ffe1ff */
[----:B------:R-:W-:Y:S02]  /*0610*/  IMAD.MOV.U32 R2, RZ, RZ, RZ ;  /* 0x000000ffff027224 */ /* 0x000fe400078e00ff */
[----:B------:R-:W-:Y:S01]  /*0620*/  IMAD.MOV R13, RZ, RZ, -R6 ;  /* 0x000000ffff0d7224 */ /* 0x000fe200078e0a06 */
[----:B------:R-:W-:Y:S01]  /*0630*/  SEL R4, R0, R8, !P4 ;  /* 0x0000000800047207 */ /* 0x000fe20006000000 */
[----:B------:R-:W-:-:S04]  /*0640*/  IMAD.HI.U32 R7, R3, R7, R2 ;  /* 0x0000000703077227 */ /* 0x000fc800078e0002 */
[----:B------:R-:W-:-:S05]  /*0650*/  IMAD R13, R34, R13, R5 ;  /* 0x0000000d220d7224 */ /* 0x000fca00078e0205 */
[----:B------:R-:W-:-:S04]  /*0660*/  IABS R9, R13 ;  /* 0x0000000d00097213 */ /* 0x000fc80000000000 */
[----:B------:R-:W-:Y:S02]  /*0670*/  MOV R2, R9 ;  /* 0x0000000900027202 */ /* 0x000fe40000000f00 */
[----:B------:R-:W-:-:S03]  /*0680*/  IADD3 R9, PT, PT, -R4, RZ, RZ ;  /* 0x000000ff04097210 */ /* 0x000fc60007ffe1ff */
[----:B------:R-:W-:-:S04]  /*0690*/  IMAD.HI.U32 R8, R7, R2, RZ ;  /* 0x0000000207087227 */ /* 0x000fc800078e00ff */
[----:B------:R-:W-:Y:S02]  /*06a0*/  IMAD.MOV R3, RZ, RZ, -R8 ;  /* 0x000000ffff037224 */ /* 0x000fe400078e0a08 */
[----:B------:R-:W-:Y:S02]  /*06b0*/  IMAD R9, R34, R9, R11 ;  /* 0x0000000922097224 */ /* 0x000fe400078e020b */
[----:B------:R-:W-:-:S03]  /*06c0*/  IMAD R2, R27, R3, R2 ;  /* 0x000000031b027224 */ /* 0x000fc600078e0202 */
[----:B------:R-:W-:Y:S02]  /*06d0*/  IABS R12, R9 ;  /* 0x00000009000c7213 */ /* 0x000fe40000000000 */
[----:B------:R-:W-:-:S03]  /*06e0*/  ISETP.GT.U32.AND P2, PT, R27, R2, PT ;  /* 0x000000021b00720c */ /* 0x000fc60003f44070 */
[----:B------:R-:W-:-:S05]  /*06f0*/  IMAD.HI.U32 R10, R7, R12, RZ ;  /* 0x0000000c070a7227 */ /* 0x000fca00078e00ff */
[----:B------:R-:W-:-:S05]  /*0700*/  IADD3 R3, PT, PT, -R10, RZ, RZ ;  /* 0x000000ff0a037210 */ /* 0x000fca0007ffe1ff */
[----:B------:R-:W-:Y:S01]  /*0710*/  @!P2 IADD3 R2, PT, PT, R2, -R27, RZ ;  /* 0x8000001b0202a210 */ /* 0x000fe20007ffe0ff */
[----:B------:R-:W-:Y:S02]  /*0720*/  IMAD R12, R27, R3, R12 ;  /* 0x000000031b0c7224 */ /* 0x000fe400078e020c */
[----:B------:R-:W-:Y:S01]  /*0730*/  @!P2 VIADD R8, R8, 0x1 ;  /* 0x000000010808a836 */ /* 0x000fe20000000000 */
[----:B------:R-:W-:Y:S02]  /*0740*/  ISETP.GE.U32.AND P1, PT, R2, R27, PT ;  /* 0x0000001b0200720c */ /* 0x000fe40003f26070 */
[----:B------:R-:W-:Y:S02]  /*0750*/  LOP3.LUT R2, R13, R32, RZ, 0x3c, !PT ;  /* 0x000000200d027212 */ /* 0x000fe400078e3cff */
[----:B------:R-:W-:Y:S02]  /*0760*/  ISETP.GT.U32.AND P0, PT, R27, R12, PT ;  /* 0x0000000c1b00720c */ /* 0x000fe40003f04070 */
[----:B------:R-:W-:-:S02]  /*0770*/  ISETP.GE.AND P5, PT, R2, RZ, PT ;  /* 0x000000ff0200720c */ /* 0x000fc40003fa6270 */
[----:B------:R-:W1:Y:S05]  /*0780*/  LDC.64 R2, c[0x0][0x390] ;  /* 0x0000e400ff027b82 */ /* 0x000e6a0000000a00 */
[----:B------:R-:W-:-:S04]  /*0790*/  @P1 IADD3 R8, PT, PT, R8, 0x1, RZ ;  /* 0x0000000108081810 */ /* 0x000fc80007ffe0ff */
[-C--:B------:R-:W-:Y:S02]  /*07a0*/  @!P0 IADD3 R12, PT, PT, R12, -R27.reuse, RZ ;  /* 0x8000001b0c0c8210 */ /* 0x080fe40007ffe0ff */
[----:B------:R-:W-:Y:S01]  /*07b0*/  @!P5 IMAD.MOV R8, RZ, RZ, -R8 ;  /* 0x000000ffff08d224 */ /* 0x000fe200078e0a08 */
[----:B------:R-:W-:Y:S02]  /*07c0*/  @!P0 IADD3 R10, PT, PT, R10, 0x1, RZ ;  /* 0x000000010a0a8810 */ /* 0x000fe40007ffe0ff */
[----:B------:R-:W-:Y:S02]  /*07d0*/  ISETP.GE.U32.AND P1, PT, R12, R27, PT ;  /* 0x0000001b0c00720c */ /* 0x000fe40003f26070 */
[----:B------:R-:W-:Y:S02]  /*07e0*/  LOP3.LUT R12, R9, R32, RZ, 0x3c, !PT ;  /* 0x00000020090c7212 */ /* 0x000fe400078e3cff */
[----:B------:R-:W-:Y:S02]  /*07f0*/  SEL R8, R19, R8, !P3 ;  /* 0x0000000813087207 */ /* 0x000fe40005800000 */
[----:B------:R-:W-:-:S02]  /*0800*/  ISETP.GE.AND P5, PT, R12, RZ, PT ;  /* 0x000000ff0c00720c */ /* 0x000fc40003fa6270 */
[----:B------:R-:W-:Y:S02]  /*0810*/  IADD3 R12, PT, PT, -R8, RZ, RZ ;  /* 0x000000ff080c7210 */ /* 0x000fe40007ffe1ff */
[----:B-1----:R-:W-:Y:S02]  /*0820*/  ISETP.NE.U32.AND P2, PT, R2, 0x1, PT ;  /* 0x000000010200780c */ /* 0x002fe40003f45070 */
[----:B0-----:R-:W-:Y:S01]  /*0830*/  ISETP.NE.U32.AND P0, PT, R16, 0x1, PT ;  /* 0x000000011000780c */ /* 0x001fe20003f05070 */
[----:B------:R-:W-:Y:S01]  /*0840*/  @P1 VIADD R10, R10, 0x1 ;  /* 0x000000010a0a1836 */ /* 0x000fe20000000000 */
[----:B------:R-:W-:Y:S01]  /*0850*/  ISETP.NE.AND.EX P2, PT, R3, RZ, PT, P2 ;  /* 0x000000ff0300720c */ /* 0x000fe20003f45320 */
[----:B------:R-:W-:Y:S01]  /*0860*/  IMAD R13, R32, R12, R13 ;  /* 0x0000000c200d7224 */ /* 0x000fe200078e020d */
[----:B--2---:R-:W-:Y:S01]  /*0870*/  ISETP.NE.U32.AND P1, PT, R14, 0x1, PT ;  /* 0x000000010e00780c */ /* 0x004fe20003f25070 */
[----:B------:R-:W0:Y:S01]  /*0880*/  LDC.64 R2, c[0x0][0x388] ;  /* 0x0000e200ff027b82 */ /* 0x000e220000000a00 */
[----:B------:R-:W-:-:S02]  /*0890*/  SEL R6, R6, RZ, P2 ;  /* 0x000000ff06067207 */ /* 0x000fc40001000000 */
[----:B------:R-:W-:Y:S02]  /*08a0*/  @!P5 IADD3 R10, PT, PT, -R10, RZ, RZ ;  /* 0x000000ff0a0ad210 */ /* 0x000fe40007ffe1ff */
[----:B------:R-:W-:Y:S01]  /*08b0*/  ISETP.NE.AND.EX P1, PT, R15, RZ, PT, P1 ;  /* 0x000000ff0f00720c */ /* 0x000fe20003f25310 */
[----:B------:R-:W-:Y:S01]  /*08c0*/  IMAD R15, R6, UR42, RZ ;  /* 0x0000002a060f7c24 */ /* 0x000fe2000f8e02ff */
[----:B------:R-:W-:Y:S02]  /*08d0*/  SEL R10, R19, R10, !P3 ;  /* 0x0000000a130a7207 */ /* 0x000fe40005800000 */
[----:B------:R-:W-:Y:S02]  /*08e0*/  SEL R8, R8, RZ, P1 ;  /* 0x000000ff08087207 */ /* 0x000fe40000800000 */
[----:B------:R-:W-:Y:S02]  /*08f0*/  IADD3 R6, PT, PT, -R10, RZ, RZ ;  /* 0x000000ff0a067210 */ /* 0x000fe40007ffe1ff */
[----:B------:R-:W-:Y:S01]  /*0900*/  SEL R4, R4, RZ, P2 ;  /* 0x000000ff04047207 */ /* 0x000fe20001000000 */
[----:B------:R-:W-:Y:S01]  /*0910*/  IMAD R8, R8, UR43, R15 ;  /* 0x0000002b08087c24 */ /* 0x000fe2000f8e020f */
[----:B------:R-:W-:Y:S01]  /*0920*/  ISETP.NE.AND.EX P0, PT, R17, RZ, PT, P0 ;  /* 0x000000ff1100720c */ /* 0x000fe20003f05300 */
[----:B------:R-:W-:Y:S01]  /*0930*/  IMAD R9, R32, R6, R9 ;  /* 0x0000000620097224 */ /* 0x000fe200078e0209 */
[----:B------:R-:W-:Y:S01]  /*0940*/  SEL R10, R10, RZ, P1 ;  /* 0x000000ff0a0a7207 */ /* 0x000fe20000800000 */
[----:B------:R-:W-:Y:S01]  /*0950*/  IMAD R15, R4, UR42, RZ ;  /* 0x0000002a040f7c24 */ /* 0x000fe2000f8e02ff */
[----:B------:R-:W-:-:S02]  /*0960*/  SEL R13, R13, RZ, P0 ;  /* 0x000000ff0d0d7207 */ /* 0x000fc40000000000 */
        /* <DEDUP_REMOVED lines=12> */
[----:B------:R-:W-:Y:S01]  /*0a30*/  VIADD R29, R5, 0x80 ;  /* 0x00000080051d7836 */ /* 0x000fe20000000000 */
[----:B------:R-:W-:-:S04]  /*0a40*/  LEA.HI R11, R11, R11, RZ, 0x1 ;  /* 0x0000000b0b0b7211 */ /* 0x000fc800078f08ff */
[----:B------:R-:W-:Y:S01]  /*0a50*/  IABS R15, R29 ;  /* 0x0000001d000f7213 */ /* 0x000fe20000000000 */
[----:B0-----:R-:W1:Y:S01]  /*0a60*/  LDC.64 R8, c[0x0][0x380] ;  /* 0x0000e000ff087b82 */ /* 0x001e620000000a00 */
[----:B------:R-:W-:-:S03]  /*0a70*/  SHF.R.S32.HI R11, RZ, 0x1, R11 ;  /* 0x00000001ff0b7819 */ /* 0x000fc6000001140b */
[----:B------:R-:W-:-:S05]  /*0a80*/  IMAD.HI.U32 R4, R35, R15, RZ ;  /* 0x0000000f23047227 */ /* 0x000fca00078e00ff */
[----:B------:R-:W-:-:S05]  /*0a90*/  IADD3 R6, PT, PT, -R4, RZ, RZ ;  /* 0x000000ff04067210 */ /* 0x000fca0007ffe1ff */
[----:B------:R-:W-:Y:S01]  /*0aa0*/  IMAD R15, R36, R6, R15 ;  /* 0x00000006240f7224 */ /* 0x000fe200078e020f */
[----:B------:R-:W-:-:S04]  /*0ab0*/  LOP3.LUT R6, R29, R34, RZ, 0x3c, !PT ;  /* 0x000000221d067212 */ /* 0x000fc800078e3cff */
[----:B------:R-:W-:-:S13]  /*0ac0*/  ISETP.GT.U32.AND P5, PT, R36, R15, PT ;  /* 0x0000000f2400720c */ /* 0x000fda0003fa4070 */
[-C--:B------:R-:W-:Y:S01]  /*0ad0*/  @!P5 IADD3 R15, PT, PT, R15, -R36.reuse, RZ ;  /* 0x800000240f0fd210 */ /* 0x080fe20007ffe0ff */
[----:B------:R-:W-:Y:S01]  /*0ae0*/  @!P5 VIADD R4, R4, 0x1 ;  /* 0x000000010404d836 */ /* 0x000fe20000000000 */
[----:B------:R-:W-:Y:S02]  /*0af0*/  ISETP.GE.AND P5, PT, R6, RZ, PT ;  /* 0x000000ff0600720c */ /* 0x000fe40003fa6270 */
[----:B------:R-:W-:-:S13]  /*0b00*/  ISETP.GE.U32.AND P6, PT, R15, R36, PT ;  /* 0x000000240f00720c */ /* 0x000fda0003fc6070 */
[----:B------:R-:W-:-:S04]  /*0b10*/  @P6 IADD3 R4, PT, PT, R4, 0x1, RZ ;  /* 0x0000000104046810 */ /* 0x000fc80007ffe0ff */
[----:B------:R-:W-:-:S05]  /*0b20*/  MOV R17, R4 ;  /* 0x0000000400117202 */ /* 0x000fca0000000f00 */
[----:B------:R-:W-:Y:S02]  /*0b30*/  @!P5 IMAD.MOV R17, RZ, RZ, -R17 ;  /* 0x000000ffff11d224 */ /* 0x000fe400078e0a11 */
[----:B-1----:R-:W-:Y:S02]  /*0b40*/  IMAD.WIDE R12, R11, 0x8, R8 ;  /* 0x000000080b0c7825 */ /* 0x002fe400078e0208 */
[----:B------:R-:W0:Y:S01]  /*0b50*/  LDC.64 R10, c[0x0][0x3e8] ;  /* 0x0000fa00ff0a7b82 */ /* 0x000e220000000a00 */
[----:B--2---:R-:W-:Y:S02]  /*0b60*/  PRMT R6, R33, 0x7771, RZ ;  /* 0x0000777121067816 */ /* 0x004fe400000000ff */
[----:B---3--:R-:W-:Y:S02]  /*0b70*/  PRMT R4, R22, 0x7771, RZ ;  /* 0x0000777116047816 */ /* 0x008fe400000000ff */
[----:B------:R-:W-:Y:S02]  /*0b80*/  ISETP.NE.AND P6, PT, R6, RZ, PT ;  /* 0x000000ff0600720c */ /* 0x000fe40003fc5270 */
[----:B------:R-:W-:-:S02]  /*0b90*/  ISETP.NE.AND P5, PT, R4, RZ, PT ;  /* 0x000000ff0400720c */ /* 0x000fc40003fa5270 */
[----:B------:R-:W-:-:S04]  /*0ba0*/  LEA.HI R4, R5, R5, RZ, 0x1 ;  /* 0x0000000505047211 */ /* 0x000fc800078f08ff */
[----:B------:R-:W-:-:S05]  /*0bb0*/  SHF.R.S32.HI R15, RZ, 0x1, R4 ;  /* 0x00000001ff0f7819 */ /* 0x000fca0000011404 */
[C---:B------:R-:W-:Y:S01]  /*0bc0*/  @P6 R2UR UR4, R20.reuse ;  /* 0x00000000140462ca */ /* 0x040fe200000e0000 */
[----:B------:R-:W-:Y:S01]  /*0bd0*/  IMAD.WIDE R14, R15, 0x8, R8 ;  /* 0x000000080f0e7825 */ /* 0x000fe200078e0208 */
[C---:B------:R-:W-:Y:S02]  /*0be0*/  @P6 R2UR UR5, R21.reuse ;  /* 0x00000000150562ca */ /* 0x040fe400000e0000 */
[----:B------:R-:W-:Y:S02]  /*0bf0*/  @P5 R2UR UR6, R20 ;  /* 0x00000000140652ca */ /* 0x000fe400000e0000 */
[----:B------:R-:W-:-:S09]  /*0c00*/  @P5 R2UR UR7, R21 ;  /* 0x00000000150752ca */ /* 0x000fd200000e0000 */
[----:B------:R-:W0:Y:S04]  /*0c10*/  @P6 LDG.E R4, desc[UR4][R14.64+0x4] ;  /* 0x000004040e046981 */ /* 0x000e28000c1e1900 */
[----:B------:R-:W2:Y:S01]  /*0c20*/  @P5 LDG.E R16, desc[UR6][R12.64+0x4] ;  /* 0x000004060c105981 */ /* 0x000ea2000c1e1900 */
[----:B------:R-:W-:Y:S01]  /*0c30*/  SEL R28, R0, R17, !P4 ;  /* 0x00000011001c7207 */ /* 0x000fe20006000000 */
[----:B------:R-:W1:Y:S01]  /*0c40*/  LDCU UR4, c[0x0][0x3e8] ;  /* 0x00007d00ff0477ac */ /* 0x000e620008000800 */
[----:B------:R-:W-:Y:S02]  /*0c50*/  R2UR UR6, R20 ;  /* 0x00000000140672ca */ /* 0x000fe400000e0000 */
[----:B------:R-:W-:Y:S02]  /*0c60*/  IADD3 R6, PT, PT, -R28, RZ, RZ ;  /* 0x000000ff1c067210 */ /* 0x000fe40007ffe1ff */
[----:B------:R-:W-:-:S02]  /*0c70*/  R2UR UR7, R21 ;  /* 0x00000000150772ca */ /* 0x000fc400000e0000 */
[----:B------:R-:W-:Y:S01]  /*0c80*/  IADD3 R39, PT, PT, R5, 0xc0, RZ ;  /* 0x000000c005277810 */ /* 0x000fe20007ffe0ff */
[----:B------:R-:W-:Y:S01]  /*0c90*/  IMAD R37, R34, R6, R29 ;  /* 0x0000000622257224 */ /* 0x000fe200078e021d */
[----:B------:R-:W-:-:S04]  /*0ca0*/  PRMT R33, R33, 0x7770, RZ ;  /* 0x0000777021217816 */ /* 0x000fc800000000ff */
[----:B------:R-:W-:-:S05]  /*0cb0*/  IABS R18, R37 ;  /* 0x0000002500127213 */ /* 0x000fca0000000000 */
[----:B------:R-:W-:Y:S01]  /*0cc0*/  IMAD.HI.U32 R17, R7, R18, RZ ;  /* 0x0000001207117227 */ /* 0x000fe200078e00ff */
[----:B-1----:R-:W-:-:S03]  /*0cd0*/  MOV R6, UR4 ;  /* 0x0000000400067c02 */ /* 0x002fc60008000f00 */
[-C--:B0-----:R-:W-:Y:S01]  /*0ce0*/  @P6 FMUL R6, R4, R11.reuse ;  /* 0x0000000b04066220 */ /* 0x081fe20000400000 */
[----:B------:R-:W-:Y:S02]  /*0cf0*/  IMAD.U32 R4, RZ, RZ, UR4 ;  /* 0x00000004ff047e24 */ /* 0x000fe4000f8e00ff */
[----:B--2---:R-:W-:Y:S01]  /*0d00*/  @P5 FMUL R4, R16, R11 ;  /* 0x0000000b10045220 */ /* 0x004fe20000400000 */
[----:B------:R-:W-:-:S05]  /*0d10*/  IADD3 R16, PT, PT, -R17, RZ, RZ ;  /* 0x000000ff11107210 */ /* 0x000fca0007ffe1ff */
[----:B------:R-:W-:Y:S01]  /*0d20*/  IMAD R16, R27, R16, R18 ;  /* 0x000000101b107224 */ /* 0x000fe200078e0212 */
[----:B------:R-:W-:-:S04]  /*0d30*/  SEL R18, R28, RZ, P2 ;  /* 0x000000ff1c127207 */ /* 0x000fc80001000000 */
[----:B------:R-:W-:Y:S01]  /*0d40*/  ISETP.GT.U32.AND P5, PT, R27, R16, PT ;  /* 0x000000101b00720c */ /* 0x000fe20003fa4070 */
[----:B------:R-:W-:-:S12]  /*0d50*/  IMAD R18, R18, UR42, RZ ;  /* 0x0000002a12127c24 */ /* 0x000fd8000f8e02ff */
[----:B------:R-:W-:Y:S01]  /*0d60*/  @!P5 IMAD.IADD R16, R16, 0x1, -R27 ;  /* 0x000000011010d824 */ /* 0x000fe200078e0a1b */
[----:B------:R-:W-:-:S04]  /*0d70*/  @!P5 IADD3 R17, PT, PT, R17, 0x1, RZ ;  /* 0x000000011111d810 */ /* 0x000fc80007ffe0ff */
[----:B------:R-:W-:Y:S02]  /*0d80*/  ISETP.GE.U32.AND P5, PT, R16, R27, PT ;  /* 0x0000001b1000720c */ /* 0x000fe40003fa6070 */
[----:B------:R-:W-:-:S11]  /*0d90*/  LOP3.LUT R16, R37, R32, RZ, 0x3c, !PT ;  /* 0x0000002025107212 */ /* 0x000fd600078e3cff */
[----:B------:R-:W-:Y:S02]  /*0da0*/  @P5 IADD3 R17, PT, PT, R17, 0x1, RZ ;  /* 0x0000000111115810 */ /* 0x000fe40007ffe0ff */
[----:B------:R-:W-:-:S13]  /*0db0*/  ISETP.GE.AND P5, PT, R16, RZ, PT ;  /* 0x000000ff1000720c */ /* 0x000fda0003fa6270 */
[----:B------:R-:W-:-:S04]  /*0dc0*/  @!P5 IADD3 R17, PT, PT, -R17, RZ, RZ ;  /* 0x000000ff1111d210 */ /* 0x000fc80007ffe1ff */
        /* <DEDUP_REMOVED lines=19> */
[----:B------:R-:W-:Y:S02]  /*0f00*/  IABS R17, R39 ;  /* 0x0000002700117213 */ /* 0x000fe40000000000 */
[----:B------:R-:W-:Y:S02]  /*0f10*/  MOV R18, UR4 ;  /* 0x0000000400127c02 */ /* 0x000fe40008000f00 */
[----:B------:R-:W-:Y:S01]  /*0f20*/  R2UR UR6, R20 ;  /* 0x00000000140672ca */ /* 0x000fe200000e0000 */
[----:B------:R-:W-:Y:S01]  /*0f30*/  IMAD.HI.U32 R16, R35, R17, RZ ;  /* 0x0000001123107227 */ /* 0x000fe200078e00ff */
[----:B------:R-:W-:-:S13]  /*0f40*/  R2UR UR7, R21 ;  /* 0x00000000150772ca */ /* 0x000fda00000e0000 */
[----:B------:R0:W3:Y:S02]  /*0f50*/  LDG.E R38, desc[UR6][R14.64] ;  /* 0x000000060e267981 */ /* 0x0000e4000c1e1900 */
[----:B0-----:R-:W-:Y:S01]  /*0f60*/  LOP3.LUT R14, R39, R34, RZ, 0x3c, !PT ;  /* 0x00000022270e7212 */ /* 0x001fe200078e3cff */
[----:B--2---:R-:W-:Y:S01]  /*0f70*/  @P5 FMUL R18, R30, R11 ;  /* 0x0000000b1e125220 */ /* 0x004fe20000400000 */
[----:B------:R-:W-:-:S04]  /*0f80*/  IMAD.MOV R30, RZ, RZ, -R16 ;  /* 0x000000ffff1e7224 */ /* 0x000fc800078e0a10 */
[----:B------:R-:W-:-:S05]  /*0f90*/  IMAD R17, R36, R30, R17 ;  /* 0x0000001e24117224 */ /* 0x000fca00078e0211 */
[----:B------:R-:W-:-:S13]  /*0fa0*/  ISETP.GT.U32.AND P5, PT, R36, R17, PT ;  /* 0x000000112400720c */ /* 0x000fda0003fa4070 */
[-C--:B------:R-:W-:Y:S02]  /*0fb0*/  @!P5 IADD3 R17, PT, PT, R17, -R36.reuse, RZ ;  /* 0x800000241111d210 */ /* 0x080fe40007ffe0ff */
[----:B------:R-:W-:Y:S02]  /*0fc0*/  @!P5 IADD3 R16, PT, PT, R16, 0x1, RZ ;  /* 0x000000011010d810 */ /* 0x000fe40007ffe0ff */
[----:B------:R-:W-:-:S13]  /*0fd0*/  ISETP.GE.U32.AND P5, PT, R17, R36, PT ;  /* 0x000000241100720c */ /* 0x000fda0003fa6070 */
[----:B------:R-:W-:Y:S01]  /*0fe0*/  @P5 VIADD R16, R16, 0x1 ;  /* 0x0000000110105836 */ /* 0x000fe20000000000 */
[----:B------:R-:W-:-:S13]  /*0ff0*/  ISETP.GE.AND P5, PT, R14, RZ, PT ;  /* 0x000000ff0e00720c */ /* 0x000fda0003fa6270 */
[----:B------:R-:W-:-:S04]  /*1000*/  @!P5 IADD3 R16, PT, PT, -R16, RZ, RZ ;  /* 0x000000ff1010d210 */ /* 0x000fc80007ffe1ff */
[----:B------:R-:W-:-:S04]  /*1010*/  SEL R17, R0, R16, !P4 ;  /* 0x0000001000117207 */ /* 0x000fc80006000000 */
[----:B------:R-:W-:-:S05]  /*1020*/  IADD3 R14, PT, PT, -R17, RZ, RZ ;  /* 0x000000ff110e7210 */ /* 0x000fca0007ffe1ff */
[----:B------:R-:W-:-:S05]  /*1030*/  IMAD R31, R34, R14, R39 ;  /* 0x0000000e221f7224 */ /* 0x000fca00078e0227 */
[----:B------:R-:W-:-:S05]  /*1040*/  IABS R16, R31 ;  /* 0x0000001f00107213 */ /* 0x000fca0000000000 */
[----:B------:R-:W-:-:S04]  /*1050*/  IMAD.HI.U32 R14, R7, R16, RZ ;  /* 0x00000010070e7227 */ /* 0x000fc800078e00ff */
[----:B------:R-:W-:-:S04]  /*1060*/  IMAD.MOV R15, RZ, RZ, -R14 ;  /* 0x000000ffff0f7224 */ /* 0x000fc800078e0a0e */
[----:B------:R-:W-:Y:S01]  /*1070*/  IMAD R16, R27, R15, R16 ;  /* 0x0000000f1b107224 */ /* 0x000fe200078e0210 */
[----:B------:R-:W-:-:S04]  /*1080*/  LOP3.LUT R15, R31, R32, RZ, 0x3c, !PT ;  /* 0x000000201f0f7212 */ /* 0x000fc800078e3cff */
[----:B------:R-:W-:-:S13]  /*1090*/  ISETP.GT.U32.AND P5, PT, R27, R16, PT ;  /* 0x000000101b00720c */ /* 0x000fda0003fa4070 */
[-C--:B------:R-:W-:Y:S02]  /*10a0*/  @!P5 IADD3 R16, PT, PT, R16, -R27.reuse, RZ ;  /* 0x8000001b1010d210 */ /* 0x080fe40007ffe0ff */
[----:B------:R-:W-:Y:S02]  /*10b0*/  @!P5 IADD3 R14, PT, PT, R14, 0x1, RZ ;  /* 0x000000010e0ed810 */ /* 0x000fe40007ffe0ff */
[----:B------:R-:W-:Y:S02]  /*10c0*/  ISETP.GE.U32.AND P5, PT, R16, R27, PT ;  /* 0x0000001b1000720c */ /* 0x000fe40003fa6070 */
[----:B------:R-:W-:-:S05]  /*10d0*/  SEL R16, R17, RZ, P2 ;  /* 0x000000ff11107207 */ /* 0x000fca0001000000 */
[----:B------:R-:W-:-:S06]  /*10e0*/  IMAD R17, R16, UR42, RZ ;  /* 0x0000002a10117c24 */ /* 0x000fcc000f8e02ff */
[----:B------:R-:W-:Y:S01]  /*10f0*/  @P5 VIADD R14, R14, 0x1 ;  /* 0x000000010e0e5836 */ /* 0x000fe20000000000 */
[----:B------:R-:W-:-:S13]  /*1100*/  ISETP.GE.AND P5, PT, R15, RZ, PT ;  /* 0x000000ff0f00720c */ /* 0x000fda0003fa6270 */
[----:B------:R-:W-:-:S04]  /*1110*/  @!P5 IADD3 R14, PT, PT, -R14, RZ, RZ ;  /* 0x000000ff0e0ed210 */ /* 0x000fc80007ffe1ff */
[----:B------:R-:W-:-:S04]  /*1120*/  SEL R14, R19, R14, !P3 ;  /* 0x0000000e130e7207 */ /* 0x000fc80005800000 */
[C---:B------:R-:W-:Y:S02]  /*1130*/  IADD3 R15, PT, PT, -R14.reuse, RZ, RZ ;  /* 0x000000ff0e0f7210 */ /* 0x040fe40007ffe1ff */
        /* <DEDUP_REMOVED lines=9> */
[----:B------:R-:W-:Y:S02]  /*11d0*/  LEA.HI R39, R39, R39, RZ, 0x1 ;  /* 0x0000002727277211 */ /* 0x000fe400078f08ff */
[----:B------:R-:W-:Y:S02]  /*11e0*/  PRMT R17, R22, 0x7770, RZ ;  /* 0x0000777016117816 */ /* 0x000fe400000000ff */
        /* <DEDUP_REMOVED lines=8> */
[----:B------:R-:W-:Y:S01]  /*1270*/  IMAD.U32 R16, RZ, RZ, UR4 ;  /* 0x00000004ff107e24 */ /* 0x000fe2000f8e00ff */
[----:B------:R-:W-:Y:S02]  /*1280*/  R2UR UR6, R20 ;  /* 0x00000000140672ca */ /* 0x000fe400000e0000 */
[----:B------:R-:W-:Y:S02]  /*1290*/  IABS R41, R39 ;  /* 0x0000002700297213 */ /* 0x000fe40000000000 */
[----:B------:R-:W-:-:S13]  /*12a0*/  R2UR UR7, R21 ;  /* 0x00000000150772ca */ /* 0x000fda00000e0000 */
[----:B------:R0:W4:Y:S04]  /*12b0*/  LDG.E R30, desc[UR6][R12.64] ;  /* 0x000000060c1e7981 */ /* 0x000128000c1e1900 */
[----:B------:R1:W5:Y:S01]  /*12c0*/  LDG.E R40, desc[UR6][R28.64] ;  /* 0x000000061c287981 */ /* 0x000362000c1e1900 */
[----:B0-----:R-:W-:Y:S01]  /*12d0*/  LOP3.LUT R12, R39, R34, RZ, 0x3c, !PT ;  /* 0x00000022270c7212 */ /* 0x001fe200078e3cff */
[----:B--2---:R-:W-:Y:S01]  /*12e0*/  @P5 FMUL R16, R22, R11 ;  /* 0x0000000b16105220 */ /* 0x004fe20000400000 */
[----:B------:R-:W-:-:S05]  /*12f0*/  IMAD.HI.U32 R22, R35, R41, RZ ;  /* 0x0000002923167227 */ /* 0x000fca00078e00ff */
[----:B------:R-:W-:-:S05]  /*1300*/  IADD3 R42, PT, PT, -R22, RZ, RZ ;  /* 0x000000ff162a7210 */ /* 0x000fca0007ffe1ff */
[----:B------:R-:W-:-:S05]  /*1310*/  IMAD R41, R36, R42, R41 ;  /* 0x0000002a24297224 */ /* 0x000fca00078e0229 */
[----:B------:R-:W-:-:S13]  /*1320*/  ISETP.GT.U32.AND P5, PT, R36, R41, PT ;  /* 0x000000292400720c */ /* 0x000fda0003fa4070 */
[----:B------:R-:W-:Y:S01]  /*1330*/  @!P5 IMAD.IADD R41, R41, 0x1, -R36 ;  /* 0x000000012929d824 */ /* 0x000fe200078e0a24 */
[----:B------:R-:W-:-:S04]  /*1340*/  @!P5 IADD3 R22, PT, PT, R22, 0x1, RZ ;  /* 0x000000011616d810 */ /* 0x000fc80007ffe0ff */
[----:B------:R-:W-:-:S13]  /*1350*/  ISETP.GE.U32.AND P5, PT, R41, R36, PT ;  /* 0x000000242900720c */ /* 0x000fda0003fa6070 */
[----:B------:R-:W-:Y:S02]  /*1360*/  @P5 IADD3 R22, PT, PT, R22, 0x1, RZ ;  /* 0x0000000116165810 */ /* 0x000fe40007ffe0ff */
[----:B------:R-:W-:-:S13]  /*1370*/  ISETP.GE.AND P5, PT, R12, RZ, PT ;  /* 0x000000ff0c00720c */ /* 0x000fda0003fa6270 */
[----:B------:R-:W-:-:S05]  /*1380*/  @!P5 IMAD.MOV R22, RZ, RZ, -R22 ;  /* 0x000000ffff16d224 */ /* 0x000fca00078e0a16 */
[----:B------:R-:W-:-:S04]  /*1390*/  SEL R12, R0, R22, !P4 ;  /* 0x00000016000c7207 */ /* 0x000fc80006000000 */
[----:B------:R-:W-:-:S05]  /*13a0*/  IADD3 R13, PT, PT, -R12, RZ, RZ ;  /* 0x000000ff0c0d7210 */ /* 0x000fca0007ffe1ff */
[----:B------:R-:W-:-:S05]  /*13b0*/  IMAD R13, R34, R13, R39 ;  /* 0x0000000d220d7224 */ /* 0x000fca00078e0227 */
[----:B-1----:R-:W-:-:S05]  /*13c0*/  IABS R28, R13 ;  /* 0x0000000d001c7213 */ /* 0x002fca0000000000 */
[----:B------:R-:W-:-:S05]  /*13d0*/  IMAD.HI.U32 R22, R7, R28, RZ ;  /* 0x0000001c07167227 */ /* 0x000fca00078e00ff */
[----:B------:R-:W-:-:S05]  /*13e0*/  IADD3 R29, PT, PT, -R22, RZ, RZ ;  /* 0x000000ff161d7210 */ /* 0x000fca0007ffe1ff */
[----:B------:R-:W-:-:S05]  /*13f0*/  IMAD R28, R27, R29, R28 ;  /* 0x0000001d1b1c7224 */ /* 0x000fca00078e021c */
[----:B------:R-:W-:-:S13]  /*1400*/  ISETP.GT.U32.AND P5, PT, R27, R28, PT ;  /* 0x0000001c1b00720c */ /* 0x000fda0003fa4070 */
[----:B------:R-:W-:Y:S01]  /*1410*/  @!P5 IMAD.IADD R28, R28, 0x1, -R27 ;  /* 0x000000011c1cd824 */ /* 0x000fe200078e0a1b */
[----:B------:R-:W-:-:S04]  /*1420*/  @!P5 IADD3 R22, PT, PT, R22, 0x1, RZ ;  /* 0x000000011616d810 */ /* 0x000fc80007ffe0ff */
[----:B------:R-:W-:Y:S02]  /*1430*/  ISETP.GE.U32.AND P5, PT, R28, R27, PT ;  /* 0x0000001b1c00720c */ /* 0x000fe40003fa6070 */
[----:B------:R-:W-:-:S11]  /*1440*/  LOP3.LUT R28, R13, R32, RZ, 0x3c, !PT ;  /* 0x000000200d1c7212 */ /* 0x000fd600078e3cff */
        /* <DEDUP_REMOVED lines=24> */
[----:B------:R-:W-:-:S05]  /*15d0*/  VIADD R39, R5, 0x140 ;  /* 0x0000014005277836 */ /* 0x000fca0000000000 */
[----:B------:R-:W-:-:S05]  /*15e0*/  IABS R43, R39 ;  /* 0x00000027002b7213 */ /* 0x000fca0000000000 */
[----:B------:R-:W-:-:S05]  /*15f0*/  IMAD.HI.U32 R41, R35, R43, RZ ;  /* 0x0000002b23297227 */ /* 0x000fca00078e00ff */
[----:B------:R-:W-:-:S05]  /*1600*/  IADD3 R29, PT, PT, -R41, RZ, RZ ;  /* 0x000000ff291d7210 */ /* 0x000fca0007ffe1ff */
[----:B------:R-:W-:Y:S01]  /*1610*/  IMAD R43, R36, R29, R43 ;  /* 0x0000001d242b7224 */ /* 0x000fe200078e022b */
[----:B------:R-:W-:-:S04]  /*1620*/  IADD3 R29, PT, PT, R5, 0x180, RZ ;  /* 0x00000180051d7810 */ /* 0x000fc80007ffe0ff */
[----:B------:R-:W-:Y:S02]  /*1630*/  IABS R5, R29 ;  /* 0x0000001d00057213 */ /* 0x000fe40000000000 */
[----:B------:R-:W-:-:S03]  /*1640*/  MOV R22, UR4 ;  /* 0x0000000400167c02 */ /* 0x000fc60008000f00 */
[----:B------:R-:W-:Y:S01]  /*1650*/  IMAD.HI.U32 R35, R35, R5, RZ ;  /* 0x0000000523237227 */ /* 0x000fe200078e00ff */
[----:B------:R-:W-:Y:S02]  /*1660*/  R2UR UR6, R20 ;  /* 0x00000000140672ca */ /* 0x000fe400000e0000 */
[----:B------:R-:W-:Y:S02]  /*1670*/  R2UR UR7, R21 ;  /* 0x00000000150772ca */ /* 0x000fe400000e0000 */
[----:B------:R-:W-:Y:S01]  /*1680*/  PRMT R28, R28, 0x7770, RZ ;  /* 0x000077701c1c7816 */ /* 0x000fe200000000ff */
[----:B--2---:R-:W-:Y:S01]  /*1690*/  @P5 FMUL R22, R42, R11 ;  /* 0x0000000b2a165220 */ /* 0x004fe20000400000 */
[----:B------:R-:W-:Y:S02]  /*16a0*/  ISETP.GT.U32.AND P5, PT, R36, R43, PT ;  /* 0x0000002b2400720c */ /* 0x000fe40003fa4070 */
[----:B------:R-:W-:-:S05]  /*16b0*/  IADD3 R42, PT, PT, -R35, RZ, RZ ;  /* 0x000000ff232a7210 */ /* 0x000fca0007ffe1ff */
[----:B------:R-:W-:-:S05]  /*16c0*/  IMAD R5, R36, R42, R5 ;  /* 0x0000002a24057224 */ /* 0x000fca00078e0205 */
[----:B------:R-:W-:Y:S01]  /*16d0*/  ISETP.GT.U32.AND P6, PT, R36, R5, PT ;  /* 0x000000052400720c */ /* 0x000fe20003fc4070 */
[----:B------:R-:W-:Y:S01]  /*16e0*/  @!P5 IMAD.IADD R43, R43, 0x1, -R36 ;  /* 0x000000012b2bd824 */ /* 0x000fe200078e0a24 */
[----:B------:R-:W-:-:S04]  /*16f0*/  @!P5 IADD3 R41, PT, PT, R41, 0x1, RZ ;  /* 0x000000012929d810 */ /* 0x000fc80007ffe0ff */
[----:B------:R-:W-:-:S07]  /*1700*/  ISETP.GE.U32.AND P5, PT, R43, R36, PT ;  /* 0x000000242b00720c */ /* 0x000fce0003fa6070 */
[----:B------:R-:W-:-:S06]  /*1710*/  @!P6 IMAD.IADD R5, R5, 0x1, -R36 ;  /* 0x000000010505e824 */ /* 0x000fcc00078e0a24 */
[----:B------:R-:W-:Y:S02]  /*1720*/  @P5 IADD3 R41, PT, PT, R41, 0x1, RZ ;  /* 0x0000000129295810 */ /* 0x000fe40007ffe0ff */
[----:B------:R-:W-:Y:S02]  /*1730*/  ISETP.GE.U32.AND P5, PT, R5, R36, PT ;  /* 0x000000240500720c */ /* 0x000fe40003fa6070 */
[----:B------:R-:W-:Y:S02]  /*1740*/  @!P6 IADD3 R35, PT, PT, R35, 0x1, RZ ;  /* 0x000000012323e810 */ /* 0x000fe40007ffe0ff */
[----:B------:R-:W-:-:S09]  /*1750*/  LOP3.LUT R5, R39, R34, RZ, 0x3c, !PT ;  /* 0x0000002227057212 */ /* 0x000fd200078e3cff */
[----:B------:R-:W-:Y:S01]  /*1760*/  @P5 VIADD R35, R35, 0x1 ;  /* 0x0000000123235836 */ /* 0x000fe20000000000 */
[----:B------:R-:W-:Y:S02]  /*1770*/  ISETP.GE.AND P5, PT, R5, RZ, PT ;  /* 0x000000ff0500720c */ /* 0x000fe40003fa6270 */
[----:B------:R-:W-:-:S11]  /*1780*/  LOP3.LUT R5, R29, R34, RZ, 0x3c, !PT ;  /* 0x000000221d057212 */ /* 0x000fd600078e3cff */
[----:B------:R-:W-:Y:S02]  /*1790*/  @!P5 IADD3 R41, PT, PT, -R41, RZ, RZ ;  /* 0x000000ff2929d210 */ /* 0x000fe40007ffe1ff */
[----:B------:R-:W-:Y:S02]  /*17a0*/  ISETP.GE.AND P5, PT, R5, RZ, PT ;  /* 0x000000ff0500720c */ /* 0x000fe40003fa6270 */
[----:B------:R-:W-:-:S11]  /*17b0*/  SEL R36, R0, R41, !P4 ;  /* 0x0000002900247207 */ /* 0x000fd60006000000 */
[----:B------:R-:W-:-:S04]  /*17c0*/  @!P5 IADD3 R35, PT, PT, -R35, RZ, RZ ;  /* 0x000000ff2323d210 */ /* 0x000fc80007ffe1ff */
[----:B------:R-:W-:Y:S01]  /*17d0*/  SEL R41, R0, R35, !P4 ;  /* 0x0000002300297207 */ /* 0x000fe20006000000 */
[----:B------:R-:W-:-:S04]  /*17e0*/  IMAD.MOV R35, RZ, RZ, -R36 ;  /* 0x000000ffff237224 */ /* 0x000fc800078e0a24 */
[----:B------:R-:W-:-:S05]  /*17f0*/  IMAD R35, R34, R35, R39 ;  /* 0x0000002322237224 */ /* 0x000fca00078e0227 */
[----:B------:R-:W-:-:S05]  /*1800*/  IABS R42, R35 ;  /* 0x00000023002a7213 */ /* 0x000fca0000000000 */
[----:B------:R-:W-:-:S05]  /*1810*/  IMAD.HI.U32 R0, R7, R42, RZ ;  /* 0x0000002a07007227 */ /* 0x000fca00078e00ff */
[----:B------:R-:W-:-:S05]  /*1820*/  IADD3 R5, PT, PT, -R0, RZ, RZ ;  /* 0x000000ff00057210 */ /* 0x000fca0007ffe1ff */
[----:B------:R-:W-:Y:S01]  /*1830*/  IMAD R42, R27, R5, R42 ;  /* 0x000000051b2a7224 */ /* 0x000fe200078e022a */
[----:B------:R-:W-:-:S04]  /*1840*/  LOP3.LUT R5, R35, R32, RZ, 0x3c, !PT ;  /* 0x0000002023057212 */ /* 0x000fc800078e3cff */
[----:B------:R-:W-:Y:S02]  /*1850*/  ISETP.GE.AND P5, PT, R5, RZ, PT ;  /* 0x000000ff0500720c */ /* 0x000fe40003fa6270 */
[----:B------:R-:W-:Y:S02]  /*1860*/  IADD3 R5, PT, PT, -R41, RZ, RZ ;  /* 0x000000ff29057210 */ /* 0x000fe40007ffe1ff */
[----:B------:R-:W-:-:S03]  /*1870*/  ISETP.GT.U32.AND P4, PT, R27, R42, PT ;  /* 0x0000002a1b00720c */ /* 0x000fc60003f84070 */
[----:B------:R-:W-:-:S05]  /*1880*/  IMAD R5, R34, R5, R29 ;  /* 0x0000000522057224 */ /* 0x000fca00078e021d */
[----:B------:R-:W-:-:S05]  /*1890*/  IABS R34, R5 ;  /* 0x0000000500227213 */ /* 0x000fca0000000000 */
[----:B------:R-:W-:Y:S01]  /*18a0*/  @!P4 IADD3 R42, PT, PT, R42, -R27, RZ ;  /* 0x8000001b2a2ac210 */ /* 0x000fe20007ffe0ff */
[----:B------:R-:W-:-:S04]  /*18b0*/  IMAD.HI.U32 R7, R7, R34, RZ ;  /* 0x0000002207077227 */ /* 0x000fc800078e00ff */
[----:B------:R-:W-:Y:S01]  /*18c0*/  @!P4 VIADD R0, R0, 0x1 ;  /* 0x000000010000c836 */ /* 0x000fe20000000000 */
[----:B------:R-:W-:Y:S02]  /*18d0*/  ISETP.GE.U32.AND P4, PT, R42, R27, PT ;  /* 0x0000001b2a00720c */ /* 0x000fe40003f86070 */
[----:B------:R-:W-:-:S05]  /*18e0*/  IADD3 R42, PT, PT, -R7, RZ, RZ ;  /* 0x000000ff072a7210 */ /* 0x000fca0007ffe1ff */
[----:B------:R-:W-:-:S05]  /*18f0*/  IMAD R34, R27, R42, R34 ;  /* 0x0000002a1b227224 */ /* 0x000fca00078e0222 */
[----:B------:R-:W-:Y:S02]  /*1900*/  ISETP.GT.U32.AND P6, PT, R27, R34, PT ;  /* 0x000000221b00720c */ /* 0x000fe40003fc4070 */
[----:B------:R-:W-:-:S11]  /*1910*/  @P4 IADD3 R0, PT, PT, R0, 0x1, RZ ;  /* 0x0000000100004810 */ /* 0x000fd60007ffe0ff */
[----:B------:R-:W-:-:S05]  /*1920*/  @!P6 IMAD.IADD R34, R34, 0x1, -R27 ;  /* 0x000000012222e824 */ /* 0x000fca00078e0a1b */
[----:B------:R-:W-:Y:S02]  /*1930*/  ISETP.GE.U32.AND P4, PT, R34, R27, PT ;  /* 0x0000001b2200720c */ /* 0x000fe40003f86070 */
[----:B------:R-:W-:Y:S02]  /*1940*/  @!P6 IADD3 R7, PT, PT, R7, 0x1, RZ ;  /* 0x000000010707e810 */ /* 0x000fe40007ffe0ff */
[----:B------:R-:W-:Y:S02]  /*1950*/  LOP3.LUT R27, R5, R32, RZ, 0x3c, !PT ;  /* 0x00000020051b7212 */ /* 0x000fe400078e3cff */
[----:B------:R-:W-:-:S07]  /*1960*/  @!P5 IADD3 R0, PT, PT, -R0, RZ, RZ ;  /* 0x000000ff0000d210 */ /* 0x000fce0007ffe1ff */
[----:B------:R-:W-:Y:S01]  /*1970*/  @P4 VIADD R7, R7, 0x1 ;  /* 0x0000000107074836 */ /* 0x000fe20000000000 */
[----:B------:R-:W-:-:S04]  /*1980*/  ISETP.GE.AND P4, PT, R27, RZ, PT ;  /* 0x000000ff1b00720c */ /* 0x000fc80003f86270 */
[----:B------:R-:W-:Y:S02]  /*1990*/  MOV R34, R7 ;  /* 0x0000000700227202 */ /* 0x000fe40000000f00 */
[----:B------:R-:W-:Y:S02]  /*19a0*/  SEL R7, R19, R0, !P3 ;  /* 0x0000000013077207 */ /* 0x000fe40005800000 */
[----:B------:R-:W-:Y:S01]  /*19b0*/  SEL R36, R36, RZ, P2 ;  /* 0x000000ff24247207 */ /* 0x000fe20001000000 */
[----:B------:R-:W2:Y:S01]  /*19c0*/  LDG.E R0, desc[UR6][R14.64] ;  /* 0x000000060e007981 */ /* 0x000ea2000c1e1900 */
[C---:B------:R-:W-:Y:S02]  /*19d0*/  IADD3 R27, PT, PT, -R7.reuse, RZ, RZ ;  /* 0x000000ff071b7210 */ /* 0x040fe40007ffe1ff */
[----:B------:R-:W-:Y:S01]  /*19e0*/  SEL R7, R7, RZ, P1 ;  /* 0x000000ff07077207 */ /* 0x000fe20000800000 */
[----:B------:R-:W-:Y:S02]  /*19f0*/  @!P4 IMAD.MOV R34, RZ, RZ, -R34 ;  /* 0x000000ffff22c224 */ /* 0x000fe400078e0a22 */
[----:B------:R-:W-:-:S02]  /*1a00*/  IMAD R35, R32, R27, R35 ;  /* 0x0000001b20237224 */ /* 0x000fc400078e0223 */
[----:B------:R-:W-:Y:S01]  /*1a10*/  IMAD R36, R36, UR42, RZ ;  /* 0x0000002a24247c24 */ /* 0x000fe2000f8e02ff */
[----:B------:R-:W-:Y:S02]  /*1a20*/  SEL R19, R19, R34, !P3 ;  /* 0x0000002213137207 */ /* 0x000fe40005800000 */
[----:B------:R-:W-:Y:S01]  /*1a30*/  SEL R35, R35, RZ, P0 ;  /* 0x000000ff23237207 */ /* 0x000fe20000000000 */
[----:B------:R-:W-:Y:S01]  /*1a40*/  IMAD R36, R7, UR43, R36 ;  /* 0x0000002b07247c24 */ /* 0x000fe2000f8e0224 */
[C---:B------:R-:W-:Y:S02]  /*1a50*/  SEL R27, R19.reuse, RZ, P1 ;  /* 0x000000ff131b7207 */ /* 0x040fe40000800000 */
[----:B------:R-:W-:Y:S01]  /*1a60*/  IADD3 R19, PT, PT, -R19, RZ, RZ ;  /* 0x000000ff13137210 */ /* 0x000fe20007ffe1ff */
[----:B------:R-:W-:Y:S01]  /*1a70*/  IMAD R35, R35, UR45, R36 ;  /* 0x0000002d23237c24 */ /* 0x000fe2000f8e0224 */
[----:B------:R-:W-:-:S03]  /*1a80*/  SEL R41, R41, RZ, P2 ;  /* 0x000000ff29297207 */ /* 0x000fc60001000000 */
[----:B------:R-:W-:Y:S01]  /*1a90*/  IMAD R5, R32, R19, R5 ;  /* 0x0000001320057224 */ /* 0x000fe200078e0205 */
[----:B------:R-:W-:Y:S01]  /*1aa0*/  LEA.HI R35, R35, R35, RZ, 0x1 ;  /* 0x0000002323237211 */ /* 0x000fe200078f08ff */
[----:B------:R-:W-:-:S03]  /*1ab0*/  IMAD R32, R41, UR42, RZ ;  /* 0x0000002a29207c24 */ /* 0x000fc6000f8e02ff */
[----:B------:R-:W-:Y:S01]  /*1ac0*/  SHF.R.S32.HI R35, RZ, 0x1, R35 ;  /* 0x00000001ff237819 */ /* 0x000fe20000011423 */
[----:B------:R-:W-:Y:S01]  /*1ad0*/  IMAD R32, R27, UR43, R32 ;  /* 0x0000002b1b207c24 */ /* 0x000fe2000f8e0220 */
[----:B------:R-:W-:Y:S02]  /*1ae0*/  SEL R5, R5, RZ, P0 ;  /* 0x000000ff05057207 */ /* 0x000fe40000000000 */
[----:B------:R-:W-:Y:S02]  /*1af0*/  ISETP.NE.AND P2, PT, R28, RZ, PT ;  /* 0x000000ff1c00720c */ /* 0x000fe40003f45270 */
[----:B------:R0:W2:Y:S01]  /*1b00*/  LDG.E R28, desc[UR6][R12.64] ;  /* 0x000000060c1c7981 */ /* 0x0000a2000c1e1900 */
[----:B------:R-:W-:Y:S02]  /*1b10*/  IMAD R5, R5, UR45, R32 ;  /* 0x0000002d05057c24 */ /* 0x000fe4000f8e0220 */
[----:B0-----:R-:W-:-:S03]  /*1b20*/  IMAD.WIDE R12, R35, 0x2, R2 ;  /* 0x00000002230c7825 */ /* 0x001fc600078e0202 */
[----:B------:R-:W-:-:S03]  /*1b30*/  LEA.HI R5, R5, R5, RZ, 0x1 ;  /* 0x0000000505057211 */ /* 0x000fc600078f08ff */
[----:B------:R-:W3:Y:S01]  /*1b40*/  LDG.E.U16 R12, desc[UR6][R12.64] ;  /* 0x000000060c0c7981 */ /* 0x000ee2000c1e1500 */
[----:B------:R-:W-:-:S05]  /*1b50*/  SHF.R.S32.HI R5, RZ, 0x1, R5 ;  /* 0x00000001ff057819 */ /* 0x000fca0000011405 */
[----:B------:R-:W-:-:S05]  /*1b60*/  IMAD.WIDE R2, R5, 0x2, R2 ;  /* 0x0000000205027825 */ /* 0x000fca00078e0202 */
[----:B------:R-:W4:Y:S01]  /*1b70*/  LDG.E.U16 R13, desc[UR6][R2.64] ;  /* 0x00000006020d7981 */ /* 0x000f22000c1e1500 */
[----:B------:R-:W-:-:S04]  /*1b80*/  LEA.HI R39, R39, R39, RZ, 0x1 ;  /* 0x0000002727277211 */ /* 0x000fc800078f08ff */
[----:B------:R-:W-:-:S05]  /*1b90*/  SHF.R.S32.HI R15, RZ, 0x1, R39 ;  /* 0x00000001ff0f7819 */ /* 0x000fca0000011427 */
[----:B------:R-:W-:Y:S01]  /*1ba0*/  IMAD.WIDE R14, R15, 0x8, R8 ;  /* 0x000000080f0e7825 */ /* 0x000fe200078e0208 */
[----:B------:R-:W-:-:S04]  /*1bb0*/  LEA.HI R29, R29, R29, RZ, 0x1 ;  /* 0x0000001d1d1d7211 */ /* 0x000fc800078f08ff */
[----:B------:R-:W-:Y:S01]  /*1bc0*/  SHF.R.S32.HI R29, RZ, 0x1, R29 ;  /* 0x00000001ff1d7819 */ /* 0x000fe2000001141d */
[----:B------:R-:W2:Y:S04]  /*1bd0*/  LDG.E R34, desc[UR6][R14.64] ;  /* 0x000000060e227981 */ /* 0x000ea8000c1e1900 */
[----:B------:R-:W-:-:S05]  /*1be0*/  IMAD.WIDE R8, R29, 0x8, R8 ;  /* 0x000000081d087825 */ /* 0x000fca00078e0208 */
[----:B------:R-:W2:Y:S01]  /*1bf0*/  LDG.E R2, desc[UR6][R8.64] ;  /* 0x0000000608027981 */ /* 0x000ea2000c1e1900 */
[----:B---3--:R-:W-:-:S04]  /*1c00*/  PRMT R7, R12, 0x7771, RZ ;  /* 0x000077710c077816 */ /* 0x008fc800000000ff */
[----:B------:R-:W-:Y:S02]  /*1c10*/  ISETP.NE.AND P1, PT, R7, RZ, PT ;  /* 0x000000ff0700720c */ /* 0x000fe40003f25270 */
[----:B----4-:R-:W-:-:S04]  /*1c20*/  PRMT R7, R13, 0x7771, RZ ;  /* 0x000077710d077816 */ /* 0x010fc800000000ff */
[----:B------:R-:W-:-:S07]  /*1c30*/  ISETP.NE.AND P0, PT, R7, RZ, PT ;  /* 0x000000ff0700720c */ /* 0x000fce0003f05270 */
[----:B------:R-:W-:Y:S02]  /*1c40*/  @P1 R2UR UR8, R20 ;  /* 0x00000000140812ca */ /* 0x000fe400000e0000 */
[----:B------:R-:W-:-:S13]  /*1c50*/  @P1 R2UR UR9, R21 ;  /* 0x00000000150912ca */ /* 0x000fda00000e0000 */
[----:B------:R-:W3:Y:S01]  /*1c60*/  @P1 LDG.E R36, desc[UR8][R14.64+0x4] ;  /* 0x000004080e241981 */ /* 0x000ee2000c1e1900 */
[----:B------:R-:W-:Y:S02]  /*1c70*/  @P0 R2UR UR8, R20 ;  /* 0x00000000140802ca */ /* 0x000fe400000e0000 */
[----:B------:R-:W-:-:S13]  /*1c80*/  @P0 R2UR UR9, R21 ;  /* 0x00000000150902ca */ /* 0x000fda00000e0000 */
[----:B------:R-:W4:Y:S01]  /*1c90*/  @P0 LDG.E R14, desc[UR8][R8.64+0x4] ;  /* 0x00000408080e0981 */ /* 0x000f22000c1e1900 */
[-C--:B------:R-:W-:Y:S01]  /*1ca0*/  FMUL R5, R38, R11.reuse ;  /* 0x0000000b26057220 */ /* 0x080fe20000400000 */
[----:B------:R-:W-:Y:S01]  /*1cb0*/  ISETP.NE.AND P6, PT, R33, RZ, PT ;  /* 0x000000ff2100720c */ /* 0x000fe20003fc5270 */
[-C--:B------:R-:W-:Y:S01]  /*1cc0*/  FMUL R3, R30, R11.reuse ;  /* 0x0000000b1e037220 */ /* 0x080fe20000400000 */
[----:B------:R-:W-:Y:S02]  /*1cd0*/  PRMT R37, R37, 0x7770, RZ ;  /* 0x0000777025257816 */ /* 0x000fe400000000ff */
[----:B------:R-:W-:Y:S02]  /*1ce0*/  FSEL R5, R5, R10, P6 ;  /* 0x0000000a05057208 */ /* 0x000fe40003000000 */
[----:B------:R-:W-:Y:S01]  /*1cf0*/  ISETP.NE.AND P6, PT, R17, RZ, PT ;  /* 0x000000ff1100720c */ /* 0x000fe20003fc5270 */
[----:B-----5:R-:W-:Y:S01]  /*1d00*/  FMUL R29, R40, R11 ;  /* 0x0000000b281d7220 */ /* 0x020fe20000400000 */
[----:B------:R-:W-:-:S02]  /*1d10*/  PRMT R31, R31, 0x7770, RZ ;  /* 0x000077701f1f7816 */ /* 0x000fc400000000ff */
[-C--:B------:R-:W-:Y:S02]  /*1d20*/  FSEL R30, R3, R10.reuse, P6 ;  /* 0x0000000a031e7208 */ /* 0x080fe40003000000 */
[----:B------:R-:W-:Y:S02]  /*1d30*/  ISETP.NE.AND P6, PT, R37, RZ, PT ;  /* 0x000000ff2500720c */ /* 0x000fe40003fc5270 */
[----:B------:R-:W-:Y:S01]  /*1d40*/  FMNMX3 R7, R5, -INF , R6, !PT ;  /* 0xff80000005077876 */ /* 0x000fe20007800006 */
[----:B--2---:R-:W-:Y:S01]  /*1d50*/  FMUL R27, R0, R11 ;  /* 0x0000000b001b7220 */ /* 0x004fe20000400000 */
[----:B------:R-:W-:Y:S02]  /*1d60*/  PRMT R3, R13, 0x7770, RZ ;  /* 0x000077700d037816 */ /* 0x000fe400000000ff */
[----:B------:R-:W-:Y:S02]  /*1d70*/  FSEL R29, R29, R10, P6 ;  /* 0x0000000a1d1d7208 */ /* 0x000fe40003000000 */
[----:B------:R-:W-:-:S02]  /*1d80*/  ISETP.NE.AND P6, PT, R31, RZ, PT ;  /* 0x000000ff1f00720c */ /* 0x000fc40003fc5270 */
[----:B------:R-:W-:Y:S01]  /*1d90*/  FMNMX3 R7, R7, R30, R4, !PT ;  /* 0x0000001e07077276 */ /* 0x000fe20007800004 */
[----:B------:R-:W-:Y:S01]  /*1da0*/  FMUL R17, R28, R11 ;  /* 0x0000000b1c117220 */ /* 0x000fe20000400000 */
[----:B------:R-:W-:Y:S02]  /*1db0*/  ISETP.NE.AND P4, PT, R3, RZ, PT ;  /* 0x000000ff0300720c */ /* 0x000fe40003f85270 */
[----:B------:R-:W-:Y:S02]  /*1dc0*/  PRMT R12, R12, 0x7770, RZ ;  /* 0x000077700c0c7816 */ /* 0x000fe400000000ff */
[----:B------:R-:W-:Y:S02]  /*1dd0*/  FSEL R27, R27, R10, P6 ;  /* 0x0000000a1b1b7208 */ /* 0x000fe40003000000 */
[----:B------:R-:W-:Y:S01]  /*1de0*/  FMNMX3 R7, R7, R29, R18, !PT ;  /* 0x0000001d07077276 */ /* 0x000fe20007800012 */
[----:B------:R-:W-:Y:S01]  /*1df0*/  FMUL R3, R34, R11 ;  /* 0x0000000b22037220 */ /* 0x000fe20000400000 */
[----:B------:R-:W-:-:S02]  /*1e00*/  ISETP.NE.AND P3, PT, R12, RZ, PT ;  /* 0x000000ff0c00720c */ /* 0x000fc40003f65270 */
[-C--:B------:R-:W-:Y:S02]  /*1e10*/  FSEL R17, R17, R10.reuse, P2 ;  /* 0x0000000a11117208 */ /* 0x080fe40001000000 */
[----:B------:R-:W-:Y:S01]  /*1e20*/  FMNMX3 R0, R7, R27, R16, !PT ;  /* 0x0000001b07007276 */ /* 0x000fe20007800010 */
[----:B------:R-:W-:Y:S01]  /*1e30*/  IMAD.U32 R19, RZ, RZ, UR4 ;  /* 0x00000004ff137e24 */ /* 0x000fe2000f8e00ff */
[----:B------:R-:W-:Y:S02]  /*1e40*/  FSEL R28, R3, R10, P3 ;  /* 0x0000000a031c7208 */ /* 0x000fe40001800000 */
[----:B------:R-:W-:Y:S01]  /*1e50*/  FMNMX3 R0, R0, R17, R22, !PT ;  /* 0x0000001100007276 */ /* 0x000fe20007800016 */
[-C--:B------:R-:W-:Y:S01]  /*1e60*/  @P4 FMUL R10, R2, R11.reuse ;  /* 0x0000000b020a4220 */ /* 0x080fe20000400000 */
[----:B------:R-:W-:Y:S01]  /*1e70*/  MOV R7, UR4 ;  /* 0x0000000400077c02 */ /* 0x000fe20008000f00 */
[----:B------:R-:W-:Y:S01]  /*1e80*/  UMOV UR4, 0xffffffff ;  /* 0xffffffff00047882 */ /* 0x000fe20000000000 */
[----:B---3--:R-:W-:-:S05]  /*1e90*/  @P1 FMUL R19, R36, R11 ;  /* 0x0000000b24131220 */ /* 0x008fca0000400000 */
[----:B------:R-:W-:Y:S01]  /*1ea0*/  FMNMX3 R0, R0, R28, R19, !PT ;  /* 0x0000001c00007276 */ /* 0x000fe20007800013 */
[----:B----4-:R-:W-:-:S05]  /*1eb0*/  @P0 FMUL R7, R14, R11 ;  /* 0x0000000b0e070220 */ /* 0x010fca0000400000 */
        /* <DEDUP_REMOVED lines=16> */
[--C-:B------:R-:W-:Y:S01]  /*1fc0*/  FADD R38, R30, -R11.reuse ;  /* 0x8000000b1e267221 */ /* 0x100fe20000000000 */
        /* <DEDUP_REMOVED lines=10> */
[--C-:B------:R-:W-:Y:S01]  /*2070*/  FADD R10, R10, -R11.reuse ;  /* 0x8000000b0a0a7221 */ /* 0x100fe20000000000 */
[--C-:B------:R-:W-:Y:S01]  /*2080*/  FADD R2, R29, -R11.reuse ;  /* 0x8000000b1d027221 */ /* 0x100fe20000000000 */
[----:B------:R-:W-:Y:S01]  /*2090*/  FADD R34, R27, -R11 ;  /* 0x8000000b1b227221 */ /* 0x000fe20000000000 */
[----:B------:R-:W-:Y:S01]  /*20a0*/  FFMA R3, R42, 1.4426950216293334961, -R3 ;  /* 0x3fb8aa3b2a037823 */ /* 0x000fe20000000803 */
[--C-:B------:R-:W-:Y:S01]  /*20b0*/  FADD R32, R17, -R11.reuse ;  /* 0x8000000b11207221 */ /* 0x100fe20000000000 */
[C---:B------:R-:W-:Y:S01]  /*20c0*/  FADD R18, -R11.reuse, R22 ;  /* 0x000000160b127221 */ /* 0x040fe20000000100 */
[----:B------:R-:W-:Y:S01]  /*20d0*/  FADD R30, R28, -R11 ;  /* 0x8000000b1c1e7221 */ /* 0x000fe20000000000 */
        /* <DEDUP_REMOVED lines=12> */
[-C--:B------:R-:W-:Y:S01]  /*21a0*/  FFMA.SAT R31, R34, R9.reuse, 0.5 ;  /* 0x3f000000221f7423 */ /* 0x080fe20000002009 */
[----:B------:R-:W-:Y:S01]  /*21b0*/  FADD R15, R7, -12583039 ;  /* 0xcb40007f070f7421 */ /* 0x000fe20000000000 */
[----:B------:R-:W-:Y:S01]  /*21c0*/  FADD R19, R3, -12583039 ;  /* 0xcb40007f03137421 */ /* 0x000fe20000000000 */
[-C--:B------:R-:W-:Y:S01]  /*21d0*/  FFMA.SAT R29, R14, R9.reuse, 0.5 ;  /* 0x3f0000000e1d7423 */ /* 0x080fe20000002009 */
[-C--:B------:R-:W-:Y:S01]  /*21e0*/  FFMA.SAT R35, R18, R9.reuse, 0.5 ;  /* 0x3f00000012237423 */ /* 0x080fe20000002009 */
[----:B------:R-:W-:Y:S01]  /*21f0*/  FFMA R17, R36, 1.4426950216293334961, -R15 ;  /* 0x3fb8aa3b24117823 */ /* 0x000fe2000000080f */
        /* <DEDUP_REMOVED lines=9> */
[----:B------:R-:W-:Y:S01]  /*2290*/  FFMA R17, R36, 1.925963033500011079e-08, R17 ;  /* 0x32a5706024117823 */ /* 0x000fe20000000011 */
[----:B------:R-:W-:Y:S01]  /*22a0*/  FFMA R19, R14, 1.4426950216293334961, -R19 ;  /* 0x3fb8aa3b0e137823 */ /* 0x000fe20000000813 */
[-C--:B------:R-:W-:Y:S01]  /*22b0*/  FFMA.SAT R37, R30, R9.reuse, 0.5 ;  /* 0x3f0000001e257423 */ /* 0x080fe20000002009 */
[----:B------:R-:W-:Y:S01]  /*22c0*/  FFMA R34, R34, 1.925963033500011079e-08, R29 ;  /* 0x32a5706022227823 */ /* 0x000fe2000000001d */
[----:B------:R-:W-:Y:S01]  /*22d0*/  FFMA.SAT R29, R32, R9, 0.5 ;  /* 0x3f000000201d7423 */ /* 0x000fe20000002009 */
[----:B------:R-:W-:Y:S01]  /*22e0*/  FFMA R36, R14, 1.925963033500011079e-08, R19 ;  /* 0x32a570600e247823 */ /* 0x000fe20000000013 */
[----:B------:R-:W-:Y:S01]  /*22f0*/  FADD R19, R2, -12583039 ;  /* 0xcb40007f02137421 */ /* 0x000fe20000000000 */
[----:B------:R-:W-:Y:S01]  /*2300*/  FFMA R27, R38, 1.925963033500011079e-08, R27 ;  /* 0x32a57060261b7823 */ /* 0x000fe2000000001b */
[-C--:B------:R-:W-:Y:S01]  /*2310*/  FFMA.RM R14, R29, R8.reuse, 12582913 ;  /* 0x4b4000011d0e7423 */ /* 0x080fe20000004008 */
[----:B------:R-:W-:Y:S01]  /*2320*/  MUFU.EX2 R22, R22 ;  /* 0x0000001600167308 */ /* 0x000fe20000000800 */
[----:B------:R-:W-:Y:S01]  /*2330*/  FFMA R31, R0, 1.4426950216293334961, -R19 ;  /* 0x3fb8aa3b001f7823 */ /* 0x000fe20000000813 */
[----:B------:R-:W-:Y:S01]  /*2340*/  SHF.L.U32 R7, R7, 0x17, RZ ;  /* 0x0000001707077819 */ /* 0x000fe200000006ff */
[----:B------:R-:W-:Y:S01]  /*2350*/  FADD R29, R14, -12583039 ;  /* 0xcb40007f0e1d7421 */ /* 0x000fe20000000000 */
[----:B------:R-:W-:Y:S01]  /*2360*/  SHF.L.U32 R15, R15, 0x17, RZ ;  /* 0x000000170f0f7819 */ /* 0x000fe200000006ff */
[----:B------:R-:W-:Y:S01]  /*2370*/  FFMA R31, R0, 1.925963033500011079e-08, R31 ;  /* 0x32a57060001f7823 */ /* 0x000fe2000000001f */
[----:B------:R-:W-:Y:S01]  /*2380*/  FFMA.RM R0, R35, R8, 12582913 ;  /* 0x4b40000123007423 */ /* 0x000fe20000004008 */
[----:B------:R-:W-:Y:S01]  /*2390*/  FFMA R29, R32, 1.4426950216293334961, -R29 ;  /* 0x3fb8aa3b201d7823 */ /* 0x000fe2000000081d */
[----:B------:R0:W1:Y:S01]  /*23a0*/  MUFU.EX2 R19, R11 ;  /* 0x0000000b00137308 */ /* 0x0000620000000800 */
[----:B------:R-:W-:-:S02]  /*23b0*/  SHF.L.U32 R2, R2, 0x17, RZ ;  /* 0x0000001702027819 */ /* 0x000fc400000006ff */
[----:B------:R-:W-:Y:S01]  /*23c0*/  FFMA R35, R32, 1.925963033500011079e-08, R29 ;  /* 0x32a5706020237823 */ /* 0x000fe2000000001d */
[----:B------:R-:W-:Y:S01]  /*23d0*/  FADD R29, R0, -12583039 ;  /* 0xcb40007f001d7421 */ /* 0x000fe20000000000 */
[----:B------:R-:W-:Y:S01]  /*23e0*/  SHF.L.U32 R32, R13, 0x17, RZ ;  /* 0x000000170d207819 */ /* 0x000fe200000006ff */
[----:B------:R-:W-:Y:S02]  /*23f0*/  FFMA.SAT R13, R16, R9, 0.5 ;  /* 0x3f000000100d7423 */ /* 0x000fe40000002009 */
[C---:B------:R-:W-:Y:S01]  /*2400*/  FFMA R29, R18.reuse, 1.4426950216293334961, -R29 ;  /* 0x3fb8aa3b121d7823 */ /* 0x040fe2000000081d */
[-C--:B0-----:R-:W-:Y:S01]  /*2410*/  FFMA.RM R11, R37, R8.reuse, 12582913 ;  /* 0x4b400001250b7423 */ /* 0x081fe20000004008 */
[----:B------:R-:W-:Y:S01]  /*2420*/  FFMA.RM R13, R13, R8, 12582913 ;  /* 0x4b4000010d0d7423 */ /* 0x000fe20000004008 */
[----:B------:R-:W-:Y:S01]  /*2430*/  MUFU.EX2 R27, R27 ;  /* 0x0000001b001b7308 */ /* 0x000fe20000000800 */
[----:B------:R-:W-:Y:S01]  /*2440*/  FFMA R28, R18, 1.925963033500011079e-08, R29 ;  /* 0x32a57060121c7823 */ /* 0x000fe2000000001d */
[----:B------:R-:W-:Y:S01]  /*2450*/  FADD R29, R11, -12583039 ;  /* 0xcb40007f0b1d7421 */ /* 0x000fe20000000000 */
[C---:B------:R-:W-:Y:S01]  /*2460*/  FADD R37, R13.reuse, -12583039 ;  /* 0xcb40007f0d257421 */ /* 0x040fe20000000000 */
[----:B------:R-:W-:-:S02]  /*2470*/  IMAD.SHL.U32 R13, R13, 0x800000, RZ ;  /* 0x008000000d0d7824 */ /* 0x000fc400078e00ff */
[----:B------:R-:W-:Y:S01]  /*2480*/  FFMA R29, R30, 1.4426950216293334961, -R29 ;  /* 0x3fb8aa3b1e1d7823 */ /* 0x000fe2000000081d */
[----:B------:R-:W-:Y:S01]  /*2490*/  FFMA R37, R16, 1.4426950216293334961, -R37 ;  /* 0x3fb8aa3b10257823 */ /* 0x000fe20000000825 */
[----:B------:R0:W2:Y:S01]  /*24a0*/  MUFU.EX2 R18, R17 ;  /* 0x0000001100127308 */ /* 0x0000a20000000800 */
[----:B-1----:R-:W-:Y:S01]  /*24b0*/  FMUL R19, R32, R19 ;  /* 0x0000001320137220 */ /* 0x002fe20000400000 */
[----:B------:R-:W-:Y:S01]  /*24c0*/  FFMA R29, R30, 1.925963033500011079e-08, R29 ;  /* 0x32a570601e1d7823 */ /* 0x000fe2000000001d */
[----:B------:R-:W-:-:S05]  /*24d0*/  FFMA R30, R16, 1.925963033500011079e-08, R37 ;  /* 0x32a57060101e7823 */ /* 0x000fca0000000025 */
[----:B------:R-:W1:Y:S01]  /*24e0*/  MUFU.EX2 R33, R33 ;  /* 0x0000002100217308 */ /* 0x000e620000000800 */
[-C--:B0-----:R-:W-:Y:S01]  /*24f0*/  FFMA.SAT R17, R10, R9.reuse, 0.5 ;  /* 0x3f0000000a117423 */ /* 0x081fe20000002009 */
[----:B------:R-:W-:-:S03]  /*2500*/  FFMA.SAT R9, R12, R9, 0.5 ;  /* 0x3f0000000c097423 */ /* 0x000fc60000002009 */
[-C--:B------:R-:W-:Y:S01]  /*2510*/  FFMA.RM R16, R17, R8.reuse, 12582913 ;  /* 0x4b40000111107423 */ /* 0x080fe20000004008 */
[----:B------:R-:W-:Y:S01]  /*2520*/  FFMA.RM R17, R9, R8, 12582913 ;  /* 0x4b40000109117423 */ /* 0x000fe20000004008 */
[----:B------:R-:W-:Y:S01]  /*2530*/  SHF.L.U32 R9, R6, 0x17, RZ ;  /* 0x0000001706097819 */ /* 0x000fe200000006ff */
[----:B------:R-:W0:Y:S01]  /*2540*/  MUFU.EX2 R32, R36 ;  /* 0x0000002400207308 */ /* 0x000e220000000800 */
[----:B------:R-:W-:Y:S02]  /*2550*/  IMAD.SHL.U32 R6, R5, 0x800000, RZ ;  /* 0x0080000005067824 */ /* 0x000fe400078e00ff */
[----:B------:R-:W-:Y:S01]  /*2560*/  FADD R8, RZ, R19 ;  /* 0x00000013ff087221 */ /* 0x000fe20000000000 */
[----:B--2---:R-:W-:Y:S01]  /*2570*/  FMUL R7, R7, R18 ;  /* 0x0000001207077220 */ /* 0x004fe20000400000 */
[----:B------:R-:W-:Y:S01]  /*2580*/  FMUL R5, R9, R22 ;  /* 0x0000001609057220 */ /* 0x000fe20000400000 */
[----:B------:R-:W-:Y:S01]  /*2590*/  FMUL R6, R6, R27 ;  /* 0x0000001b06067220 */ /* 0x000fe20000400000 */
[----:B------:R-:W-:Y:S01]  /*25a0*/  FADD R37, R16, -12583039 ;  /* 0xcb40007f10257421 */ /* 0x000fe20000000000 */
[----:B------:R-:W-:Y:S01]  /*25b0*/  IMAD.SHL.U32 R22, R14, 0x800000, RZ ;  /* 0x008000000e167824 */ /* 0x000fe200078e00ff */
[----:B------:R-:W2:Y:S01]  /*25c0*/  MUFU.EX2 R34, R34 ;  /* 0x0000002200227308 */ /* 0x000ea20000000800 */
[----:B------:R-:W-:Y:S01]  /*25d0*/  FADD R9, R8, R5 ;  /* 0x0000000508097221 */ /* 0x000fe20000000000 */
[----:B------:R-:W-:Y:S01]  /*25e0*/  SHF.L.U32 R8, R3, 0x17, RZ ;  /* 0x0000001703087819 */ /* 0x000fe200000006ff */
[----:B------:R-:W-:-:S02]  /*25f0*/  IMAD.SHL.U32 R3, R4, 0x800000, RZ ;  /* 0x0080000004037824 */ /* 0x000fc400078e00ff */
[----:B------:R-:W-:Y:S01]  /*2600*/  FFMA R37, R10, 1.4426950216293334961, -R37 ;  /* 0x3fb8aa3b0a257823 */ /* 0x000fe20000000825 */
[----:B------:R-:W-:Y:S01]  /*2610*/  FADD R4, R9, R6 ;  /* 0x0000000609047221 */ /* 0x000fe20000000000 */
[----:B------:R-:W-:Y:S01]  /*2620*/  SHF.L.U32 R27, R0, 0x17, RZ ;  /* 0x00000017001b7819 */ /* 0x000fe200000006ff */
[----:B-1----:R-:W-:Y:S01]  /*2630*/  FMUL R8, R8, R33 ;  /* 0x0000002108087220 */ /* 0x002fe20000400000 */
[----:B------:R-:W1:Y:S01]  /*2640*/  MUFU.EX2 R31, R31 ;  /* 0x0000001f001f7308 */ /* 0x000e620000000800 */
[----:B------:R-:W-:Y:S01]  /*2650*/  FADD R9, R4, R7 ;  /* 0x0000000704097221 */ /* 0x000fe20000000000 */
[----:B0-----:R-:W-:Y:S01]  /*2660*/  FMUL R4, R3, R32 ;  /* 0x0000002003047220 */ /* 0x001fe20000400000 */
[----:B------:R-:W-:Y:S02]  /*2670*/  FFMA R10, R10, 1.925963033500011079e-08, R37 ;  /* 0x32a570600a0a7823 */ /* 0x000fe40000000025 */
[----:B------:R-:W-:-:S03]  /*2680*/  FADD R9, R9, R8 ;  /* 0x0000000809097221 */ /* 0x000fc60000000000 */
[----:B------:R-:W0:Y:S01]  /*2690*/  MUFU.EX2 R35, R35 ;  /* 0x0000002300237308 */ /* 0x000e220000000800 */
[----:B--2---:R-:W-:Y:S01]  /*26a0*/  FMUL R3, R15, R34 ;  /* 0x000000220f037220 */ /* 0x004fe20000400000 */
[----:B------:R-:W-:Y:S01]  /*26b0*/  FADD R15, R17, -12583039 ;  /* 0xcb40007f110f7421 */ /* 0x000fe20000000000 */
[----:B------:R-:W-:-:S03]  /*26c0*/  FADD R18, R9, R4 ;  /* 0x0000000409127221 */ /* 0x000fc60000000000 */
[----:B------:R-:W-:Y:S01]  /*26d0*/  FFMA R15, R12, 1.4426950216293334961, -R15 ;  /* 0x3fb8aa3b0c0f7823 */ /* 0x000fe2000000080f */
[----:B------:R-:W-:Y:S01]  /*26e0*/  FADD R9, R18, R3 ;  /* 0x0000000312097221 */ /* 0x000fe20000000000 */
[----:B------:R-:W2:Y:S01]  /*26f0*/  MUFU.EX2 R28, R28 ;  /* 0x0000001c001c7308 */ /* 0x000ea20000000800 */
[----:B-1----:R-:W-:Y:S01]  /*2700*/  FMUL R2, R2, R31 ;  /* 0x0000001f02027220 */ /* 0x002fe20000400000 */
[----:B------:R-:W-:Y:S01]  /*2710*/  FFMA R31, R12, 1.925963033500011079e-08, R15 ;  /* 0x32a570600c1f7823 */ /* 0x000fe2000000000f */
[----:B------:R-:W-:Y:S02]  /*2720*/  SHF.L.U32 R18, R11, 0x17, RZ ;  /* 0x000000170b127819 */ /* 0x000fe400000006ff */
[----:B------:R-:W-:-:S03]  /*2730*/  FADD R15, R9, R2 ;  /* 0x00000002090f7221 */ /* 0x000fc60000000000 */
[----:B------:R-:W1:Y:S01]  /*2740*/  MUFU.EX2 R29, R29 ;  /* 0x0000001d001d7308 */ /* 0x000e620000000800 */
[----:B0-----:R-:W-:-:S04]  /*2750*/  FMUL R0, R22, R35 ;  /* 0x0000002316007220 */ /* 0x001fc80000400000 */
[----:B------:R-:W-:Y:S01]  /*2760*/  FADD R12, R15, R0 ;  /* 0x000000000f0c7221 */ /* 0x000fe20000000000 */
[----:B------:R-:W-:Y:S02]  /*2770*/  SHF.L.U32 R15, R16, 0x17, RZ ;  /* 0x00000017100f7819 */ /* 0x000fe400000006ff */
[----:B------:R-:W0:Y:S01]  /*2780*/  MUFU.EX2 R30, R30 ;  /* 0x0000001e001e7308 */ /* 0x000e220000000800 */
[----:B--2---:R-:W-:-:S04]  /*2790*/  FMUL R9, R27, R28 ;  /* 0x0000001c1b097220 */ /* 0x004fc80000400000 */
[----:B------:R-:W-:-:S03]  /*27a0*/  FADD R11, R12, R9 ;  /* 0x000000090c0b7221 */ /* 0x000fc60000000000 */
[----:B------:R1:W2:Y:S08]  /*27b0*/  MUFU.EX2 R14, R10 ;  /* 0x0000000a000e7308 */ /* 0x0002b00000000800 */
[----:B------:R-:W3:Y:S01]  /*27c0*/  MUFU.EX2 R31, R31 ;  /* 0x0000001f001f7308 */ /* 0x000ee20000000800 */
[----:B-1----:R-:W-:Y:S01]  /*27d0*/  FMUL R10, R18, R29 ;  /* 0x0000001d120a7220 */ /* 0x002fe20000400000 */
[----:B0-----:R-:W-:Y:S01]  /*27e0*/  FMUL R16, R13, R30 ;  /* 0x0000001e0d107220 */ /* 0x001fe20000400000 */
[----:B------:R-:W-:-:S02]  /*27f0*/  SHF.L.U32 R18, R17, 0x17, RZ ;  /* 0x0000001711127819 */ /* 0x000fc400000006ff */
[----:B------:R-:W-:Y:S01]  /*2800*/  FADD R11, R11, R10 ;  /* 0x0000000a0b0b7221 */ /* 0x000fe20000000000 */
[----:B--2---:R-:W-:-:S03]  /*2810*/  FMUL R17, R15, R14 ;  /* 0x0000000e0f117220 */ /* 0x004fc60000400000 */
        /* <DEDUP_REMOVED lines=13> */
.L_x_17701:
        /* <DEDUP_REMOVED lines=12> */
[----:B0-----:R-:W-:Y:S05]  /*29b0*/  CALL.REL.NOINC `($__internal_273_$__cuda_sm3x_div_rn_noftz_f32_slowpath) ;  /* 0x0000001c00b47944 */ /* 0x001fea0003c00000 */
[----:B------:R-:W-:-:S07]  /*29c0*/  MOV R12, R11 ;  /* 0x0000000b000c7202 */ /* 0x000fce0000000f00 */
.L_x_17662:
[----:B------:R-:W-:Y:S05]  /*29d0*/  BSYNC.RECONVERGENT B2 ;  /* 0x0000000000027941 */ /* 0x000fea0003800200 */
.L_x_17661:
        /* <DEDUP_REMOVED lines=12> */
[----:B0-----:R-:W-:Y:S05]  /*2aa0*/  CALL.REL.NOINC `($__internal_273_$__cuda_sm3x_div_rn_noftz_f32_slowpath) ;  /* 0x0000001c00787944 */ /* 0x001fea0003c00000 */
[----:B------:R-:W-:-:S07]  /*2ab0*/  MOV R13, R11 ;  /* 0x0000000b000d7202 */ /* 0x000fce0000000f00 */
.L_x_17664:
[----:B------:R-:W-:Y:S05]  /*2ac0*/  BSYNC.RECONVERGENT B2 ;  /* 0x0000000000027941 */ /* 0x000fea0003800200 */
.L_x_17663:
        /* <DEDUP_REMOVED lines=14> */
.L_x_17666:
[----:B------:R-:W-:Y:S05]  /*2bb0*/  BSYNC.RECONVERGENT B2 ;  /* 0x0000000000027941 */ /* 0x000fea0003800200 */
.L_x_17665:
        /* <DEDUP_REMOVED lines=12> */
[----:B------:R-:W-:Y:S05]  /*2c80*/  CALL.REL.NOINC `($__internal_273_$__cuda_sm3x_div_rn_noftz_f32_slowpath) ;  /* 0x0000001c00007944 */ /* 0x000fea0003c00000 */
[----:B------:R-:W-:-:S07]  /*2c90*/  MOV R29, R11 ;  /* 0x0000000b001d7202 */ /* 0x000fce0000000f00 */
.L_x_17668:
[----:B------:R-:W-:Y:S05]  /*2ca0*/  BSYNC.RECONVERGENT B2 ;  /* 0x0000000000027941 */ /* 0x000fea0003800200 */
.L_x_17667:
        /* <DEDUP_REMOVED lines=12> */
[----:B------:R-:W-:Y:S05]  /*2d70*/  CALL.REL.NOINC `($__internal_273_$__cuda_sm3x_div_rn_noftz_f32_slowpath) ;  /* 0x0000001800c47944 */ /* 0x000fea0003c00000 */
[----:B------:R-:W-:-:S07]  /*2d80*/  MOV R6, R11 ;  /* 0x0000000b00067202 */ /* 0x000fce0000000f00 */
.L_x_17670:
[----:B------:R-:W-:Y:S05]  /*2d90*/  BSYNC.RECONVERGENT B2 ;  /* 0x0000000000027941 */ /* 0x000fea0003800200 */
.L_x_17669:
        /* <DEDUP_REMOVED lines=14> */
.L_x_17672:
[----:B------:R-:W-:Y:S05]  /*2e80*/  BSYNC.RECONVERGENT B2 ;  /* 0x0000000000027941 */ /* 0x000fea0003800200 */
.L_x_17671:
        /* <DEDUP_REMOVED lines=14> */
.L_x_17674:
[----:B------:R-:W-:Y:S05]  /*2f70*/  BSYNC.RECONVERGENT B2 ;  /* 0x0000000000027941 */ /* 0x000fea0003800200 */
.L_x_17673:
        /* <DEDUP_REMOVED lines=14> */
.L_x_17676:
[----:B------:R-:W-:Y:S05]  /*3060*/  BSYNC.RECONVERGENT B2 ;  /* 0x0000000000027941 */ /* 0x000fea0003800200 */
.L_x_17675:
        /* <DEDUP_REMOVED lines=14> */
.L_x_17678:
[----:B------:R-:W-:Y:S05]  /*3150*/  BSYNC.RECONVERGENT B2 ;  /* 0x0000000000027941 */ /* 0x000fea0003800200 */
.L_x_17677:
        /* <DEDUP_REMOVED lines=14> */
.L_x_17680:
[----:B------:R-:W-:Y:S05]  /*3240*/  BSYNC.RECONVERGENT B2 ;  /* 0x0000000000027941 */ /* 0x000fea0003800200 */
.L_x_17679:
        /* <DEDUP_REMOVED lines=14> */
.L_x_17682:
[----:B------:R-:W-:Y:S05]  /*3330*/  BSYNC.RECONVERGENT B2 ;  /* 0x0000000000027941 */ /* 0x000fea0003800200 */
.L_x_17681:
        /* <DEDUP_REMOVED lines=14> */
.L_x_17684:
[----:B------:R-:W-:Y:S05]  /*3420*/  BSYNC.RECONVERGENT B2 ;  /* 0x0000000000027941 */ /* 0x000fea0003800200 */
.L_x_17683:
        /* <DEDUP_REMOVED lines=14> */
.L_x_17686:
[----:B------:R-:W-:Y:S05]  /*3510*/  BSYNC.RECONVERGENT B2 ;  /* 0x0000000000027941 */ /* 0x000fea0003800200 */
.L_x_17685:
        /* <DEDUP_REMOVED lines=13> */
.L_x_17688:
[----:B------:R-:W-:Y:S05]  /*35f0*/  BSYNC.RECONVERGENT B2 ;  /* 0x0000000000027941 */ /* 0x000fea0003800200 */
.L_x_17687:
        /* <DEDUP_REMOVED lines=19> */
[C---:B------:R-:W-:Y:S01]  /*3730*/  SHF.L.U32 R16, R19.reuse, 0x2, RZ ;  /* 0x0000000213107819 */ /* 0x040fe200000006ff */
[----:B------:R-:W-:Y:S01]  /*3740*/  IMAD.X R17, RZ, RZ, R17, P1 ;  /* 0x000000ffff117224 */ /* 0x000fe200008e0611 */
[----:B------:R-:W-:Y:S02]  /*3750*/  SHF.L.U64.HI R19, R19, 0x2, R18 ;  /* 0x0000000213137819 */ /* 0x000fe40000010212 */
[----:B------:R-:W-:Y:S02]  /*3760*/  SHF.L.U32 R18, R0, 0x2, RZ ;  /* 0x0000000200127819 */ /* 0x000fe400000006ff */
[----:B------:R-:W-:Y:S02]  /*3770*/  LOP3.LUT R16, R16, 0xfffffff8, RZ, 0xc0, !PT ;  /* 0xfffffff810107812 */ /* 0x000fe400078ec0ff */
[----:B------:R-:W-:-:S02]  /*3780*/  LOP3.LUT R18, R18, 0xfffffff8, RZ, 0xc0, !PT ;  /* 0xfffffff812127812 */ /* 0x000fc400078ec0ff */
[----:B------:R-:W-:Y:S02]  /*3790*/  IADD3 R16, P0, PT, R16, UR36, RZ ;  /* 0x0000002410107c10 */ /* 0x000fe4000ff1e0ff */
[----:B------:R-:W-:Y:S02]  /*37a0*/  SHF.L.U64.HI R0, R0, 0x2, R17 ;  /* 0x0000000200007819 */ /* 0x000fe40000010211 */
[----:B------:R-:W-:Y:S02]  /*37b0*/  IADD3 R18, P1, PT, R18, UR36, RZ ;  /* 0x0000002412127c10 */ /* 0x000fe4000ff3e0ff */
[----:B------:R-:W-:Y:S02]  /*37c0*/  IADD3.X R17, PT, PT, R19, UR37, RZ, P0, !PT ;  /* 0x0000002513117c10 */ /* 0x000fe400087fe4ff */
[C---:B------:R-:W-:Y:S02]  /*37d0*/  IADD3 R22, P0, PT, R14.reuse, 0x100, RZ ;  /* 0x000001000e167810 */ /* 0x040fe40007f1e0ff */
[----:B------:R-:W-:Y:S01]  /*37e0*/  IADD3 R32, P3, PT, R14, 0xc0, RZ ;  /* 0x000000c00e207810 */ /* 0x000fe20007f7e0ff */
[----:B------:R0:W-:Y:S01]  /*37f0*/  STG.E.64 desc[UR4][R16.64], R12 ;  /* 0x0000000c10007986 */ /* 0x0001e2000c101b04 */
[----:B------:R-:W-:-:S02]  /*3800*/  IADD3.X R19, PT, PT, R0, UR37, RZ, P1, !PT ;  /* 0x0000002500137c10 */ /* 0x000fc40008ffe4ff */
[C---:B------:R-:W-:Y:S02]  /*3810*/  IADD3 R0, P1, PT, R14.reuse, 0x140, RZ ;  /* 0x000001400e007810 */ /* 0x040fe40007f3e0ff */
[-C--:B------:R-:W-:Y:S01]  /*3820*/  IADD3.X R31, PT, PT, RZ, R15.reuse, RZ, P0, !PT ;  /* 0x0000000fff1f7210 */ /* 0x080fe200007fe4ff */
[----:B------:R1:W-:Y:S01]  /*3830*/  STG.E.64 desc[UR6][R18.64], R28 ;  /* 0x0000001c12007986 */ /* 0x0003e2000c101b06 */
[-C--:B------:R-:W-:Y:S01]  /*3840*/  IADD3.X R33, PT, PT, RZ, R15.reuse, RZ, P3, !PT ;  /* 0x0000000fff217210 */ /* 0x080fe20001ffe4ff */
[----:B------:R-:W-:Y:S01]  /*3850*/  IMAD.X R27, RZ, RZ, R15, P1 ;  /* 0x000000ffff1b7224 */ /* 0x000fe200008e060f */
[----:B------:R-:W-:Y:S02]  /*3860*/  IADD3 R30, P4, PT, R14, 0x180, RZ ;  /* 0x000001800e1e7810 */ /* 0x000fe40007f9e0ff */
[----:B------:R-:W-:Y:S02]  /*3870*/  LEA.HI R14, P1, R33, R32, RZ, 0x1 ;  /* 0x00000020210e7211 */ /* 0x000fe400078308ff */
[----:B------:R-:W-:-:S02]  /*3880*/  IADD3.X R15, PT, PT, RZ, R15, RZ, P4, !PT ;  /* 0x0000000fff0f7210 */ /* 0x000fc400027fe4ff */
[----:B0-----:R-:W-:Y:S02]  /*3890*/  LEA.HI R12, P0, R35, R34, RZ, 0x1 ;  /* 0x00000022230c7211 */ /* 0x001fe400078108ff */
[----:B------:R-:W-:Y:S02]  /*38a0*/  LEA.HI R30, P3, R15, R30, RZ, 0x1 ;  /* 0x0000001e0f1e7211 */ /* 0x000fe400078708ff */
[----:B------:R-:W-:Y:S01]  /*38b0*/  IADD3.X R13, PT, PT, RZ, R35, RZ, P0, !PT ;  /* 0x00000023ff0d7210 */ /* 0x000fe200007fe4ff */
[----:B-1----:R-:W-:Y:S01]  /*38c0*/  IMAD.X R19, RZ, RZ, R33, P1 ;  /* 0x000000ffff137224 */ /* 0x002fe200008e0621 */
[----:B------:R-:W-:Y:S02]  /*38d0*/  LEA.HI R18, P2, R31, R22, RZ, 0x1 ;  /* 0x000000161f127211 */ /* 0x000fe400078508ff */
[C---:B------:R-:W-:Y:S02]  /*38e0*/  SHF.L.U64.HI R13, R12.reuse, 0x2, R13 ;  /* 0x000000020c0d7819 */ /* 0x040fe4000001020d */
[----:B------:R-:W-:-:S02]  /*38f0*/  SHF.L.U32 R12, R12, 0x2, RZ ;  /* 0x000000020c0c7819 */ /* 0x000fc400000006ff */
[----:B------:R-:W-:Y:S02]  /*3900*/  IADD3.X R17, PT, PT, RZ, R31, RZ, P2, !PT ;  /* 0x0000001fff117210 */ /* 0x000fe400017fe4ff */
[----:B------:R-:W-:Y:S02]  /*3910*/  LEA.HI R28, P0, R27, R0, RZ, 0x1 ;  /* 0x000000001b1c7211 */ /* 0x000fe400078108ff */
[----:B------:R-:W-:Y:S01]  /*3920*/  SHF.L.U64.HI R16, R18, 0x2, R17 ;  /* 0x0000000212107819 */ /* 0x000fe20000010211 */
[----:B------:R-:W-:Y:S01]  /*3930*/  IMAD.X R17, RZ, RZ, R15, P3 ;  /* 0x000000ffff117224 */ /* 0x000fe200018e060f */
[----:B------:R-:W-:Y:S02]  /*3940*/  LOP3.LUT R12, R12, 0xfffffff8, RZ, 0xc0, !PT ;  /* 0xfffffff80c0c7812 */ /* 0x000fe400078ec0ff */
[----:B------:R-:W-:Y:S02]  /*3950*/  SHF.L.U32 R18, R18, 0x2, RZ ;  /* 0x0000000212127819 */ /* 0x000fe400000006ff */
[C---:B------:R-:W-:Y:S01]  /*3960*/  SHF.L.U64.HI R0, R14.reuse, 0x2, R19 ;  /* 0x000000020e007819 */ /* 0x040fe20000010213 */
[----:B------:R-:W-:Y:S01]  /*3970*/  IMAD.SHL.U32 R14, R14, 0x4, RZ ;  /* 0x000000040e0e7824 */ /* 0x000fe200078e00ff */
[----:B------:R-:W-:-:S02]  /*3980*/  IADD3.X R19, PT, PT, RZ, R27, RZ, P0, !PT ;  /* 0x0000001bff137210 */ /* 0x000fc400007fe4ff */
[----:B------:R-:W-:Y:S02]  /*3990*/  IADD3 R12, P0, PT, R12, UR36, RZ ;  /* 0x000000240c0c7c10 */ /* 0x000fe4000ff1e0ff */
[----:B------:R-:W-:Y:S02]  /*39a0*/  LOP3.LUT R18, R18, 0xfffffff8, RZ, 0xc0, !PT ;  /* 0xfffffff812127812 */ /* 0x000fe400078ec0ff */
[----:B------:R-:W-:Y:S02]  /*39b0*/  IADD3.X R13, PT, PT, R13, UR37, RZ, P0, !PT ;  /* 0x000000250d0d7c10 */ /* 0x000fe400087fe4ff */
[----:B------:R-:W-:Y:S02]  /*39c0*/  IADD3 R18, P0, PT, R18, UR36, RZ ;  /* 0x0000002412127c10 */ /* 0x000fe4000ff1e0ff */
[----:B------:R-:W-:Y:S01]  /*39d0*/  SHF.L.U64.HI R22, R28, 0x2, R19 ;  /* 0x000000021c167819 */ /* 0x000fe20000010213 */
[----:B------:R0:W-:Y:S01]  /*39e0*/  STG.E.64 desc[UR4][R12.64], R6 ;  /* 0x000000060c007986 */ /* 0x0001e2000c101b04 */
[----:B------:R-:W-:-:S02]  /*39f0*/  IADD3.X R19, PT, PT, R16, UR37, RZ, P0, !PT ;  /* 0x0000002510137c10 */ /* 0x000fc400087fe4ff */
[----:B------:R-:W-:Y:S02]  /*3a00*/  IADD3 R25, P0, PT, R26, R25, RZ ;  /* 0x000000191a197210 */ /* 0x000fe40007f1e0ff */
[----:B------:R-:W-:Y:S02]  /*3a10*/  SHF.L.U32 R28, R28, 0x2, RZ ;  /* 0x000000021c1c7819 */ /* 0x000fe400000006ff */
[C---:B------:R-:W-:Y:S02]  /*3a20*/  SHF.L.U64.HI R17, R30.reuse, 0x2, R17 ;  /* 0x000000021e117819 */ /* 0x040fe40000010211 */
[----:B------:R-:W-:Y:S02]  /*3a30*/  SHF.L.U32 R30, R30, 0x2, RZ ;  /* 0x000000021e1e7819 */ /* 0x000fe400000006ff */
[----:B------:R-:W-:Y:S02]  /*3a40*/  LEA.HI.X.SX32 R23, R26, R23, 0x1, P0 ;  /* 0x000000171a177211 */ /* 0x000fe400000f0eff */
[----:B------:R-:W-:-:S02]  /*3a50*/  LOP3.LUT R14, R14, 0xfffffff8, RZ, 0xc0, !PT ;  /* 0xfffffff80e0e7812 */ /* 0x000fc400078ec0ff */
[----:B------:R-:W-:Y:S02]  /*3a60*/  ISETP.GE.U32.AND P0, PT, R25, UR40, PT ;  /* 0x0000002819007c0c */ /* 0x000fe4000bf06070 */
[----:B------:R-:W-:Y:S02]  /*3a70*/  R2UR UR10, R20 ;  /* 0x00000000140a72ca */ /* 0x000fe400000e0000 */
[C---:B------:R-:W-:Y:S02]  /*3a80*/  R2UR UR11, R21.reuse ;  /* 0x00000000150b72ca */ /* 0x040fe400000e0000 */
[----:B------:R-:W-:Y:S02]  /*3a90*/  LOP3.LUT R28, R28, 0xfffffff8, RZ, 0xc0, !PT ;  /* 0xfffffff81c1c7812 */ /* 0x000fe400078ec0ff */
[----:B------:R-:W-:Y:S02]  /*3aa0*/  R2UR UR12, R20 ;  /* 0x00000000140c72ca */ /* 0x000fe400000e0000 */
[----:B------:R-:W-:-:S02]  /*3ab0*/  R2UR UR13, R21 ;  /* 0x00000000150d72ca */ /* 0x000fc400000e0000 */
        /* <DEDUP_REMOVED lines=13> */
[----:B------:R-:W-:Y:S05]  /*3b90*/  EXIT ;  /* 0x000000000000794d */ /* 0x000fea0003800000 */
.L_x_17660:
[----:B------:R-:W-:Y:S01]  /*3ba0*/  BSSY B0, `(.L_x_17690) ;  /* 0x0000007000007945 */ /* 0x000fe20003800000 */
[----:B------:R-:W-:Y:S01]  /*3bb0*/  IMAD.MOV.U32 R12, RZ, RZ, 0x10 ;  /* 0x00000010ff0c7424 */ /* 0x000fe200078e00ff */
[----:B------:R-:W-:Y:S02]  /*3bc0*/  MOV R11, 0x1f ;  /* 0x0000001f000b7802 */ /* 0x000fe40000000f00 */
[----:B------:R-:W-:-:S07]  /*3bd0*/  MOV R15, 0xffffffff ;  /* 0xffffffff000f7802 */ /* 0x000fce0000000f00 */
[----:B------:R-:W-:Y:S05]  /*3be0*/  WARPSYNC.COLLECTIVE R15, `(.L_x_17691) ;  /* 0x000000000f087348 */ /* 0x000fea0003c00000 */
[----:B------:R0:W1:Y:S02]  /*3bf0*/  SHFL.BFLY P6, R14, R13, R12, R11 ;  /* 0x0c00000c0d0e7389 */ /* 0x00006400000c000b */
[----:B01----:R-:W-:Y:S05]  /*3c00*/  ENDCOLLECTIVE ;  /* 0x000000000000791b */ /* 0x003fea0003800000 */
.L_x_17691:
[----:B------:R-:W-:Y:S05]  /*3c10*/  BSYNC B0 ;  /* 0x0000000000007941 */ /* 0x000fea0003800000 */
.L_x_17690:
        /* <DEDUP_REMOVED lines=8> */
.L_x_17692:
[----:B------:R-:W-:Y:S01]  /*3ca0*/  HFMA2 R12, -RZ, RZ, 0, 2.384185791015625e-07 ;  /* 0x00000004ff0c7431 */ /* 0x000fe200000001ff */
[----:B------:R-:W-:-:S05]  /*3cb0*/  FMNMX R0, R13, R14, !PT ;  /* 0x0000000e0d007209 */ /* 0x000fca0007800000 */
[----:B------:R-:W-:-:S07]  /*3cc0*/  IMAD.MOV.U32 R13, RZ, RZ, R0 ;  /* 0x000000ffff0d7224 */ /* 0x000fce00078e0000 */
[----:B------:R-:W-:Y:S05]  /*3cd0*/  WARPSYNC.COLLECTIVE R15, `(.L_x_17693) ;  /* 0x000000000f087348 */ /* 0x000fea0003c00000 */
[----:B------:R0:W1:Y:S02]  /*3ce0*/  SHFL.BFLY P6, R14, R13, R12, R11 ;  /* 0x0c00000c0d0e7389 */ /* 0x00006400000c000b */
[----:B01----:R-:W-:Y:S05]  /*3cf0*/  ENDCOLLECTIVE ;  /* 0x000000000000791b */ /* 0x003fea0003800000 */
.L_x_17693:
[----:B------:R-:W-:Y:S01]  /*3d00*/  IMAD.MOV.U32 R12, RZ, RZ, 0x2 ;  /* 0x00000002ff0c7424 */ /* 0x000fe200078e00ff */
[----:B------:R-:W-:-:S04]  /*3d10*/  FMNMX R2, R0, R14, !PT ;  /* 0x0000000e00027209 */ /* 0x000fc80007800000 */
[----:B------:R-:W-:-:S07]  /*3d20*/  MOV R13, R2 ;  /* 0x00000002000d7202 */ /* 0x000fce0000000f00 */
[----:B------:R-:W-:Y:S05]  /*3d30*/  WARPSYNC.COLLECTIVE R15, `(.L_x_17694) ;  /* 0x000000000f087348 */ /* 0x000fea0003c00000 */
[----:B------:R0:W1:Y:S02]  /*3d40*/  SHFL.BFLY P6, R14, R13, R12, R11 ;  /* 0x0c00000c0d0e7389 */ /* 0x00006400000c000b */
[----:B01----:R-:W-:Y:S05]  /*3d50*/  ENDCOLLECTIVE ;  /* 0x000000000000791b */ /* 0x003fea0003800000 */
.L_x_17694:
[----:B------:R-:W-:Y:S01]  /*3d60*/  HFMA2 R12, -RZ, RZ, 0, 5.9604644775390625e-08 ;  /* 0x00000001ff0c7431 */ /* 0x000fe200000001ff */
[----:B------:R-:W-:-:S04]  /*3d70*/  FMNMX R3, R2, R14, !PT ;  /* 0x0000000e02037209 */ /* 0x000fc80007800000 */
[----:B------:R-:W-:-:S07]  /*3d80*/  MOV R13, R3 ;  /* 0x00000003000d7202 */ /* 0x000fce0000000f00 */
[----:B------:R-:W-:Y:S05]  /*3d90*/  WARPSYNC.COLLECTIVE R15, `(.L_x_17695) ;  /* 0x000000000f087348 */ /* 0x000fea0003c00000 */
[----:B------:R0:W1:Y:S02]  /*3da0*/  SHFL.BFLY P6, R14, R13, R12, R11 ;  /* 0x0c00000c0d0e7389 */ /* 0x00006400000c000b */
[----:B01----:R-:W-:Y:S05]  /*3db0*/  ENDCOLLECTIVE ;  /* 0x000000000000791b */ /* 0x003fea0003800000 */
.L_x_17695:
[----:B------:R-:W-:Y:S02]  /*3dc0*/  MOV R11, 0x437c0000 ;  /* 0x437c0000000b7802 */ /* 0x000fe40000000f00 */
[----:B------:R-:W-:-:S05]  /*3dd0*/  FMNMX R3, R3, R14, !PT ;  /* 0x0000000e03037209 */ /* 0x000fca0007800000 */
[--C-:B------:R-:W-:Y:S01]  /*3de0*/  FADD R8, R5, -R3.reuse ;  /* 0x8000000305087221 */ /* 0x100fe20000000000 */
[C---:B------:R-:W-:Y:S01]  /*3df0*/  FADD R14, -R3.reuse, R6 ;  /* 0x00000006030e7221 */ /* 0x040fe20000000100 */
[--C-:B------:R-:W-:Y:S01]  /*3e00*/  FADD R6, R30, -R3.reuse ;  /* 0x800000031e067221 */ /* 0x100fe20000000000 */
[C---:B------:R-:W-:Y:S01]  /*3e10*/  FADD R0, -R3.reuse, R18 ;  /* 0x0000001203007221 */ /* 0x040fe20000000100 */
[-C--:B------:R-:W-:Y:S01]  /*3e20*/  FFMA.SAT R34, R8, R9.reuse, 0.5 ;  /* 0x3f00000008227423 */ /* 0x080fe20000002009 */
[----:B------:R-:W-:Y:S01]  /*3e30*/  FFMA.SAT R36, R14, R9, 0.5 ;  /* 0x3f0000000e247423 */ /* 0x000fe20000002009 */
[C---:B------:R-:W-:Y:S01]  /*3e40*/  FADD R30, -R3.reuse, R16 ;  /* 0x00000010031e7221 */ /* 0x040fe20000000100 */
        /* <DEDUP_REMOVED lines=139> */
.L_x_17696:
[----:B------:R-:W-:Y:S02]  /*4700*/  HFMA2 R12, -RZ, RZ, 0, 4.76837158203125e-07 ;  /* 0x00000008ff0c7431 */ /* 0x000fe400000001ff */
[----:B------:R-:W-:-:S05]  /*4710*/  FADD R22, R13, R14 ;  /* 0x0000000e0d167221 */ /* 0x000fca0000000000 */
[----:B------:R-:W-:-:S07]  /*4720*/  MOV R13, R22 ;  /* 0x00000016000d7202 */ /* 0x000fce0000000f00 */
[----:B------:R-:W-:Y:S05]  /*4730*/  WARPSYNC.COLLECTIVE R15, `(.L_x_17697) ;  /* 0x000000000f087348 */ /* 0x000fea0003c00000 */
[----:B------:R0:W1:Y:S02]  /*4740*/  SHFL.BFLY P6, R14, R13, R12, R11 ;  /* 0x0c00000c0d0e7389 */ /* 0x00006400000c000b */
[----:B01----:R-:W-:Y:S05]  /*4750*/  ENDCOLLECTIVE ;  /* 0x000000000000791b */ /* 0x003fea0003800000 */
.L_x_17697:
[----:B------:R-:W-:Y:S01]  /*4760*/  MOV R12, 0x4 ;  /* 0x00000004000c7802 */ /* 0x000fe20000000f00 */
[----:B------:R-:W-:-:S04]  /*4770*/  FADD R27, R22, R14 ;  /* 0x0000000e161b7221 */ /* 0x000fc80000000000 */
[----:B------:R-:W-:-:S07]  /*4780*/  IMAD.MOV.U32 R13, RZ, RZ, R27 ;  /* 0x000000ffff0d7224 */ /* 0x000fce00078e001b */
[----:B------:R-:W-:Y:S05]  /*4790*/  WARPSYNC.COLLECTIVE R15, `(.L_x_17698) ;  /* 0x000000000f087348 */ /* 0x000fea0003c00000 */
[----:B------:R0:W1:Y:S02]  /*47a0*/  SHFL.BFLY P6, R14, R13, R12, R11 ;  /* 0x0c00000c0d0e7389 */ /* 0x00006400000c000b */
[----:B01----:R-:W-:Y:S05]  /*47b0*/  ENDCOLLECTIVE ;  /* 0x000000000000791b */ /* 0x003fea0003800000 */
.L_x_17698:
[----:B------:R-:W-:Y:S02]  /*47c0*/  IMAD.MOV.U32 R12, RZ, RZ, 0x2 ;  /* 0x00000002ff0c7424 */ /* 0x000fe400078e00ff */
[----:B------:R-:W-:-:S05]  /*47d0*/  FADD R28, R27, R14 ;  /* 0x0000000e1b1c7221 */ /* 0x000fca0000000000 */
[----:B------:R-:W-:-:S07]  /*47e0*/  MOV R13, R28 ;  /* 0x0000001c000d7202 */ /* 0x000fce0000000f00 */
[----:B------:R-:W-:Y:S05]  /*47f0*/  WARPSYNC.COLLECTIVE R15, `(.L_x_17699) ;  /* 0x000000000f087348 */ /* 0x000fea0003c00000 */
[----:B------:R0:W1:Y:S02]  /*4800*/  SHFL.BFLY P6, R14, R13, R12, R11 ;  /* 0x0c00000c0d0e7389 */ /* 0x00006400000c000b */
[----:B01----:R-:W-:Y:S05]  /*4810*/  ENDCOLLECTIVE ;  /* 0x000000000000791b */ /* 0x003fea0003800000 */
.L_x_17699:
[----:B------:R-:W-:Y:S02]  /*4820*/  HFMA2 R12, -RZ, RZ, 0, 5.9604644775390625e-08 ;  /* 0x00000001ff0c7431 */ /* 0x000fe400000001ff */
[----:B------:R-:W-:-:S05]  /*4830*/  FADD R29, R28, R14 ;  /* 0x0000000e1c1d7221 */ /* 0x000fca0000000000 */
[----:B------:R-:W-:-:S07]  /*4840*/  MOV R13, R29 ;  /* 0x0000001d000d7202 */ /* 0x000fce0000000f00 */
[----:B------:R-:W-:Y:S05]  /*4850*/  WARPSYNC.COLLECTIVE R15, `(.L_x_17700) ;  /* 0x000000000f087348 */ /* 0x000fea0003c00000 */
[----:B------:R0:W1:Y:S02]  /*4860*/  SHFL.BFLY P6, R14, R13, R12, R11 ;  /* 0x0c00000c0d0e7389 */ /* 0x00006400000c000b */
[----:B01----:R-:W-:Y:S05]  /*4870*/  ENDCOLLECTIVE ;  /* 0x000000000000791b */ /* 0x003fea0003800000 */
.L_x_17700:
[----:B------:R-:W-:Y:S05]  /*4880*/  BRA `(.L_x_17701) ;  /* 0xffffffe000187947 */ /* 0x000fea000383ffff */
        .weak           $__internal_273_$__cuda_sm3x_div_rn_noftz_f32_slowpath
        .type           $__internal_273_$__cuda_sm3x_div_rn_noftz_f32_slowpath,@function
        .size           $__internal_273_$__cuda_sm3x_div_rn_noftz_f32_slowpath,(.L_x_37650 - $__internal_273_$__cuda_sm3x_div_rn_noftz_f32_slowpath)
$__internal_273_$__cuda_sm3x_div_rn_noftz_f32_slowpath:
        /* <DEDUP_REMOVED lines=35> */
.L_x_17703:
        /* <DEDUP_REMOVED lines=51> */
.L_x_17710:
[----:B------:R-:W-:-:S04]  /*4df0*/  LOP3.LUT R11, R11, 0x80000000, RZ, 0xc0, !PT ;  /* 0x800000000b0b7812 */ /* 0x000fc800078ec0ff */
[----:B------:R-:W-:Y:S01]  /*4e00*/  LOP3.LUT R11, R11, 0x7f800000, RZ, 0xfc, !PT ;  /* 0x7f8000000b0b7812 */ /* 0x000fe200078efcff */
[----:B------:R-:W-:Y:S06]  /*4e10*/  BRA `(.L_x_17711) ;  /* 0x0000000000047947 */ /* 0x000fec0003800000 */
.L_x_17709:
[----:B------:R-:W-:-:S07]  /*4e20*/  IMAD R11, R22, 0x800000, R11 ;  /* 0x00800000160b7824 */ /* 0x000fce00078e020b */
.L_x_17711:
[----:B------:R-:W-:Y:S05]  /*4e30*/  BSYNC.RECONVERGENT B1 ;  /* 0x0000000000017941 */ /* 0x000fea0003800200 */
.L_x_17708:
[----:B------:R-:W-:Y:S05]  /*4e40*/  BRA `(.L_x_17712) ;  /* 0x0000000000207947 */ /* 0x000fea0003800000 */
.L_x_17707:
[----:B------:R-:W-:-:S04]  /*4e50*/  LOP3.LUT R11, R14, 0x80000000, R32, 0x48, !PT ;  /* 0x800000000e0b7812 */ /* 0x000fc800078e4820 */
[----:B------:R-:W-:Y:S01]  /*4e60*/  LOP3.LUT R11, R11, 0x7f800000, RZ, 0xfc, !PT ;  /* 0x7f8000000b0b7812 */ /* 0x000fe200078efcff */
[----:B------:R-:W-:Y:S06]  /*4e70*/  BRA `(.L_x_17712) ;  /* 0x0000000000147947 */ /* 0x000fec0003800000 */
.L_x_17706:
[----:B------:R-:W-:Y:S01]  /*4e80*/  LOP3.LUT R11, R14, 0x80000000, R32, 0x48, !PT ;  /* 0x800000000e0b7812 */ /* 0x000fe200078e4820 */
[----:B------:R-:W-:Y:S06]  /*4e90*/  BRA `(.L_x_17712) ;  /* 0x00000000000c7947 */ /* 0x000fec0003800000 */
.L_x_17705:
[----:B------:R-:W0:Y:S01]  /*4ea0*/  MUFU.RSQ R11, -QNAN ;  /* 0xffc00000000b7908 */ /* 0x000e220000001400 */
[----:B------:R-:W-:Y:S05]  /*4eb0*/  BRA `(.L_x_17712) ;  /* 0x0000000000047947 */ /* 0x000fea0003800000 */
.L_x_17704:
[----:B------:R-:W-:-:S07]  /*4ec0*/  FADD.FTZ R11, R19, R14 ;  /* 0x0000000e130b7221 */ /* 0x000fce0000010000 */
.L_x_17712:
[----:B------:R-:W-:Y:S05]  /*4ed0*/  BSYNC.RECONVERGENT B0 ;  /* 0x0000000000007941 */ /* 0x000fea0003800200 */
.L_x_17702:
[----:B------:R-:W-:Y:S01]  /*4ee0*/  HFMA2 R15, -RZ, RZ, 0, 0 ;  /* 0x00000000ff0f7431 */ /* 0x000fe200000001ff */
[----:B------:R-:W-:-:S04]  /*4ef0*/  MOV R14, R30 ;  /* 0x0000001e000e7202 */ /* 0x000fc80000000f00 */
[----:B0-----:R-:W-:Y:S05]  /*4f00*/  RET.REL.NODEC R14 `(_Z15SoftmaxWarpImplI22BroadcastScaleMaskLoadIffbLm3EiE11DirectStoreIffEfLi2ELi14ELi32ELi1ELb0EL9Algorithm0EEvT_T0_ll) ;  /* 0xffffffb00e3c7950 */ /* 0x001fea0003c3ffff */
.L_x_17713:
        /* <DEDUP_REMOVED lines=15> */
.L_x_37650:


//--------------------- .text._Z15SoftmaxWarpImplI22BroadcastScaleMaskLoadIffbLm3EiE11DirectStoreIffEfLi2ELi12ELi32ELi1ELb1EL9Algorithm0EEvT_T0_ll --------------------------
	.section	.text._Z15SoftmaxWarpImplI22BroadcastScaleMaskLoadIffbLm3EiE11DirectStoreIffEfLi2ELi12ELi32ELi1ELb1EL9Algorithm0EEvT_T0_ll,"ax",@progbits
	.align	128
        .global         _Z15SoftmaxWarpImplI22BroadcastScaleMaskLoadIffbLm3EiE11DirectStoreIffEfLi2ELi12ELi32ELi1ELb1EL9Algorithm0EEvT_T0_ll
        .type           _Z15SoftmaxWarpImplI22BroadcastScaleMaskLoadIffbLm3EiE11DirectStoreIffEfLi2ELi12ELi32ELi1ELb1EL9Algorithm0EEvT_T0_ll,@function
        .size           _Z15SoftmaxWarpImplI22BroadcastScaleMaskLoadIffbLm3EiE11DirectStoreIffEfLi2ELi12ELi32ELi1ELb1EL9Algorithm0EEvT_T0_ll,(.L_x_37651 - _Z15SoftmaxWarpImplI22BroadcastScaleMaskLoadIffbLm3EiE11DirectStoreIffEfLi2ELi12ELi32ELi1ELb1EL9Algorithm0EEvT_T0_ll)
        .other          _Z15SoftmaxWarpImplI22BroadcastScaleMaskLoadIffbLm3EiE11DirectStoreIffEfLi2ELi12ELi32ELi1ELb1EL9Algorithm0EEvT_T0_ll,@"STO_CUDA_ENTRY STV_DEFAULT"
_Z15SoftmaxWarpImplI22BroadcastScaleMaskLoadIffbLm3EiE11DirectStoreIffEfLi2ELi12ELi32ELi1ELb1EL9Algorithm0EEvT_T0_ll:
.text._Z15SoftmaxWarpImplI22BroadcastScaleMaskLoadIffbLm3EiE11DirectStoreIffEfLi2ELi12ELi32ELi1ELb1EL9Algorithm0EEvT_T0_ll:
        /* <DEDUP_REMOVED lines=27> */
.L_x_17714:
        /* <DEDUP_REMOVED lines=20> */
.L_x_17765:
[----:B01234-:R-:W0:Y:S01]  /*02f0*/  LDC.64 R2, c[0x0][0x408] ;  /* 0x00010200ff027b82 */ /* 0x01fe220000000a00 */
[----:B------:R-:W-:Y:S01]  /*0300*/  BSSY.RECONVERGENT B1, `(.L_x_17716) ;  /* 0x000006a000017945 */ /* 0x000fe20003800200 */
[----:B------:R-:W-:Y:S01]  /*0310*/  IMAD.MOV.U32 R39, RZ, RZ, -0x800000 ;  /* 0xff800000ff277424 */ /* 0x000fe200078e00ff */
[----:B------:R-:W-:Y:S01]  /*0320*/  MOV R6, 0xff800000 ;  /* 0xff80000000067802 */ /* 0x000fe20000000f00 */
[----:B------:R-:W-:-:S04]  /*0330*/  IMAD.MOV.U32 R13, RZ, RZ, -0x800000 ;  /* 0xff800000ff0d7424 */ /* 0x000fc800078e00ff */
[----:B------:R-:W2:Y:S01]  /*0340*/  LDC R0, c[0x0][0x3b0] ;  /* 0x0000ec00ff007b82 */ /* 0x000ea20000000800 */
[-C--:B0-----:R-:W-:Y:S02]  /*0350*/  ISETP.GE.U32.AND P0, PT, R33, R2.reuse, PT ;  /* 0x000000022100720c */ /* 0x081fe40003f06070 */
[-C--:B------:R-:W-:Y:S02]  /*0360*/  ISETP.GE.U32.AND P3, PT, R31, R2.reuse, PT ;  /* 0x000000021f00720c */ /* 0x080fe40003f66070 */
[----:B------:R-:W-:Y:S02]  /*0370*/  ISETP.GE.AND.EX P0, PT, RZ, R3, PT, P0 ;  /* 0x00000003ff00720c */ /* 0x000fe40003f06300 */
[-C--:B------:R-:W-:Y:S02]  /*0380*/  ISETP.GE.U32.AND P4, PT, R29, R2.reuse, PT ;  /* 0x000000021d00720c */ /* 0x080fe40003f86070 */
[-C--:B------:R-:W-:Y:S02]  /*0390*/  ISETP.GE.U32.AND P5, PT, R27, R2.reuse, PT ;  /* 0x000000021b00720c */ /* 0x080fe40003fa6070 */
[----:B------:R-:W-:-:S07]  /*03a0*/  ISETP.GE.U32.AND P1, PT, R25, R2, PT ;  /* 0x000000021900720c */ /* 0x000fce0003f26070 */
[----:B--2---:R-:W-:Y:S06]  /*03b0*/  @P0 BRA `(.L_x_17717) ;  /* 0x0000000400780947 */ /* 0x004fec0003800000 */
[----:B------:R-:W-:Y:S01]  /*03c0*/  IABS R11, R0 ;  /* 0x00000000000b7213 */ /* 0x000fe20000000000 */
[----:B------:R-:W0:Y:S01]  /*03d0*/  LDC R4, c[0x0][0x3b4] ;  /* 0x0000ed00ff047b82 */ /* 0x000e220000000800 */
[----:B------:R-:W-:Y:S01]  /*03e0*/  IMAD R7, R24, UR44, R33 ;  /* 0x0000002c18077c24 */ /* 0x000fe2000f8e0221 */
[----:B-1----:R-:W-:Y:S01]  /*03f0*/  R2UR UR4, R18 ;  /* 0x00000000120472ca */ /* 0x002fe200000e0000 */
[----:B------:R-:W1:Y:S01]  /*0400*/  I2F.RP R5, R11 ;  /* 0x0000000b00057306 */ /* 0x000e620000209400 */
[----:B------:R-:W-:-:S04]  /*0410*/  R2UR UR5, R19 ;  /* 0x00000000130572ca */ /* 0x000fc800000e0000 */
[----:B------:R-:W2:Y:S08]  /*0420*/  LDC.64 R14, c[0x0][0x390] ;  /* 0x0000e400ff0e7b82 */ /* 0x000eb00000000a00 */
[----:B------:R-:W3:Y:S01]  /*0430*/  LDC.64 R16, c[0x0][0x398] ;  /* 0x0000e600ff107b82 */ /* 0x000ee20000000a00 */
[----:B-1----:R-:W1:Y:S01]  /*0440*/  MUFU.RCP R5, R5 ;  /* 0x0000000500057308 */ /* 0x002e620000001000 */
[----:B0-----:R-:W-:-:S07]  /*0450*/  IABS R12, R4 ;  /* 0x00000004000c7213 */ /* 0x001fce0000000000 */
[----:B------:R-:W0:Y:S01]  /*0460*/  I2F.RP R10, R12 ;  /* 0x0000000c000a7306 */ /* 0x000e220000209400 */
[----:B-1----:R-:W-:-:S07]  /*0470*/  IADD3 R8, PT, PT, R5, 0xffffffe, RZ ;  /* 0x0ffffffe05087810 */ /* 0x002fce0007ffe0ff */
[----:B------:R1:W4:Y:S08]  /*0480*/  F2I.FTZ.U32.TRUNC.NTZ R9, R8 ;  /* 0x0000000800097305 */ /* 0x000330000021f000 */
[----:B0-----:R-:W0:Y:S01]  /*0490*/  MUFU.RCP R10, R10 ;  /* 0x0000000a000a7308 */ /* 0x001e220000001000 */
[----:B-1----:R-:W-:Y:S02]  /*04a0*/  HFMA2 R8, -RZ, RZ, 0, 0 ;  /* 0x00000000ff087431 */ /* 0x002fe400000001ff */
[----:B----4-:R-:W-:-:S04]  /*04b0*/  IMAD.MOV R6, RZ, RZ, -R9 ;  /* 0x000000ffff067224 */ /* 0x010fc800078e0a09 */
[----:B------:R-:W-:Y:S01]  /*04c0*/  IMAD R13, R6, R11, RZ ;  /* 0x0000000b060d7224 */ /* 0x000fe200078e02ff */
[----:B------:R-:W-:-:S03]  /*04d0*/  IABS R6, R7 ;  /* 0x0000000700067213 */ /* 0x000fc60000000000 */
[----:B------:R-:W-:-:S06]  /*04e0*/  IMAD.HI.U32 R9, R9, R13, R8 ;  /* 0x0000000d09097227 */ /* 0x000fcc00078e0008 */
[----:B------:R-:W-:-:S04]  /*04f0*/  IMAD.HI.U32 R5, R9, R6, RZ ;  /* 0x0000000609057227 */ /* 0x000fc800078e00ff */
[----:B------:R-:W-:-:S04]  /*0500*/  IMAD.MOV R8, RZ, RZ, -R5 ;  /* 0x000000ffff087224 */ /* 0x000fc800078e0a05 */
[----:B------:R-:W-:Y:S01]  /*0510*/  IMAD R6, R11, R8, R6 ;  /* 0x000000080b067224 */ /* 0x000fe200078e0206 */
[----:B0-----:R-:W-:-:S04]  /*0520*/  IADD3 R8, PT, PT, R10, 0xffffffe, RZ ;  /* 0x0ffffffe0a087810 */ /* 0x001fc80007ffe0ff */
[----:B------:R-:W-:Y:S01]  /*0530*/  ISETP.GT.U32.AND P2, PT, R11, R6, PT ;  /* 0x000000060b00720c */ /* 0x000fe20003f44070 */
[----:B------:R0:W1:Y:S02]  /*0540*/  F2I.FTZ.U32.TRUNC.NTZ R9, R8 ;  /* 0x0000000800097305 */ /* 0x000064000021f000 */
[----:B0-----:R-:W-:-:S10]  /*0550*/  HFMA2 R8, -RZ, RZ, 0, 0 ;  /* 0x00000000ff087431 */ /* 0x001fd400000001ff */
[----:B------:R-:W-:Y:S01]  /*0560*/  @!P2 IADD3 R6, PT, PT, R6, -R11, RZ ;  /* 0x8000000b0606a210 */ /* 0x000fe20007ffe0ff */
[----:B------:R-:W-:Y:S01]  /*0570*/  @!P2 VIADD R5, R5, 0x1 ;  /* 0x000000010505a836 */ /* 0x000fe20000000000 */
[----:B-1----:R-:W-:Y:S02]  /*0580*/  IADD3 R13, PT, PT, RZ, -R9, RZ ;  /* 0x80000009ff0d7210 */ /* 0x002fe40007ffe0ff */
[----:B------:R-:W-:Y:S02]  /*0590*/  ISETP.GE.U32.AND P6, PT, R6, R11, PT ;  /* 0x0000000b0600720c */ /* 0x000fe40003fc6070 */
[----:B------:R-:W-:-:S04]  /*05a0*/  LOP3.LUT R6, R7, R0, RZ, 0x3c, !PT ;  /* 0x0000000007067212 */ /* 0x000fc800078e3cff */
[----:B------:R-:W-:-:S07]  /*05b0*/  ISETP.GE.AND P2, PT, R6, RZ, PT ;  /* 0x000000ff0600720c */ /* 0x000fce0003f46270 */
[----:B------:R-:W-:Y:S01]  /*05c0*/  @P6 VIADD R5, R5, 0x1 ;  /* 0x0000000105056836 */ /* 0x000fe20000000000 */
[----:B------:R-:W-:-:S04]  /*05d0*/  ISETP.NE.AND P6, PT, R0, RZ, PT ;  /* 0x000000ff0000720c */ /* 0x000fc80003fc5270 */
[----:B------:R-:W-:-:S05]  /*05e0*/  MOV R11, R5 ;  /* 0x00000005000b7202 */ /* 0x000fca0000000f00 */
[----:B------:R-:W-:-:S04]  /*05f0*/  @!P2 IMAD.MOV R11, RZ, RZ, -R11 ;  /* 0x000000ffff0ba224 */ /* 0x000fc800078e0a0b */
        /* <DEDUP_REMOVED lines=15> */
[----:B------:R-:W0:Y:S03]  /*06f0*/  LDC.64 R12, c[0x0][0x3a0] ;  /* 0x0000e800ff0c7b82 */ /* 0x000e260000000a00 */
[----:B------:R-:W-:-:S07]  /*0700*/  ISETP.GE.AND P2, PT, R5, RZ, PT ;  /* 0x000000ff0500720c */ /* 0x000fce0003f46270 */
[----:B------:R-:W-:Y:S01]  /*0710*/  @P6 VIADD R8, R8, 0x1 ;  /* 0x0000000108086836 */ /* 0x000fe20000000000 */
[----:B------:R-:W-:-:S05]  /*0720*/  ISETP.NE.AND P6, PT, R4, RZ, PT ;  /* 0x000000ff0400720c */ /* 0x000fca0003fc5270 */
[----:B------:R-:W-:Y:S02]  /*0730*/  @!P2 IADD3 R8, PT, PT, -R8, RZ, RZ ;  /* 0x000000ff0808a210 */ /* 0x000fe40007ffe1ff */
[----:B--2---:R-:W-:-:S04]  /*0740*/  ISETP.NE.U32.AND P2, PT, R14, 0x1, PT ;  /* 0x000000010e00780c */ /* 0x004fc80003f45070 */
[----:B------:R-:W-:Y:S02]  /*0750*/  ISETP.NE.AND.EX P2, PT, R15, RZ, PT, P2 ;  /* 0x000000ff0f00720c */ /* 0x000fe40003f45320 */
[----:B------:R-:W-:Y:S02]  /*0760*/  @!P6 LOP3.LUT R8, RZ, R4, RZ, 0x33, !PT ;  /* 0x00000004ff08e212 */ /* 0x000fe400078e33ff */
[----:B---3--:R-:W-:Y:S02]  /*0770*/  ISETP.NE.U32.AND P6, PT, R16, 0x1, PT ;  /* 0x000000011000780c */ /* 0x008fe40003fc5070 */
[----:B------:R-:W-:Y:S01]  /*0780*/  SEL R9, R11, RZ, P2 ;  /* 0x000000ff0b097207 */ /* 0x000fe20001000000 */
[----:B------:R-:W-:Y:S01]  /*0790*/  IMAD.MOV R5, RZ, RZ, -R8 ;  /* 0x000000ffff057224 */ /* 0x000fe200078e0a08 */
[----:B0-----:R-:W-:Y:S02]  /*07a0*/  ISETP.NE.U32.AND P2, PT, R12, 0x1, PT ;  /* 0x000000010c00780c */ /* 0x001fe40003f45070 */
        /* <DEDUP_REMOVED lines=31> */
.L_x_17717:
[----:B------:R-:W-:Y:S05]  /*09a0*/  BSYNC.RECONVERGENT B1 ;  /* 0x0000000000017941 */ /* 0x000fea0003800200 */
.L_x_17716:
        /* <DEDUP_REMOVED lines=8> */
[----:B------:R-:W-:Y:S01]  /*0a30*/  MOV R7, 0xff800000 ;  /* 0xff80000000077802 */ /* 0x000fe20000000f00 */
[----:B------:R-:W-:Y:S10]  /*0a40*/  @P3 BRA `(.L_x_17719) ;  /* 0x0000000400783947 */ /* 0x000ff40003800000 */
        /* <DEDUP_REMOVED lines=10> */
[----:B-1----:R-:W-:-:S07]  /*0af0*/  VIADD R8, R3, 0xffffffe ;  /* 0x0ffffffe03087836 */ /* 0x002fce0000000000 */
[----:B------:R1:W3:Y:S08]  /*0b00*/  F2I.FTZ.U32.TRUNC.NTZ R9, R8 ;  /* 0x0000000800097305 */ /* 0x0002f0000021f000 */
[----:B0-----:R-:W0:Y:S01]  /*0b10*/  MUFU.RCP R12, R12 ;  /* 0x0000000c000c7308 */ /* 0x001e220000001000 */
[----:B-1----:R-:W-:Y:S01]  /*0b20*/  IMAD.MOV.U32 R8, RZ, RZ, RZ ;  /* 0x000000ffff087224 */ /* 0x002fe200078e00ff */
[----:B---3--:R-:W-:-:S05]  /*0b30*/  IADD3 R4, PT, PT, RZ, -R9, RZ ;  /* 0x80000009ff047210 */ /* 0x008fca0007ffe0ff */
[----:B------:R-:W-:Y:S01]  /*0b40*/  IMAD R7, R4, R11, RZ ;  /* 0x0000000b04077224 */ /* 0x000fe200078e02ff */
[----:B------:R-:W-:-:S03]  /*0b50*/  IABS R4, R5 ;  /* 0x0000000500047213 */ /* 0x000fc60000000000 */
[----:B------:R-:W-:-:S04]  /*0b60*/  IMAD.HI.U32 R7, R9, R7, R8 ;  /* 0x0000000709077227 */ /* 0x000fc800078e0008 */
[----:B0-----:R-:W-:Y:S02]  /*0b70*/  VIADD R8, R12, 0xffffffe ;  /* 0x0ffffffe0c087836 */ /* 0x001fe40000000000 */
[----:B------:R-:W-:Y:S02]  /*0b80*/  IMAD.HI.U32 R3, R7, R4, RZ ;  /* 0x0000000407037227 */ /* 0x000fe400078e00ff */
[----:B------:R0:W1:Y:S03]  /*0b90*/  F2I.FTZ.U32.TRUNC.NTZ R9, R8 ;  /* 0x0000000800097305 */ /* 0x000066000021f000 */
[----:B------:R-:W-:-:S05]  /*0ba0*/  IADD3 R7, PT, PT, -R3, RZ, RZ ;  /* 0x000000ff03077210 */ /* 0x000fca0007ffe1ff */
[----:B------:R-:W-:Y:S02]  /*0bb0*/  IMAD R4, R11, R7, R4 ;  /* 0x000000070b047224 */ /* 0x000fe400078e0204 */
[----:B0-----:R-:W-:-:S03]  /*0bc0*/  IMAD.MOV.U32 R8, RZ, RZ, RZ ;  /* 0x000000ffff087224 */ /* 0x001fc600078e00ff */
[----:B------:R-:W-:-:S13]  /*0bd0*/  ISETP.GT.U32.AND P6, PT, R11, R4, PT ;  /* 0x000000040b00720c */ /* 0x000fda0003fc4070 */
[----:B------:R-:W-:Y:S01]  /*0be0*/  @!P6 IMAD.IADD R4, R4, 0x1, -R11 ;  /* 0x000000010404e824 */ /* 0x000fe200078e0a0b */
[----:B------:R-:W-:-:S04]  /*0bf0*/  @!P6 IADD3 R3, PT, PT, R3, 0x1, RZ ;  /* 0x000000010303e810 */ /* 0x000fc80007ffe0ff */
[----:B------:R-:W-:Y:S01]  /*0c00*/  ISETP.GE.U32.AND P3, PT, R4, R11, PT ;  /* 0x0000000b0400720c */ /* 0x000fe20003f66070 */
[----:B-1----:R-:W-:Y:S01]  /*0c10*/  IMAD.MOV R11, RZ, RZ, -R9 ;  /* 0x000000ffff0b7224 */ /* 0x002fe200078e0a09 */
[----:B------:R-:W-:-:S04]  /*0c20*/  LOP3.LUT R4, R5, R0, RZ, 0x3c, !PT ;  /* 0x0000000005047212 */ /* 0x000fc800078e3cff */
[----:B------:R-:W-:-:S07]  /*0c30*/  ISETP.GE.AND P6, PT, R4, RZ, PT ;  /* 0x000000ff0400720c */ /* 0x000fce0003fc6270 */
[----:B------:R-:W-:Y:S02]  /*0c40*/  @P3 IADD3 R3, PT, PT, R3, 0x1, RZ ;  /* 0x0000000103033810 */ /* 0x000fe40007ffe0ff */
[----:B------:R-:W-:-:S03]  /*0c50*/  ISETP.NE.AND P3, PT, R0, RZ, PT ;  /* 0x000000ff0000720c */ /* 0x000fc60003f65270 */
[----:B------:R-:W-:-:S05]  /*0c60*/  IMAD.MOV.U32 R7, RZ, RZ, R3 ;  /* 0x000000ffff077224 */ /* 0x000fca00078e0003 */
[----:B------:R-:W-:-:S05]  /*0c70*/  @!P6 IADD3 R7, PT, PT, -R7, RZ, RZ ;  /* 0x000000ff0707e210 */ /* 0x000fca0007ffe1ff */
[----:B------:R-:W-:-:S04]  /*0c80*/  @!P3 LOP3.LUT R7, RZ, R0, RZ, 0x33, !PT ;  /* 0x00000000ff07b212 */ /* 0x000fc800078e33ff */
[----:B------:R-:W-:-:S05]  /*0c90*/  IADD3 R3, PT, PT, -R7, RZ, RZ ;  /* 0x000000ff07037210 */ /* 0x000fca0007ffe1ff */
        /* <DEDUP_REMOVED lines=57> */
.L_x_17719:
[----:B------:R-:W-:Y:S05]  /*1030*/  BSYNC.RECONVERGENT B1 ;  /* 0x0000000000017941 */ /* 0x000fea0003800200 */
.L_x_17718:
[----:B------:R-:W-:Y:S01]  /*1040*/  BSSY.RECONVERGENT B1, `(.L_x_17720) ;  /* 0x0000065000017945 */ /* 0x000fe20003800200 */
[----:B------:R-:W-:Y:S01]  /*1050*/  MOV R4, 0xff800000 ;  /* 0xff80000000047802 */ /* 0x000fe20000000f00 */
[----:B------:R-:W-:Y:S01]  /*1060*/  IMAD.MOV.U32 R8, RZ, RZ, -0x800000 ;  /* 0xff800000ff087424 */ /* 0x000fe200078e00ff */
[----:B------:R-:W-:Y:S01]  /*1070*/  MOV R10, 0xff800000 ;  /* 0xff800000000a7802 */ /* 0x000fe20000000f00 */
[----:B------:R-:W-:Y:S01]  /*1080*/  IMAD.MOV.U32 R16, RZ, RZ, -0x800000 ;  /* 0xff800000ff107424 */ /* 0x000fe200078e00ff */
[----:B------:R-:W-:Y:S01]  /*1090*/  MOV R3, 0xff800000 ;  /* 0xff80000000037802 */ /* 0x000fe20000000f00 */
[----:B------:R-:W-:Y:S06]  /*10a0*/  @P4 BRA `(.L_x_17721) ;  /* 0x0000000400784947 */ /* 0x000fec0003800000 */
        /* <DEDUP_REMOVED lines=31> */
[----:B------:R-:W-:Y:S02]  /*12a0*/  ISETP.NE.AND P6, PT, R9, RZ, PT ;  /* 0x000000ff0900720c */ /* 0x000fe40003fc5270 */
[----:B------:R-:W-:-:S07]  /*12b0*/  ISETP.GE.AND P3, PT, R4, RZ, PT ;  /* 0x000000ff0400720c */ /* 0x000fce0003f66270 */
[----:B------:R-:W-:-:S06]  /*12c0*/  @P4 VIADD R12, R12, 0x1 ;  /* 0x000000010c0c4836 */ /* 0x000fcc0000000000 */
[----:B------:R-:W-:Y:S02]  /*12d0*/  @!P3 IADD3 R12, PT, PT, -R12, RZ, RZ ;  /* 0x000000ff0c0cb210 */ /* 0x000fe40007ffe1ff */
        /* <DEDUP_REMOVED lines=59> */
.L_x_17721:
[----:B------:R-:W-:Y:S05]  /*1690*/  BSYNC.RECONVERGENT B1 ;  /* 0x0000000000017941 */ /* 0x000fea0003800200 */
.L_x_17720:
        /* <DEDUP_REMOVED lines=22> */
[----:B------:R-:W-:Y:S02]  /*1800*/  IMAD.HI.U32 R12, R21, R8, RZ ;  /* 0x00000008150c7227 */ /* 0x000fe400078e00ff */
[----:B------:R-:W1:Y:S03]  /*1810*/  LDC.64 R20, c[0x0][0x3a0] ;  /* 0x0000e800ff147b82 */ /* 0x000e660000000a00 */
        /* <DEDUP_REMOVED lines=11> */
[----:B------:R-:W-:-:S07]  /*18d0*/  ISETP.GE.AND P5, PT, R8, RZ, PT ;  /* 0x000000ff0800720c */ /* 0x000fce0003fa6270 */
[----:B------:R-:W-:-:S06]  /*18e0*/  @P3 IADD3 R12, PT, PT, R12, 0x1, RZ ;  /* 0x000000010c0c3810 */ /* 0x000fcc0007ffe0ff */
[----:B------:R-:W-:Y:S01]  /*18f0*/  @!P5 IMAD.MOV R12, RZ, RZ, -R12 ;  /* 0x000000ffff0cd224 */ /* 0x000fe200078e0a0c */
        /* <DEDUP_REMOVED lines=20> */
[----:B0-----:R-:W-:-:S05]  /*1a40*/  ISETP.NE.U32.AND P3, PT, R8, 0x1, PT ;  /* 0x000000010800780c */ /* 0x001fca0003f65070 */
[----:B------:R-:W-:Y:S01]  /*1a50*/  @!P5 IMAD.MOV R17, RZ, RZ, -R17 ;  /* 0x000000ffff11d224 */ /* 0x000fe200078e0a11 */
[----:B------:R-:W-:Y:S02]  /*1a60*/  @!P4 LOP3.LUT R17, RZ, R5, RZ, 0x33, !PT ;  /* 0x00000005ff11c212 */ /* 0x000fe400078e33ff */
[----:B------:R-:W-:Y:S02]  /*1a70*/  ISETP.NE.AND.EX P5, PT, R9, RZ, PT, P3 ;  /* 0x000000ff0900720c */ /* 0x000fe40003fa5330 */
[----:B------:R-:W-:Y:S02]  /*1a80*/  IADD3 R8, PT, PT, -R17, RZ, RZ ;  /* 0x000000ff11087210 */ /* 0x000fe40007ffe1ff */
[----:B--2---:R-:W-:Y:S02]  /*1a90*/  ISETP.NE.U32.AND P4, PT, R14, 0x1, PT ;  /* 0x000000010e00780c */ /* 0x004fe40003f85070 */
[----:B-1----:R-:W-:Y:S01]  /*1aa0*/  ISETP.NE.U32.AND P3, PT, R20, 0x1, PT ;  /* 0x000000011400780c */ /* 0x002fe20003f65070 */
[----:B------:R-:W-:Y:S01]  /*1ab0*/  IMAD R5, R5, R8, R26 ;  /* 0x0000000805057224 */ /* 0x000fe200078e021a */
[----:B------:R-:W-:Y:S01]  /*1ac0*/  ISETP.NE.AND.EX P4, PT, R15, RZ, PT, P4 ;  /* 0x000000ff0f00720c */ /* 0x000fe20003f85340 */
[----:B------:R-:W0:Y:S01]  /*1ad0*/  LDC.64 R8, c[0x0][0x388] ;  /* 0x0000e200ff087b82 */ /* 0x000e220000000a00 */
[----:B------:R-:W-:-:S02]  /*1ae0*/  SEL R12, R12, RZ, P5 ;  /* 0x000000ff0c0c7207 */ /* 0x000fc40002800000 */
        /* <DEDUP_REMOVED lines=28> */
.L_x_17723:
[----:B------:R-:W-:Y:S05]  /*1cb0*/  BSYNC.RECONVERGENT B1 ;  /* 0x0000000000017941 */ /* 0x000fea0003800200 */
.L_x_17722:
        /* <DEDUP_REMOVED lines=99> */
.L_x_17725:
[----:B------:R-:W-:Y:S05]  /*22f0*/  BSYNC.RECONVERGENT B1 ;  /* 0x0000000000017941 */ /* 0x000fea0003800200 */
.L_x_17724:
[----:B------:R-:W-:Y:S04]  /*2300*/  BSSY.RECONVERGENT B1, `(.L_x_17726) ;  /* 0x0000060000017945 */ /* 0x000fe80003800200 */
[----:B------:R-:W-:Y:S05]  /*2310*/  @P2 BRA `(.L_x_17727) ;  /* 0x0000000400782947 */ /* 0x000fea0003800000 */
[----:B------:R-:W0:Y:S01]  /*2320*/  LDC R21, c[0x0][0x3b0] ;  /* 0x0000ec00ff157b82 */ /* 0x000e220000000800 */
[----:B------:R-:W-:Y:S01]  /*2330*/  IMAD R0, R24, UR44, R23 ;  /* 0x0000002c18007c24 */ /* 0x000fe2000f8e0217 */
[----:B-1----:R-:W-:Y:S01]  /*2340*/  R2UR UR4, R18 ;  /* 0x00000000120472ca */ /* 0x002fe200000e0000 */
[----:B------:R-:W-:Y:S01]  /*2350*/  IMAD.MOV.U32 R14, RZ, RZ, RZ ;  /* 0x000000ffff0e7224 */ /* 0x000fe200078e00ff */
[----:B------:R-:W-:-:S04]  /*2360*/  R2UR UR5, R19 ;  /* 0x00000000130572ca */ /* 0x000fc800000e0000 */
        /* <DEDUP_REMOVED lines=10> */
[----:B------:R-:W-:Y:S01]  /*2410*/  IMAD R41, R12, R37, RZ ;  /* 0x000000250c297224 */ /* 0x000fe200078e02ff */
[----:B------:R-:W-:-:S03]  /*2420*/  IABS R12, R0 ;  /* 0x00000000000c7213 */ /* 0x000fc60000000000 */
        /* <DEDUP_REMOVED lines=38> */
[----:B0-----:R-:W-:-:S06]  /*2690*/  ISETP.NE.U32.AND P1, PT, R14, 0x1, PT ;  /* 0x000000010e00780c */ /* 0x001fcc0003f25070 */
[----:B------:R-:W-:Y:S02]  /*26a0*/  @!P3 IADD3 R26, PT, PT, -R26, RZ, RZ ;  /* 0x000000ff1a1ab210 */ /* 0x000fe40007ffe1ff */
[----:B------:R-:W-:Y:S02]  /*26b0*/  @!P2 LOP3.LUT R26, RZ, R9, RZ, 0x33, !PT ;  /* 0x00000009ff1aa212 */ /* 0x000fe400078e33ff */
[----:B------:R-:W-:Y:S02]  /*26c0*/  ISETP.NE.AND.EX P3, PT, R15, RZ, PT, P1 ;  /* 0x000000ff0f00720c */ /* 0x000fe40003f65310 */
[----:B--2---:R-:W-:Y:S01]  /*26d0*/  ISETP.NE.U32.AND P2, PT, R20, 0x1, PT ;  /* 0x000000011400780c */ /* 0x004fe20003f45070 */
[----:B------:R-:W-:Y:S01]  /*26e0*/  IMAD.MOV R11, RZ, RZ, -R26 ;  /* 0x000000ffff0b7224 */ /* 0x000fe200078e0a1a */
[----:B-1----:R-:W-:Y:S01]  /*26f0*/  ISETP.NE.U32.AND P1, PT, R36, 0x1, PT ;  /* 0x000000012400780c */ /* 0x002fe20003f25070 */
[----:B------:R-:W0:Y:S01]  /*2700*/  LDC.64 R14, c[0x0][0x388] ;  /* 0x0000e200ff0e7b82 */ /* 0x000e220000000a00 */
[----:B------:R-:W-:Y:S01]  /*2710*/  ISETP.NE.AND.EX P2, PT, R21, RZ, PT, P2 ;  /* 0x000000ff1500720c */ /* 0x000fe20003f45320 */
[----:B------:R-:W-:Y:S01]  /*2720*/  IMAD R9, R9, R11, R16 ;  /* 0x0000000b09097224 */ /* 0x000fe200078e0210 */
[----:B------:R-:W-:-:S02]  /*2730*/  SEL R12, R12, RZ, P3 ;  /* 0x000000ff0c0c7207 */ /* 0x000fc40001800000 */
[----:B------:R-:W-:Y:S02]  /*2740*/  ISETP.NE.AND.EX P1, PT, R37, RZ, PT, P1 ;  /* 0x000000ff2500720c */ /* 0x000fe40003f25310 */
[----:B------:R-:W-:Y:S01]  /*2750*/  SEL R26, R26, RZ, P2 ;  /* 0x000000ff1a1a7207 */ /* 0x000fe20001000000 */
[----:B------:R-:W-:Y:S01]  /*2760*/  IMAD R11, R12, UR40, RZ ;  /* 0x000000280c0b7c24 */ /* 0x000fe2000f8e02ff */
        /* <DEDUP_REMOVED lines=25> */
.L_x_17727:
[----:B------:R-:W-:Y:S05]  /*2900*/  BSYNC.RECONVERGENT B1 ;  /* 0x0000000000017941 */ /* 0x000fea0003800200 */
.L_x_17726:
        /* <DEDUP_REMOVED lines=27> */
[C---:B------:R-:W-:Y:S01]  /*2ac0*/  FADD R43, -R14.reuse, R3 ;  /* 0x000000030e2b7221 */ /* 0x040fe20000000100 */
[----:B------:R-:W-:Y:S01]  /*2ad0*/  FADD R37, -R14, R4 ;  /* 0x000000040e257221 */ /* 0x000fe20000000100 */
[----:B------:R-:W-:Y:S01]  /*2ae0*/  FADD R3, R8, -12583039 ;  /* 0xcb40007f08037421 */ /* 0x000fe20000000000 */
[----:B------:R-:W-:Y:S01]  /*2af0*/  FFMA R4, R45, 1.4426950216293334961, -R0 ;  /* 0x3fb8aa3b2d047823 */ /* 0x000fe20000000800 */
[-C--:B------:R-:W-:Y:S01]  /*2b00*/  FFMA.RM R0, R10, R11.reuse, 12582913 ;  /* 0x4b4000010a007423 */ /* 0x080fe2000000400b */
[-C--:B------:R-:W-:Y:S01]  /*2b10*/  FFMA.SAT R10, R13, R12.reuse, 0.5 ;  /* 0x3f0000000d0a7423 */ /* 0x080fe2000000200c */
[----:B------:R-:W-:Y:S01]  /*2b20*/  FFMA R7, R6, 1.4426950216293334961, -R3 ;  /* 0x3fb8aa3b06077823 */ /* 0x000fe20000000803 */
[----:B------:R-:W-:Y:S01]  /*2b30*/  FFMA R45, R45, 1.925963033500011079e-08, R4 ;  /* 0x32a570602d2d7823 */ /* 0x000fe20000000004 */
[----:B------:R-:W-:Y:S01]  /*2b40*/  FADD R4, R0, -12583039 ;  /* 0xcb40007f00047421 */ /* 0x000fe20000000000 */
[C---:B------:R-:W-:Y:S01]  /*2b50*/  FADD R3, -R14.reuse, R16 ;  /* 0x000000100e037221 */ /* 0x040fe20000000100 */
[C---:B------:R-:W-:Y:S01]  /*2b60*/  FADD R21, -R14.reuse, R17 ;  /* 0x000000110e157221 */ /* 0x040fe20000000100 */
[----:B------:R-:W-:Y:S01]  /*2b70*/  FADD R9, -R14, R9 ;  /* 0x000000090e097221 */ /* 0x000fe20000000100 */
        /* <DEDUP_REMOVED lines=8> */
[----:B------:R-:W-:Y:S01]  /*2c00*/  SHF.L.U32 R2, R2, 0x17, RZ ;  /* 0x0000001702027819 */ /* 0x000fe200000006ff */
[----:B------:R-:W-:Y:S01]  /*2c10*/  FADD R10, R4, -12583039 ;  /* 0xcb40007f040a7421 */ /* 0x000fe20000000000 */
[----:B------:R-:W-:Y:S01]  /*2c20*/  FFMA.SAT R28, R21, R12, 0.5 ;  /* 0x3f000000151c7423 */ /* 0x000fe2000000200c */
[----:B------:R-:W-:Y:S01]  /*2c30*/  FFMA R6, R13, 1.4426950216293334961, -R6 ;  /* 0x3fb8aa3b0d067823 */ /* 0x000fe20000000806 */
[----:B------:R0:W2:Y:S01]  /*2c40*/  MUFU.EX2 R17, R16 ;  /* 0x0000001000117308 */ /* 0x0000a20000000800 */
[----:B------:R-:W-:Y:S01]  /*2c50*/  FFMA R14, R43, 1.4426950216293334961, -R10 ;  /* 0x3fb8aa3b2b0e7823 */ /* 0x000fe2000000080a */
[----:B------:R-:W-:-:S02]  /*2c60*/  IMAD.SHL.U32 R8, R8, 0x800000, RZ ;  /* 0x0080000008087824 */ /* 0x000fc400078e00ff */
[----:B------:R-:W-:Y:S01]  /*2c70*/  FFMA R10, R13, 1.925963033500011079e-08, R6 ;  /* 0x32a570600d0a7823 */ /* 0x000fe20000000006 */
[-C--:B------:R-:W-:Y:S01]  /*2c80*/  FFMA.SAT R6, R37, R12.reuse, 0.5 ;  /* 0x3f00000025067423 */ /* 0x080fe2000000200c */
[----:B------:R-:W-:Y:S01]  /*2c90*/  FFMA R43, R43, 1.925963033500011079e-08, R14 ;  /* 0x32a570602b2b7823 */ /* 0x000fe2000000000e */
[-C--:B------:R-:W-:Y:S01]  /*2ca0*/  FFMA.SAT R14, R39, R12.reuse, 0.5 ;  /* 0x3f000000270e7423 */ /* 0x080fe2000000200c */
[-C--:B------:R-:W-:Y:S01]  /*2cb0*/  FFMA.SAT R32, R3, R12.reuse, 0.5 ;  /* 0x3f00000003207423 */ /* 0x080fe2000000200c */
[----:B------:R-:W-:Y:S01]  /*2cc0*/  FFMA.RM R13, R6, R11, 12582913 ;  /* 0x4b400001060d7423 */ /* 0x000fe2000000400b */
[----:B0-----:R-:W-:Y:S01]  /*2cd0*/  FMUL R16, R2, R45 ;  /* 0x0000002d02107220 */ /* 0x001fe20000400000 */
[-C--:B------:R-:W-:Y:S01]  /*2ce0*/  FFMA.RM R6, R14, R11.reuse, 12582913 ;  /* 0x4b4000010e067423 */ /* 0x080fe2000000400b */
[-C--:B------:R-:W-:Y:S01]  /*2cf0*/  FFMA.SAT R2, R5, R12.reuse, 0.5 ;  /* 0x3f00000005027423 */ /* 0x080fe2000000200c */
[----:B------:R-:W-:Y:S01]  /*2d00*/  FADD R14, R13, -12583039 ;  /* 0xcb40007f0d0e7421 */ /* 0x000fe20000000000 */
[----:B------:R-:W-:Y:S01]  /*2d10*/  MUFU.EX2 R43, R43 ;  /* 0x0000002b002b7308 */ /* 0x000fe20000000800 */
[----:B------:R-:W-:Y:S01]  /*2d20*/  FADD R20, R6, -12583039 ;  /* 0xcb40007f06147421 */ /* 0x000fe20000000000 */
[----:B------:R-:W-:Y:S01]  /*2d30*/  FFMA.RM R2, R2, R11, 12582913 ;  /* 0x4b40000102027423 */ /* 0x000fe2000000400b */
[----:B------:R-:W-:Y:S01]  /*2d40*/  FFMA R14, R37, 1.4426950216293334961, -R14 ;  /* 0x3fb8aa3b250e7823 */ /* 0x000fe2000000080e */
[----:B--2---:R-:W-:Y:S01]  /*2d50*/  FMUL R17, R8, R17 ;  /* 0x0000001108117220 */ /* 0x004fe20000400000 */
[----:B------:R-:W-:Y:S01]  /*2d60*/  FFMA R20, R39, 1.4426950216293334961, -R20 ;  /* 0x3fb8aa3b27147823 */ /* 0x000fe20000000814 */
[----:B------:R-:W-:Y:S01]  /*2d70*/  FADD R30, R2, -12583039 ;  /* 0xcb40007f021e7421 */ /* 0x000fe20000000000 */
[----:B------:R-:W-:Y:S01]  /*2d80*/  FFMA R37, R37, 1.925963033500011079e-08, R14 ;  /* 0x32a5706025257823 */ /* 0x000fe2000000000e */
[----:B------:R-:W-:Y:S01]  /*2d90*/  FFMA.SAT R14, R15, R12, 0.5 ;  /* 0x3f0000000f0e7423 */ /* 0x000fe2000000200c */
[----:B------:R-:W0:Y:S01]  /*2da0*/  MUFU.EX2 R8, R41 ;  /* 0x0000002900087308 */ /* 0x000e220000000800 */
[----:B------:R-:W-:Y:S01]  /*2db0*/  FFMA R30, R5, 1.4426950216293334961, -R30 ;  /* 0x3fb8aa3b051e7823 */ /* 0x000fe2000000081e */
[----:B------:R-:W-:Y:S01]  /*2dc0*/  FFMA R20, R39, 1.925963033500011079e-08, R20 ;  /* 0x32a5706027147823 */ /* 0x000fe20000000014 */
[----:B------:R-:W-:Y:S01]  /*2dd0*/  FFMA.RM R14, R14, R11, 12582913 ;  /* 0x4b4000010e0e7423 */ /* 0x000fe2000000400b */
[----:B------:R-:W-:-:S02]  /*2de0*/  IMAD.SHL.U32 R39, R0, 0x800000, RZ ;  /* 0x0080000000277824 */ /* 0x000fc400078e00ff */
[----:B------:R-:W-:Y:S01]  /*2df0*/  FFMA R5, R5, 1.925963033500011079e-08, R30 ;  /* 0x32a5706005057823 */ /* 0x000fe2000000001e */
[----:B------:R-:W-:Y:S01]  /*2e00*/  FFMA.SAT R30, R9, R12, 0.5 ;  /* 0x3f000000091e7423 */ /* 0x000fe2000000200c */
[----:B------:R-:W-:Y:S01]  /*2e10*/  FADD R26, R14, -12583039 ;  /* 0xcb40007f0e1a7421 */ /* 0x000fe20000000000 */
[----:B------:R-:W-:Y:S01]  /*2e20*/  MUFU.EX2 R37, R37 ;  /* 0x0000002500257308 */ /* 0x000fe20000000800 */
[----:B------:R-:W-:Y:S01]  /*2e30*/  SHF.L.U32 R7, R7, 0x17, RZ ;  /* 0x0000001707077819 */ /* 0x000fe200000006ff */
[-C--:B------:R-:W-:Y:S01]  /*2e40*/  FFMA.RM R12, R30, R11.reuse, 12582913 ;  /* 0x4b4000011e0c7423 */ /* 0x080fe2000000400b */
[C---:B------:R-:W-:Y:S01]  /*2e50*/  FFMA R26, R15.reuse, 1.4426950216293334961, -R26 ;  /* 0x3fb8aa3b0f1a7823 */ /* 0x040fe2000000081a */
[----:B------:R-:W-:Y:S01]  /*2e60*/  IMAD.SHL.U32 R4, R4, 0x800000, RZ ;  /* 0x0080000004047824 */ /* 0x000fe200078e00ff */
[----:B------:R-:W-:Y:S02]  /*2e70*/  SHF.L.U32 R2, R2, 0x17, RZ ;  /* 0x0000001702027819 */ /* 0x000fe400000006ff */
[----:B------:R-:W-:Y:S01]  /*2e80*/  FFMA R26, R15, 1.925963033500011079e-08, R26 ;  /* 0x32a570600f1a7823 */ /* 0x000fe2000000001a */
[-C--:B------:R-:W-:Y:S01]  /*2e90*/  FFMA.RM R15, R28, R11.reuse, 12582913 ;  /* 0x4b4000011c0f7423 */ /* 0x080fe2000000400b */
[----:B------:R-:W-:Y:S01]  /*2ea0*/  MUFU.EX2 R20, R20 ;  /* 0x0000001400147308 */ /* 0x000fe20000000800 */
[----:B------:R-:W-:-:S02]  /*2eb0*/  FFMA.RM R11, R32, R11, 12582913 ;  /* 0x4b400001200b7423 */ /* 0x000fc4000000400b */
[----:B------:R-:W-:Y:S02]  /*2ec0*/  FADD R28, R15, -12583039 ;  /* 0xcb40007f0f1c7421 */ /* 0x000fe40000000000 */
[----:B------:R-:W-:Y:S02]  /*2ed0*/  FADD R30, R11, -12583039 ;  /* 0xcb40007f0b1e7421 */ /* 0x000fe40000000000 */
[----:B------:R-:W-:Y:S01]  /*2ee0*/  FFMA R28, R21, 1.4426950216293334961, -R28 ;  /* 0x3fb8aa3b151c7823 */ /* 0x000fe2000000081c */
[----:B------:R-:W-:Y:S01]  /*2ef0*/  MUFU.EX2 R26, R26 ;  /* 0x0000001a001a7308 */ /* 0x000fe20000000800 */
[----:B------:R-:W-:Y:S02]  /*2f00*/  FFMA R30, R3, 1.4426950216293334961, -R30 ;  /* 0x3fb8aa3b031e7823 */ /* 0x000fe4000000081e */
[----:B------:R-:W-:Y:S02]  /*2f10*/  FFMA R21, R21, 1.925963033500011079e-08, R28 ;  /* 0x32a5706015157823 */ /* 0x000fe4000000001c */
[----:B------:R-:W-:-:S03]  /*2f20*/  FFMA R30, R3, 1.925963033500011079e-08, R30 ;  /* 0x32a57060031e7823 */ /* 0x000fc6000000001e */
[----:B------:R2:W3:Y:S08]  /*2f30*/  MUFU.EX2 R28, R10 ;  /* 0x0000000a001c7308 */ /* 0x0004f00000000800 */
[----:B------:R-:W4:Y:S01]  /*2f40*/  MUFU.EX2 R21, R21 ;  /* 0x0000001500157308 */ /* 0x000f220000000800 */
[----:B--2---:R-:W-:-:S04]  /*2f50*/  FADD R10, R12, -12583039 ;  /* 0xcb40007f0c0a7421 */ /* 0x004fc80000000000 */
[----:B------:R-:W-:Y:S01]  /*2f60*/  FFMA R0, R9, 1.4426950216293334961, -R10 ;  /* 0x3fb8aa3b09007823 */ /* 0x000fe2000000080a */
[----:B0-----:R-:W-:Y:S01]  /*2f70*/  FMUL R10, R39, R8 ;  /* 0x00000008270a7220 */ /* 0x001fe20000400000 */
[----:B------:R-:W-:Y:S01]  /*2f80*/  FMUL R8, R4, R43 ;  /* 0x0000002b04087220 */ /* 0x000fe20000400000 */
[----:B------:R-:W-:Y:S02]  /*2f90*/  IMAD.SHL.U32 R39, R6, 0x800000, RZ ;  /* 0x0080000006277824 */ /* 0x000fe400078e00ff */
[----:B------:R-:W-:Y:S01]  /*2fa0*/  FFMA R0, R9, 1.925963033500011079e-08, R0 ;  /* 0x32a5706009007823 */ /* 0x000fe20000000000 */
[----:B---3--:R-:W-:Y:S01]  /*2fb0*/  FMUL R9, R7, R28 ;  /* 0x0000001c07097220 */ /* 0x008fe20000400000 */
[----:B------:R-:W-:Y:S01]  /*2fc0*/  FADD R7, RZ, R17 ;  /* 0x00000011ff077221 */ /* 0x000fe20000000000 */
[----:B------:R-:W-:Y:S01]  /*2fd0*/  SHF.L.U32 R28, R13, 0x17, RZ ;  /* 0x000000170d1c7819 */ /* 0x000fe200000006ff */
[----:B------:R-:W-:Y:S01]  /*2fe0*/  FMUL R6, R39, R20 ;  /* 0x0000001427067220 */ /* 0x000fe20000400000 */
[----:B------:R0:W2:Y:S01]  /*2ff0*/  MUFU.EX2 R13, R5 ;  /* 0x00000005000d7308 */ /* 0x0000a20000000800 */
[----:B------:R-:W-:-:S04]  /*3000*/  FADD R7, R7, R16 ;  /* 0x0000001007077221 */ /* 0x000fc80000000000 */
[----:B------:R-:W-:Y:S01]  /*3010*/  FADD R4, R7, R10 ;  /* 0x0000000a07047221 */ /* 0x000fe20000000000 */
[----:B------:R-:W-:Y:S02]  /*3020*/  FMUL R7, R28, R37 ;  /* 0x000000251c077220 */ /* 0x000fe40000400000 */
[----:B------:R-:W3:Y:S01]  /*3030*/  MUFU.EX2 R0, R0 ;  /* 0x0000000000007308 */ /* 0x000ee20000000800 */
[----:B------:R-:W-:-:S04]  /*3040*/  FADD R37, R4, R9 ;  /* 0x0000000904257221 */ /* 0x000fc80000000000 */
[----:B------:R-:W-:Y:S01]  /*3050*/  FADD R4, R37, R8 ;  /* 0x0000000825047221 */ /* 0x000fe20000000000 */
[----:B------:R-:W-:Y:S02]  /*3060*/  SHF.L.U32 R37, R14, 0x17, RZ ;  /* 0x000000170e257819 */ /* 0x000fe400000006ff */
[----:B------:R-:W5:Y:S01]  /*3070*/  MUFU.EX2 R30, R30 ;  /* 0x0000001e001e7308 */ /* 0x000f620000000800 */
[----:B------:R-:W-:Y:S01]  /*3080*/  FADD R3, R4, R7 ;  /* 0x0000000704037221 */ /* 0x000fe20000000000 */
[----:B------:R-:W-:Y:S02]  /*3090*/  IMAD.SHL.U32 R4, R15, 0x800000, RZ ;  /* 0x008000000f047824 */ /* 0x000fe400078e00ff */
[----:B0-----:R-:W-:Y:S01]  /*30a0*/  FMUL R5, R37, R26 ;  /* 0x0000001a25057220 */ /* 0x001fe20000400000 */
[----:B------:R-:W-:Y:S01]  /*30b0*/  FADD R14, R3, R6 ;  /* 0x00000006030e7221 */ /* 0x000fe20000000000 */
[----:B----4-:R-:W-:Y:S01]  /*30c0*/  FMUL R4, R4, R21 ;  /* 0x0000001504047220 */ /* 0x010fe20000400000 */
[----:B------:R-:W-:-:S02]  /*30d0*/  IMAD.SHL.U32 R21, R12, 0x800000, RZ ;  /* 0x008000000c157824 */ /* 0x000fc400078e00ff */
[----:B--2---:R-:W-:Y:S01]  /*30e0*/  FMUL R3, R2, R13 ;  /* 0x0000000d02037220 */ /* 0x004fe20000400000 */
[----:B------:R-:W-:Y:S01]  /*30f0*/  FADD R15, R14, R5 ;  /* 0x000000050e0f7221 */ /* 0x000fe20000000000 */
[----:B------:R-:W-:Y:S01]  /*3100*/  SHF.L.U32 R13, R11, 0x17, RZ ;  /* 0x000000170b0d7819 */ /* 0x000fe200000006ff */
[----:B---3--:R-:W-:Y:S02]  /*3110*/  FMUL R2, R21, R0 ;  /* 0x0000000015027220 */ /* 0x008fe40000400000 */
[----:B------:R-:W-:-:S04]  /*3120*/  FADD R12, R15, R4 ;  /* 0x000000040f0c7221 */ /* 0x000fc80000000000 */
[----:B------:R-:W-:Y:S01]  /*3130*/  FADD R11, R12, R3 ;  /* 0x000000030c0b7221 */ /* 0x000fe20000000000 */
        /* <DEDUP_REMOVED lines=12> */
.L_x_17777:
        /* <DEDUP_REMOVED lines=13> */
[----:B01----:R-:W-:Y:S05]  /*32d0*/  CALL.REL.NOINC `($__internal_274_$__cuda_sm3x_div_rn_noftz_f32_slowpath) ;  /* 0x0000001c00987944 */ /* 0x003fea0003c00000 */
[----:B------:R-:W-:-:S07]  /*32e0*/  IMAD.MOV.U32 R12, RZ, RZ, R11 ;  /* 0x000000ffff0c7224 */ /* 0x000fce00078e000b */
.L_x_17730:
[----:B------:R-:W-:Y:S05]  /*32f0*/  BSYNC.RECONVERGENT B3 ;  /* 0x0000000000037941 */ /* 0x000fea0003800200 */
.L_x_17729:
        /* <DEDUP_REMOVED lines=12> */
[----:B01----:R-:W-:Y:S05]  /*33c0*/  CALL.REL.NOINC `($__internal_274_$__cuda_sm3x_div_rn_noftz_f32_slowpath) ;  /* 0x0000001c005c7944 */ /* 0x003fea0003c00000 */
[----:B------:R-:W-:-:S07]  /*33d0*/  MOV R13, R11 ;  /* 0x0000000b000d7202 */ /* 0x000fce0000000f00 */
.L_x_17732:
[----:B------:R-:W-:Y:S05]  /*33e0*/  BSYNC.RECONVERGENT B3 ;  /* 0x0000000000037941 */ /* 0x000fea0003800200 */
.L_x_17731:
        /* <DEDUP_REMOVED lines=14> */
.L_x_17734:
[----:B------:R-:W-:Y:S05]  /*34d0*/  BSYNC.RECONVERGENT B3 ;  /* 0x0000000000037941 */ /* 0x000fea0003800200 */
.L_x_17733:
        /* <DEDUP_REMOVED lines=14> */
.L_x_17736:
[----:B------:R-:W-:Y:S05]  /*35c0*/  BSYNC.RECONVERGENT B3 ;  /* 0x0000000000037941 */ /* 0x000fea0003800200 */
.L_x_17735:
        /* <DEDUP_REMOVED lines=14> */
.L_x_17738:
[----:B------:R-:W-:Y:S05]  /*36b0*/  BSYNC.RECONVERGENT B3 ;  /* 0x0000000000037941 */ /* 0x000fea0003800200 */
.L_x_17737:
        /* <DEDUP_REMOVED lines=14> */
.L_x_17740:
[----:B------:R-:W-:Y:S05]  /*37a0*/  BSYNC.RECONVERGENT B3 ;  /* 0x0000000000037941 */ /* 0x000fea0003800200 */
.L_x_17739:
        /* <DEDUP_REMOVED lines=14> */
.L_x_17742:
[----:B------:R-:W-:Y:S05]  /*3890*/  BSYNC.RECONVERGENT B3 ;  /* 0x0000000000037941 */ /* 0x000fea0003800200 */
.L_x_17741:
        /* <DEDUP_REMOVED lines=14> */
.L_x_17744:
[----:B------:R-:W-:Y:S05]  /*3980*/  BSYNC.RECONVERGENT B3 ;  /* 0x0000000000037941 */ /* 0x000fea0003800200 */
.L_x_17743:
        /* <DEDUP_REMOVED lines=14> */
.L_x_17746:
[----:B------:R-:W-:Y:S05]  /*3a70*/  BSYNC.RECONVERGENT B3 ;  /* 0x0000000000037941 */ /* 0x000fea0003800200 */
.L_x_17745:
        /* <DEDUP_REMOVED lines=14> */
.L_x_17748:
[----:B------:R-:W-:Y:S05]  /*3b60*/  BSYNC.RECONVERGENT B3 ;  /* 0x0000000000037941 */ /* 0x000fea0003800200 */
.L_x_17747:
        /* <DEDUP_REMOVED lines=14> */
.L_x_17750:
[----:B------:R-:W-:Y:S05]  /*3c50*/  BSYNC.RECONVERGENT B3 ;  /* 0x0000000000037941 */ /* 0x000fea0003800200 */
.L_x_17749:
        /* <DEDUP_REMOVED lines=14> */
.L_x_17752:
[----:B------:R-:W-:Y:S05]  /*3d40*/  BSYNC.RECONVERGENT B3 ;  /* 0x0000000000037941 */ /* 0x000fea0003800200 */
.L_x_17751:
        /* <DEDUP_REMOVED lines=29> */
.L_x_17754:
[----:B------:R-:W-:Y:S05]  /*3f20*/  BSYNC.RECONVERGENT B1 ;  /* 0x0000000000017941 */ /* 0x000fea0003800200 */
.L_x_17753:
        /* <DEDUP_REMOVED lines=18> */
.L_x_17756:
[----:B------:R-:W-:Y:S05]  /*4050*/  BSYNC.RECONVERGENT B1 ;  /* 0x0000000000017941 */ /* 0x000fea0003800200 */
.L_x_17755:
        /* <DEDUP_REMOVED lines=18> */
.L_x_17758:
[----:B------:R-:W-:Y:S05]  /*4180*/  BSYNC.RECONVERGENT B1 ;  /* 0x0000000000017941 */ /* 0x000fea0003800200 */
.L_x_17757:
        /* <DEDUP_REMOVED lines=18> */
.L_x_17760:
[----:B------:R-:W-:Y:S05]  /*42b0*/  BSYNC.RECONVERGENT B1 ;  /* 0x0000000000017941 */ /* 0x000fea0003800200 */
.L_x_17759:
        /* <DEDUP_REMOVED lines=18> */
.L_x_17762:
[----:B------:R-:W-:Y:S05]  /*43e0*/  BSYNC.RECONVERGENT B1 ;  /* 0x0000000000017941 */ /* 0x000fea0003800200 */
.L_x_17761:
        /* <DEDUP_REMOVED lines=18> */
.L_x_17764:
[----:B------:R-:W-:Y:S05]  /*4510*/  BSYNC.RECONVERGENT B1 ;  /* 0x0000000000017941 */ /* 0x000fea0003800200 */
.L_x_17763:
[----:B------:R-:W-:-:S04]  /*4520*/  IADD3 R24, P0, PT, R35, R24, RZ ;  /* 0x0000001823187210 */ /* 0x000fc80007f1e0ff */
[----:B------:R-:W-:Y:S02]  /*4530*/  LEA.HI.X.SX32 R22, R35, R22, 0x1, P0 ;  /* 0x0000001623167211 */ /* 0x000fe400000f0eff */
[----:B------:R-:W-:-:S04]  /*4540*/  ISETP.GE.U32.AND P0, PT, R24, UR42, PT ;  /* 0x0000002a18007c0c */ /* 0x000fc8000bf06070 */
[----:B------:R-:W-:-:S13]  /*4550*/  ISETP.GE.AND.EX P0, PT, R22, UR43, PT, P0 ;  /* 0x0000002b16007c0c */ /* 0x000fda000bf06300 */
[----:B------:R-:W-:Y:S05]  /*4560*/  @!P0 BRA `(.L_x_17765) ;  /* 0xffffffbc00608947 */ /* 0x000fea000383ffff */
[----:B------:R-:W-:Y:S05]  /*4570*/  BSYNC B0 ;  /* 0x0000000000007941 */ /* 0x000fea0003800000 */
.L_x_17715:
[----:B------:R-:W-:Y:S05]  /*4580*/  EXIT ;  /* 0x000000000000794d */ /* 0x000fea0003800000 */
.L_x_17728:
[----:B------:R-:W-:Y:S01]  /*4590*/  HFMA2 R12, -RZ, RZ, 0, 9.5367431640625e-07 ;  /* 0x00000010ff0c7431 */ /* 0x000fe200000001ff */
[----:B------:R-:W-:Y:S01]  /*45a0*/  BSSY B1, `(.L_x_17766) ;  /* 0x0000006000017945 */ /* 0x000fe20003800000 */
[----:B------:R-:W-:Y:S01]  /*45b0*/  IMAD.MOV.U32 R11, RZ, RZ, 0x1f ;  /* 0x0000001fff0b7424 */ /* 0x000fe200078e00ff */
[----:B------:R-:W-:-:S07]  /*45c0*/  MOV R15, 0xffffffff ;  /* 0xffffffff000f7802 */ /* 0x000fce0000000f00 */
[----:B-1----:R-:W-:Y:S05]  /*45d0*/  WARPSYNC.COLLECTIVE R15, `(.L_x_17767) ;  /* 0x000000000f087348 */ /* 0x002fea0003c00000 */
[----:B------:R0:W2:Y:S02]  /*45e0*/  SHFL.BFLY P6, R14, R13, R12, R11 ;  /* 0x0c00000c0d0e7389 */ /* 0x0000a400000c000b */
[----:B012---:R-:W-:Y:S05]  /*45f0*/  ENDCOLLECTIVE ;  /* 0x000000000000791b */ /* 0x007fea0003800000 */
.L_x_17767:
[----:B------:R-:W-:Y:S05]  /*4600*/  BSYNC B1 ;  /* 0x0000000000017941 */ /* 0x000fea0003800000 */
.L_x_17766:
[----:B------:R-:W-:Y:S01]  /*4610*/  HFMA2 R12, -RZ, RZ, 0, 4.76837158203125e-07 ;  /* 0x00000008ff0c7431 */ /* 0x000fe200000001ff */
[----:B------:R-:W-:Y:S01]  /*4620*/  FMNMX R13, R14, R13, !PT ;  /* 0x0000000d0e0d7209 */ /* 0x000fe20007800000 */
[----:B------:R-:W-:Y:S01]  /*4630*/  IMAD.MOV.U32 R11, RZ, RZ, 0x1f ;  /* 0x0000001fff0b7424 */ /* 0x000fe200078e00ff */
[----:B------:R-:W-:-:S07]  /*4640*/  MOV R15, 0xffffffff ;  /* 0xffffffff000f7802 */ /* 0x000fce0000000f00 */
[----:B------:R-:W-:Y:S05]  /*4650*/  WARPSYNC.COLLECTIVE R15, `(.L_x_17768) ;  /* 0x000000000f087348 */ /* 0x000fea0003c00000 */
[----:B------:R0:W1:Y:S02]  /*4660*/  SHFL.BFLY P6, R14, R13, R12, R11 ;  /* 0x0c00000c0d0e7389 */ /* 0x00006400000c000b */
[----:B01----:R-:W-:Y:S05]  /*4670*/  ENDCOLLECTIVE ;  /* 0x000000000000791b */ /* 0x003fea0003800000 */
.L_x_17768:
[----:B------:R-:W-:Y:S01]  /*4680*/  IMAD.MOV.U32 R12, RZ, RZ, 0x4 ;  /* 0x00000004ff0c7424 */ /* 0x000fe200078e00ff */
[----:B------:R-:W-:-:S04]  /*4690*/  FMNMX R0, R13, R14, !PT ;  /* 0x0000000e0d007209 */ /* 0x000fc80007800000 */
[----:B------:R-:W-:-:S07]  /*46a0*/  MOV R13, R0 ;  /* 0x00000000000d7202 */ /* 0x000fce0000000f00 */
[----:B------:R-:W-:Y:S05]  /*46b0*/  WARPSYNC.COLLECTIVE R15, `(.L_x_17769) ;  /* 0x000000000f087348 */ /* 0x000fea0003c00000 */
[----:B------:R0:W1:Y:S02]  /*46c0*/  SHFL.BFLY P6, R14, R13, R12, R11 ;  /* 0x0c00000c0d0e7389 */ /* 0x00006400000c000b */
[----:B01----:R-:W-:Y:S05]  /*46d0*/  ENDCOLLECTIVE ;  /* 0x000000000000791b */ /* 0x003fea0003800000 */
.L_x_17769:
[----:B------:R-:W-:Y:S01]  /*46e0*/  HFMA2 R12, -RZ, RZ, 0, 1.1920928955078125e-07 ;  /* 0x00000002ff0c7431 */ /* 0x000fe200000001ff */
[----:B------:R-:W-:-:S04]  /*46f0*/  FMNMX R20, R0, R14, !PT ;  /* 0x0000000e00147209 */ /* 0x000fc80007800000 */
[----:B------:R-:W-:-:S07]  /*4700*/  MOV R13, R20 ;  /* 0x00000014000d7202 */ /* 0x000fce0000000f00 */
[----:B------:R-:W-:Y:S05]  /*4710*/  WARPSYNC.COLLECTIVE R15, `(.L_x_17770) ;  /* 0x000000000f087348 */ /* 0x000fea0003c00000 */
[----:B------:R0:W1:Y:S02]  /*4720*/  SHFL.BFLY P6, R14, R13, R12, R11 ;  /* 0x0c00000c0d0e7389 */ /* 0x00006400000c000b */
[----:B01----:R-:W-:Y:S05]  /*4730*/  ENDCOLLECTIVE ;  /* 0x000000000000791b */ /* 0x003fea0003800000 */
.L_x_17770:
[----:B------:R-:W-:Y:S02]  /*4740*/  MOV R12, 0x1 ;  /* 0x00000001000c7802 */ /* 0x000fe40000000f00 */
[----:B------:R-:W-:-:S05]  /*4750*/  FMNMX R21, R20, R14, !PT ;  /* 0x0000000e14157209 */ /* 0x000fca0007800000 */
[----:B------:R-:W-:-:S07]  /*4760*/  IMAD.MOV.U32 R13, RZ, RZ, R21 ;  /* 0x000000ffff0d7224 */ /* 0x000fce00078e0015 */
[----:B------:R-:W-:Y:S05]  /*4770*/  WARPSYNC.COLLECTIVE R15, `(.L_x_17771) ;  /* 0x000000000f087348 */ /* 0x000fea0003c00000 */
[----:B------:R0:W1:Y:S02]  /*4780*/  SHFL.BFLY P6, R14, R13, R12, R11 ;  /* 0x0c00000c0d0e7389 */ /* 0x00006400000c000b */
[----:B01----:R-:W-:Y:S05]  /*4790*/  ENDCOLLECTIVE ;  /* 0x000000000000791b */ /* 0x003fea0003800000 */
.L_x_17771:
[----:B------:R-:W-:Y:S01]  /*47a0*/  HFMA2 R15, -RZ, RZ, 0.96630859375, -0.0022525787353515625 ;  /* 0x3bbb989dff0f7431 */ /* 0x000fe200000001ff */
        /* <DEDUP_REMOVED lines=89> */
[C---:B------:R-:W-:Y:S01]  /*4d40*/  FADD R11, R14.reuse, -12583039 ;  /* 0xcb40007f0e0b7421 */ /* 0x040fe20000000000 */
[----:B------:R-:W-:Y:S02]  /*4d50*/  IMAD.SHL.U32 R14, R14, 0x800000, RZ ;  /* 0x008000000e0e7824 */ /* 0x000fe400078e00ff */
[----:B------:R-:W-:Y:S01]  /*4d60*/  FFMA.RM R0, R0, R21, 12582913 ;  /* 0x4b40000100007423 */ /* 0x000fe20000004015 */
[----:B------:R-:W-:-:S03]  /*4d70*/  FFMA R11, R26, 1.4426950216293334961, -R11 ;  /* 0x3fb8aa3b1a0b7823 */ /* 0x000fc6000000080b */
[C---:B------:R-:W-:Y:S01]  /*4d80*/  FADD R3, R0.reuse, -12583039 ;  /* 0xcb40007f00037421 */ /* 0x040fe20000000000 */
[----:B------:R-:W-:Y:S01]  /*4d90*/  SHF.L.U32 R0, R0, 0x17, RZ ;  /* 0x0000001700007819 */ /* 0x000fe200000006ff */
[----:B------:R-:W-:Y:S01]  /*4da0*/  FFMA R26, R26, 1.925963033500011079e-08, R11 ;  /* 0x32a570601a1a7823 */ /* 0x000fe2000000000b */
[----:B------:R-:W-:Y:S01]  /*4db0*/  FADD R11, RZ, R17 ;  /* 0x00000011ff0b7221 */ /* 0x000fe20000000000 */
[----:B------:R-:W-:-:S03]  /*4dc0*/  FFMA R3, R12, 1.4426950216293334961, -R3 ;  /* 0x3fb8aa3b0c037823 */ /* 0x000fc60000000803 */
[----:B------:R-:W-:Y:S01]  /*4dd0*/  FADD R11, R11, R16 ;  /* 0x000000100b0b7221 */ /* 0x000fe20000000000 */
[----:B------:R-:W-:-:S04]  /*4de0*/  FFMA R12, R12, 1.925963033500011079e-08, R3 ;  /* 0x32a570600c0c7823 */ /* 0x000fc80000000003 */
[----:B------:R0:W1:Y:S02]  /*4df0*/  MUFU.EX2 R3, R12 ;  /* 0x0000000c00037308 */ /* 0x0000640000000800 */
[----:B0-----:R-:W-:Y:S01]  /*4e00*/  MOV R12, 0x10 ;  /* 0x00000010000c7802 */ /* 0x001fe20000000f00 */
[----:B-1----:R-:W-:Y:S01]  /*4e10*/  FMUL R3, R0, R3 ;  /* 0x0000000300037220 */ /* 0x002fe20000400000 */
[----:B------:R-:W-:-:S04]  /*4e20*/  FFMA.SAT R0, R13, R15, 0.5 ;  /* 0x3f0000000d007423 */ /* 0x000fc8000000200f */
[----:B------:R-:W-:Y:S01]  /*4e30*/  MUFU.EX2 R15, R26 ;  /* 0x0000001a000f7308 */ /* 0x000fe20000000800 */
[----:B------:R-:W-:-:S04]  /*4e40*/  FFMA.RM R2, R0, R21, 12582913 ;  /* 0x4b40000100027423 */ /* 0x000fc80000004015 */
        /* <DEDUP_REMOVED lines=15> */
[----:B------:R-:W-:Y:S02]  /*4f40*/  IMAD.MOV.U32 R15, RZ, RZ, -0x1 ;  /* 0xffffffffff0f7424 */ /* 0x000fe400078e00ff */
[----:B------:R-:W-:-:S04]  /*4f50*/  FADD R11, R11, R2 ;  /* 0x000000020b0b7221 */ /* 0x000fc80000000000 */
[----:B------:R-:W-:Y:S01]  /*4f60*/  FADD R13, R11, R0 ;  /* 0x000000000b0d7221 */ /* 0x000fe20000000000 */
[----:B------:R-:W-:-:S07]  /*4f70*/  HFMA2 R11, -RZ, RZ, 0, 1.847743988037109375e-06 ;  /* 0x0000001fff0b7431 */ /* 0x000fce00000001ff */
[----:B------:R-:W-:Y:S05]  /*4f80*/  WARPSYNC.COLLECTIVE R15, `(.L_x_17772) ;  /* 0x000000000f087348 */ /* 0x000fea0003c00000 */
[----:B------:R0:W1:Y:S02]  /*4f90*/  SHFL.BFLY P6, R14, R13, R12, R11 ;  /* 0x0c00000c0d0e7389 */ /* 0x00006400000c000b */
[----:B01----:R-:W-:Y:S05]  /*4fa0*/  ENDCOLLECTIVE ;  /* 0x000000000000791b */ /* 0x003fea0003800000 */
.L_x_17772:
[----:B------:R-:W-:Y:S02]  /*4fb0*/  HFMA2 R12, -RZ, RZ, 0, 4.76837158203125e-07 ;  /* 0x00000008ff0c7431 */ /* 0x000fe400000001ff */
[----:B------:R-:W-:-:S05]  /*4fc0*/  FADD R20, R13, R14 ;  /* 0x0000000e0d147221 */ /* 0x000fca0000000000 */
[----:B------:R-:W-:-:S07]  /*4fd0*/  MOV R13, R20 ;  /* 0x00000014000d7202 */ /* 0x000fce0000000f00 */
[----:B------:R-:W-:Y:S05]  /*4fe0*/  WARPSYNC.COLLECTIVE R15, `(.L_x_17773) ;  /* 0x000000000f087348 */ /* 0x000fea0003c00000 */
[----:B------:R0:W1:Y:S02]  /*4ff0*/  SHFL.BFLY P6, R14, R13, R12, R11 ;  /* 0x0c00000c0d0e7389 */ /* 0x00006400000c000b */
[----:B01----:R-:W-:Y:S05]  /*5000*/  ENDCOLLECTIVE ;  /* 0x000000000000791b */ /* 0x003fea0003800000 */
.L_x_17773:
[----:B------:R-:W-:Y:S01]  /*5010*/  MOV R12, 0x4 ;  /* 0x00000004000c7802 */ /* 0x000fe20000000f00 */
[----:B------:R-:W-:-:S04]  /*5020*/  FADD R21, R20, R14 ;  /* 0x0000000e14157221 */ /* 0x000fc80000000000 */
[----:B------:R-:W-:-:S07]  /*5030*/  IMAD.MOV.U32 R13, RZ, RZ, R21 ;  /* 0x000000ffff0d7224 */ /* 0x000fce00078e0015 */
[----:B------:R-:W-:Y:S05]  /*5040*/  WARPSYNC.COLLECTIVE R15, `(.L_x_17774) ;  /* 0x000000000f087348 */ /* 0x000fea0003c00000 */
[----:B------:R0:W1:Y:S02]  /*5050*/  SHFL.BFLY P6, R14, R13, R12, R11 ;  /* 0x0c00000c0d0e7389 */ /* 0x00006400000c000b */
[----:B01----:R-:W-:Y:S05]  /*5060*/  ENDCOLLECTIVE ;  /* 0x000000000000791b */ /* 0x003fea0003800000 */
.L_x_17774:
[----:B------:R-:W-:Y:S02]  /*5070*/  IMAD.MOV.U32 R12, RZ, RZ, 0x2 ;  /* 0x00000002ff0c7424 */ /* 0x000fe400078e00ff */
[----:B------:R-:W-:-:S05]  /*5080*/  FADD R26, R21, R14 ;  /* 0x0000000e151a7221 */ /* 0x000fca0000000000 */
[----:B------:R-:W-:-:S07]  /*5090*/  MOV R13, R26 ;  /* 0x0000001a000d7202 */ /* 0x000fce0000000f00 */
[----:B------:R-:W-:Y:S05]  /*50a0*/  WARPSYNC.COLLECTIVE R15, `(.L_x_17775) ;  /* 0x000000000f087348 */ /* 0x000fea0003c00000 */
[----:B------:R0:W1:Y:S02]  /*50b0*/  SHFL.BFLY P6, R14, R13, R12, R11 ;  /* 0x0c00000c0d0e7389 */ /* 0x00006400000c000b */
[----:B01----:R-:W-:Y:S05]  /*50c0*/  ENDCOLLECTIVE ;  /* 0x000000000000791b */ /* 0x003fea0003800000 */
.L_x_17775:
[----:B------:R-:W-:Y:S02]  /*50d0*/  HFMA2 R12, -RZ, RZ, 0, 5.9604644775390625e-08 ;  /* 0x00000001ff0c7431 */ /* 0x000fe400000001ff */
[----:B------:R-:W-:-:S05]  /*50e0*/  FADD R28, R26, R14 ;  /* 0x0000000e1a1c7221 */ /* 0x000fca0000000000 */
[----:B------:R-:W-:-:S07]  /*50f0*/  MOV R13, R28 ;  /* 0x0000001c000d7202 */ /* 0x000fce0000000f00 */
[----:B------:R-:W-:Y:S05]  /*5100*/  WARPSYNC.COLLECTIVE R15, `(.L_x_17776) ;  /* 0x000000000f087348 */ /* 0x000fea0003c00000 */
[----:B------:R0:W1:Y:S02]  /*5110*/  SHFL.BFLY P6, R14, R13, R12, R11 ;  /* 0x0c00000c0d0e7389 */ /* 0x00006400000c000b */
[----:B01----:R-:W-:Y:S05]  /*5120*/  ENDCOLLECTIVE ;  /* 0x000000000000791b */ /* 0x003fea0003800000 */
.L_x_17776:
[----:B------:R-:W-:Y:S05]  /*5130*/  BRA `(.L_x_17777) ;  /* 0xffffffe000307947 */ /* 0x000fea000383ffff */
        .weak           $__internal_274_$__cuda_sm3x_div_rn_noftz_f32_slowpath
        .type           $__internal_274_$__cuda_sm3x_div_rn_noftz_f32_slowpath,@function
        .size           $__internal_274_$__cuda_sm3x_div_rn_noftz_f32_slowpath,(.L_x_37651 - $__internal_274_$__cuda_sm3x_div_rn_noftz_f32_slowpath)
$__internal_274_$__cuda_sm3x_div_rn_noftz_f32_slowpath:
        /* <DEDUP_REMOVED lines=35> */
.L_x_17779:
        /* <DEDUP_REMOVED lines=51> */
.L_x_17786:
[----:B------:R-:W-:-:S04]  /*56a0*/  LOP3.LUT R11, R11, 0x80000000, RZ, 0xc0, !PT ;  /* 0x800000000b0b7812 */ /* 0x000fc800078ec0ff */
[----:B------:R-:W-:Y:S01]  /*56b0*/  LOP3.LUT R11, R11, 0x7f800000, RZ, 0xfc, !PT ;  /* 0x7f8000000b0b7812 */ /* 0x000fe200078efcff */
[----:B------:R-:W-:Y:S06]  /*56c0*/  BRA `(.L_x_17787) ;  /* 0x0000000000047947 */ /* 0x000fec0003800000 */
.L_x_17785:
[----:B------:R-:W-:-:S07]  /*56d0*/  IMAD R11, R28, 0x800000, R11 ;  /* 0x008000001c0b7824 */ /* 0x000fce00078e020b */
.L_x_17787:
[----:B------:R-:W-:Y:S05]  /*56e0*/  BSYNC.RECONVERGENT B2 ;  /* 0x0000000000027941 */ /* 0x000fea0003800200 */
.L_x_17784:
[----:B------:R-:W-:Y:S05]  /*56f0*/  BRA `(.L_x_17788) ;  /* 0x0000000000207947 */ /* 0x000fea0003800000 */
.L_x_17783:
[----:B------:R-:W-:-:S04]  /*5700*/  LOP3.LUT R11, R20, 0x80000000, R11, 0x48, !PT ;  /* 0x80000000140b7812 */ /* 0x000fc800078e480b */
[----:B------:R-:W-:Y:S01]  /*5710*/  LOP3.LUT R11, R11, 0x7f800000, RZ, 0xfc, !PT ;  /* 0x7f8000000b0b7812 */ /* 0x000fe200078efcff */
[----:B------:R-:W-:Y:S06]  /*5720*/  BRA `(.L_x_17788) ;  /* 0x0000000000147947 */ /* 0x000fec0003800000 */
.L_x_17782:
[----:B------:R-:W-:Y:S01]  /*5730*/  LOP3.LUT R11, R20, 0x80000000, R11, 0x48, !PT ;  /* 0x80000000140b7812 */ /* 0x000fe200078e480b */
[----:B------:R-:W-:Y:S06]  /*5740*/  BRA `(.L_x_17788) ;  /* 0x00000000000c7947 */ /* 0x000fec0003800000 */
.L_x_17781:
[----:B------:R-:W0:Y:S01]  /*5750*/  MUFU.RSQ R11, -QNAN ;  /* 0xffc00000000b7908 */ /* 0x000e220000001400 */
[----:B------:R-:W-:Y:S05]  /*5760*/  BRA `(.L_x_17788) ;  /* 0x0000000000047947 */ /* 0x000fea0003800000 */
.L_x_17780:
[----:B------:R-:W-:-:S07]  /*5770*/  FADD.FTZ R11, R11, R20 ;  /* 0x000000140b0b7221 */ /* 0x000fce0000010000 */
.L_x_17788:
[----:B------:R-:W-:Y:S05]  /*5780*/  BSYNC.RECONVERGENT B1 ;  /* 0x0000000000017941 */ /* 0x000fea0003800200 */
.L_x_17778:
[----:B------:R-:W-:Y:S01]  /*5790*/  HFMA2 R21, -RZ, RZ, 0, 0 ;  /* 0x00000000ff157431 */ /* 0x000fe200000001ff */
[----:B------:R-:W-:-:S04]  /*57a0*/  MOV R20, R26 ;  /* 0x0000001a00147202 */ /* 0x000fc80000000f00 */
[----:B0-----:R-:W-:Y:S05]  /*57b0*/  RET.REL.NODEC R20 `(_Z15SoftmaxWarpImplI22BroadcastScaleMaskLoadIffbLm3EiE11DirectStoreIffEfLi2ELi12ELi32ELi1ELb1EL9Algorithm0EEvT_T0_ll) ;  /* 0xffffffa814107950 */ /* 0x001fea0003c3ffff */
.L_x_17789:
        /* <DEDUP_REMOVED lines=12> */
.L_x_37651:


//--------------------- .text._Z15SoftmaxWarpImplI22BroadcastScaleMaskLoadIffbLm3EiE11DirectStoreIffEfLi2ELi12ELi32ELi1ELb0EL9Algorithm0EEvT_T0_ll --------------------------
	.section	.text._Z15SoftmaxWarpImplI22BroadcastScaleMaskLoadIffbLm3EiE11DirectStoreIffEfLi2ELi12ELi32ELi1ELb0EL9Algorithm0EEvT_T0_ll,"ax",@progbits
	.align	128
        .global         _Z15SoftmaxWarpImplI22BroadcastScaleMaskLoadIffbLm3EiE11DirectStoreIffEfLi2ELi12ELi32ELi1ELb0EL9Algorithm0EEvT_T0_ll
        .type           _Z15SoftmaxWarpImplI22BroadcastScaleMaskLoadIffbLm3EiE11DirectStoreIffEfLi2ELi12ELi32ELi1ELb0EL9Algorithm0EEvT_T0_ll,@function
        .size           _Z15SoftmaxWarpImplI22BroadcastScaleMaskLoadIffbLm3EiE11DirectStoreIffEfLi2ELi12ELi32ELi1ELb0EL9Algorithm0EEvT_T0_ll,(.L_x_37652 - _Z15SoftmaxWarpImplI22BroadcastScaleMaskLoadIffbLm3EiE11DirectStoreIffEfLi2ELi12ELi32ELi1ELb0EL9Algorithm0EEvT_T0_ll)
        .other          _Z15SoftmaxWarpImplI22BroadcastScaleMaskLoadIffbLm3EiE11DirectStoreIffEfLi2ELi12ELi32ELi1ELb0EL9Algorithm0EEvT_T0_ll,@"STO_CUDA_ENTRY STV_DEFAULT"
_Z15SoftmaxWarpImplI22BroadcastScaleMaskLoadIffbLm3EiE11DirectStoreIffEfLi2ELi12ELi32ELi1ELb0EL9Algorithm0EEvT_T0_ll:
.text._Z15SoftmaxWarpImplI22BroadcastScaleMaskLoadIffbLm3EiE11DirectStoreIffEfLi2ELi12ELi32ELi1ELb0EL9Algorithm0EEvT_T0_ll:
        /* <DEDUP_REMOVED lines=26> */
.L_x_17790:
        /* <DEDUP_REMOVED lines=14> */
.L_x_17816:
[----:B0-----:R-:W0:Y:S01]  /*0280*/  LDC R29, c[0x0][0x3b0] ;  /* 0x0000ec00ff1d7b82 */ /* 0x001e220000000800 */
        /* <DEDUP_REMOVED lines=9> */
[----:B------:R-:W-:Y:S01]  /*0320*/  ISETP.NE.AND P5, PT, R29, RZ, PT ;  /* 0x000000ff1d00720c */ /* 0x000fe20003fa5270 */
[----:B------:R-:W3:Y:S01]  /*0330*/  I2F.RP R0, R31 ;  /* 0x0000001f00007306 */ /* 0x000ee20000209400 */
[----:B------:R-:W-:Y:S02]  /*0340*/  LOP3.LUT R27, RZ, R29, RZ, 0x33, !PT ;  /* 0x0000001dff1b7212 */ /* 0x000fe400078e33ff */
[----:B-1----:R-:W-:Y:S02]  /*0350*/  IABS R11, R9 ;  /* 0x00000009000b7213 */ /* 0x002fe40000000000 */
[----:B------:R-:W-:-:S03]  /*0360*/  ISETP.NE.AND P6, PT, R9, RZ, PT ;  /* 0x000000ff0900720c */ /* 0x000fc60003fc5270 */
[----:B------:R-:W1:Y:S01]  /*0370*/  I2F.RP R5, R11 ;  /* 0x0000000b00057306 */ /* 0x000e620000209400 */
[----:B------:R-:W-:-:S07]  /*0380*/  LOP3.LUT R26, RZ, R9, RZ, 0x33, !PT ;  /* 0x00000009ff1a7212 */ /* 0x000fce00078e33ff */
[----:B---3--:R-:W3:Y:S08]  /*0390*/  MUFU.RCP R0, R0 ;  /* 0x0000000000007308 */ /* 0x008ef00000001000 */
[----:B-1----:R-:W-:Y:S01]  /*03a0*/  MUFU.RCP R5, R5 ;  /* 0x0000000500057308 */ /* 0x002fe20000001000 */
[----:B---3--:R-:W-:Y:S01]  /*03b0*/  IADD3 R2, PT, PT, R0, 0xffffffe, RZ ;  /* 0x0ffffffe00027810 */ /* 0x008fe20007ffe0ff */
[----:B------:R-:W-:-:S06]  /*03c0*/  VIADD R0, R36, 0x40 ;  /* 0x0000004024007836 */ /* 0x000fcc0000000000 */
[----:B------:R1:W3:Y:S01]  /*03d0*/  F2I.FTZ.U32.TRUNC.NTZ R3, R2 ;  /* 0x0000000200037305 */ /* 0x0002e2000021f000 */
[----:B------:R-:W-:Y:S01]  /*03e0*/  IABS R6, R0 ;  /* 0x0000000000067213 */ /* 0x000fe20000000000 */
[----:B-1----:R-:W-:Y:S02]  /*03f0*/  HFMA2 R2, -RZ, RZ, 0, 0 ;  /* 0x00000000ff027431 */ /* 0x002fe400000001ff */
[----:B---3--:R-:W-:-:S04]  /*0400*/  IMAD.MOV R4, RZ, RZ, -R3 ;  /* 0x000000ffff047224 */ /* 0x008fc800078e0a03 */
[----:B------:R-:W-:Y:S01]  /*0410*/  IMAD R33, R4, R31, RZ ;  /* 0x0000001f04217224 */ /* 0x000fe200078e02ff */
[----:B------:R-:W-:-:S03]  /*0420*/  IABS R4, R36 ;  /* 0x0000002400047213 */ /* 0x000fc60000000000 */
[----:B------:R-:W-:-:S06]  /*0430*/  IMAD.HI.U32 R33, R3, R33, R2 ;  /* 0x0000002103217227 */ /* 0x000fcc00078e0002 */
        /* <DEDUP_REMOVED lines=9> */
[----:B------:R-:W-:Y:S01]  /*04d0*/  ISETP.GE.AND P2, PT, R3, RZ, PT ;  /* 0x000000ff0300720c */ /* 0x000fe20003f46270 */
[----:B------:R-:W-:-:S04]  /*04e0*/  VIADD R3, R5, 0xffffffe ;  /* 0x0ffffffe05037836 */ /* 0x000fc80000000000 */
[-C--:B------:R-:W-:Y:S02]  /*04f0*/  @!P1 IADD3 R4, PT, PT, R4, -R31.reuse, RZ ;  /* 0x8000001f04049210 */ /* 0x080fe40007ffe0ff */
[----:B------:R-:W-:Y:S01]  /*0500*/  @!P1 IADD3 R2, PT, PT, R2, 0x1, RZ ;  /* 0x0000000102029810 */ /* 0x000fe20007ffe0ff */
[----:B------:R-:W1:Y:S01]  /*0510*/  F2I.FTZ.U32.TRUNC.NTZ R3, R3 ;  /* 0x0000000300037305 */ /* 0x000e62000021f000 */
[----:B------:R-:W-:Y:S02]  /*0520*/  ISETP.GE.U32.AND P0, PT, R4, R31, PT ;  /* 0x0000001f0400720c */ /* 0x000fe40003f06070 */
[----:B------:R-:W-:Y:S01]  /*0530*/  @!P3 IMAD.IADD R6, R6, 0x1, -R31 ;  /* 0x000000010606b824 */ /* 0x000fe200078e0a1f */
[----:B------:R-:W-:Y:S02]  /*0540*/  LOP3.LUT R4, R0, R29, RZ, 0x3c, !PT ;  /* 0x0000001d00047212 */ /* 0x000fe400078e3cff */
[----:B------:R-:W-:Y:S02]  /*0550*/  @!P3 IADD3 R7, PT, PT, R7, 0x1, RZ ;  /* 0x000000010707b810 */ /* 0x000fe40007ffe0ff */
[----:B------:R-:W-:-:S06]  /*0560*/  ISETP.GE.AND P1, PT, R4, RZ, PT ;  /* 0x000000ff0400720c */ /* 0x000fcc0003f26270 */
[----:B------:R-:W-:Y:S02]  /*0570*/  @P0 IADD3 R2, PT, PT, R2, 0x1, RZ ;  /* 0x0000000102020810 */ /* 0x000fe40007ffe0ff */
[----:B------:R-:W-:-:S03]  /*0580*/  ISETP.GE.U32.AND P0, PT, R6, R31, PT ;  /* 0x0000001f0600720c */ /* 0x000fc60003f06070 */
[----:B------:R-:W-:-:S05]  /*0590*/  @!P2 IMAD.MOV R2, RZ, RZ, -R2 ;  /* 0x000000ffff02a224 */ /* 0x000fca00078e0a02 */
[----:B------:R-:W-:Y:S01]  /*05a0*/  SEL R6, R27, R2, !P5 ;  /* 0x000000021b067207 */ /* 0x000fe20006800000 */
[----:B-1----:R-:W-:-:S04]  /*05b0*/  IMAD.MOV R2, RZ, RZ, -R3 ;  /* 0x000000ffff027224 */ /* 0x002fc800078e0a03 */
[----:B------:R-:W-:Y:S01]  /*05c0*/  IMAD.MOV R8, RZ, RZ, -R6 ;  /* 0x000000ffff087224 */ /* 0x000fe200078e0a06 */
[----:B------:R-:W-:Y:S01]  /*05d0*/  @P0 IADD3 R7, PT, PT, R7, 0x1, RZ ;  /* 0x0000000107070810 */ /* 0x000fe20007ffe0ff */
[----:B------:R-:W-:Y:S02]  /*05e0*/  IMAD R5, R2, R11, RZ ;  /* 0x0000000b02057224 */ /* 0x000fe400078e02ff */
[----:B------:R-:W-:Y:S01]  /*05f0*/  IMAD R8, R29, R8, R36 ;  /* 0x000000081d087224 */ /* 0x000fe200078e0224 */
[----:B------:R-:W-:Y:S01]  /*0600*/  @!P1 IADD3 R7, PT, PT, -R7, RZ, RZ ;  /* 0x000000ff07079210 */ /* 0x000fe20007ffe1ff */
[----:B------:R-:W-:-:S03]  /*0610*/  IMAD.MOV.U32 R2, RZ, RZ, RZ ;  /* 0x000000ffff027224 */ /* 0x000fc600078e00ff */
[----:B------:R-:W-:Y:S01]  /*0620*/  IABS R4, R8 ;  /* 0x0000000800047213 */ /* 0x000fe20000000000 */
[----:B------:R-:W-:Y:S01]  /*0630*/  IMAD.HI.U32 R28, R3, R5, R2 ;  /* 0x00000005031c7227 */ /* 0x000fe200078e0002 */
[----:B------:R-:W-:Y:S02]  /*0640*/  SEL R5, R27, R7, !P5 ;  /* 0x000000071b057207 */ /* 0x000fe40006800000 */
[----:B------:R-:W-:-:S03]  /*0650*/  MOV R2, R4 ;  /* 0x0000000400027202 */ /* 0x000fc60000000f00 */
[----:B------:R-:W-:Y:S02]  /*0660*/  IMAD.MOV R4, RZ, RZ, -R5 ;  /* 0x000000ffff047224 */ /* 0x000fe400078e0a05 */
        /* <DEDUP_REMOVED lines=10> */
[----:B------:R-:W-:Y:S01]  /*0710*/  @!P2 VIADD R7, R7, 0x1 ;  /* 0x000000010707a836 */ /* 0x000fe20000000000 */
[----:B------:R-:W-:-:S04]  /*0720*/  @!P2 IADD3 R2, PT, PT, R2, -R11, RZ ;  /* 0x8000000b0202a210 */ /* 0x000fc80007ffe0ff */
[----:B------:R-:W-:Y:S02]  /*0730*/  ISETP.GE.U32.AND P1, PT, R2, R11, PT ;  /* 0x0000000b0200720c */ /* 0x000fe40003f26070 */
[----:B------:R-:W-:-:S04]  /*0740*/  LOP3.LUT R2, R8, R9, RZ, 0x3c, !PT ;  /* 0x0000000908027212 */ /* 0x000fc800078e3cff */
[----:B------:R-:W-:Y:S01]  /*0750*/  ISETP.GE.AND P3, PT, R2, RZ, PT ;  /* 0x000000ff0200720c */ /* 0x000fe20003f66270 */
[----:B------:R-:W-:Y:S01]  /*0760*/  @!P0 IMAD.IADD R16, R16, 0x1, -R11 ;  /* 0x0000000110108824 */ /* 0x000fe200078e0a0b */
[----:B------:R-:W1:Y:S01]  /*0770*/  LDC.64 R2, c[0x0][0x390] ;  /* 0x0000e400ff027b82 */ /* 0x000e620000000a00 */
[----:B------:R-:W-:-:S03]  /*0780*/  @!P0 VIADD R10, R10, 0x1 ;  /* 0x000000010a0a8836 */ /* 0x000fc60000000000 */
[----:B------:R-:W-:Y:S02]  /*0790*/  ISETP.GE.U32.AND P2, PT, R16, R11, PT ;  /* 0x0000000b1000720c */ /* 0x000fe40003f46070 */
[----:B------:R-:W-:Y:S02]  /*07a0*/  LOP3.LUT R16, R4, R9, RZ, 0x3c, !PT ;  /* 0x0000000904107212 */ /* 0x000fe400078e3cff */
[----:B------:R-:W-:Y:S02]  /*07b0*/  @P1 IADD3 R7, PT, PT, R7, 0x1, RZ ;  /* 0x0000000107071810 */ /* 0x000fe40007ffe0ff */
[----:B------:R-:W-:Y:S02]  /*07c0*/  ISETP.GE.AND P1, PT, R16, RZ, PT ;  /* 0x000000ff1000720c */ /* 0x000fe40003f26270 */
[----:B------:R-:W-:Y:S02]  /*07d0*/  @!P3 IADD3 R7, PT, PT, -R7, RZ, RZ ;  /* 0x000000ff0707b210 */ /* 0x000fe40007ffe1ff */
[----:B--2---:R-:W-:-:S02]  /*07e0*/  ISETP.NE.U32.AND P3, PT, R12, 0x1, PT ;  /* 0x000000010c00780c */ /* 0x004fc40003f65070 */
[----:B------:R-:W-:Y:S01]  /*07f0*/  SEL R7, R26, R7, !P6 ;  /* 0x000000071a077207 */ /* 0x000fe20007000000 */
[----:B------:R-:W-:Y:S01]  /*0800*/  @P2 VIADD R10, R10, 0x1 ;  /* 0x000000010a0a2836 */ /* 0x000fe20000000000 */
[----:B0-----:R-:W-:Y:S02]  /*0810*/  ISETP.NE.U32.AND P2, PT, R14, 0x1, PT ;  /* 0x000000010e00780c */ /* 0x001fe40003f45070 */
[----:B------:R-:W-:Y:S02]  /*0820*/  IADD3 R16, PT, PT, -R7, RZ, RZ ;  /* 0x000000ff07107210 */ /* 0x000fe40007ffe1ff */
[----:B------:R-:W-:Y:S02]  /*0830*/  ISETP.NE.AND.EX P3, PT, R13, RZ, PT, P3 ;  /* 0x000000ff0d00720c */ /* 0x000fe40003f65330 */
[----:B-1----:R-:W-:Y:S01]  /*0840*/  ISETP.NE.U32.AND P0, PT, R2, 0x1, PT ;  /* 0x000000010200780c */ /* 0x002fe20003f05070 */
[----:B------:R-:W-:Y:S01]  /*0850*/  IMAD R8, R9, R16, R8 ;  /* 0x0000001009087224 */ /* 0x000fe200078e0208 */
[----:B------:R-:W-:-:S02]  /*0860*/  @!P1 IADD3 R10, PT, PT, -R10, RZ, RZ ;  /* 0x000000ff0a0a9210 */ /* 0x000fc40007ffe1ff */
[----:B------:R-:W-:Y:S02]  /*0870*/  ISETP.NE.AND.EX P0, PT, R3, RZ, PT, P0 ;  /* 0x000000ff0300720c */ /* 0x000fe40003f05300 */
[----:B------:R-:W-:Y:S01]  /*0880*/  SEL R10, R26, R10, !P6 ;  /* 0x0000000a1a0a7207 */ /* 0x000fe20007000000 */
[----:B------:R-:W0:Y:S01]  /*0890*/  LDC.64 R2, c[0x0][0x388] ;  /* 0x0000e200ff027b82 */ /* 0x000e220000000a00 */
        /* <DEDUP_REMOVED lines=9> */
[----:B------:R-:W-:Y:S01]  /*0930*/  SEL R10, R10, RZ, P3 ;  /* 0x000000ff0a0a7207 */ /* 0x000fe20001800000 */
[----:B------:R-:W-:Y:S01]  /*0940*/  IMAD R5, R5, UR42, RZ ;  /* 0x0000002a05057c24 */ /* 0x000fe2000f8e02ff */
[----:B------:R-:W-:Y:S01]  /*0950*/  SEL R4, R4, RZ, P2 ;  /* 0x000000ff04047207 */ /* 0x000fe20001000000 */
[----:B------:R-:W-:-:S02]  /*0960*/  IMAD R7, R8, UR45, R7 ;  /* 0x0000002d08077c24 */ /* 0x000fc4000f8e0207 */
[----:B------:R-:W-:-:S03]  /*0970*/  IMAD R5, R10, UR43, R5 ;  /* 0x0000002b0a057c24 */ /* 0x000fc6000f8e0205 */
[----:B------:R-:W-:Y:S01]  /*0980*/  LEA.HI R7, R7, R7, RZ, 0x1 ;  /* 0x0000000707077211 */ /* 0x000fe200078f08ff */
[----:B------:R-:W-:-:S03]  /*0990*/  IMAD R4, R4, UR45, R5 ;  /* 0x0000002d04047c24 */ /* 0x000fc6000f8e0205 */
[----:B------:R-:W-:Y:S02]  /*09a0*/  SHF.R.S32.HI R5, RZ, 0x1, R7 ;  /* 0x00000001ff057819 */ /* 0x000fe40000011407 */
[----:B------:R-:W-:-:S03]  /*09b0*/  LEA.HI R6, R4, R4, RZ, 0x1 ;  /* 0x0000000404067211 */ /* 0x000fc600078f08ff */
[----:B0-----:R-:W-:Y:S01]  /*09c0*/  IMAD.WIDE R4, R5, 0x2, R2 ;  /* 0x0000000205047825 */ /* 0x001fe200078e0202 */
[----:B------:R-:W-:-:S04]  /*09d0*/  SHF.R.S32.HI R7, RZ, 0x1, R6 ;  /* 0x00000001ff077819 */ /* 0x000fc80000011406 */
[----:B------:R0:W2:Y:S01]  /*09e0*/  LDG.E.U16 R8, desc[UR4][R4.64] ;  /* 0x0000000404087981 */ /* 0x0000a2000c1e1500 */
[----:B------:R-:W-:-:S05]  /*09f0*/  IMAD.WIDE R6, R7, 0x2, R2 ;  /* 0x0000000207067825 */ /* 0x000fca00078e0202 */
[----:B------:R1:W3:Y:S01]  /*0a00*/  LDG.E.U16 R35, desc[UR6][R6.64] ;  /* 0x0000000606237981 */ /* 0x0002e2000c1e1500 */
[----:B------:R-:W-:Y:S02]  /*0a10*/  IADD3 R14, PT, PT, R36, 0x80, RZ ;  /* 0x00000080240e7810 */ /* 0x000fe40007ffe0ff */
[----:B------:R-:W-:Y:S02]  /*0a20*/  LEA.HI R0, R0, R0, RZ, 0x1 ;  /* 0x0000000000007211 */ /* 0x000fe400078f08ff */
[----:B------:R-:W-:Y:S02]  /*0a30*/  IABS R12, R14 ;  /* 0x0000000e000c7213 */ /* 0x000fe40000000000 */
[----:B0-----:R-:W-:-:S03]  /*0a40*/  LOP3.LUT R4, R14, R29, RZ, 0x3c, !PT ;  /* 0x0000001d0e047212 */ /* 0x001fc600078e3cff */
[----:B------:R-:W-:Y:S01]  /*0a50*/  IMAD.HI.U32 R10, R33, R12, RZ ;  /* 0x0000000c210a7227 */ /* 0x000fe200078e00ff */
[----:B-1----:R-:W0:Y:S03]  /*0a60*/  LDC.64 R6, c[0x0][0x380] ;  /* 0x0000e000ff067b82 */ /* 0x002e260000000a00 */
[----:B------:R-:W-:-:S04]  /*0a70*/  IMAD.MOV R13, RZ, RZ, -R10 ;  /* 0x000000ffff0d7224 */ /* 0x000fc800078e0a0a */
[----:B------:R-:W-:Y:S01]  /*0a80*/  IMAD R12, R31, R13, R12 ;  /* 0x0000000d1f0c7224 */ /* 0x000fe200078e020c */
[----:B------:R-:W-:-:S04]  /*0a90*/  SHF.R.S32.HI R13, RZ, 0x1, R0 ;  /* 0x00000001ff0d7819 */ /* 0x000fc80000011400 */
[----:B------:R-:W-:-:S13]  /*0aa0*/  ISETP.GT.U32.AND P1, PT, R31, R12, PT ;  /* 0x0000000c1f00720c */ /* 0x000fda0003f24070 */
[-C--:B------:R-:W-:Y:S01]  /*0ab0*/  @!P1 IADD3 R12, PT, PT, R12, -R31.reuse, RZ ;  /* 0x8000001f0c0c9210 */ /* 0x080fe20007ffe0ff */
[----:B------:R-:W-:Y:S01]  /*0ac0*/  @!P1 VIADD R10, R10, 0x1 ;  /* 0x000000010a0a9836 */ /* 0x000fe20000000000 */
[----:B------:R-:W-:Y:S02]  /*0ad0*/  ISETP.GE.AND P1, PT, R4, RZ, PT ;  /* 0x000000ff0400720c */ /* 0x000fe40003f26270 */
[----:B------:R-:W-:-:S13]  /*0ae0*/  ISETP.GE.U32.AND P4, PT, R12, R31, PT ;  /* 0x0000001f0c00720c */ /* 0x000fda0003f86070 */
[----:B------:R-:W-:-:S05]  /*0af0*/  @P4 IADD3 R10, PT, PT, R10, 0x1, RZ ;  /* 0x000000010a0a4810 */ /* 0x000fca0007ffe0ff */
[----:B------:R-:W-:Y:S02]  /*0b00*/  @!P1 IMAD.MOV R10, RZ, RZ, -R10 ;  /* 0x000000ffff0a9224 */ /* 0x000fe400078e0a0a */
[----:B0-----:R-:W-:Y:S01]  /*0b10*/  IMAD.WIDE R12, R13, 0x8, R6 ;  /* 0x000000080d0c7825 */ /* 0x001fe200078e0206 */
[----:B--2---:R-:W-:-:S04]  /*0b20*/  PRMT R4, R8, 0x7771, RZ ;  /* 0x0000777108047816 */ /* 0x004fc800000000ff */
[----:B------:R-:W-:Y:S02]  /*0b30*/  ISETP.NE.AND P4, PT, R4, RZ, PT ;  /* 0x000000ff0400720c */ /* 0x000fe40003f85270 */
[----:B---3--:R-:W-:-:S04]  /*0b40*/  PRMT R4, R35, 0x7771, RZ ;  /* 0x0000777123047816 */ /* 0x008fc800000000ff */
[----:B------:R-:W-:Y:S02]  /*0b50*/  ISETP.NE.AND P1, PT, R4, RZ, PT ;  /* 0x000000ff0400720c */ /* 0x000fe40003f25270 */
[----:B------:R-:W-:-:S04]  /*0b60*/  LEA.HI R4, R36, R36, RZ, 0x1 ;  /* 0x0000002424047211 */ /* 0x000fc800078f08ff */
[----:B------:R-:W-:Y:S02]  /*0b70*/  SHF.R.S32.HI R21, RZ, 0x1, R4 ;  /* 0x00000001ff157819 */ /* 0x000fe40000011404 */
[C---:B------:R-:W-:Y:S01]  /*0b80*/  @P4 R2UR UR4, R18.reuse ;  /* 0x00000000120442ca */ /* 0x040fe200000e0000 */
[----:B------:R-:W0:Y:S01]  /*0b90*/  LDC.64 R4, c[0x0][0x3e8] ;  /* 0x0000fa00ff047b82 */ /* 0x000e220000000a00 */
[----:B------:R-:W-:Y:S01]  /*0ba0*/  @P4 R2UR UR5, R19 ;  /* 0x00000000130542ca */ /* 0x000fe200000e0000 */
[----:B------:R-:W-:Y:S02]  /*0bb0*/  IMAD.WIDE R20, R21, 0x8, R6 ;  /* 0x0000000815147825 */ /* 0x000fe400078e0206 */
[----:B------:R-:W-:Y:S02]  /*0bc0*/  @P1 R2UR UR6, R18 ;  /* 0x00000000120612ca */ /* 0x000fe400000e0000 */
[----:B------:R-:W-:-:S08]  /*0bd0*/  @P1 R2UR UR7, R19 ;  /* 0x00000000130712ca */ /* 0x000fd000000e0000 */
[----:B------:R-:W0:Y:S05]  /*0be0*/  @P4 LDG.E R30, desc[UR4][R20.64+0x4] ;  /* 0x00000404141e4981 */ /* 0x000e2a000c1e1900 */
[----:B------:R-:W2:Y:S01]  /*0bf0*/  @P1 LDG.E R32, desc[UR6][R12.64+0x4] ;  /* 0x000004060c201981 */ /* 0x000ea2000c1e1900 */
[----:B------:R-:W-:Y:S01]  /*0c00*/  SEL R34, R27, R10, !P5 ;  /* 0x0000000a1b227207 */ /* 0x000fe20006800000 */
[----:B------:R-:W1:Y:S01]  /*0c10*/  LDCU UR4, c[0x0][0x3e8] ;  /* 0x00007d00ff0477ac */ /* 0x000e620008000800 */
[----:B------:R-:W-:Y:S02]  /*0c20*/  PRMT R0, R8, 0x7770, RZ ;  /* 0x0000777008007816 */ /* 0x000fe400000000ff */
[----:B------:R-:W-:-:S02]  /*0c30*/  IADD3 R16, PT, PT, -R34, RZ, RZ ;  /* 0x000000ff22107210 */ /* 0x000fc40007ffe1ff */
[----:B------:R-:W-:Y:S02]  /*0c40*/  R2UR UR6, R18 ;  /* 0x00000000120672ca */ /* 0x000fe400000e0000 */
[----:B------:R-:W-:Y:S01]  /*0c50*/  R2UR UR7, R19 ;  /* 0x00000000130772ca */ /* 0x000fe200000e0000 */
[----:B------:R-:W-:Y:S01]  /*0c60*/  IMAD R16, R29, R16, R14 ;  /* 0x000000101d107224 */ /* 0x000fe200078e020e */
[----:B------:R-:W-:-:S04]  /*0c70*/  P2R R37, PR, RZ, 0x1 ;  /* 0x00000001ff257803 */ /* 0x000fc80000000000 */
[----:B------:R-:W-:-:S05]  /*0c80*/  IABS R17, R16 ;  /* 0x0000001000117213 */ /* 0x000fca0000000000 */
[----:B------:R-:W-:Y:S01]  /*0c90*/  IMAD.HI.U32 R15, R28, R17, RZ ;  /* 0x000000111c0f7227 */ /* 0x000fe200078e00ff */
[----:B-1----:R-:W-:-:S03]  /*0ca0*/  MOV R8, UR4 ;  /* 0x0000000400087c02 */ /* 0x002fc60008000f00 */
[----:B------:R-:W-:Y:S02]  /*0cb0*/  IMAD.U32 R10, RZ, RZ, UR4 ;  /* 0x00000004ff0a7e24 */ /* 0x000fe4000f8e00ff */
[----:B0-----:R-:W-:Y:S01]  /*0cc0*/  @P4 FMUL R10, R30, R5 ;  /* 0x000000051e0a4220 */ /* 0x001fe20000400000 */
[----:B------:R-:W-:-:S04]  /*0cd0*/  IMAD.MOV R30, RZ, RZ, -R15 ;  /* 0x000000ffff1e7224 */ /* 0x000fc800078e0a0f */
[C---:B------:R-:W-:Y:S02]  /*0ce0*/  IMAD R30, R11.reuse, R30, R17 ;  /* 0x0000001e0b1e7224 */ /* 0x040fe400078e0211 */
[----:B--2---:R-:W-:Y:S01]  /*0cf0*/  @P1 FMUL R8, R32, R5 ;  /* 0x0000000520081220 */ /* 0x004fe20000400000 */
[----:B------:R-:W-:Y:S02]  /*0d00*/  LOP3.LUT R17, R16, R9, RZ, 0x3c, !PT ;  /* 0x0000000910117212 */ /* 0x000fe400078e3cff */
[----:B------:R-:W-:-:S13]  /*0d10*/  ISETP.GT.U32.AND P1, PT, R11, R30, PT ;  /* 0x0000001e0b00720c */ /* 0x000fda0003f24070 */
[----:B------:R-:W-:Y:S01]  /*0d20*/  @!P1 IMAD.IADD R30, R30, 0x1, -R11 ;  /* 0x000000011e1e9824 */ /* 0x000fe200078e0a0b */
[----:B------:R-:W-:-:S04]  /*0d30*/  @!P1 IADD3 R15, PT, PT, R15, 0x1, RZ ;  /* 0x000000010f0f9810 */ /* 0x000fc80007ffe0ff */
[----:B------:R-:W-:-:S13]  /*0d40*/  ISETP.GE.U32.AND P1, PT, R30, R11, PT ;  /* 0x0000000b1e00720c */ /* 0x000fda0003f26070 */
[----:B------:R-:W-:Y:S02]  /*0d50*/  @P1 IADD3 R15, PT, PT, R15, 0x1, RZ ;  /* 0x000000010f0f1810 */ /* 0x000fe40007ffe0ff */
[----:B------:R-:W-:Y:S02]  /*0d60*/  ISETP.GE.AND P1, PT, R17, RZ, PT ;  /* 0x000000ff1100720c */ /* 0x000fe40003f26270 */
[----:B------:R-:W-:-:S11]  /*0d70*/  SEL R17, R34, RZ, P0 ;  /* 0x000000ff22117207 */ /* 0x000fd60000000000 */
[----:B------:R-:W-:-:S05]  /*0d80*/  @!P1 IMAD.MOV R15, RZ, RZ, -R15 ;  /* 0x000000ffff0f9224 */ /* 0x000fca00078e0a0f */
[----:B------:R-:W-:-:S04]  /*0d90*/  SEL R15, R26, R15, !P6 ;  /* 0x0000000f1a0f7207 */ /* 0x000fc80007000000 */
[C---:B------:R-:W-:Y:S02]  /*0da0*/  IADD3 R30, PT, PT, -R15.reuse, RZ, RZ ;  /* 0x000000ff0f1e7210 */ /* 0x040fe40007ffe1ff */
[----:B------:R-:W-:-:S03]  /*0db0*/  SEL R15, R15, RZ, P3 ;  /* 0x000000ff0f0f7207 */ /* 0x000fc60001800000 */
[----:B------:R-:W-:Y:S02]  /*0dc0*/  IMAD R16, R9, R30, R16 ;  /* 0x0000001e09107224 */ /* 0x000fe400078e0210 */
[----:B------:R-:W-:-:S03]  /*0dd0*/  IMAD R30, R17, UR42, RZ ;  /* 0x0000002a111e7c24 */ /* 0x000fc6000f8e02ff */
[----:B------:R-:W-:Y:S01]  /*0de0*/  SEL R16, R16, RZ, P2 ;  /* 0x000000ff10107207 */ /* 0x000fe20001000000 */
[----:B------:R-:W-:-:S04]  /*0df0*/  IMAD R15, R15, UR43, R30 ;  /* 0x0000002b0f0f7c24 */ /* 0x000fc8000f8e021e */
[----:B------:R-:W-:-:S05]  /*0e00*/  IMAD R15, R16, UR45, R15 ;  /* 0x0000002d100f7c24 */ /* 0x000fca000f8e020f */
[----:B------:R-:W-:-:S04]  /*0e10*/  LEA.HI R15, R15, R15, RZ, 0x1 ;  /* 0x0000000f0f0f7211 */ /* 0x000fc800078f08ff */
[----:B------:R-:W-:-:S05]  /*0e20*/  SHF.R.S32.HI R15, RZ, 0x1, R15 ;  /* 0x00000001ff0f7819 */ /* 0x000fca000001140f */
[----:B------:R-:W-:-:S06]  /*0e30*/  IMAD.WIDE R16, R15, 0x2, R2 ;  /* 0x000000020f107825 */ /* 0x000fcc00078e0202 */
[----:B------:R-:W2:Y:S01]  /*0e40*/  LDG.E.U16 R17, desc[UR6][R16.64] ;  /* 0x0000000610117981 */ /* 0x000ea2000c1e1500 */
[----:B------:R-:W-:Y:S02]  /*0e50*/  LEA.HI R14, R14, R14, RZ, 0x1 ;  /* 0x0000000e0e0e7211 */ /* 0x000fe400078f08ff */
[----:B--2---:R-:W-:-:S04]  /*0e60*/  PRMT R15, R17, 0x7771, RZ ;  /* 0x00007771110f7816 */ /* 0x004fc800000000ff */
[----:B------:R-:W-:Y:S02]  /*0e70*/  ISETP.NE.AND P1, PT, R15, RZ, PT ;  /* 0x000000ff0f00720c */ /* 0x000fe40003f25270 */
[----:B------:R-:W-:-:S05]  /*0e80*/  SHF.R.S32.HI R15, RZ, 0x1, R14 ;  /* 0x00000001ff0f7819 */ /* 0x000fca000001140e */
[----:B------:R-:W-:-:S06]  /*0e90*/  IMAD.WIDE R14, R15, 0x8, R6 ;  /* 0x000000080f0e7825 */ /* 0x000fcc00078e0206 */
[----:B------:R-:W-:Y:S02]  /*0ea0*/  @P1 R2UR UR6, R18 ;  /* 0x00000000120612ca */ /* 0x000fe400000e0000 */
[----:B------:R-:W-:-:S13]  /*0eb0*/  @P1 R2UR UR7, R19 ;  /* 0x00000000130712ca */ /* 0x000fda00000e0000 */
[----:B------:R-:W2:Y:S01]  /*0ec0*/  @P1 LDG.E R38, desc[UR6][R14.64+0x4] ;  /* 0x000004060e261981 */ /* 0x000ea2000c1e1900 */
[----:B------:R-:W-:Y:S01]  /*0ed0*/  VIADD R34, R36, 0xc0 ;  /* 0x000000c024227836 */ /* 0x000fe20000000000 */
[----:B------:R-:W-:Y:S02]  /*0ee0*/  MOV R16, UR4 ;  /* 0x0000000400107c02 */ /* 0x000fe40008000f00 */
[----:B------:R-:W-:Y:S02]  /*0ef0*/  R2UR UR6, R18 ;  /* 0x00000000120672ca */ /* 0x000fe400000e0000 */
[----:B------:R-:W-:Y:S02]  /*0f00*/  IABS R40, R34 ;  /* 0x0000002200287213 */ /* 0x000fe40000000000 */
[----:B------:R-:W-:-:S03]  /*0f10*/  R2UR UR7, R19 ;  /* 0x00000000130772ca */ /* 0x000fc600000e0000 */
[----:B------:R-:W-:-:S10]  /*0f20*/  IMAD.HI.U32 R39, R33, R40, RZ ;  /* 0x0000002821277227 */ /* 0x000fd400078e00ff */
[----:B------:R0:W3:Y:S04]  /*0f30*/  LDG.E R30, desc[UR6][R20.64] ;  /* 0x00000006141e7981 */ /* 0x0000e8000c1e1900 */
[----:B------:R1:W4:Y:S01]  /*0f40*/  LDG.E R32, desc[UR6][R12.64] ;  /* 0x000000060c207981 */ /* 0x000322000c1e1900 */
[----:B------:R-:W-:-:S03]  /*0f50*/  PRMT R35, R35, 0x7770, RZ ;  /* 0x0000777023237816 */ /* 0x000fc600000000ff */
[----:B------:R-:W5:Y:S01]  /*0f60*/  LDG.E R14, desc[UR6][R14.64] ;  /* 0x000000060e0e7981 */ /* 0x000f62000c1e1900 */
[----:B0-----:R-:W-:Y:S01]  /*0f70*/  LOP3.LUT R20, R34, R29, RZ, 0x3c, !PT ;  /* 0x0000001d22147212 */ /* 0x001fe200078e3cff */
[----:B--2---:R-:W-:Y:S01]  /*0f80*/  @P1 FMUL R16, R38, R5 ;  /* 0x0000000526101220 */ /* 0x004fe20000400000 */
[----:B------:R-:W-:-:S04]  /*0f90*/  IMAD.MOV R38, RZ, RZ, -R39 ;  /* 0x000000ffff267224 */ /* 0x000fc800078e0a27 */
[----:B------:R-:W-:-:S05]  /*0fa0*/  IMAD R38, R31, R38, R40 ;  /* 0x000000261f267224 */ /* 0x000fca00078e0228 */
[----:B------:R-:W-:-:S13]  /*0fb0*/  ISETP.GT.U32.AND P1, PT, R31, R38, PT ;  /* 0x000000261f00720c */ /* 0x000fda0003f24070 */
[----:B------:R-:W-:Y:S01]  /*0fc0*/  @!P1 IMAD.IADD R38, R38, 0x1, -R31 ;  /* 0x0000000126269824 */ /* 0x000fe200078e0a1f */
[----:B------:R-:W-:-:S04]  /*0fd0*/  @!P1 IADD3 R39, PT, PT, R39, 0x1, RZ ;  /* 0x0000000127279810 */ /* 0x000fc80007ffe0ff */
[----:B------:R-:W-:-:S13]  /*0fe0*/  ISETP.GE.U32.AND P1, PT, R38, R31, PT ;  /* 0x0000001f2600720c */ /* 0x000fda0003f26070 */
[----:B------:R-:W-:Y:S02]  /*0ff0*/  @P1 IADD3 R39, PT, PT, R39, 0x1, RZ ;  /* 0x0000000127271810 */ /* 0x000fe40007ffe0ff */
[----:B------:R-:W-:-:S13]  /*1000*/  ISETP.GE.AND P1, PT, R20, RZ, PT ;  /* 0x000000ff1400720c */ /* 0x000fda0003f26270 */
[----:B------:R-:W-:Y:S01]  /*1010*/  @!P1 IMAD.MOV R39, RZ, RZ, -R39 ;  /* 0x000000ffff279224 */ /* 0x000fe200078e0a27 */
[----:B------:R-:W-:-:S04]  /*1020*/  ISETP.NE.AND P1, PT, R35, RZ, PT ;  /* 0x000000ff2300720c */ /* 0x000fc80003f25270 */
[----:B-1----:R-:W-:-:S04]  /*1030*/  SEL R12, R27, R39, !P5 ;  /* 0x000000271b0c7207 */ /* 0x002fc80006800000 */
        /* <DEDUP_REMOVED lines=10> */
[----:B------:R-:W-:Y:S02]  /*10e0*/  LOP3.LUT R20, R38, R9, RZ, 0x3c, !PT ;  /* 0x0000000926147212 */ /* 0x000fe400078e3cff */
[----:B------:R-:W-:Y:S02]  /*10f0*/  P2R R35, PR, RZ, 0x1 ;  /* 0x00000001ff237803 */ /* 0x000fe40000000000 */
[----:B------:R-:W-:Y:S01]  /*1100*/  ISETP.GE.AND P4, PT, R20, RZ, PT ;  /* 0x000000ff1400720c */ /* 0x000fe20003f86270 */
[C---:B------:R-:W-:Y:S02]  /*1110*/  VIADD R20, R36.reuse, 0x100 ;  /* 0x0000010024147836 */ /* 0x040fe40000000000 */
[----:B------:R-:W-:-:S03]  /*1120*/  VIADD R36, R36, 0x140 ;  /* 0x0000014024247836 */ /* 0x000fc60000000000 */
[----:B------:R-:W-:Y:S02]  /*1130*/  IABS R40, R20 ;  /* 0x0000001400287213 */ /* 0x000fe40000000000 */
[----:B------:R-:W-:-:S03]  /*1140*/  IABS R44, R36 ;  /* 0x00000024002c7213 */ /* 0x000fc60000000000 */
[----:B------:R-:W-:-:S05]  /*1150*/  IMAD.HI.U32 R42, R33, R40, RZ ;  /* 0x00000028212a7227 */ /* 0x000fca00078e00ff */
[----:B------:R-:W-:-:S05]  /*1160*/  IADD3 R21, PT, PT, -R42, RZ, RZ ;  /* 0x000000ff2a157210 */ /* 0x000fca0007ffe1ff */
[----:B------:R-:W-:-:S05]  /*1170*/  IMAD R40, R31, R21, R40 ;  /* 0x000000151f287224 */ /* 0x000fca00078e0228 */
[----:B------:R-:W-:-:S13]  /*1180*/  ISETP.GT.U32.AND P6, PT, R31, R40, PT ;  /* 0x000000281f00720c */ /* 0x000fda0003fc4070 */
[----:B------:R-:W-:Y:S01]  /*1190*/  @!P6 IADD3 R40, PT, PT, R40, -R31, RZ ;  /* 0x8000001f2828e210 */ /* 0x000fe20007ffe0ff */
[----:B------:R-:W-:-:S03]  /*11a0*/  @!P6 VIADD R42, R42, 0x1 ;  /* 0x000000012a2ae836 */ /* 0x000fc60000000000 */
[----:B------:R-:W-:Y:S01]  /*11b0*/  ISETP.GE.U32.AND P0, PT, R40, R31, PT ;  /* 0x0000001f2800720c */ /* 0x000fe20003f06070 */
[----:B------:R-:W-:-:S05]  /*11c0*/  IMAD.HI.U32 R40, R33, R44, RZ ;  /* 0x0000002c21287227 */ /* 0x000fca00078e00ff */
[----:B------:R-:W-:-:S05]  /*11d0*/  IADD3 R21, PT, PT, -R40, RZ, RZ ;  /* 0x000000ff28157210 */ /* 0x000fca0007ffe1ff */
[----:B------:R-:W-:Y:S01]  /*11e0*/  IMAD R44, R31, R21, R44 ;  /* 0x000000151f2c7224 */ /* 0x000fe200078e022c */
[-C--:B------:R-:W-:Y:S01]  /*11f0*/  LOP3.LUT R21, R20, R29.reuse, RZ, 0x3c, !PT ;  /* 0x0000001d14157212 */ /* 0x080fe200078e3cff */
[----:B------:R-:W-:Y:S01]  /*1200*/  @P0 VIADD R42, R42, 0x1 ;  /* 0x000000012a2a0836 */ /* 0x000fe20000000000 */
[----:B------:R-:W-:Y:S02]  /*1210*/  ISETP.NE.AND P0, PT, R37, RZ, PT ;  /* 0x000000ff2500720c */ /* 0x000fe40003f05270 */
[----:B------:R-:W-:Y:S02]  /*1220*/  ISETP.GT.U32.AND P6, PT, R31, R44, PT ;  /* 0x0000002c1f00720c */ /* 0x000fe40003fc4070 */
[----:B------:R-:W-:Y:S02]  /*1230*/  ISETP.GE.AND P5, PT, R21, RZ, PT ;  /* 0x000000ff1500720c */ /* 0x000fe40003fa6270 */
[----:B------:R-:W-:-:S09]  /*1240*/  LOP3.LUT R21, R36, R29, RZ, 0x3c, !PT ;  /* 0x0000001d24157212 */ /* 0x000fd200078e3cff */
[----:B------:R-:W-:Y:S01]  /*1250*/  @!P6 IMAD.IADD R44, R44, 0x1, -R31 ;  /* 0x000000012c2ce824 */ /* 0x000fe200078e0a1f */
[----:B------:R-:W-:Y:S02]  /*1260*/  @!P6 IADD3 R40, PT, PT, R40, 0x1, RZ ;  /* 0x000000012828e810 */ /* 0x000fe40007ffe0ff */
[----:B------:R-:W-:Y:S02]  /*1270*/  @!P5 IADD3 R42, PT, PT, -R42, RZ, RZ ;  /* 0x000000ff2a2ad210 */ /* 0x000fe40007ffe1ff */
[----:B------:R-:W-:Y:S02]  /*1280*/  ISETP.GE.U32.AND P6, PT, R44, R31, PT ;  /* 0x0000001f2c00720c */ /* 0x000fe40003fc6070 */
[----:B------:R-:W-:-:S11]  /*1290*/  ISETP.GE.AND P5, PT, R21, RZ, PT ;  /* 0x000000ff1500720c */ /* 0x000fd60003fa6270 */
[----:B------:R-:W-:Y:S02]  /*12a0*/  @P6 IADD3 R40, PT, PT, R40, 0x1, RZ ;  /* 0x0000000128286810 */ /* 0x000fe40007ffe0ff */
[----:B------:R-:W-:Y:S02]  /*12b0*/  ISETP.NE.AND P6, PT, R35, RZ, PT ;  /* 0x000000ff2300720c */ /* 0x000fe40003fc5270 */
[----:B------:R-:W-:Y:S02]  /*12c0*/  SEL R12, R12, RZ, P0 ;  /* 0x000000ff0c0c7207 */ /* 0x000fe40000000000 */
[----:B------:R-:W-:-:S09]  /*12d0*/  @!P5 IADD3 R40, PT, PT, -R40, RZ, RZ ;  /* 0x000000ff2828d210 */ /* 0x000fd20007ffe1ff */
[----:B------:R-:W-:Y:S01]  /*12e0*/  @P6 VIADD R13, R13, 0x1 ;  /* 0x000000010d0d6836 */ /* 0x000fe20000000000 */
[----:B------:R-:W-:-:S04]  /*12f0*/  ISETP.NE.AND P6, PT, R9, RZ, PT ;  /* 0x000000ff0900720c */ /* 0x000fc80003fc5270 */
[----:B------:R-:W-:-:S04]  /*1300*/  @!P4 IADD3 R13, PT, PT, -R13, RZ, RZ ;  /* 0x000000ff0d0dc210 */ /* 0x000fc80007ffe1ff */
[----:B------:R-:W-:-:S05]  /*1310*/  SEL R13, R26, R13, !P6 ;  /* 0x0000000d1a0d7207 */ /* 0x000fca0007000000 */
[----:B------:R-:W-:Y:S01]  /*1320*/  IMAD.MOV R21, RZ, RZ, -R13 ;  /* 0x000000ffff157224 */ /* 0x000fe200078e0a0d */
[----:B------:R-:W-:Y:S01]  /*1330*/  SEL R13, R13, RZ, P3 ;  /* 0x000000ff0d0d7207 */ /* 0x000fe20001800000 */
[----:B------:R-:W-:Y:S02]  /*1340*/  IMAD R12, R12, UR42, RZ ;  /* 0x0000002a0c0c7c24 */ /* 0x000fe4000f8e02ff */
[----:B------:R-:W-:Y:S02]  /*1350*/  IMAD R38, R9, R21, R38 ;  /* 0x0000001509267224 */ /* 0x000fe400078e0226 */
[----:B------:R-:W-:-:S03]  /*1360*/  IMAD R13, R13, UR43, R12 ;  /* 0x0000002b0d0d7c24 */ /* 0x000fc6000f8e020c */
[----:B------:R-:W-:-:S05]  /*1370*/  SEL R38, R38, RZ, P2 ;  /* 0x000000ff26267207 */ /* 0x000fca0001000000 */
[----:B------:R-:W-:-:S05]  /*1380*/  IMAD R13, R38, UR45, R13 ;  /* 0x0000002d260d7c24 */ /* 0x000fca000f8e020d */
[----:B------:R-:W-:-:S04]  /*1390*/  LEA.HI R13, R13, R13, RZ, 0x1 ;  /* 0x0000000d0d0d7211 */ /* 0x000fc800078f08ff */
[----:B------:R-:W-:-:S05]  /*13a0*/  SHF.R.S32.HI R13, RZ, 0x1, R13 ;  /* 0x00000001ff0d7819 */ /* 0x000fca000001140d */
[----:B------:R-:W-:-:S05]  /*13b0*/  IMAD.WIDE R12, R13, 0x2, R2 ;  /* 0x000000020d0c7825 */ /* 0x000fca00078e0202 */
[----:B------:R0:W2:Y:S01]  /*13c0*/  LDG.E.U16 R15, desc[UR6][R12.64] ;  /* 0x000000060c0f7981 */ /* 0x0000a2000c1e1500 */
[----:B------:R-:W-:-:S04]  /*13d0*/  ISETP.NE.AND P5, PT, R29, RZ, PT ;  /* 0x000000ff1d00720c */ /* 0x000fc80003fa5270 */
[----:B------:R-:W-:-:S04]  /*13e0*/  SEL R42, R27, R42, !P5 ;  /* 0x0000002a1b2a7207 */ /* 0x000fc80006800000 */
[----:B------:R-:W-:-:S05]  /*13f0*/  IADD3 R38, PT, PT, -R42, RZ, RZ ;  /* 0x000000ff2a267210 */ /* 0x000fca0007ffe1ff */
[----:B------:R-:W-:-:S05]  /*1400*/  IMAD R38, R29, R38, R20 ;  /* 0x000000261d267224 */ /* 0x000fca00078e0214 */
[----:B------:R-:W-:-:S05]  /*1410*/  IABS R44, R38 ;  /* 0x00000026002c7213 */ /* 0x000fca0000000000 */
[----:B------:R-:W-:-:S05]  /*1420*/  IMAD.HI.U32 R21, R28, R44, RZ ;  /* 0x0000002c1c157227 */ /* 0x000fca00078e00ff */
[----:B------:R-:W-:-:S05]  /*1430*/  IADD3 R31, PT, PT, -R21, RZ, RZ ;  /* 0x000000ff151f7210 */ /* 0x000fca0007ffe1ff */
[----:B------:R-:W-:-:S05]  /*1440*/  IMAD R44, R11, R31, R44 ;  /* 0x0000001f0b2c7224 */ /* 0x000fca00078e022c */
[----:B------:R-:W-:Y:S02]  /*1450*/  ISETP.GT.U32.AND P4, PT, R11, R44, PT ;  /* 0x0000002c0b00720c */ /* 0x000fe40003f84070 */
[----:B------:R-:W-:-:S05]  /*1460*/  SEL R27, R27, R40, !P5 ;  /* 0x000000281b1b7207 */ /* 0x000fca0006800000 */
[----:B------:R-:W-:-:S06]  /*1470*/  IMAD.MOV R40, RZ, RZ, -R27 ;  /* 0x000000ffff287224 */ /* 0x000fcc00078e0a1b */
[-C--:B------:R-:W-:Y:S02]  /*1480*/  @!P4 IADD3 R44, PT, PT, R44, -R11.reuse, RZ ;  /* 0x8000000b2c2cc210 */ /* 0x080fe40007ffe0ff */
[----:B------:R-:W-:Y:S02]  /*1490*/  @!P4 IADD3 R21, PT, PT, R21, 0x1, RZ ;  /* 0x000000011515c810 */ /* 0x000fe40007ffe0ff */
[----:B------:R-:W-:Y:S01]  /*14a0*/  ISETP.GE.U32.AND P4, PT, R44, R11, PT ;  /* 0x0000000b2c00720c */ /* 0x000fe20003f86070 */
[----:B------:R-:W-:Y:S01]  /*14b0*/  IMAD R40, R29, R40, R36 ;  /* 0x000000281d287224 */ /* 0x000fe200078e0224 */
[----:B0-----:R-:W-:-:S04]  /*14c0*/  LOP3.LUT R13, R38, R9, RZ, 0x3c, !PT ;  /* 0x00000009260d7212 */ /* 0x001fc800078e3cff */
[----:B------:R-:W-:-:S05]  /*14d0*/  IABS R12, R40 ;  /* 0x00000028000c7213 */ /* 0x000fca0000000000 */
[----:B------:R-:W-:-:S04]  /*14e0*/  IMAD.HI.U32 R28, R28, R12, RZ ;  /* 0x0000000c1c1c7227 */ /* 0x000fc800078e00ff */
[----:B------:R-:W-:Y:S01]  /*14f0*/  @P4 VIADD R21, R21, 0x1 ;  /* 0x0000000115154836 */ /* 0x000fe20000000000 */
[----:B------:R-:W-:Y:S02]  /*1500*/  ISETP.GE.AND P4, PT, R13, RZ, PT ;  /* 0x000000ff0d00720c */ /* 0x000fe40003f86270 */
[----:B------:R-:W-:-:S05]  /*1510*/  IADD3 R13, PT, PT, -R28, RZ, RZ ;  /* 0x000000ff1c0d7210 */ /* 0x000fca0007ffe1ff */
[----:B------:R-:W-:-:S06]  /*1520*/  IMAD R12, R11, R13, R12 ;  /* 0x0000000d0b0c7224 */ /* 0x000fcc00078e020c */
[----:B------:R-:W-:Y:S02]  /*1530*/  @!P4 IADD3 R21, PT, PT, -R21, RZ, RZ ;  /* 0x000000ff1515c210 */ /* 0x000fe40007ffe1ff */
[----:B------:R-:W-:-:S13]  /*1540*/  ISETP.GT.U32.AND P4, PT, R11, R12, PT ;  /* 0x0000000c0b00720c */ /* 0x000fda0003f84070 */
[----:B------:R-:W-:Y:S01]  /*1550*/  @!P4 IADD3 R12, PT, PT, R12, -R11, RZ ;  /* 0x8000000b0c0cc210 */ /* 0x000fe20007ffe0ff */
[----:B------:R-:W-:-:S03]  /*1560*/  @!P4 VIADD R28, R28, 0x1 ;  /* 0x000000011c1cc836 */ /* 0x000fc60000000000 */
[----:B------:R-:W-:Y:S02]  /*1570*/  ISETP.GE.U32.AND P4, PT, R12, R11, PT ;  /* 0x0000000b0c00720c */ /* 0x000fe40003f86070 */
[----:B------:R-:W-:-:S11]  /*1580*/  LOP3.LUT R11, R40, R9, RZ, 0x3c, !PT ;  /* 0x00000009280b7212 */ /* 0x000fd600078e3cff */
[----:B------:R-:W-:Y:S02]  /*1590*/  @P4 IADD3 R28, PT, PT, R28, 0x1, RZ ;  /* 0x000000011c1c4810 */ /* 0x000fe40007ffe0ff */
[----:B------:R-:W-:Y:S02]  /*15a0*/  ISETP.GE.AND P4, PT, R11, RZ, PT ;  /* 0x000000ff0b00720c */ /* 0x000fe40003f86270 */
[----:B------:R-:W-:Y:S02]  /*15b0*/  PRMT R17, R17, 0x7770, RZ ;  /* 0x0000777011117816 */ /* 0x000fe400000000ff */
[----:B------:R-:W-:Y:S02]  /*15c0*/  SEL R21, R26, R21, !P6 ;  /* 0x000000151a157207 */ /* 0x000fe40007000000 */
[----:B------:R-:W-:Y:S02]  /*15d0*/  ISETP.NE.AND P5, PT, R17, RZ, PT ;  /* 0x000000ff1100720c */ /* 0x000fe40003fa5270 */
[----:B------:R-:W-:-:S05]  /*15e0*/  IADD3 R17, PT, PT, -R21, RZ, RZ ;  /* 0x000000ff15117210 */ /* 0x000fca0007ffe1ff */
[----:B------:R-:W-:Y:S01]  /*15f0*/  @!P4 IMAD.MOV R28, RZ, RZ, -R28 ;  /* 0x000000ffff1cc224 */ /* 0x000fe200078e0a1c */
[----:B------:R-:W-:Y:S01]  /*1600*/  SEL R42, R42, RZ, P0 ;  /* 0x000000ff2a2a7207 */ /* 0x000fe20000000000 */
[----:B------:R-:W-:Y:S01]  /*1610*/  IMAD R38, R9, R17, R38 ;  /* 0x0000001109267224 */ /* 0x000fe200078e0226 */
[----:B------:R-:W-:Y:S02]  /*1620*/  SEL R21, R21, RZ, P3 ;  /* 0x000000ff15157207 */ /* 0x000fe40001800000 */
[----:B------:R-:W-:Y:S01]  /*1630*/  LEA.HI R34, R34, R34, RZ, 0x1 ;  /* 0x0000002222227211 */ /* 0x000fe200078f08ff */
[----:B------:R-:W-:Y:S01]  /*1640*/  IMAD R42, R42, UR42, RZ ;  /* 0x0000002a2a2a7c24 */ /* 0x000fe2000f8e02ff */
[----:B------:R-:W-:Y:S02]  /*1650*/  SEL R27, R27, RZ, P0 ;  /* 0x000000ff1b1b7207 */ /* 0x000fe40000000000 */
[----:B------:R-:W-:Y:S01]  /*1660*/  SEL R38, R38, RZ, P2 ;  /* 0x000000ff26267207 */ /* 0x000fe20001000000 */
[----:B------:R-:W-:Y:S01]  /*1670*/  IMAD R21, R21, UR43, R42 ;  /* 0x0000002b15157c24 */ /* 0x000fe2000f8e022a */
[----:B------:R-:W-:Y:S01]  /*1680*/  SHF.R.S32.HI R13, RZ, 0x1, R34 ;  /* 0x00000001ff0d7819 */ /* 0x000fe20000011422 */
[----:B------:R-:W-:-:S02]  /*1690*/  IMAD R34, R27, UR42, RZ ;  /* 0x0000002a1b227c24 */ /* 0x000fc4000f8e02ff */
[----:B------:R-:W-:Y:S02]  /*16a0*/  IMAD R21, R38, UR45, R21 ;  /* 0x0000002d26157c24 */ /* 0x000fe4000f8e0215 */
[----:B------:R-:W-:-:S03]  /*16b0*/  IMAD.WIDE R12, R13, 0x8, R6 ;  /* 0x000000080d0c7825 */ /* 0x000fc600078e0206 */
[----:B------:R-:W-:Y:S02]  /*16c0*/  LEA.HI R21, R21, R21, RZ, 0x1 ;  /* 0x0000001515157211 */ /* 0x000fe400078f08ff */
[----:B--2---:R-:W-:-:S04]  /*16d0*/  PRMT R11, R15, 0x7771, RZ ;  /* 0x000077710f0b7816 */ /* 0x004fc800000000ff */
[----:B------:R-:W-:Y:S02]  /*16e0*/  ISETP.NE.AND P4, PT, R11, RZ, PT ;  /* 0x000000ff0b00720c */ /* 0x000fe40003f85270 */
[----:B------:R-:W-:Y:S02]  /*16f0*/  SEL R11, R26, R28, !P6 ;  /* 0x0000001c1a0b7207 */ /* 0x000fe40007000000 */
[----:B------:R-:W2:Y:S02]  /*1700*/  LDG.E R26, desc[UR6][R12.64] ;  /* 0x000000060c1a7981 */ /* 0x000ea4000c1e1900 */
[C---:B------:R-:W-:Y:S02]  /*1710*/  IADD3 R17, PT, PT, -R11.reuse, RZ, RZ ;  /* 0x000000ff0b117210 */ /* 0x040fe40007ffe1ff */
[----:B------:R-:W-:-:S03]  /*1720*/  SEL R11, R11, RZ, P3 ;  /* 0x000000ff0b0b7207 */ /* 0x000fc60001800000 */
[----:B------:R-:W-:Y:S02]  /*1730*/  IMAD R9, R9, R17, R40 ;  /* 0x0000001109097224 */ /* 0x000fe400078e0228 */
[----:B------:R-:W-:Y:S02]  /*1740*/  @P4 R2UR UR8, R18 ;  /* 0x00000000120842ca */ /* 0x000fe400000e0000 */
[----:B------:R-:W-:Y:S01]  /*1750*/  @P4 R2UR UR9, R19 ;  /* 0x00000000130942ca */ /* 0x000fe200000e0000 */
[----:B------:R-:W-:Y:S01]  /*1760*/  IMAD R34, R11, UR43, R34 ;  /* 0x0000002b0b227c24 */ /* 0x000fe2000f8e0222 */
[----:B------:R-:W-:-:S05]  /*1770*/  SEL R9, R9, RZ, P2 ;  /* 0x000000ff09097207 */ /* 0x000fca0001000000 */
[----:B------:R-:W-:-:S06]  /*1780*/  IMAD R9, R9, UR45, R34 ;  /* 0x0000002d09097c24 */ /* 0x000fcc000f8e0222 */
[----:B------:R0:W5:Y:S01]  /*1790*/  @P4 LDG.E R28, desc[UR8][R12.64+0x4] ;  /* 0x000004080c1c4981 */ /* 0x000162000c1e1900 */
[----:B------:R-:W-:Y:S02]  /*17a0*/  LEA.HI R9, R9, R9, RZ, 0x1 ;  /* 0x0000000909097211 */ /* 0x000fe400078f08ff */
[----:B------:R-:W-:Y:S02]  /*17b0*/  R2UR UR8, R18 ;  /* 0x00000000120872ca */ /* 0x000fe400000e0000 */
[----:B------:R-:W-:Y:S02]  /*17c0*/  R2UR UR9, R19 ;  /* 0x00000000130972ca */ /* 0x000fe400000e0000 */
[----:B0-----:R-:W-:Y:S02]  /*17d0*/  SHF.R.S32.HI R13, RZ, 0x1, R21 ;  /* 0x00000001ff0d7819 */ /* 0x001fe40000011415 */
[----:B------:R-:W-:-:S03]  /*17e0*/  SHF.R.S32.HI R9, RZ, 0x1, R9 ;  /* 0x00000001ff097819 */ /* 0x000fc60000011409 */
[----:B------:R-:W-:-:S04]  /*17f0*/  IMAD.WIDE R12, R13, 0x2, R2 ;  /* 0x000000020d0c7825 */ /* 0x000fc800078e0202 */
[----:B------:R-:W-:Y:S02]  /*1800*/  IMAD.WIDE R34, R9, 0x2, R2 ;  /* 0x0000000209227825 */ /* 0x000fe400078e0202 */
[----:B------:R-:W3:Y:S04]  /*1810*/  LDG.E.U16 R13, desc[UR6][R12.64] ;  /* 0x000000060c0d7981 */ /* 0x000ee8000c1e1500 */
[----:B------:R-:W4:Y:S01]  /*1820*/  LDG.E.U16 R35, desc[UR8][R34.64] ;  /* 0x0000000822237981 */ /* 0x000f22000c1e1500 */
[----:B------:R-:W-:-:S04]  /*1830*/  LEA.HI R20, R20, R20, RZ, 0x1 ;  /* 0x0000001414147211 */ /* 0x000fc800078f08ff */
[----:B------:R-:W-:Y:S02]  /*1840*/  SHF.R.S32.HI R3, RZ, 0x1, R20 ;  /* 0x00000001ff037819 */ /* 0x000fe40000011414 */
[----:B------:R-:W-:Y:S02]  /*1850*/  LEA.HI R36, R36, R36, RZ, 0x1 ;  /* 0x0000002424247211 */ /* 0x000fe400078f08ff */
[----:B------:R-:W-:Y:S02]  /*1860*/  R2UR UR10, R18 ;  /* 0x00000000120a72ca */ /* 0x000fe400000e0000 */
[----:B------:R-:W-:Y:S02]  /*1870*/  R2UR UR11, R19 ;  /* 0x00000000130b72ca */ /* 0x000fe400000e0000 */
[----:B------:R-:W-:Y:S02]  /*1880*/  SHF.R.S32.HI R9, RZ, 0x1, R36 ;  /* 0x00000001ff097819 */ /* 0x000fe40000011424 */
[----:B---3--:R-:W-:-:S04]  /*1890*/  PRMT R2, R13, 0x7771, RZ ;  /* 0x000077710d027816 */ /* 0x008fc800000000ff */
[----:B------:R-:W-:Y:S02]  /*18a0*/  ISETP.NE.AND P2, PT, R2, RZ, PT ;  /* 0x000000ff0200720c */ /* 0x000fe40003f45270 */
[----:B----4-:R-:W-:-:S04]  /*18b0*/  PRMT R2, R35, 0x7771, RZ ;  /* 0x0000777123027816 */ /* 0x010fc800000000ff */
[----:B------:R-:W-:Y:S01]  /*18c0*/  ISETP.NE.AND P0, PT, R2, RZ, PT ;  /* 0x000000ff0200720c */ /* 0x000fe20003f05270 */
[----:B------:R-:W-:-:S05]  /*18d0*/  IMAD.WIDE R2, R3, 0x8, R6 ;  /* 0x0000000803027825 */ /* 0x000fca00078e0206 */
[----:B------:R-:W3:Y:S01]  /*18e0*/  LDG.E R34, desc[UR6][R2.64] ;  /* 0x0000000602227981 */ /* 0x000ee2000c1e1900 */
[----:B------:R-:W-:Y:S02]  /*18f0*/  @P2 R2UR UR8, R18 ;  /* 0x00000000120822ca */ /* 0x000fe400000e0000 */
[----:B------:R-:W-:-:S04]  /*1900*/  @P2 R2UR UR9, R19 ;  /* 0x00000000130922ca */ /* 0x000fc800000e0000 */
[----:B------:R-:W-:Y:S02]  /*1910*/  @P0 R2UR UR12, R18 ;  /* 0x00000000120c02ca */ /* 0x000fe400000e0000 */
[----:B------:R-:W-:Y:S01]  /*1920*/  @P0 R2UR UR13, R19 ;  /* 0x00000000130d02ca */ /* 0x000fe200000e0000 */
[----:B------:R-:W-:-:S05]  /*1930*/  IMAD.WIDE R6, R9, 0x8, R6 ;  /* 0x0000000809067825 */ /* 0x000fca00078e0206 */
[----:B------:R-:W4:Y:S04]  /*1940*/  LDG.E R38, desc[UR10][R6.64] ;  /* 0x0000000a06267981 */ /* 0x000f28000c1e1900 */
[----:B------:R0:W4:Y:S04]  /*1950*/  @P2 LDG.E R36, desc[UR8][R2.64+0x4] ;  /* 0x0000040802242981 */ /* 0x000128000c1e1900 */
[----:B------:R1:W4:Y:S01]  /*1960*/  @P0 LDG.E R12, desc[UR12][R6.64+0x4] ;  /* 0x0000040c060c0981 */ /* 0x000322000c1e1900 */
[----:B------:R-:W-:Y:S01]  /*1970*/  FMUL R27, R30, R5 ;  /* 0x000000051e1b7220 */ /* 0x000fe20000400000 */
[----:B------:R-:W-:-:S02]  /*1980*/  ISETP.NE.AND P6, PT, R0, RZ, PT ;  /* 0x000000ff0000720c */ /* 0x000fc40003fc5270 */
[----:B------:R-:W-:Y:S01]  /*1990*/  PRMT R0, R13, 0x7770, RZ ;  /* 0x000077700d007816 */ /* 0x000fe200000000ff */
[----:B------:R-:W-:Y:S02]  /*19a0*/  IMAD.U32 R20, RZ, RZ, UR4 ;  /* 0x00000004ff147e24 */ /* 0x000fe4000f8e00ff */
[-C--:B------:R-:W-:Y:S01]  /*19b0*/  FMUL R17, R32, R5.reuse ;  /* 0x0000000520117220 */ /* 0x080fe20000400000 */
[-C--:B-----5:R-:W-:Y:S01]  /*19c0*/  @P4 FMUL R20, R28, R5.reuse ;  /* 0x000000051c144220 */ /* 0x0a0fe20000400000 */
[----:B------:R-:W-:Y:S02]  /*19d0*/  FSEL R27, R27, R4, P6 ;  /* 0x000000041b1b7208 */ /* 0x000fe40003000000 */
[----:B------:R-:W-:Y:S01]  /*19e0*/  ISETP.NE.AND P4, PT, R0, RZ, PT ;  /* 0x000000ff0000720c */ /* 0x000fe20003f85270 */
[----:B0-----:R-:W-:Y:S01]  /*19f0*/  FMUL R3, R14, R5 ;  /* 0x000000050e037220 */ /* 0x001fe20000400000 */
[----:B------:R-:W-:Y:S02]  /*1a00*/  PRMT R0, R35, 0x7770, RZ ;  /* 0x0000777023007816 */ /* 0x000fe400000000ff */
[----:B------:R-:W-:-:S02]  /*1a10*/  PRMT R15, R15, 0x7770, RZ ;  /* 0x000077700f0f7816 */ /* 0x000fc400000000ff */
[-C--:B------:R-:W-:Y:S02]  /*1a20*/  FSEL R17, R17, R4.reuse, P1 ;  /* 0x0000000411117208 */ /* 0x080fe40000800000 */
[----:B------:R-:W-:Y:S01]  /*1a30*/  FMNMX3 R2, R27, -INF , R10, !PT ;  /* 0xff8000001b027876 */ /* 0x000fe2000780000a */
[----:B--2---:R-:W-:Y:S01]  /*1a40*/  FMUL R31, R26, R5 ;  /* 0x000000051a1f7220 */ /* 0x004fe20000400000 */
[----:B------:R-:W-:Y:S02]  /*1a50*/  ISETP.NE.AND P1, PT, R0, RZ, PT ;  /* 0x000000ff0000720c */ /* 0x000fe40003f25270 */
[----:B------:R-:W-:Y:S02]  /*1a60*/  ISETP.NE.AND P3, PT, R15, RZ, PT ;  /* 0x000000ff0f00720c */ /* 0x000fe40003f65270 */
[----:B------:R-:W-:Y:S02]  /*1a70*/  FSEL R32, R3, R4, P5 ;  /* 0x0000000403207208 */ /* 0x000fe40002800000 */
[----:B-1----:R-:W-:-:S02]  /*1a80*/  FMNMX3 R7, R2, R17, R8, !PT ;  /* 0x0000001102077276 */ /* 0x002fc40007800008 */
[----:B------:R-:W-:Y:S02]  /*1a90*/  FSEL R31, R31, R4, P3 ;  /* 0x000000041f1f7208 */ /* 0x000fe40001800000 */
[----:B------:R-:W-:Y:S02]  /*1aa0*/  FMNMX3 R7, R7, R32, R16, !PT ;  /* 0x0000002007077276 */ /* 0x000fe40007800010 */
[----:B------:R-:W-:Y:S02]  /*1ab0*/  MOV R26, UR4 ;  /* 0x00000004001a7c02 */ /* 0x000fe40008000f00 */
[----:B------:R-:W-:Y:S02]  /*1ac0*/  FMNMX3 R7, R7, R31, R20, !PT ;  /* 0x0000001f07077276 */ /* 0x000fe40007800014 */
[----:B------:R-:W-:Y:S01]  /*1ad0*/  MOV R30, UR4 ;  /* 0x00000004001e7c02 */ /* 0x000fe20008000f00 */
[----:B------:R-:W-:Y:S01]  /*1ae0*/  UMOV UR4, 0xffffffff ;  /* 0xffffffff00047882 */ /* 0x000fe20000000000 */
[----:B---3--:R-:W-:-:S05]  /*1af0*/  FMUL R3, R34, R5 ;  /* 0x0000000522037220 */ /* 0x008fca0000400000 */
[----:B------:R-:W-:Y:S01]  /*1b00*/  FSEL R28, R3, R4, P4 ;  /* 0x00000004031c7208 */ /* 0x000fe20002000000 */
[-C--:B----4-:R-:W-:Y:S01]  /*1b10*/  @P1 FMUL R4, R38, R5.reuse ;  /* 0x0000000526041220 */ /* 0x090fe20000400000 */
[-C--:B------:R-:W-:Y:S01]  /*1b20*/  @P2 FMUL R26, R36, R5.reuse ;  /* 0x00000005241a2220 */ /* 0x080fe20000400000 */
[----:B------:R-:W-:-:S04]  /*1b30*/  @P0 FMUL R30, R12, R5 ;  /* 0x000000050c1e0220 */ /* 0x000fc80000400000 */
[----:B------:R-:W-:-:S04]  /*1b40*/  FMNMX3 R7, R7, R28, R26, !PT ;  /* 0x0000001c07077276 */ /* 0x000fc8000780001a */
[----:B------:R-:W-:Y:S01]  /*1b50*/  FMNMX3 R13, R7, R4, R30, !PT ;  /* 0x00000004070d7276 */ /* 0x000fe2000780001e */
        /* <DEDUP_REMOVED lines=26> */
[--C-:B------:R-:W-:Y:S01]  /*1d00*/  FADD R32, R32, -R9.reuse ;  /* 0x8000000920207221 */ /* 0x100fe20000000000 */
[----:B------:R-:W-:Y:S01]  /*1d10*/  FADD R4, R4, -R9 ;  /* 0x8000000904047221 */ /* 0x000fe20000000000 */
[----:B------:R-:W-:Y:S01]  /*1d20*/  FADD R16, -R9, R16 ;  /* 0x0000001009107221 */ /* 0x000fe20000000100 */
[----:B------:R-:W-:Y:S01]  /*1d30*/  FFMA R13, R6, 1.4426950216293334961, -R13 ;  /* 0x3fb8aa3b060d7823 */ /* 0x000fe2000000080d */
[--C-:B------:R-:W-:Y:S01]  /*1d40*/  FADD R31, R31, -R9.reuse ;  /* 0x800000091f1f7221 */ /* 0x100fe20000000000 */
[C---:B------:R-:W-:Y:S01]  /*1d50*/  FADD R20, -R9.reuse, R20 ;  /* 0x0000001409147221 */ /* 0x040fe20000000100 */
[----:B------:R-:W-:Y:S01]  /*1d60*/  FADD R28, R28, -R9 ;  /* 0x800000091c1c7221 */ /* 0x000fe20000000000 */
[C---:B------:R-:W-:Y:S01]  /*1d70*/  FADD R26, -R9.reuse, R26 ;  /* 0x0000001a091a7221 */ /* 0x040fe20000000100 */
[----:B------:R-:W-:Y:S01]  /*1d80*/  FADD R30, -R9, R30 ;  /* 0x0000001e091e7221 */ /* 0x000fe20000000100 */
[----:B------:R-:W-:Y:S01]  /*1d90*/  FADD R11, R3, -12583039 ;  /* 0xcb40007f030b7421 */ /* 0x000fe20000000000 */
[----:B------:R-:W-:Y:S01]  /*1da0*/  FADD R9, R8, -12583039 ;  /* 0xcb40007f08097421 */ /* 0x000fe20000000000 */
[----:B------:R-:W-:Y:S01]  /*1db0*/  FADD R15, R0, -12583039 ;  /* 0xcb40007f000f7421 */ /* 0x000fe20000000000 */
[----:B------:R-:W-:Y:S01]  /*1dc0*/  FFMA R27, R6, 1.925963033500011079e-08, R13 ;  /* 0x32a57060061b7823 */ /* 0x000fe2000000000d */
[----:B------:R-:W-:Y:S01]  /*1dd0*/  FFMA.SAT R6, R32, R7, 0.5 ;  /* 0x3f00000020067423 */ /* 0x000fe20000002007 */
[----:B------:R-:W-:Y:S01]  /*1de0*/  FFMA R11, R10, 1.4426950216293334961, -R11 ;  /* 0x3fb8aa3b0a0b7823 */ /* 0x000fe2000000080b */
[----:B------:R-:W-:Y:S01]  /*1df0*/  FFMA R9, R14, 1.4426950216293334961, -R9 ;  /* 0x3fb8aa3b0e097823 */ /* 0x000fe20000000809 */
[----:B------:R-:W-:Y:S01]  /*1e00*/  FFMA R15, R12, 1.4426950216293334961, -R15 ;  /* 0x3fb8aa3b0c0f7823 */ /* 0x000fe2000000080f */
[----:B------:R-:W-:Y:S01]  /*1e10*/  FFMA.RM R21, R6, R5, 12582913 ;  /* 0x4b40000106157423 */ /* 0x000fe20000004005 */
[----:B------:R-:W-:Y:S01]  /*1e20*/  FFMA R33, R10, 1.925963033500011079e-08, R11 ;  /* 0x32a570600a217823 */ /* 0x000fe2000000000b */
[----:B------:R-:W-:Y:S01]  /*1e30*/  FFMA R9, R14, 1.925963033500011079e-08, R9 ;  /* 0x32a570600e097823 */ /* 0x000fe20000000009 */
[----:B------:R-:W-:Y:S01]  /*1e40*/  FFMA R15, R12, 1.925963033500011079e-08, R15 ;  /* 0x32a570600c0f7823 */ /* 0x000fe2000000000f */
[-C--:B------:R-:W-:Y:S01]  /*1e50*/  FFMA.SAT R10, R31, R7.reuse, 0.5 ;  /* 0x3f0000001f0a7423 */ /* 0x080fe20000002007 */
[-C--:B------:R-:W-:Y:S01]  /*1e60*/  FFMA.SAT R12, R16, R7.reuse, 0.5 ;  /* 0x3f000000100c7423 */ /* 0x080fe20000002007 */
[-C--:B------:R-:W-:Y:S01]  /*1e70*/  FFMA.SAT R14, R20, R7.reuse, 0.5 ;  /* 0x3f000000140e7423 */ /* 0x080fe20000002007 */
[-C--:B------:R-:W-:Y:S01]  /*1e80*/  FFMA.SAT R34, R28, R7.reuse, 0.5 ;  /* 0x3f0000001c227423 */ /* 0x080fe20000002007 */
[-C--:B------:R-:W-:Y:S01]  /*1e90*/  FFMA.SAT R36, R26, R7.reuse, 0.5 ;  /* 0x3f0000001a247423 */ /* 0x080fe20000002007 */
[-C--:B------:R-:W-:Y:S01]  /*1ea0*/  FFMA.SAT R38, R4, R7.reuse, 0.5 ;  /* 0x3f00000004267423 */ /* 0x080fe20000002007 */
[----:B------:R-:W-:Y:S01]  /*1eb0*/  FFMA.SAT R40, R30, R7, 0.5 ;  /* 0x3f0000001e287423 */ /* 0x000fe20000002007 */
[----:B------:R-:W-:Y:S01]  /*1ec0*/  FADD R29, R21, -12583039 ;  /* 0xcb40007f151d7421 */ /* 0x000fe20000000000 */
[----:B------:R0:W1:Y:S01]  /*1ed0*/  MUFU.EX2 R17, R9 ;  /* 0x0000000900117308 */ /* 0x0000620000000800 */
[-C--:B------:R-:W-:Y:S01]  /*1ee0*/  FFMA.RM R13, R10, R5.reuse, 12582913 ;  /* 0x4b4000010a0d7423 */ /* 0x080fe20000004005 */
[-C--:B------:R-:W-:Y:S01]  /*1ef0*/  FFMA.RM R12, R12, R5.reuse, 12582913 ;  /* 0x4b4000010c0c7423 */ /* 0x080fe20000004005 */
[-C--:B------:R-:W-:Y:S01]  /*1f00*/  FFMA.RM R11, R14, R5.reuse, 12582913 ;  /* 0x4b4000010e0b7423 */ /* 0x080fe20000004005 */
[-C--:B------:R-:W-:Y:S01]  /*1f10*/  FFMA.RM R7, R34, R5.reuse, 12582913 ;  /* 0x4b40000122077423 */ /* 0x080fe20000004005 */
[-C--:B------:R-:W-:Y:S01]  /*1f20*/  FFMA.RM R6, R36, R5.reuse, 12582913 ;  /* 0x4b40000124067423 */ /* 0x080fe20000004005 */
[-C--:B------:R-:W-:Y:S01]  /*1f30*/  FFMA.RM R10, R40, R5.reuse, 12582913 ;  /* 0x4b400001280a7423 */ /* 0x080fe20000004005 */
[----:B------:R-:W-:Y:S01]  /*1f40*/  FADD R35, R12, -12583039 ;  /* 0xcb40007f0c237421 */ /* 0x000fe20000000000 */
[----:B------:R-:W2:Y:S01]  /*1f50*/  MUFU.EX2 R33, R33 ;  /* 0x0000002100217308 */ /* 0x000ea20000000800 */
[----:B0-----:R-:W-:Y:S01]  /*1f60*/  FFMA.RM R9, R38, R5, 12582913 ;  /* 0x4b40000126097423 */ /* 0x001fe20000004005 */
[----:B------:R-:W-:Y:S01]  /*1f70*/  FFMA R5, R32, 1.4426950216293334961, -R29 ;  /* 0x3fb8aa3b20057823 */ /* 0x000fe2000000081d */
[----:B------:R-:W-:Y:S01]  /*1f80*/  FFMA R35, R16, 1.4426950216293334961, -R35 ;  /* 0x3fb8aa3b10237823 */ /* 0x000fe20000000823 */
[----:B------:R-:W-:Y:S01]  /*1f90*/  FADD R34, R13, -12583039 ;  /* 0xcb40007f0d227421 */ /* 0x000fe20000000000 */
[----:B------:R-:W-:Y:S01]  /*1fa0*/  SHF.L.U32 R8, R8, 0x17, RZ ;  /* 0x0000001708087819 */ /* 0x000fe200000006ff */
[----:B------:R-:W-:Y:S01]  /*1fb0*/  FFMA R32, R32, 1.925963033500011079e-08, R5 ;  /* 0x32a5706020207823 */ /* 0x000fe20000000005 */
[----:B------:R-:W-:Y:S01]  /*1fc0*/  FADD R5, R11, -12583039 ;  /* 0xcb40007f0b057421 */ /* 0x000fe20000000000 */
[----:B------:R-:W0:Y:S01]  /*1fd0*/  MUFU.EX2 R27, R27 ;  /* 0x0000001b001b7308 */ /* 0x000e220000000800 */
[----:B------:R-:W-:Y:S01]  /*1fe0*/  FFMA R14, R16, 1.925963033500011079e-08, R35 ;  /* 0x32a57060100e7823 */ /* 0x000fe20000000023 */
[C---:B------:R-:W-:Y:S01]  /*1ff0*/  FFMA R34, R31.reuse, 1.4426950216293334961, -R34 ;  /* 0x3fb8aa3b1f227823 */ /* 0x040fe20000000822 */
[----:B------:R-:W-:Y:S01]  /*2000*/  FFMA R5, R20, 1.4426950216293334961, -R5 ;  /* 0x3fb8aa3b14057823 */ /* 0x000fe20000000805 */
[----:B-1----:R-:W-:Y:S01]  /*2010*/  FMUL R17, R8, R17 ;  /* 0x0000001108117220 */ /* 0x002fe20000400000 */
[----:B------:R-:W-:Y:S01]  /*2020*/  SHF.L.U32 R2, R2, 0x17, RZ ;  /* 0x0000001702027819 */ /* 0x000fe200000006ff */
[----:B------:R-:W-:Y:S01]  /*2030*/  FFMA R34, R31, 1.925963033500011079e-08, R34 ;  /* 0x32a570601f227823 */ /* 0x000fe20000000022 */
[----:B------:R-:W-:Y:S01]  /*2040*/  FFMA R16, R20, 1.925963033500011079e-08, R5 ;  /* 0x32a5706014107823 */ /* 0x000fe20000000005 */
[----:B------:R1:W3:Y:S01]  /*2050*/  MUFU.EX2 R29, R15 ;  /* 0x0000000f001d7308 */ /* 0x0002e20000000800 */
[----:B------:R-:W-:-:S02]  /*2060*/  IMAD.SHL.U32 R20, R3, 0x800000, RZ ;  /* 0x0080000003147824 */ /* 0x000fc400078e00ff */
[----:B------:R-:W-:Y:S01]  /*2070*/  FADD R3, R9, -12583039 ;  /* 0xcb40007f09037421 */ /* 0x000fe20000000000 */
[----:B------:R-:W-:Y:S01]  /*2080*/  FADD R31, R6, -12583039 ;  /* 0xcb40007f061f7421 */ /* 0x000fe20000000000 */
[----:B------:R-:W-:Y:S01]  /*2090*/  SHF.L.U32 R8, R0, 0x17, RZ ;  /* 0x0000001700087819 */ /* 0x000fe200000006ff */
[----:B------:R-:W-:Y:S01]  /*20a0*/  FADD R0, RZ, R17 ;  /* 0x00000011ff007221 */ /* 0x000fe20000000000 */
[----:B------:R-:W-:Y:S01]  /*20b0*/  FFMA R3, R4, 1.4426950216293334961, -R3 ;  /* 0x3fb8aa3b04037823 */ /* 0x000fe20000000803 */
[C---:B------:R-:W-:Y:S01]  /*20c0*/  FFMA R31, R26.reuse, 1.4426950216293334961, -R31 ;  /* 0x3fb8aa3b1a1f7823 */ /* 0x040fe2000000081f */
[----:B------:R-:W4:Y:S01]  /*20d0*/  MUFU.EX2 R32, R32 ;  /* 0x0000002000207308 */ /* 0x000f220000000800 */
[----:B-1----:R-:W-:Y:S02]  /*20e0*/  FADD R15, R7, -12583039 ;  /* 0xcb40007f070f7421 */ /* 0x002fe40000000000 */
[----:B------:R-:W-:Y:S01]  /*20f0*/  FFMA R26, R26, 1.925963033500011079e-08, R31 ;  /* 0x32a570601a1a7823 */ /* 0x000fe2000000001f */
[----:B------:R-:W-:-:S02]  /*2100*/  IMAD.SHL.U32 R31, R21, 0x800000, RZ ;  /* 0x00800000151f7824 */ /* 0x000fc400078e00ff */
[C---:B------:R-:W-:Y:S02]  /*2110*/  FFMA R5, R28.reuse, 1.4426950216293334961, -R15 ;  /* 0x3fb8aa3b1c057823 */ /* 0x040fe4000000080f */
[----:B------:R-:W1:Y:S02]  /*2120*/  MUFU.EX2 R14, R14 ;  /* 0x0000000e000e7308 */ /* 0x000e640000000800 */
[----:B------:R-:W-:Y:S01]  /*2130*/  FFMA R28, R28, 1.925963033500011079e-08, R5 ;  /* 0x32a570601c1c7823 */ /* 0x000fe20000000005 */
[----:B--2---:R-:W-:Y:S01]  /*2140*/  FMUL R5, R20, R33 ;  /* 0x0000002114057220 */ /* 0x004fe20000400000 */
[----:B------:R-:W-:Y:S01]  /*2150*/  FFMA R33, R4, 1.925963033500011079e-08, R3 ;  /* 0x32a5706004217823 */ /* 0x000fe20000000003 */
[----:B0-----:R-:W-:Y:S01]  /*2160*/  FMUL R4, R2, R27 ;  /* 0x0000001b02047220 */ /* 0x001fe20000400000 */
[----:B---3--:R-:W-:Y:S01]  /*2170*/  FMUL R2, R8, R29 ;  /* 0x0000001d08027220 */ /* 0x008fe20000400000 */
[----:B------:R-:W-:Y:S01]  /*2180*/  FADD R3, R0, R5 ;  /* 0x0000000500037221 */ /* 0x000fe20000000000 */
[----:B------:R-:W-:Y:S01]  /*2190*/  FADD R29, R10, -12583039 ;  /* 0xcb40007f0a1d7421 */ /* 0x000fe20000000000 */
[----:B------:R-:W0:Y:S01]  /*21a0*/  MUFU.EX2 R15, R34 ;  /* 0x00000022000f7308 */ /* 0x000e220000000800 */
[----:B------:R-:W-:Y:S01]  /*21b0*/  SHF.L.U32 R27, R12, 0x17, RZ ;  /* 0x000000170c1b7819 */ /* 0x000fe200000006ff */
[----:B------:R-:W-:Y:S01]  /*21c0*/  FADD R3, R3, R4 ;  /* 0x0000000403037221 */ /* 0x000fe20000000000 */
[----:B------:R-:W-:Y:S01]  /*21d0*/  SHF.L.U32 R8, R13, 0x17, RZ ;  /* 0x000000170d087819 */ /* 0x000fe200000006ff */
[----:B----4-:R-:W-:Y:S01]  /*21e0*/  FMUL R0, R31, R32 ;  /* 0x000000201f007220 */ /* 0x010fe20000400000 */
[----:B------:R-:W-:Y:S01]  /*21f0*/  FFMA R29, R30, 1.4426950216293334961, -R29 ;  /* 0x3fb8aa3b1e1d7823 */ /* 0x000fe2000000081d */
[----:B------:R-:W-:Y:S01]  /*2200*/  FADD R13, R3, R2 ;  /* 0x00000002030d7221 */ /* 0x000fe20000000000 */
[----:B------:R-:W-:Y:S01]  /*2210*/  SHF.L.U32 R10, R10, 0x17, RZ ;  /* 0x000000170a0a7819 */ /* 0x000fe200000006ff */
[----:B------:R-:W2:Y:S01]  /*2220*/  MUFU.EX2 R16, R16 ;  /* 0x0000001000107308 */ /* 0x000ea20000000800 */
[----:B-1----:R-:W-:Y:S01]  /*2230*/  FMUL R3, R27, R14 ;  /* 0x0000000e1b037220 */ /* 0x002fe20000400000 */
[----:B------:R-:W-:Y:S01]  /*2240*/  FADD R12, R13, R0 ;  /* 0x000000000d0c7221 */ /* 0x000fe20000000000 */
[----:B------:R-:W-:Y:S01]  /*2250*/  FFMA R29, R30, 1.925963033500011079e-08, R29 ;  /* 0x32a570601e1d7823 */ /* 0x000fe2000000001d */
[----:B------:R-:W-:Y:S01]  /*2260*/  IMAD.SHL.U32 R13, R11, 0x800000, RZ ;  /* 0x008000000b0d7824 */ /* 0x000fe200078e00ff */
[----:B------:R-:W-:Y:S01]  /*2270*/  SHF.L.U32 R14, R6, 0x17, RZ ;  /* 0x00000017060e7819 */ /* 0x000fe200000006ff */
[----:B------:R-:W-:-:S02]  /*2280*/  FADD R11, R12, R3 ;  /* 0x000000030c0b7221 */ /* 0x000fc40000000000 */
[----:B------:R-:W1:Y:S01]  /*2290*/  MUFU.EX2 R20, R28 ;  /* 0x0000001c00147308 */ /* 0x000e620000000800 */
[----:B0-----:R-:W-:Y:S01]  /*22a0*/  FMUL R8, R8, R15 ;  /* 0x0000000f08087220 */ /* 0x001fe20000400000 */
[----:B------:R-:W-:-:S03]  /*22b0*/  SHF.L.U32 R15, R7, 0x17, RZ ;  /* 0x00000017070f7819 */ /* 0x000fc600000006ff */
[----:B------:R-:W-:-:S03]  /*22c0*/  FADD R12, R11, R8 ;  /* 0x000000080b0c7221 */ /* 0x000fc60000000000 */
[----:B------:R-:W0:Y:S01]  /*22d0*/  MUFU.EX2 R21, R26 ;  /* 0x0000001a00157308 */ /* 0x000e220000000800 */
[----:B--2---:R-:W-:Y:S01]  /*22e0*/  FMUL R7, R13, R16 ;  /* 0x000000100d077220 */ /* 0x004fe20000400000 */
        /* <DEDUP_REMOVED lines=21> */
.L_x_17828:
        /* <DEDUP_REMOVED lines=12> */
[----:B0-----:R-:W-:Y:S05]  /*2500*/  CALL.REL.NOINC `($__internal_275_$__cuda_sm3x_div_rn_noftz_f32_slowpath) ;  /* 0x0000001800c87944 */ /* 0x001fea0003c00000 */
[----:B------:R-:W-:-:S07]  /*2510*/  IMAD.MOV.U32 R14, RZ, RZ, R11 ;  /* 0x000000ffff0e7224 */ /* 0x000fce00078e000b */
.L_x_17793:
[----:B------:R-:W-:Y:S05]  /*2520*/  BSYNC.RECONVERGENT B2 ;  /* 0x0000000000027941 */ /* 0x000fea0003800200 */
.L_x_17792:
        /* <DEDUP_REMOVED lines=12> */
[----:B0-----:R-:W-:Y:S05]  /*25f0*/  CALL.REL.NOINC `($__internal_275_$__cuda_sm3x_div_rn_noftz_f32_slowpath) ;  /* 0x00000018008c7944 */ /* 0x001fea0003c00000 */
[----:B------:R-:W-:-:S07]  /*2600*/  IMAD.MOV.U32 R15, RZ, RZ, R11 ;  /* 0x000000ffff0f7224 */ /* 0x000fce00078e000b */
.L_x_17795:
[----:B------:R-:W-:Y:S05]  /*2610*/  BSYNC.RECONVERGENT B2 ;  /* 0x0000000000027941 */ /* 0x000fea0003800200 */
.L_x_17794:
        /* <DEDUP_REMOVED lines=14> */
.L_x_17797:
[----:B------:R-:W-:Y:S05]  /*2700*/  BSYNC.RECONVERGENT B2 ;  /* 0x0000000000027941 */ /* 0x000fea0003800200 */
.L_x_17796:
        /* <DEDUP_REMOVED lines=14> */
.L_x_17799:
[----:B------:R-:W-:Y:S05]  /*27f0*/  BSYNC.RECONVERGENT B2 ;  /* 0x0000000000027941 */ /* 0x000fea0003800200 */
.L_x_17798:
        /* <DEDUP_REMOVED lines=14> */
.L_x_17801:
[----:B------:R-:W-:Y:S05]  /*28e0*/  BSYNC.RECONVERGENT B2 ;  /* 0x0000000000027941 */ /* 0x000fea0003800200 */
.L_x_17800:
        /* <DEDUP_REMOVED lines=14> */
.L_x_17803:
[----:B------:R-:W-:Y:S05]  /*29d0*/  BSYNC.RECONVERGENT B2 ;  /* 0x0000000000027941 */ /* 0x000fea0003800200 */
.L_x_17802:
        /* <DEDUP_REMOVED lines=14> */
.L_x_17805:
[----:B------:R-:W-:Y:S05]  /*2ac0*/  BSYNC.RECONVERGENT B2 ;  /* 0x0000000000027941 */ /* 0x000fea0003800200 */
.L_x_17804:
        /* <DEDUP_REMOVED lines=14> */
.L_x_17807:
[----:B------:R-:W-:Y:S05]  /*2bb0*/  BSYNC.RECONVERGENT B2 ;  /* 0x0000000000027941 */ /* 0x000fea0003800200 */
.L_x_17806:
        /* <DEDUP_REMOVED lines=14> */
.L_x_17809:
[----:B------:R-:W-:Y:S05]  /*2ca0*/  BSYNC.RECONVERGENT B2 ;  /* 0x0000000000027941 */ /* 0x000fea0003800200 */
.L_x_17808:
        /* <DEDUP_REMOVED lines=12> */
[----:B------:R-:W-:Y:S05]  /*2d70*/  CALL.REL.NOINC `($__internal_275_$__cuda_sm3x_div_rn_noftz_f32_slowpath) ;  /* 0x0000001000ac7944 */ /* 0x000fea0003c00000 */
[----:B------:R-:W-:-:S07]  /*2d80*/  IMAD.MOV.U32 R27, RZ, RZ, R11 ;  /* 0x000000ffff1b7224 */ /* 0x000fce00078e000b */
.L_x_17811:
[----:B------:R-:W-:Y:S05]  /*2d90*/  BSYNC.RECONVERGENT B2 ;  /* 0x0000000000027941 */ /* 0x000fea0003800200 */
.L_x_17810:
        /* <DEDUP_REMOVED lines=12> */
[----:B------:R-:W-:Y:S05]  /*2e60*/  CALL.REL.NOINC `($__internal_275_$__cuda_sm3x_div_rn_noftz_f32_slowpath) ;  /* 0x0000001000707944 */ /* 0x000fea0003c00000 */
[----:B------:R-:W-:-:S07]  /*2e70*/  IMAD.MOV.U32 R6, RZ, RZ, R11 ;  /* 0x000000ffff067224 */ /* 0x000fce00078e000b */
.L_x_17813:
[----:B------:R-:W-:Y:S05]  /*2e80*/  BSYNC.RECONVERGENT B2 ;  /* 0x0000000000027941 */ /* 0x000fea0003800200 */
.L_x_17812:
        /* <DEDUP_REMOVED lines=14> */
.L_x_17815:
[----:B------:R-:W-:Y:S05]  /*2f70*/  BSYNC.RECONVERGENT B2 ;  /* 0x0000000000027941 */ /* 0x000fea0003800200 */
.L_x_17814:
        /* <DEDUP_REMOVED lines=14> */
[----:B------:R-:W-:Y:S01]  /*3060*/  LEA.HI R0, P0, R13, R8, RZ, 0x1 ;  /* 0x000000080d007211 */ /* 0x000fe200078108ff */
[--C-:B------:R-:W-:Y:S01]  /*3070*/  IMAD.X R31, RZ, RZ, R13.reuse, P1 ;  /* 0x000000ffff1f7224 */ /* 0x100fe200008e060d */
[----:B------:R-:W-:Y:S01]  /*3080*/  IADD3 R28, P4, PT, R8, 0x140, RZ ;  /* 0x00000140081c7810 */ /* 0x000fe20007f9e0ff */
[----:B------:R-:W-:Y:S01]  /*3090*/  IMAD.X R17, RZ, RZ, R13, P3 ;  /* 0x000000ffff117224 */ /* 0x000fe200018e060d */
[----:B------:R-:W-:-:S02]  /*30a0*/  SHF.L.U32 R10, R0, 0x2, RZ ;  /* 0x00000002000a7819 */ /* 0x000fc400000006ff */
[----:B------:R-:W-:Y:S02]  /*30b0*/  IADD3.X R9, PT, PT, RZ, R13, RZ, P0, !PT ;  /* 0x0000000dff097210 */ /* 0x000fe400007fe4ff */
[----:B------:R-:W-:Y:S02]  /*30c0*/  LOP3.LUT R10, R10, 0xfffffff8, RZ, 0xc0, !PT ;  /* 0xfffffff80a0a7812 */ /* 0x000fe400078ec0ff */
[----:B------:R-:W-:Y:S02]  /*30d0*/  SHF.L.U64.HI R0, R0, 0x2, R9 ;  /* 0x0000000200007819 */ /* 0x000fe40000010209 */
[----:B------:R-:W-:Y:S02]  /*30e0*/  IADD3 R10, P0, PT, R10, UR36, RZ ;  /* 0x000000240a0a7c10 */ /* 0x000fe4000ff1e0ff */
[----:B------:R-:W-:Y:S02]  /*30f0*/  R2UR UR10, R18 ;  /* 0x00000000120a72ca */ /* 0x000fe400000e0000 */
[----:B------:R-:W-:-:S02]  /*3100*/  IADD3.X R11, PT, PT, R0, UR37, RZ, P0, !PT ;  /* 0x00000025000b7c10 */ /* 0x000fc400087fe4ff */
[C---:B------:R-:W-:Y:S02]  /*3110*/  IADD3 R9, P0, PT, R8.reuse, 0x80, RZ ;  /* 0x0000008008097810 */ /* 0x040fe40007f1e0ff */
[----:B------:R-:W-:Y:S01]  /*3120*/  IADD3 R0, P2, PT, R8, 0xc0, RZ ;  /* 0x000000c008007810 */ /* 0x000fe20007f5e0ff */
[----:B------:R0:W-:Y:S01]  /*3130*/  STG.E.64 desc[UR4][R10.64], R14 ;  /* 0x0000000e0a007986 */ /* 0x0001e2000c101b04 */
[-C--:B------:R-:W-:Y:S02]  /*3140*/  IADD3.X R8, PT, PT, RZ, R13.reuse, RZ, P0, !PT ;  /* 0x0000000dff087210 */ /* 0x080fe400007fe4ff */
[-C--:B------:R-:W-:Y:S02]  /*3150*/  IADD3.X R29, PT, PT, RZ, R13.reuse, RZ, P2, !PT ;  /* 0x0000000dff1d7210 */ /* 0x080fe400017fe4ff */
[----:B------:R-:W-:Y:S02]  /*3160*/  LEA.HI R12, P0, R31, R12, RZ, 0x1 ;  /* 0x0000000c1f0c7211 */ /* 0x000fe400078108ff */
[----:B------:R-:W-:-:S02]  /*3170*/  IADD3.X R13, PT, PT, RZ, R13, RZ, P4, !PT ;  /* 0x0000000dff0d7210 */ /* 0x000fc400027fe4ff */
[----:B------:R-:W-:Y:S02]  /*3180*/  R2UR UR11, R19 ;  /* 0x00000000130b72ca */ /* 0x000fe400000e0000 */
[----:B------:R-:W-:Y:S02]  /*3190*/  LEA.HI R28, P3, R13, R28, RZ, 0x1 ;  /* 0x0000001c0d1c7211 */ /* 0x000fe400078708ff */
[----:B------:R-:W-:Y:S02]  /*31a0*/  R2UR UR12, R18 ;  /* 0x00000000120c72ca */ /* 0x000fe400000e0000 */
[----:B0-----:R-:W-:Y:S01]  /*31b0*/  LEA.HI R10, P1, R8, R9, RZ, 0x1 ;  /* 0x00000009080a7211 */ /* 0x001fe200078308ff */
[----:B------:R-:W-:Y:S01]  /*31c0*/  IMAD.X R13, RZ, RZ, R13, P3 ;  /* 0x000000ffff0d7224 */ /* 0x000fe200018e060d */
[----:B------:R-:W-:Y:S02]  /*31d0*/  LEA.HI R14, P2, R29, R0, RZ, 0x1 ;  /* 0x000000001d0e7211 */ /* 0x000fe400078508ff */
[----:B------:R-:W-:Y:S01]  /*31e0*/  IADD3.X R9, PT, PT, RZ, R31, RZ, P0, !PT ;  /* 0x0000001fff097210 */ /* 0x000fe200007fe4ff */
[----:B------:R-:W-:Y:S01]  /*31f0*/  IMAD.X R15, RZ, RZ, R8, P1 ;  /* 0x000000ffff0f7224 */ /* 0x000fe200008e0608 */
[----:B------:R-:W-:-:S02]  /*3200*/  SHF.L.U32 R8, R12, 0x2, RZ ;  /* 0x000000020c087819 */ /* 0x000fc400000006ff */
[----:B------:R-:W-:Y:S02]  /*3210*/  IADD3.X R11, PT, PT, RZ, R29, RZ, P2, !PT ;  /* 0x0000001dff0b7210 */ /* 0x000fe400017fe4ff */
[----:B------:R-:W-:Y:S02]  /*3220*/  LEA.HI R16, P0, R17, R16, RZ, 0x1 ;  /* 0x0000001011107211 */ /* 0x000fe400078108ff */
[----:B------:R-:W-:Y:S02]  /*3230*/  SHF.L.U64.HI R9, R12, 0x2, R9 ;  /* 0x000000020c097819 */ /* 0x000fe40000010209 */
[----:B------:R-:W-:Y:S02]  /*3240*/  SHF.L.U64.HI R12, R14, 0x2, R11 ;  /* 0x000000020e0c7819 */ /* 0x000fe4000001020b */
[----:B------:R-:W-:Y:S02]  /*3250*/  LOP3.LUT R8, R8, 0xfffffff8, RZ, 0xc0, !PT ;  /* 0xfffffff808087812 */ /* 0x000fe400078ec0ff */
[----:B------:R-:W-:-:S02]  /*3260*/  SHF.L.U32 R14, R14, 0x2, RZ ;  /* 0x000000020e0e7819 */ /* 0x000fc400000006ff */
[----:B------:R-:W-:Y:S02]  /*3270*/  IADD3.X R17, PT, PT, RZ, R17, RZ, P0, !PT ;  /* 0x00000011ff117210 */ /* 0x000fe400007fe4ff */
[----:B------:R-:W-:Y:S02]  /*3280*/  IADD3 R8, P0, PT, R8, UR36, RZ ;  /* 0x0000002408087c10 */ /* 0x000fe4000ff1e0ff */
[----:B------:R-:W-:Y:S02]  /*3290*/  LOP3.LUT R14, R14, 0xfffffff8, RZ, 0xc0, !PT ;  /* 0xfffffff80e0e7812 */ /* 0x000fe400078ec0ff */
[----:B------:R-:W-:Y:S02]  /*32a0*/  IADD3.X R9, PT, PT, R9, UR37, RZ, P0, !PT ;  /* 0x0000002509097c10 */ /* 0x000fe400087fe4ff */
[----:B------:R-:W-:Y:S02]  /*32b0*/  IADD3 R14, P0, PT, R14, UR36, RZ ;  /* 0x000000240e0e7c10 */ /* 0x000fe4000ff1e0ff */
[C---:B------:R-:W-:Y:S01]  /*32c0*/  SHF.L.U64.HI R0, R10.reuse, 0x2, R15 ;  /* 0x000000020a007819 */ /* 0x040fe2000001020f */
[----:B------:R-:W-:Y:S01]  /*32d0*/  IMAD.SHL.U32 R10, R10, 0x4, RZ ;  /* 0x000000040a0a7824 */ /* 0x000fe200078e00ff */
[----:B------:R-:W-:Y:S01]  /*32e0*/  IADD3.X R15, PT, PT, R12, UR37, RZ, P0, !PT ;  /* 0x000000250c0f7c10 */ /* 0x000fe200087fe4ff */
[----:B------:R0:W-:Y:S01]  /*32f0*/  STG.E.64 desc[UR4][R8.64], R20 ;  /* 0x0000001408007986 */ /* 0x0001e2000c101b04 */
[----:B------:R-:W-:-:S02]  /*3300*/  IADD3 R25, P0, PT, R24, R25, RZ ;  /* 0x0000001918197210 */ /* 0x000fc40007f1e0ff */
[C---:B------:R-:W-:Y:S02]  /*3310*/  SHF.L.U64.HI R17, R16.reuse, 0x2, R17 ;  /* 0x0000000210117819 */ /* 0x040fe40000010211 */
[----:B------:R-:W-:Y:S02]  /*3320*/  SHF.L.U32 R16, R16, 0x2, RZ ;  /* 0x0000000210107819 */ /* 0x000fe400000006ff */
[C---:B------:R-:W-:Y:S02]  /*3330*/  SHF.L.U64.HI R13, R28.reuse, 0x2, R13 ;  /* 0x000000021c0d7819 */ /* 0x040fe4000001020d */
[----:B------:R-:W-:Y:S02]  /*3340*/  SHF.L.U32 R28, R28, 0x2, RZ ;  /* 0x000000021c1c7819 */ /* 0x000fe400000006ff */
[----:B------:R-:W-:Y:S02]  /*3350*/  LEA.HI.X.SX32 R23, R24, R23, 0x1, P0 ;  /* 0x0000001718177211 */ /* 0x000fe400000f0eff */
[----:B------:R-:W-:-:S02]  /*3360*/  LOP3.LUT R10, R10, 0xfffffff8, RZ, 0xc0, !PT ;  /* 0xfffffff80a0a7812 */ /* 0x000fc400078ec0ff */
[----:B------:R-:W-:Y:S02]  /*3370*/  ISETP.GE.U32.AND P0, PT, R25, UR40, PT ;  /* 0x0000002819007c0c */ /* 0x000fe4000bf06070 */
[----:B------:R-:W-:Y:S02]  /*3380*/  LOP3.LUT R16, R16, 0xfffffff8, RZ, 0xc0, !PT ;  /* 0xfffffff810107812 */ /* 0x000fe400078ec0ff */
        /* <DEDUP_REMOVED lines=15> */
.L_x_17791:
[----:B------:R-:W-:Y:S01]  /*3480*/  BSSY B0, `(.L_x_17817) ;  /* 0x0000007000007945 */ /* 0x000fe20003800000 */
[----:B------:R-:W-:Y:S01]  /*3490*/  IMAD.MOV.U32 R12, RZ, RZ, 0x10 ;  /* 0x00000010ff0c7424 */ /* 0x000fe200078e00ff */
[----:B------:R-:W-:Y:S02]  /*34a0*/  MOV R11, 0x1f ;  /* 0x0000001f000b7802 */ /* 0x000fe40000000f00 */
[----:B------:R-:W-:-:S07]  /*34b0*/  MOV R15, 0xffffffff ;  /* 0xffffffff000f7802 */ /* 0x000fce0000000f00 */
[----:B------:R-:W-:Y:S05]  /*34c0*/  WARPSYNC.COLLECTIVE R15, `(.L_x_17818) ;  /* 0x000000000f087348 */ /* 0x000fea0003c00000 */
[----:B------:R0:W1:Y:S02]  /*34d0*/  SHFL.BFLY P6, R14, R13, R12, R11 ;  /* 0x0c00000c0d0e7389 */ /* 0x00006400000c000b */
[----:B01----:R-:W-:Y:S05]  /*34e0*/  ENDCOLLECTIVE ;  /* 0x000000000000791b */ /* 0x003fea0003800000 */
.L_x_17818:
[----:B------:R-:W-:Y:S05]  /*34f0*/  BSYNC B0 ;  /* 0x0000000000007941 */ /* 0x000fea0003800000 */
.L_x_17817:
        /* <DEDUP_REMOVED lines=8> */
.L_x_17819:
[----:B------:R-:W-:Y:S01]  /*3580*/  HFMA2 R12, -RZ, RZ, 0, 2.384185791015625e-07 ;  /* 0x00000004ff0c7431 */ /* 0x000fe200000001ff */
[----:B------:R-:W-:-:S05]  /*3590*/  FMNMX R0, R13, R14, !PT ;  /* 0x0000000e0d007209 */ /* 0x000fca0007800000 */
[----:B------:R-:W-:-:S07]  /*35a0*/  IMAD.MOV.U32 R13, RZ, RZ, R0 ;  /* 0x000000ffff0d7224 */ /* 0x000fce00078e0000 */
[----:B------:R-:W-:Y:S05]  /*35b0*/  WARPSYNC.COLLECTIVE R15, `(.L_x_17820) ;  /* 0x000000000f087348 */ /* 0x000fea0003c00000 */
[----:B------:R0:W1:Y:S02]  /*35c0*/  SHFL.BFLY P6, R14, R13, R12, R11 ;  /* 0x0c00000c0d0e7389 */ /* 0x00006400000c000b */
[----:B01----:R-:W-:Y:S05]  /*35d0*/  ENDCOLLECTIVE ;  /* 0x000000000000791b */ /* 0x003fea0003800000 */
.L_x_17820:
[----:B------:R-:W-:Y:S01]  /*35e0*/  IMAD.MOV.U32 R12, RZ, RZ, 0x2 ;  /* 0x00000002ff0c7424 */ /* 0x000fe200078e00ff */
[----:B------:R-:W-:-:S04]  /*35f0*/  FMNMX R2, R0, R14, !PT ;  /* 0x0000000e00027209 */ /* 0x000fc80007800000 */
[----:B------:R-:W-:-:S07]  /*3600*/  MOV R13, R2 ;  /* 0x00000002000d7202 */ /* 0x000fce0000000f00 */
[----:B------:R-:W-:Y:S05]  /*3610*/  WARPSYNC.COLLECTIVE R15, `(.L_x_17821) ;  /* 0x000000000f087348 */ /* 0x000fea0003c00000 */
[----:B------:R0:W1:Y:S02]  /*3620*/  SHFL.BFLY P6, R14, R13, R12, R11 ;  /* 0x0c00000c0d0e7389 */ /* 0x00006400000c000b */
[----:B01----:R-:W-:Y:S05]  /*3630*/  ENDCOLLECTIVE ;  /* 0x000000000000791b */ /* 0x003fea0003800000 */
.L_x_17821:
[----:B------:R-:W-:Y:S01]  /*3640*/  HFMA2 R12, -RZ, RZ, 0, 5.9604644775390625e-08 ;  /* 0x00000001ff0c7431 */ /* 0x000fe200000001ff */
[----:B------:R-:W-:-:S04]  /*3650*/  FMNMX R3, R2, R14, !PT ;  /* 0x0000000e02037209 */ /* 0x000fc80007800000 */
[----:B------:R-:W-:-:S07]  /*3660*/  MOV R13, R3 ;  /* 0x00000003000d7202 */ /* 0x000fce0000000f00 */
[----:B------:R-:W-:Y:S05]  /*3670*/  WARPSYNC.COLLECTIVE R15, `(.L_x_17822) ;  /* 0x000000000f087348 */ /* 0x000fea0003c00000 */
[----:B------:R0:W1:Y:S02]  /*3680*/  SHFL.BFLY P6, R14, R13, R12, R11 ;  /* 0x0c00000c0d0e7389 */ /* 0x00006400000c000b */
[----:B01----:R-:W-:Y:S05]  /*3690*/  ENDCOLLECTIVE ;  /* 0x000000000000791b */ /* 0x003fea0003800000 */
.L_x_17822:
        /* <DEDUP_REMOVED lines=8> */
[----:B------:R-:W-:Y:S01]  /*3720*/  FADD R9, -R21, R8 ;  /* 0x0000000815097221 */ /* 0x000fe20000000100 */
[-C--:B------:R-:W-:Y:S01]  /*3730*/  FFMA.SAT R10, R17, R6.reuse, 0.5 ;  /* 0x3f000000110a7423 */ /* 0x080fe20000002006 */
[-C--:B------:R-:W-:Y:S01]  /*3740*/  FFMA.RM R4, R4, R3.reuse, 12582913 ;  /* 0x4b40000104047423 */ /* 0x080fe20000004003 */
[-C--:B------:R-:W-:Y:S01]  /*3750*/  FFMA.RM R0, R0, R3.reuse, 12582913 ;  /* 0x4b40000100007423 */ /* 0x080fe20000004003 */
[--C-:B------:R-:W-:Y:S01]  /*3760*/  FADD R5, R32, -R21.reuse ;  /* 0x8000001520057221 */ /* 0x100fe20000000000 */
[-C--:B------:R-:W-:Y:S01]  /*3770*/  FFMA.RM R10, R10, R3.reuse, 12582913 ;  /* 0x4b4000010a0a7423 */ /* 0x080fe20000004003 */
[----:B------:R-:W-:Y:S01]  /*3780*/  FADD R2, R4, -12583039 ;  /* 0xcb40007f04027421 */ /* 0x000fe20000000000 */
[----:B------:R-:W-:Y:S01]  /*3790*/  FADD R8, R0, -12583039 ;  /* 0xcb40007f00087421 */ /* 0x000fe20000000000 */
[C---:B------:R-:W-:Y:S01]  /*37a0*/  FADD R15, -R21.reuse, R20 ;  /* 0x00000014150f7221 */ /* 0x040fe20000000100 */
[----:B------:R-:W-:Y:S01]  /*37b0*/  FADD R33, -R21, R16 ;  /* 0x0000001015217221 */ /* 0x000fe20000000100 */
[----:B------:R-:W-:Y:S01]  /*37c0*/  FFMA R2, R27, 1.4426950216293334961, -R2 ;  /* 0x3fb8aa3b1b027823 */ /* 0x000fe20000000802 */
[----:B------:R-:W-:Y:S01]  /*37d0*/  FFMA R8, R29, 1.4426950216293334961, -R8 ;  /* 0x3fb8aa3b1d087823 */ /* 0x000fe20000000808 */
[--C-:B------:R-:W-:Y:S01]  /*37e0*/  FADD R31, R31, -R21.reuse ;  /* 0x800000151f1f7221 */ /* 0x100fe20000000000 */
[-C--:B------:R-:W-:Y:S01]  /*37f0*/  FFMA.SAT R14, R33, R6.reuse, 0.5 ;  /* 0x3f000000210e7423 */ /* 0x080fe20000002006 */
        /* <DEDUP_REMOVED lines=106> */
.L_x_17823:
[----:B------:R-:W-:Y:S02]  /*3ea0*/  IMAD.MOV.U32 R12, RZ, RZ, 0x8 ;  /* 0x00000008ff0c7424 */ /* 0x000fe400078e00ff */
[----:B------:R-:W-:-:S05]  /*3eb0*/  FADD R20, R13, R14 ;  /* 0x0000000e0d147221 */ /* 0x000fca0000000000 */
[----:B------:R-:W-:-:S07]  /*3ec0*/  MOV R13, R20 ;  /* 0x00000014000d7202 */ /* 0x000fce0000000f00 */
[----:B------:R-:W-:Y:S05]  /*3ed0*/  WARPSYNC.COLLECTIVE R15, `(.L_x_17824) ;  /* 0x000000000f087348 */ /* 0x000fea0003c00000 */
[----:B------:R0:W1:Y:S02]  /*3ee0*/  SHFL.BFLY P6, R14, R13, R12, R11 ;  /* 0x0c00000c0d0e7389 */ /* 0x00006400000c000b */
[----:B01----:R-:W-:Y:S05]  /*3ef0*/  ENDCOLLECTIVE ;  /* 0x000000000000791b */ /* 0x003fea0003800000 */
.L_x_17824:
[----:B------:R-:W-:Y:S02]  /*3f00*/  HFMA2 R12, -RZ, RZ, 0, 2.384185791015625e-07 ;  /* 0x00000004ff0c7431 */ /* 0x000fe400000001ff */
[----:B------:R-:W-:-:S05]  /*3f10*/  FADD R21, R20, R14 ;  /* 0x0000000e14157221 */ /* 0x000fca0000000000 */
[----:B------:R-:W-:-:S07]  /*3f20*/  MOV R13, R21 ;  /* 0x00000015000d7202 */ /* 0x000fce0000000f00 */
[----:B------:R-:W-:Y:S05]  /*3f30*/  WARPSYNC.COLLECTIVE R15, `(.L_x_17825) ;  /* 0x000000000f087348 */ /* 0x000fea0003c00000 */
[----:B------:R0:W1:Y:S02]  /*3f40*/  SHFL.BFLY P6, R14, R13, R12, R11 ;  /* 0x0c00000c0d0e7389 */ /* 0x00006400000c000b */
[----:B01----:R-:W-:Y:S05]  /*3f50*/  ENDCOLLECTIVE ;  /* 0x000000000000791b */ /* 0x003fea0003800000 */
.L_x_17825:
[----:B------:R-:W-:Y:S01]  /*3f60*/  MOV R12, 0x2 ;  /* 0x00000002000c7802 */ /* 0x000fe20000000f00 */
[----:B------:R-:W-:-:S04]  /*3f70*/  FADD R26, R21, R14 ;  /* 0x0000000e151a7221 */ /* 0x000fc80000000000 */
[----:B------:R-:W-:-:S07]  /*3f80*/  IMAD.MOV.U32 R13, RZ, RZ, R26 ;  /* 0x000000ffff0d7224 */ /* 0x000fce00078e001a */
[----:B------:R-:W-:Y:S05]  /*3f90*/  WARPSYNC.COLLECTIVE R15, `(.L_x_17826) ;  /* 0x000000000f087348 */ /* 0x000fea0003c00000 */
[----:B------:R0:W1:Y:S02]  /*3fa0*/  SHFL.BFLY P6, R14, R13, R12, R11 ;  /* 0x0c00000c0d0e7389 */ /* 0x00006400000c000b */
[----:B01----:R-:W-:Y:S05]  /*3fb0*/  ENDCOLLECTIVE ;  /* 0x000000000000791b */ /* 0x003fea0003800000 */
.L_x_17826:
[----:B------:R-:W-:Y:S02]  /*3fc0*/  IMAD.MOV.U32 R12, RZ, RZ, 0x1 ;  /* 0x00000001ff0c7424 */ /* 0x000fe400078e00ff */
[----:B------:R-:W-:-:S05]  /*3fd0*/  FADD R27, R26, R14 ;  /* 0x0000000e1a1b7221 */ /* 0x000fca0000000000 */
[----:B------:R-:W-:-:S07]  /*3fe0*/  MOV R13, R27 ;  /* 0x0000001b000d7202 */ /* 0x000fce0000000f00 */
[----:B------:R-:W-:Y:S05]  /*3ff0*/  WARPSYNC.COLLECTIVE R15, `(.L_x_17827) ;  /* 0x000000000f087348 */ /* 0x000fea0003c00000 */
[----:B------:R0:W1:Y:S02]  /*4000*/  SHFL.BFLY P6, R14, R13, R12, R11 ;  /* 0x0c00000c0d0e7389 */ /* 0x00006400000c000b */
[----:B01----:R-:W-:Y:S05]  /*4010*/  ENDCOLLECTIVE ;  /* 0x000000000000791b */ /* 0x003fea0003800000 */
.L_x_17827:
[----:B------:R-:W-:Y:S05]  /*4020*/  BRA `(.L_x_17828) ;  /* 0xffffffe400047947 */ /* 0x000fea000383ffff */
        .weak           $__internal_275_$__cuda_sm3x_div_rn_noftz_f32_slowpath
        .type           $__internal_275_$__cuda_sm3x_div_rn_noftz_f32_slowpath,@function
        .size           $__internal_275_$__cuda_sm3x_div_rn_noftz_f32_slowpath,(.L_x_37652 - $__internal_275_$__cuda_sm3x_div_rn_noftz_f32_slowpath)
$__internal_275_$__cuda_sm3x_div_rn_noftz_f32_slowpath:
        /* <DEDUP_REMOVED lines=34> */
.L_x_17830:
        /* <DEDUP_REMOVED lines=51> */
.L_x_17837:
[----:B------:R-:W-:-:S04]  /*4580*/  LOP3.LUT R11, R11, 0x80000000, RZ, 0xc0, !PT ;  /* 0x800000000b0b7812 */ /* 0x000fc800078ec0ff */
[----:B------:R-:W-:Y:S01]  /*4590*/  LOP3.LUT R11, R11, 0x7f800000, RZ, 0xfc, !PT ;  /* 0x7f8000000b0b7812 */ /* 0x000fe200078efcff */
[----:B------:R-:W-:Y:S06]  /*45a0*/  BRA `(.L_x_17838) ;  /* 0x0000000000047947 */ /* 0x000fec0003800000 */
.L_x_17836:
[----:B------:R-:W-:-:S07]  /*45b0*/  IMAD R11, R30, 0x800000, R11 ;  /* 0x008000001e0b7824 */ /* 0x000fce00078e020b */
.L_x_17838:
[----:B------:R-:W-:Y:S05]  /*45c0*/  BSYNC.RECONVERGENT B1 ;  /* 0x0000000000017941 */ /* 0x000fea0003800200 */
.L_x_17835:
[----:B------:R-:W-:Y:S05]  /*45d0*/  BRA `(.L_x_17839) ;  /* 0x0000000000207947 */ /* 0x000fea0003800000 */
.L_x_17834:
[----:B------:R-:W-:-:S04]  /*45e0*/  LOP3.LUT R11, R12, 0x80000000, R17, 0x48, !PT ;  /* 0x800000000c0b7812 */ /* 0x000fc800078e4811 */
[----:B------:R-:W-:Y:S01]  /*45f0*/  LOP3.LUT R11, R11, 0x7f800000, RZ, 0xfc, !PT ;  /* 0x7f8000000b0b7812 */ /* 0x000fe200078efcff */
[----:B------:R-:W-:Y:S06]  /*4600*/  BRA `(.L_x_17839) ;  /* 0x0000000000147947 */ /* 0x000fec0003800000 */
.L_x_17833:
[----:B------:R-:W-:Y:S01]  /*4610*/  LOP3.LUT R11, R12, 0x80000000, R17, 0x48, !PT ;  /* 0x800000000c0b7812 */ /* 0x000fe200078e4811 */
[----:B------:R-:W-:Y:S06]  /*4620*/  BRA `(.L_x_17839) ;  /* 0x00000000000c7947 */ /* 0x000fec0003800000 */
.L_x_17832:
[----:B------:R-:W0:Y:S01]  /*4630*/  MUFU.RSQ R11, -QNAN ;  /* 0xffc00000000b7908 */ /* 0x000e220000001400 */
[----:B------:R-:W-:Y:S05]  /*4640*/  BRA `(.L_x_17839) ;  /* 0x0000000000047947 */ /* 0x000fea0003800000 */
.L_x_17831:
[----:B------:R-:W-:-:S07]  /*4650*/  FADD.FTZ R11, R17, R12 ;  /* 0x0000000c110b7221 */ /* 0x000fce0000010000 */
.L_x_17839:
[----:B------:R-:W-:Y:S05]  /*4660*/  BSYNC.RECONVERGENT B0 ;  /* 0x0000000000007941 */ /* 0x000fea0003800200 */
.L_x_17829:
[----:B------:R-:W-:Y:S01]  /*4670*/  HFMA2 R13, -RZ, RZ, 0, 0 ;  /* 0x00000000ff0d7431 */ /* 0x000fe200000001ff */
[----:B------:R-:W-:-:S04]  /*4680*/  MOV R12, R28 ;  /* 0x0000001c000c7202 */ /* 0x000fc80000000f00 */
[----:B0-----:R-:W-:Y:S05]  /*4690*/  RET.REL.NODEC R12 `(_Z15SoftmaxWarpImplI22BroadcastScaleMaskLoadIffbLm3EiE11DirectStoreIffEfLi2ELi12ELi32ELi1ELb0EL9Algorithm0EEvT_T0_ll) ;  /* 0xffffffb80c587950 */ /* 0x001fea0003c3ffff */
.L_x_17840:
        /* <DEDUP_REMOVED lines=14> */
.L_x_37652:


//--------------------- .text._Z15SoftmaxWarpImplI22BroadcastScaleMaskLoadIffbLm3EiE11DirectStoreIffEfLi2ELi10ELi32ELi1ELb1EL9Algorithm0EEvT_T0_ll --------------------------
	.section	.text._Z15SoftmaxWarpImplI22BroadcastScaleMaskLoadIffbLm3EiE11DirectStoreIffEfLi2ELi10ELi32ELi1ELb1EL9Algorithm0EEvT_T0_ll,"ax",@progbits
	.align	128
        .global         _Z15SoftmaxWarpImplI22BroadcastScaleMaskLoadIffbLm3EiE11DirectStoreIffEfLi2ELi10ELi32ELi1ELb1EL9Algorithm0EEvT_T0_ll
        .type           _Z15SoftmaxWarpImplI22BroadcastScaleMaskLoadIffbLm3EiE11DirectStoreIffEfLi2ELi10ELi32ELi1ELb1EL9Algorithm0EEvT_T0_ll,@function
        .size           _Z15SoftmaxWarpImplI22BroadcastScaleMaskLoadIffbLm3EiE11DirectStoreIffEfLi2ELi10ELi32ELi1ELb1EL9Algorithm0EEvT_T0_ll,(.L_x_37653 - _Z15SoftmaxWarpImplI22BroadcastScaleMaskLoadIffbLm3EiE11DirectStoreIffEfLi2ELi10ELi32ELi1ELb1EL9Algorithm0EEvT_T0_ll)
        .other          _Z15SoftmaxWarpImplI22BroadcastScaleMaskLoadIffbLm3EiE11DirectStoreIffEfLi2ELi10ELi32ELi1ELb1EL9Algorithm0EEvT_T0_ll,@"STO_CUDA_ENTRY STV_DEFAULT"
_Z15SoftmaxWarpImplI22BroadcastScaleMaskLoadIffbLm3EiE11DirectStoreIffEfLi2ELi10ELi32ELi1ELb1EL9Algorithm0EEvT_T0_ll:
.text._Z15SoftmaxWarpImplI22BroadcastScaleMaskLoadIffbLm3EiE11DirectStoreIffEfLi2ELi10ELi32ELi1ELb1EL9Algorithm0EEvT_T0_ll:
        /* <DEDUP_REMOVED lines=27> */
.L_x_17841:
        /* <DEDUP_REMOVED lines=19> */
.L_x_17884:
        /* <DEDUP_REMOVED lines=24> */
[----:B------:R-:W-:Y:S02]  /*0460*/  R2UR UR5, R17 ;  /* 0x00000000110572ca */ /* 0x000fe400000e0000 */
[----:B------:R-:W-:Y:S02]  /*0470*/  IABS R10, R5 ;  /* 0x00000005000a7213 */ /* 0x000fe40000000000 */
[----:B------:R-:W2:Y:S03]  /*0480*/  LDC.64 R30, c[0x0][0x390] ;  /* 0x0000e400ff1e7b82 */ /* 0x000ea60000000a00 */
[----:B-1----:R-:W1:Y:S01]  /*0490*/  MUFU.RCP R3, R3 ;  /* 0x0000000300037308 */ /* 0x002e620000001000 */
[----:B0-----:R-:W-:Y:S01]  /*04a0*/  IABS R14, R2 ;  /* 0x00000002000e7213 */ /* 0x001fe20000000000 */
[----:B-1----:R-:W-:-:S06]  /*04b0*/  VIADD R8, R3, 0xffffffe ;  /* 0x0ffffffe03087836 */ /* 0x002fcc0000000000 */
        /* <DEDUP_REMOVED lines=17> */
[----:B------:R0:W1:Y:S01]  /*05d0*/  F2I.FTZ.U32.TRUNC.NTZ R9, R8 ;  /* 0x0000000800097305 */ /* 0x000062000021f000 */
[----:B------:R-:W3:Y:S02]  /*05e0*/  LDC.64 R12, c[0x0][0x3a0] ;  /* 0x0000e800ff0c7b82 */ /* 0x000ee40000000a00 */
[----:B------:R-:W-:Y:S01]  /*05f0*/  ISETP.GE.AND P5, PT, R7, RZ, PT ;  /* 0x000000ff0700720c */ /* 0x000fe20003fa6270 */
[----:B0-----:R-:W-:-:S06]  /*0600*/  HFMA2 R8, -RZ, RZ, 0, 0 ;  /* 0x00000000ff087431 */ /* 0x001fcc00000001ff */
        /* <DEDUP_REMOVED lines=19> */
[----:B------:R-:W0:Y:S01]  /*0740*/  LDC.64 R14, c[0x0][0x398] ;  /* 0x0000e600ff0e7b82 */ /* 0x000e220000000a00 */
        /* <DEDUP_REMOVED lines=8> */
[----:B0-----:R-:W-:Y:S02]  /*07d0*/  ISETP.NE.U32.AND P6, PT, R14, 0x1, PT ;  /* 0x000000010e00780c */ /* 0x001fe40003fc5070 */
[----:B------:R-:W-:Y:S01]  /*07e0*/  SEL R9, R11, RZ, P5 ;  /* 0x000000ff0b097207 */ /* 0x000fe20002800000 */
[----:B------:R-:W-:Y:S01]  /*07f0*/  IMAD.MOV R7, RZ, RZ, -R8 ;  /* 0x000000ffff077224 */ /* 0x000fe200078e0a08 */
[----:B---3--:R-:W-:Y:S02]  /*0800*/  ISETP.NE.U32.AND P5, PT, R12, 0x1, PT ;  /* 0x000000010c00780c */ /* 0x008fe40003fa5070 */
        /* <DEDUP_REMOVED lines=31> */
.L_x_17844:
[----:B------:R-:W-:Y:S05]  /*0a00*/  BSYNC.RECONVERGENT B1 ;  /* 0x0000000000017941 */ /* 0x000fea0003800200 */
.L_x_17843:
        /* <DEDUP_REMOVED lines=19> */
[----:B------:R-:W-:Y:S01]  /*0b40*/  IMAD.HI.U32 R15, R9, R15, R8 ;  /* 0x0000000f090f7227 */ /* 0x000fe200078e0008 */
[----:B0-----:R-:W-:-:S05]  /*0b50*/  IADD3 R8, PT, PT, R12, 0xffffffe, RZ ;  /* 0x0ffffffe0c087810 */ /* 0x001fca0007ffe0ff */
[----:B------:R-:W-:-:S05]  /*0b60*/  IMAD.HI.U32 R3, R15, R4, RZ ;  /* 0x000000040f037227 */ /* 0x000fca00078e00ff */
[----:B------:R-:W-:-:S05]  /*0b70*/  IADD3 R9, PT, PT, -R3, RZ, RZ ;  /* 0x000000ff03097210 */ /* 0x000fca0007ffe1ff */
[C---:B------:R-:W-:Y:S02]  /*0b80*/  IMAD R4, R11.reuse, R9, R4 ;  /* 0x000000090b047224 */ /* 0x040fe400078e0204 */
[----:B------:R0:W1:Y:S03]  /*0b90*/  F2I.FTZ.U32.TRUNC.NTZ R9, R8 ;  /* 0x0000000800097305 */ /* 0x000066000021f000 */
[----:B------:R-:W-:Y:S01]  /*0ba0*/  ISETP.GT.U32.AND P6, PT, R11, R4, PT ;  /* 0x000000040b00720c */ /* 0x000fe20003fc4070 */
[----:B0-----:R-:W-:Y:S02]  /*0bb0*/  IMAD.MOV.U32 R8, RZ, RZ, RZ ;  /* 0x000000ffff087224 */ /* 0x001fe400078e00ff */
[----:B-1----:R-:W-:-:S10]  /*0bc0*/  IMAD.MOV R15, RZ, RZ, -R9 ;  /* 0x000000ffff0f7224 */ /* 0x002fd400078e0a09 */
[----:B------:R-:W-:Y:S02]  /*0bd0*/  @!P6 IMAD.IADD R4, R4, 0x1, -R11 ;  /* 0x000000010404e824 */ /* 0x000fe400078e0a0b */
        /* <DEDUP_REMOVED lines=32> */
[----:B--2---:R-:W-:Y:S02]  /*0de0*/  ISETP.NE.U32.AND P1, PT, R30, 0x1, PT ;  /* 0x000000011e00780c */ /* 0x004fe40003f25070 */
[----:B------:R-:W-:Y:S02]  /*0df0*/  IADD3 R3, PT, PT, -R0, RZ, RZ ;  /* 0x000000ff00037210 */ /* 0x000fe40007ffe1ff */
[----:B-1----:R-:W-:Y:S02]  /*0e00*/  ISETP.NE.U32.AND P6, PT, R8, 0x1, PT ;  /* 0x000000010800780c */ /* 0x002fe40003fc5070 */
        /* <DEDUP_REMOVED lines=32> */
.L_x_17846:
[----:B------:R-:W-:Y:S05]  /*1010*/  BSYNC.RECONVERGENT B1 ;  /* 0x0000000000017941 */ /* 0x000fea0003800200 */
.L_x_17845:
[----:B------:R-:W-:Y:S01]  /*1020*/  BSSY.RECONVERGENT B1, `(.L_x_17847) ;  /* 0x0000065000017945 */ /* 0x000fe20003800200 */
[----:B------:R-:W-:Y:S01]  /*1030*/  MOV R26, 0xff800000 ;  /* 0xff800000001a7802 */ /* 0x000fe20000000f00 */
[----:B------:R-:W-:Y:S01]  /*1040*/  IMAD.MOV.U32 R8, RZ, RZ, -0x800000 ;  /* 0xff800000ff087424 */ /* 0x000fe200078e00ff */
[----:B------:R-:W-:Y:S01]  /*1050*/  MOV R10, 0xff800000 ;  /* 0xff800000000a7802 */ /* 0x000fe20000000f00 */
[----:B------:R-:W-:Y:S01]  /*1060*/  IMAD.MOV.U32 R28, RZ, RZ, -0x800000 ;  /* 0xff800000ff1c7424 */ /* 0x000fe200078e00ff */
        /* <DEDUP_REMOVED lines=25> */
[----:B0-----:R-:W-:-:S04]  /*1200*/  IMAD.MOV R24, RZ, RZ, -R3 ;  /* 0x000000ffff187224 */ /* 0x001fc800078e0a03 */
[----:B------:R-:W-:-:S08]  /*1210*/  IMAD R15, R24, R9, RZ ;  /* 0x00000009180f7224 */ /* 0x000fd000078e02ff */
[-C--:B------:R-:W-:Y:S02]  /*1220*/  @!P2 IADD3 R2, PT, PT, R2, -R31.reuse, RZ ;  /* 0x8000001f0202a210 */ /* 0x080fe40007ffe0ff */
[----:B------:R-:W-:Y:S02]  /*1230*/  @!P2 IADD3 R12, PT, PT, R12, 0x1, RZ ;  /* 0x000000010c0ca810 */ /* 0x000fe40007ffe0ff */
[----:B------:R-:W-:Y:S01]  /*1240*/  ISETP.GE.U32.AND P1, PT, R2, R31, PT ;  /* 0x0000001f0200720c */ /* 0x000fe20003f26070 */
[----:B------:R-:W-:Y:S01]  /*1250*/  IMAD.MOV.U32 R2, RZ, RZ, RZ ;  /* 0x000000ffff027224 */ /* 0x000fe200078e00ff */
[----:B------:R-:W-:Y:S01]  /*1260*/  ISETP.NE.AND P2, PT, R11, RZ, PT ;  /* 0x000000ff0b00720c */ /* 0x000fe20003f45270 */
[----:B------:R-:W0:Y:S02]  /*1270*/  LDC.64 R30, c[0x0][0x398] ;  /* 0x0000e600ff1e7b82 */ /* 0x000e240000000a00 */
[----:B------:R-:W-:Y:S01]  /*1280*/  IMAD.HI.U32 R15, R3, R15, R2 ;  /* 0x0000000f030f7227 */ /* 0x000fe200078e0002 */
[----:B------:R-:W-:-:S04]  /*1290*/  LOP3.LUT R2, R0, R11, RZ, 0x3c, !PT ;  /* 0x0000000b00027212 */ /* 0x000fc800078e3cff */
[----:B------:R-:W-:-:S03]  /*12a0*/  ISETP.GE.AND P5, PT, R2, RZ, PT ;  /* 0x000000ff0200720c */ /* 0x000fc60003fa6270 */
[----:B------:R-:W-:-:S05]  /*12b0*/  @P1 VIADD R12, R12, 0x1 ;  /* 0x000000010c0c1836 */ /* 0x000fca0000000000 */
[----:B------:R-:W-:-:S05]  /*12c0*/  MOV R24, R12 ;  /* 0x0000000c00187202 */ /* 0x000fca0000000f00 */
[----:B------:R-:W-:Y:S01]  /*12d0*/  @!P5 IMAD.MOV R24, RZ, RZ, -R24 ;  /* 0x000000ffff18d224 */ /* 0x000fe200078e0a18 */
[----:B------:R-:W-:-:S04]  /*12e0*/  @!P2 LOP3.LUT R24, RZ, R11, RZ, 0x33, !PT ;  /* 0x0000000bff18a212 */ /* 0x000fc800078e33ff */
[----:B------:R-:W-:-:S05]  /*12f0*/  IADD3 R2, PT, PT, -R24, RZ, RZ ;  /* 0x000000ff18027210 */ /* 0x000fca0007ffe1ff */
[----:B------:R-:W-:-:S05]  /*1300*/  IMAD R26, R11, R2, R0 ;  /* 0x000000020b1a7224 */ /* 0x000fca00078e0200 */
[----:B------:R-:W-:-:S05]  /*1310*/  IABS R12, R26 ;  /* 0x0000001a000c7213 */ /* 0x000fca0000000000 */
[----:B------:R-:W-:Y:S02]  /*1320*/  IMAD.HI.U32 R2, R15, R12, RZ ;  /* 0x0000000c0f027227 */ /* 0x000fe400078e00ff */
[----:B------:R-:W1:Y:S02]  /*1330*/  LDC.64 R14, c[0x0][0x390] ;  /* 0x0000e400ff0e7b82 */ /* 0x000e640000000a00 */
[----:B------:R-:W-:-:S04]  /*1340*/  IMAD.MOV R3, RZ, RZ, -R2 ;  /* 0x000000ffff037224 */ /* 0x000fc800078e0a02 */
[----:B------:R-:W-:Y:S01]  /*1350*/  IMAD R12, R9, R3, R12 ;  /* 0x00000003090c7224 */ /* 0x000fe200078e020c */
[----:B------:R-:W-:-:S04]  /*1360*/  LOP3.LUT R3, R26, R7, RZ, 0x3c, !PT ;  /* 0x000000071a037212 */ /* 0x000fc800078e3cff */
[----:B------:R-:W-:Y:S02]  /*1370*/  ISETP.GT.U32.AND P5, PT, R9, R12, PT ;  /* 0x0000000c0900720c */ /* 0x000fe40003fa4070 */
[----:B------:R-:W-:-:S11]  /*1380*/  ISETP.GE.AND P6, PT, R3, RZ, PT ;  /* 0x000000ff0300720c */ /* 0x000fd60003fc6270 */
[-C--:B------:R-:W-:Y:S01]  /*1390*/  @!P5 IADD3 R12, PT, PT, R12, -R9.reuse, RZ ;  /* 0x800000090c0cd210 */ /* 0x080fe20007ffe0ff */
[----:B------:R-:W-:Y:S01]  /*13a0*/  @!P5 VIADD R2, R2, 0x1 ;  /* 0x000000010202d836 */ /* 0x000fe20000000000 */
[----:B-1----:R-:W-:Y:S02]  /*13b0*/  ISETP.NE.U32.AND P1, PT, R14, 0x1, PT ;  /* 0x000000010e00780c */ /* 0x002fe40003f25070 */
[----:B------:R-:W-:Y:S02]  /*13c0*/  ISETP.GE.U32.AND P2, PT, R12, R9, PT ;  /* 0x000000090c00720c */ /* 0x000fe40003f46070 */
[----:B------:R-:W-:Y:S02]  /*13d0*/  ISETP.NE.AND.EX P1, PT, R15, RZ, PT, P1 ;  /* 0x000000ff0f00720c */ /* 0x000fe40003f25310 */
[----:B------:R-:W1:Y:S01]  /*13e0*/  LDC.64 R14, c[0x0][0x3a0] ;  /* 0x0000e800ff0e7b82 */ /* 0x000e620000000a00 */
[----:B------:R-:W-:Y:S02]  /*13f0*/  ISETP.NE.AND P5, PT, R7, RZ, PT ;  /* 0x000000ff0700720c */ /* 0x000fe40003fa5270 */
[----:B------:R-:W-:-:S05]  /*1400*/  SEL R11, R24, RZ, P1 ;  /* 0x000000ff180b7207 */ /* 0x000fca0000800000 */
[----:B------:R-:W-:Y:S01]  /*1410*/  IMAD R12, R11, UR40, RZ ;  /* 0x000000280b0c7c24 */ /* 0x000fe2000f8e02ff */
[----:B------:R-:W-:-:S05]  /*1420*/  @P2 IADD3 R2, PT, PT, R2, 0x1, RZ ;  /* 0x0000000102022810 */ /* 0x000fca0007ffe0ff */
[----:B------:R-:W-:-:S05]  /*1430*/  IMAD.MOV.U32 R9, RZ, RZ, R2 ;  /* 0x000000ffff097224 */ /* 0x000fca00078e0002 */
[----:B------:R-:W-:Y:S02]  /*1440*/  @!P6 IADD3 R9, PT, PT, -R9, RZ, RZ ;  /* 0x000000ff0909e210 */ /* 0x000fe40007ffe1ff */
        /* <DEDUP_REMOVED lines=8> */
[----:B------:R-:W0:Y:S03]  /*14d0*/  LDC.64 R2, c[0x0][0x388] ;  /* 0x0000e200ff027b82 */ /* 0x000e260000000a00 */
[----:B------:R-:W-:Y:S01]  /*14e0*/  SEL R7, R7, RZ, P2 ;  /* 0x000000ff07077207 */ /* 0x000fe20001000000 */
[----:B------:R-:W-:-:S04]  /*14f0*/  IMAD R12, R9, UR41, R12 ;  /* 0x00000029090c7c24 */ /* 0x000fc8000f8e020c */
        /* <DEDUP_REMOVED lines=23> */
.L_x_17848:
[----:B------:R-:W-:Y:S05]  /*1670*/  BSYNC.RECONVERGENT B1 ;  /* 0x0000000000017941 */ /* 0x000fea0003800200 */
.L_x_17847:
        /* <DEDUP_REMOVED lines=32> */
[----:B0-----:R-:W-:-:S02]  /*1880*/  IADD3 R3, PT, PT, R11, 0xffffffe, RZ ;  /* 0x0ffffffe0b037810 */ /* 0x001fc40007ffe0ff */
[----:B------:R-:W-:-:S04]  /*1890*/  IMAD.MOV.U32 R11, RZ, RZ, R9 ;  /* 0x000000ffff0b7224 */ /* 0x000fc800078e0009 */
[----:B------:R-:W0:Y:S02]  /*18a0*/  F2I.FTZ.U32.TRUNC.NTZ R3, R3 ;  /* 0x0000000300037305 */ /* 0x000e24000021f000 */
        /* <DEDUP_REMOVED lines=28> */
[----:B------:R-:W0:Y:S03]  /*1a70*/  LDC.64 R8, c[0x0][0x398] ;  /* 0x0000e600ff087b82 */ /* 0x000e260000000a00 */
[----:B------:R-:W-:-:S05]  /*1a80*/  SEL R3, R11, RZ, P3 ;  /* 0x000000ff0b037207 */ /* 0x000fca0001800000 */
[----:B------:R-:W1:Y:S01]  /*1a90*/  LDC.64 R14, c[0x0][0x3a0] ;  /* 0x0000e800ff0e7b82 */ /* 0x000e620000000a00 */
[----:B0-----:R-:W-:-:S04]  /*1aa0*/  ISETP.NE.U32.AND P2, PT, R8, 0x1, PT ;  /* 0x000000010800780c */ /* 0x001fc80003f45070 */
[----:B------:R-:W-:Y:S01]  /*1ab0*/  ISETP.NE.AND.EX P2, PT, R9, RZ, PT, P2 ;  /* 0x000000ff0900720c */ /* 0x000fe20003f45320 */
[----:B------:R-:W-:Y:S01]  /*1ac0*/  IMAD R9, R3, UR40, RZ ;  /* 0x0000002803097c24 */ /* 0x000fe2000f8e02ff */
[----:B-1----:R-:W-:Y:S02]  /*1ad0*/  ISETP.NE.U32.AND P1, PT, R14, 0x1, PT ;  /* 0x000000010e00780c */ /* 0x002fe40003f25070 */
[----:B------:R-:W-:Y:S02]  /*1ae0*/  SEL R8, R2, RZ, P2 ;  /* 0x000000ff02087207 */ /* 0x000fe40001000000 */
        /* <DEDUP_REMOVED lines=27> */
.L_x_17850:
[----:B------:R-:W-:Y:S05]  /*1ca0*/  BSYNC.RECONVERGENT B1 ;  /* 0x0000000000017941 */ /* 0x000fea0003800200 */
.L_x_17849:
        /* <DEDUP_REMOVED lines=29> */
[----:B0-----:R-:W0:Y:S04]  /*1e80*/  MUFU.RCP R11, R11 ;  /* 0x0000000b000b7308 */ /* 0x001e280000001000 */
[----:B------:R-:W-:Y:S01]  /*1e90*/  IMAD.MOV.U32 R12, RZ, RZ, R10 ;  /* 0x000000ffff0c7224 */ /* 0x000fe200078e000a */
[----:B0-----:R-:W-:-:S06]  /*1ea0*/  IADD3 R3, PT, PT, R11, 0xffffffe, RZ ;  /* 0x0ffffffe0b037810 */ /* 0x001fcc0007ffe0ff */
        /* <DEDUP_REMOVED lines=21> */
[----:B------:R-:W-:-:S06]  /*2000*/  @P1 VIADD R2, R2, 0x1 ;  /* 0x0000000102021836 */ /* 0x000fcc0000000000 */
        /* <DEDUP_REMOVED lines=12> */
[----:B------:R-:W-:Y:S01]  /*20d0*/  IMAD R10, R3, UR40, RZ ;  /* 0x00000028030a7c24 */ /* 0x000fe2000f8e02ff */
[----:B------:R-:W-:Y:S02]  /*20e0*/  SEL R7, R2, RZ, P2 ;  /* 0x000000ff02077207 */ /* 0x000fe40001000000 */
[----:B------:R-:W1:Y:S03]  /*20f0*/  LDC.64 R2, c[0x0][0x388] ;  /* 0x0000e200ff027b82 */ /* 0x000e660000000a00 */
        /* <DEDUP_REMOVED lines=27> */
.L_x_17852:
[----:B------:R-:W-:Y:S05]  /*22b0*/  BSYNC.RECONVERGENT B1 ;  /* 0x0000000000017941 */ /* 0x000fea0003800200 */
.L_x_17851:
        /* <DEDUP_REMOVED lines=41> */
[----:B------:R-:W-:Y:S01]  /*2550*/  SHF.L.U32 R6, R6, 0x17, RZ ;  /* 0x0000001706067819 */ /* 0x000fe200000006ff */
[----:B------:R-:W-:Y:S02]  /*2560*/  IMAD.SHL.U32 R2, R2, 0x800000, RZ ;  /* 0x0080000002027824 */ /* 0x000fe400078e00ff */
[----:B------:R-:W-:-:S02]  /*2570*/  FFMA R13, R14, 1.4426950216293334961, -R13 ;  /* 0x3fb8aa3b0e0d7823 */ /* 0x000fc4000000080d */
[----:B------:R-:W2:Y:S02]  /*2580*/  MUFU.EX2 R11, R11 ;  /* 0x0000000b000b7308 */ /* 0x000ea40000000800 */
[----:B------:R-:W-:-:S06]  /*2590*/  FFMA R13, R14, 1.925963033500011079e-08, R13 ;  /* 0x32a570600e0d7823 */ /* 0x000fcc000000000d */
        /* <DEDUP_REMOVED lines=12> */
[----:B------:R-:W-:Y:S02]  /*2660*/  IMAD.SHL.U32 R5, R5, 0x800000, RZ ;  /* 0x0080000005057824 */ /* 0x000fe400078e00ff */
[----:B0-----:R-:W-:Y:S01]  /*2670*/  FFMA.SAT R14, R4, R9, 0.5 ;  /* 0x3f000000040e7423 */ /* 0x001fe20000002009 */
[----:B------:R-:W-:Y:S01]  /*2680*/  FFMA R3, R28, 1.4426950216293334961, -R3 ;  /* 0x3fb8aa3b1c037823 */ /* 0x000fe20000000803 */
[C---:B------:R-:W-:Y:S01]  /*2690*/  FADD R15, R6.reuse, -12583039 ;  /* 0xcb40007f060f7421 */ /* 0x040fe20000000000 */
[----:B------:R-:W-:Y:S02]  /*26a0*/  SHF.L.U32 R6, R6, 0x17, RZ ;  /* 0x0000001706067819 */ /* 0x000fe400000006ff */
[----:B------:R-:W-:Y:S01]  /*26b0*/  FFMA R28, R28, 1.925963033500011079e-08, R3 ;  /* 0x32a570601c1c7823 */ /* 0x000fe20000000003 */
[----:B---3--:R-:W-:Y:S01]  /*26c0*/  FMUL R3, R2, R13 ;  /* 0x0000000d02037220 */ /* 0x008fe20000400000 */
[----:B------:R-:W-:Y:S01]  /*26d0*/  SHF.L.U32 R2, R12, 0x17, RZ ;  /* 0x000000170c027819 */ /* 0x000fe200000006ff */
[----:B------:R-:W-:Y:S01]  /*26e0*/  FFMA.SAT R12, R30, R9, 0.5 ;  /* 0x3f0000001e0c7423 */ /* 0x000fe20000002009 */
[----:B------:R-:W-:-:S02]  /*26f0*/  FFMA R15, R26, 1.4426950216293334961, -R15 ;  /* 0x3fb8aa3b1a0f7823 */ /* 0x000fc4000000080f */
[----:B------:R-:W0:Y:S01]  /*2700*/  MUFU.EX2 R28, R28 ;  /* 0x0000001c001c7308 */ /* 0x000e220000000800 */
[----:B--2---:R-:W-:Y:S01]  /*2710*/  FMUL R2, R2, R11 ;  /* 0x0000000b02027220 */ /* 0x004fe20000400000 */
[----:B------:R-:W-:Y:S01]  /*2720*/  FFMA.RM R11, R12, R7, 12582913 ;  /* 0x4b4000010c0b7423 */ /* 0x000fe20000004007 */
[----:B------:R-:W-:Y:S01]  /*2730*/  FFMA.SAT R12, R8, R9, 0.5 ;  /* 0x3f000000080c7423 */ /* 0x000fe20000002009 */
[----:B------:R-:W-:Y:S02]  /*2740*/  FFMA R15, R26, 1.925963033500011079e-08, R15 ;  /* 0x32a570601a0f7823 */ /* 0x000fe4000000000f */
[C---:B------:R-:W-:Y:S01]  /*2750*/  FADD R13, R11.reuse, -12583039 ;  /* 0xcb40007f0b0d7421 */ /* 0x040fe20000000000 */
[----:B------:R-:W-:Y:S01]  /*2760*/  FFMA.RM R12, R12, R7, 12582913 ;  /* 0x4b4000010c0c7423 */ /* 0x000fe20000004007 */
[----:B------:R-:W-:Y:S02]  /*2770*/  IMAD.SHL.U32 R11, R11, 0x800000, RZ ;  /* 0x008000000b0b7824 */ /* 0x000fe400078e00ff */
[----:B------:R-:W-:Y:S01]  /*2780*/  FFMA R13, R30, 1.4426950216293334961, -R13 ;  /* 0x3fb8aa3b1e0d7823 */ /* 0x000fe2000000080d */
[C---:B------:R-:W-:Y:S01]  /*2790*/  FADD R31, R12.reuse, -12583039 ;  /* 0xcb40007f0c1f7421 */ /* 0x040fe20000000000 */
[----:B------:R-:W2:Y:S01]  /*27a0*/  MUFU.EX2 R15, R15 ;  /* 0x0000000f000f7308 */ /* 0x000ea20000000800 */
[----:B------:R-:W-:Y:S01]  /*27b0*/  SHF.L.U32 R12, R12, 0x17, RZ ;  /* 0x000000170c0c7819 */ /* 0x000fe200000006ff */
[----:B------:R-:W-:Y:S01]  /*27c0*/  FFMA R13, R30, 1.925963033500011079e-08, R13 ;  /* 0x32a570601e0d7823 */ /* 0x000fe2000000000d */
[----:B------:R-:W-:Y:S01]  /*27d0*/  FFMA R31, R8, 1.4426950216293334961, -R31 ;  /* 0x3fb8aa3b081f7823 */ /* 0x000fe2000000081f */
[----:B0-----:R-:W-:-:S03]  /*27e0*/  FMUL R5, R5, R28 ;  /* 0x0000001c05057220 */ /* 0x001fc60000400000 */
        /* <DEDUP_REMOVED lines=8> */
[----:B------:R0:W3:Y:S02]  /*2870*/  MUFU.EX2 R14, R13 ;  /* 0x0000000d000e7308 */ /* 0x0000e40000000800 */
[----:B------:R-:W-:Y:S01]  /*2880*/  FFMA R24, R24, 1.925963033500011079e-08, R7 ;  /* 0x32a5706018187823 */ /* 0x000fe20000000007 */
[----:B------:R-:W-:-:S04]  /*2890*/  FADD R7, R8, -12583039 ;  /* 0xcb40007f08077421 */ /* 0x000fc80000000000 */
[----:B------:R-:W-:Y:S01]  /*28a0*/  FFMA R7, R4, 1.4426950216293334961, -R7 ;  /* 0x3fb8aa3b04077823 */ /* 0x000fe20000000807 */
[----:B------:R-:W4:Y:S01]  /*28b0*/  MUFU.EX2 R24, R24 ;  /* 0x0000001800187308 */ /* 0x000f220000000800 */
[----:B0-----:R-:W-:Y:S02]  /*28c0*/  SHF.L.U32 R13, R8, 0x17, RZ ;  /* 0x00000017080d7819 */ /* 0x001fe400000006ff */
        /* <DEDUP_REMOVED lines=26> */
.L_x_17896:
        /* <DEDUP_REMOVED lines=12> */
[----:B01----:R-:W-:Y:S05]  /*2b30*/  CALL.REL.NOINC `($__internal_276_$__cuda_sm3x_div_rn_noftz_f32_slowpath) ;  /* 0x00000018007c7944 */ /* 0x003fea0003c00000 */
[----:B------:R-:W-:-:S07]  /*2b40*/  MOV R12, R24 ;  /* 0x00000018000c7202 */ /* 0x000fce0000000f00 */
.L_x_17855:
[----:B------:R-:W-:Y:S05]  /*2b50*/  BSYNC.RECONVERGENT B3 ;  /* 0x0000000000037941 */ /* 0x000fea0003800200 */
.L_x_17854:
        /* <DEDUP_REMOVED lines=12> */
[----:B01----:R-:W-:Y:S05]  /*2c20*/  CALL.REL.NOINC `($__internal_276_$__cuda_sm3x_div_rn_noftz_f32_slowpath) ;  /* 0x0000001800407944 */ /* 0x003fea0003c00000 */
[----:B------:R-:W-:-:S07]  /*2c30*/  IMAD.MOV.U32 R13, RZ, RZ, R24 ;  /* 0x000000ffff0d7224 */ /* 0x000fce00078e0018 */
.L_x_17857:
[----:B------:R-:W-:Y:S05]  /*2c40*/  BSYNC.RECONVERGENT B3 ;  /* 0x0000000000037941 */ /* 0x000fea0003800200 */
.L_x_17856:
        /* <DEDUP_REMOVED lines=12> */
[----:B01----:R-:W-:Y:S05]  /*2d10*/  CALL.REL.NOINC `($__internal_276_$__cuda_sm3x_div_rn_noftz_f32_slowpath) ;  /* 0x0000001800047944 */ /* 0x003fea0003c00000 */
[----:B------:R-:W-:-:S07]  /*2d20*/  MOV R14, R24 ;  /* 0x00000018000e7202 */ /* 0x000fce0000000f00 */
.L_x_17859:
[----:B------:R-:W-:Y:S05]  /*2d30*/  BSYNC.RECONVERGENT B3 ;  /* 0x0000000000037941 */ /* 0x000fea0003800200 */
.L_x_17858:
        /* <DEDUP_REMOVED lines=14> */
.L_x_17861:
[----:B------:R-:W-:Y:S05]  /*2e20*/  BSYNC.RECONVERGENT B3 ;  /* 0x0000000000037941 */ /* 0x000fea0003800200 */
.L_x_17860:
        /* <DEDUP_REMOVED lines=14> */
.L_x_17863:
[----:B------:R-:W-:Y:S05]  /*2f10*/  BSYNC.RECONVERGENT B3 ;  /* 0x0000000000037941 */ /* 0x000fea0003800200 */
.L_x_17862:
        /* <DEDUP_REMOVED lines=14> */
.L_x_17865:
[----:B------:R-:W-:Y:S05]  /*3000*/  BSYNC.RECONVERGENT B3 ;  /* 0x0000000000037941 */ /* 0x000fea0003800200 */
.L_x_17864:
        /* <DEDUP_REMOVED lines=14> */
.L_x_17867:
[----:B------:R-:W-:Y:S05]  /*30f0*/  BSYNC.RECONVERGENT B3 ;  /* 0x0000000000037941 */ /* 0x000fea0003800200 */
.L_x_17866:
        /* <DEDUP_REMOVED lines=14> */
.L_x_17869:
[----:B------:R-:W-:Y:S05]  /*31e0*/  BSYNC.RECONVERGENT B3 ;  /* 0x0000000000037941 */ /* 0x000fea0003800200 */
.L_x_17868:
        /* <DEDUP_REMOVED lines=14> */
.L_x_17871:
[----:B------:R-:W-:Y:S05]  /*32d0*/  BSYNC.RECONVERGENT B3 ;  /* 0x0000000000037941 */ /* 0x000fea0003800200 */
.L_x_17870:
        /* <DEDUP_REMOVED lines=14> */
.L_x_17873:
[----:B------:R-:W-:Y:S05]  /*33c0*/  BSYNC.RECONVERGENT B3 ;  /* 0x0000000000037941 */ /* 0x000fea0003800200 */
.L_x_17872:
        /* <DEDUP_REMOVED lines=27> */
.L_x_17875:
[----:B------:R-:W-:Y:S05]  /*3580*/  BSYNC.RECONVERGENT B1 ;  /* 0x0000000000017941 */ /* 0x000fea0003800200 */
.L_x_17874:
        /* <DEDUP_REMOVED lines=18> */
.L_x_17877:
[----:B------:R-:W-:Y:S05]  /*36b0*/  BSYNC.RECONVERGENT B1 ;  /* 0x0000000000017941 */ /* 0x000fea0003800200 */
.L_x_17876:
        /* <DEDUP_REMOVED lines=18> */
.L_x_17879:
[----:B------:R-:W-:Y:S05]  /*37e0*/  BSYNC.RECONVERGENT B1 ;  /* 0x0000000000017941 */ /* 0x000fea0003800200 */
.L_x_17878:
[----:B------:R-:W-:Y:S04]  /*37f0*/  BSSY.RECONVERGENT B1, `(.L_x_17880) ;  /* 0x0000012000017945 */ /* 0x000fe80003800200 */
[----:B------:R-:W-:Y:S05]  /*3800*/  @P4 BRA `(.L_x_17881) ;  /* 0x0000000000404947 */ /* 0x000fea0003800000 */
[----:B----4-:R-:W-:Y:S02]  /*3810*/  HFMA2 R3, -RZ, RZ, 0, 0 ;  /* 0x00000000ff037431 */ /* 0x010fe400000001ff */
        /* <DEDUP_REMOVED lines=15> */
.L_x_17881:
[----:B------:R-:W-:Y:S05]  /*3910*/  BSYNC.RECONVERGENT B1 ;  /* 0x0000000000017941 */ /* 0x000fea0003800200 */
.L_x_17880:
[----:B------:R-:W-:Y:S04]  /*3920*/  BSSY.RECONVERGENT B1, `(.L_x_17882) ;  /* 0x0000012000017945 */ /* 0x000fe80003800200 */
[----:B------:R-:W-:Y:S05]  /*3930*/  @P2 BRA `(.L_x_17883) ;  /* 0x0000000000402947 */ /* 0x000fea0003800000 */
[----:B-1--4-:R-:W-:Y:S01]  /*3940*/  MOV R2, R19 ;  /* 0x0000001300027202 */ /* 0x012fe20000000f00 */
        /* <DEDUP_REMOVED lines=15> */
.L_x_17883:
[----:B------:R-:W-:Y:S05]  /*3a40*/  BSYNC.RECONVERGENT B1 ;  /* 0x0000000000017941 */ /* 0x000fea0003800200 */
.L_x_17882:
[----:B------:R-:W-:-:S04]  /*3a50*/  IADD3 R22, P0, PT, R29, R22, RZ ;  /* 0x000000161d167210 */ /* 0x000fc80007f1e0ff */
[----:B------:R-:W-:Y:S02]  /*3a60*/  LEA.HI.X.SX32 R20, R29, R20, 0x1, P0 ;  /* 0x000000141d147211 */ /* 0x000fe400000f0eff */
[----:B------:R-:W-:-:S04]  /*3a70*/  ISETP.GE.U32.AND P0, PT, R22, UR42, PT ;  /* 0x0000002a16007c0c */ /* 0x000fc8000bf06070 */
[----:B------:R-:W-:-:S13]  /*3a80*/  ISETP.GE.AND.EX P0, PT, R20, UR43, PT, P0 ;  /* 0x0000002b14007c0c */ /* 0x000fda000bf06300 */
[----:B------:R-:W-:Y:S05]  /*3a90*/  @!P0 BRA `(.L_x_17884) ;  /* 0xffffffc800108947 */ /* 0x000fea000383ffff */
[----:B------:R-:W-:Y:S05]  /*3aa0*/  BSYNC B0 ;  /* 0x0000000000007941 */ /* 0x000fea0003800000 */
.L_x_17842:
[----:B------:R-:W-:Y:S05]  /*3ab0*/  EXIT ;  /* 0x000000000000794d */ /* 0x000fea0003800000 */
.L_x_17853:
[----:B------:R-:W-:Y:S01]  /*3ac0*/  HFMA2 R12, -RZ, RZ, 0, 9.5367431640625e-07 ;  /* 0x00000010ff0c7431 */ /* 0x000fe200000001ff */
[----:B------:R-:W-:Y:S01]  /*3ad0*/  BSSY B1, `(.L_x_17885) ;  /* 0x0000006000017945 */ /* 0x000fe20003800000 */
[----:B------:R-:W-:Y:S01]  /*3ae0*/  MOV R11, 0x1f ;  /* 0x0000001f000b7802 */ /* 0x000fe20000000f00 */
[----:B------:R-:W-:-:S07]  /*3af0*/  IMAD.MOV.U32 R15, RZ, RZ, -0x1 ;  /* 0xffffffffff0f7424 */ /* 0x000fce00078e00ff */
[----:B-1----:R-:W-:Y:S05]  /*3b00*/  WARPSYNC.COLLECTIVE R15, `(.L_x_17886) ;  /* 0x000000000f087348 */ /* 0x002fea0003c00000 */
[----:B------:R0:W2:Y:S02]  /*3b10*/  SHFL.BFLY P6, R14, R13, R12, R11 ;  /* 0x0c00000c0d0e7389 */ /* 0x0000a400000c000b */
[----:B012---:R-:W-:Y:S05]  /*3b20*/  ENDCOLLECTIVE ;  /* 0x000000000000791b */ /* 0x007fea0003800000 */
.L_x_17886:
[----:B------:R-:W-:Y:S05]  /*3b30*/  BSYNC B1 ;  /* 0x0000000000017941 */ /* 0x000fea0003800000 */
.L_x_17885:
[----:B------:R-:W-:Y:S01]  /*3b40*/  HFMA2 R12, -RZ, RZ, 0, 4.76837158203125e-07 ;  /* 0x00000008ff0c7431 */ /* 0x000fe200000001ff */
[----:B------:R-:W-:Y:S01]  /*3b50*/  FMNMX R13, R14, R13, !PT ;  /* 0x0000000d0e0d7209 */ /* 0x000fe20007800000 */
[----:B------:R-:W-:Y:S01]  /*3b60*/  IMAD.MOV.U32 R15, RZ, RZ, -0x1 ;  /* 0xffffffffff0f7424 */ /* 0x000fe200078e00ff */
[----:B------:R-:W-:-:S07]  /*3b70*/  MOV R11, 0x1f ;  /* 0x0000001f000b7802 */ /* 0x000fce0000000f00 */
[----:B------:R-:W-:Y:S05]  /*3b80*/  WARPSYNC.COLLECTIVE R15, `(.L_x_17887) ;  /* 0x000000000f087348 */ /* 0x000fea0003c00000 */
[----:B------:R0:W1:Y:S02]  /*3b90*/  SHFL.BFLY P6, R14, R13, R12, R11 ;  /* 0x0c00000c0d0e7389 */ /* 0x00006400000c000b */
[----:B01----:R-:W-:Y:S05]  /*3ba0*/  ENDCOLLECTIVE ;  /* 0x000000000000791b */ /* 0x003fea0003800000 */
.L_x_17887:
[----:B------:R-:W-:Y:S01]  /*3bb0*/  HFMA2 R12, -RZ, RZ, 0, 2.384185791015625e-07 ;  /* 0x00000004ff0c7431 */ /* 0x000fe200000001ff */
[----:B------:R-:W-:-:S04]  /*3bc0*/  FMNMX R0, R13, R14, !PT ;  /* 0x0000000e0d007209 */ /* 0x000fc80007800000 */
[----:B------:R-:W-:-:S07]  /*3bd0*/  MOV R13, R0 ;  /* 0x00000000000d7202 */ /* 0x000fce0000000f00 */
[----:B------:R-:W-:Y:S05]  /*3be0*/  WARPSYNC.COLLECTIVE R15, `(.L_x_17888) ;  /* 0x000000000f087348 */ /* 0x000fea0003c00000 */
[----:B------:R0:W1:Y:S02]  /*3bf0*/  SHFL.BFLY P6, R14, R13, R12, R11 ;  /* 0x0c00000c0d0e7389 */ /* 0x00006400000c000b */
[----:B01----:R-:W-:Y:S05]  /*3c00*/  ENDCOLLECTIVE ;  /* 0x000000000000791b */ /* 0x003fea0003800000 */
.L_x_17888:
[----:B------:R-:W-:Y:S02]  /*3c10*/  MOV R12, 0x2 ;  /* 0x00000002000c7802 */ /* 0x000fe40000000f00 */
[----:B------:R-:W-:-:S05]  /*3c20*/  FMNMX R2, R0, R14, !PT ;  /* 0x0000000e00027209 */ /* 0x000fca0007800000 */
[----:B------:R-:W-:-:S07]  /*3c30*/  IMAD.MOV.U32 R13, RZ, RZ, R2 ;  /* 0x000000ffff0d7224 */ /* 0x000fce00078e0002 */
[----:B------:R-:W-:Y:S05]  /*3c40*/  WARPSYNC.COLLECTIVE R15, `(.L_x_17889) ;  /* 0x000000000f087348 */ /* 0x000fea0003c00000 */
[----:B------:R0:W1:Y:S02]  /*3c50*/  SHFL.BFLY P6, R14, R13, R12, R11 ;  /* 0x0c00000c0d0e7389 */ /* 0x00006400000c000b */
[----:B01----:R-:W-:Y:S05]  /*3c60*/  ENDCOLLECTIVE ;  /* 0x000000000000791b */ /* 0x003fea0003800000 */
.L_x_17889:
[----:B------:R-:W-:Y:S01]  /*3c70*/  IMAD.MOV.U32 R12, RZ, RZ, 0x1 ;  /* 0x00000001ff0c7424 */ /* 0x000fe200078e00ff */
[----:B------:R-:W-:-:S04]  /*3c80*/  FMNMX R3, R2, R14, !PT ;  /* 0x0000000e02037209 */ /* 0x000fc80007800000 */
[----:B------:R-:W-:-:S07]  /*3c90*/  MOV R13, R3 ;  /* 0x00000003000d7202 */ /* 0x000fce0000000f00 */
[----:B------:R-:W-:Y:S05]  /*3ca0*/  WARPSYNC.COLLECTIVE R15, `(.L_x_17890) ;  /* 0x000000000f087348 */ /* 0x000fea0003c00000 */
[----:B------:R0:W1:Y:S02]  /*3cb0*/  SHFL.BFLY P6, R14, R13, R12, R11 ;  /* 0x0c00000c0d0e7389 */ /* 0x00006400000c000b */
[----:B01----:R-:W-:Y:S05]  /*3cc0*/  ENDCOLLECTIVE ;  /* 0x000000000000791b */ /* 0x003fea0003800000 */
.L_x_17890:
[----:B------:R-:W-:Y:S01]  /*3cd0*/  HFMA2 R13, -RZ, RZ, 0.96630859375, -0.0022525787353515625 ;  /* 0x3bbb989dff0d7431 */ /* 0x000fe200000001ff */
        /* <DEDUP_REMOVED lines=50> */
[-C--:B------:R-:W-:Y:S01]  /*4000*/  FFMA.RM R9, R9, R12.reuse, 12582913 ;  /* 0x4b40000109097423 */ /* 0x080fe2000000400c */
[----:B------:R-:W1:Y:S01]  /*4010*/  MUFU.EX2 R14, R14 ;  /* 0x0000000e000e7308 */ /* 0x000e620000000800 */
[----:B0-----:R-:W-:Y:S02]  /*4020*/  FMUL R2, R2, R31 ;  /* 0x0000001f02027220 */ /* 0x001fe40000400000 */
[C---:B------:R-:W-:Y:S01]  /*4030*/  FADD R15, R9.reuse, -12583039 ;  /* 0xcb40007f090f7421 */ /* 0x040fe20000000000 */
[----:B------:R-:W-:Y:S01]  /*4040*/  SHF.L.U32 R4, R9, 0x17, RZ ;  /* 0x0000001709047819 */ /* 0x000fe200000006ff */
[----:B------:R-:W-:Y:S02]  /*4050*/  FFMA.SAT R9, R7, R13, 0.5 ;  /* 0x3f00000007097423 */ /* 0x000fe4000000200d */
[----:B------:R-:W-:Y:S02]  /*4060*/  FFMA R15, R6, 1.4426950216293334961, -R15 ;  /* 0x3fb8aa3b060f7823 */ /* 0x000fe4000000080f */
[----:B------:R-:W-:-:S02]  /*4070*/  FFMA.RM R9, R9, R12, 12582913 ;  /* 0x4b40000109097423 */ /* 0x000fc4000000400c */
[----:B------:R-:W-:Y:S02]  /*4080*/  FFMA R15, R6, 1.925963033500011079e-08, R15 ;  /* 0x32a57060060f7823 */ /* 0x000fe4000000000f */
[----:B------:R-:W-:-:S04]  /*4090*/  FADD R6, R9, -12583039 ;  /* 0xcb40007f09067421 */ /* 0x000fc80000000000 */
[----:B------:R-:W-:Y:S01]  /*40a0*/  FFMA R6, R7, 1.4426950216293334961, -R6 ;  /* 0x3fb8aa3b07067823 */ /* 0x000fe20000000806 */
[----:B-1----:R-:W-:Y:S01]  /*40b0*/  FMUL R5, R5, R14 ;  /* 0x0000000e05057220 */ /* 0x002fe20000400000 */
[----:B------:R-:W0:Y:S02]  /*40c0*/  MUFU.EX2 R15, R15 ;  /* 0x0000000f000f7308 */ /* 0x000e240000000800 */
[----:B------:R-:W-:Y:S01]  /*40d0*/  FFMA R14, R7, 1.925963033500011079e-08, R6 ;  /* 0x32a57060070e7823 */ /* 0x000fe20000000006 */
[----:B------:R-:W-:-:S05]  /*40e0*/  IMAD.SHL.U32 R6, R9, 0x800000, RZ ;  /* 0x0080000009067824 */ /* 0x000fca00078e00ff */
        /* <DEDUP_REMOVED lines=13> */
[----:B------:R-:W-:Y:S01]  /*41c0*/  SHF.L.U32 R7, R7, 0x17, RZ ;  /* 0x0000001707077819 */ /* 0x000fe200000006ff */
        /* <DEDUP_REMOVED lines=14> */
[----:B------:R-:W-:Y:S01]  /*42b0*/  SHF.L.U32 R8, R15, 0x17, RZ ;  /* 0x000000170f087819 */ /* 0x000fe200000006ff */
[----:B------:R-:W-:Y:S02]  /*42c0*/  IMAD.MOV.U32 R15, RZ, RZ, -0x1 ;  /* 0xffffffffff0f7424 */ /* 0x000fe400078e00ff */
[----:B------:R-:W-:Y:S02]  /*42d0*/  FADD R11, R12, R5 ;  /* 0x000000050c0b7221 */ /* 0x000fe40000000000 */
[----:B--2---:R-:W-:-:S02]  /*42e0*/  FMUL R8, R8, R13 ;  /* 0x0000000d08087220 */ /* 0x004fc40000400000 */
[----:B------:R-:W-:-:S04]  /*42f0*/  FADD R11, R11, R4 ;  /* 0x000000040b0b7221 */ /* 0x000fc80000000000 */
[----:B------:R-:W-:Y:S01]  /*4300*/  FADD R12, R11, R6 ;  /* 0x000000060b0c7221 */ /* 0x000fe20000000000 */
[----:B0-----:R-:W-:-:S03]  /*4310*/  FMUL R9, R9, R14 ;  /* 0x0000000e09097220 */ /* 0x001fc60000400000 */
        /* <DEDUP_REMOVED lines=8> */
.L_x_17891:
[----:B------:R-:W-:Y:S02]  /*43a0*/  HFMA2 R12, -RZ, RZ, 0, 4.76837158203125e-07 ;  /* 0x00000008ff0c7431 */ /* 0x000fe400000001ff */
[----:B------:R-:W-:-:S05]  /*43b0*/  FADD R18, R13, R14 ;  /* 0x0000000e0d127221 */ /* 0x000fca0000000000 */
[----:B------:R-:W-:-:S07]  /*43c0*/  MOV R13, R18 ;  /* 0x00000012000d7202 */ /* 0x000fce0000000f00 */
[----:B------:R-:W-:Y:S05]  /*43d0*/  WARPSYNC.COLLECTIVE R15, `(.L_x_17892) ;  /* 0x000000000f087348 */ /* 0x000fea0003c00000 */
[----:B------:R0:W1:Y:S02]  /*43e0*/  SHFL.BFLY P6, R14, R13, R12, R11 ;  /* 0x0c00000c0d0e7389 */ /* 0x00006400000c000b */
[----:B01----:R-:W-:Y:S05]  /*43f0*/  ENDCOLLECTIVE ;  /* 0x000000000000791b */ /* 0x003fea0003800000 */
.L_x_17892:
[----:B------:R-:W-:Y:S01]  /*4400*/  MOV R12, 0x4 ;  /* 0x00000004000c7802 */ /* 0x000fe20000000f00 */
[----:B------:R-:W-:-:S04]  /*4410*/  FADD R24, R18, R14 ;  /* 0x0000000e12187221 */ /* 0x000fc80000000000 */
[----:B------:R-:W-:-:S07]  /*4420*/  IMAD.MOV.U32 R13, RZ, RZ, R24 ;  /* 0x000000ffff0d7224 */ /* 0x000fce00078e0018 */
[----:B------:R-:W-:Y:S05]  /*4430*/  WARPSYNC.COLLECTIVE R15, `(.L_x_17893) ;  /* 0x000000000f087348 */ /* 0x000fea0003c00000 */
[----:B------:R0:W1:Y:S02]  /*4440*/  SHFL.BFLY P6, R14, R13, R12, R11 ;  /* 0x0c00000c0d0e7389 */ /* 0x00006400000c000b */
[----:B01----:R-:W-:Y:S05]  /*4450*/  ENDCOLLECTIVE ;  /* 0x000000000000791b */ /* 0x003fea0003800000 */
.L_x_17893:
[----:B------:R-:W-:Y:S02]  /*4460*/  IMAD.MOV.U32 R12, RZ, RZ, 0x2 ;  /* 0x00000002ff0c7424 */ /* 0x000fe400078e00ff */
[----:B------:R-:W-:-:S05]  /*4470*/  FADD R26, R24, R14 ;  /* 0x0000000e181a7221 */ /* 0x000fca0000000000 */
[----:B------:R-:W-:-:S07]  /*4480*/  MOV R13, R26 ;  /* 0x0000001a000d7202 */ /* 0x000fce0000000f00 */
[----:B------:R-:W-:Y:S05]  /*4490*/  WARPSYNC.COLLECTIVE R15, `(.L_x_17894) ;  /* 0x000000000f087348 */ /* 0x000fea0003c00000 */
[----:B------:R0:W1:Y:S02]  /*44a0*/  SHFL.BFLY P6, R14, R13, R12, R11 ;  /* 0x0c00000c0d0e7389 */ /* 0x00006400000c000b */
[----:B01----:R-:W-:Y:S05]  /*44b0*/  ENDCOLLECTIVE ;  /* 0x000000000000791b */ /* 0x003fea0003800000 */
.L_x_17894:
[----:B------:R-:W-:Y:S02]  /*44c0*/  HFMA2 R12, -RZ, RZ, 0, 5.9604644775390625e-08 ;  /* 0x00000001ff0c7431 */ /* 0x000fe400000001ff */
[----:B------:R-:W-:-:S05]  /*44d0*/  FADD R28, R26, R14 ;  /* 0x0000000e1a1c7221 */ /* 0x000fca0000000000 */
[----:B------:R-:W-:-:S07]  /*44e0*/  MOV R13, R28 ;  /* 0x0000001c000d7202 */ /* 0x000fce0000000f00 */
[----:B------:R-:W-:Y:S05]  /*44f0*/  WARPSYNC.COLLECTIVE R15, `(.L_x_17895) ;  /* 0x000000000f087348 */ /* 0x000fea0003c00000 */
[----:B------:R0:W1:Y:S02]  /*4500*/  SHFL.BFLY P6, R14, R13, R12, R11 ;  /* 0x0c00000c0d0e7389 */ /* 0x00006400000c000b */
[----:B01----:R-:W-:Y:S05]  /*4510*/  ENDCOLLECTIVE ;  /* 0x000000000000791b */ /* 0x003fea0003800000 */
.L_x_17895:
[----:B------:R-:W-:Y:S05]  /*4520*/  BRA `(.L_x_17896) ;  /* 0xffffffe400507947 */ /* 0x000fea000383ffff */
        .weak           $__internal_276_$__cuda_sm3x_div_rn_noftz_f32_slowpath
        .type           $__internal_276_$__cuda_sm3x_div_rn_noftz_f32_slowpath,@function
        .size           $__internal_276_$__cuda_sm3x_div_rn_noftz_f32_slowpath,(.L_x_37653 - $__internal_276_$__cuda_sm3x_div_rn_noftz_f32_slowpath)
$__internal_276_$__cuda_sm3x_div_rn_noftz_f32_slowpath:
        /* <DEDUP_REMOVED lines=34> */
.L_x_17898:
[----:B------:R-:W-:Y:S01]  /*4750*/  LEA R28, R26, 0xc0800000, 0x17 ;  /* 0xc08000001a1c7811 */ /* 0x000fe200078eb8ff */
[----:B------:R-:W-:Y:S04]  /*4760*/  BSSY.RECONVERGENT B2, `(.L_x_17903) ;  /* 0x0000036000027945 */ /* 0x000fe80003800200 */
[----:B------:R-:W-:Y:S01]  /*4770*/  IMAD.IADD R28, R11, 0x1, -R28 ;  /* 0x000000010b1c7824 */ /* 0x000fe200078e0a1c */
[----:B------:R-:W-:-:S03]  /*4780*/  IADD3 R11, PT, PT, R32, -0x7f, RZ ;  /* 0xffffff81200b7810 */ /* 0x000fc60007ffe0ff */
        /* <DEDUP_REMOVED lines=47> */
.L_x_17905:
[----:B------:R-:W-:-:S04]  /*4a80*/  LOP3.LUT R10, R10, 0x80000000, RZ, 0xc0, !PT ;  /* 0x800000000a0a7812 */ /* 0x000fc800078ec0ff */
[----:B------:R-:W-:Y:S01]  /*4a90*/  LOP3.LUT R10, R10, 0x7f800000, RZ, 0xfc, !PT ;  /* 0x7f8000000a0a7812 */ /* 0x000fe200078efcff */
[----:B------:R-:W-:Y:S06]  /*4aa0*/  BRA `(.L_x_17906) ;  /* 0x0000000000047947 */ /* 0x000fec0003800000 */
.L_x_17904:
[----:B------:R-:W-:-:S07]  /*4ab0*/  LEA R10, R37, R10, 0x17 ;  /* 0x0000000a250a7211 */ /* 0x000fce00078eb8ff */
.L_x_17906:
[----:B------:R-:W-:Y:S05]  /*4ac0*/  BSYNC.RECONVERGENT B2 ;  /* 0x0000000000027941 */ /* 0x000fea0003800200 */
.L_x_17903:
[----:B------:R-:W-:Y:S05]  /*4ad0*/  BRA `(.L_x_17907) ;  /* 0x0000000000207947 */ /* 0x000fea0003800000 */
.L_x_17902:
[----:B------:R-:W-:-:S04]  /*4ae0*/  LOP3.LUT R10, R11, 0x80000000, R10, 0x48, !PT ;  /* 0x800000000b0a7812 */ /* 0x000fc800078e480a */
[----:B------:R-:W-:Y:S01]  /*4af0*/  LOP3.LUT R10, R10, 0x7f800000, RZ, 0xfc, !PT ;  /* 0x7f8000000a0a7812 */ /* 0x000fe200078efcff */
[----:B------:R-:W-:Y:S06]  /*4b00*/  BRA `(.L_x_17907) ;  /* 0x0000000000147947 */ /* 0x000fec0003800000 */
.L_x_17901:
[----:B------:R-:W-:Y:S01]  /*4b10*/  LOP3.LUT R10, R11, 0x80000000, R10, 0x48, !PT ;  /* 0x800000000b0a7812 */ /* 0x000fe200078e480a */
[----:B------:R-:W-:Y:S06]  /*4b20*/  BRA `(.L_x_17907) ;  /* 0x00000000000c7947 */ /* 0x000fec0003800000 */
.L_x_17900:
[----:B------:R-:W0:Y:S01]  /*4b30*/  MUFU.RSQ R10, -QNAN ;  /* 0xffc00000000a7908 */ /* 0x000e220000001400 */
[----:B------:R-:W-:Y:S05]  /*4b40*/  BRA `(.L_x_17907) ;  /* 0x0000000000047947 */ /* 0x000fea0003800000 */
.L_x_17899:
[----:B------:R-:W-:-:S07]  /*4b50*/  FADD.FTZ R10, R10, R11 ;  /* 0x0000000b0a0a7221 */ /* 0x000fce0000010000 */
.L_x_17907:
[----:B------:R-:W-:Y:S05]  /*4b60*/  BSYNC.RECONVERGENT B1 ;  /* 0x0000000000017941 */ /* 0x000fea0003800200 */
.L_x_17897:
[----:B------:R-:W-:Y:S02]  /*4b70*/  HFMA2 R11, -RZ, RZ, 0, 0 ;  /* 0x00000000ff0b7431 */ /* 0x000fe400000001ff */
[----:B0-----:R-:W-:Y:S01]  /*4b80*/  IMAD.MOV.U32 R24, RZ, RZ, R10 ;  /* 0x000000ffff187224 */ /* 0x001fe200078e000a */
[----:B------:R-:W-:-:S04]  /*4b90*/  MOV R10, R18 ;  /* 0x00000012000a7202 */ /* 0x000fc80000000f00 */
[----:B------:R-:W-:Y:S05]  /*4ba0*/  RET.REL.NODEC R10 `(_Z15SoftmaxWarpImplI22BroadcastScaleMaskLoadIffbLm3EiE11DirectStoreIffEfLi2ELi10ELi32ELi1ELb1EL9Algorithm0EEvT_T0_ll) ;  /* 0xffffffb40a147950 */ /* 0x000fea0003c3ffff */
.L_x_17908:
        /* <DEDUP_REMOVED lines=13> */
.L_x_37653:


//--------------------- .text._Z15SoftmaxWarpImplI22BroadcastScaleMaskLoadIffbLm3EiE11DirectStoreIffEfLi2ELi10ELi32ELi1ELb0EL9Algorithm0EEvT_T0_ll --------------------------
	.section	.text._Z15SoftmaxWarpImplI22BroadcastScaleMaskLoadIffbLm3EiE11DirectStoreIffEfLi2ELi10ELi32ELi1ELb0EL9Algorithm0EEvT_T0_ll,"ax",@progbits
	.align	128
        .global         _Z15SoftmaxWarpImplI22BroadcastScaleMaskLoadIffbLm3EiE11DirectStoreIffEfLi2ELi10ELi32ELi1ELb0EL9Algorithm0EEvT_T0_ll
        .type           _Z15SoftmaxWarpImplI22BroadcastScaleMaskLoadIffbLm3EiE11DirectStoreIffEfLi2ELi10ELi32ELi1ELb0EL9Algorithm0EEvT_T0_ll,@function
        .size           _Z15SoftmaxWarpImplI22BroadcastScaleMaskLoadIffbLm3EiE11DirectStoreIffEfLi2ELi10ELi32ELi1ELb0EL9Algorithm0EEvT_T0_ll,(.L_x_37654 - _Z15SoftmaxWarpImplI22BroadcastScaleMaskLoadIffbLm3EiE11DirectStoreIffEfLi2ELi10ELi32ELi1ELb0EL9Algorithm0EEvT_T0_ll)
        .other          _Z15SoftmaxWarpImplI22BroadcastScaleMaskLoadIffbLm3EiE11DirectStoreIffEfLi2ELi10ELi32ELi1ELb0EL9Algorithm0EEvT_T0_ll,@"STO_CUDA_ENTRY STV_DEFAULT"
_Z15SoftmaxWarpImplI22BroadcastScaleMaskLoadIffbLm3EiE11DirectStoreIffEfLi2ELi10ELi32ELi1ELb0EL9Algorithm0EEvT_T0_ll:
.text._Z15SoftmaxWarpImplI22BroadcastScaleMaskLoadIffbLm3EiE11DirectStoreIffEfLi2ELi10ELi32ELi1ELb0EL9Algorithm0EEvT_T0_ll:
        /* <DEDUP_REMOVED lines=26> */
.L_x_17909:
        /* <DEDUP_REMOVED lines=14> */
.L_x_17931:
[----:B0-----:R-:W0:Y:S01]  /*0280*/  LDC R31, c[0x0][0x3b0] ;  /* 0x0000ec00ff1f7b82 */ /* 0x001e220000000800 */
[----:B------:R-:W-:Y:S01]  /*0290*/  IMAD R0, R21, UR44, R18 ;  /* 0x0000002c15007c24 */ /* 0x000fe2000f8e0212 */
[----:B-1----:R-:W-:Y:S01]  /*02a0*/  R2UR UR4, R16 ;  /* 0x00000000100472ca */ /* 0x002fe200000e0000 */
[----:B------:R-:W-:Y:S01]  /*02b0*/  IMAD.MOV.U32 R10, RZ, RZ, RZ ;  /* 0x000000ffff0a7224 */ /* 0x000fe200078e00ff */
[----:B------:R-:W-:Y:S02]  /*02c0*/  R2UR UR5, R17 ;  /* 0x00000000110572ca */ /* 0x000fe400000e0000 */
[----:B------:R-:W-:Y:S02]  /*02d0*/  IADD3 R4, PT, PT, R0, 0x40, RZ ;  /* 0x0000004000047810 */ /* 0x000fe40007ffe0ff */
[----:B------:R-:W1:Y:S01]  /*02e0*/  LDC R26, c[0x0][0x3b4] ;  /* 0x0000ed00ff1a7b82 */ /* 0x000e620000000800 */
[----:B------:R-:W-:Y:S02]  /*02f0*/  R2UR UR6, R16 ;  /* 0x00000000100672ca */ /* 0x000fe400000e0000 */
[----:B------:R-:W-:-:S02]  /*0300*/  IABS R15, R4 ;  /* 0x00000004000f7213 */ /* 0x000fc40000000000 */
[----:B------:R-:W-:Y:S02]  /*0310*/  R2UR UR7, R17 ;  /* 0x00000000110772ca */ /* 0x000fe400000e0000 */
[-C--:B0-----:R-:W-:Y:S02]  /*0320*/  IABS R2, R31.reuse ;  /* 0x0000001f00027213 */ /* 0x081fe40000000000 */
[----:B------:R-:W-:Y:S02]  /*0330*/  LOP3.LUT R22, R4, R31, RZ, 0x3c, !PT ;  /* 0x0000001f04167212 */ /* 0x000fe400078e3cff */
[----:B------:R-:W0:Y:S02]  /*0340*/  I2F.RP R3, R2 ;  /* 0x0000000200037306 */ /* 0x000e240000209400 */
[----:B------:R-:W-:Y:S02]  /*0350*/  ISETP.GE.AND P6, PT, R22, RZ, PT ;  /* 0x000000ff1600720c */ /* 0x000fe40003fc6270 */
[----:B-1----:R-:W-:-:S02]  /*0360*/  IABS R29, R26 ;  /* 0x0000001a001d7213 */ /* 0x002fc40000000000 */
[----:B------:R-:W-:Y:S02]  /*0370*/  LOP3.LUT R22, RZ, R31, RZ, 0x33, !PT ;  /* 0x0000001fff167212 */ /* 0x000fe400078e33ff */
[----:B------:R-:W1:Y:S08]  /*0380*/  I2F.RP R8, R29 ;  /* 0x0000001d00087306 */ /* 0x000e700000209400 */
[----:B0-----:R-:W0:Y:S08]  /*0390*/  MUFU.RCP R3, R3 ;  /* 0x0000000300037308 */ /* 0x001e300000001000 */
[----:B-1----:R-:W1:Y:S01]  /*03a0*/  MUFU.RCP R13, R8 ;  /* 0x00000008000d7308 */ /* 0x002e620000001000 */
[----:B0-----:R-:W-:-:S02]  /*03b0*/  IADD3 R11, PT, PT, R3, 0xffffffe, RZ ;  /* 0x0ffffffe030b7810 */ /* 0x001fc40007ffe0ff */
[----:B------:R-:W-:-:S05]  /*03c0*/  IABS R3, R0 ;  /* 0x0000000000037213 */ /* 0x000fca0000000000 */
[----:B------:R-:W0:Y:S01]  /*03d0*/  F2I.FTZ.U32.TRUNC.NTZ R11, R11 ;  /* 0x0000000b000b7305 */ /* 0x000e22000021f000 */
[----:B-1----:R-:W-:Y:S02]  /*03e0*/  VIADD R13, R13, 0xffffffe ;  /* 0x0ffffffe0d0d7836 */ /* 0x002fe40000000000 */
[----:B0-----:R-:W-:-:S04]  /*03f0*/  IMAD.MOV R5, RZ, RZ, -R11 ;  /* 0x000000ffff057224 */ /* 0x001fc800078e0a0b */
[----:B------:R-:W-:-:S04]  /*0400*/  IMAD R5, R5, R2, RZ ;  /* 0x0000000205057224 */ /* 0x000fc800078e02ff */
[----:B------:R-:W-:-:S04]  /*0410*/  IMAD.HI.U32 R10, R11, R5, R10 ;  /* 0x000000050b0a7227 */ /* 0x000fc800078e000a */
[----:B------:R-:W-:Y:S02]  /*0420*/  VIADD R5, R0, 0x80 ;  /* 0x0000008000057836 */ /* 0x000fe40000000000 */
[----:B------:R-:W-:-:S03]  /*0430*/  IMAD.HI.U32 R11, R10, R15, RZ ;  /* 0x0000000f0a0b7227 */ /* 0x000fc600078e00ff */
[----:B------:R-:W-:Y:S01]  /*0440*/  IABS R23, R5 ;  /* 0x0000000500177213 */ /* 0x000fe20000000000 */
[----:B------:R-:W-:Y:S01]  /*0450*/  IMAD.HI.U32 R12, R10, R3, RZ ;  /* 0x000000030a0c7227 */ /* 0x000fe200078e00ff */
[----:B------:R-:W-:-:S03]  /*0460*/  IADD3 R7, PT, PT, -R11, RZ, RZ ;  /* 0x000000ff0b077210 */ /* 0x000fc60007ffe1ff */
[----:B------:R-:W-:Y:S01]  /*0470*/  IMAD.HI.U32 R9, R10, R23, RZ ;  /* 0x000000170a097227 */ /* 0x000fe200078e00ff */
[----:B------:R-:W-:-:S03]  /*0480*/  IADD3 R6, PT, PT, -R12, RZ, RZ ;  /* 0x000000ff0c067210 */ /* 0x000fc60007ffe1ff */
[----:B------:R-:W-:Y:S01]  /*0490*/  IMAD R15, R2, R7, R15 ;  /* 0x00000007020f7224 */ /* 0x000fe200078e020f */
[----:B------:R-:W-:Y:S01]  /*04a0*/  IADD3 R7, PT, PT, R0, 0x100, RZ ;  /* 0x0000010000077810 */ /* 0x000fe20007ffe0ff */
[----:B------:R-:W-:Y:S01]  /*04b0*/  IMAD R3, R2, R6, R3 ;  /* 0x0000000602037224 */ /* 0x000fe200078e0203 */
[----:B------:R-:W-:Y:S01]  /*04c0*/  LOP3.LUT R6, R0, R31, RZ, 0x3c, !PT ;  /* 0x0000001f00067212 */ /* 0x000fe200078e3cff */
[----:B------:R-:W-:Y:S01]  /*04d0*/  IMAD.MOV R14, RZ, RZ, -R9 ;  /* 0x000000ffff0e7224 */ /* 0x000fe200078e0a09 */
[C---:B------:R-:W-:Y:S02]  /*04e0*/  ISETP.GT.U32.AND P1, PT, R2.reuse, R15, PT ;  /* 0x0000000f0200720c */ /* 0x040fe40003f24070 */
[C---:B------:R-:W-:Y:S01]  /*04f0*/  ISETP.GT.U32.AND P3, PT, R2.reuse, R3, PT ;  /* 0x000000030200720c */ /* 0x040fe20003f64070 */
[----:B------:R-:W-:Y:S01]  /*0500*/  IMAD R23, R2, R14, R23 ;  /* 0x0000000e02177224 */ /* 0x000fe200078e0217 */
[----:B------:R-:W-:Y:S01]  /*0510*/  ISETP.GE.AND P0, PT, R6, RZ, PT ;  /* 0x000000ff0600720c */ /* 0x000fe20003f06270 */
[----:B------:R-:W-:Y:S01]  /*0520*/  VIADD R6, R0, 0xc0 ;  /* 0x000000c000067836 */ /* 0x000fe20000000000 */
[----:B------:R-:W-:-:S02]  /*0530*/  IABS R27, R7 ;  /* 0x00000007001b7213 */ /* 0x000fc40000000000 */
[----:B------:R-:W-:Y:S02]  /*0540*/  ISETP.GT.U32.AND P5, PT, R2, R23, PT ;  /* 0x000000170200720c */ /* 0x000fe40003fa4070 */
[----:B------:R-:W-:-:S03]  /*0550*/  IABS R25, R6 ;  /* 0x0000000600197213 */ /* 0x000fc60000000000 */
[--C-:B------:R-:W-:Y:S01]  /*0560*/  @!P1 IMAD.IADD R15, R15, 0x1, -R2.reuse ;  /* 0x000000010f0f9824 */ /* 0x100fe200078e0a02 */
[----:B------:R-:W-:Y:S01]  /*0570*/  @!P1 IADD3 R11, PT, PT, R11, 0x1, RZ ;  /* 0x000000010b0b9810 */ /* 0x000fe20007ffe0ff */
[C---:B------:R-:W-:Y:S01]  /*0580*/  IMAD.HI.U32 R8, R10.reuse, R25, RZ ;  /* 0x000000190a087227 */ /* 0x040fe200078e00ff */
[-C--:B------:R-:W-:Y:S02]  /*0590*/  @!P3 IADD3 R3, PT, PT, R3, -R2.reuse, RZ ;  /* 0x800000020303b210 */ /* 0x080fe40007ffe0ff */
[-C--:B------:R-:W-:Y:S01]  /*05a0*/  ISETP.GE.U32.AND P2, PT, R15, R2.reuse, PT ;  /* 0x000000020f00720c */ /* 0x080fe20003f46070 */
[----:B------:R-:W-:Y:S01]  /*05b0*/  IMAD.HI.U32 R10, R10, R27, RZ ;  /* 0x0000001b0a0a7227 */ /* 0x000fe200078e00ff */
[----:B------:R-:W-:Y:S02]  /*05c0*/  IADD3 R15, PT, PT, -R8, RZ, RZ ;  /* 0x000000ff080f7210 */ /* 0x000fe40007ffe1ff */
[----:B------:R-:W-:Y:S01]  /*05d0*/  ISETP.GE.U32.AND P4, PT, R3, R2, PT ;  /* 0x000000020300720c */ /* 0x000fe20003f86070 */
[----:B------:R-:W-:Y:S01]  /*05e0*/  @!P3 VIADD R12, R12, 0x1 ;  /* 0x000000010c0cb836 */ /* 0x000fe20000000000 */
[----:B------:R-:W-:Y:S01]  /*05f0*/  LOP3.LUT R3, R5, R31, RZ, 0x3c, !PT ;  /* 0x0000001f05037212 */ /* 0x000fe200078e3cff */
[----:B------:R-:W-:Y:S01]  /*0600*/  IMAD R15, R2, R15, R25 ;  /* 0x0000000f020f7224 */ /* 0x000fe200078e0219 */
[----:B------:R-:W-:Y:S01]  /*0610*/  IADD3 R14, PT, PT, -R10, RZ, RZ ;  /* 0x000000ff0a0e7210 */ /* 0x000fe20007ffe1ff */
[----:B------:R-:W-:Y:S01]  /*0620*/  @!P5 IMAD.IADD R23, R23, 0x1, -R2 ;  /* 0x000000011717d824 */ /* 0x000fe200078e0a02 */
[----:B------:R-:W-:Y:S01]  /*0630*/  ISETP.GE.AND P3, PT, R3, RZ, PT ;  /* 0x000000ff0300720c */ /* 0x000fe20003f66270 */
[----:B------:R-:W-:Y:S01]  /*0640*/  @!P5 VIADD R9, R9, 0x1 ;  /* 0x000000010909d836 */ /* 0x000fe20000000000 */
[----:B------:R-:W0:Y:S01]  /*0650*/  F2I.FTZ.U32.TRUNC.NTZ R3, R13 ;  /* 0x0000000d00037305 */ /* 0x000e22000021f000 */
[C---:B------:R-:W-:Y:S01]  /*0660*/  IMAD R25, R2.reuse, R14, R27 ;  /* 0x0000000e02197224 */ /* 0x040fe200078e021b */
[----:B------:R-:W-:Y:S01]  /*0670*/  ISETP.GT.U32.AND P1, PT, R2, R15, PT ;  /* 0x0000000f0200720c */ /* 0x000fe20003f24070 */
[----:B------:R-:W-:Y:S01]  /*0680*/  @P2 VIADD R11, R11, 0x1 ;  /* 0x000000010b0b2836 */ /* 0x000fe20000000000 */
[----:B------:R-:W-:-:S02]  /*0690*/  LOP3.LUT R14, R6, R31, RZ, 0x3c, !PT ;  /* 0x0000001f060e7212 */ /* 0x000fc400078e3cff */
[----:B------:R-:W-:Y:S02]  /*06a0*/  ISETP.GT.U32.AND P2, PT, R2, R25, PT ;  /* 0x000000190200720c */ /* 0x000fe40003f44070 */
[----:B------:R-:W-:Y:S02]  /*06b0*/  @P4 IADD3 R12, PT, PT, R12, 0x1, RZ ;  /* 0x000000010c0c4810 */ /* 0x000fe40007ffe0ff */
[----:B------:R-:W-:Y:S02]  /*06c0*/  ISETP.GE.U32.AND P4, PT, R23, R2, PT ;  /* 0x000000021700720c */ /* 0x000fe40003f86070 */
[----:B------:R-:W-:Y:S02]  /*06d0*/  @!P0 IADD3 R12, PT, PT, -R12, RZ, RZ ;  /* 0x000000ff0c0c8210 */ /* 0x000fe40007ffe1ff */
[----:B------:R-:W-:Y:S01]  /*06e0*/  ISETP.NE.AND P0, PT, R31, RZ, PT ;  /* 0x000000ff1f00720c */ /* 0x000fe20003f05270 */
[----:B0-----:R-:W-:Y:S01]  /*06f0*/  IMAD.MOV R13, RZ, RZ, -R3 ;  /* 0x000000ffff0d7224 */ /* 0x001fe200078e0a03 */
[----:B------:R-:W-:Y:S01]  /*0700*/  @!P6 IADD3 R11, PT, PT, -R11, RZ, RZ ;  /* 0x000000ff0b0be210 */ /* 0x000fe20007ffe1ff */
[--C-:B------:R-:W-:Y:S01]  /*0710*/  @!P1 IMAD.IADD R15, R15, 0x1, -R2.reuse ;  /* 0x000000010f0f9824 */ /* 0x100fe200078e0a02 */
[----:B------:R-:W-:Y:S01]  /*0720*/  SEL R27, R22, R12, !P0 ;  /* 0x0000000c161b7207 */ /* 0x000fe20004000000 */
[----:B------:R-:W-:Y:S01]  /*0730*/  @!P2 IMAD.IADD R25, R25, 0x1, -R2 ;  /* 0x000000011919a824 */ /* 0x000fe200078e0a02 */
[----:B------:R-:W-:Y:S01]  /*0740*/  MOV R12, R13 ;  /* 0x0000000d000c7202 */ /* 0x000fe20000000f00 */
[----:B------:R-:W-:Y:S01]  /*0750*/  @!P2 VIADD R10, R10, 0x1 ;  /* 0x000000010a0aa836 */ /* 0x000fe20000000000 */
[----:B------:R-:W-:-:S02]  /*0760*/  ISETP.GE.U32.AND P5, PT, R15, R2, PT ;  /* 0x000000020f00720c */ /* 0x000fc40003fa6070 */
[----:B------:R-:W-:Y:S01]  /*0770*/  IADD3 R13, PT, PT, -R27, RZ, RZ ;  /* 0x000000ff1b0d7210 */ /* 0x000fe20007ffe1ff */
[----:B------:R-:W-:Y:S01]  /*0780*/  IMAD R15, R12, R29, RZ ;  /* 0x0000001d0c0f7224 */ /* 0x000fe200078e02ff */
[----:B------:R-:W-:Y:S02]  /*0790*/  @P4 IADD3 R9, PT, PT, R9, 0x1, RZ ;  /* 0x0000000109094810 */ /* 0x000fe40007ffe0ff */
[----:B------:R-:W-:Y:S01]  /*07a0*/  ISETP.GE.U32.AND P4, PT, R25, R2, PT ;  /* 0x000000021900720c */ /* 0x000fe20003f86070 */
[----:B------:R-:W-:Y:S01]  /*07b0*/  IMAD R13, R31, R13, R0 ;  /* 0x0000000d1f0d7224 */ /* 0x000fe200078e0200 */
[----:B------:R-:W-:Y:S01]  /*07c0*/  SEL R28, R22, R11, !P0 ;  /* 0x0000000b161c7207 */ /* 0x000fe20004000000 */
[----:B------:R-:W-:Y:S01]  /*07d0*/  IMAD.MOV.U32 R2, RZ, RZ, RZ ;  /* 0x000000ffff027224 */ /* 0x000fe200078e00ff */
[----:B------:R-:W-:Y:S01]  /*07e0*/  ISETP.GE.AND P6, PT, R14, RZ, PT ;  /* 0x000000ff0e00720c */ /* 0x000fe20003fc6270 */
[----:B------:R-:W-:Y:S01]  /*07f0*/  @!P3 IMAD.MOV R9, RZ, RZ, -R9 ;  /* 0x000000ffff09b224 */ /* 0x000fe200078e0a09 */
[----:B------:R-:W-:Y:S01]  /*0800*/  @!P1 IADD3 R8, PT, PT, R8, 0x1, RZ ;  /* 0x0000000108089810 */ /* 0x000fe20007ffe0ff */
[----:B------:R-:W-:Y:S01]  /*0810*/  IMAD.HI.U32 R2, R3, R15, R2 ;  /* 0x0000000f03027227 */ /* 0x000fe200078e0002 */
[----:B------:R-:W-:-:S02]  /*0820*/  IABS R24, R13 ;  /* 0x0000000d00187213 */ /* 0x000fc40000000000 */
[----:B------:R-:W-:Y:S01]  /*0830*/  LOP3.LUT R3, R7, R31, RZ, 0x3c, !PT ;  /* 0x0000001f07037212 */ /* 0x000fe200078e3cff */
[----:B------:R-:W-:Y:S01]  /*0840*/  IMAD.MOV R15, RZ, RZ, -R28 ;  /* 0x000000ffff0f7224 */ /* 0x000fe200078e0a1c */
[----:B------:R-:W-:Y:S01]  /*0850*/  @P5 IADD3 R8, PT, PT, R8, 0x1, RZ ;  /* 0x0000000108085810 */ /* 0x000fe20007ffe0ff */
[----:B------:R-:W-:Y:S01]  /*0860*/  IMAD.HI.U32 R11, R2, R24, RZ ;  /* 0x00000018020b7227 */ /* 0x000fe200078e00ff */
[----:B------:R-:W-:Y:S02]  /*0870*/  ISETP.GE.AND P1, PT, R3, RZ, PT ;  /* 0x000000ff0300720c */ /* 0x000fe40003f26270 */
[----:B------:R-:W-:Y:S01]  /*0880*/  MOV R3, R8 ;  /* 0x0000000800037202 */ /* 0x000fe20000000f00 */
[----:B------:R-:W-:Y:S01]  /*0890*/  IMAD R15, R31, R15, R4 ;  /* 0x0000000f1f0f7224 */ /* 0x000fe200078e0204 */
[----:B------:R-:W-:Y:S01]  /*08a0*/  SEL R8, R22, R9, !P0 ;  /* 0x0000000916087207 */ /* 0x000fe20004000000 */
[----:B------:R-:W-:Y:S01]  /*08b0*/  IMAD.MOV R9, RZ, RZ, -R11 ;  /* 0x000000ffff097224 */ /* 0x000fe200078e0a0b */
[----:B------:R-:W-:Y:S01]  /*08c0*/  @!P6 IADD3 R3, PT, PT, -R3, RZ, RZ ;  /* 0x000000ff0303e210 */ /* 0x000fe20007ffe1ff */
[----:B------:R-:W-:Y:S01]  /*08d0*/  @P4 VIADD R10, R10, 0x1 ;  /* 0x000000010a0a4836 */ /* 0x000fe20000000000 */
[----:B------:R-:W-:Y:S01]  /*08e0*/  IABS R30, R15 ;  /* 0x0000000f001e7213 */ /* 0x000fe20000000000 */
[----:B------:R-:W-:Y:S01]  /*08f0*/  IMAD R24, R29, R9, R24 ;  /* 0x000000091d187224 */ /* 0x000fe200078e0218 */
[----:B------:R-:W-:-:S02]  /*0900*/  IADD3 R14, PT, PT, -R8, RZ, RZ ;  /* 0x000000ff080e7210 */ /* 0x000fc40007ffe1ff */
[----:B------:R-:W-:Y:S01]  /*0910*/  SEL R9, R22, R3, !P0 ;  /* 0x0000000316097207 */ /* 0x000fe20004000000 */
[----:B------:R-:W-:Y:S01]  /*0920*/  IMAD.HI.U32 R12, R2, R30, RZ ;  /* 0x0000001e020c7227 */ /* 0x000fe200078e00ff */
[----:B------:R-:W-:Y:S02]  /*0930*/  ISETP.GT.U32.AND P5, PT, R29, R24, PT ;  /* 0x000000181d00720c */ /* 0x000fe40003fa4070 */
[----:B------:R-:W-:Y:S01]  /*0940*/  IADD3 R3, PT, PT, -R9, RZ, RZ ;  /* 0x000000ff09037210 */ /* 0x000fe20007ffe1ff */
[C---:B------:R-:W-:Y:S01]  /*0950*/  IMAD R25, R31.reuse, R14, R5 ;  /* 0x0000000e1f197224 */ /* 0x040fe200078e0205 */
[----:B------:R-:W-:Y:S01]  /*0960*/  @!P1 IADD3 R10, PT, PT, -R10, RZ, RZ ;  /* 0x000000ff0a0a9210 */ /* 0x000fe20007ffe1ff */
[----:B------:R-:W-:Y:S02]  /*0970*/  IMAD.MOV R14, RZ, RZ, -R12 ;  /* 0x000000ffff0e7224 */ /* 0x000fe400078e0a0c */
[----:B------:R-:W-:Y:S01]  /*0980*/  IMAD R3, R31, R3, R6 ;  /* 0x000000031f037224 */ /* 0x000fe200078e0206 */
[----:B------:R-:W-:Y:S01]  /*0990*/  IABS R33, R25 ;  /* 0x0000001900217213 */ /* 0x000fe20000000000 */
[----:B------:R-:W-:Y:S01]  /*09a0*/  IMAD R30, R29, R14, R30 ;  /* 0x0000000e1d1e7224 */ /* 0x000fe200078e021e */
[----:B------:R-:W-:-:S02]  /*09b0*/  SEL R10, R22, R10, !P0 ;  /* 0x0000000a160a7207 */ /* 0x000fc40004000000 */
[----:B------:R-:W-:Y:S01]  /*09c0*/  IABS R32, R3 ;  /* 0x0000000300207213 */ /* 0x000fe20000000000 */
[----:B------:R-:W-:Y:S01]  /*09d0*/  IMAD.HI.U32 R14, R2, R33, RZ ;  /* 0x00000021020e7227 */ /* 0x000fe200078e00ff */
[----:B------:R-:W-:Y:S02]  /*09e0*/  ISETP.GT.U32.AND P1, PT, R29, R30, PT ;  /* 0x0000001e1d00720c */ /* 0x000fe40003f24070 */
[----:B------:R-:W-:Y:S01]  /*09f0*/  @!P5 IADD3 R11, PT, PT, R11, 0x1, RZ ;  /* 0x000000010b0bd810 */ /* 0x000fe20007ffe0ff */
[----:B------:R-:W-:Y:S01]  /*0a00*/  @!P5 IMAD.IADD R24, R24, 0x1, -R29 ;  /* 0x000000011818d824 */ /* 0x000fe200078e0a1d */
[----:B------:R-:W-:Y:S01]  /*0a10*/  IADD3 R22, PT, PT, -R14, RZ, RZ ;  /* 0x000000ff0e167210 */ /* 0x000fe20007ffe1ff */
[----:B------:R-:W-:-:S03]  /*0a20*/  IMAD.HI.U32 R23, R2, R32, RZ ;  /* 0x0000002002177227 */ /* 0x000fc600078e00ff */
[-C--:B------:R-:W-:Y:S01]  /*0a30*/  ISETP.GE.U32.AND P6, PT, R24, R29.reuse, PT ;  /* 0x0000001d1800720c */ /* 0x080fe20003fc6070 */
[----:B------:R-:W-:Y:S01]  /*0a40*/  IMAD R22, R29, R22, R33 ;  /* 0x000000161d167224 */ /* 0x000fe200078e0221 */
[----:B------:R-:W-:Y:S01]  /*0a50*/  LOP3.LUT R33, R13, R26, RZ, 0x3c, !PT ;  /* 0x0000001a0d217212 */ /* 0x000fe200078e3cff */
[----:B------:R-:W-:Y:S02]  /*0a60*/  IMAD.MOV R24, RZ, RZ, -R23 ;  /* 0x000000ffff187224 */ /* 0x000fe400078e0a17 */
[-C--:B------:R-:W-:Y:S01]  /*0a70*/  @!P1 IADD3 R30, PT, PT, R30, -R29.reuse, RZ ;  /* 0x8000001d1e1e9210 */ /* 0x080fe20007ffe0ff */
[----:B------:R-:W-:Y:S01]  /*0a80*/  @!P1 VIADD R12, R12, 0x1 ;  /* 0x000000010c0c9836 */ /* 0x000fe20000000000 */
[C---:B------:R-:W-:Y:S01]  /*0a90*/  ISETP.GT.U32.AND P3, PT, R29.reuse, R22, PT ;  /* 0x000000161d00720c */ /* 0x040fe20003f64070 */
[----:B------:R-:W-:Y:S01]  /*0aa0*/  IMAD R32, R29, R24, R32 ;  /* 0x000000181d207224 */ /* 0x000fe200078e0220 */
[----:B------:R-:W-:Y:S01]  /*0ab0*/  ISETP.GE.U32.AND P2, PT, R30, R29, PT ;  /* 0x0000001d1e00720c */ /* 0x000fe20003f46070 */
[----:B------:R-:W-:Y:S01]  /*0ac0*/  IMAD.MOV R24, RZ, RZ, -R10 ;  /* 0x000000ffff187224 */ /* 0x000fe200078e0a0a */
[----:B------:R-:W-:-:S02]  /*0ad0*/  LOP3.LUT R30, R15, R26, RZ, 0x3c, !PT ;  /* 0x0000001a0f1e7212 */ /* 0x000fc400078e3cff */
[----:B------:R-:W-:Y:S01]  /*0ae0*/  ISETP.GT.U32.AND P4, PT, R29, R32, PT ;  /* 0x000000201d00720c */ /* 0x000fe20003f84070 */
[----:B------:R-:W-:Y:S01]  /*0af0*/  IMAD R31, R31, R24, R7 ;  /* 0x000000181f1f7224 */ /* 0x000fe200078e0207 */
[----:B------:R-:W-:Y:S02]  /*0b00*/  ISETP.GE.AND P0, PT, R33, RZ, PT ;  /* 0x000000ff2100720c */ /* 0x000fe40003f06270 */
[----:B------:R-:W-:Y:S02]  /*0b10*/  ISETP.GE.AND P5, PT, R30, RZ, PT ;  /* 0x000000ff1e00720c */ /* 0x000fe40003fa6270 */
[----:B------:R-:W-:Y:S01]  /*0b20*/  @P6 IADD3 R11, PT, PT, R11, 0x1, RZ ;  /* 0x000000010b0b6810 */ /* 0x000fe20007ffe0ff */
[----:B------:R-:W-:Y:S01]  /*0b30*/  @!P3 VIADD R14, R14, 0x1 ;  /* 0x000000010e0eb836 */ /* 0x000fe20000000000 */
[----:B------:R-:W-:Y:S01]  /*0b40*/  @!P3 IADD3 R22, PT, PT, R22, -R29, RZ ;  /* 0x8000001d1616b210 */ /* 0x000fe20007ffe0ff */
[----:B------:R-:W-:Y:S01]  /*0b50*/  @P2 VIADD R12, R12, 0x1 ;  /* 0x000000010c0c2836 */ /* 0x000fe20000000000 */
[----:B------:R-:W-:-:S02]  /*0b60*/  ISETP.NE.AND P1, PT, R26, RZ, PT ;  /* 0x000000ff1a00720c */ /* 0x000fc40003f25270 */
[-C--:B------:R-:W-:Y:S01]  /*0b70*/  ISETP.GE.U32.AND P2, PT, R22, R29.reuse, PT ;  /* 0x0000001d1600720c */ /* 0x080fe20003f46070 */
[----:B------:R-:W-:Y:S01]  /*0b80*/  @!P4 IMAD.IADD R32, R32, 0x1, -R29 ;  /* 0x000000012020c824 */ /* 0x000fe200078e0a1d */
[-C--:B------:R-:W-:Y:S02]  /*0b90*/  LOP3.LUT R30, RZ, R26.reuse, RZ, 0x33, !PT ;  /* 0x0000001aff1e7212 */ /* 0x080fe400078e33ff */
[----:B------:R-:W-:Y:S01]  /*0ba0*/  @!P0 IADD3 R11, PT, PT, -R11, RZ, RZ ;  /* 0x000000ff0b0b8210 */ /* 0x000fe20007ffe1ff */
[----:B------:R-:W-:Y:S01]  /*0bb0*/  @!P5 IMAD.MOV R12, RZ, RZ, -R12 ;  /* 0x000000ffff0cd224 */ /* 0x000fe200078e0a0c */
[----:B------:R-:W-:Y:S02]  /*0bc0*/  ISETP.GE.U32.AND P0, PT, R32, R29, PT ;  /* 0x0000001d2000720c */ /* 0x000fe40003f06070 */
[----:B------:R-:W-:Y:S02]  /*0bd0*/  LOP3.LUT R32, R3, R26, RZ, 0x3c, !PT ;  /* 0x0000001a03207212 */ /* 0x000fe400078e3cff */
[----:B------:R-:W-:-:S02]  /*0be0*/  IABS R33, R31 ;  /* 0x0000001f00217213 */ /* 0x000fc40000000000 */
[----:B------:R-:W-:Y:S01]  /*0bf0*/  SEL R11, R30, R11, !P1 ;  /* 0x0000000b1e0b7207 */ /* 0x000fe20004800000 */
[----:B------:R-:W-:Y:S01]  /*0c00*/  @P2 VIADD R14, R14, 0x1 ;  /* 0x000000010e0e2836 */ /* 0x000fe20000000000 */
[----:B------:R-:W-:Y:S02]  /*0c10*/  LOP3.LUT R24, R25, R26, RZ, 0x3c, !PT ;  /* 0x0000001a19187212 */ /* 0x000fe400078e3cff */
[----:B------:R-:W-:Y:S01]  /*0c20*/  SEL R12, R30, R12, !P1 ;  /* 0x0000000c1e0c7207 */ /* 0x000fe20004800000 */
[----:B------:R-:W-:Y:S01]  /*0c30*/  IMAD.MOV.U32 R35, RZ, RZ, R14 ;  /* 0x000000ffff237224 */ /* 0x000fe200078e000e */
[----:B------:R-:W-:Y:S01]  /*0c40*/  ISETP.GE.AND P6, PT, R32, RZ, PT ;  /* 0x000000ff2000720c */ /* 0x000fe20003fc6270 */
[----:B------:R-:W-:Y:S01]  /*0c50*/  IMAD.HI.U32 R32, R2, R33, RZ ;  /* 0x0000002102207227 */ /* 0x000fe200078e00ff */
[----:B------:R-:W-:Y:S02]  /*0c60*/  IADD3 R22, PT, PT, -R11, RZ, RZ ;  /* 0x000000ff0b167210 */ /* 0x000fe40007ffe1ff */
[----:B------:R-:W-:-:S02]  /*0c70*/  ISETP.GE.AND P5, PT, R24, RZ, PT ;  /* 0x000000ff1800720c */ /* 0x000fc40003fa6270 */
[----:B------:R-:W-:Y:S01]  /*0c80*/  IADD3 R24, PT, PT, -R12, RZ, RZ ;  /* 0x000000ff0c187210 */ /* 0x000fe20007ffe1ff */
[----:B------:R-:W-:Y:S01]  /*0c90*/  IMAD R13, R26, R22, R13 ;  /* 0x000000161a0d7224 */ /* 0x000fe200078e020d */
[----:B------:R-:W-:Y:S02]  /*0ca0*/  IADD3 R34, PT, PT, -R32, RZ, RZ ;  /* 0x000000ff20227210 */ /* 0x000fe40007ffe1ff */
[----:B------:R-:W-:Y:S01]  /*0cb0*/  @!P4 IADD3 R23, PT, PT, R23, 0x1, RZ ;  /* 0x000000011717c810 */ /* 0x000fe20007ffe0ff */
[----:B------:R-:W-:Y:S02]  /*0cc0*/  IMAD R22, R26, R24, R15 ;  /* 0x000000181a167224 */ /* 0x000fe400078e020f */
[----:B------:R-:W0:Y:S01]  /*0cd0*/  LDC.64 R14, c[0x0][0x390] ;  /* 0x0000e400ff0e7b82 */ /* 0x000e220000000a00 */
[----:B------:R-:W-:Y:S01]  /*0ce0*/  IMAD R34, R29, R34, R33 ;  /* 0x000000221d227224 */ /* 0x000fe200078e0221 */
[----:B------:R-:W-:Y:S02]  /*0cf0*/  @P0 IADD3 R23, PT, PT, R23, 0x1, RZ ;  /* 0x0000000117170810 */ /* 0x000fe40007ffe0ff */
[----:B------:R-:W-:-:S02]  /*0d00*/  @!P5 IMAD.MOV R35, RZ, RZ, -R35 ;  /* 0x000000ffff23d224 */ /* 0x000fc400078e0a23 */
[----:B------:R-:W-:Y:S02]  /*0d10*/  MOV R37, R23 ;  /* 0x0000001700257202 */ /* 0x000fe40000000f00 */
[----:B------:R-:W-:Y:S02]  /*0d20*/  ISETP.GT.U32.AND P2, PT, R29, R34, PT ;  /* 0x000000221d00720c */ /* 0x000fe40003f44070 */
[----:B------:R-:W-:Y:S01]  /*0d30*/  SEL R23, R30, R35, !P1 ;  /* 0x000000231e177207 */ /* 0x000fe20004800000 */
[----:B------:R-:W-:-:S04]  /*0d40*/  @!P6 IMAD.MOV R37, RZ, RZ, -R37 ;  /* 0x000000ffff25e224 */ /* 0x000fc800078e0a25 */
[----:B------:R-:W-:Y:S01]  /*0d50*/  IMAD.MOV R2, RZ, RZ, -R23 ;  /* 0x000000ffff027224 */ /* 0x000fe200078e0a17 */
[----:B------:R-:W-:-:S03]  /*0d60*/  SEL R24, R30, R37, !P1 ;  /* 0x000000251e187207 */ /* 0x000fc60004800000 */
[----:B------:R-:W-:Y:S01]  /*0d70*/  IMAD R25, R26, R2, R25 ;  /* 0x000000021a197224 */ /* 0x000fe200078e0219 */
[----:B------:R-:W-:Y:S01]  /*0d80*/  IADD3 R33, PT, PT, -R24, RZ, RZ ;  /* 0x000000ff18217210 */ /* 0x000fe20007ffe1ff */
[----:B------:R-:W-:Y:S01]  /*0d90*/  @!P2 IMAD.IADD R34, R34, 0x1, -R29 ;  /* 0x000000012222a824 */ /* 0x000fe200078e0a1d */
[----:B------:R-:W-:Y:S02]  /*0da0*/  @!P2 IADD3 R32, PT, PT, R32, 0x1, RZ ;  /* 0x000000012020a810 */ /* 0x000fe40007ffe0ff */
[----:B0-----:R-:W-:Y:S01]  /*0db0*/  ISETP.NE.U32.AND P0, PT, R14, 0x1, PT ;  /* 0x000000010e00780c */ /* 0x001fe20003f05070 */
[----:B------:R-:W-:Y:S01]  /*0dc0*/  IMAD R33, R26, R33, R3 ;  /* 0x000000211a217224 */ /* 0x000fe200078e0203 */
[----:B------:R-:W-:Y:S01]  /*0dd0*/  ISETP.GE.U32.AND P3, PT, R34, R29, PT ;  /* 0x0000001d2200720c */ /* 0x000fe20003f66070 */
[----:B------:R-:W0:Y:S01]  /*0de0*/  LDC.64 R2, c[0x0][0x398] ;  /* 0x0000e600ff027b82 */ /* 0x000e220000000a00 */
[----:B------:R-:W-:Y:S02]  /*0df0*/  LOP3.LUT R14, R31, R26, RZ, 0x3c, !PT ;  /* 0x0000001a1f0e7212 */ /* 0x000fe400078e3cff */
[----:B------:R-:W-:-:S02]  /*0e00*/  ISETP.NE.AND.EX P0, PT, R15, RZ, PT, P0 ;  /* 0x000000ff0f00720c */ /* 0x000fc40003f05300 */
[----:B------:R-:W-:Y:S02]  /*0e10*/  ISETP.GE.AND P4, PT, R14, RZ, PT ;  /* 0x000000ff0e00720c */ /* 0x000fe40003f86270 */
[----:B------:R-:W-:Y:S01]  /*0e20*/  SEL R27, R27, RZ, P0 ;  /* 0x000000ff1b1b7207 */ /* 0x000fe20000000000 */
[----:B------:R-:W1:Y:S01]  /*0e30*/  LDC.64 R14, c[0x0][0x3a0] ;  /* 0x0000e800ff0e7b82 */ /* 0x000e620000000a00 */
[----:B------:R-:W-:Y:S02]  /*0e40*/  SEL R28, R28, RZ, P0 ;  /* 0x000000ff1c1c7207 */ /* 0x000fe40000000000 */
[----:B------:R-:W-:Y:S01]  /*0e50*/  SEL R8, R8, RZ, P0 ;  /* 0x000000ff08087207 */ /* 0x000fe20000000000 */
[----:B------:R-:W-:Y:S01]  /*0e60*/  @P3 VIADD R32, R32, 0x1 ;  /* 0x0000000120203836 */ /* 0x000fe20000000000 */
[----:B------:R-:W-:Y:S02]  /*0e70*/  SEL R9, R9, RZ, P0 ;  /* 0x000000ff09097207 */ /* 0x000fe40000000000 */
[----:B------:R-:W-:Y:S01]  /*0e80*/  SEL R10, R10, RZ, P0 ;  /* 0x000000ff0a0a7207 */ /* 0x000fe20000000000 */
[----:B------:R-:W-:-:S02]  /*0e90*/  IMAD R8, R8, UR42, RZ ;  /* 0x0000002a08087c24 */ /* 0x000fc4000f8e02ff */
[----:B------:R-:W-:-:S04]  /*0ea0*/  @!P4 IADD3 R32, PT, PT, -R32, RZ, RZ ;  /* 0x000000ff2020c210 */ /* 0x000fc80007ffe1ff */
[----:B------:R-:W-:Y:S02]  /*0eb0*/  SEL R30, R30, R32, !P1 ;  /* 0x000000201e1e7207 */ /* 0x000fe40004800000 */
[----:B0-----:R-:W-:-:S03]  /*0ec0*/  ISETP.NE.U32.AND P2, PT, R2, 0x1, PT ;  /* 0x000000010200780c */ /* 0x001fc60003f45070 */
[----:B------:R-:W-:Y:S01]  /*0ed0*/  IMAD.MOV R2, RZ, RZ, -R30 ;  /* 0x000000ffff027224 */ /* 0x000fe200078e0a1e */
[----:B------:R-:W-:-:S03]  /*0ee0*/  ISETP.NE.AND.EX P2, PT, R3, RZ, PT, P2 ;  /* 0x000000ff0300720c */ /* 0x000fc60003f45320 */
[----:B------:R-:W-:Y:S01]  /*0ef0*/  IMAD R26, R26, R2, R31 ;  /* 0x000000021a1a7224 */ /* 0x000fe200078e021f */
[----:B-1----:R-:W-:Y:S01]  /*0f00*/  ISETP.NE.U32.AND P1, PT, R14, 0x1, PT ;  /* 0x000000010e00780c */ /* 0x002fe20003f25070 */
[----:B------:R-:W0:Y:S01]  /*0f10*/  LDC.64 R2, c[0x0][0x388] ;  /* 0x0000e200ff027b82 */ /* 0x000e220000000a00 */
[----:B------:R-:W-:Y:S01]  /*0f20*/  SEL R11, R11, RZ, P2 ;  /* 0x000000ff0b0b7207 */ /* 0x000fe20001000000 */
[----:B------:R-:W-:Y:S01]  /*0f30*/  IMAD R14, R27, UR42, RZ ;  /* 0x0000002a1b0e7c24 */ /* 0x000fe2000f8e02ff */
        /* <DEDUP_REMOVED lines=13> */
[----:B------:R-:W-:Y:S01]  /*1010*/  IMAD R15, R22, UR45, R15 ;  /* 0x0000002d160f7c24 */ /* 0x000fe2000f8e020f */
[----:B------:R-:W-:Y:S01]  /*1020*/  LEA.HI R13, R13, R13, RZ, 0x1 ;  /* 0x0000000d0d0d7211 */ /* 0x000fe200078f08ff */
[----:B------:R-:W-:Y:S01]  /*1030*/  IMAD R25, R25, UR45, R8 ;  /* 0x0000002d19197c24 */ /* 0x000fe2000f8e0208 */
[----:B------:R-:W-:Y:S01]  /*1040*/  SEL R30, R30, RZ, P2 ;  /* 0x000000ff1e1e7207 */ /* 0x000fe20001000000 */
[----:B------:R-:W-:Y:S01]  /*1050*/  IMAD R24, R24, UR43, R11 ;  /* 0x0000002b18187c24 */ /* 0x000fe2000f8e020b */
[----:B------:R-:W-:-:S02]  /*1060*/  SHF.R.S32.HI R9, RZ, 0x1, R13 ;  /* 0x00000001ff097819 */ /* 0x000fc4000001140d */
[----:B------:R-:W-:Y:S01]  /*1070*/  LEA.HI R15, R15, R15, RZ, 0x1 ;  /* 0x0000000f0f0f7211 */ /* 0x000fe200078f08ff */
[----:B------:R-:W-:Y:S01]  /*1080*/  IMAD R11, R10, UR42, RZ ;  /* 0x0000002a0a0b7c24 */ /* 0x000fe2000f8e02ff */
[----:B------:R-:W-:Y:S01]  /*1090*/  LEA.HI R25, R25, R25, RZ, 0x1 ;  /* 0x0000001919197211 */ /* 0x000fe200078f08ff */
[----:B0-----:R-:W-:Y:S01]  /*10a0*/  IMAD.WIDE R8, R9, 0x2, R2 ;  /* 0x0000000209087825 */ /* 0x001fe200078e0202 */
[----:B------:R-:W-:Y:S02]  /*10b0*/  SEL R33, R33, RZ, P1 ;  /* 0x000000ff21217207 */ /* 0x000fe40000800000 */
[----:B------:R-:W-:Y:S02]  /*10c0*/  SHF.R.S32.HI R13, RZ, 0x1, R15 ;  /* 0x00000001ff0d7819 */ /* 0x000fe4000001140f */
[----:B------:R-:W-:Y:S01]  /*10d0*/  SHF.R.S32.HI R23, RZ, 0x1, R25 ;  /* 0x00000001ff177819 */ /* 0x000fe20000011419 */
[----:B------:R-:W-:Y:S01]  /*10e0*/  IMAD R25, R30, UR43, R11 ;  /* 0x0000002b1e197c24 */ /* 0x000fe2000f8e020b */
[----:B------:R-:W-:Y:S01]  /*10f0*/  SEL R26, R26, RZ, P1 ;  /* 0x000000ff1a1a7207 */ /* 0x000fe20000800000 */
[----:B------:R-:W-:Y:S01]  /*1100*/  IMAD R24, R33, UR45, R24 ;  /* 0x0000002d21187c24 */ /* 0x000fe2000f8e0218 */
[----:B------:R-:W2:Y:S01]  /*1110*/  LDG.E.U16 R8, desc[UR4][R8.64] ;  /* 0x0000000408087981 */ /* 0x000ea2000c1e1500 */
[----:B------:R-:W-:Y:S01]  /*1120*/  IMAD.WIDE R12, R13, 0x2, R2 ;  /* 0x000000020d0c7825 */ /* 0x000fe200078e0202 */
[----:B------:R-:W-:-:S02]  /*1130*/  R2UR UR8, R16 ;  /* 0x00000000100872ca */ /* 0x000fc400000e0000 */
[----:B------:R-:W-:Y:S01]  /*1140*/  LEA.HI R24, R24, R24, RZ, 0x1 ;  /* 0x0000001818187211 */ /* 0x000fe200078f08ff */
[----:B------:R-:W-:Y:S01]  /*1150*/  IMAD R25, R26, UR45, R25 ;  /* 0x0000002d1a197c24 */ /* 0x000fe2000f8e0219 */
[----:B------:R-:W-:Y:S01]  /*1160*/  R2UR UR9, R17 ;  /* 0x00000000110972ca */ /* 0x000fe200000e0000 */
[----:B------:R0:W3:Y:S01]  /*1170*/  LDG.E.U16 R11, desc[UR6][R12.64] ;  /* 0x000000060c0b7981 */ /* 0x0000e2000c1e1500 */
[----:B------:R-:W-:Y:S01]  /*1180*/  IMAD.WIDE R22, R23, 0x2, R2 ;  /* 0x0000000217167825 */ /* 0x000fe200078e0202 */
[----:B------:R-:W-:Y:S02]  /*1190*/  SHF.R.S32.HI R15, RZ, 0x1, R24 ;  /* 0x00000001ff0f7819 */ /* 0x000fe40000011418 */
[----:B------:R-:W-:Y:S02]  /*11a0*/  LEA.HI R25, R25, R25, RZ, 0x1 ;  /* 0x0000001919197211 */ /* 0x000fe400078f08ff */
[----:B------:R1:W4:Y:S01]  /*11b0*/  LDG.E.U16 R10, desc[UR4][R22.64] ;  /* 0x00000004160a7981 */ /* 0x000322000c1e1500 */
[----:B------:R-:W-:Y:S01]  /*11c0*/  IMAD.WIDE R14, R15, 0x2, R2 ;  /* 0x000000020f0e7825 */ /* 0x000fe200078e0202 */
[----:B------:R-:W-:-:S04]  /*11d0*/  SHF.R.S32.HI R25, RZ, 0x1, R25 ;  /* 0x00000001ff197819 */ /* 0x000fc80000011419 */
[----:B------:R-:W5:Y:S01]  /*11e0*/  LDG.E.U16 R9, desc[UR8][R14.64] ;  /* 0x000000080e097981 */ /* 0x000f62000c1e1500 */
[----:B0-----:R-:W-:Y:S02]  /*11f0*/  IMAD.WIDE R12, R25, 0x2, R2 ;  /* 0x00000002190c7825 */ /* 0x001fe400078e0202 */
[----:B------:R-:W0:Y:S04]  /*1200*/  LDC.64 R2, c[0x0][0x380] ;  /* 0x0000e000ff027b82 */ /* 0x000e280000000a00 */
[----:B------:R1:W5:Y:S01]  /*1210*/  LDG.E.U16 R12, desc[UR4][R12.64] ;  /* 0x000000040c0c7981 */ /* 0x000362000c1e1500 */
[----:B------:R-:W-:Y:S02]  /*1220*/  LEA.HI R0, R0, R0, RZ, 0x1 ;  /* 0x0000000000007211 */ /* 0x000fe400078f08ff */
[----:B------:R-:W-:-:S02]  /*1230*/  LEA.HI R4, R4, R4, RZ, 0x1 ;  /* 0x0000000404047211 */ /* 0x000fc400078f08ff */
[----:B-1----:R-:W-:Y:S02]  /*1240*/  SHF.R.S32.HI R23, RZ, 0x1, R0 ;  /* 0x00000001ff177819 */ /* 0x002fe40000011400 */
[----:B------:R-:W-:Y:S02]  /*1250*/  R2UR UR12, R16 ;  /* 0x00000000100c72ca */ /* 0x000fe400000e0000 */
[----:B------:R-:W-:Y:S02]  /*1260*/  LEA.HI R13, R5, R5, RZ, 0x1 ;  /* 0x00000005050d7211 */ /* 0x000fe400078f08ff */
[----:B------:R-:W-:Y:S02]  /*1270*/  SHF.R.S32.HI R5, RZ, 0x1, R4 ;  /* 0x00000001ff057819 */ /* 0x000fe40000011404 */
[----:B------:R-:W-:Y:S02]  /*1280*/  R2UR UR13, R17 ;  /* 0x00000000110d72ca */ /* 0x000fe400000e0000 */
[----:B------:R-:W-:Y:S01]  /*1290*/  SHF.R.S32.HI R13, RZ, 0x1, R13 ;  /* 0x00000001ff0d7819 */ /* 0x000fe2000001140d */
[----:B0-----:R-:W-:Y:S01]  /*12a0*/  IMAD.WIDE R22, R23, 0x8, R2 ;  /* 0x0000000817167825 */ /* 0x001fe200078e0202 */
[----:B------:R-:W-:-:S03]  /*12b0*/  LEA.HI R6, R6, R6, RZ, 0x1 ;  /* 0x0000000606067211 */ /* 0x000fc600078f08ff */
[----:B------:R-:W-:Y:S01]  /*12c0*/  IMAD.WIDE R4, R5, 0x8, R2 ;  /* 0x0000000805047825 */ /* 0x000fe200078e0202 */
[----:B------:R-:W-:-:S04]  /*12d0*/  LEA.HI R7, R7, R7, RZ, 0x1 ;  /* 0x0000000707077211 */ /* 0x000fc800078f08ff */
[----:B------:R-:W5:Y:S01]  /*12e0*/  LDG.E R28, desc[UR8][R4.64] ;  /* 0x00000008041c7981 */ /* 0x000f62000c1e1900 */
[----:B------:R-:W-:Y:S02]  /*12f0*/  SHF.R.S32.HI R7, RZ, 0x1, R7 ;  /* 0x00000001ff077819 */ /* 0x000fe40000011407 */
[----:B--2---:R-:W-:-:S04]  /*1300*/  PRMT R24, R8, 0x7771, RZ ;  /* 0x0000777108187816 */ /* 0x004fc800000000ff */
[----:B------:R-:W-:Y:S02]  /*1310*/  ISETP.NE.AND P4, PT, R24, RZ, PT ;  /* 0x000000ff1800720c */ /* 0x000fe40003f85270 */
[----:B---3--:R-:W-:-:S04]  /*1320*/  PRMT R24, R11, 0x7771, RZ ;  /* 0x000077710b187816 */ /* 0x008fc800000000ff */
[----:B------:R-:W-:Y:S02]  /*1330*/  ISETP.NE.AND P5, PT, R24, RZ, PT ;  /* 0x000000ff1800720c */ /* 0x000fe40003fa5270 */
[----:B----4-:R-:W-:Y:S01]  /*1340*/  PRMT R14, R10, 0x7771, RZ ;  /* 0x000077710a0e7816 */ /* 0x010fe200000000ff */
[----:B------:R-:W2:Y:S03]  /*1350*/  LDG.E R24, desc[UR4][R22.64] ;  /* 0x0000000416187981 */ /* 0x000ea6000c1e1900 */
[----:B------:R-:W-:Y:S02]  /*1360*/  ISETP.NE.AND P0, PT, R14, RZ, PT ;  /* 0x000000ff0e00720c */ /* 0x000fe40003f05270 */
[----:B-----5:R-:W-:Y:S02]  /*1370*/  PRMT R15, R9, 0x7771, RZ ;  /* 0x00007771090f7816 */ /* 0x020fe400000000ff */
[----:B------:R-:W-:-:S02]  /*1380*/  @P4 R2UR UR6, R16 ;  /* 0x00000000100642ca */ /* 0x000fc400000e0000 */
[----:B------:R-:W-:Y:S02]  /*1390*/  @P4 R2UR UR7, R17 ;  /* 0x00000000110742ca */ /* 0x000fe400000e0000 */
[----:B------:R-:W-:Y:S02]  /*13a0*/  ISETP.NE.AND P1, PT, R15, RZ, PT ;  /* 0x000000ff0f00720c */ /* 0x000fe40003f25270 */
[----:B------:R-:W-:Y:S02]  /*13b0*/  @P5 R2UR UR10, R16 ;  /* 0x00000000100a52ca */ /* 0x000fe400000e0000 */
[----:B------:R-:W-:Y:S02]  /*13c0*/  @P5 R2UR UR11, R17 ;  /* 0x00000000110b52ca */ /* 0x000fe400000e0000 */
[----:B------:R-:W-:-:S04]  /*13d0*/  PRMT R14, R12, 0x7771, RZ ;  /* 0x000077710c0e7816 */ /* 0x000fc800000000ff */
[----:B------:R-:W-:Y:S02]  /*13e0*/  ISETP.NE.AND P2, PT, R14, RZ, PT ;  /* 0x000000ff0e00720c */ /* 0x000fe40003f45270 */
[C---:B------:R-:W-:Y:S02]  /*13f0*/  @P0 R2UR UR14, R16.reuse ;  /* 0x00000000100e02ca */ /* 0x040fe400000e0000 */
[----:B------:R-:W-:Y:S01]  /*1400*/  @P0 R2UR UR15, R17 ;  /* 0x00000000110f02ca */ /* 0x000fe200000e0000 */
[----:B------:R-:W-:Y:S01]  /*1410*/  IMAD.WIDE R14, R13, 0x8, R2 ;  /* 0x000000080d0e7825 */ /* 0x000fe200078e0202 */
[----:B------:R0:W3:Y:S01]  /*1420*/  @P4 LDG.E R0, desc[UR6][R22.64+0x4] ;  /* 0x0000040616004981 */ /* 0x0000e2000c1e1900 */
[----:B------:R-:W-:Y:S02]  /*1430*/  SHF.R.S32.HI R13, RZ, 0x1, R6 ;  /* 0x00000001ff0d7819 */ /* 0x000fe40000011406 */
[----:B------:R-:W-:Y:S01]  /*1440*/  @P1 R2UR UR6, R16 ;  /* 0x00000000100612ca */ /* 0x000fe200000e0000 */
[----:B------:R1:W4:Y:S01]  /*1450*/  @P5 LDG.E R26, desc[UR10][R4.64+0x4] ;  /* 0x0000040a041a5981 */ /* 0x000322000c1e1900 */
[----:B------:R-:W-:-:S02]  /*1460*/  @P1 R2UR UR7, R17 ;  /* 0x00000000110712ca */ /* 0x000fc400000e0000 */
[----:B------:R-:W-:Y:S01]  /*1470*/  @P2 R2UR UR10, R16 ;  /* 0x00000000100a22ca */ /* 0x000fe200000e0000 */
[----:B------:R-:W5:Y:S01]  /*1480*/  LDG.E R36, desc[UR12][R14.64] ;  /* 0x0000000c0e247981 */ /* 0x000f62000c1e1900 */
[----:B------:R-:W-:Y:S01]  /*1490*/  @P2 R2UR UR11, R17 ;  /* 0x00000000110b22ca */ /* 0x000fe200000e0000 */
[--C-:B0-----:R-:W-:Y:S02]  /*14a0*/  IMAD.WIDE R22, R13, 0x8, R2.reuse ;  /* 0x000000080d167825 */ /* 0x101fe400078e0202 */
[----:B------:R-:W5:Y:S01]  /*14b0*/  @P0 LDG.E R32, desc[UR14][R14.64+0x4] ;  /* 0x0000040e0e200981 */ /* 0x000f62000c1e1900 */
[----:B-1----:R-:W0:Y:S03]  /*14c0*/  LDC.64 R4, c[0x0][0x3e8] ;  /* 0x0000fa00ff047b82 */ /* 0x002e260000000a00 */
[----:B------:R-:W5:Y:S01]  /*14d0*/  LDG.E R30, desc[UR4][R22.64] ;  /* 0x00000004161e7981 */ /* 0x000f62000c1e1900 */
[----:B------:R-:W-:-:S03]  /*14e0*/  IMAD.WIDE R2, R7, 0x8, R2 ;  /* 0x0000000807027825 */ /* 0x000fc600078e0202 */
[----:B------:R1:W5:Y:S04]  /*14f0*/  @P1 LDG.E R13, desc[UR6][R22.64+0x4] ;  /* 0x00000406160d1981 */ /* 0x000368000c1e1900 */
        /* <DEDUP_REMOVED lines=8> */
[----:B0-----:R-:W-:Y:S01]  /*1580*/  FMUL R25, R28, R5 ;  /* 0x000000051c197220 */ /* 0x001fe20000400000 */
[----:B------:R-:W-:Y:S02]  /*1590*/  PRMT R9, R9, 0x7770, RZ ;  /* 0x0000777009097816 */ /* 0x000fe400000000ff */
[----:B-1----:R-:W-:-:S02]  /*15a0*/  MOV R8, UR4 ;  /* 0x0000000400087c02 */ /* 0x002fc40008000f00 */
[----:B------:R-:W-:Y:S01]  /*15b0*/  MOV R6, UR4 ;  /* 0x0000000400067c02 */ /* 0x000fe20008000f00 */
[----:B------:R-:W-:Y:S01]  /*15c0*/  IMAD.U32 R22, RZ, RZ, UR4 ;  /* 0x00000004ff167e24 */ /* 0x000fe2000f8e00ff */
[----:B------:R-:W-:Y:S01]  /*15d0*/  MOV R7, UR4 ;  /* 0x0000000400077c02 */ /* 0x000fe20008000f00 */
[-C--:B--2---:R-:W-:Y:S01]  /*15e0*/  FMUL R3, R24, R5.reuse ;  /* 0x0000000518037220 */ /* 0x084fe20000400000 */
[----:B------:R-:W-:Y:S01]  /*15f0*/  MOV R24, UR4 ;  /* 0x0000000400187c02 */ /* 0x000fe20008000f00 */
[----:B------:R-:W-:Y:S01]  /*1600*/  UMOV UR4, 0xffffffff ;  /* 0xffffffff00047882 */ /* 0x000fe20000000000 */
[-C--:B---3--:R-:W-:Y:S01]  /*1610*/  @P4 FMUL R6, R0, R5.reuse ;  /* 0x0000000500064220 */ /* 0x088fe20000400000 */
[----:B------:R-:W-:Y:S01]  /*1620*/  ISETP.NE.AND P4, PT, R11, RZ, PT ;  /* 0x000000ff0b00720c */ /* 0x000fe20003f85270 */
[-C--:B----4-:R-:W-:Y:S01]  /*1630*/  @P5 FMUL R8, R26, R5.reuse ;  /* 0x000000051a085220 */ /* 0x090fe20000400000 */
[----:B------:R-:W-:Y:S02]  /*1640*/  ISETP.NE.AND P5, PT, R10, RZ, PT ;  /* 0x000000ff0a00720c */ /* 0x000fe40003fa5270 */
[----:B------:R-:W-:Y:S01]  /*1650*/  FSEL R10, R3, R4, P3 ;  /* 0x00000004030a7208 */ /* 0x000fe20001800000 */
[----:B-----5:R-:W-:Y:S01]  /*1660*/  FMUL R23, R36, R5 ;  /* 0x0000000524177220 */ /* 0x020fe20000400000 */
[----:B------:R-:W-:-:S02]  /*1670*/  ISETP.NE.AND P3, PT, R12, RZ, PT ;  /* 0x000000ff0c00720c */ /* 0x000fc40003f65270 */
[-C--:B------:R-:W-:Y:S01]  /*1680*/  FSEL R25, R25, R4.reuse, P4 ;  /* 0x0000000419197208 */ /* 0x080fe20002000000 */
[-C--:B------:R-:W-:Y:S01]  /*1690*/  @P0 FMUL R22, R32, R5.reuse ;  /* 0x0000000520160220 */ /* 0x080fe20000400000 */
[----:B------:R-:W-:Y:S02]  /*16a0*/  FMNMX3 R0, R10, -INF , R6, !PT ;  /* 0xff8000000a007876 */ /* 0x000fe40007800006 */
[----:B------:R-:W-:Y:S01]  /*16b0*/  ISETP.NE.AND P0, PT, R9, RZ, PT ;  /* 0x000000ff0900720c */ /* 0x000fe20003f05270 */
[----:B------:R-:W-:Y:S01]  /*16c0*/  FMUL R9, R30, R5 ;  /* 0x000000051e097220 */ /* 0x000fe20000400000 */
[-C--:B------:R-:W-:Y:S02]  /*16d0*/  FSEL R23, R23, R4.reuse, P5 ;  /* 0x0000000417177208 */ /* 0x080fe40002800000 */
[----:B------:R-:W-:Y:S01]  /*16e0*/  FMNMX3 R0, R0, R25, R8, !PT ;  /* 0x0000001900007276 */ /* 0x000fe20007800008 */
[----:B------:R-:W-:Y:S01]  /*16f0*/  @P1 FMUL R24, R13, R5 ;  /* 0x000000050d181220 */ /* 0x000fe20000400000 */
[----:B------:R-:W-:-:S02]  /*1700*/  FSEL R9, R9, R4, P0 ;  /* 0x0000000409097208 */ /* 0x000fc40000000000 */
[----:B------:R-:W-:Y:S01]  /*1710*/  FMNMX3 R0, R0, R23, R22, !PT ;  /* 0x0000001700007276 */ /* 0x000fe20007800016 */
[----:B------:R-:W-:-:S03]  /*1720*/  @P2 FMUL R7, R34, R5 ;  /* 0x0000000522072220 */ /* 0x000fc60000400000 */
[----:B------:R-:W-:Y:S01]  /*1730*/  FMNMX3 R0, R0, R9, R24, !PT ;  /* 0x0000000900007276 */ /* 0x000fe20007800018 */
[----:B------:R-:W-:-:S05]  /*1740*/  @P3 FMUL R4, R27, R5 ;  /* 0x000000051b043220 */ /* 0x000fca0000400000 */
[----:B------:R-:W-:Y:S01]  /*1750*/  FMNMX3 R13, R0, R4, R7, !PT ;  /* 0x00000004000d7276 */ /* 0x000fe20007800007 */
[----:B------:R-:W-:Y:S06]  /*1760*/  BRA.DIV UR4, `(.L_x_17910) ;  /* 0x0000001604547947 */ /* 0x000fec000b800000 */
[----:B------:R-:W0:Y:S01]  /*1770*/  SHFL.BFLY PT, R14, R13, 0x10, 0x1f ;  /* 0x0e001f000d0e7f89 */ /* 0x000e2200000e0000 */
[----:B------:R-:W-:Y:S01]  /*1780*/  HFMA2 R5, -RZ, RZ, 3.7421875, 0 ;  /* 0x437c0000ff057431 */ /* 0x000fe200000001ff */
        /* <DEDUP_REMOVED lines=28> */
[-C--:B------:R-:W-:Y:S01]  /*1950*/  FFMA.RM R10, R10, R5.reuse, 12582913 ;  /* 0x4b4000010a0a7423 */ /* 0x080fe20000004005 */
[-C--:B------:R-:W-:Y:S01]  /*1960*/  FFMA.SAT R30, R9, R14.reuse, 0.5 ;  /* 0x3f000000091e7423 */ /* 0x080fe2000000200e */
[----:B------:R-:W-:Y:S01]  /*1970*/  FFMA R11, R11, 1.925963033500011079e-08, R0 ;  /* 0x32a570600b0b7823 */ /* 0x000fe20000000000 */
[----:B------:R-:W-:Y:S01]  /*1980*/  FFMA R2, R13, 1.4426950216293334961, -R2 ;  /* 0x3fb8aa3b0d027823 */ /* 0x000fe20000000802 */
[----:B------:R-:W-:Y:S01]  /*1990*/  FADD R12, R10, -12583039 ;  /* 0xcb40007f0a0c7421 */ /* 0x000fe20000000000 */
[-C--:B------:R-:W-:Y:S01]  /*19a0*/  FFMA.SAT R0, R15, R14.reuse, 0.5 ;  /* 0x3f0000000f007423 */ /* 0x080fe2000000200e */
[----:B------:R-:W-:Y:S01]  /*19b0*/  SHF.L.U32 R6, R6, 0x17, RZ ;  /* 0x0000001706067819 */ /* 0x000fe200000006ff */
        /* <DEDUP_REMOVED lines=22> */
[----:B------:R-:W-:Y:S01]  /*1b20*/  FFMA.RM R23, R28, R5, 12582913 ;  /* 0x4b4000011c177423 */ /* 0x000fe20000004005 */
[----:B------:R-:W-:Y:S01]  /*1b30*/  FFMA R22, R25, 1.4426950216293334961, -R22 ;  /* 0x3fb8aa3b19167823 */ /* 0x000fe20000000816 */
[----:B------:R-:W1:Y:S01]  /*1b40*/  MUFU.EX2 R13, R13 ;  /* 0x0000000d000d7308 */ /* 0x000e620000000800 */
[----:B------:R-:W-:-:S02]  /*1b50*/  IMAD.SHL.U32 R3, R3, 0x800000, RZ ;  /* 0x0080000003037824 */ /* 0x000fc400078e00ff */
        /* <DEDUP_REMOVED lines=14> */
[----:B------:R-:W-:Y:S01]  /*1c40*/  SHF.L.U32 R28, R10, 0x17, RZ ;  /* 0x000000170a1c7819 */ /* 0x000fe200000006ff */
[----:B------:R-:W-:Y:S01]  /*1c50*/  FMUL R10, R6, R11 ;  /* 0x0000000b060a7220 */ /* 0x000fe20000400000 */
[----:B------:R-:W0:Y:S01]  /*1c60*/  MUFU.EX2 R25, R25 ;  /* 0x0000001900197308 */ /* 0x000e220000000800 */
[----:B------:R-:W-:Y:S01]  /*1c70*/  FFMA R32, R9, 1.925963033500011079e-08, R32 ;  /* 0x32a5706009207823 */ /* 0x000fe20000000020 */
[----:B------:R-:W-:Y:S01]  /*1c80*/  SHF.L.U32 R6, R0, 0x17, RZ ;  /* 0x0000001700067819 */ /* 0x000fe200000006ff */
[----:B------:R-:W-:Y:S01]  /*1c90*/  FADD R5, RZ, R10 ;  /* 0x0000000aff057221 */ /* 0x000fe20000000000 */
[----:B-1----:R-:W-:Y:S01]  /*1ca0*/  FMUL R9, R28, R13 ;  /* 0x0000000d1c097220 */ /* 0x002fe20000400000 */
[----:B------:R-:W-:Y:S01]  /*1cb0*/  FADD R28, R22, -12583039 ;  /* 0xcb40007f161c7421 */ /* 0x000fe20000000000 */
[----:B------:R-:W-:Y:S02]  /*1cc0*/  IMAD.SHL.U32 R11, R2, 0x800000, RZ ;  /* 0x00800000020b7824 */ /* 0x000fe400078e00ff */
[----:B------:R-:W-:Y:S01]  /*1cd0*/  FADD R0, R5, R8 ;  /* 0x0000000805007221 */ /* 0x000fe20000000000 */
[----:B------:R-:W1:Y:S01]  /*1ce0*/  MUFU.EX2 R26, R26 ;  /* 0x0000001a001a7308 */ /* 0x000e620000000800 */
[----:B------:R-:W-:Y:S01]  /*1cf0*/  FFMA R28, R27, 1.4426950216293334961, -R28 ;  /* 0x3fb8aa3b1b1c7823 */ /* 0x000fe2000000081c */
[----:B--2---:R-:W-:Y:S01]  /*1d00*/  FMUL R7, R6, R15 ;  /* 0x0000000f06077220 */ /* 0x004fe20000400000 */
[----:B------:R-:W-:Y:S01]  /*1d10*/  FADD R0, R0, R9 ;  /* 0x0000000900007221 */ /* 0x000fe20000000000 */
[----:B------:R-:W-:Y:S01]  /*1d20*/  FMUL R6, R11, R24 ;  /* 0x000000180b067220 */ /* 0x000fe20000400000 */
[----:B------:R-:W-:Y:S01]  /*1d30*/  FFMA R28, R27, 1.925963033500011079e-08, R28 ;  /* 0x32a570601b1c7823 */ /* 0x000fe2000000001c */
[----:B------:R-:W-:Y:S01]  /*1d40*/  SHF.L.U32 R13, R4, 0x17, RZ ;  /* 0x00000017040d7819 */ /* 0x000fe200000006ff */
[----:B------:R-:W-:Y:S01]  /*1d50*/  FADD R11, R0, R7 ;  /* 0x00000007000b7221 */ /* 0x000fe20000000000 */
[----:B------:R-:W2:Y:S01]  /*1d60*/  MUFU.EX2 R3, R30 ;  /* 0x0000001e00037308 */ /* 0x000ea20000000800 */
[----:B0-----:R-:W-:Y:S01]  /*1d70*/  FMUL R5, R12, R25 ;  /* 0x000000190c057220 */ /* 0x001fe20000400000 */
[----:B------:R-:W-:-:S02]  /*1d80*/  IMAD.SHL.U32 R12, R23, 0x800000, RZ ;  /* 0x00800000170c7824 */ /* 0x000fc400078e00ff */
[----:B------:R-:W-:Y:S01]  /*1d90*/  FADD R0, R11, R6 ;  /* 0x000000060b007221 */ /* 0x000fe20000000000 */
[----:B------:R-:W-:-:S03]  /*1da0*/  SHF.L.U32 R22, R22, 0x17, RZ ;  /* 0x0000001716167819 */ /* 0x000fc600000006ff */
[----:B------:R-:W-:Y:S01]  /*1db0*/  FADD R11, R0, R5 ;  /* 0x00000005000b7221 */ /* 0x000fe20000000000 */
[----:B------:R-:W0:Y:S01]  /*1dc0*/  MUFU.EX2 R2, R32 ;  /* 0x0000002000027308 */ /* 0x000e220000000800 */
[----:B-1----:R-:W-:Y:S01]  /*1dd0*/  FMUL R4, R13, R26 ;  /* 0x0000001a0d047220 */ /* 0x002fe20000400000 */
[----:B------:R-:W-:-:S03]  /*1de0*/  SHF.L.U32 R13, R14, 0x17, RZ ;  /* 0x000000170e0d7819 */ /* 0x000fc600000006ff */
        /* <DEDUP_REMOVED lines=17> */
.L_x_17943:
        /* <DEDUP_REMOVED lines=12> */
[----:B------:R-:W-:Y:S05]  /*1fc0*/  CALL.REL.NOINC `($__internal_277_$__cuda_sm3x_div_rn_noftz_f32_slowpath) ;  /* 0x0000001400d87944 */ /* 0x000fea0003c00000 */
[----:B------:R-:W-:-:S07]  /*1fd0*/  MOV R12, R22 ;  /* 0x00000016000c7202 */ /* 0x000fce0000000f00 */
.L_x_17912:
[----:B------:R-:W-:Y:S05]  /*1fe0*/  BSYNC.RECONVERGENT B0 ;  /* 0x0000000000007941 */ /* 0x000fea0003800200 */
.L_x_17911:
        /* <DEDUP_REMOVED lines=12> */
[----:B------:R-:W-:Y:S05]  /*20b0*/  CALL.REL.NOINC `($__internal_277_$__cuda_sm3x_div_rn_noftz_f32_slowpath) ;  /* 0x00000014009c7944 */ /* 0x000fea0003c00000 */
[----:B------:R-:W-:-:S07]  /*20c0*/  MOV R13, R22 ;  /* 0x00000016000d7202 */ /* 0x000fce0000000f00 */
.L_x_17914:
[----:B------:R-:W-:Y:S05]  /*20d0*/  BSYNC.RECONVERGENT B0 ;  /* 0x0000000000007941 */ /* 0x000fea0003800200 */
.L_x_17913:
        /* <DEDUP_REMOVED lines=14> */
.L_x_17916:
[----:B------:R-:W-:Y:S05]  /*21c0*/  BSYNC.RECONVERGENT B0 ;  /* 0x0000000000007941 */ /* 0x000fea0003800200 */
.L_x_17915:
        /* <DEDUP_REMOVED lines=14> */
.L_x_17918:
[----:B------:R-:W-:Y:S05]  /*22b0*/  BSYNC.RECONVERGENT B0 ;  /* 0x0000000000007941 */ /* 0x000fea0003800200 */
.L_x_17917:
        /* <DEDUP_REMOVED lines=14> */
.L_x_17920:
[----:B------:R-:W-:Y:S05]  /*23a0*/  BSYNC.RECONVERGENT B0 ;  /* 0x0000000000007941 */ /* 0x000fea0003800200 */
.L_x_17919:
        /* <DEDUP_REMOVED lines=14> */
.L_x_17922:
[----:B------:R-:W-:Y:S05]  /*2490*/  BSYNC.RECONVERGENT B0 ;  /* 0x0000000000007941 */ /* 0x000fea0003800200 */
.L_x_17921:
        /* <DEDUP_REMOVED lines=14> */
.L_x_17924:
[----:B------:R-:W-:Y:S05]  /*2580*/  BSYNC.RECONVERGENT B0 ;  /* 0x0000000000007941 */ /* 0x000fea0003800200 */
.L_x_17923:
        /* <DEDUP_REMOVED lines=14> */
.L_x_17926:
[----:B------:R-:W-:Y:S05]  /*2670*/  BSYNC.RECONVERGENT B0 ;  /* 0x0000000000007941 */ /* 0x000fea0003800200 */
.L_x_17925:
        /* <DEDUP_REMOVED lines=14> */
.L_x_17928:
[----:B------:R-:W-:Y:S05]  /*2760*/  BSYNC.RECONVERGENT B0 ;  /* 0x0000000000007941 */ /* 0x000fea0003800200 */
.L_x_17927:
        /* <DEDUP_REMOVED lines=14> */
.L_x_17930:
[----:B------:R-:W-:Y:S05]  /*2850*/  BSYNC.RECONVERGENT B0 ;  /* 0x0000000000007941 */ /* 0x000fea0003800200 */
.L_x_17929:
        /* <DEDUP_REMOVED lines=13> */
[C---:B------:R-:W-:Y:S02]  /*2930*/  IADD3 R22, P2, PT, R2.reuse, 0x80, RZ ;  /* 0x0000008002167810 */ /* 0x040fe40007f5e0ff */
[----:B------:R-:W-:Y:S02]  /*2940*/  IADD3 R11, P4, PT, R2, 0x100, RZ ;  /* 0x00000100020b7810 */ /* 0x000fe40007f9e0ff */
[-C--:B------:R-:W-:Y:S01]  /*2950*/  IADD3.X R0, PT, PT, RZ, R29.reuse, RZ, P1, !PT ;  /* 0x0000001dff007210 */ /* 0x080fe20000ffe4ff */
[----:B------:R-:W-:Y:S01]  /*2960*/  IMAD.X R25, RZ, RZ, R29, P2 ;  /* 0x000000ffff197224 */ /* 0x000fe200010e061d */
[----:B------:R-:W-:-:S02]  /*2970*/  IADD3.X R3, PT, PT, RZ, R29, RZ, P0, !PT ;  /* 0x0000001dff037210 */ /* 0x000fc400007fe4ff */
[----:B------:R-:W-:Y:S01]  /*2980*/  IADD3 R23, P3, PT, R2, 0xc0, RZ ;  /* 0x000000c002177810 */ /* 0x000fe20007f7e0ff */
[----:B------:R-:W-:Y:S01]  /*2990*/  IMAD.X R2, RZ, RZ, R29, P4 ;  /* 0x000000ffff027224 */ /* 0x000fe200020e061d */
[----:B------:R-:W-:Y:S02]  /*29a0*/  LEA.HI R27, P0, R0, R27, RZ, 0x1 ;  /* 0x0000001b001b7211 */ /* 0x000fe400078108ff */
[C---:B------:R-:W-:Y:S02]  /*29b0*/  SHF.L.U64.HI R3, R28.reuse, 0x2, R3 ;  /* 0x000000021c037819 */ /* 0x040fe40000010203 */
[----:B------:R-:W-:Y:S02]  /*29c0*/  IADD3.X R10, PT, PT, RZ, R29, RZ, P3, !PT ;  /* 0x0000001dff0a7210 */ /* 0x000fe40001ffe4ff */
[----:B------:R-:W-:Y:S02]  /*29d0*/  SHF.L.U32 R28, R28, 0x2, RZ ;  /* 0x000000021c1c7819 */ /* 0x000fe400000006ff */
[----:B------:R-:W-:-:S02]  /*29e0*/  IADD3.X R0, PT, PT, RZ, R0, RZ, P0, !PT ;  /* 0x00000000ff007210 */ /* 0x000fc400007fe4ff */
[----:B------:R-:W-:Y:S02]  /*29f0*/  LEA.HI R22, P1, R25, R22, RZ, 0x1 ;  /* 0x0000001619167211 */ /* 0x000fe400078308ff */
[----:B------:R-:W-:Y:S02]  /*2a00*/  LEA.HI R26, P0, R2, R11, RZ, 0x1 ;  /* 0x0000000b021a7211 */ /* 0x000fe400078108ff */
[----:B------:R-:W-:Y:S01]  /*2a10*/  LEA.HI R24, P2, R10, R23, RZ, 0x1 ;  /* 0x000000170a187211 */ /* 0x000fe200078508ff */
[----:B------:R-:W-:Y:S01]  /*2a20*/  IMAD.X R23, RZ, RZ, R25, P1 ;  /* 0x000000ffff177224 */ /* 0x000fe200008e0619 */
[----:B------:R-:W-:Y:S02]  /*2a30*/  LOP3.LUT R28, R28, 0xfffffff8, RZ, 0xc0, !PT ;  /* 0xfffffff81c1c7812 */ /* 0x000fe400078ec0ff */
[C---:B------:R-:W-:Y:S02]  /*2a40*/  SHF.L.U32 R11, R27.reuse, 0x2, RZ ;  /* 0x000000021b0b7819 */ /* 0x040fe400000006ff */
[----:B------:R-:W-:Y:S01]  /*2a50*/  SHF.L.U64.HI R0, R27, 0x2, R0 ;  /* 0x000000021b007819 */ /* 0x000fe20000010200 */
[----:B------:R-:W-:Y:S01]  /*2a60*/  IMAD.X R27, RZ, RZ, R2, P0 ;  /* 0x000000ffff1b7224 */ /* 0x000fe200000e0602 */
        /* <DEDUP_REMOVED lines=9> */
[----:B------:R-:W-:Y:S01]  /*2b00*/  SHF.L.U32 R22, R22, 0x2, RZ ;  /* 0x0000000216167819 */ /* 0x000fe200000006ff */
[----:B------:R0:W-:Y:S01]  /*2b10*/  STG.E.64 desc[UR6][R10.64], R8 ;  /* 0x000000080a007986 */ /* 0x0001e2000c101b06 */
[----:B------:R-:W-:Y:S02]  /*2b20*/  SHF.L.U64.HI R25, R24, 0x2, R25 ;  /* 0x0000000218197819 */ /* 0x000fe40000010219 */
[C---:B------:R-:W-:Y:S01]  /*2b30*/  SHF.L.U64.HI R27, R26.reuse, 0x2, R27 ;  /* 0x000000021a1b7819 */ /* 0x040fe2000001021b */
[----:B------:R-:W-:Y:S01]  /*2b40*/  IMAD.SHL.U32 R26, R26, 0x4, RZ ;  /* 0x000000041a1a7824 */ /* 0x000fe200078e00ff */
[----:B------:R-:W-:Y:S02]  /*2b50*/  SHF.L.U32 R24, R24, 0x2, RZ ;  /* 0x0000000218187819 */ /* 0x000fe400000006ff */
[----:B------:R-:W-:-:S02]  /*2b60*/  LEA.HI.X.SX32 R19, R20, R19, 0x1, P0 ;  /* 0x0000001314137211 */ /* 0x000fc400000f0eff */
[----:B------:R-:W-:Y:S02]  /*2b70*/  ISETP.GE.U32.AND P0, PT, R21, UR40, PT ;  /* 0x0000002815007c0c */ /* 0x000fe4000bf06070 */
[C---:B------:R-:W-:Y:S02]  /*2b80*/  R2UR UR9, R17.reuse ;  /* 0x00000000110972ca */ /* 0x040fe400000e0000 */
[----:B------:R-:W-:Y:S02]  /*2b90*/  LOP3.LUT R22, R22, 0xfffffff8, RZ, 0xc0, !PT ;  /* 0xfffffff816167812 */ /* 0x000fe400078ec0ff */
[----:B------:R-:W-:Y:S02]  /*2ba0*/  R2UR UR10, R16 ;  /* 0x00000000100a72ca */ /* 0x000fe400000e0000 */
[----:B------:R-:W-:Y:S02]  /*2bb0*/  R2UR UR11, R17 ;  /* 0x00000000110b72ca */ /* 0x000fe400000e0000 */
[----:B------:R-:W-:-:S02]  /*2bc0*/  LOP3.LUT R24, R24, 0xfffffff8, RZ, 0xc0, !PT ;  /* 0xfffffff818187812 */ /* 0x000fc400078ec0ff */
[----:B------:R-:W-:Y:S02]  /*2bd0*/  R2UR UR12, R16 ;  /* 0x00000000100c72ca */ /* 0x000fe400000e0000 */
[----:B------:R-:W-:Y:S02]  /*2be0*/  R2UR UR13, R17 ;  /* 0x00000000110d72ca */ /* 0x000fe400000e0000 */
[----:B------:R-:W-:Y:S02]  /*2bf0*/  LOP3.LUT R26, R26, 0xfffffff8, RZ, 0xc0, !PT ;  /* 0xfffffff81a1a7812 */ /* 0x000fe400078ec0ff */
[----:B------:R-:W-:Y:S02]  /*2c00*/  ISETP.GE.AND.EX P0, PT, R19, UR41, PT, P0 ;  /* 0x0000002913007c0c */ /* 0x000fe4000bf06300 */
[----:B------:R-:W-:Y:S02]  /*2c10*/  IADD3 R22, P1, PT, R22, UR36, RZ ;  /* 0x0000002416167c10 */ /* 0x000fe4000ff3e0ff */
[----:B------:R-:W-:-:S02]  /*2c20*/  IADD3 R24, P2, PT, R24, UR36, RZ ;  /* 0x0000002418187c10 */ /* 0x000fc4000ff5e0ff */
[----:B------:R-:W-:Y:S02]  /*2c30*/  IADD3 R26, P3, PT, R26, UR36, RZ ;  /* 0x000000241a1a7c10 */ /* 0x000fe4000ff7e0ff */
[----:B------:R-:W-:Y:S02]  /*2c40*/  IADD3.X R23, PT, PT, R23, UR37, RZ, P1, !PT ;  /* 0x0000002517177c10 */ /* 0x000fe40008ffe4ff */
[----:B------:R-:W-:Y:S02]  /*2c50*/  IADD3.X R25, PT, PT, R25, UR37, RZ, P2, !PT ;  /* 0x0000002519197c10 */ /* 0x000fe400097fe4ff */
[----:B------:R-:W-:Y:S01]  /*2c60*/  IADD3.X R27, PT, PT, R27, UR37, RZ, P3, !PT ;  /* 0x000000251b1b7c10 */ /* 0x000fe20009ffe4ff */
[----:B------:R0:W-:Y:S04]  /*2c70*/  STG.E.64 desc[UR8][R22.64], R14 ;  /* 0x0000000e16007986 */ /* 0x0001e8000c101b08 */
[----:B------:R0:W-:Y:S04]  /*2c80*/  STG.E.64 desc[UR10][R24.64], R6 ;  /* 0x0000000618007986 */ /* 0x0001e8000c101b0a */
[----:B------:R0:W-:Y:S01]  /*2c90*/  STG.E.64 desc[UR12][R26.64], R4 ;  /* 0x000000041a007986 */ /* 0x0001e2000c101b0c */
[----:B------:R-:W-:Y:S05]  /*2ca0*/  @!P0 BRA `(.L_x_17931) ;  /* 0xffffffd400748947 */ /* 0x000fea000383ffff */
[----:B------:R-:W-:Y:S05]  /*2cb0*/  EXIT ;  /* 0x000000000000794d */ /* 0x000fea0003800000 */
.L_x_17910:
[----:B------:R-:W-:Y:S01]  /*2cc0*/  HFMA2 R12, -RZ, RZ, 0, 9.5367431640625e-07 ;  /* 0x00000010ff0c7431 */ /* 0x000fe200000001ff */
[----:B------:R-:W-:Y:S01]  /*2cd0*/  BSSY B0, `(.L_x_17932) ;  /* 0x0000006000007945 */ /* 0x000fe20003800000 */
[----:B------:R-:W-:Y:S01]  /*2ce0*/  MOV R11, 0x1f ;  /* 0x0000001f000b7802 */ /* 0x000fe20000000f00 */
[----:B------:R-:W-:-:S07]  /*2cf0*/  IMAD.MOV.U32 R15, RZ, RZ, -0x1 ;  /* 0xffffffffff0f7424 */ /* 0x000fce00078e00ff */
[----:B------:R-:W-:Y:S05]  /*2d00*/  WARPSYNC.COLLECTIVE R15, `(.L_x_17933) ;  /* 0x000000000f087348 */ /* 0x000fea0003c00000 */
[----:B------:R0:W1:Y:S02]  /*2d10*/  SHFL.BFLY P6, R14, R13, R12, R11 ;  /* 0x0c00000c0d0e7389 */ /* 0x00006400000c000b */
[----:B01----:R-:W-:Y:S05]  /*2d20*/  ENDCOLLECTIVE ;  /* 0x000000000000791b */ /* 0x003fea0003800000 */
.L_x_17933:
[----:B------:R-:W-:Y:S05]  /*2d30*/  BSYNC B0 ;  /* 0x0000000000007941 */ /* 0x000fea0003800000 */
.L_x_17932:
[----:B------:R-:W-:Y:S01]  /*2d40*/  HFMA2 R12, -RZ, RZ, 0, 4.76837158203125e-07 ;  /* 0x00000008ff0c7431 */ /* 0x000fe200000001ff */
[----:B------:R-:W-:Y:S01]  /*2d50*/  FMNMX R13, R13, R14, !PT ;  /* 0x0000000e0d0d7209 */ /* 0x000fe20007800000 */
[----:B------:R-:W-:Y:S01]  /*2d60*/  IMAD.MOV.U32 R15, RZ, RZ, -0x1 ;  /* 0xffffffffff0f7424 */ /* 0x000fe200078e00ff */
[----:B------:R-:W-:-:S07]  /*2d70*/  MOV R11, 0x1f ;  /* 0x0000001f000b7802 */ /* 0x000fce0000000f00 */
[----:B------:R-:W-:Y:S05]  /*2d80*/  WARPSYNC.COLLECTIVE R15, `(.L_x_17934) ;  /* 0x000000000f087348 */ /* 0x000fea0003c00000 */
[----:B------:R0:W1:Y:S02]  /*2d90*/  SHFL.BFLY P6, R14, R13, R12, R11 ;  /* 0x0c00000c0d0e7389 */ /* 0x00006400000c000b */
[----:B01----:R-:W-:Y:S05]  /*2da0*/  ENDCOLLECTIVE ;  /* 0x000000000000791b */ /* 0x003fea0003800000 */
.L_x_17934:
[----:B------:R-:W-:Y:S01]  /*2db0*/  HFMA2 R12, -RZ, RZ, 0, 2.384185791015625e-07 ;  /* 0x00000004ff0c7431 */ /* 0x000fe200000001ff */
[----:B------:R-:W-:-:S04]  /*2dc0*/  FMNMX R0, R13, R14, !PT ;  /* 0x0000000e0d007209 */ /* 0x000fc80007800000 */
[----:B------:R-:W-:-:S07]  /*2dd0*/  MOV R13, R0 ;  /* 0x00000000000d7202 */ /* 0x000fce0000000f00 */
[----:B------:R-:W-:Y:S05]  /*2de0*/  WARPSYNC.COLLECTIVE R15, `(.L_x_17935) ;  /* 0x000000000f087348 */ /* 0x000fea0003c00000 */
[----:B------:R0:W1:Y:S02]  /*2df0*/  SHFL.BFLY P6, R14, R13, R12, R11 ;  /* 0x0c00000c0d0e7389 */ /* 0x00006400000c000b */
[----:B01----:R-:W-:Y:S05]  /*2e00*/  ENDCOLLECTIVE ;  /* 0x000000000000791b */ /* 0x003fea0003800000 */
.L_x_17935:
[----:B------:R-:W-:Y:S02]  /*2e10*/  MOV R12, 0x2 ;  /* 0x00000002000c7802 */ /* 0x000fe40000000f00 */
[----:B------:R-:W-:-:S05]  /*2e20*/  FMNMX R2, R0, R14, !PT ;  /* 0x0000000e00027209 */ /* 0x000fca0007800000 */
[----:B------:R-:W-:-:S07]  /*2e30*/  IMAD.MOV.U32 R13, RZ, RZ, R2 ;  /* 0x000000ffff0d7224 */ /* 0x000fce00078e0002 */
[----:B------:R-:W-:Y:S05]  /*2e40*/  WARPSYNC.COLLECTIVE R15, `(.L_x_17936) ;  /* 0x000000000f087348 */ /* 0x000fea0003c00000 */
[----:B------:R0:W1:Y:S02]  /*2e50*/  SHFL.BFLY P6, R14, R13, R12, R11 ;  /* 0x0c00000c0d0e7389 */ /* 0x00006400000c000b */
[----:B01----:R-:W-:Y:S05]  /*2e60*/  ENDCOLLECTIVE ;  /* 0x000000000000791b */ /* 0x003fea0003800000 */
.L_x_17936:
[----:B------:R-:W-:Y:S01]  /*2e70*/  IMAD.MOV.U32 R12, RZ, RZ, 0x1 ;  /* 0x00000001ff0c7424 */ /* 0x000fe200078e00ff */
[----:B------:R-:W-:Y:S02]  /*2e80*/  FMNMX R3, R2, R14, !PT ;  /* 0x0000000e02037209 */ /* 0x000fe40007800000 */
[----:B------:R-:W-:Y:S02]  /*2e90*/  MOV R2, 0x437c0000 ;  /* 0x437c000000027802 */ /* 0x000fe40000000f00 */
[----:B------:R-:W-:-:S07]  /*2ea0*/  MOV R13, R3 ;  /* 0x00000003000d7202 */ /* 0x000fce0000000f00 */
[----:B------:R-:W-:Y:S05]  /*2eb0*/  WARPSYNC.COLLECTIVE R15, `(.L_x_17937) ;  /* 0x000000000f087348 */ /* 0x000fea0003c00000 */
[----:B------:R0:W1:Y:S02]  /*2ec0*/  SHFL.BFLY P6, R14, R13, R12, R11 ;  /* 0x0c00000c0d0e7389 */ /* 0x00006400000c000b */
[----:B01----:R-:W-:Y:S05]  /*2ed0*/  ENDCOLLECTIVE ;  /* 0x000000000000791b */ /* 0x003fea0003800000 */
.L_x_17937:
[----:B------:R-:W-:Y:S01]  /*2ee0*/  FMNMX R5, R3, R14, !PT ;  /* 0x0000000e03057209 */ /* 0x000fe20007800000 */
[----:B------:R-:W-:-:S04]  /*2ef0*/  HFMA2 R3, -RZ, RZ, 0.96630859375, -0.0022525787353515625 ;  /* 0x3bbb989dff037431 */ /* 0x000fc800000001ff */
[--C-:B------:R-:W-:Y:S01]  /*2f00*/  FADD R10, R10, -R5.reuse ;  /* 0x800000050a0a7221 */ /* 0x100fe20000000000 */
[C---:B------:R-:W-:Y:S01]  /*2f10*/  FADD R14, -R5.reuse, R6 ;  /* 0x00000006050e7221 */ /* 0x040fe20000000100 */
[----:B------:R-:W-:Y:S01]  /*2f20*/  FADD R26, -R5, R22 ;  /* 0x00000016051a7221 */ /* 0x000fe20000000100 */
[--C-:B------:R-:W-:Y:S01]  /*2f30*/  FADD R22, R9, -R5.reuse ;  /* 0x8000000509167221 */ /* 0x100fe20000000000 */
[--C-:B------:R-:W-:Y:S01]  /*2f40*/  FADD R6, R25, -R5.reuse ;  /* 0x8000000519067221 */ /* 0x100fe20000000000 */
[--C-:B------:R-:W-:Y:S01]  /*2f50*/  FADD R0, R4, -R5.reuse ;  /* 0x8000000504007221 */ /* 0x100fe20000000000 */
[-C--:B------:R-:W-:Y:S01]  /*2f60*/  FFMA.SAT R15, R10, R3.reuse, 0.5 ;  /* 0x3f0000000a0f7423 */ /* 0x080fe20000002003 */
[-C--:B------:R-:W-:Y:S01]  /*2f70*/  FFMA.SAT R11, R14, R3.reuse, 0.5 ;  /* 0x3f0000000e0b7423 */ /* 0x080fe20000002003 */
[----:B------:R-:W-:Y:S01]  /*2f80*/  FADD R8, -R5, R8 ;  /* 0x0000000805087221 */ /* 0x000fe20000000100 */
[----:B------:R-:W-:Y:S01]  /*2f90*/  FADD R4, R23, -R5 ;  /* 0x8000000517047221 */ /* 0x000fe20000000000 */
        /* <DEDUP_REMOVED lines=35> */
[----:B------:R-:W-:-:S02]  /*31d0*/  SHF.L.U32 R28, R9, 0x17, RZ ;  /* 0x00000017091c7819 */ /* 0x000fc400000006ff */
        /* <DEDUP_REMOVED lines=9> */
[----:B------:R-:W-:Y:S01]  /*3270*/  FADD R29, R13, -12583039 ;  /* 0xcb40007f0d1d7421 */ /* 0x000fe20000000000 */
[----:B------:R-:W-:-:S02]  /*3280*/  IMAD.SHL.U32 R7, R11, 0x800000, RZ ;  /* 0x008000000b077824 */ /* 0x000fc400078e00ff */
[----:B------:R-:W-:Y:S01]  /*3290*/  FADD R11, RZ, R10 ;  /* 0x0000000aff0b7221 */ /* 0x000fe20000000000 */
[----:B-1----:R-:W-:Y:S01]  /*32a0*/  FMUL R9, R30, R25 ;  /* 0x000000191e097220 */ /* 0x002fe20000400000 */
[C---:B------:R-:W-:Y:S01]  /*32b0*/  FFMA R29, R22.reuse, 1.4426950216293334961, -R29 ;  /* 0x3fb8aa3b161d7823 */ /* 0x040fe2000000081d */
[----:B------:R-:W1:Y:S01]  /*32c0*/  MUFU.EX2 R6, R6 ;  /* 0x0000000600067308 */ /* 0x000e620000000800 */
[----:B------:R-:W-:Y:S02]  /*32d0*/  IMAD.SHL.U32 R13, R13, 0x800000, RZ ;  /* 0x008000000d0d7824 */ /* 0x000fe400078e00ff */
        /* <DEDUP_REMOVED lines=13> */
[----:B------:R-:W-:Y:S01]  /*33b0*/  SHF.L.U32 R28, R5, 0x17, RZ ;  /* 0x00000017051c7819 */ /* 0x000fe200000006ff */
        /* <DEDUP_REMOVED lines=10> */
[----:B------:R-:W-:Y:S01]  /*3460*/  SHF.L.U32 R14, R3, 0x17, RZ ;  /* 0x00000017030e7819 */ /* 0x000fe200000006ff */
[----:B------:R-:W-:Y:S01]  /*3470*/  IMAD.SHL.U32 R13, R2, 0x800000, RZ ;  /* 0x00800000020d7824 */ /* 0x000fe200078e00ff */
        /* <DEDUP_REMOVED lines=12> */
[----:B------:R-:W-:-:S03]  /*3540*/  HFMA2 R12, -RZ, RZ, 0, 9.5367431640625e-07 ;  /* 0x00000010ff0c7431 */ /* 0x000fc600000001ff */
[----:B------:R-:W-:Y:S01]  /*3550*/  FADD R13, R11, R0 ;  /* 0x000000000b0d7221 */ /* 0x000fe20000000000 */
[----:B------:R-:W-:-:S07]  /*3560*/  MOV R11, 0x1f ;  /* 0x0000001f000b7802 */ /* 0x000fce0000000f00 */
[----:B------:R-:W-:Y:S05]  /*3570*/  WARPSYNC.COLLECTIVE R15, `(.L_x_17938) ;  /* 0x000000000f087348 */ /* 0x000fea0003c00000 */
[----:B------:R0:W1:Y:S02]  /*3580*/  SHFL.BFLY P6, R14, R13, R12, R11 ;  /* 0x0c00000c0d0e7389 */ /* 0x00006400000c000b */
[----:B01----:R-:W-:Y:S05]  /*3590*/  ENDCOLLECTIVE ;  /* 0x000000000000791b */ /* 0x003fea0003800000 */
.L_x_17938:
[----:B------:R-:W-:Y:S02]  /*35a0*/  HFMA2 R12, -RZ, RZ, 0, 4.76837158203125e-07 ;  /* 0x00000008ff0c7431 */ /* 0x000fe400000001ff */
[----:B------:R-:W-:-:S05]  /*35b0*/  FADD R22, R13, R14 ;  /* 0x0000000e0d167221 */ /* 0x000fca0000000000 */
[----:B------:R-:W-:-:S07]  /*35c0*/  MOV R13, R22 ;  /* 0x00000016000d7202 */ /* 0x000fce0000000f00 */
[----:B------:R-:W-:Y:S05]  /*35d0*/  WARPSYNC.COLLECTIVE R15, `(.L_x_17939) ;  /* 0x000000000f087348 */ /* 0x000fea0003c00000 */
[----:B------:R0:W1:Y:S02]  /*35e0*/  SHFL.BFLY P6, R14, R13, R12, R11 ;  /* 0x0c00000c0d0e7389 */ /* 0x00006400000c000b */
[----:B01----:R-:W-:Y:S05]  /*35f0*/  ENDCOLLECTIVE ;  /* 0x000000000000791b */ /* 0x003fea0003800000 */
.L_x_17939:
[----:B------:R-:W-:Y:S01]  /*3600*/  MOV R12, 0x4 ;  /* 0x00000004000c7802 */ /* 0x000fe20000000f00 */
[----:B------:R-:W-:-:S04]  /*3610*/  FADD R23, R22, R14 ;  /* 0x0000000e16177221 */ /* 0x000fc80000000000 */
[----:B------:R-:W-:-:S07]  /*3620*/  IMAD.MOV.U32 R13, RZ, RZ, R23 ;  /* 0x000000ffff0d7224 */ /* 0x000fce00078e0017 */
[----:B------:R-:W-:Y:S05]  /*3630*/  WARPSYNC.COLLECTIVE R15, `(.L_x_17940) ;  /* 0x000000000f087348 */ /* 0x000fea0003c00000 */
[----:B------:R0:W1:Y:S02]  /*3640*/  SHFL.BFLY P6, R14, R13, R12, R11 ;  /* 0x0c00000c0d0e7389 */ /* 0x00006400000c000b */
[----:B01----:R-:W-:Y:S05]  /*3650*/  ENDCOLLECTIVE ;  /* 0x000000000000791b */ /* 0x003fea0003800000 */
.L_x_17940:
[----:B------:R-:W-:Y:S02]  /*3660*/  IMAD.MOV.U32 R12, RZ, RZ, 0x2 ;  /* 0x00000002ff0c7424 */ /* 0x000fe400078e00ff */
[----:B------:R-:W-:-:S05]  /*3670*/  FADD R24, R23, R14 ;  /* 0x0000000e17187221 */ /* 0x000fca0000000000 */
[----:B------:R-:W-:-:S07]  /*3680*/  MOV R13, R24 ;  /* 0x00000018000d7202 */ /* 0x000fce0000000f00 */
[----:B------:R-:W-:Y:S05]  /*3690*/  WARPSYNC.COLLECTIVE R15, `(.L_x_17941) ;  /* 0x000000000f087348 */ /* 0x000fea0003c00000 */
[----:B------:R0:W1:Y:S02]  /*36a0*/  SHFL.BFLY P6, R14, R13, R12, R11 ;  /* 0x0c00000c0d0e7389 */ /* 0x00006400000c000b */
[----:B01----:R-:W-:Y:S05]  /*36b0*/  ENDCOLLECTIVE ;  /* 0x000000000000791b */ /* 0x003fea0003800000 */
.L_x_17941:
[----:B------:R-:W-:Y:S02]  /*36c0*/  HFMA2 R12, -RZ, RZ, 0, 5.9604644775390625e-08 ;  /* 0x00000001ff0c7431 */ /* 0x000fe400000001ff */
[----:B------:R-:W-:-:S05]  /*36d0*/  FADD R25, R24, R14 ;  /* 0x0000000e18197221 */ /* 0x000fca0000000000 */
[----:B------:R-:W-:-:S07]  /*36e0*/  MOV R13, R25 ;  /* 0x00000019000d7202 */ /* 0x000fce0000000f00 */
[----:B------:R-:W-:Y:S05]  /*36f0*/  WARPSYNC.COLLECTIVE R15, `(.L_x_17942) ;  /* 0x000000000f087348 */ /* 0x000fea0003c00000 */
[----:B------:R0:W1:Y:S02]  /*3700*/  SHFL.BFLY P6, R14, R13, R12, R11 ;  /* 0x0c00000c0d0e7389 */ /* 0x00006400000c000b */
[----:B01----:R-:W-:Y:S05]  /*3710*/  ENDCOLLECTIVE ;  /* 0x000000000000791b */ /* 0x003fea0003800000 */
.L_x_17942:
[----:B------:R-:W-:Y:S05]  /*3720*/  BRA `(.L_x_17943) ;  /* 0xffffffe400f47947 */ /* 0x000fea000383ffff */
        .weak           $__internal_277_$__cuda_sm3x_div_rn_noftz_f32_slowpath
        .type           $__internal_277_$__cuda_sm3x_div_rn_noftz_f32_slowpath,@function
        .size           $__internal_277_$__cuda_sm3x_div_rn_noftz_f32_slowpath,(.L_x_37654 - $__internal_277_$__cuda_sm3x_div_rn_noftz_f32_slowpath)
$__internal_277_$__cuda_sm3x_div_rn_noftz_f32_slowpath:
        /* <DEDUP_REMOVED lines=34> */
.L_x_17945:
        /* <DEDUP_REMOVED lines=51> */
.L_x_17952:
[----:B------:R-:W-:-:S04]  /*3c80*/  LOP3.LUT R10, R10, 0x80000000, RZ, 0xc0, !PT ;  /* 0x800000000a0a7812 */ /* 0x000fc800078ec0ff */
[----:B------:R-:W-:Y:S01]  /*3c90*/  LOP3.LUT R10, R10, 0x7f800000, RZ, 0xfc, !PT ;  /* 0x7f8000000a0a7812 */ /* 0x000fe200078efcff */
[----:B------:R-:W-:Y:S06]  /*3ca0*/  BRA `(.L_x_17953) ;  /* 0x0000000000047947 */ /* 0x000fec0003800000 */
.L_x_17951:
[----:B------:R-:W-:-:S07]  /*3cb0*/  LEA R10, R29, R10, 0x17 ;  /* 0x0000000a1d0a7211 */ /* 0x000fce00078eb8ff */
.L_x_17953:
[----:B------:R-:W-:Y:S05]  /*3cc0*/  BSYNC.RECONVERGENT B2 ;  /* 0x0000000000027941 */ /* 0x000fea0003800200 */
.L_x_17950:
[----:B------:R-:W-:Y:S05]  /*3cd0*/  BRA `(.L_x_17954) ;  /* 0x0000000000207947 */ /* 0x000fea0003800000 */
.L_x_17949:
[----:B------:R-:W-:-:S04]  /*3ce0*/  LOP3.LUT R10, R11, 0x80000000, R10, 0x48, !PT ;  /* 0x800000000b0a7812 */ /* 0x000fc800078e480a */
[----:B------:R-:W-:Y:S01]  /*3cf0*/  LOP3.LUT R10, R10, 0x7f800000, RZ, 0xfc, !PT ;  /* 0x7f8000000a0a7812 */ /* 0x000fe200078efcff */
[----:B------:R-:W-:Y:S06]  /*3d00*/  BRA `(.L_x_17954) ;  /* 0x0000000000147947 */ /* 0x000fec0003800000 */
.L_x_17948:
[----:B------:R-:W-:Y:S01]  /*3d10*/  LOP3.LUT R10, R11, 0x80000000, R10, 0x48, !PT ;  /* 0x800000000b0a7812 */ /* 0x000fe200078e480a */
[----:B------:R-:W-:Y:S06]  /*3d20*/  BRA `(.L_x_17954) ;  /* 0x00000000000c7947 */ /* 0x000fec0003800000 */
.L_x_17947:
[----:B------:R-:W0:Y:S01]  /*3d30*/  MUFU.RSQ R10, -QNAN ;  /* 0xffc00000000a7908 */ /* 0x000e220000001400 */
[----:B------:R-:W-:Y:S05]  /*3d40*/  BRA `(.L_x_17954) ;  /* 0x0000000000047947 */ /* 0x000fea0003800000 */
.L_x_17946:
[----:B------:R-:W-:-:S07]  /*3d50*/  FADD.FTZ R10, R10, R11 ;  /* 0x0000000b0a0a7221 */ /* 0x000fce0000010000 */
.L_x_17954:
[----:B------:R-:W-:Y:S05]  /*3d60*/  BSYNC.RECONVERGENT B1 ;  /* 0x0000000000017941 */ /* 0x000fea0003800200 */
.L_x_17944:
[----:B------:R-:W-:Y:S02]  /*3d70*/  HFMA2 R11, -RZ, RZ, 0, 0 ;  /* 0x00000000ff0b7431 */ /* 0x000fe400000001ff */
[----:B0-----:R-:W-:Y:S01]  /*3d80*/  IMAD.MOV.U32 R22, RZ, RZ, R10 ;  /* 0x000000ffff167224 */ /* 0x001fe200078e000a */
[----:B------:R-:W-:-:S04]  /*3d90*/  MOV R10, R24 ;  /* 0x00000018000a7202 */ /* 0x000fc80000000f00 */
[----:B------:R-:W-:Y:S05]  /*3da0*/  RET.REL.NODEC R10 `(_Z15SoftmaxWarpImplI22BroadcastScaleMaskLoadIffbLm3EiE11DirectStoreIffEfLi2ELi10ELi32ELi1ELb0EL9Algorithm0EEvT_T0_ll) ;  /* 0xffffffc00a947950 */ /* 0x000fea0003c3ffff */
.L_x_17955:
        /* <DEDUP_REMOVED lines=13> */
.L_x_37654:


//--------------------- .text._Z15SoftmaxWarpImplI22BroadcastScaleMaskLoadIffbLm3EiE11DirectStoreIffEfLi2ELi8ELi32ELi1ELb1EL9Algorithm0EEvT_T0_ll --------------------------
	.section	.text._Z15SoftmaxWarpImplI22BroadcastScaleMaskLoadIffbLm3EiE11DirectStoreIffEfLi2ELi8ELi32ELi1ELb1EL9Algorithm0EEvT_T0_ll,"ax",@progbits
	.align	128
        .global         _Z15SoftmaxWarpImplI22BroadcastScaleMaskLoadIffbLm3EiE11DirectStoreIffEfLi2ELi8ELi32ELi1ELb1EL9Algorithm0EEvT_T0_ll
        .type           _Z15SoftmaxWarpImplI22BroadcastScaleMaskLoadIffbLm3EiE11DirectStoreIffEfLi2ELi8ELi32ELi1ELb1EL9Algorithm0EEvT_T0_ll,@function
        .size           _Z15SoftmaxWarpImplI22BroadcastScaleMaskLoadIffbLm3EiE11DirectStoreIffEfLi2ELi8ELi32ELi1ELb1EL9Algorithm0EEvT_T0_ll,(.L_x_37655 - _Z15SoftmaxWarpImplI22BroadcastScaleMaskLoadIffbLm3EiE11DirectStoreIffEfLi2ELi8ELi32ELi1ELb1EL9Algorithm0EEvT_T0_ll)
        .other          _Z15SoftmaxWarpImplI22BroadcastScaleMaskLoadIffbLm3EiE11DirectStoreIffEfLi2ELi8ELi32ELi1ELb1EL9Algorithm0EEvT_T0_ll,@"STO_CUDA_ENTRY STV_DEFAULT"
_Z15SoftmaxWarpImplI22BroadcastScaleMaskLoadIffbLm3EiE11DirectStoreIffEfLi2ELi8ELi32ELi1ELb1EL9Algorithm0EEvT_T0_ll:
.text._Z15SoftmaxWarpImplI22BroadcastScaleMaskLoadIffbLm3EiE11DirectStoreIffEfLi2ELi8ELi32ELi1ELb1EL9Algorithm0EEvT_T0_ll:
        /* <DEDUP_REMOVED lines=27> */
.L_x_17956:
        /* <DEDUP_REMOVED lines=16> */
[C---:B------:R-:W-:Y:S02]  /*02b0*/  IADD3 R21, PT, PT, R23.reuse, 0x40, RZ ;  /* 0x0000004017157810 */ /* 0x040fe40007ffe0ff */
[----:B------:R-:W-:-:S07]  /*02c0*/  IADD3 R9, PT, PT, R23, 0xc0, RZ ;  /* 0x000000c017097810 */ /* 0x000fce0007ffe0ff */
.L_x_17991:
[----:B01-34-:R-:W0:Y:S01]  /*02d0*/  LDC.64 R2, c[0x0][0x408] ;  /* 0x00010200ff027b82 */ /* 0x01be220000000a00 */
[----:B------:R-:W-:Y:S01]  /*02e0*/  BSSY.RECONVERGENT B1, `(.L_x_17958) ;  /* 0x000006d000017945 */ /* 0x000fe20003800200 */
[----:B------:R-:W-:Y:S01]  /*02f0*/  IMAD.MOV.U32 R27, RZ, RZ, -0x800000 ;  /* 0xff800000ff1b7424 */ /* 0x000fe200078e00ff */
[----:B------:R-:W-:Y:S01]  /*0300*/  MOV R22, 0xff800000 ;  /* 0xff80000000167802 */ /* 0x000fe20000000f00 */
[----:B--2---:R-:W-:Y:S01]  /*0310*/  IMAD.MOV.U32 R13, RZ, RZ, -0x800000 ;  /* 0xff800000ff0d7424 */ /* 0x004fe200078e00ff */
[----:B------:R-:W-:Y:S01]  /*0320*/  MOV R4, 0xff800000 ;  /* 0xff80000000047802 */ /* 0x000fe20000000f00 */
[----:B------:R-:W-:Y:S02]  /*0330*/  IMAD.MOV.U32 R29, RZ, RZ, -0x800000 ;  /* 0xff800000ff1d7424 */ /* 0x000fe400078e00ff */
[----:B------:R-:W2:Y:S08]  /*0340*/  LDC R0, c[0x0][0x3b0] ;  /* 0x0000ec00ff007b82 */ /* 0x000eb00000000800 */
[----:B------:R-:W3:Y:S01]  /*0350*/  LDC.64 R14, c[0x0][0x3a0] ;  /* 0x0000e800ff0e7b82 */ /* 0x000ee20000000a00 */
[----:B0-----:R-:W-:-:S02]  /*0360*/  ISETP.GE.U32.AND P0, PT, R23, R2, PT ;  /* 0x000000021700720c */ /* 0x001fc40003f06070 */
[-C--:B------:R-:W-:Y:S02]  /*0370*/  ISETP.GE.U32.AND P3, PT, R21, R2.reuse, PT ;  /* 0x000000021500720c */ /* 0x080fe40003f66070 */
[-C--:B------:R-:W-:Y:S02]  /*0380*/  ISETP.GE.U32.AND P1, PT, R19, R2.reuse, PT ;  /* 0x000000021300720c */ /* 0x080fe40003f26070 */
[----:B------:R-:W-:Y:S02]  /*0390*/  ISETP.GE.U32.AND P2, PT, R9, R2, PT ;  /* 0x000000020900720c */ /* 0x000fe40003f46070 */
[----:B------:R-:W0:Y:S01]  /*03a0*/  LDC R2, c[0x0][0x3b4] ;  /* 0x0000ed00ff027b82 */ /* 0x000e220000000800 */
[-C--:B------:R-:W-:Y:S02]  /*03b0*/  ISETP.GE.AND.EX P0, PT, RZ, R3.reuse, PT, P0 ;  /* 0x00000003ff00720c */ /* 0x080fe40003f06300 */
[-C--:B------:R-:W-:Y:S02]  /*03c0*/  ISETP.GE.AND.EX P3, PT, RZ, R3.reuse, PT, P3 ;  /* 0x00000003ff00720c */ /* 0x080fe40003f66330 */
[----:B------:R-:W-:-:S02]  /*03d0*/  ISETP.GE.AND.EX P1, PT, RZ, R3, PT, P1 ;  /* 0x00000003ff00720c */ /* 0x000fc40003f26310 */
[----:B------:R-:W-:-:S07]  /*03e0*/  ISETP.GE.AND.EX P2, PT, RZ, R3, PT, P2 ;  /* 0x00000003ff00720c */ /* 0x000fce0003f46320 */
[----:B--23--:R-:W-:Y:S06]  /*03f0*/  @P0 BRA `(.L_x_17959) ;  /* 0x00000004006c0947 */ /* 0x00cfec0003800000 */
[----:B------:R-:W-:Y:S01]  /*0400*/  IABS R13, R0 ;  /* 0x00000000000d7213 */ /* 0x000fe20000000000 */
[----:B------:R-:W-:Y:S01]  /*0410*/  IMAD R3, R18, UR44, R23 ;  /* 0x0000002c12037c24 */ /* 0x000fe2000f8e0217 */
[----:B------:R-:W2:Y:S01]  /*0420*/  LDC.64 R26, c[0x0][0x398] ;  /* 0x0000e600ff1a7b82 */ /* 0x000ea20000000a00 */
[----:B-1----:R-:W-:Y:S01]  /*0430*/  R2UR UR4, R16 ;  /* 0x00000000100472ca */ /* 0x002fe200000e0000 */
[----:B------:R-:W1:Y:S01]  /*0440*/  I2F.RP R5, R13 ;  /* 0x0000000d00057306 */ /* 0x000e620000209400 */
[----:B------:R-:W-:Y:S02]  /*0450*/  R2UR UR5, R17 ;  /* 0x00000000110572ca */ /* 0x000fe400000e0000 */
[----:B------:R-:W-:-:S05]  /*0460*/  IABS R12, R3 ;  /* 0x00000003000c7213 */ /* 0x000fca0000000000 */
[----:B-1----:R-:W1:Y:S02]  /*0470*/  MUFU.RCP R5, R5 ;  /* 0x0000000500057308 */ /* 0x002e640000001000 */
[----:B-1----:R-:W-:Y:S02]  /*0480*/  IADD3 R6, PT, PT, R5, 0xffffffe, RZ ;  /* 0x0ffffffe05067810 */ /* 0x002fe40007ffe0ff */
[----:B0-----:R-:W-:-:S04]  /*0490*/  IABS R5, R2 ;  /* 0x0000000200057213 */ /* 0x001fc80000000000 */
        /* <DEDUP_REMOVED lines=27> */
[----:B------:R-:W0:Y:S01]  /*0650*/  LDC.64 R12, c[0x0][0x390] ;  /* 0x0000e400ff0c7b82 */ /* 0x000e220000000a00 */
[----:B------:R-:W-:Y:S01]  /*0660*/  IABS R20, R31 ;  /* 0x0000001f00147213 */ /* 0x000fe20000000000 */
        /* <DEDUP_REMOVED lines=16> */
[----:B------:R-:W-:Y:S02]  /*0770*/  @!P4 LOP3.LUT R5, RZ, R2, RZ, 0x33, !PT ;  /* 0x00000002ff05c212 */ /* 0x000fe400078e33ff */
[----:B--2---:R-:W-:Y:S02]  /*0780*/  ISETP.NE.U32.AND P4, PT, R26, 0x1, PT ;  /* 0x000000011a00780c */ /* 0x004fe40003f85070 */
[----:B------:R-:W-:Y:S02]  /*0790*/  IADD3 R7, PT, PT, -R5, RZ, RZ ;  /* 0x000000ff05077210 */ /* 0x000fe40007ffe1ff */
[----:B------:R-:W-:Y:S02]  /*07a0*/  ISETP.NE.AND.EX P4, PT, R27, RZ, PT, P4 ;  /* 0x000000ff1b00720c */ /* 0x000fe40003f85340 */
[----:B------:R-:W-:Y:S02]  /*07b0*/  ISETP.NE.U32.AND P6, PT, R14, 0x1, PT ;  /* 0x000000010e00780c */ /* 0x000fe40003fc5070 */
        /* <DEDUP_REMOVED lines=31> */
.L_x_17959:
[----:B------:R-:W-:Y:S05]  /*09b0*/  BSYNC.RECONVERGENT B1 ;  /* 0x0000000000017941 */ /* 0x000fea0003800200 */
.L_x_17958:
[----:B------:R-:W-:Y:S04]  /*09c0*/  BSSY.RECONVERGENT B1, `(.L_x_17960) ;  /* 0x000005e000017945 */ /* 0x000fe80003800200 */
[----:B------:R-:W-:Y:S05]  /*09d0*/  @P3 BRA `(.L_x_17961) ;  /* 0x0000000400703947 */ /* 0x000fea0003800000 */
        /* <DEDUP_REMOVED lines=30> */
[----:B------:R-:W-:-:S06]  /*0bc0*/  @P3 IADD3 R7, PT, PT, R7, 0x1, RZ ;  /* 0x0000000107073810 */ /* 0x000fcc0007ffe0ff */
[----:B------:R-:W-:Y:S01]  /*0bd0*/  @!P5 IMAD.MOV R7, RZ, RZ, -R7 ;  /* 0x000000ffff07d224 */ /* 0x000fe200078e0a07 */
[----:B------:R-:W-:Y:S02]  /*0be0*/  @!P4 LOP3.LUT R7, RZ, R0, RZ, 0x33, !PT ;  /* 0x00000000ff07c212 */ /* 0x000fe400078e33ff */
[----:B0-----:R-:W-:-:S03]  /*0bf0*/  IADD3 R11, PT, PT, RZ, -R5, RZ ;  /* 0x80000005ff0b7210 */ /* 0x001fc60007ffe0ff */
[----:B------:R-:W-:Y:S02]  /*0c00*/  IMAD.MOV R4, RZ, RZ, -R7 ;  /* 0x000000ffff047224 */ /* 0x000fe400078e0a07 */
[----:B------:R-:W-:Y:S02]  /*0c10*/  IMAD R11, R11, R6, RZ ;  /* 0x000000060b0b7224 */ /* 0x000fe400078e02ff */
[----:B------:R-:W-:Y:S01]  /*0c20*/  IMAD R31, R0, R4, R3 ;  /* 0x00000004001f7224 */ /* 0x000fe200078e0203 */
[----:B------:R-:W-:-:S04]  /*0c30*/  MOV R4, RZ ;  /* 0x000000ff00047202 */ /* 0x000fc80000000f00 */
        /* <DEDUP_REMOVED lines=18> */
[----:B0-----:R-:W-:Y:S02]  /*0d60*/  ISETP.NE.U32.AND P5, PT, R4, 0x1, PT ;  /* 0x000000010400780c */ /* 0x001fe40003fa5070 */
[----:B------:R-:W-:Y:S02]  /*0d70*/  @!P4 LOP3.LUT R0, RZ, R2, RZ, 0x33, !PT ;  /* 0x00000002ff00c212 */ /* 0x000fe400078e33ff */
[----:B--2---:R-:W-:Y:S02]  /*0d80*/  ISETP.NE.U32.AND P4, PT, R28, 0x1, PT ;  /* 0x000000011c00780c */ /* 0x004fe40003f85070 */
[----:B------:R-:W-:Y:S01]  /*0d90*/  ISETP.NE.AND.EX P5, PT, R5, RZ, PT, P5 ;  /* 0x000000ff0500720c */ /* 0x000fe20003fa5350 */
[----:B------:R-:W-:Y:S01]  /*0da0*/  IMAD.MOV R5, RZ, RZ, -R0 ;  /* 0x000000ffff057224 */ /* 0x000fe200078e0a00 */
[----:B------:R-:W-:-:S02]  /*0db0*/  ISETP.NE.AND.EX P4, PT, R29, RZ, PT, P4 ;  /* 0x000000ff1d00720c */ /* 0x000fc40003f85340 */
[----:B------:R-:W-:Y:S01]  /*0dc0*/  SEL R7, R7, RZ, P5 ;  /* 0x000000ff07077207 */ /* 0x000fe20002800000 */
[----:B------:R-:W-:Y:S01]  /*0dd0*/  IMAD R2, R2, R5, R31 ;  /* 0x0000000502027224 */ /* 0x000fe200078e021f */
[----:B------:R-:W-:Y:S01]  /*0de0*/  SEL R0, R0, RZ, P4 ;  /* 0x000000ff00007207 */ /* 0x000fe20002000000 */
[----:B------:R-:W0:Y:S02]  /*0df0*/  LDC.64 R4, c[0x0][0x388] ;  /* 0x0000e200ff047b82 */ /* 0x000e240000000a00 */
        /* <DEDUP_REMOVED lines=26> */
.L_x_17961:
[----:B------:R-:W-:Y:S05]  /*0fa0*/  BSYNC.RECONVERGENT B1 ;  /* 0x0000000000017941 */ /* 0x000fea0003800200 */
.L_x_17960:
        /* <DEDUP_REMOVED lines=13> */
[----:B------:R-:W2:Y:S01]  /*1080*/  I2F.RP R6, R8 ;  /* 0x0000000800067306 */ /* 0x000ea20000209400 */
[----:B-1----:R-:W-:-:S07]  /*1090*/  ISETP.NE.AND P6, PT, R5, RZ, PT ;  /* 0x000000ff0500720c */ /* 0x002fce0003fc5270 */
[----:B--2---:R-:W0:Y:S02]  /*10a0*/  MUFU.RCP R6, R6 ;  /* 0x0000000600067308 */ /* 0x004e240000001000 */
[----:B0-----:R-:W-:Y:S01]  /*10b0*/  VIADD R2, R6, 0xffffffe ;  /* 0x0ffffffe06027836 */ /* 0x001fe20000000000 */
[----:B------:R-:W-:-:S05]  /*10c0*/  IABS R6, R5 ;  /* 0x0000000500067213 */ /* 0x000fca0000000000 */
        /* <DEDUP_REMOVED lines=21> */
[----:B------:R-:W-:Y:S01]  /*1220*/  MOV R8, R2 ;  /* 0x0000000200087202 */ /* 0x000fe20000000f00 */
[----:B------:R-:W-:-:S04]  /*1230*/  HFMA2 R2, -RZ, RZ, 0, 0 ;  /* 0x00000000ff027431 */ /* 0x000fc800000001ff */
        /* <DEDUP_REMOVED lines=21> */
[----:B------:R-:W-:Y:S02]  /*1390*/  ISETP.NE.AND.EX P4, PT, R3, RZ, PT, P1 ;  /* 0x000000ff0300720c */ /* 0x000fe40003f85310 */
[----:B0-----:R-:W-:-:S02]  /*13a0*/  ISETP.NE.U32.AND P1, PT, R30, 0x1, PT ;  /* 0x000000011e00780c */ /* 0x001fc40003f25070 */
[----:B------:R-:W-:Y:S02]  /*13b0*/  @P3 IADD3 R11, PT, PT, R11, 0x1, RZ ;  /* 0x000000010b0b3810 */ /* 0x000fe40007ffe0ff */
[----:B------:R-:W-:Y:S02]  /*13c0*/  SEL R8, R8, RZ, P4 ;  /* 0x000000ff08087207 */ /* 0x000fe40002000000 */
[----:B------:R-:W-:-:S03]  /*13d0*/  ISETP.NE.AND.EX P1, PT, R31, RZ, PT, P1 ;  /* 0x000000ff1f00720c */ /* 0x000fc60003f25310 */
[----:B------:R-:W-:Y:S01]  /*13e0*/  @!P5 IMAD.MOV R11, RZ, RZ, -R11 ;  /* 0x000000ffff0bd224 */ /* 0x000fe200078e0a0b */
[----:B------:R-:W-:Y:S01]  /*13f0*/  @!P6 LOP3.LUT R11, RZ, R5, RZ, 0x33, !PT ;  /* 0x00000005ff0be212 */ /* 0x000fe200078e33ff */
[----:B------:R-:W-:-:S03]  /*1400*/  IMAD R8, R8, UR40, RZ ;  /* 0x0000002808087c24 */ /* 0x000fc6000f8e02ff */
[----:B------:R-:W-:Y:S02]  /*1410*/  IADD3 R2, PT, PT, -R11, RZ, RZ ;  /* 0x000000ff0b027210 */ /* 0x000fe40007ffe1ff */
[----:B--2---:R-:W-:-:S03]  /*1420*/  ISETP.NE.U32.AND P3, PT, R14, 0x1, PT ;  /* 0x000000010e00780c */ /* 0x004fc60003f65070 */
[----:B------:R-:W-:Y:S01]  /*1430*/  IMAD R5, R5, R2, R12 ;  /* 0x0000000205057224 */ /* 0x000fe200078e020c */
[----:B------:R-:W-:Y:S01]  /*1440*/  ISETP.NE.AND.EX P3, PT, R15, RZ, PT, P3 ;  /* 0x000000ff0f00720c */ /* 0x000fe20003f65330 */
[----:B------:R-:W0:Y:S03]  /*1450*/  LDC.64 R2, c[0x0][0x388] ;  /* 0x0000e200ff027b82 */ /* 0x000e260000000a00 */
        /* <DEDUP_REMOVED lines=26> */
.L_x_17963:
[----:B------:R-:W-:Y:S05]  /*1600*/  BSYNC.RECONVERGENT B1 ;  /* 0x0000000000017941 */ /* 0x000fea0003800200 */
.L_x_17962:
[----:B------:R-:W-:Y:S04]  /*1610*/  BSSY.RECONVERGENT B1, `(.L_x_17964) ;  /* 0x0000061000017945 */ /* 0x000fe80003800200 */
[----:B------:R-:W-:Y:S05]  /*1620*/  @P2 BRA `(.L_x_17965) ;  /* 0x00000004007c2947 */ /* 0x000fea0003800000 */
[----:B------:R-:W2:Y:S01]  /*1630*/  LDC R11, c[0x0][0x3b0] ;  /* 0x0000ec00ff0b7b82 */ /* 0x000ea20000000800 */
[----:B------:R-:W-:Y:S01]  /*1640*/  IMAD R0, R18, UR44, R9 ;  /* 0x0000002c12007c24 */ /* 0x000fe2000f8e0209 */
[----:B-1----:R-:W-:Y:S02]  /*1650*/  R2UR UR4, R16 ;  /* 0x00000000100472ca */ /* 0x002fe400000e0000 */
[----:B------:R-:W-:Y:S02]  /*1660*/  R2UR UR5, R17 ;  /* 0x00000000110572ca */ /* 0x000fe400000e0000 */
[----:B------:R-:W-:Y:S02]  /*1670*/  IABS R20, R0 ;  /* 0x0000000000147213 */ /* 0x000fe40000000000 */
[----:B------:R-:W1:Y:S08]  /*1680*/  LDC R7, c[0x0][0x3b4] ;  /* 0x0000ed00ff077b82 */ /* 0x000e700000000800 */
[----:B------:R-:W3:Y:S01]  /*1690*/  LDC.64 R30, c[0x0][0x3a0] ;  /* 0x0000e800ff1e7b82 */ /* 0x000ee20000000a00 */
[----:B--2---:R-:W-:-:S04]  /*16a0*/  IABS R12, R11 ;  /* 0x0000000b000c7213 */ /* 0x004fc80000000000 */
[----:B------:R-:W2:Y:S01]  /*16b0*/  I2F.RP R8, R12 ;  /* 0x0000000c00087306 */ /* 0x000ea20000209400 */
[----:B-1----:R-:W-:-:S07]  /*16c0*/  ISETP.NE.AND P5, PT, R7, RZ, PT ;  /* 0x000000ff0700720c */ /* 0x002fce0003fa5270 */
[----:B--2---:R-:W0:Y:S02]  /*16d0*/  MUFU.RCP R8, R8 ;  /* 0x0000000800087308 */ /* 0x004e240000001000 */
[----:B0-----:R-:W-:Y:S02]  /*16e0*/  IADD3 R2, PT, PT, R8, 0xffffffe, RZ ;  /* 0x0ffffffe08027810 */ /* 0x001fe40007ffe0ff */
[----:B------:R-:W-:-:S04]  /*16f0*/  IABS R8, R7 ;  /* 0x0000000700087213 */ /* 0x000fc80000000000 */
        /* <DEDUP_REMOVED lines=21> */
[----:B------:R-:W-:Y:S02]  /*1850*/  IMAD.MOV.U32 R12, RZ, RZ, R2 ;  /* 0x000000ffff0c7224 */ /* 0x000fe400078e0002 */
[----:B------:R-:W-:-:S03]  /*1860*/  IMAD.MOV.U32 R2, RZ, RZ, RZ ;  /* 0x000000ffff027224 */ /* 0x000fc600078e00ff */
        /* <DEDUP_REMOVED lines=19> */
[----:B------:R-:W-:Y:S02]  /*19a0*/  ISETP.GE.AND P4, PT, R8, RZ, PT ;  /* 0x000000ff0800720c */ /* 0x000fe40003f86270 */
[----:B------:R-:W-:Y:S02]  /*19b0*/  ISETP.NE.AND.EX P3, PT, R3, RZ, PT, P1 ;  /* 0x000000ff0300720c */ /* 0x000fe40003f65310 */
[----:B---3--:R-:W-:-:S02]  /*19c0*/  ISETP.NE.U32.AND P1, PT, R30, 0x1, PT ;  /* 0x000000011e00780c */ /* 0x008fc40003f25070 */
[----:B------:R-:W-:Y:S01]  /*19d0*/  @P2 VIADD R11, R11, 0x1 ;  /* 0x000000010b0b2836 */ /* 0x000fe20000000000 */
[----:B------:R-:W-:Y:S02]  /*19e0*/  SEL R12, R12, RZ, P3 ;  /* 0x000000ff0c0c7207 */ /* 0x000fe40001800000 */
[----:B------:R-:W-:-:S03]  /*19f0*/  ISETP.NE.AND.EX P1, PT, R31, RZ, PT, P1 ;  /* 0x000000ff1f00720c */ /* 0x000fc60003f25310 */
[----:B------:R-:W-:Y:S01]  /*1a00*/  IMAD R12, R12, UR40, RZ ;  /* 0x000000280c0c7c24 */ /* 0x000fe2000f8e02ff */
[----:B------:R-:W-:Y:S02]  /*1a10*/  @!P4 IADD3 R11, PT, PT, -R11, RZ, RZ ;  /* 0x000000ff0b0bc210 */ /* 0x000fe40007ffe1ff */
[----:B------:R-:W-:Y:S02]  /*1a20*/  @!P5 LOP3.LUT R11, RZ, R7, RZ, 0x33, !PT ;  /* 0x00000007ff0bd212 */ /* 0x000fe400078e33ff */
[----:B-1----:R-:W-:-:S03]  /*1a30*/  ISETP.NE.U32.AND P2, PT, R14, 0x1, PT ;  /* 0x000000010e00780c */ /* 0x002fc60003f45070 */
[----:B------:R-:W-:Y:S01]  /*1a40*/  IMAD.MOV R2, RZ, RZ, -R11 ;  /* 0x000000ffff027224 */ /* 0x000fe200078e0a0b */
[----:B------:R-:W-:-:S03]  /*1a50*/  ISETP.NE.AND.EX P2, PT, R15, RZ, PT, P2 ;  /* 0x000000ff0f00720c */ /* 0x000fc60003f45320 */
[----:B------:R-:W-:Y:S02]  /*1a60*/  IMAD R7, R7, R2, R20 ;  /* 0x0000000207077224 */ /* 0x000fe400078e0214 */
        /* <DEDUP_REMOVED lines=27> */
.L_x_17965:
[----:B------:R-:W-:Y:S05]  /*1c20*/  BSYNC.RECONVERGENT B1 ;  /* 0x0000000000017941 */ /* 0x000fea0003800200 */
.L_x_17964:
        /* <DEDUP_REMOVED lines=37> */
[-C--:B------:R-:W-:Y:S01]  /*1e80*/  FFMA.RM R4, R27, R8.reuse, 12582913 ;  /* 0x4b4000011b047423 */ /* 0x080fe20000004008 */
[----:B------:R-:W-:Y:S01]  /*1e90*/  FFMA.SAT R31, R20, R11, 0.5 ;  /* 0x3f000000141f7423 */ /* 0x000fe2000000200b */
[----:B------:R-:W-:Y:S01]  /*1ea0*/  SHF.L.U32 R2, R2, 0x17, RZ ;  /* 0x0000001702027819 */ /* 0x000fe200000006ff */
        /* <DEDUP_REMOVED lines=16> */
[----:B------:R-:W-:Y:S02]  /*1fb0*/  SHF.L.U32 R7, R7, 0x17, RZ ;  /* 0x0000001707077819 */ /* 0x000fe400000006ff */
        /* <DEDUP_REMOVED lines=8> */
[----:B0-----:R-:W-:Y:S01]  /*2040*/  IMAD.SHL.U32 R27, R0, 0x800000, RZ ;  /* 0x00800000001b7824 */ /* 0x001fe200078e00ff */
[----:B------:R-:W0:Y:S01]  /*2050*/  MUFU.EX2 R14, R14 ;  /* 0x0000000e000e7308 */ /* 0x000e220000000800 */
[----:B------:R-:W-:Y:S01]  /*2060*/  FFMA R29, R6, 1.4426950216293334961, -R29 ;  /* 0x3fb8aa3b061d7823 */ /* 0x000fe2000000081d */
[----:B------:R-:W-:Y:S01]  /*2070*/  FFMA R31, R20, 1.4426950216293334961, -R31 ;  /* 0x3fb8aa3b141f7823 */ /* 0x000fe2000000081f */
[----:B--2---:R-:W-:Y:S01]  /*2080*/  FMUL R0, R27, R22 ;  /* 0x000000161b007220 */ /* 0x004fe20000400000 */
[----:B------:R-:W-:Y:S02]  /*2090*/  IMAD.SHL.U32 R27, R5, 0x800000, RZ ;  /* 0x00800000051b7824 */ /* 0x000fe400078e00ff */
[----:B------:R-:W-:Y:S01]  /*20a0*/  FFMA R29, R6, 1.925963033500011079e-08, R29 ;  /* 0x32a57060061d7823 */ /* 0x000fe2000000001d */
[----:B------:R-:W-:Y:S01]  /*20b0*/  FFMA R31, R20, 1.925963033500011079e-08, R31 ;  /* 0x32a57060141f7823 */ /* 0x000fe2000000001f */
[----:B------:R-:W-:Y:S01]  /*20c0*/  FADD R5, RZ, R0 ;  /* 0x00000000ff057221 */ /* 0x000fe20000000000 */
[----:B------:R-:W2:Y:S01]  /*20d0*/  MUFU.EX2 R6, R24 ;  /* 0x0000001800067308 */ /* 0x000ea20000000800 */
[----:B------:R-:W-:Y:S01]  /*20e0*/  SHF.L.U32 R22, R3, 0x17, RZ ;  /* 0x0000001703167819 */ /* 0x000fe200000006ff */
[----:B---3--:R-:W-:Y:S01]  /*20f0*/  FMUL R3, R27, R12 ;  /* 0x0000000c1b037220 */ /* 0x008fe20000400000 */
[----:B------:R-:W-:Y:S01]  /*2100*/  FADD R12, R5, R2 ;  /* 0x00000002050c7221 */ /* 0x000fe20000000000 */
[----:B------:R-:W-:Y:S01]  /*2110*/  IMAD.SHL.U32 R5, R4, 0x800000, RZ ;  /* 0x0080000004057824 */ /* 0x000fe200078e00ff */
[----:B------:R-:W-:Y:S01]  /*2120*/  SHF.L.U32 R8, R8, 0x17, RZ ;  /* 0x0000001708087819 */ /* 0x000fe200000006ff */
[----:B------:R-:W-:Y:S01]  /*2130*/  FMUL R4, R22, R13 ;  /* 0x0000000d16047220 */ /* 0x000fe20000400000 */
[----:B------:R-:W-:Y:S01]  /*2140*/  FADD R13, R12, R3 ;  /* 0x000000030c0d7221 */ /* 0x000fe20000000000 */
[----:B------:R-:W3:Y:S01]  /*2150*/  MUFU.EX2 R20, R29 ;  /* 0x0000001d00147308 */ /* 0x000ee20000000800 */
[----:B0-----:R-:W-:-:S02]  /*2160*/  FMUL R5, R5, R14 ;  /* 0x0000000e05057220 */ /* 0x001fc40000400000 */
[----:B------:R-:W-:Y:S01]  /*2170*/  FADD R12, R13, R4 ;  /* 0x000000040d0c7221 */ /* 0x000fe20000000000 */
[----:B------:R-:W-:-:S03]  /*2180*/  IMAD.SHL.U32 R13, R11, 0x800000, RZ ;  /* 0x008000000b0d7824 */ /* 0x000fc600078e00ff */
[----:B------:R-:W-:Y:S01]  /*2190*/  FADD R11, R12, R5 ;  /* 0x000000050c0b7221 */ /* 0x000fe20000000000 */
        /* <DEDUP_REMOVED lines=16> */
.L_x_18003:
        /* <DEDUP_REMOVED lines=11> */
[----:B01----:R-:W-:Y:S05]  /*2350*/  CALL.REL.NOINC `($__internal_278_$__cuda_sm3x_div_rn_noftz_f32_slowpath) ;  /* 0x0000001400447944 */ /* 0x003fea0003c00000 */
[----:B------:R-:W-:-:S07]  /*2360*/  IMAD.MOV.U32 R12, RZ, RZ, R0 ;  /* 0x000000ffff0c7224 */ /* 0x000fce00078e0000 */
.L_x_17968:
[----:B------:R-:W-:Y:S05]  /*2370*/  BSYNC.RECONVERGENT B1 ;  /* 0x0000000000017941 */ /* 0x000fea0003800200 */
.L_x_17967:
        /* <DEDUP_REMOVED lines=11> */
[----:B01----:R-:W-:Y:S05]  /*2430*/  CALL.REL.NOINC `($__internal_278_$__cuda_sm3x_div_rn_noftz_f32_slowpath) ;  /* 0x00000014000c7944 */ /* 0x003fea0003c00000 */
[----:B------:R-:W-:-:S07]  /*2440*/  IMAD.MOV.U32 R13, RZ, RZ, R0 ;  /* 0x000000ffff0d7224 */ /* 0x000fce00078e0000 */
.L_x_17970:
[----:B------:R-:W-:Y:S05]  /*2450*/  BSYNC.RECONVERGENT B1 ;  /* 0x0000000000017941 */ /* 0x000fea0003800200 */
.L_x_17969:
        /* <DEDUP_REMOVED lines=13> */
.L_x_17972:
[----:B------:R-:W-:Y:S05]  /*2530*/  BSYNC.RECONVERGENT B1 ;  /* 0x0000000000017941 */ /* 0x000fea0003800200 */
.L_x_17971:
        /* <DEDUP_REMOVED lines=13> */
.L_x_17974:
[----:B------:R-:W-:Y:S05]  /*2610*/  BSYNC.RECONVERGENT B1 ;  /* 0x0000000000017941 */ /* 0x000fea0003800200 */
.L_x_17973:
        /* <DEDUP_REMOVED lines=13> */
.L_x_17976:
[----:B------:R-:W-:Y:S05]  /*26f0*/  BSYNC.RECONVERGENT B1 ;  /* 0x0000000000017941 */ /* 0x000fea0003800200 */
.L_x_17975:
        /* <DEDUP_REMOVED lines=13> */
.L_x_17978:
[----:B------:R-:W-:Y:S05]  /*27d0*/  BSYNC.RECONVERGENT B1 ;  /* 0x0000000000017941 */ /* 0x000fea0003800200 */
.L_x_17977:
        /* <DEDUP_REMOVED lines=13> */
.L_x_17980:
[----:B------:R-:W-:Y:S05]  /*28b0*/  BSYNC.RECONVERGENT B1 ;  /* 0x0000000000017941 */ /* 0x000fea0003800200 */
.L_x_17979:
        /* <DEDUP_REMOVED lines=13> */
.L_x_17982:
[----:B------:R-:W-:Y:S05]  /*2990*/  BSYNC.RECONVERGENT B1 ;  /* 0x0000000000017941 */ /* 0x000fea0003800200 */
.L_x_17981:
        /* <DEDUP_REMOVED lines=25> */
.L_x_17984:
[----:B------:R-:W-:Y:S05]  /*2b30*/  BSYNC.RECONVERGENT B1 ;  /* 0x0000000000017941 */ /* 0x000fea0003800200 */
.L_x_17983:
        /* <DEDUP_REMOVED lines=18> */
.L_x_17986:
[----:B------:R-:W-:Y:S05]  /*2c60*/  BSYNC.RECONVERGENT B1 ;  /* 0x0000000000017941 */ /* 0x000fea0003800200 */
.L_x_17985:
[----:B------:R-:W-:Y:S04]  /*2c70*/  BSSY.RECONVERGENT B1, `(.L_x_17987) ;  /* 0x0000012000017945 */ /* 0x000fe80003800200 */
[----:B------:R-:W-:Y:S05]  /*2c80*/  @P2 BRA `(.L_x_17988) ;  /* 0x0000000000402947 */ /* 0x000fea0003800000 */
[----:B---3--:R-:W-:Y:S01]  /*2c90*/  MOV R2, R19 ;  /* 0x0000001300027202 */ /* 0x008fe20000000f00 */
        /* <DEDUP_REMOVED lines=15> */
.L_x_17988:
[----:B------:R-:W-:Y:S05]  /*2d90*/  BSYNC.RECONVERGENT B1 ;  /* 0x0000000000017941 */ /* 0x000fea0003800200 */
.L_x_17987:
[----:B------:R-:W-:Y:S04]  /*2da0*/  BSSY.RECONVERGENT B1, `(.L_x_17989) ;  /* 0x0000012000017945 */ /* 0x000fe80003800200 */
[----:B------:R-:W-:Y:S05]  /*2db0*/  @P3 BRA `(.L_x_17990) ;  /* 0x0000000000403947 */ /* 0x000fea0003800000 */
[----:B---34-:R-:W-:Y:S02]  /*2dc0*/  HFMA2 R3, -RZ, RZ, 0, 0 ;  /* 0x00000000ff037431 */ /* 0x018fe400000001ff */
        /* <DEDUP_REMOVED lines=15> */
.L_x_17990:
[----:B------:R-:W-:Y:S05]  /*2ec0*/  BSYNC.RECONVERGENT B1 ;  /* 0x0000000000017941 */ /* 0x000fea0003800200 */
.L_x_17989:
[----:B------:R-:W-:-:S04]  /*2ed0*/  IADD3 R18, P0, PT, R25, R18, RZ ;  /* 0x0000001219127210 */ /* 0x000fc80007f1e0ff */
[----:B------:R-:W-:Y:S02]  /*2ee0*/  LEA.HI.X.SX32 R10, R25, R10, 0x1, P0 ;  /* 0x0000000a190a7211 */ /* 0x000fe400000f0eff */
[----:B------:R-:W-:-:S04]  /*2ef0*/  ISETP.GE.U32.AND P0, PT, R18, UR42, PT ;  /* 0x0000002a12007c0c */ /* 0x000fc8000bf06070 */
[----:B------:R-:W-:-:S13]  /*2f00*/  ISETP.GE.AND.EX P0, PT, R10, UR43, PT, P0 ;  /* 0x0000002b0a007c0c */ /* 0x000fda000bf06300 */
[----:B------:R-:W-:Y:S05]  /*2f10*/  @!P0 BRA `(.L_x_17991) ;  /* 0xffffffd000ec8947 */ /* 0x000fea000383ffff */
[----:B------:R-:W-:Y:S05]  /*2f20*/  BSYNC B0 ;  /* 0x0000000000007941 */ /* 0x000fea0003800000 */
.L_x_17957:
[----:B------:R-:W-:Y:S05]  /*2f30*/  EXIT ;  /* 0x000000000000794d */ /* 0x000fea0003800000 */
.L_x_17966:
[----:B------:R-:W-:Y:S01]  /*2f40*/  BSSY B1, `(.L_x_17992) ;  /* 0x0000007000017945 */ /* 0x000fe20003800000 */
[----:B------:R-:W-:Y:S01]  /*2f50*/  MOV R12, 0x10 ;  /* 0x00000010000c7802 */ /* 0x000fe20000000f00 */
[----:B------:R-:W-:Y:S01]  /*2f60*/  IMAD.MOV.U32 R11, RZ, RZ, 0x1f ;  /* 0x0000001fff0b7424 */ /* 0x000fe200078e00ff */
[----:B------:R-:W-:-:S07]  /*2f70*/  MOV R15, 0xffffffff ;  /* 0xffffffff000f7802 */ /* 0x000fce0000000f00 */
[----:B01----:R-:W-:Y:S05]  /*2f80*/  WARPSYNC.COLLECTIVE R15, `(.L_x_17993) ;  /* 0x000000000f087348 */ /* 0x003fea0003c00000 */
[----:B------:R2:W3:Y:S02]  /*2f90*/  SHFL.BFLY P6, R14, R13, R12, R11 ;  /* 0x0c00000c0d0e7389 */ /* 0x0004e400000c000b */
[----:B0123--:R-:W-:Y:S05]  /*2fa0*/  ENDCOLLECTIVE ;  /* 0x000000000000791b */ /* 0x00ffea0003800000 */
.L_x_17993:
[----:B------:R-:W-:Y:S05]  /*2fb0*/  BSYNC B1 ;  /* 0x0000000000017941 */ /* 0x000fea0003800000 */
.L_x_17992:
[----:B------:R-:W-:Y:S01]  /*2fc0*/  HFMA2 R11, -RZ, RZ, 0, 1.847743988037109375e-06 ;  /* 0x0000001fff0b7431 */ /* 0x000fe200000001ff */
[----:B------:R-:W-:Y:S01]  /*2fd0*/  FMNMX R13, R14, R13, !PT ;  /* 0x0000000d0e0d7209 */ /* 0x000fe20007800000 */
[----:B------:R-:W-:Y:S02]  /*2fe0*/  IMAD.MOV.U32 R12, RZ, RZ, 0x8 ;  /* 0x00000008ff0c7424 */ /* 0x000fe400078e00ff */
[----:B------:R-:W-:-:S07]  /*2ff0*/  IMAD.MOV.U32 R15, RZ, RZ, -0x1 ;  /* 0xffffffffff0f7424 */ /* 0x000fce00078e00ff */
[----:B------:R-:W-:Y:S05]  /*3000*/  WARPSYNC.COLLECTIVE R15, `(.L_x_17994) ;  /* 0x000000000f087348 */ /* 0x000fea0003c00000 */
[----:B------:R0:W1:Y:S02]  /*3010*/  SHFL.BFLY P6, R14, R13, R12, R11 ;  /* 0x0c00000c0d0e7389 */ /* 0x00006400000c000b */
[----:B01----:R-:W-:Y:S05]  /*3020*/  ENDCOLLECTIVE ;  /* 0x000000000000791b */ /* 0x003fea0003800000 */
.L_x_17994:
[----:B------:R-:W-:Y:S01]  /*3030*/  IMAD.MOV.U32 R12, RZ, RZ, 0x4 ;  /* 0x00000004ff0c7424 */ /* 0x000fe200078e00ff */
[----:B------:R-:W-:-:S04]  /*3040*/  FMNMX R0, R13, R14, !PT ;  /* 0x0000000e0d007209 */ /* 0x000fc80007800000 */
[----:B------:R-:W-:-:S07]  /*3050*/  MOV R13, R0 ;  /* 0x00000000000d7202 */ /* 0x000fce0000000f00 */
[----:B------:R-:W-:Y:S05]  /*3060*/  WARPSYNC.COLLECTIVE R15, `(.L_x_17995) ;  /* 0x000000000f087348 */ /* 0x000fea0003c00000 */
[----:B------:R0:W1:Y:S02]  /*3070*/  SHFL.BFLY P6, R14, R13, R12, R11 ;  /* 0x0c00000c0d0e7389 */ /* 0x00006400000c000b */
[----:B01----:R-:W-:Y:S05]  /*3080*/  ENDCOLLECTIVE ;  /* 0x000000000000791b */ /* 0x003fea0003800000 */
.L_x_17995:
[----:B------:R-:W-:Y:S01]  /*3090*/  IMAD.MOV.U32 R12, RZ, RZ, 0x2 ;  /* 0x00000002ff0c7424 */ /* 0x000fe200078e00ff */
[----:B------:R-:W-:-:S04]  /*30a0*/  FMNMX R2, R0, R14, !PT ;  /* 0x0000000e00027209 */ /* 0x000fc80007800000 */
[----:B------:R-:W-:-:S07]  /*30b0*/  MOV R13, R2 ;  /* 0x00000002000d7202 */ /* 0x000fce0000000f00 */
[----:B------:R-:W-:Y:S05]  /*30c0*/  WARPSYNC.COLLECTIVE R15, `(.L_x_17996) ;  /* 0x000000000f087348 */ /* 0x000fea0003c00000 */
[----:B------:R0:W1:Y:S02]  /*30d0*/  SHFL.BFLY P6, R14, R13, R12, R11 ;  /* 0x0c00000c0d0e7389 */ /* 0x00006400000c000b */
[----:B01----:R-:W-:Y:S05]  /*30e0*/  ENDCOLLECTIVE ;  /* 0x000000000000791b */ /* 0x003fea0003800000 */
.L_x_17996:
[----:B------:R-:W-:Y:S01]  /*30f0*/  IMAD.MOV.U32 R12, RZ, RZ, 0x1 ;  /* 0x00000001ff0c7424 */ /* 0x000fe200078e00ff */
[----:B------:R-:W-:-:S04]  /*3100*/  FMNMX R3, R2, R14, !PT ;  /* 0x0000000e02037209 */ /* 0x000fc80007800000 */
[----:B------:R-:W-:-:S07]  /*3110*/  MOV R13, R3 ;  /* 0x00000003000d7202 */ /* 0x000fce0000000f00 */
[----:B------:R-:W-:Y:S05]  /*3120*/  WARPSYNC.COLLECTIVE R15, `(.L_x_17997) ;  /* 0x000000000f087348 */ /* 0x000fea0003c00000 */
[----:B------:R0:W1:Y:S02]  /*3130*/  SHFL.BFLY P6, R14, R13, R12, R11 ;  /* 0x0c00000c0d0e7389 */ /* 0x00006400000c000b */
[----:B01----:R-:W-:Y:S05]  /*3140*/  ENDCOLLECTIVE ;  /* 0x000000000000791b */ /* 0x003fea0003800000 */
.L_x_17997:
[----:B------:R-:W-:Y:S02]  /*3150*/  HFMA2 R11, -RZ, RZ, 0.96630859375, -0.0022525787353515625 ;  /* 0x3bbb989dff0b7431 */ /* 0x000fe400000001ff */
        /* <DEDUP_REMOVED lines=66> */
[----:B------:R-:W-:Y:S01]  /*3580*/  SHF.L.U32 R7, R13, 0x17, RZ ;  /* 0x000000170d077819 */ /* 0x000fe200000006ff */
[----:B------:R-:W-:Y:S01]  /*3590*/  FADD R13, RZ, R0 ;  /* 0x00000000ff0d7221 */ /* 0x000fe20000000000 */
[----:B------:R-:W-:-:S03]  /*35a0*/  FFMA R11, R8, 1.925963033500011079e-08, R11 ;  /* 0x32a57060080b7823 */ /* 0x000fc6000000000b */
[----:B------:R-:W1:Y:S01]  /*35b0*/  MUFU.EX2 R12, R12 ;  /* 0x0000000c000c7308 */ /* 0x000e620000000800 */
[----:B------:R-:W-:Y:S01]  /*35c0*/  FADD R8, R13, R2 ;  /* 0x000000020d087221 */ /* 0x000fe20000000000 */
[----:B0-----:R-:W-:Y:S01]  /*35d0*/  FMUL R6, R6, R15 ;  /* 0x0000000f06067220 */ /* 0x001fe20000400000 */
[----:B------:R-:W-:Y:S02]  /*35e0*/  MOV R15, 0xffffffff ;  /* 0xffffffff000f7802 */ /* 0x000fe40000000f00 */
[----:B------:R-:W-:-:S03]  /*35f0*/  FADD R13, R8, R3 ;  /* 0x00000003080d7221 */ /* 0x000fc60000000000 */
[----:B------:R-:W0:Y:S01]  /*3600*/  MUFU.EX2 R11, R11 ;  /* 0x0000000b000b7308 */ /* 0x000e220000000800 */
[----:B------:R-:W-:-:S04]  /*3610*/  FADD R8, R13, R4 ;  /* 0x000000040d087221 */ /* 0x000fc80000000000 */
[----:B------:R-:W-:Y:S01]  /*3620*/  FADD R13, R8, R5 ;  /* 0x00000005080d7221 */ /* 0x000fe20000000000 */
[----:B------:R-:W-:Y:S02]  /*3630*/  IMAD.SHL.U32 R8, R14, 0x800000, RZ ;  /* 0x008000000e087824 */ /* 0x000fe400078e00ff */
[----:B-1----:R-:W-:Y:S01]  /*3640*/  FMUL R7, R7, R12 ;  /* 0x0000000c07077220 */ /* 0x002fe20000400000 */
[----:B------:R-:W-:-:S04]  /*3650*/  FADD R12, R13, R6 ;  /* 0x000000060d0c7221 */ /* 0x000fc80000000000 */
[----:B------:R-:W-:Y:S01]  /*3660*/  FADD R13, R12, R7 ;  /* 0x000000070c0d7221 */ /* 0x000fe20000000000 */
[----:B------:R-:W-:Y:S01]  /*3670*/  MOV R12, 0x10 ;  /* 0x00000010000c7802 */ /* 0x000fe20000000f00 */
[----:B0-----:R-:W-:Y:S01]  /*3680*/  FMUL R8, R8, R11 ;  /* 0x0000000b08087220 */ /* 0x001fe20000400000 */
[----:B------:R-:W-:-:S03]  /*3690*/  IMAD.MOV.U32 R11, RZ, RZ, 0x1f ;  /* 0x0000001fff0b7424 */ /* 0x000fc600078e00ff */
[----:B------:R-:W-:-:S07]  /*36a0*/  FADD R13, R13, R8 ;  /* 0x000000080d0d7221 */ /* 0x000fce0000000000 */
[----:B------:R-:W-:Y:S05]  /*36b0*/  WARPSYNC.COLLECTIVE R15, `(.L_x_17998) ;  /* 0x000000000f087348 */ /* 0x000fea0003c00000 */
[----:B------:R0:W1:Y:S02]  /*36c0*/  SHFL.BFLY P6, R14, R13, R12, R11 ;  /* 0x0c00000c0d0e7389 */ /* 0x00006400000c000b */
[----:B01----:R-:W-:Y:S05]  /*36d0*/  ENDCOLLECTIVE ;  /* 0x000000000000791b */ /* 0x003fea0003800000 */
.L_x_17998:
[----:B------:R-:W-:Y:S02]  /*36e0*/  IMAD.MOV.U32 R12, RZ, RZ, 0x8 ;  /* 0x00000008ff0c7424 */ /* 0x000fe400078e00ff */
[----:B------:R-:W-:-:S05]  /*36f0*/  FADD R20, R13, R14 ;  /* 0x0000000e0d147221 */ /* 0x000fca0000000000 */
[----:B------:R-:W-:-:S07]  /*3700*/  MOV R13, R20 ;  /* 0x00000014000d7202 */ /* 0x000fce0000000f00 */
[----:B------:R-:W-:Y:S05]  /*3710*/  WARPSYNC.COLLECTIVE R15, `(.L_x_17999) ;  /* 0x000000000f087348 */ /* 0x000fea0003c00000 */
[----:B------:R0:W1:Y:S02]  /*3720*/  SHFL.BFLY P6, R14, R13, R12, R11 ;  /* 0x0c00000c0d0e7389 */ /* 0x00006400000c000b */
[----:B01----:R-:W-:Y:S05]  /*3730*/  ENDCOLLECTIVE ;  /* 0x000000000000791b */ /* 0x003fea0003800000 */
.L_x_17999:
[----:B------:R-:W-:Y:S02]  /*3740*/  HFMA2 R12, -RZ, RZ, 0, 2.384185791015625e-07 ;  /* 0x00000004ff0c7431 */ /* 0x000fe400000001ff */
[----:B------:R-:W-:-:S05]  /*3750*/  FADD R22, R20, R14 ;  /* 0x0000000e14167221 */ /* 0x000fca0000000000 */
[----:B------:R-:W-:-:S07]  /*3760*/  MOV R13, R22 ;  /* 0x00000016000d7202 */ /* 0x000fce0000000f00 */
[----:B------:R-:W-:Y:S05]  /*3770*/  WARPSYNC.COLLECTIVE R15, `(.L_x_18000) ;  /* 0x000000000f087348 */ /* 0x000fea0003c00000 */
[----:B------:R0:W1:Y:S02]  /*3780*/  SHFL.BFLY P6, R14, R13, R12, R11 ;  /* 0x0c00000c0d0e7389 */ /* 0x00006400000c000b */
[----:B01----:R-:W-:Y:S05]  /*3790*/  ENDCOLLECTIVE ;  /* 0x000000000000791b */ /* 0x003fea0003800000 */
.L_x_18000:
[----:B------:R-:W-:Y:S01]  /*37a0*/  MOV R12, 0x2 ;  /* 0x00000002000c7802 */ /* 0x000fe20000000f00 */
[----:B------:R-:W-:-:S04]  /*37b0*/  FADD R24, R22, R14 ;  /* 0x0000000e16187221 */ /* 0x000fc80000000000 */
[----:B------:R-:W-:-:S07]  /*37c0*/  IMAD.MOV.U32 R13, RZ, RZ, R24 ;  /* 0x000000ffff0d7224 */ /* 0x000fce00078e0018 */
[----:B------:R-:W-:Y:S05]  /*37d0*/  WARPSYNC.COLLECTIVE R15, `(.L_x_18001) ;  /* 0x000000000f087348 */ /* 0x000fea0003c00000 */
[----:B------:R0:W1:Y:S02]  /*37e0*/  SHFL.BFLY P6, R14, R13, R12, R11 ;  /* 0x0c00000c0d0e7389 */ /* 0x00006400000c000b */
[----:B01----:R-:W-:Y:S05]  /*37f0*/  ENDCOLLECTIVE ;  /* 0x000000000000791b */ /* 0x003fea0003800000 */
.L_x_18001:
[----:B------:R-:W-:Y:S02]  /*3800*/  IMAD.MOV.U32 R12, RZ, RZ, 0x1 ;  /* 0x00000001ff0c7424 */ /* 0x000fe400078e00ff */
[----:B------:R-:W-:-:S05]  /*3810*/  FADD R26, R24, R14 ;  /* 0x0000000e181a7221 */ /* 0x000fca0000000000 */
[----:B------:R-:W-:-:S07]  /*3820*/  MOV R13, R26 ;  /* 0x0000001a000d7202 */ /* 0x000fce0000000f00 */
[----:B------:R-:W-:Y:S05]  /*3830*/  WARPSYNC.COLLECTIVE R15, `(.L_x_18002) ;  /* 0x000000000f087348 */ /* 0x000fea0003c00000 */
[----:B------:R0:W1:Y:S02]  /*3840*/  SHFL.BFLY P6, R14, R13, R12, R11 ;  /* 0x0c00000c0d0e7389 */ /* 0x00006400000c000b */
[----:B01----:R-:W-:Y:S05]  /*3850*/  ENDCOLLECTIVE ;  /* 0x000000000000791b */ /* 0x003fea0003800000 */
.L_x_18002:
[----:B------:R-:W-:Y:S05]  /*3860*/  BRA `(.L_x_18003) ;  /* 0xffffffe8008c7947 */ /* 0x000fea000383ffff */
        .weak           $__internal_278_$__cuda_sm3x_div_rn_noftz_f32_slowpath
        .type           $__internal_278_$__cuda_sm3x_div_rn_noftz_f32_slowpath,@function
        .size           $__internal_278_$__cuda_sm3x_div_rn_noftz_f32_slowpath,(.L_x_37655 - $__internal_278_$__cuda_sm3x_div_rn_noftz_f32_slowpath)
$__internal_278_$__cuda_sm3x_div_rn_noftz_f32_slowpath:
        /* <DEDUP_REMOVED lines=35> */
.L_x_18005:
        /* <DEDUP_REMOVED lines=51> */
.L_x_18012:
[----:B------:R-:W-:-:S04]  /*3dd0*/  LOP3.LUT R0, R0, 0x80000000, RZ, 0xc0, !PT ;  /* 0x8000000000007812 */ /* 0x000fc800078ec0ff */
[----:B------:R-:W-:Y:S01]  /*3de0*/  LOP3.LUT R0, R0, 0x7f800000, RZ, 0xfc, !PT ;  /* 0x7f80000000007812 */ /* 0x000fe200078efcff */
[----:B------:R-:W-:Y:S06]  /*3df0*/  BRA `(.L_x_18013) ;  /* 0x0000000000047947 */ /* 0x000fec0003800000 */
.L_x_18011:
[----:B------:R-:W-:-:S07]  /*3e00*/  LEA R0, R31, R0, 0x17 ;  /* 0x000000001f007211 */ /* 0x000fce00078eb8ff */
.L_x_18013:
[----:B------:R-:W-:Y:S05]  /*3e10*/  BSYNC.RECONVERGENT B3 ;  /* 0x0000000000037941 */ /* 0x000fea0003800200 */
.L_x_18010:
[----:B------:R-:W-:Y:S05]  /*3e20*/  BRA `(.L_x_18014) ;  /* 0x0000000000207947 */ /* 0x000fea0003800000 */
.L_x_18009:
[----:B------:R-:W-:-:S04]  /*3e30*/  LOP3.LUT R0, R27, 0x80000000, R0, 0x48, !PT ;  /* 0x800000001b007812 */ /* 0x000fc800078e4800 */
[----:B------:R-:W-:Y:S01]  /*3e40*/  LOP3.LUT R0, R0, 0x7f800000, RZ, 0xfc, !PT ;  /* 0x7f80000000007812 */ /* 0x000fe200078efcff */
[----:B------:R-:W-:Y:S06]  /*3e50*/  BRA `(.L_x_18014) ;  /* 0x0000000000147947 */ /* 0x000fec0003800000 */
.L_x_18008:
[----:B------:R-:W-:Y:S01]  /*3e60*/  LOP3.LUT R0, R27, 0x80000000, R0, 0x48, !PT ;  /* 0x800000001b007812 */ /* 0x000fe200078e4800 */
[----:B------:R-:W-:Y:S06]  /*3e70*/  BRA `(.L_x_18014) ;  /* 0x00000000000c7947 */ /* 0x000fec0003800000 */
.L_x_18007:
[----:B------:R-:W0:Y:S01]  /*3e80*/  MUFU.RSQ R0, -QNAN ;  /* 0xffc0000000007908 */ /* 0x000e220000001400 */
[----:B------:R-:W-:Y:S05]  /*3e90*/  BRA `(.L_x_18014) ;  /* 0x0000000000047947 */ /* 0x000fea0003800000 */
.L_x_18006:
[----:B------:R-:W-:-:S07]  /*3ea0*/  FADD.FTZ R0, R0, R11 ;  /* 0x0000000b00007221 */ /* 0x000fce0000010000 */
.L_x_18014:
[----:B------:R-:W-:Y:S05]  /*3eb0*/  BSYNC.RECONVERGENT B2 ;  /* 0x0000000000027941 */ /* 0x000fea0003800200 */
.L_x_18004:
[----:B------:R-:W-:-:S04]  /*3ec0*/  HFMA2 R15, -RZ, RZ, 0, 0 ;  /* 0x00000000ff0f7431 */ /* 0x000fc800000001ff */
[----:B0-----:R-:W-:Y:S05]  /*3ed0*/  RET.REL.NODEC R14 `(_Z15SoftmaxWarpImplI22BroadcastScaleMaskLoadIffbLm3EiE11DirectStoreIffEfLi2ELi8ELi32ELi1ELb1EL9Algorithm0EEvT_T0_ll) ;  /* 0xffffffc00e487950 */ /* 0x001fea0003c3ffff */
.L_x_18015:
        /* <DEDUP_REMOVED lines=10> */
.L_x_37655:


//--------------------- .text._Z15SoftmaxWarpImplI22BroadcastScaleMaskLoadIffbLm3EiE11DirectStoreIffEfLi2ELi8ELi32ELi1ELb0EL9Algorithm0EEvT_T0_ll --------------------------
	.section	.text._Z15SoftmaxWarpImplI22BroadcastScaleMaskLoadIffbLm3EiE11DirectStoreIffEfLi2ELi8ELi32ELi1ELb0EL9Algorithm0EEvT_T0_ll,"ax",@progbits
	.align	128
        .global         _Z15SoftmaxWarpImplI22BroadcastScaleMaskLoadIffbLm3EiE11DirectStoreIffEfLi2ELi8ELi32ELi1ELb0EL9Algorithm0EEvT_T0_ll
        .type           _Z15SoftmaxWarpImplI22BroadcastScaleMaskLoadIffbLm3EiE11DirectStoreIffEfLi2ELi8ELi32ELi1ELb0EL9Algorithm0EEvT_T0_ll,@function
        .size           _Z15SoftmaxWarpImplI22BroadcastScaleMaskLoadIffbLm3EiE11DirectStoreIffEfLi2ELi8ELi32ELi1ELb0EL9Algorithm0EEvT_T0_ll,(.L_x_37656 - _Z15SoftmaxWarpImplI22BroadcastScaleMaskLoadIffbLm3EiE11DirectStoreIffEfLi2ELi8ELi32ELi1ELb0EL9Algorithm0EEvT_T0_ll)
        .other          _Z15SoftmaxWarpImplI22BroadcastScaleMaskLoadIffbLm3EiE11DirectStoreIffEfLi2ELi8ELi32ELi1ELb0EL9Algorithm0EEvT_T0_ll,@"STO_CUDA_ENTRY STV_DEFAULT"
_Z15SoftmaxWarpImplI22BroadcastScaleMaskLoadIffbLm3EiE11DirectStoreIffEfLi2ELi8ELi32ELi1ELb0EL9Algorithm0EEvT_T0_ll:
.text._Z15SoftmaxWarpImplI22BroadcastScaleMaskLoadIffbLm3EiE11DirectStoreIffEfLi2ELi8ELi32ELi1ELb0EL9Algorithm0EEvT_T0_ll:
        /* <DEDUP_REMOVED lines=26> */
.L_x_18016:
        /* <DEDUP_REMOVED lines=14> */
.L_x_18034:
[----:B0-----:R-:W0:Y:S01]  /*0280*/  LDC R0, c[0x0][0x3b0] ;  /* 0x0000ec00ff007b82 */ /* 0x001e220000000800 */
[----:B------:R-:W-:Y:S01]  /*0290*/  IMAD R7, R19, UR44, R10 ;  /* 0x0000002c13077c24 */ /* 0x000fe2000f8e020a */
[----:B-1----:R-:W-:Y:S02]  /*02a0*/  R2UR UR4, R16 ;  /* 0x00000000100472ca */ /* 0x002fe400000e0000 */
[----:B------:R-:W-:Y:S02]  /*02b0*/  R2UR UR5, R17 ;  /* 0x00000000110572ca */ /* 0x000fe400000e0000 */
[----:B------:R-:W-:Y:S02]  /*02c0*/  IABS R8, R7 ;  /* 0x0000000700087213 */ /* 0x000fe40000000000 */
[----:B------:R-:W1:Y:S08]  /*02d0*/  LDC R11, c[0x0][0x3b4] ;  /* 0x0000ed00ff0b7b82 */ /* 0x000e700000000800 */
[----:B------:R-:W2:Y:S01]  /*02e0*/  LDC.64 R12, c[0x0][0x3a0] ;  /* 0x0000e800ff0c7b82 */ /* 0x000ea20000000a00 */
[----:B0-----:R-:W-:-:S02]  /*02f0*/  IABS R4, R0 ;  /* 0x0000000000047213 */ /* 0x001fc40000000000 */
[----:B------:R-:W-:Y:S02]  /*0300*/  ISETP.NE.AND P3, PT, R0, RZ, PT ;  /* 0x000000ff0000720c */ /* 0x000fe40003f65270 */
[----:B------:R-:W0:Y:S01]  /*0310*/  I2F.RP R6, R4 ;  /* 0x0000000400067306 */ /* 0x000e220000209400 */
[----:B------:R-:W-:Y:S02]  /*0320*/  LOP3.LUT R27, RZ, R0, RZ, 0x33, !PT ;  /* 0x00000000ff1b7212 */ /* 0x000fe400078e33ff */
[-C--:B-1----:R-:W-:Y:S02]  /*0330*/  IABS R21, R11.reuse ;  /* 0x0000000b00157213 */ /* 0x082fe40000000000 */
[----:B------:R-:W-:Y:S02]  /*0340*/  ISETP.NE.AND P4, PT, R11, RZ, PT ;  /* 0x000000ff0b00720c */ /* 0x000fe40003f85270 */
[----:B------:R-:W-:Y:S01]  /*0350*/  LOP3.LUT R24, RZ, R11, RZ, 0x33, !PT ;  /* 0x0000000bff187212 */ /* 0x000fe200078e33ff */
[----:B0-----:R-:W0:Y:S02]  /*0360*/  MUFU.RCP R6, R6 ;  /* 0x0000000600067308 */ /* 0x001e240000001000 */
[----:B0-----:R-:W-:-:S06]  /*0370*/  IADD3 R2, PT, PT, R6, 0xffffffe, RZ ;  /* 0x0ffffffe06027810 */ /* 0x001fcc0007ffe0ff */
[----:B------:R-:W0:Y:S08]  /*0380*/  I2F.RP R6, R21 ;  /* 0x0000001500067306 */ /* 0x000e300000209400 */
[----:B------:R1:W3:Y:S08]  /*0390*/  F2I.FTZ.U32.TRUNC.NTZ R3, R2 ;  /* 0x0000000200037305 */ /* 0x0002f0000021f000 */
[----:B0-----:R-:W0:Y:S01]  /*03a0*/  MUFU.RCP R6, R6 ;  /* 0x0000000600067308 */ /* 0x001e220000001000 */
[----:B-1----:R-:W-:-:S02]  /*03b0*/  HFMA2 R2, -RZ, RZ, 0, 0 ;  /* 0x00000000ff027431 */ /* 0x002fc400000001ff */
[----:B---3--:R-:W-:-:S04]  /*03c0*/  IMAD.MOV R5, RZ, RZ, -R3 ;  /* 0x000000ffff057224 */ /* 0x008fc800078e0a03 */
        /* <DEDUP_REMOVED lines=13> */
[----:B------:R-:W-:Y:S01]  /*04a0*/  @P0 IADD3 R2, PT, PT, R2, 0x1, RZ ;  /* 0x0000000102020810 */ /* 0x000fe20007ffe0ff */
[----:B------:R-:W0:Y:S05]  /*04b0*/  F2I.FTZ.U32.TRUNC.NTZ R3, R3 ;  /* 0x0000000300037305 */ /* 0x000e2a000021f000 */
[----:B------:R-:W-:-:S05]  /*04c0*/  @!P2 IMAD.MOV R2, RZ, RZ, -R2 ;  /* 0x000000ffff02a224 */ /* 0x000fca00078e0a02 */
[----:B------:R-:W-:-:S05]  /*04d0*/  SEL R6, R27, R2, !P3 ;  /* 0x000000021b067207 */ /* 0x000fca0005800000 */
[----:B------:R-:W-:Y:S01]  /*04e0*/  IMAD.MOV R2, RZ, RZ, -R6 ;  /* 0x000000ffff027224 */ /* 0x000fe200078e0a06 */
[----:B0-----:R-:W-:-:S03]  /*04f0*/  IADD3 R8, PT, PT, RZ, -R3, RZ ;  /* 0x80000003ff087210 */ /* 0x001fc60007ffe0ff */
        /* <DEDUP_REMOVED lines=15> */
[----:B------:R-:W1:Y:S11]  /*05f0*/  LDC.64 R8, c[0x0][0x398] ;  /* 0x0000e600ff087b82 */ /* 0x000e760000000a00 */
[----:B------:R-:W-:-:S02]  /*0600*/  @P0 IADD3 R14, PT, PT, R14, 0x1, RZ ;  /* 0x000000010e0e0810 */ /* 0x000fc40007ffe0ff */
[----:B0-----:R-:W-:-:S03]  /*0610*/  ISETP.NE.U32.AND P0, PT, R2, 0x1, PT ;  /* 0x000000010200780c */ /* 0x001fc60003f05070 */
[----:B------:R-:W-:Y:S01]  /*0620*/  @!P2 IMAD.MOV R14, RZ, RZ, -R14 ;  /* 0x000000ffff0ea224 */ /* 0x000fe200078e0a0e */
[----:B------:R-:W-:Y:S02]  /*0630*/  ISETP.NE.AND.EX P0, PT, R3, RZ, PT, P0 ;  /* 0x000000ff0300720c */ /* 0x000fe40003f05300 */
[----:B--2---:R-:W-:Y:S02]  /*0640*/  ISETP.NE.U32.AND P2, PT, R12, 0x1, PT ;  /* 0x000000010c00780c */ /* 0x004fe40003f45070 */
[----:B------:R-:W-:Y:S02]  /*0650*/  SEL R14, R24, R14, !P4 ;  /* 0x0000000e180e7207 */ /* 0x000fe40006000000 */
[----:B------:R-:W-:Y:S02]  /*0660*/  ISETP.NE.AND.EX P2, PT, R13, RZ, PT, P2 ;  /* 0x000000ff0d00720c */ /* 0x000fe40003f45320 */
[----:B-1----:R-:W-:Y:S02]  /*0670*/  ISETP.NE.U32.AND P1, PT, R8, 0x1, PT ;  /* 0x000000010800780c */ /* 0x002fe40003f25070 */
[----:B------:R-:W-:-:S02]  /*0680*/  IADD3 R2, PT, PT, -R14, RZ, RZ ;  /* 0x000000ff0e027210 */ /* 0x000fc40007ffe1ff */
[----:B------:R-:W-:Y:S02]  /*0690*/  ISETP.NE.AND.EX P1, PT, R9, RZ, PT, P1 ;  /* 0x000000ff0900720c */ /* 0x000fe40003f25310 */
        /* <DEDUP_REMOVED lines=10> */
[----:B0-----:R-:W-:-:S05]  /*0740*/  IMAD.WIDE R28, R29, 0x2, R2 ;  /* 0x000000021d1c7825 */ /* 0x001fca00078e0202 */
[----:B------:R0:W2:Y:S01]  /*0750*/  LDG.E.U16 R8, desc[UR4][R28.64] ;  /* 0x000000041c087981 */ /* 0x0000a2000c1e1500 */
[C---:B------:R-:W-:Y:S01]  /*0760*/  VIADD R13, R7.reuse, 0x40 ;  /* 0x00000040070d7836 */ /* 0x040fe20000000000 */
[----:B------:R-:W-:-:S04]  /*0770*/  IADD3 R15, PT, PT, R7, 0x80, RZ ;  /* 0x00000080070f7810 */ /* 0x000fc80007ffe0ff */
[----:B------:R-:W-:Y:S02]  /*0780*/  IABS R25, R13 ;  /* 0x0000000d00197213 */ /* 0x000fe40000000000 */
[----:B------:R-:W-:-:S03]  /*0790*/  IABS R12, R15 ;  /* 0x0000000f000c7213 */ /* 0x000fc60000000000 */
[----:B------:R-:W-:-:S04]  /*07a0*/  IMAD.HI.U32 R9, R5, R25, RZ ;  /* 0x0000001905097227 */ /* 0x000fc800078e00ff */
[----:B------:R-:W-:-:S04]  /*07b0*/  IMAD.MOV R6, RZ, RZ, -R9 ;  /* 0x000000ffff067224 */ /* 0x000fc800078e0a09 */
[----:B------:R-:W-:Y:S02]  /*07c0*/  IMAD R25, R4, R6, R25 ;  /* 0x0000000604197224 */ /* 0x000fe400078e0219 */
[----:B------:R-:W-:-:S03]  /*07d0*/  IMAD.HI.U32 R6, R5, R12, RZ ;  /* 0x0000000c05067227 */ /* 0x000fc600078e00ff */
[----:B------:R-:W-:Y:S02]  /*07e0*/  ISETP.GT.U32.AND P5, PT, R4, R25, PT ;  /* 0x000000190400720c */ /* 0x000fe40003fa4070 */
[----:B0-----:R-:W-:-:S05]  /*07f0*/  IADD3 R29, PT, PT, -R6, RZ, RZ ;  /* 0x000000ff061d7210 */ /* 0x001fca0007ffe1ff */
[----:B------:R-:W-:-:S05]  /*0800*/  IMAD R29, R4, R29, R12 ;  /* 0x0000001d041d7224 */ /* 0x000fca00078e020c */
[----:B------:R-:W-:Y:S01]  /*0810*/  ISETP.GT.U32.AND P6, PT, R4, R29, PT ;  /* 0x0000001d0400720c */ /* 0x000fe20003fc4070 */
[----:B------:R-:W-:Y:S01]  /*0820*/  @!P5 VIADD R9, R9, 0x1 ;  /* 0x000000010909d836 */ /* 0x000fe20000000000 */
[----:B------:R-:W-:-:S04]  /*0830*/  @!P5 IADD3 R25, PT, PT, R25, -R4, RZ ;  /* 0x800000041919d210 */ /* 0x000fc80007ffe0ff */
[----:B------:R-:W-:Y:S01]  /*0840*/  ISETP.GE.U32.AND P5, PT, R25, R4, PT ;  /* 0x000000041900720c */ /* 0x000fe20003fa6070 */
[C---:B------:R-:W-:Y:S01]  /*0850*/  VIADD R25, R7.reuse, 0xc0 ;  /* 0x000000c007197836 */ /* 0x040fe20000000000 */
[----:B------:R-:W-:-:S04]  /*0860*/  LEA.HI R7, R7, R7, RZ, 0x1 ;  /* 0x0000000707077211 */ /* 0x000fc800078f08ff */
[----:B------:R-:W-:Y:S01]  /*0870*/  IABS R14, R25 ;  /* 0x00000019000e7213 */ /* 0x000fe20000000000 */
[----:B------:R-:W-:Y:S01]  /*0880*/  @!P6 VIADD R6, R6, 0x1 ;  /* 0x000000010606e836 */ /* 0x000fe20000000000 */
[----:B------:R-:W-:Y:S02]  /*0890*/  @!P6 IADD3 R29, PT, PT, R29, -R4, RZ ;  /* 0x800000041d1de210 */ /* 0x000fe40007ffe0ff */
[----:B------:R-:W-:Y:S01]  /*08a0*/  SHF.R.S32.HI R7, RZ, 0x1, R7 ;  /* 0x00000001ff077819 */ /* 0x000fe20000011407 */
[----:B------:R-:W-:Y:S01]  /*08b0*/  IMAD.HI.U32 R12, R5, R14, RZ ;  /* 0x0000000e050c7227 */ /* 0x000fe200078e00ff */
[----:B------:R-:W-:-:S03]  /*08c0*/  LOP3.LUT R22, R25, R0, RZ, 0x3c, !PT ;  /* 0x0000000019167212 */ /* 0x000fc600078e3cff */
[----:B------:R-:W-:Y:S01]  /*08d0*/  @P5 VIADD R9, R9, 0x1 ;  /* 0x0000000109095836 */ /* 0x000fe20000000000 */
[----:B------:R-:W-:Y:S02]  /*08e0*/  ISETP.GE.U32.AND P5, PT, R29, R4, PT ;  /* 0x000000041d00720c */ /* 0x000fe40003fa6070 */
[----:B------:R-:W-:Y:S02]  /*08f0*/  IABS R29, R0 ;  /* 0x00000000001d7213 */ /* 0x000fe40000000000 */
[----:B------:R-:W-:-:S05]  /*0900*/  IADD3 R5, PT, PT, -R12, RZ, RZ ;  /* 0x000000ff0c057210 */ /* 0x000fca0007ffe1ff */
[----:B------:R-:W-:-:S04]  /*0910*/  IMAD R4, R29, R5, R14 ;  /* 0x000000051d047224 */ /* 0x000fc800078e020e */
[----:B------:R-:W-:Y:S01]  /*0920*/  @P5 VIADD R6, R6, 0x1 ;  /* 0x0000000106065836 */ /* 0x000fe20000000000 */
[----:B------:R-:W-:-:S13]  /*0930*/  ISETP.GT.U32.AND P6, PT, R29, R4, PT ;  /* 0x000000041d00720c */ /* 0x000fda0003fc4070 */
[-C--:B------:R-:W-:Y:S02]  /*0940*/  @!P6 IADD3 R4, PT, PT, R4, -R29.reuse, RZ ;  /* 0x8000001d0404e210 */ /* 0x080fe40007ffe0ff */
[----:B------:R-:W-:Y:S02]  /*0950*/  @!P6 IADD3 R12, PT, PT, R12, 0x1, RZ ;  /* 0x000000010c0ce810 */ /* 0x000fe40007ffe0ff */
[----:B------:R-:W-:Y:S02]  /*0960*/  ISETP.GE.U32.AND P5, PT, R4, R29, PT ;  /* 0x0000001d0400720c */ /* 0x000fe40003fa6070 */
[----:B------:R-:W-:-:S04]  /*0970*/  LOP3.LUT R4, R13, R0, RZ, 0x3c, !PT ;  /* 0x000000000d047212 */ /* 0x000fc800078e3cff */
[----:B------:R-:W-:Y:S02]  /*0980*/  ISETP.GE.AND P6, PT, R4, RZ, PT ;  /* 0x000000ff0400720c */ /* 0x000fe40003fc6270 */
[----:B------:R-:W0:Y:S05]  /*0990*/  LDC.64 R4, c[0x0][0x380] ;  /* 0x0000e000ff047b82 */ /* 0x000e2a0000000a00 */
[----:B------:R-:W-:-:S06]  /*09a0*/  @P5 VIADD R12, R12, 0x1 ;  /* 0x000000010c0c5836 */ /* 0x000fcc0000000000 */
[----:B------:R-:W-:Y:S02]  /*09b0*/  @!P6 IADD3 R9, PT, PT, -R9, RZ, RZ ;  /* 0x000000ff0909e210 */ /* 0x000fe40007ffe1ff */
[----:B--2---:R-:W-:-:S04]  /*09c0*/  PRMT R14, R8, 0x7771, RZ ;  /* 0x00007771080e7816 */ /* 0x004fc800000000ff */
[----:B------:R-:W-:Y:S02]  /*09d0*/  ISETP.NE.AND P5, PT, R14, RZ, PT ;  /* 0x000000ff0e00720c */ /* 0x000fe40003fa5270 */
[----:B------:R-:W-:-:S04]  /*09e0*/  LOP3.LUT R14, R15, R0, RZ, 0x3c, !PT ;  /* 0x000000000f0e7212 */ /* 0x000fc800078e3cff */
[----:B------:R-:W-:Y:S01]  /*09f0*/  ISETP.GE.AND P6, PT, R14, RZ, PT ;  /* 0x000000ff0e00720c */ /* 0x000fe20003fc6270 */
[----:B------:R-:W-:Y:S02]  /*0a00*/  IMAD.MOV.U32 R14, RZ, RZ, R6 ;  /* 0x000000ffff0e7224 */ /* 0x000fe400078e0006 */
[----:B0-----:R-:W-:-:S04]  /*0a10*/  IMAD.WIDE R6, R7, 0x8, R4 ;  /* 0x0000000807067825 */ /* 0x001fc800078e0204 */
[----:B------:R-:W-:Y:S02]  /*0a20*/  @P5 R2UR UR4, R16 ;  /* 0x00000000100452ca */ /* 0x000fe400000e0000 */
[----:B------:R-:W-:-:S04]  /*0a30*/  @P5 R2UR UR5, R17 ;  /* 0x00000000110552ca */ /* 0x000fc800000e0000 */
[----:B------:R-:W-:Y:S02]  /*0a40*/  @!P6 IADD3 R14, PT, PT, -R14, RZ, RZ ;  /* 0x000000ff0e0ee210 */ /* 0x000fe40007ffe1ff */
[----:B------:R-:W-:-:S07]  /*0a50*/  ISETP.GE.AND P6, PT, R22, RZ, PT ;  /* 0x000000ff1600720c */ /* 0x000fce0003fc6270 */
[----:B------:R-:W2:Y:S01]  /*0a60*/  @P5 LDG.E R22, desc[UR4][R6.64+0x4] ;  /* 0x0000040406165981 */ /* 0x000ea2000c1e1900 */
[----:B------:R-:W-:Y:S01]  /*0a70*/  IMAD.MOV.U32 R26, RZ, RZ, R12 ;  /* 0x000000ffff1a7224 */ /* 0x000fe200078e000c */
[----:B------:R-:W-:Y:S01]  /*0a80*/  PRMT R8, R8, 0x7770, RZ ;  /* 0x0000777008087816 */ /* 0x000fe200000000ff */
[----:B------:R-:W0:Y:S01]  /*0a90*/  LDCU UR4, c[0x0][0x3e8] ;  /* 0x00007d00ff0477ac */ /* 0x000e220008000800 */
[C---:B------:R-:W-:Y:S02]  /*0aa0*/  SEL R12, R27.reuse, R9, !P3 ;  /* 0x000000091b0c7207 */ /* 0x040fe40005800000 */
[----:B------:R-:W-:Y:S02]  /*0ab0*/  @!P6 IADD3 R26, PT, PT, -R26, RZ, RZ ;  /* 0x000000ff1a1ae210 */ /* 0x000fe40007ffe1ff */
[C---:B------:R-:W-:Y:S02]  /*0ac0*/  SEL R14, R27.reuse, R14, !P3 ;  /* 0x0000000e1b0e7207 */ /* 0x040fe40005800000 */
[----:B------:R-:W-:-:S02]  /*0ad0*/  SEL R27, R27, R26, !P3 ;  /* 0x0000001a1b1b7207 */ /* 0x000fc40005800000 */
[----:B------:R-:W-:Y:S02]  /*0ae0*/  ISETP.NE.AND P3, PT, R8, RZ, PT ;  /* 0x000000ff0800720c */ /* 0x000fe40003f65270 */
[----:B------:R-:W2:Y:S01]  /*0af0*/  LDC.64 R8, c[0x0][0x3e8] ;  /* 0x0000fa00ff087b82 */ /* 0x000ea20000000a00 */
[----:B------:R-:W-:Y:S02]  /*0b00*/  R2UR UR6, R16 ;  /* 0x00000000100672ca */ /* 0x000fe400000e0000 */
[----:B------:R-:W-:Y:S01]  /*0b10*/  R2UR UR7, R17 ;  /* 0x00000000110772ca */ /* 0x000fe200000e0000 */
[----:B0-----:R-:W-:-:S12]  /*0b20*/  IMAD.U32 R26, RZ, RZ, UR4 ;  /* 0x00000004ff1a7e24 */ /* 0x001fd8000f8e00ff */
[----:B------:R0:W3:Y:S01]  /*0b30*/  LDG.E R28, desc[UR6][R6.64] ;  /* 0x00000006061c7981 */ /* 0x0000e2000c1e1900 */
[----:B--2---:R-:W-:Y:S01]  /*0b40*/  @P5 FMUL R26, R22, R9 ;  /* 0x00000009161a5220 */ /* 0x004fe20000400000 */
[C---:B------:R-:W-:Y:S02]  /*0b50*/  IADD3 R22, PT, PT, -R12.reuse, RZ, RZ ;  /* 0x000000ff0c167210 */ /* 0x040fe40007ffe1ff */
[----:B------:R-:W-:-:S03]  /*0b60*/  SEL R12, R12, RZ, P0 ;  /* 0x000000ff0c0c7207 */ /* 0x000fc60000000000 */
[----:B------:R-:W-:Y:S02]  /*0b70*/  IMAD R32, R0, R22, R13 ;  /* 0x0000001600207224 */ /* 0x000fe400078e020d */
[----:B0-----:R-:W-:-:S03]  /*0b80*/  IMAD R7, R12, UR42, RZ ;  /* 0x0000002a0c077c24 */ /* 0x001fc6000f8e02ff */
[----:B------:R-:W-:Y:S02]  /*0b90*/  IABS R30, R32 ;  /* 0x00000020001e7213 */ /* 0x000fe40000000000 */
[----:B------:R-:W-:-:S03]  /*0ba0*/  LOP3.LUT R6, R32, R11, RZ, 0x3c, !PT ;  /* 0x0000000b20067212 */ /* 0x000fc600078e3cff */
[----:B------:R-:W-:-:S04]  /*0bb0*/  IMAD.HI.U32 R22, R23, R30, RZ ;  /* 0x0000001e17167227 */ /* 0x000fc800078e00ff */
[----:B------:R-:W-:-:S04]  /*0bc0*/  IMAD.MOV R29, RZ, RZ, -R22 ;  /* 0x000000ffff1d7224 */ /* 0x000fc800078e0a16 */
[----:B------:R-:W-:-:S05]  /*0bd0*/  IMAD R30, R21, R29, R30 ;  /* 0x0000001d151e7224 */ /* 0x000fca00078e021e */
[----:B------:R-:W-:-:S13]  /*0be0*/  ISETP.GT.U32.AND P6, PT, R21, R30, PT ;  /* 0x0000001e1500720c */ /* 0x000fda0003fc4070 */
[-C--:B------:R-:W-:Y:S01]  /*0bf0*/  @!P6 IADD3 R30, PT, PT, R30, -R21.reuse, RZ ;  /* 0x800000151e1ee210 */ /* 0x080fe20007ffe0ff */
[----:B------:R-:W-:Y:S01]  /*0c00*/  @!P6 VIADD R22, R22, 0x1 ;  /* 0x000000011616e836 */ /* 0x000fe20000000000 */
[----:B------:R-:W-:Y:S02]  /*0c10*/  ISETP.GE.AND P6, PT, R6, RZ, PT ;  /* 0x000000ff0600720c */ /* 0x000fe40003fc6270 */
[----:B------:R-:W-:-:S13]  /*0c20*/  ISETP.GE.U32.AND P5, PT, R30, R21, PT ;  /* 0x000000151e00720c */ /* 0x000fda0003fa6070 */
[----:B------:R-:W-:-:S05]  /*0c30*/  @P5 IADD3 R22, PT, PT, R22, 0x1, RZ ;  /* 0x0000000116165810 */ /* 0x000fca0007ffe0ff */
[----:B------:R-:W-:-:S05]  /*0c40*/  @!P6 IMAD.MOV R22, RZ, RZ, -R22 ;  /* 0x000000ffff16e224 */ /* 0x000fca00078e0a16 */
        /* <DEDUP_REMOVED lines=19> */
[----:B------:R-:W-:Y:S02]  /*0d80*/  IADD3 R7, PT, PT, -R14, RZ, RZ ;  /* 0x000000ff0e077210 */ /* 0x000fe40007ffe1ff */
[----:B------:R-:W-:Y:S01]  /*0d90*/  PRMT R22, R6, 0x7770, RZ ;  /* 0x0000777006167816 */ /* 0x000fe200000000ff */
[----:B------:R-:W-:Y:S01]  /*0da0*/  IMAD.U32 R6, RZ, RZ, UR4 ;  /* 0x00000004ff067e24 */ /* 0x000fe2000f8e00ff */
[----:B------:R-:W-:Y:S02]  /*0db0*/  R2UR UR6, R16 ;  /* 0x00000000100672ca */ /* 0x000fe400000e0000 */
[----:B------:R-:W-:Y:S02]  /*0dc0*/  ISETP.NE.AND P5, PT, R22, RZ, PT ;  /* 0x000000ff1600720c */ /* 0x000fe40003fa5270 */
[----:B------:R-:W-:-:S13]  /*0dd0*/  R2UR UR7, R17 ;  /* 0x00000000110772ca */ /* 0x000fda00000e0000 */
[----:B------:R0:W4:Y:S01]  /*0de0*/  LDG.E R30, desc[UR6][R12.64] ;  /* 0x000000060c1e7981 */ /* 0x000122000c1e1900 */
[----:B------:R-:W-:-:S05]  /*0df0*/  SEL R14, R14, RZ, P0 ;  /* 0x000000ff0e0e7207 */ /* 0x000fca0000000000 */
[----:B------:R-:W-:Y:S02]  /*0e00*/  IMAD R14, R14, UR42, RZ ;  /* 0x0000002a0e0e7c24 */ /* 0x000fe4000f8e02ff */
[----:B--2---:R-:W-:Y:S01]  /*0e10*/  @P6 FMUL R6, R32, R9 ;  /* 0x0000000920066220 */ /* 0x004fe20000400000 */
[----:B------:R-:W-:-:S05]  /*0e20*/  IMAD R32, R0, R7, R15 ;  /* 0x0000000700207224 */ /* 0x000fca00078e020f */
[----:B------:R-:W-:Y:S02]  /*0e30*/  IABS R22, R32 ;  /* 0x0000002000167213 */ /* 0x000fe40000000000 */
[----:B0-----:R-:W-:-:S03]  /*0e40*/  LOP3.LUT R12, R32, R11, RZ, 0x3c, !PT ;  /* 0x0000000b200c7212 */ /* 0x001fc600078e3cff */
[----:B------:R-:W-:-:S04]  /*0e50*/  IMAD.HI.U32 R7, R23, R22, RZ ;  /* 0x0000001617077227 */ /* 0x000fc800078e00ff */
        /* <DEDUP_REMOVED lines=28> */
[C---:B------:R-:W-:Y:S01]  /*1020*/  IADD3 R7, PT, PT, -R27.reuse, RZ, RZ ;  /* 0x000000ff1b077210 */ /* 0x040fe20007ffe1ff */
[----:B------:R-:W-:Y:S01]  /*1030*/  IMAD.U32 R22, RZ, RZ, UR4 ;  /* 0x00000004ff167e24 */ /* 0x000fe2000f8e00ff */
[----:B------:R-:W-:Y:S02]  /*1040*/  PRMT R12, R12, 0x7770, RZ ;  /* 0x000077700c0c7816 */ /* 0x000fe400000000ff */
[----:B------:R-:W-:Y:S01]  /*1050*/  R2UR UR6, R16 ;  /* 0x00000000100672ca */ /* 0x000fe200000e0000 */
[----:B------:R-:W-:Y:S01]  /*1060*/  IMAD R0, R0, R7, R25 ;  /* 0x0000000700007224 */ /* 0x000fe200078e0219 */
[----:B------:R-:W-:Y:S02]  /*1070*/  SEL R27, R27, RZ, P0 ;  /* 0x000000ff1b1b7207 */ /* 0x000fe40000000000 */
[----:B------:R-:W-:Y:S01]  /*1080*/  R2UR UR7, R17 ;  /* 0x00000000110772ca */ /* 0x000fe200000e0000 */
[----:B--2---:R-:W-:Y:S01]  /*1090*/  @P6 FMUL R22, R32, R9 ;  /* 0x0000000920166220 */ /* 0x004fe20000400000 */
[----:B------:R-:W-:-:S11]  /*10a0*/  IABS R32, R0 ;  /* 0x0000000000207213 */ /* 0x000fd60000000000 */
[----:B------:R-:W2:Y:S01]  /*10b0*/  LDG.E R14, desc[UR6][R14.64] ;  /* 0x000000060e0e7981 */ /* 0x000ea2000c1e1900 */
        /* <DEDUP_REMOVED lines=33> */
[----:B------:R-:W-:Y:S01]  /*12d0*/  PRMT R4, R2, 0x7770, RZ ;  /* 0x0000777002047816 */ /* 0x000fe200000000ff */
[-C--:B---3--:R-:W-:Y:S01]  /*12e0*/  FMUL R3, R28, R9.reuse ;  /* 0x000000091c037220 */ /* 0x088fe20000400000 */
[-C--:B----4-:R-:W-:Y:S02]  /*12f0*/  FMUL R21, R30, R9.reuse ;  /* 0x000000091e157220 */ /* 0x090fe40000400000 */
[----:B------:R-:W-:Y:S02]  /*1300*/  ISETP.NE.AND P0, PT, R4, RZ, PT ;  /* 0x000000ff0400720c */ /* 0x000fe40003f05270 */
[-C--:B------:R-:W-:Y:S01]  /*1310*/  FSEL R4, R3, R8.reuse, P3 ;  /* 0x0000000803047208 */ /* 0x080fe20001800000 */
[----:B--2---:R-:W-:Y:S01]  /*1320*/  FMUL R3, R14, R9 ;  /* 0x000000090e037220 */ /* 0x004fe20000400000 */
[----:B------:R-:W-:Y:S02]  /*1330*/  FSEL R21, R21, R8, P5 ;  /* 0x0000000815157208 */ /* 0x000fe40002800000 */
[----:B------:R-:W-:-:S02]  /*1340*/  FMNMX3 R2, R4, -INF , R26, !PT ;  /* 0xff80000004027876 */ /* 0x000fc4000780001a */
[----:B------:R-:W-:Y:S02]  /*1350*/  FSEL R24, R3, R8, P6 ;  /* 0x0000000803187208 */ /* 0x000fe40003000000 */
[----:B------:R-:W-:Y:S01]  /*1360*/  FMNMX3 R3, R2, R21, R6, !PT ;  /* 0x0000001502037276 */ /* 0x000fe20007800006 */
[----:B------:R-:W-:Y:S01]  /*1370*/  IMAD.U32 R23, RZ, RZ, UR4 ;  /* 0x00000004ff177e24 */ /* 0x000fe2000f8e00ff */
[----:B------:R-:W-:Y:S02]  /*1380*/  UMOV UR4, 0xffffffff ;  /* 0xffffffff00047882 */ /* 0x000fe40000000000 */
[----:B------:R-:W-:Y:S01]  /*1390*/  FMNMX3 R3, R3, R24, R22, !PT ;  /* 0x0000001803037276 */ /* 0x000fe20007800016 */
[-C--:B-----5:R-:W-:Y:S01]  /*13a0*/  @P0 FMUL R8, R0, R9.reuse ;  /* 0x0000000900080220 */ /* 0x0a0fe20000400000 */
        /* <DEDUP_REMOVED lines=104> */
.L_x_18046:
        /* <DEDUP_REMOVED lines=11> */
[----:B0-----:R-:W-:Y:S05]  /*1ae0*/  CALL.REL.NOINC `($__internal_279_$__cuda_sm3x_div_rn_noftz_f32_slowpath) ;  /* 0x0000001000bc7944 */ /* 0x001fea0003c00000 */
[----:B------:R-:W-:-:S07]  /*1af0*/  MOV R14, R7 ;  /* 0x00000007000e7202 */ /* 0x000fce0000000f00 */
.L_x_18019:
[----:B------:R-:W-:Y:S05]  /*1b00*/  BSYNC.RECONVERGENT B0 ;  /* 0x0000000000007941 */ /* 0x000fea0003800200 */
.L_x_18018:
        /* <DEDUP_REMOVED lines=11> */
[----:B0-----:R-:W-:Y:S05]  /*1bc0*/  CALL.REL.NOINC `($__internal_279_$__cuda_sm3x_div_rn_noftz_f32_slowpath) ;  /* 0x0000001000847944 */ /* 0x001fea0003c00000 */
[----:B------:R-:W-:-:S07]  /*1bd0*/  MOV R15, R7 ;  /* 0x00000007000f7202 */ /* 0x000fce0000000f00 */
.L_x_18021:
[----:B------:R-:W-:Y:S05]  /*1be0*/  BSYNC.RECONVERGENT B0 ;  /* 0x0000000000007941 */ /* 0x000fea0003800200 */
.L_x_18020:
        /* <DEDUP_REMOVED lines=13> */
.L_x_18023:
[----:B------:R-:W-:Y:S05]  /*1cc0*/  BSYNC.RECONVERGENT B0 ;  /* 0x0000000000007941 */ /* 0x000fea0003800200 */
.L_x_18022:
        /* <DEDUP_REMOVED lines=11> */
[----:B------:R-:W-:Y:S05]  /*1d80*/  CALL.REL.NOINC `($__internal_279_$__cuda_sm3x_div_rn_noftz_f32_slowpath) ;  /* 0x0000001000147944 */ /* 0x000fea0003c00000 */
[----:B------:R-:W-:-:S07]  /*1d90*/  MOV R23, R7 ;  /* 0x0000000700177202 */ /* 0x000fce0000000f00 */
.L_x_18025:
[----:B------:R-:W-:Y:S05]  /*1da0*/  BSYNC.RECONVERGENT B0 ;  /* 0x0000000000007941 */ /* 0x000fea0003800200 */
.L_x_18024:
        /* <DEDUP_REMOVED lines=11> */
[----:B------:R-:W-:Y:S05]  /*1e60*/  CALL.REL.NOINC `($__internal_279_$__cuda_sm3x_div_rn_noftz_f32_slowpath) ;  /* 0x0000000c00dc7944 */ /* 0x000fea0003c00000 */
[----:B------:R-:W-:-:S07]  /*1e70*/  MOV R24, R7 ;  /* 0x0000000700187202 */ /* 0x000fce0000000f00 */
.L_x_18027:
[----:B------:R-:W-:Y:S05]  /*1e80*/  BSYNC.RECONVERGENT B0 ;  /* 0x0000000000007941 */ /* 0x000fea0003800200 */
.L_x_18026:
        /* <DEDUP_REMOVED lines=13> */
.L_x_18029:
[----:B------:R-:W-:Y:S05]  /*1f60*/  BSYNC.RECONVERGENT B0 ;  /* 0x0000000000007941 */ /* 0x000fea0003800200 */
.L_x_18028:
        /* <DEDUP_REMOVED lines=13> */
.L_x_18031:
[----:B------:R-:W-:Y:S05]  /*2040*/  BSYNC.RECONVERGENT B0 ;  /* 0x0000000000007941 */ /* 0x000fea0003800200 */
.L_x_18030:
        /* <DEDUP_REMOVED lines=12> */
.L_x_18033:
[----:B------:R-:W-:Y:S05]  /*2110*/  BSYNC.RECONVERGENT B0 ;  /* 0x0000000000007941 */ /* 0x000fea0003800200 */
.L_x_18032:
        /* <DEDUP_REMOVED lines=16> */
[-C--:B------:R-:W-:Y:S01]  /*2220*/  IADD3.X R11, PT, PT, RZ, R5.reuse, RZ, P2, !PT ;  /* 0x00000005ff0b7210 */ /* 0x080fe200017fe4ff */
[----:B------:R-:W-:Y:S01]  /*2230*/  IMAD.X R9, RZ, RZ, R5, P0 ;  /* 0x000000ffff097224 */ /* 0x000fe200000e0605 */
[----:B------:R-:W-:Y:S02]  /*2240*/  LEA.HI R8, P0, R3, R8, RZ, 0x1 ;  /* 0x0000000803087211 */ /* 0x000fe400078108ff */
[----:B------:R-:W-:Y:S02]  /*2250*/  IADD3.X R5, PT, PT, RZ, R5, RZ, P3, !PT ;  /* 0x00000005ff057210 */ /* 0x000fe40001ffe4ff */
[C---:B------:R-:W-:Y:S01]  /*2260*/  SHF.L.U64.HI R0, R2.reuse, 0x2, R9 ;  /* 0x0000000202007819 */ /* 0x040fe20000010209 */
[----:B------:R-:W-:Y:S01]  /*2270*/  IMAD.SHL.U32 R2, R2, 0x4, RZ ;  /* 0x0000000402027824 */ /* 0x000fe200078e00ff */
[----:B------:R-:W-:Y:S02]  /*2280*/  IADD3.X R3, PT, PT, RZ, R3, RZ, P0, !PT ;  /* 0x00000003ff037210 */ /* 0x000fe400007fe4ff */
[----:B------:R-:W-:-:S02]  /*2290*/  LEA.HI R26, P2, R5, R26, RZ, 0x1 ;  /* 0x0000001a051a7211 */ /* 0x000fc400078508ff */
[----:B------:R-:W-:Y:S02]  /*22a0*/  LOP3.LUT R2, R2, 0xfffffff8, RZ, 0xc0, !PT ;  /* 0xfffffff802027812 */ /* 0x000fe400078ec0ff */
[C---:B------:R-:W-:Y:S01]  /*22b0*/  SHF.L.U64.HI R4, R8.reuse, 0x2, R3 ;  /* 0x0000000208047819 */ /* 0x040fe20000010203 */
[----:B------:R-:W-:Y:S01]  /*22c0*/  IMAD.X R5, RZ, RZ, R5, P2 ;  /* 0x000000ffff057224 */ /* 0x000fe200010e0605 */
[----:B------:R-:W-:Y:S02]  /*22d0*/  SHF.L.U32 R8, R8, 0x2, RZ ;  /* 0x0000000208087819 */ /* 0x000fe400000006ff */
[----:B------:R-:W-:Y:S02]  /*22e0*/  IADD3 R2, P0, PT, R2, UR36, RZ ;  /* 0x0000002402027c10 */ /* 0x000fe4000ff1e0ff */
[----:B------:R-:W-:Y:S02]  /*22f0*/  LOP3.LUT R8, R8, 0xfffffff8, RZ, 0xc0, !PT ;  /* 0xfffffff808087812 */ /* 0x000fe400078ec0ff */
[----:B------:R-:W-:-:S02]  /*2300*/  LEA.HI R12, P1, R11, R12, RZ, 0x1 ;  /* 0x0000000c0b0c7211 */ /* 0x000fc400078308ff */
[----:B------:R-:W-:Y:S02]  /*2310*/  IADD3.X R3, PT, PT, R0, UR37, RZ, P0, !PT ;  /* 0x0000002500037c10 */ /* 0x000fe400087fe4ff */
[----:B------:R-:W-:Y:S02]  /*2320*/  IADD3 R8, P0, PT, R8, UR36, RZ ;  /* 0x0000002408087c10 */ /* 0x000fe4000ff1e0ff */
[----:B------:R-:W-:Y:S01]  /*2330*/  IADD3.X R11, PT, PT, RZ, R11, RZ, P1, !PT ;  /* 0x0000000bff0b7210 */ /* 0x000fe20000ffe4ff */
[----:B------:R0:W-:Y:S01]  /*2340*/  STG.E.64 desc[UR4][R2.64], R14 ;  /* 0x0000000e02007986 */ /* 0x0001e2000c101b04 */
[----:B------:R-:W-:Y:S02]  /*2350*/  IADD3.X R9, PT, PT, R4, UR37, RZ, P0, !PT ;  /* 0x0000002504097c10 */ /* 0x000fe400087fe4ff */
[----:B------:R-:W-:Y:S02]  /*2360*/  IADD3 R19, P0, PT, R20, R19, RZ ;  /* 0x0000001314137210 */ /* 0x000fe40007f1e0ff */
[----:B------:R-:W-:Y:S01]  /*2370*/  SHF.L.U64.HI R11, R12, 0x2, R11 ;  /* 0x000000020c0b7819 */ /* 0x000fe2000001020b */
[----:B------:R0:W-:Y:S01]  /*2380*/  STG.E.64 desc[UR6][R8.64], R22 ;  /* 0x0000001608007986 */ /* 0x0001e2000c101b06 */
[C---:B------:R-:W-:Y:S01]  /*2390*/  SHF.L.U64.HI R5, R26.reuse, 0x2, R5 ;  /* 0x000000021a057819 */ /* 0x040fe20000010205 */
[----:B------:R-:W-:Y:S01]  /*23a0*/  IMAD.SHL.U32 R26, R26, 0x4, RZ ;  /* 0x000000041a1a7824 */ /* 0x000fe200078e00ff */
        /* <DEDUP_REMOVED lines=15> */
[----:B------:R-:W-:Y:S05]  /*24a0*/  EXIT ;  /* 0x000000000000794d */ /* 0x000fea0003800000 */
.L_x_18017:
[----:B------:R-:W-:Y:S01]  /*24b0*/  BSSY B0, `(.L_x_18035) ;  /* 0x0000007000007945 */ /* 0x000fe20003800000 */
[----:B------:R-:W-:Y:S01]  /*24c0*/  MOV R12, 0x10 ;  /* 0x00000010000c7802 */ /* 0x000fe20000000f00 */
[----:B------:R-:W-:Y:S01]  /*24d0*/  IMAD.MOV.U32 R15, RZ, RZ, -0x1 ;  /* 0xffffffffff0f7424 */ /* 0x000fe200078e00ff */
[----:B------:R-:W-:-:S07]  /*24e0*/  MOV R11, 0x1f ;  /* 0x0000001f000b7802 */ /* 0x000fce0000000f00 */
[----:B------:R-:W-:Y:S05]  /*24f0*/  WARPSYNC.COLLECTIVE R15, `(.L_x_18036) ;  /* 0x000000000f087348 */ /* 0x000fea0003c00000 */
[----:B------:R0:W1:Y:S02]  /*2500*/  SHFL.BFLY P6, R14, R13, R12, R11 ;  /* 0x0c00000c0d0e7389 */ /* 0x00006400000c000b */
[----:B01----:R-:W-:Y:S05]  /*2510*/  ENDCOLLECTIVE ;  /* 0x000000000000791b */ /* 0x003fea0003800000 */
.L_x_18036:
[----:B------:R-:W-:Y:S05]  /*2520*/  BSYNC B0 ;  /* 0x0000000000007941 */ /* 0x000fea0003800000 */
.L_x_18035:
[----:B------:R-:W-:Y:S01]  /*2530*/  HFMA2 R11, -RZ, RZ, 0, 1.847743988037109375e-06 ;  /* 0x0000001fff0b7431 */ /* 0x000fe200000001ff */
[----:B------:R-:W-:Y:S01]  /*2540*/  FMNMX R13, R13, R14, !PT ;  /* 0x0000000e0d0d7209 */ /* 0x000fe20007800000 */
[----:B------:R-:W-:Y:S01]  /*2550*/  IMAD.MOV.U32 R15, RZ, RZ, -0x1 ;  /* 0xffffffffff0f7424 */ /* 0x000fe200078e00ff */
[----:B------:R-:W-:-:S07]  /*2560*/  MOV R12, 0x8 ;  /* 0x00000008000c7802 */ /* 0x000fce0000000f00 */
[----:B------:R-:W-:Y:S05]  /*2570*/  WARPSYNC.COLLECTIVE R15, `(.L_x_18037) ;  /* 0x000000000f087348 */ /* 0x000fea0003c00000 */
[----:B------:R0:W1:Y:S02]  /*2580*/  SHFL.BFLY P6, R14, R13, R12, R11 ;  /* 0x0c00000c0d0e7389 */ /* 0x00006400000c000b */
[----:B01----:R-:W-:Y:S05]  /*2590*/  ENDCOLLECTIVE ;  /* 0x000000000000791b */ /* 0x003fea0003800000 */
.L_x_18037:
[----:B------:R-:W-:Y:S01]  /*25a0*/  HFMA2 R12, -RZ, RZ, 0, 2.384185791015625e-07 ;  /* 0x00000004ff0c7431 */ /* 0x000fe200000001ff */
[----:B------:R-:W-:-:S04]  /*25b0*/  FMNMX R0, R13, R14, !PT ;  /* 0x0000000e0d007209 */ /* 0x000fc80007800000 */
[----:B------:R-:W-:-:S07]  /*25c0*/  MOV R13, R0 ;  /* 0x00000000000d7202 */ /* 0x000fce0000000f00 */
[----:B------:R-:W-:Y:S05]  /*25d0*/  WARPSYNC.COLLECTIVE R15, `(.L_x_18038) ;  /* 0x000000000f087348 */ /* 0x000fea0003c00000 */
[----:B------:R0:W1:Y:S02]  /*25e0*/  SHFL.BFLY P6, R14, R13, R12, R11 ;  /* 0x0c00000c0d0e7389 */ /* 0x00006400000c000b */
[----:B01----:R-:W-:Y:S05]  /*25f0*/  ENDCOLLECTIVE ;  /* 0x000000000000791b */ /* 0x003fea0003800000 */
.L_x_18038:
[----:B------:R-:W-:Y:S02]  /*2600*/  MOV R12, 0x2 ;  /* 0x00000002000c7802 */ /* 0x000fe40000000f00 */
[----:B------:R-:W-:-:S05]  /*2610*/  FMNMX R2, R0, R14, !PT ;  /* 0x0000000e00027209 */ /* 0x000fca0007800000 */
[----:B------:R-:W-:-:S07]  /*2620*/  IMAD.MOV.U32 R13, RZ, RZ, R2 ;  /* 0x000000ffff0d7224 */ /* 0x000fce00078e0002 */
[----:B------:R-:W-:Y:S05]  /*2630*/  WARPSYNC.COLLECTIVE R15, `(.L_x_18039) ;  /* 0x000000000f087348 */ /* 0x000fea0003c00000 */
[----:B------:R0:W1:Y:S02]  /*2640*/  SHFL.BFLY P6, R14, R13, R12, R11 ;  /* 0x0c00000c0d0e7389 */ /* 0x00006400000c000b */
[----:B01----:R-:W-:Y:S05]  /*2650*/  ENDCOLLECTIVE ;  /* 0x000000000000791b */ /* 0x003fea0003800000 */
.L_x_18039:
[----:B------:R-:W-:Y:S01]  /*2660*/  IMAD.MOV.U32 R12, RZ, RZ, 0x1 ;  /* 0x00000001ff0c7424 */ /* 0x000fe200078e00ff */
[----:B------:R-:W-:-:S04]  /*2670*/  FMNMX R3, R2, R14, !PT ;  /* 0x0000000e02037209 */ /* 0x000fc80007800000 */
[----:B------:R-:W-:-:S07]  /*2680*/  MOV R13, R3 ;  /* 0x00000003000d7202 */ /* 0x000fce0000000f00 */
[----:B------:R-:W-:Y:S05]  /*2690*/  WARPSYNC.COLLECTIVE R15, `(.L_x_18040) ;  /* 0x000000000f087348 */ /* 0x000fea0003c00000 */
[----:B------:R0:W1:Y:S02]  /*26a0*/  SHFL.BFLY P6, R14, R13, R12, R11 ;  /* 0x0c00000c0d0e7389 */ /* 0x00006400000c000b */
[----:B01----:R-:W-:Y:S05]  /*26b0*/  ENDCOLLECTIVE ;  /* 0x000000000000791b */ /* 0x003fea0003800000 */
.L_x_18040:
[----:B------:R-:W-:Y:S01]  /*26c0*/  FMNMX R5, R3, R14, !PT ;  /* 0x0000000e03057209 */ /* 0x000fe20007800000 */
[----:B------:R-:W-:-:S04]  /*26d0*/  HFMA2 R3, -RZ, RZ, 0.96630859375, -0.0022525787353515625 ;  /* 0x3bbb989dff037431 */ /* 0x000fc800000001ff */
        /* <DEDUP_REMOVED lines=27> */
[----:B------:R-:W-:Y:S01]  /*2890*/  SHF.L.U32 R2, R13, 0x17, RZ ;  /* 0x000000170d027819 */ /* 0x000fe200000006ff */
        /* <DEDUP_REMOVED lines=8> */
[----:B------:R-:W-:Y:S02]  /*2920*/  IMAD.SHL.U32 R0, R9, 0x800000, RZ ;  /* 0x0080000009007824 */ /* 0x000fe400078e00ff */
        /* <DEDUP_REMOVED lines=10> */
[----:B------:R-:W-:-:S02]  /*29d0*/  SHF.L.U32 R5, R5, 0x17, RZ ;  /* 0x0000001705057819 */ /* 0x000fc400000006ff */
        /* <DEDUP_REMOVED lines=27> */
[----:B------:R-:W-:Y:S02]  /*2b90*/  SHF.L.U32 R11, R4, 0x17, RZ ;  /* 0x00000017040b7819 */ /* 0x000fe400000006ff */
[----:B-1----:R-:W-:Y:S01]  /*2ba0*/  MOV R15, 0xffffffff ;  /* 0xffffffff000f7802 */ /* 0x002fe20000000f00 */
[----:B------:R-:W-:Y:S01]  /*2bb0*/  FADD R9, R12, R5 ;  /* 0x000000050c097221 */ /* 0x000fe20000000000 */
[----:B--2---:R-:W-:Y:S01]  /*2bc0*/  FMUL R4, R3, R14 ;  /* 0x0000000e03047220 */ /* 0x004fe20000400000 */
[----:B------:R-:W-:Y:S01]  /*2bd0*/  FMUL R3, R11, R22 ;  /* 0x000000160b037220 */ /* 0x000fe20000400000 */
[----:B------:R-:W-:Y:S02]  /*2be0*/  IMAD.MOV.U32 R11, RZ, RZ, 0x1f ;  /* 0x0000001fff0b7424 */ /* 0x000fe400078e00ff */
[----:B------:R-:W-:-:S04]  /*2bf0*/  FADD R12, R9, R4 ;  /* 0x00000004090c7221 */ /* 0x000fc80000000000 */
[----:B------:R-:W-:Y:S01]  /*2c00*/  FADD R13, R12, R3 ;  /* 0x000000030c0d7221 */ /* 0x000fe20000000000 */
[----:B------:R-:W-:-:S07]  /*2c10*/  HFMA2 R12, -RZ, RZ, 0, 9.5367431640625e-07 ;  /* 0x00000010ff0c7431 */ /* 0x000fce00000001ff */
[----:B------:R-:W-:Y:S05]  /*2c20*/  WARPSYNC.COLLECTIVE R15, `(.L_x_18041) ;  /* 0x000000000f087348 */ /* 0x000fea0003c00000 */
[----:B------:R0:W1:Y:S02]  /*2c30*/  SHFL.BFLY P6, R14, R13, R12, R11 ;  /* 0x0c00000c0d0e7389 */ /* 0x00006400000c000b */
[----:B01----:R-:W-:Y:S05]  /*2c40*/  ENDCOLLECTIVE ;  /* 0x000000000000791b */ /* 0x003fea0003800000 */
.L_x_18041:
[----:B------:R-:W-:Y:S02]  /*2c50*/  IMAD.MOV.U32 R12, RZ, RZ, 0x8 ;  /* 0x00000008ff0c7424 */ /* 0x000fe400078e00ff */
[----:B------:R-:W-:-:S05]  /*2c60*/  FADD R9, R13, R14 ;  /* 0x0000000e0d097221 */ /* 0x000fca0000000000 */
[----:B------:R-:W-:-:S07]  /*2c70*/  MOV R13, R9 ;  /* 0x00000009000d7202 */ /* 0x000fce0000000f00 */
[----:B------:R-:W-:Y:S05]  /*2c80*/  WARPSYNC.COLLECTIVE R15, `(.L_x_18042) ;  /* 0x000000000f087348 */ /* 0x000fea0003c00000 */
[----:B------:R0:W1:Y:S02]  /*2c90*/  SHFL.BFLY P6, R14, R13, R12, R11 ;  /* 0x0c00000c0d0e7389 */ /* 0x00006400000c000b */
[----:B01----:R-:W-:Y:S05]  /*2ca0*/  ENDCOLLECTIVE ;  /* 0x000000000000791b */ /* 0x003fea0003800000 */
.L_x_18042:
[----:B------:R-:W-:Y:S02]  /*2cb0*/  HFMA2 R12, -RZ, RZ, 0, 2.384185791015625e-07 ;  /* 0x00000004ff0c7431 */ /* 0x000fe400000001ff */
[----:B------:R-:W-:-:S05]  /*2cc0*/  FADD R21, R9, R14 ;  /* 0x0000000e09157221 */ /* 0x000fca0000000000 */
[----:B------:R-:W-:-:S07]  /*2cd0*/  MOV R13, R21 ;  /* 0x00000015000d7202 */ /* 0x000fce0000000f00 */
[----:B------:R-:W-:Y:S05]  /*2ce0*/  WARPSYNC.COLLECTIVE R15, `(.L_x_18043) ;  /* 0x000000000f087348 */ /* 0x000fea0003c00000 */
[----:B------:R0:W1:Y:S02]  /*2cf0*/  SHFL.BFLY P6, R14, R13, R12, R11 ;  /* 0x0c00000c0d0e7389 */ /* 0x00006400000c000b */
[----:B01----:R-:W-:Y:S05]  /*2d00*/  ENDCOLLECTIVE ;  /* 0x000000000000791b */ /* 0x003fea0003800000 */
.L_x_18043:
[----:B------:R-:W-:Y:S01]  /*2d10*/  MOV R12, 0x2 ;  /* 0x00000002000c7802 */ /* 0x000fe20000000f00 */
[----:B------:R-:W-:-:S04]  /*2d20*/  FADD R22, R21, R14 ;  /* 0x0000000e15167221 */ /* 0x000fc80000000000 */
[----:B------:R-:W-:-:S07]  /*2d30*/  IMAD.MOV.U32 R13, RZ, RZ, R22 ;  /* 0x000000ffff0d7224 */ /* 0x000fce00078e0016 */
[----:B------:R-:W-:Y:S05]  /*2d40*/  WARPSYNC.COLLECTIVE R15, `(.L_x_18044) ;  /* 0x000000000f087348 */ /* 0x000fea0003c00000 */
[----:B------:R0:W1:Y:S02]  /*2d50*/  SHFL.BFLY P6, R14, R13, R12, R11 ;  /* 0x0c00000c0d0e7389 */ /* 0x00006400000c000b */
[----:B01----:R-:W-:Y:S05]  /*2d60*/  ENDCOLLECTIVE ;  /* 0x000000000000791b */ /* 0x003fea0003800000 */
.L_x_18044:
[----:B------:R-:W-:Y:S02]  /*2d70*/  IMAD.MOV.U32 R12, RZ, RZ, 0x1 ;  /* 0x00000001ff0c7424 */ /* 0x000fe400078e00ff */
[----:B------:R-:W-:-:S05]  /*2d80*/  FADD R23, R22, R14 ;  /* 0x0000000e16177221 */ /* 0x000fca0000000000 */
[----:B------:R-:W-:-:S07]  /*2d90*/  MOV R13, R23 ;  /* 0x00000017000d7202 */ /* 0x000fce0000000f00 */
[----:B------:R-:W-:Y:S05]  /*2da0*/  WARPSYNC.COLLECTIVE R15, `(.L_x_18045) ;  /* 0x000000000f087348 */ /* 0x000fea0003c00000 */
[----:B------:R0:W1:Y:S02]  /*2db0*/  SHFL.BFLY P6, R14, R13, R12, R11 ;  /* 0x0c00000c0d0e7389 */ /* 0x00006400000c000b */
[----:B01----:R-:W-:Y:S05]  /*2dc0*/  ENDCOLLECTIVE ;  /* 0x000000000000791b */ /* 0x003fea0003800000 */
.L_x_18045:
[----:B------:R-:W-:Y:S05]  /*2dd0*/  BRA `(.L_x_18046) ;  /* 0xffffffec00147947 */ /* 0x000fea000383ffff */
        .weak           $__internal_279_$__cuda_sm3x_div_rn_noftz_f32_slowpath
        .type           $__internal_279_$__cuda_sm3x_div_rn_noftz_f32_slowpath,@function
        .size           $__internal_279_$__cuda_sm3x_div_rn_noftz_f32_slowpath,(.L_x_37656 - $__internal_279_$__cuda_sm3x_div_rn_noftz_f32_slowpath)
$__internal_279_$__cuda_sm3x_div_rn_noftz_f32_slowpath:
        /* <DEDUP_REMOVED lines=35> */
.L_x_18048:
        /* <DEDUP_REMOVED lines=51> */
.L_x_18055:
[----:B------:R-:W-:-:S04]  /*3340*/  LOP3.LUT R7, R7, 0x80000000, RZ, 0xc0, !PT ;  /* 0x8000000007077812 */ /* 0x000fc800078ec0ff */
[----:B------:R-:W-:Y:S01]  /*3350*/  LOP3.LUT R7, R7, 0x7f800000, RZ, 0xfc, !PT ;  /* 0x7f80000007077812 */ /* 0x000fe200078efcff */
[----:B------:R-:W-:Y:S06]  /*3360*/  BRA `(.L_x_18056) ;  /* 0x0000000000047947 */ /* 0x000fec0003800000 */
.L_x_18054:
[----:B------:R-:W-:-:S07]  /*3370*/  LEA R7, R32, R7, 0x17 ;  /* 0x0000000720077211 */ /* 0x000fce00078eb8ff */
.L_x_18056:
[----:B------:R-:W-:Y:S05]  /*3380*/  BSYNC.RECONVERGENT B2 ;  /* 0x0000000000027941 */ /* 0x000fea0003800200 */
.L_x_18053:
[----:B------:R-:W-:Y:S05]  /*3390*/  BRA `(.L_x_18057) ;  /* 0x0000000000207947 */ /* 0x000fea0003800000 */
.L_x_18052:
[----:B------:R-:W-:-:S04]  /*33a0*/  LOP3.LUT R7, R28, 0x80000000, R7, 0x48, !PT ;  /* 0x800000001c077812 */ /* 0x000fc800078e4807 */
[----:B------:R-:W-:Y:S01]  /*33b0*/  LOP3.LUT R7, R7, 0x7f800000, RZ, 0xfc, !PT ;  /* 0x7f80000007077812 */ /* 0x000fe200078efcff */
[----:B------:R-:W-:Y:S06]  /*33c0*/  BRA `(.L_x_18057) ;  /* 0x0000000000147947 */ /* 0x000fec0003800000 */
.L_x_18051:
[----:B------:R-:W-:Y:S01]  /*33d0*/  LOP3.LUT R7, R28, 0x80000000, R7, 0x48, !PT ;  /* 0x800000001c077812 */ /* 0x000fe200078e4807 */
[----:B------:R-:W-:Y:S06]  /*33e0*/  BRA `(.L_x_18057) ;  /* 0x00000000000c7947 */ /* 0x000fec0003800000 */
.L_x_18050:
[----:B------:R-:W0:Y:S01]  /*33f0*/  MUFU.RSQ R7, -QNAN ;  /* 0xffc0000000077908 */ /* 0x000e220000001400 */
[----:B------:R-:W-:Y:S05]  /*3400*/  BRA `(.L_x_18057) ;  /* 0x0000000000047947 */ /* 0x000fea0003800000 */
.L_x_18049:
[----:B------:R-:W-:-:S07]  /*3410*/  FADD.FTZ R7, R7, R12 ;  /* 0x0000000c07077221 */ /* 0x000fce0000010000 */
.L_x_18057:
[----:B------:R-:W-:Y:S05]  /*3420*/  BSYNC.RECONVERGENT B1 ;  /* 0x0000000000017941 */ /* 0x000fea0003800200 */
.L_x_18047:
[----:B------:R-:W-:-:S04]  /*3430*/  HFMA2 R27, -RZ, RZ, 0, 0 ;  /* 0x00000000ff1b7431 */ /* 0x000fc800000001ff */
[----:B0-----:R-:W-:Y:S05]  /*3440*/  RET.REL.NODEC R26 `(_Z15SoftmaxWarpImplI22BroadcastScaleMaskLoadIffbLm3EiE11DirectStoreIffEfLi2ELi8ELi32ELi1ELb0EL9Algorithm0EEvT_T0_ll) ;  /* 0xffffffc81aec7950 */ /* 0x001fea0003c3ffff */
.L_x_18058:
        /* <DEDUP_REMOVED lines=11> */
.L_x_37656:


//--------------------- .text._Z15SoftmaxWarpImplI22BroadcastScaleMaskLoadIffbLm3EiE11DirectStoreIffEfLi2ELi6ELi32ELi1ELb1EL9Algorithm0EEvT_T0_ll --------------------------
	.section	.text._Z15SoftmaxWarpImplI22BroadcastScaleMaskLoadIffbLm3EiE11DirectStoreIffEfLi2ELi6ELi32ELi1ELb1EL9Algorithm0EEvT_T0_ll,"ax",@progbits
	.align	128
        .global         _Z15SoftmaxWarpImplI22BroadcastScaleMaskLoadIffbLm3EiE11DirectStoreIffEfLi2ELi6ELi32ELi1ELb1EL9Algorithm0EEvT_T0_ll
        .type           _Z15SoftmaxWarpImplI22BroadcastScaleMaskLoadIffbLm3EiE11DirectStoreIffEfLi2ELi6ELi32ELi1ELb1EL9Algorithm0EEvT_T0_ll,@function
        .size           _Z15SoftmaxWarpImplI22BroadcastScaleMaskLoadIffbLm3EiE11DirectStoreIffEfLi2ELi6ELi32ELi1ELb1EL9Algorithm0EEvT_T0_ll,(.L_x_37657 - _Z15SoftmaxWarpImplI22BroadcastScaleMaskLoadIffbLm3EiE11DirectStoreIffEfLi2ELi6ELi32ELi1ELb1EL9Algorithm0EEvT_T0_ll)
        .other          _Z15SoftmaxWarpImplI22BroadcastScaleMaskLoadIffbLm3EiE11DirectStoreIffEfLi2ELi6ELi32ELi1ELb1EL9Algorithm0EEvT_T0_ll,@"STO_CUDA_ENTRY STV_DEFAULT"
_Z15SoftmaxWarpImplI22BroadcastScaleMaskLoadIffbLm3EiE11DirectStoreIffEfLi2ELi6ELi32ELi1ELb1EL9Algorithm0EEvT_T0_ll:
.text._Z15SoftmaxWarpImplI22BroadcastScaleMaskLoadIffbLm3EiE11DirectStoreIffEfLi2ELi6ELi32ELi1ELb1EL9Algorithm0EEvT_T0_ll:
        /* <DEDUP_REMOVED lines=27> */
.L_x_18059:
        /* <DEDUP_REMOVED lines=15> */
[----:B0-----:R-:W-:-:S04]  /*02a0*/  IMAD.SHL.U32 R3, R3, 0x2, RZ ;  /* 0x0000000203037824 */ /* 0x001fc800078e00ff */
[C---:B------:R-:W-:Y:S01]  /*02b0*/  VIADD R9, R3.reuse, 0x80 ;  /* 0x0000008003097836 */ /* 0x040fe20000000000 */
[----:B------:R-:W-:-:S07]  /*02c0*/  IADD3 R7, PT, PT, R3, 0x40, RZ ;  /* 0x0000004003077810 */ /* 0x000fce0007ffe0ff */
.L_x_18086:
[----:B0-2-4-:R-:W0:Y:S01]  /*02d0*/  LDC.64 R10, c[0x0][0x408] ;  /* 0x00010200ff0a7b82 */ /* 0x015e220000000a00 */
[----:B------:R-:W-:Y:S01]  /*02e0*/  BSSY.RECONVERGENT B1, `(.L_x_18061) ;  /* 0x000006a000017945 */ /* 0x000fe20003800200 */
[----:B------:R-:W-:Y:S01]  /*02f0*/  MOV R6, 0xff800000 ;  /* 0xff80000000067802 */ /* 0x000fe20000000f00 */
[----:B------:R-:W-:Y:S01]  /*0300*/  IMAD.MOV.U32 R19, RZ, RZ, -0x800000 ;  /* 0xff800000ff137424 */ /* 0x000fe200078e00ff */
[----:B---3--:R-:W-:Y:S01]  /*0310*/  MOV R13, 0xff800000 ;  /* 0xff800000000d7802 */ /* 0x008fe20000000f00 */
[----:B------:R-:W-:Y:S01]  /*0320*/  IMAD.MOV.U32 R8, RZ, RZ, -0x800000 ;  /* 0xff800000ff087424 */ /* 0x000fe200078e00ff */
[----:B------:R-:W-:Y:S02]  /*0330*/  MOV R22, 0xff800000 ;  /* 0xff80000000167802 */ /* 0x000fe40000000f00 */
[----:B------:R-:W3:Y:S01]  /*0340*/  LDC R12, c[0x0][0x3b4] ;  /* 0x0000ed00ff0c7b82 */ /* 0x000ee20000000800 */
[-C--:B0-----:R-:W-:Y:S02]  /*0350*/  ISETP.GE.U32.AND P0, PT, R3, R10.reuse, PT ;  /* 0x0000000a0300720c */ /* 0x081fe40003f06070 */
[----:B------:R-:W-:-:S02]  /*0360*/  ISETP.GE.U32.AND P2, PT, R7, R10, PT ;  /* 0x0000000a0700720c */ /* 0x000fc40003f46070 */
[----:B------:R-:W-:Y:S02]  /*0370*/  ISETP.GE.U32.AND P1, PT, R9, R10, PT ;  /* 0x0000000a0900720c */ /* 0x000fe40003f26070 */
[-C--:B------:R-:W-:Y:S02]  /*0380*/  ISETP.GE.AND.EX P0, PT, RZ, R11.reuse, PT, P0 ;  /* 0x0000000bff00720c */ /* 0x080fe40003f06300 */
[-C--:B------:R-:W-:Y:S02]  /*0390*/  ISETP.GE.AND.EX P2, PT, RZ, R11.reuse, PT, P2 ;  /* 0x0000000bff00720c */ /* 0x080fe40003f46320 */
[----:B------:R-:W-:Y:S02]  /*03a0*/  ISETP.GE.AND.EX P1, PT, RZ, R11, PT, P1 ;  /* 0x0000000bff00720c */ /* 0x000fe40003f26310 */
[----:B------:R-:W0:Y:S07]  /*03b0*/  LDC.64 R10, c[0x0][0x3a0] ;  /* 0x0000e800ff0a7b82 */ /* 0x000e2e0000000a00 */
[----:B---3--:R-:W-:Y:S05]  /*03c0*/  @P0 BRA `(.L_x_18062) ;  /* 0x00000004006c0947 */ /* 0x008fea0003800000 */
[----:B-1----:R-:W-:Y:S01]  /*03d0*/  IABS R18, R2 ;  /* 0x0000000200127213 */ /* 0x002fe20000000000 */
[----:B------:R-:W-:Y:S01]  /*03e0*/  IMAD R13, R4, UR44, R3 ;  /* 0x0000002c040d7c24 */ /* 0x000fe2000f8e0203 */
[----:B--2---:R-:W-:Y:S02]  /*03f0*/  R2UR UR4, R16 ;  /* 0x00000000100472ca */ /* 0x004fe400000e0000 */
[----:B------:R-:W1:Y:S01]  /*0400*/  I2F.RP R6, R18 ;  /* 0x0000001200067306 */ /* 0x000e620000209400 */
[----:B------:R-:W-:Y:S02]  /*0410*/  R2UR UR5, R17 ;  /* 0x00000000110572ca */ /* 0x000fe400000e0000 */
[----:B------:R-:W-:-:S05]  /*0420*/  IABS R21, R13 ;  /* 0x0000000d00157213 */ /* 0x000fca0000000000 */
[----:B-1----:R-:W1:Y:S02]  /*0430*/  MUFU.RCP R6, R6 ;  /* 0x0000000600067308 */ /* 0x002e640000001000 */
[----:B-1----:R-:W-:Y:S01]  /*0440*/  VIADD R14, R6, 0xffffffe ;  /* 0x0ffffffe060e7836 */ /* 0x002fe20000000000 */
[----:B------:R-:W-:-:S05]  /*0450*/  IABS R6, R12 ;  /* 0x0000000c00067213 */ /* 0x000fca0000000000 */
[----:B------:R1:W2:Y:S02]  /*0460*/  F2I.FTZ.U32.TRUNC.NTZ R15, R14 ;  /* 0x0000000e000f7305 */ /* 0x0002a4000021f000 */
[----:B-1----:R-:W-:Y:S01]  /*0470*/  IMAD.MOV.U32 R14, RZ, RZ, RZ ;  /* 0x000000ffff0e7224 */ /* 0x002fe200078e00ff */
[----:B--2---:R-:W-:-:S05]  /*0480*/  IADD3 R19, PT, PT, RZ, -R15, RZ ;  /* 0x8000000fff137210 */ /* 0x004fca0007ffe0ff */
[----:B------:R-:W-:-:S04]  /*0490*/  IMAD R19, R19, R18, RZ ;  /* 0x0000001213137224 */ /* 0x000fc800078e02ff */
[----:B------:R-:W-:Y:S01]  /*04a0*/  IMAD.HI.U32 R15, R15, R19, R14 ;  /* 0x000000130f0f7227 */ /* 0x000fe200078e000e */
[----:B------:R-:W-:Y:S01]  /*04b0*/  LOP3.LUT R14, R13, R2, RZ, 0x3c, !PT ;  /* 0x000000020d0e7212 */ /* 0x000fe200078e3cff */
[----:B------:R-:W1:Y:S03]  /*04c0*/  I2F.RP R19, R6 ;  /* 0x0000000600137306 */ /* 0x000e660000209400 */
[----:B------:R-:W-:Y:S01]  /*04d0*/  ISETP.GE.AND P4, PT, R14, RZ, PT ;  /* 0x000000ff0e00720c */ /* 0x000fe20003f86270 */
[----:B------:R-:W-:-:S05]  /*04e0*/  IMAD.HI.U32 R20, R15, R21, RZ ;  /* 0x000000150f147227 */ /* 0x000fca00078e00ff */
[----:B------:R-:W-:-:S05]  /*04f0*/  IADD3 R15, PT, PT, -R20, RZ, RZ ;  /* 0x000000ff140f7210 */ /* 0x000fca0007ffe1ff */
[C---:B------:R-:W-:Y:S01]  /*0500*/  IMAD R15, R18.reuse, R15, R21 ;  /* 0x0000000f120f7224 */ /* 0x040fe200078e0215 */
[----:B-1----:R-:W1:Y:S04]  /*0510*/  MUFU.RCP R19, R19 ;  /* 0x0000001300137308 */ /* 0x002e680000001000 */
[----:B------:R-:W-:-:S13]  /*0520*/  ISETP.GT.U32.AND P5, PT, R18, R15, PT ;  /* 0x0000000f1200720c */ /* 0x000fda0003fa4070 */
[----:B------:R-:W-:Y:S01]  /*0530*/  @!P5 IMAD.IADD R15, R15, 0x1, -R18 ;  /* 0x000000010f0fd824 */ /* 0x000fe200078e0a12 */
[----:B-1----:R-:W-:Y:S01]  /*0540*/  IADD3 R14, PT, PT, R19, 0xffffffe, RZ ;  /* 0x0ffffffe130e7810 */ /* 0x002fe20007ffe0ff */
[----:B------:R-:W-:Y:S01]  /*0550*/  @!P5 VIADD R20, R20, 0x1 ;  /* 0x000000011414d836 */ /* 0x000fe20000000000 */
[----:B------:R-:W-:Y:S02]  /*0560*/  ISETP.NE.AND P5, PT, R2, RZ, PT ;  /* 0x000000ff0200720c */ /* 0x000fe40003fa5270 */
[----:B------:R-:W-:Y:S02]  /*0570*/  ISETP.GE.U32.AND P3, PT, R15, R18, PT ;  /* 0x000000120f00720c */ /* 0x000fe40003f66070 */
[----:B------:R1:W2:Y:S02]  /*0580*/  F2I.FTZ.U32.TRUNC.NTZ R15, R14 ;  /* 0x0000000e000f7305 */ /* 0x0002a4000021f000 */
[----:B-1----:R-:W-:-:S09]  /*0590*/  HFMA2 R14, -RZ, RZ, 0, 0 ;  /* 0x00000000ff0e7431 */ /* 0x002fd200000001ff */
[----:B------:R-:W-:Y:S02]  /*05a0*/  @P3 IADD3 R20, PT, PT, R20, 0x1, RZ ;  /* 0x0000000114143810 */ /* 0x000fe40007ffe0ff */
        /* <DEDUP_REMOVED lines=57> */
[----:B0-----:R-:W-:-:S11]  /*0940*/  MOV R6, UR4 ;  /* 0x0000000400067c02 */ /* 0x001fd60008000f00 */
[----:B------:R-:W0:Y:S01]  /*0950*/  @!P3 LDC R19, c[0x0][0x3e8] ;  /* 0x0000fa00ff13bb82 */ /* 0x000e220000000800 */
[----:B---3--:R-:W-:-:S05]  /*0960*/  @P4 FMUL R6, R20, UR46 ;  /* 0x0000002e14064c20 */ /* 0x008fca0008400000 */
[----:B0-----:R-:W-:-:S07]  /*0970*/  FMNMX3 R13, R19, -INF , R6, !PT ;  /* 0xff800000130d7876 */ /* 0x001fce0007800006 */
.L_x_18062:
[----:B------:R-:W-:Y:S05]  /*0980*/  BSYNC.RECONVERGENT B1 ;  /* 0x0000000000017941 */ /* 0x000fea0003800200 */
.L_x_18061:
[----:B------:R-:W-:Y:S01]  /*0990*/  BSSY.RECONVERGENT B1, `(.L_x_18063) ;  /* 0x0000060000017945 */ /* 0x000fe20003800200 */
[----:B------:R-:W-:-:S03]  /*09a0*/  IMAD.MOV.U32 R18, RZ, RZ, -0x800000 ;  /* 0xff800000ff127424 */ /* 0x000fc600078e00ff */
[----:B------:R-:W-:Y:S05]  /*09b0*/  @P2 BRA `(.L_x_18064) ;  /* 0x0000000400742947 */ /* 0x000fea0003800000 */
[----:B-1----:R-:W-:Y:S01]  /*09c0*/  IABS R18, R2 ;  /* 0x0000000200127213 */ /* 0x002fe20000000000 */
[----:B------:R-:W-:Y:S02]  /*09d0*/  HFMA2 R14, -RZ, RZ, 0, 0 ;  /* 0x00000000ff0e7431 */ /* 0x000fe400000001ff */
[----:B------:R-:W-:Y:S01]  /*09e0*/  IMAD R23, R4, UR44, R7 ;  /* 0x0000002c04177c24 */ /* 0x000fe2000f8e0207 */
[----:B--2---:R-:W-:Y:S01]  /*09f0*/  R2UR UR4, R16 ;  /* 0x00000000100472ca */ /* 0x004fe200000e0000 */
        /* <DEDUP_REMOVED lines=8> */
[----:B------:R-:W-:-:S04]  /*0a80*/  IMAD R21, R21, R18, RZ ;  /* 0x0000001215157224 */ /* 0x000fc800078e02ff */
        /* <DEDUP_REMOVED lines=16> */
[----:B------:R-:W1:Y:S04]  /*0b90*/  F2I.FTZ.U32.TRUNC.NTZ R15, R15 ;  /* 0x0000000f000f7305 */ /* 0x000e68000021f000 */
[----:B------:R-:W-:Y:S02]  /*0ba0*/  IMAD.MOV.U32 R18, RZ, RZ, R14 ;  /* 0x000000ffff127224 */ /* 0x000fe400078e000e */
[----:B------:R-:W-:-:S03]  /*0bb0*/  IMAD.MOV.U32 R14, RZ, RZ, RZ ;  /* 0x000000ffff0e7224 */ /* 0x000fc600078e00ff */
[----:B------:R-:W-:Y:S02]  /*0bc0*/  @!P4 IADD3 R18, PT, PT, -R18, RZ, RZ ;  /* 0x000000ff1212c210 */ /* 0x000fe40007ffe1ff */
        /* <DEDUP_REMOVED lines=24> */
[----:B-1----:R-:W-:Y:S01]  /*0d50*/  ISETP.NE.U32.AND P4, PT, R14, 0x1, PT ;  /* 0x000000010e00780c */ /* 0x002fe20003f85070 */
[----:B------:R-:W0:Y:S01]  /*0d60*/  LDC.64 R10, c[0x0][0x388] ;  /* 0x0000e200ff0a7b82 */ /* 0x000e220000000a00 */
[----:B------:R-:W-:Y:S02]  /*0d70*/  @!P3 LOP3.LUT R24, RZ, R12, RZ, 0x33, !PT ;  /* 0x0000000cff18b212 */ /* 0x000fe400078e33ff */
[----:B------:R-:W-:Y:S02]  /*0d80*/  ISETP.NE.AND.EX P4, PT, R15, RZ, PT, P4 ;  /* 0x000000ff0f00720c */ /* 0x000fe40003f85340 */
[----:B--2---:R-:W-:Y:S02]  /*0d90*/  ISETP.NE.U32.AND P3, PT, R20, 0x1, PT ;  /* 0x000000011400780c */ /* 0x004fe40003f65070 */
[----:B------:R-:W-:-:S02]  /*0da0*/  IADD3 R8, PT, PT, -R24, RZ, RZ ;  /* 0x000000ff18087210 */ /* 0x000fc40007ffe1ff */
[----:B------:R-:W-:Y:S02]  /*0db0*/  ISETP.NE.AND.EX P3, PT, R21, RZ, PT, P3 ;  /* 0x000000ff1500720c */ /* 0x000fe40003f65330 */
[----:B------:R-:W-:Y:S01]  /*0dc0*/  SEL R18, R18, RZ, P4 ;  /* 0x000000ff12127207 */ /* 0x000fe20002000000 */
[----:B------:R-:W-:Y:S01]  /*0dd0*/  IMAD R25, R12, R8, R25 ;  /* 0x000000080c197224 */ /* 0x000fe200078e0219 */
[----:B------:R-:W-:-:S03]  /*0de0*/  SEL R24, R24, RZ, P3 ;  /* 0x000000ff18187207 */ /* 0x000fc60001800000 */
        /* <DEDUP_REMOVED lines=26> */
.L_x_18064:
[----:B------:R-:W-:Y:S05]  /*0f90*/  BSYNC.RECONVERGENT B1 ;  /* 0x0000000000017941 */ /* 0x000fea0003800200 */
.L_x_18063:
[----:B------:R-:W-:Y:S01]  /*0fa0*/  BSSY.RECONVERGENT B1, `(.L_x_18065) ;  /* 0x0000060000017945 */ /* 0x000fe20003800200 */
[----:B0-----:R-:W-:-:S03]  /*0fb0*/  MOV R10, 0xff800000 ;  /* 0xff800000000a7802 */ /* 0x001fc60000000f00 */
[----:B------:R-:W-:Y:S05]  /*0fc0*/  @P1 BRA `(.L_x_18066) ;  /* 0x0000000400741947 */ /* 0x000fea0003800000 */
[----:B-1----:R-:W-:Y:S01]  /*0fd0*/  IABS R15, R2 ;  /* 0x00000002000f7213 */ /* 0x002fe20000000000 */
[----:B------:R-:W-:Y:S01]  /*0fe0*/  IMAD R23, R4, UR44, R9 ;  /* 0x0000002c04177c24 */ /* 0x000fe2000f8e0209 */
[----:B--2---:R-:W-:Y:S02]  /*0ff0*/  R2UR UR4, R16 ;  /* 0x00000000100472ca */ /* 0x004fe400000e0000 */
[----:B------:R-:W0:Y:S01]  /*1000*/  I2F.RP R14, R15 ;  /* 0x0000000f000e7306 */ /* 0x000e220000209400 */
[----:B------:R-:W-:Y:S02]  /*1010*/  R2UR UR5, R17 ;  /* 0x00000000110572ca */ /* 0x000fe400000e0000 */
[----:B------:R-:W-:-:S05]  /*1020*/  IABS R20, R23 ;  /* 0x0000001700147213 */ /* 0x000fca0000000000 */
[----:B0-----:R-:W0:Y:S02]  /*1030*/  MUFU.RCP R14, R14 ;  /* 0x0000000e000e7308 */ /* 0x001e240000001000 */
[----:B0-----:R-:W-:Y:S01]  /*1040*/  VIADD R11, R14, 0xffffffe ;  /* 0x0ffffffe0e0b7836 */ /* 0x001fe20000000000 */
[----:B------:R-:W-:-:S05]  /*1050*/  IABS R14, R12 ;  /* 0x0000000c000e7213 */ /* 0x000fca0000000000 */
        /* <DEDUP_REMOVED lines=84> */
.L_x_18066:
[----:B------:R-:W-:Y:S05]  /*15a0*/  BSYNC.RECONVERGENT B1 ;  /* 0x0000000000017941 */ /* 0x000fea0003800200 */
.L_x_18065:
        /* <DEDUP_REMOVED lines=24> */
[----:B------:R-:W-:Y:S01]  /*1730*/  FFMA.RM R11, R12, R15, 12582913 ;  /* 0x4b4000010c0b7423 */ /* 0x000fe2000000400f */
[----:B------:R-:W-:-:S03]  /*1740*/  FFMA.SAT R12, R19, R14, 0.5 ;  /* 0x3f000000130c7423 */ /* 0x000fc6000000200e */
[C---:B------:R-:W-:Y:S01]  /*1750*/  FADD R6, R11.reuse, -12583039 ;  /* 0xcb40007f0b067421 */ /* 0x040fe20000000000 */
[----:B------:R-:W-:Y:S01]  /*1760*/  FFMA.RM R12, R12, R15, 12582913 ;  /* 0x4b4000010c0c7423 */ /* 0x000fe2000000400f */
[----:B------:R-:W-:Y:S02]  /*1770*/  SHF.L.U32 R11, R11, 0x17, RZ ;  /* 0x000000170b0b7819 */ /* 0x000fe400000006ff */
[----:B------:R-:W-:Y:S01]  /*1780*/  FFMA R6, R27, 1.4426950216293334961, -R6 ;  /* 0x3fb8aa3b1b067823 */ /* 0x000fe20000000806 */
[----:B------:R-:W-:-:S03]  /*1790*/  FADD R18, R12, -12583039 ;  /* 0xcb40007f0c127421 */ /* 0x000fc60000000000 */
[----:B------:R-:W-:Y:S01]  /*17a0*/  FFMA R20, R27, 1.925963033500011079e-08, R6 ;  /* 0x32a570601b147823 */ /* 0x000fe20000000006 */
[-C--:B------:R-:W-:Y:S01]  /*17b0*/  FFMA.RM R6, R24, R15.reuse, 12582913 ;  /* 0x4b40000118067423 */ /* 0x080fe2000000400f */
[----:B------:R-:W-:Y:S01]  /*17c0*/  FFMA R18, R19, 1.4426950216293334961, -R18 ;  /* 0x3fb8aa3b13127823 */ /* 0x000fe20000000812 */
[----:B------:R-:W-:Y:S02]  /*17d0*/  FFMA.SAT R24, R21, R14, 0.5 ;  /* 0x3f00000015187423 */ /* 0x000fe4000000200e */
[----:B------:R-:W-:Y:S01]  /*17e0*/  FADD R8, R6, -12583039 ;  /* 0xcb40007f06087421 */ /* 0x000fe20000000000 */
[----:B------:R-:W-:Y:S01]  /*17f0*/  FFMA R19, R19, 1.925963033500011079e-08, R18 ;  /* 0x32a5706013137823 */ /* 0x000fe20000000012 */
[----:B------:R-:W0:Y:S02]  /*1800*/  MUFU.EX2 R20, R20 ;  /* 0x0000001400147308 */ /* 0x000e240000000800 */
[----:B------:R-:W-:Y:S01]  /*1810*/  FFMA R18, R13, 1.4426950216293334961, -R8 ;  /* 0x3fb8aa3b0d127823 */ /* 0x000fe20000000808 */
[----:B------:R-:W-:-:S03]  /*1820*/  FFMA.RM R8, R24, R15, 12582913 ;  /* 0x4b40000118087423 */ /* 0x000fc6000000400f */
[----:B------:R-:W-:Y:S01]  /*1830*/  FFMA R18, R13, 1.925963033500011079e-08, R18 ;  /* 0x32a570600d127823 */ /* 0x000fe20000000012 */
[-C--:B------:R-:W-:Y:S01]  /*1840*/  FFMA.RM R13, R26, R15.reuse, 12582913 ;  /* 0x4b4000011a0d7423 */ /* 0x080fe2000000400f */
[----:B------:R-:W-:Y:S01]  /*1850*/  FADD R24, R8, -12583039 ;  /* 0xcb40007f08187421 */ /* 0x000fe20000000000 */
[----:B------:R-:W3:Y:S01]  /*1860*/  MUFU.EX2 R10, R19 ;  /* 0x00000013000a7308 */ /* 0x000ee20000000800 */
[----:B------:R-:W-:Y:S01]  /*1870*/  FFMA.RM R15, R22, R15, 12582913 ;  /* 0x4b400001160f7423 */ /* 0x000fe2000000400f */
[----:B------:R-:W-:Y:S01]  /*1880*/  FADD R14, R13, -12583039 ;  /* 0xcb40007f0d0e7421 */ /* 0x000fe20000000000 */
[----:B------:R-:W-:Y:S01]  /*1890*/  FFMA R24, R21, 1.4426950216293334961, -R24 ;  /* 0x3fb8aa3b15187823 */ /* 0x000fe20000000818 */
[----:B------:R-:W-:Y:S01]  /*18a0*/  SHF.L.U32 R13, R13, 0x17, RZ ;  /* 0x000000170d0d7819 */ /* 0x000fe200000006ff */
[----:B------:R-:W-:Y:S01]  /*18b0*/  FADD R22, R15, -12583039 ;  /* 0xcb40007f0f167421 */ /* 0x000fe20000000000 */
[----:B------:R-:W-:Y:S01]  /*18c0*/  FFMA R14, R23, 1.4426950216293334961, -R14 ;  /* 0x3fb8aa3b170e7823 */ /* 0x000fe2000000080e */
[----:B------:R-:W-:Y:S01]  /*18d0*/  FFMA R24, R21, 1.925963033500011079e-08, R24 ;  /* 0x32a5706015187823 */ /* 0x000fe20000000018 */
[----:B------:R-:W4:Y:S01]  /*18e0*/  MUFU.EX2 R18, R18 ;  /* 0x0000001200127308 */ /* 0x000f220000000800 */
[----:B------:R-:W-:Y:S01]  /*18f0*/  FFMA R22, R25, 1.4426950216293334961, -R22 ;  /* 0x3fb8aa3b19167823 */ /* 0x000fe20000000816 */
[----:B------:R-:W-:Y:S01]  /*1900*/  FFMA R14, R23, 1.925963033500011079e-08, R14 ;  /* 0x32a57060170e7823 */ /* 0x000fe2000000000e */
[----:B------:R-:W-:-:S02]  /*1910*/  IMAD.SHL.U32 R21, R12, 0x800000, RZ ;  /* 0x008000000c157824 */ /* 0x000fc400078e00ff */
[----:B0-----:R-:W-:Y:S01]  /*1920*/  FMUL R20, R11, R20 ;  /* 0x000000140b147220 */ /* 0x001fe20000400000 */
[----:B------:R-:W-:Y:S01]  /*1930*/  FFMA R22, R25, 1.925963033500011079e-08, R22 ;  /* 0x32a5706019167823 */ /* 0x000fe20000000016 */
[----:B------:R-:W-:Y:S01]  /*1940*/  SHF.L.U32 R23, R6, 0x17, RZ ;  /* 0x0000001706177819 */ /* 0x000fe200000006ff */
[----:B------:R-:W-:Y:S01]  /*1950*/  IMAD.SHL.U32 R12, R8, 0x800000, RZ ;  /* 0x00800000080c7824 */ /* 0x000fe200078e00ff */
[----:B------:R-:W0:Y:S01]  /*1960*/  MUFU.EX2 R19, R24 ;  /* 0x0000001800137308 */ /* 0x000e220000000800 */
[----:B---3--:R-:W-:Y:S01]  /*1970*/  FMUL R10, R21, R10 ;  /* 0x0000000a150a7220 */ /* 0x008fe20000400000 */
[----:B------:R-:W-:Y:S01]  /*1980*/  FADD R11, RZ, R20 ;  /* 0x00000014ff0b7221 */ /* 0x000fe20000000000 */
[----:B------:R-:W-:-:S03]  /*1990*/  IMAD.SHL.U32 R15, R15, 0x800000, RZ ;  /* 0x008000000f0f7824 */ /* 0x000fc600078e00ff */
[----:B------:R-:W-:Y:S02]  /*19a0*/  FADD R11, R11, R10 ;  /* 0x0000000a0b0b7221 */ /* 0x000fe40000000000 */
[----:B------:R-:W3:Y:S01]  /*19b0*/  MUFU.EX2 R14, R14 ;  /* 0x0000000e000e7308 */ /* 0x000ee20000000800 */
[----:B----4-:R-:W-:-:S07]  /*19c0*/  FMUL R8, R23, R18 ;  /* 0x0000001217087220 */ /* 0x010fce0000400000 */
[----:B------:R-:W4:Y:S01]  /*19d0*/  MUFU.EX2 R6, R22 ;  /* 0x0000001600067308 */ /* 0x000f220000000800 */
[----:B0-----:R-:W-:Y:S01]  /*19e0*/  FMUL R19, R12, R19 ;  /* 0x000000130c137220 */ /* 0x001fe20000400000 */
[----:B------:R-:W-:-:S04]  /*19f0*/  FADD R12, R11, R8 ;  /* 0x000000080b0c7221 */ /* 0x000fc80000000000 */
[----:B------:R-:W-:Y:S01]  /*1a00*/  FADD R11, R12, R19 ;  /* 0x000000130c0b7221 */ /* 0x000fe20000000000 */
[----:B---3--:R-:W-:-:S04]  /*1a10*/  FMUL R18, R13, R14 ;  /* 0x0000000e0d127220 */ /* 0x008fc80000400000 */
        /* <DEDUP_REMOVED lines=12> */
.L_x_18098:
        /* <DEDUP_REMOVED lines=12> */
[----:B0-----:R-:W-:-:S07]  /*1ba0*/  MOV R24, 0x1bc0 ;  /* 0x00001bc000187802 */ /* 0x001fce0000000f00 */
[----:B-12---:R-:W-:Y:S05]  /*1bb0*/  CALL.REL.NOINC `($__internal_280_$__cuda_sm3x_div_rn_noftz_f32_slowpath) ;  /* 0x00000010003c7944 */ /* 0x006fea0003c00000 */
[----:B------:R-:W-:-:S07]  /*1bc0*/  MOV R12, R21 ;  /* 0x00000015000c7202 */ /* 0x000fce0000000f00 */
.L_x_18069:
[----:B------:R-:W-:Y:S05]  /*1bd0*/  BSYNC.RECONVERGENT B1 ;  /* 0x0000000000017941 */ /* 0x000fea0003800200 */
.L_x_18068:
        /* <DEDUP_REMOVED lines=11> */
[----:B0-----:R-:W-:-:S07]  /*1c90*/  MOV R24, 0x1cb0 ;  /* 0x00001cb000187802 */ /* 0x001fce0000000f00 */
[----:B-12---:R-:W-:Y:S05]  /*1ca0*/  CALL.REL.NOINC `($__internal_280_$__cuda_sm3x_div_rn_noftz_f32_slowpath) ;  /* 0x0000001000007944 */ /* 0x006fea0003c00000 */
[----:B------:R-:W-:-:S07]  /*1cb0*/  IMAD.MOV.U32 R13, RZ, RZ, R21 ;  /* 0x000000ffff0d7224 */ /* 0x000fce00078e0015 */
.L_x_18071:
[----:B------:R-:W-:Y:S05]  /*1cc0*/  BSYNC.RECONVERGENT B1 ;  /* 0x0000000000017941 */ /* 0x000fea0003800200 */
.L_x_18070:
        /* <DEDUP_REMOVED lines=14> */
.L_x_18073:
[----:B------:R-:W-:Y:S05]  /*1db0*/  BSYNC.RECONVERGENT B1 ;  /* 0x0000000000017941 */ /* 0x000fea0003800200 */
.L_x_18072:
        /* <DEDUP_REMOVED lines=14> */
.L_x_18075:
[----:B------:R-:W-:Y:S05]  /*1ea0*/  BSYNC.RECONVERGENT B1 ;  /* 0x0000000000017941 */ /* 0x000fea0003800200 */
.L_x_18074:
        /* <DEDUP_REMOVED lines=14> */
.L_x_18077:
[----:B------:R-:W-:Y:S05]  /*1f90*/  BSYNC.RECONVERGENT B1 ;  /* 0x0000000000017941 */ /* 0x000fea0003800200 */
.L_x_18076:
        /* <DEDUP_REMOVED lines=13> */
.L_x_18079:
[----:B------:R-:W-:Y:S05]  /*2070*/  BSYNC.RECONVERGENT B1 ;  /* 0x0000000000017941 */ /* 0x000fea0003800200 */
.L_x_18078:
[----:B------:R-:W3:Y:S01]  /*2080*/  LDC.64 R14, c[0x0][0x408] ;  /* 0x00010200ff0e7b82 */ /* 0x000ee20000000a00 */
[----:B------:R-:W-:Y:S01]  /*2090*/  BSSY.RECONVERGENT B1, `(.L_x_18080) ;  /* 0x0000016000017945 */ /* 0x000fe20003800200 */
[-C--:B---3--:R-:W-:Y:S02]  /*20a0*/  ISETP.GE.U32.AND P1, PT, R7, R14.reuse, PT ;  /* 0x0000000e0700720c */ /* 0x088fe40003f26070 */
[----:B------:R-:W-:Y:S02]  /*20b0*/  ISETP.GE.U32.AND P3, PT, R9, R14, PT ;  /* 0x0000000e0900720c */ /* 0x000fe40003f66070 */
[-C--:B------:R-:W-:Y:S02]  /*20c0*/  ISETP.GE.AND.EX P2, PT, RZ, R15.reuse, PT, P1 ;  /* 0x0000000fff00720c */ /* 0x080fe40003f46310 */
[----:B------:R-:W-:Y:S01]  /*20d0*/  ISETP.GE.AND.EX P1, PT, RZ, R15, PT, P3 ;  /* 0x0000000fff00720c */ /* 0x000fe20003f26330 */
        /* <DEDUP_REMOVED lines=17> */
.L_x_18081:
[----:B------:R-:W-:Y:S05]  /*21f0*/  BSYNC.RECONVERGENT B1 ;  /* 0x0000000000017941 */ /* 0x000fea0003800200 */
.L_x_18080:
[----:B------:R-:W-:Y:S04]  /*2200*/  BSSY.RECONVERGENT B1, `(.L_x_18082) ;  /* 0x0000012000017945 */ /* 0x000fe80003800200 */
[----:B------:R-:W-:Y:S05]  /*2210*/  @P2 BRA `(.L_x_18083) ;  /* 0x0000000000402947 */ /* 0x000fea0003800000 */
[----:B---3--:R-:W-:Y:S01]  /*2220*/  MOV R12, R7 ;  /* 0x00000007000c7202 */ /* 0x008fe20000000f00 */
        /* <DEDUP_REMOVED lines=15> */
.L_x_18083:
[----:B------:R-:W-:Y:S05]  /*2320*/  BSYNC.RECONVERGENT B1 ;  /* 0x0000000000017941 */ /* 0x000fea0003800200 */
.L_x_18082:
[----:B------:R-:W-:Y:S04]  /*2330*/  BSSY.RECONVERGENT B1, `(.L_x_18084) ;  /* 0x0000012000017945 */ /* 0x000fe80003800200 */
[----:B------:R-:W-:Y:S05]  /*2340*/  @P1 BRA `(.L_x_18085) ;  /* 0x0000000000401947 */ /* 0x000fea0003800000 */
[----:B----4-:R-:W-:Y:S02]  /*2350*/  HFMA2 R11, -RZ, RZ, 0, 0 ;  /* 0x00000000ff0b7431 */ /* 0x010fe400000001ff */
[----:B---3--:R-:W-:Y:S01]  /*2360*/  IMAD R13, R5, UR38, RZ ;  /* 0x00000026050d7c24 */ /* 0x008fe2000f8e02ff */
        /* <DEDUP_REMOVED lines=14> */
.L_x_18085:
[----:B------:R-:W-:Y:S05]  /*2450*/  BSYNC.RECONVERGENT B1 ;  /* 0x0000000000017941 */ /* 0x000fea0003800200 */
.L_x_18084:
[----:B------:R-:W-:-:S04]  /*2460*/  IADD3 R4, P0, PT, R0, R4, RZ ;  /* 0x0000000400047210 */ /* 0x000fc80007f1e0ff */
[----:B------:R-:W-:Y:S02]  /*2470*/  LEA.HI.X.SX32 R5, R0, R5, 0x1, P0 ;  /* 0x0000000500057211 */ /* 0x000fe400000f0eff */
[----:B------:R-:W-:-:S04]  /*2480*/  ISETP.GE.U32.AND P0, PT, R4, UR42, PT ;  /* 0x0000002a04007c0c */ /* 0x000fc8000bf06070 */
[----:B------:R-:W-:-:S13]  /*2490*/  ISETP.GE.AND.EX P0, PT, R5, UR43, PT, P0 ;  /* 0x0000002b05007c0c */ /* 0x000fda000bf06300 */
[----:B------:R-:W-:Y:S05]  /*24a0*/  @!P0 BRA `(.L_x_18086) ;  /* 0xffffffdc00888947 */ /* 0x000fea000383ffff */
[----:B------:R-:W-:Y:S05]  /*24b0*/  BSYNC B0 ;  /* 0x0000000000007941 */ /* 0x000fea0003800000 */
.L_x_18060:
[----:B------:R-:W-:Y:S05]  /*24c0*/  EXIT ;  /* 0x000000000000794d */ /* 0x000fea0003800000 */
.L_x_18067:
[----:B------:R-:W-:Y:S01]  /*24d0*/  BSSY B1, `(.L_x_18087) ;  /* 0x0000007000017945 */ /* 0x000fe20003800000 */
[----:B------:R-:W-:Y:S01]  /*24e0*/  MOV R12, 0x10 ;  /* 0x00000010000c7802 */ /* 0x000fe20000000f00 */
[----:B------:R-:W-:Y:S01]  /*24f0*/  IMAD.MOV.U32 R11, RZ, RZ, 0x1f ;  /* 0x0000001fff0b7424 */ /* 0x000fe200078e00ff */
[----:B------:R-:W-:-:S07]  /*2500*/  MOV R15, 0xffffffff ;  /* 0xffffffff000f7802 */ /* 0x000fce0000000f00 */
[----:B-12---:R-:W-:Y:S05]  /*2510*/  WARPSYNC.COLLECTIVE R15, `(.L_x_18088) ;  /* 0x000000000f087348 */ /* 0x006fea0003c00000 */
[----:B------:R0:W3:Y:S02]  /*2520*/  SHFL.BFLY P6, R14, R13, R12, R11 ;  /* 0x0c00000c0d0e7389 */ /* 0x0000e400000c000b */
[----:B0123--:R-:W-:Y:S05]  /*2530*/  ENDCOLLECTIVE ;  /* 0x000000000000791b */ /* 0x00ffea0003800000 */
.L_x_18088:
[----:B------:R-:W-:Y:S05]  /*2540*/  BSYNC B1 ;  /* 0x0000000000017941 */ /* 0x000fea0003800000 */
.L_x_18087:
[----:B------:R-:W-:Y:S01]  /*2550*/  HFMA2 R11, -RZ, RZ, 0, 1.847743988037109375e-06 ;  /* 0x0000001fff0b7431 */ /* 0x000fe200000001ff */
[----:B------:R-:W-:Y:S01]  /*2560*/  FMNMX R13, R14, R13, !PT ;  /* 0x0000000d0e0d7209 */ /* 0x000fe20007800000 */
[----:B------:R-:W-:Y:S02]  /*2570*/  IMAD.MOV.U32 R12, RZ, RZ, 0x8 ;  /* 0x00000008ff0c7424 */ /* 0x000fe400078e00ff */
[----:B------:R-:W-:-:S07]  /*2580*/  IMAD.MOV.U32 R15, RZ, RZ, -0x1 ;  /* 0xffffffffff0f7424 */ /* 0x000fce00078e00ff */
[----:B------:R-:W-:Y:S05]  /*2590*/  WARPSYNC.COLLECTIVE R15, `(.L_x_18089) ;  /* 0x000000000f087348 */ /* 0x000fea0003c00000 */
[----:B------:R0:W1:Y:S02]  /*25a0*/  SHFL.BFLY P6, R14, R13, R12, R11 ;  /* 0x0c00000c0d0e7389 */ /* 0x00006400000c000b */
[----:B01----:R-:W-:Y:S05]  /*25b0*/  ENDCOLLECTIVE ;  /* 0x000000000000791b */ /* 0x003fea0003800000 */
.L_x_18089:
[----:B------:R-:W-:Y:S01]  /*25c0*/  IMAD.MOV.U32 R12, RZ, RZ, 0x4 ;  /* 0x00000004ff0c7424 */ /* 0x000fe200078e00ff */
[----:B------:R-:W-:-:S04]  /*25d0*/  FMNMX R20, R13, R14, !PT ;  /* 0x0000000e0d147209 */ /* 0x000fc80007800000 */
[----:B------:R-:W-:-:S07]  /*25e0*/  MOV R13, R20 ;  /* 0x00000014000d7202 */ /* 0x000fce0000000f00 */
[----:B------:R-:W-:Y:S05]  /*25f0*/  WARPSYNC.COLLECTIVE R15, `(.L_x_18090) ;  /* 0x000000000f087348 */ /* 0x000fea0003c00000 */
[----:B------:R0:W1:Y:S02]  /*2600*/  SHFL.BFLY P6, R14, R13, R12, R11 ;  /* 0x0c00000c0d0e7389 */ /* 0x00006400000c000b */
[----:B01----:R-:W-:Y:S05]  /*2610*/  ENDCOLLECTIVE ;  /* 0x000000000000791b */ /* 0x003fea0003800000 */
.L_x_18090:
[----:B------:R-:W-:Y:S01]  /*2620*/  IMAD.MOV.U32 R12, RZ, RZ, 0x2 ;  /* 0x00000002ff0c7424 */ /* 0x000fe200078e00ff */
[----:B------:R-:W-:-:S04]  /*2630*/  FMNMX R21, R20, R14, !PT ;  /* 0x0000000e14157209 */ /* 0x000fc80007800000 */
[----:B------:R-:W-:-:S07]  /*2640*/  MOV R13, R21 ;  /* 0x00000015000d7202 */ /* 0x000fce0000000f00 */
[----:B------:R-:W-:Y:S05]  /*2650*/  WARPSYNC.COLLECTIVE R15, `(.L_x_18091) ;  /* 0x000000000f087348 */ /* 0x000fea0003c00000 */
[----:B------:R0:W1:Y:S02]  /*2660*/  SHFL.BFLY P6, R14, R13, R12, R11 ;  /* 0x0c00000c0d0e7389 */ /* 0x00006400000c000b */
[----:B01----:R-:W-:Y:S05]  /*2670*/  ENDCOLLECTIVE ;  /* 0x000000000000791b */ /* 0x003fea0003800000 */
.L_x_18091:
[----:B------:R-:W-:Y:S01]  /*2680*/  IMAD.MOV.U32 R12, RZ, RZ, 0x1 ;  /* 0x00000001ff0c7424 */ /* 0x000fe200078e00ff */
[----:B------:R-:W-:-:S04]  /*2690*/  FMNMX R23, R21, R14, !PT ;  /* 0x0000000e15177209 */ /* 0x000fc80007800000 */
[----:B------:R-:W-:-:S07]  /*26a0*/  MOV R13, R23 ;  /* 0x00000017000d7202 */ /* 0x000fce0000000f00 */
[----:B------:R-:W-:Y:S05]  /*26b0*/  WARPSYNC.COLLECTIVE R15, `(.L_x_18092) ;  /* 0x000000000f087348 */ /* 0x000fea0003c00000 */
[----:B------:R0:W1:Y:S02]  /*26c0*/  SHFL.BFLY P6, R14, R13, R12, R11 ;  /* 0x0c00000c0d0e7389 */ /* 0x00006400000c000b */
[----:B01----:R-:W-:Y:S05]  /*26d0*/  ENDCOLLECTIVE ;  /* 0x000000000000791b */ /* 0x003fea0003800000 */
.L_x_18092:
[----:B------:R-:W-:Y:S01]  /*26e0*/  FMNMX R27, R23, R14, !PT ;  /* 0x0000000e171b7209 */ /* 0x000fe20007800000 */
[----:B------:R-:W-:-:S04]  /*26f0*/  HFMA2 R14, -RZ, RZ, 0.96630859375, -0.0022525787353515625 ;  /* 0x3bbb989dff0e7431 */ /* 0x000fc800000001ff */
[C---:B------:R-:W-:Y:S01]  /*2700*/  FADD R21, -R27.reuse, R6 ;  /* 0x000000061b157221 */ /* 0x040fe20000000100 */
[C---:B------:R-:W-:Y:S01]  /*2710*/  FADD R29, -R27.reuse, R19 ;  /* 0x000000131b1d7221 */ /* 0x040fe20000000100 */
[C---:B------:R-:W-:Y:S01]  /*2720*/  FADD R25, -R27.reuse, R8 ;  /* 0x000000081b197221 */ /* 0x040fe20000000100 */
[----:B------:R-:W-:Y:S02]  /*2730*/  IMAD.MOV.U32 R19, RZ, RZ, 0x437c0000 ;  /* 0x437c0000ff137424 */ /* 0x000fe400078e00ff */
[C---:B------:R-:W-:Y:S01]  /*2740*/  FADD R11, -R27.reuse, R10 ;  /* 0x0000000a1b0b7221 */ /* 0x040fe20000000100 */
[----:B------:R-:W-:Y:S01]  /*2750*/  FADD R23, -R27, R18 ;  /* 0x000000121b177221 */ /* 0x000fe20000000100 */
[-C--:B------:R-:W-:Y:S01]  /*2760*/  FFMA.SAT R8, R21, R14.reuse, 0.5 ;  /* 0x3f00000015087423 */ /* 0x080fe2000000200e */
[-C--:B------:R-:W-:Y:S01]  /*2770*/  FFMA.SAT R20, R29, R14.reuse, 0.5 ;  /* 0x3f0000001d147423 */ /* 0x080fe2000000200e */
[----:B------:R-:W-:Y:S01]  /*2780*/  FFMA.SAT R12, R25, R14, 0.5 ;  /* 0x3f000000190c7423 */ /* 0x000fe2000000200e */
[----:B------:R-:W-:Y:S01]  /*2790*/  FADD R27, -R27, R22 ;  /* 0x000000161b1b7221 */ /* 0x000fe20000000100 */
        /* <DEDUP_REMOVED lines=10> */
[----:B------:R-:W-:-:S03]  /*2840*/  FFMA.SAT R10, R23, R14, 0.5 ;  /* 0x3f000000170a7423 */ /* 0x000fc6000000200e */
[----:B------:R0:W1:Y:S08]  /*2850*/  MUFU.EX2 R13, R6 ;  /* 0x00000006000d7308 */ /* 0x0000700000000800 */
[----:B------:R-:W2:Y:S01]  /*2860*/  MUFU.EX2 R21, R21 ;  /* 0x0000001500157308 */ /* 0x000ea20000000800 */
[----:B0-----:R-:W-:Y:S01]  /*2870*/  FFMA.RM R6, R10, R19, 12582913 ;  /* 0x4b4000010a067423 */ /* 0x001fe20000004013 */
[----:B-1----:R-:W-:Y:S01]  /*2880*/  FMUL R20, R20, R13 ;  /* 0x0000000d14147220 */ /* 0x002fe20000400000 */
[----:B--2---:R-:W-:-:S02]  /*2890*/  FMUL R10, R8, R21 ;  /* 0x00000015080a7220 */ /* 0x004fc40000400000 */
[----:B------:R-:W-:-:S04]  /*28a0*/  FADD R8, R6, -12583039 ;  /* 0xcb40007f06087421 */ /* 0x000fc80000000000 */
[----:B------:R-:W-:-:S04]  /*28b0*/  FFMA R8, R23, 1.4426950216293334961, -R8 ;  /* 0x3fb8aa3b17087823 */ /* 0x000fc80000000808 */
[----:B------:R-:W-:Y:S01]  /*28c0*/  FFMA R23, R23, 1.925963033500011079e-08, R8 ;  /* 0x32a5706017177823 */ /* 0x000fe20000000008 */
[----:B------:R-:W-:Y:S01]  /*28d0*/  SHF.L.U32 R8, R6, 0x17, RZ ;  /* 0x0000001706087819 */ /* 0x000fe200000006ff */
[----:B------:R-:W-:-:S04]  /*28e0*/  FFMA.RM R6, R12, R19, 12582913 ;  /* 0x4b4000010c067423 */ /* 0x000fc80000004013 */
[C---:B------:R-:W-:Y:S01]  /*28f0*/  FADD R12, R6.reuse, -12583039 ;  /* 0xcb40007f060c7421 */ /* 0x040fe20000000000 */
[----:B------:R-:W0:Y:S01]  /*2900*/  MUFU.EX2 R23, R23 ;  /* 0x0000001700177308 */ /* 0x000e220000000800 */
[----:B------:R-:W-:Y:S02]  /*2910*/  IMAD.SHL.U32 R6, R6, 0x800000, RZ ;  /* 0x0080000006067824 */ /* 0x000fe400078e00ff */
[----:B------:R-:W-:-:S04]  /*2920*/  FFMA R12, R25, 1.4426950216293334961, -R12 ;  /* 0x3fb8aa3b190c7823 */ /* 0x000fc8000000080c */
[----:B------:R-:W-:Y:S01]  /*2930*/  FFMA R25, R25, 1.925963033500011079e-08, R12 ;  /* 0x32a5706019197823 */ /* 0x000fe2000000000c */
[-C--:B------:R-:W-:Y:S01]  /*2940*/  FFMA.SAT R12, R11, R14.reuse, 0.5 ;  /* 0x3f0000000b0c7423 */ /* 0x080fe2000000200e */
[----:B------:R-:W-:-:S03]  /*2950*/  FFMA.SAT R14, R27, R14, 0.5 ;  /* 0x3f0000001b0e7423 */ /* 0x000fc6000000200e */
[-C--:B------:R-:W-:Y:S01]  /*2960*/  FFMA.RM R13, R12, R19.reuse, 12582913 ;  /* 0x4b4000010c0d7423 */ /* 0x080fe20000004013 */
[----:B------:R-:W-:Y:S01]  /*2970*/  FFMA.RM R12, R14, R19, 12582913 ;  /* 0x4b4000010e0c7423 */ /* 0x000fe20000004013 */
[----:B------:R-:W1:Y:S02]  /*2980*/  MUFU.EX2 R25, R25 ;  /* 0x0000001900197308 */ /* 0x000e640000000800 */
[C---:B------:R-:W-:Y:S01]  /*2990*/  FADD R14, R13.reuse, -12583039 ;  /* 0xcb40007f0d0e7421 */ /* 0x040fe20000000000 */
[----:B------:R-:W-:Y:S01]  /*29a0*/  FADD R18, R12, -12583039 ;  /* 0xcb40007f0c127421 */ /* 0x000fe20000000000 */
[----:B0-----:R-:W-:Y:S01]  /*29b0*/  FMUL R8, R8, R23 ;  /* 0x0000001708087220 */ /* 0x001fe20000400000 */
[----:B------:R-:W-:Y:S01]  /*29c0*/  SHF.L.U32 R13, R13, 0x17, RZ ;  /* 0x000000170d0d7819 */ /* 0x000fe200000006ff */
[----:B------:R-:W-:Y:S01]  /*29d0*/  FFMA R14, R11, 1.4426950216293334961, -R14 ;  /* 0x3fb8aa3b0b0e7823 */ /* 0x000fe2000000080e */
[----:B------:R-:W-:Y:S01]  /*29e0*/  FFMA R18, R27, 1.4426950216293334961, -R18 ;  /* 0x3fb8aa3b1b127823 */ /* 0x000fe20000000812 */
[----:B------:R-:W-:-:S02]  /*29f0*/  IMAD.SHL.U32 R12, R12, 0x800000, RZ ;  /* 0x008000000c0c7824 */ /* 0x000fc400078e00ff */
[----:B------:R-:W-:Y:S01]  /*2a00*/  FFMA R14, R11, 1.925963033500011079e-08, R14 ;  /* 0x32a570600b0e7823 */ /* 0x000fe2000000000e */
[----:B------:R-:W-:Y:S01]  /*2a10*/  FFMA R27, R27, 1.925963033500011079e-08, R18 ;  /* 0x32a570601b1b7823 */ /* 0x000fe20000000012 */
[----:B------:R-:W-:-:S04]  /*2a20*/  FADD R11, RZ, R20 ;  /* 0x00000014ff0b7221 */ /* 0x000fc80000000000 */
[----:B------:R-:W0:Y:S01]  /*2a30*/  MUFU.EX2 R14, R14 ;  /* 0x0000000e000e7308 */ /* 0x000e220000000800 */
[----:B------:R-:W-:Y:S01]  /*2a40*/  FADD R11, R11, R10 ;  /* 0x0000000a0b0b7221 */ /* 0x000fe20000000000 */
[----:B-1----:R-:W-:-:S03]  /*2a50*/  FMUL R19, R6, R25 ;  /* 0x0000001906137220 */ /* 0x002fc60000400000 */
[----:B------:R-:W-:-:S03]  /*2a60*/  FADD R6, R11, R8 ;  /* 0x000000080b067221 */ /* 0x000fc60000000000 */
[----:B------:R-:W1:Y:S01]  /*2a70*/  MUFU.EX2 R27, R27 ;  /* 0x0000001b001b7308 */ /* 0x000e620000000800 */
[----:B------:R-:W-:Y:S01]  /*2a80*/  FADD R11, R6, R19 ;  /* 0x00000013060b7221 */ /* 0x000fe20000000000 */
[----:B0-----:R-:W-:-:S04]  /*2a90*/  FMUL R18, R13, R14 ;  /* 0x0000000e0d127220 */ /* 0x001fc80000400000 */
[----:B------:R-:W-:Y:S01]  /*2aa0*/  FADD R11, R11, R18 ;  /* 0x000000120b0b7221 */ /* 0x000fe20000000000 */
[----:B-1----:R-:W-:Y:S01]  /*2ab0*/  FMUL R6, R12, R27 ;  /* 0x0000001b0c067220 */ /* 0x002fe20000400000 */
[----:B------:R-:W-:-:S03]  /*2ac0*/  MOV R12, 0x10 ;  /* 0x00000010000c7802 */ /* 0x000fc60000000f00 */
[----:B------:R-:W-:Y:S01]  /*2ad0*/  FADD R13, R11, R6 ;  /* 0x000000060b0d7221 */ /* 0x000fe20000000000 */
[----:B------:R-:W-:-:S07]  /*2ae0*/  IMAD.MOV.U32 R11, RZ, RZ, 0x1f ;  /* 0x0000001fff0b7424 */ /* 0x000fce00078e00ff */
[----:B------:R-:W-:Y:S05]  /*2af0*/  WARPSYNC.COLLECTIVE R15, `(.L_x_18093) ;  /* 0x000000000f087348 */ /* 0x000fea0003c00000 */
[----:B------:R0:W1:Y:S02]  /*2b00*/  SHFL.BFLY P6, R14, R13, R12, R11 ;  /* 0x0c00000c0d0e7389 */ /* 0x00006400000c000b */
[----:B01----:R-:W-:Y:S05]  /*2b10*/  ENDCOLLECTIVE ;  /* 0x000000000000791b */ /* 0x003fea0003800000 */
.L_x_18093:
[----:B------:R-:W-:Y:S02]  /*2b20*/  IMAD.MOV.U32 R12, RZ, RZ, 0x8 ;  /* 0x00000008ff0c7424 */ /* 0x000fe400078e00ff */
[----:B------:R-:W-:-:S05]  /*2b30*/  FADD R21, R13, R14 ;  /* 0x0000000e0d157221 */ /* 0x000fca0000000000 */
[----:B------:R-:W-:-:S07]  /*2b40*/  MOV R13, R21 ;  /* 0x00000015000d7202 */ /* 0x000fce0000000f00 */
[----:B------:R-:W-:Y:S05]  /*2b50*/  WARPSYNC.COLLECTIVE R15, `(.L_x_18094) ;  /* 0x000000000f087348 */ /* 0x000fea0003c00000 */
[----:B------:R0:W1:Y:S02]  /*2b60*/  SHFL.BFLY P6, R14, R13, R12, R11 ;  /* 0x0c00000c0d0e7389 */ /* 0x00006400000c000b */
[----:B01----:R-:W-:Y:S05]  /*2b70*/  ENDCOLLECTIVE ;  /* 0x000000000000791b */ /* 0x003fea0003800000 */
.L_x_18094:
[----:B------:R-:W-:Y:S02]  /*2b80*/  IMAD.MOV.U32 R12, RZ, RZ, 0x4 ;  /* 0x00000004ff0c7424 */ /* 0x000fe400078e00ff */
[----:B------:R-:W-:-:S05]  /*2b90*/  FADD R22, R21, R14 ;  /* 0x0000000e15167221 */ /* 0x000fca0000000000 */
[----:B------:R-:W-:-:S07]  /*2ba0*/  MOV R13, R22 ;  /* 0x00000016000d7202 */ /* 0x000fce0000000f00 */
[----:B------:R-:W-:Y:S05]  /*2bb0*/  WARPSYNC.COLLECTIVE R15, `(.L_x_18095) ;  /* 0x000000000f087348 */ /* 0x000fea0003c00000 */
[----:B------:R0:W1:Y:S02]  /*2bc0*/  SHFL.BFLY P6, R14, R13, R12, R11 ;  /* 0x0c00000c0d0e7389 */ /* 0x00006400000c000b */
[----:B01----:R-:W-:Y:S05]  /*2bd0*/  ENDCOLLECTIVE ;  /* 0x000000000000791b */ /* 0x003fea0003800000 */
.L_x_18095:
[----:B------:R-:W-:Y:S02]  /*2be0*/  IMAD.MOV.U32 R12, RZ, RZ, 0x2 ;  /* 0x00000002ff0c7424 */ /* 0x000fe400078e00ff */
[----:B------:R-:W-:-:S05]  /*2bf0*/  FADD R23, R22, R14 ;  /* 0x0000000e16177221 */ /* 0x000fca0000000000 */
[----:B------:R-:W-:-:S07]  /*2c00*/  MOV R13, R23 ;  /* 0x00000017000d7202 */ /* 0x000fce0000000f00 */
[----:B------:R-:W-:Y:S05]  /*2c10*/  WARPSYNC.COLLECTIVE R15, `(.L_x_18096) ;  /* 0x000000000f087348 */ /* 0x000fea0003c00000 */
[----:B------:R0:W1:Y:S02]  /*2c20*/  SHFL.BFLY P6, R14, R13, R12, R11 ;  /* 0x0c00000c0d0e7389 */ /* 0x00006400000c000b */
[----:B01----:R-:W-:Y:S05]  /*2c30*/  ENDCOLLECTIVE ;  /* 0x000000000000791b */ /* 0x003fea0003800000 */
.L_x_18096:
[----:B------:R-:W-:Y:S02]  /*2c40*/  IMAD.MOV.U32 R12, RZ, RZ, 0x1 ;  /* 0x00000001ff0c7424 */ /* 0x000fe400078e00ff */
[----:B------:R-:W-:-:S05]  /*2c50*/  FADD R24, R23, R14 ;  /* 0x0000000e17187221 */ /* 0x000fca0000000000 */
[----:B------:R-:W-:-:S07]  /*2c60*/  MOV R13, R24 ;  /* 0x00000018000d7202 */ /* 0x000fce0000000f00 */
[----:B------:R-:W-:Y:S05]  /*2c70*/  WARPSYNC.COLLECTIVE R15, `(.L_x_18097) ;  /* 0x000000000f087348 */ /* 0x000fea0003c00000 */
[----:B------:R0:W1:Y:S02]  /*2c80*/  SHFL.BFLY P6, R14, R13, R12, R11 ;  /* 0x0c00000c0d0e7389 */ /* 0x00006400000c000b */
[----:B01----:R-:W-:Y:S05]  /*2c90*/  ENDCOLLECTIVE ;  /* 0x000000000000791b */ /* 0x003fea0003800000 */
.L_x_18097:
[----:B------:R-:W-:Y:S05]  /*2ca0*/  BRA `(.L_x_18098) ;  /* 0xffffffec008c7947 */ /* 0x000fea000383ffff */
        .weak           $__internal_280_$__cuda_sm3x_div_rn_noftz_f32_slowpath
        .type           $__internal_280_$__cuda_sm3x_div_rn_noftz_f32_slowpath,@function
        .size           $__internal_280_$__cuda_sm3x_div_rn_noftz_f32_slowpath,(.L_x_37657 - $__internal_280_$__cuda_sm3x_div_rn_noftz_f32_slowpath)
$__internal_280_$__cuda_sm3x_div_rn_noftz_f32_slowpath:
        /* <DEDUP_REMOVED lines=36> */
.L_x_18100:
        /* <DEDUP_REMOVED lines=51> */
.L_x_18107:
[----:B------:R-:W-:-:S04]  /*3220*/  LOP3.LUT R14, R14, 0x80000000, RZ, 0xc0, !PT ;  /* 0x800000000e0e7812 */ /* 0x000fc800078ec0ff */
[----:B------:R-:W-:Y:S01]  /*3230*/  LOP3.LUT R14, R14, 0x7f800000, RZ, 0xfc, !PT ;  /* 0x7f8000000e0e7812 */ /* 0x000fe200078efcff */
[----:B------:R-:W-:Y:S06]  /*3240*/  BRA `(.L_x_18108) ;  /* 0x0000000000047947 */ /* 0x000fec0003800000 */
.L_x_18106:
[----:B------:R-:W-:-:S07]  /*3250*/  LEA R14, R25, R14, 0x17 ;  /* 0x0000000e190e7211 */ /* 0x000fce00078eb8ff */
.L_x_18108:
[----:B------:R-:W-:Y:S05]  /*3260*/  BSYNC.RECONVERGENT B3 ;  /* 0x0000000000037941 */ /* 0x000fea0003800200 */
.L_x_18105:
[----:B------:R-:W-:Y:S05]  /*3270*/  BRA `(.L_x_18109) ;  /* 0x0000000000207947 */ /* 0x000fea0003800000 */
.L_x_18104:
[----:B------:R-:W-:-:S04]  /*3280*/  LOP3.LUT R14, R15, 0x80000000, R14, 0x48, !PT ;  /* 0x800000000f0e7812 */ /* 0x000fc800078e480e */
[----:B------:R-:W-:Y:S01]  /*3290*/  LOP3.LUT R14, R14, 0x7f800000, RZ, 0xfc, !PT ;  /* 0x7f8000000e0e7812 */ /* 0x000fe200078efcff */
[----:B------:R-:W-:Y:S06]  /*32a0*/  BRA `(.L_x_18109) ;  /* 0x0000000000147947 */ /* 0x000fec0003800000 */
.L_x_18103:
[----:B------:R-:W-:Y:S01]  /*32b0*/  LOP3.LUT R14, R15, 0x80000000, R14, 0x48, !PT ;  /* 0x800000000f0e7812 */ /* 0x000fe200078e480e */
[----:B------:R-:W-:Y:S06]  /*32c0*/  BRA `(.L_x_18109) ;  /* 0x00000000000c7947 */ /* 0x000fec0003800000 */
.L_x_18102:
[----:B------:R-:W0:Y:S01]  /*32d0*/  MUFU.RSQ R14, -QNAN ;  /* 0xffc00000000e7908 */ /* 0x000e220000001400 */
[----:B------:R-:W-:Y:S05]  /*32e0*/  BRA `(.L_x_18109) ;  /* 0x0000000000047947 */ /* 0x000fea0003800000 */
.L_x_18101:
[----:B------:R-:W-:-:S07]  /*32f0*/  FADD.FTZ R14, R14, R15 ;  /* 0x0000000f0e0e7221 */ /* 0x000fce0000010000 */
.L_x_18109:
[----:B------:R-:W-:Y:S05]  /*3300*/  BSYNC.RECONVERGENT B2 ;  /* 0x0000000000027941 */ /* 0x000fea0003800200 */
.L_x_18099:
[----:B0-----:R-:W-:Y:S01]  /*3310*/  IMAD.MOV.U32 R21, RZ, RZ, R14 ;  /* 0x000000ffff157224 */ /* 0x001fe200078e000e */
[----:B------:R-:W-:Y:S01]  /*3320*/  MOV R14, R24 ;  /* 0x00000018000e7202 */ /* 0x000fe20000000f00 */
[----:B------:R-:W-:-:S04]  /*3330*/  IMAD.MOV.U32 R15, RZ, RZ, 0x0 ;  /* 0x00000000ff0f7424 */ /* 0x000fc800078e00ff */
[----:B------:R-:W-:Y:S05]  /*3340*/  RET.REL.NODEC R14 `(_Z15SoftmaxWarpImplI22BroadcastScaleMaskLoadIffbLm3EiE11DirectStoreIffEfLi2ELi6ELi32ELi1ELb1EL9Algorithm0EEvT_T0_ll) ;  /* 0xffffffcc0e2c7950 */ /* 0x000fea0003c3ffff */
.L_x_18110:
        /* <DEDUP_REMOVED lines=11> */
.L_x_37657:


//--------------------- .text._Z15SoftmaxWarpImplI22BroadcastScaleMaskLoadIffbLm3EiE11DirectStoreIffEfLi2ELi6ELi32ELi1ELb0EL9Algorithm0EEvT_T0_ll --------------------------
	.section	.text._Z15SoftmaxWarpImplI22BroadcastScaleMaskLoadIffbLm3EiE11DirectStoreIffEfLi2ELi6ELi32ELi1ELb0EL9Algorithm0EEvT_T0_ll,"ax",@progbits
	.align	128
        .global         _Z15SoftmaxWarpImplI22BroadcastScaleMaskLoadIffbLm3EiE11DirectStoreIffEfLi2ELi6ELi32ELi1ELb0EL9Algorithm0EEvT_T0_ll
        .type           _Z15SoftmaxWarpImplI22BroadcastScaleMaskLoadIffbLm3EiE11DirectStoreIffEfLi2ELi6ELi32ELi1ELb0EL9Algorithm0EEvT_T0_ll,@function
        .size           _Z15SoftmaxWarpImplI22BroadcastScaleMaskLoadIffbLm3EiE11DirectStoreIffEfLi2ELi6ELi32ELi1ELb0EL9Algorithm0EEvT_T0_ll,(.L_x_37658 - _Z15SoftmaxWarpImplI22BroadcastScaleMaskLoadIffbLm3EiE11DirectStoreIffEfLi2ELi6ELi32ELi1ELb0EL9Algorithm0EEvT_T0_ll)
        .other          _Z15SoftmaxWarpImplI22BroadcastScaleMaskLoadIffbLm3EiE11DirectStoreIffEfLi2ELi6ELi32ELi1ELb0EL9Algorithm0EEvT_T0_ll,@"STO_CUDA_ENTRY STV_DEFAULT"
_Z15SoftmaxWarpImplI22BroadcastScaleMaskLoadIffbLm3EiE11DirectStoreIffEfLi2ELi6ELi32ELi1ELb0EL9Algorithm0EEvT_T0_ll:
.text._Z15SoftmaxWarpImplI22BroadcastScaleMaskLoadIffbLm3EiE11DirectStoreIffEfLi2ELi6ELi32ELi1ELb0EL9Algorithm0EEvT_T0_ll:
        /* <DEDUP_REMOVED lines=26> */
.L_x_18111:
        /* <DEDUP_REMOVED lines=14> */
.L_x_18125:
[----:B--2---:R-:W0:Y:S01]  /*0280*/  LDC R20, c[0x0][0x3b0] ;  /* 0x0000ec00ff147b82 */ /* 0x004e220000000800 */
        /* <DEDUP_REMOVED lines=9> */
[----:B-1----:R-:W-:-:S07]  /*0320*/  ISETP.NE.AND P3, PT, R18, RZ, PT ;  /* 0x000000ff1200720c */ /* 0x002fce0003f65270 */
[----:B0-----:R-:W0:Y:S02]  /*0330*/  MUFU.RCP R0, R0 ;  /* 0x0000000000007308 */ /* 0x001e240000001000 */
[----:B0-----:R-:W-:-:S06]  /*0340*/  IADD3 R4, PT, PT, R0, 0xffffffe, RZ ;  /* 0x0ffffffe00047810 */ /* 0x001fcc0007ffe0ff */
        /* <DEDUP_REMOVED lines=16> */
[-C--:B------:R-:W-:Y:S02]  /*0450*/  LOP3.LUT R3, R25, R20.reuse, RZ, 0x3c, !PT ;  /* 0x0000001419037212 */ /* 0x080fe400078e3cff */
[----:B0-----:R-:W-:Y:S02]  /*0460*/  IADD3 R4, PT, PT, R12, 0xffffffe, RZ ;  /* 0x0ffffffe0c047810 */ /* 0x001fe40007ffe0ff */
[----:B------:R-:W-:Y:S02]  /*0470*/  ISETP.GE.AND P2, PT, R3, RZ, PT ;  /* 0x000000ff0300720c */ /* 0x000fe40003f46270 */
[----:B------:R0:W1:Y:S01]  /*0480*/  F2I.FTZ.U32.TRUNC.NTZ R5, R4 ;  /* 0x0000000400057305 */ /* 0x000062000021f000 */
[----:B------:R-:W-:-:S04]  /*0490*/  LOP3.LUT R3, RZ, R20, RZ, 0x33, !PT ;  /* 0x00000014ff037212 */ /* 0x000fc800078e33ff */
[----:B------:R-:W-:Y:S02]  /*04a0*/  @P0 IADD3 R0, PT, PT, R0, 0x1, RZ ;  /* 0x0000000100000810 */ /* 0x000fe40007ffe0ff */
[----:B0-----:R-:W-:-:S04]  /*04b0*/  MOV R4, RZ ;  /* 0x000000ff00047202 */ /* 0x001fc80000000f00 */
[----:B------:R-:W-:-:S05]  /*04c0*/  @!P2 IMAD.MOV R0, RZ, RZ, -R0 ;  /* 0x000000ffff00a224 */ /* 0x000fca00078e0a00 */
[----:B------:R-:W-:Y:S02]  /*04d0*/  SEL R22, R3, R0, !P4 ;  /* 0x0000000003167207 */ /* 0x000fe40006000000 */
        /* <DEDUP_REMOVED lines=19> */
[----:B------:R-:W-:Y:S01]  /*0610*/  IMAD.MOV.U32 R24, RZ, RZ, R19 ;  /* 0x000000ffff187224 */ /* 0x000fe200078e0013 */
[----:B------:R-:W-:Y:S02]  /*0620*/  LOP3.LUT R19, RZ, R18, RZ, 0x33, !PT ;  /* 0x00000012ff137212 */ /* 0x000fe400078e33ff */
[----:B------:R-:W-:Y:S02]  /*0630*/  ISETP.NE.AND.EX P0, PT, R5, RZ, PT, P0 ;  /* 0x000000ff0500720c */ /* 0x000fe40003f05300 */
[----:B------:R-:W-:Y:S02]  /*0640*/  @!P2 IADD3 R24, PT, PT, -R24, RZ, RZ ;  /* 0x000000ff1818a210 */ /* 0x000fe40007ffe1ff */
[----:B--2---:R-:W-:Y:S02]  /*0650*/  ISETP.NE.U32.AND P2, PT, R14, 0x1, PT ;  /* 0x000000010e00780c */ /* 0x004fe40003f45070 */
[----:B------:R-:W-:Y:S02]  /*0660*/  SEL R24, R19, R24, !P3 ;  /* 0x0000001813187207 */ /* 0x000fe40005800000 */
[----:B-1----:R-:W-:-:S02]  /*0670*/  ISETP.NE.U32.AND P1, PT, R12, 0x1, PT ;  /* 0x000000010c00780c */ /* 0x002fc40003f25070 */
[----:B------:R-:W-:Y:S01]  /*0680*/  SEL R22, R22, RZ, P0 ;  /* 0x000000ff16167207 */ /* 0x000fe20000000000 */
[----:B------:R-:W-:Y:S01]  /*0690*/  IMAD.MOV R4, RZ, RZ, -R24 ;  /* 0x000000ffff047224 */ /* 0x000fe200078e0a18 */
[----:B------:R-:W-:Y:S02]  /*06a0*/  ISETP.NE.AND.EX P1, PT, R13, RZ, PT, P1 ;  /* 0x000000ff0d00720c */ /* 0x000fe40003f25310 */
[----:B------:R-:W-:Y:S01]  /*06b0*/  ISETP.NE.AND.EX P2, PT, R15, RZ, PT, P2 ;  /* 0x000000ff0f00720c */ /* 0x000fe20003f45320 */
[----:B------:R-:W-:Y:S01]  /*06c0*/  IMAD R21, R18, R4, R21 ;  /* 0x0000000412157224 */ /* 0x000fe200078e0215 */
[----:B------:R-:W-:Y:S01]  /*06d0*/  SEL R24, R24, RZ, P1 ;  /* 0x000000ff18187207 */ /* 0x000fe20000800000 */
[----:B------:R-:W0:Y:S01]  /*06e0*/  LDC.64 R4, c[0x0][0x388] ;  /* 0x0000e200ff047b82 */ /* 0x000e220000000a00 */
[----:B------:R-:W-:Y:S02]  /*06f0*/  IMAD R13, R22, UR42, RZ ;  /* 0x0000002a160d7c24 */ /* 0x000fe4000f8e02ff */
[----:B------:R-:W-:-:S02]  /*0700*/  SEL R21, R21, RZ, P2 ;  /* 0x000000ff15157207 */ /* 0x000fc40001000000 */
[----:B------:R-:W-:-:S04]  /*0710*/  IMAD R24, R24, UR43, R13 ;  /* 0x0000002b18187c24 */ /* 0x000fc8000f8e020d */
[----:B------:R-:W-:-:S05]  /*0720*/  IMAD R21, R21, UR45, R24 ;  /* 0x0000002d15157c24 */ /* 0x000fca000f8e0218 */
[----:B------:R-:W-:-:S04]  /*0730*/  LEA.HI R21, R21, R21, RZ, 0x1 ;  /* 0x0000001515157211 */ /* 0x000fc800078f08ff */
[----:B------:R-:W-:-:S05]  /*0740*/  SHF.R.S32.HI R15, RZ, 0x1, R21 ;  /* 0x00000001ff0f7819 */ /* 0x000fca0000011415 */
[----:B0-----:R-:W-:-:S05]  /*0750*/  IMAD.WIDE R14, R15, 0x2, R4 ;  /* 0x000000020f0e7825 */ /* 0x001fca00078e0204 */
[----:B------:R0:W2:Y:S01]  /*0760*/  LDG.E.U16 R24, desc[UR4][R14.64] ;  /* 0x000000040e187981 */ /* 0x0000a2000c1e1500 */
[C---:B------:R-:W-:Y:S02]  /*0770*/  IADD3 R23, PT, PT, R25.reuse, 0x40, RZ ;  /* 0x0000004019177810 */ /* 0x040fe40007ffe0ff */
[C---:B------:R-:W-:Y:S02]  /*0780*/  IADD3 R21, PT, PT, R25.reuse, 0x80, RZ ;  /* 0x0000008019157810 */ /* 0x040fe40007ffe0ff */
[----:B------:R-:W-:Y:S02]  /*0790*/  IABS R29, R23 ;  /* 0x00000017001d7213 */ /* 0x000fe40000000000 */
[----:B------:R-:W-:Y:S02]  /*07a0*/  LEA.HI R25, R25, R25, RZ, 0x1 ;  /* 0x0000001919197211 */ /* 0x000fe400078f08ff */
[----:B------:R-:W-:Y:S01]  /*07b0*/  IABS R27, R21 ;  /* 0x00000015001b7213 */ /* 0x000fe20000000000 */
[----:B------:R-:W-:Y:S01]  /*07c0*/  IMAD.HI.U32 R22, R6, R29, RZ ;  /* 0x0000001d06167227 */ /* 0x000fe200078e00ff */
[----:B0-----:R-:W-:-:S03]  /*07d0*/  SHF.R.S32.HI R15, RZ, 0x1, R25 ;  /* 0x00000001ff0f7819 */ /* 0x001fc60000011419 */
[----:B------:R-:W-:Y:S02]  /*07e0*/  IMAD.MOV R12, RZ, RZ, -R22 ;  /* 0x000000ffff0c7224 */ /* 0x000fe400078e0a16 */
[----:B------:R-:W-:-:S04]  /*07f0*/  IMAD.HI.U32 R6, R6, R27, RZ ;  /* 0x0000001b06067227 */ /* 0x000fc800078e00ff */
[C---:B------:R-:W-:Y:S02]  /*0800*/  IMAD R29, R2.reuse, R12, R29 ;  /* 0x0000000c021d7224 */ /* 0x040fe400078e021d */
[----:B------:R-:W0:Y:S01]  /*0810*/  LDC.64 R12, c[0x0][0x380] ;  /* 0x0000e000ff0c7b82 */ /* 0x000e220000000a00 */
[----:B------:R-:W-:Y:S02]  /*0820*/  IMAD.MOV R25, RZ, RZ, -R6 ;  /* 0x000000ffff197224 */ /* 0x000fe400078e0a06 */
[C---:B------:R-:W-:Y:S02]  /*0830*/  ISETP.GT.U32.AND P6, PT, R2.reuse, R29, PT ;  /* 0x0000001d0200720c */ /* 0x040fe40003fc4070 */
[----:B------:R-:W-:-:S11]  /*0840*/  IMAD R27, R2, R25, R27 ;  /* 0x00000019021b7224 */ /* 0x000fd600078e021b */
[----:B------:R-:W-:Y:S01]  /*0850*/  @!P6 IADD3 R29, PT, PT, R29, -R2, RZ ;  /* 0x800000021d1de210 */ /* 0x000fe20007ffe0ff */
[----:B------:R-:W-:-:S03]  /*0860*/  @!P6 VIADD R22, R22, 0x1 ;  /* 0x000000011616e836 */ /* 0x000fc60000000000 */
[----:B------:R-:W-:Y:S01]  /*0870*/  ISETP.GE.U32.AND P6, PT, R29, R2, PT ;  /* 0x000000021d00720c */ /* 0x000fe20003fc6070 */
[----:B0-----:R-:W-:-:S12]  /*0880*/  IMAD.WIDE R14, R15, 0x8, R12 ;  /* 0x000000080f0e7825 */ /* 0x001fd800078e020c */
[----:B------:R-:W-:Y:S02]  /*0890*/  @P6 IADD3 R22, PT, PT, R22, 0x1, RZ ;  /* 0x0000000116166810 */ /* 0x000fe40007ffe0ff */
[----:B------:R-:W-:Y:S02]  /*08a0*/  ISETP.GT.U32.AND P6, PT, R2, R27, PT ;  /* 0x0000001b0200720c */ /* 0x000fe40003fc4070 */
[----:B--2---:R-:W-:-:S04]  /*08b0*/  PRMT R26, R24, 0x7771, RZ ;  /* 0x00007771181a7816 */ /* 0x004fc800000000ff */
[----:B------:R-:W-:-:S13]  /*08c0*/  ISETP.NE.AND P5, PT, R26, RZ, PT ;  /* 0x000000ff1a00720c */ /* 0x000fda0003fa5270 */
[----:B------:R-:W-:Y:S02]  /*08d0*/  @P5 R2UR UR4, R8 ;  /* 0x00000000080452ca */ /* 0x000fe400000e0000 */
[----:B------:R-:W-:-:S13]  /*08e0*/  @P5 R2UR UR5, R9 ;  /* 0x00000000090552ca */ /* 0x000fda00000e0000 */
[----:B------:R-:W2:Y:S01]  /*08f0*/  @P5 LDG.E R26, desc[UR4][R14.64+0x4] ;  /* 0x000004040e1a5981 */ /* 0x000ea2000c1e1900 */
[-C--:B------:R-:W-:Y:S01]  /*0900*/  @!P6 IADD3 R27, PT, PT, R27, -R2.reuse, RZ ;  /* 0x800000021b1be210 */ /* 0x080fe20007ffe0ff */
[----:B------:R-:W-:Y:S01]  /*0910*/  @!P6 VIADD R6, R6, 0x1 ;  /* 0x000000010606e836 */ /* 0x000fe20000000000 */
[----:B------:R-:W0:Y:S01]  /*0920*/  LDCU UR4, c[0x0][0x3e8] ;  /* 0x00007d00ff0477ac */ /* 0x000e220008000800 */
[----:B------:R-:W-:Y:S02]  /*0930*/  R2UR UR6, R8 ;  /* 0x00000000080672ca */ /* 0x000fe400000e0000 */
[----:B------:R-:W-:Y:S02]  /*0940*/  ISETP.GE.U32.AND P6, PT, R27, R2, PT ;  /* 0x000000021b00720c */ /* 0x000fe40003fc6070 */
[----:B------:R-:W-:Y:S02]  /*0950*/  LOP3.LUT R2, R23, R20, RZ, 0x3c, !PT ;  /* 0x0000001417027212 */ /* 0x000fe400078e3cff */
[----:B------:R-:W-:-:S02]  /*0960*/  R2UR UR7, R9 ;  /* 0x00000000090772ca */ /* 0x000fc400000e0000 */
[----:B------:R-:W-:-:S07]  /*0970*/  PRMT R24, R24, 0x7770, RZ ;  /* 0x0000777018187816 */ /* 0x000fce00000000ff */
[----:B------:R-:W-:Y:S01]  /*0980*/  @P6 VIADD R6, R6, 0x1 ;  /* 0x0000000106066836 */ /* 0x000fe20000000000 */
[----:B------:R-:W-:Y:S02]  /*0990*/  ISETP.GE.AND P6, PT, R2, RZ, PT ;  /* 0x000000ff0200720c */ /* 0x000fe40003fc6270 */
[----:B------:R-:W-:-:S11]  /*09a0*/  LOP3.LUT R2, R21, R20, RZ, 0x3c, !PT ;  /* 0x0000001415027212 */ /* 0x000fd600078e3cff */
[----:B------:R-:W-:Y:S02]  /*09b0*/  @!P6 IADD3 R22, PT, PT, -R22, RZ, RZ ;  /* 0x000000ff1616e210 */ /* 0x000fe40007ffe1ff */
[----:B------:R-:W-:Y:S02]  /*09c0*/  ISETP.GE.AND P6, PT, R2, RZ, PT ;  /* 0x000000ff0200720c */ /* 0x000fe40003fc6270 */
[----:B------:R-:W-:-:S04]  /*09d0*/  SEL R25, R3, R22, !P4 ;  /* 0x0000001603197207 */ /* 0x000fc80006000000 */
[----:B------:R-:W-:-:S05]  /*09e0*/  IADD3 R27, PT, PT, -R25, RZ, RZ ;  /* 0x000000ff191b7210 */ /* 0x000fca0007ffe1ff */
[----:B------:R-:W-:Y:S02]  /*09f0*/  IMAD R27, R20, R27, R23 ;  /* 0x0000001b141b7224 */ /* 0x000fe400078e0217 */
[----:B------:R-:W-:-:S05]  /*0a00*/  @!P6 IMAD.MOV R6, RZ, RZ, -R6 ;  /* 0x000000ffff06e224 */ /* 0x000fca00078e0a06 */
[----:B------:R-:W-:Y:S02]  /*0a10*/  SEL R22, R3, R6, !P4 ;  /* 0x0000000603167207 */ /* 0x000fe40006000000 */
[----:B------:R-:W2:Y:S01]  /*0a20*/  LDC.64 R2, c[0x0][0x3e8] ;  /* 0x0000fa00ff027b82 */ /* 0x000ea20000000a00 */
[----:B------:R-:W-:Y:S01]  /*0a30*/  IABS R28, R27 ;  /* 0x0000001b001c7213 */ /* 0x000fe20000000000 */
[----:B0-----:R-:W-:Y:S01]  /*0a40*/  IMAD.U32 R6, RZ, RZ, UR4 ;  /* 0x00000004ff067e24 */ /* 0x001fe2000f8e00ff */
[----:B------:R-:W-:Y:S02]  /*0a50*/  ISETP.NE.AND P4, PT, R24, RZ, PT ;  /* 0x000000ff1800720c */ /* 0x000fe40003f85270 */
[----:B------:R0:W3:Y:S01]  /*0a60*/  LDG.E R24, desc[UR6][R14.64] ;  /* 0x000000060e187981 */ /* 0x0000e2000c1e1900 */
[----:B------:R-:W-:-:S05]  /*0a70*/  SEL R25, R25, RZ, P0 ;  /* 0x000000ff19197207 */ /* 0x000fca0000000000 */
[----:B------:R-:W-:Y:S01]  /*0a80*/  IMAD R25, R25, UR42, RZ ;  /* 0x0000002a19197c24 */ /* 0x000fe2000f8e02ff */
[----:B0-----:R-:W-:Y:S01]  /*0a90*/  LOP3.LUT R14, R27, R18, RZ, 0x3c, !PT ;  /* 0x000000121b0e7212 */ /* 0x001fe200078e3cff */
[----:B--2---:R-:W-:Y:S01]  /*0aa0*/  @P5 FMUL R6, R26, R3 ;  /* 0x000000031a065220 */ /* 0x004fe20000400000 */
[----:B------:R-:W-:-:S05]  /*0ab0*/  IMAD.HI.U32 R26, R0, R28, RZ ;  /* 0x0000001c001a7227 */ /* 0x000fca00078e00ff */
[----:B------:R-:W-:-:S05]  /*0ac0*/  IADD3 R29, PT, PT, -R26, RZ, RZ ;  /* 0x000000ff1a1d7210 */ /* 0x000fca0007ffe1ff */
[----:B------:R-:W-:-:S05]  /*0ad0*/  IMAD R28, R11, R29, R28 ;  /* 0x0000001d0b1c7224 */ /* 0x000fca00078e021c */
[----:B------:R-:W-:-:S13]  /*0ae0*/  ISETP.GT.U32.AND P6, PT, R11, R28, PT ;  /* 0x0000001c0b00720c */ /* 0x000fda0003fc4070 */
[----:B------:R-:W-:Y:S01]  /*0af0*/  @!P6 IMAD.IADD R28, R28, 0x1, -R11 ;  /* 0x000000011c1ce824 */ /* 0x000fe200078e0a0b */
[----:B------:R-:W-:Y:S02]  /*0b00*/  @!P6 IADD3 R26, PT, PT, R26, 0x1, RZ ;  /* 0x000000011a1ae810 */ /* 0x000fe40007ffe0ff */
[----:B------:R-:W-:Y:S02]  /*0b10*/  ISETP.GE.AND P6, PT, R14, RZ, PT ;  /* 0x000000ff0e00720c */ /* 0x000fe40003fc6270 */
[----:B------:R-:W-:-:S13]  /*0b20*/  ISETP.GE.U32.AND P5, PT, R28, R11, PT ;  /* 0x0000000b1c00720c */ /* 0x000fda0003fa6070 */
[----:B------:R-:W-:-:S05]  /*0b30*/  @P5 VIADD R26, R26, 0x1 ;  /* 0x000000011a1a5836 */ /* 0x000fca0000000000 */
        /* <DEDUP_REMOVED lines=12> */
[----:B------:R-:W-:Y:S02]  /*0c00*/  IADD3 R27, PT, PT, -R22, RZ, RZ ;  /* 0x000000ff161b7210 */ /* 0x000fe40007ffe1ff */
[----:B------:R-:W-:-:S03]  /*0c10*/  LEA.HI R23, R23, R23, RZ, 0x1 ;  /* 0x0000001717177211 */ /* 0x000fc600078f08ff */
[----:B------:R-:W-:Y:S01]  /*0c20*/  IMAD R27, R20, R27, R21 ;  /* 0x0000001b141b7224 */ /* 0x000fe200078e0215 */
[----:B------:R-:W-:-:S05]  /*0c30*/  SHF.R.S32.HI R23, RZ, 0x1, R23 ;  /* 0x00000001ff177819 */ /* 0x000fca0000011417 */
[----:B0-----:R-:W-:Y:S01]  /*0c40*/  IMAD.WIDE R14, R23, 0x8, R12 ;  /* 0x00000008170e7825 */ /* 0x001fe200078e020c */
[----:B------:R-:W-:-:S05]  /*0c50*/  SEL R22, R22, RZ, P0 ;  /* 0x000000ff16167207 */ /* 0x000fca0000000000 */
[----:B------:R-:W-:Y:S01]  /*0c60*/  IMAD R22, R22, UR42, RZ ;  /* 0x0000002a16167c24 */ /* 0x000fe2000f8e02ff */
[----:B--2---:R-:W-:-:S04]  /*0c70*/  PRMT R26, R25, 0x7771, RZ ;  /* 0x00007771191a7816 */ /* 0x004fc800000000ff */
[----:B------:R-:W-:Y:S02]  /*0c80*/  ISETP.NE.AND P5, PT, R26, RZ, PT ;  /* 0x000000ff1a00720c */ /* 0x000fe40003fa5270 */
[----:B------:R-:W-:-:S05]  /*0c90*/  IABS R26, R27 ;  /* 0x0000001b001a7213 */ /* 0x000fca0000000000 */
[----:B------:R-:W-:Y:S01]  /*0ca0*/  IMAD.HI.U32 R23, R0, R26, RZ ;  /* 0x0000001a00177227 */ /* 0x000fe200078e00ff */
[----:B------:R-:W-:Y:S01]  /*0cb0*/  LEA.HI R21, R21, R21, RZ, 0x1 ;  /* 0x0000001515157211 */ /* 0x000fe200078f08ff */
[----:B------:R-:W2:Y:S02]  /*0cc0*/  LDG.E R0, desc[UR6][R14.64] ;  /* 0x000000060e007981 */ /* 0x000ea4000c1e1900 */
[----:B------:R-:W-:Y:S02]  /*0cd0*/  IMAD.MOV R28, RZ, RZ, -R23 ;  /* 0x000000ffff1c7224 */ /* 0x000fe400078e0a17 */
[----:B------:R-:W-:Y:S02]  /*0ce0*/  @P5 R2UR UR8, R8 ;  /* 0x00000000080852ca */ /* 0x000fe400000e0000 */
[----:B------:R-:W-:Y:S01]  /*0cf0*/  IMAD R26, R11, R28, R26 ;  /* 0x0000001c0b1a7224 */ /* 0x000fe200078e021a */
[----:B------:R-:W-:-:S04]  /*0d00*/  @P5 R2UR UR9, R9 ;  /* 0x00000000090952ca */ /* 0x000fc800000e0000 */
[----:B------:R-:W-:Y:S02]  /*0d10*/  ISETP.GT.U32.AND P6, PT, R11, R26, PT ;  /* 0x0000001a0b00720c */ /* 0x000fe40003fc4070 */
[----:B------:R-:W-:-:S07]  /*0d20*/  SHF.R.S32.HI R21, RZ, 0x1, R21 ;  /* 0x00000001ff157819 */ /* 0x000fce0000011415 */
[----:B------:R-:W4:Y:S04]  /*0d30*/  @P5 LDG.E R20, desc[UR8][R14.64+0x4] ;  /* 0x000004080e145981 */ /* 0x000f28000c1e1900 */
[----:B------:R-:W-:Y:S01]  /*0d40*/  @!P6 IMAD.IADD R26, R26, 0x1, -R11 ;  /* 0x000000011a1ae824 */ /* 0x000fe200078e0a0b */
[----:B------:R-:W-:-:S04]  /*0d50*/  @!P6 IADD3 R23, PT, PT, R23, 0x1, RZ ;  /* 0x000000011717e810 */ /* 0x000fc80007ffe0ff */
[----:B------:R-:W-:Y:S02]  /*0d60*/  ISETP.GE.U32.AND P6, PT, R26, R11, PT ;  /* 0x0000000b1a00720c */ /* 0x000fe40003fc6070 */
[----:B------:R-:W-:-:S11]  /*0d70*/  LOP3.LUT R11, R27, R18, RZ, 0x3c, !PT ;  /* 0x000000121b0b7212 */ /* 0x000fd600078e3cff */
        /* <DEDUP_REMOVED lines=14> */
[----:B------:R-:W-:-:S05]  /*0e60*/  IMAD.WIDE R12, R21, 0x8, R12 ;  /* 0x00000008150c7825 */ /* 0x000fca00078e020c */
[----:B------:R-:W4:Y:S01]  /*0e70*/  LDG.E R14, desc[UR6][R12.64] ;  /* 0x000000060c0e7981 */ /* 0x000f22000c1e1900 */
[----:B-----5:R-:W-:-:S04]  /*0e80*/  PRMT R11, R4, 0x7771, RZ ;  /* 0x00007771040b7816 */ /* 0x020fc800000000ff */
[----:B------:R-:W-:-:S13]  /*0e90*/  ISETP.NE.AND P2, PT, R11, RZ, PT ;  /* 0x000000ff0b00720c */ /* 0x000fda0003f45270 */
[----:B------:R-:W-:Y:S02]  /*0ea0*/  @P2 R2UR UR8, R8 ;  /* 0x00000000080822ca */ /* 0x000fe400000e0000 */
[----:B------:R-:W-:-:S13]  /*0eb0*/  @P2 R2UR UR9, R9 ;  /* 0x00000000090922ca */ /* 0x000fda00000e0000 */
[----:B------:R-:W5:Y:S01]  /*0ec0*/  @P2 LDG.E R22, desc[UR8][R12.64+0x4] ;  /* 0x000004080c162981 */ /* 0x000f62000c1e1900 */
[----:B------:R-:W-:Y:S01]  /*0ed0*/  PRMT R11, R4, 0x7770, RZ ;  /* 0x00007770040b7816 */ /* 0x000fe200000000ff */
[-C--:B---3--:R-:W-:Y:S01]  /*0ee0*/  FMUL R23, R24, R3.reuse ;  /* 0x0000000318177220 */ /* 0x088fe20000400000 */
[----:B------:R-:W-:Y:S02]  /*0ef0*/  PRMT R25, R25, 0x7770, RZ ;  /* 0x0000777019197816 */ /* 0x000fe400000000ff */
[----:B------:R-:W-:Y:S01]  /*0f00*/  ISETP.NE.AND P1, PT, R11, RZ, PT ;  /* 0x000000ff0b00720c */ /* 0x000fe20003f25270 */
[----:B--2---:R-:W-:Y:S01]  /*0f10*/  FMUL R21, R0, R3 ;  /* 0x0000000300157220 */ /* 0x004fe20000400000 */
        /* <DEDUP_REMOVED lines=94> */
.L_x_18137:
        /* <DEDUP_REMOVED lines=11> */
[----:B0-----:R-:W-:Y:S05]  /*15b0*/  CALL.REL.NOINC `($__internal_281_$__cuda_sm3x_div_rn_noftz_f32_slowpath) ;  /* 0x0000000c00d07944 */ /* 0x001fea0003c00000 */
[----:B------:R-:W-:-:S07]  /*15c0*/  IMAD.MOV.U32 R12, RZ, RZ, R6 ;  /* 0x000000ffff0c7224 */ /* 0x000fce00078e0006 */
.L_x_18114:
[----:B------:R-:W-:Y:S05]  /*15d0*/  BSYNC.RECONVERGENT B0 ;  /* 0x0000000000007941 */ /* 0x000fea0003800200 */
.L_x_18113:
        /* <DEDUP_REMOVED lines=11> */
[----:B0-----:R-:W-:Y:S05]  /*1690*/  CALL.REL.NOINC `($__internal_281_$__cuda_sm3x_div_rn_noftz_f32_slowpath) ;  /* 0x0000000c00987944 */ /* 0x001fea0003c00000 */
[----:B------:R-:W-:-:S07]  /*16a0*/  IMAD.MOV.U32 R13, RZ, RZ, R6 ;  /* 0x000000ffff0d7224 */ /* 0x000fce00078e0006 */
.L_x_18116:
[----:B------:R-:W-:Y:S05]  /*16b0*/  BSYNC.RECONVERGENT B0 ;  /* 0x0000000000007941 */ /* 0x000fea0003800200 */
.L_x_18115:
        /* <DEDUP_REMOVED lines=13> */
.L_x_18118:
[----:B------:R-:W-:Y:S05]  /*1790*/  BSYNC.RECONVERGENT B0 ;  /* 0x0000000000007941 */ /* 0x000fea0003800200 */
.L_x_18117:
        /* <DEDUP_REMOVED lines=13> */
.L_x_18120:
[----:B------:R-:W-:Y:S05]  /*1870*/  BSYNC.RECONVERGENT B0 ;  /* 0x0000000000007941 */ /* 0x000fea0003800200 */
.L_x_18119:
        /* <DEDUP_REMOVED lines=13> */
.L_x_18122:
[----:B------:R-:W-:Y:S05]  /*1950*/  BSYNC.RECONVERGENT B0 ;  /* 0x0000000000007941 */ /* 0x000fea0003800200 */
.L_x_18121:
        /* <DEDUP_REMOVED lines=13> */
.L_x_18124:
[----:B------:R-:W-:Y:S05]  /*1a30*/  BSYNC.RECONVERGENT B0 ;  /* 0x0000000000007941 */ /* 0x000fea0003800200 */
.L_x_18123:
        /* <DEDUP_REMOVED lines=44> */
[----:B------:R-:W-:Y:S05]  /*1d00*/  EXIT ;  /* 0x000000000000794d */ /* 0x000fea0003800000 */
.L_x_18112:
[----:B------:R-:W-:Y:S01]  /*1d10*/  BSSY B0, `(.L_x_18126) ;  /* 0x0000007000007945 */ /* 0x000fe20003800000 */
[----:B------:R-:W-:Y:S01]  /*1d20*/  MOV R12, 0x10 ;  /* 0x00000010000c7802 */ /* 0x000fe20000000f00 */
[----:B------:R-:W-:Y:S01]  /*1d30*/  IMAD.MOV.U32 R11, RZ, RZ, 0x1f ;  /* 0x0000001fff0b7424 */ /* 0x000fe200078e00ff */
[----:B------:R-:W-:-:S07]  /*1d40*/  MOV R15, 0xffffffff ;  /* 0xffffffff000f7802 */ /* 0x000fce0000000f00 */
[----:B------:R-:W-:Y:S05]  /*1d50*/  WARPSYNC.COLLECTIVE R15, `(.L_x_18127) ;  /* 0x000000000f087348 */ /* 0x000fea0003c00000 */
[----:B------:R0:W1:Y:S02]  /*1d60*/  SHFL.BFLY P6, R14, R13, R12, R11 ;  /* 0x0c00000c0d0e7389 */ /* 0x00006400000c000b */
[----:B01----:R-:W-:Y:S05]  /*1d70*/  ENDCOLLECTIVE ;  /* 0x000000000000791b */ /* 0x003fea0003800000 */
.L_x_18127:
[----:B------:R-:W-:Y:S05]  /*1d80*/  BSYNC B0 ;  /* 0x0000000000007941 */ /* 0x000fea0003800000 */
.L_x_18126:
        /* <DEDUP_REMOVED lines=8> */
.L_x_18128:
[----:B------:R-:W-:Y:S01]  /*1e10*/  IMAD.MOV.U32 R12, RZ, RZ, 0x4 ;  /* 0x00000004ff0c7424 */ /* 0x000fe200078e00ff */
[----:B------:R-:W-:-:S04]  /*1e20*/  FMNMX R0, R13, R14, !PT ;  /* 0x0000000e0d007209 */ /* 0x000fc80007800000 */
[----:B------:R-:W-:-:S07]  /*1e30*/  MOV R13, R0 ;  /* 0x00000000000d7202 */ /* 0x000fce0000000f00 */
[----:B------:R-:W-:Y:S05]  /*1e40*/  WARPSYNC.COLLECTIVE R15, `(.L_x_18129) ;  /* 0x000000000f087348 */ /* 0x000fea0003c00000 */
[----:B------:R0:W1:Y:S02]  /*1e50*/  SHFL.BFLY P6, R14, R13, R12, R11 ;  /* 0x0c00000c0d0e7389 */ /* 0x00006400000c000b */
[----:B01----:R-:W-:Y:S05]  /*1e60*/  ENDCOLLECTIVE ;  /* 0x000000000000791b */ /* 0x003fea0003800000 */
.L_x_18129:
[----:B------:R-:W-:Y:S01]  /*1e70*/  IMAD.MOV.U32 R12, RZ, RZ, 0x2 ;  /* 0x00000002ff0c7424 */ /* 0x000fe200078e00ff */
[----:B------:R-:W-:-:S04]  /*1e80*/  FMNMX R3, R0, R14, !PT ;  /* 0x0000000e00037209 */ /* 0x000fc80007800000 */
[----:B------:R-:W-:-:S07]  /*1e90*/  MOV R13, R3 ;  /* 0x00000003000d7202 */ /* 0x000fce0000000f00 */
[----:B------:R-:W-:Y:S05]  /*1ea0*/  WARPSYNC.COLLECTIVE R15, `(.L_x_18130) ;  /* 0x000000000f087348 */ /* 0x000fea0003c00000 */
[----:B------:R0:W1:Y:S02]  /*1eb0*/  SHFL.BFLY P6, R14, R13, R12, R11 ;  /* 0x0c00000c0d0e7389 */ /* 0x00006400000c000b */
[----:B01----:R-:W-:Y:S05]  /*1ec0*/  ENDCOLLECTIVE ;  /* 0x000000000000791b */ /* 0x003fea0003800000 */
.L_x_18130:
[----:B------:R-:W-:Y:S01]  /*1ed0*/  IMAD.MOV.U32 R12, RZ, RZ, 0x1 ;  /* 0x00000001ff0c7424 */ /* 0x000fe200078e00ff */
[----:B------:R-:W-:Y:S01]  /*1ee0*/  FMNMX R4, R3, R14, !PT ;  /* 0x0000000e03047209 */ /* 0x000fe20007800000 */
[----:B------:R-:W-:-:S03]  /*1ef0*/  IMAD.MOV.U32 R3, RZ, RZ, 0x437c0000 ;  /* 0x437c0000ff037424 */ /* 0x000fc600078e00ff */
[----:B------:R-:W-:-:S07]  /*1f00*/  MOV R13, R4 ;  /* 0x00000004000d7202 */ /* 0x000fce0000000f00 */
[----:B------:R-:W-:Y:S05]  /*1f10*/  WARPSYNC.COLLECTIVE R15, `(.L_x_18131) ;  /* 0x000000000f087348 */ /* 0x000fea0003c00000 */
[----:B------:R0:W1:Y:S02]  /*1f20*/  SHFL.BFLY P6, R14, R13, R12, R11 ;  /* 0x0c00000c0d0e7389 */ /* 0x00006400000c000b */
[----:B01----:R-:W-:Y:S05]  /*1f30*/  ENDCOLLECTIVE ;  /* 0x000000000000791b */ /* 0x003fea0003800000 */
.L_x_18131:
        /* <DEDUP_REMOVED lines=67> */
.L_x_18132:
[----:B------:R-:W-:Y:S02]  /*2370*/  HFMA2 R12, -RZ, RZ, 0, 4.76837158203125e-07 ;  /* 0x00000008ff0c7431 */ /* 0x000fe400000001ff */
[----:B------:R-:W-:-:S04]  /*2380*/  FADD R18, R13, R14 ;  /* 0x0000000e0d127221 */ /* 0x000fc80000000000 */
[----:B------:R-:W-:-:S07]  /*2390*/  IMAD.MOV.U32 R13, RZ, RZ, R18 ;  /* 0x000000ffff0d7224 */ /* 0x000fce00078e0012 */
[----:B------:R-:W-:Y:S05]  /*23a0*/  WARPSYNC.COLLECTIVE R15, `(.L_x_18133) ;  /* 0x000000000f087348 */ /* 0x000fea0003c00000 */
[----:B------:R0:W1:Y:S02]  /*23b0*/  SHFL.BFLY P6, R14, R13, R12, R11 ;  /* 0x0c00000c0d0e7389 */ /* 0x00006400000c000b */
[----:B01----:R-:W-:Y:S05]  /*23c0*/  ENDCOLLECTIVE ;  /* 0x000000000000791b */ /* 0x003fea0003800000 */
.L_x_18133:
[----:B------:R-:W-:Y:S01]  /*23d0*/  MOV R12, 0x4 ;  /* 0x00000004000c7802 */ /* 0x000fe20000000f00 */
[----:B------:R-:W-:-:S04]  /*23e0*/  FADD R19, R18, R14 ;  /* 0x0000000e12137221 */ /* 0x000fc80000000000 */
[----:B------:R-:W-:-:S07]  /*23f0*/  IMAD.MOV.U32 R13, RZ, RZ, R19 ;  /* 0x000000ffff0d7224 */ /* 0x000fce00078e0013 */
[----:B------:R-:W-:Y:S05]  /*2400*/  WARPSYNC.COLLECTIVE R15, `(.L_x_18134) ;  /* 0x000000000f087348 */ /* 0x000fea0003c00000 */
[----:B------:R0:W1:Y:S02]  /*2410*/  SHFL.BFLY P6, R14, R13, R12, R11 ;  /* 0x0c00000c0d0e7389 */ /* 0x00006400000c000b */
[----:B01----:R-:W-:Y:S05]  /*2420*/  ENDCOLLECTIVE ;  /* 0x000000000000791b */ /* 0x003fea0003800000 */
.L_x_18134:
[----:B------:R-:W-:Y:S02]  /*2430*/  HFMA2 R12, -RZ, RZ, 0, 1.1920928955078125e-07 ;  /* 0x00000002ff0c7431 */ /* 0x000fe400000001ff */
[----:B------:R-:W-:-:S04]  /*2440*/  FADD R20, R19, R14 ;  /* 0x0000000e13147221 */ /* 0x000fc80000000000 */
[----:B------:R-:W-:-:S07]  /*2450*/  IMAD.MOV.U32 R13, RZ, RZ, R20 ;  /* 0x000000ffff0d7224 */ /* 0x000fce00078e0014 */
[----:B------:R-:W-:Y:S05]  /*2460*/  WARPSYNC.COLLECTIVE R15, `(.L_x_18135) ;  /* 0x000000000f087348 */ /* 0x000fea0003c00000 */
[----:B------:R0:W1:Y:S02]  /*2470*/  SHFL.BFLY P6, R14, R13, R12, R11 ;  /* 0x0c00000c0d0e7389 */ /* 0x00006400000c000b */
[----:B01----:R-:W-:Y:S05]  /*2480*/  ENDCOLLECTIVE ;  /* 0x000000000000791b */ /* 0x003fea0003800000 */
.L_x_18135:
[----:B------:R-:W-:Y:S01]  /*2490*/  MOV R12, 0x1 ;  /* 0x00000001000c7802 */ /* 0x000fe20000000f00 */
[----:B------:R-:W-:-:S04]  /*24a0*/  FADD R21, R20, R14 ;  /* 0x0000000e14157221 */ /* 0x000fc80000000000 */
[----:B------:R-:W-:-:S07]  /*24b0*/  IMAD.MOV.U32 R13, RZ, RZ, R21 ;  /* 0x000000ffff0d7224 */ /* 0x000fce00078e0015 */
[----:B------:R-:W-:Y:S05]  /*24c0*/  WARPSYNC.COLLECTIVE R15, `(.L_x_18136) ;  /* 0x000000000f087348 */ /* 0x000fea0003c00000 */
[----:B------:R0:W1:Y:S02]  /*24d0*/  SHFL.BFLY P6, R14, R13, R12, R11 ;  /* 0x0c00000c0d0e7389 */ /* 0x00006400000c000b */
[----:B01----:R-:W-:Y:S05]  /*24e0*/  ENDCOLLECTIVE ;  /* 0x000000000000791b */ /* 0x003fea0003800000 */
.L_x_18136:
[----:B------:R-:W-:Y:S05]  /*24f0*/  BRA `(.L_x_18137) ;  /* 0xfffffff000007947 */ /* 0x000fea000383ffff */
        .weak           $__internal_281_$__cuda_sm3x_div_rn_noftz_f32_slowpath
        .type           $__internal_281_$__cuda_sm3x_div_rn_noftz_f32_slowpath,@function
        .size           $__internal_281_$__cuda_sm3x_div_rn_noftz_f32_slowpath,(.L_x_37658 - $__internal_281_$__cuda_sm3x_div_rn_noftz_f32_slowpath)
$__internal_281_$__cuda_sm3x_div_rn_noftz_f32_slowpath:
        /* <DEDUP_REMOVED lines=35> */
.L_x_18139:
        /* <DEDUP_REMOVED lines=51> */
.L_x_18146:
[----:B------:R-:W-:-:S04]  /*2a60*/  LOP3.LUT R6, R6, 0x80000000, RZ, 0xc0, !PT ;  /* 0x8000000006067812 */ /* 0x000fc800078ec0ff */
[----:B------:R-:W-:Y:S01]  /*2a70*/  LOP3.LUT R6, R6, 0x7f800000, RZ, 0xfc, !PT ;  /* 0x7f80000006067812 */ /* 0x000fe200078efcff */
[----:B------:R-:W-:Y:S06]  /*2a80*/  BRA `(.L_x_18147) ;  /* 0x0000000000047947 */ /* 0x000fec0003800000 */
.L_x_18145:
[----:B------:R-:W-:-:S07]  /*2a90*/  IMAD R6, R25, 0x800000, R6 ;  /* 0x0080000019067824 */ /* 0x000fce00078e0206 */
.L_x_18147:
[----:B------:R-:W-:Y:S05]  /*2aa0*/  BSYNC.RECONVERGENT B2 ;  /* 0x0000000000027941 */ /* 0x000fea0003800200 */
.L_x_18144:
[----:B------:R-:W-:Y:S05]  /*2ab0*/  BRA `(.L_x_18148) ;  /* 0x0000000000207947 */ /* 0x000fea0003800000 */
.L_x_18143:
[----:B------:R-:W-:-:S04]  /*2ac0*/  LOP3.LUT R6, R21, 0x80000000, R6, 0x48, !PT ;  /* 0x8000000015067812 */ /* 0x000fc800078e4806 */
[----:B------:R-:W-:Y:S01]  /*2ad0*/  LOP3.LUT R6, R6, 0x7f800000, RZ, 0xfc, !PT ;  /* 0x7f80000006067812 */ /* 0x000fe200078efcff */
[----:B------:R-:W-:Y:S06]  /*2ae0*/  BRA `(.L_x_18148) ;  /* 0x0000000000147947 */ /* 0x000fec0003800000 */
.L_x_18142:
[----:B------:R-:W-:Y:S01]  /*2af0*/  LOP3.LUT R6, R21, 0x80000000, R6, 0x48, !PT ;  /* 0x8000000015067812 */ /* 0x000fe200078e4806 */
[----:B------:R-:W-:Y:S06]  /*2b00*/  BRA `(.L_x_18148) ;  /* 0x00000000000c7947 */ /* 0x000fec0003800000 */
.L_x_18141:
[----:B------:R-:W0:Y:S01]  /*2b10*/  MUFU.RSQ R6, -QNAN ;  /* 0xffc0000000067908 */ /* 0x000e220000001400 */
[----:B------:R-:W-:Y:S05]  /*2b20*/  BRA `(.L_x_18148) ;  /* 0x0000000000047947 */ /* 0x000fea0003800000 */
.L_x_18140:
[----:B------:R-:W-:-:S07]  /*2b30*/  FADD.FTZ R6, R6, R11 ;  /* 0x0000000b06067221 */ /* 0x000fce0000010000 */
.L_x_18148:
[----:B------:R-:W-:Y:S05]  /*2b40*/  BSYNC.RECONVERGENT B1 ;  /* 0x0000000000017941 */ /* 0x000fea0003800200 */
.L_x_18138:
[----:B------:R-:W-:Y:S01]  /*2b50*/  HFMA2 R19, -RZ, RZ, 0, 0 ;  /* 0x00000000ff137431 */ /* 0x000fe200000001ff */
[----:B------:R-:W-:-:S04]  /*2b60*/  MOV R18, R20 ;  /* 0x0000001400127202 */ /* 0x000fc80000000f00 */
[----:B0-----:R-:W-:Y:S05]  /*2b70*/  RET.REL.NODEC R18 `(_Z15SoftmaxWarpImplI22BroadcastScaleMaskLoadIffbLm3EiE11DirectStoreIffEfLi2ELi6ELi32ELi1ELb0EL9Algorithm0EEvT_T0_ll) ;  /* 0xffffffd412207950 */ /* 0x001fea0003c3ffff */
.L_x_18149:
        /* <DEDUP_REMOVED lines=16> */
.L_x_37658:


//--------------------- .text._Z15SoftmaxWarpImplI22BroadcastScaleMaskLoadIffbLm3EiE11DirectStoreIffEfLi2ELi4ELi32ELi1ELb1EL9Algorithm0EEvT_T0_ll --------------------------
	.section	.text._Z15SoftmaxWarpImplI22BroadcastScaleMaskLoadIffbLm3EiE11DirectStoreIffEfLi2ELi4ELi32ELi1ELb1EL9Algorithm0EEvT_T0_ll,"ax",@progbits
	.align	128
        .global         _Z15SoftmaxWarpImplI22BroadcastScaleMaskLoadIffbLm3EiE11DirectStoreIffEfLi2ELi4ELi32ELi1ELb1EL9Algorithm0EEvT_T0_ll
        .type           _Z15SoftmaxWarpImplI22BroadcastScaleMaskLoadIffbLm3EiE11DirectStoreIffEfLi2ELi4ELi32ELi1ELb1EL9Algorithm0EEvT_T0_ll,@function
        .size           _Z15SoftmaxWarpImplI22BroadcastScaleMaskLoadIffbLm3EiE11DirectStoreIffEfLi2ELi4ELi32ELi1ELb1EL9Algorithm0EEvT_T0_ll,(.L_x_37659 - _Z15SoftmaxWarpImplI22BroadcastScaleMaskLoadIffbLm3EiE11DirectStoreIffEfLi2ELi4ELi32ELi1ELb1EL9Algorithm0EEvT_T0_ll)
        .other          _Z15SoftmaxWarpImplI22BroadcastScaleMaskLoadIffbLm3EiE11DirectStoreIffEfLi2ELi4ELi32ELi1ELb1EL9Algorithm0EEvT_T0_ll,@"STO_CUDA_ENTRY STV_DEFAULT"
_Z15SoftmaxWarpImplI22BroadcastScaleMaskLoadIffbLm3EiE11DirectStoreIffEfLi2ELi4ELi32ELi1ELb1EL9Algorithm0EEvT_T0_ll:
.text._Z15SoftmaxWarpImplI22BroadcastScaleMaskLoadIffbLm3EiE11DirectStoreIffEfLi2ELi4ELi32ELi1ELb1EL9Algorithm0EEvT_T0_ll:
        /* <DEDUP_REMOVED lines=28> */
.L_x_18150:
        /* <DEDUP_REMOVED lines=17> */
[----:B0-----:R-:W-:-:S04]  /*02d0*/  IMAD.SHL.U32 R21, R21, 0x2, RZ ;  /* 0x0000000215157824 */ /* 0x001fc800078e00ff */
[----:B------:R-:W-:-:S07]  /*02e0*/  VIADD R25, R21, 0x40 ;  /* 0x0000004015197836 */ /* 0x000fce0000000000 */
.L_x_18169:
[----:B0---4-:R-:W0:Y:S01]  /*02f0*/  LDC.64 R4, c[0x0][0x390] ;  /* 0x0000e400ff047b82 */ /* 0x011e220000000a00 */
[-C--:B----4-:R-:W-:Y:S01]  /*0300*/  ISETP.GE.U32.AND P0, PT, R21, R6.reuse, PT ;  /* 0x000000061500720c */ /* 0x090fe20003f06070 */
[----:B------:R-:W-:Y:S01]  /*0310*/  BSSY.RECONVERGENT B1, `(.L_x_18152) ;  /* 0x0000064000017945 */ /* 0x000fe20003800200 */
[----:B------:R-:W-:Y:S01]  /*0320*/  ISETP.GE.U32.AND P1, PT, R25, R6, PT ;  /* 0x000000061900720c */ /* 0x000fe20003f26070 */
[----:B------:R-:W-:Y:S01]  /*0330*/  IMAD.MOV.U32 R27, RZ, RZ, -0x800000 ;  /* 0xff800000ff1b7424 */ /* 0x000fe200078e00ff */
[-C--:B------:R-:W-:Y:S01]  /*0340*/  ISETP.GE.AND.EX P0, PT, RZ, R7.reuse, PT, P0 ;  /* 0x00000007ff00720c */ /* 0x080fe20003f06300 */
[----:B------:R-:W-:Y:S01]  /*0350*/  IMAD.MOV.U32 R13, RZ, RZ, -0x800000 ;  /* 0xff800000ff0d7424 */ /* 0x000fe200078e00ff */
[----:B------:R-:W-:Y:S01]  /*0360*/  ISETP.GE.AND.EX P1, PT, RZ, R7, PT, P1 ;  /* 0x00000007ff00720c */ /* 0x000fe20003f26310 */
[----:B------:R-:W4:Y:S01]  /*0370*/  LDC.64 R8, c[0x0][0x398] ;  /* 0x0000e600ff087b82 */ /* 0x000f220000000a00 */
[----:B------:R-:W-:-:S09]  /*0380*/  MOV R0, 0xff800000 ;  /* 0xff80000000007802 */ /* 0x000fd20000000f00 */
[----:B------:R-:W-:Y:S05]  /*0390*/  @P0 BRA `(.L_x_18153) ;  /* 0x00000004006c0947 */ /* 0x000fea0003800000 */
[----:B-1----:R-:W-:Y:S01]  /*03a0*/  IABS R11, R19 ;  /* 0x00000013000b7213 */ /* 0x002fe20000000000 */
[----:B------:R-:W-:Y:S01]  /*03b0*/  IMAD R0, R22, UR46, R21 ;  /* 0x0000002e16007c24 */ /* 0x000fe2000f8e0215 */
[----:B---3--:R-:W-:Y:S02]  /*03c0*/  R2UR UR4, R16 ;  /* 0x00000000100472ca */ /* 0x008fe400000e0000 */
        /* <DEDUP_REMOVED lines=53> */
[----:B----4-:R-:W-:Y:S02]  /*0720*/  ISETP.NE.U32.AND P4, PT, R8, 0x1, PT ;  /* 0x000000010800780c */ /* 0x010fe40003f85070 */
[----:B-1----:R-:W-:Y:S01]  /*0730*/  ISETP.NE.U32.AND P3, PT, R2, 0x1, PT ;  /* 0x000000010200780c */ /* 0x002fe20003f65070 */
[----:B------:R-:W-:Y:S01]  /*0740*/  IMAD.MOV R10, RZ, RZ, -R12 ;  /* 0x000000ffff0a7224 */ /* 0x000fe200078e0a0c */
[----:B------:R-:W-:-:S02]  /*0750*/  ISETP.NE.AND.EX P4, PT, R9, RZ, PT, P4 ;  /* 0x000000ff0900720c */ /* 0x000fc40003f85340 */
[----:B------:R-:W-:Y:S01]  /*0760*/  SEL R11, R11, RZ, P2 ;  /* 0x000000ff0b0b7207 */ /* 0x000fe20001000000 */
[----:B------:R-:W-:Y:S01]  /*0770*/  IMAD R13, R20, R10, R13 ;  /* 0x0000000a140d7224 */ /* 0x000fe200078e020d */
[----:B------:R-:W-:Y:S02]  /*0780*/  ISETP.NE.AND.EX P3, PT, R3, RZ, PT, P3 ;  /* 0x000000ff0300720c */ /* 0x000fe40003f65330 */
        /* <DEDUP_REMOVED lines=28> */
.L_x_18153:
[----:B------:R-:W-:Y:S05]  /*0950*/  BSYNC.RECONVERGENT B1 ;  /* 0x0000000000017941 */ /* 0x000fea0003800200 */
.L_x_18152:
[----:B------:R-:W-:Y:S01]  /*0960*/  BSSY.RECONVERGENT B1, `(.L_x_18154) ;  /* 0x000005f000017945 */ /* 0x000fe20003800200 */
[----:B------:R-:W-:Y:S01]  /*0970*/  MOV R10, 0xff800000 ;  /* 0xff800000000a7802 */ /* 0x000fe20000000f00 */
[----:B------:R-:W-:Y:S02]  /*0980*/  IMAD.MOV.U32 R3, RZ, RZ, -0x800000 ;  /* 0xff800000ff037424 */ /* 0x000fe400078e00ff */
        /* <DEDUP_REMOVED lines=11> */
[----:B-1----:R-:W-:Y:S02]  /*0a40*/  HFMA2 R2, -RZ, RZ, 0, 0 ;  /* 0x00000000ff027431 */ /* 0x002fe400000001ff */
        /* <DEDUP_REMOVED lines=22> */
[----:B------:R-:W-:-:S03]  /*0bb0*/  @!P2 LOP3.LUT R12, RZ, R19, RZ, 0x33, !PT ;  /* 0x00000013ff0ca212 */ /* 0x000fc600078e33ff */
[----:B------:R-:W-:Y:S01]  /*0bc0*/  IMAD R29, R2, R11, RZ ;  /* 0x0000000b021d7224 */ /* 0x000fe200078e02ff */
[----:B------:R-:W-:Y:S01]  /*0bd0*/  IADD3 R15, PT, PT, -R12, RZ, RZ ;  /* 0x000000ff0c0f7210 */ /* 0x000fe20007ffe1ff */
[----:B------:R-:W-:-:S04]  /*0be0*/  IMAD.MOV.U32 R2, RZ, RZ, RZ ;  /* 0x000000ffff027224 */ /* 0x000fc800078e00ff */
[----:B------:R-:W-:Y:S02]  /*0bf0*/  IMAD R15, R19, R15, R10 ;  /* 0x0000000f130f7224 */ /* 0x000fe400078e020a */
[----:B------:R-:W-:-:S03]  /*0c00*/  IMAD.HI.U32 R29, R3, R29, R2 ;  /* 0x0000001d031d7227 */ /* 0x000fc600078e0002 */
        /* <DEDUP_REMOVED lines=13> */
[----:B0-----:R-:W-:-:S06]  /*0ce0*/  ISETP.NE.U32.AND P1, PT, R4, 0x1, PT ;  /* 0x000000010400780c */ /* 0x001fcc0003f25070 */
[----:B------:R-:W-:Y:S02]  /*0cf0*/  @!P3 IADD3 R14, PT, PT, -R14, RZ, RZ ;  /* 0x000000ff0e0eb210 */ /* 0x000fe40007ffe1ff */
[----:B------:R-:W-:Y:S02]  /*0d00*/  @!P2 LOP3.LUT R14, RZ, R20, RZ, 0x33, !PT ;  /* 0x00000014ff0ea212 */ /* 0x000fe400078e33ff */
[----:B----4-:R-:W-:Y:S02]  /*0d10*/  ISETP.NE.U32.AND P2, PT, R8, 0x1, PT ;  /* 0x000000010800780c */ /* 0x010fe40003f45070 */
[----:B------:R-:W-:Y:S01]  /*0d20*/  ISETP.NE.AND.EX P3, PT, R5, RZ, PT, P1 ;  /* 0x000000ff0500720c */ /* 0x000fe20003f65310 */
[----:B------:R-:W-:Y:S01]  /*0d30*/  IMAD.MOV R4, RZ, RZ, -R14 ;  /* 0x000000ffff047224 */ /* 0x000fe200078e0a0e */
[----:B-1----:R-:W-:Y:S02]  /*0d40*/  ISETP.NE.U32.AND P1, PT, R2, 0x1, PT ;  /* 0x000000010200780c */ /* 0x002fe40003f25070 */
[----:B------:R-:W-:Y:S01]  /*0d50*/  ISETP.NE.AND.EX P2, PT, R9, RZ, PT, P2 ;  /* 0x000000ff0900720c */ /* 0x000fe20003f45320 */
[----:B------:R-:W-:Y:S01]  /*0d60*/  IMAD R15, R20, R4, R15 ;  /* 0x00000004140f7224 */ /* 0x000fe200078e020f */
[----:B------:R-:W-:-:S02]  /*0d70*/  SEL R12, R12, RZ, P3 ;  /* 0x000000ff0c0c7207 */ /* 0x000fc40001800000 */
        /* <DEDUP_REMOVED lines=29> */
.L_x_18155:
[----:B------:R-:W-:Y:S05]  /*0f50*/  BSYNC.RECONVERGENT B1 ;  /* 0x0000000000017941 */ /* 0x000fea0003800200 */
.L_x_18154:
[----:B------:R-:W-:-:S03]  /*0f60*/  UMOV UR4, 0xffffffff ;  /* 0xffffffff00047882 */ /* 0x000fc60000000000 */
[----:B------:R-:W-:Y:S05]  /*0f70*/  BRA.DIV UR4, `(.L_x_18156) ;  /* 0x0000000a04a07947 */ /* 0x000fea000b800000 */
[----:B------:R-:W5:Y:S01]  /*0f80*/  SHFL.BFLY PT, R14, R13, 0x10, 0x1f ;  /* 0x0e001f000d0e7f89 */ /* 0x000f6200000e0000 */
[----:B----4-:R-:W-:Y:S02]  /*0f90*/  HFMA2 R9, -RZ, RZ, 3.7421875, 0 ;  /* 0x437c0000ff097431 */ /* 0x010fe400000001ff */
[----:B------:R-:W-:Y:S01]  /*0fa0*/  IMAD.MOV.U32 R8, RZ, RZ, 0x3bbb989d ;  /* 0x3bbb989dff087424 */ /* 0x000fe200078e00ff */
[----:B-----5:R-:W-:-:S05]  /*0fb0*/  FMNMX R13, R14, R13, !PT ;  /* 0x0000000d0e0d7209 */ /* 0x020fca0007800000 */
        /* <DEDUP_REMOVED lines=14> */
[----:B------:R-:W-:Y:S02]  /*10a0*/  FFMA.SAT R24, R3, R8, 0.5 ;  /* 0x3f00000003187423 */ /* 0x000fe40000002008 */
[-C--:B------:R-:W-:Y:S01]  /*10b0*/  FFMA.RM R0, R12, R9.reuse, 12582913 ;  /* 0x4b4000010c007423 */ /* 0x080fe20000004009 */
[----:B------:R-:W-:-:S03]  /*10c0*/  FFMA.RM R2, R2, R9, 12582913 ;  /* 0x4b40000102027423 */ /* 0x000fc60000004009 */
[----:B------:R-:W-:Y:S01]  /*10d0*/  FADD R4, R0, -12583039 ;  /* 0xcb40007f00047421 */ /* 0x000fe20000000000 */
[----:B------:R-:W-:-:S03]  /*10e0*/  FADD R12, R2, -12583039 ;  /* 0xcb40007f020c7421 */ /* 0x000fc60000000000 */
[----:B------:R-:W-:Y:S01]  /*10f0*/  FFMA R4, R27, 1.4426950216293334961, -R4 ;  /* 0x3fb8aa3b1b047823 */ /* 0x000fe20000000804 */
[----:B------:R-:W-:-:S03]  /*1100*/  FFMA R12, R11, 1.4426950216293334961, -R12 ;  /* 0x3fb8aa3b0b0c7823 */ /* 0x000fc6000000080c */
[----:B------:R-:W-:Y:S01]  /*1110*/  FFMA R27, R27, 1.925963033500011079e-08, R4 ;  /* 0x32a570601b1b7823 */ /* 0x000fe20000000004 */
[-C--:B------:R-:W-:Y:S01]  /*1120*/  FFMA.RM R4, R24, R9.reuse, 12582913 ;  /* 0x4b40000118047423 */ /* 0x080fe20000004009 */
[----:B------:R-:W-:Y:S01]  /*1130*/  FFMA.SAT R24, R5, R8, 0.5 ;  /* 0x3f00000005187423 */ /* 0x000fe20000002008 */
[----:B------:R-:W-:Y:S01]  /*1140*/  FFMA R8, R11, 1.925963033500011079e-08, R12 ;  /* 0x32a570600b087823 */ /* 0x000fe2000000000c */
[----:B------:R-:W0:Y:S01]  /*1150*/  MUFU.EX2 R10, R27 ;  /* 0x0000001b000a7308 */ /* 0x000e220000000800 */
[----:B------:R-:W-:Y:S01]  /*1160*/  FADD R14, R4, -12583039 ;  /* 0xcb40007f040e7421 */ /* 0x000fe20000000000 */
[----:B------:R-:W-:-:S03]  /*1170*/  FFMA.RM R9, R24, R9, 12582913 ;  /* 0x4b40000118097423 */ /* 0x000fc60000004009 */
[----:B------:R-:W-:Y:S01]  /*1180*/  FFMA R14, R3, 1.4426950216293334961, -R14 ;  /* 0x3fb8aa3b030e7823 */ /* 0x000fe2000000080e */
[----:B------:R-:W-:Y:S02]  /*1190*/  FADD R12, R9, -12583039 ;  /* 0xcb40007f090c7421 */ /* 0x000fe40000000000 */
[----:B------:R-:W4:Y:S01]  /*11a0*/  MUFU.EX2 R8, R8 ;  /* 0x0000000800087308 */ /* 0x000f220000000800 */
[----:B------:R-:W-:Y:S01]  /*11b0*/  FFMA R14, R3, 1.925963033500011079e-08, R14 ;  /* 0x32a57060030e7823 */ /* 0x000fe2000000000e */
[----:B------:R-:W-:Y:S01]  /*11c0*/  FFMA R12, R5, 1.4426950216293334961, -R12 ;  /* 0x3fb8aa3b050c7823 */ /* 0x000fe2000000080c */
[----:B------:R-:W-:Y:S01]  /*11d0*/  IMAD.SHL.U32 R3, R0, 0x800000, RZ ;  /* 0x0080000000037824 */ /* 0x000fe200078e00ff */
[----:B------:R-:W-:Y:S02]  /*11e0*/  SHF.L.U32 R0, R9, 0x17, RZ ;  /* 0x0000001709007819 */ /* 0x000fe400000006ff */
[----:B------:R-:W-:Y:S01]  /*11f0*/  FFMA R12, R5, 1.925963033500011079e-08, R12 ;  /* 0x32a57060050c7823 */ /* 0x000fe2000000000c */
[----:B------:R-:W-:Y:S01]  /*1200*/  SHF.L.U32 R5, R2, 0x17, RZ ;  /* 0x0000001702057819 */ /* 0x000fe200000006ff */
[----:B------:R-:W5:Y:S01]  /*1210*/  MUFU.EX2 R11, R14 ;  /* 0x0000000e000b7308 */ /* 0x000f620000000800 */
[----:B0-----:R-:W-:Y:S01]  /*1220*/  FMUL R3, R3, R10 ;  /* 0x0000000a03037220 */ /* 0x001fe20000400000 */
[----:B------:R-:W-:-:S06]  /*1230*/  IMAD.SHL.U32 R2, R4, 0x800000, RZ ;  /* 0x0080000004027824 */ /* 0x000fcc00078e00ff */
[----:B------:R-:W0:Y:S01]  /*1240*/  MUFU.EX2 R13, R12 ;  /* 0x0000000c000d7308 */ /* 0x000e220000000800 */
[----:B----4-:R-:W-:Y:S01]  /*1250*/  FMUL R4, R5, R8 ;  /* 0x0000000805047220 */ /* 0x010fe20000400000 */
[----:B------:R-:W-:-:S04]  /*1260*/  FADD R5, RZ, R3 ;  /* 0x00000003ff057221 */ /* 0x000fc80000000000 */
[----:B------:R-:W-:Y:S01]  /*1270*/  FADD R5, R5, R4 ;  /* 0x0000000405057221 */ /* 0x000fe20000000000 */
[----:B-----5:R-:W-:-:S04]  /*1280*/  FMUL R2, R2, R11 ;  /* 0x0000000b02027220 */ /* 0x020fc80000400000 */
        /* <DEDUP_REMOVED lines=12> */
.L_x_18181:
        /* <DEDUP_REMOVED lines=10> */
[----:B0-----:R-:W-:Y:S01]  /*13f0*/  IMAD.MOV.U32 R10, RZ, RZ, R13 ;  /* 0x000000ffff0a7224 */ /* 0x001fe200078e000d */
[----:B------:R-:W-:-:S07]  /*1400*/  MOV R5, 0x1420 ;  /* 0x0000142000057802 */ /* 0x000fce0000000f00 */
[----:B-123--:R-:W-:Y:S05]  /*1410*/  CALL.REL.NOINC `($__internal_282_$__cuda_sm3x_div_rn_noftz_f32_slowpath) ;  /* 0x0000000c00207944 */ /* 0x00efea0003c00000 */
[----:B------:R-:W-:-:S07]  /*1420*/  MOV R8, R3 ;  /* 0x0000000300087202 */ /* 0x000fce0000000f00 */
.L_x_18158:
[----:B------:R-:W-:Y:S05]  /*1430*/  BSYNC.RECONVERGENT B1 ;  /* 0x0000000000017941 */ /* 0x000fea0003800200 */
.L_x_18157:
[----:B0-----:R-:W0:Y:S01]  /*1440*/  MUFU.RCP R10, R13 ;  /* 0x0000000d000a7308 */ /* 0x001e220000001000 */
[----:B------:R-:W-:Y:S07]  /*1450*/  BSSY.RECONVERGENT B1, `(.L_x_18159) ;  /* 0x000000d000017945 */ /* 0x000fee0003800200 */
[----:B------:R-:W4:Y:S01]  /*1460*/  FCHK P1, R4, R13 ;  /* 0x0000000d04007302 */ /* 0x000f220000020000 */
[----:B0-----:R-:W-:-:S04]  /*1470*/  FFMA R3, -R13, R10, 1 ;  /* 0x3f8000000d037423 */ /* 0x001fc8000000010a */
        /* <DEDUP_REMOVED lines=8> */
[----:B-123--:R-:W-:Y:S05]  /*1500*/  CALL.REL.NOINC `($__internal_282_$__cuda_sm3x_div_rn_noftz_f32_slowpath) ;  /* 0x0000000800e47944 */ /* 0x00efea0003c00000 */
[----:B------:R-:W-:-:S07]  /*1510*/  IMAD.MOV.U32 R9, RZ, RZ, R3 ;  /* 0x000000ffff097224 */ /* 0x000fce00078e0003 */
.L_x_18160:
[----:B------:R-:W-:Y:S05]  /*1520*/  BSYNC.RECONVERGENT B1 ;  /* 0x0000000000017941 */ /* 0x000fea0003800200 */
.L_x_18159:
[----:B------:R-:W0:Y:S01]  /*1530*/  MUFU.RCP R4, R13 ;  /* 0x0000000d00047308 */ /* 0x000e220000001000 */
        /* <DEDUP_REMOVED lines=11> */
[----:B-123--:R-:W-:Y:S05]  /*15f0*/  CALL.REL.NOINC `($__internal_282_$__cuda_sm3x_div_rn_noftz_f32_slowpath) ;  /* 0x0000000800a87944 */ /* 0x00efea0003c00000 */
[----:B------:R-:W-:-:S07]  /*1600*/  MOV R4, R3 ;  /* 0x0000000300047202 */ /* 0x000fce0000000f00 */
.L_x_18162:
[----:B------:R-:W-:Y:S05]  /*1610*/  BSYNC.RECONVERGENT B1 ;  /* 0x0000000000017941 */ /* 0x000fea0003800200 */
.L_x_18161:
        /* <DEDUP_REMOVED lines=14> */
.L_x_18164:
[----:B------:R-:W-:Y:S05]  /*1700*/  BSYNC.RECONVERGENT B1 ;  /* 0x0000000000017941 */ /* 0x000fea0003800200 */
.L_x_18163:
[----:B------:R-:W-:Y:S01]  /*1710*/  ISETP.GE.U32.AND P1, PT, R25, UR40, PT ;  /* 0x0000002819007c0c */ /* 0x000fe2000bf26070 */
[----:B------:R-:W-:Y:S03]  /*1720*/  BSSY.RECONVERGENT B1, `(.L_x_18165) ;  /* 0x0000013000017945 */ /* 0x000fe60003800200 */
[----:B------:R-:W-:Y:S01]  /*1730*/  ISETP.GE.AND.EX P1, PT, RZ, UR41, PT, P1 ;  /* 0x00000029ff007c0c */ /* 0x000fe2000bf26310 */
[----:B------:R-:W-:-:S12]  /*1740*/  @P0 BRA `(.L_x_18166) ;  /* 0x0000000000400947 */ /* 0x000fd80003800000 */
[----:B------:R-:W-:Y:S01]  /*1750*/  MOV R2, R21 ;  /* 0x0000001500027202 */ /* 0x000fe20000000f00 */
[----:B------:R-:W-:Y:S01]  /*1760*/  IMAD R11, R23, UR38, RZ ;  /* 0x00000026170b7c24 */ /* 0x000fe2000f8e02ff */
[----:B---3--:R-:W-:Y:S01]  /*1770*/  R2UR UR4, R16 ;  /* 0x00000000100472ca */ /* 0x008fe200000e0000 */
        /* <DEDUP_REMOVED lines=13> */
.L_x_18166:
[----:B------:R-:W-:Y:S05]  /*1850*/  BSYNC.RECONVERGENT B1 ;  /* 0x0000000000017941 */ /* 0x000fea0003800200 */
.L_x_18165:
[----:B------:R-:W-:Y:S04]  /*1860*/  BSSY.RECONVERGENT B1, `(.L_x_18167) ;  /* 0x0000012000017945 */ /* 0x000fe80003800200 */
[----:B------:R-:W-:Y:S05]  /*1870*/  @P1 BRA `(.L_x_18168) ;  /* 0x0000000000401947 */ /* 0x000fea0003800000 */
[----:B0-----:R-:W-:Y:S02]  /*1880*/  HFMA2 R3, -RZ, RZ, 0, 0 ;  /* 0x00000000ff037431 */ /* 0x001fe400000001ff */
[----:B------:R-:W-:Y:S01]  /*1890*/  IMAD R9, R23, UR38, RZ ;  /* 0x0000002617097c24 */ /* 0x000fe2000f8e02ff */
[----:B---3--:R-:W-:Y:S01]  /*18a0*/  R2UR UR4, R16 ;  /* 0x00000000100472ca */ /* 0x008fe200000e0000 */
        /* <DEDUP_REMOVED lines=13> */
.L_x_18168:
[----:B------:R-:W-:Y:S05]  /*1980*/  BSYNC.RECONVERGENT B1 ;  /* 0x0000000000017941 */ /* 0x000fea0003800200 */
.L_x_18167:
[----:B------:R-:W-:-:S04]  /*1990*/  IADD3 R22, P0, PT, R18, R22, RZ ;  /* 0x0000001612167210 */ /* 0x000fc80007f1e0ff */
[----:B------:R-:W-:Y:S02]  /*19a0*/  LEA.HI.X.SX32 R23, R18, R23, 0x1, P0 ;  /* 0x0000001712177211 */ /* 0x000fe400000f0eff */
[----:B------:R-:W-:-:S04]  /*19b0*/  ISETP.GE.U32.AND P0, PT, R22, UR44, PT ;  /* 0x0000002c16007c0c */ /* 0x000fc8000bf06070 */
[----:B------:R-:W-:-:S13]  /*19c0*/  ISETP.GE.AND.EX P0, PT, R23, UR45, PT, P0 ;  /* 0x0000002d17007c0c */ /* 0x000fda000bf06300 */
[----:B------:R-:W-:Y:S05]  /*19d0*/  @!P0 BRA `(.L_x_18169) ;  /* 0xffffffe800448947 */ /* 0x000fea000383ffff */
[----:B------:R-:W-:Y:S05]  /*19e0*/  BSYNC B0 ;  /* 0x0000000000007941 */ /* 0x000fea0003800000 */
.L_x_18151:
[----:B------:R-:W-:Y:S05]  /*19f0*/  EXIT ;  /* 0x000000000000794d */ /* 0x000fea0003800000 */
.L_x_18156:
[----:B------:R-:W-:Y:S01]  /*1a00*/  BSSY B1, `(.L_x_18170) ;  /* 0x0000007000017945 */ /* 0x000fe20003800000 */
[----:B------:R-:W-:Y:S01]  /*1a10*/  MOV R12, 0x10 ;  /* 0x00000010000c7802 */ /* 0x000fe20000000f00 */
[----:B------:R-:W-:Y:S01]  /*1a20*/  IMAD.MOV.U32 R11, RZ, RZ, 0x1f ;  /* 0x0000001fff0b7424 */ /* 0x000fe200078e00ff */
[----:B------:R-:W-:-:S07]  /*1a30*/  MOV R15, 0xffffffff ;  /* 0xffffffff000f7802 */ /* 0x000fce0000000f00 */
[----:B01234-:R-:W-:Y:S05]  /*1a40*/  WARPSYNC.COLLECTIVE R15, `(.L_x_18171) ;  /* 0x000000000f087348 */ /* 0x01ffea0003c00000 */
[----:B------:R0:W0:Y:S02]  /*1a50*/  SHFL.BFLY P6, R14, R13, R12, R11 ;  /* 0x0c00000c0d0e7389 */ /* 0x00002400000c000b */
[----:B01234-:R-:W-:Y:S05]  /*1a60*/  ENDCOLLECTIVE ;  /* 0x000000000000791b */ /* 0x01ffea0003800000 */
.L_x_18171:
[----:B------:R-:W-:Y:S05]  /*1a70*/  BSYNC B1 ;  /* 0x0000000000017941 */ /* 0x000fea0003800000 */
.L_x_18170:
[----:B------:R-:W-:Y:S01]  /*1a80*/  HFMA2 R11, -RZ, RZ, 0, 1.847743988037109375e-06 ;  /* 0x0000001fff0b7431 */ /* 0x000fe200000001ff */
[----:B------:R-:W-:Y:S01]  /*1a90*/  FMNMX R13, R14, R13, !PT ;  /* 0x0000000d0e0d7209 */ /* 0x000fe20007800000 */
[----:B------:R-:W-:Y:S02]  /*1aa0*/  IMAD.MOV.U32 R12, RZ, RZ, 0x8 ;  /* 0x00000008ff0c7424 */ /* 0x000fe400078e00ff */
[----:B------:R-:W-:-:S07]  /*1ab0*/  IMAD.MOV.U32 R15, RZ, RZ, -0x1 ;  /* 0xffffffffff0f7424 */ /* 0x000fce00078e00ff */
[----:B------:R-:W-:Y:S05]  /*1ac0*/  WARPSYNC.COLLECTIVE R15, `(.L_x_18172) ;  /* 0x000000000f087348 */ /* 0x000fea0003c00000 */
[----:B------:R0:W1:Y:S02]  /*1ad0*/  SHFL.BFLY P6, R14, R13, R12, R11 ;  /* 0x0c00000c0d0e7389 */ /* 0x00006400000c000b */
[----:B01----:R-:W-:Y:S05]  /*1ae0*/  ENDCOLLECTIVE ;  /* 0x000000000000791b */ /* 0x003fea0003800000 */
.L_x_18172:
[----:B------:R-:W-:Y:S01]  /*1af0*/  IMAD.MOV.U32 R12, RZ, RZ, 0x4 ;  /* 0x00000004ff0c7424 */ /* 0x000fe200078e00ff */
[----:B------:R-:W-:-:S04]  /*1b00*/  FMNMX R2, R13, R14, !PT ;  /* 0x0000000e0d027209 */ /* 0x000fc80007800000 */
[----:B------:R-:W-:-:S07]  /*1b10*/  MOV R13, R2 ;  /* 0x00000002000d7202 */ /* 0x000fce0000000f00 */
[----:B------:R-:W-:Y:S05]  /*1b20*/  WARPSYNC.COLLECTIVE R15, `(.L_x_18173) ;  /* 0x000000000f087348 */ /* 0x000fea0003c00000 */
[----:B------:R0:W1:Y:S02]  /*1b30*/  SHFL.BFLY P6, R14, R13, R12, R11 ;  /* 0x0c00000c0d0e7389 */ /* 0x00006400000c000b */
[----:B01----:R-:W-:Y:S05]  /*1b40*/  ENDCOLLECTIVE ;  /* 0x000000000000791b */ /* 0x003fea0003800000 */
.L_x_18173:
[----:B------:R-:W-:Y:S01]  /*1b50*/  IMAD.MOV.U32 R12, RZ, RZ, 0x2 ;  /* 0x00000002ff0c7424 */ /* 0x000fe200078e00ff */
[----:B------:R-:W-:Y:S01]  /*1b60*/  FMNMX R4, R2, R14, !PT ;  /* 0x0000000e02047209 */ /* 0x000fe20007800000 */
[----:B------:R-:W-:-:S03]  /*1b70*/  HFMA2 R2, -RZ, RZ, 0.96630859375, -0.0022525787353515625 ;  /* 0x3bbb989dff027431 */ /* 0x000fc600000001ff */
[----:B------:R-:W-:-:S07]  /*1b80*/  MOV R13, R4 ;  /* 0x00000004000d7202 */ /* 0x000fce0000000f00 */
[----:B------:R-:W-:Y:S05]  /*1b90*/  WARPSYNC.COLLECTIVE R15, `(.L_x_18174) ;  /* 0x000000000f087348 */ /* 0x000fea0003c00000 */
[----:B------:R0:W1:Y:S02]  /*1ba0*/  SHFL.BFLY P6, R14, R13, R12, R11 ;  /* 0x0c00000c0d0e7389 */ /* 0x00006400000c000b */
[----:B01----:R-:W-:Y:S05]  /*1bb0*/  ENDCOLLECTIVE ;  /* 0x000000000000791b */ /* 0x003fea0003800000 */
.L_x_18174:
[----:B------:R-:W-:Y:S01]  /*1bc0*/  IMAD.MOV.U32 R12, RZ, RZ, 0x1 ;  /* 0x00000001ff0c7424 */ /* 0x000fe200078e00ff */
[----:B------:R-:W-:Y:S01]  /*1bd0*/  FMNMX R5, R4, R14, !PT ;  /* 0x0000000e04057209 */ /* 0x000fe20007800000 */
[----:B------:R-:W-:-:S03]  /*1be0*/  IMAD.MOV.U32 R4, RZ, RZ, 0x437c0000 ;  /* 0x437c0000ff047424 */ /* 0x000fc600078e00ff */
[----:B------:R-:W-:-:S07]  /*1bf0*/  MOV R13, R5 ;  /* 0x00000005000d7202 */ /* 0x000fce0000000f00 */
[----:B------:R-:W-:Y:S05]  /*1c00*/  WARPSYNC.COLLECTIVE R15, `(.L_x_18175) ;  /* 0x000000000f087348 */ /* 0x000fea0003c00000 */
[----:B------:R0:W1:Y:S02]  /*1c10*/  SHFL.BFLY P6, R14, R13, R12, R11 ;  /* 0x0c00000c0d0e7389 */ /* 0x00006400000c000b */
[----:B01----:R-:W-:Y:S05]  /*1c20*/  ENDCOLLECTIVE ;  /* 0x000000000000791b */ /* 0x003fea0003800000 */
.L_x_18175:
[----:B------:R-:W-:Y:S02]  /*1c30*/  MOV R12, 0x10 ;  /* 0x00000010000c7802 */ /* 0x000fe40000000f00 */
[----:B------:R-:W-:-:S05]  /*1c40*/  FMNMX R14, R5, R14, !PT ;  /* 0x0000000e050e7209 */ /* 0x000fca0007800000 */
[C---:B------:R-:W-:Y:S01]  /*1c50*/  FADD R29, -R14.reuse, R27 ;  /* 0x0000001b0e1d7221 */ /* 0x040fe20000000100 */
[C---:B------:R-:W-:Y:S01]  /*1c60*/  FADD R9, -R14.reuse, R0 ;  /* 0x000000000e097221 */ /* 0x040fe20000000100 */
[C---:B------:R-:W-:Y:S02]  /*1c70*/  FADD R27, -R14.reuse, R10 ;  /* 0x0000000a0e1b7221 */ /* 0x040fe40000000100 */
[-C--:B------:R-:W-:Y:S01]  /*1c80*/  FFMA.SAT R5, R29, R2.reuse, 0.5 ;  /* 0x3f0000001d057423 */ /* 0x080fe20000002002 */
[-C--:B------:R-:W-:Y:S01]  /*1c90*/  FFMA.SAT R11, R9, R2.reuse, 0.5 ;  /* 0x3f000000090b7423 */ /* 0x080fe20000002002 */
[----:B------:R-:W-:Y:S02]  /*1ca0*/  FFMA.SAT R13, R27, R2, 0.5 ;  /* 0x3f0000001b0d7423 */ /* 0x000fe40000002002 */
[----:B------:R-:W-:Y:S01]  /*1cb0*/  FFMA.RM R8, R5, R4, 12582913 ;  /* 0x4b40000105087423 */ /* 0x000fe20000004004 */
[----:B------:R-:W-:-:S03]  /*1cc0*/  FADD R5, -R14, R3 ;  /* 0x000000030e057221 */ /* 0x000fc60000000100 */
[C---:B------:R-:W-:Y:S01]  /*1cd0*/  FADD R0, R8.reuse, -12583039 ;  /* 0xcb40007f08007421 */ /* 0x040fe20000000000 */
[----:B------:R-:W-:-:S03]  /*1ce0*/  SHF.L.U32 R3, R8, 0x17, RZ ;  /* 0x0000001708037819 */ /* 0x000fc600000006ff */
[----:B------:R-:W-:-:S04]  /*1cf0*/  FFMA R0, R29, 1.4426950216293334961, -R0 ;  /* 0x3fb8aa3b1d007823 */ /* 0x000fc80000000800 */
[----:B------:R-:W-:Y:S01]  /*1d00*/  FFMA R29, R29, 1.925963033500011079e-08, R0 ;  /* 0x32a570601d1d7823 */ /* 0x000fe20000000000 */
[----:B------:R-:W-:Y:S01]  /*1d10*/  FFMA.RM R0, R11, R4, 12582913 ;  /* 0x4b4000010b007423 */ /* 0x000fe20000004004 */
[----:B------:R-:W-:Y:S02]  /*1d20*/  FFMA.SAT R11, R5, R2, 0.5 ;  /* 0x3f000000050b7423 */ /* 0x000fe40000002002 */
[----:B------:R-:W0:Y:S01]  /*1d30*/  MUFU.EX2 R10, R29 ;  /* 0x0000001d000a7308 */ /* 0x000e220000000800 */
[C---:B------:R-:W-:Y:S01]  /*1d40*/  FADD R8, R0.reuse, -12583039 ;  /* 0xcb40007f00087421 */ /* 0x040fe20000000000 */
[----:B------:R-:W-:Y:S01]  /*1d50*/  FFMA.RM R2, R11, R4, 12582913 ;  /* 0x4b4000010b027423 */ /* 0x000fe20000004004 */
[----:B------:R-:W-:Y:S02]  /*1d60*/  IMAD.SHL.U32 R0, R0, 0x800000, RZ ;  /* 0x0080000000007824 */ /* 0x000fe400078e00ff */
[----:B------:R-:W-:Y:S01]  /*1d70*/  FFMA R8, R9, 1.4426950216293334961, -R8 ;  /* 0x3fb8aa3b09087823 */ /* 0x000fe20000000808 */
[----:B------:R-:W-:-:S03]  /*1d80*/  IMAD.MOV.U32 R11, RZ, RZ, 0x1f ;  /* 0x0000001fff0b7424 */ /* 0x000fc600078e00ff */
[----:B------:R-:W-:Y:S01]  /*1d90*/  FFMA R9, R9, 1.925963033500011079e-08, R8 ;  /* 0x32a5706009097823 */ /* 0x000fe20000000008 */
[----:B------:R-:W-:Y:S01]  /*1da0*/  FFMA.RM R8, R13, R4, 12582913 ;  /* 0x4b4000010d087423 */ /* 0x000fe20000004004 */
[C---:B------:R-:W-:Y:S01]  /*1db0*/  FADD R4, R2.reuse, -12583039 ;  /* 0xcb40007f02047421 */ /* 0x040fe20000000000 */
[----:B------:R-:W-:-:S03]  /*1dc0*/  SHF.L.U32 R2, R2, 0x17, RZ ;  /* 0x0000001702027819 */ /* 0x000fc600000006ff */
[----:B------:R-:W-:Y:S01]  /*1dd0*/  FFMA R4, R5, 1.4426950216293334961, -R4 ;  /* 0x3fb8aa3b05047823 */ /* 0x000fe20000000804 */
[----:B------:R-:W1:Y:S01]  /*1de0*/  MUFU.EX2 R9, R9 ;  /* 0x0000000900097308 */ /* 0x000e620000000800 */
[----:B0-----:R-:W-:Y:S02]  /*1df0*/  FMUL R3, R3, R10 ;  /* 0x0000000a03037220 */ /* 0x001fe40000400000 */
[----:B------:R-:W-:Y:S01]  /*1e00*/  FFMA R10, R5, 1.925963033500011079e-08, R4 ;  /* 0x32a57060050a7823 */ /* 0x000fe20000000004 */
[----:B------:R-:W-:-:S04]  /*1e10*/  FADD R4, R8, -12583039 ;  /* 0xcb40007f08047421 */ /* 0x000fc80000000000 */
[C---:B------:R-:W-:Y:S01]  /*1e20*/  FFMA R4, R27.reuse, 1.4426950216293334961, -R4 ;  /* 0x3fb8aa3b1b047823 */ /* 0x040fe20000000804 */
[----:B------:R-:W0:Y:S03]  /*1e30*/  MUFU.EX2 R5, R10 ;  /* 0x0000000a00057308 */ /* 0x000e260000000800 */
[----:B------:R-:W-:Y:S01]  /*1e40*/  FFMA R27, R27, 1.925963033500011079e-08, R4 ;  /* 0x32a570601b1b7823 */ /* 0x000fe20000000004 */
[----:B-1----:R-:W-:-:S05]  /*1e50*/  FMUL R4, R0, R9 ;  /* 0x0000000900047220 */ /* 0x002fca0000400000 */
[----:B------:R-:W1:Y:S01]  /*1e60*/  MUFU.EX2 R27, R27 ;  /* 0x0000001b001b7308 */ /* 0x000e620000000800 */
[----:B------:R-:W-:Y:S02]  /*1e70*/  IMAD.SHL.U32 R0, R8, 0x800000, RZ ;  /* 0x0080000008007824 */ /* 0x000fe400078e00ff */
[----:B0-----:R-:W-:Y:S01]  /*1e80*/  FMUL R2, R2, R5 ;  /* 0x0000000502027220 */ /* 0x001fe20000400000 */
[----:B------:R-:W-:-:S04]  /*1e90*/  FADD R5, RZ, R3 ;  /* 0x00000003ff057221 */ /* 0x000fc80000000000 */
[----:B------:R-:W-:Y:S01]  /*1ea0*/  FADD R5, R5, R4 ;  /* 0x0000000405057221 */ /* 0x000fe20000000000 */
[----:B-1----:R-:W-:-:S03]  /*1eb0*/  FMUL R0, R0, R27 ;  /* 0x0000001b00007220 */ /* 0x002fc60000400000 */
[----:B------:R-:W-:-:S04]  /*1ec0*/  FADD R5, R5, R2 ;  /* 0x0000000205057221 */ /* 0x000fc80000000000 */
[----:B------:R-:W-:-:S07]  /*1ed0*/  FADD R13, R5, R0 ;  /* 0x00000000050d7221 */ /* 0x000fce0000000000 */
[----:B------:R-:W-:Y:S05]  /*1ee0*/  WARPSYNC.COLLECTIVE R15, `(.L_x_18176) ;  /* 0x000000000f087348 */ /* 0x000fea0003c00000 */
[----:B------:R0:W1:Y:S02]  /*1ef0*/  SHFL.BFLY P6, R14, R13, R12, R11 ;  /* 0x0c00000c0d0e7389 */ /* 0x00006400000c000b */
[----:B01----:R-:W-:Y:S05]  /*1f00*/  ENDCOLLECTIVE ;  /* 0x000000000000791b */ /* 0x003fea0003800000 */
.L_x_18176:
[----:B------:R-:W-:Y:S02]  /*1f10*/  IMAD.MOV.U32 R12, RZ, RZ, 0x8 ;  /* 0x00000008ff0c7424 */ /* 0x000fe400078e00ff */
[----:B------:R-:W-:-:S05]  /*1f20*/  FADD R5, R13, R14 ;  /* 0x0000000e0d057221 */ /* 0x000fca0000000000 */
[----:B------:R-:W-:-:S07]  /*1f30*/  MOV R13, R5 ;  /* 0x00000005000d7202 */ /* 0x000fce0000000f00 */
[----:B------:R-:W-:Y:S05]  /*1f40*/  WARPSYNC.COLLECTIVE R15, `(.L_x_18177) ;  /* 0x000000000f087348 */ /* 0x000fea0003c00000 */
[----:B------:R0:W1:Y:S02]  /*1f50*/  SHFL.BFLY P6, R14, R13, R12, R11 ;  /* 0x0c00000c0d0e7389 */ /* 0x00006400000c000b */
[----:B01----:R-:W-:Y:S05]  /*1f60*/  ENDCOLLECTIVE ;  /* 0x000000000000791b */ /* 0x003fea0003800000 */
.L_x_18177:
[----:B------:R-:W-:Y:S02]  /*1f70*/  IMAD.MOV.U32 R12, RZ, RZ, 0x4 ;  /* 0x00000004ff0c7424 */ /* 0x000fe400078e00ff */
[----:B------:R-:W-:-:S05]  /*1f80*/  FADD R8, R5, R14 ;  /* 0x0000000e05087221 */ /* 0x000fca0000000000 */
[----:B------:R-:W-:-:S07]  /*1f90*/  MOV R13, R8 ;  /* 0x00000008000d7202 */ /* 0x000fce0000000f00 */
[----:B------:R-:W-:Y:S05]  /*1fa0*/  WARPSYNC.COLLECTIVE R15, `(.L_x_18178) ;  /* 0x000000000f087348 */ /* 0x000fea0003c00000 */
[----:B------:R0:W1:Y:S02]  /*1fb0*/  SHFL.BFLY P6, R14, R13, R12, R11 ;  /* 0x0c00000c0d0e7389 */ /* 0x00006400000c000b */
[----:B01----:R-:W-:Y:S05]  /*1fc0*/  ENDCOLLECTIVE ;  /* 0x000000000000791b */ /* 0x003fea0003800000 */
.L_x_18178:
[----:B------:R-:W-:Y:S02]  /*1fd0*/  IMAD.MOV.U32 R12, RZ, RZ, 0x2 ;  /* 0x00000002ff0c7424 */ /* 0x000fe400078e00ff */
[----:B------:R-:W-:-:S05]  /*1fe0*/  FADD R9, R8, R14 ;  /* 0x0000000e08097221 */ /* 0x000fca0000000000 */
[----:B------:R-:W-:-:S07]  /*1ff0*/  MOV R13, R9 ;  /* 0x00000009000d7202 */ /* 0x000fce0000000f00 */
[----:B------:R-:W-:Y:S05]  /*2000*/  WARPSYNC.COLLECTIVE R15, `(.L_x_18179) ;  /* 0x000000000f087348 */ /* 0x000fea0003c00000 */
[----:B------:R0:W1:Y:S02]  /*2010*/  SHFL.BFLY P6, R14, R13, R12, R11 ;  /* 0x0c00000c0d0e7389 */ /* 0x00006400000c000b */
[----:B01----:R-:W-:Y:S05]  /*2020*/  ENDCOLLECTIVE ;  /* 0x000000000000791b */ /* 0x003fea0003800000 */
.L_x_18179:
[----:B------:R-:W-:Y:S02]  /*2030*/  IMAD.MOV.U32 R12, RZ, RZ, 0x1 ;  /* 0x00000001ff0c7424 */ /* 0x000fe400078e00ff */
[----:B------:R-:W-:-:S05]  /*2040*/  FADD R10, R9, R14 ;  /* 0x0000000e090a7221 */ /* 0x000fca0000000000 */
[----:B------:R-:W-:-:S07]  /*2050*/  MOV R13, R10 ;  /* 0x0000000a000d7202 */ /* 0x000fce0000000f00 */
[----:B------:R-:W-:Y:S05]  /*2060*/  WARPSYNC.COLLECTIVE R15, `(.L_x_18180) ;  /* 0x000000000f087348 */ /* 0x000fea0003c00000 */
[----:B------:R0:W1:Y:S02]  /*2070*/  SHFL.BFLY P6, R14, R13, R12, R11 ;  /* 0x0c00000c0d0e7389 */ /* 0x00006400000c000b */
[----:B01----:R-:W-:Y:S05]  /*2080*/  ENDCOLLECTIVE ;  /* 0x000000000000791b */ /* 0x003fea0003800000 */
.L_x_18180:
[----:B------:R-:W-:Y:S05]  /*2090*/  BRA `(.L_x_18181) ;  /* 0xfffffff000ac7947 */ /* 0x000fea000383ffff */
        .weak           $__internal_282_$__cuda_sm3x_div_rn_noftz_f32_slowpath
        .type           $__internal_282_$__cuda_sm3x_div_rn_noftz_f32_slowpath,@function
        .size           $__internal_282_$__cuda_sm3x_div_rn_noftz_f32_slowpath,(.L_x_37659 - $__internal_282_$__cuda_sm3x_div_rn_noftz_f32_slowpath)
$__internal_282_$__cuda_sm3x_div_rn_noftz_f32_slowpath:
        /* <DEDUP_REMOVED lines=34> */
.L_x_18183:
        /* <DEDUP_REMOVED lines=51> */
.L_x_18190:
[----:B------:R-:W-:-:S04]  /*25f0*/  LOP3.LUT R3, R3, 0x80000000, RZ, 0xc0, !PT ;  /* 0x8000000003037812 */ /* 0x000fc800078ec0ff */
[----:B------:R-:W-:Y:S01]  /*2600*/  LOP3.LUT R3, R3, 0x7f800000, RZ, 0xfc, !PT ;  /* 0x7f80000003037812 */ /* 0x000fe200078efcff */
[----:B------:R-:W-:Y:S06]  /*2610*/  BRA `(.L_x_18191) ;  /* 0x0000000000047947 */ /* 0x000fec0003800000 */
.L_x_18189:
[----:B------:R-:W-:-:S07]  /*2620*/  LEA R3, R12, R3, 0x17 ;  /* 0x000000030c037211 */ /* 0x000fce00078eb8ff */
.L_x_18191:
[----:B------:R-:W-:Y:S05]  /*2630*/  BSYNC.RECONVERGENT B3 ;  /* 0x0000000000037941 */ /* 0x000fea0003800200 */
.L_x_18188:
[----:B------:R-:W-:Y:S05]  /*2640*/  BRA `(.L_x_18192) ;  /* 0x0000000000207947 */ /* 0x000fea0003800000 */
.L_x_18187:
[----:B------:R-:W-:-:S04]  /*2650*/  LOP3.LUT R3, R10, 0x80000000, R3, 0x48, !PT ;  /* 0x800000000a037812 */ /* 0x000fc800078e4803 */
[----:B------:R-:W-:Y:S01]  /*2660*/  LOP3.LUT R3, R3, 0x7f800000, RZ, 0xfc, !PT ;  /* 0x7f80000003037812 */ /* 0x000fe200078efcff */
[----:B------:R-:W-:Y:S06]  /*2670*/  BRA `(.L_x_18192) ;  /* 0x0000000000147947 */ /* 0x000fec0003800000 */
.L_x_18186:
[----:B------:R-:W-:Y:S01]  /*2680*/  LOP3.LUT R3, R10, 0x80000000, R3, 0x48, !PT ;  /* 0x800000000a037812 */ /* 0x000fe200078e4803 */
[----:B------:R-:W-:Y:S06]  /*2690*/  BRA `(.L_x_18192) ;  /* 0x00000000000c7947 */ /* 0x000fec0003800000 */
.L_x_18185:
[----:B------:R-:W0:Y:S01]  /*26a0*/  MUFU.RSQ R3, -QNAN ;  /* 0xffc0000000037908 */ /* 0x000e220000001400 */
[----:B------:R-:W-:Y:S05]  /*26b0*/  BRA `(.L_x_18192) ;  /* 0x0000000000047947 */ /* 0x000fea0003800000 */
.L_x_18184:
[----:B------:R-:W-:-:S07]  /*26c0*/  FADD.FTZ R3, R3, R10 ;  /* 0x0000000a03037221 */ /* 0x000fce0000010000 */
.L_x_18192:
[----:B------:R-:W-:Y:S05]  /*26d0*/  BSYNC.RECONVERGENT B2 ;  /* 0x0000000000027941 */ /* 0x000fea0003800200 */
.L_x_18182:
[----:B------:R-:W-:Y:S02]  /*26e0*/  HFMA2 R11, -RZ, RZ, 0, 0 ;  /* 0x00000000ff0b7431 */ /* 0x000fe400000001ff */
[----:B------:R-:W-:-:S04]  /*26f0*/  IMAD.MOV.U32 R10, RZ, RZ, R5 ;  /* 0x000000ffff0a7224 */ /* 0x000fc800078e0005 */
[----:B0-----:R-:W-:Y:S05]  /*2700*/  RET.REL.NODEC R10 `(_Z15SoftmaxWarpImplI22BroadcastScaleMaskLoadIffbLm3EiE11DirectStoreIffEfLi2ELi4ELi32ELi1ELb1EL9Algorithm0EEvT_T0_ll) ;  /* 0xffffffd80a3c7950 */ /* 0x001fea0003c3ffff */
.L_x_18193:
        /* <DEDUP_REMOVED lines=15> */
.L_x_37659:


//--------------------- .text._Z15SoftmaxWarpImplI22BroadcastScaleMaskLoadIffbLm3EiE11DirectStoreIffEfLi2ELi4ELi32ELi1ELb0EL9Algorithm0EEvT_T0_ll --------------------------
	.section	.text._Z15SoftmaxWarpImplI22BroadcastScaleMaskLoadIffbLm3EiE11DirectStoreIffEfLi2ELi4ELi32ELi1ELb0EL9Algorithm0EEvT_T0_ll,"ax",@progbits
	.align	128
        .global         _Z15SoftmaxWarpImplI22BroadcastScaleMaskLoadIffbLm3EiE11DirectStoreIffEfLi2ELi4ELi32ELi1ELb0EL9Algorithm0EEvT_T0_ll
        .type           _Z15SoftmaxWarpImplI22BroadcastScaleMaskLoadIffbLm3EiE11DirectStoreIffEfLi2ELi4ELi32ELi1ELb0EL9Algorithm0EEvT_T0_ll,@function
        .size           _Z15SoftmaxWarpImplI22BroadcastScaleMaskLoadIffbLm3EiE11DirectStoreIffEfLi2ELi4ELi32ELi1ELb0EL9Algorithm0EEvT_T0_ll,(.L_x_37660 - _Z15SoftmaxWarpImplI22BroadcastScaleMaskLoadIffbLm3EiE11DirectStoreIffEfLi2ELi4ELi32ELi1ELb0EL9Algorithm0EEvT_T0_ll)
        .other          _Z15SoftmaxWarpImplI22BroadcastScaleMaskLoadIffbLm3EiE11DirectStoreIffEfLi2ELi4ELi32ELi1ELb0EL9Algorithm0EEvT_T0_ll,@"STO_CUDA_ENTRY STV_DEFAULT"
_Z15SoftmaxWarpImplI22BroadcastScaleMaskLoadIffbLm3EiE11DirectStoreIffEfLi2ELi4ELi32ELi1ELb0EL9Algorithm0EEvT_T0_ll:
.text._Z15SoftmaxWarpImplI22BroadcastScaleMaskLoadIffbLm3EiE11DirectStoreIffEfLi2ELi4ELi32ELi1ELb0EL9Algorithm0EEvT_T0_ll:
        /* <DEDUP_REMOVED lines=26> */
.L_x_18194:
        /* <DEDUP_REMOVED lines=12> */
[----:B------:R-:W1:Y:S08]  /*0260*/  LDC R19, c[0x0][0x3b0] ;  /* 0x0000ec00ff137b82 */ /* 0x000e700000000800 */
[----:B------:R-:W2:Y:S08]  /*0270*/  LDC R20, c[0x0][0x3b4] ;  /* 0x0000ed00ff147b82 */ /* 0x000eb00000000800 */
[----:B------:R-:W3:Y:S08]  /*0280*/  LDC.64 R16, c[0x0][0x358] ;  /* 0x0000d600ff107b82 */ /* 0x000ef00000000a00 */
[----:B------:R-:W4:Y:S01]  /*0290*/  LDC.64 R8, c[0x0][0x380] ;  /* 0x0000e000ff087b82 */ /* 0x000f220000000a00 */
[----:B0-----:R-:W-:-:S07]  /*02a0*/  IMAD.SHL.U32 R22, R22, 0x2, RZ ;  /* 0x0000000216167824 */ /* 0x001fce00078e00ff */
[----:B------:R-:W0:Y:S02]  /*02b0*/  LDC.64 R6, c[0x0][0x388] ;  /* 0x0000e200ff067b82 */ /* 0x000e240000000a00 */
.L_x_18204:
[----:B01----:R-:W-:Y:S01]  /*02c0*/  IABS R10, R19 ;  /* 0x00000013000a7213 */ /* 0x003fe20000000000 */
[----:B------:R-:W-:Y:S01]  /*02d0*/  IMAD R0, R21, UR44, R22 ;  /* 0x0000002c15007c24 */ /* 0x000fe2000f8e0216 */
[----:B--2---:R-:W-:Y:S01]  /*02e0*/  IABS R11, R20 ;  /* 0x00000014000b7213 */ /* 0x004fe20000000000 */
[----:B------:R-:W-:Y:S01]  /*02f0*/  IMAD.MOV.U32 R2, RZ, RZ, RZ ;  /* 0x000000ffff027224 */ /* 0x000fe200078e00ff */
[----:B------:R-:W1:Y:S01]  /*0300*/  I2F.RP R4, R10 ;  /* 0x0000000a00047306 */ /* 0x000e620000209400 */
[C---:B---3--:R-:W-:Y:S02]  /*0310*/  R2UR UR4, R16.reuse ;  /* 0x00000000100472ca */ /* 0x048fe400000e0000 */
[----:B------:R-:W-:Y:S02]  /*0320*/  IABS R13, R0 ;  /* 0x00000000000d7213 */ /* 0x000fe40000000000 */
[C---:B------:R-:W-:Y:S02]  /*0330*/  R2UR UR5, R17.reuse ;  /* 0x00000000110572ca */ /* 0x040fe400000e0000 */
[----:B------:R-:W-:Y:S01]  /*0340*/  R2UR UR6, R16 ;  /* 0x00000000100672ca */ /* 0x000fe200000e0000 */
[----:B------:R-:W2:Y:S01]  /*0350*/  I2F.RP R12, R11 ;  /* 0x0000000b000c7306 */ /* 0x000ea20000209400 */
[----:B------:R-:W-:-:S07]  /*0360*/  R2UR UR7, R17 ;  /* 0x00000000110772ca */ /* 0x000fce00000e0000 */
[----:B-1----:R-:W1:Y:S08]  /*0370*/  MUFU.RCP R4, R4 ;  /* 0x0000000400047308 */ /* 0x002e700000001000 */
[----:B--2---:R-:W-:Y:S01]  /*0380*/  MUFU.RCP R12, R12 ;  /* 0x0000000c000c7308 */ /* 0x004fe20000001000 */
[----:B-1----:R-:W-:Y:S02]  /*0390*/  VIADD R3, R4, 0xffffffe ;  /* 0x0ffffffe04037836 */ /* 0x002fe40000000000 */
[----:B------:R-:W-:-:S05]  /*03a0*/  VIADD R4, R0, 0x40 ;  /* 0x0000004000047836 */ /* 0x000fca0000000000 */
[----:B------:R-:W1:Y:S02]  /*03b0*/  F2I.FTZ.U32.TRUNC.NTZ R3, R3 ;  /* 0x0000000300037305 */ /* 0x000e64000021f000 */
[----:B-1----:R-:W-:-:S05]  /*03c0*/  IADD3 R5, PT, PT, RZ, -R3, RZ ;  /* 0x80000003ff057210 */ /* 0x002fca0007ffe0ff */
[----:B------:R-:W-:-:S04]  /*03d0*/  IMAD R5, R5, R10, RZ ;  /* 0x0000000a05057224 */ /* 0x000fc800078e02ff */
[----:B------:R-:W-:-:S06]  /*03e0*/  IMAD.HI.U32 R2, R3, R5, R2 ;  /* 0x0000000503027227 */ /* 0x000fcc00078e0002 */
[----:B------:R-:W-:-:S04]  /*03f0*/  IMAD.HI.U32 R5, R2, R13, RZ ;  /* 0x0000000d02057227 */ /* 0x000fc800078e00ff */
[----:B------:R-:W-:-:S04]  /*0400*/  IMAD.MOV R3, RZ, RZ, -R5 ;  /* 0x000000ffff037224 */ /* 0x000fc800078e0a05 */
[----:B------:R-:W-:Y:S01]  /*0410*/  IMAD R3, R10, R3, R13 ;  /* 0x000000030a037224 */ /* 0x000fe200078e020d */
[----:B------:R-:W-:-:S04]  /*0420*/  IABS R13, R4 ;  /* 0x00000004000d7213 */ /* 0x000fc80000000000 */
[----:B------:R-:W-:-:S13]  /*0430*/  ISETP.GT.U32.AND P1, PT, R10, R3, PT ;  /* 0x000000030a00720c */ /* 0x000fda0003f24070 */
[-C--:B------:R-:W-:Y:S02]  /*0440*/  @!P1 IADD3 R3, PT, PT, R3, -R10.reuse, RZ ;  /* 0x8000000a03039210 */ /* 0x080fe40007ffe0ff */
[----:B------:R-:W-:Y:S02]  /*0450*/  @!P1 IADD3 R5, PT, PT, R5, 0x1, RZ ;  /* 0x0000000105059810 */ /* 0x000fe40007ffe0ff */
[----:B------:R-:W-:Y:S02]  /*0460*/  ISETP.GE.U32.AND P0, PT, R3, R10, PT ;  /* 0x0000000a0300720c */ /* 0x000fe40003f06070 */
[----:B------:R-:W-:-:S04]  /*0470*/  LOP3.LUT R3, R0, R19, RZ, 0x3c, !PT ;  /* 0x0000001300037212 */ /* 0x000fc800078e3cff */
[----:B------:R-:W-:Y:S01]  /*0480*/  ISETP.GE.AND P2, PT, R3, RZ, PT ;  /* 0x000000ff0300720c */ /* 0x000fe20003f46270 */
[----:B------:R-:W-:Y:S02]  /*0490*/  VIADD R3, R12, 0xffffffe ;  /* 0x0ffffffe0c037836 */ /* 0x000fe40000000000 */
[----:B------:R-:W-:Y:S01]  /*04a0*/  IMAD.HI.U32 R12, R2, R13, RZ ;  /* 0x0000000d020c7227 */ /* 0x000fe200078e00ff */
[----:B------:R-:W-:-:S03]  /*04b0*/  LOP3.LUT R2, RZ, R19, RZ, 0x33, !PT ;  /* 0x00000013ff027212 */ /* 0x000fc600078e33ff */
[----:B------:R-:W1:Y:S01]  /*04c0*/  F2I.FTZ.U32.TRUNC.NTZ R3, R3 ;  /* 0x0000000300037305 */ /* 0x000e62000021f000 */
[----:B------:R-:W-:Y:S01]  /*04d0*/  IADD3 R14, PT, PT, -R12, RZ, RZ ;  /* 0x000000ff0c0e7210 */ /* 0x000fe20007ffe1ff */
[----:B------:R-:W-:Y:S01]  /*04e0*/  @P0 VIADD R5, R5, 0x1 ;  /* 0x0000000105050836 */ /* 0x000fe20000000000 */
[----:B------:R-:W-:-:S03]  /*04f0*/  ISETP.NE.AND P0, PT, R19, RZ, PT ;  /* 0x000000ff1300720c */ /* 0x000fc60003f05270 */
[----:B------:R-:W-:Y:S02]  /*0500*/  IMAD R13, R10, R14, R13 ;  /* 0x0000000e0a0d7224 */ /* 0x000fe400078e020d */
[----:B------:R-:W-:-:S03]  /*0510*/  @!P2 IMAD.MOV R5, RZ, RZ, -R5 ;  /* 0x000000ffff05a224 */ /* 0x000fc600078e0a05 */
[----:B------:R-:W-:Y:S02]  /*0520*/  ISETP.GT.U32.AND P2, PT, R10, R13, PT ;  /* 0x0000000d0a00720c */ /* 0x000fe40003f44070 */
[----:B------:R-:W-:Y:S01]  /*0530*/  SEL R5, R2, R5, !P0 ;  /* 0x0000000502057207 */ /* 0x000fe20004000000 */
[----:B-1----:R-:W-:-:S04]  /*0540*/  IMAD.MOV R2, RZ, RZ, -R3 ;  /* 0x000000ffff027224 */ /* 0x002fc800078e0a03 */
[----:B------:R-:W-:Y:S02]  /*0550*/  IMAD.MOV R15, RZ, RZ, -R5 ;  /* 0x000000ffff0f7224 */ /* 0x000fe400078e0a05 */
[----:B------:R-:W-:Y:S01]  /*0560*/  IMAD R25, R2, R11, RZ ;  /* 0x0000000b02197224 */ /* 0x000fe200078e02ff */
[----:B------:R-:W-:Y:S01]  /*0570*/  MOV R2, RZ ;  /* 0x000000ff00027202 */ /* 0x000fe20000000f00 */
[----:B------:R-:W-:Y:S02]  /*0580*/  IMAD R15, R19, R15, R0 ;  /* 0x0000000f130f7224 */ /* 0x000fe400078e0200 */
[----:B------:R-:W-:Y:S01]  /*0590*/  @!P2 IMAD.IADD R13, R13, 0x1, -R10 ;  /* 0x000000010d0da824 */ /* 0x000fe200078e0a0a */
[----:B------:R-:W-:Y:S01]  /*05a0*/  @!P2 IADD3 R12, PT, PT, R12, 0x1, RZ ;  /* 0x000000010c0ca810 */ /* 0x000fe20007ffe0ff */
[----:B------:R-:W-:Y:S01]  /*05b0*/  IMAD.HI.U32 R2, R3, R25, R2 ;  /* 0x0000001903027227 */ /* 0x000fe200078e0002 */
[----:B------:R-:W-:Y:S02]  /*05c0*/  IABS R14, R15 ;  /* 0x0000000f000e7213 */ /* 0x000fe40000000000 */
[----:B------:R-:W-:-:S02]  /*05d0*/  ISETP.GE.U32.AND P1, PT, R13, R10, PT ;  /* 0x0000000a0d00720c */ /* 0x000fc40003f26070 */
[-C--:B------:R-:W-:Y:S01]  /*05e0*/  LOP3.LUT R13, R4, R19.reuse, RZ, 0x3c, !PT ;  /* 0x00000013040d7212 */ /* 0x080fe200078e3cff */
[----:B------:R-:W-:Y:S01]  /*05f0*/  IMAD.HI.U32 R3, R2, R14, RZ ;  /* 0x0000000e02037227 */ /* 0x000fe200078e00ff */
[----:B------:R-:W-:Y:S02]  /*0600*/  IABS R25, R20 ;  /* 0x0000001400197213 */ /* 0x000fe40000000000 */
[----:B------:R-:W-:Y:S01]  /*0610*/  ISETP.GE.AND P3, PT, R13, RZ, PT ;  /* 0x000000ff0d00720c */ /* 0x000fe20003f66270 */
[----:B------:R-:W-:Y:S01]  /*0620*/  IMAD.MOV R10, RZ, RZ, -R3 ;  /* 0x000000ffff0a7224 */ /* 0x000fe200078e0a03 */
[----:B------:R-:W-:-:S03]  /*0630*/  LOP3.LUT R13, RZ, R19, RZ, 0x33, !PT ;  /* 0x00000013ff0d7212 */ /* 0x000fc600078e33ff */
[----:B------:R-:W-:Y:S01]  /*0640*/  IMAD R10, R11, R10, R14 ;  /* 0x0000000a0b0a7224 */ /* 0x000fe200078e020e */
[----:B------:R-:W-:Y:S01]  /*0650*/  LOP3.LUT R14, RZ, R20, RZ, 0x33, !PT ;  /* 0x00000014ff0e7212 */ /* 0x000fe200078e33ff */
[----:B------:R-:W-:-:S03]  /*0660*/  @P1 VIADD R12, R12, 0x1 ;  /* 0x000000010c0c1836 */ /* 0x000fc60000000000 */
[----:B------:R-:W-:-:S03]  /*0670*/  ISETP.GT.U32.AND P2, PT, R11, R10, PT ;  /* 0x0000000a0b00720c */ /* 0x000fc60003f44070 */
[----:B------:R-:W-:-:S05]  /*0680*/  @!P3 IMAD.MOV R12, RZ, RZ, -R12 ;  /* 0x000000ffff0cb224 */ /* 0x000fca00078e0a0c */
[----:B------:R-:W-:-:S05]  /*0690*/  SEL R12, R13, R12, !P0 ;  /* 0x0000000c0d0c7207 */ /* 0x000fca0004000000 */
[----:B------:R-:W-:Y:S01]  /*06a0*/  IMAD.MOV R13, RZ, RZ, -R12 ;  /* 0x000000ffff0d7224 */ /* 0x000fe200078e0a0c */
[----:B------:R-:W-:Y:S01]  /*06b0*/  @!P2 IADD3 R10, PT, PT, R10, -R11, RZ ;  /* 0x8000000b0a0aa210 */ /* 0x000fe20007ffe0ff */
[----:B------:R-:W-:Y:S01]  /*06c0*/  @!P2 VIADD R3, R3, 0x1 ;  /* 0x000000010303a836 */ /* 0x000fe20000000000 */
[----:B------:R-:W-:Y:S01]  /*06d0*/  ISETP.NE.AND P2, PT, R20, RZ, PT ;  /* 0x000000ff1400720c */ /* 0x000fe20003f45270 */
[----:B------:R-:W-:Y:S01]  /*06e0*/  IMAD R13, R19, R13, R4 ;  /* 0x0000000d130d7224 */ /* 0x000fe200078e0204 */
[----:B------:R-:W-:Y:S02]  /*06f0*/  ISETP.GE.U32.AND P0, PT, R10, R11, PT ;  /* 0x0000000b0a00720c */ /* 0x000fe40003f06070 */
[----:B------:R-:W-:Y:S02]  /*0700*/  LOP3.LUT R10, R15, R20, RZ, 0x3c, !PT ;  /* 0x000000140f0a7212 */ /* 0x000fe400078e3cff */
[----:B------:R-:W-:Y:S02]  /*0710*/  IABS R26, R13 ;  /* 0x0000000d001a7213 */ /* 0x000fe40000000000 */
[----:B------:R-:W-:-:S02]  /*0720*/  ISETP.GE.AND P1, PT, R10, RZ, PT ;  /* 0x000000ff0a00720c */ /* 0x000fc40003f26270 */
[----:B------:R-:W1:Y:S01]  /*0730*/  LDC.64 R10, c[0x0][0x390] ;  /* 0x0000e400ff0a7b82 */ /* 0x000e620000000a00 */
[----:B------:R-:W-:-:S04]  /*0740*/  IMAD.HI.U32 R24, R2, R26, RZ ;  /* 0x0000001a02187227 */ /* 0x000fc800078e00ff */
[----:B------:R-:W-:Y:S01]  /*0750*/  IMAD.MOV R2, RZ, RZ, -R24 ;  /* 0x000000ffff027224 */ /* 0x000fe200078e0a18 */
[----:B------:R-:W-:-:S03]  /*0760*/  @P0 IADD3 R3, PT, PT, R3, 0x1, RZ ;  /* 0x0000000103030810 */ /* 0x000fc60007ffe0ff */
[----:B------:R-:W-:Y:S02]  /*0770*/  IMAD R26, R25, R2, R26 ;  /* 0x00000002191a7224 */ /* 0x000fe400078e021a */
[----:B------:R-:W-:-:S03]  /*0780*/  @!P1 IMAD.MOV R3, RZ, RZ, -R3 ;  /* 0x000000ffff039224 */ /* 0x000fc600078e0a03 */
[----:B------:R-:W-:Y:S02]  /*0790*/  ISETP.GT.U32.AND P4, PT, R25, R26, PT ;  /* 0x0000001a1900720c */ /* 0x000fe40003f84070 */
[----:B------:R-:W-:-:S04]  /*07a0*/  SEL R14, R14, R3, !P2 ;  /* 0x000000030e0e7207 */ /* 0x000fc80005000000 */
[----:B------:R-:W-:Y:S02]  /*07b0*/  IADD3 R2, PT, PT, -R14, RZ, RZ ;  /* 0x000000ff0e027210 */ /* 0x000fe40007ffe1ff */
[----:B-1----:R-:W-:-:S03]  /*07c0*/  ISETP.NE.U32.AND P0, PT, R10, 0x1, PT ;  /* 0x000000010a00780c */ /* 0x002fc60003f05070 */
[----:B------:R-:W-:Y:S02]  /*07d0*/  IMAD R15, R20, R2, R15 ;  /* 0x00000002140f7224 */ /* 0x000fe400078e020f */
[----:B------:R-:W-:Y:S01]  /*07e0*/  @!P4 IMAD.IADD R26, R26, 0x1, -R25 ;  /* 0x000000011a1ac824 */ /* 0x000fe200078e0a19 */
[----:B------:R-:W1:Y:S01]  /*07f0*/  LDC.64 R2, c[0x0][0x398] ;  /* 0x0000e600ff027b82 */ /* 0x000e620000000a00 */
[----:B------:R-:W-:Y:S01]  /*0800*/  ISETP.NE.AND.EX P0, PT, R11, RZ, PT, P0 ;  /* 0x000000ff0b00720c */ /* 0x000fe20003f05300 */
[----:B------:R-:W-:Y:S02]  /*0810*/  @!P4 VIADD R24, R24, 0x1 ;  /* 0x000000011818c836 */ /* 0x000fe40000000000 */
[----:B------:R-:W-:Y:S02]  /*0820*/  ISETP.GE.U32.AND P3, PT, R26, R25, PT ;  /* 0x000000191a00720c */ /* 0x000fe40003f66070 */
[----:B------:R-:W-:Y:S02]  /*0830*/  LOP3.LUT R25, R13, R20, RZ, 0x3c, !PT ;  /* 0x000000140d197212 */ /* 0x000fe400078e3cff */
[----:B------:R-:W2:Y:S01]  /*0840*/  LDC.64 R10, c[0x0][0x3a0] ;  /* 0x0000e800ff0a7b82 */ /* 0x000ea20000000a00 */
[----:B------:R-:W-:-:S02]  /*0850*/  SEL R5, R5, RZ, P0 ;  /* 0x000000ff05057207 */ /* 0x000fc40000000000 */
[----:B------:R-:W-:Y:S02]  /*0860*/  ISETP.GE.AND P5, PT, R25, RZ, PT ;  /* 0x000000ff1900720c */ /* 0x000fe40003fa6270 */
[----:B------:R-:W-:Y:S01]  /*0870*/  LOP3.LUT R25, RZ, R20, RZ, 0x33, !PT ;  /* 0x00000014ff197212 */ /* 0x000fe200078e33ff */
[----:B------:R-:W-:Y:S01]  /*0880*/  IMAD R5, R5, UR42, RZ ;  /* 0x0000002a05057c24 */ /* 0x000fe2000f8e02ff */
[----:B------:R-:W-:Y:S02]  /*0890*/  SEL R12, R12, RZ, P0 ;  /* 0x000000ff0c0c7207 */ /* 0x000fe40000000000 */
[----:B------:R-:W-:-:S07]  /*08a0*/  @P3 IADD3 R24, PT, PT, R24, 0x1, RZ ;  /* 0x0000000118183810 */ /* 0x000fce0007ffe0ff */
[----:B------:R-:W-:Y:S01]  /*08b0*/  @!P5 IMAD.MOV R24, RZ, RZ, -R24 ;  /* 0x000000ffff18d224 */ /* 0x000fe200078e0a18 */
[----:B-1----:R-:W-:-:S04]  /*08c0*/  ISETP.NE.U32.AND P1, PT, R2, 0x1, PT ;  /* 0x000000010200780c */ /* 0x002fc80003f25070 */
[----:B------:R-:W-:Y:S02]  /*08d0*/  SEL R2, R25, R24, !P2 ;  /* 0x0000001819027207 */ /* 0x000fe40005000000 */
[----:B------:R-:W-:Y:S01]  /*08e0*/  ISETP.NE.AND.EX P1, PT, R3, RZ, PT, P1 ;  /* 0x000000ff0300720c */ /* 0x000fe20003f25310 */
[----:B------:R-:W-:Y:S01]  /*08f0*/  IMAD R3, R12, UR42, RZ ;  /* 0x0000002a0c037c24 */ /* 0x000fe2000f8e02ff */
[----:B--2---:R-:W-:Y:S02]  /*0900*/  ISETP.NE.U32.AND P2, PT, R10, 0x1, PT ;  /* 0x000000010a00780c */ /* 0x004fe40003f45070 */
[----:B------:R-:W-:Y:S02]  /*0910*/  IADD3 R24, PT, PT, -R2, RZ, RZ ;  /* 0x000000ff02187210 */ /* 0x000fe40007ffe1ff */
[----:B------:R-:W-:Y:S02]  /*0920*/  ISETP.NE.AND.EX P0, PT, R11, RZ, PT, P2 ;  /* 0x000000ff0b00720c */ /* 0x000fe40003f05320 */
[----:B------:R-:W-:Y:S01]  /*0930*/  SEL R14, R14, RZ, P1 ;  /* 0x000000ff0e0e7207 */ /* 0x000fe20000800000 */
[----:B------:R-:W-:Y:S01]  /*0940*/  IMAD R13, R20, R24, R13 ;  /* 0x00000018140d7224 */ /* 0x000fe200078e020d */
        /* <DEDUP_REMOVED lines=13> */
[----:B------:R0:W2:Y:S05]  /*0a20*/  LDG.E.U16 R5, desc[UR4][R2.64] ;  /* 0x0000000402057981 */ /* 0x0000aa000c1e1500 */
[----:B------:R-:W3:Y:S01]  /*0a30*/  LDG.E.U16 R14, desc[UR6][R14.64] ;  /* 0x000000060e0e7981 */ /* 0x000ee2000c1e1500 */
[----:B------:R-:W-:Y:S02]  /*0a40*/  LEA.HI R0, R0, R0, RZ, 0x1 ;  /* 0x0000000000007211 */ /* 0x000fe400078f08ff */
[----:B------:R-:W-:Y:S02]  /*0a50*/  LEA.HI R4, R4, R4, RZ, 0x1 ;  /* 0x0000000404047211 */ /* 0x000fe400078f08ff */
[----:B------:R-:W-:Y:S01]  /*0a60*/  SHF.R.S32.HI R13, RZ, 0x1, R0 ;  /* 0x00000001ff0d7819 */ /* 0x000fe20000011400 */
[----:B0-----:R-:W0:Y:S01]  /*0a70*/  LDC.64 R2, c[0x0][0x3e8] ;  /* 0x0000fa00ff027b82 */ /* 0x001e220000000a00 */
[----:B------:R-:W-:-:S02]  /*0a80*/  R2UR UR8, R16 ;  /* 0x00000000100872ca */ /* 0x000fc400000e0000 */
[----:B------:R-:W-:Y:S01]  /*0a90*/  R2UR UR9, R17 ;  /* 0x00000000110972ca */ /* 0x000fe200000e0000 */
[----:B----4-:R-:W-:-:S05]  /*0aa0*/  IMAD.WIDE R12, R13, 0x8, R8 ;  /* 0x000000080d0c7825 */ /* 0x010fca00078e0208 */
[----:B------:R-:W0:Y:S01]  /*0ab0*/  LDG.E R0, desc[UR4][R12.64] ;  /* 0x000000040c007981 */ /* 0x000e22000c1e1900 */
[----:B--2---:R-:W-:-:S04]  /*0ac0*/  PRMT R10, R5, 0x7771, RZ ;  /* 0x00007771050a7816 */ /* 0x004fc800000000ff */
[----:B------:R-:W-:Y:S02]  /*0ad0*/  ISETP.NE.AND P1, PT, R10, RZ, PT ;  /* 0x000000ff0a00720c */ /* 0x000fe40003f25270 */
[----:B---3--:R-:W-:-:S04]  /*0ae0*/  PRMT R11, R14, 0x7771, RZ ;  /* 0x000077710e0b7816 */ /* 0x008fc800000000ff */
[----:B------:R-:W-:Y:S02]  /*0af0*/  ISETP.NE.AND P3, PT, R11, RZ, PT ;  /* 0x000000ff0b00720c */ /* 0x000fe40003f65270 */
[----:B------:R-:W-:-:S05]  /*0b00*/  SHF.R.S32.HI R11, RZ, 0x1, R4 ;  /* 0x00000001ff0b7819 */ /* 0x000fca0000011404 */
[----:B------:R-:W-:Y:S02]  /*0b10*/  @P1 R2UR UR6, R16 ;  /* 0x00000000100612ca */ /* 0x000fe400000e0000 */
[----:B------:R-:W-:-:S04]  /*0b20*/  @P1 R2UR UR7, R17 ;  /* 0x00000000110712ca */ /* 0x000fc800000e0000 */
[----:B------:R-:W-:Y:S02]  /*0b30*/  @P3 R2UR UR10, R16 ;  /* 0x00000000100a32ca */ /* 0x000fe400000e0000 */
[----:B------:R-:W-:Y:S01]  /*0b40*/  @P3 R2UR UR11, R17 ;  /* 0x00000000110b32ca */ /* 0x000fe200000e0000 */
[----:B------:R-:W-:-:S05]  /*0b50*/  IMAD.WIDE R10, R11, 0x8, R8 ;  /* 0x000000080b0a7825 */ /* 0x000fca00078e0208 */
[----:B------:R-:W2:Y:S04]  /*0b60*/  LDG.E R26, desc[UR8][R10.64] ;  /* 0x000000080a1a7981 */ /* 0x000ea8000c1e1900 */
[----:B------:R-:W3:Y:S04]  /*0b70*/  @P1 LDG.E R24, desc[UR6][R12.64+0x4] ;  /* 0x000004060c181981 */ /* 0x000ee8000c1e1900 */
[----:B------:R-:W4:Y:S01]  /*0b80*/  @P3 LDG.E R28, desc[UR10][R10.64+0x4] ;  /* 0x0000040a0a1c3981 */ /* 0x000f22000c1e1900 */
[----:B------:R-:W1:Y:S01]  /*0b90*/  LDCU UR4, c[0x0][0x3e8] ;  /* 0x00007d00ff0477ac */ /* 0x000e620008000800 */
[----:B------:R-:W-:-:S02]  /*0ba0*/  PRMT R14, R14, 0x7770, RZ ;  /* 0x000077700e0e7816 */ /* 0x000fc400000000ff */
[----:B------:R-:W-:Y:S02]  /*0bb0*/  PRMT R4, R5, 0x7770, RZ ;  /* 0x0000777005047816 */ /* 0x000fe400000000ff */
[----:B------:R-:W-:Y:S01]  /*0bc0*/  ISETP.NE.AND P2, PT, R14, RZ, PT ;  /* 0x000000ff0e00720c */ /* 0x000fe20003f45270 */
[----:B0-----:R-:W-:Y:S01]  /*0bd0*/  FMUL R15, R0, R3 ;  /* 0x00000003000f7220 */ /* 0x001fe20000400000 */
[----:B------:R-:W-:-:S04]  /*0be0*/  ISETP.NE.AND P0, PT, R4, RZ, PT ;  /* 0x000000ff0400720c */ /* 0x000fc80003f05270 */
[----:B------:R-:W-:Y:S01]  /*0bf0*/  FSEL R4, R15, R2, P0 ;  /* 0x000000020f047208 */ /* 0x000fe20000000000 */
[----:B-1----:R-:W-:Y:S01]  /*0c00*/  IMAD.U32 R5, RZ, RZ, UR4 ;  /* 0x00000004ff057e24 */ /* 0x002fe2000f8e00ff */
[----:B------:R-:W-:Y:S01]  /*0c10*/  MOV R25, UR4 ;  /* 0x0000000400197c02 */ /* 0x000fe20008000f00 */
[----:B------:R-:W-:-:S04]  /*0c20*/  UMOV UR4, 0xffffffff ;  /* 0xffffffff00047882 */ /* 0x000fc80000000000 */
[-C--:B--2---:R-:W-:Y:S01]  /*0c30*/  @P2 FMUL R2, R26, R3.reuse ;  /* 0x000000031a022220 */ /* 0x084fe20000400000 */
[-C--:B---3--:R-:W-:Y:S01]  /*0c40*/  @P1 FMUL R5, R24, R3.reuse ;  /* 0x0000000318051220 */ /* 0x088fe20000400000 */
[----:B----4-:R-:W-:-:S04]  /*0c50*/  @P3 FMUL R25, R28, R3 ;  /* 0x000000031c193220 */ /* 0x010fc80000400000 */
[----:B------:R-:W-:-:S04]  /*0c60*/  FMNMX3 R13, R4, -INF , R5, !PT ;  /* 0xff800000040d7876 */ /* 0x000fc80007800005 */
[----:B------:R-:W-:Y:S01]  /*0c70*/  FMNMX3 R13, R13, R2, R25, !PT ;  /* 0x000000020d0d7276 */ /* 0x000fe20007800019 */
        /* <DEDUP_REMOVED lines=13> */
[----:B------:R-:W-:Y:S02]  /*0d50*/  HFMA2 R4, -RZ, RZ, 3.7421875, 0 ;  /* 0x437c0000ff047431 */ /* 0x000fe400000001ff */
[C---:B------:R-:W-:Y:S01]  /*0d60*/  FADD R12, -R15.reuse, R5 ;  /* 0x000000050f0c7221 */ /* 0x040fe20000000100 */
[----:B------:R-:W-:Y:S01]  /*0d70*/  FADD R14, R2, -R15 ;  /* 0x8000000f020e7221 */ /* 0x000fe20000000000 */
[-C--:B------:R-:W-:Y:S01]  /*0d80*/  FFMA.SAT R13, R24, R11.reuse, 0.5 ;  /* 0x3f000000180d7423 */ /* 0x080fe2000000200b */
[----:B------:R-:W-:Y:S01]  /*0d90*/  FADD R10, -R15, R25 ;  /* 0x000000190f0a7221 */ /* 0x000fe20000000100 */
[-C--:B------:R-:W-:Y:S01]  /*0da0*/  FFMA.SAT R5, R12, R11.reuse, 0.5 ;  /* 0x3f0000000c057423 */ /* 0x080fe2000000200b */
[-C--:B------:R-:W-:Y:S02]  /*0db0*/  FFMA.SAT R27, R14, R11.reuse, 0.5 ;  /* 0x3f0000000e1b7423 */ /* 0x080fe4000000200b */
[----:B------:R-:W-:Y:S01]  /*0dc0*/  FFMA.SAT R11, R10, R11, 0.5 ;  /* 0x3f0000000a0b7423 */ /* 0x000fe2000000200b */
[-C--:B------:R-:W-:Y:S01]  /*0dd0*/  FFMA.RM R0, R13, R4.reuse, 12582913 ;  /* 0x4b4000010d007423 */ /* 0x080fe20000004004 */
[----:B------:R-:W-:-:S02]  /*0de0*/  FFMA.RM R2, R5, R4, 12582913 ;  /* 0x4b40000105027423 */ /* 0x000fc40000004004 */
[-C--:B------:R-:W-:Y:S01]  /*0df0*/  FFMA.RM R11, R11, R4.reuse, 12582913 ;  /* 0x4b4000010b0b7423 */ /* 0x080fe20000004004 */
[----:B------:R-:W-:Y:S01]  /*0e00*/  FADD R3, R0, -12583039 ;  /* 0xcb40007f00037421 */ /* 0x000fe20000000000 */
[----:B------:R-:W-:Y:S02]  /*0e10*/  FADD R13, R2, -12583039 ;  /* 0xcb40007f020d7421 */ /* 0x000fe40000000000 */
[C---:B------:R-:W-:Y:S01]  /*0e20*/  FADD R25, R11.reuse, -12583039 ;  /* 0xcb40007f0b197421 */ /* 0x040fe20000000000 */
[----:B------:R-:W-:Y:S02]  /*0e30*/  IMAD.SHL.U32 R0, R0, 0x800000, RZ ;  /* 0x0080000000007824 */ /* 0x000fe400078e00ff */
[----:B------:R-:W-:Y:S01]  /*0e40*/  FFMA R3, R24, 1.4426950216293334961, -R3 ;  /* 0x3fb8aa3b18037823 */ /* 0x000fe20000000803 */
[----:B------:R-:W-:Y:S01]  /*0e50*/  FFMA R13, R12, 1.4426950216293334961, -R13 ;  /* 0x3fb8aa3b0c0d7823 */ /* 0x000fe2000000080d */
[----:B------:R-:W-:Y:S01]  /*0e60*/  FFMA R25, R10, 1.4426950216293334961, -R25 ;  /* 0x3fb8aa3b0a197823 */ /* 0x000fe20000000819 */
[----:B------:R-:W-:Y:S01]  /*0e70*/  SHF.L.U32 R11, R11, 0x17, RZ ;  /* 0x000000170b0b7819 */ /* 0x000fe200000006ff */
[----:B------:R-:W-:Y:S01]  /*0e80*/  FFMA R5, R24, 1.925963033500011079e-08, R3 ;  /* 0x32a5706018057823 */ /* 0x000fe20000000003 */
[----:B------:R-:W-:Y:S01]  /*0e90*/  FFMA.RM R3, R27, R4, 12582913 ;  /* 0x4b4000011b037423 */ /* 0x000fe20000004004 */
[----:B------:R-:W-:Y:S01]  /*0ea0*/  FFMA R12, R12, 1.925963033500011079e-08, R13 ;  /* 0x32a570600c0c7823 */ /* 0x000fe2000000000d */
[----:B------:R-:W-:-:S02]  /*0eb0*/  FFMA R25, R10, 1.925963033500011079e-08, R25 ;  /* 0x32a570600a197823 */ /* 0x000fc40000000019 */
[----:B------:R-:W-:Y:S01]  /*0ec0*/  FADD R15, R3, -12583039 ;  /* 0xcb40007f030f7421 */ /* 0x000fe20000000000 */
[----:B------:R-:W0:Y:S03]  /*0ed0*/  MUFU.EX2 R5, R5 ;  /* 0x0000000500057308 */ /* 0x000e260000000800 */
[----:B------:R-:W-:-:S04]  /*0ee0*/  FFMA R15, R14, 1.4426950216293334961, -R15 ;  /* 0x3fb8aa3b0e0f7823 */ /* 0x000fc8000000080f */
[----:B------:R-:W-:Y:S01]  /*0ef0*/  FFMA R13, R14, 1.925963033500011079e-08, R15 ;  /* 0x32a570600e0d7823 */ /* 0x000fe2000000000f */
[----:B------:R-:W1:Y:S01]  /*0f00*/  MUFU.EX2 R12, R12 ;  /* 0x0000000c000c7308 */ /* 0x000e620000000800 */
[----:B------:R-:W-:Y:S01]  /*0f10*/  SHF.L.U32 R15, R2, 0x17, RZ ;  /* 0x00000017020f7819 */ /* 0x000fe200000006ff */
[----:B------:R-:W-:-:S06]  /*0f20*/  IMAD.SHL.U32 R2, R3, 0x800000, RZ ;  /* 0x0080000003027824 */ /* 0x000fcc00078e00ff */
[----:B------:R-:W2:Y:S01]  /*0f30*/  MUFU.EX2 R13, R13 ;  /* 0x0000000d000d7308 */ /* 0x000ea20000000800 */
[----:B0-----:R-:W-:-:S04]  /*0f40*/  FMUL R4, R0, R5 ;  /* 0x0000000500047220 */ /* 0x001fc80000400000 */
[----:B------:R-:W-:-:S03]  /*0f50*/  FADD R5, RZ, R4 ;  /* 0x00000004ff057221 */ /* 0x000fc60000000000 */
        /* <DEDUP_REMOVED lines=16> */
.L_x_18216:
        /* <DEDUP_REMOVED lines=12> */
[----:B------:R-:W-:Y:S05]  /*1120*/  CALL.REL.NOINC `($__internal_283_$__cuda_sm3x_div_rn_noftz_f32_slowpath) ;  /* 0x0000000800e87944 */ /* 0x000fea0003c00000 */
[----:B------:R-:W-:-:S07]  /*1130*/  MOV R10, R13 ;  /* 0x0000000d000a7202 */ /* 0x000fce0000000f00 */
.L_x_18197:
[----:B------:R-:W-:Y:S05]  /*1140*/  BSYNC.RECONVERGENT B0 ;  /* 0x0000000000007941 */ /* 0x000fea0003800200 */
.L_x_18196:
        /* <DEDUP_REMOVED lines=12> */
[----:B------:R-:W-:Y:S05]  /*1210*/  CALL.REL.NOINC `($__internal_283_$__cuda_sm3x_div_rn_noftz_f32_slowpath) ;  /* 0x0000000800ac7944 */ /* 0x000fea0003c00000 */
[----:B------:R-:W-:-:S07]  /*1220*/  IMAD.MOV.U32 R11, RZ, RZ, R13 ;  /* 0x000000ffff0b7224 */ /* 0x000fce00078e000d */
.L_x_18199:
[----:B------:R-:W-:Y:S05]  /*1230*/  BSYNC.RECONVERGENT B0 ;  /* 0x0000000000007941 */ /* 0x000fea0003800200 */
.L_x_18198:
        /* <DEDUP_REMOVED lines=12> */
[----:B------:R-:W-:Y:S05]  /*1300*/  CALL.REL.NOINC `($__internal_283_$__cuda_sm3x_div_rn_noftz_f32_slowpath) ;  /* 0x0000000800707944 */ /* 0x000fea0003c00000 */
[----:B------:R-:W-:-:S07]  /*1310*/  MOV R12, R13 ;  /* 0x0000000d000c7202 */ /* 0x000fce0000000f00 */
.L_x_18201:
[----:B------:R-:W-:Y:S05]  /*1320*/  BSYNC.RECONVERGENT B0 ;  /* 0x0000000000007941 */ /* 0x000fea0003800200 */
.L_x_18200:
        /* <DEDUP_REMOVED lines=13> */
.L_x_18203:
[----:B------:R-:W-:Y:S05]  /*1400*/  BSYNC.RECONVERGENT B0 ;  /* 0x0000000000007941 */ /* 0x000fea0003800200 */
.L_x_18202:
[----:B------:R-:W-:Y:S02]  /*1410*/  HFMA2 R3, -RZ, RZ, 0, 0 ;  /* 0x00000000ff037431 */ /* 0x000fe400000001ff */
[----:B------:R-:W-:Y:S01]  /*1420*/  IMAD R0, R23, UR38, RZ ;  /* 0x0000002617007c24 */ /* 0x000fe2000f8e02ff */
[C---:B------:R-:W-:Y:S01]  /*1430*/  R2UR UR4, R16.reuse ;  /* 0x00000000100472ca */ /* 0x040fe200000e0000 */
[----:B------:R-:W-:Y:S01]  /*1440*/  IMAD.MOV.U32 R2, RZ, RZ, R22 ;  /* 0x000000ffff027224 */ /* 0x000fe200078e0016 */
[----:B------:R-:W-:Y:S01]  /*1450*/  R2UR UR5, R17 ;  /* 0x00000000110572ca */ /* 0x000fe200000e0000 */
[----:B------:R-:W-:Y:S01]  /*1460*/  IMAD R15, R21, UR39, R0 ;  /* 0x00000027150f7c24 */ /* 0x000fe2000f8e0200 */
[----:B------:R-:W-:Y:S02]  /*1470*/  R2UR UR6, R16 ;  /* 0x00000000100672ca */ /* 0x000fe400000e0000 */
[----:B------:R-:W-:Y:S01]  /*1480*/  R2UR UR7, R17 ;  /* 0x00000000110772ca */ /* 0x000fe200000e0000 */
[----:B------:R-:W-:-:S04]  /*1490*/  IMAD.WIDE.U32 R2, R21, UR38, R2 ;  /* 0x0000002615027c25 */ /* 0x000fc8000f8e0002 */
[----:B------:R-:W-:Y:S01]  /*14a0*/  IMAD.IADD R15, R3, 0x1, R15 ;  /* 0x00000001030f7824 */ /* 0x000fe200078e020f */
[----:B------:R-:W-:-:S04]  /*14b0*/  IADD3 R0, P1, PT, R2, 0x40, RZ ;  /* 0x0000004002007810 */ /* 0x000fc80007f3e0ff */
[----:B------:R-:W-:Y:S02]  /*14c0*/  LEA.HI R5, P0, R15, R2, RZ, 0x1 ;  /* 0x000000020f057211 */ /* 0x000fe400078108ff */
[----:B------:R-:W-:Y:S02]  /*14d0*/  IADD3.X R3, PT, PT, RZ, R15, RZ, P1, !PT ;  /* 0x0000000fff037210 */ /* 0x000fe40000ffe4ff */
[----:B------:R-:W-:Y:S01]  /*14e0*/  SHF.L.U32 R2, R5, 0x2, RZ ;  /* 0x0000000205027819 */ /* 0x000fe200000006ff */
[----:B------:R-:W-:Y:S01]  /*14f0*/  IMAD.X R4, RZ, RZ, R15, P0 ;  /* 0x000000ffff047224 */ /* 0x000fe200000e060f */
[----:B------:R-:W-:Y:S02]  /*1500*/  LEA.HI R0, P0, R3, R0, RZ, 0x1 ;  /* 0x0000000003007211 */ /* 0x000fe400078108ff */
[----:B------:R-:W-:Y:S02]  /*1510*/  LOP3.LUT R2, R2, 0xfffffff8, RZ, 0xc0, !PT ;  /* 0xfffffff802027812 */ /* 0x000fe400078ec0ff */
[----:B------:R-:W-:-:S02]  /*1520*/  IADD3.X R3, PT, PT, RZ, R3, RZ, P0, !PT ;  /* 0x00000003ff037210 */ /* 0x000fc400007fe4ff */
[----:B------:R-:W-:Y:S01]  /*1530*/  SHF.L.U64.HI R5, R5, 0x2, R4 ;  /* 0x0000000205057819 */ /* 0x000fe20000010204 */
[----:B------:R-:W-:Y:S01]  /*1540*/  IMAD.SHL.U32 R4, R0, 0x4, RZ ;  /* 0x0000000400047824 */ /* 0x000fe200078e00ff */
[----:B------:R-:W-:Y:S02]  /*1550*/  IADD3 R2, P0, PT, R2, UR36, RZ ;  /* 0x0000002402027c10 */ /* 0x000fe4000ff1e0ff */
[----:B------:R-:W-:Y:S02]  /*1560*/  SHF.L.U64.HI R0, R0, 0x2, R3 ;  /* 0x0000000200007819 */ /* 0x000fe40000010203 */
[----:B------:R-:W-:Y:S02]  /*1570*/  IADD3.X R3, PT, PT, R5, UR37, RZ, P0, !PT ;  /* 0x0000002505037c10 */ /* 0x000fe400087fe4ff */
[----:B------:R-:W-:Y:S02]  /*1580*/  IADD3 R21, P0, PT, R18, R21, RZ ;  /* 0x0000001512157210 */ /* 0x000fe40007f1e0ff */
[----:B------:R-:W-:Y:S01]  /*1590*/  LOP3.LUT R4, R4, 0xfffffff8, RZ, 0xc0, !PT ;  /* 0xfffffff804047812 */ /* 0x000fe200078ec0ff */
[----:B------:R0:W-:Y:S01]  /*15a0*/  STG.E.64 desc[UR4][R2.64], R10 ;  /* 0x0000000a02007986 */ /* 0x0001e2000c101b04 */
[----:B------:R-:W-:-:S02]  /*15b0*/  LEA.HI.X.SX32 R23, R18, R23, 0x1, P0 ;  /* 0x0000001712177211 */ /* 0x000fc400000f0eff */
[----:B------:R-:W-:Y:S02]  /*15c0*/  ISETP.GE.U32.AND P0, PT, R21, UR40, PT ;  /* 0x0000002815007c0c */ /* 0x000fe4000bf06070 */
[----:B------:R-:W-:Y:S02]  /*15d0*/  IADD3 R4, P1, PT, R4, UR36, RZ ;  /* 0x0000002404047c10 */ /* 0x000fe4000ff3e0ff */
[----:B------:R-:W-:Y:S02]  /*15e0*/  ISETP.GE.AND.EX P0, PT, R23, UR41, PT, P0 ;  /* 0x0000002917007c0c */ /* 0x000fe4000bf06300 */
[----:B------:R-:W-:-:S05]  /*15f0*/  IADD3.X R5, PT, PT, R0, UR37, RZ, P1, !PT ;  /* 0x0000002500057c10 */ /* 0x000fca0008ffe4ff */
[----:B------:R0:W-:Y:S06]  /*1600*/  STG.E.64 desc[UR6][R4.64], R12 ;  /* 0x0000000c04007986 */ /* 0x0001ec000c101b06 */
[----:B------:R-:W-:Y:S05]  /*1610*/  @!P0 BRA `(.L_x_18204) ;  /* 0xffffffec00288947 */ /* 0x000fea000383ffff */
[----:B------:R-:W-:Y:S05]  /*1620*/  EXIT ;  /* 0x000000000000794d */ /* 0x000fea0003800000 */
.L_x_18195:
[----:B------:R-:W-:Y:S01]  /*1630*/  BSSY B0, `(.L_x_18205) ;  /* 0x0000007000007945 */ /* 0x000fe20003800000 */
[----:B------:R-:W-:Y:S01]  /*1640*/  IMAD.MOV.U32 R12, RZ, RZ, 0x10 ;  /* 0x00000010ff0c7424 */ /* 0x000fe200078e00ff */
[----:B------:R-:W-:Y:S01]  /*1650*/  MOV R11, 0x1f ;  /* 0x0000001f000b7802 */ /* 0x000fe20000000f00 */
[----:B------:R-:W-:-:S07]  /*1660*/  IMAD.MOV.U32 R15, RZ, RZ, -0x1 ;  /* 0xffffffffff0f7424 */ /* 0x000fce00078e00ff */
[----:B------:R-:W-:Y:S05]  /*1670*/  WARPSYNC.COLLECTIVE R15, `(.L_x_18206) ;  /* 0x000000000f087348 */ /* 0x000fea0003c00000 */
[----:B------:R0:W1:Y:S02]  /*1680*/  SHFL.BFLY P6, R14, R13, R12, R11 ;  /* 0x0c00000c0d0e7389 */ /* 0x00006400000c000b */
[----:B01----:R-:W-:Y:S05]  /*1690*/  ENDCOLLECTIVE ;  /* 0x000000000000791b */ /* 0x003fea0003800000 */
.L_x_18206:
[----:B------:R-:W-:Y:S05]  /*16a0*/  BSYNC B0 ;  /* 0x0000000000007941 */ /* 0x000fea0003800000 */
.L_x_18205:
[----:B------:R-:W-:Y:S01]  /*16b0*/  HFMA2 R12, -RZ, RZ, 0, 4.76837158203125e-07 ;  /* 0x00000008ff0c7431 */ /* 0x000fe200000001ff */
[----:B------:R-:W-:Y:S01]  /*16c0*/  FMNMX R13, R13, R14, !PT ;  /* 0x0000000e0d0d7209 */ /* 0x000fe20007800000 */
[----:B------:R-:W-:Y:S01]  /*16d0*/  IMAD.MOV.U32 R11, RZ, RZ, 0x1f ;  /* 0x0000001fff0b7424 */ /* 0x000fe200078e00ff */
[----:B------:R-:W-:-:S07]  /*16e0*/  MOV R15, 0xffffffff ;  /* 0xffffffff000f7802 */ /* 0x000fce0000000f00 */
[----:B------:R-:W-:Y:S05]  /*16f0*/  WARPSYNC.COLLECTIVE R15, `(.L_x_18207) ;  /* 0x000000000f087348 */ /* 0x000fea0003c00000 */
[----:B------:R0:W1:Y:S02]  /*1700*/  SHFL.BFLY P6, R14, R13, R12, R11 ;  /* 0x0c00000c0d0e7389 */ /* 0x00006400000c000b */
[----:B01----:R-:W-:Y:S05]  /*1710*/  ENDCOLLECTIVE ;  /* 0x000000000000791b */ /* 0x003fea0003800000 */
.L_x_18207:
[----:B------:R-:W-:Y:S01]  /*1720*/  HFMA2 R12, -RZ, RZ, 0, 2.384185791015625e-07 ;  /* 0x00000004ff0c7431 */ /* 0x000fe200000001ff */
[----:B------:R-:W-:-:S05]  /*1730*/  FMNMX R0, R13, R14, !PT ;  /* 0x0000000e0d007209 */ /* 0x000fca0007800000 */
[----:B------:R-:W-:-:S07]  /*1740*/  IMAD.MOV.U32 R13, RZ, RZ, R0 ;  /* 0x000000ffff0d7224 */ /* 0x000fce00078e0000 */
[----:B------:R-:W-:Y:S05]  /*1750*/  WARPSYNC.COLLECTIVE R15, `(.L_x_18208) ;  /* 0x000000000f087348 */ /* 0x000fea0003c00000 */
[----:B------:R0:W1:Y:S02]  /*1760*/  SHFL.BFLY P6, R14, R13, R12, R11 ;  /* 0x0c00000c0d0e7389 */ /* 0x00006400000c000b */
[----:B01----:R-:W-:Y:S05]  /*1770*/  ENDCOLLECTIVE ;  /* 0x000000000000791b */ /* 0x003fea0003800000 */
.L_x_18208:
[----:B------:R-:W-:Y:S02]  /*1780*/  MOV R12, 0x2 ;  /* 0x00000002000c7802 */ /* 0x000fe40000000f00 */
[----:B------:R-:W-:-:S05]  /*1790*/  FMNMX R3, R0, R14, !PT ;  /* 0x0000000e00037209 */ /* 0x000fca0007800000 */
[----:B------:R-:W-:-:S07]  /*17a0*/  IMAD.MOV.U32 R13, RZ, RZ, R3 ;  /* 0x000000ffff0d7224 */ /* 0x000fce00078e0003 */
[----:B------:R-:W-:Y:S05]  /*17b0*/  WARPSYNC.COLLECTIVE R15, `(.L_x_18209) ;  /* 0x000000000f087348 */ /* 0x000fea0003c00000 */
[----:B------:R0:W1:Y:S02]  /*17c0*/  SHFL.BFLY P6, R14, R13, R12, R11 ;  /* 0x0c00000c0d0e7389 */ /* 0x00006400000c000b */
[----:B01----:R-:W-:Y:S05]  /*17d0*/  ENDCOLLECTIVE ;  /* 0x000000000000791b */ /* 0x003fea0003800000 */
.L_x_18209:
[----:B------:R-:W-:Y:S01]  /*17e0*/  HFMA2 R12, -RZ, RZ, 0, 5.9604644775390625e-08 ;  /* 0x00000001ff0c7431 */ /* 0x000fe200000001ff */
[----:B------:R-:W-:-:S05]  /*17f0*/  FMNMX R10, R3, R14, !PT ;  /* 0x0000000e030a7209 */ /* 0x000fca0007800000 */
[----:B------:R-:W-:-:S07]  /*1800*/  IMAD.MOV.U32 R13, RZ, RZ, R10 ;  /* 0x000000ffff0d7224 */ /* 0x000fce00078e000a */
[----:B------:R-:W-:Y:S05]  /*1810*/  WARPSYNC.COLLECTIVE R15, `(.L_x_18210) ;  /* 0x000000000f087348 */ /* 0x000fea0003c00000 */
[----:B------:R0:W1:Y:S02]  /*1820*/  SHFL.BFLY P6, R14, R13, R12, R11 ;  /* 0x0c00000c0d0e7389 */ /* 0x00006400000c000b */
[----:B01----:R-:W-:Y:S05]  /*1830*/  ENDCOLLECTIVE ;  /* 0x000000000000791b */ /* 0x003fea0003800000 */
.L_x_18210:
[----:B------:R-:W-:-:S05]  /*1840*/  FMNMX R10, R10, R14, !PT ;  /* 0x0000000e0a0a7209 */ /* 0x000fca0007800000 */
[--C-:B------:R-:W-:Y:S01]  /*1850*/  FADD R3, R2, -R10.reuse ;  /* 0x8000000a02037221 */ /* 0x100fe20000000000 */
[----:B------:R-:W-:Y:S02]  /*1860*/  IMAD.MOV.U32 R2, RZ, RZ, 0x3bbb989d ;  /* 0x3bbb989dff027424 */ /* 0x000fe400078e00ff */
[----:B------:R-:W-:Y:S01]  /*1870*/  FADD R27, R4, -R10 ;  /* 0x8000000a041b7221 */ /* 0x000fe20000000000 */
[C---:B------:R-:W-:Y:S01]  /*1880*/  FADD R5, -R10.reuse, R5 ;  /* 0x000000050a057221 */ /* 0x040fe20000000100 */
[----:B------:R-:W-:Y:S01]  /*1890*/  FADD R25, -R10, R25 ;  /* 0x000000190a197221 */ /* 0x000fe20000000100 */
[----:B------:R-:W-:Y:S01]  /*18a0*/  MOV R10, 0x437c0000 ;  /* 0x437c0000000a7802 */ /* 0x000fe20000000f00 */
[-C--:B------:R-:W-:Y:S01]  /*18b0*/  FFMA.SAT R29, R27, R2.reuse, 0.5 ;  /* 0x3f0000001b1d7423 */ /* 0x080fe20000002002 */
[-C--:B------:R-:W-:Y:S01]  /*18c0*/  FFMA.SAT R11, R5, R2.reuse, 0.5 ;  /* 0x3f000000050b7423 */ /* 0x080fe20000002002 */
[----:B------:R-:W-:Y:S02]  /*18d0*/  FFMA.SAT R13, R25, R2, 0.5 ;  /* 0x3f000000190d7423 */ /* 0x000fe40000002002 */
[-C--:B------:R-:W-:Y:S01]  /*18e0*/  FFMA.RM R29, R29, R10.reuse, 12582913 ;  /* 0x4b4000011d1d7423 */ /* 0x080fe2000000400a */
[-C--:B------:R-:W-:Y:S01]  /*18f0*/  FFMA.RM R11, R11, R10.reuse, 12582913 ;  /* 0x4b4000010b0b7423 */ /* 0x080fe2000000400a */
[----:B------:R-:W-:-:S02]  /*1900*/  FFMA.RM R13, R13, R10, 12582913 ;  /* 0x4b4000010d0d7423 */ /* 0x000fc4000000400a */
[C---:B------:R-:W-:Y:S01]  /*1910*/  FADD R0, R29.reuse, -12583039 ;  /* 0xcb40007f1d007421 */ /* 0x040fe20000000000 */
[----:B------:R-:W-:-:S03]  /*1920*/  IMAD.SHL.U32 R4, R29, 0x800000, RZ ;  /* 0x008000001d047824 */ /* 0x000fc600078e00ff */
[----:B------:R-:W-:-:S04]  /*1930*/  FFMA R0, R27, 1.4426950216293334961, -R0 ;  /* 0x3fb8aa3b1b007823 */ /* 0x000fc80000000800 */
[----:B------:R-:W-:Y:S01]  /*1940*/  FFMA R27, R27, 1.925963033500011079e-08, R0 ;  /* 0x32a570601b1b7823 */ /* 0x000fe20000000000 */
        /* <DEDUP_REMOVED lines=9> */
[----:B------:R-:W-:Y:S01]  /*19e0*/  FFMA R2, R3, 1.4426950216293334961, -R2 ;  /* 0x3fb8aa3b03027823 */ /* 0x000fe20000000802 */
[----:B0-----:R-:W-:-:S03]  /*19f0*/  FMUL R4, R4, R27 ;  /* 0x0000001b04047220 */ /* 0x001fc60000400000 */
[----:B------:R-:W-:Y:S01]  /*1a00*/  FFMA R12, R3, 1.925963033500011079e-08, R2 ;  /* 0x32a57060030c7823 */ /* 0x000fe20000000002 */
[----:B------:R-:W-:Y:S01]  /*1a10*/  FADD R2, R13, -12583039 ;  /* 0xcb40007f0d027421 */ /* 0x000fe20000000000 */
[----:B------:R-:W-:Y:S02]  /*1a20*/  IMAD.SHL.U32 R3, R11, 0x800000, RZ ;  /* 0x008000000b037824 */ /* 0x000fe400078e00ff */
[----:B------:R-:W-:Y:S02]  /*1a30*/  HFMA2 R11, -RZ, RZ, 0, 1.847743988037109375e-06 ;  /* 0x0000001fff0b7431 */ /* 0x000fe400000001ff */
[C---:B------:R-:W-:Y:S01]  /*1a40*/  FFMA R2, R25.reuse, 1.4426950216293334961, -R2 ;  /* 0x3fb8aa3b19027823 */ /* 0x040fe20000000802 */
[----:B------:R-:W0:Y:S01]  /*1a50*/  MUFU.EX2 R12, R12 ;  /* 0x0000000c000c7308 */ /* 0x000e220000000800 */
[----:B-1----:R-:W-:Y:S01]  /*1a60*/  FMUL R0, R0, R5 ;  /* 0x0000000500007220 */ /* 0x002fe20000400000 */
[----:B------:R-:W-:Y:S01]  /*1a70*/  FADD R5, RZ, R4 ;  /* 0x00000004ff057221 */ /* 0x000fe20000000000 */
[----:B------:R-:W-:Y:S01]  /*1a80*/  FFMA R25, R25, 1.925963033500011079e-08, R2 ;  /* 0x32a5706019197823 */ /* 0x000fe20000000002 */
[----:B------:R-:W-:-:S02]  /*1a90*/  SHF.L.U32 R2, R13, 0x17, RZ ;  /* 0x000000170d027819 */ /* 0x000fc400000006ff */
[----:B------:R-:W-:-:S03]  /*1aa0*/  FADD R10, R5, R0 ;  /* 0x00000000050a7221 */ /* 0x000fc60000000000 */
[----:B------:R-:W1:Y:S01]  /*1ab0*/  MUFU.EX2 R25, R25 ;  /* 0x0000001900197308 */ /* 0x000e620000000800 */
[----:B0-----:R-:W-:Y:S01]  /*1ac0*/  FMUL R3, R3, R12 ;  /* 0x0000000c03037220 */ /* 0x001fe20000400000 */
[----:B------:R-:W-:-:S03]  /*1ad0*/  IMAD.MOV.U32 R12, RZ, RZ, 0x10 ;  /* 0x00000010ff0c7424 */ /* 0x000fc600078e00ff */
[----:B------:R-:W-:Y:S01]  /*1ae0*/  FADD R13, R10, R3 ;  /* 0x000000030a0d7221 */ /* 0x000fe20000000000 */
[----:B-1----:R-:W-:-:S04]  /*1af0*/  FMUL R2, R2, R25 ;  /* 0x0000001902027220 */ /* 0x002fc80000400000 */
[----:B------:R-:W-:-:S07]  /*1b00*/  FADD R13, R13, R2 ;  /* 0x000000020d0d7221 */ /* 0x000fce0000000000 */
[----:B------:R-:W-:Y:S05]  /*1b10*/  WARPSYNC.COLLECTIVE R15, `(.L_x_18211) ;  /* 0x000000000f087348 */ /* 0x000fea0003c00000 */
[----:B------:R0:W1:Y:S02]  /*1b20*/  SHFL.BFLY P6, R14, R13, R12, R11 ;  /* 0x0c00000c0d0e7389 */ /* 0x00006400000c000b */
[----:B01----:R-:W-:Y:S05]  /*1b30*/  ENDCOLLECTIVE ;  /* 0x000000000000791b */ /* 0x003fea0003800000 */
.L_x_18211:
[----:B------:R-:W-:Y:S01]  /*1b40*/  MOV R12, 0x8 ;  /* 0x00000008000c7802 */ /* 0x000fe20000000f00 */
[----:B------:R-:W-:-:S04]  /*1b50*/  FADD R5, R13, R14 ;  /* 0x0000000e0d057221 */ /* 0x000fc80000000000 */
[----:B------:R-:W-:-:S07]  /*1b60*/  IMAD.MOV.U32 R13, RZ, RZ, R5 ;  /* 0x000000ffff0d7224 */ /* 0x000fce00078e0005 */
[----:B------:R-:W-:Y:S05]  /*1b70*/  WARPSYNC.COLLECTIVE R15, `(.L_x_18212) ;  /* 0x000000000f087348 */ /* 0x000fea0003c00000 */
[----:B------:R0:W1:Y:S02]  /*1b80*/  SHFL.BFLY P6, R14, R13, R12, R11 ;  /* 0x0c00000c0d0e7389 */ /* 0x00006400000c000b */
[----:B01----:R-:W-:Y:S05]  /*1b90*/  ENDCOLLECTIVE ;  /* 0x000000000000791b */ /* 0x003fea0003800000 */
.L_x_18212:
[----:B------:R-:W-:Y:S02]  /*1ba0*/  HFMA2 R12, -RZ, RZ, 0, 2.384185791015625e-07 ;  /* 0x00000004ff0c7431 */ /* 0x000fe400000001ff */
[----:B------:R-:W-:-:S04]  /*1bb0*/  FADD R10, R5, R14 ;  /* 0x0000000e050a7221 */ /* 0x000fc80000000000 */
[----:B------:R-:W-:-:S07]  /*1bc0*/  IMAD.MOV.U32 R13, RZ, RZ, R10 ;  /* 0x000000ffff0d7224 */ /* 0x000fce00078e000a */
[----:B------:R-:W-:Y:S05]  /*1bd0*/  WARPSYNC.COLLECTIVE R15, `(.L_x_18213) ;  /* 0x000000000f087348 */ /* 0x000fea0003c00000 */
[----:B------:R0:W1:Y:S02]  /*1be0*/  SHFL.BFLY P6, R14, R13, R12, R11 ;  /* 0x0c00000c0d0e7389 */ /* 0x00006400000c000b */
[----:B01----:R-:W-:Y:S05]  /*1bf0*/  ENDCOLLECTIVE ;  /* 0x000000000000791b */ /* 0x003fea0003800000 */
.L_x_18213:
[----:B------:R-:W-:Y:S01]  /*1c00*/  MOV R12, 0x2 ;  /* 0x00000002000c7802 */ /* 0x000fe20000000f00 */
[----:B------:R-:W-:-:S04]  /*1c10*/  FADD R24, R10, R14 ;  /* 0x0000000e0a187221 */ /* 0x000fc80000000000 */
[----:B------:R-:W-:-:S07]  /*1c20*/  IMAD.MOV.U32 R13, RZ, RZ, R24 ;  /* 0x000000ffff0d7224 */ /* 0x000fce00078e0018 */
[----:B------:R-:W-:Y:S05]  /*1c30*/  WARPSYNC.COLLECTIVE R15, `(.L_x_18214) ;  /* 0x000000000f087348 */ /* 0x000fea0003c00000 */
[----:B------:R0:W1:Y:S02]  /*1c40*/  SHFL.BFLY P6, R14, R13, R12, R11 ;  /* 0x0c00000c0d0e7389 */ /* 0x00006400000c000b */
[----:B01----:R-:W-:Y:S05]  /*1c50*/  ENDCOLLECTIVE ;  /* 0x000000000000791b */ /* 0x003fea0003800000 */
.L_x_18214:
[----:B------:R-:W-:Y:S02]  /*1c60*/  HFMA2 R12, -RZ, RZ, 0, 5.9604644775390625e-08 ;  /* 0x00000001ff0c7431 */ /* 0x000fe400000001ff */
[----:B------:R-:W-:-:S04]  /*1c70*/  FADD R25, R24, R14 ;  /* 0x0000000e18197221 */ /* 0x000fc80000000000 */
[----:B------:R-:W-:-:S07]  /*1c80*/  IMAD.MOV.U32 R13, RZ, RZ, R25 ;  /* 0x000000ffff0d7224 */ /* 0x000fce00078e0019 */
[----:B------:R-:W-:Y:S05]  /*1c90*/  WARPSYNC.COLLECTIVE R15, `(.L_x_18215) ;  /* 0x000000000f087348 */ /* 0x000fea0003c00000 */
[----:B------:R0:W1:Y:S02]  /*1ca0*/  SHFL.BFLY P6, R14, R13, R12, R11 ;  /* 0x0c00000c0d0e7389 */ /* 0x00006400000c000b */
[----:B01----:R-:W-:Y:S05]  /*1cb0*/  ENDCOLLECTIVE ;  /* 0x000000000000791b */ /* 0x003fea0003800000 */
.L_x_18215:
[----:B------:R-:W-:Y:S05]  /*1cc0*/  BRA `(.L_x_18216) ;  /* 0xfffffff000e47947 */ /* 0x000fea000383ffff */
        .weak           $__internal_283_$__cuda_sm3x_div_rn_noftz_f32_slowpath
        .type           $__internal_283_$__cuda_sm3x_div_rn_noftz_f32_slowpath,@function
        .size           $__internal_283_$__cuda_sm3x_div_rn_noftz_f32_slowpath,(.L_x_37660 - $__internal_283_$__cuda_sm3x_div_rn_noftz_f32_slowpath)
$__internal_283_$__cuda_sm3x_div_rn_noftz_f32_slowpath:
        /* <DEDUP_REMOVED lines=34> */
.L_x_18218:
        /* <DEDUP_REMOVED lines=51> */
.L_x_18225:
[----:B------:R-:W-:-:S04]  /*2220*/  LOP3.LUT R5, R5, 0x80000000, RZ, 0xc0, !PT ;  /* 0x8000000005057812 */ /* 0x000fc800078ec0ff */
[----:B------:R-:W-:Y:S01]  /*2230*/  LOP3.LUT R5, R5, 0x7f800000, RZ, 0xfc, !PT ;  /* 0x7f80000005057812 */ /* 0x000fe200078efcff */
[----:B------:R-:W-:Y:S06]  /*2240*/  BRA `(.L_x_18226) ;  /* 0x0000000000047947 */ /* 0x000fec0003800000 */
.L_x_18224:
[----:B------:R-:W-:-:S07]  /*2250*/  IMAD R5, R24, 0x800000, R5 ;  /* 0x0080000018057824 */ /* 0x000fce00078e0205 */
.L_x_18226:
[----:B------:R-:W-:Y:S05]  /*2260*/  BSYNC.RECONVERGENT B2 ;  /* 0x0000000000027941 */ /* 0x000fea0003800200 */
.L_x_18223:
[----:B------:R-:W-:Y:S05]  /*2270*/  BRA `(.L_x_18227) ;  /* 0x0000000000207947 */ /* 0x000fea0003800000 */
.L_x_18222:
[----:B------:R-:W-:-:S04]  /*2280*/  LOP3.LUT R5, R5, 0x80000000, R4, 0x48, !PT ;  /* 0x8000000005057812 */ /* 0x000fc800078e4804 */
[----:B------:R-:W-:Y:S01]  /*2290*/  LOP3.LUT R5, R5, 0x7f800000, RZ, 0xfc, !PT ;  /* 0x7f80000005057812 */ /* 0x000fe200078efcff */
[----:B------:R-:W-:Y:S06]  /*22a0*/  BRA `(.L_x_18227) ;  /* 0x0000000000147947 */ /* 0x000fec0003800000 */
.L_x_18221:
[----:B------:R-:W-:Y:S01]  /*22b0*/  LOP3.LUT R5, R5, 0x80000000, R4, 0x48, !PT ;  /* 0x8000000005057812 */ /* 0x000fe200078e4804 */
[----:B------:R-:W-:Y:S06]  /*22c0*/  BRA `(.L_x_18227) ;  /* 0x00000000000c7947 */ /* 0x000fec0003800000 */
.L_x_18220:
[----:B------:R-:W0:Y:S01]  /*22d0*/  MUFU.RSQ R5, -QNAN ;  /* 0xffc0000000057908 */ /* 0x000e220000001400 */
[----:B------:R-:W-:Y:S05]  /*22e0*/  BRA `(.L_x_18227) ;  /* 0x0000000000047947 */ /* 0x000fea0003800000 */
.L_x_18219:
[----:B------:R-:W-:-:S07]  /*22f0*/  FADD.FTZ R5, R4, R5 ;  /* 0x0000000504057221 */ /* 0x000fce0000010000 */
.L_x_18227:
[----:B------:R-:W-:Y:S05]  /*2300*/  BSYNC.RECONVERGENT B1 ;  /* 0x0000000000017941 */ /* 0x000fea0003800200 */
.L_x_18217:
[----:B0-----:R-:W-:Y:S01]  /*2310*/  MOV R13, R5 ;  /* 0x00000005000d7202 */ /* 0x001fe20000000f00 */
[----:B------:R-:W-:Y:S02]  /*2320*/  HFMA2 R5, -RZ, RZ, 0, 0 ;  /* 0x00000000ff057431 */ /* 0x000fe400000001ff */
[----:B------:R-:W-:-:S04]  /*2330*/  IMAD.MOV.U32 R4, RZ, RZ, R14 ;  /* 0x000000ffff047224 */ /* 0x000fc800078e000e */
[----:B------:R-:W-:Y:S05]  /*2340*/  RET.REL.NODEC R4 `(_Z15SoftmaxWarpImplI22BroadcastScaleMaskLoadIffbLm3EiE11DirectStoreIffEfLi2ELi4ELi32ELi1ELb0EL9Algorithm0EEvT_T0_ll) ;  /* 0xffffffdc042c7950 */ /* 0x000fea0003c3ffff */
.L_x_18228:
        /* <DEDUP_REMOVED lines=11> */
.L_x_37660:


//--------------------- .text._Z15SoftmaxWarpImplI22BroadcastScaleMaskLoadIffbLm3EiE11DirectStoreIffEfLi2ELi2ELi32ELi1ELb1EL9Algorithm0EEvT_T0_ll --------------------------
	.section	.text._Z15SoftmaxWarpImplI22BroadcastScaleMaskLoadIffbLm3EiE11DirectStoreIffEfLi2ELi2ELi32ELi1ELb1EL9Algorithm0EEvT_T0_ll,"ax",@progbits
	.align	128
        .global         _Z15SoftmaxWarpImplI22BroadcastScaleMaskLoadIffbLm3EiE11DirectStoreIffEfLi2ELi2ELi32ELi1ELb1EL9Algorithm0EEvT_T0_ll
        .type           _Z15SoftmaxWarpImplI22BroadcastScaleMaskLoadIffbLm3EiE11DirectStoreIffEfLi2ELi2ELi32ELi1ELb1EL9Algorithm0EEvT_T0_ll,@function
        .size           _Z15SoftmaxWarpImplI22BroadcastScaleMaskLoadIffbLm3EiE11DirectStoreIffEfLi2ELi2ELi32ELi1ELb1EL9Algorithm0EEvT_T0_ll,(.L_x_37661 - _Z15SoftmaxWarpImplI22BroadcastScaleMaskLoadIffbLm3EiE11DirectStoreIffEfLi2ELi2ELi32ELi1ELb1EL9Algorithm0EEvT_T0_ll)
        .other          _Z15SoftmaxWarpImplI22BroadcastScaleMaskLoadIffbLm3EiE11DirectStoreIffEfLi2ELi2ELi32ELi1ELb1EL9Algorithm0EEvT_T0_ll,@"STO_CUDA_ENTRY STV_DEFAULT"
_Z15SoftmaxWarpImplI22BroadcastScaleMaskLoadIffbLm3EiE11DirectStoreIffEfLi2ELi2ELi32ELi1ELb1EL9Algorithm0EEvT_T0_ll:
.text._Z15SoftmaxWarpImplI22BroadcastScaleMaskLoadIffbLm3EiE11DirectStoreIffEfLi2ELi2ELi32ELi1ELb1EL9Algorithm0EEvT_T0_ll:
        /* <DEDUP_REMOVED lines=28> */
.L_x_18229:
        /* <DEDUP_REMOVED lines=17> */
[----:B0-----:R-:W-:-:S07]  /*02d0*/  IMAD.SHL.U32 R10, R10, 0x2, RZ ;  /* 0x000000020a0a7824 */ /* 0x001fce00078e00ff */
[----:B------:R-:W0:Y:S08]  /*02e0*/  LDC.64 R8, c[0x0][0x398] ;  /* 0x0000e600ff087b82 */ /* 0x000e300000000a00 */
[----:B------:R-:W0:Y:S02]  /*02f0*/  LDC.64 R6, c[0x0][0x3a0] ;  /* 0x0000e800ff067b82 */ /* 0x000e240000000a00 */
.L_x_18240:
        /* <DEDUP_REMOVED lines=9> */
[----:B---3--:R-:W-:Y:S02]  /*0390*/  R2UR UR4, R4 ;  /* 0x00000000040472ca */ /* 0x008fe400000e0000 */
        /* <DEDUP_REMOVED lines=48> */
[----:B----4-:R-:W-:-:S03]  /*06a0*/  ISETP.NE.U32.AND P1, PT, R16, 0x1, PT ;  /* 0x000000011000780c */ /* 0x010fc60003f25070 */
[----:B------:R-:W-:Y:S01]  /*06b0*/  IMAD.MOV.U32 R0, RZ, RZ, R12 ;  /* 0x000000ffff007224 */ /* 0x000fe200078e000c */
[----:B------:R-:W-:-:S04]  /*06c0*/  ISETP.NE.AND.EX P1, PT, R17, RZ, PT, P1 ;  /* 0x000000ff1100720c */ /* 0x000fc80003f25310 */
[----:B------:R-:W-:Y:S02]  /*06d0*/  @!P3 IADD3 R0, PT, PT, -R0, RZ, RZ ;  /* 0x000000ff0000b210 */ /* 0x000fe40007ffe1ff */
[----:B------:R-:W-:Y:S02]  /*06e0*/  @!P2 LOP3.LUT R0, RZ, R18, RZ, 0x33, !PT ;  /* 0x00000012ff00a212 */ /* 0x000fe400078e33ff */
[----:B0-----:R-:W-:Y:S02]  /*06f0*/  ISETP.NE.U32.AND P3, PT, R8, 0x1, PT ;  /* 0x000000010800780c */ /* 0x001fe40003f65070 */
[----:B------:R-:W-:Y:S01]  /*0700*/  ISETP.NE.U32.AND P2, PT, R6, 0x1, PT ;  /* 0x000000010600780c */ /* 0x000fe20003f45070 */
        /* <DEDUP_REMOVED lines=33> */
.L_x_18232:
[----:B------:R-:W-:Y:S05]  /*0920*/  BSYNC.RECONVERGENT B1 ;  /* 0x0000000000017941 */ /* 0x000fea0003800200 */
.L_x_18231:
        /* <DEDUP_REMOVED lines=23> */
[----:B------:R-:W-:-:S04]  /*0aa0*/  FFMA R0, R21, 1.4426950216293334961, -R0 ;  /* 0x3fb8aa3b15007823 */ /* 0x000fc80000000800 */
[----:B------:R-:W-:Y:S01]  /*0ab0*/  FFMA R12, R21, 1.925963033500011079e-08, R0 ;  /* 0x32a57060150c7823 */ /* 0x000fe20000000000 */
[C---:B------:R-:W-:Y:S01]  /*0ac0*/  FFMA R21, R14.reuse, 1.4426950216293334961, -R13 ;  /* 0x3fb8aa3b0e157823 */ /* 0x040fe2000000080d */
[----:B------:R-:W-:Y:S02]  /*0ad0*/  SHF.L.U32 R0, R15, 0x17, RZ ;  /* 0x000000170f007819 */ /* 0x000fe400000006ff */
[----:B------:R-:W5:Y:S01]  /*0ae0*/  MUFU.EX2 R13, R12 ;  /* 0x0000000c000d7308 */ /* 0x000f620000000800 */
[----:B------:R-:W-:-:S07]  /*0af0*/  FFMA R24, R14, 1.925963033500011079e-08, R21 ;  /* 0x32a570600e187823 */ /* 0x000fce0000000015 */
        /* <DEDUP_REMOVED lines=14> */
.L_x_18252:
        /* <DEDUP_REMOVED lines=11> */
[----:B-1234-:R-:W-:Y:S05]  /*0c90*/  CALL.REL.NOINC `($__internal_284_$__cuda_sm3x_div_rn_noftz_f32_slowpath) ;  /* 0x0000000400fc7944 */ /* 0x01efea0003c00000 */
[----:B------:R-:W-:-:S07]  /*0ca0*/  IMAD.MOV.U32 R12, RZ, RZ, R2 ;  /* 0x000000ffff0c7224 */ /* 0x000fce00078e0002 */
.L_x_18235:
[----:B------:R-:W-:Y:S05]  /*0cb0*/  BSYNC.RECONVERGENT B1 ;  /* 0x0000000000017941 */ /* 0x000fea0003800200 */
.L_x_18234:
        /* <DEDUP_REMOVED lines=11> */
[----:B-1234-:R-:W-:Y:S05]  /*0d70*/  CALL.REL.NOINC `($__internal_284_$__cuda_sm3x_div_rn_noftz_f32_slowpath) ;  /* 0x0000000400c47944 */ /* 0x01efea0003c00000 */
[----:B------:R-:W-:-:S07]  /*0d80*/  MOV R13, R2 ;  /* 0x00000002000d7202 */ /* 0x000fce0000000f00 */
.L_x_18237:
[----:B------:R-:W-:Y:S05]  /*0d90*/  BSYNC.RECONVERGENT B1 ;  /* 0x0000000000017941 */ /* 0x000fea0003800200 */
.L_x_18236:
[----:B------:R-:W-:Y:S04]  /*0da0*/  BSSY.RECONVERGENT B1, `(.L_x_18238) ;  /* 0x0000011000017945 */ /* 0x000fe80003800200 */
[----:B------:R-:W-:Y:S05]  /*0db0*/  @P0 BRA `(.L_x_18239) ;  /* 0x00000000003c0947 */ /* 0x000fea0003800000 */
[----:B------:R-:W-:Y:S01]  /*0dc0*/  IMAD.MOV.U32 R11, RZ, RZ, RZ ;  /* 0x000000ffff0b7224 */ /* 0x000fe200078e00ff */
[----:B---3--:R-:W-:Y:S01]  /*0dd0*/  R2UR UR4, R4 ;  /* 0x00000000040472ca */ /* 0x008fe200000e0000 */
        /* <DEDUP_REMOVED lines=13> */
.L_x_18239:
[----:B------:R-:W-:Y:S05]  /*0eb0*/  BSYNC.RECONVERGENT B1 ;  /* 0x0000000000017941 */ /* 0x000fea0003800200 */
.L_x_18238:
[----:B------:R-:W-:-:S04]  /*0ec0*/  IADD3 R19, P0, PT, R22, R19, RZ ;  /* 0x0000001316137210 */ /* 0x000fc80007f1e0ff */
[----:B------:R-:W-:Y:S02]  /*0ed0*/  LEA.HI.X.SX32 R3, R22, R3, 0x1, P0 ;  /* 0x0000000316037211 */ /* 0x000fe400000f0eff */
[----:B------:R-:W-:-:S04]  /*0ee0*/  ISETP.GE.U32.AND P0, PT, R19, UR42, PT ;  /* 0x0000002a13007c0c */ /* 0x000fc8000bf06070 */
[----:B------:R-:W-:-:S13]  /*0ef0*/  ISETP.GE.AND.EX P0, PT, R3, UR43, PT, P0 ;  /* 0x0000002b03007c0c */ /* 0x000fda000bf06300 */
[----:B------:R-:W-:Y:S05]  /*0f00*/  @!P0 BRA `(.L_x_18240) ;  /* 0xfffffff000fc8947 */ /* 0x000fea000383ffff */
[----:B------:R-:W-:Y:S05]  /*0f10*/  BSYNC B0 ;  /* 0x0000000000007941 */ /* 0x000fea0003800000 */
.L_x_18230:
[----:B------:R-:W-:Y:S05]  /*0f20*/  EXIT ;  /* 0x000000000000794d */ /* 0x000fea0003800000 */
.L_x_18233:
[----:B------:R-:W-:Y:S01]  /*0f30*/  HFMA2 R11, -RZ, RZ, 0, 1.847743988037109375e-06 ;  /* 0x0000001fff0b7431 */ /* 0x000fe200000001ff */
[----:B------:R-:W-:Y:S01]  /*0f40*/  BSSY B1, `(.L_x_18241) ;  /* 0x0000006000017945 */ /* 0x000fe20003800000 */
[----:B------:R-:W-:Y:S02]  /*0f50*/  IMAD.MOV.U32 R12, RZ, RZ, 0x10 ;  /* 0x00000010ff0c7424 */ /* 0x000fe400078e00ff */
[----:B------:R-:W-:-:S07]  /*0f60*/  IMAD.MOV.U32 R15, RZ, RZ, -0x1 ;  /* 0xffffffffff0f7424 */ /* 0x000fce00078e00ff */
[----:B01234-:R-:W-:Y:S05]  /*0f70*/  WARPSYNC.COLLECTIVE R15, `(.L_x_18242) ;  /* 0x000000000f087348 */ /* 0x01ffea0003c00000 */
[----:B------:R0:W0:Y:S02]  /*0f80*/  SHFL.BFLY P6, R14, R13, R12, R11 ;  /* 0x0c00000c0d0e7389 */ /* 0x00002400000c000b */
[----:B01234-:R-:W-:Y:S05]  /*0f90*/  ENDCOLLECTIVE ;  /* 0x000000000000791b */ /* 0x01ffea0003800000 */
.L_x_18242:
[----:B------:R-:W-:Y:S05]  /*0fa0*/  BSYNC B1 ;  /* 0x0000000000017941 */ /* 0x000fea0003800000 */
.L_x_18241:
[----:B------:R-:W-:Y:S01]  /*0fb0*/  FMNMX R13, R14, R13, !PT ;  /* 0x0000000d0e0d7209 */ /* 0x000fe20007800000 */
[----:B------:R-:W-:Y:S01]  /*0fc0*/  IMAD.MOV.U32 R12, RZ, RZ, 0x8 ;  /* 0x00000008ff0c7424 */ /* 0x000fe200078e00ff */
[----:B------:R-:W-:Y:S01]  /*0fd0*/  MOV R11, 0x1f ;  /* 0x0000001f000b7802 */ /* 0x000fe20000000f00 */
[----:B------:R-:W-:-:S07]  /*0fe0*/  IMAD.MOV.U32 R15, RZ, RZ, -0x1 ;  /* 0xffffffffff0f7424 */ /* 0x000fce00078e00ff */
[----:B------:R-:W-:Y:S05]  /*0ff0*/  WARPSYNC.COLLECTIVE R15, `(.L_x_18243) ;  /* 0x000000000f087348 */ /* 0x000fea0003c00000 */
[----:B------:R0:W1:Y:S02]  /*1000*/  SHFL.BFLY P6, R14, R13, R12, R11 ;  /* 0x0c00000c0d0e7389 */ /* 0x00006400000c000b */
[----:B01----:R-:W-:Y:S05]  /*1010*/  ENDCOLLECTIVE ;  /* 0x000000000000791b */ /* 0x003fea0003800000 */
.L_x_18243:
[----:B------:R-:W-:Y:S01]  /*1020*/  HFMA2 R12, -RZ, RZ, 0, 2.384185791015625e-07 ;  /* 0x00000004ff0c7431 */ /* 0x000fe200000001ff */
[----:B------:R-:W-:-:S05]  /*1030*/  FMNMX R0, R13, R14, !PT ;  /* 0x0000000e0d007209 */ /* 0x000fca0007800000 */
[----:B------:R-:W-:-:S07]  /*1040*/  IMAD.MOV.U32 R13, RZ, RZ, R0 ;  /* 0x000000ffff0d7224 */ /* 0x000fce00078e0000 */
[----:B------:R-:W-:Y:S05]  /*1050*/  WARPSYNC.COLLECTIVE R15, `(.L_x_18244) ;  /* 0x000000000f087348 */ /* 0x000fea0003c00000 */
[----:B------:R0:W1:Y:S02]  /*1060*/  SHFL.BFLY P6, R14, R13, R12, R11 ;  /* 0x0c00000c0d0e7389 */ /* 0x00006400000c000b */
[----:B01----:R-:W-:Y:S05]  /*1070*/  ENDCOLLECTIVE ;  /* 0x000000000000791b */ /* 0x003fea0003800000 */
.L_x_18244:
[----:B------:R-:W-:Y:S01]  /*1080*/  IMAD.MOV.U32 R12, RZ, RZ, 0x2 ;  /* 0x00000002ff0c7424 */ /* 0x000fe200078e00ff */
[----:B------:R-:W-:Y:S01]  /*1090*/  FMNMX R2, R0, R14, !PT ;  /* 0x0000000e00027209 */ /* 0x000fe20007800000 */
[----:B------:R-:W-:-:S04]  /*10a0*/  HFMA2 R0, -RZ, RZ, 3.7421875, 0 ;  /* 0x437c0000ff007431 */ /* 0x000fc800000001ff */
[----:B------:R-:W-:-:S07]  /*10b0*/  IMAD.MOV.U32 R13, RZ, RZ, R2 ;  /* 0x000000ffff0d7224 */ /* 0x000fce00078e0002 */
[----:B------:R-:W-:Y:S05]  /*10c0*/  WARPSYNC.COLLECTIVE R15, `(.L_x_18245) ;  /* 0x000000000f087348 */ /* 0x000fea0003c00000 */
[----:B------:R0:W1:Y:S02]  /*10d0*/  SHFL.BFLY P6, R14, R13, R12, R11 ;  /* 0x0c00000c0d0e7389 */ /* 0x00006400000c000b */
[----:B01----:R-:W-:Y:S05]  /*10e0*/  ENDCOLLECTIVE ;  /* 0x000000000000791b */ /* 0x003fea0003800000 */
.L_x_18245:
[----:B------:R-:W-:Y:S01]  /*10f0*/  IMAD.MOV.U32 R12, RZ, RZ, 0x1 ;  /* 0x00000001ff0c7424 */ /* 0x000fe200078e00ff */
[----:B------:R-:W-:-:S04]  /*1100*/  FMNMX R23, R2, R14, !PT ;  /* 0x0000000e02177209 */ /* 0x000fc80007800000 */
[----:B------:R-:W-:-:S07]  /*1110*/  MOV R13, R23 ;  /* 0x00000017000d7202 */ /* 0x000fce0000000f00 */
[----:B------:R-:W-:Y:S05]  /*1120*/  WARPSYNC.COLLECTIVE R15, `(.L_x_18246) ;  /* 0x000000000f087348 */ /* 0x000fea0003c00000 */
[----:B------:R0:W1:Y:S02]  /*1130*/  SHFL.BFLY P6, R14, R13, R12, R11 ;  /* 0x0c00000c0d0e7389 */ /* 0x00006400000c000b */
[----:B01----:R-:W-:Y:S05]  /*1140*/  ENDCOLLECTIVE ;  /* 0x000000000000791b */ /* 0x003fea0003800000 */
.L_x_18246:
[----:B------:R-:W-:Y:S02]  /*1150*/  MOV R12, 0x10 ;  /* 0x00000010000c7802 */ /* 0x000fe40000000f00 */
[----:B------:R-:W-:Y:S01]  /*1160*/  FMNMX R14, R23, R14, !PT ;  /* 0x0000000e170e7209 */ /* 0x000fe20007800000 */
[----:B------:R-:W-:-:S04]  /*1170*/  IMAD.MOV.U32 R23, RZ, RZ, 0x3bbb989d ;  /* 0x3bbb989dff177424 */ /* 0x000fc800078e00ff */
[C---:B------:R-:W-:Y:S01]  /*1180*/  FADD R24, -R14.reuse, R24 ;  /* 0x000000180e187221 */ /* 0x040fe20000000100 */
[----:B------:R-:W-:-:S03]  /*1190*/  FADD R14, -R14, R21 ;  /* 0x000000150e0e7221 */ /* 0x000fc60000000100 */
[-C--:B------:R-:W-:Y:S01]  /*11a0*/  FFMA.SAT R21, R24, R23.reuse, 0.5 ;  /* 0x3f00000018157423 */ /* 0x080fe20000002017 */
[----:B------:R-:W-:-:S03]  /*11b0*/  FFMA.SAT R23, R14, R23, 0.5 ;  /* 0x3f0000000e177423 */ /* 0x000fc60000002017 */
[-C--:B------:R-:W-:Y:S01]  /*11c0*/  FFMA.RM R21, R21, R0.reuse, 12582913 ;  /* 0x4b40000115157423 */ /* 0x080fe20000004000 */
[----:B------:R-:W-:-:S03]  /*11d0*/  FFMA.RM R23, R23, R0, 12582913 ;  /* 0x4b40000117177423 */ /* 0x000fc60000004000 */
[----:B------:R-:W-:Y:S01]  /*11e0*/  FADD R11, R21, -12583039 ;  /* 0xcb40007f150b7421 */ /* 0x000fe20000000000 */
[----:B------:R-:W-:Y:S02]  /*11f0*/  IMAD.SHL.U32 R2, R23, 0x800000, RZ ;  /* 0x0080000017027824 */ /* 0x000fe400078e00ff */
[----:B------:R-:W-:Y:S02]  /*1200*/  IMAD.SHL.U32 R0, R21, 0x800000, RZ ;  /* 0x0080000015007824 */ /* 0x000fe400078e00ff */
[----:B------:R-:W-:-:S04]  /*1210*/  FFMA R11, R24, 1.4426950216293334961, -R11 ;  /* 0x3fb8aa3b180b7823 */ /* 0x000fc8000000080b */
[----:B------:R-:W-:Y:S01]  /*1220*/  FFMA R24, R24, 1.925963033500011079e-08, R11 ;  /* 0x32a5706018187823 */ /* 0x000fe2000000000b */
[----:B------:R-:W-:-:S03]  /*1230*/  FADD R11, R23, -12583039 ;  /* 0xcb40007f170b7421 */ /* 0x000fc60000000000 */
[----:B------:R-:W0:Y:S01]  /*1240*/  MUFU.EX2 R13, R24 ;  /* 0x00000018000d7308 */ /* 0x000e220000000800 */
[----:B------:R-:W-:-:S04]  /*1250*/  FFMA R11, R14, 1.4426950216293334961, -R11 ;  /* 0x3fb8aa3b0e0b7823 */ /* 0x000fc8000000080b */
[----:B------:R-:W-:-:S04]  /*1260*/  FFMA R14, R14, 1.925963033500011079e-08, R11 ;  /* 0x32a570600e0e7823 */ /* 0x000fc8000000000b */
        /* <DEDUP_REMOVED lines=9> */
.L_x_18247:
[----:B------:R-:W-:Y:S02]  /*1300*/  HFMA2 R12, -RZ, RZ, 0, 4.76837158203125e-07 ;  /* 0x00000008ff0c7431 */ /* 0x000fe400000001ff */
[----:B------:R-:W-:-:S04]  /*1310*/  FADD R21, R13, R14 ;  /* 0x0000000e0d157221 */ /* 0x000fc80000000000 */
[----:B------:R-:W-:-:S07]  /*1320*/  IMAD.MOV.U32 R13, RZ, RZ, R21 ;  /* 0x000000ffff0d7224 */ /* 0x000fce00078e0015 */
[----:B------:R-:W-:Y:S05]  /*1330*/  WARPSYNC.COLLECTIVE R15, `(.L_x_18248) ;  /* 0x000000000f087348 */ /* 0x000fea0003c00000 */
[----:B------:R0:W1:Y:S02]  /*1340*/  SHFL.BFLY P6, R14, R13, R12, R11 ;  /* 0x0c00000c0d0e7389 */ /* 0x00006400000c000b */
[----:B01----:R-:W-:Y:S05]  /*1350*/  ENDCOLLECTIVE ;  /* 0x000000000000791b */ /* 0x003fea0003800000 */
.L_x_18248:
[----:B------:R-:W-:Y:S02]  /*1360*/  IMAD.MOV.U32 R12, RZ, RZ, 0x4 ;  /* 0x00000004ff0c7424 */ /* 0x000fe400078e00ff */
[----:B------:R-:W-:-:S04]  /*1370*/  FADD R23, R21, R14 ;  /* 0x0000000e15177221 */ /* 0x000fc80000000000 */
[----:B------:R-:W-:-:S07]  /*1380*/  IMAD.MOV.U32 R13, RZ, RZ, R23 ;  /* 0x000000ffff0d7224 */ /* 0x000fce00078e0017 */
[----:B------:R-:W-:Y:S05]  /*1390*/  WARPSYNC.COLLECTIVE R15, `(.L_x_18249) ;  /* 0x000000000f087348 */ /* 0x000fea0003c00000 */
[----:B------:R0:W1:Y:S02]  /*13a0*/  SHFL.BFLY P6, R14, R13, R12, R11 ;  /* 0x0c00000c0d0e7389 */ /* 0x00006400000c000b */
[----:B01----:R-:W-:Y:S05]  /*13b0*/  ENDCOLLECTIVE ;  /* 0x000000000000791b */ /* 0x003fea0003800000 */
.L_x_18249:
[----:B------:R-:W-:Y:S02]  /*13c0*/  IMAD.MOV.U32 R12, RZ, RZ, 0x2 ;  /* 0x00000002ff0c7424 */ /* 0x000fe400078e00ff */
[----:B------:R-:W-:-:S05]  /*13d0*/  FADD R24, R23, R14 ;  /* 0x0000000e17187221 */ /* 0x000fca0000000000 */
[----:B------:R-:W-:-:S07]  /*13e0*/  MOV R13, R24 ;  /* 0x00000018000d7202 */ /* 0x000fce0000000f00 */
[----:B------:R-:W-:Y:S05]  /*13f0*/  WARPSYNC.COLLECTIVE R15, `(.L_x_18250) ;  /* 0x000000000f087348 */ /* 0x000fea0003c00000 */
[----:B------:R0:W1:Y:S02]  /*1400*/  SHFL.BFLY P6, R14, R13, R12, R11 ;  /* 0x0c00000c0d0e7389 */ /* 0x00006400000c000b */
[----:B01----:R-:W-:Y:S05]  /*1410*/  ENDCOLLECTIVE ;  /* 0x000000000000791b */ /* 0x003fea0003800000 */
.L_x_18250:
[----:B------:R-:W-:Y:S02]  /*1420*/  HFMA2 R12, -RZ, RZ, 0, 5.9604644775390625e-08 ;  /* 0x00000001ff0c7431 */ /* 0x000fe400000001ff */
[----:B------:R-:W-:-:S04]  /*1430*/  FADD R25, R24, R14 ;  /* 0x0000000e18197221 */ /* 0x000fc80000000000 */
[----:B------:R-:W-:-:S07]  /*1440*/  IMAD.MOV.U32 R13, RZ, RZ, R25 ;  /* 0x000000ffff0d7224 */ /* 0x000fce00078e0019 */
[----:B------:R-:W-:Y:S05]  /*1450*/  WARPSYNC.COLLECTIVE R15, `(.L_x_18251) ;  /* 0x000000000f087348 */ /* 0x000fea0003c00000 */
[----:B------:R0:W1:Y:S02]  /*1460*/  SHFL.BFLY P6, R14, R13, R12, R11 ;  /* 0x0c00000c0d0e7389 */ /* 0x00006400000c000b */
[----:B01----:R-:W-:Y:S05]  /*1470*/  ENDCOLLECTIVE ;  /* 0x000000000000791b */ /* 0x003fea0003800000 */
.L_x_18251:
[----:B------:R-:W-:Y:S05]  /*1480*/  BRA `(.L_x_18252) ;  /* 0xfffffff400d47947 */ /* 0x000fea000383ffff */
        .weak           $__internal_284_$__cuda_sm3x_div_rn_noftz_f32_slowpath
        .type           $__internal_284_$__cuda_sm3x_div_rn_noftz_f32_slowpath,@function
        .size           $__internal_284_$__cuda_sm3x_div_rn_noftz_f32_slowpath,(.L_x_37661 - $__internal_284_$__cuda_sm3x_div_rn_noftz_f32_slowpath)
$__internal_284_$__cuda_sm3x_div_rn_noftz_f32_slowpath:
        /* <DEDUP_REMOVED lines=35> */
.L_x_18254:
        /* <DEDUP_REMOVED lines=51> */
.L_x_18261:
[----:B------:R-:W-:-:S04]  /*19f0*/  LOP3.LUT R2, R2, 0x80000000, RZ, 0xc0, !PT ;  /* 0x8000000002027812 */ /* 0x000fc800078ec0ff */
[----:B------:R-:W-:Y:S01]  /*1a00*/  LOP3.LUT R2, R2, 0x7f800000, RZ, 0xfc, !PT ;  /* 0x7f80000002027812 */ /* 0x000fe200078efcff */
[----:B------:R-:W-:Y:S06]  /*1a10*/  BRA `(.L_x_18262) ;  /* 0x0000000000047947 */ /* 0x000fec0003800000 */
.L_x_18260:
[----:B------:R-:W-:-:S07]  /*1a20*/  IMAD R2, R13, 0x800000, R2 ;  /* 0x008000000d027824 */ /* 0x000fce00078e0202 */
.L_x_18262:
[----:B------:R-:W-:Y:S05]  /*1a30*/  BSYNC.RECONVERGENT B3 ;  /* 0x0000000000037941 */ /* 0x000fea0003800200 */
.L_x_18259:
[----:B------:R-:W-:Y:S05]  /*1a40*/  BRA `(.L_x_18263) ;  /* 0x0000000000207947 */ /* 0x000fea0003800000 */
.L_x_18258:
[----:B------:R-:W-:-:S04]  /*1a50*/  LOP3.LUT R2, R21, 0x80000000, R2, 0x48, !PT ;  /* 0x8000000015027812 */ /* 0x000fc800078e4802 */
[----:B------:R-:W-:Y:S01]  /*1a60*/  LOP3.LUT R2, R2, 0x7f800000, RZ, 0xfc, !PT ;  /* 0x7f80000002027812 */ /* 0x000fe200078efcff */
[----:B------:R-:W-:Y:S06]  /*1a70*/  BRA `(.L_x_18263) ;  /* 0x0000000000147947 */ /* 0x000fec0003800000 */
.L_x_18257:
[----:B------:R-:W-:Y:S01]  /*1a80*/  LOP3.LUT R2, R21, 0x80000000, R2, 0x48, !PT ;  /* 0x8000000015027812 */ /* 0x000fe200078e4802 */
[----:B------:R-:W-:Y:S06]  /*1a90*/  BRA `(.L_x_18263) ;  /* 0x00000000000c7947 */ /* 0x000fec0003800000 */
.L_x_18256:
[----:B------:R-:W0:Y:S01]  /*1aa0*/  MUFU.RSQ R2, -QNAN ;  /* 0xffc0000000027908 */ /* 0x000e220000001400 */
[----:B------:R-:W-:Y:S05]  /*1ab0*/  BRA `(.L_x_18263) ;  /* 0x0000000000047947 */ /* 0x000fea0003800000 */
.L_x_18255:
[----:B------:R-:W-:-:S07]  /*1ac0*/  FADD.FTZ R2, R2, R11 ;  /* 0x0000000b02027221 */ /* 0x000fce0000010000 */
.L_x_18263:
[----:B------:R-:W-:Y:S05]  /*1ad0*/  BSYNC.RECONVERGENT B2 ;  /* 0x0000000000027941 */ /* 0x000fea0003800200 */
.L_x_18253:
[----:B------:R-:W-:-:S04]  /*1ae0*/  HFMA2 R25, -RZ, RZ, 0, 0 ;  /* 0x00000000ff197431 */ /* 0x000fc800000001ff */
[----:B0-----:R-:W-:Y:S05]  /*1af0*/  RET.REL.NODEC R24 `(_Z15SoftmaxWarpImplI22BroadcastScaleMaskLoadIffbLm3EiE11DirectStoreIffEfLi2ELi2ELi32ELi1ELb1EL9Algorithm0EEvT_T0_ll) ;  /* 0xffffffe418407950 */ /* 0x001fea0003c3ffff */
.L_x_18264:
        /* <DEDUP_REMOVED lines=16> */
.L_x_37661:


//--------------------- .text._Z15SoftmaxWarpImplI22BroadcastScaleMaskLoadIffbLm3EiE11DirectStoreIffEfLi2ELi2ELi32ELi1ELb0EL9Algorithm0EEvT_T0_ll --------------------------
	.section	.text._Z15SoftmaxWarpImplI22BroadcastScaleMaskLoadIffbLm3EiE11DirectStoreIffEfLi2ELi2ELi32ELi1ELb0EL9Algorithm0EEvT_T0_ll,"ax",@progbits
	.align	128
        .global         _Z15SoftmaxWarpImplI22BroadcastScaleMaskLoadIffbLm3EiE11DirectStoreIffEfLi2ELi2ELi32ELi1ELb0EL9Algorithm0EEvT_T0_ll
        .type           _Z15SoftmaxWarpImplI22BroadcastScaleMaskLoadIffbLm3EiE11DirectStoreIffEfLi2ELi2ELi32ELi1ELb0EL9Algorithm0EEvT_T0_ll,@function
        .size           _Z15SoftmaxWarpImplI22BroadcastScaleMaskLoadIffbLm3EiE11DirectStoreIffEfLi2ELi2ELi32ELi1ELb0EL9Algorithm0EEvT_T0_ll,(.L_x_37662 - _Z15SoftmaxWarpImplI22BroadcastScaleMaskLoadIffbLm3EiE11DirectStoreIffEfLi2ELi2ELi32ELi1ELb0EL9Algorithm0EEvT_T0_ll)
        .other          _Z15SoftmaxWarpImplI22BroadcastScaleMaskLoadIffbLm3EiE11DirectStoreIffEfLi2ELi2ELi32ELi1ELb0EL9Algorithm0EEvT_T0_ll,@"STO_CUDA_ENTRY STV_DEFAULT"
_Z15SoftmaxWarpImplI22BroadcastScaleMaskLoadIffbLm3EiE11DirectStoreIffEfLi2ELi2ELi32ELi1ELb0EL9Algorithm0EEvT_T0_ll:
.text._Z15SoftmaxWarpImplI22BroadcastScaleMaskLoadIffbLm3EiE11DirectStoreIffEfLi2ELi2ELi32ELi1ELb0EL9Algorithm0EEvT_T0_ll:
        /* <DEDUP_REMOVED lines=27> */
.L_x_18265:
        /* <DEDUP_REMOVED lines=20> */
.L_x_18272:
        /* <DEDUP_REMOVED lines=134> */
.L_x_18284:
        /* <DEDUP_REMOVED lines=11> */
[----:B0-----:R-:W-:Y:S05]  /*0c00*/  CALL.REL.NOINC `($__internal_285_$__cuda_sm3x_div_rn_noftz_f32_slowpath) ;  /* 0x0000000400f07944 */ /* 0x001fea0003c00000 */
[----:B------:R-:W-:-:S07]  /*0c10*/  IMAD.MOV.U32 R12, RZ, RZ, R2 ;  /* 0x000000ffff0c7224 */ /* 0x000fce00078e0002 */
.L_x_18269:
[----:B------:R-:W-:Y:S05]  /*0c20*/  BSYNC.RECONVERGENT B1 ;  /* 0x0000000000017941 */ /* 0x000fea0003800200 */
.L_x_18268:
        /* <DEDUP_REMOVED lines=11> */
[----:B0-----:R-:W-:Y:S05]  /*0ce0*/  CALL.REL.NOINC `($__internal_285_$__cuda_sm3x_div_rn_noftz_f32_slowpath) ;  /* 0x0000000400b87944 */ /* 0x001fea0003c00000 */
[----:B------:R-:W-:-:S07]  /*0cf0*/  MOV R13, R2 ;  /* 0x00000002000d7202 */ /* 0x000fce0000000f00 */
.L_x_18271:
[----:B------:R-:W-:Y:S05]  /*0d00*/  BSYNC.RECONVERGENT B1 ;  /* 0x0000000000017941 */ /* 0x000fea0003800200 */
.L_x_18270:
        /* <DEDUP_REMOVED lines=21> */
.L_x_18266:
[----:B------:R-:W-:Y:S05]  /*0e60*/  EXIT ;  /* 0x000000000000794d */ /* 0x000fea0003800000 */
.L_x_18267:
[----:B------:R-:W-:Y:S01]  /*0e70*/  HFMA2 R11, -RZ, RZ, 0, 1.847743988037109375e-06 ;  /* 0x0000001fff0b7431 */ /* 0x000fe200000001ff */
[----:B------:R-:W-:Y:S01]  /*0e80*/  BSSY B1, `(.L_x_18273) ;  /* 0x0000006000017945 */ /* 0x000fe20003800000 */
[----:B------:R-:W-:Y:S02]  /*0e90*/  IMAD.MOV.U32 R12, RZ, RZ, 0x10 ;  /* 0x00000010ff0c7424 */ /* 0x000fe400078e00ff */
[----:B------:R-:W-:-:S07]  /*0ea0*/  IMAD.MOV.U32 R15, RZ, RZ, -0x1 ;  /* 0xffffffffff0f7424 */ /* 0x000fce00078e00ff */
[----:B------:R-:W-:Y:S05]  /*0eb0*/  WARPSYNC.COLLECTIVE R15, `(.L_x_18274) ;  /* 0x000000000f087348 */ /* 0x000fea0003c00000 */
[----:B------:R0:W1:Y:S02]  /*0ec0*/  SHFL.BFLY P6, R14, R13, R12, R11 ;  /* 0x0c00000c0d0e7389 */ /* 0x00006400000c000b */
[----:B01----:R-:W-:Y:S05]  /*0ed0*/  ENDCOLLECTIVE ;  /* 0x000000000000791b */ /* 0x003fea0003800000 */
.L_x_18274:
[----:B------:R-:W-:Y:S05]  /*0ee0*/  BSYNC B1 ;  /* 0x0000000000017941 */ /* 0x000fea0003800000 */
.L_x_18273:
[----:B------:R-:W-:Y:S01]  /*0ef0*/  FMNMX R13, R13, R14, !PT ;  /* 0x0000000e0d0d7209 */ /* 0x000fe20007800000 */
[----:B------:R-:W-:Y:S01]  /*0f00*/  IMAD.MOV.U32 R12, RZ, RZ, 0x8 ;  /* 0x00000008ff0c7424 */ /* 0x000fe200078e00ff */
[----:B------:R-:W-:Y:S01]  /*0f10*/  MOV R11, 0x1f ;  /* 0x0000001f000b7802 */ /* 0x000fe20000000f00 */
[----:B------:R-:W-:-:S07]  /*0f20*/  IMAD.MOV.U32 R15, RZ, RZ, -0x1 ;  /* 0xffffffffff0f7424 */ /* 0x000fce00078e00ff */
[----:B------:R-:W-:Y:S05]  /*0f30*/  WARPSYNC.COLLECTIVE R15, `(.L_x_18275) ;  /* 0x000000000f087348 */ /* 0x000fea0003c00000 */
[----:B------:R0:W1:Y:S02]  /*0f40*/  SHFL.BFLY P6, R14, R13, R12, R11 ;  /* 0x0c00000c0d0e7389 */ /* 0x00006400000c000b */
[----:B01----:R-:W-:Y:S05]  /*0f50*/  ENDCOLLECTIVE ;  /* 0x000000000000791b */ /* 0x003fea0003800000 */
.L_x_18275:
[----:B------:R-:W-:Y:S01]  /*0f60*/  HFMA2 R12, -RZ, RZ, 0, 2.384185791015625e-07 ;  /* 0x00000004ff0c7431 */ /* 0x000fe200000001ff */
[----:B------:R-:W-:-:S05]  /*0f70*/  FMNMX R0, R13, R14, !PT ;  /* 0x0000000e0d007209 */ /* 0x000fca0007800000 */
[----:B------:R-:W-:-:S07]  /*0f80*/  IMAD.MOV.U32 R13, RZ, RZ, R0 ;  /* 0x000000ffff0d7224 */ /* 0x000fce00078e0000 */
[----:B------:R-:W-:Y:S05]  /*0f90*/  WARPSYNC.COLLECTIVE R15, `(.L_x_18276) ;  /* 0x000000000f087348 */ /* 0x000fea0003c00000 */
[----:B------:R0:W1:Y:S02]  /*0fa0*/  SHFL.BFLY P6, R14, R13, R12, R11 ;  /* 0x0c00000c0d0e7389 */ /* 0x00006400000c000b */
[----:B01----:R-:W-:Y:S05]  /*0fb0*/  ENDCOLLECTIVE ;  /* 0x000000000000791b */ /* 0x003fea0003800000 */
.L_x_18276:
[----:B------:R-:W-:Y:S01]  /*0fc0*/  IMAD.MOV.U32 R12, RZ, RZ, 0x2 ;  /* 0x00000002ff0c7424 */ /* 0x000fe200078e00ff */
[----:B------:R-:W-:Y:S01]  /*0fd0*/  FMNMX R2, R0, R14, !PT ;  /* 0x0000000e00027209 */ /* 0x000fe20007800000 */
[----:B------:R-:W-:-:S04]  /*0fe0*/  HFMA2 R0, -RZ, RZ, 3.7421875, 0 ;  /* 0x437c0000ff007431 */ /* 0x000fc800000001ff */
[----:B------:R-:W-:-:S07]  /*0ff0*/  IMAD.MOV.U32 R13, RZ, RZ, R2 ;  /* 0x000000ffff0d7224 */ /* 0x000fce00078e0002 */
[----:B------:R-:W-:Y:S05]  /*1000*/  WARPSYNC.COLLECTIVE R15, `(.L_x_18277) ;  /* 0x000000000f087348 */ /* 0x000fea0003c00000 */
[----:B------:R0:W1:Y:S02]  /*1010*/  SHFL.BFLY P6, R14, R13, R12, R11 ;  /* 0x0c00000c0d0e7389 */ /* 0x00006400000c000b */
[----:B01----:R-:W-:Y:S05]  /*1020*/  ENDCOLLECTIVE ;  /* 0x000000000000791b */ /* 0x003fea0003800000 */
.L_x_18277:
[----:B------:R-:W-:Y:S01]  /*1030*/  IMAD.MOV.U32 R12, RZ, RZ, 0x1 ;  /* 0x00000001ff0c7424 */ /* 0x000fe200078e00ff */
[----:B------:R-:W-:-:S04]  /*1040*/  FMNMX R23, R2, R14, !PT ;  /* 0x0000000e02177209 */ /* 0x000fc80007800000 */
[----:B------:R-:W-:-:S07]  /*1050*/  MOV R13, R23 ;  /* 0x00000017000d7202 */ /* 0x000fce0000000f00 */
[----:B------:R-:W-:Y:S05]  /*1060*/  WARPSYNC.COLLECTIVE R15, `(.L_x_18278) ;  /* 0x000000000f087348 */ /* 0x000fea0003c00000 */
[----:B------:R0:W1:Y:S02]  /*1070*/  SHFL.BFLY P6, R14, R13, R12, R11 ;  /* 0x0c00000c0d0e7389 */ /* 0x00006400000c000b */
[----:B01----:R-:W-:Y:S05]  /*1080*/  ENDCOLLECTIVE ;  /* 0x000000000000791b */ /* 0x003fea0003800000 */
.L_x_18278:
[----:B------:R-:W-:Y:S02]  /*1090*/  MOV R12, 0x10 ;  /* 0x00000010000c7802 */ /* 0x000fe40000000f00 */
[----:B------:R-:W-:Y:S01]  /*10a0*/  FMNMX R14, R23, R14, !PT ;  /* 0x0000000e170e7209 */ /* 0x000fe20007800000 */
[----:B------:R-:W-:-:S04]  /*10b0*/  IMAD.MOV.U32 R23, RZ, RZ, 0x3bbb989d ;  /* 0x3bbb989dff177424 */ /* 0x000fc800078e00ff */
[----:B------:R-:W-:Y:S01]  /*10c0*/  FADD R2, -R14, R21 ;  /* 0x000000150e027221 */ /* 0x000fe20000000100 */
[----:B------:R-:W-:-:S03]  /*10d0*/  FADD R14, R24, -R14 ;  /* 0x8000000e180e7221 */ /* 0x000fc60000000000 */
        /* <DEDUP_REMOVED lines=22> */
.L_x_18279:
[----:B------:R-:W-:Y:S02]  /*1240*/  HFMA2 R12, -RZ, RZ, 0, 4.76837158203125e-07 ;  /* 0x00000008ff0c7431 */ /* 0x000fe400000001ff */
[----:B------:R-:W-:-:S04]  /*1250*/  FADD R21, R13, R14 ;  /* 0x0000000e0d157221 */ /* 0x000fc80000000000 */
[----:B------:R-:W-:-:S07]  /*1260*/  IMAD.MOV.U32 R13, RZ, RZ, R21 ;  /* 0x000000ffff0d7224 */ /* 0x000fce00078e0015 */
[----:B------:R-:W-:Y:S05]  /*1270*/  WARPSYNC.COLLECTIVE R15, `(.L_x_18280) ;  /* 0x000000000f087348 */ /* 0x000fea0003c00000 */
[----:B------:R0:W1:Y:S02]  /*1280*/  SHFL.BFLY P6, R14, R13, R12, R11 ;  /* 0x0c00000c0d0e7389 */ /* 0x00006400000c000b */
[----:B01----:R-:W-:Y:S05]  /*1290*/  ENDCOLLECTIVE ;  /* 0x000000000000791b */ /* 0x003fea0003800000 */
.L_x_18280:
[----:B------:R-:W-:Y:S02]  /*12a0*/  IMAD.MOV.U32 R12, RZ, RZ, 0x4 ;  /* 0x00000004ff0c7424 */ /* 0x000fe400078e00ff */
[----:B------:R-:W-:-:S04]  /*12b0*/  FADD R23, R21, R14 ;  /* 0x0000000e15177221 */ /* 0x000fc80000000000 */
[----:B------:R-:W-:-:S07]  /*12c0*/  IMAD.MOV.U32 R13, RZ, RZ, R23 ;  /* 0x000000ffff0d7224 */ /* 0x000fce00078e0017 */
[----:B------:R-:W-:Y:S05]  /*12d0*/  WARPSYNC.COLLECTIVE R15, `(.L_x_18281) ;  /* 0x000000000f087348 */ /* 0x000fea0003c00000 */
[----:B------:R0:W1:Y:S02]  /*12e0*/  SHFL.BFLY P6, R14, R13, R12, R11 ;  /* 0x0c00000c0d0e7389 */ /* 0x00006400000c000b */
[----:B01----:R-:W-:Y:S05]  /*12f0*/  ENDCOLLECTIVE ;  /* 0x000000000000791b */ /* 0x003fea0003800000 */
.L_x_18281:
[----:B------:R-:W-:Y:S02]  /*1300*/  IMAD.MOV.U32 R12, RZ, RZ, 0x2 ;  /* 0x00000002ff0c7424 */ /* 0x000fe400078e00ff */
[----:B------:R-:W-:-:S05]  /*1310*/  FADD R24, R23, R14 ;  /* 0x0000000e17187221 */ /* 0x000fca0000000000 */
[----:B------:R-:W-:-:S07]  /*1320*/  MOV R13, R24 ;  /* 0x00000018000d7202 */ /* 0x000fce0000000f00 */
[----:B------:R-:W-:Y:S05]  /*1330*/  WARPSYNC.COLLECTIVE R15, `(.L_x_18282) ;  /* 0x000000000f087348 */ /* 0x000fea0003c00000 */
[----:B------:R0:W1:Y:S02]  /*1340*/  SHFL.BFLY P6, R14, R13, R12, R11 ;  /* 0x0c00000c0d0e7389 */ /* 0x00006400000c000b */
[----:B01----:R-:W-:Y:S05]  /*1350*/  ENDCOLLECTIVE ;  /* 0x000000000000791b */ /* 0x003fea0003800000 */
.L_x_18282:
[----:B------:R-:W-:Y:S02]  /*1360*/  IMAD.MOV.U32 R12, RZ, RZ, 0x1 ;  /* 0x00000001ff0c7424 */ /* 0x000fe400078e00ff */
[----:B------:R-:W-:-:S05]  /*1370*/  FADD R25, R24, R14 ;  /* 0x0000000e18197221 */ /* 0x000fca0000000000 */
[----:B------:R-:W-:-:S07]  /*1380*/  MOV R13, R25 ;  /* 0x00000019000d7202 */ /* 0x000fce0000000f00 */
[----:B------:R-:W-:Y:S05]  /*1390*/  WARPSYNC.COLLECTIVE R15, `(.L_x_18283) ;  /* 0x000000000f087348 */ /* 0x000fea0003c00000 */
[----:B------:R0:W1:Y:S02]  /*13a0*/  SHFL.BFLY P6, R14, R13, R12, R11 ;  /* 0x0c00000c0d0e7389 */ /* 0x00006400000c000b */
[----:B01----:R-:W-:Y:S05]  /*13b0*/  ENDCOLLECTIVE ;  /* 0x000000000000791b */ /* 0x003fea0003800000 */
.L_x_18283:
[----:B------:R-:W-:Y:S05]  /*13c0*/  BRA `(.L_x_18284) ;  /* 0xfffffff400e07947 */ /* 0x000fea000383ffff */
        .weak           $__internal_285_$__cuda_sm3x_div_rn_noftz_f32_slowpath
        .type           $__internal_285_$__cuda_sm3x_div_rn_noftz_f32_slowpath,@function
        .size           $__internal_285_$__cuda_sm3x_div_rn_noftz_f32_slowpath,(.L_x_37662 - $__internal_285_$__cuda_sm3x_div_rn_noftz_f32_slowpath)
$__internal_285_$__cuda_sm3x_div_rn_noftz_f32_slowpath:
        /* <DEDUP_REMOVED lines=35> */
.L_x_18286:
        /* <DEDUP_REMOVED lines=51> */
.L_x_18293:
[----:B------:R-:W-:-:S04]  /*1930*/  LOP3.LUT R2, R2, 0x80000000, RZ, 0xc0, !PT ;  /* 0x8000000002027812 */ /* 0x000fc800078ec0ff */
[----:B------:R-:W-:Y:S01]  /*1940*/  LOP3.LUT R2, R2, 0x7f800000, RZ, 0xfc, !PT ;  /* 0x7f80000002027812 */ /* 0x000fe200078efcff */
[----:B------:R-:W-:Y:S06]  /*1950*/  BRA `(.L_x_18294) ;  /* 0x0000000000047947 */ /* 0x000fec0003800000 */
.L_x_18292:
[----:B------:R-:W-:-:S07]  /*1960*/  IMAD R2, R13, 0x800000, R2 ;  /* 0x008000000d027824 */ /* 0x000fce00078e0202 */
.L_x_18294:
[----:B------:R-:W-:Y:S05]  /*1970*/  BSYNC.RECONVERGENT B3 ;  /* 0x0000000000037941 */ /* 0x000fea0003800200 */
.L_x_18291:
[----:B------:R-:W-:Y:S05]  /*1980*/  BRA `(.L_x_18295) ;  /* 0x0000000000207947 */ /* 0x000fea0003800000 */
.L_x_18290:
[----:B------:R-:W-:-:S04]  /*1990*/  LOP3.LUT R2, R21, 0x80000000, R2, 0x48, !PT ;  /* 0x8000000015027812 */ /* 0x000fc800078e4802 */
[----:B------:R-:W-:Y:S01]  /*19a0*/  LOP3.LUT R2, R2, 0x7f800000, RZ, 0xfc, !PT ;  /* 0x7f80000002027812 */ /* 0x000fe200078efcff */
[----:B------:R-:W-:Y:S06]  /*19b0*/  BRA `(.L_x_18295) ;  /* 0x0000000000147947 */ /* 0x000fec0003800000 */
.L_x_18289:
[----:B------:R-:W-:Y:S01]  /*19c0*/  LOP3.LUT R2, R21, 0x80000000, R2, 0x48, !PT ;  /* 0x8000000015027812 */ /* 0x000fe200078e4802 */
[----:B------:R-:W-:Y:S06]  /*19d0*/  BRA `(.L_x_18295) ;  /* 0x00000000000c7947 */ /* 0x000fec0003800000 */
.L_x_18288:
[----:B------:R-:W0:Y:S01]  /*19e0*/  MUFU.RSQ R2, -QNAN ;  /* 0xffc0000000027908 */ /* 0x000e220000001400 */
[----:B------:R-:W-:Y:S05]  /*19f0*/  BRA `(.L_x_18295) ;  /* 0x0000000000047947 */ /* 0x000fea0003800000 */
.L_x_18287:
[----:B------:R-:W-:-:S07]  /*1a00*/  FADD.FTZ R2, R2, R11 ;  /* 0x0000000b02027221 */ /* 0x000fce0000010000 */
.L_x_18295:
[----:B------:R-:W-:Y:S05]  /*1a10*/  BSYNC.RECONVERGENT B2 ;  /* 0x0000000000027941 */ /* 0x000fea0003800200 */
.L_x_18285:
[----:B------:R-:W-:-:S04]  /*1a20*/  HFMA2 R25, -RZ, RZ, 0, 0 ;  /* 0x00000000ff197431 */ /* 0x000fc800000001ff */
[----:B0-----:R-:W-:Y:S05]  /*1a30*/  RET.REL.NODEC R24 `(_Z15SoftmaxWarpImplI22BroadcastScaleMaskLoadIffbLm3EiE11DirectStoreIffEfLi2ELi2ELi32ELi1ELb0EL9Algorithm0EEvT_T0_ll) ;  /* 0xffffffe418707950 */ /* 0x001fea0003c3ffff */
.L_x_18296:
        /* <DEDUP_REMOVED lines=12> */
.L_x_37662:


//--------------------- .text._Z15SoftmaxWarpImplI22BroadcastScaleMaskLoadIffbLm3EiE11DirectStoreIffEfLi2ELi2ELi32ELi2ELb1EL9Algorithm0EEvT_T0_ll --------------------------
	.section	.text._Z15SoftmaxWarpImplI22BroadcastScaleMaskLoadIffbLm3EiE11DirectStoreIffEfLi2ELi2ELi32ELi2ELb1EL9Algorithm0EEvT_T0_ll,"ax",@progbits
	.align	128
        .global         _Z15SoftmaxWarpImplI22BroadcastScaleMaskLoadIffbLm3EiE11DirectStoreIffEfLi2ELi2ELi32ELi2ELb1EL9Algorithm0EEvT_T0_ll
        .type           _Z15SoftmaxWarpImplI22BroadcastScaleMaskLoadIffbLm3EiE11DirectStoreIffEfLi2ELi2ELi32ELi2ELb1EL9Algorithm0EEvT_T0_ll,@function
        .size           _Z15SoftmaxWarpImplI22BroadcastScaleMaskLoadIffbLm3EiE11DirectStoreIffEfLi2ELi2ELi32ELi2ELb1EL9Algorithm0EEvT_T0_ll,(.L_x_37663 - _Z15SoftmaxWarpImplI22BroadcastScaleMaskLoadIffbLm3EiE11DirectStoreIffEfLi2ELi2ELi32ELi2ELb1EL9Algorithm0EEvT_T0_ll)
        .other          _Z15SoftmaxWarpImplI22BroadcastScaleMaskLoadIffbLm3EiE11DirectStoreIffEfLi2ELi2ELi32ELi2ELb1EL9Algorithm0EEvT_T0_ll,@"STO_CUDA_ENTRY STV_DEFAULT"
_Z15SoftmaxWarpImplI22BroadcastScaleMaskLoadIffbLm3EiE11DirectStoreIffEfLi2ELi2ELi32ELi2ELb1EL9Algorithm0EEvT_T0_ll:
.text._Z15SoftmaxWarpImplI22BroadcastScaleMaskLoadIffbLm3EiE11DirectStoreIffEfLi2ELi2ELi32ELi2ELb1EL9Algorithm0EEvT_T0_ll:
        /* <DEDUP_REMOVED lines=28> */
.L_x_18297:
        /* <DEDUP_REMOVED lines=17> */
[----:B------:R-:W3:Y:S08]  /*02d0*/  LDC.64 R6, c[0x0][0x358] ;  /* 0x0000d600ff067b82 */ /* 0x000ef00000000a00 */
[----:B------:R-:W4:Y:S01]  /*02e0*/  LDC.64 R16, c[0x0][0x390] ;  /* 0x0000e400ff107b82 */ /* 0x000f220000000a00 */
[----:B0-----:R-:W-:-:S07]  /*02f0*/  SHF.L.U32 R18, R18, 0x1, RZ ;  /* 0x0000000112127819 */ /* 0x001fce00000006ff */
[----:B------:R-:W0:Y:S02]  /*0300*/  LDC.64 R8, c[0x0][0x398] ;  /* 0x0000e600ff087b82 */ /* 0x000e240000000a00 */
.L_x_18316:
[----:B0-----:R-:W0:Y:S01]  /*0310*/  LDC.64 R10, c[0x0][0x3a0] ;  /* 0x0000e800ff0a7b82 */ /* 0x001e220000000a00 */
[----:B------:R-:W-:Y:S01]  /*0320*/  ISETP.GE.U32.AND P0, PT, R18, UR40, PT ;  /* 0x0000002812007c0c */ /* 0x000fe2000bf06070 */
[----:B------:R-:W-:Y:S01]  /*0330*/  BSSY.RECONVERGENT B1, `(.L_x_18299) ;  /* 0x0000061000017945 */ /* 0x000fe20003800200 */
[----:B------:R-:W-:Y:S01]  /*0340*/  IMAD.MOV.U32 R25, RZ, RZ, -0x800000 ;  /* 0xff800000ff197424 */ /* 0x000fe200078e00ff */
[----:B------:R-:W-:Y:S01]  /*0350*/  MOV R13, 0xff800000 ;  /* 0xff800000000d7802 */ /* 0x000fe20000000f00 */
[----:B------:R-:W-:Y:S01]  /*0360*/  IMAD.MOV.U32 R5, RZ, RZ, -0x800000 ;  /* 0xff800000ff057424 */ /* 0x000fe200078e00ff */
[----:B------:R-:W-:-:S13]  /*0370*/  ISETP.GE.AND.EX P0, PT, RZ, UR41, PT, P0 ;  /* 0x00000029ff007c0c */ /* 0x000fda000bf06300 */
        /* <DEDUP_REMOVED lines=28> */
[----:B-1----:R-:W-:-:S04]  /*0540*/  VIADD R2, R12, 0xffffffe ;  /* 0x0ffffffe0c027836 */ /* 0x002fc80000000000 */
[----:B------:R1:W2:Y:S02]  /*0550*/  F2I.FTZ.U32.TRUNC.NTZ R3, R2 ;  /* 0x0000000200037305 */ /* 0x0002a4000021f000 */
[----:B------:R-:W-:-:S06]  /*0560*/  @P1 VIADD R5, R5, 0x1 ;  /* 0x0000000105051836 */ /* 0x000fcc0000000000 */
[----:B------:R-:W-:Y:S01]  /*0570*/  @!P2 IADD3 R5, PT, PT, -R5, RZ, RZ ;  /* 0x000000ff0505a210 */ /* 0x000fe20007ffe1ff */
[----:B-1----:R-:W-:Y:S01]  /*0580*/  IMAD.MOV.U32 R2, RZ, RZ, RZ ;  /* 0x000000ffff027224 */ /* 0x002fe200078e00ff */
[----:B------:R-:W-:-:S04]  /*0590*/  @!P3 LOP3.LUT R5, RZ, R23, RZ, 0x33, !PT ;  /* 0x00000017ff05b212 */ /* 0x000fc800078e33ff */
[----:B------:R-:W-:Y:S01]  /*05a0*/  IADD3 R13, PT, PT, -R5, RZ, RZ ;  /* 0x000000ff050d7210 */ /* 0x000fe20007ffe1ff */
[----:B--2---:R-:W-:-:S04]  /*05b0*/  IMAD.MOV R15, RZ, RZ, -R3 ;  /* 0x000000ffff0f7224 */ /* 0x004fc800078e0a03 */
        /* <DEDUP_REMOVED lines=56> */
.L_x_18300:
[----:B------:R-:W-:Y:S05]  /*0940*/  BSYNC.RECONVERGENT B1 ;  /* 0x0000000000017941 */ /* 0x000fea0003800200 */
.L_x_18299:
[----:B------:R-:W-:Y:S01]  /*0950*/  BSSY.RECONVERGENT B1, `(.L_x_18301) ;  /* 0x0000061000017945 */ /* 0x000fe20003800200 */
[----:B------:R-:W-:Y:S01]  /*0960*/  IMAD.MOV.U32 R4, RZ, RZ, -0x800000 ;  /* 0xff800000ff047424 */ /* 0x000fe200078e00ff */
[----:B------:R-:W-:Y:S01]  /*0970*/  MOV R3, 0xff800000 ;  /* 0xff80000000037802 */ /* 0x000fe20000000f00 */
[----:B------:R-:W-:Y:S01]  /*0980*/  IMAD.MOV.U32 R0, RZ, RZ, -0x800000 ;  /* 0xff800000ff007424 */ /* 0x000fe200078e00ff */
[----:B------:R-:W-:Y:S06]  /*0990*/  @P0 BRA `(.L_x_18302) ;  /* 0x0000000400700947 */ /* 0x000fec0003800000 */
[----:B-1----:R-:W-:Y:S02]  /*09a0*/  IABS R12, R23 ;  /* 0x00000017000c7213 */ /* 0x002fe40000000000 */
[----:B------:R-:W-:Y:S02]  /*09b0*/  IADD3 R15, PT, PT, R21, 0x1, RZ ;  /* 0x00000001150f7810 */ /* 0x000fe40007ffe0ff */
[----:B------:R-:W1:Y:S01]  /*09c0*/  I2F.RP R4, R12 ;  /* 0x0000000c00047306 */ /* 0x000e620000209400 */
[----:B---3--:R-:W-:Y:S02]  /*09d0*/  R2UR UR4, R6 ;  /* 0x00000000060472ca */ /* 0x008fe400000e0000 */
        /* <DEDUP_REMOVED lines=18> */
[-C--:B------:R-:W-:Y:S02]  /*0b00*/  @!P3 IADD3 R3, PT, PT, R3, -R12.reuse, RZ ;  /* 0x8000000c0303b210 */ /* 0x080fe40007ffe0ff */
[----:B------:R-:W-:Y:S01]  /*0b10*/  @!P3 IADD3 R2, PT, PT, R2, 0x1, RZ ;  /* 0x000000010202b810 */ /* 0x000fe20007ffe0ff */
[----:B-1----:R-:W-:Y:S01]  /*0b20*/  VIADD R14, R15, 0xffffffe ;  /* 0x0ffffffe0f0e7836 */ /* 0x002fe20000000000 */
[----:B------:R-:W-:Y:S02]  /*0b30*/  ISETP.GE.U32.AND P2, PT, R3, R12, PT ;  /* 0x0000000c0300720c */ /* 0x000fe40003f46070 */
[----:B------:R-:W-:Y:S02]  /*0b40*/  LOP3.LUT R3, R0, R23, RZ, 0x3c, !PT ;  /* 0x0000001700037212 */ /* 0x000fe400078e3cff */
[----:B------:R-:W-:Y:S02]  /*0b50*/  ISETP.NE.AND P3, PT, R23, RZ, PT ;  /* 0x000000ff1700720c */ /* 0x000fe40003f65270 */
[----:B------:R-:W-:-:S02]  /*0b60*/  ISETP.GE.AND P1, PT, R3, RZ, PT ;  /* 0x000000ff0300720c */ /* 0x000fc40003f26270 */
[----:B------:R-:W1:Y:S05]  /*0b70*/  F2I.FTZ.U32.TRUNC.NTZ R3, R14 ;  /* 0x0000000e00037305 */ /* 0x000e6a000021f000 */
[----:B------:R-:W-:-:S05]  /*0b80*/  @P2 VIADD R2, R2, 0x1 ;  /* 0x0000000102022836 */ /* 0x000fca0000000000 */
[----:B------:R-:W-:Y:S01]  /*0b90*/  MOV R12, R2 ;  /* 0x00000002000c7202 */ /* 0x000fe20000000f00 */
[----:B------:R-:W-:-:S04]  /*0ba0*/  HFMA2 R2, -RZ, RZ, 0, 0 ;  /* 0x00000000ff027431 */ /* 0x000fc800000001ff */
        /* <DEDUP_REMOVED lines=59> */
.L_x_18302:
[----:B------:R-:W-:Y:S05]  /*0f60*/  BSYNC.RECONVERGENT B1 ;  /* 0x0000000000017941 */ /* 0x000fea0003800200 */
.L_x_18301:
[----:B------:R-:W-:-:S03]  /*0f70*/  UMOV UR4, 0xffffffff ;  /* 0xffffffff00047882 */ /* 0x000fc60000000000 */
[----:B------:R-:W-:Y:S05]  /*0f80*/  BRA.DIV UR4, `(.L_x_18303) ;  /* 0x0000000a04c47947 */ /* 0x000fea000b800000 */
[----:B------:R-:W5:Y:S01]  /*0f90*/  SHFL.BFLY PT, R14, R13, 0x10, 0x1f ;  /* 0x0e001f000d0e7f89 */ /* 0x000f6200000e0000 */
[----:B0-----:R-:W-:-:S03]  /*0fa0*/  IMAD.MOV.U32 R11, RZ, RZ, 0x3bbb989d ;  /* 0x3bbb989dff0b7424 */ /* 0x001fc600078e00ff */
[----:B------:R-:W0:Y:S01]  /*0fb0*/  SHFL.BFLY PT, R27, R0, 0x10, 0x1f ;  /* 0x0e001f00001b7f89 */ /* 0x000e2200000e0000 */
[----:B-----5:R-:W-:Y:S02]  /*0fc0*/  FMNMX R13, R14, R13, !PT ;  /* 0x0000000d0e0d7209 */ /* 0x020fe40007800000 */
[----:B0-----:R-:W-:-:S03]  /*0fd0*/  FMNMX R27, R27, R0, !PT ;  /* 0x000000001b1b7209 */ /* 0x001fc60007800000 */
        /* <DEDUP_REMOVED lines=17> */
[----:B------:R-:W-:Y:S02]  /*10f0*/  HFMA2 R5, -RZ, RZ, 3.7421875, 0 ;  /* 0x437c0000ff057431 */ /* 0x000fe400000001ff */
[----:B------:R-:W-:Y:S01]  /*1100*/  FADD R10, -R2, R25 ;  /* 0x00000019020a7221 */ /* 0x000fe20000000100 */
[----:B------:R-:W-:-:S03]  /*1110*/  FFMA.SAT R14, R12, R11, 0.5 ;  /* 0x3f0000000c0e7423 */ /* 0x000fc6000000200b */
[----:B------:R-:W-:Y:S01]  /*1120*/  FFMA.SAT R24, R10, R11, 0.5 ;  /* 0x3f0000000a187423 */ /* 0x000fe2000000200b */
[-C--:B------:R-:W-:Y:S01]  /*1130*/  FFMA.RM R2, R14, R5.reuse, 12582913 ;  /* 0x4b4000010e027423 */ /* 0x080fe20000004005 */
[----:B------:R-:W-:Y:S02]  /*1140*/  FADD R14, -R27, R3 ;  /* 0x000000031b0e7221 */ /* 0x000fe40000000100 */
[----:B------:R-:W-:Y:S01]  /*1150*/  FFMA.RM R0, R24, R5, 12582913 ;  /* 0x4b40000118007423 */ /* 0x000fe20000004005 */
[----:B------:R-:W-:Y:S01]  /*1160*/  FADD R13, R2, -12583039 ;  /* 0xcb40007f020d7421 */ /* 0x000fe20000000000 */
[----:B------:R-:W-:Y:S02]  /*1170*/  FFMA.SAT R24, R14, R11, 0.5 ;  /* 0x3f0000000e187423 */ /* 0x000fe4000000200b */
[----:B------:R-:W-:Y:S01]  /*1180*/  FADD R15, R0, -12583039 ;  /* 0xcb40007f000f7421 */ /* 0x000fe20000000000 */
[----:B------:R-:W-:Y:S02]  /*1190*/  IMAD.SHL.U32 R2, R2, 0x800000, RZ ;  /* 0x0080000002027824 */ /* 0x000fe400078e00ff */
[----:B------:R-:W-:Y:S01]  /*11a0*/  FFMA R13, R12, 1.4426950216293334961, -R13 ;  /* 0x3fb8aa3b0c0d7823 */ /* 0x000fe2000000080d */
[----:B------:R-:W-:-:S03]  /*11b0*/  FFMA R15, R10, 1.4426950216293334961, -R15 ;  /* 0x3fb8aa3b0a0f7823 */ /* 0x000fc6000000080f */
[----:B------:R-:W-:Y:S01]  /*11c0*/  FFMA R3, R12, 1.925963033500011079e-08, R13 ;  /* 0x32a570600c037823 */ /* 0x000fe2000000000d */
[----:B------:R-:W-:Y:S01]  /*11d0*/  FADD R12, -R27, R4 ;  /* 0x000000041b0c7221 */ /* 0x000fe20000000100 */
[----:B------:R-:W-:Y:S01]  /*11e0*/  FFMA.RM R4, R24, R5, 12582913 ;  /* 0x4b40000118047423 */ /* 0x000fe20000004005 */
[----:B------:R-:W-:Y:S02]  /*11f0*/  FFMA R10, R10, 1.925963033500011079e-08, R15 ;  /* 0x32a570600a0a7823 */ /* 0x000fe4000000000f */
[----:B------:R-:W-:Y:S01]  /*1200*/  FFMA.SAT R24, R12, R11, 0.5 ;  /* 0x3f0000000c187423 */ /* 0x000fe2000000200b */
[----:B------:R-:W-:Y:S01]  /*1210*/  FADD R11, R4, -12583039 ;  /* 0xcb40007f040b7421 */ /* 0x000fe20000000000 */
[----:B------:R-:W0:Y:S02]  /*1220*/  MUFU.EX2 R3, R3 ;  /* 0x0000000300037308 */ /* 0x000e240000000800 */
[----:B------:R-:W-:Y:S01]  /*1230*/  FFMA.RM R5, R24, R5, 12582913 ;  /* 0x4b40000118057423 */ /* 0x000fe20000004005 */
[----:B------:R-:W-:-:S03]  /*1240*/  FFMA R11, R14, 1.4426950216293334961, -R11 ;  /* 0x3fb8aa3b0e0b7823 */ /* 0x000fc6000000080b */
[----:B------:R-:W-:Y:S01]  /*1250*/  FADD R13, R5, -12583039 ;  /* 0xcb40007f050d7421 */ /* 0x000fe20000000000 */
[----:B------:R-:W-:Y:S01]  /*1260*/  FFMA R11, R14, 1.925963033500011079e-08, R11 ;  /* 0x32a570600e0b7823 */ /* 0x000fe2000000000b */
[----:B------:R-:W5:Y:S02]  /*1270*/  MUFU.EX2 R10, R10 ;  /* 0x0000000a000a7308 */ /* 0x000f640000000800 */
[----:B------:R-:W-:-:S04]  /*1280*/  FFMA R13, R12, 1.4426950216293334961, -R13 ;  /* 0x3fb8aa3b0c0d7823 */ /* 0x000fc8000000080d */
[----:B------:R-:W-:Y:S01]  /*1290*/  FFMA R12, R12, 1.925963033500011079e-08, R13 ;  /* 0x32a570600c0c7823 */ /* 0x000fe2000000000d */
[----:B------:R-:W-:Y:S01]  /*12a0*/  SHF.L.U32 R13, R0, 0x17, RZ ;  /* 0x00000017000d7819 */ /* 0x000fe200000006ff */
[----:B------:R-:W1:Y:S01]  /*12b0*/  MUFU.EX2 R11, R11 ;  /* 0x0000000b000b7308 */ /* 0x000e620000000800 */
[----:B0-----:R-:W-:Y:S01]  /*12c0*/  FMUL R3, R2, R3 ;  /* 0x0000000302037220 */ /* 0x001fe20000400000 */
[----:B------:R-:W-:Y:S01]  /*12d0*/  IMAD.SHL.U32 R2, R4, 0x800000, RZ ;  /* 0x0080000004027824 */ /* 0x000fe200078e00ff */
[----:B------:R-:W-:-:S05]  /*12e0*/  SHF.L.U32 R4, R5, 0x17, RZ ;  /* 0x0000001705047819 */ /* 0x000fca00000006ff */
[----:B------:R-:W0:Y:S01]  /*12f0*/  MUFU.EX2 R15, R12 ;  /* 0x0000000c000f7308 */ /* 0x000e220000000800 */
[----:B-----5:R-:W-:Y:S01]  /*1300*/  FMUL R0, R13, R10 ;  /* 0x0000000a0d007220 */ /* 0x020fe20000400000 */
[----:B------:R-:W-:-:S04]  /*1310*/  FADD R13, RZ, R3 ;  /* 0x00000003ff0d7221 */ /* 0x000fc80000000000 */
        /* <DEDUP_REMOVED lines=24> */
.L_x_18338:
        /* <DEDUP_REMOVED lines=11> */
[----:B--234-:R-:W-:Y:S05]  /*1550*/  CALL.REL.NOINC `($__internal_286_$__cuda_sm3x_div_rn_noftz_f32_slowpath) ;  /* 0x0000001000147944 */ /* 0x01cfea0003c00000 */
[----:B------:R-:W-:-:S07]  /*1560*/  IMAD.MOV.U32 R10, RZ, RZ, R11 ;  /* 0x000000ffff0a7224 */ /* 0x000fce00078e000b */
.L_x_18305:
[----:B------:R-:W-:Y:S05]  /*1570*/  BSYNC.RECONVERGENT B1 ;  /* 0x0000000000017941 */ /* 0x000fea0003800200 */
.L_x_18304:
        /* <DEDUP_REMOVED lines=11> */
[----:B--234-:R-:W-:Y:S05]  /*1630*/  CALL.REL.NOINC `($__internal_286_$__cuda_sm3x_div_rn_noftz_f32_slowpath) ;  /* 0x0000000c00dc7944 */ /* 0x01cfea0003c00000 */
.L_x_18307:
[----:B------:R-:W-:Y:S05]  /*1640*/  BSYNC.RECONVERGENT B1 ;  /* 0x0000000000017941 */ /* 0x000fea0003800200 */
.L_x_18306:
        /* <DEDUP_REMOVED lines=10> */
[----:B---3--:R-:W-:Y:S01]  /*16f0*/  R2UR UR4, R6 ;  /* 0x00000000060472ca */ /* 0x008fe200000e0000 */
        /* <DEDUP_REMOVED lines=8> */
.L_x_18309:
[----:B------:R-:W-:Y:S05]  /*1780*/  BSYNC.RECONVERGENT B1 ;  /* 0x0000000000017941 */ /* 0x000fea0003800200 */
.L_x_18308:
[----:B------:R-:W-:Y:S01]  /*1790*/  BSSY.RECONVERGENT B1, `(.L_x_18310) ;  /* 0x0000008000017945 */ /* 0x000fe20003800200 */
[----:B0-----:R-:W-:-:S03]  /*17a0*/  FFMA R10, R3, R5, R0 ;  /* 0x00000005030a7223 */ /* 0x001fc60000000000 */
[----:B------:R-:W-:Y:S05]  /*17b0*/  @!P1 BRA `(.L_x_18311) ;  /* 0x0000000000149947 */ /* 0x000fea0003800000 */
[----:B------:R-:W-:Y:S01]  /*17c0*/  MOV R3, R2 ;  /* 0x0000000200037202 */ /* 0x000fe20000000f00 */
[----:B------:R-:W-:Y:S01]  /*17d0*/  IMAD.MOV.U32 R5, RZ, RZ, R25 ;  /* 0x000000ffff057224 */ /* 0x000fe200078e0019 */
[----:B------:R-:W-:-:S07]  /*17e0*/  MOV R12, 0x1800 ;  /* 0x00001800000c7802 */ /* 0x000fce0000000f00 */
[----:B--234-:R-:W-:Y:S05]  /*17f0*/  CALL.REL.NOINC `($__internal_286_$__cuda_sm3x_div_rn_noftz_f32_slowpath) ;  /* 0x0000000c006c7944 */ /* 0x01cfea0003c00000 */
[----:B------:R-:W-:-:S07]  /*1800*/  MOV R10, R11 ;  /* 0x0000000b000a7202 */ /* 0x000fce0000000f00 */
.L_x_18311:
[----:B------:R-:W-:Y:S05]  /*1810*/  BSYNC.RECONVERGENT B1 ;  /* 0x0000000000017941 */ /* 0x000fea0003800200 */
.L_x_18310:
        /* <DEDUP_REMOVED lines=12> */
[----:B--234-:R-:W-:Y:S05]  /*18e0*/  CALL.REL.NOINC `($__internal_286_$__cuda_sm3x_div_rn_noftz_f32_slowpath) ;  /* 0x0000000c00307944 */ /* 0x01cfea0003c00000 */
.L_x_18313:
[----:B------:R-:W-:Y:S05]  /*18f0*/  BSYNC.RECONVERGENT B1 ;  /* 0x0000000000017941 */ /* 0x000fea0003800200 */
.L_x_18312:
[----:B------:R-:W-:Y:S04]  /*1900*/  BSSY.RECONVERGENT B1, `(.L_x_18314) ;  /* 0x0000012000017945 */ /* 0x000fe80003800200 */
[----:B------:R-:W-:Y:S05]  /*1910*/  @P0 BRA `(.L_x_18315) ;  /* 0x0000000000400947 */ /* 0x000fea0003800000 */
[----:B------:R-:W0:Y:S01]  /*1920*/  LDC.64 R2, c[0x0][0x3f8] ;  /* 0x0000fe00ff027b82 */ /* 0x000e220000000a00 */
[----:B------:R-:W-:Y:S01]  /*1930*/  IMAD R0, R19, UR38, RZ ;  /* 0x0000002613007c24 */ /* 0x000fe2000f8e02ff */
[----:B---3--:R-:W-:Y:S02]  /*1940*/  R2UR UR4, R6 ;  /* 0x00000000060472ca */ /* 0x008fe400000e0000 */
[----:B------:R-:W-:Y:S01]  /*1950*/  R2UR UR5, R7 ;  /* 0x00000000070572ca */ /* 0x000fe200000e0000 */
[C---:B------:R-:W-:Y:S02]  /*1960*/  IMAD R5, R21.reuse, UR39, R0 ;  /* 0x0000002715057c24 */ /* 0x040fe4000f8e0200 */
[----:B0-----:R-:W-:-:S03]  /*1970*/  IMAD.WIDE.U32 R2, R21, UR38, R2 ;  /* 0x0000002615027c25 */ /* 0x001fc6000f8e0002 */
[----:B------:R-:W-:-:S05]  /*1980*/  IADD3 R0, P0, PT, R18, R2, RZ ;  /* 0x0000000212007210 */ /* 0x000fca0007f1e0ff */
        /* <DEDUP_REMOVED lines=9> */
.L_x_18315:
[----:B------:R-:W-:Y:S05]  /*1a20*/  BSYNC.RECONVERGENT B1 ;  /* 0x0000000000017941 */ /* 0x000fea0003800200 */
.L_x_18314:
[----:B------:R-:W-:-:S04]  /*1a30*/  IADD3 R21, P0, PT, R20, R21, RZ ;  /* 0x0000001514157210 */ /* 0x000fc80007f1e0ff */
[----:B------:R-:W-:Y:S02]  /*1a40*/  LEA.HI.X.SX32 R19, R20, R19, 0x1, P0 ;  /* 0x0000001314137211 */ /* 0x000fe400000f0eff */
[----:B------:R-:W-:-:S04]  /*1a50*/  ISETP.GE.U32.AND P0, PT, R21, UR44, PT ;  /* 0x0000002c15007c0c */ /* 0x000fc8000bf06070 */
[----:B------:R-:W-:-:S13]  /*1a60*/  ISETP.GE.AND.EX P0, PT, R19, UR45, PT, P0 ;  /* 0x0000002d13007c0c */ /* 0x000fda000bf06300 */
[----:B------:R-:W-:Y:S05]  /*1a70*/  @!P0 BRA `(.L_x_18316) ;  /* 0xffffffe800248947 */ /* 0x000fea000383ffff */
[----:B------:R-:W-:Y:S05]  /*1a80*/  BSYNC B0 ;  /* 0x0000000000007941 */ /* 0x000fea0003800000 */
.L_x_18298:
[----:B------:R-:W-:Y:S05]  /*1a90*/  EXIT ;  /* 0x000000000000794d */ /* 0x000fea0003800000 */
.L_x_18303:
[----:B------:R-:W-:Y:S01]  /*1aa0*/  HFMA2 R12, -RZ, RZ, 0, 9.5367431640625e-07 ;  /* 0x00000010ff0c7431 */ /* 0x000fe200000001ff */
[----:B------:R-:W-:Y:S01]  /*1ab0*/  BSSY B1, `(.L_x_18317) ;  /* 0x0000006000017945 */ /* 0x000fe20003800000 */
[----:B0-----:R-:W-:Y:S01]  /*1ac0*/  IMAD.MOV.U32 R11, RZ, RZ, 0x1f ;  /* 0x0000001fff0b7424 */ /* 0x001fe200078e00ff */
[----:B------:R-:W-:-:S07]  /*1ad0*/  MOV R15, 0xffffffff ;  /* 0xffffffff000f7802 */ /* 0x000fce0000000f00 */
[----:B-1234-:R-:W-:Y:S05]  /*1ae0*/  WARPSYNC.COLLECTIVE R15, `(.L_x_18318) ;  /* 0x000000000f087348 */ /* 0x01efea0003c00000 */
[----:B------:R0:W0:Y:S02]  /*1af0*/  SHFL.BFLY P6, R14, R13, R12, R11 ;  /* 0x0c00000c0d0e7389 */ /* 0x00002400000c000b */
[----:B01234-:R-:W-:Y:S05]  /*1b00*/  ENDCOLLECTIVE ;  /* 0x000000000000791b */ /* 0x01ffea0003800000 */
.L_x_18318:
[----:B------:R-:W-:Y:S05]  /*1b10*/  BSYNC B1 ;  /* 0x0000000000017941 */ /* 0x000fea0003800000 */
.L_x_18317:
[----:B------:R-:W-:Y:S01]  /*1b20*/  HFMA2 R11, -RZ, RZ, 0, 1.847743988037109375e-06 ;  /* 0x0000001fff0b7431 */ /* 0x000fe200000001ff */
[----:B------:R-:W-:Y:S01]  /*1b30*/  FMNMX R13, R14, R13, !PT ;  /* 0x0000000d0e0d7209 */ /* 0x000fe20007800000 */
[----:B------:R-:W-:Y:S02]  /*1b40*/  IMAD.MOV.U32 R12, RZ, RZ, 0x8 ;  /* 0x00000008ff0c7424 */ /* 0x000fe400078e00ff */
[----:B------:R-:W-:-:S07]  /*1b50*/  IMAD.MOV.U32 R15, RZ, RZ, -0x1 ;  /* 0xffffffffff0f7424 */ /* 0x000fce00078e00ff */
[----:B------:R-:W-:Y:S05]  /*1b60*/  WARPSYNC.COLLECTIVE R15, `(.L_x_18319) ;  /* 0x000000000f087348 */ /* 0x000fea0003c00000 */
[----:B------:R0:W1:Y:S02]  /*1b70*/  SHFL.BFLY P6, R14, R13, R12, R11 ;  /* 0x0c00000c0d0e7389 */ /* 0x00006400000c000b */
[----:B01----:R-:W-:Y:S05]  /*1b80*/  ENDCOLLECTIVE ;  /* 0x000000000000791b */ /* 0x003fea0003800000 */
.L_x_18319:
[----:B------:R-:W-:Y:S01]  /*1b90*/  IMAD.MOV.U32 R12, RZ, RZ, 0x4 ;  /* 0x00000004ff0c7424 */ /* 0x000fe200078e00ff */
[----:B------:R-:W-:-:S04]  /*1ba0*/  FMNMX R2, R13, R14, !PT ;  /* 0x0000000e0d027209 */ /* 0x000fc80007800000 */
[----:B------:R-:W-:-:S07]  /*1bb0*/  MOV R13, R2 ;  /* 0x00000002000d7202 */ /* 0x000fce0000000f00 */
[----:B------:R-:W-:Y:S05]  /*1bc0*/  WARPSYNC.COLLECTIVE R15, `(.L_x_18320) ;  /* 0x000000000f087348 */ /* 0x000fea0003c00000 */
[----:B------:R0:W1:Y:S02]  /*1bd0*/  SHFL.BFLY P6, R14, R13, R12, R11 ;  /* 0x0c00000c0d0e7389 */ /* 0x00006400000c000b */
[----:B01----:R-:W-:Y:S05]  /*1be0*/  ENDCOLLECTIVE ;  /* 0x000000000000791b */ /* 0x003fea0003800000 */
.L_x_18320:
[----:B------:R-:W-:Y:S01]  /*1bf0*/  IMAD.MOV.U32 R12, RZ, RZ, 0x2 ;  /* 0x00000002ff0c7424 */ /* 0x000fe200078e00ff */
[----:B------:R-:W-:-:S04]  /*1c00*/  FMNMX R10, R2, R14, !PT ;  /* 0x0000000e020a7209 */ /* 0x000fc80007800000 */
[----:B------:R-:W-:-:S07]  /*1c10*/  MOV R13, R10 ;  /* 0x0000000a000d7202 */ /* 0x000fce0000000f00 */
[----:B------:R-:W-:Y:S05]  /*1c20*/  WARPSYNC.COLLECTIVE R15, `(.L_x_18321) ;  /* 0x000000000f087348 */ /* 0x000fea0003c00000 */
[----:B------:R0:W1:Y:S02]  /*1c30*/  SHFL.BFLY P6, R14, R13, R12, R11 ;  /* 0x0c00000c0d0e7389 */ /* 0x00006400000c000b */
[----:B01----:R-:W-:Y:S05]  /*1c40*/  ENDCOLLECTIVE ;  /* 0x000000000000791b */ /* 0x003fea0003800000 */
.L_x_18321:
[----:B------:R-:W-:Y:S01]  /*1c50*/  IMAD.MOV.U32 R12, RZ, RZ, 0x1 ;  /* 0x00000001ff0c7424 */ /* 0x000fe200078e00ff */
[----:B------:R-:W-:-:S04]  /*1c60*/  FMNMX R24, R10, R14, !PT ;  /* 0x0000000e0a187209 */ /* 0x000fc80007800000 */
[----:B------:R-:W-:-:S07]  /*1c70*/  MOV R13, R24 ;  /* 0x00000018000d7202 */ /* 0x000fce0000000f00 */
[----:B------:R-:W-:Y:S05]  /*1c80*/  WARPSYNC.COLLECTIVE R15, `(.L_x_18322) ;  /* 0x000000000f087348 */ /* 0x000fea0003c00000 */
[----:B------:R0:W1:Y:S02]  /*1c90*/  SHFL.BFLY P6, R14, R13, R12, R11 ;  /* 0x0c00000c0d0e7389 */ /* 0x00006400000c000b */
[----:B01----:R-:W-:Y:S05]  /*1ca0*/  ENDCOLLECTIVE ;  /* 0x000000000000791b */ /* 0x003fea0003800000 */
.L_x_18322:
[----:B------:R-:W-:Y:S01]  /*1cb0*/  MOV R13, R0 ;  /* 0x00000000000d7202 */ /* 0x000fe20000000f00 */
[----:B------:R-:W-:Y:S01]  /*1cc0*/  IMAD.MOV.U32 R12, RZ, RZ, 0x10 ;  /* 0x00000010ff0c7424 */ /* 0x000fe200078e00ff */
[----:B------:R-:W-:-:S07]  /*1cd0*/  FMNMX R2, R24, R14, !PT ;  /* 0x0000000e18027209 */ /* 0x000fce0007800000 */
[----:B------:R-:W-:Y:S05]  /*1ce0*/  WARPSYNC.COLLECTIVE R15, `(.L_x_18323) ;  /* 0x000000000f087348 */ /* 0x000fea0003c00000 */
[----:B------:R0:W1:Y:S02]  /*1cf0*/  SHFL.BFLY P6, R14, R13, R12, R11 ;  /* 0x0c00000c0d0e7389 */ /* 0x00006400000c000b */
[----:B01----:R-:W-:Y:S05]  /*1d00*/  ENDCOLLECTIVE ;  /* 0x000000000000791b */ /* 0x003fea0003800000 */
.L_x_18323:
[----:B------:R-:W-:Y:S01]  /*1d10*/  HFMA2 R12, -RZ, RZ, 0, 4.76837158203125e-07 ;  /* 0x00000008ff0c7431 */ /* 0x000fe200000001ff */
[----:B------:R-:W-:-:S04]  /*1d20*/  MOV R27, R14 ;  /* 0x0000000e001b7202 */ /* 0x000fc80000000f00 */
[----:B------:R-:W-:-:S05]  /*1d30*/  FMNMX R27, R27, R0, !PT ;  /* 0x000000001b1b7209 */ /* 0x000fca0007800000 */
[----:B------:R-:W-:-:S07]  /*1d40*/  IMAD.MOV.U32 R13, RZ, RZ, R27 ;  /* 0x000000ffff0d7224 */ /* 0x000fce00078e001b */
[----:B------:R-:W-:Y:S05]  /*1d50*/  WARPSYNC.COLLECTIVE R15, `(.L_x_18324) ;  /* 0x000000000f087348 */ /* 0x000fea0003c00000 */
[----:B------:R0:W1:Y:S02]  /*1d60*/  SHFL.BFLY P6, R14, R13, R12, R11 ;  /* 0x0c00000c0d0e7389 */ /* 0x00006400000c000b */
[----:B01----:R-:W-:Y:S05]  /*1d70*/  ENDCOLLECTIVE ;  /* 0x000000000000791b */ /* 0x003fea0003800000 */
.L_x_18324:
[----:B------:R-:W-:Y:S02]  /*1d80*/  IMAD.MOV.U32 R12, RZ, RZ, 0x4 ;  /* 0x00000004ff0c7424 */ /* 0x000fe400078e00ff */
[----:B------:R-:W-:-:S05]  /*1d90*/  IMAD.MOV.U32 R10, RZ, RZ, R14 ;  /* 0x000000ffff0a7224 */ /* 0x000fca00078e000e */
[----:B------:R-:W-:Y:S01]  /*1da0*/  FMNMX R26, R27, R10, !PT ;  /* 0x0000000a1b1a7209 */ /* 0x000fe20007800000 */
[----:B------:R-:W-:-:S03]  /*1db0*/  HFMA2 R10, -RZ, RZ, 3.7421875, 0 ;  /* 0x437c0000ff0a7431 */ /* 0x000fc600000001ff */
[----:B------:R-:W-:-:S07]  /*1dc0*/  MOV R13, R26 ;  /* 0x0000001a000d7202 */ /* 0x000fce0000000f00 */
[----:B------:R-:W-:Y:S05]  /*1dd0*/  WARPSYNC.COLLECTIVE R15, `(.L_x_18325) ;  /* 0x000000000f087348 */ /* 0x000fea0003c00000 */
[----:B------:R0:W1:Y:S02]  /*1de0*/  SHFL.BFLY P6, R14, R13, R12, R11 ;  /* 0x0c00000c0d0e7389 */ /* 0x00006400000c000b */
[----:B01----:R-:W-:Y:S05]  /*1df0*/  ENDCOLLECTIVE ;  /* 0x000000000000791b */ /* 0x003fea0003800000 */
.L_x_18325:
[----:B------:R-:W-:Y:S01]  /*1e00*/  HFMA2 R12, -RZ, RZ, 0, 1.1920928955078125e-07 ;  /* 0x00000002ff0c7431 */ /* 0x000fe200000001ff */
[----:B------:R-:W-:-:S04]  /*1e10*/  MOV R29, R14 ;  /* 0x0000000e001d7202 */ /* 0x000fc80000000f00 */
[----:B------:R-:W-:-:S05]  /*1e20*/  FMNMX R29, R26, R29, !PT ;  /* 0x0000001d1a1d7209 */ /* 0x000fca0007800000 */
[----:B------:R-:W-:-:S07]  /*1e30*/  IMAD.MOV.U32 R13, RZ, RZ, R29 ;  /* 0x000000ffff0d7224 */ /* 0x000fce00078e001d */
[----:B------:R-:W-:Y:S05]  /*1e40*/  WARPSYNC.COLLECTIVE R15, `(.L_x_18326) ;  /* 0x000000000f087348 */ /* 0x000fea0003c00000 */
[----:B------:R0:W1:Y:S02]  /*1e50*/  SHFL.BFLY P6, R14, R13, R12, R11 ;  /* 0x0c00000c0d0e7389 */ /* 0x00006400000c000b */
[----:B01----:R-:W-:Y:S05]  /*1e60*/  ENDCOLLECTIVE ;  /* 0x000000000000791b */ /* 0x003fea0003800000 */
.L_x_18326:
[----:B------:R-:W-:Y:S02]  /*1e70*/  IMAD.MOV.U32 R12, RZ, RZ, 0x1 ;  /* 0x00000001ff0c7424 */ /* 0x000fe400078e00ff */
[----:B------:R-:W-:-:S05]  /*1e80*/  IMAD.MOV.U32 R0, RZ, RZ, R14 ;  /* 0x000000ffff007224 */ /* 0x000fca00078e000e */
[----:B------:R-:W-:-:S04]  /*1e90*/  FMNMX R0, R29, R0, !PT ;  /* 0x000000001d007209 */ /* 0x000fc80007800000 */
[----:B------:R-:W-:-:S07]  /*1ea0*/  MOV R13, R0 ;  /* 0x00000000000d7202 */ /* 0x000fce0000000f00 */
[----:B------:R-:W-:Y:S05]  /*1eb0*/  WARPSYNC.COLLECTIVE R15, `(.L_x_18327) ;  /* 0x000000000f087348 */ /* 0x000fea0003c00000 */
[----:B------:R0:W1:Y:S02]  /*1ec0*/  SHFL.BFLY P6, R14, R13, R12, R11 ;  /* 0x0c00000c0d0e7389 */ /* 0x00006400000c000b */
[----:B01----:R-:W-:Y:S05]  /*1ed0*/  ENDCOLLECTIVE ;  /* 0x000000000000791b */ /* 0x003fea0003800000 */
.L_x_18327:
[----:B------:R-:W-:Y:S01]  /*1ee0*/  MOV R27, R14 ;  /* 0x0000000e001b7202 */ /* 0x000fe20000000f00 */
[----:B------:R-:W-:Y:S01]  /*1ef0*/  FADD R14, -R2, R5 ;  /* 0x00000005020e7221 */ /* 0x000fe20000000100 */
[----:B------:R-:W-:Y:S02]  /*1f00*/  IMAD.MOV.U32 R5, RZ, RZ, 0x3bbb989d ;  /* 0x3bbb989dff057424 */ /* 0x000fe400078e00ff */
[----:B------:R-:W-:Y:S01]  /*1f10*/  FMNMX R27, R0, R27, !PT ;  /* 0x0000001b001b7209 */ /* 0x000fe20007800000 */
[----:B------:R-:W-:-:S04]  /*1f20*/  FADD R0, -R2, R25 ;  /* 0x0000001902007221 */ /* 0x000fc80000000100 */
[C---:B------:R-:W-:Y:S01]  /*1f30*/  FADD R2, -R27.reuse, R3 ;  /* 0x000000031b027221 */ /* 0x040fe20000000100 */
[-C--:B------:R-:W-:Y:S01]  /*1f40*/  FFMA.SAT R3, R14, R5.reuse, 0.5 ;  /* 0x3f0000000e037423 */ /* 0x080fe20000002005 */
[----:B------:R-:W-:Y:S01]  /*1f50*/  FADD R4, -R27, R4 ;  /* 0x000000041b047221 */ /* 0x000fe20000000100 */
[----:B------:R-:W-:Y:S02]  /*1f60*/  FFMA.SAT R13, R0, R5, 0.5 ;  /* 0x3f000000000d7423 */ /* 0x000fe40000002005 */
[-C--:B------:R-:W-:Y:S02]  /*1f70*/  FFMA.RM R3, R3, R10.reuse, 12582913 ;  /* 0x4b40000103037423 */ /* 0x080fe4000000400a */
[----:B------:R-:W-:Y:S02]  /*1f80*/  FFMA.RM R13, R13, R10, 12582913 ;  /* 0x4b4000010d0d7423 */ /* 0x000fe4000000400a */
[C---:B------:R-:W-:Y:S01]  /*1f90*/  FADD R11, R3.reuse, -12583039 ;  /* 0xcb40007f030b7421 */ /* 0x040fe20000000000 */
[----:B------:R-:W-:-:S02]  /*1fa0*/  IMAD.SHL.U32 R3, R3, 0x800000, RZ ;  /* 0x0080000003037824 */ /* 0x000fc400078e00ff */
[----:B------:R-:W-:Y:S01]  /*1fb0*/  FADD R15, R13, -12583039 ;  /* 0xcb40007f0d0f7421 */ /* 0x000fe20000000000 */
[----:B------:R-:W-:-:S03]  /*1fc0*/  FFMA R11, R14, 1.4426950216293334961, -R11 ;  /* 0x3fb8aa3b0e0b7823 */ /* 0x000fc6000000080b */
[----:B------:R-:W-:Y:S01]  /*1fd0*/  FFMA R15, R0, 1.4426950216293334961, -R15 ;  /* 0x3fb8aa3b000f7823 */ /* 0x000fe2000000080f */
[----:B------:R-:W-:-:S03]  /*1fe0*/  FFMA R11, R14, 1.925963033500011079e-08, R11 ;  /* 0x32a570600e0b7823 */ /* 0x000fc6000000000b */
[----:B------:R-:W-:Y:S01]  /*1ff0*/  FFMA R15, R0, 1.925963033500011079e-08, R15 ;  /* 0x32a57060000f7823 */ /* 0x000fe2000000000f */
[----:B------:R-:W-:Y:S01]  /*2000*/  SHF.L.U32 R0, R13, 0x17, RZ ;  /* 0x000000170d007819 */ /* 0x000fe200000006ff */
[----:B------:R0:W1:Y:S08]  /*2010*/  MUFU.EX2 R12, R11 ;  /* 0x0000000b000c7308 */ /* 0x0000700000000800 */
[----:B------:R-:W2:Y:S01]  /*2020*/  MUFU.EX2 R15, R15 ;  /* 0x0000000f000f7308 */ /* 0x000ea20000000800 */
[-C--:B0-----:R-:W-:Y:S01]  /*2030*/  FFMA.SAT R11, R4, R5.reuse, 0.5 ;  /* 0x3f000000040b7423 */ /* 0x081fe20000002005 */
[----:B------:R-:W-:-:S03]  /*2040*/  FFMA.SAT R5, R2, R5, 0.5 ;  /* 0x3f00000002057423 */ /* 0x000fc60000002005 */
[-C--:B------:R-:W-:Y:S01]  /*2050*/  FFMA.RM R24, R11, R10.reuse, 12582913 ;  /* 0x4b4000010b187423 */ /* 0x080fe2000000400a */
[----:B------:R-:W-:-:S03]  /*2060*/  FFMA.RM R10, R5, R10, 12582913 ;  /* 0x4b400001050a7423 */ /* 0x000fc6000000400a */
[----:B------:R-:W-:Y:S01]  /*2070*/  FADD R5, R24, -12583039 ;  /* 0xcb40007f18057421 */ /* 0x000fe20000000000 */
[----:B------:R-:W-:Y:S01]  /*2080*/  FADD R11, R10, -12583039 ;  /* 0xcb40007f0a0b7421 */ /* 0x000fe20000000000 */
[----:B-1----:R-:W-:Y:S01]  /*2090*/  FMUL R3, R3, R12 ;  /* 0x0000000c03037220 */ /* 0x002fe20000400000 */
[----:B------:R-:W-:Y:S01]  /*20a0*/  MOV R12, 0x10 ;  /* 0x00000010000c7802 */ /* 0x000fe20000000f00 */
[----:B------:R-:W-:Y:S01]  /*20b0*/  FFMA R5, R4, 1.4426950216293334961, -R5 ;  /* 0x3fb8aa3b04057823 */ /* 0x000fe20000000805 */
[----:B------:R-:W-:Y:S01]  /*20c0*/  FFMA R11, R2, 1.4426950216293334961, -R11 ;  /* 0x3fb8aa3b020b7823 */ /* 0x000fe2000000080b */
[----:B------:R-:W-:Y:S02]  /*20d0*/  FADD R13, RZ, R3 ;  /* 0x00000003ff0d7221 */ /* 0x000fe40000000000 */
[----:B------:R-:W-:Y:S01]  /*20e0*/  FFMA R5, R4, 1.925963033500011079e-08, R5 ;  /* 0x32a5706004057823 */ /* 0x000fe20000000005 */
[----:B------:R-:W-:Y:S01]  /*20f0*/  FFMA R4, R2, 1.925963033500011079e-08, R11 ;  /* 0x32a5706002047823 */ /* 0x000fe2000000000b */
[----:B------:R-:W-:-:S02]  /*2100*/  IMAD.SHL.U32 R2, R10, 0x800000, RZ ;  /* 0x008000000a027824 */ /* 0x000fc400078e00ff */
[----:B--2---:R-:W-:Y:S01]  /*2110*/  FMUL R0, R0, R15 ;  /* 0x0000000f00007220 */ /* 0x004fe20000400000 */
[----:B------:R-:W-:Y:S01]  /*2120*/  MOV R15, 0xffffffff ;  /* 0xffffffff000f7802 */ /* 0x000fe20000000f00 */
[----:B------:R0:W1:Y:S02]  /*2130*/  MUFU.EX2 R11, R4 ;  /* 0x00000004000b7308 */ /* 0x0000640000000800 */
[----:B------:R-:W-:-:S06]  /*2140*/  FADD R13, R13, R0 ;  /* 0x000000000d0d7221 */ /* 0x000fcc0000000000 */
[----:B------:R-:W2:Y:S01]  /*2150*/  MUFU.EX2 R5, R5 ;  /* 0x0000000500057308 */ /* 0x000ea20000000800 */
[----:B0-----:R-:W-:Y:S02]  /*2160*/  IMAD.SHL.U32 R4, R24, 0x800000, RZ ;  /* 0x0080000018047824 */ /* 0x001fe400078e00ff */
[----:B-1----:R-:W-:Y:S01]  /*2170*/  FMUL R2, R2, R11 ;  /* 0x0000000b02027220 */ /* 0x002fe20000400000 */
[----:B------:R-:W-:-:S07]  /*2180*/  IMAD.MOV.U32 R11, RZ, RZ, 0x1f ;  /* 0x0000001fff0b7424 */ /* 0x000fce00078e00ff */
[----:B--2---:R-:W-:Y:S05]  /*2190*/  WARPSYNC.COLLECTIVE R15, `(.L_x_18328) ;  /* 0x000000000f087348 */ /* 0x004fea0003c00000 */
[----:B------:R0:W1:Y:S02]  /*21a0*/  SHFL.BFLY P6, R14, R13, R12, R11 ;  /* 0x0c00000c0d0e7389 */ /* 0x00006400000c000b */
[----:B012---:R-:W-:Y:S05]  /*21b0*/  ENDCOLLECTIVE ;  /* 0x000000000000791b */ /* 0x007fea0003800000 */
.L_x_18328:
[----:B------:R-:W-:Y:S01]  /*21c0*/  FMUL R4, R4, R5 ;  /* 0x0000000504047220 */ /* 0x000fe20000400000 */
[----:B------:R-:W-:Y:S02]  /*21d0*/  HFMA2 R12, -RZ, RZ, 0, 4.76837158203125e-07 ;  /* 0x00000008ff0c7431 */ /* 0x000fe400000001ff */
[----:B------:R-:W-:-:S04]  /*21e0*/  FADD R10, R13, R14 ;  /* 0x0000000e0d0a7221 */ /* 0x000fc80000000000 */
[----:B------:R-:W-:-:S07]  /*21f0*/  IMAD.MOV.U32 R13, RZ, RZ, R10 ;  /* 0x000000ffff0d7224 */ /* 0x000fce00078e000a */
[----:B------:R-:W-:Y:S05]  /*2200*/  WARPSYNC.COLLECTIVE R15, `(.L_x_18329) ;  /* 0x000000000f087348 */ /* 0x000fea0003c00000 */
[----:B------:R0:W1:Y:S02]  /*2210*/  SHFL.BFLY P6, R14, R13, R12, R11 ;  /* 0x0c00000c0d0e7389 */ /* 0x00006400000c000b */
[----:B01----:R-:W-:Y:S05]  /*2220*/  ENDCOLLECTIVE ;  /* 0x000000000000791b */ /* 0x003fea0003800000 */
.L_x_18329:
[----:B------:R-:W-:Y:S01]  /*2230*/  MOV R12, 0x4 ;  /* 0x00000004000c7802 */ /* 0x000fe20000000f00 */
[----:B------:R-:W-:-:S04]  /*2240*/  FADD R25, R10, R14 ;  /* 0x0000000e0a197221 */ /* 0x000fc80000000000 */
[----:B------:R-:W-:-:S07]  /*2250*/  IMAD.MOV.U32 R13, RZ, RZ, R25 ;  /* 0x000000ffff0d7224 */ /* 0x000fce00078e0019 */
[----:B------:R-:W-:Y:S05]  /*2260*/  WARPSYNC.COLLECTIVE R15, `(.L_x_18330) ;  /* 0x000000000f087348 */ /* 0x000fea0003c00000 */
[----:B------:R0:W1:Y:S02]  /*2270*/  SHFL.BFLY P6, R14, R13, R12, R11 ;  /* 0x0c00000c0d0e7389 */ /* 0x00006400000c000b */
[----:B01----:R-:W-:Y:S05]  /*2280*/  ENDCOLLECTIVE ;  /* 0x000000000000791b */ /* 0x003fea0003800000 */
.L_x_18330:
[----:B------:R-:W-:Y:S02]  /*2290*/  HFMA2 R12, -RZ, RZ, 0, 1.1920928955078125e-07 ;  /* 0x00000002ff0c7431 */ /* 0x000fe400000001ff */
[----:B------:R-:W-:Y:S01]  /*22a0*/  FADD R26, R25, R14 ;  /* 0x0000000e191a7221 */ /* 0x000fe20000000000 */
[----:B------:R-:W-:-:S03]  /*22b0*/  FADD R25, RZ, R2 ;  /* 0x00000002ff197221 */ /* 0x000fc60000000000 */
[----:B------:R-:W-:Y:S02]  /*22c0*/  IMAD.MOV.U32 R13, RZ, RZ, R26 ;  /* 0x000000ffff0d7224 */ /* 0x000fe400078e001a */
[----:B------:R-:W-:-:S07]  /*22d0*/  FADD R24, R25, R4 ;  /* 0x0000000419187221 */ /* 0x000fce0000000000 */
[----:B------:R-:W-:Y:S05]  /*22e0*/  WARPSYNC.COLLECTIVE R15, `(.L_x_18331) ;  /* 0x000000000f087348 */ /* 0x000fea0003c00000 */
[----:B------:R0:W1:Y:S02]  /*22f0*/  SHFL.BFLY P6, R14, R13, R12, R11 ;  /* 0x0c00000c0d0e7389 */ /* 0x00006400000c000b */
[----:B01----:R-:W-:Y:S05]  /*2300*/  ENDCOLLECTIVE ;  /* 0x000000000000791b */ /* 0x003fea0003800000 */
.L_x_18331:
[----:B------:R-:W-:Y:S01]  /*2310*/  MOV R12, 0x1 ;  /* 0x00000001000c7802 */ /* 0x000fe20000000f00 */
[----:B------:R-:W-:-:S04]  /*2320*/  FADD R10, R26, R14 ;  /* 0x0000000e1a0a7221 */ /* 0x000fc80000000000 */
[----:B------:R-:W-:-:S07]  /*2330*/  IMAD.MOV.U32 R13, RZ, RZ, R10 ;  /* 0x000000ffff0d7224 */ /* 0x000fce00078e000a */
[----:B------:R-:W-:Y:S05]  /*2340*/  WARPSYNC.COLLECTIVE R15, `(.L_x_18332) ;  /* 0x000000000f087348 */ /* 0x000fea0003c00000 */
[----:B------:R0:W1:Y:S02]  /*2350*/  SHFL.BFLY P6, R14, R13, R12, R11 ;  /* 0x0c00000c0d0e7389 */ /* 0x00006400000c000b */
[----:B01----:R-:W-:Y:S05]  /*2360*/  ENDCOLLECTIVE ;  /* 0x000000000000791b */ /* 0x003fea0003800000 */
.L_x_18332:
[----:B------:R-:W-:Y:S01]  /*2370*/  MOV R13, R24 ;  /* 0x00000018000d7202 */ /* 0x000fe20000000f00 */
[----:B------:R-:W-:Y:S02]  /*2380*/  IMAD.MOV.U32 R12, RZ, RZ, 0x10 ;  /* 0x00000010ff0c7424 */ /* 0x000fe400078e00ff */
[----:B------:R-:W-:-:S07]  /*2390*/  FADD R5, R10, R14 ;  /* 0x0000000e0a057221 */ /* 0x000fce0000000000 */
[----:B------:R-:W-:Y:S05]  /*23a0*/  WARPSYNC.COLLECTIVE R15, `(.L_x_18333) ;  /* 0x000000000f087348 */ /* 0x000fea0003c00000 */
[----:B------:R0:W1:Y:S02]  /*23b0*/  SHFL.BFLY P6, R14, R13, R12, R11 ;  /* 0x0c00000c0d0e7389 */ /* 0x00006400000c000b */
[----:B01----:R-:W-:Y:S05]  /*23c0*/  ENDCOLLECTIVE ;  /* 0x000000000000791b */ /* 0x003fea0003800000 */
.L_x_18333:
[----:B------:R-:W-:Y:S01]  /*23d0*/  HFMA2 R12, -RZ, RZ, 0, 4.76837158203125e-07 ;  /* 0x00000008ff0c7431 */ /* 0x000fe200000001ff */
[----:B------:R-:W-:-:S05]  /*23e0*/  MOV R25, R14 ;  /* 0x0000000e00197202 */ /* 0x000fca0000000f00 */
[----:B------:R-:W-:-:S04]  /*23f0*/  FADD R27, R24, R25 ;  /* 0x00000019181b7221 */ /* 0x000fc80000000000 */
[----:B------:R-:W-:-:S07]  /*2400*/  IMAD.MOV.U32 R13, RZ, RZ, R27 ;  /* 0x000000ffff0d7224 */ /* 0x000fce00078e001b */
[----:B------:R-:W-:Y:S05]  /*2410*/  WARPSYNC.COLLECTIVE R15, `(.L_x_18334) ;  /* 0x000000000f087348 */ /* 0x000fea0003c00000 */
[----:B------:R0:W1:Y:S02]  /*2420*/  SHFL.BFLY P6, R14, R13, R12, R11 ;  /* 0x0c00000c0d0e7389 */ /* 0x00006400000c000b */
[----:B01----:R-:W-:Y:S05]  /*2430*/  ENDCOLLECTIVE ;  /* 0x000000000000791b */ /* 0x003fea0003800000 */
.L_x_18334:
[----:B------:R-:W-:Y:S02]  /*2440*/  IMAD.MOV.U32 R12, RZ, RZ, 0x4 ;  /* 0x00000004ff0c7424 */ /* 0x000fe400078e00ff */
[----:B------:R-:W-:-:S04]  /*2450*/  IMAD.MOV.U32 R26, RZ, RZ, R14 ;  /* 0x000000ffff1a7224 */ /* 0x000fc800078e000e */
[----:B------:R-:W-:-:S05]  /*2460*/  FADD R28, R27, R26 ;  /* 0x0000001a1b1c7221 */ /* 0x000fca0000000000 */
[----:B------:R-:W-:-:S07]  /*2470*/  MOV R13, R28 ;  /* 0x0000001c000d7202 */ /* 0x000fce0000000f00 */
[----:B------:R-:W-:Y:S05]  /*2480*/  WARPSYNC.COLLECTIVE R15, `(.L_x_18335) ;  /* 0x000000000f087348 */ /* 0x000fea0003c00000 */
[----:B------:R0:W1:Y:S02]  /*2490*/  SHFL.BFLY P6, R14, R13, R12, R11 ;  /* 0x0c00000c0d0e7389 */ /* 0x00006400000c000b */
[----:B01----:R-:W-:Y:S05]  /*24a0*/  ENDCOLLECTIVE ;  /* 0x000000000000791b */ /* 0x003fea0003800000 */
.L_x_18335:
[----:B------:R-:W-:Y:S01]  /*24b0*/  HFMA2 R12, -RZ, RZ, 0, 1.1920928955078125e-07 ;  /* 0x00000002ff0c7431 */ /* 0x000fe200000001ff */
[----:B------:R-:W-:-:S05]  /*24c0*/  MOV R29, R14 ;  /* 0x0000000e001d7202 */ /* 0x000fca0000000f00 */
[----:B------:R-:W-:-:S04]  /*24d0*/  FADD R29, R28, R29 ;  /* 0x0000001d1c1d7221 */ /* 0x000fc80000000000 */
[----:B------:R-:W-:-:S07]  /*24e0*/  IMAD.MOV.U32 R13, RZ, RZ, R29 ;  /* 0x000000ffff0d7224 */ /* 0x000fce00078e001d */
[----:B------:R-:W-:Y:S05]  /*24f0*/  WARPSYNC.COLLECTIVE R15, `(.L_x_18336) ;  /* 0x000000000f087348 */ /* 0x000fea0003c00000 */
[----:B------:R0:W1:Y:S02]  /*2500*/  SHFL.BFLY P6, R14, R13, R12, R11 ;  /* 0x0c00000c0d0e7389 */ /* 0x00006400000c000b */
[----:B01----:R-:W-:Y:S05]  /*2510*/  ENDCOLLECTIVE ;  /* 0x000000000000791b */ /* 0x003fea0003800000 */
.L_x_18336:
[----:B------:R-:W-:Y:S02]  /*2520*/  IMAD.MOV.U32 R12, RZ, RZ, 0x1 ;  /* 0x00000001ff0c7424 */ /* 0x000fe400078e00ff */
[----:B------:R-:W-:-:S04]  /*2530*/  IMAD.MOV.U32 R24, RZ, RZ, R14 ;  /* 0x000000ffff187224 */ /* 0x000fc800078e000e */
[----:B------:R-:W-:-:S05]  /*2540*/  FADD R24, R29, R24 ;  /* 0x000000181d187221 */ /* 0x000fca0000000000 */
[----:B------:R-:W-:-:S07]  /*2550*/  MOV R13, R24 ;  /* 0x00000018000d7202 */ /* 0x000fce0000000f00 */
[----:B------:R-:W-:Y:S05]  /*2560*/  WARPSYNC.COLLECTIVE R15, `(.L_x_18337) ;  /* 0x000000000f087348 */ /* 0x000fea0003c00000 */
[----:B------:R0:W1:Y:S02]  /*2570*/  SHFL.BFLY P6, R14, R13, R12, R11 ;  /* 0x0c00000c0d0e7389 */ /* 0x00006400000c000b */
[----:B01----:R-:W-:Y:S05]  /*2580*/  ENDCOLLECTIVE ;  /* 0x000000000000791b */ /* 0x003fea0003800000 */
.L_x_18337:
[----:B------:R-:W-:Y:S01]  /*2590*/  MOV R27, R14 ;  /* 0x0000000e001b7202 */ /* 0x000fe20000000f00 */
[----:B------:R-:W-:Y:S06]  /*25a0*/  BRA `(.L_x_18338) ;  /* 0xffffffec00bc7947 */ /* 0x000fec000383ffff */
        .weak           $__internal_286_$__cuda_sm3x_div_rn_noftz_f32_slowpath
        .type           $__internal_286_$__cuda_sm3x_div_rn_noftz_f32_slowpath,@function
        .size           $__internal_286_$__cuda_sm3x_div_rn_noftz_f32_slowpath,(.L_x_37663 - $__internal_286_$__cuda_sm3x_div_rn_noftz_f32_slowpath)
$__internal_286_$__cuda_sm3x_div_rn_noftz_f32_slowpath:
[----:B------:R-:W-:Y:S01]  /*25b0*/  SHF.R.U32.HI R11, RZ, 0x17, R5 ;  /* 0x00000017ff0b7819 */ /* 0x000fe20000011605 */
        /* <DEDUP_REMOVED lines=34> */
.L_x_18340:
        /* <DEDUP_REMOVED lines=51> */
.L_x_18347:
[----:B------:R-:W-:-:S04]  /*2b10*/  LOP3.LUT R14, R14, 0x80000000, RZ, 0xc0, !PT ;  /* 0x800000000e0e7812 */ /* 0x000fc800078ec0ff */
[----:B------:R-:W-:Y:S01]  /*2b20*/  LOP3.LUT R14, R14, 0x7f800000, RZ, 0xfc, !PT ;  /* 0x7f8000000e0e7812 */ /* 0x000fe200078efcff */
[----:B------:R-:W-:Y:S06]  /*2b30*/  BRA `(.L_x_18348) ;  /* 0x0000000000047947 */ /* 0x000fec0003800000 */
.L_x_18346:
[----:B------:R-:W-:-:S07]  /*2b40*/  LEA R14, R24, R14, 0x17 ;  /* 0x0000000e180e7211 */ /* 0x000fce00078eb8ff */
.L_x_18348:
[----:B------:R-:W-:Y:S05]  /*2b50*/  BSYNC.RECONVERGENT B3 ;  /* 0x0000000000037941 */ /* 0x000fea0003800200 */
.L_x_18345:
[----:B------:R-:W-:Y:S05]  /*2b60*/  BRA `(.L_x_18349) ;  /* 0x0000000000207947 */ /* 0x000fea0003800000 */
.L_x_18344:
[----:B------:R-:W-:-:S04]  /*2b70*/  LOP3.LUT R14, R14, 0x80000000, R3, 0x48, !PT ;  /* 0x800000000e0e7812 */ /* 0x000fc800078e4803 */
[----:B------:R-:W-:Y:S01]  /*2b80*/  LOP3.LUT R14, R14, 0x7f800000, RZ, 0xfc, !PT ;  /* 0x7f8000000e0e7812 */ /* 0x000fe200078efcff */
[----:B------:R-:W-:Y:S06]  /*2b90*/  BRA `(.L_x_18349) ;  /* 0x0000000000147947 */ /* 0x000fec0003800000 */
.L_x_18343:
[----:B------:R-:W-:Y:S01]  /*2ba0*/  LOP3.LUT R14, R14, 0x80000000, R3, 0x48, !PT ;  /* 0x800000000e0e7812 */ /* 0x000fe200078e4803 */
[----:B------:R-:W-:Y:S06]  /*2bb0*/  BRA `(.L_x_18349) ;  /* 0x00000000000c7947 */ /* 0x000fec0003800000 */
.L_x_18342:
[----:B------:R-:W0:Y:S01]  /*2bc0*/  MUFU.RSQ R14, -QNAN ;  /* 0xffc00000000e7908 */ /* 0x000e220000001400 */
[----:B------:R-:W-:Y:S05]  /*2bd0*/  BRA `(.L_x_18349) ;  /* 0x0000000000047947 */ /* 0x000fea0003800000 */
.L_x_18341:
[----:B------:R-:W-:-:S07]  /*2be0*/  FADD.FTZ R14, R3, R5 ;  /* 0x00000005030e7221 */ /* 0x000fce0000010000 */
.L_x_18349:
[----:B------:R-:W-:Y:S05]  /*2bf0*/  BSYNC.RECONVERGENT B2 ;  /* 0x0000000000027941 */ /* 0x000fea0003800200 */
.L_x_18339:
[----:B------:R-:W-:Y:S02]  /*2c00*/  HFMA2 R13, -RZ, RZ, 0, 0 ;  /* 0x00000000ff0d7431 */ /* 0x000fe400000001ff */
[----:B0-----:R-:W-:Y:S02]  /*2c10*/  IMAD.MOV.U32 R11, RZ, RZ, R14 ;  /* 0x000000ffff0b7224 */ /* 0x001fe400078e000e */
[----:B------:R-:W-:Y:S05]  /*2c20*/  RET.REL.NODEC R12 `(_Z15SoftmaxWarpImplI22BroadcastScaleMaskLoadIffbLm3EiE11DirectStoreIffEfLi2ELi2ELi32ELi2ELb1EL9Algorithm0EEvT_T0_ll) ;  /* 0xffffffd00cf47950 */ /* 0x000fea0003c3ffff */
.L_x_18350:
        /* <DEDUP_REMOVED lines=13> */
.L_x_37663:


//--------------------- .text._Z15SoftmaxWarpImplI22BroadcastScaleMaskLoadIffbLm3EiE11DirectStoreIffEfLi2ELi2ELi32ELi2ELb0EL9Algorithm0EEvT_T0_ll --------------------------
	.section	.text._Z15SoftmaxWarpImplI22BroadcastScaleMaskLoadIffbLm3EiE11DirectStoreIffEfLi2ELi2ELi32ELi2ELb0EL9Algorithm0EEvT_T0_ll,"ax",@progbits
	.align	128
        .global         _Z15SoftmaxWarpImplI22BroadcastScaleMaskLoadIffbLm3EiE11DirectStoreIffEfLi2ELi2ELi32ELi2ELb0EL9Algorithm0EEvT_T0_ll
        .type           _Z15SoftmaxWarpImplI22BroadcastScaleMaskLoadIffbLm3EiE11DirectStoreIffEfLi2ELi2ELi32ELi2ELb0EL9Algorithm0EEvT_T0_ll,@function
        .size           _Z15SoftmaxWarpImplI22BroadcastScaleMaskLoadIffbLm3EiE11DirectStoreIffEfLi2ELi2ELi32ELi2ELb0EL9Algorithm0EEvT_T0_ll,(.L_x_37664 - _Z15SoftmaxWarpImplI22BroadcastScaleMaskLoadIffbLm3EiE11DirectStoreIffEfLi2ELi2ELi32ELi2ELb0EL9Algorithm0EEvT_T0_ll)
        .other          _Z15SoftmaxWarpImplI22BroadcastScaleMaskLoadIffbLm3EiE11DirectStoreIffEfLi2ELi2ELi32ELi2ELb0EL9Algorithm0EEvT_T0_ll,@"STO_CUDA_ENTRY STV_DEFAULT"
_Z15SoftmaxWarpImplI22BroadcastScaleMaskLoadIffbLm3EiE11DirectStoreIffEfLi2ELi2ELi32ELi2ELb0EL9Algorithm0EEvT_T0_ll:
.text._Z15SoftmaxWarpImplI22BroadcastScaleMaskLoadIffbLm3EiE11DirectStoreIffEfLi2ELi2ELi32ELi2ELb0EL9Algorithm0EEvT_T0_ll:
        /* <DEDUP_REMOVED lines=26> */
.L_x_18351:
        /* <DEDUP_REMOVED lines=14> */
[----:B------:R-:W-:-:S07]  /*0280*/  IMAD.SHL.U32 R21, R21, 0x2, RZ ;  /* 0x0000000215157824 */ /* 0x000fce00078e00ff */
[----:B------:R-:W2:Y:S08]  /*0290*/  LDC R22, c[0x0][0x3b4] ;  /* 0x0000ed00ff167b82 */ /* 0x000eb00000000800 */
[----:B------:R-:W3:Y:S08]  /*02a0*/  LDC.64 R16, c[0x0][0x358] ;  /* 0x0000d600ff107b82 */ /* 0x000ef00000000a00 */
[----:B------:R-:W4:Y:S01]  /*02b0*/  LDC.64 R8, c[0x0][0x380] ;  /* 0x0000e000ff087b82 */ /* 0x000f220000000a00 */
[----:B0-----:R-:W-:-:S07]  /*02c0*/  SHF.L.U32 R18, R18, 0x1, RZ ;  /* 0x0000000112127819 */ /* 0x001fce00000006ff */
[----:B------:R-:W0:Y:S02]  /*02d0*/  LDC.64 R6, c[0x0][0x388] ;  /* 0x0000e200ff067b82 */ /* 0x000e240000000a00 */
.L_x_18361:
[----:B-1----:R-:W-:Y:S01]  /*02e0*/  IABS R5, R23 ;  /* 0x0000001700057213 */ /* 0x002fe20000000000 */
[----:B------:R-:W-:Y:S01]  /*02f0*/  IMAD R13, R20, UR44, RZ ;  /* 0x0000002c140d7c24 */ /* 0x000fe2000f8e02ff */
[----:B--2---:R-:W-:Y:S02]  /*0300*/  IABS R26, R22 ;  /* 0x00000016001a7213 */ /* 0x004fe40000000000 */
[----:B------:R-:W1:Y:S01]  /*0310*/  I2F.RP R4, R5 ;  /* 0x0000000500047306 */ /* 0x000e620000209400 */
[----:B---3--:R-:W-:Y:S02]  /*0320*/  R2UR UR4, R16 ;  /* 0x00000000100472ca */ /* 0x008fe400000e0000 */
[----:B------:R-:W-:Y:S02]  /*0330*/  IADD3 R0, PT, PT, R18, R13, RZ ;  /* 0x0000000d12007210 */ /* 0x000fe40007ffe0ff */
[----:B------:R-:W-:Y:S02]  /*0340*/  R2UR UR5, R17 ;  /* 0x00000000110572ca */ /* 0x000fe400000e0000 */
[----:B------:R-:W-:-:S02]  /*0350*/  R2UR UR6, R16 ;  /* 0x00000000100672ca */ /* 0x000fc400000e0000 */
[----:B------:R-:W-:Y:S01]  /*0360*/  R2UR UR7, R17 ;  /* 0x00000000110772ca */ /* 0x000fe200000e0000 */
[----:B-1----:R-:W1:Y:S02]  /*0370*/  MUFU.RCP R4, R4 ;  /* 0x0000000400047308 */ /* 0x002e640000001000 */
[----:B-1----:R-:W-:Y:S01]  /*0380*/  VIADD R2, R4, 0xffffffe ;  /* 0x0ffffffe04027836 */ /* 0x002fe20000000000 */
[----:B------:R-:W-:-:S05]  /*0390*/  IABS R4, R0 ;  /* 0x0000000000047213 */ /* 0x000fca0000000000 */
[----:B------:R1:W2:Y:S02]  /*03a0*/  F2I.FTZ.U32.TRUNC.NTZ R3, R2 ;  /* 0x0000000200037305 */ /* 0x0002a4000021f000 */
[----:B-1----:R-:W-:Y:S02]  /*03b0*/  IMAD.MOV.U32 R2, RZ, RZ, RZ ;  /* 0x000000ffff027224 */ /* 0x002fe400078e00ff */
[----:B--2---:R-:W-:-:S04]  /*03c0*/  IMAD.MOV R10, RZ, RZ, -R3 ;  /* 0x000000ffff0a7224 */ /* 0x004fc800078e0a03 */
[----:B------:R-:W-:-:S04]  /*03d0*/  IMAD R11, R10, R5, RZ ;  /* 0x000000050a0b7224 */ /* 0x000fc800078e02ff */
[----:B------:R-:W-:Y:S01]  /*03e0*/  IMAD.HI.U32 R10, R3, R11, R2 ;  /* 0x0000000b030a7227 */ /* 0x000fe200078e0002 */
[----:B------:R-:W-:-:S04]  /*03f0*/  IABS R11, R22 ;  /* 0x00000016000b7213 */ /* 0x000fc80000000000 */
        /* <DEDUP_REMOVED lines=8> */
[----:B------:R-:W-:Y:S01]  /*0480*/  @!P1 IADD3 R4, PT, PT, R4, -R5, RZ ;  /* 0x8000000504049210 */ /* 0x000fe20007ffe0ff */
[----:B------:R-:W-:-:S03]  /*0490*/  @!P1 VIADD R2, R2, 0x1 ;  /* 0x0000000102029836 */ /* 0x000fc60000000000 */
[----:B------:R-:W-:Y:S01]  /*04a0*/  ISETP.GE.U32.AND P0, PT, R4, R5, PT ;  /* 0x000000050400720c */ /* 0x000fe20003f06070 */
[----:B-1----:R-:W-:Y:S01]  /*04b0*/  VIADD R3, R12, 0xffffffe ;  /* 0x0ffffffe0c037836 */ /* 0x002fe20000000000 */
[----:B------:R-:W-:Y:S02]  /*04c0*/  IADD3 R4, PT, PT, R18, UR44, R13 ;  /* 0x0000002c12047c10 */ /* 0x000fe4000fffe00d */
[----:B------:R-:W-:Y:S02]  /*04d0*/  LOP3.LUT R13, RZ, R23, RZ, 0x33, !PT ;  /* 0x00000017ff0d7212 */ /* 0x000fe400078e33ff */
[----:B------:R-:W-:Y:S01]  /*04e0*/  IABS R14, R4 ;  /* 0x00000004000e7213 */ /* 0x000fe20000000000 */
[----:B------:R-:W1:Y:S04]  /*04f0*/  F2I.FTZ.U32.TRUNC.NTZ R3, R3 ;  /* 0x0000000300037305 */ /* 0x000e68000021f000 */
[----:B------:R-:W-:-:S02]  /*0500*/  IMAD.HI.U32 R15, R10, R14, RZ ;  /* 0x0000000e0a0f7227 */ /* 0x000fc400078e00ff */
[----:B------:R-:W-:Y:S02]  /*0510*/  @P0 IADD3 R2, PT, PT, R2, 0x1, RZ ;  /* 0x0000000102020810 */ /* 0x000fe40007ffe0ff */
[----:B------:R-:W-:Y:S01]  /*0520*/  ISETP.NE.AND P0, PT, R23, RZ, PT ;  /* 0x000000ff1700720c */ /* 0x000fe20003f05270 */
[----:B------:R-:W-:Y:S02]  /*0530*/  IMAD.MOV R12, RZ, RZ, -R15 ;  /* 0x000000ffff0c7224 */ /* 0x000fe400078e0a0f */
[----:B------:R-:W-:Y:S02]  /*0540*/  @!P2 IMAD.MOV R2, RZ, RZ, -R2 ;  /* 0x000000ffff02a224 */ /* 0x000fe400078e0a02 */
[----:B------:R-:W-:-:S03]  /*0550*/  IMAD R14, R5, R12, R14 ;  /* 0x0000000c050e7224 */ /* 0x000fc600078e020e */
[----:B------:R-:W-:Y:S02]  /*0560*/  SEL R10, R13, R2, !P0 ;  /* 0x000000020d0a7207 */ /* 0x000fe40004000000 */
[----:B-1----:R-:W-:Y:S02]  /*0570*/  IADD3 R2, PT, PT, RZ, -R3, RZ ;  /* 0x80000003ff027210 */ /* 0x002fe40007ffe0ff */
[----:B------:R-:W-:Y:S01]  /*0580*/  ISETP.GT.U32.AND P2, PT, R5, R14, PT ;  /* 0x0000000e0500720c */ /* 0x000fe20003f44070 */
[----:B------:R-:W-:Y:S02]  /*0590*/  IMAD.MOV R13, RZ, RZ, -R10 ;  /* 0x000000ffff0d7224 */ /* 0x000fe400078e0a0a */
[----:B------:R-:W-:Y:S02]  /*05a0*/  IMAD R25, R2, R11, RZ ;  /* 0x0000000b02197224 */ /* 0x000fe400078e02ff */
[----:B------:R-:W-:Y:S02]  /*05b0*/  IMAD R13, R23, R13, R0 ;  /* 0x0000000d170d7224 */ /* 0x000fe400078e0200 */
[----:B------:R-:W-:-:S03]  /*05c0*/  IMAD.MOV.U32 R2, RZ, RZ, RZ ;  /* 0x000000ffff027224 */ /* 0x000fc600078e00ff */
[----:B------:R-:W-:Y:S01]  /*05d0*/  IABS R24, R13 ;  /* 0x0000000d00187213 */ /* 0x000fe20000000000 */
[----:B------:R-:W-:Y:S01]  /*05e0*/  IMAD.HI.U32 R12, R3, R25, R2 ;  /* 0x00000019030c7227 */ /* 0x000fe200078e0002 */
[----:B------:R-:W-:Y:S02]  /*05f0*/  LOP3.LUT R3, R4, R23, RZ, 0x3c, !PT ;  /* 0x0000001704037212 */ /* 0x000fe400078e3cff */
[----:B------:R-:W-:Y:S01]  /*0600*/  MOV R2, R24 ;  /* 0x0000001800027202 */ /* 0x000fe20000000f00 */
[----:B------:R-:W-:Y:S01]  /*0610*/  @!P2 IMAD.IADD R14, R14, 0x1, -R5 ;  /* 0x000000010e0ea824 */ /* 0x000fe200078e0a05 */
[----:B------:R-:W-:Y:S02]  /*0620*/  ISETP.GE.AND P3, PT, R3, RZ, PT ;  /* 0x000000ff0300720c */ /* 0x000fe40003f66270 */
[----:B------:R-:W-:Y:S01]  /*0630*/  @!P2 IADD3 R15, PT, PT, R15, 0x1, RZ ;  /* 0x000000010f0fa810 */ /* 0x000fe20007ffe0ff */
[----:B------:R-:W-:Y:S01]  /*0640*/  IMAD.HI.U32 R24, R12, R2, RZ ;  /* 0x000000020c187227 */ /* 0x000fe200078e00ff */
[----:B------:R-:W-:-:S02]  /*0650*/  ISETP.GE.U32.AND P1, PT, R14, R5, PT ;  /* 0x000000050e00720c */ /* 0x000fc40003f26070 */
[----:B------:R-:W-:Y:S01]  /*0660*/  LOP3.LUT R5, R13, R22, RZ, 0x3c, !PT ;  /* 0x000000160d057212 */ /* 0x000fe200078e3cff */
[----:B------:R-:W-:-:S04]  /*0670*/  IMAD.MOV R14, RZ, RZ, -R24 ;  /* 0x000000ffff0e7224 */ /* 0x000fc800078e0a18 */
[----:B------:R-:W-:Y:S01]  /*0680*/  IMAD R14, R11, R14, R2 ;  /* 0x0000000e0b0e7224 */ /* 0x000fe200078e0202 */
[----:B------:R-:W-:-:S04]  /*0690*/  LOP3.LUT R2, RZ, R23, RZ, 0x33, !PT ;  /* 0x00000017ff027212 */ /* 0x000fc800078e33ff */
[----:B------:R-:W-:Y:S01]  /*06a0*/  ISETP.GT.U32.AND P2, PT, R11, R14, PT ;  /* 0x0000000e0b00720c */ /* 0x000fe20003f44070 */
[----:B------:R-:W-:Y:S01]  /*06b0*/  @P1 VIADD R15, R15, 0x1 ;  /* 0x000000010f0f1836 */ /* 0x000fe20000000000 */
[----:B------:R-:W-:Y:S02]  /*06c0*/  ISETP.GE.AND P1, PT, R5, RZ, PT ;  /* 0x000000ff0500720c */ /* 0x000fe40003f26270 */
[----:B------:R-:W-:Y:S01]  /*06d0*/  LOP3.LUT R5, RZ, R22, RZ, 0x33, !PT ;  /* 0x00000016ff057212 */ /* 0x000fe200078e33ff */
[----:B------:R-:W-:-:S05]  /*06e0*/  @!P3 IMAD.MOV R15, RZ, RZ, -R15 ;  /* 0x000000ffff0fb224 */ /* 0x000fca00078e0a0f */
[----:B------:R-:W-:-:S03]  /*06f0*/  SEL R2, R2, R15, !P0 ;  /* 0x0000000f02027207 */ /* 0x000fc60004000000 */
[-C--:B------:R-:W-:Y:S01]  /*0700*/  @!P2 IADD3 R14, PT, PT, R14, -R11.reuse, RZ ;  /* 0x8000000b0e0ea210 */ /* 0x080fe20007ffe0ff */
[----:B------:R-:W-:Y:S01]  /*0710*/  @!P2 VIADD R24, R24, 0x1 ;  /* 0x000000011818a836 */ /* 0x000fe20000000000 */
[----:B------:R-:W-:Y:S01]  /*0720*/  ISETP.NE.AND P2, PT, R22, RZ, PT ;  /* 0x000000ff1600720c */ /* 0x000fe20003f45270 */
[----:B------:R-:W-:Y:S01]  /*0730*/  IMAD.MOV R3, RZ, RZ, -R2 ;  /* 0x000000ffff037224 */ /* 0x000fe200078e0a02 */
[----:B------:R-:W-:Y:S02]  /*0740*/  ISETP.GE.U32.AND P0, PT, R14, R11, PT ;  /* 0x0000000b0e00720c */ /* 0x000fe40003f06070 */
[----:B------:R-:W1:Y:S01]  /*0750*/  LDC.64 R14, c[0x0][0x390] ;  /* 0x0000e400ff0e7b82 */ /* 0x000e620000000a00 */
[----:B------:R-:W-:-:S05]  /*0760*/  IMAD R3, R23, R3, R4 ;  /* 0x0000000317037224 */ /* 0x000fca00078e0204 */
[----:B------:R-:W-:-:S05]  /*0770*/  IABS R11, R3 ;  /* 0x00000003000b7213 */ /* 0x000fca0000000000 */
[----:B------:R-:W-:Y:S01]  /*0780*/  @P0 IADD3 R24, PT, PT, R24, 0x1, RZ ;  /* 0x0000000118180810 */ /* 0x000fe20007ffe0ff */
[----:B------:R-:W-:-:S04]  /*0790*/  IMAD.HI.U32 R12, R12, R11, RZ ;  /* 0x0000000b0c0c7227 */ /* 0x000fc800078e00ff */
[----:B------:R-:W-:-:S05]  /*07a0*/  @!P1 IMAD.MOV R24, RZ, RZ, -R24 ;  /* 0x000000ffff189224 */ /* 0x000fca00078e0a18 */
[----:B------:R-:W-:Y:S02]  /*07b0*/  SEL R5, R5, R24, !P2 ;  /* 0x0000001805057207 */ /* 0x000fe40005000000 */
[----:B------:R-:W-:Y:S02]  /*07c0*/  IADD3 R24, PT, PT, -R12, RZ, RZ ;  /* 0x000000ff0c187210 */ /* 0x000fe40007ffe1ff */
[----:B-1----:R-:W-:-:S03]  /*07d0*/  ISETP.NE.U32.AND P0, PT, R14, 0x1, PT ;  /* 0x000000010e00780c */ /* 0x002fc60003f05070 */
[C---:B------:R-:W-:Y:S01]  /*07e0*/  IMAD R11, R26.reuse, R24, R11 ;  /* 0x000000181a0b7224 */ /* 0x040fe200078e020b */
[----:B------:R-:W-:Y:S01]  /*07f0*/  ISETP.NE.AND.EX P0, PT, R15, RZ, PT, P0 ;  /* 0x000000ff0f00720c */ /* 0x000fe20003f05300 */
[----:B------:R-:W-:Y:S01]  /*0800*/  IMAD.MOV R24, RZ, RZ, -R5 ;  /* 0x000000ffff187224 */ /* 0x000fe200078e0a05 */
[----:B------:R-:W1:Y:S02]  /*0810*/  LDC.64 R14, c[0x0][0x3a0] ;  /* 0x0000e800ff0e7b82 */ /* 0x000e640000000a00 */
[----:B------:R-:W-:Y:S01]  /*0820*/  ISETP.GT.U32.AND P4, PT, R26, R11, PT ;  /* 0x0000000b1a00720c */ /* 0x000fe20003f84070 */
[----:B------:R-:W-:Y:S01]  /*0830*/  IMAD R13, R22, R24, R13 ;  /* 0x00000018160d7224 */ /* 0x000fe200078e020d */
[----:B------:R-:W-:Y:S02]  /*0840*/  SEL R10, R10, RZ, P0 ;  /* 0x000000ff0a0a7207 */ /* 0x000fe40000000000 */
[----:B------:R-:W-:Y:S02]  /*0850*/  SEL R2, R2, RZ, P0 ;  /* 0x000000ff02027207 */ /* 0x000fe40000000000 */
[----:B------:R-:W2:Y:S01]  /*0860*/  LDC.64 R24, c[0x0][0x398] ;  /* 0x0000e600ff187b82 */ /* 0x000ea20000000a00 */
[----:B------:R-:W-:-:S06]  /*0870*/  IMAD R10, R10, UR42, RZ ;  /* 0x0000002a0a0a7c24 */ /* 0x000fcc000f8e02ff */
[----:B------:R-:W-:Y:S01]  /*0880*/  @!P4 IADD3 R11, PT, PT, R11, -R26, RZ ;  /* 0x8000001a0b0bc210 */ /* 0x000fe20007ffe0ff */
[----:B------:R-:W-:-:S03]  /*0890*/  @!P4 VIADD R12, R12, 0x1 ;  /* 0x000000010c0cc836 */ /* 0x000fc60000000000 */
[----:B------:R-:W-:Y:S02]  /*08a0*/  ISETP.GE.U32.AND P3, PT, R11, R26, PT ;  /* 0x0000001a0b00720c */ /* 0x000fe40003f66070 */
[----:B------:R-:W-:-:S04]  /*08b0*/  LOP3.LUT R11, R3, R22, RZ, 0x3c, !PT ;  /* 0x00000016030b7212 */ /* 0x000fc800078e3cff */
[----:B------:R-:W-:Y:S02]  /*08c0*/  ISETP.GE.AND P5, PT, R11, RZ, PT ;  /* 0x000000ff0b00720c */ /* 0x000fe40003fa6270 */
[----:B------:R-:W-:-:S05]  /*08d0*/  LOP3.LUT R11, RZ, R22, RZ, 0x33, !PT ;  /* 0x00000016ff0b7212 */ /* 0x000fca00078e33ff */
[----:B------:R-:W-:Y:S02]  /*08e0*/  @P3 IADD3 R12, PT, PT, R12, 0x1, RZ ;  /* 0x000000010c0c3810 */ /* 0x000fe40007ffe0ff */
[----:B--2---:R-:W-:-:S04]  /*08f0*/  ISETP.NE.U32.AND P1, PT, R24, 0x1, PT ;  /* 0x000000011800780c */ /* 0x004fc80003f25070 */
[----:B------:R-:W-:Y:S01]  /*0900*/  @!P5 IMAD.MOV R12, RZ, RZ, -R12 ;  /* 0x000000ffff0cd224 */ /* 0x000fe200078e0a0c */
[----:B------:R-:W-:-:S04]  /*0910*/  ISETP.NE.AND.EX P1, PT, R25, RZ, PT, P1 ;  /* 0x000000ff1900720c */ /* 0x000fc80003f25310 */
[----:B------:R-:W-:Y:S02]  /*0920*/  SEL R12, R11, R12, !P2 ;  /* 0x0000000c0b0c7207 */ /* 0x000fe40005000000 */
[----:B-1----:R-:W-:Y:S02]  /*0930*/  ISETP.NE.U32.AND P2, PT, R14, 0x1, PT ;  /* 0x000000010e00780c */ /* 0x002fe40003f45070 */
[----:B------:R-:W-:Y:S02]  /*0940*/  IADD3 R11, PT, PT, -R12, RZ, RZ ;  /* 0x000000ff0c0b7210 */ /* 0x000fe40007ffe1ff */
[----:B------:R-:W-:Y:S02]  /*0950*/  ISETP.NE.AND.EX P0, PT, R15, RZ, PT, P2 ;  /* 0x000000ff0f00720c */ /* 0x000fe40003f05320 */
[----:B------:R-:W-:Y:S01]  /*0960*/  SEL R5, R5, RZ, P1 ;  /* 0x000000ff05057207 */ /* 0x000fe20000800000 */
[----:B------:R-:W-:Y:S01]  /*0970*/  IMAD R3, R22, R11, R3 ;  /* 0x0000000b16037224 */ /* 0x000fe200078e0203 */
[----:B------:R-:W-:Y:S01]  /*0980*/  SEL R12, R12, RZ, P1 ;  /* 0x000000ff0c0c7207 */ /* 0x000fe20000800000 */
[----:B------:R-:W-:Y:S01]  /*0990*/  IMAD R11, R2, UR42, RZ ;  /* 0x0000002a020b7c24 */ /* 0x000fe2000f8e02ff */
[----:B------:R-:W-:Y:S01]  /*09a0*/  SEL R13, R13, RZ, P0 ;  /* 0x000000ff0d0d7207 */ /* 0x000fe20000000000 */
[----:B------:R-:W-:Y:S01]  /*09b0*/  IMAD R10, R5, UR43, R10 ;  /* 0x0000002b050a7c24 */ /* 0x000fe2000f8e020a */
        /* <DEDUP_REMOVED lines=10> */
[----:B------:R-:W2:Y:S04]  /*0a60*/  LDG.E.U16 R13, desc[UR4][R2.64] ;  /* 0x00000004020d7981 */ /* 0x000ea8000c1e1500 */
[----:B------:R0:W3:Y:S01]  /*0a70*/  LDG.E.U16 R15, desc[UR6][R10.64] ;  /* 0x000000060a0f7981 */ /* 0x0000e2000c1e1500 */
[----:B------:R-:W-:Y:S02]  /*0a80*/  LEA.HI R0, R0, R0, RZ, 0x1 ;  /* 0x0000000000007211 */ /* 0x000fe400078f08ff */
[----:B------:R-:W-:Y:S02]  /*0a90*/  LEA.HI R4, R4, R4, RZ, 0x1 ;  /* 0x0000000404047211 */ /* 0x000fe400078f08ff */
[----:B------:R-:W-:-:S02]  /*0aa0*/  R2UR UR8, R16 ;  /* 0x00000000100872ca */ /* 0x000fc400000e0000 */
[----:B------:R-:W-:Y:S01]  /*0ab0*/  R2UR UR9, R17 ;  /* 0x00000000110972ca */ /* 0x000fe200000e0000 */
[----:B0-----:R-:W0:Y:S01]  /*0ac0*/  LDC.64 R10, c[0x0][0x3e8] ;  /* 0x0000fa00ff0a7b82 */ /* 0x001e220000000a00 */
[----:B--2---:R-:W-:Y:S02]  /*0ad0*/  PRMT R5, R13, 0x7771, RZ ;  /* 0x000077710d057816 */ /* 0x004fe400000000ff */
[----:B---3--:R-:W-:Y:S02]  /*0ae0*/  PRMT R12, R15, 0x7771, RZ ;  /* 0x000077710f0c7816 */ /* 0x008fe400000000ff */
[----:B------:R-:W-:Y:S02]  /*0af0*/  ISETP.NE.AND P1, PT, R5, RZ, PT ;  /* 0x000000ff0500720c */ /* 0x000fe40003f25270 */
[----:B------:R-:W-:Y:S02]  /*0b00*/  ISETP.NE.AND P3, PT, R12, RZ, PT ;  /* 0x000000ff0c00720c */ /* 0x000fe40003f65270 */
[----:B------:R-:W-:-:S05]  /*0b10*/  SHF.R.S32.HI R5, RZ, 0x1, R0 ;  /* 0x00000001ff057819 */ /* 0x000fca0000011400 */
[----:B----4-:R-:W-:Y:S01]  /*0b20*/  IMAD.WIDE R2, R5, 0x8, R8 ;  /* 0x0000000805027825 */ /* 0x010fe200078e0208 */
[----:B------:R-:W-:-:S03]  /*0b30*/  SHF.R.S32.HI R5, RZ, 0x1, R4 ;  /* 0x00000001ff057819 */ /* 0x000fc60000011404 */
[C---:B------:R-:W-:Y:S01]  /*0b40*/  @P1 R2UR UR6, R16.reuse ;  /* 0x00000000100612ca */ /* 0x040fe200000e0000 */
[----:B------:R-:W0:Y:S01]  /*0b50*/  LDG.E R0, desc[UR4][R2.64] ;  /* 0x0000000402007981 */ /* 0x000e22000c1e1900 */
[C---:B------:R-:W-:Y:S02]  /*0b60*/  @P1 R2UR UR7, R17.reuse ;  /* 0x00000000110712ca */ /* 0x040fe400000e0000 */
[----:B------:R-:W-:Y:S02]  /*0b70*/  @P3 R2UR UR10, R16 ;  /* 0x00000000100a32ca */ /* 0x000fe400000e0000 */
[----:B------:R-:W-:Y:S01]  /*0b80*/  @P3 R2UR UR11, R17 ;  /* 0x00000000110b32ca */ /* 0x000fe200000e0000 */
[----:B------:R-:W-:-:S05]  /*0b90*/  IMAD.WIDE R4, R5, 0x8, R8 ;  /* 0x0000000805047825 */ /* 0x000fca00078e0208 */
[----:B------:R-:W2:Y:S04]  /*0ba0*/  LDG.E R24, desc[UR8][R4.64] ;  /* 0x0000000804187981 */ /* 0x000ea8000c1e1900 */
[----:B------:R-:W3:Y:S04]  /*0bb0*/  @P1 LDG.E R14, desc[UR6][R2.64+0x4] ;  /* 0x00000406020e1981 */ /* 0x000ee8000c1e1900 */
[----:B------:R-:W4:Y:S01]  /*0bc0*/  @P3 LDG.E R26, desc[UR10][R4.64+0x4] ;  /* 0x0000040a041a3981 */ /* 0x000f22000c1e1900 */
[----:B------:R-:W1:Y:S01]  /*0bd0*/  LDCU UR4, c[0x0][0x3e8] ;  /* 0x00007d00ff0477ac */ /* 0x000e620008000800 */
[----:B------:R-:W-:-:S04]  /*0be0*/  PRMT R12, R15, 0x7770, RZ ;  /* 0x000077700f0c7816 */ /* 0x000fc800000000ff */
[----:B------:R-:W-:Y:S02]  /*0bf0*/  ISETP.NE.AND P2, PT, R12, RZ, PT ;  /* 0x000000ff0c00720c */ /* 0x000fe40003f45270 */
[----:B------:R-:W-:-:S04]  /*0c00*/  PRMT R12, R13, 0x7770, RZ ;  /* 0x000077700d0c7816 */ /* 0x000fc800000000ff */
[----:B------:R-:W-:Y:S01]  /*0c10*/  ISETP.NE.AND P0, PT, R12, RZ, PT ;  /* 0x000000ff0c00720c */ /* 0x000fe20003f05270 */
[----:B-1----:R-:W-:Y:S01]  /*0c20*/  IMAD.U32 R29, RZ, RZ, UR4 ;  /* 0x00000004ff1d7e24 */ /* 0x002fe2000f8e00ff */
[----:B------:R-:W-:Y:S01]  /*0c30*/  MOV R25, UR4 ;  /* 0x0000000400197c02 */ /* 0x000fe20008000f00 */
[----:B------:R-:W-:Y:S01]  /*0c40*/  UMOV UR4, 0xffffffff ;  /* 0xffffffff00047882 */ /* 0x000fe20000000000 */
[----:B0-----:R-:W-:-:S05]  /*0c50*/  FMUL R27, R0, R11 ;  /* 0x0000000b001b7220 */ /* 0x001fca0000400000 */
[----:B------:R-:W-:Y:S01]  /*0c60*/  FSEL R27, R27, R10, P0 ;  /* 0x0000000a1b1b7208 */ /* 0x000fe20000000000 */
[-C--:B--2---:R-:W-:Y:S01]  /*0c70*/  @P2 FMUL R10, R24, R11.reuse ;  /* 0x0000000b180a2220 */ /* 0x084fe20000400000 */
[-C--:B---3--:R-:W-:Y:S01]  /*0c80*/  @P1 FMUL R29, R14, R11.reuse ;  /* 0x0000000b0e1d1220 */ /* 0x088fe20000400000 */
[----:B----4-:R-:W-:-:S04]  /*0c90*/  @P3 FMUL R25, R26, R11 ;  /* 0x0000000b1a193220 */ /* 0x010fc80000400000 */
[----:B------:R-:W-:Y:S02]  /*0ca0*/  FMNMX3 R13, R27, -INF , R29, !PT ;  /* 0xff8000001b0d7876 */ /* 0x000fe4000780001d */
[----:B------:R-:W-:Y:S01]  /*0cb0*/  FMNMX3 R2, R10, -INF , R25, !PT ;  /* 0xff8000000a027876 */ /* 0x000fe20007800019 */
        /* <DEDUP_REMOVED lines=27> */
[----:B------:R-:W-:Y:S02]  /*0e70*/  FADD R25, -R5, R25 ;  /* 0x0000001905197221 */ /* 0x000fe40000000100 */
[----:B------:R-:W-:Y:S01]  /*0e80*/  FFMA.RM R0, R14, R11, 12582913 ;  /* 0x4b4000010e007423 */ /* 0x000fe2000000400b */
[----:B------:R-:W-:-:S03]  /*0e90*/  FFMA.SAT R14, R29, R12, 0.5 ;  /* 0x3f0000001d0e7423 */ /* 0x000fc6000000200c */
[----:B------:R-:W-:Y:S01]  /*0ea0*/  FADD R4, R0, -12583039 ;  /* 0xcb40007f00047421 */ /* 0x000fe20000000000 */
[----:B------:R-:W-:Y:S01]  /*0eb0*/  FFMA.RM R2, R14, R11, 12582913 ;  /* 0x4b4000010e027423 */ /* 0x000fe2000000400b */
[----:B------:R-:W-:Y:S01]  /*0ec0*/  FFMA.SAT R14, R3, R12, 0.5 ;  /* 0x3f000000030e7423 */ /* 0x000fe2000000200c */
[----:B------:R-:W-:Y:S02]  /*0ed0*/  IMAD.SHL.U32 R0, R0, 0x800000, RZ ;  /* 0x0080000000007824 */ /* 0x000fe400078e00ff */
[----:B------:R-:W-:Y:S01]  /*0ee0*/  FFMA R4, R27, 1.4426950216293334961, -R4 ;  /* 0x3fb8aa3b1b047823 */ /* 0x000fe20000000804 */
[----:B------:R-:W-:-:S03]  /*0ef0*/  FADD R10, R2, -12583039 ;  /* 0xcb40007f020a7421 */ /* 0x000fc60000000000 */
        /* <DEDUP_REMOVED lines=8> */
[C---:B------:R-:W-:Y:S01]  /*0f80*/  FFMA R12, R3.reuse, 1.4426950216293334961, -R12 ;  /* 0x3fb8aa3b030c7823 */ /* 0x040fe2000000080c */
[----:B------:R-:W-:Y:S01]  /*0f90*/  FADD R24, R14, -12583039 ;  /* 0xcb40007f0e187421 */ /* 0x000fe20000000000 */
[----:B------:R-:W-:Y:S01]  /*0fa0*/  IMAD.SHL.U32 R4, R4, 0x800000, RZ ;  /* 0x0080000004047824 */ /* 0x000fe200078e00ff */
[----:B------:R-:W-:Y:S01]  /*0fb0*/  SHF.L.U32 R14, R14, 0x17, RZ ;  /* 0x000000170e0e7819 */ /* 0x000fe200000006ff */
[----:B------:R-:W-:Y:S01]  /*0fc0*/  FFMA R12, R3, 1.925963033500011079e-08, R12 ;  /* 0x32a57060030c7823 */ /* 0x000fe2000000000c */
[C---:B------:R-:W-:Y:S01]  /*0fd0*/  FFMA R24, R25.reuse, 1.4426950216293334961, -R24 ;  /* 0x3fb8aa3b19187823 */ /* 0x040fe20000000818 */
[----:B------:R-:W-:Y:S01]  /*0fe0*/  SHF.L.U32 R3, R2, 0x17, RZ ;  /* 0x0000001702037819 */ /* 0x000fe200000006ff */
[----:B------:R-:W1:Y:S02]  /*0ff0*/  MUFU.EX2 R10, R10 ;  /* 0x0000000a000a7308 */ /* 0x000e640000000800 */
[----:B------:R-:W-:-:S06]  /*1000*/  FFMA R24, R25, 1.925963033500011079e-08, R24 ;  /* 0x32a5706019187823 */ /* 0x000fcc0000000018 */
        /* <DEDUP_REMOVED lines=29> */
.L_x_18383:
        /* <DEDUP_REMOVED lines=11> */
[----:B------:R-:W-:Y:S05]  /*1290*/  CALL.REL.NOINC `($__internal_287_$__cuda_sm3x_div_rn_noftz_f32_slowpath) ;  /* 0x0000000c00e87944 */ /* 0x000fea0003c00000 */
[----:B------:R-:W-:-:S07]  /*12a0*/  IMAD.MOV.U32 R10, RZ, RZ, R2 ;  /* 0x000000ffff0a7224 */ /* 0x000fce00078e0002 */
.L_x_18354:
[----:B------:R-:W-:Y:S05]  /*12b0*/  BSYNC.RECONVERGENT B0 ;  /* 0x0000000000007941 */ /* 0x000fea0003800200 */
.L_x_18353:
        /* <DEDUP_REMOVED lines=11> */
[----:B------:R-:W-:Y:S05]  /*1370*/  CALL.REL.NOINC `($__internal_287_$__cuda_sm3x_div_rn_noftz_f32_slowpath) ;  /* 0x0000000c00b07944 */ /* 0x000fea0003c00000 */
[----:B------:R-:W-:-:S07]  /*1380*/  IMAD.MOV.U32 R11, RZ, RZ, R2 ;  /* 0x000000ffff0b7224 */ /* 0x000fce00078e0002 */
.L_x_18356:
[----:B------:R-:W-:Y:S05]  /*1390*/  BSYNC.RECONVERGENT B0 ;  /* 0x0000000000007941 */ /* 0x000fea0003800200 */
.L_x_18355:
        /* <DEDUP_REMOVED lines=23> */
[----:B------:R-:W-:Y:S05]  /*1510*/  CALL.REL.NOINC `($__internal_287_$__cuda_sm3x_div_rn_noftz_f32_slowpath) ;  /* 0x0000000c00487944 */ /* 0x000fea0003c00000 */
[----:B------:R-:W-:-:S07]  /*1520*/  IMAD.MOV.U32 R14, RZ, RZ, R2 ;  /* 0x000000ffff0e7224 */ /* 0x000fce00078e0002 */
.L_x_18358:
[----:B------:R-:W-:Y:S05]  /*1530*/  BSYNC.RECONVERGENT B0 ;  /* 0x0000000000007941 */ /* 0x000fea0003800200 */
.L_x_18357:
        /* <DEDUP_REMOVED lines=12> */
[----:B------:R-:W-:Y:S05]  /*1600*/  CALL.REL.NOINC `($__internal_287_$__cuda_sm3x_div_rn_noftz_f32_slowpath) ;  /* 0x0000000c000c7944 */ /* 0x000fea0003c00000 */
[----:B------:R-:W-:-:S07]  /*1610*/  MOV R15, R2 ;  /* 0x00000002000f7202 */ /* 0x000fce0000000f00 */
.L_x_18360:
[----:B------:R-:W-:Y:S05]  /*1620*/  BSYNC.RECONVERGENT B0 ;  /* 0x0000000000007941 */ /* 0x000fea0003800200 */
.L_x_18359:
        /* <DEDUP_REMOVED lines=17> */
[----:B------:R-:W-:Y:S05]  /*1740*/  EXIT ;  /* 0x000000000000794d */ /* 0x000fea0003800000 */
.L_x_18352:
[----:B------:R-:W-:Y:S01]  /*1750*/  HFMA2 R11, -RZ, RZ, 0, 1.847743988037109375e-06 ;  /* 0x0000001fff0b7431 */ /* 0x000fe200000001ff */
[----:B------:R-:W-:Y:S01]  /*1760*/  BSSY B0, `(.L_x_18362) ;  /* 0x0000006000007945 */ /* 0x000fe20003800000 */
[----:B------:R-:W-:Y:S02]  /*1770*/  IMAD.MOV.U32 R12, RZ, RZ, 0x10 ;  /* 0x00000010ff0c7424 */ /* 0x000fe400078e00ff */
[----:B------:R-:W-:-:S07]  /*1780*/  IMAD.MOV.U32 R15, RZ, RZ, -0x1 ;  /* 0xffffffffff0f7424 */ /* 0x000fce00078e00ff */
[----:B------:R-:W-:Y:S05]  /*1790*/  WARPSYNC.COLLECTIVE R15, `(.L_x_18363) ;  /* 0x000000000f087348 */ /* 0x000fea0003c00000 */
[----:B------:R0:W1:Y:S02]  /*17a0*/  SHFL.BFLY P6, R14, R13, R12, R11 ;  /* 0x0c00000c0d0e7389 */ /* 0x00006400000c000b */
[----:B01----:R-:W-:Y:S05]  /*17b0*/  ENDCOLLECTIVE ;  /* 0x000000000000791b */ /* 0x003fea0003800000 */
.L_x_18363:
[----:B------:R-:W-:Y:S05]  /*17c0*/  BSYNC B0 ;  /* 0x0000000000007941 */ /* 0x000fea0003800000 */
.L_x_18362:
[----:B------:R-:W-:Y:S01]  /*17d0*/  FMNMX R13, R13, R14, !PT ;  /* 0x0000000e0d0d7209 */ /* 0x000fe20007800000 */
[----:B------:R-:W-:Y:S01]  /*17e0*/  IMAD.MOV.U32 R11, RZ, RZ, 0x1f ;  /* 0x0000001fff0b7424 */ /* 0x000fe200078e00ff */
[----:B------:R-:W-:Y:S02]  /*17f0*/  MOV R12, 0x8 ;  /* 0x00000008000c7802 */ /* 0x000fe40000000f00 */
[----:B------:R-:W-:-:S07]  /*1800*/  MOV R15, 0xffffffff ;  /* 0xffffffff000f7802 */ /* 0x000fce0000000f00 */
[----:B------:R-:W-:Y:S05]  /*1810*/  WARPSYNC.COLLECTIVE R15, `(.L_x_18364) ;  /* 0x000000000f087348 */ /* 0x000fea0003c00000 */
[----:B------:R0:W1:Y:S02]  /*1820*/  SHFL.BFLY P6, R14, R13, R12, R11 ;  /* 0x0c00000c0d0e7389 */ /* 0x00006400000c000b */
[----:B01----:R-:W-:Y:S05]  /*1830*/  ENDCOLLECTIVE ;  /* 0x000000000000791b */ /* 0x003fea0003800000 */
.L_x_18364:
[----:B------:R-:W-:Y:S01]  /*1840*/  HFMA2 R12, -RZ, RZ, 0, 2.384185791015625e-07 ;  /* 0x00000004ff0c7431 */ /* 0x000fe200000001ff */
[----:B------:R-:W-:-:S05]  /*1850*/  FMNMX R0, R13, R14, !PT ;  /* 0x0000000e0d007209 */ /* 0x000fca0007800000 */
[----:B------:R-:W-:-:S07]  /*1860*/  IMAD.MOV.U32 R13, RZ, RZ, R0 ;  /* 0x000000ffff0d7224 */ /* 0x000fce00078e0000 */
[----:B------:R-:W-:Y:S05]  /*1870*/  WARPSYNC.COLLECTIVE R15, `(.L_x_18365) ;  /* 0x000000000f087348 */ /* 0x000fea0003c00000 */
[----:B------:R0:W1:Y:S02]  /*1880*/  SHFL.BFLY P6, R14, R13, R12, R11 ;  /* 0x0c00000c0d0e7389 */ /* 0x00006400000c000b */
[----:B01----:R-:W-:Y:S05]  /*1890*/  ENDCOLLECTIVE ;  /* 0x000000000000791b */ /* 0x003fea0003800000 */
.L_x_18365:
[----:B------:R-:W-:Y:S02]  /*18a0*/  MOV R12, 0x2 ;  /* 0x00000002000c7802 */ /* 0x000fe40000000f00 */
[----:B------:R-:W-:-:S05]  /*18b0*/  FMNMX R3, R0, R14, !PT ;  /* 0x0000000e00037209 */ /* 0x000fca0007800000 */
[----:B------:R-:W-:-:S07]  /*18c0*/  IMAD.MOV.U32 R13, RZ, RZ, R3 ;  /* 0x000000ffff0d7224 */ /* 0x000fce00078e0003 */
[----:B------:R-:W-:Y:S05]  /*18d0*/  WARPSYNC.COLLECTIVE R15, `(.L_x_18366) ;  /* 0x000000000f087348 */ /* 0x000fea0003c00000 */
[----:B------:R0:W1:Y:S02]  /*18e0*/  SHFL.BFLY P6, R14, R13, R12, R11 ;  /* 0x0c00000c0d0e7389 */ /* 0x00006400000c000b */
[----:B01----:R-:W-:Y:S05]  /*18f0*/  ENDCOLLECTIVE ;  /* 0x000000000000791b */ /* 0x003fea0003800000 */
.L_x_18366:
[----:B------:R-:W-:Y:S01]  /*1900*/  HFMA2 R12, -RZ, RZ, 0, 5.9604644775390625e-08 ;  /* 0x00000001ff0c7431 */ /* 0x000fe200000001ff */
[----:B------:R-:W-:-:S05]  /*1910*/  FMNMX R4, R3, R14, !PT ;  /* 0x0000000e03047209 */ /* 0x000fca0007800000 */
[----:B------:R-:W-:-:S07]  /*1920*/  IMAD.MOV.U32 R13, RZ, RZ, R4 ;  /* 0x000000ffff0d7224 */ /* 0x000fce00078e0004 */
[----:B------:R-:W-:Y:S05]  /*1930*/  WARPSYNC.COLLECTIVE R15, `(.L_x_18367) ;  /* 0x000000000f087348 */ /* 0x000fea0003c00000 */
[----:B------:R0:W1:Y:S02]  /*1940*/  SHFL.BFLY P6, R14, R13, R12, R11 ;  /* 0x0c00000c0d0e7389 */ /* 0x00006400000c000b */
[----:B01----:R-:W-:Y:S05]  /*1950*/  ENDCOLLECTIVE ;  /* 0x000000000000791b */ /* 0x003fea0003800000 */
.L_x_18367:
[----:B------:R-:W-:Y:S01]  /*1960*/  IMAD.MOV.U32 R13, RZ, RZ, R2 ;  /* 0x000000ffff0d7224 */ /* 0x000fe200078e0002 */
[----:B------:R-:W-:Y:S02]  /*1970*/  MOV R12, 0x10 ;  /* 0x00000010000c7802 */ /* 0x000fe40000000f00 */
[----:B------:R-:W-:-:S07]  /*1980*/  FMNMX R0, R4, R14, !PT ;  /* 0x0000000e04007209 */ /* 0x000fce0007800000 */
[----:B------:R-:W-:Y:S05]  /*1990*/  WARPSYNC.COLLECTIVE R15, `(.L_x_18368) ;  /* 0x000000000f087348 */ /* 0x000fea0003c00000 */
[----:B------:R0:W1:Y:S02]  /*19a0*/  SHFL.BFLY P6, R14, R13, R12, R11 ;  /* 0x0c00000c0d0e7389 */ /* 0x00006400000c000b */
[----:B01----:R-:W-:Y:S05]  /*19b0*/  ENDCOLLECTIVE ;  /* 0x000000000000791b */ /* 0x003fea0003800000 */
.L_x_18368:
[----:B------:R-:W-:Y:S01]  /*19c0*/  FADD R27, R27, -R0 ;  /* 0x800000001b1b7221 */ /* 0x000fe20000000000 */
[----:B------:R-:W-:Y:S01]  /*19d0*/  FADD R29, -R0, R29 ;  /* 0x0000001d001d7221 */ /* 0x000fe20000000100 */
[----:B------:R-:W-:Y:S02]  /*19e0*/  IMAD.MOV.U32 R12, RZ, RZ, 0x8 ;  /* 0x00000008ff0c7424 */ /* 0x000fe400078e00ff */
[----:B------:R-:W-:-:S05]  /*19f0*/  IMAD.MOV.U32 R3, RZ, RZ, R14 ;  /* 0x000000ffff037224 */ /* 0x000fca00078e000e */
[----:B------:R-:W-:-:S04]  /*1a00*/  FMNMX R5, R2, R3, !PT ;  /* 0x0000000302057209 */ /* 0x000fc80007800000 */
[----:B------:R-:W-:-:S07]  /*1a10*/  MOV R13, R5 ;  /* 0x00000005000d7202 */ /* 0x000fce0000000f00 */
[----:B------:R-:W-:Y:S05]  /*1a20*/  WARPSYNC.COLLECTIVE R15, `(.L_x_18369) ;  /* 0x000000000f087348 */ /* 0x000fea0003c00000 */
[----:B------:R0:W1:Y:S02]  /*1a30*/  SHFL.BFLY P6, R14, R13, R12, R11 ;  /* 0x0c00000c0d0e7389 */ /* 0x00006400000c000b */
[----:B01----:R-:W-:Y:S05]  /*1a40*/  ENDCOLLECTIVE ;  /* 0x000000000000791b */ /* 0x003fea0003800000 */
.L_x_18369:
[----:B------:R-:W-:Y:S01]  /*1a50*/  HFMA2 R12, -RZ, RZ, 0, 2.384185791015625e-07 ;  /* 0x00000004ff0c7431 */ /* 0x000fe200000001ff */
[----:B------:R-:W-:-:S04]  /*1a60*/  MOV R4, R14 ;  /* 0x0000000e00047202 */ /* 0x000fc80000000f00 */
[----:B------:R-:W-:Y:S02]  /*1a70*/  FMNMX R24, R5, R4, !PT ;  /* 0x0000000405187209 */ /* 0x000fe40007800000 */
[----:B------:R-:W-:-:S03]  /*1a80*/  MOV R4, 0x3bbb989d ;  /* 0x3bbb989d00047802 */ /* 0x000fc60000000f00 */
[----:B------:R-:W-:Y:S02]  /*1a90*/  IMAD.MOV.U32 R13, RZ, RZ, R24 ;  /* 0x000000ffff0d7224 */ /* 0x000fe400078e0018 */
[----:B------:R-:W-:-:S07]  /*1aa0*/  FFMA.SAT R0, R27, R4, 0.5 ;  /* 0x3f0000001b007423 */ /* 0x000fce0000002004 */
[----:B------:R-:W-:Y:S05]  /*1ab0*/  WARPSYNC.COLLECTIVE R15, `(.L_x_18370) ;  /* 0x000000000f087348 */ /* 0x000fea0003c00000 */
[----:B------:R0:W1:Y:S02]  /*1ac0*/  SHFL.BFLY P6, R14, R13, R12, R11 ;  /* 0x0c00000c0d0e7389 */ /* 0x00006400000c000b */
[----:B01----:R-:W-:Y:S05]  /*1ad0*/  ENDCOLLECTIVE ;  /* 0x000000000000791b */ /* 0x003fea0003800000 */
.L_x_18370:
[----:B------:R-:W-:Y:S02]  /*1ae0*/  IMAD.MOV.U32 R12, RZ, RZ, 0x2 ;  /* 0x00000002ff0c7424 */ /* 0x000fe400078e00ff */
[----:B------:R-:W-:-:S05]  /*1af0*/  IMAD.MOV.U32 R31, RZ, RZ, R14 ;  /* 0x000000ffff1f7224 */ /* 0x000fca00078e000e */
[----:B------:R-:W-:-:S04]  /*1b00*/  FMNMX R31, R24, R31, !PT ;  /* 0x0000001f181f7209 */ /* 0x000fc80007800000 */
[----:B------:R-:W-:-:S07]  /*1b10*/  MOV R13, R31 ;  /* 0x0000001f000d7202 */ /* 0x000fce0000000f00 */
[----:B------:R-:W-:Y:S05]  /*1b20*/  WARPSYNC.COLLECTIVE R15, `(.L_x_18371) ;  /* 0x000000000f087348 */ /* 0x000fea0003c00000 */
[----:B------:R0:W1:Y:S02]  /*1b30*/  SHFL.BFLY P6, R14, R13, R12, R11 ;  /* 0x0c00000c0d0e7389 */ /* 0x00006400000c000b */
[----:B01----:R-:W-:Y:S05]  /*1b40*/  ENDCOLLECTIVE ;  /* 0x000000000000791b */ /* 0x003fea0003800000 */
.L_x_18371:
[----:B------:R-:W-:Y:S01]  /*1b50*/  HFMA2 R12, -RZ, RZ, 0, 5.9604644775390625e-08 ;  /* 0x00000001ff0c7431 */ /* 0x000fe200000001ff */
[----:B------:R-:W-:-:S04]  /*1b60*/  MOV R2, R14 ;  /* 0x0000000e00027202 */ /* 0x000fc80000000f00 */
[----:B------:R-:W-:-:S05]  /*1b70*/  FMNMX R2, R31, R2, !PT ;  /* 0x000000021f027209 */ /* 0x000fca0007800000 */
[----:B------:R-:W-:-:S07]  /*1b80*/  IMAD.MOV.U32 R13, RZ, RZ, R2 ;  /* 0x000000ffff0d7224 */ /* 0x000fce00078e0002 */
[----:B------:R-:W-:Y:S05]  /*1b90*/  WARPSYNC.COLLECTIVE R15, `(.L_x_18372) ;  /* 0x000000000f087348 */ /* 0x000fea0003c00000 */
[----:B------:R0:W1:Y:S02]  /*1ba0*/  SHFL.BFLY P6, R14, R13, R12, R11 ;  /* 0x0c00000c0d0e7389 */ /* 0x00006400000c000b */
[----:B01----:R-:W-:Y:S05]  /*1bb0*/  ENDCOLLECTIVE ;  /* 0x000000000000791b */ /* 0x003fea0003800000 */
.L_x_18372:
[----:B------:R-:W-:Y:S02]  /*1bc0*/  IMAD.MOV.U32 R12, RZ, RZ, 0x10 ;  /* 0x00000010ff0c7424 */ /* 0x000fe400078e00ff */
[----:B------:R-:W-:-:S05]  /*1bd0*/  IMAD.MOV.U32 R5, RZ, RZ, R14 ;  /* 0x000000ffff057224 */ /* 0x000fca00078e000e */
[----:B------:R-:W-:-:S05]  /*1be0*/  FMNMX R5, R2, R5, !PT ;  /* 0x0000000502057209 */ /* 0x000fca0007800000 */
[----:B------:R-:W-:Y:S01]  /*1bf0*/  FADD R3, R10, -R5 ;  /* 0x800000050a037221 */ /* 0x000fe20000000000 */
[----:B------:R-:W-:Y:S01]  /*1c00*/  FADD R5, -R5, R25 ;  /* 0x0000001905057221 */ /* 0x000fe20000000100 */
[----:B------:R-:W-:-:S04]  /*1c10*/  IMAD.MOV.U32 R25, RZ, RZ, 0x437c0000 ;  /* 0x437c0000ff197424 */ /* 0x000fc800078e00ff */
[----:B------:R-:W-:-:S04]  /*1c20*/  FFMA.RM R0, R0, R25, 12582913 ;  /* 0x4b40000100007423 */ /* 0x000fc80000004019 */
[C---:B------:R-:W-:Y:S01]  /*1c30*/  FADD R2, R0.reuse, -12583039 ;  /* 0xcb40007f00027421 */ /* 0x040fe20000000000 */
[----:B------:R-:W-:-:S03]  /*1c40*/  SHF.L.U32 R0, R0, 0x17, RZ ;  /* 0x0000001700007819 */ /* 0x000fc600000006ff */
[----:B------:R-:W-:-:S04]  /*1c50*/  FFMA R2, R27, 1.4426950216293334961, -R2 ;  /* 0x3fb8aa3b1b027823 */ /* 0x000fc80000000802 */
[----:B------:R-:W-:-:S06]  /*1c60*/  FFMA R27, R27, 1.925963033500011079e-08, R2 ;  /* 0x32a570601b1b7823 */ /* 0x000fcc0000000002 */
[----:B------:R-:W0:Y:S02]  /*1c70*/  MUFU.EX2 R27, R27 ;  /* 0x0000001b001b7308 */ /* 0x000e240000000800 */
[----:B0-----:R-:W-:Y:S01]  /*1c80*/  FMUL R2, R0, R27 ;  /* 0x0000001b00027220 */ /* 0x001fe20000400000 */
[----:B------:R-:W-:-:S03]  /*1c90*/  FFMA.SAT R0, R29, R4, 0.5 ;  /* 0x3f0000001d007423 */ /* 0x000fc60000002004 */
[----:B------:R-:W-:Y:S01]  /*1ca0*/  FADD R13, RZ, R2 ;  /* 0x00000002ff0d7221 */ /* 0x000fe20000000000 */
[----:B------:R-:W-:-:S04]  /*1cb0*/  FFMA.RM R0, R0, R25, 12582913 ;  /* 0x4b40000100007423 */ /* 0x000fc80000004019 */
[C---:B------:R-:W-:Y:S01]  /*1cc0*/  FADD R10, R0.reuse, -12583039 ;  /* 0xcb40007f000a7421 */ /* 0x040fe20000000000 */
[----:B------:R-:W-:-:S03]  /*1cd0*/  IMAD.SHL.U32 R0, R0, 0x800000, RZ ;  /* 0x0080000000007824 */ /* 0x000fc600078e00ff */
[----:B------:R-:W-:-:S04]  /*1ce0*/  FFMA R10, R29, 1.4426950216293334961, -R10 ;  /* 0x3fb8aa3b1d0a7823 */ /* 0x000fc8000000080a */
[----:B------:R-:W-:Y:S01]  /*1cf0*/  FFMA R29, R29, 1.925963033500011079e-08, R10 ;  /* 0x32a570601d1d7823 */ /* 0x000fe2000000000a */
[-C--:B------:R-:W-:Y:S01]  /*1d00*/  FFMA.SAT R10, R5, R4.reuse, 0.5 ;  /* 0x3f000000050a7423 */ /* 0x080fe20000002004 */
[----:B------:R-:W-:-:S03]  /*1d10*/  FFMA.SAT R4, R3, R4, 0.5 ;  /* 0x3f00000003047423 */ /* 0x000fc60000002004 */
[-C--:B------:R-:W-:Y:S01]  /*1d20*/  FFMA.RM R10, R10, R25.reuse, 12582913 ;  /* 0x4b4000010a0a7423 */ /* 0x080fe20000004019 */
[----:B------:R-:W0:Y:S01]  /*1d30*/  MUFU.EX2 R29, R29 ;  /* 0x0000001d001d7308 */ /* 0x000e220000000800 */
[----:B------:R-:W-:Y:S02]  /*1d40*/  FFMA.RM R25, R4, R25, 12582913 ;  /* 0x4b40000104197423 */ /* 0x000fe40000004019 */
[----:B------:R-:W-:-:S04]  /*1d50*/  FADD R4, R10, -12583039 ;  /* 0xcb40007f0a047421 */ /* 0x000fc80000000000 */
[----:B------:R-:W-:-:S04]  /*1d60*/  FFMA R4, R5, 1.4426950216293334961, -R4 ;  /* 0x3fb8aa3b05047823 */ /* 0x000fc80000000804 */
[----:B------:R-:W-:Y:S01]  /*1d70*/  FFMA R5, R5, 1.925963033500011079e-08, R4 ;  /* 0x32a5706005057823 */ /* 0x000fe20000000004 */
[----:B------:R-:W-:-:S04]  /*1d80*/  FADD R4, R25, -12583039 ;  /* 0xcb40007f19047421 */ /* 0x000fc80000000000 */
[C---:B------:R-:W-:Y:S01]  /*1d90*/  FFMA R4, R3.reuse, 1.4426950216293334961, -R4 ;  /* 0x3fb8aa3b03047823 */ /* 0x040fe20000000804 */
[----:B0-----:R-:W-:Y:S01]  /*1da0*/  FMUL R0, R0, R29 ;  /* 0x0000001d00007220 */ /* 0x001fe20000400000 */
[----:B------:R-:W0:Y:S02]  /*1db0*/  MUFU.EX2 R5, R5 ;  /* 0x0000000500057308 */ /* 0x000e240000000800 */
[----:B------:R-:W-:Y:S01]  /*1dc0*/  FFMA R4, R3, 1.925963033500011079e-08, R4 ;  /* 0x32a5706003047823 */ /* 0x000fe20000000004 */
[----:B------:R-:W-:Y:S01]  /*1dd0*/  FADD R13, R13, R0 ;  /* 0x000000000d0d7221 */ /* 0x000fe20000000000 */
[----:B------:R-:W-:-:S07]  /*1de0*/  SHF.L.U32 R3, R25, 0x17, RZ ;  /* 0x0000001719037819 */ /* 0x000fce00000006ff */
[----:B0-----:R-:W-:Y:S05]  /*1df0*/  WARPSYNC.COLLECTIVE R15, `(.L_x_18373) ;  /* 0x000000000f087348 */ /* 0x001fea0003c00000 */
[----:B------:R1:W2:Y:S02]  /*1e00*/  SHFL.BFLY P6, R14, R13, R12, R11 ;  /* 0x0c00000c0d0e7389 */ /* 0x0002a400000c000b */
[----:B012---:R-:W-:Y:S05]  /*1e10*/  ENDCOLLECTIVE ;  /* 0x000000000000791b */ /* 0x007fea0003800000 */
.L_x_18373:
[----:B------:R-:W0:Y:S01]  /*1e20*/  MUFU.EX2 R4, R4 ;  /* 0x0000000400047308 */ /* 0x000e220000000800 */
[----:B------:R-:W-:Y:S02]  /*1e30*/  IMAD.MOV.U32 R12, RZ, RZ, 0x8 ;  /* 0x00000008ff0c7424 */ /* 0x000fe400078e00ff */
[----:B0-----:R-:W-:Y:S01]  /*1e40*/  FMUL R3, R3, R4 ;  /* 0x0000000403037220 */ /* 0x001fe20000400000 */
[----:B------:R-:W-:Y:S01]  /*1e50*/  SHF.L.U32 R4, R10, 0x17, RZ ;  /* 0x000000170a047819 */ /* 0x000fe200000006ff */
[----:B------:R-:W-:-:S04]  /*1e60*/  FADD R24, R13, R14 ;  /* 0x0000000e0d187221 */ /* 0x000fc80000000000 */
[----:B------:R-:W-:Y:S01]  /*1e70*/  FMUL R4, R4, R5 ;  /* 0x0000000504047220 */ /* 0x000fe20000400000 */
[----:B------:R-:W-:-:S07]  /*1e80*/  MOV R13, R24 ;  /* 0x00000018000d7202 */ /* 0x000fce0000000f00 */
[----:B------:R-:W-:Y:S05]  /*1e90*/  WARPSYNC.COLLECTIVE R15, `(.L_x_18374) ;  /* 0x000000000f087348 */ /* 0x000fea0003c00000 */
[----:B------:R0:W1:Y:S02]  /*1ea0*/  SHFL.BFLY P6, R14, R13, R12, R11 ;  /* 0x0c00000c0d0e7389 */ /* 0x00006400000c000b */
[----:B01----:R-:W-:Y:S05]  /*1eb0*/  ENDCOLLECTIVE ;  /* 0x000000000000791b */ /* 0x003fea0003800000 */
.L_x_18374:
[----:B------:R-:W-:Y:S02]  /*1ec0*/  IMAD.MOV.U32 R12, RZ, RZ, 0x4 ;  /* 0x00000004ff0c7424 */ /* 0x000fe400078e00ff */
[----:B------:R-:W-:-:S05]  /*1ed0*/  FADD R25, R24, R14 ;  /* 0x0000000e18197221 */ /* 0x000fca0000000000 */
[----:B------:R-:W-:-:S07]  /*1ee0*/  MOV R13, R25 ;  /* 0x00000019000d7202 */ /* 0x000fce0000000f00 */
[----:B------:R-:W-:Y:S05]  /*1ef0*/  WARPSYNC.COLLECTIVE R15, `(.L_x_18375) ;  /* 0x000000000f087348 */ /* 0x000fea0003c00000 */
[----:B------:R0:W1:Y:S02]  /*1f00*/  SHFL.BFLY P6, R14, R13, R12, R11 ;  /* 0x0c00000c0d0e7389 */ /* 0x00006400000c000b */
[----:B01----:R-:W-:Y:S05]  /*1f10*/  ENDCOLLECTIVE ;  /* 0x000000000000791b */ /* 0x003fea0003800000 */
.L_x_18375:
[----:B------:R-:W-:Y:S02]  /*1f20*/  IMAD.MOV.U32 R12, RZ, RZ, 0x2 ;  /* 0x00000002ff0c7424 */ /* 0x000fe400078e00ff */
[----:B------:R-:W-:Y:S01]  /*1f30*/  FADD R26, R25, R14 ;  /* 0x0000000e191a7221 */ /* 0x000fe20000000000 */
[----:B------:R-:W-:-:S04]  /*1f40*/  FADD R25, RZ, R3 ;  /* 0x00000003ff197221 */ /* 0x000fc80000000000 */
[----:B------:R-:W-:Y:S01]  /*1f50*/  MOV R13, R26 ;  /* 0x0000001a000d7202 */ /* 0x000fe20000000f00 */
[----:B------:R-:W-:-:S07]  /*1f60*/  FADD R10, R25, R4 ;  /* 0x00000004190a7221 */ /* 0x000fce0000000000 */
[----:B------:R-:W-:Y:S05]  /*1f70*/  WARPSYNC.COLLECTIVE R15, `(.L_x_18376) ;  /* 0x000000000f087348 */ /* 0x000fea0003c00000 */
[----:B------:R0:W1:Y:S02]  /*1f80*/  SHFL.BFLY P6, R14, R13, R12, R11 ;  /* 0x0c00000c0d0e7389 */ /* 0x00006400000c000b */
[----:B01----:R-:W-:Y:S05]  /*1f90*/  ENDCOLLECTIVE ;  /* 0x000000000000791b */ /* 0x003fea0003800000 */
.L_x_18376:
[----:B------:R-:W-:Y:S02]  /*1fa0*/  IMAD.MOV.U32 R12, RZ, RZ, 0x1 ;  /* 0x00000001ff0c7424 */ /* 0x000fe400078e00ff */
[----:B------:R-:W-:-:S05]  /*1fb0*/  FADD R24, R26, R14 ;  /* 0x0000000e1a187221 */ /* 0x000fca0000000000 */
[----:B------:R-:W-:-:S07]  /*1fc0*/  MOV R13, R24 ;  /* 0x00000018000d7202 */ /* 0x000fce0000000f00 */
[----:B------:R-:W-:Y:S05]  /*1fd0*/  WARPSYNC.COLLECTIVE R15, `(.L_x_18377) ;  /* 0x000000000f087348 */ /* 0x000fea0003c00000 */
[----:B------:R0:W1:Y:S02]  /*1fe0*/  SHFL.BFLY P6, R14, R13, R12, R11 ;  /* 0x0c00000c0d0e7389 */ /* 0x00006400000c000b */
[----:B01----:R-:W-:Y:S05]  /*1ff0*/  ENDCOLLECTIVE ;  /* 0x000000000000791b */ /* 0x003fea0003800000 */
.L_x_18377:
[----:B------:R-:W-:Y:S02]  /*2000*/  HFMA2 R12, -RZ, RZ, 0, 9.5367431640625e-07 ;  /* 0x00000010ff0c7431 */ /* 0x000fe400000001ff */
[----:B------:R-:W-:Y:S02]  /*2010*/  IMAD.MOV.U32 R13, RZ, RZ, R10 ;  /* 0x000000ffff0d7224 */ /* 0x000fe400078e000a */
[----:B------:R-:W-:-:S07]  /*2020*/  FADD R5, R24, R14 ;  /* 0x0000000e18057221 */ /* 0x000fce0000000000 */
[----:B------:R-:W-:Y:S05]  /*2030*/  WARPSYNC.COLLECTIVE R15, `(.L_x_18378) ;  /* 0x000000000f087348 */ /* 0x000fea0003c00000 */
[----:B------:R0:W1:Y:S02]  /*2040*/  SHFL.BFLY P6, R14, R13, R12, R11 ;  /* 0x0c00000c0d0e7389 */ /* 0x00006400000c000b */
[----:B01----:R-:W-:Y:S05]  /*2050*/  ENDCOLLECTIVE ;  /* 0x000000000000791b */ /* 0x003fea0003800000 */
.L_x_18378:
[----:B------:R-:W-:Y:S02]  /*2060*/  IMAD.MOV.U32 R12, RZ, RZ, 0x8 ;  /* 0x00000008ff0c7424 */ /* 0x000fe400078e00ff */
[----:B------:R-:W-:-:S04]  /*2070*/  IMAD.MOV.U32 R25, RZ, RZ, R14 ;  /* 0x000000ffff197224 */ /* 0x000fc800078e000e */
[----:B------:R-:W-:-:S05]  /*2080*/  FADD R27, R10, R25 ;  /* 0x000000190a1b7221 */ /* 0x000fca0000000000 */
[----:B------:R-:W-:-:S07]  /*2090*/  MOV R13, R27 ;  /* 0x0000001b000d7202 */ /* 0x000fce0000000f00 */
[----:B------:R-:W-:Y:S05]  /*20a0*/  WARPSYNC.COLLECTIVE R15, `(.L_x_18379) ;  /* 0x000000000f087348 */ /* 0x000fea0003c00000 */
[----:B------:R0:W1:Y:S02]  /*20b0*/  SHFL.BFLY P6, R14, R13, R12, R11 ;  /* 0x0c00000c0d0e7389 */ /* 0x00006400000c000b */
[----:B01----:R-:W-:Y:S05]  /*20c0*/  ENDCOLLECTIVE ;  /* 0x000000000000791b */ /* 0x003fea0003800000 */
.L_x_18379:
[----:B------:R-:W-:Y:S01]  /*20d0*/  HFMA2 R12, -RZ, RZ, 0, 2.384185791015625e-07 ;  /* 0x00000004ff0c7431 */ /* 0x000fe200000001ff */
[----:B------:R-:W-:-:S05]  /*20e0*/  MOV R26, R14 ;  /* 0x0000000e001a7202 */ /* 0x000fca0000000f00 */
[----:B------:R-:W-:-:S04]  /*20f0*/  FADD R28, R27, R26 ;  /* 0x0000001a1b1c7221 */ /* 0x000fc80000000000 */
[----:B------:R-:W-:-:S07]  /*2100*/  IMAD.MOV.U32 R13, RZ, RZ, R28 ;  /* 0x000000ffff0d7224 */ /* 0x000fce00078e001c */
[----:B------:R-:W-:Y:S05]  /*2110*/  WARPSYNC.COLLECTIVE R15, `(.L_x_18380) ;  /* 0x000000000f087348 */ /* 0x000fea0003c00000 */
[----:B------:R0:W1:Y:S02]  /*2120*/  SHFL.BFLY P6, R14, R13, R12, R11 ;  /* 0x0c00000c0d0e7389 */ /* 0x00006400000c000b */
[----:B01----:R-:W-:Y:S05]  /*2130*/  ENDCOLLECTIVE ;  /* 0x000000000000791b */ /* 0x003fea0003800000 */
.L_x_18380:
[----:B------:R-:W-:Y:S02]  /*2140*/  IMAD.MOV.U32 R12, RZ, RZ, 0x2 ;  /* 0x00000002ff0c7424 */ /* 0x000fe400078e00ff */
[----:B------:R-:W-:-:S04]  /*2150*/  IMAD.MOV.U32 R29, RZ, RZ, R14 ;  /* 0x000000ffff1d7224 */ /* 0x000fc800078e000e */
[----:B------:R-:W-:-:S05]  /*2160*/  FADD R29, R28, R29 ;  /* 0x0000001d1c1d7221 */ /* 0x000fca0000000000 */
[----:B------:R-:W-:-:S07]  /*2170*/  MOV R13, R29 ;  /* 0x0000001d000d7202 */ /* 0x000fce0000000f00 */
[----:B------:R-:W-:Y:S05]  /*2180*/  WARPSYNC.COLLECTIVE R15, `(.L_x_18381) ;  /* 0x000000000f087348 */ /* 0x000fea0003c00000 */
[----:B------:R0:W1:Y:S02]  /*2190*/  SHFL.BFLY P6, R14, R13, R12, R11 ;  /* 0x0c00000c0d0e7389 */ /* 0x00006400000c000b */
[----:B01----:R-:W-:Y:S05]  /*21a0*/  ENDCOLLECTIVE ;  /* 0x000000000000791b */ /* 0x003fea0003800000 */
.L_x_18381:
[----:B------:R-:W-:Y:S01]  /*21b0*/  HFMA2 R12, -RZ, RZ, 0, 5.9604644775390625e-08 ;  /* 0x00000001ff0c7431 */ /* 0x000fe200000001ff */
[----:B------:R-:W-:-:S05]  /*21c0*/  MOV R10, R14 ;  /* 0x0000000e000a7202 */ /* 0x000fca0000000f00 */
[----:B------:R-:W-:-:S04]  /*21d0*/  FADD R10, R29, R10 ;  /* 0x0000000a1d0a7221 */ /* 0x000fc80000000000 */
[----:B------:R-:W-:-:S07]  /*21e0*/  IMAD.MOV.U32 R13, RZ, RZ, R10 ;  /* 0x000000ffff0d7224 */ /* 0x000fce00078e000a */
[----:B------:R-:W-:Y:S05]  /*21f0*/  WARPSYNC.COLLECTIVE R15, `(.L_x_18382) ;  /* 0x000000000f087348 */ /* 0x000fea0003c00000 */
[----:B------:R0:W1:Y:S02]  /*2200*/  SHFL.BFLY P6, R14, R13, R12, R11 ;  /* 0x0c00000c0d0e7389 */ /* 0x00006400000c000b */
[----:B01----:R-:W-:Y:S05]  /*2210*/  ENDCOLLECTIVE ;  /* 0x000000000000791b */ /* 0x003fea0003800000 */
.L_x_18382:
[----:B------:R-:W-:Y:S01]  /*2220*/  IMAD.MOV.U32 R27, RZ, RZ, R14 ;  /* 0x000000ffff1b7224 */ /* 0x000fe200078e000e */
[----:B------:R-:W-:Y:S06]  /*2230*/  BRA `(.L_x_18383) ;  /* 0xffffffec00e87947 */ /* 0x000fec000383ffff */
        .weak           $__internal_287_$__cuda_sm3x_div_rn_noftz_f32_slowpath
        .type           $__internal_287_$__cuda_sm3x_div_rn_noftz_f32_slowpath,@function
        .size           $__internal_287_$__cuda_sm3x_div_rn_noftz_f32_slowpath,(.L_x_37664 - $__internal_287_$__cuda_sm3x_div_rn_noftz_f32_slowpath)
$__internal_287_$__cuda_sm3x_div_rn_noftz_f32_slowpath:
        /* <DEDUP_REMOVED lines=35> */
.L_x_18385:
        /* <DEDUP_REMOVED lines=51> */
.L_x_18392:
[----:B------:R-:W-:-:S04]  /*27a0*/  LOP3.LUT R2, R2, 0x80000000, RZ, 0xc0, !PT ;  /* 0x8000000002027812 */ /* 0x000fc800078ec0ff */
[----:B------:R-:W-:Y:S01]  /*27b0*/  LOP3.LUT R2, R2, 0x7f800000, RZ, 0xfc, !PT ;  /* 0x7f80000002027812 */ /* 0x000fe200078efcff */
[----:B------:R-:W-:Y:S06]  /*27c0*/  BRA `(.L_x_18393) ;  /* 0x0000000000047947 */ /* 0x000fec0003800000 */
.L_x_18391:
[----:B------:R-:W-:-:S07]  /*27d0*/  IMAD R2, R28, 0x800000, R2 ;  /* 0x008000001c027824 */ /* 0x000fce00078e0202 */
.L_x_18393:
[----:B------:R-:W-:Y:S05]  /*27e0*/  BSYNC.RECONVERGENT B2 ;  /* 0x0000000000027941 */ /* 0x000fea0003800200 */
.L_x_18390:
[----:B------:R-:W-:Y:S05]  /*27f0*/  BRA `(.L_x_18394) ;  /* 0x0000000000207947 */ /* 0x000fea0003800000 */
.L_x_18389:
[----:B------:R-:W-:-:S04]  /*2800*/  LOP3.LUT R2, R25, 0x80000000, R2, 0x48, !PT ;  /* 0x8000000019027812 */ /* 0x000fc800078e4802 */
[----:B------:R-:W-:Y:S01]  /*2810*/  LOP3.LUT R2, R2, 0x7f800000, RZ, 0xfc, !PT ;  /* 0x7f80000002027812 */ /* 0x000fe200078efcff */
[----:B------:R-:W-:Y:S06]  /*2820*/  BRA `(.L_x_18394) ;  /* 0x0000000000147947 */ /* 0x000fec0003800000 */
.L_x_18388:
[----:B------:R-:W-:Y:S01]  /*2830*/  LOP3.LUT R2, R25, 0x80000000, R2, 0x48, !PT ;  /* 0x8000000019027812 */ /* 0x000fe200078e4802 */
[----:B------:R-:W-:Y:S06]  /*2840*/  BRA `(.L_x_18394) ;  /* 0x00000000000c7947 */ /* 0x000fec0003800000 */
.L_x_18387:
[----:B------:R-:W0:Y:S01]  /*2850*/  MUFU.RSQ R2, -QNAN ;  /* 0xffc0000000027908 */ /* 0x000e220000001400 */
[----:B------:R-:W-:Y:S05]  /*2860*/  BRA `(.L_x_18394) ;  /* 0x0000000000047947 */ /* 0x000fea0003800000 */
.L_x_18386:
[----:B------:R-:W-:-:S07]  /*2870*/  FADD.FTZ R2, R2, R5 ;  /* 0x0000000502027221 */ /* 0x000fce0000010000 */
.L_x_18394:
[----:B------:R-:W-:Y:S05]  /*2880*/  BSYNC.RECONVERGENT B1 ;  /* 0x0000000000017941 */ /* 0x000fea0003800200 */
.L_x_18384:
[----:B------:R-:W-:-:S04]  /*2890*/  HFMA2 R25, -RZ, RZ, 0, 0 ;  /* 0x00000000ff197431 */ /* 0x000fc800000001ff */
[----:B0-----:R-:W-:Y:S05]  /*28a0*/  RET.REL.NODEC R24 `(_Z15SoftmaxWarpImplI22BroadcastScaleMaskLoadIffbLm3EiE11DirectStoreIffEfLi2ELi2ELi32ELi2ELb0EL9Algorithm0EEvT_T0_ll) ;  /* 0xffffffd418d47950 */ /* 0x001fea0003c3ffff */
.L_x_18395:
        /* <DEDUP_REMOVED lines=13> */
.L_x_37664:


//--------------------- .text._Z15SoftmaxWarpImplI22BroadcastScaleMaskLoadIffbLm3EiE11DirectStoreIffEfLi2ELi2ELi16ELi1ELb1EL9Algorithm0EEvT_T0_ll --------------------------
	.section	.text._Z15SoftmaxWarpImplI22BroadcastScaleMaskLoadIffbLm3EiE11DirectStoreIffEfLi2ELi2ELi16ELi1ELb1EL9Algorithm0EEvT_T0_ll,"ax",@progbits
	.align	128
        .global         _Z15SoftmaxWarpImplI22BroadcastScaleMaskLoadIffbLm3EiE11DirectStoreIffEfLi2ELi2ELi16ELi1ELb1EL9Algorithm0EEvT_T0_ll
        .type           _Z15SoftmaxWarpImplI22BroadcastScaleMaskLoadIffbLm3EiE11DirectStoreIffEfLi2ELi2ELi16ELi1ELb1EL9Algorithm0EEvT_T0_ll,@function
        .size           _Z15SoftmaxWarpImplI22BroadcastScaleMaskLoadIffbLm3EiE11DirectStoreIffEfLi2ELi2ELi16ELi1ELb1EL9Algorithm0EEvT_T0_ll,(.L_x_37665 - _Z15SoftmaxWarpImplI22BroadcastScaleMaskLoadIffbLm3EiE11DirectStoreIffEfLi2ELi2ELi16ELi1ELb1EL9Algorithm0EEvT_T0_ll)
        .other          _Z15SoftmaxWarpImplI22BroadcastScaleMaskLoadIffbLm3EiE11DirectStoreIffEfLi2ELi2ELi16ELi1ELb1EL9Algorithm0EEvT_T0_ll,@"STO_CUDA_ENTRY STV_DEFAULT"
_Z15SoftmaxWarpImplI22BroadcastScaleMaskLoadIffbLm3EiE11DirectStoreIffEfLi2ELi2ELi16ELi1ELb1EL9Algorithm0EEvT_T0_ll:
.text._Z15SoftmaxWarpImplI22BroadcastScaleMaskLoadIffbLm3EiE11DirectStoreIffEfLi2ELi2ELi16ELi1ELb1EL9Algorithm0EEvT_T0_ll:
        /* <DEDUP_REMOVED lines=28> */
.L_x_18396:
        /* <DEDUP_REMOVED lines=20> */
.L_x_18407:
[----:B------:R-:W-:Y:S01]  /*0300*/  ISETP.GE.U32.AND P0, PT, R10, UR40, PT ;  /* 0x000000280a007c0c */ /* 0x000fe2000bf06070 */
[----:B------:R-:W-:Y:S01]  /*0310*/  BSSY.RECONVERGENT B1, `(.L_x_18398) ;  /* 0x0000061000017945 */ /* 0x000fe20003800200 */
[----:B-1----:R-:W-:Y:S01]  /*0320*/  IMAD.MOV.U32 R24, RZ, RZ, -0x800000 ;  /* 0xff800000ff187424 */ /* 0x002fe200078e00ff */
[----:B------:R-:W-:Y:S01]  /*0330*/  MOV R21, 0xff800000 ;  /* 0xff80000000157802 */ /* 0x000fe20000000f00 */
[----:B0-----:R-:W-:Y:S01]  /*0340*/  IMAD.MOV.U32 R13, RZ, RZ, -0x800000 ;  /* 0xff800000ff0d7424 */ /* 0x001fe200078e00ff */
        /* <DEDUP_REMOVED lines=93> */
.L_x_18399:
[----:B------:R-:W-:Y:S05]  /*0920*/  BSYNC.RECONVERGENT B1 ;  /* 0x0000000000017941 */ /* 0x000fea0003800200 */
.L_x_18398:
        /* <DEDUP_REMOVED lines=39> */
.L_x_18417:
        /* <DEDUP_REMOVED lines=10> */
[----:B-1----:R-:W-:-:S07]  /*0c40*/  MOV R24, 0xc60 ;  /* 0x00000c6000187802 */ /* 0x002fce0000000f00 */
[----:B--234-:R-:W-:Y:S05]  /*0c50*/  CALL.REL.NOINC `($__internal_288_$__cuda_sm3x_div_rn_noftz_f32_slowpath) ;  /* 0x0000000400cc7944 */ /* 0x01cfea0003c00000 */
[----:B------:R-:W-:-:S07]  /*0c60*/  IMAD.MOV.U32 R12, RZ, RZ, R2 ;  /* 0x000000ffff0c7224 */ /* 0x000fce00078e0002 */
.L_x_18402:
[----:B------:R-:W-:Y:S05]  /*0c70*/  BSYNC.RECONVERGENT B1 ;  /* 0x0000000000017941 */ /* 0x000fea0003800200 */
.L_x_18401:
        /* <DEDUP_REMOVED lines=10> */
[----:B-1----:R-:W-:-:S07]  /*0d20*/  MOV R24, 0xd40 ;  /* 0x00000d4000187802 */ /* 0x002fce0000000f00 */
[----:B--234-:R-:W-:Y:S05]  /*0d30*/  CALL.REL.NOINC `($__internal_288_$__cuda_sm3x_div_rn_noftz_f32_slowpath) ;  /* 0x0000000400947944 */ /* 0x01cfea0003c00000 */
[----:B------:R-:W-:-:S07]  /*0d40*/  MOV R13, R2 ;  /* 0x00000002000d7202 */ /* 0x000fce0000000f00 */
.L_x_18404:
[----:B------:R-:W-:Y:S05]  /*0d50*/  BSYNC.RECONVERGENT B1 ;  /* 0x0000000000017941 */ /* 0x000fea0003800200 */
.L_x_18403:
        /* <DEDUP_REMOVED lines=17> */
.L_x_18406:
[----:B------:R-:W-:Y:S05]  /*0e70*/  BSYNC.RECONVERGENT B1 ;  /* 0x0000000000017941 */ /* 0x000fea0003800200 */
.L_x_18405:
[----:B------:R-:W-:-:S04]  /*0e80*/  IADD3 R19, P0, PT, R22, R19, RZ ;  /* 0x0000001316137210 */ /* 0x000fc80007f1e0ff */
[----:B------:R-:W-:Y:S02]  /*0e90*/  LEA.HI.X.SX32 R3, R22, R3, 0x1, P0 ;  /* 0x0000000316037211 */ /* 0x000fe400000f0eff */
[----:B------:R-:W-:-:S04]  /*0ea0*/  ISETP.GE.U32.AND P0, PT, R19, UR42, PT ;  /* 0x0000002a13007c0c */ /* 0x000fc8000bf06070 */
[----:B------:R-:W-:-:S13]  /*0eb0*/  ISETP.GE.AND.EX P0, PT, R3, UR43, PT, P0 ;  /* 0x0000002b03007c0c */ /* 0x000fda000bf06300 */
[----:B------:R-:W-:Y:S05]  /*0ec0*/  @!P0 BRA `(.L_x_18407) ;  /* 0xfffffff4000c8947 */ /* 0x000fea000383ffff */
[----:B------:R-:W-:Y:S05]  /*0ed0*/  BSYNC B0 ;  /* 0x0000000000007941 */ /* 0x000fea0003800000 */
.L_x_18397:
[----:B------:R-:W-:Y:S05]  /*0ee0*/  EXIT ;  /* 0x000000000000794d */ /* 0x000fea0003800000 */
.L_x_18400:
[----:B------:R-:W-:Y:S01]  /*0ef0*/  HFMA2 R11, -RZ, RZ, 0, 1.847743988037109375e-06 ;  /* 0x0000001fff0b7431 */ /* 0x000fe200000001ff */
[----:B------:R-:W-:Y:S01]  /*0f00*/  BSSY B1, `(.L_x_18408) ;  /* 0x0000006000017945 */ /* 0x000fe20003800000 */
[----:B------:R-:W-:Y:S02]  /*0f10*/  IMAD.MOV.U32 R12, RZ, RZ, 0x8 ;  /* 0x00000008ff0c7424 */ /* 0x000fe400078e00ff */
[----:B------:R-:W-:-:S07]  /*0f20*/  IMAD.MOV.U32 R15, RZ, RZ, -0x1 ;  /* 0xffffffffff0f7424 */ /* 0x000fce00078e00ff */
[----:B01234-:R-:W-:Y:S05]  /*0f30*/  WARPSYNC.COLLECTIVE R15, `(.L_x_18409) ;  /* 0x000000000f087348 */ /* 0x01ffea0003c00000 */
[----:B------:R0:W0:Y:S02]  /*0f40*/  SHFL.BFLY P6, R14, R13, R12, R11 ;  /* 0x0c00000c0d0e7389 */ /* 0x00002400000c000b */
[----:B01234-:R-:W-:Y:S05]  /*0f50*/  ENDCOLLECTIVE ;  /* 0x000000000000791b */ /* 0x01ffea0003800000 */
.L_x_18409:
[----:B------:R-:W-:Y:S05]  /*0f60*/  BSYNC B1 ;  /* 0x0000000000017941 */ /* 0x000fea0003800000 */
.L_x_18408:
        /* <DEDUP_REMOVED lines=8> */
.L_x_18410:
[----:B------:R-:W-:Y:S01]  /*0ff0*/  HFMA2 R12, -RZ, RZ, 0, 1.1920928955078125e-07 ;  /* 0x00000002ff0c7431 */ /* 0x000fe200000001ff */
[----:B------:R-:W-:-:S05]  /*1000*/  FMNMX R0, R13, R14, !PT ;  /* 0x0000000e0d007209 */ /* 0x000fca0007800000 */
[----:B------:R-:W-:-:S07]  /*1010*/  IMAD.MOV.U32 R13, RZ, RZ, R0 ;  /* 0x000000ffff0d7224 */ /* 0x000fce00078e0000 */
[----:B------:R-:W-:Y:S05]  /*1020*/  WARPSYNC.COLLECTIVE R15, `(.L_x_18411) ;  /* 0x000000000f087348 */ /* 0x000fea0003c00000 */
[----:B------:R0:W1:Y:S02]  /*1030*/  SHFL.BFLY P6, R14, R13, R12, R11 ;  /* 0x0c00000c0d0e7389 */ /* 0x00006400000c000b */
[----:B01----:R-:W-:Y:S05]  /*1040*/  ENDCOLLECTIVE ;  /* 0x000000000000791b */ /* 0x003fea0003800000 */
.L_x_18411:
[----:B------:R-:W-:Y:S01]  /*1050*/  IMAD.MOV.U32 R12, RZ, RZ, 0x1 ;  /* 0x00000001ff0c7424 */ /* 0x000fe200078e00ff */
[----:B------:R-:W-:Y:S01]  /*1060*/  FMNMX R2, R0, R14, !PT ;  /* 0x0000000e00027209 */ /* 0x000fe20007800000 */
[----:B------:R-:W-:-:S04]  /*1070*/  IMAD.MOV.U32 R0, RZ, RZ, 0x437c0000 ;  /* 0x437c0000ff007424 */ /* 0x000fc800078e00ff */
[----:B------:R-:W-:-:S07]  /*1080*/  IMAD.MOV.U32 R13, RZ, RZ, R2 ;  /* 0x000000ffff0d7224 */ /* 0x000fce00078e0002 */
[----:B------:R-:W-:Y:S05]  /*1090*/  WARPSYNC.COLLECTIVE R15, `(.L_x_18412) ;  /* 0x000000000f087348 */ /* 0x000fea0003c00000 */
[----:B------:R0:W1:Y:S02]  /*10a0*/  SHFL.BFLY P6, R14, R13, R12, R11 ;  /* 0x0c00000c0d0e7389 */ /* 0x00006400000c000b */
[----:B01----:R-:W-:Y:S05]  /*10b0*/  ENDCOLLECTIVE ;  /* 0x000000000000791b */ /* 0x003fea0003800000 */
.L_x_18412:
        /* <DEDUP_REMOVED lines=16> */
[----:B------:R-:W-:-:S03]  /*11c0*/  IMAD.SHL.U32 R2, R23, 0x800000, RZ ;  /* 0x0080000017027824 */ /* 0x000fc600078e00ff */
        /* <DEDUP_REMOVED lines=9> */
.L_x_18413:
[----:B------:R-:W-:Y:S02]  /*1260*/  IMAD.MOV.U32 R12, RZ, RZ, 0x4 ;  /* 0x00000004ff0c7424 */ /* 0x000fe400078e00ff */
[----:B------:R-:W-:-:S05]  /*1270*/  FADD R21, R13, R14 ;  /* 0x0000000e0d157221 */ /* 0x000fca0000000000 */
[----:B------:R-:W-:-:S07]  /*1280*/  MOV R13, R21 ;  /* 0x00000015000d7202 */ /* 0x000fce0000000f00 */
[----:B------:R-:W-:Y:S05]  /*1290*/  WARPSYNC.COLLECTIVE R15, `(.L_x_18414) ;  /* 0x000000000f087348 */ /* 0x000fea0003c00000 */
[----:B------:R0:W1:Y:S02]  /*12a0*/  SHFL.BFLY P6, R14, R13, R12, R11 ;  /* 0x0c00000c0d0e7389 */ /* 0x00006400000c000b */
[----:B01----:R-:W-:Y:S05]  /*12b0*/  ENDCOLLECTIVE ;  /* 0x000000000000791b */ /* 0x003fea0003800000 */
.L_x_18414:
[----:B------:R-:W-:Y:S02]  /*12c0*/  HFMA2 R12, -RZ, RZ, 0, 1.1920928955078125e-07 ;  /* 0x00000002ff0c7431 */ /* 0x000fe400000001ff */
[----:B------:R-:W-:-:S04]  /*12d0*/  FADD R23, R21, R14 ;  /* 0x0000000e15177221 */ /* 0x000fc80000000000 */
[----:B------:R-:W-:-:S07]  /*12e0*/  IMAD.MOV.U32 R13, RZ, RZ, R23 ;  /* 0x000000ffff0d7224 */ /* 0x000fce00078e0017 */
[----:B------:R-:W-:Y:S05]  /*12f0*/  WARPSYNC.COLLECTIVE R15, `(.L_x_18415) ;  /* 0x000000000f087348 */ /* 0x000fea0003c00000 */
[----:B------:R0:W1:Y:S02]  /*1300*/  SHFL.BFLY P6, R14, R13, R12, R11 ;  /* 0x0c00000c0d0e7389 */ /* 0x00006400000c000b */
[----:B01----:R-:W-:Y:S05]  /*1310*/  ENDCOLLECTIVE ;  /* 0x000000000000791b */ /* 0x003fea0003800000 */
.L_x_18415:
[----:B------:R-:W-:Y:S02]  /*1320*/  IMAD.MOV.U32 R12, RZ, RZ, 0x1 ;  /* 0x00000001ff0c7424 */ /* 0x000fe400078e00ff */
[----:B------:R-:W-:-:S04]  /*1330*/  FADD R24, R23, R14 ;  /* 0x0000000e17187221 */ /* 0x000fc80000000000 */
[----:B------:R-:W-:-:S07]  /*1340*/  IMAD.MOV.U32 R13, RZ, RZ, R24 ;  /* 0x000000ffff0d7224 */ /* 0x000fce00078e0018 */
[----:B------:R-:W-:Y:S05]  /*1350*/  WARPSYNC.COLLECTIVE R15, `(.L_x_18416) ;  /* 0x000000000f087348 */ /* 0x000fea0003c00000 */
[----:B------:R0:W1:Y:S02]  /*1360*/  SHFL.BFLY P6, R14, R13, R12, R11 ;  /* 0x0c00000c0d0e7389 */ /* 0x00006400000c000b */
[----:B01----:R-:W-:Y:S05]  /*1370*/  ENDCOLLECTIVE ;  /* 0x000000000000791b */ /* 0x003fea0003800000 */
.L_x_18416:
[----:B------:R-:W-:Y:S05]  /*1380*/  BRA `(.L_x_18417) ;  /* 0xfffffff800047947 */ /* 0x000fea000383ffff */
        .weak           $__internal_288_$__cuda_sm3x_div_rn_noftz_f32_slowpath
        .type           $__internal_288_$__cuda_sm3x_div_rn_noftz_f32_slowpath,@function
        .size           $__internal_288_$__cuda_sm3x_div_rn_noftz_f32_slowpath,(.L_x_37665 - $__internal_288_$__cuda_sm3x_div_rn_noftz_f32_slowpath)
$__internal_288_$__cuda_sm3x_div_rn_noftz_f32_slowpath:
        /* <DEDUP_REMOVED lines=35> */
.L_x_18419:
        /* <DEDUP_REMOVED lines=51> */
.L_x_18426:
[----:B------:R-:W-:-:S04]  /*18f0*/  LOP3.LUT R2, R2, 0x80000000, RZ, 0xc0, !PT ;  /* 0x8000000002027812 */ /* 0x000fc800078ec0ff */
[----:B------:R-:W-:Y:S01]  /*1900*/  LOP3.LUT R2, R2, 0x7f800000, RZ, 0xfc, !PT ;  /* 0x7f80000002027812 */ /* 0x000fe200078efcff */
[----:B------:R-:W-:Y:S06]  /*1910*/  BRA `(.L_x_18427) ;  /* 0x0000000000047947 */ /* 0x000fec0003800000 */
.L_x_18425:
[----:B------:R-:W-:-:S07]  /*1920*/  IMAD R2, R13, 0x800000, R2 ;  /* 0x008000000d027824 */ /* 0x000fce00078e0202 */
.L_x_18427:
[----:B------:R-:W-:Y:S05]  /*1930*/  BSYNC.RECONVERGENT B3 ;  /* 0x0000000000037941 */ /* 0x000fea0003800200 */
.L_x_18424:
[----:B------:R-:W-:Y:S05]  /*1940*/  BRA `(.L_x_18428) ;  /* 0x0000000000207947 */ /* 0x000fea0003800000 */
.L_x_18423:
[----:B------:R-:W-:-:S04]  /*1950*/  LOP3.LUT R2, R21, 0x80000000, R2, 0x48, !PT ;  /* 0x8000000015027812 */ /* 0x000fc800078e4802 */
[----:B------:R-:W-:Y:S01]  /*1960*/  LOP3.LUT R2, R2, 0x7f800000, RZ, 0xfc, !PT ;  /* 0x7f80000002027812 */ /* 0x000fe200078efcff */
[----:B------:R-:W-:Y:S06]  /*1970*/  BRA `(.L_x_18428) ;  /* 0x0000000000147947 */ /* 0x000fec0003800000 */
.L_x_18422:
[----:B------:R-:W-:Y:S01]  /*1980*/  LOP3.LUT R2, R21, 0x80000000, R2, 0x48, !PT ;  /* 0x8000000015027812 */ /* 0x000fe200078e4802 */
[----:B------:R-:W-:Y:S06]  /*1990*/  BRA `(.L_x_18428) ;  /* 0x00000000000c7947 */ /* 0x000fec0003800000 */
.L_x_18421:
[----:B------:R-:W0:Y:S01]  /*19a0*/  MUFU.RSQ R2, -QNAN ;  /* 0xffc0000000027908 */ /* 0x000e220000001400 */
[----:B------:R-:W-:Y:S05]  /*19b0*/  BRA `(.L_x_18428) ;  /* 0x0000000000047947 */ /* 0x000fea0003800000 */
.L_x_18420:
[----:B------:R-:W-:-:S07]  /*19c0*/  FADD.FTZ R2, R2, R11 ;  /* 0x0000000b02027221 */ /* 0x000fce0000010000 */
.L_x_18428:
[----:B------:R-:W-:Y:S05]  /*19d0*/  BSYNC.RECONVERGENT B2 ;  /* 0x0000000000027941 */ /* 0x000fea0003800200 */
.L_x_18418:
[----:B------:R-:W-:-:S04]  /*19e0*/  HFMA2 R25, -RZ, RZ, 0, 0 ;  /* 0x00000000ff197431 */ /* 0x000fc800000001ff */
[----:B0-----:R-:W-:Y:S05]  /*19f0*/  RET.REL.NODEC R24 `(_Z15SoftmaxWarpImplI22BroadcastScaleMaskLoadIffbLm3EiE11DirectStoreIffEfLi2ELi2ELi16ELi1ELb1EL9Algorithm0EEvT_T0_ll) ;  /* 0xffffffe418807950 */ /* 0x001fea0003c3ffff */
.L_x_18429:
        /* <DEDUP_REMOVED lines=16> */
.L_x_37665:


//--------------------- .text._Z15SoftmaxWarpImplI22BroadcastScaleMaskLoadIffbLm3EiE11DirectStoreIffEfLi2ELi2ELi16ELi1ELb0EL9Algorithm0EEvT_T0_ll --------------------------
	.section	.text._Z15SoftmaxWarpImplI22BroadcastScaleMaskLoadIffbLm3EiE11DirectStoreIffEfLi2ELi2ELi16ELi1ELb0EL9Algorithm0EEvT_T0_ll,"ax",@progbits
	.align	128
        .global         _Z15SoftmaxWarpImplI22BroadcastScaleMaskLoadIffbLm3EiE11DirectStoreIffEfLi2ELi2ELi16ELi1ELb0EL9Algorithm0EEvT_T0_ll
        .type           _Z15SoftmaxWarpImplI22BroadcastScaleMaskLoadIffbLm3EiE11DirectStoreIffEfLi2ELi2ELi16ELi1ELb0EL9Algorithm0EEvT_T0_ll,@function
        .size           _Z15SoftmaxWarpImplI22BroadcastScaleMaskLoadIffbLm3EiE11DirectStoreIffEfLi2ELi2ELi16ELi1ELb0EL9Algorithm0EEvT_T0_ll,(.L_x_37666 - _Z15SoftmaxWarpImplI22BroadcastScaleMaskLoadIffbLm3EiE11DirectStoreIffEfLi2ELi2ELi16ELi1ELb0EL9Algorithm0EEvT_T0_ll)
        .other          _Z15SoftmaxWarpImplI22BroadcastScaleMaskLoadIffbLm3EiE11DirectStoreIffEfLi2ELi2ELi16ELi1ELb0EL9Algorithm0EEvT_T0_ll,@"STO_CUDA_ENTRY STV_DEFAULT"
_Z15SoftmaxWarpImplI22BroadcastScaleMaskLoadIffbLm3EiE11DirectStoreIffEfLi2ELi2ELi16ELi1ELb0EL9Algorithm0EEvT_T0_ll:
.text._Z15SoftmaxWarpImplI22BroadcastScaleMaskLoadIffbLm3EiE11DirectStoreIffEfLi2ELi2ELi16ELi1ELb0EL9Algorithm0EEvT_T0_ll:
        /* <DEDUP_REMOVED lines=27> */
.L_x_18430:
        /* <DEDUP_REMOVED lines=20> */
.L_x_18437:
        /* <DEDUP_REMOVED lines=130> */
.L_x_18447:
        /* <DEDUP_REMOVED lines=10> */
[----:B0-----:R-:W-:-:S07]  /*0bb0*/  MOV R24, 0xbd0 ;  /* 0x00000bd000187802 */ /* 0x001fce0000000f00 */
[----:B------:R-:W-:Y:S05]  /*0bc0*/  CALL.REL.NOINC `($__internal_289_$__cuda_sm3x_div_rn_noftz_f32_slowpath) ;  /* 0x0000000400c07944 */ /* 0x000fea0003c00000 */
[----:B------:R-:W-:-:S07]  /*0bd0*/  IMAD.MOV.U32 R12, RZ, RZ, R2 ;  /* 0x000000ffff0c7224 */ /* 0x000fce00078e0002 */
.L_x_18434:
[----:B------:R-:W-:Y:S05]  /*0be0*/  BSYNC.RECONVERGENT B1 ;  /* 0x0000000000017941 */ /* 0x000fea0003800200 */
.L_x_18433:
        /* <DEDUP_REMOVED lines=10> */
[----:B0-----:R-:W-:-:S07]  /*0c90*/  MOV R24, 0xcb0 ;  /* 0x00000cb000187802 */ /* 0x001fce0000000f00 */
[----:B------:R-:W-:Y:S05]  /*0ca0*/  CALL.REL.NOINC `($__internal_289_$__cuda_sm3x_div_rn_noftz_f32_slowpath) ;  /* 0x0000000400887944 */ /* 0x000fea0003c00000 */
[----:B------:R-:W-:-:S07]  /*0cb0*/  MOV R13, R2 ;  /* 0x00000002000d7202 */ /* 0x000fce0000000f00 */
.L_x_18436:
[----:B------:R-:W-:Y:S05]  /*0cc0*/  BSYNC.RECONVERGENT B1 ;  /* 0x0000000000017941 */ /* 0x000fea0003800200 */
.L_x_18435:
        /* <DEDUP_REMOVED lines=21> */
.L_x_18431:
[----:B------:R-:W-:Y:S05]  /*0e20*/  EXIT ;  /* 0x000000000000794d */ /* 0x000fea0003800000 */
.L_x_18432:
[----:B------:R-:W-:Y:S01]  /*0e30*/  HFMA2 R11, -RZ, RZ, 0, 1.847743988037109375e-06 ;  /* 0x0000001fff0b7431 */ /* 0x000fe200000001ff */
[----:B------:R-:W-:Y:S01]  /*0e40*/  BSSY B1, `(.L_x_18438) ;  /* 0x0000006000017945 */ /* 0x000fe20003800000 */
[----:B------:R-:W-:Y:S02]  /*0e50*/  IMAD.MOV.U32 R12, RZ, RZ, 0x8 ;  /* 0x00000008ff0c7424 */ /* 0x000fe400078e00ff */
[----:B------:R-:W-:-:S07]  /*0e60*/  IMAD.MOV.U32 R15, RZ, RZ, -0x1 ;  /* 0xffffffffff0f7424 */ /* 0x000fce00078e00ff */
[----:B------:R-:W-:Y:S05]  /*0e70*/  WARPSYNC.COLLECTIVE R15, `(.L_x_18439) ;  /* 0x000000000f087348 */ /* 0x000fea0003c00000 */
[----:B------:R0:W1:Y:S02]  /*0e80*/  SHFL.BFLY P6, R14, R13, R12, R11 ;  /* 0x0c00000c0d0e7389 */ /* 0x00006400000c000b */
[----:B01----:R-:W-:Y:S05]  /*0e90*/  ENDCOLLECTIVE ;  /* 0x000000000000791b */ /* 0x003fea0003800000 */
.L_x_18439:
[----:B------:R-:W-:Y:S05]  /*0ea0*/  BSYNC B1 ;  /* 0x0000000000017941 */ /* 0x000fea0003800000 */
.L_x_18438:
        /* <DEDUP_REMOVED lines=8> */
.L_x_18440:
[----:B------:R-:W-:Y:S01]  /*0f30*/  HFMA2 R12, -RZ, RZ, 0, 1.1920928955078125e-07 ;  /* 0x00000002ff0c7431 */ /* 0x000fe200000001ff */
[----:B------:R-:W-:-:S05]  /*0f40*/  FMNMX R0, R13, R14, !PT ;  /* 0x0000000e0d007209 */ /* 0x000fca0007800000 */
[----:B------:R-:W-:-:S07]  /*0f50*/  IMAD.MOV.U32 R13, RZ, RZ, R0 ;  /* 0x000000ffff0d7224 */ /* 0x000fce00078e0000 */
[----:B------:R-:W-:Y:S05]  /*0f60*/  WARPSYNC.COLLECTIVE R15, `(.L_x_18441) ;  /* 0x000000000f087348 */ /* 0x000fea0003c00000 */
[----:B------:R0:W1:Y:S02]  /*0f70*/  SHFL.BFLY P6, R14, R13, R12, R11 ;  /* 0x0c00000c0d0e7389 */ /* 0x00006400000c000b */
[----:B01----:R-:W-:Y:S05]  /*0f80*/  ENDCOLLECTIVE ;  /* 0x000000000000791b */ /* 0x003fea0003800000 */
.L_x_18441:
[----:B------:R-:W-:Y:S01]  /*0f90*/  IMAD.MOV.U32 R12, RZ, RZ, 0x1 ;  /* 0x00000001ff0c7424 */ /* 0x000fe200078e00ff */
[----:B------:R-:W-:Y:S01]  /*0fa0*/  FMNMX R2, R0, R14, !PT ;  /* 0x0000000e00027209 */ /* 0x000fe20007800000 */
[----:B------:R-:W-:-:S04]  /*0fb0*/  IMAD.MOV.U32 R0, RZ, RZ, 0x437c0000 ;  /* 0x437c0000ff007424 */ /* 0x000fc800078e00ff */
[----:B------:R-:W-:-:S07]  /*0fc0*/  IMAD.MOV.U32 R13, RZ, RZ, R2 ;  /* 0x000000ffff0d7224 */ /* 0x000fce00078e0002 */
[----:B------:R-:W-:Y:S05]  /*0fd0*/  WARPSYNC.COLLECTIVE R15, `(.L_x_18442) ;  /* 0x000000000f087348 */ /* 0x000fea0003c00000 */
[----:B------:R0:W1:Y:S02]  /*0fe0*/  SHFL.BFLY P6, R14, R13, R12, R11 ;  /* 0x0c00000c0d0e7389 */ /* 0x00006400000c000b */
[----:B01----:R-:W-:Y:S05]  /*0ff0*/  ENDCOLLECTIVE ;  /* 0x000000000000791b */ /* 0x003fea0003800000 */
.L_x_18442:
[----:B------:R-:W-:Y:S01]  /*1000*/  IMAD.MOV.U32 R12, RZ, RZ, 0x8 ;  /* 0x00000008ff0c7424 */ /* 0x000fe200078e00ff */
[----:B------:R-:W-:-:S05]  /*1010*/  FMNMX R2, R2, R14, !PT ;  /* 0x0000000e02027209 */ /* 0x000fca0007800000 */
[----:B------:R-:W-:Y:S01]  /*1020*/  FADD R14, -R2, R21 ;  /* 0x00000015020e7221 */ /* 0x000fe20000000100 */
[----:B------:R-:W-:-:S03]  /*1030*/  FADD R2, R24, -R2 ;  /* 0x8000000218027221 */ /* 0x000fc60000000000 */
        /* <DEDUP_REMOVED lines=22> */
.L_x_18443:
[----:B------:R-:W-:Y:S02]  /*11a0*/  IMAD.MOV.U32 R12, RZ, RZ, 0x4 ;  /* 0x00000004ff0c7424 */ /* 0x000fe400078e00ff */
[----:B------:R-:W-:-:S05]  /*11b0*/  FADD R21, R13, R14 ;  /* 0x0000000e0d157221 */ /* 0x000fca0000000000 */
[----:B------:R-:W-:-:S07]  /*11c0*/  MOV R13, R21 ;  /* 0x00000015000d7202 */ /* 0x000fce0000000f00 */
[----:B------:R-:W-:Y:S05]  /*11d0*/  WARPSYNC.COLLECTIVE R15, `(.L_x_18444) ;  /* 0x000000000f087348 */ /* 0x000fea0003c00000 */
[----:B------:R0:W1:Y:S02]  /*11e0*/  SHFL.BFLY P6, R14, R13, R12, R11 ;  /* 0x0c00000c0d0e7389 */ /* 0x00006400000c000b */
[----:B01----:R-:W-:Y:S05]  /*11f0*/  ENDCOLLECTIVE ;  /* 0x000000000000791b */ /* 0x003fea0003800000 */
.L_x_18444:
[----:B------:R-:W-:Y:S02]  /*1200*/  HFMA2 R12, -RZ, RZ, 0, 1.1920928955078125e-07 ;  /* 0x00000002ff0c7431 */ /* 0x000fe400000001ff */
[----:B------:R-:W-:-:S04]  /*1210*/  FADD R23, R21, R14 ;  /* 0x0000000e15177221 */ /* 0x000fc80000000000 */
[----:B------:R-:W-:-:S07]  /*1220*/  IMAD.MOV.U32 R13, RZ, RZ, R23 ;  /* 0x000000ffff0d7224 */ /* 0x000fce00078e0017 */
[----:B------:R-:W-:Y:S05]  /*1230*/  WARPSYNC.COLLECTIVE R15, `(.L_x_18445) ;  /* 0x000000000f087348 */ /* 0x000fea0003c00000 */
[----:B------:R0:W1:Y:S02]  /*1240*/  SHFL.BFLY P6, R14, R13, R12, R11 ;  /* 0x0c00000c0d0e7389 */ /* 0x00006400000c000b */
[----:B01----:R-:W-:Y:S05]  /*1250*/  ENDCOLLECTIVE ;  /* 0x000000000000791b */ /* 0x003fea0003800000 */
.L_x_18445:
[----:B------:R-:W-:Y:S02]  /*1260*/  IMAD.MOV.U32 R12, RZ, RZ, 0x1 ;  /* 0x00000001ff0c7424 */ /* 0x000fe400078e00ff */
[----:B------:R-:W-:-:S04]  /*1270*/  FADD R24, R23, R14 ;  /* 0x0000000e17187221 */ /* 0x000fc80000000000 */
[----:B------:R-:W-:-:S07]  /*1280*/  IMAD.MOV.U32 R13, RZ, RZ, R24 ;  /* 0x000000ffff0d7224 */ /* 0x000fce00078e0018 */
[----:B------:R-:W-:Y:S05]  /*1290*/  WARPSYNC.COLLECTIVE R15, `(.L_x_18446) ;  /* 0x000000000f087348 */ /* 0x000fea0003c00000 */
[----:B------:R0:W1:Y:S02]  /*12a0*/  SHFL.BFLY P6, R14, R13, R12, R11 ;  /* 0x0c00000c0d0e7389 */ /* 0x00006400000c000b */
[----:B01----:R-:W-:Y:S05]  /*12b0*/  ENDCOLLECTIVE ;  /* 0x000000000000791b */ /* 0x003fea0003800000 */
.L_x_18446:
[----:B------:R-:W-:Y:S05]  /*12c0*/  BRA `(.L_x_18447) ;  /* 0xfffffff800107947 */ /* 0x000fea000383ffff */
        .weak           $__internal_289_$__cuda_sm3x_div_rn_noftz_f32_slowpath
        .type           $__internal_289_$__cuda_sm3x_div_rn_noftz_f32_slowpath,@function
        .size           $__internal_289_$__cuda_sm3x_div_rn_noftz_f32_slowpath,(.L_x_37666 - $__internal_289_$__cuda_sm3x_div_rn_noftz_f32_slowpath)
$__internal_289_$__cuda_sm3x_div_rn_noftz_f32_slowpath:
        /* <DEDUP_REMOVED lines=35> */
.L_x_18449:
        /* <DEDUP_REMOVED lines=51> */
.L_x_18456:
[----:B------:R-:W-:-:S04]  /*1830*/  LOP3.LUT R2, R2, 0x80000000, RZ, 0xc0, !PT ;  /* 0x8000000002027812 */ /* 0x000fc800078ec0ff */
[----:B------:R-:W-:Y:S01]  /*1840*/  LOP3.LUT R2, R2, 0x7f800000, RZ, 0xfc, !PT ;  /* 0x7f80000002027812 */ /* 0x000fe200078efcff */
[----:B------:R-:W-:Y:S06]  /*1850*/  BRA `(.L_x_18457) ;  /* 0x0000000000047947 */ /* 0x000fec0003800000 */
.L_x_18455:
[----:B------:R-:W-:-:S07]  /*1860*/  IMAD R2, R13, 0x800000, R2 ;  /* 0x008000000d027824 */ /* 0x000fce00078e0202 */
.L_x_18457:
[----:B------:R-:W-:Y:S05]  /*1870*/  BSYNC.RECONVERGENT B3 ;  /* 0x0000000000037941 */ /* 0x000fea0003800200 */
.L_x_18454:
[----:B------:R-:W-:Y:S05]  /*1880*/  BRA `(.L_x_18458) ;  /* 0x0000000000207947 */ /* 0x000fea0003800000 */
.L_x_18453:
[----:B------:R-:W-:-:S04]  /*1890*/  LOP3.LUT R2, R21, 0x80000000, R2, 0x48, !PT ;  /* 0x8000000015027812 */ /* 0x000fc800078e4802 */
[----:B------:R-:W-:Y:S01]  /*18a0*/  LOP3.LUT R2, R2, 0x7f800000, RZ, 0xfc, !PT ;  /* 0x7f80000002027812 */ /* 0x000fe200078efcff */
[----:B------:R-:W-:Y:S06]  /*18b0*/  BRA `(.L_x_18458) ;  /* 0x0000000000147947 */ /* 0x000fec0003800000 */
.L_x_18452:
[----:B------:R-:W-:Y:S01]  /*18c0*/  LOP3.LUT R2, R21, 0x80000000, R2, 0x48, !PT ;  /* 0x8000000015027812 */ /* 0x000fe200078e4802 */
[----:B------:R-:W-:Y:S06]  /*18d0*/  BRA `(.L_x_18458) ;  /* 0x00000000000c7947 */ /* 0x000fec0003800000 */
.L_x_18451:
[----:B------:R-:W0:Y:S01]  /*18e0*/  MUFU.RSQ R2, -QNAN ;  /* 0xffc0000000027908 */ /* 0x000e220000001400 */
[----:B------:R-:W-:Y:S05]  /*18f0*/  BRA `(.L_x_18458) ;  /* 0x0000000000047947 */ /* 0x000fea0003800000 */
.L_x_18450:
[----:B------:R-:W-:-:S07]  /*1900*/  FADD.FTZ R2, R2, R11 ;  /* 0x0000000b02027221 */ /* 0x000fce0000010000 */
.L_x_18458:
[----:B------:R-:W-:Y:S05]  /*1910*/  BSYNC.RECONVERGENT B2 ;  /* 0x0000000000027941 */ /* 0x000fea0003800200 */
.L_x_18448:
[----:B------:R-:W-:-:S04]  /*1920*/  HFMA2 R25, -RZ, RZ, 0, 0 ;  /* 0x00000000ff197431 */ /* 0x000fc800000001ff */
[----:B0-----:R-:W-:Y:S05]  /*1930*/  RET.REL.NODEC R24 `(_Z15SoftmaxWarpImplI22BroadcastScaleMaskLoadIffbLm3EiE11DirectStoreIffEfLi2ELi2ELi16ELi1ELb0EL9Algorithm0EEvT_T0_ll) ;  /* 0xffffffe418b07950 */ /* 0x001fea0003c3ffff */
.L_x_18459:
        /* <DEDUP_REMOVED lines=12> */
.L_x_37666:


//--------------------- .text._Z15SoftmaxWarpImplI22BroadcastScaleMaskLoadIffbLm3EiE11DirectStoreIffEfLi2ELi2ELi16ELi2ELb1EL9Algorithm0EEvT_T0_ll --------------------------
	.section	.text._Z15SoftmaxWarpImplI22BroadcastScaleMaskLoadIffbLm3EiE11DirectStoreIffEfLi2ELi2ELi16ELi2ELb1EL9Algorithm0EEvT_T0_ll,"ax",@progbits
	.align	128
        .global         _Z15SoftmaxWarpImplI22BroadcastScaleMaskLoadIffbLm3EiE11DirectStoreIffEfLi2ELi2ELi16ELi2ELb1EL9Algorithm0EEvT_T0_ll
        .type           _Z15SoftmaxWarpImplI22BroadcastScaleMaskLoadIffbLm3EiE11DirectStoreIffEfLi2ELi2ELi16ELi2ELb1EL9Algorithm0EEvT_T0_ll,@function
        .size           _Z15SoftmaxWarpImplI22BroadcastScaleMaskLoadIffbLm3EiE11DirectStoreIffEfLi2ELi2ELi16ELi2ELb1EL9Algorithm0EEvT_T0_ll,(.L_x_37667 - _Z15SoftmaxWarpImplI22BroadcastScaleMaskLoadIffbLm3EiE11DirectStoreIffEfLi2ELi2ELi16ELi2ELb1EL9Algorithm0EEvT_T0_ll)
        .other          _Z15SoftmaxWarpImplI22BroadcastScaleMaskLoadIffbLm3EiE11DirectStoreIffEfLi2ELi2ELi16ELi2ELb1EL9Algorithm0EEvT_T0_ll,@"STO_CUDA_ENTRY STV_DEFAULT"
_Z15SoftmaxWarpImplI22BroadcastScaleMaskLoadIffbLm3EiE11DirectStoreIffEfLi2ELi2ELi16ELi2ELb1EL9Algorithm0EEvT_T0_ll:
.text._Z15SoftmaxWarpImplI22BroadcastScaleMaskLoadIffbLm3EiE11DirectStoreIffEfLi2ELi2ELi16ELi2ELb1EL9Algorithm0EEvT_T0_ll:
        /* <DEDUP_REMOVED lines=28> */
.L_x_18460:
        /* <DEDUP_REMOVED lines=21> */
.L_x_18479:
        /* <DEDUP_REMOVED lines=99> */
.L_x_18463:
[----:B------:R-:W-:Y:S05]  /*0940*/  BSYNC.RECONVERGENT B1 ;  /* 0x0000000000017941 */ /* 0x000fea0003800200 */
.L_x_18462:
        /* <DEDUP_REMOVED lines=97> */
.L_x_18465:
[----:B------:R-:W-:Y:S05]  /*0f60*/  BSYNC.RECONVERGENT B1 ;  /* 0x0000000000017941 */ /* 0x000fea0003800200 */
.L_x_18464:
        /* <DEDUP_REMOVED lines=75> */
.L_x_18497:
        /* <DEDUP_REMOVED lines=11> */
[----:B--234-:R-:W-:Y:S05]  /*14d0*/  CALL.REL.NOINC `($__internal_290_$__cuda_sm3x_div_rn_noftz_f32_slowpath) ;  /* 0x0000000c00ac7944 */ /* 0x01cfea0003c00000 */
[----:B------:R-:W-:-:S07]  /*14e0*/  IMAD.MOV.U32 R10, RZ, RZ, R11 ;  /* 0x000000ffff0a7224 */ /* 0x000fce00078e000b */
.L_x_18468:
[----:B------:R-:W-:Y:S05]  /*14f0*/  BSYNC.RECONVERGENT B1 ;  /* 0x0000000000017941 */ /* 0x000fea0003800200 */
.L_x_18467:
        /* <DEDUP_REMOVED lines=11> */
[----:B--234-:R-:W-:Y:S05]  /*15b0*/  CALL.REL.NOINC `($__internal_290_$__cuda_sm3x_div_rn_noftz_f32_slowpath) ;  /* 0x0000000c00747944 */ /* 0x01cfea0003c00000 */
.L_x_18470:
[----:B------:R-:W-:Y:S05]  /*15c0*/  BSYNC.RECONVERGENT B1 ;  /* 0x0000000000017941 */ /* 0x000fea0003800200 */
.L_x_18469:
        /* <DEDUP_REMOVED lines=19> */
.L_x_18472:
[----:B------:R-:W-:Y:S05]  /*1700*/  BSYNC.RECONVERGENT B1 ;  /* 0x0000000000017941 */ /* 0x000fea0003800200 */
.L_x_18471:
[----:B------:R-:W-:Y:S01]  /*1710*/  BSSY.RECONVERGENT B1, `(.L_x_18473) ;  /* 0x0000008000017945 */ /* 0x000fe20003800200 */
[----:B0-----:R-:W-:-:S03]  /*1720*/  FFMA R10, R3, R5, R0 ;  /* 0x00000005030a7223 */ /* 0x001fc60000000000 */
[----:B------:R-:W-:Y:S05]  /*1730*/  @!P1 BRA `(.L_x_18474) ;  /* 0x0000000000149947 */ /* 0x000fea0003800000 */
[----:B------:R-:W-:Y:S01]  /*1740*/  MOV R3, R2 ;  /* 0x0000000200037202 */ /* 0x000fe20000000f00 */
[----:B------:R-:W-:Y:S01]  /*1750*/  IMAD.MOV.U32 R5, RZ, RZ, R25 ;  /* 0x000000ffff057224 */ /* 0x000fe200078e0019 */
[----:B------:R-:W-:-:S07]  /*1760*/  MOV R12, 0x1780 ;  /* 0x00001780000c7802 */ /* 0x000fce0000000f00 */
[----:B--234-:R-:W-:Y:S05]  /*1770*/  CALL.REL.NOINC `($__internal_290_$__cuda_sm3x_div_rn_noftz_f32_slowpath) ;  /* 0x0000000c00047944 */ /* 0x01cfea0003c00000 */
[----:B------:R-:W-:-:S07]  /*1780*/  MOV R10, R11 ;  /* 0x0000000b000a7202 */ /* 0x000fce0000000f00 */
.L_x_18474:
[----:B------:R-:W-:Y:S05]  /*1790*/  BSYNC.RECONVERGENT B1 ;  /* 0x0000000000017941 */ /* 0x000fea0003800200 */
.L_x_18473:
        /* <DEDUP_REMOVED lines=12> */
[----:B--234-:R-:W-:Y:S05]  /*1860*/  CALL.REL.NOINC `($__internal_290_$__cuda_sm3x_div_rn_noftz_f32_slowpath) ;  /* 0x0000000800c87944 */ /* 0x01cfea0003c00000 */
.L_x_18476:
[----:B------:R-:W-:Y:S05]  /*1870*/  BSYNC.RECONVERGENT B1 ;  /* 0x0000000000017941 */ /* 0x000fea0003800200 */
.L_x_18475:
        /* <DEDUP_REMOVED lines=18> */
.L_x_18478:
[----:B------:R-:W-:Y:S05]  /*19a0*/  BSYNC.RECONVERGENT B1 ;  /* 0x0000000000017941 */ /* 0x000fea0003800200 */
.L_x_18477:
[----:B------:R-:W-:-:S04]  /*19b0*/  IADD3 R21, P0, PT, R20, R21, RZ ;  /* 0x0000001514157210 */ /* 0x000fc80007f1e0ff */
[----:B------:R-:W-:Y:S02]  /*19c0*/  LEA.HI.X.SX32 R19, R20, R19, 0x1, P0 ;  /* 0x0000001314137211 */ /* 0x000fe400000f0eff */
[----:B------:R-:W-:-:S04]  /*19d0*/  ISETP.GE.U32.AND P0, PT, R21, UR44, PT ;  /* 0x0000002c15007c0c */ /* 0x000fc8000bf06070 */
[----:B------:R-:W-:-:S13]  /*19e0*/  ISETP.GE.AND.EX P0, PT, R19, UR45, PT, P0 ;  /* 0x0000002d13007c0c */ /* 0x000fda000bf06300 */
[----:B------:R-:W-:Y:S05]  /*19f0*/  @!P0 BRA `(.L_x_18479) ;  /* 0xffffffe800448947 */ /* 0x000fea000383ffff */
[----:B------:R-:W-:Y:S05]  /*1a00*/  BSYNC B0 ;  /* 0x0000000000007941 */ /* 0x000fea0003800000 */
.L_x_18461:
[----:B------:R-:W-:Y:S05]  /*1a10*/  EXIT ;  /* 0x000000000000794d */ /* 0x000fea0003800000 */
.L_x_18466:
[----:B------:R-:W-:Y:S01]  /*1a20*/  HFMA2 R12, -RZ, RZ, 0, 4.76837158203125e-07 ;  /* 0x00000008ff0c7431 */ /* 0x000fe200000001ff */
[----:B------:R-:W-:Y:S01]  /*1a30*/  BSSY B1, `(.L_x_18480) ;  /* 0x0000006000017945 */ /* 0x000fe20003800000 */
[----:B0-----:R-:W-:Y:S01]  /*1a40*/  IMAD.MOV.U32 R11, RZ, RZ, 0x1f ;  /* 0x0000001fff0b7424 */ /* 0x001fe200078e00ff */
[----:B------:R-:W-:-:S07]  /*1a50*/  MOV R15, 0xffffffff ;  /* 0xffffffff000f7802 */ /* 0x000fce0000000f00 */
[----:B-1234-:R-:W-:Y:S05]  /*1a60*/  WARPSYNC.COLLECTIVE R15, `(.L_x_18481) ;  /* 0x000000000f087348 */ /* 0x01efea0003c00000 */
[----:B------:R0:W0:Y:S02]  /*1a70*/  SHFL.BFLY P6, R14, R13, R12, R11 ;  /* 0x0c00000c0d0e7389 */ /* 0x00002400000c000b */
[----:B01234-:R-:W-:Y:S05]  /*1a80*/  ENDCOLLECTIVE ;  /* 0x000000000000791b */ /* 0x01ffea0003800000 */
.L_x_18481:
[----:B------:R-:W-:Y:S05]  /*1a90*/  BSYNC B1 ;  /* 0x0000000000017941 */ /* 0x000fea0003800000 */
.L_x_18480:
[----:B------:R-:W-:Y:S01]  /*1aa0*/  HFMA2 R11, -RZ, RZ, 0, 1.847743988037109375e-06 ;  /* 0x0000001fff0b7431 */ /* 0x000fe200000001ff */
[----:B------:R-:W-:Y:S01]  /*1ab0*/  FMNMX R13, R14, R13, !PT ;  /* 0x0000000d0e0d7209 */ /* 0x000fe20007800000 */
[----:B------:R-:W-:Y:S02]  /*1ac0*/  IMAD.MOV.U32 R12, RZ, RZ, 0x4 ;  /* 0x00000004ff0c7424 */ /* 0x000fe400078e00ff */
[----:B------:R-:W-:-:S07]  /*1ad0*/  IMAD.MOV.U32 R15, RZ, RZ, -0x1 ;  /* 0xffffffffff0f7424 */ /* 0x000fce00078e00ff */
[----:B------:R-:W-:Y:S05]  /*1ae0*/  WARPSYNC.COLLECTIVE R15, `(.L_x_18482) ;  /* 0x000000000f087348 */ /* 0x000fea0003c00000 */
[----:B------:R0:W1:Y:S02]  /*1af0*/  SHFL.BFLY P6, R14, R13, R12, R11 ;  /* 0x0c00000c0d0e7389 */ /* 0x00006400000c000b */
[----:B01----:R-:W-:Y:S05]  /*1b00*/  ENDCOLLECTIVE ;  /* 0x000000000000791b */ /* 0x003fea0003800000 */
.L_x_18482:
[----:B------:R-:W-:Y:S01]  /*1b10*/  IMAD.MOV.U32 R12, RZ, RZ, 0x2 ;  /* 0x00000002ff0c7424 */ /* 0x000fe200078e00ff */
[----:B------:R-:W-:-:S04]  /*1b20*/  FMNMX R10, R13, R14, !PT ;  /* 0x0000000e0d0a7209 */ /* 0x000fc80007800000 */
[----:B------:R-:W-:-:S07]  /*1b30*/  MOV R13, R10 ;  /* 0x0000000a000d7202 */ /* 0x000fce0000000f00 */
[----:B------:R-:W-:Y:S05]  /*1b40*/  WARPSYNC.COLLECTIVE R15, `(.L_x_18483) ;  /* 0x000000000f087348 */ /* 0x000fea0003c00000 */
[----:B------:R0:W1:Y:S02]  /*1b50*/  SHFL.BFLY P6, R14, R13, R12, R11 ;  /* 0x0c00000c0d0e7389 */ /* 0x00006400000c000b */
[----:B01----:R-:W-:Y:S05]  /*1b60*/  ENDCOLLECTIVE ;  /* 0x000000000000791b */ /* 0x003fea0003800000 */
.L_x_18483:
[----:B------:R-:W-:Y:S01]  /*1b70*/  IMAD.MOV.U32 R12, RZ, RZ, 0x1 ;  /* 0x00000001ff0c7424 */ /* 0x000fe200078e00ff */
[----:B------:R-:W-:Y:S01]  /*1b80*/  FMNMX R24, R10, R14, !PT ;  /* 0x0000000e0a187209 */ /* 0x000fe20007800000 */
[----:B------:R-:W-:-:S03]  /*1b90*/  IMAD.MOV.U32 R10, RZ, RZ, 0x437c0000 ;  /* 0x437c0000ff0a7424 */ /* 0x000fc600078e00ff */
[----:B------:R-:W-:-:S07]  /*1ba0*/  MOV R13, R24 ;  /* 0x00000018000d7202 */ /* 0x000fce0000000f00 */
[----:B------:R-:W-:Y:S05]  /*1bb0*/  WARPSYNC.COLLECTIVE R15, `(.L_x_18484) ;  /* 0x000000000f087348 */ /* 0x000fea0003c00000 */
[----:B------:R0:W1:Y:S02]  /*1bc0*/  SHFL.BFLY P6, R14, R13, R12, R11 ;  /* 0x0c00000c0d0e7389 */ /* 0x00006400000c000b */
[----:B01----:R-:W-:Y:S05]  /*1bd0*/  ENDCOLLECTIVE ;  /* 0x000000000000791b */ /* 0x003fea0003800000 */
.L_x_18484:
[----:B------:R-:W-:Y:S01]  /*1be0*/  MOV R13, R0 ;  /* 0x00000000000d7202 */ /* 0x000fe20000000f00 */
[----:B------:R-:W-:Y:S01]  /*1bf0*/  IMAD.MOV.U32 R12, RZ, RZ, 0x8 ;  /* 0x00000008ff0c7424 */ /* 0x000fe200078e00ff */
[----:B------:R-:W-:-:S07]  /*1c00*/  FMNMX R2, R24, R14, !PT ;  /* 0x0000000e18027209 */ /* 0x000fce0007800000 */
[----:B------:R-:W-:Y:S05]  /*1c10*/  WARPSYNC.COLLECTIVE R15, `(.L_x_18485) ;  /* 0x000000000f087348 */ /* 0x000fea0003c00000 */
[----:B------:R0:W1:Y:S02]  /*1c20*/  SHFL.BFLY P6, R14, R13, R12, R11 ;  /* 0x0c00000c0d0e7389 */ /* 0x00006400000c000b */
[----:B01----:R-:W-:Y:S05]  /*1c30*/  ENDCOLLECTIVE ;  /* 0x000000000000791b */ /* 0x003fea0003800000 */
.L_x_18485:
[----:B------:R-:W-:Y:S01]  /*1c40*/  HFMA2 R12, -RZ, RZ, 0, 2.384185791015625e-07 ;  /* 0x00000004ff0c7431 */ /* 0x000fe200000001ff */
[----:B------:R-:W-:-:S04]  /*1c50*/  MOV R27, R14 ;  /* 0x0000000e001b7202 */ /* 0x000fc80000000f00 */
[----:B------:R-:W-:-:S05]  /*1c60*/  FMNMX R27, R27, R0, !PT ;  /* 0x000000001b1b7209 */ /* 0x000fca0007800000 */
[----:B------:R-:W-:-:S07]  /*1c70*/  IMAD.MOV.U32 R13, RZ, RZ, R27 ;  /* 0x000000ffff0d7224 */ /* 0x000fce00078e001b */
[----:B------:R-:W-:Y:S05]  /*1c80*/  WARPSYNC.COLLECTIVE R15, `(.L_x_18486) ;  /* 0x000000000f087348 */ /* 0x000fea0003c00000 */
[----:B------:R0:W1:Y:S02]  /*1c90*/  SHFL.BFLY P6, R14, R13, R12, R11 ;  /* 0x0c00000c0d0e7389 */ /* 0x00006400000c000b */
[----:B01----:R-:W-:Y:S05]  /*1ca0*/  ENDCOLLECTIVE ;  /* 0x000000000000791b */ /* 0x003fea0003800000 */
.L_x_18486:
[----:B------:R-:W-:Y:S02]  /*1cb0*/  IMAD.MOV.U32 R12, RZ, RZ, 0x2 ;  /* 0x00000002ff0c7424 */ /* 0x000fe400078e00ff */
[----:B------:R-:W-:-:S05]  /*1cc0*/  IMAD.MOV.U32 R24, RZ, RZ, R14 ;  /* 0x000000ffff187224 */ /* 0x000fca00078e000e */
[----:B------:R-:W-:-:S04]  /*1cd0*/  FMNMX R26, R27, R24, !PT ;  /* 0x000000181b1a7209 */ /* 0x000fc80007800000 */
[----:B------:R-:W-:-:S07]  /*1ce0*/  MOV R13, R26 ;  /* 0x0000001a000d7202 */ /* 0x000fce0000000f00 */
[----:B------:R-:W-:Y:S05]  /*1cf0*/  WARPSYNC.COLLECTIVE R15, `(.L_x_18487) ;  /* 0x000000000f087348 */ /* 0x000fea0003c00000 */
[----:B------:R0:W1:Y:S02]  /*1d00*/  SHFL.BFLY P6, R14, R13, R12, R11 ;  /* 0x0c00000c0d0e7389 */ /* 0x00006400000c000b */
[----:B01----:R-:W-:Y:S05]  /*1d10*/  ENDCOLLECTIVE ;  /* 0x000000000000791b */ /* 0x003fea0003800000 */
.L_x_18487:
[----:B------:R-:W-:Y:S01]  /*1d20*/  HFMA2 R12, -RZ, RZ, 0, 5.9604644775390625e-08 ;  /* 0x00000001ff0c7431 */ /* 0x000fe200000001ff */
[----:B------:R-:W-:-:S04]  /*1d30*/  MOV R29, R14 ;  /* 0x0000000e001d7202 */ /* 0x000fc80000000f00 */
[----:B------:R-:W-:-:S05]  /*1d40*/  FMNMX R0, R26, R29, !PT ;  /* 0x0000001d1a007209 */ /* 0x000fca0007800000 */
[----:B------:R-:W-:-:S07]  /*1d50*/  IMAD.MOV.U32 R13, RZ, RZ, R0 ;  /* 0x000000ffff0d7224 */ /* 0x000fce00078e0000 */
[----:B------:R-:W-:Y:S05]  /*1d60*/  WARPSYNC.COLLECTIVE R15, `(.L_x_18488) ;  /* 0x000000000f087348 */ /* 0x000fea0003c00000 */
[----:B------:R0:W1:Y:S02]  /*1d70*/  SHFL.BFLY P6, R14, R13, R12, R11 ;  /* 0x0c00000c0d0e7389 */ /* 0x00006400000c000b */
[----:B01----:R-:W-:Y:S05]  /*1d80*/  ENDCOLLECTIVE ;  /* 0x000000000000791b */ /* 0x003fea0003800000 */
.L_x_18488:
[----:B------:R-:W-:Y:S02]  /*1d90*/  IMAD.MOV.U32 R29, RZ, RZ, R14 ;  /* 0x000000ffff1d7224 */ /* 0x000fe400078e000e */
[----:B------:R-:W-:Y:S01]  /*1da0*/  FADD R14, -R2, R5 ;  /* 0x00000005020e7221 */ /* 0x000fe20000000100 */
[----:B------:R-:W-:Y:S02]  /*1db0*/  MOV R5, 0x3bbb989d ;  /* 0x3bbb989d00057802 */ /* 0x000fe40000000f00 */
        /* <DEDUP_REMOVED lines=9> */
[----:B------:R-:W-:Y:S01]  /*1e50*/  SHF.L.U32 R3, R3, 0x17, RZ ;  /* 0x0000001703037819 */ /* 0x000fe200000006ff */
[----:B------:R-:W-:-:S02]  /*1e60*/  FADD R15, R13, -12583039 ;  /* 0xcb40007f0d0f7421 */ /* 0x000fc40000000000 */
[----:B------:R-:W-:Y:S02]  /*1e70*/  FFMA R11, R14, 1.4426950216293334961, -R11 ;  /* 0x3fb8aa3b0e0b7823 */ /* 0x000fe4000000080b */
[----:B------:R-:W-:Y:S02]  /*1e80*/  FFMA R15, R0, 1.4426950216293334961, -R15 ;  /* 0x3fb8aa3b000f7823 */ /* 0x000fe4000000080f */
[----:B------:R-:W-:Y:S02]  /*1e90*/  FFMA R11, R14, 1.925963033500011079e-08, R11 ;  /* 0x32a570600e0b7823 */ /* 0x000fe4000000000b */
[----:B------:R-:W-:Y:S01]  /*1ea0*/  FFMA R15, R0, 1.925963033500011079e-08, R15 ;  /* 0x32a57060000f7823 */ /* 0x000fe2000000000f */
[----:B------:R-:W-:Y:S01]  /*1eb0*/  IMAD.SHL.U32 R0, R13, 0x800000, RZ ;  /* 0x008000000d007824 */ /* 0x000fe200078e00ff */
        /* <DEDUP_REMOVED lines=9> */
[----:B------:R-:W-:Y:S02]  /*1f50*/  IMAD.MOV.U32 R12, RZ, RZ, 0x8 ;  /* 0x00000008ff0c7424 */ /* 0x000fe400078e00ff */
[----:B------:R-:W-:Y:S01]  /*1f60*/  FFMA R5, R4, 1.4426950216293334961, -R5 ;  /* 0x3fb8aa3b04057823 */ /* 0x000fe20000000805 */
[----:B------:R-:W-:Y:S01]  /*1f70*/  FFMA R11, R2, 1.4426950216293334961, -R11 ;  /* 0x3fb8aa3b020b7823 */ /* 0x000fe2000000080b */
[----:B------:R-:W-:Y:S02]  /*1f80*/  FADD R13, RZ, R3 ;  /* 0x00000003ff0d7221 */ /* 0x000fe40000000000 */
[----:B------:R-:W-:Y:S01]  /*1f90*/  FFMA R5, R4, 1.925963033500011079e-08, R5 ;  /* 0x32a5706004057823 */ /* 0x000fe20000000005 */
[----:B------:R-:W-:Y:S01]  /*1fa0*/  FFMA R4, R2, 1.925963033500011079e-08, R11 ;  /* 0x32a5706002047823 */ /* 0x000fe2000000000b */
[----:B------:R-:W-:Y:S01]  /*1fb0*/  SHF.L.U32 R2, R10, 0x17, RZ ;  /* 0x000000170a027819 */ /* 0x000fe200000006ff */
[----:B--2---:R-:W-:Y:S01]  /*1fc0*/  FMUL R0, R0, R15 ;  /* 0x0000000f00007220 */ /* 0x004fe20000400000 */
[----:B------:R-:W-:Y:S01]  /*1fd0*/  IMAD.MOV.U32 R15, RZ, RZ, -0x1 ;  /* 0xffffffffff0f7424 */ /* 0x000fe200078e00ff */
[----:B------:R0:W1:Y:S02]  /*1fe0*/  MUFU.EX2 R11, R4 ;  /* 0x00000004000b7308 */ /* 0x0000640000000800 */
[----:B------:R-:W-:-:S06]  /*1ff0*/  FADD R13, R13, R0 ;  /* 0x000000000d0d7221 */ /* 0x000fcc0000000000 */
[----:B------:R-:W2:Y:S01]  /*2000*/  MUFU.EX2 R5, R5 ;  /* 0x0000000500057308 */ /* 0x000ea20000000800 */
[----:B0-----:R-:W-:Y:S01]  /*2010*/  SHF.L.U32 R4, R24, 0x17, RZ ;  /* 0x0000001718047819 */ /* 0x001fe200000006ff */
[----:B-1----:R-:W-:Y:S01]  /*2020*/  FMUL R2, R2, R11 ;  /* 0x0000000b02027220 */ /* 0x002fe20000400000 */
[----:B------:R-:W-:-:S07]  /*2030*/  HFMA2 R11, -RZ, RZ, 0, 1.847743988037109375e-06 ;  /* 0x0000001fff0b7431 */ /* 0x000fce00000001ff */
[----:B--2---:R-:W-:Y:S05]  /*2040*/  WARPSYNC.COLLECTIVE R15, `(.L_x_18489) ;  /* 0x000000000f087348 */ /* 0x004fea0003c00000 */
[----:B------:R0:W1:Y:S02]  /*2050*/  SHFL.BFLY P6, R14, R13, R12, R11 ;  /* 0x0c00000c0d0e7389 */ /* 0x00006400000c000b */
[----:B012---:R-:W-:Y:S05]  /*2060*/  ENDCOLLECTIVE ;  /* 0x000000000000791b */ /* 0x007fea0003800000 */
.L_x_18489:
[----:B------:R-:W-:Y:S01]  /*2070*/  FMUL R4, R4, R5 ;  /* 0x0000000504047220 */ /* 0x000fe20000400000 */
[----:B------:R-:W-:Y:S02]  /*2080*/  IMAD.MOV.U32 R12, RZ, RZ, 0x4 ;  /* 0x00000004ff0c7424 */ /* 0x000fe400078e00ff */
[----:B------:R-:W-:-:S05]  /*2090*/  FADD R25, R13, R14 ;  /* 0x0000000e0d197221 */ /* 0x000fca0000000000 */
[----:B------:R-:W-:-:S07]  /*20a0*/  MOV R13, R25 ;  /* 0x00000019000d7202 */ /* 0x000fce0000000f00 */
[----:B------:R-:W-:Y:S05]  /*20b0*/  WARPSYNC.COLLECTIVE R15, `(.L_x_18490) ;  /* 0x000000000f087348 */ /* 0x000fea0003c00000 */
[----:B------:R0:W1:Y:S02]  /*20c0*/  SHFL.BFLY P6, R14, R13, R12, R11 ;  /* 0x0c00000c0d0e7389 */ /* 0x00006400000c000b */
[----:B01----:R-:W-:Y:S05]  /*20d0*/  ENDCOLLECTIVE ;  /* 0x000000000000791b */ /* 0x003fea0003800000 */
.L_x_18490:
        /* <DEDUP_REMOVED lines=8> */
.L_x_18491:
[----:B------:R-:W-:Y:S02]  /*2160*/  IMAD.MOV.U32 R12, RZ, RZ, 0x1 ;  /* 0x00000001ff0c7424 */ /* 0x000fe400078e00ff */
[----:B------:R-:W-:-:S05]  /*2170*/  FADD R10, R26, R14 ;  /* 0x0000000e1a0a7221 */ /* 0x000fca0000000000 */
[----:B------:R-:W-:-:S07]  /*2180*/  MOV R13, R10 ;  /* 0x0000000a000d7202 */ /* 0x000fce0000000f00 */
[----:B------:R-:W-:Y:S05]  /*2190*/  WARPSYNC.COLLECTIVE R15, `(.L_x_18492) ;  /* 0x000000000f087348 */ /* 0x000fea0003c00000 */
[----:B------:R0:W1:Y:S02]  /*21a0*/  SHFL.BFLY P6, R14, R13, R12, R11 ;  /* 0x0c00000c0d0e7389 */ /* 0x00006400000c000b */
[----:B01----:R-:W-:Y:S05]  /*21b0*/  ENDCOLLECTIVE ;  /* 0x000000000000791b */ /* 0x003fea0003800000 */
.L_x_18492:
[----:B------:R-:W-:Y:S02]  /*21c0*/  HFMA2 R12, -RZ, RZ, 0, 4.76837158203125e-07 ;  /* 0x00000008ff0c7431 */ /* 0x000fe400000001ff */
[----:B------:R-:W-:Y:S02]  /*21d0*/  IMAD.MOV.U32 R13, RZ, RZ, R24 ;  /* 0x000000ffff0d7224 */ /* 0x000fe400078e0018 */
[----:B------:R-:W-:-:S07]  /*21e0*/  FADD R5, R10, R14 ;  /* 0x0000000e0a057221 */ /* 0x000fce0000000000 */
[----:B------:R-:W-:Y:S05]  /*21f0*/  WARPSYNC.COLLECTIVE R15, `(.L_x_18493) ;  /* 0x000000000f087348 */ /* 0x000fea0003c00000 */
[----:B------:R0:W1:Y:S02]  /*2200*/  SHFL.BFLY P6, R14, R13, R12, R11 ;  /* 0x0c00000c0d0e7389 */ /* 0x00006400000c000b */
[----:B01----:R-:W-:Y:S05]  /*2210*/  ENDCOLLECTIVE ;  /* 0x000000000000791b */ /* 0x003fea0003800000 */
.L_x_18493:
[----:B------:R-:W-:Y:S02]  /*2220*/  IMAD.MOV.U32 R12, RZ, RZ, 0x4 ;  /* 0x00000004ff0c7424 */ /* 0x000fe400078e00ff */
[----:B------:R-:W-:-:S04]  /*2230*/  IMAD.MOV.U32 R27, RZ, RZ, R14 ;  /* 0x000000ffff1b7224 */ /* 0x000fc800078e000e */
[----:B------:R-:W-:-:S05]  /*2240*/  FADD R27, R24, R27 ;  /* 0x0000001b181b7221 */ /* 0x000fca0000000000 */
[----:B------:R-:W-:-:S07]  /*2250*/  MOV R13, R27 ;  /* 0x0000001b000d7202 */ /* 0x000fce0000000f00 */
[----:B------:R-:W-:Y:S05]  /*2260*/  WARPSYNC.COLLECTIVE R15, `(.L_x_18494) ;  /* 0x000000000f087348 */ /* 0x000fea0003c00000 */
[----:B------:R0:W1:Y:S02]  /*2270*/  SHFL.BFLY P6, R14, R13, R12, R11 ;  /* 0x0c00000c0d0e7389 */ /* 0x00006400000c000b */
[----:B01----:R-:W-:Y:S05]  /*2280*/  ENDCOLLECTIVE ;  /* 0x000000000000791b */ /* 0x003fea0003800000 */
.L_x_18494:
[----:B------:R-:W-:Y:S01]  /*2290*/  HFMA2 R12, -RZ, RZ, 0, 1.1920928955078125e-07 ;  /* 0x00000002ff0c7431 */ /* 0x000fe200000001ff */
[----:B------:R-:W-:-:S05]  /*22a0*/  MOV R10, R14 ;  /* 0x0000000e000a7202 */ /* 0x000fca0000000f00 */
[----:B------:R-:W-:-:S04]  /*22b0*/  FADD R28, R27, R10 ;  /* 0x0000000a1b1c7221 */ /* 0x000fc80000000000 */
[----:B------:R-:W-:-:S07]  /*22c0*/  IMAD.MOV.U32 R13, RZ, RZ, R28 ;  /* 0x000000ffff0d7224 */ /* 0x000fce00078e001c */
[----:B------:R-:W-:Y:S05]  /*22d0*/  WARPSYNC.COLLECTIVE R15, `(.L_x_18495) ;  /* 0x000000000f087348 */ /* 0x000fea0003c00000 */
[----:B------:R0:W1:Y:S02]  /*22e0*/  SHFL.BFLY P6, R14, R13, R12, R11 ;  /* 0x0c00000c0d0e7389 */ /* 0x00006400000c000b */
[----:B01----:R-:W-:Y:S05]  /*22f0*/  ENDCOLLECTIVE ;  /* 0x000000000000791b */ /* 0x003fea0003800000 */
.L_x_18495:
[----:B------:R-:W-:Y:S02]  /*2300*/  IMAD.MOV.U32 R12, RZ, RZ, 0x1 ;  /* 0x00000001ff0c7424 */ /* 0x000fe400078e00ff */
[----:B------:R-:W-:-:S04]  /*2310*/  IMAD.MOV.U32 R29, RZ, RZ, R14 ;  /* 0x000000ffff1d7224 */ /* 0x000fc800078e000e */
[----:B------:R-:W-:-:S05]  /*2320*/  FADD R24, R28, R29 ;  /* 0x0000001d1c187221 */ /* 0x000fca0000000000 */
[----:B------:R-:W-:-:S07]  /*2330*/  MOV R13, R24 ;  /* 0x00000018000d7202 */ /* 0x000fce0000000f00 */
[----:B------:R-:W-:Y:S05]  /*2340*/  WARPSYNC.COLLECTIVE R15, `(.L_x_18496) ;  /* 0x000000000f087348 */ /* 0x000fea0003c00000 */
[----:B------:R0:W1:Y:S02]  /*2350*/  SHFL.BFLY P6, R14, R13, R12, R11 ;  /* 0x0c00000c0d0e7389 */ /* 0x00006400000c000b */
[----:B01----:R-:W-:Y:S05]  /*2360*/  ENDCOLLECTIVE ;  /* 0x000000000000791b */ /* 0x003fea0003800000 */
.L_x_18496:
[----:B------:R-:W-:Y:S01]  /*2370*/  MOV R29, R14 ;  /* 0x0000000e001d7202 */ /* 0x000fe20000000f00 */
[----:B------:R-:W-:Y:S06]  /*2380*/  BRA `(.L_x_18497) ;  /* 0xfffffff000247947 */ /* 0x000fec000383ffff */
        .weak           $__internal_290_$__cuda_sm3x_div_rn_noftz_f32_slowpath
        .type           $__internal_290_$__cuda_sm3x_div_rn_noftz_f32_slowpath,@function
        .size           $__internal_290_$__cuda_sm3x_div_rn_noftz_f32_slowpath,(.L_x_37667 - $__internal_290_$__cuda_sm3x_div_rn_noftz_f32_slowpath)
$__internal_290_$__cuda_sm3x_div_rn_noftz_f32_slowpath:
        /* <DEDUP_REMOVED lines=35> */
.L_x_18499:
        /* <DEDUP_REMOVED lines=51> */
.L_x_18506:
[----:B------:R-:W-:-:S04]  /*28f0*/  LOP3.LUT R14, R14, 0x80000000, RZ, 0xc0, !PT ;  /* 0x800000000e0e7812 */ /* 0x000fc800078ec0ff */
[----:B------:R-:W-:Y:S01]  /*2900*/  LOP3.LUT R14, R14, 0x7f800000, RZ, 0xfc, !PT ;  /* 0x7f8000000e0e7812 */ /* 0x000fe200078efcff */
[----:B------:R-:W-:Y:S06]  /*2910*/  BRA `(.L_x_18507) ;  /* 0x0000000000047947 */ /* 0x000fec0003800000 */
.L_x_18505:
[----:B------:R-:W-:-:S07]  /*2920*/  LEA R14, R24, R14, 0x17 ;  /* 0x0000000e180e7211 */ /* 0x000fce00078eb8ff */
.L_x_18507:
[----:B------:R-:W-:Y:S05]  /*2930*/  BSYNC.RECONVERGENT B3 ;  /* 0x0000000000037941 */ /* 0x000fea0003800200 */
.L_x_18504:
[----:B------:R-:W-:Y:S05]  /*2940*/  BRA `(.L_x_18508) ;  /* 0x0000000000207947 */ /* 0x000fea0003800000 */
.L_x_18503:
[----:B------:R-:W-:-:S04]  /*2950*/  LOP3.LUT R14, R14, 0x80000000, R3, 0x48, !PT ;  /* 0x800000000e0e7812 */ /* 0x000fc800078e4803 */
[----:B------:R-:W-:Y:S01]  /*2960*/  LOP3.LUT R14, R14, 0x7f800000, RZ, 0xfc, !PT ;  /* 0x7f8000000e0e7812 */ /* 0x000fe200078efcff */
[----:B------:R-:W-:Y:S06]  /*2970*/  BRA `(.L_x_18508) ;  /* 0x0000000000147947 */ /* 0x000fec0003800000 */
.L_x_18502:
[----:B------:R-:W-:Y:S01]  /*2980*/  LOP3.LUT R14, R14, 0x80000000, R3, 0x48, !PT ;  /* 0x800000000e0e7812 */ /* 0x000fe200078e4803 */
[----:B------:R-:W-:Y:S06]  /*2990*/  BRA `(.L_x_18508) ;  /* 0x00000000000c7947 */ /* 0x000fec0003800000 */
.L_x_18501:
[----:B------:R-:W0:Y:S01]  /*29a0*/  MUFU.RSQ R14, -QNAN ;  /* 0xffc00000000e7908 */ /* 0x000e220000001400 */
[----:B------:R-:W-:Y:S05]  /*29b0*/  BRA `(.L_x_18508) ;  /* 0x0000000000047947 */ /* 0x000fea0003800000 */
.L_x_18500:
[----:B------:R-:W-:-:S07]  /*29c0*/  FADD.FTZ R14, R3, R5 ;  /* 0x00000005030e7221 */ /* 0x000fce0000010000 */
.L_x_18508:
[----:B------:R-:W-:Y:S05]  /*29d0*/  BSYNC.RECONVERGENT B2 ;  /* 0x0000000000027941 */ /* 0x000fea0003800200 */
.L_x_18498:
[----:B------:R-:W-:Y:S02]  /*29e0*/  HFMA2 R13, -RZ, RZ, 0, 0 ;  /* 0x00000000ff0d7431 */ /* 0x000fe400000001ff */
[----:B0-----:R-:W-:Y:S02]  /*29f0*/  IMAD.MOV.U32 R11, RZ, RZ, R14 ;  /* 0x000000ffff0b7224 */ /* 0x001fe400078e000e */
[----:B------:R-:W-:Y:S05]  /*2a00*/  RET.REL.NODEC R12 `(_Z15SoftmaxWarpImplI22BroadcastScaleMaskLoadIffbLm3EiE11DirectStoreIffEfLi2ELi2ELi16ELi2ELb1EL9Algorithm0EEvT_T0_ll) ;  /* 0xffffffd40c7c7950 */ /* 0x000fea0003c3ffff */
.L_x_18509:
        /* <DEDUP_REMOVED lines=15> */
.L_x_37667:


//--------------------- .text._Z15SoftmaxWarpImplI22BroadcastScaleMaskLoadIffbLm3EiE11DirectStoreIffEfLi2ELi2ELi16ELi2ELb0EL9Algorithm0EEvT_T0_ll --------------------------
	.section	.text._Z15SoftmaxWarpImplI22BroadcastScaleMaskLoadIffbLm3EiE11DirectStoreIffEfLi2ELi2ELi16ELi2ELb0EL9Algorithm0EEvT_T0_ll,"ax",@progbits
	.align	128
        .global         _Z15SoftmaxWarpImplI22BroadcastScaleMaskLoadIffbLm3EiE11DirectStoreIffEfLi2ELi2ELi16ELi2ELb0EL9Algorithm0EEvT_T0_ll
        .type           _Z15SoftmaxWarpImplI22BroadcastScaleMaskLoadIffbLm3EiE11DirectStoreIffEfLi2ELi2ELi16ELi2ELb0EL9Algorithm0EEvT_T0_ll,@function
        .size           _Z15SoftmaxWarpImplI22BroadcastScaleMaskLoadIffbLm3EiE11DirectStoreIffEfLi2ELi2ELi16ELi2ELb0EL9Algorithm0EEvT_T0_ll,(.L_x_37668 - _Z15SoftmaxWarpImplI22BroadcastScaleMaskLoadIffbLm3EiE11DirectStoreIffEfLi2ELi2ELi16ELi2ELb0EL9Algorithm0EEvT_T0_ll)
        .other          _Z15SoftmaxWarpImplI22BroadcastScaleMaskLoadIffbLm3EiE11DirectStoreIffEfLi2ELi2ELi16ELi2ELb0EL9Algorithm0EEvT_T0_ll,@"STO_CUDA_ENTRY STV_DEFAULT"
_Z15SoftmaxWarpImplI22BroadcastScaleMaskLoadIffbLm3EiE11DirectStoreIffEfLi2ELi2ELi16ELi2ELb0EL9Algorithm0EEvT_T0_ll:
.text._Z15SoftmaxWarpImplI22BroadcastScaleMaskLoadIffbLm3EiE11DirectStoreIffEfLi2ELi2ELi16ELi2ELb0EL9Algorithm0EEvT_T0_ll:
        /* <DEDUP_REMOVED lines=26> */
.L_x_18510:
        /* <DEDUP_REMOVED lines=20> */
.L_x_18520:
        /* <DEDUP_REMOVED lines=77> */
[----:B------:R-:W-:Y:S01]  /*07b0*/  SEL R5, R5, R24, !P2 ;  /* 0x0000001805057207 */ /* 0x000fe20005000000 */
[----:B------:R-:W-:Y:S01]  /*07c0*/  IMAD.MOV R24, RZ, RZ, -R12 ;  /* 0x000000ffff187224 */ /* 0x000fe200078e0a0c */
[----:B-1----:R-:W-:-:S03]  /*07d0*/  ISETP.NE.U32.AND P0, PT, R14, 0x1, PT ;  /* 0x000000010e00780c */ /* 0x002fc60003f05070 */
[C---:B------:R-:W-:Y:S01]  /*07e0*/  IMAD R11, R26.reuse, R24, R11 ;  /* 0x000000181a0b7224 */ /* 0x040fe200078e020b */
[----:B------:R-:W-:Y:S02]  /*07f0*/  IADD3 R24, PT, PT, -R5, RZ, RZ ;  /* 0x000000ff05187210 */ /* 0x000fe40007ffe1ff */
[----:B------:R-:W-:Y:S02]  /*0800*/  ISETP.NE.AND.EX P0, PT, R15, RZ, PT, P0 ;  /* 0x000000ff0f00720c */ /* 0x000fe40003f05300 */
[----:B------:R-:W-:Y:S01]  /*0810*/  ISETP.GT.U32.AND P4, PT, R26, R11, PT ;  /* 0x0000000b1a00720c */ /* 0x000fe20003f84070 */
[----:B------:R-:W-:Y:S01]  /*0820*/  IMAD R13, R22, R24, R13 ;  /* 0x00000018160d7224 */ /* 0x000fe200078e020d */
[----:B------:R-:W1:Y:S01]  /*0830*/  LDC.64 R14, c[0x0][0x3a0] ;  /* 0x0000e800ff0e7b82 */ /* 0x000e620000000a00 */
[----:B------:R-:W-:Y:S02]  /*0840*/  SEL R10, R10, RZ, P0 ;  /* 0x000000ff0a0a7207 */ /* 0x000fe40000000000 */
[----:B------:R-:W-:-:S03]  /*0850*/  SEL R2, R2, RZ, P0 ;  /* 0x000000ff02027207 */ /* 0x000fc60000000000 */
[----:B------:R-:W-:Y:S02]  /*0860*/  IMAD R10, R10, UR42, RZ ;  /* 0x0000002a0a0a7c24 */ /* 0x000fe4000f8e02ff */
[----:B------:R-:W2:Y:S03]  /*0870*/  LDC.64 R24, c[0x0][0x398] ;  /* 0x0000e600ff187b82 */ /* 0x000ea60000000a00 */
[----:B------:R-:W-:Y:S01]  /*0880*/  @!P4 IMAD.IADD R11, R11, 0x1, -R26 ;  /* 0x000000010b0bc824 */ /* 0x000fe200078e0a1a */
[----:B------:R-:W-:-:S04]  /*0890*/  @!P4 IADD3 R12, PT, PT, R12, 0x1, RZ ;  /* 0x000000010c0cc810 */ /* 0x000fc80007ffe0ff */
[----:B------:R-:W-:Y:S02]  /*08a0*/  ISETP.GE.U32.AND P3, PT, R11, R26, PT ;  /* 0x0000001a0b00720c */ /* 0x000fe40003f66070 */
[----:B------:R-:W-:-:S04]  /*08b0*/  LOP3.LUT R11, R3, R22, RZ, 0x3c, !PT ;  /* 0x00000016030b7212 */ /* 0x000fc800078e3cff */
[----:B------:R-:W-:Y:S02]  /*08c0*/  ISETP.GE.AND P5, PT, R11, RZ, PT ;  /* 0x000000ff0b00720c */ /* 0x000fe40003fa6270 */
[----:B------:R-:W-:-:S05]  /*08d0*/  LOP3.LUT R11, RZ, R22, RZ, 0x33, !PT ;  /* 0x00000016ff0b7212 */ /* 0x000fca00078e33ff */
[----:B------:R-:W-:Y:S01]  /*08e0*/  @P3 VIADD R12, R12, 0x1 ;  /* 0x000000010c0c3836 */ /* 0x000fe20000000000 */
[----:B--2---:R-:W-:-:S05]  /*08f0*/  ISETP.NE.U32.AND P1, PT, R24, 0x1, PT ;  /* 0x000000011800780c */ /* 0x004fca0003f25070 */
[----:B------:R-:W-:Y:S02]  /*0900*/  @!P5 IADD3 R12, PT, PT, -R12, RZ, RZ ;  /* 0x000000ff0c0cd210 */ /* 0x000fe40007ffe1ff */
[----:B------:R-:W-:Y:S02]  /*0910*/  ISETP.NE.AND.EX P1, PT, R25, RZ, PT, P1 ;  /* 0x000000ff1900720c */ /* 0x000fe40003f25310 */
[----:B------:R-:W-:Y:S02]  /*0920*/  SEL R12, R11, R12, !P2 ;  /* 0x0000000c0b0c7207 */ /* 0x000fe40005000000 */
[----:B-1----:R-:W-:Y:S02]  /*0930*/  ISETP.NE.U32.AND P2, PT, R14, 0x1, PT ;  /* 0x000000010e00780c */ /* 0x002fe40003f45070 */
[----:B------:R-:W-:Y:S01]  /*0940*/  SEL R5, R5, RZ, P1 ;  /* 0x000000ff05057207 */ /* 0x000fe20000800000 */
[----:B------:R-:W-:Y:S01]  /*0950*/  IMAD.MOV R11, RZ, RZ, -R12 ;  /* 0x000000ffff0b7224 */ /* 0x000fe200078e0a0c */
[----:B------:R-:W-:-:S02]  /*0960*/  ISETP.NE.AND.EX P0, PT, R15, RZ, PT, P2 ;  /* 0x000000ff0f00720c */ /* 0x000fc40003f05320 */
[----:B------:R-:W-:Y:S01]  /*0970*/  SEL R12, R12, RZ, P1 ;  /* 0x000000ff0c0c7207 */ /* 0x000fe20000800000 */
[----:B------:R-:W-:Y:S01]  /*0980*/  IMAD R3, R22, R11, R3 ;  /* 0x0000000b16037224 */ /* 0x000fe200078e0203 */
[----:B------:R-:W-:Y:S01]  /*0990*/  SEL R13, R13, RZ, P0 ;  /* 0x000000ff0d0d7207 */ /* 0x000fe20000000000 */
[----:B------:R-:W-:Y:S02]  /*09a0*/  IMAD R11, R2, UR42, RZ ;  /* 0x0000002a020b7c24 */ /* 0x000fe4000f8e02ff */
        /* <DEDUP_REMOVED lines=38> */
[----:B------:R-:W-:Y:S02]  /*0c10*/  ISETP.NE.AND P0, PT, R12, RZ, PT ;  /* 0x000000ff0c00720c */ /* 0x000fe40003f05270 */
[----:B-1----:R-:W-:Y:S01]  /*0c20*/  MOV R31, UR4 ;  /* 0x00000004001f7c02 */ /* 0x002fe20008000f00 */
[----:B------:R-:W-:Y:S01]  /*0c30*/  IMAD.U32 R27, RZ, RZ, UR4 ;  /* 0x00000004ff1b7e24 */ /* 0x000fe2000f8e00ff */
        /* <DEDUP_REMOVED lines=25> */
[----:B0-----:R-:W-:-:S05]  /*0dd0*/  FMNMX R4, R3, R14, !PT ;  /* 0x0000000e03047209 */ /* 0x001fca0007800000 */
[----:B------:R-:W-:Y:S01]  /*0de0*/  FADD R12, R29, -R4 ;  /* 0x800000041d0c7221 */ /* 0x000fe20000000000 */
[----:B------:R-:W-:Y:S01]  /*0df0*/  FADD R14, -R4, R31 ;  /* 0x0000001f040e7221 */ /* 0x000fe20000000100 */
[----:B-1----:R-:W-:Y:S02]  /*0e00*/  FMNMX R4, R25, R0, !PT ;  /* 0x0000000019047209 */ /* 0x002fe40007800000 */
[-C--:B------:R-:W-:Y:S01]  /*0e10*/  FFMA.SAT R2, R12, R11.reuse, 0.5 ;  /* 0x3f0000000c027423 */ /* 0x080fe2000000200b */
[----:B------:R-:W-:Y:S02]  /*0e20*/  FFMA.SAT R0, R14, R11, 0.5 ;  /* 0x3f0000000e007423 */ /* 0x000fe4000000200b */
[----:B------:R-:W-:Y:S01]  /*0e30*/  FADD R10, R10, -R4 ;  /* 0x800000040a0a7221 */ /* 0x000fe20000000000 */
[-C--:B------:R-:W-:Y:S01]  /*0e40*/  FFMA.RM R2, R2, R5.reuse, 12582913 ;  /* 0x4b40000102027423 */ /* 0x080fe20000004005 */
[----:B------:R-:W-:Y:S01]  /*0e50*/  FADD R26, -R4, R27 ;  /* 0x0000001b041a7221 */ /* 0x000fe20000000100 */
[----:B------:R-:W-:Y:S01]  /*0e60*/  FFMA.RM R0, R0, R5, 12582913 ;  /* 0x4b40000100007423 */ /* 0x000fe20000004005 */
[-C--:B------:R-:W-:Y:S01]  /*0e70*/  FFMA.SAT R24, R10, R11.reuse, 0.5 ;  /* 0x3f0000000a187423 */ /* 0x080fe2000000200b */
[----:B------:R-:W-:Y:S01]  /*0e80*/  FADD R3, R2, -12583039 ;  /* 0xcb40007f02037421 */ /* 0x000fe20000000000 */
[----:B------:R-:W-:Y:S01]  /*0e90*/  FFMA.SAT R4, R26, R11, 0.5 ;  /* 0x3f0000001a047423 */ /* 0x000fe2000000200b */
[----:B------:R-:W-:Y:S01]  /*0ea0*/  FADD R13, R0, -12583039 ;  /* 0xcb40007f000d7421 */ /* 0x000fe20000000000 */
[----:B------:R-:W-:Y:S01]  /*0eb0*/  SHF.L.U32 R2, R2, 0x17, RZ ;  /* 0x0000001702027819 */ /* 0x000fe200000006ff */
[----:B------:R-:W-:Y:S01]  /*0ec0*/  FFMA R3, R12, 1.4426950216293334961, -R3 ;  /* 0x3fb8aa3b0c037823 */ /* 0x000fe20000000803 */
[----:B------:R-:W-:-:S02]  /*0ed0*/  IMAD.SHL.U32 R0, R0, 0x800000, RZ ;  /* 0x0080000000007824 */ /* 0x000fc400078e00ff */
[----:B------:R-:W-:Y:S01]  /*0ee0*/  FFMA R15, R14, 1.4426950216293334961, -R13 ;  /* 0x3fb8aa3b0e0f7823 */ /* 0x000fe2000000080d */
[----:B------:R-:W-:Y:S01]  /*0ef0*/  FFMA R12, R12, 1.925963033500011079e-08, R3 ;  /* 0x32a570600c0c7823 */ /* 0x000fe20000000003 */
[-C--:B------:R-:W-:Y:S01]  /*0f00*/  FFMA.RM R3, R24, R5.reuse, 12582913 ;  /* 0x4b40000118037423 */ /* 0x080fe20000004005 */
[----:B------:R-:W-:Y:S01]  /*0f10*/  FFMA.RM R5, R4, R5, 12582913 ;  /* 0x4b40000104057423 */ /* 0x000fe20000004005 */
[----:B------:R-:W-:Y:S01]  /*0f20*/  FFMA R15, R14, 1.925963033500011079e-08, R15 ;  /* 0x32a570600e0f7823 */ /* 0x000fe2000000000f */
[----:B------:R-:W0:Y:S01]  /*0f30*/  MUFU.EX2 R13, R12 ;  /* 0x0000000c000d7308 */ /* 0x000e220000000800 */
[----:B------:R-:W-:Y:S01]  /*0f40*/  FADD R11, R3, -12583039 ;  /* 0xcb40007f030b7421 */ /* 0x000fe20000000000 */
[----:B------:R-:W-:Y:S01]  /*0f50*/  FADD R25, R5, -12583039 ;  /* 0xcb40007f05197421 */ /* 0x000fe20000000000 */
[----:B------:R-:W-:Y:S01]  /*0f60*/  SHF.L.U32 R3, R3, 0x17, RZ ;  /* 0x0000001703037819 */ /* 0x000fe200000006ff */
[----:B------:R-:W-:Y:S02]  /*0f70*/  IMAD.SHL.U32 R5, R5, 0x800000, RZ ;  /* 0x0080000005057824 */ /* 0x000fe400078e00ff */
[----:B------:R-:W-:Y:S01]  /*0f80*/  FFMA R11, R10, 1.4426950216293334961, -R11 ;  /* 0x3fb8aa3b0a0b7823 */ /* 0x000fe2000000080b */
[----:B------:R-:W-:Y:S01]  /*0f90*/  FFMA R25, R26, 1.4426950216293334961, -R25 ;  /* 0x3fb8aa3b1a197823 */ /* 0x000fe20000000819 */
[----:B------:R-:W1:Y:S02]  /*0fa0*/  MUFU.EX2 R15, R15 ;  /* 0x0000000f000f7308 */ /* 0x000e640000000800 */
[----:B------:R-:W-:Y:S01]  /*0fb0*/  FFMA R11, R10, 1.925963033500011079e-08, R11 ;  /* 0x32a570600a0b7823 */ /* 0x000fe2000000000b */
        /* <DEDUP_REMOVED lines=9> */
[----:B0-----:R-:W-:Y:S01]  /*1050*/  FMUL R3, R5, R10 ;  /* 0x0000000a05037220 */ /* 0x001fe20000400000 */
[----:B------:R-:W-:-:S04]  /*1060*/  FADD R10, RZ, R4 ;  /* 0x00000004ff0a7221 */ /* 0x000fc80000000000 */
        /* <DEDUP_REMOVED lines=13> */
[----:B------:R0:W2:Y:S01]  /*1140*/  SHFL.BFLY PT, R29, R28, 0x1, 0x1f ;  /* 0x0c201f001c1d7f89 */ /* 0x0000a200000e0000 */
[----:B-1----:R-:W-:-:S07]  /*1150*/  FADD R5, R25, R14 ;  /* 0x0000000e19057221 */ /* 0x002fce0000000000 */
.L_x_18538:
[----:B------:R-:W1:Y:S01]  /*1160*/  MUFU.RCP R10, R5 ;  /* 0x00000005000a7308 */ /* 0x000e620000001000 */
[----:B------:R-:W-:Y:S01]  /*1170*/  BSSY.RECONVERGENT B0, `(.L_x_18512) ;  /* 0x000000c000007945 */ /* 0x000fe20003800200 */
[----:B--2---:R-:W-:-:S06]  /*1180*/  FADD R29, R28, R29 ;  /* 0x0000001d1c1d7221 */ /* 0x004fcc0000000000 */
        /* <DEDUP_REMOVED lines=8> */
[----:B0-----:R-:W-:Y:S05]  /*1210*/  CALL.REL.NOINC `($__internal_291_$__cuda_sm3x_div_rn_noftz_f32_slowpath) ;  /* 0x0000000c00847944 */ /* 0x001fea0003c00000 */
[----:B------:R-:W-:-:S07]  /*1220*/  MOV R10, R2 ;  /* 0x00000002000a7202 */ /* 0x000fce0000000f00 */
.L_x_18513:
[----:B------:R-:W-:Y:S05]  /*1230*/  BSYNC.RECONVERGENT B0 ;  /* 0x0000000000007941 */ /* 0x000fea0003800200 */
.L_x_18512:
        /* <DEDUP_REMOVED lines=11> */
[----:B0-----:R-:W-:Y:S05]  /*12f0*/  CALL.REL.NOINC `($__internal_291_$__cuda_sm3x_div_rn_noftz_f32_slowpath) ;  /* 0x0000000c004c7944 */ /* 0x001fea0003c00000 */
[----:B------:R-:W-:-:S07]  /*1300*/  MOV R11, R2 ;  /* 0x00000002000b7202 */ /* 0x000fce0000000f00 */
.L_x_18515:
[----:B------:R-:W-:Y:S05]  /*1310*/  BSYNC.RECONVERGENT B0 ;  /* 0x0000000000007941 */ /* 0x000fea0003800200 */
.L_x_18514:
[----:B------:R-:W-:Y:S02]  /*1320*/  HFMA2 R13, -RZ, RZ, 0, 0 ;  /* 0x00000000ff0d7431 */ /* 0x000fe400000001ff */
[----:B------:R-:W-:Y:S01]  /*1330*/  IMAD.MOV.U32 R12, RZ, RZ, R18 ;  /* 0x000000ffff0c7224 */ /* 0x000fe200078e0012 */
[----:B------:R-:W1:Y:S01]  /*1340*/  MUFU.RCP R0, R29 ;  /* 0x0000001d00007308 */ /* 0x000e620000001000 */
        /* <DEDUP_REMOVED lines=9> */
[----:B-1----:R-:W-:-:S04]  /*13e0*/  FFMA R5, -R29, R0, 1 ;  /* 0x3f8000001d057423 */ /* 0x002fc80000000100 */
[----:B------:R-:W-:Y:S01]  /*13f0*/  FFMA R5, R0, R5, R0 ;  /* 0x0000000500057223 */ /* 0x000fe20000000000 */
[----:B------:R1:W-:Y:S02]  /*1400*/  STG.E.64 desc[UR4][R24.64], R10 ;  /* 0x0000000a18007986 */ /* 0x0003e4000c101b04 */
[----:B------:R-:W2:Y:S01]  /*1410*/  FCHK P0, R4, R29 ;  /* 0x0000001d04007302 */ /* 0x000ea20000000000 */
[----:B------:R-:W-:-:S04]  /*1420*/  FFMA R14, R4, R5, RZ ;  /* 0x00000005040e7223 */ /* 0x000fc800000000ff */
[----:B------:R-:W-:-:S04]  /*1430*/  FFMA R0, -R29, R14, R4 ;  /* 0x0000000e1d007223 */ /* 0x000fc80000000104 */
[----:B------:R-:W-:Y:S01]  /*1440*/  FFMA R14, R5, R0, R14 ;  /* 0x00000000050e7223 */ /* 0x000fe2000000000e */
[----:B-12---:R-:W-:Y:S06]  /*1450*/  @!P0 BRA `(.L_x_18517) ;  /* 0x0000000000148947 */ /* 0x006fec0003800000 */
[----:B------:R-:W-:Y:S01]  /*1460*/  MOV R2, R4 ;  /* 0x0000000400027202 */ /* 0x000fe20000000f00 */
[----:B------:R-:W-:Y:S01]  /*1470*/  IMAD.MOV.U32 R5, RZ, RZ, R29 ;  /* 0x000000ffff057224 */ /* 0x000fe200078e001d */
[----:B------:R-:W-:-:S07]  /*1480*/  MOV R24, 0x14a0 ;  /* 0x000014a000187802 */ /* 0x000fce0000000f00 */
[----:B0-----:R-:W-:Y:S05]  /*1490*/  CALL.REL.NOINC `($__internal_291_$__cuda_sm3x_div_rn_noftz_f32_slowpath) ;  /* 0x0000000800e47944 */ /* 0x001fea0003c00000 */
[----:B------:R-:W-:-:S07]  /*14a0*/  MOV R14, R2 ;  /* 0x00000002000e7202 */ /* 0x000fce0000000f00 */
.L_x_18517:
[----:B------:R-:W-:Y:S05]  /*14b0*/  BSYNC.RECONVERGENT B0 ;  /* 0x0000000000007941 */ /* 0x000fea0003800200 */
.L_x_18516:
        /* <DEDUP_REMOVED lines=12> */
[----:B0-----:R-:W-:Y:S05]  /*1580*/  CALL.REL.NOINC `($__internal_291_$__cuda_sm3x_div_rn_noftz_f32_slowpath) ;  /* 0x0000000800a87944 */ /* 0x001fea0003c00000 */
[----:B------:R-:W-:-:S07]  /*1590*/  IMAD.MOV.U32 R15, RZ, RZ, R2 ;  /* 0x000000ffff0f7224 */ /* 0x000fce00078e0002 */
.L_x_18519:
[----:B------:R-:W-:Y:S05]  /*15a0*/  BSYNC.RECONVERGENT B0 ;  /* 0x0000000000007941 */ /* 0x000fea0003800200 */
.L_x_18518:
        /* <DEDUP_REMOVED lines=17> */
[----:B------:R-:W-:Y:S05]  /*16c0*/  EXIT ;  /* 0x000000000000794d */ /* 0x000fea0003800000 */
.L_x_18511:
[----:B------:R-:W-:Y:S01]  /*16d0*/  HFMA2 R12, -RZ, RZ, 0, 4.76837158203125e-07 ;  /* 0x00000008ff0c7431 */ /* 0x000fe200000001ff */
[----:B------:R-:W-:Y:S01]  /*16e0*/  BSSY B0, `(.L_x_18521) ;  /* 0x0000006000007945 */ /* 0x000fe20003800000 */
[----:B------:R-:W-:Y:S01]  /*16f0*/  IMAD.MOV.U32 R11, RZ, RZ, 0x1f ;  /* 0x0000001fff0b7424 */ /* 0x000fe200078e00ff */
[----:B------:R-:W-:-:S07]  /*1700*/  MOV R15, 0xffffffff ;  /* 0xffffffff000f7802 */ /* 0x000fce0000000f00 */
[----:B------:R-:W-:Y:S05]  /*1710*/  WARPSYNC.COLLECTIVE R15, `(.L_x_18522) ;  /* 0x000000000f087348 */ /* 0x000fea0003c00000 */
[----:B------:R0:W1:Y:S02]  /*1720*/  SHFL.BFLY P6, R14, R13, R12, R11 ;  /* 0x0c00000c0d0e7389 */ /* 0x00006400000c000b */
[----:B01----:R-:W-:Y:S05]  /*1730*/  ENDCOLLECTIVE ;  /* 0x000000000000791b */ /* 0x003fea0003800000 */
.L_x_18522:
[----:B------:R-:W-:Y:S05]  /*1740*/  BSYNC B0 ;  /* 0x0000000000007941 */ /* 0x000fea0003800000 */
.L_x_18521:
[----:B------:R-:W-:Y:S01]  /*1750*/  HFMA2 R11, -RZ, RZ, 0, 1.847743988037109375e-06 ;  /* 0x0000001fff0b7431 */ /* 0x000fe200000001ff */
[----:B------:R-:W-:Y:S01]  /*1760*/  FMNMX R13, R13, R14, !PT ;  /* 0x0000000e0d0d7209 */ /* 0x000fe20007800000 */
[----:B------:R-:W-:Y:S02]  /*1770*/  IMAD.MOV.U32 R12, RZ, RZ, 0x4 ;  /* 0x00000004ff0c7424 */ /* 0x000fe400078e00ff */
[----:B------:R-:W-:-:S07]  /*1780*/  IMAD.MOV.U32 R15, RZ, RZ, -0x1 ;  /* 0xffffffffff0f7424 */ /* 0x000fce00078e00ff */
[----:B------:R-:W-:Y:S05]  /*1790*/  WARPSYNC.COLLECTIVE R15, `(.L_x_18523) ;  /* 0x000000000f087348 */ /* 0x000fea0003c00000 */
[----:B------:R0:W1:Y:S02]  /*17a0*/  SHFL.BFLY P6, R14, R13, R12, R11 ;  /* 0x0c00000c0d0e7389 */ /* 0x00006400000c000b */
[----:B01----:R-:W-:Y:S05]  /*17b0*/  ENDCOLLECTIVE ;  /* 0x000000000000791b */ /* 0x003fea0003800000 */
.L_x_18523:
[----:B------:R-:W-:Y:S01]  /*17c0*/  IMAD.MOV.U32 R12, RZ, RZ, 0x2 ;  /* 0x00000002ff0c7424 */ /* 0x000fe200078e00ff */
[----:B------:R-:W-:-:S04]  /*17d0*/  FMNMX R2, R13, R14, !PT ;  /* 0x0000000e0d027209 */ /* 0x000fc80007800000 */
[----:B------:R-:W-:-:S07]  /*17e0*/  MOV R13, R2 ;  /* 0x00000002000d7202 */ /* 0x000fce0000000f00 */
[----:B------:R-:W-:Y:S05]  /*17f0*/  WARPSYNC.COLLECTIVE R15, `(.L_x_18524) ;  /* 0x000000000f087348 */ /* 0x000fea0003c00000 */
[----:B------:R0:W1:Y:S02]  /*1800*/  SHFL.BFLY P6, R14, R13, R12, R11 ;  /* 0x0c00000c0d0e7389 */ /* 0x00006400000c000b */
[----:B01----:R-:W-:Y:S05]  /*1810*/  ENDCOLLECTIVE ;  /* 0x000000000000791b */ /* 0x003fea0003800000 */
.L_x_18524:
[----:B------:R-:W-:Y:S01]  /*1820*/  IMAD.MOV.U32 R12, RZ, RZ, 0x1 ;  /* 0x00000001ff0c7424 */ /* 0x000fe200078e00ff */
[----:B------:R-:W-:-:S04]  /*1830*/  FMNMX R3, R2, R14, !PT ;  /* 0x0000000e02037209 */ /* 0x000fc80007800000 */
[----:B------:R-:W-:-:S07]  /*1840*/  MOV R13, R3 ;  /* 0x00000003000d7202 */ /* 0x000fce0000000f00 */
[----:B------:R-:W-:Y:S05]  /*1850*/  WARPSYNC.COLLECTIVE R15, `(.L_x_18525) ;  /* 0x000000000f087348 */ /* 0x000fea0003c00000 */
[----:B------:R0:W1:Y:S02]  /*1860*/  SHFL.BFLY P6, R14, R13, R12, R11 ;  /* 0x0c00000c0d0e7389 */ /* 0x00006400000c000b */
[----:B01----:R-:W-:Y:S05]  /*1870*/  ENDCOLLECTIVE ;  /* 0x000000000000791b */ /* 0x003fea0003800000 */
.L_x_18525:
[----:B------:R-:W-:Y:S01]  /*1880*/  MOV R13, R0 ;  /* 0x00000000000d7202 */ /* 0x000fe20000000f00 */
[----:B------:R-:W-:Y:S01]  /*1890*/  IMAD.MOV.U32 R12, RZ, RZ, 0x8 ;  /* 0x00000008ff0c7424 */ /* 0x000fe200078e00ff */
[----:B------:R-:W-:-:S07]  /*18a0*/  FMNMX R4, R3, R14, !PT ;  /* 0x0000000e03047209 */ /* 0x000fce0007800000 */
[----:B------:R-:W-:Y:S05]  /*18b0*/  WARPSYNC.COLLECTIVE R15, `(.L_x_18526) ;  /* 0x000000000f087348 */ /* 0x000fea0003c00000 */
[----:B------:R0:W1:Y:S02]  /*18c0*/  SHFL.BFLY P6, R14, R13, R12, R11 ;  /* 0x0c00000c0d0e7389 */ /* 0x00006400000c000b */
[----:B01----:R-:W-:Y:S05]  /*18d0*/  ENDCOLLECTIVE ;  /* 0x000000000000791b */ /* 0x003fea0003800000 */
.L_x_18526:
[----:B------:R-:W-:Y:S01]  /*18e0*/  FADD R2, R29, -R4 ;  /* 0x800000041d027221 */ /* 0x000fe20000000000 */
[----:B------:R-:W-:Y:S01]  /*18f0*/  HFMA2 R12, -RZ, RZ, 0, 2.384185791015625e-07 ;  /* 0x00000004ff0c7431 */ /* 0x000fe200000001ff */
[----:B------:R-:W-:-:S04]  /*1900*/  MOV R3, R14 ;  /* 0x0000000e00037202 */ /* 0x000fc80000000f00 */
[----:B------:R-:W-:-:S05]  /*1910*/  FMNMX R5, R0, R3, !PT ;  /* 0x0000000300057209 */ /* 0x000fca0007800000 */
[----:B------:R-:W-:-:S07]  /*1920*/  IMAD.MOV.U32 R13, RZ, RZ, R5 ;  /* 0x000000ffff0d7224 */ /* 0x000fce00078e0005 */
[----:B------:R-:W-:Y:S05]  /*1930*/  WARPSYNC.COLLECTIVE R15, `(.L_x_18527) ;  /* 0x000000000f087348 */ /* 0x000fea0003c00000 */
[----:B------:R0:W1:Y:S02]  /*1940*/  SHFL.BFLY P6, R14, R13, R12, R11 ;  /* 0x0c00000c0d0e7389 */ /* 0x00006400000c000b */
[----:B01----:R-:W-:Y:S05]  /*1950*/  ENDCOLLECTIVE ;  /* 0x000000000000791b */ /* 0x003fea0003800000 */
.L_x_18527:
[----:B------:R-:W-:Y:S02]  /*1960*/  IMAD.MOV.U32 R12, RZ, RZ, 0x2 ;  /* 0x00000002ff0c7424 */ /* 0x000fe400078e00ff */
[----:B------:R-:W-:-:S05]  /*1970*/  IMAD.MOV.U32 R24, RZ, RZ, R14 ;  /* 0x000000ffff187224 */ /* 0x000fca00078e000e */
[----:B------:R-:W-:Y:S02]  /*1980*/  FMNMX R24, R5, R24, !PT ;  /* 0x0000001805187209 */ /* 0x000fe40007800000 */
[----:B------:R-:W-:Y:S02]  /*1990*/  MOV R5, 0x3bbb989d ;  /* 0x3bbb989d00057802 */ /* 0x000fe40000000f00 */
[----:B------:R-:W-:-:S07]  /*19a0*/  MOV R13, R24 ;  /* 0x00000018000d7202 */ /* 0x000fce0000000f00 */
[----:B------:R-:W-:Y:S05]  /*19b0*/  WARPSYNC.COLLECTIVE R15, `(.L_x_18528) ;  /* 0x000000000f087348 */ /* 0x000fea0003c00000 */
[----:B------:R0:W1:Y:S02]  /*19c0*/  SHFL.BFLY P6, R14, R13, R12, R11 ;  /* 0x0c00000c0d0e7389 */ /* 0x00006400000c000b */
[----:B01----:R-:W-:Y:S05]  /*19d0*/  ENDCOLLECTIVE ;  /* 0x000000000000791b */ /* 0x003fea0003800000 */
.L_x_18528:
[----:B------:R-:W-:Y:S01]  /*19e0*/  HFMA2 R12, -RZ, RZ, 0, 5.9604644775390625e-08 ;  /* 0x00000001ff0c7431 */ /* 0x000fe200000001ff */
[----:B------:R-:W-:-:S04]  /*19f0*/  MOV R25, R14 ;  /* 0x0000000e00197202 */ /* 0x000fc80000000f00 */
[----:B------:R-:W-:-:S05]  /*1a00*/  FMNMX R25, R24, R25, !PT ;  /* 0x0000001918197209 */ /* 0x000fca0007800000 */
[----:B------:R-:W-:-:S07]  /*1a10*/  IMAD.MOV.U32 R13, RZ, RZ, R25 ;  /* 0x000000ffff0d7224 */ /* 0x000fce00078e0019 */
[----:B------:R-:W-:Y:S05]  /*1a20*/  WARPSYNC.COLLECTIVE R15, `(.L_x_18529) ;  /* 0x000000000f087348 */ /* 0x000fea0003c00000 */
[----:B------:R0:W1:Y:S02]  /*1a30*/  SHFL.BFLY P6, R14, R13, R12, R11 ;  /* 0x0c00000c0d0e7389 */ /* 0x00006400000c000b */
[----:B01----:R-:W-:Y:S05]  /*1a40*/  ENDCOLLECTIVE ;  /* 0x000000000000791b */ /* 0x003fea0003800000 */
.L_x_18529:
[----:B------:R-:W-:Y:S02]  /*1a50*/  IMAD.MOV.U32 R0, RZ, RZ, R14 ;  /* 0x000000ffff007224 */ /* 0x000fe400078e000e */
[----:B------:R-:W-:-:S03]  /*1a60*/  FADD R14, -R4, R31 ;  /* 0x0000001f040e7221 */ /* 0x000fc60000000100 */
[----:B------:R-:W-:Y:S01]  /*1a70*/  FMNMX R0, R25, R0, !PT ;  /* 0x0000000019007209 */ /* 0x000fe20007800000 */
[----:B------:R-:W-:-:S04]  /*1a80*/  IMAD.MOV.U32 R25, RZ, RZ, 0x437c0000 ;  /* 0x437c0000ff197424 */ /* 0x000fc800078e00ff */
[----:B------:R-:W-:Y:S01]  /*1a90*/  FADD R3, R10, -R0 ;  /* 0x800000000a037221 */ /* 0x000fe20000000000 */
[----:B------:R-:W-:Y:S01]  /*1aa0*/  FADD R4, -R0, R27 ;  /* 0x0000001b00047221 */ /* 0x000fe20000000100 */
[-C--:B------:R-:W-:Y:S02]  /*1ab0*/  FFMA.SAT R0, R2, R5.reuse, 0.5 ;  /* 0x3f00000002007423 */ /* 0x080fe40000002005 */
[-C--:B------:R-:W-:Y:S01]  /*1ac0*/  FFMA.SAT R12, R3, R5.reuse, 0.5 ;  /* 0x3f000000030c7423 */ /* 0x080fe20000002005 */
[----:B------:R-:W-:Y:S01]  /*1ad0*/  FFMA.SAT R10, R4, R5, 0.5 ;  /* 0x3f000000040a7423 */ /* 0x000fe20000002005 */
[-C--:B------:R-:W-:Y:S02]  /*1ae0*/  FFMA.RM R0, R0, R25.reuse, 12582913 ;  /* 0x4b40000100007423 */ /* 0x080fe40000004019 */
[-C--:B------:R-:W-:Y:S01]  /*1af0*/  FFMA.RM R12, R12, R25.reuse, 12582913 ;  /* 0x4b4000010c0c7423 */ /* 0x080fe20000004019 */
[----:B------:R-:W-:Y:S01]  /*1b00*/  FFMA.RM R10, R10, R25, 12582913 ;  /* 0x4b4000010a0a7423 */ /* 0x000fe20000004019 */
[C---:B------:R-:W-:Y:S01]  /*1b10*/  FADD R11, R0.reuse, -12583039 ;  /* 0xcb40007f000b7421 */ /* 0x040fe20000000000 */
[----:B------:R-:W-:-:S03]  /*1b20*/  SHF.L.U32 R0, R0, 0x17, RZ ;  /* 0x0000001700007819 */ /* 0x000fc600000006ff */
[----:B------:R-:W-:-:S04]  /*1b30*/  FFMA R11, R2, 1.4426950216293334961, -R11 ;  /* 0x3fb8aa3b020b7823 */ /* 0x000fc8000000080b */
[----:B------:R-:W-:-:S06]  /*1b40*/  FFMA R11, R2, 1.925963033500011079e-08, R11 ;  /* 0x32a57060020b7823 */ /* 0x000fcc000000000b */
[----:B------:R-:W0:Y:S02]  /*1b50*/  MUFU.EX2 R11, R11 ;  /* 0x0000000b000b7308 */ /* 0x000e240000000800 */
[----:B0-----:R-:W-:Y:S01]  /*1b60*/  FMUL R2, R0, R11 ;  /* 0x0000000b00027220 */ /* 0x001fe20000400000 */
[----:B------:R-:W-:Y:S01]  /*1b70*/  FFMA.SAT R0, R14, R5, 0.5 ;  /* 0x3f0000000e007423 */ /* 0x000fe20000002005 */
[----:B------:R-:W-:Y:S01]  /*1b80*/  FADD R5, R10, -12583039 ;  /* 0xcb40007f0a057421 */ /* 0x000fe20000000000 */
[----:B------:R-:W-:Y:S02]  /*1b90*/  HFMA2 R11, -RZ, RZ, 0, 1.847743988037109375e-06 ;  /* 0x0000001fff0b7431 */ /* 0x000fe400000001ff */
[----:B------:R-:W-:Y:S01]  /*1ba0*/  FFMA.RM R0, R0, R25, 12582913 ;  /* 0x4b40000100007423 */ /* 0x000fe20000004019 */
[----:B------:R-:W-:-:S03]  /*1bb0*/  FFMA R5, R4, 1.4426950216293334961, -R5 ;  /* 0x3fb8aa3b04057823 */ /* 0x000fc60000000805 */
[----:B------:R-:W-:Y:S01]  /*1bc0*/  FADD R13, R0, -12583039 ;  /* 0xcb40007f000d7421 */ /* 0x000fe20000000000 */
[----:B------:R-:W-:Y:S01]  /*1bd0*/  FFMA R26, R4, 1.925963033500011079e-08, R5 ;  /* 0x32a57060041a7823 */ /* 0x000fe20000000005 */
[----:B------:R-:W-:Y:S01]  /*1be0*/  FADD R4, R12, -12583039 ;  /* 0xcb40007f0c047421 */ /* 0x000fe20000000000 */
[----:B------:R-:W-:Y:S02]  /*1bf0*/  IMAD.SHL.U32 R0, R0, 0x800000, RZ ;  /* 0x0080000000007824 */ /* 0x000fe400078e00ff */
[C---:B------:R-:W-:Y:S01]  /*1c00*/  FFMA R13, R14.reuse, 1.4426950216293334961, -R13 ;  /* 0x3fb8aa3b0e0d7823 */ /* 0x040fe2000000080d */
[C---:B------:R-:W-:Y:S01]  /*1c10*/  FFMA R4, R3.reuse, 1.4426950216293334961, -R4 ;  /* 0x3fb8aa3b03047823 */ /* 0x040fe20000000804 */
[----:B------:R-:W-:Y:S02]  /*1c20*/  MUFU.EX2 R26, R26 ;  /* 0x0000001a001a7308 */ /* 0x000fe40000000800 */
[----:B------:R-:W-:Y:S01]  /*1c30*/  FFMA R13, R14, 1.925963033500011079e-08, R13 ;  /* 0x32a570600e0d7823 */ /* 0x000fe2000000000d */
[----:B------:R-:W-:Y:S01]  /*1c40*/  FFMA R3, R3, 1.925963033500011079e-08, R4 ;  /* 0x32a5706003037823 */ /* 0x000fe20000000004 */
[----:B------:R-:W-:Y:S01]  /*1c50*/  SHF.L.U32 R4, R12, 0x17, RZ ;  /* 0x000000170c047819 */ /* 0x000fe200000006ff */
[----:B------:R-:W-:-:S03]  /*1c60*/  IMAD.MOV.U32 R12, RZ, RZ, 0x8 ;  /* 0x00000008ff0c7424 */ /* 0x000fc600078e00ff */
[----:B------:R-:W0:Y:S08]  /*1c70*/  MUFU.EX2 R13, R13 ;  /* 0x0000000d000d7308 */ /* 0x000e300000000800 */
[----:B------:R-:W1:Y:S01]  /*1c80*/  MUFU.EX2 R3, R3 ;  /* 0x0000000300037308 */ /* 0x000e620000000800 */
[----:B0-----:R-:W-:Y:S01]  /*1c90*/  FMUL R0, R0, R13 ;  /* 0x0000000d00007220 */ /* 0x001fe20000400000 */
[----:B------:R-:W-:-:S04]  /*1ca0*/  FADD R13, RZ, R2 ;  /* 0x00000002ff0d7221 */ /* 0x000fc80000000000 */
[----:B------:R-:W-:Y:S01]  /*1cb0*/  FADD R13, R13, R0 ;  /* 0x000000000d0d7221 */ /* 0x000fe20000000000 */
[----:B-1----:R-:W-:Y:S01]  /*1cc0*/  FMUL R4, R4, R3 ;  /* 0x0000000304047220 */ /* 0x002fe20000400000 */
[----:B------:R-:W-:-:S07]  /*1cd0*/  IMAD.SHL.U32 R3, R10, 0x800000, RZ ;  /* 0x008000000a037824 */ /* 0x000fce00078e00ff */
[----:B------:R-:W-:Y:S05]  /*1ce0*/  WARPSYNC.COLLECTIVE R15, `(.L_x_18530) ;  /* 0x000000000f087348 */ /* 0x000fea0003c00000 */
[----:B------:R0:W1:Y:S02]  /*1cf0*/  SHFL.BFLY P6, R14, R13, R12, R11 ;  /* 0x0c00000c0d0e7389 */ /* 0x00006400000c000b */
[----:B01----:R-:W-:Y:S05]  /*1d00*/  ENDCOLLECTIVE ;  /* 0x000000000000791b */ /* 0x003fea0003800000 */
.L_x_18530:
[----:B------:R-:W-:Y:S01]  /*1d10*/  FADD R10, RZ, R4 ;  /* 0x00000004ff0a7221 */ /* 0x000fe20000000000 */
[----:B------:R-:W-:-:S04]  /*1d20*/  FMUL R3, R3, R26 ;  /* 0x0000001a03037220 */ /* 0x000fc80000400000 */
[----:B------:R-:W-:Y:S01]  /*1d30*/  FADD R10, R10, R3 ;  /* 0x000000030a0a7221 */ /* 0x000fe20000000000 */
[----:B------:R-:W-:Y:S01]  /*1d40*/  MOV R12, 0x4 ;  /* 0x00000004000c7802 */ /* 0x000fe20000000f00 */
[----:B------:R-:W-:-:S04]  /*1d50*/  FADD R5, R13, R14 ;  /* 0x0000000e0d057221 */ /* 0x000fc80000000000 */
[----:B------:R-:W-:-:S07]  /*1d60*/  IMAD.MOV.U32 R13, RZ, RZ, R5 ;  /* 0x000000ffff0d7224 */ /* 0x000fce00078e0005 */
[----:B------:R-:W-:Y:S05]  /*1d70*/  WARPSYNC.COLLECTIVE R15, `(.L_x_18531) ;  /* 0x000000000f087348 */ /* 0x000fea0003c00000 */
[----:B------:R0:W1:Y:S02]  /*1d80*/  SHFL.BFLY P6, R14, R13, R12, R11 ;  /* 0x0c00000c0d0e7389 */ /* 0x00006400000c000b */
[----:B01----:R-:W-:Y:S05]  /*1d90*/  ENDCOLLECTIVE ;  /* 0x000000000000791b */ /* 0x003fea0003800000 */
.L_x_18531:
[----:B------:R-:W-:Y:S02]  /*1da0*/  HFMA2 R12, -RZ, RZ, 0, 1.1920928955078125e-07 ;  /* 0x00000002ff0c7431 */ /* 0x000fe400000001ff */
[----:B------:R-:W-:-:S04]  /*1db0*/  FADD R24, R5, R14 ;  /* 0x0000000e05187221 */ /* 0x000fc80000000000 */
[----:B------:R-:W-:-:S07]  /*1dc0*/  IMAD.MOV.U32 R13, RZ, RZ, R24 ;  /* 0x000000ffff0d7224 */ /* 0x000fce00078e0018 */
[----:B------:R-:W-:Y:S05]  /*1dd0*/  WARPSYNC.COLLECTIVE R15, `(.L_x_18532) ;  /* 0x000000000f087348 */ /* 0x000fea0003c00000 */
[----:B------:R0:W1:Y:S02]  /*1de0*/  SHFL.BFLY P6, R14, R13, R12, R11 ;  /* 0x0c00000c0d0e7389 */ /* 0x00006400000c000b */
[----:B01----:R-:W-:Y:S05]  /*1df0*/  ENDCOLLECTIVE ;  /* 0x000000000000791b */ /* 0x003fea0003800000 */
.L_x_18532:
[----:B------:R-:W-:Y:S01]  /*1e00*/  MOV R12, 0x1 ;  /* 0x00000001000c7802 */ /* 0x000fe20000000f00 */
[----:B------:R-:W-:-:S04]  /*1e10*/  FADD R25, R24, R14 ;  /* 0x0000000e18197221 */ /* 0x000fc80000000000 */
[----:B------:R-:W-:-:S07]  /*1e20*/  IMAD.MOV.U32 R13, RZ, RZ, R25 ;  /* 0x000000ffff0d7224 */ /* 0x000fce00078e0019 */
[----:B------:R-:W-:Y:S05]  /*1e30*/  WARPSYNC.COLLECTIVE R15, `(.L_x_18533) ;  /* 0x000000000f087348 */ /* 0x000fea0003c00000 */
[----:B------:R0:W1:Y:S02]  /*1e40*/  SHFL.BFLY P6, R14, R13, R12, R11 ;  /* 0x0c00000c0d0e7389 */ /* 0x00006400000c000b */
[----:B01----:R-:W-:Y:S05]  /*1e50*/  ENDCOLLECTIVE ;  /* 0x000000000000791b */ /* 0x003fea0003800000 */
.L_x_18533:
[----:B------:R-:W-:Y:S01]  /*1e60*/  MOV R13, R10 ;  /* 0x0000000a000d7202 */ /* 0x000fe20000000f00 */
[----:B------:R-:W-:Y:S02]  /*1e70*/  IMAD.MOV.U32 R12, RZ, RZ, 0x8 ;  /* 0x00000008ff0c7424 */ /* 0x000fe400078e00ff */
[----:B------:R-:W-:-:S07]  /*1e80*/  FADD R5, R25, R14 ;  /* 0x0000000e19057221 */ /* 0x000fce0000000000 */
[----:B------:R-:W-:Y:S05]  /*1e90*/  WARPSYNC.COLLECTIVE R15, `(.L_x_18534) ;  /* 0x000000000f087348 */ /* 0x000fea0003c00000 */
[----:B------:R0:W1:Y:S02]  /*1ea0*/  SHFL.BFLY P6, R14, R13, R12, R11 ;  /* 0x0c00000c0d0e7389 */ /* 0x00006400000c000b */
[----:B01----:R-:W-:Y:S05]  /*1eb0*/  ENDCOLLECTIVE ;  /* 0x000000000000791b */ /* 0x003fea0003800000 */
.L_x_18534:
[----:B------:R-:W-:Y:S01]  /*1ec0*/  HFMA2 R12, -RZ, RZ, 0, 2.384185791015625e-07 ;  /* 0x00000004ff0c7431 */ /* 0x000fe200000001ff */
[----:B------:R-:W-:-:S05]  /*1ed0*/  MOV R25, R14 ;  /* 0x0000000e00197202 */ /* 0x000fca0000000f00 */
[----:B------:R-:W-:-:S04]  /*1ee0*/  FADD R26, R10, R25 ;  /* 0x000000190a1a7221 */ /* 0x000fc80000000000 */
[----:B------:R-:W-:-:S07]  /*1ef0*/  IMAD.MOV.U32 R13, RZ, RZ, R26 ;  /* 0x000000ffff0d7224 */ /* 0x000fce00078e001a */
[----:B------:R-:W-:Y:S05]  /*1f00*/  WARPSYNC.COLLECTIVE R15, `(.L_x_18535) ;  /* 0x000000000f087348 */ /* 0x000fea0003c00000 */
[----:B------:R0:W1:Y:S02]  /*1f10*/  SHFL.BFLY P6, R14, R13, R12, R11 ;  /* 0x0c00000c0d0e7389 */ /* 0x00006400000c000b */
[----:B01----:R-:W-:Y:S05]  /*1f20*/  ENDCOLLECTIVE ;  /* 0x000000000000791b */ /* 0x003fea0003800000 */
.L_x_18535:
[----:B------:R-:W-:Y:S02]  /*1f30*/  IMAD.MOV.U32 R12, RZ, RZ, 0x2 ;  /* 0x00000002ff0c7424 */ /* 0x000fe400078e00ff */
[----:B------:R-:W-:-:S04]  /*1f40*/  IMAD.MOV.U32 R25, RZ, RZ, R14 ;  /* 0x000000ffff197224 */ /* 0x000fc800078e000e */
[----:B------:R-:W-:-:S05]  /*1f50*/  FADD R27, R26, R25 ;  /* 0x000000191a1b7221 */ /* 0x000fca0000000000 */
[----:B------:R-:W-:-:S07]  /*1f60*/  MOV R13, R27 ;  /* 0x0000001b000d7202 */ /* 0x000fce0000000f00 */
[----:B------:R-:W-:Y:S05]  /*1f70*/  WARPSYNC.COLLECTIVE R15, `(.L_x_18536) ;  /* 0x000000000f087348 */ /* 0x000fea0003c00000 */
[----:B------:R0:W1:Y:S02]  /*1f80*/  SHFL.BFLY P6, R14, R13, R12, R11 ;  /* 0x0c00000c0d0e7389 */ /* 0x00006400000c000b */
[----:B01----:R-:W-:Y:S05]  /*1f90*/  ENDCOLLECTIVE ;  /* 0x000000000000791b */ /* 0x003fea0003800000 */
.L_x_18536:
[----:B------:R-:W-:Y:S01]  /*1fa0*/  HFMA2 R12, -RZ, RZ, 0, 5.9604644775390625e-08 ;  /* 0x00000001ff0c7431 */ /* 0x000fe200000001ff */
[----:B------:R-:W-:-:S05]  /*1fb0*/  MOV R28, R14 ;  /* 0x0000000e001c7202 */ /* 0x000fca0000000f00 */
[----:B------:R-:W-:-:S04]  /*1fc0*/  FADD R28, R27, R28 ;  /* 0x0000001c1b1c7221 */ /* 0x000fc80000000000 */
[----:B------:R-:W-:-:S07]  /*1fd0*/  IMAD.MOV.U32 R13, RZ, RZ, R28 ;  /* 0x000000ffff0d7224 */ /* 0x000fce00078e001c */
[----:B------:R-:W-:Y:S05]  /*1fe0*/  WARPSYNC.COLLECTIVE R15, `(.L_x_18537) ;  /* 0x000000000f087348 */ /* 0x000fea0003c00000 */
[----:B------:R0:W1:Y:S02]  /*1ff0*/  SHFL.BFLY P6, R14, R13, R12, R11 ;  /* 0x0c00000c0d0e7389 */ /* 0x00006400000c000b */
[----:B01----:R-:W-:Y:S05]  /*2000*/  ENDCOLLECTIVE ;  /* 0x000000000000791b */ /* 0x003fea0003800000 */
.L_x_18537:
[----:B------:R-:W-:Y:S01]  /*2010*/  IMAD.MOV.U32 R29, RZ, RZ, R14 ;  /* 0x000000ffff1d7224 */ /* 0x000fe200078e000e */
[----:B------:R-:W-:Y:S06]  /*2020*/  BRA `(.L_x_18538) ;  /* 0xfffffff0004c7947 */ /* 0x000fec000383ffff */
        .weak           $__internal_291_$__cuda_sm3x_div_rn_noftz_f32_slowpath
        .type           $__internal_291_$__cuda_sm3x_div_rn_noftz_f32_slowpath,@function
        .size           $__internal_291_$__cuda_sm3x_div_rn_noftz_f32_slowpath,(.L_x_37668 - $__internal_291_$__cuda_sm3x_div_rn_noftz_f32_slowpath)
$__internal_291_$__cuda_sm3x_div_rn_noftz_f32_slowpath:
        /* <DEDUP_REMOVED lines=35> */
.L_x_18540:
        /* <DEDUP_REMOVED lines=51> */
.L_x_18547:
[----:B------:R-:W-:-:S04]  /*2590*/  LOP3.LUT R2, R2, 0x80000000, RZ, 0xc0, !PT ;  /* 0x8000000002027812 */ /* 0x000fc800078ec0ff */
[----:B------:R-:W-:Y:S01]  /*25a0*/  LOP3.LUT R2, R2, 0x7f800000, RZ, 0xfc, !PT ;  /* 0x7f80000002027812 */ /* 0x000fe200078efcff */
[----:B------:R-:W-:Y:S06]  /*25b0*/  BRA `(.L_x_18548) ;  /* 0x0000000000047947 */ /* 0x000fec0003800000 */
.L_x_18546:
[----:B------:R-:W-:-:S07]  /*25c0*/  IMAD R2, R28, 0x800000, R2 ;  /* 0x008000001c027824 */ /* 0x000fce00078e0202 */
.L_x_18548:
[----:B------:R-:W-:Y:S05]  /*25d0*/  BSYNC.RECONVERGENT B2 ;  /* 0x0000000000027941 */ /* 0x000fea0003800200 */
.L_x_18545:
[----:B------:R-:W-:Y:S05]  /*25e0*/  BRA `(.L_x_18549) ;  /* 0x0000000000207947 */ /* 0x000fea0003800000 */
.L_x_18544:
[----:B------:R-:W-:-:S04]  /*25f0*/  LOP3.LUT R2, R25, 0x80000000, R2, 0x48, !PT ;  /* 0x8000000019027812 */ /* 0x000fc800078e4802 */
[----:B------:R-:W-:Y:S01]  /*2600*/  LOP3.LUT R2, R2, 0x7f800000, RZ, 0xfc, !PT ;  /* 0x7f80000002027812 */ /* 0x000fe200078efcff */
[----:B------:R-:W-:Y:S06]  /*2610*/  BRA `(.L_x_18549) ;  /* 0x0000000000147947 */ /* 0x000fec0003800000 */
.L_x_18543:
[----:B------:R-:W-:Y:S01]  /*2620*/  LOP3.LUT R2, R25, 0x80000000, R2, 0x48, !PT ;  /* 0x8000000019027812 */ /* 0x000fe200078e4802 */
[----:B------:R-:W-:Y:S06]  /*2630*/  BRA `(.L_x_18549) ;  /* 0x00000000000c7947 */ /* 0x000fec0003800000 */
.L_x_18542:
[----:B------:R-:W0:Y:S01]  /*2640*/  MUFU.RSQ R2, -QNAN ;  /* 0xffc0000000027908 */ /* 0x000e220000001400 */
[----:B------:R-:W-:Y:S05]  /*2650*/  BRA `(.L_x_18549) ;  /* 0x0000000000047947 */ /* 0x000fea0003800000 */
.L_x_18541:
[----:B------:R-:W-:-:S07]  /*2660*/  FADD.FTZ R2, R2, R5 ;  /* 0x0000000502027221 */ /* 0x000fce0000010000 */
.L_x_18549:
[----:B------:R-:W-:Y:S05]  /*2670*/  BSYNC.RECONVERGENT B1 ;  /* 0x0000000000017941 */ /* 0x000fea0003800200 */
.L_x_18539:
[----:B------:R-:W-:-:S04]  /*2680*/  HFMA2 R25, -RZ, RZ, 0, 0 ;  /* 0x00000000ff197431 */ /* 0x000fc800000001ff */
[----:B0-----:R-:W-:Y:S05]  /*2690*/  RET.REL.NODEC R24 `(_Z15SoftmaxWarpImplI22BroadcastScaleMaskLoadIffbLm3EiE11DirectStoreIffEfLi2ELi2ELi16ELi2ELb0EL9Algorithm0EEvT_T0_ll) ;  /* 0xffffffd818587950 */ /* 0x001fea0003c3ffff */
.L_x_18550:
        /* <DEDUP_REMOVED lines=14> */
.L_x_37668:


//--------------------- .text._Z15SoftmaxWarpImplI22BroadcastScaleMaskLoadIffbLm3EiE11DirectStoreIffEfLi2ELi2ELi8ELi1ELb1EL9Algorithm0EEvT_T0_ll --------------------------
	.section	.text._Z15SoftmaxWarpImplI22BroadcastScaleMaskLoadIffbLm3EiE11DirectStoreIffEfLi2ELi2ELi8ELi1ELb1EL9Algorithm0EEvT_T0_ll,"ax",@progbits
	.align	128
        .global         _Z15SoftmaxWarpImplI22BroadcastScaleMaskLoadIffbLm3EiE11DirectStoreIffEfLi2ELi2ELi8ELi1ELb1EL9Algorithm0EEvT_T0_ll
        .type           _Z15SoftmaxWarpImplI22BroadcastScaleMaskLoadIffbLm3EiE11DirectStoreIffEfLi2ELi2ELi8ELi1ELb1EL9Algorithm0EEvT_T0_ll,@function
        .size           _Z15SoftmaxWarpImplI22BroadcastScaleMaskLoadIffbLm3EiE11DirectStoreIffEfLi2ELi2ELi8ELi1ELb1EL9Algorithm0EEvT_T0_ll,(.L_x_37669 - _Z15SoftmaxWarpImplI22BroadcastScaleMaskLoadIffbLm3EiE11DirectStoreIffEfLi2ELi2ELi8ELi1ELb1EL9Algorithm0EEvT_T0_ll)
        .other          _Z15SoftmaxWarpImplI22BroadcastScaleMaskLoadIffbLm3EiE11DirectStoreIffEfLi2ELi2ELi8ELi1ELb1EL9Algorithm0EEvT_T0_ll,@"STO_CUDA_ENTRY STV_DEFAULT"
_Z15SoftmaxWarpImplI22BroadcastScaleMaskLoadIffbLm3EiE11DirectStoreIffEfLi2ELi2ELi8ELi1ELb1EL9Algorithm0EEvT_T0_ll:
.text._Z15SoftmaxWarpImplI22BroadcastScaleMaskLoadIffbLm3EiE11DirectStoreIffEfLi2ELi2ELi8ELi1ELb1EL9Algorithm0EEvT_T0_ll:
        /* <DEDUP_REMOVED lines=28> */
.L_x_18551:
        /* <DEDUP_REMOVED lines=20> */
.L_x_18562:
[----:B------:R-:W-:Y:S01]  /*0300*/  ISETP.GE.U32.AND P0, PT, R10, UR40, PT ;  /* 0x000000280a007c0c */ /* 0x000fe2000bf06070 */
[----:B------:R-:W-:Y:S01]  /*0310*/  BSSY.RECONVERGENT B1, `(.L_x_18553) ;  /* 0x0000061000017945 */ /* 0x000fe20003800200 */
[----:B------:R-:W-:Y:S01]  /*0320*/  IMAD.MOV.U32 R2, RZ, RZ, -0x800000 ;  /* 0xff800000ff027424 */ /* 0x000fe200078e00ff */
[----:B-1----:R-:W-:Y:S01]  /*0330*/  MOV R23, 0xff800000 ;  /* 0xff80000000177802 */ /* 0x002fe20000000f00 */
        /* <DEDUP_REMOVED lines=94> */
.L_x_18554:
[----:B------:R-:W-:Y:S05]  /*0920*/  BSYNC.RECONVERGENT B1 ;  /* 0x0000000000017941 */ /* 0x000fea0003800200 */
.L_x_18553:
        /* <DEDUP_REMOVED lines=35> */
.L_x_18570:
        /* <DEDUP_REMOVED lines=11> */
[----:B-1234-:R-:W-:Y:S05]  /*0c10*/  CALL.REL.NOINC `($__internal_292_$__cuda_sm3x_div_rn_noftz_f32_slowpath) ;  /* 0x00000004009c7944 */ /* 0x01efea0003c00000 */
[----:B------:R-:W-:-:S07]  /*0c20*/  IMAD.MOV.U32 R12, RZ, RZ, R2 ;  /* 0x000000ffff0c7224 */ /* 0x000fce00078e0002 */
.L_x_18557:
[----:B------:R-:W-:Y:S05]  /*0c30*/  BSYNC.RECONVERGENT B1 ;  /* 0x0000000000017941 */ /* 0x000fea0003800200 */
.L_x_18556:
        /* <DEDUP_REMOVED lines=11> */
[----:B-1234-:R-:W-:Y:S05]  /*0cf0*/  CALL.REL.NOINC `($__internal_292_$__cuda_sm3x_div_rn_noftz_f32_slowpath) ;  /* 0x0000000400647944 */ /* 0x01efea0003c00000 */
[----:B------:R-:W-:-:S07]  /*0d00*/  MOV R13, R2 ;  /* 0x00000002000d7202 */ /* 0x000fce0000000f00 */
.L_x_18559:
[----:B------:R-:W-:Y:S05]  /*0d10*/  BSYNC.RECONVERGENT B1 ;  /* 0x0000000000017941 */ /* 0x000fea0003800200 */
.L_x_18558:
        /* <DEDUP_REMOVED lines=17> */
.L_x_18561:
[----:B------:R-:W-:Y:S05]  /*0e30*/  BSYNC.RECONVERGENT B1 ;  /* 0x0000000000017941 */ /* 0x000fea0003800200 */
.L_x_18560:
[----:B------:R-:W-:-:S04]  /*0e40*/  IADD3 R19, P0, PT, R22, R19, RZ ;  /* 0x0000001316137210 */ /* 0x000fc80007f1e0ff */
[----:B------:R-:W-:Y:S02]  /*0e50*/  LEA.HI.X.SX32 R3, R22, R3, 0x1, P0 ;  /* 0x0000000316037211 */ /* 0x000fe400000f0eff */
[----:B------:R-:W-:-:S04]  /*0e60*/  ISETP.GE.U32.AND P0, PT, R19, UR42, PT ;  /* 0x0000002a13007c0c */ /* 0x000fc8000bf06070 */
[----:B------:R-:W-:-:S13]  /*0e70*/  ISETP.GE.AND.EX P0, PT, R3, UR43, PT, P0 ;  /* 0x0000002b03007c0c */ /* 0x000fda000bf06300 */
[----:B------:R-:W-:Y:S05]  /*0e80*/  @!P0 BRA `(.L_x_18562) ;  /* 0xfffffff4001c8947 */ /* 0x000fea000383ffff */
[----:B------:R-:W-:Y:S05]  /*0e90*/  BSYNC B0 ;  /* 0x0000000000007941 */ /* 0x000fea0003800000 */
.L_x_18552:
[----:B------:R-:W-:Y:S05]  /*0ea0*/  EXIT ;  /* 0x000000000000794d */ /* 0x000fea0003800000 */
.L_x_18555:
[----:B------:R-:W-:Y:S01]  /*0eb0*/  HFMA2 R11, -RZ, RZ, 0, 1.847743988037109375e-06 ;  /* 0x0000001fff0b7431 */ /* 0x000fe200000001ff */
[----:B------:R-:W-:Y:S01]  /*0ec0*/  BSSY B1, `(.L_x_18563) ;  /* 0x0000006000017945 */ /* 0x000fe20003800000 */
[----:B------:R-:W-:Y:S02]  /*0ed0*/  IMAD.MOV.U32 R12, RZ, RZ, 0x4 ;  /* 0x00000004ff0c7424 */ /* 0x000fe400078e00ff */
[----:B------:R-:W-:-:S07]  /*0ee0*/  IMAD.MOV.U32 R15, RZ, RZ, -0x1 ;  /* 0xffffffffff0f7424 */ /* 0x000fce00078e00ff */
[----:B01234-:R-:W-:Y:S05]  /*0ef0*/  WARPSYNC.COLLECTIVE R15, `(.L_x_18564) ;  /* 0x000000000f087348 */ /* 0x01ffea0003c00000 */
[----:B------:R0:W0:Y:S02]  /*0f00*/  SHFL.BFLY P6, R14, R13, R12, R11 ;  /* 0x0c00000c0d0e7389 */ /* 0x00002400000c000b */
[----:B01234-:R-:W-:Y:S05]  /*0f10*/  ENDCOLLECTIVE ;  /* 0x000000000000791b */ /* 0x01ffea0003800000 */
.L_x_18564:
[----:B------:R-:W-:Y:S05]  /*0f20*/  BSYNC B1 ;  /* 0x0000000000017941 */ /* 0x000fea0003800000 */
.L_x_18563:
        /* <DEDUP_REMOVED lines=8> */
.L_x_18565:
[----:B------:R-:W-:Y:S01]  /*0fb0*/  HFMA2 R12, -RZ, RZ, 0, 5.9604644775390625e-08 ;  /* 0x00000001ff0c7431 */ /* 0x000fe200000001ff */
[----:B------:R-:W-:-:S05]  /*0fc0*/  FMNMX R0, R13, R14, !PT ;  /* 0x0000000e0d007209 */ /* 0x000fca0007800000 */
[----:B------:R-:W-:-:S07]  /*0fd0*/  IMAD.MOV.U32 R13, RZ, RZ, R0 ;  /* 0x000000ffff0d7224 */ /* 0x000fce00078e0000 */
[----:B------:R-:W-:Y:S05]  /*0fe0*/  WARPSYNC.COLLECTIVE R15, `(.L_x_18566) ;  /* 0x000000000f087348 */ /* 0x000fea0003c00000 */
[----:B------:R0:W1:Y:S02]  /*0ff0*/  SHFL.BFLY P6, R14, R13, R12, R11 ;  /* 0x0c00000c0d0e7389 */ /* 0x00006400000c000b */
[----:B01----:R-:W-:Y:S05]  /*1000*/  ENDCOLLECTIVE ;  /* 0x000000000000791b */ /* 0x003fea0003800000 */
.L_x_18566:
        /* <DEDUP_REMOVED lines=9> */
[----:B------:R-:W-:Y:S02]  /*10a0*/  FADD R11, R23, -12583039 ;  /* 0xcb40007f170b7421 */ /* 0x000fe40000000000 */
[----:B------:R-:W-:Y:S02]  /*10b0*/  SHF.L.U32 R2, R21, 0x17, RZ ;  /* 0x0000001715027819 */ /* 0x000fe400000006ff */
        /* <DEDUP_REMOVED lines=10> */
[----:B------:R-:W-:-:S03]  /*1160*/  MOV R11, 0x1f ;  /* 0x0000001f000b7802 */ /* 0x000fc60000000f00 */
[----:B------:R-:W-:-:S04]  /*1170*/  FADD R13, RZ, R2 ;  /* 0x00000002ff0d7221 */ /* 0x000fc80000000000 */
[----:B------:R-:W-:-:S07]  /*1180*/  FADD R13, R13, R0 ;  /* 0x000000000d0d7221 */ /* 0x000fce0000000000 */
[----:B------:R-:W-:Y:S05]  /*1190*/  WARPSYNC.COLLECTIVE R15, `(.L_x_18567) ;  /* 0x000000000f087348 */ /* 0x000fea0003c00000 */
[----:B------:R0:W1:Y:S02]  /*11a0*/  SHFL.BFLY P6, R14, R13, R12, R11 ;  /* 0x0c00000c0d0e7389 */ /* 0x00006400000c000b */
[----:B01----:R-:W-:Y:S05]  /*11b0*/  ENDCOLLECTIVE ;  /* 0x000000000000791b */ /* 0x003fea0003800000 */
.L_x_18567:
[----:B------:R-:W-:Y:S02]  /*11c0*/  IMAD.MOV.U32 R12, RZ, RZ, 0x2 ;  /* 0x00000002ff0c7424 */ /* 0x000fe400078e00ff */
[----:B------:R-:W-:-:S04]  /*11d0*/  FADD R21, R13, R14 ;  /* 0x0000000e0d157221 */ /* 0x000fc80000000000 */
[----:B------:R-:W-:-:S07]  /*11e0*/  IMAD.MOV.U32 R13, RZ, RZ, R21 ;  /* 0x000000ffff0d7224 */ /* 0x000fce00078e0015 */
[----:B------:R-:W-:Y:S05]  /*11f0*/  WARPSYNC.COLLECTIVE R15, `(.L_x_18568) ;  /* 0x000000000f087348 */ /* 0x000fea0003c00000 */
[----:B------:R0:W1:Y:S02]  /*1200*/  SHFL.BFLY P6, R14, R13, R12, R11 ;  /* 0x0c00000c0d0e7389 */ /* 0x00006400000c000b */
[----:B01----:R-:W-:Y:S05]  /*1210*/  ENDCOLLECTIVE ;  /* 0x000000000000791b */ /* 0x003fea0003800000 */
.L_x_18568:
[----:B------:R-:W-:Y:S02]  /*1220*/  IMAD.MOV.U32 R12, RZ, RZ, 0x1 ;  /* 0x00000001ff0c7424 */ /* 0x000fe400078e00ff */
[----:B------:R-:W-:-:S05]  /*1230*/  FADD R23, R21, R14 ;  /* 0x0000000e15177221 */ /* 0x000fca0000000000 */
[----:B------:R-:W-:-:S07]  /*1240*/  MOV R13, R23 ;  /* 0x00000017000d7202 */ /* 0x000fce0000000f00 */
[----:B------:R-:W-:Y:S05]  /*1250*/  WARPSYNC.COLLECTIVE R15, `(.L_x_18569) ;  /* 0x000000000f087348 */ /* 0x000fea0003c00000 */
[----:B------:R0:W1:Y:S02]  /*1260*/  SHFL.BFLY P6, R14, R13, R12, R11 ;  /* 0x0c00000c0d0e7389 */ /* 0x00006400000c000b */
[----:B01----:R-:W-:Y:S05]  /*1270*/  ENDCOLLECTIVE ;  /* 0x000000000000791b */ /* 0x003fea0003800000 */
.L_x_18569:
[----:B------:R-:W-:Y:S05]  /*1280*/  BRA `(.L_x_18570) ;  /* 0xfffffff800347947 */ /* 0x000fea000383ffff */
        .weak           $__internal_292_$__cuda_sm3x_div_rn_noftz_f32_slowpath
        .type           $__internal_292_$__cuda_sm3x_div_rn_noftz_f32_slowpath,@function
        .size           $__internal_292_$__cuda_sm3x_div_rn_noftz_f32_slowpath,(.L_x_37669 - $__internal_292_$__cuda_sm3x_div_rn_noftz_f32_slowpath)
$__internal_292_$__cuda_sm3x_div_rn_noftz_f32_slowpath:
        /* <DEDUP_REMOVED lines=35> */
.L_x_18572:
        /* <DEDUP_REMOVED lines=51> */
.L_x_18579:
[----:B------:R-:W-:-:S04]  /*17f0*/  LOP3.LUT R2, R2, 0x80000000, RZ, 0xc0, !PT ;  /* 0x8000000002027812 */ /* 0x000fc800078ec0ff */
[----:B------:R-:W-:Y:S01]  /*1800*/  LOP3.LUT R2, R2, 0x7f800000, RZ, 0xfc, !PT ;  /* 0x7f80000002027812 */ /* 0x000fe200078efcff */
[----:B------:R-:W-:Y:S06]  /*1810*/  BRA `(.L_x_18580) ;  /* 0x0000000000047947 */ /* 0x000fec0003800000 */
.L_x_18578:
[----:B------:R-:W-:-:S07]  /*1820*/  IMAD R2, R13, 0x800000, R2 ;  /* 0x008000000d027824 */ /* 0x000fce00078e0202 */
.L_x_18580:
[----:B------:R-:W-:Y:S05]  /*1830*/  BSYNC.RECONVERGENT B3 ;  /* 0x0000000000037941 */ /* 0x000fea0003800200 */
.L_x_18577:
[----:B------:R-:W-:Y:S05]  /*1840*/  BRA `(.L_x_18581) ;  /* 0x0000000000207947 */ /* 0x000fea0003800000 */
.L_x_18576:
[----:B------:R-:W-:-:S04]  /*1850*/  LOP3.LUT R2, R21, 0x80000000, R2, 0x48, !PT ;  /* 0x8000000015027812 */ /* 0x000fc800078e4802 */
[----:B------:R-:W-:Y:S01]  /*1860*/  LOP3.LUT R2, R2, 0x7f800000, RZ, 0xfc, !PT ;  /* 0x7f80000002027812 */ /* 0x000fe200078efcff */
[----:B------:R-:W-:Y:S06]  /*1870*/  BRA `(.L_x_18581) ;  /* 0x0000000000147947 */ /* 0x000fec0003800000 */
.L_x_18575:
[----:B------:R-:W-:Y:S01]  /*1880*/  LOP3.LUT R2, R21, 0x80000000, R2, 0x48, !PT ;  /* 0x8000000015027812 */ /* 0x000fe200078e4802 */
[----:B------:R-:W-:Y:S06]  /*1890*/  BRA `(.L_x_18581) ;  /* 0x00000000000c7947 */ /* 0x000fec0003800000 */
.L_x_18574:
[----:B------:R-:W0:Y:S01]  /*18a0*/  MUFU.RSQ R2, -QNAN ;  /* 0xffc0000000027908 */ /* 0x000e220000001400 */
[----:B------:R-:W-:Y:S05]  /*18b0*/  BRA `(.L_x_18581) ;  /* 0x0000000000047947 */ /* 0x000fea0003800000 */
.L_x_18573:
[----:B------:R-:W-:-:S07]  /*18c0*/  FADD.FTZ R2, R2, R11 ;  /* 0x0000000b02027221 */ /* 0x000fce0000010000 */
.L_x_18581:
[----:B------:R-:W-:Y:S05]  /*18d0*/  BSYNC.RECONVERGENT B2 ;  /* 0x0000000000027941 */ /* 0x000fea0003800200 */
.L_x_18571:
[----:B------:R-:W-:-:S04]  /*18e0*/  HFMA2 R25, -RZ, RZ, 0, 0 ;  /* 0x00000000ff197431 */ /* 0x000fc800000001ff */
[----:B0-----:R-:W-:Y:S05]  /*18f0*/  RET.REL.NODEC R24 `(_Z15SoftmaxWarpImplI22BroadcastScaleMaskLoadIffbLm3EiE11DirectStoreIffEfLi2ELi2ELi8ELi1ELb1EL9Algorithm0EEvT_T0_ll) ;  /* 0xffffffe418c07950 */ /* 0x001fea0003c3ffff */
.L_x_18582:
        /* <DEDUP_REMOVED lines=16> */
.L_x_37669:


//--------------------- .text._Z15SoftmaxWarpImplI22BroadcastScaleMaskLoadIffbLm3EiE11DirectStoreIffEfLi2ELi2ELi8ELi1ELb0EL9Algorithm0EEvT_T0_ll --------------------------
	.section	.text._Z15SoftmaxWarpImplI22BroadcastScaleMaskLoadIffbLm3EiE11DirectStoreIffEfLi2ELi2ELi8ELi1ELb0EL9Algorithm0EEvT_T0_ll,"ax",@progbits
	.align	128
        .global         _Z15SoftmaxWarpImplI22BroadcastScaleMaskLoadIffbLm3EiE11DirectStoreIffEfLi2ELi2ELi8ELi1ELb0EL9Algorithm0EEvT_T0_ll
        .type           _Z15SoftmaxWarpImplI22BroadcastScaleMaskLoadIffbLm3EiE11DirectStoreIffEfLi2ELi2ELi8ELi1ELb0EL9Algorithm0EEvT_T0_ll,@function
        .size           _Z15SoftmaxWarpImplI22BroadcastScaleMaskLoadIffbLm3EiE11DirectStoreIffEfLi2ELi2ELi8ELi1ELb0EL9Algorithm0EEvT_T0_ll,(.L_x_37670 - _Z15SoftmaxWarpImplI22BroadcastScaleMaskLoadIffbLm3EiE11DirectStoreIffEfLi2ELi2ELi8ELi1ELb0EL9Algorithm0EEvT_T0_ll)
        .other          _Z15SoftmaxWarpImplI22BroadcastScaleMaskLoadIffbLm3EiE11DirectStoreIffEfLi2ELi2ELi8ELi1ELb0EL9Algorithm0EEvT_T0_ll,@"STO_CUDA_ENTRY STV_DEFAULT"
_Z15SoftmaxWarpImplI22BroadcastScaleMaskLoadIffbLm3EiE11DirectStoreIffEfLi2ELi2ELi8ELi1ELb0EL9Algorithm0EEvT_T0_ll:
.text._Z15SoftmaxWarpImplI22BroadcastScaleMaskLoadIffbLm3EiE11DirectStoreIffEfLi2ELi2ELi8ELi1ELb0EL9Algorithm0EEvT_T0_ll:
        /* <DEDUP_REMOVED lines=27> */
.L_x_18583:
        /* <DEDUP_REMOVED lines=20> */
.L_x_18590:
        /* <DEDUP_REMOVED lines=126> */
.L_x_18598:
        /* <DEDUP_REMOVED lines=11> */
[----:B0-----:R-:W-:Y:S05]  /*0b80*/  CALL.REL.NOINC `($__internal_293_$__cuda_sm3x_div_rn_noftz_f32_slowpath) ;  /* 0x0000000400907944 */ /* 0x001fea0003c00000 */
[----:B------:R-:W-:-:S07]  /*0b90*/  IMAD.MOV.U32 R12, RZ, RZ, R2 ;  /* 0x000000ffff0c7224 */ /* 0x000fce00078e0002 */
.L_x_18587:
[----:B------:R-:W-:Y:S05]  /*0ba0*/  BSYNC.RECONVERGENT B1 ;  /* 0x0000000000017941 */ /* 0x000fea0003800200 */
.L_x_18586:
        /* <DEDUP_REMOVED lines=11> */
[----:B0-----:R-:W-:Y:S05]  /*0c60*/  CALL.REL.NOINC `($__internal_293_$__cuda_sm3x_div_rn_noftz_f32_slowpath) ;  /* 0x0000000400587944 */ /* 0x001fea0003c00000 */
[----:B------:R-:W-:-:S07]  /*0c70*/  MOV R13, R2 ;  /* 0x00000002000d7202 */ /* 0x000fce0000000f00 */
.L_x_18589:
[----:B------:R-:W-:Y:S05]  /*0c80*/  BSYNC.RECONVERGENT B1 ;  /* 0x0000000000017941 */ /* 0x000fea0003800200 */
.L_x_18588:
        /* <DEDUP_REMOVED lines=21> */
.L_x_18584:
[----:B------:R-:W-:Y:S05]  /*0de0*/  EXIT ;  /* 0x000000000000794d */ /* 0x000fea0003800000 */
.L_x_18585:
[----:B------:R-:W-:Y:S01]  /*0df0*/  HFMA2 R11, -RZ, RZ, 0, 1.847743988037109375e-06 ;  /* 0x0000001fff0b7431 */ /* 0x000fe200000001ff */
[----:B------:R-:W-:Y:S01]  /*0e00*/  BSSY B1, `(.L_x_18591) ;  /* 0x0000006000017945 */ /* 0x000fe20003800000 */
[----:B------:R-:W-:Y:S02]  /*0e10*/  IMAD.MOV.U32 R12, RZ, RZ, 0x4 ;  /* 0x00000004ff0c7424 */ /* 0x000fe400078e00ff */
[----:B------:R-:W-:-:S07]  /*0e20*/  IMAD.MOV.U32 R15, RZ, RZ, -0x1 ;  /* 0xffffffffff0f7424 */ /* 0x000fce00078e00ff */
[----:B------:R-:W-:Y:S05]  /*0e30*/  WARPSYNC.COLLECTIVE R15, `(.L_x_18592) ;  /* 0x000000000f087348 */ /* 0x000fea0003c00000 */
[----:B------:R0:W1:Y:S02]  /*0e40*/  SHFL.BFLY P6, R14, R13, R12, R11 ;  /* 0x0c00000c0d0e7389 */ /* 0x00006400000c000b */
[----:B01----:R-:W-:Y:S05]  /*0e50*/  ENDCOLLECTIVE ;  /* 0x000000000000791b */ /* 0x003fea0003800000 */
.L_x_18592:
[----:B------:R-:W-:Y:S05]  /*0e60*/  BSYNC B1 ;  /* 0x0000000000017941 */ /* 0x000fea0003800000 */
.L_x_18591:
        /* <DEDUP_REMOVED lines=8> */
.L_x_18593:
[----:B------:R-:W-:Y:S01]  /*0ef0*/  HFMA2 R12, -RZ, RZ, 0, 5.9604644775390625e-08 ;  /* 0x00000001ff0c7431 */ /* 0x000fe200000001ff */
[----:B------:R-:W-:-:S05]  /*0f00*/  FMNMX R0, R13, R14, !PT ;  /* 0x0000000e0d007209 */ /* 0x000fca0007800000 */
[----:B------:R-:W-:-:S07]  /*0f10*/  IMAD.MOV.U32 R13, RZ, RZ, R0 ;  /* 0x000000ffff0d7224 */ /* 0x000fce00078e0000 */
[----:B------:R-:W-:Y:S05]  /*0f20*/  WARPSYNC.COLLECTIVE R15, `(.L_x_18594) ;  /* 0x000000000f087348 */ /* 0x000fea0003c00000 */
[----:B------:R0:W1:Y:S02]  /*0f30*/  SHFL.BFLY P6, R14, R13, R12, R11 ;  /* 0x0c00000c0d0e7389 */ /* 0x00006400000c000b */
[----:B01----:R-:W-:Y:S05]  /*0f40*/  ENDCOLLECTIVE ;  /* 0x000000000000791b */ /* 0x003fea0003800000 */
.L_x_18594:
[----:B------:R-:W-:Y:S01]  /*0f50*/  IMAD.MOV.U32 R12, RZ, RZ, 0x4 ;  /* 0x00000004ff0c7424 */ /* 0x000fe200078e00ff */
[----:B------:R-:W-:-:S05]  /*0f60*/  FMNMX R0, R0, R14, !PT ;  /* 0x0000000e00007209 */ /* 0x000fca0007800000 */
[----:B------:R-:W-:Y:S01]  /*0f70*/  FADD R14, -R0, R2 ;  /* 0x00000002000e7221 */ /* 0x000fe20000000100 */
[----:B------:R-:W-:Y:S01]  /*0f80*/  FADD R0, R23, -R0 ;  /* 0x8000000017007221 */ /* 0x000fe20000000000 */
        /* <DEDUP_REMOVED lines=23> */
.L_x_18595:
[----:B------:R-:W-:Y:S02]  /*1100*/  IMAD.MOV.U32 R12, RZ, RZ, 0x2 ;  /* 0x00000002ff0c7424 */ /* 0x000fe400078e00ff */
[----:B------:R-:W-:-:S04]  /*1110*/  FADD R21, R13, R14 ;  /* 0x0000000e0d157221 */ /* 0x000fc80000000000 */
[----:B------:R-:W-:-:S07]  /*1120*/  IMAD.MOV.U32 R13, RZ, RZ, R21 ;  /* 0x000000ffff0d7224 */ /* 0x000fce00078e0015 */
[----:B------:R-:W-:Y:S05]  /*1130*/  WARPSYNC.COLLECTIVE R15, `(.L_x_18596) ;  /* 0x000000000f087348 */ /* 0x000fea0003c00000 */
[----:B------:R0:W1:Y:S02]  /*1140*/  SHFL.BFLY P6, R14, R13, R12, R11 ;  /* 0x0c00000c0d0e7389 */ /* 0x00006400000c000b */
[----:B01----:R-:W-:Y:S05]  /*1150*/  ENDCOLLECTIVE ;  /* 0x000000000000791b */ /* 0x003fea0003800000 */
.L_x_18596:
[----:B------:R-:W-:Y:S02]  /*1160*/  IMAD.MOV.U32 R12, RZ, RZ, 0x1 ;  /* 0x00000001ff0c7424 */ /* 0x000fe400078e00ff */
[----:B------:R-:W-:-:S05]  /*1170*/  FADD R23, R21, R14 ;  /* 0x0000000e15177221 */ /* 0x000fca0000000000 */
[----:B------:R-:W-:-:S07]  /*1180*/  MOV R13, R23 ;  /* 0x00000017000d7202 */ /* 0x000fce0000000f00 */
[----:B------:R-:W-:Y:S05]  /*1190*/  WARPSYNC.COLLECTIVE R15, `(.L_x_18597) ;  /* 0x000000000f087348 */ /* 0x000fea0003c00000 */
[----:B------:R0:W1:Y:S02]  /*11a0*/  SHFL.BFLY P6, R14, R13, R12, R11 ;  /* 0x0c00000c0d0e7389 */ /* 0x00006400000c000b */
[----:B01----:R-:W-:Y:S05]  /*11b0*/  ENDCOLLECTIVE ;  /* 0x000000000000791b */ /* 0x003fea0003800000 */
.L_x_18597:
[----:B------:R-:W-:Y:S05]  /*11c0*/  BRA `(.L_x_18598) ;  /* 0xfffffff800407947 */ /* 0x000fea000383ffff */
        .weak           $__internal_293_$__cuda_sm3x_div_rn_noftz_f32_slowpath
        .type           $__internal_293_$__cuda_sm3x_div_rn_noftz_f32_slowpath,@function
        .size           $__internal_293_$__cuda_sm3x_div_rn_noftz_f32_slowpath,(.L_x_37670 - $__internal_293_$__cuda_sm3x_div_rn_noftz_f32_slowpath)
$__internal_293_$__cuda_sm3x_div_rn_noftz_f32_slowpath:
        /* <DEDUP_REMOVED lines=35> */
.L_x_18600:
        /* <DEDUP_REMOVED lines=51> */
.L_x_18607:
[----:B------:R-:W-:-:S04]  /*1730*/  LOP3.LUT R2, R2, 0x80000000, RZ, 0xc0, !PT ;  /* 0x8000000002027812 */ /* 0x000fc800078ec0ff */
[----:B------:R-:W-:Y:S01]  /*1740*/  LOP3.LUT R2, R2, 0x7f800000, RZ, 0xfc, !PT ;  /* 0x7f80000002027812 */ /* 0x000fe200078efcff */
[----:B------:R-:W-:Y:S06]  /*1750*/  BRA `(.L_x_18608) ;  /* 0x0000000000047947 */ /* 0x000fec0003800000 */
.L_x_18606:
[----:B------:R-:W-:-:S07]  /*1760*/  IMAD R2, R13, 0x800000, R2 ;  /* 0x008000000d027824 */ /* 0x000fce00078e0202 */
.L_x_18608:
[----:B------:R-:W-:Y:S05]  /*1770*/  BSYNC.RECONVERGENT B3 ;  /* 0x0000000000037941 */ /* 0x000fea0003800200 */
.L_x_18605:
[----:B------:R-:W-:Y:S05]  /*1780*/  BRA `(.L_x_18609) ;  /* 0x0000000000207947 */ /* 0x000fea0003800000 */
.L_x_18604:
[----:B------:R-:W-:-:S04]  /*1790*/  LOP3.LUT R2, R21, 0x80000000, R2, 0x48, !PT ;  /* 0x8000000015027812 */ /* 0x000fc800078e4802 */
[----:B------:R-:W-:Y:S01]  /*17a0*/  LOP3.LUT R2, R2, 0x7f800000, RZ, 0xfc, !PT ;  /* 0x7f80000002027812 */ /* 0x000fe200078efcff */
[----:B------:R-:W-:Y:S06]  /*17b0*/  BRA `(.L_x_18609) ;  /* 0x0000000000147947 */ /* 0x000fec0003800000 */
.L_x_18603:
[----:B------:R-:W-:Y:S01]  /*17c0*/  LOP3.LUT R2, R21, 0x80000000, R2, 0x48, !PT ;  /* 0x8000000015027812 */ /* 0x000fe200078e4802 */
[----:B------:R-:W-:Y:S06]  /*17d0*/  BRA `(.L_x_18609) ;  /* 0x00000000000c7947 */ /* 0x000fec0003800000 */
.L_x_18602:
[----:B------:R-:W0:Y:S01]  /*17e0*/  MUFU.RSQ R2, -QNAN ;  /* 0xffc0000000027908 */ /* 0x000e220000001400 */
[----:B------:R-:W-:Y:S05]  /*17f0*/  BRA `(.L_x_18609) ;  /* 0x0000000000047947 */ /* 0x000fea0003800000 */
.L_x_18601:
[----:B------:R-:W-:-:S07]  /*1800*/  FADD.FTZ R2, R2, R11 ;  /* 0x0000000b02027221 */ /* 0x000fce0000010000 */
.L_x_18609:
[----:B------:R-:W-:Y:S05]  /*1810*/  BSYNC.RECONVERGENT B2 ;  /* 0x0000000000027941 */ /* 0x000fea0003800200 */
.L_x_18599:
[----:B------:R-:W-:-:S04]  /*1820*/  HFMA2 R25, -RZ, RZ, 0, 0 ;  /* 0x00000000ff197431 */ /* 0x000fc800000001ff */
[----:B0-----:R-:W-:Y:S05]  /*1830*/  RET.REL.NODEC R24 `(_Z15SoftmaxWarpImplI22BroadcastScaleMaskLoadIffbLm3EiE11DirectStoreIffEfLi2ELi2ELi8ELi1ELb0EL9Algorithm0EEvT_T0_ll) ;  /* 0xffffffe418f07950 */ /* 0x001fea0003c3ffff */
.L_x_18610:
        /* <DEDUP_REMOVED lines=12> */
.L_x_37670:


//--------------------- .text._Z15SoftmaxWarpImplI22BroadcastScaleMaskLoadIffbLm3EiE11DirectStoreIffEfLi2ELi2ELi8ELi2ELb1EL9Algorithm0EEvT_T0_ll --------------------------
	.section	.text._Z15SoftmaxWarpImplI22BroadcastScaleMaskLoadIffbLm3EiE11DirectStoreIffEfLi2ELi2ELi8ELi2ELb1EL9Algorithm0EEvT_T0_ll,"ax",@progbits
	.align	128
        .global         _Z15SoftmaxWarpImplI22BroadcastScaleMaskLoadIffbLm3EiE11DirectStoreIffEfLi2ELi2ELi8ELi2ELb1EL9Algorithm0EEvT_T0_ll
        .type           _Z15SoftmaxWarpImplI22BroadcastScaleMaskLoadIffbLm3EiE11DirectStoreIffEfLi2ELi2ELi8ELi2ELb1EL9Algorithm0EEvT_T0_ll,@function
        .size           _Z15SoftmaxWarpImplI22BroadcastScaleMaskLoadIffbLm3EiE11DirectStoreIffEfLi2ELi2ELi8ELi2ELb1EL9Algorithm0EEvT_T0_ll,(.L_x_37671 - _Z15SoftmaxWarpImplI22BroadcastScaleMaskLoadIffbLm3EiE11DirectStoreIffEfLi2ELi2ELi8ELi2ELb1EL9Algorithm0EEvT_T0_ll)
        .other          _Z15SoftmaxWarpImplI22BroadcastScaleMaskLoadIffbLm3EiE11DirectStoreIffEfLi2ELi2ELi8ELi2ELb1EL9Algorithm0EEvT_T0_ll,@"STO_CUDA_ENTRY STV_DEFAULT"
_Z15SoftmaxWarpImplI22BroadcastScaleMaskLoadIffbLm3EiE11DirectStoreIffEfLi2ELi2ELi8ELi2ELb1EL9Algorithm0EEvT_T0_ll:
.text._Z15SoftmaxWarpImplI22BroadcastScaleMaskLoadIffbLm3EiE11DirectStoreIffEfLi2ELi2ELi8ELi2ELb1EL9Algorithm0EEvT_T0_ll:
        /* <DEDUP_REMOVED lines=28> */
.L_x_18611:
        /* <DEDUP_REMOVED lines=21> */
.L_x_18630:
        /* <DEDUP_REMOVED lines=99> */
.L_x_18614:
[----:B------:R-:W-:Y:S05]  /*0940*/  BSYNC.RECONVERGENT B1 ;  /* 0x0000000000017941 */ /* 0x000fea0003800200 */
.L_x_18613:
        /* <DEDUP_REMOVED lines=57> */
[----:B----4-:R-:W-:-:S04]  /*0ce0*/  ISETP.NE.U32.AND P2, PT, R18, 0x1, PT ;  /* 0x000000011200780c */ /* 0x010fc80003f45070 */
[----:B------:R-:W-:Y:S01]  /*0cf0*/  @!P3 IMAD.MOV R6, RZ, RZ, -R6 ;  /* 0x000000ffff06b224 */ /* 0x000fe200078e0a06 */
[----:B------:R-:W-:Y:S02]  /*0d00*/  @!P1 LOP3.LUT R6, RZ, R24, RZ, 0x33, !PT ;  /* 0x00000018ff069212 */ /* 0x000fe400078e33ff */
[----:B0-----:R-:W-:Y:S02]  /*0d10*/  ISETP.NE.U32.AND P1, PT, R2, 0x1, PT ;  /* 0x000000010200780c */ /* 0x001fe40003f25070 */
[----:B------:R-:W-:Y:S02]  /*0d20*/  ISETP.NE.U32.AND P3, PT, R16, 0x1, PT ;  /* 0x000000011000780c */ /* 0x000fe40003f65070 */
[----:B------:R-:W-:Y:S02]  /*0d30*/  ISETP.NE.AND.EX P2, PT, R19, RZ, PT, P2 ;  /* 0x000000ff1300720c */ /* 0x000fe40003f45320 */
[----:B------:R-:W-:Y:S02]  /*0d40*/  IADD3 R2, PT, PT, -R6, RZ, RZ ;  /* 0x000000ff06027210 */ /* 0x000fe40007ffe1ff */
        /* <DEDUP_REMOVED lines=32> */
.L_x_18616:
[----:B------:R-:W-:Y:S05]  /*0f50*/  BSYNC.RECONVERGENT B1 ;  /* 0x0000000000017941 */ /* 0x000fea0003800200 */
.L_x_18615:
[----:B------:R-:W-:-:S03]  /*0f60*/  UMOV UR4, 0xffffffff ;  /* 0xffffffff00047882 */ /* 0x000fc60000000000 */
[----:B------:R-:W-:Y:S05]  /*0f70*/  BRA.DIV UR4, `(.L_x_18617) ;  /* 0x0000000a04847947 */ /* 0x000fea000b800000 */
[----:B------:R-:W5:Y:S01]  /*0f80*/  SHFL.BFLY PT, R14, R13, 0x4, 0x1f ;  /* 0x0c801f000d0e7f89 */ /* 0x000f6200000e0000 */
[----:B------:R-:W-:-:S03]  /*0f90*/  HFMA2 R11, -RZ, RZ, 0.96630859375, -0.0022525787353515625 ;  /* 0x3bbb989dff0b7431 */ /* 0x000fc600000001ff */
[----:B0-----:R-:W0:Y:S01]  /*0fa0*/  SHFL.BFLY PT, R3, R0, 0x4, 0x1f ;  /* 0x0c801f0000037f89 */ /* 0x001e2200000e0000 */
        /* <DEDUP_REMOVED lines=11> */
[----:B------:R-:W-:Y:S02]  /*1060*/  IMAD.MOV.U32 R5, RZ, RZ, 0x437c0000 ;  /* 0x437c0000ff057424 */ /* 0x000fe400078e00ff */
[----:B------:R-:W-:Y:S01]  /*1070*/  FADD R2, -R2, R27 ;  /* 0x0000001b02027221 */ /* 0x000fe20000000100 */
[-C--:B------:R-:W-:Y:S01]  /*1080*/  FFMA.SAT R0, R12, R11.reuse, 0.5 ;  /* 0x3f0000000c007423 */ /* 0x080fe2000000200b */
[----:B------:R-:W-:Y:S02]  /*1090*/  FADD R6, -R10, R7 ;  /* 0x000000070a067221 */ /* 0x000fe40000000100 */
[----:B------:R-:W-:Y:S01]  /*10a0*/  FFMA.SAT R14, R2, R11, 0.5 ;  /* 0x3f000000020e7423 */ /* 0x000fe2000000200b */
[----:B------:R-:W-:Y:S01]  /*10b0*/  FADD R10, -R10, R4 ;  /* 0x000000040a0a7221 */ /* 0x000fe20000000100 */
[-C--:B------:R-:W-:Y:S02]  /*10c0*/  FFMA.RM R0, R0, R5.reuse, 12582913 ;  /* 0x4b40000100007423 */ /* 0x080fe40000004005 */
[----:B------:R-:W-:Y:S01]  /*10d0*/  FFMA.RM R3, R14, R5, 12582913 ;  /* 0x4b4000010e037423 */ /* 0x000fe20000004005 */
[----:B------:R-:W-:Y:S01]  /*10e0*/  FFMA.SAT R14, R6, R11, 0.5 ;  /* 0x3f000000060e7423 */ /* 0x000fe2000000200b */
[C---:B------:R-:W-:Y:S01]  /*10f0*/  FADD R13, R0.reuse, -12583039 ;  /* 0xcb40007f000d7421 */ /* 0x040fe20000000000 */
[----:B------:R-:W-:Y:S01]  /*1100*/  SHF.L.U32 R0, R0, 0x17, RZ ;  /* 0x0000001700007819 */ /* 0x000fe200000006ff */
[----:B------:R-:W-:Y:S01]  /*1110*/  FADD R15, R3, -12583039 ;  /* 0xcb40007f030f7421 */ /* 0x000fe20000000000 */
[----:B------:R-:W-:Y:S01]  /*1120*/  FFMA.RM R4, R14, R5, 12582913 ;  /* 0x4b4000010e047423 */ /* 0x000fe20000004005 */
[----:B------:R-:W-:-:S02]  /*1130*/  FFMA R13, R12, 1.4426950216293334961, -R13 ;  /* 0x3fb8aa3b0c0d7823 */ /* 0x000fc4000000080d */
[----:B------:R-:W-:Y:S02]  /*1140*/  FFMA R15, R2, 1.4426950216293334961, -R15 ;  /* 0x3fb8aa3b020f7823 */ /* 0x000fe4000000080f */
[----:B------:R-:W-:Y:S01]  /*1150*/  FFMA R7, R12, 1.925963033500011079e-08, R13 ;  /* 0x32a570600c077823 */ /* 0x000fe2000000000d */
[----:B------:R-:W-:Y:S01]  /*1160*/  FFMA.SAT R12, R10, R11, 0.5 ;  /* 0x3f0000000a0c7423 */ /* 0x000fe2000000200b */
[----:B------:R-:W-:Y:S01]  /*1170*/  FADD R11, R4, -12583039 ;  /* 0xcb40007f040b7421 */ /* 0x000fe20000000000 */
[----:B------:R-:W-:Y:S02]  /*1180*/  FFMA R2, R2, 1.925963033500011079e-08, R15 ;  /* 0x32a5706002027823 */ /* 0x000fe4000000000f */
[----:B------:R-:W-:Y:S01]  /*1190*/  FFMA.RM R5, R12, R5, 12582913 ;  /* 0x4b4000010c057423 */ /* 0x000fe20000004005 */
[C---:B------:R-:W-:Y:S01]  /*11a0*/  FFMA R11, R6.reuse, 1.4426950216293334961, -R11 ;  /* 0x3fb8aa3b060b7823 */ /* 0x040fe2000000080b */
[----:B------:R-:W0:Y:S02]  /*11b0*/  MUFU.EX2 R7, R7 ;  /* 0x0000000700077308 */ /* 0x000e240000000800 */
[----:B------:R-:W-:Y:S01]  /*11c0*/  FADD R13, R5, -12583039 ;  /* 0xcb40007f050d7421 */ /* 0x000fe20000000000 */
[----:B------:R-:W-:Y:S01]  /*11d0*/  FFMA R6, R6, 1.925963033500011079e-08, R11 ;  /* 0x32a5706006067823 */ /* 0x000fe2000000000b */
[----:B------:R-:W-:-:S02]  /*11e0*/  IMAD.SHL.U32 R11, R3, 0x800000, RZ ;  /* 0x00800000030b7824 */ /* 0x000fc400078e00ff */
[C---:B------:R-:W-:Y:S02]  /*11f0*/  FFMA R13, R10.reuse, 1.4426950216293334961, -R13 ;  /* 0x3fb8aa3b0a0d7823 */ /* 0x040fe4000000080d */
[----:B------:R-:W5:Y:S02]  /*1200*/  MUFU.EX2 R2, R2 ;  /* 0x0000000200027308 */ /* 0x000f640000000800 */
[----:B------:R-:W-:-:S06]  /*1210*/  FFMA R10, R10, 1.925963033500011079e-08, R13 ;  /* 0x32a570600a0a7823 */ /* 0x000fcc000000000d */
[----:B------:R-:W1:Y:S01]  /*1220*/  MUFU.EX2 R6, R6 ;  /* 0x0000000600067308 */ /* 0x000e620000000800 */
[----:B0-----:R-:W-:Y:S01]  /*1230*/  FMUL R3, R0, R7 ;  /* 0x0000000700037220 */ /* 0x001fe20000400000 */
[----:B------:R-:W-:Y:S01]  /*1240*/  SHF.L.U32 R7, R4, 0x17, RZ ;  /* 0x0000001704077819 */ /* 0x000fe200000006ff */
[----:B------:R-:W-:Y:S02]  /*1250*/  IMAD.SHL.U32 R4, R5, 0x800000, RZ ;  /* 0x0080000005047824 */ /* 0x000fe400078e00ff */
        /* <DEDUP_REMOVED lines=19> */
.L_x_18644:
        /* <DEDUP_REMOVED lines=11> */
[----:B--234-:R-:W-:Y:S05]  /*1440*/  CALL.REL.NOINC `($__internal_294_$__cuda_sm3x_div_rn_noftz_f32_slowpath) ;  /* 0x0000000c00407944 */ /* 0x01cfea0003c00000 */
[----:B------:R-:W-:-:S07]  /*1450*/  MOV R6, R7 ;  /* 0x0000000700067202 */ /* 0x000fce0000000f00 */
.L_x_18619:
[----:B------:R-:W-:Y:S05]  /*1460*/  BSYNC.RECONVERGENT B1 ;  /* 0x0000000000017941 */ /* 0x000fea0003800200 */
.L_x_18618:
        /* <DEDUP_REMOVED lines=11> */
[----:B--234-:R-:W-:Y:S05]  /*1520*/  CALL.REL.NOINC `($__internal_294_$__cuda_sm3x_div_rn_noftz_f32_slowpath) ;  /* 0x0000000c00087944 */ /* 0x01cfea0003c00000 */
.L_x_18621:
[----:B------:R-:W-:Y:S05]  /*1530*/  BSYNC.RECONVERGENT B1 ;  /* 0x0000000000017941 */ /* 0x000fea0003800200 */
.L_x_18620:
        /* <DEDUP_REMOVED lines=10> */
[----:B---3--:R-:W-:Y:S01]  /*15e0*/  R2UR UR4, R8 ;  /* 0x00000000080472ca */ /* 0x008fe200000e0000 */
        /* <DEDUP_REMOVED lines=8> */
.L_x_18623:
[----:B------:R-:W-:Y:S05]  /*1670*/  BSYNC.RECONVERGENT B1 ;  /* 0x0000000000017941 */ /* 0x000fea0003800200 */
.L_x_18622:
[----:B------:R-:W-:Y:S01]  /*1680*/  BSSY.RECONVERGENT B1, `(.L_x_18624) ;  /* 0x0000008000017945 */ /* 0x000fe20003800200 */
[----:B0-----:R-:W-:-:S03]  /*1690*/  FFMA R6, R3, R5, R0 ;  /* 0x0000000503067223 */ /* 0x001fc60000000000 */
[----:B------:R-:W-:Y:S05]  /*16a0*/  @!P1 BRA `(.L_x_18625) ;  /* 0x0000000000149947 */ /* 0x000fea0003800000 */
[----:B------:R-:W-:Y:S01]  /*16b0*/  IMAD.MOV.U32 R3, RZ, RZ, R2 ;  /* 0x000000ffff037224 */ /* 0x000fe200078e0002 */
[----:B------:R-:W-:Y:S02]  /*16c0*/  MOV R5, R15 ;  /* 0x0000000f00057202 */ /* 0x000fe40000000f00 */
[----:B------:R-:W-:-:S07]  /*16d0*/  MOV R10, 0x16f0 ;  /* 0x000016f0000a7802 */ /* 0x000fce0000000f00 */
[----:B--234-:R-:W-:Y:S05]  /*16e0*/  CALL.REL.NOINC `($__internal_294_$__cuda_sm3x_div_rn_noftz_f32_slowpath) ;  /* 0x0000000800987944 */ /* 0x01cfea0003c00000 */
[----:B------:R-:W-:-:S07]  /*16f0*/  IMAD.MOV.U32 R6, RZ, RZ, R7 ;  /* 0x000000ffff067224 */ /* 0x000fce00078e0007 */
.L_x_18625:
[----:B------:R-:W-:Y:S05]  /*1700*/  BSYNC.RECONVERGENT B1 ;  /* 0x0000000000017941 */ /* 0x000fea0003800200 */
.L_x_18624:
        /* <DEDUP_REMOVED lines=12> */
[----:B--234-:R-:W-:Y:S05]  /*17d0*/  CALL.REL.NOINC `($__internal_294_$__cuda_sm3x_div_rn_noftz_f32_slowpath) ;  /* 0x00000008005c7944 */ /* 0x01cfea0003c00000 */
.L_x_18627:
[----:B------:R-:W-:Y:S05]  /*17e0*/  BSYNC.RECONVERGENT B1 ;  /* 0x0000000000017941 */ /* 0x000fea0003800200 */
.L_x_18626:
        /* <DEDUP_REMOVED lines=18> */
.L_x_18629:
[----:B------:R-:W-:Y:S05]  /*1910*/  BSYNC.RECONVERGENT B1 ;  /* 0x0000000000017941 */ /* 0x000fea0003800200 */
.L_x_18628:
[----:B------:R-:W-:-:S04]  /*1920*/  IADD3 R23, P0, PT, R22, R23, RZ ;  /* 0x0000001716177210 */ /* 0x000fc80007f1e0ff */
[----:B------:R-:W-:Y:S02]  /*1930*/  LEA.HI.X.SX32 R21, R22, R21, 0x1, P0 ;  /* 0x0000001516157211 */ /* 0x000fe400000f0eff */
[----:B------:R-:W-:-:S04]  /*1940*/  ISETP.GE.U32.AND P0, PT, R23, UR44, PT ;  /* 0x0000002c17007c0c */ /* 0x000fc8000bf06070 */
[----:B------:R-:W-:-:S13]  /*1950*/  ISETP.GE.AND.EX P0, PT, R21, UR45, PT, P0 ;  /* 0x0000002d15007c0c */ /* 0x000fda000bf06300 */
[----:B------:R-:W-:Y:S05]  /*1960*/  @!P0 BRA `(.L_x_18630) ;  /* 0xffffffe800688947 */ /* 0x000fea000383ffff */
[----:B------:R-:W-:Y:S05]  /*1970*/  BSYNC B0 ;  /* 0x0000000000007941 */ /* 0x000fea0003800000 */
.L_x_18612:
[----:B------:R-:W-:Y:S05]  /*1980*/  EXIT ;  /* 0x000000000000794d */ /* 0x000fea0003800000 */
.L_x_18617:
[----:B------:R-:W-:Y:S01]  /*1990*/  HFMA2 R11, -RZ, RZ, 0, 1.847743988037109375e-06 ;  /* 0x0000001fff0b7431 */ /* 0x000fe200000001ff */
[----:B------:R-:W-:Y:S01]  /*19a0*/  BSSY B1, `(.L_x_18631) ;  /* 0x0000006000017945 */ /* 0x000fe20003800000 */
[----:B------:R-:W-:Y:S02]  /*19b0*/  IMAD.MOV.U32 R12, RZ, RZ, 0x4 ;  /* 0x00000004ff0c7424 */ /* 0x000fe400078e00ff */
[----:B------:R-:W-:-:S07]  /*19c0*/  IMAD.MOV.U32 R15, RZ, RZ, -0x1 ;  /* 0xffffffffff0f7424 */ /* 0x000fce00078e00ff */
[----:B01234-:R-:W-:Y:S05]  /*19d0*/  WARPSYNC.COLLECTIVE R15, `(.L_x_18632) ;  /* 0x000000000f087348 */ /* 0x01ffea0003c00000 */
[----:B------:R0:W0:Y:S02]  /*19e0*/  SHFL.BFLY P6, R14, R13, R12, R11 ;  /* 0x0c00000c0d0e7389 */ /* 0x00002400000c000b */
[----:B01234-:R-:W-:Y:S05]  /*19f0*/  ENDCOLLECTIVE ;  /* 0x000000000000791b */ /* 0x01ffea0003800000 */
.L_x_18632:
[----:B------:R-:W-:Y:S05]  /*1a00*/  BSYNC B1 ;  /* 0x0000000000017941 */ /* 0x000fea0003800000 */
.L_x_18631:
[----:B------:R-:W-:Y:S01]  /*1a10*/  FMNMX R13, R14, R13, !PT ;  /* 0x0000000d0e0d7209 */ /* 0x000fe20007800000 */
[----:B------:R-:W-:Y:S01]  /*1a20*/  IMAD.MOV.U32 R11, RZ, RZ, 0x1f ;  /* 0x0000001fff0b7424 */ /* 0x000fe200078e00ff */
[----:B------:R-:W-:Y:S02]  /*1a30*/  MOV R12, 0x2 ;  /* 0x00000002000c7802 */ /* 0x000fe40000000f00 */
[----:B------:R-:W-:-:S07]  /*1a40*/  MOV R15, 0xffffffff ;  /* 0xffffffff000f7802 */ /* 0x000fce0000000f00 */
[----:B------:R-:W-:Y:S05]  /*1a50*/  WARPSYNC.COLLECTIVE R15, `(.L_x_18633) ;  /* 0x000000000f087348 */ /* 0x000fea0003c00000 */
[----:B------:R0:W1:Y:S02]  /*1a60*/  SHFL.BFLY P6, R14, R13, R12, R11 ;  /* 0x0c00000c0d0e7389 */ /* 0x00006400000c000b */
[----:B01----:R-:W-:Y:S05]  /*1a70*/  ENDCOLLECTIVE ;  /* 0x000000000000791b */ /* 0x003fea0003800000 */
.L_x_18633:
[----:B------:R-:W-:Y:S01]  /*1a80*/  HFMA2 R12, -RZ, RZ, 0, 5.9604644775390625e-08 ;  /* 0x00000001ff0c7431 */ /* 0x000fe200000001ff */
[----:B------:R-:W-:-:S05]  /*1a90*/  FMNMX R6, R13, R14, !PT ;  /* 0x0000000e0d067209 */ /* 0x000fca0007800000 */
[----:B------:R-:W-:-:S07]  /*1aa0*/  IMAD.MOV.U32 R13, RZ, RZ, R6 ;  /* 0x000000ffff0d7224 */ /* 0x000fce00078e0006 */
[----:B------:R-:W-:Y:S05]  /*1ab0*/  WARPSYNC.COLLECTIVE R15, `(.L_x_18634) ;  /* 0x000000000f087348 */ /* 0x000fea0003c00000 */
[----:B------:R0:W1:Y:S02]  /*1ac0*/  SHFL.BFLY P6, R14, R13, R12, R11 ;  /* 0x0c00000c0d0e7389 */ /* 0x00006400000c000b */
[----:B01----:R-:W-:Y:S05]  /*1ad0*/  ENDCOLLECTIVE ;  /* 0x000000000000791b */ /* 0x003fea0003800000 */
.L_x_18634:
[----:B------:R-:W-:Y:S01]  /*1ae0*/  IMAD.MOV.U32 R13, RZ, RZ, R0 ;  /* 0x000000ffff0d7224 */ /* 0x000fe200078e0000 */
[----:B------:R-:W-:Y:S02]  /*1af0*/  MOV R12, 0x4 ;  /* 0x00000004000c7802 */ /* 0x000fe40000000f00 */
[----:B------:R-:W-:Y:S01]  /*1b00*/  FMNMX R2, R6, R14, !PT ;  /* 0x0000000e06027209 */ /* 0x000fe20007800000 */
[----:B------:R-:W-:-:S07]  /*1b10*/  IMAD.MOV.U32 R6, RZ, RZ, 0x437c0000 ;  /* 0x437c0000ff067424 */ /* 0x000fce00078e00ff */
[----:B------:R-:W-:Y:S05]  /*1b20*/  WARPSYNC.COLLECTIVE R15, `(.L_x_18635) ;  /* 0x000000000f087348 */ /* 0x000fea0003c00000 */
[----:B------:R0:W1:Y:S02]  /*1b30*/  SHFL.BFLY P6, R14, R13, R12, R11 ;  /* 0x0c00000c0d0e7389 */ /* 0x00006400000c000b */
[----:B01----:R-:W-:Y:S05]  /*1b40*/  ENDCOLLECTIVE ;  /* 0x000000000000791b */ /* 0x003fea0003800000 */
.L_x_18635:
[----:B------:R-:W-:Y:S02]  /*1b50*/  IMAD.MOV.U32 R12, RZ, RZ, 0x2 ;  /* 0x00000002ff0c7424 */ /* 0x000fe400078e00ff */
[----:B------:R-:W-:-:S05]  /*1b60*/  IMAD.MOV.U32 R3, RZ, RZ, R14 ;  /* 0x000000ffff037224 */ /* 0x000fca00078e000e */
[----:B------:R-:W-:Y:S01]  /*1b70*/  FMNMX R10, R3, R0, !PT ;  /* 0x00000000030a7209 */ /* 0x000fe20007800000 */
[----:B------:R-:W-:-:S03]  /*1b80*/  FADD R0, -R2, R27 ;  /* 0x0000001b02007221 */ /* 0x000fc60000000100 */
[----:B------:R-:W-:-:S07]  /*1b90*/  MOV R13, R10 ;  /* 0x0000000a000d7202 */ /* 0x000fce0000000f00 */
[----:B------:R-:W-:Y:S05]  /*1ba0*/  WARPSYNC.COLLECTIVE R15, `(.L_x_18636) ;  /* 0x000000000f087348 */ /* 0x000fea0003c00000 */
[----:B------:R0:W1:Y:S02]  /*1bb0*/  SHFL.BFLY P6, R14, R13, R12, R11 ;  /* 0x0c00000c0d0e7389 */ /* 0x00006400000c000b */
[----:B01----:R-:W-:Y:S05]  /*1bc0*/  ENDCOLLECTIVE ;  /* 0x000000000000791b */ /* 0x003fea0003800000 */
.L_x_18636:
[----:B------:R-:W-:Y:S01]  /*1bd0*/  HFMA2 R12, -RZ, RZ, 0, 5.9604644775390625e-08 ;  /* 0x00000001ff0c7431 */ /* 0x000fe200000001ff */
[----:B------:R-:W-:-:S04]  /*1be0*/  MOV R3, R14 ;  /* 0x0000000e00037202 */ /* 0x000fc80000000f00 */
[----:B------:R-:W-:Y:S01]  /*1bf0*/  FMNMX R3, R10, R3, !PT ;  /* 0x000000030a037209 */ /* 0x000fe20007800000 */
[----:B------:R-:W-:Y:S01]  /*1c00*/  FADD R10, -R2, R5 ;  /* 0x00000005020a7221 */ /* 0x000fe20000000100 */
[----:B------:R-:W-:-:S03]  /*1c10*/  MOV R5, 0x3bbb989d ;  /* 0x3bbb989d00057802 */ /* 0x000fc60000000f00 */
[----:B------:R-:W-:-:S07]  /*1c20*/  IMAD.MOV.U32 R13, RZ, RZ, R3 ;  /* 0x000000ffff0d7224 */ /* 0x000fce00078e0003 */
[----:B------:R-:W-:Y:S05]  /*1c30*/  WARPSYNC.COLLECTIVE R15, `(.L_x_18637) ;  /* 0x000000000f087348 */ /* 0x000fea0003c00000 */
[----:B------:R0:W1:Y:S02]  /*1c40*/  SHFL.BFLY P6, R14, R13, R12, R11 ;  /* 0x0c00000c0d0e7389 */ /* 0x00006400000c000b */
[----:B01----:R-:W-:Y:S05]  /*1c50*/  ENDCOLLECTIVE ;  /* 0x000000000000791b */ /* 0x003fea0003800000 */
.L_x_18637:
[----:B------:R-:W-:Y:S01]  /*1c60*/  FFMA.SAT R11, R0, R5, 0.5 ;  /* 0x3f000000000b7423 */ /* 0x000fe20000002005 */
[----:B------:R-:W-:-:S03]  /*1c70*/  IMAD.MOV.U32 R12, RZ, RZ, 0x4 ;  /* 0x00000004ff0c7424 */ /* 0x000fc600078e00ff */
[----:B------:R-:W-:-:S04]  /*1c80*/  FFMA.RM R11, R11, R6, 12582913 ;  /* 0x4b4000010b0b7423 */ /* 0x000fc80000004006 */
[----:B------:R-:W-:Y:S01]  /*1c90*/  FADD R13, R11, -12583039 ;  /* 0xcb40007f0b0d7421 */ /* 0x000fe20000000000 */
[----:B------:R-:W-:-:S03]  /*1ca0*/  IMAD.MOV.U32 R26, RZ, RZ, R14 ;  /* 0x000000ffff1a7224 */ /* 0x000fc600078e000e */
[C---:B------:R-:W-:Y:S02]  /*1cb0*/  FFMA R13, R0.reuse, 1.4426950216293334961, -R13 ;  /* 0x3fb8aa3b000d7823 */ /* 0x040fe4000000080d */
[----:B------:R-:W-:Y:S02]  /*1cc0*/  FMNMX R3, R3, R26, !PT ;  /* 0x0000001a03037209 */ /* 0x000fe40007800000 */
[----:B------:R-:W-:Y:S01]  /*1cd0*/  FFMA R13, R0, 1.925963033500011079e-08, R13 ;  /* 0x32a57060000d7823 */ /* 0x000fe2000000000d */
[----:B------:R-:W-:Y:S02]  /*1ce0*/  IMAD.SHL.U32 R0, R11, 0x800000, RZ ;  /* 0x008000000b007824 */ /* 0x000fe400078e00ff */
[C---:B------:R-:W-:Y:S01]  /*1cf0*/  FADD R2, -R3.reuse, R7 ;  /* 0x0000000703027221 */ /* 0x040fe20000000100 */
[----:B------:R-:W-:Y:S01]  /*1d00*/  FADD R4, -R3, R4 ;  /* 0x0000000403047221 */ /* 0x000fe20000000100 */
[----:B------:R-:W-:Y:S01]  /*1d10*/  FFMA.SAT R3, R10, R5, 0.5 ;  /* 0x3f0000000a037423 */ /* 0x000fe20000002005 */
[----:B------:R-:W0:Y:S03]  /*1d20*/  MUFU.EX2 R13, R13 ;  /* 0x0000000d000d7308 */ /* 0x000e260000000800 */
[----:B------:R-:W-:-:S04]  /*1d30*/  FFMA.RM R3, R3, R6, 12582913 ;  /* 0x4b40000103037423 */ /* 0x000fc80000004006 */
[C---:B------:R-:W-:Y:S01]  /*1d40*/  FADD R7, R3.reuse, -12583039 ;  /* 0xcb40007f03077421 */ /* 0x040fe20000000000 */
[----:B------:R-:W-:-:S03]  /*1d50*/  SHF.L.U32 R3, R3, 0x17, RZ ;  /* 0x0000001703037819 */ /* 0x000fc600000006ff */
[----:B------:R-:W-:-:S04]  /*1d60*/  FFMA R7, R10, 1.4426950216293334961, -R7 ;  /* 0x3fb8aa3b0a077823 */ /* 0x000fc80000000807 */
[----:B------:R-:W-:Y:S01]  /*1d70*/  FFMA R7, R10, 1.925963033500011079e-08, R7 ;  /* 0x32a570600a077823 */ /* 0x000fe20000000007 */
[----:B0-----:R-:W-:-:S03]  /*1d80*/  FMUL R0, R0, R13 ;  /* 0x0000000d00007220 */ /* 0x001fc60000400000 */
[----:B------:R0:W1:Y:S02]  /*1d90*/  MUFU.EX2 R10, R7 ;  /* 0x00000007000a7308 */ /* 0x0000640000000800 */
[-C--:B0-----:R-:W-:Y:S01]  /*1da0*/  FFMA.SAT R7, R4, R5.reuse, 0.5 ;  /* 0x3f00000004077423 */ /* 0x081fe20000002005 */
[----:B------:R-:W-:-:S03]  /*1db0*/  FFMA.SAT R5, R2, R5, 0.5 ;  /* 0x3f00000002057423 */ /* 0x000fc60000002005 */
[-C--:B------:R-:W-:Y:S01]  /*1dc0*/  FFMA.RM R7, R7, R6.reuse, 12582913 ;  /* 0x4b40000107077423 */ /* 0x080fe20000004006 */
[----:B------:R-:W-:-:S03]  /*1dd0*/  FFMA.RM R6, R5, R6, 12582913 ;  /* 0x4b40000105067423 */ /* 0x000fc60000004006 */
[----:B------:R-:W-:Y:S01]  /*1de0*/  FADD R5, R7, -12583039 ;  /* 0xcb40007f07057421 */ /* 0x000fe20000000000 */
[----:B------:R-:W-:Y:S01]  /*1df0*/  FADD R11, R6, -12583039 ;  /* 0xcb40007f060b7421 */ /* 0x000fe20000000000 */
[----:B-1----:R-:W-:Y:S02]  /*1e00*/  FMUL R3, R3, R10 ;  /* 0x0000000a03037220 */ /* 0x002fe40000400000 */
[----:B------:R-:W-:Y:S01]  /*1e10*/  FFMA R5, R4, 1.4426950216293334961, -R5 ;  /* 0x3fb8aa3b04057823 */ /* 0x000fe20000000805 */
[----:B------:R-:W-:Y:S01]  /*1e20*/  FFMA R11, R2, 1.4426950216293334961, -R11 ;  /* 0x3fb8aa3b020b7823 */ /* 0x000fe2000000080b */
[----:B------:R-:W-:Y:S02]  /*1e30*/  FADD R13, RZ, R3 ;  /* 0x00000003ff0d7221 */ /* 0x000fe40000000000 */
[----:B------:R-:W-:Y:S01]  /*1e40*/  FFMA R5, R4, 1.925963033500011079e-08, R5 ;  /* 0x32a5706004057823 */ /* 0x000fe20000000005 */
[----:B------:R-:W-:Y:S01]  /*1e50*/  FFMA R4, R2, 1.925963033500011079e-08, R11 ;  /* 0x32a5706002047823 */ /* 0x000fe2000000000b */
[----:B------:R-:W-:Y:S01]  /*1e60*/  SHF.L.U32 R2, R6, 0x17, RZ ;  /* 0x0000001706027819 */ /* 0x000fe200000006ff */
[----:B------:R-:W-:-:S02]  /*1e70*/  FADD R13, R13, R0 ;  /* 0x000000000d0d7221 */ /* 0x000fc40000000000 */
[----:B------:R0:W1:Y:S08]  /*1e80*/  MUFU.EX2 R11, R4 ;  /* 0x00000004000b7308 */ /* 0x0000700000000800 */
[----:B------:R-:W2:Y:S01]  /*1e90*/  MUFU.EX2 R5, R5 ;  /* 0x0000000500057308 */ /* 0x000ea20000000800 */
[----:B0-----:R-:W-:Y:S02]  /*1ea0*/  IMAD.SHL.U32 R4, R7, 0x800000, RZ ;  /* 0x0080000007047824 */ /* 0x001fe400078e00ff */
[----:B-1----:R-:W-:Y:S01]  /*1eb0*/  FMUL R2, R2, R11 ;  /* 0x0000000b02027220 */ /* 0x002fe20000400000 */
[----:B------:R-:W-:-:S03]  /*1ec0*/  HFMA2 R11, -RZ, RZ, 0, 1.847743988037109375e-06 ;  /* 0x0000001fff0b7431 */ /* 0x000fc600000001ff */
[----:B------:R-:W-:-:S07]  /*1ed0*/  FADD R7, RZ, R2 ;  /* 0x00000002ff077221 */ /* 0x000fce0000000000 */
[----:B--2---:R-:W-:Y:S05]  /*1ee0*/  WARPSYNC.COLLECTIVE R15, `(.L_x_18638) ;  /* 0x000000000f087348 */ /* 0x004fea0003c00000 */
[----:B------:R0:W1:Y:S02]  /*1ef0*/  SHFL.BFLY P6, R14, R13, R12, R11 ;  /* 0x0c00000c0d0e7389 */ /* 0x00006400000c000b */
[----:B012---:R-:W-:Y:S05]  /*1f00*/  ENDCOLLECTIVE ;  /* 0x000000000000791b */ /* 0x007fea0003800000 */
.L_x_18638:
        /* <DEDUP_REMOVED lines=8> */
.L_x_18639:
[----:B------:R-:W-:Y:S02]  /*1f90*/  HFMA2 R12, -RZ, RZ, 0, 5.9604644775390625e-08 ;  /* 0x00000001ff0c7431 */ /* 0x000fe400000001ff */
[----:B------:R-:W-:-:S04]  /*1fa0*/  FADD R6, R26, R14 ;  /* 0x0000000e1a067221 */ /* 0x000fc80000000000 */
[----:B------:R-:W-:-:S07]  /*1fb0*/  IMAD.MOV.U32 R13, RZ, RZ, R6 ;  /* 0x000000ffff0d7224 */ /* 0x000fce00078e0006 */
[----:B------:R-:W-:Y:S05]  /*1fc0*/  WARPSYNC.COLLECTIVE R15, `(.L_x_18640) ;  /* 0x000000000f087348 */ /* 0x000fea0003c00000 */
[----:B------:R0:W1:Y:S02]  /*1fd0*/  SHFL.BFLY P6, R14, R13, R12, R11 ;  /* 0x0c00000c0d0e7389 */ /* 0x00006400000c000b */
[----:B01----:R-:W-:Y:S05]  /*1fe0*/  ENDCOLLECTIVE ;  /* 0x000000000000791b */ /* 0x003fea0003800000 */
.L_x_18640:
[----:B------:R-:W-:Y:S01]  /*1ff0*/  MOV R13, R10 ;  /* 0x0000000a000d7202 */ /* 0x000fe20000000f00 */
[----:B------:R-:W-:Y:S02]  /*2000*/  IMAD.MOV.U32 R12, RZ, RZ, 0x4 ;  /* 0x00000004ff0c7424 */ /* 0x000fe400078e00ff */
[----:B------:R-:W-:-:S07]  /*2010*/  FADD R5, R6, R14 ;  /* 0x0000000e06057221 */ /* 0x000fce0000000000 */
[----:B------:R-:W-:Y:S05]  /*2020*/  WARPSYNC.COLLECTIVE R15, `(.L_x_18641) ;  /* 0x000000000f087348 */ /* 0x000fea0003c00000 */
[----:B------:R0:W1:Y:S02]  /*2030*/  SHFL.BFLY P6, R14, R13, R12, R11 ;  /* 0x0c00000c0d0e7389 */ /* 0x00006400000c000b */
[----:B01----:R-:W-:Y:S05]  /*2040*/  ENDCOLLECTIVE ;  /* 0x000000000000791b */ /* 0x003fea0003800000 */
.L_x_18641:
[----:B------:R-:W-:Y:S01]  /*2050*/  HFMA2 R12, -RZ, RZ, 0, 1.1920928955078125e-07 ;  /* 0x00000002ff0c7431 */ /* 0x000fe200000001ff */
[----:B------:R-:W-:-:S05]  /*2060*/  MOV R7, R14 ;  /* 0x0000000e00077202 */ /* 0x000fca0000000f00 */
[----:B------:R-:W-:-:S04]  /*2070*/  FADD R27, R10, R7 ;  /* 0x000000070a1b7221 */ /* 0x000fc80000000000 */
[----:B------:R-:W-:-:S07]  /*2080*/  IMAD.MOV.U32 R13, RZ, RZ, R27 ;  /* 0x000000ffff0d7224 */ /* 0x000fce00078e001b */
[----:B------:R-:W-:Y:S05]  /*2090*/  WARPSYNC.COLLECTIVE R15, `(.L_x_18642) ;  /* 0x000000000f087348 */ /* 0x000fea0003c00000 */
[----:B------:R0:W1:Y:S02]  /*20a0*/  SHFL.BFLY P6, R14, R13, R12, R11 ;  /* 0x0c00000c0d0e7389 */ /* 0x00006400000c000b */
[----:B01----:R-:W-:Y:S05]  /*20b0*/  ENDCOLLECTIVE ;  /* 0x000000000000791b */ /* 0x003fea0003800000 */
.L_x_18642:
[----:B------:R-:W-:Y:S02]  /*20c0*/  IMAD.MOV.U32 R12, RZ, RZ, 0x1 ;  /* 0x00000001ff0c7424 */ /* 0x000fe400078e00ff */
[----:B------:R-:W-:-:S04]  /*20d0*/  IMAD.MOV.U32 R28, RZ, RZ, R14 ;  /* 0x000000ffff1c7224 */ /* 0x000fc800078e000e */
[----:B------:R-:W-:-:S05]  /*20e0*/  FADD R7, R27, R28 ;  /* 0x0000001c1b077221 */ /* 0x000fca0000000000 */
[----:B------:R-:W-:-:S07]  /*20f0*/  MOV R13, R7 ;  /* 0x00000007000d7202 */ /* 0x000fce0000000f00 */
[----:B------:R-:W-:Y:S05]  /*2100*/  WARPSYNC.COLLECTIVE R15, `(.L_x_18643) ;  /* 0x000000000f087348 */ /* 0x000fea0003c00000 */
[----:B------:R0:W1:Y:S02]  /*2110*/  SHFL.BFLY P6, R14, R13, R12, R11 ;  /* 0x0c00000c0d0e7389 */ /* 0x00006400000c000b */
[----:B01----:R-:W-:Y:S05]  /*2120*/  ENDCOLLECTIVE ;  /* 0x000000000000791b */ /* 0x003fea0003800000 */
.L_x_18643:
[----:B------:R-:W-:Y:S01]  /*2130*/  MOV R28, R14 ;  /* 0x0000000e001c7202 */ /* 0x000fe20000000f00 */
[----:B------:R-:W-:Y:S06]  /*2140*/  BRA `(.L_x_18644) ;  /* 0xfffffff000907947 */ /* 0x000fec000383ffff */
        .weak           $__internal_294_$__cuda_sm3x_div_rn_noftz_f32_slowpath
        .type           $__internal_294_$__cuda_sm3x_div_rn_noftz_f32_slowpath,@function
        .size           $__internal_294_$__cuda_sm3x_div_rn_noftz_f32_slowpath,(.L_x_37671 - $__internal_294_$__cuda_sm3x_div_rn_noftz_f32_slowpath)
$__internal_294_$__cuda_sm3x_div_rn_noftz_f32_slowpath:
        /* <DEDUP_REMOVED lines=35> */
.L_x_18646:
        /* <DEDUP_REMOVED lines=51> */
.L_x_18653:
[----:B------:R-:W-:-:S04]  /*26b0*/  LOP3.LUT R12, R12, 0x80000000, RZ, 0xc0, !PT ;  /* 0x800000000c0c7812 */ /* 0x000fc800078ec0ff */
[----:B------:R-:W-:Y:S01]  /*26c0*/  LOP3.LUT R12, R12, 0x7f800000, RZ, 0xfc, !PT ;  /* 0x7f8000000c0c7812 */ /* 0x000fe200078efcff */
[----:B------:R-:W-:Y:S06]  /*26d0*/  BRA `(.L_x_18654) ;  /* 0x0000000000047947 */ /* 0x000fec0003800000 */
.L_x_18652:
[----:B------:R-:W-:-:S07]  /*26e0*/  LEA R12, R14, R12, 0x17 ;  /* 0x0000000c0e0c7211 */ /* 0x000fce00078eb8ff */
.L_x_18654:
[----:B------:R-:W-:Y:S05]  /*26f0*/  BSYNC.RECONVERGENT B3 ;  /* 0x0000000000037941 */ /* 0x000fea0003800200 */
.L_x_18651:
[----:B------:R-:W-:Y:S05]  /*2700*/  BRA `(.L_x_18655) ;  /* 0x0000000000207947 */ /* 0x000fea0003800000 */
.L_x_18650:
[----:B------:R-:W-:-:S04]  /*2710*/  LOP3.LUT R12, R12, 0x80000000, R3, 0x48, !PT ;  /* 0x800000000c0c7812 */ /* 0x000fc800078e4803 */
[----:B------:R-:W-:Y:S01]  /*2720*/  LOP3.LUT R12, R12, 0x7f800000, RZ, 0xfc, !PT ;  /* 0x7f8000000c0c7812 */ /* 0x000fe200078efcff */
[----:B------:R-:W-:Y:S06]  /*2730*/  BRA `(.L_x_18655) ;  /* 0x0000000000147947 */ /* 0x000fec0003800000 */
.L_x_18649:
[----:B------:R-:W-:Y:S01]  /*2740*/  LOP3.LUT R12, R12, 0x80000000, R3, 0x48, !PT ;  /* 0x800000000c0c7812 */ /* 0x000fe200078e4803 */
[----:B------:R-:W-:Y:S06]  /*2750*/  BRA `(.L_x_18655) ;  /* 0x00000000000c7947 */ /* 0x000fec0003800000 */
.L_x_18648:
[----:B------:R-:W0:Y:S01]  /*2760*/  MUFU.RSQ R12, -QNAN ;  /* 0xffc00000000c7908 */ /* 0x000e220000001400 */
[----:B------:R-:W-:Y:S05]  /*2770*/  BRA `(.L_x_18655) ;  /* 0x0000000000047947 */ /* 0x000fea0003800000 */
.L_x_18647:
[----:B------:R-:W-:-:S07]  /*2780*/  FADD.FTZ R12, R3, R5 ;  /* 0x00000005030c7221 */ /* 0x000fce0000010000 */
.L_x_18655:
[----:B------:R-:W-:Y:S05]  /*2790*/  BSYNC.RECONVERGENT B2 ;  /* 0x0000000000027941 */ /* 0x000fea0003800200 */
.L_x_18645:
[----:B------:R-:W-:Y:S02]  /*27a0*/  HFMA2 R11, -RZ, RZ, 0, 0 ;  /* 0x00000000ff0b7431 */ /* 0x000fe400000001ff */
[----:B0-----:R-:W-:Y:S02]  /*27b0*/  IMAD.MOV.U32 R7, RZ, RZ, R12 ;  /* 0x000000ffff077224 */ /* 0x001fe400078e000c */
[----:B------:R-:W-:Y:S05]  /*27c0*/  RET.REL.NODEC R10 `(_Z15SoftmaxWarpImplI22BroadcastScaleMaskLoadIffbLm3EiE11DirectStoreIffEfLi2ELi2ELi8ELi2ELb1EL9Algorithm0EEvT_T0_ll) ;  /* 0xffffffd80a0c7950 */ /* 0x000fea0003c3ffff */
.L_x_18656:
        /* <DEDUP_REMOVED lines=11> */
.L_x_37671:


//--------------------- .text._Z15SoftmaxWarpImplI22BroadcastScaleMaskLoadIffbLm3EiE11DirectStoreIffEfLi2ELi2ELi8ELi2ELb0EL9Algorithm0EEvT_T0_ll --------------------------
	.section	.text._Z15SoftmaxWarpImplI22BroadcastScaleMaskLoadIffbLm3EiE11DirectStoreIffEfLi2ELi2ELi8ELi2ELb0EL9Algorithm0EEvT_T0_ll,"ax",@progbits
	.align	128
        .global         _Z15SoftmaxWarpImplI22BroadcastScaleMaskLoadIffbLm3EiE11DirectStoreIffEfLi2ELi2ELi8ELi2ELb0EL9Algorithm0EEvT_T0_ll
        .type           _Z15SoftmaxWarpImplI22BroadcastScaleMaskLoadIffbLm3EiE11DirectStoreIffEfLi2ELi2ELi8ELi2ELb0EL9Algorithm0EEvT_T0_ll,@function
        .size           _Z15SoftmaxWarpImplI22BroadcastScaleMaskLoadIffbLm3EiE11DirectStoreIffEfLi2ELi2ELi8ELi2ELb0EL9Algorithm0EEvT_T0_ll,(.L_x_37672 - _Z15SoftmaxWarpImplI22BroadcastScaleMaskLoadIffbLm3EiE11DirectStoreIffEfLi2ELi2ELi8ELi2ELb0EL9Algorithm0EEvT_T0_ll)
        .other          _Z15SoftmaxWarpImplI22BroadcastScaleMaskLoadIffbLm3EiE11DirectStoreIffEfLi2ELi2ELi8ELi2ELb0EL9Algorithm0EEvT_T0_ll,@"STO_CUDA_ENTRY STV_DEFAULT"
_Z15SoftmaxWarpImplI22BroadcastScaleMaskLoadIffbLm3EiE11DirectStoreIffEfLi2ELi2ELi8ELi2ELb0EL9Algorithm0EEvT_T0_ll:
.text._Z15SoftmaxWarpImplI22BroadcastScaleMaskLoadIffbLm3EiE11DirectStoreIffEfLi2ELi2ELi8ELi2ELb0EL9Algorithm0EEvT_T0_ll:
        /* <DEDUP_REMOVED lines=26> */
.L_x_18657:
        /* <DEDUP_REMOVED lines=20> */
.L_x_18667:
[----:B-1----:R-:W-:Y:S01]  /*02e0*/  IABS R0, R22 ;  /* 0x0000001600007213 */ /* 0x002fe20000000000 */
[----:B------:R-:W-:Y:S01]  /*02f0*/  IMAD R11, R19, UR44, RZ ;  /* 0x0000002c130b7c24 */ /* 0x000fe2000f8e02ff */
[----:B--2---:R-:W-:Y:S02]  /*0300*/  IABS R28, R21 ;  /* 0x00000015001c7213 */ /* 0x004fe40000000000 */
[----:B------:R-:W1:Y:S01]  /*0310*/  I2F.RP R2, R0 ;  /* 0x0000000000027306 */ /* 0x000e620000209400 */
[----:B---3--:R-:W-:Y:S02]  /*0320*/  R2UR UR4, R16 ;  /* 0x00000000100472ca */ /* 0x008fe400000e0000 */
[C---:B------:R-:W-:Y:S02]  /*0330*/  IADD3 R3, PT, PT, R10.reuse, R11, RZ ;  /* 0x0000000b0a037210 */ /* 0x040fe40007ffe0ff */
[----:B------:R-:W-:Y:S02]  /*0340*/  IADD3 R11, PT, PT, R10, UR44, R11 ;  /* 0x0000002c0a0b7c10 */ /* 0x000fe4000fffe00b */
[----:B------:R-:W-:-:S02]  /*0350*/  IABS R12, R3 ;  /* 0x00000003000c7213 */ /* 0x000fc40000000000 */
[----:B------:R-:W-:Y:S02]  /*0360*/  IABS R15, R11 ;  /* 0x0000000b000f7213 */ /* 0x000fe40000000000 */
[C---:B------:R-:W-:Y:S02]  /*0370*/  R2UR UR5, R17.reuse ;  /* 0x00000000110572ca */ /* 0x040fe400000e0000 */
[----:B------:R-:W-:Y:S01]  /*0380*/  R2UR UR6, R16 ;  /* 0x00000000100672ca */ /* 0x000fe200000e0000 */
[----:B-1----:R-:W1:Y:S01]  /*0390*/  MUFU.RCP R2, R2 ;  /* 0x0000000200027308 */ /* 0x002e620000001000 */
[----:B------:R-:W-:Y:S01]  /*03a0*/  R2UR UR7, R17 ;  /* 0x00000000110772ca */ /* 0x000fe200000e0000 */
[----:B-1----:R-:W-:-:S06]  /*03b0*/  VIADD R4, R2, 0xffffffe ;  /* 0x0ffffffe02047836 */ /* 0x002fcc0000000000 */
[----:B------:R1:W2:Y:S02]  /*03c0*/  F2I.FTZ.U32.TRUNC.NTZ R5, R4 ;  /* 0x0000000400057305 */ /* 0x0002a4000021f000 */
[----:B-1----:R-:W-:Y:S02]  /*03d0*/  IMAD.MOV.U32 R4, RZ, RZ, RZ ;  /* 0x000000ffff047224 */ /* 0x002fe400078e00ff */
[----:B--2---:R-:W-:-:S04]  /*03e0*/  IMAD.MOV R13, RZ, RZ, -R5 ;  /* 0x000000ffff0d7224 */ /* 0x004fc800078e0a05 */
[----:B------:R-:W-:-:S04]  /*03f0*/  IMAD R13, R13, R0, RZ ;  /* 0x000000000d0d7224 */ /* 0x000fc800078e02ff */
[----:B------:R-:W-:-:S04]  /*0400*/  IMAD.HI.U32 R13, R5, R13, R4 ;  /* 0x0000000d050d7227 */ /* 0x000fc800078e0004 */
[----:B------:R-:W-:Y:S01]  /*0410*/  IMAD.MOV.U32 R5, RZ, RZ, R12 ;  /* 0x000000ffff057224 */ /* 0x000fe200078e000c */
[----:B------:R-:W-:Y:S01]  /*0420*/  IABS R12, R21 ;  /* 0x00000015000c7213 */ /* 0x000fe20000000000 */
[----:B------:R-:W-:-:S03]  /*0430*/  IMAD.HI.U32 R23, R13, R15, RZ ;  /* 0x0000000f0d177227 */ /* 0x000fc600078e00ff */
[----:B------:R-:W1:Y:S01]  /*0440*/  I2F.RP R14, R12 ;  /* 0x0000000c000e7306 */ /* 0x000e620000209400 */
[----:B------:R-:W-:Y:S01]  /*0450*/  IMAD.HI.U32 R2, R13, R5, RZ ;  /* 0x000000050d027227 */ /* 0x000fe200078e00ff */
[----:B------:R-:W-:-:S04]  /*0460*/  LOP3.LUT R13, RZ, R22, RZ, 0x33, !PT ;  /* 0x00000016ff0d7212 */ /* 0x000fc800078e33ff */
[----:B------:R-:W-:-:S05]  /*0470*/  IADD3 R4, PT, PT, -R2, RZ, RZ ;  /* 0x000000ff02047210 */ /* 0x000fca0007ffe1ff */
[C---:B------:R-:W-:Y:S01]  /*0480*/  IMAD R5, R0.reuse, R4, R5 ;  /* 0x0000000400057224 */ /* 0x040fe200078e0205 */
[----:B------:R-:W-:Y:S01]  /*0490*/  LOP3.LUT R4, R3, R22, RZ, 0x3c, !PT ;  /* 0x0000001603047212 */ /* 0x000fe200078e3cff */
[----:B-1----:R-:W1:Y:S03]  /*04a0*/  MUFU.RCP R14, R14 ;  /* 0x0000000e000e7308 */ /* 0x002e660000001000 */
[----:B------:R-:W-:Y:S02]  /*04b0*/  ISETP.GT.U32.AND P1, PT, R0, R5, PT ;  /* 0x000000050000720c */ /* 0x000fe40003f24070 */
[----:B------:R-:W-:-:S11]  /*04c0*/  ISETP.GE.AND P2, PT, R4, RZ, PT ;  /* 0x000000ff0400720c */ /* 0x000fd60003f46270 */
[----:B------:R-:W-:Y:S01]  /*04d0*/  @!P1 IMAD.IADD R5, R5, 0x1, -R0 ;  /* 0x0000000105059824 */ /* 0x000fe200078e0a00 */
[----:B------:R-:W-:Y:S01]  /*04e0*/  @!P1 IADD3 R2, PT, PT, R2, 0x1, RZ ;  /* 0x0000000102029810 */ /* 0x000fe20007ffe0ff */
[----:B-1----:R-:W-:Y:S01]  /*04f0*/  VIADD R4, R14, 0xffffffe ;  /* 0x0ffffffe0e047836 */ /* 0x002fe20000000000 */
[----:B------:R-:W-:Y:S02]  /*0500*/  IADD3 R14, PT, PT, -R23, RZ, RZ ;  /* 0x000000ff170e7210 */ /* 0x000fe40007ffe1ff */
[----:B------:R-:W-:Y:S02]  /*0510*/  ISETP.GE.U32.AND P0, PT, R5, R0, PT ;  /* 0x000000000500720c */ /* 0x000fe40003f06070 */
[----:B------:R1:W2:Y:S02]  /*0520*/  F2I.FTZ.U32.TRUNC.NTZ R5, R4 ;  /* 0x0000000400057305 */ /* 0x0002a4000021f000 */
[----:B-1----:R-:W-:-:S09]  /*0530*/  IMAD.MOV.U32 R4, RZ, RZ, RZ ;  /* 0x000000ffff047224 */ /* 0x002fd200078e00ff */
[----:B------:R-:W-:Y:S01]  /*0540*/  @P0 VIADD R2, R2, 0x1 ;  /* 0x0000000102020836 */ /* 0x000fe20000000000 */
[----:B------:R-:W-:-:S03]  /*0550*/  ISETP.NE.AND P0, PT, R22, RZ, PT ;  /* 0x000000ff1600720c */ /* 0x000fc60003f05270 */
[----:B------:R-:W-:Y:S02]  /*0560*/  @!P2 IMAD.MOV R2, RZ, RZ, -R2 ;  /* 0x000000ffff02a224 */ /* 0x000fe400078e0a02 */
[----:B--2---:R-:W-:-:S03]  /*0570*/  IMAD.MOV R24, RZ, RZ, -R5 ;  /* 0x000000ffff187224 */ /* 0x004fc600078e0a05 */
[----:B------:R-:W-:Y:S01]  /*0580*/  SEL R2, R13, R2, !P0 ;  /* 0x000000020d027207 */ /* 0x000fe20004000000 */
[----:B------:R-:W-:Y:S01]  /*0590*/  IMAD R13, R0, R14, R15 ;  /* 0x0000000e000d7224 */ /* 0x000fe200078e020f */
[----:B------:R-:W-:-:S03]  /*05a0*/  MOV R15, R24 ;  /* 0x00000018000f7202 */ /* 0x000fc60000000f00 */
[----:B------:R-:W-:Y:S01]  /*05b0*/  IMAD.MOV R14, RZ, RZ, -R2 ;  /* 0x000000ffff0e7224 */ /* 0x000fe200078e0a02 */
[----:B------:R-:W-:Y:S01]  /*05c0*/  ISETP.GT.U32.AND P2, PT, R0, R13, PT ;  /* 0x0000000d0000720c */ /* 0x000fe20003f44070 */
[----:B------:R-:W-:Y:S02]  /*05d0*/  IMAD R15, R15, R12, RZ ;  /* 0x0000000c0f0f7224 */ /* 0x000fe400078e02ff */
[----:B------:R-:W-:Y:S02]  /*05e0*/  IMAD R14, R22, R14, R3 ;  /* 0x0000000e160e7224 */ /* 0x000fe400078e0203 */
[----:B------:R-:W-:-:S03]  /*05f0*/  IMAD.HI.U32 R5, R5, R15, R4 ;  /* 0x0000000f05057227 */ /* 0x000fc600078e0004 */
[----:B------:R-:W-:-:S05]  /*0600*/  IABS R24, R14 ;  /* 0x0000000e00187213 */ /* 0x000fca0000000000 */
[----:B------:R-:W-:Y:S01]  /*0610*/  IMAD.MOV.U32 R4, RZ, RZ, R24 ;  /* 0x000000ffff047224 */ /* 0x000fe200078e0018 */
[----:B------:R-:W-:Y:S01]  /*0620*/  @!P2 IADD3 R13, PT, PT, R13, -R0, RZ ;  /* 0x800000000d0da210 */ /* 0x000fe20007ffe0ff */
[----:B------:R-:W-:Y:S01]  /*0630*/  @!P2 VIADD R23, R23, 0x1 ;  /* 0x000000011717a836 */ /* 0x000fe20000000000 */
[----:B------:R-:W-:Y:S01]  /*0640*/  LOP3.LUT R24, RZ, R21, RZ, 0x33, !PT ;  /* 0x00000015ff187212 */ /* 0x000fe200078e33ff */
[----:B------:R-:W-:Y:S01]  /*0650*/  IMAD.HI.U32 R15, R5, R4, RZ ;  /* 0x00000004050f7227 */ /* 0x000fe200078e00ff */
[----:B------:R-:W-:Y:S02]  /*0660*/  ISETP.GE.U32.AND P1, PT, R13, R0, PT ;  /* 0x000000000d00720c */ /* 0x000fe40003f26070 */
[----:B------:R-:W-:Y:S01]  /*0670*/  LOP3.LUT R0, R11, R22, RZ, 0x3c, !PT ;  /* 0x000000160b007212 */ /* 0x000fe200078e3cff */
[----:B------:R-:W-:-:S03]  /*0680*/  IMAD.MOV R13, RZ, RZ, -R15 ;  /* 0x000000ffff0d7224 */ /* 0x000fc600078e0a0f */
[----:B------:R-:W-:Y:S01]  /*0690*/  ISETP.GE.AND P3, PT, R0, RZ, PT ;  /* 0x000000ff0000720c */ /* 0x000fe20003f66270 */
[----:B------:R-:W-:Y:S01]  /*06a0*/  IMAD R13, R12, R13, R4 ;  /* 0x0000000d0c0d7224 */ /* 0x000fe200078e0204 */
[----:B------:R-:W-:-:S04]  /*06b0*/  LOP3.LUT R0, RZ, R22, RZ, 0x33, !PT ;  /* 0x00000016ff007212 */ /* 0x000fc800078e33ff */
[----:B------:R-:W-:Y:S02]  /*06c0*/  ISETP.GT.U32.AND P2, PT, R12, R13, PT ;  /* 0x0000000d0c00720c */ /* 0x000fe40003f44070 */
[----:B------:R-:W-:-:S05]  /*06d0*/  @P1 IADD3 R23, PT, PT, R23, 0x1, RZ ;  /* 0x0000000117171810 */ /* 0x000fca0007ffe0ff */
[----:B------:R-:W-:-:S05]  /*06e0*/  @!P3 IMAD.MOV R23, RZ, RZ, -R23 ;  /* 0x000000ffff17b224 */ /* 0x000fca00078e0a17 */
[----:B------:R-:W-:Y:S01]  /*06f0*/  SEL R0, R0, R23, !P0 ;  /* 0x0000001700007207 */ /* 0x000fe20004000000 */
[----:B------:R-:W-:Y:S02]  /*0700*/  @!P2 IMAD.IADD R13, R13, 0x1, -R12 ;  /* 0x000000010d0da824 */ /* 0x000fe400078e0a0c */
[----:B------:R-:W-:Y:S01]  /*0710*/  @!P2 VIADD R15, R15, 0x1 ;  /* 0x000000010f0fa836 */ /* 0x000fe20000000000 */
[----:B------:R-:W-:Y:S02]  /*0720*/  IADD3 R4, PT, PT, -R0, RZ, RZ ;  /* 0x000000ff00047210 */ /* 0x000fe40007ffe1ff */
[----:B------:R-:W-:Y:S02]  /*0730*/  ISETP.GE.U32.AND P0, PT, R13, R12, PT ;  /* 0x0000000c0d00720c */ /* 0x000fe40003f06070 */
[----:B------:R-:W-:Y:S01]  /*0740*/  LOP3.LUT R12, R14, R21, RZ, 0x3c, !PT ;  /* 0x000000150e0c7212 */ /* 0x000fe200078e3cff */
[----:B------:R-:W-:Y:S01]  /*0750*/  IMAD R4, R22, R4, R11 ;  /* 0x0000000416047224 */ /* 0x000fe200078e020b */
[----:B------:R-:W-:-:S02]  /*0760*/  ISETP.NE.AND P2, PT, R21, RZ, PT ;  /* 0x000000ff1500720c */ /* 0x000fc40003f45270 */
[----:B------:R-:W-:Y:S02]  /*0770*/  ISETP.GE.AND P1, PT, R12, RZ, PT ;  /* 0x000000ff0c00720c */ /* 0x000fe40003f26270 */
[----:B------:R-:W-:Y:S01]  /*0780*/  IABS R26, R4 ;  /* 0x00000004001a7213 */ /* 0x000fe20000000000 */
[----:B------:R-:W1:Y:S04]  /*0790*/  LDC.64 R12, c[0x0][0x390] ;  /* 0x0000e400ff0c7b82 */ /* 0x000e680000000a00 */
[----:B------:R-:W-:Y:S01]  /*07a0*/  @P0 IADD3 R15, PT, PT, R15, 0x1, RZ ;  /* 0x000000010f0f0810 */ /* 0x000fe20007ffe0ff */
[----:B------:R-:W-:-:S05]  /*07b0*/  IMAD.HI.U32 R23, R5, R26, RZ ;  /* 0x0000001a05177227 */ /* 0x000fca00078e00ff */
[----:B------:R-:W-:-:S05]  /*07c0*/  @!P1 IMAD.MOV R15, RZ, RZ, -R15 ;  /* 0x000000ffff0f9224 */ /* 0x000fca00078e0a0f */
[----:B------:R-:W-:Y:S02]  /*07d0*/  SEL R5, R24, R15, !P2 ;  /* 0x0000000f18057207 */ /* 0x000fe40005000000 */
[----:B------:R-:W-:-:S03]  /*07e0*/  IADD3 R15, PT, PT, -R23, RZ, RZ ;  /* 0x000000ff170f7210 */ /* 0x000fc60007ffe1ff */
[----:B------:R-:W-:Y:S02]  /*07f0*/  IMAD.MOV R24, RZ, RZ, -R5 ;  /* 0x000000ffff187224 */ /* 0x000fe400078e0a05 */
[----:B------:R-:W-:Y:S02]  /*0800*/  IMAD R15, R28, R15, R26 ;  /* 0x0000000f1c0f7224 */ /* 0x000fe400078e021a */
[----:B------:R-:W-:Y:S01]  /*0810*/  IMAD R14, R21, R24, R14 ;  /* 0x00000018150e7224 */ /* 0x000fe200078e020e */
[----:B-1----:R-:W-:Y:S01]  /*0820*/  ISETP.NE.U32.AND P0, PT, R12, 0x1, PT ;  /* 0x000000010c00780c */ /* 0x002fe20003f05070 */
[----:B------:R-:W1:Y:S01]  /*0830*/  LDC.64 R24, c[0x0][0x398] ;  /* 0x0000e600ff187b82 */ /* 0x000e620000000a00 */
[----:B------:R-:W-:Y:S02]  /*0840*/  ISETP.GT.U32.AND P4, PT, R28, R15, PT ;  /* 0x0000000f1c00720c */ /* 0x000fe40003f84070 */
[----:B------:R-:W-:-:S04]  /*0850*/  ISETP.NE.AND.EX P0, PT, R13, RZ, PT, P0 ;  /* 0x000000ff0d00720c */ /* 0x000fc80003f05300 */
[----:B------:R-:W-:Y:S01]  /*0860*/  SEL R2, R2, RZ, P0 ;  /* 0x000000ff02027207 */ /* 0x000fe20000000000 */
[----:B------:R-:W2:Y:S01]  /*0870*/  LDC.64 R12, c[0x0][0x3a0] ;  /* 0x0000e800ff0c7b82 */ /* 0x000ea20000000a00 */
[----:B------:R-:W-:-:S03]  /*0880*/  SEL R0, R0, RZ, P0 ;  /* 0x000000ff00007207 */ /* 0x000fc60000000000 */
[----:B------:R-:W-:Y:S02]  /*0890*/  IMAD R2, R2, UR42, RZ ;  /* 0x0000002a02027c24 */ /* 0x000fe4000f8e02ff */
[-C--:B------:R-:W-:Y:S01]  /*08a0*/  @!P4 IADD3 R15, PT, PT, R15, -R28.reuse, RZ ;  /* 0x8000001c0f0fc210 */ /* 0x080fe20007ffe0ff */
[----:B------:R-:W-:Y:S02]  /*08b0*/  @!P4 VIADD R23, R23, 0x1 ;  /* 0x000000011717c836 */ /* 0x000fe40000000000 */
[----:B------:R-:W-:Y:S01]  /*08c0*/  IMAD R0, R0, UR42, RZ ;  /* 0x0000002a00007c24 */ /* 0x000fe2000f8e02ff */
[----:B------:R-:W-:Y:S02]  /*08d0*/  ISETP.GE.U32.AND P3, PT, R15, R28, PT ;  /* 0x0000001c0f00720c */ /* 0x000fe40003f66070 */
[----:B------:R-:W-:-:S04]  /*08e0*/  LOP3.LUT R15, R4, R21, RZ, 0x3c, !PT ;  /* 0x00000015040f7212 */ /* 0x000fc800078e3cff */
[----:B------:R-:W-:Y:S02]  /*08f0*/  ISETP.GE.AND P5, PT, R15, RZ, PT ;  /* 0x000000ff0f00720c */ /* 0x000fe40003fa6270 */
[----:B-1----:R-:W-:Y:S02]  /*0900*/  ISETP.NE.U32.AND P1, PT, R24, 0x1, PT ;  /* 0x000000011800780c */ /* 0x002fe40003f25070 */
[----:B------:R-:W-:Y:S02]  /*0910*/  LOP3.LUT R24, RZ, R21, RZ, 0x33, !PT ;  /* 0x00000015ff187212 */ /* 0x000fe400078e33ff */
[----:B------:R-:W-:Y:S02]  /*0920*/  ISETP.NE.AND.EX P1, PT, R25, RZ, PT, P1 ;  /* 0x000000ff1900720c */ /* 0x000fe40003f25310 */
[----:B------:R-:W-:Y:S02]  /*0930*/  @P3 IADD3 R23, PT, PT, R23, 0x1, RZ ;  /* 0x0000000117173810 */ /* 0x000fe40007ffe0ff */
[----:B------:R-:W-:-:S03]  /*0940*/  SEL R5, R5, RZ, P1 ;  /* 0x000000ff05057207 */ /* 0x000fc60000800000 */
[----:B------:R-:W-:Y:S02]  /*0950*/  @!P5 IMAD.MOV R23, RZ, RZ, -R23 ;  /* 0x000000ffff17d224 */ /* 0x000fe400078e0a17 */
[----:B------:R-:W-:-:S03]  /*0960*/  IMAD R5, R5, UR43, R2 ;  /* 0x0000002b05057c24 */ /* 0x000fc6000f8e0202 */
[----:B------:R-:W-:Y:S02]  /*0970*/  SEL R23, R24, R23, !P2 ;  /* 0x0000001718177207 */ /* 0x000fe40005000000 */
[----:B--2---:R-:W-:Y:S02]  /*0980*/  ISETP.NE.U32.AND P2, PT, R12, 0x1, PT ;  /* 0x000000010c00780c */ /* 0x004fe40003f45070 */
[----:B------:R-:W-:Y:S02]  /*0990*/  IADD3 R15, PT, PT, -R23, RZ, RZ ;  /* 0x000000ff170f7210 */ /* 0x000fe40007ffe1ff */
[----:B------:R-:W-:Y:S02]  /*09a0*/  ISETP.NE.AND.EX P0, PT, R13, RZ, PT, P2 ;  /* 0x000000ff0d00720c */ /* 0x000fe40003f05320 */
[----:B------:R-:W-:Y:S01]  /*09b0*/  SEL R23, R23, RZ, P1 ;  /* 0x000000ff17177207 */ /* 0x000fe20000800000 */
[----:B------:R-:W-:Y:S01]  /*09c0*/  IMAD R4, R21, R15, R4 ;  /* 0x0000000f15047224 */ /* 0x000fe200078e0204 */
[----:B------:R-:W-:-:S03]  /*09d0*/  SEL R14, R14, RZ, P0 ;  /* 0x000000ff0e0e7207 */ /* 0x000fc60000000000 */
[----:B------:R-:W-:Y:S01]  /*09e0*/  IMAD R23, R23, UR43, R0 ;  /* 0x0000002b17177c24 */ /* 0x000fe2000f8e0200 */
[----:B------:R-:W-:Y:S01]  /*09f0*/  SEL R4, R4, RZ, P0 ;  /* 0x000000ff04047207 */ /* 0x000fe20000000000 */
[----:B------:R-:W-:-:S04]  /*0a00*/  IMAD R5, R14, UR45, R5 ;  /* 0x0000002d0e057c24 */ /* 0x000fc8000f8e0205 */
[----:B------:R-:W-:Y:S01]  /*0a10*/  IMAD R4, R4, UR45, R23 ;  /* 0x0000002d04047c24 */ /* 0x000fe2000f8e0217 */
[----:B------:R-:W-:-:S04]  /*0a20*/  LEA.HI R5, R5, R5, RZ, 0x1 ;  /* 0x0000000505057211 */ /* 0x000fc800078f08ff */
[----:B------:R-:W-:Y:S02]  /*0a30*/  LEA.HI R4, R4, R4, RZ, 0x1 ;  /* 0x0000000404047211 */ /* 0x000fe400078f08ff */
[----:B------:R-:W-:Y:S02]  /*0a40*/  SHF.R.S32.HI R5, RZ, 0x1, R5 ;  /* 0x00000001ff057819 */ /* 0x000fe40000011405 */
[----:B------:R-:W-:-:S03]  /*0a50*/  SHF.R.S32.HI R13, RZ, 0x1, R4 ;  /* 0x00000001ff0d7819 */ /* 0x000fc60000011404 */
[----:B0-----:R-:W-:-:S04]  /*0a60*/  IMAD.WIDE R4, R5, 0x2, R6 ;  /* 0x0000000205047825 */ /* 0x001fc800078e0206 */
[----:B------:R-:W-:Y:S01]  /*0a70*/  IMAD.WIDE R12, R13, 0x2, R6 ;  /* 0x000000020d0c7825 */ /* 0x000fe200078e0206 */
[----:B------:R0:W2:Y:S04]  /*0a80*/  LDG.E.U16 R15, desc[UR4][R4.64] ;  /* 0x00000004040f7981 */ /* 0x0000a8000c1e1500 */
[----:B------:R4:W3:Y:S01]  /*0a90*/  LDG.E.U16 R23, desc[UR6][R12.64] ;  /* 0x000000060c177981 */ /* 0x0008e2000c1e1500 */
[----:B------:R-:W-:Y:S02]  /*0aa0*/  LEA.HI R3, R3, R3, RZ, 0x1 ;  /* 0x0000000303037211 */ /* 0x000fe400078f08ff */
[----:B------:R-:W-:Y:S02]  /*0ab0*/  LEA.HI R11, R11, R11, RZ, 0x1 ;  /* 0x0000000b0b0b7211 */ /* 0x000fe400078f08ff */
[----:B------:R-:W-:Y:S01]  /*0ac0*/  SHF.R.S32.HI R3, RZ, 0x1, R3 ;  /* 0x00000001ff037819 */ /* 0x000fe20000011403 */
[----:B0-----:R-:W0:Y:S01]  /*0ad0*/  LDC.64 R4, c[0x0][0x3e8] ;  /* 0x0000fa00ff047b82 */ /* 0x001e220000000a00 */
[----:B------:R-:W-:-:S02]  /*0ae0*/  R2UR UR8, R16 ;  /* 0x00000000100872ca */ /* 0x000fc400000e0000 */
[----:B------:R-:W-:Y:S02]  /*0af0*/  R2UR UR9, R17 ;  /* 0x00000000110972ca */ /* 0x000fe400000e0000 */
[----:B------:R-:W-:-:S05]  /*0b00*/  SHF.R.S32.HI R11, RZ, 0x1, R11 ;  /* 0x00000001ff0b7819 */ /* 0x000fca000001140b */
[----:B----4-:R-:W-:-:S06]  /*0b10*/  IMAD.WIDE R12, R11, 0x8, R8 ;  /* 0x000000080b0c7825 */ /* 0x010fcc00078e0208 */
[----:B------:R-:W4:Y:S01]  /*0b20*/  LDG.E R24, desc[UR8][R12.64] ;  /* 0x000000080c187981 */ /* 0x000f22000c1e1900 */
[----:B--2---:R-:W-:Y:S02]  /*0b30*/  PRMT R0, R15, 0x7771, RZ ;  /* 0x000077710f007816 */ /* 0x004fe400000000ff */
[----:B---3--:R-:W-:Y:S02]  /*0b40*/  PRMT R2, R23, 0x7771, RZ ;  /* 0x0000777117027816 */ /* 0x008fe400000000ff */
[----:B------:R-:W-:Y:S02]  /*0b50*/  ISETP.NE.AND P1, PT, R0, RZ, PT ;  /* 0x000000ff0000720c */ /* 0x000fe40003f25270 */
[----:B------:R-:W-:Y:S01]  /*0b60*/  ISETP.NE.AND P3, PT, R2, RZ, PT ;  /* 0x000000ff0200720c */ /* 0x000fe20003f65270 */
[----:B------:R-:W-:-:S05]  /*0b70*/  IMAD.WIDE R2, R3, 0x8, R8 ;  /* 0x0000000803027825 */ /* 0x000fca00078e0208 */
[----:B------:R-:W0:Y:S05]  /*0b80*/  LDG.E R0, desc[UR4][R2.64] ;  /* 0x0000000402007981 */ /* 0x000e2a000c1e1900 */
[C---:B------:R-:W-:Y:S02]  /*0b90*/  @P1 R2UR UR6, R16.reuse ;  /* 0x00000000100612ca */ /* 0x040fe400000e0000 */
[C---:B------:R-:W-:Y:S02]  /*0ba0*/  @P1 R2UR UR7, R17.reuse ;  /* 0x00000000110712ca */ /* 0x040fe400000e0000 */
[----:B------:R-:W-:Y:S02]  /*0bb0*/  @P3 R2UR UR10, R16 ;  /* 0x00000000100a32ca */ /* 0x000fe400000e0000 */
[----:B------:R-:W-:-:S09]  /*0bc0*/  @P3 R2UR UR11, R17 ;  /* 0x00000000110b32ca */ /* 0x000fd200000e0000 */
[----:B------:R-:W2:Y:S04]  /*0bd0*/  @P1 LDG.E R14, desc[UR6][R2.64+0x4] ;  /* 0x00000406020e1981 */ /* 0x000ea8000c1e1900 */
[----:B------:R-:W3:Y:S01]  /*0be0*/  @P3 LDG.E R30, desc[UR10][R12.64+0x4] ;  /* 0x0000040a0c1e3981 */ /* 0x000ee2000c1e1900 */
        /* <DEDUP_REMOVED lines=10> */
[-C--:B----4-:R-:W-:Y:S01]  /*0c90*/  @P2 FMUL R4, R24, R5.reuse ;  /* 0x0000000518042220 */ /* 0x090fe20000400000 */
[-C--:B--2---:R-:W-:Y:S01]  /*0ca0*/  @P1 FMUL R26, R14, R5.reuse ;  /* 0x000000050e1a1220 */ /* 0x084fe20000400000 */
[----:B---3--:R-:W-:-:S04]  /*0cb0*/  @P3 FMUL R25, R30, R5 ;  /* 0x000000051e193220 */ /* 0x008fc80000400000 */
[----:B------:R-:W-:Y:S02]  /*0cc0*/  FMNMX3 R13, R28, -INF , R26, !PT ;  /* 0xff8000001c0d7876 */ /* 0x000fe4000780001a */
[----:B------:R-:W-:Y:S01]  /*0cd0*/  FMNMX3 R0, R4, -INF , R25, !PT ;  /* 0xff80000004007876 */ /* 0x000fe20007800019 */
[----:B------:R-:W-:Y:S06]  /*0ce0*/  BRA.DIV UR4, `(.L_x_18658) ;  /* 0x0000000a045c7947 */ /* 0x000fec000b800000 */
[----:B------:R-:W0:Y:S01]  /*0cf0*/  SHFL.BFLY PT, R14, R13, 0x4, 0x1f ;  /* 0x0c801f000d0e7f89 */ /* 0x000e2200000e0000 */
[----:B------:R-:W-:-:S03]  /*0d00*/  IMAD.MOV.U32 R11, RZ, RZ, 0x3bbb989d ;  /* 0x3bbb989dff0b7424 */ /* 0x000fc600078e00ff */
[----:B------:R-:W1:Y:S01]  /*0d10*/  SHFL.BFLY PT, R5, R0, 0x4, 0x1f ;  /* 0x0c801f0000057f89 */ /* 0x000e6200000e0000 */
[----:B0-----:R-:W-:Y:S02]  /*0d20*/  FMNMX R13, R13, R14, !PT ;  /* 0x0000000e0d0d7209 */ /* 0x001fe40007800000 */
        /* <DEDUP_REMOVED lines=18> */
[----:B------:R-:W-:Y:S01]  /*0e50*/  FADD R5, R3, -12583039 ;  /* 0xcb40007f03057421 */ /* 0x000fe20000000000 */
[----:B------:R-:W-:Y:S01]  /*0e60*/  FFMA.RM R2, R13, R0, 12582913 ;  /* 0x4b4000010d027423 */ /* 0x000fe20000004000 */
[----:B------:R-:W-:-:S02]  /*0e70*/  IMAD.SHL.U32 R3, R3, 0x800000, RZ ;  /* 0x0080000003037824 */ /* 0x000fc400078e00ff */
        /* <DEDUP_REMOVED lines=12> */
[----:B------:R-:W-:-:S02]  /*0f40*/  SHF.L.U32 R0, R2, 0x17, RZ ;  /* 0x0000001702007819 */ /* 0x000fc400000006ff */
[----:B------:R-:W-:Y:S01]  /*0f50*/  FFMA R11, R4, 1.925963033500011079e-08, R11 ;  /* 0x32a57060040b7823 */ /* 0x000fe2000000000b */
[C---:B------:R-:W-:Y:S01]  /*0f60*/  FFMA R23, R12.reuse, 1.4426950216293334961, -R23 ;  /* 0x3fb8aa3b0c177823 */ /* 0x040fe20000000817 */
[----:B------:R-:W-:Y:S01]  /*0f70*/  SHF.L.U32 R15, R15, 0x17, RZ ;  /* 0x000000170f0f7819 */ /* 0x000fe200000006ff */
[----:B------:R-:W1:Y:S02]  /*0f80*/  MUFU.EX2 R13, R13 ;  /* 0x0000000d000d7308 */ /* 0x000e640000000800 */
[----:B------:R-:W-:-:S06]  /*0f90*/  FFMA R23, R12, 1.925963033500011079e-08, R23 ;  /* 0x32a570600c177823 */ /* 0x000fcc0000000017 */
[----:B------:R-:W2:Y:S01]  /*0fa0*/  MUFU.EX2 R4, R11 ;  /* 0x0000000b00047308 */ /* 0x000ea20000000800 */
[----:B0-----:R-:W-:Y:S01]  /*0fb0*/  FMUL R2, R3, R28 ;  /* 0x0000001c03027220 */ /* 0x001fe20000400000 */
[----:B------:R-:W-:-:S06]  /*0fc0*/  IMAD.SHL.U32 R3, R5, 0x800000, RZ ;  /* 0x0080000005037824 */ /* 0x000fcc00078e00ff */
[----:B------:R0:W3:Y:S01]  /*0fd0*/  MUFU.EX2 R12, R23 ;  /* 0x00000017000c7308 */ /* 0x0000e20000000800 */
[----:B-1----:R-:W-:Y:S01]  /*0fe0*/  FMUL R0, R0, R13 ;  /* 0x0000000d00007220 */ /* 0x002fe20000400000 */
[----:B------:R-:W-:-:S04]  /*0ff0*/  FADD R13, RZ, R2 ;  /* 0x00000002ff0d7221 */ /* 0x000fc80000000000 */
[----:B------:R-:W-:Y:S01]  /*1000*/  FADD R13, R13, R0 ;  /* 0x000000000d0d7221 */ /* 0x000fe20000000000 */
[----:B--2---:R-:W-:-:S04]  /*1010*/  FMUL R3, R3, R4 ;  /* 0x0000000403037220 */ /* 0x004fc80000400000 */
[----:B------:R-:W1:Y:S01]  /*1020*/  SHFL.BFLY PT, R14, R13, 0x4, 0x1f ;  /* 0x0c801f000d0e7f89 */ /* 0x000e6200000e0000 */
[----:B0-----:R-:W-:Y:S01]  /*1030*/  FADD R23, RZ, R3 ;  /* 0x00000003ff177221 */ /* 0x001fe20000000000 */
[----:B---3--:R-:W-:-:S04]  /*1040*/  FMUL R4, R15, R12 ;  /* 0x0000000c0f047220 */ /* 0x008fc80000400000 */
        /* <DEDUP_REMOVED lines=11> */
.L_x_18681:
        /* <DEDUP_REMOVED lines=11> */
[----:B------:R-:W-:Y:S05]  /*11b0*/  CALL.REL.NOINC `($__internal_295_$__cuda_sm3x_div_rn_noftz_f32_slowpath) ;  /* 0x0000000c00187944 */ /* 0x000fea0003c00000 */
[----:B------:R-:W-:-:S07]  /*11c0*/  IMAD.MOV.U32 R12, RZ, RZ, R2 ;  /* 0x000000ffff0c7224 */ /* 0x000fce00078e0002 */
.L_x_18660:
[----:B------:R-:W-:Y:S05]  /*11d0*/  BSYNC.RECONVERGENT B0 ;  /* 0x0000000000007941 */ /* 0x000fea0003800200 */
.L_x_18659:
        /* <DEDUP_REMOVED lines=11> */
[----:B------:R-:W-:Y:S05]  /*1290*/  CALL.REL.NOINC `($__internal_295_$__cuda_sm3x_div_rn_noftz_f32_slowpath) ;  /* 0x0000000800e07944 */ /* 0x000fea0003c00000 */
[----:B------:R-:W-:-:S07]  /*12a0*/  IMAD.MOV.U32 R13, RZ, RZ, R2 ;  /* 0x000000ffff0d7224 */ /* 0x000fce00078e0002 */
.L_x_18662:
[----:B------:R-:W-:Y:S05]  /*12b0*/  BSYNC.RECONVERGENT B0 ;  /* 0x0000000000007941 */ /* 0x000fea0003800200 */
.L_x_18661:
[----:B------:R-:W-:Y:S01]  /*12c0*/  HFMA2 R11, -RZ, RZ, 0, 0 ;  /* 0x00000000ff0b7431 */ /* 0x000fe200000001ff */
[----:B------:R-:W0:Y:S01]  /*12d0*/  MUFU.RCP R5, R28 ;  /* 0x0000001c00057308 */ /* 0x000e220000001000 */
[----:B------:R-:W-:Y:S01]  /*12e0*/  IMAD R0, R18, UR38, RZ ;  /* 0x0000002612007c24 */ /* 0x000fe2000f8e02ff */
[----:B------:R-:W-:Y:S01]  /*12f0*/  R2UR UR4, R16 ;  /* 0x00000000100472ca */ /* 0x000fe200000e0000 */
[----:B------:R-:W-:Y:S01]  /*1300*/  BSSY.RECONVERGENT B0, `(.L_x_18663) ;  /* 0x0000014000007945 */ /* 0x000fe20003800200 */
[----:B------:R-:W-:Y:S01]  /*1310*/  R2UR UR5, R17 ;  /* 0x00000000110572ca */ /* 0x000fe200000e0000 */
[----:B------:R-:W-:-:S04]  /*1320*/  IMAD.WIDE.U32 R14, R19, UR38, R10 ;  /* 0x00000026130e7c25 */ /* 0x000fc8000f8e000a */
[----:B------:R-:W-:Y:S01]  /*1330*/  IMAD R11, R19, UR39, R0 ;  /* 0x00000027130b7c24 */ /* 0x000fe2000f8e0200 */
[----:B------:R-:W-:-:S03]  /*1340*/  LEA R26, P0, R14, UR36, 0x2 ;  /* 0x000000240e1a7c11 */ /* 0x000fc6000f8010ff */
[----:B------:R-:W-:Y:S02]  /*1350*/  IMAD.IADD R11, R15, 0x1, R11 ;  /* 0x000000010f0b7824 */ /* 0x000fe400078e020b */
[----:B0-----:R-:W-:-:S03]  /*1360*/  FFMA R0, -R28, R5, 1 ;  /* 0x3f8000001c007423 */ /* 0x001fc60000000105 */
[----:B------:R-:W-:Y:S01]  /*1370*/  LEA.HI.X R27, R14, UR37, R11, 0x2, P0 ;  /* 0x000000250e1b7c11 */ /* 0x000fe200080f140b */
[----:B------:R-:W-:-:S03]  /*1380*/  FFMA R0, R5, R0, R5 ;  /* 0x0000000005007223 */ /* 0x000fc60000000005 */
[----:B------:R-:W0:Y:S01]  /*1390*/  FCHK P0, R3, R28 ;  /* 0x0000001c03007302 */ /* 0x000e220000000000 */
[----:B------:R-:W-:Y:S01]  /*13a0*/  FFMA R5, R3, R0, RZ ;  /* 0x0000000003057223 */ /* 0x000fe200000000ff */
[----:B------:R1:W-:Y:S03]  /*13b0*/  STG.E.64 desc[UR4][R26.64], R12 ;  /* 0x0000000c1a007986 */ /* 0x0003e6000c101b04 */
[----:B------:R-:W-:-:S04]  /*13c0*/  FFMA R24, -R28, R5, R3 ;  /* 0x000000051c187223 */ /* 0x000fc80000000103 */
[----:B------:R-:W-:Y:S01]  /*13d0*/  FFMA R24, R0, R24, R5 ;  /* 0x0000001800187223 */ /* 0x000fe20000000005 */
[----:B0-----:R-:W-:Y:S06]  /*13e0*/  @!P0 BRA `(.L_x_18664) ;  /* 0x0000000000148947 */ /* 0x001fec0003800000 */
[----:B------:R-:W-:Y:S01]  /*13f0*/  MOV R2, R3 ;  /* 0x0000000300027202 */ /* 0x000fe20000000f00 */
[----:B------:R-:W-:Y:S01]  /*1400*/  IMAD.MOV.U32 R5, RZ, RZ, R28 ;  /* 0x000000ffff057224 */ /* 0x000fe200078e001c */
[----:B-1----:R-:W-:-:S07]  /*1410*/  MOV R26, 0x1430 ;  /* 0x00001430001a7802 */ /* 0x002fce0000000f00 */
[----:B------:R-:W-:Y:S05]  /*1420*/  CALL.REL.NOINC `($__internal_295_$__cuda_sm3x_div_rn_noftz_f32_slowpath) ;  /* 0x00000008007c7944 */ /* 0x000fea0003c00000 */
[----:B------:R-:W-:-:S07]  /*1430*/  MOV R24, R2 ;  /* 0x0000000200187202 */ /* 0x000fce0000000f00 */
.L_x_18664:
[----:B------:R-:W-:Y:S05]  /*1440*/  BSYNC.RECONVERGENT B0 ;  /* 0x0000000000007941 */ /* 0x000fea0003800200 */
.L_x_18663:
        /* <DEDUP_REMOVED lines=11> */
[----:B-1----:R-:W-:-:S07]  /*1500*/  MOV R26, 0x1520 ;  /* 0x00001520001a7802 */ /* 0x002fce0000000f00 */
[----:B------:R-:W-:Y:S05]  /*1510*/  CALL.REL.NOINC `($__internal_295_$__cuda_sm3x_div_rn_noftz_f32_slowpath) ;  /* 0x0000000800407944 */ /* 0x000fea0003c00000 */
[----:B------:R-:W-:-:S07]  /*1520*/  IMAD.MOV.U32 R25, RZ, RZ, R2 ;  /* 0x000000ffff197224 */ /* 0x000fce00078e0002 */
.L_x_18666:
[----:B------:R-:W-:Y:S05]  /*1530*/  BSYNC.RECONVERGENT B0 ;  /* 0x0000000000007941 */ /* 0x000fea0003800200 */
.L_x_18665:
        /* <DEDUP_REMOVED lines=18> */
.L_x_18658:
[----:B------:R-:W-:Y:S01]  /*1660*/  HFMA2 R12, -RZ, RZ, 0, 2.384185791015625e-07 ;  /* 0x00000004ff0c7431 */ /* 0x000fe200000001ff */
[----:B------:R-:W-:Y:S01]  /*1670*/  BSSY B0, `(.L_x_18668) ;  /* 0x0000006000007945 */ /* 0x000fe20003800000 */
[----:B------:R-:W-:Y:S01]  /*1680*/  IMAD.MOV.U32 R11, RZ, RZ, 0x1f ;  /* 0x0000001fff0b7424 */ /* 0x000fe200078e00ff */
[----:B------:R-:W-:-:S07]  /*1690*/  MOV R15, 0xffffffff ;  /* 0xffffffff000f7802 */ /* 0x000fce0000000f00 */
[----:B------:R-:W-:Y:S05]  /*16a0*/  WARPSYNC.COLLECTIVE R15, `(.L_x_18669) ;  /* 0x000000000f087348 */ /* 0x000fea0003c00000 */
[----:B------:R0:W1:Y:S02]  /*16b0*/  SHFL.BFLY P6, R14, R13, R12, R11 ;  /* 0x0c00000c0d0e7389 */ /* 0x00006400000c000b */
[----:B01----:R-:W-:Y:S05]  /*16c0*/  ENDCOLLECTIVE ;  /* 0x000000000000791b */ /* 0x003fea0003800000 */
.L_x_18669:
[----:B------:R-:W-:Y:S05]  /*16d0*/  BSYNC B0 ;  /* 0x0000000000007941 */ /* 0x000fea0003800000 */
.L_x_18668:
[----:B------:R-:W-:Y:S01]  /*16e0*/  HFMA2 R11, -RZ, RZ, 0, 1.847743988037109375e-06 ;  /* 0x0000001fff0b7431 */ /* 0x000fe200000001ff */
[----:B------:R-:W-:Y:S01]  /*16f0*/  FMNMX R13, R13, R14, !PT ;  /* 0x0000000e0d0d7209 */ /* 0x000fe20007800000 */
[----:B------:R-:W-:Y:S02]  /*1700*/  IMAD.MOV.U32 R12, RZ, RZ, 0x2 ;  /* 0x00000002ff0c7424 */ /* 0x000fe400078e00ff */
[----:B------:R-:W-:-:S07]  /*1710*/  IMAD.MOV.U32 R15, RZ, RZ, -0x1 ;  /* 0xffffffffff0f7424 */ /* 0x000fce00078e00ff */
[----:B------:R-:W-:Y:S05]  /*1720*/  WARPSYNC.COLLECTIVE R15, `(.L_x_18670) ;  /* 0x000000000f087348 */ /* 0x000fea0003c00000 */
[----:B------:R0:W1:Y:S02]  /*1730*/  SHFL.BFLY P6, R14, R13, R12, R11 ;  /* 0x0c00000c0d0e7389 */ /* 0x00006400000c000b */
[----:B01----:R-:W-:Y:S05]  /*1740*/  ENDCOLLECTIVE ;  /* 0x000000000000791b */ /* 0x003fea0003800000 */
.L_x_18670:
[----:B------:R-:W-:Y:S01]  /*1750*/  IMAD.MOV.U32 R12, RZ, RZ, 0x1 ;  /* 0x00000001ff0c7424 */ /* 0x000fe200078e00ff */
[----:B------:R-:W-:-:S04]  /*1760*/  FMNMX R2, R13, R14, !PT ;  /* 0x0000000e0d027209 */ /* 0x000fc80007800000 */
[----:B------:R-:W-:-:S07]  /*1770*/  MOV R13, R2 ;  /* 0x00000002000d7202 */ /* 0x000fce0000000f00 */
[----:B------:R-:W-:Y:S05]  /*1780*/  WARPSYNC.COLLECTIVE R15, `(.L_x_18671) ;  /* 0x000000000f087348 */ /* 0x000fea0003c00000 */
[----:B------:R0:W1:Y:S02]  /*1790*/  SHFL.BFLY P6, R14, R13, R12, R11 ;  /* 0x0c00000c0d0e7389 */ /* 0x00006400000c000b */
[----:B01----:R-:W-:Y:S05]  /*17a0*/  ENDCOLLECTIVE ;  /* 0x000000000000791b */ /* 0x003fea0003800000 */
.L_x_18671:
[----:B------:R-:W-:Y:S01]  /*17b0*/  MOV R13, R0 ;  /* 0x00000000000d7202 */ /* 0x000fe20000000f00 */
[----:B------:R-:W-:Y:S01]  /*17c0*/  IMAD.MOV.U32 R12, RZ, RZ, 0x4 ;  /* 0x00000004ff0c7424 */ /* 0x000fe200078e00ff */
[----:B------:R-:W-:-:S07]  /*17d0*/  FMNMX R3, R2, R14, !PT ;  /* 0x0000000e02037209 */ /* 0x000fce0007800000 */
[----:B------:R-:W-:Y:S05]  /*17e0*/  WARPSYNC.COLLECTIVE R15, `(.L_x_18672) ;  /* 0x000000000f087348 */ /* 0x000fea0003c00000 */
[----:B------:R0:W1:Y:S02]  /*17f0*/  SHFL.BFLY P6, R14, R13, R12, R11 ;  /* 0x0c00000c0d0e7389 */ /* 0x00006400000c000b */
[----:B01----:R-:W-:Y:S05]  /*1800*/  ENDCOLLECTIVE ;  /* 0x000000000000791b */ /* 0x003fea0003800000 */
.L_x_18672:
[----:B------:R-:W-:Y:S01]  /*1810*/  HFMA2 R12, -RZ, RZ, 0, 1.1920928955078125e-07 ;  /* 0x00000002ff0c7431 */ /* 0x000fe200000001ff */
[----:B------:R-:W-:-:S04]  /*1820*/  MOV R5, R14 ;  /* 0x0000000e00057202 */ /* 0x000fc80000000f00 */
[----:B------:R-:W-:Y:S01]  /*1830*/  FMNMX R5, R0, R5, !PT ;  /* 0x0000000500057209 */ /* 0x000fe20007800000 */
[----:B------:R-:W-:-:S04]  /*1840*/  FADD R0, R28, -R3 ;  /* 0x800000031c007221 */ /* 0x000fc80000000000 */
[----:B------:R-:W-:-:S07]  /*1850*/  IMAD.MOV.U32 R13, RZ, RZ, R5 ;  /* 0x000000ffff0d7224 */ /* 0x000fce00078e0005 */
[----:B------:R-:W-:Y:S05]  /*1860*/  WARPSYNC.COLLECTIVE R15, `(.L_x_18673) ;  /* 0x000000000f087348 */ /* 0x000fea0003c00000 */
[----:B------:R0:W1:Y:S02]  /*1870*/  SHFL.BFLY P6, R14, R13, R12, R11 ;  /* 0x0c00000c0d0e7389 */ /* 0x00006400000c000b */
[----:B01----:R-:W-:Y:S05]  /*1880*/  ENDCOLLECTIVE ;  /* 0x000000000000791b */ /* 0x003fea0003800000 */
.L_x_18673:
[----:B------:R-:W-:Y:S02]  /*1890*/  IMAD.MOV.U32 R12, RZ, RZ, 0x1 ;  /* 0x00000001ff0c7424 */ /* 0x000fe400078e00ff */
[----:B------:R-:W-:-:S05]  /*18a0*/  IMAD.MOV.U32 R24, RZ, RZ, R14 ;  /* 0x000000ffff187224 */ /* 0x000fca00078e000e */
[----:B------:R-:W-:Y:S01]  /*18b0*/  FMNMX R24, R5, R24, !PT ;  /* 0x0000001805187209 */ /* 0x000fe20007800000 */
[----:B------:R-:W-:-:S03]  /*18c0*/  IMAD.MOV.U32 R5, RZ, RZ, 0x3bbb989d ;  /* 0x3bbb989dff057424 */ /* 0x000fc600078e00ff */
[----:B------:R-:W-:Y:S01]  /*18d0*/  MOV R13, R24 ;  /* 0x00000018000d7202 */ /* 0x000fe20000000f00 */
[----:B------:R-:W-:-:S07]  /*18e0*/  FFMA.SAT R2, R0, R5, 0.5 ;  /* 0x3f00000000027423 */ /* 0x000fce0000002005 */
[----:B------:R-:W-:Y:S05]  /*18f0*/  WARPSYNC.COLLECTIVE R15, `(.L_x_18674) ;  /* 0x000000000f087348 */ /* 0x000fea0003c00000 */
[----:B------:R0:W1:Y:S02]  /*1900*/  SHFL.BFLY P6, R14, R13, R12, R11 ;  /* 0x0c00000c0d0e7389 */ /* 0x00006400000c000b */
[----:B01----:R-:W-:Y:S05]  /*1910*/  ENDCOLLECTIVE ;  /* 0x000000000000791b */ /* 0x003fea0003800000 */
.L_x_18674:
[----:B------:R-:W-:Y:S01]  /*1920*/  MOV R23, R14 ;  /* 0x0000000e00177202 */ /* 0x000fe20000000f00 */
[----:B------:R-:W-:-:S03]  /*1930*/  FADD R14, -R3, R26 ;  /* 0x0000001a030e7221 */ /* 0x000fc60000000100 */
[----:B------:R-:W-:-:S05]  /*1940*/  FMNMX R23, R24, R23, !PT ;  /* 0x0000001718177209 */ /* 0x000fca0007800000 */
[----:B------:R-:W-:Y:S01]  /*1950*/  FADD R3, R4, -R23 ;  /* 0x8000001704037221 */ /* 0x000fe20000000000 */
[----:B------:R-:W-:Y:S01]  /*1960*/  FADD R4, -R23, R25 ;  /* 0x0000001917047221 */ /* 0x000fe20000000100 */
[----:B------:R-:W-:Y:S02]  /*1970*/  HFMA2 R23, -RZ, RZ, 3.7421875, 0 ;  /* 0x437c0000ff177431 */ /* 0x000fe400000001ff */
[-C--:B------:R-:W-:Y:S01]  /*1980*/  FFMA.SAT R12, R3, R5.reuse, 0.5 ;  /* 0x3f000000030c7423 */ /* 0x080fe20000002005 */
[----:B------:R-:W-:Y:S02]  /*1990*/  FFMA.SAT R26, R4, R5, 0.5 ;  /* 0x3f000000041a7423 */ /* 0x000fe40000002005 */
[-C--:B------:R-:W-:Y:S02]  /*19a0*/  FFMA.RM R2, R2, R23.reuse, 12582913 ;  /* 0x4b40000102027423 */ /* 0x080fe40000004017 */
[-C--:B------:R-:W-:Y:S01]  /*19b0*/  FFMA.RM R26, R26, R23.reuse, 12582913 ;  /* 0x4b4000011a1a7423 */ /* 0x080fe20000004017 */
[----:B------:R-:W-:Y:S01]  /*19c0*/  FFMA.RM R12, R12, R23, 12582913 ;  /* 0x4b4000010c0c7423 */ /* 0x000fe20000004017 */
[C---:B------:R-:W-:Y:S01]  /*19d0*/  FADD R11, R2.reuse, -12583039 ;  /* 0xcb40007f020b7421 */ /* 0x040fe20000000000 */
[----:B------:R-:W-:-:S03]  /*19e0*/  IMAD.SHL.U32 R2, R2, 0x800000, RZ ;  /* 0x0080000002027824 */ /* 0x000fc600078e00ff */
[----:B------:R-:W-:-:S04]  /*19f0*/  FFMA R11, R0, 1.4426950216293334961, -R11 ;  /* 0x3fb8aa3b000b7823 */ /* 0x000fc8000000080b */
[----:B------:R-:W-:Y:S01]  /*1a00*/  FFMA R11, R0, 1.925963033500011079e-08, R11 ;  /* 0x32a57060000b7823 */ /* 0x000fe2000000000b */
[----:B------:R-:W-:Y:S01]  /*1a10*/  FFMA.SAT R0, R14, R5, 0.5 ;  /* 0x3f0000000e007423 */ /* 0x000fe20000002005 */
[----:B------:R-:W-:-:S03]  /*1a20*/  FADD R5, R26, -12583039 ;  /* 0xcb40007f1a057421 */ /* 0x000fc60000000000 */
[----:B------:R-:W-:Y:S01]  /*1a30*/  FFMA.RM R0, R0, R23, 12582913 ;  /* 0x4b40000100007423 */ /* 0x000fe20000004017 */
[----:B------:R-:W0:Y:S01]  /*1a40*/  MUFU.EX2 R11, R11 ;  /* 0x0000000b000b7308 */ /* 0x000e220000000800 */
[----:B------:R-:W-:Y:S02]  /*1a50*/  FFMA R5, R4, 1.4426950216293334961, -R5 ;  /* 0x3fb8aa3b04057823 */ /* 0x000fe40000000805 */
[C---:B------:R-:W-:Y:S01]  /*1a60*/  FADD R13, R0.reuse, -12583039 ;  /* 0xcb40007f000d7421 */ /* 0x040fe20000000000 */
[----:B------:R-:W-:Y:S01]  /*1a70*/  SHF.L.U32 R0, R0, 0x17, RZ ;  /* 0x0000001700007819 */ /* 0x000fe200000006ff */
[----:B------:R-:W-:Y:S01]  /*1a80*/  FFMA R5, R4, 1.925963033500011079e-08, R5 ;  /* 0x32a5706004057823 */ /* 0x000fe20000000005 */
[----:B------:R-:W-:Y:S01]  /*1a90*/  FADD R4, R12, -12583039 ;  /* 0xcb40007f0c047421 */ /* 0x000fe20000000000 */
[----:B------:R-:W-:-:S03]  /*1aa0*/  FFMA R13, R14, 1.4426950216293334961, -R13 ;  /* 0x3fb8aa3b0e0d7823 */ /* 0x000fc6000000080d */
[C---:B------:R-:W-:Y:S01]  /*1ab0*/  FFMA R4, R3.reuse, 1.4426950216293334961, -R4 ;  /* 0x3fb8aa3b03047823 */ /* 0x040fe20000000804 */
[----:B------:R-:W-:Y:S01]  /*1ac0*/  FFMA R13, R14, 1.925963033500011079e-08, R13 ;  /* 0x32a570600e0d7823 */ /* 0x000fe2000000000d */
[----:B------:R-:W-:Y:S02]  /*1ad0*/  MUFU.EX2 R5, R5 ;  /* 0x0000000500057308 */ /* 0x000fe40000000800 */
[----:B------:R-:W-:Y:S01]  /*1ae0*/  FFMA R4, R3, 1.925963033500011079e-08, R4 ;  /* 0x32a5706003047823 */ /* 0x000fe20000000004 */
[----:B------:R-:W-:Y:S01]  /*1af0*/  IMAD.SHL.U32 R3, R12, 0x800000, RZ ;  /* 0x008000000c037824 */ /* 0x000fe200078e00ff */
[----:B------:R-:W-:Y:S01]  /*1b00*/  MOV R12, 0x4 ;  /* 0x00000004000c7802 */ /* 0x000fe20000000f00 */
[----:B0-----:R-:W-:Y:S01]  /*1b10*/  FMUL R2, R2, R11 ;  /* 0x0000000b02027220 */ /* 0x001fe20000400000 */
[----:B------:R-:W-:Y:S02]  /*1b20*/  IMAD.MOV.U32 R11, RZ, RZ, 0x1f ;  /* 0x0000001fff0b7424 */ /* 0x000fe400078e00ff */
[----:B------:R-:W0:Y:S08]  /*1b30*/  MUFU.EX2 R13, R13 ;  /* 0x0000000d000d7308 */ /* 0x000e300000000800 */
[----:B------:R-:W1:Y:S01]  /*1b40*/  MUFU.EX2 R4, R4 ;  /* 0x0000000400047308 */ /* 0x000e620000000800 */
[----:B0-----:R-:W-:Y:S01]  /*1b50*/  FMUL R0, R0, R13 ;  /* 0x0000000d00007220 */ /* 0x001fe20000400000 */
[----:B------:R-:W-:-:S04]  /*1b60*/  FADD R13, RZ, R2 ;  /* 0x00000002ff0d7221 */ /* 0x000fc80000000000 */
[----:B------:R-:W-:Y:S01]  /*1b70*/  FADD R13, R13, R0 ;  /* 0x000000000d0d7221 */ /* 0x000fe20000000000 */
[----:B-1----:R-:W-:Y:S01]  /*1b80*/  FMUL R3, R3, R4 ;  /* 0x0000000403037220 */ /* 0x002fe20000400000 */
[----:B------:R-:W-:-:S07]  /*1b90*/  SHF.L.U32 R4, R26, 0x17, RZ ;  /* 0x000000171a047819 */ /* 0x000fce00000006ff */
[----:B------:R-:W-:Y:S05]  /*1ba0*/  WARPSYNC.COLLECTIVE R15, `(.L_x_18675) ;  /* 0x000000000f087348 */ /* 0x000fea0003c00000 */
[----:B------:R0:W1:Y:S02]  /*1bb0*/  SHFL.BFLY P6, R14, R13, R12, R11 ;  /* 0x0c00000c0d0e7389 */ /* 0x00006400000c000b */
[----:B01----:R-:W-:Y:S05]  /*1bc0*/  ENDCOLLECTIVE ;  /* 0x000000000000791b */ /* 0x003fea0003800000 */
.L_x_18675:
[----:B------:R-:W-:Y:S01]  /*1bd0*/  FADD R23, RZ, R3 ;  /* 0x00000003ff177221 */ /* 0x000fe20000000000 */
[----:B------:R-:W-:-:S04]  /*1be0*/  FMUL R4, R4, R5 ;  /* 0x0000000504047220 */ /* 0x000fc80000400000 */
[----:B------:R-:W-:Y:S01]  /*1bf0*/  FADD R23, R23, R4 ;  /* 0x0000000417177221 */ /* 0x000fe20000000000 */
[----:B------:R-:W-:Y:S02]  /*1c00*/  IMAD.MOV.U32 R12, RZ, RZ, 0x2 ;  /* 0x00000002ff0c7424 */ /* 0x000fe400078e00ff */
[----:B------:R-:W-:-:S05]  /*1c10*/  FADD R24, R13, R14 ;  /* 0x0000000e0d187221 */ /* 0x000fca0000000000 */
[----:B------:R-:W-:-:S07]  /*1c20*/  MOV R13, R24 ;  /* 0x00000018000d7202 */ /* 0x000fce0000000f00 */
[----:B------:R-:W-:Y:S05]  /*1c30*/  WARPSYNC.COLLECTIVE R15, `(.L_x_18676) ;  /* 0x000000000f087348 */ /* 0x000fea0003c00000 */
[----:B------:R0:W1:Y:S02]  /*1c40*/  SHFL.BFLY P6, R14, R13, R12, R11 ;  /* 0x0c00000c0d0e7389 */ /* 0x00006400000c000b */
[----:B01----:R-:W-:Y:S05]  /*1c50*/  ENDCOLLECTIVE ;  /* 0x000000000000791b */ /* 0x003fea0003800000 */
.L_x_18676:
[----:B------:R-:W-:Y:S02]  /*1c60*/  IMAD.MOV.U32 R12, RZ, RZ, 0x1 ;  /* 0x00000001ff0c7424 */ /* 0x000fe400078e00ff */
[----:B------:R-:W-:-:S05]  /*1c70*/  FADD R25, R24, R14 ;  /* 0x0000000e18197221 */ /* 0x000fca0000000000 */
[----:B------:R-:W-:-:S07]  /*1c80*/  MOV R13, R25 ;  /* 0x00000019000d7202 */ /* 0x000fce0000000f00 */
[----:B------:R-:W-:Y:S05]  /*1c90*/  WARPSYNC.COLLECTIVE R15, `(.L_x_18677) ;  /* 0x000000000f087348 */ /* 0x000fea0003c00000 */
[----:B------:R0:W1:Y:S02]  /*1ca0*/  SHFL.BFLY P6, R14, R13, R12, R11 ;  /* 0x0c00000c0d0e7389 */ /* 0x00006400000c000b */
[----:B01----:R-:W-:Y:S05]  /*1cb0*/  ENDCOLLECTIVE ;  /* 0x000000000000791b */ /* 0x003fea0003800000 */
.L_x_18677:
[----:B------:R-:W-:Y:S02]  /*1cc0*/  HFMA2 R12, -RZ, RZ, 0, 2.384185791015625e-07 ;  /* 0x00000004ff0c7431 */ /* 0x000fe400000001ff */
[----:B------:R-:W-:Y:S02]  /*1cd0*/  IMAD.MOV.U32 R13, RZ, RZ, R23 ;  /* 0x000000ffff0d7224 */ /* 0x000fe400078e0017 */
[----:B------:R-:W-:-:S07]  /*1ce0*/  FADD R5, R25, R14 ;  /* 0x0000000e19057221 */ /* 0x000fce0000000000 */
[----:B------:R-:W-:Y:S05]  /*1cf0*/  WARPSYNC.COLLECTIVE R15, `(.L_x_18678) ;  /* 0x000000000f087348 */ /* 0x000fea0003c00000 */
[----:B------:R0:W1:Y:S02]  /*1d00*/  SHFL.BFLY P6, R14, R13, R12, R11 ;  /* 0x0c00000c0d0e7389 */ /* 0x00006400000c000b */
[----:B01----:R-:W-:Y:S05]  /*1d10*/  ENDCOLLECTIVE ;  /* 0x000000000000791b */ /* 0x003fea0003800000 */
.L_x_18678:
[----:B------:R-:W-:Y:S02]  /*1d20*/  IMAD.MOV.U32 R12, RZ, RZ, 0x2 ;  /* 0x00000002ff0c7424 */ /* 0x000fe400078e00ff */
[----:B------:R-:W-:-:S04]  /*1d30*/  IMAD.MOV.U32 R26, RZ, RZ, R14 ;  /* 0x000000ffff1a7224 */ /* 0x000fc800078e000e */
[----:B------:R-:W-:-:S05]  /*1d40*/  FADD R26, R23, R26 ;  /* 0x0000001a171a7221 */ /* 0x000fca0000000000 */
[----:B------:R-:W-:-:S07]  /*1d50*/  MOV R13, R26 ;  /* 0x0000001a000d7202 */ /* 0x000fce0000000f00 */
[----:B------:R-:W-:Y:S05]  /*1d60*/  WARPSYNC.COLLECTIVE R15, `(.L_x_18679) ;  /* 0x000000000f087348 */ /* 0x000fea0003c00000 */
[----:B------:R0:W1:Y:S02]  /*1d70*/  SHFL.BFLY P6, R14, R13, R12, R11 ;  /* 0x0c00000c0d0e7389 */ /* 0x00006400000c000b */
[----:B01----:R-:W-:Y:S05]  /*1d80*/  ENDCOLLECTIVE ;  /* 0x000000000000791b */ /* 0x003fea0003800000 */
.L_x_18679:
[----:B------:R-:W-:Y:S01]  /*1d90*/  HFMA2 R12, -RZ, RZ, 0, 5.9604644775390625e-08 ;  /* 0x00000001ff0c7431 */ /* 0x000fe200000001ff */
[----:B------:R-:W-:-:S05]  /*1da0*/  MOV R27, R14 ;  /* 0x0000000e001b7202 */ /* 0x000fca0000000f00 */
[----:B------:R-:W-:-:S04]  /*1db0*/  FADD R27, R26, R27 ;  /* 0x0000001b1a1b7221 */ /* 0x000fc80000000000 */
[----:B------:R-:W-:-:S07]  /*1dc0*/  IMAD.MOV.U32 R13, RZ, RZ, R27 ;  /* 0x000000ffff0d7224 */ /* 0x000fce00078e001b */
[----:B------:R-:W-:Y:S05]  /*1dd0*/  WARPSYNC.COLLECTIVE R15, `(.L_x_18680) ;  /* 0x000000000f087348 */ /* 0x000fea0003c00000 */
[----:B------:R0:W1:Y:S02]  /*1de0*/  SHFL.BFLY P6, R14, R13, R12, R11 ;  /* 0x0c00000c0d0e7389 */ /* 0x00006400000c000b */
[----:B01----:R-:W-:Y:S05]  /*1df0*/  ENDCOLLECTIVE ;  /* 0x000000000000791b */ /* 0x003fea0003800000 */
.L_x_18680:
[----:B------:R-:W-:Y:S01]  /*1e00*/  IMAD.MOV.U32 R28, RZ, RZ, R14 ;  /* 0x000000ffff1c7224 */ /* 0x000fe200078e000e */
[----:B------:R-:W-:Y:S06]  /*1e10*/  BRA `(.L_x_18681) ;  /* 0xfffffff000b87947 */ /* 0x000fec000383ffff */
        .weak           $__internal_295_$__cuda_sm3x_div_rn_noftz_f32_slowpath
        .type           $__internal_295_$__cuda_sm3x_div_rn_noftz_f32_slowpath,@function
        .size           $__internal_295_$__cuda_sm3x_div_rn_noftz_f32_slowpath,(.L_x_37672 - $__internal_295_$__cuda_sm3x_div_rn_noftz_f32_slowpath)
$__internal_295_$__cuda_sm3x_div_rn_noftz_f32_slowpath:
        /* <DEDUP_REMOVED lines=35> */
.L_x_18683:
        /* <DEDUP_REMOVED lines=51> */
.L_x_18690:
[----:B------:R-:W-:-:S04]  /*2380*/  LOP3.LUT R2, R2, 0x80000000, RZ, 0xc0, !PT ;  /* 0x8000000002027812 */ /* 0x000fc800078ec0ff */
[----:B------:R-:W-:Y:S01]  /*2390*/  LOP3.LUT R2, R2, 0x7f800000, RZ, 0xfc, !PT ;  /* 0x7f80000002027812 */ /* 0x000fe200078efcff */
[----:B------:R-:W-:Y:S06]  /*23a0*/  BRA `(.L_x_18691) ;  /* 0x0000000000047947 */ /* 0x000fec0003800000 */
.L_x_18689:
[----:B------:R-:W-:-:S07]  /*23b0*/  IMAD R2, R32, 0x800000, R2 ;  /* 0x0080000020027824 */ /* 0x000fce00078e0202 */
.L_x_18691:
[----:B------:R-:W-:Y:S05]  /*23c0*/  BSYNC.RECONVERGENT B2 ;  /* 0x0000000000027941 */ /* 0x000fea0003800200 */
.L_x_18688:
[----:B------:R-:W-:Y:S05]  /*23d0*/  BRA `(.L_x_18692) ;  /* 0x0000000000207947 */ /* 0x000fea0003800000 */
.L_x_18687:
[----:B------:R-:W-:-:S04]  /*23e0*/  LOP3.LUT R2, R25, 0x80000000, R2, 0x48, !PT ;  /* 0x8000000019027812 */ /* 0x000fc800078e4802 */
[----:B------:R-:W-:Y:S01]  /*23f0*/  LOP3.LUT R2, R2, 0x7f800000, RZ, 0xfc, !PT ;  /* 0x7f80000002027812 */ /* 0x000fe200078efcff */
[----:B------:R-:W-:Y:S06]  /*2400*/  BRA `(.L_x_18692) ;  /* 0x0000000000147947 */ /* 0x000fec0003800000 */
.L_x_18686:
[----:B------:R-:W-:Y:S01]  /*2410*/  LOP3.LUT R2, R25, 0x80000000, R2, 0x48, !PT ;  /* 0x8000000019027812 */ /* 0x000fe200078e4802 */
[----:B------:R-:W-:Y:S06]  /*2420*/  BRA `(.L_x_18692) ;  /* 0x00000000000c7947 */ /* 0x000fec0003800000 */
.L_x_18685:
[----:B------:R-:W0:Y:S01]  /*2430*/  MUFU.RSQ R2, -QNAN ;  /* 0xffc0000000027908 */ /* 0x000e220000001400 */
[----:B------:R-:W-:Y:S05]  /*2440*/  BRA `(.L_x_18692) ;  /* 0x0000000000047947 */ /* 0x000fea0003800000 */
.L_x_18684:
[----:B------:R-:W-:-:S07]  /*2450*/  FADD.FTZ R2, R2, R5 ;  /* 0x0000000502027221 */ /* 0x000fce0000010000 */
.L_x_18692:
[----:B------:R-:W-:Y:S05]  /*2460*/  BSYNC.RECONVERGENT B1 ;  /* 0x0000000000017941 */ /* 0x000fea0003800200 */
.L_x_18682:
[----:B------:R-:W-:-:S04]  /*2470*/  HFMA2 R27, -RZ, RZ, 0, 0 ;  /* 0x00000000ff1b7431 */ /* 0x000fc800000001ff */
[----:B0-----:R-:W-:Y:S05]  /*2480*/  RET.REL.NODEC R26 `(_Z15SoftmaxWarpImplI22BroadcastScaleMaskLoadIffbLm3EiE11DirectStoreIffEfLi2ELi2ELi8ELi2ELb0EL9Algorithm0EEvT_T0_ll) ;  /* 0xffffffd81adc7950 */ /* 0x001fea0003c3ffff */
.L_x_18693:
        /* <DEDUP_REMOVED lines=15> */
.L_x_37672:


//--------------------- .text._Z15SoftmaxWarpImplI22BroadcastScaleMaskLoadIffbLm3EiE11DirectStoreIffEfLi2ELi2ELi4ELi1ELb1EL9Algorithm0EEvT_T0_ll --------------------------
	.section	.text._Z15SoftmaxWarpImplI22BroadcastScaleMaskLoadIffbLm3EiE11DirectStoreIffEfLi2ELi2ELi4ELi1ELb1EL9Algorithm0EEvT_T0_ll,"ax",@progbits
	.align	128
        .global         _Z15SoftmaxWarpImplI22BroadcastScaleMaskLoadIffbLm3EiE11DirectStoreIffEfLi2ELi2ELi4ELi1ELb1EL9Algorithm0EEvT_T0_ll
        .type           _Z15SoftmaxWarpImplI22BroadcastScaleMaskLoadIffbLm3EiE11DirectStoreIffEfLi2ELi2ELi4ELi1ELb1EL9Algorithm0EEvT_T0_ll,@function
        .size           _Z15SoftmaxWarpImplI22BroadcastScaleMaskLoadIffbLm3EiE11DirectStoreIffEfLi2ELi2ELi4ELi1ELb1EL9Algorithm0EEvT_T0_ll,(.L_x_37673 - _Z15SoftmaxWarpImplI22BroadcastScaleMaskLoadIffbLm3EiE11DirectStoreIffEfLi2ELi2ELi4ELi1ELb1EL9Algorithm0EEvT_T0_ll)
        .other          _Z15SoftmaxWarpImplI22BroadcastScaleMaskLoadIffbLm3EiE11DirectStoreIffEfLi2ELi2ELi4ELi1ELb1EL9Algorithm0EEvT_T0_ll,@"STO_CUDA_ENTRY STV_DEFAULT"
_Z15SoftmaxWarpImplI22BroadcastScaleMaskLoadIffbLm3EiE11DirectStoreIffEfLi2ELi2ELi4ELi1ELb1EL9Algorithm0EEvT_T0_ll:
.text._Z15SoftmaxWarpImplI22BroadcastScaleMaskLoadIffbLm3EiE11DirectStoreIffEfLi2ELi2ELi4ELi1ELb1EL9Algorithm0EEvT_T0_ll:
        /* <DEDUP_REMOVED lines=28> */
.L_x_18694:
        /* <DEDUP_REMOVED lines=20> */
.L_x_18705:
[----:B------:R-:W-:Y:S01]  /*0300*/  ISETP.GE.U32.AND P0, PT, R20, UR40, PT ;  /* 0x0000002814007c0c */ /* 0x000fe2000bf06070 */
[----:B------:R-:W-:Y:S01]  /*0310*/  BSSY.RECONVERGENT B1, `(.L_x_18696) ;  /* 0x0000061000017945 */ /* 0x000fe20003800200 */
[----:B0-----:R-:W-:Y:S01]  /*0320*/  IMAD.MOV.U32 R2, RZ, RZ, -0x800000 ;  /* 0xff800000ff027424 */ /* 0x001fe200078e00ff */
        /* <DEDUP_REMOVED lines=95> */
.L_x_18697:
[----:B------:R-:W-:Y:S05]  /*0920*/  BSYNC.RECONVERGENT B1 ;  /* 0x0000000000017941 */ /* 0x000fea0003800200 */
.L_x_18696:
        /* <DEDUP_REMOVED lines=22> */
[----:B------:R-:W-:Y:S08]  /*0a90*/  MUFU.EX2 R12, R11 ;  /* 0x0000000b000c7308 */ /* 0x000ff00000000800 */
[----:B------:R-:W5:Y:S02]  /*0aa0*/  MUFU.EX2 R25, R25 ;  /* 0x0000001900197308 */ /* 0x000f640000000800 */
[----:B-----5:R-:W-:Y:S01]  /*0ab0*/  FMUL R2, R0, R25 ;  /* 0x0000001900027220 */ /* 0x020fe20000400000 */
[----:B------:R-:W-:-:S03]  /*0ac0*/  FMUL R0, R3, R12 ;  /* 0x0000000c03007220 */ /* 0x000fc60000400000 */
[----:B------:R-:W-:-:S04]  /*0ad0*/  FADD R13, RZ, R2 ;  /* 0x00000002ff0d7221 */ /* 0x000fc80000000000 */
[----:B------:R-:W-:-:S05]  /*0ae0*/  FADD R13, R13, R0 ;  /* 0x000000000d0d7221 */ /* 0x000fca0000000000 */
[----:B------:R-:W5:Y:S02]  /*0af0*/  SHFL.BFLY PT, R14, R13, 0x2, 0x1f ;  /* 0x0c401f000d0e7f89 */ /* 0x000f6400000e0000 */
[----:B-----5:R-:W-:-:S05]  /*0b00*/  FADD R3, R13, R14 ;  /* 0x0000000e0d037221 */ /* 0x020fca0000000000 */
[----:B------:R0:W0:Y:S02]  /*0b10*/  SHFL.BFLY PT, R14, R3, 0x1, 0x1f ;  /* 0x0c201f00030e7f89 */ /* 0x00002400000e0000 */
.L_x_18711:
        /* <DEDUP_REMOVED lines=11> */
[----:B-1234-:R-:W-:Y:S05]  /*0bd0*/  CALL.REL.NOINC `($__internal_296_$__cuda_sm3x_div_rn_noftz_f32_slowpath) ;  /* 0x0000000400707944 */ /* 0x01efea0003c00000 */
[----:B------:R-:W-:-:S07]  /*0be0*/  IMAD.MOV.U32 R12, RZ, RZ, R2 ;  /* 0x000000ffff0c7224 */ /* 0x000fce00078e0002 */
.L_x_18700:
[----:B------:R-:W-:Y:S05]  /*0bf0*/  BSYNC.RECONVERGENT B1 ;  /* 0x0000000000017941 */ /* 0x000fea0003800200 */
.L_x_18699:
        /* <DEDUP_REMOVED lines=11> */
[----:B-1234-:R-:W-:Y:S05]  /*0cb0*/  CALL.REL.NOINC `($__internal_296_$__cuda_sm3x_div_rn_noftz_f32_slowpath) ;  /* 0x0000000400387944 */ /* 0x01efea0003c00000 */
[----:B------:R-:W-:-:S07]  /*0cc0*/  MOV R13, R2 ;  /* 0x00000002000d7202 */ /* 0x000fce0000000f00 */
.L_x_18702:
[----:B------:R-:W-:Y:S05]  /*0cd0*/  BSYNC.RECONVERGENT B1 ;  /* 0x0000000000017941 */ /* 0x000fea0003800200 */
.L_x_18701:
        /* <DEDUP_REMOVED lines=18> */
.L_x_18704:
[----:B------:R-:W-:Y:S05]  /*0e00*/  BSYNC.RECONVERGENT B1 ;  /* 0x0000000000017941 */ /* 0x000fea0003800200 */
.L_x_18703:
[----:B------:R-:W-:-:S04]  /*0e10*/  IADD3 R21, P0, PT, R10, R21, RZ ;  /* 0x000000150a157210 */ /* 0x000fc80007f1e0ff */
[----:B------:R-:W-:Y:S02]  /*0e20*/  LEA.HI.X.SX32 R23, R10, R23, 0x1, P0 ;  /* 0x000000170a177211 */ /* 0x000fe400000f0eff */
[----:B------:R-:W-:-:S04]  /*0e30*/  ISETP.GE.U32.AND P0, PT, R21, UR42, PT ;  /* 0x0000002a15007c0c */ /* 0x000fc8000bf06070 */
[----:B------:R-:W-:-:S13]  /*0e40*/  ISETP.GE.AND.EX P0, PT, R23, UR43, PT, P0 ;  /* 0x0000002b17007c0c */ /* 0x000fda000bf06300 */
[----:B------:R-:W-:Y:S05]  /*0e50*/  @!P0 BRA `(.L_x_18705) ;  /* 0xfffffff400288947 */ /* 0x000fea000383ffff */
[----:B------:R-:W-:Y:S05]  /*0e60*/  BSYNC B0 ;  /* 0x0000000000007941 */ /* 0x000fea0003800000 */
.L_x_18695:
[----:B------:R-:W-:Y:S05]  /*0e70*/  EXIT ;  /* 0x000000000000794d */ /* 0x000fea0003800000 */
.L_x_18698:
[----:B------:R-:W-:Y:S01]  /*0e80*/  HFMA2 R12, -RZ, RZ, 0, 1.1920928955078125e-07 ;  /* 0x00000002ff0c7431 */ /* 0x000fe200000001ff */
[----:B------:R-:W-:Y:S01]  /*0e90*/  BSSY B1, `(.L_x_18706) ;  /* 0x0000006000017945 */ /* 0x000fe20003800000 */
[----:B------:R-:W-:Y:S02]  /*0ea0*/  IMAD.MOV.U32 R11, RZ, RZ, 0x1f ;  /* 0x0000001fff0b7424 */ /* 0x000fe400078e00ff */
[----:B------:R-:W-:-:S07]  /*0eb0*/  IMAD.MOV.U32 R15, RZ, RZ, -0x1 ;  /* 0xffffffffff0f7424 */ /* 0x000fce00078e00ff */
[----:B01234-:R-:W-:Y:S05]  /*0ec0*/  WARPSYNC.COLLECTIVE R15, `(.L_x_18707) ;  /* 0x000000000f087348 */ /* 0x01ffea0003c00000 */
[----:B------:R0:W0:Y:S02]  /*0ed0*/  SHFL.BFLY P6, R14, R13, R12, R11 ;  /* 0x0c00000c0d0e7389 */ /* 0x00002400000c000b */
[----:B01234-:R-:W-:Y:S05]  /*0ee0*/  ENDCOLLECTIVE ;  /* 0x000000000000791b */ /* 0x01ffea0003800000 */
.L_x_18707:
[----:B------:R-:W-:Y:S05]  /*0ef0*/  BSYNC B1 ;  /* 0x0000000000017941 */ /* 0x000fea0003800000 */
.L_x_18706:
        /* <DEDUP_REMOVED lines=9> */
.L_x_18708:
        /* <DEDUP_REMOVED lines=26> */
.L_x_18709:
[----:B------:R-:W-:Y:S02]  /*1130*/  IMAD.MOV.U32 R12, RZ, RZ, 0x1 ;  /* 0x00000001ff0c7424 */ /* 0x000fe400078e00ff */
[----:B------:R-:W-:-:S05]  /*1140*/  FADD R3, R13, R14 ;  /* 0x0000000e0d037221 */ /* 0x000fca0000000000 */
[----:B------:R-:W-:-:S07]  /*1150*/  MOV R13, R3 ;  /* 0x00000003000d7202 */ /* 0x000fce0000000f00 */
[----:B------:R-:W-:Y:S05]  /*1160*/  WARPSYNC.COLLECTIVE R15, `(.L_x_18710) ;  /* 0x000000000f087348 */ /* 0x000fea0003c00000 */
[----:B------:R0:W1:Y:S02]  /*1170*/  SHFL.BFLY P6, R14, R13, R12, R11 ;  /* 0x0c00000c0d0e7389 */ /* 0x00006400000c000b */
[----:B01----:R-:W-:Y:S05]  /*1180*/  ENDCOLLECTIVE ;  /* 0x000000000000791b */ /* 0x003fea0003800000 */
.L_x_18710:
[----:B------:R-:W-:Y:S05]  /*1190*/  BRA `(.L_x_18711) ;  /* 0xfffffff800607947 */ /* 0x000fea000383ffff */
        .weak           $__internal_296_$__cuda_sm3x_div_rn_noftz_f32_slowpath
        .type           $__internal_296_$__cuda_sm3x_div_rn_noftz_f32_slowpath,@function
        .size           $__internal_296_$__cuda_sm3x_div_rn_noftz_f32_slowpath,(.L_x_37673 - $__internal_296_$__cuda_sm3x_div_rn_noftz_f32_slowpath)
$__internal_296_$__cuda_sm3x_div_rn_noftz_f32_slowpath:
        /* <DEDUP_REMOVED lines=35> */
.L_x_18713:
        /* <DEDUP_REMOVED lines=51> */
.L_x_18720:
[----:B------:R-:W-:-:S04]  /*1700*/  LOP3.LUT R2, R2, 0x80000000, RZ, 0xc0, !PT ;  /* 0x8000000002027812 */ /* 0x000fc800078ec0ff */
[----:B------:R-:W-:Y:S01]  /*1710*/  LOP3.LUT R2, R2, 0x7f800000, RZ, 0xfc, !PT ;  /* 0x7f80000002027812 */ /* 0x000fe200078efcff */
[----:B------:R-:W-:Y:S06]  /*1720*/  BRA `(.L_x_18721) ;  /* 0x0000000000047947 */ /* 0x000fec0003800000 */
.L_x_18719:
[----:B------:R-:W-:-:S07]  /*1730*/  IMAD R2, R22, 0x800000, R2 ;  /* 0x0080000016027824 */ /* 0x000fce00078e0202 */
.L_x_18721:
[----:B------:R-:W-:Y:S05]  /*1740*/  BSYNC.RECONVERGENT B3 ;  /* 0x0000000000037941 */ /* 0x000fea0003800200 */
.L_x_18718:
[----:B------:R-:W-:Y:S05]  /*1750*/  BRA `(.L_x_18722) ;  /* 0x0000000000207947 */ /* 0x000fea0003800000 */
.L_x_18717:
[----:B------:R-:W-:-:S04]  /*1760*/  LOP3.LUT R2, R15, 0x80000000, R2, 0x48, !PT ;  /* 0x800000000f027812 */ /* 0x000fc800078e4802 */
[----:B------:R-:W-:Y:S01]  /*1770*/  LOP3.LUT R2, R2, 0x7f800000, RZ, 0xfc, !PT ;  /* 0x7f80000002027812 */ /* 0x000fe200078efcff */
[----:B------:R-:W-:Y:S06]  /*1780*/  BRA `(.L_x_18722) ;  /* 0x0000000000147947 */ /* 0x000fec0003800000 */
.L_x_18716:
[----:B------:R-:W-:Y:S01]  /*1790*/  LOP3.LUT R2, R15, 0x80000000, R2, 0x48, !PT ;  /* 0x800000000f027812 */ /* 0x000fe200078e4802 */
[----:B------:R-:W-:Y:S06]  /*17a0*/  BRA `(.L_x_18722) ;  /* 0x00000000000c7947 */ /* 0x000fec0003800000 */
.L_x_18715:
[----:B------:R-:W0:Y:S01]  /*17b0*/  MUFU.RSQ R2, -QNAN ;  /* 0xffc0000000027908 */ /* 0x000e220000001400 */
[----:B------:R-:W-:Y:S05]  /*17c0*/  BRA `(.L_x_18722) ;  /* 0x0000000000047947 */ /* 0x000fea0003800000 */
.L_x_18714:
[----:B------:R-:W-:-:S07]  /*17d0*/  FADD.FTZ R2, R2, R3 ;  /* 0x0000000302027221 */ /* 0x000fce0000010000 */
.L_x_18722:
[----:B------:R-:W-:Y:S05]  /*17e0*/  BSYNC.RECONVERGENT B2 ;  /* 0x0000000000027941 */ /* 0x000fea0003800200 */
.L_x_18712:
[----:B------:R-:W-:-:S04]  /*17f0*/  HFMA2 R15, -RZ, RZ, 0, 0 ;  /* 0x00000000ff0f7431 */ /* 0x000fc800000001ff */
[----:B0-----:R-:W-:Y:S05]  /*1800*/  RET.REL.NODEC R14 `(_Z15SoftmaxWarpImplI22BroadcastScaleMaskLoadIffbLm3EiE11DirectStoreIffEfLi2ELi2ELi4ELi1ELb1EL9Algorithm0EEvT_T0_ll) ;  /* 0xffffffe40efc7950 */ /* 0x001fea0003c3ffff */
.L_x_18723:
        /* <DEDUP_REMOVED lines=15> */
.L_x_37673:


//--------------------- .text._Z15SoftmaxWarpImplI22BroadcastScaleMaskLoadIffbLm3EiE11DirectStoreIffEfLi2ELi2ELi4ELi1ELb0EL9Algorithm0EEvT_T0_ll --------------------------
	.section	.text._Z15SoftmaxWarpImplI22BroadcastScaleMaskLoadIffbLm3EiE11DirectStoreIffEfLi2ELi2ELi4ELi1ELb0EL9Algorithm0EEvT_T0_ll,"ax",@progbits
	.align	128
        .global         _Z15SoftmaxWarpImplI22BroadcastScaleMaskLoadIffbLm3EiE11DirectStoreIffEfLi2ELi2ELi4ELi1ELb0EL9Algorithm0EEvT_T0_ll
        .type           _Z15SoftmaxWarpImplI22BroadcastScaleMaskLoadIffbLm3EiE11DirectStoreIffEfLi2ELi2ELi4ELi1ELb0EL9Algorithm0EEvT_T0_ll,@function
        .size           _Z15SoftmaxWarpImplI22BroadcastScaleMaskLoadIffbLm3EiE11DirectStoreIffEfLi2ELi2ELi4ELi1ELb0EL9Algorithm0EEvT_T0_ll,(.L_x_37674 - _Z15SoftmaxWarpImplI22BroadcastScaleMaskLoadIffbLm3EiE11DirectStoreIffEfLi2ELi2ELi4ELi1ELb0EL9Algorithm0EEvT_T0_ll)
        .other          _Z15SoftmaxWarpImplI22BroadcastScaleMaskLoadIffbLm3EiE11DirectStoreIffEfLi2ELi2ELi4ELi1ELb0EL9Algorithm0EEvT_T0_ll,@"STO_CUDA_ENTRY STV_DEFAULT"
_Z15SoftmaxWarpImplI22BroadcastScaleMaskLoadIffbLm3EiE11DirectStoreIffEfLi2ELi2ELi4ELi1ELb0EL9Algorithm0EEvT_T0_ll:
.text._Z15SoftmaxWarpImplI22BroadcastScaleMaskLoadIffbLm3EiE11DirectStoreIffEfLi2ELi2ELi4ELi1ELb0EL9Algorithm0EEvT_T0_ll:
        /* <DEDUP_REMOVED lines=27> */
.L_x_18724:
        /* <DEDUP_REMOVED lines=20> */
.L_x_18731:
        /* <DEDUP_REMOVED lines=116> */
[----:B------:R-:W-:-:S03]  /*0a30*/  FMUL R0, R3, R12 ;  /* 0x0000000c03007220 */ /* 0x000fc60000400000 */
[----:B------:R-:W-:-:S04]  /*0a40*/  FADD R13, RZ, R2 ;  /* 0x00000002ff0d7221 */ /* 0x000fc80000000000 */
[----:B------:R-:W-:-:S05]  /*0a50*/  FADD R13, R13, R0 ;  /* 0x000000000d0d7221 */ /* 0x000fca0000000000 */
[----:B------:R-:W0:Y:S02]  /*0a60*/  SHFL.BFLY PT, R14, R13, 0x2, 0x1f ;  /* 0x0c401f000d0e7f89 */ /* 0x000e2400000e0000 */
[----:B0-----:R-:W-:-:S05]  /*0a70*/  FADD R3, R13, R14 ;  /* 0x0000000e0d037221 */ /* 0x001fca0000000000 */
[----:B------:R0:W1:Y:S02]  /*0a80*/  SHFL.BFLY PT, R14, R3, 0x1, 0x1f ;  /* 0x0c201f00030e7f89 */ /* 0x00006400000e0000 */
.L_x_18737:
        /* <DEDUP_REMOVED lines=11> */
[----:B------:R-:W-:Y:S05]  /*0b40*/  CALL.REL.NOINC `($__internal_297_$__cuda_sm3x_div_rn_noftz_f32_slowpath) ;  /* 0x0000000400647944 */ /* 0x000fea0003c00000 */
[----:B------:R-:W-:-:S07]  /*0b50*/  IMAD.MOV.U32 R12, RZ, RZ, R2 ;  /* 0x000000ffff0c7224 */ /* 0x000fce00078e0002 */
.L_x_18728:
[----:B------:R-:W-:Y:S05]  /*0b60*/  BSYNC.RECONVERGENT B1 ;  /* 0x0000000000017941 */ /* 0x000fea0003800200 */
.L_x_18727:
        /* <DEDUP_REMOVED lines=11> */
[----:B------:R-:W-:Y:S05]  /*0c20*/  CALL.REL.NOINC `($__internal_297_$__cuda_sm3x_div_rn_noftz_f32_slowpath) ;  /* 0x00000004002c7944 */ /* 0x000fea0003c00000 */
[----:B------:R-:W-:-:S07]  /*0c30*/  MOV R13, R2 ;  /* 0x00000002000d7202 */ /* 0x000fce0000000f00 */
.L_x_18730:
[----:B------:R-:W-:Y:S05]  /*0c40*/  BSYNC.RECONVERGENT B1 ;  /* 0x0000000000017941 */ /* 0x000fea0003800200 */
.L_x_18729:
[----:B------:R-:W-:Y:S01]  /*0c50*/  IMAD R0, R23, UR38, RZ ;  /* 0x0000002617007c24 */ /* 0x000fe2000f8e02ff */
[----:B------:R-:W-:Y:S01]  /*0c60*/  R2UR UR4, R4 ;  /* 0x00000000040472ca */ /* 0x000fe200000e0000 */
        /* <DEDUP_REMOVED lines=20> */
.L_x_18725:
[----:B------:R-:W-:Y:S05]  /*0db0*/  EXIT ;  /* 0x000000000000794d */ /* 0x000fea0003800000 */
.L_x_18726:
[----:B------:R-:W-:Y:S01]  /*0dc0*/  HFMA2 R12, -RZ, RZ, 0, 1.1920928955078125e-07 ;  /* 0x00000002ff0c7431 */ /* 0x000fe200000001ff */
[----:B------:R-:W-:Y:S01]  /*0dd0*/  BSSY B1, `(.L_x_18732) ;  /* 0x0000006000017945 */ /* 0x000fe20003800000 */
[----:B------:R-:W-:Y:S02]  /*0de0*/  IMAD.MOV.U32 R11, RZ, RZ, 0x1f ;  /* 0x0000001fff0b7424 */ /* 0x000fe400078e00ff */
[----:B------:R-:W-:-:S07]  /*0df0*/  IMAD.MOV.U32 R15, RZ, RZ, -0x1 ;  /* 0xffffffffff0f7424 */ /* 0x000fce00078e00ff */
[----:B------:R-:W-:Y:S05]  /*0e00*/  WARPSYNC.COLLECTIVE R15, `(.L_x_18733) ;  /* 0x000000000f087348 */ /* 0x000fea0003c00000 */
[----:B------:R0:W1:Y:S02]  /*0e10*/  SHFL.BFLY P6, R14, R13, R12, R11 ;  /* 0x0c00000c0d0e7389 */ /* 0x00006400000c000b */
[----:B01----:R-:W-:Y:S05]  /*0e20*/  ENDCOLLECTIVE ;  /* 0x000000000000791b */ /* 0x003fea0003800000 */
.L_x_18733:
[----:B------:R-:W-:Y:S05]  /*0e30*/  BSYNC B1 ;  /* 0x0000000000017941 */ /* 0x000fea0003800000 */
.L_x_18732:
        /* <DEDUP_REMOVED lines=9> */
.L_x_18734:
        /* <DEDUP_REMOVED lines=26> */
.L_x_18735:
[----:B------:R-:W-:Y:S02]  /*1070*/  IMAD.MOV.U32 R12, RZ, RZ, 0x1 ;  /* 0x00000001ff0c7424 */ /* 0x000fe400078e00ff */
[----:B------:R-:W-:-:S05]  /*1080*/  FADD R3, R13, R14 ;  /* 0x0000000e0d037221 */ /* 0x000fca0000000000 */
[----:B------:R-:W-:-:S07]  /*1090*/  MOV R13, R3 ;  /* 0x00000003000d7202 */ /* 0x000fce0000000f00 */
[----:B------:R-:W-:Y:S05]  /*10a0*/  WARPSYNC.COLLECTIVE R15, `(.L_x_18736) ;  /* 0x000000000f087348 */ /* 0x000fea0003c00000 */
[----:B------:R0:W1:Y:S02]  /*10b0*/  SHFL.BFLY P6, R14, R13, R12, R11 ;  /* 0x0c00000c0d0e7389 */ /* 0x00006400000c000b */
[----:B01----:R-:W-:Y:S05]  /*10c0*/  ENDCOLLECTIVE ;  /* 0x000000000000791b */ /* 0x003fea0003800000 */
.L_x_18736:
[----:B------:R-:W-:Y:S05]  /*10d0*/  BRA `(.L_x_18737) ;  /* 0xfffffff8006c7947 */ /* 0x000fea000383ffff */
        .weak           $__internal_297_$__cuda_sm3x_div_rn_noftz_f32_slowpath
        .type           $__internal_297_$__cuda_sm3x_div_rn_noftz_f32_slowpath,@function
        .size           $__internal_297_$__cuda_sm3x_div_rn_noftz_f32_slowpath,(.L_x_37674 - $__internal_297_$__cuda_sm3x_div_rn_noftz_f32_slowpath)
$__internal_297_$__cuda_sm3x_div_rn_noftz_f32_slowpath:
        /* <DEDUP_REMOVED lines=35> */
.L_x_18739:
        /* <DEDUP_REMOVED lines=51> */
.L_x_18746:
[----:B------:R-:W-:-:S04]  /*1640*/  LOP3.LUT R2, R2, 0x80000000, RZ, 0xc0, !PT ;  /* 0x8000000002027812 */ /* 0x000fc800078ec0ff */
[----:B------:R-:W-:Y:S01]  /*1650*/  LOP3.LUT R2, R2, 0x7f800000, RZ, 0xfc, !PT ;  /* 0x7f80000002027812 */ /* 0x000fe200078efcff */
[----:B------:R-:W-:Y:S06]  /*1660*/  BRA `(.L_x_18747) ;  /* 0x0000000000047947 */ /* 0x000fec0003800000 */
.L_x_18745:
[----:B------:R-:W-:-:S07]  /*1670*/  IMAD R2, R22, 0x800000, R2 ;  /* 0x0080000016027824 */ /* 0x000fce00078e0202 */
.L_x_18747:
[----:B------:R-:W-:Y:S05]  /*1680*/  BSYNC.RECONVERGENT B3 ;  /* 0x0000000000037941 */ /* 0x000fea0003800200 */
.L_x_18744:
[----:B------:R-:W-:Y:S05]  /*1690*/  BRA `(.L_x_18748) ;  /* 0x0000000000207947 */ /* 0x000fea0003800000 */
.L_x_18743:
[----:B------:R-:W-:-:S04]  /*16a0*/  LOP3.LUT R2, R15, 0x80000000, R2, 0x48, !PT ;  /* 0x800000000f027812 */ /* 0x000fc800078e4802 */
[----:B------:R-:W-:Y:S01]  /*16b0*/  LOP3.LUT R2, R2, 0x7f800000, RZ, 0xfc, !PT ;  /* 0x7f80000002027812 */ /* 0x000fe200078efcff */
[----:B------:R-:W-:Y:S06]  /*16c0*/  BRA `(.L_x_18748) ;  /* 0x0000000000147947 */ /* 0x000fec0003800000 */
.L_x_18742:
[----:B------:R-:W-:Y:S01]  /*16d0*/  LOP3.LUT R2, R15, 0x80000000, R2, 0x48, !PT ;  /* 0x800000000f027812 */ /* 0x000fe200078e4802 */
[----:B------:R-:W-:Y:S06]  /*16e0*/  BRA `(.L_x_18748) ;  /* 0x00000000000c7947 */ /* 0x000fec0003800000 */
.L_x_18741:
[----:B------:R-:W0:Y:S01]  /*16f0*/  MUFU.RSQ R2, -QNAN ;  /* 0xffc0000000027908 */ /* 0x000e220000001400 */
[----:B------:R-:W-:Y:S05]  /*1700*/  BRA `(.L_x_18748) ;  /* 0x0000000000047947 */ /* 0x000fea0003800000 */
.L_x_18740:
[----:B------:R-:W-:-:S07]  /*1710*/  FADD.FTZ R2, R2, R3 ;  /* 0x0000000302027221 */ /* 0x000fce0000010000 */
.L_x_18748:
[----:B------:R-:W-:Y:S05]  /*1720*/  BSYNC.RECONVERGENT B2 ;  /* 0x0000000000027941 */ /* 0x000fea0003800200 */
.L_x_18738:
[----:B------:R-:W-:-:S04]  /*1730*/  HFMA2 R15, -RZ, RZ, 0, 0 ;  /* 0x00000000ff0f7431 */ /* 0x000fc800000001ff */
[----:B0-----:R-:W-:Y:S05]  /*1740*/  RET.REL.NODEC R14 `(_Z15SoftmaxWarpImplI22BroadcastScaleMaskLoadIffbLm3EiE11DirectStoreIffEfLi2ELi2ELi4ELi1ELb0EL9Algorithm0EEvT_T0_ll) ;  /* 0xffffffe80e2c7950 */ /* 0x001fea0003c3ffff */
.L_x_18749:
        /* <DEDUP_REMOVED lines=11> */
.L_x_37674:


//--------------------- .text._Z15SoftmaxWarpImplI22BroadcastScaleMaskLoadIffbLm3EiE11DirectStoreIffEfLi2ELi2ELi4ELi2ELb1EL9Algorithm0EEvT_T0_ll --------------------------
	.section	.text._Z15SoftmaxWarpImplI22BroadcastScaleMaskLoadIffbLm3EiE11DirectStoreIffEfLi2ELi2ELi4ELi2ELb1EL9Algorithm0EEvT_T0_ll,"ax",@progbits
	.align	128
        .global         _Z15SoftmaxWarpImplI22BroadcastScaleMaskLoadIffbLm3EiE11DirectStoreIffEfLi2ELi2ELi4ELi2ELb1EL9Algorithm0EEvT_T0_ll
        .type           _Z15SoftmaxWarpImplI22BroadcastScaleMaskLoadIffbLm3EiE11DirectStoreIffEfLi2ELi2ELi4ELi2ELb1EL9Algorithm0EEvT_T0_ll,@function
        .size           _Z15SoftmaxWarpImplI22BroadcastScaleMaskLoadIffbLm3EiE11DirectStoreIffEfLi2ELi2ELi4ELi2ELb1EL9Algorithm0EEvT_T0_ll,(.L_x_37675 - _Z15SoftmaxWarpImplI22BroadcastScaleMaskLoadIffbLm3EiE11DirectStoreIffEfLi2ELi2ELi4ELi2ELb1EL9Algorithm0EEvT_T0_ll)
        .other          _Z15SoftmaxWarpImplI22BroadcastScaleMaskLoadIffbLm3EiE11DirectStoreIffEfLi2ELi2ELi4ELi2ELb1EL9Algorithm0EEvT_T0_ll,@"STO_CUDA_ENTRY STV_DEFAULT"
_Z15SoftmaxWarpImplI22BroadcastScaleMaskLoadIffbLm3EiE11DirectStoreIffEfLi2ELi2ELi4ELi2ELb1EL9Algorithm0EEvT_T0_ll:
.text._Z15SoftmaxWarpImplI22BroadcastScaleMaskLoadIffbLm3EiE11DirectStoreIffEfLi2ELi2ELi4ELi2ELb1EL9Algorithm0EEvT_T0_ll:
        /* <DEDUP_REMOVED lines=28> */
.L_x_18750:
        /* <DEDUP_REMOVED lines=21> */
.L_x_18769:
        /* <DEDUP_REMOVED lines=99> */
.L_x_18753:
[----:B------:R-:W-:Y:S05]  /*0940*/  BSYNC.RECONVERGENT B1 ;  /* 0x0000000000017941 */ /* 0x000fea0003800200 */
.L_x_18752:
        /* <DEDUP_REMOVED lines=96> */
.L_x_18755:
[----:B------:R-:W-:Y:S05]  /*0f50*/  BSYNC.RECONVERGENT B1 ;  /* 0x0000000000017941 */ /* 0x000fea0003800200 */
.L_x_18754:
        /* <DEDUP_REMOVED lines=11> */
[C---:B------:R-:W-:Y:S01]  /*1010*/  FADD R11, -R2.reuse, R5 ;  /* 0x00000005020b7221 */ /* 0x040fe20000000100 */
[----:B------:R-:W-:Y:S01]  /*1020*/  FADD R27, -R2, R27 ;  /* 0x0000001b021b7221 */ /* 0x000fe20000000100 */
[----:B------:R-:W-:Y:S02]  /*1030*/  IMAD.MOV.U32 R5, RZ, RZ, 0x437c0000 ;  /* 0x437c0000ff057424 */ /* 0x000fe400078e00ff */
[-C--:B------:R-:W-:Y:S01]  /*1040*/  FFMA.SAT R12, R11, R10.reuse, 0.5 ;  /* 0x3f0000000b0c7423 */ /* 0x080fe2000000200a */
[-C--:B------:R-:W-:Y:S01]  /*1050*/  FFMA.SAT R2, R27, R10.reuse, 0.5 ;  /* 0x3f0000001b027423 */ /* 0x080fe2000000200a */
[C---:B------:R-:W-:Y:S01]  /*1060*/  FADD R3, -R4.reuse, R6 ;  /* 0x0000000604037221 */ /* 0x040fe20000000100 */
[----:B------:R-:W-:Y:S01]  /*1070*/  FADD R7, -R4, R7 ;  /* 0x0000000704077221 */ /* 0x000fe20000000100 */
[-C--:B------:R-:W-:Y:S01]  /*1080*/  FFMA.RM R0, R12, R5.reuse, 12582913 ;  /* 0x4b4000010c007423 */ /* 0x080fe20000004005 */
[----:B------:R-:W-:Y:S01]  /*1090*/  FFMA.RM R2, R2, R5, 12582913 ;  /* 0x4b40000102027423 */ /* 0x000fe20000004005 */
[----:B------:R-:W-:-:S02]  /*10a0*/  FFMA.SAT R26, R3, R10, 0.5 ;  /* 0x3f000000031a7423 */ /* 0x000fc4000000200a */
[----:B------:R-:W-:Y:S01]  /*10b0*/  FADD R12, R0, -12583039 ;  /* 0xcb40007f000c7421 */ /* 0x000fe20000000000 */
[----:B------:R-:W-:Y:S01]  /*10c0*/  FADD R14, R2, -12583039 ;  /* 0xcb40007f020e7421 */ /* 0x000fe20000000000 */
[-C--:B------:R-:W-:Y:S01]  /*10d0*/  FFMA.RM R4, R26, R5.reuse, 12582913 ;  /* 0x4b4000011a047423 */ /* 0x080fe20000004005 */
[----:B------:R-:W-:Y:S01]  /*10e0*/  FFMA.SAT R26, R7, R10, 0.5 ;  /* 0x3f000000071a7423 */ /* 0x000fe2000000200a */
[----:B------:R-:W-:Y:S01]  /*10f0*/  FFMA R12, R11, 1.4426950216293334961, -R12 ;  /* 0x3fb8aa3b0b0c7823 */ /* 0x000fe2000000080c */
[----:B------:R-:W-:Y:S02]  /*1100*/  FFMA R14, R27, 1.4426950216293334961, -R14 ;  /* 0x3fb8aa3b1b0e7823 */ /* 0x000fe4000000080e */
[----:B------:R-:W-:Y:S01]  /*1110*/  FFMA.RM R5, R26, R5, 12582913 ;  /* 0x4b4000011a057423 */ /* 0x000fe20000004005 */
[----:B------:R-:W-:Y:S01]  /*1120*/  FFMA R6, R11, 1.925963033500011079e-08, R12 ;  /* 0x32a570600b067823 */ /* 0x000fe2000000000c */
[----:B------:R-:W-:Y:S01]  /*1130*/  FADD R12, R4, -12583039 ;  /* 0xcb40007f040c7421 */ /* 0x000fe20000000000 */
[----:B------:R-:W-:Y:S01]  /*1140*/  FFMA R10, R27, 1.925963033500011079e-08, R14 ;  /* 0x32a570601b0a7823 */ /* 0x000fe2000000000e */
[----:B------:R-:W-:Y:S01]  /*1150*/  FADD R14, R5, -12583039 ;  /* 0xcb40007f050e7421 */ /* 0x000fe20000000000 */
[----:B------:R-:W-:-:S02]  /*1160*/  IMAD.SHL.U32 R11, R2, 0x800000, RZ ;  /* 0x00800000020b7824 */ /* 0x000fc400078e00ff */
[----:B------:R-:W-:Y:S01]  /*1170*/  FFMA R12, R3, 1.4426950216293334961, -R12 ;  /* 0x3fb8aa3b030c7823 */ /* 0x000fe2000000080c */
[----:B------:R-:W0:Y:S01]  /*1180*/  MUFU.EX2 R6, R6 ;  /* 0x0000000600067308 */ /* 0x000e220000000800 */
[----:B------:R-:W-:Y:S01]  /*1190*/  FFMA R14, R7, 1.4426950216293334961, -R14 ;  /* 0x3fb8aa3b070e7823 */ /* 0x000fe2000000080e */
[----:B------:R-:W-:Y:S01]  /*11a0*/  SHF.L.U32 R4, R4, 0x17, RZ ;  /* 0x0000001704047819 */ /* 0x000fe200000006ff */
[----:B------:R-:W-:Y:S01]  /*11b0*/  FFMA R12, R3, 1.925963033500011079e-08, R12 ;  /* 0x32a57060030c7823 */ /* 0x000fe2000000000c */
[----:B------:R-:W-:Y:S02]  /*11c0*/  IMAD.SHL.U32 R5, R5, 0x800000, RZ ;  /* 0x0080000005057824 */ /* 0x000fe400078e00ff */
[----:B------:R-:W-:Y:S01]  /*11d0*/  FFMA R14, R7, 1.925963033500011079e-08, R14 ;  /* 0x32a57060070e7823 */ /* 0x000fe2000000000e */
[----:B------:R-:W-:Y:S01]  /*11e0*/  SHF.L.U32 R7, R0, 0x17, RZ ;  /* 0x0000001700077819 */ /* 0x000fe200000006ff */
[----:B------:R-:W5:Y:S08]  /*11f0*/  MUFU.EX2 R10, R10 ;  /* 0x0000000a000a7308 */ /* 0x000f700000000800 */
[----:B------:R-:W1:Y:S01]  /*1200*/  MUFU.EX2 R3, R12 ;  /* 0x0000000c00037308 */ /* 0x000e620000000800 */
[----:B0-----:R-:W-:-:S04]  /*1210*/  FMUL R2, R7, R6 ;  /* 0x0000000607027220 */ /* 0x001fc80000400000 */
[----:B------:R-:W-:-:S03]  /*1220*/  FADD R13, RZ, R2 ;  /* 0x00000002ff0d7221 */ /* 0x000fc60000000000 */
[----:B------:R-:W0:Y:S01]  /*1230*/  MUFU.EX2 R14, R14 ;  /* 0x0000000e000e7308 */ /* 0x000e220000000800 */
[----:B-----5:R-:W-:-:S04]  /*1240*/  FMUL R0, R11, R10 ;  /* 0x0000000a0b007220 */ /* 0x020fc80000400000 */
[----:B------:R-:W-:Y:S01]  /*1250*/  FADD R13, R13, R0 ;  /* 0x000000000d0d7221 */ /* 0x000fe20000000000 */
[----:B-1----:R-:W-:Y:S01]  /*1260*/  FMUL R3, R4, R3 ;  /* 0x0000000304037220 */ /* 0x002fe20000400000 */
[----:B0-----:R-:W-:-:S03]  /*1270*/  FMUL R4, R5, R14 ;  /* 0x0000000e05047220 */ /* 0x001fc60000400000 */
[----:B------:R-:W-:Y:S01]  /*1280*/  FADD R5, RZ, R3 ;  /* 0x00000003ff057221 */ /* 0x000fe20000000000 */
[----:B------:R-:W0:Y:S03]  /*1290*/  SHFL.BFLY PT, R14, R13, 0x2, 0x1f ;  /* 0x0c401f000d0e7f89 */ /* 0x000e2600000e0000 */
[----:B------:R-:W-:-:S05]  /*12a0*/  FADD R10, R5, R4 ;  /* 0x00000004050a7221 */ /* 0x000fca0000000000 */
[----:B------:R-:W1:Y:S01]  /*12b0*/  SHFL.BFLY PT, R7, R10, 0x2, 0x1f ;  /* 0x0c401f000a077f89 */ /* 0x000e6200000e0000 */
[----:B0-----:R-:W-:-:S05]  /*12c0*/  FADD R6, R13, R14 ;  /* 0x0000000e0d067221 */ /* 0x001fca0000000000 */
[----:B------:R-:W0:Y:S01]  /*12d0*/  SHFL.BFLY PT, R14, R6, 0x1, 0x1f ;  /* 0x0c201f00060e7f89 */ /* 0x000e2200000e0000 */
[----:B-1----:R-:W-:-:S05]  /*12e0*/  FADD R7, R10, R7 ;  /* 0x000000070a077221 */ /* 0x002fca0000000000 */
[----:B------:R1:W1:Y:S01]  /*12f0*/  SHFL.BFLY PT, R26, R7, 0x1, 0x1f ;  /* 0x0c201f00071a7f89 */ /* 0x00026200000e0000 */
[----:B0-----:R-:W-:-:S07]  /*1300*/  FADD R5, R6, R14 ;  /* 0x0000000e06057221 */ /* 0x001fce0000000000 */
.L_x_18779:
        /* <DEDUP_REMOVED lines=11> */
[----:B--234-:R-:W-:Y:S05]  /*13c0*/  CALL.REL.NOINC `($__internal_298_$__cuda_sm3x_div_rn_noftz_f32_slowpath) ;  /* 0x0000000800d87944 */ /* 0x01cfea0003c00000 */
[----:B------:R-:W-:-:S07]  /*13d0*/  MOV R6, R7 ;  /* 0x0000000700067202 */ /* 0x000fce0000000f00 */
.L_x_18758:
[----:B------:R-:W-:Y:S05]  /*13e0*/  BSYNC.RECONVERGENT B1 ;  /* 0x0000000000017941 */ /* 0x000fea0003800200 */
.L_x_18757:
        /* <DEDUP_REMOVED lines=11> */
[----:B--234-:R-:W-:Y:S05]  /*14a0*/  CALL.REL.NOINC `($__internal_298_$__cuda_sm3x_div_rn_noftz_f32_slowpath) ;  /* 0x0000000800a07944 */ /* 0x01cfea0003c00000 */
.L_x_18760:
[----:B------:R-:W-:Y:S05]  /*14b0*/  BSYNC.RECONVERGENT B1 ;  /* 0x0000000000017941 */ /* 0x000fea0003800200 */
.L_x_18759:
        /* <DEDUP_REMOVED lines=19> */
.L_x_18762:
[----:B------:R-:W-:Y:S05]  /*15f0*/  BSYNC.RECONVERGENT B1 ;  /* 0x0000000000017941 */ /* 0x000fea0003800200 */
.L_x_18761:
[----:B------:R-:W-:Y:S01]  /*1600*/  BSSY.RECONVERGENT B1, `(.L_x_18763) ;  /* 0x0000008000017945 */ /* 0x000fe20003800200 */
[----:B0-----:R-:W-:-:S03]  /*1610*/  FFMA R6, R0, R2, R5 ;  /* 0x0000000200067223 */ /* 0x001fc60000000005 */
[----:B------:R-:W-:Y:S05]  /*1620*/  @!P1 BRA `(.L_x_18764) ;  /* 0x0000000000149947 */ /* 0x000fea0003800000 */
[----:B------:R-:W-:Y:S01]  /*1630*/  IMAD.MOV.U32 R2, RZ, RZ, R3 ;  /* 0x000000ffff027224 */ /* 0x000fe200078e0003 */
[----:B------:R-:W-:Y:S02]  /*1640*/  MOV R5, R14 ;  /* 0x0000000e00057202 */ /* 0x000fe40000000f00 */
[----:B------:R-:W-:-:S07]  /*1650*/  MOV R10, 0x1670 ;  /* 0x00001670000a7802 */ /* 0x000fce0000000f00 */
[----:B--234-:R-:W-:Y:S05]  /*1660*/  CALL.REL.NOINC `($__internal_298_$__cuda_sm3x_div_rn_noftz_f32_slowpath) ;  /* 0x0000000800307944 */ /* 0x01cfea0003c00000 */
[----:B------:R-:W-:-:S07]  /*1670*/  IMAD.MOV.U32 R6, RZ, RZ, R7 ;  /* 0x000000ffff067224 */ /* 0x000fce00078e0007 */
.L_x_18764:
[----:B------:R-:W-:Y:S05]  /*1680*/  BSYNC.RECONVERGENT B1 ;  /* 0x0000000000017941 */ /* 0x000fea0003800200 */
.L_x_18763:
        /* <DEDUP_REMOVED lines=12> */
[----:B--234-:R-:W-:Y:S05]  /*1750*/  CALL.REL.NOINC `($__internal_298_$__cuda_sm3x_div_rn_noftz_f32_slowpath) ;  /* 0x0000000400f47944 */ /* 0x01cfea0003c00000 */
.L_x_18766:
[----:B------:R-:W-:Y:S05]  /*1760*/  BSYNC.RECONVERGENT B1 ;  /* 0x0000000000017941 */ /* 0x000fea0003800200 */
.L_x_18765:
        /* <DEDUP_REMOVED lines=18> */
.L_x_18768:
[----:B------:R-:W-:Y:S05]  /*1890*/  BSYNC.RECONVERGENT B1 ;  /* 0x0000000000017941 */ /* 0x000fea0003800200 */
.L_x_18767:
[----:B------:R-:W-:-:S04]  /*18a0*/  IADD3 R23, P0, PT, R22, R23, RZ ;  /* 0x0000001716177210 */ /* 0x000fc80007f1e0ff */
[----:B------:R-:W-:Y:S02]  /*18b0*/  LEA.HI.X.SX32 R21, R22, R21, 0x1, P0 ;  /* 0x0000001516157211 */ /* 0x000fe400000f0eff */
[----:B------:R-:W-:-:S04]  /*18c0*/  ISETP.GE.U32.AND P0, PT, R23, UR44, PT ;  /* 0x0000002c17007c0c */ /* 0x000fc8000bf06070 */
[----:B------:R-:W-:-:S13]  /*18d0*/  ISETP.GE.AND.EX P0, PT, R21, UR45, PT, P0 ;  /* 0x0000002d15007c0c */ /* 0x000fda000bf06300 */
[----:B------:R-:W-:Y:S05]  /*18e0*/  @!P0 BRA `(.L_x_18769) ;  /* 0xffffffe800888947 */ /* 0x000fea000383ffff */
[----:B------:R-:W-:Y:S05]  /*18f0*/  BSYNC B0 ;  /* 0x0000000000007941 */ /* 0x000fea0003800000 */
.L_x_18751:
[----:B------:R-:W-:Y:S05]  /*1900*/  EXIT ;  /* 0x000000000000794d */ /* 0x000fea0003800000 */
.L_x_18756:
[----:B------:R-:W-:Y:S01]  /*1910*/  HFMA2 R11, -RZ, RZ, 0, 1.847743988037109375e-06 ;  /* 0x0000001fff0b7431 */ /* 0x000fe200000001ff */
[----:B------:R-:W-:Y:S01]  /*1920*/  BSSY B1, `(.L_x_18770) ;  /* 0x0000006000017945 */ /* 0x000fe20003800000 */
[----:B------:R-:W-:Y:S02]  /*1930*/  IMAD.MOV.U32 R12, RZ, RZ, 0x2 ;  /* 0x00000002ff0c7424 */ /* 0x000fe400078e00ff */
[----:B------:R-:W-:-:S07]  /*1940*/  IMAD.MOV.U32 R15, RZ, RZ, -0x1 ;  /* 0xffffffffff0f7424 */ /* 0x000fce00078e00ff */
[----:B01234-:R-:W-:Y:S05]  /*1950*/  WARPSYNC.COLLECTIVE R15, `(.L_x_18771) ;  /* 0x000000000f087348 */ /* 0x01ffea0003c00000 */
[----:B------:R0:W0:Y:S02]  /*1960*/  SHFL.BFLY P6, R14, R13, R12, R11 ;  /* 0x0c00000c0d0e7389 */ /* 0x00002400000c000b */
[----:B01234-:R-:W-:Y:S05]  /*1970*/  ENDCOLLECTIVE ;  /* 0x000000000000791b */ /* 0x01ffea0003800000 */
.L_x_18771:
[----:B------:R-:W-:Y:S05]  /*1980*/  BSYNC B1 ;  /* 0x0000000000017941 */ /* 0x000fea0003800000 */
.L_x_18770:
[----:B------:R-:W-:Y:S01]  /*1990*/  FMNMX R13, R14, R13, !PT ;  /* 0x0000000d0e0d7209 */ /* 0x000fe20007800000 */
[----:B------:R-:W-:Y:S01]  /*19a0*/  IMAD.MOV.U32 R11, RZ, RZ, 0x1f ;  /* 0x0000001fff0b7424 */ /* 0x000fe200078e00ff */
[----:B------:R-:W-:Y:S02]  /*19b0*/  MOV R12, 0x1 ;  /* 0x00000001000c7802 */ /* 0x000fe40000000f00 */
[----:B------:R-:W-:-:S07]  /*19c0*/  MOV R15, 0xffffffff ;  /* 0xffffffff000f7802 */ /* 0x000fce0000000f00 */
[----:B------:R-:W-:Y:S05]  /*19d0*/  WARPSYNC.COLLECTIVE R15, `(.L_x_18772) ;  /* 0x000000000f087348 */ /* 0x000fea0003c00000 */
[----:B------:R0:W1:Y:S02]  /*19e0*/  SHFL.BFLY P6, R14, R13, R12, R11 ;  /* 0x0c00000c0d0e7389 */ /* 0x00006400000c000b */
[----:B01----:R-:W-:Y:S05]  /*19f0*/  ENDCOLLECTIVE ;  /* 0x000000000000791b */ /* 0x003fea0003800000 */
.L_x_18772:
[----:B------:R-:W-:Y:S01]  /*1a00*/  HFMA2 R12, -RZ, RZ, 0, 1.1920928955078125e-07 ;  /* 0x00000002ff0c7431 */ /* 0x000fe200000001ff */
[----:B------:R-:W-:Y:S01]  /*1a10*/  FMNMX R2, R13, R14, !PT ;  /* 0x0000000e0d027209 */ /* 0x000fe20007800000 */
[----:B------:R-:W-:-:S04]  /*1a20*/  IMAD.MOV.U32 R13, RZ, RZ, R0 ;  /* 0x000000ffff0d7224 */ /* 0x000fc800078e0000 */
[----:B------:R-:W-:-:S07]  /*1a30*/  FADD R29, -R2, R5 ;  /* 0x00000005021d7221 */ /* 0x000fce0000000100 */
[----:B------:R-:W-:Y:S05]  /*1a40*/  WARPSYNC.COLLECTIVE R15, `(.L_x_18773) ;  /* 0x000000000f087348 */ /* 0x000fea0003c00000 */
[----:B------:R0:W1:Y:S02]  /*1a50*/  SHFL.BFLY P6, R14, R13, R12, R11 ;  /* 0x0c00000c0d0e7389 */ /* 0x00006400000c000b */
[----:B01----:R-:W-:Y:S05]  /*1a60*/  ENDCOLLECTIVE ;  /* 0x000000000000791b */ /* 0x003fea0003800000 */
.L_x_18773:
        /* <DEDUP_REMOVED lines=8> */
.L_x_18774:
[----:B------:R-:W-:Y:S02]  /*1af0*/  MOV R12, 0x2 ;  /* 0x00000002000c7802 */ /* 0x000fe40000000f00 */
[----:B------:R-:W-:-:S04]  /*1b00*/  MOV R4, R14 ;  /* 0x0000000e00047202 */ /* 0x000fc80000000f00 */
[----:B------:R-:W-:Y:S01]  /*1b10*/  FMNMX R0, R3, R4, !PT ;  /* 0x0000000403007209 */ /* 0x000fe20007800000 */
[----:B------:R-:W-:-:S04]  /*1b20*/  IMAD.MOV.U32 R4, RZ, RZ, 0x3bbb989d ;  /* 0x3bbb989dff047424 */ /* 0x000fc800078e00ff */
[C---:B------:R-:W-:Y:S01]  /*1b30*/  FADD R3, -R0.reuse, R6 ;  /* 0x0000000600037221 */ /* 0x040fe20000000100 */
[----:B------:R-:W-:Y:S02]  /*1b40*/  HFMA2 R6, -RZ, RZ, 3.7421875, 0 ;  /* 0x437c0000ff067431 */ /* 0x000fe400000001ff */
[-C--:B------:R-:W-:Y:S01]  /*1b50*/  FFMA.SAT R27, R29, R4.reuse, 0.5 ;  /* 0x3f0000001d1b7423 */ /* 0x080fe20000002004 */
[----:B------:R-:W-:Y:S01]  /*1b60*/  FADD R7, -R0, R7 ;  /* 0x0000000700077221 */ /* 0x000fe20000000100 */
[----:B------:R-:W-:-:S03]  /*1b70*/  FFMA.SAT R11, R5, R4, 0.5 ;  /* 0x3f000000050b7423 */ /* 0x000fc60000002004 */
[----:B------:R-:W-:Y:S01]  /*1b80*/  FFMA.SAT R13, R7, R4, 0.5 ;  /* 0x3f000000070d7423 */ /* 0x000fe20000002004 */
[-C--:B------:R-:W-:Y:S01]  /*1b90*/  FFMA.RM R27, R27, R6.reuse, 12582913 ;  /* 0x4b4000011b1b7423 */ /* 0x080fe20000004006 */
[----:B------:R-:W-:-:S03]  /*1ba0*/  FFMA.RM R11, R11, R6, 12582913 ;  /* 0x4b4000010b0b7423 */ /* 0x000fc60000004006 */
        /* <DEDUP_REMOVED lines=9> */
[----:B------:R-:W-:Y:S01]  /*1c40*/  FFMA.SAT R11, R3, R4, 0.5 ;  /* 0x3f000000030b7423 */ /* 0x000fe20000002004 */
[----:B------:R-:W-:-:S03]  /*1c50*/  FFMA.RM R4, R13, R6, 12582913 ;  /* 0x4b4000010d047423 */ /* 0x000fc60000004006 */
[----:B------:R-:W1:Y:S01]  /*1c60*/  MUFU.EX2 R5, R5 ;  /* 0x0000000500057308 */ /* 0x000e620000000800 */
[----:B------:R-:W-:Y:S01]  /*1c70*/  FFMA.RM R11, R11, R6, 12582913 ;  /* 0x4b4000010b0b7423 */ /* 0x000fe20000004006 */
[C---:B------:R-:W-:Y:S01]  /*1c80*/  FADD R6, R4.reuse, -12583039 ;  /* 0xcb40007f04067421 */ /* 0x040fe20000000000 */
[----:B------:R-:W-:-:S03]  /*1c90*/  SHF.L.U32 R4, R4, 0x17, RZ ;  /* 0x0000001704047819 */ /* 0x000fc600000006ff */
[----:B------:R-:W-:Y:S01]  /*1ca0*/  FFMA R6, R7, 1.4426950216293334961, -R6 ;  /* 0x3fb8aa3b07067823 */ /* 0x000fe20000000806 */
[----:B0-----:R-:W-:-:S03]  /*1cb0*/  FMUL R2, R2, R29 ;  /* 0x0000001d02027220 */ /* 0x001fc60000400000 */
[----:B------:R-:W-:Y:S01]  /*1cc0*/  FFMA R7, R7, 1.925963033500011079e-08, R6 ;  /* 0x32a5706007077823 */ /* 0x000fe20000000006 */
[----:B------:R-:W-:Y:S01]  /*1cd0*/  FADD R6, R11, -12583039 ;  /* 0xcb40007f0b067421 */ /* 0x000fe20000000000 */
[----:B------:R-:W-:-:S03]  /*1ce0*/  FADD R13, RZ, R2 ;  /* 0x00000002ff0d7221 */ /* 0x000fc60000000000 */
[C---:B------:R-:W-:Y:S01]  /*1cf0*/  FFMA R6, R3.reuse, 1.4426950216293334961, -R6 ;  /* 0x3fb8aa3b03067823 */ /* 0x040fe20000000806 */
[----:B------:R-:W0:Y:S01]  /*1d00*/  MUFU.EX2 R7, R7 ;  /* 0x0000000700077308 */ /* 0x000e220000000800 */
[----:B-1----:R-:W-:Y:S02]  /*1d10*/  FMUL R0, R0, R5 ;  /* 0x0000000500007220 */ /* 0x002fe40000400000 */
[----:B------:R-:W-:Y:S01]  /*1d20*/  FFMA R5, R3, 1.925963033500011079e-08, R6 ;  /* 0x32a5706003057823 */ /* 0x000fe20000000006 */
[----:B------:R-:W-:Y:S02]  /*1d30*/  IMAD.SHL.U32 R3, R11, 0x800000, RZ ;  /* 0x008000000b037824 */ /* 0x000fe400078e00ff */
[----:B------:R-:W-:Y:S01]  /*1d40*/  FADD R13, R13, R0 ;  /* 0x000000000d0d7221 */ /* 0x000fe20000000000 */
[----:B------:R-:W-:Y:S01]  /*1d50*/  IMAD.MOV.U32 R11, RZ, RZ, 0x1f ;  /* 0x0000001fff0b7424 */ /* 0x000fe200078e00ff */
[----:B------:R1:W2:Y:S06]  /*1d60*/  MUFU.EX2 R6, R5 ;  /* 0x0000000500067308 */ /* 0x0002ac0000000800 */
[----:B012---:R-:W-:Y:S05]  /*1d70*/  WARPSYNC.COLLECTIVE R15, `(.L_x_18775) ;  /* 0x000000000f087348 */ /* 0x007fea0003c00000 */
[----:B------:R3:W4:Y:S02]  /*1d80*/  SHFL.BFLY P6, R14, R13, R12, R11 ;  /* 0x0c00000c0d0e7389 */ /* 0x00072400000c000b */
[----:B01234-:R-:W-:Y:S05]  /*1d90*/  ENDCOLLECTIVE ;  /* 0x000000000000791b */ /* 0x01ffea0003800000 */
.L_x_18775:
[----:B------:R-:W-:Y:S01]  /*1da0*/  FMUL R4, R4, R7 ;  /* 0x0000000704047220 */ /* 0x000fe20000400000 */
[----:B------:R-:W-:Y:S01]  /*1db0*/  FMUL R3, R3, R6 ;  /* 0x0000000603037220 */ /* 0x000fe20000400000 */
[----:B------:R-:W-:-:S03]  /*1dc0*/  IMAD.MOV.U32 R12, RZ, RZ, 0x1 ;  /* 0x00000001ff0c7424 */ /* 0x000fc600078e00ff */
[----:B------:R-:W-:-:S04]  /*1dd0*/  FADD R5, RZ, R3 ;  /* 0x00000003ff057221 */ /* 0x000fc80000000000 */
[----:B------:R-:W-:Y:S01]  /*1de0*/  FADD R10, R5, R4 ;  /* 0x00000004050a7221 */ /* 0x000fe20000000000 */
[----:B------:R-:W-:-:S05]  /*1df0*/  FADD R6, R13, R14 ;  /* 0x0000000e0d067221 */ /* 0x000fca0000000000 */
[----:B------:R-:W-:-:S07]  /*1e00*/  MOV R13, R6 ;  /* 0x00000006000d7202 */ /* 0x000fce0000000f00 */
[----:B------:R-:W-:Y:S05]  /*1e10*/  WARPSYNC.COLLECTIVE R15, `(.L_x_18776) ;  /* 0x000000000f087348 */ /* 0x000fea0003c00000 */
[----:B------:R0:W1:Y:S02]  /*1e20*/  SHFL.BFLY P6, R14, R13, R12, R11 ;  /* 0x0c00000c0d0e7389 */ /* 0x00006400000c000b */
[----:B01----:R-:W-:Y:S05]  /*1e30*/  ENDCOLLECTIVE ;  /* 0x000000000000791b */ /* 0x003fea0003800000 */
.L_x_18776:
[----:B------:R-:W-:Y:S02]  /*1e40*/  HFMA2 R12, -RZ, RZ, 0, 1.1920928955078125e-07 ;  /* 0x00000002ff0c7431 */ /* 0x000fe400000001ff */
[----:B------:R-:W-:Y:S02]  /*1e50*/  IMAD.MOV.U32 R13, RZ, RZ, R10 ;  /* 0x000000ffff0d7224 */ /* 0x000fe400078e000a */
[----:B------:R-:W-:-:S07]  /*1e60*/  FADD R5, R6, R14 ;  /* 0x0000000e06057221 */ /* 0x000fce0000000000 */
[----:B------:R-:W-:Y:S05]  /*1e70*/  WARPSYNC.COLLECTIVE R15, `(.L_x_18777) ;  /* 0x000000000f087348 */ /* 0x000fea0003c00000 */
[----:B------:R0:W1:Y:S02]  /*1e80*/  SHFL.BFLY P6, R14, R13, R12, R11 ;  /* 0x0c00000c0d0e7389 */ /* 0x00006400000c000b */
[----:B01----:R-:W-:Y:S05]  /*1e90*/  ENDCOLLECTIVE ;  /* 0x000000000000791b */ /* 0x003fea0003800000 */
.L_x_18777:
[----:B------:R-:W-:Y:S02]  /*1ea0*/  IMAD.MOV.U32 R12, RZ, RZ, 0x1 ;  /* 0x00000001ff0c7424 */ /* 0x000fe400078e00ff */
[----:B------:R-:W-:-:S04]  /*1eb0*/  IMAD.MOV.U32 R7, RZ, RZ, R14 ;  /* 0x000000ffff077224 */ /* 0x000fc800078e000e */
[----:B------:R-:W-:-:S05]  /*1ec0*/  FADD R7, R10, R7 ;  /* 0x000000070a077221 */ /* 0x000fca0000000000 */
[----:B------:R-:W-:-:S07]  /*1ed0*/  MOV R13, R7 ;  /* 0x00000007000d7202 */ /* 0x000fce0000000f00 */
[----:B------:R-:W-:Y:S05]  /*1ee0*/  WARPSYNC.COLLECTIVE R15, `(.L_x_18778) ;  /* 0x000000000f087348 */ /* 0x000fea0003c00000 */
[----:B------:R0:W1:Y:S02]  /*1ef0*/  SHFL.BFLY P6, R14, R13, R12, R11 ;  /* 0x0c00000c0d0e7389 */ /* 0x00006400000c000b */
[----:B01----:R-:W-:Y:S05]  /*1f00*/  ENDCOLLECTIVE ;  /* 0x000000000000791b */ /* 0x003fea0003800000 */
.L_x_18778:
[----:B------:R-:W-:Y:S01]  /*1f10*/  MOV R26, R14 ;  /* 0x0000000e001a7202 */ /* 0x000fe20000000f00 */
[----:B------:R-:W-:Y:S06]  /*1f20*/  BRA `(.L_x_18779) ;  /* 0xfffffff000f87947 */ /* 0x000fec000383ffff */
        .weak           $__internal_298_$__cuda_sm3x_div_rn_noftz_f32_slowpath
        .type           $__internal_298_$__cuda_sm3x_div_rn_noftz_f32_slowpath,@function
        .size           $__internal_298_$__cuda_sm3x_div_rn_noftz_f32_slowpath,(.L_x_37675 - $__internal_298_$__cuda_sm3x_div_rn_noftz_f32_slowpath)
$__internal_298_$__cuda_sm3x_div_rn_noftz_f32_slowpath:
        /* <DEDUP_REMOVED lines=35> */
.L_x_18781:
        /* <DEDUP_REMOVED lines=51> */
.L_x_18788:
[----:B------:R-:W-:-:S04]  /*2490*/  LOP3.LUT R13, R13, 0x80000000, RZ, 0xc0, !PT ;  /* 0x800000000d0d7812 */ /* 0x000fc800078ec0ff */
[----:B------:R-:W-:Y:S01]  /*24a0*/  LOP3.LUT R13, R13, 0x7f800000, RZ, 0xfc, !PT ;  /* 0x7f8000000d0d7812 */ /* 0x000fe200078efcff */
[----:B------:R-:W-:Y:S06]  /*24b0*/  BRA `(.L_x_18789) ;  /* 0x0000000000047947 */ /* 0x000fec0003800000 */
.L_x_18787:
[----:B------:R-:W-:-:S07]  /*24c0*/  LEA R13, R12, R13, 0x17 ;  /* 0x0000000d0c0d7211 */ /* 0x000fce00078eb8ff */
.L_x_18789:
[----:B------:R-:W-:Y:S05]  /*24d0*/  BSYNC.RECONVERGENT B3 ;  /* 0x0000000000037941 */ /* 0x000fea0003800200 */
.L_x_18786:
[----:B------:R-:W-:Y:S05]  /*24e0*/  BRA `(.L_x_18790) ;  /* 0x0000000000207947 */ /* 0x000fea0003800000 */
.L_x_18785:
[----:B------:R-:W-:-:S04]  /*24f0*/  LOP3.LUT R13, R13, 0x80000000, R2, 0x48, !PT ;  /* 0x800000000d0d7812 */ /* 0x000fc800078e4802 */
[----:B------:R-:W-:Y:S01]  /*2500*/  LOP3.LUT R13, R13, 0x7f800000, RZ, 0xfc, !PT ;  /* 0x7f8000000d0d7812 */ /* 0x000fe200078efcff */
[----:B------:R-:W-:Y:S06]  /*2510*/  BRA `(.L_x_18790) ;  /* 0x0000000000147947 */ /* 0x000fec0003800000 */
.L_x_18784:
[----:B------:R-:W-:Y:S01]  /*2520*/  LOP3.LUT R13, R13, 0x80000000, R2, 0x48, !PT ;  /* 0x800000000d0d7812 */ /* 0x000fe200078e4802 */
[----:B------:R-:W-:Y:S06]  /*2530*/  BRA `(.L_x_18790) ;  /* 0x00000000000c7947 */ /* 0x000fec0003800000 */
.L_x_18783:
[----:B------:R-:W0:Y:S01]  /*2540*/  MUFU.RSQ R13, -QNAN ;  /* 0xffc00000000d7908 */ /* 0x000e220000001400 */
[----:B------:R-:W-:Y:S05]  /*2550*/  BRA `(.L_x_18790) ;  /* 0x0000000000047947 */ /* 0x000fea0003800000 */
.L_x_18782:
[----:B------:R-:W-:-:S07]  /*2560*/  FADD.FTZ R13, R2, R5 ;  /* 0x00000005020d7221 */ /* 0x000fce0000010000 */
.L_x_18790:
[----:B------:R-:W-:Y:S05]  /*2570*/  BSYNC.RECONVERGENT B2 ;  /* 0x0000000000027941 */ /* 0x000fea0003800200 */
.L_x_18780:
[----:B------:R-:W-:Y:S02]  /*2580*/  HFMA2 R11, -RZ, RZ, 0, 0 ;  /* 0x00000000ff0b7431 */ /* 0x000fe400000001ff */
[----:B0-----:R-:W-:Y:S02]  /*2590*/  IMAD.MOV.U32 R7, RZ, RZ, R13 ;  /* 0x000000ffff077224 */ /* 0x001fe400078e000d */
[----:B------:R-:W-:Y:S05]  /*25a0*/  RET.REL.NODEC R10 `(_Z15SoftmaxWarpImplI22BroadcastScaleMaskLoadIffbLm3EiE11DirectStoreIffEfLi2ELi2ELi4ELi2ELb1EL9Algorithm0EEvT_T0_ll) ;  /* 0xffffffd80a947950 */ /* 0x000fea0003c3ffff */
.L_x_18791:
        /* <DEDUP_REMOVED lines=13> */
.L_x_37675:


//--------------------- .text._Z15SoftmaxWarpImplI22BroadcastScaleMaskLoadIffbLm3EiE11DirectStoreIffEfLi2ELi2ELi4ELi2ELb0EL9Algorithm0EEvT_T0_ll --------------------------
	.section	.text._Z15SoftmaxWarpImplI22BroadcastScaleMaskLoadIffbLm3EiE11DirectStoreIffEfLi2ELi2ELi4ELi2ELb0EL9Algorithm0EEvT_T0_ll,"ax",@progbits
	.align	128
        .global         _Z15SoftmaxWarpImplI22BroadcastScaleMaskLoadIffbLm3EiE11DirectStoreIffEfLi2ELi2ELi4ELi2ELb0EL9Algorithm0EEvT_T0_ll
        .type           _Z15SoftmaxWarpImplI22BroadcastScaleMaskLoadIffbLm3EiE11DirectStoreIffEfLi2ELi2ELi4ELi2ELb0EL9Algorithm0EEvT_T0_ll,@function
        .size           _Z15SoftmaxWarpImplI22BroadcastScaleMaskLoadIffbLm3EiE11DirectStoreIffEfLi2ELi2ELi4ELi2ELb0EL9Algorithm0EEvT_T0_ll,(.L_x_37676 - _Z15SoftmaxWarpImplI22BroadcastScaleMaskLoadIffbLm3EiE11DirectStoreIffEfLi2ELi2ELi4ELi2ELb0EL9Algorithm0EEvT_T0_ll)
        .other          _Z15SoftmaxWarpImplI22BroadcastScaleMaskLoadIffbLm3EiE11DirectStoreIffEfLi2ELi2ELi4ELi2ELb0EL9Algorithm0EEvT_T0_ll,@"STO_CUDA_ENTRY STV_DEFAULT"
_Z15SoftmaxWarpImplI22BroadcastScaleMaskLoadIffbLm3EiE11DirectStoreIffEfLi2ELi2ELi4ELi2ELb0EL9Algorithm0EEvT_T0_ll:
.text._Z15SoftmaxWarpImplI22BroadcastScaleMaskLoadIffbLm3EiE11DirectStoreIffEfLi2ELi2ELi4ELi2ELb0EL9Algorithm0EEvT_T0_ll:
        /* <DEDUP_REMOVED lines=26> */
.L_x_18792:
        /* <DEDUP_REMOVED lines=20> */
.L_x_18802:
        /* <DEDUP_REMOVED lines=125> */
[----:B------:R-:W-:Y:S02]  /*0ab0*/  R2UR UR9, R17 ;  /* 0x00000000110972ca */ /* 0x000fe400000e0000 */
[----:B------:R-:W-:Y:S01]  /*0ac0*/  SHF.R.S32.HI R13, RZ, 0x1, R4 ;  /* 0x00000001ff0d7819 */ /* 0x000fe20000011404 */
[----:B0-----:R-:W0:Y:S01]  /*0ad0*/  LDC.64 R10, c[0x0][0x3e8] ;  /* 0x0000fa00ff0a7b82 */ /* 0x001e220000000a00 */
[----:B--2---:R-:W-:Y:S02]  /*0ae0*/  PRMT R5, R15, 0x7771, RZ ;  /* 0x000077710f057816 */ /* 0x004fe400000000ff */
[----:B---3--:R-:W-:Y:S02]  /*0af0*/  PRMT R12, R24, 0x7771, RZ ;  /* 0x00007771180c7816 */ /* 0x008fe400000000ff */
[----:B------:R-:W-:Y:S02]  /*0b00*/  ISETP.NE.AND P1, PT, R5, RZ, PT ;  /* 0x000000ff0500720c */ /* 0x000fe40003f25270 */
[----:B------:R-:W-:-:S02]  /*0b10*/  ISETP.NE.AND P3, PT, R12, RZ, PT ;  /* 0x000000ff0c00720c */ /* 0x000fc40003f65270 */
[----:B------:R-:W-:-:S05]  /*0b20*/  SHF.R.S32.HI R5, RZ, 0x1, R0 ;  /* 0x00000001ff057819 */ /* 0x000fca0000011400 */
[----:B----4-:R-:W-:-:S04]  /*0b30*/  IMAD.WIDE R2, R5, 0x8, R8 ;  /* 0x0000000805027825 */ /* 0x010fc800078e0208 */
        /* <DEDUP_REMOVED lines=34> */
[----:B------:R-:W-:Y:S01]  /*0d60*/  FADD R26, -R2, R5 ;  /* 0x00000005021a7221 */ /* 0x000fe20000000100 */
[----:B-1----:R-:W-:Y:S01]  /*0d70*/  FMNMX R5, R3, R4, !PT ;  /* 0x0000000403057209 */ /* 0x002fe20007800000 */
[----:B------:R-:W-:Y:S02]  /*0d80*/  FADD R12, R27, -R2 ;  /* 0x800000021b0c7221 */ /* 0x000fe40000000000 */
[-C--:B------:R-:W-:Y:S02]  /*0d90*/  FFMA.SAT R2, R26, R15.reuse, 0.5 ;  /* 0x3f0000001a027423 */ /* 0x080fe4000000200f */
[----:B------:R-:W-:Y:S01]  /*0da0*/  FADD R10, R10, -R5 ;  /* 0x800000050a0a7221 */ /* 0x000fe20000000000 */
[----:B------:R-:W-:Y:S01]  /*0db0*/  FFMA.SAT R14, R12, R15, 0.5 ;  /* 0x3f0000000c0e7423 */ /* 0x000fe2000000200f */
[----:B------:R-:W-:Y:S01]  /*0dc0*/  FADD R24, -R5, R24 ;  /* 0x0000001805187221 */ /* 0x000fe20000000100 */
[----:B------:R-:W-:Y:S01]  /*0dd0*/  FFMA.RM R2, R2, R11, 12582913 ;  /* 0x4b40000102027423 */ /* 0x000fe2000000400b */
[----:B------:R-:W-:Y:S01]  /*0de0*/  FFMA.SAT R4, R10, R15, 0.5 ;  /* 0x3f0000000a047423 */ /* 0x000fe2000000200f */
[----:B------:R-:W-:-:S02]  /*0df0*/  FFMA.RM R0, R14, R11, 12582913 ;  /* 0x4b4000010e007423 */ /* 0x000fc4000000400b */
[----:B------:R-:W-:Y:S01]  /*0e00*/  FADD R25, R2, -12583039 ;  /* 0xcb40007f02197421 */ /* 0x000fe20000000000 */
[----:B------:R-:W-:Y:S01]  /*0e10*/  FFMA.RM R3, R4, R11, 12582913 ;  /* 0x4b40000104037423 */ /* 0x000fe2000000400b */
        /* <DEDUP_REMOVED lines=12> */
[----:B------:R-:W-:Y:S01]  /*0ee0*/  MUFU.EX2 R25, R25 ;  /* 0x0000001900197308 */ /* 0x000fe20000000800 */
[----:B------:R-:W-:Y:S01]  /*0ef0*/  FFMA R15, R24, 1.4426950216293334961, -R15 ;  /* 0x3fb8aa3b180f7823 */ /* 0x000fe2000000080f */
[----:B------:R-:W-:Y:S01]  /*0f00*/  IMAD.SHL.U32 R4, R2, 0x800000, RZ ;  /* 0x0080000002047824 */ /* 0x000fe200078e00ff */
[----:B------:R-:W-:-:S02]  /*0f10*/  SHF.L.U32 R3, R3, 0x17, RZ ;  /* 0x0000001703037819 */ /* 0x000fc400000006ff */
[----:B------:R-:W-:-:S03]  /*0f20*/  FFMA R15, R24, 1.925963033500011079e-08, R15 ;  /* 0x32a57060180f7823 */ /* 0x000fc6000000000f */
[----:B------:R-:W0:Y:S08]  /*0f30*/  MUFU.EX2 R13, R13 ;  /* 0x0000000d000d7308 */ /* 0x000e300000000800 */
[----:B------:R-:W1:Y:S08]  /*0f40*/  MUFU.EX2 R10, R5 ;  /* 0x00000005000a7308 */ /* 0x000e700000000800 */
[----:B------:R-:W2:Y:S01]  /*0f50*/  MUFU.EX2 R15, R15 ;  /* 0x0000000f000f7308 */ /* 0x000ea20000000800 */
[----:B0-----:R-:W-:Y:S01]  /*0f60*/  FMUL R2, R0, R13 ;  /* 0x0000000d00027220 */ /* 0x001fe20000400000 */
[----:B------:R-:W-:Y:S01]  /*0f70*/  FMUL R0, R4, R25 ;  /* 0x0000001904007220 */ /* 0x000fe20000400000 */
[----:B------:R-:W-:-:S02]  /*0f80*/  IMAD.SHL.U32 R4, R11, 0x800000, RZ ;  /* 0x008000000b047824 */ /* 0x000fc400078e00ff */
[----:B------:R-:W-:Y:S01]  /*0f90*/  FADD R13, RZ, R2 ;  /* 0x00000002ff0d7221 */ /* 0x000fe20000000000 */
[----:B-1----:R-:W-:-:S03]  /*0fa0*/  FMUL R3, R3, R10 ;  /* 0x0000000a03037220 */ /* 0x002fc60000400000 */
[----:B------:R-:W-:Y:S01]  /*0fb0*/  FADD R13, R13, R0 ;  /* 0x000000000d0d7221 */ /* 0x000fe20000000000 */
[----:B------:R-:W-:-:S04]  /*0fc0*/  FADD R5, RZ, R3 ;  /* 0x00000003ff057221 */ /* 0x000fc80000000000 */
[----:B------:R-:W0:Y:S01]  /*0fd0*/  SHFL.BFLY PT, R14, R13, 0x2, 0x1f ;  /* 0x0c401f000d0e7f89 */ /* 0x000e2200000e0000 */
[----:B--2---:R-:W-:-:S04]  /*0fe0*/  FMUL R4, R4, R15 ;  /* 0x0000000f04047220 */ /* 0x004fc80000400000 */
[----:B------:R-:W-:-:S05]  /*0ff0*/  FADD R10, R5, R4 ;  /* 0x00000004050a7221 */ /* 0x000fca0000000000 */
[----:B------:R-:W1:Y:S01]  /*1000*/  SHFL.BFLY PT, R25, R10, 0x2, 0x1f ;  /* 0x0c401f000a197f89 */ /* 0x000e6200000e0000 */
[----:B0-----:R-:W-:-:S05]  /*1010*/  FADD R24, R13, R14 ;  /* 0x0000000e0d187221 */ /* 0x001fca0000000000 */
[----:B------:R-:W0:Y:S01]  /*1020*/  SHFL.BFLY PT, R14, R24, 0x1, 0x1f ;  /* 0x0c201f00180e7f89 */ /* 0x000e2200000e0000 */
[----:B-1----:R-:W-:-:S05]  /*1030*/  FADD R25, R10, R25 ;  /* 0x000000190a197221 */ /* 0x002fca0000000000 */
[----:B------:R1:W2:Y:S02]  /*1040*/  SHFL.BFLY PT, R26, R25, 0x1, 0x1f ;  /* 0x0c201f00191a7f89 */ /* 0x0002a400000e0000 */
[----:B01----:R-:W-:-:S07]  /*1050*/  FADD R5, R24, R14 ;  /* 0x0000000e18057221 */ /* 0x003fce0000000000 */
.L_x_18812:
        /* <DEDUP_REMOVED lines=11> */
[----:B------:R-:W-:Y:S05]  /*1110*/  CALL.REL.NOINC `($__internal_299_$__cuda_sm3x_div_rn_noftz_f32_slowpath) ;  /* 0x0000000800b47944 */ /* 0x000fea0003c00000 */
[----:B------:R-:W-:-:S07]  /*1120*/  MOV R10, R2 ;  /* 0x00000002000a7202 */ /* 0x000fce0000000f00 */
.L_x_18795:
[----:B------:R-:W-:Y:S05]  /*1130*/  BSYNC.RECONVERGENT B0 ;  /* 0x0000000000007941 */ /* 0x000fea0003800200 */
.L_x_18794:
        /* <DEDUP_REMOVED lines=11> */
[----:B------:R-:W-:Y:S05]  /*11f0*/  CALL.REL.NOINC `($__internal_299_$__cuda_sm3x_div_rn_noftz_f32_slowpath) ;  /* 0x00000008007c7944 */ /* 0x000fea0003c00000 */
[----:B------:R-:W-:-:S07]  /*1200*/  MOV R11, R2 ;  /* 0x00000002000b7202 */ /* 0x000fce0000000f00 */
.L_x_18797:
[----:B------:R-:W-:Y:S05]  /*1210*/  BSYNC.RECONVERGENT B0 ;  /* 0x0000000000007941 */ /* 0x000fea0003800200 */
.L_x_18796:
        /* <DEDUP_REMOVED lines=23> */
[----:B------:R-:W-:Y:S05]  /*1390*/  CALL.REL.NOINC `($__internal_299_$__cuda_sm3x_div_rn_noftz_f32_slowpath) ;  /* 0x0000000800147944 */ /* 0x000fea0003c00000 */
[----:B------:R-:W-:-:S07]  /*13a0*/  MOV R14, R2 ;  /* 0x00000002000e7202 */ /* 0x000fce0000000f00 */
.L_x_18799:
[----:B------:R-:W-:Y:S05]  /*13b0*/  BSYNC.RECONVERGENT B0 ;  /* 0x0000000000007941 */ /* 0x000fea0003800200 */
.L_x_18798:
        /* <DEDUP_REMOVED lines=12> */
[----:B------:R-:W-:Y:S05]  /*1480*/  CALL.REL.NOINC `($__internal_299_$__cuda_sm3x_div_rn_noftz_f32_slowpath) ;  /* 0x0000000400d87944 */ /* 0x000fea0003c00000 */
[----:B------:R-:W-:-:S07]  /*1490*/  IMAD.MOV.U32 R15, RZ, RZ, R2 ;  /* 0x000000ffff0f7224 */ /* 0x000fce00078e0002 */
.L_x_18801:
[----:B------:R-:W-:Y:S05]  /*14a0*/  BSYNC.RECONVERGENT B0 ;  /* 0x0000000000007941 */ /* 0x000fea0003800200 */
.L_x_18800:
        /* <DEDUP_REMOVED lines=18> */
.L_x_18793:
[----:B------:R-:W-:Y:S01]  /*15d0*/  HFMA2 R12, -RZ, RZ, 0, 1.1920928955078125e-07 ;  /* 0x00000002ff0c7431 */ /* 0x000fe200000001ff */
[----:B------:R-:W-:Y:S01]  /*15e0*/  BSSY B0, `(.L_x_18803) ;  /* 0x0000006000007945 */ /* 0x000fe20003800000 */
[----:B------:R-:W-:Y:S01]  /*15f0*/  IMAD.MOV.U32 R11, RZ, RZ, 0x1f ;  /* 0x0000001fff0b7424 */ /* 0x000fe200078e00ff */
[----:B------:R-:W-:-:S07]  /*1600*/  MOV R15, 0xffffffff ;  /* 0xffffffff000f7802 */ /* 0x000fce0000000f00 */
[----:B------:R-:W-:Y:S05]  /*1610*/  WARPSYNC.COLLECTIVE R15, `(.L_x_18804) ;  /* 0x000000000f087348 */ /* 0x000fea0003c00000 */
[----:B------:R0:W1:Y:S02]  /*1620*/  SHFL.BFLY P6, R14, R13, R12, R11 ;  /* 0x0c00000c0d0e7389 */ /* 0x00006400000c000b */
[----:B01----:R-:W-:Y:S05]  /*1630*/  ENDCOLLECTIVE ;  /* 0x000000000000791b */ /* 0x003fea0003800000 */
.L_x_18804:
[----:B------:R-:W-:Y:S05]  /*1640*/  BSYNC B0 ;  /* 0x0000000000007941 */ /* 0x000fea0003800000 */
.L_x_18803:
[----:B------:R-:W-:Y:S01]  /*1650*/  HFMA2 R11, -RZ, RZ, 0, 1.847743988037109375e-06 ;  /* 0x0000001fff0b7431 */ /* 0x000fe200000001ff */
[----:B------:R-:W-:Y:S01]  /*1660*/  FMNMX R13, R13, R14, !PT ;  /* 0x0000000e0d0d7209 */ /* 0x000fe20007800000 */
[----:B------:R-:W-:Y:S02]  /*1670*/  IMAD.MOV.U32 R12, RZ, RZ, 0x1 ;  /* 0x00000001ff0c7424 */ /* 0x000fe400078e00ff */
[----:B------:R-:W-:-:S07]  /*1680*/  IMAD.MOV.U32 R15, RZ, RZ, -0x1 ;  /* 0xffffffffff0f7424 */ /* 0x000fce00078e00ff */
[----:B------:R-:W-:Y:S05]  /*1690*/  WARPSYNC.COLLECTIVE R15, `(.L_x_18805) ;  /* 0x000000000f087348 */ /* 0x000fea0003c00000 */
[----:B------:R0:W1:Y:S02]  /*16a0*/  SHFL.BFLY P6, R14, R13, R12, R11 ;  /* 0x0c00000c0d0e7389 */ /* 0x00006400000c000b */
[----:B01----:R-:W-:Y:S05]  /*16b0*/  ENDCOLLECTIVE ;  /* 0x000000000000791b */ /* 0x003fea0003800000 */
.L_x_18805:
[----:B------:R-:W-:Y:S01]  /*16c0*/  IMAD.MOV.U32 R12, RZ, RZ, 0x2 ;  /* 0x00000002ff0c7424 */ /* 0x000fe200078e00ff */
[----:B------:R-:W-:Y:S02]  /*16d0*/  FMNMX R2, R13, R14, !PT ;  /* 0x0000000e0d027209 */ /* 0x000fe40007800000 */
[----:B------:R-:W-:-:S07]  /*16e0*/  MOV R13, R0 ;  /* 0x00000000000d7202 */ /* 0x000fce0000000f00 */
[----:B------:R-:W-:Y:S05]  /*16f0*/  WARPSYNC.COLLECTIVE R15, `(.L_x_18806) ;  /* 0x000000000f087348 */ /* 0x000fea0003c00000 */
[----:B------:R0:W1:Y:S02]  /*1700*/  SHFL.BFLY P6, R14, R13, R12, R11 ;  /* 0x0c00000c0d0e7389 */ /* 0x00006400000c000b */
[----:B01----:R-:W-:Y:S05]  /*1710*/  ENDCOLLECTIVE ;  /* 0x000000000000791b */ /* 0x003fea0003800000 */
.L_x_18806:
[----:B------:R-:W-:Y:S01]  /*1720*/  HFMA2 R12, -RZ, RZ, 0, 5.9604644775390625e-08 ;  /* 0x00000001ff0c7431 */ /* 0x000fe200000001ff */
[----:B------:R-:W-:-:S04]  /*1730*/  MOV R3, R14 ;  /* 0x0000000e00037202 */ /* 0x000fc80000000f00 */
[----:B------:R-:W-:Y:S01]  /*1740*/  FMNMX R3, R0, R3, !PT ;  /* 0x0000000300037209 */ /* 0x000fe20007800000 */
[----:B------:R-:W-:-:S04]  /*1750*/  FADD R0, R27, -R2 ;  /* 0x800000021b007221 */ /* 0x000fc80000000000 */
[----:B------:R-:W-:-:S07]  /*1760*/  IMAD.MOV.U32 R13, RZ, RZ, R3 ;  /* 0x000000ffff0d7224 */ /* 0x000fce00078e0003 */
[----:B------:R-:W-:Y:S05]  /*1770*/  WARPSYNC.COLLECTIVE R15, `(.L_x_18807) ;  /* 0x000000000f087348 */ /* 0x000fea0003c00000 */
[----:B------:R0:W1:Y:S02]  /*1780*/  SHFL.BFLY P6, R14, R13, R12, R11 ;  /* 0x0c00000c0d0e7389 */ /* 0x00006400000c000b */
[----:B01----:R-:W-:Y:S05]  /*1790*/  ENDCOLLECTIVE ;  /* 0x000000000000791b */ /* 0x003fea0003800000 */
.L_x_18807:
[----:B------:R-:W-:Y:S02]  /*17a0*/  IMAD.MOV.U32 R4, RZ, RZ, R14 ;  /* 0x000000ffff047224 */ /* 0x000fe400078e000e */
[----:B------:R-:W-:Y:S01]  /*17b0*/  FADD R14, -R2, R5 ;  /* 0x00000005020e7221 */ /* 0x000fe20000000100 */
[----:B------:R-:W-:Y:S02]  /*17c0*/  MOV R5, 0x3bbb989d ;  /* 0x3bbb989d00057802 */ /* 0x000fe40000000f00 */
[----:B------:R-:W-:-:S03]  /*17d0*/  FMNMX R25, R3, R4, !PT ;  /* 0x0000000403197209 */ /* 0x000fc60007800000 */
[-C--:B------:R-:W-:Y:S02]  /*17e0*/  FFMA.SAT R2, R0, R5.reuse, 0.5 ;  /* 0x3f00000000027423 */ /* 0x080fe40000002005 */
[----:B------:R-:W-:Y:S01]  /*17f0*/  FADD R3, R10, -R25 ;  /* 0x800000190a037221 */ /* 0x000fe20000000000 */
[----:B------:R-:W-:Y:S01]  /*1800*/  FADD R4, -R25, R24 ;  /* 0x0000001819047221 */ /* 0x000fe20000000100 */
[----:B------:R-:W-:Y:S02]  /*1810*/  IMAD.MOV.U32 R25, RZ, RZ, 0x437c0000 ;  /* 0x437c0000ff197424 */ /* 0x000fe400078e00ff */
[-C--:B------:R-:W-:Y:S01]  /*1820*/  FFMA.SAT R10, R3, R5.reuse, 0.5 ;  /* 0x3f000000030a7423 */ /* 0x080fe20000002005 */
[----:B------:R-:W-:Y:S01]  /*1830*/  FFMA.SAT R12, R4, R5, 0.5 ;  /* 0x3f000000040c7423 */ /* 0x000fe20000002005 */
[-C--:B------:R-:W-:Y:S02]  /*1840*/  FFMA.RM R2, R2, R25.reuse, 12582913 ;  /* 0x4b40000102027423 */ /* 0x080fe40000004019 */
[----:B------:R-:W-:-:S02]  /*1850*/  FFMA.RM R10, R10, R25, 12582913 ;  /* 0x4b4000010a0a7423 */ /* 0x000fc40000004019 */
[C---:B------:R-:W-:Y:S01]  /*1860*/  FADD R11, R2.reuse, -12583039 ;  /* 0xcb40007f020b7421 */ /* 0x040fe20000000000 */
[----:B------:R-:W-:-:S03]  /*1870*/  SHF.L.U32 R2, R2, 0x17, RZ ;  /* 0x0000001702027819 */ /* 0x000fc600000006ff */
[----:B------:R-:W-:-:S04]  /*1880*/  FFMA R11, R0, 1.4426950216293334961, -R11 ;  /* 0x3fb8aa3b000b7823 */ /* 0x000fc8000000080b */
[----:B------:R-:W-:Y:S01]  /*1890*/  FFMA R11, R0, 1.925963033500011079e-08, R11 ;  /* 0x32a57060000b7823 */ /* 0x000fe2000000000b */
[----:B------:R-:W-:Y:S01]  /*18a0*/  FFMA.SAT R0, R14, R5, 0.5 ;  /* 0x3f0000000e007423 */ /* 0x000fe20000002005 */
[-C--:B------:R-:W-:Y:S01]  /*18b0*/  FFMA.RM R5, R12, R25.reuse, 12582913 ;  /* 0x4b4000010c057423 */ /* 0x080fe20000004019 */
[----:B------:R-:W-:Y:S02]  /*18c0*/  IMAD.MOV.U32 R12, RZ, RZ, 0x2 ;  /* 0x00000002ff0c7424 */ /* 0x000fe400078e00ff */
        /* <DEDUP_REMOVED lines=8> */
[----:B------:R-:W-:-:S04]  /*1950*/  FADD R11, R5, -12583039 ;  /* 0xcb40007f050b7421 */ /* 0x000fc80000000000 */
[----:B------:R-:W-:-:S04]  /*1960*/  FFMA R11, R4, 1.4426950216293334961, -R11 ;  /* 0x3fb8aa3b040b7823 */ /* 0x000fc8000000080b */
[----:B------:R-:W-:Y:S01]  /*1970*/  FFMA R25, R4, 1.925963033500011079e-08, R11 ;  /* 0x32a5706004197823 */ /* 0x000fe2000000000b */
[----:B------:R-:W-:Y:S02]  /*1980*/  HFMA2 R11, -RZ, RZ, 0, 1.847743988037109375e-06 ;  /* 0x0000001fff0b7431 */ /* 0x000fe400000001ff */
[----:B------:R-:W-:-:S04]  /*1990*/  FADD R4, R10, -12583039 ;  /* 0xcb40007f0a047421 */ /* 0x000fc80000000000 */
[C---:B------:R-:W-:Y:S01]  /*19a0*/  FFMA R4, R3.reuse, 1.4426950216293334961, -R4 ;  /* 0x3fb8aa3b03047823 */ /* 0x040fe20000000804 */
[----:B-1----:R-:W-:Y:S01]  /*19b0*/  FMUL R0, R0, R13 ;  /* 0x0000000d00007220 */ /* 0x002fe20000400000 */
[----:B------:R-:W-:Y:S01]  /*19c0*/  FADD R13, RZ, R2 ;  /* 0x00000002ff0d7221 */ /* 0x000fe20000000000 */
[----:B------:R-:W0:Y:S01]  /*19d0*/  MUFU.EX2 R25, R25 ;  /* 0x0000001900197308 */ /* 0x000e220000000800 */
[----:B------:R-:W-:Y:S01]  /*19e0*/  FFMA R4, R3, 1.925963033500011079e-08, R4 ;  /* 0x32a5706003047823 */ /* 0x000fe20000000004 */
[----:B------:R-:W-:Y:S01]  /*19f0*/  SHF.L.U32 R3, R10, 0x17, RZ ;  /* 0x000000170a037819 */ /* 0x000fe200000006ff */
[----:B------:R-:W-:-:S07]  /*1a00*/  FADD R13, R13, R0 ;  /* 0x000000000d0d7221 */ /* 0x000fce0000000000 */
[----:B0-----:R-:W-:Y:S05]  /*1a10*/  WARPSYNC.COLLECTIVE R15, `(.L_x_18808) ;  /* 0x000000000f087348 */ /* 0x001fea0003c00000 */
[----:B------:R1:W2:Y:S02]  /*1a20*/  SHFL.BFLY P6, R14, R13, R12, R11 ;  /* 0x0c00000c0d0e7389 */ /* 0x0002a400000c000b */
[----:B012---:R-:W-:Y:S05]  /*1a30*/  ENDCOLLECTIVE ;  /* 0x000000000000791b */ /* 0x007fea0003800000 */
.L_x_18808:
[----:B------:R-:W0:Y:S01]  /*1a40*/  MUFU.EX2 R4, R4 ;  /* 0x0000000400047308 */ /* 0x000e220000000800 */
[----:B------:R-:W-:Y:S01]  /*1a50*/  MOV R12, 0x1 ;  /* 0x00000001000c7802 */ /* 0x000fe20000000f00 */
[----:B0-----:R-:W-:Y:S01]  /*1a60*/  FMUL R3, R3, R4 ;  /* 0x0000000403037220 */ /* 0x001fe20000400000 */
[----:B------:R-:W-:-:S03]  /*1a70*/  IMAD.SHL.U32 R4, R5, 0x800000, RZ ;  /* 0x0080000005047824 */ /* 0x000fc600078e00ff */
[----:B------:R-:W-:Y:S01]  /*1a80*/  FADD R5, RZ, R3 ;  /* 0x00000003ff057221 */ /* 0x000fe20000000000 */
[----:B------:R-:W-:Y:S01]  /*1a90*/  FMUL R4, R4, R25 ;  /* 0x0000001904047220 */ /* 0x000fe20000400000 */
[----:B------:R-:W-:-:S03]  /*1aa0*/  FADD R24, R13, R14 ;  /* 0x0000000e0d187221 */ /* 0x000fc60000000000 */
[----:B------:R-:W-:Y:S01]  /*1ab0*/  FADD R10, R5, R4 ;  /* 0x00000004050a7221 */ /* 0x000fe20000000000 */
[----:B------:R-:W-:-:S07]  /*1ac0*/  IMAD.MOV.U32 R13, RZ, RZ, R24 ;  /* 0x000000ffff0d7224 */ /* 0x000fce00078e0018 */
[----:B------:R-:W-:Y:S05]  /*1ad0*/  WARPSYNC.COLLECTIVE R15, `(.L_x_18809) ;  /* 0x000000000f087348 */ /* 0x000fea0003c00000 */
[----:B------:R0:W1:Y:S02]  /*1ae0*/  SHFL.BFLY P6, R14, R13, R12, R11 ;  /* 0x0c00000c0d0e7389 */ /* 0x00006400000c000b */
[----:B01----:R-:W-:Y:S05]  /*1af0*/  ENDCOLLECTIVE ;  /* 0x000000000000791b */ /* 0x003fea0003800000 */
.L_x_18809:
[----:B------:R-:W-:Y:S01]  /*1b00*/  MOV R13, R10 ;  /* 0x0000000a000d7202 */ /* 0x000fe20000000f00 */
[----:B------:R-:W-:Y:S02]  /*1b10*/  IMAD.MOV.U32 R12, RZ, RZ, 0x2 ;  /* 0x00000002ff0c7424 */ /* 0x000fe400078e00ff */
[----:B------:R-:W-:-:S07]  /*1b20*/  FADD R5, R24, R14 ;  /* 0x0000000e18057221 */ /* 0x000fce0000000000 */
[----:B------:R-:W-:Y:S05]  /*1b30*/  WARPSYNC.COLLECTIVE R15, `(.L_x_18810) ;  /* 0x000000000f087348 */ /* 0x000fea0003c00000 */
[----:B------:R0:W1:Y:S02]  /*1b40*/  SHFL.BFLY P6, R14, R13, R12, R11 ;  /* 0x0c00000c0d0e7389 */ /* 0x00006400000c000b */
[----:B01----:R-:W-:Y:S05]  /*1b50*/  ENDCOLLECTIVE ;  /* 0x000000000000791b */ /* 0x003fea0003800000 */
.L_x_18810:
[----:B------:R-:W-:Y:S01]  /*1b60*/  HFMA2 R12, -RZ, RZ, 0, 5.9604644775390625e-08 ;  /* 0x00000001ff0c7431 */ /* 0x000fe200000001ff */
[----:B------:R-:W-:-:S05]  /*1b70*/  MOV R25, R14 ;  /* 0x0000000e00197202 */ /* 0x000fca0000000f00 */
[----:B------:R-:W-:-:S04]  /*1b80*/  FADD R25, R10, R25 ;  /* 0x000000190a197221 */ /* 0x000fc80000000000 */
[----:B------:R-:W-:-:S07]  /*1b90*/  IMAD.MOV.U32 R13, RZ, RZ, R25 ;  /* 0x000000ffff0d7224 */ /* 0x000fce00078e0019 */
[----:B------:R-:W-:Y:S05]  /*1ba0*/  WARPSYNC.COLLECTIVE R15, `(.L_x_18811) ;  /* 0x000000000f087348 */ /* 0x000fea0003c00000 */
[----:B------:R0:W1:Y:S02]  /*1bb0*/  SHFL.BFLY P6, R14, R13, R12, R11 ;  /* 0x0c00000c0d0e7389 */ /* 0x00006400000c000b */
[----:B01----:R-:W-:Y:S05]  /*1bc0*/  ENDCOLLECTIVE ;  /* 0x000000000000791b */ /* 0x003fea0003800000 */
.L_x_18811:
[----:B------:R-:W-:Y:S01]  /*1bd0*/  IMAD.MOV.U32 R26, RZ, RZ, R14 ;  /* 0x000000ffff1a7224 */ /* 0x000fe200078e000e */
[----:B------:R-:W-:Y:S06]  /*1be0*/  BRA `(.L_x_18812) ;  /* 0xfffffff4001c7947 */ /* 0x000fec000383ffff */
        .weak           $__internal_299_$__cuda_sm3x_div_rn_noftz_f32_slowpath
        .type           $__internal_299_$__cuda_sm3x_div_rn_noftz_f32_slowpath,@function
        .size           $__internal_299_$__cuda_sm3x_div_rn_noftz_f32_slowpath,(.L_x_37676 - $__internal_299_$__cuda_sm3x_div_rn_noftz_f32_slowpath)
$__internal_299_$__cuda_sm3x_div_rn_noftz_f32_slowpath:
        /* <DEDUP_REMOVED lines=35> */
.L_x_18814:
        /* <DEDUP_REMOVED lines=51> */
.L_x_18821:
[----:B------:R-:W-:-:S04]  /*2150*/  LOP3.LUT R2, R2, 0x80000000, RZ, 0xc0, !PT ;  /* 0x8000000002027812 */ /* 0x000fc800078ec0ff */
[----:B------:R-:W-:Y:S01]  /*2160*/  LOP3.LUT R2, R2, 0x7f800000, RZ, 0xfc, !PT ;  /* 0x7f80000002027812 */ /* 0x000fe200078efcff */
[----:B------:R-:W-:Y:S06]  /*2170*/  BRA `(.L_x_18822) ;  /* 0x0000000000047947 */ /* 0x000fec0003800000 */
.L_x_18820:
[----:B------:R-:W-:-:S07]  /*2180*/  IMAD R2, R30, 0x800000, R2 ;  /* 0x008000001e027824 */ /* 0x000fce00078e0202 */
.L_x_18822:
[----:B------:R-:W-:Y:S05]  /*2190*/  BSYNC.RECONVERGENT B2 ;  /* 0x0000000000027941 */ /* 0x000fea0003800200 */
.L_x_18819:
[----:B------:R-:W-:Y:S05]  /*21a0*/  BRA `(.L_x_18823) ;  /* 0x0000000000207947 */ /* 0x000fea0003800000 */
.L_x_18818:
[----:B------:R-:W-:-:S04]  /*21b0*/  LOP3.LUT R2, R25, 0x80000000, R2, 0x48, !PT ;  /* 0x8000000019027812 */ /* 0x000fc800078e4802 */
[----:B------:R-:W-:Y:S01]  /*21c0*/  LOP3.LUT R2, R2, 0x7f800000, RZ, 0xfc, !PT ;  /* 0x7f80000002027812 */ /* 0x000fe200078efcff */
[----:B------:R-:W-:Y:S06]  /*21d0*/  BRA `(.L_x_18823) ;  /* 0x0000000000147947 */ /* 0x000fec0003800000 */
.L_x_18817:
[----:B------:R-:W-:Y:S01]  /*21e0*/  LOP3.LUT R2, R25, 0x80000000, R2, 0x48, !PT ;  /* 0x8000000019027812 */ /* 0x000fe200078e4802 */
[----:B------:R-:W-:Y:S06]  /*21f0*/  BRA `(.L_x_18823) ;  /* 0x00000000000c7947 */ /* 0x000fec0003800000 */
.L_x_18816:
[----:B------:R-:W0:Y:S01]  /*2200*/  MUFU.RSQ R2, -QNAN ;  /* 0xffc0000000027908 */ /* 0x000e220000001400 */
[----:B------:R-:W-:Y:S05]  /*2210*/  BRA `(.L_x_18823) ;  /* 0x0000000000047947 */ /* 0x000fea0003800000 */
.L_x_18815:
[----:B------:R-:W-:-:S07]  /*2220*/  FADD.FTZ R2, R2, R5 ;  /* 0x0000000502027221 */ /* 0x000fce0000010000 */
.L_x_18823:
[----:B------:R-:W-:Y:S05]  /*2230*/  BSYNC.RECONVERGENT B1 ;  /* 0x0000000000017941 */ /* 0x000fea0003800200 */
.L_x_18813:
[----:B------:R-:W-:-:S04]  /*2240*/  HFMA2 R25, -RZ, RZ, 0, 0 ;  /* 0x00000000ff197431 */ /* 0x000fc800000001ff */
[----:B0-----:R-:W-:Y:S05]  /*2250*/  RET.REL.NODEC R24 `(_Z15SoftmaxWarpImplI22BroadcastScaleMaskLoadIffbLm3EiE11DirectStoreIffEfLi2ELi2ELi4ELi2ELb0EL9Algorithm0EEvT_T0_ll) ;  /* 0xffffffdc18687950 */ /* 0x001fea0003c3ffff */
.L_x_18824:
        /* <DEDUP_REMOVED lines=10> */
.L_x_37676:


//--------------------- .text._Z15SoftmaxWarpImplI22BroadcastScaleMaskLoadIffbLm3EiE11DirectStoreIffEfLi2ELi2ELi2ELi1ELb1EL9Algorithm0EEvT_T0_ll --------------------------
	.section	.text._Z15SoftmaxWarpImplI22BroadcastScaleMaskLoadIffbLm3EiE11DirectStoreIffEfLi2ELi2ELi2ELi1ELb1EL9Algorithm0EEvT_T0_ll,"ax",@progbits
	.align	128
        .global         _Z15SoftmaxWarpImplI22BroadcastScaleMaskLoadIffbLm3EiE11DirectStoreIffEfLi2ELi2ELi2ELi1ELb1EL9Algorithm0EEvT_T0_ll
        .type           _Z15SoftmaxWarpImplI22BroadcastScaleMaskLoadIffbLm3EiE11DirectStoreIffEfLi2ELi2ELi2ELi1ELb1EL9Algorithm0EEvT_T0_ll,@function
        .size           _Z15SoftmaxWarpImplI22BroadcastScaleMaskLoadIffbLm3EiE11DirectStoreIffEfLi2ELi2ELi2ELi1ELb1EL9Algorithm0EEvT_T0_ll,(.L_x_37677 - _Z15SoftmaxWarpImplI22BroadcastScaleMaskLoadIffbLm3EiE11DirectStoreIffEfLi2ELi2ELi2ELi1ELb1EL9Algorithm0EEvT_T0_ll)
        .other          _Z15SoftmaxWarpImplI22BroadcastScaleMaskLoadIffbLm3EiE11DirectStoreIffEfLi2ELi2ELi2ELi1ELb1EL9Algorithm0EEvT_T0_ll,@"STO_CUDA_ENTRY STV_DEFAULT"
_Z15SoftmaxWarpImplI22BroadcastScaleMaskLoadIffbLm3EiE11DirectStoreIffEfLi2ELi2ELi2ELi1ELb1EL9Algorithm0EEvT_T0_ll:
.text._Z15SoftmaxWarpImplI22BroadcastScaleMaskLoadIffbLm3EiE11DirectStoreIffEfLi2ELi2ELi2ELi1ELb1EL9Algorithm0EEvT_T0_ll:
        /* <DEDUP_REMOVED lines=28> */
.L_x_18825:
        /* <DEDUP_REMOVED lines=17> */
[----:B0-----:R-:W-:-:S07]  /*02d0*/  SHF.L.U32 R18, R18, 0x1, RZ ;  /* 0x0000000112127819 */ /* 0x001fce00000006ff */
[----:B------:R-:W0:Y:S08]  /*02e0*/  LDC.64 R8, c[0x0][0x398] ;  /* 0x0000e600ff087b82 */ /* 0x000e300000000a00 */
[----:B------:R-:W0:Y:S02]  /*02f0*/  LDC.64 R6, c[0x0][0x3a0] ;  /* 0x0000e800ff067b82 */ /* 0x000e240000000a00 */
.L_x_18836:
        /* <DEDUP_REMOVED lines=60> */
[----:B------:R-:W-:-:S03]  /*06c0*/  ISETP.NE.AND.EX P1, PT, R17, RZ, PT, P1 ;  /* 0x000000ff1100720c */ /* 0x000fc60003f25310 */
[----:B------:R-:W-:Y:S01]  /*06d0*/  @!P3 IMAD.MOV R2, RZ, RZ, -R2 ;  /* 0x000000ffff02b224 */ /* 0x000fe200078e0a02 */
[----:B------:R-:W-:Y:S02]  /*06e0*/  @!P2 LOP3.LUT R2, RZ, R20, RZ, 0x33, !PT ;  /* 0x00000014ff02a212 */ /* 0x000fe400078e33ff */
[----:B0-----:R-:W-:Y:S02]  /*06f0*/  ISETP.NE.U32.AND P3, PT, R8, 0x1, PT ;  /* 0x000000010800780c */ /* 0x001fe40003f65070 */
[----:B------:R-:W-:Y:S02]  /*0700*/  IADD3 R10, PT, PT, -R2, RZ, RZ ;  /* 0x000000ff020a7210 */ /* 0x000fe40007ffe1ff */
[----:B------:R-:W-:Y:S02]  /*0710*/  ISETP.NE.U32.AND P2, PT, R6, 0x1, PT ;  /* 0x000000010600780c */ /* 0x000fe40003f45070 */
        /* <DEDUP_REMOVED lines=32> */
.L_x_18828:
[----:B------:R-:W-:Y:S05]  /*0920*/  BSYNC.RECONVERGENT B1 ;  /* 0x0000000000017941 */ /* 0x000fea0003800200 */
.L_x_18827:
        /* <DEDUP_REMOVED lines=27> */
.L_x_18840:
        /* <DEDUP_REMOVED lines=12> */
[----:B--234-:R-:W-:Y:S05]  /*0ba0*/  CALL.REL.NOINC `($__internal_300_$__cuda_sm3x_div_rn_noftz_f32_slowpath) ;  /* 0x0000000400447944 */ /* 0x01cfea0003c00000 */
[----:B------:R-:W-:-:S07]  /*0bb0*/  IMAD.MOV.U32 R10, RZ, RZ, R2 ;  /* 0x000000ffff0a7224 */ /* 0x000fce00078e0002 */
.L_x_18831:
[----:B------:R-:W-:Y:S05]  /*0bc0*/  BSYNC.RECONVERGENT B1 ;  /* 0x0000000000017941 */ /* 0x000fea0003800200 */
.L_x_18830:
        /* <DEDUP_REMOVED lines=12> */
[----:B--234-:R-:W-:Y:S05]  /*0c90*/  CALL.REL.NOINC `($__internal_300_$__cuda_sm3x_div_rn_noftz_f32_slowpath) ;  /* 0x0000000400087944 */ /* 0x01cfea0003c00000 */
[----:B------:R-:W-:-:S07]  /*0ca0*/  IMAD.MOV.U32 R11, RZ, RZ, R2 ;  /* 0x000000ffff0b7224 */ /* 0x000fce00078e0002 */
.L_x_18833:
[----:B------:R-:W-:Y:S05]  /*0cb0*/  BSYNC.RECONVERGENT B1 ;  /* 0x0000000000017941 */ /* 0x000fea0003800200 */
.L_x_18832:
[----:B------:R-:W-:Y:S04]  /*0cc0*/  BSSY.RECONVERGENT B1, `(.L_x_18834) ;  /* 0x0000012000017945 */ /* 0x000fe80003800200 */
[----:B------:R-:W-:Y:S05]  /*0cd0*/  @P0 BRA `(.L_x_18835) ;  /* 0x0000000000400947 */ /* 0x000fea0003800000 */
[----:B------:R-:W-:Y:S02]  /*0ce0*/  HFMA2 R13, -RZ, RZ, 0, 0 ;  /* 0x00000000ff0d7431 */ /* 0x000fe400000001ff */
        /* <DEDUP_REMOVED lines=15> */
.L_x_18835:
[----:B------:R-:W-:Y:S05]  /*0de0*/  BSYNC.RECONVERGENT B1 ;  /* 0x0000000000017941 */ /* 0x000fea0003800200 */
.L_x_18834:
[----:B------:R-:W-:-:S04]  /*0df0*/  IADD3 R19, P0, PT, R22, R19, RZ ;  /* 0x0000001316137210 */ /* 0x000fc80007f1e0ff */
[----:B------:R-:W-:Y:S02]  /*0e00*/  LEA.HI.X.SX32 R3, R22, R3, 0x1, P0 ;  /* 0x0000000316037211 */ /* 0x000fe400000f0eff */
[----:B------:R-:W-:-:S04]  /*0e10*/  ISETP.GE.U32.AND P0, PT, R19, UR42, PT ;  /* 0x0000002a13007c0c */ /* 0x000fc8000bf06070 */
[----:B------:R-:W-:-:S13]  /*0e20*/  ISETP.GE.AND.EX P0, PT, R3, UR43, PT, P0 ;  /* 0x0000002b03007c0c */ /* 0x000fda000bf06300 */
[----:B------:R-:W-:Y:S05]  /*0e30*/  @!P0 BRA `(.L_x_18836) ;  /* 0xfffffff400308947 */ /* 0x000fea000383ffff */
[----:B------:R-:W-:Y:S05]  /*0e40*/  BSYNC B0 ;  /* 0x0000000000007941 */ /* 0x000fea0003800000 */
.L_x_18826:
[----:B------:R-:W-:Y:S05]  /*0e50*/  EXIT ;  /* 0x000000000000794d */ /* 0x000fea0003800000 */
.L_x_18829:
[----:B------:R-:W-:Y:S01]  /*0e60*/  BSSY B1, `(.L_x_18837) ;  /* 0x0000007000017945 */ /* 0x000fe20003800000 */
[----:B------:R-:W-:Y:S01]  /*0e70*/  IMAD.MOV.U32 R12, RZ, RZ, 0x1 ;  /* 0x00000001ff0c7424 */ /* 0x000fe200078e00ff */
[----:B------:R-:W-:Y:S01]  /*0e80*/  MOV R15, 0xffffffff ;  /* 0xffffffff000f7802 */ /* 0x000fe20000000f00 */
[----:B------:R-:W-:-:S07]  /*0e90*/  IMAD.MOV.U32 R11, RZ, RZ, 0x1f ;  /* 0x0000001fff0b7424 */ /* 0x000fce00078e00ff */
[----:B01234-:R-:W-:Y:S05]  /*0ea0*/  WARPSYNC.COLLECTIVE R15, `(.L_x_18838) ;  /* 0x000000000f087348 */ /* 0x01ffea0003c00000 */
[----:B------:R0:W0:Y:S02]  /*0eb0*/  SHFL.BFLY P6, R14, R13, R12, R11 ;  /* 0x0c00000c0d0e7389 */ /* 0x00002400000c000b */
[----:B01234-:R-:W-:Y:S05]  /*0ec0*/  ENDCOLLECTIVE ;  /* 0x000000000000791b */ /* 0x01ffea0003800000 */
.L_x_18838:
[----:B------:R-:W-:Y:S05]  /*0ed0*/  BSYNC B1 ;  /* 0x0000000000017941 */ /* 0x000fea0003800000 */
.L_x_18837:
[----:B------:R-:W-:Y:S01]  /*0ee0*/  FMNMX R13, R14, R13, !PT ;  /* 0x0000000d0e0d7209 */ /* 0x000fe20007800000 */
[----:B------:R-:W-:-:S04]  /*0ef0*/  IMAD.MOV.U32 R11, RZ, RZ, 0x3bbb989d ;  /* 0x3bbb989dff0b7424 */ /* 0x000fc800078e00ff */
        /* <DEDUP_REMOVED lines=8> */
[----:B------:R-:W-:Y:S01]  /*0f80*/  IMAD.SHL.U32 R0, R12, 0x800000, RZ ;  /* 0x008000000c007824 */ /* 0x000fe200078e00ff */
[----:B------:R-:W-:Y:S01]  /*0f90*/  SHF.L.U32 R2, R11, 0x17, RZ ;  /* 0x000000170b027819 */ /* 0x000fe200000006ff */
[----:B------:R-:W-:Y:S02]  /*0fa0*/  IMAD.MOV.U32 R12, RZ, RZ, 0x1 ;  /* 0x00000001ff0c7424 */ /* 0x000fe400078e00ff */
[----:B------:R-:W-:-:S04]  /*0fb0*/  FFMA R13, R14, 1.4426950216293334961, -R13 ;  /* 0x3fb8aa3b0e0d7823 */ /* 0x000fc8000000080d */
[----:B------:R-:W-:Y:S01]  /*0fc0*/  FFMA R14, R14, 1.925963033500011079e-08, R13 ;  /* 0x32a570600e0e7823 */ /* 0x000fe2000000000d */
[----:B------:R-:W-:Y:S01]  /*0fd0*/  FADD R13, R11, -12583039 ;  /* 0xcb40007f0b0d7421 */ /* 0x000fe20000000000 */
[----:B------:R-:W-:Y:S02]  /*0fe0*/  HFMA2 R11, -RZ, RZ, 0, 1.847743988037109375e-06 ;  /* 0x0000001fff0b7431 */ /* 0x000fe400000001ff */
[----:B------:R-:W0:Y:S01]  /*0ff0*/  MUFU.EX2 R15, R14 ;  /* 0x0000000e000f7308 */ /* 0x000e220000000800 */
[----:B------:R-:W-:-:S04]  /*1000*/  FFMA R13, R10, 1.4426950216293334961, -R13 ;  /* 0x3fb8aa3b0a0d7823 */ /* 0x000fc8000000080d */
[----:B------:R-:W-:-:S04]  /*1010*/  FFMA R10, R10, 1.925963033500011079e-08, R13 ;  /* 0x32a570600a0a7823 */ /* 0x000fc8000000000d */
[----:B------:R-:W1:Y:S01]  /*1020*/  MUFU.EX2 R13, R10 ;  /* 0x0000000a000d7308 */ /* 0x000e620000000800 */
[----:B0-----:R-:W-:Y:S01]  /*1030*/  FMUL R0, R0, R15 ;  /* 0x0000000f00007220 */ /* 0x001fe20000400000 */
[----:B------:R-:W-:Y:S02]  /*1040*/  IMAD.MOV.U32 R15, RZ, RZ, -0x1 ;  /* 0xffffffffff0f7424 */ /* 0x000fe400078e00ff */
[----:B-1----:R-:W-:-:S04]  /*1050*/  FMUL R2, R2, R13 ;  /* 0x0000000d02027220 */ /* 0x002fc80000400000 */
[----:B------:R-:W-:-:S04]  /*1060*/  FADD R13, RZ, R2 ;  /* 0x00000002ff0d7221 */ /* 0x000fc80000000000 */
[----:B------:R-:W-:-:S07]  /*1070*/  FADD R13, R13, R0 ;  /* 0x000000000d0d7221 */ /* 0x000fce0000000000 */
[----:B------:R-:W-:Y:S05]  /*1080*/  WARPSYNC.COLLECTIVE R15, `(.L_x_18839) ;  /* 0x000000000f087348 */ /* 0x000fea0003c00000 */
[----:B------:R0:W1:Y:S02]  /*1090*/  SHFL.BFLY P6, R14, R13, R12, R11 ;  /* 0x0c00000c0d0e7389 */ /* 0x00006400000c000b */
[----:B01----:R-:W-:Y:S05]  /*10a0*/  ENDCOLLECTIVE ;  /* 0x000000000000791b */ /* 0x003fea0003800000 */
.L_x_18839:
[----:B------:R-:W-:Y:S05]  /*10b0*/  BRA `(.L_x_18840) ;  /* 0xfffffff800887947 */ /* 0x000fea000383ffff */
        .weak           $__internal_300_$__cuda_sm3x_div_rn_noftz_f32_slowpath
        .type           $__internal_300_$__cuda_sm3x_div_rn_noftz_f32_slowpath,@function
        .size           $__internal_300_$__cuda_sm3x_div_rn_noftz_f32_slowpath,(.L_x_37677 - $__internal_300_$__cuda_sm3x_div_rn_noftz_f32_slowpath)
$__internal_300_$__cuda_sm3x_div_rn_noftz_f32_slowpath:
        /* <DEDUP_REMOVED lines=34> */
.L_x_18842:
        /* <DEDUP_REMOVED lines=51> */
.L_x_18849:
[----:B------:R-:W-:-:S04]  /*1610*/  LOP3.LUT R2, R2, 0x80000000, RZ, 0xc0, !PT ;  /* 0x8000000002027812 */ /* 0x000fc800078ec0ff */
[----:B------:R-:W-:Y:S01]  /*1620*/  LOP3.LUT R2, R2, 0x7f800000, RZ, 0xfc, !PT ;  /* 0x7f80000002027812 */ /* 0x000fe200078efcff */
[----:B------:R-:W-:Y:S06]  /*1630*/  BRA `(.L_x_18850) ;  /* 0x0000000000047947 */ /* 0x000fec0003800000 */
.L_x_18848:
[----:B------:R-:W-:-:S07]  /*1640*/  IMAD R2, R25, 0x800000, R2 ;  /* 0x0080000019027824 */ /* 0x000fce00078e0202 */
.L_x_18850:
[----:B------:R-:W-:Y:S05]  /*1650*/  BSYNC.RECONVERGENT B3 ;  /* 0x0000000000037941 */ /* 0x000fea0003800200 */
.L_x_18847:
[----:B------:R-:W-:Y:S05]  /*1660*/  BRA `(.L_x_18851) ;  /* 0x0000000000207947 */ /* 0x000fea0003800000 */
.L_x_18846:
[----:B------:R-:W-:-:S04]  /*1670*/  LOP3.LUT R2, R11, 0x80000000, R2, 0x48, !PT ;  /* 0x800000000b027812 */ /* 0x000fc800078e4802 */
[----:B------:R-:W-:Y:S01]  /*1680*/  LOP3.LUT R2, R2, 0x7f800000, RZ, 0xfc, !PT ;  /* 0x7f80000002027812 */ /* 0x000fe200078efcff */
[----:B------:R-:W-:Y:S06]  /*1690*/  BRA `(.L_x_18851) ;  /* 0x0000000000147947 */ /* 0x000fec0003800000 */
.L_x_18845:
[----:B------:R-:W-:Y:S01]  /*16a0*/  LOP3.LUT R2, R11, 0x80000000, R2, 0x48, !PT ;  /* 0x800000000b027812 */ /* 0x000fe200078e4802 */
[----:B------:R-:W-:Y:S06]  /*16b0*/  BRA `(.L_x_18851) ;  /* 0x00000000000c7947 */ /* 0x000fec0003800000 */
.L_x_18844:
[----:B------:R-:W0:Y:S01]  /*16c0*/  MUFU.RSQ R2, -QNAN ;  /* 0xffc0000000027908 */ /* 0x000e220000001400 */
[----:B------:R-:W-:Y:S05]  /*16d0*/  BRA `(.L_x_18851) ;  /* 0x0000000000047947 */ /* 0x000fea0003800000 */
.L_x_18843:
[----:B------:R-:W-:-:S07]  /*16e0*/  FADD.FTZ R2, R2, R11 ;  /* 0x0000000b02027221 */ /* 0x000fce0000010000 */
.L_x_18851:
[----:B------:R-:W-:Y:S05]  /*16f0*/  BSYNC.RECONVERGENT B2 ;  /* 0x0000000000027941 */ /* 0x000fea0003800200 */
.L_x_18841:
[----:B------:R-:W-:-:S04]  /*1700*/  HFMA2 R25, -RZ, RZ, 0, 0 ;  /* 0x00000000ff197431 */ /* 0x000fc800000001ff */
[----:B0-----:R-:W-:Y:S05]  /*1710*/  RET.REL.NODEC R24 `(_Z15SoftmaxWarpImplI22BroadcastScaleMaskLoadIffbLm3EiE11DirectStoreIffEfLi2ELi2ELi2ELi1ELb1EL9Algorithm0EEvT_T0_ll) ;  /* 0xffffffe818387950 */ /* 0x001fea0003c3ffff */
.L_x_18852:
        /* <DEDUP_REMOVED lines=14> */
.L_x_37677:


//--------------------- .text._Z15SoftmaxWarpImplI22BroadcastScaleMaskLoadIffbLm3EiE11DirectStoreIffEfLi2ELi2ELi2ELi1ELb0EL9Algorithm0EEvT_T0_ll --------------------------
	.section	.text._Z15SoftmaxWarpImplI22BroadcastScaleMaskLoadIffbLm3EiE11DirectStoreIffEfLi2ELi2ELi2ELi1ELb0EL9Algorithm0EEvT_T0_ll,"ax",@progbits
	.align	128
        .global         _Z15SoftmaxWarpImplI22BroadcastScaleMaskLoadIffbLm3EiE11DirectStoreIffEfLi2ELi2ELi2ELi1ELb0EL9Algorithm0EEvT_T0_ll
        .type           _Z15SoftmaxWarpImplI22BroadcastScaleMaskLoadIffbLm3EiE11DirectStoreIffEfLi2ELi2ELi2ELi1ELb0EL9Algorithm0EEvT_T0_ll,@function
        .size           _Z15SoftmaxWarpImplI22BroadcastScaleMaskLoadIffbLm3EiE11DirectStoreIffEfLi2ELi2ELi2ELi1ELb0EL9Algorithm0EEvT_T0_ll,(.L_x_37678 - _Z15SoftmaxWarpImplI22BroadcastScaleMaskLoadIffbLm3EiE11DirectStoreIffEfLi2ELi2ELi2ELi1ELb0EL9Algorithm0EEvT_T0_ll)
        .other          _Z15SoftmaxWarpImplI22BroadcastScaleMaskLoadIffbLm3EiE11DirectStoreIffEfLi2ELi2ELi2ELi1ELb0EL9Algorithm0EEvT_T0_ll,@"STO_CUDA_ENTRY STV_DEFAULT"
_Z15SoftmaxWarpImplI22BroadcastScaleMaskLoadIffbLm3EiE11DirectStoreIffEfLi2ELi2ELi2ELi1ELb0EL9Algorithm0EEvT_T0_ll:
.text._Z15SoftmaxWarpImplI22BroadcastScaleMaskLoadIffbLm3EiE11DirectStoreIffEfLi2ELi2ELi2ELi1ELb0EL9Algorithm0EEvT_T0_ll:
        /* <DEDUP_REMOVED lines=27> */
.L_x_18853:
        /* <DEDUP_REMOVED lines=20> */
.L_x_18860:
        /* <DEDUP_REMOVED lines=94> */
[----:B------:R-:W-:Y:S02]  /*08d0*/  HFMA2 R15, -RZ, RZ, 0.96630859375, -0.0022525787353515625 ;  /* 0x3bbb989dff0f7431 */ /* 0x000fe400000001ff */
        /* <DEDUP_REMOVED lines=15> */
[----:B------:R-:W-:-:S03]  /*09d0*/  SHF.L.U32 R0, R12, 0x17, RZ ;  /* 0x000000170c007819 */ /* 0x000fc600000006ff */
[----:B------:R-:W0:Y:S08]  /*09e0*/  MUFU.EX2 R11, R11 ;  /* 0x0000000b000b7308 */ /* 0x000e300000000800 */
[----:B------:R-:W1:Y:S01]  /*09f0*/  MUFU.EX2 R15, R15 ;  /* 0x0000000f000f7308 */ /* 0x000e620000000800 */
[----:B0-----:R-:W-:-:S04]  /*0a00*/  FMUL R2, R2, R11 ;  /* 0x0000000b02027220 */ /* 0x001fc80000400000 */
[----:B------:R-:W-:Y:S01]  /*0a10*/  FADD R13, RZ, R2 ;  /* 0x00000002ff0d7221 */ /* 0x000fe20000000000 */
[----:B-1----:R-:W-:-:S04]  /*0a20*/  FMUL R0, R0, R15 ;  /* 0x0000000f00007220 */ /* 0x002fc80000400000 */
[----:B------:R-:W-:-:S05]  /*0a30*/  FADD R13, R13, R0 ;  /* 0x000000000d0d7221 */ /* 0x000fca0000000000 */
[----:B------:R0:W1:Y:S02]  /*0a40*/  SHFL.BFLY PT, R14, R13, 0x1, 0x1f ;  /* 0x0c201f000d0e7f89 */ /* 0x00006400000e0000 */
.L_x_18864:
        /* <DEDUP_REMOVED lines=12> */
[----:B------:R-:W-:Y:S05]  /*0b10*/  CALL.REL.NOINC `($__internal_301_$__cuda_sm3x_div_rn_noftz_f32_slowpath) ;  /* 0x0000000400387944 */ /* 0x000fea0003c00000 */
[----:B------:R-:W-:-:S07]  /*0b20*/  IMAD.MOV.U32 R10, RZ, RZ, R2 ;  /* 0x000000ffff0a7224 */ /* 0x000fce00078e0002 */
.L_x_18857:
[----:B------:R-:W-:Y:S05]  /*0b30*/  BSYNC.RECONVERGENT B1 ;  /* 0x0000000000017941 */ /* 0x000fea0003800200 */
.L_x_18856:
        /* <DEDUP_REMOVED lines=12> */
[----:B------:R-:W-:Y:S05]  /*0c00*/  CALL.REL.NOINC `($__internal_301_$__cuda_sm3x_div_rn_noftz_f32_slowpath) ;  /* 0x0000000000fc7944 */ /* 0x000fea0003c00000 */
[----:B------:R-:W-:-:S07]  /*0c10*/  IMAD.MOV.U32 R11, RZ, RZ, R2 ;  /* 0x000000ffff0b7224 */ /* 0x000fce00078e0002 */
.L_x_18859:
[----:B------:R-:W-:Y:S05]  /*0c20*/  BSYNC.RECONVERGENT B1 ;  /* 0x0000000000017941 */ /* 0x000fea0003800200 */
.L_x_18858:
[----:B------:R-:W-:Y:S01]  /*0c30*/  MOV R12, R18 ;  /* 0x00000012000c7202 */ /* 0x000fe20000000f00 */
[----:B------:R-:W-:Y:S01]  /*0c40*/  IMAD R0, R3, UR38, RZ ;  /* 0x0000002603007c24 */ /* 0x000fe2000f8e02ff */
[----:B------:R-:W-:Y:S01]  /*0c50*/  R2UR UR4, R4 ;  /* 0x00000000040472ca */ /* 0x000fe200000e0000 */
[----:B------:R-:W-:Y:S01]  /*0c60*/  IMAD.MOV.U32 R13, RZ, RZ, RZ ;  /* 0x000000ffff0d7224 */ /* 0x000fe200078e00ff */
        /* <DEDUP_REMOVED lines=18> */
.L_x_18854:
[----:B------:R-:W-:Y:S05]  /*0d90*/  EXIT ;  /* 0x000000000000794d */ /* 0x000fea0003800000 */
.L_x_18855:
[----:B------:R-:W-:Y:S01]  /*0da0*/  HFMA2 R11, -RZ, RZ, 0, 1.847743988037109375e-06 ;  /* 0x0000001fff0b7431 */ /* 0x000fe200000001ff */
[----:B------:R-:W-:Y:S01]  /*0db0*/  BSSY B1, `(.L_x_18861) ;  /* 0x0000006000017945 */ /* 0x000fe20003800000 */
[----:B------:R-:W-:Y:S02]  /*0dc0*/  IMAD.MOV.U32 R12, RZ, RZ, 0x1 ;  /* 0x00000001ff0c7424 */ /* 0x000fe400078e00ff */
[----:B------:R-:W-:-:S07]  /*0dd0*/  IMAD.MOV.U32 R15, RZ, RZ, -0x1 ;  /* 0xffffffffff0f7424 */ /* 0x000fce00078e00ff */
[----:B------:R-:W-:Y:S05]  /*0de0*/  WARPSYNC.COLLECTIVE R15, `(.L_x_18862) ;  /* 0x000000000f087348 */ /* 0x000fea0003c00000 */
[----:B------:R0:W1:Y:S02]  /*0df0*/  SHFL.BFLY P6, R14, R13, R12, R11 ;  /* 0x0c00000c0d0e7389 */ /* 0x00006400000c000b */
[----:B01----:R-:W-:Y:S05]  /*0e00*/  ENDCOLLECTIVE ;  /* 0x000000000000791b */ /* 0x003fea0003800000 */
.L_x_18862:
[----:B------:R-:W-:Y:S05]  /*0e10*/  BSYNC B1 ;  /* 0x0000000000017941 */ /* 0x000fea0003800000 */
.L_x_18861:
[----:B------:R-:W-:Y:S01]  /*0e20*/  FMNMX R13, R13, R14, !PT ;  /* 0x0000000e0d0d7209 */ /* 0x000fe20007800000 */
[----:B------:R-:W-:-:S04]  /*0e30*/  IMAD.MOV.U32 R11, RZ, RZ, 0x3bbb989d ;  /* 0x3bbb989dff0b7424 */ /* 0x000fc800078e00ff */
[----:B------:R-:W-:Y:S01]  /*0e40*/  FADD R14, -R13, R0 ;  /* 0x000000000d0e7221 */ /* 0x000fe20000000100 */
[----:B------:R-:W-:Y:S01]  /*0e50*/  FADD R2, R2, -R13 ;  /* 0x8000000d02027221 */ /* 0x000fe20000000000 */
[----:B------:R-:W-:Y:S02]  /*0e60*/  MOV R0, 0x437c0000 ;  /* 0x437c000000007802 */ /* 0x000fe40000000f00 */
[-C--:B------:R-:W-:Y:S01]  /*0e70*/  FFMA.SAT R13, R14, R11.reuse, 0.5 ;  /* 0x3f0000000e0d7423 */ /* 0x080fe2000000200b */
[----:B------:R-:W-:-:S03]  /*0e80*/  FFMA.SAT R11, R2, R11, 0.5 ;  /* 0x3f000000020b7423 */ /* 0x000fc6000000200b */
[-C--:B------:R-:W-:Y:S01]  /*0e90*/  FFMA.RM R12, R13, R0.reuse, 12582913 ;  /* 0x4b4000010d0c7423 */ /* 0x080fe20000004000 */
[----:B------:R-:W-:-:S03]  /*0ea0*/  FFMA.RM R11, R11, R0, 12582913 ;  /* 0x4b4000010b0b7423 */ /* 0x000fc60000004000 */
[C---:B------:R-:W-:Y:S01]  /*0eb0*/  FADD R13, R12.reuse, -12583039 ;  /* 0xcb40007f0c0d7421 */ /* 0x040fe20000000000 */
[----:B------:R-:W-:Y:S02]  /*0ec0*/  IMAD.SHL.U32 R0, R12, 0x800000, RZ ;  /* 0x008000000c007824 */ /* 0x000fe400078e00ff */
[----:B------:R-:W-:Y:S02]  /*0ed0*/  HFMA2 R12, -RZ, RZ, 0, 5.9604644775390625e-08 ;  /* 0x00000001ff0c7431 */ /* 0x000fe400000001ff */
[----:B------:R-:W-:-:S04]  /*0ee0*/  FFMA R13, R14, 1.4426950216293334961, -R13 ;  /* 0x3fb8aa3b0e0d7823 */ /* 0x000fc8000000080d */
[----:B------:R-:W-:Y:S01]  /*0ef0*/  FFMA R14, R14, 1.925963033500011079e-08, R13 ;  /* 0x32a570600e0e7823 */ /* 0x000fe2000000000d */
[----:B------:R-:W-:-:S03]  /*0f00*/  FADD R13, R11, -12583039 ;  /* 0xcb40007f0b0d7421 */ /* 0x000fc60000000000 */
[----:B------:R-:W0:Y:S01]  /*0f10*/  MUFU.EX2 R15, R14 ;  /* 0x0000000e000f7308 */ /* 0x000e220000000800 */
[----:B------:R-:W-:-:S04]  /*0f20*/  FFMA R13, R2, 1.4426950216293334961, -R13 ;  /* 0x3fb8aa3b020d7823 */ /* 0x000fc8000000080d */
[----:B------:R-:W-:Y:S01]  /*0f30*/  FFMA R10, R2, 1.925963033500011079e-08, R13 ;  /* 0x32a57060020a7823 */ /* 0x000fe2000000000d */
[----:B------:R-:W-:Y:S02]  /*0f40*/  IMAD.SHL.U32 R2, R11, 0x800000, RZ ;  /* 0x008000000b027824 */ /* 0x000fe400078e00ff */
[----:B------:R-:W-:Y:S01]  /*0f50*/  IMAD.MOV.U32 R11, RZ, RZ, 0x1f ;  /* 0x0000001fff0b7424 */ /* 0x000fe200078e00ff */
        /* <DEDUP_REMOVED lines=9> */
.L_x_18863:
[----:B------:R-:W-:Y:S05]  /*0ff0*/  BRA `(.L_x_18864) ;  /* 0xfffffff800947947 */ /* 0x000fea000383ffff */
        .weak           $__internal_301_$__cuda_sm3x_div_rn_noftz_f32_slowpath
        .type           $__internal_301_$__cuda_sm3x_div_rn_noftz_f32_slowpath,@function
        .size           $__internal_301_$__cuda_sm3x_div_rn_noftz_f32_slowpath,(.L_x_37678 - $__internal_301_$__cuda_sm3x_div_rn_noftz_f32_slowpath)
$__internal_301_$__cuda_sm3x_div_rn_noftz_f32_slowpath:
        /* <DEDUP_REMOVED lines=34> */
.L_x_18866:
        /* <DEDUP_REMOVED lines=51> */
.L_x_18873:
[----:B------:R-:W-:-:S04]  /*1550*/  LOP3.LUT R2, R2, 0x80000000, RZ, 0xc0, !PT ;  /* 0x8000000002027812 */ /* 0x000fc800078ec0ff */
[----:B------:R-:W-:Y:S01]  /*1560*/  LOP3.LUT R2, R2, 0x7f800000, RZ, 0xfc, !PT ;  /* 0x7f80000002027812 */ /* 0x000fe200078efcff */
[----:B------:R-:W-:Y:S06]  /*1570*/  BRA `(.L_x_18874) ;  /* 0x0000000000047947 */ /* 0x000fec0003800000 */
.L_x_18872:
[----:B------:R-:W-:-:S07]  /*1580*/  IMAD R2, R25, 0x800000, R2 ;  /* 0x0080000019027824 */ /* 0x000fce00078e0202 */
.L_x_18874:
[----:B------:R-:W-:Y:S05]  /*1590*/  BSYNC.RECONVERGENT B3 ;  /* 0x0000000000037941 */ /* 0x000fea0003800200 */
.L_x_18871:
[----:B------:R-:W-:Y:S05]  /*15a0*/  BRA `(.L_x_18875) ;  /* 0x0000000000207947 */ /* 0x000fea0003800000 */
.L_x_18870:
[----:B------:R-:W-:-:S04]  /*15b0*/  LOP3.LUT R2, R11, 0x80000000, R2, 0x48, !PT ;  /* 0x800000000b027812 */ /* 0x000fc800078e4802 */
[----:B------:R-:W-:Y:S01]  /*15c0*/  LOP3.LUT R2, R2, 0x7f800000, RZ, 0xfc, !PT ;  /* 0x7f80000002027812 */ /* 0x000fe200078efcff */
[----:B------:R-:W-:Y:S06]  /*15d0*/  BRA `(.L_x_18875) ;  /* 0x0000000000147947 */ /* 0x000fec0003800000 */
.L_x_18869:
[----:B------:R-:W-:Y:S01]  /*15e0*/  LOP3.LUT R2, R11, 0x80000000, R2, 0x48, !PT ;  /* 0x800000000b027812 */ /* 0x000fe200078e4802 */
[----:B------:R-:W-:Y:S06]  /*15f0*/  BRA `(.L_x_18875) ;  /* 0x00000000000c7947 */ /* 0x000fec0003800000 */
.L_x_18868:
[----:B------:R-:W0:Y:S01]  /*1600*/  MUFU.RSQ R2, -QNAN ;  /* 0xffc0000000027908 */ /* 0x000e220000001400 */
[----:B------:R-:W-:Y:S05]  /*1610*/  BRA `(.L_x_18875) ;  /* 0x0000000000047947 */ /* 0x000fea0003800000 */
.L_x_18867:
[----:B------:R-:W-:-:S07]  /*1620*/  FADD.FTZ R2, R2, R11 ;  /* 0x0000000b02027221 */ /* 0x000fce0000010000 */
.L_x_18875:
[----:B------:R-:W-:Y:S05]  /*1630*/  BSYNC.RECONVERGENT B2 ;  /* 0x0000000000027941 */ /* 0x000fea0003800200 */
.L_x_18865:
[----:B------:R-:W-:-:S04]  /*1640*/  HFMA2 R25, -RZ, RZ, 0, 0 ;  /* 0x00000000ff197431 */ /* 0x000fc800000001ff */
[----:B0-----:R-:W-:Y:S05]  /*1650*/  RET.REL.NODEC R24 `(_Z15SoftmaxWarpImplI22BroadcastScaleMaskLoadIffbLm3EiE11DirectStoreIffEfLi2ELi2ELi2ELi1ELb0EL9Algorithm0EEvT_T0_ll) ;  /* 0xffffffe818687950 */ /* 0x001fea0003c3ffff */
.L_x_18876:
        /* <DEDUP_REMOVED lines=10> */
.L_x_37678:


//--------------------- .text._Z15SoftmaxWarpImplI22BroadcastScaleMaskLoadIffbLm3EiE11DirectStoreIffEfLi2ELi2ELi2ELi2ELb1EL9Algorithm0EEvT_T0_ll --------------------------
	.section	.text._Z15SoftmaxWarpImplI22BroadcastScaleMaskLoadIffbLm3EiE11DirectStoreIffEfLi2ELi2ELi2ELi2ELb1EL9Algorithm0EEvT_T0_ll,"ax",@progbits
	.align	128
        .global         _Z15SoftmaxWarpImplI22BroadcastScaleMaskLoadIffbLm3EiE11DirectStoreIffEfLi2ELi2ELi2ELi2ELb1EL9Algorithm0EEvT_T0_ll
        .type           _Z15SoftmaxWarpImplI22BroadcastScaleMaskLoadIffbLm3EiE11DirectStoreIffEfLi2ELi2ELi2ELi2ELb1EL9Algorithm0EEvT_T0_ll,@function
        .size           _Z15SoftmaxWarpImplI22BroadcastScaleMaskLoadIffbLm3EiE11DirectStoreIffEfLi2ELi2ELi2ELi2ELb1EL9Algorithm0EEvT_T0_ll,(.L_x_37679 - _Z15SoftmaxWarpImplI22BroadcastScaleMaskLoadIffbLm3EiE11DirectStoreIffEfLi2ELi2ELi2ELi2ELb1EL9Algorithm0EEvT_T0_ll)
        .other          _Z15SoftmaxWarpImplI22BroadcastScaleMaskLoadIffbLm3EiE11DirectStoreIffEfLi2ELi2ELi2ELi2ELb1EL9Algorithm0EEvT_T0_ll,@"STO_CUDA_ENTRY STV_DEFAULT"
_Z15SoftmaxWarpImplI22BroadcastScaleMaskLoadIffbLm3EiE11DirectStoreIffEfLi2ELi2ELi2ELi2ELb1EL9Algorithm0EEvT_T0_ll:
.text._Z15SoftmaxWarpImplI22BroadcastScaleMaskLoadIffbLm3EiE11DirectStoreIffEfLi2ELi2ELi2ELi2ELb1EL9Algorithm0EEvT_T0_ll:
        /* <DEDUP_REMOVED lines=28> */
.L_x_18877:
        /* <DEDUP_REMOVED lines=21> */
.L_x_18896:
        /* <DEDUP_REMOVED lines=59> */
[----:B----4-:R-:W-:-:S04]  /*06c0*/  ISETP.NE.U32.AND P1, PT, R16, 0x1, PT ;  /* 0x000000011000780c */ /* 0x010fc80003f25070 */
[----:B------:R-:W-:Y:S02]  /*06d0*/  MOV R10, R2 ;  /* 0x00000002000a7202 */ /* 0x000fe40000000f00 */
        /* <DEDUP_REMOVED lines=38> */
.L_x_18880:
[----:B------:R-:W-:Y:S05]  /*0940*/  BSYNC.RECONVERGENT B1 ;  /* 0x0000000000017941 */ /* 0x000fea0003800200 */
.L_x_18879:
[----:B------:R-:W-:Y:S01]  /*0950*/  BSSY.RECONVERGENT B1, `(.L_x_18881) ;  /* 0x0000061000017945 */ /* 0x000fe20003800200 */
[----:B------:R-:W-:Y:S01]  /*0960*/  MOV R25, 0xff800000 ;  /* 0xff80000000197802 */ /* 0x000fe20000000f00 */
[----:B------:R-:W-:Y:S01]  /*0970*/  IMAD.MOV.U32 R2, RZ, RZ, -0x800000 ;  /* 0xff800000ff027424 */ /* 0x000fe200078e00ff */
[----:B------:R-:W-:Y:S01]  /*0980*/  MOV R0, 0xff800000 ;  /* 0xff80000000007802 */ /* 0x000fe20000000f00 */
[----:B------:R-:W-:Y:S06]  /*0990*/  @P0 BRA `(.L_x_18882) ;  /* 0x0000000400700947 */ /* 0x000fec0003800000 */
[----:B-1----:R-:W-:Y:S01]  /*09a0*/  IABS R12, R23 ;  /* 0x00000017000c7213 */ /* 0x002fe20000000000 */
[----:B------:R-:W-:Y:S01]  /*09b0*/  VIADD R11, R21, 0x1 ;  /* 0x00000001150b7836 */ /* 0x000fe20000000000 */
[----:B---3--:R-:W-:Y:S02]  /*09c0*/  R2UR UR4, R6 ;  /* 0x00000000060472ca */ /* 0x008fe400000e0000 */
[----:B------:R-:W1:Y:S01]  /*09d0*/  I2F.RP R14, R12 ;  /* 0x0000000c000e7306 */ /* 0x000e620000209400 */
[----:B------:R-:W-:Y:S01]  /*09e0*/  IMAD R0, R11, UR46, R18 ;  /* 0x0000002e0b007c24 */ /* 0x000fe2000f8e0212 */
[----:B------:R-:W-:-:S06]  /*09f0*/  R2UR UR5, R7 ;  /* 0x00000000070572ca */ /* 0x000fcc00000e0000 */
[----:B-1----:R-:W1:Y:S02]  /*0a00*/  MUFU.RCP R14, R14 ;  /* 0x0000000e000e7308 */ /* 0x002e640000001000 */
[----:B-1----:R-:W-:-:S06]  /*0a10*/  VIADD R2, R14, 0xffffffe ;  /* 0x0ffffffe0e027836 */ /* 0x002fcc0000000000 */
[----:B------:R1:W3:Y:S02]  /*0a20*/  F2I.FTZ.U32.TRUNC.NTZ R3, R2 ;  /* 0x0000000200037305 */ /* 0x0002e4000021f000 */
[----:B-1----:R-:W-:Y:S01]  /*0a30*/  HFMA2 R2, -RZ, RZ, 0, 0 ;  /* 0x00000000ff027431 */ /* 0x002fe200000001ff */
[----:B---3--:R-:W-:-:S05]  /*0a40*/  IADD3 R15, PT, PT, RZ, -R3, RZ ;  /* 0x80000003ff0f7210 */ /* 0x008fca0007ffe0ff */
[----:B------:R-:W-:Y:S01]  /*0a50*/  IMAD R11, R15, R12, RZ ;  /* 0x0000000c0f0b7224 */ /* 0x000fe200078e02ff */
[----:B------:R-:W-:-:S03]  /*0a60*/  IABS R15, R0 ;  /* 0x00000000000f7213 */ /* 0x000fc60000000000 */
        /* <DEDUP_REMOVED lines=14> */
[----:B------:R-:W-:Y:S02]  /*0b50*/  ISETP.NE.AND P3, PT, R23, RZ, PT ;  /* 0x000000ff1700720c */ /* 0x000fe40003f65270 */
[----:B------:R-:W-:-:S02]  /*0b60*/  ISETP.GE.AND P1, PT, R3, RZ, PT ;  /* 0x000000ff0300720c */ /* 0x000fc40003f26270 */
        /* <DEDUP_REMOVED lines=63> */
.L_x_18882:
[----:B------:R-:W-:Y:S05]  /*0f60*/  BSYNC.RECONVERGENT B1 ;  /* 0x0000000000017941 */ /* 0x000fea0003800200 */
.L_x_18881:
        /* <DEDUP_REMOVED lines=10> */
[----:B------:R-:W-:Y:S01]  /*1010*/  FFMA.SAT R14, R12, R5, 0.5 ;  /* 0x3f0000000c0e7423 */ /* 0x000fe20000002005 */
[----:B------:R-:W-:-:S03]  /*1020*/  FADD R2, -R3, R2 ;  /* 0x0000000203027221 */ /* 0x000fc60000000100 */
[----:B------:R-:W-:Y:S01]  /*1030*/  FFMA.RM R4, R14, R11, 12582913 ;  /* 0x4b4000010e047423 */ /* 0x000fe2000000400b */
[----:B------:R-:W-:-:S03]  /*1040*/  FFMA.SAT R14, R10, R5, 0.5 ;  /* 0x3f0000000a0e7423 */ /* 0x000fc60000002005 */
[----:B------:R-:W-:Y:S01]  /*1050*/  FADD R13, R4, -12583039 ;  /* 0xcb40007f040d7421 */ /* 0x000fe20000000000 */
[----:B------:R-:W-:Y:S01]  /*1060*/  FFMA.RM R0, R14, R11, 12582913 ;  /* 0x4b4000010e007423 */ /* 0x000fe2000000400b */
[----:B------:R-:W-:Y:S02]  /*1070*/  FFMA.SAT R14, R2, R5, 0.5 ;  /* 0x3f000000020e7423 */ /* 0x000fe40000002005 */
[----:B------:R-:W-:Y:S01]  /*1080*/  FFMA R13, R12, 1.4426950216293334961, -R13 ;  /* 0x3fb8aa3b0c0d7823 */ /* 0x000fe2000000080d */
[C---:B------:R-:W-:Y:S01]  /*1090*/  FADD R15, R0.reuse, -12583039 ;  /* 0xcb40007f000f7421 */ /* 0x040fe20000000000 */
[----:B------:R-:W-:Y:S02]  /*10a0*/  IMAD.SHL.U32 R0, R0, 0x800000, RZ ;  /* 0x0080000000007824 */ /* 0x000fe400078e00ff */
[----:B------:R-:W-:Y:S01]  /*10b0*/  FFMA R13, R12, 1.925963033500011079e-08, R13 ;  /* 0x32a570600c0d7823 */ /* 0x000fe2000000000d */
[----:B------:R-:W-:Y:S01]  /*10c0*/  FADD R12, -R3, R25 ;  /* 0x00000019030c7221 */ /* 0x000fe20000000100 */
[----:B------:R-:W-:Y:S01]  /*10d0*/  FFMA.RM R3, R14, R11, 12582913 ;  /* 0x4b4000010e037423 */ /* 0x000fe2000000400b */
[----:B------:R-:W-:-:S02]  /*10e0*/  FFMA R15, R10, 1.4426950216293334961, -R15 ;  /* 0x3fb8aa3b0a0f7823 */ /* 0x000fc4000000080f */
[----:B------:R-:W-:Y:S01]  /*10f0*/  FFMA.SAT R14, R12, R5, 0.5 ;  /* 0x3f0000000c0e7423 */ /* 0x000fe20000002005 */
[C---:B------:R-:W-:Y:S01]  /*1100*/  FADD R25, R3.reuse, -12583039 ;  /* 0xcb40007f03197421 */ /* 0x040fe20000000000 */
[----:B------:R-:W-:Y:S01]  /*1110*/  FFMA R5, R10, 1.925963033500011079e-08, R15 ;  /* 0x32a570600a057823 */ /* 0x000fe2000000000f */
[----:B------:R-:W0:Y:S01]  /*1120*/  MUFU.EX2 R13, R13 ;  /* 0x0000000d000d7308 */ /* 0x000e220000000800 */
[----:B------:R-:W-:Y:S01]  /*1130*/  FFMA.RM R11, R14, R11, 12582913 ;  /* 0x4b4000010e0b7423 */ /* 0x000fe2000000400b */
[C---:B------:R-:W-:Y:S01]  /*1140*/  FFMA R25, R2.reuse, 1.4426950216293334961, -R25 ;  /* 0x3fb8aa3b02197823 */ /* 0x040fe20000000819 */
[----:B------:R-:W-:Y:S02]  /*1150*/  SHF.L.U32 R3, R3, 0x17, RZ ;  /* 0x0000001703037819 */ /* 0x000fe400000006ff */
[C---:B------:R-:W-:Y:S01]  /*1160*/  FADD R15, R11.reuse, -12583039 ;  /* 0xcb40007f0b0f7421 */ /* 0x040fe20000000000 */
[----:B------:R-:W-:Y:S01]  /*1170*/  FFMA R10, R2, 1.925963033500011079e-08, R25 ;  /* 0x32a57060020a7823 */ /* 0x000fe20000000019 */
[----:B------:R-:W-:Y:S01]  /*1180*/  SHF.L.U32 R2, R4, 0x17, RZ ;  /* 0x0000001704027819 */ /* 0x000fe200000006ff */
[----:B------:R-:W5:Y:S01]  /*1190*/  MUFU.EX2 R5, R5 ;  /* 0x0000000500057308 */ /* 0x000f620000000800 */
[----:B------:R-:W-:Y:S01]  /*11a0*/  FFMA R15, R12, 1.4426950216293334961, -R15 ;  /* 0x3fb8aa3b0c0f7823 */ /* 0x000fe2000000080f */
[----:B------:R-:W-:-:S03]  /*11b0*/  IMAD.SHL.U32 R11, R11, 0x800000, RZ ;  /* 0x008000000b0b7824 */ /* 0x000fc600078e00ff */
[----:B------:R-:W-:-:S03]  /*11c0*/  FFMA R15, R12, 1.925963033500011079e-08, R15 ;  /* 0x32a570600c0f7823 */ /* 0x000fc6000000000f */
        /* <DEDUP_REMOVED lines=11> */
[----:B------:R0:W0:Y:S01]  /*1280*/  SHFL.BFLY PT, R25, R10, 0x1, 0x1f ;  /* 0x0c201f000a197f89 */ /* 0x00002200000e0000 */
[----:B-1----:R-:W-:-:S07]  /*1290*/  FADD R5, R13, R14 ;  /* 0x0000000e0d057221 */ /* 0x002fce0000000000 */
.L_x_18902:
        /* <DEDUP_REMOVED lines=11> */
[----:B--234-:R-:W-:Y:S05]  /*1350*/  CALL.REL.NOINC `($__internal_302_$__cuda_sm3x_div_rn_noftz_f32_slowpath) ;  /* 0x0000000800707944 */ /* 0x01cfea0003c00000 */
[----:B------:R-:W-:-:S07]  /*1360*/  MOV R10, R11 ;  /* 0x0000000b000a7202 */ /* 0x000fce0000000f00 */
.L_x_18885:
[----:B------:R-:W-:Y:S05]  /*1370*/  BSYNC.RECONVERGENT B1 ;  /* 0x0000000000017941 */ /* 0x000fea0003800200 */
.L_x_18884:
        /* <DEDUP_REMOVED lines=11> */
[----:B--234-:R-:W-:Y:S05]  /*1430*/  CALL.REL.NOINC `($__internal_302_$__cuda_sm3x_div_rn_noftz_f32_slowpath) ;  /* 0x0000000800387944 */ /* 0x01cfea0003c00000 */
.L_x_18887:
[----:B------:R-:W-:Y:S05]  /*1440*/  BSYNC.RECONVERGENT B1 ;  /* 0x0000000000017941 */ /* 0x000fea0003800200 */
.L_x_18886:
        /* <DEDUP_REMOVED lines=19> */
.L_x_18889:
[----:B------:R-:W-:Y:S05]  /*1580*/  BSYNC.RECONVERGENT B1 ;  /* 0x0000000000017941 */ /* 0x000fea0003800200 */
.L_x_18888:
[----:B------:R-:W-:Y:S01]  /*1590*/  BSSY.RECONVERGENT B1, `(.L_x_18890) ;  /* 0x0000008000017945 */ /* 0x000fe20003800200 */
[----:B0-----:R-:W-:-:S03]  /*15a0*/  FFMA R10, R5, R2, R0 ;  /* 0x00000002050a7223 */ /* 0x001fc60000000000 */
[----:B------:R-:W-:Y:S05]  /*15b0*/  @!P1 BRA `(.L_x_18891) ;  /* 0x0000000000149947 */ /* 0x000fea0003800000 */
[----:B------:R-:W-:Y:S01]  /*15c0*/  IMAD.MOV.U32 R2, RZ, RZ, R4 ;  /* 0x000000ffff027224 */ /* 0x000fe200078e0004 */
[----:B------:R-:W-:Y:S02]  /*15d0*/  MOV R5, R24 ;  /* 0x0000001800057202 */ /* 0x000fe40000000f00 */
[----:B------:R-:W-:-:S07]  /*15e0*/  MOV R12, 0x1600 ;  /* 0x00001600000c7802 */ /* 0x000fce0000000f00 */
[----:B--234-:R-:W-:Y:S05]  /*15f0*/  CALL.REL.NOINC `($__internal_302_$__cuda_sm3x_div_rn_noftz_f32_slowpath) ;  /* 0x0000000400c87944 */ /* 0x01cfea0003c00000 */
[----:B------:R-:W-:-:S07]  /*1600*/  IMAD.MOV.U32 R10, RZ, RZ, R11 ;  /* 0x000000ffff0a7224 */ /* 0x000fce00078e000b */
.L_x_18891:
[----:B------:R-:W-:Y:S05]  /*1610*/  BSYNC.RECONVERGENT B1 ;  /* 0x0000000000017941 */ /* 0x000fea0003800200 */
.L_x_18890:
        /* <DEDUP_REMOVED lines=12> */
[----:B--234-:R-:W-:Y:S05]  /*16e0*/  CALL.REL.NOINC `($__internal_302_$__cuda_sm3x_div_rn_noftz_f32_slowpath) ;  /* 0x00000004008c7944 */ /* 0x01cfea0003c00000 */
.L_x_18893:
[----:B------:R-:W-:Y:S05]  /*16f0*/  BSYNC.RECONVERGENT B1 ;  /* 0x0000000000017941 */ /* 0x000fea0003800200 */
.L_x_18892:
        /* <DEDUP_REMOVED lines=18> */
.L_x_18895:
[----:B------:R-:W-:Y:S05]  /*1820*/  BSYNC.RECONVERGENT B1 ;  /* 0x0000000000017941 */ /* 0x000fea0003800200 */
.L_x_18894:
[----:B------:R-:W-:-:S04]  /*1830*/  IADD3 R21, P0, PT, R20, R21, RZ ;  /* 0x0000001514157210 */ /* 0x000fc80007f1e0ff */
[----:B------:R-:W-:Y:S02]  /*1840*/  LEA.HI.X.SX32 R19, R20, R19, 0x1, P0 ;  /* 0x0000001314137211 */ /* 0x000fe400000f0eff */
[----:B------:R-:W-:-:S04]  /*1850*/  ISETP.GE.U32.AND P0, PT, R21, UR44, PT ;  /* 0x0000002c15007c0c */ /* 0x000fc8000bf06070 */
[----:B------:R-:W-:-:S13]  /*1860*/  ISETP.GE.AND.EX P0, PT, R19, UR45, PT, P0 ;  /* 0x0000002d13007c0c */ /* 0x000fda000bf06300 */
[----:B------:R-:W-:Y:S05]  /*1870*/  @!P0 BRA `(.L_x_18896) ;  /* 0xffffffe800a48947 */ /* 0x000fea000383ffff */
[----:B------:R-:W-:Y:S05]  /*1880*/  BSYNC B0 ;  /* 0x0000000000007941 */ /* 0x000fea0003800000 */
.L_x_18878:
[----:B------:R-:W-:Y:S05]  /*1890*/  EXIT ;  /* 0x000000000000794d */ /* 0x000fea0003800000 */
.L_x_18883:
[----:B------:R-:W-:Y:S01]  /*18a0*/  HFMA2 R11, -RZ, RZ, 0, 1.847743988037109375e-06 ;  /* 0x0000001fff0b7431 */ /* 0x000fe200000001ff */
[----:B------:R-:W-:Y:S01]  /*18b0*/  BSSY B1, `(.L_x_18897) ;  /* 0x0000006000017945 */ /* 0x000fe20003800000 */
[----:B------:R-:W-:Y:S02]  /*18c0*/  IMAD.MOV.U32 R12, RZ, RZ, 0x1 ;  /* 0x00000001ff0c7424 */ /* 0x000fe400078e00ff */
[----:B------:R-:W-:-:S07]  /*18d0*/  IMAD.MOV.U32 R15, RZ, RZ, -0x1 ;  /* 0xffffffffff0f7424 */ /* 0x000fce00078e00ff */
[----:B01234-:R-:W-:Y:S05]  /*18e0*/  WARPSYNC.COLLECTIVE R15, `(.L_x_18898) ;  /* 0x000000000f087348 */ /* 0x01ffea0003c00000 */
[----:B------:R0:W0:Y:S02]  /*18f0*/  SHFL.BFLY P6, R14, R13, R12, R11 ;  /* 0x0c00000c0d0e7389 */ /* 0x00002400000c000b */
[----:B01234-:R-:W-:Y:S05]  /*1900*/  ENDCOLLECTIVE ;  /* 0x000000000000791b */ /* 0x01ffea0003800000 */
.L_x_18898:
[----:B------:R-:W-:Y:S05]  /*1910*/  BSYNC B1 ;  /* 0x0000000000017941 */ /* 0x000fea0003800000 */
.L_x_18897:
[----:B------:R-:W-:Y:S01]  /*1920*/  HFMA2 R11, -RZ, RZ, 0, 1.847743988037109375e-06 ;  /* 0x0000001fff0b7431 */ /* 0x000fe200000001ff */
[----:B------:R-:W-:Y:S01]  /*1930*/  FMNMX R4, R14, R13, !PT ;  /* 0x0000000d0e047209 */ /* 0x000fe20007800000 */
[----:B------:R-:W-:Y:S01]  /*1940*/  IMAD.MOV.U32 R12, RZ, RZ, 0x1 ;  /* 0x00000001ff0c7424 */ /* 0x000fe200078e00ff */
[----:B------:R-:W-:Y:S01]  /*1950*/  MOV R13, R0 ;  /* 0x00000000000d7202 */ /* 0x000fe20000000f00 */
[----:B------:R-:W-:Y:S02]  /*1960*/  IMAD.MOV.U32 R15, RZ, RZ, -0x1 ;  /* 0xffffffffff0f7424 */ /* 0x000fe400078e00ff */
[C---:B------:R-:W-:Y:S01]  /*1970*/  FADD R5, -R4.reuse, R10 ;  /* 0x0000000a04057221 */ /* 0x040fe20000000100 */
[----:B------:R-:W-:Y:S02]  /*1980*/  HFMA2 R10, -RZ, RZ, 3.7421875, 0 ;  /* 0x437c0000ff0a7431 */ /* 0x000fe400000001ff */
[----:B------:R-:W-:-:S07]  /*1990*/  FADD R27, -R4, R27 ;  /* 0x0000001b041b7221 */ /* 0x000fce0000000100 */
[----:B------:R-:W-:Y:S05]  /*19a0*/  WARPSYNC.COLLECTIVE R15, `(.L_x_18899) ;  /* 0x000000000f087348 */ /* 0x000fea0003c00000 */
[----:B------:R0:W1:Y:S02]  /*19b0*/  SHFL.BFLY P6, R14, R13, R12, R11 ;  /* 0x0c00000c0d0e7389 */ /* 0x00006400000c000b */
[----:B01----:R-:W-:Y:S05]  /*19c0*/  ENDCOLLECTIVE ;  /* 0x000000000000791b */ /* 0x003fea0003800000 */
.L_x_18899:
[----:B------:R-:W-:-:S04]  /*19d0*/  IMAD.MOV.U32 R4, RZ, RZ, 0x3bbb989d ;  /* 0x3bbb989dff047424 */ /* 0x000fc800078e00ff */
[----:B------:R-:W-:-:S04]  /*19e0*/  FFMA.SAT R29, R27, R4, 0.5 ;  /* 0x3f0000001b1d7423 */ /* 0x000fc80000002004 */
[----:B------:R-:W-:Y:S01]  /*19f0*/  FFMA.RM R29, R29, R10, 12582913 ;  /* 0x4b4000011d1d7423 */ /* 0x000fe2000000400a */
[----:B------:R-:W-:-:S04]  /*1a00*/  FFMA.SAT R11, R5, R4, 0.5 ;  /* 0x3f000000050b7423 */ /* 0x000fc80000002004 */
[----:B------:R-:W-:Y:S01]  /*1a10*/  FFMA.RM R11, R11, R10, 12582913 ;  /* 0x4b4000010b0b7423 */ /* 0x000fe2000000400a */
[----:B------:R-:W-:-:S04]  /*1a20*/  MOV R3, R14 ;  /* 0x0000000e00037202 */ /* 0x000fc80000000f00 */
[----:B------:R-:W-:-:S05]  /*1a30*/  FMNMX R0, R3, R0, !PT ;  /* 0x0000000003007209 */ /* 0x000fca0007800000 */
[C---:B------:R-:W-:Y:S01]  /*1a40*/  FADD R3, -R0.reuse, R2 ;  /* 0x0000000200037221 */ /* 0x040fe20000000100 */
[----:B------:R-:W-:Y:S01]  /*1a50*/  FADD R25, -R0, R25 ;  /* 0x0000001900197221 */ /* 0x000fe20000000100 */
        /* <DEDUP_REMOVED lines=9> */
[----:B------:R-:W-:-:S03]  /*1af0*/  FFMA.SAT R11, R3, R4, 0.5 ;  /* 0x3f000000030b7423 */ /* 0x000fc60000002004 */
[----:B------:R1:W2:Y:S01]  /*1b00*/  MUFU.EX2 R5, R12 ;  /* 0x0000000c00057308 */ /* 0x0002a20000000800 */
[----:B------:R-:W-:Y:S01]  /*1b10*/  FFMA.RM R11, R11, R10, 12582913 ;  /* 0x4b4000010b0b7423 */ /* 0x000fe2000000400a */
[----:B0-----:R-:W-:Y:S01]  /*1b20*/  FMUL R2, R2, R27 ;  /* 0x0000001b02027220 */ /* 0x001fe20000400000 */
[----:B-1----:R-:W-:-:S03]  /*1b30*/  MOV R12, 0x1 ;  /* 0x00000001000c7802 */ /* 0x002fc60000000f00 */
[----:B------:R-:W-:Y:S01]  /*1b40*/  FADD R13, RZ, R2 ;  /* 0x00000002ff0d7221 */ /* 0x000fe20000000000 */
[----:B--2---:R-:W-:Y:S01]  /*1b50*/  FMUL R0, R0, R5 ;  /* 0x0000000500007220 */ /* 0x004fe20000400000 */
[----:B------:R-:W-:-:S03]  /*1b60*/  FFMA.SAT R5, R25, R4, 0.5 ;  /* 0x3f00000019057423 */ /* 0x000fc60000002004 */
[----:B------:R-:W-:Y:S01]  /*1b70*/  FADD R13, R13, R0 ;  /* 0x000000000d0d7221 */ /* 0x000fe20000000000 */
[----:B------:R-:W-:-:S04]  /*1b80*/  FFMA.RM R5, R5, R10, 12582913 ;  /* 0x4b40000105057423 */ /* 0x000fc8000000400a */
[----:B------:R-:W-:-:S04]  /*1b90*/  FADD R4, R5, -12583039 ;  /* 0xcb40007f05047421 */ /* 0x000fc80000000000 */
[----:B------:R-:W-:-:S04]  /*1ba0*/  FFMA R4, R25, 1.4426950216293334961, -R4 ;  /* 0x3fb8aa3b19047823 */ /* 0x000fc80000000804 */
[----:B------:R-:W-:Y:S01]  /*1bb0*/  FFMA R25, R25, 1.925963033500011079e-08, R4 ;  /* 0x32a5706019197823 */ /* 0x000fe20000000004 */
[----:B------:R-:W-:-:S03]  /*1bc0*/  FADD R4, R11, -12583039 ;  /* 0xcb40007f0b047421 */ /* 0x000fc60000000000 */
[----:B------:R0:W1:Y:S01]  /*1bd0*/  MUFU.EX2 R10, R25 ;  /* 0x00000019000a7308 */ /* 0x0000620000000800 */
[----:B------:R-:W-:-:S04]  /*1be0*/  FFMA R4, R3, 1.4426950216293334961, -R4 ;  /* 0x3fb8aa3b03047823 */ /* 0x000fc80000000804 */
[----:B------:R-:W-:Y:S01]  /*1bf0*/  FFMA R3, R3, 1.925963033500011079e-08, R4 ;  /* 0x32a5706003037823 */ /* 0x000fe20000000004 */
[----:B------:R-:W-:Y:S02]  /*1c00*/  IMAD.SHL.U32 R4, R11, 0x800000, RZ ;  /* 0x008000000b047824 */ /* 0x000fe400078e00ff */
[----:B------:R-:W-:-:S03]  /*1c10*/  IMAD.MOV.U32 R11, RZ, RZ, 0x1f ;  /* 0x0000001fff0b7424 */ /* 0x000fc600078e00ff */
[----:B0-----:R-:W2:Y:S04]  /*1c20*/  MUFU.EX2 R3, R3 ;  /* 0x0000000300037308 */ /* 0x001ea80000000800 */
[----:B-12---:R-:W-:Y:S05]  /*1c30*/  WARPSYNC.COLLECTIVE R15, `(.L_x_18900) ;  /* 0x000000000f087348 */ /* 0x006fea0003c00000 */
[----:B------:R0:W3:Y:S02]  /*1c40*/  SHFL.BFLY P6, R14, R13, R12, R11 ;  /* 0x0c00000c0d0e7389 */ /* 0x0000e400000c000b */
[----:B0123--:R-:W-:Y:S05]  /*1c50*/  ENDCOLLECTIVE ;  /* 0x000000000000791b */ /* 0x00ffea0003800000 */
.L_x_18900:
[----:B------:R-:W-:Y:S01]  /*1c60*/  FMUL R4, R4, R3 ;  /* 0x0000000304047220 */ /* 0x000fe20000400000 */
[----:B------:R-:W-:-:S05]  /*1c70*/  SHF.L.U32 R3, R5, 0x17, RZ ;  /* 0x0000001705037819 */ /* 0x000fca00000006ff */
[----:B------:R-:W-:Y:S01]  /*1c80*/  FMUL R3, R3, R10 ;  /* 0x0000000a03037220 */ /* 0x000fe20000400000 */
[----:B------:R-:W-:Y:S01]  /*1c90*/  FADD R10, RZ, R4 ;  /* 0x00000004ff0a7221 */ /* 0x000fe20000000000 */
[----:B------:R-:W-:-:S03]  /*1ca0*/  FADD R5, R13, R14 ;  /* 0x0000000e0d057221 */ /* 0x000fc60000000000 */
[----:B------:R-:W-:-:S04]  /*1cb0*/  FADD R10, R10, R3 ;  /* 0x000000030a0a7221 */ /* 0x000fc80000000000 */
[----:B------:R-:W-:-:S07]  /*1cc0*/  IMAD.MOV.U32 R13, RZ, RZ, R10 ;  /* 0x000000ffff0d7224 */ /* 0x000fce00078e000a */
[----:B------:R-:W-:Y:S05]  /*1cd0*/  WARPSYNC.COLLECTIVE R15, `(.L_x_18901) ;  /* 0x000000000f087348 */ /* 0x000fea0003c00000 */
[----:B------:R0:W1:Y:S02]  /*1ce0*/  SHFL.BFLY P6, R14, R13, R12, R11 ;  /* 0x0c00000c0d0e7389 */ /* 0x00006400000c000b */
[----:B01----:R-:W-:Y:S05]  /*1cf0*/  ENDCOLLECTIVE ;  /* 0x000000000000791b */ /* 0x003fea0003800000 */
.L_x_18901:
[----:B------:R-:W-:Y:S01]  /*1d00*/  MOV R25, R14 ;  /* 0x0000000e00197202 */ /* 0x000fe20000000f00 */
[----:B------:R-:W-:Y:S06]  /*1d10*/  BRA `(.L_x_18902) ;  /* 0xfffffff400607947 */ /* 0x000fec000383ffff */
        .weak           $__internal_302_$__cuda_sm3x_div_rn_noftz_f32_slowpath
        .type           $__internal_302_$__cuda_sm3x_div_rn_noftz_f32_slowpath,@function
        .size           $__internal_302_$__cuda_sm3x_div_rn_noftz_f32_slowpath,(.L_x_37679 - $__internal_302_$__cuda_sm3x_div_rn_noftz_f32_slowpath)
$__internal_302_$__cuda_sm3x_div_rn_noftz_f32_slowpath:
        /* <DEDUP_REMOVED lines=35> */
.L_x_18904:
        /* <DEDUP_REMOVED lines=51> */
.L_x_18911:
[----:B------:R-:W-:-:S04]  /*2280*/  LOP3.LUT R15, R15, 0x80000000, RZ, 0xc0, !PT ;  /* 0x800000000f0f7812 */ /* 0x000fc800078ec0ff */
[----:B------:R-:W-:Y:S01]  /*2290*/  LOP3.LUT R15, R15, 0x7f800000, RZ, 0xfc, !PT ;  /* 0x7f8000000f0f7812 */ /* 0x000fe200078efcff */
[----:B------:R-:W-:Y:S06]  /*22a0*/  BRA `(.L_x_18912) ;  /* 0x0000000000047947 */ /* 0x000fec0003800000 */
.L_x_18910:
[----:B------:R-:W-:-:S07]  /*22b0*/  LEA R15, R14, R15, 0x17 ;  /* 0x0000000f0e0f7211 */ /* 0x000fce00078eb8ff */
.L_x_18912:
[----:B------:R-:W-:Y:S05]  /*22c0*/  BSYNC.RECONVERGENT B3 ;  /* 0x0000000000037941 */ /* 0x000fea0003800200 */
.L_x_18909:
[----:B------:R-:W-:Y:S05]  /*22d0*/  BRA `(.L_x_18913) ;  /* 0x0000000000207947 */ /* 0x000fea0003800000 */
.L_x_18908:
[----:B------:R-:W-:-:S04]  /*22e0*/  LOP3.LUT R15, R15, 0x80000000, R2, 0x48, !PT ;  /* 0x800000000f0f7812 */ /* 0x000fc800078e4802 */
[----:B------:R-:W-:Y:S01]  /*22f0*/  LOP3.LUT R15, R15, 0x7f800000, RZ, 0xfc, !PT ;  /* 0x7f8000000f0f7812 */ /* 0x000fe200078efcff */
[----:B------:R-:W-:Y:S06]  /*2300*/  BRA `(.L_x_18913) ;  /* 0x0000000000147947 */ /* 0x000fec0003800000 */
.L_x_18907:
[----:B------:R-:W-:Y:S01]  /*2310*/  LOP3.LUT R15, R15, 0x80000000, R2, 0x48, !PT ;  /* 0x800000000f0f7812 */ /* 0x000fe200078e4802 */
[----:B------:R-:W-:Y:S06]  /*2320*/  BRA `(.L_x_18913) ;  /* 0x00000000000c7947 */ /* 0x000fec0003800000 */
.L_x_18906:
[----:B------:R-:W0:Y:S01]  /*2330*/  MUFU.RSQ R15, -QNAN ;  /* 0xffc00000000f7908 */ /* 0x000e220000001400 */
[----:B------:R-:W-:Y:S05]  /*2340*/  BRA `(.L_x_18913) ;  /* 0x0000000000047947 */ /* 0x000fea0003800000 */
.L_x_18905:
[----:B------:R-:W-:-:S07]  /*2350*/  FADD.FTZ R15, R2, R5 ;  /* 0x00000005020f7221 */ /* 0x000fce0000010000 */
.L_x_18913:
[----:B------:R-:W-:Y:S05]  /*2360*/  BSYNC.RECONVERGENT B2 ;  /* 0x0000000000027941 */ /* 0x000fea0003800200 */
.L_x_18903:
[----:B------:R-:W-:Y:S02]  /*2370*/  HFMA2 R13, -RZ, RZ, 0, 0 ;  /* 0x00000000ff0d7431 */ /* 0x000fe400000001ff */
[----:B0-----:R-:W-:Y:S02]  /*2380*/  IMAD.MOV.U32 R11, RZ, RZ, R15 ;  /* 0x000000ffff0b7224 */ /* 0x001fe400078e000f */
[----:B------:R-:W-:Y:S05]  /*2390*/  RET.REL.NODEC R12 `(_Z15SoftmaxWarpImplI22BroadcastScaleMaskLoadIffbLm3EiE11DirectStoreIffEfLi2ELi2ELi2ELi2ELb1EL9Algorithm0EEvT_T0_ll) ;  /* 0xffffffdc0c187950 */ /* 0x000fea0003c3ffff */
.L_x_18914:
        /* <DEDUP_REMOVED lines=14> */
.L_x_37679:


//--------------------- .text._Z15SoftmaxWarpImplI22BroadcastScaleMaskLoadIffbLm3EiE11DirectStoreIffEfLi2ELi2ELi2ELi2ELb0EL9Algorithm0EEvT_T0_ll --------------------------
	.section	.text._Z15SoftmaxWarpImplI22BroadcastScaleMaskLoadIffbLm3EiE11DirectStoreIffEfLi2ELi2ELi2ELi2ELb0EL9Algorithm0EEvT_T0_ll,"ax",@progbits
	.align	128
        .global         _Z15SoftmaxWarpImplI22BroadcastScaleMaskLoadIffbLm3EiE11DirectStoreIffEfLi2ELi2ELi2ELi2ELb0EL9Algorithm0EEvT_T0_ll
        .type           _Z15SoftmaxWarpImplI22BroadcastScaleMaskLoadIffbLm3EiE11DirectStoreIffEfLi2ELi2ELi2ELi2ELb0EL9Algorithm0EEvT_T0_ll,@function
        .size           _Z15SoftmaxWarpImplI22BroadcastScaleMaskLoadIffbLm3EiE11DirectStoreIffEfLi2ELi2ELi2ELi2ELb0EL9Algorithm0EEvT_T0_ll,(.L_x_37680 - _Z15SoftmaxWarpImplI22BroadcastScaleMaskLoadIffbLm3EiE11DirectStoreIffEfLi2ELi2ELi2ELi2ELb0EL9Algorithm0EEvT_T0_ll)
        .other          _Z15SoftmaxWarpImplI22BroadcastScaleMaskLoadIffbLm3EiE11DirectStoreIffEfLi2ELi2ELi2ELi2ELb0EL9Algorithm0EEvT_T0_ll,@"STO_CUDA_ENTRY STV_DEFAULT"
_Z15SoftmaxWarpImplI22BroadcastScaleMaskLoadIffbLm3EiE11DirectStoreIffEfLi2ELi2ELi2ELi2ELb0EL9Algorithm0EEvT_T0_ll:
.text._Z15SoftmaxWarpImplI22BroadcastScaleMaskLoadIffbLm3EiE11DirectStoreIffEfLi2ELi2ELi2ELi2ELb0EL9Algorithm0EEvT_T0_ll:
        /* <DEDUP_REMOVED lines=26> */
.L_x_18915:
        /* <DEDUP_REMOVED lines=20> */
.L_x_18925:
[----:B-1----:R-:W-:Y:S01]  /*02e0*/  IABS R0, R24 ;  /* 0x0000001800007213 */ /* 0x002fe20000000000 */
[----:B------:R-:W-:Y:S01]  /*02f0*/  IMAD R15, R21, UR44, RZ ;  /* 0x0000002c150f7c24 */ /* 0x000fe2000f8e02ff */
[----:B--2---:R-:W-:Y:S02]  /*0300*/  IABS R25, R23 ;  /* 0x0000001700197213 */ /* 0x004fe40000000000 */
[----:B------:R-:W1:Y:S01]  /*0310*/  I2F.RP R2, R0 ;  /* 0x0000000000027306 */ /* 0x000e620000209400 */
[----:B---3--:R-:W-:Y:S02]  /*0320*/  R2UR UR4, R16 ;  /* 0x00000000100472ca */ /* 0x008fe400000e0000 */
[----:B------:R-:W-:Y:S02]  /*0330*/  IADD3 R3, PT, PT, R18, R15, RZ ;  /* 0x0000000f12037210 */ /* 0x000fe40007ffe0ff */
[----:B------:R-:W-:Y:S02]  /*0340*/  R2UR UR5, R17 ;  /* 0x00000000110572ca */ /* 0x000fe400000e0000 */
[----:B------:R-:W-:-:S02]  /*0350*/  IABS R10, R3 ;  /* 0x00000003000a7213 */ /* 0x000fc40000000000 */
[----:B------:R-:W-:Y:S02]  /*0360*/  R2UR UR6, R16 ;  /* 0x00000000100672ca */ /* 0x000fe400000e0000 */
[----:B------:R-:W-:Y:S01]  /*0370*/  R2UR UR7, R17 ;  /* 0x00000000110772ca */ /* 0x000fe200000e0000 */
[----:B-1----:R-:W1:Y:S02]  /*0380*/  MUFU.RCP R2, R2 ;  /* 0x0000000200027308 */ /* 0x002e640000001000 */
[----:B-1----:R-:W-:-:S06]  /*0390*/  VIADD R4, R2, 0xffffffe ;  /* 0x0ffffffe02047836 */ /* 0x002fcc0000000000 */
[----:B------:R1:W2:Y:S02]  /*03a0*/  F2I.FTZ.U32.TRUNC.NTZ R5, R4 ;  /* 0x0000000400057305 */ /* 0x0002a4000021f000 */
[----:B-1----:R-:W-:Y:S02]  /*03b0*/  IMAD.MOV.U32 R4, RZ, RZ, RZ ;  /* 0x000000ffff047224 */ /* 0x002fe400078e00ff */
[----:B--2---:R-:W-:-:S04]  /*03c0*/  IMAD.MOV R11, RZ, RZ, -R5 ;  /* 0x000000ffff0b7224 */ /* 0x004fc800078e0a05 */
[----:B------:R-:W-:-:S04]  /*03d0*/  IMAD R11, R11, R0, RZ ;  /* 0x000000000b0b7224 */ /* 0x000fc800078e02ff */
[----:B------:R-:W-:Y:S01]  /*03e0*/  IMAD.HI.U32 R12, R5, R11, R4 ;  /* 0x0000000b050c7227 */ /* 0x000fe200078e0004 */
[----:B------:R-:W-:-:S03]  /*03f0*/  IADD3 R11, PT, PT, R18, UR44, R15 ;  /* 0x0000002c120b7c10 */ /* 0x000fc6000fffe00f */
[----:B------:R-:W-:Y:S01]  /*0400*/  IMAD.MOV.U32 R5, RZ, RZ, R10 ;  /* 0x000000ffff057224 */ /* 0x000fe200078e000a */
[----:B------:R-:W-:Y:S02]  /*0410*/  IABS R10, R23 ;  /* 0x00000017000a7213 */ /* 0x000fe40000000000 */
[----:B------:R-:W-:Y:S01]  /*0420*/  IABS R15, R11 ;  /* 0x0000000b000f7213 */ /* 0x000fe20000000000 */
[C---:B------:R-:W-:Y:S01]  /*0430*/  IMAD.HI.U32 R2, R12.reuse, R5, RZ ;  /* 0x000000050c027227 */ /* 0x040fe200078e00ff */
[----:B------:R-:W1:Y:S03]  /*0440*/  I2F.RP R13, R10 ;  /* 0x0000000a000d7306 */ /* 0x000e660000209400 */
[----:B------:R-:W-:Y:S01]  /*0450*/  IMAD.HI.U32 R14, R12, R15, RZ ;  /* 0x0000000f0c0e7227 */ /* 0x000fe200078e00ff */
[----:B------:R-:W-:-:S04]  /*0460*/  IADD3 R4, PT, PT, -R2, RZ, RZ ;  /* 0x000000ff02047210 */ /* 0x000fc80007ffe1ff */
[----:B------:R-:W-:Y:S01]  /*0470*/  IADD3 R12, PT, PT, -R14, RZ, RZ ;  /* 0x000000ff0e0c7210 */ /* 0x000fe20007ffe1ff */
[----:B------:R-:W-:Y:S01]  /*0480*/  IMAD R5, R0, R4, R5 ;  /* 0x0000000400057224 */ /* 0x000fe200078e0205 */
[----:B------:R-:W-:-:S03]  /*0490*/  LOP3.LUT R4, R3, R24, RZ, 0x3c, !PT ;  /* 0x0000001803047212 */ /* 0x000fc600078e3cff */
[C---:B------:R-:W-:Y:S01]  /*04a0*/  IMAD R15, R0.reuse, R12, R15 ;  /* 0x0000000c000f7224 */ /* 0x040fe200078e020f */
[----:B------:R-:W-:Y:S01]  /*04b0*/  ISETP.GT.U32.AND P1, PT, R0, R5, PT ;  /* 0x000000050000720c */ /* 0x000fe20003f24070 */
[----:B-1----:R-:W1:Y:S01]  /*04c0*/  MUFU.RCP R13, R13 ;  /* 0x0000000d000d7308 */ /* 0x002e620000001000 */
[----:B------:R-:W-:-:S11]  /*04d0*/  ISETP.GE.AND P2, PT, R4, RZ, PT ;  /* 0x000000ff0400720c */ /* 0x000fd60003f46270 */
[----:B------:R-:W-:Y:S01]  /*04e0*/  @!P1 IMAD.IADD R5, R5, 0x1, -R0 ;  /* 0x0000000105059824 */ /* 0x000fe200078e0a00 */
[----:B------:R-:W-:-:S04]  /*04f0*/  @!P1 IADD3 R2, PT, PT, R2, 0x1, RZ ;  /* 0x0000000102029810 */ /* 0x000fc80007ffe0ff */
[----:B------:R-:W-:Y:S01]  /*0500*/  ISETP.GE.U32.AND P0, PT, R5, R0, PT ;  /* 0x000000000500720c */ /* 0x000fe20003f06070 */
[----:B-1----:R-:W-:Y:S01]  /*0510*/  VIADD R4, R13, 0xffffffe ;  /* 0x0ffffffe0d047836 */ /* 0x002fe20000000000 */
[----:B------:R-:W-:-:S03]  /*0520*/  LOP3.LUT R13, RZ, R24, RZ, 0x33, !PT ;  /* 0x00000018ff0d7212 */ /* 0x000fc600078e33ff */
[----:B------:R1:W2:Y:S08]  /*0530*/  F2I.FTZ.U32.TRUNC.NTZ R5, R4 ;  /* 0x0000000400057305 */ /* 0x0002b0000021f000 */
[----:B------:R-:W-:Y:S01]  /*0540*/  @P0 VIADD R2, R2, 0x1 ;  /* 0x0000000102020836 */ /* 0x000fe20000000000 */
[----:B------:R-:W-:Y:S02]  /*0550*/  ISETP.NE.AND P0, PT, R24, RZ, PT ;  /* 0x000000ff1800720c */ /* 0x000fe40003f05270 */
[----:B-1----:R-:W-:Y:S01]  /*0560*/  MOV R4, RZ ;  /* 0x000000ff00047202 */ /* 0x002fe20000000f00 */
[----:B------:R-:W-:Y:S01]  /*0570*/  @!P2 IMAD.MOV R2, RZ, RZ, -R2 ;  /* 0x000000ffff02a224 */ /* 0x000fe200078e0a02 */
[----:B------:R-:W-:-:S04]  /*0580*/  ISETP.GT.U32.AND P2, PT, R0, R15, PT ;  /* 0x0000000f0000720c */ /* 0x000fc80003f44070 */
[----:B------:R-:W-:Y:S01]  /*0590*/  SEL R2, R13, R2, !P0 ;  /* 0x000000020d027207 */ /* 0x000fe20004000000 */
[----:B--2---:R-:W-:-:S04]  /*05a0*/  IMAD.MOV R13, RZ, RZ, -R5 ;  /* 0x000000ffff0d7224 */ /* 0x004fc800078e0a05 */
[----:B------:R-:W-:Y:S02]  /*05b0*/  IMAD.MOV R12, RZ, RZ, -R2 ;  /* 0x000000ffff0c7224 */ /* 0x000fe400078e0a02 */
[----:B------:R-:W-:Y:S02]  /*05c0*/  IMAD R13, R13, R10, RZ ;  /* 0x0000000a0d0d7224 */ /* 0x000fe400078e02ff */
[----:B------:R-:W-:Y:S02]  /*05d0*/  IMAD R12, R24, R12, R3 ;  /* 0x0000000c180c7224 */ /* 0x000fe400078e0203 */
[----:B------:R-:W-:-:S03]  /*05e0*/  IMAD.HI.U32 R5, R5, R13, R4 ;  /* 0x0000000d05057227 */ /* 0x000fc600078e0004 */
[----:B------:R-:W-:Y:S01]  /*05f0*/  IABS R19, R12 ;  /* 0x0000000c00137213 */ /* 0x000fe20000000000 */
[----:B------:R-:W-:Y:S02]  /*0600*/  @!P2 IMAD.IADD R15, R15, 0x1, -R0 ;  /* 0x000000010f0fa824 */ /* 0x000fe400078e0a00 */
[----:B------:R-:W-:Y:S02]  /*0610*/  @!P2 VIADD R14, R14, 0x1 ;  /* 0x000000010e0ea836 */ /* 0x000fe40000000000 */
[----:B------:R-:W-:Y:S01]  /*0620*/  IMAD.MOV.U32 R4, RZ, RZ, R19 ;  /* 0x000000ffff047224 */ /* 0x000fe200078e0013 */
[----:B------:R-:W-:Y:S02]  /*0630*/  ISETP.GE.U32.AND P1, PT, R15, R0, PT ;  /* 0x000000000f00720c */ /* 0x000fe40003f26070 */
[----:B------:R-:W-:Y:S01]  /*0640*/  LOP3.LUT R0, R11, R24, RZ, 0x3c, !PT ;  /* 0x000000180b007212 */ /* 0x000fe200078e3cff */
[----:B------:R-:W-:Y:S01]  /*0650*/  IMAD.HI.U32 R13, R5, R4, RZ ;  /* 0x00000004050d7227 */ /* 0x000fe200078e00ff */
[----:B------:R-:W-:-:S02]  /*0660*/  LOP3.LUT R19, RZ, R24, RZ, 0x33, !PT ;  /* 0x00000018ff137212 */ /* 0x000fc400078e33ff */
[----:B------:R-:W-:Y:S02]  /*0670*/  ISETP.GE.AND P3, PT, R0, RZ, PT ;  /* 0x000000ff0000720c */ /* 0x000fe40003f66270 */
[----:B------:R-:W-:-:S05]  /*0680*/  IADD3 R15, PT, PT, -R13, RZ, RZ ;  /* 0x000000ff0d0f7210 */ /* 0x000fca0007ffe1ff */
[----:B------:R-:W-:Y:S02]  /*0690*/  IMAD R15, R10, R15, R4 ;  /* 0x0000000f0a0f7224 */ /* 0x000fe400078e0204 */
[----:B------:R-:W-:-:S03]  /*06a0*/  @P1 VIADD R14, R14, 0x1 ;  /* 0x000000010e0e1836 */ /* 0x000fc60000000000 */
[----:B------:R-:W-:Y:S02]  /*06b0*/  ISETP.GT.U32.AND P2, PT, R10, R15, PT ;  /* 0x0000000f0a00720c */ /* 0x000fe40003f44070 */
[----:B------:R-:W-:-:S04]  /*06c0*/  @!P3 IADD3 R14, PT, PT, -R14, RZ, RZ ;  /* 0x000000ff0e0eb210 */ /* 0x000fc80007ffe1ff */
[----:B------:R-:W-:-:S05]  /*06d0*/  SEL R0, R19, R14, !P0 ;  /* 0x0000000e13007207 */ /* 0x000fca0004000000 */
[----:B------:R-:W-:Y:S02]  /*06e0*/  IMAD.MOV R4, RZ, RZ, -R0 ;  /* 0x000000ffff047224 */ /* 0x000fe400078e0a00 */
[----:B------:R-:W-:Y:S01]  /*06f0*/  @!P2 IMAD.IADD R15, R15, 0x1, -R10 ;  /* 0x000000010f0fa824 */ /* 0x000fe200078e0a0a */
[----:B------:R-:W-:Y:S01]  /*0700*/  @!P2 IADD3 R13, PT, PT, R13, 0x1, RZ ;  /* 0x000000010d0da810 */ /* 0x000fe20007ffe0ff */
[----:B------:R-:W-:Y:S01]  /*0710*/  IMAD R4, R24, R4, R11 ;  /* 0x0000000418047224 */ /* 0x000fe200078e020b */
[----:B------:R-:W-:Y:S02]  /*0720*/  ISETP.NE.AND P2, PT, R23, RZ, PT ;  /* 0x000000ff1700720c */ /* 0x000fe40003f45270 */
[----:B------:R-:W-:Y:S02]  /*0730*/  ISETP.GE.U32.AND P0, PT, R15, R10, PT ;  /* 0x0000000a0f00720c */ /* 0x000fe40003f06070 */
[----:B------:R-:W-:Y:S01]  /*0740*/  LOP3.LUT R10, R12, R23, RZ, 0x3c, !PT ;  /* 0x000000170c0a7212 */ /* 0x000fe200078e3cff */
[----:B------:R-:W1:Y:S01]  /*0750*/  LDC.64 R14, c[0x0][0x390] ;  /* 0x0000e400ff0e7b82 */ /* 0x000e620000000a00 */
[----:B------:R-:W-:-:S02]  /*0760*/  IABS R26, R4 ;  /* 0x00000004001a7213 */ /* 0x000fc40000000000 */
[----:B------:R-:W-:Y:S02]  /*0770*/  ISETP.GE.AND P1, PT, R10, RZ, PT ;  /* 0x000000ff0a00720c */ /* 0x000fe40003f26270 */
[----:B------:R-:W-:Y:S01]  /*0780*/  LOP3.LUT R10, RZ, R23, RZ, 0x33, !PT ;  /* 0x00000017ff0a7212 */ /* 0x000fe200078e33ff */
[----:B------:R-:W-:-:S04]  /*0790*/  IMAD.HI.U32 R19, R5, R26, RZ ;  /* 0x0000001a05137227 */ /* 0x000fc800078e00ff */
[----:B------:R-:W-:-:S06]  /*07a0*/  @P0 VIADD R13, R13, 0x1 ;  /* 0x000000010d0d0836 */ /* 0x000fcc0000000000 */
[----:B------:R-:W-:-:S04]  /*07b0*/  @!P1 IADD3 R13, PT, PT, -R13, RZ, RZ ;  /* 0x000000ff0d0d9210 */ /* 0x000fc80007ffe1ff */
[----:B------:R-:W-:Y:S01]  /*07c0*/  SEL R5, R10, R13, !P2 ;  /* 0x0000000d0a057207 */ /* 0x000fe20005000000 */
[----:B------:R-:W-:Y:S01]  /*07d0*/  IMAD.MOV R13, RZ, RZ, -R19 ;  /* 0x000000ffff0d7224 */ /* 0x000fe200078e0a13 */
[----:B-1----:R-:W-:-:S03]  /*07e0*/  ISETP.NE.U32.AND P0, PT, R14, 0x1, PT ;  /* 0x000000010e00780c */ /* 0x002fc60003f05070 */
[----:B------:R-:W-:Y:S01]  /*07f0*/  IMAD R10, R25, R13, R26 ;  /* 0x0000000d190a7224 */ /* 0x000fe200078e021a */
[----:B------:R-:W-:Y:S01]  /*0800*/  IADD3 R13, PT, PT, -R5, RZ, RZ ;  /* 0x000000ff050d7210 */ /* 0x000fe20007ffe1ff */
[----:B------:R-:W1:Y:S01]  /*0810*/  LDC.64 R26, c[0x0][0x398] ;  /* 0x0000e600ff1a7b82 */ /* 0x000e620000000a00 */
[----:B------:R-:W-:Y:S02]  /*0820*/  ISETP.NE.AND.EX P0, PT, R15, RZ, PT, P0 ;  /* 0x000000ff0f00720c */ /* 0x000fe40003f05300 */
[----:B------:R-:W-:Y:S01]  /*0830*/  ISETP.GT.U32.AND P4, PT, R25, R10, PT ;  /* 0x0000000a1900720c */ /* 0x000fe20003f84070 */
[----:B------:R-:W-:Y:S01]  /*0840*/  IMAD R12, R23, R13, R12 ;  /* 0x0000000d170c7224 */ /* 0x000fe200078e020c */
[----:B------:R-:W-:Y:S02]  /*0850*/  SEL R2, R2, RZ, P0 ;  /* 0x000000ff02027207 */ /* 0x000fe40000000000 */
[----:B------:R-:W-:Y:S01]  /*0860*/  SEL R0, R0, RZ, P0 ;  /* 0x000000ff00007207 */ /* 0x000fe20000000000 */
[----:B------:R-:W2:Y:S02]  /*0870*/  LDC.64 R14, c[0x0][0x3a0] ;  /* 0x0000e800ff0e7b82 */ /* 0x000ea40000000a00 */
[----:B------:R-:W-:-:S02]  /*0880*/  IMAD R2, R2, UR42, RZ ;  /* 0x0000002a02027c24 */ /* 0x000fc4000f8e02ff */
[----:B------:R-:W-:-:S04]  /*0890*/  IMAD R0, R0, UR42, RZ ;  /* 0x0000002a00007c24 */ /* 0x000fc8000f8e02ff */
[----:B------:R-:W-:Y:S01]  /*08a0*/  @!P4 IMAD.IADD R10, R10, 0x1, -R25 ;  /* 0x000000010a0ac824 */ /* 0x000fe200078e0a19 */
[----:B------:R-:W-:-:S04]  /*08b0*/  @!P4 IADD3 R19, PT, PT, R19, 0x1, RZ ;  /* 0x000000011313c810 */ /* 0x000fc80007ffe0ff */
[----:B------:R-:W-:Y:S02]  /*08c0*/  ISETP.GE.U32.AND P3, PT, R10, R25, PT ;  /* 0x000000190a00720c */ /* 0x000fe40003f66070 */
[-C--:B------:R-:W-:Y:S02]  /*08d0*/  LOP3.LUT R10, R4, R23.reuse, RZ, 0x3c, !PT ;  /* 0x00000017040a7212 */ /* 0x080fe400078e3cff */
[----:B-1----:R-:W-:Y:S02]  /*08e0*/  ISETP.NE.U32.AND P1, PT, R26, 0x1, PT ;  /* 0x000000011a00780c */ /* 0x002fe40003f25070 */
[----:B------:R-:W-:Y:S02]  /*08f0*/  ISETP.GE.AND P5, PT, R10, RZ, PT ;  /* 0x000000ff0a00720c */ /* 0x000fe40003fa6270 */
[----:B------:R-:W-:Y:S02]  /*0900*/  LOP3.LUT R10, RZ, R23, RZ, 0x33, !PT ;  /* 0x00000017ff0a7212 */ /* 0x000fe400078e33ff */
[----:B------:R-:W-:-:S03]  /*0910*/  ISETP.NE.AND.EX P1, PT, R27, RZ, PT, P1 ;  /* 0x000000ff1b00720c */ /* 0x000fc60003f25310 */
[----:B------:R-:W-:Y:S01]  /*0920*/  @P3 VIADD R19, R19, 0x1 ;  /* 0x0000000113133836 */ /* 0x000fe20000000000 */
[----:B------:R-:W-:-:S05]  /*0930*/  SEL R5, R5, RZ, P1 ;  /* 0x000000ff05057207 */ /* 0x000fca0000800000 */
[----:B------:R-:W-:Y:S01]  /*0940*/  @!P5 IADD3 R19, PT, PT, -R19, RZ, RZ ;  /* 0x000000ff1313d210 */ /* 0x000fe20007ffe1ff */
[----:B------:R-:W-:-:S03]  /*0950*/  IMAD R5, R5, UR43, R2 ;  /* 0x0000002b05057c24 */ /* 0x000fc6000f8e0202 */
[----:B------:R-:W-:Y:S02]  /*0960*/  SEL R19, R10, R19, !P2 ;  /* 0x000000130a137207 */ /* 0x000fe40005000000 */
[----:B--2---:R-:W-:-:S03]  /*0970*/  ISETP.NE.U32.AND P2, PT, R14, 0x1, PT ;  /* 0x000000010e00780c */ /* 0x004fc60003f45070 */
[----:B------:R-:W-:Y:S01]  /*0980*/  IMAD.MOV R10, RZ, RZ, -R19 ;  /* 0x000000ffff0a7224 */ /* 0x000fe200078e0a13 */
        /* <DEDUP_REMOVED lines=18> */
[----:B------:R-:W-:-:S02]  /*0ab0*/  SHF.R.S32.HI R3, RZ, 0x1, R3 ;  /* 0x00000001ff037819 */ /* 0x000fc40000011403 */
[----:B------:R-:W-:Y:S02]  /*0ac0*/  R2UR UR8, R16 ;  /* 0x00000000100872ca */ /* 0x000fe400000e0000 */
[----:B------:R-:W-:Y:S01]  /*0ad0*/  R2UR UR9, R17 ;  /* 0x00000000110972ca */ /* 0x000fe200000e0000 */
[----:B----4-:R-:W-:Y:S01]  /*0ae0*/  IMAD.WIDE R4, R3, 0x8, R8 ;  /* 0x0000000803047825 */ /* 0x010fe200078e0208 */
[----:B------:R-:W-:-:S05]  /*0af0*/  SHF.R.S32.HI R11, RZ, 0x1, R11 ;  /* 0x00000001ff0b7819 */ /* 0x000fca000001140b */
[----:B0-----:R-:W-:-:S06]  /*0b00*/  IMAD.WIDE R12, R11, 0x8, R8 ;  /* 0x000000080b0c7825 */ /* 0x001fcc00078e0208 */
[----:B------:R-:W4:Y:S01]  /*0b10*/  LDG.E R26, desc[UR8][R12.64] ;  /* 0x000000080c1a7981 */ /* 0x000f22000c1e1900 */
[----:B--2---:R-:W-:Y:S02]  /*0b20*/  PRMT R0, R15, 0x7771, RZ ;  /* 0x000077710f007816 */ /* 0x004fe400000000ff */
[----:B---3--:R-:W-:Y:S02]  /*0b30*/  PRMT R2, R10, 0x7771, RZ ;  /* 0x000077710a027816 */ /* 0x008fe400000000ff */
[----:B------:R-:W-:Y:S02]  /*0b40*/  ISETP.NE.AND P1, PT, R0, RZ, PT ;  /* 0x000000ff0000720c */ /* 0x000fe40003f25270 */
[----:B------:R-:W-:Y:S01]  /*0b50*/  ISETP.NE.AND P3, PT, R2, RZ, PT ;  /* 0x000000ff0200720c */ /* 0x000fe20003f65270 */
[----:B------:R-:W2:Y:S01]  /*0b60*/  LDG.E R0, desc[UR4][R4.64] ;  /* 0x0000000404007981 */ /* 0x000ea2000c1e1900 */
[----:B------:R-:W2:Y:S09]  /*0b70*/  LDC.64 R2, c[0x0][0x3e8] ;  /* 0x0000fa00ff027b82 */ /* 0x000eb20000000a00 */
[----:B------:R-:W-:-:S02]  /*0b80*/  @P1 R2UR UR6, R16 ;  /* 0x00000000100612ca */ /* 0x000fc400000e0000 */
[C---:B------:R-:W-:Y:S02]  /*0b90*/  @P1 R2UR UR7, R17.reuse ;  /* 0x00000000110712ca */ /* 0x040fe400000e0000 */
[----:B------:R-:W-:Y:S02]  /*0ba0*/  @P3 R2UR UR10, R16 ;  /* 0x00000000100a32ca */ /* 0x000fe400000e0000 */
[----:B------:R-:W-:-:S09]  /*0bb0*/  @P3 R2UR UR11, R17 ;  /* 0x00000000110b32ca */ /* 0x000fd200000e0000 */
[----:B------:R0:W3:Y:S04]  /*0bc0*/  @P1 LDG.E R14, desc[UR6][R4.64+0x4] ;  /* 0x00000406040e1981 */ /* 0x0000e8000c1e1900 */
[----:B------:R-:W5:Y:S01]  /*0bd0*/  @P3 LDG.E R28, desc[UR10][R12.64+0x4] ;  /* 0x0000040a0c1c3981 */ /* 0x000f62000c1e1900 */
[----:B------:R-:W1:Y:S01]  /*0be0*/  LDCU UR4, c[0x0][0x3e8] ;  /* 0x00007d00ff0477ac */ /* 0x000e620008000800 */
[----:B------:R-:W-:-:S04]  /*0bf0*/  PRMT R10, R10, 0x7770, RZ ;  /* 0x000077700a0a7816 */ /* 0x000fc800000000ff */
[----:B------:R-:W-:Y:S02]  /*0c00*/  ISETP.NE.AND P2, PT, R10, RZ, PT ;  /* 0x000000ff0a00720c */ /* 0x000fe40003f45270 */
[----:B------:R-:W-:-:S04]  /*0c10*/  PRMT R11, R15, 0x7770, RZ ;  /* 0x000077700f0b7816 */ /* 0x000fc800000000ff */
[----:B------:R-:W-:Y:S02]  /*0c20*/  ISETP.NE.AND P0, PT, R11, RZ, PT ;  /* 0x000000ff0b00720c */ /* 0x000fe40003f05270 */
[----:B-1----:R-:W-:Y:S01]  /*0c30*/  MOV R10, UR4 ;  /* 0x00000004000a7c02 */ /* 0x002fe20008000f00 */
[----:B0-----:R-:W-:Y:S01]  /*0c40*/  IMAD.U32 R4, RZ, RZ, UR4 ;  /* 0x00000004ff047e24 */ /* 0x001fe2000f8e00ff */
[----:B------:R-:W-:Y:S01]  /*0c50*/  UMOV UR4, 0xffffffff ;  /* 0xffffffff00047882 */ /* 0x000fe20000000000 */
[----:B--2---:R-:W-:-:S05]  /*0c60*/  FMUL R15, R0, R3 ;  /* 0x00000003000f7220 */ /* 0x004fca0000400000 */
[----:B------:R-:W-:Y:S01]  /*0c70*/  FSEL R30, R15, R2, P0 ;  /* 0x000000020f1e7208 */ /* 0x000fe20000000000 */
[-C--:B----4-:R-:W-:Y:S01]  /*0c80*/  @P2 FMUL R2, R26, R3.reuse ;  /* 0x000000031a022220 */ /* 0x090fe20000400000 */
[-C--:B---3--:R-:W-:Y:S01]  /*0c90*/  @P1 FMUL R10, R14, R3.reuse ;  /* 0x000000030e0a1220 */ /* 0x088fe20000400000 */
[----:B-----5:R-:W-:-:S04]  /*0ca0*/  @P3 FMUL R4, R28, R3 ;  /* 0x000000031c043220 */ /* 0x020fc80000400000 */
        /* <DEDUP_REMOVED lines=9> */
[----:B------:R-:W-:Y:S01]  /*0d40*/  FADD R12, R30, -R19 ;  /* 0x800000131e0c7221 */ /* 0x000fe20000000000 */
[----:B------:R-:W-:-:S03]  /*0d50*/  FADD R26, -R19, R10 ;  /* 0x0000000a131a7221 */ /* 0x000fc60000000100 */
[----:B------:R-:W-:Y:S01]  /*0d60*/  FFMA.SAT R14, R12, R11, 0.5 ;  /* 0x3f0000000c0e7423 */ /* 0x000fe2000000200b */
[----:B------:R-:W-:Y:S01]  /*0d70*/  FADD R2, R2, -R3 ;  /* 0x8000000302027221 */ /* 0x000fe20000000000 */
[----:B------:R-:W-:Y:S02]  /*0d80*/  FADD R4, -R3, R4 ;  /* 0x0000000403047221 */ /* 0x000fe40000000100 */
        /* <DEDUP_REMOVED lines=8> */
[----:B------:R-:W-:Y:S02]  /*0e10*/  IMAD.SHL.U32 R0, R0, 0x800000, RZ ;  /* 0x0080000000007824 */ /* 0x000fe400078e00ff */
[----:B------:R-:W-:Y:S01]  /*0e20*/  FFMA R13, R12, 1.925963033500011079e-08, R13 ;  /* 0x32a570600c0d7823 */ /* 0x000fe2000000000d */
[----:B------:R-:W-:Y:S01]  /*0e30*/  FFMA.SAT R12, R4, R11, 0.5 ;  /* 0x3f000000040c7423 */ /* 0x000fe2000000200b */
[----:B------:R-:W-:Y:S01]  /*0e40*/  FADD R11, R3, -12583039 ;  /* 0xcb40007f030b7421 */ /* 0x000fe20000000000 */
[----:B------:R-:W-:-:S02]  /*0e50*/  FFMA R15, R26, 1.4426950216293334961, -R15 ;  /* 0x3fb8aa3b1a0f7823 */ /* 0x000fc4000000080f */
        /* <DEDUP_REMOVED lines=10> */
[----:B------:R-:W-:Y:S01]  /*0f00*/  FFMA R5, R4, 1.925963033500011079e-08, R5 ;  /* 0x32a5706004057823 */ /* 0x000fe20000000005 */
[----:B------:R-:W-:-:S05]  /*0f10*/  SHF.L.U32 R4, R10, 0x17, RZ ;  /* 0x000000170a047819 */ /* 0x000fca00000006ff */
        /* <DEDUP_REMOVED lines=11> */
[----:B------:R1:W2:Y:S02]  /*0fd0*/  SHFL.BFLY PT, R19, R10, 0x1, 0x1f ;  /* 0x0c201f000a137f89 */ /* 0x0002a400000e0000 */
[----:B01----:R-:W-:-:S07]  /*0fe0*/  FADD R5, R13, R14 ;  /* 0x0000000e0d057221 */ /* 0x003fce0000000000 */
.L_x_18931:
        /* <DEDUP_REMOVED lines=11> */
[----:B------:R-:W-:Y:S05]  /*10a0*/  CALL.REL.NOINC `($__internal_303_$__cuda_sm3x_div_rn_noftz_f32_slowpath) ;  /* 0x00000008004c7944 */ /* 0x000fea0003c00000 */
[----:B------:R-:W-:-:S07]  /*10b0*/  MOV R10, R4 ;  /* 0x00000004000a7202 */ /* 0x000fce0000000f00 */
.L_x_18918:
[----:B------:R-:W-:Y:S05]  /*10c0*/  BSYNC.RECONVERGENT B0 ;  /* 0x0000000000007941 */ /* 0x000fea0003800200 */
.L_x_18917:
        /* <DEDUP_REMOVED lines=11> */
[----:B------:R-:W-:Y:S05]  /*1180*/  CALL.REL.NOINC `($__internal_303_$__cuda_sm3x_div_rn_noftz_f32_slowpath) ;  /* 0x0000000800147944 */ /* 0x000fea0003c00000 */
[----:B------:R-:W-:-:S07]  /*1190*/  MOV R11, R4 ;  /* 0x00000004000b7202 */ /* 0x000fce0000000f00 */
.L_x_18920:
[----:B------:R-:W-:Y:S05]  /*11a0*/  BSYNC.RECONVERGENT B0 ;  /* 0x0000000000007941 */ /* 0x000fea0003800200 */
.L_x_18919:
        /* <DEDUP_REMOVED lines=23> */
[----:B------:R-:W-:Y:S05]  /*1320*/  CALL.REL.NOINC `($__internal_303_$__cuda_sm3x_div_rn_noftz_f32_slowpath) ;  /* 0x0000000400ac7944 */ /* 0x000fea0003c00000 */
[----:B------:R-:W-:-:S07]  /*1330*/  MOV R14, R4 ;  /* 0x00000004000e7202 */ /* 0x000fce0000000f00 */
.L_x_18922:
[----:B------:R-:W-:Y:S05]  /*1340*/  BSYNC.RECONVERGENT B0 ;  /* 0x0000000000007941 */ /* 0x000fea0003800200 */
.L_x_18921:
        /* <DEDUP_REMOVED lines=12> */
[----:B------:R-:W-:Y:S05]  /*1410*/  CALL.REL.NOINC `($__internal_303_$__cuda_sm3x_div_rn_noftz_f32_slowpath) ;  /* 0x0000000400707944 */ /* 0x000fea0003c00000 */
[----:B------:R-:W-:-:S07]  /*1420*/  IMAD.MOV.U32 R15, RZ, RZ, R4 ;  /* 0x000000ffff0f7224 */ /* 0x000fce00078e0004 */
.L_x_18924:
[----:B------:R-:W-:Y:S05]  /*1430*/  BSYNC.RECONVERGENT B0 ;  /* 0x0000000000007941 */ /* 0x000fea0003800200 */
.L_x_18923:
        /* <DEDUP_REMOVED lines=18> */
.L_x_18916:
[----:B------:R-:W-:Y:S01]  /*1560*/  HFMA2 R12, -RZ, RZ, 0, 5.9604644775390625e-08 ;  /* 0x00000001ff0c7431 */ /* 0x000fe200000001ff */
[----:B------:R-:W-:Y:S01]  /*1570*/  BSSY B0, `(.L_x_18926) ;  /* 0x0000006000007945 */ /* 0x000fe20003800000 */
[----:B------:R-:W-:Y:S01]  /*1580*/  IMAD.MOV.U32 R11, RZ, RZ, 0x1f ;  /* 0x0000001fff0b7424 */ /* 0x000fe200078e00ff */
[----:B------:R-:W-:-:S07]  /*1590*/  MOV R15, 0xffffffff ;  /* 0xffffffff000f7802 */ /* 0x000fce0000000f00 */
[----:B------:R-:W-:Y:S05]  /*15a0*/  WARPSYNC.COLLECTIVE R15, `(.L_x_18927) ;  /* 0x000000000f087348 */ /* 0x000fea0003c00000 */
[----:B------:R0:W1:Y:S02]  /*15b0*/  SHFL.BFLY P6, R14, R13, R12, R11 ;  /* 0x0c00000c0d0e7389 */ /* 0x00006400000c000b */
[----:B01----:R-:W-:Y:S05]  /*15c0*/  ENDCOLLECTIVE ;  /* 0x000000000000791b */ /* 0x003fea0003800000 */
.L_x_18927:
[----:B------:R-:W-:Y:S05]  /*15d0*/  BSYNC B0 ;  /* 0x0000000000007941 */ /* 0x000fea0003800000 */
.L_x_18926:
[----:B------:R-:W-:Y:S01]  /*15e0*/  HFMA2 R12, -RZ, RZ, 0, 5.9604644775390625e-08 ;  /* 0x00000001ff0c7431 */ /* 0x000fe200000001ff */
[----:B------:R-:W-:Y:S01]  /*15f0*/  FMNMX R19, R13, R14, !PT ;  /* 0x0000000e0d137209 */ /* 0x000fe20007800000 */
[----:B------:R-:W-:Y:S01]  /*1600*/  IMAD.MOV.U32 R13, RZ, RZ, R0 ;  /* 0x000000ffff0d7224 */ /* 0x000fe200078e0000 */
[----:B------:R-:W-:Y:S01]  /*1610*/  MOV R15, 0xffffffff ;  /* 0xffffffff000f7802 */ /* 0x000fe20000000f00 */
[----:B------:R-:W-:Y:S02]  /*1620*/  IMAD.MOV.U32 R11, RZ, RZ, 0x1f ;  /* 0x0000001fff0b7424 */ /* 0x000fe400078e00ff */
[----:B------:R-:W-:Y:S02]  /*1630*/  HFMA2 R5, -RZ, RZ, 0.96630859375, -0.0022525787353515625 ;  /* 0x3bbb989dff057431 */ /* 0x000fe400000001ff */
[----:B------:R-:W-:-:S07]  /*1640*/  FADD R10, -R19, R10 ;  /* 0x0000000a130a7221 */ /* 0x000fce0000000100 */
[----:B------:R-:W-:Y:S05]  /*1650*/  WARPSYNC.COLLECTIVE R15, `(.L_x_18928) ;  /* 0x000000000f087348 */ /* 0x000fea0003c00000 */
[----:B------:R0:W1:Y:S02]  /*1660*/  SHFL.BFLY P6, R14, R13, R12, R11 ;  /* 0x0c00000c0d0e7389 */ /* 0x00006400000c000b */
[----:B01----:R-:W-:Y:S05]  /*1670*/  ENDCOLLECTIVE ;  /* 0x000000000000791b */ /* 0x003fea0003800000 */
.L_x_18928:
[----:B------:R-:W-:-:S05]  /*1680*/  IMAD.MOV.U32 R3, RZ, RZ, R14 ;  /* 0x000000ffff037224 */ /* 0x000fca00078e000e */
[----:B------:R-:W-:Y:S01]  /*1690*/  FMNMX R3, R0, R3, !PT ;  /* 0x0000000300037209 */ /* 0x000fe20007800000 */
[----:B------:R-:W-:Y:S01]  /*16a0*/  FADD R0, R30, -R19 ;  /* 0x800000131e007221 */ /* 0x000fe20000000000 */
[----:B------:R-:W-:-:S03]  /*16b0*/  IMAD.MOV.U32 R19, RZ, RZ, 0x437c0000 ;  /* 0x437c0000ff137424 */ /* 0x000fc600078e00ff */
[----:B------:R-:W-:Y:S01]  /*16c0*/  FADD R2, R2, -R3 ;  /* 0x8000000302027221 */ /* 0x000fe20000000000 */
[----:B------:R-:W-:Y:S01]  /*16d0*/  FADD R3, -R3, R4 ;  /* 0x0000000403037221 */ /* 0x000fe20000000100 */
[-C--:B------:R-:W-:Y:S02]  /*16e0*/  FFMA.SAT R4, R0, R5.reuse, 0.5 ;  /* 0x3f00000000047423 */ /* 0x080fe40000002005 */
[----:B------:R-:W-:Y:S02]  /*16f0*/  FFMA.SAT R12, R2, R5, 0.5 ;  /* 0x3f000000020c7423 */ /* 0x000fe40000002005 */
[-C--:B------:R-:W-:Y:S02]  /*1700*/  FFMA.RM R4, R4, R19.reuse, 12582913 ;  /* 0x4b40000104047423 */ /* 0x080fe40000004013 */
[----:B------:R-:W-:Y:S02]  /*1710*/  FFMA.RM R12, R12, R19, 12582913 ;  /* 0x4b4000010c0c7423 */ /* 0x000fe40000004013 */
        /* <DEDUP_REMOVED lines=13> */
[----:B------:R-:W1:Y:S01]  /*17f0*/  MUFU.EX2 R13, R13 ;  /* 0x0000000d000d7308 */ /* 0x000e620000000800 */
[----:B0-----:R-:W-:Y:S01]  /*1800*/  FMUL R4, R4, R11 ;  /* 0x0000000b04047220 */ /* 0x001fe20000400000 */
[----:B------:R-:W-:Y:S01]  /*1810*/  MOV R11, 0x1f ;  /* 0x0000001f000b7802 */ /* 0x000fe20000000f00 */
[----:B------:R-:W-:-:S04]  /*1820*/  FADD R14, R10, -12583039 ;  /* 0xcb40007f0a0e7421 */ /* 0x000fc80000000000 */
[----:B------:R-:W-:-:S04]  /*1830*/  FFMA R14, R3, 1.4426950216293334961, -R14 ;  /* 0x3fb8aa3b030e7823 */ /* 0x000fc8000000080e */
[----:B------:R-:W-:Y:S01]  /*1840*/  FFMA R5, R3, 1.925963033500011079e-08, R14 ;  /* 0x32a5706003057823 */ /* 0x000fe2000000000e */
[----:B------:R-:W-:-:S03]  /*1850*/  FADD R3, R12, -12583039 ;  /* 0xcb40007f0c037421 */ /* 0x000fc60000000000 */
[----:B------:R0:W2:Y:S01]  /*1860*/  MUFU.EX2 R26, R5 ;  /* 0x00000005001a7308 */ /* 0x0000a20000000800 */
[----:B------:R-:W-:Y:S01]  /*1870*/  FFMA R3, R2, 1.4426950216293334961, -R3 ;  /* 0x3fb8aa3b02037823 */ /* 0x000fe20000000803 */
[----:B-1----:R-:W-:Y:S01]  /*1880*/  FMUL R0, R0, R13 ;  /* 0x0000000d00007220 */ /* 0x002fe20000400000 */
[----:B------:R-:W-:Y:S02]  /*1890*/  FADD R13, RZ, R4 ;  /* 0x00000004ff0d7221 */ /* 0x000fe40000000000 */
[----:B------:R-:W-:Y:S01]  /*18a0*/  FFMA R3, R2, 1.925963033500011079e-08, R3 ;  /* 0x32a5706002037823 */ /* 0x000fe20000000003 */
[----:B------:R-:W-:Y:S01]  /*18b0*/  SHF.L.U32 R2, R12, 0x17, RZ ;  /* 0x000000170c027819 */ /* 0x000fe200000006ff */
[----:B------:R-:W-:Y:S01]  /*18c0*/  FADD R13, R13, R0 ;  /* 0x000000000d0d7221 */ /* 0x000fe20000000000 */
[----:B------:R-:W-:-:S03]  /*18d0*/  IMAD.MOV.U32 R12, RZ, RZ, 0x1 ;  /* 0x00000001ff0c7424 */ /* 0x000fc600078e00ff */
[----:B0-----:R-:W1:Y:S04]  /*18e0*/  MUFU.EX2 R3, R3 ;  /* 0x0000000300037308 */ /* 0x001e680000000800 */
[----:B-12---:R-:W-:Y:S05]  /*18f0*/  WARPSYNC.COLLECTIVE R15, `(.L_x_18929) ;  /* 0x000000000f087348 */ /* 0x006fea0003c00000 */
[----:B------:R0:W3:Y:S02]  /*1900*/  SHFL.BFLY P6, R14, R13, R12, R11 ;  /* 0x0c00000c0d0e7389 */ /* 0x0000e400000c000b */
[----:B0123--:R-:W-:Y:S05]  /*1910*/  ENDCOLLECTIVE ;  /* 0x000000000000791b */ /* 0x00ffea0003800000 */
.L_x_18929:
[----:B------:R-:W-:Y:S01]  /*1920*/  FMUL R2, R2, R3 ;  /* 0x0000000302027220 */ /* 0x000fe20000400000 */
[----:B------:R-:W-:-:S03]  /*1930*/  IMAD.SHL.U32 R3, R10, 0x800000, RZ ;  /* 0x008000000a037824 */ /* 0x000fc600078e00ff */
[----:B------:R-:W-:Y:S01]  /*1940*/  FADD R10, RZ, R2 ;  /* 0x00000002ff0a7221 */ /* 0x000fe20000000000 */
[----:B------:R-:W-:-:S04]  /*1950*/  FMUL R3, R3, R26 ;  /* 0x0000001a03037220 */ /* 0x000fc80000400000 */
[----:B------:R-:W-:Y:S01]  /*1960*/  FADD R10, R10, R3 ;  /* 0x000000030a0a7221 */ /* 0x000fe20000000000 */
[----:B------:R-:W-:-:S04]  /*1970*/  FADD R5, R13, R14 ;  /* 0x0000000e0d057221 */ /* 0x000fc80000000000 */
[----:B------:R-:W-:-:S07]  /*1980*/  MOV R13, R10 ;  /* 0x0000000a000d7202 */ /* 0x000fce0000000f00 */
[----:B------:R-:W-:Y:S05]  /*1990*/  WARPSYNC.COLLECTIVE R15, `(.L_x_18930) ;  /* 0x000000000f087348 */ /* 0x000fea0003c00000 */
[----:B------:R0:W1:Y:S02]  /*19a0*/  SHFL.BFLY P6, R14, R13, R12, R11 ;  /* 0x0c00000c0d0e7389 */ /* 0x00006400000c000b */
[----:B01----:R-:W-:Y:S05]  /*19b0*/  ENDCOLLECTIVE ;  /* 0x000000000000791b */ /* 0x003fea0003800000 */
.L_x_18930:
[----:B------:R-:W-:Y:S01]  /*19c0*/  IMAD.MOV.U32 R19, RZ, RZ, R14 ;  /* 0x000000ffff137224 */ /* 0x000fe200078e000e */
[----:B------:R-:W-:Y:S06]  /*19d0*/  BRA `(.L_x_18931) ;  /* 0xfffffff400847947 */ /* 0x000fec000383ffff */
        .weak           $__internal_303_$__cuda_sm3x_div_rn_noftz_f32_slowpath
        .type           $__internal_303_$__cuda_sm3x_div_rn_noftz_f32_slowpath,@function
        .size           $__internal_303_$__cuda_sm3x_div_rn_noftz_f32_slowpath,(.L_x_37680 - $__internal_303_$__cuda_sm3x_div_rn_noftz_f32_slowpath)
$__internal_303_$__cuda_sm3x_div_rn_noftz_f32_slowpath:
        /* <DEDUP_REMOVED lines=35> */
.L_x_18933:
        /* <DEDUP_REMOVED lines=51> */
.L_x_18940:
[----:B------:R-:W-:-:S04]  /*1f40*/  LOP3.LUT R4, R4, 0x80000000, RZ, 0xc0, !PT ;  /* 0x8000000004047812 */ /* 0x000fc800078ec0ff */
[----:B------:R-:W-:Y:S01]  /*1f50*/  LOP3.LUT R4, R4, 0x7f800000, RZ, 0xfc, !PT ;  /* 0x7f80000004047812 */ /* 0x000fe200078efcff */
[----:B------:R-:W-:Y:S06]  /*1f60*/  BRA `(.L_x_18941) ;  /* 0x0000000000047947 */ /* 0x000fec0003800000 */
.L_x_18939:
[----:B------:R-:W-:-:S07]  /*1f70*/  IMAD R4, R30, 0x800000, R4 ;  /* 0x008000001e047824 */ /* 0x000fce00078e0204 */
.L_x_18941:
[----:B------:R-:W-:Y:S05]  /*1f80*/  BSYNC.RECONVERGENT B2 ;  /* 0x0000000000027941 */ /* 0x000fea0003800200 */
.L_x_18938:
[----:B------:R-:W-:Y:S05]  /*1f90*/  BRA `(.L_x_18942) ;  /* 0x0000000000207947 */ /* 0x000fea0003800000 */
.L_x_18937:
[----:B------:R-:W-:-:S04]  /*1fa0*/  LOP3.LUT R4, R27, 0x80000000, R4, 0x48, !PT ;  /* 0x800000001b047812 */ /* 0x000fc800078e4804 */
[----:B------:R-:W-:Y:S01]  /*1fb0*/  LOP3.LUT R4, R4, 0x7f800000, RZ, 0xfc, !PT ;  /* 0x7f80000004047812 */ /* 0x000fe200078efcff */
[----:B------:R-:W-:Y:S06]  /*1fc0*/  BRA `(.L_x_18942) ;  /* 0x0000000000147947 */ /* 0x000fec0003800000 */
.L_x_18936:
[----:B------:R-:W-:Y:S01]  /*1fd0*/  LOP3.LUT R4, R27, 0x80000000, R4, 0x48, !PT ;  /* 0x800000001b047812 */ /* 0x000fe200078e4804 */
[----:B------:R-:W-:Y:S06]  /*1fe0*/  BRA `(.L_x_18942) ;  /* 0x00000000000c7947 */ /* 0x000fec0003800000 */
.L_x_18935:
[----:B------:R-:W0:Y:S01]  /*1ff0*/  MUFU.RSQ R4, -QNAN ;  /* 0xffc0000000047908 */ /* 0x000e220000001400 */
[----:B------:R-:W-:Y:S05]  /*2000*/  BRA `(.L_x_18942) ;  /* 0x0000000000047947 */ /* 0x000fea0003800000 */
.L_x_18934:
[----:B------:R-:W-:-:S07]  /*2010*/  FADD.FTZ R4, R4, R5 ;  /* 0x0000000504047221 */ /* 0x000fce0000010000 */
.L_x_18942:
[----:B------:R-:W-:Y:S05]  /*2020*/  BSYNC.RECONVERGENT B1 ;  /* 0x0000000000017941 */ /* 0x000fea0003800200 */
.L_x_18932:
[----:B------:R-:W-:-:S04]  /*2030*/  HFMA2 R27, -RZ, RZ, 0, 0 ;  /* 0x00000000ff1b7431 */ /* 0x000fc800000001ff */
[----:B0-----:R-:W-:Y:S05]  /*2040*/  RET.REL.NODEC R26 `(_Z15SoftmaxWarpImplI22BroadcastScaleMaskLoadIffbLm3EiE11DirectStoreIffEfLi2ELi2ELi2ELi2ELb0EL9Algorithm0EEvT_T0_ll) ;  /* 0xffffffdc1aec7950 */ /* 0x001fea0003c3ffff */
.L_x_18943:
        /* <DEDUP_REMOVED lines=11> */
.L_x_37680:


//--------------------- .text._Z15SoftmaxWarpImplI22BroadcastScaleMaskLoadIffbLm3EiE11DirectStoreIffEfLi2ELi2ELi1ELi1ELb1EL9Algorithm0EEvT_T0_ll --------------------------
	.section	.text._Z15SoftmaxWarpImplI22BroadcastScaleMaskLoadIffbLm3EiE11DirectStoreIffEfLi2ELi2ELi1ELi1ELb1EL9Algorithm0EEvT_T0_ll,"ax",@progbits
	.align	128
        .global         _Z15SoftmaxWarpImplI22BroadcastScaleMaskLoadIffbLm3EiE11DirectStoreIffEfLi2ELi2ELi1ELi1ELb1EL9Algorithm0EEvT_T0_ll
        .type           _Z15SoftmaxWarpImplI22BroadcastScaleMaskLoadIffbLm3EiE11DirectStoreIffEfLi2ELi2ELi1ELi1ELb1EL9Algorithm0EEvT_T0_ll,@function
        .size           _Z15SoftmaxWarpImplI22BroadcastScaleMaskLoadIffbLm3EiE11DirectStoreIffEfLi2ELi2ELi1ELi1ELb1EL9Algorithm0EEvT_T0_ll,(.L_x_37681 - _Z15SoftmaxWarpImplI22BroadcastScaleMaskLoadIffbLm3EiE11DirectStoreIffEfLi2ELi2ELi1ELi1ELb1EL9Algorithm0EEvT_T0_ll)
        .other          _Z15SoftmaxWarpImplI22BroadcastScaleMaskLoadIffbLm3EiE11DirectStoreIffEfLi2ELi2ELi1ELi1ELb1EL9Algorithm0EEvT_T0_ll,@"STO_CUDA_ENTRY STV_DEFAULT"
_Z15SoftmaxWarpImplI22BroadcastScaleMaskLoadIffbLm3EiE11DirectStoreIffEfLi2ELi2ELi1ELi1ELb1EL9Algorithm0EEvT_T0_ll:
.text._Z15SoftmaxWarpImplI22BroadcastScaleMaskLoadIffbLm3EiE11DirectStoreIffEfLi2ELi2ELi1ELi1ELb1EL9Algorithm0EEvT_T0_ll:
        /* <DEDUP_REMOVED lines=28> */
.L_x_18944:
        /* <DEDUP_REMOVED lines=15> */
[----:B------:R-:W3:Y:S08]  /*02b0*/  LDC.64 R16, c[0x0][0x358] ;  /* 0x0000d600ff107b82 */ /* 0x000ef00000000a00 */
[----:B------:R-:W4:Y:S01]  /*02c0*/  LDC.64 R14, c[0x0][0x390] ;  /* 0x0000e400ff0e7b82 */ /* 0x000f220000000a00 */
[----:B0-----:R-:W-:-:S07]  /*02d0*/  IMAD.SHL.U32 R18, R18, 0x2, RZ ;  /* 0x0000000212127824 */ /* 0x001fce00078e00ff */
[----:B------:R-:W0:Y:S08]  /*02e0*/  LDC.64 R12, c[0x0][0x398] ;  /* 0x0000e600ff0c7b82 */ /* 0x000e300000000a00 */
[----:B------:R-:W0:Y:S02]  /*02f0*/  LDC.64 R10, c[0x0][0x3a0] ;  /* 0x0000e800ff0a7b82 */ /* 0x000e240000000a00 */
.L_x_18954:
        /* <DEDUP_REMOVED lines=98> */
.L_x_18947:
[----:B------:R-:W-:Y:S05]  /*0920*/  BSYNC.RECONVERGENT B1 ;  /* 0x0000000000017941 */ /* 0x000fea0003800200 */
.L_x_18946:
[----:B------:R-:W-:Y:S02]  /*0930*/  HFMA2 R3, -RZ, RZ, 0.96630859375, -0.0022525787353515625 ;  /* 0x3bbb989dff037431 */ /* 0x000fe400000001ff */
        /* <DEDUP_REMOVED lines=8> */
[C---:B------:R-:W-:Y:S02]  /*09c0*/  FADD R0, R2.reuse, -12583039 ;  /* 0xcb40007f02007421 */ /* 0x040fe40000000000 */
        /* <DEDUP_REMOVED lines=22> */
[----:B0-234-:R-:W-:Y:S05]  /*0b30*/  CALL.REL.NOINC `($__internal_304_$__cuda_sm3x_div_rn_noftz_f32_slowpath) ;  /* 0x0000000000a87944 */ /* 0x01dfea0003c00000 */
[----:B------:R-:W-:-:S07]  /*0b40*/  IMAD.MOV.U32 R4, RZ, RZ, R2 ;  /* 0x000000ffff047224 */ /* 0x000fce00078e0002 */
.L_x_18949:
[----:B------:R-:W-:Y:S05]  /*0b50*/  BSYNC.RECONVERGENT B1 ;  /* 0x0000000000017941 */ /* 0x000fea0003800200 */
.L_x_18948:
        /* <DEDUP_REMOVED lines=9> */
[----:B------:R-:W-:Y:S02]  /*0bf0*/  MOV R2, R0 ;  /* 0x0000000000027202 */ /* 0x000fe40000000f00 */
[----:B------:R-:W-:-:S07]  /*0c00*/  MOV R22, 0xc20 ;  /* 0x00000c2000167802 */ /* 0x000fce0000000f00 */
[----:B0-234-:R-:W-:Y:S05]  /*0c10*/  CALL.REL.NOINC `($__internal_304_$__cuda_sm3x_div_rn_noftz_f32_slowpath) ;  /* 0x0000000000707944 */ /* 0x01dfea0003c00000 */
[----:B------:R-:W-:-:S07]  /*0c20*/  IMAD.MOV.U32 R5, RZ, RZ, R2 ;  /* 0x000000ffff057224 */ /* 0x000fce00078e0002 */
.L_x_18951:
[----:B------:R-:W-:Y:S05]  /*0c30*/  BSYNC.RECONVERGENT B1 ;  /* 0x0000000000017941 */ /* 0x000fea0003800200 */
.L_x_18950:
        /* <DEDUP_REMOVED lines=18> */
.L_x_18953:
[----:B------:R-:W-:Y:S05]  /*0d60*/  BSYNC.RECONVERGENT B1 ;  /* 0x0000000000017941 */ /* 0x000fea0003800200 */
.L_x_18952:
[----:B------:R-:W-:-:S04]  /*0d70*/  IADD3 R9, P0, PT, R6, R9, RZ ;  /* 0x0000000906097210 */ /* 0x000fc80007f1e0ff */
[----:B------:R-:W-:Y:S02]  /*0d80*/  LEA.HI.X.SX32 R19, R6, R19, 0x1, P0 ;  /* 0x0000001306137211 */ /* 0x000fe400000f0eff */
[----:B------:R-:W-:-:S04]  /*0d90*/  ISETP.GE.U32.AND P0, PT, R9, UR42, PT ;  /* 0x0000002a09007c0c */ /* 0x000fc8000bf06070 */
[----:B------:R-:W-:-:S13]  /*0da0*/  ISETP.GE.AND.EX P0, PT, R19, UR43, PT, P0 ;  /* 0x0000002b13007c0c */ /* 0x000fda000bf06300 */
[----:B------:R-:W-:Y:S05]  /*0db0*/  @!P0 BRA `(.L_x_18954) ;  /* 0xfffffff400508947 */ /* 0x000fea000383ffff */
[----:B------:R-:W-:Y:S05]  /*0dc0*/  BSYNC.RECONVERGENT B0 ;  /* 0x0000000000007941 */ /* 0x000fea0003800200 */
.L_x_18945:
[----:B------:R-:W-:Y:S05]  /*0dd0*/  EXIT ;  /* 0x000000000000794d */ /* 0x000fea0003800000 */
        .weak           $__internal_304_$__cuda_sm3x_div_rn_noftz_f32_slowpath
        .type           $__internal_304_$__cuda_sm3x_div_rn_noftz_f32_slowpath,@function
        .size           $__internal_304_$__cuda_sm3x_div_rn_noftz_f32_slowpath,(.L_x_37681 - $__internal_304_$__cuda_sm3x_div_rn_noftz_f32_slowpath)
$__internal_304_$__cuda_sm3x_div_rn_noftz_f32_slowpath:
        /* <DEDUP_REMOVED lines=35> */
.L_x_18956:
        /* <DEDUP_REMOVED lines=51> */
.L_x_18963:
[----:B------:R-:W-:-:S04]  /*1340*/  LOP3.LUT R2, R2, 0x80000000, RZ, 0xc0, !PT ;  /* 0x8000000002027812 */ /* 0x000fc800078ec0ff */
[----:B------:R-:W-:Y:S01]  /*1350*/  LOP3.LUT R2, R2, 0x7f800000, RZ, 0xfc, !PT ;  /* 0x7f80000002027812 */ /* 0x000fe200078efcff */
[----:B------:R-:W-:Y:S06]  /*1360*/  BRA `(.L_x_18964) ;  /* 0x0000000000047947 */ /* 0x000fec0003800000 */
.L_x_18962:
[----:B------:R-:W-:-:S07]  /*1370*/  IMAD R2, R5, 0x800000, R2 ;  /* 0x0080000005027824 */ /* 0x000fce00078e0202 */
.L_x_18964:
[----:B------:R-:W-:Y:S05]  /*1380*/  BSYNC.RECONVERGENT B3 ;  /* 0x0000000000037941 */ /* 0x000fea0003800200 */
.L_x_18961:
[----:B------:R-:W-:Y:S05]  /*1390*/  BRA `(.L_x_18965) ;  /* 0x0000000000207947 */ /* 0x000fea0003800000 */
.L_x_18960:
[----:B------:R-:W-:-:S04]  /*13a0*/  LOP3.LUT R2, R23, 0x80000000, R2, 0x48, !PT ;  /* 0x8000000017027812 */ /* 0x000fc800078e4802 */
[----:B------:R-:W-:Y:S01]  /*13b0*/  LOP3.LUT R2, R2, 0x7f800000, RZ, 0xfc, !PT ;  /* 0x7f80000002027812 */ /* 0x000fe200078efcff */
[----:B------:R-:W-:Y:S06]  /*13c0*/  BRA `(.L_x_18965) ;  /* 0x0000000000147947 */ /* 0x000fec0003800000 */
.L_x_18959:
[----:B------:R-:W-:Y:S01]  /*13d0*/  LOP3.LUT R2, R23, 0x80000000, R2, 0x48, !PT ;  /* 0x8000000017027812 */ /* 0x000fe200078e4802 */
[----:B------:R-:W-:Y:S06]  /*13e0*/  BRA `(.L_x_18965) ;  /* 0x00000000000c7947 */ /* 0x000fec0003800000 */
.L_x_18958:
[----:B------:R-:W0:Y:S01]  /*13f0*/  MUFU.RSQ R2, -QNAN ;  /* 0xffc0000000027908 */ /* 0x000e220000001400 */
[----:B------:R-:W-:Y:S05]  /*1400*/  BRA `(.L_x_18965) ;  /* 0x0000000000047947 */ /* 0x000fea0003800000 */
.L_x_18957:
[----:B------:R-:W-:-:S07]  /*1410*/  FADD.FTZ R2, R2, R3 ;  /* 0x0000000302027221 */ /* 0x000fce0000010000 */
.L_x_18965:
[----:B------:R-:W-:Y:S05]  /*1420*/  BSYNC.RECONVERGENT B2 ;  /* 0x0000000000027941 */ /* 0x000fea0003800200 */
.L_x_18955:
[----:B------:R-:W-:-:S04]  /*1430*/  IMAD.MOV.U32 R23, RZ, RZ, 0x0 ;  /* 0x00000000ff177424 */ /* 0x000fc800078e00ff */
[----:B0-----:R-:W-:Y:S05]  /*1440*/  RET.REL.NODEC R22 `(_Z15SoftmaxWarpImplI22BroadcastScaleMaskLoadIffbLm3EiE11DirectStoreIffEfLi2ELi2ELi1ELi1ELb1EL9Algorithm0EEvT_T0_ll) ;  /* 0xffffffe816ec7950 */ /* 0x001fea0003c3ffff */
.L_x_18966:
        /* <DEDUP_REMOVED lines=11> */
.L_x_37681:


//--------------------- .text._Z15SoftmaxWarpImplI22BroadcastScaleMaskLoadIffbLm3EiE11DirectStoreIffEfLi2ELi2ELi1ELi1ELb0EL9Algorithm0EEvT_T0_ll --------------------------
	.section	.text._Z15SoftmaxWarpImplI22BroadcastScaleMaskLoadIffbLm3EiE11DirectStoreIffEfLi2ELi2ELi1ELi1ELb0EL9Algorithm0EEvT_T0_ll,"ax",@progbits
	.align	128
        .global         _Z15SoftmaxWarpImplI22BroadcastScaleMaskLoadIffbLm3EiE11DirectStoreIffEfLi2ELi2ELi1ELi1ELb0EL9Algorithm0EEvT_T0_ll
        .type           _Z15SoftmaxWarpImplI22BroadcastScaleMaskLoadIffbLm3EiE11DirectStoreIffEfLi2ELi2ELi1ELi1ELb0EL9Algorithm0EEvT_T0_ll,@function
        .size           _Z15SoftmaxWarpImplI22BroadcastScaleMaskLoadIffbLm3EiE11DirectStoreIffEfLi2ELi2ELi1ELi1ELb0EL9Algorithm0EEvT_T0_ll,(.L_x_37682 - _Z15SoftmaxWarpImplI22BroadcastScaleMaskLoadIffbLm3EiE11DirectStoreIffEfLi2ELi2ELi1ELi1ELb0EL9Algorithm0EEvT_T0_ll)
        .other          _Z15SoftmaxWarpImplI22BroadcastScaleMaskLoadIffbLm3EiE11DirectStoreIffEfLi2ELi2ELi1ELi1ELb0EL9Algorithm0EEvT_T0_ll,@"STO_CUDA_ENTRY STV_DEFAULT"
_Z15SoftmaxWarpImplI22BroadcastScaleMaskLoadIffbLm3EiE11DirectStoreIffEfLi2ELi2ELi1ELi1ELb0EL9Algorithm0EEvT_T0_ll:
.text._Z15SoftmaxWarpImplI22BroadcastScaleMaskLoadIffbLm3EiE11DirectStoreIffEfLi2ELi2ELi1ELi1ELb0EL9Algorithm0EEvT_T0_ll:
        /* <DEDUP_REMOVED lines=27> */
.L_x_18967:
        /* <DEDUP_REMOVED lines=20> */
.L_x_18973:
[----:B-1----:R-:W-:Y:S01]  /*02f0*/  IABS R2, R7 ;  /* 0x0000000700027213 */ /* 0x002fe20000000000 */
[----:B------:R-:W-:Y:S01]  /*0300*/  IMAD R0, R9, UR44, R18 ;  /* 0x0000002c09007c24 */ /* 0x000fe2000f8e0212 */
[----:B---3--:R-:W-:Y:S02]  /*0310*/  R2UR UR4, R16 ;  /* 0x00000000100472ca */ /* 0x008fe400000e0000 */
[----:B------:R-:W1:Y:S01]  /*0320*/  I2F.RP R3, R2 ;  /* 0x0000000200037306 */ /* 0x000e620000209400 */
[----:B------:R-:W-:Y:S02]  /*0330*/  R2UR UR5, R17 ;  /* 0x00000000110572ca */ /* 0x000fe400000e0000 */
[----:B------:R-:W-:-:S05]  /*0340*/  IABS R20, R0 ;  /* 0x0000000000147213 */ /* 0x000fca0000000000 */
[----:B-1----:R-:W1:Y:S02]  /*0350*/  MUFU.RCP R3, R3 ;  /* 0x0000000300037308 */ /* 0x002e640000001000 */
[----:B-1----:R-:W-:-:S06]  /*0360*/  IADD3 R4, PT, PT, R3, 0xffffffe, RZ ;  /* 0x0ffffffe03047810 */ /* 0x002fcc0007ffe0ff */
[----:B------:R1:W3:Y:S02]  /*0370*/  F2I.FTZ.U32.TRUNC.NTZ R5, R4 ;  /* 0x0000000400057305 */ /* 0x0002e4000021f000 */
[----:B-1----:R-:W-:Y:S02]  /*0380*/  IMAD.MOV.U32 R4, RZ, RZ, RZ ;  /* 0x000000ffff047224 */ /* 0x002fe400078e00ff */
        /* <DEDUP_REMOVED lines=82> */
[----:B------:R-:W-:-:S04]  /*08b0*/  IMAD.MOV.U32 R20, RZ, RZ, 0x437c0000 ;  /* 0x437c0000ff147424 */ /* 0x000fc800078e00ff */
        /* <DEDUP_REMOVED lines=30> */
[----:B------:R-:W-:Y:S05]  /*0aa0*/  CALL.REL.NOINC `($__internal_305_$__cuda_sm3x_div_rn_noftz_f32_slowpath) ;  /* 0x00000000009c7944 */ /* 0x000fea0003c00000 */
[----:B------:R-:W-:-:S07]  /*0ab0*/  IMAD.MOV.U32 R4, RZ, RZ, R2 ;  /* 0x000000ffff047224 */ /* 0x000fce00078e0002 */
.L_x_18970:
[----:B------:R-:W-:Y:S05]  /*0ac0*/  BSYNC.RECONVERGENT B1 ;  /* 0x0000000000017941 */ /* 0x000fea0003800200 */
.L_x_18969:
        /* <DEDUP_REMOVED lines=11> */
[----:B------:R-:W-:Y:S05]  /*0b80*/  CALL.REL.NOINC `($__internal_305_$__cuda_sm3x_div_rn_noftz_f32_slowpath) ;  /* 0x0000000000647944 */ /* 0x000fea0003c00000 */
[----:B------:R-:W-:-:S07]  /*0b90*/  IMAD.MOV.U32 R5, RZ, RZ, R2 ;  /* 0x000000ffff057224 */ /* 0x000fce00078e0002 */
.L_x_18972:
[----:B------:R-:W-:Y:S05]  /*0ba0*/  BSYNC.RECONVERGENT B1 ;  /* 0x0000000000017941 */ /* 0x000fea0003800200 */
.L_x_18971:
[----:B------:R-:W-:Y:S02]  /*0bb0*/  HFMA2 R3, -RZ, RZ, 0, 0 ;  /* 0x00000000ff037431 */ /* 0x000fe400000001ff */
[----:B------:R-:W-:Y:S01]  /*0bc0*/  IMAD R0, R19, UR38, RZ ;  /* 0x0000002613007c24 */ /* 0x000fe2000f8e02ff */
[----:B------:R-:W-:Y:S01]  /*0bd0*/  R2UR UR4, R16 ;  /* 0x00000000100472ca */ /* 0x000fe200000e0000 */
[----:B------:R-:W-:Y:S01]  /*0be0*/  IMAD.MOV.U32 R2, RZ, RZ, R18 ;  /* 0x000000ffff027224 */ /* 0x000fe200078e0012 */
        /* <DEDUP_REMOVED lines=18> */
.L_x_18968:
[----:B------:R-:W-:Y:S05]  /*0d10*/  EXIT ;  /* 0x000000000000794d */ /* 0x000fea0003800000 */
        .weak           $__internal_305_$__cuda_sm3x_div_rn_noftz_f32_slowpath
        .type           $__internal_305_$__cuda_sm3x_div_rn_noftz_f32_slowpath,@function
        .size           $__internal_305_$__cuda_sm3x_div_rn_noftz_f32_slowpath,(.L_x_37682 - $__internal_305_$__cuda_sm3x_div_rn_noftz_f32_slowpath)
$__internal_305_$__cuda_sm3x_div_rn_noftz_f32_slowpath:
        /* <DEDUP_REMOVED lines=35> */
.L_x_18975:
        /* <DEDUP_REMOVED lines=51> */
.L_x_18982:
[----:B------:R-:W-:-:S04]  /*1280*/  LOP3.LUT R2, R2, 0x80000000, RZ, 0xc0, !PT ;  /* 0x8000000002027812 */ /* 0x000fc800078ec0ff */
[----:B------:R-:W-:Y:S01]  /*1290*/  LOP3.LUT R2, R2, 0x7f800000, RZ, 0xfc, !PT ;  /* 0x7f80000002027812 */ /* 0x000fe200078efcff */
[----:B------:R-:W-:Y:S06]  /*12a0*/  BRA `(.L_x_18983) ;  /* 0x0000000000047947 */ /* 0x000fec0003800000 */
.L_x_18981:
[----:B------:R-:W-:-:S07]  /*12b0*/  IMAD R2, R5, 0x800000, R2 ;  /* 0x0080000005027824 */ /* 0x000fce00078e0202 */
.L_x_18983:
[----:B------:R-:W-:Y:S05]  /*12c0*/  BSYNC.RECONVERGENT B3 ;  /* 0x0000000000037941 */ /* 0x000fea0003800200 */
.L_x_18980:
[----:B------:R-:W-:Y:S05]  /*12d0*/  BRA `(.L_x_18984) ;  /* 0x0000000000207947 */ /* 0x000fea0003800000 */
.L_x_18979:
[----:B------:R-:W-:-:S04]  /*12e0*/  LOP3.LUT R2, R23, 0x80000000, R2, 0x48, !PT ;  /* 0x8000000017027812 */ /* 0x000fc800078e4802 */
[----:B------:R-:W-:Y:S01]  /*12f0*/  LOP3.LUT R2, R2, 0x7f800000, RZ, 0xfc, !PT ;  /* 0x7f80000002027812 */ /* 0x000fe200078efcff */
[----:B------:R-:W-:Y:S06]  /*1300*/  BRA `(.L_x_18984) ;  /* 0x0000000000147947 */ /* 0x000fec0003800000 */
.L_x_18978:
[----:B------:R-:W-:Y:S01]  /*1310*/  LOP3.LUT R2, R23, 0x80000000, R2, 0x48, !PT ;  /* 0x8000000017027812 */ /* 0x000fe200078e4802 */
[----:B------:R-:W-:Y:S06]  /*1320*/  BRA `(.L_x_18984) ;  /* 0x00000000000c7947 */ /* 0x000fec0003800000 */
.L_x_18977:
[----:B------:R-:W0:Y:S01]  /*1330*/  MUFU.RSQ R2, -QNAN ;  /* 0xffc0000000027908 */ /* 0x000e220000001400 */
[----:B------:R-:W-:Y:S05]  /*1340*/  BRA `(.L_x_18984) ;  /* 0x0000000000047947 */ /* 0x000fea0003800000 */
.L_x_18976:
[----:B------:R-:W-:-:S07]  /*1350*/  FADD.FTZ R2, R2, R3 ;  /* 0x0000000302027221 */ /* 0x000fce0000010000 */
.L_x_18984:
[----:B------:R-:W-:Y:S05]  /*1360*/  BSYNC.RECONVERGENT B2 ;  /* 0x0000000000027941 */ /* 0x000fea0003800200 */
.L_x_18974:
[----:B------:R-:W-:-:S04]  /*1370*/  IMAD.MOV.U32 R23, RZ, RZ, 0x0 ;  /* 0x00000000ff177424 */ /* 0x000fc800078e00ff */
[----:B0-----:R-:W-:Y:S05]  /*1380*/  RET.REL.NODEC R22 `(_Z15SoftmaxWarpImplI22BroadcastScaleMaskLoadIffbLm3EiE11DirectStoreIffEfLi2ELi2ELi1ELi1ELb0EL9Algorithm0EEvT_T0_ll) ;  /* 0xffffffec161c7950 */ /* 0x001fea0003c3ffff */
.L_x_18985:
        /* <DEDUP_REMOVED lines=15> */
.L_x_37682:


//--------------------- .text._Z15SoftmaxWarpImplI22BroadcastScaleMaskLoadIffbLm3EiE11DirectStoreIffEfLi2ELi2ELi1ELi2ELb1EL9Algorithm0EEvT_T0_ll --------------------------
	.section	.text._Z15SoftmaxWarpImplI22BroadcastScaleMaskLoadIffbLm3EiE11DirectStoreIffEfLi2ELi2ELi1ELi2ELb1EL9Algorithm0EEvT_T0_ll,"ax",@progbits
	.align	128
        .global         _Z15SoftmaxWarpImplI22BroadcastScaleMaskLoadIffbLm3EiE11DirectStoreIffEfLi2ELi2ELi1ELi2ELb1EL9Algorithm0EEvT_T0_ll
        .type           _Z15SoftmaxWarpImplI22BroadcastScaleMaskLoadIffbLm3EiE11DirectStoreIffEfLi2ELi2ELi1ELi2ELb1EL9Algorithm0EEvT_T0_ll,@function
        .size           _Z15SoftmaxWarpImplI22BroadcastScaleMaskLoadIffbLm3EiE11DirectStoreIffEfLi2ELi2ELi1ELi2ELb1EL9Algorithm0EEvT_T0_ll,(.L_x_37683 - _Z15SoftmaxWarpImplI22BroadcastScaleMaskLoadIffbLm3EiE11DirectStoreIffEfLi2ELi2ELi1ELi2ELb1EL9Algorithm0EEvT_T0_ll)
        .other          _Z15SoftmaxWarpImplI22BroadcastScaleMaskLoadIffbLm3EiE11DirectStoreIffEfLi2ELi2ELi1ELi2ELb1EL9Algorithm0EEvT_T0_ll,@"STO_CUDA_ENTRY STV_DEFAULT"
_Z15SoftmaxWarpImplI22BroadcastScaleMaskLoadIffbLm3EiE11DirectStoreIffEfLi2ELi2ELi1ELi2ELb1EL9Algorithm0EEvT_T0_ll:
.text._Z15SoftmaxWarpImplI22BroadcastScaleMaskLoadIffbLm3EiE11DirectStoreIffEfLi2ELi2ELi1ELi2ELb1EL9Algorithm0EEvT_T0_ll:
        /* <DEDUP_REMOVED lines=28> */
.L_x_18986:
        /* <DEDUP_REMOVED lines=17> */
[----:B------:R-:W3:Y:S08]  /*02d0*/  LDC.64 R14, c[0x0][0x358] ;  /* 0x0000d600ff0e7b82 */ /* 0x000ef00000000a00 */
[----:B------:R-:W4:Y:S01]  /*02e0*/  LDC.64 R12, c[0x0][0x390] ;  /* 0x0000e400ff0c7b82 */ /* 0x000f220000000a00 */
[----:B0-----:R-:W-:-:S07]  /*02f0*/  SHF.L.U32 R16, R16, 0x1, RZ ;  /* 0x0000000110107819 */ /* 0x001fce00000006ff */
[----:B------:R-:W0:Y:S02]  /*0300*/  LDC.64 R10, c[0x0][0x398] ;  /* 0x0000e600ff0a7b82 */ /* 0x000e240000000a00 */
.L_x_19004:
[----:B0-----:R-:W0:Y:S01]  /*0310*/  LDC.64 R6, c[0x0][0x3a0] ;  /* 0x0000e800ff067b82 */ /* 0x001e220000000a00 */
[----:B------:R-:W-:Y:S01]  /*0320*/  ISETP.GE.U32.AND P0, PT, R16, UR40, PT ;  /* 0x0000002810007c0c */ /* 0x000fe2000bf06070 */
[----:B------:R-:W-:Y:S01]  /*0330*/  BSSY.RECONVERGENT B1, `(.L_x_18988) ;  /* 0x0000061000017945 */ /* 0x000fe20003800200 */
[----:B------:R-:W-:Y:S02]  /*0340*/  IMAD.MOV.U32 R0, RZ, RZ, -0x800000 ;  /* 0xff800000ff007424 */ /* 0x000fe400078e00ff */
[----:B------:R-:W-:Y:S01]  /*0350*/  ISETP.GE.AND.EX P0, PT, RZ, UR41, PT, P0 ;  /* 0x00000029ff007c0c */ /* 0x000fe2000bf06300 */
[----:B------:R-:W-:Y:S02]  /*0360*/  IMAD.MOV.U32 R4, RZ, RZ, -0x800000 ;  /* 0xff800000ff047424 */ /* 0x000fe400078e00ff */
[----:B------:R-:W-:-:S10]  /*0370*/  IMAD.MOV.U32 R5, RZ, RZ, -0x800000 ;  /* 0xff800000ff057424 */ /* 0x000fd400078e00ff */
        /* <DEDUP_REMOVED lines=92> */
.L_x_18989:
[----:B------:R-:W-:Y:S05]  /*0940*/  BSYNC.RECONVERGENT B1 ;  /* 0x0000000000017941 */ /* 0x000fea0003800200 */
.L_x_18988:
        /* <DEDUP_REMOVED lines=11> */
[----:B-1----:R-:W1:Y:S02]  /*0a00*/  MUFU.RCP R8, R8 ;  /* 0x0000000800087308 */ /* 0x002e640000001000 */
[----:B-1----:R-:W-:Y:S01]  /*0a10*/  VIADD R2, R8, 0xffffffe ;  /* 0x0ffffffe08027836 */ /* 0x002fe20000000000 */
[----:B--2---:R-:W-:-:S05]  /*0a20*/  IABS R8, R21 ;  /* 0x0000001500087213 */ /* 0x004fca0000000000 */
[----:B------:R1:W2:Y:S02]  /*0a30*/  F2I.FTZ.U32.TRUNC.NTZ R3, R2 ;  /* 0x0000000200037305 */ /* 0x0002a4000021f000 */
[----:B-1----:R-:W-:Y:S02]  /*0a40*/  IMAD.MOV.U32 R2, RZ, RZ, RZ ;  /* 0x000000ffff027224 */ /* 0x002fe400078e00ff */
[----:B--2---:R-:W-:-:S04]  /*0a50*/  IMAD.MOV R24, RZ, RZ, -R3 ;  /* 0x000000ffff187224 */ /* 0x004fc800078e0a03 */
[----:B------:R-:W-:Y:S01]  /*0a60*/  IMAD R23, R24, R17, RZ ;  /* 0x0000001118177224 */ /* 0x000fe200078e02ff */
[----:B------:R-:W-:-:S03]  /*0a70*/  IABS R24, R9 ;  /* 0x0000000900187213 */ /* 0x000fc60000000000 */
[----:B------:R-:W-:-:S06]  /*0a80*/  IMAD.HI.U32 R23, R3, R23, R2 ;  /* 0x0000001703177227 */ /* 0x000fcc00078e0002 */
[----:B------:R-:W-:Y:S02]  /*0a90*/  IMAD.HI.U32 R2, R23, R24, RZ ;  /* 0x0000001817027227 */ /* 0x000fe400078e00ff */
[----:B------:R-:W1:Y:S02]  /*0aa0*/  I2F.RP R23, R8 ;  /* 0x0000000800177306 */ /* 0x000e640000209400 */
[----:B------:R-:W-:-:S04]  /*0ab0*/  IMAD.MOV R3, RZ, RZ, -R2 ;  /* 0x000000ffff037224 */ /* 0x000fc800078e0a02 */
        /* <DEDUP_REMOVED lines=8> */
[----:B------:R-:W-:Y:S01]  /*0b40*/  ISETP.GE.U32.AND P2, PT, R24, R17, PT ;  /* 0x000000111800720c */ /* 0x000fe20003f46070 */
[----:B-1----:R-:W-:-:S04]  /*0b50*/  VIADD R25, R23, 0xffffffe ;  /* 0x0ffffffe17197836 */ /* 0x002fc80000000000 */
[----:B------:R-:W1:Y:S08]  /*0b60*/  F2I.FTZ.U32.TRUNC.NTZ R3, R25 ;  /* 0x0000001900037305 */ /* 0x000e70000021f000 */
        /* <DEDUP_REMOVED lines=62> */
.L_x_18991:
[----:B------:R-:W-:Y:S05]  /*0f50*/  BSYNC.RECONVERGENT B1 ;  /* 0x0000000000017941 */ /* 0x000fea0003800200 */
.L_x_18990:
[----:B------:R-:W-:Y:S02]  /*0f60*/  HFMA2 R2, -RZ, RZ, 3.7421875, 0 ;  /* 0x437c0000ff027431 */ /* 0x000fe400000001ff */
[----:B0-----:R-:W-:Y:S02]  /*0f70*/  IMAD.MOV.U32 R6, RZ, RZ, 0x3bbb989d ;  /* 0x3bbb989dff067424 */ /* 0x001fe400078e00ff */
[C---:B------:R-:W-:Y:S01]  /*0f80*/  FADD R7, -R5.reuse, R4 ;  /* 0x0000000405077221 */ /* 0x040fe20000000100 */
[----:B------:R-:W-:Y:S01]  /*0f90*/  FADD R5, -R5, R0 ;  /* 0x0000000005057221 */ /* 0x000fe20000000100 */
[C---:B------:R-:W-:Y:S01]  /*0fa0*/  FADD R17, -R9.reuse, R17 ;  /* 0x0000001109117221 */ /* 0x040fe20000000100 */
[----:B------:R-:W-:Y:S01]  /*0fb0*/  FADD R9, -R9, R8 ;  /* 0x0000000809097221 */ /* 0x000fe20000000100 */
[----:B------:R-:W-:Y:S01]  /*0fc0*/  FFMA.SAT R3, R7, R6, 0.5 ;  /* 0x3f00000007037423 */ /* 0x000fe20000002006 */
[----:B------:R-:W-:Y:S03]  /*0fd0*/  BSSY.RECONVERGENT B1, `(.L_x_18992) ;  /* 0x0000030000017945 */ /* 0x000fe60003800200 */
        /* <DEDUP_REMOVED lines=11> */
[----:B------:R-:W0:Y:S01]  /*1090*/  MUFU.EX2 R7, R7 ;  /* 0x0000000700077308 */ /* 0x000e220000000800 */
[----:B------:R-:W-:-:S04]  /*10a0*/  FFMA.SAT R5, R17, R6, 0.5 ;  /* 0x3f00000011057423 */ /* 0x000fc80000002006 */
[----:B------:R-:W-:Y:S01]  /*10b0*/  FFMA.RM R0, R5, R2, 12582913 ;  /* 0x4b40000105007423 */ /* 0x000fe20000004002 */
[----:B------:R-:W-:Y:S02]  /*10c0*/  FFMA.SAT R5, R9, R6, 0.5 ;  /* 0x3f00000009057423 */ /* 0x000fe40000002006 */
[----:B------:R-:W5:Y:S01]  /*10d0*/  MUFU.EX2 R24, R24 ;  /* 0x0000001800187308 */ /* 0x000f620000000800 */
[C---:B------:R-:W-:Y:S01]  /*10e0*/  FADD R6, R0.reuse, -12583039 ;  /* 0xcb40007f00067421 */ /* 0x040fe20000000000 */
[----:B------:R-:W-:Y:S01]  /*10f0*/  FFMA.RM R2, R5, R2, 12582913 ;  /* 0x4b40000105027423 */ /* 0x000fe20000004002 */
[----:B------:R-:W-:Y:S02]  /*1100*/  SHF.L.U32 R0, R0, 0x17, RZ ;  /* 0x0000001700007819 */ /* 0x000fe400000006ff */
[----:B------:R-:W-:Y:S01]  /*1110*/  FFMA R6, R17, 1.4426950216293334961, -R6 ;  /* 0x3fb8aa3b11067823 */ /* 0x000fe20000000806 */
[----:B0-----:R-:W-:-:S03]  /*1120*/  FMUL R4, R4, R7 ;  /* 0x0000000704047220 */ /* 0x001fc60000400000 */
[----:B------:R-:W-:Y:S01]  /*1130*/  FFMA R6, R17, 1.925963033500011079e-08, R6 ;  /* 0x32a5706011067823 */ /* 0x000fe20000000006 */
[----:B------:R-:W-:-:S03]  /*1140*/  FADD R8, RZ, R4 ;  /* 0x00000004ff087221 */ /* 0x000fc60000000000 */
[----:B------:R-:W-:Y:S01]  /*1150*/  MUFU.EX2 R5, R6 ;  /* 0x0000000600057308 */ /* 0x000fe20000000800 */
[----:B-----5:R-:W-:Y:S01]  /*1160*/  FMUL R3, R3, R24 ;  /* 0x0000001803037220 */ /* 0x020fe20000400000 */
[----:B------:R-:W-:-:S03]  /*1170*/  FADD R24, R2, -12583039 ;  /* 0xcb40007f02187421 */ /* 0x000fc60000000000 */
[----:B------:R-:W-:Y:S01]  /*1180*/  FADD R8, R8, R3 ;  /* 0x0000000308087221 */ /* 0x000fe20000000000 */
[----:B------:R-:W-:-:S03]  /*1190*/  FFMA R24, R9, 1.4426950216293334961, -R24 ;  /* 0x3fb8aa3b09187823 */ /* 0x000fc60000000818 */
[----:B------:R-:W0:Y:S01]  /*11a0*/  MUFU.RCP R7, R8 ;  /* 0x0000000800077308 */ /* 0x000e220000001000 */
[----:B------:R-:W-:-:S07]  /*11b0*/  FFMA R24, R9, 1.925963033500011079e-08, R24 ;  /* 0x32a5706009187823 */ /* 0x000fce0000000018 */
        /* <DEDUP_REMOVED lines=13> */
[----:B------:R-:W-:Y:S01]  /*1290*/  IMAD.MOV.U32 R5, RZ, RZ, R8 ;  /* 0x000000ffff057224 */ /* 0x000fe200078e0008 */
[----:B------:R-:W-:-:S07]  /*12a0*/  MOV R9, 0x12c0 ;  /* 0x000012c000097802 */ /* 0x000fce0000000f00 */
[----:B--234-:R-:W-:Y:S05]  /*12b0*/  CALL.REL.NOINC `($__internal_306_$__cuda_sm3x_div_rn_noftz_f32_slowpath) ;  /* 0x0000000400547944 */ /* 0x01cfea0003c00000 */
[----:B------:R-:W-:-:S07]  /*12c0*/  MOV R6, R7 ;  /* 0x0000000700067202 */ /* 0x000fce0000000f00 */
.L_x_18993:
[----:B------:R-:W-:Y:S05]  /*12d0*/  BSYNC.RECONVERGENT B1 ;  /* 0x0000000000017941 */ /* 0x000fea0003800200 */
.L_x_18992:
        /* <DEDUP_REMOVED lines=12> */
[----:B--234-:R-:W-:Y:S05]  /*13a0*/  CALL.REL.NOINC `($__internal_306_$__cuda_sm3x_div_rn_noftz_f32_slowpath) ;  /* 0x0000000400187944 */ /* 0x01cfea0003c00000 */
.L_x_18995:
[----:B------:R-:W-:Y:S05]  /*13b0*/  BSYNC.RECONVERGENT B1 ;  /* 0x0000000000017941 */ /* 0x000fea0003800200 */
.L_x_18994:
        /* <DEDUP_REMOVED lines=18> */
[----:B------:R0:W-:Y:S04]  /*14e0*/  STG.E.64 desc[UR4][R8.64], R6 ;  /* 0x0000000608007986 */ /* 0x0001e8000c101b04 */
.L_x_18997:
[----:B------:R-:W-:Y:S05]  /*14f0*/  BSYNC.RECONVERGENT B1 ;  /* 0x0000000000017941 */ /* 0x000fea0003800200 */
.L_x_18996:
[----:B------:R-:W-:Y:S01]  /*1500*/  BSSY.RECONVERGENT B1, `(.L_x_18998) ;  /* 0x0000008000017945 */ /* 0x000fe20003800200 */
[----:B0-----:R-:W-:-:S03]  /*1510*/  FFMA R6, R3, R23, R24 ;  /* 0x0000001703067223 */ /* 0x001fc60000000018 */
[----:B------:R-:W-:Y:S05]  /*1520*/  @!P1 BRA `(.L_x_18999) ;  /* 0x0000000000149947 */ /* 0x000fea0003800000 */
[----:B------:R-:W-:Y:S01]  /*1530*/  MOV R4, R2 ;  /* 0x0000000200047202 */ /* 0x000fe20000000f00 */
[----:B------:R-:W-:Y:S01]  /*1540*/  IMAD.MOV.U32 R5, RZ, RZ, R17 ;  /* 0x000000ffff057224 */ /* 0x000fe200078e0011 */
[----:B------:R-:W-:-:S07]  /*1550*/  MOV R9, 0x1570 ;  /* 0x0000157000097802 */ /* 0x000fce0000000f00 */
[----:B--234-:R-:W-:Y:S05]  /*1560*/  CALL.REL.NOINC `($__internal_306_$__cuda_sm3x_div_rn_noftz_f32_slowpath) ;  /* 0x0000000000a87944 */ /* 0x01cfea0003c00000 */
[----:B------:R-:W-:-:S07]  /*1570*/  IMAD.MOV.U32 R6, RZ, RZ, R7 ;  /* 0x000000ffff067224 */ /* 0x000fce00078e0007 */
.L_x_18999:
[----:B------:R-:W-:Y:S05]  /*1580*/  BSYNC.RECONVERGENT B1 ;  /* 0x0000000000017941 */ /* 0x000fea0003800200 */
.L_x_18998:
        /* <DEDUP_REMOVED lines=12> */
[----:B--234-:R-:W-:Y:S05]  /*1650*/  CALL.REL.NOINC `($__internal_306_$__cuda_sm3x_div_rn_noftz_f32_slowpath) ;  /* 0x00000000006c7944 */ /* 0x01cfea0003c00000 */
.L_x_19001:
[----:B------:R-:W-:Y:S05]  /*1660*/  BSYNC.RECONVERGENT B1 ;  /* 0x0000000000017941 */ /* 0x000fea0003800200 */
.L_x_19000:
        /* <DEDUP_REMOVED lines=18> */
.L_x_19003:
[----:B------:R-:W-:Y:S05]  /*1790*/  BSYNC.RECONVERGENT B1 ;  /* 0x0000000000017941 */ /* 0x000fea0003800200 */
.L_x_19002:
[----:B------:R-:W-:-:S04]  /*17a0*/  IADD3 R19, P0, PT, R20, R19, RZ ;  /* 0x0000001314137210 */ /* 0x000fc80007f1e0ff */
[----:B------:R-:W-:Y:S02]  /*17b0*/  LEA.HI.X.SX32 R18, R20, R18, 0x1, P0 ;  /* 0x0000001214127211 */ /* 0x000fe400000f0eff */
[----:B------:R-:W-:-:S04]  /*17c0*/  ISETP.GE.U32.AND P0, PT, R19, UR44, PT ;  /* 0x0000002c13007c0c */ /* 0x000fc8000bf06070 */
[----:B------:R-:W-:-:S13]  /*17d0*/  ISETP.GE.AND.EX P0, PT, R18, UR45, PT, P0 ;  /* 0x0000002d12007c0c */ /* 0x000fda000bf06300 */
[----:B------:R-:W-:Y:S05]  /*17e0*/  @!P0 BRA `(.L_x_19004) ;  /* 0xffffffe800c88947 */ /* 0x000fea000383ffff */
[----:B------:R-:W-:Y:S05]  /*17f0*/  BSYNC.RECONVERGENT B0 ;  /* 0x0000000000007941 */ /* 0x000fea0003800200 */
.L_x_18987:
[----:B------:R-:W-:Y:S05]  /*1800*/  EXIT ;  /* 0x000000000000794d */ /* 0x000fea0003800000 */
        .weak           $__internal_306_$__cuda_sm3x_div_rn_noftz_f32_slowpath
        .type           $__internal_306_$__cuda_sm3x_div_rn_noftz_f32_slowpath,@function
        .size           $__internal_306_$__cuda_sm3x_div_rn_noftz_f32_slowpath,(.L_x_37683 - $__internal_306_$__cuda_sm3x_div_rn_noftz_f32_slowpath)
$__internal_306_$__cuda_sm3x_div_rn_noftz_f32_slowpath:
        /* <DEDUP_REMOVED lines=34> */
.L_x_19006:
        /* <DEDUP_REMOVED lines=51> */
.L_x_19013:
[----:B------:R-:W-:-:S04]  /*1d60*/  LOP3.LUT R5, R5, 0x80000000, RZ, 0xc0, !PT ;  /* 0x8000000005057812 */ /* 0x000fc800078ec0ff */
[----:B------:R-:W-:Y:S01]  /*1d70*/  LOP3.LUT R5, R5, 0x7f800000, RZ, 0xfc, !PT ;  /* 0x7f80000005057812 */ /* 0x000fe200078efcff */
[----:B------:R-:W-:Y:S06]  /*1d80*/  BRA `(.L_x_19014) ;  /* 0x0000000000047947 */ /* 0x000fec0003800000 */
.L_x_19012:
[----:B------:R-:W-:-:S07]  /*1d90*/  IMAD R5, R24, 0x800000, R5 ;  /* 0x0080000018057824 */ /* 0x000fce00078e0205 */
.L_x_19014:
[----:B------:R-:W-:Y:S05]  /*1da0*/  BSYNC.RECONVERGENT B3 ;  /* 0x0000000000037941 */ /* 0x000fea0003800200 */
.L_x_19011:
[----:B------:R-:W-:Y:S05]  /*1db0*/  BRA `(.L_x_19015) ;  /* 0x0000000000207947 */ /* 0x000fea0003800000 */
.L_x_19010:
[----:B------:R-:W-:-:S04]  /*1dc0*/  LOP3.LUT R5, R5, 0x80000000, R4, 0x48, !PT ;  /* 0x8000000005057812 */ /* 0x000fc800078e4804 */
[----:B------:R-:W-:Y:S01]  /*1dd0*/  LOP3.LUT R5, R5, 0x7f800000, RZ, 0xfc, !PT ;  /* 0x7f80000005057812 */ /* 0x000fe200078efcff */
[----:B------:R-:W-:Y:S06]  /*1de0*/  BRA `(.L_x_19015) ;  /* 0x0000000000147947 */ /* 0x000fec0003800000 */
.L_x_19009:
[----:B------:R-:W-:Y:S01]  /*1df0*/  LOP3.LUT R5, R5, 0x80000000, R4, 0x48, !PT ;  /* 0x8000000005057812 */ /* 0x000fe200078e4804 */
[----:B------:R-:W-:Y:S06]  /*1e00*/  BRA `(.L_x_19015) ;  /* 0x00000000000c7947 */ /* 0x000fec0003800000 */
.L_x_19008:
[----:B------:R-:W0:Y:S01]  /*1e10*/  MUFU.RSQ R5, -QNAN ;  /* 0xffc0000000057908 */ /* 0x000e220000001400 */
[----:B------:R-:W-:Y:S05]  /*1e20*/  BRA `(.L_x_19015) ;  /* 0x0000000000047947 */ /* 0x000fea0003800000 */
.L_x_19007:
[----:B------:R-:W-:-:S07]  /*1e30*/  FADD.FTZ R5, R4, R5 ;  /* 0x0000000504057221 */ /* 0x000fce0000010000 */
.L_x_19015:
[----:B------:R-:W-:Y:S05]  /*1e40*/  BSYNC.RECONVERGENT B2 ;  /* 0x0000000000027941 */ /* 0x000fea0003800200 */
.L_x_19005:
[----:B0-----:R-:W-:Y:S01]  /*1e50*/  IMAD.MOV.U32 R7, RZ, RZ, R5 ;  /* 0x000000ffff077224 */ /* 0x001fe200078e0005 */
[----:B------:R-:W-:Y:S01]  /*1e60*/  MOV R4, R9 ;  /* 0x0000000900047202 */ /* 0x000fe20000000f00 */
[----:B------:R-:W-:-:S04]  /*1e70*/  IMAD.MOV.U32 R5, RZ, RZ, 0x0 ;  /* 0x00000000ff057424 */ /* 0x000fc800078e00ff */
[----:B------:R-:W-:Y:S05]  /*1e80*/  RET.REL.NODEC R4 `(_Z15SoftmaxWarpImplI22BroadcastScaleMaskLoadIffbLm3EiE11DirectStoreIffEfLi2ELi2ELi1ELi2ELb1EL9Algorithm0EEvT_T0_ll) ;  /* 0xffffffe0045c7950 */ /* 0x000fea0003c3ffff */
.L_x_19016:
        /* <DEDUP_REMOVED lines=15> */
.L_x_37683:


//--------------------- .text._Z15SoftmaxWarpImplI22BroadcastScaleMaskLoadIffbLm3EiE11DirectStoreIffEfLi2ELi2ELi1ELi2ELb0EL9Algorithm0EEvT_T0_ll --------------------------
	.section	.text._Z15SoftmaxWarpImplI22BroadcastScaleMaskLoadIffbLm3EiE11DirectStoreIffEfLi2ELi2ELi1ELi2ELb0EL9Algorithm0EEvT_T0_ll,"ax",@progbits
	.align	128
        .global         _Z15SoftmaxWarpImplI22BroadcastScaleMaskLoadIffbLm3EiE11DirectStoreIffEfLi2ELi2ELi1ELi2ELb0EL9Algorithm0EEvT_T0_ll
        .type           _Z15SoftmaxWarpImplI22BroadcastScaleMaskLoadIffbLm3EiE11DirectStoreIffEfLi2ELi2ELi1ELi2ELb0EL9Algorithm0EEvT_T0_ll,@function
        .size           _Z15SoftmaxWarpImplI22BroadcastScaleMaskLoadIffbLm3EiE11DirectStoreIffEfLi2ELi2ELi1ELi2ELb0EL9Algorithm0EEvT_T0_ll,(.L_x_37684 - _Z15SoftmaxWarpImplI22BroadcastScaleMaskLoadIffbLm3EiE11DirectStoreIffEfLi2ELi2ELi1ELi2ELb0EL9Algorithm0EEvT_T0_ll)
        .other          _Z15SoftmaxWarpImplI22BroadcastScaleMaskLoadIffbLm3EiE11DirectStoreIffEfLi2ELi2ELi1ELi2ELb0EL9Algorithm0EEvT_T0_ll,@"STO_CUDA_ENTRY STV_DEFAULT"
_Z15SoftmaxWarpImplI22BroadcastScaleMaskLoadIffbLm3EiE11DirectStoreIffEfLi2ELi2ELi1ELi2ELb0EL9Algorithm0EEvT_T0_ll:
.text._Z15SoftmaxWarpImplI22BroadcastScaleMaskLoadIffbLm3EiE11DirectStoreIffEfLi2ELi2ELi1ELi2ELb0EL9Algorithm0EEvT_T0_ll:
        /* <DEDUP_REMOVED lines=26> */
.L_x_19017:
        /* <DEDUP_REMOVED lines=20> */
.L_x_19026:
[----:B-1----:R-:W-:Y:S01]  /*02e0*/  IABS R0, R14 ;  /* 0x0000000e00007213 */ /* 0x002fe20000000000 */
[----:B------:R-:W-:Y:S01]  /*02f0*/  IMAD R13, R17, UR44, RZ ;  /* 0x0000002c110d7c24 */ /* 0x000fe2000f8e02ff */
[----:B--2---:R-:W-:Y:S02]  /*0300*/  IABS R26, R15 ;  /* 0x0000000f001a7213 */ /* 0x004fe40000000000 */
[----:B------:R-:W1:Y:S01]  /*0310*/  I2F.RP R4, R0 ;  /* 0x0000000000047306 */ /* 0x000e620000209400 */
[----:B------:R-:W-:Y:S01]  /*0320*/  IMAD.IADD R5, R18, 0x1, R13 ;  /* 0x0000000112057824 */ /* 0x000fe200078e020d */
[----:B---3--:R-:W-:Y:S02]  /*0330*/  R2UR UR4, R20 ;  /* 0x00000000140472ca */ /* 0x008fe400000e0000 */
[----:B------:R-:W-:Y:S02]  /*0340*/  R2UR UR5, R21 ;  /* 0x00000000150572ca */ /* 0x000fe400000e0000 */
[----:B------:R-:W-:-:S02]  /*0350*/  IABS R12, R5 ;  /* 0x00000005000c7213 */ /* 0x000fc40000000000 */
[----:B-1----:R-:W1:Y:S02]  /*0360*/  MUFU.RCP R4, R4 ;  /* 0x0000000400047308 */ /* 0x002e640000001000 */
[----:B-1----:R-:W-:-:S06]  /*0370*/  VIADD R2, R4, 0xffffffe ;  /* 0x0ffffffe04027836 */ /* 0x002fcc0000000000 */
[----:B------:R1:W2:Y:S02]  /*0380*/  F2I.FTZ.U32.TRUNC.NTZ R3, R2 ;  /* 0x0000000200037305 */ /* 0x0002a4000021f000 */
[----:B-1----:R-:W-:Y:S01]  /*0390*/  MOV R2, RZ ;  /* 0x000000ff00027202 */ /* 0x002fe20000000f00 */
[----:B--2---:R-:W-:-:S04]  /*03a0*/  IMAD.MOV R11, RZ, RZ, -R3 ;  /* 0x000000ffff0b7224 */ /* 0x004fc800078e0a03 */
[----:B------:R-:W-:-:S04]  /*03b0*/  IMAD R11, R11, R0, RZ ;  /* 0x000000000b0b7224 */ /* 0x000fc800078e02ff */
[----:B------:R-:W-:Y:S01]  /*03c0*/  IMAD.HI.U32 R10, R3, R11, R2 ;  /* 0x0000000b030a7227 */ /* 0x000fe200078e0002 */
[----:B------:R-:W-:-:S03]  /*03d0*/  IABS R2, R15 ;  /* 0x0000000f00027213 */ /* 0x000fc60000000000 */
        /* <DEDUP_REMOVED lines=8> */
[----:B------:R-:W-:-:S03]  /*0460*/  @!P1 VIADD R4, R4, 0x1 ;  /* 0x0000000104049836 */ /* 0x000fc60000000000 */
[----:B------:R-:W-:Y:S02]  /*0470*/  ISETP.GE.U32.AND P0, PT, R3, R0, PT ;  /* 0x000000000300720c */ /* 0x000fe40003f06070 */
[-C--:B------:R-:W-:Y:S02]  /*0480*/  LOP3.LUT R3, R5, R14.reuse, RZ, 0x3c, !PT ;  /* 0x0000000e05037212 */ /* 0x080fe400078e3cff */
[----:B-1----:R-:W-:Y:S02]  /*0490*/  IADD3 R11, PT, PT, R12, 0xffffffe, RZ ;  /* 0x0ffffffe0c0b7810 */ /* 0x002fe40007ffe0ff */
[----:B------:R-:W-:Y:S02]  /*04a0*/  ISETP.GE.AND P2, PT, R3, RZ, PT ;  /* 0x000000ff0300720c */ /* 0x000fe40003f46270 */
[----:B------:R-:W-:Y:S02]  /*04b0*/  IADD3 R3, PT, PT, R18, UR44, R13 ;  /* 0x0000002c12037c10 */ /* 0x000fe4000fffe00d */
[----:B------:R-:W1:Y:S01]  /*04c0*/  F2I.FTZ.U32.TRUNC.NTZ R11, R11 ;  /* 0x0000000b000b7305 */ /* 0x000e62000021f000 */
[----:B------:R-:W-:-:S02]  /*04d0*/  LOP3.LUT R13, RZ, R14, RZ, 0x33, !PT ;  /* 0x0000000eff0d7212 */ /* 0x000fc400078e33ff */
[----:B------:R-:W-:Y:S01]  /*04e0*/  @P0 VIADD R4, R4, 0x1 ;  /* 0x0000000104040836 */ /* 0x000fe20000000000 */
[----:B------:R-:W-:Y:S02]  /*04f0*/  ISETP.NE.AND P0, PT, R14, RZ, PT ;  /* 0x000000ff0e00720c */ /* 0x000fe40003f05270 */
[----:B------:R-:W-:-:S03]  /*0500*/  IABS R23, R3 ;  /* 0x0000000300177213 */ /* 0x000fc60000000000 */
[----:B------:R-:W-:Y:S02]  /*0510*/  @!P2 IMAD.MOV R4, RZ, RZ, -R4 ;  /* 0x000000ffff04a224 */ /* 0x000fe400078e0a04 */
[----:B------:R-:W-:-:S03]  /*0520*/  IMAD.HI.U32 R24, R10, R23, RZ ;  /* 0x000000170a187227 */ /* 0x000fc600078e00ff */
[----:B------:R-:W-:Y:S01]  /*0530*/  SEL R12, R13, R4, !P0 ;  /* 0x000000040d0c7207 */ /* 0x000fe20004000000 */
[----:B------:R-:W-:Y:S01]  /*0540*/  IMAD.MOV R10, RZ, RZ, -R24 ;  /* 0x000000ffff0a7224 */ /* 0x000fe200078e0a18 */
[----:B-1----:R-:W-:-:S03]  /*0550*/  IADD3 R13, PT, PT, RZ, -R11, RZ ;  /* 0x8000000bff0d7210 */ /* 0x002fc60007ffe0ff */
[----:B------:R-:W-:Y:S02]  /*0560*/  IMAD.MOV R4, RZ, RZ, -R12 ;  /* 0x000000ffff047224 */ /* 0x000fe400078e0a0c */
[----:B------:R-:W-:Y:S02]  /*0570*/  IMAD R23, R0, R10, R23 ;  /* 0x0000000a00177224 */ /* 0x000fe400078e0217 */
[----:B------:R-:W-:Y:S02]  /*0580*/  IMAD R4, R14, R4, R5 ;  /* 0x000000040e047224 */ /* 0x000fe400078e0205 */
[----:B------:R-:W-:Y:S01]  /*0590*/  IMAD R13, R13, R2, RZ ;  /* 0x000000020d0d7224 */ /* 0x000fe200078e02ff */
[----:B------:R-:W-:Y:S01]  /*05a0*/  ISETP.GT.U32.AND P3, PT, R0, R23, PT ;  /* 0x000000170000720c */ /* 0x000fe20003f64070 */
[----:B------:R-:W-:Y:S01]  /*05b0*/  IMAD.MOV.U32 R10, RZ, RZ, RZ ;  /* 0x000000ffff0a7224 */ /* 0x000fe200078e00ff */
[----:B------:R-:W-:-:S03]  /*05c0*/  IABS R22, R4 ;  /* 0x0000000400167213 */ /* 0x000fc60000000000 */
[----:B------:R-:W-:Y:S01]  /*05d0*/  IMAD.HI.U32 R10, R11, R13, R10 ;  /* 0x0000000d0b0a7227 */ /* 0x000fe200078e000a */
[----:B------:R-:W-:-:S05]  /*05e0*/  MOV R13, R22 ;  /* 0x00000016000d7202 */ /* 0x000fca0000000f00 */
[----:B------:R-:W-:-:S04]  /*05f0*/  IMAD.HI.U32 R11, R10, R13, RZ ;  /* 0x0000000d0a0b7227 */ /* 0x000fc800078e00ff */
[----:B------:R-:W-:Y:S02]  /*0600*/  IMAD.MOV R22, RZ, RZ, -R11 ;  /* 0x000000ffff167224 */ /* 0x000fe400078e0a0b */
[----:B------:R-:W-:Y:S02]  /*0610*/  @!P3 IMAD.IADD R23, R23, 0x1, -R0 ;  /* 0x000000011717b824 */ /* 0x000fe400078e0a00 */
[----:B------:R-:W-:Y:S02]  /*0620*/  IMAD R13, R2, R22, R13 ;  /* 0x00000016020d7224 */ /* 0x000fe400078e020d */
[----:B------:R-:W-:Y:S01]  /*0630*/  @!P3 VIADD R24, R24, 0x1 ;  /* 0x000000011818b836 */ /* 0x000fe20000000000 */
[----:B------:R-:W-:Y:S02]  /*0640*/  ISETP.GE.U32.AND P1, PT, R23, R0, PT ;  /* 0x000000001700720c */ /* 0x000fe40003f26070 */
[----:B------:R-:W-:Y:S01]  /*0650*/  ISETP.GT.U32.AND P2, PT, R2, R13, PT ;  /* 0x0000000d0200720c */ /* 0x000fe20003f44070 */
[----:B------:R-:W1:Y:S01]  /*0660*/  LDC.64 R22, c[0x0][0x390] ;  /* 0x0000e400ff167b82 */ /* 0x000e620000000a00 */
[----:B------:R-:W-:-:S02]  /*0670*/  LOP3.LUT R0, R3, R14, RZ, 0x3c, !PT ;  /* 0x0000000e03007212 */ /* 0x000fc400078e3cff */
[----:B------:R-:W-:Y:S02]  /*0680*/  ISETP.NE.AND P3, PT, R15, RZ, PT ;  /* 0x000000ff0f00720c */ /* 0x000fe40003f65270 */
[----:B------:R-:W-:-:S05]  /*0690*/  ISETP.GE.AND P4, PT, R0, RZ, PT ;  /* 0x000000ff0000720c */ /* 0x000fca0003f86270 */
[----:B------:R-:W-:Y:S02]  /*06a0*/  @P1 IADD3 R24, PT, PT, R24, 0x1, RZ ;  /* 0x0000000118181810 */ /* 0x000fe40007ffe0ff */
[----:B------:R-:W-:Y:S02]  /*06b0*/  @!P2 IMAD.IADD R13, R13, 0x1, -R2 ;  /* 0x000000010d0da824 */ /* 0x000fe400078e0a02 */
[----:B------:R-:W-:-:S03]  /*06c0*/  @!P2 VIADD R11, R11, 0x1 ;  /* 0x000000010b0ba836 */ /* 0x000fc60000000000 */
[----:B------:R-:W-:Y:S01]  /*06d0*/  ISETP.GE.U32.AND P1, PT, R13, R2, PT ;  /* 0x000000020d00720c */ /* 0x000fe20003f26070 */
[----:B------:R-:W-:Y:S01]  /*06e0*/  @!P4 IMAD.MOV R24, RZ, RZ, -R24 ;  /* 0x000000ffff18c224 */ /* 0x000fe200078e0a18 */
[----:B------:R-:W-:Y:S02]  /*06f0*/  LOP3.LUT R13, RZ, R14, RZ, 0x33, !PT ;  /* 0x0000000eff0d7212 */ /* 0x000fe400078e33ff */
[----:B------:R-:W-:Y:S02]  /*0700*/  LOP3.LUT R2, R4, R15, RZ, 0x3c, !PT ;  /* 0x0000000f04027212 */ /* 0x000fe400078e3cff */
[----:B------:R-:W-:Y:S02]  /*0710*/  SEL R0, R13, R24, !P0 ;  /* 0x000000180d007207 */ /* 0x000fe40004000000 */
[----:B------:R-:W2:Y:S01]  /*0720*/  LDC.64 R24, c[0x0][0x398] ;  /* 0x0000e600ff187b82 */ /* 0x000ea20000000a00 */
[----:B------:R-:W-:Y:S02]  /*0730*/  ISETP.GE.AND P4, PT, R2, RZ, PT ;  /* 0x000000ff0200720c */ /* 0x000fe40003f86270 */
[----:B------:R-:W-:-:S02]  /*0740*/  IADD3 R2, PT, PT, -R0, RZ, RZ ;  /* 0x000000ff00027210 */ /* 0x000fc40007ffe1ff */
[----:B------:R-:W-:Y:S01]  /*0750*/  @P1 VIADD R11, R11, 0x1 ;  /* 0x000000010b0b1836 */ /* 0x000fe20000000000 */
[----:B-1----:R-:W-:Y:S02]  /*0760*/  ISETP.NE.U32.AND P0, PT, R22, 0x1, PT ;  /* 0x000000011600780c */ /* 0x002fe40003f05070 */
[----:B------:R-:W-:Y:S01]  /*0770*/  IMAD R2, R14, R2, R3 ;  /* 0x000000020e027224 */ /* 0x000fe200078e0203 */
[----:B------:R-:W-:Y:S02]  /*0780*/  LOP3.LUT R22, RZ, R15, RZ, 0x33, !PT ;  /* 0x0000000fff167212 */ /* 0x000fe400078e33ff */
[----:B------:R-:W-:Y:S02]  /*0790*/  ISETP.NE.AND.EX P0, PT, R23, RZ, PT, P0 ;  /* 0x000000ff1700720c */ /* 0x000fe40003f05300 */
[----:B------:R-:W-:Y:S01]  /*07a0*/  IABS R13, R2 ;  /* 0x00000002000d7213 */ /* 0x000fe20000000000 */
[----:B------:R-:W-:Y:S01]  /*07b0*/  @!P4 IMAD.MOV R11, RZ, RZ, -R11 ;  /* 0x000000ffff0bc224 */ /* 0x000fe200078e0a0b */
[----:B------:R-:W-:-:S03]  /*07c0*/  SEL R12, R12, RZ, P0 ;  /* 0x000000ff0c0c7207 */ /* 0x000fc60000000000 */
[----:B------:R-:W-:Y:S01]  /*07d0*/  IMAD.HI.U32 R10, R10, R13, RZ ;  /* 0x0000000d0a0a7227 */ /* 0x000fe200078e00ff */
[----:B------:R-:W-:Y:S02]  /*07e0*/  SEL R11, R22, R11, !P3 ;  /* 0x0000000b160b7207 */ /* 0x000fe40005800000 */
[----:B------:R-:W1:Y:S01]  /*07f0*/  LDC.64 R22, c[0x0][0x3a0] ;  /* 0x0000e800ff167b82 */ /* 0x000e620000000a00 */
[----:B------:R-:W-:Y:S01]  /*0800*/  IMAD R12, R12, UR42, RZ ;  /* 0x0000002a0c0c7c24 */ /* 0x000fe2000f8e02ff */
[----:B--2---:R-:W-:Y:S01]  /*0810*/  ISETP.NE.U32.AND P1, PT, R24, 0x1, PT ;  /* 0x000000011800780c */ /* 0x004fe20003f25070 */
[----:B------:R-:W-:-:S03]  /*0820*/  IMAD.MOV R24, RZ, RZ, -R10 ;  /* 0x000000ffff187224 */ /* 0x000fc600078e0a0a */
[----:B------:R-:W-:Y:S01]  /*0830*/  ISETP.NE.AND.EX P1, PT, R25, RZ, PT, P1 ;  /* 0x000000ff1900720c */ /* 0x000fe20003f25310 */
[----:B------:R-:W-:-:S05]  /*0840*/  IMAD R13, R26, R24, R13 ;  /* 0x000000181a0d7224 */ /* 0x000fca00078e020d */
[----:B------:R-:W-:Y:S02]  /*0850*/  ISETP.GT.U32.AND P4, PT, R26, R13, PT ;  /* 0x0000000d1a00720c */ /* 0x000fe40003f84070 */
[----:B-1----:R-:W-:-:S11]  /*0860*/  ISETP.NE.U32.AND P2, PT, R22, 0x1, PT ;  /* 0x000000011600780c */ /* 0x002fd60003f45070 */
[----:B------:R-:W-:Y:S01]  /*0870*/  @!P4 IMAD.IADD R13, R13, 0x1, -R26 ;  /* 0x000000010d0dc824 */ /* 0x000fe200078e0a1a */
[C---:B------:R-:W-:Y:S01]  /*0880*/  IADD3 R22, PT, PT, -R11.reuse, RZ, RZ ;  /* 0x000000ff0b167210 */ /* 0x040fe20007ffe1ff */
[----:B------:R-:W-:Y:S01]  /*0890*/  @!P4 VIADD R10, R10, 0x1 ;  /* 0x000000010a0ac836 */ /* 0x000fe20000000000 */
[----:B------:R-:W-:Y:S02]  /*08a0*/  SEL R11, R11, RZ, P1 ;  /* 0x000000ff0b0b7207 */ /* 0x000fe40000800000 */
[----:B------:R-:W-:Y:S01]  /*08b0*/  ISETP.GE.U32.AND P5, PT, R13, R26, PT ;  /* 0x0000001a0d00720c */ /* 0x000fe20003fa6070 */
[----:B------:R-:W-:Y:S01]  /*08c0*/  IMAD R4, R15, R22, R4 ;  /* 0x000000160f047224 */ /* 0x000fe200078e0204 */
[----:B------:R-:W-:Y:S01]  /*08d0*/  ISETP.NE.AND.EX P2, PT, R23, RZ, PT, P2 ;  /* 0x000000ff1700720c */ /* 0x000fe20003f45320 */
[----:B------:R-:W-:Y:S01]  /*08e0*/  IMAD R11, R11, UR43, R12 ;  /* 0x0000002b0b0b7c24 */ /* 0x000fe2000f8e020c */
[----:B------:R-:W-:Y:S02]  /*08f0*/  LOP3.LUT R12, R2, R15, RZ, 0x3c, !PT ;  /* 0x0000000f020c7212 */ /* 0x000fe400078e3cff */
[----:B------:R-:W-:-:S02]  /*0900*/  SEL R4, R4, RZ, P2 ;  /* 0x000000ff04047207 */ /* 0x000fc40001000000 */
[----:B------:R-:W-:Y:S02]  /*0910*/  ISETP.GE.AND P6, PT, R12, RZ, PT ;  /* 0x000000ff0c00720c */ /* 0x000fe40003fc6270 */
[----:B------:R-:W-:Y:S01]  /*0920*/  LOP3.LUT R13, RZ, R15, RZ, 0x33, !PT ;  /* 0x0000000fff0d7212 */ /* 0x000fe200078e33ff */
[----:B------:R-:W-:Y:S02]  /*0930*/  IMAD R4, R4, UR45, R11 ;  /* 0x0000002d04047c24 */ /* 0x000fe4000f8e020b */
[----:B------:R-:W-:-:S03]  /*0940*/  @P5 VIADD R10, R10, 0x1 ;  /* 0x000000010a0a5836 */ /* 0x000fc60000000000 */
[----:B------:R-:W-:Y:S02]  /*0950*/  LEA.HI R4, R4, R4, RZ, 0x1 ;  /* 0x0000000404047211 */ /* 0x000fe400078f08ff */
[----:B------:R-:W-:Y:S02]  /*0960*/  MOV R12, R10 ;  /* 0x0000000a000c7202 */ /* 0x000fe40000000f00 */
[----:B------:R-:W-:-:S03]  /*0970*/  SHF.R.S32.HI R11, RZ, 0x1, R4 ;  /* 0x00000001ff0b7819 */ /* 0x000fc60000011404 */
[----:B------:R-:W-:Y:S02]  /*0980*/  @!P6 IMAD.MOV R12, RZ, RZ, -R12 ;  /* 0x000000ffff0ce224 */ /* 0x000fe400078e0a0c */
[----:B0-----:R-:W-:-:S03]  /*0990*/  IMAD.WIDE R10, R11, 0x2, R6 ;  /* 0x000000020b0a7825 */ /* 0x001fc600078e0206 */
[----:B------:R-:W-:Y:S02]  /*09a0*/  SEL R12, R13, R12, !P3 ;  /* 0x0000000c0d0c7207 */ /* 0x000fe40005800000 */
[----:B------:R0:W2:Y:S01]  /*09b0*/  LDG.E.U16 R4, desc[UR4][R10.64] ;  /* 0x000000040a047981 */ /* 0x0000a2000c1e1500 */
[----:B------:R-:W-:Y:S02]  /*09c0*/  SEL R0, R0, RZ, P0 ;  /* 0x000000ff00007207 */ /* 0x000fe40000000000 */
[----:B------:R-:W-:Y:S01]  /*09d0*/  IMAD.MOV R13, RZ, RZ, -R12 ;  /* 0x000000ffff0d7224 */ /* 0x000fe200078e0a0c */
[----:B------:R-:W-:-:S03]  /*09e0*/  SEL R12, R12, RZ, P1 ;  /* 0x000000ff0c0c7207 */ /* 0x000fc60000800000 */
[----:B------:R-:W-:Y:S02]  /*09f0*/  IMAD R2, R15, R13, R2 ;  /* 0x0000000d0f027224 */ /* 0x000fe400078e0202 */
[----:B------:R-:W-:-:S03]  /*0a00*/  IMAD R13, R0, UR42, RZ ;  /* 0x0000002a000d7c24 */ /* 0x000fc6000f8e02ff */
[----:B------:R-:W-:Y:S01]  /*0a10*/  SEL R2, R2, RZ, P2 ;  /* 0x000000ff02027207 */ /* 0x000fe20001000000 */
[----:B------:R-:W-:-:S04]  /*0a20*/  IMAD R13, R12, UR43, R13 ;  /* 0x0000002b0c0d7c24 */ /* 0x000fc8000f8e020d */
[----:B------:R-:W-:-:S05]  /*0a30*/  IMAD R2, R2, UR45, R13 ;  /* 0x0000002d02027c24 */ /* 0x000fca000f8e020d */
[----:B------:R-:W-:-:S04]  /*0a40*/  LEA.HI R2, R2, R2, RZ, 0x1 ;  /* 0x0000000202027211 */ /* 0x000fc800078f08ff */
[----:B0-----:R-:W-:-:S05]  /*0a50*/  SHF.R.S32.HI R11, RZ, 0x1, R2 ;  /* 0x00000001ff0b7819 */ /* 0x001fca0000011402 */
[----:B------:R-:W-:-:S05]  /*0a60*/  IMAD.WIDE R10, R11, 0x2, R6 ;  /* 0x000000020b0a7825 */ /* 0x000fca00078e0206 */
[----:B------:R-:W3:Y:S01]  /*0a70*/  LDG.E.U16 R0, desc[UR4][R10.64] ;  /* 0x000000040a007981 */ /* 0x000ee2000c1e1500 */
[----:B------:R-:W-:-:S04]  /*0a80*/  LEA.HI R5, R5, R5, RZ, 0x1 ;  /* 0x0000000505057211 */ /* 0x000fc800078f08ff */
[----:B------:R-:W-:-:S05]  /*0a90*/  SHF.R.S32.HI R5, RZ, 0x1, R5 ;  /* 0x00000001ff057819 */ /* 0x000fca0000011405 */
[----:B----4-:R-:W-:-:S05]  /*0aa0*/  IMAD.WIDE R22, R5, 0x8, R8 ;  /* 0x0000000805167825 */ /* 0x010fca00078e0208 */
        /* <DEDUP_REMOVED lines=9> */
[----:B------:R-:W2:Y:S01]  /*0b40*/  @P1 LDG.E R28, desc[UR6][R22.64+0x4] ;  /* 0x00000406161c1981 */ /* 0x000ea2000c1e1900 */
        /* <DEDUP_REMOVED lines=9> */
[----:B------:R-:W-:Y:S01]  /*0be0*/  ISETP.NE.AND P0, PT, R4, RZ, PT ;  /* 0x000000ff0400720c */ /* 0x000fe20003f05270 */
[----:B------:R-:W-:-:S03]  /*0bf0*/  HFMA2 R11, -RZ, RZ, 0.96630859375, -0.0022525787353515625 ;  /* 0x3bbb989dff0b7431 */ /* 0x000fc600000001ff */
[----:B------:R-:W-:Y:S01]  /*0c00*/  FSEL R5, R5, R2, P0 ;  /* 0x0000000205057208 */ /* 0x000fe20000000000 */
[----:B-1----:R-:W-:Y:S01]  /*0c10*/  IMAD.U32 R13, RZ, RZ, UR4 ;  /* 0x00000004ff0d7e24 */ /* 0x002fe2000f8e00ff */
[----:B------:R-:W-:-:S04]  /*0c20*/  PRMT R0, R0, 0x7770, RZ ;  /* 0x0000777000007816 */ /* 0x000fc800000000ff */
[----:B------:R-:W-:-:S13]  /*0c30*/  ISETP.NE.AND P0, PT, R0, RZ, PT ;  /* 0x000000ff0000720c */ /* 0x000fda0003f05270 */
[-C--:B-----5:R-:W-:Y:S01]  /*0c40*/  @P0 FMUL R2, R12, R3.reuse ;  /* 0x000000030c020220 */ /* 0x0a0fe20000400000 */
[----:B------:R-:W-:Y:S01]  /*0c50*/  BSSY.RECONVERGENT B0, `(.L_x_19018) ;  /* 0x000003b000007945 */ /* 0x000fe20003800200 */
[----:B--2---:R-:W-:-:S05]  /*0c60*/  @P1 FMUL R13, R28, R3 ;  /* 0x000000031c0d1220 */ /* 0x004fca0000400000 */
[----:B------:R-:W-:-:S05]  /*0c70*/  FMNMX3 R4, R5, -INF , R13, !PT ;  /* 0xff80000005047876 */ /* 0x000fca000780000d */
[----:B------:R-:W-:Y:S01]  /*0c80*/  FADD R22, R5, -R4 ;  /* 0x8000000405167221 */ /* 0x000fe20000000000 */
[----:B------:R-:W-:Y:S01]  /*0c90*/  FADD R4, -R4, R13 ;  /* 0x0000000d04047221 */ /* 0x000fe20000000100 */
[----:B------:R-:W-:Y:S02]  /*0ca0*/  IMAD.MOV.U32 R5, RZ, RZ, 0x437c0000 ;  /* 0x437c0000ff057424 */ /* 0x000fe400078e00ff */
[-C--:B0-----:R-:W-:Y:S01]  /*0cb0*/  FFMA.SAT R24, R22, R11.reuse, 0.5 ;  /* 0x3f00000016187423 */ /* 0x081fe2000000200b */
        /* <DEDUP_REMOVED lines=9> */
[----:B------:R-:W-:Y:S02]  /*0d50*/  IMAD.U32 R13, RZ, RZ, UR4 ;  /* 0x00000004ff0d7e24 */ /* 0x000fe4000f8e00ff */
[----:B------:R0:W1:Y:S01]  /*0d60*/  MUFU.EX2 R23, R22 ;  /* 0x0000001600177308 */ /* 0x0000620000000800 */
[----:B---3--:R-:W-:-:S07]  /*0d70*/  @P2 FMUL R13, R10, R3 ;  /* 0x000000030a0d2220 */ /* 0x008fce0000400000 */
[----:B------:R-:W2:Y:S01]  /*0d80*/  MUFU.EX2 R10, R25 ;  /* 0x00000019000a7308 */ /* 0x000ea20000000800 */
[----:B------:R-:W-:Y:S01]  /*0d90*/  FMNMX3 R0, R2, -INF , R13, !PT ;  /* 0xff80000002007876 */ /* 0x000fe2000780000d */
[----:B------:R-:W-:Y:S01]  /*0da0*/  IMAD.SHL.U32 R4, R24, 0x800000, RZ ;  /* 0x0080000018047824 */ /* 0x000fe200078e00ff */
[----:B------:R-:W-:-:S03]  /*0db0*/  SHF.L.U32 R3, R26, 0x17, RZ ;  /* 0x000000171a037819 */ /* 0x000fc600000006ff */
[----:B------:R-:W-:Y:S01]  /*0dc0*/  FADD R2, R2, -R0 ;  /* 0x8000000002027221 */ /* 0x000fe20000000000 */
[----:B0-----:R-:W-:-:S03]  /*0dd0*/  FADD R22, -R0, R13 ;  /* 0x0000000d00167221 */ /* 0x001fc60000000100 */
[----:B------:R-:W-:Y:S01]  /*0de0*/  FFMA.SAT R12, R2, R11, 0.5 ;  /* 0x3f000000020c7423 */ /* 0x000fe2000000200b */
[----:B-1----:R-:W-:-:S03]  /*0df0*/  FMUL R4, R4, R23 ;  /* 0x0000001704047220 */ /* 0x002fc60000400000 */
[----:B------:R-:W-:Y:S01]  /*0e00*/  FFMA.RM R0, R12, R5, 12582913 ;  /* 0x4b4000010c007423 */ /* 0x000fe20000004005 */
[----:B--2---:R-:W-:Y:S01]  /*0e10*/  FMUL R3, R3, R10 ;  /* 0x0000000a03037220 */ /* 0x004fe20000400000 */
[----:B------:R-:W-:Y:S01]  /*0e20*/  FFMA.SAT R10, R22, R11, 0.5 ;  /* 0x3f000000160a7423 */ /* 0x000fe2000000200b */
[----:B------:R-:W-:Y:S01]  /*0e30*/  FADD R12, RZ, R4 ;  /* 0x00000004ff0c7221 */ /* 0x000fe20000000000 */
[----:B------:R-:W-:Y:S02]  /*0e40*/  FADD R11, R0, -12583039 ;  /* 0xcb40007f000b7421 */ /* 0x000fe40000000000 */
[----:B------:R-:W-:Y:S01]  /*0e50*/  FFMA.RM R10, R10, R5, 12582913 ;  /* 0x4b4000010a0a7423 */ /* 0x000fe20000004005 */
[----:B------:R-:W-:Y:S01]  /*0e60*/  FADD R12, R12, R3 ;  /* 0x000000030c0c7221 */ /* 0x000fe20000000000 */
[----:B------:R-:W-:Y:S02]  /*0e70*/  FFMA R11, R2, 1.4426950216293334961, -R11 ;  /* 0x3fb8aa3b020b7823 */ /* 0x000fe4000000080b */
[----:B------:R-:W-:Y:S01]  /*0e80*/  FADD R5, R10, -12583039 ;  /* 0xcb40007f0a057421 */ /* 0x000fe20000000000 */
[----:B------:R-:W0:Y:S01]  /*0e90*/  MUFU.RCP R13, R12 ;  /* 0x0000000c000d7308 */ /* 0x000e220000001000 */
[----:B------:R-:W-:-:S02]  /*0ea0*/  FFMA R11, R2, 1.925963033500011079e-08, R11 ;  /* 0x32a57060020b7823 */ /* 0x000fc4000000000b */
        /* <DEDUP_REMOVED lines=17> */
[----:B------:R-:W-:Y:S01]  /*0fc0*/  IMAD.MOV.U32 R5, RZ, RZ, R12 ;  /* 0x000000ffff057224 */ /* 0x000fe200078e000c */
[----:B------:R-:W-:-:S07]  /*0fd0*/  MOV R11, 0xff0 ;  /* 0x00000ff0000b7802 */ /* 0x000fce0000000f00 */
[----:B------:R-:W-:Y:S05]  /*0fe0*/  CALL.REL.NOINC `($__internal_307_$__cuda_sm3x_div_rn_noftz_f32_slowpath) ;  /* 0x00000004002c7944 */ /* 0x000fea0003c00000 */
[----:B------:R-:W-:-:S07]  /*0ff0*/  MOV R10, R23 ;  /* 0x00000017000a7202 */ /* 0x000fce0000000f00 */
.L_x_19019:
[----:B------:R-:W-:Y:S05]  /*1000*/  BSYNC.RECONVERGENT B0 ;  /* 0x0000000000007941 */ /* 0x000fea0003800200 */
.L_x_19018:
        /* <DEDUP_REMOVED lines=12> */
[----:B------:R-:W-:Y:S05]  /*10d0*/  CALL.REL.NOINC `($__internal_307_$__cuda_sm3x_div_rn_noftz_f32_slowpath) ;  /* 0x0000000000f07944 */ /* 0x000fea0003c00000 */
[----:B------:R-:W-:-:S07]  /*10e0*/  MOV R11, R23 ;  /* 0x00000017000b7202 */ /* 0x000fce0000000f00 */
.L_x_19021:
[----:B------:R-:W-:Y:S05]  /*10f0*/  BSYNC.RECONVERGENT B0 ;  /* 0x0000000000007941 */ /* 0x000fea0003800200 */
.L_x_19020:
        /* <DEDUP_REMOVED lines=23> */
[----:B------:R-:W-:Y:S05]  /*1270*/  CALL.REL.NOINC `($__internal_307_$__cuda_sm3x_div_rn_noftz_f32_slowpath) ;  /* 0x0000000000887944 */ /* 0x000fea0003c00000 */
[----:B------:R-:W-:-:S07]  /*1280*/  MOV R22, R23 ;  /* 0x0000001700167202 */ /* 0x000fce0000000f00 */
.L_x_19023:
[----:B------:R-:W-:Y:S05]  /*1290*/  BSYNC.RECONVERGENT B0 ;  /* 0x0000000000007941 */ /* 0x000fea0003800200 */
.L_x_19022:
        /* <DEDUP_REMOVED lines=13> */
.L_x_19025:
[----:B------:R-:W-:Y:S05]  /*1370*/  BSYNC.RECONVERGENT B0 ;  /* 0x0000000000007941 */ /* 0x000fea0003800200 */
.L_x_19024:
        /* <DEDUP_REMOVED lines=18> */
        .weak           $__internal_307_$__cuda_sm3x_div_rn_noftz_f32_slowpath
        .type           $__internal_307_$__cuda_sm3x_div_rn_noftz_f32_slowpath,@function
        .size           $__internal_307_$__cuda_sm3x_div_rn_noftz_f32_slowpath,(.L_x_37684 - $__internal_307_$__cuda_sm3x_div_rn_noftz_f32_slowpath)
$__internal_307_$__cuda_sm3x_div_rn_noftz_f32_slowpath:
        /* <DEDUP_REMOVED lines=34> */
.L_x_19028:
        /* <DEDUP_REMOVED lines=51> */
.L_x_19035:
[----:B------:R-:W-:-:S04]  /*19f0*/  LOP3.LUT R4, R4, 0x80000000, RZ, 0xc0, !PT ;  /* 0x8000000004047812 */ /* 0x000fc800078ec0ff */
[----:B------:R-:W-:Y:S01]  /*1a00*/  LOP3.LUT R4, R4, 0x7f800000, RZ, 0xfc, !PT ;  /* 0x7f80000004047812 */ /* 0x000fe200078efcff */
[----:B------:R-:W-:Y:S06]  /*1a10*/  BRA `(.L_x_19036) ;  /* 0x0000000000047947 */ /* 0x000fec0003800000 */
.L_x_19034:
[----:B------:R-:W-:-:S07]  /*1a20*/  IMAD R4, R29, 0x800000, R4 ;  /* 0x008000001d047824 */ /* 0x000fce00078e0204 */
.L_x_19036:
[----:B------:R-:W-:Y:S05]  /*1a30*/  BSYNC.RECONVERGENT B2 ;  /* 0x0000000000027941 */ /* 0x000fea0003800200 */
.L_x_19033:
[----:B------:R-:W-:Y:S05]  /*1a40*/  BRA `(.L_x_19037) ;  /* 0x0000000000207947 */ /* 0x000fea0003800000 */
.L_x_19032:
[----:B------:R-:W-:-:S04]  /*1a50*/  LOP3.LUT R4, R5, 0x80000000, R4, 0x48, !PT ;  /* 0x8000000005047812 */ /* 0x000fc800078e4804 */
[----:B------:R-:W-:Y:S01]  /*1a60*/  LOP3.LUT R4, R4, 0x7f800000, RZ, 0xfc, !PT ;  /* 0x7f80000004047812 */ /* 0x000fe200078efcff */
[----:B------:R-:W-:Y:S06]  /*1a70*/  BRA `(.L_x_19037) ;  /* 0x0000000000147947 */ /* 0x000fec0003800000 */
.L_x_19031:
[----:B------:R-:W-:Y:S01]  /*1a80*/  LOP3.LUT R4, R5, 0x80000000, R4, 0x48, !PT ;  /* 0x8000000005047812 */ /* 0x000fe200078e4804 */
[----:B------:R-:W-:Y:S06]  /*1a90*/  BRA `(.L_x_19037) ;  /* 0x00000000000c7947 */ /* 0x000fec0003800000 */
.L_x_19030:
[----:B------:R-:W0:Y:S01]  /*1aa0*/  MUFU.RSQ R4, -QNAN ;  /* 0xffc0000000047908 */ /* 0x000e220000001400 */
[----:B------:R-:W-:Y:S05]  /*1ab0*/  BRA `(.L_x_19037) ;  /* 0x0000000000047947 */ /* 0x000fea0003800000 */
.L_x_19029:
[----:B------:R-:W-:-:S07]  /*1ac0*/  FADD.FTZ R4, R4, R5 ;  /* 0x0000000504047221 */ /* 0x000fce0000010000 */
.L_x_19037:
[----:B------:R-:W-:Y:S05]  /*1ad0*/  BSYNC.RECONVERGENT B1 ;  /* 0x0000000000017941 */ /* 0x000fea0003800200 */
.L_x_19027:
[----:B0-----:R-:W-:Y:S01]  /*1ae0*/  IMAD.MOV.U32 R23, RZ, RZ, R4 ;  /* 0x000000ffff177224 */ /* 0x001fe200078e0004 */
[----:B------:R-:W-:Y:S01]  /*1af0*/  MOV R4, R11 ;  /* 0x0000000b00047202 */ /* 0x000fe20000000f00 */
[----:B------:R-:W-:-:S04]  /*1b00*/  IMAD.MOV.U32 R5, RZ, RZ, 0x0 ;  /* 0x00000000ff057424 */ /* 0x000fc800078e00ff */
[----:B------:R-:W-:Y:S05]  /*1b10*/  RET.REL.NODEC R4 `(_Z15SoftmaxWarpImplI22BroadcastScaleMaskLoadIffbLm3EiE11DirectStoreIffEfLi2ELi2ELi1ELi2ELb0EL9Algorithm0EEvT_T0_ll) ;  /* 0xffffffe404387950 */ /* 0x000fea0003c3ffff */
.L_x_19038:
        /* <DEDUP_REMOVED lines=14> */
.L_x_37684:


//--------------------- .text._Z24SoftmaxBlockUncachedImplI22BroadcastScaleMaskLoadIffbLm2EiE11DirectStoreIffEfLi1ELi1024EL9Algorithm0EEvT_T0_ll --------------------------
	.section	.text._Z24SoftmaxBlockUncachedImplI22BroadcastScaleMaskLoadIffbLm2EiE11DirectStoreIffEfLi1ELi1024EL9Algorithm0EEvT_T0_ll,"ax",@progbits
	.align	128
        .global         _Z24SoftmaxBlockUncachedImplI22BroadcastScaleMaskLoadIffbLm2EiE11DirectStoreIffEfLi1ELi1024EL9Algorithm0EEvT_T0_ll
        .type           _Z24SoftmaxBlockUncachedImplI22BroadcastScaleMaskLoadIffbLm2EiE11DirectStoreIffEfLi1ELi1024EL9Algorithm0EEvT_T0_ll,@function
        .size           _Z24SoftmaxBlockUncachedImplI22BroadcastScaleMaskLoadIffbLm2EiE11DirectStoreIffEfLi1ELi1024EL9Algorithm0EEvT_T0_ll,(.L_x_37685 - _Z24SoftmaxBlockUncachedImplI22BroadcastScaleMaskLoadIffbLm2EiE11DirectStoreIffEfLi1ELi1024EL9Algorithm0EEvT_T0_ll)
        .other          _Z24SoftmaxBlockUncachedImplI22BroadcastScaleMaskLoadIffbLm2EiE11DirectStoreIffEfLi1ELi1024EL9Algorithm0EEvT_T0_ll,@"STO_CUDA_ENTRY STV_DEFAULT"
_Z24SoftmaxBlockUncachedImplI22BroadcastScaleMaskLoadIffbLm2EiE11DirectStoreIffEfLi1ELi1024EL9Algorithm0EEvT_T0_ll:
.text._Z24SoftmaxBlockUncachedImplI22BroadcastScaleMaskLoadIffbLm2EiE11DirectStoreIffEfLi1ELi1024EL9Algorithm0EEvT_T0_ll:
        /* <DEDUP_REMOVED lines=14> */
.L_x_19066:
[----:B0-----:R-:W0:Y:S01]  /*00e0*/  S2R R0, SR_TID.X ;  /* 0x0000000000007919 */ /* 0x001e220000002100 */
[----:B-1----:R-:W1:Y:S01]  /*00f0*/  LDCU UR6, c[0x0][0x3f0] ;  /* 0x00007e00ff0677ac */ /* 0x002e620008000800 */
[----:B------:R-:W-:Y:S01]  /*0100*/  BSSY.RECONVERGENT B0, `(.L_x_19039) ;  /* 0x000013b000007945 */ /* 0x000fe20003800200 */
[----:B------:R-:W-:Y:S01]  /*0110*/  IMAD.MOV.U32 R17, RZ, RZ, -0x800000 ;  /* 0xff800000ff117424 */ /* 0x000fe200078e00ff */
[----:B--2---:R-:W2:Y:S01]  /*0120*/  LDCU UR7, c[0x0][0x3f0] ;  /* 0x00007e00ff0777ac */ /* 0x004ea20008000800 */
[----:B---3--:R-:W3:Y:S01]  /*0130*/  LDCU.64 UR12, c[0x0][0x3b8] ;  /* 0x00007700ff0c77ac */ /* 0x008ee20008000a00 */
[----:B----4-:R-:W4:Y:S01]  /*0140*/  LDCU.128 UR16, c[0x0][0x380] ;  /* 0x00007000ff1077ac */ /* 0x010f220008000c00 */
[----:B-1----:R-:W-:-:S05]  /*0150*/  IMAD.U32 R3, RZ, RZ, UR6 ;  /* 0x00000006ff037e24 */ /* 0x002fca000f8e00ff */
[----:B0-----:R-:W-:-:S13]  /*0160*/  ISETP.GE.AND P0, PT, R0, R3, PT ;  /* 0x000000030000720c */ /* 0x001fda0003f06270 */
[----:B--234-:R-:W-:Y:S05]  /*0170*/  @P0 BRA `(.L_x_19040) ;  /* 0x0000001000cc0947 */ /* 0x01cfea0003800000 */
[----:B------:R-:W-:Y:S01]  /*0180*/  LEA.HI R10, R2, 0x1, RZ, 0x16 ;  /* 0x00000001020a7811 */ /* 0x000fe200078fb0ff */
[----:B------:R-:W-:Y:S01]  /*0190*/  BSSY.RECONVERGENT B1, `(.L_x_19041) ;  /* 0x0000082000017945 */ /* 0x000fe20003800200 */
[----:B------:R-:W-:Y:S02]  /*01a0*/  IMAD.MOV.U32 R17, RZ, RZ, -0x800000 ;  /* 0xff800000ff117424 */ /* 0x000fe400078e00ff */
[----:B------:R-:W-:Y:S01]  /*01b0*/  LOP3.LUT R10, R10, 0x3, RZ, 0xc0, !PT ;  /* 0x000000030a0a7812 */ /* 0x000fe200078ec0ff */
[----:B------:R-:W-:-:S03]  /*01c0*/  IMAD.MOV.U32 R11, RZ, RZ, R0 ;  /* 0x000000ffff0b7224 */ /* 0x000fc600078e0000 */
[----:B------:R-:W-:-:S13]  /*01d0*/  ISETP.NE.AND P0, PT, R10, RZ, PT ;  /* 0x000000ff0a00720c */ /* 0x000fda0003f05270 */
[----:B------:R-:W-:Y:S05]  /*01e0*/  @!P0 BRA `(.L_x_19042) ;  /* 0x0000000400f08947 */ /* 0x000fea0003800000 */
[----:B------:R-:W0:Y:S08]  /*01f0*/  LDC R21, c[0x0][0x3a8] ;  /* 0x0000ea00ff157b82 */ /* 0x000e300000000800 */
[----:B------:R-:W1:Y:S08]  /*0200*/  LDC R7, c[0x0][0x3c8] ;  /* 0x0000f200ff077b82 */ /* 0x000e700000000800 */
[----:B------:R-:W2:Y:S01]  /*0210*/  LDC.64 R12, c[0x0][0x390] ;  /* 0x0000e400ff0c7b82 */ /* 0x000ea20000000a00 */
[----:B0-----:R-:W-:-:S07]  /*0220*/  IABS R20, R21 ;  /* 0x0000001500147213 */ /* 0x001fce0000000000 */
[----:B------:R-:W0:Y:S01]  /*0230*/  LDC.64 R14, c[0x0][0x398] ;  /* 0x0000e600ff0e7b82 */ /* 0x000e220000000a00 */
[----:B------:R-:W-:Y:S01]  /*0240*/  ISETP.NE.AND P2, PT, R21, RZ, PT ;  /* 0x000000ff1500720c */ /* 0x000fe20003f45270 */
[----:B------:R-:W3:Y:S01]  /*0250*/  I2F.RP R6, R20 ;  /* 0x0000001400067306 */ /* 0x000ee20000209400 */
[----:B------:R-:W-:Y:S01]  /*0260*/  LOP3.LUT R22, RZ, R21, RZ, 0x33, !PT ;  /* 0x00000015ff167212 */ /* 0x000fe200078e33ff */
[----:B-1----:R-:W-:-:S04]  /*0270*/  IMAD R16, R7, UR5, R0 ;  /* 0x0000000507107c24 */ /* 0x002fc8000f8e0200 */
[----:B------:R-:W1:Y:S01]  /*0280*/  LDC.64 R8, c[0x0][0x388] ;  /* 0x0000e200ff087b82 */ /* 0x000e620000000a00 */
[----:B------:R-:W-:Y:S01]  /*0290*/  IABS R7, R16 ;  /* 0x0000001000077213 */ /* 0x000fe20000000000 */
[----:B---3--:R-:W3:Y:S02]  /*02a0*/  MUFU.RCP R6, R6 ;  /* 0x0000000600067308 */ /* 0x008ee40000001000 */
[----:B---3--:R-:W-:-:S06]  /*02b0*/  VIADD R4, R6, 0xffffffe ;  /* 0x0ffffffe06047836 */ /* 0x008fcc0000000000 */
[----:B------:R3:W4:Y:S02]  /*02c0*/  F2I.FTZ.U32.TRUNC.NTZ R5, R4 ;  /* 0x0000000400057305 */ /* 0x000724000021f000 */
[----:B---3--:R-:W-:Y:S02]  /*02d0*/  IMAD.MOV.U32 R4, RZ, RZ, RZ ;  /* 0x000000ffff047224 */ /* 0x008fe400078e00ff */
[----:B----4-:R-:W-:-:S04]  /*02e0*/  IMAD.MOV R23, RZ, RZ, -R5 ;  /* 0x000000ffff177224 */ /* 0x010fc800078e0a05 */
[----:B------:R-:W-:-:S04]  /*02f0*/  IMAD R23, R23, R20, RZ ;  /* 0x0000001417177224 */ /* 0x000fc800078e02ff */
[----:B------:R-:W-:Y:S01]  /*0300*/  IMAD.HI.U32 R23, R5, R23, R4 ;  /* 0x0000001705177227 */ /* 0x000fe200078e0004 */
[----:B------:R-:W-:Y:S02]  /*0310*/  MOV R5, R7 ;  /* 0x0000000700057202 */ /* 0x000fe40000000f00 */
[----:B------:R-:W-:-:S03]  /*0320*/  LOP3.LUT R4, R16, R21, RZ, 0x3c, !PT ;  /* 0x0000001510047212 */ /* 0x000fc600078e3cff */
[----:B------:R-:W-:Y:S01]  /*0330*/  IMAD.HI.U32 R6, R23, R5, RZ ;  /* 0x0000000517067227 */ /* 0x000fe200078e00ff */
[----:B------:R-:W-:-:S03]  /*0340*/  ISETP.GE.AND P3, PT, R4, RZ, PT ;  /* 0x000000ff0400720c */ /* 0x000fc60003f66270 */
[----:B------:R-:W-:-:S04]  /*0350*/  IMAD.MOV R7, RZ, RZ, -R6 ;  /* 0x000000ffff077224 */ /* 0x000fc800078e0a06 */
[----:B------:R-:W-:-:S05]  /*0360*/  IMAD R5, R20, R7, R5 ;  /* 0x0000000714057224 */ /* 0x000fca00078e0205 */
[----:B------:R-:W-:-:S13]  /*0370*/  ISETP.GT.U32.AND P1, PT, R20, R5, PT ;  /* 0x000000051400720c */ /* 0x000fda0003f24070 */
[----:B------:R-:W-:Y:S02]  /*0380*/  @!P1 IMAD.IADD R5, R5, 0x1, -R20 ;  /* 0x0000000105059824 */ /* 0x000fe400078e0a14 */
[----:B------:R-:W-:Y:S01]  /*0390*/  @!P1 VIADD R6, R6, 0x1 ;  /* 0x0000000106069836 */ /* 0x000fe20000000000 */
[----:B0-----:R-:W-:Y:S02]  /*03a0*/  ISETP.NE.U32.AND P1, PT, R14, 0x1, PT ;  /* 0x000000010e00780c */ /* 0x001fe40003f25070 */
[----:B------:R-:W-:Y:S02]  /*03b0*/  ISETP.GE.U32.AND P0, PT, R5, R20, PT ;  /* 0x000000140500720c */ /* 0x000fe40003f06070 */
[----:B------:R-:W0:Y:S01]  /*03c0*/  LDC.64 R4, c[0x0][0x3b8] ;  /* 0x0000ee00ff047b82 */ /* 0x000e220000000a00 */
[----:B------:R-:W-:Y:S02]  /*03d0*/  ISETP.NE.AND.EX P1, PT, R15, RZ, PT, P1 ;  /* 0x000000ff0f00720c */ /* 0x000fe40003f25310 */
[----:B------:R-:W-:-:S08]  /*03e0*/  SHF.R.S64 R15, RZ, 0x1e, R16 ;  /* 0x0000001eff0f7819 */ /* 0x000fd00000001010 */
[----:B------:R-:W-:Y:S01]  /*03f0*/  @P0 VIADD R6, R6, 0x1 ;  /* 0x0000000106060836 */ /* 0x000fe20000000000 */
[----:B--2---:R-:W-:-:S03]  /*0400*/  ISETP.NE.U32.AND P0, PT, R12, 0x1, PT ;  /* 0x000000010c00780c */ /* 0x004fc60003f05070 */
[----:B------:R-:W-:Y:S01]  /*0410*/  IMAD.MOV.U32 R11, RZ, RZ, R6 ;  /* 0x000000ffff0b7224 */ /* 0x000fe200078e0006 */
[----:B------:R-:W-:Y:S01]  /*0420*/  ISETP.NE.AND.EX P0, PT, R13, RZ, PT, P0 ;  /* 0x000000ff0d00720c */ /* 0x000fe20003f05300 */
[----:B------:R-:W2:Y:S02]  /*0430*/  LDC.64 R6, c[0x0][0x380] ;  /* 0x0000e000ff067b82 */ /* 0x000ea40000000a00 */
[----:B------:R-:W-:-:S05]  /*0440*/  @!P3 IMAD.MOV R11, RZ, RZ, -R11 ;  /* 0x000000ffff0bb224 */ /* 0x000fca00078e0a0b */
[----:B------:R-:W-:-:S05]  /*0450*/  SEL R11, R22, R11, !P2 ;  /* 0x0000000b160b7207 */ /* 0x000fca0005000000 */
[----:B------:R-:W-:Y:S01]  /*0460*/  IMAD.MOV R12, RZ, RZ, -R11 ;  /* 0x000000ffff0c7224 */ /* 0x000fe200078e0a0b */
[----:B------:R-:W-:-:S03]  /*0470*/  SEL R11, R11, RZ, P0 ;  /* 0x000000ff0b0b7207 */ /* 0x000fc60000000000 */
[----:B------:R-:W-:Y:S02]  /*0480*/  IMAD R12, R21, R12, R16 ;  /* 0x0000000c150c7224 */ /* 0x000fe400078e0210 */
[----:B0-----:R-:W-:-:S03]  /*0490*/  IMAD R11, R11, R4, RZ ;  /* 0x000000040b0b7224 */ /* 0x001fc600078e02ff */
[----:B------:R-:W-:Y:S02]  /*04a0*/  SEL R12, R12, RZ, P1 ;  /* 0x000000ff0c0c7207 */ /* 0x000fe40000800000 */
[----:B--2---:R-:W-:-:S03]  /*04b0*/  IADD3 R14, P3, PT, R15, R6, RZ ;  /* 0x000000060f0e7210 */ /* 0x004fc60007f7e0ff */
[----:B------:R-:W-:Y:S01]  /*04c0*/  IMAD R11, R12, R5, R11 ;  /* 0x000000050c0b7224 */ /* 0x000fe200078e020b */
[----:B------:R-:W-:Y:S01]  /*04d0*/  LEA.HI.X.SX32 R15, R16, R7, 0x2, P3 ;  /* 0x00000007100f7211 */ /* 0x000fe200018f16ff */
[----:B------:R-:W0:Y:S03]  /*04e0*/  LDC.64 R12, c[0x0][0x3d0] ;  /* 0x0000f400ff0c7b82 */ /* 0x000e260000000a00 */
[C---:B-1----:R-:W-:Y:S01]  /*04f0*/  IADD3 R18, P4, PT, R11.reuse, R8, RZ ;  /* 0x000000080b127210 */ /* 0x042fe20007f9e0ff */
[----:B------:R-:W0:Y:S03]  /*0500*/  LDG.E R14, desc[UR8][R14.64] ;  /* 0x000000080e0e7981 */ /* 0x000e26000c1e1900 */
[----:B------:R-:W-:-:S05]  /*0510*/  LEA.HI.X.SX32 R19, R11, R9, 0x1, P4 ;  /* 0x000000090b137211 */ /* 0x000fca00020f0eff */
[----:B------:R-:W2:Y:S01]  /*0520*/  LDG.E.U8 R18, desc[UR8][R18.64] ;  /* 0x0000000812127981 */ /* 0x000ea2000c1e1100 */
[----:B------:R-:W-:Y:S01]  /*0530*/  ISETP.NE.AND P4, PT, R10, 0x1, PT ;  /* 0x000000010a00780c */ /* 0x000fe20003f85270 */
[----:B0-----:R-:W-:Y:S01]  /*0540*/  FMUL R11, R14, R13 ;  /* 0x0000000d0e0b7220 */ /* 0x001fe20000400000 */
[----:B--2---:R-:W-:-:S04]  /*0550*/  ISETP.NE.AND P3, PT, R18, RZ, PT ;  /* 0x000000ff1200720c */ /* 0x004fc80003f65270 */
[----:B------:R-:W-:Y:S02]  /*0560*/  FSEL R17, R11, R12, P3 ;  /* 0x0000000c0b117208 */ /* 0x000fe40001800000 */
[----:B------:R-:W-:Y:S02]  /*0570*/  LOP3.LUT R11, R0, 0x400, RZ, 0xfc, !PT ;  /* 0x00000400000b7812 */ /* 0x000fe400078efcff */
[----:B------:R-:W-:-:S03]  /*0580*/  FMNMX R17, R17, -INF , !PT ;  /* 0xff80000011117809 */ /* 0x000fc60007800000 */
[----:B------:R-:W-:Y:S05]  /*0590*/  @!P4 BRA `(.L_x_19042) ;  /* 0x000000040004c947 */ /* 0x000fea0003800000 */
[----:B------:R-:W-:-:S04]  /*05a0*/  IADD3 R24, PT, PT, R16, 0x400, RZ ;  /* 0x0000040010187810 */ /* 0x000fc80007ffe0ff */
        /* <DEDUP_REMOVED lines=8> */
[----:B------:R-:W-:-:S03]  /*0630*/  @!P4 VIADD R11, R11, 0x1 ;  /* 0x000000010b0bc836 */ /* 0x000fc60000000000 */
[----:B------:R-:W-:Y:S02]  /*0640*/  ISETP.GE.U32.AND P3, PT, R15, R20, PT ;  /* 0x000000140f00720c */ /* 0x000fe40003f66070 */
[----:B------:R-:W-:-:S11]  /*0650*/  SHF.R.S64 R15, RZ, 0x1e, R24 ;  /* 0x0000001eff0f7819 */ /* 0x000fd60000001018 */
[----:B------:R-:W-:-:S04]  /*0660*/  @P3 VIADD R11, R11, 0x1 ;  /* 0x000000010b0b3836 */ /* 0x000fc80000000000 */
[----:B------:R-:W-:-:S05]  /*0670*/  @!P5 IMAD.MOV R11, RZ, RZ, -R11 ;  /* 0x000000ffff0bd224 */ /* 0x000fca00078e0a0b */
[----:B------:R-:W-:-:S05]  /*0680*/  SEL R11, R22, R11, !P2 ;  /* 0x0000000b160b7207 */ /* 0x000fca0005000000 */
[----:B------:R-:W-:Y:S01]  /*0690*/  IMAD.MOV R14, RZ, RZ, -R11 ;  /* 0x000000ffff0e7224 */ /* 0x000fe200078e0a0b */
[----:B------:R-:W-:-:S03]  /*06a0*/  SEL R11, R11, RZ, P0 ;  /* 0x000000ff0b0b7207 */ /* 0x000fc60000000000 */
[----:B------:R-:W-:Y:S02]  /*06b0*/  IMAD R14, R21, R14, R24 ;  /* 0x0000000e150e7224 */ /* 0x000fe400078e0218 */
[----:B------:R-:W-:-:S03]  /*06c0*/  IMAD R11, R11, R4, RZ ;  /* 0x000000040b0b7224 */ /* 0x000fc600078e02ff */
        /* <DEDUP_REMOVED lines=8> */
[----:B------:R-:W-:Y:S01]  /*0750*/  ISETP.NE.AND P4, PT, R10, 0x2, PT ;  /* 0x000000020a00780c */ /* 0x000fe20003f85270 */
[----:B--2---:R-:W-:Y:S01]  /*0760*/  FMUL R11, R14, R13 ;  /* 0x0000000d0e0b7220 */ /* 0x004fe20000400000 */
[----:B---3--:R-:W-:-:S04]  /*0770*/  ISETP.NE.AND P3, PT, R18, RZ, PT ;  /* 0x000000ff1200720c */ /* 0x008fc80003f65270 */
[----:B------:R-:W-:Y:S02]  /*0780*/  FSEL R10, R11, R12, P3 ;  /* 0x0000000c0b0a7208 */ /* 0x000fe40001800000 */
[----:B------:R-:W-:Y:S02]  /*0790*/  LOP3.LUT R11, R0, 0x800, RZ, 0xfc, !PT ;  /* 0x00000800000b7812 */ /* 0x000fe400078efcff */
[----:B------:R-:W-:-:S03]  /*07a0*/  FMNMX R17, R17, R10, !PT ;  /* 0x0000000a11117209 */ /* 0x000fc60007800000 */
[----:B------:R-:W-:Y:S05]  /*07b0*/  @!P4 BRA `(.L_x_19042) ;  /* 0x00000000007cc947 */ /* 0x000fea0003800000 */
[----:B------:R-:W-:-:S05]  /*07c0*/  VIADD R16, R16, 0x800 ;  /* 0x0000080010107836 */ /* 0x000fca0000000000 */
[----:B------:R-:W-:-:S05]  /*07d0*/  IABS R11, R16 ;  /* 0x00000010000b7213 */ /* 0x000fca0000000000 */
[----:B------:R-:W-:-:S05]  /*07e0*/  IMAD.HI.U32 R23, R23, R11, RZ ;  /* 0x0000000b17177227 */ /* 0x000fca00078e00ff */
[----:B------:R-:W-:-:S05]  /*07f0*/  IADD3 R10, PT, PT, -R23, RZ, RZ ;  /* 0x000000ff170a7210 */ /* 0x000fca0007ffe1ff */
[----:B------:R-:W-:Y:S01]  /*0800*/  IMAD R11, R20, R10, R11 ;  /* 0x0000000a140b7224 */ /* 0x000fe200078e020b */
[----:B------:R-:W-:-:S04]  /*0810*/  LOP3.LUT R10, R16, R21, RZ, 0x3c, !PT ;  /* 0x00000015100a7212 */ /* 0x000fc800078e3cff */
[----:B------:R-:W-:Y:S02]  /*0820*/  ISETP.GT.U32.AND P4, PT, R20, R11, PT ;  /* 0x0000000b1400720c */ /* 0x000fe40003f84070 */
[----:B------:R-:W-:-:S11]  /*0830*/  ISETP.GE.AND P5, PT, R10, RZ, PT ;  /* 0x000000ff0a00720c */ /* 0x000fd60003fa6270 */
[----:B------:R-:W-:Y:S02]  /*0840*/  @!P4 IMAD.IADD R11, R11, 0x1, -R20 ;  /* 0x000000010b0bc824 */ /* 0x000fe400078e0a14 */
[----:B------:R-:W-:-:S03]  /*0850*/  @!P4 VIADD R23, R23, 0x1 ;  /* 0x000000011717c836 */ /* 0x000fc60000000000 */
[----:B------:R-:W-:-:S13]  /*0860*/  ISETP.GE.U32.AND P3, PT, R11, R20, PT ;  /* 0x000000140b00720c */ /* 0x000fda0003f66070 */
[----:B------:R-:W-:-:S04]  /*0870*/  @P3 VIADD R23, R23, 0x1 ;  /* 0x0000000117173836 */ /* 0x000fc80000000000 */
[----:B------:R-:W-:-:S05]  /*0880*/  @!P5 IMAD.MOV R23, RZ, RZ, -R23 ;  /* 0x000000ffff17d224 */ /* 0x000fca00078e0a17 */
[----:B------:R-:W-:-:S04]  /*0890*/  SEL R22, R22, R23, !P2 ;  /* 0x0000001716167207 */ /* 0x000fc80005000000 */
[----:B------:R-:W-:Y:S01]  /*08a0*/  SEL R11, R22, RZ, P0 ;  /* 0x000000ff160b7207 */ /* 0x000fe20000000000 */
[----:B------:R-:W-:-:S04]  /*08b0*/  IMAD.MOV R10, RZ, RZ, -R22 ;  /* 0x000000ffff0a7224 */ /* 0x000fc800078e0a16 */
[----:B------:R-:W-:Y:S02]  /*08c0*/  IMAD R21, R21, R10, R16 ;  /* 0x0000000a15157224 */ /* 0x000fe400078e0210 */
[----:B------:R-:W-:-:S03]  /*08d0*/  IMAD R11, R11, R4, RZ ;  /* 0x000000040b0b7224 */ /* 0x000fc600078e02ff */
        /* <DEDUP_REMOVED lines=13> */
.L_x_19042:
[----:B------:R-:W-:Y:S05]  /*09b0*/  BSYNC.RECONVERGENT B1 ;  /* 0x0000000000017941 */ /* 0x000fea0003800200 */
.L_x_19041:
        /* <DEDUP_REMOVED lines=8> */
[----:B------:R-:W0:Y:S01]  /*0a40*/  LDC R13, c[0x0][0x3a8] ;  /* 0x0000ea00ff0d7b82 */ /* 0x000e220000000800 */
[----:B------:R-:W-:Y:S01]  /*0a50*/  VIADD R16, R11, UR6 ;  /* 0x000000060b107c36 */ /* 0x000fe20008000000 */
[----:B------:R-:W1:Y:S01]  /*0a60*/  I2F.RP R0, R12 ;  /* 0x0000000c00007306 */ /* 0x000e620000209400 */
[----:B------:R-:W-:Y:S01]  /*0a70*/  IMAD.U32 R10, RZ, RZ, UR6 ;  /* 0x00000006ff0a7e24 */ /* 0x000fe2000f8e00ff */
[----:B--2---:R-:W-:-:S04]  /*0a80*/  ISETP.NE.U32.AND P0, PT, R6, 0x1, PT ;  /* 0x000000010600780c */ /* 0x004fc80003f05070 */
[----:B------:R-:W-:Y:S02]  /*0a90*/  ISETP.NE.AND.EX P0, PT, R7, RZ, PT, P0 ;  /* 0x000000ff0700720c */ /* 0x000fe40003f05300 */
[----:B---3--:R-:W-:Y:S01]  /*0aa0*/  ISETP.NE.U32.AND P1, PT, R4, 0x1, PT ;  /* 0x000000010400780c */ /* 0x008fe20003f25070 */
[----:B-1----:R-:W1:Y:S03]  /*0ab0*/  MUFU.RCP R0, R0 ;  /* 0x0000000000007308 */ /* 0x002e660000001000 */
[----:B------:R-:W-:Y:S01]  /*0ac0*/  ISETP.NE.AND.EX P1, PT, R5, RZ, PT, P1 ;  /* 0x000000ff0500720c */ /* 0x000fe20003f25310 */
[----:B-1----:R-:W-:Y:S02]  /*0ad0*/  VIADD R14, R0, 0xffffffe ;  /* 0x0ffffffe000e7836 */ /* 0x002fe40000000000 */
[----:B------:R-:W-:Y:S02]  /*0ae0*/  VIADD R0, R11, 0x800 ;  /* 0x000008000b007836 */ /* 0x000fe40000000000 */
[----:B------:R1:W2:Y:S02]  /*0af0*/  F2I.FTZ.U32.TRUNC.NTZ R15, R14 ;  /* 0x0000000e000f7305 */ /* 0x0002a4000021f000 */
[----:B-1----:R-:W-:-:S02]  /*0b00*/  HFMA2 R14, -RZ, RZ, 0, 0 ;  /* 0x00000000ff0e7431 */ /* 0x002fc400000001ff */
[----:B--2---:R-:W-:-:S04]  /*0b10*/  IMAD.MOV R3, RZ, RZ, -R15 ;  /* 0x000000ffff037224 */ /* 0x004fc800078e0a0f */
[----:B------:R-:W-:-:S04]  /*0b20*/  IMAD R3, R3, R12, RZ ;  /* 0x0000000c03037224 */ /* 0x000fc800078e02ff */
[----:B------:R-:W-:-:S04]  /*0b30*/  IMAD.HI.U32 R14, R15, R3, R14 ;  /* 0x000000030f0e7227 */ /* 0x000fc800078e000e */
[----:B0-----:R-:W-:-:S07]  /*0b40*/  IMAD.MOV.U32 R15, RZ, RZ, RZ ;  /* 0x000000ffff0f7224 */ /* 0x001fce00078e00ff */
.L_x_19043:
[----:B------:R-:W-:Y:S01]  /*0b50*/  IABS R3, R16 ;  /* 0x0000001000037213 */ /* 0x000fe20000000000 */
[C---:B------:R-:W-:Y:S01]  /*0b60*/  VIADD R26, R16.reuse, 0x400 ;  /* 0x00000400101a7836 */ /* 0x040fe20000000000 */
[-C--:B------:R-:W-:Y:S01]  /*0b70*/  IABS R8, R13.reuse ;  /* 0x0000000d00087213 */ /* 0x080fe20000000000 */
[----:B------:R-:W-:Y:S01]  /*0b80*/  VIADD R18, R16, 0x800 ;  /* 0x0000080010127836 */ /* 0x000fe20000000000 */
[----:B------:R-:W-:Y:S01]  /*0b90*/  IABS R5, R13 ;  /* 0x0000000d00057213 */ /* 0x000fe20000000000 */
[----:B------:R-:W-:Y:S01]  /*0ba0*/  IMAD.HI.U32 R4, R14, R3, RZ ;  /* 0x000000030e047227 */ /* 0x000fe200078e00ff */
[----:B------:R-:W-:Y:S02]  /*0bb0*/  LOP3.LUT R28, RZ, R13, RZ, 0x33, !PT ;  /* 0x0000000dff1c7212 */ /* 0x000fe400078e33ff */
[----:B------:R-:W-:Y:S01]  /*0bc0*/  IABS R9, R18 ;  /* 0x0000001200097213 */ /* 0x000fe20000000000 */
[----:B------:R-:W-:Y:S02]  /*0bd0*/  IMAD.MOV R6, RZ, RZ, -R4 ;  /* 0x000000ffff067224 */ /* 0x000fe400078e0a04 */
[----:B------:R-:W-:-:S02]  /*0be0*/  VIADD R20, R16, 0xc00 ;  /* 0x00000c0010147836 */ /* 0x000fc40000000000 */
[----:B------:R-:W-:-:S03]  /*0bf0*/  IMAD R3, R8, R6, R3 ;  /* 0x0000000608037224 */ /* 0x000fc600078e0203 */
[----:B------:R-:W-:Y:S02]  /*0c00*/  IABS R21, R20 ;  /* 0x0000001400157213 */ /* 0x000fe40000000000 */
[----:B------:R-:W-:Y:S02]  /*0c10*/  ISETP.GT.U32.AND P5, PT, R12, R3, PT ;  /* 0x000000030c00720c */ /* 0x000fe40003fa4070 */
[----:B------:R-:W-:-:S11]  /*0c20*/  LOP3.LUT R25, R20, R13, RZ, 0x3c, !PT ;  /* 0x0000000d14197212 */ /* 0x000fd600078e3cff */
[----:B------:R-:W-:Y:S02]  /*0c30*/  @!P5 IMAD.IADD R3, R3, 0x1, -R8 ;  /* 0x000000010303d824 */ /* 0x000fe400078e0a08 */
[----:B------:R-:W-:-:S03]  /*0c40*/  @!P5 VIADD R4, R4, 0x1 ;  /* 0x000000010404d836 */ /* 0x000fc60000000000 */
[----:B------:R-:W-:Y:S01]  /*0c50*/  ISETP.GE.U32.AND P6, PT, R3, R12, PT ;  /* 0x0000000c0300720c */ /* 0x000fe20003fc6070 */
[----:B------:R-:W-:-:S04]  /*0c60*/  IMAD.MOV.U32 R12, RZ, RZ, R5 ;  /* 0x000000ffff0c7224 */ /* 0x000fc800078e0005 */
[----:B------:R-:W0:Y:S08]  /*0c70*/  I2F.RP R3, R12 ;  /* 0x0000000c00037306 */ /* 0x000e300000209400 */
[----:B------:R-:W-:Y:S01]  /*0c80*/  @P6 VIADD R4, R4, 0x1 ;  /* 0x0000000104046836 */ /* 0x000fe20000000000 */
[----:B0-----:R-:W0:Y:S02]  /*0c90*/  MUFU.RCP R3, R3 ;  /* 0x0000000300037308 */ /* 0x001e240000001000 */
[----:B0-----:R-:W-:-:S02]  /*0ca0*/  IADD3 R6, PT, PT, R3, 0xffffffe, RZ ;  /* 0x0ffffffe03067810 */ /* 0x001fc40007ffe0ff */
[----:B------:R-:W-:-:S04]  /*0cb0*/  IABS R3, R26 ;  /* 0x0000001a00037213 */ /* 0x000fc80000000000 */
[----:B------:R0:W1:Y:S02]  /*0cc0*/  F2I.FTZ.U32.TRUNC.NTZ R7, R6 ;  /* 0x0000000600077305 */ /* 0x000064000021f000 */
[----:B0-----:R-:W-:Y:S02]  /*0cd0*/  IMAD.MOV.U32 R6, RZ, RZ, RZ ;  /* 0x000000ffff067224 */ /* 0x001fe400078e00ff */
[----:B-1----:R-:W-:-:S04]  /*0ce0*/  IMAD.MOV R5, RZ, RZ, -R7 ;  /* 0x000000ffff057224 */ /* 0x002fc800078e0a07 */
[----:B------:R-:W-:-:S04]  /*0cf0*/  IMAD R5, R5, R12, RZ ;  /* 0x0000000c05057224 */ /* 0x000fc800078e02ff */
[----:B------:R-:W-:-:S06]  /*0d00*/  IMAD.HI.U32 R14, R7, R5, R6 ;  /* 0x00000005070e7227 */ /* 0x000fcc00078e0006 */
[----:B------:R-:W-:-:S04]  /*0d10*/  IMAD.HI.U32 R7, R14, R3, RZ ;  /* 0x000000030e077227 */ /* 0x000fc800078e00ff */
[----:B------:R-:W-:Y:S02]  /*0d20*/  IMAD.MOV R5, RZ, RZ, -R7 ;  /* 0x000000ffff057224 */ /* 0x000fe400078e0a07 */
[----:B------:R-:W-:-:S04]  /*0d30*/  IMAD.HI.U32 R19, R14, R9, RZ ;  /* 0x000000090e137227 */ /* 0x000fc800078e00ff */
[----:B------:R-:W-:Y:S02]  /*0d40*/  IMAD R3, R12, R5, R3 ;  /* 0x000000050c037224 */ /* 0x000fe400078e0203 */
[----:B------:R-:W-:Y:S02]  /*0d50*/  IMAD.MOV R8, RZ, RZ, -R19 ;  /* 0x000000ffff087224 */ /* 0x000fe400078e0a13 */
[----:B------:R-:W-:Y:S01]  /*0d60*/  IMAD.HI.U32 R6, R14, R21, RZ ;  /* 0x000000150e067227 */ /* 0x000fe200078e00ff */
[----:B------:R-:W-:-:S03]  /*0d70*/  ISETP.GT.U32.AND P3, PT, R12, R3, PT ;  /* 0x000000030c00720c */ /* 0x000fc60003f64070 */
[----:B------:R-:W-:Y:S01]  /*0d80*/  IMAD R5, R12, R8, R9 ;  /* 0x000000080c057224 */ /* 0x000fe200078e0209 */
[----:B------:R-:W-:-:S04]  /*0d90*/  IADD3 R9, PT, PT, -R6, RZ, RZ ;  /* 0x000000ff06097210 */ /* 0x000fc80007ffe1ff */
[C---:B------:R-:W-:Y:S01]  /*0da0*/  ISETP.GT.U32.AND P4, PT, R12.reuse, R5, PT ;  /* 0x000000050c00720c */ /* 0x040fe20003f84070 */
[----:B------:R-:W-:Y:S01]  /*0db0*/  IMAD R9, R12, R9, R21 ;  /* 0x000000090c097224 */ /* 0x000fe200078e0215 */
[----:B------:R-:W-:-:S03]  /*0dc0*/  LOP3.LUT R21, R18, R13, RZ, 0x3c, !PT ;  /* 0x0000000d12157212 */ /* 0x000fc600078e3cff */
[----:B------:R-:W-:Y:S01]  /*0dd0*/  @!P3 IMAD.IADD R3, R3, 0x1, -R12 ;  /* 0x000000010303b824 */ /* 0x000fe200078e0a0c */
[----:B------:R-:W-:Y:S01]  /*0de0*/  ISETP.GT.U32.AND P2, PT, R12, R9, PT ;  /* 0x000000090c00720c */ /* 0x000fe20003f44070 */
[----:B------:R-:W-:-:S03]  /*0df0*/  @!P3 VIADD R7, R7, 0x1 ;  /* 0x000000010707b836 */ /* 0x000fc60000000000 */
[-C--:B------:R-:W-:Y:S02]  /*0e00*/  ISETP.GE.U32.AND P5, PT, R3, R12.reuse, PT ;  /* 0x0000000c0300720c */ /* 0x080fe40003fa6070 */
[-C--:B------:R-:W-:Y:S01]  /*0e10*/  LOP3.LUT R3, R26, R13.reuse, RZ, 0x3c, !PT ;  /* 0x0000000d1a037212 */ /* 0x080fe200078e3cff */
[--C-:B------:R-:W-:Y:S02]  /*0e20*/  @!P4 IMAD.IADD R5, R5, 0x1, -R12.reuse ;  /* 0x000000010505c824 */ /* 0x100fe400078e0a0c */
[----:B------:R-:W-:Y:S01]  /*0e30*/  @!P4 VIADD R19, R19, 0x1 ;  /* 0x000000011313c836 */ /* 0x000fe20000000000 */
[----:B------:R-:W-:Y:S02]  /*0e40*/  ISETP.GE.AND P3, PT, R3, RZ, PT ;  /* 0x000000ff0300720c */ /* 0x000fe40003f66270 */
[----:B------:R-:W-:Y:S01]  /*0e50*/  ISETP.GE.U32.AND P6, PT, R5, R12, PT ;  /* 0x0000000c0500720c */ /* 0x000fe20003fc6070 */
[----:B------:R-:W-:Y:S01]  /*0e60*/  @!P2 IMAD.IADD R9, R9, 0x1, -R12 ;  /* 0x000000010909a824 */ /* 0x000fe200078e0a0c */
[----:B------:R-:W-:Y:S01]  /*0e70*/  LOP3.LUT R3, R16, R13, RZ, 0x3c, !PT ;  /* 0x0000000d10037212 */ /* 0x000fe200078e3cff */
[----:B------:R-:W-:Y:S01]  /*0e80*/  @!P2 VIADD R6, R6, 0x1 ;  /* 0x000000010606a836 */ /* 0x000fe20000000000 */
[----:B------:R-:W-:Y:S01]  /*0e90*/  ISETP.NE.AND P2, PT, R13, RZ, PT ;  /* 0x000000ff0d00720c */ /* 0x000fe20003f45270 */
[----:B------:R-:W-:Y:S01]  /*0ea0*/  IMAD.MOV.U32 R5, RZ, RZ, R4 ;  /* 0x000000ffff057224 */ /* 0x000fe200078e0004 */
[----:B------:R-:W-:-:S02]  /*0eb0*/  @P5 IADD3 R7, PT, PT, R7, 0x1, RZ ;  /* 0x0000000107075810 */ /* 0x000fc40007ffe0ff */
[----:B------:R-:W-:Y:S02]  /*0ec0*/  ISETP.GE.U32.AND P4, PT, R9, R12, PT ;  /* 0x0000000c0900720c */ /* 0x000fe40003f86070 */
[----:B------:R-:W-:Y:S01]  /*0ed0*/  IADD3 R15, P5, PT, RZ, R15, RZ ;  /* 0x0000000fff0f7210 */ /* 0x000fe20007fbe0ff */
[----:B------:R-:W-:Y:S02]  /*0ee0*/  @!P3 IMAD.MOV R7, RZ, RZ, -R7 ;  /* 0x000000ffff07b224 */ /* 0x000fe400078e0a07 */
[----:B------:R-:W-:Y:S01]  /*0ef0*/  @P6 VIADD R19, R19, 0x1 ;  /* 0x0000000113136836 */ /* 0x000fe20000000000 */
[----:B------:R-:W-:Y:S01]  /*0f00*/  ISETP.GE.AND P6, PT, R3, RZ, PT ;  /* 0x000000ff0300720c */ /* 0x000fe20003fc6270 */
[C-C-:B------:R-:W-:Y:S01]  /*0f10*/  IMAD.X R9, R11.reuse, 0x1, R10.reuse, P5 ;  /* 0x000000010b097824 */ /* 0x140fe200028e060a */
[----:B------:R-:W-:Y:S01]  /*0f20*/  IADD3 R3, P3, PT, RZ, R15, RZ ;  /* 0x0000000fff037210 */ /* 0x000fe20007f7e0ff */
[----:B------:R-:W-:-:S03]  /*0f30*/  IMAD.X R8, R11, 0x1, R10, P5 ;  /* 0x000000010b087824 */ /* 0x000fc600028e060a */
[----:B------:R-:W-:Y:S01]  /*0f40*/  SHF.R.S64 R22, R15, 0x1e, R9 ;  /* 0x0000001e0f167819 */ /* 0x000fe20000001009 */
[----:B------:R-:W-:Y:S01]  /*0f50*/  @P4 VIADD R6, R6, 0x1 ;  /* 0x0000000106064836 */ /* 0x000fe20000000000 */
[----:B------:R-:W-:Y:S02]  /*0f60*/  IADD3.X R24, PT, PT, R8, 0x400, RZ, P3, !PT ;  /* 0x0000040008187810 */ /* 0x000fe40001ffe4ff */
[----:B------:R-:W-:Y:S02]  /*0f70*/  IADD3 R22, P4, PT, R22, UR16, RZ ;  /* 0x0000001016167c10 */ /* 0x000fe4000ff9e0ff */
[----:B------:R-:W-:Y:S02]  /*0f80*/  SHF.R.S64 R4, R3, 0x1e, R24 ;  /* 0x0000001e03047819 */ /* 0x000fe40000001018 */
[----:B------:R-:W-:Y:S02]  /*0f90*/  @!P6 IADD3 R5, PT, PT, -R5, RZ, RZ ;  /* 0x000000ff0505e210 */ /* 0x000fe40007ffe1ff */
[----:B------:R-:W-:Y:S01]  /*0fa0*/  LEA.HI.X.SX32 R23, R9, UR17, 0x2, P4 ;  /* 0x0000001109177c11 */ /* 0x000fe2000a0f16ff */
[----:B------:R-:W-:Y:S01]  /*0fb0*/  IMAD.MOV R9, RZ, RZ, -R13 ;  /* 0x000000ffff097224 */ /* 0x000fe200078e0a0d */
[----:B------:R-:W-:-:S02]  /*0fc0*/  IADD3 R4, P4, PT, R4, UR16, RZ ;  /* 0x0000001004047c10 */ /* 0x000fc4000ff9e0ff */
[----:B------:R-:W-:Y:S01]  /*0fd0*/  ISETP.GE.AND P6, PT, R21, RZ, PT ;  /* 0x000000ff1500720c */ /* 0x000fe20003fc6270 */
[----:B------:R-:W-:Y:S01]  /*0fe0*/  IMAD.MOV.U32 R27, RZ, RZ, R6 ;  /* 0x000000ffff1b7224 */ /* 0x000fe200078e0006 */
[----:B------:R-:W-:Y:S01]  /*0ff0*/  SEL R21, R28, R5, !P2 ;  /* 0x000000051c157207 */ /* 0x000fe20005000000 */
[----:B------:R-:W2:Y:S01]  /*1000*/  LDG.E R22, desc[UR8][R22.64] ;  /* 0x0000000816167981 */ /* 0x000ea2000c1e1900 */
[----:B------:R-:W-:Y:S02]  /*1010*/  LEA.HI.X.SX32 R5, R24, UR17, 0x2, P4 ;  /* 0x0000001118057c11 */ /* 0x000fe4000a0f16ff */
[----:B------:R-:W-:Y:S01]  /*1020*/  ISETP.GE.AND P4, PT, R25, RZ, PT ;  /* 0x000000ff1900720c */ /* 0x000fe20003f86270 */
[C---:B------:R-:W-:Y:S01]  /*1030*/  IMAD R24, R21.reuse, R9, R16 ;  /* 0x0000000915187224 */ /* 0x040fe200078e0210 */
[----:B------:R-:W-:Y:S02]  /*1040*/  SEL R21, R21, RZ, P0 ;  /* 0x000000ff15157207 */ /* 0x000fe40000000000 */
[----:B------:R-:W-:-:S02]  /*1050*/  SEL R25, R28, R7, !P2 ;  /* 0x000000071c197207 */ /* 0x000fc40005000000 */
[----:B------:R-:W-:Y:S01]  /*1060*/  SEL R24, R24, RZ, P1 ;  /* 0x000000ff18187207 */ /* 0x000fe20000800000 */
[----:B------:R-:W-:Y:S02]  /*1070*/  IMAD R21, R21, UR12, RZ ;  /* 0x0000000c15157c24 */ /* 0x000fe4000f8e02ff */
[----:B------:R-:W-:-:S04]  /*1080*/  @!P6 IMAD.MOV R19, RZ, RZ, -R19 ;  /* 0x000000ffff13e224 */ /* 0x000fc800078e0a13 */
[----:B------:R-:W-:Y:S02]  /*1090*/  @!P4 IMAD.MOV R27, RZ, RZ, -R27 ;  /* 0x000000ffff1bc224 */ /* 0x000fe400078e0a1b */
[----:B------:R-:W-:Y:S02]  /*10a0*/  IMAD R21, R24, UR13, R21 ;  /* 0x0000000d18157c24 */ /* 0x000fe4000f8e0215 */
[C---:B------:R-:W-:Y:S01]  /*10b0*/  IMAD R26, R25.reuse, R9, R26 ;  /* 0x00000009191a7224 */ /* 0x040fe200078e021a */
[C---:B------:R-:W-:Y:S01]  /*10c0*/  SEL R27, R28.reuse, R27, !P2 ;  /* 0x0000001b1c1b7207 */ /* 0x040fe20005000000 */
[----:B------:R0:W3:Y:S01]  /*10d0*/  LDG.E R24, desc[UR8][R4.64] ;  /* 0x0000000804187981 */ /* 0x0000e2000c1e1900 */
[----:B------:R-:W-:Y:S02]  /*10e0*/  SEL R28, R28, R19, !P2 ;  /* 0x000000131c1c7207 */ /* 0x000fe40005000000 */
[----:B------:R-:W-:Y:S01]  /*10f0*/  SEL R25, R25, RZ, P0 ;  /* 0x000000ff19197207 */ /* 0x000fe20000000000 */
[-C--:B------:R-:W-:Y:S01]  /*1100*/  IMAD R20, R27, R9.reuse, R20 ;  /* 0x000000091b147224 */ /* 0x080fe200078e0214 */
[----:B------:R-:W-:Y:S01]  /*1110*/  IADD3 R6, P4, PT, R21, UR18, RZ ;  /* 0x0000001215067c10 */ /* 0x000fe2000ff9e0ff */
[C---:B------:R-:W-:Y:S01]  /*1120*/  IMAD R9, R28.reuse, R9, R18 ;  /* 0x000000091c097224 */ /* 0x040fe200078e0212 */
[----:B------:R-:W-:-:S02]  /*1130*/  SEL R28, R28, RZ, P0 ;  /* 0x000000ff1c1c7207 */ /* 0x000fc40000000000 */
[----:B0-----:R-:W-:Y:S01]  /*1140*/  SEL R5, R26, RZ, P1 ;  /* 0x000000ff1a057207 */ /* 0x001fe20000800000 */
[----:B------:R-:W-:Y:S01]  /*1150*/  IMAD R4, R25, UR12, RZ ;  /* 0x0000000c19047c24 */ /* 0x000fe2000f8e02ff */
[----:B------:R-:W-:Y:S01]  /*1160*/  IADD3.X R8, PT, PT, R8, 0x800, RZ, P3, !PT ;  /* 0x0000080008087810 */ /* 0x000fe20001ffe4ff */
[----:B------:R-:W-:Y:S01]  /*1170*/  IMAD.X R26, R11, 0x1, R10, P5 ;  /* 0x000000010b1a7824 */ /* 0x000fe200028e060a */
[----:B------:R-:W-:Y:S01]  /*1180*/  LEA.HI.X.SX32 R7, R21, UR19, 0x1, P4 ;  /* 0x0000001315077c11 */ /* 0x000fe2000a0f0eff */
[----:B------:R-:W-:Y:S01]  /*1190*/  IMAD R5, R5, UR13, R4 ;  /* 0x0000000d05057c24 */ /* 0x000fe2000f8e0204 */
[----:B------:R-:W-:Y:S01]  /*11a0*/  SEL R9, R9, RZ, P1 ;  /* 0x000000ff09097207 */ /* 0x000fe20000800000 */
[----:B------:R-:W-:Y:S01]  /*11b0*/  IMAD R28, R28, UR12, RZ ;  /* 0x0000000c1c1c7c24 */ /* 0x000fe2000f8e02ff */
[----:B------:R-:W-:Y:S01]  /*11c0*/  SHF.R.S64 R4, R3, 0x1e, R8 ;  /* 0x0000001e03047819 */ /* 0x000fe20000001008 */
[----:B------:R0:W4:Y:S01]  /*11d0*/  LDG.E.U8 R23, desc[UR8][R6.64] ;  /* 0x0000000806177981 */ /* 0x000122000c1e1100 */
[----:B------:R-:W-:Y:S01]  /*11e0*/  SEL R27, R27, RZ, P0 ;  /* 0x000000ff1b1b7207 */ /* 0x000fe20000000000 */
[----:B------:R-:W-:Y:S01]  /*11f0*/  IMAD R9, R9, UR13, R28 ;  /* 0x0000000d09097c24 */ /* 0x000fe2000f8e021c */
[----:B------:R-:W-:-:S02]  /*1200*/  IADD3.X R26, PT, PT, R26, 0xc00, RZ, P3, !PT ;  /* 0x00000c001a1a7810 */ /* 0x000fc40001ffe4ff */
[----:B------:R-:W-:Y:S01]  /*1210*/  IADD3 R4, P3, PT, R4, UR16, RZ ;  /* 0x0000001004047c10 */ /* 0x000fe2000ff7e0ff */
[----:B------:R-:W-:Y:S01]  /*1220*/  IMAD R27, R27, UR12, RZ ;  /* 0x0000000c1b1b7c24 */ /* 0x000fe2000f8e02ff */
[----:B------:R-:W-:Y:S02]  /*1230*/  SEL R20, R20, RZ, P1 ;  /* 0x000000ff14147207 */ /* 0x000fe40000800000 */
[----:B0-----:R-:W-:-:S04]  /*1240*/  IADD3 R6, P2, PT, R5, UR18, RZ ;  /* 0x0000001205067c10 */ /* 0x001fc8000ff5e0ff */
[----:B------:R-:W-:Y:S02]  /*1250*/  LEA.HI.X.SX32 R7, R5, UR19, 0x1, P2 ;  /* 0x0000001305077c11 */ /* 0x000fe400090f0eff */
[----:B------:R-:W-:Y:S02]  /*1260*/  LEA.HI.X.SX32 R5, R8, UR17, 0x2, P3 ;  /* 0x0000001108057c11 */ /* 0x000fe400098f16ff */
[C---:B------:R-:W-:Y:S01]  /*1270*/  IADD3 R8, P2, PT, R9.reuse, UR18, RZ ;  /* 0x0000001209087c10 */ /* 0x040fe2000ff5e0ff */
[----:B------:R-:W-:Y:S01]  /*1280*/  IMAD R20, R20, UR13, R27 ;  /* 0x0000000d14147c24 */ /* 0x000fe2000f8e021b */
[----:B------:R-:W5:Y:S02]  /*1290*/  LDG.E.U8 R6, desc[UR8][R6.64] ;  /* 0x0000000806067981 */ /* 0x000f64000c1e1100 */
[----:B------:R-:W-:Y:S02]  /*12a0*/  LEA.HI.X.SX32 R9, R9, UR19, 0x1, P2 ;  /* 0x0000001309097c11 */ /* 0x000fe400090f0eff */
[C---:B------:R-:W-:Y:S01]  /*12b0*/  IADD3 R18, P4, PT, R20.reuse, UR18, RZ ;  /* 0x0000001214127c10 */ /* 0x040fe2000ff9e0ff */
[----:B------:R-:W5:Y:S04]  /*12c0*/  LDG.E R4, desc[UR8][R4.64] ;  /* 0x0000000804047981 */ /* 0x000f68000c1e1900 */
[----:B------:R-:W5:Y:S01]  /*12d0*/  LDG.E.U8 R8, desc[UR8][R8.64] ;  /* 0x0000000808087981 */ /* 0x000f62000c1e1100 */
[----:B------:R-:W-:-:S02]  /*12e0*/  LEA.HI.X.SX32 R19, R20, UR19, 0x1, P4 ;  /* 0x0000001314137c11 */ /* 0x000fc4000a0f0eff */
[----:B------:R-:W-:-:S03]  /*12f0*/  SHF.R.S64 R3, R3, 0x1e, R26 ;  /* 0x0000001e03037819 */ /* 0x000fc6000000101a */
[----:B------:R0:W5:Y:S01]  /*1300*/  LDG.E.U8 R25, desc[UR8][R18.64] ;  /* 0x0000000812197981 */ /* 0x000162000c1e1100 */
[----:B------:R-:W-:-:S04]  /*1310*/  IADD3 R20, P3, PT, R3, UR16, RZ ;  /* 0x0000001003147c10 */ /* 0x000fc8000ff7e0ff */
[----:B------:R-:W-:-:S05]  /*1320*/  LEA.HI.X.SX32 R21, R26, UR17, 0x2, P3 ;  /* 0x000000111a157c11 */ /* 0x000fca00098f16ff */
[----:B------:R-:W5:Y:S01]  /*1330*/  LDG.E R20, desc[UR8][R20.64] ;  /* 0x0000000814147981 */ /* 0x000f62000c1e1900 */
[----:B0-----:R-:W2:Y:S01]  /*1340*/  LDC.64 R18, c[0x0][0x3d0] ;  /* 0x0000f400ff127b82 */ /* 0x001ea20000000a00 */
[----:B------:R-:W-:Y:S01]  /*1350*/  IADD3.X R10, PT, PT, R10, 0x1000, RZ, P5, !PT ;  /* 0x000010000a0a7810 */ /* 0x000fe20002ffe4ff */
[----:B------:R-:W-:Y:S02]  /*1360*/  VIADD R16, R16, 0x1000 ;  /* 0x0000100010107836 */ /* 0x000fe40000000000 */
[-C--:B--2---:R-:W-:Y:S01]  /*1370*/  FMUL R3, R22, R19.reuse ;  /* 0x0000001316037220 */ /* 0x084fe20000400000 */
[----:B---3--:R-:W-:Y:S01]  /*1380*/  FMUL R7, R24, R19 ;  /* 0x0000001318077220 */ /* 0x008fe20000400000 */
[----:B----4-:R-:W-:-:S04]  /*1390*/  ISETP.NE.AND P2, PT, R23, RZ, PT ;  /* 0x000000ff1700720c */ /* 0x010fc80003f45270 */
[----:B------:R-:W-:Y:S02]  /*13a0*/  FSEL R22, R3, R18, P2 ;  /* 0x0000001203167208 */ /* 0x000fe40001000000 */
[----:B-----5:R-:W-:-:S04]  /*13b0*/  ISETP.NE.AND P2, PT, R6, RZ, PT ;  /* 0x000000ff0600720c */ /* 0x020fc80003f45270 */
[----:B------:R-:W-:Y:S01]  /*13c0*/  FSEL R7, R7, R18, P2 ;  /* 0x0000001207077208 */ /* 0x000fe20001000000 */
[----:B------:R-:W-:Y:S01]  /*13d0*/  FMUL R3, R4, R19 ;  /* 0x0000001304037220 */ /* 0x000fe20000400000 */
[----:B------:R-:W-:Y:S01]  /*13e0*/  ISETP.NE.AND P2, PT, R8, RZ, PT ;  /* 0x000000ff0800720c */ /* 0x000fe20003f45270 */
[----:B------:R-:W-:-:S03]  /*13f0*/  VIADD R6, R0, 0x800 ;  /* 0x0000080000067836 */ /* 0x000fc60000000000 */
[----:B------:R-:W-:Y:S01]  /*1400*/  FSEL R4, R3, R18, P2 ;  /* 0x0000001203047208 */ /* 0x000fe20001000000 */
[----:B------:R-:W-:Y:S01]  /*1410*/  IMAD.U32 R3, RZ, RZ, UR7 ;  /* 0x00000007ff037e24 */ /* 0x000fe2000f8e00ff */
[----:B------:R-:W-:-:S04]  /*1420*/  ISETP.NE.AND P3, PT, R25, RZ, PT ;  /* 0x000000ff1900720c */ /* 0x000fc80003f65270 */
[----:B------:R-:W-:Y:S02]  /*1430*/  ISETP.GE.AND P2, PT, R6, R3, PT ;  /* 0x000000030600720c */ /* 0x000fe40003f46270 */
[----:B------:R-:W-:-:S04]  /*1440*/  FMNMX R22, R22, R17, !PT ;  /* 0x0000001116167209 */ /* 0x000fc80007800000 */
[----:B------:R-:W-:-:S03]  /*1450*/  FMNMX R7, R22, R7, !PT ;  /* 0x0000000716077209 */ /* 0x000fc60007800000 */
[----:B------:R-:W-:Y:S01]  /*1460*/  @P3 FMUL R18, R20, R19 ;  /* 0x0000001314123220 */ /* 0x000fe20000400000 */
[----:B------:R-:W-:Y:S02]  /*1470*/  FMNMX R7, R7, R4, !PT ;  /* 0x0000000407077209 */ /* 0x000fe40007800000 */
[----:B------:R-:W-:Y:S02]  /*1480*/  IADD3 R0, PT, PT, R0, 0x1000, RZ ;  /* 0x0000100000007810 */ /* 0x000fe40007ffe0ff */
[----:B------:R-:W-:Y:S01]  /*1490*/  FMNMX R17, R7, R18, !PT ;  /* 0x0000001207117209 */ /* 0x000fe20007800000 */
[----:B------:R-:W-:Y:S06]  /*14a0*/  @!P2 BRA `(.L_x_19043) ;  /* 0xfffffff400a8a947 */ /* 0x000fec000383ffff */
.L_x_19040:
[----:B------:R-:W-:Y:S05]  /*14b0*/  BSYNC.RECONVERGENT B0 ;  /* 0x0000000000007941 */ /* 0x000fea0003800200 */
.L_x_19039:
        /* <DEDUP_REMOVED lines=31> */
.L_x_19045:
[----:B------:R-:W-:Y:S05]  /*16b0*/  BSYNC.RECONVERGENT B0 ;  /* 0x0000000000007941 */ /* 0x000fea0003800200 */
.L_x_19044:
        /* <DEDUP_REMOVED lines=31> */
.L_x_19047:
[----:B------:R-:W-:Y:S05]  /*18b0*/  BSYNC.RECONVERGENT B0 ;  /* 0x0000000000007941 */ /* 0x000fea0003800200 */
.L_x_19046:
[----:B------:R-:W4:Y:S08]  /*18c0*/  S2UR UR7, SR_CgaCtaId ;  /* 0x00000000000779c3 */ /* 0x000f300000008800 */
[----:B------:R-:W-:Y:S01]  /*18d0*/  BAR.SYNC.DEFER_BLOCKING 0x0 ;  /* 0x0000000000007b1d */ /* 0x000fe20000010000 */
[----:B------:R-:W-:Y:S01]  /*18e0*/  ISETP.GE.AND P0, PT, R0, R3, PT ;  /* 0x000000030000720c */ /* 0x000fe20003f06270 */
[----:B------:R-:W-:-:S04]  /*18f0*/  IMAD.MOV.U32 R20, RZ, RZ, RZ ;  /* 0x000000ffff147224 */ /* 0x000fc800078e00ff */
[----:B------:R-:W-:Y:S01]  /*1900*/  UMOV UR6, 0x400 ;  /* 0x0000040000067882 */ /* 0x000fe20000000000 */
[----:B------:R-:W0:Y:S01]  /*1910*/  LDCU UR11, c[0x0][0x3f0] ;  /* 0x00007e00ff0b77ac */ /* 0x000e220008000800 */
[----:B------:R-:W-:Y:S01]  /*1920*/  BSSY.RECONVERGENT B0, `(.L_x_19048) ;  /* 0x0000169000007945 */ /* 0x000fe20003800200 */
[----:B------:R-:W0:Y:S01]  /*1930*/  LDCU.128 UR12, c[0x0][0x380] ;  /* 0x00007000ff0c77ac */ /* 0x000e220008000c00 */
[----:B----4-:R-:W-:-:S09]  /*1940*/  ULEA UR6, UR7, UR6, 0x18 ;  /* 0x0000000607067291 */ /* 0x010fd2000f8ec0ff */
[----:B------:R-:W4:Y:S02]  /*1950*/  LDS R21, [UR6+0xa4] ;  /* 0x0000a406ff157984 */ /* 0x000f240008000800 */
[----:B------:R-:W0:Y:S01]  /*1960*/  LDCU.64 UR6, c[0x0][0x3b8] ;  /* 0x00007700ff0677ac */ /* 0x000e220008000a00 */
[----:B------:R-:W-:Y:S05]  /*1970*/  @P0 BRA `(.L_x_19049) ;  /* 0x00000014008c0947 */ /* 0x000fea0003800000 */
[----:B0-23--:R-:W-:Y:S01]  /*1980*/  LEA.HI R4, R2, 0x1, RZ, 0x16 ;  /* 0x0000000102047811 */ /* 0x00dfe200078fb0ff */
[----:B------:R-:W-:Y:S01]  /*1990*/  BSSY.RECONVERGENT B1, `(.L_x_19050) ;  /* 0x000009d000017945 */ /* 0x000fe20003800200 */
[----:B------:R-:W-:Y:S02]  /*19a0*/  IMAD.MOV.U32 R20, RZ, RZ, RZ ;  /* 0x000000ffff147224 */ /* 0x000fe400078e00ff */
[----:B------:R-:W-:Y:S01]  /*19b0*/  LOP3.LUT R4, R4, 0x3, RZ, 0xc0, !PT ;  /* 0x0000000304047812 */ /* 0x000fe200078ec0ff */
[----:B------:R-:W-:-:S03]  /*19c0*/  IMAD.MOV.U32 R22, RZ, RZ, R0 ;  /* 0x000000ffff167224 */ /* 0x000fc600078e0000 */
[----:B------:R-:W-:-:S13]  /*19d0*/  ISETP.NE.AND P0, PT, R4, RZ, PT ;  /* 0x000000ff0400720c */ /* 0x000fda0003f05270 */
[----:B------:R-:W-:Y:S05]  /*19e0*/  @!P0 BRA `(.L_x_19051) ;  /* 0x00000008005c8947 */ /* 0x000fea0003800000 */
[----:B------:R-:W0:Y:S01]  /*19f0*/  LDC R5, c[0x0][0x3a8] ;  /* 0x0000ea00ff057b82 */ /* 0x000e220000000800 */
[----:B------:R-:W-:-:S07]  /*1a00*/  HFMA2 R10, -RZ, RZ, 0, 0 ;  /* 0x00000000ff0a7431 */ /* 0x000fce00000001ff */
[----:B------:R-:W1:Y:S08]  /*1a10*/  LDC R7, c[0x0][0x3c8] ;  /* 0x0000f200ff077b82 */ /* 0x000e700000000800 */
[----:B------:R-:W2:Y:S01]  /*1a20*/  LDC.64 R16, c[0x0][0x390] ;  /* 0x0000e400ff107b82 */ /* 0x000ea20000000a00 */
[----:B0-----:R-:W-:-:S07]  /*1a30*/  IABS R6, R5 ;  /* 0x0000000500067213 */ /* 0x001fce0000000000 */
[----:B------:R-:W0:Y:S01]  /*1a40*/  LDC.64 R18, c[0x0][0x398] ;  /* 0x0000e600ff127b82 */ /* 0x000e220000000a00 */
[----:B------:R-:W-:Y:S01]  /*1a50*/  ISETP.NE.AND P3, PT, R5, RZ, PT ;  /* 0x000000ff0500720c */ /* 0x000fe20003f65270 */
[----:B------:R-:W3:Y:S01]  /*1a60*/  I2F.RP R9, R6 ;  /* 0x0000000600097306 */ /* 0x000ee20000209400 */
[----:B-1----:R-:W-:-:S05]  /*1a70*/  IMAD R8, R7, UR5, R0 ;  /* 0x0000000507087c24 */ /* 0x002fca000f8e0200 */
[----:B------:R-:W1:Y:S01]  /*1a80*/  LDC.64 R14, c[0x0][0x388] ;  /* 0x0000e200ff0e7b82 */ /* 0x000e620000000a00 */
[----:B------:R-:W-:Y:S01]  /*1a90*/  SHF.R.S64 R23, RZ, 0x1e, R8 ;  /* 0x0000001eff177819 */ /* 0x000fe20000001008 */
[----:B---3--:R-:W3:Y:S02]  /*1aa0*/  MUFU.RCP R9, R9 ;  /* 0x0000000900097308 */ /* 0x008ee40000001000 */
[----:B---3--:R-:W-:-:S06]  /*1ab0*/  VIADD R12, R9, 0xffffffe ;  /* 0x0ffffffe090c7836 */ /* 0x008fcc0000000000 */
[----:B------:R-:W3:Y:S02]  /*1ac0*/  F2I.FTZ.U32.TRUNC.NTZ R11, R12 ;  /* 0x0000000c000b7305 */ /* 0x000ee4000021f000 */
[----:B---3--:R-:W-:-:S04]  /*1ad0*/  IMAD.MOV R13, RZ, RZ, -R11 ;  /* 0x000000ffff0d7224 */ /* 0x008fc800078e0a0b */
[----:B------:R-:W-:Y:S01]  /*1ae0*/  IMAD R7, R13, R6, RZ ;  /* 0x000000060d077224 */ /* 0x000fe200078e02ff */
[----:B------:R-:W-:-:S03]  /*1af0*/  IABS R13, R8 ;  /* 0x00000008000d7213 */ /* 0x000fc60000000000 */
[----:B------:R-:W-:-:S04]  /*1b00*/  IMAD.HI.U32 R7, R11, R7, R10 ;  /* 0x000000070b077227 */ /* 0x000fc800078e000a */
[----:B------:R-:W-:Y:S02]  /*1b10*/  IMAD.MOV.U32 R11, RZ, RZ, R13 ;  /* 0x000000ffff0b7224 */ /* 0x000fe400078e000d */
[----:B------:R-:W3:Y:S02]  /*1b20*/  LDC.64 R12, c[0x0][0x380] ;  /* 0x0000e000ff0c7b82 */ /* 0x000ee40000000a00 */
        /* <DEDUP_REMOVED lines=11> */
[----:B------:R-:W-:-:S10]  /*1be0*/  ISETP.NE.AND.EX P1, PT, R19, RZ, PT, P1 ;  /* 0x000000ff1300720c */ /* 0x000fd40003f25310 */
[----:B------:R-:W-:Y:S01]  /*1bf0*/  @P0 VIADD R9, R9, 0x1 ;  /* 0x0000000109090836 */ /* 0x000fe20000000000 */
[----:B--2---:R-:W-:-:S03]  /*1c00*/  ISETP.NE.U32.AND P0, PT, R16, 0x1, PT ;  /* 0x000000011000780c */ /* 0x004fc60003f05070 */
[----:B------:R-:W-:Y:S01]  /*1c10*/  IMAD.MOV.U32 R20, RZ, RZ, R9 ;  /* 0x000000ffff147224 */ /* 0x000fe200078e0009 */
[----:B------:R-:W-:Y:S02]  /*1c20*/  LOP3.LUT R9, RZ, R5, RZ, 0x33, !PT ;  /* 0x00000005ff097212 */ /* 0x000fe400078e33ff */
[----:B------:R-:W-:Y:S01]  /*1c30*/  ISETP.NE.AND.EX P0, PT, R17, RZ, PT, P0 ;  /* 0x000000ff1100720c */ /* 0x000fe20003f05300 */
[----:B------:R-:W-:Y:S01]  /*1c40*/  @!P4 IMAD.MOV R20, RZ, RZ, -R20 ;  /* 0x000000ffff14c224 */ /* 0x000fe200078e0a14 */
[----:B---3--:R-:W-:-:S04]  /*1c50*/  IADD3 R22, P4, PT, R23, R12, RZ ;  /* 0x0000000c17167210 */ /* 0x008fc80007f9e0ff */
[----:B------:R-:W-:Y:S02]  /*1c60*/  SEL R20, R9, R20, !P3 ;  /* 0x0000001409147207 */ /* 0x000fe40005800000 */
[----:B------:R-:W-:Y:S02]  /*1c70*/  LEA.HI.X.SX32 R23, R8, R13, 0x2, P4 ;  /* 0x0000000d08177211 */ /* 0x000fe400020f16ff */
[C---:B------:R-:W-:Y:S02]  /*1c80*/  IADD3 R16, PT, PT, -R20.reuse, RZ, RZ ;  /* 0x000000ff14107210 */ /* 0x040fe40007ffe1ff */
[----:B------:R-:W-:Y:S01]  /*1c90*/  SEL R17, R20, RZ, P0 ;  /* 0x000000ff14117207 */ /* 0x000fe20000000000 */
[----:B------:R-:W2:Y:S02]  /*1ca0*/  LDG.E R22, desc[UR8][R22.64] ;  /* 0x0000000816167981 */ /* 0x000ea4000c1e1900 */
[----:B------:R-:W-:Y:S02]  /*1cb0*/  IMAD R16, R5, R16, R8 ;  /* 0x0000001005107224 */ /* 0x000fe400078e0208 */
[----:B0-----:R-:W-:-:S03]  /*1cc0*/  IMAD R17, R17, R10, RZ ;  /* 0x0000000a11117224 */ /* 0x001fc600078e02ff */
[----:B------:R-:W-:-:S05]  /*1cd0*/  SEL R16, R16, RZ, P1 ;  /* 0x000000ff10107207 */ /* 0x000fca0000800000 */
[----:B------:R-:W-:-:S05]  /*1ce0*/  IMAD R16, R16, R11, R17 ;  /* 0x0000000b10107224 */ /* 0x000fca00078e0211 */
[----:B-1----:R-:W-:-:S04]  /*1cf0*/  IADD3 R18, P5, PT, R16, R14, RZ ;  /* 0x0000000e10127210 */ /* 0x002fc80007fbe0ff */
[----:B------:R-:W-:Y:S02]  /*1d00*/  LEA.HI.X.SX32 R19, R16, R15, 0x1, P5 ;  /* 0x0000000f10137211 */ /* 0x000fe400028f0eff */
[----:B------:R-:W2:Y:S03]  /*1d10*/  LDC.64 R16, c[0x0][0x3d0] ;  /* 0x0000f400ff107b82 */ /* 0x000ea60000000a00 */
[----:B------:R-:W3:Y:S01]  /*1d20*/  LDG.E.U8 R18, desc[UR8][R18.64] ;  /* 0x0000000812127981 */ /* 0x000ee2000c1e1100 */
[----:B------:R-:W-:Y:S02]  /*1d30*/  IMAD.MOV.U32 R24, RZ, RZ, 0x437c0000 ;  /* 0x437c0000ff187424 */ /* 0x000fe400078e00ff */
[----:B--2---:R-:W-:Y:S01]  /*1d40*/  FMUL R25, R22, R17 ;  /* 0x0000001116197220 */ /* 0x004fe20000400000 */
[----:B---3--:R-:W-:-:S04]  /*1d50*/  ISETP.NE.AND P4, PT, R18, RZ, PT ;  /* 0x000000ff1200720c */ /* 0x008fc80003f85270 */
[----:B------:R-:W-:Y:S01]  /*1d60*/  FSEL R20, R25, R16, P4 ;  /* 0x0000001019147208 */ /* 0x000fe20002000000 */
[----:B------:R-:W-:-:S04]  /*1d70*/  IMAD.MOV.U32 R25, RZ, RZ, 0x3bbb989d ;  /* 0x3bbb989dff197424 */ /* 0x000fc800078e00ff */
[----:B----4-:R-:W-:-:S04]  /*1d80*/  FADD R20, -R21, R20 ;  /* 0x0000001415147221 */ /* 0x010fc80000000100 */
[----:B------:R-:W-:-:S04]  /*1d90*/  FFMA.SAT R27, R20, R25, 0.5 ;  /* 0x3f000000141b7423 */ /* 0x000fc80000002019 */
[----:B------:R-:W-:-:S04]  /*1da0*/  FFMA.RM R27, R27, R24, 12582913 ;  /* 0x4b4000011b1b7423 */ /* 0x000fc80000004018 */
[----:B------:R-:W-:-:S04]  /*1db0*/  FADD R23, R27, -12583039 ;  /* 0xcb40007f1b177421 */ /* 0x000fc80000000000 */
[----:B------:R-:W-:-:S04]  /*1dc0*/  FFMA R23, R20, 1.4426950216293334961, -R23 ;  /* 0x3fb8aa3b14177823 */ /* 0x000fc80000000817 */
[----:B------:R-:W-:Y:S01]  /*1dd0*/  FFMA R23, R20, 1.925963033500011079e-08, R23 ;  /* 0x32a5706014177823 */ /* 0x000fe20000000017 */
[----:B------:R-:W-:-:S05]  /*1de0*/  ISETP.NE.AND P4, PT, R4, 0x1, PT ;  /* 0x000000010400780c */ /* 0x000fca0003f85270 */
[----:B------:R-:W0:Y:S01]  /*1df0*/  MUFU.EX2 R23, R23 ;  /* 0x0000001700177308 */ /* 0x000e220000000800 */
[----:B------:R-:W-:Y:S01]  /*1e00*/  IMAD.SHL.U32 R18, R27, 0x800000, RZ ;  /* 0x008000001b127824 */ /* 0x000fe200078e00ff */
[----:B------:R-:W-:-:S03]  /*1e10*/  LOP3.LUT R22, R0, 0x400, RZ, 0xfc, !PT ;  /* 0x0000040000167812 */ /* 0x000fc600078efcff */
[----:B0-----:R-:W-:-:S03]  /*1e20*/  FFMA R20, R18, R23, RZ ;  /* 0x0000001712147223 */ /* 0x001fc600000000ff */
[----:B------:R-:W-:Y:S05]  /*1e30*/  @!P4 BRA `(.L_x_19051) ;  /* 0x000000040048c947 */ /* 0x000fea0003800000 */
        /* <DEDUP_REMOVED lines=13> */
[----:B------:R-:W-:-:S04]  /*1f10*/  SEL R18, R9, R18, !P3 ;  /* 0x0000001209127207 */ /* 0x000fc80005800000 */
[----:B------:R-:W-:Y:S01]  /*1f20*/  SEL R23, R18, RZ, P0 ;  /* 0x000000ff12177207 */ /* 0x000fe20000000000 */
[----:B------:R-:W-:-:S04]  /*1f30*/  IMAD.MOV R19, RZ, RZ, -R18 ;  /* 0x000000ffff137224 */ /* 0x000fc800078e0a12 */
[----:B------:R-:W-:Y:S02]  /*1f40*/  IMAD R19, R5, R19, R26 ;  /* 0x0000001305137224 */ /* 0x000fe400078e021a */
[----:B------:R-:W-:-:S03]  /*1f50*/  IMAD R23, R23, R10, RZ ;  /* 0x0000000a17177224 */ /* 0x000fc600078e02ff */
[----:B------:R-:W-:Y:S02]  /*1f60*/  SEL R18, R19, RZ, P1 ;  /* 0x000000ff13127207 */ /* 0x000fe40000800000 */
[----:B------:R-:W-:-:S03]  /*1f70*/  SHF.R.S64 R19, RZ, 0x1e, R26 ;  /* 0x0000001eff137819 */ /* 0x000fc6000000101a */
[----:B------:R-:W-:Y:S01]  /*1f80*/  IMAD R23, R18, R11, R23 ;  /* 0x0000000b12177224 */ /* 0x000fe200078e0217 */
[----:B------:R-:W-:-:S04]  /*1f90*/  IADD3 R18, P4, PT, R19, R12, RZ ;  /* 0x0000000c13127210 */ /* 0x000fc80007f9e0ff */
[C---:B------:R-:W-:Y:S02]  /*1fa0*/  IADD3 R22, P5, PT, R23.reuse, R14, RZ ;  /* 0x0000000e17167210 */ /* 0x040fe40007fbe0ff */
[----:B------:R-:W-:Y:S02]  /*1fb0*/  LEA.HI.X.SX32 R19, R26, R13, 0x2, P4 ;  /* 0x0000000d1a137211 */ /* 0x000fe400020f16ff */
[----:B------:R-:W-:-:S03]  /*1fc0*/  LEA.HI.X.SX32 R23, R23, R15, 0x1, P5 ;  /* 0x0000000f17177211 */ /* 0x000fc600028f0eff */
[----:B------:R-:W2:Y:S04]  /*1fd0*/  LDG.E R18, desc[UR8][R18.64] ;  /* 0x0000000812127981 */ /* 0x000ea8000c1e1900 */
[----:B------:R-:W3:Y:S01]  /*1fe0*/  LDG.E.U8 R22, desc[UR8][R22.64] ;  /* 0x0000000816167981 */ /* 0x000ee2000c1e1100 */
[----:B--2---:R-:W-:Y:S01]  /*1ff0*/  FMUL R27, R18, R17 ;  /* 0x00000011121b7220 */ /* 0x004fe20000400000 */
[----:B---3--:R-:W-:Y:S02]  /*2000*/  ISETP.NE.AND P4, PT, R22, RZ, PT ;  /* 0x000000ff1600720c */ /* 0x008fe40003f85270 */
[----:B------:R-:W-:Y:S02]  /*2010*/  LOP3.LUT R22, R0, 0x800, RZ, 0xfc, !PT ;  /* 0x0000080000167812 */ /* 0x000fe400078efcff */
[----:B------:R-:W-:-:S02]  /*2020*/  FSEL R26, R27, R16, P4 ;  /* 0x000000101b1a7208 */ /* 0x000fc40002000000 */
[----:B------:R-:W-:-:S03]  /*2030*/  ISETP.NE.AND P4, PT, R4, 0x2, PT ;  /* 0x000000020400780c */ /* 0x000fc60003f85270 */
        /* <DEDUP_REMOVED lines=8> */
[----:B0-----:R-:W-:Y:S01]  /*20c0*/  FFMA R20, R27, R29, R20 ;  /* 0x0000001d1b147223 */ /* 0x001fe20000000014 */
[----:B------:R-:W-:Y:S06]  /*20d0*/  @!P4 BRA `(.L_x_19051) ;  /* 0x0000000000a0c947 */ /* 0x000fec0003800000 */
[----:B------:R-:W-:-:S05]  /*20e0*/  VIADD R8, R8, 0x800 ;  /* 0x0000080008087836 */ /* 0x000fca0000000000 */
        /* <DEDUP_REMOVED lines=17> */
[----:B------:R-:W-:Y:S02]  /*2200*/  SEL R0, R5, RZ, P1 ;  /* 0x000000ff05007207 */ /* 0x000fe40000800000 */
        /* <DEDUP_REMOVED lines=8> */
[----:B------:R-:W0:Y:S02]  /*2290*/  S2R R22, SR_TID.X ;  /* 0x0000000000167919 */ /* 0x000e240000002100 */
[----:B0-----:R-:W-:Y:S02]  /*22a0*/  LOP3.LUT R22, R22, 0xc00, RZ, 0xfc, !PT ;  /* 0x00000c0016167812 */ /* 0x001fe400078efcff */
[----:B--2---:R-:W-:-:S13]  /*22b0*/  ISETP.NE.AND P0, PT, R14, RZ, PT ;  /* 0x000000ff0e00720c */ /* 0x004fda0003f05270 */
[----:B---3--:R-:W-:-:S04]  /*22c0*/  @P0 FMUL R16, R12, R17 ;  /* 0x000000110c100220 */ /* 0x008fc80000400000 */
        /* <DEDUP_REMOVED lines=8> */
[----:B0-----:R-:W-:-:S07]  /*2350*/  FFMA R20, R25, R5, R20 ;  /* 0x0000000519147223 */ /* 0x001fce0000000014 */
.L_x_19051:
[----:B------:R-:W-:Y:S05]  /*2360*/  BSYNC.RECONVERGENT B1 ;  /* 0x0000000000017941 */ /* 0x000fea0003800200 */
.L_x_19050:
[----:B------:R-:W-:-:S13]  /*2370*/  ISETP.GE.U32.AND P0, PT, R2, 0xc00, PT ;  /* 0x00000c000200780c */ /* 0x000fda0003f06070 */
[----:B------:R-:W-:Y:S05]  /*2380*/  @!P0 BRA `(.L_x_19049) ;  /* 0x0000000c00088947 */ /* 0x000fea0003800000 */
[----:B------:R-:W0:Y:S08]  /*2390*/  LDC R0, c[0x0][0x3a8] ;  /* 0x0000ea00ff007b82 */ /* 0x000e300000000800 */
[----:B-1----:R-:W1:Y:S08]  /*23a0*/  LDC.64 R8, c[0x0][0x390] ;  /* 0x0000e400ff087b82 */ /* 0x002e700000000a00 */
[----:B------:R-:W2:Y:S01]  /*23b0*/  LDC.64 R6, c[0x0][0x398] ;  /* 0x0000e600ff067b82 */ /* 0x000ea20000000a00 */
[----:B0-----:R-:W-:-:S07]  /*23c0*/  IABS R14, R0 ;  /* 0x00000000000e7213 */ /* 0x001fce0000000000 */
[----:B------:R-:W0:Y:S01]  /*23d0*/  LDC R15, c[0x0][0x3a8] ;  /* 0x0000ea00ff0f7b82 */ /* 0x000e220000000800 */
[----:B------:R-:W3:Y:S01]  /*23e0*/  I2F.RP R0, R14 ;  /* 0x0000000e00007306 */ /* 0x000ee20000209400 */
[----:B-1----:R-:W-:-:S06]  /*23f0*/  ISETP.NE.U32.AND P0, PT, R8, 0x1, PT ;  /* 0x000000010800780c */ /* 0x002fcc0003f05070 */
[----:B------:R-:W1:Y:S01]  /*2400*/  LDC R17, c[0x0][0x3c8] ;  /* 0x0000f200ff117b82 */ /* 0x000e620000000800 */
[----:B------:R-:W-:Y:S02]  /*2410*/  ISETP.NE.AND.EX P0, PT, R9, RZ, PT, P0 ;  /* 0x000000ff0900720c */ /* 0x000fe40003f05300 */
[----:B--2---:R-:W-:Y:S01]  /*2420*/  ISETP.NE.U32.AND P1, PT, R6, 0x1, PT ;  /* 0x000000010600780c */ /* 0x004fe20003f25070 */
[----:B---3--:R-:W2:Y:S03]  /*2430*/  MUFU.RCP R0, R0 ;  /* 0x0000000000007308 */ /* 0x008ea60000001000 */
[----:B------:R-:W-:Y:S01]  /*2440*/  ISETP.NE.AND.EX P1, PT, R7, RZ, PT, P1 ;  /* 0x000000ff0700720c */ /* 0x000fe20003f25310 */
[----:B--2---:R-:W-:-:S04]  /*2450*/  VIADD R4, R0, 0xffffffe ;  /* 0x0ffffffe00047836 */ /* 0x004fc80000000000 */
[----:B------:R2:W3:Y:S02]  /*2460*/  F2I.FTZ.U32.TRUNC.NTZ R5, R4 ;  /* 0x0000000400057305 */ /* 0x0004e4000021f000 */
[----:B--2---:R-:W-:Y:S02]  /*2470*/  IMAD.MOV.U32 R4, RZ, RZ, RZ ;  /* 0x000000ffff047224 */ /* 0x004fe400078e00ff */
[----:B---3--:R-:W-:-:S04]  /*2480*/  IMAD.MOV R3, RZ, RZ, -R5 ;  /* 0x000000ffff037224 */ /* 0x008fc800078e0a05 */
[----:B------:R-:W-:-:S04]  /*2490*/  IMAD R3, R3, R14, RZ ;  /* 0x0000000e03037224 */ /* 0x000fc800078e02ff */
[----:B01----:R-:W-:-:S07]  /*24a0*/  IMAD.HI.U32 R0, R5, R3, R4 ;  /* 0x0000000305007227 */ /* 0x003fce00078e0004 */
.L_x_19052:
[----:B------:R-:W-:Y:S01]  /*24b0*/  IABS R3, R15 ;  /* 0x0000000f00037213 */ /* 0x000fe20000000000 */
[----:B------:R-:W-:-:S03]  /*24c0*/  IMAD R8, R17, UR5, R22 ;  /* 0x0000000511087c24 */ /* 0x000fc6000f8e0216 */
[----:B------:R-:W0:Y:S01]  /*24d0*/  I2F.RP R9, R3 ;  /* 0x0000000300097306 */ /* 0x000e220000209400 */
[C---:B------:R-:W-:Y:S01]  /*24e0*/  VIADD R6, R8.reuse, 0x400 ;  /* 0x0000040008067836 */ /* 0x040fe20000000000 */
[----:B------:R-:W-:Y:S01]  /*24f0*/  IABS R7, R8 ;  /* 0x0000000800077213 */ /* 0x000fe20000000000 */
[C---:B------:R-:W-:Y:S01]  /*2500*/  VIADD R24, R8.reuse, 0x800 ;  /* 0x0000080008187836 */ /* 0x040fe20000000000 */
[----:B------:R-:W-:Y:S02]  /*2510*/  IADD3 R18, PT, PT, R8, 0xc00, RZ ;  /* 0x00000c0008127810 */ /* 0x000fe40007ffe0ff */
[----:B------:R-:W-:Y:S01]  /*2520*/  IABS R12, R6 ;  /* 0x00000006000c7213 */ /* 0x000fe20000000000 */
[----:B------:R-:W-:Y:S01]  /*2530*/  IMAD.HI.U32 R11, R0, R7, RZ ;  /* 0x00000007000b7227 */ /* 0x000fe200078e00ff */
[----:B------:R-:W-:-:S04]  /*2540*/  IABS R13, R24 ;  /* 0x00000018000d7213 */ /* 0x000fc80000000000 */
[----:B------:R-:W-:Y:S01]  /*2550*/  IADD3 R0, PT, PT, -R11, RZ, RZ ;  /* 0x000000ff0b007210 */ /* 0x000fe20007ffe1ff */
[----:B0-----:R-:W0:Y:S04]  /*2560*/  MUFU.RCP R9, R9 ;  /* 0x0000000900097308 */ /* 0x001e280000001000 */
[----:B------:R-:W-:-:S05]  /*2570*/  IMAD R7, R3, R0, R7 ;  /* 0x0000000003077224 */ /* 0x000fca00078e0207 */
[----:B------:R-:W-:Y:S01]  /*2580*/  ISETP.GT.U32.AND P5, PT, R14, R7, PT ;  /* 0x000000070e00720c */ /* 0x000fe20003fa4070 */
[----:B0-----:R-:W-:-:S12]  /*2590*/  VIADD R4, R9, 0xffffffe ;  /* 0x0ffffffe09047836 */ /* 0x001fd80000000000 */
[----:B------:R-:W-:Y:S01]  /*25a0*/  @!P5 IMAD.IADD R7, R7, 0x1, -R3 ;  /* 0x000000010707d824 */ /* 0x000fe200078e0a03 */
[----:B------:R0:W1:Y:S01]  /*25b0*/  F2I.FTZ.U32.TRUNC.NTZ R5, R4 ;  /* 0x0000000400057305 */ /* 0x000062000021f000 */
[----:B------:R-:W-:-:S03]  /*25c0*/  @!P5 VIADD R11, R11, 0x1 ;  /* 0x000000010b0bd836 */ /* 0x000fc60000000000 */
[----:B------:R-:W-:Y:S01]  /*25d0*/  ISETP.GE.U32.AND P3, PT, R7, R14, PT ;  /* 0x0000000e0700720c */ /* 0x000fe20003f66070 */
[----:B------:R-:W-:Y:S02]  /*25e0*/  IMAD.MOV.U32 R14, RZ, RZ, R3 ;  /* 0x000000ffff0e7224 */ /* 0x000fe400078e0003 */
[----:B0-----:R-:W-:Y:S02]  /*25f0*/  IMAD.MOV.U32 R4, RZ, RZ, RZ ;  /* 0x000000ffff047224 */ /* 0x001fe400078e00ff */
[----:B-1----:R-:W-:-:S08]  /*2600*/  IMAD.MOV R10, RZ, RZ, -R5 ;  /* 0x000000ffff0a7224 */ /* 0x002fd000078e0a05 */
[----:B------:R-:W-:Y:S02]  /*2610*/  @P3 VIADD R11, R11, 0x1 ;  /* 0x000000010b0b3836 */ /* 0x000fe40000000000 */
[----:B------:R-:W-:-:S04]  /*2620*/  IMAD R9, R10, R3, RZ ;  /* 0x000000030a097224 */ /* 0x000fc800078e02ff */
[----:B------:R-:W-:-:S04]  /*2630*/  IMAD.HI.U32 R0, R5, R9, R4 ;  /* 0x0000000905007227 */ /* 0x000fc800078e0004 */
[----:B------:R-:W-:Y:S01]  /*2640*/  IMAD.MOV.U32 R5, RZ, RZ, R12 ;  /* 0x000000ffff057224 */ /* 0x000fe200078e000c */
[----:B------:R-:W-:Y:S01]  /*2650*/  IABS R12, R18 ;  /* 0x00000012000c7213 */ /* 0x000fe20000000000 */
[----:B------:R-:W-:-:S04]  /*2660*/  IMAD.HI.U32 R7, R0, R13, RZ ;  /* 0x0000000d00077227 */ /* 0x000fc800078e00ff */
[----:B------:R-:W-:-:S04]  /*2670*/  IMAD.HI.U32 R10, R0, R5, RZ ;  /* 0x00000005000a7227 */ /* 0x000fc800078e00ff */
[----:B------:R-:W-:Y:S02]  /*2680*/  IMAD.MOV R4, RZ, RZ, -R10 ;  /* 0x000000ffff047224 */ /* 0x000fe400078e0a0a */
[----:B------:R-:W-:-:S04]  /*2690*/  IMAD.HI.U32 R9, R0, R12, RZ ;  /* 0x0000000c00097227 */ /* 0x000fc800078e00ff */
[----:B------:R-:W-:Y:S02]  /*26a0*/  IMAD R5, R3, R4, R5 ;  /* 0x0000000403057224 */ /* 0x000fe400078e0205 */
[----:B------:R-:W-:-:S03]  /*26b0*/  IMAD.MOV R4, RZ, RZ, -R7 ;  /* 0x000000ffff047224 */ /* 0x000fc600078e0a07 */
[----:B------:R-:W-:Y:S01]  /*26c0*/  ISETP.GT.U32.AND P4, PT, R14, R5, PT ;  /* 0x000000050e00720c */ /* 0x000fe20003f84070 */
[----:B------:R-:W-:Y:S02]  /*26d0*/  IMAD R13, R3, R4, R13 ;  /* 0x00000004030d7224 */ /* 0x000fe400078e020d */
[----:B------:R-:W-:-:S03]  /*26e0*/  IMAD.MOV R4, RZ, RZ, -R9 ;  /* 0x000000ffff047224 */ /* 0x000fc600078e0a09 */
[----:B------:R-:W-:-:S07]  /*26f0*/  ISETP.GT.U32.AND P6, PT, R14, R13, PT ;  /* 0x0000000d0e00720c */ /* 0x000fce0003fc4070 */
[----:B------:R-:W-:Y:S01]  /*2700*/  @!P4 IMAD.IADD R5, R5, 0x1, -R3 ;  /* 0x000000010505c824 */ /* 0x000fe200078e0a03 */
[----:B------:R-:W-:-:S04]  /*2710*/  @!P4 IADD3 R10, PT, PT, R10, 0x1, RZ ;  /* 0x000000010a0ac810 */ /* 0x000fc80007ffe0ff */
[----:B------:R-:W-:Y:S01]  /*2720*/  ISETP.GE.U32.AND P5, PT, R5, R14, PT ;  /* 0x0000000e0500720c */ /* 0x000fe20003fa6070 */
[----:B------:R-:W-:Y:S01]  /*2730*/  IMAD R5, R3, R4, R12 ;  /* 0x0000000403057224 */ /* 0x000fe200078e020c */
[-C--:B------:R-:W-:Y:S01]  /*2740*/  LOP3.LUT R4, R8, R15.reuse, RZ, 0x3c, !PT ;  /* 0x0000000f08047212 */ /* 0x080fe200078e3cff */
[----:B------:R-:W-:Y:S01]  /*2750*/  @!P6 IMAD.IADD R13, R13, 0x1, -R3 ;  /* 0x000000010d0de824 */ /* 0x000fe200078e0a03 */
[----:B------:R-:W-:Y:S01]  /*2760*/  LOP3.LUT R12, R24, R15, RZ, 0x3c, !PT ;  /* 0x0000000f180c7212 */ /* 0x000fe200078e3cff */
[----:B------:R-:W-:Y:S01]  /*2770*/  @!P6 VIADD R7, R7, 0x1 ;  /* 0x000000010707e836 */ /* 0x000fe20000000000 */
[----:B------:R-:W-:Y:S02]  /*2780*/  ISETP.GT.U32.AND P3, PT, R14, R5, PT ;  /* 0x000000050e00720c */ /* 0x000fe40003f64070 */
[----:B------:R-:W-:Y:S02]  /*2790*/  ISETP.GE.U32.AND P4, PT, R13, R14, PT ;  /* 0x0000000e0d00720c */ /* 0x000fe40003f86070 */
[----:B------:R-:W-:-:S03]  /*27a0*/  LOP3.LUT R13, R18, R15, RZ, 0x3c, !PT ;  /* 0x0000000f120d7212 */ /* 0x000fc600078e3cff */
[----:B------:R-:W-:Y:S01]  /*27b0*/  @P5 VIADD R10, R10, 0x1 ;  /* 0x000000010a0a5836 */ /* 0x000fe20000000000 */
[----:B------:R-:W-:Y:S02]  /*27c0*/  ISETP.GE.AND P5, PT, R4, RZ, PT ;  /* 0x000000ff0400720c */ /* 0x000fe40003fa6270 */
[----:B------:R-:W-:-:S03]  /*27d0*/  LOP3.LUT R4, R6, R15, RZ, 0x3c, !PT ;  /* 0x0000000f06047212 */ /* 0x000fc600078e3cff */
[----:B------:R-:W-:Y:S01]  /*27e0*/  @!P3 IMAD.IADD R5, R5, 0x1, -R3 ;  /* 0x000000010505b824 */ /* 0x000fe200078e0a03 */
[----:B------:R-:W-:Y:S01]  /*27f0*/  ISETP.GE.AND P6, PT, R4, RZ, PT ;  /* 0x000000ff0400720c */ /* 0x000fe20003fc6270 */
[----:B------:R-:W-:Y:S01]  /*2800*/  @P4 VIADD R7, R7, 0x1 ;  /* 0x0000000107074836 */ /* 0x000fe20000000000 */
[----:B------:R-:W-:Y:S01]  /*2810*/  SHF.R.S64 R4, RZ, 0x1e, R8 ;  /* 0x0000001eff047819 */ /* 0x000fe20000001008 */
[----:B------:R-:W-:Y:S01]  /*2820*/  @!P3 VIADD R9, R9, 0x1 ;  /* 0x000000010909b836 */ /* 0x000fe20000000000 */
[----:B------:R-:W-:Y:S02]  /*2830*/  LOP3.LUT R3, RZ, R15, RZ, 0x33, !PT ;  /* 0x0000000fff037212 */ /* 0x000fe400078e33ff */
[----:B------:R-:W-:Y:S01]  /*2840*/  IADD3 R4, P4, PT, R4, UR12, RZ ;  /* 0x0000000c04047c10 */ /* 0x000fe2000ff9e0ff */
[----:B------:R-:W-:Y:S01]  /*2850*/  @!P5 IMAD.MOV R11, RZ, RZ, -R11 ;  /* 0x000000ffff0bd224 */ /* 0x000fe200078e0a0b */
[----:B------:R-:W-:Y:S02]  /*2860*/  ISETP.GE.U32.AND P5, PT, R5, R14, PT ;  /* 0x0000000e0500720c */ /* 0x000fe40003fa6070 */
[----:B------:R-:W-:-:S02]  /*2870*/  LEA.HI.X.SX32 R5, R8, UR13, 0x2, P4 ;  /* 0x0000000d08057c11 */ /* 0x000fc4000a0f16ff */
[----:B------:R-:W-:Y:S01]  /*2880*/  ISETP.NE.AND P4, PT, R15, RZ, PT ;  /* 0x000000ff0f00720c */ /* 0x000fe20003f85270 */
[----:B------:R-:W-:Y:S01]  /*2890*/  @!P6 IMAD.MOV R10, RZ, RZ, -R10 ;  /* 0x000000ffff0ae224 */ /* 0x000fe200078e0a0a */
[----:B------:R-:W-:Y:S01]  /*28a0*/  ISETP.GE.AND P3, PT, R12, RZ, PT ;  /* 0x000000ff0c00720c */ /* 0x000fe20003f66270 */
[----:B------:R0:W2:Y:S01]  /*28b0*/  LDG.E R16, desc[UR8][R4.64] ;  /* 0x0000000804107981 */ /* 0x0000a2000c1e1900 */
[----:B------:R-:W-:Y:S02]  /*28c0*/  SEL R11, R3, R11, !P4 ;  /* 0x0000000b030b7207 */ /* 0x000fe40006000000 */
[----:B------:R-:W-:Y:S02]  /*28d0*/  ISETP.GE.AND P6, PT, R13, RZ, PT ;  /* 0x000000ff0d00720c */ /* 0x000fe40003fc6270 */
[C---:B------:R-:W-:Y:S02]  /*28e0*/  IADD3 R12, PT, PT, -R11.reuse, RZ, RZ ;  /* 0x000000ff0b0c7210 */ /* 0x040fe40007ffe1ff */
[----:B------:R-:W-:Y:S01]  /*28f0*/  SEL R11, R11, RZ, P0 ;  /* 0x000000ff0b0b7207 */ /* 0x000fe20000000000 */
[----:B------:R-:W-:Y:S01]  /*2900*/  @P5 VIADD R9, R9, 0x1 ;  /* 0x0000000109095836 */ /* 0x000fe20000000000 */
[----:B------:R-:W-:Y:S01]  /*2910*/  SEL R10, R3, R10, !P4 ;  /* 0x0000000a030a7207 */ /* 0x000fe20006000000 */
[----:B------:R-:W-:-:S02]  /*2920*/  IMAD R8, R15, R12, R8 ;  /* 0x0000000c0f087224 */ /* 0x000fc400078e0208 */
[----:B------:R-:W-:Y:S02]  /*2930*/  IMAD.MOV.U32 R12, RZ, RZ, R7 ;  /* 0x000000ffff0c7224 */ /* 0x000fe400078e0007 */
[----:B------:R-:W-:Y:S01]  /*2940*/  IMAD R11, R11, UR6, RZ ;  /* 0x000000060b0b7c24 */ /* 0x000fe2000f8e02ff */
[----:B------:R-:W-:Y:S01]  /*2950*/  SEL R8, R8, RZ, P1 ;  /* 0x000000ff08087207 */ /* 0x000fe20000800000 */
[----:B------:R-:W-:Y:S02]  /*2960*/  @!P3 IMAD.MOV R12, RZ, RZ, -R12 ;  /* 0x000000ffff0cb224 */ /* 0x000fe400078e0a0c */
[----:B------:R-:W-:Y:S02]  /*2970*/  IMAD.MOV R13, RZ, RZ, -R10 ;  /* 0x000000ffff0d7224 */ /* 0x000fe400078e0a0a */
[----:B------:R-:W-:Y:S01]  /*2980*/  @!P6 IMAD.MOV R9, RZ, RZ, -R9 ;  /* 0x000000ffff09e224 */ /* 0x000fe200078e0a09 */
[----:B0-----:R-:W-:Y:S01]  /*2990*/  SEL R4, R3, R12, !P4 ;  /* 0x0000000c03047207 */ /* 0x001fe20006000000 */
[----:B------:R-:W-:-:S02]  /*29a0*/  IMAD R8, R8, UR7, R11 ;  /* 0x0000000708087c24 */ /* 0x000fc4000f8e020b */
[----:B------:R-:W-:Y:S01]  /*29b0*/  IMAD R7, R15, R13, R6 ;  /* 0x0000000d0f077224 */ /* 0x000fe200078e0206 */
[----:B------:R-:W-:Y:S02]  /*29c0*/  SEL R3, R3, R9, !P4 ;  /* 0x0000000903037207 */ /* 0x000fe40006000000 */
[C---:B------:R-:W-:Y:S02]  /*29d0*/  IADD3 R28, P3, PT, R8.reuse, UR14, RZ ;  /* 0x0000000e081c7c10 */ /* 0x040fe4000ff7e0ff */
[----:B------:R-:W-:Y:S01]  /*29e0*/  SEL R5, R7, RZ, P1 ;  /* 0x000000ff07057207 */ /* 0x000fe20000800000 */
[----:B------:R-:W-:Y:S01]  /*29f0*/  IMAD.MOV R7, RZ, RZ, -R3 ;  /* 0x000000ffff077224 */ /* 0x000fe200078e0a03 */
[----:B------:R-:W-:Y:S01]  /*2a00*/  LEA.HI.X.SX32 R29, R8, UR15, 0x1, P3 ;  /* 0x0000000f081d7c11 */ /* 0x000fe200098f0eff */
[----:B------:R-:W-:Y:S01]  /*2a10*/  IMAD.MOV R9, RZ, RZ, -R4 ;  /* 0x000000ffff097224 */ /* 0x000fe200078e0a04 */
[----:B------:R-:W-:Y:S01]  /*2a20*/  SEL R10, R10, RZ, P0 ;  /* 0x000000ff0a0a7207 */ /* 0x000fe20000000000 */
[----:B------:R-:W-:Y:S01]  /*2a30*/  IMAD R7, R15, R7, R18 ;  /* 0x000000070f077224 */ /* 0x000fe200078e0212 */
[----:B------:R-:W-:Y:S01]  /*2a40*/  SEL R8, R3, RZ, P0 ;  /* 0x000000ff03087207 */ /* 0x000fe20000000000 */
[----:B------:R-:W-:Y:S01]  /*2a50*/  IMAD R3, R15, R9, R24 ;  /* 0x000000090f037224 */ /* 0x000fe200078e0218 */
[----:B------:R-:W-:Y:S01]  /*2a60*/  SEL R4, R4, RZ, P0 ;  /* 0x000000ff04047207 */ /* 0x000fe20000000000 */
[----:B------:R-:W-:-:S02]  /*2a70*/  IMAD R10, R10, UR6, RZ ;  /* 0x000000060a0a7c24 */ /* 0x000fc4000f8e02ff */
[----:B------:R-:W-:Y:S01]  /*2a80*/  IMAD R9, R8, UR6, RZ ;  /* 0x0000000608097c24 */ /* 0x000fe2000f8e02ff */
[----:B------:R-:W-:Y:S02]  /*2a90*/  SEL R8, R7, RZ, P1 ;  /* 0x000000ff07087207 */ /* 0x000fe40000800000 */
[----:B------:R-:W-:Y:S01]  /*2aa0*/  SHF.R.S64 R12, RZ, 0x1e, R6 ;  /* 0x0000001eff0c7819 */ /* 0x000fe20000001006 */
[----:B------:R-:W-:Y:S01]  /*2ab0*/  IMAD R5, R5, UR7, R10 ;  /* 0x0000000705057c24 */ /* 0x000fe2000f8e020a */
[----:B------:R-:W-:Y:S01]  /*2ac0*/  SEL R7, R3, RZ, P1 ;  /* 0x000000ff03077207 */ /* 0x000fe20000800000 */
[----:B------:R-:W-:Y:S01]  /*2ad0*/  IMAD R4, R4, UR6, RZ ;  /* 0x0000000604047c24 */ /* 0x000fe2000f8e02ff */
[----:B------:R-:W-:Y:S01]  /*2ae0*/  IADD3 R12, P4, PT, R12, UR12, RZ ;  /* 0x0000000c0c0c7c10 */ /* 0x000fe2000ff9e0ff */
[----:B------:R-:W-:Y:S01]  /*2af0*/  IMAD R9, R8, UR7, R9 ;  /* 0x0000000708097c24 */ /* 0x000fe2000f8e0209 */
[----:B------:R-:W3:Y:S01]  /*2b00*/  LDG.E.U8 R3, desc[UR8][R28.64] ;  /* 0x000000081c037981 */ /* 0x000ee2000c1e1100 */
[----:B------:R-:W-:Y:S01]  /*2b10*/  IMAD R11, R7, UR7, R4 ;  /* 0x00000007070b7c24 */ /* 0x000fe2000f8e0204 */
[----:B------:R-:W-:-:S02]  /*2b20*/  IADD3 R4, P3, PT, R5, UR14, RZ ;  /* 0x0000000e05047c10 */ /* 0x000fc4000ff7e0ff */
[----:B------:R-:W-:Y:S02]  /*2b30*/  LEA.HI.X.SX32 R13, R6, UR13, 0x2, P4 ;  /* 0x0000000d060d7c11 */ /* 0x000fe4000a0f16ff */
[----:B------:R-:W-:Y:S02]  /*2b40*/  SHF.R.S64 R8, RZ, 0x1e, R24 ;  /* 0x0000001eff087819 */ /* 0x000fe40000001018 */
[----:B------:R-:W-:Y:S01]  /*2b50*/  IADD3 R6, P5, PT, R9, UR14, RZ ;  /* 0x0000000e09067c10 */ /* 0x000fe2000ffbe0ff */
[----:B------:R0:W5:Y:S01]  /*2b60*/  LDG.E R26, desc[UR8][R12.64] ;  /* 0x000000080c1a7981 */ /* 0x000162000c1e1900 */
[----:B------:R-:W-:Y:S02]  /*2b70*/  LEA.HI.X.SX32 R5, R5, UR15, 0x1, P3 ;  /* 0x0000000f05057c11 */ /* 0x000fe400098f0eff */
[----:B------:R-:W-:Y:S02]  /*2b80*/  IADD3 R8, P3, PT, R8, UR12, RZ ;  /* 0x0000000c08087c10 */ /* 0x000fe4000ff7e0ff */
[----:B------:R-:W-:Y:S01]  /*2b90*/  IADD3 R10, P4, PT, R11, UR14, RZ ;  /* 0x0000000e0b0a7c10 */ /* 0x000fe2000ff9e0ff */
[----:B------:R2:W4:Y:S01]  /*2ba0*/  LDG.E.U8 R4, desc[UR8][R4.64] ;  /* 0x0000000804047981 */ /* 0x000522000c1e1100 */
[----:B------:R-:W-:-:S02]  /*2bb0*/  LEA.HI.X.SX32 R7, R9, UR15, 0x1, P5 ;  /* 0x0000000f09077c11 */ /* 0x000fc4000a8f0eff */
[----:B------:R-:W-:Y:S02]  /*2bc0*/  LEA.HI.X.SX32 R9, R24, UR13, 0x2, P3 ;  /* 0x0000000d18097c11 */ /* 0x000fe400098f16ff */
[----:B------:R-:W-:Y:S01]  /*2bd0*/  LEA.HI.X.SX32 R11, R11, UR15, 0x1, P4 ;  /* 0x0000000f0b0b7c11 */ /* 0x000fe2000a0f0eff */
[----:B------:R5:W4:Y:S01]  /*2be0*/  LDG.E.U8 R6, desc[UR8][R6.64] ;  /* 0x0000000806067981 */ /* 0x000b22000c1e1100 */
[----:B------:R-:W-:-:S03]  /*2bf0*/  SHF.R.S64 R19, RZ, 0x1e, R18 ;  /* 0x0000001eff137819 */ /* 0x000fc60000001012 */
[----:B------:R-:W4:Y:S01]  /*2c00*/  LDG.E R8, desc[UR8][R8.64] ;  /* 0x0000000808087981 */ /* 0x000f22000c1e1900 */
[----:B0-----:R-:W-:-:S03]  /*2c10*/  IADD3 R12, P3, PT, R19, UR12, RZ ;  /* 0x0000000c130c7c10 */ /* 0x001fc6000ff7e0ff */
[----:B------:R-:W4:Y:S01]  /*2c20*/  LDG.E.U8 R10, desc[UR8][R10.64] ;  /* 0x000000080a0a7981 */ /* 0x000f22000c1e1100 */
[----:B------:R-:W-:Y:S02]  /*2c30*/  LEA.HI.X.SX32 R13, R18, UR13, 0x2, P3 ;  /* 0x0000000d120d7c11 */ /* 0x000fe400098f16ff */
[----:B------:R-:W2:Y:S03]  /*2c40*/  LDC.64 R18, c[0x0][0x3d0] ;  /* 0x0000f400ff127b82 */ /* 0x000ea60000000a00 */
[----:B------:R-:W4:Y:S01]  /*2c50*/  LDG.E R12, desc[UR8][R12.64] ;  /* 0x000000080c0c7981 */ /* 0x000f22000c1e1900 */
[----:B------:R-:W-:Y:S02]  /*2c60*/  VIADD R22, R22, 0x1000 ;  /* 0x0000100016167836 */ /* 0x000fe40000000000 */
[----:B--2---:R-:W-:Y:S01]  /*2c70*/  FMUL R5, R16, R19 ;  /* 0x0000001310057220 */ /* 0x004fe20000400000 */
[----:B---3--:R-:W-:-:S04]  /*2c80*/  ISETP.NE.AND P3, PT, R3, RZ, PT ;  /* 0x000000ff0300720c */ /* 0x008fc80003f65270 */
[-C--:B------:R-:W-:Y:S01]  /*2c90*/  FSEL R16, R5, R18.reuse, P3 ;  /* 0x0000001205107208 */ /* 0x080fe20001800000 */
[-C--:B-----5:R-:W-:Y:S01]  /*2ca0*/  FMUL R7, R26, R19.reuse ;  /* 0x000000131a077220 */ /* 0x0a0fe20000400000 */
[----:B------:R-:W-:Y:S02]  /*2cb0*/  MOV R3, 0x3bbb989d ;  /* 0x3bbb989d00037802 */ /* 0x000fe40000000f00 */
[----:B----4-:R-:W-:Y:S01]  /*2cc0*/  ISETP.NE.AND P3, PT, R4, RZ, PT ;  /* 0x000000ff0400720c */ /* 0x010fe20003f65270 */
[----:B------:R-:W-:Y:S01]  /*2cd0*/  FADD R16, -R21, R16 ;  /* 0x0000001015107221 */ /* 0x000fe20000000100 */
[----:B------:R-:W-:Y:S02]  /*2ce0*/  ISETP.NE.AND P4, PT, R6, RZ, PT ;  /* 0x000000ff0600720c */ /* 0x000fe40003f85270 */
[----:B------:R-:W-:Y:S01]  /*2cf0*/  FSEL R6, R7, R18, P3 ;  /* 0x0000001207067208 */ /* 0x000fe20001800000 */
[----:B------:R-:W-:Y:S01]  /*2d00*/  FMUL R9, R8, R19 ;  /* 0x0000001308097220 */ /* 0x000fe20000400000 */
[----:B------:R-:W-:-:S03]  /*2d10*/  ISETP.NE.AND P3, PT, R10, RZ, PT ;  /* 0x000000ff0a00720c */ /* 0x000fc60003f65270 */
[----:B------:R-:W-:Y:S01]  /*2d20*/  FADD R10, -R21, R6 ;  /* 0x00000006150a7221 */ /* 0x000fe20000000100 */
[----:B------:R-:W-:Y:S02]  /*2d30*/  IMAD.MOV.U32 R4, RZ, RZ, 0x437c0000 ;  /* 0x437c0000ff047424 */ /* 0x000fe400078e00ff */
[-C--:B------:R-:W-:Y:S01]  /*2d40*/  FFMA.SAT R5, R16, R3.reuse, 0.5 ;  /* 0x3f00000010057423 */ /* 0x080fe20000002003 */
[----:B------:R-:W-:Y:S01]  /*2d50*/  FSEL R8, R9, R18, P3 ;  /* 0x0000001209087208 */ /* 0x000fe20001800000 */
[----:B------:R-:W-:Y:S01]  /*2d60*/  FFMA.SAT R9, R10, R3, 0.5 ;  /* 0x3f0000000a097423 */ /* 0x000fe20000002003 */
[----:B------:R-:W-:Y:S01]  /*2d70*/  @P4 FMUL R18, R12, R19 ;  /* 0x000000130c124220 */ /* 0x000fe20000400000 */
[-C--:B------:R-:W-:Y:S02]  /*2d80*/  FFMA.RM R5, R5, R4.reuse, 12582913 ;  /* 0x4b40000105057423 */ /* 0x080fe40000004004 */
[----:B------:R-:W-:Y:S01]  /*2d90*/  FADD R8, -R21, R8 ;  /* 0x0000000815087221 */ /* 0x000fe20000000100 */
[-C--:B------:R-:W-:Y:S01]  /*2da0*/  FFMA.RM R6, R9, R4.reuse, 12582913 ;  /* 0x4b40000109067423 */ /* 0x080fe20000004004 */
[----:B------:R-:W-:Y:S01]  /*2db0*/  FADD R7, R5, -12583039 ;  /* 0xcb40007f05077421 */ /* 0x000fe20000000000 */
[----:B------:R-:W-:Y:S01]  /*2dc0*/  FADD R18, -R21, R18 ;  /* 0x0000001215127221 */ /* 0x000fe20000000100 */
[-C--:B------:R-:W-:Y:S01]  /*2dd0*/  FFMA.SAT R9, R8, R3.reuse, 0.5 ;  /* 0x3f00000008097423 */ /* 0x080fe20000002003 */
[----:B------:R-:W-:Y:S01]  /*2de0*/  FADD R11, R6, -12583039 ;  /* 0xcb40007f060b7421 */ /* 0x000fe20000000000 */
[----:B------:R-:W-:Y:S01]  /*2df0*/  FFMA R7, R16, 1.4426950216293334961, -R7 ;  /* 0x3fb8aa3b10077823 */ /* 0x000fe20000000807 */
[----:B------:R-:W-:Y:S01]  /*2e00*/  FFMA.SAT R13, R18, R3, 0.5 ;  /* 0x3f000000120d7423 */ /* 0x000fe20000002003 */
[-C--:B------:R-:W-:Y:S01]  /*2e10*/  FFMA.RM R9, R9, R4.reuse, 12582913 ;  /* 0x4b40000109097423 */ /* 0x080fe20000004004 */
[----:B------:R-:W-:Y:S01]  /*2e20*/  FFMA R11, R10, 1.4426950216293334961, -R11 ;  /* 0x3fb8aa3b0a0b7823 */ /* 0x000fe2000000080b */
[----:B------:R-:W-:Y:S01]  /*2e30*/  FFMA R7, R16, 1.925963033500011079e-08, R7 ;  /* 0x32a5706010077823 */ /* 0x000fe20000000007 */
[----:B------:R-:W-:Y:S01]  /*2e40*/  FFMA.RM R4, R13, R4, 12582913 ;  /* 0x4b4000010d047423 */ /* 0x000fe20000004004 */
[----:B------:R-:W-:Y:S01]  /*2e50*/  FADD R3, R9, -12583039 ;  /* 0xcb40007f09037421 */ /* 0x000fe20000000000 */
[----:B------:R-:W-:-:S02]  /*2e60*/  FFMA R11, R10, 1.925963033500011079e-08, R11 ;  /* 0x32a570600a0b7823 */ /* 0x000fc4000000000b */
[----:B------:R-:W-:Y:S01]  /*2e70*/  FADD R13, R4, -12583039 ;  /* 0xcb40007f040d7421 */ /* 0x000fe20000000000 */
[----:B------:R-:W-:Y:S01]  /*2e80*/  FFMA R3, R8, 1.4426950216293334961, -R3 ;  /* 0x3fb8aa3b08037823 */ /* 0x000fe20000000803 */
[----:B------:R-:W0:Y:S02]  /*2e90*/  MUFU.EX2 R7, R7 ;  /* 0x0000000700077308 */ /* 0x000e240000000800 */
[----:B------:R-:W-:Y:S01]  /*2ea0*/  FFMA R13, R18, 1.4426950216293334961, -R13 ;  /* 0x3fb8aa3b120d7823 */ /* 0x000fe2000000080d */
[----:B------:R-:W-:-:S03]  /*2eb0*/  FFMA R8, R8, 1.925963033500011079e-08, R3 ;  /* 0x32a5706008087823 */ /* 0x000fc60000000003 */
[----:B------:R-:W-:Y:S02]  /*2ec0*/  FFMA R13, R18, 1.925963033500011079e-08, R13 ;  /* 0x32a57060120d7823 */ /* 0x000fe4000000000d */
[----:B------:R-:W1:Y:S01]  /*2ed0*/  MUFU.EX2 R11, R11 ;  /* 0x0000000b000b7308 */ /* 0x000e620000000800 */
[----:B------:R-:W-:Y:S02]  /*2ee0*/  IMAD.U32 R3, RZ, RZ, UR11 ;  /* 0x0000000bff037e24 */ /* 0x000fe4000f8e00ff */
[----:B------:R-:W-:-:S05]  /*2ef0*/  IMAD.SHL.U32 R5, R5, 0x800000, RZ ;  /* 0x0080000005057824 */ /* 0x000fca00078e00ff */
[----:B------:R-:W2:Y:S01]  /*2f00*/  MUFU.EX2 R8, R8 ;  /* 0x0000000800087308 */ /* 0x000ea20000000800 */
[----:B------:R-:W-:Y:S01]  /*2f10*/  ISETP.GE.AND P3, PT, R22, R3, PT ;  /* 0x000000031600720c */ /* 0x000fe20003f66270 */
[----:B------:R-:W-:Y:S02]  /*2f20*/  IMAD.SHL.U32 R6, R6, 0x800000, RZ ;  /* 0x0080000006067824 */ /* 0x000fe400078e00ff */
[----:B0-----:R-:W-:-:S04]  /*2f30*/  FFMA R5, R5, R7, R20 ;  /* 0x0000000705057223 */ /* 0x001fc80000000014 */
[----:B------:R-:W0:Y:S01]  /*2f40*/  MUFU.EX2 R13, R13 ;  /* 0x0000000d000d7308 */ /* 0x000e220000000800 */
[----:B------:R-:W-:Y:S02]  /*2f50*/  IMAD.SHL.U32 R9, R9, 0x800000, RZ ;  /* 0x0080000009097824 */ /* 0x000fe400078e00ff */
[----:B-1----:R-:W-:Y:S01]  /*2f60*/  FFMA R6, R6, R11, R5 ;  /* 0x0000000b06067223 */ /* 0x002fe20000000005 */
[----:B------:R-:W-:-:S03]  /*2f70*/  IMAD.SHL.U32 R4, R4, 0x800000, RZ ;  /* 0x0080000004047824 */ /* 0x000fc600078e00ff */
[----:B--2---:R-:W-:-:S04]  /*2f80*/  FFMA R9, R9, R8, R6 ;  /* 0x0000000809097223 */ /* 0x004fc80000000006 */
[----:B0-----:R-:W-:Y:S01]  /*2f90*/  FFMA R20, R4, R13, R9 ;  /* 0x0000000d04147223 */ /* 0x001fe20000000009 */
[----:B------:R-:W-:Y:S06]  /*2fa0*/  @!P3 BRA `(.L_x_19052) ;  /* 0xfffffff40040b947 */ /* 0x000fec000383ffff */
.L_x_19049:
[----:B0-----:R-:W-:Y:S05]  /*2fb0*/  BSYNC.RECONVERGENT B0 ;  /* 0x0000000000007941 */ /* 0x001fea0003800200 */
.L_x_19048:
[----:B------:R-:W0:Y:S01]  /*2fc0*/  S2R R6, SR_LANEID ;  /* 0x0000000000067919 */ /* 0x000e220000000000 */
[----:B--23--:R-:W-:Y:S01]  /*2fd0*/  @P2 MOV R4, 0x400 ;  /* 0x0000040000042802 */ /* 0x00cfe20000000f00 */
[----:B------:R-:W-:Y:S01]  /*2fe0*/  BSSY.RECONVERGENT B0, `(.L_x_19053) ;  /* 0x0000047000007945 */ /* 0x000fe20003800200 */
[----:B------:R-:W2:Y:S02]  /*2ff0*/  SHFL.DOWN PT, R5, R20, 0x1, 0x1f ;  /* 0x08201f0014057f89 */ /* 0x000ea400000e0000 */
[----:B------:R-:W-:Y:S01]  /*3000*/  @P2 IADD3 R4, PT, PT, R4, 0xa8, RZ ;  /* 0x000000a804042810 */ /* 0x000fe20007ffe0ff */
[----:B------:R-:W3:Y:S01]  /*3010*/  S2R R0, SR_TID.X ;  /* 0x0000000000007919 */ /* 0x000ee20000002100 */
[----:B------:R-:W5:Y:S01]  /*3020*/  @P2 S2R R7, SR_CgaCtaId ;  /* 0x0000000000072919 */ /* 0x000f620000008800 */
[----:B0-----:R-:W-:Y:S02]  /*3030*/  ISETP.GT.AND P0, PT, R6, 0x1e, PT ;  /* 0x0000001e0600780c */ /* 0x001fe40003f04270 */
[----:B---3--:R-:W-:-:S02]  /*3040*/  ISETP.NE.AND P1, PT, R0, RZ, PT ;  /* 0x000000ff0000720c */ /* 0x008fc40003f25270 */
[----:B-----5:R-:W-:-:S09]  /*3050*/  @P2 LEA R4, R7, R4, 0x18 ;  /* 0x0000000407042211 */ /* 0x020fd200078ec0ff */
[----:B--2---:R-:W-:Y:S01]  /*3060*/  @!P0 FADD R20, R5, R20 ;  /* 0x0000001405148221 */ /* 0x004fe20000000000 */
        /* <DEDUP_REMOVED lines=8> */
[----:B0-----:R-:W-:Y:S01]  /*30f0*/  @!P0 FADD R20, R20, R5 ;  /* 0x0000000514148221 */ /* 0x001fe20000000000 */
[----:B------:R-:W-:-:S02]  /*3100*/  ISETP.GT.AND P0, PT, R6, 0xf, PT ;  /* 0x0000000f0600780c */ /* 0x000fc40003f04270 */
[----:B------:R-:W-:Y:S02]  /*3110*/  @P2 SHF.R.U32.HI R6, RZ, 0x3, R0 ;  /* 0x00000003ff062819 */ /* 0x000fe40000011600 */
[----:B------:R-:W0:Y:S02]  /*3120*/  SHFL.DOWN PT, R5, R20, 0x10, 0x1f ;  /* 0x0a001f0014057f89 */ /* 0x000e2400000e0000 */
[----:B------:R-:W-:-:S05]  /*3130*/  @P2 LOP3.LUT R7, R6, 0x7c, RZ, 0xc0, !PT ;  /* 0x0000007c06072812 */ /* 0x000fca00078ec0ff */
[----:B------:R-:W-:Y:S02]  /*3140*/  @P2 IMAD.IADD R7, R7, 0x1, R4 ;  /* 0x0000000107072824 */ /* 0x000fe400078e0204 */
        /* <DEDUP_REMOVED lines=48> */
.L_x_19054:
[----:B------:R-:W-:Y:S05]  /*3450*/  BSYNC.RECONVERGENT B0 ;  /* 0x0000000000007941 */ /* 0x000fea0003800200 */
.L_x_19053:
[----:B------:R-:W3:Y:S01]  /*3460*/  S2UR UR7, SR_CgaCtaId ;  /* 0x00000000000779c3 */ /* 0x000ee20000008800 */
[----:B------:R-:W-:Y:S01]  /*3470*/  ISETP.GE.AND P0, PT, R0, R3, PT ;  /* 0x000000030000720c */ /* 0x000fe20003f06270 */
[----:B------:R-:W-:Y:S01]  /*3480*/  UMOV UR6, 0x400 ;  /* 0x0000040000067882 */ /* 0x000fe20000000000 */
[----:B------:R-:W0:Y:S01]  /*3490*/  LDCU UR11, c[0x0][0x3f0] ;  /* 0x00007e00ff0b77ac */ /* 0x000e220008000800 */
[----:B------:R-:W-:Y:S01]  /*34a0*/  BSSY.RECONVERGENT B0, `(.L_x_19055) ;  /* 0x00000ff000007945 */ /* 0x000fe20003800200 */
[----:B------:R-:W0:Y:S01]  /*34b0*/  LDCU UR22, c[0x0][0x3d4] ;  /* 0x00007a80ff1677ac */ /* 0x000e220008000800 */
[----:B------:R-:W0:Y:S01]  /*34c0*/  LDCU.64 UR20, c[0x0][0x3b8] ;  /* 0x00007700ff1477ac */ /* 0x000e220008000a00 */
[----:B------:R-:W0:Y:S01]  /*34d0*/  LDCU.64 UR14, c[0x0][0x3d8] ;  /* 0x00007b00ff0e77ac */ /* 0x000e220008000a00 */
[----:B------:R-:W0:Y:S01]  /*34e0*/  LDCU.128 UR24, c[0x0][0x380] ;  /* 0x00007000ff1877ac */ /* 0x000e220008000c00 */
[----:B---3--:R-:W-:Y:S01]  /*34f0*/  ULEA UR6, UR7, UR6, 0x18 ;  /* 0x0000000607067291 */ /* 0x008fe2000f8ec0ff */
[----:B------:R-:W-:Y:S06]  /*3500*/  BAR.SYNC.DEFER_BLOCKING 0x0 ;  /* 0x0000000000007b1d */ /* 0x000fec0000010000 */
[----:B0-----:R-:W-:Y:S05]  /*3510*/  @P0 BRA `(.L_x_19056) ;  /* 0x0000000c00dc0947 */ /* 0x001fea0003800000 */
[----:B------:R-:W0:Y:S01]  /*3520*/  LDS R4, [UR6+0x14c] ;  /* 0x00014c06ff047984 */ /* 0x000e220008000800 */
[----:B------:R-:W-:Y:S01]  /*3530*/  LOP3.LUT P0, RZ, R2, 0x400, RZ, 0xc0, !PT ;  /* 0x0000040002ff7812 */ /* 0x000fe2000780c0ff */
[----:B------:R-:W-:Y:S01]  /*3540*/  BSSY.RECONVERGENT B1, `(.L_x_19057) ;  /* 0x000005b000017945 */ /* 0x000fe20003800200 */
[----:B------:R-:W-:-:S11]  /*3550*/  IMAD.MOV.U32 R5, RZ, RZ, R0 ;  /* 0x000000ffff057224 */ /* 0x000fd600078e0000 */
[----:B------:R-:W-:Y:S05]  /*3560*/  @P0 BRA `(.L_x_19058) ;  /* 0x0000000400600947 */ /* 0x000fea0003800000 */
[----:B------:R-:W3:Y:S01]  /*3570*/  LDC R6, c[0x0][0x3a8] ;  /* 0x0000ea00ff067b82 */ /* 0x000ee20000000800 */
[----:B-12---:R-:W-:Y:S01]  /*3580*/  IMAD.MOV.U32 R8, RZ, RZ, RZ ;  /* 0x000000ffff087224 */ /* 0x006fe200078e00ff */
[----:B------:R-:W1:Y:S01]  /*3590*/  LDCU.64 UR12, c[0x0][0x3b8] ;  /* 0x00007700ff0c77ac */ /* 0x000e620008000a00 */
[----:B------:R-:W2:Y:S05]  /*35a0*/  LDCU.128 UR16, c[0x0][0x380] ;  /* 0x00007000ff1077ac */ /* 0x000eaa0008000c00 */
[----:B------:R-:W5:Y:S01]  /*35b0*/  LDC R3, c[0x0][0x3c8] ;  /* 0x0000f200ff037b82 */ /* 0x000f620000000800 */
[----:B------:R-:W4:Y:S01]  /*35c0*/  LDCU UR7, c[0x0][0x3d4] ;  /* 0x00007a80ff0777ac */ /* 0x000f220008000800 */
[----:B---3--:R-:W-:-:S04]  /*35d0*/  IABS R10, R6 ;  /* 0x00000006000a7213 */ /* 0x008fc80000000000 */
[----:B------:R-:W3:Y:S01]  /*35e0*/  I2F.RP R5, R10 ;  /* 0x0000000a00057306 */ /* 0x000ee20000209400 */
[----:B-----5:R-:W-:-:S05]  /*35f0*/  IMAD R3, R3, UR5, R0 ;  /* 0x0000000503037c24 */ /* 0x020fca000f8e0200 */
[----:B------:R-:W-:Y:S02]  /*3600*/  IABS R11, R3 ;  /* 0x00000003000b7213 */ /* 0x000fe40000000000 */
[----:B---3--:R-:W3:Y:S02]  /*3610*/  MUFU.RCP R5, R5 ;  /* 0x0000000500057308 */ /* 0x008ee40000001000 */
[----:B---3--:R-:W-:-:S06]  /*3620*/  VIADD R9, R5, 0xffffffe ;  /* 0x0ffffffe05097836 */ /* 0x008fcc0000000000 */
[----:B------:R-:W3:Y:S02]  /*3630*/  F2I.FTZ.U32.TRUNC.NTZ R9, R9 ;  /* 0x0000000900097305 */ /* 0x000ee4000021f000 */
[----:B---3--:R-:W-:-:S04]  /*3640*/  IMAD.MOV R7, RZ, RZ, -R9 ;  /* 0x000000ffff077224 */ /* 0x008fc800078e0a09 */
[----:B------:R-:W-:-:S04]  /*3650*/  IMAD R7, R7, R10, RZ ;  /* 0x0000000a07077224 */ /* 0x000fc800078e02ff */
[----:B------:R-:W-:-:S04]  /*3660*/  IMAD.HI.U32 R8, R9, R7, R8 ;  /* 0x0000000709087227 */ /* 0x000fc800078e0008 */
[----:B------:R-:W-:-:S04]  /*3670*/  IMAD.MOV.U32 R7, RZ, RZ, R11 ;  /* 0x000000ffff077224 */ /* 0x000fc800078e000b */
        /* <DEDUP_REMOVED lines=9> */
[----:B------:R-:W5:Y:S01]  /*3710*/  LDC.64 R10, c[0x0][0x390] ;  /* 0x0000e400ff0a7b82 */ /* 0x000f620000000a00 */
[----:B------:R-:W-:-:S04]  /*3720*/  LOP3.LUT R7, R3, R6, RZ, 0x3c, !PT ;  /* 0x0000000603077212 */ /* 0x000fc800078e3cff */
[----:B------:R-:W-:-:S06]  /*3730*/  ISETP.GE.AND P2, PT, R7, RZ, PT ;  /* 0x000000ff0700720c */ /* 0x000fcc0003f46270 */
[----:B------:R-:W-:-:S07]  /*3740*/  @P0 VIADD R5, R5, 0x1 ;  /* 0x0000000105050836 */ /* 0x000fce0000000000 */
[----:B------:R-:W-:Y:S01]  /*3750*/  @!P2 IMAD.MOV R5, RZ, RZ, -R5 ;  /* 0x000000ffff05a224 */ /* 0x000fe200078e0a05 */
[----:B------:R-:W-:Y:S02]  /*3760*/  @!P1 LOP3.LUT R5, RZ, R6, RZ, 0x33, !PT ;  /* 0x00000006ff059212 */ /* 0x000fe400078e33ff */
[----:B-----5:R-:W-:-:S03]  /*3770*/  ISETP.NE.U32.AND P0, PT, R10, 0x1, PT ;  /* 0x000000010a00780c */ /* 0x020fc60003f05070 */
[----:B------:R-:W-:Y:S01]  /*3780*/  IMAD.MOV R7, RZ, RZ, -R5 ;  /* 0x000000ffff077224 */ /* 0x000fe200078e0a05 */
[----:B------:R-:W-:-:S03]  /*3790*/  ISETP.NE.AND.EX P1, PT, R11, RZ, PT, P0 ;  /* 0x000000ff0b00720c */ /* 0x000fc60003f25300 */
[----:B------:R-:W-:Y:S01]  /*37a0*/  IMAD R6, R6, R7, R3 ;  /* 0x0000000706067224 */ /* 0x000fe200078e0203 */
[----:B---3--:R-:W-:Y:S02]  /*37b0*/  ISETP.NE.U32.AND P0, PT, R8, 0x1, PT ;  /* 0x000000010800780c */ /* 0x008fe40003f05070 */
[----:B------:R-:W-:Y:S02]  /*37c0*/  SEL R5, R5, RZ, P1 ;  /* 0x000000ff05057207 */ /* 0x000fe40000800000 */
[----:B------:R-:W-:-:S03]  /*37d0*/  ISETP.NE.AND.EX P0, PT, R9, RZ, PT, P0 ;  /* 0x000000ff0900720c */ /* 0x000fc60003f05300 */
[----:B-1----:R-:W-:Y:S01]  /*37e0*/  IMAD R5, R5, UR12, RZ ;  /* 0x0000000c05057c24 */ /* 0x002fe2000f8e02ff */
[----:B------:R-:W-:-:S05]  /*37f0*/  SEL R6, R6, RZ, P0 ;  /* 0x000000ff06067207 */ /* 0x000fca0000000000 */
[----:B------:R-:W-:Y:S01]  /*3800*/  IMAD R5, R6, UR13, R5 ;  /* 0x0000000d06057c24 */ /* 0x000fe2000f8e0205 */
[----:B------:R-:W-:-:S04]  /*3810*/  SHF.R.S64 R6, RZ, 0x1e, R3 ;  /* 0x0000001eff067819 */ /* 0x000fc80000001003 */
[----:B--2---:R-:W-:-:S04]  /*3820*/  IADD3 R8, P0, PT, R5, UR18, RZ ;  /* 0x0000001205087c10 */ /* 0x004fc8000ff1e0ff */
[----:B------:R-:W-:Y:S02]  /*3830*/  LEA.HI.X.SX32 R9, R5, UR19, 0x1, P0 ;  /* 0x0000001305097c11 */ /* 0x000fe400080f0eff */
[----:B------:R-:W-:-:S03]  /*3840*/  IADD3 R6, P0, PT, R6, UR16, RZ ;  /* 0x0000001006067c10 */ /* 0x000fc6000ff1e0ff */
[----:B------:R-:W2:Y:S01]  /*3850*/  LDG.E.U8 R8, desc[UR8][R8.64] ;  /* 0x0000000808087981 */ /* 0x000ea2000c1e1100 */
[----:B------:R-:W-:-:S05]  /*3860*/  LEA.HI.X.SX32 R7, R3, UR17, 0x2, P0 ;  /* 0x0000001103077c11 */ /* 0x000fca00080f16ff */
[----:B------:R0:W4:Y:S01]  /*3870*/  LDG.E R6, desc[UR8][R6.64] ;  /* 0x0000000806067981 */ /* 0x000122000c1e1900 */
[----:B------:R-:W-:Y:S01]  /*3880*/  IMAD.MOV.U32 R3, RZ, RZ, 0x3bbb989d ;  /* 0x3bbb989dff037424 */ /* 0x000fe200078e00ff */
[----:B------:R-:W-:Y:S01]  /*3890*/  BSSY.RECONVERGENT B2, `(.L_x_19059) ;  /* 0x0000019000027945 */ /* 0x000fe20003800200 */
[----:B------:R-:W-:Y:S01]  /*38a0*/  IMAD.MOV.U32 R12, RZ, RZ, 0x437c0000 ;  /* 0x437c0000ff0c7424 */ /* 0x000fe200078e00ff */
[----:B0-----:R-:W0:Y:S01]  /*38b0*/  MUFU.RCP R7, R4 ;  /* 0x0000000400077308 */ /* 0x001e220000001000 */
[----:B--2---:R-:W-:Y:S01]  /*38c0*/  ISETP.NE.AND P0, PT, R8, RZ, PT ;  /* 0x000000ff0800720c */ /* 0x004fe20003f05270 */
[----:B0-----:R-:W-:-:S04]  /*38d0*/  FFMA R8, -R4, R7, 1 ;  /* 0x3f80000004087423 */ /* 0x001fc80000000107 */
[----:B------:R-:W-:Y:S01]  /*38e0*/  FFMA R8, R7, R8, R7 ;  /* 0x0000000807087223 */ /* 0x000fe20000000007 */
[----:B----4-:R-:W-:-:S07]  /*38f0*/  FMUL R10, R6, UR7 ;  /* 0x00000007060a7c20 */ /* 0x010fce0008400000 */
        /* <DEDUP_REMOVED lines=15> */
[----:B------:R-:W-:-:S07]  /*39f0*/  MOV R18, 0x3a10 ;  /* 0x00003a1000127802 */ /* 0x000fce0000000f00 */
[----:B------:R-:W-:Y:S05]  /*3a00*/  CALL.REL.NOINC `($__internal_308_$__cuda_sm3x_div_rn_noftz_f32_slowpath) ;  /* 0x0000000800c07944 */ /* 0x000fea0003c00000 */
[----:B------:R-:W-:-:S07]  /*3a10*/  MOV R11, R3 ;  /* 0x00000003000b7202 */ /* 0x000fce0000000f00 */
.L_x_19060:
[----:B------:R-:W-:Y:S05]  /*3a20*/  BSYNC.RECONVERGENT B2 ;  /* 0x0000000000027941 */ /* 0x000fea0003800200 */
.L_x_19059:
[----:B------:R-:W0:Y:S01]  /*3a30*/  LDC.64 R12, c[0x0][0x3e0] ;  /* 0x0000f800ff0c7b82 */ /* 0x000e220000000a00 */
[----:B------:R-:W1:Y:S01]  /*3a40*/  LDCU.64 UR12, c[0x0][0x3d8] ;  /* 0x00007b00ff0c77ac */ /* 0x000e620008000a00 */
[----:B------:R-:W-:Y:S01]  /*3a50*/  IMAD.MOV.U32 R6, RZ, RZ, R0 ;  /* 0x000000ffff067224 */ /* 0x000fe200078e0000 */
[----:B------:R-:W-:Y:S01]  /*3a60*/  LOP3.LUT R5, R0, 0x400, RZ, 0xfc, !PT ;  /* 0x0000040000057812 */ /* 0x000fe200078efcff */
[----:B------:R-:W-:Y:S02]  /*3a70*/  IMAD.MOV.U32 R7, RZ, RZ, RZ ;  /* 0x000000ffff077224 */ /* 0x000fe400078e00ff */
[C---:B0-----:R-:W-:Y:S02]  /*3a80*/  IMAD R8, R12.reuse, UR4, RZ ;  /* 0x000000040c087c24 */ /* 0x041fe4000f8e02ff */
[----:B------:R-:W-:-:S04]  /*3a90*/  IMAD.WIDE.U32 R6, R12, UR5, R6 ;  /* 0x000000050c067c25 */ /* 0x000fc8000f8e0006 */
[----:B------:R-:W-:Y:S01]  /*3aa0*/  IMAD R3, R13, UR5, R8 ;  /* 0x000000050d037c24 */ /* 0x000fe2000f8e0208 */
[----:B-1----:R-:W-:-:S03]  /*3ab0*/  LEA R8, P0, R6, UR12, 0x2 ;  /* 0x0000000c06087c11 */ /* 0x002fc6000f8010ff */
[----:B------:R-:W-:-:S05]  /*3ac0*/  IMAD.IADD R3, R7, 0x1, R3 ;  /* 0x0000000107037824 */ /* 0x000fca00078e0203 */
[----:B------:R-:W-:-:S05]  /*3ad0*/  LEA.HI.X R9, R6, UR13, R3, 0x2, P0 ;  /* 0x0000000d06097c11 */ /* 0x000fca00080f1403 */
[----:B------:R3:W-:Y:S02]  /*3ae0*/  STG.E desc[UR8][R8.64], R11 ;  /* 0x0000000b08007986 */ /* 0x0007e4000c101908 */
.L_x_19058:
[----:B------:R-:W-:Y:S05]  /*3af0*/  BSYNC.RECONVERGENT B1 ;  /* 0x0000000000017941 */ /* 0x000fea0003800200 */
.L_x_19057:
[----:B------:R-:W0:Y:S01]  /*3b00*/  LDC R10, c[0x0][0x3a8] ;  /* 0x0000ea00ff0a7b82 */ /* 0x000e220000000800 */
[----:B------:R-:W-:-:S07]  /*3b10*/  ISETP.GE.U32.AND P0, PT, R2, 0x400, PT ;  /* 0x000004000200780c */ /* 0x000fce0003f06070 */
[----:B------:R-:W0:Y:S08]  /*3b20*/  LDC R16, c[0x0][0x3c8] ;  /* 0x0000f200ff107b82 */ /* 0x000e300000000800 */
[----:B------:R-:W0:Y:S08]  /*3b30*/  LDC.64 R12, c[0x0][0x390] ;  /* 0x0000e400ff0c7b82 */ /* 0x000e300000000a00 */
[----:B------:R-:W0:Y:S08]  /*3b40*/  LDC.64 R14, c[0x0][0x398] ;  /* 0x0000e600ff0e7b82 */ /* 0x000e300000000a00 */
[----:B------:R-:W0:Y:S01]  /*3b50*/  LDC.64 R6, c[0x0][0x3e0] ;  /* 0x0000f800ff067b82 */ /* 0x000e220000000a00 */
[----:B------:R-:W-:Y:S05]  /*3b60*/  @!P0 BRA `(.L_x_19056) ;  /* 0x0000000800488947 */ /* 0x000fea0003800000 */
.L_x_19065:
[----:B0-----:R-:W-:Y:S01]  /*3b70*/  IABS R20, R10 ;  /* 0x0000000a00147213 */ /* 0x001fe20000000000 */
[----:B---3--:R-:W-:-:S03]  /*3b80*/  IMAD R9, R16, UR5, R5 ;  /* 0x0000000510097c24 */ /* 0x008fc6000f8e0205 */
[----:B------:R-:W0:Y:S02]  /*3b90*/  I2F.RP R0, R20 ;  /* 0x0000001400007306 */ /* 0x000e240000209400 */
[----:B------:R-:W-:-:S06]  /*3ba0*/  IABS R11, R9 ;  /* 0x00000009000b7213 */ /* 0x000fcc0000000000 */
[----:B0-----:R-:W0:Y:S02]  /*3bb0*/  MUFU.RCP R0, R0 ;  /* 0x0000000000007308 */ /* 0x001e240000001000 */
[----:B0-----:R-:W-:-:S06]  /*3bc0*/  VIADD R18, R0, 0xffffffe ;  /* 0x0ffffffe00127836 */ /* 0x001fcc0000000000 */
[----:B------:R0:W3:Y:S02]  /*3bd0*/  F2I.FTZ.U32.TRUNC.NTZ R19, R18 ;  /* 0x0000001200137305 */ /* 0x0000e4000021f000 */
[----:B0-----:R-:W-:Y:S02]  /*3be0*/  IMAD.MOV.U32 R18, RZ, RZ, RZ ;  /* 0x000000ffff127224 */ /* 0x001fe400078e00ff */
[----:B---3--:R-:W-:-:S04]  /*3bf0*/  IMAD.MOV R3, RZ, RZ, -R19 ;  /* 0x000000ffff037224 */ /* 0x008fc800078e0a13 */
[----:B------:R-:W-:-:S04]  /*3c00*/  IMAD R3, R3, R20, RZ ;  /* 0x0000001403037224 */ /* 0x000fc800078e02ff */
[----:B-12---:R-:W-:Y:S01]  /*3c10*/  IMAD.HI.U32 R8, R19, R3, R18 ;  /* 0x0000000313087227 */ /* 0x006fe200078e0012 */
[----:B------:R-:W-:-:S03]  /*3c20*/  SHF.R.S64 R18, RZ, 0x1e, R9 ;  /* 0x0000001eff127819 */ /* 0x000fc60000001009 */
        /* <DEDUP_REMOVED lines=16> */
[----:B------:R-:W-:-:S03]  /*3d30*/  ISETP.NE.U32.AND P1, PT, R14, 0x1, PT ;  /* 0x000000010e00780c */ /* 0x000fc60003f25070 */
[----:B------:R-:W-:Y:S01]  /*3d40*/  IMAD.MOV R3, RZ, RZ, -R0 ;  /* 0x000000ffff037224 */ /* 0x000fe200078e0a00 */
[----:B------:R-:W-:Y:S02]  /*3d50*/  ISETP.NE.AND.EX P1, PT, R15, RZ, PT, P1 ;  /* 0x000000ff0f00720c */ /* 0x000fe40003f25310 */
[----:B------:R-:W-:Y:S01]  /*3d60*/  SEL R0, R0, RZ, P0 ;  /* 0x000000ff00007207 */ /* 0x000fe20000000000 */
[----:B------:R-:W-:-:S04]  /*3d70*/  IMAD R3, R10, R3, R9 ;  /* 0x000000030a037224 */ /* 0x000fc800078e0209 */
[----:B------:R-:W-:Y:S01]  /*3d80*/  IMAD R0, R0, UR20, RZ ;  /* 0x0000001400007c24 */ /* 0x000fe2000f8e02ff */
[----:B------:R-:W-:-:S05]  /*3d90*/  SEL R3, R3, RZ, P1 ;  /* 0x000000ff03037207 */ /* 0x000fca0000800000 */
[----:B------:R-:W-:-:S05]  /*3da0*/  IMAD R0, R3, UR21, R0 ;  /* 0x0000001503007c24 */ /* 0x000fca000f8e0200 */
[----:B------:R-:W-:-:S04]  /*3db0*/  IADD3 R22, P2, PT, R0, UR26, RZ ;  /* 0x0000001a00167c10 */ /* 0x000fc8000ff5e0ff */
[----:B------:R-:W-:Y:S02]  /*3dc0*/  LEA.HI.X.SX32 R23, R0, UR27, 0x1, P2 ;  /* 0x0000001b00177c11 */ /* 0x000fe400090f0eff */
[----:B------:R-:W-:-:S03]  /*3dd0*/  IADD3 R18, P2, PT, R18, UR24, RZ ;  /* 0x0000001812127c10 */ /* 0x000fc6000ff5e0ff */
[----:B------:R0:W2:Y:S01]  /*3de0*/  LDG.E.U8 R22, desc[UR8][R22.64] ;  /* 0x0000000816167981 */ /* 0x0000a2000c1e1100 */
[----:B------:R-:W-:-:S05]  /*3df0*/  LEA.HI.X.SX32 R19, R9, UR25, 0x2, P2 ;  /* 0x0000001909137c11 */ /* 0x000fca00090f16ff */
[----:B------:R-:W3:Y:S01]  /*3e00*/  LDG.E R18, desc[UR8][R18.64] ;  /* 0x0000000812127981 */ /* 0x000ee2000c1e1900 */
[----:B------:R-:W-:Y:S01]  /*3e10*/  IMAD.MOV.U32 R3, RZ, RZ, 0x3bbb989d ;  /* 0x3bbb989dff037424 */ /* 0x000fe200078e00ff */
[----:B------:R-:W-:Y:S01]  /*3e20*/  BSSY.RECONVERGENT B1, `(.L_x_19061) ;  /* 0x000001c000017945 */ /* 0x000fe20003800200 */
[----:B------:R-:W-:Y:S01]  /*3e30*/  IMAD.MOV.U32 R8, RZ, RZ, 0x437c0000 ;  /* 0x437c0000ff087424 */ /* 0x000fe200078e00ff */
[----:B0-----:R-:W0:Y:S01]  /*3e40*/  MUFU.RCP R23, R4 ;  /* 0x0000000400177308 */ /* 0x001e220000001000 */
[----:B--2---:R-:W-:Y:S01]  /*3e50*/  ISETP.NE.AND P2, PT, R22, RZ, PT ;  /* 0x000000ff1600720c */ /* 0x004fe20003f45270 */
[----:B---3--:R-:W-:-:S12]  /*3e60*/  FMUL R0, R18, UR22 ;  /* 0x0000001612007c20 */ /* 0x008fd80008400000 */
[----:B------:R-:W4:Y:S02]  /*3e70*/  @!P2 LDC R0, c[0x0][0x3d0] ;  /* 0x0000f400ff00ab82 */ /* 0x000f240000000800 */
[----:B----4-:R-:W-:-:S04]  /*3e80*/  FADD R0, -R21, R0 ;  /* 0x0000000015007221 */ /* 0x010fc80000000100 */
[----:B------:R-:W-:-:S04]  /*3e90*/  FFMA.SAT R3, R0, R3, 0.5 ;  /* 0x3f00000000037423 */ /* 0x000fc80000002003 */
[----:B------:R-:W-:Y:S01]  /*3ea0*/  FFMA.RM R3, R3, R8, 12582913 ;  /* 0x4b40000103037423 */ /* 0x000fe20000004008 */
[----:B0-----:R-:W-:-:S03]  /*3eb0*/  FFMA R8, -R4, R23, 1 ;  /* 0x3f80000004087423 */ /* 0x001fc60000000117 */
[C---:B------:R-:W-:Y:S01]  /*3ec0*/  FADD R11, R3.reuse, -12583039 ;  /* 0xcb40007f030b7421 */ /* 0x040fe20000000000 */
[----:B------:R-:W-:-:S03]  /*3ed0*/  SHF.L.U32 R3, R3, 0x17, RZ ;  /* 0x0000001703037819 */ /* 0x000fc600000006ff */
[----:B------:R-:W-:-:S04]  /*3ee0*/  FFMA R11, R0, 1.4426950216293334961, -R11 ;  /* 0x3fb8aa3b000b7823 */ /* 0x000fc8000000080b */
[----:B------:R-:W-:-:S04]  /*3ef0*/  FFMA R11, R0, 1.925963033500011079e-08, R11 ;  /* 0x32a57060000b7823 */ /* 0x000fc8000000000b */
[----:B------:R-:W0:Y:S02]  /*3f00*/  MUFU.EX2 R0, R11 ;  /* 0x0000000b00007308 */ /* 0x000e240000000800 */
[----:B0-----:R-:W-:Y:S01]  /*3f10*/  FMUL R17, R3, R0 ;  /* 0x0000000003117220 */ /* 0x001fe20000400000 */
[----:B------:R-:W-:Y:S01]  /*3f20*/  FFMA R0, R23, R8, R23 ;  /* 0x0000000817007223 */ /* 0x000fe20000000017 */
[----:B------:R-:W-:-:S04]  /*3f30*/  IMAD.MOV.U32 R8, RZ, RZ, R5 ;  /* 0x000000ffff087224 */ /* 0x000fc800078e0005 */
[----:B------:R-:W0:Y:S01]  /*3f40*/  FCHK P2, R17, R4 ;  /* 0x0000000411007302 */ /* 0x000e220000040000 */
[----:B------:R-:W-:Y:S01]  /*3f50*/  FFMA R3, R0, R17, RZ ;  /* 0x0000001100037223 */ /* 0x000fe200000000ff */
[----:B------:R-:W-:-:S03]  /*3f60*/  VIADD R5, R5, 0x800 ;  /* 0x0000080005057836 */ /* 0x000fc60000000000 */
[----:B------:R-:W-:Y:S02]  /*3f70*/  FFMA R18, -R4, R3, R17 ;  /* 0x0000000304127223 */ /* 0x000fe40000000111 */
[----:B------:R-:W-:Y:S02]  /*3f80*/  ISETP.GE.AND P3, PT, R5, UR11, PT ;  /* 0x0000000b05007c0c */ /* 0x000fe4000bf66270 */
[----:B------:R-:W-:Y:S01]  /*3f90*/  FFMA R3, R0, R18, R3 ;  /* 0x0000001200037223 */ /* 0x000fe20000000003 */
[----:B0-----:R-:W-:Y:S10]  /*3fa0*/  @!P2 BRA `(.L_x_19062) ;  /* 0x00000000000ca947 */ /* 0x001ff40003800000 */
[----:B------:R-:W-:Y:S01]  /*3fb0*/  IMAD.MOV.U32 R3, RZ, RZ, R17 ;  /* 0x000000ffff037224 */ /* 0x000fe200078e0011 */
[----:B------:R-:W-:-:S07]  /*3fc0*/  MOV R18, 0x3fe0 ;  /* 0x00003fe000127802 */ /* 0x000fce0000000f00 */
[----:B------:R-:W-:Y:S05]  /*3fd0*/  CALL.REL.NOINC `($__internal_308_$__cuda_sm3x_div_rn_noftz_f32_slowpath) ;  /* 0x00000004004c7944 */ /* 0x000fea0003c00000 */
.L_x_19062:
[----:B------:R-:W-:Y:S05]  /*3fe0*/  BSYNC.RECONVERGENT B1 ;  /* 0x0000000000017941 */ /* 0x000fea0003800200 */
.L_x_19061:
[----:B------:R-:W-:Y:S01]  /*3ff0*/  IABS R0, R10 ;  /* 0x0000000a00007213 */ /* 0x000fe20000000000 */
[----:B------:R-:W-:Y:S02]  /*4000*/  VIADD R11, R9, 0x400 ;  /* 0x00000400090b7836 */ /* 0x000fe40000000000 */
[----:B------:R-:W-:Y:S01]  /*4010*/  IMAD.MOV.U32 R18, RZ, RZ, RZ ;  /* 0x000000ffff127224 */ /* 0x000fe200078e00ff */
[----:B------:R-:W0:Y:S08]  /*4020*/  I2F.RP R20, R0 ;  /* 0x0000000000147306 */ /* 0x000e300000209400 */
[----:B0-----:R-:W0:Y:S02]  /*4030*/  MUFU.RCP R20, R20 ;  /* 0x0000001400147308 */ /* 0x001e240000001000 */
[----:B0-----:R-:W-:-:S06]  /*4040*/  VIADD R19, R20, 0xffffffe ;  /* 0x0ffffffe14137836 */ /* 0x001fcc0000000000 */
[----:B------:R-:W0:Y:S02]  /*4050*/  F2I.FTZ.U32.TRUNC.NTZ R19, R19 ;  /* 0x0000001300137305 */ /* 0x000e24000021f000 */
[----:B0-----:R-:W-:-:S04]  /*4060*/  IMAD.MOV R17, RZ, RZ, -R19 ;  /* 0x000000ffff117224 */ /* 0x001fc800078e0a13 */
[----:B------:R-:W-:Y:S01]  /*4070*/  IMAD R9, R17, R0, RZ ;  /* 0x0000000011097224 */ /* 0x000fe200078e02ff */
[----:B------:R-:W-:-:S03]  /*4080*/  IABS R17, R11 ;  /* 0x0000000b00117213 */ /* 0x000fc60000000000 */
[----:B------:R-:W-:-:S06]  /*4090*/  IMAD.HI.U32 R18, R19, R9, R18 ;  /* 0x0000000913127227 */ /* 0x000fcc00078e0012 */
[----:B------:R-:W-:-:S05]  /*40a0*/  IMAD.HI.U32 R9, R18, R17, RZ ;  /* 0x0000001112097227 */ /* 0x000fca00078e00ff */
[----:B------:R-:W-:-:S05]  /*40b0*/  IADD3 R18, PT, PT, -R9, RZ, RZ ;  /* 0x000000ff09127210 */ /* 0x000fca0007ffe1ff */
[----:B------:R-:W-:Y:S02]  /*40c0*/  IMAD R17, R0, R18, R17 ;  /* 0x0000001200117224 */ /* 0x000fe400078e0211 */
[----:B------:R-:W-:-:S03]  /*40d0*/  IMAD R18, R6, UR4, RZ ;  /* 0x0000000406127c24 */ /* 0x000fc6000f8e02ff */
[----:B------:R-:W-:-:S13]  /*40e0*/  ISETP.GT.U32.AND P4, PT, R0, R17, PT ;  /* 0x000000110000720c */ /* 0x000fda0003f84070 */
[----:B------:R-:W-:Y:S02]  /*40f0*/  @!P4 IMAD.IADD R17, R17, 0x1, -R0 ;  /* 0x000000011111c824 */ /* 0x000fe400078e0a00 */
[----:B------:R-:W-:Y:S01]  /*4100*/  @!P4 VIADD R9, R9, 0x1 ;  /* 0x000000010909c836 */ /* 0x000fe20000000000 */
[----:B------:R-:W-:Y:S02]  /*4110*/  ISETP.NE.AND P4, PT, R10, RZ, PT ;  /* 0x000000ff0a00720c */ /* 0x000fe40003f85270 */
[----:B------:R-:W-:Y:S02]  /*4120*/  ISETP.GE.U32.AND P2, PT, R17, R0, PT ;  /* 0x000000001100720c */ /* 0x000fe40003f46070 */
[----:B------:R-:W-:-:S04]  /*4130*/  LOP3.LUT R0, R11, R10, RZ, 0x3c, !PT ;  /* 0x0000000a0b007212 */ /* 0x000fc800078e3cff */
[----:B------:R-:W-:-:S07]  /*4140*/  ISETP.GE.AND P5, PT, R0, RZ, PT ;  /* 0x000000ff0000720c */ /* 0x000fce0003fa6270 */
[----:B------:R-:W-:-:S06]  /*4150*/  @P2 VIADD R9, R9, 0x1 ;  /* 0x0000000109092836 */ /* 0x000fcc0000000000 */
[----:B------:R-:W-:Y:S01]  /*4160*/  @!P5 IMAD.MOV R9, RZ, RZ, -R9 ;  /* 0x000000ffff09d224 */ /* 0x000fe200078e0a09 */
[----:B------:R-:W-:-:S04]  /*4170*/  @!P4 LOP3.LUT R9, RZ, R10, RZ, 0x33, !PT ;  /* 0x0000000aff09c212 */ /* 0x000fc800078e33ff */
[----:B------:R-:W-:Y:S01]  /*4180*/  SEL R17, R9, RZ, P0 ;  /* 0x000000ff09117207 */ /* 0x000fe20000000000 */
[----:B------:R-:W-:Y:S02]  /*4190*/  IMAD.MOV R0, RZ, RZ, -R9 ;  /* 0x000000ffff007224 */ /* 0x000fe400078e0a09 */
[----:B------:R-:W-:Y:S02]  /*41a0*/  IMAD.MOV.U32 R9, RZ, RZ, RZ ;  /* 0x000000ffff097224 */ /* 0x000fe400078e00ff */
[----:B------:R-:W-:Y:S02]  /*41b0*/  IMAD R0, R10, R0, R11 ;  /* 0x000000000a007224 */ /* 0x000fe400078e020b */
[----:B------:R-:W-:Y:S02]  /*41c0*/  IMAD R17, R17, UR20, RZ ;  /* 0x0000001411117c24 */ /* 0x000fe4000f8e02ff */
[----:B------:R-:W-:Y:S01]  /*41d0*/  IMAD.WIDE.U32 R22, R6, UR5, R8 ;  /* 0x0000000506167c25 */ /* 0x000fe2000f8e0008 */
[----:B------:R-:W-:-:S03]  /*41e0*/  SEL R0, R0, RZ, P1 ;  /* 0x000000ff00007207 */ /* 0x000fc60000800000 */
[----:B------:R-:W-:Y:S01]  /*41f0*/  IMAD R9, R7, UR5, R18 ;  /* 0x0000000507097c24 */ /* 0x000fe2000f8e0212 */
[----:B------:R-:W-:Y:S01]  /*4200*/  LEA R8, P0, R22, UR14, 0x2 ;  /* 0x0000000e16087c11 */ /* 0x000fe2000f8010ff */
[----:B------:R-:W-:Y:S02]  /*4210*/  IMAD R0, R0, UR21, R17 ;  /* 0x0000001500007c24 */ /* 0x000fe4000f8e0211 */
[----:B------:R-:W-:Y:S01]  /*4220*/  IMAD.IADD R9, R9, 0x1, R23 ;  /* 0x0000000109097824 */ /* 0x000fe200078e0217 */
[----:B------:R-:W-:Y:S02]  /*4230*/  SHF.R.S64 R23, RZ, 0x1e, R11 ;  /* 0x0000001eff177819 */ /* 0x000fe4000000100b */
[----:B------:R-:W-:Y:S02]  /*4240*/  IADD3 R18, P1, PT, R0, UR26, RZ ;  /* 0x0000001a00127c10 */ /* 0x000fe4000ff3e0ff */
[----:B------:R-:W-:Y:S02]  /*4250*/  LEA.HI.X R9, R22, UR15, R9, 0x2, P0 ;  /* 0x0000000f16097c11 */ /* 0x000fe400080f1409 */
[----:B------:R-:W-:-:S02]  /*4260*/  LEA.HI.X.SX32 R19, R0, UR27, 0x1, P1 ;  /* 0x0000001b00137c11 */ /* 0x000fc400088f0eff */
[----:B------:R-:W-:Y:S01]  /*4270*/  IADD3 R22, P0, PT, R23, UR24, RZ ;  /* 0x0000001817167c10 */ /* 0x000fe2000ff1e0ff */
[----:B------:R0:W-:Y:S04]  /*4280*/  STG.E desc[UR8][R8.64], R3 ;  /* 0x0000000308007986 */ /* 0x0001e8000c101908 */
[----:B------:R-:W2:Y:S01]  /*4290*/  LDG.E.U8 R18, desc[UR8][R18.64] ;  /* 0x0000000812127981 */ /* 0x000ea2000c1e1100 */
[----:B------:R-:W-:-:S05]  /*42a0*/  LEA.HI.X.SX32 R23, R11, UR25, 0x2, P0 ;  /* 0x000000190b177c11 */ /* 0x000fca00080f16ff */
[----:B------:R-:W3:Y:S01]  /*42b0*/  LDG.E R22, desc[UR8][R22.64] ;  /* 0x0000000816167981 */ /* 0x000ee2000c1e1900 */
[----:B------:R-:W-:Y:S02]  /*42c0*/  HFMA2 R11, -RZ, RZ, 0.96630859375, -0.0022525787353515625 ;  /* 0x3bbb989dff0b7431 */ /* 0x000fe400000001ff */
[----:B------:R-:W-:Y:S01]  /*42d0*/  IMAD.MOV.U32 R20, RZ, RZ, 0x437c0000 ;  /* 0x437c0000ff147424 */ /* 0x000fe200078e00ff */
[----:B------:R-:W1:Y:S01]  /*42e0*/  MUFU.RCP R17, R4 ;  /* 0x0000000400117308 */ /* 0x000e620000001000 */
[----:B------:R-:W-:Y:S01]  /*42f0*/  BSSY.RECONVERGENT B1, `(.L_x_19063) ;  /* 0x0000017000017945 */ /* 0x000fe20003800200 */
[----:B--2---:R-:W-:Y:S01]  /*4300*/  ISETP.NE.AND P0, PT, R18, RZ, PT ;  /* 0x000000ff1200720c */ /* 0x004fe20003f05270 */
[----:B-1----:R-:W-:Y:S01]  /*4310*/  FFMA R18, -R4, R17, 1 ;  /* 0x3f80000004127423 */ /* 0x002fe20000000111 */
[----:B---3--:R-:W-:-:S11]  /*4320*/  FMUL R0, R22, UR22 ;  /* 0x0000001616007c20 */ /* 0x008fd60008400000 */
        /* <DEDUP_REMOVED lines=16> */
[----:B------:R-:W-:-:S07]  /*4430*/  MOV R18, 0x4450 ;  /* 0x0000445000127802 */ /* 0x000fce0000000f00 */
[----:B------:R-:W-:Y:S05]  /*4440*/  CALL.REL.NOINC `($__internal_308_$__cuda_sm3x_div_rn_noftz_f32_slowpath) ;  /* 0x0000000000307944 */ /* 0x000fea0003c00000 */
[----:B------:R-:W-:-:S07]  /*4450*/  IMAD.MOV.U32 R11, RZ, RZ, R3 ;  /* 0x000000ffff0b7224 */ /* 0x000fce00078e0003 */
.L_x_19064:
[----:B------:R-:W-:Y:S05]  /*4460*/  BSYNC.RECONVERGENT B1 ;  /* 0x0000000000017941 */ /* 0x000fea0003800200 */
.L_x_19063:
[----:B------:R0:W-:Y:S01]  /*4470*/  STG.E desc[UR8][R8.64+0x1000], R11 ;  /* 0x0010000b08007986 */ /* 0x0001e2000c101908 */
[----:B------:R-:W-:Y:S05]  /*4480*/  @!P3 BRA `(.L_x_19065) ;  /* 0xfffffff400b8b947 */ /* 0x000fea000383ffff */
.L_x_19056:
[----:B------:R-:W-:Y:S05]  /*4490*/  BSYNC.RECONVERGENT B0 ;  /* 0x0000000000007941 */ /* 0x000fea0003800200 */
.L_x_19055:
[----:B------:R-:W5:Y:S01]  /*44a0*/  LDCU.64 UR6, c[0x0][0x3e8] ;  /* 0x00007d00ff0677ac */ /* 0x000f620008000a00 */
[----:B------:R-:W-:-:S04]  /*44b0*/  UIADD3 UR5, UP0, UPT, UR10, UR5, URZ ;  /* 0x000000050a057290 */ /* 0x000fc8000ff1e0ff */
[----:B------:R-:W-:Y:S02]  /*44c0*/  UIADD3.X UR4, UPT, UPT, URZ, UR4, URZ, UP0, !UPT ;  /* 0x00000004ff047290 */ /* 0x000fe400087fe4ff */
[----:B-----5:R-:W-:-:S04]  /*44d0*/  UISETP.GE.U32.AND UP0, UPT, UR5, UR6, UPT ;  /* 0x000000060500728c */ /* 0x020fc8000bf06070 */
[----:B------:R-:W-:-:S09]  /*44e0*/  UISETP.GE.AND.EX UP0, UPT, UR4, UR7, UPT, UP0 ;  /* 0x000000070400728c */ /* 0x000fd2000bf06300 */
[----:B------:R-:W-:Y:S05]  /*44f0*/  BRA.U !UP0, `(.L_x_19066) ;  /* 0xffffffb908f87547 */ /* 0x000fea000b83ffff */
[----:B------:R-:W-:Y:S05]  /*4500*/  EXIT ;  /* 0x000000000000794d */ /* 0x000fea0003800000 */
        .weak           $__internal_308_$__cuda_sm3x_div_rn_noftz_f32_slowpath
        .type           $__internal_308_$__cuda_sm3x_div_rn_noftz_f32_slowpath,@function
        .size           $__internal_308_$__cuda_sm3x_div_rn_noftz_f32_slowpath,(.L_x_37685 - $__internal_308_$__cuda_sm3x_div_rn_noftz_f32_slowpath)
$__internal_308_$__cuda_sm3x_div_rn_noftz_f32_slowpath:
        /* <DEDUP_REMOVED lines=35> */
.L_x_19068:
        /* <DEDUP_REMOVED lines=51> */
.L_x_19075:
[----:B------:R-:W-:-:S04]  /*4a70*/  LOP3.LUT R3, R3, 0x80000000, RZ, 0xc0, !PT ;  /* 0x8000000003037812 */ /* 0x000fc800078ec0ff */
[----:B------:R-:W-:Y:S01]  /*4a80*/  LOP3.LUT R3, R3, 0x7f800000, RZ, 0xfc, !PT ;  /* 0x7f80000003037812 */ /* 0x000fe200078efcff */
[----:B------:R-:W-:Y:S06]  /*4a90*/  BRA `(.L_x_19076) ;  /* 0x0000000000047947 */ /* 0x000fec0003800000 */
.L_x_19074:
[----:B------:R-:W-:-:S07]  /*4aa0*/  IMAD R3, R20, 0x800000, R3 ;  /* 0x0080000014037824 */ /* 0x000fce00078e0203 */
.L_x_19076:
[----:B------:R-:W-:Y:S05]  /*4ab0*/  BSYNC.RECONVERGENT B4 ;  /* 0x0000000000047941 */ /* 0x000fea0003800200 */
.L_x_19073:
[----:B------:R-:W-:Y:S05]  /*4ac0*/  BRA `(.L_x_19077) ;  /* 0x0000000000207947 */ /* 0x000fea0003800000 */
.L_x_19072:
[----:B------:R-:W-:-:S04]  /*4ad0*/  LOP3.LUT R3, R22, 0x80000000, R3, 0x48, !PT ;  /* 0x8000000016037812 */ /* 0x000fc800078e4803 */
[----:B------:R-:W-:Y:S01]  /*4ae0*/  LOP3.LUT R3, R3, 0x7f800000, RZ, 0xfc, !PT ;  /* 0x7f80000003037812 */ /* 0x000fe200078efcff */
[----:B------:R-:W-:Y:S06]  /*4af0*/  BRA `(.L_x_19077) ;  /* 0x0000000000147947 */ /* 0x000fec0003800000 */
.L_x_19071:
[----:B------:R-:W-:Y:S01]  /*4b00*/  LOP3.LUT R3, R22, 0x80000000, R3, 0x48, !PT ;  /* 0x8000000016037812 */ /* 0x000fe200078e4803 */
[----:B------:R-:W-:Y:S06]  /*4b10*/  BRA `(.L_x_19077) ;  /* 0x00000000000c7947 */ /* 0x000fec0003800000 */
.L_x_19070:
[----:B------:R-:W0:Y:S01]  /*4b20*/  MUFU.RSQ R3, -QNAN ;  /* 0xffc0000000037908 */ /* 0x000e220000001400 */
[----:B------:R-:W-:Y:S05]  /*4b30*/  BRA `(.L_x_19077) ;  /* 0x0000000000047947 */ /* 0x000fea0003800000 */
.L_x_19069:
[----:B------:R-:W-:-:S07]  /*4b40*/  FADD.FTZ R3, R3, R4 ;  /* 0x0000000403037221 */ /* 0x000fce0000010000 */
.L_x_19077:
[----:B------:R-:W-:Y:S05]  /*4b50*/  BSYNC.RECONVERGENT B3 ;  /* 0x0000000000037941 */ /* 0x000fea0003800200 */
.L_x_19067:
[----:B------:R-:W-:-:S04]  /*4b60*/  IMAD.MOV.U32 R19, RZ, RZ, 0x0 ;  /* 0x00000000ff137424 */ /* 0x000fc800078e00ff */
[----:B0-----:R-:W-:Y:S05]  /*4b70*/  RET.REL.NODEC R18 `(_Z24SoftmaxBlockUncachedImplI22BroadcastScaleMaskLoadIffbLm2EiE11DirectStoreIffEfLi1ELi1024EL9Algorithm0EEvT_T0_ll) ;  /* 0xffffffb412207950 */ /* 0x001fea0003c3ffff */
.L_x_19078:
        /* <DEDUP_REMOVED lines=16> */
.L_x_37685:


//--------------------- .text._Z24SoftmaxBlockUncachedImplI22BroadcastScaleMaskLoadIffbLm2EiE11DirectStoreIffEfLi2ELi1024EL9Algorithm0EEvT_T0_ll --------------------------
	.section	.text._Z24SoftmaxBlockUncachedImplI22BroadcastScaleMaskLoadIffbLm2EiE11DirectStoreIffEfLi2ELi1024EL9Algorithm0EEvT_T0_ll,"ax",@progbits
	.align	128
        .global         _Z24SoftmaxBlockUncachedImplI22BroadcastScaleMaskLoadIffbLm2EiE11DirectStoreIffEfLi2ELi1024EL9Algorithm0EEvT_T0_ll
        .type           _Z24SoftmaxBlockUncachedImplI22BroadcastScaleMaskLoadIffbLm2EiE11DirectStoreIffEfLi2ELi1024EL9Algorithm0EEvT_T0_ll,@function
        .size           _Z24SoftmaxBlockUncachedImplI22BroadcastScaleMaskLoadIffbLm2EiE11DirectStoreIffEfLi2ELi1024EL9Algorithm0EEvT_T0_ll,(.L_x_37686 - _Z24SoftmaxBlockUncachedImplI22BroadcastScaleMaskLoadIffbLm2EiE11DirectStoreIffEfLi2ELi1024EL9Algorithm0EEvT_T0_ll)
        .other          _Z24SoftmaxBlockUncachedImplI22BroadcastScaleMaskLoadIffbLm2EiE11DirectStoreIffEfLi2ELi1024EL9Algorithm0EEvT_T0_ll,@"STO_CUDA_ENTRY STV_DEFAULT"
_Z24SoftmaxBlockUncachedImplI22BroadcastScaleMaskLoadIffbLm2EiE11DirectStoreIffEfLi2ELi1024EL9Algorithm0EEvT_T0_ll:
.text._Z24SoftmaxBlockUncachedImplI22BroadcastScaleMaskLoadIffbLm2EiE11DirectStoreIffEfLi2ELi1024EL9Algorithm0EEvT_T0_ll:
        /* <DEDUP_REMOVED lines=17> */
[----:B------:R-:W-:Y:S02]  /*0110*/  IMAD.U32 R7, RZ, RZ, UR7 ;  /* 0x00000007ff077e24 */ /* 0x000fe4000f8e00ff */
[----:B-----5:R-:W-:Y:S01]  /*0120*/  IMAD.U32 R10, RZ, RZ, UR8 ;  /* 0x00000008ff0a7e24 */ /* 0x020fe2000f8e00ff */
[----:B--2---:R-:W-:-:S07]  /*0130*/  MOV R11, UR9 ;  /* 0x00000009000b7c02 */ /* 0x004fce0008000f00 */
[----:B------:R-:W-:-:S07]  /*0140*/  LEPC R20, `(.L_x_19079) ;  /* 0x000000001014794e */ /* 0x000fce0000000000 */
[----:B0--3--:R-:W-:Y:S05]  /*0150*/  CALL.ABS.NOINC R2 ;  /* 0x0000000002007343 */ /* 0x009fea0003c00000 */
.L_x_19079:
[----:B------:R-:W1:Y:S08]  /*0160*/  S2UR UR4, SR_CTAID.X ;  /* 0x00000000000479c3 */ /* 0x000e700000002500 */
[----:B------:R-:W1:Y:S08]  /*0170*/  LDC.64 R2, c[0x0][0x3e8] ;  /* 0x0000fa00ff027b82 */ /* 0x000e700000000a00 */
[----:B------:R-:W2:Y:S01]  /*0180*/  LDC.64 R4, c[0x0][0x3f0] ;  /* 0x0000fc00ff047b82 */ /* 0x000ea20000000a00 */
[----:B-1----:R-:W-:-:S04]  /*0190*/  ISETP.LE.U32.AND P0, PT, R2, UR4, PT ;  /* 0x0000000402007c0c */ /* 0x002fc8000bf03070 */
[----:B------:R-:W-:-:S13]  /*01a0*/  ISETP.GE.AND.EX P0, PT, RZ, R3, PT, P0 ;  /* 0x00000003ff00720c */ /* 0x000fda0003f06300 */
[----:B--2---:R-:W-:Y:S05]  /*01b0*/  @P0 EXIT ;  /* 0x000000000000094d */ /* 0x004fea0003800000 */
[----:B------:R-:W1:Y:S01]  /*01c0*/  S2R R0, SR_TID.X ;  /* 0x0000000000007919 */ /* 0x000e620000002100 */
[----:B------:R-:W-:Y:S01]  /*01d0*/  LEA.HI R31, P0, R5, R4, RZ, 0x1 ;  /* 0x00000004051f7211 */ /* 0x000fe200078108ff */
[----:B------:R-:W2:Y:S01]  /*01e0*/  LDC R30, c[0x0][0x370] ;  /* 0x0000dc00ff1e7b82 */ /* 0x000ea20000000800 */
[----:B------:R-:W-:Y:S01]  /*01f0*/  MOV R29, UR4 ;  /* 0x00000004001d7c02 */ /* 0x000fe20008000f00 */
[----:B------:R-:W-:Y:S02]  /*0200*/  IMAD.MOV.U32 R32, RZ, RZ, RZ ;  /* 0x000000ffff207224 */ /* 0x000fe400078e00ff */
[----:B------:R-:W-:-:S04]  /*0210*/  IMAD.X R4, RZ, RZ, R5, P0 ;  /* 0x000000ffff047224 */ /* 0x000fc800000e0605 */
[----:B------:R-:W3:Y:S01]  /*0220*/  LDC.64 R2, c[0x0][0x358] ;  /* 0x0000d600ff027b82 */ /* 0x000ee20000000a00 */
[----:B------:R-:W-:Y:S02]  /*0230*/  SHF.R.U64 R31, R31, 0x1, R4 ;  /* 0x000000011f1f7819 */ /* 0x000fe40000001204 */
[----:B-1----:R-:W-:-:S05]  /*0240*/  LOP3.LUT R0, RZ, R0, RZ, 0x33, !PT ;  /* 0x00000000ff007212 */ /* 0x002fca00078e33ff */
[----:B------:R-:W-:-:S05]  /*0250*/  IMAD.IADD R0, R0, 0x1, R31 ;  /* 0x0000000100007824 */ /* 0x000fca00078e021f */
[----:B------:R-:W-:-:S07]  /*0260*/  LOP3.LUT R28, R0, 0xc00, RZ, 0xc0, !PT ;  /* 0x00000c00001c7812 */ /* 0x000fce00078ec0ff */
.L_x_19113:
[----:B-1----:R-:W1:Y:S01]  /*0270*/  S2R R0, SR_TID.X ;  /* 0x0000000000007919 */ /* 0x002e620000002100 */
[----:B------:R-:W-:Y:S01]  /*0280*/  BSSY.RECONVERGENT B0, `(.L_x_19080) ;  /* 0x000017a000007945 */ /* 0x000fe20003800200 */
[----:B---3--:R-:W-:Y:S01]  /*0290*/  IMAD.MOV.U32 R7, RZ, RZ, -0x800000 ;  /* 0xff800000ff077424 */ /* 0x008fe200078e00ff */
[----:B-1----:R-:W-:-:S13]  /*02a0*/  ISETP.GE.AND P0, PT, R0, R31, PT ;  /* 0x0000001f0000720c */ /* 0x002fda0003f06270 */
[----:B0-2-4-:R-:W-:Y:S05]  /*02b0*/  @P0 BRA `(.L_x_19081) ;  /* 0x0000001400d80947 */ /* 0x015fea0003800000 */
[----:B------:R-:W1:Y:S01]  /*02c0*/  LDCU UR4, c[0x0][0x3c8] ;  /* 0x00007900ff0477ac */ /* 0x000e620008000800 */
[----:B------:R-:W-:Y:S01]  /*02d0*/  ISETP.NE.AND P0, PT, R28, 0xc00, PT ;  /* 0x00000c001c00780c */ /* 0x000fe20003f05270 */
[----:B------:R-:W-:Y:S01]  /*02e0*/  BSSY.RECONVERGENT B1, `(.L_x_19082) ;  /* 0x00000a1000017945 */ /* 0x000fe20003800200 */
[----:B------:R-:W-:Y:S02]  /*02f0*/  IMAD.MOV.U32 R7, RZ, RZ, -0x800000 ;  /* 0xff800000ff077424 */ /* 0x000fe400078e00ff */
[----:B------:R-:W-:Y:S02]  /*0300*/  IMAD.MOV.U32 R4, RZ, RZ, R0 ;  /* 0x000000ffff047224 */ /* 0x000fe400078e0000 */
[----:B-1----:R-:W-:-:S07]  /*0310*/  IMAD R17, R29, UR4, RZ ;  /* 0x000000041d117c24 */ /* 0x002fce000f8e02ff */
[----:B------:R-:W-:Y:S05]  /*0320*/  @!P0 BRA `(.L_x_19083) ;  /* 0x0000000800708947 */ /* 0x000fea0003800000 */
[----:B------:R-:W1:Y:S01]  /*0330*/  LDC R5, c[0x0][0x3a8] ;  /* 0x0000ea00ff057b82 */ /* 0x000e620000000800 */
[----:B------:R-:W-:Y:S01]  /*0340*/  IMAD.SHL.U32 R16, R0, 0x2, RZ ;  /* 0x0000000200107824 */ /* 0x000fe200078e00ff */
[----:B---3--:R-:W-:Y:S01]  /*0350*/  R2UR UR4, R2 ;  /* 0x00000000020472ca */ /* 0x008fe200000e0000 */
[----:B------:R-:W-:Y:S01]  /*0360*/  IMAD.MOV.U32 R18, RZ, RZ, RZ ;  /* 0x000000ffff127224 */ /* 0x000fe200078e00ff */
[----:B------:R-:W-:Y:S01]  /*0370*/  R2UR UR5, R3 ;  /* 0x00000000030572ca */ /* 0x000fe200000e0000 */
[----:B------:R-:W-:-:S03]  /*0380*/  IMAD.IADD R16, R16, 0x1, R17 ;  /* 0x0000000110107824 */ /* 0x000fc600078e0211 */
[----:B------:R-:W3:Y:S02]  /*0390*/  LDC.64 R12, c[0x0][0x390] ;  /* 0x0000e400ff0c7b82 */ /* 0x000ee40000000a00 */
[----:B------:R-:W-:-:S06]  /*03a0*/  IABS R8, R16 ;  /* 0x0000001000087213 */ /* 0x000fcc0000000000 */
[----:B------:R-:W4:Y:S01]  /*03b0*/  LDC.64 R10, c[0x0][0x398] ;  /* 0x0000e600ff0a7b82 */ /* 0x000f220000000a00 */
[----:B-1----:R-:W-:Y:S02]  /*03c0*/  IABS R6, R5 ;  /* 0x0000000500067213 */ /* 0x002fe40000000000 */
[----:B------:R-:W-:Y:S02]  /*03d0*/  ISETP.NE.AND P2, PT, R5, RZ, PT ;  /* 0x000000ff0500720c */ /* 0x000fe40003f45270 */
[----:B------:R-:W1:Y:S08]  /*03e0*/  I2F.RP R4, R6 ;  /* 0x0000000600047306 */ /* 0x000e700000209400 */
[----:B-1----:R-:W1:Y:S02]  /*03f0*/  MUFU.RCP R4, R4 ;  /* 0x0000000400047308 */ /* 0x002e640000001000 */
[----:B-1----:R-:W-:-:S06]  /*0400*/  VIADD R19, R4, 0xffffffe ;  /* 0x0ffffffe04137836 */ /* 0x002fcc0000000000 */
[----:B------:R-:W1:Y:S02]  /*0410*/  F2I.FTZ.U32.TRUNC.NTZ R19, R19 ;  /* 0x0000001300137305 */ /* 0x000e64000021f000 */
[----:B-1----:R-:W-:-:S05]  /*0420*/  IADD3 R7, PT, PT, RZ, -R19, RZ ;  /* 0x80000013ff077210 */ /* 0x002fca0007ffe0ff */
[----:B------:R-:W-:-:S04]  /*0430*/  IMAD R7, R7, R6, RZ ;  /* 0x0000000607077224 */ /* 0x000fc800078e02ff */
[----:B------:R-:W-:Y:S01]  /*0440*/  IMAD.HI.U32 R18, R19, R7, R18 ;  /* 0x0000000713127227 */ /* 0x000fe200078e0012 */
[----:B------:R-:W-:-:S03]  /*0450*/  LOP3.LUT R19, RZ, R5, RZ, 0x33, !PT ;  /* 0x00000005ff137212 */ /* 0x000fc600078e33ff */
        /* <DEDUP_REMOVED lines=8> */
[----:B----4-:R-:W-:Y:S02]  /*04e0*/  ISETP.NE.U32.AND P1, PT, R10, 0x1, PT ;  /* 0x000000010a00780c */ /* 0x010fe40003f25070 */
[----:B------:R-:W-:Y:S02]  /*04f0*/  ISETP.GE.U32.AND P0, PT, R7, R6, PT ;  /* 0x000000060700720c */ /* 0x000fe40003f06070 */
[----:B------:R-:W-:Y:S02]  /*0500*/  LOP3.LUT R7, R16, R5, RZ, 0x3c, !PT ;  /* 0x0000000510077212 */ /* 0x000fe400078e3cff */
[----:B------:R-:W-:Y:S02]  /*0510*/  ISETP.NE.AND.EX P1, PT, R11, RZ, PT, P1 ;  /* 0x000000ff0b00720c */ /* 0x000fe40003f25310 */
[----:B------:R-:W-:Y:S01]  /*0520*/  ISETP.GE.AND P3, PT, R7, RZ, PT ;  /* 0x000000ff0700720c */ /* 0x000fe20003f66270 */
[----:B------:R-:W4:Y:S06]  /*0530*/  LDC.64 R10, c[0x0][0x388] ;  /* 0x0000e200ff0a7b82 */ /* 0x000f2c0000000a00 */
[----:B------:R-:W-:Y:S01]  /*0540*/  @P0 VIADD R4, R4, 0x1 ;  /* 0x0000000104040836 */ /* 0x000fe20000000000 */
[----:B---3--:R-:W-:-:S04]  /*0550*/  ISETP.NE.U32.AND P0, PT, R12, 0x1, PT ;  /* 0x000000010c00780c */ /* 0x008fc80003f05070 */
[----:B------:R-:W-:Y:S01]  /*0560*/  ISETP.NE.AND.EX P0, PT, R13, RZ, PT, P0 ;  /* 0x000000ff0d00720c */ /* 0x000fe20003f05300 */
[----:B------:R-:W-:-:S05]  /*0570*/  @!P3 IMAD.MOV R4, RZ, RZ, -R4 ;  /* 0x000000ffff04b224 */ /* 0x000fca00078e0a04 */
[----:B------:R-:W-:-:S04]  /*0580*/  SEL R4, R19, R4, !P2 ;  /* 0x0000000413047207 */ /* 0x000fc80005000000 */
[----:B------:R-:W-:Y:S01]  /*0590*/  SEL R13, R4, RZ, P0 ;  /* 0x000000ff040d7207 */ /* 0x000fe20000000000 */
[----:B------:R-:W-:-:S04]  /*05a0*/  IMAD.MOV R7, RZ, RZ, -R4 ;  /* 0x000000ffff077224 */ /* 0x000fc800078e0a04 */
[----:B------:R-:W-:Y:S02]  /*05b0*/  IMAD R7, R5, R7, R16 ;  /* 0x0000000705077224 */ /* 0x000fe400078e0210 */
[----:B-1----:R-:W-:-:S03]  /*05c0*/  IMAD R13, R13, R8, RZ ;  /* 0x000000080d0d7224 */ /* 0x002fc600078e02ff */
[----:B------:R-:W-:-:S05]  /*05d0*/  SEL R4, R7, RZ, P1 ;  /* 0x000000ff07047207 */ /* 0x000fca0000800000 */
[----:B------:R-:W-:Y:S02]  /*05e0*/  IMAD R4, R4, R9, R13 ;  /* 0x0000000904047224 */ /* 0x000fe400078e020d */
[----:B------:R-:W1:Y:S03]  /*05f0*/  LDC.64 R12, c[0x0][0x380] ;  /* 0x0000e000ff0c7b82 */ /* 0x000e660000000a00 */
[----:B------:R-:W-:-:S04]  /*0600*/  LEA.HI R4, R4, R4, RZ, 0x1 ;  /* 0x0000000404047211 */ /* 0x000fc800078f08ff */
[----:B------:R-:W-:-:S05]  /*0610*/  SHF.R.S32.HI R15, RZ, 0x1, R4 ;  /* 0x00000001ff0f7819 */ /* 0x000fca0000011404 */
[----:B----4-:R-:W-:-:S05]  /*0620*/  IMAD.WIDE R14, R15, 0x2, R10 ;  /* 0x000000020f0e7825 */ /* 0x010fca00078e020a */
[----:B------:R3:W4:Y:S01]  /*0630*/  LDG.E.U16 R7, desc[UR4][R14.64] ;  /* 0x000000040e077981 */ /* 0x000722000c1e1500 */
[----:B------:R-:W5:Y:S08]  /*0640*/  LDC R20, c[0x0][0x3d0] ;  /* 0x0000f400ff147b82 */ /* 0x000f700000000800 */
[----:B---3--:R-:W3:Y:S01]  /*0650*/  LDC.64 R14, c[0x0][0x3d0] ;  /* 0x0000f400ff0e7b82 */ /* 0x008ee20000000a00 */
[----:B----4-:R-:W-:-:S04]  /*0660*/  PRMT R4, R7, 0x7771, RZ ;  /* 0x0000777107047816 */ /* 0x010fc800000000ff */
[----:B------:R-:W-:Y:S02]  /*0670*/  ISETP.NE.AND P4, PT, R4, RZ, PT ;  /* 0x000000ff0400720c */ /* 0x000fe40003f85270 */
[----:B------:R-:W-:-:S04]  /*0680*/  LEA.HI R4, R16, R16, RZ, 0x1 ;  /* 0x0000001010047211 */ /* 0x000fc800078f08ff */
[----:B------:R-:W-:-:S05]  /*0690*/  SHF.R.S32.HI R23, RZ, 0x1, R4 ;  /* 0x00000001ff177819 */ /* 0x000fca0000011404 */
[----:B-1----:R-:W-:Y:S02]  /*06a0*/  IMAD.WIDE R22, R23, 0x8, R12 ;  /* 0x0000000817167825 */ /* 0x002fe400078e020c */
[----:B------:R-:W-:Y:S02]  /*06b0*/  @P4 R2UR UR6, R2 ;  /* 0x00000000020642ca */ /* 0x000fe400000e0000 */
[----:B------:R-:W-:Y:S01]  /*06c0*/  @P4 R2UR UR7, R3 ;  /* 0x00000000030742ca */ /* 0x000fe200000e0000 */
[----:B------:R-:W3:-:S12]  /*06d0*/  LDG.E R4, desc[UR4][R22.64] ;  /* 0x0000000416047981 */ /* 0x000ed8000c1e1900 */
[----:B------:R-:W4:Y:S01]  /*06e0*/  @P4 LDG.E R26, desc[UR6][R22.64+0x4] ;  /* 0x00000406161a4981 */ /* 0x000f22000c1e1900 */
[----:B------:R-:W-:Y:S01]  /*06f0*/  ISETP.NE.AND P5, PT, R28, RZ, PT ;  /* 0x000000ff1c00720c */ /* 0x000fe20003fa5270 */
[----:B-----5:R-:W-:Y:S01]  /*0700*/  IMAD.MOV.U32 R24, RZ, RZ, R20 ;  /* 0x000000ffff187224 */ /* 0x020fe200078e0014 */
[----:B------:R-:W-:-:S04]  /*0710*/  PRMT R7, R7, 0x7770, RZ ;  /* 0x0000777007077816 */ /* 0x000fc800000000ff */
[----:B------:R-:W-:Y:S01]  /*0720*/  ISETP.NE.AND P3, PT, R7, RZ, PT ;  /* 0x000000ff0700720c */ /* 0x000fe20003f65270 */
[----:B---3--:R-:W-:Y:S01]  /*0730*/  FMUL R21, R4, R15 ;  /* 0x0000000f04157220 */ /* 0x008fe20000400000 */
[----:B------:R-:W-:-:S04]  /*0740*/  LOP3.LUT R4, R0, 0x400, RZ, 0xfc, !PT ;  /* 0x0000040000047812 */ /* 0x000fc800078efcff */
[----:B------:R-:W-:Y:S01]  /*0750*/  FSEL R21, R21, R14, P3 ;  /* 0x0000000e15157208 */ /* 0x000fe20001800000 */
[----:B----4-:R-:W-:-:S05]  /*0760*/  @P4 FMUL R24, R26, R15 ;  /* 0x0000000f1a184220 */ /* 0x010fca0000400000 */
[----:B------:R-:W-:Y:S01]  /*0770*/  FMNMX3 R7, R21, -INF , R24, !PT ;  /* 0xff80000015077876 */ /* 0x000fe20007800018 */
[----:B------:R-:W-:Y:S06]  /*0780*/  @!P5 BRA `(.L_x_19083) ;  /* 0x000000040058d947 */ /* 0x000fec0003800000 */
[----:B------:R-:W-:Y:S02]  /*0790*/  IADD3 R24, PT, PT, R16, 0x800, RZ ;  /* 0x0000080010187810 */ /* 0x000fe40007ffe0ff */
[----:B------:R-:W-:Y:S02]  /*07a0*/  R2UR UR4, R2 ;  /* 0x00000000020472ca */ /* 0x000fe400000e0000 */
[----:B------:R-:W-:Y:S02]  /*07b0*/  IABS R21, R24 ;  /* 0x0000001800157213 */ /* 0x000fe40000000000 */
[----:B------:R-:W-:-:S03]  /*07c0*/  R2UR UR5, R3 ;  /* 0x00000000030572ca */ /* 0x000fc600000e0000 */
        /* <DEDUP_REMOVED lines=15> */
[----:B------:R-:W-:-:S03]  /*08c0*/  IMAD R23, R23, R8, RZ ;  /* 0x0000000817177224 */ /* 0x000fc600078e02ff */
[----:B------:R-:W-:-:S05]  /*08d0*/  SEL R4, R21, RZ, P1 ;  /* 0x000000ff15047207 */ /* 0x000fca0000800000 */
[----:B------:R-:W-:-:S05]  /*08e0*/  IMAD R4, R4, R9, R23 ;  /* 0x0000000904047224 */ /* 0x000fca00078e0217 */
[----:B------:R-:W-:-:S04]  /*08f0*/  LEA.HI R4, R4, R4, RZ, 0x1 ;  /* 0x0000000404047211 */ /* 0x000fc800078f08ff */
[----:B------:R-:W-:-:S05]  /*0900*/  SHF.R.S32.HI R23, RZ, 0x1, R4 ;  /* 0x00000001ff177819 */ /* 0x000fca0000011404 */
[----:B------:R-:W-:-:S06]  /*0910*/  IMAD.WIDE R22, R23, 0x2, R10 ;  /* 0x0000000217167825 */ /* 0x000fcc00078e020a */
[----:B------:R-:W3:Y:S02]  /*0920*/  LDG.E.U16 R22, desc[UR4][R22.64] ;  /* 0x0000000416167981 */ /* 0x000ee4000c1e1500 */
[----:B---3--:R-:W-:-:S04]  /*0930*/  PRMT R4, R22, 0x7771, RZ ;  /* 0x0000777116047816 */ /* 0x008fc800000000ff */
[----:B------:R-:W-:Y:S02]  /*0940*/  ISETP.NE.AND P4, PT, R4, RZ, PT ;  /* 0x000000ff0400720c */ /* 0x000fe40003f85270 */
[----:B------:R-:W-:-:S04]  /*0950*/  LEA.HI R4, R24, R24, RZ, 0x1 ;  /* 0x0000001818047211 */ /* 0x000fc800078f08ff */
[----:B------:R-:W-:-:S05]  /*0960*/  SHF.R.S32.HI R25, RZ, 0x1, R4 ;  /* 0x00000001ff197819 */ /* 0x000fca0000011404 */
[----:B------:R-:W-:Y:S02]  /*0970*/  IMAD.WIDE R24, R25, 0x8, R12 ;  /* 0x0000000819187825 */ /* 0x000fe400078e020c */
[----:B------:R-:W-:Y:S02]  /*0980*/  @P4 R2UR UR6, R2 ;  /* 0x00000000020642ca */ /* 0x000fe400000e0000 */
[----:B------:R-:W-:Y:S01]  /*0990*/  @P4 R2UR UR7, R3 ;  /* 0x00000000030742ca */ /* 0x000fe200000e0000 */
[----:B------:R-:W3:-:S12]  /*09a0*/  LDG.E R4, desc[UR4][R24.64] ;  /* 0x0000000418047981 */ /* 0x000ed8000c1e1900 */
[----:B------:R-:W4:Y:S01]  /*09b0*/  @P4 LDG.E R26, desc[UR6][R24.64+0x4] ;  /* 0x00000406181a4981 */ /* 0x000f22000c1e1900 */
[----:B------:R-:W-:Y:S02]  /*09c0*/  ISETP.NE.AND P5, PT, R28, 0x400, PT ;  /* 0x000004001c00780c */ /* 0x000fe40003fa5270 */
[----:B------:R-:W-:Y:S01]  /*09d0*/  PRMT R21, R22, 0x7770, RZ ;  /* 0x0000777016157816 */ /* 0x000fe200000000ff */
[----:B------:R-:W-:-:S03]  /*09e0*/  IMAD.MOV.U32 R22, RZ, RZ, R20 ;  /* 0x000000ffff167224 */ /* 0x000fc600078e0014 */
[----:B------:R-:W-:Y:S01]  /*09f0*/  ISETP.NE.AND P3, PT, R21, RZ, PT ;  /* 0x000000ff1500720c */ /* 0x000fe20003f65270 */
[----:B---3--:R-:W-:Y:S01]  /*0a00*/  FMUL R23, R4, R15 ;  /* 0x0000000f04177220 */ /* 0x008fe20000400000 */
[----:B------:R-:W-:-:S04]  /*0a10*/  LOP3.LUT R4, R0, 0x800, RZ, 0xfc, !PT ;  /* 0x0000080000047812 */ /* 0x000fc800078efcff */
[----:B------:R-:W-:Y:S01]  /*0a20*/  FSEL R23, R23, R14, P3 ;  /* 0x0000000e17177208 */ /* 0x000fe20001800000 */
[----:B----4-:R-:W-:-:S05]  /*0a30*/  @P4 FMUL R22, R26, R15 ;  /* 0x0000000f1a164220 */ /* 0x010fca0000400000 */
[----:B------:R-:W-:Y:S01]  /*0a40*/  FMNMX3 R7, R7, R23, R22, !PT ;  /* 0x0000001707077276 */ /* 0x000fe20007800016 */
[----:B------:R-:W-:Y:S06]  /*0a50*/  @!P5 BRA `(.L_x_19083) ;  /* 0x0000000000a4d947 */ /* 0x000fec0003800000 */
[----:B------:R-:W-:Y:S01]  /*0a60*/  VIADD R16, R16, 0x1000 ;  /* 0x0000100010107836 */ /* 0x000fe20000000000 */
[----:B------:R-:W-:Y:S02]  /*0a70*/  R2UR UR4, R2 ;  /* 0x00000000020472ca */ /* 0x000fe400000e0000 */
[----:B------:R-:W-:Y:S02]  /*0a80*/  R2UR UR5, R3 ;  /* 0x00000000030572ca */ /* 0x000fe400000e0000 */
        /* <DEDUP_REMOVED lines=12> */
[----:B------:R-:W-:-:S04]  /*0b50*/  SEL R18, R19, R18, !P2 ;  /* 0x0000001213127207 */ /* 0x000fc80005000000 */
[----:B------:R-:W-:Y:S01]  /*0b60*/  SEL R19, R18, RZ, P0 ;  /* 0x000000ff12137207 */ /* 0x000fe20000000000 */
[----:B------:R-:W-:-:S04]  /*0b70*/  IMAD.MOV R4, RZ, RZ, -R18 ;  /* 0x000000ffff047224 */ /* 0x000fc800078e0a12 */
        /* <DEDUP_REMOVED lines=17> */
[----:B------:R-:W-:-:S04]  /*0c90*/  PRMT R5, R10, 0x7770, RZ ;  /* 0x000077700a057816 */ /* 0x000fc800000000ff */
[----:B------:R-:W-:-:S13]  /*0ca0*/  ISETP.NE.AND P0, PT, R5, RZ, PT ;  /* 0x000000ff0500720c */ /* 0x000fda0003f05270 */
[-C--:B---3--:R-:W-:Y:S01]  /*0cb0*/  @P0 FMUL R14, R4, R15.reuse ;  /* 0x0000000f040e0220 */ /* 0x088fe20000400000 */
[----:B------:R-:W-:Y:S01]  /*0cc0*/  LOP3.LUT R4, R0, 0xc00, RZ, 0xfc, !PT ;  /* 0x00000c0000047812 */ /* 0x000fe200078efcff */
[----:B----4-:R-:W-:-:S05]  /*0cd0*/  @P1 FMUL R20, R6, R15 ;  /* 0x0000000f06141220 */ /* 0x010fca0000400000 */
[----:B------:R-:W-:-:S07]  /*0ce0*/  FMNMX3 R7, R7, R14, R20, !PT ;  /* 0x0000000e07077276 */ /* 0x000fce0007800014 */
.L_x_19083:
[----:B------:R-:W-:Y:S05]  /*0cf0*/  BSYNC.RECONVERGENT B1 ;  /* 0x0000000000017941 */ /* 0x000fea0003800200 */
.L_x_19082:
[----:B------:R-:W-:-:S05]  /*0d00*/  LOP3.LUT R6, RZ, R0, RZ, 0x33, !PT ;  /* 0x00000000ff067212 */ /* 0x000fca00078e33ff */
[----:B------:R-:W-:-:S05]  /*0d10*/  IMAD.IADD R6, R6, 0x1, R31 ;  /* 0x0000000106067824 */ /* 0x000fca00078e021f */
[----:B------:R-:W-:-:S13]  /*0d20*/  ISETP.GE.U32.AND P0, PT, R6, 0xc00, PT ;  /* 0x00000c000600780c */ /* 0x000fda0003f06070 */
[----:B------:R-:W-:Y:S05]  /*0d30*/  @!P0 BRA `(.L_x_19081) ;  /* 0x0000000c00388947 */ /* 0x000fea0003800000 */
[----:B------:R-:W1:Y:S08]  /*0d40*/  LDC R5, c[0x0][0x3a8] ;  /* 0x0000ea00ff057b82 */ /* 0x000e700000000800 */
[----:B------:R-:W4:Y:S08]  /*0d50*/  LDC.64 R10, c[0x0][0x398] ;  /* 0x0000e600ff0a7b82 */ /* 0x000f300000000a00 */
[----:B------:R-:W5:Y:S01]  /*0d60*/  LDC.64 R12, c[0x0][0x390] ;  /* 0x0000e400ff0c7b82 */ /* 0x000f620000000a00 */
[----:B-1----:R-:W-:-:S04]  /*0d70*/  IABS R5, R5 ;  /* 0x0000000500057213 */ /* 0x002fc80000000000 */
[----:B------:R-:W1:Y:S01]  /*0d80*/  I2F.RP R6, R5 ;  /* 0x0000000500067306 */ /* 0x000e620000209400 */
[----:B----4-:R-:W-:-:S04]  /*0d90*/  ISETP.NE.U32.AND P1, PT, R10, 0x1, PT ;  /* 0x000000010a00780c */ /* 0x010fc80003f25070 */
[----:B------:R-:W-:Y:S02]  /*0da0*/  ISETP.NE.AND.EX P1, PT, R11, RZ, PT, P1 ;  /* 0x000000ff0b00720c */ /* 0x000fe40003f25310 */
[----:B-----5:R-:W-:Y:S01]  /*0db0*/  ISETP.NE.U32.AND P0, PT, R12, 0x1, PT ;  /* 0x000000010c00780c */ /* 0x020fe20003f05070 */
[----:B------:R-:W-:Y:S01]  /*0dc0*/  IMAD R12, R4, 0x2, R17 ;  /* 0x00000002040c7824 */ /* 0x000fe200078e0211 */
[----:B-1----:R-:W1:Y:S02]  /*0dd0*/  MUFU.RCP R6, R6 ;  /* 0x0000000600067308 */ /* 0x002e640000001000 */
[----:B------:R-:W-:Y:S01]  /*0de0*/  ISETP.NE.AND.EX P0, PT, R13, RZ, PT, P0 ;  /* 0x000000ff0d00720c */ /* 0x000fe20003f05300 */
[----:B------:R-:W-:Y:S02]  /*0df0*/  VIADD R12, R12, 0x1000 ;  /* 0x000010000c0c7836 */ /* 0x000fe40000000000 */
[----:B-1----:R-:W-:-:S04]  /*0e00*/  VIADD R8, R6, 0xffffffe ;  /* 0x0ffffffe06087836 */ /* 0x002fc80000000000 */
[----:B------:R1:W4:Y:S02]  /*0e10*/  F2I.FTZ.U32.TRUNC.NTZ R9, R8 ;  /* 0x0000000800097305 */ /* 0x000324000021f000 */
[----:B-1----:R-:W-:Y:S02]  /*0e20*/  IMAD.MOV.U32 R8, RZ, RZ, RZ ;  /* 0x000000ffff087224 */ /* 0x002fe400078e00ff */
[----:B----4-:R-:W-:-:S05]  /*0e30*/  IMAD.MOV R14, RZ, RZ, -R9 ;  /* 0x000000ffff0e7224 */ /* 0x010fca00078e0a09 */
[----:B------:R-:W-:-:S05]  /*0e40*/  MOV R10, R14 ;  /* 0x0000000e000a7202 */ /* 0x000fca0000000f00 */
[----:B------:R-:W-:-:S04]  /*0e50*/  IMAD R11, R10, R5, RZ ;  /* 0x000000050a0b7224 */ /* 0x000fc800078e02ff */
[----:B------:R-:W-:-:S07]  /*0e60*/  IMAD.HI.U32 R6, R9, R11, R8 ;  /* 0x0000000b09067227 */ /* 0x000fce00078e0008 */
.L_x_19084:
[----:B------:R-:W1:Y:S01]  /*0e70*/  LDC R8, c[0x0][0x3a8] ;  /* 0x0000ea00ff087b82 */ /* 0x000e620000000800 */
[----:B------:R-:W-:Y:S01]  /*0e80*/  VIADD R13, R12, 0xfffff000 ;  /* 0xfffff0000c0d7836 */ /* 0x000fe20000000000 */
[----:B------:R-:W-:Y:S01]  /*0e90*/  IABS R17, R12 ;  /* 0x0000000c00117213 */ /* 0x000fe20000000000 */
[----:B------:R-:W4:Y:S01]  /*0ea0*/  LDCU.64 UR4, c[0x0][0x3b8] ;  /* 0x00007700ff0477ac */ /* 0x000f220008000a00 */
[----:B---3--:R-:W-:Y:S02]  /*0eb0*/  R2UR UR6, R2 ;  /* 0x00000000020672ca */ /* 0x008fe400000e0000 */
[----:B------:R-:W-:Y:S02]  /*0ec0*/  IABS R18, R13 ;  /* 0x0000000d00127213 */ /* 0x000fe40000000000 */
[----:B------:R-:W-:-:S03]  /*0ed0*/  R2UR UR7, R3 ;  /* 0x00000000030772ca */ /* 0x000fc600000e0000 */
[----:B------:R-:W-:-:S04]  /*0ee0*/  IMAD.HI.U32 R16, R6, R18, RZ ;  /* 0x0000001206107227 */ /* 0x000fc800078e00ff */
[----:B------:R-:W-:Y:S01]  /*0ef0*/  IMAD.MOV R6, RZ, RZ, -R16 ;  /* 0x000000ffff067224 */ /* 0x000fe200078e0a10 */
[-C--:B-1----:R-:W-:Y:S02]  /*0f00*/  IABS R9, R8.reuse ;  /* 0x0000000800097213 */ /* 0x082fe40000000000 */
[----:B------:R-:W-:Y:S02]  /*0f10*/  LOP3.LUT R21, R13, R8, RZ, 0x3c, !PT ;  /* 0x000000080d157212 */ /* 0x000fe400078e3cff */
[----:B------:R-:W1:Y:S01]  /*0f20*/  I2F.RP R14, R9 ;  /* 0x00000009000e7306 */ /* 0x000e620000209400 */
[----:B------:R-:W-:Y:S01]  /*0f30*/  IMAD R18, R9, R6, R18 ;  /* 0x0000000609127224 */ /* 0x000fe200078e0212 */
[----:B------:R-:W-:Y:S02]  /*0f40*/  ISETP.GE.AND P3, PT, R21, RZ, PT ;  /* 0x000000ff1500720c */ /* 0x000fe40003f66270 */
[----:B------:R-:W-:Y:S02]  /*0f50*/  LOP3.LUT R21, RZ, R8, RZ, 0x33, !PT ;  /* 0x00000008ff157212 */ /* 0x000fe400078e33ff */
[----:B------:R-:W-:-:S02]  /*0f60*/  ISETP.GT.U32.AND P6, PT, R5, R18, PT ;  /* 0x000000120500720c */ /* 0x000fc40003fc4070 */
[----:B-1----:R-:W1:Y:S11]  /*0f70*/  MUFU.RCP R14, R14 ;  /* 0x0000000e000e7308 */ /* 0x002e760000001000 */
[----:B------:R-:W-:-:S02]  /*0f80*/  @!P6 IMAD.IADD R18, R18, 0x1, -R9 ;  /* 0x000000011212e824 */ /* 0x000fc400078e0a09 */
[----:B------:R-:W-:-:S03]  /*0f90*/  @!P6 VIADD R16, R16, 0x1 ;  /* 0x000000011010e836 */ /* 0x000fc60000000000 */
[----:B------:R-:W-:Y:S01]  /*0fa0*/  ISETP.GE.U32.AND P4, PT, R18, R5, PT ;  /* 0x000000051200720c */ /* 0x000fe20003f86070 */
[----:B------:R-:W-:Y:S02]  /*0fb0*/  IMAD.MOV.U32 R5, RZ, RZ, R9 ;  /* 0x000000ffff057224 */ /* 0x000fe400078e0009 */
[----:B-1----:R-:W-:-:S04]  /*0fc0*/  VIADD R10, R14, 0xffffffe ;  /* 0x0ffffffe0e0a7836 */ /* 0x002fc80000000000 */
[----:B------:R1:W3:Y:S06]  /*0fd0*/  F2I.FTZ.U32.TRUNC.NTZ R11, R10 ;  /* 0x0000000a000b7305 */ /* 0x0002ec000021f000 */
[----:B------:R-:W-:Y:S02]  /*0fe0*/  @P4 VIADD R16, R16, 0x1 ;  /* 0x0000000110104836 */ /* 0x000fe40000000000 */
[----:B-1----:R-:W-:Y:S01]  /*0ff0*/  IMAD.MOV.U32 R10, RZ, RZ, RZ ;  /* 0x000000ffff0a7224 */ /* 0x002fe200078e00ff */
[----:B---3--:R-:W-:-:S05]  /*1000*/  IADD3 R20, PT, PT, RZ, -R11, RZ ;  /* 0x8000000bff147210 */ /* 0x008fca0007ffe0ff */
[----:B------:R-:W-:-:S04]  /*1010*/  IMAD R15, R20, R9, RZ ;  /* 0x00000009140f7224 */ /* 0x000fc800078e02ff */
[----:B------:R-:W-:-:S04]  /*1020*/  IMAD.HI.U32 R6, R11, R15, R10 ;  /* 0x0000000f0b067227 */ /* 0x000fc800078e000a */
[----:B------:R-:W-:Y:S02]  /*1030*/  VIADD R11, R12, 0xfffff800 ;  /* 0xfffff8000c0b7836 */ /* 0x000fe40000000000 */
[----:B------:R-:W-:-:S03]  /*1040*/  IMAD.HI.U32 R15, R6, R17, RZ ;  /* 0x00000011060f7227 */ /* 0x000fc600078e00ff */
[----:B------:R-:W-:Y:S01]  /*1050*/  IABS R20, R11 ;  /* 0x0000000b00147213 */ /* 0x000fe20000000000 */
[----:B------:R-:W-:Y:S01]  /*1060*/  VIADD R10, R12, 0x800 ;  /* 0x000008000c0a7836 */ /* 0x000fe20000000000 */
[----:B------:R-:W-:-:S03]  /*1070*/  IADD3 R22, PT, PT, -R15, RZ, RZ ;  /* 0x000000ff0f167210 */ /* 0x000fc60007ffe1ff */
[----:B------:R-:W-:Y:S01]  /*1080*/  IMAD.HI.U32 R14, R6, R20, RZ ;  /* 0x00000014060e7227 */ /* 0x000fe200078e00ff */
[----:B------:R-:W-:-:S03]  /*1090*/  IABS R19, R10 ;  /* 0x0000000a00137213 */ /* 0x000fc60000000000 */
[----:B------:R-:W-:Y:S02]  /*10a0*/  IMAD R18, R9, R22, R17 ;  /* 0x0000001609127224 */ /* 0x000fe400078e0211 */
[----:B------:R-:W-:Y:S02]  /*10b0*/  IMAD.MOV.U32 R22, RZ, RZ, R19 ;  /* 0x000000ffff167224 */ /* 0x000fe400078e0013 */
[----:B------:R-:W-:Y:S01]  /*10c0*/  IMAD.MOV R19, RZ, RZ, -R14 ;  /* 0x000000ffff137224 */ /* 0x000fe200078e0a0e */
[----:B------:R-:W-:Y:S01]  /*10d0*/  ISETP.GT.U32.AND P2, PT, R5, R18, PT ;  /* 0x000000120500720c */ /* 0x000fe20003f44070 */
[----:B------:R-:W-:-:S04]  /*10e0*/  IMAD.HI.U32 R17, R6, R22, RZ ;  /* 0x0000001606117227 */ /* 0x000fc800078e00ff */
[----:B------:R-:W-:Y:S02]  /*10f0*/  IMAD R20, R9, R19, R20 ;  /* 0x0000001309147224 */ /* 0x000fe400078e0214 */
[----:B------:R-:W-:-:S03]  /*1100*/  IMAD.MOV R19, RZ, RZ, -R17 ;  /* 0x000000ffff137224 */ /* 0x000fc600078e0a11 */
[----:B------:R-:W-:Y:S01]  /*1110*/  ISETP.GT.U32.AND P5, PT, R5, R20, PT ;  /* 0x000000140500720c */ /* 0x000fe20003fa4070 */
[----:B------:R-:W-:Y:S01]  /*1120*/  IMAD R22, R9, R19, R22 ;  /* 0x0000001309167224 */ /* 0x000fe200078e0216 */
[----:B------:R-:W-:Y:S01]  /*1130*/  LOP3.LUT R19, R11, R8, RZ, 0x3c, !PT ;  /* 0x000000080b137212 */ /* 0x000fe200078e3cff */
[----:B------:R-:W-:Y:S01]  /*1140*/  @!P2 VIADD R15, R15, 0x1 ;  /* 0x000000010f0fa836 */ /* 0x000fe20000000000 */
[----:B------:R-:W-:Y:S02]  /*1150*/  @!P2 IADD3 R18, PT, PT, R18, -R9, RZ ;  /* 0x800000091212a210 */ /* 0x000fe40007ffe0ff */
[----:B------:R-:W-:Y:S02]  /*1160*/  ISETP.GT.U32.AND P4, PT, R5, R22, PT ;  /* 0x000000160500720c */ /* 0x000fe40003f84070 */
[----:B------:R-:W-:Y:S01]  /*1170*/  ISETP.GE.U32.AND P6, PT, R18, R5, PT ;  /* 0x000000051200720c */ /* 0x000fe20003fc6070 */
[----:B------:R-:W-:Y:S01]  /*1180*/  IMAD.MOV.U32 R18, RZ, RZ, R16 ;  /* 0x000000ffff127224 */ /* 0x000fe200078e0010 */
[----:B------:R-:W-:-:S02]  /*1190*/  LOP3.LUT R16, R12, R8, RZ, 0x3c, !PT ;  /* 0x000000080c107212 */ /* 0x000fc400078e3cff */
[----:B------:R-:W-:Y:S01]  /*11a0*/  ISETP.NE.AND P2, PT, R8, RZ, PT ;  /* 0x000000ff0800720c */ /* 0x000fe20003f45270 */
[--C-:B------:R-:W-:Y:S02]  /*11b0*/  @!P5 IMAD.IADD R20, R20, 0x1, -R9.reuse ;  /* 0x000000011414d824 */ /* 0x100fe400078e0a09 */
[----:B------:R-:W-:Y:S02]  /*11c0*/  @!P3 IMAD.MOV R18, RZ, RZ, -R18 ;  /* 0x000000ffff12b224 */ /* 0x000fe400078e0a12 */
[----:B------:R-:W-:Y:S01]  /*11d0*/  @!P5 VIADD R14, R14, 0x1 ;  /* 0x000000010e0ed836 */ /* 0x000fe20000000000 */
[----:B------:R-:W-:Y:S01]  /*11e0*/  ISETP.GE.U32.AND P3, PT, R20, R5, PT ;  /* 0x000000051400720c */ /* 0x000fe20003f66070 */
[----:B------:R-:W-:Y:S01]  /*11f0*/  @!P4 IMAD.IADD R22, R22, 0x1, -R9 ;  /* 0x000000011616c824 */ /* 0x000fe200078e0a09 */
[----:B------:R-:W-:Y:S01]  /*1200*/  SEL R18, R21, R18, !P2 ;  /* 0x0000001215127207 */ /* 0x000fe20005000000 */
[----:B------:R-:W-:Y:S01]  /*1210*/  @!P4 VIADD R17, R17, 0x1 ;  /* 0x000000011111c836 */ /* 0x000fe20000000000 */
[----:B------:R-:W-:-:S02]  /*1220*/  @P6 IADD3 R15, PT, PT, R15, 0x1, RZ ;  /* 0x000000010f0f6810 */ /* 0x000fc40007ffe0ff */
[----:B------:R-:W-:Y:S01]  /*1230*/  ISETP.GE.AND P6, PT, R16, RZ, PT ;  /* 0x000000ff1000720c */ /* 0x000fe20003fc6270 */
[----:B------:R-:W-:Y:S01]  /*1240*/  IMAD.MOV R16, RZ, RZ, -R8 ;  /* 0x000000ffff107224 */ /* 0x000fe200078e0a08 */
[----:B------:R-:W-:Y:S02]  /*1250*/  LOP3.LUT R9, R10, R8, RZ, 0x3c, !PT ;  /* 0x000000080a097212 */ /* 0x000fe400078e3cff */
[----:B------:R-:W-:Y:S02]  /*1260*/  ISETP.GE.U32.AND P5, PT, R22, R5, PT ;  /* 0x000000051600720c */ /* 0x000fe40003fa6070 */
[----:B------:R-:W-:Y:S01]  /*1270*/  SEL R8, R18, RZ, P0 ;  /* 0x000000ff12087207 */ /* 0x000fe20000000000 */
[----:B------:R-:W-:Y:S01]  /*1280*/  @P3 VIADD R14, R14, 0x1 ;  /* 0x000000010e0e3836 */ /* 0x000fe20000000000 */
[----:B------:R-:W-:Y:S01]  /*1290*/  ISETP.GE.AND P3, PT, R19, RZ, PT ;  /* 0x000000ff1300720c */ /* 0x000fe20003f66270 */
[----:B------:R-:W-:Y:S01]  /*12a0*/  IMAD R18, R18, R16, R13 ;  /* 0x0000001012127224 */ /* 0x000fe200078e020d */
[----:B------:R-:W-:Y:S01]  /*12b0*/  ISETP.GE.AND P4, PT, R9, RZ, PT ;  /* 0x000000ff0900720c */ /* 0x000fe20003f86270 */
[----:B----4-:R-:W-:-:S02]  /*12c0*/  IMAD R9, R8, UR4, RZ ;  /* 0x0000000408097c24 */ /* 0x010fc4000f8e02ff */
[----:B------:R-:W-:Y:S01]  /*12d0*/  @!P6 IMAD.MOV R15, RZ, RZ, -R15 ;  /* 0x000000ffff0fe224 */ /* 0x000fe200078e0a0f */
[----:B------:R-:W-:-:S03]  /*12e0*/  SEL R18, R18, RZ, P1 ;  /* 0x000000ff12127207 */ /* 0x000fc60000800000 */
[----:B------:R-:W-:Y:S02]  /*12f0*/  @P5 IADD3 R17, PT, PT, R17, 0x1, RZ ;  /* 0x0000000111115810 */ /* 0x000fe40007ffe0ff */
[----:B------:R-:W-:Y:S01]  /*1300*/  IMAD R18, R18, UR5, R9 ;  /* 0x0000000512127c24 */ /* 0x000fe2000f8e0209 */
[C---:B------:R-:W-:Y:S01]  /*1310*/  SEL R19, R21.reuse, R15, !P2 ;  /* 0x0000000f15137207 */ /* 0x040fe20005000000 */
[----:B------:R-:W1:Y:S01]  /*1320*/  LDC.64 R8, c[0x0][0x388] ;  /* 0x0000e200ff087b82 */ /* 0x000e620000000a00 */
[----:B------:R-:W-:Y:S02]  /*1330*/  @!P3 IMAD.MOV R14, RZ, RZ, -R14 ;  /* 0x000000ffff0eb224 */ /* 0x000fe400078e0a0e */
[----:B------:R-:W-:Y:S01]  /*1340*/  @!P4 IMAD.MOV R17, RZ, RZ, -R17 ;  /* 0x000000ffff11c224 */ /* 0x000fe200078e0a11 */
[----:B------:R-:W-:Y:S02]  /*1350*/  LEA.HI R18, R18, R18, RZ, 0x1 ;  /* 0x0000001212127211 */ /* 0x000fe400078f08ff */
[----:B------:R-:W-:-:S02]  /*1360*/  SEL R14, R21, R14, !P2 ;  /* 0x0000000e150e7207 */ /* 0x000fc40005000000 */
[----:B------:R-:W-:Y:S02]  /*1370*/  SEL R21, R21, R17, !P2 ;  /* 0x0000001115157207 */ /* 0x000fe40005000000 */
[----:B------:R-:W-:Y:S01]  /*1380*/  SHF.R.S32.HI R15, RZ, 0x1, R18 ;  /* 0x00000001ff0f7819 */ /* 0x000fe20000011412 */
[CC--:B------:R-:W-:Y:S01]  /*1390*/  IMAD R17, R14.reuse, R16.reuse, R11 ;  /* 0x000000100e117224 */ /* 0x0c0fe200078e020b */
[----:B------:R-:W-:Y:S01]  /*13a0*/  SEL R14, R14, RZ, P0 ;  /* 0x000000ff0e0e7207 */ /* 0x000fe20000000000 */
[CC--:B------:R-:W-:Y:S01]  /*13b0*/  IMAD R18, R19.reuse, R16.reuse, R12 ;  /* 0x0000001013127224 */ /* 0x0c0fe200078e020c */
        /* <DEDUP_REMOVED lines=9> */
[----:B------:R-:W-:-:S02]  /*1450*/  IMAD R18, R18, UR5, R19 ;  /* 0x0000000512127c24 */ /* 0x000fc4000f8e0213 */
[----:B-1----:R-:W-:Y:S01]  /*1460*/  IMAD.WIDE R14, R15, 0x2, R8 ;  /* 0x000000020f0e7825 */ /* 0x002fe200078e0208 */
[----:B------:R-:W-:-:S03]  /*1470*/  LEA.HI R16, R16, R16, RZ, 0x1 ;  /* 0x0000001010107211 */ /* 0x000fc600078f08ff */
[----:B------:R-:W-:Y:S01]  /*1480*/  IMAD R21, R21, UR4, RZ ;  /* 0x0000000415157c24 */ /* 0x000fe2000f8e02ff */
[----:B------:R-:W-:Y:S01]  /*1490*/  SHF.R.S32.HI R19, RZ, 0x1, R16 ;  /* 0x00000001ff137819 */ /* 0x000fe20000011410 */
[----:B------:R-:W3:Y:S01]  /*14a0*/  LDG.E.U16 R14, desc[UR6][R14.64] ;  /* 0x000000060e0e7981 */ /* 0x000ee2000c1e1500 */
[----:B------:R-:W-:Y:S01]  /*14b0*/  LEA.HI R16, R18, R18, RZ, 0x1 ;  /* 0x0000001212107211 */ /* 0x000fe200078f08ff */
[----:B------:R-:W-:Y:S01]  /*14c0*/  IMAD R20, R20, UR5, R21 ;  /* 0x0000000514147c24 */ /* 0x000fe2000f8e0215 */
[----:B------:R-:W-:Y:S01]  /*14d0*/  R2UR UR4, R2 ;  /* 0x00000000020472ca */ /* 0x000fe200000e0000 */
[----:B------:R-:W-:Y:S01]  /*14e0*/  IMAD.WIDE R18, R19, 0x2, R8 ;  /* 0x0000000213127825 */ /* 0x000fe200078e0208 */
[----:B------:R-:W-:Y:S02]  /*14f0*/  R2UR UR5, R3 ;  /* 0x00000000030572ca */ /* 0x000fe400000e0000 */
[----:B------:R-:W-:Y:S02]  /*1500*/  LEA.HI R20, R20, R20, RZ, 0x1 ;  /* 0x0000001414147211 */ /* 0x000fe400078f08ff */
[----:B------:R-:W-:Y:S01]  /*1510*/  SHF.R.S32.HI R21, RZ, 0x1, R16 ;  /* 0x00000001ff157819 */ /* 0x000fe20000011410 */
[----:B------:R1:W4:Y:S01]  /*1520*/  LDG.E.U16 R15, desc[UR6][R18.64] ;  /* 0x00000006120f7981 */ /* 0x000322000c1e1500 */
[----:B------:R-:W-:-:S02]  /*1530*/  R2UR UR8, R2 ;  /* 0x00000000020872ca */ /* 0x000fc400000e0000 */
[----:B------:R-:W-:Y:S02]  /*1540*/  R2UR UR9, R3 ;  /* 0x00000000030972ca */ /* 0x000fe400000e0000 */
[----:B------:R-:W-:Y:S01]  /*1550*/  SHF.R.S32.HI R23, RZ, 0x1, R20 ;  /* 0x00000001ff177819 */ /* 0x000fe20000011414 */
[----:B------:R-:W-:-:S04]  /*1560*/  IMAD.WIDE R20, R21, 0x2, R8 ;  /* 0x0000000215147825 */ /* 0x000fc800078e0208 */
[----:B------:R-:W-:Y:S01]  /*1570*/  IMAD.WIDE R22, R23, 0x2, R8 ;  /* 0x0000000217167825 */ /* 0x000fe200078e0208 */
[----:B------:R-:W5:Y:S01]  /*1580*/  LDG.E.U16 R16, desc[UR4][R20.64] ;  /* 0x0000000414107981 */ /* 0x000f62000c1e1500 */
[----:B------:R-:W1:Y:S04]  /*1590*/  LDC.64 R8, c[0x0][0x380] ;  /* 0x0000e000ff087b82 */ /* 0x000e680000000a00 */
[----:B------:R-:W2:Y:S01]  /*15a0*/  LDG.E.U16 R17, desc[UR8][R22.64] ;  /* 0x0000000816117981 */ /* 0x000ea2000c1e1500 */
[----:B------:R-:W-:-:S04]  /*15b0*/  LEA.HI R13, R13, R13, RZ, 0x1 ;  /* 0x0000000d0d0d7211 */ /* 0x000fc800078f08ff */
[----:B------:R-:W-:Y:S02]  /*15c0*/  SHF.R.S32.HI R13, RZ, 0x1, R13 ;  /* 0x00000001ff0d7819 */ /* 0x000fe4000001140d */
[----:B------:R-:W-:-:S04]  /*15d0*/  LEA.HI R11, R11, R11, RZ, 0x1 ;  /* 0x0000000b0b0b7211 */ /* 0x000fc800078f08ff */
[----:B------:R-:W-:Y:S01]  /*15e0*/  SHF.R.S32.HI R11, RZ, 0x1, R11 ;  /* 0x00000001ff0b7819 */ /* 0x000fe2000001140b */
[----:B-1----:R-:W-:Y:S01]  /*15f0*/  IMAD.WIDE R18, R13, 0x8, R8 ;  /* 0x000000080d127825 */ /* 0x002fe200078e0208 */
[----:B------:R-:W-:-:S04]  /*1600*/  LEA.HI R13, R12, R12, RZ, 0x1 ;  /* 0x0000000c0c0d7211 */ /* 0x000fc800078f08ff */
[----:B------:R-:W2:Y:S01]  /*1610*/  LDG.E R22, desc[UR4][R18.64] ;  /* 0x0000000412167981 */ /* 0x000ea2000c1e1900 */
[----:B---3--:R-:W-:-:S04]  /*1620*/  PRMT R24, R14, 0x7771, RZ ;  /* 0x000077710e187816 */ /* 0x008fc800000000ff */
[----:B------:R-:W-:Y:S02]  /*1630*/  ISETP.NE.AND P6, PT, R24, RZ, PT ;  /* 0x000000ff1800720c */ /* 0x000fe40003fc5270 */
[----:B----4-:R-:W-:-:S04]  /*1640*/  PRMT R24, R15, 0x7771, RZ ;  /* 0x000077710f187816 */ /* 0x010fc800000000ff */
[----:B------:R-:W-:-:S07]  /*1650*/  ISETP.NE.AND P2, PT, R24, RZ, PT ;  /* 0x000000ff1800720c */ /* 0x000fce0003f45270 */
[----:B------:R-:W-:Y:S02]  /*1660*/  @P6 R2UR UR6, R2 ;  /* 0x00000000020662ca */ /* 0x000fe400000e0000 */
[----:B------:R-:W-:Y:S02]  /*1670*/  @P6 R2UR UR7, R3 ;  /* 0x00000000030762ca */ /* 0x000fe400000e0000 */
[----:B-----5:R-:W-:-:S04]  /*1680*/  PRMT R20, R16, 0x7771, RZ ;  /* 0x0000777110147816 */ /* 0x020fc800000000ff */
[----:B------:R-:W-:Y:S02]  /*1690*/  ISETP.NE.AND P3, PT, R20, RZ, PT ;  /* 0x000000ff1400720c */ /* 0x000fe40003f65270 */
[----:B--2---:R-:W-:Y:S02]  /*16a0*/  PRMT R21, R17, 0x7771, RZ ;  /* 0x0000777111157816 */ /* 0x004fe400000000ff */
[C---:B------:R-:W-:Y:S02]  /*16b0*/  @P2 R2UR UR4, R2.reuse ;  /* 0x00000000020422ca */ /* 0x040fe400000e0000 */
[----:B------:R-:W-:Y:S01]  /*16c0*/  ISETP.NE.AND P4, PT, R21, RZ, PT ;  /* 0x000000ff1500720c */ /* 0x000fe20003f85270 */
[----:B------:R1:W2:Y:S01]  /*16d0*/  @P6 LDG.E R34, desc[UR6][R18.64+0x4] ;  /* 0x0000040612226981 */ /* 0x0002a2000c1e1900 */
[----:B------:R-:W-:Y:S02]  /*16e0*/  @P2 R2UR UR5, R3 ;  /* 0x00000000030522ca */ /* 0x000fe400000e0000 */
[----:B------:R-:W-:-:S02]  /*16f0*/  R2UR UR6, R2 ;  /* 0x00000000020672ca */ /* 0x000fc400000e0000 */
[----:B------:R-:W-:Y:S01]  /*1700*/  R2UR UR7, R3 ;  /* 0x00000000030772ca */ /* 0x000fe200000e0000 */
[----:B------:R-:W-:Y:S01]  /*1710*/  IMAD.WIDE R20, R11, 0x8, R8 ;  /* 0x000000080b147825 */ /* 0x000fe200078e0208 */
[----:B------:R-:W-:Y:S02]  /*1720*/  SHF.R.S32.HI R11, RZ, 0x1, R13 ;  /* 0x00000001ff0b7819 */ /* 0x000fe4000001140d */
[----:B------:R-:W-:Y:S02]  /*1730*/  @P3 R2UR UR10, R2 ;  /* 0x00000000020a32ca */ /* 0x000fe400000e0000 */
[----:B------:R-:W-:Y:S01]  /*1740*/  @P3 R2UR UR11, R3 ;  /* 0x00000000030b32ca */ /* 0x000fe200000e0000 */
[----:B------:R-:W3:Y:S01]  /*1750*/  LDG.E R36, desc[UR8][R20.64] ;  /* 0x0000000814247981 */ /* 0x000ee2000c1e1900 */
[----:B------:R-:W-:Y:S01]  /*1760*/  LEA.HI R13, R10, R10, RZ, 0x1 ;  /* 0x0000000a0a0d7211 */ /* 0x000fe200078f08ff */
[----:B------:R-:W-:Y:S01]  /*1770*/  IMAD.WIDE R10, R11, 0x8, R8 ;  /* 0x000000080b0a7825 */ /* 0x000fe200078e0208 */
[----:B------:R-:W-:Y:S01]  /*1780*/  @P4 R2UR UR12, R2 ;  /* 0x00000000020c42ca */ /* 0x000fe200000e0000 */
[----:B------:R-:W4:Y:S01]  /*1790*/  @P2 LDG.E R26, desc[UR4][R20.64+0x4] ;  /* 0x00000404141a2981 */ /* 0x000f22000c1e1900 */
[----:B------:R-:W-:-:S02]  /*17a0*/  @P4 R2UR UR13, R3 ;  /* 0x00000000030d42ca */ /* 0x000fc400000e0000 */
[----:B------:R-:W-:Y:S01]  /*17b0*/  SHF.R.S32.HI R13, RZ, 0x1, R13 ;  /* 0x00000001ff0d7819 */ /* 0x000fe2000001140d */
[----:B------:R-:W5:Y:S04]  /*17c0*/  LDG.E R24, desc[UR6][R10.64] ;  /* 0x000000060a187981 */ /* 0x000f68000c1e1900 */
[----:B-1----:R-:W-:Y:S01]  /*17d0*/  IMAD.WIDE R18, R13, 0x8, R8 ;  /* 0x000000080d127825 */ /* 0x002fe200078e0208 */
[----:B------:R1:W5:Y:S01]  /*17e0*/  @P3 LDG.E R38, desc[UR10][R10.64+0x4] ;  /* 0x0000040a0a263981 */ /* 0x000362000c1e1900 */
[----:B------:R-:W0:Y:S03]  /*17f0*/  LDC.64 R8, c[0x0][0x3d0] ;  /* 0x0000f400ff087b82 */ /* 0x000e260000000a00 */
[----:B------:R-:W5:Y:S04]  /*1800*/  LDG.E R40, desc[UR8][R18.64] ;  /* 0x0000000812287981 */ /* 0x000f68000c1e1900 */
[----:B------:R-:W5:Y:S01]  /*1810*/  @P4 LDG.E R42, desc[UR12][R18.64+0x4] ;  /* 0x0000040c122a4981 */ /* 0x000f62000c1e1900 */
[----:B------:R-:W1:Y:S01]  /*1820*/  LDCU UR4, c[0x0][0x3d0] ;  /* 0x00007a00ff0477ac */ /* 0x000e620008000800 */
[----:B------:R-:W-:-:S04]  /*1830*/  PRMT R14, R14, 0x7770, RZ ;  /* 0x000077700e0e7816 */ /* 0x000fc800000000ff */
[----:B------:R-:W-:Y:S02]  /*1840*/  ISETP.NE.AND P5, PT, R14, RZ, PT ;  /* 0x000000ff0e00720c */ /* 0x000fe40003fa5270 */
[----:B------:R-:W-:Y:S02]  /*1850*/  PRMT R15, R15, 0x7770, RZ ;  /* 0x000077700f0f7816 */ /* 0x000fe400000000ff */
[----:B------:R-:W-:Y:S01]  /*1860*/  PRMT R17, R17, 0x7770, RZ ;  /* 0x0000777011117816 */ /* 0x000fe200000000ff */
[----:B0-----:R-:W-:Y:S01]  /*1870*/  FMUL R13, R22, R9 ;  /* 0x00000009160d7220 */ /* 0x001fe20000400000 */
[----:B-1----:R-:W-:-:S04]  /*1880*/  IMAD.U32 R14, RZ, RZ, UR4 ;  /* 0x00000004ff0e7e24 */ /* 0x002fc8000f8e00ff */
[----:B------:R-:W-:Y:S01]  /*1890*/  FSEL R13, R13, R8, P5 ;  /* 0x000000080d0d7208 */ /* 0x000fe20002800000 */
[----:B------:R-:W-:Y:S01]  /*18a0*/  VIADD R4, R4, 0x1000 ;  /* 0x0000100004047836 */ /* 0x000fe20000000000 */
[----:B------:R-:W-:Y:S01]  /*18b0*/  ISETP.NE.AND P5, PT, R17, RZ, PT ;  /* 0x000000ff1100720c */ /* 0x000fe20003fa5270 */
[----:B------:R-:W-:Y:S01]  /*18c0*/  IMAD.U32 R10, RZ, RZ, UR4 ;  /* 0x00000004ff0a7e24 */ /* 0x000fe2000f8e00ff */
[----:B------:R-:W-:Y:S02]  /*18d0*/  PRMT R16, R16, 0x7770, RZ ;  /* 0x0000777010107816 */ /* 0x000fe400000000ff */
[----:B------:R-:W-:Y:S01]  /*18e0*/  MOV R11, UR4 ;  /* 0x00000004000b7c02 */ /* 0x000fe20008000f00 */
[----:B------:R-:W-:Y:S02]  /*18f0*/  VIADD R12, R12, 0x2000 ;  /* 0x000020000c0c7836 */ /* 0x000fe40000000000 */
[----:B--2---:R-:W-:Y:S01]  /*1900*/  @P6 FMUL R14, R34, R9 ;  /* 0x00000009220e6220 */ /* 0x004fe20000400000 */
[----:B------:R-:W-:-:S04]  /*1910*/  ISETP.NE.AND P6, PT, R15, RZ, PT ;  /* 0x000000ff0f00720c */ /* 0x000fc80003fc5270 */
[----:B------:R-:W-:Y:S01]  /*1920*/  FMNMX3 R21, R7, R13, R14, !PT ;  /* 0x0000000d07157276 */ /* 0x000fe2000780000e */
[-C--:B---3--:R-:W-:Y:S01]  /*1930*/  FMUL R7, R36, R9.reuse ;  /* 0x0000000924077220 */ /* 0x088fe20000400000 */
[----:B----4-:R-:W-:Y:S01]  /*1940*/  @P2 FMUL R10, R26, R9 ;  /* 0x000000091a0a2220 */ /* 0x010fe20000400000 */
[----:B------:R-:W-:-:S03]  /*1950*/  ISETP.GE.AND P2, PT, R4, R31, PT ;  /* 0x0000001f0400720c */ /* 0x000fc60003f46270 */
[----:B------:R-:W-:Y:S01]  /*1960*/  FSEL R14, R7, R8, P6 ;  /* 0x00000008070e7208 */ /* 0x000fe20003000000 */
[-C--:B-----5:R-:W-:Y:S01]  /*1970*/  FMUL R7, R24, R9.reuse ;  /* 0x0000000918077220 */ /* 0x0a0fe20000400000 */
[----:B------:R-:W-:Y:S02]  /*1980*/  ISETP.NE.AND P6, PT, R16, RZ, PT ;  /* 0x000000ff1000720c */ /* 0x000fe40003fc5270 */
[----:B------:R-:W-:Y:S01]  /*1990*/  FMNMX3 R10, R21, R14, R10, !PT ;  /* 0x0000000e150a7276 */ /* 0x000fe2000780000a */
[-C--:B------:R-:W-:Y:S01]  /*19a0*/  @P3 FMUL R11, R38, R9.reuse ;  /* 0x00000009260b3220 */ /* 0x080fe20000400000 */
[----:B------:R-:W-:Y:S01]  /*19b0*/  FSEL R7, R7, R8, P6 ;  /* 0x0000000807077208 */ /* 0x000fe20003000000 */
[----:B------:R-:W-:Y:S02]  /*19c0*/  IMAD.U32 R13, RZ, RZ, UR4 ;  /* 0x00000004ff0d7e24 */ /* 0x000fe4000f8e00ff */
[----:B------:R-:W-:Y:S01]  /*19d0*/  @P5 FMUL R8, R40, R9 ;  /* 0x0000000928085220 */ /* 0x000fe20000400000 */
[----:B------:R-:W-:Y:S01]  /*19e0*/  FMNMX3 R7, R10, R7, R11, !PT ;  /* 0x000000070a077276 */ /* 0x000fe2000780000b */
[----:B------:R-:W-:-:S05]  /*19f0*/  @P4 FMUL R13, R42, R9 ;  /* 0x000000092a0d4220 */ /* 0x000fca0000400000 */
[----:B------:R-:W-:Y:S01]  /*1a00*/  FMNMX3 R7, R7, R8, R13, !PT ;  /* 0x0000000807077276 */ /* 0x000fe2000780000d */
[----:B------:R-:W-:Y:S06]  /*1a10*/  @!P2 BRA `(.L_x_19084) ;  /* 0xfffffff40014a947 */ /* 0x000fec000383ffff */
.L_x_19081:
[----:B------:R-:W-:Y:S05]  /*1a20*/  BSYNC.RECONVERGENT B0 ;  /* 0x0000000000007941 */ /* 0x000fea0003800200 */
.L_x_19080:
[----:B------:R-:W1:Y:S01]  /*1a30*/  S2R R6, SR_LANEID ;  /* 0x0000000000067919 */ /* 0x000e620000000000 */
[----:B------:R-:W-:Y:S01]  /*1a40*/  UMOV UR4, 0xffffffff ;  /* 0xffffffff00047882 */ /* 0x000fe20000000000 */
[C---:B-1----:R-:W-:Y:S02]  /*1a50*/  ISETP.GT.AND P0, PT, R6.reuse, 0xf, PT ;  /* 0x0000000f0600780c */ /* 0x042fe40003f04270 */
[C---:B------:R-:W-:Y:S02]  /*1a60*/  ISETP.GT.AND P1, PT, R6.reuse, 0x17, PT ;  /* 0x000000170600780c */ /* 0x040fe40003f24270 */
[C---:B------:R-:W-:Y:S02]  /*1a70*/  ISETP.GT.AND P2, PT, R6.reuse, 0x1b, PT ;  /* 0x0000001b0600780c */ /* 0x040fe40003f44270 */
[C---:B------:R-:W-:Y:S02]  /*1a80*/  ISETP.GT.AND P3, PT, R6.reuse, 0x1d, PT ;  /* 0x0000001d0600780c */ /* 0x040fe40003f64270 */
[----:B------:R-:W-:Y:S01]  /*1a90*/  ISETP.GT.AND P4, PT, R6, 0x1e, PT ;  /* 0x0000001e0600780c */ /* 0x000fe20003f84270 */
[----:B------:R-:W-:-:S12]  /*1aa0*/  BRA.DIV UR4, `(.L_x_19085) ;  /* 0x0000003204987947 */ /* 0x000fd8000b800000 */
        /* <DEDUP_REMOVED lines=9> */
[----:B------:R1:W4:Y:S02]  /*1b40*/  SHFL.DOWN PT, R14, R4, 0x10, 0x1f ;  /* 0x0a001f00040e7f89 */ /* 0x00032400000e0000 */
.L_x_19119:
[----:B------:R-:W-:Y:S01]  /*1b50*/  ISETP.NE.AND P1, PT, R0, RZ, PT ;  /* 0x000000ff0000720c */ /* 0x000fe20003f25270 */
[----:B------:R-:W-:Y:S01]  /*1b60*/  IMAD.MOV.U32 R33, RZ, RZ, R4 ;  /* 0x000000ffff217224 */ /* 0x000fe200078e0004 */
[----:B------:R-:W-:Y:S01]  /*1b70*/  PLOP3.LUT P2, PT, PT, PT, PT, 0x8, 0x80 ;  /* 0x000000000080781c */ /* 0x000fe20003f4e170 */
[----:B------:R-:W-:-:S12]  /*1b80*/  @P0 BRA `(.L_x_19086) ;  /* 0x0000000000240947 */ /* 0x000fd80003800000 */
[----:B------:R-:W5:Y:S01]  /*1b90*/  S2UR UR5, SR_CgaCtaId ;  /* 0x00000000000579c3 */ /* 0x000f620000008800 */
[----:B------:R-:W-:Y:S01]  /*1ba0*/  ISETP.NE.AND P0, PT, R6, RZ, PT ;  /* 0x000000ff0600720c */ /* 0x000fe20003f05270 */
[----:B------:R-:W-:Y:S01]  /*1bb0*/  UMOV UR4, 0x400 ;  /* 0x0000040000047882 */ /* 0x000fe20000000000 */
[----:B-1----:R-:W-:Y:S02]  /*1bc0*/  SHF.R.U32.HI R4, RZ, 0x3, R0 ;  /* 0x00000003ff047819 */ /* 0x002fe40000011600 */
[----:B----4-:R-:W-:Y:S02]  /*1bd0*/  FMNMX R33, R5, R14, !PT ;  /* 0x0000000e05217209 */ /* 0x010fe40007800000 */
[----:B------:R-:W-:-:S07]  /*1be0*/  LOP3.LUT R4, R4, 0x7c, RZ, 0xc0, !PT ;  /* 0x0000007c04047812 */ /* 0x000fce00078ec0ff */
[----:B------:R-:W-:Y:S01]  /*1bf0*/  @!P0 PLOP3.LUT P2, PT, PT, PT, PT, 0x80, 0x8 ;  /* 0x000000000008881c */ /* 0x000fe20003f4f070 */
[----:B-----5:R-:W-:-:S09]  /*1c00*/  ULEA UR4, UR5, UR4, 0x18 ;  /* 0x0000000405047291 */ /* 0x020fd2000f8ec0ff */
[----:B------:R1:W-:Y:S03]  /*1c10*/  @!P0 STS [R4+UR4+0x20], R33 ;  /* 0x0000202104008988 */ /* 0x0003e60008000804 */
.L_x_19086:
        /* <DEDUP_REMOVED lines=8> */
[----:B------:R-:W0:Y:S04]  /*1ca0*/  LDS.128 R20, [UR4+0x30] ;  /* 0x00003004ff147984 */ /* 0x000e280008000c00 */
[----:B-1----:R-:W1:Y:S04]  /*1cb0*/  LDS.128 R4, [UR4+0x40] ;  /* 0x00004004ff047984 */ /* 0x002e680008000c00 */
[----:B------:R-:W2:Y:S04]  /*1cc0*/  LDS.128 R8, [UR4+0x50] ;  /* 0x00005004ff087984 */ /* 0x000ea80008000c00 */
[----:B----4-:R-:W4:Y:S04]  /*1cd0*/  LDS.128 R12, [UR4+0x60] ;  /* 0x00006004ff0c7984 */ /* 0x010f280008000c00 */
[----:B------:R-:W3:Y:S01]  /*1ce0*/  LDS.128 R16, [UR4+0x70] ;  /* 0x00007004ff107984 */ /* 0x000ee20008000c00 */
[----:B-----5:R-:W-:-:S04]  /*1cf0*/  FMNMX3 R25, R33, R25, R26, !PT ;  /* 0x0000001921197276 */ /* 0x020fc8000780001a */
[----:B0-----:R-:W-:Y:S02]  /*1d00*/  FMNMX3 R20, R25, R27, R20, !PT ;  /* 0x0000001b19147276 */ /* 0x001fe40007800014 */
[----:B------:R-:W0:Y:S02]  /*1d10*/  LDS.128 R24, [UR4+0x80] ;  /* 0x00008004ff187984 */ /* 0x000e240008000c00 */
[----:B------:R-:W-:-:S04]  /*1d20*/  FMNMX3 R20, R20, R21, R22, !PT ;  /* 0x0000001514147276 */ /* 0x000fc80007800016 */
[----:B-1----:R-:W-:Y:S02]  /*1d30*/  FMNMX3 R4, R20, R23, R4, !PT ;  /* 0x0000001714047276 */ /* 0x002fe40007800004 */
[----:B------:R-:W1:Y:S02]  /*1d40*/  LDS.128 R20, [UR4+0x90] ;  /* 0x00009004ff147984 */ /* 0x000e640008000c00 */
[----:B------:R-:W-:-:S04]  /*1d50*/  FMNMX3 R4, R4, R5, R6, !PT ;  /* 0x0000000504047276 */ /* 0x000fc80007800006 */
[----:B--2---:R-:W-:-:S04]  /*1d60*/  FMNMX3 R4, R4, R7, R8, !PT ;  /* 0x0000000704047276 */ /* 0x004fc80007800008 */
[----:B------:R-:W-:-:S04]  /*1d70*/  FMNMX3 R4, R4, R9, R10, !PT ;  /* 0x0000000904047276 */ /* 0x000fc8000780000a */
[----:B----4-:R-:W-:-:S04]  /*1d80*/  FMNMX3 R4, R4, R11, R12, !PT ;  /* 0x0000000b04047276 */ /* 0x010fc8000780000c */
[----:B------:R-:W-:-:S04]  /*1d90*/  FMNMX3 R4, R4, R13, R14, !PT ;  /* 0x0000000d04047276 */ /* 0x000fc8000780000e */
[----:B---3--:R-:W-:-:S04]  /*1da0*/  FMNMX3 R4, R4, R15, R16, !PT ;  /* 0x0000000f04047276 */ /* 0x008fc80007800010 */
[----:B------:R-:W-:-:S04]  /*1db0*/  FMNMX3 R4, R4, R17, R18, !PT ;  /* 0x0000001104047276 */ /* 0x000fc80007800012 */
[----:B0-----:R-:W-:-:S04]  /*1dc0*/  FMNMX3 R4, R4, R19, R24, !PT ;  /* 0x0000001304047276 */ /* 0x001fc80007800018 */
[----:B------:R-:W-:-:S04]  /*1dd0*/  FMNMX3 R4, R4, R25, R26, !PT ;  /* 0x0000001904047276 */ /* 0x000fc8000780001a */
[----:B-1----:R-:W-:-:S04]  /*1de0*/  FMNMX3 R4, R4, R27, R20, !PT ;  /* 0x0000001b04047276 */ /* 0x002fc80007800014 */
[----:B------:R-:W-:-:S04]  /*1df0*/  FMNMX3 R4, R4, R21, R22, !PT ;  /* 0x0000001504047276 */ /* 0x000fc80007800016 */
[----:B------:R-:W-:-:S05]  /*1e00*/  FMNMX R4, R4, R23, !PT ;  /* 0x0000001704047209 */ /* 0x000fca0007800000 */
[----:B------:R0:W-:Y:S02]  /*1e10*/  STS [UR4+0xa4], R4 ;  /* 0x0000a404ff007988 */ /* 0x0001e40008000804 */
.L_x_19088:
[----:B------:R-:W-:Y:S05]  /*1e20*/  BSYNC.RECONVERGENT B0 ;  /* 0x0000000000007941 */ /* 0x000fea0003800200 */
.L_x_19087:
[----:B------:R-:W5:Y:S08]  /*1e30*/  S2UR UR5, SR_CgaCtaId ;  /* 0x00000000000579c3 */ /* 0x000f700000008800 */
[----:B------:R-:W-:Y:S01]  /*1e40*/  BAR.SYNC.DEFER_BLOCKING 0x0 ;  /* 0x0000000000007b1d */ /* 0x000fe20000010000 */
[----:B------:R-:W-:Y:S01]  /*1e50*/  ISETP.GE.AND P0, PT, R0, R31, PT ;  /* 0x0000001f0000720c */ /* 0x000fe20003f06270 */
[----:B01----:R-:W-:-:S04]  /*1e60*/  IMAD.MOV.U32 R4, RZ, RZ, RZ ;  /* 0x000000ffff047224 */ /* 0x003fc800078e00ff */
[----:B------:R-:W-:Y:S01]  /*1e70*/  UMOV UR4, 0x400 ;  /* 0x0000040000047882 */ /* 0x000fe20000000000 */
[----:B------:R-:W0:Y:S01]  /*1e80*/  LDCU.64 UR6, c[0x0][0x3b8] ;  /* 0x00007700ff0677ac */ /* 0x000e220008000a00 */
[----:B------:R-:W-:Y:S01]  /*1e90*/  BSSY.RECONVERGENT B0, `(.L_x_19089) ;  /* 0x0000101000007945 */ /* 0x000fe20003800200 */
[----:B-----5:R-:W-:-:S09]  /*1ea0*/  ULEA UR4, UR5, UR4, 0x18 ;  /* 0x0000000405047291 */ /* 0x020fd2000f8ec0ff */
[----:B------:R-:W1:Y:S01]  /*1eb0*/  LDS R21, [UR4+0xa4] ;  /* 0x0000a404ff157984 */ /* 0x000e620008000800 */
[----:B0-----:R-:W-:Y:S05]  /*1ec0*/  @P0 BRA `(.L_x_19090) ;  /* 0x0000000c00f40947 */ /* 0x001fea0003800000 */
[----:B------:R-:W-:Y:S01]  /*1ed0*/  LOP3.LUT R4, RZ, R0, RZ, 0x33, !PT ;  /* 0x00000000ff047212 */ /* 0x000fe200078e33ff */
[----:B------:R-:W0:Y:S01]  /*1ee0*/  LDCU UR4, c[0x0][0x3c8] ;  /* 0x00007900ff0477ac */ /* 0x000e220008000800 */
[----:B------:R-:W-:Y:S02]  /*1ef0*/  BSSY.RECONVERGENT B1, `(.L_x_19091) ;  /* 0x000005d000017945 */ /* 0x000fe40003800200 */
[----:B------:R-:W-:-:S04]  /*1f00*/  IADD3 R4, PT, PT, R4, R31, RZ ;  /* 0x0000001f04047210 */ /* 0x000fc80007ffe0ff */
[C---:B------:R-:W-:Y:S02]  /*1f10*/  LOP3.LUT P0, RZ, R4.reuse, 0x400, RZ, 0xc0, !PT ;  /* 0x0000040004ff7812 */ /* 0x040fe4000780c0ff */
[----:B------:R-:W-:Y:S01]  /*1f20*/  ISETP.GE.U32.AND P3, PT, R4, 0x400, PT ;  /* 0x000004000400780c */ /* 0x000fe20003f66070 */
[----:B------:R-:W-:Y:S02]  /*1f30*/  IMAD.MOV.U32 R4, RZ, RZ, RZ ;  /* 0x000000ffff047224 */ /* 0x000fe400078e00ff */
[----:B0-----:R-:W-:-:S08]  /*1f40*/  IMAD R5, R29, UR4, RZ ;  /* 0x000000041d057c24 */ /* 0x001fd0000f8e02ff */
[----:B------:R-:W-:Y:S05]  /*1f50*/  @P0 BRA `(.L_x_19092) ;  /* 0x0000000400580947 */ /* 0x000fea0003800000 */
[----:B------:R-:W0:Y:S01]  /*1f60*/  LDC R10, c[0x0][0x3a8] ;  /* 0x0000ea00ff0a7b82 */ /* 0x000e220000000800 */
[----:B------:R-:W-:Y:S01]  /*1f70*/  IMAD.SHL.U32 R6, R0, 0x2, RZ ;  /* 0x0000000200067824 */ /* 0x000fe200078e00ff */
[----:B------:R-:W5:Y:S03]  /*1f80*/  LDCU.64 UR4, c[0x0][0x3b8] ;  /* 0x00007700ff0477ac */ /* 0x000f660008000a00 */
[----:B------:R-:W-:Y:S02]  /*1f90*/  IMAD.IADD R11, R6, 0x1, R5 ;  /* 0x00000001060b7824 */ /* 0x000fe400078e0205 */
[----:B------:R-:W-:Y:S01]  /*1fa0*/  HFMA2 R6, -RZ, RZ, 0, 0 ;  /* 0x00000000ff067431 */ /* 0x000fe200000001ff */
[----:B0-----:R-:W-:-:S04]  /*1fb0*/  IABS R9, R10 ;  /* 0x0000000a00097213 */ /* 0x001fc80000000000 */
[----:B------:R-:W0:Y:S08]  /*1fc0*/  I2F.RP R4, R9 ;  /* 0x0000000900047306 */ /* 0x000e300000209400 */
[----:B0-----:R-:W0:Y:S02]  /*1fd0*/  MUFU.RCP R4, R4 ;  /* 0x0000000400047308 */ /* 0x001e240000001000 */
[----:B0-----:R-:W-:-:S06]  /*1fe0*/  VIADD R7, R4, 0xffffffe ;  /* 0x0ffffffe04077836 */ /* 0x001fcc0000000000 */
[----:B------:R-:W0:Y:S02]  /*1ff0*/  F2I.FTZ.U32.TRUNC.NTZ R7, R7 ;  /* 0x0000000700077305 */ /* 0x000e24000021f000 */
[----:B0-----:R-:W-:-:S04]  /*2000*/  IMAD.MOV R8, RZ, RZ, -R7 ;  /* 0x000000ffff087224 */ /* 0x001fc800078e0a07 */
[----:B------:R-:W-:Y:S01]  /*2010*/  IMAD R13, R8, R9, RZ ;  /* 0x00000009080d7224 */ /* 0x000fe200078e02ff */
[----:B------:R-:W-:-:S03]  /*2020*/  IABS R8, R11 ;  /* 0x0000000b00087213 */ /* 0x000fc60000000000 */
[----:B------:R-:W-:-:S04]  /*2030*/  IMAD.HI.U32 R13, R7, R13, R6 ;  /* 0x0000000d070d7227 */ /* 0x000fc800078e0006 */
[----:B------:R-:W-:-:S04]  /*2040*/  IMAD.MOV.U32 R6, RZ, RZ, R8 ;  /* 0x000000ffff067224 */ /* 0x000fc800078e0008 */
[----:B------:R-:W-:Y:S02]  /*2050*/  IMAD.HI.U32 R4, R13, R6, RZ ;  /* 0x000000060d047227 */ /* 0x000fe400078e00ff */
[----:B------:R-:W0:Y:S02]  /*2060*/  LDC.64 R12, c[0x0][0x398] ;  /* 0x0000e600ff0c7b82 */ /* 0x000e240000000a00 */
[----:B------:R-:W-:-:S04]  /*2070*/  IMAD.MOV R7, RZ, RZ, -R4 ;  /* 0x000000ffff077224 */ /* 0x000fc800078e0a04 */
        /* <DEDUP_REMOVED lines=8> */
[----:B------:R-:W-:-:S03]  /*2100*/  ISETP.GE.AND P4, PT, R6, RZ, PT ;  /* 0x000000ff0600720c */ /* 0x000fc60003f86270 */
[----:B------:R-:W4:Y:S03]  /*2110*/  LDC.64 R6, c[0x0][0x388] ;  /* 0x0000e200ff067b82 */ /* 0x000f260000000a00 */
[----:B------:R-:W-:Y:S01]  /*2120*/  @P0 VIADD R4, R4, 0x1 ;  /* 0x0000000104040836 */ /* 0x000fe20000000000 */
[----:B0-----:R-:W-:-:S04]  /*2130*/  ISETP.NE.U32.AND P0, PT, R12, 0x1, PT ;  /* 0x000000010c00780c */ /* 0x001fc80003f05070 */
[----:B------:R-:W-:Y:S02]  /*2140*/  ISETP.NE.AND.EX P0, PT, R13, RZ, PT, P0 ;  /* 0x000000ff0d00720c */ /* 0x000fe40003f05300 */
[----:B------:R-:W-:Y:S02]  /*2150*/  @!P4 IADD3 R4, PT, PT, -R4, RZ, RZ ;  /* 0x000000ff0404c210 */ /* 0x000fe40007ffe1ff */
[----:B------:R-:W-:Y:S02]  /*2160*/  @!P1 LOP3.LUT R4, RZ, R10, RZ, 0x33, !PT ;  /* 0x0000000aff049212 */ /* 0x000fe400078e33ff */
[----:B--2---:R-:W-:-:S03]  /*2170*/  ISETP.NE.U32.AND P1, PT, R8, 0x1, PT ;  /* 0x000000010800780c */ /* 0x004fc60003f25070 */
[----:B------:R-:W-:Y:S01]  /*2180*/  IMAD.MOV R8, RZ, RZ, -R4 ;  /* 0x000000ffff087224 */ /* 0x000fe200078e0a04 */
[----:B------:R-:W-:-:S03]  /*2190*/  ISETP.NE.AND.EX P1, PT, R9, RZ, PT, P1 ;  /* 0x000000ff0900720c */ /* 0x000fc60003f25310 */
[----:B------:R-:W-:Y:S01]  /*21a0*/  IMAD R8, R10, R8, R11 ;  /* 0x000000080a087224 */ /* 0x000fe200078e020b */
[----:B------:R-:W-:-:S04]  /*21b0*/  SEL R4, R4, RZ, P1 ;  /* 0x000000ff04047207 */ /* 0x000fc80000800000 */
[----:B------:R-:W-:Y:S01]  /*21c0*/  SEL R8, R8, RZ, P0 ;  /* 0x000000ff08087207 */ /* 0x000fe20000000000 */
[----:B-----5:R-:W-:Y:S01]  /*21d0*/  IMAD R9, R4, UR4, RZ ;  /* 0x0000000404097c24 */ /* 0x020fe2000f8e02ff */
[----:B---3--:R-:W-:-:S03]  /*21e0*/  R2UR UR4, R2 ;  /* 0x00000000020472ca */ /* 0x008fc600000e0000 */
[----:B------:R-:W-:Y:S01]  /*21f0*/  IMAD R8, R8, UR5, R9 ;  /* 0x0000000508087c24 */ /* 0x000fe2000f8e0209 */
[----:B------:R-:W-:-:S04]  /*2200*/  R2UR UR5, R3 ;  /* 0x00000000030572ca */ /* 0x000fc800000e0000 */
[----:B------:R-:W-:-:S04]  /*2210*/  LEA.HI R8, R8, R8, RZ, 0x1 ;  /* 0x0000000808087211 */ /* 0x000fc800078f08ff */
[----:B------:R-:W-:-:S05]  /*2220*/  SHF.R.S32.HI R9, RZ, 0x1, R8 ;  /* 0x00000001ff097819 */ /* 0x000fca0000011408 */
[----:B----4-:R-:W-:Y:S02]  /*2230*/  IMAD.WIDE R6, R9, 0x2, R6 ;  /* 0x0000000209067825 */ /* 0x010fe400078e0206 */
        /* <DEDUP_REMOVED lines=10> */
[----:B------:R0:W2:Y:S01]  /*22e0*/  @P1 LDG.E R10, desc[UR4][R8.64+0x4] ;  /* 0x00000404080a1981 */ /* 0x0000a2000c1e1900 */
[----:B------:R-:W3:Y:S01]  /*22f0*/  LDCU UR4, c[0x0][0x3d4] ;  /* 0x00007a80ff0477ac */ /* 0x000ee20008000800 */
[----:B------:R-:W-:Y:S01]  /*2300*/  PRMT R6, R6, 0x7770, RZ ;  /* 0x0000777006067816 */ /* 0x000fe200000000ff */
[----:B------:R-:W-:Y:S01]  /*2310*/  IMAD.MOV.U32 R11, RZ, RZ, 0x3bbb989d ;  /* 0x3bbb989dff0b7424 */ /* 0x000fe200078e00ff */
[----:B------:R-:W-:Y:S01]  /*2320*/  LOP3.LUT R0, R0, 0x400, RZ, 0xfc, !PT ;  /* 0x0000040000007812 */ /* 0x000fe200078efcff */
[----:B------:R-:W4:Y:S01]  /*2330*/  LDCU UR5, c[0x0][0x3d0] ;  /* 0x00007a00ff0577ac */ /* 0x000f220008000800 */
[----:B------:R-:W-:Y:S01]  /*2340*/  ISETP.NE.AND P0, PT, R6, RZ, PT ;  /* 0x000000ff0600720c */ /* 0x000fe20003f05270 */
[----:B------:R-:W-:Y:S02]  /*2350*/  IMAD.MOV.U32 R12, RZ, RZ, 0x437c0000 ;  /* 0x437c0000ff0c7424 */ /* 0x000fe400078e00ff */
[----:B---3--:R-:W-:Y:S01]  /*2360*/  FMUL R6, R4, UR4 ;  /* 0x0000000404067c20 */ /* 0x008fe20008400000 */
[----:B----4-:R-:W-:-:S09]  /*2370*/  IMAD.U32 R4, RZ, RZ, UR5 ;  /* 0x00000005ff047e24 */ /* 0x010fd2000f8e00ff */
[----:B------:R-:W1:Y:S02]  /*2380*/  @!P0 LDC R6, c[0x0][0x3d0] ;  /* 0x0000f400ff068b82 */ /* 0x000e640000000800 */
[----:B-1----:R-:W-:-:S04]  /*2390*/  FADD R6, -R21, R6 ;  /* 0x0000000615067221 */ /* 0x002fc80000000100 */
[----:B------:R-:W-:-:S04]  /*23a0*/  FFMA.SAT R7, R6, R11, 0.5 ;  /* 0x3f00000006077423 */ /* 0x000fc8000000200b */
[----:B------:R-:W-:-:S04]  /*23b0*/  FFMA.RM R7, R7, R12, 12582913 ;  /* 0x4b40000107077423 */ /* 0x000fc8000000400c */
[----:B0-----:R-:W-:-:S04]  /*23c0*/  FADD R9, R7, -12583039 ;  /* 0xcb40007f07097421 */ /* 0x001fc80000000000 */
[----:B------:R-:W-:-:S04]  /*23d0*/  FFMA R9, R6, 1.4426950216293334961, -R9 ;  /* 0x3fb8aa3b06097823 */ /* 0x000fc80000000809 */
[----:B------:R-:W-:-:S06]  /*23e0*/  FFMA R9, R6, 1.925963033500011079e-08, R9 ;  /* 0x32a5706006097823 */ /* 0x000fcc0000000009 */
[----:B------:R-:W0:Y:S01]  /*23f0*/  MUFU.EX2 R9, R9 ;  /* 0x0000000900097308 */ /* 0x000e220000000800 */
[----:B--2---:R-:W-:-:S04]  /*2400*/  @P1 FMUL R4, R10, UR4 ;  /* 0x000000040a041c20 */ /* 0x004fc80008400000 */
[----:B------:R-:W-:-:S04]  /*2410*/  FADD R4, -R21, R4 ;  /* 0x0000000415047221 */ /* 0x000fc80000000100 */
[----:B------:R-:W-:-:S04]  /*2420*/  FFMA.SAT R8, R4, R11, 0.5 ;  /* 0x3f00000004087423 */ /* 0x000fc8000000200b */
[----:B------:R-:W-:-:S04]  /*2430*/  FFMA.RM R8, R8, R12, 12582913 ;  /* 0x4b40000108087423 */ /* 0x000fc8000000400c */
[----:B------:R-:W-:-:S04]  /*2440*/  FADD R11, R8, -12583039 ;  /* 0xcb40007f080b7421 */ /* 0x000fc80000000000 */
[----:B------:R-:W-:-:S04]  /*2450*/  FFMA R11, R4, 1.4426950216293334961, -R11 ;  /* 0x3fb8aa3b040b7823 */ /* 0x000fc8000000080b */
[----:B------:R-:W-:Y:S01]  /*2460*/  FFMA R11, R4, 1.925963033500011079e-08, R11 ;  /* 0x32a57060040b7823 */ /* 0x000fe2000000000b */
[----:B------:R-:W-:Y:S01]  /*2470*/  IMAD.SHL.U32 R4, R7, 0x800000, RZ ;  /* 0x0080000007047824 */ /* 0x000fe200078e00ff */
[----:B------:R-:W-:-:S03]  /*2480*/  SHF.L.U32 R7, R8, 0x17, RZ ;  /* 0x0000001708077819 */ /* 0x000fc600000006ff */
[----:B0-----:R-:W-:Y:S01]  /*2490*/  FFMA R4, R4, R9, RZ ;  /* 0x0000000904047223 */ /* 0x001fe200000000ff */
[----:B------:R-:W0:Y:S03]  /*24a0*/  MUFU.EX2 R11, R11 ;  /* 0x0000000b000b7308 */ /* 0x000e260000000800 */
[----:B0-----:R-:W-:-:S07]  /*24b0*/  FFMA R4, R7, R11, R4 ;  /* 0x0000000b07047223 */ /* 0x001fce0000000004 */
.L_x_19092:
[----:B------:R-:W-:Y:S05]  /*24c0*/  BSYNC.RECONVERGENT B1 ;  /* 0x0000000000017941 */ /* 0x000fea0003800200 */
.L_x_19091:
[----:B------:R-:W-:Y:S05]  /*24d0*/  @!P3 BRA `(.L_x_19090) ;  /* 0x000000080070b947 */ /* 0x000fea0003800000 */
[----:B------:R-:W0:Y:S08]  /*24e0*/  LDC R6, c[0x0][0x3a8] ;  /* 0x0000ea00ff067b82 */ /* 0x000e300000000800 */
[----:B------:R-:W5:Y:S08]  /*24f0*/  LDC.64 R12, c[0x0][0x390] ;  /* 0x0000e400ff0c7b82 */ /* 0x000f700000000a00 */
[----:B------:R-:W1:Y:S01]  /*2500*/  LDC.64 R10, c[0x0][0x398] ;  /* 0x0000e600ff0a7b82 */ /* 0x000e620000000a00 */
[----:B0-----:R-:W-:-:S04]  /*2510*/  IABS R8, R6 ;  /* 0x0000000600087213 */ /* 0x001fc80000000000 */
[----:B------:R-:W0:Y:S01]  /*2520*/  I2F.RP R9, R8 ;  /* 0x0000000800097306 */ /* 0x000e220000209400 */
[----:B-----5:R-:W-:-:S04]  /*2530*/  ISETP.NE.U32.AND P0, PT, R12, 0x1, PT ;  /* 0x000000010c00780c */ /* 0x020fc80003f05070 */
[----:B------:R-:W-:Y:S02]  /*2540*/  ISETP.NE.AND.EX P0, PT, R13, RZ, PT, P0 ;  /* 0x000000ff0d00720c */ /* 0x000fe40003f05300 */
[----:B-1----:R-:W-:Y:S01]  /*2550*/  ISETP.NE.U32.AND P1, PT, R10, 0x1, PT ;  /* 0x000000010a00780c */ /* 0x002fe20003f25070 */
[----:B0-----:R-:W0:Y:S03]  /*2560*/  MUFU.RCP R9, R9 ;  /* 0x0000000900097308 */ /* 0x001e260000001000 */
[----:B------:R-:W-:Y:S01]  /*2570*/  ISETP.NE.AND.EX P1, PT, R11, RZ, PT, P1 ;  /* 0x000000ff0b00720c */ /* 0x000fe20003f25310 */
[----:B0-----:R-:W-:-:S04]  /*2580*/  VIADD R6, R9, 0xffffffe ;  /* 0x0ffffffe09067836 */ /* 0x001fc80000000000 */
[----:B------:R0:W1:Y:S02]  /*2590*/  F2I.FTZ.U32.TRUNC.NTZ R7, R6 ;  /* 0x0000000600077305 */ /* 0x000064000021f000 */
[----:B0-----:R-:W-:Y:S02]  /*25a0*/  IMAD.MOV.U32 R6, RZ, RZ, RZ ;  /* 0x000000ffff067224 */ /* 0x001fe400078e00ff */
[----:B-1----:R-:W-:-:S04]  /*25b0*/  IMAD.MOV R15, RZ, RZ, -R7 ;  /* 0x000000ffff0f7224 */ /* 0x002fc800078e0a07 */
[----:B------:R-:W-:-:S04]  /*25c0*/  IMAD R9, R15, R8, RZ ;  /* 0x000000080f097224 */ /* 0x000fc800078e02ff */
[----:B------:R-:W-:-:S07]  /*25d0*/  IMAD.HI.U32 R9, R7, R9, R6 ;  /* 0x0000000907097227 */ /* 0x000fce00078e0006 */
.L_x_19093:
[----:B------:R-:W4:Y:S01]  /*25e0*/  LDC R12, c[0x0][0x3a8] ;  /* 0x0000ea00ff0c7b82 */ /* 0x000f220000000800 */
[----:B------:R-:W-:Y:S01]  /*25f0*/  IMAD R11, R0, 0x2, R5 ;  /* 0x00000002000b7824 */ /* 0x000fe200078e0205 */
[----:B---3--:R-:W-:Y:S02]  /*2600*/  R2UR UR4, R2 ;  /* 0x00000000020472ca */ /* 0x008fe400000e0000 */
[----:B------:R-:W-:Y:S01]  /*2610*/  R2UR UR5, R3 ;  /* 0x00000000030572ca */ /* 0x000fe200000e0000 */
[----:B------:R-:W-:Y:S01]  /*2620*/  VIADD R10, R11, 0x800 ;  /* 0x000008000b0a7836 */ /* 0x000fe20000000000 */
[----:B------:R-:W-:-:S05]  /*2630*/  IABS R6, R11 ;  /* 0x0000000b00067213 */ /* 0x000fca0000000000 */
[----:B------:R-:W-:-:S04]  /*2640*/  IMAD.HI.U32 R13, R9, R6, RZ ;  /* 0x00000006090d7227 */ /* 0x000fc800078e00ff */
[----:B------:R-:W-:Y:S01]  /*2650*/  IMAD.MOV R15, RZ, RZ, -R13 ;  /* 0x000000ffff0f7224 */ /* 0x000fe200078e0a0d */
[----:B----4-:R-:W-:-:S04]  /*2660*/  IABS R14, R12 ;  /* 0x0000000c000e7213 */ /* 0x010fc80000000000 */
[----:B------:R-:W0:Y:S01]  /*2670*/  I2F.RP R16, R14 ;  /* 0x0000000e00107306 */ /* 0x000e220000209400 */
[----:B------:R-:W-:Y:S02]  /*2680*/  IMAD R15, R14, R15, R6 ;  /* 0x0000000f0e0f7224 */ /* 0x000fe400078e0206 */
[----:B------:R-:W-:-:S03]  /*2690*/  IMAD.MOV.U32 R6, RZ, RZ, RZ ;  /* 0x000000ffff067224 */ /* 0x000fc600078e00ff */
[----:B------:R-:W-:Y:S02]  /*26a0*/  ISETP.GT.U32.AND P6, PT, R8, R15, PT ;  /* 0x0000000f0800720c */ /* 0x000fe40003fc4070 */
[----:B0-----:R-:W0:Y:S11]  /*26b0*/  MUFU.RCP R16, R16 ;  /* 0x0000001000107308 */ /* 0x001e360000001000 */
[----:B------:R-:W-:-:S02]  /*26c0*/  @!P6 IMAD.IADD R15, R15, 0x1, -R14 ;  /* 0x000000010f0fe824 */ /* 0x000fc400078e0a0e */
[----:B------:R-:W-:-:S03]  /*26d0*/  @!P6 VIADD R13, R13, 0x1 ;  /* 0x000000010d0de836 */ /* 0x000fc60000000000 */
[----:B------:R-:W-:Y:S01]  /*26e0*/  ISETP.GE.U32.AND P5, PT, R15, R8, PT ;  /* 0x000000080f00720c */ /* 0x000fe20003fa6070 */
[----:B------:R-:W-:Y:S01]  /*26f0*/  IMAD.MOV.U32 R8, RZ, RZ, R14 ;  /* 0x000000ffff087224 */ /* 0x000fe200078e000e */
[----:B------:R-:W-:Y:S02]  /*2700*/  LOP3.LUT R15, RZ, R12, RZ, 0x33, !PT ;  /* 0x0000000cff0f7212 */ /* 0x000fe400078e33ff */
[----:B0-----:R-:W-:Y:S02]  /*2710*/  IADD3 R7, PT, PT, R16, 0xffffffe, RZ ;  /* 0x0ffffffe10077810 */ /* 0x001fe40007ffe0ff */
[----:B------:R-:W-:-:S07]  /*2720*/  IABS R16, R10 ;  /* 0x0000000a00107213 */ /* 0x000fce0000000000 */
[----:B------:R-:W-:Y:S01]  /*2730*/  @P5 IADD3 R13, PT, PT, R13, 0x1, RZ ;  /* 0x000000010d0d5810 */ /* 0x000fe20007ffe0ff */
[----:B------:R-:W0:Y:S01]  /*2740*/  F2I.FTZ.U32.TRUNC.NTZ R7, R7 ;  /* 0x0000000700077305 */ /* 0x000e22000021f000 */
[----:B------:R-:W-:Y:S01]  /*2750*/  ISETP.NE.AND P5, PT, R12, RZ, PT ;  /* 0x000000ff0c00720c */ /* 0x000fe20003fa5270 */
[----:B0-----:R-:W-:-:S04]  /*2760*/  IMAD.MOV R9, RZ, RZ, -R7 ;  /* 0x000000ffff097224 */ /* 0x001fc800078e0a07 */
[----:B------:R-:W-:-:S04]  /*2770*/  IMAD R9, R9, R14, RZ ;  /* 0x0000000e09097224 */ /* 0x000fc800078e02ff */
[----:B------:R-:W-:Y:S01]  /*2780*/  IMAD.HI.U32 R9, R7, R9, R6 ;  /* 0x0000000907097227 */ /* 0x000fe200078e0006 */
[----:B------:R-:W-:-:S05]  /*2790*/  MOV R6, R16 ;  /* 0x0000001000067202 */ /* 0x000fca0000000f00 */
[----:B------:R-:W-:-:S04]  /*27a0*/  IMAD.HI.U32 R16, R9, R6, RZ ;  /* 0x0000000609107227 */ /* 0x000fc800078e00ff */
[----:B------:R-:W-:-:S04]  /*27b0*/  IMAD.MOV R7, RZ, RZ, -R16 ;  /* 0x000000ffff077224 */ /* 0x000fc800078e0a10 */
[----:B------:R-:W-:Y:S01]  /*27c0*/  IMAD R7, R14, R7, R6 ;  /* 0x000000070e077224 */ /* 0x000fe200078e0206 */
[----:B------:R-:W-:-:S04]  /*27d0*/  LOP3.LUT R6, R11, R12, RZ, 0x3c, !PT ;  /* 0x0000000c0b067212 */ /* 0x000fc800078e3cff */
[----:B------:R-:W-:Y:S02]  /*27e0*/  ISETP.GT.U32.AND P3, PT, R8, R7, PT ;  /* 0x000000070800720c */ /* 0x000fe40003f64070 */
[----:B------:R-:W-:Y:S02]  /*27f0*/  ISETP.GE.AND P4, PT, R6, RZ, PT ;  /* 0x000000ff0600720c */ /* 0x000fe40003f86270 */
[----:B------:R-:W-:-:S04]  /*2800*/  LOP3.LUT R6, R10, R12, RZ, 0x3c, !PT ;  /* 0x0000000c0a067212 */ /* 0x000fc800078e3cff */
[----:B------:R-:W-:-:S05]  /*2810*/  ISETP.GE.AND P6, PT, R6, RZ, PT ;  /* 0x000000ff0600720c */ /* 0x000fca0003fc6270 */
[----:B------:R-:W-:Y:S02]  /*2820*/  @!P3 IMAD.IADD R7, R7, 0x1, -R14 ;  /* 0x000000010707b824 */ /* 0x000fe400078e0a0e */
[----:B------:R-:W-:Y:S02]  /*2830*/  @!P4 IMAD.MOV R13, RZ, RZ, -R13 ;  /* 0x000000ffff0dc224 */ /* 0x000fe400078e0a0d */
[----:B------:R-:W-:Y:S01]  /*2840*/  @!P3 VIADD R16, R16, 0x1 ;  /* 0x000000011010b836 */ /* 0x000fe20000000000 */
[----:B------:R-:W-:Y:S02]  /*2850*/  ISETP.GE.U32.AND P4, PT, R7, R8, PT ;  /* 0x000000080700720c */ /* 0x000fe40003f86070 */
[----:B------:R-:W-:Y:S01]  /*2860*/  SEL R13, R15, R13, !P5 ;  /* 0x0000000d0f0d7207 */ /* 0x000fe20006800000 */
[----:B------:R-:W0:Y:S04]  /*2870*/  LDC.64 R6, c[0x0][0x388] ;  /* 0x0000e200ff067b82 */ /* 0x000e280000000a00 */
[----:B------:R-:W-:Y:S01]  /*2880*/  IMAD.MOV R14, RZ, RZ, -R13 ;  /* 0x000000ffff0e7224 */ /* 0x000fe200078e0a0d */
[----:B------:R-:W-:-:S03]  /*2890*/  SEL R13, R13, RZ, P0 ;  /* 0x000000ff0d0d7207 */ /* 0x000fc60000000000 */
[----:B------:R-:W-:Y:S02]  /*28a0*/  IMAD R14, R12, R14, R11 ;  /* 0x0000000e0c0e7224 */ /* 0x000fe400078e020b */
[----:B------:R-:W-:Y:S01]  /*28b0*/  @P4 IADD3 R16, PT, PT, R16, 0x1, RZ ;  /* 0x0000000110104810 */ /* 0x000fe20007ffe0ff */
[----:B------:R-:W-:Y:S02]  /*28c0*/  IMAD R13, R13, UR6, RZ ;  /* 0x000000060d0d7c24 */ /* 0x000fe4000f8e02ff */
[----:B------:R-:W-:Y:S02]  /*28d0*/  SEL R14, R14, RZ, P1 ;  /* 0x000000ff0e0e7207 */ /* 0x000fe40000800000 */
[----:B------:R-:W-:-:S03]  /*28e0*/  @!P6 IMAD.MOV R16, RZ, RZ, -R16 ;  /* 0x000000ffff10e224 */ /* 0x000fc600078e0a10 */
[----:B------:R-:W-:Y:S02]  /*28f0*/  IMAD R13, R14, UR7, R13 ;  /* 0x000000070e0d7c24 */ /* 0x000fe4000f8e020d */
[----:B------:R-:W-:-:S03]  /*2900*/  SEL R16, R15, R16, !P5 ;  /* 0x000000100f107207 */ /* 0x000fc60006800000 */
[----:B------:R-:W-:Y:S02]  /*2910*/  LEA.HI R13, R13, R13, RZ, 0x1 ;  /* 0x0000000d0d0d7211 */ /* 0x000fe400078f08ff */
[----:B------:R-:W-:Y:S01]  /*2920*/  IMAD.MOV R15, RZ, RZ, -R16 ;  /* 0x000000ffff0f7224 */ /* 0x000fe200078e0a10 */
[----:B------:R-:W-:Y:S02]  /*2930*/  SEL R16, R16, RZ, P0 ;  /* 0x000000ff10107207 */ /* 0x000fe40000000000 */
[----:B------:R-:W-:Y:S01]  /*2940*/  SHF.R.S32.HI R13, RZ, 0x1, R13 ;  /* 0x00000001ff0d7819 */ /* 0x000fe2000001140d */
[----:B------:R-:W-:Y:S02]  /*2950*/  IMAD R14, R12, R15, R10 ;  /* 0x0000000f0c0e7224 */ /* 0x000fe400078e020a */
[----:B------:R-:W-:Y:S02]  /*2960*/  IMAD R15, R16, UR6, RZ ;  /* 0x00000006100f7c24 */ /* 0x000fe4000f8e02ff */
[----:B0-----:R-:W-:Y:S01]  /*2970*/  IMAD.WIDE R12, R13, 0x2, R6 ;  /* 0x000000020d0c7825 */ /* 0x001fe200078e0206 */
[----:B------:R-:W-:-:S04]  /*2980*/  SEL R14, R14, RZ, P1 ;  /* 0x000000ff0e0e7207 */ /* 0x000fc80000800000 */
[----:B------:R0:W3:Y:S01]  /*2990*/  LDG.E.U16 R17, desc[UR4][R12.64] ;  /* 0x000000040c117981 */ /* 0x0000e2000c1e1500 */
[----:B------:R-:W-:-:S05]  /*29a0*/  IMAD R14, R14, UR7, R15 ;  /* 0x000000070e0e7c24 */ /* 0x000fca000f8e020f */
[----:B------:R-:W-:-:S04]  /*29b0*/  LEA.HI R14, R14, R14, RZ, 0x1 ;  /* 0x0000000e0e0e7211 */ /* 0x000fc800078f08ff */
[----:B------:R-:W-:-:S05]  /*29c0*/  SHF.R.S32.HI R15, RZ, 0x1, R14 ;  /* 0x00000001ff0f7819 */ /* 0x000fca000001140e */
[----:B------:R-:W-:Y:S02]  /*29d0*/  IMAD.WIDE R14, R15, 0x2, R6 ;  /* 0x000000020f0e7825 */ /* 0x000fe400078e0206 */
[----:B------:R-:W0:Y:S03]  /*29e0*/  LDC.64 R6, c[0x0][0x380] ;  /* 0x0000e000ff067b82 */ /* 0x000e260000000a00 */
[----:B------:R-:W4:Y:S01]  /*29f0*/  LDG.E.U16 R19, desc[UR4][R14.64] ;  /* 0x000000040e137981 */ /* 0x000f22000c1e1500 */
[----:B------:R-:W-:-:S04]  /*2a00*/  LEA.HI R11, R11, R11, RZ, 0x1 ;  /* 0x0000000b0b0b7211 */ /* 0x000fc800078f08ff */
[----:B------:R-:W-:-:S05]  /*2a10*/  SHF.R.S32.HI R11, RZ, 0x1, R11 ;  /* 0x00000001ff0b7819 */ /* 0x000fca000001140b */
[----:B0-----:R-:W-:Y:S01]  /*2a20*/  IMAD.WIDE R12, R11, 0x8, R6 ;  /* 0x000000080b0c7825 */ /* 0x001fe200078e0206 */
[----:B------:R-:W-:Y:S02]  /*2a30*/  LEA.HI R10, R10, R10, RZ, 0x1 ;  /* 0x0000000a0a0a7211 */ /* 0x000fe400078f08ff */
[----:B------:R-:W-:Y:S02]  /*2a40*/  R2UR UR8, R2 ;  /* 0x00000000020872ca */ /* 0x000fe400000e0000 */
[----:B------:R-:W-:Y:S02]  /*2a50*/  R2UR UR9, R3 ;  /* 0x00000000030972ca */ /* 0x000fe400000e0000 */
[----:B---3--:R-:W-:-:S04]  /*2a60*/  PRMT R16, R17, 0x7771, RZ ;  /* 0x0000777111107816 */ /* 0x008fc800000000ff */
[----:B------:R-:W-:Y:S02]  /*2a70*/  ISETP.NE.AND P4, PT, R16, RZ, PT ;  /* 0x000000ff1000720c */ /* 0x000fe40003f85270 */
[----:B------:R-:W3:Y:S11]  /*2a80*/  LDG.E R16, desc[UR4][R12.64] ;  /* 0x000000040c107981 */ /* 0x000ef6000c1e1900 */
[----:B------:R-:W-:-:S02]  /*2a90*/  @P4 R2UR UR4, R2 ;  /* 0x00000000020442ca */ /* 0x000fc400000e0000 */
[----:B------:R-:W-:Y:S02]  /*2aa0*/  @P4 R2UR UR5, R3 ;  /* 0x00000000030542ca */ /* 0x000fe400000e0000 */
[----:B----4-:R-:W-:-:S04]  /*2ab0*/  PRMT R11, R19, 0x7771, RZ ;  /* 0x00007771130b7816 */ /* 0x010fc800000000ff */
[----:B------:R-:W-:Y:S02]  /*2ac0*/  ISETP.NE.AND P5, PT, R11, RZ, PT ;  /* 0x000000ff0b00720c */ /* 0x000fe40003fa5270 */
[----:B------:R-:W-:-:S05]  /*2ad0*/  SHF.R.S32.HI R11, RZ, 0x1, R10 ;  /* 0x00000001ff0b7819 */ /* 0x000fca000001140a */
[----:B------:R0:W4:Y:S01]  /*2ae0*/  @P4 LDG.E R18, desc[UR4][R12.64+0x4] ;  /* 0x000004040c124981 */ /* 0x000122000c1e1900 */
[----:B------:R-:W-:Y:S02]  /*2af0*/  IMAD.WIDE R10, R11, 0x8, R6 ;  /* 0x000000080b0a7825 */ /* 0x000fe400078e0206 */
[----:B------:R-:W3:Y:S03]  /*2b00*/  LDC.64 R6, c[0x0][0x3d0] ;  /* 0x0000f400ff067b82 */ /* 0x000ee60000000a00 */
[----:B------:R-:W-:Y:S01]  /*2b10*/  @P5 R2UR UR4, R2 ;  /* 0x00000000020452ca */ /* 0x000fe200000e0000 */
[----:B------:R-:W5:Y:S01]  /*2b20*/  LDG.E R20, desc[UR8][R10.64] ;  /* 0x000000080a147981 */ /* 0x000f62000c1e1900 */
[----:B------:R-:W-:-:S13]  /*2b30*/  @P5 R2UR UR5, R3 ;  /* 0x00000000030552ca */ /* 0x000fda00000e0000 */
[----:B------:R1:W2:Y:S01]  /*2b40*/  @P5 LDG.E R22, desc[UR4][R10.64+0x4] ;  /* 0x000004040a165981 */ /* 0x0002a2000c1e1900 */
[----:B------:R-:W0:Y:S01]  /*2b50*/  LDCU UR4, c[0x0][0x3d0] ;  /* 0x00007a00ff0477ac */ /* 0x000e220008000800 */
[----:B------:R-:W-:-:S04]  /*2b60*/  PRMT R14, R17, 0x7770, RZ ;  /* 0x00007770110e7816 */ /* 0x000fc800000000ff */
[----:B------:R-:W-:Y:S02]  /*2b70*/  ISETP.NE.AND P3, PT, R14, RZ, PT ;  /* 0x000000ff0e00720c */ /* 0x000fe40003f65270 */
[----:B------:R-:W-:Y:S01]  /*2b80*/  PRMT R14, R19, 0x7770, RZ ;  /* 0x00007770130e7816 */ /* 0x000fe200000000ff */
[----:B------:R-:W-:Y:S02]  /*2b90*/  HFMA2 R17, -RZ, RZ, 3.7421875, 0 ;  /* 0x437c0000ff117431 */ /* 0x000fe400000001ff */
[----:B------:R-:W-:Y:S02]  /*2ba0*/  IMAD.MOV.U32 R24, RZ, RZ, 0x3bbb989d ;  /* 0x3bbb989dff187424 */ /* 0x000fe400078e00ff */
[----:B0-----:R-:W-:Y:S02]  /*2bb0*/  IMAD.U32 R12, RZ, RZ, UR4 ;  /* 0x00000004ff0c7e24 */ /* 0x001fe4000f8e00ff */
[----:B------:R-:W-:Y:S02]  /*2bc0*/  VIADD R0, R0, 0x800 ;  /* 0x0000080000007836 */ /* 0x000fe40000000000 */
[----:B---3--:R-:W-:-:S05]  /*2bd0*/  FMUL R15, R16, R7 ;  /* 0x00000007100f7220 */ /* 0x008fca0000400000 */
[----:B------:R-:W-:Y:S02]  /*2be0*/  FSEL R16, R15, R6, P3 ;  /* 0x000000060f107208 */ /* 0x000fe40001800000 */
[----:B------:R-:W-:-:S03]  /*2bf0*/  ISETP.NE.AND P3, PT, R14, RZ, PT ;  /* 0x000000ff0e00720c */ /* 0x000fc60003f65270 */
[----:B------:R-:W-:-:S04]  /*2c00*/  FADD R13, -R21, R16 ;  /* 0x00000010150d7221 */ /* 0x000fc80000000100 */
[----:B-1----:R-:W-:-:S04]  /*2c10*/  FFMA.SAT R10, R13, R24, 0.5 ;  /* 0x3f0000000d0a7423 */ /* 0x002fc80000002018 */
[----:B------:R-:W-:Y:S01]  /*2c20*/  FFMA.RM R10, R10, R17, 12582913 ;  /* 0x4b4000010a0a7423 */ /* 0x000fe20000004011 */
[----:B----4-:R-:W-:-:S04]  /*2c30*/  @P4 FMUL R12, R18, R7 ;  /* 0x00000007120c4220 */ /* 0x010fc80000400000 */
[----:B------:R-:W-:-:S04]  /*2c40*/  FADD R11, -R21, R12 ;  /* 0x0000000c150b7221 */ /* 0x000fc80000000100 */
[----:B------:R-:W-:Y:S01]  /*2c50*/  FFMA.SAT R14, R11, R24, 0.5 ;  /* 0x3f0000000b0e7423 */ /* 0x000fe20000002018 */
[----:B-----5:R-:W-:Y:S01]  /*2c60*/  @P3 FMUL R6, R20, R7 ;  /* 0x0000000714063220 */ /* 0x020fe20000400000 */
[----:B------:R-:W-:Y:S02]  /*2c70*/  FADD R12, R10, -12583039 ;  /* 0xcb40007f0a0c7421 */ /* 0x000fe40000000000 */
[----:B------:R-:W-:Y:S01]  /*2c80*/  FFMA.RM R14, R14, R17, 12582913 ;  /* 0x4b4000010e0e7423 */ /* 0x000fe20000004011 */
[----:B------:R-:W-:Y:S01]  /*2c90*/  FADD R15, -R21, R6 ;  /* 0x00000006150f7221 */ /* 0x000fe20000000100 */
[----:B------:R-:W-:Y:S02]  /*2ca0*/  IMAD.U32 R16, RZ, RZ, UR4 ;  /* 0x00000004ff107e24 */ /* 0x000fe4000f8e00ff */
[----:B------:R-:W-:Y:S01]  /*2cb0*/  FFMA R12, R13, 1.4426950216293334961, -R12 ;  /* 0x3fb8aa3b0d0c7823 */ /* 0x000fe2000000080c */
[----:B------:R-:W-:Y:S01]  /*2cc0*/  FADD R6, R14, -12583039 ;  /* 0xcb40007f0e067421 */ /* 0x000fe20000000000 */
[----:B--2---:R-:W-:-:S02]  /*2cd0*/  @P5 FMUL R16, R22, R7 ;  /* 0x0000000716105220 */ /* 0x004fc40000400000 */
[----:B------:R-:W-:Y:S01]  /*2ce0*/  FFMA R12, R13, 1.925963033500011079e-08, R12 ;  /* 0x32a570600d0c7823 */ /* 0x000fe2000000000c */
[----:B------:R-:W-:Y:S01]  /*2cf0*/  FFMA R6, R11, 1.4426950216293334961, -R6 ;  /* 0x3fb8aa3b0b067823 */ /* 0x000fe20000000806 */
[-C--:B------:R-:W-:Y:S01]  /*2d00*/  FFMA.SAT R13, R15, R24.reuse, 0.5 ;  /* 0x3f0000000f0d7423 */ /* 0x080fe20000002018 */
[----:B------:R-:W-:Y:S02]  /*2d10*/  FADD R7, -R21, R16 ;  /* 0x0000001015077221 */ /* 0x000fe40000000100 */
[----:B------:R-:W-:Y:S01]  /*2d20*/  FFMA R6, R11, 1.925963033500011079e-08, R6 ;  /* 0x32a570600b067823 */ /* 0x000fe20000000006 */
[----:B------:R-:W-:Y:S01]  /*2d30*/  FFMA.RM R13, R13, R17, 12582913 ;  /* 0x4b4000010d0d7423 */ /* 0x000fe20000004011 */
[----:B------:R-:W-:-:S03]  /*2d40*/  FFMA.SAT R11, R7, R24, 0.5 ;  /* 0x3f000000070b7423 */ /* 0x000fc60000002018 */
[----:B------:R-:W-:Y:S01]  /*2d50*/  FADD R16, R13, -12583039 ;  /* 0xcb40007f0d107421 */ /* 0x000fe20000000000 */
[----:B------:R-:W-:Y:S01]  /*2d60*/  FFMA.RM R11, R11, R17, 12582913 ;  /* 0x4b4000010b0b7423 */ /* 0x000fe20000004011 */
[----:B------:R-:W0:Y:S02]  /*2d70*/  MUFU.EX2 R12, R12 ;  /* 0x0000000c000c7308 */ /* 0x000e240000000800 */
[----:B------:R-:W-:Y:S01]  /*2d80*/  FFMA R16, R15, 1.4426950216293334961, -R16 ;  /* 0x3fb8aa3b0f107823 */ /* 0x000fe20000000810 */
[----:B------:R-:W-:-:S03]  /*2d90*/  FADD R18, R11, -12583039 ;  /* 0xcb40007f0b127421 */ /* 0x000fc60000000000 */
[----:B------:R-:W-:Y:S01]  /*2da0*/  FFMA R16, R15, 1.925963033500011079e-08, R16 ;  /* 0x32a570600f107823 */ /* 0x000fe20000000010 */
[C---:B------:R-:W-:Y:S01]  /*2db0*/  FFMA R18, R7.reuse, 1.4426950216293334961, -R18 ;  /* 0x3fb8aa3b07127823 */ /* 0x040fe20000000812 */
[----:B------:R-:W1:Y:S03]  /*2dc0*/  MUFU.EX2 R6, R6 ;  /* 0x0000000600067308 */ /* 0x000e660000000800 */
[----:B------:R-:W-:-:S05]  /*2dd0*/  FFMA R18, R7, 1.925963033500011079e-08, R18 ;  /* 0x32a5706007127823 */ /* 0x000fca0000000012 */
[----:B------:R-:W2:Y:S01]  /*2de0*/  MUFU.EX2 R16, R16 ;  /* 0x0000001000107308 */ /* 0x000ea20000000800 */
[----:B------:R-:W-:Y:S01]  /*2df0*/  IMAD.SHL.U32 R7, R10, 0x800000, RZ ;  /* 0x008000000a077824 */ /* 0x000fe200078e00ff */
[----:B------:R-:W-:Y:S01]  /*2e00*/  ISETP.GE.AND P3, PT, R0, R31, PT ;  /* 0x0000001f0000720c */ /* 0x000fe20003f66270 */
[----:B------:R-:W-:-:S05]  /*2e10*/  IMAD.SHL.U32 R14, R14, 0x800000, RZ ;  /* 0x008000000e0e7824 */ /* 0x000fca00078e00ff */
[----:B------:R-:W3:Y:S01]  /*2e20*/  MUFU.EX2 R18, R18 ;  /* 0x0000001200127308 */ /* 0x000ee20000000800 */
[----:B0-----:R-:W-:Y:S01]  /*2e30*/  FFMA R7, R7, R12, R4 ;  /* 0x0000000c07077223 */ /* 0x001fe20000000004 */
[----:B------:R-:W-:-:S03]  /*2e40*/  SHF.L.U32 R13, R13, 0x17, RZ ;  /* 0x000000170d0d7819 */ /* 0x000fc600000006ff */
[----:B-1----:R-:W-:Y:S01]  /*2e50*/  FFMA R6, R14, R6, R7 ;  /* 0x000000060e067223 */ /* 0x002fe20000000007 */
[----:B------:R-:W-:-:S03]  /*2e60*/  IMAD.SHL.U32 R4, R11, 0x800000, RZ ;  /* 0x008000000b047824 */ /* 0x000fc600078e00ff */
[----:B--2---:R-:W-:-:S04]  /*2e70*/  FFMA R13, R13, R16, R6 ;  /* 0x000000100d0d7223 */ /* 0x004fc80000000006 */
[----:B---3--:R-:W-:Y:S01]  /*2e80*/  FFMA R4, R4, R18, R13 ;  /* 0x0000001204047223 */ /* 0x008fe2000000000d */
[----:B------:R-:W-:Y:S06]  /*2e90*/  @!P3 BRA `(.L_x_19093) ;  /* 0xfffffff400d0b947 */ /* 0x000fec000383ffff */
.L_x_19090:
[----:B------:R-:W-:Y:S05]  /*2ea0*/  BSYNC.RECONVERGENT B0 ;  /* 0x0000000000007941 */ /* 0x000fea0003800200 */
.L_x_19089:
[----:B------:R-:W0:Y:S01]  /*2eb0*/  S2R R5, SR_LANEID ;  /* 0x0000000000057919 */ /* 0x000e220000000000 */
[----:B------:R-:W-:Y:S01]  /*2ec0*/  IMAD.MOV.U32 R13, RZ, RZ, R4 ;  /* 0x000000ffff0d7224 */ /* 0x000fe200078e0004 */
[----:B------:R-:W5:Y:S01]  /*2ed0*/  S2UR UR5, SR_CgaCtaId ;  /* 0x00000000000579c3 */ /* 0x000f620000008800 */
[----:B------:R-:W-:Y:S01]  /*2ee0*/  UMOV UR4, 0x400 ;  /* 0x0000040000047882 */ /* 0x000fe20000000000 */
[----:B------:R-:W2:Y:S01]  /*2ef0*/  S2R R20, SR_TID.X ;  /* 0x0000000000147919 */ /* 0x000ea20000002100 */
[----:B------:R-:W-:Y:S01]  /*2f00*/  UIADD3 UR4, UPT, UPT, UR4, 0xa8, URZ ;  /* 0x000000a804047890 */ /* 0x000fe2000fffe0ff */
[----:B------:R-:W-:Y:S01]  /*2f10*/  BSSY.RECONVERGENT B0, `(.L_x_19094) ;  /* 0x0000043000007945 */ /* 0x000fe20003800200 */
[----:B------:R-:W3:Y:S02]  /*2f20*/  SHFL.DOWN PT, R0, R13, 0x1, 0x1f ;  /* 0x08201f000d007f89 */ /* 0x000ee400000e0000 */
[----:B-----5:R-:W-:Y:S01]  /*2f30*/  ULEA UR4, UR5, UR4, 0x18 ;  /* 0x0000000405047291 */ /* 0x020fe2000f8ec0ff */
[----:B0-----:R-:W-:-:S02]  /*2f40*/  ISETP.GT.AND P0, PT, R5, 0x1e, PT ;  /* 0x0000001e0500780c */ /* 0x001fc40003f04270 */
[----:B--2---:R-:W-:Y:S02]  /*2f50*/  ISETP.NE.AND P1, PT, R20, RZ, PT ;  /* 0x000000ff1400720c */ /* 0x004fe40003f25270 */
[----:B------:R-:W-:-:S04]  /*2f60*/  SHF.R.U32.HI R4, RZ, 0x3, R20 ;  /* 0x00000003ff047819 */ /* 0x000fc80000011614 */
[----:B------:R-:W-:-:S05]  /*2f70*/  LOP3.LUT R4, R4, 0x7c, RZ, 0xc0, !PT ;  /* 0x0000007c04047812 */ /* 0x000fca00078ec0ff */
[----:B---3--:R-:W-:Y:S01]  /*2f80*/  @!P0 FADD R13, R0, R13 ;  /* 0x0000000d000d8221 */ /* 0x008fe20000000000 */
        /* <DEDUP_REMOVED lines=12> */
[----:B------:R0:W-:Y:S01]  /*3050*/  @P2 STS [R4+UR4+0x20], R13 ;  /* 0x0000200d04002988 */ /* 0x0001e20008000804 */
[----:B------:R-:W-:Y:S06]  /*3060*/  BAR.SYNC.DEFER_BLOCKING 0x0 ;  /* 0x0000000000007b1d */ /* 0x000fec0000010000 */
[----:B------:R-:W-:Y:S05]  /*3070*/  @P1 BRA `(.L_x_19095) ;  /* 0x0000000000b01947 */ /* 0x000fea0003800000 */
[----:B------:R-:W2:Y:S01]  /*3080*/  S2UR UR5, SR_CgaCtaId ;  /* 0x00000000000579c3 */ /* 0x000ea20000008800 */
[----:B------:R-:W-:Y:S02]  /*3090*/  UMOV UR4, 0x400 ;  /* 0x0000040000047882 */ /* 0x000fe40000000000 */
[----:B--2---:R-:W-:-:S09]  /*30a0*/  ULEA UR4, UR5, UR4, 0x18 ;  /* 0x0000000405047291 */ /* 0x004fd2000f8ec0ff */
[----:B------:R-:W2:Y:S04]  /*30b0*/  LDS R0, [UR4+0xcc] ;  /* 0x0000cc04ff007984 */ /* 0x000ea80008000800 */
[----:B------:R-:W3:Y:S04]  /*30c0*/  LDS.128 R8, [UR4+0xd0] ;  /* 0x0000d004ff087984 */ /* 0x000ee80008000c00 */
[----:B------:R-:W5:Y:S04]  /*30d0*/  LDS.128 R16, [UR4+0xe0] ;  /* 0x0000e004ff107984 */ /* 0x000f680008000c00 */
[----:B0-----:R-:W0:Y:S01]  /*30e0*/  LDS.128 R4, [UR4+0xf0] ;  /* 0x0000f004ff047984 */ /* 0x001e220008000c00 */
[----:B--2---:R-:W-:-:S04]  /*30f0*/  FADD R13, R13, R0 ;  /* 0x000000000d0d7221 */ /* 0x004fc80000000000 */
[----:B---3--:R-:W-:Y:S02]  /*3100*/  FADD R8, R13, R8 ;  /* 0x000000080d087221 */ /* 0x008fe40000000000 */
[----:B----4-:R-:W2:Y:S02]  /*3110*/  LDS.128 R12, [UR4+0x100] ;  /* 0x00010004ff0c7984 */ /* 0x010ea40008000c00 */
[----:B------:R-:W-:-:S04]  /*3120*/  FADD R9, R8, R9 ;  /* 0x0000000908097221 */ /* 0x000fc80000000000 */
[----:B------:R-:W-:-:S04]  /*3130*/  FADD R10, R9, R10 ;  /* 0x0000000a090a7221 */ /* 0x000fc80000000000 */
[----:B------:R-:W-:-:S04]  /*3140*/  FADD R11, R10, R11 ;  /* 0x0000000b0a0b7221 */ /* 0x000fc80000000000 */
[----:B-----5:R-:W-:Y:S02]  /*3150*/  FADD R16, R11, R16 ;  /* 0x000000100b107221 */ /* 0x020fe40000000000 */
        /* <DEDUP_REMOVED lines=9> */
[----:B--2---:R-:W-:Y:S02]  /*31f0*/  FADD R12, R7, R12 ;  /* 0x0000000c070c7221 */ /* 0x004fe40000000000 */
[----:B------:R-:W2:Y:S02]  /*3200*/  LDS.128 R4, [UR4+0x130] ;  /* 0x00013004ff047984 */ /* 0x000ea40008000c00 */
[----:B------:R-:W-:-:S04]  /*3210*/  FADD R13, R12, R13 ;  /* 0x0000000d0c0d7221 */ /* 0x000fc80000000000 */
[----:B------:R-:W-:-:S04]  /*3220*/  FADD R14, R13, R14 ;  /* 0x0000000e0d0e7221 */ /* 0x000fc80000000000 */
[----:B------:R-:W-:-:S04]  /*3230*/  FADD R15, R14, R15 ;  /* 0x0000000f0e0f7221 */ /* 0x000fc80000000000 */
[----:B---3--:R-:W-:-:S04]  /*3240*/  FADD R8, R15, R8 ;  /* 0x000000080f087221 */ /* 0x008fc80000000000 */
[----:B------:R-:W-:-:S04]  /*3250*/  FADD R9, R8, R9 ;  /* 0x0000000908097221 */ /* 0x000fc80000000000 */
[----:B------:R-:W-:Y:S02]  /*3260*/  FADD R10, R9, R10 ;  /* 0x0000000a090a7221 */ /* 0x000fe40000000000 */
[----:B------:R-:W3:Y:S02]  /*3270*/  LDS.64 R8, [UR4+0x140] ;  /* 0x00014004ff087984 */ /* 0x000ee40008000a00 */
        /* <DEDUP_REMOVED lines=9> */
[----:B---3--:R-:W-:-:S04]  /*3310*/  FADD R8, R7, R8 ;  /* 0x0000000807087221 */ /* 0x008fc80000000000 */
[----:B------:R-:W-:-:S05]  /*3320*/  FADD R8, R8, R9 ;  /* 0x0000000908087221 */ /* 0x000fca0000000000 */
[----:B------:R2:W-:Y:S02]  /*3330*/  STS [UR4+0x14c], R8 ;  /* 0x00014c08ff007988 */ /* 0x0005e40008000804 */
.L_x_19095:
[----:B------:R-:W-:Y:S05]  /*3340*/  BSYNC.RECONVERGENT B0 ;  /* 0x0000000000007941 */ /* 0x000fea0003800200 */
.L_x_19094:
        /* <DEDUP_REMOVED lines=8> */
[----:B------:R-:W0:Y:S01]  /*33d0*/  LDCU.64 UR10, c[0x0][0x3e0] ;  /* 0x00007c00ff0a77ac */ /* 0x000e220008000a00 */
[----:B---3--:R-:W-:Y:S01]  /*33e0*/  ULEA UR4, UR5, UR4, 0x18 ;  /* 0x0000000405047291 */ /* 0x008fe2000f8ec0ff */
[----:B------:R-:W-:Y:S06]  /*33f0*/  BAR.SYNC.DEFER_BLOCKING 0x0 ;  /* 0x0000000000007b1d */ /* 0x000fec0000010000 */
[----:B0-----:R-:W-:Y:S05]  /*3400*/  @P0 BRA `(.L_x_19097) ;  /* 0x0000001800200947 */ /* 0x001fea0003800000 */
[----:B------:R-:W0:Y:S01]  /*3410*/  LDS R15, [UR4+0x14c] ;  /* 0x00014c04ff0f7984 */ /* 0x000e220008000800 */
[----:B------:R-:W-:Y:S01]  /*3420*/  LOP3.LUT R10, RZ, R20, RZ, 0x33, !PT ;  /* 0x00000014ff0a7212 */ /* 0x000fe200078e33ff */
[----:B------:R-:W-:Y:S04]  /*3430*/  BSSY.RECONVERGENT B1, `(.L_x_19098) ;  /* 0x000008c000017945 */ /* 0x000fe80003800200 */
[----:B------:R-:W-:-:S05]  /*3440*/  IMAD.IADD R10, R10, 0x1, R31 ;  /* 0x000000010a0a7824 */ /* 0x000fca00078e021f */
[----:B------:R-:W-:-:S13]  /*3450*/  LOP3.LUT P0, RZ, R10, 0x400, RZ, 0xc0, !PT ;  /* 0x000004000aff7812 */ /* 0x000fda000780c0ff */
[----:B------:R-:W-:Y:S05]  /*3460*/  @P0 BRA `(.L_x_19099) ;  /* 0x0000000800200947 */ /* 0x000fea0003800000 */
[----:B------:R-:W3:Y:S01]  /*3470*/  LDC R9, c[0x0][0x3a8] ;  /* 0x0000ea00ff097b82 */ /* 0x000ee20000000800 */
[----:B------:R-:W5:Y:S01]  /*3480*/  LDCU UR5, c[0x0][0x3c8] ;  /* 0x00007900ff0577ac */ /* 0x000f620008000800 */
[----:B--2---:R-:W-:Y:S01]  /*3490*/  SHF.L.U32 R8, R20, 0x1, RZ ;  /* 0x0000000114087819 */ /* 0x004fe200000006ff */
[----:B------:R-:W2:Y:S05]  /*34a0*/  LDCU.64 UR6, c[0x0][0x3b8] ;  /* 0x00007700ff0677ac */ /* 0x000eaa0008000a00 */
[----:B------:R-:W1:Y:S01]  /*34b0*/  LDC.64 R16, c[0x0][0x390] ;  /* 0x0000e400ff107b82 */ /* 0x000e620000000a00 */
[----:B-----5:R-:W-:Y:S01]  /*34c0*/  IMAD R0, R29, UR5, R8 ;  /* 0x000000051d007c24 */ /* 0x020fe2000f8e0208 */
[----:B------:R-:W5:Y:S01]  /*34d0*/  LDCU UR5, c[0x0][0x3d4] ;  /* 0x00007a80ff0577ac */ /* 0x000f620008000800 */
[----:B---3--:R-:W-:-:S03]  /*34e0*/  IABS R12, R9 ;  /* 0x00000009000c7213 */ /* 0x008fc60000000000 */
[----:B------:R-:W-:Y:S01]  /*34f0*/  IABS R11, R0 ;  /* 0x00000000000b7213 */ /* 0x000fe20000000000 */
[----:B------:R-:W3:Y:S08]  /*3500*/  I2F.RP R6, R12 ;  /* 0x0000000c00067306 */ /* 0x000ef00000209400 */
[----:B---3--:R-:W3:Y:S02]  /*3510*/  MUFU.RCP R6, R6 ;  /* 0x0000000600067308 */ /* 0x008ee40000001000 */
[----:B---3--:R-:W-:-:S06]  /*3520*/  VIADD R4, R6, 0xffffffe ;  /* 0x0ffffffe06047836 */ /* 0x008fcc0000000000 */
[----:B------:R3:W4:Y:S02]  /*3530*/  F2I.FTZ.U32.TRUNC.NTZ R5, R4 ;  /* 0x0000000400057305 */ /* 0x000724000021f000 */
[----:B---3--:R-:W-:Y:S02]  /*3540*/  IMAD.MOV.U32 R4, RZ, RZ, RZ ;  /* 0x000000ffff047224 */ /* 0x008fe400078e00ff */
[----:B----4-:R-:W-:-:S04]  /*3550*/  IMAD.MOV R7, RZ, RZ, -R5 ;  /* 0x000000ffff077224 */ /* 0x010fc800078e0a05 */
        /* <DEDUP_REMOVED lines=14> */
[----:B------:R-:W-:-:S04]  /*3640*/  @P0 VIADD R4, R4, 0x1 ;  /* 0x0000000104040836 */ /* 0x000fc80000000000 */
[----:B------:R-:W-:Y:S02]  /*3650*/  IMAD.MOV.U32 R6, RZ, RZ, R4 ;  /* 0x000000ffff067224 */ /* 0x000fe400078e0004 */
[----:B------:R-:W4:Y:S02]  /*3660*/  LDC.64 R4, c[0x0][0x388] ;  /* 0x0000e200ff047b82 */ /* 0x000f240000000a00 */
[----:B------:R-:W-:Y:S01]  /*3670*/  @!P2 IMAD.MOV R6, RZ, RZ, -R6 ;  /* 0x000000ffff06a224 */ /* 0x000fe200078e0a06 */
[----:B------:R-:W-:Y:S02]  /*3680*/  @!P1 LOP3.LUT R6, RZ, R9, RZ, 0x33, !PT ;  /* 0x00000009ff069212 */ /* 0x000fe400078e33ff */
[----:B-1----:R-:W-:Y:S02]  /*3690*/  ISETP.NE.U32.AND P1, PT, R16, 0x1, PT ;  /* 0x000000011000780c */ /* 0x002fe40003f25070 */
[----:B------:R-:W-:Y:S02]  /*36a0*/  IADD3 R7, PT, PT, -R6, RZ, RZ ;  /* 0x000000ff06077210 */ /* 0x000fe40007ffe1ff */
[----:B---3--:R-:W-:-:S02]  /*36b0*/  ISETP.NE.U32.AND P0, PT, R12, 0x1, PT ;  /* 0x000000010c00780c */ /* 0x008fc40003f05070 */
[----:B------:R-:W-:Y:S01]  /*36c0*/  ISETP.NE.AND.EX P1, PT, R17, RZ, PT, P1 ;  /* 0x000000ff1100720c */ /* 0x000fe20003f25310 */
[----:B------:R-:W-:Y:S01]  /*36d0*/  IMAD R7, R9, R7, R0 ;  /* 0x0000000709077224 */ /* 0x000fe200078e0200 */
[----:B------:R-:W-:Y:S02]  /*36e0*/  ISETP.NE.AND.EX P0, PT, R13, RZ, PT, P0 ;  /* 0x000000ff0d00720c */ /* 0x000fe40003f05300 */
[----:B------:R-:W-:Y:S02]  /*36f0*/  SEL R6, R6, RZ, P1 ;  /* 0x000000ff06067207 */ /* 0x000fe40000800000 */
[----:B------:R-:W-:-:S03]  /*3700*/  SEL R7, R7, RZ, P0 ;  /* 0x000000ff07077207 */ /* 0x000fc60000000000 */
[----:B--2---:R-:W-:Y:S01]  /*3710*/  IMAD R6, R6, UR6, RZ ;  /* 0x0000000606067c24 */ /* 0x004fe2000f8e02ff */
[----:B------:R-:W-:-:S03]  /*3720*/  R2UR UR6, R2 ;  /* 0x00000000020672ca */ /* 0x000fc600000e0000 */
[----:B------:R-:W-:Y:S01]  /*3730*/  IMAD R6, R7, UR7, R6 ;  /* 0x0000000707067c24 */ /* 0x000fe2000f8e0206 */
[----:B------:R-:W-:-:S04]  /*3740*/  R2UR UR7, R3 ;  /* 0x00000000030772ca */ /* 0x000fc800000e0000 */
[----:B------:R-:W-:-:S04]  /*3750*/  LEA.HI R6, R6, R6, RZ, 0x1 ;  /* 0x0000000606067211 */ /* 0x000fc800078f08ff */
[----:B------:R-:W-:-:S05]  /*3760*/  SHF.R.S32.HI R7, RZ, 0x1, R6 ;  /* 0x00000001ff077819 */ /* 0x000fca0000011406 */
[----:B----4-:R-:W-:Y:S02]  /*3770*/  IMAD.WIDE R4, R7, 0x2, R4 ;  /* 0x0000000207047825 */ /* 0x010fe400078e0204 */
[----:B------:R-:W1:Y:S04]  /*3780*/  LDC.64 R6, c[0x0][0x380] ;  /* 0x0000e000ff067b82 */ /* 0x000e680000000a00 */
[----:B------:R2:W3:Y:S01]  /*3790*/  LDG.E.U16 R4, desc[UR6][R4.64] ;  /* 0x0000000604047981 */ /* 0x0004e2000c1e1500 */
[----:B------:R-:W-:-:S04]  /*37a0*/  LEA.HI R0, R0, R0, RZ, 0x1 ;  /* 0x0000000000007211 */ /* 0x000fc800078f08ff */
[----:B------:R-:W-:-:S05]  /*37b0*/  SHF.R.S32.HI R9, RZ, 0x1, R0 ;  /* 0x00000001ff097819 */ /* 0x000fca0000011400 */
[----:B-1----:R-:W-:-:S05]  /*37c0*/  IMAD.WIDE R6, R9, 0x8, R6 ;  /* 0x0000000809067825 */ /* 0x002fca00078e0206 */
[----:B------:R-:W5:Y:S01]  /*37d0*/  LDG.E R0, desc[UR6][R6.64] ;  /* 0x0000000606007981 */ /* 0x000f62000c1e1900 */
[----:B--2---:R-:W-:Y:S01]  /*37e0*/  IMAD.MOV.U32 R5, RZ, RZ, 0x3bbb989d ;  /* 0x3bbb989dff057424 */ /* 0x004fe200078e00ff */
[----:B---3--:R-:W-:-:S04]  /*37f0*/  PRMT R9, R4, 0x7771, RZ ;  /* 0x0000777104097816 */ /* 0x008fc800000000ff */
[----:B------:R-:W-:-:S13]  /*3800*/  ISETP.NE.AND P1, PT, R9, RZ, PT ;  /* 0x000000ff0900720c */ /* 0x000fda0003f25270 */
[----:B------:R-:W-:Y:S02]  /*3810*/  @P1 R2UR UR6, R2 ;  /* 0x00000000020612ca */ /* 0x000fe400000e0000 */
[----:B------:R-:W-:-:S13]  /*3820*/  @P1 R2UR UR7, R3 ;  /* 0x00000000030712ca */ /* 0x000fda00000e0000 */
[----:B------:R0:W2:Y:S01]  /*3830*/  @P1 LDG.E R9, desc[UR6][R6.64+0x4] ;  /* 0x0000040606091981 */ /* 0x0000a2000c1e1900 */
[----:B------:R-:W-:Y:S01]  /*3840*/  PRMT R4, R4, 0x7770, RZ ;  /* 0x0000777004047816 */ /* 0x000fe200000000ff */
[----:B-----5:R-:W-:Y:S01]  /*3850*/  FMUL R0, R0, UR5 ;  /* 0x0000000500007c20 */ /* 0x020fe20008400000 */
[----:B------:R-:W-:Y:S01]  /*3860*/  IMAD.MOV.U32 R11, RZ, RZ, 0x437c0000 ;  /* 0x437c0000ff0b7424 */ /* 0x000fe200078e00ff */
[----:B------:R-:W1:Y:S01]  /*3870*/  LDCU UR6, c[0x0][0x3d0] ;  /* 0x00007a00ff0677ac */ /* 0x000e620008000800 */
[----:B------:R-:W-:Y:S01]  /*3880*/  ISETP.NE.AND P0, PT, R4, RZ, PT ;  /* 0x000000ff0400720c */ /* 0x000fe20003f05270 */
[----:B------:R-:W-:Y:S01]  /*3890*/  BSSY.RECONVERGENT B2, `(.L_x_19100) ;  /* 0x0000019000027945 */ /* 0x000fe20003800200 */
[----:B0-----:R-:W0:Y:S11]  /*38a0*/  MUFU.RCP R6, R15 ;  /* 0x0000000f00067308 */ /* 0x001e360000001000 */
[----:B------:R-:W3:Y:S01]  /*38b0*/  @!P0 LDC R0, c[0x0][0x3d0] ;  /* 0x0000f400ff008b82 */ /* 0x000ee20000000800 */
[----:B-1----:R-:W-:-:S02]  /*38c0*/  IMAD.U32 R12, RZ, RZ, UR6 ;  /* 0x00000006ff0c7e24 */ /* 0x002fc4000f8e00ff */
[----:B0-----:R-:W-:-:S04]  /*38d0*/  FFMA R7, -R15, R6, 1 ;  /* 0x3f8000000f077423 */ /* 0x001fc80000000106 */
[----:B------:R-:W-:Y:S01]  /*38e0*/  FFMA R7, R6, R7, R6 ;  /* 0x0000000706077223 */ /* 0x000fe20000000006 */
[----:B---3--:R-:W-:-:S04]  /*38f0*/  FADD R0, -R21, R0 ;  /* 0x0000000015007221 */ /* 0x008fc80000000100 */
[----:B------:R-:W-:-:S04]  /*3900*/  FFMA.SAT R4, R0, R5, 0.5 ;  /* 0x3f00000000047423 */ /* 0x000fc80000002005 */
[----:B------:R-:W-:-:S04]  /*3910*/  FFMA.RM R4, R4, R11, 12582913 ;  /* 0x4b40000104047423 */ /* 0x000fc8000000400b */
[----:B------:R-:W-:-:S04]  /*3920*/  FADD R5, R4, -12583039 ;  /* 0xcb40007f04057421 */ /* 0x000fc80000000000 */
[----:B------:R-:W-:-:S04]  /*3930*/  FFMA R5, R0, 1.4426950216293334961, -R5 ;  /* 0x3fb8aa3b00057823 */ /* 0x000fc80000000805 */
[----:B------:R-:W-:Y:S01]  /*3940*/  FFMA R5, R0, 1.925963033500011079e-08, R5 ;  /* 0x32a5706000057823 */ /* 0x000fe20000000005 */
[----:B------:R-:W-:-:S05]  /*3950*/  IMAD.SHL.U32 R0, R4, 0x800000, RZ ;  /* 0x0080000004007824 */ /* 0x000fca00078e00ff */
        /* <DEDUP_REMOVED lines=8> */
[----:B------:R-:W-:Y:S02]  /*39e0*/  MOV R5, R15 ;  /* 0x0000000f00057202 */ /* 0x000fe40000000f00 */
[----:B------:R-:W-:-:S07]  /*39f0*/  MOV R4, 0x3a10 ;  /* 0x00003a1000047802 */ /* 0x000fce0000000f00 */
[----:B------:R-:W-:Y:S05]  /*3a00*/  CALL.REL.NOINC `($__internal_309_$__cuda_sm3x_div_rn_noftz_f32_slowpath) ;  /* 0x0000001400447944 */ /* 0x000fea0003c00000 */
[----:B------:R-:W-:-:S07]  /*3a10*/  IMAD.MOV.U32 R6, RZ, RZ, R13 ;  /* 0x000000ffff067224 */ /* 0x000fce00078e000d */
.L_x_19101:
[----:B------:R-:W-:Y:S05]  /*3a20*/  BSYNC.RECONVERGENT B2 ;  /* 0x0000000000027941 */ /* 0x000fea0003800200 */
.L_x_19100:
[----:B------:R-:W-:Y:S02]  /*3a30*/  IMAD.MOV.U32 R5, RZ, RZ, 0x3bbb989d ;  /* 0x3bbb989dff057424 */ /* 0x000fe400078e00ff */
[----:B------:R-:W-:Y:S01]  /*3a40*/  FADD R12, -R21, R12 ;  /* 0x0000000c150c7221 */ /* 0x000fe20000000100 */
[----:B------:R-:W-:Y:S01]  /*3a50*/  IMAD.MOV.U32 R7, RZ, RZ, 0x437c0000 ;  /* 0x437c0000ff077424 */ /* 0x000fe200078e00ff */
[----:B------:R-:W0:Y:S01]  /*3a60*/  MUFU.RCP R4, R15 ;  /* 0x0000000f00047308 */ /* 0x000e220000001000 */
[----:B------:R-:W-:Y:S01]  /*3a70*/  BSSY.RECONVERGENT B2, `(.L_x_19102) ;  /* 0x0000015000027945 */ /* 0x000fe20003800200 */
[----:B------:R-:W-:-:S04]  /*3a80*/  FFMA.SAT R0, R12, R5, 0.5 ;  /* 0x3f0000000c007423 */ /* 0x000fc80000002005 */
[----:B------:R-:W-:-:S04]  /*3a90*/  FFMA.RM R0, R0, R7, 12582913 ;  /* 0x4b40000100007423 */ /* 0x000fc80000004007 */
[C---:B------:R-:W-:Y:S01]  /*3aa0*/  FADD R5, R0.reuse, -12583039 ;  /* 0xcb40007f00057421 */ /* 0x040fe20000000000 */
[----:B------:R-:W-:-:S03]  /*3ab0*/  IMAD.SHL.U32 R0, R0, 0x800000, RZ ;  /* 0x0080000000007824 */ /* 0x000fc600078e00ff */
[----:B------:R-:W-:Y:S01]  /*3ac0*/  FFMA R5, R12, 1.4426950216293334961, -R5 ;  /* 0x3fb8aa3b0c057823 */ /* 0x000fe20000000805 */
[----:B0-----:R-:W-:-:S03]  /*3ad0*/  FFMA R7, -R15, R4, 1 ;  /* 0x3f8000000f077423 */ /* 0x001fc60000000104 */
        /* <DEDUP_REMOVED lines=9> */
[----:B------:R-:W-:Y:S01]  /*3b70*/  MOV R0, R12 ;  /* 0x0000000c00007202 */ /* 0x000fe20000000f00 */
[----:B------:R-:W-:Y:S01]  /*3b80*/  IMAD.MOV.U32 R5, RZ, RZ, R15 ;  /* 0x000000ffff057224 */ /* 0x000fe200078e000f */
[----:B------:R-:W-:-:S07]  /*3b90*/  MOV R4, 0x3bb0 ;  /* 0x00003bb000047802 */ /* 0x000fce0000000f00 */
[----:B------:R-:W-:Y:S05]  /*3ba0*/  CALL.REL.NOINC `($__internal_309_$__cuda_sm3x_div_rn_noftz_f32_slowpath) ;  /* 0x0000001000dc7944 */ /* 0x000fea0003c00000 */
[----:B------:R-:W-:-:S07]  /*3bb0*/  IMAD.MOV.U32 R7, RZ, RZ, R13 ;  /* 0x000000ffff077224 */ /* 0x000fce00078e000d */
.L_x_19103:
[----:B------:R-:W-:Y:S05]  /*3bc0*/  BSYNC.RECONVERGENT B2 ;  /* 0x0000000000027941 */ /* 0x000fea0003800200 */
.L_x_19102:
[----:B------:R-:W0:Y:S01]  /*3bd0*/  LDCU.64 UR6, c[0x0][0x3e0] ;  /* 0x00007c00ff0677ac */ /* 0x000e220008000a00 */
[----:B------:R-:W-:Y:S01]  /*3be0*/  IMAD.MOV.U32 R9, RZ, RZ, RZ ;  /* 0x000000ffff097224 */ /* 0x000fe200078e00ff */
[----:B------:R-:W-:Y:S02]  /*3bf0*/  R2UR UR16, R2 ;  /* 0x00000000021072ca */ /* 0x000fe400000e0000 */
[----:B------:R-:W-:Y:S02]  /*3c00*/  R2UR UR17, R3 ;  /* 0x00000000031172ca */ /* 0x000fe400000e0000 */
[----:B------:R-:W-:Y:S01]  /*3c10*/  LOP3.LUT R20, R20, 0x400, RZ, 0xfc, !PT ;  /* 0x0000040014147812 */ /* 0x000fe200078efcff */
        /* <DEDUP_REMOVED lines=13> */
.L_x_19099:
[----:B------:R-:W-:Y:S05]  /*3cf0*/  BSYNC.RECONVERGENT B1 ;  /* 0x0000000000017941 */ /* 0x000fea0003800200 */
.L_x_19098:
[----:B----4-:R-:W4:Y:S01]  /*3d00*/  LDC R14, c[0x0][0x3a8] ;  /* 0x0000ea00ff0e7b82 */ /* 0x010f220000000800 */
[----:B------:R-:W-:-:S07]  /*3d10*/  ISETP.GE.U32.AND P0, PT, R10, 0x400, PT ;  /* 0x000004000a00780c */ /* 0x000fce0003f06070 */
[----:B---3--:R-:W3:Y:S08]  /*3d20*/  LDC.64 R6, c[0x0][0x380] ;  /* 0x0000e000ff067b82 */ /* 0x008ef00000000a00 */
[----:B--2---:R-:W2:Y:S01]  /*3d30*/  LDC.64 R8, c[0x0][0x388] ;  /* 0x0000e200ff087b82 */ /* 0x004ea20000000a00 */
[----:B------:R-:W-:Y:S05]  /*3d40*/  @!P0 BRA `(.L_x_19097) ;  /* 0x0000000c00d08947 */ /* 0x000fea0003800000 */
.L_x_19112:
[----:B0---4-:R-:W-:Y:S01]  /*3d50*/  IABS R13, R14 ;  /* 0x0000000e000d7213 */ /* 0x011fe20000000000 */
[----:B------:R-:W-:Y:S01]  /*3d60*/  IMAD.SHL.U32 R16, R20, 0x2, RZ ;  /* 0x0000000214107824 */ /* 0x000fe200078e00ff */
[----:B------:R-:W4:Y:S01]  /*3d70*/  LDC.64 R18, c[0x0][0x390] ;  /* 0x0000e400ff127b82 */ /* 0x000f220000000a00 */
[----:B------:R-:W-:Y:S01]  /*3d80*/  R2UR UR6, R2 ;  /* 0x00000000020672ca */ /* 0x000fe200000e0000 */
[----:B------:R-:W5:Y:S01]  /*3d90*/  I2F.RP R0, R13 ;  /* 0x0000000d00007306 */ /* 0x000f620000209400 */
[----:B------:R-:W-:Y:S01]  /*3da0*/  IMAD R11, R29, UR8, R16 ;  /* 0x000000081d0b7c24 */ /* 0x000fe2000f8e0210 */
[----:B------:R-:W-:-:S04]  /*3db0*/  R2UR UR7, R3 ;  /* 0x00000000030772ca */ /* 0x000fc800000e0000 */
[----:B------:R-:W-:Y:S02]  /*3dc0*/  IABS R10, R11 ;  /* 0x0000000b000a7213 */ /* 0x000fe40000000000 */
[----:B-----5:R-:W5:Y:S02]  /*3dd0*/  MUFU.RCP R0, R0 ;  /* 0x0000000000007308 */ /* 0x020f640000001000 */
[----:B-----5:R-:W-:-:S06]  /*3de0*/  VIADD R5, R0, 0xffffffe ;  /* 0x0ffffffe00057836 */ /* 0x020fcc0000000000 */
[----:B------:R-:W5:Y:S02]  /*3df0*/  F2I.FTZ.U32.TRUNC.NTZ R5, R5 ;  /* 0x0000000500057305 */ /* 0x000f64000021f000 */
[----:B-----5:R-:W-:-:S04]  /*3e00*/  IMAD.MOV R4, RZ, RZ, -R5 ;  /* 0x000000ffff047224 */ /* 0x020fc800078e0a05 */
        /* <DEDUP_REMOVED lines=12> */
[----:B------:R-:W5:Y:S01]  /*3ed0*/  LDC.64 R12, c[0x0][0x398] ;  /* 0x0000e600ff0c7b82 */ /* 0x000f620000000a00 */
[----:B------:R-:W-:-:S04]  /*3ee0*/  LOP3.LUT R4, R11, R14, RZ, 0x3c, !PT ;  /* 0x0000000e0b047212 */ /* 0x000fc800078e3cff */
[----:B------:R-:W-:-:S06]  /*3ef0*/  ISETP.GE.AND P2, PT, R4, RZ, PT ;  /* 0x000000ff0400720c */ /* 0x000fcc0003f46270 */
[----:B------:R-:W-:Y:S02]  /*3f00*/  @P0 IADD3 R0, PT, PT, R0, 0x1, RZ ;  /* 0x0000000100000810 */ /* 0x000fe40007ffe0ff */
[----:B----4-:R-:W-:-:S04]  /*3f10*/  ISETP.NE.U32.AND P0, PT, R18, 0x1, PT ;  /* 0x000000011200780c */ /* 0x010fc80003f05070 */
[----:B------:R-:W-:Y:S01]  /*3f20*/  ISETP.NE.AND.EX P0, PT, R19, RZ, PT, P0 ;  /* 0x000000ff1300720c */ /* 0x000fe20003f05300 */
[----:B------:R-:W-:Y:S01]  /*3f30*/  @!P2 IMAD.MOV R0, RZ, RZ, -R0 ;  /* 0x000000ffff00a224 */ /* 0x000fe200078e0a00 */
[----:B------:R-:W-:-:S05]  /*3f40*/  @!P1 LOP3.LUT R0, RZ, R14, RZ, 0x33, !PT ;  /* 0x0000000eff009212 */ /* 0x000fca00078e33ff */
[----:B------:R-:W-:Y:S01]  /*3f50*/  IMAD.MOV R4, RZ, RZ, -R0 ;  /* 0x000000ffff047224 */ /* 0x000fe200078e0a00 */
[----:B-----5:R-:W-:Y:S02]  /*3f60*/  ISETP.NE.U32.AND P1, PT, R12, 0x1, PT ;  /* 0x000000010c00780c */ /* 0x020fe40003f25070 */
[----:B------:R-:W-:Y:S01]  /*3f70*/  SEL R0, R0, RZ, P0 ;  /* 0x000000ff00007207 */ /* 0x000fe20000000000 */
[----:B------:R-:W-:Y:S01]  /*3f80*/  IMAD R4, R14, R4, R11 ;  /* 0x000000040e047224 */ /* 0x000fe200078e020b */
[----:B------:R-:W-:-:S03]  /*3f90*/  ISETP.NE.AND.EX P1, PT, R13, RZ, PT, P1 ;  /* 0x000000ff0d00720c */ /* 0x000fc60003f25310 */
[----:B------:R-:W-:Y:S01]  /*3fa0*/  IMAD R5, R0, UR12, RZ ;  /* 0x0000000c00057c24 */ /* 0x000fe2000f8e02ff */
[----:B------:R-:W-:-:S05]  /*3fb0*/  SEL R4, R4, RZ, P1 ;  /* 0x000000ff04047207 */ /* 0x000fca0000800000 */
[----:B------:R-:W-:-:S05]  /*3fc0*/  IMAD R4, R4, UR13, R5 ;  /* 0x0000000d04047c24 */ /* 0x000fca000f8e0205 */
[----:B------:R-:W-:-:S04]  /*3fd0*/  LEA.HI R4, R4, R4, RZ, 0x1 ;  /* 0x0000000404047211 */ /* 0x000fc800078f08ff */
[----:B------:R-:W-:-:S05]  /*3fe0*/  SHF.R.S32.HI R5, RZ, 0x1, R4 ;  /* 0x00000001ff057819 */ /* 0x000fca0000011404 */
[----:B--2---:R-:W-:-:S06]  /*3ff0*/  IMAD.WIDE R4, R5, 0x2, R8 ;  /* 0x0000000205047825 */ /* 0x004fcc00078e0208 */
[----:B------:R2:W4:Y:S01]  /*4000*/  LDG.E.U16 R4, desc[UR6][R4.64] ;  /* 0x0000000604047981 */ /* 0x000522000c1e1500 */
[----:B------:R-:W-:-:S04]  /*4010*/  LEA.HI R0, R11, R11, RZ, 0x1 ;  /* 0x0000000b0b007211 */ /* 0x000fc800078f08ff */
[----:B------:R-:W-:-:S05]  /*4020*/  SHF.R.S32.HI R13, RZ, 0x1, R0 ;  /* 0x00000001ff0d7819 */ /* 0x000fca0000011400 */
[----:B---3--:R-:W-:-:S05]  /*4030*/  IMAD.WIDE R12, R13, 0x8, R6 ;  /* 0x000000080d0c7825 */ /* 0x008fca00078e0206 */
[----:B------:R-:W3:Y:S01]  /*4040*/  LDG.E R0, desc[UR6][R12.64] ;  /* 0x000000060c007981 */ /* 0x000ee2000c1e1900 */
[----:B--2---:R-:W-:Y:S02]  /*4050*/  IMAD.MOV.U32 R5, RZ, RZ, 0x3bbb989d ;  /* 0x3bbb989dff057424 */ /* 0x004fe400078e00ff */
[----:B------:R-:W-:Y:S01]  /*4060*/  IMAD.MOV.U32 R19, RZ, RZ, 0x437c0000 ;  /* 0x437c0000ff137424 */ /* 0x000fe200078e00ff */
[----:B----4-:R-:W-:-:S04]  /*4070*/  PRMT R10, R4, 0x7771, RZ ;  /* 0x00007771040a7816 */ /* 0x010fc800000000ff */
[----:B------:R-:W-:-:S13]  /*4080*/  ISETP.NE.AND P3, PT, R10, RZ, PT ;  /* 0x000000ff0a00720c */ /* 0x000fda0003f65270 */
[----:B------:R-:W-:Y:S02]  /*4090*/  @P3 R2UR UR6, R2 ;  /* 0x00000000020632ca */ /* 0x000fe400000e0000 */
[----:B------:R-:W-:-:S13]  /*40a0*/  @P3 R2UR UR7, R3 ;  /* 0x00000000030732ca */ /* 0x000fda00000e0000 */
[----:B------:R2:W4:Y:S01]  /*40b0*/  @P3 LDG.E R17, desc[UR6][R12.64+0x4] ;  /* 0x000004060c113981 */ /* 0x000522000c1e1900 */
[----:B------:R-:W-:Y:S01]  /*40c0*/  PRMT R10, R4, 0x7770, RZ ;  /* 0x00007770040a7816 */ /* 0x000fe200000000ff */
[----:B---3--:R-:W-:Y:S01]  /*40d0*/  FMUL R0, R0, UR9 ;  /* 0x0000000900007c20 */ /* 0x008fe20008400000 */
[----:B------:R-:W3:Y:S01]  /*40e0*/  LDCU UR5, c[0x0][0x3d0] ;  /* 0x00007a00ff0577ac */ /* 0x000ee20008000800 */
[----:B------:R-:W-:Y:S01]  /*40f0*/  BSSY.RECONVERGENT B1, `(.L_x_19104) ;  /* 0x000001b000017945 */ /* 0x000fe20003800200 */
[----:B------:R-:W-:Y:S02]  /*4100*/  ISETP.NE.AND P2, PT, R10, RZ, PT ;  /* 0x000000ff0a00720c */ /* 0x000fe40003f45270 */
[----:B0-----:R-:W2:Y:S11]  /*4110*/  MUFU.RCP R10, R15 ;  /* 0x0000000f000a7308 */ /* 0x001eb60000001000 */
[----:B------:R-:W1:Y:S01]  /*4120*/  @!P2 LDC R0, c[0x0][0x3d0] ;  /* 0x0000f400ff00ab82 */ /* 0x000e620000000800 */
[----:B--2---:R-:W-:Y:S01]  /*4130*/  FFMA R13, -R15, R10, 1 ;  /* 0x3f8000000f0d7423 */ /* 0x004fe2000000010a */
[----:B-1----:R-:W-:-:S04]  /*4140*/  FADD R0, -R21, R0 ;  /* 0x0000000015007221 */ /* 0x002fc80000000100 */
[----:B------:R-:W-:-:S04]  /*4150*/  FFMA.SAT R4, R0, R5, 0.5 ;  /* 0x3f00000000047423 */ /* 0x000fc80000002005 */
[----:B------:R-:W-:-:S04]  /*4160*/  FFMA.RM R4, R4, R19, 12582913 ;  /* 0x4b40000104047423 */ /* 0x000fc80000004013 */
[C---:B------:R-:W-:Y:S01]  /*4170*/  FADD R5, R4.reuse, -12583039 ;  /* 0xcb40007f04057421 */ /* 0x040fe20000000000 */
[----:B------:R-:W-:-:S03]  /*4180*/  SHF.L.U32 R4, R4, 0x17, RZ ;  /* 0x0000001704047819 */ /* 0x000fc600000006ff */
[----:B------:R-:W-:-:S04]  /*4190*/  FFMA R5, R0, 1.4426950216293334961, -R5 ;  /* 0x3fb8aa3b00057823 */ /* 0x000fc80000000805 */
[----:B------:R-:W-:Y:S01]  /*41a0*/  FFMA R5, R0, 1.925963033500011079e-08, R5 ;  /* 0x32a5706000057823 */ /* 0x000fe20000000005 */
[----:B------:R-:W-:Y:S01]  /*41b0*/  FFMA R0, R10, R13, R10 ;  /* 0x0000000d0a007223 */ /* 0x000fe2000000000a */
[----:B---3--:R-:W-:-:S04]  /*41c0*/  IMAD.U32 R10, RZ, RZ, UR5 ;  /* 0x00000005ff0a7e24 */ /* 0x008fc8000f8e00ff */
[----:B------:R-:W0:Y:S02]  /*41d0*/  MUFU.EX2 R5, R5 ;  /* 0x0000000500057308 */ /* 0x000e240000000800 */
[----:B0-----:R-:W-:-:S06]  /*41e0*/  FMUL R4, R4, R5 ;  /* 0x0000000504047220 */ /* 0x001fcc0000400000 */
[----:B------:R-:W0:Y:S01]  /*41f0*/  FCHK P2, R4, R15 ;  /* 0x0000000f04007302 */ /* 0x000e220000040000 */
[----:B------:R-:W-:-:S04]  /*4200*/  FFMA R13, R0, R4, RZ ;  /* 0x00000004000d7223 */ /* 0x000fc800000000ff */
[----:B------:R-:W-:-:S04]  /*4210*/  FFMA R12, -R15, R13, R4 ;  /* 0x0000000d0f0c7223 */ /* 0x000fc80000000104 */
[----:B------:R-:W-:Y:S01]  /*4220*/  FFMA R12, R0, R12, R13 ;  /* 0x0000000c000c7223 */ /* 0x000fe2000000000d */
[----:B----4-:R-:W-:Y:S01]  /*4230*/  @P3 FMUL R10, R17, UR9 ;  /* 0x00000009110a3c20 */ /* 0x010fe20008400000 */
[----:B0-----:R-:W-:Y:S06]  /*4240*/  @!P2 BRA `(.L_x_19105) ;  /* 0x000000000014a947 */ /* 0x001fec0003800000 */
[----:B------:R-:W-:Y:S01]  /*4250*/  IMAD.MOV.U32 R0, RZ, RZ, R4 ;  /* 0x000000ffff007224 */ /* 0x000fe200078e0004 */
[----:B------:R-:W-:Y:S01]  /*4260*/  MOV R4, 0x4290 ;  /* 0x0000429000047802 */ /* 0x000fe20000000f00 */
[----:B------:R-:W-:-:S07]  /*4270*/  IMAD.MOV.U32 R5, RZ, RZ, R15 ;  /* 0x000000ffff057224 */ /* 0x000fce00078e000f */
[----:B------:R-:W-:Y:S05]  /*4280*/  CALL.REL.NOINC `($__internal_309_$__cuda_sm3x_div_rn_noftz_f32_slowpath) ;  /* 0x0000000c00247944 */ /* 0x000fea0003c00000 */
[----:B------:R-:W-:-:S07]  /*4290*/  IMAD.MOV.U32 R12, RZ, RZ, R13 ;  /* 0x000000ffff0c7224 */ /* 0x000fce00078e000d */
.L_x_19105:
[----:B------:R-:W-:Y:S05]  /*42a0*/  BSYNC.RECONVERGENT B1 ;  /* 0x0000000000017941 */ /* 0x000fea0003800200 */
.L_x_19104:
        /* <DEDUP_REMOVED lines=23> */
[----:B------:R-:W-:Y:S05]  /*4420*/  CALL.REL.NOINC `($__internal_309_$__cuda_sm3x_div_rn_noftz_f32_slowpath) ;  /* 0x0000000800bc7944 */ /* 0x000fea0003c00000 */
.L_x_19107:
[----:B------:R-:W-:Y:S05]  /*4430*/  BSYNC.RECONVERGENT B1 ;  /* 0x0000000000017941 */ /* 0x000fea0003800200 */
.L_x_19106:
[----:B------:R-:W-:Y:S01]  /*4440*/  IABS R17, R14 ;  /* 0x0000000e00117213 */ /* 0x000fe20000000000 */
[----:B------:R-:W-:Y:S01]  /*4450*/  VIADD R5, R11, 0x800 ;  /* 0x000008000b057836 */ /* 0x000fe20000000000 */
[C---:B------:R-:W-:Y:S02]  /*4460*/  R2UR UR6, R2.reuse ;  /* 0x00000000020672ca */ /* 0x040fe400000e0000 */
[----:B------:R-:W0:Y:S01]  /*4470*/  I2F.RP R0, R17 ;  /* 0x0000001100007306 */ /* 0x000e220000209400 */
[C---:B------:R-:W-:Y:S02]  /*4480*/  R2UR UR7, R3.reuse ;  /* 0x00000000030772ca */ /* 0x040fe400000e0000 */
[----:B------:R-:W-:Y:S02]  /*4490*/  R2UR UR16, R2 ;  /* 0x00000000021072ca */ /* 0x000fe400000e0000 */
[----:B------:R-:W-:-:S03]  /*44a0*/  R2UR UR17, R3 ;  /* 0x00000000031172ca */ /* 0x000fc600000e0000 */
        /* <DEDUP_REMOVED lines=12> */
[-C--:B------:R-:W-:Y:S01]  /*4570*/  @!P3 IADD3 R4, PT, PT, R4, -R17.reuse, RZ ;  /* 0x800000110404b210 */ /* 0x080fe20007ffe0ff */
[----:B------:R-:W-:Y:S01]  /*4580*/  @!P3 VIADD R0, R0, 0x1 ;  /* 0x000000010000b836 */ /* 0x000fe20000000000 */
[----:B------:R-:W-:Y:S02]  /*4590*/  ISETP.NE.AND P3, PT, R14, RZ, PT ;  /* 0x000000ff0e00720c */ /* 0x000fe40003f65270 */
[----:B------:R-:W-:Y:S01]  /*45a0*/  ISETP.GE.U32.AND P2, PT, R4, R17, PT ;  /* 0x000000110400720c */ /* 0x000fe20003f46070 */
[----:B------:R-:W-:Y:S01]  /*45b0*/  IMAD.MOV.U32 R17, RZ, RZ, RZ ;  /* 0x000000ffff117224 */ /* 0x000fe200078e00ff */
[----:B------:R-:W-:Y:S01]  /*45c0*/  LOP3.LUT R4, R5, R14, RZ, 0x3c, !PT ;  /* 0x0000000e05047212 */ /* 0x000fe200078e3cff */
[----:B------:R-:W-:-:S03]  /*45d0*/  IMAD.WIDE.U32 R10, R29, UR10, R16 ;  /* 0x0000000a1d0a7c25 */ /* 0x000fc6000f8e0010 */
[----:B------:R-:W-:Y:S01]  /*45e0*/  ISETP.GE.AND P4, PT, R4, RZ, PT ;  /* 0x000000ff0400720c */ /* 0x000fe20003f86270 */
[----:B------:R-:W-:-:S06]  /*45f0*/  IMAD R4, R32, UR10, RZ ;  /* 0x0000000a20047c24 */ /* 0x000fcc000f8e02ff */
[----:B------:R-:W-:Y:S02]  /*4600*/  @P2 VIADD R0, R0, 0x1 ;  /* 0x0000000100002836 */ /* 0x000fe40000000000 */
[----:B------:R-:W-:-:S04]  /*4610*/  IMAD R17, R29, UR11, R4 ;  /* 0x0000000b1d117c24 */ /* 0x000fc8000f8e0204 */
[----:B------:R-:W-:Y:S01]  /*4620*/  @!P4 IMAD.MOV R0, RZ, RZ, -R0 ;  /* 0x000000ffff00c224 */ /* 0x000fe200078e0a00 */
[----:B------:R-:W-:Y:S01]  /*4630*/  @!P3 LOP3.LUT R0, RZ, R14, RZ, 0x33, !PT ;  /* 0x0000000eff00b212 */ /* 0x000fe200078e33ff */
[----:B------:R-:W-:-:S03]  /*4640*/  IMAD.IADD R17, R17, 0x1, R11 ;  /* 0x0000000111117824 */ /* 0x000fc600078e020b */
[C---:B------:R-:W-:Y:S02]  /*4650*/  IADD3 R4, PT, PT, -R0.reuse, RZ, RZ ;  /* 0x000000ff00047210 */ /* 0x040fe40007ffe1ff */
[----:B------:R-:W-:Y:S02]  /*4660*/  SEL R0, R0, RZ, P0 ;  /* 0x000000ff00007207 */ /* 0x000fe40000000000 */
[----:B------:R-:W-:Y:S01]  /*4670*/  LEA.HI R18, P0, R17, R10, RZ, 0x1 ;  /* 0x0000000a11127211 */ /* 0x000fe200078108ff */
[----:B------:R-:W-:Y:S02]  /*4680*/  IMAD R4, R14, R4, R5 ;  /* 0x000000040e047224 */ /* 0x000fe400078e0205 */
[----:B------:R-:W-:Y:S02]  /*4690*/  IMAD R19, R0, UR12, RZ ;  /* 0x0000000c00137c24 */ /* 0x000fe4000f8e02ff */
[----:B------:R-:W-:Y:S01]  /*46a0*/  IMAD.SHL.U32 R22, R18, 0x4, RZ ;  /* 0x0000000412167824 */ /* 0x000fe200078e00ff */
[----:B------:R-:W-:-:S04]  /*46b0*/  SEL R4, R4, RZ, P1 ;  /* 0x000000ff04047207 */ /* 0x000fc80000800000 */
[----:B------:R-:W-:Y:S01]  /*46c0*/  LOP3.LUT R22, R22, 0xfffffff8, RZ, 0xc0, !PT ;  /* 0xfffffff816167812 */ /* 0x000fe200078ec0ff */
[----:B------:R-:W-:Y:S02]  /*46d0*/  IMAD R4, R4, UR13, R19 ;  /* 0x0000000d04047c24 */ /* 0x000fe4000f8e0213 */
[----:B------:R-:W-:Y:S01]  /*46e0*/  IMAD.X R19, RZ, RZ, R17, P0 ;  /* 0x000000ffff137224 */ /* 0x000fe200000e0611 */
[----:B------:R-:W-:Y:S02]  /*46f0*/  IADD3 R22, P0, PT, R22, UR14, RZ ;  /* 0x0000000e16167c10 */ /* 0x000fe4000ff1e0ff */
[----:B------:R-:W-:Y:S02]  /*4700*/  LEA.HI R4, R4, R4, RZ, 0x1 ;  /* 0x0000000404047211 */ /* 0x000fe400078f08ff */
[----:B------:R-:W-:Y:S02]  /*4710*/  SHF.L.U64.HI R0, R18, 0x2, R19 ;  /* 0x0000000212007819 */ /* 0x000fe40000010213 */
[----:B------:R-:W-:-:S02]  /*4720*/  SHF.R.S32.HI R19, RZ, 0x1, R4 ;  /* 0x00000001ff137819 */ /* 0x000fc40000011404 */
[----:B------:R-:W-:-:S03]  /*4730*/  IADD3.X R23, PT, PT, R0, UR15, RZ, P0, !PT ;  /* 0x0000000f00177c10 */ /* 0x000fc600087fe4ff */
[----:B------:R-:W-:Y:S02]  /*4740*/  IMAD.WIDE R18, R19, 0x2, R8 ;  /* 0x0000000213127825 */ /* 0x000fe400078e0208 */
[----:B------:R0:W-:Y:S04]  /*4750*/  STG.E.64 desc[UR6][R22.64], R12 ;  /* 0x0000000c16007986 */ /* 0x0001e8000c101b06 */
[----:B------:R1:W2:Y:S01]  /*4760*/  LDG.E.U16 R18, desc[UR16][R18.64] ;  /* 0x0000001012127981 */ /* 0x0002a2000c1e1500 */
[----:B------:R-:W-:-:S04]  /*4770*/  LEA.HI R5, R5, R5, RZ, 0x1 ;  /* 0x0000000505057211 */ /* 0x000fc800078f08ff */
[----:B------:R-:W-:-:S05]  /*4780*/  SHF.R.S32.HI R5, RZ, 0x1, R5 ;  /* 0x00000001ff057819 */ /* 0x000fca0000011405 */
[----:B------:R-:W-:-:S05]  /*4790*/  IMAD.WIDE R4, R5, 0x8, R6 ;  /* 0x0000000805047825 */ /* 0x000fca00078e0206 */
[----:B------:R-:W3:Y:S01]  /*47a0*/  LDG.E R0, desc[UR6][R4.64] ;  /* 0x0000000604007981 */ /* 0x000ee2000c1e1900 */
[----:B0-----:R-:W-:Y:S01]  /*47b0*/  IMAD.MOV.U32 R13, RZ, RZ, 0x3bbb989d ;  /* 0x3bbb989dff0d7424 */ /* 0x001fe200078e00ff */
[----:B-1----:R-:W-:Y:S02]  /*47c0*/  MOV R19, 0x437c0000 ;  /* 0x437c000000137802 */ /* 0x002fe40000000f00 */
[----:B--2---:R-:W-:-:S04]  /*47d0*/  PRMT R24, R18, 0x7771, RZ ;  /* 0x0000777112187816 */ /* 0x004fc800000000ff */
[----:B------:R-:W-:-:S13]  /*47e0*/  ISETP.NE.AND P1, PT, R24, RZ, PT ;  /* 0x000000ff1800720c */ /* 0x000fda0003f25270 */
[----:B------:R-:W-:Y:S02]  /*47f0*/  @P1 R2UR UR6, R2 ;  /* 0x00000000020612ca */ /* 0x000fe400000e0000 */
[----:B------:R-:W-:-:S13]  /*4800*/  @P1 R2UR UR7, R3 ;  /* 0x00000000030712ca */ /* 0x000fda00000e0000 */
[----:B------:R0:W2:Y:S01]  /*4810*/  @P1 LDG.E R24, desc[UR6][R4.64+0x4] ;  /* 0x0000040604181981 */ /* 0x0000a2000c1e1900 */
[----:B------:R-:W-:Y:S01]  /*4820*/  PRMT R12, R18, 0x7770, RZ ;  /* 0x00007770120c7816 */ /* 0x000fe200000000ff */
[----:B---3--:R-:W-:Y:S01]  /*4830*/  FMUL R0, R0, UR9 ;  /* 0x0000000900007c20 */ /* 0x008fe20008400000 */
[----:B------:R-:W0:Y:S01]  /*4840*/  MUFU.RCP R18, R15 ;  /* 0x0000000f00127308 */ /* 0x000e220000001000 */
[----:B------:R-:W1:Y:S01]  /*4850*/  LDCU UR5, c[0x0][0x3d0] ;  /* 0x00007a00ff0577ac */ /* 0x000e620008000800 */
[----:B------:R-:W-:Y:S01]  /*4860*/  ISETP.NE.AND P0, PT, R12, RZ, PT ;  /* 0x000000ff0c00720c */ /* 0x000fe20003f05270 */
[----:B------:R-:W-:-:S12]  /*4870*/  BSSY.RECONVERGENT B1, `(.L_x_19108) ;  /* 0x0000019000017945 */ /* 0x000fd80003800200 */
[----:B------:R-:W3:Y:S01]  /*4880*/  @!P0 LDC R0, c[0x0][0x3d0] ;  /* 0x0000f400ff008b82 */ /* 0x000ee20000000800 */
[----:B0-----:R-:W-:Y:S01]  /*4890*/  FFMA R5, -R15, R18, 1 ;  /* 0x3f8000000f057423 */ /* 0x001fe20000000112 */
[----:B---3--:R-:W-:-:S04]  /*48a0*/  FADD R0, -R21, R0 ;  /* 0x0000000015007221 */ /* 0x008fc80000000100 */
[----:B------:R-:W-:-:S04]  /*48b0*/  FFMA.SAT R12, R0, R13, 0.5 ;  /* 0x3f000000000c7423 */ /* 0x000fc8000000200d */
[----:B------:R-:W-:-:S04]  /*48c0*/  FFMA.RM R12, R12, R19, 12582913 ;  /* 0x4b4000010c0c7423 */ /* 0x000fc80000004013 */
[C---:B------:R-:W-:Y:S01]  /*48d0*/  FADD R13, R12.reuse, -12583039 ;  /* 0xcb40007f0c0d7421 */ /* 0x040fe20000000000 */
[----:B------:R-:W-:-:S03]  /*48e0*/  IMAD.SHL.U32 R12, R12, 0x800000, RZ ;  /* 0x008000000c0c7824 */ /* 0x000fc600078e00ff */
[----:B------:R-:W-:-:S04]  /*48f0*/  FFMA R13, R0, 1.4426950216293334961, -R13 ;  /* 0x3fb8aa3b000d7823 */ /* 0x000fc8000000080d */
[----:B------:R-:W-:Y:S01]  /*4900*/  FFMA R13, R0, 1.925963033500011079e-08, R13 ;  /* 0x32a57060000d7823 */ /* 0x000fe2000000000d */
[----:B------:R-:W-:Y:S01]  /*4910*/  FFMA R0, R18, R5, R18 ;  /* 0x0000000512007223 */ /* 0x000fe20000000012 */
[----:B-1----:R-:W-:-:S04]  /*4920*/  IMAD.U32 R18, RZ, RZ, UR5 ;  /* 0x00000005ff127e24 */ /* 0x002fc8000f8e00ff */
        /* <DEDUP_REMOVED lines=9> */
[----:B------:R-:W-:Y:S01]  /*49c0*/  MOV R4, 0x49f0 ;  /* 0x000049f000047802 */ /* 0x000fe20000000f00 */
[----:B------:R-:W-:-:S07]  /*49d0*/  IMAD.MOV.U32 R5, RZ, RZ, R15 ;  /* 0x000000ffff057224 */ /* 0x000fce00078e000f */
[----:B------:R-:W-:Y:S05]  /*49e0*/  CALL.REL.NOINC `($__internal_309_$__cuda_sm3x_div_rn_noftz_f32_slowpath) ;  /* 0x00000004004c7944 */ /* 0x000fea0003c00000 */
[----:B------:R-:W-:-:S07]  /*49f0*/  MOV R12, R13 ;  /* 0x0000000d000c7202 */ /* 0x000fce0000000f00 */
.L_x_19109:
[----:B------:R-:W-:Y:S05]  /*4a00*/  BSYNC.RECONVERGENT B1 ;  /* 0x0000000000017941 */ /* 0x000fea0003800200 */
.L_x_19108:
        /* <DEDUP_REMOVED lines=23> */
[----:B------:R-:W-:Y:S05]  /*4b80*/  CALL.REL.NOINC `($__internal_309_$__cuda_sm3x_div_rn_noftz_f32_slowpath) ;  /* 0x0000000000e47944 */ /* 0x000fea0003c00000 */
.L_x_19111:
[----:B------:R-:W-:Y:S05]  /*4b90*/  BSYNC.RECONVERGENT B1 ;  /* 0x0000000000017941 */ /* 0x000fea0003800200 */
.L_x_19110:
[----:B------:R-:W-:Y:S02]  /*4ba0*/  IADD3 R0, P0, PT, R10, 0x800, RZ ;  /* 0x000008000a007810 */ /* 0x000fe40007f1e0ff */
[----:B------:R-:W-:Y:S02]  /*4bb0*/  IADD3 R20, PT, PT, R16, 0x800, -R20 ;  /* 0x0000080010147810 */ /* 0x000fe40007ffe814 */
[----:B------:R-:W-:Y:S01]  /*4bc0*/  R2UR UR6, R2 ;  /* 0x00000000020672ca */ /* 0x000fe200000e0000 */
[----:B------:R-:W-:Y:S01]  /*4bd0*/  IMAD.X R5, RZ, RZ, R17, P0 ;  /* 0x000000ffff057224 */ /* 0x000fe200000e0611 */
[----:B------:R-:W-:-:S04]  /*4be0*/  R2UR UR7, R3 ;  /* 0x00000000030772ca */ /* 0x000fc800000e0000 */
        /* <DEDUP_REMOVED lines=10> */
.L_x_19097:
[----:B------:R-:W-:Y:S05]  /*4c90*/  BSYNC.RECONVERGENT B0 ;  /* 0x0000000000007941 */ /* 0x000fea0003800200 */
.L_x_19096:
[----:B------:R-:W5:Y:S01]  /*4ca0*/  LDCU.64 UR4, c[0x0][0x3e8] ;  /* 0x00007d00ff0477ac */ /* 0x000f620008000a00 */
[----:B------:R-:W-:-:S05]  /*4cb0*/  IADD3 R29, P0, PT, R30, R29, RZ ;  /* 0x0000001d1e1d7210 */ /* 0x000fca0007f1e0ff */
[----:B------:R-:W-:Y:S01]  /*4cc0*/  IMAD.X R32, RZ, RZ, R32, P0 ;  /* 0x000000ffff207224 */ /* 0x000fe200000e0620 */
[----:B-----5:R-:W-:-:S04]  /*4cd0*/  ISETP.GE.U32.AND P0, PT, R29, UR4, PT ;  /* 0x000000041d007c0c */ /* 0x020fc8000bf06070 */
[----:B------:R-:W-:-:S13]  /*4ce0*/  ISETP.GE.AND.EX P0, PT, R32, UR5, PT, P0 ;  /* 0x0000000520007c0c */ /* 0x000fda000bf06300 */
[----:B------:R-:W-:Y:S05]  /*4cf0*/  @!P0 BRA `(.L_x_19113) ;  /* 0xffffffb4005c8947 */ /* 0x000fea000383ffff */
[----:B------:R-:W-:Y:S05]  /*4d00*/  EXIT ;  /* 0x000000000000794d */ /* 0x000fea0003800000 */
.L_x_19085:
[----:B------:R-:W-:Y:S01]  /*4d10*/  MOV R13, R7 ;  /* 0x00000007000d7202 */ /* 0x000fe20000000f00 */
[----:B------:R-:W-:Y:S02]  /*4d20*/  IMAD.MOV.U32 R12, RZ, RZ, 0x1 ;  /* 0x00000001ff0c7424 */ /* 0x000fe400078e00ff */
[----:B------:R-:W-:Y:S02]  /*4d30*/  IMAD.MOV.U32 R11, RZ, RZ, 0x1f ;  /* 0x0000001fff0b7424 */ /* 0x000fe400078e00ff */
[----:B------:R-:W-:-:S07]  /*4d40*/  IMAD.MOV.U32 R15, RZ, RZ, -0x1 ;  /* 0xffffffffff0f7424 */ /* 0x000fce00078e00ff */
[----:B0-23--:R-:W-:Y:S05]  /*4d50*/  WARPSYNC.COLLECTIVE R15, `(.L_x_19114) ;  /* 0x000000000f087348 */ /* 0x00dfea0003c00000 */
[----:B------:R1:W4:Y:S02]  /*4d60*/  SHFL.DOWN P6, R14, R13, R12, R11 ;  /* 0x0800000c0d0e7389 */ /* 0x00032400000c000b */
[----:B01234-:R-:W-:Y:S05]  /*4d70*/  ENDCOLLECTIVE ;  /* 0x000000000000791b */ /* 0x01ffea0003800000 */
.L_x_19114:
[----:B------:R-:W-:Y:S01]  /*4d80*/  HFMA2 R12, -RZ, RZ, 0, 1.1920928955078125e-07 ;  /* 0x00000002ff0c7431 */ /* 0x000fe200000001ff */
[----:B------:R-:W-:-:S05]  /*4d90*/  @!P4 FMNMX R7, R14, R7, !PT ;  /* 0x000000070e07c209 */ /* 0x000fca0007800000 */
[----:B------:R-:W-:-:S07]  /*4da0*/  IMAD.MOV.U32 R13, RZ, RZ, R7 ;  /* 0x000000ffff0d7224 */ /* 0x000fce00078e0007 */
[----:B------:R-:W-:Y:S05]  /*4db0*/  WARPSYNC.COLLECTIVE R15, `(.L_x_19115) ;  /* 0x000000000f087348 */ /* 0x000fea0003c00000 */
[----:B------:R0:W1:Y:S02]  /*4dc0*/  SHFL.DOWN P6, R14, R13, R12, R11 ;  /* 0x0800000c0d0e7389 */ /* 0x00006400000c000b */
[----:B01----:R-:W-:Y:S05]  /*4dd0*/  ENDCOLLECTIVE ;  /* 0x000000000000791b */ /* 0x003fea0003800000 */
.L_x_19115:
[----:B------:R-:W-:Y:S01]  /*4de0*/  IMAD.MOV.U32 R12, RZ, RZ, 0x4 ;  /* 0x00000004ff0c7424 */ /* 0x000fe200078e00ff */
[----:B------:R-:W-:-:S05]  /*4df0*/  @!P3 FMNMX R7, R7, R14, !PT ;  /* 0x0000000e0707b209 */ /* 0x000fca0007800000 */
[----:B------:R-:W-:-:S07]  /*4e00*/  IMAD.MOV.U32 R13, RZ, RZ, R7 ;  /* 0x000000ffff0d7224 */ /* 0x000fce00078e0007 */
[----:B------:R-:W-:Y:S05]  /*4e10*/  WARPSYNC.COLLECTIVE R15, `(.L_x_19116) ;  /* 0x000000000f087348 */ /* 0x000fea0003c00000 */
[----:B------:R0:W1:Y:S02]  /*4e20*/  SHFL.DOWN P6, R14, R13, R12, R11 ;  /* 0x0800000c0d0e7389 */ /* 0x00006400000c000b */
[----:B01----:R-:W-:Y:S05]  /*4e30*/  ENDCOLLECTIVE ;  /* 0x000000000000791b */ /* 0x003fea0003800000 */
.L_x_19116:
[----:B------:R-:W-:Y:S01]  /*4e40*/  IMAD.MOV.U32 R12, RZ, RZ, 0x8 ;  /* 0x00000008ff0c7424 */ /* 0x000fe200078e00ff */
[----:B------:R-:W-:-:S05]  /*4e50*/  @!P2 FMNMX R7, R7, R14, !PT ;  /* 0x0000000e0707a209 */ /* 0x000fca0007800000 */
[----:B------:R-:W-:-:S07]  /*4e60*/  IMAD.MOV.U32 R13, RZ, RZ, R7 ;  /* 0x000000ffff0d7224 */ /* 0x000fce00078e0007 */
[----:B------:R-:W-:Y:S05]  /*4e70*/  WARPSYNC.COLLECTIVE R15, `(.L_x_19117) ;  /* 0x000000000f087348 */ /* 0x000fea0003c00000 */
[----:B------:R0:W1:Y:S02]  /*4e80*/  SHFL.DOWN P6, R14, R13, R12, R11 ;  /* 0x0800000c0d0e7389 */ /* 0x00006400000c000b */
[----:B01----:R-:W-:Y:S05]  /*4e90*/  ENDCOLLECTIVE ;  /* 0x000000000000791b */ /* 0x003fea0003800000 */
.L_x_19117:
[----:B------:R-:W-:Y:S01]  /*4ea0*/  IMAD.MOV.U32 R12, RZ, RZ, 0x10 ;  /* 0x00000010ff0c7424 */ /* 0x000fe200078e00ff */
[----:B------:R-:W-:-:S04]  /*4eb0*/  FMNMX R5, R7, R14, !PT ;  /* 0x0000000e07057209 */ /* 0x000fc80007800000 */
[----:B------:R-:W-:-:S04]  /*4ec0*/  FSEL R4, R7, R5, P1 ;  /* 0x0000000507047208 */ /* 0x000fc80000800000 */
[----:B------:R-:W-:-:S07]  /*4ed0*/  MOV R13, R4 ;  /* 0x00000004000d7202 */ /* 0x000fce0000000f00 */
[----:B------:R-:W-:Y:S05]  /*4ee0*/  WARPSYNC.COLLECTIVE R15, `(.L_x_19118) ;  /* 0x000000000f087348 */ /* 0x000fea0003c00000 */
[----:B------:R0:W1:Y:S02]  /*4ef0*/  SHFL.DOWN P6, R14, R13, R12, R11 ;  /* 0x0800000c0d0e7389 */ /* 0x00006400000c000b */
[----:B01----:R-:W-:Y:S05]  /*4f00*/  ENDCOLLECTIVE ;  /* 0x000000000000791b */ /* 0x003fea0003800000 */
.L_x_19118:
[----:B------:R-:W-:Y:S05]  /*4f10*/  BRA `(.L_x_19119) ;  /* 0xffffffcc000c7947 */ /* 0x000fea000383ffff */
        .weak           $__internal_309_$__cuda_sm3x_div_rn_noftz_f32_slowpath
        .type           $__internal_309_$__cuda_sm3x_div_rn_noftz_f32_slowpath,@function
        .size           $__internal_309_$__cuda_sm3x_div_rn_noftz_f32_slowpath,(.L_x_37686 - $__internal_309_$__cuda_sm3x_div_rn_noftz_f32_slowpath)
$__internal_309_$__cuda_sm3x_div_rn_noftz_f32_slowpath:
        /* <DEDUP_REMOVED lines=34> */
.L_x_19121:
        /* <DEDUP_REMOVED lines=51> */
.L_x_19128:
[----:B------:R-:W-:-:S04]  /*5470*/  LOP3.LUT R0, R0, 0x80000000, RZ, 0xc0, !PT ;  /* 0x8000000000007812 */ /* 0x000fc800078ec0ff */
[----:B------:R-:W-:Y:S01]  /*5480*/  LOP3.LUT R0, R0, 0x7f800000, RZ, 0xfc, !PT ;  /* 0x7f80000000007812 */ /* 0x000fe200078efcff */
[----:B------:R-:W-:Y:S06]  /*5490*/  BRA `(.L_x_19129) ;  /* 0x0000000000047947 */ /* 0x000fec0003800000 */
.L_x_19127:
[----:B------:R-:W-:-:S07]  /*54a0*/  IMAD R0, R24, 0x800000, R0 ;  /* 0x0080000018007824 */ /* 0x000fce00078e0200 */
.L_x_19129:
[----:B------:R-:W-:Y:S05]  /*54b0*/  BSYNC.RECONVERGENT B4 ;  /* 0x0000000000047941 */ /* 0x000fea0003800200 */
.L_x_19126:
[----:B------:R-:W-:Y:S05]  /*54c0*/  BRA `(.L_x_19130) ;  /* 0x0000000000207947 */ /* 0x000fea0003800000 */
.L_x_19125:
[----:B------:R-:W-:-:S04]  /*54d0*/  LOP3.LUT R0, R5, 0x80000000, R0, 0x48, !PT ;  /* 0x8000000005007812 */ /* 0x000fc800078e4800 */
[----:B------:R-:W-:Y:S01]  /*54e0*/  LOP3.LUT R0, R0, 0x7f800000, RZ, 0xfc, !PT ;  /* 0x7f80000000007812 */ /* 0x000fe200078efcff */
[----:B------:R-:W-:Y:S06]  /*54f0*/  BRA `(.L_x_19130) ;  /* 0x0000000000147947 */ /* 0x000fec0003800000 */
.L_x_19124:
[----:B------:R-:W-:Y:S01]  /*5500*/  LOP3.LUT R0, R5, 0x80000000, R0, 0x48, !PT ;  /* 0x8000000005007812 */ /* 0x000fe200078e4800 */
[----:B------:R-:W-:Y:S06]  /*5510*/  BRA `(.L_x_19130) ;  /* 0x00000000000c7947 */ /* 0x000fec0003800000 */
.L_x_19123:
[----:B------:R-:W0:Y:S01]  /*5520*/  MUFU.RSQ R0, -QNAN ;  /* 0xffc0000000007908 */ /* 0x000e220000001400 */
[----:B------:R-:W-:Y:S05]  /*5530*/  BRA `(.L_x_19130) ;  /* 0x0000000000047947 */ /* 0x000fea0003800000 */
.L_x_19122:
[----:B------:R-:W-:-:S07]  /*5540*/  FADD.FTZ R0, R0, R5 ;  /* 0x0000000500007221 */ /* 0x000fce0000010000 */
.L_x_19130:
[----:B------:R-:W-:Y:S05]  /*5550*/  BSYNC.RECONVERGENT B3 ;  /* 0x0000000000037941 */ /* 0x000fea0003800200 */
.L_x_19120:
[----:B------:R-:W-:Y:S02]  /*5560*/  IMAD.MOV.U32 R5, RZ, RZ, 0x0 ;  /* 0x00000000ff057424 */ /* 0x000fe400078e00ff */
[----:B0-----:R-:W-:Y:S02]  /*5570*/  IMAD.MOV.U32 R13, RZ, RZ, R0 ;  /* 0x000000ffff0d7224 */ /* 0x001fe400078e0000 */
[----:B------:R-:W-:Y:S05]  /*5580*/  RET.REL.NODEC R4 `(_Z24SoftmaxBlockUncachedImplI22BroadcastScaleMaskLoadIffbLm2EiE11DirectStoreIffEfLi2ELi1024EL9Algorithm0EEvT_T0_ll) ;  /* 0xffffffa8049c7950 */ /* 0x000fea0003c3ffff */
.L_x_19131:
        /* <DEDUP_REMOVED lines=15> */
.L_x_37686:


//--------------------- .text._Z20SoftmaxBlockSMemImplI22BroadcastScaleMaskLoadIffbLm2EiE11DirectStoreIffEfLi1ELi256EL9Algorithm0EEvT_T0_ll --------------------------
	.section	.text._Z20SoftmaxBlockSMemImplI22BroadcastScaleMaskLoadIffbLm2EiE11DirectStoreIffEfLi1ELi256EL9Algorithm0EEvT_T0_ll,"ax",@progbits
	.align	128
        .global         _Z20SoftmaxBlockSMemImplI22BroadcastScaleMaskLoadIffbLm2EiE11DirectStoreIffEfLi1ELi256EL9Algorithm0EEvT_T0_ll
        .type           _Z20SoftmaxBlockSMemImplI22BroadcastScaleMaskLoadIffbLm2EiE11DirectStoreIffEfLi1ELi256EL9Algorithm0EEvT_T0_ll,@function
        .size           _Z20SoftmaxBlockSMemImplI22BroadcastScaleMaskLoadIffbLm2EiE11DirectStoreIffEfLi1ELi256EL9Algorithm0EEvT_T0_ll,(.L_x_37687 - _Z20SoftmaxBlockSMemImplI22BroadcastScaleMaskLoadIffbLm2EiE11DirectStoreIffEfLi1ELi256EL9Algorithm0EEvT_T0_ll)
        .other          _Z20SoftmaxBlockSMemImplI22BroadcastScaleMaskLoadIffbLm2EiE11DirectStoreIffEfLi1ELi256EL9Algorithm0EEvT_T0_ll,@"STO_CUDA_ENTRY STV_DEFAULT"
_Z20SoftmaxBlockSMemImplI22BroadcastScaleMaskLoadIffbLm2EiE11DirectStoreIffEfLi1ELi256EL9Algorithm0EEvT_T0_ll:
.text._Z20SoftmaxBlockSMemImplI22BroadcastScaleMaskLoadIffbLm2EiE11DirectStoreIffEfLi1ELi256EL9Algorithm0EEvT_T0_ll:
        /* <DEDUP_REMOVED lines=9> */
[----:B------:R-:W2:Y:S01]  /*0090*/  LDCU.64 UR10, c[0x0][0x358] ;  /* 0x00006b00ff0a77ac */ /* 0x000ea20008000a00 */
[----:B------:R-:W-:Y:S01]  /*00a0*/  UMOV UR4, URZ ;  /* 0x000000ff00047c82 */ /* 0x000fe20008000000 */
[----:B0-----:R-:W-:-:S04]  /*00b0*/  LOP3.LUT R3, RZ, R6, RZ, 0x33, !PT ;  /* 0x00000006ff037212 */ /* 0x001fc800078e33ff */
[C---:B-1----:R-:W-:Y:S01]  /*00c0*/  IADD3 RZ, P0, PT, R3.reuse, R4, RZ ;  /* 0x0000000403ff7210 */ /* 0x042fe20007f1e0ff */
[----:B------:R-:W-:-:S03]  /*00d0*/  IMAD.IADD R4, R3, 0x1, R4 ;  /* 0x0000000103047824 */ /* 0x000fc600078e0204 */
[----:B--2---:R-:W-:-:S09]  /*00e0*/  IADD3.X R2, PT, PT, R5, -0x1, RZ, P0, !PT ;  /* 0xffffffff05027810 */ /* 0x004fd200007fe4ff */
.L_x_19167:
[----:B------:R-:W0:Y:S01]  /*00f0*/  LDCU UR5, c[0x0][0x3f0] ;  /* 0x00007e00ff0577ac */ /* 0x000e220008000800 */
[----:B------:R-:W-:Y:S01]  /*0100*/  BSSY.RECONVERGENT B0, `(.L_x_19132) ;  /* 0x000014f000007945 */ /* 0x000fe20003800200 */
[----:B----4-:R-:W-:Y:S01]  /*0110*/  IMAD.MOV.U32 R3, RZ, RZ, -0x800000 ;  /* 0xff800000ff037424 */ /* 0x010fe200078e00ff */
[----:B-1----:R-:W1:Y:S01]  /*0120*/  LDCU UR9, c[0x0][0x3f0] ;  /* 0x00007e00ff0977ac */ /* 0x002e620008000800 */
[----:B--2---:R-:W2:Y:S01]  /*0130*/  LDCU.64 UR12, c[0x0][0x3b8] ;  /* 0x00007700ff0c77ac */ /* 0x004ea20008000a00 */
[----:B---3--:R-:W3:Y:S01]  /*0140*/  LDCU.128 UR16, c[0x0][0x380] ;  /* 0x00007000ff1077ac */ /* 0x008ee20008000c00 */
[----:B0-----:R-:W-:-:S05]  /*0150*/  IMAD.U32 R5, RZ, RZ, UR5 ;  /* 0x00000005ff057e24 */ /* 0x001fca000f8e00ff */
[----:B------:R-:W-:-:S13]  /*0160*/  ISETP.GE.AND P0, PT, R6, R5, PT ;  /* 0x000000050600720c */ /* 0x000fda0003f06270 */
[----:B-123--:R-:W-:Y:S05]  /*0170*/  @P0 BRA `(.L_x_19133) ;  /* 0x00000014001c0947 */ /* 0x00efea0003800000 */
        /* <DEDUP_REMOVED lines=17> */
[----:B------:R-:W-:-:S07]  /*0290*/  IABS R3, R22 ;  /* 0x0000001600037213 */ /* 0x000fce0000000000 */
[----:B------:R-:W4:Y:S01]  /*02a0*/  LDC.64 R10, c[0x0][0x388] ;  /* 0x0000e200ff0a7b82 */ /* 0x000f220000000a00 */
[----:B---3--:R-:W3:Y:S02]  /*02b0*/  MUFU.RCP R0, R0 ;  /* 0x0000000000007308 */ /* 0x008ee40000001000 */
[----:B---3--:R-:W-:-:S06]  /*02c0*/  IADD3 R8, PT, PT, R0, 0xffffffe, RZ ;  /* 0x0ffffffe00087810 */ /* 0x008fcc0007ffe0ff */
[----:B------:R3:W5:Y:S02]  /*02d0*/  F2I.FTZ.U32.TRUNC.NTZ R9, R8 ;  /* 0x0000000800097305 */ /* 0x000764000021f000 */
[----:B---3--:R-:W-:Y:S02]  /*02e0*/  IMAD.MOV.U32 R8, RZ, RZ, RZ ;  /* 0x000000ffff087224 */ /* 0x008fe400078e00ff */
[----:B-----5:R-:W-:-:S04]  /*02f0*/  IMAD.MOV R23, RZ, RZ, -R9 ;  /* 0x000000ffff177224 */ /* 0x020fc800078e0a09 */
[----:B------:R-:W-:-:S04]  /*0300*/  IMAD R23, R23, R20, RZ ;  /* 0x0000001417177224 */ /* 0x000fc800078e02ff */
[----:B------:R-:W-:-:S06]  /*0310*/  IMAD.HI.U32 R23, R9, R23, R8 ;  /* 0x0000001709177227 */ /* 0x000fcc00078e0008 */
        /* <DEDUP_REMOVED lines=8> */
[----:B------:R-:W-:Y:S02]  /*03a0*/  LOP3.LUT R3, R22, R7, RZ, 0x3c, !PT ;  /* 0x0000000716037212 */ /* 0x000fe400078e3cff */
[----:B---3--:R-:W-:Y:S02]  /*03b0*/  ISETP.NE.U32.AND P1, PT, R8, 0x1, PT ;  /* 0x000000010800780c */ /* 0x008fe40003f25070 */
[----:B------:R-:W-:Y:S02]  /*03c0*/  ISETP.GE.AND P3, PT, R3, RZ, PT ;  /* 0x000000ff0300720c */ /* 0x000fe40003f66270 */
[----:B------:R-:W-:-:S05]  /*03d0*/  ISETP.NE.AND.EX P1, PT, R9, RZ, PT, P1 ;  /* 0x000000ff0900720c */ /* 0x000fca0003f25310 */
[----:B------:R-:W-:Y:S02]  /*03e0*/  @P0 IADD3 R0, PT, PT, R0, 0x1, RZ ;  /* 0x0000000100000810 */ /* 0x000fe40007ffe0ff */
[----:B--2---:R-:W-:-:S04]  /*03f0*/  ISETP.NE.U32.AND P0, PT, R16, 0x1, PT ;  /* 0x000000011000780c */ /* 0x004fc80003f05070 */
[----:B------:R-:W-:Y:S01]  /*0400*/  @!P3 IMAD.MOV R0, RZ, RZ, -R0 ;  /* 0x000000ffff00b224 */ /* 0x000fe200078e0a00 */
[----:B------:R-:W-:Y:S02]  /*0410*/  ISETP.NE.AND.EX P0, PT, R17, RZ, PT, P0 ;  /* 0x000000ff1100720c */ /* 0x000fe40003f05300 */
[----:B------:R-:W-:Y:S02]  /*0420*/  SHF.R.S64 R17, RZ, 0x1e, R22 ;  /* 0x0000001eff117819 */ /* 0x000fe40000001016 */
[----:B------:R-:W-:Y:S02]  /*0430*/  SEL R0, R24, R0, !P2 ;  /* 0x0000000018007207 */ /* 0x000fe40005000000 */
[----:B-1----:R-:W-:Y:S02]  /*0440*/  IADD3 R16, P3, PT, R17, R12, RZ ;  /* 0x0000000c11107210 */ /* 0x002fe40007f7e0ff */
[----:B------:R-:W-:Y:S01]  /*0450*/  SEL R9, R0, RZ, P0 ;  /* 0x000000ff00097207 */ /* 0x000fe20000000000 */
[----:B------:R-:W-:Y:S01]  /*0460*/  IMAD.MOV R3, RZ, RZ, -R0 ;  /* 0x000000ffff037224 */ /* 0x000fe200078e0a00 */
[----:B------:R-:W-:-:S03]  /*0470*/  LEA.HI.X.SX32 R17, R22, R13, 0x2, P3 ;  /* 0x0000000d16117211 */ /* 0x000fc600018f16ff */
[----:B------:R-:W-:Y:S02]  /*0480*/  IMAD R3, R7, R3, R22 ;  /* 0x0000000307037224 */ /* 0x000fe400078e0216 */
[----:B0-----:R-:W-:Y:S01]  /*0490*/  IMAD R9, R9, R14, RZ ;  /* 0x0000000e09097224 */ /* 0x001fe200078e02ff */
[----:B------:R-:W2:Y:S02]  /*04a0*/  LDG.E R16, desc[UR10][R16.64] ;  /* 0x0000000a10107981 */ /* 0x000ea4000c1e1900 */
[----:B------:R-:W-:-:S05]  /*04b0*/  SEL R0, R3, RZ, P1 ;  /* 0x000000ff03007207 */ /* 0x000fca0000800000 */
[----:B------:R-:W-:Y:S01]  /*04c0*/  IMAD R0, R0, R15, R9 ;  /* 0x0000000f00007224 */ /* 0x000fe200078e0209 */
[----:B------:R-:W0:Y:S04]  /*04d0*/  S2UR UR7, SR_CgaCtaId ;  /* 0x00000000000779c3 */ /* 0x000e280000008800 */
[----:B----4-:R-:W-:-:S04]  /*04e0*/  IADD3 R18, P4, PT, R0, R10, RZ ;  /* 0x0000000a00127210 */ /* 0x010fc80007f9e0ff */
        /* <DEDUP_REMOVED lines=64> */
[C---:B------:R-:W-:Y:S02]  /*08f0*/  IADD3 R0, PT, PT, -R23.reuse, RZ, RZ ;  /* 0x000000ff17007210 */ /* 0x040fe40007ffe1ff */
        /* <DEDUP_REMOVED lines=17> */
.L_x_19135:
[----:B------:R-:W-:Y:S05]  /*0a10*/  BSYNC.RECONVERGENT B1 ;  /* 0x0000000000017941 */ /* 0x000fea0003800200 */
.L_x_19134:
[----:B------:R-:W-:-:S13]  /*0a20*/  ISETP.GE.U32.AND P0, PT, R4, 0x300, PT ;  /* 0x000003000400780c */ /* 0x000fda0003f06070 */
[----:B------:R-:W-:Y:S05]  /*0a30*/  @!P0 BRA `(.L_x_19133) ;  /* 0x0000000800ec8947 */ /* 0x000fea0003800000 */
[----:B------:R-:W1:Y:S01]  /*0a40*/  LDC R5, c[0x0][0x3a8] ;  /* 0x0000ea00ff057b82 */ /* 0x000e620000000800 */
[----:B------:R-:W2:Y:S01]  /*0a50*/  LDCU UR5, c[0x0][0x3c8] ;  /* 0x00007900ff0577ac */ /* 0x000ea20008000800 */
[----:B------:R-:W-:Y:S02]  /*0a60*/  HFMA2 R7, -RZ, RZ, 0, 0 ;  /* 0x00000000ff077431 */ /* 0x000fe400000001ff */
[----:B------:R-:W-:Y:S01]  /*0a70*/  VIADD R16, R0, 0x200 ;  /* 0x0000020000107836 */ /* 0x000fe20000000000 */
[----:B------:R-:W-:Y:S02]  /*0a80*/  UMOV UR7, 0x400 ;  /* 0x0000040000077882 */ /* 0x000fe40000000000 */
[----:B------:R-:W-:Y:S01]  /*0a90*/  UIADD3 UR7, UPT, UPT, UR7, 0x60, URZ ;  /* 0x0000006007077890 */ /* 0x000fe2000fffe0ff */
[----:B------:R-:W3:Y:S08]  /*0aa0*/  S2UR UR8, SR_CgaCtaId ;  /* 0x00000000000879c3 */ /* 0x000ef00000008800 */
[----:B------:R-:W4:Y:S01]  /*0ab0*/  LDC.64 R14, c[0x0][0x390] ;  /* 0x0000e400ff0e7b82 */ /* 0x000f220000000a00 */
[----:B--2---:R-:W-:Y:S01]  /*0ac0*/  UIMAD UR5, UR6, UR5, URZ ;  /* 0x00000005060572a4 */ /* 0x004fe2000f8e02ff */
[----:B-1----:R-:W-:-:S06]  /*0ad0*/  IABS R12, R5 ;  /* 0x00000005000c7213 */ /* 0x002fcc0000000000 */
[----:B------:R-:W1:Y:S01]  /*0ae0*/  LDC.64 R10, c[0x0][0x398] ;  /* 0x0000e600ff0a7b82 */ /* 0x000e620000000a00 */
[----:B------:R-:W2:Y:S01]  /*0af0*/  I2F.RP R5, R12 ;  /* 0x0000000c00057306 */ /* 0x000ea20000209400 */
[----:B---3--:R-:W-:-:S06]  /*0b00*/  ULEA UR7, UR8, UR7, 0x18 ;  /* 0x0000000708077291 */ /* 0x008fcc000f8ec0ff */
[----:B------:R-:W-:Y:S02]  /*0b10*/  LEA R17, R0, UR7, 0x2 ;  /* 0x0000000700117c11 */ /* 0x000fe4000f8e10ff */
[----:B----4-:R-:W-:Y:S01]  /*0b20*/  ISETP.NE.U32.AND P0, PT, R14, 0x1, PT ;  /* 0x000000010e00780c */ /* 0x010fe20003f05070 */
[----:B------:R-:W-:Y:S01]  /*0b30*/  VIADD R14, R0, UR5 ;  /* 0x00000005000e7c36 */ /* 0x000fe20008000000 */
[----:B--2---:R-:W0:Y:S02]  /*0b40*/  MUFU.RCP R5, R5 ;  /* 0x0000000500057308 */ /* 0x004e240000001000 */
[----:B------:R-:W-:Y:S01]  /*0b50*/  ISETP.NE.AND.EX P0, PT, R15, RZ, PT, P0 ;  /* 0x000000ff0f00720c */ /* 0x000fe20003f05300 */
[----:B------:R-:W-:Y:S02]  /*0b60*/  IMAD.U32 R15, RZ, RZ, UR5 ;  /* 0x00000005ff0f7e24 */ /* 0x000fe4000f8e00ff */
[----:B------:R-:W-:Y:S01]  /*0b70*/  VIADD R17, R17, 0x800 ;  /* 0x0000080011117836 */ /* 0x000fe20000000000 */
        /* <DEDUP_REMOVED lines=8> */
.L_x_19136:
[----:B------:R-:W0:Y:S01]  /*0c00*/  LDC R23, c[0x0][0x3a8] ;  /* 0x0000ea00ff177b82 */ /* 0x000e220000000800 */
[----:B------:R-:W-:Y:S01]  /*0c10*/  IABS R5, R14 ;  /* 0x0000000e00057213 */ /* 0x000fe20000000000 */
[C---:B------:R-:W-:Y:S02]  /*0c20*/  VIADD R18, R14.reuse, 0x100 ;  /* 0x000001000e127836 */ /* 0x040fe40000000000 */
[----:B------:R-:W-:Y:S02]  /*0c30*/  VIADD R21, R14, 0x300 ;  /* 0x000003000e157836 */ /* 0x000fe40000000000 */
[----:B------:R-:W-:-:S03]  /*0c40*/  IMAD.HI.U32 R9, R13, R5, RZ ;  /* 0x000000050d097227 */ /* 0x000fc600078e00ff */
[----:B------:R-:W-:Y:S02]  /*0c50*/  IABS R26, R21 ;  /* 0x00000015001a7213 */ /* 0x000fe40000000000 */
[----:B------:R-:W-:Y:S02]  /*0c60*/  IADD3 R10, PT, PT, -R9, RZ, RZ ;  /* 0x000000ff090a7210 */ /* 0x000fe40007ffe1ff */
[-C--:B0-----:R-:W-:Y:S02]  /*0c70*/  IABS R8, R23.reuse ;  /* 0x0000001700087213 */ /* 0x081fe40000000000 */
[----:B------:R-:W-:Y:S02]  /*0c80*/  LOP3.LUT R25, RZ, R23, RZ, 0x33, !PT ;  /* 0x00000017ff197212 */ /* 0x000fe400078e33ff */
        /* <DEDUP_REMOVED lines=8> */
[----:B------:R-:W-:Y:S02]  /*0d10*/  IMAD.MOV.U32 R12, RZ, RZ, R8 ;  /* 0x000000ffff0c7224 */ /* 0x000fe400078e0008 */
[----:B0-----:R-:W-:Y:S01]  /*0d20*/  VIADD R11, R19, 0xffffffe ;  /* 0x0ffffffe130b7836 */ /* 0x001fe20000000000 */
[----:B------:R-:W-:-:S09]  /*0d30*/  IABS R19, R18 ;  /* 0x0000001200137213 */ /* 0x000fd20000000000 */
[----:B------:R-:W-:Y:S01]  /*0d40*/  @P4 VIADD R9, R9, 0x1 ;  /* 0x0000000109094836 */ /* 0x000fe20000000000 */
[----:B------:R-:W0:Y:S01]  /*0d50*/  F2I.FTZ.U32.TRUNC.NTZ R11, R11 ;  /* 0x0000000b000b7305 */ /* 0x000e22000021f000 */
[----:B------:R-:W-:-:S04]  /*0d60*/  ISETP.NE.AND P4, PT, R23, RZ, PT ;  /* 0x000000ff1700720c */ /* 0x000fc80003f85270 */
[----:B------:R-:W-:Y:S01]  /*0d70*/  P2R R29, PR, RZ, 0x10 ;  /* 0x00000010ff1d7803 */ /* 0x000fe20000000000 */
[----:B0-----:R-:W-:-:S04]  /*0d80*/  IMAD.MOV R13, RZ, RZ, -R11 ;  /* 0x000000ffff0d7224 */ /* 0x001fc800078e0a0b */
[----:B------:R-:W-:-:S04]  /*0d90*/  IMAD R13, R13, R8, RZ ;  /* 0x000000080d0d7224 */ /* 0x000fc800078e02ff */
[----:B------:R-:W-:-:S04]  /*0da0*/  IMAD.HI.U32 R13, R11, R13, R10 ;  /* 0x0000000d0b0d7227 */ /* 0x000fc800078e000a */
[----:B------:R-:W-:Y:S01]  /*0db0*/  IMAD.MOV.U32 R11, RZ, RZ, R19 ;  /* 0x000000ffff0b7224 */ /* 0x000fe200078e0013 */
[----:B------:R-:W-:Y:S01]  /*0dc0*/  IADD3 R19, PT, PT, R14, 0x200, RZ ;  /* 0x000002000e137810 */ /* 0x000fe20007ffe0ff */
[----:B------:R-:W-:-:S03]  /*0dd0*/  IMAD.HI.U32 R24, R13, R26, RZ ;  /* 0x0000001a0d187227 */ /* 0x000fc600078e00ff */
[----:B------:R-:W-:Y:S01]  /*0de0*/  IABS R22, R19 ;  /* 0x0000001300167213 */ /* 0x000fe20000000000 */
[----:B------:R-:W-:-:S03]  /*0df0*/  IMAD.HI.U32 R20, R13, R11, RZ ;  /* 0x0000000b0d147227 */ /* 0x000fc600078e00ff */
[----:B------:R-:W-:Y:S01]  /*0e00*/  MOV R5, R22 ;  /* 0x0000001600057202 */ /* 0x000fe20000000f00 */
[----:B------:R-:W-:-:S04]  /*0e10*/  IMAD.MOV R10, RZ, RZ, -R20 ;  /* 0x000000ffff0a7224 */ /* 0x000fc800078e0a14 */
[----:B------:R-:W-:Y:S01]  /*0e20*/  IMAD R11, R8, R10, R11 ;  /* 0x0000000a080b7224 */ /* 0x000fe200078e020b */
[----:B------:R-:W-:Y:S01]  /*0e30*/  LOP3.LUT R10, R14, R23, RZ, 0x3c, !PT ;  /* 0x000000170e0a7212 */ /* 0x000fe200078e3cff */
[----:B------:R-:W-:-:S03]  /*0e40*/  IMAD.HI.U32 R22, R13, R5, RZ ;  /* 0x000000050d167227 */ /* 0x000fc600078e00ff */
[----:B------:R-:W-:Y:S02]  /*0e50*/  ISETP.GT.U32.AND P2, PT, R12, R11, PT ;  /* 0x0000000b0c00720c */ /* 0x000fe40003f44070 */
[----:B------:R-:W-:Y:S01]  /*0e60*/  ISETP.GE.AND P3, PT, R10, RZ, PT ;  /* 0x000000ff0a00720c */ /* 0x000fe20003f66270 */
[----:B------:R-:W-:-:S04]  /*0e70*/  IMAD.MOV R10, RZ, RZ, -R22 ;  /* 0x000000ffff0a7224 */ /* 0x000fc800078e0a16 */
[----:B------:R-:W-:-:S06]  /*0e80*/  IMAD R5, R8, R10, R5 ;  /* 0x0000000a08057224 */ /* 0x000fcc00078e0205 */
[----:B------:R-:W-:Y:S02]  /*0e90*/  @!P2 IMAD.IADD R11, R11, 0x1, -R8 ;  /* 0x000000010b0ba824 */ /* 0x000fe400078e0a08 */
[----:B------:R-:W-:Y:S01]  /*0ea0*/  @!P3 IMAD.MOV R9, RZ, RZ, -R9 ;  /* 0x000000ffff09b224 */ /* 0x000fe200078e0a09 */
[----:B------:R-:W-:Y:S01]  /*0eb0*/  ISETP.GT.U32.AND P3, PT, R12, R5, PT ;  /* 0x000000050c00720c */ /* 0x000fe20003f64070 */
[----:B------:R-:W-:Y:S01]  /*0ec0*/  @!P2 VIADD R20, R20, 0x1 ;  /* 0x000000011414a836 */ /* 0x000fe20000000000 */
[----:B------:R-:W-:Y:S02]  /*0ed0*/  ISETP.GE.U32.AND P5, PT, R11, R12, PT ;  /* 0x0000000c0b00720c */ /* 0x000fe40003fa6070 */
[----:B------:R-:W-:Y:S02]  /*0ee0*/  IADD3 R11, PT, PT, -R24, RZ, RZ ;  /* 0x000000ff180b7210 */ /* 0x000fe40007ffe1ff */
[----:B------:R-:W-:Y:S02]  /*0ef0*/  P2R R10, PR, RZ, 0x20 ;  /* 0x00000020ff0a7803 */ /* 0x000fe40000000000 */
[----:B------:R-:W-:Y:S01]  /*0f00*/  SEL R9, R25, R9, !P4 ;  /* 0x0000000919097207 */ /* 0x000fe20006000000 */
[----:B------:R-:W-:Y:S01]  /*0f10*/  IMAD R11, R8, R11, R26 ;  /* 0x0000000b080b7224 */ /* 0x000fe200078e021a */
[----:B------:R-:W-:Y:S01]  /*0f20*/  ISETP.NE.AND P4, PT, R10, RZ, PT ;  /* 0x000000ff0a00720c */ /* 0x000fe20003f85270 */
[----:B------:R-:W-:Y:S01]  /*0f30*/  IMAD.MOV R26, RZ, RZ, -R23 ;  /* 0x000000ffff1a7224 */ /* 0x000fe200078e0a17 */
[----:B------:R-:W-:Y:S01]  /*0f40*/  IADD3 R7, P2, PT, RZ, R7, RZ ;  /* 0x00000007ff077210 */ /* 0x000fe20007f5e0ff */
[----:B------:R-:W-:Y:S01]  /*0f50*/  @!P3 IMAD.IADD R5, R5, 0x1, -R8 ;  /* 0x000000010505b824 */ /* 0x000fe200078e0a08 */
[----:B------:R-:W-:Y:S01]  /*0f60*/  ISETP.GT.U32.AND P5, PT, R12, R11, PT ;  /* 0x0000000b0c00720c */ /* 0x000fe20003fa4070 */
[C---:B------:R-:W-:Y:S01]  /*0f70*/  IMAD R10, R9.reuse, R26, R14 ;  /* 0x0000001a090a7224 */ /* 0x040fe200078e020e */
[----:B------:R-:W-:Y:S01]  /*0f80*/  SEL R9, R9, RZ, P0 ;  /* 0x000000ff09097207 */ /* 0x000fe20000000000 */
[----:B------:R-:W-:Y:S01]  /*0f90*/  IMAD.X R28, R0, 0x1, R15, P2 ;  /* 0x00000001001c7824 */ /* 0x000fe200010e060f */
[----:B------:R-:W-:-:S02]  /*0fa0*/  @!P3 IADD3 R22, PT, PT, R22, 0x1, RZ ;  /* 0x000000011616b810 */ /* 0x000fc40007ffe0ff */
[----:B------:R-:W-:Y:S01]  /*0fb0*/  SEL R10, R10, RZ, P1 ;  /* 0x000000ff0a0a7207 */ /* 0x000fe20000800000 */
[----:B------:R-:W-:-:S04]  /*0fc0*/  IMAD R9, R9, UR12, RZ ;  /* 0x0000000c09097c24 */ /* 0x000fc8000f8e02ff */
[----:B------:R-:W-:Y:S01]  /*0fd0*/  IMAD R9, R10, UR13, R9 ;  /* 0x0000000d0a097c24 */ /* 0x000fe2000f8e0209 */
[----:B------:R-:W-:Y:S01]  /*0fe0*/  SHF.R.S64 R10, R7, 0x1e, R28 ;  /* 0x0000001e070a7819 */ /* 0x000fe2000000101c */
[----:B------:R-:W-:Y:S02]  /*0ff0*/  @!P5 IMAD.IADD R11, R11, 0x1, -R8 ;  /* 0x000000010b0bd824 */ /* 0x000fe400078e0a08 */
[----:B------:R-:W-:Y:S01]  /*1000*/  @!P5 VIADD R24, R24, 0x1 ;  /* 0x000000011818d836 */ /* 0x000fe20000000000 */
[----:B------:R-:W-:Y:S02]  /*1010*/  IADD3 R8, P5, PT, R9, UR18, RZ ;  /* 0x0000001209087c10 */ /* 0x000fe4000ffbe0ff */
[----:B------:R-:W-:Y:S02]  /*1020*/  ISETP.GE.U32.AND P3, PT, R11, R12, PT ;  /* 0x0000000c0b00720c */ /* 0x000fe40003f66070 */
[----:B------:R-:W-:Y:S02]  /*1030*/  LEA.HI.X.SX32 R9, R9, UR19, 0x1, P5 ;  /* 0x0000001309097c11 */ /* 0x000fe4000a8f0eff */
[----:B------:R-:W-:-:S02]  /*1040*/  IADD3 R10, P5, PT, R10, UR16, RZ ;  /* 0x000000100a0a7c10 */ /* 0x000fc4000ffbe0ff */
[-C--:B------:R-:W-:Y:S02]  /*1050*/  LOP3.LUT R31, R18, R23.reuse, RZ, 0x3c, !PT ;  /* 0x00000017121f7212 */ /* 0x080fe400078e3cff */
[----:B------:R-:W-:Y:S02]  /*1060*/  LEA.HI.X.SX32 R11, R28, UR17, 0x2, P5 ;  /* 0x000000111c0b7c11 */ /* 0x000fe4000a8f16ff */
[----:B------:R-:W-:Y:S02]  /*1070*/  ISETP.GE.U32.AND P5, PT, R5, R12, PT ;  /* 0x0000000c0500720c */ /* 0x000fe40003fa6070 */
[----:B------:R-:W-:Y:S01]  /*1080*/  LOP3.LUT R32, R19, R23, RZ, 0x3c, !PT ;  /* 0x0000001713207212 */ /* 0x000fe200078e3cff */
[----:B------:R-:W-:Y:S01]  /*1090*/  @P3 VIADD R24, R24, 0x1 ;  /* 0x0000000118183836 */ /* 0x000fe20000000000 */
[----:B------:R-:W-:Y:S01]  /*10a0*/  IADD3 R27, P3, PT, RZ, R7, RZ ;  /* 0x00000007ff1b7210 */ /* 0x000fe20007f7e0ff */
[----:B------:R0:W2:Y:S03]  /*10b0*/  LDG.E R10, desc[UR10][R10.64] ;  /* 0x0000000a0a0a7981 */ /* 0x0000a6000c1e1900 */
[----:B------:R-:W-:Y:S01]  /*10c0*/  IADD3.X R34, PT, PT, R28, 0x100, RZ, P3, !PT ;  /* 0x000001001c227810 */ /* 0x000fe20001ffe4ff */
[----:B------:R1:W3:Y:S01]  /*10d0*/  LDG.E.U8 R5, desc[UR10][R8.64] ;  /* 0x0000000a08057981 */ /* 0x0002e2000c1e1100 */
[----:B------:R-:W-:-:S02]  /*10e0*/  LOP3.LUT R23, R21, R23, RZ, 0x3c, !PT ;  /* 0x0000001715177212 */ /* 0x000fc400078e3cff */
[----:B------:R-:W-:Y:S02]  /*10f0*/  SHF.R.S64 R30, R27, 0x1e, R34 ;  /* 0x0000001e1b1e7819 */ /* 0x000fe40000001022 */
[----:B------:R-:W-:Y:S02]  /*1100*/  @P4 IADD3 R20, PT, PT, R20, 0x1, RZ ;  /* 0x0000000114144810 */ /* 0x000fe40007ffe0ff */
[----:B0-----:R-:W-:Y:S02]  /*1110*/  P2R R11, PR, RZ, 0x20 ;  /* 0x00000020ff0b7803 */ /* 0x001fe40000000000 */
[----:B------:R-:W-:Y:S02]  /*1120*/  ISETP.GE.AND P5, PT, R23, RZ, PT ;  /* 0x000000ff1700720c */ /* 0x000fe40003fa6270 */
[----:B-1----:R-:W-:Y:S02]  /*1130*/  IADD3 R8, P6, PT, R30, UR16, RZ ;  /* 0x000000101e087c10 */ /* 0x002fe4000ffde0ff */
[----:B------:R-:W-:-:S02]  /*1140*/  ISETP.NE.AND P4, PT, R29, RZ, PT ;  /* 0x000000ff1d00720c */ /* 0x000fc40003f85270 */
[----:B------:R-:W-:Y:S02]  /*1150*/  LEA.HI.X.SX32 R9, R34, UR17, 0x2, P6 ;  /* 0x0000001122097c11 */ /* 0x000fe4000b0f16ff */
[----:B------:R-:W-:-:S03]  /*1160*/  ISETP.NE.AND P6, PT, R11, RZ, PT ;  /* 0x000000ff0b00720c */ /* 0x000fc60003fc5270 */
[----:B------:R0:W4:Y:S02]  /*1170*/  LDG.E R30, desc[UR10][R8.64] ;  /* 0x0000000a081e7981 */ /* 0x000124000c1e1900 */
[----:B------:R-:W-:Y:S01]  /*1180*/  @!P5 IMAD.MOV R24, RZ, RZ, -R24 ;  /* 0x000000ffff18d224 */ /* 0x000fe200078e0a18 */
[----:B------:R-:W-:-:S07]  /*1190*/  ISETP.GE.AND P5, PT, R31, RZ, PT ;  /* 0x000000ff1f00720c */ /* 0x000fce0003fa6270 */
[----:B------:R-:W-:Y:S01]  /*11a0*/  @P6 VIADD R22, R22, 0x1 ;  /* 0x0000000116166836 */ /* 0x000fe20000000000 */
[----:B------:R-:W-:Y:S02]  /*11b0*/  ISETP.GE.AND P6, PT, R32, RZ, PT ;  /* 0x000000ff2000720c */ /* 0x000fe40003fc6270 */
[----:B------:R-:W-:-:S03]  /*11c0*/  SEL R24, R25, R24, !P4 ;  /* 0x0000001819187207 */ /* 0x000fc60006000000 */
[----:B------:R-:W-:Y:S02]  /*11d0*/  @!P5 IMAD.MOV R20, RZ, RZ, -R20 ;  /* 0x000000ffff14d224 */ /* 0x000fe400078e0a14 */
[C---:B------:R-:W-:Y:S01]  /*11e0*/  IMAD R21, R24.reuse, R26, R21 ;  /* 0x0000001a18157224 */ /* 0x040fe200078e0215 */
[----:B------:R-:W-:Y:S02]  /*11f0*/  SEL R24, R24, RZ, P0 ;  /* 0x000000ff18187207 */ /* 0x000fe40000000000 */
[----:B------:R-:W-:-:S03]  /*1200*/  SEL R11, R25, R20, !P4 ;  /* 0x00000014190b7207 */ /* 0x000fc60006000000 */
[----:B------:R-:W-:Y:S01]  /*1210*/  @!P6 IMAD.MOV R22, RZ, RZ, -R22 ;  /* 0x000000ffff16e224 */ /* 0x000fe200078e0a16 */
[----:B------:R-:W-:Y:S01]  /*1220*/  SEL R21, R21, RZ, P1 ;  /* 0x000000ff15157207 */ /* 0x000fe20000800000 */
[C---:B------:R-:W-:Y:S01]  /*1230*/  IMAD R18, R11.reuse, R26, R18 ;  /* 0x0000001a0b127224 */ /* 0x040fe200078e0212 */
[----:B------:R-:W-:Y:S01]  /*1240*/  SEL R11, R11, RZ, P0 ;  /* 0x000000ff0b0b7207 */ /* 0x000fe20000000000 */
[----:B------:R-:W-:Y:S01]  /*1250*/  IMAD R24, R24, UR12, RZ ;  /* 0x0000000c18187c24 */ /* 0x000fe2000f8e02ff */
[----:B------:R-:W-:Y:S02]  /*1260*/  SEL R22, R25, R22, !P4 ;  /* 0x0000001619167207 */ /* 0x000fe40006000000 */
[----:B------:R-:W-:Y:S01]  /*1270*/  SEL R18, R18, RZ, P1 ;  /* 0x000000ff12127207 */ /* 0x000fe20000800000 */
[----:B------:R-:W-:Y:S02]  /*1280*/  IMAD R21, R21, UR13, R24 ;  /* 0x0000000d15157c24 */ /* 0x000fe4000f8e0218 */
[C---:B------:R-:W-:Y:S01]  /*1290*/  IMAD R19, R22.reuse, R26, R19 ;  /* 0x0000001a16137224 */ /* 0x040fe200078e0213 */
[----:B------:R-:W-:Y:S01]  /*12a0*/  SEL R22, R22, RZ, P0 ;  /* 0x000000ff16167207 */ /* 0x000fe20000000000 */
[----:B------:R-:W-:Y:S01]  /*12b0*/  IMAD R11, R11, UR12, RZ ;  /* 0x0000000c0b0b7c24 */ /* 0x000fe2000f8e02ff */
[----:B------:R-:W-:-:S02]  /*12c0*/  IADD3 R24, P4, PT, R21, UR18, RZ ;  /* 0x0000001215187c10 */ /* 0x000fc4000ff9e0ff */
[----:B------:R-:W-:Y:S01]  /*12d0*/  SEL R19, R19, RZ, P1 ;  /* 0x000000ff13137207 */ /* 0x000fe20000800000 */
[----:B------:R-:W-:Y:S01]  /*12e0*/  IMAD R11, R18, UR13, R11 ;  /* 0x0000000d120b7c24 */ /* 0x000fe2000f8e020b */
[----:B------:R-:W-:Y:S01]  /*12f0*/  IADD3.X R32, PT, PT, R28, 0x200, RZ, P3, !PT ;  /* 0x000002001c207810 */ /* 0x000fe20001ffe4ff */
[----:B------:R-:W-:Y:S01]  /*1300*/  IMAD R22, R22, UR12, RZ ;  /* 0x0000000c16167c24 */ /* 0x000fe2000f8e02ff */
[----:B------:R-:W-:Y:S02]  /*1310*/  LEA.HI.X.SX32 R25, R21, UR19, 0x1, P4 ;  /* 0x0000001315197c11 */ /* 0x000fe4000a0f0eff */
[----:B------:R-:W-:Y:S01]  /*1320*/  IADD3.X R28, PT, PT, R28, 0x300, RZ, P3, !PT ;  /* 0x000003001c1c7810 */ /* 0x000fe20001ffe4ff */
[----:B------:R-:W-:Y:S01]  /*1330*/  IMAD R21, R19, UR13, R22 ;  /* 0x0000000d13157c24 */ /* 0x000fe2000f8e0216 */
[----:B------:R-:W-:Y:S01]  /*1340*/  SHF.R.S64 R18, R27, 0x1e, R32 ;  /* 0x0000001e1b127819 */ /* 0x000fe20000001020 */
[----:B------:R1:W5:Y:S01]  /*1350*/  LDG.E.U8 R26, desc[UR10][R24.64] ;  /* 0x0000000a181a7981 */ /* 0x000362000c1e1100 */
[----:B0-----:R-:W-:-:S02]  /*1360*/  IADD3 R8, P3, PT, R11, UR18, RZ ;  /* 0x000000120b087c10 */ /* 0x001fc4000ff7e0ff */
[----:B------:R-:W-:Y:S02]  /*1370*/  IADD3 R18, P4, PT, R18, UR16, RZ ;  /* 0x0000001012127c10 */ /* 0x000fe4000ff9e0ff */
[----:B------:R-:W-:Y:S02]  /*1380*/  LEA.HI.X.SX32 R9, R11, UR19, 0x1, P3 ;  /* 0x000000130b097c11 */ /* 0x000fe400098f0eff */
[C---:B------:R-:W-:Y:S02]  /*1390*/  IADD3 R20, P5, PT, R21.reuse, UR18, RZ ;  /* 0x0000001215147c10 */ /* 0x040fe4000ffbe0ff */
[----:B------:R-:W-:Y:S01]  /*13a0*/  LEA.HI.X.SX32 R19, R32, UR17, 0x2, P4 ;  /* 0x0000001120137c11 */ /* 0x000fe2000a0f16ff */
[----:B------:R-:W5:Y:S01]  /*13b0*/  LDG.E.U8 R8, desc[UR10][R8.64] ;  /* 0x0000000a08087981 */ /* 0x000f62000c1e1100 */
[----:B------:R-:W-:Y:S01]  /*13c0*/  LEA.HI.X.SX32 R21, R21, UR19, 0x1, P5 ;  /* 0x0000001315157c11 */ /* 0x000fe2000a8f0eff */
[----:B-1----:R-:W2:Y:S02]  /*13d0*/  LDC.64 R24, c[0x0][0x3d0] ;  /* 0x0000f400ff187b82 */ /* 0x002ea40000000a00 */
[----:B------:R-:W5:Y:S01]  /*13e0*/  LDG.E R18, desc[UR10][R18.64] ;  /* 0x0000000a12127981 */ /* 0x000f62000c1e1900 */
[----:B------:R-:W-:-:S03]  /*13f0*/  SHF.R.S64 R22, R27, 0x1e, R28 ;  /* 0x0000001e1b167819 */ /* 0x000fc6000000101c */
[----:B------:R-:W5:Y:S01]  /*1400*/  LDG.E.U8 R20, desc[UR10][R20.64] ;  /* 0x0000000a14147981 */ /* 0x000f62000c1e1100 */
[----:B------:R-:W-:-:S04]  /*1410*/  IADD3 R22, P3, PT, R22, UR16, RZ ;  /* 0x0000001016167c10 */ /* 0x000fc8000ff7e0ff */
[----:B------:R-:W-:-:S05]  /*1420*/  LEA.HI.X.SX32 R23, R28, UR17, 0x2, P3 ;  /* 0x000000111c177c11 */ /* 0x000fca00098f16ff */
[----:B------:R-:W5:Y:S01]  /*1430*/  LDG.E R22, desc[UR10][R22.64] ;  /* 0x0000000a16167981 */ /* 0x000f62000c1e1900 */
[----:B------:R-:W-:Y:S01]  /*1440*/  IADD3.X R15, PT, PT, R15, 0x400, RZ, P2, !PT ;  /* 0x000004000f0f7810 */ /* 0x000fe200017fe4ff */
[----:B------:R-:W-:Y:S02]  /*1450*/  VIADD R14, R14, 0x400 ;  /* 0x000004000e0e7836 */ /* 0x000fe40000000000 */
[-C--:B--2---:R-:W-:Y:S01]  /*1460*/  FMUL R11, R10, R25.reuse ;  /* 0x000000190a0b7220 */ /* 0x084fe20000400000 */
[----:B---3--:R-:W-:Y:S01]  /*1470*/  ISETP.NE.AND P3, PT, R5, RZ, PT ;  /* 0x000000ff0500720c */ /* 0x008fe20003f65270 */
[-C--:B----4-:R-:W-:Y:S01]  /*1480*/  FMUL R5, R30, R25.reuse ;  /* 0x000000191e057220 */ /* 0x090fe20000400000 */
[----:B-----5:R-:W-:Y:S02]  /*1490*/  ISETP.NE.AND P5, PT, R26, RZ, PT ;  /* 0x000000ff1a00720c */ /* 0x020fe40003fa5270 */
[----:B------:R-:W-:Y:S02]  /*14a0*/  ISETP.NE.AND P4, PT, R8, RZ, PT ;  /* 0x000000ff0800720c */ /* 0x000fe40003f85270 */
[-C--:B------:R-:W-:Y:S01]  /*14b0*/  FSEL R8, R11, R24.reuse, P3 ;  /* 0x000000180b087208 */ /* 0x080fe20001800000 */
[----:B------:R-:W-:Y:S01]  /*14c0*/  FMUL R9, R18, R25 ;  /* 0x0000001912097220 */ /* 0x000fe20000400000 */
[----:B------:R-:W-:Y:S01]  /*14d0*/  FSEL R10, R5, R24, P4 ;  /* 0x00000018050a7208 */ /* 0x000fe20002000000 */
[----:B------:R-:W-:Y:S01]  /*14e0*/  IMAD.U32 R5, RZ, RZ, UR9 ;  /* 0x00000009ff057e24 */ /* 0x000fe2000f8e00ff */
[----:B------:R-:W-:-:S02]  /*14f0*/  ISETP.NE.AND P3, PT, R20, RZ, PT ;  /* 0x000000ff1400720c */ /* 0x000fc40003f65270 */
[----:B------:R-:W-:Y:S02]  /*1500*/  IADD3 R20, PT, PT, R16, 0x200, RZ ;  /* 0x0000020010147810 */ /* 0x000fe40007ffe0ff */
[----:B------:R-:W-:Y:S02]  /*1510*/  FSEL R18, R9, R24, P3 ;  /* 0x0000001809127208 */ /* 0x000fe40001800000 */
[----:B------:R-:W-:Y:S02]  /*1520*/  ISETP.GE.AND P3, PT, R20, R5, PT ;  /* 0x000000051400720c */ /* 0x000fe40003f66270 */
[----:B------:R-:W-:Y:S01]  /*1530*/  FMNMX R3, R8, R3, !PT ;  /* 0x0000000308037209 */ /* 0x000fe20007800000 */
[----:B------:R-:W-:-:S03]  /*1540*/  @P5 FMUL R24, R22, R25 ;  /* 0x0000001916185220 */ /* 0x000fc60000400000 */
        /* <DEDUP_REMOVED lines=10> */
.L_x_19133:
[----:B------:R-:W-:Y:S05]  /*15f0*/  BSYNC.RECONVERGENT B0 ;  /* 0x0000000000007941 */ /* 0x000fea0003800200 */
.L_x_19132:
[----:B0-----:R-:W0:Y:S01]  /*1600*/  S2R R8, SR_LANEID ;  /* 0x0000000000087919 */ /* 0x001e220000000000 */
[----:B------:R-:W-:Y:S01]  /*1610*/  MOV R7, R3 ;  /* 0x0000000300077202 */ /* 0x000fe20000000f00 */
[----:B------:R-:W-:Y:S01]  /*1620*/  BSSY.RECONVERGENT B0, `(.L_x_19137) ;  /* 0x000001d000007945 */ /* 0x000fe20003800200 */
[----:B------:R-:W-:-:S03]  /*1630*/  PLOP3.LUT P6, PT, PT, PT, PT, 0x8, 0x80 ;  /* 0x000000000080781c */ /* 0x000fc60003fce170 */
[----:B------:R-:W1:Y:S01]  /*1640*/  SHFL.DOWN PT, R0, R7, 0x1, 0x1f ;  /* 0x08201f0007007f89 */ /* 0x000e6200000e0000 */
[C---:B0-----:R-:W-:Y:S02]  /*1650*/  ISETP.GT.AND P1, PT, R8.reuse, 0x1e, PT ;  /* 0x0000001e0800780c */ /* 0x041fe40003f24270 */
[C---:B------:R-:W-:Y:S02]  /*1660*/  ISETP.GT.AND P2, PT, R8.reuse, 0x1d, PT ;  /* 0x0000001d0800780c */ /* 0x040fe40003f44270 */
[C---:B------:R-:W-:Y:S02]  /*1670*/  ISETP.GT.AND P3, PT, R8.reuse, 0x1b, PT ;  /* 0x0000001b0800780c */ /* 0x040fe40003f64270 */
[C---:B------:R-:W-:Y:S02]  /*1680*/  ISETP.GT.AND P5, PT, R8.reuse, 0xf, PT ;  /* 0x0000000f0800780c */ /* 0x040fe40003fa4270 */
[----:B------:R-:W-:-:S05]  /*1690*/  ISETP.GT.AND P4, PT, R8, 0x17, PT ;  /* 0x000000170800780c */ /* 0x000fca0003f84270 */
[----:B-1----:R-:W-:-:S05]  /*16a0*/  @!P1 FMNMX R7, R0, R7, !PT ;  /* 0x0000000700079209 */ /* 0x002fca0007800000 */
[----:B------:R-:W0:Y:S02]  /*16b0*/  SHFL.DOWN PT, R0, R7, 0x2, 0x1f ;  /* 0x08401f0007007f89 */ /* 0x000e2400000e0000 */
[----:B0-----:R-:W-:-:S05]  /*16c0*/  @!P2 FMNMX R7, R7, R0, !PT ;  /* 0x000000000707a209 */ /* 0x001fca0007800000 */
[----:B------:R-:W0:Y:S02]  /*16d0*/  SHFL.DOWN PT, R0, R7, 0x4, 0x1f ;  /* 0x08801f0007007f89 */ /* 0x000e2400000e0000 */
[----:B0-----:R-:W-:Y:S02]  /*16e0*/  @!P3 FMNMX R7, R7, R0, !PT ;  /* 0x000000000707b209 */ /* 0x001fe40007800000 */
[----:B------:R-:W0:Y:S03]  /*16f0*/  S2R R0, SR_CgaCtaId ;  /* 0x0000000000007919 */ /* 0x000e260000008800 */
[----:B------:R-:W1:Y:S02]  /*1700*/  SHFL.DOWN PT, R3, R7, 0x8, 0x1f ;  /* 0x09001f0007037f89 */ /* 0x000e6400000e0000 */
[----:B-1----:R-:W-:-:S04]  /*1710*/  FMNMX R9, R7, R3, !PT ;  /* 0x0000000307097209 */ /* 0x002fc80007800000 */
[----:B------:R-:W-:-:S05]  /*1720*/  FSEL R3, R7, R9, P4 ;  /* 0x0000000907037208 */ /* 0x000fca0002000000 */
[----:B------:R1:W2:Y:S01]  /*1730*/  SHFL.DOWN PT, R10, R3, 0x10, 0x1f ;  /* 0x0a001f00030a7f89 */ /* 0x0002a200000e0000 */
[----:B0-----:R-:W-:Y:S05]  /*1740*/  @P5 BRA `(.L_x_19138) ;  /* 0x0000000000285947 */ /* 0x001fea0003800000 */
        /* <DEDUP_REMOVED lines=10> */
.L_x_19138:
[----:B------:R-:W-:Y:S05]  /*17f0*/  BSYNC.RECONVERGENT B0 ;  /* 0x0000000000007941 */ /* 0x000fea0003800200 */
.L_x_19137:
        /* <DEDUP_REMOVED lines=9> */
[----:B0-2---:R-:W0:Y:S04]  /*1890*/  LDS.128 R8, [UR5+0x10] ;  /* 0x00001005ff087984 */ /* 0x005e280008000c00 */
[----:B------:R-:W2:Y:S01]  /*18a0*/  LDS.64 R12, [UR5+0x20] ;  /* 0x00002005ff0c7984 */ /* 0x000ea20008000a00 */
[----:B0-----:R-:W-:-:S04]  /*18b0*/  FMNMX3 R7, R3, R7, R8, !PT ;  /* 0x0000000703077276 */ /* 0x001fc80007800008 */
[----:B------:R-:W-:-:S04]  /*18c0*/  FMNMX3 R7, R7, R9, R10, !PT ;  /* 0x0000000907077276 */ /* 0x000fc8000780000a */
[----:B--2---:R-:W-:-:S04]  /*18d0*/  FMNMX3 R12, R7, R11, R12, !PT ;  /* 0x0000000b070c7276 */ /* 0x004fc8000780000c */
[----:B------:R-:W-:-:S05]  /*18e0*/  FMNMX R12, R12, R13, !PT ;  /* 0x0000000d0c0c7209 */ /* 0x000fca0007800000 */
[----:B------:R3:W-:Y:S02]  /*18f0*/  STS [UR5+0x2c], R12 ;  /* 0x00002c0cff007988 */ /* 0x0007e40008000805 */
.L_x_19140:
[----:B------:R-:W-:Y:S05]  /*1900*/  BSYNC.RECONVERGENT B0 ;  /* 0x0000000000007941 */ /* 0x000fea0003800200 */
.L_x_19139:
[----:B------:R-:W4:Y:S01]  /*1910*/  S2UR UR7, SR_CgaCtaId ;  /* 0x00000000000779c3 */ /* 0x000f220000008800 */
[----:B------:R-:W5:Y:S01]  /*1920*/  LDCU UR8, c[0x0][0x3f4] ;  /* 0x00007e80ff0877ac */ /* 0x000f620008000800 */
[C---:B------:R-:W-:Y:S01]  /*1930*/  ISETP.GE.U32.AND P0, PT, R6.reuse, R5, PT ;  /* 0x000000050600720c */ /* 0x040fe20003f06070 */
[----:B------:R-:W-:Y:S01]  /*1940*/  BSSY.RECONVERGENT B0, `(.L_x_19141) ;  /* 0x0000085000007945 */ /* 0x000fe20003800200 */
[----:B------:R-:W-:Y:S01]  /*1950*/  MOV R9, 0x400 ;  /* 0x0000040000097802 */ /* 0x000fe20000000f00 */
[----:B------:R-:W-:Y:S01]  /*1960*/  UMOV UR5, 0x400 ;  /* 0x0000040000057882 */ /* 0x000fe20000000000 */
[----:B------:R-:W-:Y:S01]  /*1970*/  HFMA2 R17, -RZ, RZ, 0, 0 ;  /* 0x00000000ff117431 */ /* 0x000fe200000001ff */
[----:B------:R-:W-:Y:S01]  /*1980*/  UIADD3 UR5, UPT, UPT, UR5, 0x60, URZ ;  /* 0x0000006005057890 */ /* 0x000fe2000fffe0ff */
[----:B------:R-:W-:Y:S01]  /*1990*/  VIADD R14, R6, 0x100 ;  /* 0x00000100060e7836 */ /* 0x000fe20000000000 */
[----:B01----:R-:W-:Y:S01]  /*19a0*/  LEA R3, R0, R9, 0x18 ;  /* 0x0000000900037211 */ /* 0x003fe200078ec0ff */
[----:B------:R-:W-:-:S02]  /*19b0*/  VIADD R7, R6, 0x300 ;  /* 0x0000030006077836 */ /* 0x000fc40000000000 */
[----:B------:R-:W-:Y:S01]  /*19c0*/  VIADD R13, R6, 0x200 ;  /* 0x00000200060d7836 */ /* 0x000fe20000000000 */
[----:B------:R-:W-:Y:S01]  /*19d0*/  BAR.SYNC.DEFER_BLOCKING 0x0 ;  /* 0x0000000000007b1d */ /* 0x000fe20000010000 */
[----:B-----5:R-:W-:Y:S01]  /*19e0*/  ISETP.GE.AND.EX P0, PT, RZ, UR8, PT, P0 ;  /* 0x00000008ff007c0c */ /* 0x020fe2000bf06300 */
[----:B----4-:R-:W-:-:S06]  /*19f0*/  ULEA UR5, UR7, UR5, 0x18 ;  /* 0x0000000507057291 */ /* 0x010fcc000f8ec0ff */
[----:B---3--:R-:W-:-:S06]  /*1a00*/  LEA R12, R6, UR5, 0x2 ;  /* 0x00000005060c7c11 */ /* 0x008fcc000f8e10ff */
[----:B------:R-:W-:Y:S05]  /*1a10*/  @P0 BRA `(.L_x_19142) ;  /* 0x0000000400dc0947 */ /* 0x000fea0003800000 */
[----:B------:R-:W0:Y:S01]  /*1a20*/  LDCU UR5, c[0x0][0x3f0] ;  /* 0x00007e00ff0577ac */ /* 0x000e220008000800 */
[----:B------:R1:W3:Y:S01]  /*1a30*/  LDS R8, [R3+0x2c] ;  /* 0x00002c0003087984 */ /* 0x0002e20000000800 */
[----:B------:R-:W-:Y:S01]  /*1a40*/  LOP3.LUT R11, RZ, R6, RZ, 0x33, !PT ;  /* 0x00000006ff0b7212 */ /* 0x000fe200078e33ff */
[----:B------:R-:W-:Y:S01]  /*1a50*/  BSSY.RECONVERGENT B1, `(.L_x_19143) ;  /* 0x0000037000017945 */ /* 0x000fe20003800200 */
[----:B------:R-:W-:Y:S02]  /*1a60*/  IMAD.MOV.U32 R17, RZ, RZ, RZ ;  /* 0x000000ffff117224 */ /* 0x000fe400078e00ff */
[----:B------:R-:W-:Y:S02]  /*1a70*/  IMAD.MOV.U32 R18, RZ, RZ, R6 ;  /* 0x000000ffff127224 */ /* 0x000fe400078e0006 */
[----:B0-----:R-:W-:-:S05]  /*1a80*/  VIADD R11, R11, UR5 ;  /* 0x000000050b0b7c36 */ /* 0x001fca0008000000 */
[----:B------:R-:W-:-:S04]  /*1a90*/  LOP3.LUT R15, R11, 0x300, RZ, 0xc0, !PT ;  /* 0x000003000b0f7812 */ /* 0x000fc800078ec0ff */
[----:B------:R-:W-:-:S04]  /*1aa0*/  ISETP.NE.U32.AND P0, PT, R15, 0x300, PT ;  /* 0x000003000f00780c */ /* 0x000fc80003f05070 */
[----:B------:R-:W-:-:S13]  /*1ab0*/  ISETP.NE.AND.EX P0, PT, RZ, RZ, PT, P0 ;  /* 0x000000ffff00720c */ /* 0x000fda0003f05300 */
[----:B-1-3--:R-:W-:Y:S05]  /*1ac0*/  @!P0 BRA `(.L_x_19144) ;  /* 0x0000000000bc8947 */ /* 0x00afea0003800000 */
[----:B------:R-:W0:Y:S01]  /*1ad0*/  LDS R17, [R12] ;  /* 0x000000000c117984 */ /* 0x000e220000000800 */
[----:B--2---:R-:W-:Y:S01]  /*1ae0*/  IMAD.MOV.U32 R10, RZ, RZ, 0x3bbb989d ;  /* 0x3bbb989dff0a7424 */ /* 0x004fe200078e00ff */
[----:B------:R-:W-:Y:S02]  /*1af0*/  MOV R16, 0x437c0000 ;  /* 0x437c000000107802 */ /* 0x000fe40000000f00 */
[----:B------:R-:W-:-:S04]  /*1b00*/  ISETP.NE.U32.AND P0, PT, R15, RZ, PT ;  /* 0x000000ff0f00720c */ /* 0x000fc80003f05070 */
[----:B------:R-:W-:Y:S01]  /*1b10*/  ISETP.NE.AND.EX P0, PT, RZ, RZ, PT, P0 ;  /* 0x000000ffff00720c */ /* 0x000fe20003f05300 */
        /* <DEDUP_REMOVED lines=29> */
[----:B------:R-:W0:Y:S01]  /*1cf0*/  LDS R15, [R12+0x800] ;  /* 0x000800000c0f7984 */ /* 0x000e220000000800 */
[----:B------:R-:W-:Y:S02]  /*1d00*/  IMAD.MOV.U32 R18, RZ, RZ, R7 ;  /* 0x000000ffff127224 */ /* 0x000fe400078e0007 */
[----:B0-----:R-:W-:-:S04]  /*1d10*/  FADD R15, -R8, R15 ;  /* 0x0000000f080f7221 */ /* 0x001fc80000000100 */
        /* <DEDUP_REMOVED lines=8> */
[----:B------:R-:W-:Y:S01]  /*1da0*/  FADD R17, R17, R19 ;  /* 0x0000001311117221 */ /* 0x000fe20000000000 */
[----:B------:R3:W-:Y:S06]  /*1db0*/  STS [R12+0x800], R19 ;  /* 0x000800130c007388 */ /* 0x0007ec0000000800 */
.L_x_19144:
[----:B------:R-:W-:Y:S05]  /*1dc0*/  BSYNC.RECONVERGENT B1 ;  /* 0x0000000000017941 */ /* 0x000fea0003800200 */
.L_x_19143:
[----:B------:R-:W-:-:S04]  /*1dd0*/  ISETP.GE.U32.AND P0, PT, R11, 0x300, PT ;  /* 0x000003000b00780c */ /* 0x000fc80003f06070 */
[----:B------:R-:W-:-:S13]  /*1de0*/  ISETP.GE.U32.AND.EX P0, PT, R2, RZ, PT, P0 ;  /* 0x000000ff0200720c */ /* 0x000fda0003f06100 */
[----:B------:R-:W-:Y:S05]  /*1df0*/  @!P0 BRA `(.L_x_19142) ;  /* 0x0000000000e48947 */ /* 0x000fea0003800000 */
[----:B------:R-:W-:-:S05]  /*1e00*/  VIADD R11, R9, 0x60 ;  /* 0x00000060090b7836 */ /* 0x000fca0000000000 */
[----:B------:R-:W-:-:S07]  /*1e10*/  LEA R11, R0, R11, 0x18 ;  /* 0x0000000b000b7211 */ /* 0x000fce00078ec0ff */
.L_x_19145:
[C---:B--2-4-:R-:W-:Y:S02]  /*1e20*/  IMAD R10, R18.reuse, 0x4, R11 ;  /* 0x00000004120a7824 */ /* 0x054fe400078e020b */
[----:B------:R-:W-:Y:S02]  /*1e30*/  HFMA2 R20, -RZ, RZ, 3.7421875, 0 ;  /* 0x437c0000ff147431 */ /* 0x000fe400000001ff */
[----:B------:R-:W-:Y:S01]  /*1e40*/  IMAD.MOV.U32 R26, RZ, RZ, 0x3bbb989d ;  /* 0x3bbb989dff1a7424 */ /* 0x000fe200078e00ff */
[----:B------:R-:W-:Y:S01]  /*1e50*/  IADD3 R18, PT, PT, R18, 0x400, RZ ;  /* 0x0000040012127810 */ /* 0x000fe20007ffe0ff */
[----:B------:R-:W0:Y:S03]  /*1e60*/  LDS R15, [R10] ;  /* 0x000000000a0f7984 */ /* 0x000e260000000800 */
[----:B------:R-:W-:Y:S01]  /*1e70*/  ISETP.GE.U32.AND P0, PT, R18, R5, PT ;  /* 0x000000051200720c */ /* 0x000fe20003f06070 */
[----:B-1----:R-:W1:Y:S03]  /*1e80*/  LDS R21, [R10+0x400] ;  /* 0x000400000a157984 */ /* 0x002e660000000800 */
[----:B------:R-:W-:Y:S01]  /*1e90*/  ISETP.GE.U32.AND.EX P0, PT, RZ, UR8, PT, P0 ;  /* 0x00000008ff007c0c */ /* 0x000fe2000bf06100 */
[----:B------:R-:W2:Y:S04]  /*1ea0*/  LDS R25, [R10+0x800] ;  /* 0x000800000a197984 */ /* 0x000ea80000000800 */
[----:B------:R-:W4:Y:S01]  /*1eb0*/  LDS R27, [R10+0xc00] ;  /* 0x000c00000a1b7984 */ /* 0x000f220000000800 */
[----:B0--3--:R-:W-:-:S04]  /*1ec0*/  FADD R19, -R8, R15 ;  /* 0x0000000f08137221 */ /* 0x009fc80000000100 */
[----:B------:R-:W-:Y:S01]  /*1ed0*/  FFMA.SAT R15, R19, R26, 0.5 ;  /* 0x3f000000130f7423 */ /* 0x000fe2000000201a */
[----:B-1----:R-:W-:-:S03]  /*1ee0*/  FADD R21, -R8, R21 ;  /* 0x0000001508157221 */ /* 0x002fc60000000100 */
[----:B------:R-:W-:Y:S01]  /*1ef0*/  FFMA.RM R15, R15, R20, 12582913 ;  /* 0x4b4000010f0f7423 */ /* 0x000fe20000004014 */
[----:B------:R-:W-:Y:S01]  /*1f00*/  FFMA.SAT R23, R21, R26, 0.5 ;  /* 0x3f00000015177423 */ /* 0x000fe2000000201a */
[C---:B--2---:R-:W-:Y:S02]  /*1f10*/  FADD R25, -R8.reuse, R25 ;  /* 0x0000001908197221 */ /* 0x044fe40000000100 */
[C---:B------:R-:W-:Y:S01]  /*1f20*/  FADD R16, R15.reuse, -12583039 ;  /* 0xcb40007f0f107421 */ /* 0x040fe20000000000 */
[----:B----4-:R-:W-:Y:S01]  /*1f30*/  FADD R27, -R8, R27 ;  /* 0x0000001b081b7221 */ /* 0x010fe20000000100 */
[----:B------:R-:W-:Y:S02]  /*1f40*/  IMAD.SHL.U32 R15, R15, 0x800000, RZ ;  /* 0x008000000f0f7824 */ /* 0x000fe400078e00ff */
[----:B------:R-:W-:Y:S01]  /*1f50*/  FFMA R22, R19, 1.4426950216293334961, -R16 ;  /* 0x3fb8aa3b13167823 */ /* 0x000fe20000000810 */
[----:B------:R-:W-:-:S03]  /*1f60*/  FFMA.RM R16, R23, R20, 12582913 ;  /* 0x4b40000117107423 */ /* 0x000fc60000004014 */
[----:B------:R-:W-:Y:S01]  /*1f70*/  FFMA R22, R19, 1.925963033500011079e-08, R22 ;  /* 0x32a5706013167823 */ /* 0x000fe20000000016 */
[C---:B------:R-:W-:Y:S01]  /*1f80*/  FADD R24, R16.reuse, -12583039 ;  /* 0xcb40007f10187421 */ /* 0x040fe20000000000 */
[----:B------:R-:W-:Y:S01]  /*1f90*/  FFMA.SAT R19, R25, R26, 0.5 ;  /* 0x3f00000019137423 */ /* 0x000fe2000000201a */
[----:B------:R-:W-:Y:S02]  /*1fa0*/  IMAD.SHL.U32 R16, R16, 0x800000, RZ ;  /* 0x0080000010107824 */ /* 0x000fe400078e00ff */
[----:B------:R-:W-:Y:S01]  /*1fb0*/  FFMA R24, R21, 1.4426950216293334961, -R24 ;  /* 0x3fb8aa3b15187823 */ /* 0x000fe20000000818 */
[----:B------:R-:W-:Y:S01]  /*1fc0*/  FFMA.RM R19, R19, R20, 12582913 ;  /* 0x4b40000113137423 */ /* 0x000fe20000004014 */
[----:B------:R-:W0:Y:S02]  /*1fd0*/  MUFU.EX2 R22, R22 ;  /* 0x0000001600167308 */ /* 0x000e240000000800 */
[----:B------:R-:W-:Y:S01]  /*1fe0*/  FFMA R24, R21, 1.925963033500011079e-08, R24 ;  /* 0x32a5706015187823 */ /* 0x000fe20000000018 */
[----:B------:R-:W-:-:S04]  /*1ff0*/  FFMA.SAT R21, R27, R26, 0.5 ;  /* 0x3f0000001b157423 */ /* 0x000fc8000000201a */
[----:B------:R-:W-:Y:S01]  /*2000*/  FFMA.RM R23, R21, R20, 12582913 ;  /* 0x4b40000115177423 */ /* 0x000fe20000004014 */
[C---:B------:R-:W-:Y:S01]  /*2010*/  FADD R20, R19.reuse, -12583039 ;  /* 0xcb40007f13147421 */ /* 0x040fe20000000000 */
[----:B------:R-:W1:Y:S01]  /*2020*/  MUFU.EX2 R21, R24 ;  /* 0x0000001800157308 */ /* 0x000e620000000800 */
[----:B------:R-:W-:Y:S02]  /*2030*/  IMAD.SHL.U32 R19, R19, 0x800000, RZ ;  /* 0x0080000013137824 */ /* 0x000fe400078e00ff */
[----:B------:R-:W-:Y:S01]  /*2040*/  FADD R26, R23, -12583039 ;  /* 0xcb40007f171a7421 */ /* 0x000fe20000000000 */
[----:B------:R-:W-:Y:S01]  /*2050*/  FFMA R20, R25, 1.4426950216293334961, -R20 ;  /* 0x3fb8aa3b19147823 */ /* 0x000fe20000000814 */
[----:B------:R-:W-:Y:S02]  /*2060*/  IMAD.SHL.U32 R23, R23, 0x800000, RZ ;  /* 0x0080000017177824 */ /* 0x000fe400078e00ff */
[----:B------:R-:W-:Y:S01]  /*2070*/  FFMA R26, R27, 1.4426950216293334961, -R26 ;  /* 0x3fb8aa3b1b1a7823 */ /* 0x000fe2000000081a */
[----:B------:R-:W-:Y:S01]  /*2080*/  FFMA R20, R25, 1.925963033500011079e-08, R20 ;  /* 0x32a5706019147823 */ /* 0x000fe20000000014 */
[----:B0-----:R-:W-:-:S02]  /*2090*/  FMUL R15, R15, R22 ;  /* 0x000000160f0f7220 */ /* 0x001fc40000400000 */
[----:B------:R-:W-:Y:S02]  /*20a0*/  FFMA R26, R27, 1.925963033500011079e-08, R26 ;  /* 0x32a570601b1a7823 */ /* 0x000fe4000000001a */
[----:B------:R-:W-:Y:S01]  /*20b0*/  FADD R17, R15, R17 ;  /* 0x000000110f117221 */ /* 0x000fe20000000000 */
[----:B------:R-:W0:Y:S01]  /*20c0*/  MUFU.EX2 R20, R20 ;  /* 0x0000001400147308 */ /* 0x000e220000000800 */
[----:B------:R4:W-:Y:S01]  /*20d0*/  STS [R10], R15 ;  /* 0x0000000f0a007388 */ /* 0x0009e20000000800 */
[----:B-1----:R-:W-:-:S06]  /*20e0*/  FMUL R16, R16, R21 ;  /* 0x0000001510107220 */ /* 0x002fcc0000400000 */
[----:B------:R-:W1:Y:S01]  /*20f0*/  MUFU.EX2 R26, R26 ;  /* 0x0000001a001a7308 */ /* 0x000e620000000800 */
[----:B------:R4:W-:Y:S01]  /*2100*/  STS [R10+0x400], R16 ;  /* 0x000400100a007388 */ /* 0x0009e20000000800 */
[----:B------:R-:W-:Y:S01]  /*2110*/  FADD R17, R17, R16 ;  /* 0x0000001011117221 */ /* 0x000fe20000000000 */
[----:B0-----:R-:W-:-:S04]  /*2120*/  FMUL R19, R19, R20 ;  /* 0x0000001413137220 */ /* 0x001fc80000400000 */
[----:B------:R-:W-:Y:S01]  /*2130*/  FADD R17, R17, R19 ;  /* 0x0000001311117221 */ /* 0x000fe20000000000 */
[----:B------:R4:W-:Y:S01]  /*2140*/  STS [R10+0x800], R19 ;  /* 0x000800130a007388 */ /* 0x0009e20000000800 */
[----:B-1----:R-:W-:-:S04]  /*2150*/  FMUL R23, R23, R26 ;  /* 0x0000001a17177220 */ /* 0x002fc80000400000 */
[----:B------:R-:W-:Y:S01]  /*2160*/  FADD R17, R17, R23 ;  /* 0x0000001711117221 */ /* 0x000fe20000000000 */
[----:B------:R4:W-:Y:S01]  /*2170*/  STS [R10+0xc00], R23 ;  /* 0x000c00170a007388 */ /* 0x0009e20000000800 */
[----:B------:R-:W-:Y:S05]  /*2180*/  @!P0 BRA `(.L_x_19145) ;  /* 0xfffffffc00248947 */ /* 0x000fea000383ffff */
.L_x_19142:
[----:B------:R-:W-:Y:S05]  /*2190*/  BSYNC.RECONVERGENT B0 ;  /* 0x0000000000007941 */ /* 0x000fea0003800200 */
.L_x_19141:
[----:B----4-:R-:W-:Y:S01]  /*21a0*/  IMAD.MOV.U32 R15, RZ, RZ, R17 ;  /* 0x000000ffff0f7224 */ /* 0x010fe200078e0011 */
[----:B--2---:R-:W-:Y:S01]  /*21b0*/  @P6 SHF.R.U32.HI R10, RZ, 0x3, R6 ;  /* 0x00000003ff0a6819 */ /* 0x004fe20000011606 */
[----:B------:R-:W-:Y:S01]  /*21c0*/  @P6 VIADD R9, R9, 0x30 ;  /* 0x0000003009096836 */ /* 0x000fe20000000000 */
[----:B------:R-:W-:Y:S01]  /*21d0*/  ISETP.NE.AND P0, PT, R6, RZ, PT ;  /* 0x000000ff0600720c */ /* 0x000fe20003f05270 */
[----:B------:R-:W-:Y:S01]  /*21e0*/  BSSY.RECONVERGENT B0, `(.L_x_19146) ;  /* 0x000001c000007945 */ /* 0x000fe20003800200 */
[----:B------:R-:W2:Y:S01]  /*21f0*/  SHFL.DOWN PT, R8, R15, 0x1, 0x1f ;  /* 0x08201f000f087f89 */ /* 0x000ea200000e0000 */
[----:B------:R-:W-:Y:S02]  /*2200*/  @P6 LOP3.LUT R10, R10, 0x7c, RZ, 0xc0, !PT ;  /* 0x0000007c0a0a6812 */ /* 0x000fe400078ec0ff */
[----:B------:R-:W-:-:S05]  /*2210*/  @P6 LEA R9, R0, R9, 0x18 ;  /* 0x0000000900096211 */ /* 0x000fca00078ec0ff */
[----:B------:R-:W-:Y:S02]  /*2220*/  @P6 IMAD.IADD R9, R10, 0x1, R9 ;  /* 0x000000010a096824 */ /* 0x000fe400078e0209 */
[----:B--2---:R-:W-:-:S05]  /*2230*/  @!P1 FADD R15, R8, R15 ;  /* 0x0000000f080f9221 */ /* 0x004fca0000000000 */
[----:B------:R-:W2:Y:S02]  /*2240*/  SHFL.DOWN PT, R8, R15, 0x2, 0x1f ;  /* 0x08401f000f087f89 */ /* 0x000ea400000e0000 */
[----:B--2---:R-:W-:-:S05]  /*2250*/  @!P2 FADD R15, R15, R8 ;  /* 0x000000080f0fa221 */ /* 0x004fca0000000000 */
[----:B------:R-:W2:Y:S02]  /*2260*/  SHFL.DOWN PT, R8, R15, 0x4, 0x1f ;  /* 0x08801f000f087f89 */ /* 0x000ea400000e0000 */
[----:B--2---:R-:W-:-:S05]  /*2270*/  @!P3 FADD R15, R15, R8 ;  /* 0x000000080f0fb221 */ /* 0x004fca0000000000 */
[----:B------:R-:W2:Y:S02]  /*2280*/  SHFL.DOWN PT, R8, R15, 0x8, 0x1f ;  /* 0x09001f000f087f89 */ /* 0x000ea400000e0000 */
[----:B--2---:R-:W-:-:S05]  /*2290*/  @!P4 FADD R15, R15, R8 ;  /* 0x000000080f0fc221 */ /* 0x004fca0000000000 */
[----:B------:R-:W2:Y:S02]  /*22a0*/  SHFL.DOWN PT, R8, R15, 0x10, 0x1f ;  /* 0x0a001f000f087f89 */ /* 0x000ea400000e0000 */
[----:B--2---:R-:W-:-:S05]  /*22b0*/  @!P5 FADD R15, R15, R8 ;  /* 0x000000080f0fd221 */ /* 0x004fca0000000000 */
[----:B------:R2:W-:Y:S01]  /*22c0*/  @P6 STS [R9+0x8], R15 ;  /* 0x0000080f09006388 */ /* 0x0005e20000000800 */
[----:B------:R-:W-:Y:S06]  /*22d0*/  BAR.SYNC.DEFER_BLOCKING 0x0 ;  /* 0x0000000000007b1d */ /* 0x000fec0000010000 */
[----:B------:R-:W-:Y:S05]  /*22e0*/  @P0 BRA `(.L_x_19147) ;  /* 0x00000000002c0947 */ /* 0x000fea0003800000 */
[----:B------:R-:W4:Y:S04]  /*22f0*/  LDS R0, [R3+0x3c] ;  /* 0x00003c0003007984 */ /* 0x000f280000000800 */
[----:B--2---:R-:W2:Y:S04]  /*2300*/  LDS.128 R8, [R3+0x40] ;  /* 0x0000400003087984 */ /* 0x004ea80000000c00 */
[----:B------:R-:W5:Y:S01]  /*2310*/  LDS.64 R16, [R3+0x50] ;  /* 0x0000500003107984 */ /* 0x000f620000000a00 */
[----:B----4-:R-:W-:-:S04]  /*2320*/  FADD R15, R15, R0 ;  /* 0x000000000f0f7221 */ /* 0x010fc80000000000 */
[----:B--2---:R-:W-:-:S04]  /*2330*/  FADD R8, R15, R8 ;  /* 0x000000080f087221 */ /* 0x004fc80000000000 */
[----:B------:R-:W-:-:S04]  /*2340*/  FADD R9, R8, R9 ;  /* 0x0000000908097221 */ /* 0x000fc80000000000 */
[----:B------:R-:W-:-:S04]  /*2350*/  FADD R10, R9, R10 ;  /* 0x0000000a090a7221 */ /* 0x000fc80000000000 */
[----:B------:R-:W-:-:S04]  /*2360*/  FADD R11, R10, R11 ;  /* 0x0000000b0a0b7221 */ /* 0x000fc80000000000 */
[----:B-----5:R-:W-:-:S04]  /*2370*/  FADD R16, R11, R16 ;  /* 0x000000100b107221 */ /* 0x020fc80000000000 */
[----:B------:R-:W-:-:S05]  /*2380*/  FADD R16, R16, R17 ;  /* 0x0000001110107221 */ /* 0x000fca0000000000 */
[----:B------:R4:W-:Y:S02]  /*2390*/  STS [R3+0x5c], R16 ;  /* 0x00005c1003007388 */ /* 0x0009e40000000800 */
.L_x_19147:
[----:B------:R-:W-:Y:S05]  /*23a0*/  BSYNC.RECONVERGENT B0 ;  /* 0x0000000000007941 */ /* 0x000fea0003800200 */
.L_x_19146:
[----:B------:R-:W-:Y:S01]  /*23b0*/  BAR.SYNC.DEFER_BLOCKING 0x0 ;  /* 0x0000000000007b1d */ /* 0x000fe20000010000 */
[----:B------:R-:W-:-:S05]  /*23c0*/  ISETP.GE.AND P0, PT, R6, R5, PT ;  /* 0x000000050600720c */ /* 0x000fca0003f06270 */
[----:B------:R-:W0:Y:S01]  /*23d0*/  LDCU UR14, c[0x0][0x3f0] ;  /* 0x00007e00ff0e77ac */ /* 0x000e220008000800 */
[----:B------:R-:W-:Y:S01]  /*23e0*/  BSSY.RECONVERGENT B0, `(.L_x_19148) ;  /* 0x000009d000007945 */ /* 0x000fe20003800200 */
[----:B------:R-:W0:Y:S06]  /*23f0*/  LDCU.64 UR12, c[0x0][0x3d8] ;  /* 0x00007b00ff0c77ac */ /* 0x000e2c0008000a00 */
        /* <DEDUP_REMOVED lines=9> */
[----:B----4-:R-:W2:Y:S01]  /*2490*/  MUFU.RCP R8, R3 ;  /* 0x0000000300087308 */ /* 0x010ea20000001000 */
[----:B------:R-:W-:Y:S01]  /*24a0*/  BSSY.RECONVERGENT B2, `(.L_x_19152) ;  /* 0x000000b000027945 */ /* 0x000fe20003800200 */
[----:B--2---:R-:W-:-:S04]  /*24b0*/  FFMA R9, -R3, R8, 1 ;  /* 0x3f80000003097423 */ /* 0x004fc80000000108 */
[----:B------:R-:W-:Y:S02]  /*24c0*/  FFMA R9, R8, R9, R8 ;  /* 0x0000000908097223 */ /* 0x000fe40000000008 */
[----:B-----5:R-:W2:Y:S02]  /*24d0*/  FCHK P0, R0, R3 ;  /* 0x0000000300007302 */ /* 0x020ea40000000000 */
[----:B------:R-:W-:-:S04]  /*24e0*/  FFMA R8, R0, R9, RZ ;  /* 0x0000000900087223 */ /* 0x000fc800000000ff */
[----:B------:R-:W-:-:S04]  /*24f0*/  FFMA R10, -R3, R8, R0 ;  /* 0x00000008030a7223 */ /* 0x000fc80000000100 */
[----:B------:R-:W-:Y:S01]  /*2500*/  FFMA R15, R9, R10, R8 ;  /* 0x0000000a090f7223 */ /* 0x000fe20000000008 */
[----:B--2---:R-:W-:Y:S06]  /*2510*/  @!P0 BRA `(.L_x_19153) ;  /* 0x00000000000c8947 */ /* 0x004fec0003800000 */
[----:B------:R-:W-:-:S07]  /*2520*/  MOV R18, 0x2540 ;  /* 0x0000254000127802 */ /* 0x000fce0000000f00 */
[----:B01-3--:R-:W-:Y:S05]  /*2530*/  CALL.REL.NOINC `($__internal_310_$__cuda_sm3x_div_rn_noftz_f32_slowpath) ;  /* 0x0000000800407944 */ /* 0x00bfea0003c00000 */
[----:B------:R-:W-:-:S07]  /*2540*/  MOV R15, R0 ;  /* 0x00000000000f7202 */ /* 0x000fce0000000f00 */
.L_x_19153:
[----:B0-----:R-:W-:Y:S05]  /*2550*/  BSYNC.RECONVERGENT B2 ;  /* 0x0000000000027941 */ /* 0x001fea0003800200 */
.L_x_19152:
[----:B------:R-:W0:Y:S01]  /*2560*/  LDC.64 R16, c[0x0][0x3e0] ;  /* 0x0000f800ff107b82 */ /* 0x000e220000000a00 */
[----:B------:R-:W2:Y:S01]  /*2570*/  LDCU.64 UR8, c[0x0][0x3d8] ;  /* 0x00007b00ff0877ac */ /* 0x000ea20008000a00 */
[----:B------:R-:W-:Y:S02]  /*2580*/  IMAD.MOV.U32 R8, RZ, RZ, R6 ;  /* 0x000000ffff087224 */ /* 0x000fe400078e0006 */
[----:B------:R-:W-:Y:S02]  /*2590*/  IMAD.MOV.U32 R9, RZ, RZ, RZ ;  /* 0x000000ffff097224 */ /* 0x000fe400078e00ff */
[C---:B0-----:R-:W-:Y:S02]  /*25a0*/  IMAD R0, R16.reuse, UR4, RZ ;  /* 0x0000000410007c24 */ /* 0x041fe4000f8e02ff */
[----:B------:R-:W-:-:S04]  /*25b0*/  IMAD.WIDE.U32 R10, R16, UR6, R8 ;  /* 0x00000006100a7c25 */ /* 0x000fc8000f8e0008 */
[----:B------:R-:W-:Y:S01]  /*25c0*/  IMAD R9, R17, UR6, R0 ;  /* 0x0000000611097c24 */ /* 0x000fe2000f8e0200 */
[----:B--2---:R-:W-:Y:S01]  /*25d0*/  LEA R8, P0, R10, UR8, 0x2 ;  /* 0x000000080a087c11 */ /* 0x004fe2000f8010ff */
[----:B------:R-:W-:Y:S02]  /*25e0*/  IMAD.MOV.U32 R16, RZ, RZ, R14 ;  /* 0x000000ffff107224 */ /* 0x000fe400078e000e */
[----:B------:R-:W-:-:S05]  /*25f0*/  IMAD.IADD R9, R11, 0x1, R9 ;  /* 0x000000010b097824 */ /* 0x000fca00078e0209 */
[----:B------:R-:W-:Y:S02]  /*2600*/  LEA.HI.X R9, R10, UR9, R9, 0x2, P0 ;  /* 0x000000090a097c11 */ /* 0x000fe400080f1409 */
[----:B------:R-:W-:-:S03]  /*2610*/  ISETP.NE.AND P0, PT, R5, 0x1, PT ;  /* 0x000000010500780c */ /* 0x000fc60003f05270 */
[----:B------:R0:W-:Y:S10]  /*2620*/  STG.E desc[UR10][R8.64], R15 ;  /* 0x0000000f08007986 */ /* 0x0001f4000c10190a */
[----:B------:R-:W-:Y:S05]  /*2630*/  @!P0 BRA `(.L_x_19151) ;  /* 0x0000000000908947 */ /* 0x000fea0003800000 */
[----:B------:R-:W2:Y:S01]  /*2640*/  LDS R10, [R12+0x400] ;  /* 0x000400000c0a7984 */ /* 0x000ea20000000800 */
[----:B------:R-:W4:Y:S01]  /*2650*/  MUFU.RCP R0, R3 ;  /* 0x0000000300007308 */ /* 0x000f220000001000 */
[----:B------:R-:W-:Y:S01]  /*2660*/  BSSY.RECONVERGENT B2, `(.L_x_19154) ;  /* 0x000000d000027945 */ /* 0x000fe20003800200 */
[----:B------:R-:W-:Y:S01]  /*2670*/  ISETP.NE.AND P2, PT, R5, 0x2, PT ;  /* 0x000000020500780c */ /* 0x000fe20003f45270 */
[----:B----4-:R-:W-:-:S04]  /*2680*/  FFMA R11, -R3, R0, 1 ;  /* 0x3f800000030b7423 */ /* 0x010fc80000000100 */
[----:B------:R-:W-:Y:S01]  /*2690*/  FFMA R0, R0, R11, R0 ;  /* 0x0000000b00007223 */ /* 0x000fe20000000000 */
[----:B--2---:R-:W2:Y:S03]  /*26a0*/  FCHK P0, R10, R3 ;  /* 0x000000030a007302 */ /* 0x004ea60000000000 */
[----:B------:R-:W-:-:S04]  /*26b0*/  FFMA R11, R0, R10, RZ ;  /* 0x0000000a000b7223 */ /* 0x000fc800000000ff */
[----:B------:R-:W-:-:S04]  /*26c0*/  FFMA R14, -R3, R11, R10 ;  /* 0x0000000b030e7223 */ /* 0x000fc8000000010a */
[----:B------:R-:W-:Y:S01]  /*26d0*/  FFMA R11, R0, R14, R11 ;  /* 0x0000000e000b7223 */ /* 0x000fe2000000000b */
[----:B--2---:R-:W-:Y:S06]  /*26e0*/  @!P0 BRA `(.L_x_19155) ;  /* 0x0000000000108947 */ /* 0x004fec0003800000 */
[----:B------:R-:W-:Y:S02]  /*26f0*/  MOV R0, R10 ;  /* 0x0000000a00007202 */ /* 0x000fe40000000f00 */
[----:B------:R-:W-:-:S07]  /*2700*/  MOV R18, 0x2720 ;  /* 0x0000272000127802 */ /* 0x000fce0000000f00 */
[----:B01-3--:R-:W-:Y:S05]  /*2710*/  CALL.REL.NOINC `($__internal_310_$__cuda_sm3x_div_rn_noftz_f32_slowpath) ;  /* 0x0000000400c87944 */ /* 0x00bfea0003c00000 */
[----:B------:R-:W-:-:S07]  /*2720*/  IMAD.MOV.U32 R11, RZ, RZ, R0 ;  /* 0x000000ffff0b7224 */ /* 0x000fce00078e0000 */
.L_x_19155:
[----:B------:R-:W-:Y:S05]  /*2730*/  BSYNC.RECONVERGENT B2 ;  /* 0x0000000000027941 */ /* 0x000fea0003800200 */
.L_x_19154:
[----:B------:R2:W-:Y:S01]  /*2740*/  STG.E desc[UR10][R8.64+0x400], R11 ;  /* 0x0004000b08007986 */ /* 0x0005e2000c10190a */
[----:B------:R-:W-:Y:S01]  /*2750*/  IMAD.MOV.U32 R16, RZ, RZ, R13 ;  /* 0x000000ffff107224 */ /* 0x000fe200078e000d */
[----:B------:R-:W-:Y:S06]  /*2760*/  @!P2 BRA `(.L_x_19151) ;  /* 0x000000000044a947 */ /* 0x000fec0003800000 */
[----:B-1-3--:R-:W1:Y:S01]  /*2770*/  LDS R12, [R12+0x800] ;  /* 0x000800000c0c7984 */ /* 0x00ae620000000800 */
[----:B------:R-:W3:Y:S01]  /*2780*/  MUFU.RCP R0, R3 ;  /* 0x0000000300007308 */ /* 0x000ee20000001000 */
[----:B------:R-:W-:Y:S01]  /*2790*/  BSSY.RECONVERGENT B2, `(.L_x_19156) ;  /* 0x000000c000027945 */ /* 0x000fe20003800200 */
[----:B---3--:R-:W-:-:S04]  /*27a0*/  FFMA R5, -R3, R0, 1 ;  /* 0x3f80000003057423 */ /* 0x008fc80000000100 */
[----:B------:R-:W-:Y:S02]  /*27b0*/  FFMA R0, R0, R5, R0 ;  /* 0x0000000500007223 */ /* 0x000fe40000000000 */
[----:B-1----:R-:W1:Y:S02]  /*27c0*/  FCHK P0, R12, R3 ;  /* 0x000000030c007302 */ /* 0x002e640000000000 */
[----:B------:R-:W-:-:S04]  /*27d0*/  FFMA R5, R0, R12, RZ ;  /* 0x0000000c00057223 */ /* 0x000fc800000000ff */
[----:B------:R-:W-:-:S04]  /*27e0*/  FFMA R10, -R3, R5, R12 ;  /* 0x00000005030a7223 */ /* 0x000fc8000000010c */
[----:B------:R-:W-:Y:S01]  /*27f0*/  FFMA R5, R0, R10, R5 ;  /* 0x0000000a00057223 */ /* 0x000fe20000000005 */
[----:B-1----:R-:W-:Y:S06]  /*2800*/  @!P0 BRA `(.L_x_19157) ;  /* 0x0000000000108947 */ /* 0x002fec0003800000 */
[----:B------:R-:W-:Y:S01]  /*2810*/  IMAD.MOV.U32 R0, RZ, RZ, R12 ;  /* 0x000000ffff007224 */ /* 0x000fe200078e000c */
[----:B------:R-:W-:-:S07]  /*2820*/  MOV R18, 0x2840 ;  /* 0x0000284000127802 */ /* 0x000fce0000000f00 */
[----:B0-2---:R-:W-:Y:S05]  /*2830*/  CALL.REL.NOINC `($__internal_310_$__cuda_sm3x_div_rn_noftz_f32_slowpath) ;  /* 0x0000000400807944 */ /* 0x005fea0003c00000 */
[----:B------:R-:W-:-:S07]  /*2840*/  IMAD.MOV.U32 R5, RZ, RZ, R0 ;  /* 0x000000ffff057224 */ /* 0x000fce00078e0000 */
.L_x_19157:
[----:B------:R-:W-:Y:S05]  /*2850*/  BSYNC.RECONVERGENT B2 ;  /* 0x0000000000027941 */ /* 0x000fea0003800200 */
.L_x_19156:
[----:B------:R1:W-:Y:S01]  /*2860*/  STG.E desc[UR10][R8.64+0x800], R5 ;  /* 0x0008000508007986 */ /* 0x0003e2000c10190a */
[----:B------:R-:W-:-:S07]  /*2870*/  MOV R16, R7 ;  /* 0x0000000700107202 */ /* 0x000fce0000000f00 */
.L_x_19151:
[----:B0-----:R-:W-:Y:S05]  /*2880*/  BSYNC.RECONVERGENT B1 ;  /* 0x0000000000017941 */ /* 0x001fea0003800200 */
.L_x_19150:
[----:B-12---:R-:W0:Y:S01]  /*2890*/  LDC.64 R8, c[0x0][0x3e0] ;  /* 0x0000f800ff087b82 */ /* 0x006e220000000a00 */
[----:B------:R-:W-:-:S13]  /*28a0*/  ISETP.GE.U32.AND P0, PT, R4, 0x300, PT ;  /* 0x000003000400780c */ /* 0x000fda0003f06070 */
[----:B------:R-:W-:Y:S05]  /*28b0*/  @!P0 BRA `(.L_x_19149) ;  /* 0x00000004003c8947 */ /* 0x000fea0003800000 */
.L_x_19166:
[----:B------:R-:W1:Y:S01]  /*28c0*/  S2UR UR7, SR_CgaCtaId ;  /* 0x00000000000779c3 */ /* 0x000e620000008800 */
[----:B------:R-:W-:Y:S01]  /*28d0*/  UMOV UR5, 0x400 ;  /* 0x0000040000057882 */ /* 0x000fe20000000000 */
[----:B----4-:R-:W2:Y:S01]  /*28e0*/  MUFU.RCP R0, R3 ;  /* 0x0000000300007308 */ /* 0x010ea20000001000 */
[----:B------:R-:W-:Y:S01]  /*28f0*/  UIADD3 UR5, UPT, UPT, UR5, 0x60, URZ ;  /* 0x0000006005057890 */ /* 0x000fe2000fffe0ff */
[----:B------:R-:W-:Y:S01]  /*2900*/  BSSY.RECONVERGENT B1, `(.L_x_19158) ;  /* 0x000000f000017945 */ /* 0x000fe20003800200 */
[----:B--2---:R-:W-:-:S04]  /*2910*/  FFMA R7, -R3, R0, 1 ;  /* 0x3f80000003077423 */ /* 0x004fc80000000100 */
[----:B------:R-:W-:Y:S01]  /*2920*/  FFMA R0, R0, R7, R0 ;  /* 0x0000000700007223 */ /* 0x000fe20000000000 */
[----:B-1----:R-:W-:-:S06]  /*2930*/  ULEA UR5, UR7, UR5, 0x18 ;  /* 0x0000000507057291 */ /* 0x002fcc000f8ec0ff */
[----:B------:R-:W-:-:S05]  /*2940*/  LEA R5, R16, UR5, 0x2 ;  /* 0x0000000510057c11 */ /* 0x000fca000f8e10ff */
[----:B---3--:R-:W1:Y:S02]  /*2950*/  LDS R12, [R5] ;  /* 0x00000000050c7984 */ /* 0x008e640000000800 */
[----:B-1----:R-:W1:Y:S01]  /*2960*/  FCHK P0, R12, R3 ;  /* 0x000000030c007302 */ /* 0x002e620000000000 */
[----:B------:R-:W-:-:S04]  /*2970*/  FFMA R7, R0, R12, RZ ;  /* 0x0000000c00077223 */ /* 0x000fc800000000ff */
[----:B------:R-:W-:-:S04]  /*2980*/  FFMA R10, -R3, R7, R12 ;  /* 0x00000007030a7223 */ /* 0x000fc8000000010c */
[----:B------:R-:W-:Y:S01]  /*2990*/  FFMA R7, R0, R10, R7 ;  /* 0x0000000a00077223 */ /* 0x000fe20000000007 */
[----:B-1----:R-:W-:Y:S06]  /*29a0*/  @!P0 BRA `(.L_x_19159) ;  /* 0x0000000000108947 */ /* 0x002fec0003800000 */
[----:B------:R-:W-:Y:S01]  /*29b0*/  IMAD.MOV.U32 R0, RZ, RZ, R12 ;  /* 0x000000ffff007224 */ /* 0x000fe200078e000c */
[----:B------:R-:W-:-:S07]  /*29c0*/  MOV R18, 0x29e0 ;  /* 0x000029e000127802 */ /* 0x000fce0000000f00 */
[----:B0-----:R-:W-:Y:S05]  /*29d0*/  CALL.REL.NOINC `($__internal_310_$__cuda_sm3x_div_rn_noftz_f32_slowpath) ;  /* 0x0000000400187944 */ /* 0x001fea0003c00000 */
[----:B------:R-:W-:-:S07]  /*29e0*/  IMAD.MOV.U32 R7, RZ, RZ, R0 ;  /* 0x000000ffff077224 */ /* 0x000fce00078e0000 */
.L_x_19159:
[----:B------:R-:W-:Y:S05]  /*29f0*/  BSYNC.RECONVERGENT B1 ;  /* 0x0000000000017941 */ /* 0x000fea0003800200 */
.L_x_19158:
[----:B------:R-:W1:Y:S01]  /*2a00*/  LDS R14, [R5+0x400] ;  /* 0x00040000050e7984 */ /* 0x000e620000000800 */
[C---:B0-----:R-:W-:Y:S01]  /*2a10*/  IMAD R0, R8.reuse, UR4, RZ ;  /* 0x0000000408007c24 */ /* 0x041fe2000f8e02ff */
[----:B------:R-:W0:Y:S01]  /*2a20*/  MUFU.RCP R18, R3 ;  /* 0x0000000300127308 */ /* 0x000e220000001000 */
[----:B------:R-:W-:Y:S01]  /*2a30*/  IMAD.MOV.U32 R17, RZ, RZ, RZ ;  /* 0x000000ffff117224 */ /* 0x000fe200078e00ff */
        /* <DEDUP_REMOVED lines=14> */
[----:B------:R-:W-:Y:S02]  /*2b20*/  MOV R0, R14 ;  /* 0x0000000e00007202 */ /* 0x000fe40000000f00 */
[----:B------:R-:W-:-:S07]  /*2b30*/  MOV R18, 0x2b50 ;  /* 0x00002b5000127802 */ /* 0x000fce0000000f00 */
[----:B------:R-:W-:Y:S05]  /*2b40*/  CALL.REL.NOINC `($__internal_310_$__cuda_sm3x_div_rn_noftz_f32_slowpath) ;  /* 0x0000000000bc7944 */ /* 0x000fea0003c00000 */
[----:B------:R-:W-:-:S07]  /*2b50*/  IMAD.MOV.U32 R13, RZ, RZ, R0 ;  /* 0x000000ffff0d7224 */ /* 0x000fce00078e0000 */
.L_x_19161:
[----:B------:R-:W-:Y:S05]  /*2b60*/  BSYNC.RECONVERGENT B1 ;  /* 0x0000000000017941 */ /* 0x000fea0003800200 */
.L_x_19160:
        /* <DEDUP_REMOVED lines=13> */
[----:B------:R-:W-:Y:S05]  /*2c40*/  CALL.REL.NOINC `($__internal_310_$__cuda_sm3x_div_rn_noftz_f32_slowpath) ;  /* 0x00000000007c7944 */ /* 0x000fea0003c00000 */
[----:B------:R-:W-:-:S07]  /*2c50*/  IMAD.MOV.U32 R7, RZ, RZ, R0 ;  /* 0x000000ffff077224 */ /* 0x000fce00078e0000 */
.L_x_19163:
[----:B------:R-:W-:Y:S05]  /*2c60*/  BSYNC.RECONVERGENT B1 ;  /* 0x0000000000017941 */ /* 0x000fea0003800200 */
.L_x_19162:
        /* <DEDUP_REMOVED lines=14> */
[----:B------:R-:W-:-:S07]  /*2d50*/  MOV R13, R0 ;  /* 0x00000000000d7202 */ /* 0x000fce0000000f00 */
.L_x_19165:
[----:B------:R-:W-:Y:S05]  /*2d60*/  BSYNC.RECONVERGENT B1 ;  /* 0x0000000000017941 */ /* 0x000fea0003800200 */
.L_x_19164:
[----:B------:R0:W-:Y:S01]  /*2d70*/  STG.E desc[UR10][R10.64+0xc00], R13 ;  /* 0x000c000d0a007986 */ /* 0x0001e2000c10190a */
[----:B------:R-:W-:-:S05]  /*2d80*/  VIADD R16, R16, 0x400 ;  /* 0x0000040010107836 */ /* 0x000fca0000000000 */
[----:B------:R-:W-:-:S13]  /*2d90*/  ISETP.GE.AND P0, PT, R16, UR14, PT ;  /* 0x0000000e10007c0c */ /* 0x000fda000bf06270 */
[----:B0-----:R-:W-:Y:S05]  /*2da0*/  @!P0 BRA `(.L_x_19166) ;  /* 0xfffffff800c48947 */ /* 0x001fea000383ffff */
.L_x_19149:
[----:B0-----:R-:W-:Y:S05]  /*2db0*/  BSYNC.RECONVERGENT B0 ;  /* 0x0000000000007941 */ /* 0x001fea0003800200 */
.L_x_19148:
[----:B------:R-:W0:Y:S01]  /*2dc0*/  LDCU UR5, c[0x0][0x370] ;  /* 0x00006e00ff0577ac */ /* 0x000e220008000800 */
[----:B------:R-:W5:Y:S01]  /*2dd0*/  LDCU.64 UR8, c[0x0][0x3e8] ;  /* 0x00007d00ff0877ac */ /* 0x000f620008000a00 */
[----:B0-----:R-:W-:-:S04]  /*2de0*/  UIADD3 UR6, UP0, UPT, UR5, UR6, URZ ;  /* 0x0000000605067290 */ /* 0x001fc8000ff1e0ff */
[----:B------:R-:W-:Y:S02]  /*2df0*/  UIADD3.X UR4, UPT, UPT, URZ, UR4, URZ, UP0, !UPT ;  /* 0x00000004ff047290 */ /* 0x000fe400087fe4ff */
[----:B-----5:R-:W-:-:S04]  /*2e00*/  UISETP.GE.U32.AND UP0, UPT, UR6, UR8, UPT ;  /* 0x000000080600728c */ /* 0x020fc8000bf06070 */
[----:B------:R-:W-:-:S09]  /*2e10*/  UISETP.GE.AND.EX UP0, UPT, UR4, UR9, UPT, UP0 ;  /* 0x000000090400728c */ /* 0x000fd2000bf06300 */
[----:B------:R-:W-:Y:S05]  /*2e20*/  BRA.U !UP0, `(.L_x_19167) ;  /* 0xffffffd108b07547 */ /* 0x000fea000b83ffff */
[----:B------:R-:W-:Y:S05]  /*2e30*/  EXIT ;  /* 0x000000000000794d */ /* 0x000fea0003800000 */
        .weak           $__internal_310_$__cuda_sm3x_div_rn_noftz_f32_slowpath
        .type           $__internal_310_$__cuda_sm3x_div_rn_noftz_f32_slowpath,@function
        .size           $__internal_310_$__cuda_sm3x_div_rn_noftz_f32_slowpath,(.L_x_37687 - $__internal_310_$__cuda_sm3x_div_rn_noftz_f32_slowpath)
$__internal_310_$__cuda_sm3x_div_rn_noftz_f32_slowpath:
        /* <DEDUP_REMOVED lines=35> */
.L_x_19169:
        /* <DEDUP_REMOVED lines=51> */
.L_x_19176:
[----:B------:R-:W-:-:S04]  /*33a0*/  LOP3.LUT R0, R0, 0x80000000, RZ, 0xc0, !PT ;  /* 0x8000000000007812 */ /* 0x000fc800078ec0ff */
[----:B------:R-:W-:Y:S01]  /*33b0*/  LOP3.LUT R0, R0, 0x7f800000, RZ, 0xfc, !PT ;  /* 0x7f80000000007812 */ /* 0x000fe200078efcff */
[----:B------:R-:W-:Y:S06]  /*33c0*/  BRA `(.L_x_19177) ;  /* 0x0000000000047947 */ /* 0x000fec0003800000 */
.L_x_19175:
[----:B------:R-:W-:-:S07]  /*33d0*/  IMAD R0, R20, 0x800000, R0 ;  /* 0x0080000014007824 */ /* 0x000fce00078e0200 */
.L_x_19177:
[----:B------:R-:W-:Y:S05]  /*33e0*/  BSYNC.RECONVERGENT B4 ;  /* 0x0000000000047941 */ /* 0x000fea0003800200 */
.L_x_19174:
[----:B------:R-:W-:Y:S05]  /*33f0*/  BRA `(.L_x_19178) ;  /* 0x0000000000207947 */ /* 0x000fea0003800000 */
.L_x_19173:
[----:B------:R-:W-:-:S04]  /*3400*/  LOP3.LUT R0, R19, 0x80000000, R0, 0x48, !PT ;  /* 0x8000000013007812 */ /* 0x000fc800078e4800 */
[----:B------:R-:W-:Y:S01]  /*3410*/  LOP3.LUT R0, R0, 0x7f800000, RZ, 0xfc, !PT ;  /* 0x7f80000000007812 */ /* 0x000fe200078efcff */
[----:B------:R-:W-:Y:S06]  /*3420*/  BRA `(.L_x_19178) ;  /* 0x0000000000147947 */ /* 0x000fec0003800000 */
.L_x_19172:
[----:B------:R-:W-:Y:S01]  /*3430*/  LOP3.LUT R0, R19, 0x80000000, R0, 0x48, !PT ;  /* 0x8000000013007812 */ /* 0x000fe200078e4800 */
[----:B------:R-:W-:Y:S06]  /*3440*/  BRA `(.L_x_19178) ;  /* 0x00000000000c7947 */ /* 0x000fec0003800000 */
.L_x_19171:
[----:B------:R-:W0:Y:S01]  /*3450*/  MUFU.RSQ R0, -QNAN ;  /* 0xffc0000000007908 */ /* 0x000e220000001400 */
[----:B------:R-:W-:Y:S05]  /*3460*/  BRA `(.L_x_19178) ;  /* 0x0000000000047947 */ /* 0x000fea0003800000 */
.L_x_19170:
[----:B------:R-:W-:-:S07]  /*3470*/  FADD.FTZ R0, R0, R3 ;  /* 0x0000000300007221 */ /* 0x000fce0000010000 */
.L_x_19178:
[----:B------:R-:W-:Y:S05]  /*3480*/  BSYNC.RECONVERGENT B3 ;  /* 0x0000000000037941 */ /* 0x000fea0003800200 */
.L_x_19168:
[----:B------:R-:W-:-:S04]  /*3490*/  IMAD.MOV.U32 R19, RZ, RZ, 0x0 ;  /* 0x00000000ff137424 */ /* 0x000fc800078e00ff */
[----:B0-----:R-:W-:Y:S05]  /*34a0*/  RET.REL.NODEC R18 `(_Z20SoftmaxBlockSMemImplI22BroadcastScaleMaskLoadIffbLm2EiE11DirectStoreIffEfLi1ELi256EL9Algorithm0EEvT_T0_ll) ;  /* 0xffffffc812d47950 */ /* 0x001fea0003c3ffff */
.L_x_19179:
        /* <DEDUP_REMOVED lines=13> */
.L_x_37687:


//--------------------- .text._Z20SoftmaxBlockSMemImplI22BroadcastScaleMaskLoadIffbLm2EiE11DirectStoreIffEfLi1ELi512EL9Algorithm0EEvT_T0_ll --------------------------
	.section	.text._Z20SoftmaxBlockSMemImplI22BroadcastScaleMaskLoadIffbLm2EiE11DirectStoreIffEfLi1ELi512EL9Algorithm0EEvT_T0_ll,"ax",@progbits
	.align	128
        .global         _Z20SoftmaxBlockSMemImplI22BroadcastScaleMaskLoadIffbLm2EiE11DirectStoreIffEfLi1ELi512EL9Algorithm0EEvT_T0_ll
        .type           _Z20SoftmaxBlockSMemImplI22BroadcastScaleMaskLoadIffbLm2EiE11DirectStoreIffEfLi1ELi512EL9Algorithm0EEvT_T0_ll,@function
        .size           _Z20SoftmaxBlockSMemImplI22BroadcastScaleMaskLoadIffbLm2EiE11DirectStoreIffEfLi1ELi512EL9Algorithm0EEvT_T0_ll,(.L_x_37688 - _Z20SoftmaxBlockSMemImplI22BroadcastScaleMaskLoadIffbLm2EiE11DirectStoreIffEfLi1ELi512EL9Algorithm0EEvT_T0_ll)
        .other          _Z20SoftmaxBlockSMemImplI22BroadcastScaleMaskLoadIffbLm2EiE11DirectStoreIffEfLi1ELi512EL9Algorithm0EEvT_T0_ll,@"STO_CUDA_ENTRY STV_DEFAULT"
_Z20SoftmaxBlockSMemImplI22BroadcastScaleMaskLoadIffbLm2EiE11DirectStoreIffEfLi1ELi512EL9Algorithm0EEvT_T0_ll:
.text._Z20SoftmaxBlockSMemImplI22BroadcastScaleMaskLoadIffbLm2EiE11DirectStoreIffEfLi1ELi512EL9Algorithm0EEvT_T0_ll:
        /* <DEDUP_REMOVED lines=15> */
.L_x_19215:
[----:B------:R-:W0:Y:S01]  /*00f0*/  LDCU UR5, c[0x0][0x3f0] ;  /* 0x00007e00ff0577ac */ /* 0x000e220008000800 */
[----:B------:R-:W-:Y:S01]  /*0100*/  BSSY.RECONVERGENT B0, `(.L_x_19180) ;  /* 0x0000150000007945 */ /* 0x000fe20003800200 */
[----:B-12---:R-:W-:Y:S01]  /*0110*/  IMAD.MOV.U32 R7, RZ, RZ, -0x800000 ;  /* 0xff800000ff077424 */ /* 0x006fe200078e00ff */
[----:B------:R-:W1:Y:S01]  /*0120*/  LDCU UR9, c[0x0][0x3f0] ;  /* 0x00007e00ff0977ac */ /* 0x000e620008000800 */
[----:B------:R-:W2:Y:S01]  /*0130*/  LDCU.64 UR12, c[0x0][0x3b8] ;  /* 0x00007700ff0c77ac */ /* 0x000ea20008000a00 */
[----:B---3--:R-:W3:Y:S01]  /*0140*/  LDCU.128 UR16, c[0x0][0x380] ;  /* 0x00007000ff1077ac */ /* 0x008ee20008000c00 */
[----:B0-----:R-:W-:-:S05]  /*0150*/  IMAD.U32 R3, RZ, RZ, UR5 ;  /* 0x00000005ff037e24 */ /* 0x001fca000f8e00ff */
[----:B------:R-:W-:-:S13]  /*0160*/  ISETP.GE.AND P0, PT, R2, R3, PT ;  /* 0x000000030200720c */ /* 0x000fda0003f06270 */
[----:B-1234-:R-:W-:Y:S05]  /*0170*/  @P0 BRA `(.L_x_19181) ;  /* 0x0000001400200947 */ /* 0x01efea0003800000 */
        /* <DEDUP_REMOVED lines=19> */
[----:B---3--:R-:W-:-:S06]  /*02b0*/  IADD3 R8, PT, PT, R0, 0xffffffe, RZ ;  /* 0x0ffffffe00087810 */ /* 0x008fcc0007ffe0ff */
[----:B------:R3:W4:Y:S02]  /*02c0*/  F2I.FTZ.U32.TRUNC.NTZ R9, R8 ;  /* 0x0000000800097305 */ /* 0x000724000021f000 */
[----:B---3--:R-:W-:Y:S02]  /*02d0*/  IMAD.MOV.U32 R8, RZ, RZ, RZ ;  /* 0x000000ffff087224 */ /* 0x008fe400078e00ff */
[----:B----4-:R-:W-:-:S04]  /*02e0*/  IMAD.MOV R7, RZ, RZ, -R9 ;  /* 0x000000ffff077224 */ /* 0x010fc800078e0a09 */
[----:B------:R-:W-:-:S04]  /*02f0*/  IMAD R7, R7, R20, RZ ;  /* 0x0000001407077224 */ /* 0x000fc800078e02ff */
[----:B------:R-:W-:-:S04]  /*0300*/  IMAD.HI.U32 R22, R9, R7, R8 ;  /* 0x0000000709167227 */ /* 0x000fc800078e0008 */
[----:B------:R-:W-:Y:S02]  /*0310*/  IMAD.MOV.U32 R7, RZ, RZ, R10 ;  /* 0x000000ffff077224 */ /* 0x000fe400078e000a */
[----:B------:R-:W3:Y:S02]  /*0320*/  LDC.64 R10, c[0x0][0x388] ;  /* 0x0000e200ff0a7b82 */ /* 0x000ee40000000a00 */
[----:B------:R-:W-:-:S04]  /*0330*/  IMAD.HI.U32 R0, R22, R7, RZ ;  /* 0x0000000716007227 */ /* 0x000fc800078e00ff */
[----:B------:R-:W-:-:S04]  /*0340*/  IMAD.MOV R9, RZ, RZ, -R0 ;  /* 0x000000ffff097224 */ /* 0x000fc800078e0a00 */
[C---:B------:R-:W-:Y:S02]  /*0350*/  IMAD R7, R20.reuse, R9, R7 ;  /* 0x0000000914077224 */ /* 0x040fe400078e0207 */
[----:B------:R-:W4:Y:S03]  /*0360*/  LDC.64 R8, c[0x0][0x398] ;  /* 0x0000e600ff087b82 */ /* 0x000f260000000a00 */
[----:B------:R-:W-:-:S13]  /*0370*/  ISETP.GT.U32.AND P1, PT, R20, R7, PT ;  /* 0x000000071400720c */ /* 0x000fda0003f24070 */
[----:B------:R-:W-:Y:S01]  /*0380*/  @!P1 IMAD.IADD R7, R7, 0x1, -R20 ;  /* 0x0000000107079824 */ /* 0x000fe200078e0a14 */
[----:B------:R-:W-:-:S04]  /*0390*/  @!P1 IADD3 R0, PT, PT, R0, 0x1, RZ ;  /* 0x0000000100009810 */ /* 0x000fc80007ffe0ff */
[----:B------:R-:W-:Y:S02]  /*03a0*/  ISETP.GE.U32.AND P0, PT, R7, R20, PT ;  /* 0x000000140700720c */ /* 0x000fe40003f06070 */
[----:B------:R-:W-:Y:S02]  /*03b0*/  LOP3.LUT R7, R23, R6, RZ, 0x3c, !PT ;  /* 0x0000000617077212 */ /* 0x000fe400078e3cff */
[----:B----4-:R-:W-:Y:S02]  /*03c0*/  ISETP.NE.U32.AND P1, PT, R8, 0x1, PT ;  /* 0x000000010800780c */ /* 0x010fe40003f25070 */
[----:B------:R-:W-:Y:S02]  /*03d0*/  ISETP.GE.AND P3, PT, R7, RZ, PT ;  /* 0x000000ff0700720c */ /* 0x000fe40003f66270 */
[----:B------:R-:W-:-:S05]  /*03e0*/  ISETP.NE.AND.EX P1, PT, R9, RZ, PT, P1 ;  /* 0x000000ff0900720c */ /* 0x000fca0003f25310 */
[----:B------:R-:W-:Y:S01]  /*03f0*/  @P0 VIADD R0, R0, 0x1 ;  /* 0x0000000100000836 */ /* 0x000fe20000000000 */
[----:B--2---:R-:W-:-:S04]  /*0400*/  ISETP.NE.U32.AND P0, PT, R16, 0x1, PT ;  /* 0x000000011000780c */ /* 0x004fc80003f05070 */
[----:B------:R-:W-:Y:S01]  /*0410*/  ISETP.NE.AND.EX P0, PT, R17, RZ, PT, P0 ;  /* 0x000000ff1100720c */ /* 0x000fe20003f05300 */
[----:B------:R-:W-:Y:S01]  /*0420*/  @!P3 IMAD.MOV R0, RZ, RZ, -R0 ;  /* 0x000000ffff00b224 */ /* 0x000fe200078e0a00 */
[----:B------:R-:W-:-:S04]  /*0430*/  SHF.R.S64 R17, RZ, 0x1e, R23 ;  /* 0x0000001eff117819 */ /* 0x000fc80000001017 */
        /* <DEDUP_REMOVED lines=11> */
[----:B---3--:R-:W-:-:S04]  /*04f0*/  IADD3 R18, P4, PT, R0, R10, RZ ;  /* 0x0000000a00127210 */ /* 0x008fc80007f9e0ff */
        /* <DEDUP_REMOVED lines=36> */
[----:B------:R-:W-:-:S04]  /*0740*/  IADD3 R16, P3, PT, R27, R12, RZ ;  /* 0x0000000c1b107210 */ /* 0x000fc80007f7e0ff */
[----:B------:R-:W-:Y:S02]  /*0750*/  IADD3 R18, P4, PT, R19, R10, RZ ;  /* 0x0000000a13127210 */ /* 0x000fe40007f9e0ff */
        /* <DEDUP_REMOVED lines=44> */
.L_x_19183:
[----:B------:R-:W-:Y:S05]  /*0a20*/  BSYNC.RECONVERGENT B1 ;  /* 0x0000000000017941 */ /* 0x000fea0003800200 */
.L_x_19182:
        /* <DEDUP_REMOVED lines=30> */
.L_x_19184:
[----:B------:R-:W0:Y:S01]  /*0c10*/  LDC R23, c[0x0][0x3a8] ;  /* 0x0000ea00ff177b82 */ /* 0x000e220000000800 */
[----:B------:R-:W-:Y:S01]  /*0c20*/  IABS R3, R14 ;  /* 0x0000000e00037213 */ /* 0x000fe20000000000 */
[C---:B------:R-:W-:Y:S02]  /*0c30*/  VIADD R18, R14.reuse, 0x200 ;  /* 0x000002000e127836 */ /* 0x040fe40000000000 */
[----:B------:R-:W-:Y:S02]  /*0c40*/  VIADD R21, R14, 0x600 ;  /* 0x000006000e157836 */ /* 0x000fe40000000000 */
[----:B------:R-:W-:-:S03]  /*0c50*/  IMAD.HI.U32 R9, R13, R3, RZ ;  /* 0x000000030d097227 */ /* 0x000fc600078e00ff */
[----:B------:R-:W-:Y:S01]  /*0c60*/  IABS R26, R21 ;  /* 0x00000015001a7213 */ /* 0x000fe20000000000 */
[----:B------:R-:W-:Y:S01]  /*0c70*/  IMAD.MOV R10, RZ, RZ, -R9 ;  /* 0x000000ffff0a7224 */ /* 0x000fe200078e0a09 */
        /* <DEDUP_REMOVED lines=16> */
[----:B------:R-:W-:Y:S02]  /*0d80*/  P2R R28, PR, RZ, 0x10 ;  /* 0x00000010ff1c7803 */ /* 0x000fe40000000000 */
[----:B0-----:R-:W-:-:S05]  /*0d90*/  IADD3 R13, PT, PT, RZ, -R11, RZ ;  /* 0x8000000bff0d7210 */ /* 0x001fca0007ffe0ff */
[----:B------:R-:W-:-:S04]  /*0da0*/  IMAD R13, R13, R8, RZ ;  /* 0x000000080d0d7224 */ /* 0x000fc800078e02ff */
[----:B------:R-:W-:-:S04]  /*0db0*/  IMAD.HI.U32 R13, R11, R13, R10 ;  /* 0x0000000d0b0d7227 */ /* 0x000fc800078e000a */
[----:B------:R-:W-:Y:S02]  /*0dc0*/  IMAD.MOV.U32 R11, RZ, RZ, R19 ;  /* 0x000000ffff0b7224 */ /* 0x000fe400078e0013 */
[----:B------:R-:W-:Y:S02]  /*0dd0*/  VIADD R19, R14, 0x400 ;  /* 0x000004000e137836 */ /* 0x000fe40000000000 */
[----:B------:R-:W-:-:S03]  /*0de0*/  IMAD.HI.U32 R20, R13, R11, RZ ;  /* 0x0000000b0d147227 */ /* 0x000fc600078e00ff */
[----:B------:R-:W-:Y:S01]  /*0df0*/  IABS R22, R19 ;  /* 0x0000001300167213 */ /* 0x000fe20000000000 */
[----:B------:R-:W-:Y:S01]  /*0e00*/  IMAD.HI.U32 R24, R13, R26, RZ ;  /* 0x0000001a0d187227 */ /* 0x000fe200078e00ff */
[----:B------:R-:W-:-:S03]  /*0e10*/  IADD3 R10, PT, PT, -R20, RZ, RZ ;  /* 0x000000ff140a7210 */ /* 0x000fc60007ffe1ff */
[----:B------:R-:W-:Y:S02]  /*0e20*/  IMAD.MOV.U32 R3, RZ, RZ, R22 ;  /* 0x000000ffff037224 */ /* 0x000fe400078e0016 */
[----:B------:R-:W-:Y:S01]  /*0e30*/  IMAD R11, R8, R10, R11 ;  /* 0x0000000a080b7224 */ /* 0x000fe200078e020b */
[----:B------:R-:W-:Y:S01]  /*0e40*/  LOP3.LUT R10, R14, R23, RZ, 0x3c, !PT ;  /* 0x000000170e0a7212 */ /* 0x000fe200078e3cff */
[----:B------:R-:W-:-:S03]  /*0e50*/  IMAD.HI.U32 R22, R13, R3, RZ ;  /* 0x000000030d167227 */ /* 0x000fc600078e00ff */
[----:B------:R-:W-:Y:S02]  /*0e60*/  ISETP.GT.U32.AND P2, PT, R12, R11, PT ;  /* 0x0000000b0c00720c */ /* 0x000fe40003f44070 */
[----:B------:R-:W-:Y:S02]  /*0e70*/  ISETP.GE.AND P3, PT, R10, RZ, PT ;  /* 0x000000ff0a00720c */ /* 0x000fe40003f66270 */
[----:B------:R-:W-:-:S05]  /*0e80*/  IADD3 R10, PT, PT, -R22, RZ, RZ ;  /* 0x000000ff160a7210 */ /* 0x000fca0007ffe1ff */
[----:B------:R-:W-:-:S04]  /*0e90*/  IMAD R3, R8, R10, R3 ;  /* 0x0000000a08037224 */ /* 0x000fc800078e0203 */
[----:B------:R-:W-:Y:S02]  /*0ea0*/  @!P2 IMAD.IADD R11, R11, 0x1, -R8 ;  /* 0x000000010b0ba824 */ /* 0x000fe400078e0a08 */
[----:B------:R-:W-:Y:S01]  /*0eb0*/  @!P3 IMAD.MOV R9, RZ, RZ, -R9 ;  /* 0x000000ffff09b224 */ /* 0x000fe200078e0a09 */
[----:B------:R-:W-:Y:S01]  /*0ec0*/  ISETP.GT.U32.AND P3, PT, R12, R3, PT ;  /* 0x000000030c00720c */ /* 0x000fe20003f64070 */
[----:B------:R-:W-:Y:S01]  /*0ed0*/  @!P2 VIADD R20, R20, 0x1 ;  /* 0x000000011414a836 */ /* 0x000fe20000000000 */
[----:B------:R-:W-:Y:S01]  /*0ee0*/  ISETP.GE.U32.AND P5, PT, R11, R12, PT ;  /* 0x0000000c0b00720c */ /* 0x000fe20003fa6070 */
[----:B------:R-:W-:Y:S01]  /*0ef0*/  IMAD.MOV R11, RZ, RZ, -R24 ;  /* 0x000000ffff0b7224 */ /* 0x000fe200078e0a18 */
[----:B------:R-:W-:Y:S02]  /*0f00*/  SEL R9, R25, R9, !P4 ;  /* 0x0000000919097207 */ /* 0x000fe40006000000 */
[----:B------:R-:W-:Y:S01]  /*0f10*/  P2R R10, PR, RZ, 0x20 ;  /* 0x00000020ff0a7803 */ /* 0x000fe20000000000 */
[----:B------:R-:W-:Y:S01]  /*0f20*/  IMAD R11, R8, R11, R26 ;  /* 0x0000000b080b7224 */ /* 0x000fe200078e021a */
[----:B------:R-:W-:-:S02]  /*0f30*/  IADD3 R26, PT, PT, -R23, RZ, RZ ;  /* 0x000000ff171a7210 */ /* 0x000fc40007ffe1ff */
[----:B------:R-:W-:Y:S02]  /*0f40*/  ISETP.NE.AND P4, PT, R10, RZ, PT ;  /* 0x000000ff0a00720c */ /* 0x000fe40003f85270 */
[----:B------:R-:W-:Y:S01]  /*0f50*/  ISETP.GT.U32.AND P5, PT, R12, R11, PT ;  /* 0x0000000b0c00720c */ /* 0x000fe20003fa4070 */
[C---:B------:R-:W-:Y:S01]  /*0f60*/  IMAD R10, R9.reuse, R26, R14 ;  /* 0x0000001a090a7224 */ /* 0x040fe200078e020e */
[----:B------:R-:W-:Y:S01]  /*0f70*/  SEL R9, R9, RZ, P0 ;  /* 0x000000ff09097207 */ /* 0x000fe20000000000 */
[----:B------:R-:W-:Y:S01]  /*0f80*/  @!P3 VIADD R22, R22, 0x1 ;  /* 0x000000011616b836 */ /* 0x000fe20000000000 */
[----:B------:R-:W-:Y:S01]  /*0f90*/  IADD3 R6, P2, PT, RZ, R6, RZ ;  /* 0x00000006ff067210 */ /* 0x000fe20007f5e0ff */
[----:B------:R-:W-:Y:S01]  /*0fa0*/  @!P3 IMAD.IADD R3, R3, 0x1, -R8 ;  /* 0x000000010303b824 */ /* 0x000fe200078e0a08 */
[----:B------:R-:W-:Y:S01]  /*0fb0*/  SEL R10, R10, RZ, P1 ;  /* 0x000000ff0a0a7207 */ /* 0x000fe20000800000 */
[----:B------:R-:W-:Y:S01]  /*0fc0*/  IMAD R9, R9, UR12, RZ ;  /* 0x0000000c09097c24 */ /* 0x000fe2000f8e02ff */
[----:B------:R-:W-:-:S03]  /*0fd0*/  IADD3.X R27, PT, PT, R0, R15, RZ, P2, !PT ;  /* 0x0000000f001b7210 */ /* 0x000fc600017fe4ff */
        /* <DEDUP_REMOVED lines=11> */
[-C--:B------:R-:W-:Y:S01]  /*1090*/  LOP3.LUT R31, R19, R23.reuse, RZ, 0x3c, !PT ;  /* 0x00000017131f7212 */ /* 0x080fe200078e3cff */
[----:B------:R-:W-:Y:S01]  /*10a0*/  @P3 VIADD R24, R24, 0x1 ;  /* 0x0000000118183836 */ /* 0x000fe20000000000 */
[----:B------:R-:W-:Y:S01]  /*10b0*/  IADD3 R29, P3, PT, RZ, R6, RZ ;  /* 0x00000006ff1d7210 */ /* 0x000fe20007f7e0ff */
[----:B------:R0:W2:Y:S03]  /*10c0*/  LDG.E R10, desc[UR10][R10.64] ;  /* 0x0000000a0a0a7981 */ /* 0x0000a6000c1e1900 */
[----:B------:R-:W-:Y:S01]  /*10d0*/  IADD3.X R34, PT, PT, R27, 0x200, RZ, P3, !PT ;  /* 0x000002001b227810 */ /* 0x000fe20001ffe4ff */
[----:B------:R1:W3:Y:S01]  /*10e0*/  LDG.E.U8 R3, desc[UR10][R8.64] ;  /* 0x0000000a08037981 */ /* 0x0002e2000c1e1100 */
[----:B------:R-:W-:Y:S01]  /*10f0*/  LOP3.LUT R23, R21, R23, RZ, 0x3c, !PT ;  /* 0x0000001715177212 */ /* 0x000fe200078e3cff */
[----:B------:R-:W-:Y:S01]  /*1100*/  @P4 VIADD R20, R20, 0x1 ;  /* 0x0000000114144836 */ /* 0x000fe20000000000 */
[----:B------:R-:W-:-:S02]  /*1110*/  SHF.R.S64 R32, R29, 0x1e, R34 ;  /* 0x0000001e1d207819 */ /* 0x000fc40000001022 */
[----:B------:R-:W-:Y:S02]  /*1120*/  ISETP.NE.AND P4, PT, R28, RZ, PT ;  /* 0x000000ff1c00720c */ /* 0x000fe40003f85270 */
[----:B0-----:R-:W-:Y:S02]  /*1130*/  P2R R11, PR, RZ, 0x20 ;  /* 0x00000020ff0b7803 */ /* 0x001fe40000000000 */
[----:B------:R-:W-:Y:S02]  /*1140*/  ISETP.GE.AND P5, PT, R23, RZ, PT ;  /* 0x000000ff1700720c */ /* 0x000fe40003fa6270 */
[----:B-1----:R-:W-:-:S04]  /*1150*/  IADD3 R8, P6, PT, R32, UR16, RZ ;  /* 0x0000001020087c10 */ /* 0x002fc8000ffde0ff */
[----:B------:R-:W-:Y:S02]  /*1160*/  LEA.HI.X.SX32 R9, R34, UR17, 0x2, P6 ;  /* 0x0000001122097c11 */ /* 0x000fe4000b0f16ff */
[----:B------:R-:W-:-:S05]  /*1170*/  ISETP.NE.AND P6, PT, R11, RZ, PT ;  /* 0x000000ff0b00720c */ /* 0x000fca0003fc5270 */
[----:B------:R-:W-:Y:S01]  /*1180*/  @!P5 IADD3 R24, PT, PT, -R24, RZ, RZ ;  /* 0x000000ff1818d210 */ /* 0x000fe20007ffe1ff */
[----:B------:R0:W4:Y:S01]  /*1190*/  LDG.E R28, desc[UR10][R8.64] ;  /* 0x0000000a081c7981 */ /* 0x000122000c1e1900 */
[----:B------:R-:W-:-:S06]  /*11a0*/  ISETP.GE.AND P5, PT, R30, RZ, PT ;  /* 0x000000ff1e00720c */ /* 0x000fcc0003fa6270 */
[----:B------:R-:W-:Y:S01]  /*11b0*/  @P6 VIADD R22, R22, 0x1 ;  /* 0x0000000116166836 */ /* 0x000fe20000000000 */
[----:B------:R-:W-:Y:S02]  /*11c0*/  ISETP.GE.AND P6, PT, R31, RZ, PT ;  /* 0x000000ff1f00720c */ /* 0x000fe40003fc6270 */
[----:B------:R-:W-:-:S04]  /*11d0*/  SEL R24, R25, R24, !P4 ;  /* 0x0000001819187207 */ /* 0x000fc80006000000 */
[----:B------:R-:W-:Y:S02]  /*11e0*/  @!P5 IMAD.MOV R20, RZ, RZ, -R20 ;  /* 0x000000ffff14d224 */ /* 0x000fe400078e0a14 */
[C---:B------:R-:W-:Y:S01]  /*11f0*/  IMAD R21, R24.reuse, R26, R21 ;  /* 0x0000001a18157224 */ /* 0x040fe200078e0215 */
[----:B------:R-:W-:Y:S02]  /*1200*/  SEL R24, R24, RZ, P0 ;  /* 0x000000ff18187207 */ /* 0x000fe40000000000 */
[----:B------:R-:W-:Y:S02]  /*1210*/  SEL R11, R25, R20, !P4 ;  /* 0x00000014190b7207 */ /* 0x000fe40006000000 */
[----:B------:R-:W-:Y:S01]  /*1220*/  @!P6 IMAD.MOV R22, RZ, RZ, -R22 ;  /* 0x000000ffff16e224 */ /* 0x000fe200078e0a16 */
[----:B------:R-:W-:Y:S01]  /*1230*/  SEL R21, R21, RZ, P1 ;  /* 0x000000ff15157207 */ /* 0x000fe20000800000 */
[----:B------:R-:W-:Y:S02]  /*1240*/  IMAD R24, R24, UR12, RZ ;  /* 0x0000000c18187c24 */ /* 0x000fe4000f8e02ff */
[----:B------:R-:W-:Y:S01]  /*1250*/  IMAD R18, R11, R26, R18 ;  /* 0x0000001a0b127224 */ /* 0x000fe200078e0212 */
[----:B------:R-:W-:-:S02]  /*1260*/  SEL R22, R25, R22, !P4 ;  /* 0x0000001619167207 */ /* 0x000fc40006000000 */
[----:B------:R-:W-:Y:S01]  /*1270*/  SEL R11, R11, RZ, P0 ;  /* 0x000000ff0b0b7207 */ /* 0x000fe20000000000 */
[----:B------:R-:W-:Y:S01]  /*1280*/  IMAD R21, R21, UR13, R24 ;  /* 0x0000000d15157c24 */ /* 0x000fe2000f8e0218 */
[----:B------:R-:W-:Y:S01]  /*1290*/  SEL R18, R18, RZ, P1 ;  /* 0x000000ff12127207 */ /* 0x000fe20000800000 */
[C---:B------:R-:W-:Y:S01]  /*12a0*/  IMAD R19, R22.reuse, R26, R19 ;  /* 0x0000001a16137224 */ /* 0x040fe200078e0213 */
[----:B------:R-:W-:Y:S01]  /*12b0*/  SEL R22, R22, RZ, P0 ;  /* 0x000000ff16167207 */ /* 0x000fe20000000000 */
[----:B------:R-:W-:Y:S01]  /*12c0*/  IMAD R11, R11, UR12, RZ ;  /* 0x0000000c0b0b7c24 */ /* 0x000fe2000f8e02ff */
[----:B------:R-:W-:Y:S02]  /*12d0*/  IADD3 R24, P4, PT, R21, UR18, RZ ;  /* 0x0000001215187c10 */ /* 0x000fe4000ff9e0ff */
[----:B------:R-:W-:Y:S01]  /*12e0*/  SEL R19, R19, RZ, P1 ;  /* 0x000000ff13137207 */ /* 0x000fe20000800000 */
[----:B------:R-:W-:Y:S01]  /*12f0*/  IMAD R22, R22, UR12, RZ ;  /* 0x0000000c16167c24 */ /* 0x000fe2000f8e02ff */
[----:B------:R-:W-:Y:S01]  /*1300*/  IADD3.X R32, PT, PT, R27, 0x400, RZ, P3, !PT ;  /* 0x000004001b207810 */ /* 0x000fe20001ffe4ff */
[----:B------:R-:W-:Y:S01]  /*1310*/  IMAD R11, R18, UR13, R11 ;  /* 0x0000000d120b7c24 */ /* 0x000fe2000f8e020b */
[----:B------:R-:W-:Y:S01]  /*1320*/  LEA.HI.X.SX32 R25, R21, UR19, 0x1, P4 ;  /* 0x0000001315197c11 */ /* 0x000fe2000a0f0eff */
[----:B------:R-:W-:Y:S01]  /*1330*/  IMAD R21, R19, UR13, R22 ;  /* 0x0000000d13157c24 */ /* 0x000fe2000f8e0216 */
[----:B------:R-:W-:-:S02]  /*1340*/  IADD3.X R30, PT, PT, R27, 0x600, RZ, P3, !PT ;  /* 0x000006001b1e7810 */ /* 0x000fc40001ffe4ff */
[----:B------:R-:W-:Y:S01]  /*1350*/  SHF.R.S64 R18, R29, 0x1e, R32 ;  /* 0x0000001e1d127819 */ /* 0x000fe20000001020 */
[----:B------:R1:W5:Y:S01]  /*1360*/  LDG.E.U8 R26, desc[UR10][R24.64] ;  /* 0x0000000a181a7981 */ /* 0x000362000c1e1100 */
[----:B0-----:R-:W-:Y:S02]  /*1370*/  IADD3 R8, P3, PT, R11, UR18, RZ ;  /* 0x000000120b087c10 */ /* 0x001fe4000ff7e0ff */
[----:B------:R-:W-:Y:S02]  /*1380*/  IADD3 R18, P4, PT, R18, UR16, RZ ;  /* 0x0000001012127c10 */ /* 0x000fe4000ff9e0ff */
[----:B------:R-:W-:Y:S02]  /*1390*/  IADD3 R20, P5, PT, R21, UR18, RZ ;  /* 0x0000001215147c10 */ /* 0x000fe4000ffbe0ff */
[----:B------:R-:W-:Y:S02]  /*13a0*/  LEA.HI.X.SX32 R9, R11, UR19, 0x1, P3 ;  /* 0x000000130b097c11 */ /* 0x000fe400098f0eff */
[----:B------:R-:W-:Y:S01]  /*13b0*/  LEA.HI.X.SX32 R19, R32, UR17, 0x2, P4 ;  /* 0x0000001120137c11 */ /* 0x000fe2000a0f16ff */
[----:B-1----:R-:W2:Y:S01]  /*13c0*/  LDC.64 R24, c[0x0][0x3d0] ;  /* 0x0000f400ff187b82 */ /* 0x002ea20000000a00 */
[----:B------:R-:W-:Y:S01]  /*13d0*/  LEA.HI.X.SX32 R21, R21, UR19, 0x1, P5 ;  /* 0x0000001315157c11 */ /* 0x000fe2000a8f0eff */
[----:B------:R-:W5:Y:S01]  /*13e0*/  LDG.E.U8 R8, desc[UR10][R8.64] ;  /* 0x0000000a08087981 */ /* 0x000f62000c1e1100 */
[----:B------:R-:W-:-:S03]  /*13f0*/  SHF.R.S64 R22, R29, 0x1e, R30 ;  /* 0x0000001e1d167819 */ /* 0x000fc6000000101e */
[----:B------:R-:W5:Y:S04]  /*1400*/  LDG.E R18, desc[UR10][R18.64] ;  /* 0x0000000a12127981 */ /* 0x000f68000c1e1900 */
        /* <DEDUP_REMOVED lines=15> */
[----:B------:R-:W-:Y:S01]  /*1500*/  ISETP.NE.AND P3, PT, R20, RZ, PT ;  /* 0x000000ff1400720c */ /* 0x000fe20003f65270 */
[----:B------:R-:W-:-:S03]  /*1510*/  VIADD R20, R16, 0x400 ;  /* 0x0000040010147836 */ /* 0x000fc60000000000 */
        /* <DEDUP_REMOVED lines=14> */
.L_x_19181:
[----:B------:R-:W-:Y:S05]  /*1600*/  BSYNC.RECONVERGENT B0 ;  /* 0x0000000000007941 */ /* 0x000fea0003800200 */
.L_x_19180:
        /* <DEDUP_REMOVED lines=13> */
[----:B-1----:R-:W-:-:S05]  /*16e0*/  @!P3 FMNMX R7, R7, R0, !PT ;  /* 0x000000000707b209 */ /* 0x002fca0007800000 */
        /* <DEDUP_REMOVED lines=15> */
.L_x_19186:
[----:B------:R-:W-:Y:S05]  /*17e0*/  BSYNC.RECONVERGENT B0 ;  /* 0x0000000000007941 */ /* 0x000fea0003800200 */
.L_x_19185:
        /* <DEDUP_REMOVED lines=8> */
[----:B-1----:R-:W1:Y:S04]  /*1870*/  LDS.128 R8, [UR5+0x10] ;  /* 0x00001005ff087984 */ /* 0x002e680008000c00 */
[----:B------:R-:W3:Y:S04]  /*1880*/  LDS.128 R12, [UR5+0x20] ;  /* 0x00002005ff0c7984 */ /* 0x000ee80008000c00 */
[----:B------:R-:W4:Y:S04]  /*1890*/  LDS.128 R16, [UR5+0x30] ;  /* 0x00003005ff107984 */ /* 0x000f280008000c00 */
[----:B------:R-:W5:Y:S01]  /*18a0*/  LDS.128 R20, [UR5+0x40] ;  /* 0x00004005ff147984 */ /* 0x000f620008000c00 */
[----:B-1----:R-:W-:-:S04]  /*18b0*/  FMNMX3 R9, R0, R9, R10, !PT ;  /* 0x0000000900097276 */ /* 0x002fc8000780000a */
[----:B---3--:R-:W-:-:S04]  /*18c0*/  FMNMX3 R9, R9, R11, R12, !PT ;  /* 0x0000000b09097276 */ /* 0x008fc8000780000c */
[----:B------:R-:W-:-:S04]  /*18d0*/  FMNMX3 R9, R9, R13, R14, !PT ;  /* 0x0000000d09097276 */ /* 0x000fc8000780000e */
[----:B----4-:R-:W-:-:S04]  /*18e0*/  FMNMX3 R9, R9, R15, R16, !PT ;  /* 0x0000000f09097276 */ /* 0x010fc80007800010 */
[----:B------:R-:W-:-:S04]  /*18f0*/  FMNMX3 R9, R9, R17, R18, !PT ;  /* 0x0000001109097276 */ /* 0x000fc80007800012 */
[----:B-----5:R-:W-:-:S04]  /*1900*/  FMNMX3 R9, R9, R19, R20, !PT ;  /* 0x0000001309097276 */ /* 0x020fc80007800014 */
[----:B------:R-:W-:-:S04]  /*1910*/  FMNMX3 R22, R9, R21, R22, !PT ;  /* 0x0000001509167276 */ /* 0x000fc80007800016 */
[----:B------:R-:W-:-:S05]  /*1920*/  FMNMX R22, R22, R23, !PT ;  /* 0x0000001716167209 */ /* 0x000fca0007800000 */
[----:B------:R3:W-:Y:S02]  /*1930*/  STS [UR5+0x54], R22 ;  /* 0x00005416ff007988 */ /* 0x0007e40008000805 */
.L_x_19188:
[----:B------:R-:W-:Y:S05]  /*1940*/  BSYNC.RECONVERGENT B0 ;  /* 0x0000000000007941 */ /* 0x000fea0003800200 */
.L_x_19187:
[----:B------:R-:W4:Y:S01]  /*1950*/  S2UR UR7, SR_CgaCtaId ;  /* 0x00000000000779c3 */ /* 0x000f220000008800 */
[----:B------:R-:W5:Y:S01]  /*1960*/  LDCU UR8, c[0x0][0x3f4] ;  /* 0x00007e80ff0877ac */ /* 0x000f620008000800 */
[----:B------:R-:W0:Y:S01]  /*1970*/  S2R R8, SR_CgaCtaId ;  /* 0x0000000000087919 */ /* 0x000e220000008800 */
[C---:B------:R-:W-:Y:S01]  /*1980*/  ISETP.GE.U32.AND P0, PT, R2.reuse, R3, PT ;  /* 0x000000030200720c */ /* 0x040fe20003f06070 */
[----:B------:R-:W-:Y:S01]  /*1990*/  BSSY.RECONVERGENT B0, `(.L_x_19189) ;  /* 0x0000085000007945 */ /* 0x000fe20003800200 */
[----:B------:R-:W-:Y:S01]  /*19a0*/  UMOV UR5, 0x400 ;  /* 0x0000040000057882 */ /* 0x000fe20000000000 */
[----:B-1----:R-:W-:Y:S01]  /*19b0*/  MOV R9, 0x400 ;  /* 0x0000040000097802 */ /* 0x002fe20000000f00 */
[----:B------:R-:W-:Y:S01]  /*19c0*/  UIADD3 UR5, UPT, UPT, UR5, 0xb0, URZ ;  /* 0x000000b005057890 */ /* 0x000fe2000fffe0ff */
[C---:B------:R-:W-:Y:S01]  /*19d0*/  VIADD R21, R2.reuse, 0x200 ;  /* 0x0000020002157836 */ /* 0x040fe20000000000 */
[C---:B------:R-:W-:Y:S01]  /*19e0*/  IADD3 R6, PT, PT, R2.reuse, 0x600, RZ ;  /* 0x0000060002067810 */ /* 0x040fe20007ffe0ff */
[----:B------:R-:W-:Y:S01]  /*19f0*/  IMAD.MOV.U32 R15, RZ, RZ, RZ ;  /* 0x000000ffff0f7224 */ /* 0x000fe200078e00ff */
[----:B------:R-:W-:Y:S01]  /*1a00*/  LOP3.LUT R20, R2, 0x400, RZ, 0xfc, !PT ;  /* 0x0000040002147812 */ /* 0x000fe200078efcff */
[----:B------:R-:W-:Y:S01]  /*1a10*/  BAR.SYNC.DEFER_BLOCKING 0x0 ;  /* 0x0000000000007b1d */ /* 0x000fe20000010000 */
[----:B-----5:R-:W-:Y:S01]  /*1a20*/  ISETP.GE.AND.EX P0, PT, RZ, UR8, PT, P0 ;  /* 0x00000008ff007c0c */ /* 0x020fe2000bf06300 */
[----:B----4-:R-:W-:-:S06]  /*1a30*/  ULEA UR5, UR7, UR5, 0x18 ;  /* 0x0000000507057291 */ /* 0x010fcc000f8ec0ff */
[----:B--2---:R-:W-:Y:S02]  /*1a40*/  LEA R7, R2, UR5, 0x2 ;  /* 0x0000000502077c11 */ /* 0x004fe4000f8e10ff */
[----:B0-----:R-:W-:-:S04]  /*1a50*/  LEA R0, R8, R9, 0x18 ;  /* 0x0000000908007211 */ /* 0x001fc800078ec0ff */
[----:B------:R-:W-:Y:S05]  /*1a60*/  @P0 BRA `(.L_x_19190) ;  /* 0x0000000400dc0947 */ /* 0x000fea0003800000 */
[----:B------:R-:W0:Y:S01]  /*1a70*/  LDCU UR5, c[0x0][0x3f0] ;  /* 0x00007e00ff0577ac */ /* 0x000e220008000800 */
[----:B------:R1:W2:Y:S01]  /*1a80*/  LDS R10, [R0+0x54] ;  /* 0x00005400000a7984 */ /* 0x0002a20000000800 */
        /* <DEDUP_REMOVED lines=8> */
[----:B-12---:R-:W-:Y:S05]  /*1b10*/  @!P0 BRA `(.L_x_19192) ;  /* 0x0000000000bc8947 */ /* 0x006fea0003800000 */
[----:B------:R-:W0:Y:S01]  /*1b20*/  LDS R15, [R7] ;  /* 0x00000000070f7984 */ /* 0x000e220000000800 */
[----:B------:R-:W-:Y:S02]  /*1b30*/  HFMA2 R11, -RZ, RZ, 0.96630859375, -0.0022525787353515625 ;  /* 0x3bbb989dff0b7431 */ /* 0x000fe400000001ff */
[----:B------:R-:W-:Y:S01]  /*1b40*/  IMAD.MOV.U32 R14, RZ, RZ, 0x437c0000 ;  /* 0x437c0000ff0e7424 */ /* 0x000fe200078e00ff */
        /* <DEDUP_REMOVED lines=39> */
[----:B------:R-:W-:-:S03]  /*1dc0*/  IMAD.MOV.U32 R16, RZ, RZ, R6 ;  /* 0x000000ffff107224 */ /* 0x000fc600078e0006 */
[----:B------:R-:W0:Y:S02]  /*1dd0*/  MUFU.EX2 R14, R13 ;  /* 0x0000000d000e7308 */ /* 0x000e240000000800 */
[----:B0-----:R-:W-:-:S04]  /*1de0*/  FMUL R14, R11, R14 ;  /* 0x0000000e0b0e7220 */ /* 0x001fc80000400000 */
[----:B------:R-:W-:Y:S01]  /*1df0*/  FADD R15, R15, R14 ;  /* 0x0000000e0f0f7221 */ /* 0x000fe20000000000 */
[----:B------:R2:W-:Y:S06]  /*1e00*/  STS [R7+0x1000], R14 ;  /* 0x0010000e07007388 */ /* 0x0005ec0000000800 */
.L_x_19192:
[----:B------:R-:W-:Y:S05]  /*1e10*/  BSYNC.RECONVERGENT B1 ;  /* 0x0000000000017941 */ /* 0x000fea0003800200 */
.L_x_19191:
[----:B------:R-:W-:-:S04]  /*1e20*/  ISETP.GE.U32.AND P0, PT, R12, 0x600, PT ;  /* 0x000006000c00780c */ /* 0x000fc80003f06070 */
[----:B------:R-:W-:-:S13]  /*1e30*/  ISETP.GE.U32.AND.EX P0, PT, R5, RZ, PT, P0 ;  /* 0x000000ff0500720c */ /* 0x000fda0003f06100 */
[----:B------:R-:W-:Y:S05]  /*1e40*/  @!P0 BRA `(.L_x_19190) ;  /* 0x0000000000e48947 */ /* 0x000fea0003800000 */
[----:B------:R-:W-:-:S05]  /*1e50*/  VIADD R11, R9, 0xb0 ;  /* 0x000000b0090b7836 */ /* 0x000fca0000000000 */
[----:B------:R-:W-:-:S07]  /*1e60*/  LEA R11, R8, R11, 0x18 ;  /* 0x0000000b080b7211 */ /* 0x000fce00078ec0ff */
.L_x_19193:
[C---:B----4-:R-:W-:Y:S01]  /*1e70*/  IMAD R12, R16.reuse, 0x4, R11 ;  /* 0x00000004100c7824 */ /* 0x050fe200078e020b */
[----:B------:R-:W-:Y:S01]  /*1e80*/  MOV R26, 0x3bbb989d ;  /* 0x3bbb989d001a7802 */ /* 0x000fe20000000f00 */
[----:B01----:R-:W-:Y:S02]  /*1e90*/  IMAD.MOV.U32 R18, RZ, RZ, 0x437c0000 ;  /* 0x437c0000ff127424 */ /* 0x003fe400078e00ff */
[----:B------:R-:W-:Y:S01]  /*1ea0*/  VIADD R16, R16, 0x800 ;  /* 0x0000080010107836 */ /* 0x000fe20000000000 */
[----:B------:R-:W0:Y:S04]  /*1eb0*/  LDS R13, [R12] ;  /* 0x000000000c0d7984 */ /* 0x000e280000000800 */
[----:B------:R-:W1:Y:S01]  /*1ec0*/  LDS R19, [R12+0x800] ;  /* 0x000800000c137984 */ /* 0x000e620000000800 */
[----:B------:R-:W-:-:S03]  /*1ed0*/  ISETP.GE.U32.AND P0, PT, R16, R3, PT ;  /* 0x000000031000720c */ /* 0x000fc60003f06070 */
[----:B------:R-:W4:Y:S01]  /*1ee0*/  LDS R25, [R12+0x1000] ;  /* 0x001000000c197984 */ /* 0x000f220000000800 */
[----:B------:R-:W-:-:S03]  /*1ef0*/  ISETP.GE.U32.AND.EX P0, PT, RZ, UR8, PT, P0 ;  /* 0x00000008ff007c0c */ /* 0x000fc6000bf06100 */
[----:B------:R-:W5:Y:S01]  /*1f00*/  LDS R27, [R12+0x1800] ;  /* 0x001800000c1b7984 */ /* 0x000f620000000800 */
[----:B0-----:R-:W-:-:S04]  /*1f10*/  FADD R17, -R10, R13 ;  /* 0x0000000d0a117221 */ /* 0x001fc80000000100 */
[----:B------:R-:W-:Y:S01]  /*1f20*/  FFMA.SAT R13, R17, R26, 0.5 ;  /* 0x3f000000110d7423 */ /* 0x000fe2000000201a */
[----:B-1----:R-:W-:-:S03]  /*1f30*/  FADD R19, -R10, R19 ;  /* 0x000000130a137221 */ /* 0x002fc60000000100 */
[----:B------:R-:W-:Y:S01]  /*1f40*/  FFMA.RM R13, R13, R18, 12582913 ;  /* 0x4b4000010d0d7423 */ /* 0x000fe20000004012 */
[----:B------:R-:W-:Y:S01]  /*1f50*/  FFMA.SAT R23, R19, R26, 0.5 ;  /* 0x3f00000013177423 */ /* 0x000fe2000000201a */
[C---:B----4-:R-:W-:Y:S02]  /*1f60*/  FADD R25, -R10.reuse, R25 ;  /* 0x000000190a197221 */ /* 0x050fe40000000100 */
[C---:B--2---:R-:W-:Y:S01]  /*1f70*/  FADD R14, R13.reuse, -12583039 ;  /* 0xcb40007f0d0e7421 */ /* 0x044fe20000000000 */
[----:B-----5:R-:W-:Y:S01]  /*1f80*/  FADD R27, -R10, R27 ;  /* 0x0000001b0a1b7221 */ /* 0x020fe20000000100 */
[----:B------:R-:W-:Y:S02]  /*1f90*/  IMAD.SHL.U32 R13, R13, 0x800000, RZ ;  /* 0x008000000d0d7824 */ /* 0x000fe400078e00ff */
[----:B---3--:R-:W-:Y:S01]  /*1fa0*/  FFMA R22, R17, 1.4426950216293334961, -R14 ;  /* 0x3fb8aa3b11167823 */ /* 0x008fe2000000080e */
        /* <DEDUP_REMOVED lines=16> */
[----:B------:R-:W-:Y:S02]  /*20b0*/  SHF.L.U32 R23, R23, 0x17, RZ ;  /* 0x0000001717177819 */ /* 0x000fe400000006ff */
        /* <DEDUP_REMOVED lines=18> */
.L_x_19190:
[----:B------:R-:W-:Y:S05]  /*21e0*/  BSYNC.RECONVERGENT B0 ;  /* 0x0000000000007941 */ /* 0x000fea0003800200 */
.L_x_19189:
[----:B----4-:R-:W-:Y:S01]  /*21f0*/  IMAD.MOV.U32 R23, RZ, RZ, R15 ;  /* 0x000000ffff177224 */ /* 0x010fe200078e000f */
[----:B------:R-:W-:Y:S01]  /*2200*/  @P6 SHF.R.U32.HI R11, RZ, 0x3, R2 ;  /* 0x00000003ff0b6819 */ /* 0x000fe20000011602 */
[----:B------:R-:W-:Y:S01]  /*2210*/  @P6 VIADD R9, R9, 0x58 ;  /* 0x0000005809096836 */ /* 0x000fe20000000000 */
[----:B------:R-:W-:Y:S01]  /*2220*/  ISETP.NE.AND P0, PT, R2, RZ, PT ;  /* 0x000000ff0200720c */ /* 0x000fe20003f05270 */
[----:B------:R-:W-:Y:S01]  /*2230*/  BSSY.RECONVERGENT B0, `(.L_x_19194) ;  /* 0x0000026000007945 */ /* 0x000fe20003800200 */
[----:B------:R-:W4:Y:S02]  /*2240*/  SHFL.DOWN PT, R10, R23, 0x1, 0x1f ;  /* 0x08201f00170a7f89 */ /* 0x000f2400000e0000 */
[----:B------:R-:W-:Y:S02]  /*2250*/  @P6 LEA R9, R8, R9, 0x18 ;  /* 0x0000000908096211 */ /* 0x000fe400078ec0ff */
[----:B------:R-:W-:-:S05]  /*2260*/  @P6 LOP3.LUT R8, R11, 0x7c, RZ, 0xc0, !PT ;  /* 0x0000007c0b086812 */ /* 0x000fca00078ec0ff */
[----:B------:R-:W-:Y:S02]  /*2270*/  @P6 IMAD.IADD R9, R8, 0x1, R9 ;  /* 0x0000000108096824 */ /* 0x000fe400078e0209 */
        /* <DEDUP_REMOVED lines=9> */
[----:B------:R4:W-:Y:S01]  /*2310*/  @P6 STS [R9+0x10], R23 ;  /* 0x0000101709006388 */ /* 0x0009e20000000800 */
[----:B------:R-:W-:Y:S06]  /*2320*/  BAR.SYNC.DEFER_BLOCKING 0x0 ;  /* 0x0000000000007b1d */ /* 0x000fec0000010000 */
[----:B------:R-:W-:Y:S05]  /*2330*/  @P0 BRA `(.L_x_19195) ;  /* 0x0000000000540947 */ /* 0x000fea0003800000 */
[----:B---3--:R-:W3:Y:S04]  /*2340*/  LDS R22, [R0+0x6c] ;  /* 0x00006c0000167984 */ /* 0x008ee80000000800 */
[----:B----4-:R-:W4:Y:S04]  /*2350*/  LDS.128 R8, [R0+0x70] ;  /* 0x0000700000087984 */ /* 0x010f280000000c00 */
[----:B--2---:R-:W2:Y:S04]  /*2360*/  LDS.128 R12, [R0+0x80] ;  /* 0x00008000000c7984 */ /* 0x004ea80000000c00 */
[----:B01----:R-:W0:Y:S01]  /*2370*/  LDS.128 R16, [R0+0x90] ;  /* 0x0000900000107984 */ /* 0x003e220000000c00 */
[----:B---3--:R-:W-:-:S04]  /*2380*/  FADD R23, R23, R22 ;  /* 0x0000001617177221 */ /* 0x008fc80000000000 */
[----:B----4-:R-:W-:-:S04]  /*2390*/  FADD R8, R23, R8 ;  /* 0x0000000817087221 */ /* 0x010fc80000000000 */
[----:B------:R-:W-:-:S04]  /*23a0*/  FADD R9, R8, R9 ;  /* 0x0000000908097221 */ /* 0x000fc80000000000 */
[----:B------:R-:W-:Y:S02]  /*23b0*/  FADD R10, R9, R10 ;  /* 0x0000000a090a7221 */ /* 0x000fe40000000000 */
[----:B------:R-:W1:Y:S02]  /*23c0*/  LDS.64 R8, [R0+0xa0] ;  /* 0x0000a00000087984 */ /* 0x000e640000000a00 */
        /* <DEDUP_REMOVED lines=12> */
.L_x_19195:
[----:B------:R-:W-:Y:S05]  /*2490*/  BSYNC.RECONVERGENT B0 ;  /* 0x0000000000007941 */ /* 0x000fea0003800200 */
.L_x_19194:
[----:B------:R-:W-:Y:S01]  /*24a0*/  BAR.SYNC.DEFER_BLOCKING 0x0 ;  /* 0x0000000000007b1d */ /* 0x000fe20000010000 */
[----:B------:R-:W-:-:S05]  /*24b0*/  ISETP.GE.AND P0, PT, R2, R3, PT ;  /* 0x000000030200720c */ /* 0x000fca0003f06270 */
[----:B------:R-:W0:Y:S01]  /*24c0*/  LDCU UR14, c[0x0][0x3f0] ;  /* 0x00007e00ff0e77ac */ /* 0x000e220008000800 */
[----:B------:R-:W-:Y:S01]  /*24d0*/  BSSY.RECONVERGENT B0, `(.L_x_19196) ;  /* 0x000009b000007945 */ /* 0x000fe20003800200 */
[----:B------:R-:W0:Y:S06]  /*24e0*/  LDCU.64 UR12, c[0x0][0x3d8] ;  /* 0x00007b00ff0c77ac */ /* 0x000e2c0008000a00 */
[----:B------:R-:W-:Y:S05]  /*24f0*/  @P0 BRA `(.L_x_19197) ;  /* 0x0000000800600947 */ /* 0x000fea0003800000 */
[----:B------:R0:W0:Y:S01]  /*2500*/  LDS R3, [R0+0xac] ;  /* 0x0000ac0000037984 */ /* 0x0000220000000800 */
[----:B------:R-:W-:Y:S01]  /*2510*/  LEA.HI R11, R4, 0x1, RZ, 0x17 ;  /* 0x00000001040b7811 */ /* 0x000fe200078fb8ff */
[----:B------:R-:W-:Y:S01]  /*2520*/  BSSY.RECONVERGENT B1, `(.L_x_19198) ;  /* 0x0000044000017945 */ /* 0x000fe20003800200 */
[----:B------:R-:W-:Y:S02]  /*2530*/  MOV R10, R2 ;  /* 0x00000002000a7202 */ /* 0x000fe40000000f00 */
[----:B------:R-:W-:-:S04]  /*2540*/  LOP3.LUT R11, R11, 0x3, RZ, 0xc0, !PT ;  /* 0x000000030b0b7812 */ /* 0x000fc800078ec0ff */
[----:B------:R-:W-:-:S13]  /*2550*/  ISETP.NE.AND P0, PT, R11, RZ, PT ;  /* 0x000000ff0b00720c */ /* 0x000fda0003f05270 */
[----:B------:R-:W-:Y:S05]  /*2560*/  @!P0 BRA `(.L_x_19199) ;  /* 0x0000000000fc8947 */ /* 0x000fea0003800000 */
[----:B0-----:R-:W0:Y:S01]  /*2570*/  LDS R0, [R7] ;  /* 0x0000000007007984 */ /* 0x001e220000000800 */
[----:B------:R-:W4:Y:S01]  /*2580*/  MUFU.RCP R8, R3 ;  /* 0x0000000300087308 */ /* 0x000f220000001000 */
[----:B------:R-:W-:Y:S01]  /*2590*/  BSSY.RECONVERGENT B2, `(.L_x_19200) ;  /* 0x000000a000027945 */ /* 0x000fe20003800200 */
[----:B----4-:R-:W-:-:S04]  /*25a0*/  FFMA R9, -R3, R8, 1 ;  /* 0x3f80000003097423 */ /* 0x010fc80000000108 */
[----:B------:R-:W-:Y:S02]  /*25b0*/  FFMA R9, R8, R9, R8 ;  /* 0x0000000908097223 */ /* 0x000fe40000000008 */
[----:B0-----:R-:W0:Y:S02]  /*25c0*/  FCHK P0, R0, R3 ;  /* 0x0000000300007302 */ /* 0x001e240000000000 */
[----:B------:R-:W-:-:S04]  /*25d0*/  FFMA R8, R0, R9, RZ ;  /* 0x0000000900087223 */ /* 0x000fc800000000ff */
[----:B------:R-:W-:-:S04]  /*25e0*/  FFMA R10, -R3, R8, R0 ;  /* 0x00000008030a7223 */ /* 0x000fc80000000100 */
[----:B------:R-:W-:Y:S01]  /*25f0*/  FFMA R15, R9, R10, R8 ;  /* 0x0000000a090f7223 */ /* 0x000fe20000000008 */
[----:B0-----:R-:W-:Y:S06]  /*2600*/  @!P0 BRA `(.L_x_19201) ;  /* 0x0000000000088947 */ /* 0x001fec0003800000 */
[----:B------:R-:W-:-:S07]  /*2610*/  MOV R12, 0x2630 ;  /* 0x00002630000c7802 */ /* 0x000fce0000000f00 */
[----:B-123--:R-:W-:Y:S05]  /*2620*/  CALL.REL.NOINC `($__internal_311_$__cuda_sm3x_div_rn_noftz_f32_slowpath) ;  /* 0x0000000800387944 */ /* 0x00efea0003c00000 */
.L_x_19201:
[----:B------:R-:W-:Y:S05]  /*2630*/  BSYNC.RECONVERGENT B2 ;  /* 0x0000000000027941 */ /* 0x000fea0003800200 */
.L_x_19200:
[----:B------:R-:W0:Y:S01]  /*2640*/  LDC.64 R16, c[0x0][0x3e0] ;  /* 0x0000f800ff107b82 */ /* 0x000e220000000a00 */
[----:B------:R-:W4:Y:S01]  /*2650*/  LDCU.64 UR8, c[0x0][0x3d8] ;  /* 0x00007b00ff0877ac */ /* 0x000f220008000a00 */
[----:B------:R-:W-:Y:S02]  /*2660*/  IMAD.MOV.U32 R8, RZ, RZ, R2 ;  /* 0x000000ffff087224 */ /* 0x000fe400078e0002 */
[----:B------:R-:W-:Y:S02]  /*2670*/  IMAD.MOV.U32 R9, RZ, RZ, RZ ;  /* 0x000000ffff097224 */ /* 0x000fe400078e00ff */
[----:B------:R-:W-:Y:S02]  /*2680*/  IMAD.MOV.U32 R10, RZ, RZ, R21 ;  /* 0x000000ffff0a7224 */ /* 0x000fe400078e0015 */
[C---:B0-----:R-:W-:Y:S02]  /*2690*/  IMAD R0, R16.reuse, UR4, RZ ;  /* 0x0000000410007c24 */ /* 0x041fe4000f8e02ff */
[----:B------:R-:W-:-:S04]  /*26a0*/  IMAD.WIDE.U32 R12, R16, UR6, R8 ;  /* 0x00000006100c7c25 */ /* 0x000fc8000f8e0008 */
[----:B------:R-:W-:Y:S01]  /*26b0*/  IMAD R9, R17, UR6, R0 ;  /* 0x0000000611097c24 */ /* 0x000fe2000f8e0200 */
[----:B----4-:R-:W-:-:S03]  /*26c0*/  LEA R8, P0, R12, UR8, 0x2 ;  /* 0x000000080c087c11 */ /* 0x010fc6000f8010ff */
[----:B------:R-:W-:-:S05]  /*26d0*/  IMAD.IADD R9, R13, 0x1, R9 ;  /* 0x000000010d097824 */ /* 0x000fca00078e0209 */
[----:B------:R-:W-:Y:S02]  /*26e0*/  LEA.HI.X R9, R12, UR9, R9, 0x2, P0 ;  /* 0x000000090c097c11 */ /* 0x000fe400080f1409 */
[----:B------:R-:W-:-:S03]  /*26f0*/  ISETP.NE.AND P0, PT, R11, 0x1, PT ;  /* 0x000000010b00780c */ /* 0x000fc60003f05270 */
[----:B------:R0:W-:Y:S10]  /*2700*/  STG.E desc[UR10][R8.64], R15 ;  /* 0x0000000f08007986 */ /* 0x0001f4000c10190a */
[----:B------:R-:W-:Y:S05]  /*2710*/  @!P0 BRA `(.L_x_19199) ;  /* 0x0000000000908947 */ /* 0x000fea0003800000 */
[----:B------:R-:W4:Y:S01]  /*2720*/  LDS R10, [R7+0x800] ;  /* 0x00080000070a7984 */ /* 0x000f220000000800 */
[----:B------:R-:W5:Y:S01]  /*2730*/  MUFU.RCP R0, R3 ;  /* 0x0000000300007308 */ /* 0x000f620000001000 */
[----:B------:R-:W-:Y:S01]  /*2740*/  BSSY.RECONVERGENT B2, `(.L_x_19202) ;  /* 0x000000d000027945 */ /* 0x000fe20003800200 */
[----:B------:R-:W-:Y:S01]  /*2750*/  ISETP.NE.AND P2, PT, R11, 0x2, PT ;  /* 0x000000020b00780c */ /* 0x000fe20003f45270 */
[----:B-----5:R-:W-:-:S04]  /*2760*/  FFMA R13, -R3, R0, 1 ;  /* 0x3f800000030d7423 */ /* 0x020fc80000000100 */
[----:B------:R-:W-:Y:S01]  /*2770*/  FFMA R0, R0, R13, R0 ;  /* 0x0000000d00007223 */ /* 0x000fe20000000000 */
[----:B----4-:R-:W4:Y:S03]  /*2780*/  FCHK P0, R10, R3 ;  /* 0x000000030a007302 */ /* 0x010f260000000000 */
[----:B------:R-:W-:-:S04]  /*2790*/  FFMA R13, R0, R10, RZ ;  /* 0x0000000a000d7223 */ /* 0x000fc800000000ff */
[----:B------:R-:W-:-:S04]  /*27a0*/  FFMA R12, -R3, R13, R10 ;  /* 0x0000000d030c7223 */ /* 0x000fc8000000010a */
[----:B------:R-:W-:Y:S01]  /*27b0*/  FFMA R13, R0, R12, R13 ;  /* 0x0000000c000d7223 */ /* 0x000fe2000000000d */
[----:B----4-:R-:W-:Y:S06]  /*27c0*/  @!P0 BRA `(.L_x_19203) ;  /* 0x0000000000108947 */ /* 0x010fec0003800000 */
[----:B------:R-:W-:Y:S02]  /*27d0*/  MOV R0, R10 ;  /* 0x0000000a00007202 */ /* 0x000fe40000000f00 */
[----:B------:R-:W-:-:S07]  /*27e0*/  MOV R12, 0x2800 ;  /* 0x00002800000c7802 */ /* 0x000fce0000000f00 */
[----:B0123--:R-:W-:Y:S05]  /*27f0*/  CALL.REL.NOINC `($__internal_311_$__cuda_sm3x_div_rn_noftz_f32_slowpath) ;  /* 0x0000000400c47944 */ /* 0x00ffea0003c00000 */
[----:B------:R-:W-:-:S07]  /*2800*/  IMAD.MOV.U32 R13, RZ, RZ, R15 ;  /* 0x000000ffff0d7224 */ /* 0x000fce00078e000f */
.L_x_19203:
[----:B------:R-:W-:Y:S05]  /*2810*/  BSYNC.RECONVERGENT B2 ;  /* 0x0000000000027941 */ /* 0x000fea0003800200 */
.L_x_19202:
[----:B------:R4:W-:Y:S01]  /*2820*/  STG.E desc[UR10][R8.64+0x800], R13 ;  /* 0x0008000d08007986 */ /* 0x0009e2000c10190a */
[----:B------:R-:W-:Y:S01]  /*2830*/  IMAD.MOV.U32 R10, RZ, RZ, R20 ;  /* 0x000000ffff0a7224 */ /* 0x000fe200078e0014 */
[----:B------:R-:W-:Y:S06]  /*2840*/  @!P2 BRA `(.L_x_19199) ;  /* 0x000000000044a947 */ /* 0x000fec0003800000 */
[----:B------:R-:W5:Y:S01]  /*2850*/  LDS R10, [R7+0x1000] ;  /* 0x00100000070a7984 */ /* 0x000f620000000800 */
[----:B------:R-:W0:Y:S01]  /*2860*/  MUFU.RCP R0, R3 ;  /* 0x0000000300007308 */ /* 0x000e220000001000 */
        /* <DEDUP_REMOVED lines=8> */
[----:B------:R-:W-:Y:S01]  /*28f0*/  IMAD.MOV.U32 R0, RZ, RZ, R10 ;  /* 0x000000ffff007224 */ /* 0x000fe200078e000a */
[----:B------:R-:W-:-:S07]  /*2900*/  MOV R12, 0x2920 ;  /* 0x00002920000c7802 */ /* 0x000fce0000000f00 */
[----:B-1234-:R-:W-:Y:S05]  /*2910*/  CALL.REL.NOINC `($__internal_311_$__cuda_sm3x_div_rn_noftz_f32_slowpath) ;  /* 0x00000004007c7944 */ /* 0x01efea0003c00000 */
[----:B------:R-:W-:-:S07]  /*2920*/  IMAD.MOV.U32 R11, RZ, RZ, R15 ;  /* 0x000000ffff0b7224 */ /* 0x000fce00078e000f */
.L_x_19205:
[----:B------:R-:W-:Y:S05]  /*2930*/  BSYNC.RECONVERGENT B2 ;  /* 0x0000000000027941 */ /* 0x000fea0003800200 */
.L_x_19204:
[----:B------:R0:W-:Y:S01]  /*2940*/  STG.E desc[UR10][R8.64+0x1000], R11 ;  /* 0x0010000b08007986 */ /* 0x0001e2000c10190a */
[----:B------:R-:W-:-:S07]  /*2950*/  MOV R10, R6 ;  /* 0x00000006000a7202 */ /* 0x000fce0000000f00 */
.L_x_19199:
[----:B0-----:R-:W-:Y:S05]  /*2960*/  BSYNC.RECONVERGENT B1 ;  /* 0x0000000000017941 */ /* 0x001fea0003800200 */
.L_x_19198:
[----:B-12---:R-:W0:Y:S01]  /*2970*/  LDC.64 R6, c[0x0][0x3e0] ;  /* 0x0000f800ff067b82 */ /* 0x006e220000000a00 */
[----:B------:R-:W-:-:S13]  /*2980*/  ISETP.GE.U32.AND P0, PT, R4, 0x600, PT ;  /* 0x000006000400780c */ /* 0x000fda0003f06070 */
[----:B------:R-:W-:Y:S05]  /*2990*/  @!P0 BRA `(.L_x_19197) ;  /* 0x0000000400388947 */ /* 0x000fea0003800000 */
.L_x_19214:
[----:B------:R-:W1:Y:S01]  /*29a0*/  S2UR UR7, SR_CgaCtaId ;  /* 0x00000000000779c3 */ /* 0x000e620000008800 */
[----:B------:R-:W-:Y:S01]  /*29b0*/  UMOV UR5, 0x400 ;  /* 0x0000040000057882 */ /* 0x000fe20000000000 */
[----:B------:R-:W4:Y:S01]  /*29c0*/  MUFU.RCP R0, R3 ;  /* 0x0000000300007308 */ /* 0x000f220000001000 */
[----:B------:R-:W-:Y:S01]  /*29d0*/  UIADD3 UR5, UPT, UPT, UR5, 0xb0, URZ ;  /* 0x000000b005057890 */ /* 0x000fe2000fffe0ff */
[----:B------:R-:W-:Y:S01]  /*29e0*/  BSSY.RECONVERGENT B1, `(.L_x_19206) ;  /* 0x000000e000017945 */ /* 0x000fe20003800200 */
[----:B----4-:R-:W-:-:S04]  /*29f0*/  FFMA R9, -R3, R0, 1 ;  /* 0x3f80000003097423 */ /* 0x010fc80000000100 */
        /* <DEDUP_REMOVED lines=11> */
[----:B0--3--:R-:W-:Y:S05]  /*2ab0*/  CALL.REL.NOINC `($__internal_311_$__cuda_sm3x_div_rn_noftz_f32_slowpath) ;  /* 0x0000000400147944 */ /* 0x009fea0003c00000 */
.L_x_19207:
[----:B------:R-:W-:Y:S05]  /*2ac0*/  BSYNC.RECONVERGENT B1 ;  /* 0x0000000000017941 */ /* 0x000fea0003800200 */
.L_x_19206:
        /* <DEDUP_REMOVED lines=8> */
[----:B------:R-:W-:-:S03]  /*2b50*/  LEA R8, P0, R12, UR12, 0x2 ;  /* 0x0000000c0c087c11 */ /* 0x000fc6000f8010ff */
[----:B------:R-:W-:Y:S02]  /*2b60*/  IMAD.IADD R9, R9, 0x1, R13 ;  /* 0x0000000109097824 */ /* 0x000fe400078e020d */
        /* <DEDUP_REMOVED lines=9> */
[----:B------:R-:W-:Y:S02]  /*2c00*/  MOV R0, R14 ;  /* 0x0000000e00007202 */ /* 0x000fe40000000f00 */
[----:B------:R-:W-:-:S07]  /*2c10*/  MOV R12, 0x2c30 ;  /* 0x00002c30000c7802 */ /* 0x000fce0000000f00 */
[----:B---3--:R-:W-:Y:S05]  /*2c20*/  CALL.REL.NOINC `($__internal_311_$__cuda_sm3x_div_rn_noftz_f32_slowpath) ;  /* 0x0000000000b87944 */ /* 0x008fea0003c00000 */
[----:B------:R-:W-:-:S07]  /*2c30*/  IMAD.MOV.U32 R13, RZ, RZ, R15 ;  /* 0x000000ffff0d7224 */ /* 0x000fce00078e000f */
.L_x_19209:
[----:B------:R-:W-:Y:S05]  /*2c40*/  BSYNC.RECONVERGENT B1 ;  /* 0x0000000000017941 */ /* 0x000fea0003800200 */
.L_x_19208:
        /* <DEDUP_REMOVED lines=13> */
[----:B---3--:R-:W-:Y:S05]  /*2d20*/  CALL.REL.NOINC `($__internal_311_$__cuda_sm3x_div_rn_noftz_f32_slowpath) ;  /* 0x0000000000787944 */ /* 0x008fea0003c00000 */
.L_x_19211:
[----:B------:R-:W-:Y:S05]  /*2d30*/  BSYNC.RECONVERGENT B1 ;  /* 0x0000000000017941 */ /* 0x000fea0003800200 */
.L_x_19210:
        /* <DEDUP_REMOVED lines=14> */
[----:B------:R-:W-:-:S07]  /*2e20*/  IMAD.MOV.U32 R13, RZ, RZ, R15 ;  /* 0x000000ffff0d7224 */ /* 0x000fce00078e000f */
.L_x_19213:
[----:B------:R-:W-:Y:S05]  /*2e30*/  BSYNC.RECONVERGENT B1 ;  /* 0x0000000000017941 */ /* 0x000fea0003800200 */
.L_x_19212:
[----:B------:R0:W-:Y:S01]  /*2e40*/  STG.E desc[UR10][R8.64+0x1800], R13 ;  /* 0x0018000d08007986 */ /* 0x0001e2000c10190a */
[----:B------:R-:W-:-:S04]  /*2e50*/  IADD3 R10, PT, PT, R10, 0x800, RZ ;  /* 0x000008000a0a7810 */ /* 0x000fc80007ffe0ff */
[----:B------:R-:W-:-:S13]  /*2e60*/  ISETP.GE.AND P0, PT, R10, UR14, PT ;  /* 0x0000000e0a007c0c */ /* 0x000fda000bf06270 */
[----:B0-----:R-:W-:Y:S05]  /*2e70*/  @!P0 BRA `(.L_x_19214) ;  /* 0xfffffff800c88947 */ /* 0x001fea000383ffff */
.L_x_19197:
[----:B0-----:R-:W-:Y:S05]  /*2e80*/  BSYNC.RECONVERGENT B0 ;  /* 0x0000000000007941 */ /* 0x001fea0003800200 */
.L_x_19196:
        /* <DEDUP_REMOVED lines=8> */
        .weak           $__internal_311_$__cuda_sm3x_div_rn_noftz_f32_slowpath
        .type           $__internal_311_$__cuda_sm3x_div_rn_noftz_f32_slowpath,@function
        .size           $__internal_311_$__cuda_sm3x_div_rn_noftz_f32_slowpath,(.L_x_37688 - $__internal_311_$__cuda_sm3x_div_rn_noftz_f32_slowpath)
$__internal_311_$__cuda_sm3x_div_rn_noftz_f32_slowpath:
        /* <DEDUP_REMOVED lines=35> */
.L_x_19217:
        /* <DEDUP_REMOVED lines=51> */
.L_x_19224:
[----:B------:R-:W-:-:S04]  /*3470*/  LOP3.LUT R0, R0, 0x80000000, RZ, 0xc0, !PT ;  /* 0x8000000000007812 */ /* 0x000fc800078ec0ff */
[----:B------:R-:W-:Y:S01]  /*3480*/  LOP3.LUT R0, R0, 0x7f800000, RZ, 0xfc, !PT ;  /* 0x7f80000000007812 */ /* 0x000fe200078efcff */
[----:B------:R-:W-:Y:S06]  /*3490*/  BRA `(.L_x_19225) ;  /* 0x0000000000047947 */ /* 0x000fec0003800000 */
.L_x_19223:
[----:B------:R-:W-:-:S07]  /*34a0*/  IMAD R0, R13, 0x800000, R0 ;  /* 0x008000000d007824 */ /* 0x000fce00078e0200 */
.L_x_19225:
[----:B------:R-:W-:Y:S05]  /*34b0*/  BSYNC.RECONVERGENT B4 ;  /* 0x0000000000047941 */ /* 0x000fea0003800200 */
.L_x_19222:
[----:B------:R-:W-:Y:S05]  /*34c0*/  BRA `(.L_x_19226) ;  /* 0x0000000000207947 */ /* 0x000fea0003800000 */
.L_x_19221:
[----:B------:R-:W-:-:S04]  /*34d0*/  LOP3.LUT R0, R15, 0x80000000, R0, 0x48, !PT ;  /* 0x800000000f007812 */ /* 0x000fc800078e4800 */
[----:B------:R-:W-:Y:S01]  /*34e0*/  LOP3.LUT R0, R0, 0x7f800000, RZ, 0xfc, !PT ;  /* 0x7f80000000007812 */ /* 0x000fe200078efcff */
[----:B------:R-:W-:Y:S06]  /*34f0*/  BRA `(.L_x_19226) ;  /* 0x0000000000147947 */ /* 0x000fec0003800000 */
.L_x_19220:
[----:B------:R-:W-:Y:S01]  /*3500*/  LOP3.LUT R0, R15, 0x80000000, R0, 0x48, !PT ;  /* 0x800000000f007812 */ /* 0x000fe200078e4800 */
[----:B------:R-:W-:Y:S06]  /*3510*/  BRA `(.L_x_19226) ;  /* 0x00000000000c7947 */ /* 0x000fec0003800000 */
.L_x_19219:
[----:B------:R-:W0:Y:S01]  /*3520*/  MUFU.RSQ R0, -QNAN ;  /* 0xffc0000000007908 */ /* 0x000e220000001400 */
[----:B------:R-:W-:Y:S05]  /*3530*/  BRA `(.L_x_19226) ;  /* 0x0000000000047947 */ /* 0x000fea0003800000 */
.L_x_19218:
[----:B------:R-:W-:-:S07]  /*3540*/  FADD.FTZ R0, R0, R3 ;  /* 0x0000000300007221 */ /* 0x000fce0000010000 */
.L_x_19226:
[----:B------:R-:W-:Y:S05]  /*3550*/  BSYNC.RECONVERGENT B3 ;  /* 0x0000000000037941 */ /* 0x000fea0003800200 */
.L_x_19216:
[----:B------:R-:W-:Y:S02]  /*3560*/  IMAD.MOV.U32 R13, RZ, RZ, 0x0 ;  /* 0x00000000ff0d7424 */ /* 0x000fe400078e00ff */
[----:B0-----:R-:W-:Y:S02]  /*3570*/  IMAD.MOV.U32 R15, RZ, RZ, R0 ;  /* 0x000000ffff0f7224 */ /* 0x001fe400078e0000 */
[----:B------:R-:W-:Y:S05]  /*3580*/  RET.REL.NODEC R12 `(_Z20SoftmaxBlockSMemImplI22BroadcastScaleMaskLoadIffbLm2EiE11DirectStoreIffEfLi1ELi512EL9Algorithm0EEvT_T0_ll) ;  /* 0xffffffc80c9c7950 */ /* 0x000fea0003c3ffff */
.L_x_19227:
        /* <DEDUP_REMOVED lines=15> */
.L_x_37688:


//--------------------- .text._Z20SoftmaxBlockSMemImplI22BroadcastScaleMaskLoadIffbLm2EiE11DirectStoreIffEfLi1ELi1024EL9Algorithm0EEvT_T0_ll --------------------------
	.section	.text._Z20SoftmaxBlockSMemImplI22BroadcastScaleMaskLoadIffbLm2EiE11DirectStoreIffEfLi1ELi1024EL9Algorithm0EEvT_T0_ll,"ax",@progbits
	.align	128
        .global         _Z20SoftmaxBlockSMemImplI22BroadcastScaleMaskLoadIffbLm2EiE11DirectStoreIffEfLi1ELi1024EL9Algorithm0EEvT_T0_ll
        .type           _Z20SoftmaxBlockSMemImplI22BroadcastScaleMaskLoadIffbLm2EiE11DirectStoreIffEfLi1ELi1024EL9Algorithm0EEvT_T0_ll,@function
        .size           _Z20SoftmaxBlockSMemImplI22BroadcastScaleMaskLoadIffbLm2EiE11DirectStoreIffEfLi1ELi1024EL9Algorithm0EEvT_T0_ll,(.L_x_37689 - _Z20SoftmaxBlockSMemImplI22BroadcastScaleMaskLoadIffbLm2EiE11DirectStoreIffEfLi1ELi1024EL9Algorithm0EEvT_T0_ll)
        .other          _Z20SoftmaxBlockSMemImplI22BroadcastScaleMaskLoadIffbLm2EiE11DirectStoreIffEfLi1ELi1024EL9Algorithm0EEvT_T0_ll,@"STO_CUDA_ENTRY STV_DEFAULT"
_Z20SoftmaxBlockSMemImplI22BroadcastScaleMaskLoadIffbLm2EiE11DirectStoreIffEfLi1ELi1024EL9Algorithm0EEvT_T0_ll:
.text._Z20SoftmaxBlockSMemImplI22BroadcastScaleMaskLoadIffbLm2EiE11DirectStoreIffEfLi1ELi1024EL9Algorithm0EEvT_T0_ll:
        /* <DEDUP_REMOVED lines=15> */
.L_x_19263:
[----:B------:R-:W0:Y:S01]  /*00f0*/  LDCU UR5, c[0x0][0x3f0] ;  /* 0x00007e00ff0577ac */ /* 0x000e220008000800 */
[----:B------:R-:W-:Y:S01]  /*0100*/  BSSY.RECONVERGENT B0, `(.L_x_19228) ;  /* 0x000014f000007945 */ /* 0x000fe20003800200 */
[----:B-1----:R-:W-:Y:S01]  /*0110*/  IMAD.MOV.U32 R5, RZ, RZ, -0x800000 ;  /* 0xff800000ff057424 */ /* 0x002fe200078e00ff */
[----:B------:R-:W1:Y:S01]  /*0120*/  LDCU UR9, c[0x0][0x3f0] ;  /* 0x00007e00ff0977ac */ /* 0x000e620008000800 */
[----:B--2---:R-:W2:Y:S01]  /*0130*/  LDCU.64 UR12, c[0x0][0x3b8] ;  /* 0x00007700ff0c77ac */ /* 0x004ea20008000a00 */
        /* <DEDUP_REMOVED lines=142> */
.L_x_19231:
[----:B------:R-:W-:Y:S05]  /*0a20*/  BSYNC.RECONVERGENT B1 ;  /* 0x0000000000017941 */ /* 0x000fea0003800200 */
.L_x_19230:
[----:B------:R-:W-:-:S13]  /*0a30*/  ISETP.GE.U32.AND P0, PT, R3, 0xc00, PT ;  /* 0x00000c000300780c */ /* 0x000fda0003f06070 */
[----:B------:R-:W-:Y:S05]  /*0a40*/  @!P0 BRA `(.L_x_19229) ;  /* 0x0000000800e88947 */ /* 0x000fea0003800000 */
[----:B------:R-:W1:Y:S01]  /*0a50*/  LDC R4, c[0x0][0x3a8] ;  /* 0x0000ea00ff047b82 */ /* 0x000e620000000800 */
[----:B------:R-:W2:Y:S01]  /*0a60*/  LDCU UR5, c[0x0][0x3c8] ;  /* 0x00007900ff0577ac */ /* 0x000ea20008000800 */
[----:B------:R-:W-:Y:S01]  /*0a70*/  VIADD R14, R0, 0x800 ;  /* 0x00000800000e7836 */ /* 0x000fe20000000000 */
[----:B------:R-:W-:Y:S02]  /*0a80*/  UMOV UR7, 0x400 ;  /* 0x0000040000077882 */ /* 0x000fe40000000000 */
[----:B------:R-:W-:-:S03]  /*0a90*/  UIADD3 UR7, UPT, UPT, UR7, 0x150, URZ ;  /* 0x0000015007077890 */ /* 0x000fc6000fffe0ff */
        /* <DEDUP_REMOVED lines=16> */
[----:B0-----:R-:W-:Y:S02]  /*0ba0*/  VIADD R6, R4, 0xffffffe ;  /* 0x0ffffffe04067836 */ /* 0x001fe40000000000 */
[----:B------:R-:W-:Y:S02]  /*0bb0*/  HFMA2 R4, -RZ, RZ, 0, 0 ;  /* 0x00000000ff047431 */ /* 0x000fe400000001ff */
[----:B------:R0:W1:Y:S02]  /*0bc0*/  F2I.FTZ.U32.TRUNC.NTZ R7, R6 ;  /* 0x0000000600077305 */ /* 0x000064000021f000 */
[----:B0-----:R-:W-:Y:S02]  /*0bd0*/  IMAD.MOV.U32 R6, RZ, RZ, RZ ;  /* 0x000000ffff067224 */ /* 0x001fe400078e00ff */
[----:B-1----:R-:W-:-:S04]  /*0be0*/  IMAD.MOV R11, RZ, RZ, -R7 ;  /* 0x000000ffff0b7224 */ /* 0x002fc800078e0a07 */
[----:B------:R-:W-:-:S04]  /*0bf0*/  IMAD R11, R11, R10, RZ ;  /* 0x0000000a0b0b7224 */ /* 0x000fc800078e02ff */
[----:B------:R-:W-:-:S07]  /*0c00*/  IMAD.HI.U32 R11, R7, R11, R6 ;  /* 0x0000000b070b7227 */ /* 0x000fce00078e0006 */
.L_x_19232:
[----:B------:R-:W0:Y:S01]  /*0c10*/  LDC R21, c[0x0][0x3a8] ;  /* 0x0000ea00ff157b82 */ /* 0x000e220000000800 */
[----:B------:R-:W-:Y:S01]  /*0c20*/  IABS R19, R12 ;  /* 0x0000000c00137213 */ /* 0x000fe20000000000 */
[----:B------:R-:W-:-:S04]  /*0c30*/  VIADD R16, R12, 0x400 ;  /* 0x000004000c107836 */ /* 0x000fc80000000000 */
[----:B------:R-:W-:-:S05]  /*0c40*/  IMAD.HI.U32 R7, R11, R19, RZ ;  /* 0x000000130b077227 */ /* 0x000fca00078e00ff */
[----:B------:R-:W-:Y:S02]  /*0c50*/  IADD3 R8, PT, PT, -R7, RZ, RZ ;  /* 0x000000ff07087210 */ /* 0x000fe40007ffe1ff */
[-C--:B0-----:R-:W-:Y:S01]  /*0c60*/  IABS R6, R21.reuse ;  /* 0x0000001500067213 */ /* 0x081fe20000000000 */
[----:B------:R-:W-:Y:S01]  /*0c70*/  IMAD.MOV R25, RZ, RZ, -R21 ;  /* 0x000000ffff197224 */ /* 0x000fe200078e0a15 */
[----:B------:R-:W-:Y:S02]  /*0c80*/  LOP3.LUT R24, RZ, R21, RZ, 0x33, !PT ;  /* 0x00000015ff187212 */ /* 0x000fe400078e33ff */
[----:B------:R-:W0:Y:S01]  /*0c90*/  I2F.RP R17, R6 ;  /* 0x0000000600117306 */ /* 0x000e220000209400 */
[----:B------:R-:W-:Y:S02]  /*0ca0*/  IMAD R19, R6, R8, R19 ;  /* 0x0000000806137224 */ /* 0x000fe400078e0213 */
[----:B------:R-:W-:-:S03]  /*0cb0*/  IMAD.MOV.U32 R8, RZ, RZ, RZ ;  /* 0x000000ffff087224 */ /* 0x000fc600078e00ff */
[----:B------:R-:W-:Y:S02]  /*0cc0*/  ISETP.GT.U32.AND P5, PT, R10, R19, PT ;  /* 0x000000130a00720c */ /* 0x000fe40003fa4070 */
[----:B0-----:R-:W0:Y:S11]  /*0cd0*/  MUFU.RCP R17, R17 ;  /* 0x0000001100117308 */ /* 0x001e360000001000 */
[----:B------:R-:W-:Y:S01]  /*0ce0*/  @!P5 IMAD.IADD R19, R19, 0x1, -R6 ;  /* 0x000000011313d824 */ /* 0x000fe200078e0a06 */
[----:B------:R-:W-:-:S04]  /*0cf0*/  @!P5 IADD3 R7, PT, PT, R7, 0x1, RZ ;  /* 0x000000010707d810 */ /* 0x000fc80007ffe0ff */
[----:B------:R-:W-:Y:S01]  /*0d00*/  ISETP.GE.U32.AND P4, PT, R19, R10, PT ;  /* 0x0000000a1300720c */ /* 0x000fe20003f86070 */
[----:B------:R-:W-:Y:S02]  /*0d10*/  IMAD.MOV.U32 R10, RZ, RZ, R6 ;  /* 0x000000ffff0a7224 */ /* 0x000fe400078e0006 */
[----:B------:R-:W-:Y:S02]  /*0d20*/  VIADD R19, R12, 0xc00 ;  /* 0x00000c000c137836 */ /* 0x000fe40000000000 */
[----:B0-----:R-:W-:Y:S01]  /*0d30*/  VIADD R9, R17, 0xffffffe ;  /* 0x0ffffffe11097836 */ /* 0x001fe20000000000 */
[----:B------:R-:W-:Y:S02]  /*0d40*/  IABS R17, R16 ;  /* 0x0000001000117213 */ /* 0x000fe40000000000 */
[----:B------:R-:W-:-:S05]  /*0d50*/  IABS R22, R19 ;  /* 0x0000001300167213 */ /* 0x000fca0000000000 */
        /* <DEDUP_REMOVED lines=14> */
[----:B------:R-:W-:Y:S01]  /*0e40*/  IMAD R9, R6, R8, R9 ;  /* 0x0000000806097224 */ /* 0x000fe200078e0209 */
[----:B------:R-:W-:-:S04]  /*0e50*/  LOP3.LUT R8, R12, R21, RZ, 0x3c, !PT ;  /* 0x000000150c087212 */ /* 0x000fc800078e3cff */
[----:B------:R-:W-:Y:S02]  /*0e60*/  ISETP.GT.U32.AND P2, PT, R10, R9, PT ;  /* 0x000000090a00720c */ /* 0x000fe40003f44070 */
[----:B------:R-:W-:Y:S01]  /*0e70*/  ISETP.GE.AND P3, PT, R8, RZ, PT ;  /* 0x000000ff0800720c */ /* 0x000fe20003f66270 */
[----:B------:R-:W-:-:S04]  /*0e80*/  IMAD.MOV R8, RZ, RZ, -R20 ;  /* 0x000000ffff087224 */ /* 0x000fc800078e0a14 */
[----:B------:R-:W-:-:S06]  /*0e90*/  IMAD R27, R6, R8, R27 ;  /* 0x00000008061b7224 */ /* 0x000fcc00078e021b */
[----:B------:R-:W-:Y:S02]  /*0ea0*/  @!P2 IMAD.IADD R9, R9, 0x1, -R6 ;  /* 0x000000010909a824 */ /* 0x000fe400078e0a06 */
[----:B------:R-:W-:Y:S01]  /*0eb0*/  @!P3 IADD3 R7, PT, PT, -R7, RZ, RZ ;  /* 0x000000ff0707b210 */ /* 0x000fe20007ffe1ff */
[----:B------:R-:W-:Y:S01]  /*0ec0*/  @!P2 VIADD R18, R18, 0x1 ;  /* 0x000000011212a836 */ /* 0x000fe20000000000 */
[----:B------:R-:W-:Y:S02]  /*0ed0*/  ISETP.GT.U32.AND P3, PT, R10, R27, PT ;  /* 0x0000001b0a00720c */ /* 0x000fe40003f64070 */
[----:B------:R-:W-:Y:S01]  /*0ee0*/  ISETP.GE.U32.AND P5, PT, R9, R10, PT ;  /* 0x0000000a0900720c */ /* 0x000fe20003fa6070 */
[----:B------:R-:W-:Y:S01]  /*0ef0*/  IMAD.MOV R9, RZ, RZ, -R23 ;  /* 0x000000ffff097224 */ /* 0x000fe200078e0a17 */
[----:B------:R-:W-:Y:S02]  /*0f00*/  SEL R7, R24, R7, !P4 ;  /* 0x0000000718077207 */ /* 0x000fe40006000000 */
[----:B------:R-:W-:Y:S01]  /*0f10*/  P2R R8, PR, RZ, 0x20 ;  /* 0x00000020ff087803 */ /* 0x000fe20000000000 */
[----:B------:R-:W-:Y:S01]  /*0f20*/  IMAD R9, R6, R9, R22 ;  /* 0x0000000906097224 */ /* 0x000fe200078e0216 */
[----:B------:R-:W-:-:S02]  /*0f30*/  IADD3 R4, P2, PT, RZ, R4, RZ ;  /* 0x00000004ff047210 */ /* 0x000fc40007f5e0ff */
[----:B------:R-:W-:Y:S01]  /*0f40*/  ISETP.NE.AND P4, PT, R8, RZ, PT ;  /* 0x000000ff0800720c */ /* 0x000fe20003f85270 */
[C---:B------:R-:W-:Y:S01]  /*0f50*/  IMAD R8, R7.reuse, R25, R12 ;  /* 0x0000001907087224 */ /* 0x040fe200078e020c */
[----:B------:R-:W-:Y:S01]  /*0f60*/  ISETP.GT.U32.AND P5, PT, R10, R9, PT ;  /* 0x000000090a00720c */ /* 0x000fe20003fa4070 */
[----:B------:R-:W-:Y:S01]  /*0f70*/  @!P3 VIADD R20, R20, 0x1 ;  /* 0x000000011414b836 */ /* 0x000fe20000000000 */
[----:B------:R-:W-:Y:S01]  /*0f80*/  SEL R7, R7, RZ, P0 ;  /* 0x000000ff07077207 */ /* 0x000fe20000000000 */
[----:B------:R-:W-:Y:S01]  /*0f90*/  IMAD.X R29, R0, 0x1, R13, P2 ;  /* 0x00000001001d7824 */ /* 0x000fe200010e060d */
[----:B------:R-:W-:Y:S02]  /*0fa0*/  SEL R8, R8, RZ, P1 ;  /* 0x000000ff08087207 */ /* 0x000fe40000800000 */
[----:B------:R-:W-:Y:S01]  /*0fb0*/  @!P3 IADD3 R27, PT, PT, R27, -R6, RZ ;  /* 0x800000061b1bb210 */ /* 0x000fe20007ffe0ff */
        /* <DEDUP_REMOVED lines=9> */
[----:B------:R-:W-:Y:S01]  /*1050*/  LOP3.LUT R30, R16, R21, RZ, 0x3c, !PT ;  /* 0x00000015101e7212 */ /* 0x000fe200078e3cff */
[----:B------:R0:W2:Y:S01]  /*1060*/  LDG.E.U8 R22, desc[UR10][R6.64] ;  /* 0x0000000a06167981 */ /* 0x0000a2000c1e1100 */
[----:B------:R-:W-:Y:S02]  /*1070*/  LEA.HI.X.SX32 R9, R29, UR17, 0x2, P5 ;  /* 0x000000111d097c11 */ /* 0x000fe4000a8f16ff */
[----:B------:R-:W-:-:S03]  /*1080*/  ISETP.GE.U32.AND P5, PT, R27, R10, PT ;  /* 0x0000000a1b00720c */ /* 0x000fc60003fa6070 */
[----:B------:R-:W-:Y:S01]  /*1090*/  @P3 VIADD R23, R23, 0x1 ;  /* 0x0000000117173836 */ /* 0x000fe20000000000 */
[----:B------:R-:W-:Y:S01]  /*10a0*/  IADD3 R27, P3, PT, RZ, R4, RZ ;  /* 0x00000004ff1b7210 */ /* 0x000fe20007f7e0ff */
[----:B------:R1:W3:Y:S03]  /*10b0*/  LDG.E R8, desc[UR10][R8.64] ;  /* 0x0000000a08087981 */ /* 0x0002e6000c1e1900 */
[----:B------:R-:W-:Y:S02]  /*10c0*/  IADD3.X R34, PT, PT, R29, 0x400, RZ, P3, !PT ;  /* 0x000004001d227810 */ /* 0x000fe40001ffe4ff */
[-C--:B------:R-:W-:Y:S02]  /*10d0*/  LOP3.LUT R31, R17, R21.reuse, RZ, 0x3c, !PT ;  /* 0x00000015111f7212 */ /* 0x080fe400078e3cff */
[----:B------:R-:W-:Y:S02]  /*10e0*/  SHF.R.S64 R32, R27, 0x1e, R34 ;  /* 0x0000001e1b207819 */ /* 0x000fe40000001022 */
[----:B------:R-:W-:-:S02]  /*10f0*/  LOP3.LUT R21, R19, R21, RZ, 0x3c, !PT ;  /* 0x0000001513157212 */ /* 0x000fc400078e3cff */
[----:B0-----:R-:W-:Y:S02]  /*1100*/  IADD3 R6, P6, PT, R32, UR16, RZ ;  /* 0x0000001020067c10 */ /* 0x001fe4000ffde0ff */
[----:B-1----:R-:W-:Y:S02]  /*1110*/  P2R R9, PR, RZ, 0x20 ;  /* 0x00000020ff097803 */ /* 0x002fe40000000000 */
[----:B------:R-:W-:Y:S02]  /*1120*/  ISETP.GE.AND P5, PT, R21, RZ, PT ;  /* 0x000000ff1500720c */ /* 0x000fe40003fa6270 */
[----:B------:R-:W-:Y:S02]  /*1130*/  LEA.HI.X.SX32 R7, R34, UR17, 0x2, P6 ;  /* 0x0000001122077c11 */ /* 0x000fe4000b0f16ff */
[----:B------:R-:W-:-:S09]  /*1140*/  ISETP.NE.AND P6, PT, R9, RZ, PT ;  /* 0x000000ff0900720c */ /* 0x000fd20003fc5270 */
[----:B------:R-:W-:Y:S01]  /*1150*/  @!P5 IMAD.MOV R23, RZ, RZ, -R23 ;  /* 0x000000ffff17d224 */ /* 0x000fe200078e0a17 */
[----:B------:R-:W-:-:S03]  /*1160*/  ISETP.GE.AND P5, PT, R30, RZ, PT ;  /* 0x000000ff1e00720c */ /* 0x000fc60003fa6270 */
[----:B------:R-:W-:Y:S02]  /*1170*/  @P6 IADD3 R20, PT, PT, R20, 0x1, RZ ;  /* 0x0000000114146810 */ /* 0x000fe40007ffe0ff */
[----:B------:R-:W-:Y:S01]  /*1180*/  ISETP.GE.AND P6, PT, R31, RZ, PT ;  /* 0x000000ff1f00720c */ /* 0x000fe20003fc6270 */
[----:B------:R-:W-:Y:S01]  /*1190*/  @P4 VIADD R18, R18, 0x1 ;  /* 0x0000000112124836 */ /* 0x000fe20000000000 */
[----:B------:R-:W-:Y:S02]  /*11a0*/  ISETP.NE.AND P4, PT, R26, RZ, PT ;  /* 0x000000ff1a00720c */ /* 0x000fe40003f85270 */
[----:B------:R0:W4:Y:S02]  /*11b0*/  LDG.E R26, desc[UR10][R6.64] ;  /* 0x0000000a061a7981 */ /* 0x000124000c1e1900 */
[----:B------:R-:W-:Y:S02]  /*11c0*/  SEL R30, R24, R23, !P4 ;  /* 0x00000017181e7207 */ /* 0x000fe40006000000 */
[----:B------:R-:W-:-:S05]  /*11d0*/  @!P5 IMAD.MOV R18, RZ, RZ, -R18 ;  /* 0x000000ffff12d224 */ /* 0x000fca00078e0a12 */
[----:B------:R-:W-:Y:S01]  /*11e0*/  @!P6 IMAD.MOV R20, RZ, RZ, -R20 ;  /* 0x000000ffff14e224 */ /* 0x000fe200078e0a14 */
[----:B------:R-:W-:Y:S01]  /*11f0*/  SEL R18, R24, R18, !P4 ;  /* 0x0000001218127207 */ /* 0x000fe20006000000 */
[CC--:B------:R-:W-:Y:S01]  /*1200*/  IMAD R19, R30.reuse, R25.reuse, R19 ;  /* 0x000000191e137224 */ /* 0x0c0fe200078e0213 */
[----:B------:R-:W-:Y:S02]  /*1210*/  SEL R30, R30, RZ, P0 ;  /* 0x000000ff1e1e7207 */ /* 0x000fe40000000000 */
[----:B------:R-:W-:Y:S01]  /*1220*/  SEL R20, R24, R20, !P4 ;  /* 0x0000001418147207 */ /* 0x000fe20006000000 */
[CC--:B------:R-:W-:Y:S01]  /*1230*/  IMAD R16, R18.reuse, R25.reuse, R16 ;  /* 0x0000001912107224 */ /* 0x0c0fe200078e0210 */
[----:B------:R-:W-:Y:S01]  /*1240*/  SEL R18, R18, RZ, P0 ;  /* 0x000000ff12127207 */ /* 0x000fe20000000000 */
[----:B------:R-:W-:Y:S01]  /*1250*/  IMAD R30, R30, UR12, RZ ;  /* 0x0000000c1e1e7c24 */ /* 0x000fe2000f8e02ff */
[----:B------:R-:W-:Y:S01]  /*1260*/  SEL R19, R19, RZ, P1 ;  /* 0x000000ff13137207 */ /* 0x000fe20000800000 */
[C---:B------:R-:W-:Y:S01]  /*1270*/  IMAD R17, R20.reuse, R25, R17 ;  /* 0x0000001914117224 */ /* 0x040fe200078e0211 */
[----:B------:R-:W-:Y:S01]  /*1280*/  SEL R20, R20, RZ, P0 ;  /* 0x000000ff14147207 */ /* 0x000fe20000000000 */
[----:B0-----:R-:W-:Y:S01]  /*1290*/  IMAD R7, R18, UR12, RZ ;  /* 0x0000000c12077c24 */ /* 0x001fe2000f8e02ff */
[----:B------:R-:W-:Y:S01]  /*12a0*/  SEL R16, R16, RZ, P1 ;  /* 0x000000ff10107207 */ /* 0x000fe20000800000 */
[----:B------:R-:W-:Y:S01]  /*12b0*/  IMAD R19, R19, UR13, R30 ;  /* 0x0000000d13137c24 */ /* 0x000fe2000f8e021e */
[----:B------:R-:W-:Y:S01]  /*12c0*/  SEL R17, R17, RZ, P1 ;  /* 0x000000ff11117207 */ /* 0x000fe20000800000 */
[----:B------:R-:W-:Y:S01]  /*12d0*/  IMAD R20, R20, UR12, RZ ;  /* 0x0000000c14147c24 */ /* 0x000fe2000f8e02ff */
[----:B------:R-:W-:Y:S01]  /*12e0*/  IADD3.X R32, PT, PT, R29, 0x800, RZ, P3, !PT ;  /* 0x000008001d207810 */ /* 0x000fe20001ffe4ff */
[----:B------:R-:W-:Y:S01]  /*12f0*/  IMAD R7, R16, UR13, R7 ;  /* 0x0000000d10077c24 */ /* 0x000fe2000f8e0207 */
[----:B------:R-:W-:Y:S01]  /*1300*/  IADD3 R24, P4, PT, R19, UR18, RZ ;  /* 0x0000001213187c10 */ /* 0x000fe2000ff9e0ff */
[----:B------:R-:W-:Y:S01]  /*1310*/  IMAD R9, R17, UR13, R20 ;  /* 0x0000000d11097c24 */ /* 0x000fe2000f8e0214 */
[----:B------:R-:W-:-:S02]  /*1320*/  SHF.R.S64 R16, R27, 0x1e, R32 ;  /* 0x0000001e1b107819 */ /* 0x000fc40000001020 */
[----:B------:R-:W-:Y:S02]  /*1330*/  IADD3.X R30, PT, PT, R29, 0xc00, RZ, P3, !PT ;  /* 0x00000c001d1e7810 */ /* 0x000fe40001ffe4ff */
[----:B------:R-:W-:Y:S02]  /*1340*/  IADD3 R6, P3, PT, R7, UR18, RZ ;  /* 0x0000001207067c10 */ /* 0x000fe4000ff7e0ff */
[----:B------:R-:W-:Y:S02]  /*1350*/  LEA.HI.X.SX32 R25, R19, UR19, 0x1, P4 ;  /* 0x0000001313197c11 */ /* 0x000fe4000a0f0eff */
[----:B------:R-:W-:Y:S02]  /*1360*/  IADD3 R16, P4, PT, R16, UR16, RZ ;  /* 0x0000001010107c10 */ /* 0x000fe4000ff9e0ff */
[----:B------:R-:W-:Y:S01]  /*1370*/  IADD3 R18, P5, PT, R9, UR18, RZ ;  /* 0x0000001209127c10 */ /* 0x000fe2000ffbe0ff */
[----:B------:R0:W5:Y:S01]  /*1380*/  LDG.E.U8 R23, desc[UR10][R24.64] ;  /* 0x0000000a18177981 */ /* 0x000162000c1e1100 */
[----:B------:R-:W-:-:S02]  /*1390*/  LEA.HI.X.SX32 R7, R7, UR19, 0x1, P3 ;  /* 0x0000001307077c11 */ /* 0x000fc400098f0eff */
[----:B------:R-:W-:Y:S02]  /*13a0*/  LEA.HI.X.SX32 R17, R32, UR17, 0x2, P4 ;  /* 0x0000001120117c11 */ /* 0x000fe4000a0f16ff */
[----:B------:R-:W-:Y:S01]  /*13b0*/  LEA.HI.X.SX32 R19, R9, UR19, 0x1, P5 ;  /* 0x0000001309137c11 */ /* 0x000fe2000a8f0eff */
[----:B------:R-:W4:Y:S01]  /*13c0*/  LDG.E.U8 R6, desc[UR10][R6.64] ;  /* 0x0000000a06067981 */ /* 0x000f22000c1e1100 */
[----:B------:R-:W-:-:S03]  /*13d0*/  SHF.R.S64 R20, R27, 0x1e, R30 ;  /* 0x0000001e1b147819 */ /* 0x000fc6000000101e */
[----:B------:R-:W4:Y:S01]  /*13e0*/  LDG.E R16, desc[UR10][R16.64] ;  /* 0x0000000a10107981 */ /* 0x000f22000c1e1900 */
[----:B0-----:R-:W3:Y:S03]  /*13f0*/  LDC.64 R24, c[0x0][0x3d0] ;  /* 0x0000f400ff187b82 */ /* 0x001ee60000000a00 */
[----:B------:R-:W4:Y:S01]  /*1400*/  LDG.E.U8 R18, desc[UR10][R18.64] ;  /* 0x0000000a12127981 */ /* 0x000f22000c1e1100 */
[----:B------:R-:W-:-:S04]  /*1410*/  IADD3 R20, P3, PT, R20, UR16, RZ ;  /* 0x0000001014147c10 */ /* 0x000fc8000ff7e0ff */
[----:B------:R-:W-:-:S05]  /*1420*/  LEA.HI.X.SX32 R21, R30, UR17, 0x2, P3 ;  /* 0x000000111e157c11 */ /* 0x000fca00098f16ff */
[----:B------:R-:W4:Y:S01]  /*1430*/  LDG.E R20, desc[UR10][R20.64] ;  /* 0x0000000a14147981 */ /* 0x000f22000c1e1900 */
[----:B------:R-:W-:Y:S01]  /*1440*/  MOV R29, UR9 ;  /* 0x00000009001d7c02 */ /* 0x000fe20008000f00 */
[----:B------:R-:W-:Y:S01]  /*1450*/  VIADD R12, R12, 0x1000 ;  /* 0x000010000c0c7836 */ /* 0x000fe20000000000 */
[----:B------:R-:W-:Y:S02]  /*1460*/  IADD3.X R13, PT, PT, R13, 0x1000, RZ, P2, !PT ;  /* 0x000010000d0d7810 */ /* 0x000fe400017fe4ff */
[----:B--2---:R-:W-:Y:S01]  /*1470*/  ISETP.NE.AND P3, PT, R22, RZ, PT ;  /* 0x000000ff1600720c */ /* 0x004fe20003f65270 */
[-C--:B---3--:R-:W-:Y:S01]  /*1480*/  FMUL R9, R8, R25.reuse ;  /* 0x0000001908097220 */ /* 0x088fe20000400000 */
[----:B-----5:R-:W-:Y:S02]  /*1490*/  ISETP.NE.AND P5, PT, R23, RZ, PT ;  /* 0x000000ff1700720c */ /* 0x020fe40003fa5270 */
[----:B----4-:R-:W-:Y:S02]  /*14a0*/  ISETP.NE.AND P4, PT, R6, RZ, PT ;  /* 0x000000ff0600720c */ /* 0x010fe40003f85270 */
[----:B------:R-:W-:Y:S01]  /*14b0*/  FSEL R6, R9, R24, P3 ;  /* 0x0000001809067208 */ /* 0x000fe20001800000 */
[----:B------:R-:W-:Y:S01]  /*14c0*/  FMUL R7, R16, R25 ;  /* 0x0000001910077220 */ /* 0x000fe20000400000 */
[----:B------:R-:W-:Y:S01]  /*14d0*/  ISETP.NE.AND P3, PT, R18, RZ, PT ;  /* 0x000000ff1200720c */ /* 0x000fe20003f65270 */
[----:B------:R-:W-:-:S02]  /*14e0*/  VIADD R18, R14, 0x800 ;  /* 0x000008000e127836 */ /* 0x000fc40000000000 */
[----:B------:R-:W-:Y:S01]  /*14f0*/  FMUL R23, R26, R25 ;  /* 0x000000191a177220 */ /* 0x000fe20000400000 */
[-C--:B------:R-:W-:Y:S02]  /*1500*/  FSEL R16, R7, R24.reuse, P3 ;  /* 0x0000001807107208 */ /* 0x080fe40001800000 */
[----:B------:R-:W-:Y:S02]  /*1510*/  ISETP.GE.AND P3, PT, R18, R29, PT ;  /* 0x0000001d1200720c */ /* 0x000fe40003f66270 */
[----:B------:R-:W-:Y:S02]  /*1520*/  FSEL R8, R23, R24, P4 ;  /* 0x0000001817087208 */ /* 0x000fe40002000000 */
        /* <DEDUP_REMOVED lines=12> */
.L_x_19229:
[----:B------:R-:W-:Y:S05]  /*15f0*/  BSYNC.RECONVERGENT B0 ;  /* 0x0000000000007941 */ /* 0x000fea0003800200 */
.L_x_19228:
        /* <DEDUP_REMOVED lines=29> */
.L_x_19234:
[----:B------:R-:W-:Y:S05]  /*17d0*/  BSYNC.RECONVERGENT B0 ;  /* 0x0000000000007941 */ /* 0x000fea0003800200 */
.L_x_19233:
        /* <DEDUP_REMOVED lines=11> */
[----:B------:R-:W2:Y:S04]  /*1890*/  LDS.128 R8, [UR5+0x50] ;  /* 0x00005005ff087984 */ /* 0x000ea80008000c00 */
[----:B------:R-:W5:Y:S04]  /*18a0*/  LDS.128 R12, [UR5+0x60] ;  /* 0x00006005ff0c7984 */ /* 0x000f680008000c00 */
[----:B------:R-:W0:Y:S01]  /*18b0*/  LDS.128 R16, [UR5+0x70] ;  /* 0x00007005ff107984 */ /* 0x000e220008000c00 */
[----:B---3--:R-:W-:-:S04]  /*18c0*/  FMNMX3 R25, R0, R25, R26, !PT ;  /* 0x0000001900197276 */ /* 0x008fc8000780001a */
[----:B----4-:R-:W-:Y:S02]  /*18d0*/  FMNMX3 R20, R25, R27, R20, !PT ;  /* 0x0000001b19147276 */ /* 0x010fe40007800014 */
[----:B------:R-:W3:Y:S02]  /*18e0*/  LDS.128 R24, [UR5+0x80] ;  /* 0x00008005ff187984 */ /* 0x000ee40008000c00 */
[----:B------:R-:W-:-:S04]  /*18f0*/  FMNMX3 R20, R20, R21, R22, !PT ;  /* 0x0000001514147276 */ /* 0x000fc80007800016 */
[----:B-1----:R-:W-:Y:S02]  /*1900*/  FMNMX3 R4, R20, R23, R4, !PT ;  /* 0x0000001714047276 */ /* 0x002fe40007800004 */
[----:B------:R-:W1:Y:S02]  /*1910*/  LDS.128 R20, [UR5+0x90] ;  /* 0x00009005ff147984 */ /* 0x000e640008000c00 */
[----:B------:R-:W-:-:S04]  /*1920*/  FMNMX3 R4, R4, R5, R6, !PT ;  /* 0x0000000504047276 */ /* 0x000fc80007800006 */
[----:B--2---:R-:W-:-:S04]  /*1930*/  FMNMX3 R4, R4, R7, R8, !PT ;  /* 0x0000000704047276 */ /* 0x004fc80007800008 */
[----:B------:R-:W-:-:S04]  /*1940*/  FMNMX3 R4, R4, R9, R10, !PT ;  /* 0x0000000904047276 */ /* 0x000fc8000780000a */
[----:B-----5:R-:W-:-:S04]  /*1950*/  FMNMX3 R4, R4, R11, R12, !PT ;  /* 0x0000000b04047276 */ /* 0x020fc8000780000c */
[----:B------:R-:W-:-:S04]  /*1960*/  FMNMX3 R4, R4, R13, R14, !PT ;  /* 0x0000000d04047276 */ /* 0x000fc8000780000e */
[----:B0-----:R-:W-:-:S04]  /*1970*/  FMNMX3 R4, R4, R15, R16, !PT ;  /* 0x0000000f04047276 */ /* 0x001fc80007800010 */
[----:B------:R-:W-:-:S04]  /*1980*/  FMNMX3 R4, R4, R17, R18, !PT ;  /* 0x0000001104047276 */ /* 0x000fc80007800012 */
[----:B---3--:R-:W-:-:S04]  /*1990*/  FMNMX3 R4, R4, R19, R24, !PT ;  /* 0x0000001304047276 */ /* 0x008fc80007800018 */
[----:B------:R-:W-:-:S04]  /*19a0*/  FMNMX3 R4, R4, R25, R26, !PT ;  /* 0x0000001904047276 */ /* 0x000fc8000780001a */
[----:B-1----:R-:W-:-:S04]  /*19b0*/  FMNMX3 R4, R4, R27, R20, !PT ;  /* 0x0000001b04047276 */ /* 0x002fc80007800014 */
[----:B------:R-:W-:-:S04]  /*19c0*/  FMNMX3 R4, R4, R21, R22, !PT ;  /* 0x0000001504047276 */ /* 0x000fc80007800016 */
[----:B------:R-:W-:-:S05]  /*19d0*/  FMNMX R4, R4, R23, !PT ;  /* 0x0000001704047209 */ /* 0x000fca0007800000 */
[----:B------:R3:W-:Y:S02]  /*19e0*/  STS [UR5+0xa4], R4 ;  /* 0x0000a404ff007988 */ /* 0x0007e40008000805 */
.L_x_19236:
[----:B------:R-:W-:Y:S05]  /*19f0*/  BSYNC.RECONVERGENT B0 ;  /* 0x0000000000007941 */ /* 0x000fea0003800200 */
.L_x_19235:
[----:B------:R-:W4:Y:S01]  /*1a00*/  S2UR UR7, SR_CgaCtaId ;  /* 0x00000000000779c3 */ /* 0x000f220000008800 */
[----:B------:R-:W5:Y:S01]  /*1a10*/  LDCU UR8, c[0x0][0x3f4] ;  /* 0x00007e80ff0877ac */ /* 0x000f620008000800 */
[----:B---3--:R-:W0:Y:S01]  /*1a20*/  S2R R4, SR_CgaCtaId ;  /* 0x0000000000047919 */ /* 0x008e220000008800 */
[C---:B------:R-:W-:Y:S01]  /*1a30*/  ISETP.GE.U32.AND P0, PT, R2.reuse, R29, PT ;  /* 0x0000001d0200720c */ /* 0x040fe20003f06070 */
[----:B------:R-:W-:Y:S01]  /*1a40*/  BSSY.RECONVERGENT B0, `(.L_x_19237) ;  /* 0x0000085000007945 */ /* 0x000fe20003800200 */
[----:B------:R-:W-:Y:S01]  /*1a50*/  UMOV UR5, 0x400 ;  /* 0x0000040000057882 */ /* 0x000fe20000000000 */
[----:B--2---:R-:W-:Y:S01]  /*1a60*/  MOV R5, 0x400 ;  /* 0x0000040000057802 */ /* 0x004fe20000000f00 */
[----:B------:R-:W-:Y:S01]  /*1a70*/  UIADD3 UR5, UPT, UPT, UR5, 0x150, URZ ;  /* 0x0000015005057890 */ /* 0x000fe2000fffe0ff */
[----:B------:R-:W-:Y:S01]  /*1a80*/  HFMA2 R11, -RZ, RZ, 0, 0 ;  /* 0x00000000ff0b7431 */ /* 0x000fe200000001ff */
[C---:B------:R-:W-:Y:S02]  /*1a90*/  LOP3.LUT R20, R2.reuse, 0x400, RZ, 0xfc, !PT ;  /* 0x0000040002147812 */ /* 0x040fe400078efcff */
[----:B------:R-:W-:-:S02]  /*1aa0*/  LOP3.LUT R21, R2, 0xc00, RZ, 0xfc, !PT ;  /* 0x00000c0002157812 */ /* 0x000fc400078efcff */
[----:B------:R-:W-:Y:S01]  /*1ab0*/  LOP3.LUT R22, R2, 0x800, RZ, 0xfc, !PT ;  /* 0x0000080002167812 */ /* 0x000fe200078efcff */
[----:B------:R-:W-:Y:S01]  /*1ac0*/  BAR.SYNC.DEFER_BLOCKING 0x0 ;  /* 0x0000000000007b1d */ /* 0x000fe20000010000 */
[----:B-----5:R-:W-:Y:S01]  /*1ad0*/  ISETP.GE.AND.EX P0, PT, RZ, UR8, PT, P0 ;  /* 0x00000008ff007c0c */ /* 0x020fe2000bf06300 */
[----:B----4-:R-:W-:-:S06]  /*1ae0*/  ULEA UR5, UR7, UR5, 0x18 ;  /* 0x0000000507057291 */ /* 0x010fcc000f8ec0ff */
[----:B------:R-:W-:Y:S02]  /*1af0*/  LEA R23, R2, UR5, 0x2 ;  /* 0x0000000502177c11 */ /* 0x000fe4000f8e10ff */
[----:B0-----:R-:W-:-:S04]  /*1b00*/  LEA R0, R4, R5, 0x18 ;  /* 0x0000000504007211 */ /* 0x001fc800078ec0ff */
        /* <DEDUP_REMOVED lines=11> */
[----:B--23--:R-:W-:Y:S05]  /*1bc0*/  @!P0 BRA `(.L_x_19240) ;  /* 0x0000000000bc8947 */ /* 0x00cfea0003800000 */
[----:B------:R-:W0:Y:S01]  /*1bd0*/  LDS R11, [R23] ;  /* 0x00000000170b7984 */ /* 0x000e220000000800 */
[----:B-1----:R-:W-:Y:S01]  /*1be0*/  IMAD.MOV.U32 R7, RZ, RZ, 0x3bbb989d ;  /* 0x3bbb989dff077424 */ /* 0x002fe200078e00ff */
        /* <DEDUP_REMOVED lines=39> */
[----:B------:R-:W-:Y:S01]  /*1e60*/  FFMA R9, R12, 1.925963033500011079e-08, R9 ;  /* 0x32a570600c097823 */ /* 0x000fe20000000009 */
[----:B------:R-:W-:-:S03]  /*1e70*/  IMAD.MOV.U32 R12, RZ, RZ, R21 ;  /* 0x000000ffff0c7224 */ /* 0x000fc600078e0015 */
[----:B------:R-:W0:Y:S02]  /*1e80*/  MUFU.EX2 R10, R9 ;  /* 0x00000009000a7308 */ /* 0x000e240000000800 */
[----:B0-----:R-:W-:-:S04]  /*1e90*/  FMUL R10, R7, R10 ;  /* 0x0000000a070a7220 */ /* 0x001fc80000400000 */
[----:B------:R-:W-:Y:S01]  /*1ea0*/  FADD R11, R11, R10 ;  /* 0x0000000a0b0b7221 */ /* 0x000fe20000000000 */
[----:B------:R3:W-:Y:S06]  /*1eb0*/  STS [R23+0x2000], R10 ;  /* 0x0020000a17007388 */ /* 0x0007ec0000000800 */
.L_x_19240:
[----:B------:R-:W-:Y:S05]  /*1ec0*/  BSYNC.RECONVERGENT B1 ;  /* 0x0000000000017941 */ /* 0x000fea0003800200 */
.L_x_19239:
[----:B------:R-:W-:-:S04]  /*1ed0*/  ISETP.GE.U32.AND P0, PT, R8, 0xc00, PT ;  /* 0x00000c000800780c */ /* 0x000fc80003f06070 */
[----:B------:R-:W-:-:S13]  /*1ee0*/  ISETP.GE.U32.AND.EX P0, PT, R28, RZ, PT, P0 ;  /* 0x000000ff1c00720c */ /* 0x000fda0003f06100 */
[----:B------:R-:W-:Y:S05]  /*1ef0*/  @!P0 BRA `(.L_x_19238) ;  /* 0x0000000000e48947 */ /* 0x000fea0003800000 */
[----:B-1----:R-:W-:-:S05]  /*1f00*/  VIADD R7, R5, 0x150 ;  /* 0x0000015005077836 */ /* 0x002fca0000000000 */
[----:B------:R-:W-:-:S07]  /*1f10*/  LEA R7, R4, R7, 0x18 ;  /* 0x0000000704077211 */ /* 0x000fce00078ec0ff */
.L_x_19241:
[C---:B----4-:R-:W-:Y:S02]  /*1f20*/  IMAD R8, R12.reuse, 0x4, R7 ;  /* 0x000000040c087824 */ /* 0x050fe400078e0207 */
[----:B0-2---:R-:W-:Y:S02]  /*1f30*/  HFMA2 R14, -RZ, RZ, 3.7421875, 0 ;  /* 0x437c0000ff0e7431 */ /* 0x005fe400000001ff */
[----:B------:R-:W-:Y:S01]  /*1f40*/  IMAD.MOV.U32 R24, RZ, RZ, 0x3bbb989d ;  /* 0x3bbb989dff187424 */ /* 0x000fe200078e00ff */
[----:B------:R-:W-:Y:S01]  /*1f50*/  IADD3 R12, PT, PT, R12, 0x1000, RZ ;  /* 0x000010000c0c7810 */ /* 0x000fe20007ffe0ff */
[----:B------:R-:W0:Y:S03]  /*1f60*/  LDS R9, [R8] ;  /* 0x0000000008097984 */ /* 0x000e260000000800 */
[----:B------:R-:W-:Y:S01]  /*1f70*/  ISETP.GE.U32.AND P0, PT, R12, R29, PT ;  /* 0x0000001d0c00720c */ /* 0x000fe20003f06070 */
[----:B------:R-:W1:Y:S03]  /*1f80*/  LDS R15, [R8+0x1000] ;  /* 0x00100000080f7984 */ /* 0x000e660000000800 */
[----:B------:R-:W-:Y:S01]  /*1f90*/  ISETP.GE.U32.AND.EX P0, PT, RZ, UR8, PT, P0 ;  /* 0x00000008ff007c0c */ /* 0x000fe2000bf06100 */
[----:B------:R-:W2:Y:S04]  /*1fa0*/  LDS R19, [R8+0x2000] ;  /* 0x0020000008137984 */ /* 0x000ea80000000800 */
[----:B------:R-:W4:Y:S01]  /*1fb0*/  LDS R25, [R8+0x3000] ;  /* 0x0030000008197984 */ /* 0x000f220000000800 */
[----:B0-----:R-:W-:-:S04]  /*1fc0*/  FADD R13, -R6, R9 ;  /* 0x00000009060d7221 */ /* 0x001fc80000000100 */
[----:B------:R-:W-:Y:S01]  /*1fd0*/  FFMA.SAT R9, R13, R24, 0.5 ;  /* 0x3f0000000d097423 */ /* 0x000fe20000002018 */
[----:B-1----:R-:W-:-:S03]  /*1fe0*/  FADD R15, -R6, R15 ;  /* 0x0000000f060f7221 */ /* 0x002fc60000000100 */
[----:B------:R-:W-:Y:S01]  /*1ff0*/  FFMA.RM R9, R9, R14, 12582913 ;  /* 0x4b40000109097423 */ /* 0x000fe2000000400e */
[----:B------:R-:W-:Y:S01]  /*2000*/  FFMA.SAT R17, R15, R24, 0.5 ;  /* 0x3f0000000f117423 */ /* 0x000fe20000002018 */
[C---:B--2---:R-:W-:Y:S02]  /*2010*/  FADD R19, -R6.reuse, R19 ;  /* 0x0000001306137221 */ /* 0x044fe40000000100 */
[C---:B---3--:R-:W-:Y:S01]  /*2020*/  FADD R10, R9.reuse, -12583039 ;  /* 0xcb40007f090a7421 */ /* 0x048fe20000000000 */
        /* <DEDUP_REMOVED lines=38> */
.L_x_19238:
[----:B------:R-:W-:Y:S05]  /*2290*/  BSYNC.RECONVERGENT B0 ;  /* 0x0000000000007941 */ /* 0x000fea0003800200 */
.L_x_19237:
[----:B----4-:R-:W-:Y:S01]  /*22a0*/  IMAD.MOV.U32 R13, RZ, RZ, R11 ;  /* 0x000000ffff0d7224 */ /* 0x010fe200078e000b */
[----:B-1----:R-:W-:Y:S01]  /*22b0*/  @P6 SHF.R.U32.HI R7, RZ, 0x3, R2 ;  /* 0x00000003ff076819 */ /* 0x002fe20000011602 */
[----:B------:R-:W-:Y:S01]  /*22c0*/  @P6 VIADD R5, R5, 0xa8 ;  /* 0x000000a805056836 */ /* 0x000fe20000000000 */
[----:B------:R-:W-:Y:S01]  /*22d0*/  ISETP.NE.AND P0, PT, R2, RZ, PT ;  /* 0x000000ff0200720c */ /* 0x000fe20003f05270 */
[----:B------:R-:W-:Y:S01]  /*22e0*/  BSSY.RECONVERGENT B0, `(.L_x_19242) ;  /* 0x000003a000007945 */ /* 0x000fe20003800200 */
[----:B------:R-:W1:Y:S02]  /*22f0*/  SHFL.DOWN PT, R6, R13, 0x1, 0x1f ;  /* 0x08201f000d067f89 */ /* 0x000e6400000e0000 */
[----:B------:R-:W-:Y:S02]  /*2300*/  @P6 LEA R5, R4, R5, 0x18 ;  /* 0x0000000504056211 */ /* 0x000fe400078ec0ff */
[----:B------:R-:W-:-:S05]  /*2310*/  @P6 LOP3.LUT R4, R7, 0x7c, RZ, 0xc0, !PT ;  /* 0x0000007c07046812 */ /* 0x000fca00078ec0ff */
[----:B------:R-:W-:Y:S02]  /*2320*/  @P6 IMAD.IADD R5, R4, 0x1, R5 ;  /* 0x0000000104056824 */ /* 0x000fe400078e0205 */
        /* <DEDUP_REMOVED lines=9> */
[----:B------:R1:W-:Y:S01]  /*23c0*/  @P6 STS [R5+0x20], R13 ;  /* 0x0000200d05006388 */ /* 0x0003e20000000800 */
[----:B------:R-:W-:Y:S06]  /*23d0*/  BAR.SYNC.DEFER_BLOCKING 0x0 ;  /* 0x0000000000007b1d */ /* 0x000fec0000010000 */
[----:B------:R-:W-:Y:S05]  /*23e0*/  @P0 BRA `(.L_x_19243) ;  /* 0x0000000000a40947 */ /* 0x000fea0003800000 */
[----:B------:R-:W4:Y:S04]  /*23f0*/  LDS R12, [R0+0xcc] ;  /* 0x0000cc00000c7984 */ /* 0x000f280000000800 */
[----:B---3--:R-:W3:Y:S04]  /*2400*/  LDS.128 R8, [R0+0xd0] ;  /* 0x0000d00000087984 */ /* 0x008ee80000000c00 */
[----:B------:R-:W5:Y:S04]  /*2410*/  LDS.128 R16, [R0+0xe0] ;  /* 0x0000e00000107984 */ /* 0x000f680000000c00 */
[----:B-1----:R-:W1:Y:S01]  /*2420*/  LDS.128 R4, [R0+0xf0] ;  /* 0x0000f00000047984 */ /* 0x002e620000000c00 */
[----:B----4-:R-:W-:-:S04]  /*2430*/  FADD R13, R13, R12 ;  /* 0x0000000c0d0d7221 */ /* 0x010fc80000000000 */
[----:B---3--:R-:W-:Y:S02]  /*2440*/  FADD R8, R13, R8 ;  /* 0x000000080d087221 */ /* 0x008fe40000000000 */
[----:B0-2---:R-:W0:Y:S02]  /*2450*/  LDS.128 R12, [R0+0x100] ;  /* 0x00010000000c7984 */ /* 0x005e240000000c00 */
[----:B------:R-:W-:-:S04]  /*2460*/  FADD R9, R8, R9 ;  /* 0x0000000908097221 */ /* 0x000fc80000000000 */
[----:B------:R-:W-:-:S04]  /*2470*/  FADD R10, R9, R10 ;  /* 0x0000000a090a7221 */ /* 0x000fc80000000000 */
[----:B------:R-:W-:-:S04]  /*2480*/  FADD R11, R10, R11 ;  /* 0x0000000b0a0b7221 */ /* 0x000fc80000000000 */
[----:B-----5:R-:W-:Y:S02]  /*2490*/  FADD R16, R11, R16 ;  /* 0x000000100b107221 */ /* 0x020fe40000000000 */
[----:B------:R-:W2:Y:S02]  /*24a0*/  LDS.128 R8, [R0+0x110] ;  /* 0x0001100000087984 */ /* 0x000ea40000000c00 */
        /* <DEDUP_REMOVED lines=18> */
[----:B-1----:R-:W-:-:S04]  /*25d0*/  FADD R16, R11, R16 ;  /* 0x000000100b107221 */ /* 0x002fc80000000000 */
[----:B------:R-:W-:-:S04]  /*25e0*/  FADD R17, R16, R17 ;  /* 0x0000001110117221 */ /* 0x000fc80000000000 */
[----:B------:R-:W-:-:S04]  /*25f0*/  FADD R18, R17, R18 ;  /* 0x0000001211127221 */ /* 0x000fc80000000000 */
[----:B------:R-:W-:-:S04]  /*2600*/  FADD R19, R18, R19 ;  /* 0x0000001312137221 */ /* 0x000fc80000000000 */
[----:B0-----:R-:W-:-:S04]  /*2610*/  FADD R4, R19, R4 ;  /* 0x0000000413047221 */ /* 0x001fc80000000000 */
[----:B------:R-:W-:-:S04]  /*2620*/  FADD R5, R4, R5 ;  /* 0x0000000504057221 */ /* 0x000fc80000000000 */
[----:B------:R-:W-:-:S04]  /*2630*/  FADD R6, R5, R6 ;  /* 0x0000000605067221 */ /* 0x000fc80000000000 */
[----:B------:R-:W-:-:S04]  /*2640*/  FADD R7, R6, R7 ;  /* 0x0000000706077221 */ /* 0x000fc80000000000 */
[----:B--2---:R-:W-:-:S04]  /*2650*/  FADD R8, R7, R8 ;  /* 0x0000000807087221 */ /* 0x004fc80000000000 */
[----:B------:R-:W-:-:S05]  /*2660*/  FADD R9, R8, R9 ;  /* 0x0000000908097221 */ /* 0x000fca0000000000 */
[----:B------:R4:W-:Y:S02]  /*2670*/  STS [R0+0x14c], R9 ;  /* 0x00014c0900007388 */ /* 0x0009e40000000800 */
.L_x_19243:
[----:B------:R-:W-:Y:S05]  /*2680*/  BSYNC.RECONVERGENT B0 ;  /* 0x0000000000007941 */ /* 0x000fea0003800200 */
.L_x_19242:
[----:B------:R-:W-:Y:S01]  /*2690*/  BAR.SYNC.DEFER_BLOCKING 0x0 ;  /* 0x0000000000007b1d */ /* 0x000fe20000010000 */
[----:B------:R-:W-:-:S05]  /*26a0*/  ISETP.GE.AND P0, PT, R2, R29, PT ;  /* 0x0000001d0200720c */ /* 0x000fca0003f06270 */
[----:B------:R-:W0:Y:S01]  /*26b0*/  LDCU UR14, c[0x0][0x3f0] ;  /* 0x00007e00ff0e77ac */ /* 0x000e220008000800 */
[----:B------:R-:W-:Y:S01]  /*26c0*/  BSSY.RECONVERGENT B0, `(.L_x_19244) ;  /* 0x000009c000007945 */ /* 0x000fe20003800200 */
[----:B------:R-:W0:Y:S06]  /*26d0*/  LDCU.64 UR12, c[0x0][0x3d8] ;  /* 0x00007b00ff0c77ac */ /* 0x000e2c0008000a00 */
[----:B------:R-:W-:Y:S05]  /*26e0*/  @P0 BRA `(.L_x_19245) ;  /* 0x0000000800640947 */ /* 0x000fea0003800000 */
[----:B-1----:R1:W0:Y:S01]  /*26f0*/  LDS R5, [R0+0x14c] ;  /* 0x00014c0000057984 */ /* 0x0022220000000800 */
[----:B------:R-:W-:Y:S01]  /*2700*/  LEA.HI R8, R3, 0x1, RZ, 0x16 ;  /* 0x0000000103087811 */ /* 0x000fe200078fb0ff */
[----:B------:R-:W-:Y:S01]  /*2710*/  BSSY.RECONVERGENT B1, `(.L_x_19246) ;  /* 0x0000045000017945 */ /* 0x000fe20003800200 */
[----:B------:R-:W-:Y:S02]  /*2720*/  IMAD.MOV.U32 R4, RZ, RZ, R2 ;  /* 0x000000ffff047224 */ /* 0x000fe400078e0002 */
[----:B------:R-:W-:-:S04]  /*2730*/  LOP3.LUT R8, R8, 0x3, RZ, 0xc0, !PT ;  /* 0x0000000308087812 */ /* 0x000fc800078ec0ff */
[----:B------:R-:W-:-:S13]  /*2740*/  ISETP.NE.AND P0, PT, R8, RZ, PT ;  /* 0x000000ff0800720c */ /* 0x000fda0003f05270 */
[----:B-1----:R-:W-:Y:S05]  /*2750*/  @!P0 BRA `(.L_x_19247) ;  /* 0x0000000400008947 */ /* 0x002fea0003800000 */
[----:B----4-:R-:W1:Y:S01]  /*2760*/  LDS R0, [R23] ;  /* 0x0000000017007984 */ /* 0x010e620000000800 */
        /* <DEDUP_REMOVED lines=10> */
[----:B--23--:R-:W-:Y:S05]  /*2810*/  CALL.REL.NOINC `($__internal_312_$__cuda_sm3x_div_rn_noftz_f32_slowpath) ;  /* 0x00000008003c7944 */ /* 0x00cfea0003c00000 */
[----:B------:R-:W-:-:S07]  /*2820*/  MOV R9, R11 ;  /* 0x0000000b00097202 */ /* 0x000fce0000000f00 */
.L_x_19249:
[----:B------:R-:W-:Y:S05]  /*2830*/  BSYNC.RECONVERGENT B2 ;  /* 0x0000000000027941 */ /* 0x000fea0003800200 */
.L_x_19248:
[----:B------:R-:W0:Y:S01]  /*2840*/  LDC.64 R12, c[0x0][0x3e0] ;  /* 0x0000f800ff0c7b82 */ /* 0x000e220000000a00 */
[----:B------:R-:W1:Y:S01]  /*2850*/  LDCU.64 UR8, c[0x0][0x3d8] ;  /* 0x00007b00ff0877ac */ /* 0x000e620008000a00 */
[----:B------:R-:W-:Y:S02]  /*2860*/  IMAD.MOV.U32 R6, RZ, RZ, R2 ;  /* 0x000000ffff067224 */ /* 0x000fe400078e0002 */
[----:B------:R-:W-:Y:S02]  /*2870*/  IMAD.MOV.U32 R7, RZ, RZ, RZ ;  /* 0x000000ffff077224 */ /* 0x000fe400078e00ff */
[----:B------:R-:W-:Y:S02]  /*2880*/  IMAD.MOV.U32 R4, RZ, RZ, R20 ;  /* 0x000000ffff047224 */ /* 0x000fe400078e0014 */
[C---:B0-----:R-:W-:Y:S02]  /*2890*/  IMAD R0, R12.reuse, UR4, RZ ;  /* 0x000000040c007c24 */ /* 0x041fe4000f8e02ff */
[----:B---3--:R-:W-:-:S04]  /*28a0*/  IMAD.WIDE.U32 R10, R12, UR6, R6 ;  /* 0x000000060c0a7c25 */ /* 0x008fc8000f8e0006 */
[----:B------:R-:W-:Y:S01]  /*28b0*/  IMAD R7, R13, UR6, R0 ;  /* 0x000000060d077c24 */ /* 0x000fe2000f8e0200 */
[----:B-1----:R-:W-:-:S03]  /*28c0*/  LEA R6, P0, R10, UR8, 0x2 ;  /* 0x000000080a067c11 */ /* 0x002fc6000f8010ff */
[----:B------:R-:W-:-:S05]  /*28d0*/  IMAD.IADD R7, R11, 0x1, R7 ;  /* 0x000000010b077824 */ /* 0x000fca00078e0207 */
[----:B------:R-:W-:Y:S02]  /*28e0*/  LEA.HI.X R7, R10, UR9, R7, 0x2, P0 ;  /* 0x000000090a077c11 */ /* 0x000fe400080f1407 */
[----:B------:R-:W-:-:S03]  /*28f0*/  ISETP.NE.AND P0, PT, R8, 0x1, PT ;  /* 0x000000010800780c */ /* 0x000fc60003f05270 */
        /* <DEDUP_REMOVED lines=15> */
[----:B--2---:R-:W-:Y:S05]  /*29f0*/  CALL.REL.NOINC `($__internal_312_$__cuda_sm3x_div_rn_noftz_f32_slowpath) ;  /* 0x0000000400c47944 */ /* 0x004fea0003c00000 */
[----:B------:R-:W-:-:S07]  /*2a00*/  IMAD.MOV.U32 R9, RZ, RZ, R11 ;  /* 0x000000ffff097224 */ /* 0x000fce00078e000b */
.L_x_19251:
[----:B------:R-:W-:Y:S05]  /*2a10*/  BSYNC.RECONVERGENT B2 ;  /* 0x0000000000027941 */ /* 0x000fea0003800200 */
.L_x_19250:
        /* <DEDUP_REMOVED lines=15> */
[----:B--2---:R-:W-:Y:S05]  /*2b10*/  CALL.REL.NOINC `($__internal_312_$__cuda_sm3x_div_rn_noftz_f32_slowpath) ;  /* 0x00000004007c7944 */ /* 0x004fea0003c00000 */
[----:B------:R-:W-:-:S07]  /*2b20*/  IMAD.MOV.U32 R9, RZ, RZ, R11 ;  /* 0x000000ffff097224 */ /* 0x000fce00078e000b */
.L_x_19253:
[----:B------:R-:W-:Y:S05]  /*2b30*/  BSYNC.RECONVERGENT B2 ;  /* 0x0000000000027941 */ /* 0x000fea0003800200 */
.L_x_19252:
[----:B------:R0:W-:Y:S01]  /*2b40*/  STG.E desc[UR10][R6.64+0x2000], R9 ;  /* 0x0020000906007986 */ /* 0x0001e2000c10190a */
[----:B------:R-:W-:-:S07]  /*2b50*/  MOV R4, R21 ;  /* 0x0000001500047202 */ /* 0x000fce0000000f00 */
.L_x_19247:
[----:B0-----:R-:W-:Y:S05]  /*2b60*/  BSYNC.RECONVERGENT B1 ;  /* 0x0000000000017941 */ /* 0x001fea0003800200 */
.L_x_19246:
[----:B-1----:R-:W0:Y:S01]  /*2b70*/  LDC.64 R6, c[0x0][0x3e0] ;  /* 0x0000f800ff067b82 */ /* 0x002e220000000a00 */
[----:B------:R-:W-:-:S13]  /*2b80*/  ISETP.GE.U32.AND P0, PT, R3, 0xc00, PT ;  /* 0x00000c000300780c */ /* 0x000fda0003f06070 */
[----:B------:R-:W-:Y:S05]  /*2b90*/  @!P0 BRA `(.L_x_19245) ;  /* 0x0000000400388947 */ /* 0x000fea0003800000 */
.L_x_19262:
[----:B------:R-:W1:Y:S01]  /*2ba0*/  S2UR UR7, SR_CgaCtaId ;  /* 0x00000000000779c3 */ /* 0x000e620000008800 */
[----:B------:R-:W-:Y:S01]  /*2bb0*/  UMOV UR5, 0x400 ;  /* 0x0000040000057882 */ /* 0x000fe20000000000 */
[----:B----4-:R-:W4:Y:S01]  /*2bc0*/  MUFU.RCP R0, R5 ;  /* 0x0000000500007308 */ /* 0x010f220000001000 */
[----:B------:R-:W-:Y:S01]  /*2bd0*/  UIADD3 UR5, UPT, UPT, UR5, 0x150, URZ ;  /* 0x0000015005057890 */ /* 0x000fe2000fffe0ff */
[----:B------:R-:W-:Y:S01]  /*2be0*/  BSSY.RECONVERGENT B1, `(.L_x_19254) ;  /* 0x000000e000017945 */ /* 0x000fe20003800200 */
[----:B----4-:R-:W-:-:S04]  /*2bf0*/  FFMA R9, -R5, R0, 1 ;  /* 0x3f80000005097423 */ /* 0x010fc80000000100 */
[----:B------:R-:W-:Y:S01]  /*2c00*/  FFMA R0, R0, R9, R0 ;  /* 0x0000000900007223 */ /* 0x000fe20000000000 */
[----:B-1----:R-:W-:-:S06]  /*2c10*/  ULEA UR5, UR7, UR5, 0x18 ;  /* 0x0000000507057291 */ /* 0x002fcc000f8ec0ff */
[----:B---3--:R-:W-:-:S05]  /*2c20*/  LEA R10, R4, UR5, 0x2 ;  /* 0x00000005040a7c11 */ /* 0x008fca000f8e10ff */
        /* <DEDUP_REMOVED lines=8> */
[----:B0-2---:R-:W-:Y:S05]  /*2cb0*/  CALL.REL.NOINC `($__internal_312_$__cuda_sm3x_div_rn_noftz_f32_slowpath) ;  /* 0x0000000400147944 */ /* 0x005fea0003c00000 */
.L_x_19255:
[----:B------:R-:W-:Y:S05]  /*2cc0*/  BSYNC.RECONVERGENT B1 ;  /* 0x0000000000017941 */ /* 0x000fea0003800200 */
.L_x_19254:
[----:B--2---:R-:W1:Y:S01]  /*2cd0*/  LDS R14, [R10+0x1000] ;  /* 0x001000000a0e7984 */ /* 0x004e620000000800 */
        /* <DEDUP_REMOVED lines=20> */
[----:B------:R-:W-:Y:S05]  /*2e20*/  CALL.REL.NOINC `($__internal_312_$__cuda_sm3x_div_rn_noftz_f32_slowpath) ;  /* 0x0000000000b87944 */ /* 0x000fea0003c00000 */
[----:B------:R-:W-:-:S07]  /*2e30*/  IMAD.MOV.U32 R13, RZ, RZ, R11 ;  /* 0x000000ffff0d7224 */ /* 0x000fce00078e000b */
.L_x_19257:
[----:B------:R-:W-:Y:S05]  /*2e40*/  BSYNC.RECONVERGENT B1 ;  /* 0x0000000000017941 */ /* 0x000fea0003800200 */
.L_x_19256:
        /* <DEDUP_REMOVED lines=13> */
[----:B------:R-:W-:Y:S05]  /*2f20*/  CALL.REL.NOINC `($__internal_312_$__cuda_sm3x_div_rn_noftz_f32_slowpath) ;  /* 0x0000000000787944 */ /* 0x000fea0003c00000 */
.L_x_19259:
[----:B------:R-:W-:Y:S05]  /*2f30*/  BSYNC.RECONVERGENT B1 ;  /* 0x0000000000017941 */ /* 0x000fea0003800200 */
.L_x_19258:
        /* <DEDUP_REMOVED lines=14> */
[----:B------:R-:W-:-:S07]  /*3020*/  IMAD.MOV.U32 R13, RZ, RZ, R11 ;  /* 0x000000ffff0d7224 */ /* 0x000fce00078e000b */
.L_x_19261:
[----:B------:R-:W-:Y:S05]  /*3030*/  BSYNC.RECONVERGENT B1 ;  /* 0x0000000000017941 */ /* 0x000fea0003800200 */
.L_x_19260:
[----:B------:R0:W-:Y:S01]  /*3040*/  STG.E desc[UR10][R8.64+0x3000], R13 ;  /* 0x0030000d08007986 */ /* 0x0001e2000c10190a */
[----:B------:R-:W-:-:S04]  /*3050*/  IADD3 R4, PT, PT, R4, 0x1000, RZ ;  /* 0x0000100004047810 */ /* 0x000fc80007ffe0ff */
[----:B------:R-:W-:-:S13]  /*3060*/  ISETP.GE.AND P0, PT, R4, UR14, PT ;  /* 0x0000000e04007c0c */ /* 0x000fda000bf06270 */
[----:B0-----:R-:W-:Y:S05]  /*3070*/  @!P0 BRA `(.L_x_19262) ;  /* 0xfffffff800c88947 */ /* 0x001fea000383ffff */
.L_x_19245:
[----:B0-----:R-:W-:Y:S05]  /*3080*/  BSYNC.RECONVERGENT B0 ;  /* 0x0000000000007941 */ /* 0x001fea0003800200 */
.L_x_19244:
        /* <DEDUP_REMOVED lines=8> */
        .weak           $__internal_312_$__cuda_sm3x_div_rn_noftz_f32_slowpath
        .type           $__internal_312_$__cuda_sm3x_div_rn_noftz_f32_slowpath,@function
        .size           $__internal_312_$__cuda_sm3x_div_rn_noftz_f32_slowpath,(.L_x_37689 - $__internal_312_$__cuda_sm3x_div_rn_noftz_f32_slowpath)
$__internal_312_$__cuda_sm3x_div_rn_noftz_f32_slowpath:
        /* <DEDUP_REMOVED lines=35> */
.L_x_19265:
        /* <DEDUP_REMOVED lines=51> */
.L_x_19272:
[----:B------:R-:W-:-:S04]  /*3670*/  LOP3.LUT R0, R0, 0x80000000, RZ, 0xc0, !PT ;  /* 0x8000000000007812 */ /* 0x000fc800078ec0ff */
[----:B------:R-:W-:Y:S01]  /*3680*/  LOP3.LUT R0, R0, 0x7f800000, RZ, 0xfc, !PT ;  /* 0x7f80000000007812 */ /* 0x000fe200078efcff */
[----:B------:R-:W-:Y:S06]  /*3690*/  BRA `(.L_x_19273) ;  /* 0x0000000000047947 */ /* 0x000fec0003800000 */
.L_x_19271:
[----:B------:R-:W-:-:S07]  /*36a0*/  IMAD R0, R14, 0x800000, R0 ;  /* 0x008000000e007824 */ /* 0x000fce00078e0200 */
.L_x_19273:
[----:B------:R-:W-:Y:S05]  /*36b0*/  BSYNC.RECONVERGENT B4 ;  /* 0x0000000000047941 */ /* 0x000fea0003800200 */
.L_x_19270:
[----:B------:R-:W-:Y:S05]  /*36c0*/  BRA `(.L_x_19274) ;  /* 0x0000000000207947 */ /* 0x000fea0003800000 */
.L_x_19269:
[----:B------:R-:W-:-:S04]  /*36d0*/  LOP3.LUT R0, R15, 0x80000000, R0, 0x48, !PT ;  /* 0x800000000f007812 */ /* 0x000fc800078e4800 */
[----:B------:R-:W-:Y:S01]  /*36e0*/  LOP3.LUT R0, R0, 0x7f800000, RZ, 0xfc, !PT ;  /* 0x7f80000000007812 */ /* 0x000fe200078efcff */
[----:B------:R-:W-:Y:S06]  /*36f0*/  BRA `(.L_x_19274) ;  /* 0x0000000000147947 */ /* 0x000fec0003800000 */
.L_x_19268:
[----:B------:R-:W-:Y:S01]  /*3700*/  LOP3.LUT R0, R15, 0x80000000, R0, 0x48, !PT ;  /* 0x800000000f007812 */ /* 0x000fe200078e4800 */
[----:B------:R-:W-:Y:S06]  /*3710*/  BRA `(.L_x_19274) ;  /* 0x00000000000c7947 */ /* 0x000fec0003800000 */
.L_x_19267:
[----:B------:R-:W0:Y:S01]  /*3720*/  MUFU.RSQ R0, -QNAN ;  /* 0xffc0000000007908 */ /* 0x000e220000001400 */
[----:B------:R-:W-:Y:S05]  /*3730*/  BRA `(.L_x_19274) ;  /* 0x0000000000047947 */ /* 0x000fea0003800000 */
.L_x_19266:
[----:B------:R-:W-:-:S07]  /*3740*/  FADD.FTZ R0, R0, R5 ;  /* 0x0000000500007221 */ /* 0x000fce0000010000 */
.L_x_19274:
[----:B------:R-:W-:Y:S05]  /*3750*/  BSYNC.RECONVERGENT B3 ;  /* 0x0000000000037941 */ /* 0x000fea0003800200 */
.L_x_19264:
[----:B------:R-:W-:Y:S02]  /*3760*/  IMAD.MOV.U32 R13, RZ, RZ, 0x0 ;  /* 0x00000000ff0d7424 */ /* 0x000fe400078e00ff */
[----:B0-----:R-:W-:Y:S02]  /*3770*/  IMAD.MOV.U32 R11, RZ, RZ, R0 ;  /* 0x000000ffff0b7224 */ /* 0x001fe400078e0000 */
[----:B------:R-:W-:Y:S05]  /*3780*/  RET.REL.NODEC R12 `(_Z20SoftmaxBlockSMemImplI22BroadcastScaleMaskLoadIffbLm2EiE11DirectStoreIffEfLi1ELi1024EL9Algorithm0EEvT_T0_ll) ;  /* 0xffffffc80c1c7950 */ /* 0x000fea0003c3ffff */
.L_x_19275:
        /* <DEDUP_REMOVED lines=15> */
.L_x_37689:


//--------------------- .text._Z20SoftmaxBlockSMemImplI22BroadcastScaleMaskLoadIffbLm2EiE11DirectStoreIffEfLi1ELi128EL9Algorithm0EEvT_T0_ll --------------------------
	.section	.text._Z20SoftmaxBlockSMemImplI22BroadcastScaleMaskLoadIffbLm2EiE11DirectStoreIffEfLi1ELi128EL9Algorithm0EEvT_T0_ll,"ax",@progbits
	.align	128
        .global         _Z20SoftmaxBlockSMemImplI22BroadcastScaleMaskLoadIffbLm2EiE11DirectStoreIffEfLi1ELi128EL9Algorithm0EEvT_T0_ll
        .type           _Z20SoftmaxBlockSMemImplI22BroadcastScaleMaskLoadIffbLm2EiE11DirectStoreIffEfLi1ELi128EL9Algorithm0EEvT_T0_ll,@function
        .size           _Z20SoftmaxBlockSMemImplI22BroadcastScaleMaskLoadIffbLm2EiE11DirectStoreIffEfLi1ELi128EL9Algorithm0EEvT_T0_ll,(.L_x_37690 - _Z20SoftmaxBlockSMemImplI22BroadcastScaleMaskLoadIffbLm2EiE11DirectStoreIffEfLi1ELi128EL9Algorithm0EEvT_T0_ll)
        .other          _Z20SoftmaxBlockSMemImplI22BroadcastScaleMaskLoadIffbLm2EiE11DirectStoreIffEfLi1ELi128EL9Algorithm0EEvT_T0_ll,@"STO_CUDA_ENTRY STV_DEFAULT"
_Z20SoftmaxBlockSMemImplI22BroadcastScaleMaskLoadIffbLm2EiE11DirectStoreIffEfLi1ELi128EL9Algorithm0EEvT_T0_ll:
.text._Z20SoftmaxBlockSMemImplI22BroadcastScaleMaskLoadIffbLm2EiE11DirectStoreIffEfLi1ELi128EL9Algorithm0EEvT_T0_ll:
        /* <DEDUP_REMOVED lines=15> */
.L_x_19307:
[----:B0-----:R-:W0:Y:S01]  /*00f0*/  LDCU UR5, c[0x0][0x3f0] ;  /* 0x00007e00ff0577ac */ /* 0x001e220008000800 */
[----:B------:R-:W-:Y:S01]  /*0100*/  BSSY.RECONVERGENT B0, `(.L_x_19276) ;  /* 0x000014f000007945 */ /* 0x000fe20003800200 */
[----:B------:R-:W-:Y:S01]  /*0110*/  IMAD.MOV.U32 R3, RZ, RZ, -0x800000 ;  /* 0xff800000ff037424 */ /* 0x000fe200078e00ff */
        /* <DEDUP_REMOVED lines=143> */
.L_x_19279:
[----:B------:R-:W-:Y:S05]  /*0a10*/  BSYNC.RECONVERGENT B1 ;  /* 0x0000000000017941 */ /* 0x000fea0003800200 */
.L_x_19278:
        /* <DEDUP_REMOVED lines=30> */
.L_x_19280:
        /* <DEDUP_REMOVED lines=20> */
[----:B------:R-:W-:Y:S01]  /*0d40*/  @P4 IADD3 R9, PT, PT, R9, 0x1, RZ ;  /* 0x0000000109094810 */ /* 0x000fe20007ffe0ff */
        /* <DEDUP_REMOVED lines=29> */
[----:B------:R-:W-:Y:S01]  /*0f20*/  IADD3 R7, P2, PT, RZ, R7, RZ ;  /* 0x00000007ff077210 */ /* 0x000fe20007f5e0ff */
[----:B------:R-:W-:Y:S01]  /*0f30*/  IMAD.MOV R26, RZ, RZ, -R23 ;  /* 0x000000ffff1a7224 */ /* 0x000fe200078e0a17 */
[----:B------:R-:W-:-:S02]  /*0f40*/  ISETP.NE.AND P4, PT, R10, RZ, PT ;  /* 0x000000ff0a00720c */ /* 0x000fc40003f85270 */
[----:B------:R-:W-:Y:S01]  /*0f50*/  ISETP.GT.U32.AND P5, PT, R12, R11, PT ;  /* 0x0000000b0c00720c */ /* 0x000fe20003fa4070 */
[C---:B------:R-:W-:Y:S01]  /*0f60*/  IMAD R10, R9.reuse, R26, R14 ;  /* 0x0000001a090a7224 */ /* 0x040fe200078e020e */
[----:B------:R-:W-:Y:S01]  /*0f70*/  SEL R9, R9, RZ, P0 ;  /* 0x000000ff09097207 */ /* 0x000fe20000000000 */
[----:B------:R-:W-:Y:S02]  /*0f80*/  @!P3 VIADD R22, R22, 0x1 ;  /* 0x000000011616b836 */ /* 0x000fe40000000000 */
[----:B------:R-:W-:Y:S01]  /*0f90*/  @!P3 IMAD.IADD R5, R5, 0x1, -R8 ;  /* 0x000000010505b824 */ /* 0x000fe200078e0a08 */
[----:B------:R-:W-:Y:S01]  /*0fa0*/  SEL R10, R10, RZ, P1 ;  /* 0x000000ff0a0a7207 */ /* 0x000fe20000800000 */
[----:B------:R-:W-:Y:S02]  /*0fb0*/  IMAD R9, R9, UR12, RZ ;  /* 0x0000000c09097c24 */ /* 0x000fe4000f8e02ff */
[----:B------:R-:W-:Y:S02]  /*0fc0*/  IMAD.X R28, R0, 0x1, R15, P2 ;  /* 0x00000001001c7824 */ /* 0x000fe400010e060f */
[----:B------:R-:W-:-:S02]  /*0fd0*/  IMAD R9, R10, UR13, R9 ;  /* 0x0000000d0a097c24 */ /* 0x000fc4000f8e0209 */
[----:B------:R-:W-:Y:S01]  /*0fe0*/  @!P5 IADD3 R11, PT, PT, R11, -R8, RZ ;  /* 0x800000080b0bd210 */ /* 0x000fe20007ffe0ff */
[----:B------:R-:W-:Y:S01]  /*0ff0*/  @!P5 VIADD R24, R24, 0x1 ;  /* 0x000000011818d836 */ /* 0x000fe20000000000 */
[----:B------:R-:W-:Y:S02]  /*1000*/  SHF.R.S64 R10, R7, 0x1e, R28 ;  /* 0x0000001e070a7819 */ /* 0x000fe4000000101c */
[----:B------:R-:W-:Y:S02]  /*1010*/  ISETP.GE.U32.AND P3, PT, R11, R12, PT ;  /* 0x0000000c0b00720c */ /* 0x000fe40003f66070 */
[----:B------:R-:W-:-:S04]  /*1020*/  IADD3 R8, P5, PT, R9, UR18, RZ ;  /* 0x0000001209087c10 */ /* 0x000fc8000ffbe0ff */
[----:B------:R-:W-:Y:S02]  /*1030*/  LEA.HI.X.SX32 R9, R9, UR19, 0x1, P5 ;  /* 0x0000001309097c11 */ /* 0x000fe4000a8f0eff */
[----:B------:R-:W-:Y:S02]  /*1040*/  IADD3 R10, P5, PT, R10, UR16, RZ ;  /* 0x000000100a0a7c10 */ /* 0x000fe4000ffbe0ff */
[----:B------:R-:W-:Y:S02]  /*1050*/  LOP3.LUT R31, R18, R23, RZ, 0x3c, !PT ;  /* 0x00000017121f7212 */ /* 0x000fe400078e3cff */
[----:B------:R-:W-:Y:S01]  /*1060*/  LEA.HI.X.SX32 R11, R28, UR17, 0x2, P5 ;  /* 0x000000111c0b7c11 */ /* 0x000fe2000a8f16ff */
[----:B------:R-:W-:Y:S01]  /*1070*/  @P3 VIADD R24, R24, 0x1 ;  /* 0x0000000118183836 */ /* 0x000fe20000000000 */
[----:B------:R-:W-:Y:S02]  /*1080*/  IADD3 R27, P3, PT, RZ, R7, RZ ;  /* 0x00000007ff1b7210 */ /* 0x000fe40007f7e0ff */
[----:B------:R-:W-:Y:S01]  /*1090*/  ISETP.GE.U32.AND P5, PT, R5, R12, PT ;  /* 0x0000000c0500720c */ /* 0x000fe20003fa6070 */
[----:B------:R0:W2:Y:S01]  /*10a0*/  LDG.E R10, desc[UR10][R10.64] ;  /* 0x0000000a0a0a7981 */ /* 0x0000a2000c1e1900 */
[----:B------:R-:W-:-:S02]  /*10b0*/  IADD3.X R34, PT, PT, R28, 0x80, RZ, P3, !PT ;  /* 0x000000801c227810 */ /* 0x000fc40001ffe4ff */
[-C--:B------:R-:W-:Y:S01]  /*10c0*/  LOP3.LUT R32, R19, R23.reuse, RZ, 0x3c, !PT ;  /* 0x0000001713207212 */ /* 0x080fe200078e3cff */
[----:B------:R1:W3:Y:S01]  /*10d0*/  LDG.E.U8 R5, desc[UR10][R8.64] ;  /* 0x0000000a08057981 */ /* 0x0002e2000c1e1100 */
[----:B------:R-:W-:Y:S02]  /*10e0*/  SHF.R.S64 R30, R27, 0x1e, R34 ;  /* 0x0000001e1b1e7819 */ /* 0x000fe40000001022 */
[----:B------:R-:W-:Y:S02]  /*10f0*/  LOP3.LUT R23, R21, R23, RZ, 0x3c, !PT ;  /* 0x0000001715177212 */ /* 0x000fe400078e3cff */
[----:B------:R-:W-:Y:S02]  /*1100*/  @P4 IADD3 R20, PT, PT, R20, 0x1, RZ ;  /* 0x0000000114144810 */ /* 0x000fe40007ffe0ff */
[----:B0-----:R-:W-:Y:S02]  /*1110*/  P2R R11, PR, RZ, 0x20 ;  /* 0x00000020ff0b7803 */ /* 0x001fe40000000000 */
[----:B------:R-:W-:-:S02]  /*1120*/  ISETP.GE.AND P5, PT, R23, RZ, PT ;  /* 0x000000ff1700720c */ /* 0x000fc40003fa6270 */
[----:B-1----:R-:W-:Y:S02]  /*1130*/  IADD3 R8, P6, PT, R30, UR16, RZ ;  /* 0x000000101e087c10 */ /* 0x002fe4000ffde0ff */
[----:B------:R-:W-:Y:S02]  /*1140*/  ISETP.NE.AND P4, PT, R29, RZ, PT ;  /* 0x000000ff1d00720c */ /* 0x000fe40003f85270 */
        /* <DEDUP_REMOVED lines=14> */
[----:B------:R-:W-:-:S03]  /*1230*/  IMAD R24, R24, UR12, RZ ;  /* 0x0000000c18187c24 */ /* 0x000fc6000f8e02ff */
[----:B------:R-:W-:Y:S01]  /*1240*/  SEL R22, R25, R22, !P4 ;  /* 0x0000001619167207 */ /* 0x000fe20006000000 */
[CC--:B------:R-:W-:Y:S01]  /*1250*/  IMAD R18, R11.reuse, R26.reuse, R18 ;  /* 0x0000001a0b127224 */ /* 0x0c0fe200078e0212 */
[----:B------:R-:W-:Y:S01]  /*1260*/  SEL R11, R11, RZ, P0 ;  /* 0x000000ff0b0b7207 */ /* 0x000fe20000000000 */
[----:B------:R-:W-:Y:S02]  /*1270*/  IMAD R21, R21, UR13, R24 ;  /* 0x0000000d15157c24 */ /* 0x000fe4000f8e0218 */
[C---:B------:R-:W-:Y:S01]  /*1280*/  IMAD R19, R22.reuse, R26, R19 ;  /* 0x0000001a16137224 */ /* 0x040fe200078e0213 */
[----:B------:R-:W-:Y:S01]  /*1290*/  SEL R22, R22, RZ, P0 ;  /* 0x000000ff16167207 */ /* 0x000fe20000000000 */
[----:B------:R-:W-:Y:S01]  /*12a0*/  IMAD R11, R11, UR12, RZ ;  /* 0x0000000c0b0b7c24 */ /* 0x000fe2000f8e02ff */
[----:B------:R-:W-:Y:S02]  /*12b0*/  SEL R18, R18, RZ, P1 ;  /* 0x000000ff12127207 */ /* 0x000fe40000800000 */
[----:B------:R-:W-:Y:S01]  /*12c0*/  IADD3 R24, P4, PT, R21, UR18, RZ ;  /* 0x0000001215187c10 */ /* 0x000fe2000ff9e0ff */
[----:B------:R-:W-:Y:S01]  /*12d0*/  IMAD R22, R22, UR12, RZ ;  /* 0x0000000c16167c24 */ /* 0x000fe2000f8e02ff */
[----:B------:R-:W-:Y:S01]  /*12e0*/  SEL R19, R19, RZ, P1 ;  /* 0x000000ff13137207 */ /* 0x000fe20000800000 */
[----:B------:R-:W-:Y:S01]  /*12f0*/  IMAD R11, R18, UR13, R11 ;  /* 0x0000000d120b7c24 */ /* 0x000fe2000f8e020b */
[----:B------:R-:W-:-:S02]  /*1300*/  IADD3.X R32, PT, PT, R28, 0x100, RZ, P3, !PT ;  /* 0x000001001c207810 */ /* 0x000fc40001ffe4ff */
[----:B------:R-:W-:Y:S01]  /*1310*/  LEA.HI.X.SX32 R25, R21, UR19, 0x1, P4 ;  /* 0x0000001315197c11 */ /* 0x000fe2000a0f0eff */
[----:B------:R-:W-:Y:S01]  /*1320*/  IMAD R21, R19, UR13, R22 ;  /* 0x0000000d13157c24 */ /* 0x000fe2000f8e0216 */
[----:B------:R-:W-:Y:S02]  /*1330*/  IADD3.X R28, PT, PT, R28, 0x180, RZ, P3, !PT ;  /* 0x000001801c1c7810 */ /* 0x000fe40001ffe4ff */
[----:B------:R-:W-:Y:S01]  /*1340*/  SHF.R.S64 R18, R27, 0x1e, R32 ;  /* 0x0000001e1b127819 */ /* 0x000fe20000001020 */
[----:B------:R1:W5:Y:S01]  /*1350*/  LDG.E.U8 R26, desc[UR10][R24.64] ;  /* 0x0000000a181a7981 */ /* 0x000362000c1e1100 */
[----:B0-----:R-:W-:Y:S02]  /*1360*/  IADD3 R8, P3, PT, R11, UR18, RZ ;  /* 0x000000120b087c10 */ /* 0x001fe4000ff7e0ff */
[----:B------:R-:W-:Y:S02]  /*1370*/  IADD3 R18, P4, PT, R18, UR16, RZ ;  /* 0x0000001012127c10 */ /* 0x000fe4000ff9e0ff */
[----:B------:R-:W-:-:S02]  /*1380*/  IADD3 R20, P5, PT, R21, UR18, RZ ;  /* 0x0000001215147c10 */ /* 0x000fc4000ffbe0ff */
        /* <DEDUP_REMOVED lines=20> */
[----:B------:R-:W-:-:S02]  /*14d0*/  FSEL R10, R5, R24, P4 ;  /* 0x00000018050a7208 */ /* 0x000fc40002000000 */
[----:B------:R-:W-:Y:S01]  /*14e0*/  ISETP.NE.AND P3, PT, R20, RZ, PT ;  /* 0x000000ff1400720c */ /* 0x000fe20003f65270 */
[----:B------:R-:W-:Y:S01]  /*14f0*/  VIADD R20, R16, 0x100 ;  /* 0x0000010010147836 */ /* 0x000fe20000000000 */
[----:B------:R-:W-:Y:S02]  /*1500*/  MOV R5, UR9 ;  /* 0x0000000900057c02 */ /* 0x000fe40008000f00 */
        /* <DEDUP_REMOVED lines=14> */
.L_x_19277:
[----:B------:R-:W-:Y:S05]  /*15f0*/  BSYNC.RECONVERGENT B0 ;  /* 0x0000000000007941 */ /* 0x000fea0003800200 */
.L_x_19276:
        /* <DEDUP_REMOVED lines=9> */
[----:B------:R-:W-:Y:S02]  /*1690*/  P2R R3, PR, RZ, 0x1 ;  /* 0x00000001ff037803 */ /* 0x000fe40000000000 */
[----:B------:R-:W-:-:S03]  /*16a0*/  ISETP.GT.AND P3, PT, R22, 0x17, PT ;  /* 0x000000171600780c */ /* 0x000fc60003f64270 */
[----:B--2---:R-:W-:-:S05]  /*16b0*/  @!P1 FMNMX R11, R0, R11, !PT ;  /* 0x0000000b000b9209 */ /* 0x004fca0007800000 */
[----:B------:R-:W1:Y:S02]  /*16c0*/  SHFL.DOWN PT, R0, R11, 0x2, 0x1f ;  /* 0x08401f000b007f89 */ /* 0x000e6400000e0000 */
[----:B-1----:R-:W-:-:S05]  /*16d0*/  @!P2 FMNMX R11, R11, R0, !PT ;  /* 0x000000000b0ba209 */ /* 0x002fca0007800000 */
[----:B------:R-:W1:Y:S02]  /*16e0*/  SHFL.DOWN PT, R0, R11, 0x4, 0x1f ;  /* 0x08801f000b007f89 */ /* 0x000e6400000e0000 */
[----:B-1----:R-:W-:Y:S02]  /*16f0*/  @!P0 FMNMX R11, R11, R0, !PT ;  /* 0x000000000b0b8209 */ /* 0x002fe40007800000 */
[----:B------:R-:W1:Y:S03]  /*1700*/  S2R R0, SR_CgaCtaId ;  /* 0x0000000000007919 */ /* 0x000e660000008800 */
[----:B------:R-:W2:Y:S02]  /*1710*/  SHFL.DOWN PT, R3, R11, 0x8, 0x1f ;  /* 0x09001f000b037f89 */ /* 0x000ea400000e0000 */
[----:B--2---:R-:W-:-:S04]  /*1720*/  FMNMX R9, R11, R3, !PT ;  /* 0x000000030b097209 */ /* 0x004fc80007800000 */
[----:B------:R-:W-:-:S05]  /*1730*/  FSEL R7, R11, R9, P3 ;  /* 0x000000090b077208 */ /* 0x000fca0001800000 */
[----:B------:R2:W3:Y:S01]  /*1740*/  SHFL.DOWN PT, R10, R7, 0x10, 0x1f ;  /* 0x0a001f00070a7f89 */ /* 0x0004e200000e0000 */
[----:B-1----:R-:W-:Y:S05]  /*1750*/  @P4 BRA `(.L_x_19282) ;  /* 0x0000000000284947 */ /* 0x002fea0003800000 */
[----:B------:R-:W-:-:S13]  /*1760*/  ISETP.NE.AND P0, PT, R22, RZ, PT ;  /* 0x000000ff1600720c */ /* 0x000fda0003f05270 */
[----:B--2---:R-:W1:Y:S01]  /*1770*/  @!P0 S2R R7, SR_CgaCtaId ;  /* 0x0000000000078919 */ /* 0x004e620000008800 */
[----:B0-----:R-:W-:Y:S02]  /*1780*/  @!P0 MOV R8, 0x400 ;  /* 0x0000040000088802 */ /* 0x001fe40000000f00 */
[----:B------:R-:W-:Y:S02]  /*1790*/  @!P0 SHF.R.U32.HI R3, RZ, 0x3, R6 ;  /* 0x00000003ff038819 */ /* 0x000fe40000011606 */
[----:B------:R-:W-:Y:S02]  /*17a0*/  @!P0 PLOP3.LUT P5, PT, PT, PT, PT, 0x80, 0x8 ;  /* 0x000000000008881c */ /* 0x000fe40003faf070 */
[----:B------:R-:W-:Y:S02]  /*17b0*/  @!P0 LOP3.LUT R3, R3, 0x7c, RZ, 0xc0, !PT ;  /* 0x0000007c03038812 */ /* 0x000fe400078ec0ff */
[----:B-1----:R-:W-:Y:S02]  /*17c0*/  @!P0 LEA R8, R7, R8, 0x18 ;  /* 0x0000000807088211 */ /* 0x002fe400078ec0ff */
[----:B---3--:R-:W-:-:S03]  /*17d0*/  FMNMX R7, R9, R10, !PT ;  /* 0x0000000a09077209 */ /* 0x008fc60007800000 */
[----:B------:R-:W-:-:S05]  /*17e0*/  @!P0 IMAD.IADD R8, R3, 0x1, R8 ;  /* 0x0000000103088824 */ /* 0x000fca00078e0208 */
[----:B------:R1:W-:Y:S02]  /*17f0*/  @!P0 STS [R8+0x4], R7 ;  /* 0x0000040708008388 */ /* 0x0003e40000000800 */
.L_x_19282:
[----:B------:R-:W-:Y:S05]  /*1800*/  BSYNC.RECONVERGENT B0 ;  /* 0x0000000000007941 */ /* 0x000fea0003800200 */
.L_x_19281:
[----:B------:R-:W-:Y:S01]  /*1810*/  BAR.SYNC.DEFER_BLOCKING 0x0 ;  /* 0x0000000000007b1d */ /* 0x000fe20000010000 */
[C---:B------:R-:W-:Y:S01]  /*1820*/  ISETP.NE.AND P6, PT, R6.reuse, RZ, PT ;  /* 0x000000ff0600720c */ /* 0x040fe20003fc5270 */
[C---:B------:R-:W-:Y:S01]  /*1830*/  VIADD R12, R6.reuse, 0x100 ;  /* 0x00000100060c7836 */ /* 0x040fe20000000000 */
[----:B------:R-:W-:Y:S01]  /*1840*/  MOV R9, 0x400 ;  /* 0x0000040000097802 */ /* 0x000fe20000000f00 */
[----:B------:R-:W-:Y:S01]  /*1850*/  IMAD.MOV.U32 R17, RZ, RZ, RZ ;  /* 0x000000ffff117224 */ /* 0x000fe200078e00ff */
[----:B------:R-:W-:-:S03]  /*1860*/  ISETP.GE.U32.AND P0, PT, R6, R5, PT ;  /* 0x000000050600720c */ /* 0x000fc60003f06070 */
[----:B------:R-:W4:Y:S01]  /*1870*/  S2UR UR7, SR_CgaCtaId ;  /* 0x00000000000779c3 */ /* 0x000f220000008800 */
[----:B------:R-:W-:Y:S01]  /*1880*/  LEA R3, R0, R9, 0x18 ;  /* 0x0000000900037211 */ /* 0x000fe200078ec0ff */
[----:B------:R-:W5:Y:S01]  /*1890*/  LDCU UR8, c[0x0][0x3f4] ;  /* 0x00007e80ff0877ac */ /* 0x000f620008000800 */
[----:B------:R-:W-:Y:S01]  /*18a0*/  BSSY.RECONVERGENT B0, `(.L_x_19283) ;  /* 0x0000086000007945 */ /* 0x000fe20003800200 */
[----:B------:R-:W-:Y:S01]  /*18b0*/  IADD3 R14, PT, PT, R6, 0x80, RZ ;  /* 0x00000080060e7810 */ /* 0x000fe20007ffe0ff */
[----:B------:R-:W-:Y:S02]  /*18c0*/  UMOV UR5, 0x400 ;  /* 0x0000040000057882 */ /* 0x000fe40000000000 */
[----:B------:R-:W-:Y:S01]  /*18d0*/  UIADD3 UR5, UPT, UPT, UR5, 0x40, URZ ;  /* 0x0000004005057890 */ /* 0x000fe2000fffe0ff */
[----:B---3--:R-:W3:Y:S01]  /*18e0*/  @!P6 LDS.64 R10, [R3+0x8] ;  /* 0x00000800030ae984 */ /* 0x008ee20000000a00 */
[----:B-----5:R-:W-:-:S03]  /*18f0*/  ISETP.GE.AND.EX P0, PT, RZ, UR8, PT, P0 ;  /* 0x00000008ff007c0c */ /* 0x020fc6000bf06300 */
[----:B------:R-:W5:Y:S01]  /*1900*/  @!P6 LDS R13, [R3+0x10] ;  /* 0x00001000030de984 */ /* 0x000f620000000800 */
[----:B----4-:R-:W-:Y:S01]  /*1910*/  ULEA UR5, UR7, UR5, 0x18 ;  /* 0x0000000507057291 */ /* 0x010fe2000f8ec0ff */
[----:B---3--:R-:W-:Y:S01]  /*1920*/  @!P6 FMNMX3 R10, R7, R10, R11, !PT ;  /* 0x0000000a070ae276 */ /* 0x008fe2000780000b */
[----:B-12---:R-:W-:-:S03]  /*1930*/  VIADD R7, R6, 0x180 ;  /* 0x0000018006077836 */ /* 0x006fc60000000000 */
[----:B-----5:R-:W-:Y:S02]  /*1940*/  @!P6 FMNMX R10, R10, R13, !PT ;  /* 0x0000000d0a0ae209 */ /* 0x020fe40007800000 */
[----:B------:R-:W-:-:S03]  /*1950*/  LEA R13, R6, UR5, 0x2 ;  /* 0x00000005060d7c11 */ /* 0x000fc6000f8e10ff */
[----:B------:R1:W-:Y:S01]  /*1960*/  @!P6 STS [R3+0x18], R10 ;  /* 0x0000180a0300e388 */ /* 0x0003e20000000800 */
[----:B------:R-:W-:Y:S06]  /*1970*/  BAR.SYNC.DEFER_BLOCKING 0x0 ;  /* 0x0000000000007b1d */ /* 0x000fec0000010000 */
[----:B------:R-:W-:Y:S05]  /*1980*/  @P0 BRA `(.L_x_19284) ;  /* 0x0000000400dc0947 */ /* 0x000fea0003800000 */
[----:B------:R-:W2:Y:S01]  /*1990*/  LDCU UR5, c[0x0][0x3f0] ;  /* 0x00007e00ff0577ac */ /* 0x000ea20008000800 */
[----:B0-----:R0:W3:Y:S01]  /*19a0*/  LDS R8, [R3+0x18] ;  /* 0x0000180003087984 */ /* 0x0010e20000000800 */
[-C--:B------:R-:W-:Y:S01]  /*19b0*/  LOP3.LUT R11, RZ, R6.reuse, RZ, 0x33, !PT ;  /* 0x00000006ff0b7212 */ /* 0x080fe200078e33ff */
[----:B------:R-:W-:Y:S01]  /*19c0*/  BSSY.RECONVERGENT B1, `(.L_x_19285) ;  /* 0x0000037000017945 */ /* 0x000fe20003800200 */
[----:B------:R-:W-:Y:S01]  /*19d0*/  IMAD.MOV.U32 R17, RZ, RZ, RZ ;  /* 0x000000ffff117224 */ /* 0x000fe200078e00ff */
[----:B------:R-:W-:Y:S02]  /*19e0*/  MOV R18, R6 ;  /* 0x0000000600127202 */ /* 0x000fe40000000f00 */
[----:B--2---:R-:W-:-:S05]  /*19f0*/  VIADD R11, R11, UR5 ;  /* 0x000000050b0b7c36 */ /* 0x004fca0008000000 */
[----:B------:R-:W-:-:S04]  /*1a00*/  LOP3.LUT R15, R11, 0x180, RZ, 0xc0, !PT ;  /* 0x000001800b0f7812 */ /* 0x000fc800078ec0ff */
[----:B------:R-:W-:-:S04]  /*1a10*/  ISETP.NE.U32.AND P0, PT, R15, 0x180, PT ;  /* 0x000001800f00780c */ /* 0x000fc80003f05070 */
[----:B------:R-:W-:-:S13]  /*1a20*/  ISETP.NE.AND.EX P0, PT, RZ, RZ, PT, P0 ;  /* 0x000000ffff00720c */ /* 0x000fda0003f05300 */
[----:B0--3--:R-:W-:Y:S05]  /*1a30*/  @!P0 BRA `(.L_x_19286) ;  /* 0x0000000000bc8947 */ /* 0x009fea0003800000 */
[----:B------:R-:W0:Y:S01]  /*1a40*/  LDS R17, [R13] ;  /* 0x000000000d117984 */ /* 0x000e220000000800 */
[----:B-1----:R-:W-:Y:S01]  /*1a50*/  IMAD.MOV.U32 R10, RZ, RZ, 0x3bbb989d ;  /* 0x3bbb989dff0a7424 */ /* 0x002fe200078e00ff */
[----:B------:R-:W-:Y:S01]  /*1a60*/  ISETP.NE.U32.AND P0, PT, R15, RZ, PT ;  /* 0x000000ff0f00720c */ /* 0x000fe20003f05070 */
[----:B------:R-:W-:-:S03]  /*1a70*/  IMAD.MOV.U32 R16, RZ, RZ, 0x437c0000 ;  /* 0x437c0000ff107424 */ /* 0x000fc600078e00ff */
        /* <DEDUP_REMOVED lines=26> */
[----:B------:R-:W-:-:S03]  /*1c20*/  MOV R18, R12 ;  /* 0x0000000c00127202 */ /* 0x000fc60000000f00 */
[----:B------:R-:W-:Y:S01]  /*1c30*/  FADD R17, R17, R20 ;  /* 0x0000001411117221 */ /* 0x000fe20000000000 */
[----:B------:R2:W-:Y:S01]  /*1c40*/  STS [R13+0x200], R20 ;  /* 0x000200140d007388 */ /* 0x0005e20000000800 */
[----:B------:R-:W-:Y:S05]  /*1c50*/  @!P0 BRA `(.L_x_19286) ;  /* 0x0000000000348947 */ /* 0x000fea0003800000 */
[----:B------:R-:W1:Y:S01]  /*1c60*/  LDS R15, [R13+0x400] ;  /* 0x000400000d0f7984 */ /* 0x000e620000000800 */
[----:B------:R-:W-:Y:S02]  /*1c70*/  IMAD.MOV.U32 R18, RZ, RZ, R7 ;  /* 0x000000ffff127224 */ /* 0x000fe400078e0007 */
[----:B-1----:R-:W-:-:S04]  /*1c80*/  FADD R15, -R8, R15 ;  /* 0x0000000f080f7221 */ /* 0x002fc80000000100 */
[----:B------:R-:W-:-:S04]  /*1c90*/  FFMA.SAT R19, R15, R10, 0.5 ;  /* 0x3f0000000f137423 */ /* 0x000fc8000000200a */
[----:B------:R-:W-:-:S04]  /*1ca0*/  FFMA.RM R19, R19, R16, 12582913 ;  /* 0x4b40000113137423 */ /* 0x000fc80000004010 */
[C---:B------:R-:W-:Y:S01]  /*1cb0*/  FADD R10, R19.reuse, -12583039 ;  /* 0xcb40007f130a7421 */ /* 0x040fe20000000000 */
[----:B------:R-:W-:-:S03]  /*1cc0*/  IMAD.SHL.U32 R19, R19, 0x800000, RZ ;  /* 0x0080000013137824 */ /* 0x000fc600078e00ff */
[----:B------:R-:W-:-:S04]  /*1cd0*/  FFMA R10, R15, 1.4426950216293334961, -R10 ;  /* 0x3fb8aa3b0f0a7823 */ /* 0x000fc8000000080a */
[----:B------:R-:W-:-:S06]  /*1ce0*/  FFMA R10, R15, 1.925963033500011079e-08, R10 ;  /* 0x32a570600f0a7823 */ /* 0x000fcc000000000a */
[----:B------:R-:W1:Y:S02]  /*1cf0*/  MUFU.EX2 R10, R10 ;  /* 0x0000000a000a7308 */ /* 0x000e640000000800 */
[----:B-1----:R-:W-:-:S04]  /*1d00*/  FMUL R16, R19, R10 ;  /* 0x0000000a13107220 */ /* 0x002fc80000400000 */
[----:B------:R-:W-:Y:S01]  /*1d10*/  FADD R17, R17, R16 ;  /* 0x0000001011117221 */ /* 0x000fe20000000000 */
[----:B------:R3:W-:Y:S06]  /*1d20*/  STS [R13+0x400], R16 ;  /* 0x000400100d007388 */ /* 0x0007ec0000000800 */
.L_x_19286:
[----:B------:R-:W-:Y:S05]  /*1d30*/  BSYNC.RECONVERGENT B1 ;  /* 0x0000000000017941 */ /* 0x000fea0003800200 */
.L_x_19285:
[----:B------:R-:W-:-:S04]  /*1d40*/  ISETP.GE.U32.AND P0, PT, R11, 0x180, PT ;  /* 0x000001800b00780c */ /* 0x000fc80003f06070 */
[----:B------:R-:W-:-:S13]  /*1d50*/  ISETP.GE.U32.AND.EX P0, PT, R2, RZ, PT, P0 ;  /* 0x000000ff0200720c */ /* 0x000fda0003f06100 */
[----:B------:R-:W-:Y:S05]  /*1d60*/  @!P0 BRA `(.L_x_19284) ;  /* 0x0000000000e48947 */ /* 0x000fea0003800000 */
[----:B------:R-:W-:-:S05]  /*1d70*/  VIADD R11, R9, 0x40 ;  /* 0x00000040090b7836 */ /* 0x000fca0000000000 */
[----:B------:R-:W-:-:S07]  /*1d80*/  LEA R11, R0, R11, 0x18 ;  /* 0x0000000b000b7211 */ /* 0x000fce00078ec0ff */
.L_x_19287:
[C---:B-1--4-:R-:W-:Y:S02]  /*1d90*/  IMAD R10, R18.reuse, 0x4, R11 ;  /* 0x00000004120a7824 */ /* 0x052fe400078e020b */
[----:B--2---:R-:W-:Y:S02]  /*1da0*/  HFMA2 R20, -RZ, RZ, 0.96630859375, -0.0022525787353515625 ;  /* 0x3bbb989dff147431 */ /* 0x004fe400000001ff */
[----:B------:R-:W-:Y:S02]  /*1db0*/  IMAD.MOV.U32 R19, RZ, RZ, 0x437c0000 ;  /* 0x437c0000ff137424 */ /* 0x000fe400078e00ff */
[----:B------:R-:W-:Y:S01]  /*1dc0*/  VIADD R18, R18, 0x200 ;  /* 0x0000020012127836 */ /* 0x000fe20000000000 */
[----:B------:R-:W1:Y:S04]  /*1dd0*/  LDS R15, [R10] ;  /* 0x000000000a0f7984 */ /* 0x000e680000000800 */
[----:B------:R-:W2:Y:S01]  /*1de0*/  LDS R23, [R10+0x200] ;  /* 0x000200000a177984 */ /* 0x000ea20000000800 */
[----:B------:R-:W-:-:S03]  /*1df0*/  ISETP.GE.U32.AND P0, PT, R18, R5, PT ;  /* 0x000000051200720c */ /* 0x000fc60003f06070 */
[----:B------:R-:W4:Y:S01]  /*1e00*/  LDS R25, [R10+0x400] ;  /* 0x000400000a197984 */ /* 0x000f220000000800 */
[----:B------:R-:W-:-:S03]  /*1e10*/  ISETP.GE.U32.AND.EX P0, PT, RZ, UR8, PT, P0 ;  /* 0x00000008ff007c0c */ /* 0x000fc6000bf06100 */
[----:B------:R-:W5:Y:S01]  /*1e20*/  LDS R27, [R10+0x600] ;  /* 0x000600000a1b7984 */ /* 0x000f620000000800 */
[----:B-1----:R-:W-:-:S04]  /*1e30*/  FADD R21, -R8, R15 ;  /* 0x0000000f08157221 */ /* 0x002fc80000000100 */
[----:B---3--:R-:W-:Y:S01]  /*1e40*/  FFMA.SAT R16, R21, R20, 0.5 ;  /* 0x3f00000015107423 */ /* 0x008fe20000002014 */
[----:B--2---:R-:W-:-:S03]  /*1e50*/  FADD R23, -R8, R23 ;  /* 0x0000001708177221 */ /* 0x004fc60000000100 */
[----:B------:R-:W-:Y:S01]  /*1e60*/  FFMA.RM R15, R16, R19, 12582913 ;  /* 0x4b400001100f7423 */ /* 0x000fe20000004013 */
[----:B------:R-:W-:Y:S01]  /*1e70*/  FFMA.SAT R26, R23, R20, 0.5 ;  /* 0x3f000000171a7423 */ /* 0x000fe20000002014 */
[C---:B----4-:R-:W-:Y:S02]  /*1e80*/  FADD R25, -R8.reuse, R25 ;  /* 0x0000001908197221 */ /* 0x050fe40000000100 */
[----:B------:R-:W-:Y:S01]  /*1e90*/  FADD R16, R15, -12583039 ;  /* 0xcb40007f0f107421 */ /* 0x000fe20000000000 */
[----:B-----5:R-:W-:-:S03]  /*1ea0*/  FADD R27, -R8, R27 ;  /* 0x0000001b081b7221 */ /* 0x020fc60000000100 */
[----:B0-----:R-:W-:Y:S01]  /*1eb0*/  FFMA R24, R21, 1.4426950216293334961, -R16 ;  /* 0x3fb8aa3b15187823 */ /* 0x001fe20000000810 */
[-C--:B------:R-:W-:Y:S01]  /*1ec0*/  FFMA.RM R16, R26, R19.reuse, 12582913 ;  /* 0x4b4000011a107423 */ /* 0x080fe20000004013 */
[----:B------:R-:W-:Y:S02]  /*1ed0*/  FFMA.SAT R28, R27, R20, 0.5 ;  /* 0x3f0000001b1c7423 */ /* 0x000fe40000002014 */
[----:B------:R-:W-:Y:S01]  /*1ee0*/  FFMA R24, R21, 1.925963033500011079e-08, R24 ;  /* 0x32a5706015187823 */ /* 0x000fe20000000018 */
[----:B------:R-:W-:Y:S01]  /*1ef0*/  FADD R26, R16, -12583039 ;  /* 0xcb40007f101a7421 */ /* 0x000fe20000000000 */
[----:B------:R-:W-:Y:S01]  /*1f00*/  FFMA.RM R21, R28, R19, 12582913 ;  /* 0x4b4000011c157423 */ /* 0x000fe20000004013 */
[----:B------:R-:W-:Y:S02]  /*1f10*/  IMAD.SHL.U32 R16, R16, 0x800000, RZ ;  /* 0x0080000010107824 */ /* 0x000fe400078e00ff */
        /* <DEDUP_REMOVED lines=10> */
[C---:B------:R-:W-:Y:S01]  /*1fc0*/  FADD R26, R21.reuse, -12583039 ;  /* 0xcb40007f151a7421 */ /* 0x040fe20000000000 */
[----:B------:R-:W-:-:S03]  /*1fd0*/  SHF.L.U32 R21, R21, 0x17, RZ ;  /* 0x0000001715157819 */ /* 0x000fc600000006ff */
[C---:B------:R-:W-:Y:S01]  /*1fe0*/  FFMA R26, R27.reuse, 1.4426950216293334961, -R26 ;  /* 0x3fb8aa3b1b1a7823 */ /* 0x040fe2000000081a */
[----:B------:R-:W2:Y:S01]  /*1ff0*/  MUFU.EX2 R25, R25 ;  /* 0x0000001900197308 */ /* 0x000ea20000000800 */
[----:B0-----:R-:W-:Y:S02]  /*2000*/  FMUL R16, R16, R23 ;  /* 0x0000001710107220 */ /* 0x001fe40000400000 */
[----:B------:R-:W-:Y:S01]  /*2010*/  FFMA R27, R27, 1.925963033500011079e-08, R26 ;  /* 0x32a570601b1b7823 */ /* 0x000fe2000000001a */
[----:B------:R-:W-:Y:S02]  /*2020*/  IMAD.SHL.U32 R26, R15, 0x800000, RZ ;  /* 0x008000000f1a7824 */ /* 0x000fe400078e00ff */
[----:B------:R4:W-:Y:S02]  /*2030*/  STS [R10+0x200], R16 ;  /* 0x000200100a007388 */ /* 0x0009e40000000800 */
[----:B------:R-:W0:Y:S01]  /*2040*/  MUFU.EX2 R28, R27 ;  /* 0x0000001b001c7308 */ /* 0x000e220000000800 */
[----:B-1----:R-:W-:-:S04]  /*2050*/  FMUL R19, R26, R19 ;  /* 0x000000131a137220 */ /* 0x002fc80000400000 */
[----:B------:R-:W-:Y:S01]  /*2060*/  FADD R17, R19, R17 ;  /* 0x0000001113117221 */ /* 0x000fe20000000000 */
[----:B------:R4:W-:Y:S01]  /*2070*/  STS [R10], R19 ;  /* 0x000000130a007388 */ /* 0x0009e20000000800 */
[----:B--2---:R-:W-:Y:S02]  /*2080*/  FMUL R20, R20, R25 ;  /* 0x0000001914147220 */ /* 0x004fe40000400000 */
[----:B------:R-:W-:-:S03]  /*2090*/  FADD R17, R17, R16 ;  /* 0x0000001011117221 */ /* 0x000fc60000000000 */
[----:B------:R4:W-:Y:S01]  /*20a0*/  STS [R10+0x400], R20 ;  /* 0x000400140a007388 */ /* 0x0009e20000000800 */
[----:B------:R-:W-:Y:S01]  /*20b0*/  FADD R17, R17, R20 ;  /* 0x0000001411117221 */ /* 0x000fe20000000000 */
[----:B0-----:R-:W-:-:S04]  /*20c0*/  FMUL R21, R21, R28 ;  /* 0x0000001c15157220 */ /* 0x001fc80000400000 */
[----:B------:R-:W-:Y:S01]  /*20d0*/  FADD R17, R17, R21 ;  /* 0x0000001511117221 */ /* 0x000fe20000000000 */
[----:B------:R4:W-:Y:S01]  /*20e0*/  STS [R10+0x600], R21 ;  /* 0x000600150a007388 */ /* 0x0009e20000000800 */
[----:B------:R-:W-:Y:S05]  /*20f0*/  @!P0 BRA `(.L_x_19287) ;  /* 0xfffffffc00248947 */ /* 0x000fea000383ffff */
.L_x_19284:
[----:B------:R-:W-:Y:S05]  /*2100*/  BSYNC.RECONVERGENT B0 ;  /* 0x0000000000007941 */ /* 0x000fea0003800200 */
.L_x_19283:
[----:B0-----:R-:W0:Y:S01]  /*2110*/  SHFL.DOWN PT, R8, R17, 0x1, 0x1f ;  /* 0x08201f0011087f89 */ /* 0x001e2200000e0000 */
[----:B------:R-:W-:Y:S01]  /*2120*/  ISETP.GT.AND P0, PT, R22, 0x1b, PT ;  /* 0x0000001b1600780c */ /* 0x000fe20003f04270 */
[----:B------:R-:W-:Y:S01]  /*2130*/  @P5 VIADD R9, R9, 0x1c ;  /* 0x0000001c09095836 */ /* 0x000fe20000000000 */
[----:B-1--4-:R-:W-:Y:S01]  /*2140*/  @P5 SHF.R.U32.HI R10, RZ, 0x3, R6 ;  /* 0x00000003ff0a5819 */ /* 0x012fe20000011606 */
[----:B------:R-:W1:Y:S01]  /*2150*/  LDCU UR14, c[0x0][0x3f0] ;  /* 0x00007e00ff0e77ac */ /* 0x000e620008000800 */
[----:B------:R-:W-:Y:S02]  /*2160*/  BSSY.RECONVERGENT B0, `(.L_x_19288) ;  /* 0x00000b2000007945 */ /* 0x000fe40003800200 */
[----:B------:R-:W-:Y:S01]  /*2170*/  @P5 LEA R9, R0, R9, 0x18 ;  /* 0x0000000900095211 */ /* 0x000fe200078ec0ff */
[----:B------:R-:W4:Y:S01]  /*2180*/  LDCU.64 UR12, c[0x0][0x3d8] ;  /* 0x00007b00ff0c77ac */ /* 0x000f220008000a00 */
[----:B------:R-:W-:-:S05]  /*2190*/  @P5 LOP3.LUT R0, R10, 0x7c, RZ, 0xc0, !PT ;  /* 0x0000007c0a005812 */ /* 0x000fca00078ec0ff */
[----:B------:R-:W-:Y:S02]  /*21a0*/  @P5 IMAD.IADD R0, R0, 0x1, R9 ;  /* 0x0000000100005824 */ /* 0x000fe400078e0209 */
        /* <DEDUP_REMOVED lines=10> */
[----:B------:R-:W-:Y:S01]  /*2250*/  @P5 STS [R0+0x4], R17 ;  /* 0x0000041100005388 */ /* 0x000fe20000000800 */
[----:B------:R-:W-:Y:S06]  /*2260*/  BAR.SYNC.DEFER_BLOCKING 0x0 ;  /* 0x0000000000007b1d */ /* 0x000fec0000010000 */
[----:B------:R-:W0:Y:S02]  /*2270*/  @!P6 LDS.128 R8, [R3+0x20] ;  /* 0x000020000308e984 */ /* 0x000e240000000c00 */
[----:B0-----:R-:W-:-:S04]  /*2280*/  @!P6 FADD R9, R17, R9 ;  /* 0x000000091109e221 */ /* 0x001fc80000000000 */
[----:B------:R-:W-:-:S04]  /*2290*/  @!P6 FADD R10, R9, R10 ;  /* 0x0000000a090ae221 */ /* 0x000fc80000000000 */
[----:B------:R-:W-:-:S05]  /*22a0*/  @!P6 FADD R10, R10, R11 ;  /* 0x0000000b0a0ae221 */ /* 0x000fca0000000000 */
[----:B------:R0:W-:Y:S01]  /*22b0*/  @!P6 STS [R3+0x34], R10 ;  /* 0x0000340a0300e388 */ /* 0x0001e20000000800 */
[----:B------:R-:W-:Y:S06]  /*22c0*/  BAR.SYNC.DEFER_BLOCKING 0x0 ;  /* 0x0000000000007b1d */ /* 0x000fec0000010000 */
[----:B-1--4-:R-:W-:Y:S05]  /*22d0*/  @P0 BRA `(.L_x_19289) ;  /* 0x0000000800680947 */ /* 0x012fea0003800000 */
[----:B0-----:R-:W0:Y:S01]  /*22e0*/  LDS R3, [R3+0x34] ;  /* 0x0000340003037984 */ /* 0x001e220000000800 */
[----:B------:R-:W-:Y:S01]  /*22f0*/  LEA.HI R5, R4, 0x1, RZ, 0x19 ;  /* 0x0000000104057811 */ /* 0x000fe200078fc8ff */
[----:B------:R-:W-:Y:S01]  /*2300*/  BSSY.RECONVERGENT B1, `(.L_x_19290) ;  /* 0x0000045000017945 */ /* 0x000fe20003800200 */
[----:B---3--:R-:W-:Y:S02]  /*2310*/  IMAD.MOV.U32 R16, RZ, RZ, R6 ;  /* 0x000000ffff107224 */ /* 0x008fe400078e0006 */
[----:B------:R-:W-:-:S04]  /*2320*/  LOP3.LUT R5, R5, 0x3, RZ, 0xc0, !PT ;  /* 0x0000000305057812 */ /* 0x000fc800078ec0ff */
[----:B------:R-:W-:-:S13]  /*2330*/  ISETP.NE.AND P0, PT, R5, RZ, PT ;  /* 0x000000ff0500720c */ /* 0x000fda0003f05270 */
        /* <DEDUP_REMOVED lines=12> */
[----:B--2---:R-:W-:Y:S05]  /*2400*/  CALL.REL.NOINC `($__internal_313_$__cuda_sm3x_div_rn_noftz_f32_slowpath) ;  /* 0x0000000800407944 */ /* 0x004fea0003c00000 */
[----:B------:R-:W-:-:S07]  /*2410*/  MOV R15, R0 ;  /* 0x00000000000f7202 */ /* 0x000fce0000000f00 */
.L_x_19293:
[----:B------:R-:W-:Y:S05]  /*2420*/  BSYNC.RECONVERGENT B2 ;  /* 0x0000000000027941 */ /* 0x000fea0003800200 */
.L_x_19292:
[----:B------:R-:W0:Y:S01]  /*2430*/  LDC.64 R16, c[0x0][0x3e0] ;  /* 0x0000f800ff107b82 */ /* 0x000e220000000a00 */
[----:B------:R-:W1:Y:S01]  /*2440*/  LDCU.64 UR8, c[0x0][0x3d8] ;  /* 0x00007b00ff0877ac */ /* 0x000e620008000a00 */
[----:B------:R-:W-:Y:S02]  /*2450*/  IMAD.MOV.U32 R8, RZ, RZ, R6 ;  /* 0x000000ffff087224 */ /* 0x000fe400078e0006 */
[----:B------:R-:W-:Y:S02]  /*2460*/  IMAD.MOV.U32 R9, RZ, RZ, RZ ;  /* 0x000000ffff097224 */ /* 0x000fe400078e00ff */
[C---:B0-----:R-:W-:Y:S02]  /*2470*/  IMAD R0, R16.reuse, UR4, RZ ;  /* 0x0000000410007c24 */ /* 0x041fe4000f8e02ff */
[----:B------:R-:W-:-:S04]  /*2480*/  IMAD.WIDE.U32 R10, R16, UR6, R8 ;  /* 0x00000006100a7c25 */ /* 0x000fc8000f8e0008 */
[----:B------:R-:W-:Y:S01]  /*2490*/  IMAD R9, R17, UR6, R0 ;  /* 0x0000000611097c24 */ /* 0x000fe2000f8e0200 */
[----:B-1----:R-:W-:Y:S01]  /*24a0*/  LEA R8, P0, R10, UR8, 0x2 ;  /* 0x000000080a087c11 */ /* 0x002fe2000f8010ff */
[----:B------:R-:W-:Y:S02]  /*24b0*/  IMAD.MOV.U32 R16, RZ, RZ, R14 ;  /* 0x000000ffff107224 */ /* 0x000fe400078e000e */
[----:B------:R-:W-:-:S05]  /*24c0*/  IMAD.IADD R9, R11, 0x1, R9 ;  /* 0x000000010b097824 */ /* 0x000fca00078e0209 */
[----:B------:R-:W-:Y:S02]  /*24d0*/  LEA.HI.X R9, R10, UR9, R9, 0x2, P0 ;  /* 0x000000090a097c11 */ /* 0x000fe400080f1409 */
[----:B------:R-:W-:-:S03]  /*24e0*/  ISETP.NE.AND P0, PT, R5, 0x1, PT ;  /* 0x000000010500780c */ /* 0x000fc60003f05270 */
[----:B------:R1:W-:Y:S10]  /*24f0*/  STG.E desc[UR10][R8.64], R15 ;  /* 0x0000000f08007986 */ /* 0x0003f4000c10190a */
[----:B------:R-:W-:Y:S05]  /*2500*/  @!P0 BRA `(.L_x_19291) ;  /* 0x0000000000908947 */ /* 0x000fea0003800000 */
[----:B------:R-:W0:Y:S01]  /*2510*/  LDS R10, [R13+0x200] ;  /* 0x000200000d0a7984 */ /* 0x000e220000000800 */
[----:B------:R-:W3:Y:S01]  /*2520*/  MUFU.RCP R0, R3 ;  /* 0x0000000300007308 */ /* 0x000ee20000001000 */
[----:B------:R-:W-:Y:S01]  /*2530*/  BSSY.RECONVERGENT B2, `(.L_x_19294) ;  /* 0x000000d000027945 */ /* 0x000fe20003800200 */
[----:B------:R-:W-:Y:S01]  /*2540*/  ISETP.NE.AND P2, PT, R5, 0x2, PT ;  /* 0x000000020500780c */ /* 0x000fe20003f45270 */
[----:B---3--:R-:W-:-:S04]  /*2550*/  FFMA R11, -R3, R0, 1 ;  /* 0x3f800000030b7423 */ /* 0x008fc80000000100 */
        /* <DEDUP_REMOVED lines=8> */
[----:B-12---:R-:W-:Y:S05]  /*25e0*/  CALL.REL.NOINC `($__internal_313_$__cuda_sm3x_div_rn_noftz_f32_slowpath) ;  /* 0x0000000400c87944 */ /* 0x006fea0003c00000 */
[----:B------:R-:W-:-:S07]  /*25f0*/  IMAD.MOV.U32 R11, RZ, RZ, R0 ;  /* 0x000000ffff0b7224 */ /* 0x000fce00078e0000 */
.L_x_19295:
[----:B------:R-:W-:Y:S05]  /*2600*/  BSYNC.RECONVERGENT B2 ;  /* 0x0000000000027941 */ /* 0x000fea0003800200 */
.L_x_19294:
[----:B------:R3:W-:Y:S01]  /*2610*/  STG.E desc[UR10][R8.64+0x200], R11 ;  /* 0x0002000b08007986 */ /* 0x0007e2000c10190a */
[----:B------:R-:W-:Y:S01]  /*2620*/  IMAD.MOV.U32 R16, RZ, RZ, R12 ;  /* 0x000000ffff107224 */ /* 0x000fe200078e000c */
[----:B------:R-:W-:Y:S06]  /*2630*/  @!P2 BRA `(.L_x_19291) ;  /* 0x000000000044a947 */ /* 0x000fec0003800000 */
[----:B------:R-:W0:Y:S01]  /*2640*/  LDS R10, [R13+0x400] ;  /* 0x000400000d0a7984 */ /* 0x000e220000000800 */
        /* <DEDUP_REMOVED lines=11> */
[----:B-123--:R-:W-:Y:S05]  /*2700*/  CALL.REL.NOINC `($__internal_313_$__cuda_sm3x_div_rn_noftz_f32_slowpath) ;  /* 0x0000000400807944 */ /* 0x00efea0003c00000 */
[----:B------:R-:W-:-:S07]  /*2710*/  IMAD.MOV.U32 R5, RZ, RZ, R0 ;  /* 0x000000ffff057224 */ /* 0x000fce00078e0000 */
.L_x_19297:
[----:B------:R-:W-:Y:S05]  /*2720*/  BSYNC.RECONVERGENT B2 ;  /* 0x0000000000027941 */ /* 0x000fea0003800200 */
.L_x_19296:
[----:B------:R4:W-:Y:S01]  /*2730*/  STG.E desc[UR10][R8.64+0x400], R5 ;  /* 0x0004000508007986 */ /* 0x0009e2000c10190a */
[----:B------:R-:W-:-:S07]  /*2740*/  MOV R16, R7 ;  /* 0x0000000700107202 */ /* 0x000fce0000000f00 */
.L_x_19291:
[----:B------:R-:W-:Y:S05]  /*2750*/  BSYNC.RECONVERGENT B1 ;  /* 0x0000000000017941 */ /* 0x000fea0003800200 */
.L_x_19290:
[----:B-1-34-:R-:W1:Y:S01]  /*2760*/  LDC.64 R8, c[0x0][0x3e0] ;  /* 0x0000f800ff087b82 */ /* 0x01ae620000000a00 */
[----:B------:R-:W-:-:S13]  /*2770*/  ISETP.GE.U32.AND P0, PT, R4, 0x180, PT ;  /* 0x000001800400780c */ /* 0x000fda0003f06070 */
[----:B------:R-:W-:Y:S05]  /*2780*/  @!P0 BRA `(.L_x_19289) ;  /* 0x00000004003c8947 */ /* 0x000fea0003800000 */
.L_x_19306:
        /* <DEDUP_REMOVED lines=17> */
[----:B-12---:R-:W-:Y:S05]  /*28a0*/  CALL.REL.NOINC `($__internal_313_$__cuda_sm3x_div_rn_noftz_f32_slowpath) ;  /* 0x0000000400187944 */ /* 0x006fea0003c00000 */
[----:B------:R-:W-:-:S07]  /*28b0*/  IMAD.MOV.U32 R7, RZ, RZ, R0 ;  /* 0x000000ffff077224 */ /* 0x000fce00078e0000 */
.L_x_19299:
[----:B------:R-:W-:Y:S05]  /*28c0*/  BSYNC.RECONVERGENT B1 ;  /* 0x0000000000017941 */ /* 0x000fea0003800200 */
.L_x_19298:
[----:B------:R-:W0:Y:S01]  /*28d0*/  LDS R14, [R5+0x200] ;  /* 0x00020000050e7984 */ /* 0x000e220000000800 */
[C---:B-1----:R-:W-:Y:S01]  /*28e0*/  IMAD R0, R8.reuse, UR4, RZ ;  /* 0x0000000408007c24 */ /* 0x042fe2000f8e02ff */
[----:B------:R-:W1:Y:S01]  /*28f0*/  MUFU.RCP R18, R3 ;  /* 0x0000000300127308 */ /* 0x000e620000001000 */
[----:B------:R-:W-:Y:S01]  /*2900*/  IMAD.MOV.U32 R17, RZ, RZ, RZ ;  /* 0x000000ffff117224 */ /* 0x000fe200078e00ff */
[----:B------:R-:W-:Y:S01]  /*2910*/  BSSY.RECONVERGENT B1, `(.L_x_19300) ;  /* 0x0000012000017945 */ /* 0x000fe20003800200 */
[----:B------:R-:W-:Y:S02]  /*2920*/  IMAD R11, R9, UR6, R0 ;  /* 0x00000006090b7c24 */ /* 0x000fe4000f8e0200 */
[----:B--2---:R-:W-:-:S04]  /*2930*/  IMAD.WIDE.U32 R12, R8, UR6, R16 ;  /* 0x00000006080c7c25 */ /* 0x004fc8000f8e0010 */
        /* <DEDUP_REMOVED lines=11> */
[----:B------:R-:W-:Y:S02]  /*29f0*/  MOV R0, R14 ;  /* 0x0000000e00007202 */ /* 0x000fe40000000f00 */
[----:B------:R-:W-:-:S07]  /*2a00*/  MOV R18, 0x2a20 ;  /* 0x00002a2000127802 */ /* 0x000fce0000000f00 */
[----:B------:R-:W-:Y:S05]  /*2a10*/  CALL.REL.NOINC `($__internal_313_$__cuda_sm3x_div_rn_noftz_f32_slowpath) ;  /* 0x0000000000bc7944 */ /* 0x000fea0003c00000 */
[----:B------:R-:W-:-:S07]  /*2a20*/  IMAD.MOV.U32 R13, RZ, RZ, R0 ;  /* 0x000000ffff0d7224 */ /* 0x000fce00078e0000 */
.L_x_19301:
[----:B------:R-:W-:Y:S05]  /*2a30*/  BSYNC.RECONVERGENT B1 ;  /* 0x0000000000017941 */ /* 0x000fea0003800200 */
.L_x_19300:
        /* <DEDUP_REMOVED lines=13> */
[----:B------:R-:W-:Y:S05]  /*2b10*/  CALL.REL.NOINC `($__internal_313_$__cuda_sm3x_div_rn_noftz_f32_slowpath) ;  /* 0x00000000007c7944 */ /* 0x000fea0003c00000 */
[----:B------:R-:W-:-:S07]  /*2b20*/  IMAD.MOV.U32 R7, RZ, RZ, R0 ;  /* 0x000000ffff077224 */ /* 0x000fce00078e0000 */
.L_x_19303:
[----:B------:R-:W-:Y:S05]  /*2b30*/  BSYNC.RECONVERGENT B1 ;  /* 0x0000000000017941 */ /* 0x000fea0003800200 */
.L_x_19302:
        /* <DEDUP_REMOVED lines=14> */
[----:B------:R-:W-:-:S07]  /*2c20*/  MOV R13, R0 ;  /* 0x00000000000d7202 */ /* 0x000fce0000000f00 */
.L_x_19305:
[----:B------:R-:W-:Y:S05]  /*2c30*/  BSYNC.RECONVERGENT B1 ;  /* 0x0000000000017941 */ /* 0x000fea0003800200 */
.L_x_19304:
[----:B------:R4:W-:Y:S01]  /*2c40*/  STG.E desc[UR10][R10.64+0x600], R13 ;  /* 0x0006000d0a007986 */ /* 0x0009e2000c10190a */
[----:B------:R-:W-:-:S05]  /*2c50*/  VIADD R16, R16, 0x200 ;  /* 0x0000020010107836 */ /* 0x000fca0000000000 */
[----:B------:R-:W-:-:S13]  /*2c60*/  ISETP.GE.AND P0, PT, R16, UR14, PT ;  /* 0x0000000e10007c0c */ /* 0x000fda000bf06270 */
[----:B----4-:R-:W-:Y:S05]  /*2c70*/  @!P0 BRA `(.L_x_19306) ;  /* 0xfffffff800c48947 */ /* 0x010fea000383ffff */
.L_x_19289:
[----:B------:R-:W-:Y:S05]  /*2c80*/  BSYNC.RECONVERGENT B0 ;  /* 0x0000000000007941 */ /* 0x000fea0003800200 */
.L_x_19288:
[----:B------:R-:W4:Y:S01]  /*2c90*/  LDCU UR5, c[0x0][0x370] ;  /* 0x00006e00ff0577ac */ /* 0x000f220008000800 */
[----:B------:R-:W5:Y:S01]  /*2ca0*/  LDCU.64 UR8, c[0x0][0x3e8] ;  /* 0x00007d00ff0877ac */ /* 0x000f620008000a00 */
[----:B----4-:R-:W-:-:S04]  /*2cb0*/  UIADD3 UR6, UP0, UPT, UR5, UR6, URZ ;  /* 0x0000000605067290 */ /* 0x010fc8000ff1e0ff */
[----:B------:R-:W-:Y:S02]  /*2cc0*/  UIADD3.X UR4, UPT, UPT, URZ, UR4, URZ, UP0, !UPT ;  /* 0x00000004ff047290 */ /* 0x000fe400087fe4ff */
[----:B-----5:R-:W-:-:S04]  /*2cd0*/  UISETP.GE.U32.AND UP0, UPT, UR6, UR8, UPT ;  /* 0x000000080600728c */ /* 0x020fc8000bf06070 */
[----:B------:R-:W-:-:S09]  /*2ce0*/  UISETP.GE.AND.EX UP0, UPT, UR4, UR9, UPT, UP0 ;  /* 0x000000090400728c */ /* 0x000fd2000bf06300 */
[----:B------:R-:W-:Y:S05]  /*2cf0*/  BRA.U !UP0, `(.L_x_19307) ;  /* 0xffffffd108fc7547 */ /* 0x000fea000b83ffff */
[----:B------:R-:W-:Y:S05]  /*2d00*/  EXIT ;  /* 0x000000000000794d */ /* 0x000fea0003800000 */
        .weak           $__internal_313_$__cuda_sm3x_div_rn_noftz_f32_slowpath
        .type           $__internal_313_$__cuda_sm3x_div_rn_noftz_f32_slowpath,@function
        .size           $__internal_313_$__cuda_sm3x_div_rn_noftz_f32_slowpath,(.L_x_37690 - $__internal_313_$__cuda_sm3x_div_rn_noftz_f32_slowpath)
$__internal_313_$__cuda_sm3x_div_rn_noftz_f32_slowpath:
        /* <DEDUP_REMOVED lines=35> */
.L_x_19309:
        /* <DEDUP_REMOVED lines=51> */
.L_x_19316:
[----:B------:R-:W-:-:S04]  /*3270*/  LOP3.LUT R0, R0, 0x80000000, RZ, 0xc0, !PT ;  /* 0x8000000000007812 */ /* 0x000fc800078ec0ff */
[----:B------:R-:W-:Y:S01]  /*3280*/  LOP3.LUT R0, R0, 0x7f800000, RZ, 0xfc, !PT ;  /* 0x7f80000000007812 */ /* 0x000fe200078efcff */
[----:B------:R-:W-:Y:S06]  /*3290*/  BRA `(.L_x_19317) ;  /* 0x0000000000047947 */ /* 0x000fec0003800000 */
.L_x_19315:
[----:B------:R-:W-:-:S07]  /*32a0*/  IMAD R0, R20, 0x800000, R0 ;  /* 0x0080000014007824 */ /* 0x000fce00078e0200 */
.L_x_19317:
[----:B------:R-:W-:Y:S05]  /*32b0*/  BSYNC.RECONVERGENT B4 ;  /* 0x0000000000047941 */ /* 0x000fea0003800200 */
.L_x_19314:
[----:B------:R-:W-:Y:S05]  /*32c0*/  BRA `(.L_x_19318) ;  /* 0x0000000000207947 */ /* 0x000fea0003800000 */
.L_x_19313:
[----:B------:R-:W-:-:S04]  /*32d0*/  LOP3.LUT R0, R19, 0x80000000, R0, 0x48, !PT ;  /* 0x8000000013007812 */ /* 0x000fc800078e4800 */
[----:B------:R-:W-:Y:S01]  /*32e0*/  LOP3.LUT R0, R0, 0x7f800000, RZ, 0xfc, !PT ;  /* 0x7f80000000007812 */ /* 0x000fe200078efcff */
[----:B------:R-:W-:Y:S06]  /*32f0*/  BRA `(.L_x_19318) ;  /* 0x0000000000147947 */ /* 0x000fec0003800000 */
.L_x_19312:
[----:B------:R-:W-:Y:S01]  /*3300*/  LOP3.LUT R0, R19, 0x80000000, R0, 0x48, !PT ;  /* 0x8000000013007812 */ /* 0x000fe200078e4800 */
[----:B------:R-:W-:Y:S06]  /*3310*/  BRA `(.L_x_19318) ;  /* 0x00000000000c7947 */ /* 0x000fec0003800000 */
.L_x_19311:
[----:B------:R-:W0:Y:S01]  /*3320*/  MUFU.RSQ R0, -QNAN ;  /* 0xffc0000000007908 */ /* 0x000e220000001400 */
[----:B------:R-:W-:Y:S05]  /*3330*/  BRA `(.L_x_19318) ;  /* 0x0000000000047947 */ /* 0x000fea0003800000 */
.L_x_19310:
[----:B------:R-:W-:-:S07]  /*3340*/  FADD.FTZ R0, R0, R3 ;  /* 0x0000000300007221 */ /* 0x000fce0000010000 */
.L_x_19318:
[----:B------:R-:W-:Y:S05]  /*3350*/  BSYNC.RECONVERGENT B3 ;  /* 0x0000000000037941 */ /* 0x000fea0003800200 */
.L_x_19308:
[----:B------:R-:W-:-:S04]  /*3360*/  IMAD.MOV.U32 R19, RZ, RZ, 0x0 ;  /* 0x00000000ff137424 */ /* 0x000fc800078e00ff */
[----:B0-----:R-:W-:Y:S05]  /*3370*/  RET.REL.NODEC R18 `(_Z20SoftmaxBlockSMemImplI22BroadcastScaleMaskLoadIffbLm2EiE11DirectStoreIffEfLi1ELi128EL9Algorithm0EEvT_T0_ll) ;  /* 0xffffffcc12207950 */ /* 0x001fea0003c3ffff */
.L_x_19319:
        /* <DEDUP_REMOVED lines=16> */
.L_x_37690:


//--------------------- .text._Z20SoftmaxBlockSMemImplI22BroadcastScaleMaskLoadIffbLm2EiE11DirectStoreIffEfLi2ELi256EL9Algorithm0EEvT_T0_ll --------------------------
	.section	.text._Z20SoftmaxBlockSMemImplI22BroadcastScaleMaskLoadIffbLm2EiE11DirectStoreIffEfLi2ELi256EL9Algorithm0EEvT_T0_ll,"ax",@progbits
	.align	128
        .global         _Z20SoftmaxBlockSMemImplI22BroadcastScaleMaskLoadIffbLm2EiE11DirectStoreIffEfLi2ELi256EL9Algorithm0EEvT_T0_ll
        .type           _Z20SoftmaxBlockSMemImplI22BroadcastScaleMaskLoadIffbLm2EiE11DirectStoreIffEfLi2ELi256EL9Algorithm0EEvT_T0_ll,@function
        .size           _Z20SoftmaxBlockSMemImplI22BroadcastScaleMaskLoadIffbLm2EiE11DirectStoreIffEfLi2ELi256EL9Algorithm0EEvT_T0_ll,(.L_x_37691 - _Z20SoftmaxBlockSMemImplI22BroadcastScaleMaskLoadIffbLm2EiE11DirectStoreIffEfLi2ELi256EL9Algorithm0EEvT_T0_ll)
        .other          _Z20SoftmaxBlockSMemImplI22BroadcastScaleMaskLoadIffbLm2EiE11DirectStoreIffEfLi2ELi256EL9Algorithm0EEvT_T0_ll,@"STO_CUDA_ENTRY STV_DEFAULT"
_Z20SoftmaxBlockSMemImplI22BroadcastScaleMaskLoadIffbLm2EiE11DirectStoreIffEfLi2ELi256EL9Algorithm0EEvT_T0_ll:
.text._Z20SoftmaxBlockSMemImplI22BroadcastScaleMaskLoadIffbLm2EiE11DirectStoreIffEfLi2ELi256EL9Algorithm0EEvT_T0_ll:
        /* <DEDUP_REMOVED lines=22> */
.L_x_19320:
        /* <DEDUP_REMOVED lines=9> */
[----:B------:R-:W3:Y:S01]  /*01f0*/  S2R R23, SR_LANEID ;  /* 0x0000000000177919 */ /* 0x000ee20000000000 */
[----:B------:R-:W-:Y:S01]  /*0200*/  UIADD3 UR4, UPT, UPT, UR4, 0x60, URZ ;  /* 0x0000006004047890 */ /* 0x000fe2000fffe0ff */
[----:B------:R-:W-:-:S03]  /*0210*/  MOV R24, RZ ;  /* 0x000000ff00187202 */ /* 0x000fc60000000f00 */
[----:B------:R-:W4:Y:S08]  /*0220*/  S2UR UR5, SR_CgaCtaId ;  /* 0x00000000000579c3 */ /* 0x000f300000008800 */
[----:B------:R-:W0:Y:S08]  /*0230*/  LDC R4, c[0x0][0x370] ;  /* 0x0000dc00ff047b82 */ /* 0x000e300000000800 */
[----:B------:R-:W0:Y:S01]  /*0240*/  LDC.64 R6, c[0x0][0x358] ;  /* 0x0000d600ff067b82 */ /* 0x000e220000000a00 */
[----:B--2---:R-:W-:-:S05]  /*0250*/  LEA.HI R17, P0, R9, R8, RZ, 0x1 ;  /* 0x0000000809117211 */ /* 0x004fca00078108ff */
[----:B------:R-:W-:Y:S01]  /*0260*/  IMAD.X R0, RZ, RZ, R9, P0 ;  /* 0x000000ffff007224 */ /* 0x000fe200000e0609 */
[----:B-1----:R-:W-:Y:S01]  /*0270*/  LOP3.LUT R21, RZ, R2, RZ, 0x33, !PT ;  /* 0x00000002ff157212 */ /* 0x002fe200078e33ff */
[----:B----4-:R-:W-:Y:S01]  /*0280*/  ULEA UR4, UR5, UR4, 0x18 ;  /* 0x0000000405047291 */ /* 0x010fe2000f8ec0ff */
[C---:B------:R-:W-:Y:S02]  /*0290*/  VIADD R20, R2.reuse, 0x100 ;  /* 0x0000010002147836 */ /* 0x040fe40000000000 */
[----:B------:R-:W-:Y:S02]  /*02a0*/  SHF.R.U64 R17, R17, 0x1, R0 ;  /* 0x0000000111117819 */ /* 0x000fe40000001200 */
[C---:B------:R-:W-:Y:S02]  /*02b0*/  IADD3 R16, P0, PT, R21.reuse, R8, RZ ;  /* 0x0000000815107210 */ /* 0x040fe40007f1e0ff */
[----:B------:R-:W-:Y:S01]  /*02c0*/  LEA R22, R2, UR4, 0x2 ;  /* 0x0000000402167c11 */ /* 0x000fe2000f8e10ff */
[----:B------:R-:W-:Y:S01]  /*02d0*/  IMAD.IADD R21, R21, 0x1, R17 ;  /* 0x0000000115157824 */ /* 0x000fe200078e0211 */
[----:B---3--:R-:W-:-:S09]  /*02e0*/  IADD3.X R18, PT, PT, R9, -0x1, RZ, P0, !PT ;  /* 0xffffffff09127810 */ /* 0x008fd200007fe4ff */
.L_x_19370:
[----:B------:R-:W-:Y:S01]  /*02f0*/  ISETP.GE.AND P0, PT, R2, R17, PT ;  /* 0x000000110200720c */ /* 0x000fe20003f06270 */
[----:B------:R-:W-:Y:S01]  /*0300*/  BSSY.RECONVERGENT B0, `(.L_x_19321) ;  /* 0x00000d6000007945 */ /* 0x000fe20003800200 */
[----:B------:R-:W-:-:S11]  /*0310*/  IMAD.MOV.U32 R5, RZ, RZ, -0x800000 ;  /* 0xff800000ff057424 */ /* 0x000fd600078e00ff */
[----:B-1234-:R-:W-:Y:S05]  /*0320*/  @P0 BRA `(.L_x_19322) ;  /* 0x0000000c004c0947 */ /* 0x01efea0003800000 */
[----:B------:R-:W1:Y:S01]  /*0330*/  LDCU UR4, c[0x0][0x3c8] ;  /* 0x00007900ff0477ac */ /* 0x000e620008000800 */
[C---:B------:R-:W-:Y:S01]  /*0340*/  LOP3.LUT P0, RZ, R21.reuse, 0x100, RZ, 0xc0, !PT ;  /* 0x0000010015ff7812 */ /* 0x040fe2000780c0ff */
[----:B------:R-:W-:Y:S01]  /*0350*/  BSSY.RECONVERGENT B1, `(.L_x_19323) ;  /* 0x000004b000017945 */ /* 0x000fe20003800200 */
[----:B------:R-:W-:Y:S01]  /*0360*/  ISETP.GE.U32.AND P2, PT, R21, 0x100, PT ;  /* 0x000001001500780c */ /* 0x000fe20003f46070 */
[----:B------:R-:W-:Y:S01]  /*0370*/  IMAD.MOV.U32 R0, RZ, RZ, R2 ;  /* 0x000000ffff007224 */ /* 0x000fe200078e0002 */
[----:B------:R-:W-:Y:S01]  /*0380*/  MOV R5, 0xff800000 ;  /* 0xff80000000057802 */ /* 0x000fe20000000f00 */
[----:B-1----:R-:W-:-:S08]  /*0390*/  IMAD R3, R19, UR4, RZ ;  /* 0x0000000413037c24 */ /* 0x002fd0000f8e02ff */
[----:B------:R-:W-:Y:S05]  /*03a0*/  @P0 BRA `(.L_x_19324) ;  /* 0x0000000400140947 */ /* 0x000fea0003800000 */
[----:B------:R-:W1:Y:S01]  /*03b0*/  LDC R11, c[0x0][0x3a8] ;  /* 0x0000ea00ff0b7b82 */ /* 0x000e620000000800 */
[----:B------:R-:W-:Y:S01]  /*03c0*/  LEA R0, R2, R3, 0x1 ;  /* 0x0000000302007211 */ /* 0x000fe200078e08ff */
[----:B------:R-:W2:Y:S03]  /*03d0*/  LDCU.64 UR4, c[0x0][0x3b8] ;  /* 0x00007700ff0477ac */ /* 0x000ea60008000a00 */
[----:B------:R-:W-:-:S03]  /*03e0*/  IABS R12, R0 ;  /* 0x00000000000c7213 */ /* 0x000fc60000000000 */
[----:B------:R-:W3:Y:S01]  /*03f0*/  LDC.64 R14, c[0x0][0x390] ;  /* 0x0000e400ff0e7b82 */ /* 0x000ee20000000a00 */
[----:B-1----:R-:W-:-:S04]  /*0400*/  IABS R10, R11 ;  /* 0x0000000b000a7213 */ /* 0x002fc80000000000 */
[----:B------:R-:W1:Y:S08]  /*0410*/  I2F.RP R5, R10 ;  /* 0x0000000a00057306 */ /* 0x000e700000209400 */
[----:B-1----:R-:W1:Y:S02]  /*0420*/  MUFU.RCP R5, R5 ;  /* 0x0000000500057308 */ /* 0x002e640000001000 */
[----:B-1----:R-:W-:-:S06]  /*0430*/  VIADD R8, R5, 0xffffffe ;  /* 0x0ffffffe05087836 */ /* 0x002fcc0000000000 */
[----:B------:R1:W4:Y:S02]  /*0440*/  F2I.FTZ.U32.TRUNC.NTZ R9, R8 ;  /* 0x0000000800097305 */ /* 0x000324000021f000 */
[----:B-1----:R-:W-:Y:S02]  /*0450*/  IMAD.MOV.U32 R8, RZ, RZ, RZ ;  /* 0x000000ffff087224 */ /* 0x002fe400078e00ff */
[----:B----4-:R-:W-:-:S04]  /*0460*/  IMAD.MOV R13, RZ, RZ, -R9 ;  /* 0x000000ffff0d7224 */ /* 0x010fc800078e0a09 */
[----:B------:R-:W-:-:S04]  /*0470*/  IMAD R13, R13, R10, RZ ;  /* 0x0000000a0d0d7224 */ /* 0x000fc800078e02ff */
        /* <DEDUP_REMOVED lines=13> */
[----:B-1----:R-:W-:-:S03]  /*0550*/  ISETP.NE.U32.AND P0, PT, R12, 0x1, PT ;  /* 0x000000010c00780c */ /* 0x002fc60003f05070 */
[----:B------:R-:W-:Y:S01]  /*0560*/  IMAD.MOV.U32 R5, RZ, RZ, R9 ;  /* 0x000000ffff057224 */ /* 0x000fe200078e0009 */
[----:B------:R-:W-:Y:S01]  /*0570*/  ISETP.NE.AND.EX P0, PT, R13, RZ, PT, P0 ;  /* 0x000000ff0d00720c */ /* 0x000fe20003f05300 */
[----:B------:R-:W1:Y:S02]  /*0580*/  LDC.64 R8, c[0x0][0x388] ;  /* 0x0000e200ff087b82 */ /* 0x000e640000000a00 */
[----:B------:R-:W-:Y:S01]  /*0590*/  @!P3 IMAD.MOV R5, RZ, RZ, -R5 ;  /* 0x000000ffff05b224 */ /* 0x000fe200078e0a05 */
[----:B------:R-:W-:Y:S02]  /*05a0*/  @!P1 LOP3.LUT R5, RZ, R11, RZ, 0x33, !PT ;  /* 0x0000000bff059212 */ /* 0x000fe400078e33ff */
[----:B---3--:R-:W-:Y:S02]  /*05b0*/  ISETP.NE.U32.AND P1, PT, R14, 0x1, PT ;  /* 0x000000010e00780c */ /* 0x008fe40003f25070 */
[----:B------:R-:W-:Y:S02]  /*05c0*/  IADD3 R10, PT, PT, -R5, RZ, RZ ;  /* 0x000000ff050a7210 */ /* 0x000fe40007ffe1ff */
[----:B------:R-:W-:-:S03]  /*05d0*/  ISETP.NE.AND.EX P1, PT, R15, RZ, PT, P1 ;  /* 0x000000ff0f00720c */ /* 0x000fc60003f25310 */
[----:B------:R-:W-:Y:S01]  /*05e0*/  IMAD R10, R11, R10, R0 ;  /* 0x0000000a0b0a7224 */ /* 0x000fe200078e0200 */
[----:B------:R-:W-:-:S04]  /*05f0*/  SEL R5, R5, RZ, P1 ;  /* 0x000000ff05057207 */ /* 0x000fc80000800000 */
[----:B------:R-:W-:Y:S01]  /*0600*/  SEL R10, R10, RZ, P0 ;  /* 0x000000ff0a0a7207 */ /* 0x000fe20000000000 */
[----:B--2---:R-:W-:Y:S01]  /*0610*/  IMAD R5, R5, UR4, RZ ;  /* 0x0000000405057c24 */ /* 0x004fe2000f8e02ff */
[----:B0-----:R-:W-:-:S03]  /*0620*/  R2UR UR4, R6 ;  /* 0x00000000060472ca */ /* 0x001fc600000e0000 */
[----:B------:R-:W-:Y:S01]  /*0630*/  IMAD R5, R10, UR5, R5 ;  /* 0x000000050a057c24 */ /* 0x000fe2000f8e0205 */
[----:B------:R-:W-:Y:S01]  /*0640*/  R2UR UR5, R7 ;  /* 0x00000000070572ca */ /* 0x000fe200000e0000 */
        /* <DEDUP_REMOVED lines=19> */
[----:B0-----:R-:W-:Y:S02]  /*0780*/  IMAD.U32 R8, RZ, RZ, UR5 ;  /* 0x00000005ff087e24 */ /* 0x001fe4000f8e00ff */
[----:B--2---:R-:W-:Y:S01]  /*0790*/  FMUL R9, R0, UR4 ;  /* 0x0000000400097c20 */ /* 0x004fe20008400000 */
[----:B------:R-:W-:-:S09]  /*07a0*/  IMAD.MOV.U32 R0, RZ, RZ, R20 ;  /* 0x000000ffff007224 */ /* 0x000fd200078e0014 */
[----:B------:R-:W0:Y:S01]  /*07b0*/  @!P0 LDC R9, c[0x0][0x3d0] ;  /* 0x0000f400ff098b82 */ /* 0x000e220000000800 */
[----:B---3--:R-:W-:Y:S01]  /*07c0*/  @P1 FMUL R8, R12, UR4 ;  /* 0x000000040c081c20 */ /* 0x008fe20008400000 */
[----:B0-----:R1:W-:Y:S04]  /*07d0*/  STS [R22], R9 ;  /* 0x0000000916007388 */ /* 0x0013e80000000800 */
[----:B------:R-:W-:Y:S01]  /*07e0*/  FMNMX3 R5, R9, -INF , R8, !PT ;  /* 0xff80000009057876 */ /* 0x000fe20007800008 */
[----:B------:R1:W-:Y:S06]  /*07f0*/  STS [R13], R8 ;  /* 0x000000080d007388 */ /* 0x0003ec0000000800 */
.L_x_19324:
[----:B------:R-:W-:Y:S05]  /*0800*/  BSYNC.RECONVERGENT B1 ;  /* 0x0000000000017941 */ /* 0x000fea0003800200 */
.L_x_19323:
[----:B------:R-:W-:Y:S05]  /*0810*/  @!P2 BRA `(.L_x_19322) ;  /* 0x000000080010a947 */ /* 0x000fea0003800000 */
[----:B-1----:R-:W1:Y:S08]  /*0820*/  LDC R8, c[0x0][0x3a8] ;  /* 0x0000ea00ff087b82 */ /* 0x002e700000000800 */
[----:B------:R-:W2:Y:S01]  /*0830*/  LDC.64 R12, c[0x0][0x390] ;  /* 0x0000e400ff0c7b82 */ /* 0x000ea20000000a00 */
[----:B-1----:R-:W-:-:S07]  /*0840*/  IABS R10, R8 ;  /* 0x00000008000a7213 */ /* 0x002fce0000000000 */
[----:B------:R-:W1:Y:S01]  /*0850*/  LDC.64 R8, c[0x0][0x398] ;  /* 0x0000e600ff087b82 */ /* 0x000e620000000a00 */
[----:B------:R-:W3:Y:S01]  /*0860*/  I2F.RP R11, R10 ;  /* 0x0000000a000b7306 */ /* 0x000ee20000209400 */
[----:B--2---:R-:W-:-:S04]  /*0870*/  ISETP.NE.U32.AND P0, PT, R12, 0x1, PT ;  /* 0x000000010c00780c */ /* 0x004fc80003f05070 */
[----:B------:R-:W-:-:S03]  /*0880*/  ISETP.NE.AND.EX P0, PT, R13, RZ, PT, P0 ;  /* 0x000000ff0d00720c */ /* 0x000fc60003f05300 */
[----:B---3--:R-:W2:Y:S01]  /*0890*/  MUFU.RCP R11, R11 ;  /* 0x0000000b000b7308 */ /* 0x008ea20000001000 */
[----:B-1----:R-:W-:-:S04]  /*08a0*/  ISETP.NE.U32.AND P1, PT, R8, 0x1, PT ;  /* 0x000000010800780c */ /* 0x002fc80003f25070 */
[----:B------:R-:W-:Y:S02]  /*08b0*/  ISETP.NE.AND.EX P1, PT, R9, RZ, PT, P1 ;  /* 0x000000ff0900720c */ /* 0x000fe40003f25310 */
[----:B--2---:R-:W-:-:S04]  /*08c0*/  IADD3 R14, PT, PT, R11, 0xffffffe, RZ ;  /* 0x0ffffffe0b0e7810 */ /* 0x004fc80007ffe0ff */
[----:B------:R1:W2:Y:S02]  /*08d0*/  F2I.FTZ.U32.TRUNC.NTZ R15, R14 ;  /* 0x0000000e000f7305 */ /* 0x0002a4000021f000 */
[----:B-1----:R-:W-:Y:S02]  /*08e0*/  IMAD.MOV.U32 R14, RZ, RZ, RZ ;  /* 0x000000ffff0e7224 */ /* 0x002fe400078e00ff */
[----:B--2---:R-:W-:-:S04]  /*08f0*/  IMAD.MOV R25, RZ, RZ, -R15 ;  /* 0x000000ffff197224 */ /* 0x004fc800078e0a0f */
[----:B------:R-:W-:-:S04]  /*0900*/  IMAD R11, R25, R10, RZ ;  /* 0x0000000a190b7224 */ /* 0x000fc800078e02ff */
[----:B------:R-:W-:-:S07]  /*0910*/  IMAD.HI.U32 R11, R15, R11, R14 ;  /* 0x0000000b0f0b7227 */ /* 0x000fce00078e000e */
.L_x_19325:
[----:B----4-:R-:W1:Y:S01]  /*0920*/  LDC R14, c[0x0][0x3a8] ;  /* 0x0000ea00ff0e7b82 */ /* 0x010e620000000800 */
[----:B------:R-:W-:Y:S01]  /*0930*/  IMAD R13, R0, 0x2, R3 ;  /* 0x00000002000d7824 */ /* 0x000fe200078e0203 */
[----:B------:R-:W2:Y:S01]  /*0940*/  LDCU.64 UR4, c[0x0][0x3b8] ;  /* 0x00007700ff0477ac */ /* 0x000ea20008000a00 */
[----:B0-----:R-:W-:Y:S02]  /*0950*/  R2UR UR6, R6 ;  /* 0x00000000060672ca */ /* 0x001fe400000e0000 */
[----:B------:R-:W-:Y:S01]  /*0960*/  VIADD R12, R13, 0x200 ;  /* 0x000002000d0c7836 */ /* 0x000fe20000000000 */
[----:B------:R-:W-:Y:S02]  /*0970*/  IABS R8, R13 ;  /* 0x0000000d00087213 */ /* 0x000fe40000000000 */
[----:B------:R-:W-:-:S03]  /*0980*/  R2UR UR7, R7 ;  /* 0x00000000070772ca */ /* 0x000fc600000e0000 */
[----:B------:R-:W-:-:S04]  /*0990*/  IMAD.HI.U32 R15, R11, R8, RZ ;  /* 0x000000080b0f7227 */ /* 0x000fc800078e00ff */
[----:B------:R-:W-:Y:S01]  /*09a0*/  IMAD.MOV R25, RZ, RZ, -R15 ;  /* 0x000000ffff197224 */ /* 0x000fe200078e0a0f */
[----:B-1----:R-:W-:-:S04]  /*09b0*/  IABS R28, R14 ;  /* 0x0000000e001c7213 */ /* 0x002fc80000000000 */
[----:B------:R-:W0:Y:S01]  /*09c0*/  I2F.RP R26, R28 ;  /* 0x0000001c001a7306 */ /* 0x000e220000209400 */
[----:B------:R-:W-:Y:S02]  /*09d0*/  IMAD R25, R28, R25, R8 ;  /* 0x000000191c197224 */ /* 0x000fe400078e0208 */
[----:B------:R-:W-:-:S03]  /*09e0*/  HFMA2 R8, -RZ, RZ, 0, 0 ;  /* 0x00000000ff087431 */ /* 0x000fc600000001ff */
[----:B------:R-:W-:Y:S02]  /*09f0*/  ISETP.GT.U32.AND P6, PT, R10, R25, PT ;  /* 0x000000190a00720c */ /* 0x000fe40003fc4070 */
[----:B0-----:R-:W0:Y:S11]  /*0a00*/  MUFU.RCP R26, R26 ;  /* 0x0000001a001a7308 */ /* 0x001e360000001000 */
[----:B------:R-:W-:-:S02]  /*0a10*/  @!P6 IMAD.IADD R25, R25, 0x1, -R28 ;  /* 0x000000011919e824 */ /* 0x000fc400078e0a1c */
[----:B------:R-:W-:-:S03]  /*0a20*/  @!P6 VIADD R15, R15, 0x1 ;  /* 0x000000010f0fe836 */ /* 0x000fc60000000000 */
[----:B------:R-:W-:Y:S01]  /*0a30*/  ISETP.GE.U32.AND P2, PT, R25, R10, PT ;  /* 0x0000000a1900720c */ /* 0x000fe20003f46070 */
[----:B------:R-:W-:Y:S01]  /*0a40*/  IMAD.MOV.U32 R10, RZ, RZ, R28 ;  /* 0x000000ffff0a7224 */ /* 0x000fe200078e001c */
[----:B------:R-:W-:-:S04]  /*0a50*/  LOP3.LUT R25, R13, R14, RZ, 0x3c, !PT ;  /* 0x0000000e0d197212 */ /* 0x000fc800078e3cff */
[----:B------:R-:W-:Y:S02]  /*0a60*/  ISETP.GE.AND P5, PT, R25, RZ, PT ;  /* 0x000000ff1900720c */ /* 0x000fe40003fa6270 */
[----:B0-----:R-:W-:Y:S02]  /*0a70*/  IADD3 R9, PT, PT, R26, 0xffffffe, RZ ;  /* 0x0ffffffe1a097810 */ /* 0x001fe40007ffe0ff */
[----:B------:R-:W-:-:S03]  /*0a80*/  IABS R26, R12 ;  /* 0x0000000c001a7213 */ /* 0x000fc60000000000 */
[----:B------:R-:W-:Y:S01]  /*0a90*/  @P2 VIADD R15, R15, 0x1 ;  /* 0x000000010f0f2836 */ /* 0x000fe20000000000 */
[----:B------:R-:W0:Y:S01]  /*0aa0*/  F2I.FTZ.U32.TRUNC.NTZ R9, R9 ;  /* 0x0000000900097305 */ /* 0x000e22000021f000 */
[----:B------:R-:W-:-:S04]  /*0ab0*/  ISETP.NE.AND P2, PT, R14, RZ, PT ;  /* 0x000000ff0e00720c */ /* 0x000fc80003f45270 */
[----:B------:R-:W-:Y:S02]  /*0ac0*/  @!P5 IMAD.MOV R15, RZ, RZ, -R15 ;  /* 0x000000ffff0fd224 */ /* 0x000fe400078e0a0f */
[----:B0-----:R-:W-:-:S04]  /*0ad0*/  IMAD.MOV R11, RZ, RZ, -R9 ;  /* 0x000000ffff0b7224 */ /* 0x001fc800078e0a09 */
[----:B------:R-:W-:-:S04]  /*0ae0*/  IMAD R11, R11, R28, RZ ;  /* 0x0000001c0b0b7224 */ /* 0x000fc800078e02ff */
[----:B------:R-:W-:-:S06]  /*0af0*/  IMAD.HI.U32 R11, R9, R11, R8 ;  /* 0x0000000b090b7227 */ /* 0x000fcc00078e0008 */
[----:B------:R-:W-:-:S04]  /*0b00*/  IMAD.HI.U32 R8, R11, R26, RZ ;  /* 0x0000001a0b087227 */ /* 0x000fc800078e00ff */
[----:B------:R-:W-:-:S04]  /*0b10*/  IMAD.MOV R9, RZ, RZ, -R8 ;  /* 0x000000ffff097224 */ /* 0x000fc800078e0a08 */
[----:B------:R-:W-:Y:S01]  /*0b20*/  IMAD R9, R28, R9, R26 ;  /* 0x000000091c097224 */ /* 0x000fe200078e021a */
[----:B------:R-:W-:-:S04]  /*0b30*/  LOP3.LUT R26, RZ, R14, RZ, 0x33, !PT ;  /* 0x0000000eff1a7212 */ /* 0x000fc800078e33ff */
[----:B------:R-:W-:Y:S02]  /*0b40*/  ISETP.GT.U32.AND P3, PT, R10, R9, PT ;  /* 0x000000090a00720c */ /* 0x000fe40003f64070 */
[----:B------:R-:W-:-:S05]  /*0b50*/  SEL R15, R26, R15, !P2 ;  /* 0x0000000f1a0f7207 */ /* 0x000fca0005000000 */
[----:B------:R-:W-:Y:S01]  /*0b60*/  IMAD.MOV R25, RZ, RZ, -R15 ;  /* 0x000000ffff197224 */ /* 0x000fe200078e0a0f */
[----:B------:R-:W-:-:S03]  /*0b70*/  SEL R15, R15, RZ, P0 ;  /* 0x000000ff0f0f7207 */ /* 0x000fc60000000000 */
[----:B------:R-:W-:Y:S02]  /*0b80*/  IMAD R25, R14, R25, R13 ;  /* 0x000000190e197224 */ /* 0x000fe400078e020d */
[----:B------:R-:W-:Y:S01]  /*0b90*/  @!P3 IADD3 R9, PT, PT, R9, -R28, RZ ;  /* 0x8000001c0909b210 */ /* 0x000fe20007ffe0ff */
[----:B------:R-:W-:Y:S02]  /*0ba0*/  @!P3 VIADD R8, R8, 0x1 ;  /* 0x000000010808b836 */ /* 0x000fe40000000000 */
[----:B------:R-:W-:Y:S02]  /*0bb0*/  SEL R25, R25, RZ, P1 ;  /* 0x000000ff19197207 */ /* 0x000fe40000800000 */
[----:B------:R-:W-:Y:S02]  /*0bc0*/  ISETP.GE.U32.AND P4, PT, R9, R10, PT ;  /* 0x0000000a0900720c */ /* 0x000fe40003f86070 */
[----:B------:R-:W-:-:S04]  /*0bd0*/  LOP3.LUT R9, R12, R14, RZ, 0x3c, !PT ;  /* 0x0000000e0c097212 */ /* 0x000fc800078e3cff */
[----:B------:R-:W-:-:S07]  /*0be0*/  ISETP.GE.AND P6, PT, R9, RZ, PT ;  /* 0x000000ff0900720c */ /* 0x000fce0003fc6270 */
[----:B------:R-:W-:-:S06]  /*0bf0*/  @P4 IADD3 R8, PT, PT, R8, 0x1, RZ ;  /* 0x0000000108084810 */ /* 0x000fcc0007ffe0ff */
[----:B------:R-:W-:-:S05]  /*0c00*/  @!P6 IMAD.MOV R8, RZ, RZ, -R8 ;  /* 0x000000ffff08e224 */ /* 0x000fca00078e0a08 */
[----:B------:R-:W-:Y:S02]  /*0c10*/  SEL R26, R26, R8, !P2 ;  /* 0x000000081a1a7207 */ /* 0x000fe40005000000 */
[----:B------:R-:W0:Y:S02]  /*0c20*/  LDC.64 R8, c[0x0][0x388] ;  /* 0x0000e200ff087b82 */ /* 0x000e240000000a00 */
[C---:B------:R-:W-:Y:S02]  /*0c30*/  IADD3 R27, PT, PT, -R26.reuse, RZ, RZ ;  /* 0x000000ff1a1b7210 */ /* 0x040fe40007ffe1ff */
[----:B------:R-:W-:-:S03]  /*0c40*/  SEL R26, R26, RZ, P0 ;  /* 0x000000ff1a1a7207 */ /* 0x000fc60000000000 */
[----:B------:R-:W-:Y:S02]  /*0c50*/  IMAD R27, R14, R27, R12 ;  /* 0x0000001b0e1b7224 */ /* 0x000fe400078e020c */
[----:B--2---:R-:W-:Y:S02]  /*0c60*/  IMAD R14, R15, UR4, RZ ;  /* 0x000000040f0e7c24 */ /* 0x004fe4000f8e02ff */
[----:B------:R-:W-:Y:S01]  /*0c70*/  IMAD R26, R26, UR4, RZ ;  /* 0x000000041a1a7c24 */ /* 0x000fe2000f8e02ff */
[----:B------:R-:W-:Y:S01]  /*0c80*/  SEL R27, R27, RZ, P1 ;  /* 0x000000ff1b1b7207 */ /* 0x000fe20000800000 */
[----:B------:R-:W-:Y:S01]  /*0c90*/  IMAD R14, R25, UR5, R14 ;  /* 0x00000005190e7c24 */ /* 0x000fe2000f8e020e */
[----:B------:R-:W-:-:S03]  /*0ca0*/  R2UR UR4, R6 ;  /* 0x00000000060472ca */ /* 0x000fc600000e0000 */
[----:B------:R-:W-:Y:S01]  /*0cb0*/  IMAD R26, R27, UR5, R26 ;  /* 0x000000051b1a7c24 */ /* 0x000fe2000f8e021a */
[----:B------:R-:W-:Y:S02]  /*0cc0*/  LEA.HI R14, R14, R14, RZ, 0x1 ;  /* 0x0000000e0e0e7211 */ /* 0x000fe400078f08ff */
[----:B------:R-:W-:Y:S02]  /*0cd0*/  R2UR UR5, R7 ;  /* 0x00000000070572ca */ /* 0x000fe400000e0000 */
[----:B------:R-:W-:Y:S02]  /*0ce0*/  SHF.R.S32.HI R15, RZ, 0x1, R14 ;  /* 0x00000001ff0f7819 */ /* 0x000fe4000001140e */
[----:B------:R-:W-:-:S03]  /*0cf0*/  LEA.HI R26, R26, R26, RZ, 0x1 ;  /* 0x0000001a1a1a7211 */ /* 0x000fc600078f08ff */
[----:B0-----:R-:W-:Y:S01]  /*0d00*/  IMAD.WIDE R14, R15, 0x2, R8 ;  /* 0x000000020f0e7825 */ /* 0x001fe200078e0208 */
[----:B------:R-:W-:-:S05]  /*0d10*/  SHF.R.S32.HI R27, RZ, 0x1, R26 ;  /* 0x00000001ff1b7819 */ /* 0x000fca000001141a */
[----:B------:R-:W-:Y:S01]  /*0d20*/  IMAD.WIDE R26, R27, 0x2, R8 ;  /* 0x000000021b1a7825 */ /* 0x000fe200078e0208 */
[----:B------:R0:W2:Y:S01]  /*0d30*/  LDG.E.U16 R25, desc[UR4][R14.64] ;  /* 0x000000040e197981 */ /* 0x0000a2000c1e1500 */
[----:B------:R-:W1:Y:S04]  /*0d40*/  LDC.64 R8, c[0x0][0x380] ;  /* 0x0000e000ff087b82 */ /* 0x000e680000000a00 */
[----:B------:R-:W3:Y:S01]  /*0d50*/  LDG.E.U16 R27, desc[UR6][R26.64] ;  /* 0x000000061a1b7981 */ /* 0x000ee2000c1e1500 */
[----:B------:R-:W-:Y:S02]  /*0d60*/  LEA.HI R13, R13, R13, RZ, 0x1 ;  /* 0x0000000d0d0d7211 */ /* 0x000fe400078f08ff */
[----:B------:R-:W-:Y:S02]  /*0d70*/  R2UR UR8, R6 ;  /* 0x00000000060872ca */ /* 0x000fe400000e0000 */
[----:B------:R-:W-:-:S02]  /*0d80*/  SHF.R.S32.HI R13, RZ, 0x1, R13 ;  /* 0x00000001ff0d7819 */ /* 0x000fc4000001140d */
[----:B0-----:R-:W-:Y:S02]  /*0d90*/  LEA.HI R14, R12, R12, RZ, 0x1 ;  /* 0x0000000c0c0e7211 */ /* 0x001fe400078f08ff */
        /* <DEDUP_REMOVED lines=9> */
[----:B---3--:R-:W-:-:S04]  /*0e30*/  PRMT R28, R27, 0x7771, RZ ;  /* 0x000077711b1c7816 */ /* 0x008fc800000000ff */
[----:B------:R-:W-:Y:S01]  /*0e40*/  ISETP.NE.AND P5, PT, R28, RZ, PT ;  /* 0x000000ff1c00720c */ /* 0x000fe20003fa5270 */
[----:B------:R-:W4:Y:S06]  /*0e50*/  LDC.64 R8, c[0x0][0x3d0] ;  /* 0x0000f400ff087b82 */ /* 0x000f2c0000000a00 */
[----:B------:R-:W-:Y:S02]  /*0e60*/  @P3 R2UR UR6, R6 ;  /* 0x00000000060632ca */ /* 0x000fe400000e0000 */
[----:B------:R-:W-:-:S04]  /*0e70*/  @P3 R2UR UR7, R7 ;  /* 0x00000000070732ca */ /* 0x000fc800000e0000 */
[----:B------:R-:W-:Y:S02]  /*0e80*/  @P5 R2UR UR10, R6 ;  /* 0x00000000060a52ca */ /* 0x000fe400000e0000 */
[----:B------:R-:W-:-:S07]  /*0e90*/  @P5 R2UR UR11, R7 ;  /* 0x00000000070b52ca */ /* 0x000fce00000e0000 */
[----:B------:R4:W3:Y:S06]  /*0ea0*/  @P3 LDG.E R28, desc[UR6][R12.64+0x4] ;  /* 0x000004060c1c3981 */ /* 0x0008ec000c1e1900 */
[----:B------:R1:W5:Y:S01]  /*0eb0*/  @P5 LDG.E R32, desc[UR10][R14.64+0x4] ;  /* 0x0000040a0e205981 */ /* 0x000362000c1e1900 */
[----:B------:R-:W1:Y:S01]  /*0ec0*/  LDCU UR6, c[0x0][0x3d0] ;  /* 0x00007a00ff0677ac */ /* 0x000e620008000800 */
[----:B------:R-:W-:Y:S01]  /*0ed0*/  PRMT R27, R27, 0x7770, RZ ;  /* 0x000077701b1b7816 */ /* 0x000fe200000000ff */
[----:B------:R-:W-:Y:S02]  /*0ee0*/  UMOV UR4, 0x400 ;  /* 0x0000040000047882 */ /* 0x000fe40000000000 */
[----:B------:R-:W-:Y:S01]  /*0ef0*/  UIADD3 UR4, UPT, UPT, UR4, 0x60, URZ ;  /* 0x0000006004047890 */ /* 0x000fe2000fffe0ff */
[----:B------:R-:W-:-:S03]  /*0f00*/  ISETP.NE.AND P4, PT, R27, RZ, PT ;  /* 0x000000ff1b00720c */ /* 0x000fc60003f85270 */
[----:B0-----:R-:W-:Y:S01]  /*0f10*/  ULEA UR4, UR5, UR4, 0x18 ;  /* 0x0000000405047291 */ /* 0x001fe2000f8ec0ff */
[----:B------:R-:W-:Y:S01]  /*0f20*/  PRMT R25, R25, 0x7770, RZ ;  /* 0x0000777019197816 */ /* 0x000fe200000000ff */
[----:B----4-:R-:W-:-:S03]  /*0f30*/  FMUL R13, R26, R9 ;  /* 0x000000091a0d7220 */ /* 0x010fc60000400000 */
[----:B------:R-:W-:Y:S02]  /*0f40*/  ISETP.NE.AND P2, PT, R25, RZ, PT ;  /* 0x000000ff1900720c */ /* 0x000fe40003f45270 */
[C---:B-1----:R-:W-:Y:S01]  /*0f50*/  LEA R14, R0.reuse, UR4, 0x2 ;  /* 0x00000004000e7c11 */ /* 0x042fe2000f8e10ff */
[----:B------:R-:W-:Y:S01]  /*0f60*/  IMAD.U32 R12, RZ, RZ, UR6 ;  /* 0x00000006ff0c7e24 */ /* 0x000fe2000f8e00ff */
[----:B------:R-:W-:Y:S01]  /*0f70*/  FSEL R13, R13, R8, P2 ;  /* 0x000000080d0d7208 */ /* 0x000fe20001000000 */
[----:B------:R-:W-:Y:S02]  /*0f80*/  IMAD.U32 R15, RZ, RZ, UR6 ;  /* 0x00000006ff0f7e24 */ /* 0x000fe4000f8e00ff */
[----:B------:R-:W-:Y:S02]  /*0f90*/  IMAD R25, R17, 0x4, R14 ;  /* 0x0000000411197824 */ /* 0x000fe400078e020e */
[----:B------:R4:W-:Y:S01]  /*0fa0*/  STS [R14], R13 ;  /* 0x0000000d0e007388 */ /* 0x0009e20000000800 */
[----:B------:R-:W-:-:S04]  /*0fb0*/  IADD3 R0, PT, PT, R0, 0x200, RZ ;  /* 0x0000020000007810 */ /* 0x000fc80007ffe0ff */
[----:B------:R-:W-:Y:S01]  /*0fc0*/  ISETP.GE.AND P2, PT, R0, R17, PT ;  /* 0x000000110000720c */ /* 0x000fe20003f46270 */
[-C--:B--2---:R-:W-:Y:S01]  /*0fd0*/  @P4 FMUL R8, R30, R9.reuse ;  /* 0x000000091e084220 */ /* 0x084fe20000400000 */
[-C--:B---3--:R-:W-:Y:S01]  /*0fe0*/  @P3 FMUL R12, R28, R9.reuse ;  /* 0x000000091c0c3220 */ /* 0x088fe20000400000 */
[----:B-----5:R-:W-:-:S04]  /*0ff0*/  @P5 FMUL R15, R32, R9 ;  /* 0x00000009200f5220 */ /* 0x020fc80000400000 */
[----:B------:R4:W-:Y:S04]  /*1000*/  STS [R25], R12 ;  /* 0x0000000c19007388 */ /* 0x0009e80000000800 */
[----:B------:R4:W-:Y:S04]  /*1010*/  STS [R14+0x400], R8 ;  /* 0x000400080e007388 */ /* 0x0009e80000000800 */
[----:B------:R4:W-:Y:S01]  /*1020*/  STS [R25+0x400], R15 ;  /* 0x0004000f19007388 */ /* 0x0009e20000000800 */
[----:B------:R-:W-:-:S04]  /*1030*/  FMNMX3 R5, R5, R13, R12, !PT ;  /* 0x0000000d05057276 */ /* 0x000fc8000780000c */
[----:B------:R-:W-:Y:S01]  /*1040*/  FMNMX3 R5, R5, R8, R15, !PT ;  /* 0x0000000805057276 */ /* 0x000fe2000780000f */
[----:B------:R-:W-:Y:S06]  /*1050*/  @!P2 BRA `(.L_x_19325) ;  /* 0xfffffff80030a947 */ /* 0x000fec000383ffff */
.L_x_19322:
[----:B------:R-:W-:Y:S05]  /*1060*/  BSYNC.RECONVERGENT B0 ;  /* 0x0000000000007941 */ /* 0x000fea0003800200 */
.L_x_19321:
[----:B------:R-:W-:Y:S01]  /*1070*/  UMOV UR4, 0xffffffff ;  /* 0xffffffff00047882 */ /* 0x000fe20000000000 */
[C---:B------:R-:W-:Y:S02]  /*1080*/  ISETP.GT.AND P0, PT, R23.reuse, 0xf, PT ;  /* 0x0000000f1700780c */ /* 0x040fe40003f04270 */
[C---:B------:R-:W-:Y:S02]  /*1090*/  ISETP.GT.AND P4, PT, R23.reuse, 0x17, PT ;  /* 0x000000171700780c */ /* 0x040fe40003f84270 */
[C---:B------:R-:W-:Y:S02]  /*10a0*/  ISETP.GT.AND P3, PT, R23.reuse, 0x1b, PT ;  /* 0x0000001b1700780c */ /* 0x040fe40003f64270 */
[C---:B------:R-:W-:Y:S02]  /*10b0*/  ISETP.GT.AND P2, PT, R23.reuse, 0x1d, PT ;  /* 0x0000001d1700780c */ /* 0x040fe40003f44270 */
[----:B------:R-:W-:Y:S02]  /*10c0*/  P2R R0, PR, RZ, 0x1 ;  /* 0x00000001ff007803 */ /* 0x000fe40000000000 */
[----:B------:R-:W-:Y:S01]  /*10d0*/  ISETP.GT.AND P1, PT, R23, 0x1e, PT ;  /* 0x0000001e1700780c */ /* 0x000fe20003f24270 */
[----:B------:R-:W-:-:S12]  /*10e0*/  BRA.DIV UR4, `(.L_x_19326) ;  /* 0x0000002204987947 */ /* 0x000fd8000b800000 */
[----:B----4-:R-:W2:Y:S02]  /*10f0*/  SHFL.DOWN PT, R14, R5, 0x1, 0x1f ;  /* 0x08201f00050e7f89 */ /* 0x010ea400000e0000 */
        /* <DEDUP_REMOVED lines=9> */
.L_x_19376:
[----:B------:R-:W4:Y:S01]  /*1190*/  S2R R5, SR_CgaCtaId ;  /* 0x0000000000057919 */ /* 0x000f220000008800 */
[----:B------:R-:W-:Y:S01]  /*11a0*/  PLOP3.LUT P5, PT, PT, PT, PT, 0x8, 0x80 ;  /* 0x000000000080781c */ /* 0x000fe20003fae170 */
[----:B------:R-:W-:-:S12]  /*11b0*/  @P0 BRA `(.L_x_19327) ;  /* 0x0000000000280947 */ /* 0x000fd80003800000 */
[----:B------:R-:W-:-:S13]  /*11c0*/  ISETP.NE.AND P0, PT, R23, RZ, PT ;  /* 0x000000ff1700720c */ /* 0x000fda0003f05270 */
[----:B-1----:R-:W1:Y:S01]  /*11d0*/  @!P0 S2R R8, SR_CgaCtaId ;  /* 0x0000000000088919 */ /* 0x002e620000008800 */
[----:B------:R-:W-:Y:S02]  /*11e0*/  @!P0 MOV R9, 0x400 ;  /* 0x0000040000098802 */ /* 0x000fe40000000f00 */
[----:B--2---:R-:W-:Y:S02]  /*11f0*/  @!P0 SHF.R.U32.HI R0, RZ, 0x3, R2 ;  /* 0x00000003ff008819 */ /* 0x004fe40000011602 */
[----:B------:R-:W-:Y:S02]  /*1200*/  @!P0 PLOP3.LUT P5, PT, PT, PT, PT, 0x80, 0x8 ;  /* 0x000000000008881c */ /* 0x000fe40003faf070 */
[----:B-1----:R-:W-:Y:S02]  /*1210*/  @!P0 LEA R9, R8, R9, 0x18 ;  /* 0x0000000908098211 */ /* 0x002fe400078ec0ff */
[----:B------:R-:W-:Y:S02]  /*1220*/  @!P0 LOP3.LUT R8, R0, 0x7c, RZ, 0xc0, !PT ;  /* 0x0000007c00088812 */ /* 0x000fe400078ec0ff */
[----:B---3--:R-:W-:-:S03]  /*1230*/  FMNMX R0, R3, R14, !PT ;  /* 0x0000000e03007209 */ /* 0x008fc60007800000 */
[----:B------:R-:W-:-:S05]  /*1240*/  @!P0 IMAD.IADD R9, R8, 0x1, R9 ;  /* 0x0000000108098824 */ /* 0x000fca00078e0209 */
[----:B------:R1:W-:Y:S02]  /*1250*/  @!P0 STS [R9+0x8], R0 ;  /* 0x0000080009008388 */ /* 0x0003e40000000800 */
.L_x_19327:
        /* <DEDUP_REMOVED lines=8> */
[----:B------:R-:W-:Y:S04]  /*12e0*/  LDS R3, [UR4+0xc] ;  /* 0x00000c04ff037984 */ /* 0x000fe80008000800 */
[----:B-1----:R-:W1:Y:S04]  /*12f0*/  LDS.128 R8, [UR4+0x10] ;  /* 0x00001004ff087984 */ /* 0x002e680008000c00 */
[----:B------:R-:W5:Y:S01]  /*1300*/  LDS.64 R12, [UR4+0x20] ;  /* 0x00002004ff0c7984 */ /* 0x000f620008000a00 */
[----:B-1----:R-:W-:-:S04]  /*1310*/  FMNMX3 R3, R0, R3, R8, !PT ;  /* 0x0000000300037276 */ /* 0x002fc80007800008 */
[----:B------:R-:W-:-:S04]  /*1320*/  FMNMX3 R3, R3, R9, R10, !PT ;  /* 0x0000000903037276 */ /* 0x000fc8000780000a */
[----:B-----5:R-:W-:-:S04]  /*1330*/  FMNMX3 R12, R3, R11, R12, !PT ;  /* 0x0000000b030c7276 */ /* 0x020fc8000780000c */
[----:B------:R-:W-:-:S05]  /*1340*/  FMNMX R12, R12, R13, !PT ;  /* 0x0000000d0c0c7209 */ /* 0x000fca0007800000 */
[----:B------:R1:W-:Y:S02]  /*1350*/  STS [UR4+0x2c], R12 ;  /* 0x00002c0cff007988 */ /* 0x0003e40008000804 */
.L_x_19329:
[----:B------:R-:W-:Y:S05]  /*1360*/  BSYNC.RECONVERGENT B0 ;  /* 0x0000000000007941 */ /* 0x000fea0003800200 */
.L_x_19328:
[----:B------:R-:W5:Y:S01]  /*1370*/  LDCU.64 UR4, c[0x0][0x3f0] ;  /* 0x00007e00ff0477ac */ /* 0x000f620008000a00 */
[----:B-12---:R-:W-:Y:S01]  /*1380*/  MOV R0, 0x400 ;  /* 0x0000040000007802 */ /* 0x006fe20000000f00 */
[----:B------:R-:W-:Y:S01]  /*1390*/  BSSY.RECONVERGENT B0, `(.L_x_19330) ;  /* 0x000007b000007945 */ /* 0x000fe20003800200 */
[----:B------:R-:W-:Y:S02]  /*13a0*/  IMAD.MOV.U32 R9, RZ, RZ, RZ ;  /* 0x000000ffff097224 */ /* 0x000fe400078e00ff */
[----:B----4-:R-:W-:Y:S01]  /*13b0*/  LEA R3, R5, R0, 0x18 ;  /* 0x0000000005037211 */ /* 0x010fe200078ec0ff */
[----:B------:R-:W-:Y:S01]  /*13c0*/  BAR.SYNC.DEFER_BLOCKING 0x0 ;  /* 0x0000000000007b1d */ /* 0x000fe20000010000 */
[----:B-----5:R-:W-:-:S04]  /*13d0*/  ISETP.GE.U32.AND P0, PT, R2, UR4, PT ;  /* 0x0000000402007c0c */ /* 0x020fc8000bf06070 */
[----:B------:R-:W-:-:S13]  /*13e0*/  ISETP.GE.AND.EX P0, PT, RZ, UR5, PT, P0 ;  /* 0x00000005ff007c0c */ /* 0x000fda000bf06300 */
[----:B------:R-:W-:Y:S05]  /*13f0*/  @P0 BRA `(.L_x_19331) ;  /* 0x0000000400d00947 */ /* 0x000fea0003800000 */
[----:B------:R1:W2:Y:S01]  /*1400*/  LDS R8, [R3+0x2c] ;  /* 0x00002c0003087984 */ /* 0x0002a20000000800 */
[----:B------:R-:W-:Y:S01]  /*1410*/  LOP3.LUT R15, R16, 0x300, RZ, 0xc0, !PT ;  /* 0x00000300100f7812 */ /* 0x000fe200078ec0ff */
[----:B------:R-:W-:Y:S01]  /*1420*/  BSSY.RECONVERGENT B1, `(.L_x_19332) ;  /* 0x0000035000017945 */ /* 0x000fe20003800200 */
[----:B------:R-:W-:Y:S01]  /*1430*/  IMAD.MOV.U32 R9, RZ, RZ, RZ ;  /* 0x000000ffff097224 */ /* 0x000fe200078e00ff */
[----:B------:R-:W-:Y:S02]  /*1440*/  MOV R10, R2 ;  /* 0x00000002000a7202 */ /* 0x000fe40000000f00 */
[----:B------:R-:W-:-:S04]  /*1450*/  ISETP.NE.U32.AND P0, PT, R15, 0x300, PT ;  /* 0x000003000f00780c */ /* 0x000fc80003f05070 */
[----:B------:R-:W-:-:S13]  /*1460*/  ISETP.NE.AND.EX P0, PT, RZ, RZ, PT, P0 ;  /* 0x000000ffff00720c */ /* 0x000fda0003f05300 */
[----:B-1----:R-:W-:Y:S05]  /*1470*/  @!P0 BRA `(.L_x_19333) ;  /* 0x0000000000bc8947 */ /* 0x002fea0003800000 */
[----:B------:R-:W2:Y:S01]  /*1480*/  LDS R9, [R22] ;  /* 0x0000000016097984 */ /* 0x000ea20000000800 */
[----:B---3--:R-:W-:Y:S01]  /*1490*/  IMAD.MOV.U32 R14, RZ, RZ, 0x3bbb989d ;  /* 0x3bbb989dff0e7424 */ /* 0x008fe200078e00ff */
[----:B------:R-:W-:Y:S01]  /*14a0*/  ISETP.NE.U32.AND P0, PT, R15, RZ, PT ;  /* 0x000000ff0f00720c */ /* 0x000fe20003f05070 */
[----:B------:R-:W-:-:S03]  /*14b0*/  IMAD.MOV.U32 R13, RZ, RZ, 0x437c0000 ;  /* 0x437c0000ff0d7424 */ /* 0x000fc600078e00ff */
        /* <DEDUP_REMOVED lines=14> */
[----:B-1----:R-:W1:Y:S01]  /*15a0*/  LDS R11, [R22+0x400] ;  /* 0x00040000160b7984 */ /* 0x002e620000000800 */
        /* <DEDUP_REMOVED lines=15> */
[----:B----4-:R-:W1:Y:S02]  /*16a0*/  LDS R11, [R22+0x800] ;  /* 0x00080000160b7984 */ /* 0x010e640000000800 */
        /* <DEDUP_REMOVED lines=9> */
[----:B------:R-:W-:-:S03]  /*1740*/  VIADD R10, R2, 0x300 ;  /* 0x00000300020a7836 */ /* 0x000fc60000000000 */
[----:B------:R-:W-:Y:S01]  /*1750*/  FADD R9, R9, R11 ;  /* 0x0000000b09097221 */ /* 0x000fe20000000000 */
[----:B------:R1:W-:Y:S06]  /*1760*/  STS [R22+0x800], R11 ;  /* 0x0008000b16007388 */ /* 0x0003ec0000000800 */
.L_x_19333:
[----:B------:R-:W-:Y:S05]  /*1770*/  BSYNC.RECONVERGENT B1 ;  /* 0x0000000000017941 */ /* 0x000fea0003800200 */
.L_x_19332:
[----:B------:R-:W-:-:S04]  /*1780*/  ISETP.GE.U32.AND P0, PT, R16, 0x300, PT ;  /* 0x000003001000780c */ /* 0x000fc80003f06070 */
[----:B------:R-:W-:-:S13]  /*1790*/  ISETP.GE.U32.AND.EX P0, PT, R18, RZ, PT, P0 ;  /* 0x000000ff1200720c */ /* 0x000fda0003f06100 */
[----:B------:R-:W-:Y:S05]  /*17a0*/  @!P0 BRA `(.L_x_19331) ;  /* 0x0000000000e48947 */ /* 0x000fea0003800000 */
[----:B------:R-:W-:-:S04]  /*17b0*/  IADD3 R12, PT, PT, R0, 0x60, RZ ;  /* 0x00000060000c7810 */ /* 0x000fc80007ffe0ff */
[----:B-1--4-:R-:W-:-:S07]  /*17c0*/  LEA R11, R5, R12, 0x18 ;  /* 0x0000000c050b7211 */ /* 0x012fce00078ec0ff */
.L_x_19334:
[C---:B--2---:R-:W-:Y:S02]  /*17d0*/  IMAD R12, R10.reuse, 0x4, R11 ;  /* 0x000000040a0c7824 */ /* 0x044fe400078e020b */
[----:B------:R-:W-:Y:S02]  /*17e0*/  HFMA2 R30, -RZ, RZ, 3.7421875, 0 ;  /* 0x437c0000ff1e7431 */ /* 0x000fe400000001ff */
[----:B------:R-:W-:Y:S02]  /*17f0*/  IMAD.MOV.U32 R28, RZ, RZ, 0x3bbb989d ;  /* 0x3bbb989dff1c7424 */ /* 0x000fe400078e00ff */
[----:B------:R-:W-:Y:S01]  /*1800*/  VIADD R10, R10, 0x400 ;  /* 0x000004000a0a7836 */ /* 0x000fe20000000000 */
[----:B------:R-:W2:Y:S04]  /*1810*/  LDS R13, [R12] ;  /* 0x000000000c0d7984 */ /* 0x000ea80000000800 */
[----:B------:R-:W1:Y:S01]  /*1820*/  LDS R25, [R12+0x400] ;  /* 0x000400000c197984 */ /* 0x000e620000000800 */
[----:B------:R-:W-:-:S03]  /*1830*/  ISETP.GE.U32.AND P0, PT, R10, UR4, PT ;  /* 0x000000040a007c0c */ /* 0x000fc6000bf06070 */
[----:B------:R-:W4:Y:S01]  /*1840*/  LDS R29, [R12+0x800] ;  /* 0x000800000c1d7984 */ /* 0x000f220000000800 */
[----:B------:R-:W-:-:S03]  /*1850*/  ISETP.GE.U32.AND.EX P0, PT, RZ, UR5, PT, P0 ;  /* 0x00000005ff007c0c */ /* 0x000fc6000bf06100 */
[----:B------:R-:W5:Y:S01]  /*1860*/  LDS R31, [R12+0xc00] ;  /* 0x000c00000c1f7984 */ /* 0x000f620000000800 */
[----:B--2---:R-:W-:-:S04]  /*1870*/  FADD R15, -R8, R13 ;  /* 0x0000000d080f7221 */ /* 0x004fc80000000100 */
[----:B------:R-:W-:Y:S01]  /*1880*/  FFMA.SAT R13, R15, R28, 0.5 ;  /* 0x3f0000000f0d7423 */ /* 0x000fe2000000201c */
[----:B-1----:R-:W-:-:S03]  /*1890*/  FADD R27, -R8, R25 ;  /* 0x00000019081b7221 */ /* 0x002fc60000000100 */
[----:B------:R-:W-:Y:S01]  /*18a0*/  FFMA.RM R13, R13, R30, 12582913 ;  /* 0x4b4000010d0d7423 */ /* 0x000fe2000000401e */
[----:B------:R-:W-:Y:S01]  /*18b0*/  FFMA.SAT R25, R27, R28, 0.5 ;  /* 0x3f0000001b197423 */ /* 0x000fe2000000201c */
[C---:B----4-:R-:W-:Y:S02]  /*18c0*/  FADD R29, -R8.reuse, R29 ;  /* 0x0000001d081d7221 */ /* 0x050fe40000000100 */
[----:B---3--:R-:W-:Y:S01]  /*18d0*/  FADD R14, R13, -12583039 ;  /* 0xcb40007f0d0e7421 */ /* 0x008fe20000000000 */
[----:B-----5:R-:W-:-:S03]  /*18e0*/  FADD R31, -R8, R31 ;  /* 0x0000001f081f7221 */ /* 0x020fc60000000100 */
        /* <DEDUP_REMOVED lines=8> */
[----:B------:R-:W-:Y:S02]  /*1970*/  IMAD.SHL.U32 R14, R14, 0x800000, RZ ;  /* 0x008000000e0e7824 */ /* 0x000fe400078e00ff */
[----:B------:R-:W-:Y:S01]  /*1980*/  FFMA R26, R27, 1.4426950216293334961, -R26 ;  /* 0x3fb8aa3b1b1a7823 */ /* 0x000fe2000000081a */
[----:B------:R-:W1:Y:S01]  /*1990*/  MUFU.EX2 R15, R15 ;  /* 0x0000000f000f7308 */ /* 0x000e620000000800 */
[C---:B------:R-:W-:Y:S01]  /*19a0*/  FADD R28, R30.reuse, -12583039 ;  /* 0xcb40007f1e1c7421 */ /* 0x040fe20000000000 */
[----:B------:R-:W-:-:S02]  /*19b0*/  IMAD.SHL.U32 R30, R30, 0x800000, RZ ;  /* 0x008000001e1e7824 */ /* 0x000fc400078e00ff */
[----:B------:R-:W-:Y:S01]  /*19c0*/  FFMA R27, R27, 1.925963033500011079e-08, R26 ;  /* 0x32a570601b1b7823 */ /* 0x000fe2000000001a */
[C---:B------:R-:W-:Y:S01]  /*19d0*/  FADD R26, R25.reuse, -12583039 ;  /* 0xcb40007f191a7421 */ /* 0x040fe20000000000 */
[----:B------:R-:W-:-:S03]  /*19e0*/  SHF.L.U32 R25, R25, 0x17, RZ ;  /* 0x0000001719197819 */ /* 0x000fc600000006ff */
[C---:B------:R-:W-:Y:S01]  /*19f0*/  FFMA R26, R29.reuse, 1.4426950216293334961, -R26 ;  /* 0x3fb8aa3b1d1a7823 */ /* 0x040fe2000000081a */
[----:B------:R-:W2:Y:S03]  /*1a00*/  MUFU.EX2 R27, R27 ;  /* 0x0000001b001b7308 */ /* 0x000ea60000000800 */
[----:B------:R-:W-:Y:S01]  /*1a10*/  FFMA R29, R29, 1.925963033500011079e-08, R26 ;  /* 0x32a570601d1d7823 */ /* 0x000fe2000000001a */
[----:B------:R-:W-:-:S04]  /*1a20*/  FFMA R26, R31, 1.4426950216293334961, -R28 ;  /* 0x3fb8aa3b1f1a7823 */ /* 0x000fc8000000081c */
[----:B------:R-:W-:Y:S01]  /*1a30*/  FFMA R31, R31, 1.925963033500011079e-08, R26 ;  /* 0x32a570601f1f7823 */ /* 0x000fe2000000001a */
[----:B------:R-:W3:Y:S01]  /*1a40*/  MUFU.EX2 R28, R29 ;  /* 0x0000001d001c7308 */ /* 0x000ee20000000800 */
[----:B------:R-:W-:-:S04]  /*1a50*/  IMAD.SHL.U32 R26, R13, 0x800000, RZ ;  /* 0x008000000d1a7824 */ /* 0x000fc800078e00ff */
[----:B-1----:R-:W-:-:S03]  /*1a60*/  FMUL R15, R26, R15 ;  /* 0x0000000f1a0f7220 */ /* 0x002fc60000400000 */
[----:B------:R-:W1:Y:S01]  /*1a70*/  MUFU.EX2 R31, R31 ;  /* 0x0000001f001f7308 */ /* 0x000e620000000800 */
[----:B--2---:R-:W-:Y:S01]  /*1a80*/  FMUL R14, R14, R27 ;  /* 0x0000001b0e0e7220 */ /* 0x004fe20000400000 */
[----:B------:R2:W-:Y:S01]  /*1a90*/  STS [R12], R15 ;  /* 0x0000000f0c007388 */ /* 0x0005e20000000800 */
[----:B------:R-:W-:-:S03]  /*1aa0*/  FADD R9, R15, R9 ;  /* 0x000000090f097221 */ /* 0x000fc60000000000 */
[----:B------:R2:W-:Y:S01]  /*1ab0*/  STS [R12+0x400], R14 ;  /* 0x0004000e0c007388 */ /* 0x0005e20000000800 */
[----:B------:R-:W-:Y:S01]  /*1ac0*/  FADD R9, R9, R14 ;  /* 0x0000000e09097221 */ /* 0x000fe20000000000 */
[----:B---3--:R-:W-:-:S04]  /*1ad0*/  FMUL R25, R25, R28 ;  /* 0x0000001c19197220 */ /* 0x008fc80000400000 */
[----:B------:R-:W-:Y:S01]  /*1ae0*/  FADD R9, R9, R25 ;  /* 0x0000001909097221 */ /* 0x000fe20000000000 */
[----:B------:R2:W-:Y:S01]  /*1af0*/  STS [R12+0x800], R25 ;  /* 0x000800190c007388 */ /* 0x0005e20000000800 */
[----:B-1----:R-:W-:-:S04]  /*1b00*/  FMUL R30, R30, R31 ;  /* 0x0000001f1e1e7220 */ /* 0x002fc80000400000 */
[----:B------:R-:W-:Y:S01]  /*1b10*/  FADD R9, R9, R30 ;  /* 0x0000001e09097221 */ /* 0x000fe20000000000 */
[----:B------:R2:W-:Y:S01]  /*1b20*/  STS [R12+0xc00], R30 ;  /* 0x000c001e0c007388 */ /* 0x0005e20000000800 */
[----:B------:R-:W-:Y:S05]  /*1b30*/  @!P0 BRA `(.L_x_19334) ;  /* 0xfffffffc00248947 */ /* 0x000fea000383ffff */
.L_x_19331:
[----:B------:R-:W-:Y:S05]  /*1b40*/  BSYNC.RECONVERGENT B0 ;  /* 0x0000000000007941 */ /* 0x000fea0003800200 */
.L_x_19330:
[----:B--2---:R-:W-:Y:S01]  /*1b50*/  MOV R15, R9 ;  /* 0x00000009000f7202 */ /* 0x004fe20000000f00 */
[----:B------:R-:W-:Y:S01]  /*1b60*/  @P5 VIADD R0, R0, 0x30 ;  /* 0x0000003000005836 */ /* 0x000fe20000000000 */
[----:B------:R-:W-:Y:S01]  /*1b70*/  ISETP.GT.AND P0, PT, R23, 0xf, PT ;  /* 0x0000000f1700780c */ /* 0x000fe20003f04270 */
[----:B------:R-:W-:Y:S01]  /*1b80*/  BSSY.RECONVERGENT B0, `(.L_x_19335) ;  /* 0x000001d000007945 */ /* 0x000fe20003800200 */
[----:B------:R-:W-:Y:S01]  /*1b90*/  @P5 SHF.R.U32.HI R9, RZ, 0x3, R2 ;  /* 0x00000003ff095819 */ /* 0x000fe20000011602 */
[----:B------:R-:W2:Y:S01]  /*1ba0*/  SHFL.DOWN PT, R8, R15, 0x1, 0x1f ;  /* 0x08201f000f087f89 */ /* 0x000ea200000e0000 */
[----:B------:R-:W-:Y:S02]  /*1bb0*/  @P5 LEA R0, R5, R0, 0x18 ;  /* 0x0000000005005211 */ /* 0x000fe400078ec0ff */
[----:B------:R-:W-:-:S05]  /*1bc0*/  @P5 LOP3.LUT R9, R9, 0x7c, RZ, 0xc0, !PT ;  /* 0x0000007c09095812 */ /* 0x000fca00078ec0ff */
        /* <DEDUP_REMOVED lines=13> */
[----:B--2---:R-:W2:Y:S04]  /*1ca0*/  LDS R0, [R3+0x3c] ;  /* 0x00003c0003007984 */ /* 0x004ea80000000800 */
[----:B-1--4-:R-:W1:Y:S04]  /*1cb0*/  LDS.128 R8, [R3+0x40] ;  /* 0x0000400003087984 */ /* 0x012e680000000c00 */
[----:B------:R-:W4:Y:S01]  /*1cc0*/  LDS.64 R12, [R3+0x50] ;  /* 0x00005000030c7984 */ /* 0x000f220000000a00 */
[----:B--2---:R-:W-:-:S04]  /*1cd0*/  FADD R5, R15, R0 ;  /* 0x000000000f057221 */ /* 0x004fc80000000000 */
[----:B-1----:R-:W-:-:S04]  /*1ce0*/  FADD R8, R5, R8 ;  /* 0x0000000805087221 */ /* 0x002fc80000000000 */
[----:B------:R-:W-:-:S04]  /*1cf0*/  FADD R9, R8, R9 ;  /* 0x0000000908097221 */ /* 0x000fc80000000000 */
[----:B------:R-:W-:-:S04]  /*1d00*/  FADD R10, R9, R10 ;  /* 0x0000000a090a7221 */ /* 0x000fc80000000000 */
[----:B------:R-:W-:-:S04]  /*1d10*/  FADD R11, R10, R11 ;  /* 0x0000000b0a0b7221 */ /* 0x000fc80000000000 */
[----:B----4-:R-:W-:-:S04]  /*1d20*/  FADD R12, R11, R12 ;  /* 0x0000000c0b0c7221 */ /* 0x010fc80000000000 */
[----:B------:R-:W-:-:S05]  /*1d30*/  FADD R12, R12, R13 ;  /* 0x0000000d0c0c7221 */ /* 0x000fca0000000000 */
[----:B------:R1:W-:Y:S02]  /*1d40*/  STS [R3+0x5c], R12 ;  /* 0x00005c0c03007388 */ /* 0x0003e40000000800 */
.L_x_19336:
[----:B------:R-:W-:Y:S05]  /*1d50*/  BSYNC.RECONVERGENT B0 ;  /* 0x0000000000007941 */ /* 0x000fea0003800200 */
.L_x_19335:
[----:B------:R-:W-:Y:S01]  /*1d60*/  BAR.SYNC.DEFER_BLOCKING 0x0 ;  /* 0x0000000000007b1d */ /* 0x000fe20000010000 */
[----:B------:R-:W-:-:S05]  /*1d70*/  ISETP.GE.AND P0, PT, R2, R17, PT ;  /* 0x000000110200720c */ /* 0x000fca0003f06270 */
[----:B------:R-:W0:Y:S01]  /*1d80*/  LDCU.64 UR8, c[0x0][0x3d8] ;  /* 0x00007b00ff0877ac */ /* 0x000e220008000a00 */
[----:B------:R-:W-:Y:S01]  /*1d90*/  BSSY.RECONVERGENT B0, `(.L_x_19337) ;  /* 0x0000154000007945 */ /* 0x000fe20003800200 */
[----:B------:R-:W0:Y:S06]  /*1da0*/  LDCU.64 UR6, c[0x0][0x3e0] ;  /* 0x00007c00ff0677ac */ /* 0x000e2c0008000a00 */
[----:B------:R-:W-:Y:S05]  /*1db0*/  @P0 BRA `(.L_x_19338) ;  /* 0x0000001400440947 */ /* 0x000fea0003800000 */
[----:B-1----:R-:W1:Y:S01]  /*1dc0*/  LDS R3, [R3+0x5c] ;  /* 0x00005c0003037984 */ /* 0x002e620000000800 */
[----:B------:R-:W-:Y:S01]  /*1dd0*/  LOP3.LUT R26, R21, 0x300, RZ, 0xc0, !PT ;  /* 0x00000300151a7812 */ /* 0x000fe200078ec0ff */
[----:B------:R-:W-:Y:S01]  /*1de0*/  BSSY.RECONVERGENT B3, `(.L_x_19339) ;  /* 0x0000091000037945 */ /* 0x000fe20003800200 */
[----:B------:R-:W-:Y:S02]  /*1df0*/  MOV R12, R2 ;  /* 0x00000002000c7202 */ /* 0x000fe40000000f00 */
[----:B------:R-:W-:-:S13]  /*1e00*/  ISETP.NE.AND P0, PT, R26, 0x300, PT ;  /* 0x000003001a00780c */ /* 0x000fda0003f05270 */
[----:B------:R-:W-:Y:S05]  /*1e10*/  @!P0 BRA `(.L_x_19340) ;  /* 0x0000000800348947 */ /* 0x000fea0003800000 */
[----:B--2---:R-:W2:Y:S01]  /*1e20*/  LDS R0, [R22] ;  /* 0x0000000016007984 */ /* 0x004ea20000000800 */
[----:B-1----:R-:W1:Y:S01]  /*1e30*/  MUFU.RCP R8, R3 ;  /* 0x0000000300087308 */ /* 0x002e620000001000 */
[----:B------:R-:W-:Y:S01]  /*1e40*/  BSSY.RECONVERGENT B4, `(.L_x_19341) ;  /* 0x000000b000047945 */ /* 0x000fe20003800200 */
[----:B-1----:R-:W-:-:S04]  /*1e50*/  FFMA R5, -R3, R8, 1 ;  /* 0x3f80000003057423 */ /* 0x002fc80000000108 */
[----:B------:R-:W-:Y:S02]  /*1e60*/  FFMA R5, R8, R5, R8 ;  /* 0x0000000508057223 */ /* 0x000fe40000000008 */
[----:B--2---:R-:W1:Y:S02]  /*1e70*/  FCHK P0, R0, R3 ;  /* 0x0000000300007302 */ /* 0x004e640000000000 */
[----:B------:R-:W-:-:S04]  /*1e80*/  FFMA R10, R0, R5, RZ ;  /* 0x00000005000a7223 */ /* 0x000fc800000000ff */
[----:B------:R-:W-:-:S04]  /*1e90*/  FFMA R8, -R3, R10, R0 ;  /* 0x0000000a03087223 */ /* 0x000fc80000000100 */
[----:B------:R-:W-:Y:S01]  /*1ea0*/  FFMA R10, R5, R8, R10 ;  /* 0x00000008050a7223 */ /* 0x000fe2000000000a */
[----:B-1----:R-:W-:Y:S06]  /*1eb0*/  @!P0 BRA `(.L_x_19342) ;  /* 0x00000000000c8947 */ /* 0x002fec0003800000 */
[----:B---3--:R-:W-:-:S07]  /*1ec0*/  MOV R14, 0x1ee0 ;  /* 0x00001ee0000e7802 */ /* 0x008fce0000000f00 */
[----:B0---4-:R-:W-:Y:S05]  /*1ed0*/  CALL.REL.NOINC `($__internal_314_$__cuda_sm3x_div_rn_noftz_f32_slowpath) ;  /* 0x0000001400a07944 */ /* 0x011fea0003c00000 */
[----:B------:R-:W-:-:S07]  /*1ee0*/  IMAD.MOV.U32 R10, RZ, RZ, R27 ;  /* 0x000000ffff0a7224 */ /* 0x000fce00078e001b */
.L_x_19342:
[----:B0-----:R-:W-:Y:S05]  /*1ef0*/  BSYNC.RECONVERGENT B4 ;  /* 0x0000000000047941 */ /* 0x001fea0003800200 */
.L_x_19341:
[----:B------:R-:W-:Y:S01]  /*1f00*/  IMAD R25, R17, 0x4, R22 ;  /* 0x0000000411197824 */ /* 0x000fe200078e0216 */
[----:B------:R-:W0:Y:S01]  /*1f10*/  MUFU.RCP R0, R3 ;  /* 0x0000000300007308 */ /* 0x000e220000001000 */
[----:B------:R-:W-:Y:S03]  /*1f20*/  BSSY.RECONVERGENT B4, `(.L_x_19343) ;  /* 0x000000d000047945 */ /* 0x000fe60003800200 */
[----:B------:R-:W1:Y:S01]  /*1f30*/  LDS R8, [R25] ;  /* 0x0000000019087984 */ /* 0x000e620000000800 */
[----:B0-----:R-:W-:-:S04]  /*1f40*/  FFMA R5, -R3, R0, 1 ;  /* 0x3f80000003057423 */ /* 0x001fc80000000100 */
[----:B------:R-:W-:Y:S01]  /*1f50*/  FFMA R0, R0, R5, R0 ;  /* 0x0000000500007223 */ /* 0x000fe20000000000 */
[----:B-1----:R-:W0:Y:S03]  /*1f60*/  FCHK P0, R8, R3 ;  /* 0x0000000308007302 */ /* 0x002e260000000000 */
[----:B----4-:R-:W-:-:S04]  /*1f70*/  FFMA R11, R0, R8, RZ ;  /* 0x00000008000b7223 */ /* 0x010fc800000000ff */
[----:B------:R-:W-:-:S04]  /*1f80*/  FFMA R12, -R3, R11, R8 ;  /* 0x0000000b030c7223 */ /* 0x000fc80000000108 */
[----:B------:R-:W-:Y:S01]  /*1f90*/  FFMA R11, R0, R12, R11 ;  /* 0x0000000c000b7223 */ /* 0x000fe2000000000b */
[----:B0-----:R-:W-:Y:S06]  /*1fa0*/  @!P0 BRA `(.L_x_19344) ;  /* 0x0000000000108947 */ /* 0x001fec0003800000 */
[----:B------:R-:W-:Y:S02]  /*1fb0*/  MOV R0, R8 ;  /* 0x0000000800007202 */ /* 0x000fe40000000f00 */
[----:B---3--:R-:W-:-:S07]  /*1fc0*/  MOV R14, 0x1fe0 ;  /* 0x00001fe0000e7802 */ /* 0x008fce0000000f00 */
[----:B------:R-:W-:Y:S05]  /*1fd0*/  CALL.REL.NOINC `($__internal_314_$__cuda_sm3x_div_rn_noftz_f32_slowpath) ;  /* 0x0000001400607944 */ /* 0x000fea0003c00000 */
[----:B------:R-:W-:-:S07]  /*1fe0*/  IMAD.MOV.U32 R11, RZ, RZ, R27 ;  /* 0x000000ffff0b7224 */ /* 0x000fce00078e001b */
.L_x_19344:
[----:B------:R-:W-:Y:S05]  /*1ff0*/  BSYNC.RECONVERGENT B4 ;  /* 0x0000000000047941 */ /* 0x000fea0003800200 */
.L_x_19343:
[----:B------:R-:W0:Y:S01]  /*2000*/  LDCU.64 UR4, c[0x0][0x3e0] ;  /* 0x00007c00ff0477ac */ /* 0x000e220008000a00 */
[----:B------:R-:W-:Y:S02]  /*2010*/  HFMA2 R9, -RZ, RZ, 0, 0 ;  /* 0x00000000ff097431 */ /* 0x000fe400000001ff */
[----:B------:R-:W-:Y:S01]  /*2020*/  IMAD.SHL.U32 R8, R2, 0x2, RZ ;  /* 0x0000000202087824 */ /* 0x000fe200078e00ff */
        /* <DEDUP_REMOVED lines=10> */
[----:B---3--:R-:W-:-:S03]  /*20d0*/  IMAD.SHL.U32 R14, R0, 0x4, RZ ;  /* 0x00000004000e7824 */ /* 0x008fc600078e00ff */
        /* <DEDUP_REMOVED lines=10> */
[----:B------:R-:W-:Y:S02]  /*2180*/  VIADD R12, R2, 0x200 ;  /* 0x00000200020c7836 */ /* 0x000fe40000000000 */
        /* <DEDUP_REMOVED lines=9> */
[----:B------:R-:W-:Y:S05]  /*2220*/  CALL.REL.NOINC `($__internal_314_$__cuda_sm3x_div_rn_noftz_f32_slowpath) ;  /* 0x0000001000cc7944 */ /* 0x000fea0003c00000 */
[----:B------:R-:W-:-:S07]  /*2230*/  IMAD.MOV.U32 R10, RZ, RZ, R27 ;  /* 0x000000ffff0a7224 */ /* 0x000fce00078e001b */
.L_x_19346:
[----:B------:R-:W-:Y:S05]  /*2240*/  BSYNC.RECONVERGENT B4 ;  /* 0x0000000000047941 */ /* 0x000fea0003800200 */
.L_x_19345:
        /* <DEDUP_REMOVED lines=12> */
[----:B------:R-:W-:Y:S05]  /*2310*/  CALL.REL.NOINC `($__internal_314_$__cuda_sm3x_div_rn_noftz_f32_slowpath) ;  /* 0x0000001000907944 */ /* 0x000fea0003c00000 */
[----:B------:R-:W-:-:S07]  /*2320*/  MOV R11, R27 ;  /* 0x0000001b000b7202 */ /* 0x000fce0000000f00 */
.L_x_19348:
[----:B------:R-:W-:Y:S05]  /*2330*/  BSYNC.RECONVERGENT B4 ;  /* 0x0000000000047941 */ /* 0x000fea0003800200 */
.L_x_19347:
        /* <DEDUP_REMOVED lines=30> */
.L_x_19350:
[----:B------:R-:W-:Y:S05]  /*2520*/  BSYNC.RECONVERGENT B4 ;  /* 0x0000000000047941 */ /* 0x000fea0003800200 */
.L_x_19349:
        /* <DEDUP_REMOVED lines=13> */
[----:B------:R-:W-:-:S07]  /*2600*/  IMAD.MOV.U32 R11, RZ, RZ, R27 ;  /* 0x000000ffff0b7224 */ /* 0x000fce00078e001b */
.L_x_19352:
[----:B------:R-:W-:Y:S05]  /*2610*/  BSYNC.RECONVERGENT B4 ;  /* 0x0000000000047941 */ /* 0x000fea0003800200 */
.L_x_19351:
[----:B------:R-:W-:Y:S01]  /*2620*/  IADD3 R0, P0, PT, R8, 0x400, RZ ;  /* 0x0000040008007810 */ /* 0x000fe20007f1e0ff */
[----:B------:R-:W0:Y:S01]  /*2630*/  LDCU.64 UR4, c[0x0][0x3d8] ;  /* 0x00007b00ff0477ac */ /* 0x000e220008000a00 */
[----:B------:R-:W-:Y:S02]  /*2640*/  R2UR UR10, R6 ;  /* 0x00000000060a72ca */ /* 0x000fe400000e0000 */
[----:B------:R-:W-:Y:S02]  /*2650*/  IADD3.X R5, PT, PT, RZ, R5, RZ, P0, !PT ;  /* 0x00000005ff057210 */ /* 0x000fe400007fe4ff */
[----:B------:R-:W-:Y:S02]  /*2660*/  R2UR UR11, R7 ;  /* 0x00000000070b72ca */ /* 0x000fe400000e0000 */
        /* <DEDUP_REMOVED lines=8> */
.L_x_19340:
[----:B0-----:R-:W-:Y:S05]  /*26f0*/  BSYNC.RECONVERGENT B3 ;  /* 0x0000000000037941 */ /* 0x001fea0003800200 */
.L_x_19339:
[----:B------:R-:W-:-:S13]  /*2700*/  ISETP.GE.U32.AND P0, PT, R21, 0x300, PT ;  /* 0x000003001500780c */ /* 0x000fda0003f06070 */
[----:B------:R-:W-:Y:S05]  /*2710*/  @!P0 BRA `(.L_x_19338) ;  /* 0x0000000800ec8947 */ /* 0x000fea0003800000 */
.L_x_19369:
[----:B0-----:R-:W0:Y:S01]  /*2720*/  S2UR UR5, SR_CgaCtaId ;  /* 0x00000000000579c3 */ /* 0x001e220000008800 */
[----:B------:R-:W-:Y:S01]  /*2730*/  UMOV UR4, 0x400 ;  /* 0x0000040000047882 */ /* 0x000fe20000000000 */
[----:B-12---:R-:W1:Y:S01]  /*2740*/  MUFU.RCP R0, R3 ;  /* 0x0000000300007308 */ /* 0x006e620000001000 */
        /* <DEDUP_REMOVED lines=13> */
[----:B---3--:R-:W-:-:S07]  /*2820*/  MOV R14, 0x2840 ;  /* 0x00002840000e7802 */ /* 0x008fce0000000f00 */
[----:B----4-:R-:W-:Y:S05]  /*2830*/  CALL.REL.NOINC `($__internal_314_$__cuda_sm3x_div_rn_noftz_f32_slowpath) ;  /* 0x0000000c00487944 */ /* 0x010fea0003c00000 */
[----:B------:R-:W-:-:S07]  /*2840*/  IMAD.MOV.U32 R26, RZ, RZ, R27 ;  /* 0x000000ffff1a7224 */ /* 0x000fce00078e001b */
.L_x_19354:
[----:B------:R-:W-:Y:S05]  /*2850*/  BSYNC.RECONVERGENT B3 ;  /* 0x0000000000037941 */ /* 0x000fea0003800200 */
.L_x_19353:
        /* <DEDUP_REMOVED lines=12> */
[----:B---3--:R-:W-:-:S07]  /*2920*/  MOV R14, 0x2940 ;  /* 0x00002940000e7802 */ /* 0x008fce0000000f00 */
[----:B----4-:R-:W-:Y:S05]  /*2930*/  CALL.REL.NOINC `($__internal_314_$__cuda_sm3x_div_rn_noftz_f32_slowpath) ;  /* 0x0000000c00087944 */ /* 0x010fea0003c00000 */
.L_x_19356:
[----:B------:R-:W-:Y:S05]  /*2940*/  BSYNC.RECONVERGENT B3 ;  /* 0x0000000000037941 */ /* 0x000fea0003800200 */
.L_x_19355:
        /* <DEDUP_REMOVED lines=9> */
[----:B----4-:R-:W-:-:S05]  /*29e0*/  IMAD.WIDE.U32 R10, R19, UR6, R8 ;  /* 0x00000006130a7c25 */ /* 0x010fca000f8e0008 */
[----:B------:R-:W-:-:S04]  /*29f0*/  IADD3 R25, PT, PT, R25, R11, RZ ;  /* 0x0000000b19197210 */ /* 0x000fc80007ffe0ff */
[----:B------:R-:W-:-:S05]  /*2a00*/  LEA.HI R0, P0, R25, R10, RZ, 0x1 ;  /* 0x0000000a19007211 */ /* 0x000fca00078108ff */
[----:B---3--:R-:W-:Y:S02]  /*2a10*/  IMAD.SHL.U32 R14, R0, 0x4, RZ ;  /* 0x00000004000e7824 */ /* 0x008fe400078e00ff */
[----:B------:R-:W-:-:S03]  /*2a20*/  IMAD.X R13, RZ, RZ, R25, P0 ;  /* 0x000000ffff0d7224 */ /* 0x000fc600000e0619 */
[----:B------:R-:W-:Y:S02]  /*2a30*/  LOP3.LUT R14, R14, 0xfffffff8, RZ, 0xc0, !PT ;  /* 0xfffffff80e0e7812 */ /* 0x000fe400078ec0ff */
[----:B------:R-:W-:Y:S01]  /*2a40*/  SHF.L.U64.HI R0, R0, 0x2, R13 ;  /* 0x0000000200007819 */ /* 0x000fe2000001020d */
[----:B-1----:R-:W-:Y:S01]  /*2a50*/  FFMA R13, -R3, R28, 1 ;  /* 0x3f800000030d7423 */ /* 0x002fe2000000011c */
        /* <DEDUP_REMOVED lines=11> */
[----:B------:R-:W-:Y:S05]  /*2b10*/  CALL.REL.NOINC `($__internal_314_$__cuda_sm3x_div_rn_noftz_f32_slowpath) ;  /* 0x0000000800907944 */ /* 0x000fea0003c00000 */
[----:B------:R-:W-:-:S07]  /*2b20*/  IMAD.MOV.U32 R28, RZ, RZ, R27 ;  /* 0x000000ffff1c7224 */ /* 0x000fce00078e001b */
.L_x_19358:
[----:B------:R-:W-:Y:S05]  /*2b30*/  BSYNC.RECONVERGENT B3 ;  /* 0x0000000000037941 */ /* 0x000fea0003800200 */
.L_x_19357:
        /* <DEDUP_REMOVED lines=14> */
.L_x_19360:
[----:B------:R-:W-:Y:S05]  /*2c20*/  BSYNC.RECONVERGENT B3 ;  /* 0x0000000000037941 */ /* 0x000fea0003800200 */
.L_x_19359:
        /* <DEDUP_REMOVED lines=24> */
[----:B------:R-:W-:Y:S05]  /*2db0*/  CALL.REL.NOINC `($__internal_314_$__cuda_sm3x_div_rn_noftz_f32_slowpath) ;  /* 0x0000000400e87944 */ /* 0x000fea0003c00000 */
[----:B------:R-:W-:-:S07]  /*2dc0*/  IMAD.MOV.U32 R10, RZ, RZ, R27 ;  /* 0x000000ffff0a7224 */ /* 0x000fce00078e001b */
.L_x_19362:
[----:B------:R-:W-:Y:S05]  /*2dd0*/  BSYNC.RECONVERGENT B3 ;  /* 0x0000000000037941 */ /* 0x000fea0003800200 */
.L_x_19361:
        /* <DEDUP_REMOVED lines=14> */
.L_x_19364:
[----:B------:R-:W-:Y:S05]  /*2ec0*/  BSYNC.RECONVERGENT B3 ;  /* 0x0000000000037941 */ /* 0x000fea0003800200 */
.L_x_19363:
        /* <DEDUP_REMOVED lines=28> */
[----:B------:R-:W-:Y:S05]  /*3090*/  CALL.REL.NOINC `($__internal_314_$__cuda_sm3x_div_rn_noftz_f32_slowpath) ;  /* 0x0000000400307944 */ /* 0x000fea0003c00000 */
[----:B------:R-:W-:-:S07]  /*30a0*/  IMAD.MOV.U32 R26, RZ, RZ, R27 ;  /* 0x000000ffff1a7224 */ /* 0x000fce00078e001b */
.L_x_19366:
[----:B------:R-:W-:Y:S05]  /*30b0*/  BSYNC.RECONVERGENT B3 ;  /* 0x0000000000037941 */ /* 0x000fea0003800200 */
.L_x_19365:
        /* <DEDUP_REMOVED lines=13> */
.L_x_19368:
[----:B------:R-:W-:Y:S05]  /*3190*/  BSYNC.RECONVERGENT B3 ;  /* 0x0000000000037941 */ /* 0x000fea0003800200 */
.L_x_19367:
        /* <DEDUP_REMOVED lines=19> */
.L_x_19338:
[----:B0-----:R-:W-:Y:S05]  /*32d0*/  BSYNC.RECONVERGENT B0 ;  /* 0x0000000000007941 */ /* 0x001fea0003800200 */
.L_x_19337:
[----:B------:R-:W0:Y:S01]  /*32e0*/  LDCU.64 UR4, c[0x0][0x3e8] ;  /* 0x00007d00ff0477ac */ /* 0x000e220008000a00 */
[----:B------:R-:W-:-:S05]  /*32f0*/  IADD3 R19, P0, PT, R4, R19, RZ ;  /* 0x0000001304137210 */ /* 0x000fca0007f1e0ff */
[----:B------:R-:W-:Y:S01]  /*3300*/  IMAD.X R24, RZ, RZ, R24, P0 ;  /* 0x000000ffff187224 */ /* 0x000fe200000e0618 */
[----:B0-----:R-:W-:-:S04]  /*3310*/  ISETP.GE.U32.AND P0, PT, R19, UR4, PT ;  /* 0x0000000413007c0c */ /* 0x001fc8000bf06070 */
[----:B------:R-:W-:-:S13]  /*3320*/  ISETP.GE.AND.EX P0, PT, R24, UR5, PT, P0 ;  /* 0x0000000518007c0c */ /* 0x000fda000bf06300 */
[----:B------:R-:W-:Y:S05]  /*3330*/  @!P0 BRA `(.L_x_19370) ;  /* 0xffffffcc00ec8947 */ /* 0x000fea000383ffff */
[----:B------:R-:W-:Y:S05]  /*3340*/  EXIT ;  /* 0x000000000000794d */ /* 0x000fea0003800000 */
.L_x_19326:
[----:B----4-:R-:W-:Y:S02]  /*3350*/  HFMA2 R12, -RZ, RZ, 0, 5.9604644775390625e-08 ;  /* 0x00000001ff0c7431 */ /* 0x010fe400000001ff */
[----:B-1----:R-:W-:Y:S02]  /*3360*/  IMAD.MOV.U32 R13, RZ, RZ, R5 ;  /* 0x000000ffff0d7224 */ /* 0x002fe400078e0005 */
[----:B------:R-:W-:Y:S02]  /*3370*/  IMAD.MOV.U32 R11, RZ, RZ, 0x1f ;  /* 0x0000001fff0b7424 */ /* 0x000fe400078e00ff */
[----:B------:R-:W-:-:S07]  /*3380*/  IMAD.MOV.U32 R15, RZ, RZ, -0x1 ;  /* 0xffffffffff0f7424 */ /* 0x000fce00078e00ff */
[----:B0-----:R-:W-:Y:S05]  /*3390*/  WARPSYNC.COLLECTIVE R15, `(.L_x_19371) ;  /* 0x000000000f087348 */ /* 0x001fea0003c00000 */
[----:B------:R1:W2:Y:S02]  /*33a0*/  SHFL.DOWN P6, R14, R13, R12, R11 ;  /* 0x0800000c0d0e7389 */ /* 0x0002a400000c000b */
[----:B012---:R-:W-:Y:S05]  /*33b0*/  ENDCOLLECTIVE ;  /* 0x000000000000791b */ /* 0x007fea0003800000 */
.L_x_19371:
[----:B------:R-:W-:Y:S01]  /*33c0*/  IMAD.MOV.U32 R12, RZ, RZ, 0x2 ;  /* 0x00000002ff0c7424 */ /* 0x000fe200078e00ff */
[----:B------:R-:W-:-:S04]  /*33d0*/  @!P1 FMNMX R5, R14, R5, !PT ;  /* 0x000000050e059209 */ /* 0x000fc80007800000 */
[----:B------:R-:W-:-:S07]  /*33e0*/  MOV R13, R5 ;  /* 0x00000005000d7202 */ /* 0x000fce0000000f00 */
[----:B------:R-:W-:Y:S05]  /*33f0*/  WARPSYNC.COLLECTIVE R15, `(.L_x_19372) ;  /* 0x000000000f087348 */ /* 0x000fea0003c00000 */
[----:B------:R0:W1:Y:S02]  /*3400*/  SHFL.DOWN P6, R14, R13, R12, R11 ;  /* 0x0800000c0d0e7389 */ /* 0x00006400000c000b */
[----:B01----:R-:W-:Y:S05]  /*3410*/  ENDCOLLECTIVE ;  /* 0x000000000000791b */ /* 0x003fea0003800000 */
.L_x_19372:
[----:B------:R-:W-:Y:S01]  /*3420*/  HFMA2 R12, -RZ, RZ, 0, 2.384185791015625e-07 ;  /* 0x00000004ff0c7431 */ /* 0x000fe200000001ff */
[----:B------:R-:W-:-:S05]  /*3430*/  @!P2 FMNMX R5, R5, R14, !PT ;  /* 0x0000000e0505a209 */ /* 0x000fca0007800000 */
[----:B------:R-:W-:-:S07]  /*3440*/  IMAD.MOV.U32 R13, RZ, RZ, R5 ;  /* 0x000000ffff0d7224 */ /* 0x000fce00078e0005 */
[----:B------:R-:W-:Y:S05]  /*3450*/  WARPSYNC.COLLECTIVE R15, `(.L_x_19373) ;  /* 0x000000000f087348 */ /* 0x000fea0003c00000 */
[----:B------:R0:W1:Y:S02]  /*3460*/  SHFL.DOWN P6, R14, R13, R12, R11 ;  /* 0x0800000c0d0e7389 */ /* 0x00006400000c000b */
[----:B01----:R-:W-:Y:S05]  /*3470*/  ENDCOLLECTIVE ;  /* 0x000000000000791b */ /* 0x003fea0003800000 */
.L_x_19373:
[----:B------:R-:W-:Y:S01]  /*3480*/  IMAD.MOV.U32 R12, RZ, RZ, 0x8 ;  /* 0x00000008ff0c7424 */ /* 0x000fe200078e00ff */
[----:B------:R-:W-:-:S05]  /*3490*/  @!P3 FMNMX R5, R5, R14, !PT ;  /* 0x0000000e0505b209 */ /* 0x000fca0007800000 */
[----:B------:R-:W-:-:S07]  /*34a0*/  IMAD.MOV.U32 R13, RZ, RZ, R5 ;  /* 0x000000ffff0d7224 */ /* 0x000fce00078e0005 */
[----:B------:R-:W-:Y:S05]  /*34b0*/  WARPSYNC.COLLECTIVE R15, `(.L_x_19374) ;  /* 0x000000000f087348 */ /* 0x000fea0003c00000 */
[----:B------:R0:W1:Y:S02]  /*34c0*/  SHFL.DOWN P6, R14, R13, R12, R11 ;  /* 0x0800000c0d0e7389 */ /* 0x00006400000c000b */
[----:B01----:R-:W-:Y:S05]  /*34d0*/  ENDCOLLECTIVE ;  /* 0x000000000000791b */ /* 0x003fea0003800000 */
.L_x_19374:
[----:B------:R-:W-:Y:S01]  /*34e0*/  IMAD.MOV.U32 R12, RZ, RZ, 0x10 ;  /* 0x00000010ff0c7424 */ /* 0x000fe200078e00ff */
[----:B------:R-:W-:-:S04]  /*34f0*/  FMNMX R3, R5, R14, !PT ;  /* 0x0000000e05037209 */ /* 0x000fc80007800000 */
[----:B------:R-:W-:-:S04]  /*3500*/  FSEL R0, R5, R3, P4 ;  /* 0x0000000305007208 */ /* 0x000fc80002000000 */
[----:B------:R-:W-:-:S07]  /*3510*/  MOV R13, R0 ;  /* 0x00000000000d7202 */ /* 0x000fce0000000f00 */
[----:B------:R-:W-:Y:S05]  /*3520*/  WARPSYNC.COLLECTIVE R15, `(.L_x_19375) ;  /* 0x000000000f087348 */ /* 0x000fea0003c00000 */
[----:B------:R0:W1:Y:S02]  /*3530*/  SHFL.DOWN P6, R14, R13, R12, R11 ;  /* 0x0800000c0d0e7389 */ /* 0x00006400000c000b */
[----:B01----:R-:W-:Y:S05]  /*3540*/  ENDCOLLECTIVE ;  /* 0x000000000000791b */ /* 0x003fea0003800000 */
.L_x_19375:
[----:B------:R-:W-:Y:S05]  /*3550*/  BRA `(.L_x_19376) ;  /* 0xffffffdc000c7947 */ /* 0x000fea000383ffff */
        .weak           $__internal_314_$__cuda_sm3x_div_rn_noftz_f32_slowpath
        .type           $__internal_314_$__cuda_sm3x_div_rn_noftz_f32_slowpath,@function
        .size           $__internal_314_$__cuda_sm3x_div_rn_noftz_f32_slowpath,(.L_x_37691 - $__internal_314_$__cuda_sm3x_div_rn_noftz_f32_slowpath)
$__internal_314_$__cuda_sm3x_div_rn_noftz_f32_slowpath:
        /* <DEDUP_REMOVED lines=35> */
.L_x_19378:
        /* <DEDUP_REMOVED lines=51> */
.L_x_19385:
[----:B------:R-:W-:-:S04]  /*3ac0*/  LOP3.LUT R0, R0, 0x80000000, RZ, 0xc0, !PT ;  /* 0x8000000000007812 */ /* 0x000fc800078ec0ff */
[----:B------:R-:W-:Y:S01]  /*3ad0*/  LOP3.LUT R0, R0, 0x7f800000, RZ, 0xfc, !PT ;  /* 0x7f80000000007812 */ /* 0x000fe200078efcff */
[----:B------:R-:W-:Y:S06]  /*3ae0*/  BRA `(.L_x_19386) ;  /* 0x0000000000047947 */ /* 0x000fec0003800000 */
.L_x_19384:
[----:B------:R-:W-:-:S07]  /*3af0*/  IMAD R0, R34, 0x800000, R0 ;  /* 0x0080000022007824 */ /* 0x000fce00078e0200 */
.L_x_19386:
[----:B------:R-:W-:Y:S05]  /*3b00*/  BSYNC.RECONVERGENT B2 ;  /* 0x0000000000027941 */ /* 0x000fea0003800200 */
.L_x_19383:
[----:B------:R-:W-:Y:S05]  /*3b10*/  BRA `(.L_x_19387) ;  /* 0x0000000000207947 */ /* 0x000fea0003800000 */
.L_x_19382:
[----:B------:R-:W-:-:S04]  /*3b20*/  LOP3.LUT R0, R29, 0x80000000, R0, 0x48, !PT ;  /* 0x800000001d007812 */ /* 0x000fc800078e4800 */
[----:B------:R-:W-:Y:S01]  /*3b30*/  LOP3.LUT R0, R0, 0x7f800000, RZ, 0xfc, !PT ;  /* 0x7f80000000007812 */ /* 0x000fe200078efcff */
[----:B------:R-:W-:Y:S06]  /*3b40*/  BRA `(.L_x_19387) ;  /* 0x0000000000147947 */ /* 0x000fec0003800000 */
.L_x_19381:
[----:B------:R-:W-:Y:S01]  /*3b50*/  LOP3.LUT R0, R29, 0x80000000, R0, 0x48, !PT ;  /* 0x800000001d007812 */ /* 0x000fe200078e4800 */
[----:B------:R-:W-:Y:S06]  /*3b60*/  BRA `(.L_x_19387) ;  /* 0x00000000000c7947 */ /* 0x000fec0003800000 */
.L_x_19380:
[----:B------:R-:W0:Y:S01]  /*3b70*/  MUFU.RSQ R0, -QNAN ;  /* 0xffc0000000007908 */ /* 0x000e220000001400 */
[----:B------:R-:W-:Y:S05]  /*3b80*/  BRA `(.L_x_19387) ;  /* 0x0000000000047947 */ /* 0x000fea0003800000 */
.L_x_19379:
[----:B------:R-:W-:-:S07]  /*3b90*/  FADD.FTZ R0, R0, R3 ;  /* 0x0000000300007221 */ /* 0x000fce0000010000 */
.L_x_19387:
[----:B------:R-:W-:Y:S05]  /*3ba0*/  BSYNC.RECONVERGENT B1 ;  /* 0x0000000000017941 */ /* 0x000fea0003800200 */
.L_x_19377:
[----:B------:R-:W-:Y:S01]  /*3bb0*/  IMAD.MOV.U32 R15, RZ, RZ, 0x0 ;  /* 0x00000000ff0f7424 */ /* 0x000fe200078e00ff */
[----:B0-----:R-:W-:-:S03]  /*3bc0*/  MOV R27, R0 ;  /* 0x00000000001b7202 */ /* 0x001fc60000000f00 */
[----:B------:R-:W-:Y:S05]  /*3bd0*/  RET.REL.NODEC R14 `(_Z20SoftmaxBlockSMemImplI22BroadcastScaleMaskLoadIffbLm2EiE11DirectStoreIffEfLi2ELi256EL9Algorithm0EEvT_T0_ll) ;  /* 0xffffffc40e087950 */ /* 0x000fea0003c3ffff */
.L_x_19388:
        /* <DEDUP_REMOVED lines=10> */
.L_x_37691:


//--------------------- .text._Z20SoftmaxBlockSMemImplI22BroadcastScaleMaskLoadIffbLm2EiE11DirectStoreIffEfLi2ELi512EL9Algorithm0EEvT_T0_ll --------------------------
	.section	.text._Z20SoftmaxBlockSMemImplI22BroadcastScaleMaskLoadIffbLm2EiE11DirectStoreIffEfLi2ELi512EL9Algorithm0EEvT_T0_ll,"ax",@progbits
	.align	128
        .global         _Z20SoftmaxBlockSMemImplI22BroadcastScaleMaskLoadIffbLm2EiE11DirectStoreIffEfLi2ELi512EL9Algorithm0EEvT_T0_ll
        .type           _Z20SoftmaxBlockSMemImplI22BroadcastScaleMaskLoadIffbLm2EiE11DirectStoreIffEfLi2ELi512EL9Algorithm0EEvT_T0_ll,@function
        .size           _Z20SoftmaxBlockSMemImplI22BroadcastScaleMaskLoadIffbLm2EiE11DirectStoreIffEfLi2ELi512EL9Algorithm0EEvT_T0_ll,(.L_x_37692 - _Z20SoftmaxBlockSMemImplI22BroadcastScaleMaskLoadIffbLm2EiE11DirectStoreIffEfLi2ELi512EL9Algorithm0EEvT_T0_ll)
        .other          _Z20SoftmaxBlockSMemImplI22BroadcastScaleMaskLoadIffbLm2EiE11DirectStoreIffEfLi2ELi512EL9Algorithm0EEvT_T0_ll,@"STO_CUDA_ENTRY STV_DEFAULT"
_Z20SoftmaxBlockSMemImplI22BroadcastScaleMaskLoadIffbLm2EiE11DirectStoreIffEfLi2ELi512EL9Algorithm0EEvT_T0_ll:
.text._Z20SoftmaxBlockSMemImplI22BroadcastScaleMaskLoadIffbLm2EiE11DirectStoreIffEfLi2ELi512EL9Algorithm0EEvT_T0_ll:
        /* <DEDUP_REMOVED lines=22> */
.L_x_19389:
        /* <DEDUP_REMOVED lines=8> */
[----:B------:R-:W-:Y:S01]  /*01e0*/  MOV R27, RZ ;  /* 0x000000ff001b7202 */ /* 0x000fe20000000f00 */
[----:B------:R-:W3:Y:S01]  /*01f0*/  S2R R25, SR_LANEID ;  /* 0x0000000000197919 */ /* 0x000ee20000000000 */
[----:B------:R-:W-:-:S04]  /*0200*/  UIADD3 UR4, UPT, UPT, UR4, 0xb0, URZ ;  /* 0x000000b004047890 */ /* 0x000fc8000fffe0ff */
[----:B------:R-:W4:Y:S08]  /*0210*/  S2UR UR5, SR_CgaCtaId ;  /* 0x00000000000579c3 */ /* 0x000f300000008800 */
[----:B------:R-:W0:Y:S08]  /*0220*/  LDC R0, c[0x0][0x370] ;  /* 0x0000dc00ff007b82 */ /* 0x000e300000000800 */
[----:B------:R-:W0:Y:S01]  /*0230*/  LDC.64 R28, c[0x0][0x358] ;  /* 0x0000d600ff1c7b82 */ /* 0x000e220000000a00 */
[----:B--2---:R-:W-:-:S05]  /*0240*/  LEA.HI R5, P0, R7, R6, RZ, 0x1 ;  /* 0x0000000607057211 */ /* 0x004fca00078108ff */
[----:B------:R-:W-:Y:S01]  /*0250*/  IMAD.X R4, RZ, RZ, R7, P0 ;  /* 0x000000ffff047224 */ /* 0x000fe200000e0607 */
[----:B-1----:R-:W-:Y:S01]  /*0260*/  LOP3.LUT R24, RZ, R2, RZ, 0x33, !PT ;  /* 0x00000002ff187212 */ /* 0x002fe200078e33ff */
[----:B----4-:R-:W-:-:S03]  /*0270*/  ULEA UR4, UR5, UR4, 0x18 ;  /* 0x0000000405047291 */ /* 0x010fc6000f8ec0ff */
[----:B------:R-:W-:Y:S01]  /*0280*/  IADD3 R3, P0, PT, R24, R6, RZ ;  /* 0x0000000618037210 */ /* 0x000fe20007f1e0ff */
[C---:B------:R-:W-:Y:S01]  /*0290*/  VIADD R6, R2.reuse, 0x200 ;  /* 0x0000020002067836 */ /* 0x040fe20000000000 */
[----:B------:R-:W-:Y:S02]  /*02a0*/  SHF.R.U64 R5, R5, 0x1, R4 ;  /* 0x0000000105057819 */ /* 0x000fe40000001204 */
[----:B------:R-:W-:Y:S01]  /*02b0*/  IADD3.X R4, PT, PT, R7, -0x1, RZ, P0, !PT ;  /* 0xffffffff07047810 */ /* 0x000fe200007fe4ff */
[----:B------:R-:W-:Y:S01]  /*02c0*/  IMAD.U32 R7, RZ, RZ, UR6 ;  /* 0x00000006ff077e24 */ /* 0x000fe2000f8e00ff */
[----:B------:R-:W-:Y:S01]  /*02d0*/  LEA R26, R2, UR4, 0x2 ;  /* 0x00000004021a7c11 */ /* 0x000fe2000f8e10ff */
[----:B---3--:R-:W-:-:S07]  /*02e0*/  IMAD.IADD R24, R24, 0x1, R5 ;  /* 0x0000000118187824 */ /* 0x008fce00078e0205 */
.L_x_19439:
[----:B------:R-:W-:Y:S01]  /*02f0*/  ISETP.GE.AND P0, PT, R2, R5, PT ;  /* 0x000000050200720c */ /* 0x000fe20003f06270 */
[----:B------:R-:W-:Y:S01]  /*0300*/  BSSY.RECONVERGENT B0, `(.L_x_19390) ;  /* 0x00000d6000007945 */ /* 0x000fe20003800200 */
[----:B-1----:R-:W-:-:S11]  /*0310*/  IMAD.MOV.U32 R17, RZ, RZ, -0x800000 ;  /* 0xff800000ff117424 */ /* 0x002fd600078e00ff */
[----:B--234-:R-:W-:Y:S05]  /*0320*/  @P0 BRA `(.L_x_19391) ;  /* 0x0000000c004c0947 */ /* 0x01cfea0003800000 */
        /* <DEDUP_REMOVED lines=10> */
[----:B------:R-:W2:Y:S06]  /*03d0*/  LDCU.64 UR4, c[0x0][0x3b8] ;  /* 0x00007700ff0477ac */ /* 0x000eac0008000a00 */
        /* <DEDUP_REMOVED lines=8> */
[----:B------:R-:W-:Y:S01]  /*0460*/  IMAD R17, R14, R13, RZ ;  /* 0x0000000d0e117224 */ /* 0x000fe200078e02ff */
[----:B------:R-:W-:-:S03]  /*0470*/  IABS R14, R10 ;  /* 0x0000000a000e7213 */ /* 0x000fc60000000000 */
        /* <DEDUP_REMOVED lines=28> */
[----:B------:R-:W-:-:S04]  /*0640*/  R2UR UR5, R29 ;  /* 0x000000001d0572ca */ /* 0x000fc800000e0000 */
        /* <DEDUP_REMOVED lines=27> */
.L_x_19393:
[----:B------:R-:W-:Y:S05]  /*0800*/  BSYNC.RECONVERGENT B1 ;  /* 0x0000000000017941 */ /* 0x000fea0003800200 */
.L_x_19392:
        /* <DEDUP_REMOVED lines=17> */
.L_x_19394:
        /* <DEDUP_REMOVED lines=39> */
[----:B------:R-:W-:-:S04]  /*0b90*/  LOP3.LUT R9, RZ, R16, RZ, 0x33, !PT ;  /* 0x00000010ff097212 */ /* 0x000fc800078e33ff */
[----:B------:R-:W-:Y:S02]  /*0ba0*/  SEL R18, R9, R18, !P2 ;  /* 0x0000001209127207 */ /* 0x000fe40005000000 */
[----:B------:R-:W-:-:S03]  /*0bb0*/  @P4 IADD3 R8, PT, PT, R8, 0x1, RZ ;  /* 0x0000000108084810 */ /* 0x000fc60007ffe0ff */
[----:B------:R-:W-:Y:S01]  /*0bc0*/  IMAD.MOV R19, RZ, RZ, -R18 ;  /* 0x000000ffff137224 */ /* 0x000fe200078e0a12 */
[----:B------:R-:W-:Y:S01]  /*0bd0*/  SEL R18, R18, RZ, P0 ;  /* 0x000000ff12127207 */ /* 0x000fe20000000000 */
[----:B------:R-:W-:Y:S02]  /*0be0*/  @!P6 IMAD.MOV R8, RZ, RZ, -R8 ;  /* 0x000000ffff08e224 */ /* 0x000fe400078e0a08 */
[----:B------:R-:W-:Y:S02]  /*0bf0*/  IMAD R19, R16, R19, R15 ;  /* 0x0000001310137224 */ /* 0x000fe400078e020f */
[----:B--2---:R-:W-:Y:S01]  /*0c00*/  IMAD R18, R18, UR4, RZ ;  /* 0x0000000412127c24 */ /* 0x004fe2000f8e02ff */
[----:B------:R-:W-:Y:S02]  /*0c10*/  SEL R20, R9, R8, !P2 ;  /* 0x0000000809147207 */ /* 0x000fe40005000000 */
[----:B------:R-:W0:Y:S01]  /*0c20*/  LDC.64 R8, c[0x0][0x388] ;  /* 0x0000e200ff087b82 */ /* 0x000e220000000a00 */
[----:B------:R-:W-:-:S02]  /*0c30*/  SEL R19, R19, RZ, P1 ;  /* 0x000000ff13137207 */ /* 0x000fc40000800000 */
[C---:B------:R-:W-:Y:S02]  /*0c40*/  IADD3 R21, PT, PT, -R20.reuse, RZ, RZ ;  /* 0x000000ff14157210 */ /* 0x040fe40007ffe1ff */
[----:B------:R-:W-:Y:S01]  /*0c50*/  SEL R20, R20, RZ, P0 ;  /* 0x000000ff14147207 */ /* 0x000fe20000000000 */
[----:B------:R-:W-:Y:S02]  /*0c60*/  IMAD R18, R19, UR5, R18 ;  /* 0x0000000513127c24 */ /* 0x000fe4000f8e0212 */
[----:B------:R-:W-:Y:S02]  /*0c70*/  IMAD R16, R16, R21, R14 ;  /* 0x0000001510107224 */ /* 0x000fe400078e020e */
[----:B------:R-:W-:Y:S01]  /*0c80*/  IMAD R19, R20, UR4, RZ ;  /* 0x0000000414137c24 */ /* 0x000fe2000f8e02ff */
[----:B------:R-:W-:Y:S02]  /*0c90*/  LEA.HI R18, R18, R18, RZ, 0x1 ;  /* 0x0000001212127211 */ /* 0x000fe400078f08ff */
[----:B------:R-:W-:-:S02]  /*0ca0*/  SEL R16, R16, RZ, P1 ;  /* 0x000000ff10107207 */ /* 0x000fc40000800000 */
[----:B------:R-:W-:-:S03]  /*0cb0*/  R2UR UR4, R28 ;  /* 0x000000001c0472ca */ /* 0x000fc600000e0000 */
[----:B------:R-:W-:Y:S01]  /*0cc0*/  IMAD R16, R16, UR5, R19 ;  /* 0x0000000510107c24 */ /* 0x000fe2000f8e0213 */
        /* <DEDUP_REMOVED lines=35> */
[----:B------:R-:W-:-:S02]  /*0f00*/  ISETP.NE.AND P4, PT, R21, RZ, PT ;  /* 0x000000ff1500720c */ /* 0x000fc40003f85270 */
[----:B------:R-:W-:Y:S01]  /*0f10*/  PRMT R16, R16, 0x7770, RZ ;  /* 0x0000777010107816 */ /* 0x000fe200000000ff */
[----:B0-----:R-:W-:Y:S01]  /*0f20*/  ULEA UR4, UR5, UR4, 0x18 ;  /* 0x0000000405047291 */ /* 0x001fe2000f8ec0ff */
[----:B----4-:R-:W-:Y:S02]  /*0f30*/  FMUL R15, R20, R9 ;  /* 0x00000009140f7220 */ /* 0x010fe40000400000 */
[----:B------:R-:W-:-:S03]  /*0f40*/  ISETP.NE.AND P2, PT, R16, RZ, PT ;  /* 0x000000ff1000720c */ /* 0x000fc60003f45270 */
[C---:B------:R-:W-:Y:S01]  /*0f50*/  LEA R16, R10.reuse, UR4, 0x2 ;  /* 0x000000040a107c11 */ /* 0x040fe2000f8e10ff */
[----:B-1----:R-:W-:Y:S01]  /*0f60*/  IMAD.U32 R14, RZ, RZ, UR6 ;  /* 0x00000006ff0e7e24 */ /* 0x002fe2000f8e00ff */
        /* <DEDUP_REMOVED lines=15> */
.L_x_19391:
[----:B------:R-:W-:Y:S05]  /*1060*/  BSYNC.RECONVERGENT B0 ;  /* 0x0000000000007941 */ /* 0x000fea0003800200 */
.L_x_19390:
[----:B------:R-:W-:Y:S01]  /*1070*/  UMOV UR4, 0xffffffff ;  /* 0xffffffff00047882 */ /* 0x000fe20000000000 */
[C---:B------:R-:W-:Y:S02]  /*1080*/  ISETP.GT.AND P0, PT, R25.reuse, 0xf, PT ;  /* 0x0000000f1900780c */ /* 0x040fe40003f04270 */
[C---:B------:R-:W-:Y:S02]  /*1090*/  ISETP.GT.AND P4, PT, R25.reuse, 0x17, PT ;  /* 0x000000171900780c */ /* 0x040fe40003f84270 */
[C---:B------:R-:W-:Y:S02]  /*10a0*/  ISETP.GT.AND P3, PT, R25.reuse, 0x1b, PT ;  /* 0x0000001b1900780c */ /* 0x040fe40003f64270 */
[C---:B------:R-:W-:Y:S02]  /*10b0*/  ISETP.GT.AND P2, PT, R25.reuse, 0x1d, PT ;  /* 0x0000001d1900780c */ /* 0x040fe40003f44270 */
[----:B-1--4-:R-:W-:Y:S02]  /*10c0*/  P2R R8, PR, RZ, 0x1 ;  /* 0x00000001ff087803 */ /* 0x012fe40000000000 */
        /* <DEDUP_REMOVED lines=12> */
.L_x_19445:
[----:B------:R-:W-:Y:S01]  /*1190*/  IMAD.MOV.U32 R30, RZ, RZ, R8 ;  /* 0x000000ffff1e7224 */ /* 0x000fe200078e0008 */
[----:B------:R-:W-:Y:S01]  /*11a0*/  PLOP3.LUT P5, PT, PT, PT, PT, 0x8, 0x80 ;  /* 0x000000000080781c */ /* 0x000fe20003fae170 */
[----:B------:R-:W-:-:S12]  /*11b0*/  @P0 BRA `(.L_x_19396) ;  /* 0x0000000000280947 */ /* 0x000fd80003800000 */
[----:B------:R-:W-:Y:S02]  /*11c0*/  ISETP.NE.AND P0, PT, R25, RZ, PT ;  /* 0x000000ff1900720c */ /* 0x000fe40003f05270 */
[----:B--2---:R-:W-:-:S11]  /*11d0*/  FMNMX R30, R9, R14, !PT ;  /* 0x0000000e091e7209 */ /* 0x004fd60007800000 */
[----:B------:R-:W2:Y:S01]  /*11e0*/  @!P0 S2R R10, SR_CgaCtaId ;  /* 0x00000000000a8919 */ /* 0x000ea20000008800 */
[----:B------:R-:W-:Y:S02]  /*11f0*/  @!P0 MOV R11, 0x400 ;  /* 0x00000400000b8802 */ /* 0x000fe40000000f00 */
[----:B-1----:R-:W-:Y:S02]  /*1200*/  @!P0 SHF.R.U32.HI R8, RZ, 0x3, R2 ;  /* 0x00000003ff088819 */ /* 0x002fe40000011602 */
[----:B------:R-:W-:Y:S02]  /*1210*/  @!P0 PLOP3.LUT P5, PT, PT, PT, PT, 0x80, 0x8 ;  /* 0x000000000008881c */ /* 0x000fe40003faf070 */
[----:B------:R-:W-:Y:S02]  /*1220*/  @!P0 LOP3.LUT R8, R8, 0x7c, RZ, 0xc0, !PT ;  /* 0x0000007c08088812 */ /* 0x000fe400078ec0ff */
[----:B--2---:R-:W-:-:S05]  /*1230*/  @!P0 LEA R11, R10, R11, 0x18 ;  /* 0x0000000b0a0b8211 */ /* 0x004fca00078ec0ff */
[----:B------:R-:W-:-:S05]  /*1240*/  @!P0 IMAD.IADD R11, R8, 0x1, R11 ;  /* 0x00000001080b8824 */ /* 0x000fca00078e020b */
[----:B------:R3:W-:Y:S02]  /*1250*/  @!P0 STS [R11+0x10], R30 ;  /* 0x0000101e0b008388 */ /* 0x0007e40000000800 */
.L_x_19396:
[----:B------:R-:W-:Y:S01]  /*1260*/  ISETP.NE.AND P6, PT, R2, RZ, PT ;  /* 0x000000ff0200720c */ /* 0x000fe20003fc5270 */
[----:B------:R-:W-:Y:S05]  /*1270*/  WARPSYNC.ALL ;  /* 0x0000000000007948 */ /* 0x000fea0003800000 */
[----:B------:R-:W-:Y:S06]  /*1280*/  BAR.SYNC.DEFER_BLOCKING 0x0 ;  /* 0x0000000000007b1d */ /* 0x000fec0000010000 */
[----:B------:R-:W-:Y:S04]  /*1290*/  BSSY.RECONVERGENT B0, `(.L_x_19397) ;  /* 0x0000012000007945 */ /* 0x000fe80003800200 */
[----:B------:R-:W-:Y:S05]  /*12a0*/  @P6 BRA `(.L_x_19398) ;  /* 0x0000000000406947 */ /* 0x000fea0003800000 */
[----:B------:R-:W4:Y:S01]  /*12b0*/  S2UR UR5, SR_CgaCtaId ;  /* 0x00000000000579c3 */ /* 0x000f220000008800 */
[----:B------:R-:W-:Y:S02]  /*12c0*/  UMOV UR4, 0x400 ;  /* 0x0000040000047882 */ /* 0x000fe40000000000 */
[----:B----4-:R-:W-:-:S09]  /*12d0*/  ULEA UR4, UR5, UR4, 0x18 ;  /* 0x0000000405047291 */ /* 0x010fd2000f8ec0ff */
[----:B-1-3--:R-:W1:Y:S04]  /*12e0*/  LDS.128 R8, [UR4+0x10] ;  /* 0x00001004ff087984 */ /* 0x00ae680008000c00 */
[----:B--2---:R-:W2:Y:S04]  /*12f0*/  LDS.128 R12, [UR4+0x20] ;  /* 0x00002004ff0c7984 */ /* 0x004ea80008000c00 */
[----:B------:R-:W3:Y:S04]  /*1300*/  LDS.128 R16, [UR4+0x30] ;  /* 0x00003004ff107984 */ /* 0x000ee80008000c00 */
[----:B------:R-:W4:Y:S01]  /*1310*/  LDS.128 R20, [UR4+0x40] ;  /* 0x00004004ff147984 */ /* 0x000f220008000c00 */
[----:B-1----:R-:W-:-:S04]  /*1320*/  FMNMX3 R9, R30, R9, R10, !PT ;  /* 0x000000091e097276 */ /* 0x002fc8000780000a */
[----:B--2---:R-:W-:-:S04]  /*1330*/  FMNMX3 R9, R9, R11, R12, !PT ;  /* 0x0000000b09097276 */ /* 0x004fc8000780000c */
[----:B------:R-:W-:-:S04]  /*1340*/  FMNMX3 R9, R9, R13, R14, !PT ;  /* 0x0000000d09097276 */ /* 0x000fc8000780000e */
[----:B---3--:R-:W-:-:S04]  /*1350*/  FMNMX3 R9, R9, R15, R16, !PT ;  /* 0x0000000f09097276 */ /* 0x008fc80007800010 */
[----:B------:R-:W-:-:S04]  /*1360*/  FMNMX3 R9, R9, R17, R18, !PT ;  /* 0x0000001109097276 */ /* 0x000fc80007800012 */
[----:B----4-:R-:W-:-:S04]  /*1370*/  FMNMX3 R9, R9, R19, R20, !PT ;  /* 0x0000001309097276 */ /* 0x010fc80007800014 */
[----:B------:R-:W-:-:S04]  /*1380*/  FMNMX3 R22, R9, R21, R22, !PT ;  /* 0x0000001509167276 */ /* 0x000fc80007800016 */
[----:B------:R-:W-:-:S05]  /*1390*/  FMNMX R22, R22, R23, !PT ;  /* 0x0000001716167209 */ /* 0x000fca0007800000 */
[----:B------:R4:W-:Y:S02]  /*13a0*/  STS [UR4+0x54], R22 ;  /* 0x00005416ff007988 */ /* 0x0009e40008000804 */
.L_x_19398:
[----:B------:R-:W-:Y:S05]  /*13b0*/  BSYNC.RECONVERGENT B0 ;  /* 0x0000000000007941 */ /* 0x000fea0003800200 */
.L_x_19397:
[----:B------:R-:W5:Y:S01]  /*13c0*/  LDCU.64 UR4, c[0x0][0x3f0] ;  /* 0x00007e00ff0477ac */ /* 0x000f620008000a00 */
[----:B-1----:R-:W1:Y:S01]  /*13d0*/  S2R R8, SR_CgaCtaId ;  /* 0x0000000000087919 */ /* 0x002e620000008800 */
[----:B------:R-:W-:Y:S01]  /*13e0*/  MOV R9, 0x400 ;  /* 0x0000040000097802 */ /* 0x000fe20000000f00 */
[----:B------:R-:W-:Y:S01]  /*13f0*/  BSSY.RECONVERGENT B0, `(.L_x_19399) ;  /* 0x000007b000007945 */ /* 0x000fe20003800200 */
[----:B---3--:R-:W-:Y:S01]  /*1400*/  IMAD.MOV.U32 R11, RZ, RZ, RZ ;  /* 0x000000ffff0b7224 */ /* 0x008fe200078e00ff */
[----:B------:R-:W-:Y:S01]  /*1410*/  BAR.SYNC.DEFER_BLOCKING 0x0 ;  /* 0x0000000000007b1d */ /* 0x000fe20000010000 */
[----:B-----5:R-:W-:-:S04]  /*1420*/  ISETP.GE.U32.AND P0, PT, R2, UR4, PT ;  /* 0x0000000402007c0c */ /* 0x020fc8000bf06070 */
[----:B------:R-:W-:Y:S02]  /*1430*/  ISETP.GE.AND.EX P0, PT, RZ, UR5, PT, P0 ;  /* 0x00000005ff007c0c */ /* 0x000fe4000bf06300 */
[----:B-1----:R-:W-:-:S11]  /*1440*/  LEA R20, R8, R9, 0x18 ;  /* 0x0000000908147211 */ /* 0x002fd600078ec0ff */
[----:B------:R-:W-:Y:S05]  /*1450*/  @P0 BRA `(.L_x_19400) ;  /* 0x0000000400d00947 */ /* 0x000fea0003800000 */
[----:B------:R1:W3:Y:S01]  /*1460*/  LDS R10, [R20+0x54] ;  /* 0x00005400140a7984 */ /* 0x0002e20000000800 */
[----:B------:R-:W-:Y:S01]  /*1470*/  LOP3.LUT R17, R3, 0x600, RZ, 0xc0, !PT ;  /* 0x0000060003117812 */ /* 0x000fe200078ec0ff */
[----:B------:R-:W-:Y:S01]  /*1480*/  BSSY.RECONVERGENT B1, `(.L_x_19401) ;  /* 0x0000035000017945 */ /* 0x000fe20003800200 */
[----:B------:R-:W-:Y:S02]  /*1490*/  HFMA2 R11, -RZ, RZ, 0, 0 ;  /* 0x00000000ff0b7431 */ /* 0x000fe400000001ff */
[----:B------:R-:W-:Y:S01]  /*14a0*/  IMAD.MOV.U32 R12, RZ, RZ, R2 ;  /* 0x000000ffff0c7224 */ /* 0x000fe200078e0002 */
        /* <DEDUP_REMOVED lines=33> */
[----:B------:R-:W-:-:S03]  /*16c0*/  LOP3.LUT R12, R2, 0x400, RZ, 0xfc, !PT ;  /* 0x00000400020c7812 */ /* 0x000fc600078efcff */
[----:B------:R-:W-:Y:S01]  /*16d0*/  FADD R11, R11, R13 ;  /* 0x0000000d0b0b7221 */ /* 0x000fe20000000000 */
[----:B------:R1:W-:Y:S01]  /*16e0*/  STS [R26+0x800], R13 ;  /* 0x0008000d1a007388 */ /* 0x0003e20000000800 */
[----:B------:R-:W-:Y:S05]  /*16f0*/  @!P0 BRA `(.L_x_19402) ;  /* 0x0000000000348947 */ /* 0x000fea0003800000 */
[----:B-1----:R-:W1:Y:S02]  /*1700*/  LDS R13, [R26+0x1000] ;  /* 0x001000001a0d7984 */ /* 0x002e640000000800 */
        /* <DEDUP_REMOVED lines=11> */
[----:B------:R1:W-:Y:S06]  /*17c0*/  STS [R26+0x1000], R13 ;  /* 0x0010000d1a007388 */ /* 0x0003ec0000000800 */
.L_x_19402:
[----:B------:R-:W-:Y:S05]  /*17d0*/  BSYNC.RECONVERGENT B1 ;  /* 0x0000000000017941 */ /* 0x000fea0003800200 */
.L_x_19401:
[----:B------:R-:W-:-:S04]  /*17e0*/  ISETP.GE.U32.AND P0, PT, R3, 0x600, PT ;  /* 0x000006000300780c */ /* 0x000fc80003f06070 */
[----:B------:R-:W-:-:S13]  /*17f0*/  ISETP.GE.U32.AND.EX P0, PT, R4, RZ, PT, P0 ;  /* 0x000000ff0400720c */ /* 0x000fda0003f06100 */
[----:B------:R-:W-:Y:S05]  /*1800*/  @!P0 BRA `(.L_x_19400) ;  /* 0x0000000000e48947 */ /* 0x000fea0003800000 */
[----:B-1----:R-:W-:-:S05]  /*1810*/  VIADD R13, R9, 0xb0 ;  /* 0x000000b0090d7836 */ /* 0x002fca0000000000 */
[----:B------:R-:W-:-:S07]  /*1820*/  LEA R13, R8, R13, 0x18 ;  /* 0x0000000d080d7211 */ /* 0x000fce00078ec0ff */
.L_x_19403:
[C---:B-12---:R-:W-:Y:S01]  /*1830*/  IMAD R14, R12.reuse, 0x4, R13 ;  /* 0x000000040c0e7824 */ /* 0x046fe200078e020d */
[----:B------:R-:W-:Y:S01]  /*1840*/  MOV R32, 0x437c0000 ;  /* 0x437c000000207802 */ /* 0x000fe20000000f00 */
[----:B------:R-:W-:Y:S02]  /*1850*/  IMAD.MOV.U32 R30, RZ, RZ, 0x3bbb989d ;  /* 0x3bbb989dff1e7424 */ /* 0x000fe400078e00ff */
[----:B------:R-:W-:Y:S01]  /*1860*/  VIADD R12, R12, 0x800 ;  /* 0x000008000c0c7836 */ /* 0x000fe20000000000 */
[----:B------:R-:W3:Y:S04]  /*1870*/  LDS R15, [R14] ;  /* 0x000000000e0f7984 */ /* 0x000ee80000000800 */
[----:B------:R-:W1:Y:S01]  /*1880*/  LDS R19, [R14+0x800] ;  /* 0x000800000e137984 */ /* 0x000e620000000800 */
[----:B------:R-:W-:-:S03]  /*1890*/  ISETP.GE.U32.AND P0, PT, R12, UR4, PT ;  /* 0x000000040c007c0c */ /* 0x000fc6000bf06070 */
[----:B------:R-:W2:Y:S01]  /*18a0*/  LDS R23, [R14+0x1000] ;  /* 0x001000000e177984 */ /* 0x000ea20000000800 */
[----:B------:R-:W-:-:S03]  /*18b0*/  ISETP.GE.U32.AND.EX P0, PT, RZ, UR5, PT, P0 ;  /* 0x00000005ff007c0c */ /* 0x000fc6000bf06100 */
[----:B------:R-:W5:Y:S01]  /*18c0*/  LDS R31, [R14+0x1800] ;  /* 0x001800000e1f7984 */ /* 0x000f620000000800 */
[----:B---3--:R-:W-:-:S04]  /*18d0*/  FADD R17, -R10, R15 ;  /* 0x0000000f0a117221 */ /* 0x008fc80000000100 */
[----:B------:R-:W-:Y:S01]  /*18e0*/  FFMA.SAT R15, R17, R30, 0.5 ;  /* 0x3f000000110f7423 */ /* 0x000fe2000000201e */
[----:B-1----:R-:W-:-:S03]  /*18f0*/  FADD R19, -R10, R19 ;  /* 0x000000130a137221 */ /* 0x002fc60000000100 */
[----:B------:R-:W-:Y:S01]  /*1900*/  FFMA.RM R15, R15, R32, 12582913 ;  /* 0x4b4000010f0f7423 */ /* 0x000fe20000004020 */
[----:B------:R-:W-:Y:S01]  /*1910*/  FFMA.SAT R21, R19, R30, 0.5 ;  /* 0x3f00000013157423 */ /* 0x000fe2000000201e */
[C---:B--2---:R-:W-:Y:S02]  /*1920*/  FADD R23, -R10.reuse, R23 ;  /* 0x000000170a177221 */ /* 0x044fe40000000100 */
[----:B------:R-:W-:Y:S01]  /*1930*/  FADD R16, R15, -12583039 ;  /* 0xcb40007f0f107421 */ /* 0x000fe20000000000 */
[----:B-----5:R-:W-:-:S03]  /*1940*/  FADD R31, -R10, R31 ;  /* 0x0000001f0a1f7221 */ /* 0x020fc60000000100 */
[----:B------:R-:W-:Y:S01]  /*1950*/  FFMA R18, R17, 1.4426950216293334961, -R16 ;  /* 0x3fb8aa3b11127823 */ /* 0x000fe20000000810 */
[----:B------:R-:W-:Y:S01]  /*1960*/  FFMA.RM R16, R21, R32, 12582913 ;  /* 0x4b40000115107423 */ /* 0x000fe20000004020 */
[----:B------:R-:W-:Y:S02]  /*1970*/  FFMA.SAT R21, R23, R30, 0.5 ;  /* 0x3f00000017157423 */ /* 0x000fe4000000201e */
[----:B------:R-:W-:Y:S01]  /*1980*/  FFMA R17, R17, 1.925963033500011079e-08, R18 ;  /* 0x32a5706011117823 */ /* 0x000fe20000000012 */
[C---:B------:R-:W-:Y:S01]  /*1990*/  FADD R18, R16.reuse, -12583039 ;  /* 0xcb40007f10127421 */ /* 0x040fe20000000000 */
[----:B------:R-:W-:-:S03]  /*19a0*/  IMAD.SHL.U32 R16, R16, 0x800000, RZ ;  /* 0x0080000010107824 */ /* 0x000fc600078e00ff */
[----:B----4-:R-:W-:Y:S01]  /*19b0*/  FFMA R22, R19, 1.4426950216293334961, -R18 ;  /* 0x3fb8aa3b13167823 */ /* 0x010fe20000000812 */
[----:B------:R-:W-:Y:S01]  /*19c0*/  FFMA.RM R18, R21, R32, 12582913 ;  /* 0x4b40000115127423 */ /* 0x000fe20000004020 */
[----:B------:R-:W-:Y:S01]  /*19d0*/  FFMA.SAT R21, R31, R30, 0.5 ;  /* 0x3f0000001f157423 */ /* 0x000fe2000000201e */
[----:B------:R-:W1:Y:S01]  /*19e0*/  MUFU.EX2 R17, R17 ;  /* 0x0000001100117308 */ /* 0x000e620000000800 */
[----:B------:R-:W-:Y:S01]  /*19f0*/  FFMA R19, R19, 1.925963033500011079e-08, R22 ;  /* 0x32a5706013137823 */ /* 0x000fe20000000016 */
        /* <DEDUP_REMOVED lines=9> */
[----:B------:R-:W-:-:S03]  /*1a90*/  IMAD.SHL.U32 R22, R15, 0x800000, RZ ;  /* 0x008000000f167824 */ /* 0x000fc600078e00ff */
[----:B------:R-:W-:Y:S01]  /*1aa0*/  FFMA R30, R31, 1.925963033500011079e-08, R30 ;  /* 0x32a570601f1e7823 */ /* 0x000fe2000000001e */
        /* <DEDUP_REMOVED lines=15> */
.L_x_19400:
[----:B------:R-:W-:Y:S05]  /*1ba0*/  BSYNC.RECONVERGENT B0 ;  /* 0x0000000000007941 */ /* 0x000fea0003800200 */
.L_x_19399:
[----:B------:R-:W-:Y:S01]  /*1bb0*/  IMAD.MOV.U32 R23, RZ, RZ, R11 ;  /* 0x000000ffff177224 */ /* 0x000fe200078e000b */
[----:B------:R-:W-:Y:S01]  /*1bc0*/  ISETP.GT.AND P0, PT, R25, 0xf, PT ;  /* 0x0000000f1900780c */ /* 0x000fe20003f04270 */
[----:B------:R-:W-:Y:S01]  /*1bd0*/  @P5 VIADD R9, R9, 0x58 ;  /* 0x0000005809095836 */ /* 0x000fe20000000000 */
[----:B------:R-:W-:Y:S01]  /*1be0*/  @P5 SHF.R.U32.HI R11, RZ, 0x3, R2 ;  /* 0x00000003ff0b5819 */ /* 0x000fe20000011602 */
[----:B------:R-:W-:Y:S01]  /*1bf0*/  BSSY.RECONVERGENT B0, `(.L_x_19404) ;  /* 0x0000026000007945 */ /* 0x000fe20003800200 */
[----:B---3--:R-:W3:Y:S02]  /*1c00*/  SHFL.DOWN PT, R10, R23, 0x1, 0x1f ;  /* 0x08201f00170a7f89 */ /* 0x008ee400000e0000 */
[----:B------:R-:W-:Y:S02]  /*1c10*/  @P5 LEA R9, R8, R9, 0x18 ;  /* 0x0000000908095211 */ /* 0x000fe400078ec0ff */
[----:B------:R-:W-:-:S04]  /*1c20*/  @P5 LOP3.LUT R8, R11, 0x7c, RZ, 0xc0, !PT ;  /* 0x0000007c0b085812 */ /* 0x000fc800078ec0ff */
[----:B------:R-:W-:Y:S01]  /*1c30*/  @P5 IADD3 R9, PT, PT, R8, R9, RZ ;  /* 0x0000000908095210 */ /* 0x000fe20007ffe0ff */
[----:B---3--:R-:W-:-:S05]  /*1c40*/  @!P1 FADD R23, R10, R23 ;  /* 0x000000170a179221 */ /* 0x008fca0000000000 */
[----:B------:R-:W3:Y:S02]  /*1c50*/  SHFL.DOWN PT, R10, R23, 0x2, 0x1f ;  /* 0x08401f00170a7f89 */ /* 0x000ee400000e0000 */
[----:B---3--:R-:W-:-:S05]  /*1c60*/  @!P2 FADD R23, R23, R10 ;  /* 0x0000000a1717a221 */ /* 0x008fca0000000000 */
[----:B------:R-:W3:Y:S02]  /*1c70*/  SHFL.DOWN PT, R10, R23, 0x4, 0x1f ;  /* 0x08801f00170a7f89 */ /* 0x000ee400000e0000 */
[----:B---3--:R-:W-:-:S05]  /*1c80*/  @!P3 FADD R23, R23, R10 ;  /* 0x0000000a1717b221 */ /* 0x008fca0000000000 */
[----:B------:R-:W3:Y:S02]  /*1c90*/  SHFL.DOWN PT, R10, R23, 0x8, 0x1f ;  /* 0x09001f00170a7f89 */ /* 0x000ee400000e0000 */
[----:B---3--:R-:W-:-:S05]  /*1ca0*/  @!P4 FADD R23, R23, R10 ;  /* 0x0000000a1717c221 */ /* 0x008fca0000000000 */
[----:B------:R-:W3:Y:S02]  /*1cb0*/  SHFL.DOWN PT, R10, R23, 0x10, 0x1f ;  /* 0x0a001f00170a7f89 */ /* 0x000ee400000e0000 */
[----:B---3--:R-:W-:-:S05]  /*1cc0*/  @!P0 FADD R23, R23, R10 ;  /* 0x0000000a17178221 */ /* 0x008fca0000000000 */
[----:B------:R3:W-:Y:S01]  /*1cd0*/  @P5 STS [R9+0x10], R23 ;  /* 0x0000101709005388 */ /* 0x0007e20000000800 */
[----:B------:R-:W-:Y:S06]  /*1ce0*/  BAR.SYNC.DEFER_BLOCKING 0x0 ;  /* 0x0000000000007b1d */ /* 0x000fec0000010000 */
[----:B------:R-:W-:Y:S05]  /*1cf0*/  @P6 BRA `(.L_x_19405) ;  /* 0x0000000000546947 */ /* 0x000fea0003800000 */
[----:B-1----:R-:W1:Y:S04]  /*1d00*/  LDS R21, [R20+0x6c] ;  /* 0x00006c0014157984 */ /* 0x002e680000000800 */
[----:B---3--:R-:W3:Y:S04]  /*1d10*/  LDS.128 R8, [R20+0x70] ;  /* 0x0000700014087984 */ /* 0x008ee80000000c00 */
[----:B--2---:R-:W2:Y:S04]  /*1d20*/  LDS.128 R12, [R20+0x80] ;  /* 0x00008000140c7984 */ /* 0x004ea80000000c00 */
[----:B------:R-:W5:Y:S01]  /*1d30*/  LDS.128 R16, [R20+0x90] ;  /* 0x0000900014107984 */ /* 0x000f620000000c00 */
[----:B-1----:R-:W-:-:S04]  /*1d40*/  FADD R21, R23, R21 ;  /* 0x0000001517157221 */ /* 0x002fc80000000000 */
[----:B---3--:R-:W-:-:S04]  /*1d50*/  FADD R8, R21, R8 ;  /* 0x0000000815087221 */ /* 0x008fc80000000000 */
        /* <DEDUP_REMOVED lines=8> */
[----:B-----5:R-:W-:-:S04]  /*1de0*/  FADD R16, R15, R16 ;  /* 0x000000100f107221 */ /* 0x020fc80000000000 */
[----:B------:R-:W-:-:S04]  /*1df0*/  FADD R17, R16, R17 ;  /* 0x0000001110117221 */ /* 0x000fc80000000000 */
[----:B------:R-:W-:-:S04]  /*1e00*/  FADD R18, R17, R18 ;  /* 0x0000001211127221 */ /* 0x000fc80000000000 */
[----:B------:R-:W-:-:S04]  /*1e10*/  FADD R19, R18, R19 ;  /* 0x0000001312137221 */ /* 0x000fc80000000000 */
[----:B-1----:R-:W-:-:S04]  /*1e20*/  FADD R8, R19, R8 ;  /* 0x0000000813087221 */ /* 0x002fc80000000000 */
[----:B------:R-:W-:-:S05]  /*1e30*/  FADD R9, R8, R9 ;  /* 0x0000000908097221 */ /* 0x000fca0000000000 */
[----:B------:R1:W-:Y:S02]  /*1e40*/  STS [R20+0xac], R9 ;  /* 0x0000ac0914007388 */ /* 0x0003e40000000800 */
.L_x_19405:
[----:B------:R-:W-:Y:S05]  /*1e50*/  BSYNC.RECONVERGENT B0 ;  /* 0x0000000000007941 */ /* 0x000fea0003800200 */
.L_x_19404:
[----:B------:R-:W-:Y:S01]  /*1e60*/  BAR.SYNC.DEFER_BLOCKING 0x0 ;  /* 0x0000000000007b1d */ /* 0x000fe20000010000 */
[----:B------:R-:W-:-:S05]  /*1e70*/  ISETP.GE.AND P0, PT, R2, R5, PT ;  /* 0x000000050200720c */ /* 0x000fca0003f06270 */
[----:B------:R-:W0:Y:S01]  /*1e80*/  LDCU.64 UR8, c[0x0][0x3d8] ;  /* 0x00007b00ff0877ac */ /* 0x000e220008000a00 */
[----:B------:R-:W-:Y:S01]  /*1e90*/  BSSY.RECONVERGENT B0, `(.L_x_19406) ;  /* 0x0000149000007945 */ /* 0x000fe20003800200 */
[----:B------:R-:W0:Y:S06]  /*1ea0*/  LDCU.64 UR6, c[0x0][0x3e0] ;  /* 0x00007c00ff0677ac */ /* 0x000e2c0008000a00 */
[----:B------:R-:W-:Y:S05]  /*1eb0*/  @P0 BRA `(.L_x_19407) ;  /* 0x0000001400180947 */ /* 0x000fea0003800000 */
[----:B-1-3--:R1:W3:Y:S01]  /*1ec0*/  LDS R9, [R20+0xac] ;  /* 0x0000ac0014097984 */ /* 0x00a2e20000000800 */
[----:B------:R-:W-:Y:S01]  /*1ed0*/  LOP3.LUT R19, R24, 0x600, RZ, 0xc0, !PT ;  /* 0x0000060018137812 */ /* 0x000fe200078ec0ff */
[----:B------:R-:W-:Y:S01]  /*1ee0*/  BSSY.RECONVERGENT B3, `(.L_x_19408) ;  /* 0x000008e000037945 */ /* 0x000fe20003800200 */
[----:B------:R-:W-:Y:S02]  /*1ef0*/  IMAD.MOV.U32 R12, RZ, RZ, R2 ;  /* 0x000000ffff0c7224 */ /* 0x000fe400078e0002 */
[----:B------:R-:W-:-:S13]  /*1f00*/  ISETP.NE.AND P0, PT, R19, 0x600, PT ;  /* 0x000006001300780c */ /* 0x000fda0003f05270 */
[----:B-1----:R-:W-:Y:S05]  /*1f10*/  @!P0 BRA `(.L_x_19409) ;  /* 0x0000000800288947 */ /* 0x002fea0003800000 */
[----:B------:R-:W1:Y:S01]  /*1f20*/  LDS R8, [R26] ;  /* 0x000000001a087984 */ /* 0x000e620000000800 */
[----:B---3--:R-:W3:Y:S01]  /*1f30*/  MUFU.RCP R10, R9 ;  /* 0x00000009000a7308 */ /* 0x008ee20000001000 */
        /* <DEDUP_REMOVED lines=8> */
[----:B--2---:R-:W-:-:S07]  /*1fc0*/  MOV R14, 0x1fe0 ;  /* 0x00001fe0000e7802 */ /* 0x004fce0000000f00 */
[----:B0---4-:R-:W-:Y:S05]  /*1fd0*/  CALL.REL.NOINC `($__internal_315_$__cuda_sm3x_div_rn_noftz_f32_slowpath) ;  /* 0x0000001400747944 */ /* 0x011fea0003c00000 */
[----:B------:R-:W-:-:S07]  /*1fe0*/  IMAD.MOV.U32 R16, RZ, RZ, R17 ;  /* 0x000000ffff107224 */ /* 0x000fce00078e0011 */
.L_x_19411:
[----:B0-----:R-:W-:Y:S05]  /*1ff0*/  BSYNC.RECONVERGENT B4 ;  /* 0x0000000000047941 */ /* 0x001fea0003800200 */
.L_x_19410:
        /* <DEDUP_REMOVED lines=12> */
[----:B--2---:R-:W-:-:S07]  /*20c0*/  MOV R14, 0x20e0 ;  /* 0x000020e0000e7802 */ /* 0x004fce0000000f00 */
[----:B----4-:R-:W-:Y:S05]  /*20d0*/  CALL.REL.NOINC `($__internal_315_$__cuda_sm3x_div_rn_noftz_f32_slowpath) ;  /* 0x0000001400347944 */ /* 0x010fea0003c00000 */
.L_x_19413:
[----:B------:R-:W-:Y:S05]  /*20e0*/  BSYNC.RECONVERGENT B4 ;  /* 0x0000000000047941 */ /* 0x000fea0003800200 */
.L_x_19412:
        /* <DEDUP_REMOVED lines=12> */
[----:B--2---:R-:W-:Y:S01]  /*21b0*/  SHF.L.U32 R14, R8, 0x2, RZ ;  /* 0x00000002080e7819 */ /* 0x004fe200000006ff */
[----:B------:R-:W-:-:S03]  /*21c0*/  IMAD.X R15, RZ, RZ, R13, P0 ;  /* 0x000000ffff0f7224 */ /* 0x000fc600000e060d */
[----:B------:R-:W-:Y:S02]  /*21d0*/  LOP3.LUT R14, R14, 0xfffffff8, RZ, 0xc0, !PT ;  /* 0xfffffff80e0e7812 */ /* 0x000fe400078ec0ff */
[----:B------:R-:W-:Y:S02]  /*21e0*/  SHF.L.U64.HI R8, R8, 0x2, R15 ;  /* 0x0000000208087819 */ /* 0x000fe4000001020f */
        /* <DEDUP_REMOVED lines=18> */
[----:B----4-:R-:W-:Y:S05]  /*2310*/  CALL.REL.NOINC `($__internal_315_$__cuda_sm3x_div_rn_noftz_f32_slowpath) ;  /* 0x0000001000a47944 */ /* 0x010fea0003c00000 */
[----:B------:R-:W-:-:S07]  /*2320*/  MOV R16, R17 ;  /* 0x0000001100107202 */ /* 0x000fce0000000f00 */
.L_x_19415:
[----:B------:R-:W-:Y:S05]  /*2330*/  BSYNC.RECONVERGENT B4 ;  /* 0x0000000000047941 */ /* 0x000fea0003800200 */
.L_x_19414:
        /* <DEDUP_REMOVED lines=12> */
[----:B----4-:R-:W-:Y:S05]  /*2400*/  CALL.REL.NOINC `($__internal_315_$__cuda_sm3x_div_rn_noftz_f32_slowpath) ;  /* 0x0000001000687944 */ /* 0x010fea0003c00000 */
.L_x_19417:
[----:B------:R-:W-:Y:S05]  /*2410*/  BSYNC.RECONVERGENT B4 ;  /* 0x0000000000047941 */ /* 0x000fea0003800200 */
.L_x_19416:
        /* <DEDUP_REMOVED lines=29> */
[----:B------:R-:W-:-:S07]  /*25f0*/  IMAD.MOV.U32 R16, RZ, RZ, R17 ;  /* 0x000000ffff107224 */ /* 0x000fce00078e0011 */
.L_x_19419:
[----:B------:R-:W-:Y:S05]  /*2600*/  BSYNC.RECONVERGENT B4 ;  /* 0x0000000000047941 */ /* 0x000fea0003800200 */
.L_x_19418:
        /* <DEDUP_REMOVED lines=12> */
[----:B----4-:R-:W-:Y:S05]  /*26d0*/  CALL.REL.NOINC `($__internal_315_$__cuda_sm3x_div_rn_noftz_f32_slowpath) ;  /* 0x0000000c00b47944 */ /* 0x010fea0003c00000 */
.L_x_19421:
[----:B------:R-:W-:Y:S05]  /*26e0*/  BSYNC.RECONVERGENT B4 ;  /* 0x0000000000047941 */ /* 0x000fea0003800200 */
.L_x_19420:
        /* <DEDUP_REMOVED lines=13> */
.L_x_19409:
[----:B0-----:R-:W-:Y:S05]  /*27c0*/  BSYNC.RECONVERGENT B3 ;  /* 0x0000000000037941 */ /* 0x001fea0003800200 */
.L_x_19408:
[----:B------:R-:W-:-:S13]  /*27d0*/  ISETP.GE.U32.AND P0, PT, R24, 0x600, PT ;  /* 0x000006001800780c */ /* 0x000fda0003f06070 */
[----:B------:R-:W-:Y:S05]  /*27e0*/  @!P0 BRA `(.L_x_19407) ;  /* 0x0000000800cc8947 */ /* 0x000fea0003800000 */
.L_x_19438:
[----:B0-----:R-:W0:Y:S01]  /*27f0*/  S2UR UR5, SR_CgaCtaId ;  /* 0x00000000000579c3 */ /* 0x001e220000008800 */
[----:B------:R-:W-:Y:S01]  /*2800*/  UMOV UR4, 0x400 ;  /* 0x0000040000047882 */ /* 0x000fe20000000000 */
[----:B---3--:R-:W3:Y:S01]  /*2810*/  MUFU.RCP R8, R9 ;  /* 0x0000000900087308 */ /* 0x008ee20000001000 */
[----:B------:R-:W-:Y:S01]  /*2820*/  UIADD3 UR4, UPT, UPT, UR4, 0xb0, URZ ;  /* 0x000000b004047890 */ /* 0x000fe2000fffe0ff */
[----:B------:R-:W-:Y:S01]  /*2830*/  BSSY.RECONVERGENT B3, `(.L_x_19422) ;  /* 0x000000f000037945 */ /* 0x000fe20003800200 */
[----:B---3--:R-:W-:-:S04]  /*2840*/  FFMA R11, -R9, R8, 1 ;  /* 0x3f800000090b7423 */ /* 0x008fc80000000108 */
[----:B------:R-:W-:Y:S01]  /*2850*/  FFMA R8, R8, R11, R8 ;  /* 0x0000000b08087223 */ /* 0x000fe20000000008 */
[----:B0-----:R-:W-:-:S06]  /*2860*/  ULEA UR4, UR5, UR4, 0x18 ;  /* 0x0000000405047291 */ /* 0x001fcc000f8ec0ff */
[----:B----4-:R-:W-:-:S05]  /*2870*/  LEA R22, R12, UR4, 0x2 ;  /* 0x000000040c167c11 */ /* 0x010fca000f8e10ff */
[----:B------:R-:W0:Y:S02]  /*2880*/  LDS R10, [R22] ;  /* 0x00000000160a7984 */ /* 0x000e240000000800 */
[----:B0-----:R-:W0:Y:S01]  /*2890*/  FCHK P0, R10, R9 ;  /* 0x000000090a007302 */ /* 0x001e220000000000 */
[----:B-1----:R-:W-:-:S04]  /*28a0*/  FFMA R16, R8, R10, RZ ;  /* 0x0000000a08107223 */ /* 0x002fc800000000ff */
[----:B------:R-:W-:-:S04]  /*28b0*/  FFMA R11, -R9, R16, R10 ;  /* 0x00000010090b7223 */ /* 0x000fc8000000010a */
[----:B------:R-:W-:Y:S01]  /*28c0*/  FFMA R16, R8, R11, R16 ;  /* 0x0000000b08107223 */ /* 0x000fe20000000010 */
[----:B0-----:R-:W-:Y:S06]  /*28d0*/  @!P0 BRA `(.L_x_19423) ;  /* 0x0000000000108947 */ /* 0x001fec0003800000 */
[----:B------:R-:W-:Y:S02]  /*28e0*/  MOV R8, R10 ;  /* 0x0000000a00087202 */ /* 0x000fe40000000f00 */
[----:B--2---:R-:W-:-:S07]  /*28f0*/  MOV R14, 0x2910 ;  /* 0x00002910000e7802 */ /* 0x004fce0000000f00 */
[----:B------:R-:W-:Y:S05]  /*2900*/  CALL.REL.NOINC `($__internal_315_$__cuda_sm3x_div_rn_noftz_f32_slowpath) ;  /* 0x0000000c00287944 */ /* 0x000fea0003c00000 */
[----:B------:R-:W-:-:S07]  /*2910*/  IMAD.MOV.U32 R16, RZ, RZ, R17 ;  /* 0x000000ffff107224 */ /* 0x000fce00078e0011 */
.L_x_19423:
[----:B------:R-:W-:Y:S05]  /*2920*/  BSYNC.RECONVERGENT B3 ;  /* 0x0000000000037941 */ /* 0x000fea0003800200 */
.L_x_19422:
[----:B------:R-:W-:Y:S01]  /*2930*/  IMAD R20, R5, 0x4, R22 ;  /* 0x0000000405147824 */ /* 0x000fe200078e0216 */
[----:B------:R-:W0:Y:S01]  /*2940*/  MUFU.RCP R8, R9 ;  /* 0x0000000900087308 */ /* 0x000e220000001000 */
[----:B------:R-:W-:Y:S03]  /*2950*/  BSSY.RECONVERGENT B3, `(.L_x_19424) ;  /* 0x000000c000037945 */ /* 0x000fe60003800200 */
[----:B--2---:R-:W1:Y:S01]  /*2960*/  LDS R14, [R20] ;  /* 0x00000000140e7984 */ /* 0x004e620000000800 */
        /* <DEDUP_REMOVED lines=9> */
[----:B------:R-:W-:Y:S05]  /*2a00*/  CALL.REL.NOINC `($__internal_315_$__cuda_sm3x_div_rn_noftz_f32_slowpath) ;  /* 0x0000000800e87944 */ /* 0x000fea0003c00000 */
.L_x_19425:
[----:B------:R-:W-:Y:S05]  /*2a10*/  BSYNC.RECONVERGENT B3 ;  /* 0x0000000000037941 */ /* 0x000fea0003800200 */
.L_x_19424:
        /* <DEDUP_REMOVED lines=28> */
[----:B------:R-:W-:Y:S05]  /*2be0*/  CALL.REL.NOINC `($__internal_315_$__cuda_sm3x_div_rn_noftz_f32_slowpath) ;  /* 0x0000000800707944 */ /* 0x000fea0003c00000 */
[----:B------:R-:W-:-:S07]  /*2bf0*/  IMAD.MOV.U32 R18, RZ, RZ, R17 ;  /* 0x000000ffff127224 */ /* 0x000fce00078e0011 */
.L_x_19427:
[----:B------:R-:W-:Y:S05]  /*2c00*/  BSYNC.RECONVERGENT B3 ;  /* 0x0000000000037941 */ /* 0x000fea0003800200 */
.L_x_19426:
        /* <DEDUP_REMOVED lines=12> */
[----:B------:R-:W-:Y:S05]  /*2cd0*/  CALL.REL.NOINC `($__internal_315_$__cuda_sm3x_div_rn_noftz_f32_slowpath) ;  /* 0x0000000800347944 */ /* 0x000fea0003c00000 */
[----:B------:R-:W-:-:S07]  /*2ce0*/  IMAD.MOV.U32 R19, RZ, RZ, R17 ;  /* 0x000000ffff137224 */ /* 0x000fce00078e0011 */
.L_x_19429:
[----:B------:R-:W-:Y:S05]  /*2cf0*/  BSYNC.RECONVERGENT B3 ;  /* 0x0000000000037941 */ /* 0x000fea0003800200 */
.L_x_19428:
        /* <DEDUP_REMOVED lines=24> */
[----:B------:R-:W-:Y:S05]  /*2e80*/  CALL.REL.NOINC `($__internal_315_$__cuda_sm3x_div_rn_noftz_f32_slowpath) ;  /* 0x0000000400c87944 */ /* 0x000fea0003c00000 */
[----:B------:R-:W-:-:S07]  /*2e90*/  MOV R16, R17 ;  /* 0x0000001100107202 */ /* 0x000fce0000000f00 */
.L_x_19431:
[----:B------:R-:W-:Y:S05]  /*2ea0*/  BSYNC.RECONVERGENT B3 ;  /* 0x0000000000037941 */ /* 0x000fea0003800200 */
.L_x_19430:
        /* <DEDUP_REMOVED lines=12> */
[----:B------:R-:W-:Y:S05]  /*2f70*/  CALL.REL.NOINC `($__internal_315_$__cuda_sm3x_div_rn_noftz_f32_slowpath) ;  /* 0x00000004008c7944 */ /* 0x000fea0003c00000 */
.L_x_19433:
[----:B------:R-:W-:Y:S05]  /*2f80*/  BSYNC.RECONVERGENT B3 ;  /* 0x0000000000037941 */ /* 0x000fea0003800200 */
.L_x_19432:
        /* <DEDUP_REMOVED lines=26> */
.L_x_19435:
[----:B------:R-:W-:Y:S05]  /*3130*/  BSYNC.RECONVERGENT B3 ;  /* 0x0000000000037941 */ /* 0x000fea0003800200 */
.L_x_19434:
        /* <DEDUP_REMOVED lines=13> */
[----:B------:R-:W-:-:S07]  /*3210*/  IMAD.MOV.U32 R19, RZ, RZ, R17 ;  /* 0x000000ffff137224 */ /* 0x000fce00078e0011 */
.L_x_19437:
[----:B------:R-:W-:Y:S05]  /*3220*/  BSYNC.RECONVERGENT B3 ;  /* 0x0000000000037941 */ /* 0x000fea0003800200 */
.L_x_19436:
        /* <DEDUP_REMOVED lines=15> */
.L_x_19407:
[----:B0-----:R-:W-:Y:S05]  /*3320*/  BSYNC.RECONVERGENT B0 ;  /* 0x0000000000007941 */ /* 0x001fea0003800200 */
.L_x_19406:
[----:B------:R-:W0:Y:S01]  /*3330*/  LDCU.64 UR4, c[0x0][0x3e8] ;  /* 0x00007d00ff0477ac */ /* 0x000e220008000a00 */
[----:B------:R-:W-:-:S05]  /*3340*/  IADD3 R7, P0, PT, R0, R7, RZ ;  /* 0x0000000700077210 */ /* 0x000fca0007f1e0ff */
[----:B------:R-:W-:Y:S01]  /*3350*/  IMAD.X R27, RZ, RZ, R27, P0 ;  /* 0x000000ffff1b7224 */ /* 0x000fe200000e061b */
[----:B0-----:R-:W-:-:S04]  /*3360*/  ISETP.GE.U32.AND P0, PT, R7, UR4, PT ;  /* 0x0000000407007c0c */ /* 0x001fc8000bf06070 */
[----:B------:R-:W-:-:S13]  /*3370*/  ISETP.GE.AND.EX P0, PT, R27, UR5, PT, P0 ;  /* 0x000000051b007c0c */ /* 0x000fda000bf06300 */
[----:B------:R-:W-:Y:S05]  /*3380*/  @!P0 BRA `(.L_x_19439) ;  /* 0xffffffcc00d88947 */ /* 0x000fea000383ffff */
[----:B------:R-:W-:Y:S05]  /*3390*/  EXIT ;  /* 0x000000000000794d */ /* 0x000fea0003800000 */
.L_x_19395:
[----:B------:R-:W-:Y:S02]  /*33a0*/  HFMA2 R12, -RZ, RZ, 0, 5.9604644775390625e-08 ;  /* 0x00000001ff0c7431 */ /* 0x000fe400000001ff */
[----:B------:R-:W-:Y:S02]  /*33b0*/  IMAD.MOV.U32 R13, RZ, RZ, R17 ;  /* 0x000000ffff0d7224 */ /* 0x000fe400078e0011 */
[----:B------:R-:W-:Y:S02]  /*33c0*/  IMAD.MOV.U32 R11, RZ, RZ, 0x1f ;  /* 0x0000001fff0b7424 */ /* 0x000fe400078e00ff */
[----:B------:R-:W-:-:S07]  /*33d0*/  IMAD.MOV.U32 R15, RZ, RZ, -0x1 ;  /* 0xffffffffff0f7424 */ /* 0x000fce00078e00ff */
[----:B0-----:R-:W-:Y:S05]  /*33e0*/  WARPSYNC.COLLECTIVE R15, `(.L_x_19440) ;  /* 0x000000000f087348 */ /* 0x001fea0003c00000 */
[----:B------:R1:W2:Y:S02]  /*33f0*/  SHFL.DOWN P6, R14, R13, R12, R11 ;  /* 0x0800000c0d0e7389 */ /* 0x0002a400000c000b */
[----:B012---:R-:W-:Y:S05]  /*3400*/  ENDCOLLECTIVE ;  /* 0x000000000000791b */ /* 0x007fea0003800000 */
.L_x_19440:
[----:B------:R-:W-:Y:S01]  /*3410*/  IMAD.MOV.U32 R12, RZ, RZ, 0x2 ;  /* 0x00000002ff0c7424 */ /* 0x000fe200078e00ff */
[----:B------:R-:W-:-:S04]  /*3420*/  @!P1 FMNMX R17, R14, R17, !PT ;  /* 0x000000110e119209 */ /* 0x000fc80007800000 */
[----:B------:R-:W-:-:S07]  /*3430*/  MOV R13, R17 ;  /* 0x00000011000d7202 */ /* 0x000fce0000000f00 */
[----:B------:R-:W-:Y:S05]  /*3440*/  WARPSYNC.COLLECTIVE R15, `(.L_x_19441) ;  /* 0x000000000f087348 */ /* 0x000fea0003c00000 */
[----:B------:R0:W1:Y:S02]  /*3450*/  SHFL.DOWN P6, R14, R13, R12, R11 ;  /* 0x0800000c0d0e7389 */ /* 0x00006400000c000b */
[----:B01----:R-:W-:Y:S05]  /*3460*/  ENDCOLLECTIVE ;  /* 0x000000000000791b */ /* 0x003fea0003800000 */
.L_x_19441:
[----:B------:R-:W-:Y:S01]  /*3470*/  HFMA2 R12, -RZ, RZ, 0, 2.384185791015625e-07 ;  /* 0x00000004ff0c7431 */ /* 0x000fe200000001ff */
[----:B------:R-:W-:-:S05]  /*3480*/  @!P2 FMNMX R17, R17, R14, !PT ;  /* 0x0000000e1111a209 */ /* 0x000fca0007800000 */
[----:B------:R-:W-:-:S07]  /*3490*/  IMAD.MOV.U32 R13, RZ, RZ, R17 ;  /* 0x000000ffff0d7224 */ /* 0x000fce00078e0011 */
[----:B------:R-:W-:Y:S05]  /*34a0*/  WARPSYNC.COLLECTIVE R15, `(.L_x_19442) ;  /* 0x000000000f087348 */ /* 0x000fea0003c00000 */
[----:B------:R0:W1:Y:S02]  /*34b0*/  SHFL.DOWN P6, R14, R13, R12, R11 ;  /* 0x0800000c0d0e7389 */ /* 0x00006400000c000b */
[----:B01----:R-:W-:Y:S05]  /*34c0*/  ENDCOLLECTIVE ;  /* 0x000000000000791b */ /* 0x003fea0003800000 */
.L_x_19442:
[----:B------:R-:W-:Y:S01]  /*34d0*/  IMAD.MOV.U32 R12, RZ, RZ, 0x8 ;  /* 0x00000008ff0c7424 */ /* 0x000fe200078e00ff */
[----:B------:R-:W-:-:S05]  /*34e0*/  @!P3 FMNMX R17, R17, R14, !PT ;  /* 0x0000000e1111b209 */ /* 0x000fca0007800000 */
[----:B------:R-:W-:-:S07]  /*34f0*/  IMAD.MOV.U32 R13, RZ, RZ, R17 ;  /* 0x000000ffff0d7224 */ /* 0x000fce00078e0011 */
[----:B------:R-:W-:Y:S05]  /*3500*/  WARPSYNC.COLLECTIVE R15, `(.L_x_19443) ;  /* 0x000000000f087348 */ /* 0x000fea0003c00000 */
[----:B------:R0:W1:Y:S02]  /*3510*/  SHFL.DOWN P6, R14, R13, R12, R11 ;  /* 0x0800000c0d0e7389 */ /* 0x00006400000c000b */
[----:B01----:R-:W-:Y:S05]  /*3520*/  ENDCOLLECTIVE ;  /* 0x000000000000791b */ /* 0x003fea0003800000 */
.L_x_19443:
[----:B------:R-:W-:Y:S01]  /*3530*/  IMAD.MOV.U32 R12, RZ, RZ, 0x10 ;  /* 0x00000010ff0c7424 */ /* 0x000fe200078e00ff */
[----:B------:R-:W-:-:S04]  /*3540*/  FMNMX R9, R17, R14, !PT ;  /* 0x0000000e11097209 */ /* 0x000fc80007800000 */
[----:B------:R-:W-:-:S04]  /*3550*/  FSEL R8, R17, R9, P4 ;  /* 0x0000000911087208 */ /* 0x000fc80002000000 */
[----:B------:R-:W-:-:S07]  /*3560*/  MOV R13, R8 ;  /* 0x00000008000d7202 */ /* 0x000fce0000000f00 */
[----:B------:R-:W-:Y:S05]  /*3570*/  WARPSYNC.COLLECTIVE R15, `(.L_x_19444) ;  /* 0x000000000f087348 */ /* 0x000fea0003c00000 */
[----:B------:R0:W1:Y:S02]  /*3580*/  SHFL.DOWN P6, R14, R13, R12, R11 ;  /* 0x0800000c0d0e7389 */ /* 0x00006400000c000b */
[----:B01----:R-:W-:Y:S05]  /*3590*/  ENDCOLLECTIVE ;  /* 0x000000000000791b */ /* 0x003fea0003800000 */
.L_x_19444:
[----:B------:R-:W-:Y:S05]  /*35a0*/  BRA `(.L_x_19445) ;  /* 0xffffffd800f87947 */ /* 0x000fea000383ffff */
        .weak           $__internal_315_$__cuda_sm3x_div_rn_noftz_f32_slowpath
        .type           $__internal_315_$__cuda_sm3x_div_rn_noftz_f32_slowpath,@function
        .size           $__internal_315_$__cuda_sm3x_div_rn_noftz_f32_slowpath,(.L_x_37692 - $__internal_315_$__cuda_sm3x_div_rn_noftz_f32_slowpath)
$__internal_315_$__cuda_sm3x_div_rn_noftz_f32_slowpath:
        /* <DEDUP_REMOVED lines=35> */
.L_x_19447:
        /* <DEDUP_REMOVED lines=51> */
.L_x_19454:
[----:B------:R-:W-:-:S04]  /*3b10*/  LOP3.LUT R8, R8, 0x80000000, RZ, 0xc0, !PT ;  /* 0x8000000008087812 */ /* 0x000fc800078ec0ff */
[----:B------:R-:W-:Y:S01]  /*3b20*/  LOP3.LUT R8, R8, 0x7f800000, RZ, 0xfc, !PT ;  /* 0x7f80000008087812 */ /* 0x000fe200078efcff */
[----:B------:R-:W-:Y:S06]  /*3b30*/  BRA `(.L_x_19455) ;  /* 0x0000000000047947 */ /* 0x000fec0003800000 */
.L_x_19453:
[----:B------:R-:W-:-:S07]  /*3b40*/  IMAD R8, R30, 0x800000, R8 ;  /* 0x008000001e087824 */ /* 0x000fce00078e0208 */
.L_x_19455:
[----:B------:R-:W-:Y:S05]  /*3b50*/  BSYNC.RECONVERGENT B2 ;  /* 0x0000000000027941 */ /* 0x000fea0003800200 */
.L_x_19452:
[----:B------:R-:W-:Y:S05]  /*3b60*/  BRA `(.L_x_19456) ;  /* 0x0000000000207947 */ /* 0x000fea0003800000 */
.L_x_19451:
[----:B------:R-:W-:-:S04]  /*3b70*/  LOP3.LUT R8, R21, 0x80000000, R8, 0x48, !PT ;  /* 0x8000000015087812 */ /* 0x000fc800078e4808 */
[----:B------:R-:W-:Y:S01]  /*3b80*/  LOP3.LUT R8, R8, 0x7f800000, RZ, 0xfc, !PT ;  /* 0x7f80000008087812 */ /* 0x000fe200078efcff */
[----:B------:R-:W-:Y:S06]  /*3b90*/  BRA `(.L_x_19456) ;  /* 0x0000000000147947 */ /* 0x000fec0003800000 */
.L_x_19450:
[----:B------:R-:W-:Y:S01]  /*3ba0*/  LOP3.LUT R8, R21, 0x80000000, R8, 0x48, !PT ;  /* 0x8000000015087812 */ /* 0x000fe200078e4808 */
[----:B------:R-:W-:Y:S06]  /*3bb0*/  BRA `(.L_x_19456) ;  /* 0x00000000000c7947 */ /* 0x000fec0003800000 */
.L_x_19449:
[----:B------:R-:W0:Y:S01]  /*3bc0*/  MUFU.RSQ R8, -QNAN ;  /* 0xffc0000000087908 */ /* 0x000e220000001400 */
[----:B------:R-:W-:Y:S05]  /*3bd0*/  BRA `(.L_x_19456) ;  /* 0x0000000000047947 */ /* 0x000fea0003800000 */
.L_x_19448:
[----:B------:R-:W-:-:S07]  /*3be0*/  FADD.FTZ R8, R8, R9 ;  /* 0x0000000908087221 */ /* 0x000fce0000010000 */
.L_x_19456:
[----:B------:R-:W-:Y:S05]  /*3bf0*/  BSYNC.RECONVERGENT B1 ;  /* 0x0000000000017941 */ /* 0x000fea0003800200 */
.L_x_19446:
[----:B------:R-:W-:Y:S01]  /*3c00*/  IMAD.MOV.U32 R15, RZ, RZ, 0x0 ;  /* 0x00000000ff0f7424 */ /* 0x000fe200078e00ff */
[----:B0-----:R-:W-:-:S03]  /*3c10*/  MOV R17, R8 ;  /* 0x0000000800117202 */ /* 0x001fc60000000f00 */
[----:B------:R-:W-:Y:S05]  /*3c20*/  RET.REL.NODEC R14 `(_Z20SoftmaxBlockSMemImplI22BroadcastScaleMaskLoadIffbLm2EiE11DirectStoreIffEfLi2ELi512EL9Algorithm0EEvT_T0_ll) ;  /* 0xffffffc00ef47950 */ /* 0x000fea0003c3ffff */
.L_x_19457:
        /* <DEDUP_REMOVED lines=13> */
.L_x_37692:


//--------------------- .text._Z20SoftmaxBlockSMemImplI22BroadcastScaleMaskLoadIffbLm2EiE11DirectStoreIffEfLi2ELi1024EL9Algorithm0EEvT_T0_ll --------------------------
	.section	.text._Z20SoftmaxBlockSMemImplI22BroadcastScaleMaskLoadIffbLm2EiE11DirectStoreIffEfLi2ELi1024EL9Algorithm0EEvT_T0_ll,"ax",@progbits
	.align	128
        .global         _Z20SoftmaxBlockSMemImplI22BroadcastScaleMaskLoadIffbLm2EiE11DirectStoreIffEfLi2ELi1024EL9Algorithm0EEvT_T0_ll
        .type           _Z20SoftmaxBlockSMemImplI22BroadcastScaleMaskLoadIffbLm2EiE11DirectStoreIffEfLi2ELi1024EL9Algorithm0EEvT_T0_ll,@function
        .size           _Z20SoftmaxBlockSMemImplI22BroadcastScaleMaskLoadIffbLm2EiE11DirectStoreIffEfLi2ELi1024EL9Algorithm0EEvT_T0_ll,(.L_x_37693 - _Z20SoftmaxBlockSMemImplI22BroadcastScaleMaskLoadIffbLm2EiE11DirectStoreIffEfLi2ELi1024EL9Algorithm0EEvT_T0_ll)
        .other          _Z20SoftmaxBlockSMemImplI22BroadcastScaleMaskLoadIffbLm2EiE11DirectStoreIffEfLi2ELi1024EL9Algorithm0EEvT_T0_ll,@"STO_CUDA_ENTRY STV_DEFAULT"
_Z20SoftmaxBlockSMemImplI22BroadcastScaleMaskLoadIffbLm2EiE11DirectStoreIffEfLi2ELi1024EL9Algorithm0EEvT_T0_ll:
.text._Z20SoftmaxBlockSMemImplI22BroadcastScaleMaskLoadIffbLm2EiE11DirectStoreIffEfLi2ELi1024EL9Algorithm0EEvT_T0_ll:
        /* <DEDUP_REMOVED lines=22> */
.L_x_19458:
        /* <DEDUP_REMOVED lines=19> */
[C---:B------:R-:W-:Y:S02]  /*0290*/  LOP3.LUT R29, R0.reuse, 0x400, RZ, 0xfc, !PT ;  /* 0x00000400001d7812 */ /* 0x040fe400078efcff */
[----:B------:R-:W-:Y:S02]  /*02a0*/  SHF.R.U64 R3, R3, 0x1, R4 ;  /* 0x0000000103037819 */ /* 0x000fe40000001204 */
[C---:B------:R-:W-:Y:S02]  /*02b0*/  IADD3 R2, P0, PT, R31.reuse, R8, RZ ;  /* 0x000000081f027210 */ /* 0x040fe40007f1e0ff */
[----:B------:R-:W-:Y:S01]  /*02c0*/  LEA R30, R0, UR4, 0x2 ;  /* 0x00000004001e7c11 */ /* 0x000fe2000f8e10ff */
[----:B------:R-:W-:Y:S01]  /*02d0*/  IMAD.IADD R31, R31, 0x1, R3 ;  /* 0x000000011f1f7824 */ /* 0x000fe200078e0203 */
[----:B---3--:R-:W-:-:S09]  /*02e0*/  IADD3.X R4, PT, PT, R9, -0x1, RZ, P0, !PT ;  /* 0xffffffff09047810 */ /* 0x008fd200007fe4ff */
.L_x_19508:
        /* <DEDUP_REMOVED lines=8> */
[----:B------:R-:W-:Y:S01]  /*0370*/  IMAD.MOV.U32 R17, RZ, RZ, -0x800000 ;  /* 0xff800000ff117424 */ /* 0x000fe200078e00ff */
[----:B------:R-:W-:Y:S01]  /*0380*/  MOV R10, R0 ;  /* 0x00000000000a7202 */ /* 0x000fe20000000f00 */
[----:B-1----:R-:W-:-:S08]  /*0390*/  IMAD R11, R5, UR4, RZ ;  /* 0x00000004050b7c24 */ /* 0x002fd0000f8e02ff */
[----:B------:R-:W-:Y:S05]  /*03a0*/  @P0 BRA `(.L_x_19462) ;  /* 0x0000000400140947 */ /* 0x000fea0003800000 */
[----:B------:R-:W1:Y:S01]  /*03b0*/  LDC R15, c[0x0][0x3a8] ;  /* 0x0000ea00ff0f7b82 */ /* 0x000e620000000800 */
[----:B------:R-:W-:Y:S01]  /*03c0*/  IMAD R10, R0, 0x2, R11 ;  /* 0x00000002000a7824 */ /* 0x000fe200078e020b */
[----:B------:R-:W2:Y:S06]  /*03d0*/  LDCU.64 UR4, c[0x0][0x3b8] ;  /* 0x00007700ff0477ac */ /* 0x000eac0008000a00 */
[----:B------:R-:W3:Y:S01]  /*03e0*/  LDC.64 R18, c[0x0][0x390] ;  /* 0x0000e400ff127b82 */ /* 0x000ee20000000a00 */
[----:B-1----:R-:W-:-:S04]  /*03f0*/  IABS R13, R15 ;  /* 0x0000000f000d7213 */ /* 0x002fc80000000000 */
[----:B------:R-:W1:Y:S08]  /*0400*/  I2F.RP R12, R13 ;  /* 0x0000000d000c7306 */ /* 0x000e700000209400 */
[----:B-1----:R-:W1:Y:S02]  /*0410*/  MUFU.RCP R12, R12 ;  /* 0x0000000c000c7308 */ /* 0x002e640000001000 */
[----:B-1----:R-:W-:-:S06]  /*0420*/  VIADD R8, R12, 0xffffffe ;  /* 0x0ffffffe0c087836 */ /* 0x002fcc0000000000 */
[----:B------:R1:W4:Y:S02]  /*0430*/  F2I.FTZ.U32.TRUNC.NTZ R9, R8 ;  /* 0x0000000800097305 */ /* 0x000324000021f000 */
[----:B-1----:R-:W-:Y:S02]  /*0440*/  HFMA2 R8, -RZ, RZ, 0, 0 ;  /* 0x00000000ff087431 */ /* 0x002fe400000001ff */
        /* <DEDUP_REMOVED lines=18> */
[----:B------:R-:W-:Y:S01]  /*0570*/  ISETP.NE.AND.EX P0, PT, R17, RZ, PT, P0 ;  /* 0x000000ff1100720c */ /* 0x000fe20003f05300 */
[----:B------:R-:W1:Y:S02]  /*0580*/  LDC.64 R8, c[0x0][0x388] ;  /* 0x0000e200ff087b82 */ /* 0x000e640000000a00 */
[----:B------:R-:W-:Y:S01]  /*0590*/  @!P3 IMAD.MOV R12, RZ, RZ, -R12 ;  /* 0x000000ffff0cb224 */ /* 0x000fe200078e0a0c */
[----:B------:R-:W-:Y:S02]  /*05a0*/  @!P1 LOP3.LUT R12, RZ, R15, RZ, 0x33, !PT ;  /* 0x0000000fff0c9212 */ /* 0x000fe400078e33ff */
[----:B---3--:R-:W-:-:S03]  /*05b0*/  ISETP.NE.U32.AND P1, PT, R18, 0x1, PT ;  /* 0x000000011200780c */ /* 0x008fc60003f25070 */
[----:B------:R-:W-:Y:S01]  /*05c0*/  IMAD.MOV R13, RZ, RZ, -R12 ;  /* 0x000000ffff0d7224 */ /* 0x000fe200078e0a0c */
        /* <DEDUP_REMOVED lines=26> */
[----:B------:R-:W-:Y:S02]  /*0770*/  ISETP.NE.AND P0, PT, R8, RZ, PT ;  /* 0x000000ff0800720c */ /* 0x000fe40003f05270 */
[----:B0-----:R-:W-:Y:S01]  /*0780*/  MOV R8, UR5 ;  /* 0x0000000500087c02 */ /* 0x001fe20008000f00 */
[----:B--2---:R-:W-:Y:S01]  /*0790*/  FMUL R9, R10, UR4 ;  /* 0x000000040a097c20 */ /* 0x004fe20008400000 */
[----:B------:R-:W-:-:S09]  /*07a0*/  IMAD.MOV.U32 R10, RZ, RZ, R29 ;  /* 0x000000ffff0a7224 */ /* 0x000fd200078e001d */
[----:B------:R-:W0:Y:S01]  /*07b0*/  @!P0 LDC R9, c[0x0][0x3d0] ;  /* 0x0000f400ff098b82 */ /* 0x000e220000000800 */
[----:B---3--:R-:W-:Y:S01]  /*07c0*/  @P1 FMUL R8, R14, UR4 ;  /* 0x000000040e081c20 */ /* 0x008fe20008400000 */
[----:B0-----:R1:W-:Y:S04]  /*07d0*/  STS [R30], R9 ;  /* 0x000000091e007388 */ /* 0x0013e80000000800 */
[----:B------:R-:W-:Y:S01]  /*07e0*/  FMNMX3 R17, R9, -INF , R8, !PT ;  /* 0xff80000009117876 */ /* 0x000fe20007800008 */
[----:B------:R1:W-:Y:S06]  /*07f0*/  STS [R15], R8 ;  /* 0x000000080f007388 */ /* 0x0003ec0000000800 */
.L_x_19462:
[----:B------:R-:W-:Y:S05]  /*0800*/  BSYNC.RECONVERGENT B1 ;  /* 0x0000000000017941 */ /* 0x000fea0003800200 */
.L_x_19461:
        /* <DEDUP_REMOVED lines=10> */
[----:B------:R-:W-:Y:S01]  /*08b0*/  ISETP.NE.AND.EX P1, PT, R9, RZ, PT, P1 ;  /* 0x000000ff0900720c */ /* 0x000fe20003f25310 */
[----:B--2---:R-:W-:-:S04]  /*08c0*/  VIADD R18, R13, 0xffffffe ;  /* 0x0ffffffe0d127836 */ /* 0x004fc80000000000 */
[----:B------:R1:W2:Y:S02]  /*08d0*/  F2I.FTZ.U32.TRUNC.NTZ R19, R18 ;  /* 0x0000001200137305 */ /* 0x0002a4000021f000 */
[----:B-1----:R-:W-:Y:S01]  /*08e0*/  IMAD.MOV.U32 R18, RZ, RZ, RZ ;  /* 0x000000ffff127224 */ /* 0x002fe200078e00ff */
[----:B--2---:R-:W-:-:S05]  /*08f0*/  IADD3 R21, PT, PT, RZ, -R19, RZ ;  /* 0x80000013ff157210 */ /* 0x004fca0007ffe0ff */
[----:B------:R-:W-:-:S04]  /*0900*/  IMAD R13, R21, R12, RZ ;  /* 0x0000000c150d7224 */ /* 0x000fc800078e02ff */
[----:B------:R-:W-:-:S07]  /*0910*/  IMAD.HI.U32 R13, R19, R13, R18 ;  /* 0x0000000d130d7227 */ /* 0x000fce00078e0012 */
.L_x_19463:
[----:B----4-:R-:W1:Y:S01]  /*0920*/  LDC R16, c[0x0][0x3a8] ;  /* 0x0000ea00ff107b82 */ /* 0x010e620000000800 */
[----:B------:R-:W-:Y:S01]  /*0930*/  IMAD R15, R10, 0x2, R11 ;  /* 0x000000020a0f7824 */ /* 0x000fe200078e020b */
[----:B------:R-:W2:Y:S01]  /*0940*/  LDCU.64 UR4, c[0x0][0x3b8] ;  /* 0x00007700ff0477ac */ /* 0x000ea20008000a00 */
[----:B0-----:R-:W-:Y:S02]  /*0950*/  R2UR UR6, R32 ;  /* 0x00000000200672ca */ /* 0x001fe400000e0000 */
[----:B------:R-:W-:Y:S01]  /*0960*/  VIADD R14, R15, 0x800 ;  /* 0x000008000f0e7836 */ /* 0x000fe20000000000 */
[----:B------:R-:W-:Y:S02]  /*0970*/  IABS R8, R15 ;  /* 0x0000000f00087213 */ /* 0x000fe40000000000 */
[----:B------:R-:W-:-:S03]  /*0980*/  R2UR UR7, R33 ;  /* 0x00000000210772ca */ /* 0x000fc600000e0000 */
[----:B------:R-:W-:-:S05]  /*0990*/  IMAD.HI.U32 R18, R13, R8, RZ ;  /* 0x000000080d127227 */ /* 0x000fca00078e00ff */
[----:B------:R-:W-:Y:S02]  /*09a0*/  IADD3 R19, PT, PT, -R18, RZ, RZ ;  /* 0x000000ff12137210 */ /* 0x000fe40007ffe1ff */
[----:B-1----:R-:W-:-:S04]  /*09b0*/  IABS R22, R16 ;  /* 0x0000001000167213 */ /* 0x002fc80000000000 */
[----:B------:R-:W0:Y:S01]  /*09c0*/  I2F.RP R20, R22 ;  /* 0x0000001600147306 */ /* 0x000e220000209400 */
[----:B------:R-:W-:Y:S02]  /*09d0*/  IMAD R19, R22, R19, R8 ;  /* 0x0000001316137224 */ /* 0x000fe400078e0208 */
[----:B------:R-:W-:-:S03]  /*09e0*/  IMAD.MOV.U32 R8, RZ, RZ, RZ ;  /* 0x000000ffff087224 */ /* 0x000fc600078e00ff */
[----:B------:R-:W-:Y:S02]  /*09f0*/  ISETP.GT.U32.AND P6, PT, R12, R19, PT ;  /* 0x000000130c00720c */ /* 0x000fe40003fc4070 */
[----:B0-----:R-:W0:Y:S11]  /*0a00*/  MUFU.RCP R20, R20 ;  /* 0x0000001400147308 */ /* 0x001e360000001000 */
[----:B------:R-:W-:-:S02]  /*0a10*/  @!P6 IADD3 R19, PT, PT, R19, -R22, RZ ;  /* 0x800000161313e210 */ /* 0x000fc40007ffe0ff */
[----:B------:R-:W-:Y:S02]  /*0a20*/  @!P6 IADD3 R18, PT, PT, R18, 0x1, RZ ;  /* 0x000000011212e810 */ /* 0x000fe40007ffe0ff */
[----:B------:R-:W-:Y:S01]  /*0a30*/  ISETP.GE.U32.AND P2, PT, R19, R12, PT ;  /* 0x0000000c1300720c */ /* 0x000fe20003f46070 */
[----:B------:R-:W-:Y:S01]  /*0a40*/  IMAD.MOV.U32 R12, RZ, RZ, R22 ;  /* 0x000000ffff0c7224 */ /* 0x000fe200078e0016 */
[----:B------:R-:W-:-:S04]  /*0a50*/  LOP3.LUT R19, R15, R16, RZ, 0x3c, !PT ;  /* 0x000000100f137212 */ /* 0x000fc800078e3cff */
[----:B------:R-:W-:Y:S01]  /*0a60*/  ISETP.GE.AND P5, PT, R19, RZ, PT ;  /* 0x000000ff1300720c */ /* 0x000fe20003fa6270 */
[----:B0-----:R-:W-:Y:S01]  /*0a70*/  VIADD R9, R20, 0xffffffe ;  /* 0x0ffffffe14097836 */ /* 0x001fe20000000000 */
[----:B------:R-:W-:-:S05]  /*0a80*/  IABS R20, R14 ;  /* 0x0000000e00147213 */ /* 0x000fca0000000000 */
[----:B------:R-:W-:Y:S01]  /*0a90*/  @P2 VIADD R18, R18, 0x1 ;  /* 0x0000000112122836 */ /* 0x000fe20000000000 */
[----:B------:R-:W-:Y:S01]  /*0aa0*/  ISETP.NE.AND P2, PT, R16, RZ, PT ;  /* 0x000000ff1000720c */ /* 0x000fe20003f45270 */
[----:B------:R-:W0:Y:S04]  /*0ab0*/  F2I.FTZ.U32.TRUNC.NTZ R9, R9 ;  /* 0x0000000900097305 */ /* 0x000e28000021f000 */
[----:B------:R-:W-:Y:S01]  /*0ac0*/  @!P5 IADD3 R18, PT, PT, -R18, RZ, RZ ;  /* 0x000000ff1212d210 */ /* 0x000fe20007ffe1ff */
[----:B0-----:R-:W-:-:S04]  /*0ad0*/  IMAD.MOV R13, RZ, RZ, -R9 ;  /* 0x000000ffff0d7224 */ /* 0x001fc800078e0a09 */
[----:B------:R-:W-:-:S04]  /*0ae0*/  IMAD R13, R13, R22, RZ ;  /* 0x000000160d0d7224 */ /* 0x000fc800078e02ff */
        /* <DEDUP_REMOVED lines=10> */
[----:B------:R-:W-:-:S04]  /*0b90*/  LOP3.LUT R9, RZ, R16, RZ, 0x33, !PT ;  /* 0x00000010ff097212 */ /* 0x000fc800078e33ff */
[----:B------:R-:W-:Y:S01]  /*0ba0*/  SEL R18, R9, R18, !P2 ;  /* 0x0000001209127207 */ /* 0x000fe20005000000 */
[----:B------:R-:W-:-:S04]  /*0bb0*/  @P4 VIADD R8, R8, 0x1 ;  /* 0x0000000108084836 */ /* 0x000fc80000000000 */
        /* <DEDUP_REMOVED lines=8> */
[----:B------:R-:W-:Y:S01]  /*0c40*/  IMAD.MOV R21, RZ, RZ, -R20 ;  /* 0x000000ffff157224 */ /* 0x000fe200078e0a14 */
[----:B------:R-:W-:Y:S02]  /*0c50*/  SEL R20, R20, RZ, P0 ;  /* 0x000000ff14147207 */ /* 0x000fe40000000000 */
        /* <DEDUP_REMOVED lines=47> */
[C---:B------:R-:W-:Y:S02]  /*0f50*/  LEA R16, R10.reuse, UR4, 0x2 ;  /* 0x000000040a107c11 */ /* 0x040fe4000f8e10ff */
[----:B-1----:R-:W-:Y:S02]  /*0f60*/  MOV R14, UR6 ;  /* 0x00000006000e7c02 */ /* 0x002fe40008000f00 */
[----:B------:R-:W-:Y:S01]  /*0f70*/  FSEL R15, R15, R8, P2 ;  /* 0x000000080f0f7208 */ /* 0x000fe20001000000 */
[----:B------:R-:W-:Y:S02]  /*0f80*/  IMAD R18, R3, 0x4, R16 ;  /* 0x0000000403127824 */ /* 0x000fe400078e0210 */
[----:B------:R-:W-:Y:S02]  /*0f90*/  IMAD.U32 R19, RZ, RZ, UR6 ;  /* 0x00000006ff137e24 */ /* 0x000fe4000f8e00ff */
[----:B------:R4:W-:Y:S01]  /*0fa0*/  STS [R16], R15 ;  /* 0x0000000f10007388 */ /* 0x0009e20000000800 */
[----:B------:R-:W-:-:S05]  /*0fb0*/  VIADD R10, R10, 0x800 ;  /* 0x000008000a0a7836 */ /* 0x000fca0000000000 */
        /* <DEDUP_REMOVED lines=10> */
.L_x_19460:
[----:B------:R-:W-:Y:S05]  /*1060*/  BSYNC.RECONVERGENT B0 ;  /* 0x0000000000007941 */ /* 0x000fea0003800200 */
.L_x_19459:
        /* <DEDUP_REMOVED lines=18> */
.L_x_19514:
[----:B------:R-:W-:Y:S02]  /*1190*/  MOV R12, R8 ;  /* 0x00000008000c7202 */ /* 0x000fe40000000f00 */
        /* <DEDUP_REMOVED lines=12> */
.L_x_19465:
        /* <DEDUP_REMOVED lines=8> */
[----:B------:R-:W4:Y:S04]  /*12e0*/  LDS.128 R16, [UR4+0x20] ;  /* 0x00002004ff107984 */ /* 0x000f280008000c00 */
[----:B------:R-:W5:Y:S04]  /*12f0*/  LDS.128 R24, [UR4+0x30] ;  /* 0x00003004ff187984 */ /* 0x000f680008000c00 */
[----:B-1-3--:R-:W1:Y:S04]  /*1300*/  LDS.128 R8, [UR4+0x40] ;  /* 0x00004004ff087984 */ /* 0x00ae680008000c00 */
[----:B------:R-:W3:Y:S01]  /*1310*/  LDS.128 R20, [UR4+0x50] ;  /* 0x00005004ff147984 */ /* 0x000ee20008000c00 */
[----:B----4-:R-:W-:-:S03]  /*1320*/  FMNMX3 R17, R12, R17, R18, !PT ;  /* 0x000000110c117276 */ /* 0x010fc60007800012 */
[----:B--2---:R-:W2:Y:S01]  /*1330*/  LDS.128 R12, [UR4+0x60] ;  /* 0x00006004ff0c7984 */ /* 0x004ea20008000c00 */
[----:B-----5:R-:W-:-:S04]  /*1340*/  FMNMX3 R17, R17, R19, R24, !PT ;  /* 0x0000001311117276 */ /* 0x020fc80007800018 */
[----:B------:R-:W-:Y:S02]  /*1350*/  FMNMX3 R25, R17, R25, R26, !PT ;  /* 0x0000001911197276 */ /* 0x000fe4000780001a */
[----:B------:R-:W4:Y:S02]  /*1360*/  LDS.128 R16, [UR4+0x70] ;  /* 0x00007004ff107984 */ /* 0x000f240008000c00 */
[----:B-1----:R-:W-:Y:S02]  /*1370*/  FMNMX3 R8, R25, R27, R8, !PT ;  /* 0x0000001b19087276 */ /* 0x002fe40007800008 */
[----:B------:R-:W1:Y:S02]  /*1380*/  LDS.128 R24, [UR4+0x80] ;  /* 0x00008004ff187984 */ /* 0x000e640008000c00 */
[----:B------:R-:W-:-:S04]  /*1390*/  FMNMX3 R8, R8, R9, R10, !PT ;  /* 0x0000000908087276 */ /* 0x000fc8000780000a */
[----:B---3--:R-:W-:Y:S02]  /*13a0*/  FMNMX3 R20, R8, R11, R20, !PT ;  /* 0x0000000b08147276 */ /* 0x008fe40007800014 */
[----:B------:R-:W3:Y:S02]  /*13b0*/  LDS.128 R8, [UR4+0x90] ;  /* 0x00009004ff087984 */ /* 0x000ee40008000c00 */
[----:B------:R-:W-:-:S04]  /*13c0*/  FMNMX3 R20, R20, R21, R22, !PT ;  /* 0x0000001514147276 */ /* 0x000fc80007800016 */
[----:B--2---:R-:W-:-:S04]  /*13d0*/  FMNMX3 R12, R20, R23, R12, !PT ;  /* 0x00000017140c7276 */ /* 0x004fc8000780000c */
[----:B------:R-:W-:-:S04]  /*13e0*/  FMNMX3 R12, R12, R13, R14, !PT ;  /* 0x0000000d0c0c7276 */ /* 0x000fc8000780000e */
[----:B----4-:R-:W-:-:S04]  /*13f0*/  FMNMX3 R12, R12, R15, R16, !PT ;  /* 0x0000000f0c0c7276 */ /* 0x010fc80007800010 */
[----:B------:R-:W-:-:S04]  /*1400*/  FMNMX3 R12, R12, R17, R18, !PT ;  /* 0x000000110c0c7276 */ /* 0x000fc80007800012 */
[----:B-1----:R-:W-:-:S04]  /*1410*/  FMNMX3 R12, R12, R19, R24, !PT ;  /* 0x000000130c0c7276 */ /* 0x002fc80007800018 */
[----:B------:R-:W-:-:S04]  /*1420*/  FMNMX3 R12, R12, R25, R26, !PT ;  /* 0x000000190c0c7276 */ /* 0x000fc8000780001a */
[----:B---3--:R-:W-:-:S04]  /*1430*/  FMNMX3 R8, R12, R27, R8, !PT ;  /* 0x0000001b0c087276 */ /* 0x008fc80007800008 */
[----:B------:R-:W-:-:S04]  /*1440*/  FMNMX3 R8, R8, R9, R10, !PT ;  /* 0x0000000908087276 */ /* 0x000fc8000780000a */
[----:B------:R-:W-:-:S05]  /*1450*/  FMNMX R8, R8, R11, !PT ;  /* 0x0000000b08087209 */ /* 0x000fca0007800000 */
[----:B------:R4:W-:Y:S02]  /*1460*/  STS [UR4+0xa4], R8 ;  /* 0x0000a408ff007988 */ /* 0x0009e40008000804 */
.L_x_19467:
[----:B------:R-:W-:Y:S05]  /*1470*/  BSYNC.RECONVERGENT B0 ;  /* 0x0000000000007941 */ /* 0x000fea0003800200 */
.L_x_19466:
[----:B------:R-:W5:Y:S01]  /*1480*/  LDCU.64 UR4, c[0x0][0x3f0] ;  /* 0x00007e00ff0477ac */ /* 0x000f620008000a00 */
[----:B-1--4-:R-:W1:Y:S01]  /*1490*/  S2R R8, SR_CgaCtaId ;  /* 0x0000000000087919 */ /* 0x012e620000008800 */
        /* <DEDUP_REMOVED lines=25> */
[----:B------:R-:W-:-:S03]  /*1630*/  IMAD.SHL.U32 R12, R12, 0x800000, RZ ;  /* 0x008000000c0c7824 */ /* 0x000fc600078e00ff */
[----:B------:R-:W-:-:S04]  /*1640*/  FFMA R14, R11, 1.4426950216293334961, -R14 ;  /* 0x3fb8aa3b0b0e7823 */ /* 0x000fc8000000080e */
[----:B------:R-:W-:-:S04]  /*1650*/  FFMA R14, R11, 1.925963033500011079e-08, R14 ;  /* 0x32a570600b0e7823 */ /* 0x000fc8000000000e */
[----:B------:R-:W1:Y:S02]  /*1660*/  MUFU.EX2 R11, R14 ;  /* 0x0000000e000b7308 */ /* 0x000e640000000800 */
[----:B-1----:R-:W-:Y:S01]  /*1670*/  FMUL R13, R12, R11 ;  /* 0x0000000b0c0d7220 */ /* 0x002fe20000400000 */
[----:B------:R-:W-:-:S03]  /*1680*/  MOV R12, R29 ;  /* 0x0000001d000c7202 */ /* 0x000fc60000000f00 */
        /* <DEDUP_REMOVED lines=31> */
[----:B------:R1:W-:Y:S06]  /*1880*/  STS [R30+0x2000], R13 ;  /* 0x0020000d1e007388 */ /* 0x0003ec0000000800 */
.L_x_19471:
[----:B------:R-:W-:Y:S05]  /*1890*/  BSYNC.RECONVERGENT B1 ;  /* 0x0000000000017941 */ /* 0x000fea0003800200 */
.L_x_19470:
[----:B------:R-:W-:-:S04]  /*18a0*/  ISETP.GE.U32.AND P0, PT, R2, 0xc00, PT ;  /* 0x00000c000200780c */ /* 0x000fc80003f06070 */
[----:B------:R-:W-:-:S13]  /*18b0*/  ISETP.GE.U32.AND.EX P0, PT, R4, RZ, PT, P0 ;  /* 0x000000ff0400720c */ /* 0x000fda0003f06100 */
[----:B------:R-:W-:Y:S05]  /*18c0*/  @!P0 BRA `(.L_x_19469) ;  /* 0x0000000000e48947 */ /* 0x000fea0003800000 */
[----:B-1--4-:R-:W-:-:S05]  /*18d0*/  VIADD R13, R9, 0x150 ;  /* 0x00000150090d7836 */ /* 0x012fca0000000000 */
[----:B------:R-:W-:-:S07]  /*18e0*/  LEA R13, R8, R13, 0x18 ;  /* 0x0000000d080d7211 */ /* 0x000fce00078ec0ff */
.L_x_19472:
[C---:B-12---:R-:W-:Y:S01]  /*18f0*/  LEA R14, R12.reuse, R13, 0x2 ;  /* 0x0000000d0c0e7211 */ /* 0x046fe200078e10ff */
[----:B------:R-:W-:Y:S02]  /*1900*/  IMAD.MOV.U32 R26, RZ, RZ, 0x3bbb989d ;  /* 0x3bbb989dff1a7424 */ /* 0x000fe400078e00ff */
[----:B------:R-:W-:Y:S02]  /*1910*/  IMAD.MOV.U32 R25, RZ, RZ, 0x437c0000 ;  /* 0x437c0000ff197424 */ /* 0x000fe400078e00ff */
[----:B------:R-:W3:Y:S01]  /*1920*/  LDS R15, [R14] ;  /* 0x000000000e0f7984 */ /* 0x000ee20000000800 */
[----:B------:R-:W-:-:S03]  /*1930*/  VIADD R12, R12, 0x1000 ;  /* 0x000010000c0c7836 */ /* 0x000fc60000000000 */
[----:B------:R-:W1:Y:S02]  /*1940*/  LDS R19, [R14+0x1000] ;  /* 0x001000000e137984 */ /* 0x000e640000000800 */
[----:B------:R-:W-:Y:S02]  /*1950*/  ISETP.GE.U32.AND P0, PT, R12, UR4, PT ;  /* 0x000000040c007c0c */ /* 0x000fe4000bf06070 */
[----:B------:R-:W2:Y:S02]  /*1960*/  LDS R21, [R14+0x2000] ;  /* 0x002000000e157984 */ /* 0x000ea40000000800 */
[----:B------:R-:W-:Y:S02]  /*1970*/  ISETP.GE.U32.AND.EX P0, PT, RZ, UR5, PT, P0 ;  /* 0x00000005ff007c0c */ /* 0x000fe4000bf06100 */
[----:B------:R-:W4:Y:S01]  /*1980*/  LDS R23, [R14+0x3000] ;  /* 0x003000000e177984 */ /* 0x000f220000000800 */
[----:B---3--:R-:W-:-:S04]  /*1990*/  FADD R17, -R10, R15 ;  /* 0x0000000f0a117221 */ /* 0x008fc80000000100 */
[----:B------:R-:W-:Y:S01]  /*19a0*/  FFMA.SAT R15, R17, R26, 0.5 ;  /* 0x3f000000110f7423 */ /* 0x000fe2000000201a */
[----:B-1----:R-:W-:-:S03]  /*19b0*/  FADD R19, -R10, R19 ;  /* 0x000000130a137221 */ /* 0x002fc60000000100 */
[-C--:B------:R-:W-:Y:S01]  /*19c0*/  FFMA.RM R15, R15, R25.reuse, 12582913 ;  /* 0x4b4000010f0f7423 */ /* 0x080fe20000004019 */
[-C--:B------:R-:W-:Y:S01]  /*19d0*/  FFMA.SAT R20, R19, R26.reuse, 0.5 ;  /* 0x3f00000013147423 */ /* 0x080fe2000000201a */
[C---:B--2---:R-:W-:Y:S02]  /*19e0*/  FADD R21, -R10.reuse, R21 ;  /* 0x000000150a157221 */ /* 0x044fe40000000100 */
[----:B------:R-:W-:Y:S01]  /*19f0*/  FADD R16, R15, -12583039 ;  /* 0xcb40007f0f107421 */ /* 0x000fe20000000000 */
[----:B----4-:R-:W-:Y:S01]  /*1a00*/  FADD R23, -R10, R23 ;  /* 0x000000170a177221 */ /* 0x010fe20000000100 */
[----:B------:R-:W-:Y:S02]  /*1a10*/  FFMA.SAT R22, R21, R26, 0.5 ;  /* 0x3f00000015167423 */ /* 0x000fe4000000201a */
[----:B------:R-:W-:Y:S01]  /*1a20*/  FFMA R18, R17, 1.4426950216293334961, -R16 ;  /* 0x3fb8aa3b11127823 */ /* 0x000fe20000000810 */
[----:B------:R-:W-:-:S03]  /*1a30*/  FFMA.RM R16, R20, R25, 12582913 ;  /* 0x4b40000114107423 */ /* 0x000fc60000004019 */
[----:B------:R-:W-:Y:S01]  /*1a40*/  FFMA R17, R17, 1.925963033500011079e-08, R18 ;  /* 0x32a5706011117823 */ /* 0x000fe20000000012 */
[C---:B------:R-:W-:Y:S01]  /*1a50*/  FADD R18, R16.reuse, -12583039 ;  /* 0xcb40007f10127421 */ /* 0x040fe20000000000 */
[----:B------:R-:W-:-:S03]  /*1a60*/  SHF.L.U32 R16, R16, 0x17, RZ ;  /* 0x0000001710107819 */ /* 0x000fc600000006ff */
[----:B------:R-:W-:Y:S01]  /*1a70*/  FFMA R20, R19, 1.4426950216293334961, -R18 ;  /* 0x3fb8aa3b13147823 */ /* 0x000fe20000000812 */
[-C--:B------:R-:W-:Y:S01]  /*1a80*/  FFMA.RM R18, R22, R25.reuse, 12582913 ;  /* 0x4b40000116127423 */ /* 0x080fe20000004019 */
[----:B------:R-:W-:Y:S01]  /*1a90*/  FFMA.SAT R22, R23, R26, 0.5 ;  /* 0x3f00000017167423 */ /* 0x000fe2000000201a */
[----:B------:R-:W1:Y:S01]  /*1aa0*/  MUFU.EX2 R17, R17 ;  /* 0x0000001100117308 */ /* 0x000e620000000800 */
[----:B------:R-:W-:Y:S01]  /*1ab0*/  FFMA R19, R19, 1.925963033500011079e-08, R20 ;  /* 0x32a5706013137823 */ /* 0x000fe20000000014 */
[----:B------:R-:W-:Y:S01]  /*1ac0*/  FADD R20, R18, -12583039 ;  /* 0xcb40007f12147421 */ /* 0x000fe20000000000 */
[----:B------:R-:W-:Y:S01]  /*1ad0*/  FFMA.RM R22, R22, R25, 12582913 ;  /* 0x4b40000116167423 */ /* 0x000fe20000004019 */
[----:B------:R-:W-:Y:S02]  /*1ae0*/  IMAD.SHL.U32 R18, R18, 0x800000, RZ ;  /* 0x0080000012127824 */ /* 0x000fe400078e00ff */
[----:B------:R-:W-:Y:S01]  /*1af0*/  FFMA R20, R21, 1.4426950216293334961, -R20 ;  /* 0x3fb8aa3b15147823 */ /* 0x000fe20000000814 */
[C---:B------:R-:W-:Y:S01]  /*1b00*/  FADD R26, R22.reuse, -12583039 ;  /* 0xcb40007f161a7421 */ /* 0x040fe20000000000 */
[----:B------:R-:W2:Y:S01]  /*1b10*/  MUFU.EX2 R19, R19 ;  /* 0x0000001300137308 */ /* 0x000ea20000000800 */
[----:B------:R-:W-:-:S02]  /*1b20*/  IMAD.SHL.U32 R22, R22, 0x800000, RZ ;  /* 0x0080000016167824 */ /* 0x000fc400078e00ff */
        /* <DEDUP_REMOVED lines=19> */
.L_x_19469:
[----:B------:R-:W-:Y:S05]  /*1c60*/  BSYNC.RECONVERGENT B0 ;  /* 0x0000000000007941 */ /* 0x000fea0003800200 */
.L_x_19468:
[----:B-1----:R-:W-:Y:S01]  /*1c70*/  MOV R17, R11 ;  /* 0x0000000b00117202 */ /* 0x002fe20000000f00 */
[----:B------:R-:W-:Y:S01]  /*1c80*/  @P5 VIADD R9, R9, 0xa8 ;  /* 0x000000a809095836 */ /* 0x000fe20000000000 */
[----:B------:R-:W-:Y:S01]  /*1c90*/  ISETP.GT.AND P0, PT, R7, 0xf, PT ;  /* 0x0000000f0700780c */ /* 0x000fe20003f04270 */
[----:B------:R-:W-:Y:S01]  /*1ca0*/  BSSY.RECONVERGENT B0, `(.L_x_19473) ;  /* 0x000003b000007945 */ /* 0x000fe20003800200 */
[----:B------:R-:W-:Y:S01]  /*1cb0*/  @P5 SHF.R.U32.HI R11, RZ, 0x3, R0 ;  /* 0x00000003ff0b5819 */ /* 0x000fe20000011600 */
[----:B---3--:R-:W1:Y:S01]  /*1cc0*/  SHFL.DOWN PT, R10, R17, 0x1, 0x1f ;  /* 0x08201f00110a7f89 */ /* 0x008e6200000e0000 */
        /* <DEDUP_REMOVED lines=15> */
[----:B------:R-:W3:Y:S04]  /*1dc0*/  LDS R16, [R24+0xcc] ;  /* 0x0000cc0018107984 */ /* 0x000ee80000000800 */
[----:B--2-4-:R-:W2:Y:S04]  /*1dd0*/  LDS.128 R12, [R24+0xd0] ;  /* 0x0000d000180c7984 */ /* 0x014ea80000000c00 */
[----:B------:R-:W4:Y:S04]  /*1de0*/  LDS.128 R20, [R24+0xe0] ;  /* 0x0000e00018147984 */ /* 0x000f280000000c00 */
[----:B-1----:R-:W1:Y:S01]  /*1df0*/  LDS.128 R8, [R24+0xf0] ;  /* 0x0000f00018087984 */ /* 0x002e620000000c00 */
[----:B---3--:R-:W-:-:S04]  /*1e00*/  FADD R17, R17, R16 ;  /* 0x0000001011117221 */ /* 0x008fc80000000000 */
[----:B--2---:R-:W-:Y:S02]  /*1e10*/  FADD R12, R17, R12 ;  /* 0x0000000c110c7221 */ /* 0x004fe40000000000 */
[----:B------:R-:W2:Y:S02]  /*1e20*/  LDS.128 R16, [R24+0x100] ;  /* 0x0001000018107984 */ /* 0x000ea40000000c00 */
[----:B------:R-:W-:-:S04]  /*1e30*/  FADD R13, R12, R13 ;  /* 0x0000000d0c0d7221 */ /* 0x000fc80000000000 */
[----:B------:R-:W-:-:S04]  /*1e40*/  FADD R14, R13, R14 ;  /* 0x0000000e0d0e7221 */ /* 0x000fc80000000000 */
[----:B------:R-:W-:-:S04]  /*1e50*/  FADD R15, R14, R15 ;  /* 0x0000000f0e0f7221 */ /* 0x000fc80000000000 */
[----:B----4-:R-:W-:Y:S02]  /*1e60*/  FADD R20, R15, R20 ;  /* 0x000000140f147221 */ /* 0x010fe40000000000 */
[----:B------:R-:W3:Y:S02]  /*1e70*/  LDS.128 R12, [R24+0x110] ;  /* 0x00011000180c7984 */ /* 0x000ee40000000c00 */
        /* <DEDUP_REMOVED lines=13> */
[----:B---3--:R-:W-:-:S04]  /*1f50*/  FADD R12, R19, R12 ;  /* 0x0000000c130c7221 */ /* 0x008fc80000000000 */
        /* <DEDUP_REMOVED lines=14> */
[----:B------:R3:W-:Y:S02]  /*2040*/  STS [R24+0x14c], R13 ;  /* 0x00014c0d18007388 */ /* 0x0007e40000000800 */
.L_x_19474:
[----:B------:R-:W-:Y:S05]  /*2050*/  BSYNC.RECONVERGENT B0 ;  /* 0x0000000000007941 */ /* 0x000fea0003800200 */
.L_x_19473:
[----:B------:R-:W-:Y:S01]  /*2060*/  BAR.SYNC.DEFER_BLOCKING 0x0 ;  /* 0x0000000000007b1d */ /* 0x000fe20000010000 */
[----:B------:R-:W-:-:S05]  /*2070*/  ISETP.GE.AND P0, PT, R0, R3, PT ;  /* 0x000000030000720c */ /* 0x000fca0003f06270 */
[----:B------:R-:W0:Y:S01]  /*2080*/  LDCU.64 UR8, c[0x0][0x3d8] ;  /* 0x00007b00ff0877ac */ /* 0x000e220008000a00 */
[----:B------:R-:W-:Y:S01]  /*2090*/  BSSY.RECONVERGENT B0, `(.L_x_19475) ;  /* 0x0000149000007945 */ /* 0x000fe20003800200 */
[----:B------:R-:W0:Y:S06]  /*20a0*/  LDCU.64 UR6, c[0x0][0x3e0] ;  /* 0x00007c00ff0677ac */ /* 0x000e2c0008000a00 */
[----:B------:R-:W-:Y:S05]  /*20b0*/  @P0 BRA `(.L_x_19476) ;  /* 0x0000001400180947 */ /* 0x000fea0003800000 */
[----:B-1----:R1:W0:Y:S01]  /*20c0*/  LDS R9, [R24+0x14c] ;  /* 0x00014c0018097984 */ /* 0x0022220000000800 */
[----:B------:R-:W-:Y:S01]  /*20d0*/  LOP3.LUT R19, R31, 0xc00, RZ, 0xc0, !PT ;  /* 0x00000c001f137812 */ /* 0x000fe200078ec0ff */
[----:B------:R-:W-:Y:S01]  /*20e0*/  BSSY.RECONVERGENT B3, `(.L_x_19477) ;  /* 0x000008e000037945 */ /* 0x000fe20003800200 */
[----:B------:R-:W-:Y:S02]  /*20f0*/  IMAD.MOV.U32 R12, RZ, RZ, R0 ;  /* 0x000000ffff0c7224 */ /* 0x000fe400078e0000 */
[----:B------:R-:W-:-:S13]  /*2100*/  ISETP.NE.AND P0, PT, R19, 0xc00, PT ;  /* 0x00000c001300780c */ /* 0x000fda0003f05270 */
[----:B-1----:R-:W-:Y:S05]  /*2110*/  @!P0 BRA `(.L_x_19478) ;  /* 0x0000000800288947 */ /* 0x002fea0003800000 */
        /* <DEDUP_REMOVED lines=10> */
[----:B--2---:R-:W-:-:S07]  /*21c0*/  MOV R14, 0x21e0 ;  /* 0x000021e0000e7802 */ /* 0x004fce0000000f00 */
[----:B---34-:R-:W-:Y:S05]  /*21d0*/  CALL.REL.NOINC `($__internal_316_$__cuda_sm3x_div_rn_noftz_f32_slowpath) ;  /* 0x0000001400747944 */ /* 0x018fea0003c00000 */
[----:B------:R-:W-:-:S07]  /*21e0*/  MOV R16, R17 ;  /* 0x0000001100107202 */ /* 0x000fce0000000f00 */
.L_x_19480:
[----:B------:R-:W-:Y:S05]  /*21f0*/  BSYNC.RECONVERGENT B4 ;  /* 0x0000000000047941 */ /* 0x000fea0003800200 */
.L_x_19479:
        /* <DEDUP_REMOVED lines=12> */
[----:B--2---:R-:W-:-:S07]  /*22c0*/  MOV R14, 0x22e0 ;  /* 0x000022e0000e7802 */ /* 0x004fce0000000f00 */
[----:B---34-:R-:W-:Y:S05]  /*22d0*/  CALL.REL.NOINC `($__internal_316_$__cuda_sm3x_div_rn_noftz_f32_slowpath) ;  /* 0x0000001400347944 */ /* 0x018fea0003c00000 */
.L_x_19482:
[----:B------:R-:W-:Y:S05]  /*22e0*/  BSYNC.RECONVERGENT B4 ;  /* 0x0000000000047941 */ /* 0x000fea0003800200 */
.L_x_19481:
[----:B------:R-:W0:Y:S01]  /*22f0*/  LDCU.64 UR4, c[0x0][0x3e0] ;  /* 0x00007c00ff0477ac */ /* 0x000e220008000a00 */
[----:B------:R-:W-:Y:S02]  /*2300*/  HFMA2 R11, -RZ, RZ, 0, 0 ;  /* 0x00000000ff0b7431 */ /* 0x000fe400000001ff */
[----:B------:R-:W-:Y:S01]  /*2310*/  IMAD.SHL.U32 R10, R0, 0x2, RZ ;  /* 0x00000002000a7824 */ /* 0x000fe200078e00ff */
[----:B------:R-:W-:Y:S02]  /*2320*/  R2UR UR10, R32 ;  /* 0x00000000200a72ca */ /* 0x000fe400000e0000 */
[----:B------:R-:W-:Y:S02]  /*2330*/  R2UR UR11, R33 ;  /* 0x00000000210b72ca */ /* 0x000fe400000e0000 */
[----:B------:R-:W-:Y:S01]  /*2340*/  MOV R12, R29 ;  /* 0x0000001d000c7202 */ /* 0x000fe20000000f00 */
[----:B0-----:R-:W-:Y:S02]  /*2350*/  IMAD R8, R6, UR4, RZ ;  /* 0x0000000406087c24 */ /* 0x001fe4000f8e02ff */
[----:B------:R-:W-:-:S04]  /*2360*/  IMAD.WIDE.U32 R10, R5, UR4, R10 ;  /* 0x00000004050a7c25 */ /* 0x000fc8000f8e000a */
[----:B---34-:R-:W-:Y:S01]  /*2370*/  IMAD R13, R5, UR5, R8 ;  /* 0x00000005050d7c24 */ /* 0x018fe2000f8e0208 */
[----:B------:R-:W0:Y:S03]  /*2380*/  LDCU.64 UR4, c[0x0][0x3d8] ;  /* 0x00007b00ff0477ac */ /* 0x000e260008000a00 */
[----:B------:R-:W-:-:S05]  /*2390*/  IMAD.IADD R13, R11, 0x1, R13 ;  /* 0x000000010b0d7824 */ /* 0x000fca00078e020d */
[----:B------:R-:W-:-:S05]  /*23a0*/  LEA.HI R8, P0, R13, R10, RZ, 0x1 ;  /* 0x0000000a0d087211 */ /* 0x000fca00078108ff */
[----:B--2---:R-:W-:Y:S02]  /*23b0*/  IMAD.SHL.U32 R14, R8, 0x4, RZ ;  /* 0x00000004080e7824 */ /* 0x004fe400078e00ff */
        /* <DEDUP_REMOVED lines=21> */
[----:B------:R-:W-:Y:S05]  /*2510*/  CALL.REL.NOINC `($__internal_316_$__cuda_sm3x_div_rn_noftz_f32_slowpath) ;  /* 0x0000001000a47944 */ /* 0x000fea0003c00000 */
[----:B------:R-:W-:-:S07]  /*2520*/  IMAD.MOV.U32 R16, RZ, RZ, R17 ;  /* 0x000000ffff107224 */ /* 0x000fce00078e0011 */
.L_x_19484:
[----:B------:R-:W-:Y:S05]  /*2530*/  BSYNC.RECONVERGENT B4 ;  /* 0x0000000000047941 */ /* 0x000fea0003800200 */
.L_x_19483:
        /* <DEDUP_REMOVED lines=12> */
[----:B------:R-:W-:Y:S05]  /*2600*/  CALL.REL.NOINC `($__internal_316_$__cuda_sm3x_div_rn_noftz_f32_slowpath) ;  /* 0x0000001000687944 */ /* 0x000fea0003c00000 */
.L_x_19486:
[----:B------:R-:W-:Y:S05]  /*2610*/  BSYNC.RECONVERGENT B4 ;  /* 0x0000000000047941 */ /* 0x000fea0003800200 */
.L_x_19485:
        /* <DEDUP_REMOVED lines=30> */
.L_x_19488:
[----:B------:R-:W-:Y:S05]  /*2800*/  BSYNC.RECONVERGENT B4 ;  /* 0x0000000000047941 */ /* 0x000fea0003800200 */
.L_x_19487:
        /* <DEDUP_REMOVED lines=13> */
.L_x_19490:
[----:B------:R-:W-:Y:S05]  /*28e0*/  BSYNC.RECONVERGENT B4 ;  /* 0x0000000000047941 */ /* 0x000fea0003800200 */
.L_x_19489:
        /* <DEDUP_REMOVED lines=13> */
.L_x_19478:
[----:B0-----:R-:W-:Y:S05]  /*29c0*/  BSYNC.RECONVERGENT B3 ;  /* 0x0000000000037941 */ /* 0x001fea0003800200 */
.L_x_19477:
[----:B------:R-:W-:-:S13]  /*29d0*/  ISETP.GE.U32.AND P0, PT, R31, 0xc00, PT ;  /* 0x00000c001f00780c */ /* 0x000fda0003f06070 */
[----:B------:R-:W-:Y:S05]  /*29e0*/  @!P0 BRA `(.L_x_19476) ;  /* 0x0000000800cc8947 */ /* 0x000fea0003800000 */
.L_x_19507:
        /* <DEDUP_REMOVED lines=11> */
[----:B-1----:R-:W-:-:S04]  /*2aa0*/  FFMA R16, R8, R10, RZ ;  /* 0x0000000a08107223 */ /* 0x002fc800000000ff */
[----:B------:R-:W-:-:S04]  /*2ab0*/  FFMA R11, -R9, R16, R10 ;  /* 0x00000010090b7223 */ /* 0x000fc8000000010a */
[----:B------:R-:W-:Y:S01]  /*2ac0*/  FFMA R16, R8, R11, R16 ;  /* 0x0000000b08107223 */ /* 0x000fe20000000010 */
[----:B0-----:R-:W-:Y:S06]  /*2ad0*/  @!P0 BRA `(.L_x_19492) ;  /* 0x0000000000108947 */ /* 0x001fec0003800000 */
[----:B------:R-:W-:Y:S01]  /*2ae0*/  IMAD.MOV.U32 R8, RZ, RZ, R10 ;  /* 0x000000ffff087224 */ /* 0x000fe200078e000a */
[----:B--2---:R-:W-:-:S07]  /*2af0*/  MOV R14, 0x2b10 ;  /* 0x00002b10000e7802 */ /* 0x004fce0000000f00 */
[----:B---34-:R-:W-:Y:S05]  /*2b00*/  CALL.REL.NOINC `($__internal_316_$__cuda_sm3x_div_rn_noftz_f32_slowpath) ;  /* 0x0000000c00287944 */ /* 0x018fea0003c00000 */
[----:B------:R-:W-:-:S07]  /*2b10*/  IMAD.MOV.U32 R16, RZ, RZ, R17 ;  /* 0x000000ffff107224 */ /* 0x000fce00078e0011 */
.L_x_19492:
[----:B------:R-:W-:Y:S05]  /*2b20*/  BSYNC.RECONVERGENT B3 ;  /* 0x0000000000037941 */ /* 0x000fea0003800200 */
.L_x_19491:
[----:B------:R-:W-:Y:S01]  /*2b30*/  LEA R20, R3, R22, 0x2 ;  /* 0x0000001603147211 */ /* 0x000fe200078e10ff */
        /* <DEDUP_REMOVED lines=12> */
[----:B---34-:R-:W-:Y:S05]  /*2c00*/  CALL.REL.NOINC `($__internal_316_$__cuda_sm3x_div_rn_noftz_f32_slowpath) ;  /* 0x0000000800e87944 */ /* 0x018fea0003c00000 */
.L_x_19494:
[----:B------:R-:W-:Y:S05]  /*2c10*/  BSYNC.RECONVERGENT B3 ;  /* 0x0000000000037941 */ /* 0x000fea0003800200 */
.L_x_19493:
[----:B------:R-:W-:Y:S01]  /*2c20*/  HFMA2 R11, -RZ, RZ, 0, 0 ;  /* 0x00000000ff0b7431 */ /* 0x000fe200000001ff */
[----:B---3--:R-:W0:Y:S01]  /*2c30*/  LDS R24, [R22+0x1000] ;  /* 0x0010000016187984 */ /* 0x008e220000000800 */
[----:B------:R-:W-:Y:S01]  /*2c40*/  IMAD.SHL.U32 R10, R12, 0x2, RZ ;  /* 0x000000020c0a7824 */ /* 0x000fe200078e00ff */
[----:B------:R-:W1:Y:S01]  /*2c50*/  MUFU.RCP R18, R9 ;  /* 0x0000000900127308 */ /* 0x000e620000001000 */
[----:B------:R-:W-:Y:S01]  /*2c60*/  IMAD R8, R6, UR6, RZ ;  /* 0x0000000606087c24 */ /* 0x000fe2000f8e02ff */
[----:B------:R-:W-:Y:S01]  /*2c70*/  R2UR UR4, R32 ;  /* 0x00000000200472ca */ /* 0x000fe200000e0000 */
[----:B------:R-:W-:Y:S01]  /*2c80*/  BSSY.RECONVERGENT B3, `(.L_x_19495) ;  /* 0x0000018000037945 */ /* 0x000fe20003800200 */
[----:B------:R-:W-:Y:S01]  /*2c90*/  R2UR UR5, R33 ;  /* 0x00000000210572ca */ /* 0x000fe200000e0000 */
[C---:B----4-:R-:W-:Y:S02]  /*2ca0*/  IMAD R13, R5.reuse, UR7, R8 ;  /* 0x00000007050d7c24 */ /* 0x050fe4000f8e0208 */
        /* <DEDUP_REMOVED lines=19> */
[----:B------:R-:W-:Y:S05]  /*2de0*/  CALL.REL.NOINC `($__internal_316_$__cuda_sm3x_div_rn_noftz_f32_slowpath) ;  /* 0x0000000800707944 */ /* 0x000fea0003c00000 */
[----:B------:R-:W-:-:S07]  /*2df0*/  IMAD.MOV.U32 R18, RZ, RZ, R17 ;  /* 0x000000ffff127224 */ /* 0x000fce00078e0011 */
.L_x_19496:
[----:B------:R-:W-:Y:S05]  /*2e00*/  BSYNC.RECONVERGENT B3 ;  /* 0x0000000000037941 */ /* 0x000fea0003800200 */
.L_x_19495:
        /* <DEDUP_REMOVED lines=13> */
[----:B------:R-:W-:-:S07]  /*2ee0*/  IMAD.MOV.U32 R19, RZ, RZ, R17 ;  /* 0x000000ffff137224 */ /* 0x000fce00078e0011 */
.L_x_19498:
[----:B------:R-:W-:Y:S05]  /*2ef0*/  BSYNC.RECONVERGENT B3 ;  /* 0x0000000000037941 */ /* 0x000fea0003800200 */
.L_x_19497:
        /* <DEDUP_REMOVED lines=24> */
[----:B------:R-:W-:Y:S05]  /*3080*/  CALL.REL.NOINC `($__internal_316_$__cuda_sm3x_div_rn_noftz_f32_slowpath) ;  /* 0x0000000400c87944 */ /* 0x000fea0003c00000 */
[----:B------:R-:W-:-:S07]  /*3090*/  MOV R16, R17 ;  /* 0x0000001100107202 */ /* 0x000fce0000000f00 */
.L_x_19500:
[----:B------:R-:W-:Y:S05]  /*30a0*/  BSYNC.RECONVERGENT B3 ;  /* 0x0000000000037941 */ /* 0x000fea0003800200 */
.L_x_19499:
        /* <DEDUP_REMOVED lines=12> */
[----:B------:R-:W-:Y:S05]  /*3170*/  CALL.REL.NOINC `($__internal_316_$__cuda_sm3x_div_rn_noftz_f32_slowpath) ;  /* 0x00000004008c7944 */ /* 0x000fea0003c00000 */
.L_x_19502:
[----:B------:R-:W-:Y:S05]  /*3180*/  BSYNC.RECONVERGENT B3 ;  /* 0x0000000000037941 */ /* 0x000fea0003800200 */
.L_x_19501:
        /* <DEDUP_REMOVED lines=26> */
.L_x_19504:
[----:B------:R-:W-:Y:S05]  /*3330*/  BSYNC.RECONVERGENT B3 ;  /* 0x0000000000037941 */ /* 0x000fea0003800200 */
.L_x_19503:
        /* <DEDUP_REMOVED lines=14> */
.L_x_19506:
[----:B------:R-:W-:Y:S05]  /*3420*/  BSYNC.RECONVERGENT B3 ;  /* 0x0000000000037941 */ /* 0x000fea0003800200 */
.L_x_19505:
        /* <DEDUP_REMOVED lines=15> */
.L_x_19476:
[----:B0-----:R-:W-:Y:S05]  /*3520*/  BSYNC.RECONVERGENT B0 ;  /* 0x0000000000007941 */ /* 0x001fea0003800200 */
.L_x_19475:
[----:B------:R-:W0:Y:S01]  /*3530*/  LDCU.64 UR4, c[0x0][0x3e8] ;  /* 0x00007d00ff0477ac */ /* 0x000e220008000a00 */
[----:B------:R-:W-:-:S05]  /*3540*/  IADD3 R5, P0, PT, R28, R5, RZ ;  /* 0x000000051c057210 */ /* 0x000fca0007f1e0ff */
[----:B------:R-:W-:Y:S01]  /*3550*/  IMAD.X R6, RZ, RZ, R6, P0 ;  /* 0x000000ffff067224 */ /* 0x000fe200000e0606 */
[----:B0-----:R-:W-:-:S04]  /*3560*/  ISETP.GE.U32.AND P0, PT, R5, UR4, PT ;  /* 0x0000000405007c0c */ /* 0x001fc8000bf06070 */
[----:B------:R-:W-:-:S13]  /*3570*/  ISETP.GE.AND.EX P0, PT, R6, UR5, PT, P0 ;  /* 0x0000000506007c0c */ /* 0x000fda000bf06300 */
[----:B------:R-:W-:Y:S05]  /*3580*/  @!P0 BRA `(.L_x_19508) ;  /* 0xffffffcc00588947 */ /* 0x000fea000383ffff */
[----:B------:R-:W-:Y:S05]  /*3590*/  EXIT ;  /* 0x000000000000794d */ /* 0x000fea0003800000 */
.L_x_19464:
[----:B------:R-:W-:Y:S02]  /*35a0*/  HFMA2 R12, -RZ, RZ, 0, 5.9604644775390625e-08 ;  /* 0x00000001ff0c7431 */ /* 0x000fe400000001ff */
[----:B------:R-:W-:Y:S02]  /*35b0*/  IMAD.MOV.U32 R13, RZ, RZ, R17 ;  /* 0x000000ffff0d7224 */ /* 0x000fe400078e0011 */
[----:B------:R-:W-:Y:S02]  /*35c0*/  IMAD.MOV.U32 R11, RZ, RZ, 0x1f ;  /* 0x0000001fff0b7424 */ /* 0x000fe400078e00ff */
[----:B------:R-:W-:-:S07]  /*35d0*/  IMAD.MOV.U32 R15, RZ, RZ, -0x1 ;  /* 0xffffffffff0f7424 */ /* 0x000fce00078e00ff */
[----:B0-----:R-:W-:Y:S05]  /*35e0*/  WARPSYNC.COLLECTIVE R15, `(.L_x_19509) ;  /* 0x000000000f087348 */ /* 0x001fea0003c00000 */
[----:B------:R1:W2:Y:S02]  /*35f0*/  SHFL.DOWN P6, R14, R13, R12, R11 ;  /* 0x0800000c0d0e7389 */ /* 0x0002a400000c000b */
[----:B012---:R-:W-:Y:S05]  /*3600*/  ENDCOLLECTIVE ;  /* 0x000000000000791b */ /* 0x007fea0003800000 */
.L_x_19509:
[----:B------:R-:W-:Y:S01]  /*3610*/  IMAD.MOV.U32 R12, RZ, RZ, 0x2 ;  /* 0x00000002ff0c7424 */ /* 0x000fe200078e00ff */
[----:B------:R-:W-:-:S04]  /*3620*/  @!P1 FMNMX R17, R14, R17, !PT ;  /* 0x000000110e119209 */ /* 0x000fc80007800000 */
[----:B------:R-:W-:-:S07]  /*3630*/  MOV R13, R17 ;  /* 0x00000011000d7202 */ /* 0x000fce0000000f00 */
[----:B------:R-:W-:Y:S05]  /*3640*/  WARPSYNC.COLLECTIVE R15, `(.L_x_19510) ;  /* 0x000000000f087348 */ /* 0x000fea0003c00000 */
[----:B------:R0:W1:Y:S02]  /*3650*/  SHFL.DOWN P6, R14, R13, R12, R11 ;  /* 0x0800000c0d0e7389 */ /* 0x00006400000c000b */
[----:B01----:R-:W-:Y:S05]  /*3660*/  ENDCOLLECTIVE ;  /* 0x000000000000791b */ /* 0x003fea0003800000 */
.L_x_19510:
[----:B------:R-:W-:Y:S01]  /*3670*/  HFMA2 R12, -RZ, RZ, 0, 2.384185791015625e-07 ;  /* 0x00000004ff0c7431 */ /* 0x000fe200000001ff */
[----:B------:R-:W-:-:S05]  /*3680*/  @!P2 FMNMX R17, R17, R14, !PT ;  /* 0x0000000e1111a209 */ /* 0x000fca0007800000 */
[----:B------:R-:W-:-:S07]  /*3690*/  IMAD.MOV.U32 R13, RZ, RZ, R17 ;  /* 0x000000ffff0d7224 */ /* 0x000fce00078e0011 */
[----:B------:R-:W-:Y:S05]  /*36a0*/  WARPSYNC.COLLECTIVE R15, `(.L_x_19511) ;  /* 0x000000000f087348 */ /* 0x000fea0003c00000 */
[----:B------:R0:W1:Y:S02]  /*36b0*/  SHFL.DOWN P6, R14, R13, R12, R11 ;  /* 0x0800000c0d0e7389 */ /* 0x00006400000c000b */
[----:B01----:R-:W-:Y:S05]  /*36c0*/  ENDCOLLECTIVE ;  /* 0x000000000000791b */ /* 0x003fea0003800000 */
.L_x_19511:
[----:B------:R-:W-:Y:S01]  /*36d0*/  IMAD.MOV.U32 R12, RZ, RZ, 0x8 ;  /* 0x00000008ff0c7424 */ /* 0x000fe200078e00ff */
[----:B------:R-:W-:-:S05]  /*36e0*/  @!P3 FMNMX R17, R17, R14, !PT ;  /* 0x0000000e1111b209 */ /* 0x000fca0007800000 */
[----:B------:R-:W-:-:S07]  /*36f0*/  IMAD.MOV.U32 R13, RZ, RZ, R17 ;  /* 0x000000ffff0d7224 */ /* 0x000fce00078e0011 */
[----:B------:R-:W-:Y:S05]  /*3700*/  WARPSYNC.COLLECTIVE R15, `(.L_x_19512) ;  /* 0x000000000f087348 */ /* 0x000fea0003c00000 */
[----:B------:R0:W1:Y:S02]  /*3710*/  SHFL.DOWN P6, R14, R13, R12, R11 ;  /* 0x0800000c0d0e7389 */ /* 0x00006400000c000b */
[----:B01----:R-:W-:Y:S05]  /*3720*/  ENDCOLLECTIVE ;  /* 0x000000000000791b */ /* 0x003fea0003800000 */
.L_x_19512:
[----:B------:R-:W-:Y:S01]  /*3730*/  IMAD.MOV.U32 R12, RZ, RZ, 0x10 ;  /* 0x00000010ff0c7424 */ /* 0x000fe200078e00ff */
[----:B------:R-:W-:-:S04]  /*3740*/  FMNMX R9, R17, R14, !PT ;  /* 0x0000000e11097209 */ /* 0x000fc80007800000 */
[----:B------:R-:W-:-:S04]  /*3750*/  FSEL R8, R17, R9, P4 ;  /* 0x0000000911087208 */ /* 0x000fc80002000000 */
[----:B------:R-:W-:-:S07]  /*3760*/  MOV R13, R8 ;  /* 0x00000008000d7202 */ /* 0x000fce0000000f00 */
[----:B------:R-:W-:Y:S05]  /*3770*/  WARPSYNC.COLLECTIVE R15, `(.L_x_19513) ;  /* 0x000000000f087348 */ /* 0x000fea0003c00000 */
[----:B------:R0:W1:Y:S02]  /*3780*/  SHFL.DOWN P6, R14, R13, R12, R11 ;  /* 0x0800000c0d0e7389 */ /* 0x00006400000c000b */
[----:B01----:R-:W-:Y:S05]  /*3790*/  ENDCOLLECTIVE ;  /* 0x000000000000791b */ /* 0x003fea0003800000 */
.L_x_19513:
[----:B------:R-:W-:Y:S05]  /*37a0*/  BRA `(.L_x_19514) ;  /* 0xffffffd800787947 */ /* 0x000fea000383ffff */
        .weak           $__internal_316_$__cuda_sm3x_div_rn_noftz_f32_slowpath
        .type           $__internal_316_$__cuda_sm3x_div_rn_noftz_f32_slowpath,@function
        .size           $__internal_316_$__cuda_sm3x_div_rn_noftz_f32_slowpath,(.L_x_37693 - $__internal_316_$__cuda_sm3x_div_rn_noftz_f32_slowpath)
$__internal_316_$__cuda_sm3x_div_rn_noftz_f32_slowpath:
        /* <DEDUP_REMOVED lines=35> */
.L_x_19516:
        /* <DEDUP_REMOVED lines=51> */
.L_x_19523:
[----:B------:R-:W-:-:S04]  /*3d10*/  LOP3.LUT R8, R8, 0x80000000, RZ, 0xc0, !PT ;  /* 0x8000000008087812 */ /* 0x000fc800078ec0ff */
[----:B------:R-:W-:Y:S01]  /*3d20*/  LOP3.LUT R8, R8, 0x7f800000, RZ, 0xfc, !PT ;  /* 0x7f80000008087812 */ /* 0x000fe200078efcff */
[----:B------:R-:W-:Y:S06]  /*3d30*/  BRA `(.L_x_19524) ;  /* 0x0000000000047947 */ /* 0x000fec0003800000 */
.L_x_19522:
[----:B------:R-:W-:-:S07]  /*3d40*/  IMAD R8, R24, 0x800000, R8 ;  /* 0x0080000018087824 */ /* 0x000fce00078e0208 */
.L_x_19524:
[----:B------:R-:W-:Y:S05]  /*3d50*/  BSYNC.RECONVERGENT B2 ;  /* 0x0000000000027941 */ /* 0x000fea0003800200 */
.L_x_19521:
[----:B------:R-:W-:Y:S05]  /*3d60*/  BRA `(.L_x_19525) ;  /* 0x0000000000207947 */ /* 0x000fea0003800000 */
.L_x_19520:
[----:B------:R-:W-:-:S04]  /*3d70*/  LOP3.LUT R8, R21, 0x80000000, R8, 0x48, !PT ;  /* 0x8000000015087812 */ /* 0x000fc800078e4808 */
[----:B------:R-:W-:Y:S01]  /*3d80*/  LOP3.LUT R8, R8, 0x7f800000, RZ, 0xfc, !PT ;  /* 0x7f80000008087812 */ /* 0x000fe200078efcff */
[----:B------:R-:W-:Y:S06]  /*3d90*/  BRA `(.L_x_19525) ;  /* 0x0000000000147947 */ /* 0x000fec0003800000 */
.L_x_19519:
[----:B------:R-:W-:Y:S01]  /*3da0*/  LOP3.LUT R8, R21, 0x80000000, R8, 0x48, !PT ;  /* 0x8000000015087812 */ /* 0x000fe200078e4808 */
[----:B------:R-:W-:Y:S06]  /*3db0*/  BRA `(.L_x_19525) ;  /* 0x00000000000c7947 */ /* 0x000fec0003800000 */
.L_x_19518:
[----:B------:R-:W0:Y:S01]  /*3dc0*/  MUFU.RSQ R8, -QNAN ;  /* 0xffc0000000087908 */ /* 0x000e220000001400 */
[----:B------:R-:W-:Y:S05]  /*3dd0*/  BRA `(.L_x_19525) ;  /* 0x0000000000047947 */ /* 0x000fea0003800000 */
.L_x_19517:
[----:B------:R-:W-:-:S07]  /*3de0*/  FADD.FTZ R8, R8, R9 ;  /* 0x0000000908087221 */ /* 0x000fce0000010000 */
.L_x_19525:
[----:B------:R-:W-:Y:S05]  /*3df0*/  BSYNC.RECONVERGENT B1 ;  /* 0x0000000000017941 */ /* 0x000fea0003800200 */
.L_x_19515:
[----:B------:R-:W-:Y:S01]  /*3e00*/  IMAD.MOV.U32 R15, RZ, RZ, 0x0 ;  /* 0x00000000ff0f7424 */ /* 0x000fe200078e00ff */
[----:B0-----:R-:W-:-:S03]  /*3e10*/  MOV R17, R8 ;  /* 0x0000000800117202 */ /* 0x001fc60000000f00 */
[----:B------:R-:W-:Y:S05]  /*3e20*/  RET.REL.NODEC R14 `(_Z20SoftmaxBlockSMemImplI22BroadcastScaleMaskLoadIffbLm2EiE11DirectStoreIffEfLi2ELi1024EL9Algorithm0EEvT_T0_ll) ;  /* 0xffffffc00e747950 */ /* 0x000fea0003c3ffff */
.L_x_19526:
        /* <DEDUP_REMOVED lines=13> */
.L_x_37693:


//--------------------- .text._Z20SoftmaxBlockSMemImplI22BroadcastScaleMaskLoadIffbLm2EiE11DirectStoreIffEfLi2ELi128EL9Algorithm0EEvT_T0_ll --------------------------
	.section	.text._Z20SoftmaxBlockSMemImplI22BroadcastScaleMaskLoadIffbLm2EiE11DirectStoreIffEfLi2ELi128EL9Algorithm0EEvT_T0_ll,"ax",@progbits
	.align	128
        .global         _Z20SoftmaxBlockSMemImplI22BroadcastScaleMaskLoadIffbLm2EiE11DirectStoreIffEfLi2ELi128EL9Algorithm0EEvT_T0_ll
        .type           _Z20SoftmaxBlockSMemImplI22BroadcastScaleMaskLoadIffbLm2EiE11DirectStoreIffEfLi2ELi128EL9Algorithm0EEvT_T0_ll,@function
        .size           _Z20SoftmaxBlockSMemImplI22BroadcastScaleMaskLoadIffbLm2EiE11DirectStoreIffEfLi2ELi128EL9Algorithm0EEvT_T0_ll,(.L_x_37694 - _Z20SoftmaxBlockSMemImplI22BroadcastScaleMaskLoadIffbLm2EiE11DirectStoreIffEfLi2ELi128EL9Algorithm0EEvT_T0_ll)
        .other          _Z20SoftmaxBlockSMemImplI22BroadcastScaleMaskLoadIffbLm2EiE11DirectStoreIffEfLi2ELi128EL9Algorithm0EEvT_T0_ll,@"STO_CUDA_ENTRY STV_DEFAULT"
_Z20SoftmaxBlockSMemImplI22BroadcastScaleMaskLoadIffbLm2EiE11DirectStoreIffEfLi2ELi128EL9Algorithm0EEvT_T0_ll:
.text._Z20SoftmaxBlockSMemImplI22BroadcastScaleMaskLoadIffbLm2EiE11DirectStoreIffEfLi2ELi128EL9Algorithm0EEvT_T0_ll:
        /* <DEDUP_REMOVED lines=22> */
.L_x_19527:
        /* <DEDUP_REMOVED lines=25> */
.L_x_19573:
[----:B------:R-:W-:Y:S01]  /*02f0*/  ISETP.GE.AND P0, PT, R2, R17, PT ;  /* 0x000000110200720c */ /* 0x000fe20003f06270 */
[----:B------:R-:W-:Y:S01]  /*0300*/  BSSY.RECONVERGENT B0, `(.L_x_19528) ;  /* 0x00000d6000007945 */ /* 0x000fe20003800200 */
[----:B------:R-:W-:-:S11]  /*0310*/  IMAD.MOV.U32 R5, RZ, RZ, -0x800000 ;  /* 0xff800000ff057424 */ /* 0x000fd600078e00ff */
[----:B01234-:R-:W-:Y:S05]  /*0320*/  @P0 BRA `(.L_x_19529) ;  /* 0x0000000c004c0947 */ /* 0x01ffea0003800000 */
        /* <DEDUP_REMOVED lines=77> */
.L_x_19531:
[----:B------:R-:W-:Y:S05]  /*0800*/  BSYNC.RECONVERGENT B1 ;  /* 0x0000000000017941 */ /* 0x000fea0003800200 */
.L_x_19530:
        /* <DEDUP_REMOVED lines=17> */
.L_x_19532:
        /* <DEDUP_REMOVED lines=116> */
.L_x_19529:
[----:B------:R-:W-:Y:S05]  /*1060*/  BSYNC.RECONVERGENT B0 ;  /* 0x0000000000007941 */ /* 0x000fea0003800200 */
.L_x_19528:
        /* <DEDUP_REMOVED lines=18> */
.L_x_19579:
[----:B-1----:R-:W-:Y:S01]  /*1190*/  IMAD.MOV.U32 R8, RZ, RZ, R0 ;  /* 0x000000ffff087224 */ /* 0x002fe200078e0000 */
[----:B------:R-:W-:Y:S01]  /*11a0*/  PLOP3.LUT P5, PT, PT, PT, PT, 0x8, 0x80 ;  /* 0x000000000080781c */ /* 0x000fe20003fae170 */
[----:B------:R-:W-:-:S12]  /*11b0*/  @P0 BRA `(.L_x_19534) ;  /* 0x0000000000280947 */ /* 0x000fd80003800000 */
[----:B------:R-:W-:-:S13]  /*11c0*/  ISETP.NE.AND P0, PT, R23, RZ, PT ;  /* 0x000000ff1700720c */ /* 0x000fda0003f05270 */
[----:B------:R-:W1:Y:S01]  /*11d0*/  @!P0 S2R R8, SR_CgaCtaId ;  /* 0x0000000000088919 */ /* 0x000e620000008800 */
[----:B------:R-:W-:Y:S02]  /*11e0*/  @!P0 MOV R5, 0x400 ;  /* 0x0000040000058802 */ /* 0x000fe40000000f00 */
[----:B--2---:R-:W-:Y:S02]  /*11f0*/  @!P0 SHF.R.U32.HI R0, RZ, 0x3, R2 ;  /* 0x00000003ff008819 */ /* 0x004fe40000011602 */
[----:B------:R-:W-:Y:S02]  /*1200*/  @!P0 PLOP3.LUT P5, PT, PT, PT, PT, 0x80, 0x8 ;  /* 0x000000000008881c */ /* 0x000fe40003faf070 */
[----:B------:R-:W-:Y:S02]  /*1210*/  @!P0 LOP3.LUT R0, R0, 0x7c, RZ, 0xc0, !PT ;  /* 0x0000007c00008812 */ /* 0x000fe400078ec0ff */
[----:B-1----:R-:W-:Y:S02]  /*1220*/  @!P0 LEA R5, R8, R5, 0x18 ;  /* 0x0000000508058211 */ /* 0x002fe400078ec0ff */
[----:B---3--:R-:W-:-:S03]  /*1230*/  FMNMX R8, R3, R14, !PT ;  /* 0x0000000e03087209 */ /* 0x008fc60007800000 */
[----:B------:R-:W-:-:S05]  /*1240*/  @!P0 IMAD.IADD R5, R0, 0x1, R5 ;  /* 0x0000000100058824 */ /* 0x000fca00078e0205 */
[----:B------:R1:W-:Y:S02]  /*1250*/  @!P0 STS [R5+0x4], R8 ;  /* 0x0000040805008388 */ /* 0x0003e40000000800 */
.L_x_19534:
[----:B------:R-:W-:Y:S05]  /*1260*/  WARPSYNC.ALL ;  /* 0x0000000000007948 */ /* 0x000fea0003800000 */
[C---:B------:R-:W-:Y:S01]  /*1270*/  ISETP.NE.AND P6, PT, R2.reuse, RZ, PT ;  /* 0x000000ff0200720c */ /* 0x040fe20003fc5270 */
[----:B--2---:R-:W2:Y:S01]  /*1280*/  S2R R0, SR_CgaCtaId ;  /* 0x0000000000007919 */ /* 0x004ea20000008800 */
[----:B-1----:R-:W-:Y:S01]  /*1290*/  MOV R5, 0x400 ;  /* 0x0000040000057802 */ /* 0x002fe20000000f00 */
[----:B------:R-:W1:Y:S01]  /*12a0*/  LDCU.64 UR4, c[0x0][0x3f0] ;  /* 0x00007e00ff0477ac */ /* 0x000e620008000a00 */
[----:B------:R-:W-:Y:S01]  /*12b0*/  BSSY.RECONVERGENT B0, `(.L_x_19535) ;  /* 0x0000081000007945 */ /* 0x000fe20003800200 */
[----:B------:R-:W-:Y:S01]  /*12c0*/  BAR.SYNC.DEFER_BLOCKING 0x0 ;  /* 0x0000000000007b1d */ /* 0x000fe20000010000 */
[----:B-1----:R-:W-:-:S04]  /*12d0*/  ISETP.GE.U32.AND P0, PT, R2, UR4, PT ;  /* 0x0000000402007c0c */ /* 0x002fc8000bf06070 */
[----:B------:R-:W-:Y:S02]  /*12e0*/  ISETP.GE.AND.EX P0, PT, RZ, UR5, PT, P0 ;  /* 0x00000005ff007c0c */ /* 0x000fe4000bf06300 */
[----:B--2---:R-:W-:-:S05]  /*12f0*/  LEA R3, R0, R5, 0x18 ;  /* 0x0000000500037211 */ /* 0x004fca00078ec0ff */
        /* <DEDUP_REMOVED lines=11> */
[----:B------:R-:W-:Y:S02]  /*13b0*/  HFMA2 R9, -RZ, RZ, 0, 0 ;  /* 0x00000000ff097431 */ /* 0x000fe400000001ff */
[----:B-1----:R-:W-:Y:S01]  /*13c0*/  IMAD.MOV.U32 R10, RZ, RZ, R2 ;  /* 0x000000ffff0a7224 */ /* 0x002fe200078e0002 */
[----:B------:R-:W-:-:S04]  /*13d0*/  ISETP.NE.U32.AND P0, PT, R15, 0x180, PT ;  /* 0x000001800f00780c */ /* 0x000fc80003f05070 */
[----:B------:R-:W-:-:S13]  /*13e0*/  ISETP.NE.AND.EX P0, PT, RZ, RZ, PT, P0 ;  /* 0x000000ffff00720c */ /* 0x000fda0003f05300 */
[----:B--2---:R-:W-:Y:S05]  /*13f0*/  @!P0 BRA `(.L_x_19538) ;  /* 0x0000000000bc8947 */ /* 0x004fea0003800000 */
[----:B------:R-:W4:Y:S01]  /*1400*/  LDS R9, [R22] ;  /* 0x0000000016097984 */ /* 0x000f220000000800 */
[----:B---3--:R-:W-:Y:S01]  /*1410*/  IMAD.MOV.U32 R14, RZ, RZ, 0x3bbb989d ;  /* 0x3bbb989dff0e7424 */ /* 0x008fe200078e00ff */
[----:B------:R-:W-:Y:S01]  /*1420*/  ISETP.NE.U32.AND P0, PT, R15, RZ, PT ;  /* 0x000000ff0f00720c */ /* 0x000fe20003f05070 */
[----:B------:R-:W-:-:S03]  /*1430*/  IMAD.MOV.U32 R13, RZ, RZ, 0x437c0000 ;  /* 0x437c0000ff0d7424 */ /* 0x000fc600078e00ff */
        /* <DEDUP_REMOVED lines=30> */
[----:B--2---:R-:W1:Y:S02]  /*1620*/  LDS R11, [R22+0x400] ;  /* 0x00040000160b7984 */ /* 0x004e640000000800 */
        /* <DEDUP_REMOVED lines=12> */
.L_x_19538:
[----:B------:R-:W-:Y:S05]  /*16f0*/  BSYNC.RECONVERGENT B1 ;  /* 0x0000000000017941 */ /* 0x000fea0003800200 */
.L_x_19537:
[----:B------:R-:W-:-:S04]  /*1700*/  ISETP.GE.U32.AND P0, PT, R16, 0x180, PT ;  /* 0x000001801000780c */ /* 0x000fc80003f06070 */
[----:B------:R-:W-:-:S13]  /*1710*/  ISETP.GE.U32.AND.EX P0, PT, R18, RZ, PT, P0 ;  /* 0x000000ff1200720c */ /* 0x000fda0003f06100 */
[----:B------:R-:W-:Y:S05]  /*1720*/  @!P0 BRA `(.L_x_19536) ;  /* 0x0000000000e48947 */ /* 0x000fea0003800000 */
[----:B-12---:R-:W-:-:S04]  /*1730*/  IADD3 R11, PT, PT, R5, 0x40, RZ ;  /* 0x00000040050b7810 */ /* 0x006fc80007ffe0ff */
[----:B------:R-:W-:-:S07]  /*1740*/  LEA R11, R0, R11, 0x18 ;  /* 0x0000000b000b7211 */ /* 0x000fce00078ec0ff */
.L_x_19539:
[C---:B--2---:R-:W-:Y:S01]  /*1750*/  IMAD R12, R10.reuse, 0x4, R11 ;  /* 0x000000040a0c7824 */ /* 0x044fe200078e020b */
[----:B------:R-:W-:Y:S01]  /*1760*/  MOV R30, 0x437c0000 ;  /* 0x437c0000001e7802 */ /* 0x000fe20000000f00 */
[----:B------:R-:W-:Y:S02]  /*1770*/  IMAD.MOV.U32 R28, RZ, RZ, 0x3bbb989d ;  /* 0x3bbb989dff1c7424 */ /* 0x000fe400078e00ff */
[----:B------:R-:W-:Y:S01]  /*1780*/  VIADD R10, R10, 0x200 ;  /* 0x000002000a0a7836 */ /* 0x000fe20000000000 */
[----:B------:R-:W4:Y:S04]  /*1790*/  LDS R13, [R12] ;  /* 0x000000000c0d7984 */ /* 0x000f280000000800 */
[----:B------:R-:W1:Y:S01]  /*17a0*/  LDS R25, [R12+0x200] ;  /* 0x000200000c197984 */ /* 0x000e620000000800 */
[----:B------:R-:W-:-:S03]  /*17b0*/  ISETP.GE.U32.AND P0, PT, R10, UR4, PT ;  /* 0x000000040a007c0c */ /* 0x000fc6000bf06070 */
[----:B------:R-:W2:Y:S01]  /*17c0*/  LDS R29, [R12+0x400] ;  /* 0x000400000c1d7984 */ /* 0x000ea20000000800 */
[----:B------:R-:W-:-:S03]  /*17d0*/  ISETP.GE.U32.AND.EX P0, PT, RZ, UR5, PT, P0 ;  /* 0x00000005ff007c0c */ /* 0x000fc6000bf06100 */
[----:B------:R-:W5:Y:S01]  /*17e0*/  LDS R31, [R12+0x600] ;  /* 0x000600000c1f7984 */ /* 0x000f620000000800 */
[----:B----4-:R-:W-:-:S04]  /*17f0*/  FADD R15, -R8, R13 ;  /* 0x0000000d080f7221 */ /* 0x010fc80000000100 */
[----:B------:R-:W-:Y:S01]  /*1800*/  FFMA.SAT R13, R15, R28, 0.5 ;  /* 0x3f0000000f0d7423 */ /* 0x000fe2000000201c */
[----:B-1----:R-:W-:-:S03]  /*1810*/  FADD R27, -R8, R25 ;  /* 0x00000019081b7221 */ /* 0x002fc60000000100 */
[----:B------:R-:W-:Y:S01]  /*1820*/  FFMA.RM R13, R13, R30, 12582913 ;  /* 0x4b4000010d0d7423 */ /* 0x000fe2000000401e */
[----:B------:R-:W-:Y:S01]  /*1830*/  FFMA.SAT R25, R27, R28, 0.5 ;  /* 0x3f0000001b197423 */ /* 0x000fe2000000201c */
[C---:B--2---:R-:W-:Y:S02]  /*1840*/  FADD R29, -R8.reuse, R29 ;  /* 0x0000001d081d7221 */ /* 0x044fe40000000100 */
        /* <DEDUP_REMOVED lines=39> */
.L_x_19536:
[----:B------:R-:W-:Y:S05]  /*1ac0*/  BSYNC.RECONVERGENT B0 ;  /* 0x0000000000007941 */ /* 0x000fea0003800200 */
.L_x_19535:
[----:B------:R-:W-:Y:S01]  /*1ad0*/  MOV R13, R9 ;  /* 0x00000009000d7202 */ /* 0x000fe20000000f00 */
[----:B------:R-:W-:Y:S01]  /*1ae0*/  @P5 VIADD R5, R5, 0x1c ;  /* 0x0000001c05055836 */ /* 0x000fe20000000000 */
[----:B------:R-:W-:Y:S01]  /*1af0*/  ISETP.GT.AND P0, PT, R23, 0xf, PT ;  /* 0x0000000f1700780c */ /* 0x000fe20003f04270 */
[----:B------:R-:W0:Y:S01]  /*1b00*/  LDCU.64 UR8, c[0x0][0x3d8] ;  /* 0x00007b00ff0877ac */ /* 0x000e220008000a00 */
[----:B------:R-:W-:Y:S01]  /*1b10*/  @P5 SHF.R.U32.HI R9, RZ, 0x3, R2 ;  /* 0x00000003ff095819 */ /* 0x000fe20000011602 */
[----:B----4-:R-:W4:Y:S01]  /*1b20*/  SHFL.DOWN PT, R8, R13, 0x1, 0x1f ;  /* 0x08201f000d087f89 */ /* 0x010f2200000e0000 */
[----:B------:R-:W-:Y:S01]  /*1b30*/  @P5 LEA R5, R0, R5, 0x18 ;  /* 0x0000000500055211 */ /* 0x000fe200078ec0ff */
[----:B------:R-:W0:Y:S01]  /*1b40*/  LDCU.64 UR6, c[0x0][0x3e0] ;  /* 0x00007c00ff0677ac */ /* 0x000e220008000a00 */
[----:B------:R-:W-:Y:S01]  /*1b50*/  @P5 LOP3.LUT R0, R9, 0x7c, RZ, 0xc0, !PT ;  /* 0x0000007c09005812 */ /* 0x000fe200078ec0ff */
[----:B------:R-:W-:Y:S04]  /*1b60*/  BSSY.RECONVERGENT B0, `(.L_x_19540) ;  /* 0x0000166000007945 */ /* 0x000fe80003800200 */
[----:B------:R-:W-:-:S02]  /*1b70*/  @P5 IMAD.IADD R5, R0, 0x1, R5 ;  /* 0x0000000100055824 */ /* 0x000fc400078e0205 */
        /* <DEDUP_REMOVED lines=8> */
[----:B----4-:R-:W-:Y:S01]  /*1c00*/  @!P0 FADD R13, R13, R8 ;  /* 0x000000080d0d8221 */ /* 0x010fe20000000000 */
[----:B------:R-:W-:-:S04]  /*1c10*/  ISETP.GE.AND P0, PT, R2, R17, PT ;  /* 0x000000110200720c */ /* 0x000fc80003f06270 */
[----:B------:R-:W-:Y:S01]  /*1c20*/  @P5 STS [R5+0x4], R13 ;  /* 0x0000040d05005388 */ /* 0x000fe20000000800 */
[----:B------:R-:W-:Y:S06]  /*1c30*/  BAR.SYNC.DEFER_BLOCKING 0x0 ;  /* 0x0000000000007b1d */ /* 0x000fec0000010000 */
[----:B-12---:R-:W1:Y:S02]  /*1c40*/  @!P6 LDS.128 R8, [R3+0x20] ;  /* 0x000020000308e984 */ /* 0x006e640000000c00 */
[----:B-1----:R-:W-:-:S04]  /*1c50*/  @!P6 FADD R9, R13, R9 ;  /* 0x000000090d09e221 */ /* 0x002fc80000000000 */
[----:B------:R-:W-:-:S04]  /*1c60*/  @!P6 FADD R10, R9, R10 ;  /* 0x0000000a090ae221 */ /* 0x000fc80000000000 */
[----:B------:R-:W-:-:S05]  /*1c70*/  @!P6 FADD R10, R10, R11 ;  /* 0x0000000b0a0ae221 */ /* 0x000fca0000000000 */
[----:B------:R1:W-:Y:S01]  /*1c80*/  @!P6 STS [R3+0x34], R10 ;  /* 0x0000340a0300e388 */ /* 0x0003e20000000800 */
[----:B------:R-:W-:Y:S06]  /*1c90*/  BAR.SYNC.DEFER_BLOCKING 0x0 ;  /* 0x0000000000007b1d */ /* 0x000fec0000010000 */
[----:B0-----:R-:W-:Y:S05]  /*1ca0*/  @P0 BRA `(.L_x_19541) ;  /* 0x0000001400440947 */ /* 0x001fea0003800000 */
[----:B-1----:R-:W0:Y:S01]  /*1cb0*/  LDS R3, [R3+0x34] ;  /* 0x0000340003037984 */ /* 0x002e220000000800 */
[----:B------:R-:W-:Y:S01]  /*1cc0*/  LOP3.LUT R26, R21, 0x180, RZ, 0xc0, !PT ;  /* 0x00000180151a7812 */ /* 0x000fe200078ec0ff */
[----:B------:R-:W-:Y:S01]  /*1cd0*/  BSSY.RECONVERGENT B3, `(.L_x_19542) ;  /* 0x0000091000037945 */ /* 0x000fe20003800200 */
[----:B------:R-:W-:Y:S02]  /*1ce0*/  MOV R12, R2 ;  /* 0x00000002000c7202 */ /* 0x000fe40000000f00 */
        /* <DEDUP_REMOVED lines=12> */
[----:B---3--:R-:W-:-:S07]  /*1db0*/  MOV R14, 0x1dd0 ;  /* 0x00001dd0000e7802 */ /* 0x008fce0000000f00 */
[----:B------:R-:W-:Y:S05]  /*1dc0*/  CALL.REL.NOINC `($__internal_317_$__cuda_sm3x_div_rn_noftz_f32_slowpath) ;  /* 0x0000001400a07944 */ /* 0x000fea0003c00000 */
[----:B------:R-:W-:-:S07]  /*1dd0*/  IMAD.MOV.U32 R10, RZ, RZ, R27 ;  /* 0x000000ffff0a7224 */ /* 0x000fce00078e001b */
.L_x_19545:
[----:B------:R-:W-:Y:S05]  /*1de0*/  BSYNC.RECONVERGENT B4 ;  /* 0x0000000000047941 */ /* 0x000fea0003800200 */
.L_x_19544:
        /* <DEDUP_REMOVED lines=13> */
[----:B------:R-:W-:Y:S05]  /*1ec0*/  CALL.REL.NOINC `($__internal_317_$__cuda_sm3x_div_rn_noftz_f32_slowpath) ;  /* 0x0000001400607944 */ /* 0x000fea0003c00000 */
[----:B------:R-:W-:-:S07]  /*1ed0*/  IMAD.MOV.U32 R11, RZ, RZ, R27 ;  /* 0x000000ffff0b7224 */ /* 0x000fce00078e001b */
.L_x_19547:
[----:B------:R-:W-:Y:S05]  /*1ee0*/  BSYNC.RECONVERGENT B4 ;  /* 0x0000000000047941 */ /* 0x000fea0003800200 */
.L_x_19546:
        /* <DEDUP_REMOVED lines=34> */
[----:B------:R-:W-:Y:S05]  /*2110*/  CALL.REL.NOINC `($__internal_317_$__cuda_sm3x_div_rn_noftz_f32_slowpath) ;  /* 0x0000001000cc7944 */ /* 0x000fea0003c00000 */
[----:B------:R-:W-:-:S07]  /*2120*/  IMAD.MOV.U32 R10, RZ, RZ, R27 ;  /* 0x000000ffff0a7224 */ /* 0x000fce00078e001b */
.L_x_19549:
[----:B------:R-:W-:Y:S05]  /*2130*/  BSYNC.RECONVERGENT B4 ;  /* 0x0000000000047941 */ /* 0x000fea0003800200 */
.L_x_19548:
        /* <DEDUP_REMOVED lines=12> */
[----:B------:R-:W-:Y:S05]  /*2200*/  CALL.REL.NOINC `($__internal_317_$__cuda_sm3x_div_rn_noftz_f32_slowpath) ;  /* 0x0000001000907944 */ /* 0x000fea0003c00000 */
[----:B------:R-:W-:-:S07]  /*2210*/  MOV R11, R27 ;  /* 0x0000001b000b7202 */ /* 0x000fce0000000f00 */
.L_x_19551:
[----:B------:R-:W-:Y:S05]  /*2220*/  BSYNC.RECONVERGENT B4 ;  /* 0x0000000000047941 */ /* 0x000fea0003800200 */
.L_x_19550:
        /* <DEDUP_REMOVED lines=30> */
.L_x_19553:
[----:B------:R-:W-:Y:S05]  /*2410*/  BSYNC.RECONVERGENT B4 ;  /* 0x0000000000047941 */ /* 0x000fea0003800200 */
.L_x_19552:
        /* <DEDUP_REMOVED lines=13> */
[----:B------:R-:W-:-:S07]  /*24f0*/  IMAD.MOV.U32 R11, RZ, RZ, R27 ;  /* 0x000000ffff0b7224 */ /* 0x000fce00078e001b */
.L_x_19555:
[----:B------:R-:W-:Y:S05]  /*2500*/  BSYNC.RECONVERGENT B4 ;  /* 0x0000000000047941 */ /* 0x000fea0003800200 */
.L_x_19554:
        /* <DEDUP_REMOVED lines=13> */
.L_x_19543:
[----:B------:R-:W-:Y:S05]  /*25e0*/  BSYNC.RECONVERGENT B3 ;  /* 0x0000000000037941 */ /* 0x000fea0003800200 */
.L_x_19542:
[----:B------:R-:W-:-:S13]  /*25f0*/  ISETP.GE.U32.AND P0, PT, R21, 0x180, PT ;  /* 0x000001801500780c */ /* 0x000fda0003f06070 */
[----:B------:R-:W-:Y:S05]  /*2600*/  @!P0 BRA `(.L_x_19541) ;  /* 0x0000000800ec8947 */ /* 0x000fea0003800000 */
.L_x_19572:
        /* <DEDUP_REMOVED lines=9> */
[----:B----4-:R-:W0:Y:S02]  /*26a0*/  LDS R8, [R30] ;  /* 0x000000001e087984 */ /* 0x010e240000000800 */
[----:B0-----:R-:W0:Y:S01]  /*26b0*/  FCHK P0, R8, R3 ;  /* 0x0000000308007302 */ /* 0x001e220000000000 */
[----:B------:R-:W-:-:S04]  /*26c0*/  FFMA R26, R0, R8, RZ ;  /* 0x00000008001a7223 */ /* 0x000fc800000000ff */
[----:B------:R-:W-:-:S04]  /*26d0*/  FFMA R5, -R3, R26, R8 ;  /* 0x0000001a03057223 */ /* 0x000fc80000000108 */
[----:B------:R-:W-:Y:S01]  /*26e0*/  FFMA R26, R0, R5, R26 ;  /* 0x00000005001a7223 */ /* 0x000fe2000000001a */
[----:B0-----:R-:W-:Y:S06]  /*26f0*/  @!P0 BRA `(.L_x_19557) ;  /* 0x0000000000108947 */ /* 0x001fec0003800000 */
[----:B------:R-:W-:Y:S02]  /*2700*/  MOV R0, R8 ;  /* 0x0000000800007202 */ /* 0x000fe40000000f00 */
[----:B-123--:R-:W-:-:S07]  /*2710*/  MOV R14, 0x2730 ;  /* 0x00002730000e7802 */ /* 0x00efce0000000f00 */
[----:B------:R-:W-:Y:S05]  /*2720*/  CALL.REL.NOINC `($__internal_317_$__cuda_sm3x_div_rn_noftz_f32_slowpath) ;  /* 0x0000000c00487944 */ /* 0x000fea0003c00000 */
[----:B------:R-:W-:-:S07]  /*2730*/  IMAD.MOV.U32 R26, RZ, RZ, R27 ;  /* 0x000000ffff1a7224 */ /* 0x000fce00078e001b */
.L_x_19557:
[----:B------:R-:W-:Y:S05]  /*2740*/  BSYNC.RECONVERGENT B3 ;  /* 0x0000000000037941 */ /* 0x000fea0003800200 */
.L_x_19556:
[----:B------:R-:W-:Y:S01]  /*2750*/  IMAD R5, R17, 0x4, R30 ;  /* 0x0000000411057824 */ /* 0x000fe200078e021e */
[----:B------:R-:W0:Y:S01]  /*2760*/  MUFU.RCP R0, R3 ;  /* 0x0000000300007308 */ /* 0x000e220000001000 */
[----:B------:R-:W-:Y:S03]  /*2770*/  BSSY.RECONVERGENT B3, `(.L_x_19558) ;  /* 0x000000c000037945 */ /* 0x000fe60003800200 */
[----:B-12---:R-:W1:Y:S01]  /*2780*/  LDS R10, [R5] ;  /* 0x00000000050a7984 */ /* 0x006e620000000800 */
        /* <DEDUP_REMOVED lines=10> */
.L_x_19559:
[----:B------:R-:W-:Y:S05]  /*2830*/  BSYNC.RECONVERGENT B3 ;  /* 0x0000000000037941 */ /* 0x000fea0003800200 */
.L_x_19558:
        /* <DEDUP_REMOVED lines=28> */
[----:B------:R-:W-:Y:S05]  /*2a00*/  CALL.REL.NOINC `($__internal_317_$__cuda_sm3x_div_rn_noftz_f32_slowpath) ;  /* 0x0000000800907944 */ /* 0x000fea0003c00000 */
[----:B------:R-:W-:-:S07]  /*2a10*/  IMAD.MOV.U32 R28, RZ, RZ, R27 ;  /* 0x000000ffff1c7224 */ /* 0x000fce00078e001b */
.L_x_19561:
[----:B------:R-:W-:Y:S05]  /*2a20*/  BSYNC.RECONVERGENT B3 ;  /* 0x0000000000037941 */ /* 0x000fea0003800200 */
.L_x_19560:
        /* <DEDUP_REMOVED lines=14> */
.L_x_19563:
[----:B------:R-:W-:Y:S05]  /*2b10*/  BSYNC.RECONVERGENT B3 ;  /* 0x0000000000037941 */ /* 0x000fea0003800200 */
.L_x_19562:
        /* <DEDUP_REMOVED lines=24> */
[----:B------:R-:W-:Y:S05]  /*2ca0*/  CALL.REL.NOINC `($__internal_317_$__cuda_sm3x_div_rn_noftz_f32_slowpath) ;  /* 0x0000000400e87944 */ /* 0x000fea0003c00000 */
[----:B------:R-:W-:-:S07]  /*2cb0*/  IMAD.MOV.U32 R10, RZ, RZ, R27 ;  /* 0x000000ffff0a7224 */ /* 0x000fce00078e001b */
.L_x_19565:
[----:B------:R-:W-:Y:S05]  /*2cc0*/  BSYNC.RECONVERGENT B3 ;  /* 0x0000000000037941 */ /* 0x000fea0003800200 */
.L_x_19564:
        /* <DEDUP_REMOVED lines=14> */
.L_x_19567:
[----:B------:R-:W-:Y:S05]  /*2db0*/  BSYNC.RECONVERGENT B3 ;  /* 0x0000000000037941 */ /* 0x000fea0003800200 */
.L_x_19566:
        /* <DEDUP_REMOVED lines=28> */
[----:B------:R-:W-:Y:S05]  /*2f80*/  CALL.REL.NOINC `($__internal_317_$__cuda_sm3x_div_rn_noftz_f32_slowpath) ;  /* 0x0000000400307944 */ /* 0x000fea0003c00000 */
[----:B------:R-:W-:-:S07]  /*2f90*/  IMAD.MOV.U32 R26, RZ, RZ, R27 ;  /* 0x000000ffff1a7224 */ /* 0x000fce00078e001b */
.L_x_19569:
[----:B------:R-:W-:Y:S05]  /*2fa0*/  BSYNC.RECONVERGENT B3 ;  /* 0x0000000000037941 */ /* 0x000fea0003800200 */
.L_x_19568:
        /* <DEDUP_REMOVED lines=13> */
.L_x_19571:
[----:B------:R-:W-:Y:S05]  /*3080*/  BSYNC.RECONVERGENT B3 ;  /* 0x0000000000037941 */ /* 0x000fea0003800200 */
.L_x_19570:
        /* <DEDUP_REMOVED lines=19> */
.L_x_19541:
[----:B------:R-:W-:Y:S05]  /*31c0*/  BSYNC.RECONVERGENT B0 ;  /* 0x0000000000007941 */ /* 0x000fea0003800200 */
.L_x_19540:
[----:B------:R-:W5:Y:S01]  /*31d0*/  LDCU.64 UR4, c[0x0][0x3e8] ;  /* 0x00007d00ff0477ac */ /* 0x000f620008000a00 */
[----:B------:R-:W-:-:S05]  /*31e0*/  IADD3 R19, P0, PT, R4, R19, RZ ;  /* 0x0000001304137210 */ /* 0x000fca0007f1e0ff */
[----:B------:R-:W-:Y:S01]  /*31f0*/  IMAD.X R24, RZ, RZ, R24, P0 ;  /* 0x000000ffff187224 */ /* 0x000fe200000e0618 */
[----:B-----5:R-:W-:-:S04]  /*3200*/  ISETP.GE.U32.AND P0, PT, R19, UR4, PT ;  /* 0x0000000413007c0c */ /* 0x020fc8000bf06070 */
[----:B------:R-:W-:-:S13]  /*3210*/  ISETP.GE.AND.EX P0, PT, R24, UR5, PT, P0 ;  /* 0x0000000518007c0c */ /* 0x000fda000bf06300 */
[----:B------:R-:W-:Y:S05]  /*3220*/  @!P0 BRA `(.L_x_19573) ;  /* 0xffffffd000308947 */ /* 0x000fea000383ffff */
[----:B------:R-:W-:Y:S05]  /*3230*/  EXIT ;  /* 0x000000000000794d */ /* 0x000fea0003800000 */
.L_x_19533:
[----:B----4-:R-:W-:Y:S02]  /*3240*/  HFMA2 R12, -RZ, RZ, 0, 5.9604644775390625e-08 ;  /* 0x00000001ff0c7431 */ /* 0x010fe400000001ff */
[----:B-1----:R-:W-:Y:S02]  /*3250*/  IMAD.MOV.U32 R13, RZ, RZ, R5 ;  /* 0x000000ffff0d7224 */ /* 0x002fe400078e0005 */
[----:B------:R-:W-:Y:S02]  /*3260*/  IMAD.MOV.U32 R11, RZ, RZ, 0x1f ;  /* 0x0000001fff0b7424 */ /* 0x000fe400078e00ff */
[----:B------:R-:W-:-:S07]  /*3270*/  IMAD.MOV.U32 R15, RZ, RZ, -0x1 ;  /* 0xffffffffff0f7424 */ /* 0x000fce00078e00ff */
[----:B0-----:R-:W-:Y:S05]  /*3280*/  WARPSYNC.COLLECTIVE R15, `(.L_x_19574) ;  /* 0x000000000f087348 */ /* 0x001fea0003c00000 */
[----:B------:R1:W2:Y:S02]  /*3290*/  SHFL.DOWN P6, R14, R13, R12, R11 ;  /* 0x0800000c0d0e7389 */ /* 0x0002a400000c000b */
[----:B012---:R-:W-:Y:S05]  /*32a0*/  ENDCOLLECTIVE ;  /* 0x000000000000791b */ /* 0x007fea0003800000 */
.L_x_19574:
[----:B------:R-:W-:Y:S01]  /*32b0*/  IMAD.MOV.U32 R12, RZ, RZ, 0x2 ;  /* 0x00000002ff0c7424 */ /* 0x000fe200078e00ff */
[----:B------:R-:W-:-:S04]  /*32c0*/  @!P1 FMNMX R5, R14, R5, !PT ;  /* 0x000000050e059209 */ /* 0x000fc80007800000 */
[----:B------:R-:W-:-:S07]  /*32d0*/  MOV R13, R5 ;  /* 0x00000005000d7202 */ /* 0x000fce0000000f00 */
[----:B------:R-:W-:Y:S05]  /*32e0*/  WARPSYNC.COLLECTIVE R15, `(.L_x_19575) ;  /* 0x000000000f087348 */ /* 0x000fea0003c00000 */
[----:B------:R0:W1:Y:S02]  /*32f0*/  SHFL.DOWN P6, R14, R13, R12, R11 ;  /* 0x0800000c0d0e7389 */ /* 0x00006400000c000b */
[----:B01----:R-:W-:Y:S05]  /*3300*/  ENDCOLLECTIVE ;  /* 0x000000000000791b */ /* 0x003fea0003800000 */
.L_x_19575:
[----:B------:R-:W-:Y:S01]  /*3310*/  HFMA2 R12, -RZ, RZ, 0, 2.384185791015625e-07 ;  /* 0x00000004ff0c7431 */ /* 0x000fe200000001ff */
[----:B------:R-:W-:-:S05]  /*3320*/  @!P2 FMNMX R5, R5, R14, !PT ;  /* 0x0000000e0505a209 */ /* 0x000fca0007800000 */
[----:B------:R-:W-:-:S07]  /*3330*/  IMAD.MOV.U32 R13, RZ, RZ, R5 ;  /* 0x000000ffff0d7224 */ /* 0x000fce00078e0005 */
[----:B------:R-:W-:Y:S05]  /*3340*/  WARPSYNC.COLLECTIVE R15, `(.L_x_19576) ;  /* 0x000000000f087348 */ /* 0x000fea0003c00000 */
[----:B------:R0:W1:Y:S02]  /*3350*/  SHFL.DOWN P6, R14, R13, R12, R11 ;  /* 0x0800000c0d0e7389 */ /* 0x00006400000c000b */
[----:B01----:R-:W-:Y:S05]  /*3360*/  ENDCOLLECTIVE ;  /* 0x000000000000791b */ /* 0x003fea0003800000 */
.L_x_19576:
[----:B------:R-:W-:Y:S01]  /*3370*/  IMAD.MOV.U32 R12, RZ, RZ, 0x8 ;  /* 0x00000008ff0c7424 */ /* 0x000fe200078e00ff */
[----:B------:R-:W-:-:S05]  /*3380*/  @!P3 FMNMX R5, R5, R14, !PT ;  /* 0x0000000e0505b209 */ /* 0x000fca0007800000 */
[----:B------:R-:W-:-:S07]  /*3390*/  IMAD.MOV.U32 R13, RZ, RZ, R5 ;  /* 0x000000ffff0d7224 */ /* 0x000fce00078e0005 */
[----:B------:R-:W-:Y:S05]  /*33a0*/  WARPSYNC.COLLECTIVE R15, `(.L_x_19577) ;  /* 0x000000000f087348 */ /* 0x000fea0003c00000 */
[----:B------:R0:W1:Y:S02]  /*33b0*/  SHFL.DOWN P6, R14, R13, R12, R11 ;  /* 0x0800000c0d0e7389 */ /* 0x00006400000c000b */
[----:B01----:R-:W-:Y:S05]  /*33c0*/  ENDCOLLECTIVE ;  /* 0x000000000000791b */ /* 0x003fea0003800000 */
.L_x_19577:
[----:B------:R-:W-:Y:S01]  /*33d0*/  IMAD.MOV.U32 R12, RZ, RZ, 0x10 ;  /* 0x00000010ff0c7424 */ /* 0x000fe200078e00ff */
[----:B------:R-:W-:-:S04]  /*33e0*/  FMNMX R3, R5, R14, !PT ;  /* 0x0000000e05037209 */ /* 0x000fc80007800000 */
[----:B------:R-:W-:-:S04]  /*33f0*/  FSEL R0, R5, R3, P4 ;  /* 0x0000000305007208 */ /* 0x000fc80002000000 */
[----:B------:R-:W-:-:S07]  /*3400*/  MOV R13, R0 ;  /* 0x00000000000d7202 */ /* 0x000fce0000000f00 */
[----:B------:R-:W-:Y:S05]  /*3410*/  WARPSYNC.COLLECTIVE R15, `(.L_x_19578) ;  /* 0x000000000f087348 */ /* 0x000fea0003c00000 */
[----:B------:R0:W1:Y:S02]  /*3420*/  SHFL.DOWN P6, R14, R13, R12, R11 ;  /* 0x0800000c0d0e7389 */ /* 0x00006400000c000b */
[----:B01----:R-:W-:Y:S05]  /*3430*/  ENDCOLLECTIVE ;  /* 0x000000000000791b */ /* 0x003fea0003800000 */
.L_x_19578:
[----:B------:R-:W-:Y:S05]  /*3440*/  BRA `(.L_x_19579) ;  /* 0xffffffdc00507947 */ /* 0x000fea000383ffff */
        .weak           $__internal_317_$__cuda_sm3x_div_rn_noftz_f32_slowpath
        .type           $__internal_317_$__cuda_sm3x_div_rn_noftz_f32_slowpath,@function
        .size           $__internal_317_$__cuda_sm3x_div_rn_noftz_f32_slowpath,(.L_x_37694 - $__internal_317_$__cuda_sm3x_div_rn_noftz_f32_slowpath)
$__internal_317_$__cuda_sm3x_div_rn_noftz_f32_slowpath:
        /* <DEDUP_REMOVED lines=35> */
.L_x_19581:
        /* <DEDUP_REMOVED lines=51> */
.L_x_19588:
[----:B------:R-:W-:-:S04]  /*39b0*/  LOP3.LUT R0, R0, 0x80000000, RZ, 0xc0, !PT ;  /* 0x8000000000007812 */ /* 0x000fc800078ec0ff */
[----:B------:R-:W-:Y:S01]  /*39c0*/  LOP3.LUT R0, R0, 0x7f800000, RZ, 0xfc, !PT ;  /* 0x7f80000000007812 */ /* 0x000fe200078efcff */
[----:B------:R-:W-:Y:S06]  /*39d0*/  BRA `(.L_x_19589) ;  /* 0x0000000000047947 */ /* 0x000fec0003800000 */
.L_x_19587:
[----:B------:R-:W-:-:S07]  /*39e0*/  IMAD R0, R34, 0x800000, R0 ;  /* 0x0080000022007824 */ /* 0x000fce00078e0200 */
.L_x_19589:
[----:B------:R-:W-:Y:S05]  /*39f0*/  BSYNC.RECONVERGENT B2 ;  /* 0x0000000000027941 */ /* 0x000fea0003800200 */
.L_x_19586:
[----:B------:R-:W-:Y:S05]  /*3a00*/  BRA `(.L_x_19590) ;  /* 0x0000000000207947 */ /* 0x000fea0003800000 */
.L_x_19585:
[----:B------:R-:W-:-:S04]  /*3a10*/  LOP3.LUT R0, R29, 0x80000000, R0, 0x48, !PT ;  /* 0x800000001d007812 */ /* 0x000fc800078e4800 */
[----:B------:R-:W-:Y:S01]  /*3a20*/  LOP3.LUT R0, R0, 0x7f800000, RZ, 0xfc, !PT ;  /* 0x7f80000000007812 */ /* 0x000fe200078efcff */
[----:B------:R-:W-:Y:S06]  /*3a30*/  BRA `(.L_x_19590) ;  /* 0x0000000000147947 */ /* 0x000fec0003800000 */
.L_x_19584:
[----:B------:R-:W-:Y:S01]  /*3a40*/  LOP3.LUT R0, R29, 0x80000000, R0, 0x48, !PT ;  /* 0x800000001d007812 */ /* 0x000fe200078e4800 */
[----:B------:R-:W-:Y:S06]  /*3a50*/  BRA `(.L_x_19590) ;  /* 0x00000000000c7947 */ /* 0x000fec0003800000 */
.L_x_19583:
[----:B------:R-:W0:Y:S01]  /*3a60*/  MUFU.RSQ R0, -QNAN ;  /* 0xffc0000000007908 */ /* 0x000e220000001400 */
[----:B------:R-:W-:Y:S05]  /*3a70*/  BRA `(.L_x_19590) ;  /* 0x0000000000047947 */ /* 0x000fea0003800000 */
.L_x_19582:
[----:B------:R-:W-:-:S07]  /*3a80*/  FADD.FTZ R0, R0, R3 ;  /* 0x0000000300007221 */ /* 0x000fce0000010000 */
.L_x_19590:
[----:B------:R-:W-:Y:S05]  /*3a90*/  BSYNC.RECONVERGENT B1 ;  /* 0x0000000000017941 */ /* 0x000fea0003800200 */
.L_x_19580:
[----:B------:R-:W-:Y:S01]  /*3aa0*/  IMAD.MOV.U32 R15, RZ, RZ, 0x0 ;  /* 0x00000000ff0f7424 */ /* 0x000fe200078e00ff */
[----:B0-----:R-:W-:-:S03]  /*3ab0*/  MOV R27, R0 ;  /* 0x00000000001b7202 */ /* 0x001fc60000000f00 */
[----:B------:R-:W-:Y:S05]  /*3ac0*/  RET.REL.NODEC R14 `(_Z20SoftmaxBlockSMemImplI22BroadcastScaleMaskLoadIffbLm2EiE11DirectStoreIffEfLi2ELi128EL9Algorithm0EEvT_T0_ll) ;  /* 0xffffffc40e4c7950 */ /* 0x000fea0003c3ffff */
.L_x_19591:
        /* <DEDUP_REMOVED lines=11> */
.L_x_37694:


//--------------------- .text._Z15SoftmaxWarpImplI22BroadcastScaleMaskLoadIffbLm2EiE11DirectStoreIffEfLi1ELi32ELi32ELi1ELb1EL9Algorithm0EEvT_T0_ll --------------------------
	.section	.text._Z15SoftmaxWarpImplI22BroadcastScaleMaskLoadIffbLm2EiE11DirectStoreIffEfLi1ELi32ELi32ELi1ELb1EL9Algorithm0EEvT_T0_ll,"ax",@progbits
	.align	128
        .global         _Z15SoftmaxWarpImplI22BroadcastScaleMaskLoadIffbLm2EiE11DirectStoreIffEfLi1ELi32ELi32ELi1ELb1EL9Algorithm0EEvT_T0_ll
        .type           _Z15SoftmaxWarpImplI22BroadcastScaleMaskLoadIffbLm2EiE11DirectStoreIffEfLi1ELi32ELi32ELi1ELb1EL9Algorithm0EEvT_T0_ll,@function
        .size           _Z15SoftmaxWarpImplI22BroadcastScaleMaskLoadIffbLm2EiE11DirectStoreIffEfLi1ELi32ELi32ELi1ELb1EL9Algorithm0EEvT_T0_ll,(.L_x_37695 - _Z15SoftmaxWarpImplI22BroadcastScaleMaskLoadIffbLm2EiE11DirectStoreIffEfLi1ELi32ELi32ELi1ELb1EL9Algorithm0EEvT_T0_ll)
        .other          _Z15SoftmaxWarpImplI22BroadcastScaleMaskLoadIffbLm2EiE11DirectStoreIffEfLi1ELi32ELi32ELi1ELb1EL9Algorithm0EEvT_T0_ll,@"STO_CUDA_ENTRY STV_DEFAULT"
_Z15SoftmaxWarpImplI22BroadcastScaleMaskLoadIffbLm2EiE11DirectStoreIffEfLi1ELi32ELi32ELi1ELb1EL9Algorithm0EEvT_T0_ll:
.text._Z15SoftmaxWarpImplI22BroadcastScaleMaskLoadIffbLm2EiE11DirectStoreIffEfLi1ELi32ELi32ELi1ELb1EL9Algorithm0EEvT_T0_ll:
        /* <DEDUP_REMOVED lines=10> */
[----:B------:R-:W0:Y:S01]  /*00a0*/  LDCU.64 UR48, c[0x0][0x3d8] ;  /* 0x00007b00ff3077ac */ /* 0x000e220008000a00 */
        /* <DEDUP_REMOVED lines=18> */
.L_x_19592:
        /* <DEDUP_REMOVED lines=45> */
.L_x_19723:
        /* <DEDUP_REMOVED lines=48> */
[----:B------:R-:W-:-:S03]  /*07a0*/  ISETP.NE.AND.EX P4, PT, R43, RZ, PT, P4 ;  /* 0x000000ff2b00720c */ /* 0x000fc60003f85340 */
[----:B------:R-:W-:-:S05]  /*07b0*/  IMAD R11, R41, R12, R46 ;  /* 0x0000000c290b7224 */ /* 0x000fca00078e022e */
[----:B------:R-:W-:Y:S02]  /*07c0*/  SEL R11, R11, RZ, P4 ;  /* 0x000000ff0b0b7207 */ /* 0x000fe40002000000 */
[----:B0-----:R-:W-:-:S04]  /*07d0*/  ISETP.NE.U32.AND P4, PT, R44, 0x1, PT ;  /* 0x000000012c00780c */ /* 0x001fc80003f85070 */
[----:B------:R-:W-:-:S04]  /*07e0*/  ISETP.NE.AND.EX P4, PT, R45, RZ, PT, P4 ;  /* 0x000000ff2d00720c */ /* 0x000fc80003f85340 */
[----:B------:R-:W-:-:S05]  /*07f0*/  SEL R13, R13, RZ, P4 ;  /* 0x000000ff0d0d7207 */ /* 0x000fca0002000000 */
[----:B------:R-:W-:-:S04]  /*0800*/  IMAD R12, R13, UR40, RZ ;  /* 0x000000280d0c7c24 */ /* 0x000fc8000f8e02ff */
        /* <DEDUP_REMOVED lines=11> */
.L_x_19595:
[----:B------:R-:W-:Y:S05]  /*08c0*/  BSYNC.RECONVERGENT B1 ;  /* 0x0000000000017941 */ /* 0x000fea0003800200 */
.L_x_19594:
        /* <DEDUP_REMOVED lines=35> */
[----:B0-----:R-:W-:-:S03]  /*0b00*/  ISETP.NE.U32.AND P5, PT, R42, 0x1, PT ;  /* 0x000000012a00780c */ /* 0x001fc60003fa5070 */
[----:B------:R-:W-:Y:S01]  /*0b10*/  IMAD.MOV R12, RZ, RZ, -R11 ;  /* 0x000000ffff0c7224 */ /* 0x000fe200078e0a0b */
[----:B------:R-:W-:-:S03]  /*0b20*/  ISETP.NE.AND.EX P5, PT, R43, RZ, PT, P5 ;  /* 0x000000ff2b00720c */ /* 0x000fc60003fa5350 */
[--C-:B------:R-:W-:Y:S01]  /*0b30*/  IMAD R12, R44, R12, R45.reuse ;  /* 0x0000000c2c0c7224 */ /* 0x100fe200078e022d */
[----:B------:R-:W-:-:S04]  /*0b40*/  SHF.R.S64 R44, RZ, 0x1e, R45 ;  /* 0x0000001eff2c7819 */ /* 0x000fc8000000102d */
[----:B------:R-:W-:Y:S02]  /*0b50*/  SEL R12, R12, RZ, P5 ;  /* 0x000000ff0c0c7207 */ /* 0x000fe40002800000 */
[----:B-1----:R-:W-:-:S04]  /*0b60*/  ISETP.NE.U32.AND P5, PT, R46, 0x1, PT ;  /* 0x000000012e00780c */ /* 0x002fc80003fa5070 */
        /* <DEDUP_REMOVED lines=14> */
.L_x_19597:
[----:B------:R-:W-:Y:S05]  /*0c50*/  BSYNC.RECONVERGENT B1 ;  /* 0x0000000000017941 */ /* 0x000fea0003800200 */
.L_x_19596:
        /* <DEDUP_REMOVED lines=58> */
.L_x_19599:
[----:B------:R-:W-:Y:S05]  /*1000*/  BSYNC.RECONVERGENT B1 ;  /* 0x0000000000017941 */ /* 0x000fea0003800200 */
.L_x_19598:
        /* <DEDUP_REMOVED lines=9> */
[----:B------:R-:W1:Y:S01]  /*10a0*/  LDC.64 R50, c[0x0][0x390] ;  /* 0x0000e400ff327b82 */ /* 0x000e620000000a00 */
        /* <DEDUP_REMOVED lines=46> */
.L_x_19601:
[----:B------:R-:W-:Y:S05]  /*1390*/  BSYNC.RECONVERGENT B1 ;  /* 0x0000000000017941 */ /* 0x000fea0003800200 */
.L_x_19600:
        /* <DEDUP_REMOVED lines=22> */
[----:B------:R-:W-:Y:S02]  /*1500*/  IMAD.HI.U32 R43, R49, R43, R48 ;  /* 0x0000002b312b7227 */ /* 0x000fe400078e0030 */
[----:B------:R-:W0:Y:S04]  /*1510*/  LDC.64 R48, c[0x0][0x398] ;  /* 0x0000e600ff307b82 */ /* 0x000e280000000a00 */
        /* <DEDUP_REMOVED lines=34> */
.L_x_19603:
[----:B------:R-:W-:Y:S05]  /*1740*/  BSYNC.RECONVERGENT B1 ;  /* 0x0000000000017941 */ /* 0x000fea0003800200 */
.L_x_19602:
        /* <DEDUP_REMOVED lines=56> */
.L_x_19605:
[----:B------:R-:W-:Y:S05]  /*1ad0*/  BSYNC.RECONVERGENT B1 ;  /* 0x0000000000017941 */ /* 0x000fea0003800200 */
.L_x_19604:
        /* <DEDUP_REMOVED lines=58> */
.L_x_19607:
[----:B------:R-:W-:Y:S05]  /*1e80*/  BSYNC.RECONVERGENT B1 ;  /* 0x0000000000017941 */ /* 0x000fea0003800200 */
.L_x_19606:
        /* <DEDUP_REMOVED lines=56> */
.L_x_19609:
[----:B------:R-:W-:Y:S05]  /*2210*/  BSYNC.RECONVERGENT B1 ;  /* 0x0000000000017941 */ /* 0x000fea0003800200 */
.L_x_19608:
        /* <DEDUP_REMOVED lines=58> */
.L_x_19611:
[----:B------:R-:W-:Y:S05]  /*25c0*/  BSYNC.RECONVERGENT B1 ;  /* 0x0000000000017941 */ /* 0x000fea0003800200 */
.L_x_19610:
        /* <DEDUP_REMOVED lines=56> */
.L_x_19613:
[----:B------:R-:W-:Y:S05]  /*2950*/  BSYNC.RECONVERGENT B1 ;  /* 0x0000000000017941 */ /* 0x000fea0003800200 */
.L_x_19612:
        /* <DEDUP_REMOVED lines=58> */
.L_x_19615:
[----:B------:R-:W-:Y:S05]  /*2d00*/  BSYNC.RECONVERGENT B1 ;  /* 0x0000000000017941 */ /* 0x000fea0003800200 */
.L_x_19614:
        /* <DEDUP_REMOVED lines=56> */
.L_x_19617:
[----:B------:R-:W-:Y:S05]  /*3090*/  BSYNC.RECONVERGENT B1 ;  /* 0x0000000000017941 */ /* 0x000fea0003800200 */
.L_x_19616:
        /* <DEDUP_REMOVED lines=58> */
.L_x_19619:
[----:B------:R-:W-:Y:S05]  /*3440*/  BSYNC.RECONVERGENT B1 ;  /* 0x0000000000017941 */ /* 0x000fea0003800200 */
.L_x_19618:
        /* <DEDUP_REMOVED lines=56> */
.L_x_19621:
[----:B------:R-:W-:Y:S05]  /*37d0*/  BSYNC.RECONVERGENT B1 ;  /* 0x0000000000017941 */ /* 0x000fea0003800200 */
.L_x_19620:
        /* <DEDUP_REMOVED lines=58> */
.L_x_19623:
[----:B------:R-:W-:Y:S05]  /*3b80*/  BSYNC.RECONVERGENT B1 ;  /* 0x0000000000017941 */ /* 0x000fea0003800200 */
.L_x_19622:
        /* <DEDUP_REMOVED lines=56> */
.L_x_19625:
[----:B------:R-:W-:Y:S05]  /*3f10*/  BSYNC.RECONVERGENT B1 ;  /* 0x0000000000017941 */ /* 0x000fea0003800200 */
.L_x_19624:
        /* <DEDUP_REMOVED lines=58> */
.L_x_19627:
[----:B------:R-:W-:Y:S05]  /*42c0*/  BSYNC.RECONVERGENT B1 ;  /* 0x0000000000017941 */ /* 0x000fea0003800200 */
.L_x_19626:
        /* <DEDUP_REMOVED lines=38> */
[----:B------:R-:W-:-:S05]  /*4530*/  IMAD R12, R78, R12, R45 ;  /* 0x0000000c4e0c7224 */ /* 0x000fca00078e022d */
[----:B------:R-:W-:Y:S02]  /*4540*/  SEL R12, R12, RZ, P3 ;  /* 0x000000ff0c0c7207 */ /* 0x000fe40001800000 */
[----:B-1----:R-:W-:Y:S02]  /*4550*/  ISETP.NE.U32.AND P3, PT, R76, 0x1, PT ;  /* 0x000000014c00780c */ /* 0x002fe40003f65070 */
[----:B------:R-:W-:Y:S02]  /*4560*/  SHF.R.S64 R76, RZ, 0x1e, R45 ;  /* 0x0000001eff4c7819 */ /* 0x000fe4000000102d */
        /* <DEDUP_REMOVED lines=14> */
.L_x_19629:
[----:B------:R-:W-:Y:S05]  /*4650*/  BSYNC.RECONVERGENT B1 ;  /* 0x0000000000017941 */ /* 0x000fea0003800200 */
.L_x_19628:
        /* <DEDUP_REMOVED lines=58> */
.L_x_19631:
[----:B------:R-:W-:Y:S05]  /*4a00*/  BSYNC.RECONVERGENT B1 ;  /* 0x0000000000017941 */ /* 0x000fea0003800200 */
.L_x_19630:
        /* <DEDUP_REMOVED lines=56> */
.L_x_19633:
[----:B------:R-:W-:Y:S05]  /*4d90*/  BSYNC.RECONVERGENT B1 ;  /* 0x0000000000017941 */ /* 0x000fea0003800200 */
.L_x_19632:
        /* <DEDUP_REMOVED lines=58> */
.L_x_19635:
[----:B------:R-:W-:Y:S05]  /*5140*/  BSYNC.RECONVERGENT B1 ;  /* 0x0000000000017941 */ /* 0x000fea0003800200 */
.L_x_19634:
        /* <DEDUP_REMOVED lines=56> */
.L_x_19637:
[----:B------:R-:W-:Y:S05]  /*54d0*/  BSYNC.RECONVERGENT B1 ;  /* 0x0000000000017941 */ /* 0x000fea0003800200 */
.L_x_19636:
        /* <DEDUP_REMOVED lines=58> */
.L_x_19639:
[----:B------:R-:W-:Y:S05]  /*5880*/  BSYNC.RECONVERGENT B1 ;  /* 0x0000000000017941 */ /* 0x000fea0003800200 */
.L_x_19638:
        /* <DEDUP_REMOVED lines=56> */
.L_x_19641:
[----:B------:R-:W-:Y:S05]  /*5c10*/  BSYNC.RECONVERGENT B1 ;  /* 0x0000000000017941 */ /* 0x000fea0003800200 */
.L_x_19640:
        /* <DEDUP_REMOVED lines=58> */
.L_x_19643:
[----:B------:R-:W-:Y:S05]  /*5fc0*/  BSYNC.RECONVERGENT B1 ;  /* 0x0000000000017941 */ /* 0x000fea0003800200 */
.L_x_19642:
        /* <DEDUP_REMOVED lines=56> */
.L_x_19645:
[----:B------:R-:W-:Y:S05]  /*6350*/  BSYNC.RECONVERGENT B1 ;  /* 0x0000000000017941 */ /* 0x000fea0003800200 */
.L_x_19644:
        /* <DEDUP_REMOVED lines=12> */
[----:B------:R-:W-:Y:S02]  /*6420*/  MOV R102, 0xff800000 ;  /* 0xff80000000667802 */ /* 0x000fe40000000f00 */
[----:B------:R-:W-:Y:S01]  /*6430*/  MOV R88, 0xff800000 ;  /* 0xff80000000587802 */ /* 0x000fe20000000f00 */
[----:B------:R-:W-:Y:S06]  /*6440*/  @P6 BRA `(.L_x_19647) ;  /* 0x0000000000d06947 */ /* 0x000fec0003800000 */
        /* <DEDUP_REMOVED lines=52> */
.L_x_19647:
[----:B------:R-:W-:Y:S05]  /*6790*/  BSYNC.RECONVERGENT B1 ;  /* 0x0000000000017941 */ /* 0x000fea0003800200 */
.L_x_19646:
[----:B------:R-:W-:Y:S04]  /*67a0*/  BSSY.RECONVERGENT B1, `(.L_x_19648) ;  /* 0x0000036000017945 */ /* 0x000fe80003800200 */
        /* <DEDUP_REMOVED lines=53> */
.L_x_19649:
[----:B------:R-:W-:Y:S05]  /*6b00*/  BSYNC.RECONVERGENT B1 ;  /* 0x0000000000017941 */ /* 0x000fea0003800200 */
.L_x_19648:
        /* <DEDUP_REMOVED lines=14> */
[----:B0-----:R-:W-:Y:S01]  /*6bf0*/  MOV R14, RZ ;  /* 0x000000ff000e7202 */ /* 0x001fe20000000f00 */
        /* <DEDUP_REMOVED lines=16> */
[----:B-1----:R-:W-:Y:S02]  /*6d00*/  ISETP.NE.U32.AND P2, PT, R86, 0x1, PT ;  /* 0x000000015600780c */ /* 0x002fe40003f45070 */
[----:B------:R-:W-:Y:S02]  /*6d10*/  SHF.R.S64 R86, RZ, 0x1e, R43 ;  /* 0x0000001eff567819 */ /* 0x000fe4000000102b */
[----:B------:R-:W-:Y:S01]  /*6d20*/  @!P1 IMAD.MOV R11, RZ, RZ, -R11 ;  /* 0x000000ffff0b9224 */ /* 0x000fe200078e0a0b */
[----:B------:R-:W-:Y:S02]  /*6d30*/  @!P6 LOP3.LUT R11, RZ, R100, RZ, 0x33, !PT ;  /* 0x00000064ff0be212 */ /* 0x000fe400078e33ff */
[----:B0-----:R-:W-:Y:S02]  /*6d40*/  ISETP.NE.U32.AND P1, PT, R14, 0x1, PT ;  /* 0x000000010e00780c */ /* 0x001fe40003f25070 */
[----:B------:R-:W-:-:S02]  /*6d50*/  IADD3 R12, PT, PT, -R11, RZ, RZ ;  /* 0x000000ff0b0c7210 */ /* 0x000fc40007ffe1ff */
[----:B------:R-:W-:Y:S02]  /*6d60*/  ISETP.NE.AND.EX P2, PT, R87, RZ, PT, P2 ;  /* 0x000000ff5700720c */ /* 0x000fe40003f45320 */
[----:B------:R-:W-:Y:S01]  /*6d70*/  ISETP.NE.AND.EX P1, PT, R15, RZ, PT, P1 ;  /* 0x000000ff0f00720c */ /* 0x000fe20003f25310 */
        /* <DEDUP_REMOVED lines=15> */
.L_x_19651:
[----:B------:R-:W-:Y:S05]  /*6e70*/  BSYNC.RECONVERGENT B1 ;  /* 0x0000000000017941 */ /* 0x000fea0003800200 */
.L_x_19650:
        /* <DEDUP_REMOVED lines=54> */
.L_x_19653:
[----:B------:R-:W-:Y:S05]  /*71e0*/  BSYNC.RECONVERGENT B1 ;  /* 0x0000000000017941 */ /* 0x000fea0003800200 */
.L_x_19652:
        /* <DEDUP_REMOVED lines=35> */
[----:B------:R-:W-:Y:S02]  /*7420*/  IADD3 R12, PT, PT, -R11, RZ, RZ ;  /* 0x000000ff0b0c7210 */ /* 0x000fe40007ffe1ff */
[----:B------:R-:W-:Y:S02]  /*7430*/  ISETP.NE.AND.EX P2, PT, R87, RZ, PT, P2 ;  /* 0x000000ff5700720c */ /* 0x000fe40003f45320 */
[----:B------:R-:W-:Y:S01]  /*7440*/  ISETP.NE.AND.EX P1, PT, R15, RZ, PT, P1 ;  /* 0x000000ff0f00720c */ /* 0x000fe20003f25310 */
[----:B------:R-:W-:Y:S01]  /*7450*/  IMAD R12, R104, R12, R43 ;  /* 0x0000000c680c7224 */ /* 0x000fe200078e022b */
[----:B------:R-:W-:-:S02]  /*7460*/  SEL R11, R11, RZ, P2 ;  /* 0x000000ff0b0b7207 */ /* 0x000fc40001000000 */
[----:B------:R-:W-:Y:S02]  /*7470*/  SHF.R.S64 R86, RZ, 0x1e, R43 ;  /* 0x0000001eff567819 */ /* 0x000fe4000000102b */
        /* <DEDUP_REMOVED lines=13> */
.L_x_19655:
[----:B------:R-:W-:Y:S05]  /*7550*/  BSYNC.RECONVERGENT B1 ;  /* 0x0000000000017941 */ /* 0x000fea0003800200 */
.L_x_19654:
        /* <DEDUP_REMOVED lines=54> */
.L_x_19657:
[----:B------:R-:W-:Y:S05]  /*78c0*/  BSYNC.RECONVERGENT B1 ;  /* 0x0000000000017941 */ /* 0x000fea0003800200 */
.L_x_19656:
        /* <DEDUP_REMOVED lines=108> */
[----:B------:R-:W-:Y:S01]  /*7f90*/  SHF.L.U32 R47, R47, 0x17, RZ ;  /* 0x000000172f2f7819 */ /* 0x000fe200000006ff */
[-C--:B------:R-:W-:Y:S01]  /*7fa0*/  FFMA.RM R52, R13, R12.reuse, 12582913 ;  /* 0x4b4000010d347423 */ /* 0x080fe2000000400c */
[----:B------:R-:W-:Y:S01]  /*7fb0*/  FFMA.RM R13, R53, R12, 12582913 ;  /* 0x4b400001350d7423 */ /* 0x000fe2000000400c */
[----:B------:R-:W-:Y:S01]  /*7fc0*/  FFMA R67, R112, 1.925963033500011079e-08, R67 ;  /* 0x32a5706070437823 */ /* 0x000fe20000000043 */
[----:B------:R-:W-:Y:S01]  /*7fd0*/  SHF.L.U32 R42, R42, 0x17, RZ ;  /* 0x000000172a2a7819 */ /* 0x000fe200000006ff */
        /* <DEDUP_REMOVED lines=24> */
[----:B------:R-:W-:Y:S01]  /*8160*/  IMAD.SHL.U32 R50, R50, 0x800000, RZ ;  /* 0x0080000032327824 */ /* 0x000fe200078e00ff */
[----:B------:R-:W-:Y:S01]  /*8170*/  SHF.L.U32 R43, R43, 0x17, RZ ;  /* 0x000000172b2b7819 */ /* 0x000fe200000006ff */
[----:B------:R-:W-:Y:S01]  /*8180*/  FFMA R63, R66, 1.925963033500011079e-08, R55 ;  /* 0x32a57060423f7823 */ /* 0x000fe20000000037 */
[----:B------:R-:W-:Y:S01]  /*8190*/  FFMA R55, R68, 1.925963033500011079e-08, R57 ;  /* 0x32a5706044377823 */ /* 0x000fe20000000039 */
[----:B------:R-:W-:Y:S01]  /*81a0*/  FFMA.SAT R57, R70, R11, 0.5 ;  /* 0x3f00000046397423 */ /* 0x000fe2000000200b */
[----:B------:R-:W0:Y:S01]  /*81b0*/  MUFU.EX2 R69, R69 ;  /* 0x0000004500457308 */ /* 0x000e220000000800 */
[----:B---3--:R-:W-:Y:S01]  /*81c0*/  FMUL R41, R41, R60 ;  /* 0x0000003c29297220 */ /* 0x008fe20000400000 */
[-C--:B------:R-:W-:Y:S01]  /*81d0*/  FFMA.RM R60, R79, R12.reuse, 12582913 ;  /* 0x4b4000014f3c7423 */ /* 0x080fe2000000400c */
[----:B------:R-:W-:Y:S01]  /*81e0*/  FFMA.RM R56, R57, R12, 12582913 ;  /* 0x4b40000139387423 */ /* 0x000fe2000000400c */
[----:B------:R-:W-:Y:S01]  /*81f0*/  IMAD.SHL.U32 R44, R44, 0x800000, RZ ;  /* 0x008000002c2c7824 */ /* 0x000fe200078e00ff */
[----:B------:R-:W-:Y:S01]  /*8200*/  SHF.L.U32 R13, R13, 0x17, RZ ;  /* 0x000000170d0d7819 */ /* 0x000fe200000006ff */
[----:B------:R-:W-:-:S02]  /*8210*/  IMAD.SHL.U32 R52, R52, 0x800000, RZ ;  /* 0x0080000034347824 */ /* 0x000fc400078e00ff */
[----:B------:R-:W-:Y:S01]  /*8220*/  FADD R57, R56, -12583039 ;  /* 0xcb40007f38397421 */ /* 0x000fe20000000000 */
[----:B------:R-:W2:Y:S01]  /*8230*/  MUFU.EX2 R51, R51 ;  /* 0x0000003300337308 */ /* 0x000ea20000000800 */
[----:B-1----:R-:W-:Y:S01]  /*8240*/  FMUL R42, R42, R77 ;  /* 0x0000004d2a2a7220 */ /* 0x002fe20000400000 */
[----:B------:R-:W-:Y:S01]  /*8250*/  FADD R77, R60, -12583039 ;  /* 0xcb40007f3c4d7421 */ /* 0x000fe20000000000 */
[----:B------:R-:W-:Y:S01]  /*8260*/  FFMA R61, R70, 1.4426950216293334961, -R57 ;  /* 0x3fb8aa3b463d7823 */ /* 0x000fe20000000839 */
[-C--:B------:R-:W-:Y:S01]  /*8270*/  FFMA.SAT R83, R64, R11.reuse, 0.5 ;  /* 0x3f00000040537423 */ /* 0x080fe2000000200b */
        /* <DEDUP_REMOVED lines=8> */
[----:B------:R-:W-:Y:S01]  /*8300*/  SHF.L.U32 R14, R14, 0x17, RZ ;  /* 0x000000170e0e7819 */ /* 0x000fe200000006ff */
[-C--:B------:R-:W-:Y:S01]  /*8310*/  FFMA.RM R69, R69, R12.reuse, 12582913 ;  /* 0x4b40000145457423 */ /* 0x080fe2000000400c */
[-C--:B------:R-:W-:Y:S01]  /*8320*/  FFMA.RM R57, R83, R12.reuse, 12582913 ;  /* 0x4b40000153397423 */ /* 0x080fe2000000400c */
[----:B------:R-:W0:Y:S01]  /*8330*/  MUFU.EX2 R70, R73 ;  /* 0x0000004900467308 */ /* 0x000e220000000800 */
[----:B--2---:R-:W-:Y:S01]  /*8340*/  FMUL R50, R50, R51 ;  /* 0x0000003332327220 */ /* 0x004fe20000400000 */
[----:B------:R-:W-:Y:S01]  /*8350*/  FADD R71, R69, -12583039 ;  /* 0xcb40007f45477421 */ /* 0x000fe20000000000 */
[----:B------:R-:W-:Y:S01]  /*8360*/  FFMA.RM R66, R77, R12, 12582913 ;  /* 0x4b4000014d427423 */ /* 0x000fe2000000400c */
[----:B------:R-:W-:Y:S01]  /*8370*/  FADD R83, R57, -12583039 ;  /* 0xcb40007f39537421 */ /* 0x000fe20000000000 */
[----:B------:R-:W-:-:S02]  /*8380*/  IMAD.SHL.U32 R54, R54, 0x800000, RZ ;  /* 0x0080000036367824 */ /* 0x000fc400078e00ff */
        /* <DEDUP_REMOVED lines=89> */
[----:B------:R-:W-:Y:S01]  /*8920*/  SHF.L.U32 R59, R59, 0x17, RZ ;  /* 0x000000173b3b7819 */ /* 0x000fe200000006ff */
[----:B------:R-:W-:Y:S01]  /*8930*/  FADD R14, R61, R50 ;  /* 0x000000323d0e7221 */ /* 0x000fe20000000000 */
[----:B------:R-:W-:Y:S01]  /*8940*/  IMAD.SHL.U32 R60, R60, 0x800000, RZ ;  /* 0x008000003c3c7824 */ /* 0x000fe200078e00ff */
[----:B------:R-:W-:Y:S01]  /*8950*/  SHF.L.U32 R62, R66, 0x17, RZ ;  /* 0x00000017423e7819 */ /* 0x000fe200000006ff */
[----:B------:R-:W-:-:S02]  /*8960*/  IMAD.SHL.U32 R69, R69, 0x800000, RZ ;  /* 0x0080000045457824 */ /* 0x000fc400078e00ff */
[----:B------:R-:W-:Y:S01]  /*8970*/  FADD R61, R14, R51 ;  /* 0x000000330e3d7221 */ /* 0x000fe20000000000 */
[----:B------:R-:W2:Y:S01]  /*8980*/  MUFU.EX2 R76, R76 ;  /* 0x0000004c004c7308 */ /* 0x000ea20000000800 */
[----:B0-----:R-:W-:Y:S01]  /*8990*/  FMUL R57, R57, R64 ;  /* 0x0000004039397220 */ /* 0x001fe20000400000 */
[----:B------:R-:W-:Y:S01]  /*89a0*/  SHF.L.U32 R66, R68, 0x17, RZ ;  /* 0x0000001744427819 */ /* 0x000fe200000006ff */
[----:B------:R-:W-:Y:S01]  /*89b0*/  FADD R14, R61, R52 ;  /* 0x000000343d0e7221 */ /* 0x000fe20000000000 */
[----:B------:R-:W-:Y:S02]  /*89c0*/  IMAD.SHL.U32 R64, R70, 0x800000, RZ ;  /* 0x0080000046407824 */ /* 0x000fe400078e00ff */
[----:B------:R-:W-:Y:S02]  /*89d0*/  IMAD.SHL.U32 R15, R15, 0x800000, RZ ;  /* 0x008000000f0f7824 */ /* 0x000fe400078e00ff */
[----:B------:R-:W-:Y:S01]  /*89e0*/  FADD R61, R14, R53 ;  /* 0x000000350e3d7221 */ /* 0x000fe20000000000 */
[----:B------:R-:W0:Y:S01]  /*89f0*/  MUFU.EX2 R79, R78 ;  /* 0x0000004e004f7308 */ /* 0x000e220000000800 */
[----:B-1----:R-:W-:Y:S01]  /*8a00*/  FMUL R58, R58, R77 ;  /* 0x0000004d3a3a7220 */ /* 0x002fe20000400000 */
[----:B------:R-:W-:-:S02]  /*8a10*/  IMAD.SHL.U32 R13, R13, 0x800000, RZ ;  /* 0x008000000d0d7824 */ /* 0x000fc400078e00ff */
        /* <DEDUP_REMOVED lines=20> */
[----:B------:R-:W-:Y:S01]  /*8b60*/  SHF.L.U32 R63, R72, 0x17, RZ ;  /* 0x00000017483f7819 */ /* 0x000fe200000006ff */
[----:B------:R-:W-:Y:S01]  /*8b70*/  IMAD.SHL.U32 R72, R12, 0x800000, RZ ;  /* 0x008000000c487824 */ /* 0x000fe200078e00ff */
[----:B------:R-:W-:Y:S02]  /*8b80*/  SHF.L.U32 R67, R71, 0x17, RZ ;  /* 0x0000001747437819 */ /* 0x000fe400000006ff */
[----:B------:R-:W-:Y:S02]  /*8b90*/  SHF.L.U32 R71, R11, 0x17, RZ ;  /* 0x000000170b477819 */ /* 0x000fe400000006ff */
        /* <DEDUP_REMOVED lines=42> */
.L_x_19735:
        /* <DEDUP_REMOVED lines=12> */
[----:B0-----:R-:W-:Y:S05]  /*8f00*/  CALL.REL.NOINC `($__internal_318_$__cuda_sm3x_div_rn_noftz_f32_slowpath) ;  /* 0x0000004000087944 */ /* 0x001fea0003c00000 */
[----:B------:R-:W-:-:S07]  /*8f10*/  IMAD.MOV.U32 R73, RZ, RZ, R11 ;  /* 0x000000ffff497224 */ /* 0x000fce00078e000b */
.L_x_19660:
[----:B------:R-:W-:Y:S05]  /*8f20*/  BSYNC.RECONVERGENT B3 ;  /* 0x0000000000037941 */ /* 0x000fea0003800200 */
.L_x_19659:
        /* <DEDUP_REMOVED lines=12> */
[----:B0-----:R-:W-:Y:S05]  /*8ff0*/  CALL.REL.NOINC `($__internal_318_$__cuda_sm3x_div_rn_noftz_f32_slowpath) ;  /* 0x0000003c00cc7944 */ /* 0x001fea0003c00000 */
[----:B------:R-:W-:-:S07]  /*9000*/  MOV R75, R11 ;  /* 0x0000000b004b7202 */ /* 0x000fce0000000f00 */
.L_x_19662:
[----:B------:R-:W-:Y:S05]  /*9010*/  BSYNC.RECONVERGENT B3 ;  /* 0x0000000000037941 */ /* 0x000fea0003800200 */
.L_x_19661:
        /* <DEDUP_REMOVED lines=12> */
[----:B0-----:R-:W-:Y:S05]  /*90e0*/  CALL.REL.NOINC `($__internal_318_$__cuda_sm3x_div_rn_noftz_f32_slowpath) ;  /* 0x0000003c00907944 */ /* 0x001fea0003c00000 */
[----:B------:R-:W-:-:S07]  /*90f0*/  IMAD.MOV.U32 R41, RZ, RZ, R11 ;  /* 0x000000ffff297224 */ /* 0x000fce00078e000b */
.L_x_19664:
[----:B------:R-:W-:Y:S05]  /*9100*/  BSYNC.RECONVERGENT B3 ;  /* 0x0000000000037941 */ /* 0x000fea0003800200 */
.L_x_19663:
        /* <DEDUP_REMOVED lines=14> */
.L_x_19666:
[----:B------:R-:W-:Y:S05]  /*91f0*/  BSYNC.RECONVERGENT B3 ;  /* 0x0000000000037941 */ /* 0x000fea0003800200 */
.L_x_19665:
        /* <DEDUP_REMOVED lines=14> */
.L_x_19668:
[----:B------:R-:W-:Y:S05]  /*92e0*/  BSYNC.RECONVERGENT B3 ;  /* 0x0000000000037941 */ /* 0x000fea0003800200 */
.L_x_19667:
        /* <DEDUP_REMOVED lines=14> */
.L_x_19670:
[----:B------:R-:W-:Y:S05]  /*93d0*/  BSYNC.RECONVERGENT B3 ;  /* 0x0000000000037941 */ /* 0x000fea0003800200 */
.L_x_19669:
        /* <DEDUP_REMOVED lines=14> */
.L_x_19672:
[----:B------:R-:W-:Y:S05]  /*94c0*/  BSYNC.RECONVERGENT B3 ;  /* 0x0000000000037941 */ /* 0x000fea0003800200 */
.L_x_19671:
        /* <DEDUP_REMOVED lines=14> */
.L_x_19674:
[----:B------:R-:W-:Y:S05]  /*95b0*/  BSYNC.RECONVERGENT B3 ;  /* 0x0000000000037941 */ /* 0x000fea0003800200 */
.L_x_19673:
        /* <DEDUP_REMOVED lines=14> */
.L_x_19676:
[----:B------:R-:W-:Y:S05]  /*96a0*/  BSYNC.RECONVERGENT B3 ;  /* 0x0000000000037941 */ /* 0x000fea0003800200 */
.L_x_19675:
        /* <DEDUP_REMOVED lines=14> */
.L_x_19678:
[----:B------:R-:W-:Y:S05]  /*9790*/  BSYNC.RECONVERGENT B3 ;  /* 0x0000000000037941 */ /* 0x000fea0003800200 */
.L_x_19677:
        /* <DEDUP_REMOVED lines=14> */
.L_x_19680:
[----:B------:R-:W-:Y:S05]  /*9880*/  BSYNC.RECONVERGENT B3 ;  /* 0x0000000000037941 */ /* 0x000fea0003800200 */
.L_x_19679:
        /* <DEDUP_REMOVED lines=14> */
.L_x_19682:
[----:B------:R-:W-:Y:S05]  /*9970*/  BSYNC.RECONVERGENT B3 ;  /* 0x0000000000037941 */ /* 0x000fea0003800200 */
.L_x_19681:
        /* <DEDUP_REMOVED lines=14> */
.L_x_19684:
[----:B------:R-:W-:Y:S05]  /*9a60*/  BSYNC.RECONVERGENT B3 ;  /* 0x0000000000037941 */ /* 0x000fea0003800200 */
.L_x_19683:
        /* <DEDUP_REMOVED lines=14> */
.L_x_19686:
[----:B------:R-:W-:Y:S05]  /*9b50*/  BSYNC.RECONVERGENT B3 ;  /* 0x0000000000037941 */ /* 0x000fea0003800200 */
.L_x_19685:
        /* <DEDUP_REMOVED lines=14> */
.L_x_19688:
[----:B------:R-:W-:Y:S05]  /*9c40*/  BSYNC.RECONVERGENT B3 ;  /* 0x0000000000037941 */ /* 0x000fea0003800200 */
.L_x_19687:
        /* <DEDUP_REMOVED lines=14> */
.L_x_19690:
[----:B------:R-:W-:Y:S05]  /*9d30*/  BSYNC.RECONVERGENT B3 ;  /* 0x0000000000037941 */ /* 0x000fea0003800200 */
.L_x_19689:
        /* <DEDUP_REMOVED lines=14> */
.L_x_19692:
[----:B------:R-:W-:Y:S05]  /*9e20*/  BSYNC.RECONVERGENT B3 ;  /* 0x0000000000037941 */ /* 0x000fea0003800200 */
.L_x_19691:
        /* <DEDUP_REMOVED lines=14> */
.L_x_19694:
[----:B------:R-:W-:Y:S05]  /*9f10*/  BSYNC.RECONVERGENT B3 ;  /* 0x0000000000037941 */ /* 0x000fea0003800200 */
.L_x_19693:
        /* <DEDUP_REMOVED lines=14> */
.L_x_19696:
[----:B------:R-:W-:Y:S05]  /*a000*/  BSYNC.RECONVERGENT B3 ;  /* 0x0000000000037941 */ /* 0x000fea0003800200 */
.L_x_19695:
        /* <DEDUP_REMOVED lines=14> */
.L_x_19698:
[----:B------:R-:W-:Y:S05]  /*a0f0*/  BSYNC.RECONVERGENT B3 ;  /* 0x0000000000037941 */ /* 0x000fea0003800200 */
.L_x_19697:
        /* <DEDUP_REMOVED lines=14> */
.L_x_19700:
[----:B------:R-:W-:Y:S05]  /*a1e0*/  BSYNC.RECONVERGENT B3 ;  /* 0x0000000000037941 */ /* 0x000fea0003800200 */
.L_x_19699:
        /* <DEDUP_REMOVED lines=14> */
.L_x_19702:
[----:B------:R-:W-:Y:S05]  /*a2d0*/  BSYNC.RECONVERGENT B3 ;  /* 0x0000000000037941 */ /* 0x000fea0003800200 */
.L_x_19701:
        /* <DEDUP_REMOVED lines=14> */
.L_x_19704:
[----:B------:R-:W-:Y:S05]  /*a3c0*/  BSYNC.RECONVERGENT B3 ;  /* 0x0000000000037941 */ /* 0x000fea0003800200 */
.L_x_19703:
        /* <DEDUP_REMOVED lines=14> */
.L_x_19706:
[----:B------:R-:W-:Y:S05]  /*a4b0*/  BSYNC.RECONVERGENT B3 ;  /* 0x0000000000037941 */ /* 0x000fea0003800200 */
.L_x_19705:
        /* <DEDUP_REMOVED lines=14> */
.L_x_19708:
[----:B------:R-:W-:Y:S05]  /*a5a0*/  BSYNC.RECONVERGENT B3 ;  /* 0x0000000000037941 */ /* 0x000fea0003800200 */
.L_x_19707:
        /* <DEDUP_REMOVED lines=14> */
.L_x_19710:
[----:B------:R-:W-:Y:S05]  /*a690*/  BSYNC.RECONVERGENT B3 ;  /* 0x0000000000037941 */ /* 0x000fea0003800200 */
.L_x_19709:
        /* <DEDUP_REMOVED lines=14> */
.L_x_19712:
[----:B------:R-:W-:Y:S05]  /*a780*/  BSYNC.RECONVERGENT B3 ;  /* 0x0000000000037941 */ /* 0x000fea0003800200 */
.L_x_19711:
        /* <DEDUP_REMOVED lines=14> */
.L_x_19714:
[----:B------:R-:W-:Y:S05]  /*a870*/  BSYNC.RECONVERGENT B3 ;  /* 0x0000000000037941 */ /* 0x000fea0003800200 */
.L_x_19713:
        /* <DEDUP_REMOVED lines=14> */
.L_x_19716:
[----:B------:R-:W-:Y:S05]  /*a960*/  BSYNC.RECONVERGENT B3 ;  /* 0x0000000000037941 */ /* 0x000fea0003800200 */
.L_x_19715:
        /* <DEDUP_REMOVED lines=14> */
.L_x_19718:
[----:B------:R-:W-:Y:S05]  /*aa50*/  BSYNC.RECONVERGENT B3 ;  /* 0x0000000000037941 */ /* 0x000fea0003800200 */
.L_x_19717:
        /* <DEDUP_REMOVED lines=14> */
.L_x_19720:
[----:B------:R-:W-:Y:S05]  /*ab40*/  BSYNC.RECONVERGENT B3 ;  /* 0x0000000000037941 */ /* 0x000fea0003800200 */
.L_x_19719:
        /* <DEDUP_REMOVED lines=13> */
.L_x_19722:
[----:B------:R-:W-:Y:S05]  /*ac20*/  BSYNC.RECONVERGENT B3 ;  /* 0x0000000000037941 */ /* 0x000fea0003800200 */
.L_x_19721:
        /* <DEDUP_REMOVED lines=172> */
.L_x_19593:
[----:B------:R-:W-:Y:S05]  /*b6f0*/  EXIT ;  /* 0x000000000000794d */ /* 0x000fea0003800000 */
.L_x_19658:
[----:B------:R-:W-:Y:S01]  /*b700*/  HFMA2 R11, -RZ, RZ, 0, 1.847743988037109375e-06 ;  /* 0x0000001fff0b7431 */ /* 0x000fe200000001ff */
[----:B------:R-:W-:Y:S01]  /*b710*/  BSSY B1, `(.L_x_19724) ;  /* 0x0000006000017945 */ /* 0x000fe20003800000 */
[----:B------:R-:W-:Y:S02]  /*b720*/  IMAD.MOV.U32 R12, RZ, RZ, 0x10 ;  /* 0x00000010ff0c7424 */ /* 0x000fe400078e00ff */
[----:B------:R-:W-:-:S07]  /*b730*/  IMAD.MOV.U32 R15, RZ, RZ, -0x1 ;  /* 0xffffffffff0f7424 */ /* 0x000fce00078e00ff */
[----:B------:R-:W-:Y:S05]  /*b740*/  WARPSYNC.COLLECTIVE R15, `(.L_x_19725) ;  /* 0x000000000f087348 */ /* 0x000fea0003c00000 */
[----:B------:R0:W1:Y:S02]  /*b750*/  SHFL.BFLY P6, R14, R13, R12, R11 ;  /* 0x0c00000c0d0e7389 */ /* 0x00006400000c000b */
[----:B01----:R-:W-:Y:S05]  /*b760*/  ENDCOLLECTIVE ;  /* 0x000000000000791b */ /* 0x003fea0003800000 */
.L_x_19725:
[----:B------:R-:W-:Y:S05]  /*b770*/  BSYNC B1 ;  /* 0x0000000000017941 */ /* 0x000fea0003800000 */
.L_x_19724:
[----:B------:R-:W-:Y:S01]  /*b780*/  FMNMX R13, R14, R13, !PT ;  /* 0x0000000d0e0d7209 */ /* 0x000fe20007800000 */
[----:B------:R-:W-:Y:S01]  /*b790*/  IMAD.MOV.U32 R11, RZ, RZ, 0x1f ;  /* 0x0000001fff0b7424 */ /* 0x000fe200078e00ff */
[----:B------:R-:W-:Y:S02]  /*b7a0*/  MOV R12, 0x8 ;  /* 0x00000008000c7802 */ /* 0x000fe40000000f00 */
[----:B------:R-:W-:-:S07]  /*b7b0*/  MOV R15, 0xffffffff ;  /* 0xffffffff000f7802 */ /* 0x000fce0000000f00 */
[----:B------:R-:W-:Y:S05]  /*b7c0*/  WARPSYNC.COLLECTIVE R15, `(.L_x_19726) ;  /* 0x000000000f087348 */ /* 0x000fea0003c00000 */
[----:B------:R0:W1:Y:S02]  /*b7d0*/  SHFL.BFLY P6, R14, R13, R12, R11 ;  /* 0x0c00000c0d0e7389 */ /* 0x00006400000c000b */
[----:B01----:R-:W-:Y:S05]  /*b7e0*/  ENDCOLLECTIVE ;  /* 0x000000000000791b */ /* 0x003fea0003800000 */
.L_x_19726:
[----:B------:R-:W-:Y:S01]  /*b7f0*/  HFMA2 R12, -RZ, RZ, 0, 2.384185791015625e-07 ;  /* 0x00000004ff0c7431 */ /* 0x000fe200000001ff */
[----:B------:R-:W-:-:S05]  /*b800*/  FMNMX R43, R13, R14, !PT ;  /* 0x0000000e0d2b7209 */ /* 0x000fca0007800000 */
[----:B------:R-:W-:-:S07]  /*b810*/  IMAD.MOV.U32 R13, RZ, RZ, R43 ;  /* 0x000000ffff0d7224 */ /* 0x000fce00078e002b */
[----:B------:R-:W-:Y:S05]  /*b820*/  WARPSYNC.COLLECTIVE R15, `(.L_x_19727) ;  /* 0x000000000f087348 */ /* 0x000fea0003c00000 */
[----:B------:R0:W1:Y:S02]  /*b830*/  SHFL.BFLY P6, R14, R13, R12, R11 ;  /* 0x0c00000c0d0e7389 */ /* 0x00006400000c000b */
[----:B01----:R-:W-:Y:S05]  /*b840*/  ENDCOLLECTIVE ;  /* 0x000000000000791b */ /* 0x003fea0003800000 */
.L_x_19727:
[----:B------:R-:W-:Y:S02]  /*b850*/  MOV R12, 0x2 ;  /* 0x00000002000c7802 */ /* 0x000fe40000000f00 */
[----:B------:R-:W-:-:S05]  /*b860*/  FMNMX R45, R43, R14, !PT ;  /* 0x0000000e2b2d7209 */ /* 0x000fca0007800000 */
[----:B------:R-:W-:-:S07]  /*b870*/  IMAD.MOV.U32 R13, RZ, RZ, R45 ;  /* 0x000000ffff0d7224 */ /* 0x000fce00078e002d */
[----:B------:R-:W-:Y:S05]  /*b880*/  WARPSYNC.COLLECTIVE R15, `(.L_x_19728) ;  /* 0x000000000f087348 */ /* 0x000fea0003c00000 */
[----:B------:R0:W1:Y:S02]  /*b890*/  SHFL.BFLY P6, R14, R13, R12, R11 ;  /* 0x0c00000c0d0e7389 */ /* 0x00006400000c000b */
[----:B01----:R-:W-:Y:S05]  /*b8a0*/  ENDCOLLECTIVE ;  /* 0x000000000000791b */ /* 0x003fea0003800000 */
.L_x_19728:
[----:B------:R-:W-:Y:S01]  /*b8b0*/  HFMA2 R12, -RZ, RZ, 0, 5.9604644775390625e-08 ;  /* 0x00000001ff0c7431 */ /* 0x000fe200000001ff */
[----:B------:R-:W-:-:S05]  /*b8c0*/  FMNMX R47, R45, R14, !PT ;  /* 0x0000000e2d2f7209 */ /* 0x000fca0007800000 */
[----:B------:R-:W-:-:S07]  /*b8d0*/  IMAD.MOV.U32 R13, RZ, RZ, R47 ;  /* 0x000000ffff0d7224 */ /* 0x000fce00078e002f */
[----:B------:R-:W-:Y:S05]  /*b8e0*/  WARPSYNC.COLLECTIVE R15, `(.L_x_19729) ;  /* 0x000000000f087348 */ /* 0x000fea0003c00000 */
[----:B------:R0:W1:Y:S02]  /*b8f0*/  SHFL.BFLY P6, R14, R13, R12, R11 ;  /* 0x0c00000c0d0e7389 */ /* 0x00006400000c000b */
[----:B01----:R-:W-:Y:S05]  /*b900*/  ENDCOLLECTIVE ;  /* 0x000000000000791b */ /* 0x003fea0003800000 */
.L_x_19729:
        /* <DEDUP_REMOVED lines=329> */
.L_x_19730:
[----:B------:R-:W-:Y:S02]  /*cda0*/  IMAD.MOV.U32 R12, RZ, RZ, 0x8 ;  /* 0x00000008ff0c7424 */ /* 0x000fe400078e00ff */
[----:B------:R-:W-:-:S05]  /*cdb0*/  FADD R73, R13, R14 ;  /* 0x0000000e0d497221 */ /* 0x000fca0000000000 */
[----:B------:R-:W-:-:S07]  /*cdc0*/  MOV R13, R73 ;  /* 0x00000049000d7202 */ /* 0x000fce0000000f00 */
[----:B------:R-:W-:Y:S05]  /*cdd0*/  WARPSYNC.COLLECTIVE R15, `(.L_x_19731) ;  /* 0x000000000f087348 */ /* 0x000fea0003c00000 */
[----:B------:R0:W1:Y:S02]  /*cde0*/  SHFL.BFLY P6, R14, R13, R12, R11 ;  /* 0x0c00000c0d0e7389 */ /* 0x00006400000c000b */
[----:B01----:R-:W-:Y:S05]  /*cdf0*/  ENDCOLLECTIVE ;  /* 0x000000000000791b */ /* 0x003fea0003800000 */
.L_x_19731:
[----:B------:R-:W-:Y:S02]  /*ce00*/  IMAD.MOV.U32 R12, RZ, RZ, 0x4 ;  /* 0x00000004ff0c7424 */ /* 0x000fe400078e00ff */
[----:B------:R-:W-:-:S05]  /*ce10*/  FADD R74, R73, R14 ;  /* 0x0000000e494a7221 */ /* 0x000fca0000000000 */
[----:B------:R-:W-:-:S07]  /*ce20*/  MOV R13, R74 ;  /* 0x0000004a000d7202 */ /* 0x000fce0000000f00 */
[----:B------:R-:W-:Y:S05]  /*ce30*/  WARPSYNC.COLLECTIVE R15, `(.L_x_19732) ;  /* 0x000000000f087348 */ /* 0x000fea0003c00000 */
[----:B------:R0:W1:Y:S02]  /*ce40*/  SHFL.BFLY P6, R14, R13, R12, R11 ;  /* 0x0c00000c0d0e7389 */ /* 0x00006400000c000b */
[----:B01----:R-:W-:Y:S05]  /*ce50*/  ENDCOLLECTIVE ;  /* 0x000000000000791b */ /* 0x003fea0003800000 */
.L_x_19732:
[----:B------:R-:W-:Y:S02]  /*ce60*/  IMAD.MOV.U32 R12, RZ, RZ, 0x2 ;  /* 0x00000002ff0c7424 */ /* 0x000fe400078e00ff */
[----:B------:R-:W-:-:S05]  /*ce70*/  FADD R75, R74, R14 ;  /* 0x0000000e4a4b7221 */ /* 0x000fca0000000000 */
[----:B------:R-:W-:-:S07]  /*ce80*/  MOV R13, R75 ;  /* 0x0000004b000d7202 */ /* 0x000fce0000000f00 */
[----:B------:R-:W-:Y:S05]  /*ce90*/  WARPSYNC.COLLECTIVE R15, `(.L_x_19733) ;  /* 0x000000000f087348 */ /* 0x000fea0003c00000 */
[----:B------:R0:W1:Y:S02]  /*cea0*/  SHFL.BFLY P6, R14, R13, R12, R11 ;  /* 0x0c00000c0d0e7389 */ /* 0x00006400000c000b */
[----:B01----:R-:W-:Y:S05]  /*ceb0*/  ENDCOLLECTIVE ;  /* 0x000000000000791b */ /* 0x003fea0003800000 */
.L_x_19733:
[----:B------:R-:W-:Y:S02]  /*cec0*/  IMAD.MOV.U32 R12, RZ, RZ, 0x1 ;  /* 0x00000001ff0c7424 */ /* 0x000fe400078e00ff */
[----:B------:R-:W-:-:S05]  /*ced0*/  FADD R76, R75, R14 ;  /* 0x0000000e4b4c7221 */ /* 0x000fca0000000000 */
[----:B------:R-:W-:-:S07]  /*cee0*/  MOV R13, R76 ;  /* 0x0000004c000d7202 */ /* 0x000fce0000000f00 */
[----:B------:R-:W-:Y:S05]  /*cef0*/  WARPSYNC.COLLECTIVE R15, `(.L_x_19734) ;  /* 0x000000000f087348 */ /* 0x000fea0003c00000 */
[----:B------:R0:W1:Y:S02]  /*cf00*/  SHFL.BFLY P6, R14, R13, R12, R11 ;  /* 0x0c00000c0d0e7389 */ /* 0x00006400000c000b */
[----:B01----:R-:W-:Y:S05]  /*cf10*/  ENDCOLLECTIVE ;  /* 0x000000000000791b */ /* 0x003fea0003800000 */
.L_x_19734:
[----:B------:R-:W-:Y:S05]  /*cf20*/  BRA `(.L_x_19735) ;  /* 0xffffffbc00c47947 */ /* 0x000fea000383ffff */
        .weak           $__internal_318_$__cuda_sm3x_div_rn_noftz_f32_slowpath
        .type           $__internal_318_$__cuda_sm3x_div_rn_noftz_f32_slowpath,@function
        .size           $__internal_318_$__cuda_sm3x_div_rn_noftz_f32_slowpath,(.L_x_37695 - $__internal_318_$__cuda_sm3x_div_rn_noftz_f32_slowpath)
$__internal_318_$__cuda_sm3x_div_rn_noftz_f32_slowpath:
        /* <DEDUP_REMOVED lines=34> */
.L_x_19737:
        /* <DEDUP_REMOVED lines=51> */
.L_x_19744:
[----:B------:R-:W-:-:S04]  /*d480*/  LOP3.LUT R11, R11, 0x80000000, RZ, 0xc0, !PT ;  /* 0x800000000b0b7812 */ /* 0x000fc800078ec0ff */
[----:B------:R-:W-:Y:S01]  /*d490*/  LOP3.LUT R11, R11, 0x7f800000, RZ, 0xfc, !PT ;  /* 0x7f8000000b0b7812 */ /* 0x000fe200078efcff */
[----:B------:R-:W-:Y:S06]  /*d4a0*/  BRA `(.L_x_19745) ;  /* 0x0000000000047947 */ /* 0x000fec0003800000 */
.L_x_19743:
[----:B------:R-:W-:-:S07]  /*d4b0*/  LEA R11, R74, R11, 0x17 ;  /* 0x0000000b4a0b7211 */ /* 0x000fce00078eb8ff */
.L_x_19745:
[----:B------:R-:W-:Y:S05]  /*d4c0*/  BSYNC.RECONVERGENT B2 ;  /* 0x0000000000027941 */ /* 0x000fea0003800200 */
.L_x_19742:
[----:B------:R-:W-:Y:S05]  /*d4d0*/  BRA `(.L_x_19746) ;  /* 0x0000000000207947 */ /* 0x000fea0003800000 */
.L_x_19741:
[----:B------:R-:W-:-:S04]  /*d4e0*/  LOP3.LUT R11, R12, 0x80000000, R43, 0x48, !PT ;  /* 0x800000000c0b7812 */ /* 0x000fc800078e482b */
[----:B------:R-:W-:Y:S01]  /*d4f0*/  LOP3.LUT R11, R11, 0x7f800000, RZ, 0xfc, !PT ;  /* 0x7f8000000b0b7812 */ /* 0x000fe200078efcff */
[----:B------:R-:W-:Y:S06]  /*d500*/  BRA `(.L_x_19746) ;  /* 0x0000000000147947 */ /* 0x000fec0003800000 */
.L_x_19740:
[----:B------:R-:W-:Y:S01]  /*d510*/  LOP3.LUT R11, R12, 0x80000000, R43, 0x48, !PT ;  /* 0x800000000c0b7812 */ /* 0x000fe200078e482b */
[----:B------:R-:W-:Y:S06]  /*d520*/  BRA `(.L_x_19746) ;  /* 0x00000000000c7947 */ /* 0x000fec0003800000 */
.L_x_19739:
[----:B------:R-:W0:Y:S01]  /*d530*/  MUFU.RSQ R11, -QNAN ;  /* 0xffc00000000b7908 */ /* 0x000e220000001400 */
[----:B------:R-:W-:Y:S05]  /*d540*/  BRA `(.L_x_19746) ;  /* 0x0000000000047947 */ /* 0x000fea0003800000 */
.L_x_19738:
[----:B------:R-:W-:-:S07]  /*d550*/  FADD.FTZ R11, R43, R12 ;  /* 0x0000000c2b0b7221 */ /* 0x000fce0000010000 */
.L_x_19746:
[----:B------:R-:W-:Y:S05]  /*d560*/  BSYNC.RECONVERGENT B1 ;  /* 0x0000000000017941 */ /* 0x000fea0003800200 */
.L_x_19736:
[----:B------:R-:W-:Y:S02]  /*d570*/  HFMA2 R13, -RZ, RZ, 0, 0 ;  /* 0x00000000ff0d7431 */ /* 0x000fe400000001ff */
[----:B------:R-:W-:-:S04]  /*d580*/  IMAD.MOV.U32 R12, RZ, RZ, R15 ;  /* 0x000000ffff0c7224 */ /* 0x000fc800078e000f */
[----:B0-----:R-:W-:Y:S05]  /*d590*/  RET.REL.NODEC R12 `(_Z15SoftmaxWarpImplI22BroadcastScaleMaskLoadIffbLm2EiE11DirectStoreIffEfLi1ELi32ELi32ELi1ELb1EL9Algorithm0EEvT_T0_ll) ;  /* 0xffffff280c987950 */ /* 0x001fea0003c3ffff */
.L_x_19747:
        /* <DEDUP_REMOVED lines=14> */
.L_x_37695:


//--------------------- .text._Z15SoftmaxWarpImplI22BroadcastScaleMaskLoadIffbLm2EiE11DirectStoreIffEfLi1ELi32ELi32ELi1ELb0EL9Algorithm0EEvT_T0_ll --------------------------
	.section	.text._Z15SoftmaxWarpImplI22BroadcastScaleMaskLoadIffbLm2EiE11DirectStoreIffEfLi1ELi32ELi32ELi1ELb0EL9Algorithm0EEvT_T0_ll,"ax",@progbits
	.align	128
        .global         _Z15SoftmaxWarpImplI22BroadcastScaleMaskLoadIffbLm2EiE11DirectStoreIffEfLi1ELi32ELi32ELi1ELb0EL9Algorithm0EEvT_T0_ll
        .type           _Z15SoftmaxWarpImplI22BroadcastScaleMaskLoadIffbLm2EiE11DirectStoreIffEfLi1ELi32ELi32ELi1ELb0EL9Algorithm0EEvT_T0_ll,@function
        .size           _Z15SoftmaxWarpImplI22BroadcastScaleMaskLoadIffbLm2EiE11DirectStoreIffEfLi1ELi32ELi32ELi1ELb0EL9Algorithm0EEvT_T0_ll,(.L_x_37696 - _Z15SoftmaxWarpImplI22BroadcastScaleMaskLoadIffbLm2EiE11DirectStoreIffEfLi1ELi32ELi32ELi1ELb0EL9Algorithm0EEvT_T0_ll)
        .other          _Z15SoftmaxWarpImplI22BroadcastScaleMaskLoadIffbLm2EiE11DirectStoreIffEfLi1ELi32ELi32ELi1ELb0EL9Algorithm0EEvT_T0_ll,@"STO_CUDA_ENTRY STV_DEFAULT"
_Z15SoftmaxWarpImplI22BroadcastScaleMaskLoadIffbLm2EiE11DirectStoreIffEfLi1ELi32ELi32ELi1ELb0EL9Algorithm0EEvT_T0_ll:
.text._Z15SoftmaxWarpImplI22BroadcastScaleMaskLoadIffbLm2EiE11DirectStoreIffEfLi1ELi32ELi32ELi1ELb0EL9Algorithm0EEvT_T0_ll:
        /* <DEDUP_REMOVED lines=27> */
.L_x_19748:
        /* <DEDUP_REMOVED lines=14> */
.L_x_19815:
        /* <DEDUP_REMOVED lines=8> */
[C---:B------:R-:W-:Y:S02]  /*0310*/  IADD3 R19, PT, PT, R28.reuse, 0x80, RZ ;  /* 0x000000801c137810 */ /* 0x040fe40007ffe0ff */
[----:B------:R-:W-:-:S02]  /*0320*/  IADD3 R23, PT, PT, R28, 0x60, RZ ;  /* 0x000000601c177810 */ /* 0x000fc40007ffe0ff */
[----:B------:R-:W-:Y:S02]  /*0330*/  LOP3.LUT R4, R19, UR49, RZ, 0x3c, !PT ;  /* 0x0000003113047c12 */ /* 0x000fe4000f8e3cff */
[----:B------:R-:W-:Y:S02]  /*0340*/  IADD3 R11, PT, PT, R28, 0xa0, RZ ;  /* 0x000000a01c0b7810 */ /* 0x000fe40007ffe0ff */
[----:B------:R-:W-:Y:S01]  /*0350*/  ISETP.GE.AND P0, PT, R4, RZ, PT ;  /* 0x000000ff0400720c */ /* 0x000fe20003f06270 */
[----:B------:R-:W1:Y:S01]  /*0360*/  I2F.RP R0, UR7 ;  /* 0x0000000700007d06 */ /* 0x000e620008209400 */
[----:B------:R-:W-:Y:S02]  /*0370*/  R2UR UR9, R39 ;  /* 0x00000000270972ca */ /* 0x000fe400000e0000 */
[----:B------:R-:W-:-:S05]  /*0380*/  SHF.R.S64 R4, RZ, 0x1e, R10 ;  /* 0x0000001eff047819 */ /* 0x000fca000000100a */
[----:B-1----:R-:W1:Y:S02]  /*0390*/  MUFU.RCP R0, R0 ;  /* 0x0000000000007308 */ /* 0x002e640000001000 */
[----:B-1----:R-:W-:Y:S02]  /*03a0*/  IADD3 R2, PT, PT, R0, 0xffffffe, RZ ;  /* 0x0ffffffe00027810 */ /* 0x002fe40007ffe0ff */
[----:B------:R-:W-:-:S04]  /*03b0*/  IABS R0, R10 ;  /* 0x0000000a00007213 */ /* 0x000fc80000000000 */
        /* <DEDUP_REMOVED lines=8> */
[----:B------:R-:W-:-:S05]  /*0440*/  IADD3 R3, PT, PT, -R34, RZ, RZ ;  /* 0x000000ff22037210 */ /* 0x000fca0007ffe1ff */
[----:B------:R-:W-:Y:S01]  /*0450*/  IMAD R0, R3, UR7, R0 ;  /* 0x0000000703007c24 */ /* 0x000fe2000f8e0200 */
[----:B------:R-:W-:-:S04]  /*0460*/  IADD3 R3, PT, PT, -R50, RZ, RZ ;  /* 0x000000ff32037210 */ /* 0x000fc80007ffe1ff */
[----:B------:R-:W-:Y:S01]  /*0470*/  ISETP.LT.U32.AND P2, PT, R0, UR7, PT ;  /* 0x0000000700007c0c */ /* 0x000fe2000bf41070 */
[----:B------:R-:W-:Y:S01]  /*0480*/  IMAD R2, R3, UR7, R2 ;  /* 0x0000000703027c24 */ /* 0x000fe2000f8e0202 */
[----:B------:R-:W-:-:S04]  /*0490*/  LOP3.LUT R3, R10, UR49, RZ, 0x3c, !PT ;  /* 0x000000310a037c12 */ /* 0x000fc8000f8e3cff */
[----:B------:R-:W-:Y:S02]  /*04a0*/  ISETP.LT.U32.AND P5, PT, R2, UR7, PT ;  /* 0x0000000702007c0c */ /* 0x000fe4000bfa1070 */
[----:B------:R-:W-:Y:S02]  /*04b0*/  ISETP.GE.AND P4, PT, R3, RZ, PT ;  /* 0x000000ff0300720c */ /* 0x000fe40003f86270 */
[----:B------:R-:W-:-:S03]  /*04c0*/  LOP3.LUT R3, R20, UR49, RZ, 0x3c, !PT ;  /* 0x0000003114037c12 */ /* 0x000fc6000f8e3cff */
[----:B------:R-:W-:Y:S01]  /*04d0*/  @!P2 VIADD R0, R0, -UR7 ;  /* 0x800000070000ac36 */ /* 0x000fe20008000000 */
[----:B------:R-:W-:Y:S02]  /*04e0*/  @!P2 IADD3 R34, PT, PT, R34, 0x1, RZ ;  /* 0x000000012222a810 */ /* 0x000fe40007ffe0ff */
[----:B------:R-:W-:Y:S02]  /*04f0*/  ISETP.GE.AND P6, PT, R3, RZ, PT ;  /* 0x000000ff0300720c */ /* 0x000fe40003fc6270 */
[----:B------:R-:W-:Y:S01]  /*0500*/  ISETP.GE.U32.AND P3, PT, R0, UR7, PT ;  /* 0x0000000700007c0c */ /* 0x000fe2000bf66070 */
[----:B------:R-:W-:Y:S01]  /*0510*/  @!P5 VIADD R2, R2, -UR7 ;  /* 0x800000070202dc36 */ /* 0x000fe20008000000 */
[----:B------:R-:W-:Y:S01]  /*0520*/  IADD3 R3, PT, PT, R28, 0xe0, RZ ;  /* 0x000000e01c037810 */ /* 0x000fe20007ffe0ff */
[----:B------:R-:W-:Y:S01]  /*0530*/  @!P5 VIADD R50, R50, 0x1 ;  /* 0x000000013232d836 */ /* 0x000fe20000000000 */
[----:B------:R-:W-:Y:S02]  /*0540*/  LOP3.LUT R0, R23, UR49, RZ, 0x3c, !PT ;  /* 0x0000003117007c12 */ /* 0x000fe4000f8e3cff */
[----:B------:R-:W-:Y:S01]  /*0550*/  ISETP.GE.U32.AND P2, PT, R2, UR7, PT ;  /* 0x0000000702007c0c */ /* 0x000fe2000bf46070 */
[----:B------:R-:W-:Y:S01]  /*0560*/  VIADD R2, R28, 0xc0 ;  /* 0x000000c01c027836 */ /* 0x000fe20000000000 */
[----:B------:R-:W-:-:S02]  /*0570*/  LOP3.LUT R6, R3, UR49, RZ, 0x3c, !PT ;  /* 0x0000003103067c12 */ /* 0x000fc4000f8e3cff */
[----:B------:R-:W-:Y:S02]  /*0580*/  ISETP.GE.AND P1, PT, R0, RZ, PT ;  /* 0x000000ff0000720c */ /* 0x000fe40003f26270 */
[----:B------:R-:W-:Y:S02]  /*0590*/  LOP3.LUT R0, R11, UR49, RZ, 0x3c, !PT ;  /* 0x000000310b007c12 */ /* 0x000fe4000f8e3cff */
[----:B------:R-:W-:Y:S02]  /*05a0*/  @P3 IADD3 R34, PT, PT, R34, 0x1, RZ ;  /* 0x0000000122223810 */ /* 0x000fe40007ffe0ff */
[----:B------:R-:W-:-:S03]  /*05b0*/  IADD3 R4, P3, PT, R4, UR36, RZ ;  /* 0x0000002404047c10 */ /* 0x000fc6000ff7e0ff */
[----:B------:R-:W-:Y:S02]  /*05c0*/  @P2 IADD3 R50, PT, PT, R50, 0x1, RZ ;  /* 0x0000000132322810 */ /* 0x000fe40007ffe0ff */
[----:B------:R-:W-:Y:S02]  /*05d0*/  ISETP.GE.AND P2, PT, R6, RZ, PT ;  /* 0x000000ff0600720c */ /* 0x000fe40003f46270 */
[----:B------:R-:W-:Y:S02]  /*05e0*/  SHF.R.S64 R6, RZ, 0x1e, R20 ;  /* 0x0000001eff067819 */ /* 0x000fe40000001014 */
[----:B------:R-:W-:Y:S02]  /*05f0*/  @!P4 IADD3 R34, PT, PT, -R34, RZ, RZ ;  /* 0x000000ff2222c210 */ /* 0x000fe40007ffe1ff */
[----:B------:R-:W-:Y:S02]  /*0600*/  IADD3 R6, P4, PT, R6, UR36, RZ ;  /* 0x0000002406067c10 */ /* 0x000fe4000ff9e0ff */
[----:B------:R-:W-:-:S02]  /*0610*/  SHF.R.S64 R8, RZ, 0x1e, R23 ;  /* 0x0000001eff087819 */ /* 0x000fc40000001017 */
[----:B------:R-:W-:Y:S02]  /*0620*/  ISETP.GE.AND P5, PT, R0, RZ, PT ;  /* 0x000000ff0000720c */ /* 0x000fe40003fa6270 */
[----:B------:R-:W-:Y:S02]  /*0630*/  LOP3.LUT R0, R2, UR49, RZ, 0x3c, !PT ;  /* 0x0000003102007c12 */ /* 0x000fe4000f8e3cff */
[----:B------:R-:W-:Y:S02]  /*0640*/  LEA.HI.X.SX32 R5, R10, UR37, 0x2, P3 ;  /* 0x000000250a057c11 */ /* 0x000fe400098f16ff */
[----:B------:R-:W-:Y:S02]  /*0650*/  LEA.HI.X.SX32 R7, R20, UR37, 0x2, P4 ;  /* 0x0000002514077c11 */ /* 0x000fe4000a0f16ff */
[----:B------:R-:W-:Y:S02]  /*0660*/  IADD3 R8, P4, PT, R8, UR36, RZ ;  /* 0x0000002408087c10 */ /* 0x000fe4000ff9e0ff */
[----:B------:R-:W-:Y:S01]  /*0670*/  SHF.R.S64 R12, RZ, 0x1e, R19 ;  /* 0x0000001eff0c7819 */ /* 0x000fe20000001013 */
[----:B------:R-:W2:Y:S01]  /*0680*/  LDG.E R17, desc[UR8][R6.64] ;  /* 0x0000000806117981 */ /* 0x000ea2000c1e1900 */
[----:B------:R-:W-:-:S02]  /*0690*/  IABS R18, R23 ;  /* 0x0000001700127213 */ /* 0x000fc40000000000 */
[----:B------:R-:W-:Y:S02]  /*06a0*/  ISETP.GE.AND P3, PT, R0, RZ, PT ;  /* 0x000000ff0000720c */ /* 0x000fe40003f66270 */
[----:B------:R1:W3:Y:S01]  /*06b0*/  LDG.E R0, desc[UR8][R4.64] ;  /* 0x0000000804007981 */ /* 0x0002e2000c1e1900 */
[----:B------:R-:W-:Y:S01]  /*06c0*/  LEA.HI.X.SX32 R9, R23, UR37, 0x2, P4 ;  /* 0x0000002517097c11 */ /* 0x000fe2000a0f16ff */
[----:B------:R-:W-:Y:S01]  /*06d0*/  IMAD.HI.U32 R40, R18, UR5, RZ ;  /* 0x0000000512287c27 */ /* 0x000fe2000f8e00ff */
[----:B------:R-:W-:Y:S02]  /*06e0*/  SHF.R.S64 R24, RZ, 0x1e, R11 ;  /* 0x0000001eff187819 */ /* 0x000fe4000000100b */
[C---:B------:R-:W-:Y:S01]  /*06f0*/  R2UR UR12, R38.reuse ;  /* 0x00000000260c72ca */ /* 0x040fe200000e0000 */
[----:B------:R-:W-:Y:S01]  /*0700*/  IMAD.MOV R13, RZ, RZ, -R40 ;  /* 0x000000ffff0d7224 */ /* 0x000fe200078e0a28 */
[----:B------:R-:W-:Y:S02]  /*0710*/  R2UR UR13, R39 ;  /* 0x00000000270d72ca */ /* 0x000fe400000e0000 */
[----:B------:R-:W-:Y:S01]  /*0720*/  R2UR UR14, R38 ;  /* 0x00000000260e72ca */ /* 0x000fe200000e0000 */
[----:B------:R-:W-:Y:S01]  /*0730*/  IMAD R18, R13, UR7, R18 ;  /* 0x000000070d127c24 */ /* 0x000fe2000f8e0212 */
[----:B-1----:R-:W-:-:S02]  /*0740*/  IADD3 R4, P4, PT, R12, UR36, RZ ;  /* 0x000000240c047c10 */ /* 0x002fc4000ff9e0ff */
[----:B------:R-:W-:Y:S02]  /*0750*/  SHF.R.S64 R12, RZ, 0x1e, R2 ;  /* 0x0000001eff0c7819 */ /* 0x000fe40000001002 */
[----:B------:R-:W-:Y:S02]  /*0760*/  LEA.HI.X.SX32 R5, R19, UR37, 0x2, P4 ;  /* 0x0000002513057c11 */ /* 0x000fe4000a0f16ff */
[----:B------:R-:W-:Y:S02]  /*0770*/  IADD3 R24, P4, PT, R24, UR36, RZ ;  /* 0x0000002418187c10 */ /* 0x000fe4000ff9e0ff */
[----:B------:R-:W-:Y:S01]  /*0780*/  R2UR UR15, R39 ;  /* 0x00000000270f72ca */ /* 0x000fe200000e0000 */
[----:B------:R1:W4:Y:S01]  /*0790*/  LDG.E R15, desc[UR12][R4.64] ;  /* 0x0000000c040f7981 */ /* 0x000322000c1e1900 */
[----:B------:R-:W-:Y:S02]  /*07a0*/  LEA.HI.X.SX32 R25, R11, UR37, 0x2, P4 ;  /* 0x000000250b197c11 */ /* 0x000fe4000a0f16ff */
[----:B------:R-:W-:-:S02]  /*07b0*/  IADD3 R12, P4, PT, R12, UR36, RZ ;  /* 0x000000240c0c7c10 */ /* 0x000fc4000ff9e0ff */
[----:B------:R-:W-:Y:S02]  /*07c0*/  R2UR UR10, R38 ;  /* 0x00000000260a72ca */ /* 0x000fe400000e0000 */
[----:B------:R-:W-:Y:S02]  /*07d0*/  LEA.HI.X.SX32 R13, R2, UR37, 0x2, P4 ;  /* 0x00000025020d7c11 */ /* 0x000fe4000a0f16ff */
[----:B------:R-:W-:Y:S02]  /*07e0*/  ISETP.LT.U32.AND P4, PT, R18, UR7, PT ;  /* 0x0000000712007c0c */ /* 0x000fe4000bf81070 */
[----:B------:R-:W-:Y:S01]  /*07f0*/  SHF.R.S64 R26, RZ, 0x1e, R3 ;  /* 0x0000001eff1a7819 */ /* 0x000fe20000001003 */
[----:B------:R5:W3:Y:S01]  /*0800*/  LDG.E R14, desc[UR14][R24.64] ;  /* 0x0000000e180e7981 */ /* 0x000ae2000c1e1900 */
[C---:B------:R-:W-:Y:S02]  /*0810*/  IADD3 R31, PT, PT, R28.reuse, 0x100, RZ ;  /* 0x000001001c1f7810 */ /* 0x040fe40007ffe0ff */
[----:B-1----:R-:W-:-:S02]  /*0820*/  IADD3 R4, PT, PT, R28, 0x120, RZ ;  /* 0x000001201c047810 */ /* 0x002fc40007ffe0ff */
[----:B------:R-:W-:Y:S02]  /*0830*/  SHF.R.S64 R5, RZ, 0x1e, R31 ;  /* 0x0000001eff057819 */ /* 0x000fe4000000101f */
[----:B------:R-:W-:Y:S02]  /*0840*/  R2UR UR11, R39 ;  /* 0x00000000270b72ca */ /* 0x000fe400000e0000 */
[----:B------:R-:W-:Y:S01]  /*0850*/  R2UR UR16, R38 ;  /* 0x00000000261072ca */ /* 0x000fe200000e0000 */
[----:B------:R-:W-:Y:S01]  /*0860*/  @!P4 VIADD R18, R18, -UR7 ;  /* 0x800000071212cc36 */ /* 0x000fe20008000000 */
[----:B------:R-:W-:Y:S02]  /*0870*/  @!P4 IADD3 R40, PT, PT, R40, 0x1, RZ ;  /* 0x000000012828c810 */ /* 0x000fe40007ffe0ff */
[----:B------:R-:W-:Y:S02]  /*0880*/  IADD3 R26, P4, PT, R26, UR36, RZ ;  /* 0x000000241a1a7c10 */ /* 0x000fe4000ff9e0ff */
[----:B------:R-:W-:-:S02]  /*0890*/  SHF.R.S64 R32, RZ, 0x1e, R4 ;  /* 0x0000001eff207819 */ /* 0x000fc40000001004 */
[----:B------:R-:W-:Y:S02]  /*08a0*/  LEA.HI.X.SX32 R27, R3, UR37, 0x2, P4 ;  /* 0x00000025031b7c11 */ /* 0x000fe4000a0f16ff */
[----:B-----5:R-:W-:Y:S01]  /*08b0*/  IADD3 R24, P4, PT, R5, UR36, RZ ;  /* 0x0000002405187c10 */ /* 0x020fe2000ff9e0ff */
[----:B------:R-:W5:Y:S01]  /*08c0*/  LDG.E R16, desc[UR10][R8.64] ;  /* 0x0000000a08107981 */ /* 0x000f62000c1e1900 */
[----:B------:R-:W-:Y:S02]  /*08d0*/  IADD3 R5, PT, PT, R28, 0x140, RZ ;  /* 0x000001401c057810 */ /* 0x000fe40007ffe0ff */
[----:B------:R-:W-:Y:S02]  /*08e0*/  LEA.HI.X.SX32 R25, R31, UR37, 0x2, P4 ;  /* 0x000000251f197c11 */ /* 0x000fe4000a0f16ff */
[----:B------:R-:W-:Y:S02]  /*08f0*/  IADD3 R32, P4, PT, R32, UR36, RZ ;  /* 0x0000002420207c10 */ /* 0x000fe4000ff9e0ff */
[----:B------:R-:W-:-:S02]  /*0900*/  SHF.R.S64 R6, RZ, 0x1e, R5 ;  /* 0x0000001eff067819 */ /* 0x000fc40000001005 */
[----:B------:R-:W-:Y:S01]  /*0910*/  LEA.HI.X.SX32 R33, R4, UR37, 0x2, P4 ;  /* 0x0000002504217c11 */ /* 0x000fe2000a0f16ff */
[----:B------:R1:W3:Y:S01]  /*0920*/  LDG.E R9, desc[UR10][R24.64] ;  /* 0x0000000a18097981 */ /* 0x0002e2000c1e1900 */
[----:B------:R-:W-:Y:S02]  /*0930*/  IADD3 R6, P4, PT, R6, UR36, RZ ;  /* 0x0000002406067c10 */ /* 0x000fe4000ff9e0ff */
[----:B------:R-:W-:Y:S01]  /*0940*/  IABS R21, R19 ;  /* 0x0000001300157213 */ /* 0x000fe20000000000 */
[----:B------:R-:W3:Y:S01]  /*0950*/  LDG.E R8, desc[UR12][R32.64] ;  /* 0x0000000c20087981 */ /* 0x000ee2000c1e1900 */
[----:B------:R-:W-:Y:S02]  /*0960*/  LEA.HI.X.SX32 R7, R5, UR37, 0x2, P4 ;  /* 0x0000002505077c11 */ /* 0x000fe4000a0f16ff */
[----:B------:R-:W-:Y:S01]  /*0970*/  ISETP.GE.U32.AND P4, PT, R18, UR7, PT ;  /* 0x0000000712007c0c */ /* 0x000fe2000bf86070 */
[----:B------:R-:W-:Y:S01]  /*0980*/  IMAD.HI.U32 R58, R21, UR5, RZ ;  /* 0x00000005153a7c27 */ /* 0x000fe2000f8e00ff */
[----:B------:R-:W-:-:S02]  /*0990*/  IABS R22, R11 ;  /* 0x0000000b00167213 */ /* 0x000fc40000000000 */
[----:B------:R-:W-:Y:S01]  /*09a0*/  R2UR UR17, R39 ;  /* 0x00000000271172ca */ /* 0x000fe200000e0000 */
[----:B------:R-:W-:Y:S01]  /*09b0*/  IMAD.MOV R18, RZ, RZ, -R58 ;  /* 0x000000ffff127224 */ /* 0x000fe200078e0a3a */
[----:B------:R-:W-:Y:S01]  /*09c0*/  @!P6 IADD3 R50, PT, PT, -R50, RZ, RZ ;  /* 0x000000ff3232e210 */ /* 0x000fe20007ffe1ff */
[----:B------:R-:W-:Y:S01]  /*09d0*/  IMAD.HI.U32 R56, R22, UR5, RZ ;  /* 0x0000000516387c27 */ /* 0x000fe2000f8e00ff */
[----:B------:R-:W-:Y:S01]  /*09e0*/  IABS R30, R31 ;  /* 0x0000001f001e7213 */ /* 0x000fe20000000000 */
[----:B------:R-:W3:Y:S02]  /*09f0*/  LDG.E R7, desc[UR14][R6.64] ;  /* 0x0000000e06077981 */ /* 0x000ee4000c1e1900 */
[----:B------:R-:W-:Y:S01]  /*0a00*/  IMAD R18, R18, UR7, R21 ;  /* 0x0000000712127c24 */ /* 0x000fe2000f8e0215 */
[----:B------:R-:W-:Y:S01]  /*0a10*/  IADD3 R29, PT, PT, -R56, RZ, RZ ;  /* 0x000000ff381d7210 */ /* 0x000fe20007ffe1ff */
[----:B------:R-:W-:-:S03]  /*0a20*/  @P4 VIADD R40, R40, 0x1 ;  /* 0x0000000128284836 */ /* 0x000fc60000000000 */
[----:B------:R-:W-:Y:S01]  /*0a30*/  ISETP.LT.U32.AND P4, PT, R18, UR7, PT ;  /* 0x0000000712007c0c */ /* 0x000fe2000bf81070 */
[----:B------:R-:W-:Y:S01]  /*0a40*/  IMAD R21, R29, UR7, R22 ;  /* 0x000000071d157c24 */ /* 0x000fe2000f8e0216 */
[----:B------:R-:W-:Y:S01]  /*0a50*/  IADD3 R29, PT, PT, R28, 0x160, RZ ;  /* 0x000001601c1d7810 */ /* 0x000fe20007ffe0ff */
[----:B------:R-:W3:Y:S03]  /*0a60*/  LDG.E R13, desc[UR16][R12.64] ;  /* 0x000000100c0d7981 */ /* 0x000ee6000c1e1900 */
[----:B-1----:R-:W-:-:S04]  /*0a70*/  SHF.R.S64 R24, RZ, 0x1e, R29 ;  /* 0x0000001eff187819 */ /* 0x002fc8000000101d */
[----:B------:R-:W-:-:S03]  /*0a80*/  IADD3 R24, P6, PT, R24, UR36, RZ ;  /* 0x0000002418187c10 */ /* 0x000fc6000ffde0ff */
[----:B------:R-:W-:Y:S01]  /*0a90*/  @!P4 VIADD R18, R18, -UR7 ;  /* 0x800000071212cc36 */ /* 0x000fe20008000000 */
[----:B------:R1:W3:Y:S01]  /*0aa0*/  LDG.E R12, desc[UR8][R26.64] ;  /* 0x000000081a0c7981 */ /* 0x0002e2000c1e1900 */
[----:B------:R-:W-:Y:S02]  /*0ab0*/  IABS R22, R2 ;  /* 0x0000000200167213 */ /* 0x000fe40000000000 */
[----:B------:R-:W-:Y:S02]  /*0ac0*/  LEA.HI.X.SX32 R25, R29, UR37, 0x2, P6 ;  /* 0x000000251d197c11 */ /* 0x000fe4000b0f16ff */
[----:B------:R-:W-:Y:S02]  /*0ad0*/  @!P1 IADD3 R40, PT, PT, -R40, RZ, RZ ;  /* 0x000000ff28289210 */ /* 0x000fe40007ffe1ff */
[----:B------:R-:W-:Y:S02]  /*0ae0*/  ISETP.GE.U32.AND P6, PT, R18, UR7, PT ;  /* 0x0000000712007c0c */ /* 0x000fe4000bfc6070 */
[----:B-1----:R-:W-:Y:S01]  /*0af0*/  IABS R26, R3 ;  /* 0x00000003001a7213 */ /* 0x002fe20000000000 */
[----:B------:R-:W-:Y:S01]  /*0b00*/  IMAD.HI.U32 R52, R22, UR5, RZ ;  /* 0x0000000516347c27 */ /* 0x000fe2000f8e00ff */
[----:B------:R-:W-:Y:S01]  /*0b10*/  ISETP.LT.U32.AND P1, PT, R21, UR7, PT ;  /* 0x0000000715007c0c */ /* 0x000fe2000bf21070 */
[----:B------:R1:W3:Y:S02]  /*0b20*/  LDG.E R6, desc[UR8][R24.64] ;  /* 0x0000000818067981 */ /* 0x0002e4000c1e1900 */
[----:B------:R-:W-:Y:S01]  /*0b30*/  IMAD.HI.U32 R54, R26, UR5, RZ ;  /* 0x000000051a367c27 */ /* 0x000fe2000f8e00ff */
[----:B------:R-:W-:-:S02]  /*0b40*/  IADD3 R27, PT, PT, -R52, RZ, RZ ;  /* 0x000000ff341b7210 */ /* 0x000fc40007ffe1ff */
[----:B------:R-:W-:Y:S02]  /*0b50*/  @!P4 IADD3 R58, PT, PT, R58, 0x1, RZ ;  /* 0x000000013a3ac810 */ /* 0x000fe40007ffe0ff */
[----:B------:R-:W-:Y:S01]  /*0b60*/  IADD3 R33, PT, PT, -R54, RZ, RZ ;  /* 0x000000ff36217210 */ /* 0x000fe20007ffe1ff */
[----:B------:R-:W-:Y:S02]  /*0b70*/  IMAD R18, R27, UR7, R22 ;  /* 0x000000071b127c24 */ /* 0x000fe4000f8e0216 */
[----:B------:R-:W-:Y:S02]  /*0b80*/  @P6 VIADD R58, R58, 0x1 ;  /* 0x000000013a3a6836 */ /* 0x000fe40000000000 */
[----:B------:R-:W-:Y:S01]  /*0b90*/  @!P1 IADD3 R21, PT, PT, R21, -UR7, RZ ;  /* 0x8000000715159c10 */ /* 0x000fe2000fffe0ff */
[----:B------:R-:W-:Y:S01]  /*0ba0*/  IMAD R22, R33, UR7, R26 ;  /* 0x0000000721167c24 */ /* 0x000fe2000f8e021a */
[----:B------:R-:W-:Y:S02]  /*0bb0*/  ISETP.LT.U32.AND P6, PT, R18, UR7, PT ;  /* 0x0000000712007c0c */ /* 0x000fe4000bfc1070 */
[----:B------:R-:W-:-:S02]  /*0bc0*/  ISETP.GE.U32.AND P4, PT, R21, UR7, PT ;  /* 0x0000000715007c0c */ /* 0x000fc4000bf86070 */
[----:B------:R-:W-:Y:S02]  /*0bd0*/  @!P0 IADD3 R58, PT, PT, -R58, RZ, RZ ;  /* 0x000000ff3a3a8210 */ /* 0x000fe40007ffe1ff */
[----:B------:R-:W-:Y:S02]  /*0be0*/  IABS R21, R4 ;  /* 0x0000000400157213 */ /* 0x000fe40000000000 */
[----:B------:R-:W-:Y:S01]  /*0bf0*/  ISETP.LT.U32.AND P0, PT, R22, UR7, PT ;  /* 0x0000000716007c0c */ /* 0x000fe2000bf01070 */
[----:B------:R-:W-:-:S04]  /*0c00*/  IMAD.HI.U32 R48, R30, UR5, RZ ;  /* 0x000000051e307c27 */ /* 0x000fc8000f8e00ff */
[----:B------:R-:W-:-:S04]  /*0c10*/  IMAD.HI.U32 R32, R21, UR5, RZ ;  /* 0x0000000515207c27 */ /* 0x000fc8000f8e00ff */
[----:B------:R-:W-:Y:S01]  /*0c20*/  IMAD.MOV R35, RZ, RZ, -R48 ;  /* 0x000000ffff237224 */ /* 0x000fe200078e0a30 */
[----:B-1----:R-:W-:-:S03]  /*0c30*/  IADD3 R24, PT, PT, -R32, RZ, RZ ;  /* 0x000000ff20187210 */ /* 0x002fc60007ffe1ff */
[----:B------:R-:W-:Y:S01]  /*0c40*/  IMAD R26, R35, UR7, R30 ;  /* 0x00000007231a7c24 */ /* 0x000fe2000f8e021e */
[----:B------:R-:W-:Y:S01]  /*0c50*/  IABS R25, R5 ;  /* 0x0000000500197213 */ /* 0x000fe20000000000 */
[----:B------:R-:W-:Y:S01]  /*0c60*/  @!P6 VIADD R18, R18, -UR7 ;  /* 0x800000071212ec36 */ /* 0x000fe20008000000 */
[----:B------:R-:W-:Y:S02]  /*0c70*/  @!P1 IADD3 R56, PT, PT, R56, 0x1, RZ ;  /* 0x0000000138389810 */ /* 0x000fe40007ffe0ff */
[----:B------:R-:W-:Y:S01]  /*0c80*/  @!P0 IADD3 R22, PT, PT, R22, -UR7, RZ ;  /* 0x8000000716168c10 */ /* 0x000fe2000fffe0ff */
[----:B------:R-:W-:Y:S01]  /*0c90*/  IMAD R21, R24, UR7, R21 ;  /* 0x0000000718157c24 */ /* 0x000fe2000f8e0215 */
[----:B------:R-:W-:Y:S01]  /*0ca0*/  ISETP.LT.U32.AND P1, PT, R26, UR7, PT ;  /* 0x000000071a007c0c */ /* 0x000fe2000bf21070 */
[----:B------:R-:W-:Y:S01]  /*0cb0*/  @!P6 VIADD R52, R52, 0x1 ;  /* 0x000000013434e836 */ /* 0x000fe20000000000 */
[----:B------:R-:W-:Y:S01]  /*0cc0*/  @P4 IADD3 R56, PT, PT, R56, 0x1, RZ ;  /* 0x0000000138384810 */ /* 0x000fe20007ffe0ff */
[----:B------:R-:W-:Y:S01]  /*0cd0*/  IMAD.HI.U32 R33, R25, UR5, RZ ;  /* 0x0000000519217c27 */ /* 0x000fe2000f8e00ff */
[----:B------:R-:W-:-:S02]  /*0ce0*/  ISETP.GE.U32.AND P6, PT, R22, UR7, PT ;  /* 0x0000000716007c0c */ /* 0x000fc4000bfc6070 */
[----:B------:R-:W-:Y:S02]  /*0cf0*/  ISETP.GE.U32.AND P4, PT, R18, UR7, PT ;  /* 0x0000000712007c0c */ /* 0x000fe4000bf86070 */
[----:B------:R-:W-:Y:S02]  /*0d00*/  @!P0 IADD3 R54, PT, PT, R54, 0x1, RZ ;  /* 0x0000000136368810 */ /* 0x000fe40007ffe0ff */
[----:B------:R-:W-:Y:S01]  /*0d10*/  ISETP.LT.U32.AND P0, PT, R21, UR7, PT ;  /* 0x0000000715007c0c */ /* 0x000fe2000bf01070 */
[----:B------:R-:W-:Y:S01]  /*0d20*/  IMAD.MOV R18, RZ, RZ, -R33 ;  /* 0x000000ffff127224 */ /* 0x000fe200078e0a21 */
[----:B------:R-:W-:-:S03]  /*0d30*/  IABS R30, R29 ;  /* 0x0000001d001e7213 */ /* 0x000fc60000000000 */
[----:B------:R-:W-:Y:S01]  /*0d40*/  IMAD R24, R18, UR7, R25 ;  /* 0x0000000712187c24 */ /* 0x000fe2000f8e0219 */
[----:B------:R-:W-:Y:S01]  /*0d50*/  @!P1 IADD3 R26, PT, PT, R26, -UR7, RZ ;  /* 0x800000071a1a9c10 */ /* 0x000fe2000fffe0ff */
[----:B------:R-:W-:Y:S01]  /*0d60*/  IMAD.HI.U32 R42, R30, UR5, RZ ;  /* 0x000000051e2a7c27 */ /* 0x000fe2000f8e00ff */
[----:B------:R-:W-:-:S03]  /*0d70*/  IADD3 R22, PT, PT, R28, 0x180, RZ ;  /* 0x000001801c167810 */ /* 0x000fc60007ffe0ff */
[----:B------:R-:W-:Y:S01]  /*0d80*/  @P6 VIADD R54, R54, 0x1 ;  /* 0x0000000136366836 */ /* 0x000fe20000000000 */
[----:B------:R-:W-:Y:S01]  /*0d90*/  ISETP.LT.U32.AND P6, PT, R24, UR7, PT ;  /* 0x0000000718007c0c */ /* 0x000fe2000bfc1070 */
[----:B------:R-:W-:Y:S01]  /*0da0*/  @P4 VIADD R52, R52, 0x1 ;  /* 0x0000000134344836 */ /* 0x000fe20000000000 */
[----:B------:R-:W-:Y:S02]  /*0db0*/  ISETP.GE.U32.AND P4, PT, R26, UR7, PT ;  /* 0x000000071a007c0c */ /* 0x000fe4000bf86070 */
[----:B------:R-:W-:Y:S02]  /*0dc0*/  IADD3 R27, PT, PT, -R42, RZ, RZ ;  /* 0x000000ff2a1b7210 */ /* 0x000fe40007ffe1ff */
[----:B------:R-:W-:Y:S02]  /*0dd0*/  SHF.R.S64 R26, RZ, 0x1e, R22 ;  /* 0x0000001eff1a7819 */ /* 0x000fe40000001016 */
[----:B------:R-:W-:Y:S02]  /*0de0*/  @!P0 IADD3 R21, PT, PT, R21, -UR7, RZ ;  /* 0x8000000715158c10 */ /* 0x000fe4000fffe0ff */
[----:B------:R-:W-:-:S02]  /*0df0*/  IABS R25, R22 ;  /* 0x0000001600197213 */ /* 0x000fc40000000000 */
[----:B------:R-:W-:Y:S02]  /*0e00*/  @!P5 IADD3 R56, PT, PT, -R56, RZ, RZ ;  /* 0x000000ff3838d210 */ /* 0x000fe40007ffe1ff */
[----:B------:R-:W-:Y:S01]  /*0e10*/  @!P2 IADD3 R54, PT, PT, -R54, RZ, RZ ;  /* 0x000000ff3636a210 */ /* 0x000fe20007ffe1ff */
[----:B------:R-:W-:Y:S01]  /*0e20*/  IMAD R30, R27, UR7, R30 ;  /* 0x000000071b1e7c24 */ /* 0x000fe2000f8e021e */
[----:B------:R-:W-:Y:S02]  /*0e30*/  IADD3 R26, P5, PT, R26, UR36, RZ ;  /* 0x000000241a1a7c10 */ /* 0x000fe4000ffbe0ff */
[----:B------:R-:W-:Y:S02]  /*0e40*/  ISETP.GE.U32.AND P2, PT, R21, UR7, PT ;  /* 0x0000000715007c0c */ /* 0x000fe4000bf46070 */
[----:B------:R-:W-:Y:S02]  /*0e50*/  MOV R21, R25 ;  /* 0x0000001900157202 */ /* 0x000fe40000000f00 */
[----:B------:R-:W-:-:S02]  /*0e60*/  LOP3.LUT R18, R31, UR49, RZ, 0x3c, !PT ;  /* 0x000000311f127c12 */ /* 0x000fc4000f8e3cff */
[----:B------:R-:W-:Y:S01]  /*0e70*/  LEA.HI.X.SX32 R27, R22, UR37, 0x2, P5 ;  /* 0x00000025161b7c11 */ /* 0x000fe2000a8f16ff */
[----:B------:R-:W-:Y:S01]  /*0e80*/  IMAD.HI.U32 R35, R21, UR5, RZ ;  /* 0x0000000515237c27 */ /* 0x000fe2000f8e00ff */
[----:B------:R-:W-:Y:S02]  /*0e90*/  ISETP.LT.U32.AND P5, PT, R30, UR7, PT ;  /* 0x000000071e007c0c */ /* 0x000fe4000bfa1070 */
[----:B------:R-:W-:Y:S01]  /*0ea0*/  @!P3 IADD3 R52, PT, PT, -R52, RZ, RZ ;  /* 0x000000ff3434b210 */ /* 0x000fe20007ffe1ff */
[----:B------:R-:W-:Y:S01]  /*0eb0*/  @!P6 VIADD R24, R24, -UR7 ;  /* 0x800000071818ec36 */ /* 0x000fe20008000000 */
[----:B------:R-:W-:Y:S02]  /*0ec0*/  ISETP.GE.AND P3, PT, R18, RZ, PT ;  /* 0x000000ff1200720c */ /* 0x000fe40003f66270 */
[----:B------:R1:W3:Y:S01]  /*0ed0*/  LDG.E R18, desc[UR8][R26.64] ;  /* 0x000000081a127981 */ /* 0x0002e2000c1e1900 */
[----:B------:R-:W-:Y:S01]  /*0ee0*/  @!P1 VIADD R48, R48, 0x1 ;  /* 0x0000000130309836 */ /* 0x000fe20000000000 */
[----:B------:R-:W-:Y:S01]  /*0ef0*/  ISETP.GE.U32.AND P1, PT, R24, UR7, PT ;  /* 0x0000000718007c0c */ /* 0x000fe2000bf26070 */
[----:B------:R-:W-:Y:S01]  /*0f00*/  @!P0 VIADD R32, R32, 0x1 ;  /* 0x0000000120208836 */ /* 0x000fe20000000000 */
[----:B------:R-:W0:Y:S01]  /*0f10*/  LDC.64 R24, c[0x0][0x390] ;  /* 0x0000e400ff187b82 */ /* 0x000e220000000a00 */
[----:B-1----:R-:W-:Y:S01]  /*0f20*/  IMAD.MOV R26, RZ, RZ, -R35 ;  /* 0x000000ffff1a7224 */ /* 0x002fe200078e0a23 */
[----:B------:R-:W-:-:S03]  /*0f30*/  @P4 IADD3 R48, PT, PT, R48, 0x1, RZ ;  /* 0x0000000130304810 */ /* 0x000fc60007ffe0ff */
[----:B------:R-:W-:Y:S01]  /*0f40*/  IMAD R21, R26, UR7, R21 ;  /* 0x000000071a157c24 */ /* 0x000fe2000f8e0215 */
[----:B------:R-:W-:Y:S02]  /*0f50*/  LOP3.LUT R27, R4, UR49, RZ, 0x3c, !PT ;  /* 0x00000031041b7c12 */ /* 0x000fe4000f8e3cff */
[----:B------:R-:W-:Y:S02]  /*0f60*/  @P2 IADD3 R32, PT, PT, R32, 0x1, RZ ;  /* 0x0000000120202810 */ /* 0x000fe40007ffe0ff */
[----:B------:R-:W-:Y:S02]  /*0f70*/  @!P5 IADD3 R30, PT, PT, R30, -UR7, RZ ;  /* 0x800000071e1edc10 */ /* 0x000fe4000fffe0ff */
[----:B------:R-:W-:Y:S02]  /*0f80*/  ISETP.LT.U32.AND P2, PT, R21, UR7, PT ;  /* 0x0000000715007c0c */ /* 0x000fe4000bf41070 */
[----:B------:R-:W-:Y:S02]  /*0f90*/  @!P3 IADD3 R48, PT, PT, -R48, RZ, RZ ;  /* 0x000000ff3030b210 */ /* 0x000fe40007ffe1ff */
[----:B------:R-:W-:-:S02]  /*0fa0*/  ISETP.GE.AND P3, PT, R27, RZ, PT ;  /* 0x000000ff1b00720c */ /* 0x000fc40003f66270 */
[----:B------:R-:W-:Y:S02]  /*0fb0*/  ISETP.GE.U32.AND P4, PT, R30, UR7, PT ;  /* 0x000000071e007c0c */ /* 0x000fe4000bf86070 */
[----:B------:R-:W-:-:S04]  /*0fc0*/  IADD3 R30, PT, PT, R28, 0x1a0, RZ ;  /* 0x000001a01c1e7810 */ /* 0x000fc80007ffe0ff */
[----:B------:R-:W-:Y:S02]  /*0fd0*/  SHF.R.S64 R26, RZ, 0x1e, R30 ;  /* 0x0000001eff1a7819 */ /* 0x000fe4000000101e */
[----:B------:R-:W-:Y:S02]  /*0fe0*/  @!P2 IADD3 R21, PT, PT, R21, -UR7, RZ ;  /* 0x800000071515ac10 */ /* 0x000fe4000fffe0ff */
[----:B------:R-:W-:Y:S01]  /*0ff0*/  IADD3 R26, P0, PT, R26, UR36, RZ ;  /* 0x000000241a1a7c10 */ /* 0x000fe2000ff1e0ff */
[----:B------:R-:W-:Y:S01]  /*1000*/  @!P3 IMAD.MOV R32, RZ, RZ, -R32 ;  /* 0x000000ffff20b224 */ /* 0x000fe200078e0a20 */
[----:B------:R-:W-:Y:S02]  /*1010*/  ISETP.GE.U32.AND P3, PT, R21, UR7, PT ;  /* 0x0000000715007c0c */ /* 0x000fe4000bf66070 */
[----:B------:R-:W-:Y:S02]  /*1020*/  LEA.HI.X.SX32 R27, R30, UR37, 0x2, P0 ;  /* 0x000000251e1b7c11 */ /* 0x000fe400080f16ff */
[----:B0-----:R-:W-:-:S02]  /*1030*/  ISETP.NE.U32.AND P0, PT, R24, 0x1, PT ;  /* 0x000000011800780c */ /* 0x001fc40003f05070 */
[----:B------:R-:W-:Y:S01]  /*1040*/  LOP3.LUT R21, R5, UR49, RZ, 0x3c, !PT ;  /* 0x0000003105157c12 */ /* 0x000fe2000f8e3cff */
[----:B------:R0:W3:Y:S01]  /*1050*/  LDG.E R26, desc[UR8][R26.64] ;  /* 0x000000081a1a7981 */ /* 0x0000e2000c1e1900 */
[----:B------:R-:W-:Y:S02]  /*1060*/  @!P6 IADD3 R33, PT, PT, R33, 0x1, RZ ;  /* 0x000000012121e810 */ /* 0x000fe40007ffe0ff */
[----:B------:R-:W-:Y:S02]  /*1070*/  ISETP.NE.AND.EX P0, PT, R25, RZ, PT, P0 ;  /* 0x000000ff1900720c */ /* 0x000fe40003f05300 */
[----:B------:R-:W-:Y:S02]  /*1080*/  ISETP.GE.AND P6, PT, R21, RZ, PT ;  /* 0x000000ff1500720c */ /* 0x000fe40003fc6270 */
[----:B------:R-:W-:Y:S02]  /*1090*/  IABS R25, R30 ;  /* 0x0000001e00197213 */ /* 0x000fe40000000000 */
[----:B------:R-:W-:-:S03]  /*10a0*/  @P1 IADD3 R33, PT, PT, R33, 0x1, RZ ;  /* 0x0000000121211810 */ /* 0x000fc60007ffe0ff */
[----:B------:R-:W-:Y:S01]  /*10b0*/  IMAD.HI.U32 R24, R25, UR5, RZ ;  /* 0x0000000519187c27 */ /* 0x000fe2000f8e00ff */
[----:B------:R-:W-:Y:S02]  /*10c0*/  ISETP.NE.U32.AND P1, PT, R36, 0x1, PT ;  /* 0x000000012400780c */ /* 0x000fe40003f25070 */
[----:B------:R-:W-:Y:S01]  /*10d0*/  MOV R36, R33 ;  /* 0x0000002100247202 */ /* 0x000fe20000000f00 */
[----:B------:R-:W-:Y:S01]  /*10e0*/  IMAD.MOV R60, RZ, RZ, -R24 ;  /* 0x000000ffff3c7224 */ /* 0x000fe200078e0a18 */
[----:B0-----:R-:W-:Y:S02]  /*10f0*/  LOP3.LUT R27, RZ, UR49, RZ, 0x33, !PT ;  /* 0x00000031ff1b7c12 */ /* 0x001fe4000f8e33ff */
[----:B------:R-:W-:Y:S01]  /*1100*/  @!P6 IADD3 R36, PT, PT, -R36, RZ, RZ ;  /* 0x000000ff2424e210 */ /* 0x000fe20007ffe1ff */
[----:B------:R-:W-:Y:S01]  /*1110*/  IMAD R25, R60, UR7, R25 ;  /* 0x000000073c197c24 */ /* 0x000fe2000f8e0219 */
[----:B------:R-:W-:Y:S01]  /*1120*/  ISETP.NE.AND P6, PT, RZ, UR49, PT ;  /* 0x00000031ff007c0c */ /* 0x000fe2000bfc5270 */
[----:B------:R-:W-:Y:S01]  /*1130*/  @!P5 VIADD R42, R42, 0x1 ;  /* 0x000000012a2ad836 */ /* 0x000fe20000000000 */
[----:B------:R-:W-:-:S02]  /*1140*/  LOP3.LUT R21, R29, UR49, RZ, 0x3c, !PT ;  /* 0x000000311d157c12 */ /* 0x000fc4000f8e3cff */
[----:B------:R-:W-:Y:S02]  /*1150*/  SEL R34, R27, R34, !P6 ;  /* 0x000000221b227207 */ /* 0x000fe40007000000 */
[----:B------:R-:W-:Y:S02]  /*1160*/  ISETP.LT.U32.AND P5, PT, R25, UR7, PT ;  /* 0x0000000719007c0c */ /* 0x000fe4000bfa1070 */
[----:B------:R-:W-:Y:S02]  /*1170*/  @P4 IADD3 R42, PT, PT, R42, 0x1, RZ ;  /* 0x000000012a2a4810 */ /* 0x000fe40007ffe0ff */
[----:B------:R-:W-:Y:S02]  /*1180*/  ISETP.GE.AND P4, PT, R21, RZ, PT ;  /* 0x000000ff1500720c */ /* 0x000fe40003f86270 */
[----:B------:R-:W-:Y:S02]  /*1190*/  IADD3 R21, PT, PT, -R34, RZ, RZ ;  /* 0x000000ff22157210 */ /* 0x000fe40007ffe1ff */
[----:B------:R-:W-:-:S02]  /*11a0*/  ISETP.NE.AND.EX P1, PT, R37, RZ, PT, P1 ;  /* 0x000000ff2500720c */ /* 0x000fc40003f25310 */
[----:B------:R-:W-:Y:S01]  /*11b0*/  SEL R34, R34, RZ, P0 ;  /* 0x000000ff22227207 */ /* 0x000fe20000000000 */
[----:B------:R-:W-:Y:S02]  /*11c0*/  IMAD R10, R21, UR49, R10 ;  /* 0x00000031150a7c24 */ /* 0x000fe4000f8e020a */
[----:B------:R-:W-:Y:S02]  /*11d0*/  @!P5 VIADD R25, R25, -UR7 ;  /* 0x800000071919dc36 */ /* 0x000fe40008000000 */
[----:B------:R-:W-:Y:S01]  /*11e0*/  IMAD R21, R34, UR44, RZ ;  /* 0x0000002c22157c24 */ /* 0x000fe2000f8e02ff */
[----:B------:R-:W-:Y:S02]  /*11f0*/  SEL R10, R10, RZ, P1 ;  /* 0x000000ff0a0a7207 */ /* 0x000fe40000800000 */
[----:B------:R-:W-:Y:S02]  /*1200*/  IADD3 R34, PT, PT, R28, 0x1c0, RZ ;  /* 0x000001c01c227810 */ /* 0x000fe40007ffe0ff */
[----:B------:R-:W-:Y:S01]  /*1210*/  @!P4 IADD3 R42, PT, PT, -R42, RZ, RZ ;  /* 0x000000ff2a2ac210 */ /* 0x000fe20007ffe1ff */
[----:B------:R-:W-:Y:S01]  /*1220*/  IMAD R10, R10, UR45, R21 ;  /* 0x0000002d0a0a7c24 */ /* 0x000fe2000f8e0215 */
[----:B------:R-:W-:-:S02]  /*1230*/  ISETP.GE.U32.AND P4, PT, R25, UR7, PT ;  /* 0x0000000719007c0c */ /* 0x000fc4000bf86070 */
[----:B------:R-:W-:Y:S02]  /*1240*/  LOP3.LUT R33, R22, UR49, RZ, 0x3c, !PT ;  /* 0x0000003116217c12 */ /* 0x000fe4000f8e3cff */
[----:B------:R-:W-:Y:S02]  /*1250*/  IABS R21, R34 ;  /* 0x0000002200157213 */ /* 0x000fe40000000000 */
[----:B------:R-:W-:Y:S01]  /*1260*/  SEL R25, R27, R50, !P6 ;  /* 0x000000321b197207 */ /* 0x000fe20007000000 */
[----:B------:R-:W-:Y:S01]  /*1270*/  @!P2 VIADD R35, R35, 0x1 ;  /* 0x000000012323a836 */ /* 0x000fe20000000000 */
[----:B------:R-:W-:Y:S01]  /*1280*/  ISETP.GE.AND P2, PT, R33, RZ, PT ;  /* 0x000000ff2100720c */ /* 0x000fe20003f46270 */
[----:B------:R-:W-:Y:S01]  /*1290*/  IMAD.HI.U32 R37, R21, UR5, RZ ;  /* 0x0000000515257c27 */ /* 0x000fe2000f8e00ff */
[----:B------:R-:W-:-:S05]  /*12a0*/  IADD3 R33, PT, PT, -R25, RZ, RZ ;  /* 0x000000ff19217210 */ /* 0x000fca0007ffe1ff */
[----:B------:R-:W-:Y:S01]  /*12b0*/  IMAD R33, R33, UR49, R20 ;  /* 0x0000003121217c24 */ /* 0x000fe2000f8e0214 */
[----:B------:R-:W-:Y:S01]  /*12c0*/  IADD3 R20, PT, PT, -R37, RZ, RZ ;  /* 0x000000ff25147210 */ /* 0x000fe20007ffe1ff */
[----:B------:R-:W-:-:S04]  /*12d0*/  @P3 VIADD R35, R35, 0x1 ;  /* 0x0000000123233836 */ /* 0x000fc80000000000 */
[----:B------:R-:W-:-:S05]  /*12e0*/  IMAD R21, R20, UR7, R21 ;  /* 0x0000000714157c24 */ /* 0x000fca000f8e0215 */
[----:B------:R-:W-:Y:S02]  /*12f0*/  ISETP.LT.U32.AND P3, PT, R21, UR7, PT ;  /* 0x0000000715007c0c */ /* 0x000fe4000bf61070 */
[----:B------:R-:W-:Y:S02]  /*1300*/  SHF.R.S64 R20, RZ, 0x1e, R34 ;  /* 0x0000001eff147819 */ /* 0x000fe40000001022 */
[----:B------:R-:W-:Y:S02]  /*1310*/  MOV R50, R35 ;  /* 0x0000002300327202 */ /* 0x000fe40000000f00 */
[----:B------:R-:W-:Y:S02]  /*1320*/  IADD3 R20, P6, PT, R20, UR36, RZ ;  /* 0x0000002414147c10 */ /* 0x000fe4000ffde0ff */
[----:B------:R-:W-:Y:S01]  /*1330*/  SEL R35, R25, RZ, P0 ;  /* 0x000000ff19237207 */ /* 0x000fe20000000000 */
[----:B------:R-:W-:-:S04]  /*1340*/  @!P2 IMAD.MOV R50, RZ, RZ, -R50 ;  /* 0x000000ffff32a224 */ /* 0x000fc800078e0a32 */
[----:B------:R-:W-:-:S04]  /*1350*/  @!P3 IADD3 R21, PT, PT, R21, -UR7, RZ ;  /* 0x800000071515bc10 */ /* 0x000fc8000fffe0ff */
[----:B------:R-:W-:Y:S02]  /*1360*/  ISETP.GE.U32.AND P2, PT, R21, UR7, PT ;  /* 0x0000000715007c0c */ /* 0x000fe4000bf46070 */
[----:B------:R-:W-:Y:S02]  /*1370*/  LEA.HI.X.SX32 R21, R34, UR37, 0x2, P6 ;  /* 0x0000002522157c11 */ /* 0x000fe4000b0f16ff */
[----:B------:R-:W-:Y:S01]  /*1380*/  ISETP.NE.AND P6, PT, RZ, UR49, PT ;  /* 0x00000031ff007c0c */ /* 0x000fe2000bfc5270 */
[----:B------:R-:W-:Y:S01]  /*1390*/  IMAD R60, R35, UR44, RZ ;  /* 0x0000002c233c7c24 */ /* 0x000fe2000f8e02ff */
[----:B------:R-:W-:Y:S01]  /*13a0*/  SEL R33, R33, RZ, P1 ;  /* 0x000000ff21217207 */ /* 0x000fe20000800000 */
[----:B------:R-:W-:Y:S01]  /*13b0*/  VIADD R49, R28, 0x1e0 ;  /* 0x000001e01c317836 */ /* 0x000fe20000000000 */
[----:B------:R-:W-:Y:S01]  /*13c0*/  SEL R40, R27, R40, !P6 ;  /* 0x000000281b287207 */ /* 0x000fe20007000000 */
[----:B------:R0:W3:Y:S02]  /*13d0*/  LDG.E R25, desc[UR8][R20.64] ;  /* 0x0000000814197981 */ /* 0x0000e4000c1e1900 */
[----:B------:R-:W-:Y:S01]  /*13e0*/  IMAD R35, R33, UR45, R60 ;  /* 0x0000002d21237c24 */ /* 0x000fe2000f8e023c */
[----:B------:R-:W-:-:S02]  /*13f0*/  IADD3 R60, PT, PT, -R40, RZ, RZ ;  /* 0x000000ff283c7210 */ /* 0x000fc40007ffe1ff */
[----:B------:R-:W-:-:S03]  /*1400*/  SEL R58, R27, R58, !P6 ;  /* 0x0000003a1b3a7207 */ /* 0x000fc60007000000 */
[----:B------:R-:W-:Y:S01]  /*1410*/  IMAD R23, R60, UR49, R23 ;  /* 0x000000313c177c24 */ /* 0x000fe2000f8e0217 */
[----:B------:R-:W-:Y:S02]  /*1420*/  IADD3 R60, PT, PT, -R58, RZ, RZ ;  /* 0x000000ff3a3c7210 */ /* 0x000fe40007ffe1ff */
[----:B------:R-:W-:Y:S02]  /*1430*/  SEL R40, R40, RZ, P0 ;  /* 0x000000ff28287207 */ /* 0x000fe40000000000 */
[----:B------:R-:W-:Y:S01]  /*1440*/  SEL R58, R58, RZ, P0 ;  /* 0x000000ff3a3a7207 */ /* 0x000fe20000000000 */
[----:B------:R-:W-:Y:S01]  /*1450*/  IMAD R19, R60, UR49, R19 ;  /* 0x000000313c137c24 */ /* 0x000fe2000f8e0213 */
[----:B------:R-:W-:Y:S01]  /*1460*/  SEL R23, R23, RZ, P1 ;  /* 0x000000ff17177207 */ /* 0x000fe20000800000 */
[----:B------:R-:W-:Y:S02]  /*1470*/  IMAD R40, R40, UR44, RZ ;  /* 0x0000002c28287c24 */ /* 0x000fe4000f8e02ff */
[----:B------:R-:W-:Y:S01]  /*1480*/  IMAD R58, R58, UR44, RZ ;  /* 0x0000002c3a3a7c24 */ /* 0x000fe2000f8e02ff */
[----:B------:R-:W-:Y:S01]  /*1490*/  SEL R19, R19, RZ, P1 ;  /* 0x000000ff13137207 */ /* 0x000fe20000800000 */
[----:B------:R-:W-:Y:S01]  /*14a0*/  IMAD R41, R23, UR45, R40 ;  /* 0x0000002d17297c24 */ /* 0x000fe2000f8e0228 */
[----:B0-----:R-:W-:-:S03]  /*14b0*/  LOP3.LUT R20, R30, UR49, RZ, 0x3c, !PT ;  /* 0x000000311e147c12 */ /* 0x001fc6000f8e3cff */
[----:B------:R-:W-:Y:S01]  /*14c0*/  IMAD R40, R19, UR45, R58 ;  /* 0x0000002d13287c24 */ /* 0x000fe2000f8e023a */
[----:B------:R-:W-:Y:S02]  /*14d0*/  SEL R19, R27, R56, !P6 ;  /* 0x000000381b137207 */ /* 0x000fe40007000000 */
[----:B------:R-:W-:Y:S02]  /*14e0*/  IABS R21, R49 ;  /* 0x0000003100157213 */ /* 0x000fe40000000000 */
[----:B------:R-:W-:Y:S02]  /*14f0*/  @!P5 IADD3 R24, PT, PT, R24, 0x1, RZ ;  /* 0x000000011818d810 */ /* 0x000fe40007ffe0ff */
[----:B------:R-:W-:Y:S02]  /*1500*/  ISETP.GE.AND P5, PT, R20, RZ, PT ;  /* 0x000000ff1400720c */ /* 0x000fe40003fa6270 */
[----:B------:R-:W-:Y:S01]  /*1510*/  IADD3 R20, PT, PT, -R19, RZ, RZ ;  /* 0x000000ff13147210 */ /* 0x000fe20007ffe1ff */
[----:B------:R-:W-:-:S04]  /*1520*/  IMAD.HI.U32 R51, R21, UR5, RZ ;  /* 0x0000000515337c27 */ /* 0x000fc8000f8e00ff */
[----:B------:R-:W-:Y:S02]  /*1530*/  IMAD R11, R20, UR49, R11 ;  /* 0x00000031140b7c24 */ /* 0x000fe4000f8e020b */
[----:B------:R-:W-:-:S04]  /*1540*/  IMAD.MOV R20, RZ, RZ, -R51 ;  /* 0x000000ffff147224 */ /* 0x000fc800078e0a33 */
[----:B------:R-:W-:Y:S01]  /*1550*/  IMAD R21, R20, UR7, R21 ;  /* 0x0000000714157c24 */ /* 0x000fe2000f8e0215 */
[----:B------:R-:W-:-:S04]  /*1560*/  @P4 IADD3 R24, PT, PT, R24, 0x1, RZ ;  /* 0x0000000118184810 */ /* 0x000fc80007ffe0ff */
[----:B------:R-:W-:Y:S02]  /*1570*/  ISETP.LT.U32.AND P4, PT, R21, UR7, PT ;  /* 0x0000000715007c0c */ /* 0x000fe4000bf81070 */
[----:B------:R-:W-:Y:S02]  /*1580*/  SHF.R.S64 R20, RZ, 0x1e, R49 ;  /* 0x0000001eff147819 */ /* 0x000fe40000001031 */
[----:B------:R-:W-:Y:S02]  /*1590*/  MOV R56, R24 ;  /* 0x0000001800387202 */ /* 0x000fe40000000f00 */
[----:B------:R-:W-:Y:S02]  /*15a0*/  IADD3 R20, P6, PT, R20, UR36, RZ ;  /* 0x0000002414147c10 */ /* 0x000fe4000ffde0ff */
[----:B------:R-:W-:-:S05]  /*15b0*/  @!P5 IADD3 R56, PT, PT, -R56, RZ, RZ ;  /* 0x000000ff3838d210 */ /* 0x000fca0007ffe1ff */
[----:B------:R-:W-:Y:S01]  /*15c0*/  @!P4 VIADD R21, R21, -UR7 ;  /* 0x800000071515cc36 */ /* 0x000fe20008000000 */
[----:B------:R-:W-:-:S04]  /*15d0*/  SEL R19, R19, RZ, P0 ;  /* 0x000000ff13137207 */ /* 0x000fc80000000000 */
[----:B------:R-:W-:Y:S02]  /*15e0*/  ISETP.GE.U32.AND P5, PT, R21, UR7, PT ;  /* 0x0000000715007c0c */ /* 0x000fe4000bfa6070 */
[----:B------:R-:W-:Y:S02]  /*15f0*/  LEA.HI.X.SX32 R21, R49, UR37, 0x2, P6 ;  /* 0x0000002531157c11 */ /* 0x000fe4000b0f16ff */
[----:B------:R-:W-:Y:S01]  /*1600*/  ISETP.NE.AND P6, PT, RZ, UR49, PT ;  /* 0x00000031ff007c0c */ /* 0x000fe2000bfc5270 */
[----:B------:R-:W-:Y:S01]  /*1610*/  IMAD R58, R19, UR44, RZ ;  /* 0x0000002c133a7c24 */ /* 0x000fe2000f8e02ff */
[----:B------:R-:W-:Y:S01]  /*1620*/  SEL R11, R11, RZ, P1 ;  /* 0x000000ff0b0b7207 */ /* 0x000fe20000800000 */
[----:B------:R0:W3:Y:S01]  /*1630*/  LDG.E R24, desc[UR8][R20.64] ;  /* 0x0000000814187981 */ /* 0x0000e2000c1e1900 */
[C---:B------:R-:W-:Y:S02]  /*1640*/  SEL R52, R27.reuse, R52, !P6 ;  /* 0x000000341b347207 */ /* 0x040fe40007000000 */
[----:B------:R-:W-:Y:S01]  /*1650*/  SEL R54, R27, R54, !P6 ;  /* 0x000000361b367207 */ /* 0x000fe20007000000 */
[----:B------:R-:W-:Y:S01]  /*1660*/  IMAD R33, R11, UR45, R58 ;  /* 0x0000002d0b217c24 */ /* 0x000fe2000f8e023a */
[----:B------:R-:W-:-:S03]  /*1670*/  IADD3 R11, PT, PT, -R52, RZ, RZ ;  /* 0x000000ff340b7210 */ /* 0x000fc60007ffe1ff */
[----:B------:R-:W-:Y:S01]  /*1680*/  IMAD.MOV R58, RZ, RZ, -R54 ;  /* 0x000000ffff3a7224 */ /* 0x000fe200078e0a36 */
[----:B------:R-:W-:Y:S01]  /*1690*/  SEL R52, R52, RZ, P0 ;  /* 0x000000ff34347207 */ /* 0x000fe20000000000 */
[----:B------:R-:W-:Y:S01]  /*16a0*/  IMAD R2, R11, UR49, R2 ;  /* 0x000000310b027c24 */ /* 0x000fe2000f8e0202 */
[----:B------:R-:W-:Y:S01]  /*16b0*/  SEL R54, R54, RZ, P0 ;  /* 0x000000ff36367207 */ /* 0x000fe20000000000 */
[----:B------:R-:W-:Y:S01]  /*16c0*/  IMAD R3, R58, UR49, R3 ;  /* 0x000000313a037c24 */ /* 0x000fe2000f8e0203 */
[----:B------:R-:W-:Y:S01]  /*16d0*/  IADD3 R11, PT, PT, R28, 0x200, RZ ;  /* 0x000002001c0b7810 */ /* 0x000fe20007ffe0ff */
[----:B------:R-:W-:Y:S01]  /*16e0*/  IMAD R43, R52, UR44, RZ ;  /* 0x0000002c342b7c24 */ /* 0x000fe2000f8e02ff */
[----:B------:R-:W-:Y:S01]  /*16f0*/  SEL R2, R2, RZ, P1 ;  /* 0x000000ff02027207 */ /* 0x000fe20000800000 */
[----:B------:R-:W-:Y:S01]  /*1700*/  IMAD R54, R54, UR44, RZ ;  /* 0x0000002c36367c24 */ /* 0x000fe2000f8e02ff */
[----:B------:R-:W-:Y:S02]  /*1710*/  SEL R3, R3, RZ, P1 ;  /* 0x000000ff03037207 */ /* 0x000fe40000800000 */
[----:B------:R-:W-:Y:S01]  /*1720*/  SEL R48, R27, R48, !P6 ;  /* 0x000000301b307207 */ /* 0x000fe20007000000 */
[----:B------:R-:W-:Y:S01]  /*1730*/  IMAD R43, R2, UR45, R43 ;  /* 0x0000002d022b7c24 */ /* 0x000fe2000f8e022b */
[----:B------:R-:W-:Y:S01]  /*1740*/  LOP3.LUT R2, R34, UR49, RZ, 0x3c, !PT ;  /* 0x0000003122027c12 */ /* 0x000fe2000f8e3cff */
[----:B------:R-:W-:Y:S01]  /*1750*/  IMAD R19, R3, UR45, R54 ;  /* 0x0000002d03137c24 */ /* 0x000fe2000f8e0236 */
[----:B------:R-:W-:-:S02]  /*1760*/  IABS R3, R11 ;  /* 0x0000000b00037213 */ /* 0x000fc40000000000 */
[----:B------:R-:W-:Y:S02]  /*1770*/  @!P3 IADD3 R37, PT, PT, R37, 0x1, RZ ;  /* 0x000000012525b810 */ /* 0x000fe40007ffe0ff */
[----:B------:R-:W-:Y:S01]  /*1780*/  ISETP.GE.AND P3, PT, R2, RZ, PT ;  /* 0x000000ff0200720c */ /* 0x000fe20003f66270 */
[----:B------:R-:W-:Y:S02]  /*1790*/  IMAD.MOV R2, RZ, RZ, -R48 ;  /* 0x000000ffff027224 */ /* 0x000fe400078e0a30 */
[----:B0-----:R-:W-:-:S04]  /*17a0*/  IMAD.HI.U32 R20, R3, UR5, RZ ;  /* 0x0000000503147c27 */ /* 0x001fc8000f8e00ff */
[----:B------:R-:W-:Y:S01]  /*17b0*/  IMAD R31, R2, UR49, R31 ;  /* 0x00000031021f7c24 */ /* 0x000fe2000f8e021f */
[----:B------:R-:W-:-:S05]  /*17c0*/  IADD3 R2, PT, PT, -R20, RZ, RZ ;  /* 0x000000ff14027210 */ /* 0x000fca0007ffe1ff */
[----:B------:R-:W-:Y:S01]  /*17d0*/  IMAD R3, R2, UR7, R3 ;  /* 0x0000000702037c24 */ /* 0x000fe2000f8e0203 */
[----:B------:R-:W-:-:S04]  /*17e0*/  @P2 IADD3 R37, PT, PT, R37, 0x1, RZ ;  /* 0x0000000125252810 */ /* 0x000fc80007ffe0ff */
[----:B------:R-:W-:Y:S01]  /*17f0*/  ISETP.LT.U32.AND P2, PT, R3, UR7, PT ;  /* 0x0000000703007c0c */ /* 0x000fe2000bf41070 */
[----:B------:R-:W-:Y:S01]  /*1800*/  IMAD.MOV.U32 R52, RZ, RZ, R37 ;  /* 0x000000ffff347224 */ /* 0x000fe200078e0025 */
[----:B------:R-:W-:-:S04]  /*1810*/  SHF.R.S64 R2, RZ, 0x1e, R11 ;  /* 0x0000001eff027819 */ /* 0x000fc8000000100b */
[----:B------:R-:W-:Y:S02]  /*1820*/  IADD3 R2, P6, PT, R2, UR36, RZ ;  /* 0x0000002402027c10 */ /* 0x000fe4000ffde0ff */
[----:B------:R-:W-:-:S05]  /*1830*/  @!P3 IADD3 R52, PT, PT, -R52, RZ, RZ ;  /* 0x000000ff3434b210 */ /* 0x000fca0007ffe1ff */
[----:B------:R-:W-:-:S04]  /*1840*/  @!P2 IADD3 R3, PT, PT, R3, -UR7, RZ ;  /* 0x800000070303ac10 */ /* 0x000fc8000fffe0ff */
[----:B------:R-:W-:Y:S02]  /*1850*/  ISETP.GE.U32.AND P3, PT, R3, UR7, PT ;  /* 0x0000000703007c0c */ /* 0x000fe4000bf66070 */
[----:B------:R-:W-:Y:S02]  /*1860*/  LEA.HI.X.SX32 R3, R11, UR37, 0x2, P6 ;  /* 0x000000250b037c11 */ /* 0x000fe4000b0f16ff */
[----:B------:R-:W-:Y:S02]  /*1870*/  ISETP.NE.AND P6, PT, RZ, UR49, PT ;  /* 0x00000031ff007c0c */ /* 0x000fe4000bfc5270 */
[----:B------:R-:W-:Y:S01]  /*1880*/  SEL R48, R48, RZ, P0 ;  /* 0x000000ff30307207 */ /* 0x000fe20000000000 */
[----:B------:R0:W3:Y:S01]  /*1890*/  LDG.E R23, desc[UR8][R2.64] ;  /* 0x0000000802177981 */ /* 0x0000e2000c1e1900 */
[----:B------:R-:W-:-:S05]  /*18a0*/  SEL R32, R27, R32, !P6 ;  /* 0x000000201b207207 */ /* 0x000fca0007000000 */
[----:B------:R-:W-:Y:S01]  /*18b0*/  IMAD.MOV R21, RZ, RZ, -R32 ;  /* 0x000000ffff157224 */ /* 0x000fe200078e0a20 */
[----:B------:R-:W-:Y:S01]  /*18c0*/  SEL R31, R31, RZ, P1 ;  /* 0x000000ff1f1f7207 */ /* 0x000fe20000800000 */
[----:B------:R-:W-:Y:S01]  /*18d0*/  IMAD R48, R48, UR44, RZ ;  /* 0x0000002c30307c24 */ /* 0x000fe2000f8e02ff */
[----:B------:R-:W-:Y:S01]  /*18e0*/  SEL R32, R32, RZ, P0 ;  /* 0x000000ff20207207 */ /* 0x000fe20000000000 */
[----:B------:R-:W-:Y:S02]  /*18f0*/  IMAD R4, R21, UR49, R4 ;  /* 0x0000003115047c24 */ /* 0x000fe4000f8e0204 */
[----:B------:R-:W-:Y:S02]  /*1900*/  IMAD R48, R31, UR45, R48 ;  /* 0x0000002d1f307c24 */ /* 0x000fe4000f8e0230 */
[----:B------:R-:W-:Y:S01]  /*1910*/  IMAD R31, R32, UR44, RZ ;  /* 0x0000002c201f7c24 */ /* 0x000fe2000f8e02ff */
[----:B------:R-:W-:Y:S02]  /*1920*/  SEL R4, R4, RZ, P1 ;  /* 0x000000ff04047207 */ /* 0x000fe40000800000 */
[----:B------:R-:W-:-:S03]  /*1930*/  SEL R36, R27, R36, !P6 ;  /* 0x000000241b247207 */ /* 0x000fc60007000000 */
[----:B------:R-:W-:Y:S01]  /*1940*/  IMAD R31, R4, UR45, R31 ;  /* 0x0000002d041f7c24 */ /* 0x000fe2000f8e021f */
[----:B------:R-:W-:Y:S02]  /*1950*/  IADD3 R4, PT, PT, R28, 0x220, RZ ;  /* 0x000002201c047810 */ /* 0x000fe40007ffe0ff */
[C---:B------:R-:W-:Y:S02]  /*1960*/  IADD3 R54, PT, PT, -R36.reuse, RZ, RZ ;  /* 0x000000ff24367210 */ /* 0x040fe40007ffe1ff */
[----:B------:R-:W-:Y:S02]  /*1970*/  SEL R36, R36, RZ, P0 ;  /* 0x000000ff24247207 */ /* 0x000fe40000000000 */
[----:B0-----:R-:W-:Y:S02]  /*1980*/  LOP3.LUT R2, R49, UR49, RZ, 0x3c, !PT ;  /* 0x0000003131027c12 */ /* 0x001fe4000f8e3cff */
[----:B------:R-:W-:Y:S02]  /*1990*/  IABS R3, R4 ;  /* 0x0000000400037213 */ /* 0x000fe40000000000 */
[----:B------:R-:W-:Y:S01]  /*19a0*/  SEL R42, R27, R42, !P6 ;  /* 0x0000002a1b2a7207 */ /* 0x000fe20007000000 */
[----:B------:R-:W-:Y:S01]  /*19b0*/  @!P4 VIADD R51, R51, 0x1 ;  /* 0x000000013333c836 */ /* 0x000fe20000000000 */
[----:B------:R-:W-:Y:S01]  /*19c0*/  ISETP.GE.AND P4, PT, R2, RZ, PT ;  /* 0x000000ff0200720c */ /* 0x000fe20003f86270 */
[----:B------:R-:W-:Y:S01]  /*19d0*/  IMAD R32, R36, UR44, RZ ;  /* 0x0000002c24207c24 */ /* 0x000fe2000f8e02ff */
[----:B------:R-:W-:Y:S01]  /*19e0*/  IADD3 R2, PT, PT, -R42, RZ, RZ ;  /* 0x000000ff2a027210 */ /* 0x000fe20007ffe1ff */
[----:B------:R-:W-:-:S04]  /*19f0*/  IMAD.HI.U32 R36, R3, UR5, RZ ;  /* 0x0000000503247c27 */ /* 0x000fc8000f8e00ff */
[----:B------:R-:W-:Y:S01]  /*1a00*/  IMAD R29, R2, UR49, R29 ;  /* 0x00000031021d7c24 */ /* 0x000fe2000f8e021d */
[----:B------:R-:W-:Y:S01]  /*1a10*/  IADD3 R2, PT, PT, -R36, RZ, RZ ;  /* 0x000000ff24027210 */ /* 0x000fe20007ffe1ff */
[----:B------:R-:W-:-:S04]  /*1a20*/  @P5 VIADD R51, R51, 0x1 ;  /* 0x0000000133335836 */ /* 0x000fc80000000000 */
[----:B------:R-:W-:-:S05]  /*1a30*/  IMAD R3, R2, UR7, R3 ;  /* 0x0000000702037c24 */ /* 0x000fca000f8e0203 */
[----:B------:R-:W-:Y:S02]  /*1a40*/  ISETP.LT.U32.AND P5, PT, R3, UR7, PT ;  /* 0x0000000703007c0c */ /* 0x000fe4000bfa1070 */
[----:B------:R-:W-:Y:S01]  /*1a50*/  SHF.R.S64 R2, RZ, 0x1e, R4 ;  /* 0x0000001eff027819 */ /* 0x000fe20000001004 */
[----:B------:R-:W-:Y:S01]  /*1a60*/  IMAD R5, R54, UR49, R5 ;  /* 0x0000003136057c24 */ /* 0x000fe2000f8e0205 */
[----:B------:R-:W-:Y:S02]  /*1a70*/  @!P4 IADD3 R51, PT, PT, -R51, RZ, RZ ;  /* 0x000000ff3333c210 */ /* 0x000fe40007ffe1ff */
[----:B------:R-:W-:-:S07]  /*1a80*/  IADD3 R2, P6, PT, R2, UR36, RZ ;  /* 0x0000002402027c10 */ /* 0x000fce000ffde0ff */
[----:B------:R-:W-:-:S04]  /*1a90*/  @!P5 IADD3 R3, PT, PT, R3, -UR7, RZ ;  /* 0x800000070303dc10 */ /* 0x000fc8000fffe0ff */
[----:B------:R-:W-:Y:S02]  /*1aa0*/  ISETP.GE.U32.AND P4, PT, R3, UR7, PT ;  /* 0x0000000703007c0c */ /* 0x000fe4000bf86070 */
[----:B------:R-:W-:Y:S02]  /*1ab0*/  LEA.HI.X.SX32 R3, R4, UR37, 0x2, P6 ;  /* 0x0000002504037c11 */ /* 0x000fe4000b0f16ff */
[----:B------:R-:W-:Y:S02]  /*1ac0*/  ISETP.NE.AND P6, PT, RZ, UR49, PT ;  /* 0x00000031ff007c0c */ /* 0x000fe4000bfc5270 */
[----:B------:R-:W-:Y:S01]  /*1ad0*/  SEL R5, R5, RZ, P1 ;  /* 0x000000ff05057207 */ /* 0x000fe20000800000 */
[----:B------:R0:W3:Y:S01]  /*1ae0*/  LDG.E R21, desc[UR8][R2.64] ;  /* 0x0000000802157981 */ /* 0x0000e2000c1e1900 */
[----:B------:R-:W-:-:S03]  /*1af0*/  SEL R50, R27, R50, !P6 ;  /* 0x000000321b327207 */ /* 0x000fc60007000000 */
[----:B------:R-:W-:Y:S01]  /*1b00*/  IMAD R32, R5, UR45, R32 ;  /* 0x0000002d05207c24 */ /* 0x000fe2000f8e0220 */
[----:B------:R-:W-:Y:S01]  /*1b10*/  SEL R56, R27, R56, !P6 ;  /* 0x000000381b387207 */ /* 0x000fe20007000000 */
[----:B------:R-:W-:Y:S01]  /*1b20*/  IMAD.MOV R5, RZ, RZ, -R50 ;  /* 0x000000ffff057224 */ /* 0x000fe200078e0a32 */
[----:B------:R-:W-:-:S03]  /*1b30*/  SEL R42, R42, RZ, P0 ;  /* 0x000000ff2a2a7207 */ /* 0x000fc60000000000 */
[----:B------:R-:W-:Y:S01]  /*1b40*/  IMAD R22, R5, UR49, R22 ;  /* 0x0000003105167c24 */ /* 0x000fe2000f8e0216 */
[----:B------:R-:W-:Y:S01]  /*1b50*/  IADD3 R5, PT, PT, -R56, RZ, RZ ;  /* 0x000000ff38057210 */ /* 0x000fe20007ffe1ff */
[----:B------:R-:W-:Y:S01]  /*1b60*/  IMAD R42, R42, UR44, RZ ;  /* 0x0000002c2a2a7c24 */ /* 0x000fe2000f8e02ff */
[----:B------:R-:W-:Y:S02]  /*1b70*/  SEL R29, R29, RZ, P1 ;  /* 0x000000ff1d1d7207 */ /* 0x000fe40000800000 */
[----:B------:R-:W-:Y:S01]  /*1b80*/  SEL R50, R50, RZ, P0 ;  /* 0x000000ff32327207 */ /* 0x000fe20000000000 */
[----:B------:R-:W-:Y:S01]  /*1b90*/  IMAD R30, R5, UR49, R30 ;  /* 0x00000031051e7c24 */ /* 0x000fe2000f8e021e */
[----:B------:R-:W-:Y:S01]  /*1ba0*/  SEL R56, R56, RZ, P0 ;  /* 0x000000ff38387207 */ /* 0x000fe20000000000 */
[----:B------:R-:W-:Y:S01]  /*1bb0*/  IMAD R37, R29, UR45, R42 ;  /* 0x0000002d1d257c24 */ /* 0x000fe2000f8e022a */
[----:B------:R-:W-:Y:S01]  /*1bc0*/  SEL R22, R22, RZ, P1 ;  /* 0x000000ff16167207 */ /* 0x000fe20000800000 */
[----:B0-----:R-:W-:Y:S01]  /*1bd0*/  IMAD R3, R50, UR44, RZ ;  /* 0x0000002c32037c24 */ /* 0x001fe2000f8e02ff */
[----:B------:R-:W-:Y:S01]  /*1be0*/  SEL R30, R30, RZ, P1 ;  /* 0x000000ff1e1e7207 */ /* 0x000fe20000800000 */
[----:B------:R-:W-:Y:S01]  /*1bf0*/  IMAD R5, R56, UR44, RZ ;  /* 0x0000002c38057c24 */ /* 0x000fe2000f8e02ff */
[----:B------:R-:W-:Y:S01]  /*1c00*/  IADD3 R42, PT, PT, R28, 0x240, RZ ;  /* 0x000002401c2a7810 */ /* 0x000fe20007ffe0ff */
[----:B------:R-:W-:-:S02]  /*1c10*/  IMAD R50, R22, UR45, R3 ;  /* 0x0000002d16327c24 */ /* 0x000fc4000f8e0203 */
[----:B------:R-:W-:Y:S01]  /*1c20*/  IMAD R30, R30, UR45, R5 ;  /* 0x0000002d1e1e7c24 */ /* 0x000fe2000f8e0205 */
[----:B------:R-:W-:Y:S02]  /*1c30*/  IABS R22, R42 ;  /* 0x0000002a00167213 */ /* 0x000fe40000000000 */
[----:B------:R-:W-:-:S03]  /*1c40*/  SEL R5, R27, R52, !P6 ;  /* 0x000000341b057207 */ /* 0x000fc60007000000 */
[----:B------:R-:W-:Y:S01]  /*1c50*/  IMAD.HI.U32 R52, R22, UR5, RZ ;  /* 0x0000000516347c27 */ /* 0x000fe2000f8e00ff */
[----:B------:R-:W-:-:S05]  /*1c60*/  IADD3 R3, PT, PT, -R5, RZ, RZ ;  /* 0x000000ff05037210 */ /* 0x000fca0007ffe1ff */
[----:B------:R-:W-:Y:S01]  /*1c70*/  IMAD R34, R3, UR49, R34 ;  /* 0x0000003103227c24 */ /* 0x000fe2000f8e0222 */
[----:B------:R-:W-:Y:S02]  /*1c80*/  IADD3 R3, PT, PT, -R52, RZ, RZ ;  /* 0x000000ff34037210 */ /* 0x000fe40007ffe1ff */
[----:B------:R-:W-:-:S03]  /*1c90*/  LOP3.LUT R2, R11, UR49, RZ, 0x3c, !PT ;  /* 0x000000310b027c12 */ /* 0x000fc6000f8e3cff */
[----:B------:R-:W-:Y:S01]  /*1ca0*/  IMAD R3, R3, UR7, R22 ;  /* 0x0000000703037c24 */ /* 0x000fe2000f8e0216 */
[----:B------:R-:W-:Y:S01]  /*1cb0*/  @!P5 IADD3 R36, PT, PT, R36, 0x1, RZ ;  /* 0x000000012424d810 */ /* 0x000fe20007ffe0ff */
[----:B------:R-:W-:Y:S01]  /*1cc0*/  @!P2 VIADD R20, R20, 0x1 ;  /* 0x000000011414a836 */ /* 0x000fe20000000000 */
[----:B------:R-:W-:Y:S02]  /*1cd0*/  ISETP.GE.AND P2, PT, R2, RZ, PT ;  /* 0x000000ff0200720c */ /* 0x000fe40003f46270 */
[----:B------:R-:W-:Y:S02]  /*1ce0*/  ISETP.LT.U32.AND P5, PT, R3, UR7, PT ;  /* 0x0000000703007c0c */ /* 0x000fe4000bfa1070 */
[----:B------:R-:W-:Y:S02]  /*1cf0*/  LOP3.LUT R2, R4, UR49, RZ, 0x3c, !PT ;  /* 0x0000003104027c12 */ /* 0x000fe4000f8e3cff */
[----:B------:R-:W-:Y:S02]  /*1d00*/  SEL R51, R27, R51, !P6 ;  /* 0x000000331b337207 */ /* 0x000fe40007000000 */
[----:B------:R-:W-:-:S02]  /*1d10*/  @P3 IADD3 R20, PT, PT, R20, 0x1, RZ ;  /* 0x0000000114143810 */ /* 0x000fc40007ffe0ff */
[----:B------:R-:W-:Y:S01]  /*1d20*/  ISETP.GE.AND P3, PT, R2, RZ, PT ;  /* 0x000000ff0200720c */ /* 0x000fe20003f66270 */
[----:B------:R-:W-:-:S04]  /*1d30*/  IMAD.MOV R2, RZ, RZ, -R51 ;  /* 0x000000ffff027224 */ /* 0x000fc800078e0a33 */
[----:B------:R-:W-:Y:S01]  /*1d40*/  IMAD R49, R2, UR49, R49 ;  /* 0x0000003102317c24 */ /* 0x000fe2000f8e0231 */
[----:B------:R-:W-:Y:S01]  /*1d50*/  SHF.R.S64 R2, RZ, 0x1e, R42 ;  /* 0x0000001eff027819 */ /* 0x000fe2000000102a */
[----:B------:R-:W-:Y:S01]  /*1d60*/  @!P5 VIADD R3, R3, -UR7 ;  /* 0x800000070303dc36 */ /* 0x000fe20008000000 */
[----:B------:R-:W-:Y:S02]  /*1d70*/  @P4 IADD3 R36, PT, PT, R36, 0x1, RZ ;  /* 0x0000000124244810 */ /* 0x000fe40007ffe0ff */
[----:B------:R-:W-:Y:S02]  /*1d80*/  IADD3 R2, P6, PT, R2, UR36, RZ ;  /* 0x0000002402027c10 */ /* 0x000fe4000ffde0ff */
[----:B------:R-:W-:Y:S01]  /*1d90*/  ISETP.GE.U32.AND P4, PT, R3, UR7, PT ;  /* 0x0000000703007c0c */ /* 0x000fe2000bf86070 */
[----:B------:R-:W-:Y:S01]  /*1da0*/  @!P3 IMAD.MOV R36, RZ, RZ, -R36 ;  /* 0x000000ffff24b224 */ /* 0x000fe200078e0a24 */
[----:B------:R-:W-:Y:S02]  /*1db0*/  LEA.HI.X.SX32 R3, R42, UR37, 0x2, P6 ;  /* 0x000000252a037c11 */ /* 0x000fe4000b0f16ff */
[----:B------:R-:W-:-:S02]  /*1dc0*/  ISETP.NE.AND P6, PT, RZ, UR49, PT ;  /* 0x00000031ff007c0c */ /* 0x000fc4000bfc5270 */
[----:B------:R-:W-:Y:S01]  /*1dd0*/  @!P2 IADD3 R20, PT, PT, -R20, RZ, RZ ;  /* 0x000000ff1414a210 */ /* 0x000fe20007ffe1ff */
[----:B------:R0:W3:Y:S01]  /*1de0*/  LDG.E R22, desc[UR8][R2.64] ;  /* 0x0000000802167981 */ /* 0x0000e2000c1e1900 */
[C---:B------:R-:W-:Y:S02]  /*1df0*/  SEL R36, R27.reuse, R36, !P6 ;  /* 0x000000241b247207 */ /* 0x040fe40007000000 */
[----:B------:R-:W-:Y:S02]  /*1e00*/  SEL R20, R27, R20, !P6 ;  /* 0x000000141b147207 */ /* 0x000fe40007000000 */
[----:B0-----:R-:W-:Y:S02]  /*1e10*/  IADD3 R3, PT, PT, -R36, RZ, RZ ;  /* 0x000000ff24037210 */ /* 0x001fe40007ffe1ff */
[----:B------:R-:W-:Y:S02]  /*1e20*/  IADD3 R2, PT, PT, -R20, RZ, RZ ;  /* 0x000000ff14027210 */ /* 0x000fe40007ffe1ff */
[----:B------:R-:W-:Y:S01]  /*1e30*/  SEL R36, R36, RZ, P0 ;  /* 0x000000ff24247207 */ /* 0x000fe20000000000 */
[----:B------:R-:W-:Y:S01]  /*1e40*/  IMAD R4, R3, UR49, R4 ;  /* 0x0000003103047c24 */ /* 0x000fe2000f8e0204 */
[----:B------:R-:W-:Y:S01]  /*1e50*/  IADD3 R56, P2, PT, R10, UR38, RZ ;  /* 0x000000260a387c10 */ /* 0x000fe2000ff5e0ff */
[----:B------:R-:W-:Y:S01]  /*1e60*/  IMAD R11, R2, UR49, R11 ;  /* 0x00000031020b7c24 */ /* 0x000fe2000f8e020b */
[----:B------:R-:W-:Y:S01]  /*1e70*/  IADD3 R2, P3, PT, R35, UR38, RZ ;  /* 0x0000002623027c10 */ /* 0x000fe2000ff7e0ff */
[----:B------:R-:W-:Y:S01]  /*1e80*/  IMAD R3, R36, UR44, RZ ;  /* 0x0000002c24037c24 */ /* 0x000fe2000f8e02ff */
[----:B------:R-:W-:-:S02]  /*1e90*/  SEL R4, R4, RZ, P1 ;  /* 0x000000ff04047207 */ /* 0x000fc40000800000 */
[----:B------:R-:W-:-:S03]  /*1ea0*/  LEA.HI.X.SX32 R57, R10, UR39, 0x1, P2 ;  /* 0x000000270a397c11 */ /* 0x000fc600090f0eff */
[----:B------:R-:W-:Y:S01]  /*1eb0*/  IMAD R4, R4, UR45, R3 ;  /* 0x0000002d04047c24 */ /* 0x000fe2000f8e0203 */
[----:B------:R-:W-:Y:S01]  /*1ec0*/  LEA.HI.X.SX32 R3, R35, UR39, 0x1, P3 ;  /* 0x0000002723037c11 */ /* 0x000fe200098f0eff */
[----:B------:R-:W2:Y:S04]  /*1ed0*/  LDG.E.U8 R10, desc[UR8][R56.64] ;  /* 0x00000008380a7981 */ /* 0x000ea8000c1e1100 */
[----:B------:R0:W4:Y:S01]  /*1ee0*/  LDG.E.U8 R36, desc[UR10][R2.64] ;  /* 0x0000000a02247981 */ /* 0x000122000c1e1100 */
[----:B------:R-:W-:Y:S02]  /*1ef0*/  SEL R5, R5, RZ, P0 ;  /* 0x000000ff05057207 */ /* 0x000fe40000000000 */
[----:B------:R-:W-:Y:S02]  /*1f00*/  SEL R51, R51, RZ, P0 ;  /* 0x000000ff33337207 */ /* 0x000fe40000000000 */
[----:B------:R-:W-:Y:S01]  /*1f10*/  SEL R34, R34, RZ, P1 ;  /* 0x000000ff22227207 */ /* 0x000fe20000800000 */
[----:B------:R-:W-:Y:S01]  /*1f20*/  IMAD R5, R5, UR44, RZ ;  /* 0x0000002c05057c24 */ /* 0x000fe2000f8e02ff */
[----:B------:R-:W-:Y:S01]  /*1f30*/  SEL R49, R49, RZ, P1 ;  /* 0x000000ff31317207 */ /* 0x000fe20000800000 */
[----:B------:R-:W-:Y:S01]  /*1f40*/  IMAD R54, R51, UR44, RZ ;  /* 0x0000002c33367c24 */ /* 0x000fe2000f8e02ff */
[----:B------:R-:W-:Y:S01]  /*1f50*/  SEL R20, R20, RZ, P0 ;  /* 0x000000ff14147207 */ /* 0x000fe20000000000 */
[----:B------:R-:W-:-:S02]  /*1f60*/  IMAD R51, R34, UR45, R5 ;  /* 0x0000002d22337c24 */ /* 0x000fc4000f8e0205 */
[----:B------:R-:W-:Y:S01]  /*1f70*/  IMAD R5, R49, UR45, R54 ;  /* 0x0000002d31057c24 */ /* 0x000fe2000f8e0236 */
[----:B------:R-:W-:Y:S01]  /*1f80*/  IADD3 R54, P2, PT, R41, UR38, RZ ;  /* 0x0000002629367c10 */ /* 0x000fe2000ff5e0ff */
[----:B------:R-:W-:Y:S01]  /*1f90*/  IMAD R20, R20, UR44, RZ ;  /* 0x0000002c14147c24 */ /* 0x000fe2000f8e02ff */
[----:B------:R-:W-:Y:S02]  /*1fa0*/  SEL R11, R11, RZ, P1 ;  /* 0x000000ff0b0b7207 */ /* 0x000fe40000800000 */
[----:B------:R-:W-:Y:S01]  /*1fb0*/  LEA.HI.X.SX32 R55, R41, UR39, 0x1, P2 ;  /* 0x0000002729377c11 */ /* 0x000fe200090f0eff */
[----:B------:R-:W-:Y:S02]  /*1fc0*/  VIADD R53, R28, 0x260 ;  /* 0x000002601c357836 */ /* 0x000fe40000000000 */
[----:B------:R-:W-:Y:S02]  /*1fd0*/  IMAD R34, R11, UR45, R20 ;  /* 0x0000002d0b227c24 */ /* 0x000fe4000f8e0214 */
[----:B------:R-:W5:Y:S01]  /*1fe0*/  LDG.E.U8 R11, desc[UR8][R54.64] ;  /* 0x00000008360b7981 */ /* 0x000f62000c1e1100 */
[----:B------:R-:W-:-:S02]  /*1ff0*/  IABS R29, R53 ;  /* 0x00000035001d7213 */ /* 0x000fc40000000000 */
[----:B0-----:R-:W-:-:S03]  /*2000*/  IADD3 R2, P2, PT, R40, UR38, RZ ;  /* 0x0000002628027c10 */ /* 0x001fc6000ff5e0ff */
[----:B------:R-:W-:Y:S01]  /*2010*/  IMAD.HI.U32 R35, R29, UR5, RZ ;  /* 0x000000051d237c27 */ /* 0x000fe2000f8e00ff */
[----:B------:R-:W-:Y:S02]  /*2020*/  LOP3.LUT R20, R42, UR49, RZ, 0x3c, !PT ;  /* 0x000000312a147c12 */ /* 0x000fe4000f8e3cff */
[----:B------:R-:W-:Y:S02]  /*2030*/  LEA.HI.X.SX32 R3, R40, UR39, 0x1, P2 ;  /* 0x0000002728037c11 */ /* 0x000fe400090f0eff */
[----:B------:R-:W-:Y:S02]  /*2040*/  IADD3 R56, PT, PT, -R35, RZ, RZ ;  /* 0x000000ff23387210 */ /* 0x000fe40007ffe1ff */
[----:B------:R-:W-:-:S03]  /*2050*/  ISETP.GE.AND P3, PT, R20, RZ, PT ;  /* 0x000000ff1400720c */ /* 0x000fc60003f66270 */
[----:B------:R-:W-:Y:S02]  /*2060*/  IMAD R20, R56, UR7, R29 ;  /* 0x0000000738147c24 */ /* 0x000fe4000f8e021d */
[----:B------:R0:W3:Y:S03]  /*2070*/  LDG.E.U8 R29, desc[UR8][R2.64] ;  /* 0x00000008021d7981 */ /* 0x0000e6000c1e1100 */
[----:B------:R-:W-:Y:S02]  /*2080*/  ISETP.LT.U32.AND P2, PT, R20, UR7, PT ;  /* 0x0000000714007c0c */ /* 0x000fe4000bf41070 */
[----:B------:R-:W-:Y:S02]  /*2090*/  @!P5 IADD3 R52, PT, PT, R52, 0x1, RZ ;  /* 0x000000013434d810 */ /* 0x000fe40007ffe0ff */
[----:B------:R-:W-:-:S09]  /*20a0*/  LOP3.LUT R49, R53, UR49, RZ, 0x3c, !PT ;  /* 0x0000003135317c12 */ /* 0x000fd2000f8e3cff */
[----:B------:R-:W-:Y:S01]  /*20b0*/  @!P2 VIADD R20, R20, -UR7 ;  /* 0x800000071414ac36 */ /* 0x000fe20008000000 */
[----:B------:R-:W-:-:S04]  /*20c0*/  @P4 IADD3 R52, PT, PT, R52, 0x1, RZ ;  /* 0x0000000134344810 */ /* 0x000fc80007ffe0ff */
[----:B------:R-:W-:Y:S02]  /*20d0*/  ISETP.GE.U32.AND P6, PT, R20, UR7, PT ;  /* 0x0000000714007c0c */ /* 0x000fe4000bfc6070 */
[----:B------:R-:W-:Y:S02]  /*20e0*/  ISETP.GE.AND P4, PT, R49, RZ, PT ;  /* 0x000000ff3100720c */ /* 0x000fe40003f86270 */
[----:B------:R-:W-:Y:S02]  /*20f0*/  @!P2 IADD3 R35, PT, PT, R35, 0x1, RZ ;  /* 0x000000012323a810 */ /* 0x000fe40007ffe0ff */
[----:B------:R-:W-:-:S04]  /*2100*/  SHF.R.S64 R40, RZ, 0x1e, R53 ;  /* 0x0000001eff287819 */ /* 0x000fc80000001035 */
[----:B------:R-:W-:-:S03]  /*2110*/  IADD3 R40, P5, PT, R40, UR36, RZ ;  /* 0x0000002428287c10 */ /* 0x000fc6000ffbe0ff */
[----:B------:R-:W-:Y:S01]  /*2120*/  @P6 VIADD R35, R35, 0x1 ;  /* 0x0000000123236836 */ /* 0x000fe20000000000 */
[----:B------:R-:W-:Y:S02]  /*2130*/  LEA.HI.X.SX32 R41, R53, UR37, 0x2, P5 ;  /* 0x0000002535297c11 */ /* 0x000fe4000a8f16ff */
[----:B------:R-:W-:Y:S02]  /*2140*/  ISETP.NE.AND P5, PT, RZ, UR49, PT ;  /* 0x00000031ff007c0c */ /* 0x000fe4000bfa5270 */
[----:B------:R-:W-:Y:S01]  /*2150*/  @!P4 IADD3 R35, PT, PT, -R35, RZ, RZ ;  /* 0x000000ff2323c210 */ /* 0x000fe20007ffe1ff */
[----:B------:R-:W3:Y:S01]  /*2160*/  LDG.E R20, desc[UR10][R40.64] ;  /* 0x0000000a28147981 */ /* 0x000ee2000c1e1900 */
[----:B------:R-:W-:Y:S02]  /*2170*/  @!P3 IADD3 R52, PT, PT, -R52, RZ, RZ ;  /* 0x000000ff3434b210 */ /* 0x000fe40007ffe1ff */
[C---:B------:R-:W-:Y:S02]  /*2180*/  SEL R35, R27.reuse, R35, !P5 ;  /* 0x000000231b237207 */ /* 0x040fe40006800000 */
[----:B------:R-:W-:-:S02]  /*2190*/  SEL R52, R27, R52, !P5 ;  /* 0x000000341b347207 */ /* 0x000fc40006800000 */
[C---:B0-----:R-:W-:Y:S02]  /*21a0*/  IADD3 R2, PT, PT, -R35.reuse, RZ, RZ ;  /* 0x000000ff23027210 */ /* 0x041fe40007ffe1ff */
[----:B------:R-:W-:Y:S01]  /*21b0*/  SEL R35, R35, RZ, P0 ;  /* 0x000000ff23237207 */ /* 0x000fe20000000000 */
[----:B------:R-:W-:Y:S02]  /*21c0*/  IMAD.MOV R3, RZ, RZ, -R52 ;  /* 0x000000ffff037224 */ /* 0x000fe400078e0a34 */
[----:B------:R-:W-:Y:S01]  /*21d0*/  IMAD R2, R2, UR49, R53 ;  /* 0x0000003102027c24 */ /* 0x000fe2000f8e0235 */
[----:B------:R-:W-:Y:S01]  /*21e0*/  SEL R52, R52, RZ, P0 ;  /* 0x000000ff34347207 */ /* 0x000fe20000000000 */
[----:B------:R-:W-:Y:S02]  /*21f0*/  IMAD R42, R3, UR49, R42 ;  /* 0x00000031032a7c24 */ /* 0x000fe4000f8e022a */
[----:B------:R-:W-:Y:S01]  /*2200*/  IMAD R35, R35, UR44, RZ ;  /* 0x0000002c23237c24 */ /* 0x000fe2000f8e02ff */
[----:B------:R-:W-:-:S02]  /*2210*/  SEL R2, R2, RZ, P1 ;  /* 0x000000ff02027207 */ /* 0x000fc40000800000 */
[----:B------:R-:W-:Y:S01]  /*2220*/  IADD3 R54, P2, PT, R33, UR38, RZ ;  /* 0x0000002621367c10 */ /* 0x000fe2000ff5e0ff */
[----:B------:R-:W-:Y:S01]  /*2230*/  IMAD R3, R52, UR44, RZ ;  /* 0x0000002c34037c24 */ /* 0x000fe2000f8e02ff */
[----:B------:R-:W-:Y:S01]  /*2240*/  SEL R42, R42, RZ, P1 ;  /* 0x000000ff2a2a7207 */ /* 0x000fe20000800000 */
[----:B------:R-:W-:Y:S01]  /*2250*/  IMAD R61, R2, UR45, R35 ;  /* 0x0000002d023d7c24 */ /* 0x000fe2000f8e0223 */
[----:B------:R-:W-:Y:S02]  /*2260*/  IADD3 R2, P3, PT, R43, UR38, RZ ;  /* 0x000000262b027c10 */ /* 0x000fe4000ff7e0ff */
[----:B------:R-:W-:Y:S01]  /*2270*/  LEA.HI.X.SX32 R55, R33, UR39, 0x1, P2 ;  /* 0x0000002721377c11 */ /* 0x000fe200090f0eff */
[----:B------:R-:W-:Y:S01]  /*2280*/  IMAD R60, R42, UR45, R3 ;  /* 0x0000002d2a3c7c24 */ /* 0x000fe2000f8e0203 */
[----:B------:R-:W-:Y:S02]  /*2290*/  LEA.HI.X.SX32 R3, R43, UR39, 0x1, P3 ;  /* 0x000000272b037c11 */ /* 0x000fe400098f0eff */
[C---:B------:R-:W-:Y:S01]  /*22a0*/  IADD3 R52, P3, PT, R48.reuse, UR38, RZ ;  /* 0x0000002630347c10 */ /* 0x040fe2000ff7e0ff */
[----:B------:R-:W3:Y:S03]  /*22b0*/  LDG.E.U8 R35, desc[UR8][R54.64] ;  /* 0x0000000836237981 */ /* 0x000ee6000c1e1100 */
[----:B------:R-:W-:Y:S01]  /*22c0*/  LEA.HI.X.SX32 R53, R48, UR39, 0x1, P3 ;  /* 0x0000002730357c11 */ /* 0x000fe200098f0eff */
[----:B------:R0:W3:Y:S01]  /*22d0*/  LDG.E.U8 R40, desc[UR10][R2.64] ;  /* 0x0000000a02287981 */ /* 0x0000e2000c1e1100 */
[----:B------:R-:W-:-:S03]  /*22e0*/  IADD3 R56, P2, PT, R19, UR38, RZ ;  /* 0x0000002613387c10 */ /* 0x000fc6000ff5e0ff */
[----:B------:R-:W3:Y:S01]  /*22f0*/  LDG.E.U8 R42, desc[UR10][R52.64] ;  /* 0x0000000a342a7981 */ /* 0x000ee2000c1e1100 */
[----:B0-----:R-:W-:-:S04]  /*2300*/  IADD3 R2, P3, PT, R32, UR38, RZ ;  /* 0x0000002620027c10 */ /* 0x001fc8000ff7e0ff */
[----:B------:R-:W-:Y:S02]  /*2310*/  LEA.HI.X.SX32 R3, R32, UR39, 0x1, P3 ;  /* 0x0000002720037c11 */ /* 0x000fe400098f0eff */
[C---:B------:R-:W-:Y:S02]  /*2320*/  IADD3 R32, P3, PT, R50.reuse, UR38, RZ ;  /* 0x0000002632207c10 */ /* 0x040fe4000ff7e0ff */
[----:B------:R-:W-:Y:S01]  /*2330*/  LEA.HI.X.SX32 R57, R19, UR39, 0x1, P2 ;  /* 0x0000002713397c11 */ /* 0x000fe200090f0eff */
[----:B------:R0:W3:Y:S01]  /*2340*/  LDG.E.U8 R48, desc[UR10][R2.64] ;  /* 0x0000000a02307981 */ /* 0x0000e2000c1e1100 */
[----:B------:R-:W-:Y:S02]  /*2350*/  LEA.HI.X.SX32 R33, R50, UR39, 0x1, P3 ;  /* 0x0000002732217c11 */ /* 0x000fe400098f0eff */
[----:B------:R-:W-:Y:S01]  /*2360*/  IADD3 R54, P2, PT, R31, UR38, RZ ;  /* 0x000000261f367c10 */ /* 0x000fe2000ff5e0ff */
[----:B------:R1:W3:Y:S01]  /*2370*/  LDG.E.U8 R41, desc[UR8][R56.64] ;  /* 0x0000000838297981 */ /* 0x0002e2000c1e1100 */
[----:B0-----:R-:W-:-:S03]  /*2380*/  IADD3 R2, P3, PT, R51, UR38, RZ ;  /* 0x0000002633027c10 */ /* 0x001fc6000ff7e0ff */
[----:B------:R0:W3:Y:S01]  /*2390*/  LDG.E.U8 R53, desc[UR10][R32.64] ;  /* 0x0000000a20357981 */ /* 0x0000e2000c1e1100 */
[----:B------:R-:W-:Y:S02]  /*23a0*/  LEA.HI.X.SX32 R55, R31, UR39, 0x1, P2 ;  /* 0x000000271f377c11 */ /* 0x000fe400090f0eff */
[----:B------:R-:W-:Y:S02]  /*23b0*/  LEA.HI.X.SX32 R3, R51, UR39, 0x1, P3 ;  /* 0x0000002733037c11 */ /* 0x000fe400098f0eff */
[----:B-1----:R-:W-:Y:S01]  /*23c0*/  IADD3 R56, P2, PT, R37, UR38, RZ ;  /* 0x0000002625387c10 */ /* 0x002fe2000ff5e0ff */
[----:B------:R-:W3:Y:S01]  /*23d0*/  LDG.E.U8 R43, desc[UR8][R54.64] ;  /* 0x00000008362b7981 */ /* 0x000ee2000c1e1100 */
[----:B0-----:R-:W-:-:S03]  /*23e0*/  IADD3 R32, P3, PT, R34, UR38, RZ ;  /* 0x0000002622207c10 */ /* 0x001fc6000ff7e0ff */
[----:B------:R-:W3:Y:S01]  /*23f0*/  LDG.E.U8 R51, desc[UR10][R2.64] ;  /* 0x0000000a02337981 */ /* 0x000ee2000c1e1100 */
[----:B------:R-:W-:Y:S02]  /*2400*/  LEA.HI.X.SX32 R57, R37, UR39, 0x1, P2 ;  /* 0x0000002725397c11 */ /* 0x000fe400090f0eff */
[----:B------:R-:W-:Y:S02]  /*2410*/  LEA.HI.X.SX32 R33, R34, UR39, 0x1, P3 ;  /* 0x0000002722217c11 */ /* 0x000fe400098f0eff */
[----:B------:R-:W-:Y:S01]  /*2420*/  IADD3 R37, PT, PT, R28, 0x280, RZ ;  /* 0x000002801c257810 */ /* 0x000fe20007ffe0ff */
[----:B------:R-:W3:Y:S04]  /*2430*/  LDG.E.U8 R49, desc[UR8][R56.64] ;  /* 0x0000000838317981 */ /* 0x000ee8000c1e1100 */
[----:B------:R0:W3:Y:S02]  /*2440*/  LDG.E.U8 R32, desc[UR10][R32.64] ;  /* 0x0000000a20207981 */ /* 0x0000e4000c1e1100 */
[----:B0-----:R-:W-:-:S05]  /*2450*/  IABS R33, R37 ;  /* 0x0000002500217213 */ /* 0x001fca0000000000 */
[----:B------:R-:W-:-:S04]  /*2460*/  IMAD.HI.U32 R19, R33, UR5, RZ ;  /* 0x0000000521137c27 */ /* 0x000fc8000f8e00ff */
[----:B------:R-:W-:Y:S01]  /*2470*/  IMAD.MOV R50, RZ, RZ, -R19 ;  /* 0x000000ffff327224 */ /* 0x000fe200078e0a13 */
[----:B------:R-:W-:-:S03]  /*2480*/  IADD3 R2, P3, PT, R60, UR38, RZ ;  /* 0x000000263c027c10 */ /* 0x000fc6000ff7e0ff */
[----:B------:R-:W-:Y:S01]  /*2490*/  IMAD R33, R50, UR7, R33 ;  /* 0x0000000732217c24 */ /* 0x000fe2000f8e0221 */
[----:B------:R-:W-:Y:S02]  /*24a0*/  IADD3 R58, P2, PT, R30, UR38, RZ ;  /* 0x000000261e3a7c10 */ /* 0x000fe4000ff5e0ff */
[----:B------:R-:W-:Y:S02]  /*24b0*/  LEA.HI.X.SX32 R3, R60, UR39, 0x1, P3 ;  /* 0x000000273c037c11 */ /* 0x000fe400098f0eff */
[----:B------:R-:W-:Y:S02]  /*24c0*/  ISETP.LT.U32.AND P3, PT, R33, UR7, PT ;  /* 0x0000000721007c0c */ /* 0x000fe4000bf61070 */
[----:B------:R-:W-:Y:S01]  /*24d0*/  LEA.HI.X.SX32 R59, R30, UR39, 0x1, P2 ;  /* 0x000000271e3b7c11 */ /* 0x000fe200090f0eff */
[----:B------:R0:W3:Y:S01]  /*24e0*/  LDG.E.U8 R31, desc[UR10][R2.64] ;  /* 0x0000000a021f7981 */ /* 0x0000e2000c1e1100 */
[C---:B------:R-:W-:Y:S01]  /*24f0*/  IADD3 R54, P2, PT, R5.reuse, UR38, RZ ;  /* 0x0000002605367c10 */ /* 0x040fe2000ff5e0ff */
[C---:B------:R-:W-:Y:S01]  /*2500*/  VIADD R50, R28.reuse, 0x2a0 ;  /* 0x000002a01c327836 */ /* 0x040fe20000000000 */
[----:B------:R-:W-:Y:S01]  /*2510*/  IADD3 R63, PT, PT, R28, 0x2e0, RZ ;  /* 0x000002e01c3f7810 */ /* 0x000fe20007ffe0ff */
[----:B------:R-:W3:Y:S01]  /*2520*/  LDG.E.U8 R58, desc[UR8][R58.64] ;  /* 0x000000083a3a7981 */ /* 0x000ee2000c1e1100 */
[----:B------:R-:W-:-:S02]  /*2530*/  LEA.HI.X.SX32 R55, R5, UR39, 0x1, P2 ;  /* 0x0000002705377c11 */ /* 0x000fc400090f0eff */
[----:B------:R-:W-:-:S03]  /*2540*/  IADD3 R56, P2, PT, R4, UR38, RZ ;  /* 0x0000002604387c10 */ /* 0x000fc6000ff5e0ff */
[----:B------:R-:W-:Y:S01]  /*2550*/  @!P3 IADD3 R33, PT, PT, R33, -UR7, RZ ;  /* 0x800000072121bc10 */ /* 0x000fe2000fffe0ff */
[----:B------:R-:W3:Y:S01]  /*2560*/  LDG.E.U8 R52, desc[UR8][R54.64] ;  /* 0x0000000836347981 */ /* 0x000ee2000c1e1100 */
[----:B------:R-:W-:Y:S02]  /*2570*/  LEA.HI.X.SX32 R57, R4, UR39, 0x1, P2 ;  /* 0x0000002704397c11 */ /* 0x000fe400090f0eff */
[----:B------:R-:W-:Y:S02]  /*2580*/  IADD3 R4, P2, PT, R61, UR38, RZ ;  /* 0x000000263d047c10 */ /* 0x000fe4000ff5e0ff */
[----:B0-----:R-:W-:Y:S01]  /*2590*/  LOP3.LUT R2, R37, UR49, RZ, 0x3c, !PT ;  /* 0x0000003125027c12 */ /* 0x001fe2000f8e3cff */
[----:B------:R-:W3:Y:S01]  /*25a0*/  LDG.E.U8 R34, desc[UR8][R56.64] ;  /* 0x0000000838227981 */ /* 0x000ee2000c1e1100 */
[----:B------:R-:W-:Y:S02]  /*25b0*/  LEA.HI.X.SX32 R5, R61, UR39, 0x1, P2 ;  /* 0x000000273d057c11 */ /* 0x000fe400090f0eff */
[----:B------:R-:W-:-:S02]  /*25c0*/  ISETP.GE.U32.AND P2, PT, R33, UR7, PT ;  /* 0x0000000721007c0c */ /* 0x000fc4000bf46070 */
[----:B------:R-:W-:Y:S01]  /*25d0*/  ISETP.GE.AND P4, PT, R2, RZ, PT ;  /* 0x000000ff0200720c */ /* 0x000fe20003f86270 */
[----:B------:R0:W3:Y:S01]  /*25e0*/  LDG.E.U8 R30, desc[UR8][R4.64] ;  /* 0x00000008041e7981 */ /* 0x0000e2000c1e1100 */
[----:B------:R-:W-:-:S09]  /*25f0*/  @!P3 IADD3 R19, PT, PT, R19, 0x1, RZ ;  /* 0x000000011313b810 */ /* 0x000fd20007ffe0ff */
[----:B------:R-:W-:-:S05]  /*2600*/  @P2 VIADD R19, R19, 0x1 ;  /* 0x0000000113132836 */ /* 0x000fca0000000000 */
[----:B------:R-:W-:-:S04]  /*2610*/  @!P4 IADD3 R19, PT, PT, -R19, RZ, RZ ;  /* 0x000000ff1313c210 */ /* 0x000fc80007ffe1ff */
[----:B------:R-:W-:-:S04]  /*2620*/  SEL R19, R27, R19, !P5 ;  /* 0x000000131b137207 */ /* 0x000fc80006800000 */
[C---:B------:R-:W-:Y:S02]  /*2630*/  IADD3 R2, PT, PT, -R19.reuse, RZ, RZ ;  /* 0x000000ff13027210 */ /* 0x040fe40007ffe1ff */
[----:B------:R-:W-:-:S03]  /*2640*/  SEL R19, R19, RZ, P0 ;  /* 0x000000ff13137207 */ /* 0x000fc60000000000 */
[--C-:B------:R-:W-:Y:S01]  /*2650*/  IMAD R2, R2, UR49, R37.reuse ;  /* 0x0000003102027c24 */ /* 0x100fe2000f8e0225 */
[----:B0-----:R-:W-:Y:S01]  /*2660*/  SHF.R.S64 R4, RZ, 0x1e, R37 ;  /* 0x0000001eff047819 */ /* 0x001fe20000001025 */
[----:B------:R-:W-:-:S03]  /*2670*/  IMAD R19, R19, UR44, RZ ;  /* 0x0000002c13137c24 */ /* 0x000fc6000f8e02ff */
[----:B------:R-:W-:Y:S02]  /*2680*/  SEL R2, R2, RZ, P1 ;  /* 0x000000ff02027207 */ /* 0x000fe40000800000 */
[----:B------:R-:W-:-:S03]  /*2690*/  IADD3 R4, P2, PT, R4, UR36, RZ ;  /* 0x0000002404047c10 */ /* 0x000fc6000ff5e0ff */
[----:B------:R-:W-:Y:S01]  /*26a0*/  IMAD R19, R2, UR45, R19 ;  /* 0x0000002d02137c24 */ /* 0x000fe2000f8e0213 */
[----:B------:R-:W-:Y:S02]  /*26b0*/  LEA.HI.X.SX32 R5, R37, UR37, 0x2, P2 ;  /* 0x0000002525057c11 */ /* 0x000fe400090f16ff */
[----:B------:R-:W-:Y:S02]  /*26c0*/  IABS R37, R50 ;  /* 0x0000003200257213 */ /* 0x000fe40000000000 */
[----:B------:R-:W-:-:S04]  /*26d0*/  IADD3 R2, P3, PT, R19, UR38, RZ ;  /* 0x0000002613027c10 */ /* 0x000fc8000ff7e0ff */
[----:B------:R-:W-:Y:S02]  /*26e0*/  LEA.HI.X.SX32 R3, R19, UR39, 0x1, P3 ;  /* 0x0000002713037c11 */ /* 0x000fe400098f0eff */
[----:B------:R-:W3:Y:S04]  /*26f0*/  LDG.E R19, desc[UR8][R4.64] ;  /* 0x0000000804137981 */ /* 0x000ee8000c1e1900 */
[----:B------:R0:W3:Y:S01]  /*2700*/  LDG.E.U8 R33, desc[UR10][R2.64] ;  /* 0x0000000a02217981 */ /* 0x0000e2000c1e1100 */
[----:B--2---:R-:W-:Y:S01]  /*2710*/  ISETP.NE.AND P3, PT, R10, RZ, PT ;  /* 0x000000ff0a00720c */ /* 0x004fe20003f65270 */
[----:B------:R-:W-:Y:S01]  /*2720*/  IMAD.HI.U32 R10, R37, UR5, RZ ;  /* 0x00000005250a7c27 */ /* 0x000fe2000f8e00ff */
[----:B----4-:R-:W-:-:S04]  /*2730*/  ISETP.NE.AND P2, PT, R36, RZ, PT ;  /* 0x000000ff2400720c */ /* 0x010fc80003f45270 */
[----:B------:R-:W-:-:S05]  /*2740*/  IADD3 R36, PT, PT, -R10, RZ, RZ ;  /* 0x000000ff0a247210 */ /* 0x000fca0007ffe1ff */
[----:B------:R-:W-:Y:S01]  /*2750*/  IMAD R36, R36, UR7, R37 ;  /* 0x0000000724247c24 */ /* 0x000fe2000f8e0225 */
[----:B------:R-:W-:-:S04]  /*2760*/  P2R R54, PR, RZ, 0x4 ;  /* 0x00000004ff367803 */ /* 0x000fc80000000000 */
[----:B------:R-:W-:Y:S02]  /*2770*/  ISETP.LT.U32.AND P2, PT, R36, UR7, PT ;  /* 0x0000000724007c0c */ /* 0x000fe4000bf41070 */
[----:B------:R-:W-:Y:S02]  /*2780*/  P2R R56, PR, RZ, 0x8 ;  /* 0x00000008ff387803 */ /* 0x000fe40000000000 */
[----:B0-----:R-:W-:-:S09]  /*2790*/  LOP3.LUT R2, R50, UR49, RZ, 0x3c, !PT ;  /* 0x0000003132027c12 */ /* 0x001fd2000f8e3cff */
[----:B------:R-:W-:Y:S01]  /*27a0*/  @!P2 IADD3 R36, PT, PT, R36, -UR7, RZ ;  /* 0x800000072424ac10 */ /* 0x000fe2000fffe0ff */
[----:B------:R-:W-:-:S03]  /*27b0*/  @!P2 VIADD R10, R10, 0x1 ;  /* 0x000000010a0aa836 */ /* 0x000fc60000000000 */
[----:B------:R-:W-:Y:S02]  /*27c0*/  ISETP.GE.U32.AND P3, PT, R36, UR7, PT ;  /* 0x0000000724007c0c */ /* 0x000fe4000bf66070 */
[----:B------:R-:W-:-:S11]  /*27d0*/  ISETP.GE.AND P2, PT, R2, RZ, PT ;  /* 0x000000ff0200720c */ /* 0x000fd60003f46270 */
[----:B------:R-:W-:-:S04]  /*27e0*/  @P3 IADD3 R10, PT, PT, R10, 0x1, RZ ;  /* 0x000000010a0a3810 */ /* 0x000fc80007ffe0ff */
[----:B------:R-:W-:Y:S02]  /*27f0*/  @!P2 IADD3 R10, PT, PT, -R10, RZ, RZ ;  /* 0x000000ff0a0aa210 */ /* 0x000fe40007ffe1ff */
[----:B-----5:R-:W-:Y:S02]  /*2800*/  ISETP.NE.AND P3, PT, R11, RZ, PT ;  /* 0x000000ff0b00720c */ /* 0x020fe40003f65270 */
[----:B------:R-:W-:Y:S02]  /*2810*/  SEL R4, R27, R10, !P5 ;  /* 0x0000000a1b047207 */ /* 0x000fe40006800000 */
[----:B------:R-:W0:Y:S01]  /*2820*/  LDC.64 R10, c[0x0][0x3d0] ;  /* 0x0000f400ff0a7b82 */ /* 0x000e220000000a00 */
[----:B------:R-:W-:Y:S02]  /*2830*/  SHF.R.S64 R2, RZ, 0x1e, R50 ;  /* 0x0000001eff027819 */ /* 0x000fe40000001032 */
[----:B------:R-:W-:Y:S02]  /*2840*/  IMAD.MOV R5, RZ, RZ, -R4 ;  /* 0x000000ffff057224 */ /* 0x000fe400078e0a04 */
[----:B------:R-:W-:-:S02]  /*2850*/  IADD3 R2, P2, PT, R2, UR36, RZ ;  /* 0x0000002402027c10 */ /* 0x000fc4000ff5e0ff */
[----:B------:R-:W-:Y:S01]  /*2860*/  IMAD R5, R5, UR49, R50 ;  /* 0x0000003105057c24 */ /* 0x000fe2000f8e0232 */
[----:B------:R-:W-:Y:S02]  /*2870*/  SEL R4, R4, RZ, P0 ;  /* 0x000000ff04047207 */ /* 0x000fe40000000000 */
[----:B------:R-:W-:Y:S02]  /*2880*/  LEA.HI.X.SX32 R3, R50, UR37, 0x2, P2 ;  /* 0x0000002532037c11 */ /* 0x000fe400090f16ff */
[----:B---3--:R-:W-:Y:S02]  /*2890*/  ISETP.NE.AND P2, PT, R29, RZ, PT ;  /* 0x000000ff1d00720c */ /* 0x008fe40003f45270 */
[----:B------:R-:W-:Y:S01]  /*28a0*/  IADD3 R29, PT, PT, R28, 0x2c0, RZ ;  /* 0x000002c01c1d7810 */ /* 0x000fe20007ffe0ff */
[----:B------:R-:W-:Y:S01]  /*28b0*/  IMAD R4, R4, UR44, RZ ;  /* 0x0000002c04047c24 */ /* 0x000fe2000f8e02ff */
[----:B------:R-:W-:Y:S02]  /*28c0*/  SEL R5, R5, RZ, P1 ;  /* 0x000000ff05057207 */ /* 0x000fe40000800000 */
[----:B0-----:R-:W-:-:S02]  /*28d0*/  R2UR UR4, R11 ;  /* 0x000000000b0472ca */ /* 0x001fc400000e0000 */
[----:B------:R-:W-:Y:S01]  /*28e0*/  IABS R11, R29 ;  /* 0x0000001d000b7213 */ /* 0x000fe20000000000 */
[----:B------:R-:W-:-:S04]  /*28f0*/  IMAD R4, R5, UR45, R4 ;  /* 0x0000002d05047c24 */ /* 0x000fc8000f8e0204 */
        /* <DEDUP_REMOVED lines=12> */
[----:B------:R-:W-:Y:S01]  /*29c0*/  @!P2 IMAD.MOV R5, RZ, RZ, -R5 ;  /* 0x000000ffff05a224 */ /* 0x000fe200078e0a05 */
[----:B------:R-:W-:-:S04]  /*29d0*/  IADD3 R36, P2, PT, R4, UR38, RZ ;  /* 0x0000002604247c10 */ /* 0x000fc8000ff5e0ff */
[----:B------:R-:W-:Y:S02]  /*29e0*/  SEL R5, R27, R5, !P5 ;  /* 0x000000051b057207 */ /* 0x000fe40006800000 */
[----:B------:R-:W-:Y:S02]  /*29f0*/  LEA.HI.X.SX32 R37, R4, UR39, 0x1, P2 ;  /* 0x0000002704257c11 */ /* 0x000fe400090f0eff */
[C---:B------:R-:W-:Y:S02]  /*2a00*/  IADD3 R4, PT, PT, -R5.reuse, RZ, RZ ;  /* 0x000000ff05047210 */ /* 0x040fe40007ffe1ff */
[----:B------:R-:W-:Y:S01]  /*2a10*/  SEL R5, R5, RZ, P0 ;  /* 0x000000ff05057207 */ /* 0x000fe20000000000 */
[----:B------:R-:W3:Y:S02]  /*2a20*/  LDG.E.U8 R36, desc[UR8][R36.64] ;  /* 0x0000000824247981 */ /* 0x000ee4000c1e1100 */
[----:B------:R-:W-:Y:S02]  /*2a30*/  IMAD R4, R4, UR49, R29 ;  /* 0x0000003104047c24 */ /* 0x000fe4000f8e021d */
[----:B------:R-:W-:-:S03]  /*2a40*/  IMAD R5, R5, UR44, RZ ;  /* 0x0000002c05057c24 */ /* 0x000fc6000f8e02ff */
[----:B------:R-:W-:-:S05]  /*2a50*/  SEL R4, R4, RZ, P1 ;  /* 0x000000ff04047207 */ /* 0x000fca0000800000 */
[----:B0-----:R-:W-:Y:S01]  /*2a60*/  IMAD R3, R4, UR45, R5 ;  /* 0x0000002d04037c24 */ /* 0x001fe2000f8e0205 */
[----:B------:R-:W-:-:S04]  /*2a70*/  SHF.R.S64 R4, RZ, 0x1e, R29 ;  /* 0x0000001eff047819 */ /* 0x000fc8000000101d */
[----:B------:R-:W-:Y:S02]  /*2a80*/  IADD3 R4, P2, PT, R4, UR36, RZ ;  /* 0x0000002404047c10 */ /* 0x000fe4000ff5e0ff */
[----:B------:R-:W-:Y:S02]  /*2a90*/  IABS R50, R63 ;  /* 0x0000003f00327213 */ /* 0x000fe40000000000 */
[----:B------:R-:W-:Y:S02]  /*2aa0*/  LEA.HI.X.SX32 R5, R29, UR37, 0x2, P2 ;  /* 0x000000251d057c11 */ /* 0x000fe400090f16ff */
[----:B------:R-:W-:-:S03]  /*2ab0*/  IADD3 R2, P2, PT, R3, UR38, RZ ;  /* 0x0000002603027c10 */ /* 0x000fc6000ff5e0ff */
[----:B------:R0:W4:Y:S01]  /*2ac0*/  LDG.E R29, desc[UR8][R4.64] ;  /* 0x00000008041d7981 */ /* 0x000122000c1e1900 */
[----:B------:R-:W-:Y:S02]  /*2ad0*/  LEA.HI.X.SX32 R3, R3, UR39, 0x1, P2 ;  /* 0x0000002703037c11 */ /* 0x000fe400090f0eff */
[----:B------:R-:W-:Y:S01]  /*2ae0*/  ISETP.NE.AND P2, PT, R35, RZ, PT ;  /* 0x000000ff2300720c */ /* 0x000fe20003f45270 */
[----:B------:R-:W-:Y:S02]  /*2af0*/  IMAD.HI.U32 R35, R50, UR5, RZ ;  /* 0x0000000532237c27 */ /* 0x000fe4000f8e00ff */
[----:B------:R1:W5:Y:S02]  /*2b00*/  LDG.E.U8 R37, desc[UR8][R2.64] ;  /* 0x0000000802257981 */ /* 0x000364000c1e1100 */
[----:B------:R-:W-:-:S04]  /*2b10*/  IMAD.MOV R61, RZ, RZ, -R35 ;  /* 0x000000ffff3d7224 */ /* 0x000fc800078e0a23 */
[----:B0-----:R-:W-:Y:S01]  /*2b20*/  IMAD R4, R61, UR7, R50 ;  /* 0x000000073d047c24 */ /* 0x001fe2000f8e0232 */
[----:B------:R-:W-:-:S04]  /*2b30*/  P2R R59, PR, RZ, 0x4 ;  /* 0x00000004ff3b7803 */ /* 0x000fc80000000000 */
[----:B------:R-:W-:-:S13]  /*2b40*/  ISETP.LT.U32.AND P2, PT, R4, UR7, PT ;  /* 0x0000000704007c0c */ /* 0x000fda000bf41070 */
[----:B------:R-:W-:Y:S02]  /*2b50*/  @!P2 IADD3 R4, PT, PT, R4, -UR7, RZ ;  /* 0x800000070404ac10 */ /* 0x000fe4000fffe0ff */
[----:B------:R-:W-:Y:S02]  /*2b60*/  @!P2 IADD3 R35, PT, PT, R35, 0x1, RZ ;  /* 0x000000012323a810 */ /* 0x000fe40007ffe0ff */
[----:B------:R-:W-:Y:S02]  /*2b70*/  ISETP.GE.U32.AND P2, PT, R4, UR7, PT ;  /* 0x0000000704007c0c */ /* 0x000fe4000bf46070 */
[----:B-1----:R-:W-:-:S11]  /*2b80*/  LOP3.LUT R2, R63, UR49, RZ, 0x3c, !PT ;  /* 0x000000313f027c12 */ /* 0x002fd6000f8e3cff */
[----:B------:R-:W-:Y:S01]  /*2b90*/  @P2 VIADD R35, R35, 0x1 ;  /* 0x0000000123232836 */ /* 0x000fe20000000000 */
[----:B------:R-:W-:-:S13]  /*2ba0*/  ISETP.GE.AND P2, PT, R2, RZ, PT ;  /* 0x000000ff0200720c */ /* 0x000fda0003f46270 */
[----:B------:R-:W-:-:S04]  /*2bb0*/  @!P2 IADD3 R35, PT, PT, -R35, RZ, RZ ;  /* 0x000000ff2323a210 */ /* 0x000fc80007ffe1ff */
[----:B------:R-:W-:-:S04]  /*2bc0*/  SEL R35, R27, R35, !P5 ;  /* 0x000000231b237207 */ /* 0x000fc80006800000 */
[C---:B------:R-:W-:Y:S02]  /*2bd0*/  IADD3 R2, PT, PT, -R35.reuse, RZ, RZ ;  /* 0x000000ff23027210 */ /* 0x040fe40007ffe1ff */
[----:B------:R-:W-:-:S03]  /*2be0*/  SEL R35, R35, RZ, P0 ;  /* 0x000000ff23237207 */ /* 0x000fc60000000000 */
[--C-:B------:R-:W-:Y:S01]  /*2bf0*/  IMAD R2, R2, UR49, R63.reuse ;  /* 0x0000003102027c24 */ /* 0x100fe2000f8e023f */
[----:B------:R-:W-:Y:S01]  /*2c00*/  SHF.R.S64 R4, RZ, 0x1e, R63 ;  /* 0x0000001eff047819 */ /* 0x000fe2000000103f */
[----:B------:R-:W-:-:S03]  /*2c10*/  IMAD R35, R35, UR44, RZ ;  /* 0x0000002c23237c24 */ /* 0x000fc6000f8e02ff */
        /* <DEDUP_REMOVED lines=10> */
[----:B------:R1:W2:Y:S01]  /*2cc0*/  LDG.E.U8 R50, desc[UR8][R2.64] ;  /* 0x0000000802327981 */ /* 0x0002a2000c1e1100 */
[----:B------:R-:W-:-:S02]  /*2cd0*/  P2R R55, PR, RZ, 0x8 ;  /* 0x00000008ff377803 */ /* 0x000fc40000000000 */
[----:B------:R-:W-:Y:S01]  /*2ce0*/  ISETP.NE.AND P3, PT, R40, RZ, PT ;  /* 0x000000ff2800720c */ /* 0x000fe20003f65270 */
[----:B------:R-:W-:-:S05]  /*2cf0*/  IMAD.HI.U32 R40, R41, UR5, RZ ;  /* 0x0000000529287c27 */ /* 0x000fca000f8e00ff */
[----:B0-----:R-:W-:-:S05]  /*2d00*/  IADD3 R4, PT, PT, -R40, RZ, RZ ;  /* 0x000000ff28047210 */ /* 0x001fca0007ffe1ff */
        /* <DEDUP_REMOVED lines=9> */
[----:B------:R-:W-:-:S04]  /*2da0*/  @!P2 IADD3 R40, PT, PT, -R40, RZ, RZ ;  /* 0x000000ff2828a210 */ /* 0x000fc80007ffe1ff */
[----:B------:R-:W-:-:S05]  /*2db0*/  SEL R40, R27, R40, !P5 ;  /* 0x000000281b287207 */ /* 0x000fca0006800000 */
[----:B------:R-:W-:Y:S01]  /*2dc0*/  IMAD.MOV R2, RZ, RZ, -R40 ;  /* 0x000000ffff027224 */ /* 0x000fe200078e0a28 */
[----:B------:R-:W-:-:S03]  /*2dd0*/  SEL R40, R40, RZ, P0 ;  /* 0x000000ff28287207 */ /* 0x000fc60000000000 */
[--C-:B------:R-:W-:Y:S01]  /*2de0*/  IMAD R2, R2, UR49, R63.reuse ;  /* 0x0000003102027c24 */ /* 0x100fe2000f8e023f */
[----:B------:R-:W-:Y:S01]  /*2df0*/  SHF.R.S64 R4, RZ, 0x1e, R63 ;  /* 0x0000001eff047819 */ /* 0x000fe2000000103f */
[----:B------:R-:W-:-:S03]  /*2e00*/  IMAD R3, R40, UR44, RZ ;  /* 0x0000002c28037c24 */ /* 0x000fc6000f8e02ff */
[----:B------:R-:W-:Y:S02]  /*2e10*/  SEL R2, R2, RZ, P1 ;  /* 0x000000ff02027207 */ /* 0x000fe40000800000 */
[----:B------:R-:W-:-:S03]  /*2e20*/  IADD3 R4, P2, PT, R4, UR36, RZ ;  /* 0x0000002404047c10 */ /* 0x000fc6000ff5e0ff */
[----:B------:R-:W-:Y:S01]  /*2e30*/  IMAD R3, R2, UR45, R3 ;  /* 0x0000002d02037c24 */ /* 0x000fe2000f8e0203 */
[----:B------:R-:W-:Y:S02]  /*2e40*/  LEA.HI.X.SX32 R5, R63, UR37, 0x2, P2 ;  /* 0x000000253f057c11 */ /* 0x000fe400090f16ff */
[----:B------:R-:W-:Y:S02]  /*2e50*/  IADD3 R63, PT, PT, R28, 0x320, RZ ;  /* 0x000003201c3f7810 */ /* 0x000fe40007ffe0ff */
[C---:B------:R-:W-:Y:S01]  /*2e60*/  IADD3 R2, P2, PT, R3.reuse, UR38, RZ ;  /* 0x0000002603027c10 */ /* 0x040fe2000ff5e0ff */
[----:B------:R0:W4:Y:S03]  /*2e70*/  LDG.E R40, desc[UR8][R4.64] ;  /* 0x0000000804287981 */ /* 0x000126000c1e1900 */
[----:B------:R-:W-:Y:S02]  /*2e80*/  LEA.HI.X.SX32 R3, R3, UR39, 0x1, P2 ;  /* 0x0000002703037c11 */ /* 0x000fe400090f0eff */
[----:B------:R-:W-:-:S02]  /*2e90*/  ISETP.NE.AND P2, PT, R43, RZ, PT ;  /* 0x000000ff2b00720c */ /* 0x000fc40003f45270 */
[----:B------:R-:W-:Y:S01]  /*2ea0*/  IABS R43, R63 ;  /* 0x0000003f002b7213 */ /* 0x000fe20000000000 */
[----:B------:R1:W4:Y:S01]  /*2eb0*/  LDG.E.U8 R41, desc[UR8][R2.64] ;  /* 0x0000000802297981 */ /* 0x000322000c1e1100 */
[----:B------:R-:W-:Y:S02]  /*2ec0*/  P2R R60, PR, RZ, 0x8 ;  /* 0x00000008ff3c7803 */ /* 0x000fe40000000000 */
        /* <DEDUP_REMOVED lines=10> */
[----:B------:R-:W-:Y:S02]  /*2f70*/  @P2 IADD3 R42, PT, PT, R42, 0x1, RZ ;  /* 0x000000012a2a2810 */ /* 0x000fe40007ffe0ff */
[----:B------:R-:W-:-:S13]  /*2f80*/  ISETP.GE.AND P2, PT, R2, RZ, PT ;  /* 0x000000ff0200720c */ /* 0x000fda0003f46270 */
[----:B------:R-:W-:-:S05]  /*2f90*/  @!P2 IMAD.MOV R42, RZ, RZ, -R42 ;  /* 0x000000ffff2aa224 */ /* 0x000fca00078e0a2a */
        /* <DEDUP_REMOVED lines=19> */
[----:B------:R-:W-:-:S04]  /*30d0*/  IMAD.HI.U32 R48, R49, UR5, RZ ;  /* 0x0000000531307c27 */ /* 0x000fc8000f8e00ff */
[----:B0-----:R-:W-:-:S04]  /*30e0*/  IMAD.MOV R4, RZ, RZ, -R48 ;  /* 0x000000ffff047224 */ /* 0x001fc800078e0a30 */
[----:B------:R-:W-:Y:S01]  /*30f0*/  IMAD R4, R4, UR7, R49 ;  /* 0x0000000704047c24 */ /* 0x000fe2000f8e0231 */
        /* <DEDUP_REMOVED lines=43> */
[----:B------:R-:W-:Y:S02]  /*33b0*/  IMAD R2, R2, UR49, R63 ;  /* 0x0000003102027c24 */ /* 0x000fe4000f8e023f */
[----:B------:R-:W-:-:S03]  /*33c0*/  IMAD R53, R53, UR44, RZ ;  /* 0x0000002c35357c24 */ /* 0x000fc6000f8e02ff */
[----:B------:R-:W-:-:S05]  /*33d0*/  SEL R2, R2, RZ, P1 ;  /* 0x000000ff02027207 */ /* 0x000fca0000800000 */
[----:B------:R-:W-:Y:S01]  /*33e0*/  IMAD R5, R2, UR45, R53 ;  /* 0x0000002d02057c24 */ /* 0x000fe2000f8e0235 */
[----:B------:R-:W-:-:S04]  /*33f0*/  SHF.R.S64 R2, RZ, 0x1e, R63 ;  /* 0x0000001eff027819 */ /* 0x000fc8000000103f */
[----:B------:R-:W-:-:S04]  /*3400*/  IADD3 R2, P2, PT, R2, UR36, RZ ;  /* 0x0000002402027c10 */ /* 0x000fc8000ff5e0ff */
[----:B------:R-:W-:Y:S02]  /*3410*/  LEA.HI.X.SX32 R3, R63, UR37, 0x2, P2 ;  /* 0x000000253f037c11 */ /* 0x000fe400090f16ff */
[C---:B------:R-:W-:Y:S02]  /*3420*/  IADD3 R4, P2, PT, R5.reuse, UR38, RZ ;  /* 0x0000002605047c10 */ /* 0x040fe4000ff5e0ff */
[----:B------:R-:W-:Y:S01]  /*3430*/  IADD3 R63, PT, PT, R28, 0x380, RZ ;  /* 0x000003801c3f7810 */ /* 0x000fe20007ffe0ff */
[----:B------:R0:W4:Y:S01]  /*3440*/  LDG.E R53, desc[UR8][R2.64] ;  /* 0x0000000802357981 */ /* 0x000122000c1e1900 */
        /* <DEDUP_REMOVED lines=22> */
[----:B------:R-:W-:-:S03]  /*35b0*/  IMAD R51, R51, UR44, RZ ;  /* 0x0000002c33337c24 */ /* 0x000fc6000f8e02ff */
[----:B------:R-:W-:-:S05]  /*35c0*/  SEL R2, R2, RZ, P1 ;  /* 0x000000ff02027207 */ /* 0x000fca0000800000 */
[----:B-1----:R-:W-:Y:S01]  /*35d0*/  IMAD R5, R2, UR45, R51 ;  /* 0x0000002d02057c24 */ /* 0x002fe2000f8e0233 */
        /* <DEDUP_REMOVED lines=34> */
[----:B------:R-:W-:-:S03]  /*3800*/  IADD3 R4, P2, PT, R5, UR38, RZ ;  /* 0x0000002605047c10 */ /* 0x000fc6000ff5e0ff */
[----:B------:R0:W4:Y:S01]  /*3810*/  LDG.E R32, desc[UR8][R2.64] ;  /* 0x0000000802207981 */ /* 0x000122000c1e1900 */
[----:B------:R-:W-:Y:S02]  /*3820*/  LEA.HI.X.SX32 R5, R5, UR39, 0x1, P2 ;  /* 0x0000002705057c11 */ /* 0x000fe400090f0eff */
[----:B------:R-:W-:Y:S02]  /*3830*/  ISETP.NE.AND P2, PT, R31, RZ, PT ;  /* 0x000000ff1f00720c */ /* 0x000fe40003f45270 */
[----:B------:R-:W-:Y:S01]  /*3840*/  IABS R31, R28 ;  /* 0x0000001c001f7213 */ /* 0x000fe20000000000 */
[----:B------:R1:W4:Y:S04]  /*3850*/  LDG.E.U8 R34, desc[UR8][R4.64] ;  /* 0x0000000804227981 */ /* 0x000328000c1e1100 */
[----:B------:R-:W-:-:S04]  /*3860*/  IMAD.HI.U32 R75, R31, UR5, RZ ;  /* 0x000000051f4b7c27 */ /* 0x000fc8000f8e00ff */
[----:B------:R-:W-:-:S04]  /*3870*/  IMAD.MOV R78, RZ, RZ, -R75 ;  /* 0x000000ffff4e7224 */ /* 0x000fc800078e0a4b */
[----:B------:R-:W-:Y:S01]  /*3880*/  IMAD R31, R78, UR7, R31 ;  /* 0x000000074e1f7c24 */ /* 0x000fe2000f8e021f */
[----:B------:R-:W-:-:S04]  /*3890*/  P2R R65, PR, RZ, 0x4 ;  /* 0x00000004ff417803 */ /* 0x000fc80000000000 */
[----:B------:R-:W-:-:S13]  /*38a0*/  ISETP.LT.U32.AND P2, PT, R31, UR7, PT ;  /* 0x000000071f007c0c */ /* 0x000fda000bf41070 */
[----:B------:R-:W-:Y:S02]  /*38b0*/  @!P2 IADD3 R31, PT, PT, R31, -UR7, RZ ;  /* 0x800000071f1fac10 */ /* 0x000fe4000fffe0ff */
[----:B------:R-:W-:Y:S02]  /*38c0*/  @!P2 IADD3 R75, PT, PT, R75, 0x1, RZ ;  /* 0x000000014b4ba810 */ /* 0x000fe40007ffe0ff */
[----:B------:R-:W-:Y:S02]  /*38d0*/  ISETP.GE.U32.AND P2, PT, R31, UR7, PT ;  /* 0x000000071f007c0c */ /* 0x000fe4000bf46070 */
[----:B0-----:R-:W-:-:S04]  /*38e0*/  LOP3.LUT R2, R28, UR49, RZ, 0x3c, !PT ;  /* 0x000000311c027c12 */ /* 0x001fc8000f8e3cff */
[----:B------:R-:W-:-:S07]  /*38f0*/  ISETP.GE.AND P5, PT, R2, RZ, PT ;  /* 0x000000ff0200720c */ /* 0x000fce0003fa6270 */
[----:B------:R-:W-:Y:S01]  /*3900*/  @P2 VIADD R75, R75, 0x1 ;  /* 0x000000014b4b2836 */ /* 0x000fe20000000000 */
[----:B------:R-:W-:Y:S02]  /*3910*/  ISETP.NE.AND P2, PT, R30, RZ, PT ;  /* 0x000000ff1e00720c */ /* 0x000fe40003f45270 */
[----:B------:R-:W-:-:S04]  /*3920*/  IADD3 R30, PT, PT, R28, 0x3c0, RZ ;  /* 0x000003c01c1e7810 */ /* 0x000fc80007ffe0ff */
[----:B-1----:R-:W-:Y:S01]  /*3930*/  IABS R4, R30 ;  /* 0x0000001e00047213 */ /* 0x002fe20000000000 */
[----:B------:R-:W-:Y:S01]  /*3940*/  @!P5 IMAD.MOV R75, RZ, RZ, -R75 ;  /* 0x000000ffff4bd224 */ /* 0x000fe200078e0a4b */
[----:B------:R-:W-:-:S03]  /*3950*/  P2R R67, PR, RZ, 0x4 ;  /* 0x00000004ff437803 */ /* 0x000fc60000000000 */
[----:B------:R-:W-:Y:S01]  /*3960*/  IMAD.HI.U32 R31, R4, UR5, RZ ;  /* 0x00000005041f7c27 */ /* 0x000fe2000f8e00ff */
[----:B------:R-:W-:-:S04]  /*3970*/  ISETP.NE.AND P2, PT, RZ, UR49, PT ;  /* 0x00000031ff007c0c */ /* 0x000fc8000bf45270 */
[----:B------:R-:W-:Y:S02]  /*3980*/  IADD3 R3, PT, PT, -R31, RZ, RZ ;  /* 0x000000ff1f037210 */ /* 0x000fe40007ffe1ff */
[----:B------:R-:W-:-:S03]  /*3990*/  SEL R75, R27, R75, !P2 ;  /* 0x0000004b1b4b7207 */ /* 0x000fc60005000000 */
[----:B------:R-:W-:Y:S02]  /*39a0*/  IMAD R4, R3, UR7, R4 ;  /* 0x0000000703047c24 */ /* 0x000fe4000f8e0204 */
[----:B------:R-:W-:Y:S01]  /*39b0*/  IMAD.MOV R3, RZ, RZ, -R75 ;  /* 0x000000ffff037224 */ /* 0x000fe200078e0a4b */
[----:B------:R-:W-:Y:S02]  /*39c0*/  SEL R75, R75, RZ, P0 ;  /* 0x000000ff4b4b7207 */ /* 0x000fe40000000000 */
[----:B------:R-:W-:Y:S01]  /*39d0*/  ISETP.LT.U32.AND P5, PT, R4, UR7, PT ;  /* 0x0000000704007c0c */ /* 0x000fe2000bfa1070 */
[----:B------:R-:W-:Y:S02]  /*39e0*/  IMAD R2, R3, UR49, R28 ;  /* 0x0000003103027c24 */ /* 0x000fe4000f8e021c */
[----:B------:R-:W-:-:S03]  /*39f0*/  IMAD R75, R75, UR44, RZ ;  /* 0x0000002c4b4b7c24 */ /* 0x000fc6000f8e02ff */
[----:B------:R-:W-:-:S05]  /*3a00*/  SEL R2, R2, RZ, P1 ;  /* 0x000000ff02027207 */ /* 0x000fca0000800000 */
[----:B------:R-:W-:Y:S02]  /*3a10*/  IMAD R75, R2, UR45, R75 ;  /* 0x0000002d024b7c24 */ /* 0x000fe4000f8e024b */
[----:B------:R-:W-:Y:S02]  /*3a20*/  @!P5 IADD3 R31, PT, PT, R31, 0x1, RZ ;  /* 0x000000011f1fd810 */ /* 0x000fe40007ffe0ff */
[----:B------:R-:W-:Y:S02]  /*3a30*/  @!P5 IADD3 R4, PT, PT, R4, -UR7, RZ ;  /* 0x800000070404dc10 */ /* 0x000fe4000fffe0ff */
[----:B------:R-:W-:-:S04]  /*3a40*/  IADD3 R2, P5, PT, R75, UR38, RZ ;  /* 0x000000264b027c10 */ /* 0x000fc8000ffbe0ff */
[----:B------:R-:W-:Y:S02]  /*3a50*/  LEA.HI.X.SX32 R3, R75, UR39, 0x1, P5 ;  /* 0x000000274b037c11 */ /* 0x000fe4000a8f0eff */
[----:B------:R-:W-:Y:S02]  /*3a60*/  P2R R74, PR, RZ, 0x8 ;  /* 0x00000008ff4a7803 */ /* 0x000fe40000000000 */
[----:B---3--:R-:W-:Y:S02]  /*3a70*/  ISETP.NE.AND P3, PT, R36, RZ, PT ;  /* 0x000000ff2400720c */ /* 0x008fe40003f65270 */
[----:B------:R0:W3:Y:S01]  /*3a80*/  LDG.E.U8 R36, desc[UR8][R2.64] ;  /* 0x0000000802247981 */ /* 0x0000e2000c1e1100 */
[----:B------:R-:W-:Y:S02]  /*3a90*/  ISETP.GE.U32.AND P5, PT, R4, UR7, PT ;  /* 0x0000000704007c0c */ /* 0x000fe4000bfa6070 */
[----:B------:R-:W-:-:S04]  /*3aa0*/  SHF.R.S64 R4, RZ, 0x1e, R28 ;  /* 0x0000001eff047819 */ /* 0x000fc8000000101c */
[----:B------:R-:W-:-:S04]  /*3ab0*/  IADD3 R4, P6, PT, R4, UR36, RZ ;  /* 0x0000002404047c10 */ /* 0x000fc8000ffde0ff */
[C---:B------:R-:W-:Y:S02]  /*3ac0*/  LEA.HI.X.SX32 R5, R28.reuse, UR37, 0x2, P6 ;  /* 0x000000251c057c11 */ /* 0x040fe4000b0f16ff */
[----:B------:R-:W-:-:S04]  /*3ad0*/  IADD3 R28, PT, PT, R28, 0x3e0, RZ ;  /* 0x000003e01c1c7810 */ /* 0x000fc80007ffe0ff */
[----:B------:R-:W-:Y:S02]  /*3ae0*/  IABS R77, R28 ;  /* 0x0000001c004d7213 */ /* 0x000fe40000000000 */
[----:B------:R-:W-:Y:S02]  /*3af0*/  ISETP.NE.AND P4, PT, R33, RZ, PT ;  /* 0x000000ff2100720c */ /* 0x000fe40003f85270 */
[----:B------:R1:W4:Y:S01]  /*3b00*/  LDG.E R33, desc[UR8][R4.64] ;  /* 0x0000000804217981 */ /* 0x000322000c1e1900 */
[----:B------:R-:W-:-:S05]  /*3b10*/  IMAD.HI.U32 R75, R77, UR5, RZ ;  /* 0x000000054d4b7c27 */ /* 0x000fca000f8e00ff */
[----:B0-----:R-:W-:-:S05]  /*3b20*/  IADD3 R2, PT, PT, -R75, RZ, RZ ;  /* 0x000000ff4b027210 */ /* 0x001fca0007ffe1ff */
[----:B------:R-:W-:-:S05]  /*3b30*/  IMAD R2, R2, UR7, R77 ;  /* 0x0000000702027c24 */ /* 0x000fca000f8e024d */
[----:B------:R-:W-:Y:S02]  /*3b40*/  ISETP.LT.U32.AND P6, PT, R2, UR7, PT ;  /* 0x0000000702007c0c */ /* 0x000fe4000bfc1070 */
[----:B------:R-:W-:-:S11]  /*3b50*/  @P5 IADD3 R31, PT, PT, R31, 0x1, RZ ;  /* 0x000000011f1f5810 */ /* 0x000fd60007ffe0ff */
[----:B------:R-:W-:-:S05]  /*3b60*/  @!P6 VIADD R2, R2, -UR7 ;  /* 0x800000070202ec36 */ /* 0x000fca0008000000 */
[----:B------:R-:W-:Y:S02]  /*3b70*/  ISETP.GE.U32.AND P5, PT, R2, UR7, PT ;  /* 0x0000000702007c0c */ /* 0x000fe4000bfa6070 */
[----:B------:R-:W-:Y:S02]  /*3b80*/  @!P6 IADD3 R75, PT, PT, R75, 0x1, RZ ;  /* 0x000000014b4be810 */ /* 0x000fe40007ffe0ff */
[----:B------:R-:W-:-:S09]  /*3b90*/  LOP3.LUT R2, R30, UR49, RZ, 0x3c, !PT ;  /* 0x000000311e027c12 */ /* 0x000fd2000f8e3cff */
[----:B------:R-:W-:Y:S01]  /*3ba0*/  @P5 VIADD R75, R75, 0x1 ;  /* 0x000000014b4b5836 */ /* 0x000fe20000000000 */
[----:B------:R-:W-:Y:S02]  /*3bb0*/  ISETP.GE.AND P5, PT, R2, RZ, PT ;  /* 0x000000ff0200720c */ /* 0x000fe40003fa6270 */
[----:B------:R-:W-:-:S11]  /*3bc0*/  LOP3.LUT R2, R28, UR49, RZ, 0x3c, !PT ;  /* 0x000000311c027c12 */ /* 0x000fd6000f8e3cff */
[----:B------:R-:W-:Y:S02]  /*3bd0*/  @!P5 IADD3 R31, PT, PT, -R31, RZ, RZ ;  /* 0x000000ff1f1fd210 */ /* 0x000fe40007ffe1ff */
[----:B------:R-:W-:Y:S02]  /*3be0*/  ISETP.GE.AND P5, PT, R2, RZ, PT ;  /* 0x000000ff0200720c */ /* 0x000fe40003fa6270 */
[----:B------:R-:W-:-:S05]  /*3bf0*/  SEL R31, R27, R31, !P2 ;  /* 0x0000001f1b1f7207 */ /* 0x000fca0005000000 */
[----:B------:R-:W-:Y:S01]  /*3c00*/  IMAD.MOV R3, RZ, RZ, -R31 ;  /* 0x000000ffff037224 */ /* 0x000fe200078e0a1f */
[----:B------:R-:W-:-:S03]  /*3c10*/  SEL R31, R31, RZ, P0 ;  /* 0x000000ff1f1f7207 */ /* 0x000fc60000000000 */
[----:B------:R-:W-:Y:S02]  /*3c20*/  IMAD R2, R3, UR49, R30 ;  /* 0x0000003103027c24 */ /* 0x000fe4000f8e021e */
[----:B------:R-:W-:Y:S01]  /*3c30*/  @!P5 IADD3 R75, PT, PT, -R75, RZ, RZ ;  /* 0x000000ff4b4bd210 */ /* 0x000fe20007ffe1ff */
[----:B------:R-:W-:Y:S02]  /*3c40*/  IMAD R31, R31, UR44, RZ ;  /* 0x0000002c1f1f7c24 */ /* 0x000fe4000f8e02ff */
[----:B------:R-:W-:Y:S02]  /*3c50*/  SEL R2, R2, RZ, P1 ;  /* 0x000000ff02027207 */ /* 0x000fe40000800000 */
[----:B-1----:R-:W-:Y:S02]  /*3c60*/  SEL R4, R27, R75, !P2 ;  /* 0x0000004b1b047207 */ /* 0x002fe40005000000 */
[----:B-----5:R-:W-:Y:S01]  /*3c70*/  ISETP.NE.AND P5, PT, R37, RZ, PT ;  /* 0x000000ff2500720c */ /* 0x020fe20003fa5270 */
[----:B------:R-:W-:Y:S01]  /*3c80*/  IMAD R31, R2, UR45, R31 ;  /* 0x0000002d021f7c24 */ /* 0x000fe2000f8e021f */
[----:B------:R-:W-:-:S02]  /*3c90*/  IADD3 R37, PT, PT, -R4, RZ, RZ ;  /* 0x000000ff04257210 */ /* 0x000fc40007ffe1ff */
[----:B------:R-:W-:Y:S02]  /*3ca0*/  SHF.R.S64 R2, RZ, 0x1e, R30 ;  /* 0x0000001eff027819 */ /* 0x000fe4000000101e */
[----:B------:R-:W-:Y:S01]  /*3cb0*/  SEL R5, R4, RZ, P0 ;  /* 0x000000ff04057207 */ /* 0x000fe20000000000 */
[----:B------:R-:W-:Y:S01]  /*3cc0*/  IMAD R4, R37, UR49, R28 ;  /* 0x0000003125047c24 */ /* 0x000fe2000f8e021c */
[----:B------:R-:W-:Y:S02]  /*3cd0*/  IADD3 R2, P6, PT, R2, UR36, RZ ;  /* 0x0000002402027c10 */ /* 0x000fe4000ffde0ff */
[----:B------:R-:W-:Y:S02]  /*3ce0*/  R2UR UR6, R38 ;  /* 0x00000000260672ca */ /* 0x000fe400000e0000 */
[----:B------:R-:W-:Y:S02]  /*3cf0*/  R2UR UR7, R39 ;  /* 0x00000000270772ca */ /* 0x000fe400000e0000 */
[----:B------:R-:W-:Y:S01]  /*3d00*/  LEA.HI.X.SX32 R3, R30, UR37, 0x2, P6 ;  /* 0x000000251e037c11 */ /* 0x000fe2000b0f16ff */
[----:B------:R-:W-:Y:S01]  /*3d10*/  IMAD R5, R5, UR44, RZ ;  /* 0x0000002c05057c24 */ /* 0x000fe2000f8e02ff */
[----:B------:R-:W-:-:S02]  /*3d20*/  IADD3 R30, P6, PT, R31, UR38, RZ ;  /* 0x000000261f1e7c10 */ /* 0x000fc4000ffde0ff */
[----:B------:R-:W-:Y:S02]  /*3d30*/  SEL R4, R4, RZ, P1 ;  /* 0x000000ff04047207 */ /* 0x000fe40000800000 */
[----:B------:R-:W-:-:S03]  /*3d40*/  LEA.HI.X.SX32 R31, R31, UR39, 0x1, P6 ;  /* 0x000000271f1f7c11 */ /* 0x000fc6000b0f0eff */
[----:B------:R-:W-:Y:S02]  /*3d50*/  IMAD R37, R4, UR45, R5 ;  /* 0x0000002d04257c24 */ /* 0x000fe4000f8e0205 */
[----:B------:R0:W5:Y:S04]  /*3d60*/  LDG.E.U8 R27, desc[UR6][R30.64] ;  /* 0x000000061e1b7981 */ /* 0x000168000c1e1100 */
[----:B------:R1:W5:Y:S01]  /*3d70*/  LDG.E R2, desc[UR6][R2.64] ;  /* 0x0000000602027981 */ /* 0x000362000c1e1900 */
[----:B0-----:R-:W-:-:S04]  /*3d80*/  IADD3 R30, P6, PT, R37, UR38, RZ ;  /* 0x00000026251e7c10 */ /* 0x001fc8000ffde0ff */
[----:B------:R-:W-:Y:S02]  /*3d90*/  LEA.HI.X.SX32 R31, R37, UR39, 0x1, P6 ;  /* 0x00000027251f7c11 */ /* 0x000fe4000b0f0eff */
[----:B------:R-:W-:-:S04]  /*3da0*/  SHF.R.S64 R4, RZ, 0x1e, R28 ;  /* 0x0000001eff047819 */ /* 0x000fc8000000101c */
[----:B------:R0:W5:Y:S01]  /*3db0*/  LDG.E.U8 R31, desc[UR8][R30.64] ;  /* 0x000000081e1f7981 */ /* 0x000162000c1e1100 */
[----:B------:R-:W-:-:S04]  /*3dc0*/  IADD3 R4, P1, PT, R4, UR36, RZ ;  /* 0x0000002404047c10 */ /* 0x000fc8000ff3e0ff */
[----:B------:R-:W-:-:S05]  /*3dd0*/  LEA.HI.X.SX32 R5, R28, UR37, 0x2, P1 ;  /* 0x000000251c057c11 */ /* 0x000fca00088f16ff */
[----:B------:R0:W5:Y:S01]  /*3de0*/  LDG.E R4, desc[UR8][R4.64] ;  /* 0x0000000804047981 */ /* 0x000162000c1e1900 */
        /* <DEDUP_REMOVED lines=21> */
[----:B------:R-:W-:Y:S01]  /*3f40*/  ISETP.NE.AND P3, PT, R55, RZ, PT ;  /* 0x000000ff3700720c */ /* 0x000fe20003f65270 */
[----:B------:R-:W-:-:S03]  /*3f50*/  FMUL R17, R17, UR4 ;  /* 0x0000000411117c20 */ /* 0x000fc60008400000 */
[----:B------:R-:W-:Y:S02]  /*3f60*/  P2R R55, PR, RZ, 0x8 ;  /* 0x00000008ff377803 */ /* 0x000fe40000000000 */
[----:B------:R-:W-:-:S04]  /*3f70*/  ISETP.NE.AND P3, PT, R54, RZ, PT ;  /* 0x000000ff3600720c */ /* 0x000fc80003f65270 */
[-C--:B------:R-:W-:Y:S01]  /*3f80*/  FSEL R60, R17, R10.reuse, P3 ;  /* 0x0000000a113c7208 */ /* 0x080fe20001800000 */
[----:B------:R-:W-:Y:S01]  /*3f90*/  FMUL R17, R16, UR4 ;  /* 0x0000000410117c20 */ /* 0x000fe20008400000 */
[----:B------:R-:W-:Y:S01]  /*3fa0*/  ISETP.NE.AND P3, PT, R55, RZ, PT ;  /* 0x000000ff3700720c */ /* 0x000fe20003f65270 */
[----:B------:R-:W-:Y:S01]  /*3fb0*/  FMUL R15, R15, UR4 ;  /* 0x000000040f0f7c20 */ /* 0x000fe20008400000 */
[----:B------:R-:W-:Y:S02]  /*3fc0*/  ISETP.NE.AND P2, PT, R56, RZ, PT ;  /* 0x000000ff3800720c */ /* 0x000fe40003f45270 */
[----:B------:R-:W-:Y:S02]  /*3fd0*/  FSEL R56, R17, R10, P3 ;  /* 0x0000000a11387208 */ /* 0x000fe40001800000 */
[----:B------:R-:W-:-:S04]  /*3fe0*/  ISETP.NE.AND P3, PT, R57, RZ, PT ;  /* 0x000000ff3900720c */ /* 0x000fc80003f65270 */
[-C--:B------:R-:W-:Y:S01]  /*3ff0*/  FSEL R54, R15, R10.reuse, P3 ;  /* 0x0000000a0f367208 */ /* 0x080fe20001800000 */
[----:B------:R-:W-:Y:S01]  /*4000*/  FMUL R15, R14, UR4 ;  /* 0x000000040e0f7c20 */ /* 0x000fe20008400000 */
[----:B------:R-:W-:Y:S01]  /*4010*/  ISETP.NE.AND P3, PT, R59, RZ, PT ;  /* 0x000000ff3b00720c */ /* 0x000fe20003f65270 */
[----:B------:R-:W-:Y:S01]  /*4020*/  FMUL R13, R13, UR4 ;  /* 0x000000040d0d7c20 */ /* 0x000fe20008400000 */
[----:B--2---:R-:W-:Y:S02]  /*4030*/  ISETP.NE.AND P0, PT, R50, RZ, PT ;  /* 0x000000ff3200720c */ /* 0x004fe40003f05270 */
[----:B------:R-:W-:Y:S02]  /*4040*/  FSEL R50, R15, R10, P3 ;  /* 0x0000000a0f327208 */ /* 0x000fe40001800000 */
[----:B------:R-:W-:Y:S01]  /*4050*/  ISETP.NE.AND P3, PT, R77, RZ, PT ;  /* 0x000000ff4d00720c */ /* 0x000fe20003f65270 */
[----:B------:R-:W-:Y:S01]  /*4060*/  FMUL R9, R9, UR4 ;  /* 0x0000000409097c20 */ /* 0x000fe20008400000 */
[----:B------:R-:W-:Y:S01]  /*4070*/  FMUL R7, R7, UR4 ;  /* 0x0000000407077c20 */ /* 0x000fe20008400000 */
[----:B------:R-:W-:Y:S01]  /*4080*/  ISETP.NE.AND P6, PT, R70, RZ, PT ;  /* 0x000000ff4600720c */ /* 0x000fe20003fc5270 */
[----:B------:R-:W-:Y:S01]  /*4090*/  FMUL R37, R0, UR4 ;  /* 0x0000000400257c20 */ /* 0x000fe20008400000 */
[----:B---3--:R-:W-:-:S02]  /*40a0*/  ISETP.NE.AND P1, PT, R36, RZ, PT ;  /* 0x000000ff2400720c */ /* 0x008fc40003f25270 */
[----:B------:R-:W-:Y:S01]  /*40b0*/  FSEL R36, R13, R10, P3 ;  /* 0x0000000a0d247208 */ /* 0x000fe20001800000 */
[----:B------:R-:W-:Y:S01]  /*40c0*/  FMUL R13, R12, UR4 ;  /* 0x000000040c0d7c20 */ /* 0x000fe20008400000 */
[----:B------:R-:W-:-:S04]  /*40d0*/  ISETP.NE.AND P3, PT, R61, RZ, PT ;  /* 0x000000ff3d00720c */ /* 0x000fc80003f65270 */
[----:B------:R-:W-:Y:S02]  /*40e0*/  FSEL R28, R13, R10, P3 ;  /* 0x0000000a0d1c7208 */ /* 0x000fe40001800000 */
[----:B------:R-:W-:-:S04]  /*40f0*/  ISETP.NE.AND P3, PT, R75, RZ, PT ;  /* 0x000000ff4b00720c */ /* 0x000fc80003f65270 */
        /* <DEDUP_REMOVED lines=13> */
[----:B------:R-:W-:Y:S01]  /*41d0*/  ISETP.NE.AND P3, PT, R73, RZ, PT ;  /* 0x000000ff4900720c */ /* 0x000fe20003f65270 */
[----:B----4-:R-:W-:-:S03]  /*41e0*/  FMUL R33, R33, UR4 ;  /* 0x0000000421217c20 */ /* 0x010fc60008400000 */
[-C--:B------:R-:W-:Y:S01]  /*41f0*/  FSEL R26, R7, R10.reuse, P3 ;  /* 0x0000000a071a7208 */ /* 0x080fe20001800000 */
[----:B------:R-:W-:Y:S01]  /*4200*/  FMUL R7, R24, UR4 ;  /* 0x0000000418077c20 */ /* 0x000fe20008400000 */
[-C--:B------:R-:W-:Y:S02]  /*4210*/  FSEL R6, R33, R10.reuse, P1 ;  /* 0x0000000a21067208 */ /* 0x080fe40000800000 */
[-C--:B------:R-:W-:Y:S02]  /*4220*/  FSEL R62, R37, R10.reuse, P2 ;  /* 0x0000000a253e7208 */ /* 0x080fe40001000000 */
        /* <DEDUP_REMOVED lines=14> */
[----:B------:R-:W-:Y:S02]  /*4310*/  P2R R69, PR, RZ, 0x10 ;  /* 0x00000010ff457803 */ /* 0x000fe40000000000 */
        /* <DEDUP_REMOVED lines=8> */
[----:B------:R-:W-:Y:S01]  /*43a0*/  FSEL R72, R23, R10, P2 ;  /* 0x0000000a17487208 */ /* 0x000fe20001000000 */
[----:B-1----:R-:W-:Y:S01]  /*43b0*/  FMUL R3, R22, UR4 ;  /* 0x0000000416037c20 */ /* 0x002fe20008400000 */
[----:B------:R-:W-:Y:S02]  /*43c0*/  ISETP.NE.AND P1, PT, R63, RZ, PT ;  /* 0x000000ff3f00720c */ /* 0x000fe40003f25270 */
[----:B------:R-:W-:Y:S02]  /*43d0*/  FMNMX R7, R7, R24, !PT ;  /* 0x0000001807077209 */ /* 0x000fe40007800000 */
[----:B------:R-:W-:Y:S02]  /*43e0*/  ISETP.NE.AND P6, PT, R65, RZ, PT ;  /* 0x000000ff4100720c */ /* 0x000fe40003fc5270 */
[----:B0-----:R-:W-:-:S02]  /*43f0*/  FSEL R30, R21, R10, P1 ;  /* 0x0000000a151e7208 */ /* 0x001fc40000800000 */
[----:B------:R-:W-:Y:S02]  /*4400*/  FMNMX R7, R7, R72, !PT ;  /* 0x0000004807077209 */ /* 0x000fe40007800000 */
[----:B------:R-:W-:Y:S01]  /*4410*/  FSEL R22, R3, R10, P6 ;  /* 0x0000000a03167208 */ /* 0x000fe20003000000 */
[----:B------:R-:W-:Y:S01]  /*4420*/  FMUL R3, R20, UR4 ;  /* 0x0000000414037c20 */ /* 0x000fe20008400000 */
[----:B------:R-:W-:Y:S02]  /*4430*/  ISETP.NE.AND P2, PT, R67, RZ, PT ;  /* 0x000000ff4300720c */ /* 0x000fe40003f45270 */
        /* <DEDUP_REMOVED lines=29> */
[----:B------:R-:W-:-:S02]  /*4610*/  ISETP.NE.AND P1, PT, R58, RZ, PT ;  /* 0x000000ff3a00720c */ /* 0x000fc40003f25270 */
[----:B------:R-:W-:Y:S02]  /*4620*/  FSEL R52, R3, R10, P0 ;  /* 0x0000000a03347208 */ /* 0x000fe40000000000 */
[----:B------:R-:W-:Y:S01]  /*4630*/  FMNMX R7, R7, R48, !PT ;  /* 0x0000003007077209 */ /* 0x000fe20007800000 */
[----:B------:R-:W-:Y:S01]  /*4640*/  FMUL R51, R51, UR4 ;  /* 0x0000000433337c20 */ /* 0x000fe20008400000 */
[----:B------:R-:W-:Y:S02]  /*4650*/  ISETP.NE.AND P0, PT, R34, RZ, PT ;  /* 0x000000ff2200720c */ /* 0x000fe40003f05270 */
[----:B------:R-:W-:Y:S02]  /*4660*/  FSEL R34, R53, R10, P1 ;  /* 0x0000000a35227208 */ /* 0x000fe40000800000 */
[----:B------:R-:W-:Y:S02]  /*4670*/  FMNMX R7, R7, R52, !PT ;  /* 0x0000003407077209 */ /* 0x000fe40007800000 */
[----:B-----5:R-:W-:Y:S01]  /*4680*/  ISETP.NE.AND P3, PT, R31, RZ, PT ;  /* 0x000000ff1f00720c */ /* 0x020fe20003f65270 */
        /* <DEDUP_REMOVED lines=82> */
[-C--:B------:R-:W-:Y:S01]  /*4bb0*/  FFMA.SAT R35, R8, R11.reuse, 0.5 ;  /* 0x3f00000008237423 */ /* 0x080fe2000000200b */
[----:B------:R-:W-:Y:S01]  /*4bc0*/  FFMA R88, R88, 1.925963033500011079e-08, R9 ;  /* 0x32a5706058587823 */ /* 0x000fe20000000009 */
[----:B------:R-:W-:Y:S01]  /*4bd0*/  FADD R13, R7, -12583039 ;  /* 0xcb40007f070d7421 */ /* 0x000fe20000000000 */
[----:B------:R-:W-:Y:S01]  /*4be0*/  FADD R9, R15, -12583039 ;  /* 0xcb40007f0f097421 */ /* 0x000fe20000000000 */
[----:B------:R-:W-:Y:S01]  /*4bf0*/  IMAD.SHL.U32 R7, R7, 0x800000, RZ ;  /* 0x0080000007077824 */ /* 0x000fe200078e00ff */
[----:B------:R-:W0:Y:S01]  /*4c00*/  MUFU.EX2 R33, R88 ;  /* 0x0000005800217308 */ /* 0x000e220000000800 */
[----:B------:R-:W-:Y:S01]  /*4c10*/  FFMA R13, R56, 1.4426950216293334961, -R13 ;  /* 0x3fb8aa3b380d7823 */ /* 0x000fe2000000080d */
[----:B------:R-:W-:Y:S01]  /*4c20*/  FFMA R9, R54, 1.4426950216293334961, -R9 ;  /* 0x3fb8aa3b36097823 */ /* 0x000fe20000000809 */
[-C--:B------:R-:W-:Y:S01]  /*4c30*/  FFMA.RM R35, R35, R12.reuse, 12582913 ;  /* 0x4b40000123237423 */ /* 0x080fe2000000400c */
[-C--:B------:R-:W-:Y:S01]  /*4c40*/  FFMA.SAT R41, R18, R11.reuse, 0.5 ;  /* 0x3f00000012297423 */ /* 0x080fe2000000200b */
[----:B------:R-:W-:Y:S01]  /*4c50*/  FFMA R56, R56, 1.925963033500011079e-08, R13 ;  /* 0x32a5706038387823 */ /* 0x000fe2000000000d */
[-C--:B------:R-:W-:Y:S01]  /*4c60*/  FFMA.SAT R13, R4, R11.reuse, 0.5 ;  /* 0x3f000000040d7423 */ /* 0x080fe2000000200b */
[----:B------:R-:W-:Y:S01]  /*4c70*/  FFMA R54, R54, 1.925963033500011079e-08, R9 ;  /* 0x32a5706036367823 */ /* 0x000fe20000000009 */
[-C--:B------:R-:W-:Y:S01]  /*4c80*/  FFMA.SAT R9, R2, R11.reuse, 0.5 ;  /* 0x3f00000002097423 */ /* 0x080fe2000000200b */
[-C--:B------:R-:W-:Y:S01]  /*4c90*/  FFMA.RM R41, R41, R12.reuse, 12582913 ;  /* 0x4b40000129297423 */ /* 0x080fe2000000400c */
[-C--:B------:R-:W-:Y:S01]  /*4ca0*/  FFMA.RM R13, R13, R12.reuse, 12582913 ;  /* 0x4b4000010d0d7423 */ /* 0x080fe2000000400c */
[----:B------:R-:W-:Y:S01]  /*4cb0*/  MUFU.EX2 R56, R56 ;  /* 0x0000003800387308 */ /* 0x000fe20000000800 */
[-C--:B------:R-:W-:Y:S01]  /*4cc0*/  FFMA.RM R9, R9, R12.reuse, 12582913 ;  /* 0x4b40000109097423 */ /* 0x080fe2000000400c */
[-C--:B------:R-:W-:Y:S01]  /*4cd0*/  FFMA.SAT R51, R78, R11.reuse, 0.5 ;  /* 0x3f0000004e337423 */ /* 0x080fe2000000200b */
[----:B------:R-:W-:Y:S01]  /*4ce0*/  FADD R19, R13, -12583039 ;  /* 0xcb40007f0d137421 */ /* 0x000fe20000000000 */
[----:B------:R-:W-:Y:S01]  /*4cf0*/  SHF.L.U32 R3, R3, 0x17, RZ ;  /* 0x0000001703037819 */ /* 0x000fe200000006ff */
[C---:B------:R-:W-:Y:S01]  /*4d00*/  FADD R23, R9.reuse, -12583039 ;  /* 0xcb40007f09177421 */ /* 0x040fe20000000000 */
[----:B------:R-:W-:Y:S01]  /*4d10*/  SHF.L.U32 R9, R9, 0x17, RZ ;  /* 0x0000001709097819 */ /* 0x000fe200000006ff */
[----:B------:R-:W-:Y:S01]  /*4d20*/  FFMA R19, R4, 1.4426950216293334961, -R19 ;  /* 0x3fb8aa3b04137823 */ /* 0x000fe20000000813 */
[----:B------:R-:W-:Y:S01]  /*4d30*/  MUFU.EX2 R54, R54 ;  /* 0x0000003600367308 */ /* 0x000fe20000000800 */
[----:B------:R-:W-:Y:S01]  /*4d40*/  FFMA R23, R2, 1.4426950216293334961, -R23 ;  /* 0x3fb8aa3b02177823 */ /* 0x000fe20000000817 */
[-C--:B------:R-:W-:Y:S01]  /*4d50*/  FFMA.RM R51, R51, R12.reuse, 12582913 ;  /* 0x4b40000133337423 */ /* 0x080fe2000000400c */
[----:B------:R-:W-:Y:S01]  /*4d60*/  FFMA R27, R4, 1.925963033500011079e-08, R19 ;  /* 0x32a57060041b7823 */ /* 0x000fe20000000013 */
[-C--:B------:R-:W-:Y:S01]  /*4d70*/  FFMA.SAT R19, R0, R11.reuse, 0.5 ;  /* 0x3f00000000137423 */ /* 0x080fe2000000200b */
[----:B------:R-:W-:Y:S01]  /*4d80*/  FFMA R29, R2, 1.925963033500011079e-08, R23 ;  /* 0x32a57060021d7823 */ /* 0x000fe20000000017 */
[----:B------:R-:W-:Y:S01]  /*4d90*/  IMAD.SHL.U32 R2, R5, 0x800000, RZ ;  /* 0x0080000005027824 */ /* 0x000fe200078e00ff */
[----:B------:R-:W-:Y:S01]  /*4da0*/  SHF.L.U32 R4, R17, 0x17, RZ ;  /* 0x0000001711047819 */ /* 0x000fe200000006ff */
[----:B------:R-:W-:Y:S01]  /*4db0*/  FFMA.RM R10, R19, R12, 12582913 ;  /* 0x4b400001130a7423 */ /* 0x000fe2000000400c */
[----:B------:R-:W-:Y:S01]  /*4dc0*/  FFMA.SAT R17, R6, R11, 0.5 ;  /* 0x3f00000006117423 */ /* 0x000fe2000000200b */
[----:B------:R1:W-:Y:S02]  /*4dd0*/  MUFU.EX2 R48, R29 ;  /* 0x0000001d00307308 */ /* 0x0003e40000000800 */
[----:B------:R-:W-:Y:S01]  /*4de0*/  FADD R19, R10, -12583039 ;  /* 0xcb40007f0a137421 */ /* 0x000fe20000000000 */
[----:B0-----:R-:W-:Y:S01]  /*4df0*/  FMUL R4, R4, R33 ;  /* 0x0000002104047220 */ /* 0x001fe20000400000 */
[----:B------:R-:W-:-:S02]  /*4e00*/  FFMA.SAT R33, R70, R11, 0.5 ;  /* 0x3f00000046217423 */ /* 0x000fc4000000200b */
[C---:B------:R-:W-:Y:S02]  /*4e10*/  FFMA R19, R0.reuse, 1.4426950216293334961, -R19 ;  /* 0x3fb8aa3b00137823 */ /* 0x040fe40000000813 */
[-C--:B------:R-:W-:Y:S01]  /*4e20*/  FFMA.RM R33, R33, R12.reuse, 12582913 ;  /* 0x4b40000121217423 */ /* 0x080fe2000000400c */
[----:B------:R0:W-:Y:S01]  /*4e30*/  MUFU.EX2 R42, R27 ;  /* 0x0000001b002a7308 */ /* 0x0001e20000000800 */
[----:B------:R-:W-:Y:S01]  /*4e40*/  FFMA R23, R0, 1.925963033500011079e-08, R19 ;  /* 0x32a5706000177823 */ /* 0x000fe20000000013 */
[-C--:B------:R-:W-:Y:S01]  /*4e50*/  FFMA.SAT R19, R64, R11.reuse, 0.5 ;  /* 0x3f00000040137423 */ /* 0x080fe2000000200b */
[----:B------:R-:W-:Y:S01]  /*4e60*/  SHF.L.U32 R0, R21, 0x17, RZ ;  /* 0x0000001715007819 */ /* 0x000fe200000006ff */
[-C--:B------:R-:W-:Y:S01]  /*4e70*/  FFMA.SAT R21, R66, R11.reuse, 0.5 ;  /* 0x3f00000042157423 */ /* 0x080fe2000000200b */
[----:B-1----:R-:W-:Y:S01]  /*4e80*/  FFMA.SAT R29, R36, R11, 0.5 ;  /* 0x3f000000241d7423 */ /* 0x002fe2000000200b */
[-C--:B------:R-:W-:Y:S02]  /*4e90*/  FFMA.RM R19, R19, R12.reuse, 12582913 ;  /* 0x4b40000113137423 */ /* 0x080fe4000000400c */
[-C--:B------:R-:W-:Y:S01]  /*4ea0*/  FFMA.RM R21, R21, R12.reuse, 12582913 ;  /* 0x4b40000115157423 */ /* 0x080fe2000000400c */
[----:B------:R-:W-:Y:S01]  /*4eb0*/  FMUL R0, R0, R25 ;  /* 0x0000001900007220 */ /* 0x000fe20000400000 */
[----:B------:R-:W-:Y:S01]  /*4ec0*/  FADD R31, R19, -12583039 ;  /* 0xcb40007f131f7421 */ /* 0x000fe20000000000 */
[----:B0-----:R-:W-:Y:S01]  /*4ed0*/  FFMA.SAT R27, R72, R11, 0.5 ;  /* 0x3f000000481b7423 */ /* 0x001fe2000000200b */
[----:B------:R-:W-:Y:S01]  /*4ee0*/  FADD R25, R21, -12583039 ;  /* 0xcb40007f15197421 */ /* 0x000fe20000000000 */
[-C--:B------:R-:W-:Y:S01]  /*4ef0*/  FFMA.RM R29, R29, R12.reuse, 12582913 ;  /* 0x4b4000011d1d7423 */ /* 0x080fe2000000400c */
[----:B------:R-:W-:Y:S01]  /*4f00*/  FFMA R31, R64, 1.4426950216293334961, -R31 ;  /* 0x3fb8aa3b401f7823 */ /* 0x000fe2000000081f */
[----:B------:R-:W-:Y:S01]  /*4f10*/  FFMA.RM R27, R27, R12, 12582913 ;  /* 0x4b4000011b1b7423 */ /* 0x000fe2000000400c */
[----:B------:R-:W-:Y:S01]  /*4f20*/  FFMA R25, R66, 1.4426950216293334961, -R25 ;  /* 0x3fb8aa3b42197823 */ /* 0x000fe20000000819 */
[----:B------:R-:W0:Y:S01]  /*4f30*/  MUFU.EX2 R86, R86 ;  /* 0x0000005600567308 */ /* 0x000e220000000800 */
[----:B------:R-:W-:-:S02]  /*4f40*/  FFMA R64, R64, 1.925963033500011079e-08, R31 ;  /* 0x32a5706040407823 */ /* 0x000fc4000000001f */
[----:B------:R-:W-:Y:S01]  /*4f50*/  FFMA R66, R66, 1.925963033500011079e-08, R25 ;  /* 0x32a5706042427823 */ /* 0x000fe20000000019 */
[----:B------:R-:W-:-:S04]  /*4f60*/  FFMA.SAT R25, R68, R11, 0.5 ;  /* 0x3f00000044197423 */ /* 0x000fc8000000200b */
[----:B------:R-:W1:Y:S01]  /*4f70*/  MUFU.EX2 R31, R60 ;  /* 0x0000003c001f7308 */ /* 0x000e620000000800 */
[----:B------:R-:W-:-:S04]  /*4f80*/  FFMA.RM R25, R25, R12, 12582913 ;  /* 0x4b40000119197423 */ /* 0x000fc8000000400c */
[----:B------:R-:W-:-:S04]  /*4f90*/  FADD R5, R25, -12583039 ;  /* 0xcb40007f19057421 */ /* 0x000fc80000000000 */
[----:B------:R-:W-:Y:S01]  /*4fa0*/  FFMA R5, R68, 1.4426950216293334961, -R5 ;  /* 0x3fb8aa3b44057823 */ /* 0x000fe20000000805 */
[----:B0-----:R-:W-:-:S03]  /*4fb0*/  FMUL R3, R3, R86 ;  /* 0x0000005603037220 */ /* 0x001fc60000400000 */
[----:B------:R-:W-:Y:S01]  /*4fc0*/  FFMA R68, R68, 1.925963033500011079e-08, R5 ;  /* 0x32a5706044447823 */ /* 0x000fe20000000005 */
[----:B-1----:R-:W-:Y:S01]  /*4fd0*/  FMUL R2, R2, R31 ;  /* 0x0000001f02027220 */ /* 0x002fe20000400000 */
[----:B------:R-:W-:-:S04]  /*4fe0*/  FFMA.SAT R31, R50, R11, 0.5 ;  /* 0x3f000000321f7423 */ /* 0x000fc8000000200b */
[----:B------:R-:W-:Y:S01]  /*4ff0*/  MUFU.EX2 R68, R68 ;  /* 0x0000004400447308 */ /* 0x000fe20000000800 */
[----:B------:R-:W-:-:S04]  /*5000*/  FFMA.RM R31, R31, R12, 12582913 ;  /* 0x4b4000011f1f7423 */ /* 0x000fc8000000400c */
[----:B------:R-:W-:-:S04]  /*5010*/  FADD R5, R31, -12583039 ;  /* 0xcb40007f1f057421 */ /* 0x000fc80000000000 */
        /* <DEDUP_REMOVED lines=16> */
[----:B------:R-:W-:Y:S01]  /*5120*/  SHF.L.U32 R7, R13, 0x17, RZ ;  /* 0x000000170d077819 */ /* 0x000fe200000006ff */
[----:B------:R-:W-:Y:S01]  /*5130*/  FADD R13, R35, -12583039 ;  /* 0xcb40007f230d7421 */ /* 0x000fe20000000000 */
[----:B------:R-:W-:Y:S01]  /*5140*/  FFMA R52, R18, 1.925963033500011079e-08, R17 ;  /* 0x32a5706012347823 */ /* 0x000fe20000000011 */
[----:B------:R-:W-:Y:S01]  /*5150*/  SHF.L.U32 R18, R31, 0x17, RZ ;  /* 0x000000171f127819 */ /* 0x000fe200000006ff */
[----:B------:R-:W-:Y:S01]  /*5160*/  FFMA.SAT R31, R22, R11, 0.5 ;  /* 0x3f000000161f7423 */ /* 0x000fe2000000200b */
[C---:B------:R-:W-:Y:S01]  /*5170*/  FFMA R13, R8.reuse, 1.4426950216293334961, -R13 ;  /* 0x3fb8aa3b080d7823 */ /* 0x040fe2000000080d */
[----:B------:R-:W-:Y:S02]  /*5180*/  FMUL R7, R7, R42 ;  /* 0x0000002a07077220 */ /* 0x000fe40000400000 */
[----:B------:R-:W0:Y:S01]  /*5190*/  MUFU.EX2 R42, R23 ;  /* 0x00000017002a7308 */ /* 0x000e220000000800 */
[----:B------:R-:W-:Y:S01]  /*51a0*/  FFMA R43, R8, 1.925963033500011079e-08, R13 ;  /* 0x32a57060082b7823 */ /* 0x000fe2000000000d */
[----:B------:R-:W-:Y:S01]  /*51b0*/  FMUL R8, R9, R48 ;  /* 0x0000003009087220 */ /* 0x000fe20000400000 */
[----:B------:R-:W-:Y:S01]  /*51c0*/  FADD R9, R27, -12583039 ;  /* 0xcb40007f1b097421 */ /* 0x000fe20000000000 */
[----:B------:R-:W-:-:S03]  /*51d0*/  FFMA.RM R31, R31, R12, 12582913 ;  /* 0x4b4000011f1f7423 */ /* 0x000fc6000000400c */
[C---:B------:R-:W-:Y:S01]  /*51e0*/  FFMA R9, R72.reuse, 1.4426950216293334961, -R9 ;  /* 0x3fb8aa3b48097823 */ /* 0x040fe20000000809 */
[----:B------:R-:W1:Y:S03]  /*51f0*/  MUFU.EX2 R13, R64 ;  /* 0x00000040000d7308 */ /* 0x000e660000000800 */
[----:B------:R-:W-:Y:S01]  /*5200*/  FFMA R72, R72, 1.925963033500011079e-08, R9 ;  /* 0x32a5706048487823 */ /* 0x000fe20000000009 */
[----:B------:R-:W-:Y:S01]  /*5210*/  IMAD.SHL.U32 R9, R10, 0x800000, RZ ;  /* 0x008000000a097824 */ /* 0x000fe200078e00ff */
[----:B------:R-:W-:-:S03]  /*5220*/  SHF.L.U32 R10, R19, 0x17, RZ ;  /* 0x00000017130a7819 */ /* 0x000fc600000006ff */
[----:B------:R-:W2:Y:S01]  /*5230*/  MUFU.EX2 R19, R50 ;  /* 0x0000003200137308 */ /* 0x000ea20000000800 */
[----:B0-----:R-:W-:-:S07]  /*5240*/  FMUL R9, R9, R42 ;  /* 0x0000002a09097220 */ /* 0x001fce0000400000 */
[----:B------:R-:W-:Y:S01]  /*5250*/  MUFU.EX2 R52, R52 ;  /* 0x0000003400347308 */ /* 0x000fe20000000800 */
[----:B-1----:R-:W-:Y:S01]  /*5260*/  FMUL R10, R10, R13 ;  /* 0x0000000d0a0a7220 */ /* 0x002fe20000400000 */
[----:B------:R-:W-:-:S04]  /*5270*/  FFMA.SAT R13, R16, R11, 0.5 ;  /* 0x3f000000100d7423 */ /* 0x000fc8000000200b */
[----:B------:R-:W-:Y:S02]  /*5280*/  FFMA.RM R42, R13, R12, 12582913 ;  /* 0x4b4000010d2a7423 */ /* 0x000fe4000000400c */
[----:B------:R-:W0:Y:S01]  /*5290*/  MUFU.EX2 R13, R66 ;  /* 0x00000042000d7308 */ /* 0x000e220000000800 */
[----:B--2---:R-:W-:Y:S01]  /*52a0*/  FMUL R18, R18, R19 ;  /* 0x0000001312127220 */ /* 0x004fe20000400000 */
[----:B------:R-:W-:-:S04]  /*52b0*/  FADD R17, R42, -12583039 ;  /* 0xcb40007f2a117421 */ /* 0x000fc80000000000 */
[----:B------:R-:W-:-:S04]  /*52c0*/  FFMA R17, R16, 1.4426950216293334961, -R17 ;  /* 0x3fb8aa3b10117823 */ /* 0x000fc80000000811 */
[----:B------:R-:W-:Y:S01]  /*52d0*/  FFMA R49, R16, 1.925963033500011079e-08, R17 ;  /* 0x32a5706010317823 */ /* 0x000fe20000000011 */
[----:B------:R-:W-:Y:S01]  /*52e0*/  FFMA.SAT R17, R80, R11, 0.5 ;  /* 0x3f00000050117423 */ /* 0x000fe2000000200b */
[----:B------:R-:W-:Y:S02]  /*52f0*/  SHF.L.U32 R16, R21, 0x17, RZ ;  /* 0x0000001715107819 */ /* 0x000fe400000006ff */
[----:B------:R-:W1:Y:S01]  /*5300*/  MUFU.EX2 R21, R70 ;  /* 0x0000004600157308 */ /* 0x000e620000000800 */
[----:B------:R-:W-:Y:S01]  /*5310*/  FFMA.RM R48, R17, R12, 12582913 ;  /* 0x4b40000111307423 */ /* 0x000fe2000000400c */
[----:B------:R-:W-:Y:S02]  /*5320*/  IMAD.SHL.U32 R17, R25, 0x800000, RZ ;  /* 0x0080000019117824 */ /* 0x000fe400078e00ff */
[----:B0-----:R-:W-:Y:S01]  /*5330*/  FMUL R16, R16, R13 ;  /* 0x0000000d10107220 */ /* 0x001fe20000400000 */
[----:B------:R-:W-:Y:S01]  /*5340*/  FADD R25, R31, -12583039 ;  /* 0xcb40007f1f197421 */ /* 0x000fe20000000000 */
[----:B------:R-:W-:Y:S01]  /*5350*/  FADD R13, R48, -12583039 ;  /* 0xcb40007f300d7421 */ /* 0x000fe20000000000 */
[----:B------:R-:W-:-:S02]  /*5360*/  FMUL R17, R17, R68 ;  /* 0x0000004411117220 */ /* 0x000fc40000400000 */
[----:B------:R-:W-:Y:S01]  /*5370*/  FFMA R25, R22, 1.4426950216293334961, -R25 ;  /* 0x3fb8aa3b16197823 */ /* 0x000fe20000000819 */
        /* <DEDUP_REMOVED lines=8> */
[----:B------:R-:W-:-:S04]  /*5400*/  FFMA.RM R13, R13, R12, 12582913 ;  /* 0x4b4000010d0d7423 */ /* 0x000fc8000000400c */
[C---:B------:R-:W-:Y:S01]  /*5410*/  FADD R19, R13.reuse, -12583039 ;  /* 0xcb40007f0d137421 */ /* 0x040fe20000000000 */
[----:B------:R-:W-:-:S03]  /*5420*/  SHF.L.U32 R13, R13, 0x17, RZ ;  /* 0x000000170d0d7819 */ /* 0x000fc600000006ff */
[----:B------:R-:W-:-:S04]  /*5430*/  FFMA R19, R40, 1.4426950216293334961, -R19 ;  /* 0x3fb8aa3b28137823 */ /* 0x000fc80000000813 */
[----:B------:R-:W-:Y:S01]  /*5440*/  FFMA R40, R40, 1.925963033500011079e-08, R19 ;  /* 0x32a5706028287823 */ /* 0x000fe20000000013 */
[----:B------:R-:W-:Y:S01]  /*5450*/  FMUL R19, R15, R54 ;  /* 0x000000360f137220 */ /* 0x000fe20000400000 */
[----:B------:R-:W-:Y:S01]  /*5460*/  FFMA.SAT R15, R20, R11, 0.5 ;  /* 0x3f000000140f7423 */ /* 0x000fe2000000200b */
[----:B------:R0:W2:Y:S03]  /*5470*/  MUFU.EX2 R54, R43 ;  /* 0x0000002b00367308 */ /* 0x0000a60000000800 */
[----:B------:R-:W-:-:S04]  /*5480*/  FFMA.RM R15, R15, R12, 12582913 ;  /* 0x4b4000010f0f7423 */ /* 0x000fc8000000400c */
[----:B------:R-:W-:Y:S01]  /*5490*/  FADD R23, R15, -12583039 ;  /* 0xcb40007f0f177421 */ /* 0x000fe20000000000 */
[----:B------:R-:W-:Y:S01]  /*54a0*/  MUFU.EX2 R40, R40 ;  /* 0x0000002800287308 */ /* 0x000fe20000000800 */
[----:B0-----:R-:W-:Y:S01]  /*54b0*/  FFMA R43, R22, 1.925963033500011079e-08, R25 ;  /* 0x32a57060162b7823 */ /* 0x001fe20000000019 */
[----:B------:R-:W-:Y:S01]  /*54c0*/  SHF.L.U32 R22, R27, 0x17, RZ ;  /* 0x000000171b167819 */ /* 0x000fe200000006ff */
[----:B------:R-:W-:Y:S01]  /*54d0*/  FFMA R23, R20, 1.4426950216293334961, -R23 ;  /* 0x3fb8aa3b14177823 */ /* 0x000fe20000000817 */
[----:B------:R-:W-:-:S03]  /*54e0*/  SHF.L.U32 R15, R15, 0x17, RZ ;  /* 0x000000170f0f7819 */ /* 0x000fc600000006ff */
[----:B------:R-:W-:Y:S01]  /*54f0*/  FFMA R37, R20, 1.925963033500011079e-08, R23 ;  /* 0x32a5706014257823 */ /* 0x000fe20000000017 */
[----:B------:R-:W-:Y:S01]  /*5500*/  FADD R23, R29, -12583039 ;  /* 0xcb40007f1d177421 */ /* 0x000fe20000000000 */
[----:B------:R-:W-:Y:S02]  /*5510*/  IMAD.SHL.U32 R20, R33, 0x800000, RZ ;  /* 0x0080000021147824 */ /* 0x000fe400078e00ff */
[----:B------:R-:W-:Y:S01]  /*5520*/  FFMA.SAT R33, R24, R11, 0.5 ;  /* 0x3f00000018217423 */ /* 0x000fe2000000200b */
[----:B------:R-:W-:Y:S01]  /*5530*/  MUFU.EX2 R43, R43 ;  /* 0x0000002b002b7308 */ /* 0x000fe20000000800 */
[----:B------:R-:W-:Y:S01]  /*5540*/  FFMA R23, R36, 1.4426950216293334961, -R23 ;  /* 0x3fb8aa3b24177823 */ /* 0x000fe20000000817 */
[----:B-1----:R-:W-:Y:S01]  /*5550*/  FMUL R20, R20, R21 ;  /* 0x0000001514147220 */ /* 0x002fe20000400000 */
[----:B------:R-:W-:Y:S01]  /*5560*/  FFMA.RM R33, R33, R12, 12582913 ;  /* 0x4b40000121217423 */ /* 0x000fe2000000400c */
[----:B------:R-:W-:Y:S01]  /*5570*/  SHF.L.U32 R21, R35, 0x17, RZ ;  /* 0x0000001723157819 */ /* 0x000fe200000006ff */
[----:B------:R-:W-:Y:S01]  /*5580*/  FFMA R50, R36, 1.925963033500011079e-08, R23 ;  /* 0x32a5706024327823 */ /* 0x000fe20000000017 */
[----:B------:R-:W-:Y:S01]  /*5590*/  FFMA.SAT R35, R32, R11, 0.5 ;  /* 0x3f00000020237423 */ /* 0x000fe2000000200b */
[----:B------:R-:W-:Y:S01]  /*55a0*/  FADD R25, R33, -12583039 ;  /* 0xcb40007f21197421 */ /* 0x000fe20000000000 */
[----:B------:R-:W0:Y:S01]  /*55b0*/  MUFU.EX2 R23, R72 ;  /* 0x0000004800177308 */ /* 0x000e220000000800 */
[----:B--2---:R-:W-:Y:S01]  /*55c0*/  FMUL R21, R21, R54 ;  /* 0x0000003615157220 */ /* 0x004fe20000400000 */
[----:B------:R-:W-:Y:S01]  /*55d0*/  FFMA.RM R35, R35, R12, 12582913 ;  /* 0x4b40000123237423 */ /* 0x000fe2000000400c */
[----:B------:R-:W-:Y:S01]  /*55e0*/  FFMA R25, R24, 1.4426950216293334961, -R25 ;  /* 0x3fb8aa3b18197823 */ /* 0x000fe20000000819 */
[----:B------:R-:W-:-:S03]  /*55f0*/  IMAD.SHL.U32 R29, R29, 0x800000, RZ ;  /* 0x008000001d1d7824 */ /* 0x000fc600078e00ff */
[----:B------:R-:W-:Y:S01]  /*5600*/  FFMA R53, R24, 1.925963033500011079e-08, R25 ;  /* 0x32a5706018357823 */ /* 0x000fe20000000019 */
[C---:B------:R-:W-:Y:S01]  /*5610*/  FADD R25, R35.reuse, -12583039 ;  /* 0xcb40007f23197421 */ /* 0x040fe20000000000 */
[----:B------:R-:W-:Y:S01]  /*5620*/  SHF.L.U32 R24, R42, 0x17, RZ ;  /* 0x000000172a187819 */ /* 0x000fe200000006ff */
[----:B------:R-:W-:Y:S01]  /*5630*/  MUFU.EX2 R54, R37 ;  /* 0x0000002500367308 */ /* 0x000fe20000000800 */
[----:B------:R-:W-:Y:S02]  /*5640*/  IMAD.SHL.U32 R35, R35, 0x800000, RZ ;  /* 0x0080000023237824 */ /* 0x000fe400078e00ff */
[----:B------:R-:W-:Y:S01]  /*5650*/  FFMA R25, R32, 1.4426950216293334961, -R25 ;  /* 0x3fb8aa3b20197823 */ /* 0x000fe20000000819 */
[----:B------:R-:W-:Y:S01]  /*5660*/  FMUL R24, R24, R49 ;  /* 0x0000003118187220 */ /* 0x000fe20000400000 */
[----:B0-----:R-:W-:Y:S01]  /*5670*/  FMUL R22, R22, R23 ;  /* 0x0000001716167220 */ /* 0x001fe20000400000 */
[----:B------:R-:W-:Y:S02]  /*5680*/  IMAD.SHL.U32 R23, R41, 0x800000, RZ ;  /* 0x0080000029177824 */ /* 0x000fe400078e00ff */
[----:B------:R-:W0:Y:S02]  /*5690*/  MUFU.EX2 R50, R50 ;  /* 0x0000003200327308 */ /* 0x000e240000000800 */
[----:B------:R-:W-:Y:S01]  /*56a0*/  FMUL R23, R23, R52 ;  /* 0x0000003417177220 */ /* 0x000fe20000400000 */
[----:B------:R-:W-:Y:S01]  /*56b0*/  FFMA R52, R32, 1.925963033500011079e-08, R25 ;  /* 0x32a5706020347823 */ /* 0x000fe20000000019 */
[----:B------:R-:W-:-:S04]  /*56c0*/  FFMA.SAT R25, R26, R11, 0.5 ;  /* 0x3f0000001a197423 */ /* 0x000fc8000000200b */
[----:B------:R-:W-:Y:S01]  /*56d0*/  MUFU.EX2 R56, R53 ;  /* 0x0000003500387308 */ /* 0x000fe20000000800 */
[----:B------:R-:W-:Y:S01]  /*56e0*/  FFMA.RM R32, R25, R12, 12582913 ;  /* 0x4b40000119207423 */ /* 0x000fe2000000400c */
[----:B------:R-:W-:-:S03]  /*56f0*/  SHF.L.U32 R25, R48, 0x17, RZ ;  /* 0x0000001730197819 */ /* 0x000fc600000006ff */
[----:B------:R-:W-:Y:S02]  /*5700*/  FADD R27, R32, -12583039 ;  /* 0xcb40007f201b7421 */ /* 0x000fe40000000000 */
[----:B------:R-:W-:Y:S01]  /*5710*/  FMUL R25, R25, R80 ;  /* 0x0000005019197220 */ /* 0x000fe20000400000 */
[----:B------:R-:W-:Y:S01]  /*5720*/  MUFU.EX2 R52, R52 ;  /* 0x0000003400347308 */ /* 0x000fe20000000800 */
[----:B------:R-:W-:Y:S01]  /*5730*/  FFMA R27, R26, 1.4426950216293334961, -R27 ;  /* 0x3fb8aa3b1a1b7823 */ /* 0x000fe2000000081b */
[----:B0-----:R-:W-:-:S03]  /*5740*/  FMUL R29, R29, R50 ;  /* 0x000000321d1d7220 */ /* 0x001fc60000400000 */
[----:B------:R-:W-:Y:S01]  /*5750*/  FFMA R42, R26, 1.925963033500011079e-08, R27 ;  /* 0x32a570601a2a7823 */ /* 0x000fe2000000001b */
[-C--:B------:R-:W-:Y:S01]  /*5760*/  FFMA.SAT R27, R30, R11.reuse, 0.5 ;  /* 0x3f0000001e1b7423 */ /* 0x080fe2000000200b */
[----:B------:R-:W-:Y:S02]  /*5770*/  IMAD.SHL.U32 R26, R51, 0x800000, RZ ;  /* 0x00800000331a7824 */ /* 0x000fe400078e00ff */
[----:B------:R-:W-:Y:S01]  /*5780*/  FFMA.SAT R51, R14, R11, 0.5 ;  /* 0x3f0000000e337423 */ /* 0x000fe2000000200b */
[----:B------:R-:W-:Y:S01]  /*5790*/  FFMA.RM R36, R27, R12, 12582913 ;  /* 0x4b4000011b247423 */ /* 0x000fe2000000400c */
[----:B------:R-:W-:Y:S03]  /*57a0*/  MUFU.EX2 R42, R42 ;  /* 0x0000002a002a7308 */ /* 0x000fe60000000800 */
[C---:B------:R-:W-:Y:S01]  /*57b0*/  FADD R41, R36.reuse, -12583039 ;  /* 0xcb40007f24297421 */ /* 0x040fe20000000000 */
[----:B------:R-:W-:-:S03]  /*57c0*/  SHF.L.U32 R36, R36, 0x17, RZ ;  /* 0x0000001724247819 */ /* 0x000fc600000006ff */
[C---:B------:R-:W-:Y:S01]  /*57d0*/  FFMA R41, R30.reuse, 1.4426950216293334961, -R41 ;  /* 0x3fb8aa3b1e297823 */ /* 0x040fe20000000829 */
[----:B------:R-:W0:Y:S03]  /*57e0*/  MUFU.EX2 R27, R78 ;  /* 0x0000004e001b7308 */ /* 0x000e260000000800 */
[----:B------:R-:W-:Y:S01]  /*57f0*/  FFMA R48, R30, 1.925963033500011079e-08, R41 ;  /* 0x32a570601e307823 */ /* 0x000fe20000000029 */
[----:B------:R-:W-:-:S04]  /*5800*/  FFMA.SAT R41, R28, R11, 0.5 ;  /* 0x3f0000001c297423 */ /* 0x000fc8000000200b */
[----:B------:R-:W-:Y:S01]  /*5810*/  FFMA.RM R41, R41, R12, 12582913 ;  /* 0x4b40000129297423 */ /* 0x000fe2000000400c */
[----:B0-----:R-:W-:-:S03]  /*5820*/  FMUL R26, R26, R27 ;  /* 0x0000001b1a1a7220 */ /* 0x001fc60000400000 */
        /* <DEDUP_REMOVED lines=29> */
[----:B------:R-:W0:Y:S01]  /*5a00*/  MUFU.EX2 R15, R48 ;  /* 0x00000030000f7308 */ /* 0x000e220000000800 */
[----:B------:R-:W-:-:S04]  /*5a10*/  FADD R30, R13, R22 ;  /* 0x000000160d1e7221 */ /* 0x000fc80000000000 */
[----:B------:R-:W-:-:S03]  /*5a20*/  FADD R13, R30, R23 ;  /* 0x000000171e0d7221 */ /* 0x000fc60000000000 */
[----:B------:R0:W1:Y:S01]  /*5a30*/  MUFU.EX2 R48, R34 ;  /* 0x0000002200307308 */ /* 0x0000620000000800 */
[----:B------:R-:W-:-:S04]  /*5a40*/  FADD R30, R13, R24 ;  /* 0x000000180d1e7221 */ /* 0x000fc80000000000 */
[----:B------:R-:W-:Y:S01]  /*5a50*/  FADD R13, R30, R25 ;  /* 0x000000191e0d7221 */ /* 0x000fe20000000000 */
[----:B------:R-:W-:Y:S02]  /*5a60*/  SHF.L.U32 R30, R31, 0x17, RZ ;  /* 0x000000171f1e7819 */ /* 0x000fe400000006ff */
[----:B------:R-:W-:Y:S01]  /*5a70*/  SHF.L.U32 R31, R33, 0x17, RZ ;  /* 0x00000017211f7819 */ /* 0x000fe200000006ff */
[----:B------:R-:W-:Y:S01]  /*5a80*/  FADD R40, R13, R26 ;  /* 0x0000001a0d287221 */ /* 0x000fe20000000000 */
[----:B------:R-:W-:Y:S01]  /*5a90*/  FADD R33, R12, -12583039 ;  /* 0xcb40007f0c217421 */ /* 0x000fe20000000000 */
[----:B------:R-:W-:Y:S01]  /*5aa0*/  FMUL R30, R30, R43 ;  /* 0x0000002b1e1e7220 */ /* 0x000fe20000400000 */
[----:B0-----:R-:W-:Y:S01]  /*5ab0*/  FMUL R34, R36, R15 ;  /* 0x0000000f24227220 */ /* 0x001fe20000400000 */
[----:B------:R-:W-:Y:S01]  /*5ac0*/  FADD R13, R40, R27 ;  /* 0x0000001b280d7221 */ /* 0x000fe20000000000 */
[----:B------:R-:W-:Y:S01]  /*5ad0*/  FFMA R33, R14, 1.4426950216293334961, -R33 ;  /* 0x3fb8aa3b0e217823 */ /* 0x000fe20000000821 */
[----:B------:R-:W-:Y:S01]  /*5ae0*/  FMUL R31, R31, R56 ;  /* 0x000000381f1f7220 */ /* 0x000fe20000400000 */
[----:B------:R-:W-:Y:S01]  /*5af0*/  SHF.L.U32 R12, R12, 0x17, RZ ;  /* 0x000000170c0c7819 */ /* 0x000fe200000006ff */
[----:B------:R-:W-:Y:S01]  /*5b00*/  FADD R40, R13, R28 ;  /* 0x0000001c0d287221 */ /* 0x000fe20000000000 */
[----:B------:R-:W-:Y:S01]  /*5b10*/  FFMA R37, R14, 1.925963033500011079e-08, R33 ;  /* 0x32a570600e257823 */ /* 0x000fe20000000021 */
[----:B------:R-:W-:Y:S01]  /*5b20*/  SHF.L.U32 R33, R32, 0x17, RZ ;  /* 0x0000001720217819 */ /* 0x000fe200000006ff */
[----:B------:R-:W-:Y:S01]  /*5b30*/  FMUL R32, R35, R52 ;  /* 0x0000003423207220 */ /* 0x000fe20000400000 */
[----:B------:R-:W-:Y:S01]  /*5b40*/  FADD R13, R40, R29 ;  /* 0x0000001d280d7221 */ /* 0x000fe20000000000 */
[----:B------:R-:W-:-:S02]  /*5b50*/  IMAD.SHL.U32 R35, R41, 0x800000, RZ ;  /* 0x0080000029237824 */ /* 0x000fc400078e00ff */
[----:B-1----:R-:W-:Y:S01]  /*5b60*/  FMUL R36, R11, R48 ;  /* 0x000000300b247220 */ /* 0x002fe20000400000 */
[----:B------:R-:W0:Y:S01]  /*5b70*/  MUFU.EX2 R37, R37 ;  /* 0x0000002500257308 */ /* 0x000e220000000800 */
[----:B------:R-:W-:Y:S01]  /*5b80*/  FADD R40, R13, R30 ;  /* 0x0000001e0d287221 */ /* 0x000fe20000000000 */
[----:B------:R-:W-:Y:S01]  /*5b90*/  FMUL R33, R33, R42 ;  /* 0x0000002a21217220 */ /* 0x000fe20000400000 */
[----:B------:R-:W-:Y:S02]  /*5ba0*/  FMUL R35, R35, R50 ;  /* 0x0000003223237220 */ /* 0x000fe40000400000 */
[----:B------:R-:W-:-:S04]  /*5bb0*/  FADD R13, R40, R31 ;  /* 0x0000001f280d7221 */ /* 0x000fc80000000000 */
        /* <DEDUP_REMOVED lines=16> */
.L_x_19827:
        /* <DEDUP_REMOVED lines=12> */
[----:B------:R-:W-:Y:S05]  /*5d80*/  CALL.REL.NOINC `($__internal_319_$__cuda_sm3x_div_rn_noftz_f32_slowpath) ;  /* 0x0000003800787944 */ /* 0x000fea0003c00000 */
[----:B------:R-:W-:-:S07]  /*5d90*/  MOV R11, R3 ;  /* 0x00000003000b7202 */ /* 0x000fce0000000f00 */
.L_x_19752:
[----:B------:R-:W-:Y:S05]  /*5da0*/  BSYNC.RECONVERGENT B3 ;  /* 0x0000000000037941 */ /* 0x000fea0003800200 */
.L_x_19751:
        /* <DEDUP_REMOVED lines=12> */
[----:B------:R-:W-:Y:S05]  /*5e70*/  CALL.REL.NOINC `($__internal_319_$__cuda_sm3x_div_rn_noftz_f32_slowpath) ;  /* 0x00000038003c7944 */ /* 0x000fea0003c00000 */
[----:B------:R-:W-:-:S07]  /*5e80*/  MOV R14, R3 ;  /* 0x00000003000e7202 */ /* 0x000fce0000000f00 */
.L_x_19754:
[----:B------:R-:W-:Y:S05]  /*5e90*/  BSYNC.RECONVERGENT B3 ;  /* 0x0000000000037941 */ /* 0x000fea0003800200 */
.L_x_19753:
        /* <DEDUP_REMOVED lines=14> */
.L_x_19756:
[----:B------:R-:W-:Y:S05]  /*5f80*/  BSYNC.RECONVERGENT B3 ;  /* 0x0000000000037941 */ /* 0x000fea0003800200 */
.L_x_19755:
        /* <DEDUP_REMOVED lines=14> */
.L_x_19758:
[----:B------:R-:W-:Y:S05]  /*6070*/  BSYNC.RECONVERGENT B3 ;  /* 0x0000000000037941 */ /* 0x000fea0003800200 */
.L_x_19757:
        /* <DEDUP_REMOVED lines=14> */
.L_x_19760:
[----:B------:R-:W-:Y:S05]  /*6160*/  BSYNC.RECONVERGENT B3 ;  /* 0x0000000000037941 */ /* 0x000fea0003800200 */
.L_x_19759:
        /* <DEDUP_REMOVED lines=14> */
.L_x_19762:
[----:B------:R-:W-:Y:S05]  /*6250*/  BSYNC.RECONVERGENT B3 ;  /* 0x0000000000037941 */ /* 0x000fea0003800200 */
.L_x_19761:
        /* <DEDUP_REMOVED lines=14> */
.L_x_19764:
[----:B------:R-:W-:Y:S05]  /*6340*/  BSYNC.RECONVERGENT B3 ;  /* 0x0000000000037941 */ /* 0x000fea0003800200 */
.L_x_19763:
        /* <DEDUP_REMOVED lines=14> */
.L_x_19766:
[----:B------:R-:W-:Y:S05]  /*6430*/  BSYNC.RECONVERGENT B3 ;  /* 0x0000000000037941 */ /* 0x000fea0003800200 */
.L_x_19765:
        /* <DEDUP_REMOVED lines=14> */
.L_x_19768:
[----:B------:R-:W-:Y:S05]  /*6520*/  BSYNC.RECONVERGENT B3 ;  /* 0x0000000000037941 */ /* 0x000fea0003800200 */
.L_x_19767:
        /* <DEDUP_REMOVED lines=14> */
.L_x_19770:
[----:B------:R-:W-:Y:S05]  /*6610*/  BSYNC.RECONVERGENT B3 ;  /* 0x0000000000037941 */ /* 0x000fea0003800200 */
.L_x_19769:
        /* <DEDUP_REMOVED lines=14> */
.L_x_19772:
[----:B------:R-:W-:Y:S05]  /*6700*/  BSYNC.RECONVERGENT B3 ;  /* 0x0000000000037941 */ /* 0x000fea0003800200 */
.L_x_19771:
        /* <DEDUP_REMOVED lines=14> */
.L_x_19774:
[----:B------:R-:W-:Y:S05]  /*67f0*/  BSYNC.RECONVERGENT B3 ;  /* 0x0000000000037941 */ /* 0x000fea0003800200 */
.L_x_19773:
        /* <DEDUP_REMOVED lines=14> */
.L_x_19776:
[----:B------:R-:W-:Y:S05]  /*68e0*/  BSYNC.RECONVERGENT B3 ;  /* 0x0000000000037941 */ /* 0x000fea0003800200 */
.L_x_19775:
        /* <DEDUP_REMOVED lines=14> */
.L_x_19778:
[----:B------:R-:W-:Y:S05]  /*69d0*/  BSYNC.RECONVERGENT B3 ;  /* 0x0000000000037941 */ /* 0x000fea0003800200 */
.L_x_19777:
        /* <DEDUP_REMOVED lines=14> */
.L_x_19780:
[----:B------:R-:W-:Y:S05]  /*6ac0*/  BSYNC.RECONVERGENT B3 ;  /* 0x0000000000037941 */ /* 0x000fea0003800200 */
.L_x_19779:
        /* <DEDUP_REMOVED lines=14> */
.L_x_19782:
[----:B------:R-:W-:Y:S05]  /*6bb0*/  BSYNC.RECONVERGENT B3 ;  /* 0x0000000000037941 */ /* 0x000fea0003800200 */
.L_x_19781:
        /* <DEDUP_REMOVED lines=14> */
.L_x_19784:
[----:B------:R-:W-:Y:S05]  /*6ca0*/  BSYNC.RECONVERGENT B3 ;  /* 0x0000000000037941 */ /* 0x000fea0003800200 */
.L_x_19783:
        /* <DEDUP_REMOVED lines=14> */
.L_x_19786:
[----:B------:R-:W-:Y:S05]  /*6d90*/  BSYNC.RECONVERGENT B3 ;  /* 0x0000000000037941 */ /* 0x000fea0003800200 */
.L_x_19785:
        /* <DEDUP_REMOVED lines=14> */
.L_x_19788:
[----:B------:R-:W-:Y:S05]  /*6e80*/  BSYNC.RECONVERGENT B3 ;  /* 0x0000000000037941 */ /* 0x000fea0003800200 */
.L_x_19787:
        /* <DEDUP_REMOVED lines=14> */
.L_x_19790:
[----:B------:R-:W-:Y:S05]  /*6f70*/  BSYNC.RECONVERGENT B3 ;  /* 0x0000000000037941 */ /* 0x000fea0003800200 */
.L_x_19789:
        /* <DEDUP_REMOVED lines=14> */
.L_x_19792:
[----:B------:R-:W-:Y:S05]  /*7060*/  BSYNC.RECONVERGENT B3 ;  /* 0x0000000000037941 */ /* 0x000fea0003800200 */
.L_x_19791:
        /* <DEDUP_REMOVED lines=14> */
.L_x_19794:
[----:B------:R-:W-:Y:S05]  /*7150*/  BSYNC.RECONVERGENT B3 ;  /* 0x0000000000037941 */ /* 0x000fea0003800200 */
.L_x_19793:
        /* <DEDUP_REMOVED lines=14> */
.L_x_19796:
[----:B------:R-:W-:Y:S05]  /*7240*/  BSYNC.RECONVERGENT B3 ;  /* 0x0000000000037941 */ /* 0x000fea0003800200 */
.L_x_19795:
        /* <DEDUP_REMOVED lines=14> */
.L_x_19798:
[----:B------:R-:W-:Y:S05]  /*7330*/  BSYNC.RECONVERGENT B3 ;  /* 0x0000000000037941 */ /* 0x000fea0003800200 */
.L_x_19797:
        /* <DEDUP_REMOVED lines=14> */
.L_x_19800:
[----:B------:R-:W-:Y:S05]  /*7420*/  BSYNC.RECONVERGENT B3 ;  /* 0x0000000000037941 */ /* 0x000fea0003800200 */
.L_x_19799:
        /* <DEDUP_REMOVED lines=14> */
.L_x_19802:
[----:B------:R-:W-:Y:S05]  /*7510*/  BSYNC.RECONVERGENT B3 ;  /* 0x0000000000037941 */ /* 0x000fea0003800200 */
.L_x_19801:
        /* <DEDUP_REMOVED lines=14> */
.L_x_19804:
[----:B------:R-:W-:Y:S05]  /*7600*/  BSYNC.RECONVERGENT B3 ;  /* 0x0000000000037941 */ /* 0x000fea0003800200 */
.L_x_19803:
        /* <DEDUP_REMOVED lines=14> */
.L_x_19806:
[----:B------:R-:W-:Y:S05]  /*76f0*/  BSYNC.RECONVERGENT B3 ;  /* 0x0000000000037941 */ /* 0x000fea0003800200 */
.L_x_19805:
        /* <DEDUP_REMOVED lines=14> */
.L_x_19808:
[----:B------:R-:W-:Y:S05]  /*77e0*/  BSYNC.RECONVERGENT B3 ;  /* 0x0000000000037941 */ /* 0x000fea0003800200 */
.L_x_19807:
        /* <DEDUP_REMOVED lines=14> */
.L_x_19810:
[----:B------:R-:W-:Y:S05]  /*78d0*/  BSYNC.RECONVERGENT B3 ;  /* 0x0000000000037941 */ /* 0x000fea0003800200 */
.L_x_19809:
        /* <DEDUP_REMOVED lines=12> */
[----:B------:R-:W-:Y:S05]  /*79a0*/  CALL.REL.NOINC `($__internal_319_$__cuda_sm3x_div_rn_noftz_f32_slowpath) ;  /* 0x0000001c00707944 */ /* 0x000fea0003c00000 */
[----:B------:R-:W-:-:S07]  /*79b0*/  IMAD.MOV.U32 R34, RZ, RZ, R3 ;  /* 0x000000ffff227224 */ /* 0x000fce00078e0003 */
.L_x_19812:
[----:B------:R-:W-:Y:S05]  /*79c0*/  BSYNC.RECONVERGENT B3 ;  /* 0x0000000000037941 */ /* 0x000fea0003800200 */
.L_x_19811:
        /* <DEDUP_REMOVED lines=13> */
.L_x_19814:
[----:B------:R-:W-:Y:S05]  /*7aa0*/  BSYNC.RECONVERGENT B3 ;  /* 0x0000000000037941 */ /* 0x000fea0003800200 */
.L_x_19813:
        /* <DEDUP_REMOVED lines=72> */
.L_x_19749:
[----:B------:R-:W-:Y:S05]  /*7f30*/  EXIT ;  /* 0x000000000000794d */ /* 0x000fea0003800000 */
.L_x_19750:
[----:B------:R-:W-:Y:S01]  /*7f40*/  HFMA2 R12, -RZ, RZ, 0, 9.5367431640625e-07 ;  /* 0x00000010ff0c7431 */ /* 0x000fe200000001ff */
[----:B------:R-:W-:Y:S01]  /*7f50*/  BSSY B1, `(.L_x_19816) ;  /* 0x0000006000017945 */ /* 0x000fe20003800000 */
[----:B------:R-:W-:Y:S01]  /*7f60*/  MOV R11, 0x1f ;  /* 0x0000001f000b7802 */ /* 0x000fe20000000f00 */
[----:B------:R-:W-:-:S07]  /*7f70*/  IMAD.MOV.U32 R15, RZ, RZ, -0x1 ;  /* 0xffffffffff0f7424 */ /* 0x000fce00078e00ff */
[----:B------:R-:W-:Y:S05]  /*7f80*/  WARPSYNC.COLLECTIVE R15, `(.L_x_19817) ;  /* 0x000000000f087348 */ /* 0x000fea0003c00000 */
[----:B------:R0:W1:Y:S02]  /*7f90*/  SHFL.BFLY P6, R14, R13, R12, R11 ;  /* 0x0c00000c0d0e7389 */ /* 0x00006400000c000b */
[----:B01----:R-:W-:Y:S05]  /*7fa0*/  ENDCOLLECTIVE ;  /* 0x000000000000791b */ /* 0x003fea0003800000 */
.L_x_19817:
[----:B------:R-:W-:Y:S05]  /*7fb0*/  BSYNC B1 ;  /* 0x0000000000017941 */ /* 0x000fea0003800000 */
.L_x_19816:
[----:B------:R-:W-:Y:S01]  /*7fc0*/  HFMA2 R12, -RZ, RZ, 0, 4.76837158203125e-07 ;  /* 0x00000008ff0c7431 */ /* 0x000fe200000001ff */
[----:B------:R-:W-:Y:S02]  /*7fd0*/  FMNMX R13, R13, R14, !PT ;  /* 0x0000000e0d0d7209 */ /* 0x000fe40007800000 */
[----:B------:R-:W-:Y:S02]  /*7fe0*/  MOV R11, 0x1f ;  /* 0x0000001f000b7802 */ /* 0x000fe40000000f00 */
[----:B------:R-:W-:-:S07]  /*7ff0*/  MOV R15, 0xffffffff ;  /* 0xffffffff000f7802 */ /* 0x000fce0000000f00 */
[----:B------:R-:W-:Y:S05]  /*8000*/  WARPSYNC.COLLECTIVE R15, `(.L_x_19818) ;  /* 0x000000000f087348 */ /* 0x000fea0003c00000 */
[----:B------:R0:W1:Y:S02]  /*8010*/  SHFL.BFLY P6, R14, R13, R12, R11 ;  /* 0x0c00000c0d0e7389 */ /* 0x00006400000c000b */
[----:B01----:R-:W-:Y:S05]  /*8020*/  ENDCOLLECTIVE ;  /* 0x000000000000791b */ /* 0x003fea0003800000 */
.L_x_19818:
[----:B------:R-:W-:Y:S01]  /*8030*/  HFMA2 R12, -RZ, RZ, 0, 2.384185791015625e-07 ;  /* 0x00000004ff0c7431 */ /* 0x000fe200000001ff */
[----:B------:R-:W-:-:S05]  /*8040*/  FMNMX R0, R13, R14, !PT ;  /* 0x0000000e0d007209 */ /* 0x000fca0007800000 */
[----:B------:R-:W-:-:S07]  /*8050*/  IMAD.MOV.U32 R13, RZ, RZ, R0 ;  /* 0x000000ffff0d7224 */ /* 0x000fce00078e0000 */
[----:B------:R-:W-:Y:S05]  /*8060*/  WARPSYNC.COLLECTIVE R15, `(.L_x_19819) ;  /* 0x000000000f087348 */ /* 0x000fea0003c00000 */
[----:B------:R0:W1:Y:S02]  /*8070*/  SHFL.BFLY P6, R14, R13, R12, R11 ;  /* 0x0c00000c0d0e7389 */ /* 0x00006400000c000b */
[----:B01----:R-:W-:Y:S05]  /*8080*/  ENDCOLLECTIVE ;  /* 0x000000000000791b */ /* 0x003fea0003800000 */
.L_x_19819:
[----:B------:R-:W-:Y:S01]  /*8090*/  HFMA2 R12, -RZ, RZ, 0, 1.1920928955078125e-07 ;  /* 0x00000002ff0c7431 */ /* 0x000fe200000001ff */
[----:B------:R-:W-:-:S04]  /*80a0*/  FMNMX R2, R0, R14, !PT ;  /* 0x0000000e00027209 */ /* 0x000fc80007800000 */
[----:B------:R-:W-:-:S07]  /*80b0*/  MOV R13, R2 ;  /* 0x00000002000d7202 */ /* 0x000fce0000000f00 */
[----:B------:R-:W-:Y:S05]  /*80c0*/  WARPSYNC.COLLECTIVE R15, `(.L_x_19820) ;  /* 0x000000000f087348 */ /* 0x000fea0003c00000 */
[----:B------:R0:W1:Y:S02]  /*80d0*/  SHFL.BFLY P6, R14, R13, R12, R11 ;  /* 0x0c00000c0d0e7389 */ /* 0x00006400000c000b */
[----:B01----:R-:W-:Y:S05]  /*80e0*/  ENDCOLLECTIVE ;  /* 0x000000000000791b */ /* 0x003fea0003800000 */
.L_x_19820:
[----:B------:R-:W-:Y:S02]  /*80f0*/  MOV R12, 0x1 ;  /* 0x00000001000c7802 */ /* 0x000fe40000000f00 */
[----:B------:R-:W-:-:S05]  /*8100*/  FMNMX R3, R2, R14, !PT ;  /* 0x0000000e02037209 */ /* 0x000fca0007800000 */
[----:B------:R-:W-:-:S07]  /*8110*/  IMAD.MOV.U32 R13, RZ, RZ, R3 ;  /* 0x000000ffff0d7224 */ /* 0x000fce00078e0003 */
[----:B------:R-:W-:Y:S05]  /*8120*/  WARPSYNC.COLLECTIVE R15, `(.L_x_19821) ;  /* 0x000000000f087348 */ /* 0x000fea0003c00000 */
[----:B------:R0:W1:Y:S02]  /*8130*/  SHFL.BFLY P6, R14, R13, R12, R11 ;  /* 0x0c00000c0d0e7389 */ /* 0x00006400000c000b */
[----:B01----:R-:W-:Y:S05]  /*8140*/  ENDCOLLECTIVE ;  /* 0x000000000000791b */ /* 0x003fea0003800000 */
.L_x_19821:
        /* <DEDUP_REMOVED lines=63> */
[----:B------:R-:W-:Y:S01]  /*8540*/  SHF.L.U32 R4, R17, 0x17, RZ ;  /* 0x0000001711047819 */ /* 0x000fe200000006ff */
[----:B0-----:R-:W-:Y:S01]  /*8550*/  FMUL R2, R2, R9 ;  /* 0x0000000902027220 */ /* 0x001fe20000400000 */
        /* <DEDUP_REMOVED lines=88> */
[----:B-1----:R-:W-:Y:S01]  /*8ae0*/  FMUL R19, R19, R20 ;  /* 0x0000001413137220 */ /* 0x002fe20000400000 */
[----:B------:R-:W-:Y:S01]  /*8af0*/  SHF.L.U32 R20, R23, 0x17, RZ ;  /* 0x0000001717147819 */ /* 0x000fe200000006ff */
        /* <DEDUP_REMOVED lines=13> */
[----:B------:R-:W-:Y:S02]  /*8bd0*/  IMAD.SHL.U32 R22, R25, 0x800000, RZ ;  /* 0x0080000019167824 */ /* 0x000fe400078e00ff */
[C---:B------:R-:W-:Y:S01]  /*8be0*/  FADD R25, R23.reuse, -12583039 ;  /* 0xcb40007f17197421 */ /* 0x040fe20000000000 */
[----:B------:R-:W-:Y:S01]  /*8bf0*/  FFMA R27, R72, 1.4426950216293334961, -R27 ;  /* 0x3fb8aa3b481b7823 */ /* 0x000fe2000000081b */
[----:B------:R-:W-:Y:S02]  /*8c00*/  SHF.L.U32 R23, R23, 0x17, RZ ;  /* 0x0000001717177819 */ /* 0x000fe400000006ff */
[----:B------:R-:W-:Y:S01]  /*8c10*/  FFMA R25, R30, 1.4426950216293334961, -R25 ;  /* 0x3fb8aa3b1e197823 */ /* 0x000fe20000000819 */
[----:B------:R-:W-:-:S03]  /*8c20*/  FFMA R27, R72, 1.925963033500011079e-08, R27 ;  /* 0x32a57060481b7823 */ /* 0x000fc6000000001b */
[----:B------:R-:W-:-:S03]  /*8c30*/  FFMA R25, R30, 1.925963033500011079e-08, R25 ;  /* 0x32a570601e197823 */ /* 0x000fc60000000019 */
        /* <DEDUP_REMOVED lines=108> */
[----:B------:R-:W-:Y:S01]  /*9300*/  FFMA R12, R13, 1.4426950216293334961, -R12 ;  /* 0x3fb8aa3b0d0c7823 */ /* 0x000fe2000000080c */
[----:B------:R-:W-:Y:S02]  /*9310*/  SHF.L.U32 R14, R14, 0x17, RZ ;  /* 0x000000170e0e7819 */ /* 0x000fe400000006ff */
        /* <DEDUP_REMOVED lines=44> */
.L_x_19822:
[----:B------:R-:W-:Y:S02]  /*95e0*/  IMAD.MOV.U32 R12, RZ, RZ, 0x8 ;  /* 0x00000008ff0c7424 */ /* 0x000fe400078e00ff */
[----:B------:R-:W-:-:S05]  /*95f0*/  FADD R40, R13, R14 ;  /* 0x0000000e0d287221 */ /* 0x000fca0000000000 */
[----:B------:R-:W-:-:S07]  /*9600*/  MOV R13, R40 ;  /* 0x00000028000d7202 */ /* 0x000fce0000000f00 */
[----:B------:R-:W-:Y:S05]  /*9610*/  WARPSYNC.COLLECTIVE R15, `(.L_x_19823) ;  /* 0x000000000f087348 */ /* 0x000fea0003c00000 */
[----:B------:R0:W1:Y:S02]  /*9620*/  SHFL.BFLY P6, R14, R13, R12, R11 ;  /* 0x0c00000c0d0e7389 */ /* 0x00006400000c000b */
[----:B01----:R-:W-:Y:S05]  /*9630*/  ENDCOLLECTIVE ;  /* 0x000000000000791b */ /* 0x003fea0003800000 */
.L_x_19823:
[----:B------:R-:W-:Y:S02]  /*9640*/  HFMA2 R12, -RZ, RZ, 0, 2.384185791015625e-07 ;  /* 0x00000004ff0c7431 */ /* 0x000fe400000001ff */
[----:B------:R-:W-:-:S05]  /*9650*/  FADD R41, R40, R14 ;  /* 0x0000000e28297221 */ /* 0x000fca0000000000 */
[----:B------:R-:W-:-:S07]  /*9660*/  MOV R13, R41 ;  /* 0x00000029000d7202 */ /* 0x000fce0000000f00 */
[----:B------:R-:W-:Y:S05]  /*9670*/  WARPSYNC.COLLECTIVE R15, `(.L_x_19824) ;  /* 0x000000000f087348 */ /* 0x000fea0003c00000 */
[----:B------:R0:W1:Y:S02]  /*9680*/  SHFL.BFLY P6, R14, R13, R12, R11 ;  /* 0x0c00000c0d0e7389 */ /* 0x00006400000c000b */
[----:B01----:R-:W-:Y:S05]  /*9690*/  ENDCOLLECTIVE ;  /* 0x000000000000791b */ /* 0x003fea0003800000 */
.L_x_19824:
[----:B------:R-:W-:Y:S02]  /*96a0*/  IMAD.MOV.U32 R12, RZ, RZ, 0x2 ;  /* 0x00000002ff0c7424 */ /* 0x000fe400078e00ff */
[----:B------:R-:W-:-:S05]  /*96b0*/  FADD R42, R41, R14 ;  /* 0x0000000e292a7221 */ /* 0x000fca0000000000 */
[----:B------:R-:W-:-:S07]  /*96c0*/  MOV R13, R42 ;  /* 0x0000002a000d7202 */ /* 0x000fce0000000f00 */
[----:B------:R-:W-:Y:S05]  /*96d0*/  WARPSYNC.COLLECTIVE R15, `(.L_x_19825) ;  /* 0x000000000f087348 */ /* 0x000fea0003c00000 */
[----:B------:R0:W1:Y:S02]  /*96e0*/  SHFL.BFLY P6, R14, R13, R12, R11 ;  /* 0x0c00000c0d0e7389 */ /* 0x00006400000c000b */
[----:B01----:R-:W-:Y:S05]  /*96f0*/  ENDCOLLECTIVE ;  /* 0x000000000000791b */ /* 0x003fea0003800000 */
.L_x_19825:
[----:B------:R-:W-:Y:S02]  /*9700*/  HFMA2 R12, -RZ, RZ, 0, 5.9604644775390625e-08 ;  /* 0x00000001ff0c7431 */ /* 0x000fe400000001ff */
[----:B------:R-:W-:-:S05]  /*9710*/  FADD R43, R42, R14 ;  /* 0x0000000e2a2b7221 */ /* 0x000fca0000000000 */
[----:B------:R-:W-:-:S07]  /*9720*/  MOV R13, R43 ;  /* 0x0000002b000d7202 */ /* 0x000fce0000000f00 */
[----:B------:R-:W-:Y:S05]  /*9730*/  WARPSYNC.COLLECTIVE R15, `(.L_x_19826) ;  /* 0x000000000f087348 */ /* 0x000fea0003c00000 */
[----:B------:R0:W1:Y:S02]  /*9740*/  SHFL.BFLY P6, R14, R13, R12, R11 ;  /* 0x0c00000c0d0e7389 */ /* 0x00006400000c000b */
[----:B01----:R-:W-:Y:S05]  /*9750*/  ENDCOLLECTIVE ;  /* 0x000000000000791b */ /* 0x003fea0003800000 */
.L_x_19826:
[----:B------:R-:W-:Y:S05]  /*9760*/  BRA `(.L_x_19827) ;  /* 0xffffffc400547947 */ /* 0x000fea000383ffff */
        .weak           $__internal_319_$__cuda_sm3x_div_rn_noftz_f32_slowpath
        .type           $__internal_319_$__cuda_sm3x_div_rn_noftz_f32_slowpath,@function
        .size           $__internal_319_$__cuda_sm3x_div_rn_noftz_f32_slowpath,(.L_x_37696 - $__internal_319_$__cuda_sm3x_div_rn_noftz_f32_slowpath)
$__internal_319_$__cuda_sm3x_div_rn_noftz_f32_slowpath:
        /* <DEDUP_REMOVED lines=34> */
.L_x_19829:
        /* <DEDUP_REMOVED lines=35> */
[C---:B------:R-:W-:Y:S02]  /*9bc0*/  ISETP.NE.AND P1, PT, R48.reuse, RZ, PT ;  /* 0x000000ff3000720c */ /* 0x040fe40003f25270 */
        /* <DEDUP_REMOVED lines=15> */
.L_x_19836:
[----:B------:R-:W-:-:S04]  /*9cc0*/  LOP3.LUT R3, R3, 0x80000000, RZ, 0xc0, !PT ;  /* 0x8000000003037812 */ /* 0x000fc800078ec0ff */
[----:B------:R-:W-:Y:S01]  /*9cd0*/  LOP3.LUT R3, R3, 0x7f800000, RZ, 0xfc, !PT ;  /* 0x7f80000003037812 */ /* 0x000fe200078efcff */
[----:B------:R-:W-:Y:S06]  /*9ce0*/  BRA `(.L_x_19837) ;  /* 0x0000000000047947 */ /* 0x000fec0003800000 */
.L_x_19835:
[----:B------:R-:W-:-:S07]  /*9cf0*/  LEA R3, R42, R3, 0x17 ;  /* 0x000000032a037211 */ /* 0x000fce00078eb8ff */
.L_x_19837:
[----:B------:R-:W-:Y:S05]  /*9d00*/  BSYNC.RECONVERGENT B2 ;  /* 0x0000000000027941 */ /* 0x000fea0003800200 */
.L_x_19834:
[----:B------:R-:W-:Y:S05]  /*9d10*/  BRA `(.L_x_19838) ;  /* 0x0000000000207947 */ /* 0x000fea0003800000 */
.L_x_19833:
[----:B------:R-:W-:-:S04]  /*9d20*/  LOP3.LUT R3, R12, 0x80000000, R3, 0x48, !PT ;  /* 0x800000000c037812 */ /* 0x000fc800078e4803 */
[----:B------:R-:W-:Y:S01]  /*9d30*/  LOP3.LUT R3, R3, 0x7f800000, RZ, 0xfc, !PT ;  /* 0x7f80000003037812 */ /* 0x000fe200078efcff */
[----:B------:R-:W-:Y:S06]  /*9d40*/  BRA `(.L_x_19838) ;  /* 0x0000000000147947 */ /* 0x000fec0003800000 */
.L_x_19832:
[----:B------:R-:W-:Y:S01]  /*9d50*/  LOP3.LUT R3, R12, 0x80000000, R3, 0x48, !PT ;  /* 0x800000000c037812 */ /* 0x000fe200078e4803 */
[----:B------:R-:W-:Y:S06]  /*9d60*/  BRA `(.L_x_19838) ;  /* 0x00000000000c7947 */ /* 0x000fec0003800000 */
.L_x_19831:
[----:B------:R-:W0:Y:S01]  /*9d70*/  MUFU.RSQ R3, -QNAN ;  /* 0xffc0000000037908 */ /* 0x000e220000001400 */
[----:B------:R-:W-:Y:S05]  /*9d80*/  BRA `(.L_x_19838) ;  /* 0x0000000000047947 */ /* 0x000fea0003800000 */
.L_x_19830:
[----:B------:R-:W-:-:S07]  /*9d90*/  FADD.FTZ R3, R3, R12 ;  /* 0x0000000c03037221 */ /* 0x000fce0000010000 */
.L_x_19838:
[----:B------:R-:W-:Y:S05]  /*9da0*/  BSYNC.RECONVERGENT B1 ;  /* 0x0000000000017941 */ /* 0x000fea0003800200 */
.L_x_19828:
[----:B------:R-:W-:Y:S01]  /*9db0*/  HFMA2 R13, -RZ, RZ, 0, 0 ;  /* 0x00000000ff0d7431 */ /* 0x000fe200000001ff */
[----:B------:R-:W-:-:S04]  /*9dc0*/  MOV R12, R40 ;  /* 0x00000028000c7202 */ /* 0x000fc80000000f00 */
[----:B0-----:R-:W-:Y:S05]  /*9dd0*/  RET.REL.NODEC R12 `(_Z15SoftmaxWarpImplI22BroadcastScaleMaskLoadIffbLm2EiE11DirectStoreIffEfLi1ELi32ELi32ELi1ELb0EL9Algorithm0EEvT_T0_ll) ;  /* 0xffffff600c887950 */ /* 0x001fea0003c3ffff */
.L_x_19839:
        /* <DEDUP_REMOVED lines=10> */
.L_x_37696:


//--------------------- .text._Z15SoftmaxWarpImplI22BroadcastScaleMaskLoadIffbLm2EiE11DirectStoreIffEfLi1ELi31ELi32ELi1ELb1EL9Algorithm0EEvT_T0_ll --------------------------
	.section	.text._Z15SoftmaxWarpImplI22BroadcastScaleMaskLoadIffbLm2EiE11DirectStoreIffEfLi1ELi31ELi32ELi1ELb1EL9Algorithm0EEvT_T0_ll,"ax",@progbits
	.align	128
        .global         _Z15SoftmaxWarpImplI22BroadcastScaleMaskLoadIffbLm2EiE11DirectStoreIffEfLi1ELi31ELi32ELi1ELb1EL9Algorithm0EEvT_T0_ll
        .type           _Z15SoftmaxWarpImplI22BroadcastScaleMaskLoadIffbLm2EiE11DirectStoreIffEfLi1ELi31ELi32ELi1ELb1EL9Algorithm0EEvT_T0_ll,@function
        .size           _Z15SoftmaxWarpImplI22BroadcastScaleMaskLoadIffbLm2EiE11DirectStoreIffEfLi1ELi31ELi32ELi1ELb1EL9Algorithm0EEvT_T0_ll,(.L_x_37697 - _Z15SoftmaxWarpImplI22BroadcastScaleMaskLoadIffbLm2EiE11DirectStoreIffEfLi1ELi31ELi32ELi1ELb1EL9Algorithm0EEvT_T0_ll)
        .other          _Z15SoftmaxWarpImplI22BroadcastScaleMaskLoadIffbLm2EiE11DirectStoreIffEfLi1ELi31ELi32ELi1ELb1EL9Algorithm0EEvT_T0_ll,@"STO_CUDA_ENTRY STV_DEFAULT"
_Z15SoftmaxWarpImplI22BroadcastScaleMaskLoadIffbLm2EiE11DirectStoreIffEfLi1ELi31ELi32ELi1ELb1EL9Algorithm0EEvT_T0_ll:
.text._Z15SoftmaxWarpImplI22BroadcastScaleMaskLoadIffbLm2EiE11DirectStoreIffEfLi1ELi31ELi32ELi1ELb1EL9Algorithm0EEvT_T0_ll:
        /* <DEDUP_REMOVED lines=29> */
.L_x_19840:
        /* <DEDUP_REMOVED lines=22> */
.L_x_19967:
[----:B0-----:R-:W0:Y:S01]  /*0330*/  LDC.64 R2, c[0x0][0x3f0] ;  /* 0x0000fc00ff027b82 */ /* 0x001e220000000a00 */
[C---:B------:R-:W-:Y:S01]  /*0340*/  VIADD R7, R59.reuse, 0x60 ;  /* 0x000000603b077836 */ /* 0x040fe20000000000 */
        /* <DEDUP_REMOVED lines=12> */
[-C--:B------:R-:W-:Y:S02]  /*0410*/  ISETP.GE.AND.EX P2, PT, RZ, R3.reuse, PT, P2 ;  /* 0x00000003ff00720c */ /* 0x080fe40003f46320 */
[----:B------:R-:W-:-:S02]  /*0420*/  ISETP.GE.AND.EX P1, PT, RZ, R3, PT, P1 ;  /* 0x00000003ff00720c */ /* 0x000fc40003f26310 */
[----:B------:R-:W-:Y:S01]  /*0430*/  ISETP.GE.AND.EX P4, PT, RZ, R3, PT, P4 ;  /* 0x00000003ff00720c */ /* 0x000fe20003f86340 */
[----:B--2---:R-:W-:-:S12]  /*0440*/  @P0 BRA `(.L_x_19843) ;  /* 0x0000000000d00947 */ /* 0x004fd80003800000 */
[----:B------:R-:W0:Y:S01]  /*0450*/  LDC R4, c[0x0][0x3a8] ;  /* 0x0000ea00ff047b82 */ /* 0x000e220000000800 */
[----:B------:R-:W-:Y:S01]  /*0460*/  IMAD R19, R46, UR50, R59 ;  /* 0x000000322e137c24 */ /* 0x000fe2000f8e023b */
[C---:B-1----:R-:W-:Y:S02]  /*0470*/  R2UR UR6, R38.reuse ;  /* 0x00000000260672ca */ /* 0x042fe400000e0000 */
        /* <DEDUP_REMOVED lines=14> */
[----:B------:R-:W-:Y:S01]  /*0560*/  SHF.R.S64 R10, RZ, 0x1e, R19 ;  /* 0x0000001eff0a7819 */ /* 0x000fe20000001013 */
        /* <DEDUP_REMOVED lines=34> */
.L_x_19843:
[----:B------:R-:W-:Y:S05]  /*0790*/  BSYNC.RECONVERGENT B1 ;  /* 0x0000000000017941 */ /* 0x000fea0003800200 */
.L_x_19842:
[----:B------:R-:W-:Y:S04]  /*07a0*/  BSSY.RECONVERGENT B1, `(.L_x_19844) ;  /* 0x0000036000017945 */ /* 0x000fe80003800200 */
[----:B------:R-:W-:Y:S05]  /*07b0*/  @P3 BRA `(.L_x_19845) ;  /* 0x0000000000d03947 */ /* 0x000fea0003800000 */
        /* <DEDUP_REMOVED lines=28> */
[----:B------:R-:W-:-:S07]  /*0980*/  @P5 VIADD R0, R0, 0x1 ;  /* 0x0000000100005836 */ /* 0x000fce0000000000 */
[----:B------:R-:W-:Y:S01]  /*0990*/  @!P3 IMAD.MOV R0, RZ, RZ, -R0 ;  /* 0x000000ffff00b224 */ /* 0x000fe200078e0a00 */
[----:B------:R-:W-:Y:S02]  /*09a0*/  @!P6 LOP3.LUT R0, RZ, R6, RZ, 0x33, !PT ;  /* 0x00000006ff00e212 */ /* 0x000fe400078e33ff */
[----:B0-----:R-:W-:Y:S02]  /*09b0*/  ISETP.NE.U32.AND P3, PT, R10, 0x1, PT ;  /* 0x000000010a00780c */ /* 0x001fe40003f65070 */
[----:B------:R-:W-:Y:S02]  /*09c0*/  IADD3 R4, PT, PT, -R0, RZ, RZ ;  /* 0x000000ff00047210 */ /* 0x000fe40007ffe1ff */
[----:B-1----:R-:W-:Y:S02]  /*09d0*/  ISETP.NE.U32.AND P5, PT, R14, 0x1, PT ;  /* 0x000000010e00780c */ /* 0x002fe40003fa5070 */
[----:B------:R-:W-:Y:S01]  /*09e0*/  ISETP.NE.AND.EX P3, PT, R11, RZ, PT, P3 ;  /* 0x000000ff0b00720c */ /* 0x000fe20003f65330 */
[----:B------:R-:W-:Y:S01]  /*09f0*/  IMAD R4, R6, R4, R17 ;  /* 0x0000000406047224 */ /* 0x000fe200078e0211 */
[----:B------:R-:W-:-:S02]  /*0a00*/  ISETP.NE.AND.EX P5, PT, R15, RZ, PT, P5 ;  /* 0x000000ff0f00720c */ /* 0x000fc40003fa5350 */
[----:B------:R-:W-:Y:S02]  /*0a10*/  SHF.R.S64 R10, RZ, 0x1e, R17 ;  /* 0x0000001eff0a7819 */ /* 0x000fe40000001011 */
[----:B------:R-:W-:Y:S02]  /*0a20*/  SEL R0, R0, RZ, P5 ;  /* 0x000000ff00007207 */ /* 0x000fe40002800000 */
[----:B------:R-:W-:-:S03]  /*0a30*/  SEL R4, R4, RZ, P3 ;  /* 0x000000ff04047207 */ /* 0x000fc60001800000 */
        /* <DEDUP_REMOVED lines=12> */
.L_x_19845:
[----:B------:R-:W-:Y:S05]  /*0b00*/  BSYNC.RECONVERGENT B1 ;  /* 0x0000000000017941 */ /* 0x000fea0003800200 */
.L_x_19844:
        /* <DEDUP_REMOVED lines=36> */
[----:B------:R-:W-:Y:S02]  /*0d50*/  @!P3 LOP3.LUT R0, RZ, R6, RZ, 0x33, !PT ;  /* 0x00000006ff00b212 */ /* 0x000fe400078e33ff */
[----:B0-----:R-:W-:-:S03]  /*0d60*/  ISETP.NE.U32.AND P3, PT, R10, 0x1, PT ;  /* 0x000000010a00780c */ /* 0x001fc60003f65070 */
        /* <DEDUP_REMOVED lines=17> */
.L_x_19847:
[----:B------:R-:W-:Y:S05]  /*0e80*/  BSYNC.RECONVERGENT B1 ;  /* 0x0000000000017941 */ /* 0x000fea0003800200 */
.L_x_19846:
        /* <DEDUP_REMOVED lines=36> */
[----:B------:R-:W-:-:S04]  /*10d0*/  @!P2 LOP3.LUT R0, RZ, R6, RZ, 0x33, !PT ;  /* 0x00000006ff00a212 */ /* 0x000fc800078e33ff */
[----:B------:R-:W-:Y:S02]  /*10e0*/  IADD3 R4, PT, PT, -R0, RZ, RZ ;  /* 0x000000ff00047210 */ /* 0x000fe40007ffe1ff */
[----:B-1----:R-:W-:-:S03]  /*10f0*/  ISETP.NE.U32.AND P2, PT, R16, 0x1, PT ;  /* 0x000000011000780c */ /* 0x002fc60003f45070 */
[--C-:B------:R-:W-:Y:S01]  /*1100*/  IMAD R4, R6, R4, R15.reuse ;  /* 0x0000000406047224 */ /* 0x100fe200078e020f */
[----:B------:R-:W-:Y:S02]  /*1110*/  ISETP.NE.AND.EX P2, PT, R17, RZ, PT, P2 ;  /* 0x000000ff1100720c */ /* 0x000fe40003f45320 */
        /* <DEDUP_REMOVED lines=15> */
.L_x_19849:
[----:B------:R-:W-:Y:S05]  /*1210*/  BSYNC.RECONVERGENT B1 ;  /* 0x0000000000017941 */ /* 0x000fea0003800200 */
.L_x_19848:
[----:B------:R-:W-:Y:S01]  /*1220*/  BSSY.RECONVERGENT B1, `(.L_x_19850) ;  /* 0x0000039000017945 */ /* 0x000fe20003800200 */
[----:B------:R-:W-:Y:S02]  /*1230*/  VIADD R15, R59, 0xc0 ;  /* 0x000000c03b0f7836 */ /* 0x000fe40000000000 */
[----:B------:R-:W-:Y:S01]  /*1240*/  IMAD.MOV.U32 R68, RZ, RZ, -0x800000 ;  /* 0xff800000ff447424 */ /* 0x000fe200078e00ff */
[----:B------:R-:W-:Y:S06]  /*1250*/  @P4 BRA `(.L_x_19851) ;  /* 0x0000000000d44947 */ /* 0x000fec0003800000 */
        /* <DEDUP_REMOVED lines=34> */
[----:B------:R-:W-:Y:S02]  /*1480*/  @!P2 LOP3.LUT R0, RZ, R9, RZ, 0x33, !PT ;  /* 0x00000009ff00a212 */ /* 0x000fe400078e33ff */
[----:B0-----:R-:W-:Y:S02]  /*1490*/  ISETP.NE.U32.AND P2, PT, R16, 0x1, PT ;  /* 0x000000011000780c */ /* 0x001fe40003f45070 */
[----:B------:R-:W-:-:S02]  /*14a0*/  IADD3 R5, PT, PT, -R0, RZ, RZ ;  /* 0x000000ff00057210 */ /* 0x000fc40007ffe1ff */
        /* <DEDUP_REMOVED lines=16> */
.L_x_19851:
[----:B------:R-:W-:Y:S05]  /*15b0*/  BSYNC.RECONVERGENT B1 ;  /* 0x0000000000017941 */ /* 0x000fea0003800200 */
.L_x_19850:
        /* <DEDUP_REMOVED lines=71> */
.L_x_19853:
[----:B------:R-:W-:Y:S05]  /*1a30*/  BSYNC.RECONVERGENT B1 ;  /* 0x0000000000017941 */ /* 0x000fea0003800200 */
.L_x_19852:
        /* <DEDUP_REMOVED lines=35> */
[----:B------:R-:W-:-:S03]  /*1c70*/  ISETP.NE.AND.EX P5, PT, R11, RZ, PT, P5 ;  /* 0x000000ff0b00720c */ /* 0x000fc60003fa5350 */
[----:B------:R-:W-:Y:S02]  /*1c80*/  @!P2 LOP3.LUT R0, RZ, R12, RZ, 0x33, !PT ;  /* 0x0000000cff00a212 */ /* 0x000fe400078e33ff */
[----:B0-----:R-:W-:Y:S02]  /*1c90*/  ISETP.NE.U32.AND P2, PT, R14, 0x1, PT ;  /* 0x000000010e00780c */ /* 0x001fe40003f45070 */
[----:B------:R-:W-:Y:S02]  /*1ca0*/  IADD3 R8, PT, PT, -R0, RZ, RZ ;  /* 0x000000ff00087210 */ /* 0x000fe40007ffe1ff */
        /* <DEDUP_REMOVED lines=16> */
.L_x_19855:
[----:B------:R-:W-:Y:S05]  /*1db0*/  BSYNC.RECONVERGENT B1 ;  /* 0x0000000000017941 */ /* 0x000fea0003800200 */
.L_x_19854:
        /* <DEDUP_REMOVED lines=34> */
[----:B0-----:R-:W-:Y:S02]  /*1fe0*/  ISETP.NE.U32.AND P1, PT, R10, 0x1, PT ;  /* 0x000000010a00780c */ /* 0x001fe40003f25070 */
[----:B-1----:R-:W-:Y:S01]  /*1ff0*/  ISETP.NE.U32.AND P2, PT, R14, 0x1, PT ;  /* 0x000000010e00780c */ /* 0x002fe20003f45070 */
[----:B------:R-:W-:Y:S01]  /*2000*/  IMAD.MOV R8, RZ, RZ, -R0 ;  /* 0x000000ffff087224 */ /* 0x000fe200078e0a00 */
[----:B------:R-:W-:Y:S02]  /*2010*/  ISETP.NE.AND.EX P1, PT, R11, RZ, PT, P1 ;  /* 0x000000ff0b00720c */ /* 0x000fe40003f25310 */
[----:B------:R-:W-:Y:S01]  /*2020*/  ISETP.NE.AND.EX P2, PT, R15, RZ, PT, P2 ;  /* 0x000000ff0f00720c */ /* 0x000fe20003f45320 */
[--C-:B------:R-:W-:Y:S01]  /*2030*/  IMAD R8, R12, R8, R17.reuse ;  /* 0x000000080c087224 */ /* 0x100fe200078e0211 */
[----:B------:R-:W-:-:S02]  /*2040*/  SHF.R.S64 R10, RZ, 0x1e, R17 ;  /* 0x0000001eff0a7819 */ /* 0x000fc40000001011 */
        /* <DEDUP_REMOVED lines=14> */
.L_x_19857:
[----:B------:R-:W-:Y:S05]  /*2130*/  BSYNC.RECONVERGENT B1 ;  /* 0x0000000000017941 */ /* 0x000fea0003800200 */
.L_x_19856:
        /* <DEDUP_REMOVED lines=56> */
.L_x_19859:
[----:B------:R-:W-:Y:S05]  /*24c0*/  BSYNC.RECONVERGENT B1 ;  /* 0x0000000000017941 */ /* 0x000fea0003800200 */
.L_x_19858:
        /* <DEDUP_REMOVED lines=57> */
.L_x_19861:
[----:B------:R-:W-:Y:S05]  /*2860*/  BSYNC.RECONVERGENT B1 ;  /* 0x0000000000017941 */ /* 0x000fea0003800200 */
.L_x_19860:
        /* <DEDUP_REMOVED lines=57> */
.L_x_19863:
[----:B------:R-:W-:Y:S05]  /*2c00*/  BSYNC.RECONVERGENT B1 ;  /* 0x0000000000017941 */ /* 0x000fea0003800200 */
.L_x_19862:
        /* <DEDUP_REMOVED lines=33> */
[----:B------:R-:W-:Y:S02]  /*2e20*/  IMAD.HI.U32 R0, R10, R9, RZ ;  /* 0x000000090a007227 */ /* 0x000fe400078e00ff */
[----:B------:R-:W1:Y:S02]  /*2e30*/  LDC.64 R18, c[0x0][0x390] ;  /* 0x0000e400ff127b82 */ /* 0x000e640000000a00 */
        /* <DEDUP_REMOVED lines=15> */
[----:B------:R-:W-:-:S03]  /*2f30*/  ISETP.NE.AND.EX P5, PT, R15, RZ, PT, P5 ;  /* 0x000000ff0f00720c */ /* 0x000fc60003fa5350 */
[----:B------:R-:W-:-:S05]  /*2f40*/  IMAD R9, R17, R9, R12 ;  /* 0x0000000911097224 */ /* 0x000fca00078e020c */
        /* <DEDUP_REMOVED lines=16> */
.L_x_19865:
[----:B------:R-:W-:Y:S05]  /*3050*/  BSYNC.RECONVERGENT B1 ;  /* 0x0000000000017941 */ /* 0x000fea0003800200 */
.L_x_19864:
        /* <DEDUP_REMOVED lines=19> */
[----:B------:R-:W-:Y:S01]  /*3190*/  MOV R7, R17 ;  /* 0x0000001100077202 */ /* 0x000fe20000000f00 */
        /* <DEDUP_REMOVED lines=14> */
[----:B0-----:R-:W-:Y:S02]  /*3280*/  ISETP.NE.U32.AND P5, PT, R14, 0x1, PT ;  /* 0x000000010e00780c */ /* 0x001fe40003fa5070 */
[----:B------:R-:W-:Y:S02]  /*3290*/  SHF.R.S64 R14, RZ, 0x1e, R12 ;  /* 0x0000001eff0e7819 */ /* 0x000fe4000000100c */
[----:B------:R-:W-:Y:S02]  /*32a0*/  ISETP.NE.AND.EX P5, PT, R15, RZ, PT, P5 ;  /* 0x000000ff0f00720c */ /* 0x000fe40003fa5350 */
[----:B------:R-:W-:Y:S02]  /*32b0*/  @!P1 LOP3.LUT R0, RZ, R9, RZ, 0x33, !PT ;  /* 0x00000009ff009212 */ /* 0x000fe400078e33ff */
[----:B-1----:R-:W-:Y:S02]  /*32c0*/  ISETP.NE.U32.AND P1, PT, R16, 0x1, PT ;  /* 0x000000011000780c */ /* 0x002fe40003f25070 */
        /* <DEDUP_REMOVED lines=17> */
.L_x_19867:
[----:B------:R-:W-:Y:S05]  /*33e0*/  BSYNC.RECONVERGENT B1 ;  /* 0x0000000000017941 */ /* 0x000fea0003800200 */
.L_x_19866:
        /* <DEDUP_REMOVED lines=17> */
[----:B------:R-:W-:-:S04]  /*3500*/  IMAD R7, R7, R16, RZ ;  /* 0x0000001007077224 */ /* 0x000fc800078e02ff */
        /* <DEDUP_REMOVED lines=22> */
[----:B------:R-:W-:Y:S01]  /*3670*/  SEL R0, R0, RZ, P5 ;  /* 0x000000ff00007207 */ /* 0x000fe20002800000 */
[--C-:B------:R-:W-:Y:S01]  /*3680*/  IMAD R7, R9, R7, R12.reuse ;  /* 0x0000000709077224 */ /* 0x100fe200078e020c */
[----:B------:R-:W-:-:S03]  /*3690*/  SHF.R.S64 R10, RZ, 0x1e, R12 ;  /* 0x0000001eff0a7819 */ /* 0x000fc6000000100c */
        /* <DEDUP_REMOVED lines=13> */
.L_x_19869:
[----:B------:R-:W-:Y:S05]  /*3770*/  BSYNC.RECONVERGENT B1 ;  /* 0x0000000000017941 */ /* 0x000fea0003800200 */
.L_x_19868:
[----:B------:R-:W-:Y:S01]  /*3780*/  BSSY.RECONVERGENT B1, `(.L_x_19870) ;  /* 0x0000038000017945 */ /* 0x000fe20003800200 */
[----:B------:R-:W-:-:S03]  /*3790*/  MOV R54, 0xff800000 ;  /* 0xff80000000367802 */ /* 0x000fc60000000f00 */
[----:B------:R-:W-:Y:S05]  /*37a0*/  @P2 BRA `(.L_x_19871) ;  /* 0x0000000000d42947 */ /* 0x000fea0003800000 */
[----:B------:R-:W0:Y:S01]  /*37b0*/  LDC R7, c[0x0][0x3a8] ;  /* 0x0000ea00ff077b82 */ /* 0x000e220000000800 */
[----:B------:R-:W-:Y:S02]  /*37c0*/  HFMA2 R10, -RZ, RZ, 0, 0 ;  /* 0x00000000ff0a7431 */ /* 0x000fe400000001ff */
[----:B------:R-:W-:Y:S01]  /*37d0*/  IMAD R12, R46, UR50, R5 ;  /* 0x000000322e0c7c24 */ /* 0x000fe2000f8e0205 */
[C---:B-1----:R-:W-:Y:S02]  /*37e0*/  R2UR UR6, R38.reuse ;  /* 0x00000000260672ca */ /* 0x042fe400000e0000 */
[C---:B------:R-:W-:Y:S02]  /*37f0*/  R2UR UR7, R39.reuse ;  /* 0x00000000270772ca */ /* 0x040fe400000e0000 */
        /* <DEDUP_REMOVED lines=26> */
[----:B------:R-:W-:Y:S02]  /*39a0*/  SHF.R.S64 R10, RZ, 0x1e, R12 ;  /* 0x0000001eff0a7819 */ /* 0x000fe4000000100c */
[----:B------:R-:W-:Y:S02]  /*39b0*/  ISETP.NE.AND.EX P1, PT, R11, RZ, PT, P1 ;  /* 0x000000ff0b00720c */ /* 0x000fe40003f25310 */
[----:B------:R-:W-:Y:S02]  /*39c0*/  @!P5 IADD3 R0, PT, PT, -R0, RZ, RZ ;  /* 0x000000ff0000d210 */ /* 0x000fe40007ffe1ff */
[----:B------:R-:W-:Y:S02]  /*39d0*/  @!P2 LOP3.LUT R0, RZ, R7, RZ, 0x33, !PT ;  /* 0x00000007ff00a212 */ /* 0x000fe400078e33ff */
[----:B-1----:R-:W-:-:S03]  /*39e0*/  ISETP.NE.U32.AND P2, PT, R14, 0x1, PT ;  /* 0x000000010e00780c */ /* 0x002fc60003f45070 */
        /* <DEDUP_REMOVED lines=17> */
.L_x_19871:
[----:B------:R-:W-:Y:S05]  /*3b00*/  BSYNC.RECONVERGENT B1 ;  /* 0x0000000000017941 */ /* 0x000fea0003800200 */
.L_x_19870:
        /* <DEDUP_REMOVED lines=43> */
[----:B------:R-:W-:Y:S02]  /*3dc0*/  ISETP.NE.AND.EX P3, PT, R11, RZ, PT, P3 ;  /* 0x000000ff0b00720c */ /* 0x000fe40003f65330 */
[--C-:B------:R-:W-:Y:S01]  /*3dd0*/  SHF.R.S64 R10, RZ, 0x1e, R12.reuse ;  /* 0x0000001eff0a7819 */ /* 0x100fe2000000100c */
        /* <DEDUP_REMOVED lines=17> */
.L_x_19873:
[----:B------:R-:W-:Y:S05]  /*3ef0*/  BSYNC.RECONVERGENT B1 ;  /* 0x0000000000017941 */ /* 0x000fea0003800200 */
.L_x_19872:
        /* <DEDUP_REMOVED lines=57> */
.L_x_19875:
[----:B------:R-:W-:Y:S05]  /*4290*/  BSYNC.RECONVERGENT B1 ;  /* 0x0000000000017941 */ /* 0x000fea0003800200 */
.L_x_19874:
        /* <DEDUP_REMOVED lines=60> */
.L_x_19877:
[----:B------:R-:W-:Y:S05]  /*4660*/  BSYNC.RECONVERGENT B1 ;  /* 0x0000000000017941 */ /* 0x000fea0003800200 */
.L_x_19876:
[----:B------:R-:W-:Y:S01]  /*4670*/  BSSY.RECONVERGENT B1, `(.L_x_19878) ;  /* 0x000003a000017945 */ /* 0x000fe20003800200 */
[----:B------:R-:W-:Y:S01]  /*4680*/  ISETP.GE.U32.AND P5, PT, R5, R2, PT ;  /* 0x000000020500720c */ /* 0x000fe20003fa6070 */
[----:B------:R-:W-:Y:S01]  /*4690*/  IMAD.MOV.U32 R40, RZ, RZ, -0x800000 ;  /* 0xff800000ff287424 */ /* 0x000fe200078e00ff */
[----:B------:R-:W-:Y:S01]  /*46a0*/  IADD3 R7, PT, PT, R59, 0x300, RZ ;  /* 0x000003003b077810 */ /* 0x000fe20007ffe0ff */
        /* <DEDUP_REMOVED lines=54> */
.L_x_19879:
[----:B------:R-:W-:Y:S05]  /*4a10*/  BSYNC.RECONVERGENT B1 ;  /* 0x0000000000017941 */ /* 0x000fea0003800200 */
.L_x_19878:
[-C--:B------:R-:W-:Y:S01]  /*4a20*/  ISETP.GE.AND.EX P1, PT, RZ, R3.reuse, PT, P1 ;  /* 0x00000003ff00720c */ /* 0x080fe20003f26310 */
[----:B------:R-:W-:Y:S01]  /*4a30*/  BSSY.RECONVERGENT B1, `(.L_x_19880) ;  /* 0x0000043000017945 */ /* 0x000fe20003800200 */
[----:B------:R-:W-:Y:S01]  /*4a40*/  ISETP.GE.U32.AND P6, PT, R7, R2, PT ;  /* 0x000000020700720c */ /* 0x000fe20003fc6070 */
[----:B------:R-:W-:Y:S01]  /*4a50*/  IMAD.MOV.U32 R30, RZ, RZ, -0x800000 ;  /* 0xff800000ff1e7424 */ /* 0x000fe200078e00ff */
[-C--:B------:R-:W-:Y:S01]  /*4a60*/  ISETP.GE.AND.EX P2, PT, RZ, R3.reuse, PT, P2 ;  /* 0x00000003ff00720c */ /* 0x080fe20003f46320 */
[----:B------:R-:W-:Y:S01]  /*4a70*/  IMAD.MOV.U32 R26, RZ, RZ, -0x800000 ;  /* 0xff800000ff1a7424 */ /* 0x000fe200078e00ff */
[-C--:B------:R-:W-:Y:S01]  /*4a80*/  ISETP.GE.AND.EX P3, PT, RZ, R3.reuse, PT, P3 ;  /* 0x00000003ff00720c */ /* 0x080fe20003f66330 */
[----:B------:R-:W-:Y:S01]  /*4a90*/  VIADD R9, R59, 0x320 ;  /* 0x000003203b097836 */ /* 0x000fe20000000000 */
        /* <DEDUP_REMOVED lines=21> */
[----:B------:R-:W-:-:S04]  /*4bf0*/  IMAD R11, R11, R16, RZ ;  /* 0x000000100b0b7224 */ /* 0x000fc800078e02ff */
[----:B------:R-:W-:Y:S01]  /*4c00*/  IMAD.HI.U32 R12, R15, R11, R14 ;  /* 0x0000000b0f0c7227 */ /* 0x000fe200078e000e */
[----:B------:R-:W-:Y:S01]  /*4c10*/  MOV R11, R17 ;  /* 0x00000011000b7202 */ /* 0x000fe20000000f00 */
        /* <DEDUP_REMOVED lines=36> */
.L_x_19881:
[----:B------:R-:W-:Y:S05]  /*4e60*/  BSYNC.RECONVERGENT B1 ;  /* 0x0000000000017941 */ /* 0x000fea0003800200 */
.L_x_19880:
[----:B------:R-:W-:Y:S04]  /*4e70*/  BSSY.RECONVERGENT B1, `(.L_x_19882) ;  /* 0x0000037000017945 */ /* 0x000fe80003800200 */
        /* <DEDUP_REMOVED lines=29> */
[----:B------:R-:W-:Y:S01]  /*5050*/  @P1 VIADD R0, R0, 0x1 ;  /* 0x0000000100001836 */ /* 0x000fe20000000000 */
[----:B------:R-:W-:-:S06]  /*5060*/  ISETP.NE.AND P1, PT, R19, RZ, PT ;  /* 0x000000ff1300720c */ /* 0x000fcc0003f25270 */
[----:B------:R-:W-:Y:S02]  /*5070*/  @!P2 IADD3 R0, PT, PT, -R0, RZ, RZ ;  /* 0x000000ff0000a210 */ /* 0x000fe40007ffe1ff */
[----:B0-----:R-:W-:Y:S02]  /*5080*/  ISETP.NE.U32.AND P2, PT, R14, 0x1, PT ;  /* 0x000000010e00780c */ /* 0x001fe40003f45070 */
[----:B------:R-:W-:Y:S02]  /*5090*/  SHF.R.S64 R14, RZ, 0x1e, R18 ;  /* 0x0000001eff0e7819 */ /* 0x000fe40000001012 */
[----:B------:R-:W-:Y:S02]  /*50a0*/  ISETP.NE.AND.EX P2, PT, R15, RZ, PT, P2 ;  /* 0x000000ff0f00720c */ /* 0x000fe40003f45320 */
        /* <DEDUP_REMOVED lines=19> */
.L_x_19883:
[----:B------:R-:W-:Y:S05]  /*51e0*/  BSYNC.RECONVERGENT B1 ;  /* 0x0000000000017941 */ /* 0x000fea0003800200 */
.L_x_19882:
        /* <DEDUP_REMOVED lines=35> */
[----:B------:R-:W-:Y:S01]  /*5420*/  SHF.R.S64 R14, RZ, 0x1e, R18 ;  /* 0x0000001eff0e7819 */ /* 0x000fe20000001012 */
[----:B------:R-:W-:Y:S01]  /*5430*/  IMAD.MOV R11, RZ, RZ, -R0 ;  /* 0x000000ffff0b7224 */ /* 0x000fe200078e0a00 */
[----:B-1----:R-:W-:Y:S02]  /*5440*/  ISETP.NE.U32.AND P2, PT, R16, 0x1, PT ;  /* 0x000000011000780c */ /* 0x002fe40003f45070 */
[----:B------:R-:W-:Y:S01]  /*5450*/  ISETP.NE.AND.EX P1, PT, R15, RZ, PT, P1 ;  /* 0x000000ff0f00720c */ /* 0x000fe20003f25310 */
[----:B------:R-:W-:Y:S01]  /*5460*/  IMAD R11, R19, R11, R18 ;  /* 0x0000000b130b7224 */ /* 0x000fe200078e0212 */
[----:B------:R-:W-:-:S04]  /*5470*/  ISETP.NE.AND.EX P2, PT, R17, RZ, PT, P2 ;  /* 0x000000ff1100720c */ /* 0x000fc80003f45320 */
        /* <DEDUP_REMOVED lines=14> */
.L_x_19885:
[----:B------:R-:W-:Y:S05]  /*5560*/  BSYNC.RECONVERGENT B1 ;  /* 0x0000000000017941 */ /* 0x000fea0003800200 */
.L_x_19884:
        /* <DEDUP_REMOVED lines=35> */
[----:B------:R-:W-:Y:S01]  /*57a0*/  @!P3 IMAD.MOV R0, RZ, RZ, -R0 ;  /* 0x000000ffff00b224 */ /* 0x000fe200078e0a00 */
[----:B------:R-:W-:-:S04]  /*57b0*/  @!P2 LOP3.LUT R0, RZ, R19, RZ, 0x33, !PT ;  /* 0x00000013ff00a212 */ /* 0x000fc800078e33ff */
[----:B------:R-:W-:Y:S02]  /*57c0*/  IADD3 R11, PT, PT, -R0, RZ, RZ ;  /* 0x000000ff000b7210 */ /* 0x000fe40007ffe1ff */
[----:B-1----:R-:W-:-:S03]  /*57d0*/  ISETP.NE.U32.AND P2, PT, R16, 0x1, PT ;  /* 0x000000011000780c */ /* 0x002fc60003f45070 */
        /* <DEDUP_REMOVED lines=16> */
.L_x_19887:
[----:B------:R-:W-:Y:S05]  /*58e0*/  BSYNC.RECONVERGENT B1 ;  /* 0x0000000000017941 */ /* 0x000fea0003800200 */
.L_x_19886:
[----:B------:R-:W-:Y:S04]  /*58f0*/  BSSY.RECONVERGENT B1, `(.L_x_19888) ;  /* 0x0000037000017945 */ /* 0x000fe80003800200 */
        /* <DEDUP_REMOVED lines=17> */
[----:B------:R-:W-:Y:S02]  /*5a10*/  IMAD.MOV.U32 R5, RZ, RZ, R16 ;  /* 0x000000ffff057224 */ /* 0x000fe400078e0010 */
[----:B------:R-:W0:Y:S02]  /*5a20*/  LDC.64 R16, c[0x0][0x398] ;  /* 0x0000e600ff107b82 */ /* 0x000e240000000a00 */
        /* <DEDUP_REMOVED lines=13> */
[----:B0-----:R-:W-:-:S04]  /*5b00*/  ISETP.NE.U32.AND P1, PT, R16, 0x1, PT ;  /* 0x000000011000780c */ /* 0x001fc80003f25070 */
        /* <DEDUP_REMOVED lines=21> */
.L_x_19889:
[----:B------:R-:W-:Y:S05]  /*5c60*/  BSYNC.RECONVERGENT B1 ;  /* 0x0000000000017941 */ /* 0x000fea0003800200 */
.L_x_19888:
        /* <DEDUP_REMOVED lines=34> */
[----:B0-----:R-:W-:Y:S02]  /*5e90*/  ISETP.NE.U32.AND P1, PT, R14, 0x1, PT ;  /* 0x000000010e00780c */ /* 0x001fe40003f25070 */
[----:B------:R-:W-:Y:S02]  /*5ea0*/  SHF.R.S64 R14, RZ, 0x1e, R16 ;  /* 0x0000001eff0e7819 */ /* 0x000fe40000001010 */
[----:B------:R-:W-:Y:S01]  /*5eb0*/  ISETP.NE.AND.EX P1, PT, R15, RZ, PT, P1 ;  /* 0x000000ff0f00720c */ /* 0x000fe20003f25310 */
        /* <DEDUP_REMOVED lines=20> */
.L_x_19891:
[----:B------:R-:W-:Y:S05]  /*6000*/  BSYNC.RECONVERGENT B1 ;  /* 0x0000000000017941 */ /* 0x000fea0003800200 */
.L_x_19890:
[C---:B------:R-:W-:Y:S01]  /*6010*/  VIADD R15, R59.reuse, 0x360 ;  /* 0x000003603b0f7836 */ /* 0x040fe20000000000 */
[C---:B------:R-:W-:Y:S01]  /*6020*/  IADD3 R11, PT, PT, R59.reuse, 0x380, RZ ;  /* 0x000003803b0b7810 */ /* 0x040fe20007ffe0ff */
[C---:B------:R-:W-:Y:S01]  /*6030*/  VIADD R7, R59.reuse, 0x3a0 ;  /* 0x000003a03b077836 */ /* 0x040fe20000000000 */
[----:B------:R-:W-:Y:S01]  /*6040*/  IADD3 R5, PT, PT, R59, 0x3c0, RZ ;  /* 0x000003c03b057810 */ /* 0x000fe20007ffe0ff */
[----:B------:R-:W-:Y:S01]  /*6050*/  BSSY.RECONVERGENT B1, `(.L_x_19892) ;  /* 0x0000045000017945 */ /* 0x000fe20003800200 */
[----:B------:R-:W0:Y:S01]  /*6060*/  S2R R59, SR_TID.X ;  /* 0x00000000003b7919 */ /* 0x000e220000002100 */
[-C--:B------:R-:W-:Y:S01]  /*6070*/  ISETP.GE.U32.AND P5, PT, R9, R2.reuse, PT ;  /* 0x000000020900720c */ /* 0x080fe20003fa6070 */
[----:B------:R-:W-:Y:S01]  /*6080*/  IMAD.MOV.U32 R32, RZ, RZ, -0x800000 ;  /* 0xff800000ff207424 */ /* 0x000fe200078e00ff */
[----:B------:R-:W-:Y:S02]  /*6090*/  ISETP.GE.U32.AND P2, PT, R17, R2, PT ;  /* 0x000000021100720c */ /* 0x000fe40003f46070 */
[----:B------:R-:W-:-:S02]  /*60a0*/  ISETP.GE.AND.EX P5, PT, RZ, R3, PT, P5 ;  /* 0x00000003ff00720c */ /* 0x000fc40003fa6350 */
[-C--:B------:R-:W-:Y:S02]  /*60b0*/  ISETP.GE.U32.AND P1, PT, R15, R2.reuse, PT ;  /* 0x000000020f00720c */ /* 0x080fe40003f26070 */
[-C--:B------:R-:W-:Y:S02]  /*60c0*/  ISETP.GE.U32.AND P6, PT, R11, R2.reuse, PT ;  /* 0x000000020b00720c */ /* 0x080fe40003fc6070 */
[-C--:B------:R-:W-:Y:S02]  /*60d0*/  ISETP.GE.U32.AND P3, PT, R7, R2.reuse, PT ;  /* 0x000000020700720c */ /* 0x080fe40003f66070 */
[----:B------:R-:W-:Y:S02]  /*60e0*/  ISETP.GE.U32.AND P4, PT, R5, R2, PT ;  /* 0x000000020500720c */ /* 0x000fe40003f86070 */
[-C--:B------:R-:W-:Y:S02]  /*60f0*/  ISETP.GE.AND.EX P2, PT, RZ, R3.reuse, PT, P2 ;  /* 0x00000003ff00720c */ /* 0x080fe40003f46320 */
[----:B------:R-:W-:-:S02]  /*6100*/  ISETP.GE.AND.EX P1, PT, RZ, R3, PT, P1 ;  /* 0x00000003ff00720c */ /* 0x000fc40003f26310 */
[-C--:B------:R-:W-:Y:S02]  /*6110*/  ISETP.GE.AND.EX P6, PT, RZ, R3.reuse, PT, P6 ;  /* 0x00000003ff00720c */ /* 0x080fe40003fc6360 */
[-C--:B------:R-:W-:Y:S02]  /*6120*/  ISETP.GE.AND.EX P3, PT, RZ, R3.reuse, PT, P3 ;  /* 0x00000003ff00720c */ /* 0x080fe40003f66330 */
[----:B------:R-:W-:Y:S01]  /*6130*/  ISETP.GE.AND.EX P4, PT, RZ, R3, PT, P4 ;  /* 0x00000003ff00720c */ /* 0x000fe20003f86340 */
[----:B------:R-:W-:-:S12]  /*6140*/  @P5 BRA `(.L_x_19893) ;  /* 0x0000000000d45947 */ /* 0x000fd80003800000 */
[----:B------:R-:W2:Y:S01]  /*6150*/  LDC R21, c[0x0][0x3a8] ;  /* 0x0000ea00ff157b82 */ /* 0x000ea20000000800 */
[----:B------:R-:W-:Y:S01]  /*6160*/  IMAD R12, R46, UR50, R9 ;  /* 0x000000322e0c7c24 */ /* 0x000fe2000f8e0209 */
[C---:B-1----:R-:W-:Y:S02]  /*6170*/  R2UR UR6, R38.reuse ;  /* 0x00000000260672ca */ /* 0x042fe400000e0000 */
[C---:B------:R-:W-:Y:S02]  /*6180*/  R2UR UR7, R39.reuse ;  /* 0x00000000270772ca */ /* 0x040fe400000e0000 */
[----:B------:R-:W-:Y:S02]  /*6190*/  IABS R16, R12 ;  /* 0x0000000c00107213 */ /* 0x000fe40000000000 */
[----:B------:R-:W-:Y:S02]  /*61a0*/  R2UR UR4, R38 ;  /* 0x00000000260472ca */ /* 0x000fe400000e0000 */
[----:B------:R-:W-:-:S02]  /*61b0*/  R2UR UR5, R39 ;  /* 0x00000000270572ca */ /* 0x000fc400000e0000 */
[----:B--2---:R-:W-:-:S04]  /*61c0*/  IABS R19, R21 ;  /* 0x0000001500137213 */ /* 0x004fc80000000000 */
[----:B------:R-:W1:Y:S08]  /*61d0*/  I2F.RP R0, R19 ;  /* 0x0000001300007306 */ /* 0x000e700000209400 */
[----:B-1----:R-:W1:Y:S02]  /*61e0*/  MUFU.RCP R0, R0 ;  /* 0x0000000000007308 */ /* 0x002e640000001000 */
[----:B-1----:R-:W-:-:S06]  /*61f0*/  IADD3 R14, PT, PT, R0, 0xffffffe, RZ ;  /* 0x0ffffffe000e7810 */ /* 0x002fcc0007ffe0ff */
[----:B------:R-:W1:Y:S02]  /*6200*/  F2I.FTZ.U32.TRUNC.NTZ R3, R14 ;  /* 0x0000000e00037305 */ /* 0x000e64000021f000 */
        /* <DEDUP_REMOVED lines=20> */
[----:B--2---:R-:W-:-:S03]  /*6350*/  ISETP.NE.U32.AND P5, PT, R2, 0x1, PT ;  /* 0x000000010200780c */ /* 0x004fc60003fa5070 */
        /* <DEDUP_REMOVED lines=18> */
[----:B------:R-:W1:Y:S02]  /*6480*/  @!P5 LDC R32, c[0x0][0x3d0] ;  /* 0x0000f400ff20db82 */ /* 0x000e640000000800 */
[----:B-1----:R-:W-:-:S07]  /*6490*/  FMNMX R13, R13, R32, !PT ;  /* 0x000000200d0d7209 */ /* 0x002fce0007800000 */
.L_x_19893:
[----:B------:R-:W-:Y:S05]  /*64a0*/  BSYNC.RECONVERGENT B1 ;  /* 0x0000000000017941 */ /* 0x000fea0003800200 */
.L_x_19892:
[----:B------:R-:W-:Y:S01]  /*64b0*/  BSSY.RECONVERGENT B1, `(.L_x_19894) ;  /* 0x0000038000017945 */ /* 0x000fe20003800200 */
[----:B------:R-:W-:-:S03]  /*64c0*/  MOV R28, 0xff800000 ;  /* 0xff800000001c7802 */ /* 0x000fc60000000f00 */
[----:B------:R-:W-:Y:S05]  /*64d0*/  @P2 BRA `(.L_x_19895) ;  /* 0x0000000000d42947 */ /* 0x000fea0003800000 */
        /* <DEDUP_REMOVED lines=10> */
[----:B-1----:R-:W-:-:S06]  /*6580*/  VIADD R14, R0, 0xffffffe ;  /* 0x0ffffffe000e7836 */ /* 0x002fcc0000000000 */
[----:B------:R1:W2:Y:S02]  /*6590*/  F2I.FTZ.U32.TRUNC.NTZ R3, R14 ;  /* 0x0000000e00037305 */ /* 0x0002a4000021f000 */
[----:B-1----:R-:W-:Y:S02]  /*65a0*/  LOP3.LUT R14, R9, R12, RZ, 0x3c, !PT ;  /* 0x0000000c090e7212 */ /* 0x002fe400078e3cff */
[----:B--2---:R-:W-:-:S05]  /*65b0*/  IADD3 R2, PT, PT, RZ, -R3, RZ ;  /* 0x80000003ff027210 */ /* 0x004fca0007ffe0ff */
[----:B------:R-:W-:Y:S02]  /*65c0*/  IMAD R17, R2, R19, RZ ;  /* 0x0000001302117224 */ /* 0x000fe400078e02ff */
[----:B------:R-:W-:-:S04]  /*65d0*/  IMAD.MOV.U32 R2, RZ, RZ, RZ ;  /* 0x000000ffff027224 */ /* 0x000fc800078e00ff */
[----:B------:R-:W-:Y:S01]  /*65e0*/  IMAD.HI.U32 R17, R3, R17, R2 ;  /* 0x0000001103117227 */ /* 0x000fe200078e0002 */
[----:B------:R-:W-:-:S05]  /*65f0*/  MOV R2, R16 ;  /* 0x0000001000027202 */ /* 0x000fca0000000f00 */
[----:B------:R-:W-:Y:S02]  /*6600*/  IMAD.HI.U32 R0, R17, R2, RZ ;  /* 0x0000000211007227 */ /* 0x000fe400078e00ff */
[----:B------:R-:W1:Y:S02]  /*6610*/  LDC.64 R16, c[0x0][0x390] ;  /* 0x0000e400ff107b82 */ /* 0x000e640000000a00 */
[----:B------:R-:W-:-:S04]  /*6620*/  IMAD.MOV R3, RZ, RZ, -R0 ;  /* 0x000000ffff037224 */ /* 0x000fc800078e0a00 */
[----:B------:R-:W-:-:S05]  /*6630*/  IMAD R2, R19, R3, R2 ;  /* 0x0000000313027224 */ /* 0x000fca00078e0202 */
        /* <DEDUP_REMOVED lines=9> */
[----:B--2---:R-:W-:-:S09]  /*66d0*/  ISETP.NE.U32.AND P5, PT, R2, 0x1, PT ;  /* 0x000000010200780c */ /* 0x004fd20003fa5070 */
        /* <DEDUP_REMOVED lines=21> */
.L_x_19895:
[----:B------:R-:W-:Y:S05]  /*6830*/  BSYNC.RECONVERGENT B1 ;  /* 0x0000000000017941 */ /* 0x000fea0003800200 */
.L_x_19894:
        /* <DEDUP_REMOVED lines=19> */
[----:B------:R-:W-:Y:S01]  /*6970*/  IMAD.MOV.U32 R2, RZ, RZ, R16 ;  /* 0x000000ffff027224 */ /* 0x000fe200078e0010 */
[----:B------:R-:W-:-:S03]  /*6980*/  LOP3.LUT R16, R9, R12, RZ, 0x3c, !PT ;  /* 0x0000000c09107212 */ /* 0x000fc600078e3cff */
[----:B------:R-:W-:Y:S01]  /*6990*/  IMAD.HI.U32 R0, R15, R2, RZ ;  /* 0x000000020f007227 */ /* 0x000fe200078e00ff */
[----:B------:R-:W-:Y:S01]  /*69a0*/  ISETP.GE.AND P1, PT, R16, RZ, PT ;  /* 0x000000ff1000720c */ /* 0x000fe20003f26270 */
        /* <DEDUP_REMOVED lines=8> */
[----:B------:R-:W2:Y:S11]  /*6a30*/  LDC.64 R2, c[0x0][0x398] ;  /* 0x0000e600ff027b82 */ /* 0x000eb60000000a00 */
[----:B------:R-:W-:Y:S01]  /*6a40*/  @P2 VIADD R0, R0, 0x1 ;  /* 0x0000000100002836 */ /* 0x000fe20000000000 */
[----:B-1----:R-:W-:-:S02]  /*6a50*/  ISETP.NE.U32.AND P2, PT, R14, 0x1, PT ;  /* 0x000000010e00780c */ /* 0x002fc40003f45070 */
[----:B------:R-:W-:Y:S02]  /*6a60*/  SHF.R.S64 R14, RZ, 0x1e, R9 ;  /* 0x0000001eff0e7819 */ /* 0x000fe40000001009 */
[----:B------:R-:W-:Y:S02]  /*6a70*/  @!P1 IADD3 R0, PT, PT, -R0, RZ, RZ ;  /* 0x000000ff00009210 */ /* 0x000fe40007ffe1ff */
[----:B------:R-:W-:Y:S02]  /*6a80*/  @!P5 LOP3.LUT R0, RZ, R12, RZ, 0x33, !PT ;  /* 0x0000000cff00d212 */ /* 0x000fe400078e33ff */
[----:B------:R-:W-:Y:S02]  /*6a90*/  ISETP.NE.AND.EX P2, PT, R15, RZ, PT, P2 ;  /* 0x000000ff0f00720c */ /* 0x000fe40003f45320 */
[----:B--2---:R-:W-:Y:S01]  /*6aa0*/  ISETP.NE.U32.AND P1, PT, R2, 0x1, PT ;  /* 0x000000010200780c */ /* 0x004fe20003f25070 */
[----:B------:R-:W-:Y:S01]  /*6ab0*/  IMAD.MOV R2, RZ, RZ, -R0 ;  /* 0x000000ffff027224 */ /* 0x000fe200078e0a00 */
[----:B------:R-:W-:-:S02]  /*6ac0*/  SEL R0, R0, RZ, P2 ;  /* 0x000000ff00007207 */ /* 0x000fc40001000000 */
[----:B------:R-:W-:Y:S01]  /*6ad0*/  ISETP.NE.AND.EX P1, PT, R3, RZ, PT, P1 ;  /* 0x000000ff0300720c */ /* 0x000fe20003f25310 */
[----:B------:R-:W-:Y:S02]  /*6ae0*/  IMAD R2, R12, R2, R9 ;  /* 0x000000020c027224 */ /* 0x000fe400078e0209 */
[----:B------:R-:W-:-:S03]  /*6af0*/  IMAD R3, R0, UR40, RZ ;  /* 0x0000002800037c24 */ /* 0x000fc6000f8e02ff */
        /* <DEDUP_REMOVED lines=12> */
.L_x_19897:
[----:B------:R-:W-:Y:S05]  /*6bc0*/  BSYNC.RECONVERGENT B1 ;  /* 0x0000000000017941 */ /* 0x000fea0003800200 */
.L_x_19896:
        /* <DEDUP_REMOVED lines=32> */
[----:B------:R-:W-:-:S07]  /*6dd0*/  @P1 IADD3 R0, PT, PT, R0, 0x1, RZ ;  /* 0x0000000100001810 */ /* 0x000fce0007ffe0ff */
[----:B------:R-:W-:Y:S01]  /*6de0*/  @!P5 IMAD.MOV R0, RZ, RZ, -R0 ;  /* 0x000000ffff00d224 */ /* 0x000fe200078e0a00 */
[----:B------:R-:W-:Y:S02]  /*6df0*/  @!P2 LOP3.LUT R0, RZ, R12, RZ, 0x33, !PT ;  /* 0x0000000cff00a212 */ /* 0x000fe400078e33ff */
[----:B-1----:R-:W-:Y:S02]  /*6e00*/  ISETP.NE.U32.AND P2, PT, R14, 0x1, PT ;  /* 0x000000010e00780c */ /* 0x002fe40003f45070 */
[----:B------:R-:W-:Y:S02]  /*6e10*/  SHF.R.S64 R14, RZ, 0x1e, R11 ;  /* 0x0000001eff0e7819 */ /* 0x000fe4000000100b */
[----:B--2---:R-:W-:Y:S02]  /*6e20*/  ISETP.NE.U32.AND P1, PT, R2, 0x1, PT ;  /* 0x000000010200780c */ /* 0x004fe40003f25070 */
[----:B------:R-:W-:Y:S02]  /*6e30*/  IADD3 R2, PT, PT, -R0, RZ, RZ ;  /* 0x000000ff00027210 */ /* 0x000fe40007ffe1ff */
[----:B------:R-:W-:-:S02]  /*6e40*/  ISETP.NE.AND.EX P2, PT, R15, RZ, PT, P2 ;  /* 0x000000ff0f00720c */ /* 0x000fc40003f45320 */
        /* <DEDUP_REMOVED lines=16> */
.L_x_19899:
[----:B------:R-:W-:Y:S05]  /*6f50*/  BSYNC.RECONVERGENT B1 ;  /* 0x0000000000017941 */ /* 0x000fea0003800200 */
.L_x_19898:
        /* <DEDUP_REMOVED lines=32> */
[----:B------:R-:W-:-:S07]  /*7160*/  @P1 VIADD R0, R0, 0x1 ;  /* 0x0000000100001836 */ /* 0x000fce0000000000 */
[----:B------:R-:W-:Y:S02]  /*7170*/  @!P3 IADD3 R0, PT, PT, -R0, RZ, RZ ;  /* 0x000000ff0000b210 */ /* 0x000fe40007ffe1ff */
[----:B------:R-:W-:Y:S02]  /*7180*/  @!P2 LOP3.LUT R0, RZ, R12, RZ, 0x33, !PT ;  /* 0x0000000cff00a212 */ /* 0x000fe400078e33ff */
[----:B-1----:R-:W-:Y:S02]  /*7190*/  ISETP.NE.U32.AND P2, PT, R14, 0x1, PT ;  /* 0x000000010e00780c */ /* 0x002fe40003f45070 */
[----:B--2---:R-:W-:Y:S01]  /*71a0*/  ISETP.NE.U32.AND P1, PT, R2, 0x1, PT ;  /* 0x000000010200780c */ /* 0x004fe20003f25070 */
[----:B------:R-:W-:Y:S01]  /*71b0*/  IMAD.MOV R2, RZ, RZ, -R0 ;  /* 0x000000ffff027224 */ /* 0x000fe200078e0a00 */
        /* <DEDUP_REMOVED lines=18> */
.L_x_19901:
[----:B------:R-:W-:Y:S05]  /*72e0*/  BSYNC.RECONVERGENT B1 ;  /* 0x0000000000017941 */ /* 0x000fea0003800200 */
.L_x_19900:
        /* <DEDUP_REMOVED lines=19> */
[----:B------:R-:W-:Y:S02]  /*7420*/  MOV R2, R14 ;  /* 0x0000000e00027202 */ /* 0x000fe40000000f00 */
[----:B------:R-:W1:Y:S03]  /*7430*/  LDC.64 R14, c[0x0][0x390] ;  /* 0x0000e400ff0e7b82 */ /* 0x000e660000000a00 */
        /* <DEDUP_REMOVED lines=35> */
.L_x_19903:
[----:B------:R-:W-:Y:S05]  /*7670*/  BSYNC.RECONVERGENT B1 ;  /* 0x0000000000017941 */ /* 0x000fea0003800200 */
.L_x_19902:
        /* <DEDUP_REMOVED lines=51> */
[-C--:B------:R-:W-:Y:S01]  /*79b0*/  FFMA.RM R19, R19, R12.reuse, 12582913 ;  /* 0x4b40000113137423 */ /* 0x080fe2000000400c */
[C---:B------:R-:W-:Y:S01]  /*79c0*/  FFMA R7, R76.reuse, 1.4426950216293334961, -R5 ;  /* 0x3fb8aa3b4c077823 */ /* 0x040fe20000000805 */
[-C--:B------:R-:W-:Y:S01]  /*79d0*/  FFMA.RM R18, R9, R12.reuse, 12582913 ;  /* 0x4b40000109127423 */ /* 0x080fe2000000400c */
[-C--:B------:R-:W-:Y:S01]  /*79e0*/  FFMA.RM R5, R13, R12.reuse, 12582913 ;  /* 0x4b4000010d057423 */ /* 0x080fe2000000400c */
[----:B------:R-:W-:Y:S01]  /*79f0*/  FADD R13, R19, -12583039 ;  /* 0xcb40007f130d7421 */ /* 0x000fe20000000000 */
[----:B------:R-:W-:Y:S01]  /*7a00*/  FFMA R76, R76, 1.925963033500011079e-08, R7 ;  /* 0x32a570604c4c7823 */ /* 0x000fe20000000007 */
[----:B------:R-:W-:Y:S01]  /*7a10*/  FADD R7, R18, -12583039 ;  /* 0xcb40007f12077421 */ /* 0x000fe20000000000 */
[-C--:B------:R-:W-:Y:S01]  /*7a20*/  FFMA.SAT R17, R68, R11.reuse, 0.5 ;  /* 0x3f00000044117423 */ /* 0x080fe2000000200b */
[----:B------:R-:W-:Y:S01]  /*7a30*/  FFMA R13, R72, 1.4426950216293334961, -R13 ;  /* 0x3fb8aa3b480d7823 */ /* 0x000fe2000000080d */
[-C--:B------:R-:W-:Y:S01]  /*7a40*/  FFMA.SAT R21, R2, R11.reuse, 0.5 ;  /* 0x3f00000002157423 */ /* 0x080fe2000000200b */
[----:B------:R-:W-:Y:S01]  /*7a50*/  FFMA R9, R74, 1.4426950216293334961, -R7 ;  /* 0x3fb8aa3b4a097823 */ /* 0x000fe20000000807 */
[-C--:B------:R-:W-:Y:S01]  /*7a60*/  FFMA.RM R7, R17, R12.reuse, 12582913 ;  /* 0x4b40000111077423 */ /* 0x080fe2000000400c */
[----:B------:R-:W-:Y:S01]  /*7a70*/  FFMA R72, R72, 1.925963033500011079e-08, R13 ;  /* 0x32a5706048487823 */ /* 0x000fe2000000000d */
[-C--:B------:R-:W-:Y:S01]  /*7a80*/  FFMA.SAT R13, R66, R11.reuse, 0.5 ;  /* 0x3f000000420d7423 */ /* 0x080fe2000000200b */
[----:B------:R-:W-:Y:S01]  /*7a90*/  FFMA R74, R74, 1.925963033500011079e-08, R9 ;  /* 0x32a570604a4a7823 */ /* 0x000fe20000000009 */
[----:B------:R-:W-:Y:S01]  /*7aa0*/  FADD R9, R7, -12583039 ;  /* 0xcb40007f07097421 */ /* 0x000fe20000000000 */
[-C--:B------:R-:W-:Y:S01]  /*7ab0*/  FFMA.RM R21, R21, R12.reuse, 12582913 ;  /* 0x4b40000115157423 */ /* 0x080fe2000000400c */
[-C--:B------:R-:W-:Y:S01]  /*7ac0*/  FFMA.RM R16, R13, R12.reuse, 12582913 ;  /* 0x4b4000010d107423 */ /* 0x080fe2000000400c */
[-C--:B------:R-:W-:Y:S01]  /*7ad0*/  FFMA.SAT R17, R0, R11.reuse, 0.5 ;  /* 0x3f00000000117423 */ /* 0x080fe2000000200b */
[----:B------:R-:W-:Y:S01]  /*7ae0*/  FFMA R9, R68, 1.4426950216293334961, -R9 ;  /* 0x3fb8aa3b44097823 */ /* 0x000fe20000000809 */
[----:B------:R-:W-:Y:S01]  /*7af0*/  FADD R15, R5, -12583039 ;  /* 0xcb40007f050f7421 */ /* 0x000fe20000000000 */
[----:B------:R-:W-:Y:S01]  /*7b00*/  FADD R13, R16, -12583039 ;  /* 0xcb40007f100d7421 */ /* 0x000fe20000000000 */
[----:B------:R-:W-:Y:S01]  /*7b10*/  FFMA.RM R17, R17, R12, 12582913 ;  /* 0x4b40000111117423 */ /* 0x000fe2000000400c */
[----:B------:R-:W-:Y:S01]  /*7b20*/  FFMA R68, R68, 1.925963033500011079e-08, R9 ;  /* 0x32a5706044447823 */ /* 0x000fe20000000009 */
[----:B------:R-:W-:Y:S01]  /*7b30*/  FADD R9, R21, -12583039 ;  /* 0xcb40007f15097421 */ /* 0x000fe20000000000 */
[----:B------:R-:W-:Y:S01]  /*7b40*/  FFMA R13, R66, 1.4426950216293334961, -R13 ;  /* 0x3fb8aa3b420d7823 */ /* 0x000fe2000000080d */
[----:B------:R-:W-:Y:S01]  /*7b50*/  FFMA R15, R70, 1.4426950216293334961, -R15 ;  /* 0x3fb8aa3b460f7823 */ /* 0x000fe2000000080f */
[-C--:B------:R-:W-:Y:S01]  /*7b60*/  FFMA.SAT R27, R58, R11.reuse, 0.5 ;  /* 0x3f0000003a1b7423 */ /* 0x080fe2000000200b */
[----:B------:R-:W-:Y:S01]  /*7b70*/  FFMA R9, R2, 1.4426950216293334961, -R9 ;  /* 0x3fb8aa3b02097823 */ /* 0x000fe20000000809 */
[----:B------:R-:W-:Y:S01]  /*7b80*/  FFMA R66, R66, 1.925963033500011079e-08, R13 ;  /* 0x32a5706042427823 */ /* 0x000fe2000000000d */
[----:B------:R-:W-:Y:S01]  /*7b90*/  FADD R13, R17, -12583039 ;  /* 0xcb40007f110d7421 */ /* 0x000fe20000000000 */
[----:B------:R-:W-:Y:S01]  /*7ba0*/  FFMA R70, R70, 1.925963033500011079e-08, R15 ;  /* 0x32a5706046467823 */ /* 0x000fe2000000000f */
[----:B------:R-:W-:Y:S01]  /*7bb0*/  FFMA R25, R2, 1.925963033500011079e-08, R9 ;  /* 0x32a5706002197823 */ /* 0x000fe20000000009 */
[----:B------:R-:W-:Y:S01]  /*7bc0*/  FFMA.SAT R9, R64, R11, 0.5 ;  /* 0x3f00000040097423 */ /* 0x000fe2000000200b */
[----:B------:R-:W-:Y:S01]  /*7bd0*/  FFMA R13, R0, 1.4426950216293334961, -R13 ;  /* 0x3fb8aa3b000d7823 */ /* 0x000fe2000000080d */
[----:B------:R-:W-:-:S02]  /*7be0*/  IMAD.SHL.U32 R2, R19, 0x800000, RZ ;  /* 0x0080000013027824 */ /* 0x000fc400078e00ff */
[-C--:B------:R-:W-:Y:S01]  /*7bf0*/  FFMA.SAT R19, R4, R11.reuse, 0.5 ;  /* 0x3f00000004137423 */ /* 0x080fe2000000200b */
[-C--:B------:R-:W-:Y:S01]  /*7c00*/  FFMA.RM R9, R9, R12.reuse, 12582913 ;  /* 0x4b40000109097423 */ /* 0x080fe2000000400c */
[----:B------:R-:W-:Y:S01]  /*7c10*/  FFMA R23, R0, 1.925963033500011079e-08, R13 ;  /* 0x32a5706000177823 */ /* 0x000fe2000000000d */
[-C--:B------:R-:W-:Y:S01]  /*7c20*/  FFMA.SAT R13, R56, R11.reuse, 0.5 ;  /* 0x3f000000380d7423 */ /* 0x080fe2000000200b */
[-C--:B------:R-:W-:Y:S01]  /*7c30*/  FFMA.SAT R31, R62, R11.reuse, 0.5 ;  /* 0x3f0000003e1f7423 */ /* 0x080fe2000000200b */
[----:B------:R-:W-:Y:S01]  /*7c40*/  FADD R15, R9, -12583039 ;  /* 0xcb40007f090f7421 */ /* 0x000fe20000000000 */
[----:B------:R-:W-:Y:S01]  /*7c50*/  SHF.L.U32 R0, R18, 0x17, RZ ;  /* 0x0000001712007819 */ /* 0x000fe200000006ff */
[-C--:B------:R-:W-:Y:S01]  /*7c60*/  FFMA.RM R10, R13, R12.reuse, 12582913 ;  /* 0x4b4000010d0a7423 */ /* 0x080fe2000000400c */
[-C--:B------:R-:W-:Y:S01]  /*7c70*/  FFMA.RM R19, R19, R12.reuse, 12582913 ;  /* 0x4b40000113137423 */ /* 0x080fe2000000400c */
[----:B------:R-:W-:Y:S01]  /*7c80*/  FFMA R15, R64, 1.4426950216293334961, -R15 ;  /* 0x3fb8aa3b400f7823 */ /* 0x000fe2000000080f */
[-C--:B------:R-:W-:Y:S01]  /*7c90*/  FFMA.RM R18, R31, R12.reuse, 12582913 ;  /* 0x4b4000011f127423 */ /* 0x080fe2000000400c */
        /* <DEDUP_REMOVED lines=10> */
[-C--:B------:R-:W-:Y:S01]  /*7d40*/  FFMA.SAT R35, R8, R11.reuse, 0.5 ;  /* 0x3f00000008237423 */ /* 0x080fe2000000200b */
[----:B------:R-:W2:Y:S01]  /*7d50*/  MUFU.EX2 R27, R74 ;  /* 0x0000004a001b7308 */ /* 0x000ea20000000800 */
[-C--:B------:R-:W-:Y:S01]  /*7d60*/  FFMA.RM R31, R31, R12.reuse, 12582913 ;  /* 0x4b4000011f1f7423 */ /* 0x080fe2000000400c */
[----:B------:R-:W-:Y:S01]  /*7d70*/  FFMA R15, R58, 1.4426950216293334961, -R15 ;  /* 0x3fb8aa3b3a0f7823 */ /* 0x000fe2000000080f */
[-C--:B------:R-:W-:Y:S01]  /*7d80*/  FFMA.RM R35, R35, R12.reuse, 12582913 ;  /* 0x4b40000123237423 */ /* 0x080fe2000000400c */
[-C--:B------:R-:W-:Y:S01]  /*7d90*/  FFMA.SAT R41, R52, R11.reuse, 0.5 ;  /* 0x3f00000034297423 */ /* 0x080fe2000000200b */
[-C--:B------:R-:W-:Y:S01]  /*7da0*/  FFMA.SAT R33, R40, R11.reuse, 0.5 ;  /* 0x3f00000028217423 */ /* 0x080fe2000000200b */
[----:B------:R-:W-:Y:S01]  /*7db0*/  FFMA R58, R58, 1.925963033500011079e-08, R15 ;  /* 0x32a570603a3a7823 */ /* 0x000fe2000000000f */
[----:B------:R-:W-:Y:S01]  /*7dc0*/  FFMA.SAT R15, R60, R11, 0.5 ;  /* 0x3f0000003c0f7423 */ /* 0x000fe2000000200b */
[-C--:B------:R-:W-:Y:S01]  /*7dd0*/  FFMA.RM R41, R41, R12.reuse, 12582913 ;  /* 0x4b40000129297423 */ /* 0x080fe2000000400c */
[----:B------:R-:W-:Y:S01]  /*7de0*/  SHF.L.U32 R10, R10, 0x17, RZ ;  /* 0x000000170a0a7819 */ /* 0x000fe200000006ff */
[-C--:B------:R-:W-:Y:S01]  /*7df0*/  FFMA.RM R33, R33, R12.reuse, 12582913 ;  /* 0x4b40000121217423 */ /* 0x080fe2000000400c */
[----:B------:R-:W-:Y:S01]  /*7e00*/  FFMA.RM R15, R15, R12, 12582913 ;  /* 0x4b4000010f0f7423 */ /* 0x000fe2000000400c */
[----:B------:R-:W-:Y:S01]  /*7e10*/  MUFU.EX2 R58, R58 ;  /* 0x0000003a003a7308 */ /* 0x000fe20000000800 */
[----:B------:R-:W-:-:S02]  /*7e20*/  IMAD.SHL.U32 R13, R13, 0x800000, RZ ;  /* 0x008000000d0d7824 */ /* 0x000fc400078e00ff */
[----:B------:R-:W-:Y:S01]  /*7e30*/  FFMA.SAT R63, R14, R11, 0.5 ;  /* 0x3f0000000e3f7423 */ /* 0x000fe2000000200b */
[----:B------:R-:W-:Y:S01]  /*7e40*/  FADD R29, R15, -12583039 ;  /* 0xcb40007f0f1d7421 */ /* 0x000fe20000000000 */
[----:B------:R-:W-:Y:S02]  /*7e50*/  IMAD.SHL.U32 R3, R3, 0x800000, RZ ;  /* 0x0080000003037824 */ /* 0x000fe400078e00ff */
[----:B--2---:R-:W-:Y:S01]  /*7e60*/  FMUL R0, R0, R27 ;  /* 0x0000001b00007220 */ /* 0x004fe20000400000 */
[----:B------:R-:W-:Y:S01]  /*7e70*/  FADD R27, R18, -12583039 ;  /* 0xcb40007f121b7421 */ /* 0x000fe20000000000 */
[----:B------:R-:W-:Y:S01]  /*7e80*/  FFMA R29, R60, 1.4426950216293334961, -R29 ;  /* 0x3fb8aa3b3c1d7823 */ /* 0x000fe2000000081d */
[----:B------:R-:W-:Y:S01]  /*7e90*/  MUFU.EX2 R23, R23 ;  /* 0x0000001700177308 */ /* 0x000fe20000000800 */
[----:B------:R-:W-:Y:S02]  /*7ea0*/  IMAD.SHL.U32 R18, R18, 0x800000, RZ ;  /* 0x0080000012127824 */ /* 0x000fe400078e00ff */
[----:B------:R-:W-:Y:S01]  /*7eb0*/  FFMA R27, R62, 1.4426950216293334961, -R27 ;  /* 0x3fb8aa3b3e1b7823 */ /* 0x000fe2000000081b */
[----:B------:R-:W-:Y:S01]  /*7ec0*/  FFMA R60, R60, 1.925963033500011079e-08, R29 ;  /* 0x32a570603c3c7823 */ /* 0x000fe2000000001d */
[----:B------:R-:W-:-:S02]  /*7ed0*/  IMAD.SHL.U32 R9, R9, 0x800000, RZ ;  /* 0x0080000009097824 */ /* 0x000fc400078e00ff */
[----:B------:R-:W-:Y:S01]  /*7ee0*/  FFMA R62, R62, 1.925963033500011079e-08, R27 ;  /* 0x32a570603e3e7823 */ /* 0x000fe2000000001b */
[----:B------:R-:W2:Y:S08]  /*7ef0*/  MUFU.EX2 R29, R72 ;  /* 0x00000048001d7308 */ /* 0x000eb00000000800 */
[----:B------:R-:W3:Y:S08]  /*7f00*/  MUFU.EX2 R27, R70 ;  /* 0x00000046001b7308 */ /* 0x000ef00000000800 */
[----:B------:R-:W-:Y:S01]  /*7f10*/  MUFU.EX2 R60, R60 ;  /* 0x0000003c003c7308 */ /* 0x000fe20000000800 */
[----:B--2---:R-:W-:Y:S01]  /*7f20*/  FMUL R2, R2, R29 ;  /* 0x0000001d02027220 */ /* 0x004fe20000400000 */
[C---:B------:R-:W-:Y:S01]  /*7f30*/  FADD R29, R19.reuse, -12583039 ;  /* 0xcb40007f131d7421 */ /* 0x040fe20000000000 */
[----:B------:R-:W-:-:S03]  /*7f40*/  SHF.L.U32 R19, R19, 0x17, RZ ;  /* 0x0000001713137819 */ /* 0x000fc600000006ff */
[C---:B------:R-:W-:Y:S02]  /*7f50*/  FFMA R29, R4.reuse, 1.4426950216293334961, -R29 ;  /* 0x3fb8aa3b041d7823 */ /* 0x040fe4000000081d */
[----:B------:R-:W2:Y:S02]  /*7f60*/  MUFU.EX2 R76, R76 ;  /* 0x0000004c004c7308 */ /* 0x000ea40000000800 */
[----:B------:R-:W-:Y:S01]  /*7f70*/  FFMA R29, R4, 1.925963033500011079e-08, R29 ;  /* 0x32a57060041d7823 */ /* 0x000fe2000000001d */
[----:B------:R-:W-:Y:S01]  /*7f80*/  SHF.L.U32 R4, R5, 0x17, RZ ;  /* 0x0000001705047819 */ /* 0x000fe200000006ff */
[----:B------:R-:W-:Y:S02]  /*7f90*/  IMAD.SHL.U32 R5, R7, 0x800000, RZ ;  /* 0x0080000007057824 */ /* 0x000fe400078e00ff */
[----:B------:R-:W-:Y:S02]  /*7fa0*/  FADD R7, R31, -12583039 ;  /* 0xcb40007f1f077421 */ /* 0x000fe40000000000 */
[----:B---3--:R-:W-:-:S02]  /*7fb0*/  FMUL R4, R4, R27 ;  /* 0x0000001b04047220 */ /* 0x008fc40000400000 */
[----:B------:R-:W-:Y:S01]  /*7fc0*/  FFMA R7, R6, 1.4426950216293334961, -R7 ;  /* 0x3fb8aa3b06077823 */ /* 0x000fe20000000807 */
[C---:B------:R-:W-:Y:S01]  /*7fd0*/  FADD R27, R22.reuse, -12583039 ;  /* 0xcb40007f161b7421 */ /* 0x040fe20000000000 */
[----:B------:R-:W-:Y:S01]  /*7fe0*/  IMAD.SHL.U32 R22, R22, 0x800000, RZ ;  /* 0x0080000016167824 */ /* 0x000fe200078e00ff */
[----:B------:R-:W3:Y:S01]  /*7ff0*/  MUFU.EX2 R68, R68 ;  /* 0x0000004400447308 */ /* 0x000ee20000000800 */
[----:B------:R-:W-:Y:S01]  /*8000*/  FFMA R37, R6, 1.925963033500011079e-08, R7 ;  /* 0x32a5706006257823 */ /* 0x000fe20000000007 */
[----:B------:R-:W-:Y:S01]  /*8010*/  SHF.L.U32 R6, R21, 0x17, RZ ;  /* 0x0000001715067819 */ /* 0x000fe200000006ff */
[----:B------:R-:W-:Y:S01]  /*8020*/  FADD R21, R35, -12583039 ;  /* 0xcb40007f23157421 */ /* 0x000fe20000000000 */
[----:B------:R-:W-:Y:S01]  /*8030*/  FFMA R27, R54, 1.4426950216293334961, -R27 ;  /* 0x3fb8aa3b361b7823 */ /* 0x000fe2000000081b */
[----:B------:R-:W-:Y:S02]  /*8040*/  IMAD.SHL.U32 R7, R16, 0x800000, RZ ;  /* 0x0080000010077824 */ /* 0x000fe400078e00ff */
[----:B------:R-:W-:Y:S01]  /*8050*/  FMUL R16, R13, R58 ;  /* 0x0000003a0d107220 */ /* 0x000fe20000400000 */
[----:B------:R-:W-:Y:S01]  /*8060*/  FMUL R6, R6, R25 ;  /* 0x0000001906067220 */ /* 0x000fe20000400000 */
[-C--:B------:R-:W-:Y:S01]  /*8070*/  FFMA.SAT R25, R50, R11.reuse, 0.5 ;  /* 0x3f00000032197423 */ /* 0x080fe2000000200b */
[----:B------:R-:W-:Y:S01]  /*8080*/  FFMA R21, R8, 1.4426950216293334961, -R21 ;  /* 0x3fb8aa3b08157823 */ /* 0x000fe20000000815 */
[----:B------:R-:W-:Y:S01]  /*8090*/  FFMA R54, R54, 1.925963033500011079e-08, R27 ;  /* 0x32a5706036367823 */ /* 0x000fe2000000001b */
[-C--:B------:R-:W-:Y:S01]  /*80a0*/  FFMA.SAT R27, R48, R11.reuse, 0.5 ;  /* 0x3f000000301b7423 */ /* 0x080fe2000000200b */
[-C--:B------:R-:W-:Y:S01]  /*80b0*/  FFMA.RM R25, R25, R12.reuse, 12582913 ;  /* 0x4b40000119197423 */ /* 0x080fe2000000400c */
[----:B------:R-:W-:Y:S01]  /*80c0*/  FFMA R61, R8, 1.925963033500011079e-08, R21 ;  /* 0x32a57060083d7823 */ /* 0x000fe20000000015 */
[----:B------:R-:W-:Y:S01]  /*80d0*/  SHF.L.U32 R8, R17, 0x17, RZ ;  /* 0x0000001711087819 */ /* 0x000fe200000006ff */
[----:B------:R-:W-:Y:S01]  /*80e0*/  FADD R21, R41, -12583039 ;  /* 0xcb40007f29157421 */ /* 0x000fe20000000000 */
[----:B------:R-:W-:Y:S01]  /*80f0*/  FADD R17, R25, -12583039 ;  /* 0xcb40007f19117421 */ /* 0x000fe20000000000 */
[-C--:B------:R-:W-:Y:S01]  /*8100*/  FFMA.RM R27, R27, R12.reuse, 12582913 ;  /* 0x4b4000011b1b7423 */ /* 0x080fe2000000400c */
[----:B------:R-:W-:Y:S01]  /*8110*/  FFMA.SAT R13, R34, R11, 0.5 ;  /* 0x3f000000220d7423 */ /* 0x000fe2000000200b */
[----:B------:R-:W-:Y:S01]  /*8120*/  FFMA R21, R52, 1.4426950216293334961, -R21 ;  /* 0x3fb8aa3b34157823 */ /* 0x000fe20000000815 */
[----:B------:R-:W-:Y:S01]  /*8130*/  FFMA R17, R50, 1.4426950216293334961, -R17 ;  /* 0x3fb8aa3b32117823 */ /* 0x000fe20000000811 */
[----:B------:R-:W-:Y:S01]  /*8140*/  FMUL R8, R8, R23 ;  /* 0x0000001708087220 */ /* 0x000fe20000400000 */
[----:B------:R-:W-:Y:S01]  /*8150*/  FFMA.RM R13, R13, R12, 12582913 ;  /* 0x4b4000010d0d7423 */ /* 0x000fe2000000400c */
[----:B------:R-:W-:Y:S01]  /*8160*/  FFMA R52, R52, 1.925963033500011079e-08, R21 ;  /* 0x32a5706034347823 */ /* 0x000fe20000000015 */
[----:B------:R-:W-:Y:S01]  /*8170*/  FFMA R50, R50, 1.925963033500011079e-08, R17 ;  /* 0x32a5706032327823 */ /* 0x000fe20000000011 */
[----:B------:R-:W-:Y:S01]  /*8180*/  FADD R21, R27, -12583039 ;  /* 0xcb40007f1b157421 */ /* 0x000fe20000000000 */
[----:B------:R-:W4:Y:S01]  /*8190*/  MUFU.EX2 R17, R56 ;  /* 0x0000003800117308 */ /* 0x000f220000000800 */
[----:B------:R-:W-:Y:S01]  /*81a0*/  FFMA.SAT R23, R26, R11, 0.5 ;  /* 0x3f0000001a177423 */ /* 0x000fe2000000200b */
[----:B--2---:R-:W-:Y:S01]  /*81b0*/  FMUL R3, R3, R76 ;  /* 0x0000004c03037220 */ /* 0x004fe20000400000 */
[----:B------:R-:W-:Y:S01]  /*81c0*/  FFMA R21, R48, 1.4426950216293334961, -R21 ;  /* 0x3fb8aa3b30157823 */ /* 0x000fe20000000815 */
[----:B---3--:R-:W-:-:S03]  /*81d0*/  FMUL R5, R5, R68 ;  /* 0x0000004405057220 */ /* 0x008fc60000400000 */
[----:B------:R-:W-:Y:S01]  /*81e0*/  FFMA R48, R48, 1.925963033500011079e-08, R21 ;  /* 0x32a5706030307823 */ /* 0x000fe20000000015 */
[----:B------:R-:W-:Y:S08]  /*81f0*/  MUFU.EX2 R61, R61 ;  /* 0x0000003d003d7308 */ /* 0x000ff00000000800 */
[----:B------:R-:W2:Y:S01]  /*8200*/  MUFU.EX2 R21, R62 ;  /* 0x0000003e00157308 */ /* 0x000ea20000000800 */
[----:B----4-:R-:W-:Y:S01]  /*8210*/  FMUL R10, R10, R17 ;  /* 0x000000110a0a7220 */ /* 0x010fe20000400000 */
[C---:B------:R-:W-:Y:S01]  /*8220*/  FADD R17, R33.reuse, -12583039 ;  /* 0xcb40007f21117421 */ /* 0x040fe20000000000 */
[----:B------:R-:W-:-:S03]  /*8230*/  IMAD.SHL.U32 R33, R33, 0x800000, RZ ;  /* 0x0080000021217824 */ /* 0x000fc600078e00ff */
[C---:B------:R-:W-:Y:S02]  /*8240*/  FFMA R17, R40.reuse, 1.4426950216293334961, -R17 ;  /* 0x3fb8aa3b28117823 */ /* 0x040fe40000000811 */
[----:B------:R-:W3:Y:S02]  /*8250*/  MUFU.EX2 R66, R66 ;  /* 0x0000004200427308 */ /* 0x000ee40000000800 */
[----:B------:R-:W-:Y:S01]  /*8260*/  FFMA R40, R40, 1.925963033500011079e-08, R17 ;  /* 0x32a5706028287823 */ /* 0x000fe20000000011 */
[----:B------:R-:W-:-:S04]  /*8270*/  FADD R17, R13, -12583039 ;  /* 0xcb40007f0d117421 */ /* 0x000fc80000000000 */
[----:B------:R-:W-:Y:S01]  /*8280*/  FFMA R17, R34, 1.4426950216293334961, -R17 ;  /* 0x3fb8aa3b22117823 */ /* 0x000fe20000000811 */
[----:B------:R-:W4:Y:S01]  /*8290*/  MUFU.EX2 R64, R64 ;  /* 0x0000004000407308 */ /* 0x000f220000000800 */
[----:B--2---:R-:W-:Y:S01]  /*82a0*/  FMUL R18, R18, R21 ;  /* 0x0000001512127220 */ /* 0x004fe20000400000 */
[-C--:B------:R-:W-:Y:S01]  /*82b0*/  FFMA.SAT R21, R30, R11.reuse, 0.5 ;  /* 0x3f0000001e157423 */ /* 0x080fe2000000200b */
[----:B------:R-:W-:Y:S01]  /*82c0*/  FFMA R56, R34, 1.925963033500011079e-08, R17 ;  /* 0x32a5706022387823 */ /* 0x000fe20000000011 */
[----:B------:R-:W-:Y:S01]  /*82d0*/  SHF.L.U32 R17, R15, 0x17, RZ ;  /* 0x000000170f117819 */ /* 0x000fe200000006ff */
[-C--:B------:R-:W-:Y:S01]  /*82e0*/  FFMA.RM R15, R23, R12.reuse, 12582913 ;  /* 0x4b400001170f7423 */ /* 0x080fe2000000400c */
[----:B------:R-:W-:Y:S02]  /*82f0*/  FFMA.RM R34, R21, R12, 12582913 ;  /* 0x4b40000115227423 */ /* 0x000fe4000000400c */
[----:B------:R-:W-:Y:S01]  /*8300*/  MUFU.EX2 R52, R52 ;  /* 0x0000003400347308 */ /* 0x000fe20000000800 */
[----:B------:R-:W-:Y:S01]  /*8310*/  FADD R23, R15, -12583039 ;  /* 0xcb40007f0f177421 */ /* 0x000fe20000000000 */
[----:B------:R-:W-:Y:S01]  /*8320*/  FADD R21, R34, -12583039 ;  /* 0xcb40007f22157421 */ /* 0x000fe20000000000 */
[----:B------:R-:W-:Y:S01]  /*8330*/  FMUL R17, R17, R60 ;  /* 0x0000003c11117220 */ /* 0x000fe20000400000 */
[----:B---3--:R-:W-:Y:S01]  /*8340*/  FMUL R7, R7, R66 ;  /* 0x0000004207077220 */ /* 0x008fe20000400000 */
[----:B------:R-:W-:Y:S01]  /*8350*/  FFMA R23, R26, 1.4426950216293334961, -R23 ;  /* 0x3fb8aa3b1a177823 */ /* 0x000fe20000000817 */
[----:B------:R-:W-:Y:S01]  /*8360*/  FFMA R21, R30, 1.4426950216293334961, -R21 ;  /* 0x3fb8aa3b1e157823 */ /* 0x000fe20000000815 */
[----:B------:R-:W-:Y:S01]  /*8370*/  IMAD.SHL.U32 R15, R15, 0x800000, RZ ;  /* 0x008000000f0f7824 */ /* 0x000fe200078e00ff */
[----:B------:R-:W2:Y:S01]  /*8380*/  MUFU.EX2 R60, R29 ;  /* 0x0000001d003c7308 */ /* 0x000ea20000000800 */
[----:B------:R-:W-:Y:S01]  /*8390*/  FFMA R26, R26, 1.925963033500011079e-08, R23 ;  /* 0x32a570601a1a7823 */ /* 0x000fe20000000017 */
[----:B------:R-:W-:Y:S01]  /*83a0*/  FFMA R58, R30, 1.925963033500011079e-08, R21 ;  /* 0x32a570601e3a7823 */ /* 0x000fe20000000015 */
[----:B------:R-:W-:Y:S01]  /*83b0*/  FFMA.SAT R23, R20, R11, 0.5 ;  /* 0x3f00000014177423 */ /* 0x000fe2000000200b */
[----:B----4-:R-:W-:-:S03]  /*83c0*/  FMUL R9, R9, R64 ;  /* 0x0000004009097220 */ /* 0x010fc60000400000 */
[----:B------:R-:W-:Y:S01]  /*83d0*/  FFMA.RM R30, R23, R12, 12582913 ;  /* 0x4b400001171e7423 */ /* 0x000fe2000000400c */
[----:B------:R-:W3:Y:S03]  /*83e0*/  MUFU.EX2 R21, R54 ;  /* 0x0000003600157308 */ /* 0x000ee60000000800 */
[C---:B------:R-:W-:Y:S01]  /*83f0*/  FADD R23, R30.reuse, -12583039 ;  /* 0xcb40007f1e177421 */ /* 0x040fe20000000000 */
[----:B------:R-:W-:-:S03]  /*8400*/  IMAD.SHL.U32 R30, R30, 0x800000, RZ ;  /* 0x008000001e1e7824 */ /* 0x000fc600078e00ff */
[C---:B------:R-:W-:Y:S01]  /*8410*/  FFMA R23, R20.reuse, 1.4426950216293334961, -R23 ;  /* 0x3fb8aa3b14177823 */ /* 0x040fe20000000817 */
[----:B------:R-:W-:Y:S01]  /*8420*/  MUFU.EX2 R48, R48 ;  /* 0x0000003000307308 */ /* 0x000fe20000000800 */
[----:B--2---:R-:W-:Y:S02]  /*8430*/  FMUL R19, R19, R60 ;  /* 0x0000003c13137220 */ /* 0x004fe40000400000 */
[----:B------:R-:W-:Y:S01]  /*8440*/  FFMA R29, R20, 1.925963033500011079e-08, R23 ;  /* 0x32a57060141d7823 */ /* 0x000fe20000000017 */
[----:B------:R-:W-:-:S04]  /*8450*/  FFMA.SAT R23, R28, R11, 0.5 ;  /* 0x3f0000001c177423 */ /* 0x000fc8000000200b */
[----:B------:R-:W-:Y:S01]  /*8460*/  MUFU.EX2 R40, R40 ;  /* 0x0000002800287308 */ /* 0x000fe20000000800 */
[----:B---3--:R-:W-:Y:S01]  /*8470*/  FMUL R20, R22, R21 ;  /* 0x0000001516147220 */ /* 0x008fe20000400000 */
        /* <DEDUP_REMOVED lines=8> */
[----:B------:R-:W-:Y:S01]  /*8500*/  SHF.L.U32 R21, R31, 0x17, RZ ;  /* 0x000000171f157819 */ /* 0x000fe200000006ff */
[----:B------:R-:W-:-:S04]  /*8510*/  FFMA.RM R31, R23, R12, 12582913 ;  /* 0x4b400001171f7423 */ /* 0x000fc8000000400c */
[----:B------:R-:W-:Y:S01]  /*8520*/  FADD R23, R31, -12583039 ;  /* 0xcb40007f1f177421 */ /* 0x000fe20000000000 */
[----:B--2---:R-:W-:Y:S01]  /*8530*/  FMUL R21, R21, R22 ;  /* 0x0000001615157220 */ /* 0x004fe20000400000 */
[----:B------:R-:W-:Y:S02]  /*8540*/  IMAD.SHL.U32 R22, R35, 0x800000, RZ ;  /* 0x0080000023167824 */ /* 0x000fe400078e00ff */
[----:B------:R-:W-:Y:S01]  /*8550*/  FFMA.SAT R35, R32, R11, 0.5 ;  /* 0x3f00000020237423 */ /* 0x000fe2000000200b */
[----:B------:R-:W-:Y:S01]  /*8560*/  FFMA R23, R28, 1.4426950216293334961, -R23 ;  /* 0x3fb8aa3b1c177823 */ /* 0x000fe20000000817 */
[----:B------:R-:W-:Y:S01]  /*8570*/  MUFU.EX2 R58, R58 ;  /* 0x0000003a003a7308 */ /* 0x000fe20000000800 */
[----:B------:R-:W-:Y:S01]  /*8580*/  FMUL R22, R22, R61 ;  /* 0x0000003d16167220 */ /* 0x000fe20000400000 */
[----:B------:R-:W-:Y:S01]  /*8590*/  FFMA.SAT R61, R24, R11, 0.5 ;  /* 0x3f000000183d7423 */ /* 0x000fe2000000200b */
[----:B------:R-:W-:Y:S01]  /*85a0*/  FFMA.RM R35, R35, R12, 12582913 ;  /* 0x4b40000123237423 */ /* 0x000fe2000000400c */
[----:B------:R-:W-:Y:S01]  /*85b0*/  FFMA R37, R28, 1.925963033500011079e-08, R23 ;  /* 0x32a570601c257823 */ /* 0x000fe20000000017 */
[----:B------:R-:W-:-:S02]  /*85c0*/  IMAD.SHL.U32 R28, R25, 0x800000, RZ ;  /* 0x00800000191c7824 */ /* 0x000fc400078e00ff */
[-C--:B------:R-:W-:Y:S01]  /*85d0*/  FFMA.RM R36, R61, R12.reuse, 12582913 ;  /* 0x4b4000013d247423 */ /* 0x080fe2000000400c */
[----:B------:R-:W-:Y:S01]  /*85e0*/  FFMA.SAT R61, R42, R11, 0.5 ;  /* 0x3f0000002a3d7423 */ /* 0x000fe2000000200b */
[----:B------:R-:W-:Y:S01]  /*85f0*/  FADD R23, R35, -12583039 ;  /* 0xcb40007f23177421 */ /* 0x000fe20000000000 */
[----:B------:R-:W-:Y:S02]  /*8600*/  MUFU.EX2 R37, R37 ;  /* 0x0000002500257308 */ /* 0x000fe40000000800 */
[-C--:B------:R-:W-:Y:S01]  /*8610*/  FFMA.RM R11, R61, R12.reuse, 12582913 ;  /* 0x4b4000013d0b7423 */ /* 0x080fe2000000400c */
[C---:B------:R-:W-:Y:S01]  /*8620*/  FFMA R23, R32.reuse, 1.4426950216293334961, -R23 ;  /* 0x3fb8aa3b20177823 */ /* 0x040fe20000000817 */
[----:B------:R-:W-:Y:S02]  /*8630*/  FFMA.RM R12, R63, R12, 12582913 ;  /* 0x4b4000013f0c7423 */ /* 0x000fe4000000400c */
[----:B------:R-:W-:Y:S01]  /*8640*/  FADD R61, R11, -12583039 ;  /* 0xcb40007f0b3d7421 */ /* 0x000fe20000000000 */
[----:B------:R-:W-:Y:S01]  /*8650*/  FFMA R32, R32, 1.925963033500011079e-08, R23 ;  /* 0x32a5706020207823 */ /* 0x000fe20000000017 */
[----:B------:R-:W-:Y:S01]  /*8660*/  SHF.L.U32 R23, R41, 0x17, RZ ;  /* 0x0000001729177819 */ /* 0x000fe200000006ff */
[----:B------:R-:W-:Y:S01]  /*8670*/  FADD R41, R36, -12583039 ;  /* 0xcb40007f24297421 */ /* 0x000fe20000000000 */
[----:B------:R-:W-:Y:S01]  /*8680*/  FFMA R61, R42, 1.4426950216293334961, -R61 ;  /* 0x3fb8aa3b2a3d7823 */ /* 0x000fe2000000083d */
[----:B------:R-:W2:Y:S02]  /*8690*/  MUFU.EX2 R63, R50 ;  /* 0x00000032003f7308 */ /* 0x000ea40000000800 */
[----:B------:R-:W-:Y:S01]  /*86a0*/  FFMA R41, R24, 1.4426950216293334961, -R41 ;  /* 0x3fb8aa3b18297823 */ /* 0x000fe20000000829 */
[----:B------:R-:W-:Y:S01]  /*86b0*/  FFMA R42, R42, 1.925963033500011079e-08, R61 ;  /* 0x32a570602a2a7823 */ /* 0x000fe2000000003d */
[----:B------:R-:W-:Y:S01]  /*86c0*/  FADD R61, RZ, R3 ;  /* 0x00000003ff3d7221 */ /* 0x000fe20000000000 */
[----:B------:R-:W-:Y:S01]  /*86d0*/  FMUL R23, R23, R52 ;  /* 0x0000003417177220 */ /* 0x000fe20000400000 */
[----:B------:R-:W-:-:S02]  /*86e0*/  FFMA R41, R24, 1.925963033500011079e-08, R41 ;  /* 0x32a5706018297823 */ /* 0x000fc40000000029 */
[----:B------:R-:W-:Y:S01]  /*86f0*/  FADD R61, R61, R0 ;  /* 0x000000003d3d7221 */ /* 0x000fe20000000000 */
[----:B------:R-:W-:Y:S03]  /*8700*/  MUFU.EX2 R50, R26 ;  /* 0x0000001a00327308 */ /* 0x000fe60000000800 */
[----:B------:R-:W-:-:S04]  /*8710*/  FADD R61, R61, R2 ;  /* 0x000000023d3d7221 */ /* 0x000fc80000000000 */
        /* <DEDUP_REMOVED lines=8> */
[----:B------:R-:W-:Y:S02]  /*87a0*/  FADD R24, R61, R16 ;  /* 0x000000103d187221 */ /* 0x000fe40000000000 */
[----:B------:R3:W4:Y:S02]  /*87b0*/  MUFU.EX2 R61, R29 ;  /* 0x0000001d003d7308 */ /* 0x0007240000000800 */
[----:B------:R-:W-:Y:S01]  /*87c0*/  FADD R25, R24, R17 ;  /* 0x0000001118197221 */ /* 0x000fe20000000000 */
[----:B--2---:R-:W-:-:S03]  /*87d0*/  FMUL R24, R28, R63 ;  /* 0x0000003f1c187220 */ /* 0x004fc60000400000 */
[----:B------:R-:W-:Y:S01]  /*87e0*/  FADD R28, R25, R18 ;  /* 0x00000012191c7221 */ /* 0x000fe20000000000 */
[----:B------:R-:W-:Y:S01]  /*87f0*/  SHF.L.U32 R25, R27, 0x17, RZ ;  /* 0x000000171b197819 */ /* 0x000fe200000006ff */
[----:B------:R-:W2:Y:S01]  /*8800*/  MUFU.EX2 R63, R60 ;  /* 0x0000003c003f7308 */ /* 0x000ea20000000800 */
[----:B---3--:R-:W-:Y:S01]  /*8810*/  SHF.L.U32 R29, R34, 0x17, RZ ;  /* 0x00000017221d7819 */ /* 0x008fe200000006ff */
[----:B------:R-:W-:Y:S02]  /*8820*/  FADD R27, R28, R19 ;  /* 0x000000131c1b7221 */ /* 0x000fe40000000000 */
[----:B------:R-:W-:Y:S02]  /*8830*/  FMUL R25, R25, R48 ;  /* 0x0000003019197220 */ /* 0x000fe40000400000 */
[----:B------:R-:W-:Y:S01]  /*8840*/  FADD R26, R27, R20 ;  /* 0x000000141b1a7221 */ /* 0x000fe20000000000 */
[----:B------:R-:W-:Y:S01]  /*8850*/  FMUL R29, R29, R58 ;  /* 0x0000003a1d1d7220 */ /* 0x000fe20000400000 */
[----:B----4-:R-:W-:-:S02]  /*8860*/  FMUL R30, R30, R61 ;  /* 0x0000003d1e1e7220 */ /* 0x010fc40000400000 */
[----:B------:R-:W-:Y:S01]  /*8870*/  FADD R27, R26, R21 ;  /* 0x000000151a1b7221 */ /* 0x000fe20000000000 */
[----:B------:R-:W-:Y:S02]  /*8880*/  FMUL R26, R33, R40 ;  /* 0x00000028211a7220 */ /* 0x000fe40000400000 */
[----:B------:R3:W4:Y:S01]  /*8890*/  MUFU.EX2 R40, R32 ;  /* 0x0000002000287308 */ /* 0x0007220000000800 */
[----:B------:R-:W-:Y:S01]  /*88a0*/  FADD R28, R27, R22 ;  /* 0x000000161b1c7221 */ /* 0x000fe20000000000 */
[----:B------:R-:W-:-:S03]  /*88b0*/  SHF.L.U32 R27, R13, 0x17, RZ ;  /* 0x000000170d1b7819 */ /* 0x000fc600000006ff */
[----:B------:R-:W-:Y:S02]  /*88c0*/  FADD R13, R28, R23 ;  /* 0x000000171c0d7221 */ /* 0x000fe40000000000 */
[----:B------:R-:W-:Y:S02]  /*88d0*/  FMUL R27, R27, R56 ;  /* 0x000000381b1b7220 */ /* 0x000fe40000400000 */
[----:B------:R-:W-:-:S04]  /*88e0*/  FADD R28, R13, R24 ;  /* 0x000000180d1c7221 */ /* 0x000fc80000000000 */
[----:B------:R-:W-:Y:S01]  /*88f0*/  FADD R13, R28, R25 ;  /* 0x000000191c0d7221 */ /* 0x000fe20000000000 */
[----:B------:R-:W-:Y:S01]  /*8900*/  FMUL R28, R15, R50 ;  /* 0x000000320f1c7220 */ /* 0x000fe20000400000 */
[C---:B------:R-:W-:Y:S01]  /*8910*/  FADD R15, R12.reuse, -12583039 ;  /* 0xcb40007f0c0f7421 */ /* 0x040fe20000000000 */
[----:B------:R-:W-:Y:S02]  /*8920*/  IMAD.SHL.U32 R12, R12, 0x800000, RZ ;  /* 0x008000000c0c7824 */ /* 0x000fe400078e00ff */
[----:B------:R-:W-:Y:S01]  /*8930*/  FADD R34, R13, R26 ;  /* 0x0000001a0d227221 */ /* 0x000fe20000000000 */
[----:B------:R-:W-:-:S03]  /*8940*/  FFMA R33, R14, 1.4426950216293334961, -R15 ;  /* 0x3fb8aa3b0e217823 */ /* 0x000fc6000000080f */
[----:B------:R-:W-:Y:S01]  /*8950*/  FADD R13, R34, R27 ;  /* 0x0000001b220d7221 */ /* 0x000fe20000000000 */
[----:B------:R-:W5:Y:S01]  /*8960*/  MUFU.EX2 R15, R42 ;  /* 0x0000002a000f7308 */ /* 0x000f620000000800 */
[----:B------:R-:W-:Y:S01]  /*8970*/  FFMA R48, R14, 1.925963033500011079e-08, R33 ;  /* 0x32a570600e307823 */ /* 0x000fe20000000021 */
[----:B------:R-:W-:Y:S01]  /*8980*/  SHF.L.U32 R33, R35, 0x17, RZ ;  /* 0x0000001723217819 */ /* 0x000fe200000006ff */
[----:B---3--:R-:W-:Y:S01]  /*8990*/  FADD R32, R13, R28 ;  /* 0x0000001c0d207221 */ /* 0x008fe20000000000 */
[----:B------:R-:W-:Y:S01]  /*89a0*/  IMAD.SHL.U32 R34, R36, 0x800000, RZ ;  /* 0x0080000024227824 */ /* 0x000fe200078e00ff */
[----:B------:R-:W-:Y:S02]  /*89b0*/  SHF.L.U32 R36, R11, 0x17, RZ ;  /* 0x000000170b247819 */ /* 0x000fe400000006ff */
[----:B------:R-:W-:Y:S01]  /*89c0*/  FADD R13, R32, R29 ;  /* 0x0000001d200d7221 */ /* 0x000fe20000000000 */
[----:B------:R-:W-:Y:S02]  /*89d0*/  IMAD.SHL.U32 R32, R31, 0x800000, RZ ;  /* 0x008000001f207824 */ /* 0x000fe400078e00ff */
[----:B--2---:R-:W-:Y:S01]  /*89e0*/  FMUL R31, R54, R63 ;  /* 0x0000003f361f7220 */ /* 0x004fe20000400000 */
[----:B------:R-:W2:Y:S01]  /*89f0*/  MUFU.EX2 R35, R48 ;  /* 0x0000003000237308 */ /* 0x000ea20000000800 */
[----:B------:R-:W-:Y:S01]  /*8a00*/  FADD R14, R13, R30 ;  /* 0x0000001e0d0e7221 */ /* 0x000fe20000000000 */
[----:B------:R-:W-:Y:S01]  /*8a10*/  FMUL R32, R32, R37 ;  /* 0x0000002520207220 */ /* 0x000fe20000400000 */
[----:B----4-:R-:W-:Y:S01]  /*8a20*/  FMUL R33, R33, R40 ;  /* 0x0000002821217220 */ /* 0x010fe20000400000 */
[----:B------:R-:W-:Y:S01]  /*8a30*/  FMUL R34, R34, R41 ;  /* 0x0000002922227220 */ /* 0x000fe20000400000 */
[----:B------:R-:W-:Y:S01]  /*8a40*/  FADD R13, R14, R31 ;  /* 0x0000001f0e0d7221 */ /* 0x000fe20000000000 */
[----:B-----5:R-:W-:-:S03]  /*8a50*/  FMUL R36, R36, R15 ;  /* 0x0000000f24247220 */ /* 0x020fc60000400000 */
[----:B------:R-:W-:-:S04]  /*8a60*/  FADD R14, R13, R32 ;  /* 0x000000200d0e7221 */ /* 0x000fc80000000000 */
[----:B------:R-:W-:-:S04]  /*8a70*/  FADD R11, R14, R33 ;  /* 0x000000210e0b7221 */ /* 0x000fc80000000000 */
        /* <DEDUP_REMOVED lines=13> */
.L_x_19979:
        /* <DEDUP_REMOVED lines=12> */
[----:B012---:R-:W-:Y:S05]  /*8c10*/  CALL.REL.NOINC `($__internal_320_$__cuda_sm3x_div_rn_noftz_f32_slowpath) ;  /* 0x0000003c00f47944 */ /* 0x007fea0003c00000 */
[----:B------:R-:W-:-:S07]  /*8c20*/  IMAD.MOV.U32 R11, RZ, RZ, R3 ;  /* 0x000000ffff0b7224 */ /* 0x000fce00078e0003 */
.L_x_19906:
[----:B------:R-:W-:Y:S05]  /*8c30*/  BSYNC.RECONVERGENT B3 ;  /* 0x0000000000037941 */ /* 0x000fea0003800200 */
.L_x_19905:
        /* <DEDUP_REMOVED lines=12> */
[----:B012---:R-:W-:Y:S05]  /*8d00*/  CALL.REL.NOINC `($__internal_320_$__cuda_sm3x_div_rn_noftz_f32_slowpath) ;  /* 0x0000003c00b87944 */ /* 0x007fea0003c00000 */
[----:B------:R-:W-:-:S07]  /*8d10*/  MOV R14, R3 ;  /* 0x00000003000e7202 */ /* 0x000fce0000000f00 */
.L_x_19908:
[----:B------:R-:W-:Y:S05]  /*8d20*/  BSYNC.RECONVERGENT B3 ;  /* 0x0000000000037941 */ /* 0x000fea0003800200 */
.L_x_19907:
        /* <DEDUP_REMOVED lines=12> */
[----:B012---:R-:W-:Y:S05]  /*8df0*/  CALL.REL.NOINC `($__internal_320_$__cuda_sm3x_div_rn_noftz_f32_slowpath) ;  /* 0x0000003c007c7944 */ /* 0x007fea0003c00000 */
[----:B------:R-:W-:-:S07]  /*8e00*/  IMAD.MOV.U32 R0, RZ, RZ, R3 ;  /* 0x000000ffff007224 */ /* 0x000fce00078e0003 */
.L_x_19910:
[----:B------:R-:W-:Y:S05]  /*8e10*/  BSYNC.RECONVERGENT B3 ;  /* 0x0000000000037941 */ /* 0x000fea0003800200 */
.L_x_19909:
        /* <DEDUP_REMOVED lines=14> */
.L_x_19912:
[----:B------:R-:W-:Y:S05]  /*8f00*/  BSYNC.RECONVERGENT B3 ;  /* 0x0000000000037941 */ /* 0x000fea0003800200 */
.L_x_19911:
        /* <DEDUP_REMOVED lines=14> */
.L_x_19914:
[----:B------:R-:W-:Y:S05]  /*8ff0*/  BSYNC.RECONVERGENT B3 ;  /* 0x0000000000037941 */ /* 0x000fea0003800200 */
.L_x_19913:
        /* <DEDUP_REMOVED lines=14> */
.L_x_19916:
[----:B------:R-:W-:Y:S05]  /*90e0*/  BSYNC.RECONVERGENT B3 ;  /* 0x0000000000037941 */ /* 0x000fea0003800200 */
.L_x_19915:
        /* <DEDUP_REMOVED lines=14> */
.L_x_19918:
[----:B------:R-:W-:Y:S05]  /*91d0*/  BSYNC.RECONVERGENT B3 ;  /* 0x0000000000037941 */ /* 0x000fea0003800200 */
.L_x_19917:
        /* <DEDUP_REMOVED lines=14> */
.L_x_19920:
[----:B------:R-:W-:Y:S05]  /*92c0*/  BSYNC.RECONVERGENT B3 ;  /* 0x0000000000037941 */ /* 0x000fea0003800200 */
.L_x_19919:
        /* <DEDUP_REMOVED lines=14> */
.L_x_19922:
[----:B------:R-:W-:Y:S05]  /*93b0*/  BSYNC.RECONVERGENT B3 ;  /* 0x0000000000037941 */ /* 0x000fea0003800200 */
.L_x_19921:
        /* <DEDUP_REMOVED lines=14> */
.L_x_19924:
[----:B------:R-:W-:Y:S05]  /*94a0*/  BSYNC.RECONVERGENT B3 ;  /* 0x0000000000037941 */ /* 0x000fea0003800200 */
.L_x_19923:
        /* <DEDUP_REMOVED lines=14> */
.L_x_19926:
[----:B------:R-:W-:Y:S05]  /*9590*/  BSYNC.RECONVERGENT B3 ;  /* 0x0000000000037941 */ /* 0x000fea0003800200 */
.L_x_19925:
        /* <DEDUP_REMOVED lines=14> */
.L_x_19928:
[----:B------:R-:W-:Y:S05]  /*9680*/  BSYNC.RECONVERGENT B3 ;  /* 0x0000000000037941 */ /* 0x000fea0003800200 */
.L_x_19927:
        /* <DEDUP_REMOVED lines=14> */
.L_x_19930:
[----:B------:R-:W-:Y:S05]  /*9770*/  BSYNC.RECONVERGENT B3 ;  /* 0x0000000000037941 */ /* 0x000fea0003800200 */
.L_x_19929:
        /* <DEDUP_REMOVED lines=14> */
.L_x_19932:
[----:B------:R-:W-:Y:S05]  /*9860*/  BSYNC.RECONVERGENT B3 ;  /* 0x0000000000037941 */ /* 0x000fea0003800200 */
.L_x_19931:
        /* <DEDUP_REMOVED lines=14> */
.L_x_19934:
[----:B------:R-:W-:Y:S05]  /*9950*/  BSYNC.RECONVERGENT B3 ;  /* 0x0000000000037941 */ /* 0x000fea0003800200 */
.L_x_19933:
        /* <DEDUP_REMOVED lines=14> */
.L_x_19936:
[----:B------:R-:W-:Y:S05]  /*9a40*/  BSYNC.RECONVERGENT B3 ;  /* 0x0000000000037941 */ /* 0x000fea0003800200 */
.L_x_19935:
        /* <DEDUP_REMOVED lines=14> */
.L_x_19938:
[----:B------:R-:W-:Y:S05]  /*9b30*/  BSYNC.RECONVERGENT B3 ;  /* 0x0000000000037941 */ /* 0x000fea0003800200 */
.L_x_19937:
        /* <DEDUP_REMOVED lines=14> */
.L_x_19940:
[----:B------:R-:W-:Y:S05]  /*9c20*/  BSYNC.RECONVERGENT B3 ;  /* 0x0000000000037941 */ /* 0x000fea0003800200 */
.L_x_19939:
        /* <DEDUP_REMOVED lines=14> */
.L_x_19942:
[----:B------:R-:W-:Y:S05]  /*9d10*/  BSYNC.RECONVERGENT B3 ;  /* 0x0000000000037941 */ /* 0x000fea0003800200 */
.L_x_19941:
        /* <DEDUP_REMOVED lines=14> */
.L_x_19944:
[----:B------:R-:W-:Y:S05]  /*9e00*/  BSYNC.RECONVERGENT B3 ;  /* 0x0000000000037941 */ /* 0x000fea0003800200 */
.L_x_19943:
        /* <DEDUP_REMOVED lines=14> */
.L_x_19946:
[----:B------:R-:W-:Y:S05]  /*9ef0*/  BSYNC.RECONVERGENT B3 ;  /* 0x0000000000037941 */ /* 0x000fea0003800200 */
.L_x_19945:
        /* <DEDUP_REMOVED lines=14> */
.L_x_19948:
[----:B------:R-:W-:Y:S05]  /*9fe0*/  BSYNC.RECONVERGENT B3 ;  /* 0x0000000000037941 */ /* 0x000fea0003800200 */
.L_x_19947:
        /* <DEDUP_REMOVED lines=14> */
.L_x_19950:
[----:B------:R-:W-:Y:S05]  /*a0d0*/  BSYNC.RECONVERGENT B3 ;  /* 0x0000000000037941 */ /* 0x000fea0003800200 */
.L_x_19949:
        /* <DEDUP_REMOVED lines=14> */
.L_x_19952:
[----:B------:R-:W-:Y:S05]  /*a1c0*/  BSYNC.RECONVERGENT B3 ;  /* 0x0000000000037941 */ /* 0x000fea0003800200 */
.L_x_19951:
        /* <DEDUP_REMOVED lines=14> */
.L_x_19954:
[----:B------:R-:W-:Y:S05]  /*a2b0*/  BSYNC.RECONVERGENT B3 ;  /* 0x0000000000037941 */ /* 0x000fea0003800200 */
.L_x_19953:
        /* <DEDUP_REMOVED lines=14> */
.L_x_19956:
[----:B------:R-:W-:Y:S05]  /*a3a0*/  BSYNC.RECONVERGENT B3 ;  /* 0x0000000000037941 */ /* 0x000fea0003800200 */
.L_x_19955:
        /* <DEDUP_REMOVED lines=14> */
.L_x_19958:
[----:B------:R-:W-:Y:S05]  /*a490*/  BSYNC.RECONVERGENT B3 ;  /* 0x0000000000037941 */ /* 0x000fea0003800200 */
.L_x_19957:
        /* <DEDUP_REMOVED lines=14> */
.L_x_19960:
[----:B------:R-:W-:Y:S05]  /*a580*/  BSYNC.RECONVERGENT B3 ;  /* 0x0000000000037941 */ /* 0x000fea0003800200 */
.L_x_19959:
        /* <DEDUP_REMOVED lines=14> */
.L_x_19962:
[----:B------:R-:W-:Y:S05]  /*a670*/  BSYNC.RECONVERGENT B3 ;  /* 0x0000000000037941 */ /* 0x000fea0003800200 */
.L_x_19961:
        /* <DEDUP_REMOVED lines=14> */
.L_x_19964:
[----:B------:R-:W-:Y:S05]  /*a760*/  BSYNC.RECONVERGENT B3 ;  /* 0x0000000000037941 */ /* 0x000fea0003800200 */
.L_x_19963:
        /* <DEDUP_REMOVED lines=13> */
.L_x_19966:
[----:B------:R-:W-:Y:S05]  /*a840*/  BSYNC.RECONVERGENT B3 ;  /* 0x0000000000037941 */ /* 0x000fea0003800200 */
.L_x_19965:
[C---:B0-----:R-:W-:Y:S01]  /*a850*/  VIADD R12, R59.reuse, 0x60 ;  /* 0x000000603b0c7836 */ /* 0x041fe20000000000 */
[C---:B------:R-:W-:Y:S01]  /*a860*/  IADD3 R26, PT, PT, R59.reuse, 0x80, RZ ;  /* 0x000000803b1a7810 */ /* 0x040fe20007ffe0ff */
[----:B------:R-:W-:Y:S01]  /*a870*/  IMAD.MOV.U32 R13, RZ, RZ, RZ ;  /* 0x000000ffff0d7224 */ /* 0x000fe200078e00ff */
[----:B-1----:R-:W-:Y:S01]  /*a880*/  @!P0 R2UR UR4, R38 ;  /* 0x00000000260482ca */ /* 0x002fe200000e0000 */
[----:B------:R-:W-:Y:S01]  /*a890*/  IMAD R15, R44, UR46, RZ ;  /* 0x0000002e2c0f7c24 */ /* 0x000fe2000f8e02ff */
[----:B------:R-:W-:Y:S01]  /*a8a0*/  ISETP.GE.U32.AND P4, PT, R12, UR42, PT ;  /* 0x0000002a0c007c0c */ /* 0x000fe2000bf86070 */
[C---:B------:R-:W-:Y:S01]  /*a8b0*/  VIADD R28, R59.reuse, 0xa0 ;  /* 0x000000a03b1c7836 */ /* 0x040fe20000000000 */
[----:B------:R-:W-:Y:S02]  /*a8c0*/  MOV R12, R59 ;  /* 0x0000003b000c7202 */ /* 0x000fe40000000f00 */
[----:B------:R-:W-:Y:S01]  /*a8d0*/  ISETP.GE.U32.AND P2, PT, R26, UR42, PT ;  /* 0x0000002a1a007c0c */ /* 0x000fe2000bf46070 */
[----:B------:R-:W-:Y:S01]  /*a8e0*/  VIADD R26, R59, 0x100 ;  /* 0x000001003b1a7836 */ /* 0x000fe20000000000 */
[----:B------:R-:W-:Y:S01]  /*a8f0*/  ISETP.GE.AND.EX P4, PT, RZ, UR43, PT, P4 ;  /* 0x0000002bff007c0c */ /* 0x000fe2000bf86340 */
[----:B------:R-:W-:Y:S01]  /*a900*/  IMAD.WIDE.U32 R34, R46, UR46, R12 ;  /* 0x0000002e2e227c25 */ /* 0x000fe2000f8e000c */
[----:B------:R-:W-:-:S02]  /*a910*/  @!P0 R2UR UR5, R39 ;  /* 0x00000000270582ca */ /* 0x000fc400000e0000 */
[----:B------:R-:W-:Y:S01]  /*a920*/  ISETP.GE.AND.EX P2, PT, RZ, UR43, PT, P2 ;  /* 0x0000002bff007c0c */ /* 0x000fe2000bf46320 */
[----:B------:R-:W-:Y:S01]  /*a930*/  IMAD R13, R46, UR47, R15 ;  /* 0x0000002f2e0d7c24 */ /* 0x000fe2000f8e020f */
[----:B------:R-:W-:Y:S02]  /*a940*/  LEA R12, P1, R34, UR48, 0x2 ;  /* 0x00000030220c7c11 */ /* 0x000fe4000f8210ff */
[----:B------:R-:W-:Y:S01]  /*a950*/  IADD3 R15, PT, PT, R59, 0xc0, RZ ;  /* 0x000000c03b0f7810 */ /* 0x000fe20007ffe0ff */
[----:B------:R-:W-:Y:S01]  /*a960*/  IMAD.IADD R13, R35, 0x1, R13 ;  /* 0x00000001230d7824 */ /* 0x000fe200078e020d */
[----:B------:R-:W-:Y:S02]  /*a970*/  ISETP.GE.U32.AND P3, PT, R28, UR42, PT ;  /* 0x0000002a1c007c0c */ /* 0x000fe4000bf66070 */
[----:B------:R-:W-:Y:S02]  /*a980*/  ISETP.GE.U32.AND P6, PT, R15, UR42, PT ;  /* 0x0000002a0f007c0c */ /* 0x000fe4000bfc6070 */
[----:B------:R-:W-:-:S02]  /*a990*/  LEA.HI.X R13, R34, UR49, R13, 0x2, P1 ;  /* 0x00000031220d7c11 */ /* 0x000fc400088f140d */
[----:B------:R-:W-:Y:S02]  /*a9a0*/  IADD3 R15, PT, PT, R59, 0xe0, RZ ;  /* 0x000000e03b0f7810 */ /* 0x000fe40007ffe0ff */
[C---:B------:R-:W-:Y:S01]  /*a9b0*/  @!P4 R2UR UR6, R38.reuse ;  /* 0x000000002606c2ca */ /* 0x040fe200000e0000 */
[----:B------:R0:W-:Y:S01]  /*a9c0*/  @!P0 STG.E desc[UR4][R12.64], R11 ;  /* 0x0000000b0c008986 */ /* 0x0001e2000c101904 */
[----:B------:R-:W-:Y:S02]  /*a9d0*/  @!P4 R2UR UR7, R39 ;  /* 0x000000002707c2ca */ /* 0x000fe400000e0000 */
[----:B------:R-:W-:Y:S02]  /*a9e0*/  ISETP.GE.AND.EX P3, PT, RZ, UR43, PT, P3 ;  /* 0x0000002bff007c0c */ /* 0x000fe4000bf66330 */
[----:B------:R-:W-:Y:S02]  /*a9f0*/  ISETP.GE.U32.AND P1, PT, R15, UR42, PT ;  /* 0x0000002a0f007c0c */ /* 0x000fe4000bf26070 */
[----:B------:R-:W-:-:S02]  /*aa00*/  @!P2 R2UR UR4, R38 ;  /* 0x000000002604a2ca */ /* 0x000fc400000e0000 */
[----:B------:R-:W-:Y:S02]  /*aa10*/  @!P2 R2UR UR5, R39 ;  /* 0x000000002705a2ca */ /* 0x000fe400000e0000 */
[----:B------:R-:W-:Y:S02]  /*aa20*/  IADD3 R15, PT, PT, R59, 0x120, RZ ;  /* 0x000001203b0f7810 */ /* 0x000fe40007ffe0ff */
[----:B------:R-:W-:Y:S01]  /*aa30*/  ISETP.GE.AND.EX P6, PT, RZ, UR43, PT, P6 ;  /* 0x0000002bff007c0c */ /* 0x000fe2000bfc6360 */
[----:B------:R1:W-:Y:S01]  /*aa40*/  @!P4 STG.E desc[UR6][R12.64+0x180], R2 ;  /* 0x000180020c00c986 */ /* 0x0003e2000c101906 */
[----:B------:R-:W-:Y:S02]  /*aa50*/  ISETP.GE.AND.EX P1, PT, RZ, UR43, PT, P1 ;  /* 0x0000002bff007c0c */ /* 0x000fe4000bf26310 */
[----:B------:R-:W-:Y:S01]  /*aa60*/  ISETP.GE.U32.AND P0, PT, R15, UR42, PT ;  /* 0x0000002a0f007c0c */ /* 0x000fe2000bf06070 */
[----:B------:R-:W-:Y:S01]  /*aa70*/  VIADD R15, R59, 0x140 ;  /* 0x000001403b0f7836 */ /* 0x000fe20000000000 */
[----:B------:R-:W-:-:S02]  /*aa80*/  ISETP.GE.U32.AND P5, PT, R26, UR42, PT ;  /* 0x0000002a1a007c0c */ /* 0x000fc4000bfa6070 */
[C---:B0-----:R-:W-:Y:S01]  /*aa90*/  IADD3 R11, PT, PT, R59.reuse, 0x160, RZ ;  /* 0x000001603b0b7810 */ /* 0x041fe20007ffe0ff */
[----:B------:R0:W-:Y:S01]  /*aaa0*/  @!P2 STG.E desc[UR4][R12.64+0x200], R4 ;  /* 0x000200040c00a986 */ /* 0x0001e2000c101904 */
[----:B------:R-:W-:Y:S02]  /*aab0*/  ISETP.GE.AND.EX P4, PT, RZ, UR43, PT, P0 ;  /* 0x0000002bff007c0c */ /* 0x000fe4000bf86300 */
[----:B------:R-:W-:Y:S01]  /*aac0*/  @!P3 R2UR UR6, R38 ;  /* 0x000000002606b2ca */ /* 0x000fe200000e0000 */
[----:B-1----:R-:W-:Y:S01]  /*aad0*/  VIADD R2, R59, 0x180 ;  /* 0x000001803b027836 */ /* 0x002fe20000000000 */
[----:B------:R-:W-:Y:S02]  /*aae0*/  @!P3 R2UR UR7, R39 ;  /* 0x000000002707b2ca */ /* 0x000fe400000e0000 */
[----:B------:R-:W-:Y:S02]  /*aaf0*/  ISETP.GE.AND.EX P5, PT, RZ, UR43, PT, P5 ;  /* 0x0000002bff007c0c */ /* 0x000fe4000bfa6350 */
[----:B------:R-:W-:-:S02]  /*ab00*/  ISETP.GE.U32.AND P0, PT, R15, UR42, PT ;  /* 0x0000002a0f007c0c */ /* 0x000fc4000bf06070 */
[----:B------:R-:W-:Y:S01]  /*ab10*/  ISETP.GE.U32.AND P2, PT, R11, UR42, PT ;  /* 0x0000002a0b007c0c */ /* 0x000fe2000bf46070 */
[C---:B------:R-:W-:Y:S01]  /*ab20*/  VIADD R11, R59.reuse, 0x1c0 ;  /* 0x000001c03b0b7836 */ /* 0x040fe20000000000 */
[----:B------:R-:W-:Y:S01]  /*ab30*/  ISETP.GE.AND.EX P0, PT, RZ, UR43, PT, P0 ;  /* 0x0000002bff007c0c */ /* 0x000fe2000bf06300 */
[----:B0-----:R-:W-:Y:S01]  /*ab40*/  VIADD R4, R59, 0x380 ;  /* 0x000003803b047836 */ /* 0x001fe20000000000 */
[C---:B------:R-:W-:Y:S02]  /*ab50*/  @!P6 R2UR UR8, R38.reuse ;  /* 0x000000002608e2ca */ /* 0x040fe400000e0000 */
[C---:B------:R-:W-:Y:S01]  /*ab60*/  @!P6 R2UR UR9, R39.reuse ;  /* 0x000000002709e2ca */ /* 0x040fe200000e0000 */
[----:B------:R-:W-:Y:S01]  /*ab70*/  @!P3 STG.E desc[UR6][R12.64+0x280], R5 ;  /* 0x000280050c00b986 */ /* 0x000fe2000c101906 */
[----:B------:R-:W-:Y:S02]  /*ab80*/  @!P1 R2UR UR4, R38 ;  /* 0x00000000260492ca */ /* 0x000fe400000e0000 */
[----:B------:R-:W-:-:S02]  /*ab90*/  @!P1 R2UR UR5, R39 ;  /* 0x00000000270592ca */ /* 0x000fc400000e0000 */
[----:B------:R-:W-:Y:S02]  /*aba0*/  ISETP.GE.AND.EX P2, PT, RZ, UR43, PT, P2 ;  /* 0x0000002bff007c0c */ /* 0x000fe4000bf46320 */
[----:B------:R-:W-:Y:S02]  /*abb0*/  @!P5 R2UR UR10, R38 ;  /* 0x00000000260ad2ca */ /* 0x000fe400000e0000 */
[----:B------:R-:W-:Y:S02]  /*abc0*/  @!P5 R2UR UR11, R39 ;  /* 0x00000000270bd2ca */ /* 0x000fe400000e0000 */
[----:B------:R-:W-:Y:S01]  /*abd0*/  ISETP.GE.U32.AND P3, PT, R2, UR42, PT ;  /* 0x0000002a02007c0c */ /* 0x000fe2000bf66070 */
[----:B------:R-:W-:Y:S01]  /*abe0*/  @!P6 STG.E desc[UR8][R12.64+0x300], R6 ;  /* 0x000300060c00e986 */ /* 0x000fe2000c101908 */
[----:B------:R-:W-:Y:S02]  /*abf0*/  IADD3 R2, PT, PT, R59, 0x1a0, RZ ;  /* 0x000001a03b027810 */ /* 0x000fe40007ffe0ff */
[----:B------:R-:W-:Y:S01]  /*ac00*/  @!P0 R2UR UR6, R38 ;  /* 0x00000000260682ca */ /* 0x000fe200000e0000 */
[----:B------:R-:W-:Y:S01]  /*ac10*/  @!P1 STG.E desc[UR4][R12.64+0x380], R7 ;  /* 0x000380070c009986 */ /* 0x000fe2000c101904 */
[----:B------:R-:W-:-:S02]  /*ac20*/  @!P0 R2UR UR7, R39 ;  /* 0x00000000270782ca */ /* 0x000fc400000e0000 */
[----:B------:R-:W-:Y:S02]  /*ac30*/  ISETP.GE.U32.AND P6, PT, R2, UR42, PT ;  /* 0x0000002a02007c0c */ /* 0x000fe4000bfc6070 */
[----:B------:R-:W-:Y:S01]  /*ac40*/  ISETP.GE.U32.AND P1, PT, R11, UR42, PT ;  /* 0x0000002a0b007c0c */ /* 0x000fe2000bf26070 */
[----:B------:R-:W-:Y:S01]  /*ac50*/  @!P5 STG.E desc[UR10][R12.64+0x400], R8 ;  /* 0x000400080c00d986 */ /* 0x000fe2000c10190a */
[----:B------:R-:W-:Y:S02]  /*ac60*/  @!P2 R2UR UR4, R38 ;  /* 0x000000002604a2ca */ /* 0x000fe400000e0000 */
[----:B------:R-:W-:Y:S02]  /*ac70*/  @!P2 R2UR UR5, R39 ;  /* 0x000000002705a2ca */ /* 0x000fe400000e0000 */
[----:B------:R-:W-:Y:S02]  /*ac80*/  ISETP.GE.AND.EX P3, PT, RZ, UR43, PT, P3 ;  /* 0x0000002bff007c0c */ /* 0x000fe4000bf66330 */
[----:B------:R-:W-:Y:S01]  /*ac90*/  ISETP.GE.AND.EX P6, PT, RZ, UR43, PT, P6 ;  /* 0x0000002bff007c0c */ /* 0x000fe2000bfc6360 */
[----:B------:R-:W-:Y:S01]  /*aca0*/  @!P0 STG.E desc[UR6][R12.64+0x500], R10 ;  /* 0x0005000a0c008986 */ /* 0x000fe2000c101906 */
[----:B------:R-:W-:-:S02]  /*acb0*/  ISETP.GE.AND.EX P1, PT, RZ, UR43, PT, P1 ;  /* 0x0000002bff007c0c */ /* 0x000fc4000bf26310 */
[----:B------:R-:W-:Y:S02]  /*acc0*/  ISETP.GE.U32.AND P5, PT, R55, UR42, PT ;  /* 0x0000002a37007c0c */ /* 0x000fe4000bfa6070 */
[----:B------:R-:W-:Y:S02]  /*acd0*/  @!P4 R2UR UR12, R38 ;  /* 0x00000000260cc2ca */ /* 0x000fe400000e0000 */
[----:B------:R-:W-:Y:S01]  /*ace0*/  @!P4 R2UR UR13, R39 ;  /* 0x00000000270dc2ca */ /* 0x000fe200000e0000 */
[----:B------:R-:W-:Y:S01]  /*acf0*/  @!P2 STG.E desc[UR4][R12.64+0x580], R16 ;  /* 0x000580100c00a986 */ /* 0x000fe2000c101904 */
[----:B------:R-:W-:Y:S02]  /*ad00*/  ISETP.GE.U32.AND P0, PT, R53, UR42, PT ;  /* 0x0000002a35007c0c */ /* 0x000fe4000bf06070 */
[----:B------:R-:W-:Y:S02]  /*ad10*/  ISETP.GE.AND.EX P5, PT, RZ, UR43, PT, P5 ;  /* 0x0000002bff007c0c */ /* 0x000fe4000bfa6350 */
[----:B------:R-:W-:-:S02]  /*ad20*/  ISETP.GE.U32.AND P2, PT, R51, UR42, PT ;  /* 0x0000002a33007c0c */ /* 0x000fc4000bf46070 */
[C---:B------:R-:W-:Y:S02]  /*ad30*/  @!P3 R2UR UR6, R38.reuse ;  /* 0x000000002606b2ca */ /* 0x040fe400000e0000 */
[C---:B------:R-:W-:Y:S02]  /*ad40*/  @!P3 R2UR UR7, R39.reuse ;  /* 0x000000002707b2ca */ /* 0x040fe400000e0000 */
[----:B------:R-:W-:Y:S01]  /*ad50*/  ISETP.GE.AND.EX P0, PT, RZ, UR43, PT, P0 ;  /* 0x0000002bff007c0c */ /* 0x000fe2000bf06300 */
[----:B------:R0:W-:Y:S01]  /*ad60*/  @!P4 STG.E desc[UR12][R12.64+0x480], R9 ;  /* 0x000480090c00c986 */ /* 0x0001e2000c10190c */
[C---:B------:R-:W-:Y:S02]  /*ad70*/  @!P6 R2UR UR4, R38.reuse ;  /* 0x000000002604e2ca */ /* 0x040fe400000e0000 */
[----:B------:R-:W-:Y:S02]  /*ad80*/  @!P6 R2UR UR5, R39 ;  /* 0x000000002705e2ca */ /* 0x000fe400000e0000 */
[----:B------:R-:W-:-:S02]  /*ad90*/  @!P1 R2UR UR8, R38 ;  /* 0x00000000260892ca */ /* 0x000fc400000e0000 */
[----:B------:R-:W-:Y:S02]  /*ada0*/  @!P1 R2UR UR9, R39 ;  /* 0x00000000270992ca */ /* 0x000fe400000e0000 */
[----:B------:R-:W-:Y:S01]  /*adb0*/  ISETP.GE.AND.EX P2, PT, RZ, UR43, PT, P2 ;  /* 0x0000002bff007c0c */ /* 0x000fe2000bf46320 */
[----:B------:R1:W-:Y:S01]  /*adc0*/  @!P3 STG.E desc[UR6][R12.64+0x600], R17 ;  /* 0x000600110c00b986 */ /* 0x0003e2000c101906 */
[----:B------:R-:W-:Y:S01]  /*add0*/  @!P5 R2UR UR12, R38 ;  /* 0x00000000260cd2ca */ /* 0x000fe200000e0000 */
[----:B0-----:R-:W-:Y:S01]  /*ade0*/  VIADD R9, R59, 0x40 ;  /* 0x000000403b097836 */ /* 0x001fe20000000000 */
[----:B------:R-:W-:Y:S02]  /*adf0*/  @!P5 R2UR UR13, R39 ;  /* 0x00000000270dd2ca */ /* 0x000fe400000e0000 */
[----:B------:R-:W-:Y:S01]  /*ae00*/  ISETP.GE.U32.AND P4, PT, R57, UR42, PT ;  /* 0x0000002a39007c0c */ /* 0x000fe2000bf86070 */
[----:B------:R0:W-:Y:S01]  /*ae10*/  @!P6 STG.E desc[UR4][R12.64+0x680], R18 ;  /* 0x000680120c00e986 */ /* 0x0001e2000c101904 */
[----:B------:R-:W-:-:S02]  /*ae20*/  IADD3 R2, PT, PT, R59, 0x2e0, RZ ;  /* 0x000002e03b027810 */ /* 0x000fc40007ffe0ff */
[C---:B------:R-:W-:Y:S01]  /*ae30*/  @!P0 R2UR UR6, R38.reuse ;  /* 0x00000000260682ca */ /* 0x040fe200000e0000 */
[----:B------:R0:W-:Y:S01]  /*ae40*/  @!P1 STG.E desc[UR8][R12.64+0x700], R19 ;  /* 0x000700130c009986 */ /* 0x0001e2000c101908 */
[----:B------:R-:W-:Y:S02]  /*ae50*/  @!P0 R2UR UR7, R39 ;  /* 0x00000000270782ca */ /* 0x000fe400000e0000 */
[----:B------:R-:W-:Y:S02]  /*ae60*/  ISETP.GE.U32.AND P3, PT, R49, UR42, PT ;  /* 0x0000002a31007c0c */ /* 0x000fe4000bf66070 */
[----:B------:R-:W-:Y:S01]  /*ae70*/  ISETP.GE.U32.AND P1, PT, R47, UR42, PT ;  /* 0x0000002a2f007c0c */ /* 0x000fe2000bf26070 */
[----:B------:R0:W-:Y:S01]  /*ae80*/  @!P5 STG.E desc[UR12][R12.64+0x800], R21 ;  /* 0x000800150c00d986 */ /* 0x0001e2000c10190c */
[----:B------:R-:W-:Y:S02]  /*ae90*/  @!P2 R2UR UR4, R38 ;  /* 0x000000002604a2ca */ /* 0x000fe400000e0000 */
[----:B------:R-:W-:-:S02]  /*aea0*/  @!P2 R2UR UR5, R39 ;  /* 0x000000002705a2ca */ /* 0x000fc400000e0000 */
[----:B------:R-:W-:Y:S02]  /*aeb0*/  ISETP.GE.AND.EX P4, PT, RZ, UR43, PT, P4 ;  /* 0x0000002bff007c0c */ /* 0x000fe4000bf86340 */
[----:B------:R-:W-:Y:S01]  /*aec0*/  ISETP.GE.U32.AND P6, PT, R2, UR42, PT ;  /* 0x0000002a02007c0c */ /* 0x000fe2000bfc6070 */
[C---:B------:R-:W-:Y:S01]  /*aed0*/  VIADD R2, R59.reuse, 0x300 ;  /* 0x000003003b027836 */ /* 0x040fe20000000000 */
[----:B------:R-:W-:Y:S01]  /*aee0*/  ISETP.GE.AND.EX P3, PT, RZ, UR43, PT, P3 ;  /* 0x0000002bff007c0c */ /* 0x000fe2000bf66330 */
[----:B------:R0:W-:Y:S01]  /*aef0*/  @!P0 STG.E desc[UR6][R12.64+0x880], R22 ;  /* 0x000880160c008986 */ /* 0x0001e2000c101906 */
[----:B------:R-:W-:Y:S02]  /*af00*/  ISETP.GE.AND.EX P1, PT, RZ, UR43, PT, P1 ;  /* 0x0000002bff007c0c */ /* 0x000fe4000bf26310 */
[----:B------:R-:W-:Y:S02]  /*af10*/  ISETP.GE.U32.AND P5, PT, R2, UR42, PT ;  /* 0x0000002a02007c0c */ /* 0x000fe4000bfa6070 */
[----:B------:R-:W-:Y:S01]  /*af20*/  IADD3 R2, PT, PT, R59, 0x320, RZ ;  /* 0x000003203b027810 */ /* 0x000fe20007ffe0ff */
[----:B------:R0:W-:Y:S01]  /*af30*/  @!P2 STG.E desc[UR4][R12.64+0x900], R23 ;  /* 0x000900170c00a986 */ /* 0x0001e2000c101904 */
[----:B------:R-:W-:-:S02]  /*af40*/  ISETP.GE.U32.AND P0, PT, R43, UR42, PT ;  /* 0x0000002a2b007c0c */ /* 0x000fc4000bf06070 */
[----:B------:R-:W-:Y:S01]  /*af50*/  ISETP.GE.U32.AND P2, PT, R2, UR42, PT ;  /* 0x0000002a02007c0c */ /* 0x000fe2000bf46070 */
[----:B------:R-:W-:Y:S01]  /*af60*/  VIADD R2, R59, 0x340 ;  /* 0x000003403b027836 */ /* 0x000fe20000000000 */
[C---:B------:R-:W-:Y:S02]  /*af70*/  @!P4 R2UR UR10, R38.reuse ;  /* 0x00000000260ac2ca */ /* 0x040fe400000e0000 */
[C---:B------:R-:W-:Y:S02]  /*af80*/  @!P4 R2UR UR11, R39.reuse ;  /* 0x00000000270bc2ca */ /* 0x040fe400000e0000 */
[----:B------:R-:W-:Y:S02]  /*af90*/  @!P3 R2UR UR6, R38 ;  /* 0x000000002606b2ca */ /* 0x000fe400000e0000 */
[----:B------:R-:W-:Y:S02]  /*afa0*/  @!P3 R2UR UR7, R39 ;  /* 0x000000002707b2ca */ /* 0x000fe400000e0000 */
[----:B------:R-:W-:-:S02]  /*afb0*/  ISETP.GE.AND.EX P0, PT, RZ, UR43, PT, P0 ;  /* 0x0000002bff007c0c */ /* 0x000fc4000bf06300 */
[----:B------:R-:W-:Y:S02]  /*afc0*/  @!P1 R2UR UR4, R38 ;  /* 0x00000000260492ca */ /* 0x000fe400000e0000 */
[----:B------:R-:W-:Y:S02]  /*afd0*/  @!P1 R2UR UR5, R39 ;  /* 0x00000000270592ca */ /* 0x000fe400000e0000 */
[----:B------:R-:W-:Y:S01]  /*afe0*/  ISETP.GE.AND.EX P2, PT, RZ, UR43, PT, P2 ;  /* 0x0000002bff007c0c */ /* 0x000fe2000bf46320 */
[----:B------:R0:W-:Y:S01]  /*aff0*/  @!P4 STG.E desc[UR10][R12.64+0x780], R20 ;  /* 0x000780140c00c986 */ /* 0x0001e2000c10190a */
[----:B------:R-:W-:Y:S02]  /*b000*/  ISETP.GE.U32.AND P4, PT, R45, UR42, PT ;  /* 0x0000002a2d007c0c */ /* 0x000fe4000bf86070 */
[----:B------:R-:W-:Y:S01]  /*b010*/  ISETP.GE.AND.EX P6, PT, RZ, UR43, PT, P6 ;  /* 0x0000002bff007c0c */ /* 0x000fe2000bfc6360 */
[----:B------:R0:W-:Y:S01]  /*b020*/  @!P3 STG.E desc[UR6][R12.64+0x980], R24 ;  /* 0x000980180c00b986 */ /* 0x0001e2000c101906 */
[----:B------:R-:W-:-:S02]  /*b030*/  ISETP.GE.AND.EX P4, PT, RZ, UR43, PT, P4 ;  /* 0x0000002bff007c0c */ /* 0x000fc4000bf86340 */
[----:B------:R-:W-:Y:S02]  /*b040*/  @!P0 R2UR UR6, R38 ;  /* 0x00000000260682ca */ /* 0x000fe400000e0000 */
[C---:B------:R-:W-:Y:S01]  /*b050*/  @!P0 R2UR UR7, R39.reuse ;  /* 0x00000000270782ca */ /* 0x040fe200000e0000 */
[----:B------:R0:W-:Y:S01]  /*b060*/  @!P1 STG.E desc[UR4][R12.64+0xa00], R25 ;  /* 0x000a00190c009986 */ /* 0x0001e2000c101904 */
[----:B------:R-:W-:Y:S02]  /*b070*/  ISETP.GE.U32.AND P3, PT, R2, UR42, PT ;  /* 0x0000002a02007c0c */ /* 0x000fe4000bf66070 */
[----:B------:R-:W-:Y:S02]  /*b080*/  @!P2 R2UR UR4, R38 ;  /* 0x000000002604a2ca */ /* 0x000fe400000e0000 */
[----:B------:R-:W-:Y:S02]  /*b090*/  @!P2 R2UR UR5, R39 ;  /* 0x000000002705a2ca */ /* 0x000fe400000e0000 */
[----:B------:R-:W-:-:S02]  /*b0a0*/  IADD3 R2, PT, PT, R59, 0x360, RZ ;  /* 0x000003603b027810 */ /* 0x000fc40007ffe0ff */
[----:B------:R-:W-:Y:S02]  /*b0b0*/  ISETP.GE.AND.EX P5, PT, RZ, UR43, PT, P5 ;  /* 0x0000002bff007c0c */ /* 0x000fe4000bfa6350 */
[----:B------:R-:W-:Y:S01]  /*b0c0*/  ISETP.GE.U32.AND P1, PT, R2, UR42, PT ;  /* 0x0000002a02007c0c */ /* 0x000fe2000bf26070 */
[----:B------:R0:W-:Y:S01]  /*b0d0*/  @!P0 STG.E desc[UR6][R12.64+0xb00], R27 ;  /* 0x000b001b0c008986 */ /* 0x0001e2000c101906 */
[----:B------:R-:W-:Y:S02]  /*b0e0*/  IADD3 R2, PT, PT, R59, 0x3a0, RZ ;  /* 0x000003a03b027810 */ /* 0x000fe40007ffe0ff */
[----:B------:R-:W-:Y:S02]  /*b0f0*/  @!P4 R2UR UR8, R38 ;  /* 0x000000002608c2ca */ /* 0x000fe400000e0000 */
[----:B------:R-:W-:Y:S01]  /*b100*/  ISETP.GE.U32.AND P0, PT, R2, UR42, PT ;  /* 0x0000002a02007c0c */ /* 0x000fe2000bf06070 */
[----:B------:R0:W-:Y:S01]  /*b110*/  @!P2 STG.E desc[UR4][R12.64+0xc80], R61 ;  /* 0x000c803d0c00a986 */ /* 0x0001e2000c101904 */
[----:B------:R-:W3:Y:S01]  /*b120*/  LDCU UR4, c[0x0][0x370] ;  /* 0x00006e00ff0477ac */ /* 0x000ee20008000800 */
[----:B------:R-:W-:Y:S01]  /*b130*/  @!P4 R2UR UR9, R39 ;  /* 0x000000002709c2ca */ /* 0x000fe200000e0000 */
[----:B------:R-:W3:Y:S01]  /*b140*/  LDC R5, c[0x0][0x364] ;  /* 0x0000d900ff057b82 */ /* 0x000ee20000000800 */
[----:B------:R-:W-:-:S02]  /*b150*/  ISETP.GE.AND.EX P0, PT, RZ, UR43, PT, P0 ;  /* 0x0000002bff007c0c */ /* 0x000fc4000bf06300 */
[C---:B------:R-:W-:Y:S02]  /*b160*/  @!P6 R2UR UR10, R38.reuse ;  /* 0x00000000260ae2ca */ /* 0x040fe400000e0000 */
[C---:B------:R-:W-:Y:S02]  /*b170*/  @!P6 R2UR UR11, R39.reuse ;  /* 0x00000000270be2ca */ /* 0x040fe400000e0000 */
[----:B------:R-:W-:Y:S02]  /*b180*/  @!P5 R2UR UR12, R38 ;  /* 0x00000000260cd2ca */ /* 0x000fe400000e0000 */
[----:B------:R-:W-:Y:S02]  /*b190*/  @!P5 R2UR UR13, R39 ;  /* 0x00000000270dd2ca */ /* 0x000fe400000e0000 */
[C---:B-1----:R-:W-:Y:S01]  /*b1a0*/  IADD3 R17, PT, PT, R59.reuse, 0x20, RZ ;  /* 0x000000203b117810 */ /* 0x042fe20007ffe0ff */
[----:B------:R0:W-:Y:S01]  /*b1b0*/  @!P4 STG.E desc[UR8][R12.64+0xa80], R37 ;  /* 0x000a80250c00c986 */ /* 0x0001e2000c101908 */
[----:B------:R-:W-:Y:S01]  /*b1c0*/  ISETP.GE.U32.AND P4, PT, R4, UR42, PT ;  /* 0x0000002a04007c0c */ /* 0x000fe2000bf86070 */
[----:B------:R-:W-:Y:S01]  /*b1d0*/  VIADD R4, R59, 0x3c0 ;  /* 0x000003c03b047836 */ /* 0x000fe20000000000 */
[----:B------:R-:W-:-:S02]  /*b1e0*/  @!P0 R2UR UR16, R38 ;  /* 0x00000000261082ca */ /* 0x000fc400000e0000 */
[----:B------:R-:W-:Y:S01]  /*b1f0*/  @!P0 R2UR UR17, R39 ;  /* 0x00000000271182ca */ /* 0x000fe200000e0000 */
[----:B------:R0:W-:Y:S01]  /*b200*/  @!P6 STG.E desc[UR10][R12.64+0xb80], R41 ;  /* 0x000b80290c00e986 */ /* 0x0001e2000c10190a */
[----:B------:R-:W-:Y:S02]  /*b210*/  ISETP.GE.U32.AND P6, PT, R4, UR42, PT ;  /* 0x0000002a04007c0c */ /* 0x000fe4000bfc6070 */
[----:B------:R-:W-:Y:S01]  /*b220*/  ISETP.GE.U32.AND P2, PT, R9, UR42, PT ;  /* 0x0000002a09007c0c */ /* 0x000fe2000bf46070 */
[----:B------:R0:W-:Y:S01]  /*b230*/  @!P5 STG.E desc[UR12][R12.64+0xc00], R29 ;  /* 0x000c001d0c00d986 */ /* 0x0001e2000c10190c */
[----:B------:R-:W-:Y:S01]  /*b240*/  ISETP.GE.U32.AND P5, PT, R17, UR42, PT ;  /* 0x0000002a11007c0c */ /* 0x000fe2000bfa6070 */
[----:B---3--:R-:W-:Y:S01]  /*b250*/  IMAD R5, R5, UR4, RZ ;  /* 0x0000000405057c24 */ /* 0x008fe2000f8e02ff */
[----:B------:R-:W-:Y:S02]  /*b260*/  ISETP.GE.AND.EX P3, PT, RZ, UR43, PT, P3 ;  /* 0x0000002bff007c0c */ /* 0x000fe4000bf66330 */
[----:B------:R-:W-:-:S02]  /*b270*/  ISETP.GE.AND.EX P1, PT, RZ, UR43, PT, P1 ;  /* 0x0000002bff007c0c */ /* 0x000fc4000bf26310 */
[----:B------:R-:W-:Y:S01]  /*b280*/  ISETP.GE.AND.EX P4, PT, RZ, UR43, PT, P4 ;  /* 0x0000002bff007c0c */ /* 0x000fe2000bf86340 */
[----:B------:R0:W-:Y:S01]  /*b290*/  @!P0 STG.E desc[UR16][R12.64+0xe80], R65 ;  /* 0x000e80410c008986 */ /* 0x0001e2000c101910 */
        /* <DEDUP_REMOVED lines=27> */
.L_x_19841:
[----:B------:R-:W-:Y:S05]  /*b450*/  EXIT ;  /* 0x000000000000794d */ /* 0x000fea0003800000 */
.L_x_19904:
[----:B------:R-:W-:Y:S01]  /*b460*/  HFMA2 R12, -RZ, RZ, 0, 9.5367431640625e-07 ;  /* 0x00000010ff0c7431 */ /* 0x000fe200000001ff */
[----:B------:R-:W-:Y:S01]  /*b470*/  BSSY B1, `(.L_x_19968) ;  /* 0x0000006000017945 */ /* 0x000fe20003800000 */
[----:B------:R-:W-:Y:S01]  /*b480*/  IMAD.MOV.U32 R11, RZ, RZ, 0x1f ;  /* 0x0000001fff0b7424 */ /* 0x000fe200078e00ff */
[----:B------:R-:W-:-:S07]  /*b490*/  MOV R15, 0xffffffff ;  /* 0xffffffff000f7802 */ /* 0x000fce0000000f00 */
[----:B01----:R-:W-:Y:S05]  /*b4a0*/  WARPSYNC.COLLECTIVE R15, `(.L_x_19969) ;  /* 0x000000000f087348 */ /* 0x003fea0003c00000 */
[----:B------:R2:W3:Y:S02]  /*b4b0*/  SHFL.BFLY P6, R14, R13, R12, R11 ;  /* 0x0c00000c0d0e7389 */ /* 0x0004e400000c000b */
[----:B0123--:R-:W-:Y:S05]  /*b4c0*/  ENDCOLLECTIVE ;  /* 0x000000000000791b */ /* 0x00ffea0003800000 */
.L_x_19969:
[----:B------:R-:W-:Y:S05]  /*b4d0*/  BSYNC B1 ;  /* 0x0000000000017941 */ /* 0x000fea0003800000 */
.L_x_19968:
        /* <DEDUP_REMOVED lines=9> */
.L_x_19970:
[----:B------:R-:W-:Y:S01]  /*b570*/  IMAD.MOV.U32 R12, RZ, RZ, 0x4 ;  /* 0x00000004ff0c7424 */ /* 0x000fe200078e00ff */
[----:B------:R-:W-:-:S04]  /*b580*/  FMNMX R0, R13, R14, !PT ;  /* 0x0000000e0d007209 */ /* 0x000fc80007800000 */
[----:B------:R-:W-:-:S07]  /*b590*/  MOV R13, R0 ;  /* 0x00000000000d7202 */ /* 0x000fce0000000f00 */
[----:B------:R-:W-:Y:S05]  /*b5a0*/  WARPSYNC.COLLECTIVE R15, `(.L_x_19971) ;  /* 0x000000000f087348 */ /* 0x000fea0003c00000 */
[----:B------:R0:W1:Y:S02]  /*b5b0*/  SHFL.BFLY P6, R14, R13, R12, R11 ;  /* 0x0c00000c0d0e7389 */ /* 0x00006400000c000b */
[----:B01----:R-:W-:Y:S05]  /*b5c0*/  ENDCOLLECTIVE ;  /* 0x000000000000791b */ /* 0x003fea0003800000 */
.L_x_19971:
[----:B------:R-:W-:Y:S01]  /*b5d0*/  IMAD.MOV.U32 R12, RZ, RZ, 0x2 ;  /* 0x00000002ff0c7424 */ /* 0x000fe200078e00ff */
[----:B------:R-:W-:-:S04]  /*b5e0*/  FMNMX R2, R0, R14, !PT ;  /* 0x0000000e00027209 */ /* 0x000fc80007800000 */
[----:B------:R-:W-:-:S07]  /*b5f0*/  MOV R13, R2 ;  /* 0x00000002000d7202 */ /* 0x000fce0000000f00 */
[----:B------:R-:W-:Y:S05]  /*b600*/  WARPSYNC.COLLECTIVE R15, `(.L_x_19972) ;  /* 0x000000000f087348 */ /* 0x000fea0003c00000 */
[----:B------:R0:W1:Y:S02]  /*b610*/  SHFL.BFLY P6, R14, R13, R12, R11 ;  /* 0x0c00000c0d0e7389 */ /* 0x00006400000c000b */
[----:B01----:R-:W-:Y:S05]  /*b620*/  ENDCOLLECTIVE ;  /* 0x000000000000791b */ /* 0x003fea0003800000 */
.L_x_19972:
[----:B------:R-:W-:Y:S01]  /*b630*/  IMAD.MOV.U32 R12, RZ, RZ, 0x1 ;  /* 0x00000001ff0c7424 */ /* 0x000fe200078e00ff */
[----:B------:R-:W-:-:S04]  /*b640*/  FMNMX R3, R2, R14, !PT ;  /* 0x0000000e02037209 */ /* 0x000fc80007800000 */
[----:B------:R-:W-:-:S07]  /*b650*/  MOV R13, R3 ;  /* 0x00000003000d7202 */ /* 0x000fce0000000f00 */
[----:B------:R-:W-:Y:S05]  /*b660*/  WARPSYNC.COLLECTIVE R15, `(.L_x_19973) ;  /* 0x000000000f087348 */ /* 0x000fea0003c00000 */
[----:B------:R0:W1:Y:S02]  /*b670*/  SHFL.BFLY P6, R14, R13, R12, R11 ;  /* 0x0c00000c0d0e7389 */ /* 0x00006400000c000b */
[----:B01----:R-:W-:Y:S05]  /*b680*/  ENDCOLLECTIVE ;  /* 0x000000000000791b */ /* 0x003fea0003800000 */
.L_x_19973:
        /* <DEDUP_REMOVED lines=53> */
[----:B------:R-:W-:Y:S01]  /*b9e0*/  FFMA.SAT R28, R30, R41, 0.5 ;  /* 0x3f0000001e1c7423 */ /* 0x000fe20000002029 */
[----:B------:R-:W-:-:S03]  /*b9f0*/  FFMA R10, R9, 1.4426950216293334961, -R10 ;  /* 0x3fb8aa3b090a7823 */ /* 0x000fc6000000080a */
[----:B------:R-:W-:Y:S01]  /*ba00*/  FFMA.RM R28, R28, R61, 12582913 ;  /* 0x4b4000011c1c7423 */ /* 0x000fe2000000403d */
[----:B------:R-:W-:-:S04]  /*ba10*/  FFMA R10, R9, 1.925963033500011079e-08, R10 ;  /* 0x32a57060090a7823 */ /* 0x000fc8000000000a */
[----:B------:R1:W2:Y:S01]  /*ba20*/  MUFU.EX2 R9, R10 ;  /* 0x0000000a00097308 */ /* 0x0002a20000000800 */
[----:B0-----:R-:W-:Y:S01]  /*ba30*/  FMUL R3, R3, R16 ;  /* 0x0000001003037220 */ /* 0x001fe20000400000 */
[----:B------:R-:W-:-:S04]  /*ba40*/  FFMA.SAT R16, R2, R41, 0.5 ;  /* 0x3f00000002107423 */ /* 0x000fc80000002029 */
[----:B------:R-:W-:Y:S01]  /*ba50*/  FFMA.RM R16, R16, R61, 12582913 ;  /* 0x4b40000110107423 */ /* 0x000fe2000000403d */
[----:B-1----:R-:W-:-:S04]  /*ba60*/  FFMA.SAT R10, R4, R41, 0.5 ;  /* 0x3f000000040a7423 */ /* 0x002fc80000002029 */
        /* <DEDUP_REMOVED lines=8> */
[----:B------:R-:W-:Y:S01]  /*baf0*/  FFMA.SAT R10, R5, R41, 0.5 ;  /* 0x3f000000050a7423 */ /* 0x000fe20000002029 */
[----:B------:R-:W-:Y:S01]  /*bb00*/  FFMA R9, R2, 1.925963033500011079e-08, R9 ;  /* 0x32a5706002097823 */ /* 0x000fe20000000009 */
[----:B------:R-:W-:-:S02]  /*bb10*/  SHF.L.U32 R2, R16, 0x17, RZ ;  /* 0x0000001710027819 */ /* 0x000fc400000006ff */
[----:B------:R-:W-:Y:S01]  /*bb20*/  FFMA.RM R10, R10, R61, 12582913 ;  /* 0x4b4000010a0a7423 */ /* 0x000fe2000000403d */
[----:B------:R-:W0:Y:S03]  /*bb30*/  MUFU.EX2 R17, R17 ;  /* 0x0000001100117308 */ /* 0x000e260000000800 */
[----:B------:R-:W-:-:S04]  /*bb40*/  FADD R16, R10, -12583039 ;  /* 0xcb40007f0a107421 */ /* 0x000fc80000000000 */
[C---:B------:R-:W-:Y:S01]  /*bb50*/  FFMA R16, R5.reuse, 1.4426950216293334961, -R16 ;  /* 0x3fb8aa3b05107823 */ /* 0x040fe20000000810 */
[----:B------:R-:W1:Y:S03]  /*bb60*/  MUFU.EX2 R9, R9 ;  /* 0x0000000900097308 */ /* 0x000e660000000800 */
[----:B------:R-:W-:Y:S01]  /*bb70*/  FFMA R16, R5, 1.925963033500011079e-08, R16 ;  /* 0x32a5706005107823 */ /* 0x000fe20000000010 */
[----:B------:R-:W-:Y:S01]  /*bb80*/  SHF.L.U32 R5, R10, 0x17, RZ ;  /* 0x000000170a057819 */ /* 0x000fe200000006ff */
[----:B------:R-:W-:-:S04]  /*bb90*/  FFMA.SAT R10, R6, R41, 0.5 ;  /* 0x3f000000060a7423 */ /* 0x000fc80000002029 */
[----:B------:R-:W-:Y:S01]  /*bba0*/  FFMA.RM R10, R10, R61, 12582913 ;  /* 0x4b4000010a0a7423 */ /* 0x000fe2000000403d */
[----:B------:R-:W2:Y:S01]  /*bbb0*/  MUFU.EX2 R16, R16 ;  /* 0x0000001000107308 */ /* 0x000ea20000000800 */
[----:B0-----:R-:W-:Y:S01]  /*bbc0*/  FMUL R4, R4, R17 ;  /* 0x0000001104047220 */ /* 0x001fe20000400000 */
[----:B-1----:R-:W-:Y:S01]  /*bbd0*/  FMUL R2, R2, R9 ;  /* 0x0000000902027220 */ /* 0x002fe20000400000 */
[----:B------:R-:W-:-:S04]  /*bbe0*/  FADD R9, R10, -12583039 ;  /* 0xcb40007f0a097421 */ /* 0x000fc80000000000 */
        /* <DEDUP_REMOVED lines=131> */
[----:B------:R-:W-:Y:S02]  /*c420*/  IMAD.SHL.U32 R29, R30, 0x800000, RZ ;  /* 0x008000001e1d7824 */ /* 0x000fe400078e00ff */
        /* <DEDUP_REMOVED lines=41> */
[C---:B------:R-:W-:Y:S02]  /*c6c0*/  FFMA.SAT R12, R35.reuse, R41, 0.5 ;  /* 0x3f000000230c7423 */ /* 0x040fe40000002029 */
[C---:B------:R-:W-:Y:S01]  /*c6d0*/  FADD R11, R14.reuse, -12583039 ;  /* 0xcb40007f0e0b7421 */ /* 0x040fe20000000000 */
[----:B------:R-:W-:Y:S01]  /*c6e0*/  SHF.L.U32 R14, R14, 0x17, RZ ;  /* 0x000000170e0e7819 */ /* 0x000fe200000006ff */
[----:B------:R-:W-:Y:S02]  /*c6f0*/  FFMA.RM R12, R12, R61, 12582913 ;  /* 0x4b4000010c0c7423 */ /* 0x000fe4000000403d */
[----:B------:R-:W-:Y:S02]  /*c700*/  FFMA R11, R66, 1.4426950216293334961, -R11 ;  /* 0x3fb8aa3b420b7823 */ /* 0x000fe4000000080b */
[C---:B------:R-:W-:Y:S01]  /*c710*/  FADD R34, R12.reuse, -12583039 ;  /* 0xcb40007f0c227421 */ /* 0x040fe20000000000 */
[----:B------:R-:W-:Y:S01]  /*c720*/  SHF.L.U32 R12, R12, 0x17, RZ ;  /* 0x000000170c0c7819 */ /* 0x000fe200000006ff */
[----:B------:R-:W-:Y:S01]  /*c730*/  FFMA R66, R66, 1.925963033500011079e-08, R11 ;  /* 0x32a5706042427823 */ /* 0x000fe2000000000b */
[----:B------:R-:W-:Y:S01]  /*c740*/  FADD R11, RZ, R3 ;  /* 0x00000003ff0b7221 */ /* 0x000fe20000000000 */
[----:B------:R-:W-:-:S03]  /*c750*/  FFMA R34, R35, 1.4426950216293334961, -R34 ;  /* 0x3fb8aa3b23227823 */ /* 0x000fc60000000822 */
[----:B------:R-:W-:Y:S01]  /*c760*/  FADD R11, R11, R0 ;  /* 0x000000000b0b7221 */ /* 0x000fe20000000000 */
[----:B------:R-:W-:-:S03]  /*c770*/  FFMA R35, R35, 1.925963033500011079e-08, R34 ;  /* 0x32a5706023237823 */ /* 0x000fc60000000022 */
[----:B------:R-:W-:-:S03]  /*c780*/  FADD R11, R11, R2 ;  /* 0x000000020b0b7221 */ /* 0x000fc60000000000 */
[----:B------:R-:W0:Y:S02]  /*c790*/  MUFU.EX2 R35, R35 ;  /* 0x0000002300237308 */ /* 0x000e240000000800 */
[----:B0-----:R-:W-:Y:S01]  /*c7a0*/  FMUL R34, R12, R35 ;  /* 0x000000230c227220 */ /* 0x001fe20000400000 */
[----:B------:R-:W-:-:S05]  /*c7b0*/  FFMA.SAT R12, R37, R41, 0.5 ;  /* 0x3f000000250c7423 */ /* 0x000fca0000002029 */
[----:B------:R-:W0:Y:S01]  /*c7c0*/  MUFU.EX2 R35, R66 ;  /* 0x0000004200237308 */ /* 0x000e220000000800 */
[----:B------:R-:W-:-:S04]  /*c7d0*/  FFMA.RM R13, R12, R61, 12582913 ;  /* 0x4b4000010c0d7423 */ /* 0x000fc8000000403d */
[C---:B------:R-:W-:Y:S01]  /*c7e0*/  FADD R12, R13.reuse, -12583039 ;  /* 0xcb40007f0d0c7421 */ /* 0x040fe20000000000 */
[----:B------:R-:W-:-:S03]  /*c7f0*/  IMAD.SHL.U32 R13, R13, 0x800000, RZ ;  /* 0x008000000d0d7824 */ /* 0x000fc600078e00ff */
[----:B------:R-:W-:-:S04]  /*c800*/  FFMA R12, R37, 1.4426950216293334961, -R12 ;  /* 0x3fb8aa3b250c7823 */ /* 0x000fc8000000080c */
[----:B------:R-:W-:Y:S01]  /*c810*/  FFMA R37, R37, 1.925963033500011079e-08, R12 ;  /* 0x32a5706025257823 */ /* 0x000fe2000000000c */
[----:B------:R-:W-:Y:S01]  /*c820*/  FADD R12, R11, R4 ;  /* 0x000000040b0c7221 */ /* 0x000fe20000000000 */
[----:B0-----:R-:W-:Y:S02]  /*c830*/  FMUL R35, R14, R35 ;  /* 0x000000230e237220 */ /* 0x001fe40000400000 */
        /* <DEDUP_REMOVED lines=34> */
.L_x_19974:
[----:B------:R-:W-:Y:S02]  /*ca60*/  IMAD.MOV.U32 R12, RZ, RZ, 0x8 ;  /* 0x00000008ff0c7424 */ /* 0x000fe400078e00ff */
[----:B------:R-:W-:-:S05]  /*ca70*/  FADD R37, R13, R14 ;  /* 0x0000000e0d257221 */ /* 0x000fca0000000000 */
[----:B------:R-:W-:-:S07]  /*ca80*/  MOV R13, R37 ;  /* 0x00000025000d7202 */ /* 0x000fce0000000f00 */
[----:B------:R-:W-:Y:S05]  /*ca90*/  WARPSYNC.COLLECTIVE R15, `(.L_x_19975) ;  /* 0x000000000f087348 */ /* 0x000fea0003c00000 */
[----:B------:R0:W1:Y:S02]  /*caa0*/  SHFL.BFLY P6, R14, R13, R12, R11 ;  /* 0x0c00000c0d0e7389 */ /* 0x00006400000c000b */
[----:B01----:R-:W-:Y:S05]  /*cab0*/  ENDCOLLECTIVE ;  /* 0x000000000000791b */ /* 0x003fea0003800000 */
.L_x_19975:
[----:B------:R-:W-:Y:S02]  /*cac0*/  IMAD.MOV.U32 R12, RZ, RZ, 0x4 ;  /* 0x00000004ff0c7424 */ /* 0x000fe400078e00ff */
[----:B------:R-:W-:-:S05]  /*cad0*/  FADD R40, R37, R14 ;  /* 0x0000000e25287221 */ /* 0x000fca0000000000 */
[----:B------:R-:W-:-:S07]  /*cae0*/  MOV R13, R40 ;  /* 0x00000028000d7202 */ /* 0x000fce0000000f00 */
[----:B------:R-:W-:Y:S05]  /*caf0*/  WARPSYNC.COLLECTIVE R15, `(.L_x_19976) ;  /* 0x000000000f087348 */ /* 0x000fea0003c00000 */
[----:B------:R0:W1:Y:S02]  /*cb00*/  SHFL.BFLY P6, R14, R13, R12, R11 ;  /* 0x0c00000c0d0e7389 */ /* 0x00006400000c000b */
[----:B01----:R-:W-:Y:S05]  /*cb10*/  ENDCOLLECTIVE ;  /* 0x000000000000791b */ /* 0x003fea0003800000 */
.L_x_19976:
[----:B------:R-:W-:Y:S02]  /*cb20*/  IMAD.MOV.U32 R12, RZ, RZ, 0x2 ;  /* 0x00000002ff0c7424 */ /* 0x000fe400078e00ff */
[----:B------:R-:W-:-:S05]  /*cb30*/  FADD R41, R40, R14 ;  /* 0x0000000e28297221 */ /* 0x000fca0000000000 */
[----:B------:R-:W-:-:S07]  /*cb40*/  MOV R13, R41 ;  /* 0x00000029000d7202 */ /* 0x000fce0000000f00 */
[----:B------:R-:W-:Y:S05]  /*cb50*/  WARPSYNC.COLLECTIVE R15, `(.L_x_19977) ;  /* 0x000000000f087348 */ /* 0x000fea0003c00000 */
[----:B------:R0:W1:Y:S02]  /*cb60*/  SHFL.BFLY P6, R14, R13, R12, R11 ;  /* 0x0c00000c0d0e7389 */ /* 0x00006400000c000b */
[----:B01----:R-:W-:Y:S05]  /*cb70*/  ENDCOLLECTIVE ;  /* 0x000000000000791b */ /* 0x003fea0003800000 */
.L_x_19977:
[----:B------:R-:W-:Y:S02]  /*cb80*/  IMAD.MOV.U32 R12, RZ, RZ, 0x1 ;  /* 0x00000001ff0c7424 */ /* 0x000fe400078e00ff */
[----:B------:R-:W-:-:S05]  /*cb90*/  FADD R42, R41, R14 ;  /* 0x0000000e292a7221 */ /* 0x000fca0000000000 */
[----:B------:R-:W-:-:S07]  /*cba0*/  MOV R13, R42 ;  /* 0x0000002a000d7202 */ /* 0x000fce0000000f00 */
[----:B------:R-:W-:Y:S05]  /*cbb0*/  WARPSYNC.COLLECTIVE R15, `(.L_x_19978) ;  /* 0x000000000f087348 */ /* 0x000fea0003c00000 */
[----:B------:R0:W1:Y:S02]  /*cbc0*/  SHFL.BFLY P6, R14, R13, R12, R11 ;  /* 0x0c00000c0d0e7389 */ /* 0x00006400000c000b */
[----:B01----:R-:W-:Y:S05]  /*cbd0*/  ENDCOLLECTIVE ;  /* 0x000000000000791b */ /* 0x003fea0003800000 */
.L_x_19978:
[----:B------:R-:W-:Y:S05]  /*cbe0*/  BRA `(.L_x_19979) ;  /* 0xffffffbc00d87947 */ /* 0x000fea000383ffff */
        .weak           $__internal_320_$__cuda_sm3x_div_rn_noftz_f32_slowpath
        .type           $__internal_320_$__cuda_sm3x_div_rn_noftz_f32_slowpath,@function
        .size           $__internal_320_$__cuda_sm3x_div_rn_noftz_f32_slowpath,(.L_x_37697 - $__internal_320_$__cuda_sm3x_div_rn_noftz_f32_slowpath)
$__internal_320_$__cuda_sm3x_div_rn_noftz_f32_slowpath:
        /* <DEDUP_REMOVED lines=34> */
.L_x_19981:
        /* <DEDUP_REMOVED lines=51> */
.L_x_19988:
[----:B------:R-:W-:-:S04]  /*d140*/  LOP3.LUT R3, R3, 0x80000000, RZ, 0xc0, !PT ;  /* 0x8000000003037812 */ /* 0x000fc800078ec0ff */
[----:B------:R-:W-:Y:S01]  /*d150*/  LOP3.LUT R3, R3, 0x7f800000, RZ, 0xfc, !PT ;  /* 0x7f80000003037812 */ /* 0x000fe200078efcff */
[----:B------:R-:W-:Y:S06]  /*d160*/  BRA `(.L_x_19989) ;  /* 0x0000000000047947 */ /* 0x000fec0003800000 */
.L_x_19987:
[----:B------:R-:W-:-:S07]  /*d170*/  LEA R3, R48, R3, 0x17 ;  /* 0x0000000330037211 */ /* 0x000fce00078eb8ff */
.L_x_19989:
[----:B------:R-:W-:Y:S05]  /*d180*/  BSYNC.RECONVERGENT B2 ;  /* 0x0000000000027941 */ /* 0x000fea0003800200 */
.L_x_19986:
[----:B------:R-:W-:Y:S05]  /*d190*/  BRA `(.L_x_19990) ;  /* 0x0000000000207947 */ /* 0x000fea0003800000 */
.L_x_19985:
[----:B------:R-:W-:-:S04]  /*d1a0*/  LOP3.LUT R3, R12, 0x80000000, R3, 0x48, !PT ;  /* 0x800000000c037812 */ /* 0x000fc800078e4803 */
[----:B------:R-:W-:Y:S01]  /*d1b0*/  LOP3.LUT R3, R3, 0x7f800000, RZ, 0xfc, !PT ;  /* 0x7f80000003037812 */ /* 0x000fe200078efcff */
[----:B------:R-:W-:Y:S06]  /*d1c0*/  BRA `(.L_x_19990) ;  /* 0x0000000000147947 */ /* 0x000fec0003800000 */
.L_x_19984:
[----:B------:R-:W-:Y:S01]  /*d1d0*/  LOP3.LUT R3, R12, 0x80000000, R3, 0x48, !PT ;  /* 0x800000000c037812 */ /* 0x000fe200078e4803 */
[----:B------:R-:W-:Y:S06]  /*d1e0*/  BRA `(.L_x_19990) ;  /* 0x00000000000c7947 */ /* 0x000fec0003800000 */
.L_x_19983:
[----:B------:R-:W0:Y:S01]  /*d1f0*/  MUFU.RSQ R3, -QNAN ;  /* 0xffc0000000037908 */ /* 0x000e220000001400 */
[----:B------:R-:W-:Y:S05]  /*d200*/  BRA `(.L_x_19990) ;  /* 0x0000000000047947 */ /* 0x000fea0003800000 */
.L_x_19982:
[----:B------:R-:W-:-:S07]  /*d210*/  FADD.FTZ R3, R3, R12 ;  /* 0x0000000c03037221 */ /* 0x000fce0000010000 */
.L_x_19990:
[----:B------:R-:W-:Y:S05]  /*d220*/  BSYNC.RECONVERGENT B1 ;  /* 0x0000000000017941 */ /* 0x000fea0003800200 */
.L_x_19980:
[----:B------:R-:W-:Y:S02]  /*d230*/  HFMA2 R13, -RZ, RZ, 0, 0 ;  /* 0x00000000ff0d7431 */ /* 0x000fe400000001ff */
[----:B------:R-:W-:-:S04]  /*d240*/  IMAD.MOV.U32 R12, RZ, RZ, R40 ;  /* 0x000000ffff0c7224 */ /* 0x000fc800078e0028 */
[----:B0-----:R-:W-:Y:S05]  /*d250*/  RET.REL.NODEC R12 `(_Z15SoftmaxWarpImplI22BroadcastScaleMaskLoadIffbLm2EiE11DirectStoreIffEfLi1ELi31ELi32ELi1ELb1EL9Algorithm0EEvT_T0_ll) ;  /* 0xffffff2c0c687950 */ /* 0x001fea0003c3ffff */
.L_x_19991:
        /* <DEDUP_REMOVED lines=10> */
.L_x_37697:


//--------------------- .text._Z15SoftmaxWarpImplI22BroadcastScaleMaskLoadIffbLm2EiE11DirectStoreIffEfLi1ELi31ELi32ELi1ELb0EL9Algorithm0EEvT_T0_ll --------------------------
	.section	.text._Z15SoftmaxWarpImplI22BroadcastScaleMaskLoadIffbLm2EiE11DirectStoreIffEfLi1ELi31ELi32ELi1ELb0EL9Algorithm0EEvT_T0_ll,"ax",@progbits
	.align	128
        .global         _Z15SoftmaxWarpImplI22BroadcastScaleMaskLoadIffbLm2EiE11DirectStoreIffEfLi1ELi31ELi32ELi1ELb0EL9Algorithm0EEvT_T0_ll
        .type           _Z15SoftmaxWarpImplI22BroadcastScaleMaskLoadIffbLm2EiE11DirectStoreIffEfLi1ELi31ELi32ELi1ELb0EL9Algorithm0EEvT_T0_ll,@function
        .size           _Z15SoftmaxWarpImplI22BroadcastScaleMaskLoadIffbLm2EiE11DirectStoreIffEfLi1ELi31ELi32ELi1ELb0EL9Algorithm0EEvT_T0_ll,(.L_x_37698 - _Z15SoftmaxWarpImplI22BroadcastScaleMaskLoadIffbLm2EiE11DirectStoreIffEfLi1ELi31ELi32ELi1ELb0EL9Algorithm0EEvT_T0_ll)
        .other          _Z15SoftmaxWarpImplI22BroadcastScaleMaskLoadIffbLm2EiE11DirectStoreIffEfLi1ELi31ELi32ELi1ELb0EL9Algorithm0EEvT_T0_ll,@"STO_CUDA_ENTRY STV_DEFAULT"
_Z15SoftmaxWarpImplI22BroadcastScaleMaskLoadIffbLm2EiE11DirectStoreIffEfLi1ELi31ELi32ELi1ELb0EL9Algorithm0EEvT_T0_ll:
.text._Z15SoftmaxWarpImplI22BroadcastScaleMaskLoadIffbLm2EiE11DirectStoreIffEfLi1ELi31ELi32ELi1ELb0EL9Algorithm0EEvT_T0_ll:
        /* <DEDUP_REMOVED lines=27> */
.L_x_19992:
        /* <DEDUP_REMOVED lines=14> */
.L_x_20057:
        /* <DEDUP_REMOVED lines=8> */
[C---:B------:R-:W-:Y:S01]  /*0310*/  VIADD R17, R49.reuse, 0xa0 ;  /* 0x000000a031117836 */ /* 0x040fe20000000000 */
[----:B------:R-:W-:Y:S02]  /*0320*/  IADD3 R19, PT, PT, R49, 0x60, RZ ;  /* 0x0000006031137810 */ /* 0x000fe40007ffe0ff */
[----:B------:R-:W-:-:S02]  /*0330*/  LOP3.LUT R10, R8, UR49, RZ, 0x3c, !PT ;  /* 0x00000031080a7c12 */ /* 0x000fc4000f8e3cff */
[----:B------:R-:W-:Y:S02]  /*0340*/  LOP3.LUT R12, R19, UR49, RZ, 0x3c, !PT ;  /* 0x00000031130c7c12 */ /* 0x000fe4000f8e3cff */
[----:B------:R-:W-:Y:S02]  /*0350*/  ISETP.GE.AND P2, PT, R10, RZ, PT ;  /* 0x000000ff0a00720c */ /* 0x000fe40003f46270 */
[----:B------:R-:W-:Y:S01]  /*0360*/  SHF.R.S64 R10, RZ, 0x1e, R8 ;  /* 0x0000001eff0a7819 */ /* 0x000fe20000001008 */
[----:B------:R-:W1:Y:S01]  /*0370*/  I2F.RP R4, UR7 ;  /* 0x0000000700047d06 */ /* 0x000e620008209400 */
[----:B------:R-:W-:Y:S02]  /*0380*/  ISETP.GE.AND P1, PT, R12, RZ, PT ;  /* 0x000000ff0c00720c */ /* 0x000fe40003f26270 */
[----:B------:R-:W-:Y:S02]  /*0390*/  IADD3 R18, PT, PT, R49, 0x80, RZ ;  /* 0x0000008031127810 */ /* 0x000fe40007ffe0ff */
[----:B------:R-:W-:-:S02]  /*03a0*/  R2UR UR11, R7 ;  /* 0x00000000070b72ca */ /* 0x000fc400000e0000 */
[----:B------:R-:W-:Y:S02]  /*03b0*/  SHF.R.S64 R12, RZ, 0x1e, R21 ;  /* 0x0000001eff0c7819 */ /* 0x000fe40000001015 */
[----:B------:R-:W-:Y:S02]  /*03c0*/  LOP3.LUT R11, R21, UR49, RZ, 0x3c, !PT ;  /* 0x00000031150b7c12 */ /* 0x000fe4000f8e3cff */
[----:B------:R-:W-:Y:S02]  /*03d0*/  SHF.R.S64 R22, RZ, 0x1e, R19 ;  /* 0x0000001eff167819 */ /* 0x000fe40000001013 */
[----:B------:R-:W-:Y:S01]  /*03e0*/  IADD3 R10, P0, PT, R10, UR36, RZ ;  /* 0x000000240a0a7c10 */ /* 0x000fe2000ff1e0ff */
[----:B-1----:R-:W1:Y:S01]  /*03f0*/  MUFU.RCP R4, R4 ;  /* 0x0000000400047308 */ /* 0x002e620000001000 */
[----:B------:R-:W-:Y:S02]  /*0400*/  LOP3.LUT R13, R18, UR49, RZ, 0x3c, !PT ;  /* 0x00000031120d7c12 */ /* 0x000fe4000f8e3cff */
[----:B------:R-:W-:-:S02]  /*0410*/  IADD3 R12, P3, PT, R12, UR36, RZ ;  /* 0x000000240c0c7c10 */ /* 0x000fc4000ff7e0ff */
[----:B------:R-:W-:Y:S02]  /*0420*/  IABS R20, R21 ;  /* 0x0000001500147213 */ /* 0x000fe40000000000 */
[----:B------:R-:W-:Y:S02]  /*0430*/  ISETP.GE.AND P4, PT, R11, RZ, PT ;  /* 0x000000ff0b00720c */ /* 0x000fe40003f86270 */
[----:B------:R-:W-:Y:S02]  /*0440*/  IADD3 R22, P5, PT, R22, UR36, RZ ;  /* 0x0000002416167c10 */ /* 0x000fe4000ffbe0ff */
[----:B------:R-:W-:Y:S02]  /*0450*/  LEA.HI.X.SX32 R11, R8, UR37, 0x2, P0 ;  /* 0x00000025080b7c11 */ /* 0x000fe400080f16ff */
[----:B------:R-:W-:Y:S02]  /*0460*/  ISETP.GE.AND P0, PT, R13, RZ, PT ;  /* 0x000000ff0d00720c */ /* 0x000fe40003f06270 */
[----:B------:R-:W-:Y:S01]  /*0470*/  LEA.HI.X.SX32 R13, R21, UR37, 0x2, P3 ;  /* 0x00000025150d7c11 */ /* 0x000fe200098f16ff */
[----:B-1----:R-:W-:Y:S01]  /*0480*/  VIADD R9, R4, 0xffffffe ;  /* 0x0ffffffe04097836 */ /* 0x002fe20000000000 */
[----:B------:R-:W-:-:S03]  /*0490*/  IABS R4, R8 ;  /* 0x0000000800047213 */ /* 0x000fc60000000000 */
[----:B------:R1:W2:Y:S01]  /*04a0*/  LDG.E R15, desc[UR10][R12.64] ;  /* 0x0000000a0c0f7981 */ /* 0x0002a2000c1e1900 */
[----:B------:R-:W-:Y:S01]  /*04b0*/  R2UR UR8, R6 ;  /* 0x00000000060872ca */ /* 0x000fe200000e0000 */
[----:B------:R-:W3:Y:S01]  /*04c0*/  F2I.FTZ.U32.TRUNC.NTZ R9, R9 ;  /* 0x0000000900097305 */ /* 0x000ee2000021f000 */
[----:B------:R-:W-:Y:S02]  /*04d0*/  R2UR UR9, R7 ;  /* 0x00000000070972ca */ /* 0x000fe400000e0000 */
[----:B------:R-:W-:Y:S02]  /*04e0*/  LOP3.LUT R14, R17, UR49, RZ, 0x3c, !PT ;  /* 0x00000031110e7c12 */ /* 0x000fe4000f8e3cff */
[----:B------:R-:W-:Y:S02]  /*04f0*/  IABS R27, R19 ;  /* 0x00000013001b7213 */ /* 0x000fe40000000000 */
[----:B------:R-:W-:Y:S02]  /*0500*/  SHF.R.S64 R24, RZ, 0x1e, R18 ;  /* 0x0000001eff187819 */ /* 0x000fe40000001012 */
[----:B------:R-:W-:-:S02]  /*0510*/  ISETP.GE.AND P6, PT, R14, RZ, PT ;  /* 0x000000ff0e00720c */ /* 0x000fc40003fc6270 */
[----:B---3--:R-:W-:-:S03]  /*0520*/  R2UR UR5, R9 ;  /* 0x00000000090572ca */ /* 0x008fc600000e0000 */
[----:B------:R3:W4:Y:S10]  /*0530*/  LDG.E R14, desc[UR8][R10.64] ;  /* 0x000000080a0e7981 */ /* 0x000734000c1e1900 */
[----:B------:R-:W-:-:S04]  /*0540*/  UIADD3 UR6, UPT, UPT, URZ, -UR5, URZ ;  /* 0x80000005ff067290 */ /* 0x000fc8000fffe0ff */
[----:B------:R-:W-:-:S04]  /*0550*/  UIMAD UR6, UR6, UR7, URZ ;  /* 0x00000007060672a4 */ /* 0x000fc8000f8e02ff */
[----:B------:R-:W-:-:S06]  /*0560*/  UIMAD.WIDE.U32 UR4, UR5, UR6, UR4 ;  /* 0x00000006050472a5 */ /* 0x000fcc000f8e0004 */
[----:B------:R-:W-:-:S05]  /*0570*/  IMAD.HI.U32 R9, R4, UR5, RZ ;  /* 0x0000000504097c27 */ /* 0x000fca000f8e00ff */
[----:B------:R-:W-:Y:S01]  /*0580*/  IADD3 R23, PT, PT, -R9, RZ, RZ ;  /* 0x000000ff09177210 */ /* 0x000fe20007ffe1ff */
[----:B------:R-:W-:-:S04]  /*0590*/  IMAD.HI.U32 R43, R20, UR5, RZ ;  /* 0x00000005142b7c27 */ /* 0x000fc8000f8e00ff */
[----:B------:R-:W-:Y:S01]  /*05a0*/  IMAD R4, R23, UR7, R4 ;  /* 0x0000000717047c24 */ /* 0x000fe2000f8e0204 */
[----:B------:R-:W-:-:S04]  /*05b0*/  LEA.HI.X.SX32 R23, R19, UR37, 0x2, P5 ;  /* 0x0000002513177c11 */ /* 0x000fc8000a8f16ff */
[----:B------:R-:W-:Y:S01]  /*05c0*/  ISETP.LT.U32.AND P5, PT, R4, UR7, PT ;  /* 0x0000000704007c0c */ /* 0x000fe2000bfa1070 */
[----:B------:R-:W-:Y:S01]  /*05d0*/  IMAD.HI.U32 R45, R27, UR5, RZ ;  /* 0x000000051b2d7c27 */ /* 0x000fe2000f8e00ff */
[----:B-1----:R-:W-:Y:S01]  /*05e0*/  IADD3 R13, PT, PT, -R43, RZ, RZ ;  /* 0x000000ff2b0d7210 */ /* 0x002fe20007ffe1ff */
[----:B------:R1:W5:Y:S04]  /*05f0*/  LDG.E R16, desc[UR8][R22.64] ;  /* 0x0000000816107981 */ /* 0x000368000c1e1900 */
[----:B------:R-:W-:Y:S01]  /*0600*/  IMAD R13, R13, UR7, R20 ;  /* 0x000000070d0d7c24 */ /* 0x000fe2000f8e0214 */
[----:B------:R-:W-:-:S05]  /*0610*/  IADD3 R24, P3, PT, R24, UR36, RZ ;  /* 0x0000002418187c10 */ /* 0x000fca000ff7e0ff */
[----:B------:R-:W-:Y:S02]  /*0620*/  @!P5 IADD3 R9, PT, PT, R9, 0x1, RZ ;  /* 0x000000010909d810 */ /* 0x000fe40007ffe0ff */
[----:B------:R-:W-:Y:S02]  /*0630*/  @!P5 IADD3 R4, PT, PT, R4, -UR7, RZ ;  /* 0x800000070404dc10 */ /* 0x000fe4000fffe0ff */
[----:B------:R-:W-:Y:S01]  /*0640*/  ISETP.LT.U32.AND P5, PT, R13, UR7, PT ;  /* 0x000000070d007c0c */ /* 0x000fe2000bfa1070 */
[C---:B------:R-:W-:Y:S01]  /*0650*/  VIADD R26, R49.reuse, 0xc0 ;  /* 0x000000c0311a7836 */ /* 0x040fe20000000000 */
[----:B---3--:R-:W-:Y:S01]  /*0660*/  SHF.R.S64 R10, RZ, 0x1e, R17 ;  /* 0x0000001eff0a7819 */ /* 0x008fe20000001011 */
[----:B------:R-:W-:Y:S01]  /*0670*/  IMAD.MOV R20, RZ, RZ, -R45 ;  /* 0x000000ffff147224 */ /* 0x000fe200078e0a2d */
[----:B------:R-:W-:Y:S02]  /*0680*/  LEA.HI.X.SX32 R25, R18, UR37, 0x2, P3 ;  /* 0x0000002512197c11 */ /* 0x000fe400098f16ff */
[----:B------:R-:W-:Y:S01]  /*0690*/  IADD3 R10, P3, PT, R10, UR36, RZ ;  /* 0x000000240a0a7c10 */ /* 0x000fe2000ff7e0ff */
[----:B------:R-:W-:Y:S01]  /*06a0*/  IMAD R27, R20, UR7, R27 ;  /* 0x00000007141b7c24 */ /* 0x000fe2000f8e021b */
[----:B-1----:R-:W-:Y:S01]  /*06b0*/  SHF.R.S64 R22, RZ, 0x1e, R26 ;  /* 0x0000001eff167819 */ /* 0x002fe2000000101a */
[----:B------:R1:W3:Y:S01]  /*06c0*/  LDG.E R12, desc[UR10][R24.64] ;  /* 0x0000000a180c7981 */ /* 0x0002e2000c1e1900 */
[----:B------:R-:W-:-:S02]  /*06d0*/  IADD3 R20, PT, PT, R49, 0xe0, RZ ;  /* 0x000000e031147810 */ /* 0x000fc40007ffe0ff */
[----:B------:R-:W-:Y:S01]  /*06e0*/  LEA.HI.X.SX32 R11, R17, UR37, 0x2, P3 ;  /* 0x00000025110b7c11 */ /* 0x000fe200098f16ff */
[----:B------:R-:W-:Y:S01]  /*06f0*/  @!P5 VIADD R13, R13, -UR7 ;  /* 0x800000070d0ddc36 */ /* 0x000fe20008000000 */
[----:B------:R-:W-:Y:S02]  /*0700*/  ISETP.GE.U32.AND P3, PT, R4, UR7, PT ;  /* 0x0000000704007c0c */ /* 0x000fe4000bf66070 */
[----:B------:R-:W-:Y:S02]  /*0710*/  @!P5 IADD3 R43, PT, PT, R43, 0x1, RZ ;  /* 0x000000012b2bd810 */ /* 0x000fe40007ffe0ff */
[----:B------:R-:W-:Y:S02]  /*0720*/  IADD3 R22, P5, PT, R22, UR36, RZ ;  /* 0x0000002416167c10 */ /* 0x000fe4000ffbe0ff */
[----:B-1----:R-:W-:Y:S02]  /*0730*/  SHF.R.S64 R24, RZ, 0x1e, R20 ;  /* 0x0000001eff187819 */ /* 0x002fe40000001014 */
[----:B------:R-:W-:-:S02]  /*0740*/  LEA.HI.X.SX32 R23, R26, UR37, 0x2, P5 ;  /* 0x000000251a177c11 */ /* 0x000fc4000a8f16ff */
[----:B------:R-:W-:Y:S02]  /*0750*/  IADD3 R24, P5, PT, R24, UR36, RZ ;  /* 0x0000002418187c10 */ /* 0x000fe4000ffbe0ff */
[----:B------:R-:W-:Y:S02]  /*0760*/  IABS R28, R18 ;  /* 0x00000012001c7213 */ /* 0x000fe40000000000 */
[----:B------:R-:W-:Y:S02]  /*0770*/  LEA.HI.X.SX32 R25, R20, UR37, 0x2, P5 ;  /* 0x0000002514197c11 */ /* 0x000fe4000a8f16ff */
[----:B------:R-:W-:Y:S01]  /*0780*/  ISETP.LT.U32.AND P5, PT, R27, UR7, PT ;  /* 0x000000071b007c0c */ /* 0x000fe2000bfa1070 */
[----:B------:R-:W-:Y:S01]  /*0790*/  IMAD.HI.U32 R41, R28, UR5, RZ ;  /* 0x000000051c297c27 */ /* 0x000fe2000f8e00ff */
[----:B------:R-:W-:Y:S01]  /*07a0*/  @P3 IADD3 R9, PT, PT, R9, 0x1, RZ ;  /* 0x0000000109093810 */ /* 0x000fe20007ffe0ff */
[----:B------:R1:W5:Y:S01]  /*07b0*/  LDG.E R4, desc[UR10][R24.64] ;  /* 0x0000000a18047981 */ /* 0x000362000c1e1900 */
[----:B------:R-:W-:-:S02]  /*07c0*/  ISETP.GE.U32.AND P3, PT, R13, UR7, PT ;  /* 0x000000070d007c0c */ /* 0x000fc4000bf66070 */
[----:B------:R-:W-:Y:S02]  /*07d0*/  IABS R31, R26 ;  /* 0x0000001a001f7213 */ /* 0x000fe40000000000 */
[----:B------:R-:W-:Y:S02]  /*07e0*/  IABS R29, R17 ;  /* 0x00000011001d7213 */ /* 0x000fe40000000000 */
[----:B------:R-:W-:Y:S02]  /*07f0*/  R2UR UR12, R6 ;  /* 0x00000000060c72ca */ /* 0x000fe400000e0000 */
[----:B------:R-:W-:Y:S01]  /*0800*/  R2UR UR13, R7 ;  /* 0x00000000070d72ca */ /* 0x000fe200000e0000 */
[----:B------:R-:W-:Y:S01]  /*0810*/  IMAD.HI.U32 R37, R31, UR5, RZ ;  /* 0x000000051f257c27 */ /* 0x000fe2000f8e00ff */
[----:B------:R-:W-:-:S03]  /*0820*/  IADD3 R13, PT, PT, -R41, RZ, RZ ;  /* 0x000000ff290d7210 */ /* 0x000fc60007ffe1ff */
[----:B------:R-:W-:Y:S01]  /*0830*/  IMAD.HI.U32 R39, R29, UR5, RZ ;  /* 0x000000051d277c27 */ /* 0x000fe2000f8e00ff */
[----:B------:R-:W-:Y:S02]  /*0840*/  @!P5 IADD3 R27, PT, PT, R27, -UR7, RZ ;  /* 0x800000071b1bdc10 */ /* 0x000fe4000fffe0ff */
[----:B------:R-:W-:Y:S01]  /*0850*/  IADD3 R32, PT, PT, -R37, RZ, RZ ;  /* 0x000000ff25207210 */ /* 0x000fe20007ffe1ff */
[----:B------:R-:W-:Y:S02]  /*0860*/  IMAD R13, R13, UR7, R28 ;  /* 0x000000070d0d7c24 */ /* 0x000fe4000f8e021c */
[----:B------:R-:W-:Y:S02]  /*0870*/  IMAD.MOV R30, RZ, RZ, -R39 ;  /* 0x000000ffff1e7224 */ /* 0x000fe400078e0a27 */
[----:B------:R-:W-:Y:S01]  /*0880*/  @P3 VIADD R43, R43, 0x1 ;  /* 0x000000012b2b3836 */ /* 0x000fe20000000000 */
[----:B------:R-:W-:Y:S01]  /*0890*/  ISETP.GE.U32.AND P3, PT, R27, UR7, PT ;  /* 0x000000071b007c0c */ /* 0x000fe2000bf66070 */
[----:B------:R-:W-:Y:S01]  /*08a0*/  @!P2 IMAD.MOV R9, RZ, RZ, -R9 ;  /* 0x000000ffff09a224 */ /* 0x000fe200078e0a09 */
[----:B------:R-:W-:Y:S01]  /*08b0*/  IADD3 R27, PT, PT, R49, 0x100, RZ ;  /* 0x00000100311b7810 */ /* 0x000fe20007ffe0ff */
[----:B------:R-:W-:Y:S01]  /*08c0*/  IMAD R28, R30, UR7, R29 ;  /* 0x000000071e1c7c24 */ /* 0x000fe2000f8e021d */
[----:B------:R-:W-:Y:S01]  /*08d0*/  ISETP.LT.U32.AND P2, PT, R13, UR7, PT ;  /* 0x000000070d007c0c */ /* 0x000fe2000bf41070 */
[----:B------:R-:W-:Y:S01]  /*08e0*/  IMAD R29, R32, UR7, R31 ;  /* 0x00000007201d7c24 */ /* 0x000fe2000f8e021f */
[----:B------:R-:W4:Y:S01]  /*08f0*/  LDG.E R11, desc[UR12][R10.64] ;  /* 0x0000000c0a0b7981 */ /* 0x000f22000c1e1900 */
[----:B------:R-:W-:-:S02]  /*0900*/  IABS R32, R20 ;  /* 0x0000001400207213 */ /* 0x000fc40000000000 */
[----:B-1----:R-:W-:Y:S02]  /*0910*/  IADD3 R25, PT, PT, R49, 0x120, RZ ;  /* 0x0000012031197810 */ /* 0x002fe40007ffe0ff */
[----:B------:R-:W-:Y:S01]  /*0920*/  @!P4 IADD3 R43, PT, PT, -R43, RZ, RZ ;  /* 0x000000ff2b2bc210 */ /* 0x000fe20007ffe1ff */
[----:B------:R-:W-:Y:S01]  /*0930*/  IMAD.HI.U32 R33, R32, UR5, RZ ;  /* 0x0000000520217c27 */ /* 0x000fe2000f8e00ff */
[----:B------:R1:W3:Y:S01]  /*0940*/  LDG.E R10, desc[UR8][R22.64] ;  /* 0x00000008160a7981 */ /* 0x0002e2000c1e1900 */
[----:B------:R-:W-:Y:S02]  /*0950*/  SHF.R.S64 R30, RZ, 0x1e, R25 ;  /* 0x0000001eff1e7819 */ /* 0x000fe40000001019 */
[----:B------:R-:W-:Y:S01]  /*0960*/  IMAD.MOV R31, RZ, RZ, -R33 ;  /* 0x000000ffff1f7224 */ /* 0x000fe200078e0a21 */
[----:B------:R-:W-:Y:S02]  /*0970*/  @!P5 IADD3 R45, PT, PT, R45, 0x1, RZ ;  /* 0x000000012d2dd810 */ /* 0x000fe40007ffe0ff */
[----:B-1----:R-:W-:-:S04]  /*0980*/  SHF.R.S64 R22, RZ, 0x1e, R27 ;  /* 0x0000001eff167819 */ /* 0x002fc8000000101b */
[----:B------:R-:W-:Y:S02]  /*0990*/  IADD3 R22, P4, PT, R22, UR36, RZ ;  /* 0x0000002416167c10 */ /* 0x000fe4000ff9e0ff */
[----:B------:R-:W-:Y:S02]  /*09a0*/  IADD3 R30, P5, PT, R30, UR36, RZ ;  /* 0x000000241e1e7c10 */ /* 0x000fe4000ffbe0ff */
[----:B------:R-:W-:Y:S02]  /*09b0*/  LEA.HI.X.SX32 R23, R27, UR37, 0x2, P4 ;  /* 0x000000251b177c11 */ /* 0x000fe4000a0f16ff */
[----:B------:R-:W-:Y:S02]  /*09c0*/  @!P2 IADD3 R13, PT, PT, R13, -UR7, RZ ;  /* 0x800000070d0dac10 */ /* 0x000fe4000fffe0ff */
[----:B------:R-:W-:Y:S01]  /*09d0*/  ISETP.LT.U32.AND P4, PT, R29, UR7, PT ;  /* 0x000000071d007c0c */ /* 0x000fe2000bf81070 */
[----:B------:R-:W-:Y:S01]  /*09e0*/  IMAD R32, R31, UR7, R32 ;  /* 0x000000071f207c24 */ /* 0x000fe2000f8e0220 */
[----:B------:R-:W-:-:S02]  /*09f0*/  @P3 IADD3 R45, PT, PT, R45, 0x1, RZ ;  /* 0x000000012d2d3810 */ /* 0x000fc40007ffe0ff */
[----:B------:R-:W-:Y:S02]  /*0a00*/  LEA.HI.X.SX32 R31, R25, UR37, 0x2, P5 ;  /* 0x00000025191f7c11 */ /* 0x000fe4000a8f16ff */
[C---:B------:R-:W-:Y:S02]  /*0a10*/  ISETP.LT.U32.AND P3, PT, R28.reuse, UR7, PT ;  /* 0x000000071c007c0c */ /* 0x040fe4000bf61070 */
[----:B------:R-:W-:Y:S02]  /*0a20*/  ISETP.GE.U32.AND P5, PT, R13, UR7, PT ;  /* 0x000000070d007c0c */ /* 0x000fe4000bfa6070 */
[----:B------:R-:W-:Y:S01]  /*0a30*/  @!P2 IADD3 R41, PT, PT, R41, 0x1, RZ ;  /* 0x000000012929a810 */ /* 0x000fe20007ffe0ff */
[----:B------:R1:W5:Y:S02]  /*0a40*/  LDG.E R13, desc[UR8][R22.64] ;  /* 0x00000008160d7981 */ /* 0x000364000c1e1900 */
[----:B------:R-:W-:Y:S02]  /*0a50*/  @!P4 VIADD R29, R29, -UR7 ;  /* 0x800000071d1dcc36 */ /* 0x000fe40008000000 */
[----:B------:R-:W-:Y:S01]  /*0a60*/  @!P1 IMAD.MOV R45, RZ, RZ, -R45 ;  /* 0x000000ffff2d9224 */ /* 0x000fe200078e0a2d */
[----:B------:R0:W3:Y:S03]  /*0a70*/  LDG.E R24, desc[UR10][R30.64] ;  /* 0x0000000a1e187981 */ /* 0x0000e6000c1e1900 */
[----:B------:R-:W-:-:S02]  /*0a80*/  @!P3 IADD3 R28, PT, PT, R28, -UR7, RZ ;  /* 0x800000071c1cbc10 */ /* 0x000fc4000fffe0ff */
[----:B------:R-:W-:Y:S02]  /*0a90*/  @P5 IADD3 R41, PT, PT, R41, 0x1, RZ ;  /* 0x0000000129295810 */ /* 0x000fe40007ffe0ff */
[----:B-1----:R-:W-:Y:S02]  /*0aa0*/  IABS R22, R27 ;  /* 0x0000001b00167213 */ /* 0x002fe40000000000 */
[----:B------:R-:W-:Y:S02]  /*0ab0*/  ISETP.GE.U32.AND P5, PT, R29, UR7, PT ;  /* 0x000000071d007c0c */ /* 0x000fe4000bfa6070 */
[----:B------:R-:W-:Y:S02]  /*0ac0*/  IABS R29, R25 ;  /* 0x00000019001d7213 */ /* 0x000fe40000000000 */
[----:B------:R-:W-:Y:S01]  /*0ad0*/  ISETP.GE.U32.AND P2, PT, R28, UR7, PT ;  /* 0x000000071c007c0c */ /* 0x000fe2000bf46070 */
[----:B------:R-:W-:Y:S01]  /*0ae0*/  IMAD.HI.U32 R35, R22, UR5, RZ ;  /* 0x0000000516237c27 */ /* 0x000fe2000f8e00ff */
[----:B------:R-:W-:-:S02]  /*0af0*/  IADD3 R28, PT, PT, R49, 0x140, RZ ;  /* 0x00000140311c7810 */ /* 0x000fc40007ffe0ff */
[----:B------:R-:W-:Y:S01]  /*0b00*/  ISETP.LT.U32.AND P1, PT, R32, UR7, PT ;  /* 0x0000000720007c0c */ /* 0x000fe2000bf21070 */
[----:B------:R-:W-:Y:S01]  /*0b10*/  IMAD.HI.U32 R34, R29, UR5, RZ ;  /* 0x000000051d227c27 */ /* 0x000fe2000f8e00ff */
[----:B0-----:R-:W-:Y:S02]  /*0b20*/  LOP3.LUT R30, R26, UR49, RZ, 0x3c, !PT ;  /* 0x000000311a1e7c12 */ /* 0x001fe4000f8e3cff */
[----:B------:R-:W-:Y:S01]  /*0b30*/  IABS R31, R28 ;  /* 0x0000001c001f7213 */ /* 0x000fe20000000000 */
[----:B------:R-:W-:Y:S01]  /*0b40*/  @!P3 VIADD R39, R39, 0x1 ;  /* 0x000000012727b836 */ /* 0x000fe20000000000 */
[----:B------:R-:W-:Y:S02]  /*0b50*/  IADD3 R23, PT, PT, -R35, RZ, RZ ;  /* 0x000000ff23177210 */ /* 0x000fe40007ffe1ff */
[----:B------:R-:W-:Y:S02]  /*0b60*/  ISETP.GE.AND P3, PT, R30, RZ, PT ;  /* 0x000000ff1e00720c */ /* 0x000fe40003f66270 */
[----:B------:R-:W-:Y:S01]  /*0b70*/  IADD3 R30, PT, PT, -R34, RZ, RZ ;  /* 0x000000ff221e7210 */ /* 0x000fe20007ffe1ff */
[----:B------:R-:W-:-:S04]  /*0b80*/  IMAD.HI.U32 R38, R31, UR5, RZ ;  /* 0x000000051f267c27 */ /* 0x000fc8000f8e00ff */
[----:B------:R-:W-:Y:S02]  /*0b90*/  IMAD R22, R23, UR7, R22 ;  /* 0x0000000717167c24 */ /* 0x000fe4000f8e0216 */
[----:B------:R-:W-:Y:S02]  /*0ba0*/  IMAD R23, R30, UR7, R29 ;  /* 0x000000071e177c24 */ /* 0x000fe4000f8e021d */
[----:B------:R-:W-:Y:S01]  /*0bb0*/  IMAD.MOV R30, RZ, RZ, -R38 ;  /* 0x000000ffff1e7224 */ /* 0x000fe200078e0a26 */
[----:B------:R-:W-:Y:S01]  /*0bc0*/  @P2 IADD3 R39, PT, PT, R39, 0x1, RZ ;  /* 0x0000000127272810 */ /* 0x000fe20007ffe0ff */
[----:B------:R-:W-:Y:S01]  /*0bd0*/  @!P1 VIADD R32, R32, -UR7 ;  /* 0x8000000720209c36 */ /* 0x000fe20008000000 */
[----:B------:R-:W-:Y:S01]  /*0be0*/  ISETP.LT.U32.AND P2, PT, R22, UR7, PT ;  /* 0x0000000716007c0c */ /* 0x000fe2000bf41070 */
[----:B------:R-:W-:Y:S01]  /*0bf0*/  IMAD R29, R30, UR7, R31 ;  /* 0x000000071e1d7c24 */ /* 0x000fe2000f8e021f */
[----:B------:R-:W-:Y:S02]  /*0c00*/  @!P0 IADD3 R41, PT, PT, -R41, RZ, RZ ;  /* 0x000000ff29298210 */ /* 0x000fe40007ffe1ff */
[----:B------:R-:W-:-:S02]  /*0c10*/  LOP3.LUT R30, R20, UR49, RZ, 0x3c, !PT ;  /* 0x00000031141e7c12 */ /* 0x000fc4000f8e3cff */
[----:B------:R-:W-:Y:S02]  /*0c20*/  ISETP.GE.U32.AND P0, PT, R32, UR7, PT ;  /* 0x0000000720007c0c */ /* 0x000fe4000bf06070 */
[----:B------:R-:W-:Y:S02]  /*0c30*/  @!P4 IADD3 R37, PT, PT, R37, 0x1, RZ ;  /* 0x000000012525c810 */ /* 0x000fe40007ffe0ff */
[----:B------:R-:W-:Y:S02]  /*0c40*/  ISETP.GE.AND P4, PT, R30, RZ, PT ;  /* 0x000000ff1e00720c */ /* 0x000fe40003f86270 */
[----:B------:R-:W-:Y:S02]  /*0c50*/  LOP3.LUT R30, R27, UR49, RZ, 0x3c, !PT ;  /* 0x000000311b1e7c12 */ /* 0x000fe4000f8e3cff */
[----:B------:R-:W-:Y:S02]  /*0c60*/  @!P1 IADD3 R33, PT, PT, R33, 0x1, RZ ;  /* 0x0000000121219810 */ /* 0x000fe40007ffe0ff */
[----:B------:R-:W-:-:S02]  /*0c70*/  ISETP.GE.AND P1, PT, R30, RZ, PT ;  /* 0x000000ff1e00720c */ /* 0x000fc40003f26270 */
[----:B------:R-:W-:Y:S01]  /*0c80*/  @!P2 IADD3 R22, PT, PT, R22, -UR7, RZ ;  /* 0x800000071616ac10 */ /* 0x000fe2000fffe0ff */
[----:B------:R-:W0:Y:S01]  /*0c90*/  LDC.64 R30, c[0x0][0x398] ;  /* 0x0000e600ff1e7b82 */ /* 0x000e220000000a00 */
[----:B------:R-:W-:Y:S01]  /*0ca0*/  @!P6 IADD3 R39, PT, PT, -R39, RZ, RZ ;  /* 0x000000ff2727e210 */ /* 0x000fe20007ffe1ff */
[----:B------:R-:W-:Y:S01]  /*0cb0*/  @P0 VIADD R33, R33, 0x1 ;  /* 0x0000000121210836 */ /* 0x000fe20000000000 */
[----:B------:R-:W-:Y:S01]  /*0cc0*/  ISETP.LT.U32.AND P6, PT, R23, UR7, PT ;  /* 0x0000000717007c0c */ /* 0x000fe2000bfc1070 */
[----:B------:R-:W-:Y:S01]  /*0cd0*/  @P5 VIADD R37, R37, 0x1 ;  /* 0x0000000125255836 */ /* 0x000fe20000000000 */
[----:B------:R-:W-:Y:S02]  /*0ce0*/  ISETP.GE.U32.AND P0, PT, R22, UR7, PT ;  /* 0x0000000716007c0c */ /* 0x000fe4000bf06070 */
[----:B------:R-:W-:Y:S02]  /*0cf0*/  ISETP.LT.U32.AND P5, PT, R29, UR7, PT ;  /* 0x000000071d007c0c */ /* 0x000fe4000bfa1070 */
[----:B------:R-:W-:-:S02]  /*0d00*/  SHF.R.S64 R22, RZ, 0x1e, R28 ;  /* 0x0000001eff167819 */ /* 0x000fc4000000101c */
[----:B------:R-:W-:Y:S02]  /*0d10*/  @!P2 IADD3 R35, PT, PT, R35, 0x1, RZ ;  /* 0x000000012323a810 */ /* 0x000fe40007ffe0ff */
[----:B------:R-:W-:Y:S02]  /*0d20*/  @!P3 IADD3 R37, PT, PT, -R37, RZ, RZ ;  /* 0x000000ff2525b210 */ /* 0x000fe40007ffe1ff */
[----:B------:R-:W-:Y:S02]  /*0d30*/  IADD3 R22, P3, PT, R22, UR36, RZ ;  /* 0x0000002416167c10 */ /* 0x000fe4000ff7e0ff */
[----:B------:R-:W-:Y:S01]  /*0d40*/  @!P6 IADD3 R23, PT, PT, R23, -UR7, RZ ;  /* 0x800000071717ec10 */ /* 0x000fe2000fffe0ff */
[----:B------:R-:W-:Y:S01]  /*0d50*/  @P0 VIADD R35, R35, 0x1 ;  /* 0x0000000123230836 */ /* 0x000fe20000000000 */
[----:B------:R-:W-:Y:S01]  /*0d60*/  @!P4 IADD3 R33, PT, PT, -R33, RZ, RZ ;  /* 0x000000ff2121c210 */ /* 0x000fe20007ffe1ff */
[----:B------:R-:W-:Y:S01]  /*0d70*/  @!P5 VIADD R29, R29, -UR7 ;  /* 0x800000071d1ddc36 */ /* 0x000fe20008000000 */
[----:B------:R-:W-:-:S02]  /*0d80*/  ISETP.GE.U32.AND P4, PT, R23, UR7, PT ;  /* 0x0000000717007c0c */ /* 0x000fc4000bf86070 */
[----:B------:R-:W-:Y:S02]  /*0d90*/  LEA.HI.X.SX32 R23, R28, UR37, 0x2, P3 ;  /* 0x000000251c177c11 */ /* 0x000fe400098f16ff */
[----:B------:R-:W-:Y:S02]  /*0da0*/  ISETP.NE.U32.AND P2, PT, R46, 0x1, PT ;  /* 0x000000012e00780c */ /* 0x000fe40003f45070 */
[----:B------:R-:W-:Y:S02]  /*0db0*/  @!P1 IADD3 R35, PT, PT, -R35, RZ, RZ ;  /* 0x000000ff23239210 */ /* 0x000fe40007ffe1ff */
[----:B------:R-:W-:Y:S01]  /*0dc0*/  ISETP.NE.AND P1, PT, RZ, UR49, PT ;  /* 0x00000031ff007c0c */ /* 0x000fe2000bf25270 */
[----:B------:R1:W3:Y:S01]  /*0dd0*/  LDG.E R23, desc[UR8][R22.64] ;  /* 0x0000000816177981 */ /* 0x0002e2000c1e1900 */
[----:B------:R-:W-:Y:S02]  /*0de0*/  LOP3.LUT R46, RZ, UR49, RZ, 0x33, !PT ;  /* 0x00000031ff2e7c12 */ /* 0x000fe4000f8e33ff */
[----:B------:R-:W-:-:S02]  /*0df0*/  ISETP.GE.U32.AND P3, PT, R29, UR7, PT ;  /* 0x000000071d007c0c */ /* 0x000fc4000bf66070 */
[----:B0-----:R-:W-:Y:S02]  /*0e00*/  ISETP.NE.U32.AND P0, PT, R30, 0x1, PT ;  /* 0x000000011e00780c */ /* 0x001fe40003f05070 */
[----:B------:R-:W-:Y:S02]  /*0e10*/  IADD3 R29, PT, PT, R49, 0x160, RZ ;  /* 0x00000160311d7810 */ /* 0x000fe40007ffe0ff */
[----:B------:R-:W-:Y:S02]  /*0e20*/  ISETP.NE.AND.EX P0, PT, R31, RZ, PT, P0 ;  /* 0x000000ff1f00720c */ /* 0x000fe40003f05300 */
[----:B-1----:R-:W-:Y:S02]  /*0e30*/  SEL R22, R46, R9, !P1 ;  /* 0x000000092e167207 */ /* 0x002fe40004800000 */
[----:B------:R-:W-:Y:S02]  /*0e40*/  LOP3.LUT R9, R25, UR49, RZ, 0x3c, !PT ;  /* 0x0000003119097c12 */ /* 0x000fe4000f8e3cff */
[----:B------:R-:W-:Y:S01]  /*0e50*/  IABS R31, R29 ;  /* 0x0000001d001f7213 */ /* 0x000fe20000000000 */
[----:B------:R-:W-:Y:S01]  /*0e60*/  @!P6 VIADD R34, R34, 0x1 ;  /* 0x000000012222e836 */ /* 0x000fe20000000000 */
[----:B------:R-:W-:-:S02]  /*0e70*/  ISETP.GE.AND P6, PT, R9, RZ, PT ;  /* 0x000000ff0900720c */ /* 0x000fc40003fc6270 */
[----:B------:R-:W-:Y:S01]  /*0e80*/  IADD3 R9, PT, PT, -R22, RZ, RZ ;  /* 0x000000ff16097210 */ /* 0x000fe20007ffe1ff */
[----:B------:R-:W-:-:S04]  /*0e90*/  IMAD.HI.U32 R32, R31, UR5, RZ ;  /* 0x000000051f207c27 */ /* 0x000fc8000f8e00ff */
[----:B------:R-:W-:Y:S01]  /*0ea0*/  IMAD R30, R9, UR49, R8 ;  /* 0x00000031091e7c24 */ /* 0x000fe2000f8e0208 */
[----:B------:R-:W-:Y:S01]  /*0eb0*/  IADD3 R8, PT, PT, -R32, RZ, RZ ;  /* 0x000000ff20087210 */ /* 0x000fe20007ffe1ff */
[----:B------:R-:W-:-:S04]  /*0ec0*/  @P4 VIADD R34, R34, 0x1 ;  /* 0x0000000122224836 */ /* 0x000fc80000000000 */
[----:B------:R-:W-:-:S05]  /*0ed0*/  IMAD R9, R8, UR7, R31 ;  /* 0x0000000708097c24 */ /* 0x000fca000f8e021f */
[----:B------:R-:W-:Y:S02]  /*0ee0*/  ISETP.LT.U32.AND P4, PT, R9, UR7, PT ;  /* 0x0000000709007c0c */ /* 0x000fe4000bf81070 */
[----:B------:R-:W-:-:S11]  /*0ef0*/  ISETP.NE.AND.EX P2, PT, R47, RZ, PT, P2 ;  /* 0x000000ff2f00720c */ /* 0x000fd60003f45320 */
[----:B------:R-:W-:-:S04]  /*0f00*/  @!P4 IADD3 R9, PT, PT, R9, -UR7, RZ ;  /* 0x800000070909cc10 */ /* 0x000fc8000fffe0ff */
[----:B------:R-:W-:Y:S02]  /*0f10*/  ISETP.GE.U32.AND P1, PT, R9, UR7, PT ;  /* 0x0000000709007c0c */ /* 0x000fe4000bf26070 */
[----:B------:R-:W-:Y:S02]  /*0f20*/  MOV R31, R34 ;  /* 0x00000022001f7202 */ /* 0x000fe40000000f00 */
[----:B------:R-:W-:Y:S02]  /*0f30*/  P2R R42, PR, RZ, 0x2 ;  /* 0x00000002ff2a7803 */ /* 0x000fe40000000000 */
[----:B------:R-:W-:Y:S02]  /*0f40*/  ISETP.NE.AND P1, PT, RZ, UR49, PT ;  /* 0x00000031ff007c0c */ /* 0x000fe4000bf25270 */
[----:B------:R-:W-:Y:S02]  /*0f50*/  SEL R34, R22, RZ, P2 ;  /* 0x000000ff16227207 */ /* 0x000fe40001000000 */
[----:B------:R-:W-:-:S02]  /*0f60*/  SEL R43, R46, R43, !P1 ;  /* 0x0000002b2e2b7207 */ /* 0x000fc40004800000 */
[----:B------:R-:W-:Y:S01]  /*0f70*/  SHF.R.S64 R8, RZ, 0x1e, R29 ;  /* 0x0000001eff087819 */ /* 0x000fe2000000101d */
[----:B------:R-:W-:Y:S01]  /*0f80*/  IMAD R47, R34, UR44, RZ ;  /* 0x0000002c222f7c24 */ /* 0x000fe2000f8e02ff */
[----:B------:R-:W-:Y:S01]  /*0f90*/  IADD3 R34, PT, PT, -R43, RZ, RZ ;  /* 0x000000ff2b227210 */ /* 0x000fe20007ffe1ff */
[----:B------:R-:W-:Y:S01]  /*0fa0*/  @!P6 IMAD.MOV R31, RZ, RZ, -R31 ;  /* 0x000000ffff1fe224 */ /* 0x000fe200078e0a1f */
[----:B------:R-:W-:Y:S02]  /*0fb0*/  SEL R45, R46, R45, !P1 ;  /* 0x0000002d2e2d7207 */ /* 0x000fe40004800000 */
[----:B------:R-:W-:Y:S01]  /*0fc0*/  IADD3 R8, P6, PT, R8, UR36, RZ ;  /* 0x0000002408087c10 */ /* 0x000fe2000ffde0ff */
[----:B------:R-:W-:Y:S01]  /*0fd0*/  IMAD R21, R34, UR49, R21 ;  /* 0x0000003122157c24 */ /* 0x000fe2000f8e0215 */
[----:B------:R-:W-:Y:S02]  /*0fe0*/  IADD3 R34, PT, PT, -R45, RZ, RZ ;  /* 0x000000ff2d227210 */ /* 0x000fe40007ffe1ff */
[----:B------:R-:W-:-:S02]  /*0ff0*/  LEA.HI.X.SX32 R9, R29, UR37, 0x2, P6 ;  /* 0x000000251d097c11 */ /* 0x000fc4000b0f16ff */
[----:B------:R-:W-:Y:S01]  /*1000*/  SEL R43, R43, RZ, P2 ;  /* 0x000000ff2b2b7207 */ /* 0x000fe20001000000 */
[----:B------:R-:W-:Y:S01]  /*1010*/  IMAD R34, R34, UR49, R19 ;  /* 0x0000003122227c24 */ /* 0x000fe2000f8e0213 */
[----:B------:R-:W-:Y:S01]  /*1020*/  SEL R19, R21, RZ, P0 ;  /* 0x000000ff15137207 */ /* 0x000fe20000000000 */
[----:B------:R0:W3:Y:S01]  /*1030*/  LDG.E R22, desc[UR8][R8.64] ;  /* 0x0000000808167981 */ /* 0x0000e2000c1e1900 */
[----:B------:R-:W-:Y:S01]  /*1040*/  VIADD R36, R49, 0x180 ;  /* 0x0000018031247836 */ /* 0x000fe20000000000 */
[----:B------:R-:W-:Y:S01]  /*1050*/  SEL R21, R46, R41, !P1 ;  /* 0x000000292e157207 */ /* 0x000fe20004800000 */
[----:B0-----:R-:W-:Y:S01]  /*1060*/  IMAD R8, R43, UR44, RZ ;  /* 0x0000002c2b087c24 */ /* 0x001fe2000f8e02ff */
[----:B------:R-:W-:-:S03]  /*1070*/  LOP3.LUT R9, R28, UR49, RZ, 0x3c, !PT ;  /* 0x000000311c097c12 */ /* 0x000fc6000f8e3cff */
[----:B------:R-:W-:Y:S01]  /*1080*/  IMAD R19, R19, UR45, R8 ;  /* 0x0000002d13137c24 */ /* 0x000fe2000f8e0208 */
[----:B------:R-:W-:Y:S02]  /*1090*/  IABS R8, R36 ;  /* 0x0000002400087213 */ /* 0x000fe40000000000 */
[----:B------:R-:W-:Y:S02]  /*10a0*/  ISETP.GE.AND P6, PT, R9, RZ, PT ;  /* 0x000000ff0900720c */ /* 0x000fe40003fc6270 */
[----:B------:R-:W-:Y:S01]  /*10b0*/  IADD3 R9, PT, PT, -R21, RZ, RZ ;  /* 0x000000ff15097210 */ /* 0x000fe20007ffe1ff */
[----:B------:R-:W-:Y:S01]  /*10c0*/  IMAD.HI.U32 R40, R8, UR5, RZ ;  /* 0x0000000508287c27 */ /* 0x000fe2000f8e00ff */
[----:B------:R-:W-:-:S03]  /*10d0*/  @!P5 IADD3 R38, PT, PT, R38, 0x1, RZ ;  /* 0x000000012626d810 */ /* 0x000fc60007ffe0ff */
[----:B------:R-:W-:Y:S02]  /*10e0*/  IMAD R18, R9, UR49, R18 ;  /* 0x0000003109127c24 */ /* 0x000fe4000f8e0212 */
[----:B------:R-:W-:Y:S01]  /*10f0*/  IMAD.MOV R9, RZ, RZ, -R40 ;  /* 0x000000ffff097224 */ /* 0x000fe200078e0a28 */
[----:B------:R-:W-:-:S03]  /*1100*/  @P3 IADD3 R38, PT, PT, R38, 0x1, RZ ;  /* 0x0000000126263810 */ /* 0x000fc60007ffe0ff */
[----:B------:R-:W-:Y:S01]  /*1110*/  IMAD R9, R9, UR7, R8 ;  /* 0x0000000709097c24 */ /* 0x000fe2000f8e0208 */
[----:B------:R-:W-:Y:S02]  /*1120*/  MOV R41, R38 ;  /* 0x0000002600297202 */ /* 0x000fe40000000f00 */
[----:B------:R-:W-:Y:S02]  /*1130*/  SEL R38, R21, RZ, P2 ;  /* 0x000000ff15267207 */ /* 0x000fe40001000000 */
[----:B------:R-:W-:Y:S02]  /*1140*/  ISETP.LT.U32.AND P5, PT, R9, UR7, PT ;  /* 0x0000000709007c0c */ /* 0x000fe4000bfa1070 */
[----:B------:R-:W-:Y:S01]  /*1150*/  SEL R39, R46, R39, !P1 ;  /* 0x000000272e277207 */ /* 0x000fe20004800000 */
[----:B------:R-:W-:Y:S01]  /*1160*/  IMAD R43, R38, UR44, RZ ;  /* 0x0000002c262b7c24 */ /* 0x000fe2000f8e02ff */
[----:B------:R-:W-:Y:S02]  /*1170*/  SEL R18, R18, RZ, P0 ;  /* 0x000000ff12127207 */ /* 0x000fe40000000000 */
[----:B------:R-:W-:-:S02]  /*1180*/  IADD3 R38, PT, PT, -R39, RZ, RZ ;  /* 0x000000ff27267210 */ /* 0x000fc40007ffe1ff */
[----:B------:R-:W-:Y:S02]  /*1190*/  SEL R37, R46, R37, !P1 ;  /* 0x000000252e257207 */ /* 0x000fe40004800000 */
[----:B------:R-:W-:Y:S01]  /*11a0*/  SHF.R.S64 R8, RZ, 0x1e, R36 ;  /* 0x0000001eff087819 */ /* 0x000fe20000001024 */
[----:B------:R-:W-:Y:S01]  /*11b0*/  IMAD R17, R38, UR49, R17 ;  /* 0x0000003126117c24 */ /* 0x000fe2000f8e0211 */
[----:B------:R-:W-:Y:S01]  /*11c0*/  @!P6 IADD3 R41, PT, PT, -R41, RZ, RZ ;  /* 0x000000ff2929e210 */ /* 0x000fe20007ffe1ff */
[----:B------:R-:W-:Y:S01]  /*11d0*/  @!P5 VIADD R9, R9, -UR7 ;  /* 0x800000070909dc36 */ /* 0x000fe20008000000 */
[----:B------:R-:W-:Y:S01]  /*11e0*/  SEL R39, R39, RZ, P2 ;  /* 0x000000ff27277207 */ /* 0x000fe20001000000 */
[----:B------:R-:W-:Y:S01]  /*11f0*/  IMAD R18, R18, UR45, R43 ;  /* 0x0000002d12127c24 */ /* 0x000fe2000f8e022b */
[----:B------:R-:W-:Y:S01]  /*1200*/  IADD3 R8, P6, PT, R8, UR36, RZ ;  /* 0x0000002408087c10 */ /* 0x000fe2000ffde0ff */
[----:B------:R-:W-:Y:S01]  /*1210*/  IMAD.MOV R43, RZ, RZ, -R37 ;  /* 0x000000ffff2b7224 */ /* 0x000fe200078e0a25 */
[----:B------:R-:W-:Y:S01]  /*1220*/  ISETP.GE.U32.AND P3, PT, R9, UR7, PT ;  /* 0x0000000709007c0c */ /* 0x000fe2000bf66070 */
[----:B------:R-:W-:Y:S01]  /*1230*/  IMAD R38, R39, UR44, RZ ;  /* 0x0000002c27267c24 */ /* 0x000fe2000f8e02ff */
[----:B------:R-:W-:Y:S01]  /*1240*/  SEL R17, R17, RZ, P0 ;  /* 0x000000ff11117207 */ /* 0x000fe20000000000 */
[----:B------:R-:W-:Y:S01]  /*1250*/  IMAD R26, R43, UR49, R26 ;  /* 0x000000312b1a7c24 */ /* 0x000fe2000f8e021a */
[----:B------:R-:W-:-:S02]  /*1260*/  LEA.HI.X.SX32 R9, R36, UR37, 0x2, P6 ;  /* 0x0000002524097c11 */ /* 0x000fc4000b0f16ff */
[----:B------:R-:W-:Y:S01]  /*1270*/  SEL R37, R37, RZ, P2 ;  /* 0x000000ff25257207 */ /* 0x000fe20001000000 */
[----:B------:R-:W-:Y:S01]  /*1280*/  IMAD R38, R17, UR45, R38 ;  /* 0x0000002d11267c24 */ /* 0x000fe2000f8e0226 */
[----:B------:R-:W-:Y:S01]  /*1290*/  SEL R17, R26, RZ, P0 ;  /* 0x000000ff1a117207 */ /* 0x000fe20000000000 */
[----:B------:R0:W3:Y:S01]  /*12a0*/  LDG.E R21, desc[UR8][R8.64] ;  /* 0x0000000808157981 */ /* 0x0000e2000c1e1900 */
[----:B------:R-:W-:Y:S02]  /*12b0*/  IADD3 R39, PT, PT, R49, 0x1a0, RZ ;  /* 0x000001a031277810 */ /* 0x000fe40007ffe0ff */
[----:B------:R-:W-:Y:S02]  /*12c0*/  SEL R26, R46, R33, !P1 ;  /* 0x000000212e1a7207 */ /* 0x000fe40004800000 */
[----:B------:R-:W-:Y:S01]  /*12d0*/  LOP3.LUT R33, R29, UR49, RZ, 0x3c, !PT ;  /* 0x000000311d217c12 */ /* 0x000fe2000f8e3cff */
[----:B0-----:R-:W-:-:S04]  /*12e0*/  IMAD R8, R37, UR44, RZ ;  /* 0x0000002c25087c24 */ /* 0x001fc8000f8e02ff */
[----:B------:R-:W-:Y:S01]  /*12f0*/  IMAD R17, R17, UR45, R8 ;  /* 0x0000002d11117c24 */ /* 0x000fe2000f8e0208 */
[----:B------:R-:W-:Y:S02]  /*1300*/  IABS R8, R39 ;  /* 0x0000002700087213 */ /* 0x000fe40000000000 */
[----:B------:R-:W-:Y:S02]  /*1310*/  IADD3 R9, PT, PT, -R26, RZ, RZ ;  /* 0x000000ff1a097210 */ /* 0x000fe40007ffe1ff */
[----:B------:R-:W-:Y:S01]  /*1320*/  ISETP.GE.AND P6, PT, R33, RZ, PT ;  /* 0x000000ff2100720c */ /* 0x000fe20003fc6270 */
[----:B------:R-:W-:Y:S01]  /*1330*/  IMAD.HI.U32 R33, R8, UR5, RZ ;  /* 0x0000000508217c27 */ /* 0x000fe2000f8e00ff */
[----:B------:R-:W-:Y:S02]  /*1340*/  SEL R37, R46, R35, !P1 ;  /* 0x000000232e257207 */ /* 0x000fe40004800000 */
[----:B------:R-:W-:Y:S01]  /*1350*/  ISETP.NE.AND P1, PT, R42, RZ, PT ;  /* 0x000000ff2a00720c */ /* 0x000fe20003f25270 */
[----:B------:R-:W-:Y:S01]  /*1360*/  IMAD R35, R9, UR49, R20 ;  /* 0x0000003109237c24 */ /* 0x000fe2000f8e0214 */
[----:B------:R-:W-:Y:S01]  /*1370*/  IADD3 R9, PT, PT, -R33, RZ, RZ ;  /* 0x000000ff21097210 */ /* 0x000fe20007ffe1ff */
[----:B------:R-:W-:-:S04]  /*1380*/  @!P4 VIADD R32, R32, 0x1 ;  /* 0x000000012020c836 */ /* 0x000fc80000000000 */
[----:B------:R-:W-:Y:S01]  /*1390*/  IMAD R9, R9, UR7, R8 ;  /* 0x0000000709097c24 */ /* 0x000fe2000f8e0208 */
[----:B------:R-:W-:-:S04]  /*13a0*/  IADD3 R42, PT, PT, -R37, RZ, RZ ;  /* 0x000000ff252a7210 */ /* 0x000fc80007ffe1ff */
[----:B------:R-:W-:Y:S01]  /*13b0*/  ISETP.LT.U32.AND P4, PT, R9, UR7, PT ;  /* 0x0000000709007c0c */ /* 0x000fe2000bf81070 */
[----:B------:R-:W-:Y:S01]  /*13c0*/  @P1 VIADD R32, R32, 0x1 ;  /* 0x0000000120201836 */ /* 0x000fe20000000000 */
[----:B------:R-:W-:Y:S01]  /*13d0*/  SEL R26, R26, RZ, P2 ;  /* 0x000000ff1a1a7207 */ /* 0x000fe20001000000 */
[----:B------:R-:W-:Y:S01]  /*13e0*/  IMAD R42, R42, UR49, R27 ;  /* 0x000000312a2a7c24 */ /* 0x000fe2000f8e021b */
[----:B------:R-:W-:Y:S02]  /*13f0*/  SEL R37, R37, RZ, P2 ;  /* 0x000000ff25257207 */ /* 0x000fe40001000000 */
[----:B------:R-:W-:Y:S01]  /*1400*/  MOV R43, R32 ;  /* 0x00000020002b7202 */ /* 0x000fe20000000f00 */
[----:B------:R-:W-:Y:S01]  /*1410*/  IMAD R27, R26, UR44, RZ ;  /* 0x0000002c1a1b7c24 */ /* 0x000fe2000f8e02ff */
[----:B------:R-:W-:Y:S01]  /*1420*/  SEL R32, R35, RZ, P0 ;  /* 0x000000ff23207207 */ /* 0x000fe20000000000 */
[----:B------:R-:W-:Y:S01]  /*1430*/  IMAD R26, R37, UR44, RZ ;  /* 0x0000002c251a7c24 */ /* 0x000fe2000f8e02ff */
[----:B------:R-:W-:-:S03]  /*1440*/  SEL R35, R42, RZ, P0 ;  /* 0x000000ff2a237207 */ /* 0x000fc60000000000 */
[----:B------:R-:W-:Y:S02]  /*1450*/  @!P4 IADD3 R9, PT, PT, R9, -UR7, RZ ;  /* 0x800000070909cc10 */ /* 0x000fe4000fffe0ff */
[----:B------:R-:W-:Y:S01]  /*1460*/  IMAD R35, R35, UR45, R26 ;  /* 0x0000002d23237c24 */ /* 0x000fe2000f8e021a */
[----:B------:R-:W-:Y:S02]  /*1470*/  LOP3.LUT R26, R36, UR49, RZ, 0x3c, !PT ;  /* 0x00000031241a7c12 */ /* 0x000fe4000f8e3cff */
[----:B------:R-:W-:Y:S02]  /*1480*/  SHF.R.S64 R8, RZ, 0x1e, R39 ;  /* 0x0000001eff087819 */ /* 0x000fe40000001027 */
[----:B------:R-:W-:Y:S01]  /*1490*/  ISETP.GE.U32.AND P1, PT, R9, UR7, PT ;  /* 0x0000000709007c0c */ /* 0x000fe2000bf26070 */
[----:B------:R-:W-:Y:S01]  /*14a0*/  @!P6 IMAD.MOV R43, RZ, RZ, -R43 ;  /* 0x000000ffff2be224 */ /* 0x000fe200078e0a2b */
[----:B------:R-:W-:Y:S02]  /*14b0*/  @!P5 IADD3 R40, PT, PT, R40, 0x1, RZ ;  /* 0x000000012828d810 */ /* 0x000fe40007ffe0ff */
[----:B------:R-:W-:-:S02]  /*14c0*/  ISETP.GE.AND P5, PT, R26, RZ, PT ;  /* 0x000000ff1a00720c */ /* 0x000fc40003fa6270 */
[----:B------:R-:W-:Y:S02]  /*14d0*/  IADD3 R8, P6, PT, R8, UR36, RZ ;  /* 0x0000002408087c10 */ /* 0x000fe4000ffde0ff */
[----:B------:R-:W-:Y:S02]  /*14e0*/  P2R R20, PR, RZ, 0x2 ;  /* 0x00000002ff147803 */ /* 0x000fe40000000000 */
[----:B------:R-:W-:Y:S02]  /*14f0*/  ISETP.NE.AND P1, PT, RZ, UR49, PT ;  /* 0x00000031ff007c0c */ /* 0x000fe4000bf25270 */
[----:B------:R-:W-:Y:S01]  /*1500*/  LEA.HI.X.SX32 R9, R39, UR37, 0x2, P6 ;  /* 0x0000002527097c11 */ /* 0x000fe2000b0f16ff */
[----:B------:R-:W-:Y:S01]  /*1510*/  @P3 VIADD R40, R40, 0x1 ;  /* 0x0000000128283836 */ /* 0x000fe20000000000 */
[----:B------:R-:W-:Y:S02]  /*1520*/  SEL R31, R46, R31, !P1 ;  /* 0x0000001f2e1f7207 */ /* 0x000fe40004800000 */
[----:B------:R-:W-:-:S02]  /*1530*/  ISETP.NE.AND P6, PT, R20, RZ, PT ;  /* 0x000000ff1400720c */ /* 0x000fc40003fc5270 */
[----:B------:R0:W3:Y:S01]  /*1540*/  LDG.E R20, desc[UR8][R8.64] ;  /* 0x0000000808147981 */ /* 0x0000e2000c1e1900 */
[----:B------:R-:W-:Y:S02]  /*1550*/  SEL R41, R46, R41, !P1 ;  /* 0x000000292e297207 */ /* 0x000fe40004800000 */
[----:B------:R-:W-:Y:S02]  /*1560*/  @!P5 IADD3 R40, PT, PT, -R40, RZ, RZ ;  /* 0x000000ff2828d210 */ /* 0x000fe40007ffe1ff */
[----:B0-----:R-:W-:Y:S02]  /*1570*/  IADD3 R8, PT, PT, -R31, RZ, RZ ;  /* 0x000000ff1f087210 */ /* 0x001fe40007ffe1ff */
[----:B------:R-:W-:Y:S02]  /*1580*/  IADD3 R9, PT, PT, -R41, RZ, RZ ;  /* 0x000000ff29097210 */ /* 0x000fe40007ffe1ff */
[----:B------:R-:W-:Y:S01]  /*1590*/  SEL R30, R30, RZ, P0 ;  /* 0x000000ff1e1e7207 */ /* 0x000fe20000000000 */
[----:B------:R-:W-:Y:S01]  /*15a0*/  IMAD R25, R8, UR49, R25 ;  /* 0x0000003108197c24 */ /* 0x000fe2000f8e0219 */
[----:B------:R-:W-:Y:S01]  /*15b0*/  SEL R8, R46, R40, !P1 ;  /* 0x000000282e087207 */ /* 0x000fe20004800000 */
[----:B------:R-:W-:-:S02]  /*15c0*/  IMAD R28, R9, UR49, R28 ;  /* 0x00000031091c7c24 */ /* 0x000fc4000f8e021c */
[----:B------:R-:W-:Y:S01]  /*15d0*/  IMAD R30, R30, UR45, R47 ;  /* 0x0000002d1e1e7c24 */ /* 0x000fe2000f8e022f */
[----:B------:R-:W-:Y:S02]  /*15e0*/  IADD3 R9, PT, PT, -R8, RZ, RZ ;  /* 0x000000ff08097210 */ /* 0x000fe40007ffe1ff */
[----:B------:R-:W-:Y:S02]  /*15f0*/  SEL R43, R46, R43, !P1 ;  /* 0x0000002b2e2b7207 */ /* 0x000fe40004800000 */
[----:B------:R-:W-:Y:S01]  /*1600*/  SEL R31, R31, RZ, P2 ;  /* 0x000000ff1f1f7207 */ /* 0x000fe20001000000 */
[----:B------:R-:W-:Y:S01]  /*1610*/  IMAD R9, R9, UR49, R36 ;  /* 0x0000003109097c24 */ /* 0x000fe2000f8e0224 */
[----:B------:R-:W-:Y:S02]  /*1620*/  SEL R8, R8, RZ, P2 ;  /* 0x000000ff08087207 */ /* 0x000fe40001000000 */
[----:B------:R-:W-:Y:S01]  /*1630*/  IADD3 R36, P3, PT, R30, UR38, RZ ;  /* 0x000000261e247c10 */ /* 0x000fe2000ff7e0ff */
[----:B------:R-:W-:Y:S01]  /*1640*/  IMAD.MOV R26, RZ, RZ, -R43 ;  /* 0x000000ffff1a7224 */ /* 0x000fe200078e0a2b */
[----:B------:R-:W-:Y:S01]  /*1650*/  SEL R25, R25, RZ, P0 ;  /* 0x000000ff19197207 */ /* 0x000fe20000000000 */
[----:B------:R-:W-:Y:S01]  /*1660*/  IMAD R40, R31, UR44, RZ ;  /* 0x0000002c1f287c24 */ /* 0x000fe2000f8e02ff */
[----:B------:R-:W-:Y:S01]  /*1670*/  SEL R43, R43, RZ, P2 ;  /* 0x000000ff2b2b7207 */ /* 0x000fe20001000000 */
[----:B------:R-:W-:Y:S01]  /*1680*/  IMAD R8, R8, UR44, RZ ;  /* 0x0000002c08087c24 */ /* 0x000fe2000f8e02ff */
[----:B------:R-:W-:-:S02]  /*1690*/  SEL R9, R9, RZ, P0 ;  /* 0x000000ff09097207 */ /* 0x000fc40000000000 */
[----:B------:R-:W-:Y:S01]  /*16a0*/  LEA.HI.X.SX32 R37, R30, UR39, 0x1, P3 ;  /* 0x000000271e257c11 */ /* 0x000fe200098f0eff */
[----:B------:R-:W-:Y:S02]  /*16b0*/  IMAD R40, R25, UR45, R40 ;  /* 0x0000002d19287c24 */ /* 0x000fe4000f8e0228 */
[----:B------:R-:W-:Y:S02]  /*16c0*/  IMAD R42, R43, UR44, RZ ;  /* 0x0000002c2b2a7c24 */ /* 0x000fe4000f8e02ff */
[----:B------:R-:W-:Y:S01]  /*16d0*/  IMAD R43, R9, UR45, R8 ;  /* 0x0000002d092b7c24 */ /* 0x000fe2000f8e0208 */
[----:B------:R-:W2:Y:S01]  /*16e0*/  LDG.E.U8 R25, desc[UR8][R36.64] ;  /* 0x0000000824197981 */ /* 0x000ea2000c1e1100 */
[----:B------:R-:W-:Y:S02]  /*16f0*/  LOP3.LUT R9, R39, UR49, RZ, 0x3c, !PT ;  /* 0x0000003127097c12 */ /* 0x000fe4000f8e3cff */
[----:B------:R-:W-:Y:S02]  /*1700*/  IADD3 R8, P5, PT, R19, UR38, RZ ;  /* 0x0000002613087c10 */ /* 0x000fe4000ffbe0ff */
[----:B------:R-:W-:-:S02]  /*1710*/  ISETP.GE.AND P3, PT, R9, RZ, PT ;  /* 0x000000ff0900720c */ /* 0x000fc40003f66270 */
[----:B------:R-:W-:-:S05]  /*1720*/  LEA.HI.X.SX32 R9, R19, UR39, 0x1, P5 ;  /* 0x0000002713097c11 */ /* 0x000fca000a8f0eff */
[----:B------:R-:W4:Y:S01]  /*1730*/  LDG.E.U8 R36, desc[UR8][R8.64] ;  /* 0x0000000808247981 */ /* 0x000f22000c1e1100 */
[----:B------:R-:W-:Y:S02]  /*1740*/  SEL R45, R45, RZ, P2 ;  /* 0x000000ff2d2d7207 */ /* 0x000fe40001000000 */
[----:B------:R-:W-:Y:S01]  /*1750*/  IADD3 R44, PT, PT, R49, 0x1c0, RZ ;  /* 0x000001c0312c7810 */ /* 0x000fe20007ffe0ff */
[----:B------:R-:W-:Y:S01]  /*1760*/  IMAD R32, R32, UR45, R27 ;  /* 0x0000002d20207c24 */ /* 0x000fe2000f8e021b */
[----:B------:R-:W-:Y:S01]  /*1770*/  SEL R41, R41, RZ, P2 ;  /* 0x000000ff29297207 */ /* 0x000fe20001000000 */
[----:B------:R-:W-:Y:S01]  /*1780*/  IMAD R45, R45, UR44, RZ ;  /* 0x0000002c2d2d7c24 */ /* 0x000fe2000f8e02ff */
[----:B------:R-:W-:Y:S02]  /*1790*/  SEL R34, R34, RZ, P0 ;  /* 0x000000ff22227207 */ /* 0x000fe40000000000 */
[----:B------:R-:W-:Y:S01]  /*17a0*/  IABS R27, R44 ;  /* 0x0000002c001b7213 */ /* 0x000fe20000000000 */
[----:B------:R-:W-:Y:S01]  /*17b0*/  IMAD R41, R41, UR44, RZ ;  /* 0x0000002c29297c24 */ /* 0x000fe2000f8e02ff */
[----:B------:R-:W-:Y:S01]  /*17c0*/  SEL R28, R28, RZ, P0 ;  /* 0x000000ff1c1c7207 */ /* 0x000fe20000000000 */
[----:B------:R-:W-:-:S02]  /*17d0*/  IMAD R34, R34, UR45, R45 ;  /* 0x0000002d22227c24 */ /* 0x000fc4000f8e022d */
[----:B------:R-:W-:-:S04]  /*17e0*/  IMAD.HI.U32 R30, R27, UR5, RZ ;  /* 0x000000051b1e7c27 */ /* 0x000fc8000f8e00ff */
[----:B------:R-:W-:Y:S02]  /*17f0*/  IMAD R29, R26, UR49, R29 ;  /* 0x000000311a1d7c24 */ /* 0x000fe4000f8e021d */
[----:B------:R-:W-:Y:S01]  /*1800*/  IMAD R41, R28, UR45, R41 ;  /* 0x0000002d1c297c24 */ /* 0x000fe2000f8e0229 */
[----:B------:R-:W-:Y:S01]  /*1810*/  IADD3 R26, P5, PT, R34, UR38, RZ ;  /* 0x00000026221a7c10 */ /* 0x000fe2000ffbe0ff */
[----:B------:R-:W-:Y:S01]  /*1820*/  IMAD.MOV R28, RZ, RZ, -R30 ;  /* 0x000000ffff1c7224 */ /* 0x000fe200078e0a1e */
[----:B------:R-:W-:-:S03]  /*1830*/  SEL R29, R29, RZ, P0 ;  /* 0x000000ff1d1d7207 */ /* 0x000fc60000000000 */
[----:B------:R-:W-:Y:S01]  /*1840*/  IMAD R19, R28, UR7, R27 ;  /* 0x000000071c137c24 */ /* 0x000fe2000f8e021b */
[----:B------:R-:W-:Y:S02]  /*1850*/  LEA.HI.X.SX32 R27, R34, UR39, 0x1, P5 ;  /* 0x00000027221b7c11 */ /* 0x000fe4000a8f0eff */
[C---:B------:R-:W-:Y:S01]  /*1860*/  IADD3 R28, P5, PT, R18.reuse, UR38, RZ ;  /* 0x00000026121c7c10 */ /* 0x040fe2000ffbe0ff */
[----:B------:R-:W-:Y:S01]  /*1870*/  IMAD R42, R29, UR45, R42 ;  /* 0x0000002d1d2a7c24 */ /* 0x000fe2000f8e022a */
[----:B------:R-:W-:Y:S01]  /*1880*/  IADD3 R45, PT, PT, R49, 0x1e0, RZ ;  /* 0x000001e0312d7810 */ /* 0x000fe20007ffe0ff */
[----:B------:R0:W5:Y:S01]  /*1890*/  LDG.E.U8 R37, desc[UR10][R26.64] ;  /* 0x0000000a1a257981 */ /* 0x000162000c1e1100 */
[----:B------:R-:W-:Y:S02]  /*18a0*/  LEA.HI.X.SX32 R29, R18, UR39, 0x1, P5 ;  /* 0x00000027121d7c11 */ /* 0x000fe4000a8f0eff */
[----:B------:R-:W-:Y:S02]  /*18b0*/  ISETP.LT.U32.AND P5, PT, R19, UR7, PT ;  /* 0x0000000713007c0c */ /* 0x000fe4000bfa1070 */
[----:B------:R-:W-:Y:S01]  /*18c0*/  IABS R34, R45 ;  /* 0x0000002d00227213 */ /* 0x000fe20000000000 */
[----:B------:R-:W3:Y:S01]  /*18d0*/  LDG.E.U8 R31, desc[UR12][R28.64] ;  /* 0x0000000c1c1f7981 */ /* 0x000ee2000c1e1100 */
[----:B------:R-:W-:-:S03]  /*18e0*/  @!P4 IADD3 R33, PT, PT, R33, 0x1, RZ ;  /* 0x000000012121c810 */ /* 0x000fc60007ffe0ff */
[----:B0-----:R-:W-:Y:S01]  /*18f0*/  IMAD.HI.U32 R27, R34, UR5, RZ ;  /* 0x00000005221b7c27 */ /* 0x001fe2000f8e00ff */
[----:B------:R-:W-:-:S05]  /*1900*/  SHF.R.S64 R18, RZ, 0x1e, R44 ;  /* 0x0000001eff127819 */ /* 0x000fca000000102c */
[----:B------:R-:W-:Y:S02]  /*1910*/  @!P5 IADD3 R19, PT, PT, R19, -UR7, RZ ;  /* 0x800000071313dc10 */ /* 0x000fe4000fffe0ff */
[----:B------:R-:W-:Y:S01]  /*1920*/  IADD3 R9, PT, PT, -R27, RZ, RZ ;  /* 0x000000ff1b097210 */ /* 0x000fe20007ffe1ff */
[----:B------:R-:W-:Y:S01]  /*1930*/  @P6 VIADD R33, R33, 0x1 ;  /* 0x0000000121216836 */ /* 0x000fe20000000000 */
[----:B------:R-:W-:Y:S02]  /*1940*/  ISETP.GE.U32.AND P1, PT, R19, UR7, PT ;  /* 0x0000000713007c0c */ /* 0x000fe4000bf26070 */
[----:B------:R-:W-:Y:S01]  /*1950*/  IADD3 R18, P4, PT, R18, UR36, RZ ;  /* 0x0000002412127c10 */ /* 0x000fe2000ff9e0ff */
[----:B------:R-:W-:Y:S01]  /*1960*/  IMAD R9, R9, UR7, R34 ;  /* 0x0000000709097c24 */ /* 0x000fe2000f8e0222 */
[----:B------:R-:W-:Y:S02]  /*1970*/  P2R R47, PR, RZ, 0x2 ;  /* 0x00000002ff2f7803 */ /* 0x000fe40000000000 */
[----:B------:R-:W-:-:S02]  /*1980*/  ISETP.NE.AND P1, PT, RZ, UR49, PT ;  /* 0x00000031ff007c0c */ /* 0x000fc4000bf25270 */
[----:B------:R-:W-:Y:S02]  /*1990*/  @!P3 IADD3 R33, PT, PT, -R33, RZ, RZ ;  /* 0x000000ff2121b210 */ /* 0x000fe40007ffe1ff */
[----:B------:R-:W-:Y:S02]  /*19a0*/  LEA.HI.X.SX32 R19, R44, UR37, 0x2, P4 ;  /* 0x000000252c137c11 */ /* 0x000fe4000a0f16ff */
[----:B------:R-:W-:Y:S02]  /*19b0*/  ISETP.LT.U32.AND P4, PT, R9, UR7, PT ;  /* 0x0000000709007c0c */ /* 0x000fe4000bf81070 */
[----:B------:R-:W-:Y:S02]  /*19c0*/  SEL R33, R46, R33, !P1 ;  /* 0x000000212e217207 */ /* 0x000fe40004800000 */
[----:B------:R-:W-:Y:S02]  /*19d0*/  R2UR UR14, R6 ;  /* 0x00000000060e72ca */ /* 0x000fe400000e0000 */
[----:B------:R-:W-:Y:S01]  /*19e0*/  R2UR UR15, R7 ;  /* 0x00000000070f72ca */ /* 0x000fe200000e0000 */
[----:B------:R-:W-:-:S04]  /*19f0*/  IMAD.MOV R8, RZ, RZ, -R33 ;  /* 0x000000ffff087224 */ /* 0x000fc800078e0a21 */
[----:B------:R-:W-:Y:S01]  /*1a00*/  IMAD R39, R8, UR49, R39 ;  /* 0x0000003108277c24 */ /* 0x000fe2000f8e0227 */
[----:B------:R-:W-:Y:S01]  /*1a10*/  SHF.R.S64 R8, RZ, 0x1e, R45 ;  /* 0x0000001eff087819 */ /* 0x000fe2000000102d */
[----:B------:R-:W-:Y:S01]  /*1a20*/  @!P4 VIADD R9, R9, -UR7 ;  /* 0x800000070909cc36 */ /* 0x000fe20008000000 */
[----:B------:R-:W-:Y:S02]  /*1a30*/  @!P5 IADD3 R30, PT, PT, R30, 0x1, RZ ;  /* 0x000000011e1ed810 */ /* 0x000fe40007ffe0ff */
[----:B------:R-:W-:Y:S02]  /*1a40*/  IADD3 R8, P5, PT, R8, UR36, RZ ;  /* 0x0000002408087c10 */ /* 0x000fe4000ffbe0ff */
[----:B------:R-:W-:Y:S01]  /*1a50*/  ISETP.GE.U32.AND P6, PT, R9, UR7, PT ;  /* 0x0000000709007c0c */ /* 0x000fe2000bfc6070 */
[----:B------:R0:W5:Y:S01]  /*1a60*/  LDG.E R19, desc[UR14][R18.64] ;  /* 0x0000000e12137981 */ /* 0x000162000c1e1900 */
[----:B------:R-:W-:Y:S02]  /*1a70*/  LEA.HI.X.SX32 R9, R45, UR37, 0x2, P5 ;  /* 0x000000252d097c11 */ /* 0x000fe4000a8f16ff */
[----:B------:R-:W-:-:S02]  /*1a80*/  ISETP.NE.AND P5, PT, R47, RZ, PT ;  /* 0x000000ff2f00720c */ /* 0x000fc40003fa5270 */
[----:B------:R-:W-:Y:S02]  /*1a90*/  SEL R33, R33, RZ, P2 ;  /* 0x000000ff21217207 */ /* 0x000fe40001000000 */
[----:B0-----:R-:W-:-:S04]  /*1aa0*/  LOP3.LUT R18, R44, UR49, RZ, 0x3c, !PT ;  /* 0x000000312c127c12 */ /* 0x001fc8000f8e3cff */
[----:B------:R-:W-:Y:S01]  /*1ab0*/  ISETP.GE.AND P3, PT, R18, RZ, PT ;  /* 0x000000ff1200720c */ /* 0x000fe20003f66270 */
[----:B------:R-:W-:Y:S01]  /*1ac0*/  IMAD R26, R33, UR44, RZ ;  /* 0x0000002c211a7c24 */ /* 0x000fe2000f8e02ff */
[----:B------:R-:W-:Y:S01]  /*1ad0*/  SEL R39, R39, RZ, P0 ;  /* 0x000000ff27277207 */ /* 0x000fe20000000000 */
[----:B------:R0:W5:Y:S02]  /*1ae0*/  LDG.E R18, desc[UR8][R8.64] ;  /* 0x0000000808127981 */ /* 0x000164000c1e1900 */
[----:B------:R-:W-:Y:S02]  /*1af0*/  @P5 IADD3 R30, PT, PT, R30, 0x1, RZ ;  /* 0x000000011e1e5810 */ /* 0x000fe40007ffe0ff */
[----:B------:R-:W-:Y:S01]  /*1b00*/  IMAD R47, R39, UR45, R26 ;  /* 0x0000002d272f7c24 */ /* 0x000fe2000f8e021a */
[----:B------:R-:W-:-:S04]  /*1b10*/  LOP3.LUT R26, R45, UR49, RZ, 0x3c, !PT ;  /* 0x000000312d1a7c12 */ /* 0x000fc8000f8e3cff */
[----:B------:R-:W-:Y:S02]  /*1b20*/  ISETP.GE.AND P5, PT, R26, RZ, PT ;  /* 0x000000ff1a00720c */ /* 0x000fe40003fa6270 */
[----:B------:R-:W-:Y:S02]  /*1b30*/  @!P3 IADD3 R30, PT, PT, -R30, RZ, RZ ;  /* 0x000000ff1e1eb210 */ /* 0x000fe40007ffe1ff */
[----:B------:R-:W-:Y:S02]  /*1b40*/  @!P4 IADD3 R27, PT, PT, R27, 0x1, RZ ;  /* 0x000000011b1bc810 */ /* 0x000fe40007ffe0ff */
[----:B------:R-:W-:-:S03]  /*1b50*/  SEL R30, R46, R30, !P1 ;  /* 0x0000001e2e1e7207 */ /* 0x000fc60004800000 */
[----:B------:R-:W-:Y:S02]  /*1b60*/  @P6 VIADD R27, R27, 0x1 ;  /* 0x000000011b1b6836 */ /* 0x000fe40000000000 */
[----:B0-----:R-:W-:Y:S01]  /*1b70*/  IMAD.MOV R9, RZ, RZ, -R30 ;  /* 0x000000ffff097224 */ /* 0x001fe200078e0a1e */
[----:B------:R-:W-:Y:S02]  /*1b80*/  SEL R30, R30, RZ, P2 ;  /* 0x000000ff1e1e7207 */ /* 0x000fe40001000000 */
[----:B------:R-:W-:Y:S01]  /*1b90*/  @!P5 IADD3 R27, PT, PT, -R27, RZ, RZ ;  /* 0x000000ff1b1bd210 */ /* 0x000fe20007ffe1ff */
[----:B------:R-:W-:Y:S02]  /*1ba0*/  IMAD R44, R9, UR49, R44 ;  /* 0x00000031092c7c24 */ /* 0x000fe4000f8e022c */
[----:B------:R-:W-:Y:S01]  /*1bb0*/  IMAD R9, R30, UR44, RZ ;  /* 0x0000002c1e097c24 */ /* 0x000fe2000f8e02ff */
[----:B------:R-:W-:Y:S02]  /*1bc0*/  SEL R27, R46, R27, !P1 ;  /* 0x0000001b2e1b7207 */ /* 0x000fe40004800000 */
[----:B------:R-:W-:-:S02]  /*1bd0*/  SEL R44, R44, RZ, P0 ;  /* 0x000000ff2c2c7207 */ /* 0x000fc40000000000 */
[----:B------:R-:W-:-:S03]  /*1be0*/  IADD3 R8, PT, PT, -R27, RZ, RZ ;  /* 0x000000ff1b087210 */ /* 0x000fc60007ffe1ff */
[----:B------:R-:W-:Y:S01]  /*1bf0*/  IMAD R48, R44, UR45, R9 ;  /* 0x0000002d2c307c24 */ /* 0x000fe2000f8e0209 */
[----:B------:R-:W-:Y:S01]  /*1c00*/  IADD3 R44, P3, PT, R38, UR38, RZ ;  /* 0x00000026262c7c10 */ /* 0x000fe2000ff7e0ff */
[----:B------:R-:W-:-:S03]  /*1c10*/  IMAD R8, R8, UR49, R45 ;  /* 0x0000003108087c24 */ /* 0x000fc6000f8e022d */
[----:B------:R-:W-:Y:S02]  /*1c20*/  LEA.HI.X.SX32 R45, R38, UR39, 0x1, P3 ;  /* 0x00000027262d7c11 */ /* 0x000fe400098f0eff */
[----:B------:R-:W-:-:S03]  /*1c30*/  SEL R27, R27, RZ, P2 ;  /* 0x000000ff1b1b7207 */ /* 0x000fc60001000000 */
[----:B------:R0:W5:Y:S01]  /*1c40*/  LDG.E.U8 R30, desc[UR8][R44.64] ;  /* 0x000000082c1e7981 */ /* 0x000162000c1e1100 */
[----:B------:R-:W-:Y:S01]  /*1c50*/  SEL R8, R8, RZ, P0 ;  /* 0x000000ff08087207 */ /* 0x000fe20000000000 */
[----:B------:R-:W-:-:S04]  /*1c60*/  IMAD R27, R27, UR44, RZ ;  /* 0x0000002c1b1b7c24 */ /* 0x000fc8000f8e02ff */
[----:B------:R-:W-:Y:S01]  /*1c70*/  IMAD R52, R8, UR45, R27 ;  /* 0x0000002d08347c24 */ /* 0x000fe2000f8e021b */
[----:B------:R-:W-:-:S04]  /*1c80*/  IADD3 R8, P3, PT, R17, UR38, RZ ;  /* 0x0000002611087c10 */ /* 0x000fc8000ff7e0ff */
[----:B------:R-:W-:Y:S02]  /*1c90*/  LEA.HI.X.SX32 R9, R17, UR39, 0x1, P3 ;  /* 0x0000002711097c11 */ /* 0x000fe400098f0eff */
[----:B------:R-:W-:-:S04]  /*1ca0*/  IADD3 R50, P3, PT, R35, UR38, RZ ;  /* 0x0000002623327c10 */ /* 0x000fc8000ff7e0ff */
[----:B------:R-:W-:Y:S02]  /*1cb0*/  LEA.HI.X.SX32 R51, R35, UR39, 0x1, P3 ;  /* 0x0000002723337c11 */ /* 0x000fe400098f0eff */
[----:B------:R-:W-:Y:S02]  /*1cc0*/  IADD3 R28, P3, PT, R40, UR38, RZ ;  /* 0x00000026281c7c10 */ /* 0x000fe4000ff7e0ff */
[----:B------:R-:W-:Y:S01]  /*1cd0*/  IADD3 R26, P4, PT, R32, UR38, RZ ;  /* 0x00000026201a7c10 */ /* 0x000fe2000ff9e0ff */
[----:B------:R-:W5:Y:S01]  /*1ce0*/  LDG.E.U8 R34, desc[UR8][R50.64] ;  /* 0x0000000832227981 */ /* 0x000f62000c1e1100 */
[----:B------:R-:W-:Y:S02]  /*1cf0*/  LEA.HI.X.SX32 R29, R40, UR39, 0x1, P3 ;  /* 0x00000027281d7c11 */ /* 0x000fe400098f0eff */
[C---:B0-----:R-:W-:Y:S02]  /*1d00*/  IADD3 R44, P3, PT, R41.reuse, UR38, RZ ;  /* 0x00000026292c7c10 */ /* 0x041fe4000ff7e0ff */
[----:B------:R-:W-:Y:S01]  /*1d10*/  LEA.HI.X.SX32 R27, R32, UR39, 0x1, P4 ;  /* 0x00000027201b7c11 */ /* 0x000fe2000a0f0eff */
[----:B------:R-:W5:Y:S01]  /*1d20*/  LDG.E.U8 R35, desc[UR10][R28.64] ;  /* 0x0000000a1c237981 */ /* 0x000f62000c1e1100 */
[----:B------:R-:W-:-:S03]  /*1d30*/  LEA.HI.X.SX32 R45, R41, UR39, 0x1, P3 ;  /* 0x00000027292d7c11 */ /* 0x000fc600098f0eff */
[----:B------:R0:W5:Y:S04]  /*1d40*/  LDG.E.U8 R32, desc[UR10][R8.64] ;  /* 0x0000000a08207981 */ /* 0x000168000c1e1100 */
[----:B------:R1:W5:Y:S04]  /*1d50*/  LDG.E.U8 R33, desc[UR12][R26.64] ;  /* 0x0000000c1a217981 */ /* 0x000368000c1e1100 */
[----:B------:R-:W5:Y:S01]  /*1d60*/  LDG.E.U8 R38, desc[UR12][R44.64] ;  /* 0x0000000c2c267981 */ /* 0x000f62000c1e1100 */
[----:B0-----:R-:W-:Y:S02]  /*1d70*/  IADD3 R8, P3, PT, R42, UR38, RZ ;  /* 0x000000262a087c10 */ /* 0x001fe4000ff7e0ff */
[----:B-1----:R-:W-:-:S02]  /*1d80*/  IADD3 R26, P4, PT, R43, UR38, RZ ;  /* 0x000000262b1a7c10 */ /* 0x002fc4000ff9e0ff */
[----:B------:R-:W-:Y:S02]  /*1d90*/  LEA.HI.X.SX32 R9, R42, UR39, 0x1, P3 ;  /* 0x000000272a097c11 */ /* 0x000fe400098f0eff */
[----:B------:R-:W-:Y:S02]  /*1da0*/  IADD3 R42, P3, PT, R47, UR38, RZ ;  /* 0x000000262f2a7c10 */ /* 0x000fe4000ff7e0ff */
[----:B------:R-:W-:Y:S01]  /*1db0*/  LEA.HI.X.SX32 R27, R43, UR39, 0x1, P4 ;  /* 0x000000272b1b7c11 */ /* 0x000fe2000a0f0eff */
[----:B------:R-:W5:Y:S01]  /*1dc0*/  LDG.E.U8 R39, desc[UR8][R8.64] ;  /* 0x0000000808277981 */ /* 0x000f62000c1e1100 */
[----:B------:R-:W-:Y:S02]  /*1dd0*/  LEA.HI.X.SX32 R43, R47, UR39, 0x1, P3 ;  /* 0x000000272f2b7c11 */ /* 0x000fe400098f0eff */
[----:B------:R-:W-:Y:S01]  /*1de0*/  IADD3 R47, PT, PT, R49, 0x200, RZ ;  /* 0x00000200312f7810 */ /* 0x000fe20007ffe0ff */
[----:B------:R0:W5:Y:S01]  /*1df0*/  LDG.E.U8 R41, desc[UR10][R26.64] ;  /* 0x0000000a1a297981 */ /* 0x000162000c1e1100 */
[----:B------:R-:W-:-:S03]  /*1e00*/  IADD3 R28, P4, PT, R48, UR38, RZ ;  /* 0x00000026301c7c10 */ /* 0x000fc6000ff9e0ff */
[----:B------:R1:W5:Y:S01]  /*1e10*/  LDG.E.U8 R40, desc[UR8][R42.64] ;  /* 0x000000082a287981 */ /* 0x000362000c1e1100 */
[----:B0-----:R-:W-:-:S05]  /*1e20*/  IABS R26, R47 ;  /* 0x0000002f001a7213 */ /* 0x001fca0000000000 */
[----:B------:R-:W-:-:S04]  /*1e30*/  IMAD.HI.U32 R17, R26, UR5, RZ ;  /* 0x000000051a117c27 */ /* 0x000fc8000f8e00ff */
[----:B------:R-:W-:-:S04]  /*1e40*/  IMAD.MOV R27, RZ, RZ, -R17 ;  /* 0x000000ffff1b7224 */ /* 0x000fc800078e0a11 */
[----:B------:R-:W-:Y:S01]  /*1e50*/  IMAD R26, R27, UR7, R26 ;  /* 0x000000071b1a7c24 */ /* 0x000fe2000f8e021a */
[----:B------:R-:W-:-:S04]  /*1e60*/  LEA.HI.X.SX32 R29, R48, UR39, 0x1, P4 ;  /* 0x00000027301d7c11 */ /* 0x000fc8000a0f0eff */
[----:B------:R-:W-:Y:S02]  /*1e70*/  ISETP.LT.U32.AND P4, PT, R26, UR7, PT ;  /* 0x000000071a007c0c */ /* 0x000fe4000bf81070 */
[C---:B------:R-:W-:Y:S01]  /*1e80*/  IADD3 R8, P3, PT, R52.reuse, UR38, RZ ;  /* 0x0000002634087c10 */ /* 0x040fe2000ff7e0ff */
[----:B-1----:R-:W-:Y:S01]  /*1e90*/  VIADD R43, R49, 0x220 ;  /* 0x00000220312b7836 */ /* 0x002fe20000000000 */
[----:B------:R-:W5:Y:S02]  /*1ea0*/  LDG.E.U8 R44, desc[UR10][R28.64] ;  /* 0x0000000a1c2c7981 */ /* 0x000f64000c1e1100 */
[----:B------:R-:W-:-:S05]  /*1eb0*/  LEA.HI.X.SX32 R9, R52, UR39, 0x1, P3 ;  /* 0x0000002734097c11 */ /* 0x000fca00098f0eff */
[----:B------:R0:W5:Y:S02]  /*1ec0*/  LDG.E.U8 R45, desc[UR8][R8.64] ;  /* 0x00000008082d7981 */ /* 0x000164000c1e1100 */
[----:B------:R-:W-:-:S04]  /*1ed0*/  @!P4 IADD3 R26, PT, PT, R26, -UR7, RZ ;  /* 0x800000071a1acc10 */ /* 0x000fc8000fffe0ff */
[----:B------:R-:W-:Y:S02]  /*1ee0*/  ISETP.GE.U32.AND P3, PT, R26, UR7, PT ;  /* 0x000000071a007c0c */ /* 0x000fe4000bf66070 */
[----:B------:R-:W-:-:S04]  /*1ef0*/  LOP3.LUT R26, R47, UR49, RZ, 0x3c, !PT ;  /* 0x000000312f1a7c12 */ /* 0x000fc8000f8e3cff */
[----:B------:R-:W-:Y:S02]  /*1f00*/  ISETP.GE.AND P5, PT, R26, RZ, PT ;  /* 0x000000ff1a00720c */ /* 0x000fe40003fa6270 */
[----:B------:R-:W-:-:S05]  /*1f10*/  @!P4 IADD3 R17, PT, PT, R17, 0x1, RZ ;  /* 0x000000011111c810 */ /* 0x000fca0007ffe0ff */
[----:B------:R-:W-:-:S06]  /*1f20*/  @P3 VIADD R17, R17, 0x1 ;  /* 0x0000000111113836 */ /* 0x000fcc0000000000 */
[----:B------:R-:W-:-:S04]  /*1f30*/  @!P5 IADD3 R17, PT, PT, -R17, RZ, RZ ;  /* 0x000000ff1111d210 */ /* 0x000fc80007ffe1ff */
[----:B------:R-:W-:-:S04]  /*1f40*/  SEL R17, R46, R17, !P1 ;  /* 0x000000112e117207 */ /* 0x000fc80004800000 */
[C---:B0-----:R-:W-:Y:S02]  /*1f50*/  IADD3 R8, PT, PT, -R17.reuse, RZ, RZ ;  /* 0x000000ff11087210 */ /* 0x041fe40007ffe1ff */
[----:B------:R-:W-:-:S03]  /*1f60*/  SEL R17, R17, RZ, P2 ;  /* 0x000000ff11117207 */ /* 0x000fc60001000000 */
[----:B------:R-:W-:Y:S02]  /*1f70*/  IMAD R8, R8, UR49, R47 ;  /* 0x0000003108087c24 */ /* 0x000fe4000f8e022f */
[----:B------:R-:W-:-:S03]  /*1f80*/  IMAD R17, R17, UR44, RZ ;  /* 0x0000002c11117c24 */ /* 0x000fc6000f8e02ff */
[----:B------:R-:W-:-:S05]  /*1f90*/  SEL R8, R8, RZ, P0 ;  /* 0x000000ff08087207 */ /* 0x000fca0000000000 */
[----:B------:R-:W-:Y:S01]  /*1fa0*/  IMAD R17, R8, UR45, R17 ;  /* 0x0000002d08117c24 */ /* 0x000fe2000f8e0211 */
[----:B------:R-:W-:-:S04]  /*1fb0*/  IABS R28, R43 ;  /* 0x0000002b001c7213 */ /* 0x000fc80000000000 */
[----:B------:R-:W-:-:S04]  /*1fc0*/  IADD3 R8, P4, PT, R17, UR38, RZ ;  /* 0x0000002611087c10 */ /* 0x000fc8000ff9e0ff */
[----:B------:R-:W-:Y:S02]  /*1fd0*/  LEA.HI.X.SX32 R9, R17, UR39, 0x1, P4 ;  /* 0x0000002711097c11 */ /* 0x000fe4000a0f0eff */
[----:B--2---:R-:W-:Y:S01]  /*1fe0*/  ISETP.NE.AND P4, PT, R25, RZ, PT ;  /* 0x000000ff1900720c */ /* 0x004fe20003f85270 */
[----:B------:R-:W-:Y:S01]  /*1ff0*/  IMAD.HI.U32 R25, R28, UR5, RZ ;  /* 0x000000051c197c27 */ /* 0x000fe2000f8e00ff */
[----:B------:R-:W-:Y:S01]  /*2000*/  SHF.R.S64 R26, RZ, 0x1e, R47 ;  /* 0x0000001eff1a7819 */ /* 0x000fe2000000102f */
[----:B------:R0:W2:Y:S03]  /*2010*/  LDG.E.U8 R51, desc[UR10][R8.64] ;  /* 0x0000000a08337981 */ /* 0x0000a6000c1e1100 */
[----:B------:R-:W-:Y:S02]  /*2020*/  IADD3 R26, P3, PT, R26, UR36, RZ ;  /* 0x000000241a1a7c10 */ /* 0x000fe4000ff7e0ff */
[----:B------:R-:W-:-:S02]  /*2030*/  IADD3 R29, PT, PT, -R25, RZ, RZ ;  /* 0x000000ff191d7210 */ /* 0x000fc40007ffe1ff */
[----:B------:R-:W-:Y:S02]  /*2040*/  LEA.HI.X.SX32 R27, R47, UR37, 0x2, P3 ;  /* 0x000000252f1b7c11 */ /* 0x000fe400098f16ff */
[----:B----4-:R-:W-:Y:S01]  /*2050*/  ISETP.NE.AND P3, PT, R36, RZ, PT ;  /* 0x000000ff2400720c */ /* 0x010fe20003f65270 */
[----:B------:R-:W-:Y:S01]  /*2060*/  IMAD R28, R29, UR7, R28 ;  /* 0x000000071d1c7c24 */ /* 0x000fe2000f8e021c */
[----:B------:R-:W-:Y:S01]  /*2070*/  P2R R47, PR, RZ, 0x10 ;  /* 0x00000010ff2f7803 */ /* 0x000fe20000000000 */
[----:B------:R1:W4:Y:S01]  /*2080*/  LDG.E R17, desc[UR8][R26.64] ;  /* 0x000000081a117981 */ /* 0x000322000c1e1900 */
[----:B------:R-:W-:Y:S02]  /*2090*/  P2R R48, PR, RZ, 0x8 ;  /* 0x00000008ff307803 */ /* 0x000fe40000000000 */
[----:B------:R-:W-:Y:S02]  /*20a0*/  ISETP.LT.U32.AND P3, PT, R28, UR7, PT ;  /* 0x000000071c007c0c */ /* 0x000fe4000bf61070 */
[----:B0-----:R-:W-:-:S11]  /*20b0*/  LOP3.LUT R8, R43, UR49, RZ, 0x3c, !PT ;  /* 0x000000312b087c12 */ /* 0x001fd6000f8e3cff */
[----:B------:R-:W-:Y:S01]  /*20c0*/  @!P3 IADD3 R28, PT, PT, R28, -UR7, RZ ;  /* 0x800000071c1cbc10 */ /* 0x000fe2000fffe0ff */
[----:B------:R-:W-:-:S03]  /*20d0*/  @!P3 VIADD R25, R25, 0x1 ;  /* 0x000000011919b836 */ /* 0x000fc60000000000 */
[----:B------:R-:W-:Y:S02]  /*20e0*/  ISETP.GE.U32.AND P4, PT, R28, UR7, PT ;  /* 0x000000071c007c0c */ /* 0x000fe4000bf86070 */
[----:B------:R-:W-:Y:S02]  /*20f0*/  ISETP.GE.AND P3, PT, R8, RZ, PT ;  /* 0x000000ff0800720c */ /* 0x000fe40003f66270 */
[----:B------:R-:W0:Y:S09]  /*2100*/  LDC.64 R8, c[0x0][0x3d0] ;  /* 0x0000f400ff087b82 */ /* 0x000e320000000a00 */
[----:B------:R-:W-:-:S04]  /*2110*/  @P4 IADD3 R25, PT, PT, R25, 0x1, RZ ;  /* 0x0000000119194810 */ /* 0x000fc80007ffe0ff */
[----:B------:R-:W-:-:S04]  /*2120*/  @!P3 IADD3 R25, PT, PT, -R25, RZ, RZ ;  /* 0x000000ff1919b210 */ /* 0x000fc80007ffe1ff */
[----:B------:R-:W-:-:S05]  /*2130*/  SEL R25, R46, R25, !P1 ;  /* 0x000000192e197207 */ /* 0x000fca0004800000 */
[----:B-1----:R-:W-:Y:S01]  /*2140*/  IMAD.MOV R26, RZ, RZ, -R25 ;  /* 0x000000ffff1a7224 */ /* 0x002fe200078e0a19 */
[----:B------:R-:W-:-:S03]  /*2150*/  SEL R25, R25, RZ, P2 ;  /* 0x000000ff19197207 */ /* 0x000fc60001000000 */
[----:B------:R-:W-:Y:S01]  /*2160*/  IMAD R26, R26, UR49, R43 ;  /* 0x000000311a1a7c24 */ /* 0x000fe2000f8e022b */
[----:B------:R-:W-:Y:S01]  /*2170*/  IADD3 R42, PT, PT, R49, 0x240, RZ ;  /* 0x00000240312a7810 */ /* 0x000fe20007ffe0ff */
[----:B------:R-:W-:-:S03]  /*2180*/  IMAD R25, R25, UR44, RZ ;  /* 0x0000002c19197c24 */ /* 0x000fc6000f8e02ff */
[----:B------:R-:W-:-:S05]  /*2190*/  SEL R26, R26, RZ, P0 ;  /* 0x000000ff1a1a7207 */ /* 0x000fca0000000000 */
[----:B------:R-:W-:Y:S01]  /*21a0*/  IMAD R25, R26, UR45, R25 ;  /* 0x0000002d1a197c24 */ /* 0x000fe2000f8e0219 */
[----:B------:R-:W-:Y:S02]  /*21b0*/  IABS R26, R42 ;  /* 0x0000002a001a7213 */ /* 0x000fe40000000000 */
[----:B0-----:R-:W-:Y:S02]  /*21c0*/  R2UR UR4, R9 ;  /* 0x00000000090472ca */ /* 0x001fe400000e0000 */
[----:B------:R-:W-:Y:S01]  /*21d0*/  SHF.R.S64 R28, RZ, 0x1e, R43 ;  /* 0x0000001eff1c7819 */ /* 0x000fe2000000102b */
[----:B------:R-:W-:-:S03]  /*21e0*/  IMAD.HI.U32 R9, R26, UR5, RZ ;  /* 0x000000051a097c27 */ /* 0x000fc6000f8e00ff */
[----:B------:R-:W-:Y:S02]  /*21f0*/  IADD3 R28, P3, PT, R28, UR36, RZ ;  /* 0x000000241c1c7c10 */ /* 0x000fe4000ff7e0ff */
[----:B------:R-:W-:Y:S02]  /*2200*/  IADD3 R27, PT, PT, -R9, RZ, RZ ;  /* 0x000000ff091b7210 */ /* 0x000fe40007ffe1ff */
[----:B------:R-:W-:Y:S02]  /*2210*/  LEA.HI.X.SX32 R29, R43, UR37, 0x2, P3 ;  /* 0x000000252b1d7c11 */ /* 0x000fe400098f16ff */
[----:B---3--:R-:W-:Y:S01]  /*2220*/  ISETP.NE.AND P3, PT, R31, RZ, PT ;  /* 0x000000ff1f00720c */ /* 0x008fe20003f65270 */
[----:B------:R-:W-:-:S03]  /*2230*/  IMAD R26, R27, UR7, R26 ;  /* 0x000000071b1a7c24 */ /* 0x000fc6000f8e021a */
[----:B------:R-:W-:Y:S02]  /*2240*/  P2R R54, PR, RZ, 0x8 ;  /* 0x00000008ff367803 */ /* 0x000fe40000000000 */
        /* <DEDUP_REMOVED lines=8> */
[----:B------:R0:W3:Y:S08]  /*22d0*/  LDG.E R9, desc[UR8][R28.64] ;  /* 0x000000081c097981 */ /* 0x0000f0000c1e1900 */
[----:B------:R-:W-:-:S02]  /*22e0*/  @!P3 IADD3 R31, PT, PT, -R31, RZ, RZ ;  /* 0x000000ff1f1fb210 */ /* 0x000fc40007ffe1ff */
[C---:B------:R-:W-:Y:S02]  /*22f0*/  IADD3 R26, P3, PT, R25.reuse, UR38, RZ ;  /* 0x00000026191a7c10 */ /* 0x040fe4000ff7e0ff */
[----:B------:R-:W-:Y:S02]  /*2300*/  SEL R31, R46, R31, !P1 ;  /* 0x0000001f2e1f7207 */ /* 0x000fe40004800000 */
[----:B------:R-:W-:Y:S02]  /*2310*/  LEA.HI.X.SX32 R27, R25, UR39, 0x1, P3 ;  /* 0x00000027191b7c11 */ /* 0x000fe400098f0eff */
[C---:B------:R-:W-:Y:S02]  /*2320*/  IADD3 R25, PT, PT, -R31.reuse, RZ, RZ ;  /* 0x000000ff1f197210 */ /* 0x040fe40007ffe1ff */
[----:B------:R-:W-:Y:S01]  /*2330*/  SEL R31, R31, RZ, P2 ;  /* 0x000000ff1f1f7207 */ /* 0x000fe20001000000 */
[----:B------:R1:W2:Y:S02]  /*2340*/  LDG.E.U8 R52, desc[UR8][R26.64] ;  /* 0x000000081a347981 */ /* 0x0002a4000c1e1100 */
[--C-:B------:R-:W-:Y:S01]  /*2350*/  IMAD R25, R25, UR49, R42.reuse ;  /* 0x0000003119197c24 */ /* 0x100fe2000f8e022a */
[----:B0-----:R-:W-:Y:S01]  /*2360*/  SHF.R.S64 R28, RZ, 0x1e, R42 ;  /* 0x0000001eff1c7819 */ /* 0x001fe2000000102a */
[----:B------:R-:W-:-:S03]  /*2370*/  IMAD R36, R31, UR44, RZ ;  /* 0x0000002c1f247c24 */ /* 0x000fc6000f8e02ff */
[----:B------:R-:W-:Y:S02]  /*2380*/  SEL R25, R25, RZ, P0 ;  /* 0x000000ff19197207 */ /* 0x000fe40000000000 */
[----:B------:R-:W-:-:S03]  /*2390*/  IADD3 R28, P3, PT, R28, UR36, RZ ;  /* 0x000000241c1c7c10 */ /* 0x000fc6000ff7e0ff */
[----:B------:R-:W-:Y:S01]  /*23a0*/  IMAD R36, R25, UR45, R36 ;  /* 0x0000002d19247c24 */ /* 0x000fe2000f8e0224 */
[----:B------:R-:W-:Y:S01]  /*23b0*/  LEA.HI.X.SX32 R29, R42, UR37, 0x2, P3 ;  /* 0x000000252a1d7c11 */ /* 0x000fe200098f16ff */
[----:B------:R-:W-:-:S03]  /*23c0*/  VIADD R42, R49, 0x260 ;  /* 0x00000260312a7836 */ /* 0x000fc60000000000 */
[C---:B-1----:R-:W-:Y:S01]  /*23d0*/  IADD3 R26, P3, PT, R36.reuse, UR38, RZ ;  /* 0x00000026241a7c10 */ /* 0x042fe2000ff7e0ff */
[----:B------:R0:W4:Y:S01]  /*23e0*/  LDG.E R25, desc[UR8][R28.64] ;  /* 0x000000081c197981 */ /* 0x000122000c1e1900 */
[----:B------:R-:W-:Y:S02]  /*23f0*/  IABS R31, R42 ;  /* 0x0000002a001f7213 */ /* 0x000fe40000000000 */
[----:B------:R-:W-:Y:S02]  /*2400*/  LEA.HI.X.SX32 R27, R36, UR39, 0x1, P3 ;  /* 0x00000027241b7c11 */ /* 0x000fe400098f0eff */
[----:B-----5:R-:W-:Y:S01]  /*2410*/  ISETP.NE.AND P3, PT, R30, RZ, PT ;  /* 0x000000ff1e00720c */ /* 0x020fe20003f65270 */
[----:B------:R-:W-:Y:S02]  /*2420*/  IMAD.HI.U32 R30, R31, UR5, RZ ;  /* 0x000000051f1e7c27 */ /* 0x000fe4000f8e00ff */
[----:B------:R1:W5:Y:S03]  /*2430*/  LDG.E.U8 R57, desc[UR8][R26.64] ;  /* 0x000000081a397981 */ /* 0x000366000c1e1100 */
[----:B------:R-:W-:-:S05]  /*2440*/  IADD3 R36, PT, PT, -R30, RZ, RZ ;  /* 0x000000ff1e247210 */ /* 0x000fca0007ffe1ff */
[----:B0-----:R-:W-:Y:S01]  /*2450*/  IMAD R28, R36, UR7, R31 ;  /* 0x00000007241c7c24 */ /* 0x001fe2000f8e021f */
        /* <DEDUP_REMOVED lines=17> */
[----:B------:R-:W-:Y:S02]  /*2570*/  IADD3 R30, P3, PT, R30, UR36, RZ ;  /* 0x000000241e1e7c10 */ /* 0x000fe4000ff7e0ff */
[----:B------:R-:W-:Y:S02]  /*2580*/  ISETP.NE.AND P4, PT, R37, RZ, PT ;  /* 0x000000ff2500720c */ /* 0x000fe40003f85270 */
[----:B------:R-:W-:Y:S02]  /*2590*/  LEA.HI.X.SX32 R31, R42, UR37, 0x2, P3 ;  /* 0x000000252a1f7c11 */ /* 0x000fe400098f16ff */
[----:B------:R-:W-:Y:S02]  /*25a0*/  IADD3 R28, P3, PT, R29, UR38, RZ ;  /* 0x000000261d1c7c10 */ /* 0x000fe4000ff7e0ff */
[----:B------:R-:W-:Y:S01]  /*25b0*/  IADD3 R37, PT, PT, R49, 0x280, RZ ;  /* 0x0000028031257810 */ /* 0x000fe20007ffe0ff */
[----:B------:R0:W4:Y:S01]  /*25c0*/  LDG.E R27, desc[UR8][R30.64] ;  /* 0x000000081e1b7981 */ /* 0x000122000c1e1900 */
[----:B------:R-:W-:-:S02]  /*25d0*/  LEA.HI.X.SX32 R29, R29, UR39, 0x1, P3 ;  /* 0x000000271d1d7c11 */ /* 0x000fc400098f0eff */
[----:B------:R-:W-:Y:S02]  /*25e0*/  ISETP.NE.AND P3, PT, R33, RZ, PT ;  /* 0x000000ff2100720c */ /* 0x000fe40003f65270 */
[----:B------:R-:W-:Y:S01]  /*25f0*/  IABS R33, R37 ;  /* 0x0000002500217213 */ /* 0x000fe20000000000 */
[----:B------:R1:W3:Y:S01]  /*2600*/  LDG.E.U8 R56, desc[UR8][R28.64] ;  /* 0x000000081c387981 */ /* 0x0002e2000c1e1100 */
[----:B------:R-:W-:Y:S02]  /*2610*/  P2R R53, PR, RZ, 0x10 ;  /* 0x00000010ff357803 */ /* 0x000fe40000000000 */
[----:B------:R-:W-:Y:S01]  /*2620*/  ISETP.NE.AND P4, PT, R32, RZ, PT ;  /* 0x000000ff2000720c */ /* 0x000fe20003f85270 */
[----:B------:R-:W-:-:S05]  /*2630*/  IMAD.HI.U32 R32, R33, UR5, RZ ;  /* 0x0000000521207c27 */ /* 0x000fca000f8e00ff */
[----:B0-----:R-:W-:-:S05]  /*2640*/  IADD3 R30, PT, PT, -R32, RZ, RZ ;  /* 0x000000ff201e7210 */ /* 0x001fca0007ffe1ff */
[----:B------:R-:W-:Y:S01]  /*2650*/  IMAD R30, R30, UR7, R33 ;  /* 0x000000071e1e7c24 */ /* 0x000fe2000f8e0221 */
[----:B-1----:R-:W-:-:S04]  /*2660*/  P2R R29, PR, RZ, 0x8 ;  /* 0x00000008ff1d7803 */ /* 0x002fc80000000000 */
        /* <DEDUP_REMOVED lines=18> */
[----:B------:R-:W-:Y:S02]  /*2790*/  IADD3 R32, P3, PT, R33, UR38, RZ ;  /* 0x0000002621207c10 */ /* 0x000fe4000ff7e0ff */
[C---:B------:R-:W-:Y:S01]  /*27a0*/  IADD3 R42, PT, PT, R49.reuse, 0x2a0, RZ ;  /* 0x000002a0312a7810 */ /* 0x040fe20007ffe0ff */
[----:B------:R-:W-:Y:S01]  /*27b0*/  VIADD R43, R49, 0x2c0 ;  /* 0x000002c0312b7836 */ /* 0x000fe20000000000 */
[----:B------:R-:W-:Y:S01]  /*27c0*/  LEA.HI.X.SX32 R33, R33, UR39, 0x1, P3 ;  /* 0x0000002721217c11 */ /* 0x000fe200098f0eff */
[----:B------:R-:W4:Y:S01]  /*27d0*/  LDG.E R30, desc[UR8][R30.64] ;  /* 0x000000081e1e7981 */ /* 0x000f22000c1e1900 */
[----:B------:R-:W-:Y:S02]  /*27e0*/  ISETP.NE.AND P3, PT, R35, RZ, PT ;  /* 0x000000ff2300720c */ /* 0x000fe40003f65270 */
[----:B------:R-:W-:Y:S01]  /*27f0*/  IABS R35, R42 ;  /* 0x0000002a00237213 */ /* 0x000fe20000000000 */
[----:B------:R0:W4:Y:S01]  /*2800*/  LDG.E.U8 R61, desc[UR8][R32.64] ;  /* 0x00000008203d7981 */ /* 0x000122000c1e1100 */
[----:B------:R-:W-:-:S02]  /*2810*/  P2R R28, PR, RZ, 0x10 ;  /* 0x00000010ff1c7803 */ /* 0x000fc40000000000 */
[----:B------:R-:W-:Y:S01]  /*2820*/  ISETP.NE.AND P4, PT, R34, RZ, PT ;  /* 0x000000ff2200720c */ /* 0x000fe20003f85270 */
[----:B------:R-:W-:-:S04]  /*2830*/  IMAD.HI.U32 R34, R35, UR5, RZ ;  /* 0x0000000523227c27 */ /* 0x000fc8000f8e00ff */
[----:B------:R-:W-:-:S04]  /*2840*/  IMAD.MOV R36, RZ, RZ, -R34 ;  /* 0x000000ffff247224 */ /* 0x000fc800078e0a22 */
[----:B------:R-:W-:Y:S01]  /*2850*/  IMAD R35, R36, UR7, R35 ;  /* 0x0000000724237c24 */ /* 0x000fe2000f8e0223 */
[----:B0-----:R-:W-:-:S04]  /*2860*/  P2R R32, PR, RZ, 0x8 ;  /* 0x00000008ff207803 */ /* 0x001fc80000000000 */
        /* <DEDUP_REMOVED lines=17> */
[----:B------:R-:W-:-:S04]  /*2980*/  LEA.HI.X.SX32 R37, R42, UR37, 0x2, P3 ;  /* 0x000000252a257c11 */ /* 0x000fc800098f16ff */
        /* <DEDUP_REMOVED lines=30> */
[----:B------:R-:W-:Y:S02]  /*2b70*/  IADD3 R43, PT, PT, R49, 0x2e0, RZ ;  /* 0x000002e0312b7810 */ /* 0x000fe40007ffe0ff */
[----:B------:R-:W-:Y:S01]  /*2b80*/  P2R R34, PR, RZ, 0x10 ;  /* 0x00000010ff227803 */ /* 0x000fe20000000000 */
[----:B------:R-:W4:Y:S01]  /*2b90*/  LDG.E R36, desc[UR8][R36.64] ;  /* 0x0000000824247981 */ /* 0x000f22000c1e1900 */
[----:B------:R-:W-:Y:S02]  /*2ba0*/  IADD3 R38, P3, PT, R39, UR38, RZ ;  /* 0x0000002627267c10 */ /* 0x000fe4000ff7e0ff */
[----:B------:R-:W-:Y:S02]  /*2bb0*/  ISETP.NE.AND P4, PT, R41, RZ, PT ;  /* 0x000000ff2900720c */ /* 0x000fe40003f85270 */
[----:B------:R-:W-:-:S02]  /*2bc0*/  IABS R41, R43 ;  /* 0x0000002b00297213 */ /* 0x000fc40000000000 */
[----:B------:R-:W-:Y:S02]  /*2bd0*/  LEA.HI.X.SX32 R39, R39, UR39, 0x1, P3 ;  /* 0x0000002727277c11 */ /* 0x000fe400098f0eff */
[----:B------:R-:W-:Y:S01]  /*2be0*/  ISETP.NE.AND P3, PT, R40, RZ, PT ;  /* 0x000000ff2800720c */ /* 0x000fe20003f65270 */
[----:B------:R-:W-:Y:S02]  /*2bf0*/  IMAD.HI.U32 R40, R41, UR5, RZ ;  /* 0x0000000529287c27 */ /* 0x000fe4000f8e00ff */
[----:B------:R0:W4:Y:S03]  /*2c00*/  LDG.E.U8 R60, desc[UR8][R38.64] ;  /* 0x00000008263c7981 */ /* 0x000126000c1e1100 */
        /* <DEDUP_REMOVED lines=12> */
[C---:B------:R-:W-:Y:S02]  /*2cd0*/  IADD3 R38, PT, PT, -R40.reuse, RZ, RZ ;  /* 0x000000ff28267210 */ /* 0x040fe40007ffe1ff */
[----:B------:R-:W-:-:S03]  /*2ce0*/  SEL R40, R40, RZ, P2 ;  /* 0x000000ff28287207 */ /* 0x000fc60001000000 */
[--C-:B------:R-:W-:Y:S02]  /*2cf0*/  IMAD R38, R38, UR49, R43.reuse ;  /* 0x0000003126267c24 */ /* 0x100fe4000f8e022b */
[----:B------:R-:W-:Y:S01]  /*2d00*/  IMAD R39, R40, UR44, RZ ;  /* 0x0000002c28277c24 */ /* 0x000fe2000f8e02ff */
[----:B------:R-:W-:Y:S02]  /*2d10*/  SHF.R.S64 R40, RZ, 0x1e, R43 ;  /* 0x0000001eff287819 */ /* 0x000fe4000000102b */
[----:B------:R-:W-:Y:S02]  /*2d20*/  IADD3 R65, PT, PT, R49, 0x300, RZ ;  /* 0x0000030031417810 */ /* 0x000fe40007ffe0ff */
[----:B------:R-:W-:Y:S02]  /*2d30*/  SEL R38, R38, RZ, P0 ;  /* 0x000000ff26267207 */ /* 0x000fe40000000000 */
        /* <DEDUP_REMOVED lines=8> */
[----:B------:R-:W-:Y:S02]  /*2dc0*/  ISETP.NE.AND P3, PT, R45, RZ, PT ;  /* 0x000000ff2d00720c */ /* 0x000fe40003f65270 */
[----:B------:R-:W-:Y:S01]  /*2dd0*/  P2R R37, PR, RZ, 0x10 ;  /* 0x00000010ff257803 */ /* 0x000fe20000000000 */
[----:B------:R1:W4:Y:S01]  /*2de0*/  LDG.E.U8 R63, desc[UR8][R38.64] ;  /* 0x00000008263f7981 */ /* 0x000322000c1e1100 */
[----:B0-----:R-:W-:Y:S01]  /*2df0*/  IMAD.MOV R40, RZ, RZ, -R50 ;  /* 0x000000ffff287224 */ /* 0x001fe200078e0a32 */
[----:B------:R-:W-:-:S03]  /*2e00*/  ISETP.NE.AND P4, PT, R44, RZ, PT ;  /* 0x000000ff2c00720c */ /* 0x000fc60003f85270 */
        /* <DEDUP_REMOVED lines=19> */
[----:B------:R-:W-:Y:S01]  /*2f40*/  LEA.HI.X.SX32 R39, R65, UR37, 0x2, P3 ;  /* 0x0000002541277c11 */ /* 0x000fe200098f16ff */
[----:B------:R-:W-:Y:S01]  /*2f50*/  VIADD R65, R49, 0x320 ;  /* 0x0000032031417836 */ /* 0x000fe20000000000 */
[----:B------:R-:W-:-:S03]  /*2f60*/  IADD3 R40, P3, PT, R41, UR38, RZ ;  /* 0x0000002629287c10 */ /* 0x000fc6000ff7e0ff */
[----:B------:R0:W4:Y:S01]  /*2f70*/  LDG.E R50, desc[UR8][R38.64] ;  /* 0x0000000826327981 */ /* 0x000122000c1e1900 */
[----:B------:R-:W-:-:S05]  /*2f80*/  IABS R58, R65 ;  /* 0x00000041003a7213 */ /* 0x000fca0000000000 */
[----:B------:R-:W-:Y:S01]  /*2f90*/  IMAD.HI.U32 R55, R58, UR5, RZ ;  /* 0x000000053a377c27 */ /* 0x000fe2000f8e00ff */
[----:B------:R-:W-:-:S04]  /*2fa0*/  LEA.HI.X.SX32 R41, R41, UR39, 0x1, P3 ;  /* 0x0000002729297c11 */ /* 0x000fc800098f0eff */
[----:B0-----:R-:W-:Y:S01]  /*2fb0*/  IADD3 R39, PT, PT, -R55, RZ, RZ ;  /* 0x000000ff37277210 */ /* 0x001fe20007ffe1ff */
[----:B------:R0:W4:Y:S01]  /*2fc0*/  LDG.E.U8 R64, desc[UR8][R40.64] ;  /* 0x0000000828407981 */ /* 0x000122000c1e1100 */
[----:B--2---:R-:W-:-:S03]  /*2fd0*/  ISETP.NE.AND P3, PT, R52, RZ, PT ;  /* 0x000000ff3400720c */ /* 0x004fc60003f65270 */
        /* <DEDUP_REMOVED lines=15> */
[----:B------:R-:W-:Y:S02]  /*30d0*/  SEL R38, R38, RZ, P0 ;  /* 0x000000ff26267207 */ /* 0x000fe40000000000 */
[----:B------:R-:W-:-:S03]  /*30e0*/  IADD3 R58, PT, PT, R49, 0x340, RZ ;  /* 0x00000340313a7810 */ /* 0x000fc60007ffe0ff */
[----:B0-----:R-:W-:Y:S01]  /*30f0*/  IMAD R41, R38, UR45, R55 ;  /* 0x0000002d26297c24 */ /* 0x001fe2000f8e0237 */
[----:B------:R-:W-:Y:S02]  /*3100*/  SHF.R.S64 R38, RZ, 0x1e, R65 ;  /* 0x0000001eff267819 */ /* 0x000fe40000001041 */
[----:B------:R-:W-:Y:S02]  /*3110*/  IABS R66, R58 ;  /* 0x0000003a00427213 */ /* 0x000fe40000000000 */
[----:B------:R-:W-:-:S03]  /*3120*/  IADD3 R38, P3, PT, R38, UR36, RZ ;  /* 0x0000002426267c10 */ /* 0x000fc6000ff7e0ff */
[----:B------:R-:W-:Y:S01]  /*3130*/  IMAD.HI.U32 R62, R66, UR5, RZ ;  /* 0x00000005423e7c27 */ /* 0x000fe2000f8e00ff */
[----:B------:R-:W-:Y:S02]  /*3140*/  LEA.HI.X.SX32 R39, R65, UR37, 0x2, P3 ;  /* 0x0000002541277c11 */ /* 0x000fe400098f16ff */
[----:B------:R-:W-:-:S03]  /*3150*/  IADD3 R40, P3, PT, R41, UR38, RZ ;  /* 0x0000002629287c10 */ /* 0x000fc6000ff7e0ff */
[----:B------:R0:W2:Y:S01]  /*3160*/  LDG.E R55, desc[UR8][R38.64] ;  /* 0x0000000826377981 */ /* 0x0000a2000c1e1900 */
[----:B------:R-:W-:Y:S02]  /*3170*/  P2R R45, PR, RZ, 0x10 ;  /* 0x00000010ff2d7803 */ /* 0x000fe40000000000 */
[----:B------:R-:W-:Y:S02]  /*3180*/  ISETP.NE.AND P4, PT, R51, RZ, PT ;  /* 0x000000ff3300720c */ /* 0x000fe40003f85270 */
[----:B------:R-:W-:Y:S02]  /*3190*/  LEA.HI.X.SX32 R41, R41, UR39, 0x1, P3 ;  /* 0x0000002729297c11 */ /* 0x000fe400098f0eff */
[----:B0-----:R-:W-:-:S03]  /*31a0*/  IADD3 R39, PT, PT, -R62, RZ, RZ ;  /* 0x000000ff3e277210 */ /* 0x001fc60007ffe1ff */
[----:B------:R0:W2:Y:S01]  /*31b0*/  LDG.E.U8 R65, desc[UR8][R40.64] ;  /* 0x0000000828417981 */ /* 0x0000a2000c1e1100 */
[----:B---3--:R-:W-:Y:S01]  /*31c0*/  ISETP.NE.AND P3, PT, R56, RZ, PT ;  /* 0x000000ff3800720c */ /* 0x008fe20003f65270 */
[----:B------:R-:W-:Y:S01]  /*31d0*/  IMAD R38, R39, UR7, R66 ;  /* 0x0000000727267c24 */ /* 0x000fe2000f8e0242 */
[----:B------:R-:W-:Y:S02]  /*31e0*/  P2R R51, PR, RZ, 0x10 ;  /* 0x00000010ff337803 */ /* 0x000fe40000000000 */
[----:B-----5:R-:W-:Y:S02]  /*31f0*/  ISETP.NE.AND P4, PT, R57, RZ, PT ;  /* 0x000000ff3900720c */ /* 0x020fe40003f85270 */
[----:B------:R-:W-:Y:S02]  /*3200*/  P2R R57, PR, RZ, 0x8 ;  /* 0x00000008ff397803 */ /* 0x000fe40000000000 */
        /* <DEDUP_REMOVED lines=18> */
[----:B------:R-:W-:-:S04]  /*3330*/  IADD3 R38, P3, PT, R38, UR36, RZ ;  /* 0x0000002426267c10 */ /* 0x000fc8000ff7e0ff */
[----:B------:R-:W-:Y:S01]  /*3340*/  LEA.HI.X.SX32 R39, R58, UR37, 0x2, P3 ;  /* 0x000000253a277c11 */ /* 0x000fe200098f16ff */
[----:B------:R-:W-:Y:S01]  /*3350*/  IMAD.HI.U32 R66, R68, UR5, RZ ;  /* 0x0000000544427c27 */ /* 0x000fe2000f8e00ff */
[----:B------:R-:W-:-:S03]  /*3360*/  IADD3 R40, P3, PT, R41, UR38, RZ ;  /* 0x0000002629287c10 */ /* 0x000fc6000ff7e0ff */
[----:B------:R0:W3:Y:S01]  /*3370*/  LDG.E R58, desc[UR8][R38.64] ;  /* 0x00000008263a7981 */ /* 0x0000e2000c1e1900 */
[----:B------:R-:W-:Y:S02]  /*3380*/  LEA.HI.X.SX32 R41, R41, UR39, 0x1, P3 ;  /* 0x0000002729297c11 */ /* 0x000fe400098f0eff */
[----:B----4-:R-:W-:Y:S02]  /*3390*/  ISETP.NE.AND P3, PT, R59, RZ, PT ;  /* 0x000000ff3b00720c */ /* 0x010fe40003f65270 */
        /* <DEDUP_REMOVED lines=24> */
[----:B------:R-:W-:Y:S01]  /*3520*/  IADD3 R40, P3, PT, R41, UR38, RZ ;  /* 0x0000002629287c10 */ /* 0x000fe2000ff7e0ff */
[----:B------:R-:W-:Y:S02]  /*3530*/  VIADD R66, R49, 0x380 ;  /* 0x0000038031427836 */ /* 0x000fe40000000000 */
[----:B------:R0:W5:Y:S01]  /*3540*/  LDG.E R62, desc[UR8][R38.64] ;  /* 0x00000008263e7981 */ /* 0x000162000c1e1900 */
[----:B------:R-:W-:-:S05]  /*3550*/  LEA.HI.X.SX32 R41, R41, UR39, 0x1, P3 ;  /* 0x0000002729297c11 */ /* 0x000fca00098f0eff */
[----:B------:R1:W3:Y:S01]  /*3560*/  LDG.E.U8 R69, desc[UR8][R40.64] ;  /* 0x0000000828457981 */ /* 0x0002e2000c1e1100 */
[----:B------:R-:W-:-:S05]  /*3570*/  IABS R70, R66 ;  /* 0x0000004200467213 */ /* 0x000fca0000000000 */
[----:B------:R-:W-:-:S05]  /*3580*/  IMAD.HI.U32 R68, R70, UR5, RZ ;  /* 0x0000000546447c27 */ /* 0x000fca000f8e00ff */
[----:B0-----:R-:W-:Y:S02]  /*3590*/  IADD3 R39, PT, PT, -R68, RZ, RZ ;  /* 0x000000ff44277210 */ /* 0x001fe40007ffe1ff */
[----:B------:R-:W-:-:S03]  /*35a0*/  ISETP.NE.AND P3, PT, R63, RZ, PT ;  /* 0x000000ff3f00720c */ /* 0x000fc60003f65270 */
        /* <DEDUP_REMOVED lines=18> */
[----:B------:R-:W-:-:S03]  /*36d0*/  IABS R70, R49 ;  /* 0x0000003100467213 */ /* 0x000fc60000000000 */
[----:B-1----:R-:W-:Y:S01]  /*36e0*/  IMAD R41, R38, UR45, R39 ;  /* 0x0000002d26297c24 */ /* 0x002fe2000f8e0227 */
[----:B------:R-:W-:Y:S01]  /*36f0*/  SHF.R.S64 R38, RZ, 0x1e, R66 ;  /* 0x0000001eff267819 */ /* 0x000fe20000001042 */
[----:B------:R-:W-:-:S03]  /*3700*/  IMAD.HI.U32 R72, R70, UR5, RZ ;  /* 0x0000000546487c27 */ /* 0x000fc6000f8e00ff */
[----:B------:R-:W-:Y:S02]  /*3710*/  IADD3 R38, P3, PT, R38, UR36, RZ ;  /* 0x0000002426267c10 */ /* 0x000fe4000ff7e0ff */
[----:B------:R-:W-:Y:S02]  /*3720*/  IADD3 R71, PT, PT, -R72, RZ, RZ ;  /* 0x000000ff48477210 */ /* 0x000fe40007ffe1ff */
[----:B------:R-:W-:Y:S02]  /*3730*/  LEA.HI.X.SX32 R39, R66, UR37, 0x2, P3 ;  /* 0x0000002542277c11 */ /* 0x000fe400098f16ff */
[----:B------:R-:W-:Y:S01]  /*3740*/  IADD3 R40, P3, PT, R41, UR38, RZ ;  /* 0x0000002629287c10 */ /* 0x000fe2000ff7e0ff */
[----:B------:R-:W-:Y:S02]  /*3750*/  IMAD R70, R71, UR7, R70 ;  /* 0x0000000747467c24 */ /* 0x000fe4000f8e0246 */
[----:B------:R0:W5:Y:S01]  /*3760*/  LDG.E R66, desc[UR8][R38.64] ;  /* 0x0000000826427981 */ /* 0x000162000c1e1900 */
[----:B------:R-:W-:-:S02]  /*3770*/  LEA.HI.X.SX32 R41, R41, UR39, 0x1, P3 ;  /* 0x0000002729297c11 */ /* 0x000fc400098f0eff */
[----:B------:R-:W-:-:S03]  /*3780*/  ISETP.NE.AND P3, PT, R64, RZ, PT ;  /* 0x000000ff4000720c */ /* 0x000fc60003f65270 */
[----:B------:R1:W5:Y:S01]  /*3790*/  LDG.E.U8 R68, desc[UR8][R40.64] ;  /* 0x0000000828447981 */ /* 0x000362000c1e1100 */
[----:B------:R-:W-:Y:S02]  /*37a0*/  P2R R64, PR, RZ, 0x8 ;  /* 0x00000008ff407803 */ /* 0x000fe40000000000 */
[----:B------:R-:W-:Y:S02]  /*37b0*/  ISETP.LT.U32.AND P3, PT, R70, UR7, PT ;  /* 0x0000000746007c0c */ /* 0x000fe4000bf61070 */
[----:B0-----:R-:W-:-:S11]  /*37c0*/  LOP3.LUT R38, R49, UR49, RZ, 0x3c, !PT ;  /* 0x0000003131267c12 */ /* 0x001fd6000f8e3cff */
[----:B------:R-:W-:Y:S01]  /*37d0*/  @!P3 IADD3 R70, PT, PT, R70, -UR7, RZ ;  /* 0x800000074646bc10 */ /* 0x000fe2000fffe0ff */
[----:B------:R-:W-:-:S03]  /*37e0*/  @!P3 VIADD R72, R72, 0x1 ;  /* 0x000000014848b836 */ /* 0x000fc60000000000 */
[----:B------:R-:W-:Y:S02]  /*37f0*/  ISETP.GE.U32.AND P3, PT, R70, UR7, PT ;  /* 0x0000000746007c0c */ /* 0x000fe4000bf66070 */
[----:B------:R-:W-:Y:S02]  /*3800*/  ISETP.GE.AND P5, PT, R38, RZ, PT ;  /* 0x000000ff2600720c */ /* 0x000fe40003fa6270 */
[----:B------:R-:W-:-:S04]  /*3810*/  IADD3 R70, PT, PT, R49, 0x3a0, RZ ;  /* 0x000003a031467810 */ /* 0x000fc80007ffe0ff */
[----:B-1----:R-:W-:-:S05]  /*3820*/  IABS R40, R70 ;  /* 0x0000004600287213 */ /* 0x002fca0000000000 */
[----:B------:R-:W-:Y:S01]  /*3830*/  @P3 IADD3 R72, PT, PT, R72, 0x1, RZ ;  /* 0x0000000148483810 */ /* 0x000fe20007ffe0ff */
[----:B------:R-:W-:-:S03]  /*3840*/  IMAD.HI.U32 R71, R40, UR5, RZ ;  /* 0x0000000528477c27 */ /* 0x000fc6000f8e00ff */
[----:B------:R-:W-:Y:S01]  /*3850*/  @!P5 IADD3 R72, PT, PT, -R72, RZ, RZ ;  /* 0x000000ff4848d210 */ /* 0x000fe20007ffe1ff */
[----:B------:R-:W-:-:S03]  /*3860*/  IMAD.MOV R39, RZ, RZ, -R71 ;  /* 0x000000ffff277224 */ /* 0x000fc600078e0a47 */
[----:B------:R-:W-:Y:S01]  /*3870*/  SEL R72, R46, R72, !P1 ;  /* 0x000000482e487207 */ /* 0x000fe20004800000 */
[----:B------:R-:W-:-:S03]  /*3880*/  IMAD R40, R39, UR7, R40 ;  /* 0x0000000727287c24 */ /* 0x000fc6000f8e0228 */
[----:B------:R-:W-:Y:S02]  /*3890*/  IADD3 R38, PT, PT, -R72, RZ, RZ ;  /* 0x000000ff48267210 */ /* 0x000fe40007ffe1ff */
[----:B------:R-:W-:Y:S02]  /*38a0*/  ISETP.LT.U32.AND P5, PT, R40, UR7, PT ;  /* 0x0000000728007c0c */ /* 0x000fe4000bfa1070 */
[----:B------:R-:W-:Y:S01]  /*38b0*/  SEL R72, R72, RZ, P2 ;  /* 0x000000ff48487207 */ /* 0x000fe20001000000 */
[----:B------:R-:W-:-:S04]  /*38c0*/  IMAD R38, R38, UR49, R49 ;  /* 0x0000003126267c24 */ /* 0x000fc8000f8e0231 */
[----:B------:R-:W-:Y:S01]  /*38d0*/  IMAD R39, R72, UR44, RZ ;  /* 0x0000002c48277c24 */ /* 0x000fe2000f8e02ff */
[----:B------:R-:W-:-:S05]  /*38e0*/  SEL R38, R38, RZ, P0 ;  /* 0x000000ff26267207 */ /* 0x000fca0000000000 */
[----:B------:R-:W-:Y:S01]  /*38f0*/  IMAD R39, R38, UR45, R39 ;  /* 0x0000002d26277c24 */ /* 0x000fe2000f8e0227 */
[----:B------:R-:W-:Y:S01]  /*3900*/  @!P5 IADD3 R71, PT, PT, R71, 0x1, RZ ;  /* 0x000000014747d810 */ /* 0x000fe20007ffe0ff */
[----:B------:R-:W-:-:S03]  /*3910*/  @!P5 VIADD R40, R40, -UR7 ;  /* 0x800000072828dc36 */ /* 0x000fc60008000000 */
[----:B------:R-:W-:Y:S02]  /*3920*/  IADD3 R38, P5, PT, R39, UR38, RZ ;  /* 0x0000002627267c10 */ /* 0x000fe4000ffbe0ff */
[----:B--2---:R-:W-:Y:S02]  /*3930*/  ISETP.NE.AND P3, PT, R65, RZ, PT ;  /* 0x000000ff4100720c */ /* 0x004fe40003f65270 */
[----:B------:R-:W-:Y:S02]  /*3940*/  LEA.HI.X.SX32 R39, R39, UR39, 0x1, P5 ;  /* 0x0000002727277c11 */ /* 0x000fe4000a8f0eff */
[----:B------:R-:W-:Y:S02]  /*3950*/  P2R R63, PR, RZ, 0x10 ;  /* 0x00000010ff3f7803 */ /* 0x000fe40000000000 */
[----:B----4-:R-:W-:Y:S02]  /*3960*/  ISETP.NE.AND P4, PT, R67, RZ, PT ;  /* 0x000000ff4300720c */ /* 0x010fe40003f85270 */
[----:B------:R-:W-:-:S02]  /*3970*/  P2R R67, PR, RZ, 0x8 ;  /* 0x00000008ff437803 */ /* 0x000fc40000000000 */
[----:B------:R-:W-:Y:S02]  /*3980*/  ISETP.GE.U32.AND P5, PT, R40, UR7, PT ;  /* 0x0000000728007c0c */ /* 0x000fe4000bfa6070 */
[----:B------:R-:W-:Y:S02]  /*3990*/  SHF.R.S64 R40, RZ, 0x1e, R49 ;  /* 0x0000001eff287819 */ /* 0x000fe40000001031 */
[C---:B------:R-:W-:Y:S02]  /*39a0*/  IADD3 R72, PT, PT, R49.reuse, 0x3c0, RZ ;  /* 0x000003c031487810 */ /* 0x040fe40007ffe0ff */
[----:B------:R-:W-:Y:S02]  /*39b0*/  IADD3 R40, P6, PT, R40, UR36, RZ ;  /* 0x0000002428287c10 */ /* 0x000fe4000ffde0ff */
[----:B------:R-:W-:Y:S02]  /*39c0*/  IABS R73, R72 ;  /* 0x0000004800497213 */ /* 0x000fe40000000000 */
[----:B------:R-:W-:-:S03]  /*39d0*/  LEA.HI.X.SX32 R41, R49, UR37, 0x2, P6 ;  /* 0x0000002531297c11 */ /* 0x000fc6000b0f16ff */
[----:B------:R-:W-:Y:S01]  /*39e0*/  IMAD.HI.U32 R49, R73, UR5, RZ ;  /* 0x0000000549317c27 */ /* 0x000fe2000f8e00ff */
[----:B---3--:R-:W-:Y:S02]  /*39f0*/  ISETP.NE.AND P3, PT, R69, RZ, PT ;  /* 0x000000ff4500720c */ /* 0x008fe40003f65270 */
[----:B------:R0:W2:Y:S02]  /*3a00*/  LDG.E.U8 R69, desc[UR8][R38.64] ;  /* 0x0000000826457981 */ /* 0x0000a4000c1e1100 */
[----:B0-----:R-:W-:-:S04]  /*3a10*/  IMAD.MOV R38, RZ, RZ, -R49 ;  /* 0x000000ffff267224 */ /* 0x001fc800078e0a31 */
[----:B------:R-:W-:-:S05]  /*3a20*/  IMAD R38, R38, UR7, R73 ;  /* 0x0000000726267c24 */ /* 0x000fca000f8e0249 */
[----:B------:R-:W-:Y:S02]  /*3a30*/  ISETP.LT.U32.AND P6, PT, R38, UR7, PT ;  /* 0x0000000726007c0c */ /* 0x000fe4000bfc1070 */
[----:B------:R-:W-:Y:S02]  /*3a40*/  P2R R65, PR, RZ, 0x10 ;  /* 0x00000010ff417803 */ /* 0x000fe40000000000 */
[----:B------:R-:W-:Y:S02]  /*3a50*/  ISETP.NE.AND P4, PT, R54, RZ, PT ;  /* 0x000000ff3600720c */ /* 0x000fe40003f85270 */
[----:B------:R-:W-:Y:S02]  /*3a60*/  P2R R54, PR, RZ, 0x8 ;  /* 0x00000008ff367803 */ /* 0x000fe40000000000 */
[----:B------:R-:W-:Y:S02]  /*3a70*/  ISETP.NE.AND P3, PT, R53, RZ, PT ;  /* 0x000000ff3500720c */ /* 0x000fe40003f65270 */
[----:B------:R0:W3:Y:S03]  /*3a80*/  LDG.E R53, desc[UR8][R40.64] ;  /* 0x0000000828357981 */ /* 0x0000e6000c1e1900 */
[----:B------:R-:W-:Y:S01]  /*3a90*/  @!P6 IADD3 R38, PT, PT, R38, -UR7, RZ ;  /* 0x800000072626ec10 */ /* 0x000fe2000fffe0ff */
[----:B------:R-:W-:-:S03]  /*3aa0*/  @P5 VIADD R71, R71, 0x1 ;  /* 0x0000000147475836 */ /* 0x000fc60000000000 */
[----:B------:R-:W-:Y:S02]  /*3ab0*/  ISETP.GE.U32.AND P5, PT, R38, UR7, PT ;  /* 0x0000000726007c0c */ /* 0x000fe4000bfa6070 */
[----:B------:R-:W-:Y:S02]  /*3ac0*/  @!P6 IADD3 R49, PT, PT, R49, 0x1, RZ ;  /* 0x000000013131e810 */ /* 0x000fe40007ffe0ff */
[----:B------:R-:W-:-:S09]  /*3ad0*/  LOP3.LUT R38, R70, UR49, RZ, 0x3c, !PT ;  /* 0x0000003146267c12 */ /* 0x000fd2000f8e3cff */
[----:B------:R-:W-:Y:S02]  /*3ae0*/  @P5 IADD3 R49, PT, PT, R49, 0x1, RZ ;  /* 0x0000000131315810 */ /* 0x000fe40007ffe0ff */
[----:B------:R-:W-:Y:S02]  /*3af0*/  ISETP.GE.AND P5, PT, R38, RZ, PT ;  /* 0x000000ff2600720c */ /* 0x000fe40003fa6270 */
[----:B------:R-:W-:-:S11]  /*3b00*/  LOP3.LUT R38, R72, UR49, RZ, 0x3c, !PT ;  /* 0x0000003148267c12 */ /* 0x000fd6000f8e3cff */
[----:B------:R-:W-:-:S04]  /*3b10*/  @!P5 IADD3 R71, PT, PT, -R71, RZ, RZ ;  /* 0x000000ff4747d210 */ /* 0x000fc80007ffe1ff */
[----:B------:R-:W-:Y:S02]  /*3b20*/  SEL R71, R46, R71, !P1 ;  /* 0x000000472e477207 */ /* 0x000fe40004800000 */
[----:B------:R-:W-:Y:S02]  /*3b30*/  ISETP.GE.AND P5, PT, R38, RZ, PT ;  /* 0x000000ff2600720c */ /* 0x000fe40003fa6270 */
[C---:B------:R-:W-:Y:S02]  /*3b40*/  IADD3 R39, PT, PT, -R71.reuse, RZ, RZ ;  /* 0x000000ff47277210 */ /* 0x040fe40007ffe1ff */
[----:B------:R-:W-:-:S03]  /*3b50*/  SEL R71, R71, RZ, P2 ;  /* 0x000000ff47477207 */ /* 0x000fc60001000000 */
[----:B------:R-:W-:Y:S02]  /*3b60*/  IMAD R38, R39, UR49, R70 ;  /* 0x0000003127267c24 */ /* 0x000fe4000f8e0246 */
[----:B------:R-:W-:-:S03]  /*3b70*/  IMAD R71, R71, UR44, RZ ;  /* 0x0000002c47477c24 */ /* 0x000fc6000f8e02ff */
[----:B------:R-:W-:Y:S01]  /*3b80*/  SEL R38, R38, RZ, P0 ;  /* 0x000000ff26267207 */ /* 0x000fe20000000000 */
[----:B------:R-:W-:-:S04]  /*3b90*/  @!P5 IMAD.MOV R49, RZ, RZ, -R49 ;  /* 0x000000ffff31d224 */ /* 0x000fc800078e0a31 */
[----:B------:R-:W-:Y:S01]  /*3ba0*/  IMAD R71, R38, UR45, R71 ;  /* 0x0000002d26477c24 */ /* 0x000fe2000f8e0247 */
[----:B------:R-:W-:Y:S02]  /*3bb0*/  SHF.R.S64 R38, RZ, 0x1e, R70 ;  /* 0x0000001eff267819 */ /* 0x000fe40000001046 */
[----:B------:R-:W-:Y:S02]  /*3bc0*/  SEL R46, R46, R49, !P1 ;  /* 0x000000312e2e7207 */ /* 0x000fe40004800000 */
[----:B------:R-:W-:-:S04]  /*3bd0*/  IADD3 R38, P1, PT, R38, UR36, RZ ;  /* 0x0000002426267c10 */ /* 0x000fc8000ff3e0ff */
[----:B------:R-:W-:Y:S02]  /*3be0*/  LEA.HI.X.SX32 R39, R70, UR37, 0x2, P1 ;  /* 0x0000002546277c11 */ /* 0x000fe400088f16ff */
[----:B0-----:R-:W-:-:S04]  /*3bf0*/  IADD3 R40, P1, PT, R71, UR38, RZ ;  /* 0x0000002647287c10 */ /* 0x001fc8000ff3e0ff */
[----:B------:R-:W-:Y:S02]  /*3c00*/  LEA.HI.X.SX32 R41, R71, UR39, 0x1, P1 ;  /* 0x0000002747297c11 */ /* 0x000fe400088f0eff */
[C---:B------:R-:W-:Y:S02]  /*3c10*/  IADD3 R71, PT, PT, -R46.reuse, RZ, RZ ;  /* 0x000000ff2e477210 */ /* 0x040fe40007ffe1ff */
[----:B------:R-:W-:Y:S02]  /*3c20*/  SEL R49, R46, RZ, P2 ;  /* 0x000000ff2e317207 */ /* 0x000fe40001000000 */
[----:B------:R-:W-:Y:S01]  /*3c30*/  R2UR UR6, R6 ;  /* 0x00000000060672ca */ /* 0x000fe200000e0000 */
[----:B------:R-:W-:Y:S01]  /*3c40*/  IMAD R46, R71, UR49, R72 ;  /* 0x00000031472e7c24 */ /* 0x000fe2000f8e0248 */
[----:B------:R-:W-:Y:S01]  /*3c50*/  R2UR UR7, R7 ;  /* 0x00000000070772ca */ /* 0x000fe200000e0000 */
[----:B------:R-:W-:-:S03]  /*3c60*/  IMAD R49, R49, UR44, RZ ;  /* 0x0000002c31317c24 */ /* 0x000fc6000f8e02ff */
[----:B------:R-:W-:Y:S02]  /*3c70*/  SEL R46, R46, RZ, P0 ;  /* 0x000000ff2e2e7207 */ /* 0x000fe40000000000 */
[----:B------:R-:W-:-:S03]  /*3c80*/  ISETP.NE.AND P5, PT, R48, RZ, PT ;  /* 0x000000ff3000720c */ /* 0x000fc60003fa5270 */
[----:B------:R-:W-:-:S04]  /*3c90*/  IMAD R46, R46, UR45, R49 ;  /* 0x0000002d2e2e7c24 */ /* 0x000fc8000f8e0231 */
[----:B------:R0:W4:Y:S02]  /*3ca0*/  LDG.E.U8 R48, desc[UR6][R40.64] ;  /* 0x0000000628307981 */ /* 0x000124000c1e1100 */
[----:B0-----:R-:W-:-:S04]  /*3cb0*/  IADD3 R40, P2, PT, R46, UR38, RZ ;  /* 0x000000262e287c10 */ /* 0x001fc8000ff5e0ff */
[----:B------:R-:W-:-:S05]  /*3cc0*/  LEA.HI.X.SX32 R41, R46, UR39, 0x1, P2 ;  /* 0x000000272e297c11 */ /* 0x000fca00090f0eff */
[----:B------:R-:W4:Y:S01]  /*3cd0*/  LDG.E.U8 R40, desc[UR6][R40.64] ;  /* 0x0000000628287981 */ /* 0x000f22000c1e1100 */
[----:B------:R-:W-:-:S03]  /*3ce0*/  ISETP.NE.AND P6, PT, R47, RZ, PT ;  /* 0x000000ff2f00720c */ /* 0x000fc60003fc5270 */
[----:B------:R0:W4:Y:S02]  /*3cf0*/  LDG.E R47, desc[UR6][R38.64] ;  /* 0x00000006262f7981 */ /* 0x000124000c1e1900 */
[----:B0-----:R-:W-:-:S04]  /*3d00*/  SHF.R.S64 R38, RZ, 0x1e, R72 ;  /* 0x0000001eff267819 */ /* 0x001fc80000001048 */
[----:B------:R-:W-:-:S04]  /*3d10*/  IADD3 R38, P1, PT, R38, UR36, RZ ;  /* 0x0000002426267c10 */ /* 0x000fc8000ff3e0ff */
[----:B------:R-:W-:-:S06]  /*3d20*/  LEA.HI.X.SX32 R39, R72, UR37, 0x2, P1 ;  /* 0x0000002548277c11 */ /* 0x000fcc00088f16ff */
[----:B------:R0:W4:Y:S01]  /*3d30*/  LDG.E R39, desc[UR6][R38.64] ;  /* 0x0000000626277981 */ /* 0x000122000c1e1900 */
[----:B-----5:R-:W-:Y:S01]  /*3d40*/  ISETP.NE.AND P0, PT, R68, RZ, PT ;  /* 0x000000ff4400720c */ /* 0x020fe20003f05270 */
[----:B------:R-:W-:Y:S01]  /*3d50*/  FMUL R15, R15, UR4 ;  /* 0x000000040f0f7c20 */ /* 0x000fe20008400000 */
[----:B------:R-:W-:Y:S01]  /*3d60*/  FMUL R11, R11, UR4 ;  /* 0x000000040b0b7c20 */ /* 0x000fe20008400000 */
[----:B------:R-:W-:Y:S01]  /*3d70*/  FMUL R13, R13, UR4 ;  /* 0x000000040d0d7c20 */ /* 0x000fe20008400000 */
[----:B------:R-:W-:Y:S01]  /*3d80*/  FMUL R23, R23, UR4 ;  /* 0x0000000417177c20 */ /* 0x000fe20008400000 */
[----:B------:R-:W-:Y:S01]  /*3d90*/  FMUL R21, R21, UR4 ;  /* 0x0000000415157c20 */ /* 0x000fe20008400000 */
[----:B------:R-:W-:Y:S01]  /*3da0*/  FMUL R19, R19, UR4 ;  /* 0x0000000413137c20 */ /* 0x000fe20008400000 */
[----:B------:R-:W-:Y:S01]  /*3db0*/  FMUL R9, R9, UR4 ;  /* 0x0000000409097c20 */ /* 0x000fe20008400000 */
[----:B--2---:R-:W-:Y:S01]  /*3dc0*/  ISETP.NE.AND P1, PT, R69, RZ, PT ;  /* 0x000000ff4500720c */ /* 0x004fe20003f25270 */
[----:B------:R-:W-:-:S03]  /*3dd0*/  FMUL R69, R14, UR4 ;  /* 0x000000040e457c20 */ /* 0x000fc60008400000 */
[----:B------:R-:W-:Y:S02]  /*3de0*/  P2R R68, PR, RZ, 0x2 ;  /* 0x00000002ff447803 */ /* 0x000fe40000000000 */
[----:B------:R-:W-:Y:S02]  /*3df0*/  ISETP.NE.AND P1, PT, R44, RZ, PT ;  /* 0x000000ff2c00720c */ /* 0x000fe40003f25270 */
[----:B------:R-:W-:Y:S02]  /*3e00*/  FSEL R46, R69, R8, P6 ;  /* 0x00000008452e7208 */ /* 0x000fe40003000000 */
[----:B------:R-:W-:Y:S02]  /*3e10*/  P2R R14, PR, RZ, 0x2 ;  /* 0x00000002ff0e7803 */ /* 0x000fe40000000000 */
[----:B------:R-:W-:Y:S02]  /*3e20*/  ISETP.NE.AND P1, PT, R45, RZ, PT ;  /* 0x000000ff2d00720c */ /* 0x000fe40003f25270 */
[----:B------:R-:W-:-:S02]  /*3e30*/  ISETP.NE.AND P6, PT, R26, RZ, PT ;  /* 0x000000ff1a00720c */ /* 0x000fc40003fc5270 */
[----:B------:R-:W-:Y:S02]  /*3e40*/  FSEL R26, R15, R8, P5 ;  /* 0x000000080f1a7208 */ /* 0x000fe40002800000 */
        /* <DEDUP_REMOVED lines=14> */
[----:B------:R-:W-:Y:S01]  /*3f30*/  FSEL R32, R11, R8, P6 ;  /* 0x000000080b207208 */ /* 0x000fe20003000000 */
[----:B------:R-:W-:Y:S01]  /*3f40*/  FMUL R11, R10, UR4 ;  /* 0x000000040a0b7c20 */ /* 0x000fe20008400000 */
[----:B------:R-:W-:Y:S02]  /*3f50*/  P2R R31, PR, RZ, 0x2 ;  /* 0x00000002ff1f7803 */ /* 0x000fe40000000000 */
[----:B------:R-:W-:-:S04]  /*3f60*/  ISETP.NE.AND P1, PT, R28, RZ, PT ;  /* 0x000000ff1c00720c */ /* 0x000fc80003f25270 */
[----:B------:R-:W-:Y:S01]  /*3f70*/  FSEL R44, R11, R8, P1 ;  /* 0x000000080b2c7208 */ /* 0x000fe20000800000 */
[----:B------:R-:W-:Y:S01]  /*3f80*/  FMUL R11, R4, UR4 ;  /* 0x00000004040b7c20 */ /* 0x000fe20008400000 */
[----:B------:R-:W-:-:S04]  /*3f90*/  ISETP.NE.AND P1, PT, R31, RZ, PT ;  /* 0x000000ff1f00720c */ /* 0x000fc80003f25270 */
        /* <DEDUP_REMOVED lines=8> */
[-C--:B------:R-:W-:Y:S01]  /*4020*/  FSEL R16, R29, R8.reuse, P3 ;  /* 0x000000081d107208 */ /* 0x080fe20001800000 */
[----:B------:R-:W-:Y:S01]  /*4030*/  FMUL R11, R22, UR4 ;  /* 0x00000004160b7c20 */ /* 0x000fe20008400000 */
[----:B------:R-:W-:Y:S02]  /*4040*/  ISETP.NE.AND P3, PT, R52, RZ, PT ;  /* 0x000000ff3400720c */ /* 0x000fe40003f65270 */
        /* <DEDUP_REMOVED lines=9> */
[----:B------:R-:W-:-:S04]  /*40e0*/  ISETP.NE.AND P1, PT, R45, RZ, PT ;  /* 0x000000ff2d00720c */ /* 0x000fc80003f25270 */
[----:B------:R-:W-:Y:S02]  /*40f0*/  FSEL R70, R11, R8, P1 ;  /* 0x000000080b467208 */ /* 0x000fe40000800000 */
[----:B------:R-:W-:Y:S01]  /*4100*/  ISETP.NE.AND P1, PT, R15, RZ, PT ;  /* 0x000000ff0f00720c */ /* 0x000fe20003f25270 */
[----:B------:R-:W-:-:S03]  /*4110*/  FMUL R11, R18, UR4 ;  /* 0x00000004120b7c20 */ /* 0x000fc60008400000 */
[-C--:B------:R-:W-:Y:S02]  /*4120*/  FSEL R72, R19, R8.reuse, P1 ;  /* 0x0000000813487208 */ /* 0x080fe40000800000 */
[----:B------:R-:W-:Y:S01]  /*4130*/  ISETP.NE.AND P1, PT, R14, RZ, PT ;  /* 0x000000ff0e00720c */ /* 0x000fe20003f25270 */
[----:B---3--:R-:W-:Y:S01]  /*4140*/  FMUL R53, R53, UR4 ;  /* 0x0000000435357c20 */ /* 0x008fe20008400000 */
[-C--:B------:R-:W-:Y:S02]  /*4150*/  FSEL R76, R9, R8.reuse, P3 ;  /* 0x00000008094c7208 */ /* 0x080fe40001800000 */
[----:B------:R-:W-:Y:S02]  /*4160*/  FSEL R74, R11, R8, P1 ;  /* 0x000000080b4a7208 */ /* 0x000fe40000800000 */
[----:B------:R-:W-:Y:S01]  /*4170*/  ISETP.NE.AND P1, PT, R68, RZ, PT ;  /* 0x000000ff4400720c */ /* 0x000fe20003f25270 */
[----:B------:R-:W-:Y:S01]  /*4180*/  FMUL R9, R30, UR4 ;  /* 0x000000041e097c20 */ /* 0x000fe20008400000 */
[----:B------:R-:W-:-:S02]  /*4190*/  ISETP.NE.AND P5, PT, R59, RZ, PT ;  /* 0x000000ff3b00720c */ /* 0x000fc40003fa5270 */
        /* <DEDUP_REMOVED lines=22> */
[----:B------:R-:W-:-:S03]  /*4300*/  FMUL R25, R25, UR4 ;  /* 0x0000000419197c20 */ /* 0x000fc60008400000 */
[----:B------:R-:W-:Y:S01]  /*4310*/  FMNMX R9, R9, R68, !PT ;  /* 0x0000004409097209 */ /* 0x000fe20007800000 */
[----:B------:R-:W-:Y:S01]  /*4320*/  FMUL R21, R27, UR4 ;  /* 0x000000041b157c20 */ /* 0x000fe20008400000 */
[----:B------:R-:W-:Y:S02]  /*4330*/  ISETP.NE.AND P3, PT, R54, RZ, PT ;  /* 0x000000ff3600720c */ /* 0x000fe40003f65270 */
        /* <DEDUP_REMOVED lines=8> */
[-C--:B------:R-:W-:Y:S02]  /*43c0*/  FSEL R36, R9, R8.reuse, P1 ;  /* 0x0000000809247208 */ /* 0x080fe40000800000 */
[----:B------:R-:W-:Y:S02]  /*43d0*/  ISETP.NE.AND P6, PT, R61, RZ, PT ;  /* 0x000000ff3d00720c */ /* 0x000fe40003fc5270 */
[----:B------:R-:W-:Y:S02]  /*43e0*/  FMNMX R9, R4, R21, !PT ;  /* 0x0000001504097209 */ /* 0x000fe40007800000 */
[----:B------:R-:W-:-:S02]  /*43f0*/  FSEL R23, R23, R8, P6 ;  /* 0x0000000817177208 */ /* 0x000fc40003000000 */
        /* <DEDUP_REMOVED lines=9> */
[----:B----4-:R-:W-:-:S02]  /*4490*/  ISETP.NE.AND P2, PT, R40, RZ, PT ;  /* 0x000000ff2800720c */ /* 0x010fc40003f45270 */
[----:B------:R-:W-:Y:S02]  /*44a0*/  ISETP.NE.AND P6, PT, R67, RZ, PT ;  /* 0x000000ff4300720c */ /* 0x000fe40003fc5270 */
[----:B------:R-:W-:Y:S02]  /*44b0*/  FSEL R40, R9, R8, P5 ;  /* 0x0000000809287208 */ /* 0x000fe40002800000 */
[----:B------:R-:W-:Y:S01]  /*44c0*/  FMNMX R11, R11, R38, !PT ;  /* 0x000000260b0b7209 */ /* 0x000fe20007800000 */
[----:B------:R-:W-:Y:S01]  /*44d0*/  FMUL R9, R58, UR4 ;  /* 0x000000043a097c20 */ /* 0x000fe20008400000 */
[----:B------:R-:W-:Y:S02]  /*44e0*/  ISETP.NE.AND P1, PT, R48, RZ, PT ;  /* 0x000000ff3000720c */ /* 0x000fe40003f25270 */
        /* <DEDUP_REMOVED lines=41> */
[--C-:B------:R-:W-:Y:S01]  /*4780*/  FADD R4, R32, -R15.reuse ;  /* 0x8000000f20047221 */ /* 0x100fe20000000000 */
[----:B------:R-:W-:Y:S01]  /*4790*/  FFMA.RM R13, R13, R12, 12582913 ;  /* 0x4b4000010d0d7423 */ /* 0x000fe2000000400c */
        /* <DEDUP_REMOVED lines=28> */
[----:B------:R-:W0:Y:S01]  /*4960*/  MUFU.EX2 R8, R8 ;  /* 0x0000000800087308 */ /* 0x000e220000000800 */
[----:B------:R-:W-:Y:S01]  /*4970*/  FFMA.SAT R17, R26, R11, 0.5 ;  /* 0x3f0000001a117423 */ /* 0x000fe2000000200b */
[----:B------:R-:W-:Y:S01]  /*4980*/  SHF.L.U32 R9, R9, 0x17, RZ ;  /* 0x0000001709097819 */ /* 0x000fe200000006ff */
[----:B------:R-:W-:Y:S01]  /*4990*/  FFMA R15, R20, 1.4426950216293334961, -R15 ;  /* 0x3fb8aa3b140f7823 */ /* 0x000fe2000000080f */
[----:B------:R-:W-:-:S02]  /*49a0*/  IMAD.SHL.U32 R13, R13, 0x800000, RZ ;  /* 0x008000000d0d7824 */ /* 0x000fc400078e00ff */
[-C--:B------:R-:W-:Y:S01]  /*49b0*/  FFMA.RM R17, R17, R12.reuse, 12582913 ;  /* 0x4b40000111117423 */ /* 0x080fe2000000400c */
[-C--:B------:R-:W-:Y:S01]  /*49c0*/  FFMA.SAT R19, R28, R11.reuse, 0.5 ;  /* 0x3f0000001c137423 */ /* 0x080fe2000000200b */
[----:B------:R-:W-:Y:S01]  /*49d0*/  FFMA R15, R20, 1.925963033500011079e-08, R15 ;  /* 0x32a57060140f7823 */ /* 0x000fe2000000000f */
[----:B------:R-:W-:Y:S02]  /*49e0*/  FFMA.SAT R39, R46, R11, 0.5 ;  /* 0x3f0000002e277423 */ /* 0x000fe4000000200b */
[-C--:B------:R-:W-:Y:S01]  /*49f0*/  FFMA.RM R19, R19, R12.reuse, 12582913 ;  /* 0x4b40000113137423 */ /* 0x080fe2000000400c */
[----:B------:R-:W1:Y:S01]  /*4a00*/  MUFU.EX2 R20, R15 ;  /* 0x0000000f00147308 */ /* 0x000e620000000800 */
[----:B------:R-:W-:Y:S01]  /*4a10*/  FFMA.RM R39, R39, R12, 12582913 ;  /* 0x4b40000127277423 */ /* 0x000fe2000000400c */
[----:B0-----:R-:W-:Y:S01]  /*4a20*/  FMUL R32, R9, R8 ;  /* 0x0000000809207220 */ /* 0x001fe20000400000 */
[C---:B------:R-:W-:Y:S01]  /*4a30*/  FADD R9, R17.reuse, -12583039 ;  /* 0xcb40007f11097421 */ /* 0x040fe20000000000 */
[----:B------:R-:W-:-:S03]  /*4a40*/  SHF.L.U32 R17, R17, 0x17, RZ ;  /* 0x0000001711117819 */ /* 0x000fc600000006ff */
[----:B------:R-:W-:-:S04]  /*4a50*/  FFMA R9, R26, 1.4426950216293334961, -R9 ;  /* 0x3fb8aa3b1a097823 */ /* 0x000fc80000000809 */
[----:B------:R-:W-:Y:S01]  /*4a60*/  FFMA R9, R26, 1.925963033500011079e-08, R9 ;  /* 0x32a570601a097823 */ /* 0x000fe20000000009 */
[----:B-1----:R-:W-:Y:S01]  /*4a70*/  FMUL R26, R13, R20 ;  /* 0x000000140d1a7220 */ /* 0x002fe20000400000 */
        /* <DEDUP_REMOVED lines=9> */
[----:B-1----:R-:W-:Y:S01]  /*4b10*/  FMUL R27, R17, R8 ;  /* 0x00000008111b7220 */ /* 0x002fe20000400000 */
[----:B------:R-:W-:-:S02]  /*4b20*/  FADD R17, R19, -12583039 ;  /* 0xcb40007f13117421 */ /* 0x000fc40000000000 */
[----:B------:R0:W1:Y:S01]  /*4b30*/  MUFU.EX2 R8, R15 ;  /* 0x0000000f00087308 */ /* 0x0000620000000800 */
[----:B------:R-:W-:Y:S02]  /*4b40*/  IMAD.SHL.U32 R19, R19, 0x800000, RZ ;  /* 0x0080000013137824 */ /* 0x000fe400078e00ff */
[----:B------:R-:W-:-:S04]  /*4b50*/  FFMA R17, R28, 1.4426950216293334961, -R17 ;  /* 0x3fb8aa3b1c117823 */ /* 0x000fc80000000811 */
[----:B------:R-:W-:Y:S01]  /*4b60*/  FFMA R17, R28, 1.925963033500011079e-08, R17 ;  /* 0x32a570601c117823 */ /* 0x000fe20000000011 */
[----:B0-----:R-:W-:-:S03]  /*4b70*/  FFMA.SAT R15, R44, R11, 0.5 ;  /* 0x3f0000002c0f7423 */ /* 0x001fc6000000200b */
[----:B------:R0:W2:Y:S01]  /*4b80*/  MUFU.EX2 R16, R17 ;  /* 0x0000001100107308 */ /* 0x0000a20000000800 */
[----:B------:R-:W-:Y:S01]  /*4b90*/  FFMA.RM R15, R15, R12, 12582913 ;  /* 0x4b4000010f0f7423 */ /* 0x000fe2000000400c */
[----:B-1----:R-:W-:Y:S01]  /*4ba0*/  FMUL R28, R13, R8 ;  /* 0x000000080d1c7220 */ /* 0x002fe20000400000 */
[C---:B------:R-:W-:Y:S01]  /*4bb0*/  FADD R13, R9.reuse, -12583039 ;  /* 0xcb40007f090d7421 */ /* 0x040fe20000000000 */
[----:B------:R-:W-:Y:S01]  /*4bc0*/  SHF.L.U32 R9, R9, 0x17, RZ ;  /* 0x0000001709097819 */ /* 0x000fe200000006ff */
[C---:B0-----:R-:W-:Y:S01]  /*4bd0*/  FADD R17, R15.reuse, -12583039 ;  /* 0xcb40007f0f117421 */ /* 0x041fe20000000000 */
[----:B------:R-:W-:Y:S01]  /*4be0*/  SHF.L.U32 R15, R15, 0x17, RZ ;  /* 0x000000170f0f7819 */ /* 0x000fe200000006ff */
[----:B------:R-:W-:Y:S02]  /*4bf0*/  FFMA R13, R4, 1.4426950216293334961, -R13 ;  /* 0x3fb8aa3b040d7823 */ /* 0x000fe4000000080d */
[----:B------:R-:W-:Y:S02]  /*4c00*/  FFMA R17, R44, 1.4426950216293334961, -R17 ;  /* 0x3fb8aa3b2c117823 */ /* 0x000fe40000000811 */
[----:B------:R-:W-:-:S02]  /*4c10*/  FFMA R13, R4, 1.925963033500011079e-08, R13 ;  /* 0x32a57060040d7823 */ /* 0x000fc4000000000d */
[----:B------:R-:W-:Y:S01]  /*4c20*/  FFMA R17, R44, 1.925963033500011079e-08, R17 ;  /* 0x32a570602c117823 */ /* 0x000fe20000000011 */
[----:B--2---:R-:W-:Y:S01]  /*4c30*/  FMUL R29, R19, R16 ;  /* 0x00000010131d7220 */ /* 0x004fe20000400000 */
[----:B------:R0:W1:Y:S01]  /*4c40*/  MUFU.EX2 R30, R13 ;  /* 0x0000000d001e7308 */ /* 0x0000620000000800 */
[----:B------:R-:W-:Y:S01]  /*4c50*/  FFMA.SAT R19, R42, R11, 0.5 ;  /* 0x3f0000002a137423 */ /* 0x000fe2000000200b */
[----:B------:R-:W-:-:S03]  /*4c60*/  IMAD.SHL.U32 R16, R39, 0x800000, RZ ;  /* 0x0080000027107824 */ /* 0x000fc600078e00ff */
[----:B------:R-:W-:-:S03]  /*4c70*/  FFMA.RM R19, R19, R12, 12582913 ;  /* 0x4b40000113137423 */ /* 0x000fc6000000400c */
[----:B------:R2:W3:Y:S01]  /*4c80*/  MUFU.EX2 R4, R17 ;  /* 0x0000001100047308 */ /* 0x0004e20000000800 */
[----:B0-----:R-:W-:-:S04]  /*4c90*/  FFMA.SAT R13, R34, R11, 0.5 ;  /* 0x3f000000220d7423 */ /* 0x001fc8000000200b */
[----:B------:R-:W-:Y:S01]  /*4ca0*/  FFMA.RM R13, R13, R12, 12582913 ;  /* 0x4b4000010d0d7423 */ /* 0x000fe2000000400c */
[----:B-1----:R-:W-:Y:S01]  /*4cb0*/  FMUL R30, R9, R30 ;  /* 0x0000001e091e7220 */ /* 0x002fe20000400000 */
[C---:B------:R-:W-:Y:S01]  /*4cc0*/  FADD R9, R19.reuse, -12583039 ;  /* 0xcb40007f13097421 */ /* 0x040fe20000000000 */
[----:B--2---:R-:W-:Y:S01]  /*4cd0*/  FFMA.SAT R17, R24, R11, 0.5 ;  /* 0x3f00000018117423 */ /* 0x004fe2000000200b */
[----:B------:R-:W-:Y:S02]  /*4ce0*/  IMAD.SHL.U32 R19, R19, 0x800000, RZ ;  /* 0x0080000013137824 */ /* 0x000fe400078e00ff */
[C---:B------:R-:W-:Y:S01]  /*4cf0*/  FFMA R9, R42.reuse, 1.4426950216293334961, -R9 ;  /* 0x3fb8aa3b2a097823 */ /* 0x040fe20000000809 */
[----:B------:R-:W-:Y:S01]  /*4d00*/  FFMA.RM R17, R17, R12, 12582913 ;  /* 0x4b40000111117423 */ /* 0x000fe2000000400c */
[----:B---3--:R-:W-:Y:S02]  /*4d10*/  FMUL R31, R15, R4 ;  /* 0x000000040f1f7220 */ /* 0x008fe40000400000 */
[----:B------:R-:W-:Y:S01]  /*4d20*/  FFMA R9, R42, 1.925963033500011079e-08, R9 ;  /* 0x32a570602a097823 */ /* 0x000fe20000000009 */
[C---:B------:R-:W-:Y:S01]  /*4d30*/  FADD R15, R13.reuse, -12583039 ;  /* 0xcb40007f0d0f7421 */ /* 0x040fe20000000000 */
[----:B------:R-:W-:-:S02]  /*4d40*/  SHF.L.U32 R13, R13, 0x17, RZ ;  /* 0x000000170d0d7819 */ /* 0x000fc400000006ff */
[----:B------:R0:W1:Y:S01]  /*4d50*/  MUFU.EX2 R38, R9 ;  /* 0x0000000900267308 */ /* 0x0000620000000800 */
[----:B------:R-:W-:-:S04]  /*4d60*/  FFMA R15, R34, 1.4426950216293334961, -R15 ;  /* 0x3fb8aa3b220f7823 */ /* 0x000fc8000000080f */
[----:B------:R-:W-:Y:S01]  /*4d70*/  FFMA R15, R34, 1.925963033500011079e-08, R15 ;  /* 0x32a57060220f7823 */ /* 0x000fe2000000000f */
[----:B0-----:R-:W-:-:S03]  /*4d80*/  FADD R9, R17, -12583039 ;  /* 0xcb40007f11097421 */ /* 0x001fc60000000000 */
[----:B------:R0:W2:Y:S01]  /*4d90*/  MUFU.EX2 R4, R15 ;  /* 0x0000000f00047308 */ /* 0x0000a20000000800 */
[----:B------:R-:W-:Y:S01]  /*4da0*/  SHF.L.U32 R17, R17, 0x17, RZ ;  /* 0x0000001711117819 */ /* 0x000fe200000006ff */
[----:B------:R-:W-:-:S04]  /*4db0*/  FFMA R9, R24, 1.4426950216293334961, -R9 ;  /* 0x3fb8aa3b18097823 */ /* 0x000fc80000000809 */
[----:B------:R-:W-:Y:S01]  /*4dc0*/  FFMA R9, R24, 1.925963033500011079e-08, R9 ;  /* 0x32a5706018097823 */ /* 0x000fe20000000009 */
[----:B-1----:R-:W-:Y:S01]  /*4dd0*/  FMUL R38, R19, R38 ;  /* 0x0000002613267220 */ /* 0x002fe20000400000 */
[-C--:B------:R-:W-:Y:S01]  /*4de0*/  FFMA.SAT R19, R52, R11.reuse, 0.5 ;  /* 0x3f00000034137423 */ /* 0x080fe2000000200b */
[----:B0-----:R-:W-:Y:S01]  /*4df0*/  FFMA.SAT R15, R22, R11, 0.5 ;  /* 0x3f000000160f7423 */ /* 0x001fe2000000200b */
[----:B------:R0:W1:Y:S02]  /*4e00*/  MUFU.EX2 R36, R9 ;  /* 0x0000000900247308 */ /* 0x0000640000000800 */
[-C--:B------:R-:W-:Y:S01]  /*4e10*/  FFMA.RM R19, R19, R12.reuse, 12582913 ;  /* 0x4b40000113137423 */ /* 0x080fe2000000400c */
[----:B------:R-:W-:Y:S01]  /*4e20*/  FFMA.RM R15, R15, R12, 12582913 ;  /* 0x4b4000010f0f7423 */ /* 0x000fe2000000400c */
[----:B--2---:R-:W-:Y:S02]  /*4e30*/  FMUL R37, R13, R4 ;  /* 0x000000040d257220 */ /* 0x004fe40000400000 */
[C---:B------:R-:W-:Y:S01]  /*4e40*/  FADD R13, R19.reuse, -12583039 ;  /* 0xcb40007f130d7421 */ /* 0x040fe20000000000 */
[----:B------:R-:W-:-:S02]  /*4e50*/  IMAD.SHL.U32 R19, R19, 0x800000, RZ ;  /* 0x0080000013137824 */ /* 0x000fc400078e00ff */
[----:B0-----:R-:W-:Y:S01]  /*4e60*/  FFMA.SAT R9, R56, R11, 0.5 ;  /* 0x3f00000038097423 */ /* 0x001fe2000000200b */
[----:B------:R-:W-:-:S03]  /*4e70*/  FFMA R13, R52, 1.4426950216293334961, -R13 ;  /* 0x3fb8aa3b340d7823 */ /* 0x000fc6000000080d */
[----:B------:R-:W-:Y:S01]  /*4e80*/  FFMA.RM R9, R9, R12, 12582913 ;  /* 0x4b40000109097423 */ /* 0x000fe2000000400c */
[----:B------:R-:W-:Y:S01]  /*4e90*/  FFMA R13, R52, 1.925963033500011079e-08, R13 ;  /* 0x32a57060340d7823 */ /* 0x000fe2000000000d */
[----:B-1----:R-:W-:Y:S01]  /*4ea0*/  FMUL R36, R17, R36 ;  /* 0x0000002411247220 */ /* 0x002fe20000400000 */
[C---:B------:R-:W-:Y:S02]  /*4eb0*/  FADD R17, R15.reuse, -12583039 ;  /* 0xcb40007f0f117421 */ /* 0x040fe40000000000 */
[----:B------:R0:W1:Y:S01]  /*4ec0*/  MUFU.EX2 R4, R13 ;  /* 0x0000000d00047308 */ /* 0x0000620000000800 */
[----:B------:R-:W-:Y:S01]  /*4ed0*/  SHF.L.U32 R15, R15, 0x17, RZ ;  /* 0x000000170f0f7819 */ /* 0x000fe200000006ff */
[----:B------:R-:W-:-:S04]  /*4ee0*/  FFMA R17, R22, 1.4426950216293334961, -R17 ;  /* 0x3fb8aa3b16117823 */ /* 0x000fc80000000811 */
[----:B------:R-:W-:Y:S01]  /*4ef0*/  FFMA R17, R22, 1.925963033500011079e-08, R17 ;  /* 0x32a5706016117823 */ /* 0x000fe20000000011 */
[C---:B0-----:R-:W-:Y:S01]  /*4f00*/  FADD R13, R9.reuse, -12583039 ;  /* 0xcb40007f090d7421 */ /* 0x041fe20000000000 */
[----:B------:R-:W-:Y:S02]  /*4f10*/  SHF.L.U32 R9, R9, 0x17, RZ ;  /* 0x0000001709097819 */ /* 0x000fe400000006ff */
[----:B------:R0:W2:Y:S01]  /*4f20*/  MUFU.EX2 R34, R17 ;  /* 0x0000001100227308 */ /* 0x0000a20000000800 */
[----:B------:R-:W-:-:S04]  /*4f30*/  FFMA R13, R56, 1.4426950216293334961, -R13 ;  /* 0x3fb8aa3b380d7823 */ /* 0x000fc8000000080d */
[----:B------:R-:W-:Y:S01]  /*4f40*/  FFMA R13, R56, 1.925963033500011079e-08, R13 ;  /* 0x32a57060380d7823 */ /* 0x000fe2000000000d */
[----:B-1----:R-:W-:Y:S01]  /*4f50*/  FMUL R35, R19, R4 ;  /* 0x0000000413237220 */ /* 0x002fe20000400000 */
[-C--:B------:R-:W-:Y:S01]  /*4f60*/  FFMA.SAT R19, R70, R11.reuse, 0.5 ;  /* 0x3f00000046137423 */ /* 0x080fe2000000200b */
[-C--:B0-----:R-:W-:Y:S01]  /*4f70*/  FFMA.SAT R17, R72, R11.reuse, 0.5 ;  /* 0x3f00000048117423 */ /* 0x081fe2000000200b */
[----:B------:R0:W1:Y:S02]  /*4f80*/  MUFU.EX2 R4, R13 ;  /* 0x0000000d00047308 */ /* 0x0000640000000800 */
[-C--:B------:R-:W-:Y:S01]  /*4f90*/  FFMA.RM R19, R19, R12.reuse, 12582913 ;  /* 0x4b40000113137423 */ /* 0x080fe2000000400c */
[----:B------:R-:W-:Y:S01]  /*4fa0*/  FFMA.RM R17, R17, R12, 12582913 ;  /* 0x4b40000111117423 */ /* 0x000fe2000000400c */
[----:B--2---:R-:W-:Y:S02]  /*4fb0*/  FMUL R34, R15, R34 ;  /* 0x000000220f227220 */ /* 0x004fe40000400000 */
[C---:B------:R-:W-:Y:S01]  /*4fc0*/  FADD R15, R19.reuse, -12583039 ;  /* 0xcb40007f130f7421 */ /* 0x040fe20000000000 */
[----:B0-----:R-:W-:Y:S01]  /*4fd0*/  FFMA.SAT R13, R74, R11, 0.5 ;  /* 0x3f0000004a0d7423 */ /* 0x001fe2000000200b */
[----:B------:R-:W-:-:S02]  /*4fe0*/  IMAD.SHL.U32 R19, R19, 0x800000, RZ ;  /* 0x0080000013137824 */ /* 0x000fc400078e00ff */
[----:B------:R-:W-:Y:S01]  /*4ff0*/  FFMA R15, R70, 1.4426950216293334961, -R15 ;  /* 0x3fb8aa3b460f7823 */ /* 0x000fe2000000080f */
[----:B------:R-:W-:-:S03]  /*5000*/  FFMA.RM R13, R13, R12, 12582913 ;  /* 0x4b4000010d0d7423 */ /* 0x000fc6000000400c */
[----:B------:R-:W-:Y:S01]  /*5010*/  FFMA R15, R70, 1.925963033500011079e-08, R15 ;  /* 0x32a57060460f7823 */ /* 0x000fe2000000000f */
[----:B-1----:R-:W-:Y:S01]  /*5020*/  FMUL R33, R9, R4 ;  /* 0x0000000409217220 */ /* 0x002fe20000400000 */
[C---:B------:R-:W-:Y:S01]  /*5030*/  FADD R9, R17.reuse, -12583039 ;  /* 0xcb40007f11097421 */ /* 0x040fe20000000000 */
[----:B------:R-:W-:Y:S01]  /*5040*/  SHF.L.U32 R17, R17, 0x17, RZ ;  /* 0x0000001711117819 */ /* 0x000fe200000006ff */
[----:B------:R0:W1:Y:S02]  /*5050*/  MUFU.EX2 R8, R15 ;  /* 0x0000000f00087308 */ /* 0x0000640000000800 */
        /* <DEDUP_REMOVED lines=29> */
[----:B------:R-:W-:Y:S01]  /*5230*/  FFMA R17, R54, 1.4426950216293334961, -R17 ;  /* 0x3fb8aa3b36117823 */ /* 0x000fe20000000811 */
[----:B-1----:R-:W-:Y:S01]  /*5240*/  FMUL R22, R19, R22 ;  /* 0x0000001613167220 */ /* 0x002fe20000400000 */
[-C--:B------:R-:W-:Y:S02]  /*5250*/  FFMA.SAT R19, R10, R11.reuse, 0.5 ;  /* 0x3f0000000a137423 */ /* 0x080fe4000000200b */
[----:B------:R-:W-:Y:S01]  /*5260*/  FFMA R17, R54, 1.925963033500011079e-08, R17 ;  /* 0x32a5706036117823 */ /* 0x000fe20000000011 */
[----:B0-----:R-:W-:Y:S01]  /*5270*/  FFMA.SAT R13, R14, R11, 0.5 ;  /* 0x3f0000000e0d7423 */ /* 0x001fe2000000200b */
[----:B------:R-:W-:-:S02]  /*5280*/  FFMA.RM R19, R19, R12, 12582913 ;  /* 0x4b40000113137423 */ /* 0x000fc4000000400c */
[----:B------:R0:W1:Y:S01]  /*5290*/  MUFU.EX2 R20, R17 ;  /* 0x0000001100147308 */ /* 0x0000620000000800 */
[----:B------:R-:W-:Y:S01]  /*52a0*/  FFMA.RM R13, R13, R12, 12582913 ;  /* 0x4b4000010d0d7423 */ /* 0x000fe2000000400c */
[----:B--2---:R-:W-:Y:S01]  /*52b0*/  FMUL R21, R9, R4 ;  /* 0x0000000409157220 */ /* 0x004fe20000400000 */
[C---:B------:R-:W-:Y:S01]  /*52c0*/  FADD R9, R19.reuse, -12583039 ;  /* 0xcb40007f13097421 */ /* 0x040fe20000000000 */
[----:B------:R-:W-:Y:S02]  /*52d0*/  IMAD.SHL.U32 R19, R19, 0x800000, RZ ;  /* 0x0080000013137824 */ /* 0x000fe400078e00ff */
[----:B0-----:R-:W-:Y:S01]  /*52e0*/  FFMA.SAT R17, R18, R11, 0.5 ;  /* 0x3f00000012117423 */ /* 0x001fe2000000200b */
[----:B------:R-:W-:-:S03]  /*52f0*/  FFMA R9, R10, 1.4426950216293334961, -R9 ;  /* 0x3fb8aa3b0a097823 */ /* 0x000fc60000000809 */
[----:B------:R-:W-:Y:S01]  /*5300*/  FFMA.RM R17, R17, R12, 12582913 ;  /* 0x4b40000111117423 */ /* 0x000fe2000000400c */
[----:B------:R-:W-:Y:S01]  /*5310*/  FFMA R9, R10, 1.925963033500011079e-08, R9 ;  /* 0x32a570600a097823 */ /* 0x000fe20000000009 */
[----:B-1----:R-:W-:-:S03]  /*5320*/  FMUL R20, R15, R20 ;  /* 0x000000140f147220 */ /* 0x002fc60000400000 */
[----:B------:R0:W1:Y:S01]  /*5330*/  MUFU.EX2 R4, R9 ;  /* 0x0000000900047308 */ /* 0x0000620000000800 */
[C---:B------:R-:W-:Y:S01]  /*5340*/  FADD R15, R13.reuse, -12583039 ;  /* 0xcb40007f0d0f7421 */ /* 0x040fe20000000000 */
[----:B------:R-:W-:-:S03]  /*5350*/  SHF.L.U32 R13, R13, 0x17, RZ ;  /* 0x000000170d0d7819 */ /* 0x000fc600000006ff */
[----:B------:R-:W-:-:S04]  /*5360*/  FFMA R15, R14, 1.4426950216293334961, -R15 ;  /* 0x3fb8aa3b0e0f7823 */ /* 0x000fc8000000080f */
[----:B------:R-:W-:Y:S01]  /*5370*/  FFMA R15, R14, 1.925963033500011079e-08, R15 ;  /* 0x32a570600e0f7823 */ /* 0x000fe2000000000f */
[C---:B0-----:R-:W-:Y:S01]  /*5380*/  FADD R9, R17.reuse, -12583039 ;  /* 0xcb40007f11097421 */ /* 0x041fe20000000000 */
[----:B------:R-:W-:-:S03]  /*5390*/  SHF.L.U32 R17, R17, 0x17, RZ ;  /* 0x0000001711117819 */ /* 0x000fc600000006ff */
[----:B------:R-:W-:Y:S01]  /*53a0*/  FFMA R9, R18, 1.4426950216293334961, -R9 ;  /* 0x3fb8aa3b12097823 */ /* 0x000fe20000000809 */
[----:B-1----:R-:W-:-:S03]  /*53b0*/  FMUL R19, R19, R4 ;  /* 0x0000000413137220 */ /* 0x002fc60000400000 */
[----:B------:R-:W-:Y:S01]  /*53c0*/  FFMA R9, R18, 1.925963033500011079e-08, R9 ;  /* 0x32a5706012097823 */ /* 0x000fe20000000009 */
[----:B------:R0:W1:Y:S02]  /*53d0*/  MUFU.EX2 R4, R15 ;  /* 0x0000000f00047308 */ /* 0x0000640000000800 */
[----:B0-----:R-:W-:-:S04]  /*53e0*/  FFMA.SAT R15, R64, R11, 0.5 ;  /* 0x3f000000400f7423 */ /* 0x001fc8000000200b */
[----:B------:R-:W-:Y:S01]  /*53f0*/  FFMA.RM R15, R15, R12, 12582913 ;  /* 0x4b4000010f0f7423 */ /* 0x000fe2000000400c */
[----:B-1----:R-:W-:Y:S01]  /*5400*/  FMUL R18, R13, R4 ;  /* 0x000000040d127220 */ /* 0x002fe20000400000 */
[----:B------:R-:W-:Y:S01]  /*5410*/  FADD R13, R39, -12583039 ;  /* 0xcb40007f270d7421 */ /* 0x000fe20000000000 */
[----:B------:R-:W-:Y:S01]  /*5420*/  FFMA.SAT R39, R48, R11, 0.5 ;  /* 0x3f00000030277423 */ /* 0x000fe2000000200b */
[C---:B------:R-:W-:Y:S01]  /*5430*/  FADD R41, R15.reuse, -12583039 ;  /* 0xcb40007f0f297421 */ /* 0x040fe20000000000 */
[----:B------:R-:W-:Y:S01]  /*5440*/  SHF.L.U32 R10, R15, 0x17, RZ ;  /* 0x000000170f0a7819 */ /* 0x000fe200000006ff */
[----:B------:R-:W-:Y:S01]  /*5450*/  FFMA R13, R46, 1.4426950216293334961, -R13 ;  /* 0x3fb8aa3b2e0d7823 */ /* 0x000fe2000000080d */
[----:B------:R-:W-:Y:S01]  /*5460*/  FFMA.RM R39, R39, R12, 12582913 ;  /* 0x4b40000127277423 */ /* 0x000fe2000000400c */
[----:B------:R0:W1:Y:S01]  /*5470*/  MUFU.EX2 R4, R9 ;  /* 0x0000000900047308 */ /* 0x0000620000000800 */
[----:B------:R-:W-:Y:S01]  /*5480*/  FFMA R41, R64, 1.4426950216293334961, -R41 ;  /* 0x3fb8aa3b40297823 */ /* 0x000fe20000000829 */
[----:B------:R-:W-:Y:S01]  /*5490*/  FFMA R13, R46, 1.925963033500011079e-08, R13 ;  /* 0x32a570602e0d7823 */ /* 0x000fe2000000000d */
[C---:B------:R-:W-:Y:S01]  /*54a0*/  FADD R15, R39.reuse, -12583039 ;  /* 0xcb40007f270f7421 */ /* 0x040fe20000000000 */
[----:B------:R-:W-:-:S02]  /*54b0*/  IMAD.SHL.U32 R8, R39, 0x800000, RZ ;  /* 0x0080000027087824 */ /* 0x000fc400078e00ff */
[----:B------:R-:W-:Y:S01]  /*54c0*/  FFMA R41, R64, 1.925963033500011079e-08, R41 ;  /* 0x32a5706040297823 */ /* 0x000fe20000000029 */
[-C--:B------:R-:W-:Y:S01]  /*54d0*/  FFMA.SAT R39, R66, R11.reuse, 0.5 ;  /* 0x3f00000042277423 */ /* 0x080fe2000000200b */
[----:B------:R-:W-:Y:S01]  /*54e0*/  FFMA R15, R48, 1.4426950216293334961, -R15 ;  /* 0x3fb8aa3b300f7823 */ /* 0x000fe2000000080f */
[----:B------:R-:W2:Y:S01]  /*54f0*/  MUFU.EX2 R13, R13 ;  /* 0x0000000d000d7308 */ /* 0x000ea20000000800 */
[----:B0-----:R-:W-:Y:S02]  /*5500*/  FFMA.SAT R9, R40, R11, 0.5 ;  /* 0x3f00000028097423 */ /* 0x001fe4000000200b */
[----:B------:R-:W-:Y:S02]  /*5510*/  FFMA R15, R48, 1.925963033500011079e-08, R15 ;  /* 0x32a57060300f7823 */ /* 0x000fe4000000000f */
[----:B------:R-:W-:-:S03]  /*5520*/  FFMA.RM R9, R9, R12, 12582913 ;  /* 0x4b40000109097423 */ /* 0x000fc6000000400c */
[----:B------:R-:W0:Y:S01]  /*5530*/  MUFU.EX2 R41, R41 ;  /* 0x0000002900297308 */ /* 0x000e220000000800 */
[----:B-1----:R-:W-:-:S07]  /*5540*/  FMUL R17, R17, R4 ;  /* 0x0000000411117220 */ /* 0x002fce0000400000 */
[----:B------:R-:W1:Y:S01]  /*5550*/  MUFU.EX2 R15, R15 ;  /* 0x0000000f000f7308 */ /* 0x000e620000000800 */
[----:B--2---:R-:W-:Y:S01]  /*5560*/  FMUL R16, R16, R13 ;  /* 0x0000000d10107220 */ /* 0x004fe20000400000 */
[C---:B------:R-:W-:Y:S01]  /*5570*/  FADD R13, R9.reuse, -12583039 ;  /* 0xcb40007f090d7421 */ /* 0x040fe20000000000 */
[----:B------:R-:W-:-:S03]  /*5580*/  SHF.L.U32 R9, R9, 0x17, RZ ;  /* 0x0000001709097819 */ /* 0x000fc600000006ff */
[----:B------:R-:W-:Y:S01]  /*5590*/  FFMA R13, R40, 1.4426950216293334961, -R13 ;  /* 0x3fb8aa3b280d7823 */ /* 0x000fe2000000080d */
[----:B0-----:R-:W-:-:S03]  /*55a0*/  FMUL R10, R10, R41 ;  /* 0x000000290a0a7220 */ /* 0x001fc60000400000 */
[----:B------:R-:W-:Y:S01]  /*55b0*/  FFMA R13, R40, 1.925963033500011079e-08, R13 ;  /* 0x32a57060280d7823 */ /* 0x000fe2000000000d */
[----:B------:R-:W-:-:S03]  /*55c0*/  FFMA.SAT R41, R58, R11, 0.5 ;  /* 0x3f0000003a297423 */ /* 0x000fc6000000200b */
[----:B------:R0:W2:Y:S01]  /*55d0*/  MUFU.EX2 R4, R13 ;  /* 0x0000000d00047308 */ /* 0x0000a20000000800 */
[----:B------:R-:W-:Y:S01]  /*55e0*/  FFMA.RM R41, R41, R12, 12582913 ;  /* 0x4b40000129297423 */ /* 0x000fe2000000400c */
[----:B-1----:R-:W-:-:S03]  /*55f0*/  FMUL R8, R8, R15 ;  /* 0x0000000f08087220 */ /* 0x002fc60000400000 */
[----:B------:R-:W-:Y:S01]  /*5600*/  FADD R43, R41, -12583039 ;  /* 0xcb40007f292b7421 */ /* 0x000fe20000000000 */
[----:B0-----:R-:W-:-:S03]  /*5610*/  FFMA.SAT R13, R60, R11, 0.5 ;  /* 0x3f0000003c0d7423 */ /* 0x001fc6000000200b */
[----:B------:R-:W-:Y:S01]  /*5620*/  FFMA R43, R58, 1.4426950216293334961, -R43 ;  /* 0x3fb8aa3b3a2b7823 */ /* 0x000fe2000000082b */
[----:B------:R-:W-:-:S03]  /*5630*/  FFMA.RM R13, R13, R12, 12582913 ;  /* 0x4b4000010d0d7423 */ /* 0x000fc6000000400c */
[----:B------:R-:W-:Y:S01]  /*5640*/  FFMA R43, R58, 1.925963033500011079e-08, R43 ;  /* 0x32a570603a2b7823 */ /* 0x000fe2000000002b */
[----:B------:R-:W-:Y:S01]  /*5650*/  FADD R15, R13, -12583039 ;  /* 0xcb40007f0d0f7421 */ /* 0x000fe20000000000 */
[----:B--2---:R-:W-:Y:S01]  /*5660*/  FMUL R9, R9, R4 ;  /* 0x0000000409097220 */ /* 0x004fe20000400000 */
[----:B------:R-:W-:-:S03]  /*5670*/  SHF.L.U32 R4, R41, 0x17, RZ ;  /* 0x0000001729047819 */ /* 0x000fc600000006ff */
[----:B------:R-:W0:Y:S01]  /*5680*/  MUFU.EX2 R43, R43 ;  /* 0x0000002b002b7308 */ /* 0x000e220000000800 */
[----:B------:R-:W-:-:S04]  /*5690*/  FFMA R15, R60, 1.4426950216293334961, -R15 ;  /* 0x3fb8aa3b3c0f7823 */ /* 0x000fc8000000080f */
[----:B------:R-:W-:Y:S01]  /*56a0*/  FFMA R60, R60, 1.925963033500011079e-08, R15 ;  /* 0x32a570603c3c7823 */ /* 0x000fe2000000000f */
[----:B------:R-:W-:-:S04]  /*56b0*/  FFMA.SAT R15, R62, R11, 0.5 ;  /* 0x3f0000003e0f7423 */ /* 0x000fc8000000200b */
[----:B------:R-:W-:Y:S01]  /*56c0*/  FFMA.RM R14, R15, R12, 12582913 ;  /* 0x4b4000010f0e7423 */ /* 0x000fe2000000400c */
[----:B------:R-:W1:Y:S03]  /*56d0*/  MUFU.EX2 R60, R60 ;  /* 0x0000003c003c7308 */ /* 0x000e660000000800 */
[----:B------:R-:W-:Y:S01]  /*56e0*/  FADD R15, R14, -12583039 ;  /* 0xcb40007f0e0f7421 */ /* 0x000fe20000000000 */
[----:B0-----:R-:W-:-:S03]  /*56f0*/  FMUL R4, R4, R43 ;  /* 0x0000002b04047220 */ /* 0x001fc60000400000 */
[----:B------:R-:W-:-:S04]  /*5700*/  FFMA R15, R62, 1.4426950216293334961, -R15 ;  /* 0x3fb8aa3b3e0f7823 */ /* 0x000fc8000000080f */
[----:B------:R-:W-:Y:S01]  /*5710*/  FFMA R62, R62, 1.925963033500011079e-08, R15 ;  /* 0x32a570603e3e7823 */ /* 0x000fe2000000000f */
[----:B------:R-:W-:-:S03]  /*5720*/  FFMA.SAT R15, R50, R11, 0.5 ;  /* 0x3f000000320f7423 */ /* 0x000fc6000000200b */
[----:B------:R-:W0:Y:S01]  /*5730*/  MUFU.EX2 R41, R62 ;  /* 0x0000003e00297308 */ /* 0x000e220000000800 */
[-C--:B------:R-:W-:Y:S01]  /*5740*/  FFMA.RM R11, R15, R12.reuse, 12582913 ;  /* 0x4b4000010f0b7423 */ /* 0x080fe2000000400c */
[----:B------:R-:W-:Y:S01]  /*5750*/  FFMA.RM R12, R39, R12, 12582913 ;  /* 0x4b400001270c7423 */ /* 0x000fe2000000400c */
[----:B------:R-:W-:Y:S02]  /*5760*/  SHF.L.U32 R39, R13, 0x17, RZ ;  /* 0x000000170d277819 */ /* 0x000fe400000006ff */
[C---:B------:R-:W-:Y:S01]  /*5770*/  FADD R15, R11.reuse, -12583039 ;  /* 0xcb40007f0b0f7421 */ /* 0x040fe20000000000 */
[----:B------:R-:W-:Y:S02]  /*5780*/  SHF.L.U32 R11, R11, 0x17, RZ ;  /* 0x000000170b0b7819 */ /* 0x000fe400000006ff */
[----:B-1----:R-:W-:Y:S01]  /*5790*/  FMUL R39, R39, R60 ;  /* 0x0000003c27277220 */ /* 0x002fe20000400000 */
[----:B------:R-:W-:Y:S01]  /*57a0*/  FFMA R15, R50, 1.4426950216293334961, -R15 ;  /* 0x3fb8aa3b320f7823 */ /* 0x000fe2000000080f */
[----:B------:R-:W-:-:S03]  /*57b0*/  SHF.L.U32 R42, R12, 0x17, RZ ;  /* 0x000000170c2a7819 */ /* 0x000fc600000006ff */
[----:B------:R-:W-:Y:S01]  /*57c0*/  FFMA R50, R50, 1.925963033500011079e-08, R15 ;  /* 0x32a5706032327823 */ /* 0x000fe2000000000f */
[----:B------:R-:W-:-:S04]  /*57d0*/  FADD R15, R12, -12583039 ;  /* 0xcb40007f0c0f7421 */ /* 0x000fc80000000000 */
[C---:B------:R-:W-:Y:S01]  /*57e0*/  FFMA R15, R66.reuse, 1.4426950216293334961, -R15 ;  /* 0x3fb8aa3b420f7823 */ /* 0x040fe2000000080f */
[----:B------:R-:W1:Y:S03]  /*57f0*/  MUFU.EX2 R50, R50 ;  /* 0x0000003200327308 */ /* 0x000e660000000800 */
        /* <DEDUP_REMOVED lines=23> */
[----:B------:R-:W-:Y:S01]  /*5970*/  FADD R13, R40, R17 ;  /* 0x00000011280d7221 */ /* 0x000fe20000000000 */
[----:B------:R-:W-:-:S03]  /*5980*/  IMAD.SHL.U32 R40, R14, 0x800000, RZ ;  /* 0x008000000e287824 */ /* 0x000fc600078e00ff */
[----:B------:R-:W-:Y:S01]  /*5990*/  FADD R13, R13, R16 ;  /* 0x000000100d0d7221 */ /* 0x000fe20000000000 */
[----:B0-----:R-:W-:Y:S01]  /*59a0*/  FMUL R40, R40, R41 ;  /* 0x0000002928287220 */ /* 0x001fe20000400000 */
        /* <DEDUP_REMOVED lines=19> */
.L_x_20069:
        /* <DEDUP_REMOVED lines=12> */
[----:B0-----:R-:W-:Y:S05]  /*5ba0*/  CALL.REL.NOINC `($__internal_321_$__cuda_sm3x_div_rn_noftz_f32_slowpath) ;  /* 0x0000003800147944 */ /* 0x001fea0003c00000 */
[----:B------:R-:W-:-:S07]  /*5bb0*/  MOV R14, R46 ;  /* 0x0000002e000e7202 */ /* 0x000fce0000000f00 */
.L_x_19996:
[----:B------:R-:W-:Y:S05]  /*5bc0*/  BSYNC.RECONVERGENT B3 ;  /* 0x0000000000037941 */ /* 0x000fea0003800200 */
.L_x_19995:
        /* <DEDUP_REMOVED lines=12> */
[----:B0-----:R-:W-:Y:S05]  /*5c90*/  CALL.REL.NOINC `($__internal_321_$__cuda_sm3x_div_rn_noftz_f32_slowpath) ;  /* 0x0000003400d87944 */ /* 0x001fea0003c00000 */
[----:B------:R-:W-:-:S07]  /*5ca0*/  MOV R15, R46 ;  /* 0x0000002e000f7202 */ /* 0x000fce0000000f00 */
.L_x_19998:
[----:B------:R-:W-:Y:S05]  /*5cb0*/  BSYNC.RECONVERGENT B3 ;  /* 0x0000000000037941 */ /* 0x000fea0003800200 */
.L_x_19997:
        /* <DEDUP_REMOVED lines=14> */
.L_x_20000:
[----:B------:R-:W-:Y:S05]  /*5da0*/  BSYNC.RECONVERGENT B3 ;  /* 0x0000000000037941 */ /* 0x000fea0003800200 */
.L_x_19999:
        /* <DEDUP_REMOVED lines=14> */
.L_x_20002:
[----:B------:R-:W-:Y:S05]  /*5e90*/  BSYNC.RECONVERGENT B3 ;  /* 0x0000000000037941 */ /* 0x000fea0003800200 */
.L_x_20001:
        /* <DEDUP_REMOVED lines=14> */
.L_x_20004:
[----:B------:R-:W-:Y:S05]  /*5f80*/  BSYNC.RECONVERGENT B3 ;  /* 0x0000000000037941 */ /* 0x000fea0003800200 */
.L_x_20003:
        /* <DEDUP_REMOVED lines=14> */
.L_x_20006:
[----:B------:R-:W-:Y:S05]  /*6070*/  BSYNC.RECONVERGENT B3 ;  /* 0x0000000000037941 */ /* 0x000fea0003800200 */
.L_x_20005:
        /* <DEDUP_REMOVED lines=14> */
.L_x_20008:
[----:B------:R-:W-:Y:S05]  /*6160*/  BSYNC.RECONVERGENT B3 ;  /* 0x0000000000037941 */ /* 0x000fea0003800200 */
.L_x_20007:
        /* <DEDUP_REMOVED lines=14> */
.L_x_20010:
[----:B------:R-:W-:Y:S05]  /*6250*/  BSYNC.RECONVERGENT B3 ;  /* 0x0000000000037941 */ /* 0x000fea0003800200 */
.L_x_20009:
        /* <DEDUP_REMOVED lines=14> */
.L_x_20012:
[----:B------:R-:W-:Y:S05]  /*6340*/  BSYNC.RECONVERGENT B3 ;  /* 0x0000000000037941 */ /* 0x000fea0003800200 */
.L_x_20011:
        /* <DEDUP_REMOVED lines=14> */
.L_x_20014:
[----:B------:R-:W-:Y:S05]  /*6430*/  BSYNC.RECONVERGENT B3 ;  /* 0x0000000000037941 */ /* 0x000fea0003800200 */
.L_x_20013:
        /* <DEDUP_REMOVED lines=14> */
.L_x_20016:
[----:B------:R-:W-:Y:S05]  /*6520*/  BSYNC.RECONVERGENT B3 ;  /* 0x0000000000037941 */ /* 0x000fea0003800200 */
.L_x_20015:
        /* <DEDUP_REMOVED lines=14> */
.L_x_20018:
[----:B------:R-:W-:Y:S05]  /*6610*/  BSYNC.RECONVERGENT B3 ;  /* 0x0000000000037941 */ /* 0x000fea0003800200 */
.L_x_20017:
        /* <DEDUP_REMOVED lines=14> */
.L_x_20020:
[----:B------:R-:W-:Y:S05]  /*6700*/  BSYNC.RECONVERGENT B3 ;  /* 0x0000000000037941 */ /* 0x000fea0003800200 */
.L_x_20019:
        /* <DEDUP_REMOVED lines=14> */
.L_x_20022:
[----:B------:R-:W-:Y:S05]  /*67f0*/  BSYNC.RECONVERGENT B3 ;  /* 0x0000000000037941 */ /* 0x000fea0003800200 */
.L_x_20021:
        /* <DEDUP_REMOVED lines=14> */
.L_x_20024:
[----:B------:R-:W-:Y:S05]  /*68e0*/  BSYNC.RECONVERGENT B3 ;  /* 0x0000000000037941 */ /* 0x000fea0003800200 */
.L_x_20023:
        /* <DEDUP_REMOVED lines=14> */
.L_x_20026:
[----:B------:R-:W-:Y:S05]  /*69d0*/  BSYNC.RECONVERGENT B3 ;  /* 0x0000000000037941 */ /* 0x000fea0003800200 */
.L_x_20025:
        /* <DEDUP_REMOVED lines=14> */
.L_x_20028:
[----:B------:R-:W-:Y:S05]  /*6ac0*/  BSYNC.RECONVERGENT B3 ;  /* 0x0000000000037941 */ /* 0x000fea0003800200 */
.L_x_20027:
        /* <DEDUP_REMOVED lines=14> */
.L_x_20030:
[----:B------:R-:W-:Y:S05]  /*6bb0*/  BSYNC.RECONVERGENT B3 ;  /* 0x0000000000037941 */ /* 0x000fea0003800200 */
.L_x_20029:
        /* <DEDUP_REMOVED lines=14> */
.L_x_20032:
[----:B------:R-:W-:Y:S05]  /*6ca0*/  BSYNC.RECONVERGENT B3 ;  /* 0x0000000000037941 */ /* 0x000fea0003800200 */
.L_x_20031:
        /* <DEDUP_REMOVED lines=14> */
.L_x_20034:
[----:B------:R-:W-:Y:S05]  /*6d90*/  BSYNC.RECONVERGENT B3 ;  /* 0x0000000000037941 */ /* 0x000fea0003800200 */
.L_x_20033:
        /* <DEDUP_REMOVED lines=14> */
.L_x_20036:
[----:B------:R-:W-:Y:S05]  /*6e80*/  BSYNC.RECONVERGENT B3 ;  /* 0x0000000000037941 */ /* 0x000fea0003800200 */
.L_x_20035:
        /* <DEDUP_REMOVED lines=14> */
.L_x_20038:
[----:B------:R-:W-:Y:S05]  /*6f70*/  BSYNC.RECONVERGENT B3 ;  /* 0x0000000000037941 */ /* 0x000fea0003800200 */
.L_x_20037:
        /* <DEDUP_REMOVED lines=14> */
.L_x_20040:
[----:B------:R-:W-:Y:S05]  /*7060*/  BSYNC.RECONVERGENT B3 ;  /* 0x0000000000037941 */ /* 0x000fea0003800200 */
.L_x_20039:
        /* <DEDUP_REMOVED lines=14> */
.L_x_20042:
[----:B------:R-:W-:Y:S05]  /*7150*/  BSYNC.RECONVERGENT B3 ;  /* 0x0000000000037941 */ /* 0x000fea0003800200 */
.L_x_20041:
        /* <DEDUP_REMOVED lines=14> */
.L_x_20044:
[----:B------:R-:W-:Y:S05]  /*7240*/  BSYNC.RECONVERGENT B3 ;  /* 0x0000000000037941 */ /* 0x000fea0003800200 */
.L_x_20043:
        /* <DEDUP_REMOVED lines=14> */
.L_x_20046:
[----:B------:R-:W-:Y:S05]  /*7330*/  BSYNC.RECONVERGENT B3 ;  /* 0x0000000000037941 */ /* 0x000fea0003800200 */
.L_x_20045:
        /* <DEDUP_REMOVED lines=14> */
.L_x_20048:
[----:B------:R-:W-:Y:S05]  /*7420*/  BSYNC.RECONVERGENT B3 ;  /* 0x0000000000037941 */ /* 0x000fea0003800200 */
.L_x_20047:
        /* <DEDUP_REMOVED lines=14> */
.L_x_20050:
[----:B------:R-:W-:Y:S05]  /*7510*/  BSYNC.RECONVERGENT B3 ;  /* 0x0000000000037941 */ /* 0x000fea0003800200 */
.L_x_20049:
        /* <DEDUP_REMOVED lines=14> */
.L_x_20052:
[----:B------:R-:W-:Y:S05]  /*7600*/  BSYNC.RECONVERGENT B3 ;  /* 0x0000000000037941 */ /* 0x000fea0003800200 */
.L_x_20051:
        /* <DEDUP_REMOVED lines=14> */
.L_x_20054:
[----:B------:R-:W-:Y:S05]  /*76f0*/  BSYNC.RECONVERGENT B3 ;  /* 0x0000000000037941 */ /* 0x000fea0003800200 */
.L_x_20053:
        /* <DEDUP_REMOVED lines=14> */
.L_x_20056:
[----:B------:R-:W-:Y:S05]  /*77e0*/  BSYNC.RECONVERGENT B3 ;  /* 0x0000000000037941 */ /* 0x000fea0003800200 */
.L_x_20055:
        /* <DEDUP_REMOVED lines=71> */
.L_x_19993:
[----:B------:R-:W-:Y:S05]  /*7c60*/  EXIT ;  /* 0x000000000000794d */ /* 0x000fea0003800000 */
.L_x_19994:
[----:B------:R-:W-:Y:S01]  /*7c70*/  HFMA2 R12, -RZ, RZ, 0, 9.5367431640625e-07 ;  /* 0x00000010ff0c7431 */ /* 0x000fe200000001ff */
[----:B------:R-:W-:Y:S01]  /*7c80*/  BSSY B1, `(.L_x_20058) ;  /* 0x0000006000017945 */ /* 0x000fe20003800000 */
[----:B------:R-:W-:Y:S01]  /*7c90*/  IMAD.MOV.U32 R11, RZ, RZ, 0x1f ;  /* 0x0000001fff0b7424 */ /* 0x000fe200078e00ff */
[----:B------:R-:W-:-:S07]  /*7ca0*/  MOV R15, 0xffffffff ;  /* 0xffffffff000f7802 */ /* 0x000fce0000000f00 */
[----:B------:R-:W-:Y:S05]  /*7cb0*/  WARPSYNC.COLLECTIVE R15, `(.L_x_20059) ;  /* 0x000000000f087348 */ /* 0x000fea0003c00000 */
[----:B------:R0:W1:Y:S02]  /*7cc0*/  SHFL.BFLY P6, R14, R13, R12, R11 ;  /* 0x0c00000c0d0e7389 */ /* 0x00006400000c000b */
[----:B01----:R-:W-:Y:S05]  /*7cd0*/  ENDCOLLECTIVE ;  /* 0x000000000000791b */ /* 0x003fea0003800000 */
.L_x_20059:
[----:B------:R-:W-:Y:S05]  /*7ce0*/  BSYNC B1 ;  /* 0x0000000000017941 */ /* 0x000fea0003800000 */
.L_x_20058:
        /* <DEDUP_REMOVED lines=9> */
.L_x_20060:
[----:B------:R-:W-:Y:S01]  /*7d80*/  IMAD.MOV.U32 R12, RZ, RZ, 0x4 ;  /* 0x00000004ff0c7424 */ /* 0x000fe200078e00ff */
[----:B------:R-:W-:-:S04]  /*7d90*/  FMNMX R4, R13, R14, !PT ;  /* 0x0000000e0d047209 */ /* 0x000fc80007800000 */
[----:B------:R-:W-:-:S07]  /*7da0*/  MOV R13, R4 ;  /* 0x00000004000d7202 */ /* 0x000fce0000000f00 */
[----:B------:R-:W-:Y:S05]  /*7db0*/  WARPSYNC.COLLECTIVE R15, `(.L_x_20061) ;  /* 0x000000000f087348 */ /* 0x000fea0003c00000 */
[----:B------:R0:W1:Y:S02]  /*7dc0*/  SHFL.BFLY P6, R14, R13, R12, R11 ;  /* 0x0c00000c0d0e7389 */ /* 0x00006400000c000b */
[----:B01----:R-:W-:Y:S05]  /*7dd0*/  ENDCOLLECTIVE ;  /* 0x000000000000791b */ /* 0x003fea0003800000 */
.L_x_20061:
[----:B------:R-:W-:Y:S01]  /*7de0*/  HFMA2 R12, -RZ, RZ, 0, 1.1920928955078125e-07 ;  /* 0x00000002ff0c7431 */ /* 0x000fe200000001ff */
[----:B------:R-:W-:-:S04]  /*7df0*/  FMNMX R9, R4, R14, !PT ;  /* 0x0000000e04097209 */ /* 0x000fc80007800000 */
[----:B------:R-:W-:-:S07]  /*7e00*/  MOV R13, R9 ;  /* 0x00000009000d7202 */ /* 0x000fce0000000f00 */
[----:B------:R-:W-:Y:S05]  /*7e10*/  WARPSYNC.COLLECTIVE R15, `(.L_x_20062) ;  /* 0x000000000f087348 */ /* 0x000fea0003c00000 */
[----:B------:R0:W1:Y:S02]  /*7e20*/  SHFL.BFLY P6, R14, R13, R12, R11 ;  /* 0x0c00000c0d0e7389 */ /* 0x00006400000c000b */
[----:B01----:R-:W-:Y:S05]  /*7e30*/  ENDCOLLECTIVE ;  /* 0x000000000000791b */ /* 0x003fea0003800000 */
.L_x_20062:
[----:B------:R-:W-:Y:S02]  /*7e40*/  MOV R12, 0x1 ;  /* 0x00000001000c7802 */ /* 0x000fe40000000f00 */
[----:B------:R-:W-:-:S05]  /*7e50*/  FMNMX R10, R9, R14, !PT ;  /* 0x0000000e090a7209 */ /* 0x000fca0007800000 */
[----:B------:R-:W-:-:S07]  /*7e60*/  IMAD.MOV.U32 R13, RZ, RZ, R10 ;  /* 0x000000ffff0d7224 */ /* 0x000fce00078e000a */
[----:B------:R-:W-:Y:S05]  /*7e70*/  WARPSYNC.COLLECTIVE R15, `(.L_x_20063) ;  /* 0x000000000f087348 */ /* 0x000fea0003c00000 */
[----:B------:R0:W1:Y:S02]  /*7e80*/  SHFL.BFLY P6, R14, R13, R12, R11 ;  /* 0x0c00000c0d0e7389 */ /* 0x00006400000c000b */
[----:B01----:R-:W-:Y:S05]  /*7e90*/  ENDCOLLECTIVE ;  /* 0x000000000000791b */ /* 0x003fea0003800000 */
.L_x_20063:
        /* <DEDUP_REMOVED lines=278> */
[----:B------:R-:W-:-:S05]  /*9000*/  FADD R11, RZ, R32 ;  /* 0x00000020ff0b7221 */ /* 0x000fca0000000000 */
[----:B------:R-:W1:Y:S01]  /*9010*/  MUFU.EX2 R13, R13 ;  /* 0x0000000d000d7308 */ /* 0x000e620000000800 */
[----:B0-----:R-:W-:Y:S01]  /*9020*/  FMUL R41, R12, R41 ;  /* 0x000000290c297220 */ /* 0x001fe20000400000 */
        /* <DEDUP_REMOVED lines=36> */
.L_x_20064:
[----:B------:R-:W-:Y:S02]  /*9270*/  IMAD.MOV.U32 R12, RZ, RZ, 0x8 ;  /* 0x00000008ff0c7424 */ /* 0x000fe400078e00ff */
[----:B------:R-:W-:-:S05]  /*9280*/  FADD R43, R13, R14 ;  /* 0x0000000e0d2b7221 */ /* 0x000fca0000000000 */
[----:B------:R-:W-:-:S07]  /*9290*/  MOV R13, R43 ;  /* 0x0000002b000d7202 */ /* 0x000fce0000000f00 */
[----:B------:R-:W-:Y:S05]  /*92a0*/  WARPSYNC.COLLECTIVE R15, `(.L_x_20065) ;  /* 0x000000000f087348 */ /* 0x000fea0003c00000 */
[----:B------:R0:W1:Y:S02]  /*92b0*/  SHFL.BFLY P6, R14, R13, R12, R11 ;  /* 0x0c00000c0d0e7389 */ /* 0x00006400000c000b */
[----:B01----:R-:W-:Y:S05]  /*92c0*/  ENDCOLLECTIVE ;  /* 0x000000000000791b */ /* 0x003fea0003800000 */
.L_x_20065:
[----:B------:R-:W-:Y:S02]  /*92d0*/  HFMA2 R12, -RZ, RZ, 0, 2.384185791015625e-07 ;  /* 0x00000004ff0c7431 */ /* 0x000fe400000001ff */
[----:B------:R-:W-:-:S05]  /*92e0*/  FADD R44, R43, R14 ;  /* 0x0000000e2b2c7221 */ /* 0x000fca0000000000 */
[----:B------:R-:W-:-:S07]  /*92f0*/  MOV R13, R44 ;  /* 0x0000002c000d7202 */ /* 0x000fce0000000f00 */
[----:B------:R-:W-:Y:S05]  /*9300*/  WARPSYNC.COLLECTIVE R15, `(.L_x_20066) ;  /* 0x000000000f087348 */ /* 0x000fea0003c00000 */
[----:B------:R0:W1:Y:S02]  /*9310*/  SHFL.BFLY P6, R14, R13, R12, R11 ;  /* 0x0c00000c0d0e7389 */ /* 0x00006400000c000b */
[----:B01----:R-:W-:Y:S05]  /*9320*/  ENDCOLLECTIVE ;  /* 0x000000000000791b */ /* 0x003fea0003800000 */
.L_x_20066:
[----:B------:R-:W-:Y:S01]  /*9330*/  MOV R12, 0x2 ;  /* 0x00000002000c7802 */ /* 0x000fe20000000f00 */
[----:B------:R-:W-:-:S04]  /*9340*/  FADD R45, R44, R14 ;  /* 0x0000000e2c2d7221 */ /* 0x000fc80000000000 */
[----:B------:R-:W-:-:S07]  /*9350*/  IMAD.MOV.U32 R13, RZ, RZ, R45 ;  /* 0x000000ffff0d7224 */ /* 0x000fce00078e002d */
[----:B------:R-:W-:Y:S05]  /*9360*/  WARPSYNC.COLLECTIVE R15, `(.L_x_20067) ;  /* 0x000000000f087348 */ /* 0x000fea0003c00000 */
[----:B------:R0:W1:Y:S02]  /*9370*/  SHFL.BFLY P6, R14, R13, R12, R11 ;  /* 0x0c00000c0d0e7389 */ /* 0x00006400000c000b */
[----:B01----:R-:W-:Y:S05]  /*9380*/  ENDCOLLECTIVE ;  /* 0x000000000000791b */ /* 0x003fea0003800000 */
.L_x_20067:
[----:B------:R-:W-:Y:S02]  /*9390*/  IMAD.MOV.U32 R12, RZ, RZ, 0x1 ;  /* 0x00000001ff0c7424 */ /* 0x000fe400078e00ff */
[----:B------:R-:W-:-:S05]  /*93a0*/  FADD R46, R45, R14 ;  /* 0x0000000e2d2e7221 */ /* 0x000fca0000000000 */
[----:B------:R-:W-:-:S07]  /*93b0*/  MOV R13, R46 ;  /* 0x0000002e000d7202 */ /* 0x000fce0000000f00 */
[----:B------:R-:W-:Y:S05]  /*93c0*/  WARPSYNC.COLLECTIVE R15, `(.L_x_20068) ;  /* 0x000000000f087348 */ /* 0x000fea0003c00000 */
[----:B------:R0:W1:Y:S02]  /*93d0*/  SHFL.BFLY P6, R14, R13, R12, R11 ;  /* 0x0c00000c0d0e7389 */ /* 0x00006400000c000b */
[----:B01----:R-:W-:Y:S05]  /*93e0*/  ENDCOLLECTIVE ;  /* 0x000000000000791b */ /* 0x003fea0003800000 */
.L_x_20068:
[----:B------:R-:W-:Y:S05]  /*93f0*/  BRA `(.L_x_20069) ;  /* 0xffffffc400b87947 */ /* 0x000fea000383ffff */
        .weak           $__internal_321_$__cuda_sm3x_div_rn_noftz_f32_slowpath
        .type           $__internal_321_$__cuda_sm3x_div_rn_noftz_f32_slowpath,@function
        .size           $__internal_321_$__cuda_sm3x_div_rn_noftz_f32_slowpath,(.L_x_37698 - $__internal_321_$__cuda_sm3x_div_rn_noftz_f32_slowpath)
$__internal_321_$__cuda_sm3x_div_rn_noftz_f32_slowpath:
        /* <DEDUP_REMOVED lines=35> */
.L_x_20071:
        /* <DEDUP_REMOVED lines=51> */
.L_x_20078:
[----:B------:R-:W-:-:S04]  /*9960*/  LOP3.LUT R46, R46, 0x80000000, RZ, 0xc0, !PT ;  /* 0x800000002e2e7812 */ /* 0x000fc800078ec0ff */
[----:B------:R-:W-:Y:S01]  /*9970*/  LOP3.LUT R46, R46, 0x7f800000, RZ, 0xfc, !PT ;  /* 0x7f8000002e2e7812 */ /* 0x000fe200078efcff */
[----:B------:R-:W-:Y:S06]  /*9980*/  BRA `(.L_x_20079) ;  /* 0x0000000000047947 */ /* 0x000fec0003800000 */
.L_x_20077:
[----:B------:R-:W-:-:S07]  /*9990*/  LEA R46, R13, R46, 0x17 ;  /* 0x0000002e0d2e7211 */ /* 0x000fce00078eb8ff */
.L_x_20079:
[----:B------:R-:W-:Y:S05]  /*99a0*/  BSYNC.RECONVERGENT B2 ;  /* 0x0000000000027941 */ /* 0x000fea0003800200 */
.L_x_20076:
[----:B------:R-:W-:Y:S05]  /*99b0*/  BRA `(.L_x_20080) ;  /* 0x0000000000207947 */ /* 0x000fea0003800000 */
.L_x_20075:
[----:B------:R-:W-:-:S04]  /*99c0*/  LOP3.LUT R11, R11, 0x80000000, R32, 0x48, !PT ;  /* 0x800000000b0b7812 */ /* 0x000fc800078e4820 */
[----:B------:R-:W-:Y:S01]  /*99d0*/  LOP3.LUT R46, R11, 0x7f800000, RZ, 0xfc, !PT ;  /* 0x7f8000000b2e7812 */ /* 0x000fe200078efcff */
[----:B------:R-:W-:Y:S06]  /*99e0*/  BRA `(.L_x_20080) ;  /* 0x0000000000147947 */ /* 0x000fec0003800000 */
.L_x_20074:
[----:B------:R-:W-:Y:S01]  /*99f0*/  LOP3.LUT R46, R11, 0x80000000, R32, 0x48, !PT ;  /* 0x800000000b2e7812 */ /* 0x000fe200078e4820 */
[----:B------:R-:W-:Y:S06]  /*9a00*/  BRA `(.L_x_20080) ;  /* 0x00000000000c7947 */ /* 0x000fec0003800000 */
.L_x_20073:
[----:B------:R-:W0:Y:S01]  /*9a10*/  MUFU.RSQ R46, -QNAN ;  /* 0xffc00000002e7908 */ /* 0x000e220000001400 */
[----:B------:R-:W-:Y:S05]  /*9a20*/  BRA `(.L_x_20080) ;  /* 0x0000000000047947 */ /* 0x000fea0003800000 */
.L_x_20072:
[----:B------:R-:W-:-:S07]  /*9a30*/  FADD.FTZ R46, R32, R11 ;  /* 0x0000000b202e7221 */ /* 0x000fce0000010000 */
.L_x_20080:
[----:B------:R-:W-:Y:S05]  /*9a40*/  BSYNC.RECONVERGENT B1 ;  /* 0x0000000000017941 */ /* 0x000fea0003800200 */
.L_x_20070:
[----:B------:R-:W-:-:S04]  /*9a50*/  HFMA2 R13, -RZ, RZ, 0, 0 ;  /* 0x00000000ff0d7431 */ /* 0x000fc800000001ff */
[----:B0-----:R-:W-:Y:S05]  /*9a60*/  RET.REL.NODEC R12 `(_Z15SoftmaxWarpImplI22BroadcastScaleMaskLoadIffbLm2EiE11DirectStoreIffEfLi1ELi31ELi32ELi1ELb0EL9Algorithm0EEvT_T0_ll) ;  /* 0xffffff640c647950 */ /* 0x001fea0003c3ffff */
.L_x_20081:
        /* <DEDUP_REMOVED lines=9> */
.L_x_37698:


//--------------------- .text._Z15SoftmaxWarpImplI22BroadcastScaleMaskLoadIffbLm2EiE11DirectStoreIffEfLi1ELi30ELi32ELi1ELb1EL9Algorithm0EEvT_T0_ll --------------------------
	.section	.text._Z15SoftmaxWarpImplI22BroadcastScaleMaskLoadIffbLm2EiE11DirectStoreIffEfLi1ELi30ELi32ELi1ELb1EL9Algorithm0EEvT_T0_ll,"ax",@progbits
	.align	128
        .global         _Z15SoftmaxWarpImplI22BroadcastScaleMaskLoadIffbLm2EiE11DirectStoreIffEfLi1ELi30ELi32ELi1ELb1EL9Algorithm0EEvT_T0_ll
        .type           _Z15SoftmaxWarpImplI22BroadcastScaleMaskLoadIffbLm2EiE11DirectStoreIffEfLi1ELi30ELi32ELi1ELb1EL9Algorithm0EEvT_T0_ll,@function
        .size           _Z15SoftmaxWarpImplI22BroadcastScaleMaskLoadIffbLm2EiE11DirectStoreIffEfLi1ELi30ELi32ELi1ELb1EL9Algorithm0EEvT_T0_ll,(.L_x_37699 - _Z15SoftmaxWarpImplI22BroadcastScaleMaskLoadIffbLm2EiE11DirectStoreIffEfLi1ELi30ELi32ELi1ELb1EL9Algorithm0EEvT_T0_ll)
        .other          _Z15SoftmaxWarpImplI22BroadcastScaleMaskLoadIffbLm2EiE11DirectStoreIffEfLi1ELi30ELi32ELi1ELb1EL9Algorithm0EEvT_T0_ll,@"STO_CUDA_ENTRY STV_DEFAULT"
_Z15SoftmaxWarpImplI22BroadcastScaleMaskLoadIffbLm2EiE11DirectStoreIffEfLi1ELi30ELi32ELi1ELb1EL9Algorithm0EEvT_T0_ll:
.text._Z15SoftmaxWarpImplI22BroadcastScaleMaskLoadIffbLm2EiE11DirectStoreIffEfLi1ELi30ELi32ELi1ELb1EL9Algorithm0EEvT_T0_ll:
        /* <DEDUP_REMOVED lines=29> */
.L_x_20082:
        /* <DEDUP_REMOVED lines=25> */
.L_x_20205:
[----:B0-----:R-:W0:Y:S01]  /*0360*/  LDC.64 R2, c[0x0][0x3f0] ;  /* 0x0000fc00ff027b82 */ /* 0x001e220000000a00 */
[C---:B------:R-:W-:Y:S01]  /*0370*/  VIADD R11, R69.reuse, 0x60 ;  /* 0x00000060450b7836 */ /* 0x040fe20000000000 */
[C---:B------:R-:W-:Y:S01]  /*0380*/  IADD3 R7, PT, PT, R69.reuse, 0x80, RZ ;  /* 0x0000008045077810 */ /* 0x040fe20007ffe0ff */
[----:B------:R-:W-:Y:S01]  /*0390*/  BSSY.RECONVERGENT B1, `(.L_x_20084) ;  /* 0x0000046000017945 */ /* 0x000fe20003800200 */
[----:B------:R-:W-:Y:S01]  /*03a0*/  IMAD.MOV.U32 R39, RZ, RZ, -0x800000 ;  /* 0xff800000ff277424 */ /* 0x000fe200078e00ff */
[----:B------:R-:W-:Y:S01]  /*03b0*/  MOV R35, 0xff800000 ;  /* 0xff80000000237802 */ /* 0x000fe20000000f00 */
[----:B------:R-:W-:Y:S01]  /*03c0*/  IMAD.MOV.U32 R9, RZ, RZ, -0x800000 ;  /* 0xff800000ff097424 */ /* 0x000fe200078e00ff */
[----:B------:R-:W-:Y:S01]  /*03d0*/  MOV R13, 0xff800000 ;  /* 0xff800000000d7802 */ /* 0x000fe20000000f00 */
[----:B------:R-:W-:Y:S02]  /*03e0*/  IMAD.MOV.U32 R38, RZ, RZ, -0x800000 ;  /* 0xff800000ff267424 */ /* 0x000fe400078e00ff */
[C---:B------:R-:W-:Y:S01]  /*03f0*/  VIADD R5, R69.reuse, 0xa0 ;  /* 0x000000a045057836 */ /* 0x040fe20000000000 */
        /* <DEDUP_REMOVED lines=16> */
[----:B------:R-:W1:Y:S01]  /*0500*/  LDC.64 R20, c[0x0][0x390] ;  /* 0x0000e400ff147b82 */ /* 0x000e620000000a00 */
        /* <DEDUP_REMOVED lines=46> */
.L_x_20085:
[----:B------:R-:W-:Y:S05]  /*07f0*/  BSYNC.RECONVERGENT B1 ;  /* 0x0000000000017941 */ /* 0x000fea0003800200 */
.L_x_20084:
        /* <DEDUP_REMOVED lines=54> */
.L_x_20087:
[----:B------:R-:W-:Y:S05]  /*0b60*/  BSYNC.RECONVERGENT B1 ;  /* 0x0000000000017941 */ /* 0x000fea0003800200 */
.L_x_20086:
        /* <DEDUP_REMOVED lines=54> */
.L_x_20089:
[----:B------:R-:W-:Y:S05]  /*0ed0*/  BSYNC.RECONVERGENT B1 ;  /* 0x0000000000017941 */ /* 0x000fea0003800200 */
.L_x_20088:
        /* <DEDUP_REMOVED lines=54> */
.L_x_20091:
[----:B------:R-:W-:Y:S05]  /*1240*/  BSYNC.RECONVERGENT B1 ;  /* 0x0000000000017941 */ /* 0x000fea0003800200 */
.L_x_20090:
        /* <DEDUP_REMOVED lines=34> */
[----:B------:R-:W-:Y:S01]  /*1470*/  ISETP.NE.AND.EX P0, PT, R11, RZ, PT, P0 ;  /* 0x000000ff0b00720c */ /* 0x000fe20003f05300 */
[----:B------:R-:W-:Y:S01]  /*1480*/  @!P2 IMAD.MOV R0, RZ, RZ, -R0 ;  /* 0x000000ffff00a224 */ /* 0x000fe200078e0a00 */
[----:B------:R-:W-:Y:S02]  /*1490*/  @!P1 LOP3.LUT R0, RZ, R6, RZ, 0x33, !PT ;  /* 0x00000006ff009212 */ /* 0x000fe400078e33ff */
[----:B-1----:R-:W-:-:S03]  /*14a0*/  ISETP.NE.U32.AND P1, PT, R18, 0x1, PT ;  /* 0x000000011200780c */ /* 0x002fc60003f25070 */
[----:B------:R-:W-:Y:S01]  /*14b0*/  IMAD.MOV R4, RZ, RZ, -R0 ;  /* 0x000000ffff047224 */ /* 0x000fe200078e0a00 */
[----:B------:R-:W-:-:S03]  /*14c0*/  ISETP.NE.AND.EX P1, PT, R19, RZ, PT, P1 ;  /* 0x000000ff1300720c */ /* 0x000fc60003f25310 */
[--C-:B------:R-:W-:Y:S01]  /*14d0*/  IMAD R4, R6, R4, R15.reuse ;  /* 0x0000000406047224 */ /* 0x100fe200078e020f */
        /* <DEDUP_REMOVED lines=15> */
.L_x_20093:
[----:B------:R-:W-:Y:S05]  /*15d0*/  BSYNC.RECONVERGENT B1 ;  /* 0x0000000000017941 */ /* 0x000fea0003800200 */
.L_x_20092:
        /* <DEDUP_REMOVED lines=34> */
[----:B------:R-:W0:Y:S02]  /*1800*/  LDC.64 R24, c[0x0][0x390] ;  /* 0x0000e400ff187b82 */ /* 0x000e240000000a00 */
        /* <DEDUP_REMOVED lines=37> */
.L_x_20095:
[----:B------:R-:W-:Y:S05]  /*1a60*/  BSYNC.RECONVERGENT B1 ;  /* 0x0000000000017941 */ /* 0x000fea0003800200 */
.L_x_20094:
        /* <DEDUP_REMOVED lines=56> */
.L_x_20097:
[----:B------:R-:W-:Y:S05]  /*1df0*/  BSYNC.RECONVERGENT B1 ;  /* 0x0000000000017941 */ /* 0x000fea0003800200 */
.L_x_20096:
        /* <DEDUP_REMOVED lines=37> */
[----:B0-----:R-:W-:Y:S02]  /*2050*/  ISETP.NE.U32.AND P0, PT, R16, 0x1, PT ;  /* 0x000000011000780c */ /* 0x001fe40003f05070 */
[C---:B------:R-:W-:Y:S02]  /*2060*/  IADD3 R5, PT, PT, -R0.reuse, RZ, RZ ;  /* 0x000000ff00057210 */ /* 0x040fe40007ffe1ff */
        /* <DEDUP_REMOVED lines=17> */
.L_x_20099:
[----:B------:R-:W-:Y:S05]  /*2180*/  BSYNC.RECONVERGENT B1 ;  /* 0x0000000000017941 */ /* 0x000fea0003800200 */
.L_x_20098:
        /* <DEDUP_REMOVED lines=21> */
[----:B------:R-:W-:Y:S02]  /*22e0*/  IMAD.HI.U32 R0, R6, R5, RZ ;  /* 0x0000000506007227 */ /* 0x000fe400078e00ff */
[----:B------:R-:W1:Y:S03]  /*22f0*/  LDC.64 R14, c[0x0][0x398] ;  /* 0x0000e600ff0e7b82 */ /* 0x000e660000000a00 */
        /* <DEDUP_REMOVED lines=15> */
[----:B------:R-:W-:Y:S01]  /*23f0*/  ISETP.NE.AND.EX P0, PT, R15, RZ, PT, P0 ;  /* 0x000000ff0f00720c */ /* 0x000fe20003f05300 */
        /* <DEDUP_REMOVED lines=17> */
.L_x_20101:
[----:B------:R-:W-:Y:S05]  /*2510*/  BSYNC.RECONVERGENT B1 ;  /* 0x0000000000017941 */ /* 0x000fea0003800200 */
.L_x_20100:
        /* <DEDUP_REMOVED lines=36> */
[----:B0-----:R-:W-:-:S03]  /*2760*/  ISETP.NE.U32.AND P1, PT, R16, 0x1, PT ;  /* 0x000000011000780c */ /* 0x001fc60003f25070 */
[----:B------:R-:W-:Y:S01]  /*2770*/  IMAD.MOV R5, RZ, RZ, -R0 ;  /* 0x000000ffff057224 */ /* 0x000fe200078e0a00 */
[----:B-1----:R-:W-:Y:S02]  /*2780*/  ISETP.NE.U32.AND P0, PT, R10, 0x1, PT ;  /* 0x000000010a00780c */ /* 0x002fe40003f05070 */
[----:B------:R-:W-:Y:S01]  /*2790*/  ISETP.NE.AND.EX P1, PT, R17, RZ, PT, P1 ;  /* 0x000000ff1100720c */ /* 0x000fe20003f25310 */
[--C-:B------:R-:W-:Y:S01]  /*27a0*/  IMAD R5, R19, R5, R12.reuse ;  /* 0x0000000513057224 */ /* 0x100fe200078e020c */
[----:B------:R-:W-:Y:S02]  /*27b0*/  ISETP.NE.AND.EX P0, PT, R11, RZ, PT, P0 ;  /* 0x000000ff0b00720c */ /* 0x000fe40003f05300 */
[----:B------:R-:W-:Y:S02]  /*27c0*/  SEL R0, R0, RZ, P1 ;  /* 0x000000ff00007207 */ /* 0x000fe40000800000 */
[----:B------:R-:W-:Y:S02]  /*27d0*/  SEL R5, R5, RZ, P0 ;  /* 0x000000ff05057207 */ /* 0x000fe40000000000 */
[----:B------:R-:W-:Y:S01]  /*27e0*/  SHF.R.S64 R10, RZ, 0x1e, R12 ;  /* 0x0000001eff0a7819 */ /* 0x000fe2000000100c */
        /* <DEDUP_REMOVED lines=12> */
.L_x_20103:
[----:B------:R-:W-:Y:S05]  /*28b0*/  BSYNC.RECONVERGENT B1 ;  /* 0x0000000000017941 */ /* 0x000fea0003800200 */
.L_x_20102:
        /* <DEDUP_REMOVED lines=57> */
.L_x_20105:
[----:B------:R-:W-:Y:S05]  /*2c50*/  BSYNC.RECONVERGENT B1 ;  /* 0x0000000000017941 */ /* 0x000fea0003800200 */
.L_x_20104:
        /* <DEDUP_REMOVED lines=67> */
.L_x_20107:
[----:B------:R-:W-:Y:S05]  /*3090*/  BSYNC.RECONVERGENT B1 ;  /* 0x0000000000017941 */ /* 0x000fea0003800200 */
.L_x_20106:
        /* <DEDUP_REMOVED lines=38> */
[----:B------:R-:W-:-:S03]  /*3300*/  ISETP.NE.AND.EX P1, PT, R19, RZ, PT, P1 ;  /* 0x000000ff1300720c */ /* 0x000fc60003f25310 */
[--C-:B------:R-:W-:Y:S01]  /*3310*/  IMAD R6, R10, R6, R17.reuse ;  /* 0x000000060a067224 */ /* 0x100fe200078e0211 */
[----:B------:R-:W-:Y:S02]  /*3320*/  SEL R0, R0, RZ, P1 ;  /* 0x000000ff00007207 */ /* 0x000fe40000800000 */
        /* <DEDUP_REMOVED lines=14> */
.L_x_20109:
[----:B------:R-:W-:Y:S05]  /*3410*/  BSYNC.RECONVERGENT B1 ;  /* 0x0000000000017941 */ /* 0x000fea0003800200 */
.L_x_20108:
        /* <DEDUP_REMOVED lines=39> */
[----:B------:R-:W-:-:S03]  /*3690*/  IMAD R6, R12, R6, R15 ;  /* 0x000000060c067224 */ /* 0x000fc600078e020f */
[----:B------:R-:W-:Y:S02]  /*36a0*/  SEL R0, R0, RZ, P5 ;  /* 0x000000ff00007207 */ /* 0x000fe40002800000 */
[----:B------:R-:W-:-:S03]  /*36b0*/  SEL R6, R6, RZ, P1 ;  /* 0x000000ff06067207 */ /* 0x000fc60000800000 */
[----:B------:R-:W-:-:S04]  /*36c0*/  IMAD R7, R0, UR40, RZ ;  /* 0x0000002800077c24 */ /* 0x000fc8000f8e02ff */
        /* <DEDUP_REMOVED lines=12> */
.L_x_20111:
[----:B------:R-:W-:Y:S05]  /*3790*/  BSYNC.RECONVERGENT B1 ;  /* 0x0000000000017941 */ /* 0x000fea0003800200 */
.L_x_20110:
        /* <DEDUP_REMOVED lines=56> */
.L_x_20113:
[----:B------:R-:W-:Y:S05]  /*3b20*/  BSYNC.RECONVERGENT B1 ;  /* 0x0000000000017941 */ /* 0x000fea0003800200 */
.L_x_20112:
        /* <DEDUP_REMOVED lines=61> */
.L_x_20115:
[----:B------:R-:W-:Y:S05]  /*3f00*/  BSYNC.RECONVERGENT B1 ;  /* 0x0000000000017941 */ /* 0x000fea0003800200 */
.L_x_20114:
        /* <DEDUP_REMOVED lines=59> */
.L_x_20117:
[----:B------:R-:W-:Y:S05]  /*42c0*/  BSYNC.RECONVERGENT B1 ;  /* 0x0000000000017941 */ /* 0x000fea0003800200 */
.L_x_20116:
        /* <DEDUP_REMOVED lines=58> */
.L_x_20119:
[----:B------:R-:W-:Y:S05]  /*4670*/  BSYNC.RECONVERGENT B1 ;  /* 0x0000000000017941 */ /* 0x000fea0003800200 */
.L_x_20118:
        /* <DEDUP_REMOVED lines=13> */
[----:B------:R-:W-:Y:S02]  /*4750*/  MOV R20, 0xff800000 ;  /* 0xff80000000147802 */ /* 0x000fe40000000f00 */
[----:B------:R-:W-:Y:S01]  /*4760*/  IADD3 R5, PT, PT, R69, 0x320, RZ ;  /* 0x0000032045057810 */ /* 0x000fe20007ffe0ff */
        /* <DEDUP_REMOVED lines=33> */
[----:B-1----:R-:W-:Y:S02]  /*4980*/  ISETP.NE.U32.AND P5, PT, R6, 0x1, PT ;  /* 0x000000010600780c */ /* 0x002fe40003fa5070 */
[----:B------:R-:W-:Y:S02]  /*4990*/  IADD3 R12, PT, PT, -R0, RZ, RZ ;  /* 0x000000ff000c7210 */ /* 0x000fe40007ffe1ff */
[----:B------:R-:W-:-:S03]  /*49a0*/  ISETP.NE.AND.EX P5, PT, R7, RZ, PT, P5 ;  /* 0x000000ff0700720c */ /* 0x000fc60003fa5350 */
[----:B------:R-:W-:-:S05]  /*49b0*/  IMAD R6, R14, R12, R17 ;  /* 0x0000000c0e067224 */ /* 0x000fca00078e0211 */
[----:B------:R-:W-:Y:S02]  /*49c0*/  SEL R6, R6, RZ, P5 ;  /* 0x000000ff06067207 */ /* 0x000fe40002800000 */
[----:B0-----:R-:W-:Y:S02]  /*49d0*/  ISETP.NE.U32.AND P5, PT, R10, 0x1, PT ;  /* 0x000000010a00780c */ /* 0x001fe40003fa5070 */
        /* <DEDUP_REMOVED lines=15> */
.L_x_20121:
[----:B------:R-:W-:Y:S05]  /*4ad0*/  BSYNC.RECONVERGENT B1 ;  /* 0x0000000000017941 */ /* 0x000fea0003800200 */
.L_x_20120:
        /* <DEDUP_REMOVED lines=34> */
[----:B0-----:R-:W-:Y:S02]  /*4d00*/  ISETP.NE.U32.AND P4, PT, R10, 0x1, PT ;  /* 0x000000010a00780c */ /* 0x001fe40003f85070 */
[----:B------:R-:W-:Y:S02]  /*4d10*/  SHF.R.S64 R10, RZ, 0x1e, R23 ;  /* 0x0000001eff0a7819 */ /* 0x000fe40000001017 */
[----:B------:R-:W-:Y:S02]  /*4d20*/  ISETP.NE.AND.EX P4, PT, R11, RZ, PT, P4 ;  /* 0x000000ff0b00720c */ /* 0x000fe40003f85340 */
[----:B-1----:R-:W-:Y:S01]  /*4d30*/  ISETP.NE.U32.AND P5, PT, R6, 0x1, PT ;  /* 0x000000010600780c */ /* 0x002fe20003fa5070 */
        /* <DEDUP_REMOVED lines=17> */
.L_x_20123:
[----:B------:R-:W-:Y:S05]  /*4e50*/  BSYNC.RECONVERGENT B1 ;  /* 0x0000000000017941 */ /* 0x000fea0003800200 */
.L_x_20122:
        /* <DEDUP_REMOVED lines=55> */
.L_x_20125:
[----:B------:R-:W-:Y:S05]  /*51d0*/  BSYNC.RECONVERGENT B1 ;  /* 0x0000000000017941 */ /* 0x000fea0003800200 */
.L_x_20124:
        /* <DEDUP_REMOVED lines=31> */
[----:B------:R-:W-:-:S04]  /*53d0*/  @P0 VIADD R0, R0, 0x1 ;  /* 0x0000000100000836 */ /* 0x000fc80000000000 */
[----:B------:R-:W-:Y:S01]  /*53e0*/  @!P4 IMAD.MOV R0, RZ, RZ, -R0 ;  /* 0x000000ffff00c224 */ /* 0x000fe200078e0a00 */
[----:B------:R-:W-:Y:S02]  /*53f0*/  @!P1 LOP3.LUT R0, RZ, R12, RZ, 0x33, !PT ;  /* 0x0000000cff009212 */ /* 0x000fe400078e33ff */
[----:B0-----:R-:W-:Y:S02]  /*5400*/  ISETP.NE.U32.AND P1, PT, R10, 0x1, PT ;  /* 0x000000010a00780c */ /* 0x001fe40003f25070 */
[----:B------:R-:W-:Y:S02]  /*5410*/  SHF.R.S64 R10, RZ, 0x1e, R41 ;  /* 0x0000001eff0a7819 */ /* 0x000fe40000001029 */
[----:B------:R-:W-:Y:S02]  /*5420*/  ISETP.NE.AND.EX P1, PT, R11, RZ, PT, P1 ;  /* 0x000000ff0b00720c */ /* 0x000fe40003f25310 */
[----:B-1----:R-:W-:Y:S02]  /*5430*/  ISETP.NE.U32.AND P0, PT, R6, 0x1, PT ;  /* 0x000000010600780c */ /* 0x002fe40003f05070 */
[----:B------:R-:W-:-:S02]  /*5440*/  IADD3 R6, PT, PT, -R0, RZ, RZ ;  /* 0x000000ff00067210 */ /* 0x000fc40007ffe1ff */
        /* <DEDUP_REMOVED lines=16> */
.L_x_20127:
[----:B------:R-:W-:Y:S05]  /*5550*/  BSYNC.RECONVERGENT B1 ;  /* 0x0000000000017941 */ /* 0x000fea0003800200 */
.L_x_20126:
        /* <DEDUP_REMOVED lines=55> */
.L_x_20129:
[----:B------:R-:W-:Y:S05]  /*58d0*/  BSYNC.RECONVERGENT B1 ;  /* 0x0000000000017941 */ /* 0x000fea0003800200 */
.L_x_20128:
        /* <DEDUP_REMOVED lines=55> */
.L_x_20131:
[----:B------:R-:W-:Y:S05]  /*5c50*/  BSYNC.RECONVERGENT B1 ;  /* 0x0000000000017941 */ /* 0x000fea0003800200 */
.L_x_20130:
[-C--:B------:R-:W-:Y:S01]  /*5c60*/  ISETP.GE.U32.AND P5, PT, R45, R2.reuse, PT ;  /* 0x000000022d00720c */ /* 0x080fe20003fa6070 */
[----:B------:R-:W-:Y:S01]  /*5c70*/  BSSY.RECONVERGENT B1, `(.L_x_20132) ;  /* 0x0000045000017945 */ /* 0x000fe20003800200 */
[C---:B------:R-:W-:Y:S01]  /*5c80*/  IADD3 R11, PT, PT, R69.reuse, 0x380, RZ ;  /* 0x00000380450b7810 */ /* 0x040fe20007ffe0ff */
[----:B------:R-:W-:Y:S01]  /*5c90*/  VIADD R69, R69, 0x3a0 ;  /* 0x000003a045457836 */ /* 0x000fe20000000000 */
[----:B------:R-:W-:Y:S02]  /*5ca0*/  ISETP.GE.AND.EX P5, PT, RZ, R3, PT, P5 ;  /* 0x00000003ff00720c */ /* 0x000fe40003fa6350 */
        /* <DEDUP_REMOVED lines=65> */
.L_x_20133:
[----:B------:R-:W-:Y:S05]  /*60c0*/  BSYNC.RECONVERGENT B1 ;  /* 0x0000000000017941 */ /* 0x000fea0003800200 */
.L_x_20132:
        /* <DEDUP_REMOVED lines=56> */
.L_x_20135:
[----:B------:R-:W-:Y:S05]  /*6450*/  BSYNC.RECONVERGENT B1 ;  /* 0x0000000000017941 */ /* 0x000fea0003800200 */
.L_x_20134:
        /* <DEDUP_REMOVED lines=56> */
.L_x_20137:
[----:B------:R-:W-:Y:S05]  /*67e0*/  BSYNC.RECONVERGENT B1 ;  /* 0x0000000000017941 */ /* 0x000fea0003800200 */
.L_x_20136:
        /* <DEDUP_REMOVED lines=56> */
.L_x_20139:
[----:B------:R-:W-:Y:S05]  /*6b70*/  BSYNC.RECONVERGENT B1 ;  /* 0x0000000000017941 */ /* 0x000fea0003800200 */
.L_x_20138:
        /* <DEDUP_REMOVED lines=9> */
[----:B------:R-:W-:Y:S02]  /*6c10*/  R2UR UR5, R37 ;  /* 0x00000000250572ca */ /* 0x000fe400000e0000 */
[----:B0-----:R-:W-:-:S02]  /*6c20*/  IABS R7, R12 ;  /* 0x0000000c00077213 */ /* 0x001fc40000000000 */
[----:B------:R-:W-:Y:S02]  /*6c30*/  LOP3.LUT R14, R11, R12, RZ, 0x3c, !PT ;  /* 0x0000000c0b0e7212 */ /* 0x000fe400078e3cff */
[----:B------:R-:W0:Y:S02]  /*6c40*/  I2F.RP R0, R7 ;  /* 0x0000000700007306 */ /* 0x000e240000209400 */
[----:B------:R-:W-:-:S06]  /*6c50*/  ISETP.GE.AND P2, PT, R14, RZ, PT ;  /* 0x000000ff0e00720c */ /* 0x000fcc0003f46270 */
[----:B0-----:R-:W0:Y:S02]  /*6c60*/  MUFU.RCP R0, R0 ;  /* 0x0000000000007308 */ /* 0x001e240000001000 */
[----:B0-----:R-:W-:-:S06]  /*6c70*/  IADD3 R6, PT, PT, R0, 0xffffffe, RZ ;  /* 0x0ffffffe00067810 */ /* 0x001fcc0007ffe0ff */
[----:B------:R-:W0:Y:S02]  /*6c80*/  F2I.FTZ.U32.TRUNC.NTZ R3, R6 ;  /* 0x0000000600037305 */ /* 0x000e24000021f000 */
[----:B0-----:R-:W-:-:S04]  /*6c90*/  IMAD.MOV R2, RZ, RZ, -R3 ;  /* 0x000000ffff027224 */ /* 0x001fc800078e0a03 */
        /* <DEDUP_REMOVED lines=18> */
[----:B------:R-:W-:Y:S02]  /*6dc0*/  IADD3 R2, PT, PT, -R0, RZ, RZ ;  /* 0x000000ff00027210 */ /* 0x000fe40007ffe1ff */
[----:B------:R-:W-:-:S03]  /*6dd0*/  ISETP.NE.AND.EX P1, PT, R3, RZ, PT, P1 ;  /* 0x000000ff0300720c */ /* 0x000fc60003f25310 */
[--C-:B------:R-:W-:Y:S01]  /*6de0*/  IMAD R2, R12, R2, R11.reuse ;  /* 0x000000020c027224 */ /* 0x100fe200078e020b */
[----:B-1----:R-:W-:Y:S02]  /*6df0*/  ISETP.NE.U32.AND P0, PT, R6, 0x1, PT ;  /* 0x000000010600780c */ /* 0x002fe40003f05070 */
[----:B------:R-:W-:Y:S02]  /*6e00*/  SEL R0, R0, RZ, P1 ;  /* 0x000000ff00007207 */ /* 0x000fe40000800000 */
[----:B------:R-:W-:Y:S02]  /*6e10*/  ISETP.NE.AND.EX P0, PT, R7, RZ, PT, P0 ;  /* 0x000000ff0700720c */ /* 0x000fe40003f05300 */
[----:B------:R-:W-:Y:S01]  /*6e20*/  SHF.R.S64 R6, RZ, 0x1e, R11 ;  /* 0x0000001eff067819 */ /* 0x000fe2000000100b */
        /* <DEDUP_REMOVED lines=13> */
.L_x_20141:
[----:B------:R-:W-:Y:S05]  /*6f00*/  BSYNC.RECONVERGENT B1 ;  /* 0x0000000000017941 */ /* 0x000fea0003800200 */
.L_x_20140:
        /* <DEDUP_REMOVED lines=55> */
.L_x_20143:
[----:B------:R-:W-:Y:S05]  /*7280*/  BSYNC.RECONVERGENT B1 ;  /* 0x0000000000017941 */ /* 0x000fea0003800200 */
.L_x_20142:
        /* <DEDUP_REMOVED lines=24> */
[----:B------:R-:W-:Y:S01]  /*7410*/  FADD R25, -R14, R16 ;  /* 0x000000100e197221 */ /* 0x000fe20000000100 */
[-C--:B------:R-:W-:Y:S01]  /*7420*/  FFMA.RM R16, R2, R11.reuse, 12582913 ;  /* 0x4b40000102107423 */ /* 0x080fe2000000400b */
[-C--:B------:R-:W-:Y:S01]  /*7430*/  FFMA.SAT R2, R93, R12.reuse, 0.5 ;  /* 0x3f0000005d027423 */ /* 0x080fe2000000200c */
[----:B------:R-:W-:Y:S01]  /*7440*/  FADD R17, R0, -12583039 ;  /* 0xcb40007f00117421 */ /* 0x000fe20000000000 */
[C---:B------:R-:W-:Y:S01]  /*7450*/  FADD R89, -R14.reuse, R4 ;  /* 0x000000040e597221 */ /* 0x040fe20000000100 */
[----:B------:R-:W-:Y:S01]  /*7460*/  FADD R15, -R14, R10 ;  /* 0x0000000a0e0f7221 */ /* 0x000fe20000000100 */
[-C--:B------:R-:W-:Y:S01]  /*7470*/  FFMA.RM R2, R2, R11.reuse, 12582913 ;  /* 0x4b40000102027423 */ /* 0x080fe2000000400b */
[----:B------:R-:W-:Y:S01]  /*7480*/  FFMA R17, R6, 1.4426950216293334961, -R17 ;  /* 0x3fb8aa3b06117823 */ /* 0x000fe20000000811 */
[-C--:B------:R-:W-:Y:S01]  /*7490*/  FFMA.SAT R10, R89, R12.reuse, 0.5 ;  /* 0x3f000000590a7423 */ /* 0x080fe2000000200c */
[C---:B------:R-:W-:Y:S01]  /*74a0*/  FADD R91, -R14.reuse, R34 ;  /* 0x000000220e5b7221 */ /* 0x040fe20000000100 */
[----:B------:R-:W-:Y:S01]  /*74b0*/  FADD R87, -R14, R8 ;  /* 0x000000080e577221 */ /* 0x000fe20000000100 */
[----:B------:R-:W-:Y:S01]  /*74c0*/  FFMA R17, R6, 1.925963033500011079e-08, R17 ;  /* 0x32a5706006117823 */ /* 0x000fe20000000011 */
[----:B------:R-:W-:Y:S01]  /*74d0*/  FADD R6, R2, -12583039 ;  /* 0xcb40007f02067421 */ /* 0x000fe20000000000 */
[-C--:B------:R-:W-:Y:S01]  /*74e0*/  FFMA.RM R10, R10, R11.reuse, 12582913 ;  /* 0x4b4000010a0a7423 */ /* 0x080fe2000000400b */
[C---:B------:R-:W-:Y:S01]  /*74f0*/  FADD R3, -R14.reuse, R31 ;  /* 0x0000001f0e037221 */ /* 0x040fe20000000100 */
[----:B------:R-:W-:Y:S01]  /*7500*/  FADD R79, -R14, R29 ;  /* 0x0000001d0e4f7221 */ /* 0x000fe20000000100 */
[C---:B------:R-:W-:Y:S01]  /*7510*/  FFMA R6, R93.reuse, 1.4426950216293334961, -R6 ;  /* 0x3fb8aa3b5d067823 */ /* 0x040fe20000000806 */
[----:B------:R-:W-:Y:S01]  /*7520*/  FADD R8, R10, -12583039 ;  /* 0xcb40007f0a087421 */ /* 0x000fe20000000000 */
[C---:B------:R-:W-:Y:S01]  /*7530*/  FADD R77, -R14.reuse, R27 ;  /* 0x0000001b0e4d7221 */ /* 0x040fe20000000100 */
[C---:B------:R-:W-:Y:S01]  /*7540*/  FADD R39, -R14.reuse, R23 ;  /* 0x000000170e277221 */ /* 0x040fe20000000100 */
[----:B------:R-:W-:Y:S01]  /*7550*/  FFMA R93, R93, 1.925963033500011079e-08, R6 ;  /* 0x32a570605d5d7823 */ /* 0x000fe20000000006 */
[-C--:B------:R-:W-:Y:S01]  /*7560*/  FFMA.SAT R6, R91, R12.reuse, 0.5 ;  /* 0x3f0000005b067423 */ /* 0x080fe2000000200c */
[C---:B------:R-:W-:Y:S01]  /*7570*/  FFMA R8, R89.reuse, 1.4426950216293334961, -R8 ;  /* 0x3fb8aa3b59087823 */ /* 0x040fe20000000808 */
        /* <DEDUP_REMOVED lines=18> */
[-C--:B------:R-:W-:Y:S01]  /*76a0*/  FFMA.SAT R8, R87, R12.reuse, 0.5 ;  /* 0x3f00000057087423 */ /* 0x080fe2000000200c */
[----:B------:R-:W-:Y:S01]  /*76b0*/  FADD R5, R16, -12583039 ;  /* 0xcb40007f10057421 */ /* 0x000fe20000000000 */
[C---:B------:R-:W-:Y:S01]  /*76c0*/  FFMA R14, R91.reuse, 1.4426950216293334961, -R14 ;  /* 0x3fb8aa3b5b0e7823 */ /* 0x040fe2000000080e */
[----:B------:R-:W-:Y:S01]  /*76d0*/  FFMA.SAT R4, R38, R12, 0.5 ;  /* 0x3f00000026047423 */ /* 0x000fe2000000200c */
[-C--:B------:R-:W-:Y:S01]  /*76e0*/  FFMA.RM R8, R8, R11.reuse, 12582913 ;  /* 0x4b40000108087423 */ /* 0x080fe2000000400b */
[----:B------:R-:W2:Y:S01]  /*76f0*/  MUFU.EX2 R17, R17 ;  /* 0x0000001100117308 */ /* 0x000ea20000000800 */
[----:B------:R-:W-:Y:S01]  /*7700*/  FFMA R91, R91, 1.925963033500011079e-08, R14 ;  /* 0x32a570605b5b7823 */ /* 0x000fe2000000000e */
[----:B------:R-:W-:Y:S01]  /*7710*/  FFMA R5, R48, 1.4426950216293334961, -R5 ;  /* 0x3fb8aa3b30057823 */ /* 0x000fe20000000805 */
[----:B------:R-:W-:Y:S01]  /*7720*/  FADD R14, R8, -12583039 ;  /* 0xcb40007f080e7421 */ /* 0x000fe20000000000 */
[----:B------:R-:W-:Y:S01]  /*7730*/  FFMA.RM R4, R4, R11, 12582913 ;  /* 0x4b40000104047423 */ /* 0x000fe2000000400b */
[----:B------:R-:W-:-:S02]  /*7740*/  IMAD.SHL.U32 R0, R0, 0x800000, RZ ;  /* 0x0080000000007824 */ /* 0x000fc400078e00ff */
[----:B------:R-:W-:Y:S01]  /*7750*/  FFMA R48, R48, 1.925963033500011079e-08, R5 ;  /* 0x32a5706030307823 */ /* 0x000fe20000000005 */
[C---:B------:R-:W-:Y:S01]  /*7760*/  FFMA R14, R87.reuse, 1.4426950216293334961, -R14 ;  /* 0x3fb8aa3b570e7823 */ /* 0x040fe2000000080e */
[C---:B------:R-:W-:Y:S01]  /*7770*/  FADD R5, R4.reuse, -12583039 ;  /* 0xcb40007f04057421 */ /* 0x040fe20000000000 */
[----:B------:R-:W-:Y:S01]  /*7780*/  SHF.L.U32 R4, R4, 0x17, RZ ;  /* 0x0000001704047819 */ /* 0x000fe200000006ff */
[----:B------:R-:W3:Y:S01]  /*7790*/  MUFU.EX2 R19, R48 ;  /* 0x0000003000137308 */ /* 0x000ee20000000800 */
[----:B------:R-:W-:Y:S01]  /*77a0*/  FFMA R87, R87, 1.925963033500011079e-08, R14 ;  /* 0x32a5706057577823 */ /* 0x000fe2000000000e */
[-C--:B------:R-:W-:Y:S01]  /*77b0*/  FFMA.SAT R14, R85, R12.reuse, 0.5 ;  /* 0x3f000000550e7423 */ /* 0x080fe2000000200c */
[----:B------:R-:W-:Y:S01]  /*77c0*/  FFMA R5, R38, 1.4426950216293334961, -R5 ;  /* 0x3fb8aa3b26057823 */ /* 0x000fe20000000805 */
[-C--:B------:R-:W-:Y:S01]  /*77d0*/  FFMA.SAT R20, R79, R12.reuse, 0.5 ;  /* 0x3f0000004f147423 */ /* 0x080fe2000000200c */
[-C--:B------:R-:W-:Y:S01]  /*77e0*/  FFMA.SAT R32, R35, R12.reuse, 0.5 ;  /* 0x3f00000023207423 */ /* 0x080fe2000000200c */
[----:B------:R-:W-:Y:S01]  /*77f0*/  FFMA.RM R14, R14, R11, 12582913 ;  /* 0x4b4000010e0e7423 */ /* 0x000fe2000000400b */
[----:B------:R-:W-:Y:S01]  /*7800*/  FFMA R38, R38, 1.925963033500011079e-08, R5 ;  /* 0x32a5706026267823 */ /* 0x000fe20000000005 */
[----:B--2---:R-:W-:Y:S01]  /*7810*/  FMUL R5, R0, R17 ;  /* 0x0000001100057220 */ /* 0x004fe20000400000 */
[----:B------:R-:W-:Y:S01]  /*7820*/  SHF.L.U32 R0, R16, 0x17, RZ ;  /* 0x0000001710007819 */ /* 0x000fe200000006ff */
[----:B------:R-:W-:Y:S01]  /*7830*/  FADD R18, R14, -12583039 ;  /* 0xcb40007f0e127421 */ /* 0x000fe20000000000 */
[-C--:B------:R-:W-:Y:S01]  /*7840*/  FFMA.SAT R16, R83, R12.reuse, 0.5 ;  /* 0x3f00000053107423 */ /* 0x080fe2000000200c */
[-C--:B------:R-:W-:Y:S01]  /*7850*/  FFMA.RM R32, R32, R11.reuse, 12582913 ;  /* 0x4b40000120207423 */ /* 0x080fe2000000400b */
[-C--:B------:R-:W-:Y:S01]  /*7860*/  FFMA.SAT R46, R39, R12.reuse, 0.5 ;  /* 0x3f000000272e7423 */ /* 0x080fe2000000200c */
[C---:B------:R-:W-:Y:S01]  /*7870*/  FFMA R18, R85.reuse, 1.4426950216293334961, -R18 ;  /* 0x3fb8aa3b55127823 */ /* 0x040fe20000000812 */
[----:B------:R-:W-:Y:S01]  /*7880*/  FFMA.RM R16, R16, R11, 12582913 ;  /* 0x4b40000110107423 */ /* 0x000fe2000000400b */
[----:B------:R-:W2:Y:S01]  /*7890*/  MUFU.EX2 R93, R93 ;  /* 0x0000005d005d7308 */ /* 0x000ea20000000800 */
[----:B---3--:R-:W-:Y:S01]  /*78a0*/  FMUL R0, R0, R19 ;  /* 0x0000001300007220 */ /* 0x008fe20000400000 */
[----:B------:R-:W-:Y:S01]  /*78b0*/  FFMA R85, R85, 1.925963033500011079e-08, R18 ;  /* 0x32a5706055557823 */ /* 0x000fe20000000012 */
[----:B------:R-:W-:Y:S01]  /*78c0*/  FADD R18, R16, -12583039 ;  /* 0xcb40007f10127421 */ /* 0x000fe20000000000 */
[-C--:B------:R-:W-:Y:S01]  /*78d0*/  FFMA.SAT R52, R41, R12.reuse, 0.5 ;  /* 0x3f00000029347423 */ /* 0x080fe2000000200c */
[----:B------:R-:W-:Y:S01]  /*78e0*/  IMAD.SHL.U32 R2, R2, 0x800000, RZ ;  /* 0x0080000002027824 */ /* 0x000fe200078e00ff */
[----:B------:R-:W-:Y:S01]  /*78f0*/  SHF.L.U32 R6, R6, 0x17, RZ ;  /* 0x0000001706067819 */ /* 0x000fe200000006ff */
[C---:B------:R-:W-:Y:S01]  /*7900*/  FFMA R18, R83.reuse, 1.4426950216293334961, -R18 ;  /* 0x3fb8aa3b53127823 */ /* 0x040fe20000000812 */
[----:B------:R-:W3:Y:S03]  /*7910*/  MUFU.EX2 R19, R38 ;  /* 0x0000002600137308 */ /* 0x000ee60000000800 */
[----:B------:R-:W-:Y:S01]  /*7920*/  FFMA R83, R83, 1.925963033500011079e-08, R18 ;  /* 0x32a5706053537823 */ /* 0x000fe20000000012 */
[----:B------:R-:W-:-:S04]  /*7930*/  FFMA.SAT R18, R3, R12, 0.5 ;  /* 0x3f00000003127423 */ /* 0x000fc8000000200c */
[----:B------:R-:W-:Y:S01]  /*7940*/  FFMA.RM R17, R18, R11, 12582913 ;  /* 0x4b40000112117423 */ /* 0x000fe2000000400b */
[----:B------:R-:W4:Y:S01]  /*7950*/  MUFU.EX2 R85, R85 ;  /* 0x0000005500557308 */ /* 0x000f220000000800 */
[----:B--2---:R-:W-:Y:S02]  /*7960*/  FMUL R2, R2, R93 ;  /* 0x0000005d02027220 */ /* 0x004fe40000400000 */
[----:B------:R-:W-:-:S04]  /*7970*/  FADD R18, R17, -12583039 ;  /* 0xcb40007f11127421 */ /* 0x000fc80000000000 */
[C---:B------:R-:W-:Y:S01]  /*7980*/  FFMA R18, R3.reuse, 1.4426950216293334961, -R18 ;  /* 0x3fb8aa3b03127823 */ /* 0x040fe20000000812 */
[----:B------:R-:W2:Y:S03]  /*7990*/  MUFU.EX2 R89, R89 ;  /* 0x0000005900597308 */ /* 0x000ea60000000800 */
[----:B------:R-:W-:Y:S01]  /*79a0*/  FFMA R22, R3, 1.925963033500011079e-08, R18 ;  /* 0x32a5706003167823 */ /* 0x000fe20000000012 */
[----:B---3--:R-:W-:Y:S01]  /*79b0*/  FMUL R3, R4, R19 ;  /* 0x0000001304037220 */ /* 0x008fe20000400000 */
[-C--:B------:R-:W-:Y:S01]  /*79c0*/  FFMA.RM R19, R20, R11.reuse, 12582913 ;  /* 0x4b40000114137423 */ /* 0x080fe2000000400b */
[-C--:B------:R-:W-:Y:S01]  /*79d0*/  FFMA.SAT R20, R7, R12.reuse, 0.5 ;  /* 0x3f00000007147423 */ /* 0x080fe2000000200c */
[----:B------:R-:W-:Y:S01]  /*79e0*/  FFMA.SAT R18, R81, R12, 0.5 ;  /* 0x3f00000051127423 */ /* 0x000fe2000000200c */
[----:B------:R-:W3:Y:S02]  /*79f0*/  MUFU.EX2 R91, R91 ;  /* 0x0000005b005b7308 */ /* 0x000ee40000000800 */
[-C--:B------:R-:W-:Y:S01]  /*7a00*/  FFMA.RM R20, R20, R11.reuse, 12582913 ;  /* 0x4b40000114147423 */ /* 0x080fe2000000400b */
[----:B------:R-:W-:-:S03]  /*7a10*/  FFMA.RM R18, R18, R11, 12582913 ;  /* 0x4b40000112127423 */ /* 0x000fc6000000400b */
[----:B------:R-:W-:Y:S01]  /*7a20*/  FADD R24, R20, -12583039 ;  /* 0xcb40007f14187421 */ /* 0x000fe20000000000 */
[----:B------:R-:W-:-:S03]  /*7a30*/  FADD R4, R18, -12583039 ;  /* 0xcb40007f12047421 */ /* 0x000fc60000000000 */
[----:B------:R-:W-:Y:S01]  /*7a40*/  FFMA R24, R7, 1.4426950216293334961, -R24 ;  /* 0x3fb8aa3b07187823 */ /* 0x000fe20000000818 */
[----:B------:R-:W-:-:S03]  /*7a50*/  FFMA R4, R81, 1.4426950216293334961, -R4 ;  /* 0x3fb8aa3b51047823 */ /* 0x000fc60000000804 */
[----:B------:R-:W-:Y:S01]  /*7a60*/  FFMA R26, R7, 1.925963033500011079e-08, R24 ;  /* 0x32a57060071a7823 */ /* 0x000fe20000000018 */
[----:B------:R-:W-:Y:S01]  /*7a70*/  IMAD.SHL.U32 R7, R8, 0x800000, RZ ;  /* 0x0080000008077824 */ /* 0x000fe200078e00ff */
[----:B------:R-:W-:Y:S01]  /*7a80*/  SHF.L.U32 R8, R14, 0x17, RZ ;  /* 0x000000170e087819 */ /* 0x000fe200000006ff */
[-C--:B------:R-:W-:Y:S01]  /*7a90*/  FFMA.SAT R14, R9, R12.reuse, 0.5 ;  /* 0x3f000000090e7423 */ /* 0x080fe2000000200c */
[----:B------:R-:W-:Y:S01]  /*7aa0*/  FFMA R81, R81, 1.925963033500011079e-08, R4 ;  /* 0x32a5706051517823 */ /* 0x000fe20000000004 */
[----:B------:R-:W-:Y:S02]  /*7ab0*/  IMAD.SHL.U32 R4, R10, 0x800000, RZ ;  /* 0x008000000a047824 */ /* 0x000fe400078e00ff */
[----:B------:R-:W-:Y:S01]  /*7ac0*/  FADD R10, R19, -12583039 ;  /* 0xcb40007f130a7421 */ /* 0x000fe20000000000 */
[----:B------:R-:W-:Y:S01]  /*7ad0*/  FFMA.RM R14, R14, R11, 12582913 ;  /* 0x4b4000010e0e7423 */ /* 0x000fe2000000400b */
[----:B----4-:R-:W-:Y:S01]  /*7ae0*/  FMUL R8, R8, R85 ;  /* 0x0000005508087220 */ /* 0x010fe20000400000 */
[----:B------:R-:W-:Y:S01]  /*7af0*/  FFMA.SAT R24, R77, R12, 0.5 ;  /* 0x3f0000004d187423 */ /* 0x000fe2000000200c */
[C---:B------:R-:W-:Y:S01]  /*7b00*/  FFMA R10, R79.reuse, 1.4426950216293334961, -R10 ;  /* 0x3fb8aa3b4f0a7823 */ /* 0x040fe2000000080a */
[----:B------:R-:W-:Y:S01]  /*7b10*/  FADD R28, R14, -12583039 ;  /* 0xcb40007f0e1c7421 */ /* 0x000fe20000000000 */
[----:B------:R-:W-:Y:S01]  /*7b20*/  MUFU.EX2 R85, R22 ;  /* 0x0000001600557308 */ /* 0x000fe20000000800 */
[----:B------:R-:W-:Y:S01]  /*7b30*/  FFMA.RM R24, R24, R11, 12582913 ;  /* 0x4b40000118187423 */ /* 0x000fe2000000400b */
[----:B------:R-:W-:Y:S01]  /*7b40*/  FFMA R79, R79, 1.925963033500011079e-08, R10 ;  /* 0x32a570604f4f7823 */ /* 0x000fe2000000000a */
[----:B------:R-:W-:Y:S01]  /*7b50*/  FFMA R28, R9, 1.4426950216293334961, -R28 ;  /* 0x3fb8aa3b091c7823 */ /* 0x000fe2000000081c */
[----:B--2---:R-:W-:Y:S01]  /*7b60*/  FMUL R4, R4, R89 ;  /* 0x0000005904047220 */ /* 0x004fe20000400000 */
[----:B---3--:R-:W-:-:S02]  /*7b70*/  FMUL R6, R6, R91 ;  /* 0x0000005b06067220 */ /* 0x008fc40000400000 */
[----:B------:R-:W-:Y:S01]  /*7b80*/  FFMA R30, R9, 1.925963033500011079e-08, R28 ;  /* 0x32a57060091e7823 */ /* 0x000fe2000000001c */
[----:B------:R-:W-:Y:S01]  /*7b90*/  FFMA.SAT R28, R33, R12, 0.5 ;  /* 0x3f000000211c7423 */ /* 0x000fe2000000200c */
[----:B------:R-:W-:Y:S01]  /*7ba0*/  IMAD.SHL.U32 R9, R16, 0x800000, RZ ;  /* 0x0080000010097824 */ /* 0x000fe200078e00ff */
[----:B------:R-:W2:Y:S02]  /*7bb0*/  MUFU.EX2 R10, R87 ;  /* 0x00000057000a7308 */ /* 0x000ea40000000800 */
[----:B------:R-:W-:-:S04]  /*7bc0*/  FFMA.RM R28, R28, R11, 12582913 ;  /* 0x4b4000011c1c7423 */ /* 0x000fc8000000400b */
[C---:B------:R-:W-:Y:S01]  /*7bd0*/  FADD R16, R28.reuse, -12583039 ;  /* 0xcb40007f1c107421 */ /* 0x040fe20000000000 */
[----:B------:R-:W-:Y:S01]  /*7be0*/  SHF.L.U32 R28, R28, 0x17, RZ ;  /* 0x000000171c1c7819 */ /* 0x000fe200000006ff */
[----:B------:R-:W-:Y:S02]  /*7bf0*/  MUFU.EX2 R34, R79 ;  /* 0x0000004f00227308 */ /* 0x000fe40000000800 */
[----:B------:R-:W-:-:S04]  /*7c00*/  FFMA R16, R33, 1.4426950216293334961, -R16 ;  /* 0x3fb8aa3b21107823 */ /* 0x000fc80000000810 */
[----:B------:R-:W-:Y:S01]  /*7c10*/  FFMA R38, R33, 1.925963033500011079e-08, R16 ;  /* 0x32a5706021267823 */ /* 0x000fe20000000010 */
[----:B------:R-:W-:Y:S01]  /*7c20*/  FFMA.SAT R16, R71, R12, 0.5 ;  /* 0x3f00000047107423 */ /* 0x000fe2000000200c */
[----:B------:R-:W3:Y:S01]  /*7c30*/  MUFU.EX2 R81, R81 ;  /* 0x0000005100517308 */ /* 0x000ee20000000800 */
[----:B--2---:R-:W-:Y:S01]  /*7c40*/  FMUL R7, R7, R10 ;  /* 0x0000000a07077220 */ /* 0x004fe20000400000 */
[----:B------:R-:W-:Y:S01]  /*7c50*/  FADD R10, R24, -12583039 ;  /* 0xcb40007f180a7421 */ /* 0x000fe20000000000 */
[----:B------:R-:W-:-:S03]  /*7c60*/  FFMA.RM R22, R16, R11, 12582913 ;  /* 0x4b40000110167423 */ /* 0x000fc6000000400b */
[C---:B------:R-:W-:Y:S01]  /*7c70*/  FFMA R10, R77.reuse, 1.4426950216293334961, -R10 ;  /* 0x3fb8aa3b4d0a7823 */ /* 0x040fe2000000080a */
[C---:B------:R-:W-:Y:S01]  /*7c80*/  FADD R16, R22.reuse, -12583039 ;  /* 0xcb40007f16107421 */ /* 0x040fe20000000000 */
[----:B------:R-:W-:Y:S02]  /*7c90*/  IMAD.SHL.U32 R22, R22, 0x800000, RZ ;  /* 0x0080000016167824 */ /* 0x000fe400078e00ff */
[----:B------:R-:W-:Y:S01]  /*7ca0*/  FFMA R77, R77, 1.925963033500011079e-08, R10 ;  /* 0x32a570604d4d7823 */ /* 0x000fe2000000000a */
[C---:B------:R-:W-:Y:S01]  /*7cb0*/  FFMA R16, R71.reuse, 1.4426950216293334961, -R16 ;  /* 0x3fb8aa3b47107823 */ /* 0x040fe20000000810 */
[----:B------:R-:W2:Y:S03]  /*7cc0*/  MUFU.EX2 R10, R83 ;  /* 0x00000053000a7308 */ /* 0x000ea60000000800 */
[----:B------:R-:W-:Y:S01]  /*7cd0*/  FFMA R71, R71, 1.925963033500011079e-08, R16 ;  /* 0x32a5706047477823 */ /* 0x000fe20000000010 */
[----:B------:R-:W-:-:S02]  /*7ce0*/  IMAD.SHL.U32 R16, R18, 0x800000, RZ ;  /* 0x0080000012107824 */ /* 0x000fc400078e00ff */
[----:B------:R-:W-:Y:S02]  /*7cf0*/  FADD R18, R32, -12583039 ;  /* 0xcb40007f20127421 */ /* 0x000fe40000000000 */
[----:B---3--:R-:W-:Y:S02]  /*7d00*/  FMUL R16, R16, R81 ;  /* 0x0000005110107220 */ /* 0x008fe40000400000 */
[C---:B------:R-:W-:Y:S01]  /*7d10*/  FFMA R18, R35.reuse, 1.4426950216293334961, -R18 ;  /* 0x3fb8aa3b23127823 */ /* 0x040fe20000000812 */
[----:B------:R-:W3:Y:S03]  /*7d20*/  MUFU.EX2 R71, R71 ;  /* 0x0000004700477308 */ /* 0x000ee60000000800 */
[----:B------:R-:W-:Y:S01]  /*7d30*/  FFMA R40, R35, 1.925963033500011079e-08, R18 ;  /* 0x32a5706023287823 */ /* 0x000fe20000000012 */
[----:B------:R-:W-:Y:S01]  /*7d40*/  FFMA.SAT R18, R73, R12, 0.5 ;  /* 0x3f00000049127423 */ /* 0x000fe2000000200c */
[----:B------:R-:W-:Y:S01]  /*7d50*/  FFMA.RM R35, R46, R11, 12582913 ;  /* 0x4b4000012e237423 */ /* 0x000fe2000000400b */
[----:B--2---:R-:W-:-:S02]  /*7d60*/  FMUL R9, R9, R10 ;  /* 0x0000000a09097220 */ /* 0x004fc40000400000 */
[----:B------:R-:W-:Y:S01]  /*7d70*/  FFMA.RM R33, R18, R11, 12582913 ;  /* 0x4b40000112217423 */ /* 0x000fe2000000400b */
[----:B------:R-:W-:Y:S01]  /*7d80*/  SHF.L.U32 R10, R17, 0x17, RZ ;  /* 0x00000017110a7819 */ /* 0x000fe200000006ff */
[----:B------:R-:W-:Y:S01]  /*7d90*/  MUFU.EX2 R40, R40 ;  /* 0x0000002800287308 */ /* 0x000fe20000000800 */
[----:B------:R-:W-:Y:S01]  /*7da0*/  SHF.L.U32 R17, R19, 0x17, RZ ;  /* 0x0000001713117819 */ /* 0x000fe200000006ff */
[----:B------:R-:W-:Y:S02]  /*7db0*/  FADD R18, R33, -12583039 ;  /* 0xcb40007f21127421 */ /* 0x000fe40000000000 */
[----:B------:R-:W-:Y:S02]  /*7dc0*/  FMUL R10, R10, R85 ;  /* 0x000000550a0a7220 */ /* 0x000fe40000400000 */
[----:B------:R-:W-:Y:S01]  /*7dd0*/  FFMA R18, R73, 1.4426950216293334961, -R18 ;  /* 0x3fb8aa3b49127823 */ /* 0x000fe20000000812 */
[----:B------:R-:W-:Y:S01]  /*7de0*/  FMUL R17, R17, R34 ;  /* 0x0000002211117220 */ /* 0x000fe20000400000 */
[----:B------:R2:W4:Y:S01]  /*7df0*/  MUFU.EX2 R19, R26 ;  /* 0x0000001a00137308 */ /* 0x0005220000000800 */
[----:B---3--:R-:W-:Y:S01]  /*7e00*/  FMUL R22, R22, R71 ;  /* 0x0000004716167220 */ /* 0x008fe20000400000 */
[----:B------:R-:W-:Y:S01]  /*7e10*/  FFMA R73, R73, 1.925963033500011079e-08, R18 ;  /* 0x32a5706049497823 */ /* 0x000fe20000000012 */
[----:B------:R-:W-:-:S02]  /*7e20*/  IMAD.SHL.U32 R18, R20, 0x800000, RZ ;  /* 0x0080000014127824 */ /* 0x000fc400078e00ff */
[----:B------:R-:W-:-:S04]  /*7e30*/  FADD R20, R35, -12583039 ;  /* 0xcb40007f23147421 */ /* 0x000fc80000000000 */
[----:B------:R-:W-:Y:S01]  /*7e40*/  FFMA R20, R39, 1.4426950216293334961, -R20 ;  /* 0x3fb8aa3b27147823 */ /* 0x000fe20000000814 */
[----:B--2---:R-:W-:Y:S01]  /*7e50*/  FFMA.SAT R26, R75, R12, 0.5 ;  /* 0x3f0000004b1a7423 */ /* 0x004fe2000000200c */
[----:B------:R-:W2:Y:S02]  /*7e60*/  MUFU.EX2 R34, R77 ;  /* 0x0000004d00227308 */ /* 0x000ea40000000800 */
[----:B------:R-:W-:Y:S01]  /*7e70*/  FFMA R46, R39, 1.925963033500011079e-08, R20 ;  /* 0x32a57060272e7823 */ /* 0x000fe20000000014 */
[----:B------:R-:W-:-:S04]  /*7e80*/  FFMA.RM R26, R26, R11, 12582913 ;  /* 0x4b4000011a1a7423 */ /* 0x000fc8000000400b */
[----:B------:R-:W-:Y:S01]  /*7e90*/  FADD R20, R26, -12583039 ;  /* 0xcb40007f1a147421 */ /* 0x000fe20000000000 */
[----:B----4-:R-:W-:Y:S01]  /*7ea0*/  FMUL R18, R18, R19 ;  /* 0x0000001312127220 */ /* 0x010fe20000400000 */
[----:B------:R-:W-:Y:S01]  /*7eb0*/  SHF.L.U32 R19, R24, 0x17, RZ ;  /* 0x0000001718137819 */ /* 0x000fe200000006ff */
[----:B------:R-:W3:Y:S01]  /*7ec0*/  MUFU.EX2 R77, R38 ;  /* 0x00000026004d7308 */ /* 0x000ee20000000800 */
[----:B------:R-:W-:Y:S01]  /*7ed0*/  FFMA R20, R75, 1.4426950216293334961, -R20 ;  /* 0x3fb8aa3b4b147823 */ /* 0x000fe20000000814 */
[----:B------:R-:W-:Y:S01]  /*7ee0*/  FFMA.SAT R24, R21, R12, 0.5 ;  /* 0x3f00000015187423 */ /* 0x000fe2000000200c */
[----:B------:R-:W-:Y:S02]  /*7ef0*/  IMAD.SHL.U32 R26, R26, 0x800000, RZ ;  /* 0x008000001a1a7824 */ /* 0x000fe400078e00ff */
[----:B------:R-:W-:Y:S01]  /*7f00*/  FFMA R75, R75, 1.925963033500011079e-08, R20 ;  /* 0x32a570604b4b7823 */ /* 0x000fe20000000014 */
[----:B------:R-:W-:Y:S02]  /*7f10*/  IMAD.SHL.U32 R20, R14, 0x800000, RZ ;  /* 0x008000000e147824 */ /* 0x000fe400078e00ff */
[----:B------:R-:W-:Y:S01]  /*7f20*/  FFMA.RM R14, R24, R11, 12582913 ;  /* 0x4b400001180e7423 */ /* 0x000fe2000000400b */
[----:B--2---:R-:W-:Y:S01]  /*7f30*/  FMUL R19, R19, R34 ;  /* 0x0000002213137220 */ /* 0x004fe20000400000 */
[----:B------:R2:W4:Y:S02]  /*7f40*/  MUFU.EX2 R39, R30 ;  /* 0x0000001e00277308 */ /* 0x0005240000000800 */
[----:B------:R-:W-:-:S04]  /*7f50*/  FADD R24, R14, -12583039 ;  /* 0xcb40007f0e187421 */ /* 0x000fc80000000000 */
[----:B------:R-:W-:Y:S02]  /*7f60*/  FFMA R24, R21, 1.4426950216293334961, -R24 ;  /* 0x3fb8aa3b15187823 */ /* 0x000fe40000000818 */
[----:B------:R-:W-:Y:S01]  /*7f70*/  MUFU.EX2 R46, R46 ;  /* 0x0000002e002e7308 */ /* 0x000fe20000000800 */
[-C--:B--2---:R-:W-:Y:S01]  /*7f80*/  FFMA.SAT R30, R13, R12.reuse, 0.5 ;  /* 0x3f0000000d1e7423 */ /* 0x084fe2000000200c */
[----:B------:R-:W-:Y:S01]  /*7f90*/  FFMA R34, R21, 1.925963033500011079e-08, R24 ;  /* 0x32a5706015227823 */ /* 0x000fe20000000018 */
[----:B---3--:R-:W-:Y:S01]  /*7fa0*/  FMUL R21, R28, R77 ;  /* 0x0000004d1c157220 */ /* 0x008fe20000400000 */
[----:B------:R-:W-:Y:S01]  /*7fb0*/  FFMA.SAT R28, R23, R12, 0.5 ;  /* 0x3f000000171c7423 */ /* 0x000fe2000000200c */
[----:B------:R-:W-:-:S03]  /*7fc0*/  FFMA.RM R30, R30, R11, 12582913 ;  /* 0x4b4000011e1e7423 */ /* 0x000fc6000000400b */
[----:B------:R-:W-:Y:S01]  /*7fd0*/  FFMA.RM R28, R28, R11, 12582913 ;  /* 0x4b4000011c1c7423 */ /* 0x000fe2000000400b */
[----:B----4-:R-:W-:Y:S01]  /*7fe0*/  FMUL R20, R20, R39 ;  /* 0x0000002714147220 */ /* 0x010fe20000400000 */
[----:B------:R-:W-:Y:S02]  /*7ff0*/  MUFU.EX2 R34, R34 ;  /* 0x0000002200227308 */ /* 0x000fe40000000800 */
[C---:B------:R-:W-:Y:S01]  /*8000*/  FADD R24, R28.reuse, -12583039 ;  /* 0xcb40007f1c187421 */ /* 0x040fe20000000000 */
[----:B------:R-:W-:-:S03]  /*8010*/  IMAD.SHL.U32 R28, R28, 0x800000, RZ ;  /* 0x008000001c1c7824 */ /* 0x000fc600078e00ff */
[C---:B------:R-:W-:Y:S02]  /*8020*/  FFMA R24, R23.reuse, 1.4426950216293334961, -R24 ;  /* 0x3fb8aa3b17187823 */ /* 0x040fe40000000818 */
[----:B------:R-:W-:Y:S02]  /*8030*/  MUFU.EX2 R73, R73 ;  /* 0x0000004900497308 */ /* 0x000fe40000000800 */
[----:B------:R-:W-:Y:S01]  /*8040*/  FFMA R38, R23, 1.925963033500011079e-08, R24 ;  /* 0x32a5706017267823 */ /* 0x000fe20000000018 */
[----:B------:R-:W-:Y:S01]  /*8050*/  FADD R24, R30, -12583039 ;  /* 0xcb40007f1e187421 */ /* 0x000fe20000000000 */
[----:B------:R-:W-:Y:S01]  /*8060*/  SHF.L.U32 R23, R32, 0x17, RZ ;  /* 0x0000001720177819 */ /* 0x000fe200000006ff */
[----:B------:R-:W-:Y:S01]  /*8070*/  FFMA.SAT R32, R15, R12, 0.5 ;  /* 0x3f0000000f207423 */ /* 0x000fe2000000200c */
[----:B------:R-:W-:Y:S01]  /*8080*/  SHF.L.U32 R30, R30, 0x17, RZ ;  /* 0x000000171e1e7819 */ /* 0x000fe200000006ff */
[----:B------:R-:W-:Y:S01]  /*8090*/  FFMA R24, R13, 1.4426950216293334961, -R24 ;  /* 0x3fb8aa3b0d187823 */ /* 0x000fe20000000818 */
[----:B------:R-:W2:Y:S01]  /*80a0*/  MUFU.EX2 R75, R75 ;  /* 0x0000004b004b7308 */ /* 0x000ea20000000800 */
[----:B------:R-:W-:Y:S01]  /*80b0*/  FFMA.RM R32, R32, R11, 12582913 ;  /* 0x4b40000120207423 */ /* 0x000fe2000000400b */
[----:B------:R-:W-:Y:S01]  /*80c0*/  FMUL R23, R23, R40 ;  /* 0x0000002817177220 */ /* 0x000fe20000400000 */
[----:B------:R-:W-:Y:S01]  /*80d0*/  FFMA R39, R13, 1.925963033500011079e-08, R24 ;  /* 0x32a570600d277823 */ /* 0x000fe20000000018 */
[----:B------:R-:W-:Y:S01]  /*80e0*/  FFMA.SAT R24, R25, R12, 0.5 ;  /* 0x3f00000019187423 */ /* 0x000fe2000000200c */
[----:B------:R-:W-:-:S03]  /*80f0*/  FADD R48, R32, -12583039 ;  /* 0xcb40007f20307421 */ /* 0x000fc60000000000 */
[----:B------:R-:W-:Y:S01]  /*8100*/  FFMA.RM R13, R24, R11, 12582913 ;  /* 0x4b400001180d7423 */ /* 0x000fe2000000400b */
[----:B------:R-:W-:Y:S01]  /*8110*/  FFMA R48, R15, 1.4426950216293334961, -R48 ;  /* 0x3fb8aa3b0f307823 */ /* 0x000fe20000000830 */
[----:B------:R-:W-:Y:S02]  /*8120*/  MUFU.EX2 R39, R39 ;  /* 0x0000002700277308 */ /* 0x000fe40000000800 */
[----:B------:R-:W-:-:S04]  /*8130*/  FADD R24, R13, -12583039 ;  /* 0xcb40007f0d187421 */ /* 0x000fc80000000000 */
[----:B------:R-:W-:Y:S01]  /*8140*/  FFMA R24, R25, 1.4426950216293334961, -R24 ;  /* 0x3fb8aa3b19187823 */ /* 0x000fe20000000818 */
[----:B--2---:R-:W-:-:S03]  /*8150*/  FMUL R26, R26, R75 ;  /* 0x0000004b1a1a7220 */ /* 0x004fc60000400000 */
[----:B------:R-:W-:Y:S01]  /*8160*/  FFMA R40, R25, 1.925963033500011079e-08, R24 ;  /* 0x32a5706019287823 */ /* 0x000fe20000000018 */
[----:B------:R-:W-:Y:S01]  /*8170*/  SHF.L.U32 R25, R35, 0x17, RZ ;  /* 0x0000001723197819 */ /* 0x000fe200000006ff */
[----:B------:R-:W-:Y:S01]  /*8180*/  FFMA R35, R15, 1.925963033500011079e-08, R48 ;  /* 0x32a570600f237823 */ /* 0x000fe20000000030 */
[----:B------:R-:W-:Y:S01]  /*8190*/  FFMA.SAT R48, R29, R12, 0.5 ;  /* 0x3f0000001d307423 */ /* 0x000fe2000000200c */
[----:B------:R-:W-:Y:S01]  /*81a0*/  IMAD.SHL.U32 R24, R33, 0x800000, RZ ;  /* 0x0080000021187824 */ /* 0x000fe200078e00ff */
[----:B------:R-:W-:Y:S01]  /*81b0*/  MUFU.EX2 R71, R40 ;  /* 0x0000002800477308 */ /* 0x000fe20000000800 */
[----:B------:R-:W-:Y:S01]  /*81c0*/  FMUL R25, R25, R46 ;  /* 0x0000002e19197220 */ /* 0x000fe20000400000 */
[----:B------:R-:W-:Y:S01]  /*81d0*/  FFMA.RM R15, R48, R11, 12582913 ;  /* 0x4b400001300f7423 */ /* 0x000fe2000000400b */
[----:B------:R-:W-:-:S03]  /*81e0*/  FMUL R24, R24, R73 ;  /* 0x0000004918187220 */ /* 0x000fc60000400000 */
[C---:B------:R-:W-:Y:S01]  /*81f0*/  FADD R46, R15.reuse, -12583039 ;  /* 0xcb40007f0f2e7421 */ /* 0x040fe20000000000 */
[----:B------:R-:W-:-:S03]  /*8200*/  IMAD.SHL.U32 R15, R15, 0x800000, RZ ;  /* 0x008000000f0f7824 */ /* 0x000fc600078e00ff */
[----:B------:R-:W-:-:S04]  /*8210*/  FFMA R46, R29, 1.4426950216293334961, -R46 ;  /* 0x3fb8aa3b1d2e7823 */ /* 0x000fc8000000082e */
[----:B------:R-:W-:Y:S01]  /*8220*/  FFMA R48, R29, 1.925963033500011079e-08, R46 ;  /* 0x32a570601d307823 */ /* 0x000fe2000000002e */
[----:B------:R-:W-:Y:S01]  /*8230*/  FFMA.SAT R46, R27, R12, 0.5 ;  /* 0x3f0000001b2e7423 */ /* 0x000fe2000000200c */
[----:B------:R-:W-:-:S03]  /*8240*/  SHF.L.U32 R29, R14, 0x17, RZ ;  /* 0x000000170e1d7819 */ /* 0x000fc600000006ff */
[----:B------:R-:W-:Y:S01]  /*8250*/  FFMA.RM R33, R46, R11, 12582913 ;  /* 0x4b4000012e217423 */ /* 0x000fe2000000400b */
[----:B------:R-:W-:Y:S03]  /*8260*/  MUFU.EX2 R48, R48 ;  /* 0x0000003000307308 */ /* 0x000fe60000000800 */
[C---:B------:R-:W-:Y:S01]  /*8270*/  FADD R46, R33.reuse, -12583039 ;  /* 0xcb40007f212e7421 */ /* 0x040fe20000000000 */
[----:B------:R-:W-:-:S03]  /*8280*/  SHF.L.U32 R33, R33, 0x17, RZ ;  /* 0x0000001721217819 */ /* 0x000fc600000006ff */
        /* <DEDUP_REMOVED lines=8> */
[----:B------:R-:W-:Y:S01]  /*8310*/  FADD R46, R12, -12583039 ;  /* 0xcb40007f0c2e7421 */ /* 0x000fe20000000000 */
[C---:B------:R-:W-:Y:S01]  /*8320*/  FADD R52, R11.reuse, -12583039 ;  /* 0xcb40007f0b347421 */ /* 0x040fe20000000000 */
[----:B------:R-:W-:Y:S02]  /*8330*/  SHF.L.U32 R11, R11, 0x17, RZ ;  /* 0x000000170b0b7819 */ /* 0x000fe400000006ff */
[----:B------:R-:W-:Y:S01]  /*8340*/  FFMA R46, R31, 1.4426950216293334961, -R46 ;  /* 0x3fb8aa3b1f2e7823 */ /* 0x000fe2000000082e */
[----:B------:R-:W-:-:S03]  /*8350*/  FFMA R52, R41, 1.4426950216293334961, -R52 ;  /* 0x3fb8aa3b29347823 */ /* 0x000fc60000000834 */
[----:B------:R-:W-:Y:S01]  /*8360*/  FFMA R46, R31, 1.925963033500011079e-08, R46 ;  /* 0x32a570601f2e7823 */ /* 0x000fe2000000002e */
[----:B------:R-:W-:Y:S01]  /*8370*/  FFMA R41, R41, 1.925963033500011079e-08, R52 ;  /* 0x32a5706029297823 */ /* 0x000fe20000000034 */
[----:B------:R-:W-:Y:S01]  /*8380*/  FADD R52, R27, R2 ;  /* 0x000000021b347221 */ /* 0x000fe20000000000 */
[----:B------:R-:W3:Y:S03]  /*8390*/  MUFU.EX2 R31, R38 ;  /* 0x00000026001f7308 */ /* 0x000ee60000000800 */
[----:B------:R-:W-:Y:S01]  /*83a0*/  FADD R27, R52, R3 ;  /* 0x00000003341b7221 */ /* 0x000fe20000000000 */
[----:B--2---:R-:W-:-:S03]  /*83b0*/  FMUL R33, R33, R50 ;  /* 0x0000003221217220 */ /* 0x004fc60000400000 */
[----:B------:R-:W-:Y:S01]  /*83c0*/  FADD R27, R27, R4 ;  /* 0x000000041b1b7221 */ /* 0x000fe20000000000 */
[----:B------:R-:W2:Y:S03]  /*83d0*/  MUFU.EX2 R46, R46 ;  /* 0x0000002e002e7308 */ /* 0x000ea60000000800 */
[----:B------:R-:W-:-:S04]  /*83e0*/  FADD R52, R27, R6 ;  /* 0x000000061b347221 */ /* 0x000fc80000000000 */
        /* <DEDUP_REMOVED lines=12> */
[----:B------:R3:W4:Y:S01]  /*84b0*/  MUFU.EX2 R34, R35 ;  /* 0x0000002300227308 */ /* 0x0007220000000800 */
[----:B------:R-:W-:-:S04]  /*84c0*/  FADD R29, R14, R21 ;  /* 0x000000150e1d7221 */ /* 0x000fc80000000000 */
[----:B------:R-:W-:-:S04]  /*84d0*/  FADD R14, R29, R22 ;  /* 0x000000161d0e7221 */ /* 0x000fc80000000000 */
[----:B------:R-:W-:Y:S01]  /*84e0*/  FADD R29, R14, R23 ;  /* 0x000000170e1d7221 */ /* 0x000fe20000000000 */
[----:B---3--:R-:W-:-:S03]  /*84f0*/  IMAD.SHL.U32 R35, R12, 0x800000, RZ ;  /* 0x008000000c237824 */ /* 0x008fc600078e00ff */
[----:B------:R-:W-:Y:S01]  /*8500*/  FADD R14, R29, R24 ;  /* 0x000000181d0e7221 */ /* 0x000fe20000000000 */
[----:B------:R-:W-:Y:S01]  /*8510*/  FMUL R29, R30, R39 ;  /* 0x000000271e1d7220 */ /* 0x000fe20000400000 */
[----:B------:R-:W-:Y:S02]  /*8520*/  IMAD.SHL.U32 R30, R13, 0x800000, RZ ;  /* 0x008000000d1e7824 */ /* 0x000fe400078e00ff */
[----:B--2---:R-:W-:Y:S01]  /*8530*/  FMUL R35, R35, R46 ;  /* 0x0000002e23237220 */ /* 0x004fe20000400000 */
[----:B------:R-:W-:Y:S01]  /*8540*/  FADD R31, R14, R25 ;  /* 0x000000190e1f7221 */ /* 0x000fe20000000000 */
[----:B------:R-:W-:-:S03]  /*8550*/  FMUL R30, R30, R71 ;  /* 0x000000471e1e7220 */ /* 0x000fc60000400000 */
[----:B------:R-:W-:Y:S01]  /*8560*/  FADD R14, R31, R26 ;  /* 0x0000001a1f0e7221 */ /* 0x000fe20000000000 */
[----:B------:R-:W-:Y:S01]  /*8570*/  SHF.L.U32 R31, R32, 0x17, RZ ;  /* 0x00000017201f7819 */ /* 0x000fe200000006ff */
[----:B------:R-:W-:Y:S02]  /*8580*/  FMUL R32, R15, R48 ;  /* 0x000000300f207220 */ /* 0x000fe40000400000 */
[----:B------:R-:W-:Y:S02]  /*8590*/  FADD R13, R14, R27 ;  /* 0x0000001b0e0d7221 */ /* 0x000fe40000000000 */
[----:B----4-:R-:W-:Y:S01]  /*85a0*/  FMUL R31, R31, R34 ;  /* 0x000000221f1f7220 */ /* 0x010fe20000400000 */
        /* <DEDUP_REMOVED lines=18> */
.L_x_20217:
        /* <DEDUP_REMOVED lines=12> */
[----:B01----:R-:W-:Y:S05]  /*8790*/  CALL.REL.NOINC `($__internal_322_$__cuda_sm3x_div_rn_noftz_f32_slowpath) ;  /* 0x0000003c00687944 */ /* 0x003fea0003c00000 */
[----:B------:R-:W-:-:S07]  /*87a0*/  MOV R11, R5 ;  /* 0x00000005000b7202 */ /* 0x000fce0000000f00 */
.L_x_20146:
[----:B------:R-:W-:Y:S05]  /*87b0*/  BSYNC.RECONVERGENT B3 ;  /* 0x0000000000037941 */ /* 0x000fea0003800200 */
.L_x_20145:
        /* <DEDUP_REMOVED lines=12> */
[----:B01----:R-:W-:Y:S05]  /*8880*/  CALL.REL.NOINC `($__internal_322_$__cuda_sm3x_div_rn_noftz_f32_slowpath) ;  /* 0x0000003c002c7944 */ /* 0x003fea0003c00000 */
[----:B------:R-:W-:-:S07]  /*8890*/  IMAD.MOV.U32 R15, RZ, RZ, R5 ;  /* 0x000000ffff0f7224 */ /* 0x000fce00078e0005 */
.L_x_20148:
[----:B------:R-:W-:Y:S05]  /*88a0*/  BSYNC.RECONVERGENT B3 ;  /* 0x0000000000037941 */ /* 0x000fea0003800200 */
.L_x_20147:
        /* <DEDUP_REMOVED lines=12> */
[----:B01----:R-:W-:Y:S05]  /*8970*/  CALL.REL.NOINC `($__internal_322_$__cuda_sm3x_div_rn_noftz_f32_slowpath) ;  /* 0x0000003800f07944 */ /* 0x003fea0003c00000 */
[----:B------:R-:W-:-:S07]  /*8980*/  MOV R39, R5 ;  /* 0x0000000500277202 */ /* 0x000fce0000000f00 */
.L_x_20150:
[----:B------:R-:W-:Y:S05]  /*8990*/  BSYNC.RECONVERGENT B3 ;  /* 0x0000000000037941 */ /* 0x000fea0003800200 */
.L_x_20149:
        /* <DEDUP_REMOVED lines=14> */
.L_x_20152:
[----:B------:R-:W-:Y:S05]  /*8a80*/  BSYNC.RECONVERGENT B3 ;  /* 0x0000000000037941 */ /* 0x000fea0003800200 */
.L_x_20151:
        /* <DEDUP_REMOVED lines=14> */
.L_x_20154:
[----:B------:R-:W-:Y:S05]  /*8b70*/  BSYNC.RECONVERGENT B3 ;  /* 0x0000000000037941 */ /* 0x000fea0003800200 */
.L_x_20153:
        /* <DEDUP_REMOVED lines=14> */
.L_x_20156:
[----:B------:R-:W-:Y:S05]  /*8c60*/  BSYNC.RECONVERGENT B3 ;  /* 0x0000000000037941 */ /* 0x000fea0003800200 */
.L_x_20155:
        /* <DEDUP_REMOVED lines=14> */
.L_x_20158:
[----:B------:R-:W-:Y:S05]  /*8d50*/  BSYNC.RECONVERGENT B3 ;  /* 0x0000000000037941 */ /* 0x000fea0003800200 */
.L_x_20157:
        /* <DEDUP_REMOVED lines=14> */
.L_x_20160:
[----:B------:R-:W-:Y:S05]  /*8e40*/  BSYNC.RECONVERGENT B3 ;  /* 0x0000000000037941 */ /* 0x000fea0003800200 */
.L_x_20159:
        /* <DEDUP_REMOVED lines=14> */
.L_x_20162:
[----:B------:R-:W-:Y:S05]  /*8f30*/  BSYNC.RECONVERGENT B3 ;  /* 0x0000000000037941 */ /* 0x000fea0003800200 */
.L_x_20161:
        /* <DEDUP_REMOVED lines=14> */
.L_x_20164:
[----:B------:R-:W-:Y:S05]  /*9020*/  BSYNC.RECONVERGENT B3 ;  /* 0x0000000000037941 */ /* 0x000fea0003800200 */
.L_x_20163:
        /* <DEDUP_REMOVED lines=14> */
.L_x_20166:
[----:B------:R-:W-:Y:S05]  /*9110*/  BSYNC.RECONVERGENT B3 ;  /* 0x0000000000037941 */ /* 0x000fea0003800200 */
.L_x_20165:
        /* <DEDUP_REMOVED lines=14> */
.L_x_20168:
[----:B------:R-:W-:Y:S05]  /*9200*/  BSYNC.RECONVERGENT B3 ;  /* 0x0000000000037941 */ /* 0x000fea0003800200 */
.L_x_20167:
        /* <DEDUP_REMOVED lines=14> */
.L_x_20170:
[----:B------:R-:W-:Y:S05]  /*92f0*/  BSYNC.RECONVERGENT B3 ;  /* 0x0000000000037941 */ /* 0x000fea0003800200 */
.L_x_20169:
        /* <DEDUP_REMOVED lines=14> */
.L_x_20172:
[----:B------:R-:W-:Y:S05]  /*93e0*/  BSYNC.RECONVERGENT B3 ;  /* 0x0000000000037941 */ /* 0x000fea0003800200 */
.L_x_20171:
        /* <DEDUP_REMOVED lines=14> */
.L_x_20174:
[----:B------:R-:W-:Y:S05]  /*94d0*/  BSYNC.RECONVERGENT B3 ;  /* 0x0000000000037941 */ /* 0x000fea0003800200 */
.L_x_20173:
        /* <DEDUP_REMOVED lines=14> */
.L_x_20176:
[----:B------:R-:W-:Y:S05]  /*95c0*/  BSYNC.RECONVERGENT B3 ;  /* 0x0000000000037941 */ /* 0x000fea0003800200 */
.L_x_20175:
        /* <DEDUP_REMOVED lines=14> */
.L_x_20178:
[----:B------:R-:W-:Y:S05]  /*96b0*/  BSYNC.RECONVERGENT B3 ;  /* 0x0000000000037941 */ /* 0x000fea0003800200 */
.L_x_20177:
        /* <DEDUP_REMOVED lines=14> */
.L_x_20180:
[----:B------:R-:W-:Y:S05]  /*97a0*/  BSYNC.RECONVERGENT B3 ;  /* 0x0000000000037941 */ /* 0x000fea0003800200 */
.L_x_20179:
        /* <DEDUP_REMOVED lines=14> */
.L_x_20182:
[----:B------:R-:W-:Y:S05]  /*9890*/  BSYNC.RECONVERGENT B3 ;  /* 0x0000000000037941 */ /* 0x000fea0003800200 */
.L_x_20181:
        /* <DEDUP_REMOVED lines=14> */
.L_x_20184:
[----:B------:R-:W-:Y:S05]  /*9980*/  BSYNC.RECONVERGENT B3 ;  /* 0x0000000000037941 */ /* 0x000fea0003800200 */
.L_x_20183:
        /* <DEDUP_REMOVED lines=14> */
.L_x_20186:
[----:B------:R-:W-:Y:S05]  /*9a70*/  BSYNC.RECONVERGENT B3 ;  /* 0x0000000000037941 */ /* 0x000fea0003800200 */
.L_x_20185:
        /* <DEDUP_REMOVED lines=14> */
.L_x_20188:
[----:B------:R-:W-:Y:S05]  /*9b60*/  BSYNC.RECONVERGENT B3 ;  /* 0x0000000000037941 */ /* 0x000fea0003800200 */
.L_x_20187:
        /* <DEDUP_REMOVED lines=14> */
.L_x_20190:
[----:B------:R-:W-:Y:S05]  /*9c50*/  BSYNC.RECONVERGENT B3 ;  /* 0x0000000000037941 */ /* 0x000fea0003800200 */
.L_x_20189:
        /* <DEDUP_REMOVED lines=14> */
.L_x_20192:
[----:B------:R-:W-:Y:S05]  /*9d40*/  BSYNC.RECONVERGENT B3 ;  /* 0x0000000000037941 */ /* 0x000fea0003800200 */
.L_x_20191:
        /* <DEDUP_REMOVED lines=14> */
.L_x_20194:
[----:B------:R-:W-:Y:S05]  /*9e30*/  BSYNC.RECONVERGENT B3 ;  /* 0x0000000000037941 */ /* 0x000fea0003800200 */
.L_x_20193:
        /* <DEDUP_REMOVED lines=14> */
.L_x_20196:
[----:B------:R-:W-:Y:S05]  /*9f20*/  BSYNC.RECONVERGENT B3 ;  /* 0x0000000000037941 */ /* 0x000fea0003800200 */
.L_x_20195:
        /* <DEDUP_REMOVED lines=14> */
.L_x_20198:
[----:B------:R-:W-:Y:S05]  /*a010*/  BSYNC.RECONVERGENT B3 ;  /* 0x0000000000037941 */ /* 0x000fea0003800200 */
.L_x_20197:
        /* <DEDUP_REMOVED lines=14> */
.L_x_20200:
[----:B------:R-:W-:Y:S05]  /*a100*/  BSYNC.RECONVERGENT B3 ;  /* 0x0000000000037941 */ /* 0x000fea0003800200 */
.L_x_20199:
        /* <DEDUP_REMOVED lines=14> */
.L_x_20202:
[----:B------:R-:W-:Y:S05]  /*a1f0*/  BSYNC.RECONVERGENT B3 ;  /* 0x0000000000037941 */ /* 0x000fea0003800200 */
.L_x_20201:
        /* <DEDUP_REMOVED lines=14> */
.L_x_20204:
[----:B------:R-:W-:Y:S05]  /*a2e0*/  BSYNC.RECONVERGENT B3 ;  /* 0x0000000000037941 */ /* 0x000fea0003800200 */
.L_x_20203:
[----:B0-----:R-:W-:Y:S01]  /*a2f0*/  IADD3 R2, PT, PT, R69, 0x60, RZ ;  /* 0x0000006045027810 */ /* 0x001fe20007ffe0ff */
[----:B------:R-:W-:Y:S01]  /*a300*/  IMAD R5, R42, UR46, RZ ;  /* 0x0000002e2a057c24 */ /* 0x000fe2000f8e02ff */
[----:B------:R-:W-:Y:S01]  /*a310*/  ISETP.GE.U32.AND P2, PT, R67, UR42, PT ;  /* 0x0000002a43007c0c */ /* 0x000fe2000bf46070 */
[----:B------:R-:W-:Y:S01]  /*a320*/  IMAD.MOV.U32 R3, RZ, RZ, RZ ;  /* 0x000000ffff037224 */ /* 0x000fe200078e00ff */
[----:B------:R-:W-:Y:S01]  /*a330*/  ISETP.GE.U32.AND P0, PT, R2, UR42, PT ;  /* 0x0000002a02007c0c */ /* 0x000fe2000bf06070 */
[----:B------:R-:W-:Y:S01]  /*a340*/  VIADD R4, R69, 0x80 ;  /* 0x0000008045047836 */ /* 0x000fe20000000000 */
[----:B------:R-:W-:Y:S01]  /*a350*/  MOV R2, R69 ;  /* 0x0000004500027202 */ /* 0x000fe20000000f00 */
[----:B------:R-:W-:Y:S01]  /*a360*/  IMAD R5, R44, UR47, R5 ;  /* 0x0000002f2c057c24 */ /* 0x000fe2000f8e0205 */
[----:B------:R-:W-:Y:S02]  /*a370*/  ISETP.GE.AND.EX P2, PT, RZ, UR43, PT, P2 ;  /* 0x0000002bff007c0c */ /* 0x000fe4000bf46320 */
[----:B-1----:R-:W-:Y:S01]  /*a380*/  @!P3 R2UR UR4, R36 ;  /* 0x000000002404b2ca */ /* 0x002fe200000e0000 */
[----:B------:R-:W-:Y:S01]  /*a390*/  IMAD.WIDE.U32 R2, R44, UR46, R2 ;  /* 0x0000002e2c027c25 */ /* 0x000fe2000f8e0002 */
[----:B------:R-:W-:-:S02]  /*a3a0*/  @!P3 R2UR UR5, R37 ;  /* 0x000000002505b2ca */ /* 0x000fc400000e0000 */
[----:B------:R-:W-:Y:S01]  /*a3b0*/  ISETP.GE.U32.AND P4, PT, R65, UR42, PT ;  /* 0x0000002a41007c0c */ /* 0x000fe2000bf86070 */
[----:B------:R-:W-:Y:S01]  /*a3c0*/  IMAD.IADD R3, R3, 0x1, R5 ;  /* 0x0000000103037824 */ /* 0x000fe200078e0205 */
[----:B------:R-:W-:Y:S02]  /*a3d0*/  ISETP.GE.U32.AND P5, PT, R4, UR42, PT ;  /* 0x0000002a04007c0c */ /* 0x000fe4000bfa6070 */
[----:B------:R-:W-:Y:S02]  /*a3e0*/  LEA R4, P1, R2, UR48, 0x2 ;  /* 0x0000003002047c11 */ /* 0x000fe4000f8210ff */
[----:B------:R-:W-:Y:S02]  /*a3f0*/  ISETP.GE.AND.EX P4, PT, RZ, UR43, PT, P4 ;  /* 0x0000002bff007c0c */ /* 0x000fe4000bf86340 */
[----:B------:R-:W-:Y:S02]  /*a400*/  @!P2 R2UR UR6, R36 ;  /* 0x000000002406a2ca */ /* 0x000fe400000e0000 */
[----:B------:R-:W-:-:S02]  /*a410*/  @!P2 R2UR UR7, R37 ;  /* 0x000000002507a2ca */ /* 0x000fc400000e0000 */
[----:B------:R-:W-:Y:S01]  /*a420*/  LEA.HI.X R5, R2, UR49, R3, 0x2, P1 ;  /* 0x0000003102057c11 */ /* 0x000fe200088f1403 */
[C---:B------:R-:W-:Y:S01]  /*a430*/  VIADD R2, R69.reuse, 0xe0 ;  /* 0x000000e045027836 */ /* 0x040fe20000000000 */
[C---:B------:R-:W-:Y:S02]  /*a440*/  IADD3 R12, PT, PT, R69.reuse, 0xc0, RZ ;  /* 0x000000c0450c7810 */ /* 0x040fe40007ffe0ff */
[----:B------:R-:W-:Y:S01]  /*a450*/  ISETP.GE.AND.EX P0, PT, RZ, UR43, PT, P0 ;  /* 0x0000002bff007c0c */ /* 0x000fe2000bf06300 */
[----:B------:R0:W-:Y:S01]  /*a460*/  @!P3 STG.E desc[UR4][R4.64], R11 ;  /* 0x0000000b0400b986 */ /* 0x0001e2000c101904 */
[----:B------:R-:W-:Y:S02]  /*a470*/  ISETP.GE.AND.EX P3, PT, RZ, UR43, PT, P5 ;  /* 0x0000002bff007c0c */ /* 0x000fe4000bf66350 */
[----:B------:R-:W-:Y:S02]  /*a480*/  ISETP.GE.U32.AND P6, PT, R12, UR42, PT ;  /* 0x0000002a0c007c0c */ /* 0x000fe4000bfc6070 */
[----:B------:R-:W-:Y:S01]  /*a490*/  ISETP.GE.U32.AND P5, PT, R2, UR42, PT ;  /* 0x0000002a02007c0c */ /* 0x000fe2000bfa6070 */
[----:B------:R0:W-:Y:S01]  /*a4a0*/  @!P2 STG.E desc[UR6][R4.64+0x80], R15 ;  /* 0x0000800f0400a986 */ /* 0x0001e2000c101906 */
[----:B------:R-:W-:-:S02]  /*a4b0*/  IADD3 R2, PT, PT, R69, 0x100, RZ ;  /* 0x0000010045027810 */ /* 0x000fc40007ffe0ff */
[----:B------:R-:W-:Y:S02]  /*a4c0*/  @!P4 R2UR UR4, R36 ;  /* 0x000000002404c2ca */ /* 0x000fe400000e0000 */
[----:B------:R-:W-:Y:S02]  /*a4d0*/  @!P4 R2UR UR5, R37 ;  /* 0x000000002505c2ca */ /* 0x000fe400000e0000 */
[----:B------:R-:W-:Y:S02]  /*a4e0*/  ISETP.GE.AND.EX P6, PT, RZ, UR43, PT, P6 ;  /* 0x0000002bff007c0c */ /* 0x000fe4000bfc6360 */
[----:B------:R-:W-:Y:S01]  /*a4f0*/  ISETP.GE.U32.AND P2, PT, R2, UR42, PT ;  /* 0x0000002a02007c0c */ /* 0x000fe2000bf46070 */
[----:B------:R-:W-:Y:S01]  /*a500*/  VIADD R2, R69, 0x120 ;  /* 0x0000012045027836 */ /* 0x000fe20000000000 */
[----:B------:R-:W-:Y:S02]  /*a510*/  @!P3 R2UR UR8, R36 ;  /* 0x000000002408b2ca */ /* 0x000fe400000e0000 */
[----:B------:R-:W-:-:S02]  /*a520*/  ISETP.GE.AND.EX P2, PT, RZ, UR43, PT, P2 ;  /* 0x0000002bff007c0c */ /* 0x000fc4000bf46320 */
[C---:B------:R-:W-:Y:S02]  /*a530*/  @!P3 R2UR UR9, R37.reuse ;  /* 0x000000002509b2ca */ /* 0x040fe400000e0000 */
[C---:B------:R-:W-:Y:S01]  /*a540*/  @!P0 R2UR UR6, R36.reuse ;  /* 0x00000000240682ca */ /* 0x040fe200000e0000 */
[----:B------:R0:W-:Y:S01]  /*a550*/  @!P4 STG.E desc[UR4][R4.64+0x100], R39 ;  /* 0x000100270400c986 */ /* 0x0001e2000c101904 */
[C---:B------:R-:W-:Y:S02]  /*a560*/  @!P0 R2UR UR7, R37.reuse ;  /* 0x00000000250782ca */ /* 0x040fe400000e0000 */
[----:B------:R-:W-:Y:S02]  /*a570*/  ISETP.GE.AND.EX P5, PT, RZ, UR43, PT, P5 ;  /* 0x0000002bff007c0c */ /* 0x000fe4000bfa6350 */
[----:B------:R-:W-:Y:S02]  /*a580*/  @!P6 R2UR UR4, R36 ;  /* 0x000000002404e2ca */ /* 0x000fe400000e0000 */
[----:B------:R-:W-:-:S02]  /*a590*/  @!P6 R2UR UR5, R37 ;  /* 0x000000002505e2ca */ /* 0x000fc400000e0000 */
[C---:B------:R-:W-:Y:S01]  /*a5a0*/  IADD3 R10, PT, PT, R69.reuse, 0xa0, RZ ;  /* 0x000000a0450a7810 */ /* 0x040fe20007ffe0ff */
[----:B------:R0:W-:Y:S01]  /*a5b0*/  @!P3 STG.E desc[UR8][R4.64+0x200], R73 ;  /* 0x000200490400b986 */ /* 0x0001e2000c101908 */
[----:B------:R-:W-:Y:S01]  /*a5c0*/  ISETP.GE.U32.AND P4, PT, R2, UR42, PT ;  /* 0x0000002a02007c0c */ /* 0x000fe2000bf86070 */
[C---:B------:R-:W-:Y:S01]  /*a5d0*/  VIADD R2, R69.reuse, 0x160 ;  /* 0x0000016045027836 */ /* 0x040fe20000000000 */
[----:B------:R-:W-:Y:S01]  /*a5e0*/  ISETP.GE.U32.AND P1, PT, R10, UR42, PT ;  /* 0x0000002a0a007c0c */ /* 0x000fe2000bf26070 */
[----:B------:R0:W-:Y:S01]  /*a5f0*/  @!P0 STG.E desc[UR6][R4.64+0x180], R71 ;  /* 0x0001804704008986 */ /* 0x0001e2000c101906 */
[----:B------:R-:W-:Y:S02]  /*a600*/  IADD3 R3, PT, PT, R69, 0x140, RZ ;  /* 0x0000014045037810 */ /* 0x000fe40007ffe0ff */
[----:B------:R-:W-:Y:S02]  /*a610*/  @!P2 R2UR UR12, R36 ;  /* 0x00000000240ca2ca */ /* 0x000fe400000e0000 */
[----:B------:R-:W-:Y:S01]  /*a620*/  @!P2 R2UR UR13, R37 ;  /* 0x00000000250da2ca */ /* 0x000fe200000e0000 */
[----:B------:R0:W-:Y:S01]  /*a630*/  @!P6 STG.E desc[UR4][R4.64+0x300], R77 ;  /* 0x0003004d0400e986 */ /* 0x0001e2000c101904 */
[----:B------:R-:W-:Y:S01]  /*a640*/  ISETP.GE.U32.AND P3, PT, R2, UR42, PT ;  /* 0x0000002a02007c0c */ /* 0x000fe2000bf66070 */
[----:B------:R-:W-:Y:S01]  /*a650*/  VIADD R2, R69, 0x1a0 ;  /* 0x000001a045027836 */ /* 0x000fe20000000000 */
[----:B------:R-:W-:-:S02]  /*a660*/  ISETP.GE.AND.EX P1, PT, RZ, UR43, PT, P1 ;  /* 0x0000002bff007c0c */ /* 0x000fc4000bf26310 */
[----:B------:R-:W-:Y:S02]  /*a670*/  ISETP.GE.U32.AND P0, PT, R3, UR42, PT ;  /* 0x0000002a03007c0c */ /* 0x000fe4000bf06070 */
[----:B------:R-:W-:Y:S02]  /*a680*/  ISETP.GE.AND.EX P4, PT, RZ, UR43, PT, P4 ;  /* 0x0000002bff007c0c */ /* 0x000fe4000bf86340 */
[----:B------:R-:W-:Y:S02]  /*a690*/  @!P5 R2UR UR6, R36 ;  /* 0x000000002406d2ca */ /* 0x000fe400000e0000 */
[----:B------:R-:W-:Y:S01]  /*a6a0*/  @!P5 R2UR UR7, R37 ;  /* 0x000000002507d2ca */ /* 0x000fe200000e0000 */
[----:B------:R0:W-:Y:S01]  /*a6b0*/  @!P2 STG.E desc[UR12][R4.64+0x400], R79 ;  /* 0x0004004f0400a986 */ /* 0x0001e2000c10190c */
[----:B------:R-:W-:Y:S01]  /*a6c0*/  ISETP.GE.U32.AND P6, PT, R2, UR42, PT ;  /* 0x0000002a02007c0c */ /* 0x000fe2000bfc6070 */
[----:B------:R-:W-:Y:S01]  /*a6d0*/  VIADD R2, R69, 0x320 ;  /* 0x0000032045027836 */ /* 0x000fe20000000000 */
[----:B------:R-:W-:-:S02]  /*a6e0*/  ISETP.GE.AND.EX P0, PT, RZ, UR43, PT, P0 ;  /* 0x0000002bff007c0c */ /* 0x000fc4000bf06300 */
[----:B------:R-:W-:Y:S02]  /*a6f0*/  ISETP.GE.AND.EX P6, PT, RZ, UR43, PT, P6 ;  /* 0x0000002bff007c0c */ /* 0x000fe4000bfc6360 */
[----:B------:R-:W-:Y:S02]  /*a700*/  ISETP.GE.U32.AND P2, PT, R63, UR42, PT ;  /* 0x0000002a3f007c0c */ /* 0x000fe4000bf46070 */
[C---:B------:R-:W-:Y:S02]  /*a710*/  @!P1 R2UR UR10, R36.reuse ;  /* 0x00000000240a92ca */ /* 0x040fe400000e0000 */
[C---:B------:R-:W-:Y:S01]  /*a720*/  @!P1 R2UR UR11, R37.reuse ;  /* 0x00000000250b92ca */ /* 0x040fe200000e0000 */
[----:B------:R0:W-:Y:S01]  /*a730*/  @!P5 STG.E desc[UR6][R4.64+0x380], R7 ;  /* 0x000380070400d986 */ /* 0x0001e2000c101906 */
        /* <DEDUP_REMOVED lines=8> */
[----:B------:R-:W-:Y:S01]  /*a7c0*/  IADD3 R3, PT, PT, R69, 0x180, RZ ;  /* 0x0000018045037810 */ /* 0x000fe20007ffe0ff */
[----:B------:R0:W-:Y:S01]  /*a7d0*/  @!P4 STG.E desc[UR4][R4.64+0x480], R9 ;  /* 0x000480090400c986 */ /* 0x0001e2000c101904 */
[----:B------:R-:W-:-:S02]  /*a7e0*/  ISETP.GE.U32.AND P4, PT, R61, UR42, PT ;  /* 0x0000002a3d007c0c */ /* 0x000fc4000bf86070 */
[----:B------:R-:W-:Y:S02]  /*a7f0*/  ISETP.GE.U32.AND P1, PT, R3, UR42, PT ;  /* 0x0000002a03007c0c */ /* 0x000fe4000bf26070 */
[----:B------:R-:W-:Y:S01]  /*a800*/  IADD3 R3, PT, PT, R69, 0x1c0, RZ ;  /* 0x000001c045037810 */ /* 0x000fe20007ffe0ff */
[----:B------:R0:W-:Y:S01]  /*a810*/  @!P0 STG.E desc[UR6][R4.64+0x500], R81 ;  /* 0x0005005104008986 */ /* 0x0001e2000c101906 */
[----:B------:R-:W-:Y:S02]  /*a820*/  @!P2 R2UR UR16, R36 ;  /* 0x000000002410a2ca */ /* 0x000fe400000e0000 */
[----:B------:R-:W-:Y:S01]  /*a830*/  @!P2 R2UR UR17, R37 ;  /* 0x000000002511a2ca */ /* 0x000fe200000e0000 */
[----:B------:R0:W-:Y:S01]  /*a840*/  @!P6 STG.E desc[UR12][R4.64+0x680], R85 ;  /* 0x000680550400e986 */ /* 0x0001e2000c10190c */
[----:B------:R-:W-:Y:S02]  /*a850*/  ISETP.GE.AND.EX P1, PT, RZ, UR43, PT, P1 ;  /* 0x0000002bff007c0c */ /* 0x000fe4000bf26310 */
[----:B------:R-:W-:-:S02]  /*a860*/  ISETP.GE.U32.AND P5, PT, R3, UR42, PT ;  /* 0x0000002a03007c0c */ /* 0x000fc4000bfa6070 */
[----:B------:R-:W-:Y:S02]  /*a870*/  ISETP.GE.AND.EX P0, PT, RZ, UR43, PT, P4 ;  /* 0x0000002bff007c0c */ /* 0x000fe4000bf06340 */
[----:B------:R-:W-:Y:S02]  /*a880*/  ISETP.GE.AND.EX P3, PT, RZ, UR43, PT, P3 ;  /* 0x0000002bff007c0c */ /* 0x000fe4000bf66330 */
[----:B------:R-:W-:Y:S02]  /*a890*/  ISETP.GE.AND.EX P5, PT, RZ, UR43, PT, P5 ;  /* 0x0000002bff007c0c */ /* 0x000fe4000bfa6350 */
[----:B------:R-:W-:Y:S01]  /*a8a0*/  ISETP.GE.U32.AND P6, PT, R59, UR42, PT ;  /* 0x0000002a3b007c0c */ /* 0x000fe2000bfc6070 */
[----:B------:R0:W-:Y:S01]  /*a8b0*/  @!P2 STG.E desc[UR16][R4.64+0x780], R87 ;  /* 0x000780570400a986 */ /* 0x0001e2000c101910 */
[----:B------:R-:W-:Y:S02]  /*a8c0*/  ISETP.GE.U32.AND P2, PT, R55, UR42, PT ;  /* 0x0000002a37007c0c */ /* 0x000fe4000bf46070 */
        /* <DEDUP_REMOVED lines=24> */
[----:B------:R-:W-:Y:S02]  /*aa50*/  IADD3 R3, PT, PT, R69, 0x360, RZ ;  /* 0x0000036045037810 */ /* 0x000fe40007ffe0ff */
[----:B------:R-:W-:Y:S01]  /*aa60*/  ISETP.GE.AND.EX P3, PT, RZ, UR43, PT, P3 ;  /* 0x0000002bff007c0c */ /* 0x000fe2000bf66330 */
[----:B------:R0:W-:Y:S01]  /*aa70*/  @!P2 STG.E desc[UR4][R4.64+0x980], R91 ;  /* 0x0009805b0400a986 */ /* 0x0001e2000c101904 */
[----:B------:R-:W-:Y:S01]  /*aa80*/  ISETP.GE.AND.EX P5, PT, RZ, UR43, PT, P5 ;  /* 0x0000002bff007c0c */ /* 0x000fe2000bfa6350 */
[----:B------:R-:W1:Y:S01]  /*aa90*/  LDCU UR4, c[0x0][0x370] ;  /* 0x00006e00ff0477ac */ /* 0x000e620008000800 */
[----:B------:R-:W-:Y:S02]  /*aaa0*/  ISETP.GE.AND.EX P4, PT, RZ, UR43, PT, P4 ;  /* 0x0000002bff007c0c */ /* 0x000fe4000bf86340 */
[----:B------:R-:W-:Y:S02]  /*aab0*/  ISETP.GE.U32.AND P6, PT, R3, UR42, PT ;  /* 0x0000002a03007c0c */ /* 0x000fe4000bfc6070 */
[----:B------:R-:W-:-:S02]  /*aac0*/  IADD3 R3, PT, PT, R69, 0x3a0, RZ ;  /* 0x000003a045037810 */ /* 0x000fc40007ffe0ff */
[----:B------:R-:W-:Y:S01]  /*aad0*/  ISETP.GE.U32.AND P0, PT, R2, UR42, PT ;  /* 0x0000002a02007c0c */ /* 0x000fe2000bf06070 */
[----:B------:R-:W-:Y:S01]  /*aae0*/  VIADD R2, R69, 0x380 ;  /* 0x0000038045027836 */ /* 0x000fe20000000000 */
[----:B------:R-:W-:Y:S02]  /*aaf0*/  ISETP.GE.U32.AND P2, PT, R3, UR42, PT ;  /* 0x0000002a03007c0c */ /* 0x000fe4000bf46070 */
[----:B------:R-:W1:Y:S01]  /*ab00*/  LDC R3, c[0x0][0x364] ;  /* 0x0000d900ff037b82 */ /* 0x000e620000000800 */
        /* <DEDUP_REMOVED lines=11> */
[----:B------:R-:W-:Y:S01]  /*abc0*/  @!P0 R2UR UR11, R37 ;  /* 0x00000000250b82ca */ /* 0x000fe200000e0000 */
[----:B------:R0:W-:Y:S01]  /*abd0*/  @!P3 STG.E desc[UR8][R4.64+0x900], R23 ;  /* 0x000900170400b986 */ /* 0x0001e2000c101908 */
[----:B------:R-:W-:Y:S01]  /*abe0*/  ISETP.GE.U32.AND P3, PT, R2, UR42, PT ;  /* 0x0000002a02007c0c */ /* 0x000fe2000bf66070 */
[----:B-1----:R-:W-:Y:S01]  /*abf0*/  IMAD R3, R3, UR4, RZ ;  /* 0x0000000403037c24 */ /* 0x002fe2000f8e02ff */
[----:B------:R-:W-:Y:S01]  /*ac00*/  ISETP.GE.U32.AND P1, PT, R47, UR42, PT ;  /* 0x0000002a2f007c0c */ /* 0x000fe2000bf26070 */
[----:B------:R0:W-:Y:S01]  /*ac10*/  @!P5 STG.E desc[UR12][R4.64+0xa80], R93 ;  /* 0x000a805d0400d986 */ /* 0x0001e2000c10190c */
[----:B------:R-:W-:Y:S02]  /*ac20*/  ISETP.GE.U32.AND P5, PT, R43, UR42, PT ;  /* 0x0000002a2b007c0c */ /* 0x000fe4000bfa6070 */
[----:B------:R-:W-:Y:S01]  /*ac30*/  ISETP.GE.AND.EX P1, PT, RZ, UR43, PT, P1 ;  /* 0x0000002bff007c0c */ /* 0x000fe2000bf26310 */
        /* <DEDUP_REMOVED lines=32> */
.L_x_20083:
[----:B------:R-:W-:Y:S05]  /*ae40*/  EXIT ;  /* 0x000000000000794d */ /* 0x000fea0003800000 */
.L_x_20144:
[----:B------:R-:W-:Y:S01]  /*ae50*/  HFMA2 R11, -RZ, RZ, 0, 1.847743988037109375e-06 ;  /* 0x0000001fff0b7431 */ /* 0x000fe200000001ff */
[----:B------:R-:W-:Y:S01]  /*ae60*/  BSSY B1, `(.L_x_20206) ;  /* 0x0000006000017945 */ /* 0x000fe20003800000 */
[----:B------:R-:W-:Y:S02]  /*ae70*/  IMAD.MOV.U32 R12, RZ, RZ, 0x10 ;  /* 0x00000010ff0c7424 */ /* 0x000fe400078e00ff */
[----:B------:R-:W-:-:S07]  /*ae80*/  IMAD.MOV.U32 R15, RZ, RZ, -0x1 ;  /* 0xffffffffff0f7424 */ /* 0x000fce00078e00ff */
[----:B01----:R-:W-:Y:S05]  /*ae90*/  WARPSYNC.COLLECTIVE R15, `(.L_x_20207) ;  /* 0x000000000f087348 */ /* 0x003fea0003c00000 */
[----:B------:R2:W3:Y:S02]  /*aea0*/  SHFL.BFLY P6, R14, R13, R12, R11 ;  /* 0x0c00000c0d0e7389 */ /* 0x0004e400000c000b */
[----:B0123--:R-:W-:Y:S05]  /*aeb0*/  ENDCOLLECTIVE ;  /* 0x000000000000791b */ /* 0x00ffea0003800000 */
.L_x_20207:
[----:B------:R-:W-:Y:S05]  /*aec0*/  BSYNC B1 ;  /* 0x0000000000017941 */ /* 0x000fea0003800000 */
.L_x_20206:
        /* <DEDUP_REMOVED lines=8> */
.L_x_20208:
[----:B------:R-:W-:Y:S01]  /*af50*/  HFMA2 R12, -RZ, RZ, 0, 2.384185791015625e-07 ;  /* 0x00000004ff0c7431 */ /* 0x000fe200000001ff */
[----:B------:R-:W-:-:S05]  /*af60*/  FMNMX R0, R13, R14, !PT ;  /* 0x0000000e0d007209 */ /* 0x000fca0007800000 */
[----:B------:R-:W-:-:S07]  /*af70*/  IMAD.MOV.U32 R13, RZ, RZ, R0 ;  /* 0x000000ffff0d7224 */ /* 0x000fce00078e0000 */
[----:B------:R-:W-:Y:S05]  /*af80*/  WARPSYNC.COLLECTIVE R15, `(.L_x_20209) ;  /* 0x000000000f087348 */ /* 0x000fea0003c00000 */
[----:B------:R0:W1:Y:S02]  /*af90*/  SHFL.BFLY P6, R14, R13, R12, R11 ;  /* 0x0c00000c0d0e7389 */ /* 0x00006400000c000b */
[----:B01----:R-:W-:Y:S05]  /*afa0*/  ENDCOLLECTIVE ;  /* 0x000000000000791b */ /* 0x003fea0003800000 */
.L_x_20209:
[----:B------:R-:W-:Y:S02]  /*afb0*/  MOV R12, 0x2 ;  /* 0x00000002000c7802 */ /* 0x000fe40000000f00 */
[----:B------:R-:W-:-:S05]  /*afc0*/  FMNMX R2, R0, R14, !PT ;  /* 0x0000000e00027209 */ /* 0x000fca0007800000 */
[----:B------:R-:W-:-:S07]  /*afd0*/  IMAD.MOV.U32 R13, RZ, RZ, R2 ;  /* 0x000000ffff0d7224 */ /* 0x000fce00078e0002 */
[----:B------:R-:W-:Y:S05]  /*afe0*/  WARPSYNC.COLLECTIVE R15, `(.L_x_20210) ;  /* 0x000000000f087348 */ /* 0x000fea0003c00000 */
[----:B------:R0:W1:Y:S02]  /*aff0*/  SHFL.BFLY P6, R14, R13, R12, R11 ;  /* 0x0c00000c0d0e7389 */ /* 0x00006400000c000b */
[----:B01----:R-:W-:Y:S05]  /*b000*/  ENDCOLLECTIVE ;  /* 0x000000000000791b */ /* 0x003fea0003800000 */
.L_x_20210:
[----:B------:R-:W-:Y:S01]  /*b010*/  HFMA2 R12, -RZ, RZ, 0, 5.9604644775390625e-08 ;  /* 0x00000001ff0c7431 */ /* 0x000fe200000001ff */
[----:B------:R-:W-:-:S05]  /*b020*/  FMNMX R3, R2, R14, !PT ;  /* 0x0000000e02037209 */ /* 0x000fca0007800000 */
[----:B------:R-:W-:-:S07]  /*b030*/  IMAD.MOV.U32 R13, RZ, RZ, R3 ;  /* 0x000000ffff0d7224 */ /* 0x000fce00078e0003 */
[----:B------:R-:W-:Y:S05]  /*b040*/  WARPSYNC.COLLECTIVE R15, `(.L_x_20211) ;  /* 0x000000000f087348 */ /* 0x000fea0003c00000 */
[----:B------:R0:W1:Y:S02]  /*b050*/  SHFL.BFLY P6, R14, R13, R12, R11 ;  /* 0x0c00000c0d0e7389 */ /* 0x00006400000c000b */
[----:B01----:R-:W-:Y:S05]  /*b060*/  ENDCOLLECTIVE ;  /* 0x000000000000791b */ /* 0x003fea0003800000 */
.L_x_20211:
        /* <DEDUP_REMOVED lines=132> */
[----:B------:R-:W-:Y:S01]  /*b8b0*/  FFMA.SAT R19, R27, R41, 0.5 ;  /* 0x3f0000001b137423 */ /* 0x000fe20000002029 */
[----:B------:R-:W-:-:S03]  /*b8c0*/  FFMA R21, R28, 1.4426950216293334961, -R21 ;  /* 0x3fb8aa3b1c157823 */ /* 0x000fc60000000815 */
[----:B------:R-:W-:Y:S01]  /*b8d0*/  FFMA.RM R19, R19, R50, 12582913 ;  /* 0x4b40000113137423 */ /* 0x000fe20000004032 */
[----:B------:R-:W-:-:S03]  /*b8e0*/  FFMA R21, R28, 1.925963033500011079e-08, R21 ;  /* 0x32a570601c157823 */ /* 0x000fc60000000015 */
[C---:B------:R-:W-:Y:S01]  /*b8f0*/  FADD R20, R19.reuse, -12583039 ;  /* 0xcb40007f13147421 */ /* 0x040fe20000000000 */
[----:B------:R-:W-:Y:S02]  /*b900*/  SHF.L.U32 R19, R19, 0x17, RZ ;  /* 0x0000001713137819 */ /* 0x000fe400000006ff */
        /* <DEDUP_REMOVED lines=39> */
[----:B------:R-:W-:Y:S01]  /*bb80*/  FADD R27, R25, -12583039 ;  /* 0xcb40007f191b7421 */ /* 0x000fe20000000000 */
[----:B-1----:R-:W-:-:S03]  /*bb90*/  FFMA.SAT R11, R13, R41, 0.5 ;  /* 0x3f0000000d0b7423 */ /* 0x002fc60000002029 */
[----:B------:R-:W-:Y:S01]  /*bba0*/  FFMA R27, R12, 1.4426950216293334961, -R27 ;  /* 0x3fb8aa3b0c1b7823 */ /* 0x000fe2000000081b */
[----:B------:R-:W-:-:S03]  /*bbb0*/  FFMA.RM R11, R11, R50, 12582913 ;  /* 0x4b4000010b0b7423 */ /* 0x000fc60000004032 */
[----:B------:R-:W-:Y:S01]  /*bbc0*/  FFMA R27, R12, 1.925963033500011079e-08, R27 ;  /* 0x32a570600c1b7823 */ /* 0x000fe2000000001b */
[C---:B------:R-:W-:Y:S01]  /*bbd0*/  FADD R12, R11.reuse, -12583039 ;  /* 0xcb40007f0b0c7421 */ /* 0x040fe20000000000 */
[----:B------:R-:W-:Y:S01]  /*bbe0*/  SHF.L.U32 R11, R11, 0x17, RZ ;  /* 0x000000170b0b7819 */ /* 0x000fe200000006ff */
[----:B--2---:R-:W-:Y:S01]  /*bbf0*/  FMUL R23, R23, R24 ;  /* 0x0000001817177220 */ /* 0x004fe20000400000 */
        /* <DEDUP_REMOVED lines=77> */
[----:B------:R-:W-:Y:S01]  /*c0d0*/  IMAD.SHL.U32 R11, R11, 0x800000, RZ ;  /* 0x008000000b0b7824 */ /* 0x000fe200078e00ff */
[----:B------:R-:W-:Y:S02]  /*c0e0*/  SHF.L.U32 R34, R41, 0x17, RZ ;  /* 0x0000001729227819 */ /* 0x000fe400000006ff */
        /* <DEDUP_REMOVED lines=44> */
.L_x_20212:
[----:B------:R-:W-:Y:S02]  /*c3b0*/  IMAD.MOV.U32 R12, RZ, RZ, 0x8 ;  /* 0x00000008ff0c7424 */ /* 0x000fe400078e00ff */
[----:B------:R-:W-:-:S05]  /*c3c0*/  FADD R38, R13, R14 ;  /* 0x0000000e0d267221 */ /* 0x000fca0000000000 */
[----:B------:R-:W-:-:S07]  /*c3d0*/  MOV R13, R38 ;  /* 0x00000026000d7202 */ /* 0x000fce0000000f00 */
[----:B------:R-:W-:Y:S05]  /*c3e0*/  WARPSYNC.COLLECTIVE R15, `(.L_x_20213) ;  /* 0x000000000f087348 */ /* 0x000fea0003c00000 */
[----:B------:R0:W1:Y:S02]  /*c3f0*/  SHFL.BFLY P6, R14, R13, R12, R11 ;  /* 0x0c00000c0d0e7389 */ /* 0x00006400000c000b */
[----:B01----:R-:W-:Y:S05]  /*c400*/  ENDCOLLECTIVE ;  /* 0x000000000000791b */ /* 0x003fea0003800000 */
.L_x_20213:
[----:B------:R-:W-:Y:S02]  /*c410*/  IMAD.MOV.U32 R12, RZ, RZ, 0x4 ;  /* 0x00000004ff0c7424 */ /* 0x000fe400078e00ff */
[----:B------:R-:W-:-:S05]  /*c420*/  FADD R39, R38, R14 ;  /* 0x0000000e26277221 */ /* 0x000fca0000000000 */
[----:B------:R-:W-:-:S07]  /*c430*/  MOV R13, R39 ;  /* 0x00000027000d7202 */ /* 0x000fce0000000f00 */
[----:B------:R-:W-:Y:S05]  /*c440*/  WARPSYNC.COLLECTIVE R15, `(.L_x_20214) ;  /* 0x000000000f087348 */ /* 0x000fea0003c00000 */
[----:B------:R0:W1:Y:S02]  /*c450*/  SHFL.BFLY P6, R14, R13, R12, R11 ;  /* 0x0c00000c0d0e7389 */ /* 0x00006400000c000b */
[----:B01----:R-:W-:Y:S05]  /*c460*/  ENDCOLLECTIVE ;  /* 0x000000000000791b */ /* 0x003fea0003800000 */
.L_x_20214:
[----:B------:R-:W-:Y:S02]  /*c470*/  IMAD.MOV.U32 R12, RZ, RZ, 0x2 ;  /* 0x00000002ff0c7424 */ /* 0x000fe400078e00ff */
[----:B------:R-:W-:-:S05]  /*c480*/  FADD R40, R39, R14 ;  /* 0x0000000e27287221 */ /* 0x000fca0000000000 */
[----:B------:R-:W-:-:S07]  /*c490*/  MOV R13, R40 ;  /* 0x00000028000d7202 */ /* 0x000fce0000000f00 */
[----:B------:R-:W-:Y:S05]  /*c4a0*/  WARPSYNC.COLLECTIVE R15, `(.L_x_20215) ;  /* 0x000000000f087348 */ /* 0x000fea0003c00000 */
[----:B------:R0:W1:Y:S02]  /*c4b0*/  SHFL.BFLY P6, R14, R13, R12, R11 ;  /* 0x0c00000c0d0e7389 */ /* 0x00006400000c000b */
[----:B01----:R-:W-:Y:S05]  /*c4c0*/  ENDCOLLECTIVE ;  /* 0x000000000000791b */ /* 0x003fea0003800000 */
.L_x_20215:
[----:B------:R-:W-:Y:S02]  /*c4d0*/  IMAD.MOV.U32 R12, RZ, RZ, 0x1 ;  /* 0x00000001ff0c7424 */ /* 0x000fe400078e00ff */
[----:B------:R-:W-:-:S05]  /*c4e0*/  FADD R41, R40, R14 ;  /* 0x0000000e28297221 */ /* 0x000fca0000000000 */
[----:B------:R-:W-:-:S07]  /*c4f0*/  MOV R13, R41 ;  /* 0x00000029000d7202 */ /* 0x000fce0000000f00 */
[----:B------:R-:W-:Y:S05]  /*c500*/  WARPSYNC.COLLECTIVE R15, `(.L_x_20216) ;  /* 0x000000000f087348 */ /* 0x000fea0003c00000 */
[----:B------:R0:W1:Y:S02]  /*c510*/  SHFL.BFLY P6, R14, R13, R12, R11 ;  /* 0x0c00000c0d0e7389 */ /* 0x00006400000c000b */
[----:B01----:R-:W-:Y:S05]  /*c520*/  ENDCOLLECTIVE ;  /* 0x000000000000791b */ /* 0x003fea0003800000 */
.L_x_20216:
[----:B------:R-:W-:Y:S05]  /*c530*/  BRA `(.L_x_20217) ;  /* 0xffffffc000647947 */ /* 0x000fea000383ffff */
        .weak           $__internal_322_$__cuda_sm3x_div_rn_noftz_f32_slowpath
        .type           $__internal_322_$__cuda_sm3x_div_rn_noftz_f32_slowpath,@function
        .size           $__internal_322_$__cuda_sm3x_div_rn_noftz_f32_slowpath,(.L_x_37699 - $__internal_322_$__cuda_sm3x_div_rn_noftz_f32_slowpath)
$__internal_322_$__cuda_sm3x_div_rn_noftz_f32_slowpath:
        /* <DEDUP_REMOVED lines=34> */
.L_x_20219:
        /* <DEDUP_REMOVED lines=51> */
.L_x_20226:
[----:B------:R-:W-:-:S04]  /*ca90*/  LOP3.LUT R5, R5, 0x80000000, RZ, 0xc0, !PT ;  /* 0x8000000005057812 */ /* 0x000fc800078ec0ff */
[----:B------:R-:W-:Y:S01]  /*caa0*/  LOP3.LUT R5, R5, 0x7f800000, RZ, 0xfc, !PT ;  /* 0x7f80000005057812 */ /* 0x000fe200078efcff */
[----:B------:R-:W-:Y:S06]  /*cab0*/  BRA `(.L_x_20227) ;  /* 0x0000000000047947 */ /* 0x000fec0003800000 */
.L_x_20225:
[----:B------:R-:W-:-:S07]  /*cac0*/  LEA R5, R48, R5, 0x17 ;  /* 0x0000000530057211 */ /* 0x000fce00078eb8ff */
.L_x_20227:
[----:B------:R-:W-:Y:S05]  /*cad0*/  BSYNC.RECONVERGENT B2 ;  /* 0x0000000000027941 */ /* 0x000fea0003800200 */
.L_x_20224:
[----:B------:R-:W-:Y:S05]  /*cae0*/  BRA `(.L_x_20228) ;  /* 0x0000000000207947 */ /* 0x000fea0003800000 */
.L_x_20223:
[----:B------:R-:W-:-:S04]  /*caf0*/  LOP3.LUT R5, R12, 0x80000000, R5, 0x48, !PT ;  /* 0x800000000c057812 */ /* 0x000fc800078e4805 */
[----:B------:R-:W-:Y:S01]  /*cb00*/  LOP3.LUT R5, R5, 0x7f800000, RZ, 0xfc, !PT ;  /* 0x7f80000005057812 */ /* 0x000fe200078efcff */
[----:B------:R-:W-:Y:S06]  /*cb10*/  BRA `(.L_x_20228) ;  /* 0x0000000000147947 */ /* 0x000fec0003800000 */
.L_x_20222:
[----:B------:R-:W-:Y:S01]  /*cb20*/  LOP3.LUT R5, R12, 0x80000000, R5, 0x48, !PT ;  /* 0x800000000c057812 */ /* 0x000fe200078e4805 */
[----:B------:R-:W-:Y:S06]  /*cb30*/  BRA `(.L_x_20228) ;  /* 0x00000000000c7947 */ /* 0x000fec0003800000 */
.L_x_20221:
[----:B------:R-:W0:Y:S01]  /*cb40*/  MUFU.RSQ R5, -QNAN ;  /* 0xffc0000000057908 */ /* 0x000e220000001400 */
[----:B------:R-:W-:Y:S05]  /*cb50*/  BRA `(.L_x_20228) ;  /* 0x0000000000047947 */ /* 0x000fea0003800000 */
.L_x_20220:
[----:B------:R-:W-:-:S07]  /*cb60*/  FADD.FTZ R5, R5, R12 ;  /* 0x0000000c05057221 */ /* 0x000fce0000010000 */
.L_x_20228:
[----:B------:R-:W-:Y:S05]  /*cb70*/  BSYNC.RECONVERGENT B1 ;  /* 0x0000000000017941 */ /* 0x000fea0003800200 */
.L_x_20218:
[----:B------:R-:W-:Y:S02]  /*cb80*/  HFMA2 R13, -RZ, RZ, 0, 0 ;  /* 0x00000000ff0d7431 */ /* 0x000fe400000001ff */
[----:B------:R-:W-:-:S04]  /*cb90*/  IMAD.MOV.U32 R12, RZ, RZ, R14 ;  /* 0x000000ffff0c7224 */ /* 0x000fc800078e000e */
[----:B0-----:R-:W-:Y:S05]  /*cba0*/  RET.REL.NODEC R12 `(_Z15SoftmaxWarpImplI22BroadcastScaleMaskLoadIffbLm2EiE11DirectStoreIffEfLi1ELi30ELi32ELi1ELb1EL9Algorithm0EEvT_T0_ll) ;  /* 0xffffff340c147950 */ /* 0x001fea0003c3ffff */
.L_x_20229:
        /* <DEDUP_REMOVED lines=13> */
.L_x_37699:


//--------------------- .text._Z15SoftmaxWarpImplI22BroadcastScaleMaskLoadIffbLm2EiE11DirectStoreIffEfLi1ELi30ELi32ELi1ELb0EL9Algorithm0EEvT_T0_ll --------------------------
	.section	.text._Z15SoftmaxWarpImplI22BroadcastScaleMaskLoadIffbLm2EiE11DirectStoreIffEfLi1ELi30ELi32ELi1ELb0EL9Algorithm0EEvT_T0_ll,"ax",@progbits
	.align	128
        .global         _Z15SoftmaxWarpImplI22BroadcastScaleMaskLoadIffbLm2EiE11DirectStoreIffEfLi1ELi30ELi32ELi1ELb0EL9Algorithm0EEvT_T0_ll
        .type           _Z15SoftmaxWarpImplI22BroadcastScaleMaskLoadIffbLm2EiE11DirectStoreIffEfLi1ELi30ELi32ELi1ELb0EL9Algorithm0EEvT_T0_ll,@function
        .size           _Z15SoftmaxWarpImplI22BroadcastScaleMaskLoadIffbLm2EiE11DirectStoreIffEfLi1ELi30ELi32ELi1ELb0EL9Algorithm0EEvT_T0_ll,(.L_x_37700 - _Z15SoftmaxWarpImplI22BroadcastScaleMaskLoadIffbLm2EiE11DirectStoreIffEfLi1ELi30ELi32ELi1ELb0EL9Algorithm0EEvT_T0_ll)
        .other          _Z15SoftmaxWarpImplI22BroadcastScaleMaskLoadIffbLm2EiE11DirectStoreIffEfLi1ELi30ELi32ELi1ELb0EL9Algorithm0EEvT_T0_ll,@"STO_CUDA_ENTRY STV_DEFAULT"
_Z15SoftmaxWarpImplI22BroadcastScaleMaskLoadIffbLm2EiE11DirectStoreIffEfLi1ELi30ELi32ELi1ELb0EL9Algorithm0EEvT_T0_ll:
.text._Z15SoftmaxWarpImplI22BroadcastScaleMaskLoadIffbLm2EiE11DirectStoreIffEfLi1ELi30ELi32ELi1ELb0EL9Algorithm0EEvT_T0_ll:
        /* <DEDUP_REMOVED lines=27> */
.L_x_20230:
        /* <DEDUP_REMOVED lines=14> */
.L_x_20293:
        /* <DEDUP_REMOVED lines=9> */
[C---:B------:R-:W-:Y:S02]  /*0320*/  IADD3 R10, PT, PT, R28.reuse, 0xa0, RZ ;  /* 0x000000a01c0a7810 */ /* 0x040fe40007ffe0ff */
[----:B------:R-:W-:-:S02]  /*0330*/  IADD3 R13, PT, PT, R28, 0x60, RZ ;  /* 0x000000601c0d7810 */ /* 0x000fc40007ffe0ff */
[----:B------:R-:W-:Y:S02]  /*0340*/  LOP3.LUT R4, R16, UR49, RZ, 0x3c, !PT ;  /* 0x0000003110047c12 */ /* 0x000fe4000f8e3cff */
[----:B------:R-:W-:Y:S02]  /*0350*/  LOP3.LUT R6, R10, UR49, RZ, 0x3c, !PT ;  /* 0x000000310a067c12 */ /* 0x000fe4000f8e3cff */
[----:B------:R-:W-:Y:S01]  /*0360*/  LOP3.LUT R5, R13, UR49, RZ, 0x3c, !PT ;  /* 0x000000310d057c12 */ /* 0x000fe2000f8e3cff */
[----:B------:R-:W1:Y:S01]  /*0370*/  I2F.RP R0, UR7 ;  /* 0x0000000700007d06 */ /* 0x000e620008209400 */
[----:B------:R-:W-:Y:S02]  /*0380*/  ISETP.GE.AND P4, PT, R4, RZ, PT ;  /* 0x000000ff0400720c */ /* 0x000fe40003f86270 */
[----:B------:R-:W-:Y:S02]  /*0390*/  R2UR UR11, R37 ;  /* 0x00000000250b72ca */ /* 0x000fe400000e0000 */
[----:B------:R-:W-:-:S02]  /*03a0*/  SHF.R.S64 R4, RZ, 0x1e, R16 ;  /* 0x0000001eff047819 */ /* 0x000fc40000001010 */
[----:B------:R-:W-:Y:S02]  /*03b0*/  ISETP.GE.AND P6, PT, R6, RZ, PT ;  /* 0x000000ff0600720c */ /* 0x000fe40003fc6270 */
[----:B------:R-:W-:Y:S02]  /*03c0*/  LOP3.LUT R3, R17, UR49, RZ, 0x3c, !PT ;  /* 0x0000003111037c12 */ /* 0x000fe4000f8e3cff */
[----:B------:R-:W-:Y:S02]  /*03d0*/  ISETP.GE.AND P0, PT, R5, RZ, PT ;  /* 0x000000ff0500720c */ /* 0x000fe40003f06270 */
[----:B------:R-:W-:Y:S01]  /*03e0*/  R2UR UR8, R36 ;  /* 0x00000000240872ca */ /* 0x000fe200000e0000 */
[----:B-1----:R-:W1:Y:S01]  /*03f0*/  MUFU.RCP R0, R0 ;  /* 0x0000000000007308 */ /* 0x002e620000001000 */
[----:B------:R-:W-:Y:S02]  /*0400*/  SHF.R.S64 R6, RZ, 0x1e, R13 ;  /* 0x0000001eff067819 */ /* 0x000fe4000000100d */
[----:B------:R-:W-:-:S02]  /*0410*/  LOP3.LUT R5, R11, UR49, RZ, 0x3c, !PT ;  /* 0x000000310b057c12 */ /* 0x000fc4000f8e3cff */
[----:B------:R-:W-:Y:S02]  /*0420*/  IADD3 R4, P3, PT, R4, UR36, RZ ;  /* 0x0000002404047c10 */ /* 0x000fe4000ff7e0ff */
[----:B------:R-:W-:Y:S02]  /*0430*/  IABS R8, R16 ;  /* 0x0000001000087213 */ /* 0x000fe40000000000 */
[----:B------:R-:W-:Y:S02]  /*0440*/  ISETP.GE.AND P2, PT, R3, RZ, PT ;  /* 0x000000ff0300720c */ /* 0x000fe40003f46270 */
[----:B------:R-:W-:Y:S01]  /*0450*/  R2UR UR9, R37 ;  /* 0x00000000250972ca */ /* 0x000fe200000e0000 */
[----:B-1----:R-:W-:Y:S01]  /*0460*/  VIADD R2, R0, 0xffffffe ;  /* 0x0ffffffe00027836 */ /* 0x002fe20000000000 */
[----:B------:R-:W-:-:S05]  /*0470*/  IABS R0, R17 ;  /* 0x0000001100007213 */ /* 0x000fca0000000000 */
[----:B------:R-:W1:Y:S02]  /*0480*/  F2I.FTZ.U32.TRUNC.NTZ R2, R2 ;  /* 0x0000000200027305 */ /* 0x000e64000021f000 */
[----:B-1----:R-:W-:Y:S02]  /*0490*/  R2UR UR5, R2 ;  /* 0x00000000020572ca */ /* 0x002fe400000e0000 */
[----:B------:R-:W-:-:S04]  /*04a0*/  SHF.R.S64 R2, RZ, 0x1e, R17 ;  /* 0x0000001eff027819 */ /* 0x000fc80000001011 */
[----:B------:R-:W-:Y:S02]  /*04b0*/  IADD3 R2, P1, PT, R2, UR36, RZ ;  /* 0x0000002402027c10 */ /* 0x000fe4000ff3e0ff */
[----:B------:R-:W-:Y:S02]  /*04c0*/  IADD3 R6, P5, PT, R6, UR36, RZ ;  /* 0x0000002406067c10 */ /* 0x000fe4000ffbe0ff */
[----:B------:R-:W-:Y:S02]  /*04d0*/  LEA.HI.X.SX32 R3, R17, UR37, 0x2, P1 ;  /* 0x0000002511037c11 */ /* 0x000fe400088f16ff */
[----:B------:R-:W-:Y:S01]  /*04e0*/  ISETP.GE.AND P1, PT, R5, RZ, PT ;  /* 0x000000ff0500720c */ /* 0x000fe20003f26270 */
[----:B------:R-:W-:Y:S01]  /*04f0*/  UIADD3 UR6, UPT, UPT, URZ, -UR5, URZ ;  /* 0x80000005ff067290 */ /* 0x000fe2000fffe0ff */
[----:B------:R-:W-:Y:S01]  /*0500*/  LEA.HI.X.SX32 R5, R16, UR37, 0x2, P3 ;  /* 0x0000002510057c11 */ /* 0x000fe200098f16ff */
[----:B------:R-:W2:Y:S02]  /*0510*/  LDG.E R9, desc[UR8][R2.64] ;  /* 0x0000000802097981 */ /* 0x000ea4000c1e1900 */
[----:B------:R-:W-:-:S02]  /*0520*/  UIMAD UR6, UR6, UR7, URZ ;  /* 0x00000007060672a4 */ /* 0x000fc4000f8e02ff */
[----:B------:R1:W3:Y:S02]  /*0530*/  LDG.E R12, desc[UR10][R4.64] ;  /* 0x0000000a040c7981 */ /* 0x0002e4000c1e1900 */
[----:B------:R-:W-:-:S06]  /*0540*/  UIMAD.WIDE.U32 UR4, UR5, UR6, UR4 ;  /* 0x00000006050472a5 */ /* 0x000fcc000f8e0004 */
[----:B------:R-:W-:-:S04]  /*0550*/  IMAD.HI.U32 R48, R0, UR5, RZ ;  /* 0x0000000500307c27 */ /* 0x000fc8000f8e00ff */
[----:B------:R-:W-:-:S04]  /*0560*/  IMAD.MOV R7, RZ, RZ, -R48 ;  /* 0x000000ffff077224 */ /* 0x000fc800078e0a30 */
[----:B------:R-:W-:Y:S01]  /*0570*/  IMAD R0, R7, UR7, R0 ;  /* 0x0000000707007c24 */ /* 0x000fe2000f8e0200 */
[----:B------:R-:W-:Y:S01]  /*0580*/  LEA.HI.X.SX32 R7, R13, UR37, 0x2, P5 ;  /* 0x000000250d077c11 */ /* 0x000fe2000a8f16ff */
[----:B------:R-:W-:-:S03]  /*0590*/  IMAD.HI.U32 R40, R8, UR5, RZ ;  /* 0x0000000508287c27 */ /* 0x000fc6000f8e00ff */
[----:B------:R-:W-:Y:S01]  /*05a0*/  ISETP.LT.U32.AND P5, PT, R0, UR7, PT ;  /* 0x0000000700007c0c */ /* 0x000fe2000bfa1070 */
[----:B------:R4:W5:Y:S01]  /*05b0*/  LDG.E R4, desc[UR8][R6.64] ;  /* 0x0000000806047981 */ /* 0x000962000c1e1900 */
[----:B-1----:R-:W-:-:S05]  /*05c0*/  IADD3 R5, PT, PT, -R40, RZ, RZ ;  /* 0x000000ff28057210 */ /* 0x002fca0007ffe1ff */
[----:B------:R-:W-:Y:S01]  /*05d0*/  IMAD R5, R5, UR7, R8 ;  /* 0x0000000705057c24 */ /* 0x000fe2000f8e0208 */
[----:B------:R-:W-:-:S05]  /*05e0*/  SHF.R.S64 R18, RZ, 0x1e, R11 ;  /* 0x0000001eff127819 */ /* 0x000fca000000100b */
[----:B------:R-:W-:Y:S01]  /*05f0*/  @!P5 IADD3 R48, PT, PT, R48, 0x1, RZ ;  /* 0x000000013030d810 */ /* 0x000fe20007ffe0ff */
[----:B------:R-:W-:Y:S01]  /*0600*/  @!P5 VIADD R0, R0, -UR7 ;  /* 0x800000070000dc36 */ /* 0x000fe20008000000 */
[----:B------:R-:W-:Y:S02]  /*0610*/  ISETP.LT.U32.AND P5, PT, R5, UR7, PT ;  /* 0x0000000705007c0c */ /* 0x000fe4000bfa1070 */
[----:B------:R-:W-:Y:S02]  /*0620*/  IADD3 R18, P3, PT, R18, UR36, RZ ;  /* 0x0000002412127c10 */ /* 0x000fe4000ff7e0ff */
[----:B------:R-:W-:Y:S02]  /*0630*/  SHF.R.S64 R22, RZ, 0x1e, R10 ;  /* 0x0000001eff167819 */ /* 0x000fe4000000100a */
[----:B------:R-:W-:Y:S02]  /*0640*/  IABS R15, R13 ;  /* 0x0000000d000f7213 */ /* 0x000fe40000000000 */
[----:B------:R-:W-:-:S02]  /*0650*/  IADD3 R20, PT, PT, R28, 0xc0, RZ ;  /* 0x000000c01c147810 */ /* 0x000fc40007ffe0ff */
[----:B------:R-:W-:Y:S02]  /*0660*/  LEA.HI.X.SX32 R19, R11, UR37, 0x2, P3 ;  /* 0x000000250b137c11 */ /* 0x000fe400098f16ff */
[----:B------:R-:W-:Y:S01]  /*0670*/  IADD3 R22, P3, PT, R22, UR36, RZ ;  /* 0x0000002416167c10 */ /* 0x000fe2000ff7e0ff */
[----:B------:R-:W-:Y:S01]  /*0680*/  IMAD.HI.U32 R46, R15, UR5, RZ ;  /* 0x000000050f2e7c27 */ /* 0x000fe2000f8e00ff */
[----:B----4-:R-:W-:Y:S01]  /*0690*/  SHF.R.S64 R6, RZ, 0x1e, R20 ;  /* 0x0000001eff067819 */ /* 0x010fe20000001014 */
[----:B------:R1:W4:Y:S01]  /*06a0*/  LDG.E R3, desc[UR10][R18.64] ;  /* 0x0000000a12037981 */ /* 0x000322000c1e1900 */
[----:B------:R-:W-:Y:S01]  /*06b0*/  IADD3 R14, PT, PT, R28, 0xe0, RZ ;  /* 0x000000e01c0e7810 */ /* 0x000fe20007ffe0ff */
[----:B------:R-:W-:Y:S01]  /*06c0*/  @!P5 VIADD R40, R40, 0x1 ;  /* 0x000000012828d836 */ /* 0x000fe20000000000 */
[----:B------:R-:W-:Y:S02]  /*06d0*/  LEA.HI.X.SX32 R23, R10, UR37, 0x2, P3 ;  /* 0x000000250a177c11 */ /* 0x000fe400098f16ff */
[----:B------:R-:W-:Y:S01]  /*06e0*/  @!P5 IADD3 R5, PT, PT, R5, -UR7, RZ ;  /* 0x800000070505dc10 */ /* 0x000fe2000fffe0ff */
[----:B------:R-:W-:Y:S01]  /*06f0*/  IMAD.MOV R8, RZ, RZ, -R46 ;  /* 0x000000ffff087224 */ /* 0x000fe200078e0a2e */
[----:B------:R-:W-:-:S02]  /*0700*/  ISETP.GE.U32.AND P3, PT, R0, UR7, PT ;  /* 0x0000000700007c0c */ /* 0x000fc4000bf66070 */
[----:B------:R-:W-:Y:S02]  /*0710*/  IADD3 R6, P5, PT, R6, UR36, RZ ;  /* 0x0000002406067c10 */ /* 0x000fe4000ffbe0ff */
[----:B-1----:R-:W-:Y:S01]  /*0720*/  SHF.R.S64 R18, RZ, 0x1e, R14 ;  /* 0x0000001eff127819 */ /* 0x002fe2000000100e */
[----:B------:R-:W-:Y:S01]  /*0730*/  IMAD R15, R8, UR7, R15 ;  /* 0x00000007080f7c24 */ /* 0x000fe2000f8e020f */
[----:B------:R-:W-:Y:S02]  /*0740*/  LEA.HI.X.SX32 R7, R20, UR37, 0x2, P5 ;  /* 0x0000002514077c11 */ /* 0x000fe4000a8f16ff */
[----:B------:R-:W-:Y:S02]  /*0750*/  IADD3 R18, P5, PT, R18, UR36, RZ ;  /* 0x0000002412127c10 */ /* 0x000fe4000ffbe0ff */
[----:B------:R-:W-:Y:S01]  /*0760*/  R2UR UR12, R36 ;  /* 0x00000000240c72ca */ /* 0x000fe200000e0000 */
[----:B------:R-:W3:Y:S01]  /*0770*/  LDG.E R0, desc[UR8][R6.64] ;  /* 0x0000000806007981 */ /* 0x000ee2000c1e1900 */
[----:B------:R-:W-:-:S02]  /*0780*/  R2UR UR13, R37 ;  /* 0x00000000250d72ca */ /* 0x000fc400000e0000 */
[----:B------:R-:W-:Y:S02]  /*0790*/  LEA.HI.X.SX32 R19, R14, UR37, 0x2, P5 ;  /* 0x000000250e137c11 */ /* 0x000fe4000a8f16ff */
[----:B------:R-:W-:Y:S02]  /*07a0*/  ISETP.LT.U32.AND P5, PT, R15, UR7, PT ;  /* 0x000000070f007c0c */ /* 0x000fe4000bfa1070 */
[----:B------:R-:W-:Y:S01]  /*07b0*/  @P3 IADD3 R48, PT, PT, R48, 0x1, RZ ;  /* 0x0000000130303810 */ /* 0x000fe20007ffe0ff */
[----:B------:R-:W5:Y:S01]  /*07c0*/  LDG.E R8, desc[UR10][R18.64] ;  /* 0x0000000a12087981 */ /* 0x000f62000c1e1900 */
[----:B------:R-:W-:Y:S02]  /*07d0*/  ISETP.GE.U32.AND P3, PT, R5, UR7, PT ;  /* 0x0000000705007c0c */ /* 0x000fe4000bf66070 */
[----:B------:R-:W-:-:S03]  /*07e0*/  IABS R21, R11 ;  /* 0x0000000b00157213 */ /* 0x000fc60000000000 */
[----:B------:R1:W3:Y:S02]  /*07f0*/  LDG.E R2, desc[UR12][R22.64] ;  /* 0x0000000c16027981 */ /* 0x0002e4000c1e1900 */
[----:B------:R-:W-:-:S04]  /*0800*/  IMAD.HI.U32 R38, R21, UR5, RZ ;  /* 0x0000000515267c27 */ /* 0x000fc8000f8e00ff */
[----:B------:R-:W-:Y:S01]  /*0810*/  @!P5 VIADD R15, R15, -UR7 ;  /* 0x800000070f0fdc36 */ /* 0x000fe20008000000 */
[----:B-1----:R-:W-:Y:S01]  /*0820*/  IABS R23, R10 ;  /* 0x0000000a00177213 */ /* 0x002fe20000000000 */
[----:B------:R-:W-:Y:S01]  /*0830*/  IMAD.MOV R22, RZ, RZ, -R38 ;  /* 0x000000ffff167224 */ /* 0x000fe200078e0a26 */
[----:B------:R-:W-:Y:S02]  /*0840*/  @P3 IADD3 R40, PT, PT, R40, 0x1, RZ ;  /* 0x0000000128283810 */ /* 0x000fe40007ffe0ff */
[----:B------:R-:W-:Y:S01]  /*0850*/  ISETP.GE.U32.AND P3, PT, R15, UR7, PT ;  /* 0x000000070f007c0c */ /* 0x000fe2000bf66070 */
[----:B------:R-:W-:Y:S01]  /*0860*/  IMAD.HI.U32 R34, R23, UR5, RZ ;  /* 0x0000000517227c27 */ /* 0x000fe2000f8e00ff */
[----:B------:R-:W-:-:S03]  /*0870*/  IABS R25, R20 ;  /* 0x0000001400197213 */ /* 0x000fc60000000000 */
[----:B------:R-:W-:Y:S01]  /*0880*/  IMAD R5, R22, UR7, R21 ;  /* 0x0000000716057c24 */ /* 0x000fe2000f8e0215 */
[----:B------:R-:W-:Y:S01]  /*0890*/  IADD3 R24, PT, PT, -R34, RZ, RZ ;  /* 0x000000ff22187210 */ /* 0x000fe20007ffe1ff */
[----:B------:R-:W-:Y:S01]  /*08a0*/  IMAD.HI.U32 R32, R25, UR5, RZ ;  /* 0x0000000519207c27 */ /* 0x000fe2000f8e00ff */
[----:B------:R-:W-:Y:S02]  /*08b0*/  @!P2 IADD3 R48, PT, PT, -R48, RZ, RZ ;  /* 0x000000ff3030a210 */ /* 0x000fe40007ffe1ff */
[----:B------:R-:W-:Y:S01]  /*08c0*/  ISETP.LT.U32.AND P2, PT, R5, UR7, PT ;  /* 0x0000000705007c0c */ /* 0x000fe2000bf41070 */
[----:B------:R-:W-:Y:S01]  /*08d0*/  IMAD R22, R24, UR7, R23 ;  /* 0x0000000718167c24 */ /* 0x000fe2000f8e0217 */
[----:B------:R-:W-:Y:S01]  /*08e0*/  @!P5 IADD3 R46, PT, PT, R46, 0x1, RZ ;  /* 0x000000012e2ed810 */ /* 0x000fe20007ffe0ff */
[----:B------:R-:W-:Y:S01]  /*08f0*/  VIADD R15, R28, 0x120 ;  /* 0x000001201c0f7836 */ /* 0x000fe20000000000 */
[----:B------:R-:W-:Y:S02]  /*0900*/  IADD3 R26, PT, PT, -R32, RZ, RZ ;  /* 0x000000ff201a7210 */ /* 0x000fe40007ffe1ff */
[----:B------:R-:W-:-:S02]  /*0910*/  IABS R27, R14 ;  /* 0x0000000e001b7213 */ /* 0x000fc40000000000 */
[----:B------:R-:W-:Y:S02]  /*0920*/  IADD3 R21, PT, PT, R28, 0x100, RZ ;  /* 0x000001001c157810 */ /* 0x000fe40007ffe0ff */
[----:B------:R-:W-:Y:S02]  /*0930*/  @P3 IADD3 R46, PT, PT, R46, 0x1, RZ ;  /* 0x000000012e2e3810 */ /* 0x000fe40007ffe0ff */
[----:B------:R-:W-:Y:S01]  /*0940*/  ISETP.LT.U32.AND P3, PT, R22, UR7, PT ;  /* 0x0000000716007c0c */ /* 0x000fe2000bf61070 */
[----:B------:R-:W-:Y:S01]  /*0950*/  IMAD R23, R26, UR7, R25 ;  /* 0x000000071a177c24 */ /* 0x000fe2000f8e0219 */
[----:B------:R-:W-:Y:S01]  /*0960*/  SHF.R.S64 R18, RZ, 0x1e, R21 ;  /* 0x0000001eff127819 */ /* 0x000fe20000001015 */
[----:B------:R-:W-:Y:S01]  /*0970*/  IMAD.HI.U32 R26, R27, UR5, RZ ;  /* 0x000000051b1a7c27 */ /* 0x000fe2000f8e00ff */
[----:B------:R-:W-:-:S03]  /*0980*/  SHF.R.S64 R24, RZ, 0x1e, R15 ;  /* 0x0000001eff187819 */ /* 0x000fc6000000100f */
[----:B------:R-:W-:Y:S01]  /*0990*/  @!P4 IMAD.MOV R40, RZ, RZ, -R40 ;  /* 0x000000ffff28c224 */ /* 0x000fe200078e0a28 */
[----:B------:R-:W-:Y:S01]  /*09a0*/  IADD3 R18, P4, PT, R18, UR36, RZ ;  /* 0x0000002412127c10 */ /* 0x000fe2000ff9e0ff */
[----:B------:R-:W-:Y:S01]  /*09b0*/  @!P2 VIADD R5, R5, -UR7 ;  /* 0x800000070505ac36 */ /* 0x000fe20008000000 */
[----:B------:R-:W-:Y:S02]  /*09c0*/  IADD3 R24, P5, PT, R24, UR36, RZ ;  /* 0x0000002418187c10 */ /* 0x000fe4000ffbe0ff */
[----:B------:R-:W-:Y:S02]  /*09d0*/  IADD3 R6, PT, PT, -R26, RZ, RZ ;  /* 0x000000ff1a067210 */ /* 0x000fe40007ffe1ff */
[----:B------:R-:W-:Y:S02]  /*09e0*/  LEA.HI.X.SX32 R19, R21, UR37, 0x2, P4 ;  /* 0x0000002515137c11 */ /* 0x000fe4000a0f16ff */
[----:B------:R-:W-:Y:S02]  /*09f0*/  ISETP.LT.U32.AND P4, PT, R23, UR7, PT ;  /* 0x0000000717007c0c */ /* 0x000fe4000bf81070 */
[----:B------:R-:W-:Y:S01]  /*0a00*/  LEA.HI.X.SX32 R25, R15, UR37, 0x2, P5 ;  /* 0x000000250f197c11 */ /* 0x000fe2000a8f16ff */
[----:B------:R-:W-:Y:S01]  /*0a10*/  IMAD R27, R6, UR7, R27 ;  /* 0x00000007061b7c24 */ /* 0x000fe2000f8e021b */
[----:B------:R-:W-:Y:S01]  /*0a20*/  ISETP.GE.U32.AND P5, PT, R5, UR7, PT ;  /* 0x0000000705007c0c */ /* 0x000fe2000bfa6070 */
[----:B------:R-:W-:Y:S01]  /*0a30*/  @!P2 VIADD R38, R38, 0x1 ;  /* 0x000000012626a836 */ /* 0x000fe20000000000 */
[----:B------:R-:W-:Y:S01]  /*0a40*/  @!P3 IADD3 R22, PT, PT, R22, -UR7, RZ ;  /* 0x800000071616bc10 */ /* 0x000fe2000fffe0ff */
[----:B------:R1:W5:Y:S01]  /*0a50*/  LDG.E R7, desc[UR8][R18.64] ;  /* 0x0000000812077981 */ /* 0x000362000c1e1900 */
[----:B------:R-:W-:-:S02]  /*0a60*/  IABS R5, R21 ;  /* 0x0000001500057213 */ /* 0x000fc40000000000 */
[----:B------:R-:W-:Y:S01]  /*0a70*/  @!P0 IADD3 R46, PT, PT, -R46, RZ, RZ ;  /* 0x000000ff2e2e8210 */ /* 0x000fe20007ffe1ff */
[----:B------:R0:W3:Y:S01]  /*0a80*/  LDG.E R6, desc[UR10][R24.64] ;  /* 0x0000000a18067981 */ /* 0x0000e2000c1e1900 */
[----:B------:R-:W-:Y:S01]  /*0a90*/  ISETP.GE.U32.AND P2, PT, R22, UR7, PT ;  /* 0x0000000716007c0c */ /* 0x000fe2000bf46070 */
[----:B------:R-:W-:Y:S01]  /*0aa0*/  IMAD.HI.U32 R30, R5, UR5, RZ ;  /* 0x00000005051e7c27 */ /* 0x000fe2000f8e00ff */
[----:B------:R-:W-:-:S03]  /*0ab0*/  ISETP.LT.U32.AND P0, PT, R27, UR7, PT ;  /* 0x000000071b007c0c */ /* 0x000fc6000bf01070 */
[----:B-1----:R-:W-:Y:S01]  /*0ac0*/  IMAD.MOV R18, RZ, RZ, -R30 ;  /* 0x000000ffff127224 */ /* 0x002fe200078e0a1e */
[----:B------:R-:W-:Y:S01]  /*0ad0*/  @!P4 IADD3 R23, PT, PT, R23, -UR7, RZ ;  /* 0x800000071717cc10 */ /* 0x000fe2000fffe0ff */
[----:B------:R-:W-:Y:S01]  /*0ae0*/  VIADD R22, R28, 0x140 ;  /* 0x000001401c167836 */ /* 0x000fe20000000000 */
[----:B------:R-:W-:Y:S01]  /*0af0*/  @!P3 IADD3 R34, PT, PT, R34, 0x1, RZ ;  /* 0x000000012222b810 */ /* 0x000fe20007ffe0ff */
[----:B------:R-:W-:Y:S01]  /*0b00*/  IMAD R5, R18, UR7, R5 ;  /* 0x0000000712057c24 */ /* 0x000fe2000f8e0205 */
[----:B------:R-:W-:Y:S02]  /*0b10*/  @P5 IADD3 R38, PT, PT, R38, 0x1, RZ ;  /* 0x0000000126265810 */ /* 0x000fe40007ffe0ff */
[----:B------:R-:W-:Y:S02]  /*0b20*/  IABS R19, R15 ;  /* 0x0000000f00137213 */ /* 0x000fe40000000000 */
[----:B------:R-:W-:Y:S01]  /*0b30*/  ISETP.GE.U32.AND P5, PT, R23, UR7, PT ;  /* 0x0000000717007c0c */ /* 0x000fe2000bfa6070 */
[----:B------:R-:W-:Y:S01]  /*0b40*/  @P2 VIADD R34, R34, 0x1 ;  /* 0x0000000122222836 */ /* 0x000fe20000000000 */
[----:B------:R-:W-:Y:S01]  /*0b50*/  IABS R23, R22 ;  /* 0x0000001600177213 */ /* 0x000fe20000000000 */
[----:B------:R-:W-:Y:S01]  /*0b60*/  IMAD.HI.U32 R33, R19, UR5, RZ ;  /* 0x0000000513217c27 */ /* 0x000fe2000f8e00ff */
[----:B------:R-:W-:-:S02]  /*0b70*/  @!P0 IADD3 R27, PT, PT, R27, -UR7, RZ ;  /* 0x800000071b1b8c10 */ /* 0x000fc4000fffe0ff */
[----:B------:R-:W-:Y:S02]  /*0b80*/  ISETP.LT.U32.AND P2, PT, R5, UR7, PT ;  /* 0x0000000705007c0c */ /* 0x000fe4000bf41070 */
[----:B0-----:R-:W-:Y:S01]  /*0b90*/  LOP3.LUT R24, R20, UR49, RZ, 0x3c, !PT ;  /* 0x0000003114187c12 */ /* 0x001fe2000f8e3cff */
[----:B------:R-:W-:Y:S01]  /*0ba0*/  IMAD.HI.U32 R31, R23, UR5, RZ ;  /* 0x00000005171f7c27 */ /* 0x000fe2000f8e00ff */
[----:B------:R-:W-:Y:S02]  /*0bb0*/  @!P1 IADD3 R38, PT, PT, -R38, RZ, RZ ;  /* 0x000000ff26269210 */ /* 0x000fe40007ffe1ff */
[----:B------:R-:W-:Y:S02]  /*0bc0*/  ISETP.GE.U32.AND P1, PT, R27, UR7, PT ;  /* 0x000000071b007c0c */ /* 0x000fe4000bf26070 */
[----:B------:R-:W-:Y:S02]  /*0bd0*/  ISETP.GE.AND P3, PT, R24, RZ, PT ;  /* 0x000000ff1800720c */ /* 0x000fe40003f66270 */
[----:B------:R-:W-:-:S02]  /*0be0*/  IADD3 R24, PT, PT, -R33, RZ, RZ ;  /* 0x000000ff21187210 */ /* 0x000fc40007ffe1ff */
[----:B------:R-:W-:Y:S01]  /*0bf0*/  IADD3 R18, PT, PT, -R31, RZ, RZ ;  /* 0x000000ff1f127210 */ /* 0x000fe20007ffe1ff */
[----:B------:R-:W-:Y:S02]  /*0c00*/  @!P2 VIADD R5, R5, -UR7 ;  /* 0x800000070505ac36 */ /* 0x000fe40008000000 */
[----:B------:R-:W-:Y:S01]  /*0c10*/  IMAD R19, R24, UR7, R19 ;  /* 0x0000000718137c24 */ /* 0x000fe2000f8e0213 */
[----:B------:R-:W-:Y:S01]  /*0c20*/  @!P0 IADD3 R26, PT, PT, R26, 0x1, RZ ;  /* 0x000000011a1a8810 */ /* 0x000fe20007ffe0ff */
[----:B------:R-:W-:Y:S01]  /*0c30*/  IMAD R23, R18, UR7, R23 ;  /* 0x0000000712177c24 */ /* 0x000fe2000f8e0217 */
[----:B------:R-:W-:Y:S01]  /*0c40*/  LOP3.LUT R18, R14, UR49, RZ, 0x3c, !PT ;  /* 0x000000310e127c12 */ /* 0x000fe2000f8e3cff */
[----:B------:R-:W-:Y:S01]  /*0c50*/  @!P6 IMAD.MOV R34, RZ, RZ, -R34 ;  /* 0x000000ffff22e224 */ /* 0x000fe200078e0a22 */
[----:B------:R-:W-:Y:S01]  /*0c60*/  @!P4 IADD3 R32, PT, PT, R32, 0x1, RZ ;  /* 0x000000012020c810 */ /* 0x000fe20007ffe0ff */
[----:B------:R-:W-:Y:S01]  /*0c70*/  @!P2 VIADD R30, R30, 0x1 ;  /* 0x000000011e1ea836 */ /* 0x000fe20000000000 */
[----:B------:R-:W-:Y:S01]  /*0c80*/  ISETP.LT.U32.AND P6, PT, R19, UR7, PT ;  /* 0x0000000713007c0c */ /* 0x000fe2000bfc1070 */
[----:B------:R-:W0:Y:S01]  /*0c90*/  LDC.64 R24, c[0x0][0x398] ;  /* 0x0000e600ff187b82 */ /* 0x000e220000000a00 */
[----:B------:R-:W-:-:S02]  /*0ca0*/  @P1 IADD3 R26, PT, PT, R26, 0x1, RZ ;  /* 0x000000011a1a1810 */ /* 0x000fc40007ffe0ff */
[----:B------:R-:W-:Y:S02]  /*0cb0*/  ISETP.GE.AND P4, PT, R18, RZ, PT ;  /* 0x000000ff1200720c */ /* 0x000fe40003f86270 */
[----:B------:R-:W-:Y:S02]  /*0cc0*/  ISETP.GE.U32.AND P1, PT, R5, UR7, PT ;  /* 0x0000000705007c0c */ /* 0x000fe4000bf26070 */
[----:B------:R-:W-:Y:S02]  /*0cd0*/  @P5 IADD3 R32, PT, PT, R32, 0x1, RZ ;  /* 0x0000000120205810 */ /* 0x000fe40007ffe0ff */
[----:B------:R-:W-:Y:S02]  /*0ce0*/  LOP3.LUT R18, R21, UR49, RZ, 0x3c, !PT ;  /* 0x0000003115127c12 */ /* 0x000fe4000f8e3cff */
[----:B------:R-:W-:Y:S02]  /*0cf0*/  ISETP.LT.U32.AND P5, PT, R23, UR7, PT ;  /* 0x0000000717007c0c */ /* 0x000fe4000bfa1070 */
[----:B------:R-:W-:-:S02]  /*0d00*/  ISETP.GE.AND P0, PT, R18, RZ, PT ;  /* 0x000000ff1200720c */ /* 0x000fc40003f06270 */
[----:B------:R-:W-:Y:S01]  /*0d10*/  SHF.R.S64 R18, RZ, 0x1e, R22 ;  /* 0x0000001eff127819 */ /* 0x000fe20000001016 */
[----:B------:R-:W-:Y:S01]  /*0d20*/  @!P3 IMAD.MOV R32, RZ, RZ, -R32 ;  /* 0x000000ffff20b224 */ /* 0x000fe200078e0a20 */
[----:B------:R-:W-:Y:S02]  /*0d30*/  @!P6 IADD3 R19, PT, PT, R19, -UR7, RZ ;  /* 0x800000071313ec10 */ /* 0x000fe4000fffe0ff */
[----:B------:R-:W-:Y:S02]  /*0d40*/  IADD3 R18, P3, PT, R18, UR36, RZ ;  /* 0x0000002412127c10 */ /* 0x000fe4000ff7e0ff */
[----:B------:R-:W-:Y:S02]  /*0d50*/  @P1 IADD3 R30, PT, PT, R30, 0x1, RZ ;  /* 0x000000011e1e1810 */ /* 0x000fe40007ffe0ff */
[----:B------:R-:W-:Y:S02]  /*0d60*/  @!P4 IADD3 R26, PT, PT, -R26, RZ, RZ ;  /* 0x000000ff1a1ac210 */ /* 0x000fe40007ffe1ff */
[----:B------:R-:W-:-:S02]  /*0d70*/  @!P5 IADD3 R23, PT, PT, R23, -UR7, RZ ;  /* 0x800000071717dc10 */ /* 0x000fc4000fffe0ff */
[----:B------:R-:W-:Y:S02]  /*0d80*/  ISETP.GE.U32.AND P4, PT, R19, UR7, PT ;  /* 0x0000000713007c0c */ /* 0x000fe4000bf86070 */
[----:B------:R-:W-:Y:S01]  /*0d90*/  LEA.HI.X.SX32 R19, R22, UR37, 0x2, P3 ;  /* 0x0000002516137c11 */ /* 0x000fe200098f16ff */
[----:B------:R-:W-:Y:S01]  /*0da0*/  @!P0 IMAD.MOV R30, RZ, RZ, -R30 ;  /* 0x000000ffff1e8224 */ /* 0x000fe200078e0a1e */
[----:B------:R-:W-:Y:S02]  /*0db0*/  ISETP.GE.U32.AND P3, PT, R23, UR7, PT ;  /* 0x0000000717007c0c */ /* 0x000fe4000bf66070 */
[----:B------:R-:W-:Y:S01]  /*0dc0*/  ISETP.NE.AND P0, PT, RZ, UR49, PT ;  /* 0x00000031ff007c0c */ /* 0x000fe2000bf05270 */
[----:B------:R1:W3:Y:S01]  /*0dd0*/  LDG.E R5, desc[UR8][R18.64] ;  /* 0x0000000812057981 */ /* 0x0002e2000c1e1900 */
[----:B------:R-:W-:Y:S02]  /*0de0*/  LOP3.LUT R29, RZ, UR49, RZ, 0x33, !PT ;  /* 0x00000031ff1d7c12 */ /* 0x000fe4000f8e33ff */
[----:B------:R-:W-:-:S02]  /*0df0*/  IADD3 R23, PT, PT, R28, 0x160, RZ ;  /* 0x000001601c177810 */ /* 0x000fc40007ffe0ff */
[----:B------:R-:W-:Y:S02]  /*0e00*/  SEL R48, R29, R48, !P0 ;  /* 0x000000301d307207 */ /* 0x000fe40004000000 */
[----:B------:R-:W-:Y:S02]  /*0e10*/  @!P6 IADD3 R33, PT, PT, R33, 0x1, RZ ;  /* 0x000000012121e810 */ /* 0x000fe40007ffe0ff */
[----:B-1----:R-:W-:Y:S02]  /*0e20*/  LOP3.LUT R18, R15, UR49, RZ, 0x3c, !PT ;  /* 0x000000310f127c12 */ /* 0x002fe4000f8e3cff */
[----:B------:R-:W-:Y:S02]  /*0e30*/  IABS R19, R23 ;  /* 0x0000001700137213 */ /* 0x000fe40000000000 */
        /* <DEDUP_REMOVED lines=8> */
[----:B------:R-:W-:Y:S02]  /*0ec0*/  ISETP.NE.U32.AND P2, PT, R50, 0x1, PT ;  /* 0x000000013200780c */ /* 0x000fe40003f45070 */
[----:B0-----:R-:W-:Y:S02]  /*0ed0*/  ISETP.NE.U32.AND P1, PT, R24, 0x1, PT ;  /* 0x000000011800780c */ /* 0x001fe40003f25070 */
[----:B------:R-:W-:-:S07]  /*0ee0*/  ISETP.NE.AND.EX P2, PT, R51, RZ, PT, P2 ;  /* 0x000000ff3300720c */ /* 0x000fce0003f45320 */
[----:B------:R-:W-:Y:S01]  /*0ef0*/  @!P4 VIADD R19, R19, -UR7 ;  /* 0x800000071313cc36 */ /* 0x000fe20008000000 */
[----:B------:R-:W-:-:S04]  /*0f00*/  ISETP.NE.AND.EX P1, PT, R25, RZ, PT, P1 ;  /* 0x000000ff1900720c */ /* 0x000fc80003f25310 */
[----:B------:R-:W-:Y:S02]  /*0f10*/  ISETP.GE.U32.AND P0, PT, R19, UR7, PT ;  /* 0x0000000713007c0c */ /* 0x000fe4000bf06070 */
[----:B------:R-:W-:Y:S02]  /*0f20*/  SEL R48, R48, RZ, P2 ;  /* 0x000000ff30307207 */ /* 0x000fe40001000000 */
[----:B------:R-:W-:Y:S02]  /*0f30*/  P2R R39, PR, RZ, 0x1 ;  /* 0x00000001ff277803 */ /* 0x000fe40000000000 */
[----:B------:R-:W-:Y:S01]  /*0f40*/  ISETP.NE.AND P0, PT, RZ, UR49, PT ;  /* 0x00000031ff007c0c */ /* 0x000fe2000bf05270 */
[----:B------:R-:W-:Y:S01]  /*0f50*/  IMAD R48, R48, UR44, RZ ;  /* 0x0000002c30307c24 */ /* 0x000fe2000f8e02ff */
[----:B------:R-:W-:Y:S02]  /*0f60*/  SEL R17, R17, RZ, P1 ;  /* 0x000000ff11117207 */ /* 0x000fe40000800000 */
[----:B------:R-:W-:-:S02]  /*0f70*/  SEL R40, R29, R40, !P0 ;  /* 0x000000281d287207 */ /* 0x000fc40004000000 */
[----:B------:R-:W-:Y:S01]  /*0f80*/  SEL R46, R29, R46, !P0 ;  /* 0x0000002e1d2e7207 */ /* 0x000fe20004000000 */
[----:B------:R-:W-:Y:S01]  /*0f90*/  IMAD R25, R17, UR45, R48 ;  /* 0x0000002d11197c24 */ /* 0x000fe2000f8e0230 */
[----:B------:R-:W-:Y:S02]  /*0fa0*/  IADD3 R17, PT, PT, -R40, RZ, RZ ;  /* 0x000000ff28117210 */ /* 0x000fe40007ffe1ff */
[----:B------:R-:W-:Y:S01]  /*0fb0*/  MOV R24, R33 ;  /* 0x0000002100187202 */ /* 0x000fe20000000f00 */
[----:B------:R-:W-:Y:S01]  /*0fc0*/  IMAD.MOV R48, RZ, RZ, -R46 ;  /* 0x000000ffff307224 */ /* 0x000fe200078e0a2e */
[----:B------:R-:W-:Y:S01]  /*0fd0*/  SHF.R.S64 R18, RZ, 0x1e, R23 ;  /* 0x0000001eff127819 */ /* 0x000fe20000001017 */
[----:B------:R-:W-:Y:S01]  /*0fe0*/  IMAD R16, R17, UR49, R16 ;  /* 0x0000003111107c24 */ /* 0x000fe2000f8e0210 */
[----:B------:R-:W-:Y:S01]  /*0ff0*/  @!P6 IADD3 R24, PT, PT, -R24, RZ, RZ ;  /* 0x000000ff1818e210 */ /* 0x000fe20007ffe1ff */
[----:B------:R-:W-:Y:S01]  /*1000*/  IMAD R17, R48, UR49, R13 ;  /* 0x0000003130117c24 */ /* 0x000fe2000f8e020d */
[----:B------:R-:W-:-:S02]  /*1010*/  IADD3 R18, P6, PT, R18, UR36, RZ ;  /* 0x0000002412127c10 */ /* 0x000fc4000ffde0ff */
[----:B------:R-:W-:Y:S02]  /*1020*/  SEL R46, R46, RZ, P2 ;  /* 0x000000ff2e2e7207 */ /* 0x000fe40001000000 */
[----:B------:R-:W-:Y:S02]  /*1030*/  LEA.HI.X.SX32 R19, R23, UR37, 0x2, P6 ;  /* 0x0000002517137c11 */ /* 0x000fe4000b0f16ff */
[----:B------:R-:W-:Y:S01]  /*1040*/  SEL R17, R17, RZ, P1 ;  /* 0x000000ff11117207 */ /* 0x000fe20000800000 */
[----:B------:R-:W-:Y:S01]  /*1050*/  IMAD R46, R46, UR44, RZ ;  /* 0x0000002c2e2e7c24 */ /* 0x000fe2000f8e02ff */
[----:B------:R-:W-:Y:S01]  /*1060*/  IADD3 R35, PT, PT, R28, 0x180, RZ ;  /* 0x000001801c237810 */ /* 0x000fe20007ffe0ff */
[----:B------:R0:W3:Y:S01]  /*1070*/  LDG.E R18, desc[UR8][R18.64] ;  /* 0x0000000812127981 */ /* 0x0000e2000c1e1900 */
[----:B------:R-:W-:Y:S02]  /*1080*/  SEL R13, R16, RZ, P1 ;  /* 0x000000ff100d7207 */ /* 0x000fe40000800000 */
[----:B------:R-:W-:-:S02]  /*1090*/  SEL R33, R29, R38, !P0 ;  /* 0x000000261d217207 */ /* 0x000fc40004000000 */
[----:B------:R-:W-:Y:S01]  /*10a0*/  LOP3.LUT R16, R22, UR49, RZ, 0x3c, !PT ;  /* 0x0000003116107c12 */ /* 0x000fe2000f8e3cff */
[----:B0-----:R-:W-:Y:S01]  /*10b0*/  IMAD R19, R17, UR45, R46 ;  /* 0x0000002d11137c24 */ /* 0x001fe2000f8e022e */
[----:B------:R-:W-:Y:S02]  /*10c0*/  IABS R17, R35 ;  /* 0x0000002300117213 */ /* 0x000fe40000000000 */
[----:B------:R-:W-:Y:S01]  /*10d0*/  ISETP.GE.AND P6, PT, R16, RZ, PT ;  /* 0x000000ff1000720c */ /* 0x000fe20003fc6270 */
[----:B------:R-:W-:Y:S02]  /*10e0*/  IMAD.MOV R16, RZ, RZ, -R33 ;  /* 0x000000ffff107224 */ /* 0x000fe400078e0a21 */
[----:B------:R-:W-:-:S04]  /*10f0*/  IMAD.HI.U32 R38, R17, UR5, RZ ;  /* 0x0000000511267c27 */ /* 0x000fc8000f8e00ff */
[----:B------:R-:W-:Y:S01]  /*1100*/  IMAD R11, R16, UR49, R11 ;  /* 0x00000031100b7c24 */ /* 0x000fe2000f8e020b */
[----:B------:R-:W-:Y:S02]  /*1110*/  IADD3 R16, PT, PT, -R38, RZ, RZ ;  /* 0x000000ff26107210 */ /* 0x000fe40007ffe1ff */
[----:B------:R-:W-:-:S03]  /*1120*/  SEL R40, R40, RZ, P2 ;  /* 0x000000ff28287207 */ /* 0x000fc60001000000 */
[----:B------:R-:W-:Y:S01]  /*1130*/  IMAD R17, R16, UR7, R17 ;  /* 0x0000000710117c24 */ /* 0x000fe2000f8e0211 */
[----:B------:R-:W-:Y:S01]  /*1140*/  @!P5 IADD3 R31, PT, PT, R31, 0x1, RZ ;  /* 0x000000011f1fd810 */ /* 0x000fe20007ffe0ff */
[----:B------:R-:W-:-:S03]  /*1150*/  IMAD R40, R40, UR44, RZ ;  /* 0x0000002c28287c24 */ /* 0x000fc6000f8e02ff */
[----:B------:R-:W-:Y:S02]  /*1160*/  ISETP.LT.U32.AND P5, PT, R17, UR7, PT ;  /* 0x0000000711007c0c */ /* 0x000fe4000bfa1070 */
[----:B------:R-:W-:Y:S02]  /*1170*/  @P3 IADD3 R31, PT, PT, R31, 0x1, RZ ;  /* 0x000000011f1f3810 */ /* 0x000fe40007ffe0ff */
[----:B------:R-:W-:Y:S01]  /*1180*/  SEL R33, R33, RZ, P2 ;  /* 0x000000ff21217207 */ /* 0x000fe20001000000 */
[----:B------:R-:W-:Y:S01]  /*1190*/  IMAD R13, R13, UR45, R40 ;  /* 0x0000002d0d0d7c24 */ /* 0x000fe2000f8e0228 */
[----:B------:R-:W-:Y:S01]  /*11a0*/  SEL R11, R11, RZ, P1 ;  /* 0x000000ff0b0b7207 */ /* 0x000fe20000800000 */
[----:B------:R-:W-:Y:S01]  /*11b0*/  IMAD.MOV.U32 R40, RZ, RZ, R31 ;  /* 0x000000ffff287224 */ /* 0x000fe200078e001f */
[----:B------:R-:W-:Y:S01]  /*11c0*/  SEL R34, R29, R34, !P0 ;  /* 0x000000221d227207 */ /* 0x000fe20004000000 */
[----:B------:R-:W-:Y:S01]  /*11d0*/  IMAD R46, R33, UR44, RZ ;  /* 0x0000002c212e7c24 */ /* 0x000fe2000f8e02ff */
[----:B------:R-:W-:-:S02]  /*11e0*/  SHF.R.S64 R16, RZ, 0x1e, R35 ;  /* 0x0000001eff107819 */ /* 0x000fc40000001023 */
[----:B------:R-:W-:Y:S01]  /*11f0*/  @!P6 IADD3 R40, PT, PT, -R40, RZ, RZ ;  /* 0x000000ff2828e210 */ /* 0x000fe20007ffe1ff */
[----:B------:R-:W-:Y:S01]  /*1200*/  IMAD R33, R11, UR45, R46 ;  /* 0x0000002d0b217c24 */ /* 0x000fe2000f8e022e */
[----:B------:R-:W-:Y:S01]  /*1210*/  @!P5 IADD3 R17, PT, PT, R17, -UR7, RZ ;  /* 0x800000071111dc10 */ /* 0x000fe2000fffe0ff */
[----:B------:R-:W-:Y:S01]  /*1220*/  IMAD.MOV R11, RZ, RZ, -R34 ;  /* 0x000000ffff0b7224 */ /* 0x000fe200078e0a22 */
[----:B------:R-:W-:Y:S02]  /*1230*/  IADD3 R16, P6, PT, R16, UR36, RZ ;  /* 0x0000002410107c10 */ /* 0x000fe4000ffde0ff */
[----:B------:R-:W-:Y:S01]  /*1240*/  SEL R32, R29, R32, !P0 ;  /* 0x000000201d207207 */ /* 0x000fe20004000000 */
[----:B------:R-:W-:Y:S01]  /*1250*/  IMAD R10, R11, UR49, R10 ;  /* 0x000000310b0a7c24 */ /* 0x000fe2000f8e020a */
[----:B------:R-:W-:Y:S02]  /*1260*/  ISETP.GE.U32.AND P3, PT, R17, UR7, PT ;  /* 0x0000000711007c0c */ /* 0x000fe4000bf66070 */
[----:B------:R-:W-:-:S02]  /*1270*/  LEA.HI.X.SX32 R17, R35, UR37, 0x2, P6 ;  /* 0x0000002523117c11 */ /* 0x000fc4000b0f16ff */
[----:B------:R-:W-:Y:S02]  /*1280*/  IADD3 R11, PT, PT, -R32, RZ, RZ ;  /* 0x000000ff200b7210 */ /* 0x000fe40007ffe1ff */
[----:B------:R-:W-:Y:S02]  /*1290*/  SEL R34, R34, RZ, P2 ;  /* 0x000000ff22227207 */ /* 0x000fe40001000000 */
[----:B------:R0:W3:Y:S01]  /*12a0*/  LDG.E R17, desc[UR8][R16.64] ;  /* 0x0000000810117981 */ /* 0x0000e2000c1e1900 */
[----:B------:R-:W-:Y:S01]  /*12b0*/  IMAD R20, R11, UR49, R20 ;  /* 0x000000310b147c24 */ /* 0x000fe2000f8e0214 */
[----:B------:R-:W-:Y:S01]  /*12c0*/  SEL R10, R10, RZ, P1 ;  /* 0x000000ff0a0a7207 */ /* 0x000fe20000800000 */
[----:B------:R-:W-:Y:S01]  /*12d0*/  IMAD R11, R34, UR44, RZ ;  /* 0x0000002c220b7c24 */ /* 0x000fe2000f8e02ff */
[----:B------:R-:W-:Y:S02]  /*12e0*/  SEL R26, R29, R26, !P0 ;  /* 0x0000001a1d1a7207 */ /* 0x000fe40004000000 */
[----:B------:R-:W-:-:S02]  /*12f0*/  IADD3 R34, PT, PT, R28, 0x1a0, RZ ;  /* 0x000001a01c227810 */ /* 0x000fc40007ffe0ff */
[----:B0-----:R-:W-:Y:S01]  /*1300*/  SEL R16, R32, RZ, P2 ;  /* 0x000000ff20107207 */ /* 0x001fe20001000000 */
[----:B------:R-:W-:Y:S01]  /*1310*/  IMAD R32, R10, UR45, R11 ;  /* 0x0000002d0a207c24 */ /* 0x000fe2000f8e020b */
[----:B------:R-:W-:Y:S01]  /*1320*/  SEL R20, R20, RZ, P1 ;  /* 0x000000ff14147207 */ /* 0x000fe20000800000 */
[----:B------:R-:W-:Y:S02]  /*1330*/  IMAD.MOV R11, RZ, RZ, -R26 ;  /* 0x000000ffff0b7224 */ /* 0x000fe400078e0a1a */
[----:B------:R-:W-:Y:S01]  /*1340*/  IMAD R31, R16, UR44, RZ ;  /* 0x0000002c101f7c24 */ /* 0x000fe2000f8e02ff */
[----:B------:R-:W-:-:S03]  /*1350*/  IABS R16, R34 ;  /* 0x0000002200107213 */ /* 0x000fc60000000000 */
[----:B------:R-:W-:Y:S02]  /*1360*/  IMAD R31, R20, UR45, R31 ;  /* 0x0000002d141f7c24 */ /* 0x000fe4000f8e021f */
[----:B------:R-:W-:Y:S02]  /*1370*/  IMAD R20, R11, UR49, R14 ;  /* 0x000000310b147c24 */ /* 0x000fe4000f8e020e */
[----:B------:R-:W-:Y:S01]  /*1380*/  IMAD.HI.U32 R14, R16, UR5, RZ ;  /* 0x00000005100e7c27 */ /* 0x000fe2000f8e00ff */
[----:B------:R-:W-:-:S03]  /*1390*/  SEL R30, R29, R30, !P0 ;  /* 0x0000001e1d1e7207 */ /* 0x000fc60004000000 */
[----:B------:R-:W-:Y:S01]  /*13a0*/  IMAD.MOV R11, RZ, RZ, -R14 ;  /* 0x000000ffff0b7224 */ /* 0x000fe200078e0a0e */
[----:B------:R-:W-:-:S03]  /*13b0*/  ISETP.NE.AND P0, PT, R39, RZ, PT ;  /* 0x000000ff2700720c */ /* 0x000fc60003f05270 */
[----:B------:R-:W-:Y:S01]  /*13c0*/  IMAD R11, R11, UR7, R16 ;  /* 0x000000070b0b7c24 */ /* 0x000fe2000f8e0210 */
[----:B------:R-:W-:-:S04]  /*13d0*/  @!P4 IADD3 R27, PT, PT, R27, 0x1, RZ ;  /* 0x000000011b1bc810 */ /* 0x000fc80007ffe0ff */
[----:B------:R-:W-:Y:S02]  /*13e0*/  ISETP.LT.U32.AND P4, PT, R11, UR7, PT ;  /* 0x000000070b007c0c */ /* 0x000fe4000bf81070 */
[----:B------:R-:W-:Y:S02]  /*13f0*/  LOP3.LUT R10, R23, UR49, RZ, 0x3c, !PT ;  /* 0x00000031170a7c12 */ /* 0x000fe4000f8e3cff */
[----:B------:R-:W-:Y:S02]  /*1400*/  SEL R26, R26, RZ, P2 ;  /* 0x000000ff1a1a7207 */ /* 0x000fe40001000000 */
[----:B------:R-:W-:Y:S02]  /*1410*/  @P0 IADD3 R27, PT, PT, R27, 0x1, RZ ;  /* 0x000000011b1b0810 */ /* 0x000fe40007ffe0ff */
[----:B------:R-:W-:Y:S02]  /*1420*/  ISETP.GE.AND P6, PT, R10, RZ, PT ;  /* 0x000000ff0a00720c */ /* 0x000fe40003fc6270 */
[----:B------:R-:W-:Y:S01]  /*1430*/  MOV R46, R27 ;  /* 0x0000001b002e7202 */ /* 0x000fe20000000f00 */
[----:B------:R-:W-:Y:S01]  /*1440*/  IMAD R27, R26, UR44, RZ ;  /* 0x0000002c1a1b7c24 */ /* 0x000fe2000f8e02ff */
[----:B------:R-:W-:Y:S01]  /*1450*/  SEL R20, R20, RZ, P1 ;  /* 0x000000ff14147207 */ /* 0x000fe20000800000 */
[----:B------:R-:W-:Y:S01]  /*1460*/  @!P4 VIADD R11, R11, -UR7 ;  /* 0x800000070b0bcc36 */ /* 0x000fe20008000000 */
[----:B------:R-:W-:-:S03]  /*1470*/  IADD3 R10, PT, PT, -R30, RZ, RZ ;  /* 0x000000ff1e0a7210 */ /* 0x000fc60007ffe1ff */
[----:B------:R-:W-:Y:S01]  /*1480*/  IMAD R27, R20, UR45, R27 ;  /* 0x0000002d141b7c24 */ /* 0x000fe2000f8e021b */
[----:B------:R-:W-:Y:S01]  /*1490*/  LOP3.LUT R20, R35, UR49, RZ, 0x3c, !PT ;  /* 0x0000003123147c12 */ /* 0x000fe2000f8e3cff */
[----:B------:R-:W-:Y:S01]  /*14a0*/  IMAD R21, R10, UR49, R21 ;  /* 0x000000310a157c24 */ /* 0x000fe2000f8e0215 */
[----:B------:R-:W-:Y:S02]  /*14b0*/  SHF.R.S64 R10, RZ, 0x1e, R34 ;  /* 0x0000001eff0a7819 */ /* 0x000fe40000001022 */
[----:B------:R-:W-:Y:S02]  /*14c0*/  ISETP.GE.U32.AND P0, PT, R11, UR7, PT ;  /* 0x000000070b007c0c */ /* 0x000fe4000bf06070 */
[----:B------:R-:W-:Y:S02]  /*14d0*/  @!P5 IADD3 R38, PT, PT, R38, 0x1, RZ ;  /* 0x000000012626d810 */ /* 0x000fe40007ffe0ff */
[----:B------:R-:W-:Y:S02]  /*14e0*/  @!P6 IADD3 R46, PT, PT, -R46, RZ, RZ ;  /* 0x000000ff2e2ee210 */ /* 0x000fe40007ffe1ff */
[----:B------:R-:W-:-:S02]  /*14f0*/  ISETP.GE.AND P5, PT, R20, RZ, PT ;  /* 0x000000ff1400720c */ /* 0x000fc40003fa6270 */
[----:B------:R-:W-:Y:S02]  /*1500*/  IADD3 R10, P6, PT, R10, UR36, RZ ;  /* 0x000000240a0a7c10 */ /* 0x000fe4000ffde0ff */
[----:B------:R-:W-:Y:S02]  /*1510*/  P2R R16, PR, RZ, 0x1 ;  /* 0x00000001ff107803 */ /* 0x000fe40000000000 */
[----:B------:R-:W-:Y:S02]  /*1520*/  ISETP.NE.AND P0, PT, RZ, UR49, PT ;  /* 0x00000031ff007c0c */ /* 0x000fe4000bf05270 */
[----:B------:R-:W-:Y:S02]  /*1530*/  LEA.HI.X.SX32 R11, R34, UR37, 0x2, P6 ;  /* 0x00000025220b7c11 */ /* 0x000fe4000b0f16ff */
[----:B------:R-:W-:Y:S02]  /*1540*/  SEL R24, R29, R24, !P0 ;  /* 0x000000181d187207 */ /* 0x000fe40004000000 */
[----:B------:R-:W-:-:S02]  /*1550*/  @P3 IADD3 R38, PT, PT, R38, 0x1, RZ ;  /* 0x0000000126263810 */ /* 0x000fc40007ffe0ff */
[----:B------:R-:W-:Y:S02]  /*1560*/  ISETP.NE.AND P6, PT, R16, RZ, PT ;  /* 0x000000ff1000720c */ /* 0x000fe40003fc5270 */
[----:B------:R0:W3:Y:S01]  /*1570*/  LDG.E R16, desc[UR8][R10.64] ;  /* 0x000000080a107981 */ /* 0x0000e2000c1e1900 */
[C---:B------:R-:W-:Y:S01]  /*1580*/  SEL R46, R29.reuse, R46, !P0 ;  /* 0x0000002e1d2e7207 */ /* 0x040fe20004000000 */
[----:B------:R-:W-:Y:S01]  /*1590*/  @!P5 IMAD.MOV R38, RZ, RZ, -R38 ;  /* 0x000000ffff26d224 */ /* 0x000fe200078e0a26 */
[----:B------:R-:W-:Y:S01]  /*15a0*/  SEL R40, R29, R40, !P0 ;  /* 0x000000281d287207 */ /* 0x000fe20004000000 */
[----:B0-----:R-:W-:-:S03]  /*15b0*/  IMAD.MOV R10, RZ, RZ, -R24 ;  /* 0x000000ffff0a7224 */ /* 0x001fc600078e0a18 */
[----:B------:R-:W-:Y:S01]  /*15c0*/  SEL R38, R29, R38, !P0 ;  /* 0x000000261d267207 */ /* 0x000fe20004000000 */
[----:B------:R-:W-:Y:S01]  /*15d0*/  IMAD R15, R10, UR49, R15 ;  /* 0x000000310a0f7c24 */ /* 0x000fe2000f8e020f */
[----:B------:R-:W-:Y:S02]  /*15e0*/  IADD3 R10, PT, PT, -R46, RZ, RZ ;  /* 0x000000ff2e0a7210 */ /* 0x000fe40007ffe1ff */
[----:B------:R-:W-:-:S03]  /*15f0*/  IADD3 R11, PT, PT, -R40, RZ, RZ ;  /* 0x000000ff280b7210 */ /* 0x000fc60007ffe1ff */
[----:B------:R-:W-:Y:S01]  /*1600*/  IMAD R23, R10, UR49, R23 ;  /* 0x000000310a177c24 */ /* 0x000fe2000f8e0217 */
[----:B------:R-:W-:Y:S02]  /*1610*/  IADD3 R10, PT, PT, -R38, RZ, RZ ;  /* 0x000000ff260a7210 */ /* 0x000fe40007ffe1ff */
[----:B------:R-:W-:Y:S01]  /*1620*/  SEL R30, R30, RZ, P2 ;  /* 0x000000ff1e1e7207 */ /* 0x000fe20001000000 */
[----:B------:R-:W-:Y:S01]  /*1630*/  IMAD R22, R11, UR49, R22 ;  /* 0x000000310b167c24 */ /* 0x000fe2000f8e0216 */
[----:B------:R-:W-:Y:S01]  /*1640*/  SEL R21, R21, RZ, P1 ;  /* 0x000000ff15157207 */ /* 0x000fe20000800000 */
[----:B------:R-:W-:Y:S01]  /*1650*/  IMAD R10, R10, UR49, R35 ;  /* 0x000000310a0a7c24 */ /* 0x000fe2000f8e0223 */
[----:B------:R-:W-:Y:S01]  /*1660*/  SEL R11, R38, RZ, P2 ;  /* 0x000000ff260b7207 */ /* 0x000fe20001000000 */
[----:B------:R-:W-:Y:S01]  /*1670*/  IMAD R26, R30, UR44, RZ ;  /* 0x0000002c1e1a7c24 */ /* 0x000fe2000f8e02ff */
[----:B------:R-:W-:Y:S02]  /*1680*/  IADD3 R20, P3, PT, R25, UR38, RZ ;  /* 0x0000002619147c10 */ /* 0x000fe4000ff7e0ff */
[----:B------:R-:W-:Y:S01]  /*1690*/  SEL R10, R10, RZ, P1 ;  /* 0x000000ff0a0a7207 */ /* 0x000fe20000800000 */
[----:B------:R-:W-:Y:S01]  /*16a0*/  IMAD R26, R21, UR45, R26 ;  /* 0x0000002d151a7c24 */ /* 0x000fe2000f8e021a */
[----:B------:R-:W-:Y:S01]  /*16b0*/  LEA.HI.X.SX32 R21, R25, UR39, 0x1, P3 ;  /* 0x0000002719157c11 */ /* 0x000fe200098f0eff */
[----:B------:R-:W-:-:S04]  /*16c0*/  IMAD R11, R11, UR44, RZ ;  /* 0x0000002c0b0b7c24 */ /* 0x000fc8000f8e02ff */
[----:B------:R-:W-:Y:S01]  /*16d0*/  IMAD R39, R10, UR45, R11 ;  /* 0x0000002d0a277c24 */ /* 0x000fe2000f8e020b */
[----:B------:R-:W2:Y:S01]  /*16e0*/  LDG.E.U8 R20, desc[UR8][R20.64] ;  /* 0x0000000814147981 */ /* 0x000ea2000c1e1100 */
[----:B------:R-:W-:Y:S02]  /*16f0*/  LOP3.LUT R11, R34, UR49, RZ, 0x3c, !PT ;  /* 0x00000031220b7c12 */ /* 0x000fe4000f8e3cff */
[----:B------:R-:W-:Y:S02]  /*1700*/  IADD3 R10, P5, PT, R13, UR38, RZ ;  /* 0x000000260d0a7c10 */ /* 0x000fe4000ffbe0ff */
[----:B------:R-:W-:Y:S02]  /*1710*/  ISETP.GE.AND P3, PT, R11, RZ, PT ;  /* 0x000000ff0b00720c */ /* 0x000fe40003f66270 */
[----:B------:R-:W-:-:S05]  /*1720*/  LEA.HI.X.SX32 R11, R13, UR39, 0x1, P5 ;  /* 0x000000270d0b7c11 */ /* 0x000fca000a8f0eff */
[----:B------:R0:W4:Y:S01]  /*1730*/  LDG.E.U8 R21, desc[UR8][R10.64] ;  /* 0x000000080a157981 */ /* 0x000122000c1e1100 */
[----:B------:R-:W-:Y:S02]  /*1740*/  SEL R40, R40, RZ, P2 ;  /* 0x000000ff28287207 */ /* 0x000fe40001000000 */
[----:B------:R-:W-:Y:S02]  /*1750*/  SEL R24, R24, RZ, P2 ;  /* 0x000000ff18187207 */ /* 0x000fe40001000000 */
[----:B------:R-:W-:Y:S01]  /*1760*/  SEL R15, R15, RZ, P1 ;  /* 0x000000ff0f0f7207 */ /* 0x000fe20000800000 */
[----:B------:R-:W-:Y:S02]  /*1770*/  IMAD R35, R40, UR44, RZ ;  /* 0x0000002c28237c24 */ /* 0x000fe4000f8e02ff */
[----:B------:R-:W-:Y:S02]  /*1780*/  IMAD R24, R24, UR44, RZ ;  /* 0x0000002c18187c24 */ /* 0x000fe4000f8e02ff */
[----:B------:R-:W-:Y:S01]  /*1790*/  VIADD R40, R28, 0x1c0 ;  /* 0x000001c01c287836 */ /* 0x000fe20000000000 */
[----:B------:R-:W-:Y:S01]  /*17a0*/  SEL R22, R22, RZ, P1 ;  /* 0x000000ff16167207 */ /* 0x000fe20000800000 */
[----:B------:R-:W-:Y:S01]  /*17b0*/  IMAD R30, R15, UR45, R24 ;  /* 0x0000002d0f1e7c24 */ /* 0x000fe2000f8e0218 */
[----:B------:R-:W-:-:S02]  /*17c0*/  SEL R46, R46, RZ, P2 ;  /* 0x000000ff2e2e7207 */ /* 0x000fc40001000000 */
[----:B------:R-:W-:Y:S01]  /*17d0*/  IABS R15, R40 ;  /* 0x00000028000f7213 */ /* 0x000fe20000000000 */
[----:B------:R-:W-:Y:S01]  /*17e0*/  IMAD R35, R22, UR45, R35 ;  /* 0x0000002d16237c24 */ /* 0x000fe2000f8e0223 */
[----:B------:R-:W-:Y:S01]  /*17f0*/  SEL R23, R23, RZ, P1 ;  /* 0x000000ff17177207 */ /* 0x000fe20000800000 */
[----:B------:R-:W-:Y:S01]  /*1800*/  IMAD R38, R46, UR44, RZ ;  /* 0x0000002c2e267c24 */ /* 0x000fe2000f8e02ff */
[----:B------:R-:W-:Y:S01]  /*1810*/  IADD3 R22, P5, PT, R19, UR38, RZ ;  /* 0x0000002613167c10 */ /* 0x000fe2000ffbe0ff */
[----:B------:R-:W-:-:S04]  /*1820*/  IMAD.HI.U32 R41, R15, UR5, RZ ;  /* 0x000000050f297c27 */ /* 0x000fc8000f8e00ff */
[----:B------:R-:W-:Y:S01]  /*1830*/  IMAD R38, R23, UR45, R38 ;  /* 0x0000002d17267c24 */ /* 0x000fe2000f8e0226 */
[----:B------:R-:W-:Y:S02]  /*1840*/  LEA.HI.X.SX32 R23, R19, UR39, 0x1, P5 ;  /* 0x0000002713177c11 */ /* 0x000fe4000a8f0eff */
[----:B------:R-:W-:-:S03]  /*1850*/  IADD3 R24, PT, PT, -R41, RZ, RZ ;  /* 0x000000ff29187210 */ /* 0x000fc60007ffe1ff */
[----:B------:R1:W5:Y:S02]  /*1860*/  LDG.E.U8 R22, desc[UR10][R22.64] ;  /* 0x0000000a16167981 */ /* 0x000364000c1e1100 */
[----:B------:R-:W-:Y:S01]  /*1870*/  IMAD R13, R24, UR7, R15 ;  /* 0x00000007180d7c24 */ /* 0x000fe2000f8e020f */
[----:B------:R-:W-:-:S04]  /*1880*/  IADD3 R24, P5, PT, R33, UR38, RZ ;  /* 0x0000002621187c10 */ /* 0x000fc8000ffbe0ff */
[----:B------:R-:W-:Y:S02]  /*1890*/  LEA.HI.X.SX32 R25, R33, UR39, 0x1, P5 ;  /* 0x0000002721197c11 */ /* 0x000fe4000a8f0eff */
[----:B------:R-:W-:Y:S02]  /*18a0*/  ISETP.LT.U32.AND P5, PT, R13, UR7, PT ;  /* 0x000000070d007c0c */ /* 0x000fe4000bfa1070 */
[----:B------:R-:W-:Y:S01]  /*18b0*/  @!P4 IADD3 R14, PT, PT, R14, 0x1, RZ ;  /* 0x000000010e0ec810 */ /* 0x000fe20007ffe0ff */
[----:B------:R-:W3:Y:S01]  /*18c0*/  LDG.E.U8 R24, desc[UR12][R24.64] ;  /* 0x0000000c18187981 */ /* 0x000ee2000c1e1100 */
[----:B------:R-:W-:Y:S02]  /*18d0*/  IADD3 R49, PT, PT, R28, 0x1e0, RZ ;  /* 0x000001e01c317810 */ /* 0x000fe40007ffe0ff */
[----:B------:R-:W-:-:S07]  /*18e0*/  @P6 IADD3 R14, PT, PT, R14, 0x1, RZ ;  /* 0x000000010e0e6810 */ /* 0x000fce0007ffe0ff */
[----:B------:R-:W-:Y:S01]  /*18f0*/  @!P5 VIADD R13, R13, -UR7 ;  /* 0x800000070d0ddc36 */ /* 0x000fe20008000000 */
[----:B------:R-:W-:-:S04]  /*1900*/  IABS R33, R49 ;  /* 0x0000003100217213 */ /* 0x000fc80000000000 */
[----:B------:R-:W-:Y:S01]  /*1910*/  ISETP.GE.U32.AND P0, PT, R13, UR7, PT ;  /* 0x000000070d007c0c */ /* 0x000fe2000bf06070 */
[----:B------:R-:W-:-:S03]  /*1920*/  @!P3 IMAD.MOV R14, RZ, RZ, -R14 ;  /* 0x000000ffff0eb224 */ /* 0x000fc600078e0a0e */
[----:B------:R-:W-:Y:S02]  /*1930*/  P2R R48, PR, RZ, 0x1 ;  /* 0x00000001ff307803 */ /* 0x000fe40000000000 */
[----:B------:R-:W-:Y:S01]  /*1940*/  ISETP.NE.AND P0, PT, RZ, UR49, PT ;  /* 0x00000031ff007c0c */ /* 0x000fe2000bf05270 */
[----:B------:R-:W-:-:S03]  /*1950*/  IMAD.HI.U32 R19, R33, UR5, RZ ;  /* 0x0000000521137c27 */ /* 0x000fc6000f8e00ff */
[----:B------:R-:W-:Y:S02]  /*1960*/  SEL R14, R29, R14, !P0 ;  /* 0x0000000e1d0e7207 */ /* 0x000fe40004000000 */
[----:B0-----:R-:W-:Y:S02]  /*1970*/  IADD3 R10, PT, PT, -R19, RZ, RZ ;  /* 0x000000ff130a7210 */ /* 0x001fe40007ffe1ff */
[----:B------:R-:W-:Y:S02]  /*1980*/  IADD3 R11, PT, PT, -R14, RZ, RZ ;  /* 0x000000ff0e0b7210 */ /* 0x000fe40007ffe1ff */
[----:B------:R-:W-:-:S03]  /*1990*/  SHF.R.S64 R46, RZ, 0x1e, R40 ;  /* 0x0000001eff2e7819 */ /* 0x000fc60000001028 */
[----:B------:R-:W-:Y:S01]  /*19a0*/  IMAD R34, R11, UR49, R34 ;  /* 0x000000310b227c24 */ /* 0x000fe2000f8e0222 */
[----:B------:R-:W-:Y:S01]  /*19b0*/  IADD3 R46, P4, PT, R46, UR36, RZ ;  /* 0x000000242e2e7c10 */ /* 0x000fe2000ff9e0ff */
[----:B------:R-:W-:-:S03]  /*19c0*/  IMAD R11, R10, UR7, R33 ;  /* 0x000000070a0b7c24 */ /* 0x000fc6000f8e0221 */
[----:B------:R-:W-:Y:S02]  /*19d0*/  LEA.HI.X.SX32 R47, R40, UR37, 0x2, P4 ;  /* 0x00000025282f7c11 */ /* 0x000fe4000a0f16ff */
[----:B------:R-:W-:Y:S02]  /*19e0*/  ISETP.LT.U32.AND P4, PT, R11, UR7, PT ;  /* 0x000000070b007c0c */ /* 0x000fe4000bf81070 */
[----:B------:R-:W-:Y:S01]  /*19f0*/  SHF.R.S64 R10, RZ, 0x1e, R49 ;  /* 0x0000001eff0a7819 */ /* 0x000fe20000001031 */
[----:B------:R-:W-:-:S03]  /*1a00*/  @!P5 VIADD R41, R41, 0x1 ;  /* 0x000000012929d836 */ /* 0x000fc60000000000 */
[----:B------:R-:W-:-:S07]  /*1a10*/  IADD3 R10, P5, PT, R10, UR36, RZ ;  /* 0x000000240a0a7c10 */ /* 0x000fce000ffbe0ff */
[----:B------:R-:W-:-:S04]  /*1a20*/  @!P4 IADD3 R11, PT, PT, R11, -UR7, RZ ;  /* 0x800000070b0bcc10 */ /* 0x000fc8000fffe0ff */
[----:B------:R-:W-:Y:S02]  /*1a30*/  ISETP.GE.U32.AND P6, PT, R11, UR7, PT ;  /* 0x000000070b007c0c */ /* 0x000fe4000bfc6070 */
[C---:B------:R-:W-:Y:S02]  /*1a40*/  LEA.HI.X.SX32 R11, R49.reuse, UR37, 0x2, P5 ;  /* 0x00000025310b7c11 */ /* 0x040fe4000a8f16ff */
[----:B------:R-:W-:Y:S02]  /*1a50*/  ISETP.NE.AND P5, PT, R48, RZ, PT ;  /* 0x000000ff3000720c */ /* 0x000fe40003fa5270 */
[----:B-1----:R-:W-:Y:S01]  /*1a60*/  LOP3.LUT R23, R49, UR49, RZ, 0x3c, !PT ;  /* 0x0000003131177c12 */ /* 0x002fe2000f8e3cff */
[----:B------:R-:W-:-:S10]  /*1a70*/  @!P4 VIADD R19, R19, 0x1 ;  /* 0x000000011313c836 */ /* 0x000fd40000000000 */
[----:B------:R-:W-:Y:S02]  /*1a80*/  @P5 IADD3 R41, PT, PT, R41, 0x1, RZ ;  /* 0x0000000129295810 */ /* 0x000fe40007ffe0ff */
[----:B------:R-:W-:Y:S02]  /*1a90*/  ISETP.GE.AND P5, PT, R23, RZ, PT ;  /* 0x000000ff1700720c */ /* 0x000fe40003fa6270 */
[----:B------:R-:W-:Y:S02]  /*1aa0*/  @P6 IADD3 R19, PT, PT, R19, 0x1, RZ ;  /* 0x0000000113136810 */ /* 0x000fe40007ffe0ff */
[----:B------:R-:W-:Y:S02]  /*1ab0*/  LOP3.LUT R13, R40, UR49, RZ, 0x3c, !PT ;  /* 0x00000031280d7c12 */ /* 0x000fe4000f8e3cff */
[----:B------:R-:W-:Y:S02]  /*1ac0*/  SEL R14, R14, RZ, P2 ;  /* 0x000000ff0e0e7207 */ /* 0x000fe40001000000 */
[----:B------:R-:W-:-:S05]  /*1ad0*/  ISETP.GE.AND P3, PT, R13, RZ, PT ;  /* 0x000000ff0d00720c */ /* 0x000fca0003f66270 */
[----:B------:R-:W-:Y:S01]  /*1ae0*/  @!P5 IMAD.MOV R19, RZ, RZ, -R19 ;  /* 0x000000ffff13d224 */ /* 0x000fe200078e0a13 */
[----:B------:R-:W-:Y:S01]  /*1af0*/  SEL R13, R34, RZ, P1 ;  /* 0x000000ff220d7207 */ /* 0x000fe20000800000 */
[----:B------:R-:W-:Y:S02]  /*1b00*/  IMAD R34, R14, UR44, RZ ;  /* 0x0000002c0e227c24 */ /* 0x000fe4000f8e02ff */
[----:B------:R0:W3:Y:S01]  /*1b10*/  LDG.E R14, desc[UR8][R10.64] ;  /* 0x000000080a0e7981 */ /* 0x0000e2000c1e1900 */
[----:B------:R-:W-:-:S03]  /*1b20*/  SEL R19, R29, R19, !P0 ;  /* 0x000000131d137207 */ /* 0x000fc60004000000 */
[----:B------:R-:W-:Y:S02]  /*1b30*/  @!P3 IADD3 R41, PT, PT, -R41, RZ, RZ ;  /* 0x000000ff2929b210 */ /* 0x000fe40007ffe1ff */
[C---:B0-----:R-:W-:Y:S02]  /*1b40*/  IADD3 R10, PT, PT, -R19.reuse, RZ, RZ ;  /* 0x000000ff130a7210 */ /* 0x041fe40007ffe1ff */
[----:B------:R-:W-:-:S03]  /*1b50*/  SEL R19, R19, RZ, P2 ;  /* 0x000000ff13137207 */ /* 0x000fc60001000000 */
[----:B------:R-:W-:Y:S01]  /*1b60*/  IMAD R10, R10, UR49, R49 ;  /* 0x000000310a0a7c24 */ /* 0x000fe2000f8e0231 */
[----:B------:R-:W-:Y:S01]  /*1b70*/  SEL R41, R29, R41, !P0 ;  /* 0x000000291d297207 */ /* 0x000fe20004000000 */
[----:B------:R-:W-:Y:S01]  /*1b80*/  IMAD R19, R19, UR44, RZ ;  /* 0x0000002c13137c24 */ /* 0x000fe2000f8e02ff */
[----:B------:R-:W-:Y:S02]  /*1b90*/  IADD3 R48, P3, PT, R32, UR38, RZ ;  /* 0x0000002620307c10 */ /* 0x000fe4000ff7e0ff */
[----:B------:R-:W-:Y:S02]  /*1ba0*/  SEL R10, R10, RZ, P1 ;  /* 0x000000ff0a0a7207 */ /* 0x000fe40000800000 */
[----:B------:R-:W-:Y:S02]  /*1bb0*/  R2UR UR14, R36 ;  /* 0x00000000240e72ca */ /* 0x000fe400000e0000 */
[----:B------:R-:W-:Y:S01]  /*1bc0*/  R2UR UR15, R37 ;  /* 0x00000000250f72ca */ /* 0x000fe200000e0000 */
[----:B------:R-:W-:Y:S01]  /*1bd0*/  IMAD R25, R10, UR45, R19 ;  /* 0x0000002d0a197c24 */ /* 0x000fe2000f8e0213 */
[----:B------:R-:W-:-:S02]  /*1be0*/  IADD3 R11, PT, PT, -R41, RZ, RZ ;  /* 0x000000ff290b7210 */ /* 0x000fc40007ffe1ff */
[----:B------:R-:W-:Y:S02]  /*1bf0*/  LEA.HI.X.SX32 R49, R32, UR39, 0x1, P3 ;  /* 0x0000002720317c11 */ /* 0x000fe400098f0eff */
[----:B------:R-:W-:Y:S01]  /*1c00*/  IADD3 R10, P3, PT, R31, UR38, RZ ;  /* 0x000000261f0a7c10 */ /* 0x000fe2000ff7e0ff */
[----:B------:R-:W-:Y:S02]  /*1c10*/  IMAD R40, R11, UR49, R40 ;  /* 0x000000310b287c24 */ /* 0x000fe4000f8e0228 */
[----:B------:R-:W3:Y:S01]  /*1c20*/  LDG.E.U8 R19, desc[UR8][R48.64] ;  /* 0x0000000830137981 */ /* 0x000ee2000c1e1100 */
[----:B------:R-:W-:Y:S02]  /*1c30*/  LEA.HI.X.SX32 R11, R31, UR39, 0x1, P3 ;  /* 0x000000271f0b7c11 */ /* 0x000fe400098f0eff */
[----:B------:R-:W-:Y:S01]  /*1c40*/  IADD3 R50, P3, PT, R26, UR38, RZ ;  /* 0x000000261a327c10 */ /* 0x000fe2000ff7e0ff */
[----:B------:R0:W3:Y:S01]  /*1c50*/  LDG.E R15, desc[UR14][R46.64] ;  /* 0x0000000e2e0f7981 */ /* 0x0000e2000c1e1900 */
[----:B------:R-:W-:-:S02]  /*1c60*/  SEL R41, R41, RZ, P2 ;  /* 0x000000ff29297207 */ /* 0x000fc40001000000 */
[----:B------:R-:W-:Y:S01]  /*1c70*/  LEA.HI.X.SX32 R51, R26, UR39, 0x1, P3 ;  /* 0x000000271a337c11 */ /* 0x000fe200098f0eff */
[----:B------:R1:W3:Y:S01]  /*1c80*/  LDG.E.U8 R32, desc[UR10][R10.64] ;  /* 0x0000000a0a207981 */ /* 0x0002e2000c1e1100 */
[----:B------:R-:W-:Y:S01]  /*1c90*/  SEL R40, R40, RZ, P1 ;  /* 0x000000ff28287207 */ /* 0x000fe20000800000 */
[----:B------:R-:W-:Y:S02]  /*1ca0*/  IMAD R41, R41, UR44, RZ ;  /* 0x0000002c29297c24 */ /* 0x000fe4000f8e02ff */
[----:B------:R1:W3:Y:S01]  /*1cb0*/  LDG.E.U8 R26, desc[UR8][R50.64] ;  /* 0x00000008321a7981 */ /* 0x0002e2000c1e1100 */
[----:B0-----:R-:W-:-:S04]  /*1cc0*/  IADD3 R46, P3, PT, R30, UR38, RZ ;  /* 0x000000261e2e7c10 */ /* 0x001fc8000ff7e0ff */
[----:B------:R-:W-:Y:S02]  /*1cd0*/  LEA.HI.X.SX32 R47, R30, UR39, 0x1, P3 ;  /* 0x000000271e2f7c11 */ /* 0x000fe400098f0eff */
[----:B------:R-:W-:Y:S01]  /*1ce0*/  IADD3 R30, P3, PT, R35, UR38, RZ ;  /* 0x00000026231e7c10 */ /* 0x000fe2000ff7e0ff */
[----:B------:R-:W-:Y:S01]  /*1cf0*/  IMAD R23, R40, UR45, R41 ;  /* 0x0000002d28177c24 */ /* 0x000fe2000f8e0229 */
[----:B------:R-:W-:Y:S02]  /*1d00*/  IADD3 R40, P4, PT, R27, UR38, RZ ;  /* 0x000000261b287c10 */ /* 0x000fe4000ff9e0ff */
[----:B------:R-:W-:Y:S02]  /*1d10*/  LEA.HI.X.SX32 R31, R35, UR39, 0x1, P3 ;  /* 0x00000027231f7c11 */ /* 0x000fe400098f0eff */
[----:B-1----:R-:W-:Y:S02]  /*1d20*/  IADD3 R10, P3, PT, R38, UR38, RZ ;  /* 0x00000026260a7c10 */ /* 0x002fe4000ff7e0ff */
[----:B------:R-:W-:Y:S01]  /*1d30*/  LEA.HI.X.SX32 R41, R27, UR39, 0x1, P4 ;  /* 0x000000271b297c11 */ /* 0x000fe2000a0f0eff */
[----:B------:R-:W-:Y:S01]  /*1d40*/  VIADD R50, R28, 0x200 ;  /* 0x000002001c327836 */ /* 0x000fe20000000000 */
[----:B------:R-:W-:Y:S01]  /*1d50*/  LEA.HI.X.SX32 R11, R38, UR39, 0x1, P3 ;  /* 0x00000027260b7c11 */ /* 0x000fe200098f0eff */
[----:B------:R-:W3:Y:S04]  /*1d60*/  LDG.E.U8 R27, desc[UR10][R46.64] ;  /* 0x0000000a2e1b7981 */ /* 0x000ee8000c1e1100 */
[----:B------:R-:W3:Y:S04]  /*1d70*/  LDG.E.U8 R33, desc[UR12][R40.64] ;  /* 0x0000000c28217981 */ /* 0x000ee8000c1e1100 */
[----:B------:R0:W3:Y:S01]  /*1d80*/  LDG.E.U8 R41, desc[UR8][R10.64] ;  /* 0x000000080a297981 */ /* 0x0000e2000c1e1100 */
[----:B------:R-:W-:Y:S01]  /*1d90*/  IADD3 R48, P4, PT, R39, UR38, RZ ;  /* 0x0000002627307c10 */ /* 0x000fe2000ff9e0ff */
[----:B------:R-:W-:Y:S01]  /*1da0*/  IMAD R13, R13, UR45, R34 ;  /* 0x0000002d0d0d7c24 */ /* 0x000fe2000f8e0222 */
[----:B------:R-:W-:Y:S01]  /*1db0*/  IADD3 R56, PT, PT, R28, 0x220, RZ ;  /* 0x000002201c387810 */ /* 0x000fe20007ffe0ff */
[----:B------:R-:W3:Y:S01]  /*1dc0*/  LDG.E.U8 R40, desc[UR12][R30.64] ;  /* 0x0000000c1e287981 */ /* 0x000ee2000c1e1100 */
[----:B0-----:R-:W-:-:S05]  /*1dd0*/  IABS R11, R50 ;  /* 0x00000032000b7213 */ /* 0x001fca0000000000 */
[----:B------:R-:W-:Y:S01]  /*1de0*/  IMAD.HI.U32 R10, R11, UR5, RZ ;  /* 0x000000050b0a7c27 */ /* 0x000fe2000f8e00ff */
[----:B------:R-:W-:-:S04]  /*1df0*/  LEA.HI.X.SX32 R49, R39, UR39, 0x1, P4 ;  /* 0x0000002727317c11 */ /* 0x000fc8000a0f0eff */
[----:B------:R-:W-:Y:S01]  /*1e00*/  IADD3 R46, PT, PT, -R10, RZ, RZ ;  /* 0x000000ff0a2e7210 */ /* 0x000fe20007ffe1ff */
[----:B------:R-:W3:Y:S01]  /*1e10*/  LDG.E.U8 R48, desc[UR10][R48.64] ;  /* 0x0000000a30307981 */ /* 0x000ee2000c1e1100 */
[----:B------:R-:W-:-:S03]  /*1e20*/  IADD3 R38, P4, PT, R23, UR38, RZ ;  /* 0x0000002617267c10 */ /* 0x000fc6000ff9e0ff */
[----:B------:R-:W-:Y:S01]  /*1e30*/  IMAD R11, R46, UR7, R11 ;  /* 0x000000072e0b7c24 */ /* 0x000fe2000f8e020b */
[----:B------:R-:W-:-:S04]  /*1e40*/  LEA.HI.X.SX32 R39, R23, UR39, 0x1, P4 ;  /* 0x0000002717277c11 */ /* 0x000fc8000a0f0eff */
[----:B------:R-:W-:Y:S01]  /*1e50*/  ISETP.LT.U32.AND P4, PT, R11, UR7, PT ;  /* 0x000000070b007c0c */ /* 0x000fe2000bf81070 */
[----:B------:R-:W3:Y:S01]  /*1e60*/  LDG.E.U8 R38, desc[UR10][R38.64] ;  /* 0x0000000a26267981 */ /* 0x000ee2000c1e1100 */
[----:B------:R-:W-:-:S04]  /*1e70*/  IADD3 R34, P3, PT, R13, UR38, RZ ;  /* 0x000000260d227c10 */ /* 0x000fc8000ff7e0ff */
[----:B------:R-:W-:Y:S02]  /*1e80*/  LEA.HI.X.SX32 R35, R13, UR39, 0x1, P3 ;  /* 0x000000270d237c11 */ /* 0x000fe400098f0eff */
[----:B------:R-:W-:Y:S02]  /*1e90*/  IADD3 R52, P3, PT, R25, UR38, RZ ;  /* 0x0000002619347c10 */ /* 0x000fe4000ff7e0ff */
[----:B------:R-:W-:Y:S01]  /*1ea0*/  IABS R23, R56 ;  /* 0x0000003800177213 */ /* 0x000fe20000000000 */
[----:B------:R0:W3:Y:S02]  /*1eb0*/  LDG.E.U8 R30, desc[UR8][R34.64] ;  /* 0x00000008221e7981 */ /* 0x0000e4000c1e1100 */
[----:B------:R-:W-:Y:S02]  /*1ec0*/  @!P4 IADD3 R11, PT, PT, R11, -UR7, RZ ;  /* 0x800000070b0bcc10 */ /* 0x000fe4000fffe0ff */
[----:B------:R-:W-:Y:S02]  /*1ed0*/  LEA.HI.X.SX32 R53, R25, UR39, 0x1, P3 ;  /* 0x0000002719357c11 */ /* 0x000fe400098f0eff */
[----:B------:R-:W-:-:S02]  /*1ee0*/  ISETP.GE.U32.AND P3, PT, R11, UR7, PT ;  /* 0x000000070b007c0c */ /* 0x000fc4000bf66070 */
[----:B------:R-:W-:Y:S01]  /*1ef0*/  LOP3.LUT R11, R50, UR49, RZ, 0x3c, !PT ;  /* 0x00000031320b7c12 */ /* 0x000fe2000f8e3cff */
[----:B------:R-:W-:Y:S01]  /*1f00*/  @!P4 VIADD R10, R10, 0x1 ;  /* 0x000000010a0ac836 */ /* 0x000fe20000000000 */
[C---:B0-----:R-:W-:Y:S01]  /*1f10*/  IADD3 R35, PT, PT, R28.reuse, 0x280, RZ ;  /* 0x000002801c237810 */ /* 0x041fe20007ffe0ff */
[----:B------:R-:W-:Y:S01]  /*1f20*/  VIADD R25, R28, 0x240 ;  /* 0x000002401c197836 */ /* 0x000fe20000000000 */
[----:B------:R-:W-:Y:S01]  /*1f30*/  ISETP.GE.AND P5, PT, R11, RZ, PT ;  /* 0x000000ff0b00720c */ /* 0x000fe20003fa6270 */
[----:B------:R-:W3:Y:S06]  /*1f40*/  LDG.E.U8 R52, desc[UR8][R52.64] ;  /* 0x0000000834347981 */ /* 0x000eec000c1e1100 */
[----:B------:R-:W-:-:S06]  /*1f50*/  @P3 IADD3 R10, PT, PT, R10, 0x1, RZ ;  /* 0x000000010a0a3810 */ /* 0x000fcc0007ffe0ff */
[----:B------:R-:W-:-:S04]  /*1f60*/  @!P5 IADD3 R10, PT, PT, -R10, RZ, RZ ;  /* 0x000000ff0a0ad210 */ /* 0x000fc80007ffe1ff */
[----:B------:R-:W-:-:S05]  /*1f70*/  SEL R10, R29, R10, !P0 ;  /* 0x0000000a1d0a7207 */ /* 0x000fca0004000000 */
[----:B------:R-:W-:Y:S01]  /*1f80*/  IMAD.MOV R11, RZ, RZ, -R10 ;  /* 0x000000ffff0b7224 */ /* 0x000fe200078e0a0a */
[----:B------:R-:W-:-:S03]  /*1f90*/  SEL R10, R10, RZ, P2 ;  /* 0x000000ff0a0a7207 */ /* 0x000fc60001000000 */
[----:B------:R-:W-:Y:S02]  /*1fa0*/  IMAD R11, R11, UR49, R50 ;  /* 0x000000310b0b7c24 */ /* 0x000fe4000f8e0232 */
[----:B------:R-:W-:-:S03]  /*1fb0*/  IMAD R10, R10, UR44, RZ ;  /* 0x0000002c0a0a7c24 */ /* 0x000fc6000f8e02ff */
[----:B------:R-:W-:-:S05]  /*1fc0*/  SEL R11, R11, RZ, P1 ;  /* 0x000000ff0b0b7207 */ /* 0x000fca0000800000 */
[----:B------:R-:W-:-:S05]  /*1fd0*/  IMAD R13, R11, UR45, R10 ;  /* 0x0000002d0b0d7c24 */ /* 0x000fca000f8e020a */
[C---:B------:R-:W-:Y:S02]  /*1fe0*/  IADD3 R54, P4, PT, R13.reuse, UR38, RZ ;  /* 0x000000260d367c10 */ /* 0x040fe4000ff9e0ff */
[----:B------:R-:W-:Y:S02]  /*1ff0*/  SHF.R.S64 R10, RZ, 0x1e, R50 ;  /* 0x0000001eff0a7819 */ /* 0x000fe40000001032 */
[----:B------:R-:W-:Y:S02]  /*2000*/  LEA.HI.X.SX32 R55, R13, UR39, 0x1, P4 ;  /* 0x000000270d377c11 */ /* 0x000fe4000a0f0eff */
[----:B--2---:R-:W-:Y:S01]  /*2010*/  ISETP.NE.AND P4, PT, R20, RZ, PT ;  /* 0x000000ff1400720c */ /* 0x004fe20003f85270 */
[----:B------:R-:W-:Y:S01]  /*2020*/  IMAD.HI.U32 R20, R23, UR5, RZ ;  /* 0x0000000517147c27 */ /* 0x000fe2000f8e00ff */
[----:B------:R-:W-:Y:S01]  /*2030*/  IADD3 R10, P3, PT, R10, UR36, RZ ;  /* 0x000000240a0a7c10 */ /* 0x000fe2000ff7e0ff */
[----:B------:R-:W2:Y:S03]  /*2040*/  LDG.E.U8 R54, desc[UR10][R54.64] ;  /* 0x0000000a36367981 */ /* 0x000ea6000c1e1100 */
[----:B------:R-:W-:-:S02]  /*2050*/  IADD3 R34, PT, PT, -R20, RZ, RZ ;  /* 0x000000ff14227210 */ /* 0x000fc40007ffe1ff */
[----:B------:R-:W-:Y:S02]  /*2060*/  LEA.HI.X.SX32 R11, R50, UR37, 0x2, P3 ;  /* 0x00000025320b7c11 */ /* 0x000fe400098f16ff */
[----:B----4-:R-:W-:Y:S01]  /*2070*/  ISETP.NE.AND P3, PT, R21, RZ, PT ;  /* 0x000000ff1500720c */ /* 0x010fe20003f65270 */
[----:B------:R-:W-:Y:S01]  /*2080*/  IMAD R21, R34, UR7, R23 ;  /* 0x0000000722157c24 */ /* 0x000fe2000f8e0217 */
[----:B------:R-:W-:Y:S01]  /*2090*/  P2R R46, PR, RZ, 0x10 ;  /* 0x00000010ff2e7803 */ /* 0x000fe20000000000 */
[----:B------:R0:W4:Y:S01]  /*20a0*/  LDG.E R13, desc[UR8][R10.64] ;  /* 0x000000080a0d7981 */ /* 0x000122000c1e1900 */
[----:B------:R-:W-:Y:S02]  /*20b0*/  P2R R50, PR, RZ, 0x8 ;  /* 0x00000008ff327803 */ /* 0x000fe40000000000 */
[----:B------:R-:W-:-:S13]  /*20c0*/  ISETP.LT.U32.AND P3, PT, R21, UR7, PT ;  /* 0x0000000715007c0c */ /* 0x000fda000bf61070 */
[----:B------:R-:W-:-:S05]  /*20d0*/  @!P3 VIADD R21, R21, -UR7 ;  /* 0x800000071515bc36 */ /* 0x000fca0008000000 */
[----:B------:R-:W-:Y:S02]  /*20e0*/  ISETP.GE.U32.AND P4, PT, R21, UR7, PT ;  /* 0x0000000715007c0c */ /* 0x000fe4000bf86070 */
[----:B0-----:R-:W-:Y:S02]  /*20f0*/  LOP3.LUT R10, R56, UR49, RZ, 0x3c, !PT ;  /* 0x00000031380a7c12 */ /* 0x001fe4000f8e3cff */
[----:B------:R-:W-:Y:S02]  /*2100*/  @!P3 IADD3 R20, PT, PT, R20, 0x1, RZ ;  /* 0x000000011414b810 */ /* 0x000fe40007ffe0ff */
[----:B------:R-:W-:-:S07]  /*2110*/  ISETP.GE.AND P3, PT, R10, RZ, PT ;  /* 0x000000ff0a00720c */ /* 0x000fce0003f66270 */
[----:B------:R-:W-:-:S05]  /*2120*/  @P4 IADD3 R20, PT, PT, R20, 0x1, RZ ;  /* 0x0000000114144810 */ /* 0x000fca0007ffe0ff */
[----:B------:R-:W-:Y:S01]  /*2130*/  IMAD.MOV.U32 R10, RZ, RZ, R20 ;  /* 0x000000ffff0a7224 */ /* 0x000fe200078e0014 */
[----:B-----5:R-:W-:-:S04]  /*2140*/  ISETP.NE.AND P4, PT, R22, RZ, PT ;  /* 0x000000ff1600720c */ /* 0x020fc80003f85270 */
[----:B------:R-:W-:-:S04]  /*2150*/  @!P3 IADD3 R10, PT, PT, -R10, RZ, RZ ;  /* 0x000000ff0a0ab210 */ /* 0x000fc80007ffe1ff */
[----:B------:R-:W-:Y:S02]  /*2160*/  SEL R22, R29, R10, !P0 ;  /* 0x0000000a1d167207 */ /* 0x000fe40004000000 */
[----:B------:R-:W0:Y:S02]  /*2170*/  LDC.64 R10, c[0x0][0x3d0] ;  /* 0x0000f400ff0a7b82 */ /* 0x000e240000000a00 */
[C---:B------:R-:W-:Y:S02]  /*2180*/  IADD3 R23, PT, PT, -R22.reuse, RZ, RZ ;  /* 0x000000ff16177210 */ /* 0x040fe40007ffe1ff */
[----:B------:R-:W-:-:S03]  /*2190*/  SEL R22, R22, RZ, P2 ;  /* 0x000000ff16167207 */ /* 0x000fc60001000000 */
[----:B------:R-:W-:Y:S02]  /*21a0*/  IMAD R23, R23, UR49, R56 ;  /* 0x0000003117177c24 */ /* 0x000fe4000f8e0238 */
[----:B------:R-:W-:-:S03]  /*21b0*/  IMAD R22, R22, UR44, RZ ;  /* 0x0000002c16167c24 */ /* 0x000fc6000f8e02ff */
[----:B------:R-:W-:Y:S02]  /*21c0*/  SEL R23, R23, RZ, P1 ;  /* 0x000000ff17177207 */ /* 0x000fe40000800000 */
[----:B------:R-:W-:-:S03]  /*21d0*/  SHF.R.S64 R20, RZ, 0x1e, R56 ;  /* 0x0000001eff147819 */ /* 0x000fc60000001038 */
[----:B------:R-:W-:Y:S01]  /*21e0*/  IMAD R22, R23, UR45, R22 ;  /* 0x0000002d17167c24 */ /* 0x000fe2000f8e0216 */
[----:B------:R-:W-:Y:S02]  /*21f0*/  IABS R23, R25 ;  /* 0x0000001900177213 */ /* 0x000fe40000000000 */
[----:B------:R-:W-:Y:S02]  /*2200*/  IADD3 R20, P3, PT, R20, UR36, RZ ;  /* 0x0000002414147c10 */ /* 0x000fe4000ff7e0ff */
[----:B0-----:R-:W-:Y:S01]  /*2210*/  R2UR UR4, R11 ;  /* 0x000000000b0472ca */ /* 0x001fe200000e0000 */
[----:B------:R-:W-:Y:S01]  /*2220*/  IMAD.HI.U32 R11, R23, UR5, RZ ;  /* 0x00000005170b7c27 */ /* 0x000fe2000f8e00ff */
[----:B------:R-:W-:Y:S02]  /*2230*/  LEA.HI.X.SX32 R21, R56, UR37, 0x2, P3 ;  /* 0x0000002538157c11 */ /* 0x000fe400098f16ff */
[----:B---3--:R-:W-:Y:S02]  /*2240*/  ISETP.NE.AND P3, PT, R24, RZ, PT ;  /* 0x000000ff1800720c */ /* 0x008fe40003f65270 */
[----:B------:R-:W-:-:S02]  /*2250*/  IADD3 R24, PT, PT, -R11, RZ, RZ ;  /* 0x000000ff0b187210 */ /* 0x000fc40007ffe1ff */
[----:B------:R-:W-:Y:S01]  /*2260*/  IADD3 R34, PT, PT, R28, 0x260, RZ ;  /* 0x000002601c227810 */ /* 0x000fe20007ffe0ff */
[----:B------:R-:W3:Y:S02]  /*2270*/  LDG.E R21, desc[UR8][R20.64] ;  /* 0x0000000814157981 */ /* 0x000ee4000c1e1900 */
        /* <DEDUP_REMOVED lines=10> */
[C---:B------:R-:W-:Y:S02]  /*2320*/  IADD3 R56, P3, PT, R22.reuse, UR38, RZ ;  /* 0x0000002616387c10 */ /* 0x040fe4000ff7e0ff */
[----:B------:R-:W-:Y:S02]  /*2330*/  SEL R11, R29, R11, !P0 ;  /* 0x0000000b1d0b7207 */ /* 0x000fe40004000000 */
[----:B------:R-:W-:-:S03]  /*2340*/  LEA.HI.X.SX32 R57, R22, UR39, 0x1, P3 ;  /* 0x0000002716397c11 */ /* 0x000fc600098f0eff */
[----:B------:R-:W-:Y:S01]  /*2350*/  IMAD.MOV R22, RZ, RZ, -R11 ;  /* 0x000000ffff167224 */ /* 0x000fe200078e0a0b */
[----:B------:R-:W-:Y:S01]  /*2360*/  SEL R11, R11, RZ, P2 ;  /* 0x000000ff0b0b7207 */ /* 0x000fe20001000000 */
[----:B------:R-:W-:Y:S01]  /*2370*/  VIADD R49, R28, 0x2a0 ;  /* 0x000002a01c317836 */ /* 0x000fe20000000000 */
[----:B------:R-:W-:Y:S01]  /*2380*/  P2R R51, PR, RZ, 0x10 ;  /* 0x00000010ff337803 */ /* 0x000fe20000000000 */
[----:B------:R-:W-:Y:S01]  /*2390*/  IMAD R22, R22, UR49, R25 ;  /* 0x0000003116167c24 */ /* 0x000fe2000f8e0219 */
[----:B------:R-:W5:Y:S01]  /*23a0*/  LDG.E.U8 R56, desc[UR8][R56.64] ;  /* 0x0000000838387981 */ /* 0x000f62000c1e1100 */
[----:B------:R-:W-:-:S03]  /*23b0*/  IMAD R11, R11, UR44, RZ ;  /* 0x0000002c0b0b7c24 */ /* 0x000fc6000f8e02ff */
[----:B------:R-:W-:-:S05]  /*23c0*/  SEL R22, R22, RZ, P1 ;  /* 0x000000ff16167207 */ /* 0x000fca0000800000 */
[----:B------:R-:W-:Y:S01]  /*23d0*/  IMAD R11, R22, UR45, R11 ;  /* 0x0000002d160b7c24 */ /* 0x000fe2000f8e020b */
        /* <DEDUP_REMOVED lines=8> */
[----:B------:R-:W-:Y:S01]  /*2460*/  VIADD R63, R28, 0x300 ;  /* 0x000003001c3f7836 */ /* 0x000fe20000000000 */
[----:B------:R-:W-:Y:S01]  /*2470*/  ISETP.NE.AND P4, PT, R32, RZ, PT ;  /* 0x000000ff2000720c */ /* 0x000fe20003f85270 */
[----:B------:R-:W3:Y:S02]  /*2480*/  LDG.E.U8 R60, desc[UR8][R60.64] ;  /* 0x000000083c3c7981 */ /* 0x000ee4000c1e1100 */
        /* <DEDUP_REMOVED lines=17> */
[----:B0-----:R-:W-:-:S03]  /*25a0*/  IMAD R22, R11, UR44, RZ ;  /* 0x0000002c0b167c24 */ /* 0x001fc6000f8e02ff */
[----:B------:R-:W-:Y:S02]  /*25b0*/  SEL R19, R19, RZ, P1 ;  /* 0x000000ff13137207 */ /* 0x000fe40000800000 */
[----:B------:R-:W-:-:S03]  /*25c0*/  IADD3 R24, P3, PT, R24, UR36, RZ ;  /* 0x0000002418187c10 */ /* 0x000fc6000ff7e0ff */
[----:B------:R-:W-:Y:S01]  /*25d0*/  IMAD R11, R19, UR45, R22 ;  /* 0x0000002d130b7c24 */ /* 0x000fe2000f8e0216 */
[----:B------:R-:W-:Y:S02]  /*25e0*/  LEA.HI.X.SX32 R25, R34, UR37, 0x2, P3 ;  /* 0x0000002522197c11 */ /* 0x000fe400098f16ff */
[----:B------:R-:W-:Y:S02]  /*25f0*/  IABS R34, R35 ;  /* 0x0000002300227213 */ /* 0x000fe40000000000 */
[C---:B------:R-:W-:Y:S01]  /*2600*/  IADD3 R22, P3, PT, R11.reuse, UR38, RZ ;  /* 0x000000260b167c10 */ /* 0x040fe2000ff7e0ff */
[----:B------:R0:W4:Y:S03]  /*2610*/  LDG.E R19, desc[UR8][R24.64] ;  /* 0x0000000818137981 */ /* 0x000126000c1e1900 */
[----:B------:R-:W-:Y:S01]  /*2620*/  LEA.HI.X.SX32 R23, R11, UR39, 0x1, P3 ;  /* 0x000000270b177c11 */ /* 0x000fe200098f0eff */
[----:B------:R-:W-:Y:S01]  /*2630*/  IMAD.HI.U32 R11, R34, UR5, RZ ;  /* 0x00000005220b7c27 */ /* 0x000fe2000f8e00ff */
[----:B------:R-:W-:-:S03]  /*2640*/  ISETP.NE.AND P3, PT, R33, RZ, PT ;  /* 0x000000ff2100720c */ /* 0x000fc60003f65270 */
[----:B------:R1:W3:Y:S01]  /*2650*/  LDG.E.U8 R59, desc[UR8][R22.64] ;  /* 0x00000008163b7981 */ /* 0x0002e2000c1e1100 */
        /* <DEDUP_REMOVED lines=43> */
[----:B------:R-:W-:-:S05]  /*2910*/  SEL R26, R26, RZ, P2 ;  /* 0x000000ff1a1a7207 */ /* 0x000fca0001000000 */
[----:B------:R-:W-:Y:S01]  /*2920*/  IMAD R23, R26, UR44, RZ ;  /* 0x0000002c1a177c24 */ /* 0x000fe2000f8e02ff */
[----:B------:R-:W-:-:S04]  /*2930*/  SHF.R.S64 R26, RZ, 0x1e, R49 ;  /* 0x0000001eff1a7819 */ /* 0x000fc80000001031 */
[----:B------:R-:W-:Y:S01]  /*2940*/  IADD3 R26, P3, PT, R26, UR36, RZ ;  /* 0x000000241a1a7c10 */ /* 0x000fe2000ff7e0ff */
[----:B------:R-:W-:-:S03]  /*2950*/  IMAD R22, R22, UR49, R49 ;  /* 0x0000003116167c24 */ /* 0x000fc6000f8e0231 */
[----:B------:R-:W-:Y:S02]  /*2960*/  LEA.HI.X.SX32 R27, R49, UR37, 0x2, P3 ;  /* 0x00000025311b7c11 */ /* 0x000fe400098f16ff */
[----:B------:R-:W-:Y:S02]  /*2970*/  IADD3 R49, PT, PT, R28, 0x2c0, RZ ;  /* 0x000002c01c317810 */ /* 0x000fe40007ffe0ff */
[----:B------:R-:W-:Y:S01]  /*2980*/  SEL R22, R22, RZ, P1 ;  /* 0x000000ff16167207 */ /* 0x000fe20000800000 */
[----:B------:R-:W4:Y:S01]  /*2990*/  LDG.E R26, desc[UR8][R26.64] ;  /* 0x000000081a1a7981 */ /* 0x000f22000c1e1900 */
[----:B------:R-:W-:-:S03]  /*29a0*/  IABS R25, R49 ;  /* 0x0000003100197213 */ /* 0x000fc60000000000 */
[----:B------:R-:W-:Y:S02]  /*29b0*/  IMAD R23, R22, UR45, R23 ;  /* 0x0000002d16177c24 */ /* 0x000fe4000f8e0217 */
[----:B------:R-:W-:-:S03]  /*29c0*/  IMAD.HI.U32 R24, R25, UR5, RZ ;  /* 0x0000000519187c27 */ /* 0x000fc6000f8e00ff */
[C---:B------:R-:W-:Y:S02]  /*29d0*/  IADD3 R22, P3, PT, R23.reuse, UR38, RZ ;  /* 0x0000002617167c10 */ /* 0x040fe4000ff7e0ff */
[----:B------:R-:W-:Y:S02]  /*29e0*/  IADD3 R58, PT, PT, -R24, RZ, RZ ;  /* 0x000000ff183a7210 */ /* 0x000fe40007ffe1ff */
[----:B------:R-:W-:Y:S02]  /*29f0*/  LEA.HI.X.SX32 R23, R23, UR39, 0x1, P3 ;  /* 0x0000002717177c11 */ /* 0x000fe400098f0eff */
[----:B------:R-:W-:Y:S01]  /*2a00*/  ISETP.NE.AND P3, PT, R41, RZ, PT ;  /* 0x000000ff2900720c */ /* 0x000fe20003f65270 */
[----:B------:R-:W-:Y:S02]  /*2a10*/  IMAD R25, R58, UR7, R25 ;  /* 0x000000073a197c24 */ /* 0x000fe4000f8e0219 */
[----:B------:R0:W4:Y:S01]  /*2a20*/  LDG.E.U8 R55, desc[UR8][R22.64] ;  /* 0x0000000816377981 */ /* 0x000122000c1e1100 */
[----:B------:R-:W-:-:S02]  /*2a30*/  P2R R41, PR, RZ, 0x8 ;  /* 0x00000008ff297803 */ /* 0x000fc40000000000 */
        /* <DEDUP_REMOVED lines=35> */
[----:B------:R-:W-:Y:S02]  /*2c70*/  ISETP.GE.AND P3, PT, R22, RZ, PT ;  /* 0x000000ff1600720c */ /* 0x000fe40003f66270 */
[----:B------:R-:W-:-:S11]  /*2c80*/  SHF.R.S64 R24, RZ, 0x1e, R57 ;  /* 0x0000001eff187819 */ /* 0x000fd60000001039 */
[----:B------:R-:W-:-:S04]  /*2c90*/  @!P3 IADD3 R30, PT, PT, -R30, RZ, RZ ;  /* 0x000000ff1e1eb210 */ /* 0x000fc80007ffe1ff */
[----:B------:R-:W-:-:S04]  /*2ca0*/  SEL R30, R29, R30, !P0 ;  /* 0x0000001e1d1e7207 */ /* 0x000fc80004000000 */
[----:B------:R-:W-:Y:S02]  /*2cb0*/  IADD3 R22, PT, PT, -R30, RZ, RZ ;  /* 0x000000ff1e167210 */ /* 0x000fe40007ffe1ff */
[----:B------:R-:W-:Y:S02]  /*2cc0*/  P2R R34, PR, RZ, 0x10 ;  /* 0x00000010ff227803 */ /* 0x000fe40000000000 */
[----:B------:R-:W-:Y:S01]  /*2cd0*/  ISETP.NE.AND P4, PT, R40, RZ, PT ;  /* 0x000000ff2800720c */ /* 0x000fe20003f85270 */
[----:B------:R-:W-:Y:S01]  /*2ce0*/  IMAD R22, R22, UR49, R57 ;  /* 0x0000003116167c24 */ /* 0x000fe2000f8e0239 */
[----:B------:R-:W-:Y:S02]  /*2cf0*/  IADD3 R24, P3, PT, R24, UR36, RZ ;  /* 0x0000002418187c10 */ /* 0x000fe4000ff7e0ff */
[----:B------:R-:W-:Y:S02]  /*2d00*/  SEL R30, R30, RZ, P2 ;  /* 0x000000ff1e1e7207 */ /* 0x000fe40001000000 */
[----:B------:R-:W-:-:S02]  /*2d10*/  P2R R40, PR, RZ, 0x10 ;  /* 0x00000010ff287803 */ /* 0x000fc40000000000 */
[----:B------:R-:W-:Y:S02]  /*2d20*/  ISETP.NE.AND P4, PT, R48, RZ, PT ;  /* 0x000000ff3000720c */ /* 0x000fe40003f85270 */
[----:B------:R-:W-:Y:S01]  /*2d30*/  LEA.HI.X.SX32 R25, R57, UR37, 0x2, P3 ;  /* 0x0000002539197c11 */ /* 0x000fe200098f16ff */
[----:B------:R-:W-:Y:S01]  /*2d40*/  IMAD R23, R30, UR44, RZ ;  /* 0x0000002c1e177c24 */ /* 0x000fe2000f8e02ff */
[----:B------:R-:W-:Y:S02]  /*2d50*/  SEL R22, R22, RZ, P1 ;  /* 0x000000ff16167207 */ /* 0x000fe40000800000 */
[----:B------:R-:W-:Y:S01]  /*2d60*/  IABS R57, R63 ;  /* 0x0000003f00397213 */ /* 0x000fe20000000000 */
[----:B------:R0:W4:Y:S01]  /*2d70*/  LDG.E R30, desc[UR8][R24.64] ;  /* 0x00000008181e7981 */ /* 0x000122000c1e1900 */
[----:B------:R-:W-:Y:S01]  /*2d80*/  P2R R48, PR, RZ, 0x10 ;  /* 0x00000010ff307803 */ /* 0x000fe20000000000 */
[----:B------:R-:W-:Y:S01]  /*2d90*/  IMAD R23, R22, UR45, R23 ;  /* 0x0000002d16177c24 */ /* 0x000fe2000f8e0217 */
[----:B------:R-:W-:Y:S01]  /*2da0*/  ISETP.NE.AND P4, PT, R38, RZ, PT ;  /* 0x000000ff2600720c */ /* 0x000fe20003f85270 */
[----:B------:R-:W-:-:S03]  /*2db0*/  IMAD.HI.U32 R38, R57, UR5, RZ ;  /* 0x0000000539267c27 */ /* 0x000fc6000f8e00ff */
[C---:B------:R-:W-:Y:S02]  /*2dc0*/  IADD3 R22, P3, PT, R23.reuse, UR38, RZ ;  /* 0x0000002617167c10 */ /* 0x040fe4000ff7e0ff */
[----:B0-----:R-:W-:Y:S02]  /*2dd0*/  IADD3 R24, PT, PT, -R38, RZ, RZ ;  /* 0x000000ff26187210 */ /* 0x001fe40007ffe1ff */
[----:B------:R-:W-:Y:S02]  /*2de0*/  LEA.HI.X.SX32 R23, R23, UR39, 0x1, P3 ;  /* 0x0000002717177c11 */ /* 0x000fe400098f0eff */
[----:B------:R-:W-:Y:S01]  /*2df0*/  ISETP.NE.AND P3, PT, R52, RZ, PT ;  /* 0x000000ff3400720c */ /* 0x000fe20003f65270 */
[----:B------:R-:W-:Y:S02]  /*2e00*/  IMAD R24, R24, UR7, R57 ;  /* 0x0000000718187c24 */ /* 0x000fe4000f8e0239 */
[----:B------:R0:W4:Y:S01]  /*2e10*/  LDG.E.U8 R61, desc[UR8][R22.64] ;  /* 0x00000008163d7981 */ /* 0x000122000c1e1100 */
[----:B------:R-:W-:-:S02]  /*2e20*/  P2R R53, PR, RZ, 0x8 ;  /* 0x00000008ff357803 */ /* 0x000fc40000000000 */
        /* <DEDUP_REMOVED lines=9> */
[----:B------:R-:W-:Y:S01]  /*2ec0*/  IMAD.MOV R22, RZ, RZ, -R38 ;  /* 0x000000ffff167224 */ /* 0x000fe200078e0a26 */
[----:B------:R-:W-:Y:S02]  /*2ed0*/  SEL R38, R38, RZ, P2 ;  /* 0x000000ff26267207 */ /* 0x000fe40001000000 */
[--C-:B------:R-:W-:Y:S01]  /*2ee0*/  SHF.R.S64 R24, RZ, 0x1e, R63.reuse ;  /* 0x0000001eff187819 */ /* 0x100fe2000000103f */
[----:B------:R-:W-:Y:S01]  /*2ef0*/  IMAD R22, R22, UR49, R63 ;  /* 0x0000003116167c24 */ /* 0x000fe2000f8e023f */
[----:B------:R-:W-:Y:S01]  /*2f00*/  IADD3 R65, PT, PT, R28, 0x320, RZ ;  /* 0x000003201c417810 */ /* 0x000fe20007ffe0ff */
[----:B------:R-:W-:Y:S01]  /*2f10*/  IMAD R23, R38, UR44, RZ ;  /* 0x0000002c26177c24 */ /* 0x000fe2000f8e02ff */
[----:B------:R-:W-:Y:S02]  /*2f20*/  IADD3 R24, P3, PT, R24, UR36, RZ ;  /* 0x0000002418187c10 */ /* 0x000fe4000ff7e0ff */
[----:B------:R-:W-:Y:S02]  /*2f30*/  SEL R22, R22, RZ, P1 ;  /* 0x000000ff16167207 */ /* 0x000fe40000800000 */
[----:B------:R-:W-:-:S02]  /*2f40*/  IABS R62, R65 ;  /* 0x00000041003e7213 */ /* 0x000fc40000000000 */
[----:B------:R-:W-:Y:S01]  /*2f50*/  P2R R52, PR, RZ, 0x10 ;  /* 0x00000010ff347803 */ /* 0x000fe20000000000 */
[----:B------:R-:W-:Y:S01]  /*2f60*/  IMAD R23, R22, UR45, R23 ;  /* 0x0000002d16177c24 */ /* 0x000fe2000f8e0217 */
[----:B------:R-:W-:Y:S02]  /*2f70*/  LEA.HI.X.SX32 R25, R63, UR37, 0x2, P3 ;  /* 0x000000253f197c11 */ /* 0x000fe400098f16ff */
[----:B--2---:R-:W-:Y:S01]  /*2f80*/  ISETP.NE.AND P4, PT, R54, RZ, PT ;  /* 0x000000ff3600720c */ /* 0x004fe20003f85270 */
[----:B------:R-:W-:Y:S01]  /*2f90*/  IMAD.HI.U32 R54, R62, UR5, RZ ;  /* 0x000000053e367c27 */ /* 0x000fe2000f8e00ff */
[C---:B------:R-:W-:Y:S01]  /*2fa0*/  IADD3 R22, P3, PT, R23.reuse, UR38, RZ ;  /* 0x0000002617167c10 */ /* 0x040fe2000ff7e0ff */
[----:B------:R0:W2:Y:S03]  /*2fb0*/  LDG.E R38, desc[UR8][R24.64] ;  /* 0x0000000818267981 */ /* 0x0000a6000c1e1900 */
[----:B------:R-:W-:-:S02]  /*2fc0*/  LEA.HI.X.SX32 R23, R23, UR39, 0x1, P3 ;  /* 0x0000002717177c11 */ /* 0x000fc400098f0eff */
        /* <DEDUP_REMOVED lines=25> */
[----:B------:R0:W2:Y:S01]  /*3160*/  LDG.E R54, desc[UR8][R22.64] ;  /* 0x0000000816367981 */ /* 0x0000a2000c1e1900 */
[----:B------:R-:W-:-:S05]  /*3170*/  LEA.HI.X.SX32 R25, R25, UR39, 0x1, P3 ;  /* 0x0000002719197c11 */ /* 0x000fca00098f0eff */
[----:B------:R1:W5:Y:S01]  /*3180*/  LDG.E.U8 R65, desc[UR8][R24.64] ;  /* 0x0000000818417981 */ /* 0x000362000c1e1100 */
[----:B------:R-:W-:-:S05]  /*3190*/  IABS R66, R62 ;  /* 0x0000003e00427213 */ /* 0x000fca0000000000 */
[----:B------:R-:W-:-:S04]  /*31a0*/  IMAD.HI.U32 R64, R66, UR5, RZ ;  /* 0x0000000542407c27 */ /* 0x000fc8000f8e00ff */
[----:B0-----:R-:W-:Y:S01]  /*31b0*/  IMAD.MOV R23, RZ, RZ, -R64 ;  /* 0x000000ffff177224 */ /* 0x001fe200078e0a40 */
[----:B---3--:R-:W-:-:S03]  /*31c0*/  ISETP.NE.AND P3, PT, R59, RZ, PT ;  /* 0x000000ff3b00720c */ /* 0x008fc60003f65270 */
        /* <DEDUP_REMOVED lines=14> */
[----:B------:R-:W-:Y:S02]  /*32b0*/  P2R R56, PR, RZ, 0x10 ;  /* 0x00000010ff387803 */ /* 0x000fe40000000000 */
[----:B------:R-:W-:Y:S01]  /*32c0*/  ISETP.NE.AND P4, PT, R60, RZ, PT ;  /* 0x000000ff3c00720c */ /* 0x000fe20003f85270 */
[----:B------:R-:W-:Y:S01]  /*32d0*/  IMAD R23, R64, UR44, RZ ;  /* 0x0000002c40177c24 */ /* 0x000fe2000f8e02ff */
[----:B------:R-:W-:Y:S02]  /*32e0*/  SEL R22, R22, RZ, P1 ;  /* 0x000000ff16167207 */ /* 0x000fe40000800000 */
[----:B------:R-:W-:Y:S02]  /*32f0*/  P2R R60, PR, RZ, 0x10 ;  /* 0x00000010ff3c7803 */ /* 0x000fe40000000000 */
[----:B----4-:R-:W-:Y:S01]  /*3300*/  ISETP.NE.AND P4, PT, R39, RZ, PT ;  /* 0x000000ff2700720c */ /* 0x010fe20003f85270 */
[----:B-1----:R-:W-:Y:S01]  /*3310*/  IMAD R25, R22, UR45, R23 ;  /* 0x0000002d16197c24 */ /* 0x002fe2000f8e0217 */
[----:B------:R-:W-:Y:S01]  /*3320*/  SHF.R.S64 R22, RZ, 0x1e, R62 ;  /* 0x0000001eff167819 */ /* 0x000fe2000000103e */
[----:B------:R-:W-:-:S03]  /*3330*/  VIADD R39, R28, 0x360 ;  /* 0x000003601c277836 */ /* 0x000fc60000000000 */
[----:B------:R-:W-:Y:S02]  /*3340*/  IADD3 R22, P3, PT, R22, UR36, RZ ;  /* 0x0000002416167c10 */ /* 0x000fe4000ff7e0ff */
[----:B------:R-:W-:Y:S02]  /*3350*/  IABS R68, R39 ;  /* 0x0000002700447213 */ /* 0x000fe40000000000 */
[----:B------:R-:W-:-:S03]  /*3360*/  LEA.HI.X.SX32 R23, R62, UR37, 0x2, P3 ;  /* 0x000000253e177c11 */ /* 0x000fc600098f16ff */
[----:B------:R-:W-:Y:S01]  /*3370*/  IMAD.HI.U32 R67, R68, UR5, RZ ;  /* 0x0000000544437c27 */ /* 0x000fe2000f8e00ff */
[C---:B------:R-:W-:Y:S01]  /*3380*/  IADD3 R24, P3, PT, R25.reuse, UR38, RZ ;  /* 0x0000002619187c10 */ /* 0x040fe2000ff7e0ff */
[----:B------:R0:W3:Y:S03]  /*3390*/  LDG.E R62, desc[UR8][R22.64] ;  /* 0x00000008163e7981 */ /* 0x0000e6000c1e1900 */
[----:B------:R-:W-:Y:S02]  /*33a0*/  LEA.HI.X.SX32 R25, R25, UR39, 0x1, P3 ;  /* 0x0000002719197c11 */ /* 0x000fe400098f0eff */
[----:B------:R-:W-:-:S03]  /*33b0*/  ISETP.NE.AND P3, PT, R55, RZ, PT ;  /* 0x000000ff3700720c */ /* 0x000fc60003f65270 */
[----:B------:R1:W4:Y:S01]  /*33c0*/  LDG.E.U8 R66, desc[UR8][R24.64] ;  /* 0x0000000818427981 */ /* 0x000322000c1e1100 */
[----:B0-----:R-:W-:-:S05]  /*33d0*/  IADD3 R23, PT, PT, -R67, RZ, RZ ;  /* 0x000000ff43177210 */ /* 0x001fca0007ffe1ff */
        /* <DEDUP_REMOVED lines=17> */
[----:B------:R-:W-:Y:S01]  /*34f0*/  IMAD R67, R22, UR45, R67 ;  /* 0x0000002d16437c24 */ /* 0x000fe2000f8e0243 */
[----:B------:R-:W-:Y:S01]  /*3500*/  SHF.R.S64 R22, RZ, 0x1e, R39 ;  /* 0x0000001eff167819 */ /* 0x000fe20000001027 */
[----:B------:R-:W-:-:S03]  /*3510*/  IMAD.HI.U32 R68, R69, UR5, RZ ;  /* 0x0000000545447c27 */ /* 0x000fc6000f8e00ff */
[----:B------:R-:W-:Y:S02]  /*3520*/  IADD3 R22, P3, PT, R22, UR36, RZ ;  /* 0x0000002416167c10 */ /* 0x000fe4000ff7e0ff */
[----:B------:R-:W-:Y:S02]  /*3530*/  IADD3 R70, PT, PT, -R68, RZ, RZ ;  /* 0x000000ff44467210 */ /* 0x000fe40007ffe1ff */
[----:B------:R-:W-:Y:S02]  /*3540*/  LEA.HI.X.SX32 R23, R39, UR37, 0x2, P3 ;  /* 0x0000002527177c11 */ /* 0x000fe400098f16ff */
[C---:B-1----:R-:W-:Y:S01]  /*3550*/  IADD3 R24, P3, PT, R67.reuse, UR38, RZ ;  /* 0x0000002643187c10 */ /* 0x042fe2000ff7e0ff */
[----:B------:R-:W-:Y:S02]  /*3560*/  IMAD R69, R70, UR7, R69 ;  /* 0x0000000746457c24 */ /* 0x000fe4000f8e0245 */
[----:B------:R0:W3:Y:S01]  /*3570*/  LDG.E R39, desc[UR8][R22.64] ;  /* 0x0000000816277981 */ /* 0x0000e2000c1e1900 */
[----:B------:R-:W-:-:S02]  /*3580*/  LEA.HI.X.SX32 R25, R67, UR39, 0x1, P3 ;  /* 0x0000002743197c11 */ /* 0x000fc400098f0eff */
[----:B------:R-:W-:-:S03]  /*3590*/  ISETP.NE.AND P3, PT, R58, RZ, PT ;  /* 0x000000ff3a00720c */ /* 0x000fc60003f65270 */
[----:B------:R1:W2:Y:S01]  /*35a0*/  LDG.E.U8 R67, desc[UR8][R24.64] ;  /* 0x0000000818437981 */ /* 0x0002a2000c1e1100 */
        /* <DEDUP_REMOVED lines=9> */
[----:B------:R-:W-:Y:S02]  /*3640*/  @P3 IADD3 R68, PT, PT, R68, 0x1, RZ ;  /* 0x0000000144443810 */ /* 0x000fe40007ffe0ff */
[----:B------:R-:W-:-:S04]  /*3650*/  ISETP.NE.AND P3, PT, R61, RZ, PT ;  /* 0x000000ff3d00720c */ /* 0x000fc80003f65270 */
[----:B------:R-:W-:Y:S02]  /*3660*/  P2R R61, PR, RZ, 0x8 ;  /* 0x00000008ff3d7803 */ /* 0x000fe40000000000 */
[----:B------:R-:W-:-:S04]  /*3670*/  @!P5 IADD3 R68, PT, PT, -R68, RZ, RZ ;  /* 0x000000ff4444d210 */ /* 0x000fc80007ffe1ff */
[----:B------:R-:W-:Y:S02]  /*3680*/  SEL R68, R29, R68, !P0 ;  /* 0x000000441d447207 */ /* 0x000fe40004000000 */
[----:B-----5:R-:W-:Y:S01]  /*3690*/  ISETP.NE.AND P3, PT, R65, RZ, PT ;  /* 0x000000ff4100720c */ /* 0x020fe20003f65270 */
[----:B------:R-:W-:-:S04]  /*36a0*/  IMAD.HI.U32 R65, R24, UR5, RZ ;  /* 0x0000000518417c27 */ /* 0x000fc8000f8e00ff */
[----:B------:R-:W-:-:S04]  /*36b0*/  IMAD.MOV R23, RZ, RZ, -R65 ;  /* 0x000000ffff177224 */ /* 0x000fc800078e0a41 */
[----:B------:R-:W-:Y:S01]  /*36c0*/  IMAD R24, R23, UR7, R24 ;  /* 0x0000000717187c24 */ /* 0x000fe2000f8e0218 */
[C---:B------:R-:W-:Y:S02]  /*36d0*/  IADD3 R23, PT, PT, -R68.reuse, RZ, RZ ;  /* 0x000000ff44177210 */ /* 0x040fe40007ffe1ff */
[----:B------:R-:W-:Y:S02]  /*36e0*/  SEL R68, R68, RZ, P2 ;  /* 0x000000ff44447207 */ /* 0x000fe40001000000 */
[----:B------:R-:W-:Y:S01]  /*36f0*/  ISETP.LT.U32.AND P5, PT, R24, UR7, PT ;  /* 0x0000000718007c0c */ /* 0x000fe2000bfa1070 */
[----:B------:R-:W-:Y:S02]  /*3700*/  IMAD R22, R23, UR49, R28 ;  /* 0x0000003117167c24 */ /* 0x000fe4000f8e021c */
[----:B------:R-:W-:-:S03]  /*3710*/  IMAD R23, R68, UR44, RZ ;  /* 0x0000002c44177c24 */ /* 0x000fc6000f8e02ff */
[----:B------:R-:W-:-:S05]  /*3720*/  SEL R22, R22, RZ, P1 ;  /* 0x000000ff16167207 */ /* 0x000fca0000800000 */
[----:B------:R-:W-:Y:S02]  /*3730*/  IMAD R23, R22, UR45, R23 ;  /* 0x0000002d16177c24 */ /* 0x000fe4000f8e0217 */
[----:B------:R-:W-:Y:S01]  /*3740*/  @!P5 IADD3 R65, PT, PT, R65, 0x1, RZ ;  /* 0x000000014141d810 */ /* 0x000fe20007ffe0ff */
[----:B------:R-:W-:Y:S02]  /*3750*/  @!P5 VIADD R24, R24, -UR7 ;  /* 0x800000071818dc36 */ /* 0x000fe40008000000 */
[----:B------:R-:W-:-:S04]  /*3760*/  IADD3 R22, P5, PT, R23, UR38, RZ ;  /* 0x0000002617167c10 */ /* 0x000fc8000ffbe0ff */
[----:B------:R-:W-:-:S05]  /*3770*/  LEA.HI.X.SX32 R23, R23, UR39, 0x1, P5 ;  /* 0x0000002717177c11 */ /* 0x000fca000a8f0eff */
[----:B------:R0:W5:Y:S01]  /*3780*/  LDG.E.U8 R68, desc[UR8][R22.64] ;  /* 0x0000000816447981 */ /* 0x000162000c1e1100 */
[----:B------:R-:W-:Y:S02]  /*3790*/  ISETP.GE.U32.AND P5, PT, R24, UR7, PT ;  /* 0x0000000718007c0c */ /* 0x000fe4000bfa6070 */
[----:B------:R-:W-:Y:S02]  /*37a0*/  SHF.R.S64 R24, RZ, 0x1e, R28 ;  /* 0x0000001eff187819 */ /* 0x000fe4000000101c */
[----:B------:R-:W-:Y:S02]  /*37b0*/  IADD3 R70, PT, PT, R28, 0x3a0, RZ ;  /* 0x000003a01c467810 */ /* 0x000fe40007ffe0ff */
[----:B------:R-:W-:Y:S02]  /*37c0*/  IADD3 R24, P6, PT, R24, UR36, RZ ;  /* 0x0000002418187c10 */ /* 0x000fe4000ffde0ff */
[----:B------:R-:W-:Y:S02]  /*37d0*/  IABS R71, R70 ;  /* 0x0000004600477213 */ /* 0x000fe40000000000 */
[----:B------:R-:W-:-:S03]  /*37e0*/  LEA.HI.X.SX32 R25, R28, UR37, 0x2, P6 ;  /* 0x000000251c197c11 */ /* 0x000fc6000b0f16ff */
[----:B------:R-:W-:-:S04]  /*37f0*/  IMAD.HI.U32 R28, R71, UR5, RZ ;  /* 0x00000005471c7c27 */ /* 0x000fc8000f8e00ff */
[----:B0-----:R-:W-:Y:S01]  /*3800*/  IMAD.MOV R22, RZ, RZ, -R28 ;  /* 0x000000ffff167224 */ /* 0x001fe200078e0a1c */
[----:B------:R-:W-:-:S03]  /*3810*/  P2R R55, PR, RZ, 0x10 ;  /* 0x00000010ff377803 */ /* 0x000fc60000000000 */
[----:B------:R-:W-:Y:S01]  /*3820*/  IMAD R22, R22, UR7, R71 ;  /* 0x0000000716167c24 */ /* 0x000fe2000f8e0247 */
[----:B------:R-:W-:-:S04]  /*3830*/  ISETP.NE.AND P4, PT, R63, RZ, PT ;  /* 0x000000ff3f00720c */ /* 0x000fc80003f85270 */
        /* <DEDUP_REMOVED lines=23> */
[----:B0-----:R-:W-:Y:S01]  /*39b0*/  IMAD R25, R22, UR45, R65 ;  /* 0x0000002d16197c24 */ /* 0x001fe2000f8e0241 */
[----:B------:R-:W-:Y:S02]  /*39c0*/  SHF.R.S64 R22, RZ, 0x1e, R69 ;  /* 0x0000001eff167819 */ /* 0x000fe40000001045 */
[----:B------:R-:W-:Y:S02]  /*39d0*/  SEL R24, R29, R28, !P0 ;  /* 0x0000001c1d187207 */ /* 0x000fe40004000000 */
[----:B------:R-:W-:-:S04]  /*39e0*/  IADD3 R22, P5, PT, R22, UR36, RZ ;  /* 0x0000002416167c10 */ /* 0x000fc8000ffbe0ff */
[----:B------:R-:W-:Y:S02]  /*39f0*/  LEA.HI.X.SX32 R23, R69, UR37, 0x2, P5 ;  /* 0x0000002545177c11 */ /* 0x000fe4000a8f16ff */
[C---:B------:R-:W-:Y:S02]  /*3a00*/  IADD3 R28, P5, PT, R25.reuse, UR38, RZ ;  /* 0x00000026191c7c10 */ /* 0x040fe4000ffbe0ff */
[C---:B------:R-:W-:Y:S02]  /*3a10*/  IADD3 R69, PT, PT, -R24.reuse, RZ, RZ ;  /* 0x000000ff18457210 */ /* 0x040fe40007ffe1ff */
[----:B------:R-:W-:Y:S02]  /*3a20*/  LEA.HI.X.SX32 R29, R25, UR39, 0x1, P5 ;  /* 0x00000027191d7c11 */ /* 0x000fe4000a8f0eff */
[----:B------:R-:W-:Y:S01]  /*3a30*/  SEL R25, R24, RZ, P2 ;  /* 0x000000ff18197207 */ /* 0x000fe20001000000 */
[----:B------:R-:W-:Y:S01]  /*3a40*/  IMAD R24, R69, UR49, R70 ;  /* 0x0000003145187c24 */ /* 0x000fe2000f8e0246 */
[----:B------:R-:W-:-:S02]  /*3a50*/  R2UR UR6, R36 ;  /* 0x00000000240672ca */ /* 0x000fc400000e0000 */
[----:B------:R-:W-:Y:S02]  /*3a60*/  R2UR UR7, R37 ;  /* 0x00000000250772ca */ /* 0x000fe400000e0000 */
[----:B----4-:R-:W-:Y:S01]  /*3a70*/  ISETP.NE.AND P0, PT, R66, RZ, PT ;  /* 0x000000ff4200720c */ /* 0x010fe20003f05270 */
[----:B------:R-:W-:Y:S01]  /*3a80*/  IMAD R25, R25, UR44, RZ ;  /* 0x0000002c19197c24 */ /* 0x000fe2000f8e02ff */
[----:B------:R-:W-:Y:S02]  /*3a90*/  SEL R24, R24, RZ, P1 ;  /* 0x000000ff18187207 */ /* 0x000fe40000800000 */
[----:B------:R-:W-:Y:S02]  /*3aa0*/  P2R R65, PR, RZ, 0x1 ;  /* 0x00000001ff417803 */ /* 0x000fe40000000000 */
[----:B------:R-:W-:Y:S01]  /*3ab0*/  ISETP.NE.AND P0, PT, R46, RZ, PT ;  /* 0x000000ff2e00720c */ /* 0x000fe20003f05270 */
[----:B------:R-:W-:Y:S01]  /*3ac0*/  IMAD R46, R24, UR45, R25 ;  /* 0x0000002d182e7c24 */ /* 0x000fe2000f8e0219 */
[----:B------:R-:W-:-:S03]  /*3ad0*/  ISETP.NE.AND P6, PT, R47, RZ, PT ;  /* 0x000000ff2f00720c */ /* 0x000fc60003fc5270 */
[----:B------:R0:W4:Y:S04]  /*3ae0*/  LDG.E.U8 R47, desc[UR6][R28.64] ;  /* 0x000000061c2f7981 */ /* 0x000128000c1e1100 */
[----:B------:R1:W4:Y:S01]  /*3af0*/  LDG.E R23, desc[UR6][R22.64] ;  /* 0x0000000616177981 */ /* 0x000322000c1e1900 */
[----:B0-----:R-:W-:-:S04]  /*3b00*/  IADD3 R28, P5, PT, R46, UR38, RZ ;  /* 0x000000262e1c7c10 */ /* 0x001fc8000ffbe0ff */
[----:B------:R-:W-:-:S05]  /*3b10*/  LEA.HI.X.SX32 R29, R46, UR39, 0x1, P5 ;  /* 0x000000272e1d7c11 */ /* 0x000fca000a8f0eff */
[----:B------:R-:W4:Y:S01]  /*3b20*/  LDG.E.U8 R28, desc[UR6][R28.64] ;  /* 0x000000061c1c7981 */ /* 0x000f22000c1e1100 */
[----:B------:R-:W-:-:S04]  /*3b30*/  SHF.R.S64 R24, RZ, 0x1e, R70 ;  /* 0x0000001eff187819 */ /* 0x000fc80000001046 */
[----:B------:R-:W-:-:S04]  /*3b40*/  IADD3 R24, P2, PT, R24, UR36, RZ ;  /* 0x0000002418187c10 */ /* 0x000fc8000ff5e0ff */
[----:B------:R-:W-:-:S06]  /*3b50*/  LEA.HI.X.SX32 R25, R70, UR37, 0x2, P2 ;  /* 0x0000002546197c11 */ /* 0x000fcc00090f16ff */
[----:B------:R0:W4:Y:S01]  /*3b60*/  LDG.E R25, desc[UR8][R24.64] ;  /* 0x0000000818197981 */ /* 0x000122000c1e1900 */
[----:B------:R-:W-:Y:S01]  /*3b70*/  FMUL R9, R9, UR4 ;  /* 0x0000000409097c20 */ /* 0x000fe20008400000 */
[----:B--2---:R-:W-:-:S04]  /*3b80*/  ISETP.NE.AND P1, PT, R67, RZ, PT ;  /* 0x000000ff4300720c */ /* 0x004fc80003f25270 */
[----:B------:R-:W-:Y:S01]  /*3b90*/  FSEL R46, R9, R10, P0 ;  /* 0x0000000a092e7208 */ /* 0x000fe20000000000 */
[----:B------:R-:W-:Y:S01]  /*3ba0*/  FMUL R3, R3, UR4 ;  /* 0x0000000403037c20 */ /* 0x000fe20008400000 */
[----:B------:R-:W-:Y:S01]  /*3bb0*/  FMUL R7, R7, UR4 ;  /* 0x0000000407077c20 */ /* 0x000fe20008400000 */
[----:B------:R-:W-:Y:S01]  /*3bc0*/  ISETP.NE.AND P0, PT, R56, RZ, PT ;  /* 0x000000ff3800720c */ /* 0x000fe20003f05270 */
[----:B------:R-:W-:Y:S01]  /*3bd0*/  FMUL R5, R5, UR4 ;  /* 0x0000000405057c20 */ /* 0x000fe20008400000 */
[----:B------:R-:W-:Y:S01]  /*3be0*/  FMUL R17, R17, UR4 ;  /* 0x0000000411117c20 */ /* 0x000fe20008400000 */
[----:B------:R-:W-:Y:S02]  /*3bf0*/  P2R R66, PR, RZ, 0x2 ;  /* 0x00000002ff427803 */ /* 0x000fe40000000000 */
[----:B------:R-:W-:Y:S01]  /*3c00*/  ISETP.NE.AND P1, PT, R53, RZ, PT ;  /* 0x000000ff3500720c */ /* 0x000fe20003f25270 */
[----:B------:R-:W-:Y:S01]  /*3c10*/  FMUL R15, R15, UR4 ;  /* 0x000000040f0f7c20 */ /* 0x000fe20008400000 */
[----:B-----5:R-:W-:-:S04]  /*3c20*/  ISETP.NE.AND P2, PT, R68, RZ, PT ;  /* 0x000000ff4400720c */ /* 0x020fc80003f45270 */
        /* <DEDUP_REMOVED lines=32> */
[-C--:B------:R-:W-:Y:S02]  /*3e30*/  FSEL R32, R31, R10.reuse, P3 ;  /* 0x0000000a1f207208 */ /* 0x080fe40001800000 */
        /* <DEDUP_REMOVED lines=18> */
[-C--:B------:R-:W-:Y:S01]  /*3f60*/  FSEL R72, R3, R10.reuse, P1 ;  /* 0x0000000a03487208 */ /* 0x080fe20000800000 */
[----:B------:R-:W-:Y:S01]  /*3f70*/  FMUL R3, R20, UR4 ;  /* 0x0000000414037c20 */ /* 0x000fe20008400000 */
[-C--:B------:R-:W-:Y:S02]  /*3f80*/  FSEL R70, R15, R10.reuse, P2 ;  /* 0x0000000a0f467208 */ /* 0x080fe40001000000 */
[----:B------:R-:W-:Y:S02]  /*3f90*/  ISETP.NE.AND P2, PT, R67, RZ, PT ;  /* 0x000000ff4300720c */ /* 0x000fe40003f45270 */
[----:B------:R-:W-:Y:S01]  /*3fa0*/  FSEL R20, R3, R10, P4 ;  /* 0x0000000a03147208 */ /* 0x000fe20002000000 */
[----:B---3--:R-:W-:-:S05]  /*3fb0*/  FMUL R3, R50, UR4 ;  /* 0x0000000432037c20 */ /* 0x008fca0008400000 */
        /* <DEDUP_REMOVED lines=19> */
[----:B------:R-:W-:Y:S02]  /*40f0*/  ISETP.NE.AND P3, PT, R57, RZ, PT ;  /* 0x000000ff3900720c */ /* 0x000fe40003f65270 */
[----:B------:R-:W-:Y:S02]  /*4100*/  FSEL R66, R13, R10, P0 ;  /* 0x0000000a0d427208 */ /* 0x000fe40000000000 */
        /* <DEDUP_REMOVED lines=70> */
[-C--:B------:R-:W-:Y:S01]  /*4570*/  FFMA.RM R3, R2, R13.reuse, 12582913 ;  /* 0x4b40000102037423 */ /* 0x080fe2000000400d */
[----:B------:R-:W-:Y:S01]  /*4580*/  FFMA.RM R16, R16, R13, 12582913 ;  /* 0x4b40000110107423 */ /* 0x000fe2000000400d */
[--C-:B------:R-:W-:Y:S01]  /*4590*/  FADD R4, R4, -R5.reuse ;  /* 0x8000000504047221 */ /* 0x100fe20000000000 */
[----:B------:R-:W-:Y:S01]  /*45a0*/  FADD R2, R0, -12583039 ;  /* 0xcb40007f00027421 */ /* 0x000fe20000000000 */
[----:B------:R-:W-:Y:S01]  /*45b0*/  FADD R10, R3, -12583039 ;  /* 0xcb40007f030a7421 */ /* 0x000fe20000000000 */
        /* <DEDUP_REMOVED lines=28> */
[C---:B------:R-:W-:Y:S01]  /*4780*/  FFMA R10, R9.reuse, 1.4426950216293334961, -R10 ;  /* 0x3fb8aa3b090a7823 */ /* 0x040fe2000000080a */
[----:B------:R-:W-:Y:S01]  /*4790*/  FFMA.SAT R20, R4, R11, 0.5 ;  /* 0x3f00000004147423 */ /* 0x000fe2000000200b */
[----:B------:R-:W-:Y:S01]  /*47a0*/  SHF.L.U32 R0, R0, 0x17, RZ ;  /* 0x0000001700007819 */ /* 0x000fe200000006ff */
[----:B------:R-:W-:Y:S01]  /*47b0*/  FFMA R5, R6, 1.4426950216293334961, -R5 ;  /* 0x3fb8aa3b06057823 */ /* 0x000fe20000000805 */
[----:B------:R-:W-:Y:S01]  /*47c0*/  FFMA R10, R9, 1.925963033500011079e-08, R10 ;  /* 0x32a57060090a7823 */ /* 0x000fe2000000000a */
[----:B------:R-:W-:Y:S01]  /*47d0*/  FFMA.RM R20, R20, R13, 12582913 ;  /* 0x4b40000114147423 */ /* 0x000fe2000000400d */
[----:B0-----:R-:W-:Y:S01]  /*47e0*/  FFMA.SAT R2, R34, R11, 0.5 ;  /* 0x3f00000022027423 */ /* 0x001fe2000000200b */
[----:B------:R-:W-:Y:S01]  /*47f0*/  FFMA R6, R6, 1.925963033500011079e-08, R5 ;  /* 0x32a5706006067823 */ /* 0x000fe20000000005 */
[----:B-1----:R-:W-:Y:S01]  /*4800*/  FMUL R7, R0, R7 ;  /* 0x0000000700077220 */ /* 0x002fe20000400000 */
[----:B------:R0:W1:Y:S01]  /*4810*/  MUFU.EX2 R5, R10 ;  /* 0x0000000a00057308 */ /* 0x0000620000000800 */
[----:B------:R-:W-:Y:S01]  /*4820*/  FADD R9, R20, -12583039 ;  /* 0xcb40007f14097421 */ /* 0x000fe20000000000 */
[----:B------:R-:W-:-:S02]  /*4830*/  IMAD.SHL.U32 R0, R3, 0x800000, RZ ;  /* 0x0080000003007824 */ /* 0x000fc400078e00ff */
[-C--:B------:R-:W-:Y:S01]  /*4840*/  FFMA.SAT R24, R72, R11.reuse, 0.5 ;  /* 0x3f00000048187423 */ /* 0x080fe2000000200b */
[-C--:B------:R-:W-:Y:S01]  /*4850*/  FFMA.SAT R26, R74, R11.reuse, 0.5 ;  /* 0x3f0000004a1a7423 */ /* 0x080fe2000000200b */
[----:B------:R-:W-:Y:S01]  /*4860*/  FFMA R9, R4, 1.4426950216293334961, -R9 ;  /* 0x3fb8aa3b04097823 */ /* 0x000fe20000000809 */
[----:B------:R-:W-:Y:S01]  /*4870*/  FFMA.SAT R30, R76, R11, 0.5 ;  /* 0x3f0000004c1e7423 */ /* 0x000fe2000000200b */
[----:B------:R-:W-:Y:S01]  /*4880*/  FFMA.RM R24, R24, R13, 12582913 ;  /* 0x4b40000118187423 */ /* 0x000fe2000000400d */
[----:B------:R-:W2:Y:S01]  /*4890*/  MUFU.EX2 R3, R6 ;  /* 0x0000000600037308 */ /* 0x000ea20000000800 */
[----:B------:R-:W-:Y:S01]  /*48a0*/  FFMA R9, R4, 1.925963033500011079e-08, R9 ;  /* 0x32a5706004097823 */ /* 0x000fe20000000009 */
[----:B0-----:R-:W-:Y:S01]  /*48b0*/  FFMA.SAT R10, R52, R11, 0.5 ;  /* 0x3f000000340a7423 */ /* 0x001fe2000000200b */
[-C--:B------:R-:W-:Y:S01]  /*48c0*/  FFMA.RM R26, R26, R13.reuse, 12582913 ;  /* 0x4b4000011a1a7423 */ /* 0x080fe2000000400d */
[-C--:B------:R-:W-:Y:S02]  /*48d0*/  FFMA.RM R30, R30, R13.reuse, 12582913 ;  /* 0x4b4000011e1e7423 */ /* 0x080fe4000000400d */
[----:B------:R-:W-:Y:S01]  /*48e0*/  FFMA.RM R10, R10, R13, 12582913 ;  /* 0x4b4000010a0a7423 */ /* 0x000fe2000000400d */
[----:B------:R-:W-:Y:S01]  /*48f0*/  FADD R27, R26, -12583039 ;  /* 0xcb40007f1a1b7421 */ /* 0x000fe20000000000 */
[----:B------:R-:W0:Y:S01]  /*4900*/  MUFU.EX2 R4, R9 ;  /* 0x0000000900047308 */ /* 0x000e220000000800 */
[----:B-1----:R-:W-:Y:S01]  /*4910*/  FMUL R0, R0, R5 ;  /* 0x0000000500007220 */ /* 0x002fe20000400000 */
[----:B------:R-:W-:Y:S01]  /*4920*/  FADD R19, R10, -12583039 ;  /* 0xcb40007f0a137421 */ /* 0x000fe20000000000 */
[----:B------:R-:W-:Y:S01]  /*4930*/  FFMA.RM R5, R2, R13, 12582913 ;  /* 0x4b40000102057423 */ /* 0x000fe2000000400d */
[----:B------:R-:W-:Y:S01]  /*4940*/  SHF.L.U32 R2, R16, 0x17, RZ ;  /* 0x0000001710027819 */ /* 0x000fe200000006ff */
[----:B------:R-:W-:Y:S01]  /*4950*/  FFMA.SAT R16, R8, R11, 0.5 ;  /* 0x3f00000008107423 */ /* 0x000fe2000000200b */
[----:B------:R-:W-:Y:S01]  /*4960*/  FFMA R19, R52, 1.4426950216293334961, -R19 ;  /* 0x3fb8aa3b34137823 */ /* 0x000fe20000000813 */
[----:B------:R-:W-:Y:S01]  /*4970*/  FADD R17, R5, -12583039 ;  /* 0xcb40007f05117421 */ /* 0x000fe20000000000 */
[----:B------:R-:W-:Y:S01]  /*4980*/  FFMA R27, R74, 1.4426950216293334961, -R27 ;  /* 0x3fb8aa3b4a1b7823 */ /* 0x000fe2000000081b */
[----:B--2---:R-:W-:Y:S01]  /*4990*/  FMUL R2, R2, R3 ;  /* 0x0000000302027220 */ /* 0x004fe20000400000 */
[----:B------:R-:W-:Y:S01]  /*49a0*/  SHF.L.U32 R3, R20, 0x17, RZ ;  /* 0x0000001714037819 */ /* 0x000fe200000006ff */
[----:B------:R-:W-:Y:S01]  /*49b0*/  FFMA R19, R52, 1.925963033500011079e-08, R19 ;  /* 0x32a5706034137823 */ /* 0x000fe20000000013 */
[----:B------:R-:W-:Y:S01]  /*49c0*/  FFMA R17, R34, 1.4426950216293334961, -R17 ;  /* 0x3fb8aa3b22117823 */ /* 0x000fe20000000811 */
[----:B------:R-:W-:Y:S01]  /*49d0*/  FFMA.RM R16, R16, R13, 12582913 ;  /* 0x4b40000110107423 */ /* 0x000fe2000000400d */
[----:B------:R-:W-:Y:S01]  /*49e0*/  FFMA R27, R74, 1.925963033500011079e-08, R27 ;  /* 0x32a570604a1b7823 */ /* 0x000fe2000000001b */
[----:B------:R-:W1:Y:S01]  /*49f0*/  MUFU.EX2 R6, R19 ;  /* 0x0000001300067308 */ /* 0x000e620000000800 */
[----:B------:R-:W-:Y:S01]  /*4a00*/  FFMA R17, R34, 1.925963033500011079e-08, R17 ;  /* 0x32a5706022117823 */ /* 0x000fe20000000011 */
[----:B0-----:R-:W-:Y:S01]  /*4a10*/  FMUL R3, R3, R4 ;  /* 0x0000000403037220 */ /* 0x001fe20000400000 */
[----:B------:R-:W-:Y:S01]  /*4a20*/  FFMA.SAT R4, R48, R11, 0.5 ;  /* 0x3f00000030047423 */ /* 0x000fe2000000200b */
[C---:B------:R-:W-:Y:S01]  /*4a30*/  FADD R23, R16.reuse, -12583039 ;  /* 0xcb40007f10177421 */ /* 0x040fe20000000000 */
[----:B------:R-:W-:-:S02]  /*4a40*/  IMAD.SHL.U32 R16, R16, 0x800000, RZ ;  /* 0x0080000010107824 */ /* 0x000fc400078e00ff */
[----:B------:R-:W-:Y:S01]  /*4a50*/  FFMA.RM R9, R4, R13, 12582913 ;  /* 0x4b40000104097423 */ /* 0x000fe2000000400d */
[----:B------:R-:W0:Y:S01]  /*4a60*/  MUFU.EX2 R17, R17 ;  /* 0x0000001100117308 */ /* 0x000e220000000800 */
[----:B------:R-:W-:Y:S01]  /*4a70*/  IMAD.SHL.U32 R4, R5, 0x800000, RZ ;  /* 0x0080000005047824 */ /* 0x000fe200078e00ff */
[----:B------:R-:W-:Y:S01]  /*4a80*/  SHF.L.U32 R5, R10, 0x17, RZ ;  /* 0x000000170a057819 */ /* 0x000fe200000006ff */
[----:B------:R-:W-:Y:S01]  /*4a90*/  FADD R21, R9, -12583039 ;  /* 0xcb40007f09157421 */ /* 0x000fe20000000000 */
[----:B------:R-:W-:Y:S01]  /*4aa0*/  FFMA R23, R8, 1.4426950216293334961, -R23 ;  /* 0x3fb8aa3b08177823 */ /* 0x000fe20000000817 */
[-C--:B------:R-:W-:Y:S02]  /*4ab0*/  FFMA.SAT R10, R56, R11.reuse, 0.5 ;  /* 0x3f000000380a7423 */ /* 0x080fe4000000200b */
[----:B------:R-:W-:Y:S01]  /*4ac0*/  FFMA R21, R48, 1.4426950216293334961, -R21 ;  /* 0x3fb8aa3b30157823 */ /* 0x000fe20000000815 */
[----:B------:R-:W-:Y:S01]  /*4ad0*/  FFMA R23, R8, 1.925963033500011079e-08, R23 ;  /* 0x32a5706008177823 */ /* 0x000fe20000000017 */
[----:B-1----:R-:W-:Y:S01]  /*4ae0*/  FMUL R5, R5, R6 ;  /* 0x0000000605057220 */ /* 0x002fe20000400000 */
[----:B------:R-:W-:Y:S01]  /*4af0*/  FFMA.SAT R6, R40, R11, 0.5 ;  /* 0x3f00000028067423 */ /* 0x000fe2000000200b */
[----:B------:R-:W-:-:S03]  /*4b00*/  FFMA R21, R48, 1.925963033500011079e-08, R21 ;  /* 0x32a5706030157823 */ /* 0x000fc60000000015 */
[-C--:B------:R-:W-:Y:S01]  /*4b10*/  FFMA.RM R8, R6, R13.reuse, 12582913 ;  /* 0x4b40000106087423 */ /* 0x080fe2000000400d */
[----:B------:R-:W-:Y:S01]  /*4b20*/  SHF.L.U32 R6, R9, 0x17, RZ ;  /* 0x0000001709067819 */ /* 0x000fe200000006ff */
[----:B------:R-:W-:Y:S01]  /*4b30*/  FFMA.RM R9, R10, R13, 12582913 ;  /* 0x4b4000010a097423 */ /* 0x000fe2000000400d */
[----:B------:R-:W1:Y:S01]  /*4b40*/  MUFU.EX2 R21, R21 ;  /* 0x0000001500157308 */ /* 0x000e620000000800 */
[----:B0-----:R-:W-:Y:S01]  /*4b50*/  FMUL R4, R4, R17 ;  /* 0x0000001104047220 */ /* 0x001fe20000400000 */
[----:B------:R-:W-:Y:S01]  /*4b60*/  FADD R17, R8, -12583039 ;  /* 0xcb40007f08117421 */ /* 0x000fe20000000000 */
[C---:B------:R-:W-:Y:S01]  /*4b70*/  FADD R19, R9.reuse, -12583039 ;  /* 0xcb40007f09137421 */ /* 0x040fe20000000000 */
[-C--:B------:R-:W-:Y:S01]  /*4b80*/  FFMA.SAT R10, R60, R11.reuse, 0.5 ;  /* 0x3f0000003c0a7423 */ /* 0x080fe2000000200b */
[----:B------:R-:W-:Y:S01]  /*4b90*/  SHF.L.U32 R8, R8, 0x17, RZ ;  /* 0x0000001708087819 */ /* 0x000fe200000006ff */
[----:B------:R-:W-:Y:S01]  /*4ba0*/  FFMA R17, R40, 1.4426950216293334961, -R17 ;  /* 0x3fb8aa3b28117823 */ /* 0x000fe20000000811 */
[----:B------:R-:W-:Y:S01]  /*4bb0*/  FFMA R19, R56, 1.4426950216293334961, -R19 ;  /* 0x3fb8aa3b38137823 */ /* 0x000fe20000000813 */
[----:B------:R-:W0:Y:S01]  /*4bc0*/  MUFU.EX2 R23, R23 ;  /* 0x0000001700177308 */ /* 0x000e220000000800 */
[----:B------:R-:W-:Y:S01]  /*4bd0*/  SHF.L.U32 R9, R9, 0x17, RZ ;  /* 0x0000001709097819 */ /* 0x000fe200000006ff */
[----:B------:R-:W-:Y:S01]  /*4be0*/  FFMA R17, R40, 1.925963033500011079e-08, R17 ;  /* 0x32a5706028117823 */ /* 0x000fe20000000011 */
[----:B------:R-:W-:Y:S01]  /*4bf0*/  FFMA R19, R56, 1.925963033500011079e-08, R19 ;  /* 0x32a5706038137823 */ /* 0x000fe20000000013 */
[----:B------:R-:W-:-:S04]  /*4c00*/  FFMA.SAT R40, R64, R11, 0.5 ;  /* 0x3f00000040287423 */ /* 0x000fc8000000200b */
[----:B------:R-:W2:Y:S01]  /*4c10*/  MUFU.EX2 R17, R17 ;  /* 0x0000001100117308 */ /* 0x000ea20000000800 */
[----:B-1----:R-:W-:Y:S01]  /*4c20*/  FMUL R6, R6, R21 ;  /* 0x0000001506067220 */ /* 0x002fe20000400000 */
[----:B------:R-:W-:Y:S01]  /*4c30*/  FFMA.RM R21, R10, R13, 12582913 ;  /* 0x4b4000010a157423 */ /* 0x000fe2000000400d */
[----:B------:R-:W-:Y:S01]  /*4c40*/  FFMA.SAT R10, R18, R11, 0.5 ;  /* 0x3f000000120a7423 */ /* 0x000fe2000000200b */
[----:B------:R-:W-:-:S03]  /*4c50*/  FFMA.RM R40, R40, R13, 12582913 ;  /* 0x4b40000128287423 */ /* 0x000fc6000000400d */
[----:B------:R-:W-:Y:S01]  /*4c60*/  FFMA.RM R22, R10, R13, 12582913 ;  /* 0x4b4000010a167423 */ /* 0x000fe2000000400d */
[----:B------:R1:W3:Y:S01]  /*4c70*/  MUFU.EX2 R20, R19 ;  /* 0x0000001300147308 */ /* 0x0002e20000000800 */
[----:B0-----:R-:W-:Y:S01]  /*4c80*/  FMUL R16, R16, R23 ;  /* 0x0000001710107220 */ /* 0x001fe20000400000 */
[----:B------:R-:W-:Y:S01]  /*4c90*/  FADD R23, R21, -12583039 ;  /* 0xcb40007f15177421 */ /* 0x000fe20000000000 */
[----:B------:R-:W-:-:S03]  /*4ca0*/  FADD R25, R22, -12583039 ;  /* 0xcb40007f16197421 */ /* 0x000fc60000000000 */
[----:B------:R-:W-:Y:S01]  /*4cb0*/  FFMA R23, R60, 1.4426950216293334961, -R23 ;  /* 0x3fb8aa3b3c177823 */ /* 0x000fe20000000817 */
[----:B------:R-:W-:Y:S01]  /*4cc0*/  FFMA R25, R18, 1.4426950216293334961, -R25 ;  /* 0x3fb8aa3b12197823 */ /* 0x000fe20000000819 */
[----:B--2---:R-:W-:Y:S01]  /*4cd0*/  FMUL R10, R8, R17 ;  /* 0x00000011080a7220 */ /* 0x004fe20000400000 */
[----:B------:R-:W-:Y:S02]  /*4ce0*/  FFMA.SAT R8, R68, R11, 0.5 ;  /* 0x3f00000044087423 */ /* 0x000fe4000000200b */
[----:B------:R-:W-:Y:S01]  /*4cf0*/  FFMA R25, R18, 1.925963033500011079e-08, R25 ;  /* 0x32a5706012197823 */ /* 0x000fe20000000019 */
[----:B------:R-:W-:Y:S01]  /*4d00*/  FFMA R23, R60, 1.925963033500011079e-08, R23 ;  /* 0x32a570603c177823 */ /* 0x000fe20000000017 */
[----:B-1----:R-:W-:Y:S02]  /*4d10*/  FFMA.RM R19, R8, R13, 12582913 ;  /* 0x4b40000108137423 */ /* 0x002fe4000000400d */
[----:B------:R-:W0:Y:S01]  /*4d20*/  MUFU.EX2 R18, R25 ;  /* 0x0000001900127308 */ /* 0x000e220000000800 */
[----:B------:R-:W-:-:S02]  /*4d30*/  IMAD.SHL.U32 R8, R21, 0x800000, RZ ;  /* 0x0080000015087824 */ /* 0x000fc400078e00ff */
[----:B---3--:R-:W-:Y:S01]  /*4d40*/  FMUL R9, R9, R20 ;  /* 0x0000001409097220 */ /* 0x008fe20000400000 */
[----:B------:R-:W-:Y:S01]  /*4d50*/  FFMA.SAT R20, R32, R11, 0.5 ;  /* 0x3f00000020147423 */ /* 0x000fe2000000200b */
[----:B------:R-:W-:-:S03]  /*4d60*/  FADD R17, R19, -12583039 ;  /* 0xcb40007f13117421 */ /* 0x000fc60000000000 */
[----:B------:R-:W-:Y:S01]  /*4d70*/  FFMA.RM R20, R20, R13, 12582913 ;  /* 0x4b40000114147423 */ /* 0x000fe2000000400d */
[----:B------:R-:W-:Y:S01]  /*4d80*/  FFMA R17, R68, 1.4426950216293334961, -R17 ;  /* 0x3fb8aa3b44117823 */ /* 0x000fe20000000811 */
[----:B------:R-:W1:Y:S02]  /*4d90*/  MUFU.EX2 R23, R23 ;  /* 0x0000001700177308 */ /* 0x000e640000000800 */
[----:B------:R-:W-:Y:S01]  /*4da0*/  FADD R21, R20, -12583039 ;  /* 0xcb40007f14157421 */ /* 0x000fe20000000000 */
[----:B------:R-:W-:Y:S01]  /*4db0*/  FFMA R68, R68, 1.925963033500011079e-08, R17 ;  /* 0x32a5706044447823 */ /* 0x000fe20000000011 */
[----:B------:R-:W-:Y:S02]  /*4dc0*/  SHF.L.U32 R17, R22, 0x17, RZ ;  /* 0x0000001716117819 */ /* 0x000fe400000006ff */
[----:B------:R-:W-:-:S03]  /*4dd0*/  FFMA R21, R32, 1.4426950216293334961, -R21 ;  /* 0x3fb8aa3b20157823 */ /* 0x000fc60000000815 */
[----:B0-----:R-:W-:Y:S01]  /*4de0*/  FMUL R17, R17, R18 ;  /* 0x0000001211117220 */ /* 0x001fe20000400000 */
[----:B------:R-:W-:Y:S01]  /*4df0*/  FFMA R32, R32, 1.925963033500011079e-08, R21 ;  /* 0x32a5706020207823 */ /* 0x000fe20000000015 */
[----:B------:R-:W-:Y:S01]  /*4e00*/  FFMA.SAT R18, R70, R11, 0.5 ;  /* 0x3f00000046127423 */ /* 0x000fe2000000200b */
[----:B------:R-:W0:Y:S03]  /*4e10*/  MUFU.EX2 R21, R68 ;  /* 0x0000004400157308 */ /* 0x000e260000000800 */
[----:B------:R-:W-:Y:S01]  /*4e20*/  FFMA.RM R22, R18, R13, 12582913 ;  /* 0x4b40000112167423 */ /* 0x000fe2000000400d */
[----:B------:R-:W-:Y:S01]  /*4e30*/  SHF.L.U32 R18, R19, 0x17, RZ ;  /* 0x0000001713127819 */ /* 0x000fe200000006ff */
[----:B-1----:R-:W-:Y:S01]  /*4e40*/  FMUL R8, R8, R23 ;  /* 0x0000001708087220 */ /* 0x002fe20000400000 */
[----:B------:R-:W-:Y:S02]  /*4e50*/  IMAD.SHL.U32 R19, R20, 0x800000, RZ ;  /* 0x0080000014137824 */ /* 0x000fe400078e00ff */
[----:B------:R-:W-:Y:S01]  /*4e60*/  FADD R23, R22, -12583039 ;  /* 0xcb40007f16177421 */ /* 0x000fe20000000000 */
[----:B------:R-:W-:Y:S01]  /*4e70*/  FFMA.SAT R20, R66, R11, 0.5 ;  /* 0x3f00000042147423 */ /* 0x000fe2000000200b */
[----:B------:R-:W1:Y:S02]  /*4e80*/  MUFU.EX2 R32, R32 ;  /* 0x0000002000207308 */ /* 0x000e640000000800 */
[----:B------:R-:W-:Y:S01]  /*4e90*/  FFMA R23, R70, 1.4426950216293334961, -R23 ;  /* 0x3fb8aa3b46177823 */ /* 0x000fe20000000817 */
[----:B------:R-:W-:Y:S01]  /*4ea0*/  FFMA.RM R25, R20, R13, 12582913 ;  /* 0x4b40000114197423 */ /* 0x000fe2000000400d */
[----:B------:R-:W-:Y:S01]  /*4eb0*/  SHF.L.U32 R20, R22, 0x17, RZ ;  /* 0x0000001716147819 */ /* 0x000fe200000006ff */
[----:B------:R-:W-:Y:S01]  /*4ec0*/  FFMA.SAT R22, R46, R11, 0.5 ;  /* 0x3f0000002e167423 */ /* 0x000fe2000000200b */
[----:B------:R-:W-:Y:S01]  /*4ed0*/  FFMA R23, R70, 1.925963033500011079e-08, R23 ;  /* 0x32a5706046177823 */ /* 0x000fe20000000017 */
[----:B0-----:R-:W-:Y:S01]  /*4ee0*/  FMUL R18, R18, R21 ;  /* 0x0000001512127220 */ /* 0x001fe20000400000 */
[----:B------:R-:W-:Y:S01]  /*4ef0*/  FADD R21, R24, -12583039 ;  /* 0xcb40007f18157421 */ /* 0x000fe20000000000 */
[----:B------:R-:W-:Y:S01]  /*4f00*/  FFMA.RM R29, R22, R13, 12582913 ;  /* 0x4b400001161d7423 */ /* 0x000fe2000000400d */
[----:B------:R-:W-:-:S02]  /*4f10*/  IMAD.SHL.U32 R22, R25, 0x800000, RZ ;  /* 0x0080000019167824 */ /* 0x000fc400078e00ff */
[----:B------:R-:W0:Y:S01]  /*4f20*/  MUFU.EX2 R23, R23 ;  /* 0x0000001700177308 */ /* 0x000e220000000800 */
[----:B------:R-:W-:Y:S01]  /*4f30*/  FFMA R21, R72, 1.4426950216293334961, -R21 ;  /* 0x3fb8aa3b48157823 */ /* 0x000fe20000000815 */
[----:B------:R-:W-:-:S03]  /*4f40*/  FADD R31, R29, -12583039 ;  /* 0xcb40007f1d1f7421 */ /* 0x000fc60000000000 */
[----:B------:R-:W-:Y:S01]  /*4f50*/  FFMA R72, R72, 1.925963033500011079e-08, R21 ;  /* 0x32a5706048487823 */ /* 0x000fe20000000015 */
[----:B------:R-:W-:Y:S01]  /*4f60*/  FADD R21, R25, -12583039 ;  /* 0xcb40007f19157421 */ /* 0x000fe20000000000 */
[----:B------:R-:W-:Y:S01]  /*4f70*/  FADD R25, R30, -12583039 ;  /* 0xcb40007f1e197421 */ /* 0x000fe20000000000 */
[----:B-1----:R-:W-:Y:S01]  /*4f80*/  FMUL R19, R19, R32 ;  /* 0x0000002013137220 */ /* 0x002fe20000400000 */
[----:B------:R-:W-:Y:S01]  /*4f90*/  FFMA.SAT R32, R58, R11, 0.5 ;  /* 0x3f0000003a207423 */ /* 0x000fe2000000200b */
[----:B------:R-:W-:Y:S01]  /*4fa0*/  FFMA R21, R66, 1.4426950216293334961, -R21 ;  /* 0x3fb8aa3b42157823 */ /* 0x000fe20000000815 */
[----:B------:R-:W-:Y:S01]  /*4fb0*/  FFMA R25, R76, 1.4426950216293334961, -R25 ;  /* 0x3fb8aa3b4c197823 */ /* 0x000fe20000000819 */
[----:B------:R-:W-:Y:S01]  /*4fc0*/  FFMA R31, R46, 1.4426950216293334961, -R31 ;  /* 0x3fb8aa3b2e1f7823 */ /* 0x000fe2000000081f */
[----:B------:R-:W-:Y:S01]  /*4fd0*/  FFMA.RM R32, R32, R13, 12582913 ;  /* 0x4b40000120207423 */ /* 0x000fe2000000400d */
[----:B------:R-:W-:Y:S01]  /*4fe0*/  FFMA R66, R66, 1.925963033500011079e-08, R21 ;  /* 0x32a5706042427823 */ /* 0x000fe20000000015 */
[----:B------:R-:W-:Y:S01]  /*4ff0*/  SHF.L.U32 R21, R24, 0x17, RZ ;  /* 0x0000001718157819 */ /* 0x000fe200000006ff */
[----:B------:R-:W-:Y:S01]  /*5000*/  FFMA R76, R76, 1.925963033500011079e-08, R25 ;  /* 0x32a570604c4c7823 */ /* 0x000fe20000000019 */
[----:B0-----:R-:W-:Y:S01]  /*5010*/  FMUL R20, R20, R23 ;  /* 0x0000001714147220 */ /* 0x001fe20000400000 */
[----:B------:R0:W-:Y:S01]  /*5020*/  MUFU.EX2 R24, R27 ;  /* 0x0000001b00187308 */ /* 0x0001e20000000800 */
[----:B------:R-:W-:-:S07]  /*5030*/  FFMA R31, R46, 1.925963033500011079e-08, R31 ;  /* 0x32a570602e1f7823 */ /* 0x000fce000000001f */
[----:B------:R-:W1:Y:S01]  /*5040*/  MUFU.EX2 R23, R66 ;  /* 0x0000004200177308 */ /* 0x000e620000000800 */
[----:B0-----:R-:W-:-:S04]  /*5050*/  FADD R27, R32, -12583039 ;  /* 0xcb40007f201b7421 */ /* 0x001fc80000000000 */
[----:B------:R-:W-:-:S03]  /*5060*/  FFMA R27, R58, 1.4426950216293334961, -R27 ;  /* 0x3fb8aa3b3a1b7823 */ /* 0x000fc6000000081b */
[----:B------:R-:W0:Y:S01]  /*5070*/  MUFU.EX2 R31, R31 ;  /* 0x0000001f001f7308 */ /* 0x000e220000000800 */
[----:B------:R-:W-:-:S07]  /*5080*/  FFMA R58, R58, 1.925963033500011079e-08, R27 ;  /* 0x32a570603a3a7823 */ /* 0x000fce000000001b */
[----:B------:R-:W2:Y:S01]  /*5090*/  MUFU.EX2 R72, R72 ;  /* 0x0000004800487308 */ /* 0x000ea20000000800 */
[----:B-1----:R-:W-:Y:S01]  /*50a0*/  FMUL R22, R22, R23 ;  /* 0x0000001716167220 */ /* 0x002fe20000400000 */
[----:B------:R-:W-:-:S05]  /*50b0*/  SHF.L.U32 R23, R26, 0x17, RZ ;  /* 0x000000171a177819 */ /* 0x000fca00000006ff */
[----:B------:R-:W-:Y:S01]  /*50c0*/  FMUL R23, R23, R24 ;  /* 0x0000001817177220 */ /* 0x000fe20000400000 */
[----:B------:R-:W-:Y:S01]  /*50d0*/  FFMA.SAT R24, R62, R11, 0.5 ;  /* 0x3f0000003e187423 */ /* 0x000fe2000000200b */
[----:B------:R-:W1:Y:S03]  /*50e0*/  MUFU.EX2 R76, R76 ;  /* 0x0000004c004c7308 */ /* 0x000e660000000800 */
[----:B------:R-:W-:Y:S01]  /*50f0*/  FFMA.RM R26, R24, R13, 12582913 ;  /* 0x4b400001181a7423 */ /* 0x000fe2000000400d */
[----:B------:R-:W-:-:S03]  /*5100*/  SHF.L.U32 R24, R29, 0x17, RZ ;  /* 0x000000171d187819 */ /* 0x000fc600000006ff */
[C---:B------:R-:W-:Y:S01]  /*5110*/  FADD R25, R26.reuse, -12583039 ;  /* 0xcb40007f1a197421 */ /* 0x040fe20000000000 */
[----:B------:R-:W-:Y:S01]  /*5120*/  SHF.L.U32 R26, R26, 0x17, RZ ;  /* 0x000000171a1a7819 */ /* 0x000fe200000006ff */
[----:B0-----:R-:W-:Y:S01]  /*5130*/  FMUL R24, R24, R31 ;  /* 0x0000001f18187220 */ /* 0x001fe20000400000 */
[----:B--2---:R-:W-:Y:S01]  /*5140*/  FMUL R21, R21, R72 ;  /* 0x0000004815157220 */ /* 0x004fe20000400000 */
[C---:B------:R-:W-:Y:S01]  /*5150*/  FFMA R25, R62.reuse, 1.4426950216293334961, -R25 ;  /* 0x3fb8aa3b3e197823 */ /* 0x040fe20000000819 */
[----:B------:R-:W-:Y:S03]  /*5160*/  MUFU.EX2 R58, R58 ;  /* 0x0000003a003a7308 */ /* 0x000fe60000000800 */
[----:B------:R-:W-:Y:S01]  /*5170*/  FFMA R62, R62, 1.925963033500011079e-08, R25 ;  /* 0x32a570603e3e7823 */ /* 0x000fe20000000019 */
[----:B------:R-:W-:Y:S02]  /*5180*/  IMAD.SHL.U32 R25, R30, 0x800000, RZ ;  /* 0x008000001e197824 */ /* 0x000fe400078e00ff */
[----:B------:R-:W-:-:S02]  /*5190*/  FFMA.SAT R30, R15, R11, 0.5 ;  /* 0x3f0000000f1e7423 */ /* 0x000fc4000000200b */
[----:B------:R-:W0:Y:S02]  /*51a0*/  MUFU.EX2 R27, R62 ;  /* 0x0000003e001b7308 */ /* 0x000e240000000800 */
[----:B------:R-:W-:Y:S01]  /*51b0*/  FFMA.RM R30, R30, R13, 12582913 ;  /* 0x4b4000011e1e7423 */ /* 0x000fe2000000400d */
[----:B-1----:R-:W-:-:S03]  /*51c0*/  FMUL R25, R25, R76 ;  /* 0x0000004c19197220 */ /* 0x002fc60000400000 */
[----:B------:R-:W-:-:S04]  /*51d0*/  FADD R34, R30, -12583039 ;  /* 0xcb40007f1e227421 */ /* 0x000fc80000000000 */
[----:B------:R-:W-:-:S04]  /*51e0*/  FFMA R34, R15, 1.4426950216293334961, -R34 ;  /* 0x3fb8aa3b0f227823 */ /* 0x000fc80000000822 */
[----:B------:R-:W-:Y:S01]  /*51f0*/  FFMA R34, R15, 1.925963033500011079e-08, R34 ;  /* 0x32a570600f227823 */ /* 0x000fe20000000022 */
[----:B------:R-:W-:Y:S01]  /*5200*/  FADD R15, R40, -12583039 ;  /* 0xcb40007f280f7421 */ /* 0x000fe20000000000 */
[----:B0-----:R-:W-:Y:S01]  /*5210*/  FMUL R26, R26, R27 ;  /* 0x0000001b1a1a7220 */ /* 0x001fe20000400000 */
[----:B------:R-:W-:Y:S01]  /*5220*/  SHF.L.U32 R27, R32, 0x17, RZ ;  /* 0x00000017201b7819 */ /* 0x000fe200000006ff */
[----:B------:R-:W-:Y:S01]  /*5230*/  FFMA.SAT R32, R28, R11, 0.5 ;  /* 0x3f0000001c207423 */ /* 0x000fe2000000200b */
[----:B------:R-:W-:Y:S01]  /*5240*/  FFMA R15, R64, 1.4426950216293334961, -R15 ;  /* 0x3fb8aa3b400f7823 */ /* 0x000fe2000000080f */
[----:B------:R0:W1:Y:S02]  /*5250*/  MUFU.EX2 R29, R34 ;  /* 0x00000022001d7308 */ /* 0x0000640000000800 */
[----:B------:R-:W-:Y:S01]  /*5260*/  FFMA.RM R31, R32, R13, 12582913 ;  /* 0x4b400001201f7423 */ /* 0x000fe2000000400d */
[----:B------:R-:W-:Y:S01]  /*5270*/  FFMA R64, R64, 1.925963033500011079e-08, R15 ;  /* 0x32a5706040407823 */ /* 0x000fe2000000000f */
[-C--:B------:R-:W-:Y:S01]  /*5280*/  FFMA.SAT R32, R50, R11.reuse, 0.5 ;  /* 0x3f00000032207423 */ /* 0x080fe2000000200b */
[----:B------:R-:W-:Y:S01]  /*5290*/  FMUL R27, R27, R58 ;  /* 0x0000003a1b1b7220 */ /* 0x000fe20000400000 */
[----:B------:R-:W-:Y:S01]  /*52a0*/  FADD R15, R31, -12583039 ;  /* 0xcb40007f1f0f7421 */ /* 0x000fe20000000000 */
[----:B0-----:R-:W-:-:S03]  /*52b0*/  FFMA.SAT R34, R54, R11, 0.5 ;  /* 0x3f00000036227423 */ /* 0x001fc6000000200b */
[C---:B------:R-:W-:Y:S01]  /*52c0*/  FFMA R15, R28.reuse, 1.4426950216293334961, -R15 ;  /* 0x3fb8aa3b1c0f7823 */ /* 0x040fe2000000080f */
[----:B------:R-:W0:Y:S03]  /*52d0*/  MUFU.EX2 R64, R64 ;  /* 0x0000004000407308 */ /* 0x000e260000000800 */
[----:B------:R-:W-:Y:S01]  /*52e0*/  FFMA R35, R28, 1.925963033500011079e-08, R15 ;  /* 0x32a570601c237823 */ /* 0x000fe2000000000f */
[----:B------:R-:W-:Y:S01]  /*52f0*/  FFMA.RM R15, R32, R13, 12582913 ;  /* 0x4b400001200f7423 */ /* 0x000fe2000000400d */
[----:B------:R-:W-:Y:S01]  /*5300*/  FFMA.SAT R32, R38, R11, 0.5 ;  /* 0x3f00000026207423 */ /* 0x000fe2000000200b */
[----:B------:R-:W-:Y:S01]  /*5310*/  IMAD.SHL.U32 R28, R30, 0x800000, RZ ;  /* 0x008000001e1c7824 */ /* 0x000fe200078e00ff */
[----:B------:R-:W-:Y:S01]  /*5320*/  SHF.L.U32 R30, R31, 0x17, RZ ;  /* 0x000000171f1e7819 */ /* 0x000fe200000006ff */
[C---:B------:R-:W-:Y:S01]  /*5330*/  FADD R33, R15.reuse, -12583039 ;  /* 0xcb40007f0f217421 */ /* 0x040fe20000000000 */
[----:B------:R-:W-:Y:S01]  /*5340*/  FFMA.RM R32, R32, R13, 12582913 ;  /* 0x4b40000120207423 */ /* 0x000fe2000000400d */
[----:B-1----:R-:W-:Y:S01]  /*5350*/  FMUL R28, R28, R29 ;  /* 0x0000001d1c1c7220 */ /* 0x002fe20000400000 */
[----:B------:R-:W-:Y:S01]  /*5360*/  SHF.L.U32 R29, R40, 0x17, RZ ;  /* 0x00000017281d7819 */ /* 0x000fe200000006ff */
[----:B------:R-:W-:Y:S01]  /*5370*/  FFMA R33, R50, 1.4426950216293334961, -R33 ;  /* 0x3fb8aa3b32217823 */ /* 0x000fe20000000821 */
[----:B------:R-:W-:Y:S01]  /*5380*/  FFMA.SAT R40, R14, R11, 0.5 ;  /* 0x3f0000000e287423 */ /* 0x000fe2000000200b */
[----:B------:R-:W1:Y:S01]  /*5390*/  MUFU.EX2 R35, R35 ;  /* 0x0000002300237308 */ /* 0x000e620000000800 */
[----:B------:R-:W-:-:S02]  /*53a0*/  IMAD.SHL.U32 R15, R15, 0x800000, RZ ;  /* 0x008000000f0f7824 */ /* 0x000fc400078e00ff */
[----:B------:R-:W-:Y:S01]  /*53b0*/  FFMA R50, R50, 1.925963033500011079e-08, R33 ;  /* 0x32a5706032327823 */ /* 0x000fe20000000021 */
[C---:B------:R-:W-:Y:S01]  /*53c0*/  FADD R33, R32.reuse, -12583039 ;  /* 0xcb40007f20217421 */ /* 0x040fe20000000000 */
[----:B0-----:R-:W-:Y:S01]  /*53d0*/  FMUL R29, R29, R64 ;  /* 0x000000401d1d7220 */ /* 0x001fe20000400000 */
[----:B------:R-:W-:Y:S02]  /*53e0*/  SHF.L.U32 R32, R32, 0x17, RZ ;  /* 0x0000001720207819 */ /* 0x000fe400000006ff */
[C---:B------:R-:W-:Y:S01]  /*53f0*/  FFMA R33, R38.reuse, 1.4426950216293334961, -R33 ;  /* 0x3fb8aa3b26217823 */ /* 0x040fe20000000821 */
[----:B------:R-:W-:Y:S03]  /*5400*/  MUFU.EX2 R50, R50 ;  /* 0x0000003200327308 */ /* 0x000fe60000000800 */
[----:B------:R-:W-:Y:S01]  /*5410*/  FFMA R38, R38, 1.925963033500011079e-08, R33 ;  /* 0x32a5706026267823 */ /* 0x000fe20000000021 */
[----:B------:R-:W-:Y:S01]  /*5420*/  FFMA.RM R33, R34, R13, 12582913 ;  /* 0x4b40000122217423 */ /* 0x000fe2000000400d */
[----:B------:R-:W-:-:S03]  /*5430*/  FFMA.SAT R34, R12, R11, 0.5 ;  /* 0x3f0000000c227423 */ /* 0x000fc6000000200b */
[C---:B------:R-:W-:Y:S01]  /*5440*/  FADD R31, R33.reuse, -12583039 ;  /* 0xcb40007f211f7421 */ /* 0x040fe20000000000 */
[-C--:B------:R-:W-:Y:S01]  /*5450*/  FFMA.RM R11, R34, R13.reuse, 12582913 ;  /* 0x4b400001220b7423 */ /* 0x080fe2000000400d */
[----:B------:R-:W-:Y:S01]  /*5460*/  FFMA.RM R13, R40, R13, 12582913 ;  /* 0x4b400001280d7423 */ /* 0x000fe2000000400d */
[----:B-1----:R-:W-:Y:S01]  /*5470*/  FMUL R30, R30, R35 ;  /* 0x000000231e1e7220 */ /* 0x002fe20000400000 */
[C---:B------:R-:W-:Y:S01]  /*5480*/  FFMA R31, R54.reuse, 1.4426950216293334961, -R31 ;  /* 0x3fb8aa3b361f7823 */ /* 0x040fe2000000081f */
[----:B------:R-:W0:Y:S01]  /*5490*/  MUFU.EX2 R35, R38 ;  /* 0x0000002600237308 */ /* 0x000e220000000800 */
[----:B------:R-:W-:Y:S02]  /*54a0*/  SHF.L.U32 R33, R33, 0x17, RZ ;  /* 0x0000001721217819 */ /* 0x000fe400000006ff */
[----:B------:R-:W-:Y:S01]  /*54b0*/  FFMA R54, R54, 1.925963033500011079e-08, R31 ;  /* 0x32a5706036367823 */ /* 0x000fe2000000001f */
[C---:B------:R-:W-:Y:S01]  /*54c0*/  FADD R31, R11.reuse, -12583039 ;  /* 0xcb40007f0b1f7421 */ /* 0x040fe20000000000 */
[----:B------:R-:W-:-:S03]  /*54d0*/  IMAD.SHL.U32 R11, R11, 0x800000, RZ ;  /* 0x008000000b0b7824 */ /* 0x000fc600078e00ff */
[C---:B------:R-:W-:Y:S01]  /*54e0*/  FFMA R31, R12.reuse, 1.4426950216293334961, -R31 ;  /* 0x3fb8aa3b0c1f7823 */ /* 0x040fe2000000081f */
[----:B------:R-:W1:Y:S03]  /*54f0*/  MUFU.EX2 R54, R54 ;  /* 0x0000003600367308 */ /* 0x000e660000000800 */
        /* <DEDUP_REMOVED lines=51> */
.L_x_20305:
        /* <DEDUP_REMOVED lines=12> */
[----:B------:R-:W-:Y:S05]  /*58f0*/  CALL.REL.NOINC `($__internal_323_$__cuda_sm3x_div_rn_noftz_f32_slowpath) ;  /* 0x0000003400a87944 */ /* 0x000fea0003c00000 */
[----:B------:R-:W-:-:S07]  /*5900*/  IMAD.MOV.U32 R11, RZ, RZ, R7 ;  /* 0x000000ffff0b7224 */ /* 0x000fce00078e0007 */
.L_x_20234:
[----:B------:R-:W-:Y:S05]  /*5910*/  BSYNC.RECONVERGENT B3 ;  /* 0x0000000000037941 */ /* 0x000fea0003800200 */
.L_x_20233:
        /* <DEDUP_REMOVED lines=12> */
[----:B------:R-:W-:Y:S05]  /*59e0*/  CALL.REL.NOINC `($__internal_323_$__cuda_sm3x_div_rn_noftz_f32_slowpath) ;  /* 0x00000034006c7944 */ /* 0x000fea0003c00000 */
[----:B------:R-:W-:-:S07]  /*59f0*/  IMAD.MOV.U32 R14, RZ, RZ, R7 ;  /* 0x000000ffff0e7224 */ /* 0x000fce00078e0007 */
.L_x_20236:
[----:B------:R-:W-:Y:S05]  /*5a00*/  BSYNC.RECONVERGENT B3 ;  /* 0x0000000000037941 */ /* 0x000fea0003800200 */
.L_x_20235:
        /* <DEDUP_REMOVED lines=14> */
.L_x_20238:
[----:B------:R-:W-:Y:S05]  /*5af0*/  BSYNC.RECONVERGENT B3 ;  /* 0x0000000000037941 */ /* 0x000fea0003800200 */
.L_x_20237:
        /* <DEDUP_REMOVED lines=14> */
.L_x_20240:
[----:B------:R-:W-:Y:S05]  /*5be0*/  BSYNC.RECONVERGENT B3 ;  /* 0x0000000000037941 */ /* 0x000fea0003800200 */
.L_x_20239:
        /* <DEDUP_REMOVED lines=14> */
.L_x_20242:
[----:B------:R-:W-:Y:S05]  /*5cd0*/  BSYNC.RECONVERGENT B3 ;  /* 0x0000000000037941 */ /* 0x000fea0003800200 */
.L_x_20241:
        /* <DEDUP_REMOVED lines=14> */
.L_x_20244:
[----:B------:R-:W-:Y:S05]  /*5dc0*/  BSYNC.RECONVERGENT B3 ;  /* 0x0000000000037941 */ /* 0x000fea0003800200 */
.L_x_20243:
        /* <DEDUP_REMOVED lines=14> */
.L_x_20246:
[----:B------:R-:W-:Y:S05]  /*5eb0*/  BSYNC.RECONVERGENT B3 ;  /* 0x0000000000037941 */ /* 0x000fea0003800200 */
.L_x_20245:
        /* <DEDUP_REMOVED lines=14> */
.L_x_20248:
[----:B------:R-:W-:Y:S05]  /*5fa0*/  BSYNC.RECONVERGENT B3 ;  /* 0x0000000000037941 */ /* 0x000fea0003800200 */
.L_x_20247:
        /* <DEDUP_REMOVED lines=14> */
.L_x_20250:
[----:B------:R-:W-:Y:S05]  /*6090*/  BSYNC.RECONVERGENT B3 ;  /* 0x0000000000037941 */ /* 0x000fea0003800200 */
.L_x_20249:
        /* <DEDUP_REMOVED lines=14> */
.L_x_20252:
[----:B------:R-:W-:Y:S05]  /*6180*/  BSYNC.RECONVERGENT B3 ;  /* 0x0000000000037941 */ /* 0x000fea0003800200 */
.L_x_20251:
        /* <DEDUP_REMOVED lines=14> */
.L_x_20254:
[----:B------:R-:W-:Y:S05]  /*6270*/  BSYNC.RECONVERGENT B3 ;  /* 0x0000000000037941 */ /* 0x000fea0003800200 */
.L_x_20253:
        /* <DEDUP_REMOVED lines=14> */
.L_x_20256:
[----:B------:R-:W-:Y:S05]  /*6360*/  BSYNC.RECONVERGENT B3 ;  /* 0x0000000000037941 */ /* 0x000fea0003800200 */
.L_x_20255:
        /* <DEDUP_REMOVED lines=14> */
.L_x_20258:
[----:B------:R-:W-:Y:S05]  /*6450*/  BSYNC.RECONVERGENT B3 ;  /* 0x0000000000037941 */ /* 0x000fea0003800200 */
.L_x_20257:
        /* <DEDUP_REMOVED lines=14> */
.L_x_20260:
[----:B------:R-:W-:Y:S05]  /*6540*/  BSYNC.RECONVERGENT B3 ;  /* 0x0000000000037941 */ /* 0x000fea0003800200 */
.L_x_20259:
        /* <DEDUP_REMOVED lines=14> */
.L_x_20262:
[----:B------:R-:W-:Y:S05]  /*6630*/  BSYNC.RECONVERGENT B3 ;  /* 0x0000000000037941 */ /* 0x000fea0003800200 */
.L_x_20261:
        /* <DEDUP_REMOVED lines=14> */
.L_x_20264:
[----:B------:R-:W-:Y:S05]  /*6720*/  BSYNC.RECONVERGENT B3 ;  /* 0x0000000000037941 */ /* 0x000fea0003800200 */
.L_x_20263:
        /* <DEDUP_REMOVED lines=14> */
.L_x_20266:
[----:B------:R-:W-:Y:S05]  /*6810*/  BSYNC.RECONVERGENT B3 ;  /* 0x0000000000037941 */ /* 0x000fea0003800200 */
.L_x_20265:
        /* <DEDUP_REMOVED lines=14> */
.L_x_20268:
[----:B------:R-:W-:Y:S05]  /*6900*/  BSYNC.RECONVERGENT B3 ;  /* 0x0000000000037941 */ /* 0x000fea0003800200 */
.L_x_20267:
        /* <DEDUP_REMOVED lines=14> */
.L_x_20270:
[----:B------:R-:W-:Y:S05]  /*69f0*/  BSYNC.RECONVERGENT B3 ;  /* 0x0000000000037941 */ /* 0x000fea0003800200 */
.L_x_20269:
        /* <DEDUP_REMOVED lines=14> */
.L_x_20272:
[----:B------:R-:W-:Y:S05]  /*6ae0*/  BSYNC.RECONVERGENT B3 ;  /* 0x0000000000037941 */ /* 0x000fea0003800200 */
.L_x_20271:
        /* <DEDUP_REMOVED lines=14> */
.L_x_20274:
[----:B------:R-:W-:Y:S05]  /*6bd0*/  BSYNC.RECONVERGENT B3 ;  /* 0x0000000000037941 */ /* 0x000fea0003800200 */
.L_x_20273:
        /* <DEDUP_REMOVED lines=14> */
.L_x_20276:
[----:B------:R-:W-:Y:S05]  /*6cc0*/  BSYNC.RECONVERGENT B3 ;  /* 0x0000000000037941 */ /* 0x000fea0003800200 */
.L_x_20275:
        /* <DEDUP_REMOVED lines=14> */
.L_x_20278:
[----:B------:R-:W-:Y:S05]  /*6db0*/  BSYNC.RECONVERGENT B3 ;  /* 0x0000000000037941 */ /* 0x000fea0003800200 */
.L_x_20277:
        /* <DEDUP_REMOVED lines=14> */
.L_x_20280:
[----:B------:R-:W-:Y:S05]  /*6ea0*/  BSYNC.RECONVERGENT B3 ;  /* 0x0000000000037941 */ /* 0x000fea0003800200 */
.L_x_20279:
        /* <DEDUP_REMOVED lines=14> */
.L_x_20282:
[----:B------:R-:W-:Y:S05]  /*6f90*/  BSYNC.RECONVERGENT B3 ;  /* 0x0000000000037941 */ /* 0x000fea0003800200 */
.L_x_20281:
        /* <DEDUP_REMOVED lines=14> */
.L_x_20284:
[----:B------:R-:W-:Y:S05]  /*7080*/  BSYNC.RECONVERGENT B3 ;  /* 0x0000000000037941 */ /* 0x000fea0003800200 */
.L_x_20283:
        /* <DEDUP_REMOVED lines=14> */
.L_x_20286:
[----:B------:R-:W-:Y:S05]  /*7170*/  BSYNC.RECONVERGENT B3 ;  /* 0x0000000000037941 */ /* 0x000fea0003800200 */
.L_x_20285:
        /* <DEDUP_REMOVED lines=14> */
.L_x_20288:
[----:B------:R-:W-:Y:S05]  /*7260*/  BSYNC.RECONVERGENT B3 ;  /* 0x0000000000037941 */ /* 0x000fea0003800200 */
.L_x_20287:
        /* <DEDUP_REMOVED lines=14> */
.L_x_20290:
[----:B------:R-:W-:Y:S05]  /*7350*/  BSYNC.RECONVERGENT B3 ;  /* 0x0000000000037941 */ /* 0x000fea0003800200 */
.L_x_20289:
        /* <DEDUP_REMOVED lines=13> */
.L_x_20292:
[----:B------:R-:W-:Y:S05]  /*7430*/  BSYNC.RECONVERGENT B3 ;  /* 0x0000000000037941 */ /* 0x000fea0003800200 */
.L_x_20291:
        /* <DEDUP_REMOVED lines=70> */
.L_x_20231:
[----:B------:R-:W-:Y:S05]  /*78a0*/  EXIT ;  /* 0x000000000000794d */ /* 0x000fea0003800000 */
.L_x_20232:
[----:B------:R-:W-:Y:S01]  /*78b0*/  BSSY B1, `(.L_x_20294) ;  /* 0x0000007000017945 */ /* 0x000fe20003800000 */
[----:B------:R-:W-:Y:S01]  /*78c0*/  IMAD.MOV.U32 R12, RZ, RZ, 0x10 ;  /* 0x00000010ff0c7424 */ /* 0x000fe200078e00ff */
[----:B------:R-:W-:Y:S02]  /*78d0*/  MOV R11, 0x1f ;  /* 0x0000001f000b7802 */ /* 0x000fe40000000f00 */
[----:B------:R-:W-:-:S07]  /*78e0*/  MOV R15, 0xffffffff ;  /* 0xffffffff000f7802 */ /* 0x000fce0000000f00 */
[----:B------:R-:W-:Y:S05]  /*78f0*/  WARPSYNC.COLLECTIVE R15, `(.L_x_20295) ;  /* 0x000000000f087348 */ /* 0x000fea0003c00000 */
[----:B------:R0:W1:Y:S02]  /*7900*/  SHFL.BFLY P6, R14, R13, R12, R11 ;  /* 0x0c00000c0d0e7389 */ /* 0x00006400000c000b */
[----:B01----:R-:W-:Y:S05]  /*7910*/  ENDCOLLECTIVE ;  /* 0x000000000000791b */ /* 0x003fea0003800000 */
.L_x_20295:
[----:B------:R-:W-:Y:S05]  /*7920*/  BSYNC B1 ;  /* 0x0000000000017941 */ /* 0x000fea0003800000 */
.L_x_20294:
        /* <DEDUP_REMOVED lines=9> */
.L_x_20296:
[----:B------:R-:W-:Y:S01]  /*79c0*/  HFMA2 R12, -RZ, RZ, 0, 2.384185791015625e-07 ;  /* 0x00000004ff0c7431 */ /* 0x000fe200000001ff */
[----:B------:R-:W-:-:S05]  /*79d0*/  FMNMX R0, R13, R14, !PT ;  /* 0x0000000e0d007209 */ /* 0x000fca0007800000 */
[----:B------:R-:W-:-:S07]  /*79e0*/  IMAD.MOV.U32 R13, RZ, RZ, R0 ;  /* 0x000000ffff0d7224 */ /* 0x000fce00078e0000 */
[----:B------:R-:W-:Y:S05]  /*79f0*/  WARPSYNC.COLLECTIVE R15, `(.L_x_20297) ;  /* 0x000000000f087348 */ /* 0x000fea0003c00000 */
[----:B------:R0:W1:Y:S02]  /*7a00*/  SHFL.BFLY P6, R14, R13, R12, R11 ;  /* 0x0c00000c0d0e7389 */ /* 0x00006400000c000b */
[----:B01----:R-:W-:Y:S05]  /*7a10*/  ENDCOLLECTIVE ;  /* 0x000000000000791b */ /* 0x003fea0003800000 */
.L_x_20297:
[----:B------:R-:W-:Y:S01]  /*7a20*/  IMAD.MOV.U32 R12, RZ, RZ, 0x2 ;  /* 0x00000002ff0c7424 */ /* 0x000fe200078e00ff */
[----:B------:R-:W-:-:S04]  /*7a30*/  FMNMX R2, R0, R14, !PT ;  /* 0x0000000e00027209 */ /* 0x000fc80007800000 */
[----:B------:R-:W-:-:S07]  /*7a40*/  MOV R13, R2 ;  /* 0x00000002000d7202 */ /* 0x000fce0000000f00 */
[----:B------:R-:W-:Y:S05]  /*7a50*/  WARPSYNC.COLLECTIVE R15, `(.L_x_20298) ;  /* 0x000000000f087348 */ /* 0x000fea0003c00000 */
[----:B------:R0:W1:Y:S02]  /*7a60*/  SHFL.BFLY P6, R14, R13, R12, R11 ;  /* 0x0c00000c0d0e7389 */ /* 0x00006400000c000b */
[----:B01----:R-:W-:Y:S05]  /*7a70*/  ENDCOLLECTIVE ;  /* 0x000000000000791b */ /* 0x003fea0003800000 */
.L_x_20298:
[----:B------:R-:W-:Y:S01]  /*7a80*/  HFMA2 R12, -RZ, RZ, 0, 5.9604644775390625e-08 ;  /* 0x00000001ff0c7431 */ /* 0x000fe200000001ff */
[----:B------:R-:W-:-:S04]  /*7a90*/  FMNMX R3, R2, R14, !PT ;  /* 0x0000000e02037209 */ /* 0x000fc80007800000 */
[----:B------:R-:W-:-:S07]  /*7aa0*/  MOV R13, R3 ;  /* 0x00000003000d7202 */ /* 0x000fce0000000f00 */
[----:B------:R-:W-:Y:S05]  /*7ab0*/  WARPSYNC.COLLECTIVE R15, `(.L_x_20299) ;  /* 0x000000000f087348 */ /* 0x000fea0003c00000 */
[----:B------:R0:W1:Y:S02]  /*7ac0*/  SHFL.BFLY P6, R14, R13, R12, R11 ;  /* 0x0c00000c0d0e7389 */ /* 0x00006400000c000b */
[----:B01----:R-:W-:Y:S05]  /*7ad0*/  ENDCOLLECTIVE ;  /* 0x000000000000791b */ /* 0x003fea0003800000 */
.L_x_20299:
        /* <DEDUP_REMOVED lines=43> */
[----:B------:R-:W-:-:S03]  /*7d90*/  FADD R9, R10, -12583039 ;  /* 0xcb40007f0a097421 */ /* 0x000fc60000000000 */
[----:B------:R-:W-:Y:S01]  /*7da0*/  FADD R23, R24, -12583039 ;  /* 0xcb40007f18177421 */ /* 0x000fe20000000000 */
[----:B------:R-:W-:Y:S01]  /*7db0*/  FFMA R9, R0, 1.4426950216293334961, -R9 ;  /* 0x3fb8aa3b00097823 */ /* 0x000fe20000000809 */
[----:B------:R-:W0:Y:S02]  /*7dc0*/  MUFU.EX2 R16, R16 ;  /* 0x0000001000107308 */ /* 0x000e240000000800 */
[----:B------:R-:W-:Y:S01]  /*7dd0*/  FFMA R23, R74, 1.4426950216293334961, -R23 ;  /* 0x3fb8aa3b4a177823 */ /* 0x000fe20000000817 */
[----:B------:R-:W-:Y:S01]  /*7de0*/  FFMA R9, R0, 1.925963033500011079e-08, R9 ;  /* 0x32a5706000097823 */ /* 0x000fe20000000009 */
[----:B------:R-:W-:Y:S02]  /*7df0*/  IMAD.SHL.U32 R0, R10, 0x800000, RZ ;  /* 0x008000000a007824 */ /* 0x000fe400078e00ff */
[-C--:B------:R-:W-:Y:S01]  /*7e00*/  FFMA.SAT R10, R2, R35.reuse, 0.5 ;  /* 0x3f000000020a7423 */ /* 0x080fe20000002023 */
[----:B------:R-:W-:Y:S01]  /*7e10*/  FFMA R74, R74, 1.925963033500011079e-08, R23 ;  /* 0x32a570604a4a7823 */ /* 0x000fe20000000017 */
[----:B------:R-:W-:Y:S01]  /*7e20*/  SHF.L.U32 R23, R24, 0x17, RZ ;  /* 0x0000001718177819 */ /* 0x000fe200000006ff */
[----:B------:R-:W-:Y:S01]  /*7e30*/  FFMA.SAT R24, R12, R35, 0.5 ;  /* 0x3f0000000c187423 */ /* 0x000fe20000002023 */
[-C--:B------:R-:W-:Y:S01]  /*7e40*/  FFMA.RM R10, R10, R41.reuse, 12582913 ;  /* 0x4b4000010a0a7423 */ /* 0x080fe20000004029 */
[----:B------:R-:W1:Y:S02]  /*7e50*/  MUFU.EX2 R9, R9 ;  /* 0x0000000900097308 */ /* 0x000e640000000800 */
[----:B------:R-:W-:Y:S01]  /*7e60*/  FFMA.RM R24, R24, R41, 12582913 ;  /* 0x4b40000118187423 */ /* 0x000fe20000004029 */
[----:B------:R-:W-:-:S04]  /*7e70*/  FADD R17, R10, -12583039 ;  /* 0xcb40007f0a117421 */ /* 0x000fc80000000000 */
[C---:B------:R-:W-:Y:S01]  /*7e80*/  FFMA R17, R2.reuse, 1.4426950216293334961, -R17 ;  /* 0x3fb8aa3b02117823 */ /* 0x040fe20000000811 */
[----:B0-----:R-:W-:Y:S01]  /*7e90*/  FMUL R7, R7, R16 ;  /* 0x0000001007077220 */ /* 0x001fe20000400000 */
[----:B------:R-:W0:Y:S02]  /*7ea0*/  MUFU.EX2 R74, R74 ;  /* 0x0000004a004a7308 */ /* 0x000e240000000800 */
[----:B------:R-:W-:Y:S01]  /*7eb0*/  FFMA R17, R2, 1.925963033500011079e-08, R17 ;  /* 0x32a5706002117823 */ /* 0x000fe20000000011 */
[----:B------:R-:W-:Y:S01]  /*7ec0*/  SHF.L.U32 R2, R10, 0x17, RZ ;  /* 0x000000170a027819 */ /* 0x000fe200000006ff */
[----:B------:R-:W-:-:S04]  /*7ed0*/  FFMA.SAT R10, R3, R35, 0.5 ;  /* 0x3f000000030a7423 */ /* 0x000fc80000002023 */
[----:B------:R-:W-:Y:S01]  /*7ee0*/  FFMA.RM R10, R10, R41, 12582913 ;  /* 0x4b4000010a0a7423 */ /* 0x000fe20000004029 */
[----:B-1----:R-:W-:Y:S01]  /*7ef0*/  FMUL R0, R0, R9 ;  /* 0x0000000900007220 */ /* 0x002fe20000400000 */
[----:B------:R-:W1:Y:S02]  /*7f00*/  MUFU.EX2 R17, R17 ;  /* 0x0000001100117308 */ /* 0x000e640000000800 */
        /* <DEDUP_REMOVED lines=66> */
[----:B------:R-:W-:Y:S01]  /*8330*/  FFMA R19, R18, 1.925963033500011079e-08, R17 ;  /* 0x32a5706012137823 */ /* 0x000fe20000000011 */
[----:B------:R-:W-:Y:S01]  /*8340*/  SHF.L.U32 R17, R20, 0x17, RZ ;  /* 0x0000001714117819 */ /* 0x000fe200000006ff */
[----:B------:R-:W-:Y:S02]  /*8350*/  FFMA.SAT R20, R11, R35, 0.5 ;  /* 0x3f0000000b147423 */ /* 0x000fe40000002023 */
[----:B------:R0:W1:Y:S02]  /*8360*/  MUFU.EX2 R18, R19 ;  /* 0x0000001300127308 */ /* 0x0000640000000800 */
[----:B------:R-:W-:-:S04]  /*8370*/  FFMA.RM R20, R20, R41, 12582913 ;  /* 0x4b40000114147423 */ /* 0x000fc80000004029 */
[C---:B------:R-:W-:Y:S01]  /*8380*/  FADD R22, R20.reuse, -12583039 ;  /* 0xcb40007f14167421 */ /* 0x040fe20000000000 */
[----:B0-----:R-:W-:-:S03]  /*8390*/  IMAD.SHL.U32 R19, R20, 0x800000, RZ ;  /* 0x0080000014137824 */ /* 0x001fc600078e00ff */
[----:B------:R-:W-:Y:S01]  /*83a0*/  FFMA R22, R11, 1.4426950216293334961, -R22 ;  /* 0x3fb8aa3b0b167823 */ /* 0x000fe20000000816 */
[----:B------:R-:W-:-:S03]  /*83b0*/  FFMA.SAT R20, R70, R35, 0.5 ;  /* 0x3f00000046147423 */ /* 0x000fc60000002023 */
[----:B------:R-:W-:Y:S01]  /*83c0*/  FFMA R22, R11, 1.925963033500011079e-08, R22 ;  /* 0x32a570600b167823 */ /* 0x000fe20000000016 */
[----:B------:R-:W-:Y:S01]  /*83d0*/  FFMA.RM R20, R20, R41, 12582913 ;  /* 0x4b40000114147423 */ /* 0x000fe20000004029 */
[----:B-1----:R-:W-:Y:S01]  /*83e0*/  FMUL R17, R17, R18 ;  /* 0x0000001211117220 */ /* 0x002fe20000400000 */
[----:B------:R-:W-:Y:S02]  /*83f0*/  FFMA.SAT R18, R68, R35, 0.5 ;  /* 0x3f00000044127423 */ /* 0x000fe40000002023 */
[C---:B------:R-:W-:Y:S01]  /*8400*/  FADD R11, R20.reuse, -12583039 ;  /* 0xcb40007f140b7421 */ /* 0x040fe20000000000 */
[----:B------:R-:W0:Y:S01]  /*8410*/  MUFU.EX2 R22, R22 ;  /* 0x0000001600167308 */ /* 0x000e220000000800 */
[----:B------:R-:W-:Y:S01]  /*8420*/  SHF.L.U32 R20, R20, 0x17, RZ ;  /* 0x0000001714147819 */ /* 0x000fe200000006ff */
[----:B------:R-:W-:Y:S01]  /*8430*/  FFMA.RM R18, R18, R41, 12582913 ;  /* 0x4b40000112127423 */ /* 0x000fe20000004029 */
[----:B------:R-:W-:-:S03]  /*8440*/  FFMA R11, R70, 1.4426950216293334961, -R11 ;  /* 0x3fb8aa3b460b7823 */ /* 0x000fc6000000080b */
[C---:B------:R-:W-:Y:S01]  /*8450*/  FADD R21, R18.reuse, -12583039 ;  /* 0xcb40007f12157421 */ /* 0x040fe20000000000 */
[----:B------:R-:W-:Y:S01]  /*8460*/  SHF.L.U32 R18, R18, 0x17, RZ ;  /* 0x0000001712127819 */ /* 0x000fe200000006ff */
[----:B------:R-:W-:Y:S02]  /*8470*/  FFMA R11, R70, 1.925963033500011079e-08, R11 ;  /* 0x32a57060460b7823 */ /* 0x000fe4000000000b */
[----:B------:R-:W-:-:S04]  /*8480*/  FFMA R21, R68, 1.4426950216293334961, -R21 ;  /* 0x3fb8aa3b44157823 */ /* 0x000fc80000000815 */
[----:B------:R-:W-:Y:S01]  /*8490*/  FFMA R21, R68, 1.925963033500011079e-08, R21 ;  /* 0x32a5706044157823 */ /* 0x000fe20000000015 */
[----:B------:R-:W1:Y:S01]  /*84a0*/  MUFU.EX2 R11, R11 ;  /* 0x0000000b000b7308 */ /* 0x000e620000000800 */
[----:B0-----:R-:W-:Y:S01]  /*84b0*/  FMUL R19, R19, R22 ;  /* 0x0000001613137220 */ /* 0x001fe20000400000 */
[----:B------:R-:W-:-:S04]  /*84c0*/  FFMA.SAT R22, R72, R35, 0.5 ;  /* 0x3f00000048167423 */ /* 0x000fc80000002023 */
[----:B------:R-:W-:Y:S02]  /*84d0*/  FFMA.RM R22, R22, R41, 12582913 ;  /* 0x4b40000116167423 */ /* 0x000fe40000004029 */
[----:B------:R-:W0:Y:S01]  /*84e0*/  MUFU.EX2 R21, R21 ;  /* 0x0000001500157308 */ /* 0x000e220000000800 */
[----:B-1----:R-:W-:Y:S01]  /*84f0*/  FMUL R20, R20, R11 ;  /* 0x0000000b14147220 */ /* 0x002fe20000400000 */
        /* <DEDUP_REMOVED lines=145> */
.L_x_20300:
[----:B------:R-:W-:Y:S02]  /*8e10*/  IMAD.MOV.U32 R12, RZ, RZ, 0x8 ;  /* 0x00000008ff0c7424 */ /* 0x000fe400078e00ff */
[----:B------:R-:W-:-:S05]  /*8e20*/  FADD R38, R13, R14 ;  /* 0x0000000e0d267221 */ /* 0x000fca0000000000 */
[----:B------:R-:W-:-:S07]  /*8e30*/  MOV R13, R38 ;  /* 0x00000026000d7202 */ /* 0x000fce0000000f00 */
[----:B------:R-:W-:Y:S05]  /*8e40*/  WARPSYNC.COLLECTIVE R15, `(.L_x_20301) ;  /* 0x000000000f087348 */ /* 0x000fea0003c00000 */
[----:B------:R0:W1:Y:S02]  /*8e50*/  SHFL.BFLY P6, R14, R13, R12, R11 ;  /* 0x0c00000c0d0e7389 */ /* 0x00006400000c000b */
[----:B01----:R-:W-:Y:S05]  /*8e60*/  ENDCOLLECTIVE ;  /* 0x000000000000791b */ /* 0x003fea0003800000 */
.L_x_20301:
[----:B------:R-:W-:Y:S02]  /*8e70*/  HFMA2 R12, -RZ, RZ, 0, 2.384185791015625e-07 ;  /* 0x00000004ff0c7431 */ /* 0x000fe400000001ff */
[----:B------:R-:W-:-:S05]  /*8e80*/  FADD R39, R38, R14 ;  /* 0x0000000e26277221 */ /* 0x000fca0000000000 */
[----:B------:R-:W-:-:S07]  /*8e90*/  MOV R13, R39 ;  /* 0x00000027000d7202 */ /* 0x000fce0000000f00 */
[----:B------:R-:W-:Y:S05]  /*8ea0*/  WARPSYNC.COLLECTIVE R15, `(.L_x_20302) ;  /* 0x000000000f087348 */ /* 0x000fea0003c00000 */
[----:B------:R0:W1:Y:S02]  /*8eb0*/  SHFL.BFLY P6, R14, R13, R12, R11 ;  /* 0x0c00000c0d0e7389 */ /* 0x00006400000c000b */
[----:B01----:R-:W-:Y:S05]  /*8ec0*/  ENDCOLLECTIVE ;  /* 0x000000000000791b */ /* 0x003fea0003800000 */
.L_x_20302:
[----:B------:R-:W-:Y:S01]  /*8ed0*/  MOV R12, 0x2 ;  /* 0x00000002000c7802 */ /* 0x000fe20000000f00 */
[----:B------:R-:W-:-:S04]  /*8ee0*/  FADD R40, R39, R14 ;  /* 0x0000000e27287221 */ /* 0x000fc80000000000 */
[----:B------:R-:W-:-:S07]  /*8ef0*/  IMAD.MOV.U32 R13, RZ, RZ, R40 ;  /* 0x000000ffff0d7224 */ /* 0x000fce00078e0028 */
[----:B------:R-:W-:Y:S05]  /*8f00*/  WARPSYNC.COLLECTIVE R15, `(.L_x_20303) ;  /* 0x000000000f087348 */ /* 0x000fea0003c00000 */
[----:B------:R0:W1:Y:S02]  /*8f10*/  SHFL.BFLY P6, R14, R13, R12, R11 ;  /* 0x0c00000c0d0e7389 */ /* 0x00006400000c000b */
[----:B01----:R-:W-:Y:S05]  /*8f20*/  ENDCOLLECTIVE ;  /* 0x000000000000791b */ /* 0x003fea0003800000 */
.L_x_20303:
[----:B------:R-:W-:Y:S02]  /*8f30*/  IMAD.MOV.U32 R12, RZ, RZ, 0x1 ;  /* 0x00000001ff0c7424 */ /* 0x000fe400078e00ff */
[----:B------:R-:W-:-:S05]  /*8f40*/  FADD R41, R40, R14 ;  /* 0x0000000e28297221 */ /* 0x000fca0000000000 */
[----:B------:R-:W-:-:S07]  /*8f50*/  MOV R13, R41 ;  /* 0x00000029000d7202 */ /* 0x000fce0000000f00 */
[----:B------:R-:W-:Y:S05]  /*8f60*/  WARPSYNC.COLLECTIVE R15, `(.L_x_20304) ;  /* 0x000000000f087348 */ /* 0x000fea0003c00000 */
[----:B------:R0:W1:Y:S02]  /*8f70*/  SHFL.BFLY P6, R14, R13, R12, R11 ;  /* 0x0c00000c0d0e7389 */ /* 0x00006400000c000b */
[----:B01----:R-:W-:Y:S05]  /*8f80*/  ENDCOLLECTIVE ;  /* 0x000000000000791b */ /* 0x003fea0003800000 */
.L_x_20304:
[----:B------:R-:W-:Y:S05]  /*8f90*/  BRA `(.L_x_20305) ;  /* 0xffffffc800247947 */ /* 0x000fea000383ffff */
        .weak           $__internal_323_$__cuda_sm3x_div_rn_noftz_f32_slowpath
        .type           $__internal_323_$__cuda_sm3x_div_rn_noftz_f32_slowpath,@function
        .size           $__internal_323_$__cuda_sm3x_div_rn_noftz_f32_slowpath,(.L_x_37700 - $__internal_323_$__cuda_sm3x_div_rn_noftz_f32_slowpath)
$__internal_323_$__cuda_sm3x_div_rn_noftz_f32_slowpath:
        /* <DEDUP_REMOVED lines=34> */
.L_x_20307:
        /* <DEDUP_REMOVED lines=51> */
.L_x_20314:
[----:B------:R-:W-:-:S04]  /*94f0*/  LOP3.LUT R7, R7, 0x80000000, RZ, 0xc0, !PT ;  /* 0x8000000007077812 */ /* 0x000fc800078ec0ff */
[----:B------:R-:W-:Y:S01]  /*9500*/  LOP3.LUT R7, R7, 0x7f800000, RZ, 0xfc, !PT ;  /* 0x7f80000007077812 */ /* 0x000fe200078efcff */
[----:B------:R-:W-:Y:S06]  /*9510*/  BRA `(.L_x_20315) ;  /* 0x0000000000047947 */ /* 0x000fec0003800000 */
.L_x_20313:
[----:B------:R-:W-:-:S07]  /*9520*/  IMAD R7, R46, 0x800000, R7 ;  /* 0x008000002e077824 */ /* 0x000fce00078e0207 */
.L_x_20315:
[----:B------:R-:W-:Y:S05]  /*9530*/  BSYNC.RECONVERGENT B2 ;  /* 0x0000000000027941 */ /* 0x000fea0003800200 */
.L_x_20312:
[----:B------:R-:W-:Y:S05]  /*9540*/  BRA `(.L_x_20316) ;  /* 0x0000000000207947 */ /* 0x000fea0003800000 */
.L_x_20311:
[----:B------:R-:W-:-:S04]  /*9550*/  LOP3.LUT R7, R12, 0x80000000, R7, 0x48, !PT ;  /* 0x800000000c077812 */ /* 0x000fc800078e4807 */
[----:B------:R-:W-:Y:S01]  /*9560*/  LOP3.LUT R7, R7, 0x7f800000, RZ, 0xfc, !PT ;  /* 0x7f80000007077812 */ /* 0x000fe200078efcff */
[----:B------:R-:W-:Y:S06]  /*9570*/  BRA `(.L_x_20316) ;  /* 0x0000000000147947 */ /* 0x000fec0003800000 */
.L_x_20310:
[----:B------:R-:W-:Y:S01]  /*9580*/  LOP3.LUT R7, R12, 0x80000000, R7, 0x48, !PT ;  /* 0x800000000c077812 */ /* 0x000fe200078e4807 */
[----:B------:R-:W-:Y:S06]  /*9590*/  BRA `(.L_x_20316) ;  /* 0x00000000000c7947 */ /* 0x000fec0003800000 */
.L_x_20309:
[----:B------:R-:W0:Y:S01]  /*95a0*/  MUFU.RSQ R7, -QNAN ;  /* 0xffc0000000077908 */ /* 0x000e220000001400 */
[----:B------:R-:W-:Y:S05]  /*95b0*/  BRA `(.L_x_20316) ;  /* 0x0000000000047947 */ /* 0x000fea0003800000 */
.L_x_20308:
[----:B------:R-:W-:-:S07]  /*95c0*/  FADD.FTZ R7, R7, R12 ;  /* 0x0000000c07077221 */ /* 0x000fce0000010000 */
.L_x_20316:
[----:B------:R-:W-:Y:S05]  /*95d0*/  BSYNC.RECONVERGENT B1 ;  /* 0x0000000000017941 */ /* 0x000fea0003800200 */
.L_x_20306:
[----:B------:R-:W-:Y:S01]  /*95e0*/  HFMA2 R13, -RZ, RZ, 0, 0 ;  /* 0x00000000ff0d7431 */ /* 0x000fe200000001ff */
[----:B------:R-:W-:-:S04]  /*95f0*/  MOV R12, R15 ;  /* 0x0000000f000c7202 */ /* 0x000fc80000000f00 */
[----:B0-----:R-:W-:Y:S05]  /*9600*/  RET.REL.NODEC R12 `(_Z15SoftmaxWarpImplI22BroadcastScaleMaskLoadIffbLm2EiE11DirectStoreIffEfLi1ELi30ELi32ELi1ELb0EL9Algorithm0EEvT_T0_ll) ;  /* 0xffffff680c7c7950 */ /* 0x001fea0003c3ffff */
.L_x_20317:
        /* <DEDUP_REMOVED lines=15> */
.L_x_37700:


//--------------------- .text._Z15SoftmaxWarpImplI22BroadcastScaleMaskLoadIffbLm2EiE11DirectStoreIffEfLi1ELi29ELi32ELi1ELb1EL9Algorithm0EEvT_T0_ll --------------------------
	.section	.text._Z15SoftmaxWarpImplI22BroadcastScaleMaskLoadIffbLm2EiE11DirectStoreIffEfLi1ELi29ELi32ELi1ELb1EL9Algorithm0EEvT_T0_ll,"ax",@progbits
	.align	128
        .global         _Z15SoftmaxWarpImplI22BroadcastScaleMaskLoadIffbLm2EiE11DirectStoreIffEfLi1ELi29ELi32ELi1ELb1EL9Algorithm0EEvT_T0_ll
        .type           _Z15SoftmaxWarpImplI22BroadcastScaleMaskLoadIffbLm2EiE11DirectStoreIffEfLi1ELi29ELi32ELi1ELb1EL9Algorithm0EEvT_T0_ll,@function
        .size           _Z15SoftmaxWarpImplI22BroadcastScaleMaskLoadIffbLm2EiE11DirectStoreIffEfLi1ELi29ELi32ELi1ELb1EL9Algorithm0EEvT_T0_ll,(.L_x_37701 - _Z15SoftmaxWarpImplI22BroadcastScaleMaskLoadIffbLm2EiE11DirectStoreIffEfLi1ELi29ELi32ELi1ELb1EL9Algorithm0EEvT_T0_ll)
        .other          _Z15SoftmaxWarpImplI22BroadcastScaleMaskLoadIffbLm2EiE11DirectStoreIffEfLi1ELi29ELi32ELi1ELb1EL9Algorithm0EEvT_T0_ll,@"STO_CUDA_ENTRY STV_DEFAULT"
_Z15SoftmaxWarpImplI22BroadcastScaleMaskLoadIffbLm2EiE11DirectStoreIffEfLi1ELi29ELi32ELi1ELb1EL9Algorithm0EEvT_T0_ll:
.text._Z15SoftmaxWarpImplI22BroadcastScaleMaskLoadIffbLm2EiE11DirectStoreIffEfLi1ELi29ELi32ELi1ELb1EL9Algorithm0EEvT_T0_ll:
        /* <DEDUP_REMOVED lines=29> */
.L_x_20318:
        /* <DEDUP_REMOVED lines=25> */
.L_x_20437:
        /* <DEDUP_REMOVED lines=73> */
.L_x_20321:
[----:B------:R-:W-:Y:S05]  /*07f0*/  BSYNC.RECONVERGENT B1 ;  /* 0x0000000000017941 */ /* 0x000fea0003800200 */
.L_x_20320:
        /* <DEDUP_REMOVED lines=54> */
.L_x_20323:
[----:B------:R-:W-:Y:S05]  /*0b60*/  BSYNC.RECONVERGENT B1 ;  /* 0x0000000000017941 */ /* 0x000fea0003800200 */
.L_x_20322:
        /* <DEDUP_REMOVED lines=54> */
.L_x_20325:
[----:B------:R-:W-:Y:S05]  /*0ed0*/  BSYNC.RECONVERGENT B1 ;  /* 0x0000000000017941 */ /* 0x000fea0003800200 */
.L_x_20324:
        /* <DEDUP_REMOVED lines=54> */
.L_x_20327:
[----:B------:R-:W-:Y:S05]  /*1240*/  BSYNC.RECONVERGENT B1 ;  /* 0x0000000000017941 */ /* 0x000fea0003800200 */
.L_x_20326:
        /* <DEDUP_REMOVED lines=56> */
.L_x_20329:
[----:B------:R-:W-:Y:S05]  /*15d0*/  BSYNC.RECONVERGENT B1 ;  /* 0x0000000000017941 */ /* 0x000fea0003800200 */
.L_x_20328:
        /* <DEDUP_REMOVED lines=71> */
.L_x_20331:
[----:B------:R-:W-:Y:S05]  /*1a50*/  BSYNC.RECONVERGENT B1 ;  /* 0x0000000000017941 */ /* 0x000fea0003800200 */
.L_x_20330:
        /* <DEDUP_REMOVED lines=40> */
[----:B------:R-:W-:Y:S01]  /*1ce0*/  IMAD R4, R8, R4, R19 ;  /* 0x0000000408047224 */ /* 0x000fe200078e0213 */
[----:B------:R-:W-:-:S04]  /*1cf0*/  SEL R0, R0, RZ, P1 ;  /* 0x000000ff00007207 */ /* 0x000fc80000800000 */
[----:B------:R-:W-:Y:S01]  /*1d00*/  SEL R4, R4, RZ, P5 ;  /* 0x000000ff04047207 */ /* 0x000fe20002800000 */
        /* <DEDUP_REMOVED lines=13> */
.L_x_20333:
[----:B------:R-:W-:Y:S05]  /*1de0*/  BSYNC.RECONVERGENT B1 ;  /* 0x0000000000017941 */ /* 0x000fea0003800200 */
.L_x_20332:
        /* <DEDUP_REMOVED lines=36> */
[----:B------:R-:W-:-:S05]  /*2030*/  @!P5 LOP3.LUT R0, RZ, R8, RZ, 0x33, !PT ;  /* 0x00000008ff00d212 */ /* 0x000fca00078e33ff */
[----:B------:R-:W-:Y:S01]  /*2040*/  IMAD.MOV R4, RZ, RZ, -R0 ;  /* 0x000000ffff047224 */ /* 0x000fe200078e0a00 */
[----:B-1----:R-:W-:Y:S02]  /*2050*/  ISETP.NE.U32.AND P0, PT, R14, 0x1, PT ;  /* 0x000000010e00780c */ /* 0x002fe40003f05070 */
[----:B------:R-:W-:Y:S01]  /*2060*/  SEL R0, R0, RZ, P1 ;  /* 0x000000ff00007207 */ /* 0x000fe20000800000 */
[----:B------:R-:W-:Y:S01]  /*2070*/  IMAD R4, R8, R4, R17 ;  /* 0x0000000408047224 */ /* 0x000fe200078e0211 */
[----:B------:R-:W-:-:S03]  /*2080*/  ISETP.NE.AND.EX P0, PT, R15, RZ, PT, P0 ;  /* 0x000000ff0f00720c */ /* 0x000fc60003f05300 */
[----:B------:R-:W-:Y:S01]  /*2090*/  IMAD R5, R0, UR40, RZ ;  /* 0x0000002800057c24 */ /* 0x000fe2000f8e02ff */
        /* <DEDUP_REMOVED lines=13> */
.L_x_20335:
[----:B------:R-:W-:Y:S05]  /*2170*/  BSYNC.RECONVERGENT B1 ;  /* 0x0000000000017941 */ /* 0x000fea0003800200 */
.L_x_20334:
        /* <DEDUP_REMOVED lines=56> */
.L_x_20337:
[----:B------:R-:W-:Y:S05]  /*2500*/  BSYNC.RECONVERGENT B1 ;  /* 0x0000000000017941 */ /* 0x000fea0003800200 */
.L_x_20336:
        /* <DEDUP_REMOVED lines=57> */
.L_x_20339:
[----:B------:R-:W-:Y:S05]  /*28a0*/  BSYNC.RECONVERGENT B1 ;  /* 0x0000000000017941 */ /* 0x000fea0003800200 */
.L_x_20338:
        /* <DEDUP_REMOVED lines=57> */
.L_x_20341:
[----:B------:R-:W-:Y:S05]  /*2c40*/  BSYNC.RECONVERGENT B1 ;  /* 0x0000000000017941 */ /* 0x000fea0003800200 */
.L_x_20340:
        /* <DEDUP_REMOVED lines=67> */
.L_x_20343:
[----:B------:R-:W-:Y:S05]  /*3080*/  BSYNC.RECONVERGENT B1 ;  /* 0x0000000000017941 */ /* 0x000fea0003800200 */
.L_x_20342:
        /* <DEDUP_REMOVED lines=33> */
[----:B0-----:R-:W-:Y:S02]  /*32a0*/  ISETP.NE.U32.AND P5, PT, R14, 0x1, PT ;  /* 0x000000010e00780c */ /* 0x001fe40003fa5070 */
[----:B------:R-:W-:Y:S02]  /*32b0*/  SHF.R.S64 R14, RZ, 0x1e, R11 ;  /* 0x0000001eff0e7819 */ /* 0x000fe4000000100b */
[----:B------:R-:W-:-:S04]  /*32c0*/  ISETP.NE.AND.EX P5, PT, R15, RZ, PT, P5 ;  /* 0x000000ff0f00720c */ /* 0x000fc80003fa5350 */
        /* <DEDUP_REMOVED lines=19> */
.L_x_20345:
[----:B------:R-:W-:Y:S05]  /*3400*/  BSYNC.RECONVERGENT B1 ;  /* 0x0000000000017941 */ /* 0x000fea0003800200 */
.L_x_20344:
        /* <DEDUP_REMOVED lines=55> */
.L_x_20347:
[----:B------:R-:W-:Y:S05]  /*3780*/  BSYNC.RECONVERGENT B1 ;  /* 0x0000000000017941 */ /* 0x000fea0003800200 */
.L_x_20346:
        /* <DEDUP_REMOVED lines=55> */
.L_x_20349:
[----:B------:R-:W-:Y:S05]  /*3b00*/  BSYNC.RECONVERGENT B1 ;  /* 0x0000000000017941 */ /* 0x000fea0003800200 */
.L_x_20348:
        /* <DEDUP_REMOVED lines=62> */
.L_x_20351:
[----:B------:R-:W-:Y:S05]  /*3ef0*/  BSYNC.RECONVERGENT B1 ;  /* 0x0000000000017941 */ /* 0x000fea0003800200 */
.L_x_20350:
        /* <DEDUP_REMOVED lines=57> */
.L_x_20353:
[----:B------:R-:W-:Y:S05]  /*4290*/  BSYNC.RECONVERGENT B1 ;  /* 0x0000000000017941 */ /* 0x000fea0003800200 */
.L_x_20352:
        /* <DEDUP_REMOVED lines=59> */
.L_x_20355:
[----:B------:R-:W-:Y:S05]  /*4650*/  BSYNC.RECONVERGENT B1 ;  /* 0x0000000000017941 */ /* 0x000fea0003800200 */
.L_x_20354:
        /* <DEDUP_REMOVED lines=57> */
.L_x_20357:
[----:B------:R-:W-:Y:S05]  /*49f0*/  BSYNC.RECONVERGENT B1 ;  /* 0x0000000000017941 */ /* 0x000fea0003800200 */
.L_x_20356:
        /* <DEDUP_REMOVED lines=60> */
.L_x_20359:
[----:B------:R-:W-:Y:S05]  /*4dc0*/  BSYNC.RECONVERGENT B1 ;  /* 0x0000000000017941 */ /* 0x000fea0003800200 */
.L_x_20358:
        /* <DEDUP_REMOVED lines=57> */
.L_x_20361:
[----:B------:R-:W-:Y:S05]  /*5160*/  BSYNC.RECONVERGENT B1 ;  /* 0x0000000000017941 */ /* 0x000fea0003800200 */
.L_x_20360:
        /* <DEDUP_REMOVED lines=60> */
.L_x_20363:
[----:B------:R-:W-:Y:S05]  /*5530*/  BSYNC.RECONVERGENT B1 ;  /* 0x0000000000017941 */ /* 0x000fea0003800200 */
.L_x_20362:
        /* <DEDUP_REMOVED lines=58> */
.L_x_20365:
[----:B------:R-:W-:Y:S05]  /*58e0*/  BSYNC.RECONVERGENT B1 ;  /* 0x0000000000017941 */ /* 0x000fea0003800200 */
.L_x_20364:
        /* <DEDUP_REMOVED lines=65> */
.L_x_20367:
[----:B------:R-:W-:Y:S05]  /*5d00*/  BSYNC.RECONVERGENT B1 ;  /* 0x0000000000017941 */ /* 0x000fea0003800200 */
.L_x_20366:
        /* <DEDUP_REMOVED lines=15> */
[----:B------:R-:W-:Y:S01]  /*5e00*/  IMAD R15, R2, R5, RZ ;  /* 0x00000005020f7224 */ /* 0x000fe200078e02ff */
[----:B------:R-:W-:-:S05]  /*5e10*/  MOV R2, RZ ;  /* 0x000000ff00027202 */ /* 0x000fca0000000f00 */
        /* <DEDUP_REMOVED lines=38> */
.L_x_20369:
[----:B------:R-:W-:Y:S05]  /*6080*/  BSYNC.RECONVERGENT B1 ;  /* 0x0000000000017941 */ /* 0x000fea0003800200 */
.L_x_20368:
        /* <DEDUP_REMOVED lines=55> */
.L_x_20371:
[----:B------:R-:W-:Y:S05]  /*6400*/  BSYNC.RECONVERGENT B1 ;  /* 0x0000000000017941 */ /* 0x000fea0003800200 */
.L_x_20370:
        /* <DEDUP_REMOVED lines=57> */
.L_x_20373:
[----:B------:R-:W-:Y:S05]  /*67a0*/  BSYNC.RECONVERGENT B1 ;  /* 0x0000000000017941 */ /* 0x000fea0003800200 */
.L_x_20372:
        /* <DEDUP_REMOVED lines=56> */
.L_x_20375:
[----:B------:R-:W-:Y:S05]  /*6b30*/  BSYNC.RECONVERGENT B1 ;  /* 0x0000000000017941 */ /* 0x000fea0003800200 */
.L_x_20374:
        /* <DEDUP_REMOVED lines=55> */
.L_x_20377:
[----:B------:R-:W-:Y:S05]  /*6eb0*/  BSYNC.RECONVERGENT B1 ;  /* 0x0000000000017941 */ /* 0x000fea0003800200 */
.L_x_20376:
        /* <DEDUP_REMOVED lines=54> */
[----:B------:R-:W-:Y:S01]  /*7220*/  FFMA.SAT R9, R58, R11, 0.5 ;  /* 0x3f0000003a097423 */ /* 0x000fe2000000200b */
[----:B------:R-:W-:Y:S01]  /*7230*/  FFMA R7, R62, 1.4426950216293334961, -R7 ;  /* 0x3fb8aa3b3e077823 */ /* 0x000fe20000000807 */
[----:B------:R-:W-:Y:S01]  /*7240*/  FFMA R66, R66, 1.925963033500011079e-08, R5 ;  /* 0x32a5706042427823 */ /* 0x000fe20000000005 */
[----:B------:R-:W-:Y:S01]  /*7250*/  FADD R5, R2, -12583039 ;  /* 0xcb40007f02057421 */ /* 0x000fe20000000000 */
[-C--:B------:R-:W-:Y:S01]  /*7260*/  FFMA.RM R4, R9, R12.reuse, 12582913 ;  /* 0x4b40000109047423 */ /* 0x080fe2000000400c */
[----:B------:R-:W-:Y:S01]  /*7270*/  FFMA R62, R62, 1.925963033500011079e-08, R7 ;  /* 0x32a570603e3e7823 */ /* 0x000fe20000000007 */
[----:B------:R-:W-:Y:S01]  /*7280*/  SHF.L.U32 R0, R0, 0x17, RZ ;  /* 0x0000001700007819 */ /* 0x000fe200000006ff */
[----:B------:R-:W-:Y:S01]  /*7290*/  FFMA R7, R64, 1.4426950216293334961, -R5 ;  /* 0x3fb8aa3b40077823 */ /* 0x000fe20000000805 */
[----:B------:R-:W-:Y:S01]  /*72a0*/  FFMA.RM R5, R13, R12, 12582913 ;  /* 0x4b4000010d057423 */ /* 0x000fe2000000400c */
[----:B------:R-:W2:Y:S01]  /*72b0*/  MUFU.EX2 R15, R62 ;  /* 0x0000003e000f7308 */ /* 0x000ea20000000800 */
[----:B------:R-:W-:-:S02]  /*72c0*/  IMAD.SHL.U32 R2, R2, 0x800000, RZ ;  /* 0x0080000002027824 */ /* 0x000fc400078e00ff */
[----:B------:R-:W-:Y:S01]  /*72d0*/  FFMA R64, R64, 1.925963033500011079e-08, R7 ;  /* 0x32a5706040407823 */ /* 0x000fe20000000007 */
[C---:B------:R-:W-:Y:S01]  /*72e0*/  FADD R7, R4.reuse, -12583039 ;  /* 0xcb40007f04077421 */ /* 0x040fe20000000000 */
[----:B------:R-:W-:Y:S01]  /*72f0*/  FADD R9, R5, -12583039 ;  /* 0xcb40007f05097421 */ /* 0x000fe20000000000 */
[----:B------:R-:W-:Y:S01]  /*7300*/  SHF.L.U32 R4, R4, 0x17, RZ ;  /* 0x0000001704047819 */ /* 0x000fe200000006ff */
[-C--:B------:R-:W-:Y:S01]  /*7310*/  FFMA.SAT R27, R22, R11.reuse, 0.5 ;  /* 0x3f000000161b7423 */ /* 0x080fe2000000200b */
[----:B------:R-:W-:Y:S01]  /*7320*/  FFMA R7, R58, 1.4426950216293334961, -R7 ;  /* 0x3fb8aa3b3a077823 */ /* 0x000fe20000000807 */
[----:B------:R-:W-:Y:S01]  /*7330*/  FFMA R9, R60, 1.4426950216293334961, -R9 ;  /* 0x3fb8aa3b3c097823 */ /* 0x000fe20000000809 */
[----:B------:R-:W3:Y:S01]  /*7340*/  MUFU.EX2 R23, R64 ;  /* 0x0000004000177308 */ /* 0x000ee20000000800 */
[-C--:B------:R-:W-:Y:S01]  /*7350*/  FFMA.SAT R29, R24, R11.reuse, 0.5 ;  /* 0x3f000000181d7423 */ /* 0x080fe2000000200b */
[----:B------:R-:W-:Y:S01]  /*7360*/  FFMA R58, R58, 1.925963033500011079e-08, R7 ;  /* 0x32a570603a3a7823 */ /* 0x000fe20000000007 */
[-C--:B------:R-:W-:Y:S01]  /*7370*/  FFMA.SAT R7, R6, R11.reuse, 0.5 ;  /* 0x3f00000006077423 */ /* 0x080fe2000000200b */
[----:B------:R-:W-:Y:S01]  /*7380*/  FFMA R60, R60, 1.925963033500011079e-08, R9 ;  /* 0x32a570603c3c7823 */ /* 0x000fe20000000009 */
[-C--:B------:R-:W-:Y:S01]  /*7390*/  FFMA.SAT R9, R56, R11.reuse, 0.5 ;  /* 0x3f00000038097423 */ /* 0x080fe2000000200b */
[----:B------:R-:W-:Y:S01]  /*73a0*/  FFMA.SAT R31, R26, R11, 0.5 ;  /* 0x3f0000001a1f7423 */ /* 0x000fe2000000200b */
[-C--:B------:R-:W-:Y:S01]  /*73b0*/  FFMA.RM R14, R7, R12.reuse, 12582913 ;  /* 0x4b400001070e7423 */ /* 0x080fe2000000400c */
[----:B--2---:R-:W-:Y:S01]  /*73c0*/  FMUL R0, R0, R15 ;  /* 0x0000000f00007220 */ /* 0x004fe20000400000 */
[----:B------:R-:W-:Y:S01]  /*73d0*/  FFMA.RM R7, R9, R12, 12582913 ;  /* 0x4b40000109077423 */ /* 0x000fe2000000400c */
[-C--:B------:R-:W-:Y:S01]  /*73e0*/  FFMA.SAT R15, R16, R11.reuse, 0.5 ;  /* 0x3f000000100f7423 */ /* 0x080fe2000000200b */
[----:B------:R-:W-:Y:S01]  /*73f0*/  FADD R9, R14, -12583039 ;  /* 0xcb40007f0e097421 */ /* 0x000fe20000000000 */
[----:B------:R-:W2:Y:S01]  /*7400*/  MUFU.EX2 R25, R58 ;  /* 0x0000003a00197308 */ /* 0x000ea20000000800 */
[----:B------:R-:W-:Y:S01]  /*7410*/  FADD R13, R7, -12583039 ;  /* 0xcb40007f070d7421 */ /* 0x000fe20000000000 */
[----:B------:R-:W-:Y:S01]  /*7420*/  FFMA.SAT R35, R30, R11, 0.5 ;  /* 0x3f0000001e237423 */ /* 0x000fe2000000200b */
[----:B------:R-:W-:Y:S01]  /*7430*/  FFMA R9, R6, 1.4426950216293334961, -R9 ;  /* 0x3fb8aa3b06097823 */ /* 0x000fe20000000809 */
[----:B------:R-:W-:-:S02]  /*7440*/  IMAD.SHL.U32 R3, R3, 0x800000, RZ ;  /* 0x0080000003037824 */ /* 0x000fc400078e00ff */
[----:B------:R-:W-:Y:S01]  /*7450*/  FFMA R13, R56, 1.4426950216293334961, -R13 ;  /* 0x3fb8aa3b380d7823 */ /* 0x000fe2000000080d */
[----:B---3--:R-:W-:Y:S01]  /*7460*/  FMUL R2, R2, R23 ;  /* 0x0000001702027220 */ /* 0x008fe20000400000 */
[----:B------:R-:W-:Y:S01]  /*7470*/  FFMA R21, R6, 1.925963033500011079e-08, R9 ;  /* 0x32a5706006157823 */ /* 0x000fe20000000009 */
[----:B------:R-:W-:Y:S01]  /*7480*/  FFMA.SAT R9, R8, R11, 0.5 ;  /* 0x3f00000008097423 */ /* 0x000fe2000000200b */
[----:B------:R-:W-:Y:S01]  /*7490*/  FFMA R56, R56, 1.925963033500011079e-08, R13 ;  /* 0x32a5706038387823 */ /* 0x000fe2000000000d */
[----:B------:R-:W-:Y:S01]  /*74a0*/  SHF.L.U32 R6, R14, 0x17, RZ ;  /* 0x000000170e067819 */ /* 0x000fe200000006ff */
[----:B------:R-:W3:Y:S01]  /*74b0*/  MUFU.EX2 R66, R66 ;  /* 0x0000004200427308 */ /* 0x000ee20000000800 */
[----:B------:R-:W-:Y:S01]  /*74c0*/  FFMA.RM R9, R9, R12, 12582913 ;  /* 0x4b40000109097423 */ /* 0x000fe2000000400c */
[----:B------:R-:W-:Y:S02]  /*74d0*/  IMAD.SHL.U32 R5, R5, 0x800000, RZ ;  /* 0x0080000005057824 */ /* 0x000fe400078e00ff */
[----:B------:R-:W-:-:S02]  /*74e0*/  IMAD.SHL.U32 R7, R7, 0x800000, RZ ;  /* 0x0080000007077824 */ /* 0x000fc400078e00ff */
[----:B------:R-:W-:Y:S01]  /*74f0*/  FADD R13, R9, -12583039 ;  /* 0xcb40007f090d7421 */ /* 0x000fe20000000000 */
[----:B--2---:R-:W-:Y:S01]  /*7500*/  FMUL R4, R4, R25 ;  /* 0x0000001904047220 */ /* 0x004fe20000400000 */
[----:B------:R-:W-:Y:S01]  /*7510*/  FFMA.SAT R25, R20, R11, 0.5 ;  /* 0x3f00000014197423 */ /* 0x000fe2000000200b */
[----:B------:R-:W2:Y:S01]  /*7520*/  MUFU.EX2 R21, R21 ;  /* 0x0000001500157308 */ /* 0x000ea20000000800 */
[----:B------:R-:W-:-:S04]  /*7530*/  FFMA R13, R8, 1.4426950216293334961, -R13 ;  /* 0x3fb8aa3b080d7823 */ /* 0x000fc8000000080d */
[----:B------:R-:W-:Y:S01]  /*7540*/  FFMA R17, R8, 1.925963033500011079e-08, R13 ;  /* 0x32a5706008117823 */ /* 0x000fe2000000000d */
[-C--:B------:R-:W-:Y:S01]  /*7550*/  FFMA.SAT R13, R10, R11.reuse, 0.5 ;  /* 0x3f0000000a0d7423 */ /* 0x080fe2000000200b */
[----:B------:R-:W-:Y:S01]  /*7560*/  SHF.L.U32 R8, R9, 0x17, RZ ;  /* 0x0000001709087819 */ /* 0x000fe200000006ff */
[----:B------:R-:W-:Y:S01]  /*7570*/  FFMA.SAT R9, R28, R11, 0.5 ;  /* 0x3f0000001c097423 */ /* 0x000fe2000000200b */
[----:B------:R-:W4:Y:S01]  /*7580*/  MUFU.EX2 R60, R60 ;  /* 0x0000003c003c7308 */ /* 0x000f220000000800 */
[----:B------:R-:W-:Y:S01]  /*7590*/  FFMA.RM R13, R13, R12, 12582913 ;  /* 0x4b4000010d0d7423 */ /* 0x000fe2000000400c */
[----:B---3--:R-:W-:-:S03]  /*75a0*/  FMUL R3, R3, R66 ;  /* 0x0000004203037220 */ /* 0x008fc60000400000 */
[----:B------:R-:W-:Y:S01]  /*75b0*/  FADD R19, R13, -12583039 ;  /* 0xcb40007f0d137421 */ /* 0x000fe20000000000 */
[----:B--2---:R-:W-:-:S03]  /*75c0*/  FMUL R6, R6, R21 ;  /* 0x0000001506067220 */ /* 0x004fc60000400000 */
[C---:B------:R-:W-:Y:S01]  /*75d0*/  FFMA R19, R10.reuse, 1.4426950216293334961, -R19 ;  /* 0x3fb8aa3b0a137823 */ /* 0x040fe20000000813 */
[-C--:B------:R-:W-:Y:S01]  /*75e0*/  FFMA.RM R21, R29, R12.reuse, 12582913 ;  /* 0x4b4000011d157423 */ /* 0x080fe2000000400c */
[----:B------:R-:W2:Y:S02]  /*75f0*/  MUFU.EX2 R17, R17 ;  /* 0x0000001100117308 */ /* 0x000ea40000000800 */
[----:B------:R-:W-:Y:S01]  /*7600*/  FFMA R19, R10, 1.925963033500011079e-08, R19 ;  /* 0x32a570600a137823 */ /* 0x000fe20000000013 */
[----:B------:R-:W-:Y:S01]  /*7610*/  FFMA.RM R10, R15, R12, 12582913 ;  /* 0x4b4000010f0a7423 */ /* 0x000fe2000000400c */
[----:B------:R-:W-:Y:S01]  /*7620*/  FADD R29, R21, -12583039 ;  /* 0xcb40007f151d7421 */ /* 0x000fe20000000000 */
[----:B----4-:R-:W-:Y:S02]  /*7630*/  FMUL R5, R5, R60 ;  /* 0x0000003c05057220 */ /* 0x010fe40000400000 */
[----:B------:R-:W-:Y:S01]  /*7640*/  FADD R15, R10, -12583039 ;  /* 0xcb40007f0a0f7421 */ /* 0x000fe20000000000 */
[----:B------:R-:W-:Y:S01]  /*7650*/  FFMA R29, R24, 1.4426950216293334961, -R29 ;  /* 0x3fb8aa3b181d7823 */ /* 0x000fe2000000081d */
[----:B------:R3:W4:Y:S01]  /*7660*/  MUFU.EX2 R14, R19 ;  /* 0x00000013000e7308 */ /* 0x0007220000000800 */
[----:B------:R-:W-:Y:S01]  /*7670*/  SHF.L.U32 R10, R10, 0x17, RZ ;  /* 0x000000170a0a7819 */ /* 0x000fe200000006ff */
[----:B------:R-:W-:Y:S01]  /*7680*/  FFMA R15, R16, 1.4426950216293334961, -R15 ;  /* 0x3fb8aa3b100f7823 */ /* 0x000fe2000000080f */
[----:B------:R-:W-:Y:S01]  /*7690*/  FFMA R29, R24, 1.925963033500011079e-08, R29 ;  /* 0x32a57060181d7823 */ /* 0x000fe2000000001d */
[----:B------:R-:W-:-:S02]  /*76a0*/  FFMA.RM R24, R9, R12, 12582913 ;  /* 0x4b40000109187423 */ /* 0x000fc4000000400c */
[----:B------:R-:W-:Y:S01]  /*76b0*/  FFMA R16, R16, 1.925963033500011079e-08, R15 ;  /* 0x32a5706010107823 */ /* 0x000fe2000000000f */
[----:B------:R-:W-:Y:S01]  /*76c0*/  FFMA.SAT R15, R18, R11, 0.5 ;  /* 0x3f000000120f7423 */ /* 0x000fe2000000200b */
[----:B------:R-:W-:Y:S01]  /*76d0*/  FADD R9, R24, -12583039 ;  /* 0xcb40007f18097421 */ /* 0x000fe20000000000 */
[----:B--2---:R-:W-:Y:S01]  /*76e0*/  FMUL R8, R8, R17 ;  /* 0x0000001108087220 */ /* 0x004fe20000400000 */
[----:B---3--:R-:W-:Y:S01]  /*76f0*/  SHF.L.U32 R19, R21, 0x17, RZ ;  /* 0x0000001715137819 */ /* 0x008fe200000006ff */
[----:B------:R-:W-:Y:S01]  /*7700*/  FFMA.RM R15, R15, R12, 12582913 ;  /* 0x4b4000010f0f7423 */ /* 0x000fe2000000400c */
[C---:B------:R-:W-:Y:S01]  /*7710*/  FFMA R9, R28.reuse, 1.4426950216293334961, -R9 ;  /* 0x3fb8aa3b1c097823 */ /* 0x040fe20000000809 */
[----:B------:R-:W2:Y:S02]  /*7720*/  MUFU.EX2 R17, R16 ;  /* 0x0000001000117308 */ /* 0x000ea40000000800 */
[----:B------:R-:W-:Y:S01]  /*7730*/  FADD R23, R15, -12583039 ;  /* 0xcb40007f0f177421 */ /* 0x000fe20000000000 */
[----:B------:R-:W-:Y:S01]  /*7740*/  FFMA R33, R28, 1.925963033500011079e-08, R9 ;  /* 0x32a570601c217823 */ /* 0x000fe20000000009 */
[----:B------:R-:W-:-:S02]  /*7750*/  IMAD.SHL.U32 R9, R13, 0x800000, RZ ;  /* 0x008000000d097824 */ /* 0x000fc400078e00ff */
[C---:B------:R-:W-:Y:S01]  /*7760*/  FFMA R23, R18.reuse, 1.4426950216293334961, -R23 ;  /* 0x3fb8aa3b12177823 */ /* 0x040fe20000000817 */
[----:B------:R-:W-:Y:S02]  /*7770*/  IMAD.SHL.U32 R15, R15, 0x800000, RZ ;  /* 0x008000000f0f7824 */ /* 0x000fe400078e00ff */
[----:B----4-:R-:W-:Y:S01]  /*7780*/  FMUL R9, R9, R14 ;  /* 0x0000000e09097220 */ /* 0x010fe20000400000 */
[----:B------:R3:W4:Y:S01]  /*7790*/  MUFU.EX2 R28, R29 ;  /* 0x0000001d001c7308 */ /* 0x0007220000000800 */
[----:B------:R-:W-:Y:S01]  /*77a0*/  FFMA R23, R18, 1.925963033500011079e-08, R23 ;  /* 0x32a5706012177823 */ /* 0x000fe20000000017 */
[----:B------:R-:W-:-:S04]  /*77b0*/  FFMA.RM R18, R25, R12, 12582913 ;  /* 0x4b40000119127423 */ /* 0x000fc8000000400c */
[----:B------:R-:W-:Y:S02]  /*77c0*/  FADD R25, R18, -12583039 ;  /* 0xcb40007f12197421 */ /* 0x000fe40000000000 */
[----:B------:R-:W5:Y:S01]  /*77d0*/  MUFU.EX2 R16, R23 ;  /* 0x0000001700107308 */ /* 0x000f620000000800 */
[----:B--2---:R-:W-:Y:S01]  /*77e0*/  FMUL R10, R10, R17 ;  /* 0x000000110a0a7220 */ /* 0x004fe20000400000 */
[----:B------:R-:W-:Y:S01]  /*77f0*/  FFMA R25, R20, 1.4426950216293334961, -R25 ;  /* 0x3fb8aa3b14197823 */ /* 0x000fe20000000819 */
[----:B------:R-:W-:Y:S01]  /*7800*/  SHF.L.U32 R17, R18, 0x17, RZ ;  /* 0x0000001712117819 */ /* 0x000fe200000006ff */
[----:B---3--:R-:W-:Y:S02]  /*7810*/  FFMA.SAT R29, R54, R11, 0.5 ;  /* 0x3f000000361d7423 */ /* 0x008fe4000000200b */
[----:B------:R-:W-:Y:S01]  /*7820*/  FFMA R25, R20, 1.925963033500011079e-08, R25 ;  /* 0x32a5706014197823 */ /* 0x000fe20000000019 */
[-C--:B------:R-:W-:Y:S01]  /*7830*/  FFMA.RM R20, R27, R12.reuse, 12582913 ;  /* 0x4b4000011b147423 */ /* 0x080fe2000000400c */
[----:B------:R-:W-:Y:S01]  /*7840*/  FFMA.RM R29, R29, R12, 12582913 ;  /* 0x4b4000011d1d7423 */ /* 0x000fe2000000400c */
[----:B----4-:R-:W-:Y:S01]  /*7850*/  FMUL R19, R19, R28 ;  /* 0x0000001c13137220 */ /* 0x010fe20000400000 */
[----:B------:R-:W2:Y:S01]  /*7860*/  MUFU.EX2 R14, R25 ;  /* 0x00000019000e7308 */ /* 0x000ea20000000800 */
[C---:B------:R-:W-:Y:S01]  /*7870*/  FADD R27, R20.reuse, -12583039 ;  /* 0xcb40007f141b7421 */ /* 0x040fe20000000000 */
[----:B------:R-:W-:-:S03]  /*7880*/  IMAD.SHL.U32 R18, R20, 0x800000, RZ ;  /* 0x0080000014127824 */ /* 0x000fc600078e00ff */
[C---:B------:R-:W-:Y:S01]  /*7890*/  FFMA R27, R22.reuse, 1.4426950216293334961, -R27 ;  /* 0x3fb8aa3b161b7823 */ /* 0x040fe2000000081b */
[----:B-----5:R-:W-:Y:S02]  /*78a0*/  FMUL R16, R15, R16 ;  /* 0x000000100f107220 */ /* 0x020fe40000400000 */
[----:B------:R-:W3:Y:S01]  /*78b0*/  MUFU.EX2 R56, R56 ;  /* 0x0000003800387308 */ /* 0x000ee20000000800 */
[----:B------:R-:W-:Y:S01]  /*78c0*/  FFMA R27, R22, 1.925963033500011079e-08, R27 ;  /* 0x32a57060161b7823 */ /* 0x000fe2000000001b */
[----:B------:R-:W-:-:S04]  /*78d0*/  FFMA.RM R22, R31, R12, 12582913 ;  /* 0x4b4000011f167423 */ /* 0x000fc8000000400c */
[C---:B------:R-:W-:Y:S01]  /*78e0*/  FADD R31, R22.reuse, -12583039 ;  /* 0xcb40007f161f7421 */ /* 0x040fe20000000000 */
[----:B------:R-:W-:Y:S01]  /*78f0*/  IMAD.SHL.U32 R20, R22, 0x800000, RZ ;  /* 0x0080000016147824 */ /* 0x000fe200078e00ff */
[----:B------:R-:W4:Y:S01]  /*7900*/  MUFU.EX2 R27, R27 ;  /* 0x0000001b001b7308 */ /* 0x000f220000000800 */
[----:B--2---:R-:W-:Y:S01]  /*7910*/  FMUL R17, R17, R14 ;  /* 0x0000000e11117220 */ /* 0x004fe20000400000 */
[----:B------:R-:W-:-:S04]  /*7920*/  FFMA R31, R26, 1.4426950216293334961, -R31 ;  /* 0x3fb8aa3b1a1f7823 */ /* 0x000fc8000000081f */
[----:B------:R-:W-:Y:S01]  /*7930*/  FFMA R31, R26, 1.925963033500011079e-08, R31 ;  /* 0x32a570601a1f7823 */ /* 0x000fe2000000001f */
[----:B------:R-:W-:Y:S01]  /*7940*/  FFMA.RM R26, R35, R12, 12582913 ;  /* 0x4b400001231a7423 */ /* 0x000fe2000000400c */
[----:B---3--:R-:W-:-:S03]  /*7950*/  FMUL R7, R7, R56 ;  /* 0x0000003807077220 */ /* 0x008fc60000400000 */
[C---:B------:R-:W-:Y:S01]  /*7960*/  FADD R13, R26.reuse, -12583039 ;  /* 0xcb40007f1a0d7421 */ /* 0x040fe20000000000 */
[----:B------:R-:W2:Y:S01]  /*7970*/  MUFU.EX2 R31, R31 ;  /* 0x0000001f001f7308 */ /* 0x000ea20000000800 */
[----:B------:R-:W-:Y:S02]  /*7980*/  IMAD.SHL.U32 R22, R26, 0x800000, RZ ;  /* 0x008000001a167824 */ /* 0x000fe400078e00ff */
[----:B------:R-:W-:Y:S01]  /*7990*/  FFMA R13, R30, 1.4426950216293334961, -R13 ;  /* 0x3fb8aa3b1e0d7823 */ /* 0x000fe2000000080d */
[----:B----4-:R-:W-:-:S03]  /*79a0*/  FMUL R18, R18, R27 ;  /* 0x0000001b12127220 */ /* 0x010fc60000400000 */
[----:B------:R-:W-:Y:S01]  /*79b0*/  FFMA R35, R30, 1.925963033500011079e-08, R13 ;  /* 0x32a570601e237823 */ /* 0x000fe2000000000d */
[----:B------:R-:W-:Y:S01]  /*79c0*/  FFMA.SAT R13, R32, R11, 0.5 ;  /* 0x3f000000200d7423 */ /* 0x000fe2000000200b */
[----:B------:R-:W-:Y:S03]  /*79d0*/  MUFU.EX2 R56, R33 ;  /* 0x0000002100387308 */ /* 0x000fe60000000800 */
[----:B------:R-:W-:-:S04]  /*79e0*/  FFMA.RM R30, R13, R12, 12582913 ;  /* 0x4b4000010d1e7423 */ /* 0x000fc8000000400c */
[----:B------:R-:W-:Y:S01]  /*79f0*/  FADD R13, R30, -12583039 ;  /* 0xcb40007f1e0d7421 */ /* 0x000fe20000000000 */
[----:B--2---:R-:W-:Y:S01]  /*7a00*/  FMUL R20, R20, R31 ;  /* 0x0000001f14147220 */ /* 0x004fe20000400000 */
[-C--:B------:R-:W-:Y:S01]  /*7a10*/  FFMA.SAT R31, R50, R11.reuse, 0.5 ;  /* 0x3f000000321f7423 */ /* 0x080fe2000000200b */
[----:B------:R-:W2:Y:S01]  /*7a20*/  MUFU.EX2 R35, R35 ;  /* 0x0000002300237308 */ /* 0x000ea20000000800 */
[C---:B------:R-:W-:Y:S02]  /*7a30*/  FFMA R13, R32.reuse, 1.4426950216293334961, -R13 ;  /* 0x3fb8aa3b200d7823 */ /* 0x040fe4000000080d */
[----:B------:R-:W-:Y:S02]  /*7a40*/  FFMA.RM R31, R31, R12, 12582913 ;  /* 0x4b4000011f1f7423 */ /* 0x000fe4000000400c */
[----:B------:R-:W-:Y:S01]  /*7a50*/  FFMA R39, R32, 1.925963033500011079e-08, R13 ;  /* 0x32a5706020277823 */ /* 0x000fe2000000000d */
[----:B------:R-:W-:Y:S01]  /*7a60*/  FFMA.SAT R13, R34, R11, 0.5 ;  /* 0x3f000000220d7423 */ /* 0x000fe2000000200b */
[C---:B------:R-:W-:Y:S01]  /*7a70*/  FADD R25, R31.reuse, -12583039 ;  /* 0xcb40007f1f197421 */ /* 0x040fe20000000000 */
[----:B------:R-:W-:-:S02]  /*7a80*/  IMAD.SHL.U32 R31, R31, 0x800000, RZ ;  /* 0x008000001f1f7824 */ /* 0x000fc400078e00ff */
[----:B------:R-:W-:Y:S01]  /*7a90*/  FFMA.RM R32, R13, R12, 12582913 ;  /* 0x4b4000010d207423 */ /* 0x000fe2000000400c */
[----:B------:R-:W-:-:S03]  /*7aa0*/  FFMA R25, R50, 1.4426950216293334961, -R25 ;  /* 0x3fb8aa3b32197823 */ /* 0x000fc60000000819 */
[----:B------:R-:W-:Y:S01]  /*7ab0*/  FADD R13, R32, -12583039 ;  /* 0xcb40007f200d7421 */ /* 0x000fe20000000000 */
[----:B------:R-:W-:Y:S01]  /*7ac0*/  FFMA R50, R50, 1.925963033500011079e-08, R25 ;  /* 0x32a5706032327823 */ /* 0x000fe20000000019 */
[----:B------:R-:W-:Y:S01]  /*7ad0*/  FFMA.SAT R25, R52, R11, 0.5 ;  /* 0x3f00000034197423 */ /* 0x000fe2000000200b */
[----:B--2---:R-:W-:Y:S01]  /*7ae0*/  FMUL R22, R22, R35 ;  /* 0x0000002316167220 */ /* 0x004fe20000400000 */
[----:B------:R-:W-:-:S03]  /*7af0*/  FFMA R13, R34, 1.4426950216293334961, -R13 ;  /* 0x3fb8aa3b220d7823 */ /* 0x000fc6000000080d */
[----:B------:R-:W-:Y:S01]  /*7b00*/  MUFU.EX2 R50, R50 ;  /* 0x0000003200327308 */ /* 0x000fe20000000800 */
        /* <DEDUP_REMOVED lines=21> */
[----:B------:R-:W-:Y:S01]  /*7c60*/  SHF.L.U32 R21, R24, 0x17, RZ ;  /* 0x0000001718157819 */ /* 0x000fe200000006ff */
[----:B------:R-:W-:Y:S02]  /*7c70*/  MUFU.EX2 R46, R46 ;  /* 0x0000002e002e7308 */ /* 0x000fe40000000800 */
[C---:B------:R-:W-:Y:S01]  /*7c80*/  FADD R23, R28.reuse, -12583039 ;  /* 0xcb40007f1c177421 */ /* 0x040fe20000000000 */
[----:B------:R-:W-:Y:S02]  /*7c90*/  IMAD.SHL.U32 R28, R28, 0x800000, RZ ;  /* 0x008000001c1c7824 */ /* 0x000fe400078e00ff */
[----:B------:R-:W-:Y:S01]  /*7ca0*/  FMUL R21, R21, R56 ;  /* 0x0000003815157220 */ /* 0x000fe20000400000 */
[C---:B------:R-:W-:Y:S02]  /*7cb0*/  FFMA R23, R48.reuse, 1.4426950216293334961, -R23 ;  /* 0x3fb8aa3b30177823 */ /* 0x040fe40000000817 */
[----:B------:R-:W2:Y:S02]  /*7cc0*/  MUFU.EX2 R24, R39 ;  /* 0x0000002700187308 */ /* 0x000ea40000000800 */
[----:B------:R-:W-:Y:S01]  /*7cd0*/  FFMA R48, R48, 1.925963033500011079e-08, R23 ;  /* 0x32a5706030307823 */ /* 0x000fe20000000017 */
[C---:B------:R-:W-:Y:S01]  /*7ce0*/  FADD R23, R29.reuse, -12583039 ;  /* 0xcb40007f1d177421 */ /* 0x040fe20000000000 */
[----:B------:R-:W-:-:S03]  /*7cf0*/  SHF.L.U32 R29, R29, 0x17, RZ ;  /* 0x000000171d1d7819 */ /* 0x000fc600000006ff */
[C---:B------:R-:W-:Y:S01]  /*7d00*/  FFMA R23, R54.reuse, 1.4426950216293334961, -R23 ;  /* 0x3fb8aa3b36177823 */ /* 0x040fe20000000817 */
[----:B------:R-:W3:Y:S03]  /*7d10*/  MUFU.EX2 R33, R48 ;  /* 0x0000003000217308 */ /* 0x000ee60000000800 */
[----:B------:R-:W-:Y:S01]  /*7d20*/  FFMA R54, R54, 1.925963033500011079e-08, R23 ;  /* 0x32a5706036367823 */ /* 0x000fe20000000017 */
[----:B------:R-:W-:Y:S01]  /*7d30*/  SHF.L.U32 R23, R30, 0x17, RZ ;  /* 0x000000171e177819 */ /* 0x000fe200000006ff */
[----:B------:R-:W-:-:S03]  /*7d40*/  FFMA.RM R30, R25, R12, 12582913 ;  /* 0x4b400001191e7423 */ /* 0x000fc6000000400c */
[----:B------:R-:W4:Y:S01]  /*7d50*/  MUFU.EX2 R25, R34 ;  /* 0x0000002200197308 */ /* 0x000f220000000800 */
[----:B------:R-:W-:Y:S01]  /*7d60*/  FADD R27, R30, -12583039 ;  /* 0xcb40007f1e1b7421 */ /* 0x000fe20000000000 */
[----:B--2---:R-:W-:Y:S01]  /*7d70*/  FMUL R23, R23, R24 ;  /* 0x0000001817177220 */ /* 0x004fe20000400000 */
[----:B------:R-:W-:Y:S02]  /*7d80*/  IMAD.SHL.U32 R24, R32, 0x800000, RZ ;  /* 0x0080000020187824 */ /* 0x000fe400078e00ff */
[----:B------:R-:W-:-:S03]  /*7d90*/  FFMA R27, R52, 1.4426950216293334961, -R27 ;  /* 0x3fb8aa3b341b7823 */ /* 0x000fc6000000081b */
[----:B------:R-:W2:Y:S01]  /*7da0*/  MUFU.EX2 R54, R54 ;  /* 0x0000003600367308 */ /* 0x000ea20000000800 */
[----:B------:R-:W-:Y:S01]  /*7db0*/  FFMA R52, R52, 1.925963033500011079e-08, R27 ;  /* 0x32a5706034347823 */ /* 0x000fe2000000001b */
[----:B------:R-:W-:Y:S01]  /*7dc0*/  FFMA.SAT R27, R68, R11, 0.5 ;  /* 0x3f000000441b7423 */ /* 0x000fe2000000200b */
[----:B---3--:R-:W-:-:S03]  /*7dd0*/  FMUL R28, R28, R33 ;  /* 0x000000211c1c7220 */ /* 0x008fc60000400000 */
[----:B------:R-:W-:Y:S01]  /*7de0*/  FFMA.RM R32, R27, R12, 12582913 ;  /* 0x4b4000011b207423 */ /* 0x000fe2000000400c */
[----:B------:R-:W-:Y:S01]  /*7df0*/  FFMA.SAT R27, R70, R11, 0.5 ;  /* 0x3f000000461b7423 */ /* 0x000fe2000000200b */
[----:B------:R-:W-:Y:S01]  /*7e00*/  MUFU.EX2 R52, R52 ;  /* 0x0000003400347308 */ /* 0x000fe20000000800 */
[----:B----4-:R-:W-:Y:S01]  /*7e10*/  FMUL R24, R24, R25 ;  /* 0x0000001918187220 */ /* 0x010fe20000400000 */
[C---:B------:R-:W-:Y:S01]  /*7e20*/  FADD R25, R32.reuse, -12583039 ;  /* 0xcb40007f20197421 */ /* 0x040fe20000000000 */
[----:B------:R-:W-:-:S03]  /*7e30*/  IMAD.SHL.U32 R32, R32, 0x800000, RZ ;  /* 0x0080000020207824 */ /* 0x000fc600078e00ff */
[----:B------:R-:W-:Y:S01]  /*7e40*/  FFMA R25, R68, 1.4426950216293334961, -R25 ;  /* 0x3fb8aa3b44197823 */ /* 0x000fe20000000819 */
[----:B--2---:R-:W-:-:S03]  /*7e50*/  FMUL R29, R29, R54 ;  /* 0x000000361d1d7220 */ /* 0x004fc60000400000 */
[----:B------:R-:W-:Y:S01]  /*7e60*/  FFMA R68, R68, 1.925963033500011079e-08, R25 ;  /* 0x32a5706044447823 */ /* 0x000fe20000000019 */
[----:B------:R-:W-:-:S03]  /*7e70*/  FFMA.SAT R25, R72, R11, 0.5 ;  /* 0x3f00000048197423 */ /* 0x000fc6000000200b */
[----:B------:R-:W2:Y:S01]  /*7e80*/  MUFU.EX2 R35, R68 ;  /* 0x0000004400237308 */ /* 0x000ea20000000800 */
[-C--:B------:R-:W-:Y:S01]  /*7e90*/  FFMA.RM R11, R25, R12.reuse, 12582913 ;  /* 0x4b400001190b7423 */ /* 0x080fe2000000400c */
[----:B------:R-:W-:-:S03]  /*7ea0*/  FFMA.RM R12, R27, R12, 12582913 ;  /* 0x4b4000011b0c7423 */ /* 0x000fc6000000400c */
[C---:B------:R-:W-:Y:S01]  /*7eb0*/  FADD R25, R11.reuse, -12583039 ;  /* 0xcb40007f0b197421 */ /* 0x040fe20000000000 */
[----:B------:R-:W-:Y:S02]  /*7ec0*/  SHF.L.U32 R34, R11, 0x17, RZ ;  /* 0x000000170b227819 */ /* 0x000fe400000006ff */
[----:B------:R-:W-:Y:S01]  /*7ed0*/  MUFU.EX2 R27, R40 ;  /* 0x00000028001b7308 */ /* 0x000fe20000000800 */
[----:B------:R-:W-:-:S04]  /*7ee0*/  FFMA R25, R72, 1.4426950216293334961, -R25 ;  /* 0x3fb8aa3b48197823 */ /* 0x000fc80000000819 */
[----:B------:R-:W-:Y:S01]  /*7ef0*/  FFMA R72, R72, 1.925963033500011079e-08, R25 ;  /* 0x32a5706048487823 */ /* 0x000fe20000000019 */
[C---:B------:R-:W-:Y:S01]  /*7f00*/  FADD R25, R12.reuse, -12583039 ;  /* 0xcb40007f0c197421 */ /* 0x040fe20000000000 */
[----:B------:R-:W-:Y:S02]  /*7f10*/  IMAD.SHL.U32 R12, R12, 0x800000, RZ ;  /* 0x008000000c0c7824 */ /* 0x000fe400078e00ff */
[----:B------:R-:W3:Y:S01]  /*7f20*/  MUFU.EX2 R33, R72 ;  /* 0x0000004800217308 */ /* 0x000ee20000000800 */
[----:B------:R-:W-:Y:S01]  /*7f30*/  FFMA R25, R70, 1.4426950216293334961, -R25 ;  /* 0x3fb8aa3b46197823 */ /* 0x000fe20000000819 */
[----:B--2---:R-:W-:-:S03]  /*7f40*/  FMUL R32, R32, R35 ;  /* 0x0000002320207220 */ /* 0x004fc60000400000 */
[----:B------:R-:W-:Y:S01]  /*7f50*/  FFMA R70, R70, 1.925963033500011079e-08, R25 ;  /* 0x32a5706046467823 */ /* 0x000fe20000000019 */
[----:B------:R-:W-:-:S03]  /*7f60*/  FADD R25, RZ, R3 ;  /* 0x00000003ff197221 */ /* 0x000fc60000000000 */
[----:B------:R-:W2:Y:S01]  /*7f70*/  MUFU.EX2 R39, R70 ;  /* 0x0000004600277308 */ /* 0x000ea20000000800 */
[----:B------:R-:W-:-:S04]  /*7f80*/  FADD R25, R25, R0 ;  /* 0x0000000019197221 */ /* 0x000fc80000000000 */
[----:B------:R-:W-:Y:S01]  /*7f90*/  FADD R25, R25, R2 ;  /* 0x0000000219197221 */ /* 0x000fe20000000000 */
[----:B---3--:R-:W-:-:S03]  /*7fa0*/  FMUL R34, R34, R33 ;  /* 0x0000002122227220 */ /* 0x008fc60000400000 */
        /* <DEDUP_REMOVED lines=16> */
[----:B------:R-:W-:Y:S01]  /*80b0*/  FMUL R26, R14, R27 ;  /* 0x0000001b0e1a7220 */ /* 0x000fe20000400000 */
[----:B------:R-:W-:Y:S01]  /*80c0*/  FMUL R27, R15, R46 ;  /* 0x0000002e0f1b7220 */ /* 0x000fe20000400000 */
[----:B------:R-:W-:Y:S01]  /*80d0*/  SHF.L.U32 R15, R30, 0x17, RZ ;  /* 0x000000171e0f7819 */ /* 0x000fe200000006ff */
[----:B------:R-:W-:Y:S01]  /*80e0*/  FADD R14, R13, R22 ;  /* 0x000000160d0e7221 */ /* 0x000fe20000000000 */
[----:B------:R-:W-:-:S03]  /*80f0*/  FMUL R30, R31, R50 ;  /* 0x000000321f1e7220 */ /* 0x000fc60000400000 */
        /* <DEDUP_REMOVED lines=22> */
.L_x_20449:
        /* <DEDUP_REMOVED lines=12> */
[----:B012---:R-:W-:Y:S05]  /*8320*/  CALL.REL.NOINC `($__internal_324_$__cuda_sm3x_div_rn_noftz_f32_slowpath) ;  /* 0x0000003800ec7944 */ /* 0x007fea0003c00000 */
[----:B------:R-:W-:-:S07]  /*8330*/  IMAD.MOV.U32 R11, RZ, RZ, R3 ;  /* 0x000000ffff0b7224 */ /* 0x000fce00078e0003 */
.L_x_20380:
[----:B------:R-:W-:Y:S05]  /*8340*/  BSYNC.RECONVERGENT B3 ;  /* 0x0000000000037941 */ /* 0x000fea0003800200 */
.L_x_20379:
        /* <DEDUP_REMOVED lines=12> */
[----:B012---:R-:W-:Y:S05]  /*8410*/  CALL.REL.NOINC `($__internal_324_$__cuda_sm3x_div_rn_noftz_f32_slowpath) ;  /* 0x0000003800b07944 */ /* 0x007fea0003c00000 */
[----:B------:R-:W-:-:S07]  /*8420*/  MOV R35, R3 ;  /* 0x0000000300237202 */ /* 0x000fce0000000f00 */
.L_x_20382:
[----:B------:R-:W-:Y:S05]  /*8430*/  BSYNC.RECONVERGENT B3 ;  /* 0x0000000000037941 */ /* 0x000fea0003800200 */
.L_x_20381:
        /* <DEDUP_REMOVED lines=12> */
[----:B012---:R-:W-:Y:S05]  /*8500*/  CALL.REL.NOINC `($__internal_324_$__cuda_sm3x_div_rn_noftz_f32_slowpath) ;  /* 0x0000003800747944 */ /* 0x007fea0003c00000 */
[----:B------:R-:W-:-:S07]  /*8510*/  IMAD.MOV.U32 R39, RZ, RZ, R3 ;  /* 0x000000ffff277224 */ /* 0x000fce00078e0003 */
.L_x_20384:
[----:B------:R-:W-:Y:S05]  /*8520*/  BSYNC.RECONVERGENT B3 ;  /* 0x0000000000037941 */ /* 0x000fea0003800200 */
.L_x_20383:
        /* <DEDUP_REMOVED lines=14> */
.L_x_20386:
[----:B------:R-:W-:Y:S05]  /*8610*/  BSYNC.RECONVERGENT B3 ;  /* 0x0000000000037941 */ /* 0x000fea0003800200 */
.L_x_20385:
        /* <DEDUP_REMOVED lines=14> */
.L_x_20388:
[----:B------:R-:W-:Y:S05]  /*8700*/  BSYNC.RECONVERGENT B3 ;  /* 0x0000000000037941 */ /* 0x000fea0003800200 */
.L_x_20387:
        /* <DEDUP_REMOVED lines=14> */
.L_x_20390:
[----:B------:R-:W-:Y:S05]  /*87f0*/  BSYNC.RECONVERGENT B3 ;  /* 0x0000000000037941 */ /* 0x000fea0003800200 */
.L_x_20389:
        /* <DEDUP_REMOVED lines=14> */
.L_x_20392:
[----:B------:R-:W-:Y:S05]  /*88e0*/  BSYNC.RECONVERGENT B3 ;  /* 0x0000000000037941 */ /* 0x000fea0003800200 */
.L_x_20391:
        /* <DEDUP_REMOVED lines=14> */
.L_x_20394:
[----:B------:R-:W-:Y:S05]  /*89d0*/  BSYNC.RECONVERGENT B3 ;  /* 0x0000000000037941 */ /* 0x000fea0003800200 */
.L_x_20393:
        /* <DEDUP_REMOVED lines=14> */
.L_x_20396:
[----:B------:R-:W-:Y:S05]  /*8ac0*/  BSYNC.RECONVERGENT B3 ;  /* 0x0000000000037941 */ /* 0x000fea0003800200 */
.L_x_20395:
        /* <DEDUP_REMOVED lines=14> */
.L_x_20398:
[----:B------:R-:W-:Y:S05]  /*8bb0*/  BSYNC.RECONVERGENT B3 ;  /* 0x0000000000037941 */ /* 0x000fea0003800200 */
.L_x_20397:
        /* <DEDUP_REMOVED lines=14> */
.L_x_20400:
[----:B------:R-:W-:Y:S05]  /*8ca0*/  BSYNC.RECONVERGENT B3 ;  /* 0x0000000000037941 */ /* 0x000fea0003800200 */
.L_x_20399:
        /* <DEDUP_REMOVED lines=14> */
.L_x_20402:
[----:B------:R-:W-:Y:S05]  /*8d90*/  BSYNC.RECONVERGENT B3 ;  /* 0x0000000000037941 */ /* 0x000fea0003800200 */
.L_x_20401:
        /* <DEDUP_REMOVED lines=14> */
.L_x_20404:
[----:B------:R-:W-:Y:S05]  /*8e80*/  BSYNC.RECONVERGENT B3 ;  /* 0x0000000000037941 */ /* 0x000fea0003800200 */
.L_x_20403:
        /* <DEDUP_REMOVED lines=14> */
.L_x_20406:
[----:B------:R-:W-:Y:S05]  /*8f70*/  BSYNC.RECONVERGENT B3 ;  /* 0x0000000000037941 */ /* 0x000fea0003800200 */
.L_x_20405:
        /* <DEDUP_REMOVED lines=14> */
.L_x_20408:
[----:B------:R-:W-:Y:S05]  /*9060*/  BSYNC.RECONVERGENT B3 ;  /* 0x0000000000037941 */ /* 0x000fea0003800200 */
.L_x_20407:
        /* <DEDUP_REMOVED lines=14> */
.L_x_20410:
[----:B------:R-:W-:Y:S05]  /*9150*/  BSYNC.RECONVERGENT B3 ;  /* 0x0000000000037941 */ /* 0x000fea0003800200 */
.L_x_20409:
        /* <DEDUP_REMOVED lines=14> */
.L_x_20412:
[----:B------:R-:W-:Y:S05]  /*9240*/  BSYNC.RECONVERGENT B3 ;  /* 0x0000000000037941 */ /* 0x000fea0003800200 */
.L_x_20411:
        /* <DEDUP_REMOVED lines=14> */
.L_x_20414:
[----:B------:R-:W-:Y:S05]  /*9330*/  BSYNC.RECONVERGENT B3 ;  /* 0x0000000000037941 */ /* 0x000fea0003800200 */
.L_x_20413:
        /* <DEDUP_REMOVED lines=14> */
.L_x_20416:
[----:B------:R-:W-:Y:S05]  /*9420*/  BSYNC.RECONVERGENT B3 ;  /* 0x0000000000037941 */ /* 0x000fea0003800200 */
.L_x_20415:
        /* <DEDUP_REMOVED lines=14> */
.L_x_20418:
[----:B------:R-:W-:Y:S05]  /*9510*/  BSYNC.RECONVERGENT B3 ;  /* 0x0000000000037941 */ /* 0x000fea0003800200 */
.L_x_20417:
        /* <DEDUP_REMOVED lines=14> */
.L_x_20420:
[----:B------:R-:W-:Y:S05]  /*9600*/  BSYNC.RECONVERGENT B3 ;  /* 0x0000000000037941 */ /* 0x000fea0003800200 */
.L_x_20419:
        /* <DEDUP_REMOVED lines=14> */
.L_x_20422:
[----:B------:R-:W-:Y:S05]  /*96f0*/  BSYNC.RECONVERGENT B3 ;  /* 0x0000000000037941 */ /* 0x000fea0003800200 */
.L_x_20421:
        /* <DEDUP_REMOVED lines=14> */
.L_x_20424:
[----:B------:R-:W-:Y:S05]  /*97e0*/  BSYNC.RECONVERGENT B3 ;  /* 0x0000000000037941 */ /* 0x000fea0003800200 */
.L_x_20423:
        /* <DEDUP_REMOVED lines=14> */
.L_x_20426:
[----:B------:R-:W-:Y:S05]  /*98d0*/  BSYNC.RECONVERGENT B3 ;  /* 0x0000000000037941 */ /* 0x000fea0003800200 */
.L_x_20425:
        /* <DEDUP_REMOVED lines=14> */
.L_x_20428:
[----:B------:R-:W-:Y:S05]  /*99c0*/  BSYNC.RECONVERGENT B3 ;  /* 0x0000000000037941 */ /* 0x000fea0003800200 */
.L_x_20427:
        /* <DEDUP_REMOVED lines=14> */
.L_x_20430:
[----:B------:R-:W-:Y:S05]  /*9ab0*/  BSYNC.RECONVERGENT B3 ;  /* 0x0000000000037941 */ /* 0x000fea0003800200 */
.L_x_20429:
        /* <DEDUP_REMOVED lines=14> */
.L_x_20432:
[----:B------:R-:W-:Y:S05]  /*9ba0*/  BSYNC.RECONVERGENT B3 ;  /* 0x0000000000037941 */ /* 0x000fea0003800200 */
.L_x_20431:
        /* <DEDUP_REMOVED lines=14> */
.L_x_20434:
[----:B------:R-:W-:Y:S05]  /*9c90*/  BSYNC.RECONVERGENT B3 ;  /* 0x0000000000037941 */ /* 0x000fea0003800200 */
.L_x_20433:
        /* <DEDUP_REMOVED lines=14> */
.L_x_20436:
[----:B------:R-:W-:Y:S05]  /*9d80*/  BSYNC.RECONVERGENT B3 ;  /* 0x0000000000037941 */ /* 0x000fea0003800200 */
.L_x_20435:
[----:B------:R-:W-:Y:S01]  /*9d90*/  HFMA2 R3, -RZ, RZ, 0, 0 ;  /* 0x00000000ff037431 */ /* 0x000fe200000001ff */
[----:B0-----:R-:W-:Y:S01]  /*9da0*/  IADD3 R2, PT, PT, R67, 0x60, RZ ;  /* 0x0000006043027810 */ /* 0x001fe20007ffe0ff */
[----:B------:R-:W-:Y:S01]  /*9db0*/  IMAD R5, R42, UR46, RZ ;  /* 0x0000002e2a057c24 */ /* 0x000fe2000f8e02ff */
[----:B------:R-:W-:Y:S01]  /*9dc0*/  ISETP.GE.U32.AND P2, PT, R65, UR42, PT ;  /* 0x0000002a41007c0c */ /* 0x000fe2000bf46070 */
[----:B------:R-:W-:Y:S01]  /*9dd0*/  VIADD R8, R67, 0x80 ;  /* 0x0000008043087836 */ /* 0x000fe20000000000 */
[----:B------:R-:W-:Y:S01]  /*9de0*/  ISETP.GE.U32.AND P1, PT, R2, UR42, PT ;  /* 0x0000002a02007c0c */ /* 0x000fe2000bf26070 */
[----:B------:R-:W-:Y:S01]  /*9df0*/  IMAD.MOV.U32 R2, RZ, RZ, R67 ;  /* 0x000000ffff027224 */ /* 0x000fe200078e0043 */
[----:B-1----:R-:W-:Y:S01]  /*9e00*/  @!P3 R2UR UR4, R36 ;  /* 0x000000002404b2ca */ /* 0x002fe200000e0000 */
[C---:B------:R-:W-:Y:S01]  /*9e10*/  IMAD R5, R44.reuse, UR47, R5 ;  /* 0x0000002f2c057c24 */ /* 0x040fe2000f8e0205 */
[----:B------:R-:W-:Y:S01]  /*9e20*/  @!P3 R2UR UR5, R37 ;  /* 0x000000002505b2ca */ /* 0x000fe200000e0000 */
[----:B------:R-:W-:Y:S01]  /*9e30*/  IMAD.WIDE.U32 R2, R44, UR46, R2 ;  /* 0x0000002e2c027c25 */ /* 0x000fe2000f8e0002 */
[----:B------:R-:W-:-:S02]  /*9e40*/  ISETP.GE.AND.EX P2, PT, RZ, UR43, PT, P2 ;  /* 0x0000002bff007c0c */ /* 0x000fc4000bf46320 */
[C---:B------:R-:W-:Y:S01]  /*9e50*/  IADD3 R10, PT, PT, R67.reuse, 0xa0, RZ ;  /* 0x000000a0430a7810 */ /* 0x040fe20007ffe0ff */
[----:B------:R-:W-:Y:S01]  /*9e60*/  VIADD R12, R67, 0xc0 ;  /* 0x000000c0430c7836 */ /* 0x000fe20000000000 */
[----:B------:R-:W-:Y:S02]  /*9e70*/  IADD3 R3, PT, PT, R3, R5, RZ ;  /* 0x0000000503037210 */ /* 0x000fe40007ffe0ff */
[C---:B------:R-:W-:Y:S02]  /*9e80*/  LEA R4, P6, R2.reuse, UR48, 0x2 ;  /* 0x0000003002047c11 */ /* 0x040fe4000f8c10ff */
[----:B------:R-:W-:Y:S02]  /*9e90*/  ISETP.GE.U32.AND P0, PT, R63, UR42, PT ;  /* 0x0000002a3f007c0c */ /* 0x000fe4000bf06070 */
[----:B------:R-:W-:Y:S01]  /*9ea0*/  LEA.HI.X R5, R2, UR49, R3, 0x2, P6 ;  /* 0x0000003102057c11 */ /* 0x000fe2000b0f1403 */
[C---:B------:R-:W-:Y:S01]  /*9eb0*/  VIADD R2, R67.reuse, 0xe0 ;  /* 0x000000e043027836 */ /* 0x040fe20000000000 */
[----:B------:R-:W-:Y:S01]  /*9ec0*/  ISETP.GE.AND.EX P1, PT, RZ, UR43, PT, P1 ;  /* 0x0000002bff007c0c */ /* 0x000fe2000bf26310 */
[----:B------:R-:W-:Y:S01]  /*9ed0*/  VIADD R3, R67, 0x120 ;  /* 0x0000012043037836 */ /* 0x000fe20000000000 */
[----:B------:R-:W-:Y:S01]  /*9ee0*/  ISETP.GE.U32.AND P5, PT, R10, UR42, PT ;  /* 0x0000002a0a007c0c */ /* 0x000fe2000bfa6070 */
[----:B------:R0:W-:Y:S01]  /*9ef0*/  @!P3 STG.E desc[UR4][R4.64], R11 ;  /* 0x0000000b0400b986 */ /* 0x0001e2000c101904 */
[----:B------:R-:W-:-:S02]  /*9f00*/  ISETP.GE.AND.EX P0, PT, RZ, UR43, PT, P0 ;  /* 0x0000002bff007c0c */ /* 0x000fc4000bf06300 */
[----:B------:R-:W-:Y:S02]  /*9f10*/  @!P2 R2UR UR6, R36 ;  /* 0x000000002406a2ca */ /* 0x000fe400000e0000 */
[----:B------:R-:W-:Y:S02]  /*9f20*/  @!P2 R2UR UR7, R37 ;  /* 0x000000002507a2ca */ /* 0x000fe400000e0000 */
[----:B------:R-:W-:Y:S02]  /*9f30*/  ISETP.GE.AND.EX P3, PT, RZ, UR43, PT, P5 ;  /* 0x0000002bff007c0c */ /* 0x000fe4000bf66350 */
[----:B------:R-:W-:Y:S02]  /*9f40*/  ISETP.GE.U32.AND P5, PT, R2, UR42, PT ;  /* 0x0000002a02007c0c */ /* 0x000fe4000bfa6070 */
[----:B------:R-:W-:Y:S02]  /*9f50*/  @!P1 R2UR UR8, R36 ;  /* 0x00000000240892ca */ /* 0x000fe400000e0000 */
[----:B------:R-:W-:-:S02]  /*9f60*/  ISETP.GE.AND.EX P5, PT, RZ, UR43, PT, P5 ;  /* 0x0000002bff007c0c */ /* 0x000fc4000bfa6350 */
[C---:B------:R-:W-:Y:S02]  /*9f70*/  @!P1 R2UR UR9, R37.reuse ;  /* 0x00000000250992ca */ /* 0x040fe400000e0000 */
[C---:B------:R-:W-:Y:S01]  /*9f80*/  @!P0 R2UR UR4, R36.reuse ;  /* 0x00000000240482ca */ /* 0x040fe200000e0000 */
[----:B------:R0:W-:Y:S01]  /*9f90*/  @!P2 STG.E desc[UR6][R4.64+0x80], R35 ;  /* 0x000080230400a986 */ /* 0x0001e2000c101906 */
[----:B------:R-:W-:Y:S02]  /*9fa0*/  @!P0 R2UR UR5, R37 ;  /* 0x00000000250582ca */ /* 0x000fe400000e0000 */
[----:B------:R-:W-:Y:S02]  /*9fb0*/  IADD3 R2, PT, PT, R67, 0x100, RZ ;  /* 0x0000010043027810 */ /* 0x000fe40007ffe0ff */
[----:B------:R-:W-:Y:S02]  /*9fc0*/  @!P3 R2UR UR6, R36 ;  /* 0x000000002406b2ca */ /* 0x000fe400000e0000 */
[----:B------:R-:W-:-:S02]  /*9fd0*/  @!P3 R2UR UR7, R37 ;  /* 0x000000002507b2ca */ /* 0x000fc400000e0000 */
[----:B------:R-:W-:Y:S01]  /*9fe0*/  ISETP.GE.U32.AND P4, PT, R8, UR42, PT ;  /* 0x0000002a08007c0c */ /* 0x000fe2000bf86070 */
[----:B------:R0:W-:Y:S01]  /*9ff0*/  @!P1 STG.E desc[UR8][R4.64+0x180], R69 ;  /* 0x0001804504009986 */ /* 0x0001e2000c101908 */
[----:B------:R-:W-:Y:S02]  /*a000*/  ISETP.GE.U32.AND P2, PT, R2, UR42, PT ;  /* 0x0000002a02007c0c */ /* 0x000fe4000bf46070 */
[----:B------:R-:W-:Y:S01]  /*a010*/  IADD3 R2, PT, PT, R67, 0x140, RZ ;  /* 0x0000014043027810 */ /* 0x000fe20007ffe0ff */
[----:B------:R0:W-:Y:S01]  /*a020*/  @!P0 STG.E desc[UR4][R4.64+0x100], R39 ;  /* 0x0001002704008986 */ /* 0x0001e2000c101904 */
        /* <DEDUP_REMOVED lines=8> */
[----:B------:R-:W-:Y:S01]  /*a0b0*/  ISETP.GE.U32.AND P0, PT, R3, UR42, PT ;  /* 0x0000002a03007c0c */ /* 0x000fe2000bf06070 */
[----:B------:R0:W-:Y:S01]  /*a0c0*/  @!P5 STG.E desc[UR12][R4.64+0x380], R7 ;  /* 0x000380070400d986 */ /* 0x0001e2000c10190c */
[----:B------:R-:W-:Y:S01]  /*a0d0*/  ISETP.GE.U32.AND P3, PT, R2, UR42, PT ;  /* 0x0000002a02007c0c */ /* 0x000fe2000bf66070 */
[C---:B------:R-:W-:Y:S01]  /*a0e0*/  VIADD R3, R67.reuse, 0x160 ;  /* 0x0000016043037836 */ /* 0x040fe20000000000 */
[----:B------:R-:W-:-:S02]  /*a0f0*/  IADD3 R2, PT, PT, R67, 0x1c0, RZ ;  /* 0x000001c043027810 */ /* 0x000fc40007ffe0ff */
        /* <DEDUP_REMOVED lines=8> */
[----:B------:R-:W-:Y:S02]  /*a180*/  @!P0 R2UR UR7, R37 ;  /* 0x00000000250782ca */ /* 0x000fe400000e0000 */
[----:B------:R-:W-:Y:S01]  /*a190*/  ISETP.GE.AND.EX P2, PT, RZ, UR43, PT, P2 ;  /* 0x0000002bff007c0c */ /* 0x000fe2000bf46320 */
[----:B------:R0:W-:Y:S01]  /*a1a0*/  @!P4 STG.E desc[UR10][R4.64+0x200], R71 ;  /* 0x000200470400c986 */ /* 0x0001e2000c10190a */
[----:B------:R-:W-:Y:S01]  /*a1b0*/  ISETP.GE.U32.AND P4, PT, R3, UR42, PT ;  /* 0x0000002a03007c0c */ /* 0x000fe2000bf86070 */
[----:B------:R-:W-:Y:S01]  /*a1c0*/  VIADD R3, R67, 0x1a0 ;  /* 0x000001a043037836 */ /* 0x000fe20000000000 */
[----:B------:R-:W-:-:S02]  /*a1d0*/  @!P5 R2UR UR16, R36 ;  /* 0x000000002410d2ca */ /* 0x000fc400000e0000 */
[----:B------:R-:W-:Y:S01]  /*a1e0*/  @!P5 R2UR UR17, R37 ;  /* 0x000000002511d2ca */ /* 0x000fe200000e0000 */
[----:B------:R0:W-:Y:S01]  /*a1f0*/  @!P6 STG.E desc[UR4][R4.64+0x300], R75 ;  /* 0x0003004b0400e986 */ /* 0x0001e2000c101904 */
[----:B------:R-:W-:Y:S02]  /*a200*/  ISETP.GE.AND.EX P4, PT, RZ, UR43, PT, P4 ;  /* 0x0000002bff007c0c */ /* 0x000fe4000bf86340 */
[----:B------:R-:W-:Y:S01]  /*a210*/  ISETP.GE.U32.AND P6, PT, R3, UR42, PT ;  /* 0x0000002a03007c0c */ /* 0x000fe2000bfc6070 */
[----:B------:R0:W-:Y:S01]  /*a220*/  @!P0 STG.E desc[UR6][R4.64+0x480], R9 ;  /* 0x0004800904008986 */ /* 0x0001e2000c101906 */
[----:B------:R-:W-:Y:S01]  /*a230*/  ISETP.GE.AND.EX P1, PT, RZ, UR43, PT, P1 ;  /* 0x0000002bff007c0c */ /* 0x000fe2000bf26310 */
[----:B------:R-:W-:Y:S01]  /*a240*/  VIADD R3, R67, 0x320 ;  /* 0x0000032043037836 */ /* 0x000fe20000000000 */
[----:B------:R-:W-:Y:S02]  /*a250*/  ISETP.GE.AND.EX P3, PT, RZ, UR43, PT, P3 ;  /* 0x0000002bff007c0c */ /* 0x000fe4000bf66330 */
[----:B------:R-:W-:-:S02]  /*a260*/  ISETP.GE.AND.EX P6, PT, RZ, UR43, PT, P6 ;  /* 0x0000002bff007c0c */ /* 0x000fc4000bfc6360 */
[----:B------:R-:W-:Y:S01]  /*a270*/  ISETP.GE.U32.AND P0, PT, R61, UR42, PT ;  /* 0x0000002a3d007c0c */ /* 0x000fe2000bf06070 */
[----:B------:R0:W-:Y:S01]  /*a280*/  @!P5 STG.E desc[UR16][R4.64+0x700], R19 ;  /* 0x000700130400d986 */ /* 0x0001e2000c101910 */
[C---:B------:R-:W-:Y:S02]  /*a290*/  @!P2 R2UR UR4, R36.reuse ;  /* 0x000000002404a2ca */ /* 0x040fe400000e0000 */
[----:B------:R-:W-:Y:S02]  /*a2a0*/  @!P2 R2UR UR5, R37 ;  /* 0x000000002505a2ca */ /* 0x000fe400000e0000 */
[----:B------:R-:W-:Y:S02]  /*a2b0*/  ISETP.GE.AND.EX P0, PT, RZ, UR43, PT, P0 ;  /* 0x0000002bff007c0c */ /* 0x000fe4000bf06300 */
[----:B------:R-:W-:Y:S02]  /*a2c0*/  ISETP.GE.U32.AND P5, PT, R57, UR42, PT ;  /* 0x0000002a39007c0c */ /* 0x000fe4000bfa6070 */
[----:B------:R-:W-:-:S02]  /*a2d0*/  @!P4 R2UR UR10, R36 ;  /* 0x00000000240ac2ca */ /* 0x000fc400000e0000 */
[C---:B------:R-:W-:Y:S02]  /*a2e0*/  @!P4 R2UR UR11, R37.reuse ;  /* 0x00000000250bc2ca */ /* 0x040fe400000e0000 */
[C---:B------:R-:W-:Y:S02]  /*a2f0*/  @!P1 R2UR UR8, R36.reuse ;  /* 0x00000000240892ca */ /* 0x040fe400000e0000 */
[C---:B------:R-:W-:Y:S01]  /*a300*/  @!P1 R2UR UR9, R37.reuse ;  /* 0x00000000250992ca */ /* 0x040fe200000e0000 */
[----:B------:R0:W-:Y:S01]  /*a310*/  @!P2 STG.E desc[UR4][R4.64+0x400], R77 ;  /* 0x0004004d0400a986 */ /* 0x0001e2000c101904 */
        /* <DEDUP_REMOVED lines=18> */
[----:B------:R-:W-:Y:S01]  /*a440*/  ISETP.GE.U32.AND P3, PT, R51, UR42, PT ;  /* 0x0000002a33007c0c */ /* 0x000fe2000bf66070 */
[----:B------:R-:W1:Y:S01]  /*a450*/  LDCU UR4, c[0x0][0x370] ;  /* 0x00006e00ff0477ac */ /* 0x000e620008000800 */
[----:B------:R-:W-:Y:S02]  /*a460*/  ISETP.GE.U32.AND P2, PT, R49, UR42, PT ;  /* 0x0000002a31007c0c */ /* 0x000fe4000bf46070 */
[----:B------:R-:W-:Y:S01]  /*a470*/  ISETP.GE.AND.EX P6, PT, RZ, UR43, PT, P6 ;  /* 0x0000002bff007c0c */ /* 0x000fe2000bfc6360 */
[----:B------:R0:W-:Y:S01]  /*a480*/  @!P5 STG.E desc[UR8][R4.64+0x880], R87 ;  /* 0x000880570400d986 */ /* 0x0001e2000c101908 */
[----:B------:R-:W-:-:S02]  /*a490*/  ISETP.GE.AND.EX P1, PT, RZ, UR43, PT, P1 ;  /* 0x0000002bff007c0c */ /* 0x000fc4000bf26310 */
[----:B------:R-:W-:Y:S02]  /*a4a0*/  ISETP.GE.AND.EX P3, PT, RZ, UR43, PT, P3 ;  /* 0x0000002bff007c0c */ /* 0x000fe4000bf66330 */
[----:B------:R-:W-:Y:S02]  /*a4b0*/  ISETP.GE.AND.EX P2, PT, RZ, UR43, PT, P2 ;  /* 0x0000002bff007c0c */ /* 0x000fe4000bf46320 */
[----:B------:R-:W-:Y:S01]  /*a4c0*/  ISETP.GE.U32.AND P0, PT, R3, UR42, PT ;  /* 0x0000002a03007c0c */ /* 0x000fe2000bf06070 */
[----:B------:R-:W-:Y:S01]  /*a4d0*/  VIADD R3, R67, 0x380 ;  /* 0x0000038043037836 */ /* 0x000fe20000000000 */
[----:B------:R-:W-:Y:S02]  /*a4e0*/  @!P4 R2UR UR12, R36 ;  /* 0x00000000240cc2ca */ /* 0x000fe400000e0000 */
[----:B------:R-:W-:Y:S02]  /*a4f0*/  @!P4 R2UR UR13, R37 ;  /* 0x00000000250dc2ca */ /* 0x000fe400000e0000 */
[----:B------:R-:W-:-:S02]  /*a500*/  ISETP.GE.U32.AND P5, PT, R3, UR42, PT ;  /* 0x0000002a03007c0c */ /* 0x000fc4000bfa6070 */
[----:B------:R-:W1:Y:S01]  /*a510*/  LDC R3, c[0x0][0x364] ;  /* 0x0000d900ff037b82 */ /* 0x000e620000000800 */
        /* <DEDUP_REMOVED lines=14> */
[----:B------:R-:W-:Y:S01]  /*a600*/  IADD3 R2, PT, PT, R67, 0x360, RZ ;  /* 0x0000036043027810 */ /* 0x000fe20007ffe0ff */
        /* <DEDUP_REMOVED lines=39> */
.L_x_20319:
[----:B------:R-:W-:Y:S05]  /*a880*/  EXIT ;  /* 0x000000000000794d */ /* 0x000fea0003800000 */
.L_x_20378:
[----:B------:R-:W-:Y:S01]  /*a890*/  BSSY B1, `(.L_x_20438) ;  /* 0x0000007000017945 */ /* 0x000fe20003800000 */
[----:B------:R-:W-:Y:S01]  /*a8a0*/  MOV R12, 0x10 ;  /* 0x00000010000c7802 */ /* 0x000fe20000000f00 */
[----:B------:R-:W-:Y:S01]  /*a8b0*/  IMAD.MOV.U32 R11, RZ, RZ, 0x1f ;  /* 0x0000001fff0b7424 */ /* 0x000fe200078e00ff */
[----:B------:R-:W-:-:S07]  /*a8c0*/  MOV R15, 0xffffffff ;  /* 0xffffffff000f7802 */ /* 0x000fce0000000f00 */
[----:B01----:R-:W-:Y:S05]  /*a8d0*/  WARPSYNC.COLLECTIVE R15, `(.L_x_20439) ;  /* 0x000000000f087348 */ /* 0x003fea0003c00000 */
[----:B------:R2:W3:Y:S02]  /*a8e0*/  SHFL.BFLY P6, R14, R13, R12, R11 ;  /* 0x0c00000c0d0e7389 */ /* 0x0004e400000c000b */
[----:B0123--:R-:W-:Y:S05]  /*a8f0*/  ENDCOLLECTIVE ;  /* 0x000000000000791b */ /* 0x00ffea0003800000 */
.L_x_20439:
[----:B------:R-:W-:Y:S05]  /*a900*/  BSYNC B1 ;  /* 0x0000000000017941 */ /* 0x000fea0003800000 */
.L_x_20438:
[----:B------:R-:W-:Y:S01]  /*a910*/  HFMA2 R11, -RZ, RZ, 0, 1.847743988037109375e-06 ;  /* 0x0000001fff0b7431 */ /* 0x000fe200000001ff */
[----:B------:R-:W-:Y:S01]  /*a920*/  FMNMX R13, R14, R13, !PT ;  /* 0x0000000d0e0d7209 */ /* 0x000fe20007800000 */
[----:B------:R-:W-:Y:S02]  /*a930*/  IMAD.MOV.U32 R12, RZ, RZ, 0x8 ;  /* 0x00000008ff0c7424 */ /* 0x000fe400078e00ff */
[----:B------:R-:W-:-:S07]  /*a940*/  IMAD.MOV.U32 R15, RZ, RZ, -0x1 ;  /* 0xffffffffff0f7424 */ /* 0x000fce00078e00ff */
[----:B------:R-:W-:Y:S05]  /*a950*/  WARPSYNC.COLLECTIVE R15, `(.L_x_20440) ;  /* 0x000000000f087348 */ /* 0x000fea0003c00000 */
[----:B------:R0:W1:Y:S02]  /*a960*/  SHFL.BFLY P6, R14, R13, R12, R11 ;  /* 0x0c00000c0d0e7389 */ /* 0x00006400000c000b */
[----:B01----:R-:W-:Y:S05]  /*a970*/  ENDCOLLECTIVE ;  /* 0x000000000000791b */ /* 0x003fea0003800000 */
.L_x_20440:
[----:B------:R-:W-:Y:S01]  /*a980*/  IMAD.MOV.U32 R12, RZ, RZ, 0x4 ;  /* 0x00000004ff0c7424 */ /* 0x000fe200078e00ff */
[----:B------:R-:W-:-:S04]  /*a990*/  FMNMX R0, R13, R14, !PT ;  /* 0x0000000e0d007209 */ /* 0x000fc80007800000 */
[----:B------:R-:W-:-:S07]  /*a9a0*/  MOV R13, R0 ;  /* 0x00000000000d7202 */ /* 0x000fce0000000f00 */
[----:B------:R-:W-:Y:S05]  /*a9b0*/  WARPSYNC.COLLECTIVE R15, `(.L_x_20441) ;  /* 0x000000000f087348 */ /* 0x000fea0003c00000 */
[----:B------:R0:W1:Y:S02]  /*a9c0*/  SHFL.BFLY P6, R14, R13, R12, R11 ;  /* 0x0c00000c0d0e7389 */ /* 0x00006400000c000b */
[----:B01----:R-:W-:Y:S05]  /*a9d0*/  ENDCOLLECTIVE ;  /* 0x000000000000791b */ /* 0x003fea0003800000 */
.L_x_20441:
[----:B------:R-:W-:Y:S01]  /*a9e0*/  IMAD.MOV.U32 R12, RZ, RZ, 0x2 ;  /* 0x00000002ff0c7424 */ /* 0x000fe200078e00ff */
[----:B------:R-:W-:-:S04]  /*a9f0*/  FMNMX R2, R0, R14, !PT ;  /* 0x0000000e00027209 */ /* 0x000fc80007800000 */
[----:B------:R-:W-:-:S07]  /*aa00*/  MOV R13, R2 ;  /* 0x00000002000d7202 */ /* 0x000fce0000000f00 */
[----:B------:R-:W-:Y:S05]  /*aa10*/  WARPSYNC.COLLECTIVE R15, `(.L_x_20442) ;  /* 0x000000000f087348 */ /* 0x000fea0003c00000 */
[----:B------:R0:W1:Y:S02]  /*aa20*/  SHFL.BFLY P6, R14, R13, R12, R11 ;  /* 0x0c00000c0d0e7389 */ /* 0x00006400000c000b */
[----:B01----:R-:W-:Y:S05]  /*aa30*/  ENDCOLLECTIVE ;  /* 0x000000000000791b */ /* 0x003fea0003800000 */
.L_x_20442:
[----:B------:R-:W-:Y:S01]  /*aa40*/  IMAD.MOV.U32 R12, RZ, RZ, 0x1 ;  /* 0x00000001ff0c7424 */ /* 0x000fe200078e00ff */
[----:B------:R-:W-:-:S04]  /*aa50*/  FMNMX R3, R2, R14, !PT ;  /* 0x0000000e02037209 */ /* 0x000fc80007800000 */
[----:B------:R-:W-:-:S07]  /*aa60*/  MOV R13, R3 ;  /* 0x00000003000d7202 */ /* 0x000fce0000000f00 */
[----:B------:R-:W-:Y:S05]  /*aa70*/  WARPSYNC.COLLECTIVE R15, `(.L_x_20443) ;  /* 0x000000000f087348 */ /* 0x000fea0003c00000 */
[----:B------:R0:W1:Y:S02]  /*aa80*/  SHFL.BFLY P6, R14, R13, R12, R11 ;  /* 0x0c00000c0d0e7389 */ /* 0x00006400000c000b */
[----:B01----:R-:W-:Y:S05]  /*aa90*/  ENDCOLLECTIVE ;  /* 0x000000000000791b */ /* 0x003fea0003800000 */
.L_x_20443:
        /* <DEDUP_REMOVED lines=299> */
.L_x_20444:
[----:B------:R-:W-:Y:S02]  /*bd50*/  IMAD.MOV.U32 R12, RZ, RZ, 0x8 ;  /* 0x00000008ff0c7424 */ /* 0x000fe400078e00ff */
[----:B------:R-:W-:-:S05]  /*bd60*/  FADD R35, R13, R14 ;  /* 0x0000000e0d237221 */ /* 0x000fca0000000000 */
[----:B------:R-:W-:-:S07]  /*bd70*/  MOV R13, R35 ;  /* 0x00000023000d7202 */ /* 0x000fce0000000f00 */
[----:B------:R-:W-:Y:S05]  /*bd80*/  WARPSYNC.COLLECTIVE R15, `(.L_x_20445) ;  /* 0x000000000f087348 */ /* 0x000fea0003c00000 */
[----:B------:R0:W1:Y:S02]  /*bd90*/  SHFL.BFLY P6, R14, R13, R12, R11 ;  /* 0x0c00000c0d0e7389 */ /* 0x00006400000c000b */
[----:B01----:R-:W-:Y:S05]  /*bda0*/  ENDCOLLECTIVE ;  /* 0x000000000000791b */ /* 0x003fea0003800000 */
.L_x_20445:
[----:B------:R-:W-:Y:S02]  /*bdb0*/  IMAD.MOV.U32 R12, RZ, RZ, 0x4 ;  /* 0x00000004ff0c7424 */ /* 0x000fe400078e00ff */
[----:B------:R-:W-:-:S05]  /*bdc0*/  FADD R38, R35, R14 ;  /* 0x0000000e23267221 */ /* 0x000fca0000000000 */
[----:B------:R-:W-:-:S07]  /*bdd0*/  MOV R13, R38 ;  /* 0x00000026000d7202 */ /* 0x000fce0000000f00 */
[----:B------:R-:W-:Y:S05]  /*bde0*/  WARPSYNC.COLLECTIVE R15, `(.L_x_20446) ;  /* 0x000000000f087348 */ /* 0x000fea0003c00000 */
[----:B------:R0:W1:Y:S02]  /*bdf0*/  SHFL.BFLY P6, R14, R13, R12, R11 ;  /* 0x0c00000c0d0e7389 */ /* 0x00006400000c000b */
[----:B01----:R-:W-:Y:S05]  /*be00*/  ENDCOLLECTIVE ;  /* 0x000000000000791b */ /* 0x003fea0003800000 */
.L_x_20446:
[----:B------:R-:W-:Y:S02]  /*be10*/  IMAD.MOV.U32 R12, RZ, RZ, 0x2 ;  /* 0x00000002ff0c7424 */ /* 0x000fe400078e00ff */
[----:B------:R-:W-:-:S05]  /*be20*/  FADD R39, R38, R14 ;  /* 0x0000000e26277221 */ /* 0x000fca0000000000 */
[----:B------:R-:W-:-:S07]  /*be30*/  MOV R13, R39 ;  /* 0x00000027000d7202 */ /* 0x000fce0000000f00 */
[----:B------:R-:W-:Y:S05]  /*be40*/  WARPSYNC.COLLECTIVE R15, `(.L_x_20447) ;  /* 0x000000000f087348 */ /* 0x000fea0003c00000 */
[----:B------:R0:W1:Y:S02]  /*be50*/  SHFL.BFLY P6, R14, R13, R12, R11 ;  /* 0x0c00000c0d0e7389 */ /* 0x00006400000c000b */
[----:B01----:R-:W-:Y:S05]  /*be60*/  ENDCOLLECTIVE ;  /* 0x000000000000791b */ /* 0x003fea0003800000 */
.L_x_20447:
[----:B------:R-:W-:Y:S02]  /*be70*/  IMAD.MOV.U32 R12, RZ, RZ, 0x1 ;  /* 0x00000001ff0c7424 */ /* 0x000fe400078e00ff */
[----:B------:R-:W-:-:S05]  /*be80*/  FADD R40, R39, R14 ;  /* 0x0000000e27287221 */ /* 0x000fca0000000000 */
[----:B------:R-:W-:-:S07]  /*be90*/  MOV R13, R40 ;  /* 0x00000028000d7202 */ /* 0x000fce0000000f00 */
[----:B------:R-:W-:Y:S05]  /*bea0*/  WARPSYNC.COLLECTIVE R15, `(.L_x_20448) ;  /* 0x000000000f087348 */ /* 0x000fea0003c00000 */
[----:B------:R0:W1:Y:S02]  /*beb0*/  SHFL.BFLY P6, R14, R13, R12, R11 ;  /* 0x0c00000c0d0e7389 */ /* 0x00006400000c000b */
[----:B01----:R-:W-:Y:S05]  /*bec0*/  ENDCOLLECTIVE ;  /* 0x000000000000791b */ /* 0x003fea0003800000 */
.L_x_20448:
[----:B------:R-:W-:Y:S05]  /*bed0*/  BRA `(.L_x_20449) ;  /* 0xffffffc000e07947 */ /* 0x000fea000383ffff */
        .weak           $__internal_324_$__cuda_sm3x_div_rn_noftz_f32_slowpath
        .type           $__internal_324_$__cuda_sm3x_div_rn_noftz_f32_slowpath,@function
        .size           $__internal_324_$__cuda_sm3x_div_rn_noftz_f32_slowpath,(.L_x_37701 - $__internal_324_$__cuda_sm3x_div_rn_noftz_f32_slowpath)
$__internal_324_$__cuda_sm3x_div_rn_noftz_f32_slowpath:
        /* <DEDUP_REMOVED lines=34> */
.L_x_20451:
        /* <DEDUP_REMOVED lines=51> */
.L_x_20458:
[----:B------:R-:W-:-:S04]  /*c430*/  LOP3.LUT R3, R3, 0x80000000, RZ, 0xc0, !PT ;  /* 0x8000000003037812 */ /* 0x000fc800078ec0ff */
[----:B------:R-:W-:Y:S01]  /*c440*/  LOP3.LUT R3, R3, 0x7f800000, RZ, 0xfc, !PT ;  /* 0x7f80000003037812 */ /* 0x000fe200078efcff */
[----:B------:R-:W-:Y:S06]  /*c450*/  BRA `(.L_x_20459) ;  /* 0x0000000000047947 */ /* 0x000fec0003800000 */
.L_x_20457:
[----:B------:R-:W-:-:S07]  /*c460*/  LEA R3, R46, R3, 0x17 ;  /* 0x000000032e037211 */ /* 0x000fce00078eb8ff */
.L_x_20459:
[----:B------:R-:W-:Y:S05]  /*c470*/  BSYNC.RECONVERGENT B2 ;  /* 0x0000000000027941 */ /* 0x000fea0003800200 */
.L_x_20456:
[----:B------:R-:W-:Y:S05]  /*c480*/  BRA `(.L_x_20460) ;  /* 0x0000000000207947 */ /* 0x000fea0003800000 */
.L_x_20455:
[----:B------:R-:W-:-:S04]  /*c490*/  LOP3.LUT R3, R12, 0x80000000, R3, 0x48, !PT ;  /* 0x800000000c037812 */ /* 0x000fc800078e4803 */
[----:B------:R-:W-:Y:S01]  /*c4a0*/  LOP3.LUT R3, R3, 0x7f800000, RZ, 0xfc, !PT ;  /* 0x7f80000003037812 */ /* 0x000fe200078efcff */
[----:B------:R-:W-:Y:S06]  /*c4b0*/  BRA `(.L_x_20460) ;  /* 0x0000000000147947 */ /* 0x000fec0003800000 */
.L_x_20454:
[----:B------:R-:W-:Y:S01]  /*c4c0*/  LOP3.LUT R3, R12, 0x80000000, R3, 0x48, !PT ;  /* 0x800000000c037812 */ /* 0x000fe200078e4803 */
[----:B------:R-:W-:Y:S06]  /*c4d0*/  BRA `(.L_x_20460) ;  /* 0x00000000000c7947 */ /* 0x000fec0003800000 */
.L_x_20453:
[----:B------:R-:W0:Y:S01]  /*c4e0*/  MUFU.RSQ R3, -QNAN ;  /* 0xffc0000000037908 */ /* 0x000e220000001400 */
[----:B------:R-:W-:Y:S05]  /*c4f0*/  BRA `(.L_x_20460) ;  /* 0x0000000000047947 */ /* 0x000fea0003800000 */
.L_x_20452:
[----:B------:R-:W-:-:S07]  /*c500*/  FADD.FTZ R3, R3, R12 ;  /* 0x0000000c03037221 */ /* 0x000fce0000010000 */
.L_x_20460:
[----:B------:R-:W-:Y:S05]  /*c510*/  BSYNC.RECONVERGENT B1 ;  /* 0x0000000000017941 */ /* 0x000fea0003800200 */
.L_x_20450:
[----:B------:R-:W-:Y:S02]  /*c520*/  HFMA2 R13, -RZ, RZ, 0, 0 ;  /* 0x00000000ff0d7431 */ /* 0x000fe400000001ff */
[----:B------:R-:W-:-:S04]  /*c530*/  IMAD.MOV.U32 R12, RZ, RZ, R14 ;  /* 0x000000ffff0c7224 */ /* 0x000fc800078e000e */
[----:B0-----:R-:W-:Y:S05]  /*c540*/  RET.REL.NODEC R12 `(_Z15SoftmaxWarpImplI22BroadcastScaleMaskLoadIffbLm2EiE11DirectStoreIffEfLi1ELi29ELi32ELi1ELb1EL9Algorithm0EEvT_T0_ll) ;  /* 0xffffff380cac7950 */ /* 0x001fea0003c3ffff */
.L_x_20461:
        /* <DEDUP_REMOVED lines=11> */
.L_x_37701:


//--------------------- .text._Z15SoftmaxWarpImplI22BroadcastScaleMaskLoadIffbLm2EiE11DirectStoreIffEfLi1ELi29ELi32ELi1ELb0EL9Algorithm0EEvT_T0_ll --------------------------
	.section	.text._Z15SoftmaxWarpImplI22BroadcastScaleMaskLoadIffbLm2EiE11DirectStoreIffEfLi1ELi29ELi32ELi1ELb0EL9Algorithm0EEvT_T0_ll,"ax",@progbits
	.align	128
        .global         _Z15SoftmaxWarpImplI22BroadcastScaleMaskLoadIffbLm2EiE11DirectStoreIffEfLi1ELi29ELi32ELi1ELb0EL9Algorithm0EEvT_T0_ll
        .type           _Z15SoftmaxWarpImplI22BroadcastScaleMaskLoadIffbLm2EiE11DirectStoreIffEfLi1ELi29ELi32ELi1ELb0EL9Algorithm0EEvT_T0_ll,@function
        .size           _Z15SoftmaxWarpImplI22BroadcastScaleMaskLoadIffbLm2EiE11DirectStoreIffEfLi1ELi29ELi32ELi1ELb0EL9Algorithm0EEvT_T0_ll,(.L_x_37702 - _Z15SoftmaxWarpImplI22BroadcastScaleMaskLoadIffbLm2EiE11DirectStoreIffEfLi1ELi29ELi32ELi1ELb0EL9Algorithm0EEvT_T0_ll)
        .other          _Z15SoftmaxWarpImplI22BroadcastScaleMaskLoadIffbLm2EiE11DirectStoreIffEfLi1ELi29ELi32ELi1ELb0EL9Algorithm0EEvT_T0_ll,@"STO_CUDA_ENTRY STV_DEFAULT"
_Z15SoftmaxWarpImplI22BroadcastScaleMaskLoadIffbLm2EiE11DirectStoreIffEfLi1ELi29ELi32ELi1ELb0EL9Algorithm0EEvT_T0_ll:
.text._Z15SoftmaxWarpImplI22BroadcastScaleMaskLoadIffbLm2EiE11DirectStoreIffEfLi1ELi29ELi32ELi1ELb0EL9Algorithm0EEvT_T0_ll:
        /* <DEDUP_REMOVED lines=27> */
.L_x_20462:
        /* <DEDUP_REMOVED lines=14> */
.L_x_20523:
[----:B--2---:R-:W-:Y:S01]  /*0290*/  IABS R0, UR49 ;  /* 0x0000003100007c13 */ /* 0x004fe20008000000 */
[----:B0-----:R-:W-:Y:S01]  /*02a0*/  IMAD R26, R43, UR48, R42 ;  /* 0x000000302b1a7c24 */ /* 0x001fe2000f8e022a */
[----:B------:R-:W-:Y:S01]  /*02b0*/  UMOV UR4, URZ ;  /* 0x000000ff00047c82 */ /* 0x000fe20008000000 */
[----:B-1----:R-:W-:Y:S02]  /*02c0*/  R2UR UR8, R36 ;  /* 0x00000000240872ca */ /* 0x002fe400000e0000 */
[----:B------:R-:W-:Y:S01]  /*02d0*/  R2UR UR7, R0 ;  /* 0x00000000000772ca */ /* 0x000fe200000e0000 */
[C---:B------:R-:W-:Y:S01]  /*02e0*/  VIADD R9, R26.reuse, 0x40 ;  /* 0x000000401a097836 */ /* 0x040fe20000000000 */
[C---:B------:R-:W-:Y:S02]  /*02f0*/  IADD3 R2, PT, PT, R26.reuse, 0x20, RZ ;  /* 0x000000201a027810 */ /* 0x040fe40007ffe0ff */
[----:B------:R-:W-:Y:S02]  /*0300*/  IADD3 R6, PT, PT, R26, 0x60, RZ ;  /* 0x000000601a067810 */ /* 0x000fe40007ffe0ff */
[----:B------:R-:W-:-:S02]  /*0310*/  LOP3.LUT R5, R9, UR49, RZ, 0x3c, !PT ;  /* 0x0000003109057c12 */ /* 0x000fc4000f8e3cff */
[----:B------:R-:W-:Y:S02]  /*0320*/  LOP3.LUT R4, R2, UR49, RZ, 0x3c, !PT ;  /* 0x0000003102047c12 */ /* 0x000fe4000f8e3cff */
[----:B------:R-:W-:Y:S02]  /*0330*/  ISETP.GE.AND P4, PT, R5, RZ, PT ;  /* 0x000000ff0500720c */ /* 0x000fe40003f86270 */
[----:B------:R-:W-:Y:S01]  /*0340*/  SHF.R.S64 R18, RZ, 0x1e, R2 ;  /* 0x0000001eff127819 */ /* 0x000fe20000001002 */
[----:B------:R-:W0:Y:S01]  /*0350*/  I2F.RP R0, UR7 ;  /* 0x0000000700007d06 */ /* 0x000e220008209400 */
[----:B------:R-:W-:Y:S02]  /*0360*/  IADD3 R5, PT, PT, R26, 0x80, RZ ;  /* 0x000000801a057810 */ /* 0x000fe40007ffe0ff */
[----:B------:R-:W-:Y:S01]  /*0370*/  ISETP.GE.AND P2, PT, R4, RZ, PT ;  /* 0x000000ff0400720c */ /* 0x000fe20003f46270 */
[----:B------:R-:W-:Y:S01]  /*0380*/  VIADD R4, R26, 0xa0 ;  /* 0x000000a01a047836 */ /* 0x000fe20000000000 */
[----:B------:R-:W-:-:S02]  /*0390*/  LOP3.LUT R7, R6, UR49, RZ, 0x3c, !PT ;  /* 0x0000003106077c12 */ /* 0x000fc4000f8e3cff */
[----:B------:R-:W-:Y:S02]  /*03a0*/  IADD3 R18, P0, PT, R18, UR36, RZ ;  /* 0x0000002412127c10 */ /* 0x000fe4000ff1e0ff */
[----:B------:R-:W-:Y:S02]  /*03b0*/  ISETP.GE.AND P1, PT, R7, RZ, PT ;  /* 0x000000ff0700720c */ /* 0x000fe40003f26270 */
[----:B------:R-:W-:Y:S02]  /*03c0*/  LEA.HI.X.SX32 R19, R2, UR37, 0x2, P0 ;  /* 0x0000002502137c11 */ /* 0x000fe400080f16ff */
[----:B------:R-:W-:Y:S01]  /*03d0*/  LOP3.LUT R7, R4, UR49, RZ, 0x3c, !PT ;  /* 0x0000003104077c12 */ /* 0x000fe2000f8e3cff */
[----:B0-----:R-:W0:Y:S01]  /*03e0*/  MUFU.RCP R0, R0 ;  /* 0x0000000000007308 */ /* 0x001e220000001000 */
[----:B------:R-:W-:Y:S02]  /*03f0*/  SHF.R.S64 R12, RZ, 0x1e, R6 ;  /* 0x0000001eff0c7819 */ /* 0x000fe40000001006 */
[----:B------:R-:W-:-:S02]  /*0400*/  ISETP.GE.AND P6, PT, R7, RZ, PT ;  /* 0x000000ff0700720c */ /* 0x000fc40003fc6270 */
[C---:B------:R-:W-:Y:S02]  /*0410*/  R2UR UR9, R37.reuse ;  /* 0x00000000250972ca */ /* 0x040fe400000e0000 */
[----:B------:R-:W-:Y:S02]  /*0420*/  R2UR UR10, R36 ;  /* 0x00000000240a72ca */ /* 0x000fe400000e0000 */
[----:B------:R-:W-:Y:S02]  /*0430*/  R2UR UR11, R37 ;  /* 0x00000000250b72ca */ /* 0x000fe400000e0000 */
[----:B------:R-:W-:Y:S02]  /*0440*/  SHF.R.S64 R10, RZ, 0x1e, R9 ;  /* 0x0000001eff0a7819 */ /* 0x000fe40000001009 */
[----:B0-----:R-:W-:-:S05]  /*0450*/  IADD3 R3, PT, PT, R0, 0xffffffe, RZ ;  /* 0x0ffffffe00037810 */ /* 0x001fca0007ffe0ff */
[----:B------:R0:W2:Y:S01]  /*0460*/  LDG.E R18, desc[UR8][R18.64] ;  /* 0x0000000812127981 */ /* 0x0000a2000c1e1900 */
[----:B------:R-:W-:Y:S02]  /*0470*/  LOP3.LUT R0, R5, UR49, RZ, 0x3c, !PT ;  /* 0x0000003105007c12 */ /* 0x000fe4000f8e3cff */
[----:B------:R-:W-:Y:S01]  /*0480*/  IABS R7, R9 ;  /* 0x0000000900077213 */ /* 0x000fe20000000000 */
[----:B------:R-:W1:Y:S01]  /*0490*/  F2I.FTZ.U32.TRUNC.NTZ R3, R3 ;  /* 0x0000000300037305 */ /* 0x000e62000021f000 */
[----:B------:R-:W-:Y:S02]  /*04a0*/  ISETP.GE.AND P0, PT, R0, RZ, PT ;  /* 0x000000ff0000720c */ /* 0x000fe40003f06270 */
[----:B------:R-:W-:Y:S02]  /*04b0*/  IADD3 R12, P5, PT, R12, UR36, RZ ;  /* 0x000000240c0c7c10 */ /* 0x000fe4000ffbe0ff */
[----:B------:R-:W-:Y:S02]  /*04c0*/  IADD3 R10, P3, PT, R10, UR36, RZ ;  /* 0x000000240a0a7c10 */ /* 0x000fe4000ff7e0ff */
[----:B-1----:R-:W-:-:S02]  /*04d0*/  R2UR UR5, R3 ;  /* 0x00000000030572ca */ /* 0x002fc400000e0000 */
[----:B------:R-:W-:Y:S02]  /*04e0*/  IABS R3, R2 ;  /* 0x0000000200037213 */ /* 0x000fe40000000000 */
[----:B------:R-:W-:Y:S02]  /*04f0*/  LEA.HI.X.SX32 R13, R6, UR37, 0x2, P5 ;  /* 0x00000025060d7c11 */ /* 0x000fe4000a8f16ff */
[----:B------:R-:W-:Y:S02]  /*0500*/  IABS R21, R6 ;  /* 0x0000000600157213 */ /* 0x000fe40000000000 */
[----:B------:R-:W-:-:S05]  /*0510*/  LEA.HI.X.SX32 R11, R9, UR37, 0x2, P3 ;  /* 0x00000025090b7c11 */ /* 0x000fca00098f16ff */
[----:B------:R-:W-:Y:S01]  /*0520*/  UIADD3 UR6, UPT, UPT, URZ, -UR5, URZ ;  /* 0x80000005ff067290 */ /* 0x000fe2000fffe0ff */
[----:B------:R-:W-:Y:S01]  /*0530*/  SHF.R.S64 R14, RZ, 0x1e, R5 ;  /* 0x0000001eff0e7819 */ /* 0x000fe20000001005 */
[----:B------:R1:W3:Y:S02]  /*0540*/  LDG.E R8, desc[UR10][R10.64] ;  /* 0x0000000a0a087981 */ /* 0x0002e4000c1e1900 */
[----:B------:R-:W-:-:S04]  /*0550*/  UIMAD UR6, UR6, UR7, URZ ;  /* 0x00000007060672a4 */ /* 0x000fc8000f8e02ff */
[----:B------:R-:W-:-:S06]  /*0560*/  UIMAD.WIDE.U32 UR4, UR5, UR6, UR4 ;  /* 0x00000006050472a5 */ /* 0x000fcc000f8e0004 */
[----:B------:R-:W-:-:S05]  /*0570*/  IMAD.HI.U32 R28, R3, UR5, RZ ;  /* 0x00000005031c7c27 */ /* 0x000fca000f8e00ff */
[----:B------:R-:W-:Y:S01]  /*0580*/  IADD3 R0, PT, PT, -R28, RZ, RZ ;  /* 0x000000ff1c007210 */ /* 0x000fe20007ffe1ff */
[----:B------:R-:W-:-:S04]  /*0590*/  IMAD.HI.U32 R40, R7, UR5, RZ ;  /* 0x0000000507287c27 */ /* 0x000fc8000f8e00ff */
[----:B------:R-:W-:Y:S01]  /*05a0*/  IMAD R3, R0, UR7, R3 ;  /* 0x0000000700037c24 */ /* 0x000fe2000f8e0203 */
[----:B------:R-:W-:Y:S01]  /*05b0*/  IADD3 R16, PT, PT, -R40, RZ, RZ ;  /* 0x000000ff28107210 */ /* 0x000fe20007ffe1ff */
[----:B------:R-:W-:Y:S01]  /*05c0*/  IMAD.HI.U32 R46, R21, UR5, RZ ;  /* 0x00000005152e7c27 */ /* 0x000fe2000f8e00ff */
[----:B------:R-:W-:Y:S01]  /*05d0*/  IADD3 R14, P3, PT, R14, UR36, RZ ;  /* 0x000000240e0e7c10 */ /* 0x000fe2000ff7e0ff */
[----:B------:R4:W5:Y:S01]  /*05e0*/  LDG.E R0, desc[UR8][R12.64] ;  /* 0x000000080c007981 */ /* 0x000962000c1e1900 */
[----:B------:R-:W-:Y:S01]  /*05f0*/  ISETP.LT.U32.AND P5, PT, R3, UR7, PT ;  /* 0x0000000703007c0c */ /* 0x000fe2000bfa1070 */
[----:B0-----:R-:W-:Y:S01]  /*0600*/  IMAD R19, R16, UR7, R7 ;  /* 0x0000000710137c24 */ /* 0x001fe2000f8e0207 */
[----:B-1----:R-:W-:Y:S01]  /*0610*/  SHF.R.S64 R10, RZ, 0x1e, R4 ;  /* 0x0000001eff0a7819 */ /* 0x002fe20000001004 */
[----:B------:R-:W-:Y:S01]  /*0620*/  IMAD.MOV R20, RZ, RZ, -R46 ;  /* 0x000000ffff147224 */ /* 0x000fe200078e0a2e */
[----:B------:R-:W-:Y:S02]  /*0630*/  R2UR UR12, R36 ;  /* 0x00000000240c72ca */ /* 0x000fe400000e0000 */
[----:B------:R-:W-:Y:S01]  /*0640*/  R2UR UR13, R37 ;  /* 0x00000000250d72ca */ /* 0x000fe200000e0000 */
[----:B------:R-:W-:Y:S01]  /*0650*/  IMAD R21, R20, UR7, R21 ;  /* 0x0000000714157c24 */ /* 0x000fe2000f8e0215 */
[----:B------:R-:W-:-:S05]  /*0660*/  LEA.HI.X.SX32 R15, R5, UR37, 0x2, P3 ;  /* 0x00000025050f7c11 */ /* 0x000fca00098f16ff */
[----:B------:R-:W-:Y:S02]  /*0670*/  @!P5 IADD3 R28, PT, PT, R28, 0x1, RZ ;  /* 0x000000011c1cd810 */ /* 0x000fe40007ffe0ff */
[----:B------:R-:W-:Y:S01]  /*0680*/  @!P5 IADD3 R3, PT, PT, R3, -UR7, RZ ;  /* 0x800000070303dc10 */ /* 0x000fe2000fffe0ff */
[----:B------:R-:W-:Y:S01]  /*0690*/  VIADD R20, R26, 0xc0 ;  /* 0x000000c01a147836 */ /* 0x000fe20000000000 */
[----:B------:R-:W-:Y:S01]  /*06a0*/  ISETP.LT.U32.AND P5, PT, R19, UR7, PT ;  /* 0x0000000713007c0c */ /* 0x000fe2000bfa1070 */
[----:B------:R-:W2:Y:S01]  /*06b0*/  LDG.E R17, desc[UR10][R14.64] ;  /* 0x0000000a0e117981 */ /* 0x000ea2000c1e1900 */
[----:B------:R-:W-:-:S04]  /*06c0*/  IADD3 R10, P3, PT, R10, UR36, RZ ;  /* 0x000000240a0a7c10 */ /* 0x000fc8000ff7e0ff */
[----:B------:R-:W-:Y:S02]  /*06d0*/  LEA.HI.X.SX32 R11, R4, UR37, 0x2, P3 ;  /* 0x00000025040b7c11 */ /* 0x000fe400098f16ff */
[----:B------:R-:W-:Y:S02]  /*06e0*/  ISETP.GE.U32.AND P3, PT, R3, UR7, PT ;  /* 0x0000000703007c0c */ /* 0x000fe4000bf66070 */
[----:B------:R-:W-:Y:S01]  /*06f0*/  SHF.R.S64 R3, RZ, 0x1e, R20 ;  /* 0x0000001eff037819 */ /* 0x000fe20000001014 */
[----:B------:R0:W3:Y:S01]  /*0700*/  LDG.E R16, desc[UR12][R10.64] ;  /* 0x0000000c0a107981 */ /* 0x0000e2000c1e1900 */
[----:B------:R-:W-:Y:S01]  /*0710*/  IADD3 R7, PT, PT, R26, 0xe0, RZ ;  /* 0x000000e01a077810 */ /* 0x000fe20007ffe0ff */
[----:B------:R-:W-:Y:S01]  /*0720*/  @!P5 VIADD R19, R19, -UR7 ;  /* 0x800000071313dc36 */ /* 0x000fe20008000000 */
[----:B------:R-:W-:Y:S02]  /*0730*/  @!P5 IADD3 R40, PT, PT, R40, 0x1, RZ ;  /* 0x000000012828d810 */ /* 0x000fe40007ffe0ff */
[----:B----4-:R-:W-:-:S02]  /*0740*/  SHF.R.S64 R12, RZ, 0x1e, R7 ;  /* 0x0000001eff0c7819 */ /* 0x010fc40000001007 */
[----:B0-----:R-:W-:Y:S02]  /*0750*/  IADD3 R10, P5, PT, R3, UR36, RZ ;  /* 0x00000024030a7c10 */ /* 0x001fe4000ffbe0ff */
[----:B------:R-:W-:Y:S02]  /*0760*/  IABS R13, R5 ;  /* 0x00000005000d7213 */ /* 0x000fe40000000000 */
[----:B------:R-:W-:Y:S02]  /*0770*/  LEA.HI.X.SX32 R11, R20, UR37, 0x2, P5 ;  /* 0x00000025140b7c11 */ /* 0x000fe4000a8f16ff */
[----:B------:R-:W-:Y:S02]  /*0780*/  IADD3 R12, P5, PT, R12, UR36, RZ ;  /* 0x000000240c0c7c10 */ /* 0x000fe4000ffbe0ff */
[----:B------:R-:W-:Y:S01]  /*0790*/  MOV R3, R13 ;  /* 0x0000000d00037202 */ /* 0x000fe20000000f00 */
[----:B------:R0:W4:Y:S01]  /*07a0*/  LDG.E R15, desc[UR8][R10.64] ;  /* 0x000000080a0f7981 */ /* 0x000122000c1e1900 */
[----:B------:R-:W-:-:S02]  /*07b0*/  LEA.HI.X.SX32 R13, R7, UR37, 0x2, P5 ;  /* 0x00000025070d7c11 */ /* 0x000fc4000a8f16ff */
[----:B------:R-:W-:Y:S02]  /*07c0*/  ISETP.LT.U32.AND P5, PT, R21, UR7, PT ;  /* 0x0000000715007c0c */ /* 0x000fe4000bfa1070 */
[----:B------:R-:W-:Y:S01]  /*07d0*/  @P3 IADD3 R28, PT, PT, R28, 0x1, RZ ;  /* 0x000000011c1c3810 */ /* 0x000fe20007ffe0ff */
[----:B------:R-:W-:Y:S01]  /*07e0*/  IMAD.HI.U32 R38, R3, UR5, RZ ;  /* 0x0000000503267c27 */ /* 0x000fe2000f8e00ff */
[----:B------:R-:W-:Y:S01]  /*07f0*/  ISETP.GE.U32.AND P3, PT, R19, UR7, PT ;  /* 0x0000000713007c0c */ /* 0x000fe2000bf66070 */
[----:B------:R1:W4:Y:S02]  /*0800*/  LDG.E R14, desc[UR10][R12.64] ;  /* 0x0000000a0c0e7981 */ /* 0x000324000c1e1900 */
[----:B------:R-:W-:Y:S01]  /*0810*/  IMAD.MOV R22, RZ, RZ, -R38 ;  /* 0x000000ffff167224 */ /* 0x000fe200078e0a26 */
[----:B------:R-:W-:Y:S02]  /*0820*/  IABS R23, R4 ;  /* 0x0000000400177213 */ /* 0x000fe40000000000 */
[----:B------:R-:W-:Y:S01]  /*0830*/  IABS R25, R20 ;  /* 0x0000001400197213 */ /* 0x000fe20000000000 */
[----:B------:R-:W-:-:S02]  /*0840*/  IMAD R3, R22, UR7, R3 ;  /* 0x0000000716037c24 */ /* 0x000fc4000f8e0203 */
[----:B------:R-:W-:Y:S01]  /*0850*/  @!P5 VIADD R21, R21, -UR7 ;  /* 0x800000071515dc36 */ /* 0x000fe20008000000 */
[----:B------:R-:W-:Y:S01]  /*0860*/  @!P2 IADD3 R28, PT, PT, -R28, RZ, RZ ;  /* 0x000000ff1c1ca210 */ /* 0x000fe20007ffe1ff */
[----:B------:R-:W-:Y:S01]  /*0870*/  IMAD.HI.U32 R34, R23, UR5, RZ ;  /* 0x0000000517227c27 */ /* 0x000fe2000f8e00ff */
[----:B------:R-:W-:Y:S02]  /*0880*/  ISETP.LT.U32.AND P2, PT, R3, UR7, PT ;  /* 0x0000000703007c0c */ /* 0x000fe4000bf41070 */
[----:B------:R-:W-:Y:S01]  /*0890*/  @P3 IADD3 R40, PT, PT, R40, 0x1, RZ ;  /* 0x0000000128283810 */ /* 0x000fe20007ffe0ff */
[----:B------:R-:W-:Y:S01]  /*08a0*/  IMAD.HI.U32 R32, R25, UR5, RZ ;  /* 0x0000000519207c27 */ /* 0x000fe2000f8e00ff */
[----:B------:R-:W-:Y:S02]  /*08b0*/  ISETP.GE.U32.AND P3, PT, R21, UR7, PT ;  /* 0x0000000715007c0c */ /* 0x000fe4000bf66070 */
[C---:B------:R-:W-:Y:S01]  /*08c0*/  IADD3 R21, PT, PT, R26.reuse, 0x100, RZ ;  /* 0x000001001a157810 */ /* 0x040fe20007ffe0ff */
[----:B------:R-:W-:Y:S01]  /*08d0*/  VIADD R19, R26, 0x120 ;  /* 0x000001201a137836 */ /* 0x000fe20000000000 */
[----:B------:R-:W-:-:S02]  /*08e0*/  IADD3 R24, PT, PT, -R34, RZ, RZ ;  /* 0x000000ff22187210 */ /* 0x000fc40007ffe1ff */
[----:B------:R-:W-:Y:S02]  /*08f0*/  IADD3 R30, PT, PT, -R32, RZ, RZ ;  /* 0x000000ff201e7210 */ /* 0x000fe40007ffe1ff */
[----:B0-----:R-:W-:Y:S01]  /*0900*/  SHF.R.S64 R10, RZ, 0x1e, R21 ;  /* 0x0000001eff0a7819 */ /* 0x001fe20000001015 */
[----:B------:R-:W-:Y:S01]  /*0910*/  IMAD R22, R24, UR7, R23 ;  /* 0x0000000718167c24 */ /* 0x000fe2000f8e0217 */
[----:B------:R-:W-:Y:S01]  /*0920*/  SHF.R.S64 R24, RZ, 0x1e, R19 ;  /* 0x0000001eff187819 */ /* 0x000fe20000001013 */
[----:B------:R-:W-:Y:S01]  /*0930*/  @!P4 IMAD.MOV R40, RZ, RZ, -R40 ;  /* 0x000000ffff28c224 */ /* 0x000fe200078e0a28 */
[----:B------:R-:W-:Y:S01]  /*0940*/  @!P5 IADD3 R46, PT, PT, R46, 0x1, RZ ;  /* 0x000000012e2ed810 */ /* 0x000fe20007ffe0ff */
[----:B------:R-:W-:Y:S01]  /*0950*/  IMAD R23, R30, UR7, R25 ;  /* 0x000000071e177c24 */ /* 0x000fe2000f8e0219 */
[----:B------:R-:W-:Y:S01]  /*0960*/  IADD3 R10, P4, PT, R10, UR36, RZ ;  /* 0x000000240a0a7c10 */ /* 0x000fe2000ff9e0ff */
[----:B------:R-:W-:Y:S01]  /*0970*/  @!P2 VIADD R3, R3, -UR7 ;  /* 0x800000070303ac36 */ /* 0x000fe20008000000 */
[----:B------:R-:W-:-:S02]  /*0980*/  IADD3 R24, P5, PT, R24, UR36, RZ ;  /* 0x0000002418187c10 */ /* 0x000fc4000ffbe0ff */
[----:B------:R-:W-:Y:S01]  /*0990*/  IABS R29, R7 ;  /* 0x00000007001d7213 */ /* 0x000fe20000000000 */
[----:B------:R-:W-:Y:S01]  /*09a0*/  @!P2 VIADD R38, R38, 0x1 ;  /* 0x000000012626a836 */ /* 0x000fe20000000000 */
[----:B------:R-:W-:Y:S01]  /*09b0*/  @P3 IADD3 R46, PT, PT, R46, 0x1, RZ ;  /* 0x000000012e2e3810 */ /* 0x000fe20007ffe0ff */
[----:B------:R-:W0:Y:S01]  /*09c0*/  LDC.64 R30, c[0x0][0x390] ;  /* 0x0000e400ff1e7b82 */ /* 0x000e220000000a00 */
[----:B------:R-:W-:Y:S02]  /*09d0*/  ISETP.LT.U32.AND P3, PT, R22, UR7, PT ;  /* 0x0000000716007c0c */ /* 0x000fe4000bf61070 */
[----:B------:R-:W-:Y:S02]  /*09e0*/  LEA.HI.X.SX32 R11, R21, UR37, 0x2, P4 ;  /* 0x00000025150b7c11 */ /* 0x000fe4000a0f16ff */
[----:B------:R-:W-:Y:S02]  /*09f0*/  ISETP.LT.U32.AND P4, PT, R23, UR7, PT ;  /* 0x0000000717007c0c */ /* 0x000fe4000bf81070 */
[----:B------:R-:W-:Y:S01]  /*0a00*/  LEA.HI.X.SX32 R25, R19, UR37, 0x2, P5 ;  /* 0x0000002513197c11 */ /* 0x000fe2000a8f16ff */
[----:B------:R-:W-:Y:S01]  /*0a10*/  IMAD.HI.U32 R27, R29, UR5, RZ ;  /* 0x000000051d1b7c27 */ /* 0x000fe2000f8e00ff */
[----:B------:R-:W-:Y:S01]  /*0a20*/  ISETP.GE.U32.AND P5, PT, R3, UR7, PT ;  /* 0x0000000703007c0c */ /* 0x000fe2000bfa6070 */
[----:B------:R1:W4:Y:S03]  /*0a30*/  LDG.E R13, desc[UR8][R10.64] ;  /* 0x000000080a0d7981 */ /* 0x000326000c1e1900 */
[----:B-1----:R-:W-:-:S02]  /*0a40*/  IADD3 R12, PT, PT, -R27, RZ, RZ ;  /* 0x000000ff1b0c7210 */ /* 0x002fc40007ffe1ff */
[----:B------:R-:W-:-:S03]  /*0a50*/  @!P3 IADD3 R22, PT, PT, R22, -UR7, RZ ;  /* 0x800000071616bc10 */ /* 0x000fc6000fffe0ff */
[----:B------:R-:W-:Y:S01]  /*0a60*/  @!P4 IADD3 R23, PT, PT, R23, -UR7, RZ ;  /* 0x800000071717cc10 */ /* 0x000fe2000fffe0ff */
[----:B------:R-:W-:Y:S01]  /*0a70*/  IMAD R29, R12, UR7, R29 ;  /* 0x000000070c1d7c24 */ /* 0x000fe2000f8e021d */
[----:B------:R-:W-:Y:S01]  /*0a80*/  IABS R10, R21 ;  /* 0x00000015000a7213 */ /* 0x000fe20000000000 */
[----:B------:R1:W4:Y:S01]  /*0a90*/  LDG.E R12, desc[UR10][R24.64] ;  /* 0x0000000a180c7981 */ /* 0x000322000c1e1900 */
[----:B------:R-:W-:Y:S02]  /*0aa0*/  ISETP.GE.U32.AND P2, PT, R22, UR7, PT ;  /* 0x0000000716007c0c */ /* 0x000fe4000bf46070 */
[----:B------:R-:W-:Y:S02]  /*0ab0*/  @P5 IADD3 R38, PT, PT, R38, 0x1, RZ ;  /* 0x0000000126265810 */ /* 0x000fe40007ffe0ff */
[----:B------:R-:W-:Y:S01]  /*0ac0*/  ISETP.GE.U32.AND P5, PT, R23, UR7, PT ;  /* 0x0000000717007c0c */ /* 0x000fe2000bfa6070 */
[----:B------:R-:W-:Y:S01]  /*0ad0*/  VIADD R23, R26, 0x140 ;  /* 0x000001401a177836 */ /* 0x000fe20000000000 */
[----:B------:R-:W-:-:S02]  /*0ae0*/  IABS R22, R19 ;  /* 0x0000001300167213 */ /* 0x000fc40000000000 */
[----:B------:R-:W-:Y:S01]  /*0af0*/  @!P1 IADD3 R46, PT, PT, -R46, RZ, RZ ;  /* 0x000000ff2e2e9210 */ /* 0x000fe20007ffe1ff */
[----:B------:R-:W-:Y:S01]  /*0b00*/  IMAD.HI.U32 R3, R10, UR5, RZ ;  /* 0x000000050a037c27 */ /* 0x000fe2000f8e00ff */
[----:B------:R-:W-:Y:S02]  /*0b10*/  ISETP.LT.U32.AND P1, PT, R29, UR7, PT ;  /* 0x000000071d007c0c */ /* 0x000fe4000bf21070 */
[----:B-1----:R-:W-:Y:S01]  /*0b20*/  LOP3.LUT R25, R20, UR49, RZ, 0x3c, !PT ;  /* 0x0000003114197c12 */ /* 0x002fe2000f8e3cff */
[----:B------:R-:W-:Y:S01]  /*0b30*/  IMAD.HI.U32 R35, R22, UR5, RZ ;  /* 0x0000000516237c27 */ /* 0x000fe2000f8e00ff */
[----:B------:R-:W-:Y:S02]  /*0b40*/  IABS R24, R23 ;  /* 0x0000001700187213 */ /* 0x000fe40000000000 */
[----:B------:R-:W-:Y:S01]  /*0b50*/  @!P3 IADD3 R34, PT, PT, R34, 0x1, RZ ;  /* 0x000000012222b810 */ /* 0x000fe20007ffe0ff */
[----:B------:R-:W-:Y:S01]  /*0b60*/  IMAD.MOV R11, RZ, RZ, -R3 ;  /* 0x000000ffff0b7224 */ /* 0x000fe200078e0a03 */
[----:B------:R-:W-:Y:S01]  /*0b70*/  ISETP.GE.AND P3, PT, R25, RZ, PT ;  /* 0x000000ff1900720c */ /* 0x000fe20003f66270 */
[----:B------:R-:W-:Y:S01]  /*0b80*/  IMAD.HI.U32 R33, R24, UR5, RZ ;  /* 0x0000000518217c27 */ /* 0x000fe2000f8e00ff */
[----:B------:R-:W-:-:S03]  /*0b90*/  IADD3 R25, PT, PT, -R35, RZ, RZ ;  /* 0x000000ff23197210 */ /* 0x000fc60007ffe1ff */
[----:B------:R-:W-:Y:S01]  /*0ba0*/  IMAD R10, R11, UR7, R10 ;  /* 0x000000070b0a7c24 */ /* 0x000fe2000f8e020a */
[----:B------:R-:W-:Y:S01]  /*0bb0*/  @!P1 IADD3 R29, PT, PT, R29, -UR7, RZ ;  /* 0x800000071d1d9c10 */ /* 0x000fe2000fffe0ff */
[----:B------:R-:W-:Y:S01]  /*0bc0*/  IMAD R11, R25, UR7, R22 ;  /* 0x00000007190b7c24 */ /* 0x000fe2000f8e0216 */
[----:B------:R-:W-:Y:S01]  /*0bd0*/  IADD3 R25, PT, PT, -R33, RZ, RZ ;  /* 0x000000ff21197210 */ /* 0x000fe20007ffe1ff */
[----:B------:R-:W-:Y:S01]  /*0be0*/  @P2 VIADD R34, R34, 0x1 ;  /* 0x0000000122222836 */ /* 0x000fe20000000000 */
[----:B------:R-:W-:Y:S02]  /*0bf0*/  ISETP.LT.U32.AND P2, PT, R10, UR7, PT ;  /* 0x000000070a007c0c */ /* 0x000fe4000bf41070 */
[----:B------:R-:W-:Y:S02]  /*0c00*/  @!P0 IADD3 R38, PT, PT, -R38, RZ, RZ ;  /* 0x000000ff26268210 */ /* 0x000fe40007ffe1ff */
[----:B------:R-:W-:Y:S01]  /*0c10*/  ISETP.GE.U32.AND P0, PT, R29, UR7, PT ;  /* 0x000000071d007c0c */ /* 0x000fe2000bf06070 */
[----:B------:R-:W-:Y:S01]  /*0c20*/  IMAD R24, R25, UR7, R24 ;  /* 0x0000000719187c24 */ /* 0x000fe2000f8e0218 */
[----:B------:R-:W-:Y:S01]  /*0c30*/  @!P4 IADD3 R32, PT, PT, R32, 0x1, RZ ;  /* 0x000000012020c810 */ /* 0x000fe20007ffe0ff */
[----:B------:R-:W-:Y:S01]  /*0c40*/  @!P6 IMAD.MOV R34, RZ, RZ, -R34 ;  /* 0x000000ffff22e224 */ /* 0x000fe200078e0a22 */
[----:B------:R-:W-:-:S02]  /*0c50*/  LOP3.LUT R22, R7, UR49, RZ, 0x3c, !PT ;  /* 0x0000003107167c12 */ /* 0x000fc4000f8e3cff */
[----:B------:R-:W-:Y:S02]  /*0c60*/  ISETP.LT.U32.AND P6, PT, R11, UR7, PT ;  /* 0x000000070b007c0c */ /* 0x000fe4000bfc1070 */
[----:B------:R-:W-:Y:S02]  /*0c70*/  @P5 IADD3 R32, PT, PT, R32, 0x1, RZ ;  /* 0x0000000120205810 */ /* 0x000fe40007ffe0ff */
[----:B------:R-:W-:Y:S01]  /*0c80*/  ISETP.LT.U32.AND P5, PT, R24, UR7, PT ;  /* 0x0000000718007c0c */ /* 0x000fe2000bfa1070 */
[----:B------:R-:W-:Y:S01]  /*0c90*/  @!P2 VIADD R10, R10, -UR7 ;  /* 0x800000070a0aac36 */ /* 0x000fe20008000000 */
[----:B------:R-:W-:Y:S02]  /*0ca0*/  ISETP.GE.AND P4, PT, R22, RZ, PT ;  /* 0x000000ff1600720c */ /* 0x000fe40003f86270 */
[----:B------:R-:W-:Y:S02]  /*0cb0*/  @!P1 IADD3 R27, PT, PT, R27, 0x1, RZ ;  /* 0x000000011b1b9810 */ /* 0x000fe40007ffe0ff */
[----:B------:R-:W-:-:S02]  /*0cc0*/  LOP3.LUT R22, R21, UR49, RZ, 0x3c, !PT ;  /* 0x0000003115167c12 */ /* 0x000fc4000f8e3cff */
[----:B------:R-:W-:Y:S02]  /*0cd0*/  @P0 IADD3 R27, PT, PT, R27, 0x1, RZ ;  /* 0x000000011b1b0810 */ /* 0x000fe40007ffe0ff */
[----:B------:R-:W-:Y:S02]  /*0ce0*/  ISETP.GE.U32.AND P0, PT, R10, UR7, PT ;  /* 0x000000070a007c0c */ /* 0x000fe4000bf06070 */
[----:B------:R-:W-:Y:S02]  /*0cf0*/  SHF.R.S64 R10, RZ, 0x1e, R23 ;  /* 0x0000001eff0a7819 */ /* 0x000fe40000001017 */
[----:B------:R-:W-:Y:S01]  /*0d00*/  ISETP.GE.AND P1, PT, R22, RZ, PT ;  /* 0x000000ff1600720c */ /* 0x000fe20003f26270 */
[----:B------:R-:W-:Y:S01]  /*0d10*/  IMAD.MOV.U32 R22, RZ, RZ, R27 ;  /* 0x000000ffff167224 */ /* 0x000fe200078e001b */
[----:B------:R-:W-:Y:S02]  /*0d20*/  @!P6 IADD3 R11, PT, PT, R11, -UR7, RZ ;  /* 0x800000070b0bec10 */ /* 0x000fe4000fffe0ff */
[----:B------:R-:W-:-:S02]  /*0d30*/  @!P3 IADD3 R32, PT, PT, -R32, RZ, RZ ;  /* 0x000000ff2020b210 */ /* 0x000fc40007ffe1ff */
[----:B------:R-:W-:Y:S02]  /*0d40*/  IADD3 R10, P3, PT, R10, UR36, RZ ;  /* 0x000000240a0a7c10 */ /* 0x000fe4000ff7e0ff */
[----:B------:R-:W-:Y:S01]  /*0d50*/  @!P5 IADD3 R24, PT, PT, R24, -UR7, RZ ;  /* 0x800000071818dc10 */ /* 0x000fe2000fffe0ff */
[----:B------:R-:W-:Y:S01]  /*0d60*/  @!P4 IMAD.MOV R22, RZ, RZ, -R22 ;  /* 0x000000ffff16c224 */ /* 0x000fe200078e0a16 */
[----:B------:R-:W-:Y:S02]  /*0d70*/  ISETP.GE.U32.AND P4, PT, R11, UR7, PT ;  /* 0x000000070b007c0c */ /* 0x000fe4000bf86070 */
[----:B------:R-:W-:Y:S02]  /*0d80*/  LEA.HI.X.SX32 R11, R23, UR37, 0x2, P3 ;  /* 0x00000025170b7c11 */ /* 0x000fe400098f16ff */
[----:B------:R-:W-:Y:S02]  /*0d90*/  ISETP.GE.U32.AND P3, PT, R24, UR7, PT ;  /* 0x0000000718007c0c */ /* 0x000fe4000bf66070 */
[----:B------:R-:W1:Y:S01]  /*0da0*/  LDC.64 R24, c[0x0][0x398] ;  /* 0x0000e600ff187b82 */ /* 0x000e620000000a00 */
[----:B------:R-:W-:Y:S01]  /*0db0*/  @!P2 IADD3 R3, PT, PT, R3, 0x1, RZ ;  /* 0x000000010303a810 */ /* 0x000fe20007ffe0ff */
[----:B------:R1:W4:Y:S03]  /*0dc0*/  LDG.E R11, desc[UR8][R10.64] ;  /* 0x000000080a0b7981 */ /* 0x000326000c1e1900 */
[----:B------:R-:W-:-:S02]  /*0dd0*/  @P0 IADD3 R3, PT, PT, R3, 0x1, RZ ;  /* 0x0000000103030810 */ /* 0x000fc40007ffe0ff */
[----:B0-----:R-:W-:-:S03]  /*0de0*/  ISETP.NE.U32.AND P2, PT, R30, 0x1, PT ;  /* 0x000000011e00780c */ /* 0x001fc60003f45070 */
[----:B------:R-:W-:Y:S01]  /*0df0*/  IMAD.MOV.U32 R30, RZ, RZ, R3 ;  /* 0x000000ffff1e7224 */ /* 0x000fe200078e0003 */
[----:B------:R-:W-:-:S04]  /*0e00*/  LOP3.LUT R27, R19, UR49, RZ, 0x3c, !PT ;  /* 0x00000031131b7c12 */ /* 0x000fc8000f8e3cff */
[----:B------:R-:W-:Y:S02]  /*0e10*/  @!P1 IADD3 R30, PT, PT, -R30, RZ, RZ ;  /* 0x000000ff1e1e9210 */ /* 0x000fe40007ffe1ff */
[----:B------:R-:W-:Y:S02]  /*0e20*/  ISETP.NE.AND P1, PT, RZ, UR49, PT ;  /* 0x00000031ff007c0c */ /* 0x000fe4000bf25270 */
[----:B-1----:R-:W-:Y:S02]  /*0e30*/  ISETP.NE.U32.AND P0, PT, R24, 0x1, PT ;  /* 0x000000011800780c */ /* 0x002fe40003f05070 */
[----:B------:R-:W-:Y:S02]  /*0e40*/  IADD3 R24, PT, PT, R26, 0x160, RZ ;  /* 0x000001601a187810 */ /* 0x000fe40007ffe0ff */
[----:B------:R-:W-:Y:S02]  /*0e50*/  ISETP.NE.AND.EX P0, PT, R25, RZ, PT, P0 ;  /* 0x000000ff1900720c */ /* 0x000fe40003f05300 */
[----:B------:R-:W-:-:S02]  /*0e60*/  LOP3.LUT R25, RZ, UR49, RZ, 0x33, !PT ;  /* 0x00000031ff197c12 */ /* 0x000fc4000f8e33ff */
        /* <DEDUP_REMOVED lines=11> */
[----:B------:R-:W-:-:S04]  /*0f20*/  ISETP.NE.AND.EX P2, PT, R31, RZ, PT, P2 ;  /* 0x000000ff1f00720c */ /* 0x000fc80003f45320 */
[----:B------:R-:W-:-:S07]  /*0f30*/  SEL R31, R10, RZ, P2 ;  /* 0x000000ff0a1f7207 */ /* 0x000fce0001000000 */
[----:B------:R-:W-:-:S04]  /*0f40*/  @!P4 IADD3 R3, PT, PT, R3, -UR7, RZ ;  /* 0x800000070303cc10 */ /* 0x000fc8000fffe0ff */
[----:B------:R-:W-:-:S04]  /*0f50*/  ISETP.GE.U32.AND P1, PT, R3, UR7, PT ;  /* 0x0000000703007c0c */ /* 0x000fc8000bf26070 */
[----:B------:R-:W-:Y:S02]  /*0f60*/  P2R R39, PR, RZ, 0x2 ;  /* 0x00000002ff277803 */ /* 0x000fe40000000000 */
[----:B------:R-:W-:Y:S01]  /*0f70*/  ISETP.NE.AND P1, PT, RZ, UR49, PT ;  /* 0x00000031ff007c0c */ /* 0x000fe2000bf25270 */
[----:B------:R-:W-:Y:S01]  /*0f80*/  IMAD R48, R31, UR44, RZ ;  /* 0x0000002c1f307c24 */ /* 0x000fe2000f8e02ff */
[----:B------:R-:W-:Y:S02]  /*0f90*/  SEL R27, R27, RZ, P0 ;  /* 0x000000ff1b1b7207 */ /* 0x000fe40000000000 */
[----:B------:R-:W-:Y:S02]  /*0fa0*/  MOV R28, R35 ;  /* 0x00000023001c7202 */ /* 0x000fe40000000f00 */
[----:B------:R-:W-:Y:S02]  /*0fb0*/  SEL R40, R25, R40, !P1 ;  /* 0x0000002819287207 */ /* 0x000fe40004800000 */
[----:B------:R-:W-:Y:S01]  /*0fc0*/  SHF.R.S64 R2, RZ, 0x1e, R24 ;  /* 0x0000001eff027819 */ /* 0x000fe20000001018 */
[----:B------:R-:W-:Y:S01]  /*0fd0*/  IMAD R27, R27, UR45, R48 ;  /* 0x0000002d1b1b7c24 */ /* 0x000fe2000f8e0230 */
[----:B------:R-:W-:Y:S01]  /*0fe0*/  IADD3 R48, PT, PT, -R40, RZ, RZ ;  /* 0x000000ff28307210 */ /* 0x000fe20007ffe1ff */
[----:B------:R-:W-:Y:S01]  /*0ff0*/  @!P6 IMAD.MOV R28, RZ, RZ, -R28 ;  /* 0x000000ffff1ce224 */ /* 0x000fe200078e0a1c */
[----:B------:R-:W-:-:S02]  /*1000*/  SEL R46, R25, R46, !P1 ;  /* 0x0000002e192e7207 */ /* 0x000fc40004800000 */
[----:B------:R-:W-:Y:S01]  /*1010*/  IADD3 R2, P6, PT, R2, UR36, RZ ;  /* 0x0000002402027c10 */ /* 0x000fe2000ffde0ff */
[----:B------:R-:W-:Y:S01]  /*1020*/  IMAD R9, R48, UR49, R9 ;  /* 0x0000003130097c24 */ /* 0x000fe2000f8e0209 */
[----:B------:R-:W-:Y:S02]  /*1030*/  IADD3 R31, PT, PT, -R46, RZ, RZ ;  /* 0x000000ff2e1f7210 */ /* 0x000fe40007ffe1ff */
[----:B------:R-:W-:Y:S02]  /*1040*/  LEA.HI.X.SX32 R3, R24, UR37, 0x2, P6 ;  /* 0x0000002518037c11 */ /* 0x000fe4000b0f16ff */
[----:B------:R-:W-:Y:S01]  /*1050*/  SEL R40, R40, RZ, P2 ;  /* 0x000000ff28287207 */ /* 0x000fe20001000000 */
[----:B------:R-:W-:Y:S01]  /*1060*/  IMAD R31, R31, UR49, R6 ;  /* 0x000000311f1f7c24 */ /* 0x000fe2000f8e0206 */
[----:B------:R-:W-:Y:S01]  /*1070*/  SEL R6, R9, RZ, P0 ;  /* 0x000000ff09067207 */ /* 0x000fe20000000000 */
[----:B------:R0:W4:Y:S01]  /*1080*/  LDG.E R10, desc[UR8][R2.64] ;  /* 0x00000008020a7981 */ /* 0x000122000c1e1900 */
        /* <DEDUP_REMOVED lines=8> */
[----:B------:R-:W-:-:S04]  /*1110*/  IMAD.HI.U32 R38, R3, UR5, RZ ;  /* 0x0000000503267c27 */ /* 0x000fc8000f8e00ff */
[----:B------:R-:W-:Y:S02]  /*1120*/  IMAD R5, R2, UR49, R5 ;  /* 0x0000003102057c24 */ /* 0x000fe4000f8e0205 */
[----:B------:R-:W-:Y:S01]  /*1130*/  IMAD.MOV R2, RZ, RZ, -R38 ;  /* 0x000000ffff027224 */ /* 0x000fe200078e0a26 */
[----:B------:R-:W-:-:S03]  /*1140*/  @!P5 IADD3 R33, PT, PT, R33, 0x1, RZ ;  /* 0x000000012121d810 */ /* 0x000fc60007ffe0ff */
[----:B------:R-:W-:Y:S01]  /*1150*/  IMAD R3, R2, UR7, R3 ;  /* 0x0000000702037c24 */ /* 0x000fe2000f8e0203 */
[----:B------:R-:W-:Y:S02]  /*1160*/  SEL R46, R46, RZ, P2 ;  /* 0x000000ff2e2e7207 */ /* 0x000fe40001000000 */
[----:B------:R-:W-:Y:S02]  /*1170*/  @P3 IADD3 R33, PT, PT, R33, 0x1, RZ ;  /* 0x0000000121213810 */ /* 0x000fe40007ffe0ff */
[----:B------:R-:W-:Y:S01]  /*1180*/  ISETP.LT.U32.AND P5, PT, R3, UR7, PT ;  /* 0x0000000703007c0c */ /* 0x000fe2000bfa1070 */
[----:B------:R-:W-:Y:S01]  /*1190*/  IMAD R46, R46, UR44, RZ ;  /* 0x0000002c2e2e7c24 */ /* 0x000fe2000f8e02ff */
[----:B------:R-:W-:Y:S02]  /*11a0*/  SEL R31, R31, RZ, P0 ;  /* 0x000000ff1f1f7207 */ /* 0x000fe40000000000 */
[----:B------:R-:W-:Y:S02]  /*11b0*/  MOV R40, R33 ;  /* 0x0000002100287202 */ /* 0x000fe40000000f00 */
[----:B------:R-:W-:-:S02]  /*11c0*/  SEL R33, R9, RZ, P2 ;  /* 0x000000ff09217207 */ /* 0x000fc40001000000 */
[----:B------:R-:W-:Y:S01]  /*11d0*/  SEL R34, R25, R34, !P1 ;  /* 0x0000002219227207 */ /* 0x000fe20004800000 */
[----:B------:R-:W-:Y:S02]  /*11e0*/  IMAD R31, R31, UR45, R46 ;  /* 0x0000002d1f1f7c24 */ /* 0x000fe4000f8e022e */
[----:B------:R-:W-:Y:S01]  /*11f0*/  IMAD R46, R33, UR44, RZ ;  /* 0x0000002c212e7c24 */ /* 0x000fe2000f8e02ff */
[----:B------:R-:W-:Y:S02]  /*1200*/  IADD3 R33, PT, PT, -R34, RZ, RZ ;  /* 0x000000ff22217210 */ /* 0x000fe40007ffe1ff */
[----:B------:R-:W-:Y:S02]  /*1210*/  SHF.R.S64 R2, RZ, 0x1e, R35 ;  /* 0x0000001eff027819 */ /* 0x000fe40000001023 */
[----:B------:R-:W-:Y:S01]  /*1220*/  SEL R32, R25, R32, !P1 ;  /* 0x0000002019207207 */ /* 0x000fe20004800000 */
[----:B------:R-:W-:Y:S01]  /*1230*/  @!P5 VIADD R3, R3, -UR7 ;  /* 0x800000070303dc36 */ /* 0x000fe20008000000 */
[----:B------:R-:W-:Y:S01]  /*1240*/  @!P6 IADD3 R40, PT, PT, -R40, RZ, RZ ;  /* 0x000000ff2828e210 */ /* 0x000fe20007ffe1ff */
[----:B------:R-:W-:Y:S01]  /*1250*/  IMAD R4, R33, UR49, R4 ;  /* 0x0000003121047c24 */ /* 0x000fe2000f8e0204 */
[----:B------:R-:W-:Y:S01]  /*1260*/  IADD3 R2, P6, PT, R2, UR36, RZ ;  /* 0x0000002402027c10 */ /* 0x000fe2000ffde0ff */
[----:B------:R-:W-:Y:S01]  /*1270*/  IMAD.MOV R33, RZ, RZ, -R32 ;  /* 0x000000ffff217224 */ /* 0x000fe200078e0a20 */
[----:B------:R-:W-:-:S02]  /*1280*/  SEL R34, R34, RZ, P2 ;  /* 0x000000ff22227207 */ /* 0x000fc40001000000 */
[----:B------:R-:W-:Y:S01]  /*1290*/  ISETP.GE.U32.AND P3, PT, R3, UR7, PT ;  /* 0x0000000703007c0c */ /* 0x000fe2000bf66070 */
[----:B------:R-:W-:Y:S01]  /*12a0*/  IMAD R20, R33, UR49, R20 ;  /* 0x0000003121147c24 */ /* 0x000fe2000f8e0214 */
[----:B------:R-:W-:Y:S01]  /*12b0*/  LEA.HI.X.SX32 R3, R35, UR37, 0x2, P6 ;  /* 0x0000002523037c11 */ /* 0x000fe2000b0f16ff */
[----:B------:R-:W-:Y:S01]  /*12c0*/  IMAD R33, R34, UR44, RZ ;  /* 0x0000002c22217c24 */ /* 0x000fe2000f8e02ff */
[----:B------:R-:W-:Y:S02]  /*12d0*/  SEL R4, R4, RZ, P0 ;  /* 0x000000ff04047207 */ /* 0x000fe40000000000 */
[----:B------:R-:W-:Y:S01]  /*12e0*/  SEL R32, R32, RZ, P2 ;  /* 0x000000ff20207207 */ /* 0x000fe20001000000 */
[----:B------:R0:W4:Y:S02]  /*12f0*/  LDG.E R9, desc[UR8][R2.64] ;  /* 0x0000000802097981 */ /* 0x000124000c1e1900 */
[----:B------:R-:W-:Y:S01]  /*1300*/  IMAD R33, R4, UR45, R33 ;  /* 0x0000002d04217c24 */ /* 0x000fe2000f8e0221 */
[----:B------:R-:W-:-:S02]  /*1310*/  SEL R4, R25, R22, !P1 ;  /* 0x0000001619047207 */ /* 0x000fc40004800000 */
[----:B0-----:R-:W-:Y:S01]  /*1320*/  SEL R2, R20, RZ, P0 ;  /* 0x000000ff14027207 */ /* 0x001fe20000000000 */
[----:B------:R-:W-:Y:S01]  /*1330*/  IMAD R3, R32, UR44, RZ ;  /* 0x0000002c20037c24 */ /* 0x000fe2000f8e02ff */
[----:B------:R-:W-:-:S03]  /*1340*/  IADD3 R20, PT, PT, R26, 0x1a0, RZ ;  /* 0x000001a01a147810 */ /* 0x000fc60007ffe0ff */
[----:B------:R-:W-:Y:S01]  /*1350*/  IMAD R32, R2, UR45, R3 ;  /* 0x0000002d02207c24 */ /* 0x000fe2000f8e0203 */
[----:B------:R-:W-:Y:S02]  /*1360*/  IADD3 R2, PT, PT, -R4, RZ, RZ ;  /* 0x000000ff04027210 */ /* 0x000fe40007ffe1ff */
[----:B------:R-:W-:Y:S02]  /*1370*/  IABS R3, R20 ;  /* 0x0000001400037213 */ /* 0x000fe40000000000 */
[----:B------:R-:W-:Y:S01]  /*1380*/  SEL R30, R25, R30, !P1 ;  /* 0x0000001e191e7207 */ /* 0x000fe20004800000 */
[----:B------:R-:W-:Y:S02]  /*1390*/  IMAD R7, R2, UR49, R7 ;  /* 0x0000003102077c24 */ /* 0x000fe4000f8e0207 */
[----:B------:R-:W-:Y:S01]  /*13a0*/  IMAD.HI.U32 R34, R3, UR5, RZ ;  /* 0x0000000503227c27 */ /* 0x000fe2000f8e00ff */
[----:B------:R-:W-:-:S05]  /*13b0*/  IADD3 R2, PT, PT, -R30, RZ, RZ ;  /* 0x000000ff1e027210 */ /* 0x000fca0007ffe1ff */
[----:B------:R-:W-:Y:S01]  /*13c0*/  IMAD R21, R2, UR49, R21 ;  /* 0x0000003102157c24 */ /* 0x000fe2000f8e0215 */
[----:B------:R-:W-:Y:S01]  /*13d0*/  IADD3 R2, PT, PT, -R34, RZ, RZ ;  /* 0x000000ff22027210 */ /* 0x000fe20007ffe1ff */
[----:B------:R-:W-:-:S04]  /*13e0*/  @!P4 VIADD R29, R29, 0x1 ;  /* 0x000000011d1dc836 */ /* 0x000fc80000000000 */
[----:B------:R-:W-:Y:S01]  /*13f0*/  IMAD R3, R2, UR7, R3 ;  /* 0x0000000702037c24 */ /* 0x000fe2000f8e0203 */
[----:B------:R-:W-:Y:S02]  /*1400*/  ISETP.NE.AND P1, PT, R39, RZ, PT ;  /* 0x000000ff2700720c */ /* 0x000fe40003f25270 */
[----:B------:R-:W-:Y:S02]  /*1410*/  LOP3.LUT R22, R24, UR49, RZ, 0x3c, !PT ;  /* 0x0000003118167c12 */ /* 0x000fe4000f8e3cff */
[----:B------:R-:W-:Y:S02]  /*1420*/  ISETP.LT.U32.AND P4, PT, R3, UR7, PT ;  /* 0x0000000703007c0c */ /* 0x000fe4000bf81070 */
[----:B------:R-:W-:Y:S02]  /*1430*/  ISETP.GE.AND P6, PT, R22, RZ, PT ;  /* 0x000000ff1600720c */ /* 0x000fe40003fc6270 */
[----:B------:R-:W-:Y:S02]  /*1440*/  SEL R4, R4, RZ, P2 ;  /* 0x000000ff04047207 */ /* 0x000fe40001000000 */
[----:B------:R-:W-:-:S03]  /*1450*/  SEL R7, R7, RZ, P0 ;  /* 0x000000ff07077207 */ /* 0x000fc60000000000 */
[----:B------:R-:W-:Y:S01]  /*1460*/  @P1 VIADD R29, R29, 0x1 ;  /* 0x000000011d1d1836 */ /* 0x000fe20000000000 */
[----:B------:R-:W-:-:S03]  /*1470*/  SHF.R.S64 R2, RZ, 0x1e, R20 ;  /* 0x0000001eff027819 */ /* 0x000fc60000001014 */
[----:B------:R-:W-:Y:S01]  /*1480*/  @!P4 IADD3 R3, PT, PT, R3, -UR7, RZ ;  /* 0x800000070303cc10 */ /* 0x000fe2000fffe0ff */
[----:B------:R-:W-:Y:S01]  /*1490*/  IMAD R4, R4, UR44, RZ ;  /* 0x0000002c04047c24 */ /* 0x000fe2000f8e02ff */
[----:B------:R-:W-:Y:S02]  /*14a0*/  @!P6 IADD3 R29, PT, PT, -R29, RZ, RZ ;  /* 0x000000ff1d1de210 */ /* 0x000fe40007ffe1ff */
[----:B------:R-:W-:Y:S01]  /*14b0*/  ISETP.GE.U32.AND P1, PT, R3, UR7, PT ;  /* 0x0000000703007c0c */ /* 0x000fe2000bf26070 */
[----:B------:R-:W-:Y:S01]  /*14c0*/  IMAD R39, R7, UR45, R4 ;  /* 0x0000002d07277c24 */ /* 0x000fe2000f8e0204 */
[----:B------:R-:W-:Y:S02]  /*14d0*/  IADD3 R2, P6, PT, R2, UR36, RZ ;  /* 0x0000002402027c10 */ /* 0x000fe4000ffde0ff */
[----:B------:R-:W-:Y:S02]  /*14e0*/  P2R R22, PR, RZ, 0x2 ;  /* 0x00000002ff167803 */ /* 0x000fe40000000000 */
[----:B------:R-:W-:-:S02]  /*14f0*/  LOP3.LUT R4, R35, UR49, RZ, 0x3c, !PT ;  /* 0x0000003123047c12 */ /* 0x000fc4000f8e3cff */
[----:B------:R-:W-:Y:S01]  /*1500*/  ISETP.NE.AND P1, PT, RZ, UR49, PT ;  /* 0x00000031ff007c0c */ /* 0x000fe2000bf25270 */
[----:B------:R-:W-:Y:S01]  /*1510*/  @!P5 VIADD R38, R38, 0x1 ;  /* 0x000000012626d836 */ /* 0x000fe20000000000 */
[----:B------:R-:W-:Y:S02]  /*1520*/  LEA.HI.X.SX32 R3, R20, UR37, 0x2, P6 ;  /* 0x0000002514037c11 */ /* 0x000fe4000b0f16ff */
[----:B------:R-:W-:Y:S02]  /*1530*/  ISETP.GE.AND P5, PT, R4, RZ, PT ;  /* 0x000000ff0400720c */ /* 0x000fe40003fa6270 */
[C---:B------:R-:W-:Y:S02]  /*1540*/  SEL R28, R25.reuse, R28, !P1 ;  /* 0x0000001c191c7207 */ /* 0x040fe40004800000 */
[----:B------:R-:W-:Y:S02]  /*1550*/  ISETP.NE.AND P6, PT, R22, RZ, PT ;  /* 0x000000ff1600720c */ /* 0x000fe40003fc5270 */
[----:B------:R0:W4:Y:S01]  /*1560*/  LDG.E R22, desc[UR8][R2.64] ;  /* 0x0000000802167981 */ /* 0x000122000c1e1900 */
[----:B------:R-:W-:-:S02]  /*1570*/  SEL R40, R25, R40, !P1 ;  /* 0x0000002819287207 */ /* 0x000fc40004800000 */
[----:B------:R-:W-:Y:S02]  /*1580*/  @P3 IADD3 R38, PT, PT, R38, 0x1, RZ ;  /* 0x0000000126263810 */ /* 0x000fe40007ffe0ff */
[----:B0-----:R-:W-:Y:S02]  /*1590*/  IADD3 R2, PT, PT, -R28, RZ, RZ ;  /* 0x000000ff1c027210 */ /* 0x001fe40007ffe1ff */
[----:B------:R-:W-:-:S03]  /*15a0*/  @!P5 IADD3 R38, PT, PT, -R38, RZ, RZ ;  /* 0x000000ff2626d210 */ /* 0x000fc60007ffe1ff */
[----:B------:R-:W-:Y:S02]  /*15b0*/  IMAD R19, R2, UR49, R19 ;  /* 0x0000003102137c24 */ /* 0x000fe4000f8e0213 */
[----:B------:R-:W-:Y:S01]  /*15c0*/  IMAD.MOV R2, RZ, RZ, -R40 ;  /* 0x000000ffff027224 */ /* 0x000fe200078e0a28 */
[----:B------:R-:W-:-:S03]  /*15d0*/  SEL R40, R40, RZ, P2 ;  /* 0x000000ff28287207 */ /* 0x000fc60001000000 */
[----:B------:R-:W-:Y:S01]  /*15e0*/  IMAD R23, R2, UR49, R23 ;  /* 0x0000003102177c24 */ /* 0x000fe2000f8e0217 */
[C---:B------:R-:W-:Y:S01]  /*15f0*/  SEL R2, R25.reuse, R38, !P1 ;  /* 0x0000002619027207 */ /* 0x040fe20004800000 */
[----:B------:R-:W-:Y:S01]  /*1600*/  IMAD R38, R40, UR44, RZ ;  /* 0x0000002c28267c24 */ /* 0x000fe2000f8e02ff */
[----:B------:R-:W-:Y:S02]  /*1610*/  SEL R30, R30, RZ, P2 ;  /* 0x000000ff1e1e7207 */ /* 0x000fe40001000000 */
[----:B------:R-:W-:Y:S02]  /*1620*/  SEL R29, R25, R29, !P1 ;  /* 0x0000001d191d7207 */ /* 0x000fe40004800000 */
        /* <DEDUP_REMOVED lines=8> */
[----:B------:R-:W-:-:S02]  /*16b0*/  IADD3 R23, PT, PT, R26, 0x1c0, RZ ;  /* 0x000001c01a177810 */ /* 0x000fc40007ffe0ff */
[----:B------:R-:W-:Y:S01]  /*16c0*/  SEL R2, R2, RZ, P2 ;  /* 0x000000ff02027207 */ /* 0x000fe20001000000 */
[----:B------:R-:W-:Y:S01]  /*16d0*/  IMAD R5, R5, UR45, R46 ;  /* 0x0000002d05057c24 */ /* 0x000fe2000f8e022e */
[----:B------:R-:W-:Y:S01]  /*16e0*/  SEL R29, R29, RZ, P2 ;  /* 0x000000ff1d1d7207 */ /* 0x000fe20001000000 */
[----:B------:R-:W-:Y:S01]  /*16f0*/  IMAD R30, R21, UR45, R30 ;  /* 0x0000002d151e7c24 */ /* 0x000fe2000f8e021e */
[----:B------:R-:W-:Y:S01]  /*1700*/  IADD3 R46, P3, PT, R27, UR38, RZ ;  /* 0x000000261b2e7c10 */ /* 0x000fe2000ff7e0ff */
[----:B------:R-:W-:Y:S01]  /*1710*/  IMAD R24, R3, UR49, R24 ;  /* 0x0000003103187c24 */ /* 0x000fe2000f8e0218 */
[----:B------:R-:W-:Y:S01]  /*1720*/  IABS R21, R23 ;  /* 0x0000001700157213 */ /* 0x000fe20000000000 */
[----:B------:R-:W-:Y:S01]  /*1730*/  IMAD R2, R2, UR44, RZ ;  /* 0x0000002c02027c24 */ /* 0x000fe2000f8e02ff */
[----:B------:R-:W-:Y:S01]  /*1740*/  SEL R35, R35, RZ, P0 ;  /* 0x000000ff23237207 */ /* 0x000fe20000000000 */
[----:B------:R-:W-:Y:S01]  /*1750*/  IMAD R29, R29, UR44, RZ ;  /* 0x0000002c1d1d7c24 */ /* 0x000fe2000f8e02ff */
[----:B------:R-:W-:-:S02]  /*1760*/  SEL R24, R24, RZ, P0 ;  /* 0x000000ff18187207 */ /* 0x000fc40000000000 */
[----:B------:R-:W-:Y:S01]  /*1770*/  LEA.HI.X.SX32 R47, R27, UR39, 0x1, P3 ;  /* 0x000000271b2f7c11 */ /* 0x000fe200098f0eff */
[----:B------:R-:W-:Y:S01]  /*1780*/  IMAD.HI.U32 R27, R21, UR5, RZ ;  /* 0x00000005151b7c27 */ /* 0x000fe2000f8e00ff */
[----:B------:R-:W-:-:S03]  /*1790*/  LOP3.LUT R3, R20, UR49, RZ, 0x3c, !PT ;  /* 0x0000003114037c12 */ /* 0x000fc6000f8e3cff */
[----:B------:R-:W-:Y:S01]  /*17a0*/  IMAD R45, R35, UR45, R2 ;  /* 0x0000002d232d7c24 */ /* 0x000fe2000f8e0202 */
[----:B------:R-:W-:Y:S01]  /*17b0*/  IADD3 R2, P5, PT, R6, UR38, RZ ;  /* 0x0000002606027c10 */ /* 0x000fe2000ffbe0ff */
[----:B------:R-:W-:Y:S01]  /*17c0*/  IMAD R40, R24, UR45, R29 ;  /* 0x0000002d18287c24 */ /* 0x000fe2000f8e021d */
[----:B------:R-:W-:Y:S01]  /*17d0*/  ISETP.GE.AND P3, PT, R3, RZ, PT ;  /* 0x000000ff0300720c */ /* 0x000fe20003f66270 */
[----:B------:R-:W5:Y:S01]  /*17e0*/  LDG.E.U8 R4, desc[UR8][R46.64] ;  /* 0x000000082e047981 */ /* 0x000f62000c1e1100 */
[----:B------:R-:W-:Y:S02]  /*17f0*/  IADD3 R24, PT, PT, -R27, RZ, RZ ;  /* 0x000000ff1b187210 */ /* 0x000fe40007ffe1ff */
[----:B------:R-:W-:-:S03]  /*1800*/  LEA.HI.X.SX32 R3, R6, UR39, 0x1, P5 ;  /* 0x0000002706037c11 */ /* 0x000fc6000a8f0eff */
[----:B------:R-:W-:Y:S02]  /*1810*/  IMAD R21, R24, UR7, R21 ;  /* 0x0000000718157c24 */ /* 0x000fe4000f8e0215 */
[----:B------:R0:W2:Y:S01]  /*1820*/  LDG.E.U8 R24, desc[UR8][R2.64] ;  /* 0x0000000802187981 */ /* 0x0000a2000c1e1100 */
[C---:B------:R-:W-:Y:S02]  /*1830*/  IADD3 R6, P5, PT, R31.reuse, UR38, RZ ;  /* 0x000000261f067c10 */ /* 0x040fe4000ffbe0ff */
[----:B------:R-:W-:Y:S02]  /*1840*/  SEL R28, R28, RZ, P2 ;  /* 0x000000ff1c1c7207 */ /* 0x000fe40001000000 */
[----:B------:R-:W-:Y:S02]  /*1850*/  LEA.HI.X.SX32 R7, R31, UR39, 0x1, P5 ;  /* 0x000000271f077c11 */ /* 0x000fe4000a8f0eff */
[----:B------:R-:W-:Y:S01]  /*1860*/  SEL R19, R19, RZ, P0 ;  /* 0x000000ff13137207 */ /* 0x000fe20000000000 */
[----:B------:R-:W-:-:S02]  /*1870*/  IMAD R28, R28, UR44, RZ ;  /* 0x0000002c1c1c7c24 */ /* 0x000fc4000f8e02ff */
[----:B------:R-:W3:Y:S02]  /*1880*/  LDG.E.U8 R6, desc[UR10][R6.64] ;  /* 0x0000000a06067981 */ /* 0x000ee4000c1e1100 */
[----:B------:R-:W-:Y:S01]  /*1890*/  IMAD R19, R19, UR45, R28 ;  /* 0x0000002d13137c24 */ /* 0x000fe2000f8e021c */
[----:B------:R-:W-:-:S04]  /*18a0*/  IADD3 R28, P5, PT, R5, UR38, RZ ;  /* 0x00000026051c7c10 */ /* 0x000fc8000ffbe0ff */
[----:B------:R-:W-:-:S05]  /*18b0*/  LEA.HI.X.SX32 R29, R5, UR39, 0x1, P5 ;  /* 0x00000027051d7c11 */ /* 0x000fca000a8f0eff */
[----:B------:R1:W4:Y:S01]  /*18c0*/  LDG.E.U8 R5, desc[UR12][R28.64] ;  /* 0x0000000c1c057981 */ /* 0x000322000c1e1100 */
[----:B------:R-:W-:Y:S01]  /*18d0*/  ISETP.LT.U32.AND P5, PT, R21, UR7, PT ;  /* 0x0000000715007c0c */ /* 0x000fe2000bfa1070 */
[----:B------:R-:W-:Y:S02]  /*18e0*/  @!P4 VIADD R34, R34, 0x1 ;  /* 0x000000012222c836 */ /* 0x000fe40000000000 */
[----:B------:R-:W-:-:S03]  /*18f0*/  VIADD R48, R26, 0x1e0 ;  /* 0x000001e01a307836 */ /* 0x000fc60000000000 */
[----:B------:R-:W-:-:S07]  /*1900*/  @P6 IADD3 R34, PT, PT, R34, 0x1, RZ ;  /* 0x0000000122226810 */ /* 0x000fce0007ffe0ff */
[----:B------:R-:W-:-:S04]  /*1910*/  @!P5 IADD3 R21, PT, PT, R21, -UR7, RZ ;  /* 0x800000071515dc10 */ /* 0x000fc8000fffe0ff */
[----:B------:R-:W-:Y:S02]  /*1920*/  ISETP.GE.U32.AND P1, PT, R21, UR7, PT ;  /* 0x0000000715007c0c */ /* 0x000fe4000bf26070 */
[----:B------:R-:W-:Y:S02]  /*1930*/  @!P3 IADD3 R34, PT, PT, -R34, RZ, RZ ;  /* 0x000000ff2222b210 */ /* 0x000fe40007ffe1ff */
[----:B------:R-:W-:Y:S02]  /*1940*/  P2R R49, PR, RZ, 0x2 ;  /* 0x00000002ff317803 */ /* 0x000fe40000000000 */
[----:B------:R-:W-:Y:S02]  /*1950*/  ISETP.NE.AND P1, PT, RZ, UR49, PT ;  /* 0x00000031ff007c0c */ /* 0x000fe4000bf25270 */
[----:B------:R-:W-:Y:S02]  /*1960*/  IABS R35, R48 ;  /* 0x0000003000237213 */ /* 0x000fe40000000000 */
[----:B------:R-:W-:-:S02]  /*1970*/  LOP3.LUT R31, R23, UR49, RZ, 0x3c, !PT ;  /* 0x00000031171f7c12 */ /* 0x000fc4000f8e3cff */
[----:B------:R-:W-:Y:S02]  /*1980*/  SEL R34, R25, R34, !P1 ;  /* 0x0000002219227207 */ /* 0x000fe40004800000 */
[----:B------:R-:W-:Y:S01]  /*1990*/  ISETP.GE.AND P3, PT, R31, RZ, PT ;  /* 0x000000ff1f00720c */ /* 0x000fe20003f66270 */
[----:B------:R-:W-:Y:S01]  /*19a0*/  IMAD.HI.U32 R31, R35, UR5, RZ ;  /* 0x00000005231f7c27 */ /* 0x000fe2000f8e00ff */
[----:B0-----:R-:W-:Y:S02]  /*19b0*/  IADD3 R3, PT, PT, -R34, RZ, RZ ;  /* 0x000000ff22037210 */ /* 0x001fe40007ffe1ff */
[----:B------:R-:W-:Y:S01]  /*19c0*/  SHF.R.S64 R46, RZ, 0x1e, R23 ;  /* 0x0000001eff2e7819 */ /* 0x000fe20000001017 */
[----:B------:R-:W-:Y:S02]  /*19d0*/  IMAD.MOV R2, RZ, RZ, -R31 ;  /* 0x000000ffff027224 */ /* 0x000fe400078e0a1f */
[----:B------:R-:W-:Y:S01]  /*19e0*/  IMAD R20, R3, UR49, R20 ;  /* 0x0000003103147c24 */ /* 0x000fe2000f8e0214 */
[----:B------:R-:W-:Y:S01]  /*19f0*/  IADD3 R46, P4, PT, R46, UR36, RZ ;  /* 0x000000242e2e7c10 */ /* 0x000fe2000ff9e0ff */
[----:B------:R-:W-:-:S03]  /*1a00*/  IMAD R3, R2, UR7, R35 ;  /* 0x0000000702037c24 */ /* 0x000fc6000f8e0223 */
[----:B------:R-:W-:Y:S02]  /*1a10*/  LEA.HI.X.SX32 R47, R23, UR37, 0x2, P4 ;  /* 0x00000025172f7c11 */ /* 0x000fe4000a0f16ff */
[----:B------:R-:W-:Y:S02]  /*1a20*/  ISETP.LT.U32.AND P4, PT, R3, UR7, PT ;  /* 0x0000000703007c0c */ /* 0x000fe4000bf81070 */
[----:B------:R-:W-:Y:S02]  /*1a30*/  SHF.R.S64 R2, RZ, 0x1e, R48 ;  /* 0x0000001eff027819 */ /* 0x000fe40000001030 */
[----:B------:R-:W-:Y:S02]  /*1a40*/  @!P5 IADD3 R27, PT, PT, R27, 0x1, RZ ;  /* 0x000000011b1bd810 */ /* 0x000fe40007ffe0ff */
[----:B------:R-:W-:-:S07]  /*1a50*/  IADD3 R2, P5, PT, R2, UR36, RZ ;  /* 0x0000002402027c10 */ /* 0x000fce000ffbe0ff */
[----:B------:R-:W-:-:S04]  /*1a60*/  @!P4 IADD3 R3, PT, PT, R3, -UR7, RZ ;  /* 0x800000070303cc10 */ /* 0x000fc8000fffe0ff */
[----:B------:R-:W-:Y:S02]  /*1a70*/  ISETP.GE.U32.AND P6, PT, R3, UR7, PT ;  /* 0x0000000703007c0c */ /* 0x000fe4000bfc6070 */
[C---:B------:R-:W-:Y:S02]  /*1a80*/  LEA.HI.X.SX32 R3, R48.reuse, UR37, 0x2, P5 ;  /* 0x0000002530037c11 */ /* 0x040fe4000a8f16ff */
[----:B------:R-:W-:Y:S02]  /*1a90*/  ISETP.NE.AND P5, PT, R49, RZ, PT ;  /* 0x000000ff3100720c */ /* 0x000fe40003fa5270 */
[----:B-1----:R-:W-:Y:S02]  /*1aa0*/  LOP3.LUT R28, R48, UR49, RZ, 0x3c, !PT ;  /* 0x00000031301c7c12 */ /* 0x002fe4000f8e3cff */
[----:B------:R-:W-:-:S09]  /*1ab0*/  @!P4 IADD3 R31, PT, PT, R31, 0x1, RZ ;  /* 0x000000011f1fc810 */ /* 0x000fd20007ffe0ff */
[----:B------:R-:W-:Y:S01]  /*1ac0*/  @P5 VIADD R27, R27, 0x1 ;  /* 0x000000011b1b5836 */ /* 0x000fe20000000000 */
[----:B------:R-:W-:-:S03]  /*1ad0*/  ISETP.GE.AND P5, PT, R28, RZ, PT ;  /* 0x000000ff1c00720c */ /* 0x000fc60003fa6270 */
[----:B------:R-:W-:Y:S01]  /*1ae0*/  @!P3 IMAD.MOV R27, RZ, RZ, -R27 ;  /* 0x000000ffff1bb224 */ /* 0x000fe200078e0a1b */
[----:B------:R-:W-:Y:S02]  /*1af0*/  SEL R7, R20, RZ, P0 ;  /* 0x000000ff14077207 */ /* 0x000fe40000000000 */
[----:B------:R0:W4:Y:S02]  /*1b00*/  LDG.E R20, desc[UR8][R2.64] ;  /* 0x0000000802147981 */ /* 0x000124000c1e1900 */
[----:B------:R-:W-:Y:S02]  /*1b10*/  SEL R27, R25, R27, !P1 ;  /* 0x0000001b191b7207 */ /* 0x000fe40004800000 */
[----:B------:R-:W-:Y:S02]  /*1b20*/  @P6 IADD3 R31, PT, PT, R31, 0x1, RZ ;  /* 0x000000011f1f6810 */ /* 0x000fe40007ffe0ff */
[----:B0-----:R-:W-:Y:S02]  /*1b30*/  IADD3 R2, PT, PT, -R27, RZ, RZ ;  /* 0x000000ff1b027210 */ /* 0x001fe40007ffe1ff */
[----:B------:R-:W-:-:S02]  /*1b40*/  @!P5 IADD3 R31, PT, PT, -R31, RZ, RZ ;  /* 0x000000ff1f1fd210 */ /* 0x000fc40007ffe1ff */
[----:B------:R-:W-:Y:S01]  /*1b50*/  SEL R34, R34, RZ, P2 ;  /* 0x000000ff22227207 */ /* 0x000fe20001000000 */
[----:B------:R-:W-:Y:S01]  /*1b60*/  IMAD R23, R2, UR49, R23 ;  /* 0x0000003102177c24 */ /* 0x000fe2000f8e0217 */
[----:B------:R-:W-:Y:S02]  /*1b70*/  SEL R27, R27, RZ, P2 ;  /* 0x000000ff1b1b7207 */ /* 0x000fe40001000000 */
[----:B------:R-:W-:Y:S02]  /*1b80*/  IADD3 R28, P3, PT, R33, UR38, RZ ;  /* 0x00000026211c7c10 */ /* 0x000fe4000ff7e0ff */
[----:B------:R-:W-:Y:S01]  /*1b90*/  SEL R31, R25, R31, !P1 ;  /* 0x0000001f191f7207 */ /* 0x000fe20004800000 */
[----:B------:R-:W-:Y:S01]  /*1ba0*/  IMAD R34, R34, UR44, RZ ;  /* 0x0000002c22227c24 */ /* 0x000fe2000f8e02ff */
[----:B------:R-:W-:Y:S01]  /*1bb0*/  SEL R23, R23, RZ, P0 ;  /* 0x000000ff17177207 */ /* 0x000fe20000000000 */
[----:B------:R-:W-:Y:S01]  /*1bc0*/  IMAD R2, R27, UR44, RZ ;  /* 0x0000002c1b027c24 */ /* 0x000fe2000f8e02ff */
[----:B------:R-:W-:Y:S01]  /*1bd0*/  LEA.HI.X.SX32 R29, R33, UR39, 0x1, P3 ;  /* 0x00000027211d7c11 */ /* 0x000fe200098f0eff */
[----:B------:R-:W-:-:S02]  /*1be0*/  IMAD.MOV R3, RZ, RZ, -R31 ;  /* 0x000000ffff037224 */ /* 0x000fc400078e0a1f */
[----:B------:R-:W-:Y:S02]  /*1bf0*/  IMAD R7, R7, UR45, R34 ;  /* 0x0000002d07077c24 */ /* 0x000fe4000f8e0222 */
[----:B------:R-:W-:Y:S02]  /*1c00*/  IMAD R34, R23, UR45, R2 ;  /* 0x0000002d17227c24 */ /* 0x000fe4000f8e0202 */
[----:B------:R-:W4:Y:S01]  /*1c10*/  LDG.E.U8 R23, desc[UR8][R28.64] ;  /* 0x000000081c177981 */ /* 0x000f22000c1e1100 */
[----:B------:R-:W-:Y:S01]  /*1c20*/  IMAD R3, R3, UR49, R48 ;  /* 0x0000003103037c24 */ /* 0x000fe2000f8e0230 */
[----:B------:R-:W-:-:S04]  /*1c30*/  SEL R31, R31, RZ, P2 ;  /* 0x000000ff1f1f7207 */ /* 0x000fc80001000000 */
[----:B------:R-:W-:Y:S01]  /*1c40*/  SEL R3, R3, RZ, P0 ;  /* 0x000000ff03037207 */ /* 0x000fe20000000000 */
[----:B------:R-:W-:Y:S01]  /*1c50*/  IMAD R2, R31, UR44, RZ ;  /* 0x0000002c1f027c24 */ /* 0x000fe2000f8e02ff */
[----:B------:R-:W-:Y:S02]  /*1c60*/  R2UR UR14, R36 ;  /* 0x00000000240e72ca */ /* 0x000fe400000e0000 */
[----:B------:R-:W-:Y:S01]  /*1c70*/  R2UR UR15, R37 ;  /* 0x00000000250f72ca */ /* 0x000fe200000e0000 */
[----:B------:R-:W-:Y:S01]  /*1c80*/  IMAD R52, R3, UR45, R2 ;  /* 0x0000002d03347c24 */ /* 0x000fe2000f8e0202 */
[----:B------:R-:W-:-:S04]  /*1c90*/  IADD3 R2, P3, PT, R32, UR38, RZ ;  /* 0x0000002620027c10 */ /* 0x000fc8000ff7e0ff */
[----:B------:R-:W-:Y:S02]  /*1ca0*/  LEA.HI.X.SX32 R3, R32, UR39, 0x1, P3 ;  /* 0x0000002720037c11 */ /* 0x000fe400098f0eff */
[----:B------:R-:W-:-:S03]  /*1cb0*/  IADD3 R48, P3, PT, R30, UR38, RZ ;  /* 0x000000261e307c10 */ /* 0x000fc6000ff7e0ff */
[----:B------:R-:W4:Y:S01]  /*1cc0*/  LDG.E.U8 R27, desc[UR10][R2.64] ;  /* 0x0000000a021b7981 */ /* 0x000f22000c1e1100 */
[----:B------:R-:W-:Y:S02]  /*1cd0*/  LEA.HI.X.SX32 R49, R30, UR39, 0x1, P3 ;  /* 0x000000271e317c11 */ /* 0x000fe400098f0eff */
[C---:B------:R-:W-:Y:S01]  /*1ce0*/  IADD3 R32, P3, PT, R19.reuse, UR38, RZ ;  /* 0x0000002613207c10 */ /* 0x040fe2000ff7e0ff */
[----:B------:R0:W4:Y:S03]  /*1cf0*/  LDG.E R21, desc[UR14][R46.64] ;  /* 0x0000000e2e157981 */ /* 0x000126000c1e1900 */
[----:B------:R-:W-:Y:S01]  /*1d00*/  LEA.HI.X.SX32 R33, R19, UR39, 0x1, P3 ;  /* 0x0000002713217c11 */ /* 0x000fe200098f0eff */
[----:B------:R-:W4:Y:S01]  /*1d10*/  LDG.E.U8 R28, desc[UR8][R48.64] ;  /* 0x00000008301c7981 */ /* 0x000f22000c1e1100 */
[----:B------:R-:W-:-:S03]  /*1d20*/  IADD3 R50, P3, PT, R38, UR38, RZ ;  /* 0x0000002626327c10 */ /* 0x000fc6000ff7e0ff */
[----:B------:R1:W4:Y:S01]  /*1d30*/  LDG.E.U8 R35, desc[UR10][R32.64] ;  /* 0x0000000a20237981 */ /* 0x000322000c1e1100 */
[----:B0-----:R-:W-:-:S04]  /*1d40*/  IADD3 R46, P4, PT, R39, UR38, RZ ;  /* 0x00000026272e7c10 */ /* 0x001fc8000ff9e0ff */
[----:B------:R-:W-:Y:S02]  /*1d50*/  LEA.HI.X.SX32 R47, R39, UR39, 0x1, P4 ;  /* 0x00000027272f7c11 */ /* 0x000fe4000a0f0eff */
[C---:B------:R-:W-:Y:S02]  /*1d60*/  IADD3 R54, P4, PT, R45.reuse, UR38, RZ ;  /* 0x000000262d367c10 */ /* 0x040fe4000ff9e0ff */
[----:B------:R-:W-:Y:S01]  /*1d70*/  LEA.HI.X.SX32 R51, R38, UR39, 0x1, P3 ;  /* 0x0000002726337c11 */ /* 0x000fe200098f0eff */
[----:B------:R-:W4:Y:S01]  /*1d80*/  LDG.E.U8 R31, desc[UR12][R46.64] ;  /* 0x0000000c2e1f7981 */ /* 0x000f22000c1e1100 */
[----:B------:R-:W-:Y:S02]  /*1d90*/  IADD3 R2, P3, PT, R40, UR38, RZ ;  /* 0x0000002628027c10 */ /* 0x000fe4000ff7e0ff */
[----:B------:R-:W-:Y:S01]  /*1da0*/  LEA.HI.X.SX32 R55, R45, UR39, 0x1, P4 ;  /* 0x000000272d377c11 */ /* 0x000fe2000a0f0eff */
[----:B------:R-:W4:Y:S01]  /*1db0*/  LDG.E.U8 R29, desc[UR12][R50.64] ;  /* 0x0000000c321d7981 */ /* 0x000f22000c1e1100 */
[----:B------:R-:W-:-:S02]  /*1dc0*/  IADD3 R45, PT, PT, R26, 0x200, RZ ;  /* 0x000002001a2d7810 */ /* 0x000fc40007ffe0ff */
[----:B------:R-:W-:Y:S01]  /*1dd0*/  LEA.HI.X.SX32 R3, R40, UR39, 0x1, P3 ;  /* 0x0000002728037c11 */ /* 0x000fe200098f0eff */
[----:B------:R-:W4:Y:S01]  /*1de0*/  LDG.E.U8 R54, desc[UR10][R54.64] ;  /* 0x0000000a36367981 */ /* 0x000f22000c1e1100 */
[C---:B------:R-:W-:Y:S02]  /*1df0*/  IADD3 R38, P3, PT, R7.reuse, UR38, RZ ;  /* 0x0000002607267c10 */ /* 0x040fe4000ff7e0ff */
[----:B------:R-:W-:Y:S01]  /*1e00*/  IABS R19, R45 ;  /* 0x0000002d00137213 */ /* 0x000fe20000000000 */
[----:B------:R0:W4:Y:S01]  /*1e10*/  LDG.E.U8 R49, desc[UR8][R2.64] ;  /* 0x0000000802317981 */ /* 0x000122000c1e1100 */
[----:B------:R-:W-:-:S03]  /*1e20*/  LEA.HI.X.SX32 R39, R7, UR39, 0x1, P3 ;  /* 0x0000002707277c11 */ /* 0x000fc600098f0eff */
[----:B------:R-:W-:Y:S01]  /*1e30*/  IMAD.HI.U32 R7, R19, UR5, RZ ;  /* 0x0000000513077c27 */ /* 0x000fe2000f8e00ff */
[----:B-1----:R-:W-:Y:S01]  /*1e40*/  IADD3 R32, P4, PT, R34, UR38, RZ ;  /* 0x0000002622207c10 */ /* 0x002fe2000ff9e0ff */
[----:B------:R-:W4:Y:S03]  /*1e50*/  LDG.E.U8 R30, desc[UR8][R38.64] ;  /* 0x00000008261e7981 */ /* 0x000f26000c1e1100 */
[----:B------:R-:W-:-:S05]  /*1e60*/  IADD3 R40, PT, PT, -R7, RZ, RZ ;  /* 0x000000ff07287210 */ /* 0x000fca0007ffe1ff */
[----:B------:R-:W-:Y:S01]  /*1e70*/  IMAD R19, R40, UR7, R19 ;  /* 0x0000000728137c24 */ /* 0x000fe2000f8e0213 */
[----:B------:R-:W-:-:S04]  /*1e80*/  LEA.HI.X.SX32 R33, R34, UR39, 0x1, P4 ;  /* 0x0000002722217c11 */ /* 0x000fc8000a0f0eff */
[----:B------:R-:W-:Y:S01]  /*1e90*/  ISETP.LT.U32.AND P4, PT, R19, UR7, PT ;  /* 0x0000000713007c0c */ /* 0x000fe2000bf81070 */
[----:B------:R-:W4:Y:S01]  /*1ea0*/  LDG.E.U8 R53, desc[UR10][R32.64] ;  /* 0x0000000a20357981 */ /* 0x000f22000c1e1100 */
[----:B0-----:R-:W-:-:S04]  /*1eb0*/  IADD3 R2, P3, PT, R52, UR38, RZ ;  /* 0x0000002634027c10 */ /* 0x001fc8000ff7e0ff */
[----:B------:R-:W-:-:S05]  /*1ec0*/  LEA.HI.X.SX32 R3, R52, UR39, 0x1, P3 ;  /* 0x0000002734037c11 */ /* 0x000fca00098f0eff */
[----:B------:R0:W4:Y:S02]  /*1ed0*/  LDG.E.U8 R34, desc[UR8][R2.64] ;  /* 0x0000000802227981 */ /* 0x000124000c1e1100 */
[----:B------:R-:W-:-:S05]  /*1ee0*/  @!P4 VIADD R19, R19, -UR7 ;  /* 0x800000071313cc36 */ /* 0x000fca0008000000 */
[----:B------:R-:W-:Y:S02]  /*1ef0*/  ISETP.GE.U32.AND P3, PT, R19, UR7, PT ;  /* 0x0000000713007c0c */ /* 0x000fe4000bf66070 */
[----:B------:R-:W-:-:S04]  /*1f00*/  LOP3.LUT R19, R45, UR49, RZ, 0x3c, !PT ;  /* 0x000000312d137c12 */ /* 0x000fc8000f8e3cff */
[----:B------:R-:W-:Y:S02]  /*1f10*/  ISETP.GE.AND P5, PT, R19, RZ, PT ;  /* 0x000000ff1300720c */ /* 0x000fe40003fa6270 */
[----:B------:R-:W-:-:S05]  /*1f20*/  @!P4 IADD3 R7, PT, PT, R7, 0x1, RZ ;  /* 0x000000010707c810 */ /* 0x000fca0007ffe0ff */
[----:B------:R-:W-:-:S06]  /*1f30*/  @P3 IADD3 R7, PT, PT, R7, 0x1, RZ ;  /* 0x0000000107073810 */ /* 0x000fcc0007ffe0ff */
[----:B------:R-:W-:-:S05]  /*1f40*/  @!P5 IMAD.MOV R7, RZ, RZ, -R7 ;  /* 0x000000ffff07d224 */ /* 0x000fca00078e0a07 */
[----:B------:R-:W-:-:S04]  /*1f50*/  SEL R7, R25, R7, !P1 ;  /* 0x0000000719077207 */ /* 0x000fc80004800000 */
[C---:B0-----:R-:W-:Y:S02]  /*1f60*/  IADD3 R2, PT, PT, -R7.reuse, RZ, RZ ;  /* 0x000000ff07027210 */ /* 0x041fe40007ffe1ff */
[----:B------:R-:W-:-:S03]  /*1f70*/  SEL R7, R7, RZ, P2 ;  /* 0x000000ff07077207 */ /* 0x000fc60001000000 */
[----:B------:R-:W-:Y:S02]  /*1f80*/  IMAD R2, R2, UR49, R45 ;  /* 0x0000003102027c24 */ /* 0x000fe4000f8e022d */
[----:B------:R-:W-:-:S03]  /*1f90*/  IMAD R7, R7, UR44, RZ ;  /* 0x0000002c07077c24 */ /* 0x000fc6000f8e02ff */
[----:B------:R-:W-:-:S05]  /*1fa0*/  SEL R2, R2, RZ, P0 ;  /* 0x000000ff02027207 */ /* 0x000fca0000000000 */
[----:B------:R-:W-:Y:S01]  /*1fb0*/  IMAD R7, R2, UR45, R7 ;  /* 0x0000002d02077c24 */ /* 0x000fe2000f8e0207 */
[----:B------:R-:W-:-:S04]  /*1fc0*/  IADD3 R32, PT, PT, R26, 0x220, RZ ;  /* 0x000002201a207810 */ /* 0x000fc80007ffe0ff */
[C---:B------:R-:W-:Y:S02]  /*1fd0*/  IADD3 R38, P4, PT, R7.reuse, UR38, RZ ;  /* 0x0000002607267c10 */ /* 0x040fe4000ff9e0ff */
[----:B------:R-:W-:Y:S02]  /*1fe0*/  SHF.R.S64 R2, RZ, 0x1e, R45 ;  /* 0x0000001eff027819 */ /* 0x000fe4000000102d */
[----:B------:R-:W-:Y:S02]  /*1ff0*/  LEA.HI.X.SX32 R39, R7, UR39, 0x1, P4 ;  /* 0x0000002707277c11 */ /* 0x000fe4000a0f0eff */
[----:B------:R-:W-:Y:S02]  /*2000*/  IABS R7, R32 ;  /* 0x0000002000077213 */ /* 0x000fe40000000000 */
[----:B------:R-:W-:Y:S01]  /*2010*/  IADD3 R2, P3, PT, R2, UR36, RZ ;  /* 0x0000002402027c10 */ /* 0x000fe2000ff7e0ff */
[C---:B------:R-:W-:Y:S01]  /*2020*/  VIADD R46, R26.reuse, 0x240 ;  /* 0x000002401a2e7836 */ /* 0x040fe20000000000 */
[C---:B------:R-:W-:Y:S01]  /*2030*/  IADD3 R47, PT, PT, R26.reuse, 0x260, RZ ;  /* 0x000002601a2f7810 */ /* 0x040fe20007ffe0ff */
[----:B------:R-:W-:Y:S01]  /*2040*/  VIADD R51, R26, 0x280 ;  /* 0x000002801a337836 */ /* 0x000fe20000000000 */
[----:B-----5:R-:W-:Y:S01]  /*2050*/  ISETP.NE.AND P4, PT, R4, RZ, PT ;  /* 0x000000ff0400720c */ /* 0x020fe20003f85270 */
[----:B------:R-:W-:Y:S01]  /*2060*/  IMAD.HI.U32 R4, R7, UR5, RZ ;  /* 0x0000000507047c27 */ /* 0x000fe2000f8e00ff */
[----:B------:R-:W-:Y:S01]  /*2070*/  LEA.HI.X.SX32 R3, R45, UR37, 0x2, P3 ;  /* 0x000000252d037c11 */ /* 0x000fe200098f16ff */
[----:B------:R-:W5:Y:S01]  /*2080*/  LDG.E.U8 R38, desc[UR10][R38.64] ;  /* 0x0000000a26267981 */ /* 0x000f62000c1e1100 */
[----:B--2---:R-:W-:Y:S01]  /*2090*/  ISETP.NE.AND P3, PT, R24, RZ, PT ;  /* 0x000000ff1800720c */ /* 0x004fe20003f65270 */
[----:B------:R-:W-:Y:S01]  /*20a0*/  IMAD.MOV R24, RZ, RZ, -R4 ;  /* 0x000000ffff187224 */ /* 0x000fe200078e0a04 */
[----:B------:R-:W-:Y:S01]  /*20b0*/  P2R R50, PR, RZ, 0x10 ;  /* 0x00000010ff327803 */ /* 0x000fe20000000000 */
[----:B------:R0:W2:Y:S02]  /*20c0*/  LDG.E R19, desc[UR8][R2.64] ;  /* 0x0000000802137981 */ /* 0x0000a4000c1e1900 */
[----:B------:R-:W-:Y:S01]  /*20d0*/  IMAD R7, R24, UR7, R7 ;  /* 0x0000000718077c24 */ /* 0x000fe2000f8e0207 */
[----:B------:R-:W-:-:S04]  /*20e0*/  P2R R45, PR, RZ, 0x8 ;  /* 0x00000008ff2d7803 */ /* 0x000fc80000000000 */
[----:B------:R-:W-:Y:S02]  /*20f0*/  ISETP.LT.U32.AND P3, PT, R7, UR7, PT ;  /* 0x0000000707007c0c */ /* 0x000fe4000bf61070 */
[----:B0-----:R-:W-:-:S11]  /*2100*/  LOP3.LUT R2, R32, UR49, RZ, 0x3c, !PT ;  /* 0x0000003120027c12 */ /* 0x001fd6000f8e3cff */
[----:B------:R-:W-:-:S04]  /*2110*/  @!P3 IADD3 R7, PT, PT, R7, -UR7, RZ ;  /* 0x800000070707bc10 */ /* 0x000fc8000fffe0ff */
[----:B------:R-:W-:Y:S02]  /*2120*/  ISETP.GE.U32.AND P4, PT, R7, UR7, PT ;  /* 0x0000000707007c0c */ /* 0x000fe4000bf86070 */
[----:B------:R-:W-:Y:S02]  /*2130*/  @!P3 IADD3 R4, PT, PT, R4, 0x1, RZ ;  /* 0x000000010404b810 */ /* 0x000fe40007ffe0ff */
[----:B------:R-:W-:Y:S02]  /*2140*/  ISETP.GE.AND P3, PT, R2, RZ, PT ;  /* 0x000000ff0200720c */ /* 0x000fe40003f66270 */
[----:B------:R-:W-:-:S07]  /*2150*/  SHF.R.S64 R2, RZ, 0x1e, R32 ;  /* 0x0000001eff027819 */ /* 0x000fce0000001020 */
[----:B------:R-:W-:Y:S01]  /*2160*/  @P4 VIADD R4, R4, 0x1 ;  /* 0x0000000104044836 */ /* 0x000fe20000000000 */
[----:B---3--:R-:W-:Y:S02]  /*2170*/  ISETP.NE.AND P4, PT, R6, RZ, PT ;  /* 0x000000ff0600720c */ /* 0x008fe40003f85270 */
[----:B------:R-:W0:Y:S02]  /*2180*/  LDC.64 R6, c[0x0][0x3d0] ;  /* 0x0000f400ff067b82 */ /* 0x000e240000000a00 */
[----:B------:R-:W-:Y:S02]  /*2190*/  @!P3 IADD3 R4, PT, PT, -R4, RZ, RZ ;  /* 0x000000ff0404b210 */ /* 0x000fe40007ffe1ff */
[----:B------:R-:W-:Y:S02]  /*21a0*/  IADD3 R2, P3, PT, R2, UR36, RZ ;  /* 0x0000002402027c10 */ /* 0x000fe4000ff7e0ff */
[----:B------:R-:W-:Y:S02]  /*21b0*/  SEL R4, R25, R4, !P1 ;  /* 0x0000000419047207 */ /* 0x000fe40004800000 */
[----:B------:R-:W-:-:S02]  /*21c0*/  LEA.HI.X.SX32 R3, R32, UR37, 0x2, P3 ;  /* 0x0000002520037c11 */ /* 0x000fc400098f16ff */
[----:B----4-:R-:W-:Y:S02]  /*21d0*/  ISETP.NE.AND P3, PT, R5, RZ, PT ;  /* 0x000000ff0500720c */ /* 0x010fe40003f65270 */
[C---:B------:R-:W-:Y:S02]  /*21e0*/  IADD3 R5, PT, PT, -R4.reuse, RZ, RZ ;  /* 0x000000ff04057210 */ /* 0x040fe40007ffe1ff */
[----:B------:R-:W-:-:S03]  /*21f0*/  SEL R4, R4, RZ, P2 ;  /* 0x000000ff04047207 */ /* 0x000fc60001000000 */
[----:B------:R-:W-:Y:S02]  /*2200*/  IMAD R5, R5, UR49, R32 ;  /* 0x0000003105057c24 */ /* 0x000fe4000f8e0220 */
[----:B------:R-:W-:-:S03]  /*2210*/  IMAD R4, R4, UR44, RZ ;  /* 0x0000002c04047c24 */ /* 0x000fc6000f8e02ff */
[----:B------:R-:W-:Y:S02]  /*2220*/  SEL R5, R5, RZ, P0 ;  /* 0x000000ff05057207 */ /* 0x000fe40000000000 */
[----:B0-----:R-:W-:Y:S02]  /*2230*/  R2UR UR4, R7 ;  /* 0x00000000070472ca */ /* 0x001fe400000e0000 */
[----:B------:R-:W-:Y:S01]  /*2240*/  IABS R7, R46 ;  /* 0x0000002e00077213 */ /* 0x000fe20000000000 */
[----:B------:R-:W-:-:S04]  /*2250*/  IMAD R5, R5, UR45, R4 ;  /* 0x0000002d05057c24 */ /* 0x000fc8000f8e0204 */
[----:B------:R-:W-:-:S05]  /*2260*/  IMAD.HI.U32 R4, R7, UR5, RZ ;  /* 0x0000000507047c27 */ /* 0x000fca000f8e00ff */
[----:B------:R-:W-:-:S05]  /*2270*/  IADD3 R24, PT, PT, -R4, RZ, RZ ;  /* 0x000000ff04187210 */ /* 0x000fca0007ffe1ff */
[----:B------:R-:W-:Y:S01]  /*2280*/  IMAD R7, R24, UR7, R7 ;  /* 0x0000000718077c24 */ /* 0x000fe2000f8e0207 */
[----:B------:R-:W-:Y:S01]  /*2290*/  P2R R40, PR, RZ, 0x8 ;  /* 0x00000008ff287803 */ /* 0x000fe20000000000 */
[----:B------:R0:W3:Y:S03]  /*22a0*/  LDG.E R24, desc[UR8][R2.64] ;  /* 0x0000000802187981 */ /* 0x0000e6000c1e1900 */
        /* <DEDUP_REMOVED lines=8> */
[----:B------:R-:W-:-:S05]  /*2330*/  @!P3 IMAD.MOV R32, RZ, RZ, -R32 ;  /* 0x000000ffff20b224 */ /* 0x000fca00078e0a20 */
[----:B------:R-:W-:Y:S02]  /*2340*/  SEL R32, R25, R32, !P1 ;  /* 0x0000002019207207 */ /* 0x000fe40004800000 */
[C---:B------:R-:W-:Y:S02]  /*2350*/  IADD3 R4, P3, PT, R5.reuse, UR38, RZ ;  /* 0x0000002605047c10 */ /* 0x040fe4000ff7e0ff */
[C---:B------:R-:W-:Y:S02]  /*2360*/  IADD3 R7, PT, PT, -R32.reuse, RZ, RZ ;  /* 0x000000ff20077210 */ /* 0x040fe40007ffe1ff */
[----:B------:R-:W-:Y:S02]  /*2370*/  LEA.HI.X.SX32 R5, R5, UR39, 0x1, P3 ;  /* 0x0000002705057c11 */ /* 0x000fe400098f0eff */
[----:B------:R-:W-:Y:S01]  /*2380*/  SEL R32, R32, RZ, P2 ;  /* 0x000000ff20207207 */ /* 0x000fe20001000000 */
[--C-:B------:R-:W-:Y:S01]  /*2390*/  IMAD R7, R7, UR49, R46.reuse ;  /* 0x0000003107077c24 */ /* 0x100fe2000f8e022e */
[----:B0-----:R-:W-:Y:S01]  /*23a0*/  SHF.R.S64 R2, RZ, 0x1e, R46 ;  /* 0x0000001eff027819 */ /* 0x001fe2000000102e */
[----:B------:R0:W4:Y:S02]  /*23b0*/  LDG.E.U8 R57, desc[UR8][R4.64] ;  /* 0x0000000804397981 */ /* 0x000124000c1e1100 */
[----:B------:R-:W-:Y:S01]  /*23c0*/  IMAD R32, R32, UR44, RZ ;  /* 0x0000002c20207c24 */ /* 0x000fe2000f8e02ff */
[----:B------:R-:W-:-:S02]  /*23d0*/  SEL R7, R7, RZ, P0 ;  /* 0x000000ff07077207 */ /* 0x000fc40000000000 */
[----:B------:R-:W-:Y:S02]  /*23e0*/  IADD3 R2, P3, PT, R2, UR36, RZ ;  /* 0x0000002402027c10 */ /* 0x000fe4000ff7e0ff */
[----:B0-----:R-:W-:Y:S01]  /*23f0*/  IABS R5, R47 ;  /* 0x0000002f00057213 */ /* 0x001fe20000000000 */
[----:B------:R-:W-:Y:S01]  /*2400*/  IMAD R33, R7, UR45, R32 ;  /* 0x0000002d07217c24 */ /* 0x000fe2000f8e0220 */
[----:B------:R-:W-:-:S03]  /*2410*/  LEA.HI.X.SX32 R3, R46, UR37, 0x2, P3 ;  /* 0x000000252e037c11 */ /* 0x000fc600098f16ff */
[----:B------:R-:W-:Y:S01]  /*2420*/  IMAD.HI.U32 R4, R5, UR5, RZ ;  /* 0x0000000505047c27 */ /* 0x000fe2000f8e00ff */
[C---:B------:R-:W-:Y:S01]  /*2430*/  IADD3 R32, P3, PT, R33.reuse, UR38, RZ ;  /* 0x0000002621207c10 */ /* 0x040fe2000ff7e0ff */
[----:B------:R0:W2:Y:S02]  /*2440*/  LDG.E R7, desc[UR8][R2.64] ;  /* 0x0000000802077981 */ /* 0x0000a4000c1e1900 */
[----:B------:R-:W-:Y:S01]  /*2450*/  IMAD.MOV R48, RZ, RZ, -R4 ;  /* 0x000000ffff307224 */ /* 0x000fe200078e0a04 */
[----:B------:R-:W-:Y:S02]  /*2460*/  LEA.HI.X.SX32 R33, R33, UR39, 0x1, P3 ;  /* 0x0000002721217c11 */ /* 0x000fe400098f0eff */
[----:B------:R-:W-:Y:S02]  /*2470*/  ISETP.NE.AND P3, PT, R23, RZ, PT ;  /* 0x000000ff1700720c */ /* 0x000fe40003f65270 */
[----:B------:R-:W-:Y:S01]  /*2480*/  P2R R39, PR, RZ, 0x10 ;  /* 0x00000010ff277803 */ /* 0x000fe20000000000 */
[----:B------:R-:W3:Y:S01]  /*2490*/  LDG.E.U8 R32, desc[UR8][R32.64] ;  /* 0x0000000820207981 */ /* 0x000ee2000c1e1100 */
[----:B0-----:R-:W-:Y:S01]  /*24a0*/  IMAD R2, R48, UR7, R5 ;  /* 0x0000000730027c24 */ /* 0x001fe2000f8e0205 */
        /* <DEDUP_REMOVED lines=18> */
[----:B------:R-:W-:-:S04]  /*25d0*/  LEA.HI.X.SX32 R5, R47, UR37, 0x2, P3 ;  /* 0x000000252f057c11 */ /* 0x000fc800098f16ff */
[C---:B------:R-:W-:Y:S01]  /*25e0*/  IADD3 R2, P3, PT, R3.reuse, UR38, RZ ;  /* 0x0000002603027c10 */ /* 0x040fe2000ff7e0ff */
[----:B------:R0:W2:Y:S03]  /*25f0*/  LDG.E R23, desc[UR8][R4.64] ;  /* 0x0000000804177981 */ /* 0x0000a6000c1e1900 */
[----:B------:R-:W-:Y:S02]  /*2600*/  LEA.HI.X.SX32 R3, R3, UR39, 0x1, P3 ;  /* 0x0000002703037c11 */ /* 0x000fe400098f0eff */
[----:B------:R-:W-:Y:S02]  /*2610*/  ISETP.NE.AND P3, PT, R31, RZ, PT ;  /* 0x000000ff1f00720c */ /* 0x000fe40003f65270 */
[----:B------:R-:W-:Y:S01]  /*2620*/  IABS R31, R51 ;  /* 0x00000033001f7213 */ /* 0x000fe20000000000 */
[----:B------:R1:W2:Y:S01]  /*2630*/  LDG.E.U8 R33, desc[UR8][R2.64] ;  /* 0x0000000802217981 */ /* 0x0002a2000c1e1100 */
[----:B------:R-:W-:-:S03]  /*2640*/  ISETP.NE.AND P4, PT, R27, RZ, PT ;  /* 0x000000ff1b00720c */ /* 0x000fc60003f85270 */
        /* <DEDUP_REMOVED lines=80> */
[----:B------:R-:W-:Y:S01]  /*2b50*/  SEL R2, R2, RZ, P0 ;  /* 0x000000ff02027207 */ /* 0x000fe20000000000 */
[----:B------:R-:W-:Y:S01]  /*2b60*/  VIADD R61, R26, 0x2e0 ;  /* 0x000002e01a3d7836 */ /* 0x000fe20000000000 */
[----:B------:R-:W-:-:S03]  /*2b70*/  IADD3 R4, P3, PT, R4, UR36, RZ ;  /* 0x0000002404047c10 */ /* 0x000fc6000ff7e0ff */
[----:B------:R-:W-:Y:S01]  /*2b80*/  IMAD R3, R2, UR45, R29 ;  /* 0x0000002d02037c24 */ /* 0x000fe2000f8e021d */
[----:B------:R-:W-:Y:S02]  /*2b90*/  P2R R55, PR, RZ, 0x10 ;  /* 0x00000010ff377803 */ /* 0x000fe40000000000 */
[----:B------:R-:W-:Y:S02]  /*2ba0*/  LEA.HI.X.SX32 R5, R59, UR37, 0x2, P3 ;  /* 0x000000253b057c11 */ /* 0x000fe400098f16ff */
[C---:B------:R-:W-:Y:S02]  /*2bb0*/  IADD3 R2, P3, PT, R3.reuse, UR38, RZ ;  /* 0x0000002603027c10 */ /* 0x040fe4000ff7e0ff */
[----:B------:R-:W-:Y:S01]  /*2bc0*/  ISETP.NE.AND P4, PT, R54, RZ, PT ;  /* 0x000000ff3600720c */ /* 0x000fe20003f85270 */
[----:B------:R0:W2:Y:S01]  /*2bd0*/  LDG.E R29, desc[UR8][R4.64] ;  /* 0x00000008041d7981 */ /* 0x0000a2000c1e1900 */
[----:B------:R-:W-:Y:S02]  /*2be0*/  IABS R54, R61 ;  /* 0x0000003d00367213 */ /* 0x000fe40000000000 */
[----:B------:R-:W-:-:S02]  /*2bf0*/  LEA.HI.X.SX32 R3, R3, UR39, 0x1, P3 ;  /* 0x0000002703037c11 */ /* 0x000fc400098f0eff */
[----:B------:R-:W-:Y:S01]  /*2c00*/  ISETP.NE.AND P3, PT, R30, RZ, PT ;  /* 0x000000ff1e00720c */ /* 0x000fe20003f65270 */
[----:B------:R-:W-:Y:S02]  /*2c10*/  IMAD.HI.U32 R30, R54, UR5, RZ ;  /* 0x00000005361e7c27 */ /* 0x000fe4000f8e00ff */
[----:B------:R1:W2:Y:S03]  /*2c20*/  LDG.E.U8 R49, desc[UR8][R2.64] ;  /* 0x0000000802317981 */ /* 0x0002a6000c1e1100 */
        /* <DEDUP_REMOVED lines=22> */
[----:B------:R-:W-:Y:S01]  /*2d90*/  P2R R58, PR, RZ, 0x10 ;  /* 0x00000010ff3a7803 */ /* 0x000fe20000000000 */
[----:B------:R0:W2:Y:S01]  /*2da0*/  LDG.E R30, desc[UR8][R4.64] ;  /* 0x00000008041e7981 */ /* 0x0000a2000c1e1900 */
[----:B------:R-:W-:Y:S02]  /*2db0*/  IADD3 R2, P3, PT, R3, UR38, RZ ;  /* 0x0000002603027c10 */ /* 0x000fe4000ff7e0ff */
[----:B------:R-:W-:Y:S02]  /*2dc0*/  ISETP.NE.AND P4, PT, R53, RZ, PT ;  /* 0x000000ff3500720c */ /* 0x000fe40003f85270 */
[----:B------:R-:W-:-:S02]  /*2dd0*/  IABS R53, R61 ;  /* 0x0000003d00357213 */ /* 0x000fc40000000000 */
[----:B------:R-:W-:Y:S02]  /*2de0*/  LEA.HI.X.SX32 R3, R3, UR39, 0x1, P3 ;  /* 0x0000002703037c11 */ /* 0x000fe400098f0eff */
[----:B------:R-:W-:Y:S01]  /*2df0*/  ISETP.NE.AND P3, PT, R34, RZ, PT ;  /* 0x000000ff2200720c */ /* 0x000fe20003f65270 */
        /* <DEDUP_REMOVED lines=27> */
[----:B----4-:R-:W-:-:S02]  /*2fb0*/  ISETP.NE.AND P3, PT, R57, RZ, PT ;  /* 0x000000ff3900720c */ /* 0x010fc40003f65270 */
[----:B------:R-:W-:Y:S01]  /*2fc0*/  IABS R57, R65 ;  /* 0x0000004100397213 */ /* 0x000fe20000000000 */
[----:B------:R1:W4:Y:S01]  /*2fd0*/  LDG.E.U8 R53, desc[UR8][R2.64] ;  /* 0x0000000802357981 */ /* 0x000322000c1e1100 */
[----:B------:R-:W-:Y:S02]  /*2fe0*/  P2R R63, PR, RZ, 0x10 ;  /* 0x00000010ff3f7803 */ /* 0x000fe40000000000 */
[----:B-----5:R-:W-:Y:S01]  /*2ff0*/  ISETP.NE.AND P4, PT, R38, RZ, PT ;  /* 0x000000ff2600720c */ /* 0x020fe20003f85270 */
        /* <DEDUP_REMOVED lines=54> */
[----:B------:R-:W-:Y:S01]  /*3360*/  IABS R32, R26 ;  /* 0x0000001a00207213 */ /* 0x000fe20000000000 */
[----:B------:R0:W5:Y:S01]  /*3370*/  LDG.E R57, desc[UR8][R2.64] ;  /* 0x0000000802397981 */ /* 0x000162000c1e1900 */
[----:B------:R-:W-:Y:S02]  /*3380*/  LEA.HI.X.SX32 R5, R33, UR39, 0x1, P3 ;  /* 0x0000002721057c11 */ /* 0x000fe400098f0eff */
[----:B------:R-:W-:Y:S01]  /*3390*/  ISETP.NE.AND P3, PT, R31, RZ, PT ;  /* 0x000000ff1f00720c */ /* 0x000fe20003f65270 */
[----:B------:R-:W-:Y:S02]  /*33a0*/  IMAD.HI.U32 R31, R32, UR5, RZ ;  /* 0x00000005201f7c27 */ /* 0x000fe4000f8e00ff */
[----:B------:R1:W3:Y:S03]  /*33b0*/  LDG.E.U8 R64, desc[UR8][R4.64] ;  /* 0x0000000804407981 */ /* 0x0002e6000c1e1100 */
[----:B------:R-:W-:-:S05]  /*33c0*/  IADD3 R33, PT, PT, -R31, RZ, RZ ;  /* 0x000000ff1f217210 */ /* 0x000fca0007ffe1ff */
[----:B------:R-:W-:Y:S01]  /*33d0*/  IMAD R32, R33, UR7, R32 ;  /* 0x0000000721207c24 */ /* 0x000fe2000f8e0220 */
[----:B------:R-:W-:-:S04]  /*33e0*/  P2R R68, PR, RZ, 0x8 ;  /* 0x00000008ff447803 */ /* 0x000fc80000000000 */
        /* <DEDUP_REMOVED lines=14> */
[C---:B------:R-:W-:Y:S02]  /*34d0*/  IADD3 R3, PT, PT, -R31.reuse, RZ, RZ ;  /* 0x000000ff1f037210 */ /* 0x040fe40007ffe1ff */
        /* <DEDUP_REMOVED lines=8> */
[----:B------:R-:W-:-:S04]  /*3560*/  IADD3 R2, P5, PT, R31, UR38, RZ ;  /* 0x000000261f027c10 */ /* 0x000fc8000ffbe0ff */
[----:B------:R-:W-:Y:S02]  /*3570*/  LEA.HI.X.SX32 R3, R31, UR39, 0x1, P5 ;  /* 0x000000271f037c11 */ /* 0x000fe4000a8f0eff */
[----:B------:R-:W-:Y:S02]  /*3580*/  ISETP.GE.U32.AND P5, PT, R4, UR7, PT ;  /* 0x0000000704007c0c */ /* 0x000fe4000bfa6070 */
[----:B------:R-:W-:-:S04]  /*3590*/  SHF.R.S64 R4, RZ, 0x1e, R26 ;  /* 0x0000001eff047819 */ /* 0x000fc8000000101a */
[----:B------:R-:W-:-:S04]  /*35a0*/  IADD3 R4, P6, PT, R4, UR36, RZ ;  /* 0x0000002404047c10 */ /* 0x000fc8000ffde0ff */
[C---:B------:R-:W-:Y:S02]  /*35b0*/  LEA.HI.X.SX32 R5, R26.reuse, UR37, 0x2, P6 ;  /* 0x000000251a057c11 */ /* 0x040fe4000b0f16ff */
[----:B------:R-:W-:Y:S02]  /*35c0*/  IADD3 R26, PT, PT, R26, 0x380, RZ ;  /* 0x000003801a1a7810 */ /* 0x000fe40007ffe0ff */
[----:B------:R-:W-:Y:S01]  /*35d0*/  ISETP.NE.AND P3, PT, R35, RZ, PT ;  /* 0x000000ff2300720c */ /* 0x000fe20003f65270 */
[----:B------:R-:W-:Y:S01]  /*35e0*/  @P5 VIADD R33, R33, 0x1 ;  /* 0x0000000121215836 */ /* 0x000fe20000000000 */
[----:B------:R-:W-:Y:S01]  /*35f0*/  IABS R70, R26 ;  /* 0x0000001a00467213 */ /* 0x000fe20000000000 */
[----:B------:R-:W5:Y:S01]  /*3600*/  LDG.E R31, desc[UR8][R4.64] ;  /* 0x00000008041f7981 */ /* 0x000f62000c1e1900 */
[----:B------:R-:W-:-:S03]  /*3610*/  P2R R35, PR, RZ, 0x8 ;  /* 0x00000008ff237803 */ /* 0x000fc60000000000 */
[----:B------:R-:W-:Y:S01]  /*3620*/  IMAD.HI.U32 R69, R70, UR5, RZ ;  /* 0x0000000546457c27 */ /* 0x000fe2000f8e00ff */
[----:B------:R-:W-:Y:S02]  /*3630*/  ISETP.NE.AND P3, PT, R62, RZ, PT ;  /* 0x000000ff3e00720c */ /* 0x000fe40003f65270 */
[----:B------:R0:W3:Y:S02]  /*3640*/  LDG.E.U8 R62, desc[UR8][R2.64] ;  /* 0x00000008023e7981 */ /* 0x0000e4000c1e1100 */
[----:B0-----:R-:W-:-:S04]  /*3650*/  IMAD.MOV R3, RZ, RZ, -R69 ;  /* 0x000000ffff037224 */ /* 0x001fc800078e0a45 */
[----:B------:R-:W-:-:S05]  /*3660*/  IMAD R2, R3, UR7, R70 ;  /* 0x0000000703027c24 */ /* 0x000fca000f8e0246 */
[----:B------:R-:W-:-:S13]  /*3670*/  ISETP.LT.U32.AND P6, PT, R2, UR7, PT ;  /* 0x0000000702007c0c */ /* 0x000fda000bfc1070 */
[----:B------:R-:W-:-:S04]  /*3680*/  @!P6 IADD3 R2, PT, PT, R2, -UR7, RZ ;  /* 0x800000070202ec10 */ /* 0x000fc8000fffe0ff */
[----:B------:R-:W-:Y:S02]  /*3690*/  ISETP.GE.U32.AND P5, PT, R2, UR7, PT ;  /* 0x0000000702007c0c */ /* 0x000fe4000bfa6070 */
[----:B------:R-:W-:Y:S02]  /*36a0*/  @!P6 IADD3 R69, PT, PT, R69, 0x1, RZ ;  /* 0x000000014545e810 */ /* 0x000fe40007ffe0ff */
[----:B------:R-:W-:-:S09]  /*36b0*/  LOP3.LUT R2, R32, UR49, RZ, 0x3c, !PT ;  /* 0x0000003120027c12 */ /* 0x000fd2000f8e3cff */
[----:B------:R-:W-:Y:S02]  /*36c0*/  @P5 IADD3 R69, PT, PT, R69, 0x1, RZ ;  /* 0x0000000145455810 */ /* 0x000fe40007ffe0ff */
        /* <DEDUP_REMOVED lines=8> */
[----:B------:R-:W-:Y:S02]  /*3750*/  P2R R25, PR, RZ, 0x2 ;  /* 0x00000002ff197803 */ /* 0x000fe40000000000 */
[----:B------:R-:W-:Y:S02]  /*3760*/  ISETP.NE.AND P1, PT, R63, RZ, PT ;  /* 0x000000ff3f00720c */ /* 0x000fe40003f25270 */
[----:B------:R-:W-:Y:S02]  /*3770*/  ISETP.NE.AND P6, PT, R45, RZ, PT ;  /* 0x000000ff2d00720c */ /* 0x000fe40003fc5270 */
        /* <DEDUP_REMOVED lines=8> */
[----:B------:R-:W-:Y:S02]  /*3800*/  SEL R33, R33, RZ, P2 ;  /* 0x000000ff21217207 */ /* 0x000fe40001000000 */
[----:B------:R-:W-:Y:S02]  /*3810*/  P2R R59, PR, RZ, 0x2 ;  /* 0x00000002ff3b7803 */ /* 0x000fe40000000000 */
[----:B------:R-:W-:Y:S01]  /*3820*/  ISETP.NE.AND P1, PT, R55, RZ, PT ;  /* 0x000000ff3700720c */ /* 0x000fe20003f25270 */
[----:B------:R-:W-:Y:S01]  /*3830*/  IMAD R5, R33, UR44, RZ ;  /* 0x0000002c21057c24 */ /* 0x000fe2000f8e02ff */
[----:B------:R-:W-:-:S02]  /*3840*/  SEL R2, R2, RZ, P0 ;  /* 0x000000ff02027207 */ /* 0x000fc40000000000 */
        /* <DEDUP_REMOVED lines=11> */
[----:B------:R-:W-:Y:S02]  /*3900*/  IADD3 R69, PT, PT, -R4, RZ, RZ ;  /* 0x000000ff04457210 */ /* 0x000fe40007ffe1ff */
[----:B------:R-:W-:-:S02]  /*3910*/  P2R R63, PR, RZ, 0x2 ;  /* 0x00000002ff3f7803 */ /* 0x000fc40000000000 */
[----:B------:R-:W-:Y:S02]  /*3920*/  ISETP.NE.AND P1, PT, R47, RZ, PT ;  /* 0x000000ff2f00720c */ /* 0x000fe40003f25270 */
[----:B------:R-:W-:Y:S02]  /*3930*/  LEA.HI.X.SX32 R33, R5, UR39, 0x1, P5 ;  /* 0x0000002705217c11 */ /* 0x000fe4000a8f0eff */
[----:B------:R-:W-:Y:S01]  /*3940*/  SEL R5, R4, RZ, P2 ;  /* 0x000000ff04057207 */ /* 0x000fe20001000000 */
[----:B------:R-:W-:Y:S01]  /*3950*/  IMAD R4, R69, UR49, R26 ;  /* 0x0000003145047c24 */ /* 0x000fe2000f8e021a */
[----:B------:R-:W-:Y:S02]  /*3960*/  R2UR UR6, R36 ;  /* 0x00000000240672ca */ /* 0x000fe400000e0000 */
[----:B------:R-:W-:Y:S02]  /*3970*/  R2UR UR7, R37 ;  /* 0x00000000250772ca */ /* 0x000fe400000e0000 */
[----:B------:R-:W-:-:S02]  /*3980*/  P2R R47, PR, RZ, 0x2 ;  /* 0x00000002ff2f7803 */ /* 0x000fc40000000000 */
[----:B------:R-:W-:Y:S01]  /*3990*/  ISETP.NE.AND P1, PT, R46, RZ, PT ;  /* 0x000000ff2e00720c */ /* 0x000fe20003f25270 */
[----:B------:R-:W-:Y:S01]  /*39a0*/  IMAD R5, R5, UR44, RZ ;  /* 0x0000002c05057c24 */ /* 0x000fe2000f8e02ff */
[----:B------:R-:W-:Y:S02]  /*39b0*/  SEL R4, R4, RZ, P0 ;  /* 0x000000ff04047207 */ /* 0x000fe40000000000 */
[----:B------:R-:W-:Y:S02]  /*39c0*/  P2R R46, PR, RZ, 0x2 ;  /* 0x00000002ff2e7803 */ /* 0x000fe40000000000 */
[----:B------:R-:W-:Y:S01]  /*39d0*/  ISETP.NE.AND P1, PT, R40, RZ, PT ;  /* 0x000000ff2800720c */ /* 0x000fe20003f25270 */
[----:B------:R-:W-:Y:S02]  /*39e0*/  IMAD R48, R4, UR45, R5 ;  /* 0x0000002d04307c24 */ /* 0x000fe4000f8e0205 */
[----:B------:R-:W4:Y:S01]  /*39f0*/  LDG.E R2, desc[UR6][R2.64] ;  /* 0x0000000602027981 */ /* 0x000f22000c1e1900 */
[----:B------:R-:W-:-:S02]  /*3a00*/  P2R R40, PR, RZ, 0x2 ;  /* 0x00000002ff287803 */ /* 0x000fc40000000000 */
[----:B------:R-:W-:Y:S02]  /*3a10*/  ISETP.NE.AND P1, PT, R39, RZ, PT ;  /* 0x000000ff2700720c */ /* 0x000fe40003f25270 */
[----:B------:R0:W4:Y:S02]  /*3a20*/  LDG.E.U8 R39, desc[UR6][R32.64] ;  /* 0x0000000620277981 */ /* 0x000124000c1e1100 */
[----:B0-----:R-:W-:-:S04]  /*3a30*/  IADD3 R32, P5, PT, R48, UR38, RZ ;  /* 0x0000002630207c10 */ /* 0x001fc8000ffbe0ff */
[----:B------:R-:W-:Y:S02]  /*3a40*/  LEA.HI.X.SX32 R33, R48, UR39, 0x1, P5 ;  /* 0x0000002730217c11 */ /* 0x000fe4000a8f0eff */
[----:B------:R-:W-:-:S04]  /*3a50*/  SHF.R.S64 R4, RZ, 0x1e, R26 ;  /* 0x0000001eff047819 */ /* 0x000fc8000000101a */
[----:B------:R0:W4:Y:S01]  /*3a60*/  LDG.E.U8 R33, desc[UR8][R32.64] ;  /* 0x0000000820217981 */ /* 0x000122000c1e1100 */
[----:B------:R-:W-:-:S04]  /*3a70*/  IADD3 R4, P2, PT, R4, UR36, RZ ;  /* 0x0000002404047c10 */ /* 0x000fc8000ff5e0ff */
[----:B------:R-:W-:-:S05]  /*3a80*/  LEA.HI.X.SX32 R5, R26, UR37, 0x2, P2 ;  /* 0x000000251a057c11 */ /* 0x000fca00090f16ff */
[----:B------:R1:W4:Y:S01]  /*3a90*/  LDG.E R4, desc[UR8][R4.64] ;  /* 0x0000000804047981 */ /* 0x000322000c1e1900 */
        /* <DEDUP_REMOVED lines=16> */
[----:B------:R-:W-:Y:S02]  /*3ba0*/  FSEL R26, R15, R6, P1 ;  /* 0x000000060f1a7208 */ /* 0x000fe40000800000 */
[----:B------:R-:W-:Y:S02]  /*3bb0*/  ISETP.NE.AND P4, PT, R49, RZ, PT ;  /* 0x000000ff3100720c */ /* 0x000fe40003f85270 */
[----:B------:R-:W-:-:S02]  /*3bc0*/  ISETP.NE.AND P1, PT, R51, RZ, PT ;  /* 0x000000ff3300720c */ /* 0x000fc40003f25270 */
[----:B--2---:R-:W-:Y:S01]  /*3bd0*/  ISETP.NE.AND P0, PT, R65, RZ, PT ;  /* 0x000000ff4100720c */ /* 0x004fe20003f05270 */
[----:B------:R-:W-:Y:S01]  /*3be0*/  FMUL R65, R18, UR4 ;  /* 0x0000000412417c20 */ /* 0x000fe20008400000 */
[----:B------:R-:W-:Y:S02]  /*3bf0*/  P2R R49, PR, RZ, 0x10 ;  /* 0x00000010ff317803 */ /* 0x000fe40000000000 */
[-C--:B------:R-:W-:Y:S01]  /*3c00*/  FSEL R16, R13, R6.reuse, P1 ;  /* 0x000000060d107208 */ /* 0x080fe20000800000 */
[----:B------:R-:W-:Y:S01]  /*3c10*/  FMUL R13, R12, UR4 ;  /* 0x000000040c0d7c20 */ /* 0x000fe20008400000 */
[----:B------:R-:W-:Y:S02]  /*3c20*/  ISETP.NE.AND P4, PT, R50, RZ, PT ;  /* 0x000000ff3200720c */ /* 0x000fe40003f85270 */
[----:B------:R-:W-:Y:S02]  /*3c30*/  ISETP.NE.AND P1, PT, R56, RZ, PT ;  /* 0x000000ff3800720c */ /* 0x000fe40003f25270 */
[----:B------:R-:W-:Y:S01]  /*3c40*/  P2R R50, PR, RZ, 0x8 ;  /* 0x00000008ff327803 */ /* 0x000fe20000000000 */
[----:B------:R-:W-:Y:S01]  /*3c50*/  FMUL R11, R11, UR4 ;  /* 0x000000040b0b7c20 */ /* 0x000fe20008400000 */
[----:B------:R-:W-:Y:S01]  /*3c60*/  FSEL R18, R65, R6, P4 ;  /* 0x0000000641127208 */ /* 0x000fe20002000000 */
[----:B------:R-:W-:Y:S01]  /*3c70*/  FMUL R65, R8, UR4 ;  /* 0x0000000408417c20 */ /* 0x000fe20008400000 */
[----:B------:R-:W-:-:S02]  /*3c80*/  ISETP.NE.AND P3, PT, R54, RZ, PT ;  /* 0x000000ff3600720c */ /* 0x000fc40003f65270 */
[-C--:B------:R-:W-:Y:S02]  /*3c90*/  FSEL R54, R13, R6.reuse, P1 ;  /* 0x000000060d367208 */ /* 0x080fe40000800000 */
[----:B------:R-:W-:Y:S01]  /*3ca0*/  ISETP.NE.AND P1, PT, R55, RZ, PT ;  /* 0x000000ff3700720c */ /* 0x000fe20003f25270 */
[----:B------:R-:W-:Y:S01]  /*3cb0*/  FMUL R7, R7, UR4 ;  /* 0x0000000407077c20 */ /* 0x000fe20008400000 */
[-C--:B------:R-:W-:Y:S02]  /*3cc0*/  FSEL R8, R65, R6.reuse, P6 ;  /* 0x0000000641087208 */ /* 0x080fe40003000000 */
[----:B------:R-:W-:Y:S01]  /*3cd0*/  FSEL R56, R11, R6, P1 ;  /* 0x000000060b387208 */ /* 0x000fe20000800000 */
[----:B------:R-:W-:Y:S01]  /*3ce0*/  FMUL R11, R10, UR4 ;  /* 0x000000040a0b7c20 */ /* 0x000fe20008400000 */
[----:B------:R-:W-:-:S04]  /*3cf0*/  ISETP.NE.AND P6, PT, R67, RZ, PT ;  /* 0x000000ff4300720c */ /* 0x000fc80003fc5270 */
[----:B------:R-:W-:Y:S01]  /*3d00*/  FSEL R70, R7, R6, P6 ;  /* 0x0000000607467208 */ /* 0x000fe20003000000 */
[----:B-----5:R-:W-:Y:S01]  /*3d10*/  FMUL R31, R31, UR4 ;  /* 0x000000041f1f7c20 */ /* 0x020fe20008400000 */
[----:B---3--:R-:W-:-:S04]  /*3d20*/  ISETP.NE.AND P2, PT, R62, RZ, PT ;  /* 0x000000ff3e00720c */ /* 0x008fc80003f45270 */
        /* <DEDUP_REMOVED lines=49> */
[----:B------:R-:W-:-:S02]  /*4040*/  ISETP.NE.AND P2, PT, R64, RZ, PT ;  /* 0x000000ff4000720c */ /* 0x000fc40003f45270 */
[----:B------:R-:W-:Y:S02]  /*4050*/  ISETP.NE.AND P4, PT, R49, RZ, PT ;  /* 0x000000ff3100720c */ /* 0x000fe40003f85270 */
[----:B------:R-:W-:Y:S02]  /*4060*/  FSEL R64, R3, R6, P6 ;  /* 0x0000000603407208 */ /* 0x000fe40003000000 */
[----:B------:R-:W-:Y:S01]  /*4070*/  FMNMX R7, R7, R28, !PT ;  /* 0x0000001c07077209 */ /* 0x000fe20007800000 */
[----:B------:R-:W-:Y:S01]  /*4080*/  FMUL R3, R30, UR4 ;  /* 0x000000041e037c20 */ /* 0x000fe20008400000 */
[----:B------:R-:W-:Y:S02]  /*4090*/  FSEL R30, R29, R6, P4 ;  /* 0x000000061d1e7208 */ /* 0x000fe40002000000 */
[----:B------:R-:W-:Y:S01]  /*40a0*/  FMNMX R7, R7, R64, !PT ;  /* 0x0000004007077209 */ /* 0x000fe20007800000 */
[----:B-1----:R-:W-:Y:S01]  /*40b0*/  FMUL R5, R34, UR4 ;  /* 0x0000000422057c20 */ /* 0x002fe20008400000 */
[----:B------:R-:W-:-:S02]  /*40c0*/  ISETP.NE.AND P1, PT, R25, RZ, PT ;  /* 0x000000ff1900720c */ /* 0x000fc40003f25270 */
[----:B------:R-:W-:Y:S02]  /*40d0*/  FSEL R34, R3, R6, P3 ;  /* 0x0000000603227208 */ /* 0x000fe40001800000 */
[----:B------:R-:W-:Y:S01]  /*40e0*/  FMNMX R7, R7, R30, !PT ;  /* 0x0000001e07077209 */ /* 0x000fe20007800000 */
[----:B------:R-:W-:Y:S01]  /*40f0*/  FMUL R3, R38, UR4 ;  /* 0x0000000426037c20 */ /* 0x000fe20008400000 */
[----:B------:R-:W-:Y:S02]  /*4100*/  FSEL R72, R5, R6, P1 ;  /* 0x0000000605487208 */ /* 0x000fe40000800000 */
[----:B------:R-:W-:Y:S01]  /*4110*/  FMNMX R7, R7, R34, !PT ;  /* 0x0000002207077209 */ /* 0x000fe20007800000 */
[----:B------:R-:W-:Y:S01]  /*4120*/  FMUL R57, R57, UR4 ;  /* 0x0000000439397c20 */ /* 0x000fe20008400000 */
[----:B------:R-:W-:Y:S02]  /*4130*/  FSEL R68, R3, R6, P0 ;  /* 0x0000000603447208 */ /* 0x000fe40000000000 */
[----:B------:R-:W-:-:S02]  /*4140*/  FMNMX R7, R7, R72, !PT ;  /* 0x0000004807077209 */ /* 0x000fc40007800000 */
[----:B------:R-:W-:Y:S02]  /*4150*/  FSEL R66, R57, R6, P2 ;  /* 0x0000000639427208 */ /* 0x000fe40001000000 */
[----:B------:R-:W-:-:S04]  /*4160*/  FMNMX R7, R7, R68, !PT ;  /* 0x0000004407077209 */ /* 0x000fc80007800000 */
[----:B------:R-:W-:Y:S01]  /*4170*/  FMNMX R7, R7, R66, !PT ;  /* 0x0000004207077209 */ /* 0x000fe20007800000 */
[----:B----4-:R-:W-:Y:S01]  /*4180*/  FMUL R3, R2, UR4 ;  /* 0x0000000402037c20 */ /* 0x010fe20008400000 */
[----:B------:R-:W-:-:S04]  /*4190*/  ISETP.NE.AND P0, PT, R39, RZ, PT ;  /* 0x000000ff2700720c */ /* 0x000fc80003f05270 */
[----:B------:R-:W-:Y:S02]  /*41a0*/  FSEL R38, R3, R6, P0 ;  /* 0x0000000603267208 */ /* 0x000fe40000000000 */
[----:B------:R-:W-:Y:S02]  /*41b0*/  ISETP.NE.AND P1, PT, R33, RZ, PT ;  /* 0x000000ff2100720c */ /* 0x000fe40003f25270 */
[----:B------:R-:W-:-:S11]  /*41c0*/  FMNMX R7, R7, R38, !PT ;  /* 0x0000002607077209 */ /* 0x000fd60007800000 */
        /* <DEDUP_REMOVED lines=28> */
[C---:B------:R-:W-:Y:S01]  /*4390*/  FADD R7, R3.reuse, -12583039 ;  /* 0xcb40007f03077421 */ /* 0x040fe20000000000 */
[----:B------:R-:W-:Y:S01]  /*43a0*/  SHF.L.U32 R3, R3, 0x17, RZ ;  /* 0x0000001703037819 */ /* 0x000fe200000006ff */
        /* <DEDUP_REMOVED lines=27> */
[----:B0-----:R-:W-:Y:S01]  /*4560*/  FMUL R6, R3, R6 ;  /* 0x0000000603067220 */ /* 0x001fe20000400000 */
[----:B------:R-:W-:Y:S01]  /*4570*/  FADD R3, R19, -12583039 ;  /* 0xcb40007f13037421 */ /* 0x000fe20000000000 */
[-C--:B------:R-:W-:Y:S01]  /*4580*/  FFMA.RM R5, R5, R12.reuse, 12582913 ;  /* 0x4b40000105057423 */ /* 0x080fe2000000400c */
[-C--:B------:R-:W-:Y:S01]  /*4590*/  FFMA.RM R2, R9, R12.reuse, 12582913 ;  /* 0x4b40000109027423 */ /* 0x080fe2000000400c */
[----:B------:R-:W-:Y:S01]  /*45a0*/  FFMA.RM R15, R15, R12, 12582913 ;  /* 0x4b4000010f0f7423 */ /* 0x000fe2000000400c */
[----:B------:R-:W-:Y:S01]  /*45b0*/  FFMA R3, R48, 1.4426950216293334961, -R3 ;  /* 0x3fb8aa3b30037823 */ /* 0x000fe20000000803 */
[----:B------:R-:W-:Y:S01]  /*45c0*/  FADD R9, R5, -12583039 ;  /* 0xcb40007f05097421 */ /* 0x000fe20000000000 */
[----:B------:R-:W-:Y:S01]  /*45d0*/  FADD R13, R2, -12583039 ;  /* 0xcb40007f020d7421 */ /* 0x000fe20000000000 */
[----:B------:R-:W-:Y:S01]  /*45e0*/  FADD R17, R15, -12583039 ;  /* 0xcb40007f0f117421 */ /* 0x000fe20000000000 */
[----:B------:R-:W-:Y:S01]  /*45f0*/  FFMA R48, R48, 1.925963033500011079e-08, R3 ;  /* 0x32a5706030307823 */ /* 0x000fe20000000003 */
[----:B------:R-:W-:Y:S01]  /*4600*/  FFMA.SAT R3, R46, R11, 0.5 ;  /* 0x3f0000002e037423 */ /* 0x000fe2000000200b */
[----:B------:R-:W-:Y:S01]  /*4610*/  FFMA R9, R18, 1.4426950216293334961, -R9 ;  /* 0x3fb8aa3b12097823 */ /* 0x000fe20000000809 */
[----:B------:R-:W-:Y:S01]  /*4620*/  FFMA R13, R8, 1.4426950216293334961, -R13 ;  /* 0x3fb8aa3b080d7823 */ /* 0x000fe2000000080d */
[----:B------:R-:W-:-:S02]  /*4630*/  IMAD.SHL.U32 R0, R5, 0x800000, RZ ;  /* 0x0080000005007824 */ /* 0x000fc400078e00ff */
[-C--:B------:R-:W-:Y:S01]  /*4640*/  FFMA.RM R7, R3, R12.reuse, 12582913 ;  /* 0x4b40000103077423 */ /* 0x080fe2000000400c */
[----:B------:R-:W-:Y:S01]  /*4650*/  FFMA R9, R18, 1.925963033500011079e-08, R9 ;  /* 0x32a5706012097823 */ /* 0x000fe20000000009 */
[----:B------:R-:W-:Y:S01]  /*4660*/  FFMA R13, R8, 1.925963033500011079e-08, R13 ;  /* 0x32a57060080d7823 */ /* 0x000fe2000000000d */
[----:B------:R-:W-:Y:S01]  /*4670*/  FFMA R17, R52, 1.4426950216293334961, -R17 ;  /* 0x3fb8aa3b34117823 */ /* 0x000fe20000000811 */
[----:B------:R-:W-:Y:S01]  /*4680*/  FADD R3, R7, -12583039 ;  /* 0xcb40007f07037421 */ /* 0x000fe20000000000 */
[----:B------:R-:W-:Y:S01]  /*4690*/  SHF.L.U32 R2, R2, 0x17, RZ ;  /* 0x0000001702027819 */ /* 0x000fe200000006ff */
[-C--:B------:R-:W-:Y:S01]  /*46a0*/  FFMA.SAT R23, R58, R11.reuse, 0.5 ;  /* 0x3f0000003a177423 */ /* 0x080fe2000000200b */
[----:B------:R-:W0:Y:S01]  /*46b0*/  MUFU.EX2 R9, R9 ;  /* 0x0000000900097308 */ /* 0x000e220000000800 */
[----:B------:R-:W-:Y:S01]  /*46c0*/  FFMA R3, R46, 1.4426950216293334961, -R3 ;  /* 0x3fb8aa3b2e037823 */ /* 0x000fe20000000803 */
[----:B------:R-:W-:Y:S01]  /*46d0*/  FFMA R17, R52, 1.925963033500011079e-08, R17 ;  /* 0x32a5706034117823 */ /* 0x000fe20000000011 */
[-C--:B------:R-:W-:Y:S01]  /*46e0*/  FFMA.RM R23, R23, R12.reuse, 12582913 ;  /* 0x4b40000117177423 */ /* 0x080fe2000000400c */
[-C--:B------:R-:W-:Y:S01]  /*46f0*/  FFMA.SAT R29, R70, R11.reuse, 0.5 ;  /* 0x3f000000461d7423 */ /* 0x080fe2000000200b */
[----:B------:R-:W-:Y:S01]  /*4700*/  FFMA R46, R46, 1.925963033500011079e-08, R3 ;  /* 0x32a570602e2e7823 */ /* 0x000fe20000000003 */
[-C--:B------:R-:W-:Y:S01]  /*4710*/  FFMA.SAT R3, R40, R11.reuse, 0.5 ;  /* 0x3f00000028037423 */ /* 0x080fe2000000200b */
[-C--:B------:R-:W-:Y:S01]  /*4720*/  FFMA.SAT R33, R28, R11.reuse, 0.5 ;  /* 0x3f0000001c217423 */ /* 0x080fe2000000200b */
[----:B------:R1:W2:Y:S01]  /*4730*/  MUFU.EX2 R4, R17 ;  /* 0x0000001100047308 */ /* 0x0002a20000000800 */
[-C--:B------:R-:W-:Y:S01]  /*4740*/  FFMA.RM R29, R29, R12.reuse, 12582913 ;  /* 0x4b4000011d1d7423 */ /* 0x080fe2000000400c */
[-C--:B------:R-:W-:Y:S01]  /*4750*/  FFMA.RM R8, R3, R12.reuse, 12582913 ;  /* 0x4b40000103087423 */ /* 0x080fe2000000400c */
[----:B------:R-:W-:Y:S01]  /*4760*/  SHF.L.U32 R3, R15, 0x17, RZ ;  /* 0x000000170f037819 */ /* 0x000fe200000006ff */
[----:B------:R-:W-:Y:S01]  /*4770*/  FFMA.SAT R15, R16, R11, 0.5 ;  /* 0x3f000000100f7423 */ /* 0x000fe2000000200b */
[----:B------:R-:W-:Y:S01]  /*4780*/  FFMA.RM R33, R33, R12, 12582913 ;  /* 0x4b40000121217423 */ /* 0x000fe2000000400c */
[----:B------:R-:W-:-:S02]  /*4790*/  FADD R5, R8, -12583039 ;  /* 0xcb40007f08057421 */ /* 0x000fc40000000000 */
[----:B------:R-:W3:Y:S01]  /*47a0*/  MUFU.EX2 R13, R13 ;  /* 0x0000000d000d7308 */ /* 0x000ee20000000800 */
[----:B0-----:R-:W-:Y:S01]  /*47b0*/  FMUL R0, R0, R9 ;  /* 0x0000000900007220 */ /* 0x001fe20000400000 */
[----:B------:R-:W-:Y:S01]  /*47c0*/  FFMA R5, R40, 1.4426950216293334961, -R5 ;  /* 0x3fb8aa3b28057823 */ /* 0x000fe20000000805 */
[----:B------:R-:W-:-:S03]  /*47d0*/  FFMA.RM R15, R15, R12, 12582913 ;  /* 0x4b4000010f0f7423 */ /* 0x000fc6000000400c */
[----:B------:R-:W-:Y:S01]  /*47e0*/  FFMA R40, R40, 1.925963033500011079e-08, R5 ;  /* 0x32a5706028287823 */ /* 0x000fe20000000005 */
[-C--:B------:R-:W-:Y:S01]  /*47f0*/  FFMA.SAT R5, R26, R11.reuse, 0.5 ;  /* 0x3f0000001a057423 */ /* 0x080fe2000000200b */
[----:B-1----:R-:W-:Y:S01]  /*4800*/  FADD R17, R15, -12583039 ;  /* 0xcb40007f0f117421 */ /* 0x002fe20000000000 */
[----:B--2---:R-:W-:Y:S01]  /*4810*/  FMUL R3, R3, R4 ;  /* 0x0000000403037220 */ /* 0x004fe20000400000 */
[----:B------:R-:W-:Y:S02]  /*4820*/  IMAD.SHL.U32 R4, R19, 0x800000, RZ ;  /* 0x0080000013047824 */ /* 0x000fe400078e00ff */
[-C--:B------:R-:W-:Y:S01]  /*4830*/  FFMA.RM R9, R5, R12.reuse, 12582913 ;  /* 0x4b40000105097423 */ /* 0x080fe2000000400c */
[----:B------:R-:W-:Y:S01]  /*4840*/  FFMA R17, R16, 1.4426950216293334961, -R17 ;  /* 0x3fb8aa3b10117823 */ /* 0x000fe20000000811 */
[----:B------:R-:W0:Y:S01]  /*4850*/  MUFU.EX2 R5, R48 ;  /* 0x0000003000057308 */ /* 0x000e220000000800 */
[----:B------:R-:W-:Y:S02]  /*4860*/  FFMA.SAT R19, R56, R11, 0.5 ;  /* 0x3f00000038137423 */ /* 0x000fe4000000200b */
[----:B------:R-:W-:Y:S01]  /*4870*/  FFMA R17, R16, 1.925963033500011079e-08, R17 ;  /* 0x32a5706010117823 */ /* 0x000fe20000000011 */
[----:B---3--:R-:W-:Y:S01]  /*4880*/  FMUL R2, R2, R13 ;  /* 0x0000000d02027220 */ /* 0x008fe20000400000 */
[----:B------:R-:W-:Y:S01]  /*4890*/  FADD R13, R9, -12583039 ;  /* 0xcb40007f090d7421 */ /* 0x000fe20000000000 */
[----:B------:R-:W-:-:S02]  /*48a0*/  FFMA.RM R19, R19, R12, 12582913 ;  /* 0x4b40000113137423 */ /* 0x000fc4000000400c */
[----:B------:R-:W-:Y:S01]  /*48b0*/  MUFU.EX2 R10, R17 ;  /* 0x00000011000a7308 */ /* 0x000fe20000000800 */
[----:B------:R-:W-:Y:S01]  /*48c0*/  FFMA R13, R26, 1.4426950216293334961, -R13 ;  /* 0x3fb8aa3b1a0d7823 */ /* 0x000fe2000000080d */
[----:B------:R-:W-:-:S03]  /*48d0*/  FADD R21, R19, -12583039 ;  /* 0xcb40007f13157421 */ /* 0x000fc60000000000 */
[----:B------:R-:W-:Y:S01]  /*48e0*/  FFMA R13, R26, 1.925963033500011079e-08, R13 ;  /* 0x32a570601a0d7823 */ /* 0x000fe2000000000d */
[----:B------:R-:W-:Y:S02]  /*48f0*/  FFMA R21, R56, 1.4426950216293334961, -R21 ;  /* 0x3fb8aa3b38157823 */ /* 0x000fe40000000815 */
[----:B------:R-:W1:Y:S01]  /*4900*/  MUFU.EX2 R46, R46 ;  /* 0x0000002e002e7308 */ /* 0x000e620000000800 */
[----:B0-----:R-:W-:Y:S01]  /*4910*/  FMUL R4, R4, R5 ;  /* 0x0000000504047220 */ /* 0x001fe20000400000 */
[----:B------:R-:W-:Y:S01]  /*4920*/  SHF.L.U32 R5, R7, 0x17, RZ ;  /* 0x0000001707057819 */ /* 0x000fe200000006ff */
[----:B------:R-:W-:Y:S01]  /*4930*/  FFMA.SAT R7, R54, R11, 0.5 ;  /* 0x3f00000036077423 */ /* 0x000fe2000000200b */
[----:B------:R-:W-:-:S03]  /*4940*/  FFMA R21, R56, 1.925963033500011079e-08, R21 ;  /* 0x32a5706038157823 */ /* 0x000fc60000000015 */
[----:B------:R-:W-:Y:S01]  /*4950*/  FFMA.RM R16, R7, R12, 12582913 ;  /* 0x4b40000107107423 */ /* 0x000fe2000000400c */
[----:B------:R-:W0:Y:S03]  /*4960*/  MUFU.EX2 R13, R13 ;  /* 0x0000000d000d7308 */ /* 0x000e260000000800 */
[----:B------:R-:W-:-:S04]  /*4970*/  FADD R7, R16, -12583039 ;  /* 0xcb40007f10077421 */ /* 0x000fc80000000000 */
[C---:B------:R-:W-:Y:S01]  /*4980*/  FFMA R7, R54.reuse, 1.4426950216293334961, -R7 ;  /* 0x3fb8aa3b36077823 */ /* 0x040fe20000000807 */
[----:B------:R-:W-:Y:S01]  /*4990*/  MUFU.EX2 R21, R21 ;  /* 0x0000001500157308 */ /* 0x000fe20000000800 */
[----:B-1----:R-:W-:Y:S02]  /*49a0*/  FMUL R5, R5, R46 ;  /* 0x0000002e05057220 */ /* 0x002fe40000400000 */
[----:B------:R-:W-:Y:S01]  /*49b0*/  FFMA R54, R54, 1.925963033500011079e-08, R7 ;  /* 0x32a5706036367823 */ /* 0x000fe20000000007 */
[----:B------:R-:W-:Y:S01]  /*49c0*/  SHF.L.U32 R7, R8, 0x17, RZ ;  /* 0x0000001708077819 */ /* 0x000fe200000006ff */
[----:B------:R-:W-:Y:S02]  /*49d0*/  IMAD.SHL.U32 R8, R9, 0x800000, RZ ;  /* 0x0080000009087824 */ /* 0x000fe400078e00ff */
[----:B------:R-:W-:Y:S01]  /*49e0*/  FFMA.SAT R9, R60, R11, 0.5 ;  /* 0x3f0000003c097423 */ /* 0x000fe2000000200b */
[----:B------:R-:W1:Y:S01]  /*49f0*/  MUFU.EX2 R40, R40 ;  /* 0x0000002800287308 */ /* 0x000e620000000800 */
[----:B0-----:R-:W-:-:S02]  /*4a00*/  FMUL R8, R8, R13 ;  /* 0x0000000d08087220 */ /* 0x001fc40000400000 */
[----:B------:R-:W-:-:S04]  /*4a10*/  FFMA.RM R18, R9, R12, 12582913 ;  /* 0x4b40000109127423 */ /* 0x000fc8000000400c */
[----:B------:R-:W-:Y:S01]  /*4a20*/  FADD R9, R18, -12583039 ;  /* 0xcb40007f12097421 */ /* 0x000fe20000000000 */
[----:B------:R-:W0:Y:S03]  /*4a30*/  MUFU.EX2 R13, R54 ;  /* 0x00000036000d7308 */ /* 0x000e260000000800 */
[----:B------:R-:W-:-:S04]  /*4a40*/  FFMA R9, R60, 1.4426950216293334961, -R9 ;  /* 0x3fb8aa3b3c097823 */ /* 0x000fc80000000809 */
[----:B------:R-:W-:Y:S01]  /*4a50*/  FFMA R60, R60, 1.925963033500011079e-08, R9 ;  /* 0x32a570603c3c7823 */ /* 0x000fe20000000009 */
[----:B------:R-:W-:Y:S01]  /*4a60*/  SHF.L.U32 R9, R15, 0x17, RZ ;  /* 0x000000170f097819 */ /* 0x000fe200000006ff */
[----:B------:R-:W-:Y:S01]  /*4a70*/  FADD R15, R23, -12583039 ;  /* 0xcb40007f170f7421 */ /* 0x000fe20000000000 */
[----:B-1----:R-:W-:-:S03]  /*4a80*/  FMUL R7, R7, R40 ;  /* 0x0000002807077220 */ /* 0x002fc60000400000 */
[----:B------:R-:W-:Y:S01]  /*4a90*/  FMUL R9, R9, R10 ;  /* 0x0000000a09097220 */ /* 0x000fe20000400000 */
[----:B------:R-:W-:Y:S01]  /*4aa0*/  SHF.L.U32 R10, R16, 0x17, RZ ;  /* 0x00000017100a7819 */ /* 0x000fe200000006ff */
[----:B------:R-:W-:Y:S02]  /*4ab0*/  IMAD.SHL.U32 R16, R19, 0x800000, RZ ;  /* 0x0080000013107824 */ /* 0x000fe400078e00ff */
[----:B------:R-:W-:Y:S01]  /*4ac0*/  FFMA R15, R58, 1.4426950216293334961, -R15 ;  /* 0x3fb8aa3b3a0f7823 */ /* 0x000fe2000000080f */
[----:B------:R-:W1:Y:S01]  /*4ad0*/  MUFU.EX2 R60, R60 ;  /* 0x0000003c003c7308 */ /* 0x000e620000000800 */
[----:B0-----:R-:W-:Y:S01]  /*4ae0*/  FMUL R10, R10, R13 ;  /* 0x0000000d0a0a7220 */ /* 0x001fe20000400000 */
[----:B------:R-:W-:Y:S01]  /*4af0*/  FFMA.SAT R13, R22, R11, 0.5 ;  /* 0x3f000000160d7423 */ /* 0x000fe2000000200b */
[----:B------:R-:W-:Y:S01]  /*4b00*/  FMUL R16, R16, R21 ;  /* 0x0000001510107220 */ /* 0x000fe20000400000 */
[----:B------:R-:W-:Y:S02]  /*4b10*/  FFMA R15, R58, 1.925963033500011079e-08, R15 ;  /* 0x32a570603a0f7823 */ /* 0x000fe4000000000f */
[----:B------:R-:W-:-:S04]  /*4b20*/  FFMA.RM R13, R13, R12, 12582913 ;  /* 0x4b4000010d0d7423 */ /* 0x000fc8000000400c */
[C---:B------:R-:W-:Y:S01]  /*4b30*/  FADD R17, R13.reuse, -12583039 ;  /* 0xcb40007f0d117421 */ /* 0x040fe20000000000 */
[----:B------:R-:W0:Y:S01]  /*4b40*/  MUFU.EX2 R15, R15 ;  /* 0x0000000f000f7308 */ /* 0x000e220000000800 */
[----:B------:R-:W-:Y:S02]  /*4b50*/  IMAD.SHL.U32 R13, R13, 0x800000, RZ ;  /* 0x008000000d0d7824 */ /* 0x000fe400078e00ff */
[----:B------:R-:W-:-:S04]  /*4b60*/  FFMA R17, R22, 1.4426950216293334961, -R17 ;  /* 0x3fb8aa3b16117823 */ /* 0x000fc80000000811 */
[----:B------:R-:W-:Y:S01]  /*4b70*/  FFMA R22, R22, 1.925963033500011079e-08, R17 ;  /* 0x32a5706016167823 */ /* 0x000fe20000000011 */
[----:B------:R-:W-:-:S04]  /*4b80*/  FFMA.SAT R17, R62, R11, 0.5 ;  /* 0x3f0000003e117423 */ /* 0x000fc8000000200b */
[----:B------:R-:W-:Y:S01]  /*4b90*/  FFMA.RM R25, R17, R12, 12582913 ;  /* 0x4b40000111197423 */ /* 0x000fe2000000400c */
[----:B------:R-:W2:Y:S01]  /*4ba0*/  MUFU.EX2 R22, R22 ;  /* 0x0000001600167308 */ /* 0x000ea20000000800 */
[----:B------:R-:W-:Y:S02]  /*4bb0*/  SHF.L.U32 R17, R18, 0x17, RZ ;  /* 0x0000001712117819 */ /* 0x000fe400000006ff */
[----:B------:R-:W-:Y:S01]  /*4bc0*/  FADD R19, R25, -12583039 ;  /* 0xcb40007f19137421 */ /* 0x000fe20000000000 */
[----:B------:R-:W-:Y:S02]  /*4bd0*/  SHF.L.U32 R18, R23, 0x17, RZ ;  /* 0x0000001717127819 */ /* 0x000fe400000006ff */
[----:B-1----:R-:W-:Y:S01]  /*4be0*/  FMUL R17, R17, R60 ;  /* 0x0000003c11117220 */ /* 0x002fe20000400000 */
[----:B------:R-:W-:Y:S02]  /*4bf0*/  FFMA R19, R62, 1.4426950216293334961, -R19 ;  /* 0x3fb8aa3b3e137823 */ /* 0x000fe40000000813 */
[----:B0-----:R-:W-:-:S02]  /*4c00*/  FMUL R18, R18, R15 ;  /* 0x0000000f12127220 */ /* 0x001fc40000400000 */
[----:B------:R-:W-:Y:S01]  /*4c10*/  FFMA R62, R62, 1.925963033500011079e-08, R19 ;  /* 0x32a570603e3e7823 */ /* 0x000fe20000000013 */
[----:B------:R-:W-:-:S04]  /*4c20*/  FFMA.SAT R19, R20, R11, 0.5 ;  /* 0x3f00000014137423 */ /* 0x000fc8000000200b */
[----:B------:R-:W-:-:S04]  /*4c30*/  FFMA.RM R21, R19, R12, 12582913 ;  /* 0x4b40000113157423 */ /* 0x000fc8000000400c */
[C---:B------:R-:W-:Y:S01]  /*4c40*/  FADD R19, R21.reuse, -12583039 ;  /* 0xcb40007f15137421 */ /* 0x040fe20000000000 */
[----:B------:R-:W-:-:S03]  /*4c50*/  SHF.L.U32 R21, R21, 0x17, RZ ;  /* 0x0000001715157819 */ /* 0x000fc600000006ff */
[----:B------:R-:W-:-:S04]  /*4c60*/  FFMA R19, R20, 1.4426950216293334961, -R19 ;  /* 0x3fb8aa3b14137823 */ /* 0x000fc80000000813 */
[----:B------:R-:W-:Y:S01]  /*4c70*/  FFMA R26, R20, 1.925963033500011079e-08, R19 ;  /* 0x32a57060141a7823 */ /* 0x000fe20000000013 */
[----:B------:R-:W-:Y:S01]  /*4c80*/  FFMA.SAT R19, R50, R11, 0.5 ;  /* 0x3f00000032137423 */ /* 0x000fe2000000200b */
[----:B------:R-:W-:-:S03]  /*4c90*/  SHF.L.U32 R20, R25, 0x17, RZ ;  /* 0x0000001719147819 */ /* 0x000fc600000006ff */
[----:B------:R-:W-:Y:S01]  /*4ca0*/  FFMA.RM R23, R19, R12, 12582913 ;  /* 0x4b40000113177423 */ /* 0x000fe2000000400c */
[----:B------:R-:W0:Y:S03]  /*4cb0*/  MUFU.EX2 R26, R26 ;  /* 0x0000001a001a7308 */ /* 0x000e260000000800 */
[----:B------:R-:W-:-:S04]  /*4cc0*/  FADD R19, R23, -12583039 ;  /* 0xcb40007f17137421 */ /* 0x000fc80000000000 */
[----:B------:R-:W-:-:S04]  /*4cd0*/  FFMA R19, R50, 1.4426950216293334961, -R19 ;  /* 0x3fb8aa3b32137823 */ /* 0x000fc80000000813 */
[----:B------:R-:W-:Y:S01]  /*4ce0*/  FFMA R50, R50, 1.925963033500011079e-08, R19 ;  /* 0x32a5706032327823 */ /* 0x000fe20000000013 */
[----:B--2---:R-:W-:Y:S01]  /*4cf0*/  FMUL R19, R13, R22 ;  /* 0x000000160d137220 */ /* 0x004fe20000400000 */
[----:B------:R-:W-:Y:S01]  /*4d00*/  FFMA.SAT R13, R24, R11, 0.5 ;  /* 0x3f000000180d7423 */ /* 0x000fe2000000200b */
[----:B------:R-:W-:-:S03]  /*4d10*/  IMAD.SHL.U32 R22, R23, 0x800000, RZ ;  /* 0x0080000017167824 */ /* 0x000fc600078e00ff */
        /* <DEDUP_REMOVED lines=9> */
[----:B------:R-:W-:-:S04]  /*4db0*/  FADD R13, R29, -12583039 ;  /* 0xcb40007f1d0d7421 */ /* 0x000fc80000000000 */
[----:B------:R-:W-:-:S04]  /*4dc0*/  FFMA R13, R70, 1.4426950216293334961, -R13 ;  /* 0x3fb8aa3b460d7823 */ /* 0x000fc8000000080d */
[----:B------:R-:W-:Y:S01]  /*4dd0*/  FFMA R70, R70, 1.925963033500011079e-08, R13 ;  /* 0x32a5706046467823 */ /* 0x000fe2000000000d */
[----:B------:R-:W-:-:S04]  /*4de0*/  FFMA.SAT R13, R32, R11, 0.5 ;  /* 0x3f000000200d7423 */ /* 0x000fc8000000200b */
[----:B------:R-:W-:Y:S01]  /*4df0*/  FFMA.RM R25, R13, R12, 12582913 ;  /* 0x4b4000010d197423 */ /* 0x000fe2000000400c */
[----:B-1----:R-:W-:Y:S01]  /*4e00*/  FMUL R23, R15, R24 ;  /* 0x000000180f177220 */ /* 0x002fe20000400000 */
[----:B------:R-:W0:Y:S01]  /*4e10*/  MUFU.EX2 R13, R50 ;  /* 0x00000032000d7308 */ /* 0x000e220000000800 */
[----:B------:R-:W-:Y:S01]  /*4e20*/  SHF.L.U32 R24, R29, 0x17, RZ ;  /* 0x000000171d187819 */ /* 0x000fe200000006ff */
        /* <DEDUP_REMOVED lines=9> */
[----:B------:R-:W-:-:S03]  /*4ec0*/  FFMA.SAT R13, R64, R11, 0.5 ;  /* 0x3f000000400d7423 */ /* 0x000fc6000000200b */
[----:B------:R-:W0:Y:S01]  /*4ed0*/  MUFU.EX2 R27, R28 ;  /* 0x0000001c001b7308 */ /* 0x000e220000000800 */
[----:B------:R-:W-:Y:S01]  /*4ee0*/  FFMA.RM R32, R13, R12, 12582913 ;  /* 0x4b4000010d207423 */ /* 0x000fe2000000400c */
[----:B-1----:R-:W-:Y:S01]  /*4ef0*/  FMUL R25, R25, R26 ;  /* 0x0000001a19197220 */ /* 0x002fe20000400000 */
[----:B------:R-:W-:Y:S02]  /*4f00*/  SHF.L.U32 R26, R33, 0x17, RZ ;  /* 0x00000017211a7819 */ /* 0x000fe400000006ff */
[----:B------:R-:W-:-:S03]  /*4f10*/  FADD R15, R32, -12583039 ;  /* 0xcb40007f200f7421 */ /* 0x000fc60000000000 */
[----:B------:R-:W1:Y:S01]  /*4f20*/  MUFU.EX2 R13, R70 ;  /* 0x00000046000d7308 */ /* 0x000e620000000800 */
[----:B------:R-:W-:-:S04]  /*4f30*/  FFMA R15, R64, 1.4426950216293334961, -R15 ;  /* 0x3fb8aa3b400f7823 */ /* 0x000fc8000000080f */
[----:B------:R-:W-:Y:S01]  /*4f40*/  FFMA R64, R64, 1.925963033500011079e-08, R15 ;  /* 0x32a5706040407823 */ /* 0x000fe2000000000f */
[----:B------:R-:W-:Y:S01]  /*4f50*/  FFMA.SAT R15, R30, R11, 0.5 ;  /* 0x3f0000001e0f7423 */ /* 0x000fe2000000200b */
[----:B0-----:R-:W-:-:S03]  /*4f60*/  FMUL R26, R26, R27 ;  /* 0x0000001b1a1a7220 */ /* 0x001fc60000400000 */
[----:B------:R-:W-:Y:S01]  /*4f70*/  FFMA.RM R29, R15, R12, 12582913 ;  /* 0x4b4000010f1d7423 */ /* 0x000fe2000000400c */
[----:B------:R-:W-:Y:S01]  /*4f80*/  SHF.L.U32 R27, R32, 0x17, RZ ;  /* 0x00000017201b7819 */ /* 0x000fe200000006ff */
[----:B------:R-:W0:Y:S02]  /*4f90*/  MUFU.EX2 R64, R64 ;  /* 0x0000004000407308 */ /* 0x000e240000000800 */
[C---:B------:R-:W-:Y:S02]  /*4fa0*/  IMAD.SHL.U32 R28, R29.reuse, 0x800000, RZ ;  /* 0x008000001d1c7824 */ /* 0x040fe400078e00ff */
[----:B-1----:R-:W-:Y:S01]  /*4fb0*/  FMUL R24, R24, R13 ;  /* 0x0000000d18187220 */ /* 0x002fe20000400000 */
[----:B------:R-:W-:-:S04]  /*4fc0*/  FADD R13, R29, -12583039 ;  /* 0xcb40007f1d0d7421 */ /* 0x000fc80000000000 */
[----:B------:R-:W-:-:S04]  /*4fd0*/  FFMA R13, R30, 1.4426950216293334961, -R13 ;  /* 0x3fb8aa3b1e0d7823 */ /* 0x000fc8000000080d */
[----:B------:R-:W-:Y:S01]  /*4fe0*/  FFMA R30, R30, 1.925963033500011079e-08, R13 ;  /* 0x32a570601e1e7823 */ /* 0x000fe2000000000d */
[----:B------:R-:W-:Y:S01]  /*4ff0*/  FFMA.SAT R13, R34, R11, 0.5 ;  /* 0x3f000000220d7423 */ /* 0x000fe2000000200b */
[----:B0-----:R-:W-:Y:S02]  /*5000*/  FMUL R27, R27, R64 ;  /* 0x000000401b1b7220 */ /* 0x001fe40000400000 */
[----:B------:R-:W0:Y:S01]  /*5010*/  MUFU.EX2 R33, R30 ;  /* 0x0000001e00217308 */ /* 0x000e220000000800 */
[----:B------:R-:W-:-:S04]  /*5020*/  FFMA.RM R13, R13, R12, 12582913 ;  /* 0x4b4000010d0d7423 */ /* 0x000fc8000000400c */
[----:B------:R-:W-:-:S04]  /*5030*/  FADD R15, R13, -12583039 ;  /* 0xcb40007f0d0f7421 */ /* 0x000fc80000000000 */
        /* <DEDUP_REMOVED lines=27> */
[-C--:B------:R-:W-:Y:S01]  /*51f0*/  FFMA.RM R11, R29, R12.reuse, 12582913 ;  /* 0x4b4000011d0b7423 */ /* 0x080fe2000000400c */
[----:B------:R-:W-:Y:S01]  /*5200*/  FFMA.RM R12, R33, R12, 12582913 ;  /* 0x4b400001210c7423 */ /* 0x000fe2000000400c */
[----:B-1----:R-:W-:Y:S01]  /*5210*/  FMUL R31, R31, R68 ;  /* 0x000000441f1f7220 */ /* 0x002fe20000400000 */
[----:B------:R-:W0:Y:S01]  /*5220*/  MUFU.EX2 R33, R66 ;  /* 0x0000004200217308 */ /* 0x000e220000000800 */
[----:B------:R-:W-:-:S04]  /*5230*/  FADD R29, R11, -12583039 ;  /* 0xcb40007f0b1d7421 */ /* 0x000fc80000000000 */
[----:B------:R-:W-:-:S04]  /*5240*/  FFMA R29, R38, 1.4426950216293334961, -R29 ;  /* 0x3fb8aa3b261d7823 */ /* 0x000fc8000000081d */
[----:B------:R-:W-:Y:S01]  /*5250*/  FFMA R38, R38, 1.925963033500011079e-08, R29 ;  /* 0x32a5706026267823 */ /* 0x000fe2000000001d */
[C---:B------:R-:W-:Y:S01]  /*5260*/  FADD R29, R12.reuse, -12583039 ;  /* 0xcb40007f0c1d7421 */ /* 0x040fe20000000000 */
[----:B------:R-:W-:Y:S02]  /*5270*/  IMAD.SHL.U32 R12, R12, 0x800000, RZ ;  /* 0x008000000c0c7824 */ /* 0x000fe400078e00ff */
[----:B------:R-:W-:Y:S01]  /*5280*/  MUFU.EX2 R15, R38 ;  /* 0x00000026000f7308 */ /* 0x000fe20000000800 */
[----:B------:R-:W-:Y:S01]  /*5290*/  FFMA R29, R14, 1.4426950216293334961, -R29 ;  /* 0x3fb8aa3b0e1d7823 */ /* 0x000fe2000000081d */
[----:B0-----:R-:W-:-:S03]  /*52a0*/  FMUL R32, R32, R33 ;  /* 0x0000002120207220 */ /* 0x001fc60000400000 */
        /* <DEDUP_REMOVED lines=22> */
[----:B------:R-:W-:Y:S01]  /*5410*/  FMUL R29, R29, R34 ;  /* 0x000000221d1d7220 */ /* 0x000fe20000400000 */
        /* <DEDUP_REMOVED lines=22> */
.L_x_20535:
        /* <DEDUP_REMOVED lines=11> */
[----:B0-----:R-:W-:Y:S05]  /*5630*/  CALL.REL.NOINC `($__internal_325_$__cuda_sm3x_div_rn_noftz_f32_slowpath) ;  /* 0x0000003000d47944 */ /* 0x001fea0003c00000 */
[----:B------:R-:W-:-:S07]  /*5640*/  MOV R14, R6 ;  /* 0x00000006000e7202 */ /* 0x000fce0000000f00 */
.L_x_20466:
[----:B------:R-:W-:Y:S05]  /*5650*/  BSYNC.RECONVERGENT B3 ;  /* 0x0000000000037941 */ /* 0x000fea0003800200 */
.L_x_20465:
        /* <DEDUP_REMOVED lines=11> */
[----:B0-----:R-:W-:Y:S05]  /*5710*/  CALL.REL.NOINC `($__internal_325_$__cuda_sm3x_div_rn_noftz_f32_slowpath) ;  /* 0x00000030009c7944 */ /* 0x001fea0003c00000 */
[----:B------:R-:W-:-:S07]  /*5720*/  IMAD.MOV.U32 R15, RZ, RZ, R6 ;  /* 0x000000ffff0f7224 */ /* 0x000fce00078e0006 */
.L_x_20468:
[----:B------:R-:W-:Y:S05]  /*5730*/  BSYNC.RECONVERGENT B3 ;  /* 0x0000000000037941 */ /* 0x000fea0003800200 */
.L_x_20467:
        /* <DEDUP_REMOVED lines=12> */
[----:B------:R-:W-:-:S07]  /*5800*/  MOV R35, R6 ;  /* 0x0000000600237202 */ /* 0x000fce0000000f00 */
.L_x_20470:
[----:B------:R-:W-:Y:S05]  /*5810*/  BSYNC.RECONVERGENT B3 ;  /* 0x0000000000037941 */ /* 0x000fea0003800200 */
.L_x_20469:
        /* <DEDUP_REMOVED lines=11> */
[----:B0-----:R-:W-:Y:S05]  /*58d0*/  CALL.REL.NOINC `($__internal_325_$__cuda_sm3x_div_rn_noftz_f32_slowpath) ;  /* 0x00000030002c7944 */ /* 0x001fea0003c00000 */
[----:B------:R-:W-:-:S07]  /*58e0*/  MOV R0, R6 ;  /* 0x0000000600007202 */ /* 0x000fce0000000f00 */
.L_x_20472:
[----:B------:R-:W-:Y:S05]  /*58f0*/  BSYNC.RECONVERGENT B3 ;  /* 0x0000000000037941 */ /* 0x000fea0003800200 */
.L_x_20471:
        /* <DEDUP_REMOVED lines=13> */
.L_x_20474:
[----:B------:R-:W-:Y:S05]  /*59d0*/  BSYNC.RECONVERGENT B3 ;  /* 0x0000000000037941 */ /* 0x000fea0003800200 */
.L_x_20473:
        /* <DEDUP_REMOVED lines=13> */
.L_x_20476:
[----:B------:R-:W-:Y:S05]  /*5ab0*/  BSYNC.RECONVERGENT B3 ;  /* 0x0000000000037941 */ /* 0x000fea0003800200 */
.L_x_20475:
        /* <DEDUP_REMOVED lines=13> */
.L_x_20478:
[----:B------:R-:W-:Y:S05]  /*5b90*/  BSYNC.RECONVERGENT B3 ;  /* 0x0000000000037941 */ /* 0x000fea0003800200 */
.L_x_20477:
        /* <DEDUP_REMOVED lines=13> */
.L_x_20480:
[----:B------:R-:W-:Y:S05]  /*5c70*/  BSYNC.RECONVERGENT B3 ;  /* 0x0000000000037941 */ /* 0x000fea0003800200 */
.L_x_20479:
        /* <DEDUP_REMOVED lines=13> */
.L_x_20482:
[----:B------:R-:W-:Y:S05]  /*5d50*/  BSYNC.RECONVERGENT B3 ;  /* 0x0000000000037941 */ /* 0x000fea0003800200 */
.L_x_20481:
        /* <DEDUP_REMOVED lines=13> */
.L_x_20484:
[----:B------:R-:W-:Y:S05]  /*5e30*/  BSYNC.RECONVERGENT B3 ;  /* 0x0000000000037941 */ /* 0x000fea0003800200 */
.L_x_20483:
        /* <DEDUP_REMOVED lines=13> */
.L_x_20486:
[----:B------:R-:W-:Y:S05]  /*5f10*/  BSYNC.RECONVERGENT B3 ;  /* 0x0000000000037941 */ /* 0x000fea0003800200 */
.L_x_20485:
        /* <DEDUP_REMOVED lines=13> */
.L_x_20488:
[----:B------:R-:W-:Y:S05]  /*5ff0*/  BSYNC.RECONVERGENT B3 ;  /* 0x0000000000037941 */ /* 0x000fea0003800200 */
.L_x_20487:
        /* <DEDUP_REMOVED lines=13> */
.L_x_20490:
[----:B------:R-:W-:Y:S05]  /*60d0*/  BSYNC.RECONVERGENT B3 ;  /* 0x0000000000037941 */ /* 0x000fea0003800200 */
.L_x_20489:
        /* <DEDUP_REMOVED lines=13> */
.L_x_20492:
[----:B------:R-:W-:Y:S05]  /*61b0*/  BSYNC.RECONVERGENT B3 ;  /* 0x0000000000037941 */ /* 0x000fea0003800200 */
.L_x_20491:
        /* <DEDUP_REMOVED lines=13> */
.L_x_20494:
[----:B------:R-:W-:Y:S05]  /*6290*/  BSYNC.RECONVERGENT B3 ;  /* 0x0000000000037941 */ /* 0x000fea0003800200 */
.L_x_20493:
        /* <DEDUP_REMOVED lines=13> */
.L_x_20496:
[----:B------:R-:W-:Y:S05]  /*6370*/  BSYNC.RECONVERGENT B3 ;  /* 0x0000000000037941 */ /* 0x000fea0003800200 */
.L_x_20495:
        /* <DEDUP_REMOVED lines=13> */
.L_x_20498:
[----:B------:R-:W-:Y:S05]  /*6450*/  BSYNC.RECONVERGENT B3 ;  /* 0x0000000000037941 */ /* 0x000fea0003800200 */
.L_x_20497:
        /* <DEDUP_REMOVED lines=13> */
.L_x_20500:
[----:B------:R-:W-:Y:S05]  /*6530*/  BSYNC.RECONVERGENT B3 ;  /* 0x0000000000037941 */ /* 0x000fea0003800200 */
.L_x_20499:
        /* <DEDUP_REMOVED lines=13> */
.L_x_20502:
[----:B------:R-:W-:Y:S05]  /*6610*/  BSYNC.RECONVERGENT B3 ;  /* 0x0000000000037941 */ /* 0x000fea0003800200 */
.L_x_20501:
        /* <DEDUP_REMOVED lines=13> */
.L_x_20504:
[----:B------:R-:W-:Y:S05]  /*66f0*/  BSYNC.RECONVERGENT B3 ;  /* 0x0000000000037941 */ /* 0x000fea0003800200 */
.L_x_20503:
        /* <DEDUP_REMOVED lines=13> */
.L_x_20506:
[----:B------:R-:W-:Y:S05]  /*67d0*/  BSYNC.RECONVERGENT B3 ;  /* 0x0000000000037941 */ /* 0x000fea0003800200 */
.L_x_20505:
        /* <DEDUP_REMOVED lines=13> */
.L_x_20508:
[----:B------:R-:W-:Y:S05]  /*68b0*/  BSYNC.RECONVERGENT B3 ;  /* 0x0000000000037941 */ /* 0x000fea0003800200 */
.L_x_20507:
        /* <DEDUP_REMOVED lines=13> */
.L_x_20510:
[----:B------:R-:W-:Y:S05]  /*6990*/  BSYNC.RECONVERGENT B3 ;  /* 0x0000000000037941 */ /* 0x000fea0003800200 */
.L_x_20509:
        /* <DEDUP_REMOVED lines=13> */
.L_x_20512:
[----:B------:R-:W-:Y:S05]  /*6a70*/  BSYNC.RECONVERGENT B3 ;  /* 0x0000000000037941 */ /* 0x000fea0003800200 */
.L_x_20511:
        /* <DEDUP_REMOVED lines=13> */
.L_x_20514:
[----:B------:R-:W-:Y:S05]  /*6b50*/  BSYNC.RECONVERGENT B3 ;  /* 0x0000000000037941 */ /* 0x000fea0003800200 */
.L_x_20513:
        /* <DEDUP_REMOVED lines=13> */
.L_x_20516:
[----:B------:R-:W-:Y:S05]  /*6c30*/  BSYNC.RECONVERGENT B3 ;  /* 0x0000000000037941 */ /* 0x000fea0003800200 */
.L_x_20515:
        /* <DEDUP_REMOVED lines=13> */
.L_x_20518:
[----:B------:R-:W-:Y:S05]  /*6d10*/  BSYNC.RECONVERGENT B3 ;  /* 0x0000000000037941 */ /* 0x000fea0003800200 */
.L_x_20517:
        /* <DEDUP_REMOVED lines=13> */
.L_x_20520:
[----:B------:R-:W-:Y:S05]  /*6df0*/  BSYNC.RECONVERGENT B3 ;  /* 0x0000000000037941 */ /* 0x000fea0003800200 */
.L_x_20519:
        /* <DEDUP_REMOVED lines=13> */
.L_x_20522:
[----:B------:R-:W-:Y:S05]  /*6ed0*/  BSYNC.RECONVERGENT B3 ;  /* 0x0000000000037941 */ /* 0x000fea0003800200 */
.L_x_20521:
        /* <DEDUP_REMOVED lines=69> */
.L_x_20463:
[----:B------:R-:W-:Y:S05]  /*7330*/  EXIT ;  /* 0x000000000000794d */ /* 0x000fea0003800000 */
.L_x_20464:
[----:B------:R-:W-:Y:S01]  /*7340*/  HFMA2 R11, -RZ, RZ, 0, 1.847743988037109375e-06 ;  /* 0x0000001fff0b7431 */ /* 0x000fe200000001ff */
[----:B------:R-:W-:Y:S01]  /*7350*/  BSSY B1, `(.L_x_20524) ;  /* 0x0000006000017945 */ /* 0x000fe20003800000 */
[----:B------:R-:W-:Y:S01]  /*7360*/  MOV R12, 0x10 ;  /* 0x00000010000c7802 */ /* 0x000fe20000000f00 */
[----:B------:R-:W-:-:S07]  /*7370*/  IMAD.MOV.U32 R15, RZ, RZ, -0x1 ;  /* 0xffffffffff0f7424 */ /* 0x000fce00078e00ff */
[----:B------:R-:W-:Y:S05]  /*7380*/  WARPSYNC.COLLECTIVE R15, `(.L_x_20525) ;  /* 0x000000000f087348 */ /* 0x000fea0003c00000 */
[----:B------:R0:W1:Y:S02]  /*7390*/  SHFL.BFLY P6, R14, R13, R12, R11 ;  /* 0x0c00000c0d0e7389 */ /* 0x00006400000c000b */
[----:B01----:R-:W-:Y:S05]  /*73a0*/  ENDCOLLECTIVE ;  /* 0x000000000000791b */ /* 0x003fea0003800000 */
.L_x_20525:
[----:B------:R-:W-:Y:S05]  /*73b0*/  BSYNC B1 ;  /* 0x0000000000017941 */ /* 0x000fea0003800000 */
.L_x_20524:
[----:B------:R-:W-:Y:S01]  /*73c0*/  HFMA2 R11, -RZ, RZ, 0, 1.847743988037109375e-06 ;  /* 0x0000001fff0b7431 */ /* 0x000fe200000001ff */
[----:B------:R-:W-:Y:S01]  /*73d0*/  FMNMX R13, R13, R14, !PT ;  /* 0x0000000e0d0d7209 */ /* 0x000fe20007800000 */
[----:B------:R-:W-:Y:S01]  /*73e0*/  IMAD.MOV.U32 R15, RZ, RZ, -0x1 ;  /* 0xffffffffff0f7424 */ /* 0x000fe200078e00ff */
[----:B------:R-:W-:-:S07]  /*73f0*/  MOV R12, 0x8 ;  /* 0x00000008000c7802 */ /* 0x000fce0000000f00 */
[----:B------:R-:W-:Y:S05]  /*7400*/  WARPSYNC.COLLECTIVE R15, `(.L_x_20526) ;  /* 0x000000000f087348 */ /* 0x000fea0003c00000 */
[----:B------:R0:W1:Y:S02]  /*7410*/  SHFL.BFLY P6, R14, R13, R12, R11 ;  /* 0x0c00000c0d0e7389 */ /* 0x00006400000c000b */
[----:B01----:R-:W-:Y:S05]  /*7420*/  ENDCOLLECTIVE ;  /* 0x000000000000791b */ /* 0x003fea0003800000 */
.L_x_20526:
[----:B------:R-:W-:Y:S01]  /*7430*/  HFMA2 R12, -RZ, RZ, 0, 2.384185791015625e-07 ;  /* 0x00000004ff0c7431 */ /* 0x000fe200000001ff */
[----:B------:R-:W-:-:S04]  /*7440*/  FMNMX R0, R13, R14, !PT ;  /* 0x0000000e0d007209 */ /* 0x000fc80007800000 */
[----:B------:R-:W-:-:S07]  /*7450*/  MOV R13, R0 ;  /* 0x00000000000d7202 */ /* 0x000fce0000000f00 */
[----:B------:R-:W-:Y:S05]  /*7460*/  WARPSYNC.COLLECTIVE R15, `(.L_x_20527) ;  /* 0x000000000f087348 */ /* 0x000fea0003c00000 */
[----:B------:R0:W1:Y:S02]  /*7470*/  SHFL.BFLY P6, R14, R13, R12, R11 ;  /* 0x0c00000c0d0e7389 */ /* 0x00006400000c000b */
[----:B01----:R-:W-:Y:S05]  /*7480*/  ENDCOLLECTIVE ;  /* 0x000000000000791b */ /* 0x003fea0003800000 */
.L_x_20527:
[----:B------:R-:W-:Y:S02]  /*7490*/  MOV R12, 0x2 ;  /* 0x00000002000c7802 */ /* 0x000fe40000000f00 */
[----:B------:R-:W-:-:S05]  /*74a0*/  FMNMX R2, R0, R14, !PT ;  /* 0x0000000e00027209 */ /* 0x000fca0007800000 */
[----:B------:R-:W-:-:S07]  /*74b0*/  IMAD.MOV.U32 R13, RZ, RZ, R2 ;  /* 0x000000ffff0d7224 */ /* 0x000fce00078e0002 */
[----:B------:R-:W-:Y:S05]  /*74c0*/  WARPSYNC.COLLECTIVE R15, `(.L_x_20528) ;  /* 0x000000000f087348 */ /* 0x000fea0003c00000 */
[----:B------:R0:W1:Y:S02]  /*74d0*/  SHFL.BFLY P6, R14, R13, R12, R11 ;  /* 0x0c00000c0d0e7389 */ /* 0x00006400000c000b */
[----:B01----:R-:W-:Y:S05]  /*74e0*/  ENDCOLLECTIVE ;  /* 0x000000000000791b */ /* 0x003fea0003800000 */
.L_x_20528:
[----:B------:R-:W-:Y:S01]  /*74f0*/  IMAD.MOV.U32 R12, RZ, RZ, 0x1 ;  /* 0x00000001ff0c7424 */ /* 0x000fe200078e00ff */
[----:B------:R-:W-:-:S04]  /*7500*/  FMNMX R3, R2, R14, !PT ;  /* 0x0000000e02037209 */ /* 0x000fc80007800000 */
[----:B------:R-:W-:-:S07]  /*7510*/  MOV R13, R3 ;  /* 0x00000003000d7202 */ /* 0x000fce0000000f00 */
[----:B------:R-:W-:Y:S05]  /*7520*/  WARPSYNC.COLLECTIVE R15, `(.L_x_20529) ;  /* 0x000000000f087348 */ /* 0x000fea0003c00000 */
[----:B------:R0:W1:Y:S02]  /*7530*/  SHFL.BFLY P6, R14, R13, R12, R11 ;  /* 0x0c00000c0d0e7389 */ /* 0x00006400000c000b */
[----:B01----:R-:W-:Y:S05]  /*7540*/  ENDCOLLECTIVE ;  /* 0x000000000000791b */ /* 0x003fea0003800000 */
.L_x_20529:
        /* <DEDUP_REMOVED lines=299> */
.L_x_20530:
[----:B------:R-:W-:Y:S02]  /*8800*/  IMAD.MOV.U32 R12, RZ, RZ, 0x8 ;  /* 0x00000008ff0c7424 */ /* 0x000fe400078e00ff */
[----:B------:R-:W-:-:S05]  /*8810*/  FADD R35, R13, R14 ;  /* 0x0000000e0d237221 */ /* 0x000fca0000000000 */
[----:B------:R-:W-:-:S07]  /*8820*/  MOV R13, R35 ;  /* 0x00000023000d7202 */ /* 0x000fce0000000f00 */
[----:B------:R-:W-:Y:S05]  /*8830*/  WARPSYNC.COLLECTIVE R15, `(.L_x_20531) ;  /* 0x000000000f087348 */ /* 0x000fea0003c00000 */
[----:B------:R0:W1:Y:S02]  /*8840*/  SHFL.BFLY P6, R14, R13, R12, R11 ;  /* 0x0c00000c0d0e7389 */ /* 0x00006400000c000b */
[----:B01----:R-:W-:Y:S05]  /*8850*/  ENDCOLLECTIVE ;  /* 0x000000000000791b */ /* 0x003fea0003800000 */
.L_x_20531:
[----:B------:R-:W-:Y:S02]  /*8860*/  HFMA2 R12, -RZ, RZ, 0, 2.384185791015625e-07 ;  /* 0x00000004ff0c7431 */ /* 0x000fe400000001ff */
[----:B------:R-:W-:-:S05]  /*8870*/  FADD R38, R35, R14 ;  /* 0x0000000e23267221 */ /* 0x000fca0000000000 */
[----:B------:R-:W-:-:S07]  /*8880*/  MOV R13, R38 ;  /* 0x00000026000d7202 */ /* 0x000fce0000000f00 */
[----:B------:R-:W-:Y:S05]  /*8890*/  WARPSYNC.COLLECTIVE R15, `(.L_x_20532) ;  /* 0x000000000f087348 */ /* 0x000fea0003c00000 */
[----:B------:R0:W1:Y:S02]  /*88a0*/  SHFL.BFLY P6, R14, R13, R12, R11 ;  /* 0x0c00000c0d0e7389 */ /* 0x00006400000c000b */
[----:B01----:R-:W-:Y:S05]  /*88b0*/  ENDCOLLECTIVE ;  /* 0x000000000000791b */ /* 0x003fea0003800000 */
.L_x_20532:
[----:B------:R-:W-:Y:S01]  /*88c0*/  MOV R12, 0x2 ;  /* 0x00000002000c7802 */ /* 0x000fe20000000f00 */
[----:B------:R-:W-:-:S04]  /*88d0*/  FADD R39, R38, R14 ;  /* 0x0000000e26277221 */ /* 0x000fc80000000000 */
[----:B------:R-:W-:-:S07]  /*88e0*/  IMAD.MOV.U32 R13, RZ, RZ, R39 ;  /* 0x000000ffff0d7224 */ /* 0x000fce00078e0027 */
[----:B------:R-:W-:Y:S05]  /*88f0*/  WARPSYNC.COLLECTIVE R15, `(.L_x_20533) ;  /* 0x000000000f087348 */ /* 0x000fea0003c00000 */
[----:B------:R0:W1:Y:S02]  /*8900*/  SHFL.BFLY P6, R14, R13, R12, R11 ;  /* 0x0c00000c0d0e7389 */ /* 0x00006400000c000b */
[----:B01----:R-:W-:Y:S05]  /*8910*/  ENDCOLLECTIVE ;  /* 0x000000000000791b */ /* 0x003fea0003800000 */
.L_x_20533:
[----:B------:R-:W-:Y:S02]  /*8920*/  IMAD.MOV.U32 R12, RZ, RZ, 0x1 ;  /* 0x00000001ff0c7424 */ /* 0x000fe400078e00ff */
[----:B------:R-:W-:-:S05]  /*8930*/  FADD R40, R39, R14 ;  /* 0x0000000e27287221 */ /* 0x000fca0000000000 */
[----:B------:R-:W-:-:S07]  /*8940*/  MOV R13, R40 ;  /* 0x00000028000d7202 */ /* 0x000fce0000000f00 */
[----:B------:R-:W-:Y:S05]  /*8950*/  WARPSYNC.COLLECTIVE R15, `(.L_x_20534) ;  /* 0x000000000f087348 */ /* 0x000fea0003c00000 */
[----:B------:R0:W1:Y:S02]  /*8960*/  SHFL.BFLY P6, R14, R13, R12, R11 ;  /* 0x0c00000c0d0e7389 */ /* 0x00006400000c000b */
[----:B01----:R-:W-:Y:S05]  /*8970*/  ENDCOLLECTIVE ;  /* 0x000000000000791b */ /* 0x003fea0003800000 */
.L_x_20534:
[----:B------:R-:W-:Y:S05]  /*8980*/  BRA `(.L_x_20535) ;  /* 0xffffffc800fc7947 */ /* 0x000fea000383ffff */
        .weak           $__internal_325_$__cuda_sm3x_div_rn_noftz_f32_slowpath
        .type           $__internal_325_$__cuda_sm3x_div_rn_noftz_f32_slowpath,@function
        .size           $__internal_325_$__cuda_sm3x_div_rn_noftz_f32_slowpath,(.L_x_37702 - $__internal_325_$__cuda_sm3x_div_rn_noftz_f32_slowpath)
$__internal_325_$__cuda_sm3x_div_rn_noftz_f32_slowpath:
        /* <DEDUP_REMOVED lines=35> */
.L_x_20537:
        /* <DEDUP_REMOVED lines=51> */
.L_x_20544:
[----:B------:R-:W-:-:S04]  /*8ef0*/  LOP3.LUT R6, R6, 0x80000000, RZ, 0xc0, !PT ;  /* 0x8000000006067812 */ /* 0x000fc800078ec0ff */
[----:B------:R-:W-:Y:S01]  /*8f00*/  LOP3.LUT R6, R6, 0x7f800000, RZ, 0xfc, !PT ;  /* 0x7f80000006067812 */ /* 0x000fe200078efcff */
[----:B------:R-:W-:Y:S06]  /*8f10*/  BRA `(.L_x_20545) ;  /* 0x0000000000047947 */ /* 0x000fec0003800000 */
.L_x_20543:
[----:B------:R-:W-:-:S07]  /*8f20*/  LEA R6, R48, R6, 0x17 ;  /* 0x0000000630067211 */ /* 0x000fce00078eb8ff */
.L_x_20545:
[----:B------:R-:W-:Y:S05]  /*8f30*/  BSYNC.RECONVERGENT B2 ;  /* 0x0000000000027941 */ /* 0x000fea0003800200 */
.L_x_20542:
[----:B------:R-:W-:Y:S05]  /*8f40*/  BRA `(.L_x_20546) ;  /* 0x0000000000207947 */ /* 0x000fea0003800000 */
.L_x_20541:
[----:B------:R-:W-:-:S04]  /*8f50*/  LOP3.LUT R6, R39, 0x80000000, R6, 0x48, !PT ;  /* 0x8000000027067812 */ /* 0x000fc800078e4806 */
[----:B------:R-:W-:Y:S01]  /*8f60*/  LOP3.LUT R6, R6, 0x7f800000, RZ, 0xfc, !PT ;  /* 0x7f80000006067812 */ /* 0x000fe200078efcff */
[----:B------:R-:W-:Y:S06]  /*8f70*/  BRA `(.L_x_20546) ;  /* 0x0000000000147947 */ /* 0x000fec0003800000 */
.L_x_20540:
[----:B------:R-:W-:Y:S01]  /*8f80*/  LOP3.LUT R6, R39, 0x80000000, R6, 0x48, !PT ;  /* 0x8000000027067812 */ /* 0x000fe200078e4806 */
[----:B------:R-:W-:Y:S06]  /*8f90*/  BRA `(.L_x_20546) ;  /* 0x00000000000c7947 */ /* 0x000fec0003800000 */
.L_x_20539:
[----:B------:R-:W0:Y:S01]  /*8fa0*/  MUFU.RSQ R6, -QNAN ;  /* 0xffc0000000067908 */ /* 0x000e220000001400 */
[----:B------:R-:W-:Y:S05]  /*8fb0*/  BRA `(.L_x_20546) ;  /* 0x0000000000047947 */ /* 0x000fea0003800000 */
.L_x_20538:
[----:B------:R-:W-:-:S07]  /*8fc0*/  FADD.FTZ R6, R6, R11 ;  /* 0x0000000b06067221 */ /* 0x000fce0000010000 */
.L_x_20546:
[----:B------:R-:W-:Y:S05]  /*8fd0*/  BSYNC.RECONVERGENT B1 ;  /* 0x0000000000017941 */ /* 0x000fea0003800200 */
.L_x_20536:
[----:B------:R-:W-:-:S04]  /*8fe0*/  HFMA2 R13, -RZ, RZ, 0, 0 ;  /* 0x00000000ff0d7431 */ /* 0x000fc800000001ff */
[----:B0-----:R-:W-:Y:S05]  /*8ff0*/  RET.REL.NODEC R12 `(_Z15SoftmaxWarpImplI22BroadcastScaleMaskLoadIffbLm2EiE11DirectStoreIffEfLi1ELi29ELi32ELi1ELb0EL9Algorithm0EEvT_T0_ll) ;  /* 0xffffff700c007950 */ /* 0x001fea0003c3ffff */
.L_x_20547:
        /* <DEDUP_REMOVED lines=16> */
.L_x_37702:


//--------------------- .text._Z15SoftmaxWarpImplI22BroadcastScaleMaskLoadIffbLm2EiE11DirectStoreIffEfLi1ELi28ELi32ELi1ELb1EL9Algorithm0EEvT_T0_ll --------------------------
	.section	.text._Z15SoftmaxWarpImplI22BroadcastScaleMaskLoadIffbLm2EiE11DirectStoreIffEfLi1ELi28ELi32ELi1ELb1EL9Algorithm0EEvT_T0_ll,"ax",@progbits
	.align	128
        .global         _Z15SoftmaxWarpImplI22BroadcastScaleMaskLoadIffbLm2EiE11DirectStoreIffEfLi1ELi28ELi32ELi1ELb1EL9Algorithm0EEvT_T0_ll
        .type           _Z15SoftmaxWarpImplI22BroadcastScaleMaskLoadIffbLm2EiE11DirectStoreIffEfLi1ELi28ELi32ELi1ELb1EL9Algorithm0EEvT_T0_ll,@function
        .size           _Z15SoftmaxWarpImplI22BroadcastScaleMaskLoadIffbLm2EiE11DirectStoreIffEfLi1ELi28ELi32ELi1ELb1EL9Algorithm0EEvT_T0_ll,(.L_x_37703 - _Z15SoftmaxWarpImplI22BroadcastScaleMaskLoadIffbLm2EiE11DirectStoreIffEfLi1ELi28ELi32ELi1ELb1EL9Algorithm0EEvT_T0_ll)
        .other          _Z15SoftmaxWarpImplI22BroadcastScaleMaskLoadIffbLm2EiE11DirectStoreIffEfLi1ELi28ELi32ELi1ELb1EL9Algorithm0EEvT_T0_ll,@"STO_CUDA_ENTRY STV_DEFAULT"
_Z15SoftmaxWarpImplI22BroadcastScaleMaskLoadIffbLm2EiE11DirectStoreIffEfLi1ELi28ELi32ELi1ELb1EL9Algorithm0EEvT_T0_ll:
.text._Z15SoftmaxWarpImplI22BroadcastScaleMaskLoadIffbLm2EiE11DirectStoreIffEfLi1ELi28ELi32ELi1ELb1EL9Algorithm0EEvT_T0_ll:
        /* <DEDUP_REMOVED lines=29> */
.L_x_20548:
        /* <DEDUP_REMOVED lines=26> */
.L_x_20663:
[----:B0-----:R-:W0:Y:S01]  /*0370*/  LDC.64 R2, c[0x0][0x3f0] ;  /* 0x0000fc00ff027b82 */ /* 0x001e220000000a00 */
[C---:B------:R-:W-:Y:S01]  /*0380*/  VIADD R7, R69.reuse, 0x80 ;  /* 0x0000008045077836 */ /* 0x040fe20000000000 */
[C---:B------:R-:W-:Y:S01]  /*0390*/  IADD3 R9, PT, PT, R69.reuse, 0x60, RZ ;  /* 0x0000006045097810 */ /* 0x040fe20007ffe0ff */
[----:B------:R-:W-:Y:S01]  /*03a0*/  BSSY.RECONVERGENT B1, `(.L_x_20550) ;  /* 0x0000046000017945 */ /* 0x000fe20003800200 */
[----:B------:R-:W-:Y:S01]  /*03b0*/  IMAD.MOV.U32 R66, RZ, RZ, -0x800000 ;  /* 0xff800000ff427424 */ /* 0x000fe200078e00ff */
[----:B------:R-:W-:Y:S01]  /*03c0*/  MOV R64, 0xff800000 ;  /* 0xff80000000407802 */ /* 0x000fe20000000f00 */
[----:B------:R-:W-:Y:S01]  /*03d0*/  IMAD.MOV.U32 R62, RZ, RZ, -0x800000 ;  /* 0xff800000ff3e7424 */ /* 0x000fe200078e00ff */
[C---:B------:R-:W-:Y:S01]  /*03e0*/  IADD3 R5, PT, PT, R69.reuse, 0xa0, RZ ;  /* 0x000000a045057810 */ /* 0x040fe20007ffe0ff */
        /* <DEDUP_REMOVED lines=47> */
[----:B0-----:R-:W-:-:S03]  /*06e0*/  ISETP.NE.U32.AND P6, PT, R14, 0x1, PT ;  /* 0x000000010e00780c */ /* 0x001fc60003fc5070 */
        /* <DEDUP_REMOVED lines=17> */
.L_x_20551:
[----:B------:R-:W-:Y:S05]  /*0800*/  BSYNC.RECONVERGENT B1 ;  /* 0x0000000000017941 */ /* 0x000fea0003800200 */
.L_x_20550:
[----:B------:R-:W-:Y:S04]  /*0810*/  BSSY.RECONVERGENT B1, `(.L_x_20552) ;  /* 0x0000036000017945 */ /* 0x000fe80003800200 */
        /* <DEDUP_REMOVED lines=53> */
.L_x_20553:
[----:B------:R-:W-:Y:S05]  /*0b70*/  BSYNC.RECONVERGENT B1 ;  /* 0x0000000000017941 */ /* 0x000fea0003800200 */
.L_x_20552:
        /* <DEDUP_REMOVED lines=54> */
.L_x_20555:
[----:B------:R-:W-:Y:S05]  /*0ee0*/  BSYNC.RECONVERGENT B1 ;  /* 0x0000000000017941 */ /* 0x000fea0003800200 */
.L_x_20554:
        /* <DEDUP_REMOVED lines=54> */
.L_x_20557:
[----:B------:R-:W-:Y:S05]  /*1250*/  BSYNC.RECONVERGENT B1 ;  /* 0x0000000000017941 */ /* 0x000fea0003800200 */
.L_x_20556:
[----:B------:R-:W-:Y:S01]  /*1260*/  BSSY.RECONVERGENT B1, `(.L_x_20558) ;  /* 0x0000038000017945 */ /* 0x000fe20003800200 */
[----:B------:R-:W-:Y:S01]  /*1270*/  VIADD R15, R69, 0xc0 ;  /* 0x000000c0450f7836 */ /* 0x000fe20000000000 */
[----:B------:R-:W-:Y:S02]  /*1280*/  MOV R52, 0xff800000 ;  /* 0xff80000000347802 */ /* 0x000fe40000000f00 */
        /* <DEDUP_REMOVED lines=53> */
.L_x_20559:
[----:B------:R-:W-:Y:S05]  /*15e0*/  BSYNC.RECONVERGENT B1 ;  /* 0x0000000000017941 */ /* 0x000fea0003800200 */
.L_x_20558:
        /* <DEDUP_REMOVED lines=71> */
.L_x_20561:
[----:B------:R-:W-:Y:S05]  /*1a60*/  BSYNC.RECONVERGENT B1 ;  /* 0x0000000000017941 */ /* 0x000fea0003800200 */
.L_x_20560:
        /* <DEDUP_REMOVED lines=56> */
.L_x_20563:
[----:B------:R-:W-:Y:S05]  /*1df0*/  BSYNC.RECONVERGENT B1 ;  /* 0x0000000000017941 */ /* 0x000fea0003800200 */
.L_x_20562:
        /* <DEDUP_REMOVED lines=56> */
.L_x_20565:
[----:B------:R-:W-:Y:S05]  /*2180*/  BSYNC.RECONVERGENT B1 ;  /* 0x0000000000017941 */ /* 0x000fea0003800200 */
.L_x_20564:
        /* <DEDUP_REMOVED lines=56> */
.L_x_20567:
[----:B------:R-:W-:Y:S05]  /*2510*/  BSYNC.RECONVERGENT B1 ;  /* 0x0000000000017941 */ /* 0x000fea0003800200 */
.L_x_20566:
[----:B------:R-:W-:Y:S01]  /*2520*/  BSSY.RECONVERGENT B1, `(.L_x_20568) ;  /* 0x0000039000017945 */ /* 0x000fe20003800200 */
[----:B------:R-:W-:Y:S01]  /*2530*/  IADD3 R11, PT, PT, R69, 0x160, RZ ;  /* 0x00000160450b7810 */ /* 0x000fe20007ffe0ff */
[----:B------:R-:W-:Y:S02]  /*2540*/  IMAD.MOV.U32 R16, RZ, RZ, -0x800000 ;  /* 0xff800000ff107424 */ /* 0x000fe400078e00ff */
        /* <DEDUP_REMOVED lines=54> */
.L_x_20569:
[----:B------:R-:W-:Y:S05]  /*28b0*/  BSYNC.RECONVERGENT B1 ;  /* 0x0000000000017941 */ /* 0x000fea0003800200 */
.L_x_20568:
        /* <DEDUP_REMOVED lines=57> */
.L_x_20571:
[----:B------:R-:W-:Y:S05]  /*2c50*/  BSYNC.RECONVERGENT B1 ;  /* 0x0000000000017941 */ /* 0x000fea0003800200 */
.L_x_20570:
        /* <DEDUP_REMOVED lines=67> */
.L_x_20573:
[----:B------:R-:W-:Y:S05]  /*3090*/  BSYNC.RECONVERGENT B1 ;  /* 0x0000000000017941 */ /* 0x000fea0003800200 */
.L_x_20572:
        /* <DEDUP_REMOVED lines=33> */
[----:B0-----:R-:W-:Y:S02]  /*32b0*/  ISETP.NE.U32.AND P5, PT, R14, 0x1, PT ;  /* 0x000000010e00780c */ /* 0x001fe40003fa5070 */
[----:B------:R-:W-:Y:S02]  /*32c0*/  SHF.R.S64 R14, RZ, 0x1e, R11 ;  /* 0x0000001eff0e7819 */ /* 0x000fe4000000100b */
[----:B------:R-:W-:-:S03]  /*32d0*/  ISETP.NE.AND.EX P5, PT, R15, RZ, PT, P5 ;  /* 0x000000ff0f00720c */ /* 0x000fc60003fa5350 */
        /* <DEDUP_REMOVED lines=19> */
.L_x_20575:
[----:B------:R-:W-:Y:S05]  /*3410*/  BSYNC.RECONVERGENT B1 ;  /* 0x0000000000017941 */ /* 0x000fea0003800200 */
.L_x_20574:
        /* <DEDUP_REMOVED lines=37> */
[----:B------:R-:W-:Y:S01]  /*3670*/  SHF.R.S64 R14, RZ, 0x1e, R9 ;  /* 0x0000001eff0e7819 */ /* 0x000fe20000001009 */
[----:B------:R-:W-:Y:S01]  /*3680*/  IMAD.MOV R4, RZ, RZ, -R0 ;  /* 0x000000ffff047224 */ /* 0x000fe200078e0a00 */
[----:B------:R-:W-:-:S02]  /*3690*/  ISETP.NE.AND.EX P1, PT, R15, RZ, PT, P1 ;  /* 0x000000ff0f00720c */ /* 0x000fc40003f25310 */
        /* <DEDUP_REMOVED lines=15> */
.L_x_20577:
[----:B------:R-:W-:Y:S05]  /*3790*/  BSYNC.RECONVERGENT B1 ;  /* 0x0000000000017941 */ /* 0x000fea0003800200 */
.L_x_20576:
        /* <DEDUP_REMOVED lines=55> */
.L_x_20579:
[----:B------:R-:W-:Y:S05]  /*3b10*/  BSYNC.RECONVERGENT B1 ;  /* 0x0000000000017941 */ /* 0x000fea0003800200 */
.L_x_20578:
        /* <DEDUP_REMOVED lines=10> */
[C---:B------:R-:W-:Y:S02]  /*3bc0*/  R2UR UR6, R34.reuse ;  /* 0x00000000220672ca */ /* 0x040fe400000e0000 */
        /* <DEDUP_REMOVED lines=50> */
.L_x_20581:
[----:B------:R-:W-:Y:S05]  /*3ef0*/  BSYNC.RECONVERGENT B1 ;  /* 0x0000000000017941 */ /* 0x000fea0003800200 */
.L_x_20580:
        /* <DEDUP_REMOVED lines=59> */
.L_x_20583:
[----:B------:R-:W-:Y:S05]  /*42b0*/  BSYNC.RECONVERGENT B1 ;  /* 0x0000000000017941 */ /* 0x000fea0003800200 */
.L_x_20582:
        /* <DEDUP_REMOVED lines=57> */
.L_x_20585:
[----:B------:R-:W-:Y:S05]  /*4650*/  BSYNC.RECONVERGENT B1 ;  /* 0x0000000000017941 */ /* 0x000fea0003800200 */
.L_x_20584:
        /* <DEDUP_REMOVED lines=59> */
.L_x_20587:
[----:B------:R-:W-:Y:S05]  /*4a10*/  BSYNC.RECONVERGENT B1 ;  /* 0x0000000000017941 */ /* 0x000fea0003800200 */
.L_x_20586:
        /* <DEDUP_REMOVED lines=57> */
.L_x_20589:
[----:B------:R-:W-:Y:S05]  /*4db0*/  BSYNC.RECONVERGENT B1 ;  /* 0x0000000000017941 */ /* 0x000fea0003800200 */
.L_x_20588:
        /* <DEDUP_REMOVED lines=59> */
.L_x_20591:
[----:B------:R-:W-:Y:S05]  /*5170*/  BSYNC.RECONVERGENT B1 ;  /* 0x0000000000017941 */ /* 0x000fea0003800200 */
.L_x_20590:
        /* <DEDUP_REMOVED lines=58> */
.L_x_20593:
[----:B------:R-:W-:Y:S05]  /*5520*/  BSYNC.RECONVERGENT B1 ;  /* 0x0000000000017941 */ /* 0x000fea0003800200 */
.L_x_20592:
        /* <DEDUP_REMOVED lines=67> */
.L_x_20595:
[----:B------:R-:W-:Y:S05]  /*5960*/  BSYNC.RECONVERGENT B1 ;  /* 0x0000000000017941 */ /* 0x000fea0003800200 */
.L_x_20594:
[----:B------:R-:W-:Y:S04]  /*5970*/  BSSY.RECONVERGENT B1, `(.L_x_20596) ;  /* 0x0000037000017945 */ /* 0x000fe80003800200 */
        /* <DEDUP_REMOVED lines=29> */
[----:B------:R-:W-:-:S02]  /*5b50*/  @P2 IADD3 R0, PT, PT, R0, 0x1, RZ ;  /* 0x0000000100002810 */ /* 0x000fc40007ffe0ff */
[----:B------:R-:W-:-:S03]  /*5b60*/  ISETP.NE.AND P2, PT, R12, RZ, PT ;  /* 0x000000ff0c00720c */ /* 0x000fc60003f45270 */
[----:B------:R-:W-:-:S10]  /*5b70*/  @!P3 IMAD.MOV R0, RZ, RZ, -R0 ;  /* 0x000000ffff00b224 */ /* 0x000fd400078e0a00 */
[----:B------:R-:W-:Y:S02]  /*5b80*/  @!P2 LOP3.LUT R0, RZ, R12, RZ, 0x33, !PT ;  /* 0x0000000cff00a212 */ /* 0x000fe400078e33ff */
[----:B0-----:R-:W-:Y:S02]  /*5b90*/  ISETP.NE.U32.AND P2, PT, R4, 0x1, PT ;  /* 0x000000010400780c */ /* 0x001fe40003f45070 */
[----:B------:R-:W-:Y:S02]  /*5ba0*/  SHF.R.S64 R4, RZ, 0x1e, R7 ;  /* 0x0000001eff047819 */ /* 0x000fe40000001007 */
[----:B-1----:R-:W-:Y:S02]  /*5bb0*/  ISETP.NE.U32.AND P3, PT, R2, 0x1, PT ;  /* 0x000000010200780c */ /* 0x002fe40003f65070 */
        /* <DEDUP_REMOVED lines=18> */
.L_x_20597:
[----:B------:R-:W-:Y:S05]  /*5ce0*/  BSYNC.RECONVERGENT B1 ;  /* 0x0000000000017941 */ /* 0x000fea0003800200 */
.L_x_20596:
        /* <DEDUP_REMOVED lines=55> */
.L_x_20599:
[----:B------:R-:W-:Y:S05]  /*6060*/  BSYNC.RECONVERGENT B1 ;  /* 0x0000000000017941 */ /* 0x000fea0003800200 */
.L_x_20598:
        /* <DEDUP_REMOVED lines=56> */
.L_x_20601:
[----:B------:R-:W-:Y:S05]  /*63f0*/  BSYNC.RECONVERGENT B1 ;  /* 0x0000000000017941 */ /* 0x000fea0003800200 */
.L_x_20600:
        /* <DEDUP_REMOVED lines=55> */
.L_x_20603:
[----:B------:R-:W-:Y:S05]  /*6770*/  BSYNC.RECONVERGENT B1 ;  /* 0x0000000000017941 */ /* 0x000fea0003800200 */
.L_x_20602:
        /* <DEDUP_REMOVED lines=55> */
.L_x_20605:
[----:B------:R-:W-:Y:S05]  /*6af0*/  BSYNC.RECONVERGENT B1 ;  /* 0x0000000000017941 */ /* 0x000fea0003800200 */
.L_x_20604:
        /* <DEDUP_REMOVED lines=24> */
[C---:B------:R-:W-:Y:S01]  /*6c80*/  FADD R91, -R31.reuse, R60 ;  /* 0x0000003c1f5b7221 */ /* 0x040fe20000000100 */
[----:B------:R-:W-:Y:S01]  /*6c90*/  FADD R79, -R31, R8 ;  /* 0x000000081f4f7221 */ /* 0x000fe20000000100 */
[-C--:B------:R-:W-:Y:S01]  /*6ca0*/  FFMA.RM R16, R16, R11.reuse, 12582913 ;  /* 0x4b40000110107423 */ /* 0x080fe2000000400b */
[----:B------:R-:W-:Y:S01]  /*6cb0*/  FADD R0, R2, -12583039 ;  /* 0xcb40007f02007421 */ /* 0x000fe20000000000 */
[-C--:B------:R-:W-:Y:S01]  /*6cc0*/  FFMA.SAT R8, R91, R12.reuse, 0.5 ;  /* 0x3f0000005b087423 */ /* 0x080fe2000000200c */
        /* <DEDUP_REMOVED lines=8> */
[-C--:B------:R-:W-:Y:S01]  /*6d50*/  FFMA.RM R14, R14, R11.reuse, 12582913 ;  /* 0x4b4000010e0e7423 */ /* 0x080fe2000000400b */
[C---:B------:R-:W-:Y:S01]  /*6d60*/  FADD R3, -R31.reuse, R50 ;  /* 0x000000321f037221 */ /* 0x040fe20000000100 */
[----:B------:R-:W-:Y:S01]  /*6d70*/  FADD R9, -R31, R28 ;  /* 0x0000001c1f097221 */ /* 0x000fe20000000100 */
        /* <DEDUP_REMOVED lines=8> */
[----:B------:R-:W1:Y:S01]  /*6e00*/  MUFU.EX2 R85, R85 ;  /* 0x0000005500557308 */ /* 0x000e620000000800 */
[----:B------:R-:W-:Y:S01]  /*6e10*/  FFMA R6, R89, 1.4426950216293334961, -R6 ;  /* 0x3fb8aa3b59067823 */ /* 0x000fe20000000806 */
[----:B------:R-:W-:Y:S01]  /*6e20*/  FFMA R8, R91, 1.4426950216293334961, -R8 ;  /* 0x3fb8aa3b5b087823 */ /* 0x000fe20000000808 */
[----:B------:R-:W-:Y:S01]  /*6e30*/  FADD R71, -R31, R22 ;  /* 0x000000161f477221 */ /* 0x000fe20000000100 */
[----:B------:R-:W-:Y:S01]  /*6e40*/  SHF.L.U32 R2, R2, 0x17, RZ ;  /* 0x0000001702027819 */ /* 0x000fe200000006ff */
[----:B------:R-:W-:Y:S01]  /*6e50*/  FFMA R89, R89, 1.925963033500011079e-08, R6 ;  /* 0x32a5706059597823 */ /* 0x000fe20000000006 */
[-C--:B------:R-:W-:Y:S01]  /*6e60*/  FFMA.SAT R6, R83, R12.reuse, 0.5 ;  /* 0x3f00000053067423 */ /* 0x080fe2000000200c */
[----:B------:R-:W-:Y:S01]  /*6e70*/  FFMA R24, R91, 1.925963033500011079e-08, R8 ;  /* 0x32a570605b187823 */ /* 0x000fe20000000008 */
[----:B------:R-:W-:Y:S01]  /*6e80*/  FADD R8, R14, -12583039 ;  /* 0xcb40007f0e087421 */ /* 0x000fe20000000000 */
[C---:B------:R-:W-:Y:S01]  /*6e90*/  FADD R39, -R31.reuse, R26 ;  /* 0x0000001a1f277221 */ /* 0x040fe20000000100 */
[-C--:B------:R-:W-:Y:S01]  /*6ea0*/  FFMA.RM R6, R6, R11.reuse, 12582913 ;  /* 0x4b40000106067423 */ /* 0x080fe2000000400b */
[----:B------:R-:W-:Y:S01]  /*6eb0*/  FADD R37, -R31, R30 ;  /* 0x0000001e1f257221 */ /* 0x000fe20000000100 */
[----:B------:R-:W-:Y:S01]  /*6ec0*/  FFMA R8, R81, 1.4426950216293334961, -R8 ;  /* 0x3fb8aa3b51087823 */ /* 0x000fe20000000808 */
[----:B------:R-:W-:Y:S01]  /*6ed0*/  SHF.L.U32 R14, R14, 0x17, RZ ;  /* 0x000000170e0e7819 */ /* 0x000fe200000006ff */
[----:B------:R-:W-:Y:S01]  /*6ee0*/  FADD R10, R6, -12583039 ;  /* 0xcb40007f060a7421 */ /* 0x000fe20000000000 */
[----:B------:R-:W-:Y:S01]  /*6ef0*/  FADD R33, -R31, R32 ;  /* 0x000000201f217221 */ /* 0x000fe20000000100 */
[----:B------:R-:W-:Y:S01]  /*6f00*/  FFMA R28, R81, 1.925963033500011079e-08, R8 ;  /* 0x32a57060511c7823 */ /* 0x000fe20000000008 */
[-C--:B------:R-:W-:Y:S01]  /*6f10*/  FFMA.SAT R32, R39, R12.reuse, 0.5 ;  /* 0x3f00000027207423 */ /* 0x080fe2000000200c */
[----:B------:R-:W-:Y:S01]  /*6f20*/  FFMA R10, R83, 1.4426950216293334961, -R10 ;  /* 0x3fb8aa3b530a7823 */ /* 0x000fe2000000080a */
[----:B------:R2:W3:Y:S01]  /*6f30*/  MUFU.EX2 R81, R24 ;  /* 0x0000001800517308 */ /* 0x0004e20000000800 */
[----:B------:R-:W-:Y:S01]  /*6f40*/  FADD R29, -R31, R38 ;  /* 0x000000261f1d7221 */ /* 0x000fe20000000100 */
[-C--:B------:R-:W-:Y:S01]  /*6f50*/  FFMA.RM R32, R32, R11.reuse, 12582913 ;  /* 0x4b40000120207423 */ /* 0x080fe2000000400b */
[----:B------:R-:W-:Y:S01]  /*6f60*/  FFMA R83, R83, 1.925963033500011079e-08, R10 ;  /* 0x32a5706053537823 */ /* 0x000fe2000000000a */
[-C--:B------:R-:W-:Y:S01]  /*6f70*/  FFMA.SAT R10, R79, R12.reuse, 0.5 ;  /* 0x3f0000004f0a7423 */ /* 0x080fe2000000200c */
[----:B------:R-:W-:Y:S01]  /*6f80*/  FADD R17, -R31, R36 ;  /* 0x000000241f117221 */ /* 0x000fe20000000100 */
[-C--:B------:R-:W-:Y:S01]  /*6f90*/  FFMA.SAT R36, R9, R12.reuse, 0.5 ;  /* 0x3f00000009247423 */ /* 0x080fe2000000200c */
[----:B------:R-:W-:Y:S01]  /*6fa0*/  FADD R19, -R31, R44 ;  /* 0x0000002c1f137221 */ /* 0x000fe20000000100 */
[-C--:B------:R-:W-:Y:S01]  /*6fb0*/  FFMA.RM R10, R10, R11.reuse, 12582913 ;  /* 0x4b4000010a0a7423 */ /* 0x080fe2000000400b */
[-C--:B--2---:R-:W-:Y:S01]  /*6fc0*/  FFMA.SAT R24, R71, R12.reuse, 0.5 ;  /* 0x3f00000047187423 */ /* 0x084fe2000000200c */
[-C--:B------:R-:W-:Y:S01]  /*6fd0*/  FFMA.RM R36, R36, R11.reuse, 12582913 ;  /* 0x4b40000124247423 */ /* 0x080fe2000000400b */
[C---:B------:R-:W-:Y:S01]  /*6fe0*/  FADD R13, -R31.reuse, R46 ;  /* 0x0000002e1f0d7221 */ /* 0x040fe20000000100 */
[----:B------:R-:W-:Y:S01]  /*6ff0*/  FADD R8, R10, -12583039 ;  /* 0xcb40007f0a087421 */ /* 0x000fe20000000000 */
[-C--:B------:R-:W-:Y:S01]  /*7000*/  FFMA.RM R24, R24, R11.reuse, 12582913 ;  /* 0x4b40000118187423 */ /* 0x080fe2000000400b */
[----:B------:R-:W-:Y:S01]  /*7010*/  SHF.L.U32 R10, R10, 0x17, RZ ;  /* 0x000000170a0a7819 */ /* 0x000fe200000006ff */
        /* <DEDUP_REMOVED lines=8> */
[C---:B------:R-:W-:Y:S01]  /*70a0*/  FADD R23, -R31.reuse, R56 ;  /* 0x000000381f177221 */ /* 0x040fe20000000100 */
[----:B------:R-:W-:Y:S01]  /*70b0*/  FADD R25, -R31, R70 ;  /* 0x000000461f197221 */ /* 0x000fe20000000100 */
[----:B------:R-:W-:Y:S01]  /*70c0*/  FFMA R18, R3, 1.4426950216293334961, -R18 ;  /* 0x3fb8aa3b03127823 */ /* 0x000fe20000000812 */
[----:B------:R-:W-:Y:S01]  /*70d0*/  FADD R26, R20, -12583039 ;  /* 0xcb40007f141a7421 */ /* 0x000fe20000000000 */
[----:B------:R-:W-:Y:S01]  /*70e0*/  MUFU.EX2 R79, R79 ;  /* 0x0000004f004f7308 */ /* 0x000fe20000000800 */
[----:B------:R-:W-:Y:S01]  /*70f0*/  FADD R27, -R31, R58 ;  /* 0x0000003a1f1b7221 */ /* 0x000fe20000000100 */
[----:B------:R-:W-:Y:S01]  /*7100*/  FFMA R22, R3, 1.925963033500011079e-08, R18 ;  /* 0x32a5706003167823 */ /* 0x000fe20000000012 */
[----:B------:R-:W-:Y:S01]  /*7110*/  FFMA.SAT R18, R77, R12, 0.5 ;  /* 0x3f0000004d127423 */ /* 0x000fe2000000200c */
[----:B-1----:R-:W-:Y:S01]  /*7120*/  FMUL R3, R2, R85 ;  /* 0x0000005502037220 */ /* 0x002fe20000400000 */
[----:B------:R-:W-:Y:S01]  /*7130*/  FFMA R26, R75, 1.4426950216293334961, -R26 ;  /* 0x3fb8aa3b4b1a7823 */ /* 0x000fe2000000081a */
[----:B------:R-:W-:Y:S01]  /*7140*/  FADD R31, -R31, R48 ;  /* 0x000000301f1f7221 */ /* 0x000fe20000000100 */
[----:B------:R-:W-:Y:S01]  /*7150*/  FFMA.RM R18, R18, R11, 12582913 ;  /* 0x4b40000112127423 */ /* 0x000fe2000000400b */
[----:B------:R1:W-:Y:S01]  /*7160*/  MUFU.EX2 R85, R28 ;  /* 0x0000001c00557308 */ /* 0x0003e20000000800 */
[----:B------:R-:W-:Y:S01]  /*7170*/  FFMA R75, R75, 1.925963033500011079e-08, R26 ;  /* 0x32a570604b4b7823 */ /* 0x000fe2000000001a */
[----:B------:R-:W-:-:S02]  /*7180*/  IMAD.SHL.U32 R0, R0, 0x800000, RZ ;  /* 0x0080000000007824 */ /* 0x000fc400078e00ff */
[C---:B------:R-:W-:Y:S01]  /*7190*/  FADD R2, R18.reuse, -12583039 ;  /* 0xcb40007f12027421 */ /* 0x040fe20000000000 */
[----:B------:R-:W-:Y:S01]  /*71a0*/  SHF.L.U32 R18, R18, 0x17, RZ ;  /* 0x0000001712127819 */ /* 0x000fe200000006ff */
[----:B------:R-:W-:Y:S02]  /*71b0*/  IMAD.SHL.U32 R4, R4, 0x800000, RZ ;  /* 0x0080000004047824 */ /* 0x000fe400078e00ff */
[----:B------:R-:W-:Y:S01]  /*71c0*/  FFMA R2, R77, 1.4426950216293334961, -R2 ;  /* 0x3fb8aa3b4d027823 */ /* 0x000fe20000000802 */
[----:B------:R-:W2:Y:S01]  /*71d0*/  MUFU.EX2 R87, R87 ;  /* 0x0000005700577308 */ /* 0x000ea20000000800 */
[-C--:B-1----:R-:W-:Y:S01]  /*71e0*/  FFMA.SAT R28, R7, R12.reuse, 0.5 ;  /* 0x3f000000071c7423 */ /* 0x082fe2000000200c */
[----:B---3--:R-:W-:Y:S01]  /*71f0*/  FMUL R4, R4, R81 ;  /* 0x0000005104047220 */ /* 0x008fe20000400000 */
[----:B------:R-:W-:Y:S01]  /*7200*/  FFMA R77, R77, 1.925963033500011079e-08, R2 ;  /* 0x32a570604d4d7823 */ /* 0x000fe20000000002 */
[----:B------:R-:W-:Y:S01]  /*7210*/  SHF.L.U32 R2, R16, 0x17, RZ ;  /* 0x0000001710027819 */ /* 0x000fe200000006ff */
[----:B------:R-:W-:Y:S01]  /*7220*/  FFMA.SAT R16, R73, R12, 0.5 ;  /* 0x3f00000049107423 */ /* 0x000fe2000000200c */
[-C--:B------:R-:W-:Y:S01]  /*7230*/  FFMA.RM R28, R28, R11.reuse, 12582913 ;  /* 0x4b4000011c1c7423 */ /* 0x080fe2000000400b */
[----:B------:R-:W-:Y:S01]  /*7240*/  IMAD.SHL.U32 R6, R6, 0x800000, RZ ;  /* 0x0080000006067824 */ /* 0x000fe200078e00ff */
[----:B------:R-:W1:Y:S01]  /*7250*/  MUFU.EX2 R89, R89 ;  /* 0x0000005900597308 */ /* 0x000e620000000800 */
[----:B------:R-:W-:Y:S01]  /*7260*/  FFMA.RM R16, R16, R11, 12582913 ;  /* 0x4b40000110107423 */ /* 0x000fe2000000400b */
[----:B------:R-:W-:-:S03]  /*7270*/  IMAD.SHL.U32 R8, R8, 0x800000, RZ ;  /* 0x0080000008087824 */ /* 0x000fc600078e00ff */
[C---:B------:R-:W-:Y:S01]  /*7280*/  FADD R26, R16.reuse, -12583039 ;  /* 0xcb40007f101a7421 */ /* 0x040fe20000000000 */
[----:B------:R-:W-:Y:S02]  /*7290*/  SHF.L.U32 R16, R16, 0x17, RZ ;  /* 0x0000001710107819 */ /* 0x000fe400000006ff */
[----:B------:R-:W-:Y:S01]  /*72a0*/  MUFU.EX2 R77, R77 ;  /* 0x0000004d004d7308 */ /* 0x000fe20000000800 */
[----:B------:R-:W-:Y:S01]  /*72b0*/  FFMA R26, R73, 1.4426950216293334961, -R26 ;  /* 0x3fb8aa3b491a7823 */ /* 0x000fe2000000081a */
[----:B--2---:R-:W-:-:S03]  /*72c0*/  FMUL R0, R0, R87 ;  /* 0x0000005700007220 */ /* 0x004fc60000400000 */
[----:B------:R-:W-:Y:S01]  /*72d0*/  FFMA R73, R73, 1.925963033500011079e-08, R26 ;  /* 0x32a5706049497823 */ /* 0x000fe2000000001a */
[----:B------:R-:W-:Y:S02]  /*72e0*/  FFMA.SAT R26, R5, R12, 0.5 ;  /* 0x3f000000051a7423 */ /* 0x000fe4000000200c */
[----:B------:R-:W2:Y:S01]  /*72f0*/  MUFU.EX2 R83, R83 ;  /* 0x0000005300537308 */ /* 0x000ea20000000800 */
[----:B-1----:R-:W-:Y:S01]  /*7300*/  FMUL R2, R2, R89 ;  /* 0x0000005902027220 */ /* 0x002fe20000400000 */
[----:B------:R-:W-:-:S04]  /*7310*/  FFMA.RM R26, R26, R11, 12582913 ;  /* 0x4b4000011a1a7423 */ /* 0x000fc8000000400b */
[----:B------:R-:W-:Y:S02]  /*7320*/  FADD R30, R26, -12583039 ;  /* 0xcb40007f1a1e7421 */ /* 0x000fe40000000000 */
[----:B------:R-:W-:Y:S02]  /*7330*/  MUFU.EX2 R75, R75 ;  /* 0x0000004b004b7308 */ /* 0x000fe40000000800 */
[----:B------:R-:W-:-:S04]  /*7340*/  FFMA R30, R5, 1.4426950216293334961, -R30 ;  /* 0x3fb8aa3b051e7823 */ /* 0x000fc8000000081e */
[----:B------:R-:W-:Y:S01]  /*7350*/  FFMA R30, R5, 1.925963033500011079e-08, R30 ;  /* 0x32a57060051e7823 */ /* 0x000fe2000000001e */
[----:B------:R-:W-:Y:S01]  /*7360*/  FMUL R5, R14, R85 ;  /* 0x000000550e057220 */ /* 0x000fe20000400000 */
[----:B------:R-:W-:Y:S01]  /*7370*/  FADD R14, R24, -12583039 ;  /* 0xcb40007f180e7421 */ /* 0x000fe20000000000 */
[----:B--2---:R-:W-:Y:S01]  /*7380*/  FMUL R6, R6, R83 ;  /* 0x0000005306067220 */ /* 0x004fe20000400000 */
[----:B------:R-:W1:Y:S02]  /*7390*/  MUFU.EX2 R73, R73 ;  /* 0x0000004900497308 */ /* 0x000e640000000800 */
[----:B------:R-:W-:-:S04]  /*73a0*/  FFMA R14, R71, 1.4426950216293334961, -R14 ;  /* 0x3fb8aa3b470e7823 */ /* 0x000fc8000000080e */
[----:B------:R-:W-:Y:S01]  /*73b0*/  FFMA R71, R71, 1.925963033500011079e-08, R14 ;  /* 0x32a5706047477823 */ /* 0x000fe2000000000e */
[----:B------:R-:W-:Y:S01]  /*73c0*/  FADD R14, R28, -12583039 ;  /* 0xcb40007f1c0e7421 */ /* 0x000fe20000000000 */
[----:B------:R-:W-:Y:S03]  /*73d0*/  MUFU.EX2 R30, R30 ;  /* 0x0000001e001e7308 */ /* 0x000fe60000000800 */
[----:B------:R-:W-:-:S04]  /*73e0*/  FFMA R14, R7, 1.4426950216293334961, -R14 ;  /* 0x3fb8aa3b070e7823 */ /* 0x000fc8000000080e */
[----:B------:R-:W-:Y:S01]  /*73f0*/  FFMA R38, R7, 1.925963033500011079e-08, R14 ;  /* 0x32a5706007267823 */ /* 0x000fe2000000000e */
[----:B------:R-:W-:Y:S01]  /*7400*/  FMUL R7, R10, R79 ;  /* 0x0000004f0a077220 */ /* 0x000fe20000400000 */
[----:B------:R-:W-:Y:S01]  /*7410*/  FADD R10, R32, -12583039 ;  /* 0xcb40007f200a7421 */ /* 0x000fe20000000000 */
[----:B------:R2:W3:Y:S01]  /*7420*/  MUFU.EX2 R79, R22 ;  /* 0x00000016004f7308 */ /* 0x0004e20000000800 */
[----:B------:R-:W-:Y:S01]  /*7430*/  FFMA.SAT R14, R33, R12, 0.5 ;  /* 0x3f000000210e7423 */ /* 0x000fe2000000200c */
[----:B-1----:R-:W-:Y:S01]  /*7440*/  FMUL R16, R16, R73 ;  /* 0x0000004910107220 */ /* 0x002fe20000400000 */
[----:B------:R-:W-:-:S04]  /*7450*/  FFMA R10, R39, 1.4426950216293334961, -R10 ;  /* 0x3fb8aa3b270a7823 */ /* 0x000fc8000000080a */
[----:B------:R-:W-:Y:S01]  /*7460*/  FFMA R39, R39, 1.925963033500011079e-08, R10 ;  /* 0x32a5706027277823 */ /* 0x000fe2000000000a */
[----:B------:R-:W-:Y:S01]  /*7470*/  FADD R10, R36, -12583039 ;  /* 0xcb40007f240a7421 */ /* 0x000fe20000000000 */
[----:B--2---:R-:W-:Y:S01]  /*7480*/  FFMA.SAT R22, R37, R12, 0.5 ;  /* 0x3f00000025167423 */ /* 0x004fe2000000200c */
[----:B------:R-:W-:Y:S02]  /*7490*/  MUFU.EX2 R38, R38 ;  /* 0x0000002600267308 */ /* 0x000fe40000000800 */
[----:B------:R-:W-:Y:S01]  /*74a0*/  FFMA R10, R9, 1.4426950216293334961, -R10 ;  /* 0x3fb8aa3b090a7823 */ /* 0x000fe2000000080a */
[----:B------:R-:W-:-:S03]  /*74b0*/  FFMA.RM R22, R22, R11, 12582913 ;  /* 0x4b40000116167423 */ /* 0x000fc6000000400b */
[----:B------:R-:W-:Y:S01]  /*74c0*/  FFMA R44, R9, 1.925963033500011079e-08, R10 ;  /* 0x32a57060092c7823 */ /* 0x000fe2000000000a */
[----:B------:R-:W-:Y:S01]  /*74d0*/  FADD R10, R22, -12583039 ;  /* 0xcb40007f160a7421 */ /* 0x000fe20000000000 */
[----:B------:R-:W-:Y:S01]  /*74e0*/  FMUL R9, R18, R77 ;  /* 0x0000004d12097220 */ /* 0x000fe20000400000 */
[----:B------:R-:W-:Y:S01]  /*74f0*/  MUFU.EX2 R39, R39 ;  /* 0x0000002700277308 */ /* 0x000fe20000000800 */
[----:B---3--:R-:W-:Y:S01]  /*7500*/  FMUL R8, R8, R79 ;  /* 0x0000004f08087220 */ /* 0x008fe20000400000 */
[----:B------:R-:W-:Y:S01]  /*7510*/  FFMA R10, R37, 1.4426950216293334961, -R10 ;  /* 0x3fb8aa3b250a7823 */ /* 0x000fe2000000080a */
[----:B------:R-:W-:-:S03]  /*7520*/  SHF.L.U32 R22, R22, 0x17, RZ ;  /* 0x0000001716167819 */ /* 0x000fc600000006ff */
[----:B------:R-:W-:Y:S01]  /*7530*/  FFMA R48, R37, 1.925963033500011079e-08, R10 ;  /* 0x32a5706025307823 */ /* 0x000fe2000000000a */
[----:B------:R-:W-:Y:S01]  /*7540*/  FFMA.RM R37, R14, R11, 12582913 ;  /* 0x4b4000010e257423 */ /* 0x000fe2000000400b */
[----:B------:R-:W-:Y:S01]  /*7550*/  IMAD.SHL.U32 R10, R20, 0x800000, RZ ;  /* 0x00800000140a7824 */ /* 0x000fe200078e00ff */
[----:B------:R-:W-:Y:S02]  /*7560*/  MUFU.EX2 R44, R44 ;  /* 0x0000002c002c7308 */ /* 0x000fe40000000800 */
[----:B------:R-:W-:Y:S01]  /*7570*/  FADD R14, R37, -12583039 ;  /* 0xcb40007f250e7421 */ /* 0x000fe20000000000 */
[----:B------:R-:W-:-:S03]  /*7580*/  FMUL R10, R10, R75 ;  /* 0x0000004b0a0a7220 */ /* 0x000fc60000400000 */
[C---:B------:R-:W-:Y:S02]  /*7590*/  FFMA R14, R33.reuse, 1.4426950216293334961, -R14 ;  /* 0x3fb8aa3b210e7823 */ /* 0x040fe4000000080e */
[----:B------:R-:W1:Y:S02]  /*75a0*/  MUFU.EX2 R71, R71 ;  /* 0x0000004700477308 */ /* 0x000e640000000800 */
        /* <DEDUP_REMOVED lines=8> */
[----:B------:R-:W-:Y:S02]  /*7630*/  IMAD.SHL.U32 R17, R26, 0x800000, RZ ;  /* 0x008000001a117824 */ /* 0x000fe400078e00ff */
[----:B------:R-:W-:Y:S01]  /*7640*/  MUFU.EX2 R54, R33 ;  /* 0x0000002100367308 */ /* 0x000fe20000000800 */
[----:B------:R-:W-:Y:S01]  /*7650*/  FFMA.RM R26, R18, R11, 12582913 ;  /* 0x4b400001121a7423 */ /* 0x000fe2000000400b */
[----:B------:R-:W-:Y:S01]  /*7660*/  SHF.L.U32 R18, R24, 0x17, RZ ;  /* 0x0000001718127819 */ /* 0x000fe200000006ff */
[----:B------:R-:W-:Y:S02]  /*7670*/  FMUL R17, R17, R30 ;  /* 0x0000001e11117220 */ /* 0x000fe40000400000 */
[C---:B------:R-:W-:Y:S01]  /*7680*/  FADD R20, R26.reuse, -12583039 ;  /* 0xcb40007f1a147421 */ /* 0x040fe20000000000 */
[----:B------:R-:W-:-:S02]  /*7690*/  IMAD.SHL.U32 R26, R26, 0x800000, RZ ;  /* 0x008000001a1a7824 */ /* 0x000fc400078e00ff */
[----:B-1----:R-:W-:Y:S01]  /*76a0*/  FMUL R18, R18, R71 ;  /* 0x0000004712127220 */ /* 0x002fe20000400000 */
[C---:B------:R-:W-:Y:S01]  /*76b0*/  FFMA R20, R29.reuse, 1.4426950216293334961, -R20 ;  /* 0x3fb8aa3b1d147823 */ /* 0x040fe20000000814 */
[----:B------:R-:W1:Y:S03]  /*76c0*/  MUFU.EX2 R71, R48 ;  /* 0x0000003000477308 */ /* 0x000e660000000800 */
[----:B------:R-:W-:Y:S01]  /*76d0*/  FFMA R24, R29, 1.925963033500011079e-08, R20 ;  /* 0x32a570601d187823 */ /* 0x000fe20000000014 */
[----:B------:R-:W-:-:S04]  /*76e0*/  FFMA.SAT R20, R19, R12, 0.5 ;  /* 0x3f00000013147423 */ /* 0x000fc8000000200c */
[----:B------:R-:W-:-:S04]  /*76f0*/  FFMA.RM R29, R20, R11, 12582913 ;  /* 0x4b400001141d7423 */ /* 0x000fc8000000400b */
[----:B------:R-:W-:-:S04]  /*7700*/  FADD R20, R29, -12583039 ;  /* 0xcb40007f1d147421 */ /* 0x000fc80000000000 */
[----:B------:R-:W-:Y:S01]  /*7710*/  FFMA R20, R19, 1.4426950216293334961, -R20 ;  /* 0x3fb8aa3b13147823 */ /* 0x000fe20000000814 */
[----:B-1----:R-:W-:-:S03]  /*7720*/  FMUL R22, R22, R71 ;  /* 0x0000004716167220 */ /* 0x002fc60000400000 */
[----:B------:R-:W-:Y:S01]  /*7730*/  FFMA R46, R19, 1.925963033500011079e-08, R20 ;  /* 0x32a57060132e7823 */ /* 0x000fe20000000014 */
[----:B------:R-:W-:Y:S01]  /*7740*/  FFMA.SAT R20, R13, R12, 0.5 ;  /* 0x3f0000000d147423 */ /* 0x000fe2000000200c */
[----:B------:R-:W-:Y:S02]  /*7750*/  IMAD.SHL.U32 R19, R28, 0x800000, RZ ;  /* 0x008000001c137824 */ /* 0x000fe400078e00ff */
[----:B------:R-:W-:Y:S01]  /*7760*/  MUFU.EX2 R71, R46 ;  /* 0x0000002e00477308 */ /* 0x000fe20000000800 */
[----:B------:R-:W-:Y:S01]  /*7770*/  FFMA.RM R28, R20, R11, 12582913 ;  /* 0x4b400001141c7423 */ /* 0x000fe2000000400b */
[----:B------:R-:W-:Y:S01]  /*7780*/  FMUL R19, R19, R38 ;  /* 0x0000002613137220 */ /* 0x000fe20000400000 */
[----:B------:R-:W-:Y:S02]  /*7790*/  SHF.L.U32 R20, R32, 0x17, RZ ;  /* 0x0000001720147819 */ /* 0x000fe400000006ff */
[C---:B------:R-:W-:Y:S01]  /*77a0*/  FADD R30, R28.reuse, -12583039 ;  /* 0xcb40007f1c1e7421 */ /* 0x040fe20000000000 */
[----:B------:R-:W-:-:S02]  /*77b0*/  IMAD.SHL.U32 R28, R28, 0x800000, RZ ;  /* 0x008000001c1c7824 */ /* 0x000fc400078e00ff */
[----:B------:R-:W-:Y:S01]  /*77c0*/  FMUL R20, R20, R39 ;  /* 0x0000002714147220 */ /* 0x000fe20000400000 */
        /* <DEDUP_REMOVED lines=9> */
[----:B------:R-:W-:Y:S01]  /*7860*/  FFMA.SAT R30, R15, R12, 0.5 ;  /* 0x3f0000000f1e7423 */ /* 0x000fe2000000200c */
[----:B------:R-:W-:-:S03]  /*7870*/  IMAD.SHL.U32 R21, R36, 0x800000, RZ ;  /* 0x0080000024157824 */ /* 0x000fc600078e00ff */
[----:B------:R-:W-:Y:S01]  /*7880*/  FFMA.RM R30, R30, R11, 12582913 ;  /* 0x4b4000011e1e7423 */ /* 0x000fe2000000400b */
[----:B------:R-:W-:-:S03]  /*7890*/  FMUL R21, R21, R44 ;  /* 0x0000002c15157220 */ /* 0x000fc60000400000 */
        /* <DEDUP_REMOVED lines=11> */
[----:B------:R-:W-:-:S03]  /*7950*/  IMAD.SHL.U32 R23, R37, 0x800000, RZ ;  /* 0x0080000025177824 */ /* 0x000fc600078e00ff */
[----:B------:R-:W-:Y:S01]  /*7960*/  FFMA.RM R32, R32, R11, 12582913 ;  /* 0x4b40000120207423 */ /* 0x000fe2000000400b */
[----:B------:R-:W-:Y:S01]  /*7970*/  FMUL R23, R23, R50 ;  /* 0x0000003217177220 */ /* 0x000fe20000400000 */
[----:B------:R-:W-:Y:S01]  /*7980*/  FFMA.SAT R50, R31, R12, 0.5 ;  /* 0x3f0000001f327423 */ /* 0x000fe2000000200c */
[----:B------:R-:W-:Y:S01]  /*7990*/  MUFU.EX2 R48, R48 ;  /* 0x0000003000307308 */ /* 0x000fe20000000800 */
[----:B------:R-:W-:-:S04]  /*79a0*/  FADD R36, R32, -12583039 ;  /* 0xcb40007f20247421 */ /* 0x000fc80000000000 */
[----:B------:R-:W-:-:S04]  /*79b0*/  FFMA R36, R25, 1.4426950216293334961, -R36 ;  /* 0x3fb8aa3b19247823 */ /* 0x000fc80000000824 */
[----:B------:R-:W-:Y:S01]  /*79c0*/  FFMA R52, R25, 1.925963033500011079e-08, R36 ;  /* 0x32a5706019347823 */ /* 0x000fe20000000024 */
[----:B------:R-:W-:Y:S01]  /*79d0*/  FADD R25, RZ, R3 ;  /* 0x00000003ff197221 */ /* 0x000fe20000000000 */
[----:B------:R-:W-:-:S03]  /*79e0*/  FFMA.SAT R36, R27, R12, 0.5 ;  /* 0x3f0000001b247423 */ /* 0x000fc6000000200c */
[----:B------:R-:W-:Y:S01]  /*79f0*/  FADD R25, R25, R0 ;  /* 0x0000000019197221 */ /* 0x000fe20000000000 */
[-C--:B------:R-:W-:Y:S01]  /*7a00*/  FFMA.RM R12, R36, R11.reuse, 12582913 ;  /* 0x4b400001240c7423 */ /* 0x080fe2000000400b */
[----:B------:R-:W-:Y:S01]  /*7a10*/  FFMA.RM R11, R50, R11, 12582913 ;  /* 0x4b400001320b7423 */ /* 0x000fe2000000400b */
[----:B------:R-:W-:Y:S01]  /*7a20*/  MUFU.EX2 R52, R52 ;  /* 0x0000003400347308 */ /* 0x000fe20000000800 */
[----:B------:R-:W-:Y:S01]  /*7a30*/  FADD R25, R25, R2 ;  /* 0x0000000219197221 */ /* 0x000fe20000000000 */
[C---:B------:R-:W-:Y:S01]  /*7a40*/  FADD R36, R12.reuse, -12583039 ;  /* 0xcb40007f0c247421 */ /* 0x040fe20000000000 */
[----:B------:R-:W-:Y:S02]  /*7a50*/  SHF.L.U32 R33, R12, 0x17, RZ ;  /* 0x000000170c217819 */ /* 0x000fe400000006ff */
[----:B------:R-:W-:Y:S01]  /*7a60*/  FADD R50, R25, R4 ;  /* 0x0000000419327221 */ /* 0x000fe20000000000 */
[----:B------:R-:W-:-:S03]  /*7a70*/  FFMA R36, R27, 1.4426950216293334961, -R36 ;  /* 0x3fb8aa3b1b247823 */ /* 0x000fc60000000824 */
[----:B------:R-:W-:Y:S01]  /*7a80*/  FADD R25, R50, R5 ;  /* 0x0000000532197221 */ /* 0x000fe20000000000 */
[----:B------:R-:W-:Y:S01]  /*7a90*/  FFMA R37, R27, 1.925963033500011079e-08, R36 ;  /* 0x32a570601b257823 */ /* 0x000fe20000000024 */
[----:B------:R-:W-:Y:S01]  /*7aa0*/  FADD R36, R11, -12583039 ;  /* 0xcb40007f0b247421 */ /* 0x000fe20000000000 */
[----:B------:R-:W-:Y:S01]  /*7ab0*/  SHF.L.U32 R27, R14, 0x17, RZ ;  /* 0x000000170e1b7819 */ /* 0x000fe200000006ff */
[----:B------:R-:W-:Y:S01]  /*7ac0*/  FADD R50, R25, R6 ;  /* 0x0000000619327221 */ /* 0x000fe20000000000 */
[----:B------:R-:W1:Y:S01]  /*7ad0*/  MUFU.EX2 R38, R37 ;  /* 0x0000002500267308 */ /* 0x000e620000000800 */
[----:B------:R-:W-:Y:S01]  /*7ae0*/  FFMA R36, R31, 1.4426950216293334961, -R36 ;  /* 0x3fb8aa3b1f247823 */ /* 0x000fe20000000824 */
[----:B------:R-:W-:Y:S02]  /*7af0*/  IMAD.SHL.U32 R11, R11, 0x800000, RZ ;  /* 0x008000000b0b7824 */ /* 0x000fe400078e00ff */
[----:B------:R-:W-:Y:S01]  /*7b00*/  FADD R25, R50, R7 ;  /* 0x0000000732197221 */ /* 0x000fe20000000000 */
[----:B------:R-:W-:-:S03]  /*7b10*/  FFMA R36, R31, 1.925963033500011079e-08, R36 ;  /* 0x32a570601f247823 */ /* 0x000fc60000000024 */
[----:B------:R-:W-:Y:S01]  /*7b20*/  FADD R50, R25, R8 ;  /* 0x0000000819327221 */ /* 0x000fe20000000000 */
[----:B------:R2:W3:Y:S03]  /*7b30*/  MUFU.EX2 R31, R24 ;  /* 0x00000018001f7308 */ /* 0x0004e60000000800 */
[----:B------:R-:W-:-:S04]  /*7b40*/  FADD R25, R50, R9 ;  /* 0x0000000932197221 */ /* 0x000fc80000000000 */
[----:B------:R-:W-:Y:S01]  /*7b50*/  FADD R25, R25, R10 ;  /* 0x0000000a19197221 */ /* 0x000fe20000000000 */
[----:B------:R-:W4:Y:S01]  /*7b60*/  MUFU.EX2 R36, R36 ;  /* 0x0000002400247308 */ /* 0x000f220000000800 */
[----:B--2---:R-:W-:Y:S01]  /*7b70*/  FMUL R24, R27, R54 ;  /* 0x000000361b187220 */ /* 0x004fe20000400000 */
[----:B-1----:R-:W-:Y:S01]  /*7b80*/  FMUL R33, R33, R38 ;  /* 0x0000002621217220 */ /* 0x002fe20000400000 */
[----:B------:R-:W-:-:S04]  /*7b90*/  FADD R50, R25, R16 ;  /* 0x0000001019327221 */ /* 0x000fc80000000000 */
[----:B------:R-:W-:Y:S02]  /*7ba0*/  FADD R25, R50, R17 ;  /* 0x0000001132197221 */ /* 0x000fe40000000000 */
[----:B------:R-:W1:Y:S02]  /*7bb0*/  MUFU.EX2 R50, R39 ;  /* 0x0000002700327308 */ /* 0x000e640000000800 */
[----:B------:R-:W-:-:S04]  /*7bc0*/  FADD R14, R25, R18 ;  /* 0x00000012190e7221 */ /* 0x000fc80000000000 */
[----:B------:R-:W-:-:S04]  /*7bd0*/  FADD R25, R14, R19 ;  /* 0x000000130e197221 */ /* 0x000fc80000000000 */
[----:B------:R-:W-:Y:S01]  /*7be0*/  FADD R14, R25, R20 ;  /* 0x00000014190e7221 */ /* 0x000fe20000000000 */
[----:B---3--:R-:W-:Y:S01]  /*7bf0*/  FMUL R25, R26, R31 ;  /* 0x0000001f1a197220 */ /* 0x008fe20000400000 */
[----:B------:R-:W-:Y:S01]  /*7c00*/  SHF.L.U32 R26, R29, 0x17, RZ ;  /* 0x000000171d1a7819 */ /* 0x000fe200000006ff */
[----:B------:R-:W-:Y:S02]  /*7c10*/  IMAD.SHL.U32 R31, R32, 0x800000, RZ ;  /* 0x00800000201f7824 */ /* 0x000fe400078e00ff */
[----:B------:R-:W-:Y:S01]  /*7c20*/  FADD R27, R14, R21 ;  /* 0x000000150e1b7221 */ /* 0x000fe20000000000 */
[----:B----4-:R-:W-:Y:S01]  /*7c30*/  FMUL R32, R11, R36 ;  /* 0x000000240b207220 */ /* 0x010fe20000400000 */
[----:B------:R-:W-:Y:S02]  /*7c40*/  FMUL R26, R26, R71 ;  /* 0x000000471a1a7220 */ /* 0x000fe40000400000 */
[----:B------:R-:W-:Y:S01]  /*7c50*/  FADD R14, R27, R22 ;  /* 0x000000161b0e7221 */ /* 0x000fe20000000000 */
[----:B------:R-:W-:-:S03]  /*7c60*/  FMUL R31, R31, R52 ;  /* 0x000000341f1f7220 */ /* 0x000fc60000400000 */
[----:B------:R-:W-:-:S04]  /*7c70*/  FADD R27, R14, R23 ;  /* 0x000000170e1b7221 */ /* 0x000fc80000000000 */
[----:B------:R-:W-:Y:S01]  /*7c80*/  FADD R14, R27, R24 ;  /* 0x000000181b0e7221 */ /* 0x000fe20000000000 */
[----:B------:R-:W-:Y:S01]  /*7c90*/  FMUL R27, R28, R73 ;  /* 0x000000491c1b7220 */ /* 0x000fe20000400000 */
[----:B-1----:R-:W-:Y:S02]  /*7ca0*/  FMUL R28, R13, R50 ;  /* 0x000000320d1c7220 */ /* 0x002fe40000400000 */
        /* <DEDUP_REMOVED lines=21> */
.L_x_20675:
        /* <DEDUP_REMOVED lines=12> */
[----:B0-----:R-:W-:Y:S05]  /*7ec0*/  CALL.REL.NOINC `($__internal_326_$__cuda_sm3x_div_rn_noftz_f32_slowpath) ;  /* 0x00000038006c7944 */ /* 0x001fea0003c00000 */
[----:B------:R-:W-:-:S07]  /*7ed0*/  IMAD.MOV.U32 R11, RZ, RZ, R3 ;  /* 0x000000ffff0b7224 */ /* 0x000fce00078e0003 */
.L_x_20608:
[----:B------:R-:W-:Y:S05]  /*7ee0*/  BSYNC.RECONVERGENT B3 ;  /* 0x0000000000037941 */ /* 0x000fea0003800200 */
.L_x_20607:
        /* <DEDUP_REMOVED lines=12> */
[----:B0-----:R-:W-:Y:S05]  /*7fb0*/  CALL.REL.NOINC `($__internal_326_$__cuda_sm3x_div_rn_noftz_f32_slowpath) ;  /* 0x0000003800307944 */ /* 0x001fea0003c00000 */
[----:B------:R-:W-:-:S07]  /*7fc0*/  MOV R15, R3 ;  /* 0x00000003000f7202 */ /* 0x000fce0000000f00 */
.L_x_20610:
[----:B------:R-:W-:Y:S05]  /*7fd0*/  BSYNC.RECONVERGENT B3 ;  /* 0x0000000000037941 */ /* 0x000fea0003800200 */
.L_x_20609:
        /* <DEDUP_REMOVED lines=12> */
[----:B0-----:R-:W-:Y:S05]  /*80a0*/  CALL.REL.NOINC `($__internal_326_$__cuda_sm3x_div_rn_noftz_f32_slowpath) ;  /* 0x0000003400f47944 */ /* 0x001fea0003c00000 */
[----:B------:R-:W-:-:S07]  /*80b0*/  IMAD.MOV.U32 R37, RZ, RZ, R3 ;  /* 0x000000ffff257224 */ /* 0x000fce00078e0003 */
.L_x_20612:
[----:B------:R-:W-:Y:S05]  /*80c0*/  BSYNC.RECONVERGENT B3 ;  /* 0x0000000000037941 */ /* 0x000fea0003800200 */
.L_x_20611:
        /* <DEDUP_REMOVED lines=14> */
.L_x_20614:
[----:B------:R-:W-:Y:S05]  /*81b0*/  BSYNC.RECONVERGENT B3 ;  /* 0x0000000000037941 */ /* 0x000fea0003800200 */
.L_x_20613:
        /* <DEDUP_REMOVED lines=14> */
.L_x_20616:
[----:B------:R-:W-:Y:S05]  /*82a0*/  BSYNC.RECONVERGENT B3 ;  /* 0x0000000000037941 */ /* 0x000fea0003800200 */
.L_x_20615:
        /* <DEDUP_REMOVED lines=14> */
.L_x_20618:
[----:B------:R-:W-:Y:S05]  /*8390*/  BSYNC.RECONVERGENT B3 ;  /* 0x0000000000037941 */ /* 0x000fea0003800200 */
.L_x_20617:
        /* <DEDUP_REMOVED lines=14> */
.L_x_20620:
[----:B------:R-:W-:Y:S05]  /*8480*/  BSYNC.RECONVERGENT B3 ;  /* 0x0000000000037941 */ /* 0x000fea0003800200 */
.L_x_20619:
        /* <DEDUP_REMOVED lines=14> */
.L_x_20622:
[----:B------:R-:W-:Y:S05]  /*8570*/  BSYNC.RECONVERGENT B3 ;  /* 0x0000000000037941 */ /* 0x000fea0003800200 */
.L_x_20621:
        /* <DEDUP_REMOVED lines=14> */
.L_x_20624:
[----:B------:R-:W-:Y:S05]  /*8660*/  BSYNC.RECONVERGENT B3 ;  /* 0x0000000000037941 */ /* 0x000fea0003800200 */
.L_x_20623:
        /* <DEDUP_REMOVED lines=14> */
.L_x_20626:
[----:B------:R-:W-:Y:S05]  /*8750*/  BSYNC.RECONVERGENT B3 ;  /* 0x0000000000037941 */ /* 0x000fea0003800200 */
.L_x_20625:
        /* <DEDUP_REMOVED lines=14> */
.L_x_20628:
[----:B------:R-:W-:Y:S05]  /*8840*/  BSYNC.RECONVERGENT B3 ;  /* 0x0000000000037941 */ /* 0x000fea0003800200 */
.L_x_20627:
        /* <DEDUP_REMOVED lines=14> */
.L_x_20630:
[----:B------:R-:W-:Y:S05]  /*8930*/  BSYNC.RECONVERGENT B3 ;  /* 0x0000000000037941 */ /* 0x000fea0003800200 */
.L_x_20629:
        /* <DEDUP_REMOVED lines=14> */
.L_x_20632:
[----:B------:R-:W-:Y:S05]  /*8a20*/  BSYNC.RECONVERGENT B3 ;  /* 0x0000000000037941 */ /* 0x000fea0003800200 */
.L_x_20631:
        /* <DEDUP_REMOVED lines=14> */
.L_x_20634:
[----:B------:R-:W-:Y:S05]  /*8b10*/  BSYNC.RECONVERGENT B3 ;  /* 0x0000000000037941 */ /* 0x000fea0003800200 */
.L_x_20633:
        /* <DEDUP_REMOVED lines=14> */
.L_x_20636:
[----:B------:R-:W-:Y:S05]  /*8c00*/  BSYNC.RECONVERGENT B3 ;  /* 0x0000000000037941 */ /* 0x000fea0003800200 */
.L_x_20635:
        /* <DEDUP_REMOVED lines=14> */
.L_x_20638:
[----:B------:R-:W-:Y:S05]  /*8cf0*/  BSYNC.RECONVERGENT B3 ;  /* 0x0000000000037941 */ /* 0x000fea0003800200 */
.L_x_20637:
        /* <DEDUP_REMOVED lines=14> */
.L_x_20640:
[----:B------:R-:W-:Y:S05]  /*8de0*/  BSYNC.RECONVERGENT B3 ;  /* 0x0000000000037941 */ /* 0x000fea0003800200 */
.L_x_20639:
        /* <DEDUP_REMOVED lines=14> */
.L_x_20642:
[----:B------:R-:W-:Y:S05]  /*8ed0*/  BSYNC.RECONVERGENT B3 ;  /* 0x0000000000037941 */ /* 0x000fea0003800200 */
.L_x_20641:
        /* <DEDUP_REMOVED lines=14> */
.L_x_20644:
[----:B------:R-:W-:Y:S05]  /*8fc0*/  BSYNC.RECONVERGENT B3 ;  /* 0x0000000000037941 */ /* 0x000fea0003800200 */
.L_x_20643:
        /* <DEDUP_REMOVED lines=14> */
.L_x_20646:
[----:B------:R-:W-:Y:S05]  /*90b0*/  BSYNC.RECONVERGENT B3 ;  /* 0x0000000000037941 */ /* 0x000fea0003800200 */
.L_x_20645:
        /* <DEDUP_REMOVED lines=14> */
.L_x_20648:
[----:B------:R-:W-:Y:S05]  /*91a0*/  BSYNC.RECONVERGENT B3 ;  /* 0x0000000000037941 */ /* 0x000fea0003800200 */
.L_x_20647:
        /* <DEDUP_REMOVED lines=14> */
.L_x_20650:
[----:B------:R-:W-:Y:S05]  /*9290*/  BSYNC.RECONVERGENT B3 ;  /* 0x0000000000037941 */ /* 0x000fea0003800200 */
.L_x_20649:
        /* <DEDUP_REMOVED lines=14> */
.L_x_20652:
[----:B------:R-:W-:Y:S05]  /*9380*/  BSYNC.RECONVERGENT B3 ;  /* 0x0000000000037941 */ /* 0x000fea0003800200 */
.L_x_20651:
        /* <DEDUP_REMOVED lines=14> */
.L_x_20654:
[----:B------:R-:W-:Y:S05]  /*9470*/  BSYNC.RECONVERGENT B3 ;  /* 0x0000000000037941 */ /* 0x000fea0003800200 */
.L_x_20653:
        /* <DEDUP_REMOVED lines=14> */
.L_x_20656:
[----:B------:R-:W-:Y:S05]  /*9560*/  BSYNC.RECONVERGENT B3 ;  /* 0x0000000000037941 */ /* 0x000fea0003800200 */
.L_x_20655:
        /* <DEDUP_REMOVED lines=14> */
.L_x_20658:
[----:B------:R-:W-:Y:S05]  /*9650*/  BSYNC.RECONVERGENT B3 ;  /* 0x0000000000037941 */ /* 0x000fea0003800200 */
.L_x_20657:
        /* <DEDUP_REMOVED lines=14> */
.L_x_20660:
[----:B------:R-:W-:Y:S05]  /*9740*/  BSYNC.RECONVERGENT B3 ;  /* 0x0000000000037941 */ /* 0x000fea0003800200 */
.L_x_20659:
        /* <DEDUP_REMOVED lines=14> */
.L_x_20662:
[----:B------:R-:W-:Y:S05]  /*9830*/  BSYNC.RECONVERGENT B3 ;  /* 0x0000000000037941 */ /* 0x000fea0003800200 */
.L_x_20661:
[----:B------:R-:W-:Y:S01]  /*9840*/  ISETP.GE.U32.AND P6, PT, R67, UR42, PT ;  /* 0x0000002a43007c0c */ /* 0x000fe2000bfc6070 */
[----:B------:R-:W-:Y:S01]  /*9850*/  IMAD R5, R40, UR46, RZ ;  /* 0x0000002e28057c24 */ /* 0x000fe2000f8e02ff */
[----:B0-----:R-:W-:Y:S01]  /*9860*/  MOV R2, R69 ;  /* 0x0000004500027202 */ /* 0x001fe20000000f00 */
[----:B------:R-:W-:Y:S01]  /*9870*/  IMAD.MOV.U32 R3, RZ, RZ, RZ ;  /* 0x000000ffff037224 */ /* 0x000fe200078e00ff */
[----:B------:R-:W-:Y:S01]  /*9880*/  ISETP.GE.AND.EX P6, PT, RZ, UR43, PT, P6 ;  /* 0x0000002bff007c0c */ /* 0x000fe2000bfc6360 */
[----:B------:R-:W-:Y:S01]  /*9890*/  VIADD R4, R69, 0x60 ;  /* 0x0000006045047836 */ /* 0x000fe20000000000 */
[----:B------:R-:W-:Y:S01]  /*98a0*/  ISETP.GE.U32.AND P3, PT, R65, UR42, PT ;  /* 0x0000002a41007c0c */ /* 0x000fe2000bf66070 */
[----:B------:R-:W-:Y:S01]  /*98b0*/  IMAD.WIDE.U32 R2, R42, UR46, R2 ;  /* 0x0000002e2a027c25 */ /* 0x000fe2000f8e0002 */
[C---:B------:R-:W-:Y:S02]  /*98c0*/  IADD3 R8, PT, PT, R69.reuse, 0x80, RZ ;  /* 0x0000008045087810 */ /* 0x040fe40007ffe0ff */
[----:B------:R-:W-:Y:S01]  /*98d0*/  ISETP.GE.U32.AND P1, PT, R4, UR42, PT ;  /* 0x0000002a04007c0c */ /* 0x000fe2000bf26070 */
[----:B------:R-:W-:Y:S01]  /*98e0*/  IMAD R5, R42, UR47, R5 ;  /* 0x0000002f2a057c24 */ /* 0x000fe2000f8e0205 */
[----:B------:R-:W-:Y:S01]  /*98f0*/  ISETP.GE.U32.AND P2, PT, R8, UR42, PT ;  /* 0x0000002a08007c0c */ /* 0x000fe2000bf46070 */
[C---:B------:R-:W-:Y:S01]  /*9900*/  VIADD R10, R69.reuse, 0xa0 ;  /* 0x000000a0450a7836 */ /* 0x040fe20000000000 */
[----:B------:R-:W-:Y:S01]  /*9910*/  ISETP.GE.AND.EX P3, PT, RZ, UR43, PT, P3 ;  /* 0x0000002bff007c0c */ /* 0x000fe2000bf66330 */
[----:B------:R-:W-:Y:S01]  /*9920*/  VIADD R8, R69, 0xc0 ;  /* 0x000000c045087836 */ /* 0x000fe20000000000 */
[----:B------:R-:W-:-:S02]  /*9930*/  IADD3 R3, PT, PT, R3, R5, RZ ;  /* 0x0000000503037210 */ /* 0x000fc40007ffe0ff */
[----:B------:R-:W-:Y:S02]  /*9940*/  LEA R4, P4, R2, UR48, 0x2 ;  /* 0x0000003002047c11 */ /* 0x000fe4000f8810ff */
[----:B------:R-:W-:Y:S02]  /*9950*/  @!P0 R2UR UR4, R34 ;  /* 0x00000000220482ca */ /* 0x000fe400000e0000 */
[----:B------:R-:W-:Y:S02]  /*9960*/  @!P0 R2UR UR5, R35 ;  /* 0x00000000230582ca */ /* 0x000fe400000e0000 */
[----:B------:R-:W-:Y:S02]  /*9970*/  ISETP.GE.AND.EX P1, PT, RZ, UR43, PT, P1 ;  /* 0x0000002bff007c0c */ /* 0x000fe4000bf26310 */
[----:B------:R-:W-:Y:S01]  /*9980*/  LEA.HI.X R5, R2, UR49, R3, 0x2, P4 ;  /* 0x0000003102057c11 */ /* 0x000fe2000a0f1403 */
[----:B------:R-:W-:Y:S01]  /*9990*/  VIADD R2, R69, 0x100 ;  /* 0x0000010045027836 */ /* 0x000fe20000000000 */
[----:B------:R-:W-:-:S02]  /*99a0*/  ISETP.GE.AND.EX P2, PT, RZ, UR43, PT, P2 ;  /* 0x0000002bff007c0c */ /* 0x000fc4000bf46320 */
[----:B------:R-:W-:Y:S02]  /*99b0*/  ISETP.GE.U32.AND P5, PT, R10, UR42, PT ;  /* 0x0000002a0a007c0c */ /* 0x000fe4000bfa6070 */
[----:B------:R-:W-:Y:S02]  /*99c0*/  ISETP.GE.U32.AND P4, PT, R8, UR42, PT ;  /* 0x0000002a08007c0c */ /* 0x000fe4000bf86070 */
[----:B------:R-:W-:Y:S01]  /*99d0*/  @!P6 R2UR UR6, R34 ;  /* 0x000000002206e2ca */ /* 0x000fe200000e0000 */
[----:B------:R0:W-:Y:S01]  /*99e0*/  @!P0 STG.E desc[UR4][R4.64], R11 ;  /* 0x0000000b04008986 */ /* 0x0001e2000c101904 */
[----:B------:R-:W-:Y:S02]  /*99f0*/  @!P6 R2UR UR7, R35 ;  /* 0x000000002307e2ca */ /* 0x000fe400000e0000 */
[----:B------:R-:W-:Y:S02]  /*9a00*/  ISETP.GE.AND.EX P5, PT, RZ, UR43, PT, P5 ;  /* 0x0000002bff007c0c */ /* 0x000fe4000bfa6350 */
[----:B------:R-:W-:-:S02]  /*9a10*/  ISETP.GE.AND.EX P4, PT, RZ, UR43, PT, P4 ;  /* 0x0000002bff007c0c */ /* 0x000fc4000bf86340 */
[----:B------:R-:W-:Y:S02]  /*9a20*/  IADD3 R3, PT, PT, R69, 0xe0, RZ ;  /* 0x000000e045037810 */ /* 0x000fe40007ffe0ff */
[C---:B------:R-:W-:Y:S02]  /*9a30*/  @!P3 R2UR UR8, R34.reuse ;  /* 0x000000002208b2ca */ /* 0x040fe400000e0000 */
[----:B------:R-:W-:Y:S02]  /*9a40*/  @!P3 R2UR UR9, R35 ;  /* 0x000000002309b2ca */ /* 0x000fe400000e0000 */
[----:B------:R-:W-:Y:S01]  /*9a50*/  ISETP.GE.U32.AND P0, PT, R3, UR42, PT ;  /* 0x0000002a03007c0c */ /* 0x000fe2000bf06070 */
[----:B------:R0:W-:Y:S01]  /*9a60*/  @!P6 STG.E desc[UR6][R4.64+0x80], R15 ;  /* 0x0000800f0400e986 */ /* 0x0001e2000c101906 */
[----:B------:R-:W-:Y:S01]  /*9a70*/  @!P1 R2UR UR10, R34 ;  /* 0x00000000220a92ca */ /* 0x000fe200000e0000 */
[----:B------:R-:W-:Y:S01]  /*9a80*/  VIADD R3, R69, 0x140 ;  /* 0x0000014045037836 */ /* 0x000fe20000000000 */
[----:B------:R-:W-:-:S02]  /*9a90*/  @!P1 R2UR UR11, R35 ;  /* 0x00000000230b92ca */ /* 0x000fc400000e0000 */
[----:B------:R-:W-:Y:S02]  /*9aa0*/  @!P2 R2UR UR4, R34 ;  /* 0x000000002204a2ca */ /* 0x000fe400000e0000 */
[C---:B------:R-:W-:Y:S02]  /*9ab0*/  @!P2 R2UR UR5, R35.reuse ;  /* 0x000000002305a2ca */ /* 0x040fe400000e0000 */
[----:B------:R-:W-:Y:S01]  /*9ac0*/  ISETP.GE.AND.EX P0, PT, RZ, UR43, PT, P0 ;  /* 0x0000002bff007c0c */ /* 0x000fe2000bf06300 */
[----:B------:R0:W-:Y:S01]  /*9ad0*/  @!P3 STG.E desc[UR8][R4.64+0x100], R37 ;  /* 0x000100250400b986 */ /* 0x0001e2000c101908 */
[----:B------:R-:W-:Y:S02]  /*9ae0*/  ISETP.GE.U32.AND P6, PT, R2, UR42, PT ;  /* 0x0000002a02007c0c */ /* 0x000fe4000bfc6070 */
[----:B------:R-:W-:Y:S02]  /*9af0*/  @!P5 R2UR UR6, R34 ;  /* 0x000000002206d2ca */ /* 0x000fe400000e0000 */
[----:B------:R-:W-:Y:S01]  /*9b00*/  @!P5 R2UR UR7, R35 ;  /* 0x000000002307d2ca */ /* 0x000fe200000e0000 */
[----:B------:R0:W-:Y:S01]  /*9b10*/  @!P1 STG.E desc[UR10][R4.64+0x180], R71 ;  /* 0x0001804704009986 */ /* 0x0001e2000c10190a */
[----:B------:R-:W-:-:S02]  /*9b20*/  IADD3 R2, PT, PT, R69, 0x120, RZ ;  /* 0x0000012045027810 */ /* 0x000fc40007ffe0ff */
[----:B------:R-:W-:Y:S01]  /*9b30*/  @!P4 R2UR UR12, R34 ;  /* 0x00000000220cc2ca */ /* 0x000fe200000e0000 */
[----:B------:R0:W-:Y:S01]  /*9b40*/  @!P2 STG.E desc[UR4][R4.64+0x200], R73 ;  /* 0x000200490400a986 */ /* 0x0001e2000c101904 */
[----:B------:R-:W-:Y:S02]  /*9b50*/  @!P4 R2UR UR13, R35 ;  /* 0x00000000230dc2ca */ /* 0x000fe400000e0000 */
[----:B------:R-:W-:Y:S02]  /*9b60*/  ISETP.GE.U32.AND P3, PT, R2, UR42, PT ;  /* 0x0000002a02007c0c */ /* 0x000fe4000bf66070 */
[----:B------:R-:W-:Y:S02]  /*9b70*/  IADD3 R2, PT, PT, R69, 0x160, RZ ;  /* 0x0000016045027810 */ /* 0x000fe40007ffe0ff */
[----:B------:R-:W-:Y:S01]  /*9b80*/  ISETP.GE.U32.AND P1, PT, R3, UR42, PT ;  /* 0x0000002a03007c0c */ /* 0x000fe2000bf26070 */
[----:B------:R-:W-:Y:S01]  /*9b90*/  VIADD R3, R69, 0x180 ;  /* 0x0000018045037836 */ /* 0x000fe20000000000 */
[----:B------:R-:W-:Y:S01]  /*9ba0*/  ISETP.GE.U32.AND P2, PT, R2, UR42, PT ;  /* 0x0000002a02007c0c */ /* 0x000fe2000bf46070 */
[----:B------:R0:W-:Y:S01]  /*9bb0*/  @!P5 STG.E desc[UR6][R4.64+0x280], R75 ;  /* 0x0002804b0400d986 */ /* 0x0001e2000c101906 */
[----:B------:R-:W-:-:S02]  /*9bc0*/  @!P0 R2UR UR4, R34 ;  /* 0x00000000220482ca */ /* 0x000fc400000e0000 */
[----:B------:R-:W-:Y:S01]  /*9bd0*/  @!P0 R2UR UR5, R35 ;  /* 0x00000000230582ca */ /* 0x000fe200000e0000 */
[----:B------:R0:W-:Y:S01]  /*9be0*/  @!P4 STG.E desc[UR12][R4.64+0x300], R77 ;  /* 0x0003004d0400c986 */ /* 0x0001e2000c10190c */
[----:B------:R-:W-:Y:S02]  /*9bf0*/  IADD3 R2, PT, PT, R69, 0x1a0, RZ ;  /* 0x000001a045027810 */ /* 0x000fe40007ffe0ff */
[----:B------:R-:W-:Y:S02]  /*9c00*/  ISETP.GE.U32.AND P5, PT, R3, UR42, PT ;  /* 0x0000002a03007c0c */ /* 0x000fe4000bfa6070 */
[----:B------:R-:W-:Y:S01]  /*9c10*/  ISETP.GE.U32.AND P4, PT, R2, UR42, PT ;  /* 0x0000002a02007c0c */ /* 0x000fe2000bf86070 */
[----:B------:R-:W-:Y:S01]  /*9c20*/  VIADD R2, R69, 0x1c0 ;  /* 0x000001c045027836 */ /* 0x000fe20000000000 */
[----:B------:R-:W-:Y:S02]  /*9c30*/  ISETP.GE.AND.EX P6, PT, RZ, UR43, PT, P6 ;  /* 0x0000002bff007c0c */ /* 0x000fe4000bfc6360 */
[----:B------:R-:W-:-:S02]  /*9c40*/  ISETP.GE.AND.EX P3, PT, RZ, UR43, PT, P3 ;  /* 0x0000002bff007c0c */ /* 0x000fc4000bf66330 */
[----:B------:R-:W-:Y:S01]  /*9c50*/  ISETP.GE.AND.EX P1, PT, RZ, UR43, PT, P1 ;  /* 0x0000002bff007c0c */ /* 0x000fe2000bf26310 */
[----:B------:R0:W-:Y:S01]  /*9c60*/  @!P0 STG.E desc[UR4][R4.64+0x380], R7 ;  /* 0x0003800704008986 */ /* 0x0001e2000c101904 */
[----:B------:R-:W-:Y:S02]  /*9c70*/  ISETP.GE.AND.EX P2, PT, RZ, UR43, PT, P2 ;  /* 0x0000002bff007c0c */ /* 0x000fe4000bf46320 */
[----:B------:R-:W-:Y:S02]  /*9c80*/  ISETP.GE.AND.EX P5, PT, RZ, UR43, PT, P5 ;  /* 0x0000002bff007c0c */ /* 0x000fe4000bfa6350 */
[----:B------:R-:W-:Y:S02]  /*9c90*/  ISETP.GE.AND.EX P4, PT, RZ, UR43, PT, P4 ;  /* 0x0000002bff007c0c */ /* 0x000fe4000bf86340 */
[----:B------:R-:W-:Y:S02]  /*9ca0*/  ISETP.GE.U32.AND P0, PT, R2, UR42, PT ;  /* 0x0000002a02007c0c */ /* 0x000fe4000bf06070 */
[----:B------:R-:W-:-:S02]  /*9cb0*/  @!P6 R2UR UR6, R34 ;  /* 0x000000002206e2ca */ /* 0x000fc400000e0000 */
[----:B------:R-:W-:Y:S02]  /*9cc0*/  ISETP.GE.AND.EX P0, PT, RZ, UR43, PT, P0 ;  /* 0x0000002bff007c0c */ /* 0x000fe4000bf06300 */
        /* <DEDUP_REMOVED lines=26> */
[----:B------:R-:W-:Y:S01]  /*9e70*/  ISETP.GE.AND.EX P5, PT, RZ, UR43, PT, P5 ;  /* 0x0000002bff007c0c */ /* 0x000fe2000bfa6350 */
[----:B------:R-:W1:Y:S01]  /*9e80*/  LDCU UR4, c[0x0][0x370] ;  /* 0x00006e00ff0477ac */ /* 0x000e620008000800 */
[----:B------:R-:W-:Y:S01]  /*9e90*/  ISETP.GE.AND.EX P1, PT, RZ, UR43, PT, P1 ;  /* 0x0000002bff007c0c */ /* 0x000fe2000bf26310 */
[----:B------:R-:W1:Y:S01]  /*9ea0*/  LDC R3, c[0x0][0x364] ;  /* 0x0000d900ff037b82 */ /* 0x000e620000000800 */
[----:B------:R-:W-:Y:S02]  /*9eb0*/  ISETP.GE.AND.EX P4, PT, RZ, UR43, PT, P4 ;  /* 0x0000002bff007c0c */ /* 0x000fe4000bf86340 */
[----:B------:R-:W-:Y:S02]  /*9ec0*/  ISETP.GE.AND.EX P3, PT, RZ, UR43, PT, P3 ;  /* 0x0000002bff007c0c */ /* 0x000fe4000bf66330 */
[----:B------:R-:W-:-:S02]  /*9ed0*/  ISETP.GE.AND.EX P2, PT, RZ, UR43, PT, P2 ;  /* 0x0000002bff007c0c */ /* 0x000fc4000bf46320 */
[----:B------:R-:W-:Y:S02]  /*9ee0*/  ISETP.GE.AND.EX P6, PT, RZ, UR43, PT, P6 ;  /* 0x0000002bff007c0c */ /* 0x000fe4000bfc6360 */
[----:B------:R-:W-:Y:S02]  /*9ef0*/  IADD3 R2, PT, PT, R69, 0x360, RZ ;  /* 0x0000036045027810 */ /* 0x000fe40007ffe0ff */
[----:B------:R-:W-:Y:S02]  /*9f00*/  @!P5 R2UR UR6, R34 ;  /* 0x000000002206d2ca */ /* 0x000fe400000e0000 */
[----:B------:R-:W-:Y:S02]  /*9f10*/  ISETP.GE.U32.AND P0, PT, R2, UR42, PT ;  /* 0x0000002a02007c0c */ /* 0x000fe4000bf06070 */
[----:B------:R-:W-:Y:S02]  /*9f20*/  @!P5 R2UR UR7, R35 ;  /* 0x000000002307d2ca */ /* 0x000fe400000e0000 */
[----:B------:R-:W-:-:S02]  /*9f30*/  ISETP.GE.AND.EX P0, PT, RZ, UR43, PT, P0 ;  /* 0x0000002bff007c0c */ /* 0x000fc4000bf06300 */
[C---:B------:R-:W-:Y:S02]  /*9f40*/  @!P1 R2UR UR8, R34.reuse ;  /* 0x00000000220892ca */ /* 0x040fe400000e0000 */
[----:B------:R-:W-:Y:S02]  /*9f50*/  @!P1 R2UR UR9, R35 ;  /* 0x00000000230992ca */ /* 0x000fe400000e0000 */
[C---:B------:R-:W-:Y:S01]  /*9f60*/  @!P4 R2UR UR10, R34.reuse ;  /* 0x00000000220ac2ca */ /* 0x040fe200000e0000 */
[----:B-1----:R-:W-:Y:S01]  /*9f70*/  IMAD R3, R3, UR4, RZ ;  /* 0x0000000403037c24 */ /* 0x002fe2000f8e02ff */
        /* <DEDUP_REMOVED lines=52> */
.L_x_20549:
[----:B------:R-:W-:Y:S05]  /*a2c0*/  EXIT ;  /* 0x000000000000794d */ /* 0x000fea0003800000 */
.L_x_20606:
[----:B------:R-:W-:Y:S01]  /*a2d0*/  HFMA2 R11, -RZ, RZ, 0, 1.847743988037109375e-06 ;  /* 0x0000001fff0b7431 */ /* 0x000fe200000001ff */
[----:B------:R-:W-:Y:S01]  /*a2e0*/  BSSY B1, `(.L_x_20664) ;  /* 0x0000006000017945 */ /* 0x000fe20003800000 */
[----:B------:R-:W-:Y:S02]  /*a2f0*/  IMAD.MOV.U32 R12, RZ, RZ, 0x10 ;  /* 0x00000010ff0c7424 */ /* 0x000fe400078e00ff */
[----:B------:R-:W-:-:S07]  /*a300*/  IMAD.MOV.U32 R15, RZ, RZ, -0x1 ;  /* 0xffffffffff0f7424 */ /* 0x000fce00078e00ff */
[----:B0-----:R-:W-:Y:S05]  /*a310*/  WARPSYNC.COLLECTIVE R15, `(.L_x_20665) ;  /* 0x000000000f087348 */ /* 0x001fea0003c00000 */
[----:B------:R1:W2:Y:S02]  /*a320*/  SHFL.BFLY P6, R14, R13, R12, R11 ;  /* 0x0c00000c0d0e7389 */ /* 0x0002a400000c000b */
[----:B012---:R-:W-:Y:S05]  /*a330*/  ENDCOLLECTIVE ;  /* 0x000000000000791b */ /* 0x007fea0003800000 */
.L_x_20665:
[----:B------:R-:W-:Y:S05]  /*a340*/  BSYNC B1 ;  /* 0x0000000000017941 */ /* 0x000fea0003800000 */
.L_x_20664:
[----:B------:R-:W-:Y:S01]  /*a350*/  FMNMX R13, R14, R13, !PT ;  /* 0x0000000d0e0d7209 */ /* 0x000fe20007800000 */
[----:B------:R-:W-:Y:S01]  /*a360*/  IMAD.MOV.U32 R11, RZ, RZ, 0x1f ;  /* 0x0000001fff0b7424 */ /* 0x000fe200078e00ff */
[----:B------:R-:W-:Y:S02]  /*a370*/  MOV R12, 0x8 ;  /* 0x00000008000c7802 */ /* 0x000fe40000000f00 */
[----:B------:R-:W-:-:S07]  /*a380*/  MOV R15, 0xffffffff ;  /* 0xffffffff000f7802 */ /* 0x000fce0000000f00 */
[----:B------:R-:W-:Y:S05]  /*a390*/  WARPSYNC.COLLECTIVE R15, `(.L_x_20666) ;  /* 0x000000000f087348 */ /* 0x000fea0003c00000 */
[----:B------:R0:W1:Y:S02]  /*a3a0*/  SHFL.BFLY P6, R14, R13, R12, R11 ;  /* 0x0c00000c0d0e7389 */ /* 0x00006400000c000b */
[----:B01----:R-:W-:Y:S05]  /*a3b0*/  ENDCOLLECTIVE ;  /* 0x000000000000791b */ /* 0x003fea0003800000 */
.L_x_20666:
[----:B------:R-:W-:Y:S01]  /*a3c0*/  HFMA2 R12, -RZ, RZ, 0, 2.384185791015625e-07 ;  /* 0x00000004ff0c7431 */ /* 0x000fe200000001ff */
[----:B------:R-:W-:-:S05]  /*a3d0*/  FMNMX R0, R13, R14, !PT ;  /* 0x0000000e0d007209 */ /* 0x000fca0007800000 */
[----:B------:R-:W-:-:S07]  /*a3e0*/  IMAD.MOV.U32 R13, RZ, RZ, R0 ;  /* 0x000000ffff0d7224 */ /* 0x000fce00078e0000 */
[----:B------:R-:W-:Y:S05]  /*a3f0*/  WARPSYNC.COLLECTIVE R15, `(.L_x_20667) ;  /* 0x000000000f087348 */ /* 0x000fea0003c00000 */
[----:B------:R0:W1:Y:S02]  /*a400*/  SHFL.BFLY P6, R14, R13, R12, R11 ;  /* 0x0c00000c0d0e7389 */ /* 0x00006400000c000b */
[----:B01----:R-:W-:Y:S05]  /*a410*/  ENDCOLLECTIVE ;  /* 0x000000000000791b */ /* 0x003fea0003800000 */
.L_x_20667:
[----:B------:R-:W-:Y:S02]  /*a420*/  MOV R12, 0x2 ;  /* 0x00000002000c7802 */ /* 0x000fe40000000f00 */
[----:B------:R-:W-:-:S05]  /*a430*/  FMNMX R2, R0, R14, !PT ;  /* 0x0000000e00027209 */ /* 0x000fca0007800000 */
[----:B------:R-:W-:-:S07]  /*a440*/  IMAD.MOV.U32 R13, RZ, RZ, R2 ;  /* 0x000000ffff0d7224 */ /* 0x000fce00078e0002 */
[----:B------:R-:W-:Y:S05]  /*a450*/  WARPSYNC.COLLECTIVE R15, `(.L_x_20668) ;  /* 0x000000000f087348 */ /* 0x000fea0003c00000 */
[----:B------:R0:W1:Y:S02]  /*a460*/  SHFL.BFLY P6, R14, R13, R12, R11 ;  /* 0x0c00000c0d0e7389 */ /* 0x00006400000c000b */
[----:B01----:R-:W-:Y:S05]  /*a470*/  ENDCOLLECTIVE ;  /* 0x000000000000791b */ /* 0x003fea0003800000 */
.L_x_20668:
[----:B------:R-:W-:Y:S01]  /*a480*/  HFMA2 R12, -RZ, RZ, 0, 5.9604644775390625e-08 ;  /* 0x00000001ff0c7431 */ /* 0x000fe200000001ff */
[----:B------:R-:W-:-:S05]  /*a490*/  FMNMX R3, R2, R14, !PT ;  /* 0x0000000e02037209 */ /* 0x000fca0007800000 */
[----:B------:R-:W-:-:S07]  /*a4a0*/  IMAD.MOV.U32 R13, RZ, RZ, R3 ;  /* 0x000000ffff0d7224 */ /* 0x000fce00078e0003 */
[----:B------:R-:W-:Y:S05]  /*a4b0*/  WARPSYNC.COLLECTIVE R15, `(.L_x_20669) ;  /* 0x000000000f087348 */ /* 0x000fea0003c00000 */
[----:B------:R0:W1:Y:S02]  /*a4c0*/  SHFL.BFLY P6, R14, R13, R12, R11 ;  /* 0x0c00000c0d0e7389 */ /* 0x00006400000c000b */
[----:B01----:R-:W-:Y:S05]  /*a4d0*/  ENDCOLLECTIVE ;  /* 0x000000000000791b */ /* 0x003fea0003800000 */
.L_x_20669:
        /* <DEDUP_REMOVED lines=289> */
.L_x_20670:
[----:B------:R-:W-:Y:S02]  /*b6f0*/  IMAD.MOV.U32 R12, RZ, RZ, 0x8 ;  /* 0x00000008ff0c7424 */ /* 0x000fe400078e00ff */
[----:B------:R-:W-:-:S05]  /*b700*/  FADD R36, R13, R14 ;  /* 0x0000000e0d247221 */ /* 0x000fca0000000000 */
[----:B------:R-:W-:-:S07]  /*b710*/  MOV R13, R36 ;  /* 0x00000024000d7202 */ /* 0x000fce0000000f00 */
[----:B------:R-:W-:Y:S05]  /*b720*/  WARPSYNC.COLLECTIVE R15, `(.L_x_20671) ;  /* 0x000000000f087348 */ /* 0x000fea0003c00000 */
[----:B------:R0:W1:Y:S02]  /*b730*/  SHFL.BFLY P6, R14, R13, R12, R11 ;  /* 0x0c00000c0d0e7389 */ /* 0x00006400000c000b */
[----:B01----:R-:W-:Y:S05]  /*b740*/  ENDCOLLECTIVE ;  /* 0x000000000000791b */ /* 0x003fea0003800000 */
.L_x_20671:
[----:B------:R-:W-:Y:S02]  /*b750*/  IMAD.MOV.U32 R12, RZ, RZ, 0x4 ;  /* 0x00000004ff0c7424 */ /* 0x000fe400078e00ff */
[----:B------:R-:W-:-:S05]  /*b760*/  FADD R37, R36, R14 ;  /* 0x0000000e24257221 */ /* 0x000fca0000000000 */
[----:B------:R-:W-:-:S07]  /*b770*/  MOV R13, R37 ;  /* 0x00000025000d7202 */ /* 0x000fce0000000f00 */
[----:B------:R-:W-:Y:S05]  /*b780*/  WARPSYNC.COLLECTIVE R15, `(.L_x_20672) ;  /* 0x000000000f087348 */ /* 0x000fea0003c00000 */
[----:B------:R0:W1:Y:S02]  /*b790*/  SHFL.BFLY P6, R14, R13, R12, R11 ;  /* 0x0c00000c0d0e7389 */ /* 0x00006400000c000b */
[----:B01----:R-:W-:Y:S05]  /*b7a0*/  ENDCOLLECTIVE ;  /* 0x000000000000791b */ /* 0x003fea0003800000 */
.L_x_20672:
[----:B------:R-:W-:Y:S02]  /*b7b0*/  IMAD.MOV.U32 R12, RZ, RZ, 0x2 ;  /* 0x00000002ff0c7424 */ /* 0x000fe400078e00ff */
[----:B------:R-:W-:-:S05]  /*b7c0*/  FADD R38, R37, R14 ;  /* 0x0000000e25267221 */ /* 0x000fca0000000000 */
[----:B------:R-:W-:-:S07]  /*b7d0*/  MOV R13, R38 ;  /* 0x00000026000d7202 */ /* 0x000fce0000000f00 */
[----:B------:R-:W-:Y:S05]  /*b7e0*/  WARPSYNC.COLLECTIVE R15, `(.L_x_20673) ;  /* 0x000000000f087348 */ /* 0x000fea0003c00000 */
[----:B------:R0:W1:Y:S02]  /*b7f0*/  SHFL.BFLY P6, R14, R13, R12, R11 ;  /* 0x0c00000c0d0e7389 */ /* 0x00006400000c000b */
[----:B01----:R-:W-:Y:S05]  /*b800*/  ENDCOLLECTIVE ;  /* 0x000000000000791b */ /* 0x003fea0003800000 */
.L_x_20673:
[----:B------:R-:W-:Y:S02]  /*b810*/  IMAD.MOV.U32 R12, RZ, RZ, 0x1 ;  /* 0x00000001ff0c7424 */ /* 0x000fe400078e00ff */
[----:B------:R-:W-:-:S05]  /*b820*/  FADD R39, R38, R14 ;  /* 0x0000000e26277221 */ /* 0x000fca0000000000 */
[----:B------:R-:W-:-:S07]  /*b830*/  MOV R13, R39 ;  /* 0x00000027000d7202 */ /* 0x000fce0000000f00 */
[----:B------:R-:W-:Y:S05]  /*b840*/  WARPSYNC.COLLECTIVE R15, `(.L_x_20674) ;  /* 0x000000000f087348 */ /* 0x000fea0003c00000 */
[----:B------:R0:W1:Y:S02]  /*b850*/  SHFL.BFLY P6, R14, R13, R12, R11 ;  /* 0x0c00000c0d0e7389 */ /* 0x00006400000c000b */
[----:B01----:R-:W-:Y:S05]  /*b860*/  ENDCOLLECTIVE ;  /* 0x000000000000791b */ /* 0x003fea0003800000 */
.L_x_20674:
[----:B------:R-:W-:Y:S05]  /*b870*/  BRA `(.L_x_20675) ;  /* 0xffffffc400607947 */ /* 0x000fea000383ffff */
        .weak           $__internal_326_$__cuda_sm3x_div_rn_noftz_f32_slowpath
        .type           $__internal_326_$__cuda_sm3x_div_rn_noftz_f32_slowpath,@function
        .size           $__internal_326_$__cuda_sm3x_div_rn_noftz_f32_slowpath,(.L_x_37703 - $__internal_326_$__cuda_sm3x_div_rn_noftz_f32_slowpath)
$__internal_326_$__cuda_sm3x_div_rn_noftz_f32_slowpath:
        /* <DEDUP_REMOVED lines=34> */
.L_x_20677:
        /* <DEDUP_REMOVED lines=51> */
.L_x_20684:
[----:B------:R-:W-:-:S04]  /*bdd0*/  LOP3.LUT R3, R3, 0x80000000, RZ, 0xc0, !PT ;  /* 0x8000000003037812 */ /* 0x000fc800078ec0ff */
[----:B------:R-:W-:Y:S01]  /*bde0*/  LOP3.LUT R3, R3, 0x7f800000, RZ, 0xfc, !PT ;  /* 0x7f80000003037812 */ /* 0x000fe200078efcff */
[----:B------:R-:W-:Y:S06]  /*bdf0*/  BRA `(.L_x_20685) ;  /* 0x0000000000047947 */ /* 0x000fec0003800000 */
.L_x_20683:
[----:B------:R-:W-:-:S07]  /*be00*/  LEA R3, R38, R3, 0x17 ;  /* 0x0000000326037211 */ /* 0x000fce00078eb8ff */
.L_x_20685:
[----:B------:R-:W-:Y:S05]  /*be10*/  BSYNC.RECONVERGENT B2 ;  /* 0x0000000000027941 */ /* 0x000fea0003800200 */
.L_x_20682:
[----:B------:R-:W-:Y:S05]  /*be20*/  BRA `(.L_x_20686) ;  /* 0x0000000000207947 */ /* 0x000fea0003800000 */
.L_x_20681:
[----:B------:R-:W-:-:S04]  /*be30*/  LOP3.LUT R3, R12, 0x80000000, R3, 0x48, !PT ;  /* 0x800000000c037812 */ /* 0x000fc800078e4803 */
[----:B------:R-:W-:Y:S01]  /*be40*/  LOP3.LUT R3, R3, 0x7f800000, RZ, 0xfc, !PT ;  /* 0x7f80000003037812 */ /* 0x000fe200078efcff */
[----:B------:R-:W-:Y:S06]  /*be50*/  BRA `(.L_x_20686) ;  /* 0x0000000000147947 */ /* 0x000fec0003800000 */
.L_x_20680:
[----:B------:R-:W-:Y:S01]  /*be60*/  LOP3.LUT R3, R12, 0x80000000, R3, 0x48, !PT ;  /* 0x800000000c037812 */ /* 0x000fe200078e4803 */
[----:B------:R-:W-:Y:S06]  /*be70*/  BRA `(.L_x_20686) ;  /* 0x00000000000c7947 */ /* 0x000fec0003800000 */
.L_x_20679:
[----:B------:R-:W0:Y:S01]  /*be80*/  MUFU.RSQ R3, -QNAN ;  /* 0xffc0000000037908 */ /* 0x000e220000001400 */
[----:B------:R-:W-:Y:S05]  /*be90*/  BRA `(.L_x_20686) ;  /* 0x0000000000047947 */ /* 0x000fea0003800000 */
.L_x_20678:
[----:B------:R-:W-:-:S07]  /*bea0*/  FADD.FTZ R3, R3, R12 ;  /* 0x0000000c03037221 */ /* 0x000fce0000010000 */
.L_x_20686:
[----:B------:R-:W-:Y:S05]  /*beb0*/  BSYNC.RECONVERGENT B1 ;  /* 0x0000000000017941 */ /* 0x000fea0003800200 */
.L_x_20676:
[----:B------:R-:W-:Y:S02]  /*bec0*/  HFMA2 R13, -RZ, RZ, 0, 0 ;  /* 0x00000000ff0d7431 */ /* 0x000fe400000001ff */
[----:B------:R-:W-:-:S04]  /*bed0*/  IMAD.MOV.U32 R12, RZ, RZ, R14 ;  /* 0x000000ffff0c7224 */ /* 0x000fc800078e000e */
[----:B0-----:R-:W-:Y:S05]  /*bee0*/  RET.REL.NODEC R12 `(_Z15SoftmaxWarpImplI22BroadcastScaleMaskLoadIffbLm2EiE11DirectStoreIffEfLi1ELi28ELi32ELi1ELb1EL9Algorithm0EEvT_T0_ll) ;  /* 0xffffff400c447950 */ /* 0x001fea0003c3ffff */
.L_x_20687:
        /* <DEDUP_REMOVED lines=9> */
.L_x_37703:


//--------------------- .text._Z15SoftmaxWarpImplI22BroadcastScaleMaskLoadIffbLm2EiE11DirectStoreIffEfLi1ELi28ELi32ELi1ELb0EL9Algorithm0EEvT_T0_ll --------------------------
	.section	.text._Z15SoftmaxWarpImplI22BroadcastScaleMaskLoadIffbLm2EiE11DirectStoreIffEfLi1ELi28ELi32ELi1ELb0EL9Algorithm0EEvT_T0_ll,"ax",@progbits
	.align	128
        .global         _Z15SoftmaxWarpImplI22BroadcastScaleMaskLoadIffbLm2EiE11DirectStoreIffEfLi1ELi28ELi32ELi1ELb0EL9Algorithm0EEvT_T0_ll
        .type           _Z15SoftmaxWarpImplI22BroadcastScaleMaskLoadIffbLm2EiE11DirectStoreIffEfLi1ELi28ELi32ELi1ELb0EL9Algorithm0EEvT_T0_ll,@function
        .size           _Z15SoftmaxWarpImplI22BroadcastScaleMaskLoadIffbLm2EiE11DirectStoreIffEfLi1ELi28ELi32ELi1ELb0EL9Algorithm0EEvT_T0_ll,(.L_x_37704 - _Z15SoftmaxWarpImplI22BroadcastScaleMaskLoadIffbLm2EiE11DirectStoreIffEfLi1ELi28ELi32ELi1ELb0EL9Algorithm0EEvT_T0_ll)
        .other          _Z15SoftmaxWarpImplI22BroadcastScaleMaskLoadIffbLm2EiE11DirectStoreIffEfLi1ELi28ELi32ELi1ELb0EL9Algorithm0EEvT_T0_ll,@"STO_CUDA_ENTRY STV_DEFAULT"
_Z15SoftmaxWarpImplI22BroadcastScaleMaskLoadIffbLm2EiE11DirectStoreIffEfLi1ELi28ELi32ELi1ELb0EL9Algorithm0EEvT_T0_ll:
.text._Z15SoftmaxWarpImplI22BroadcastScaleMaskLoadIffbLm2EiE11DirectStoreIffEfLi1ELi28ELi32ELi1ELb0EL9Algorithm0EEvT_T0_ll:
        /* <DEDUP_REMOVED lines=27> */
.L_x_20688:
        /* <DEDUP_REMOVED lines=14> */
.L_x_20747:
        /* <DEDUP_REMOVED lines=9> */
[----:B------:R-:W-:-:S02]  /*0320*/  LOP3.LUT R4, R2, UR49, RZ, 0x3c, !PT ;  /* 0x0000003102047c12 */ /* 0x000fc4000f8e3cff */
[----:B------:R-:W-:Y:S02]  /*0330*/  LOP3.LUT R6, R8, UR49, RZ, 0x3c, !PT ;  /* 0x0000003108067c12 */ /* 0x000fe4000f8e3cff */
[----:B------:R-:W-:Y:S02]  /*0340*/  LOP3.LUT R7, R5, UR49, RZ, 0x3c, !PT ;  /* 0x0000003105077c12 */ /* 0x000fe4000f8e3cff */
[----:B------:R-:W-:Y:S01]  /*0350*/  ISETP.GE.AND P1, PT, R4, RZ, PT ;  /* 0x000000ff0400720c */ /* 0x000fe20003f26270 */
[----:B------:R-:W1:Y:S01]  /*0360*/  I2F.RP R0, UR7 ;  /* 0x0000000700007d06 */ /* 0x000e620008209400 */
[----:B------:R-:W-:Y:S02]  /*0370*/  SHF.R.S64 R20, RZ, 0x1e, R2 ;  /* 0x0000001eff147819 */ /* 0x000fe40000001002 */
[----:B------:R-:W-:Y:S02]  /*0380*/  ISETP.GE.AND P2, PT, R6, RZ, PT ;  /* 0x000000ff0600720c */ /* 0x000fe40003f46270 */
[----:B------:R-:W-:-:S02]  /*0390*/  IADD3 R4, PT, PT, R26, 0x80, RZ ;  /* 0x000000801a047810 */ /* 0x000fc40007ffe0ff */
[----:B------:R-:W-:Y:S02]  /*03a0*/  SHF.R.S64 R6, RZ, 0x1e, R8 ;  /* 0x0000001eff067819 */ /* 0x000fe40000001008 */
[----:B------:R-:W-:Y:S02]  /*03b0*/  ISETP.GE.AND P6, PT, R7, RZ, PT ;  /* 0x000000ff0700720c */ /* 0x000fe40003fc6270 */
[----:B------:R-:W-:Y:S02]  /*03c0*/  IADD3 R20, P0, PT, R20, UR36, RZ ;  /* 0x0000002414147c10 */ /* 0x000fe4000ff1e0ff */
[----:B------:R-:W-:Y:S01]  /*03d0*/  LOP3.LUT R7, R4, UR49, RZ, 0x3c, !PT ;  /* 0x0000003104077c12 */ /* 0x000fe2000f8e3cff */
[----:B-1----:R-:W1:Y:S01]  /*03e0*/  MUFU.RCP R0, R0 ;  /* 0x0000000000007308 */ /* 0x002e620000001000 */
[----:B------:R-:W-:Y:S02]  /*03f0*/  IADD3 R6, P3, PT, R6, UR36, RZ ;  /* 0x0000002406067c10 */ /* 0x000fe4000ff7e0ff */
[----:B------:R-:W-:-:S02]  /*0400*/  R2UR UR11, R35 ;  /* 0x00000000230b72ca */ /* 0x000fc400000e0000 */
[----:B------:R-:W-:Y:S02]  /*0410*/  LEA.HI.X.SX32 R21, R2, UR37, 0x2, P0 ;  /* 0x0000002502157c11 */ /* 0x000fe400080f16ff */
[----:B------:R-:W-:Y:S02]  /*0420*/  R2UR UR8, R34 ;  /* 0x00000000220872ca */ /* 0x000fe400000e0000 */
[----:B------:R-:W-:Y:S02]  /*0430*/  R2UR UR9, R35 ;  /* 0x00000000230972ca */ /* 0x000fe400000e0000 */
[----:B------:R-:W-:Y:S02]  /*0440*/  ISETP.GE.AND P0, PT, R7, RZ, PT ;  /* 0x000000ff0700720c */ /* 0x000fe40003f06270 */
[----:B------:R-:W-:Y:S02]  /*0450*/  LEA.HI.X.SX32 R7, R8, UR37, 0x2, P3 ;  /* 0x0000002508077c11 */ /* 0x000fe400098f16ff */
[----:B-1----:R-:W-:Y:S01]  /*0460*/  IADD3 R3, PT, PT, R0, 0xffffffe, RZ ;  /* 0x0ffffffe00037810 */ /* 0x002fe20007ffe0ff */
[----:B------:R-:W-:-:S02]  /*0470*/  VIADD R0, R26, 0xa0 ;  /* 0x000000a01a007836 */ /* 0x000fc40000000000 */
[----:B------:R1:W2:Y:S03]  /*0480*/  LDG.E R19, desc[UR10][R6.64] ;  /* 0x0000000a06137981 */ /* 0x0002a6000c1e1900 */
[----:B------:R-:W3:Y:S01]  /*0490*/  F2I.FTZ.U32.TRUNC.NTZ R3, R3 ;  /* 0x0000000300037305 */ /* 0x000ee2000021f000 */
[----:B------:R-:W-:Y:S01]  /*04a0*/  LOP3.LUT R9, R0, UR49, RZ, 0x3c, !PT ;  /* 0x0000003100097c12 */ /* 0x000fe2000f8e3cff */
[----:B------:R4:W5:Y:S03]  /*04b0*/  LDG.E R20, desc[UR8][R20.64] ;  /* 0x0000000814147981 */ /* 0x000966000c1e1900 */
[----:B------:R-:W-:Y:S02]  /*04c0*/  ISETP.GE.AND P3, PT, R9, RZ, PT ;  /* 0x000000ff0900720c */ /* 0x000fe40003f66270 */
[----:B---3--:R-:W-:-:S02]  /*04d0*/  R2UR UR5, R3 ;  /* 0x00000000030572ca */ /* 0x008fc400000e0000 */
[----:B------:R-:W-:-:S11]  /*04e0*/  IABS R3, R2 ;  /* 0x0000000200037213 */ /* 0x000fd60000000000 */
[----:B------:R-:W-:-:S04]  /*04f0*/  UIADD3 UR6, UPT, UPT, URZ, -UR5, URZ ;  /* 0x80000005ff067290 */ /* 0x000fc8000fffe0ff */
[----:B------:R-:W-:-:S04]  /*0500*/  UIMAD UR6, UR6, UR7, URZ ;  /* 0x00000007060672a4 */ /* 0x000fc8000f8e02ff */
[----:B------:R-:W-:-:S06]  /*0510*/  UIMAD.WIDE.U32 UR4, UR5, UR6, UR4 ;  /* 0x00000006050472a5 */ /* 0x000fcc000f8e0004 */
[----:B------:R-:W-:-:S05]  /*0520*/  IMAD.HI.U32 R28, R3, UR5, RZ ;  /* 0x00000005031c7c27 */ /* 0x000fca000f8e00ff */
[----:B------:R-:W-:-:S05]  /*0530*/  IADD3 R10, PT, PT, -R28, RZ, RZ ;  /* 0x000000ff1c0a7210 */ /* 0x000fca0007ffe1ff */
[----:B------:R-:W-:Y:S01]  /*0540*/  IMAD R3, R10, UR7, R3 ;  /* 0x000000070a037c24 */ /* 0x000fe2000f8e0203 */
[----:B------:R-:W-:Y:S02]  /*0550*/  SHF.R.S64 R10, RZ, 0x1e, R5 ;  /* 0x0000001eff0a7819 */ /* 0x000fe40000001005 */
[----:B------:R-:W-:Y:S02]  /*0560*/  IABS R9, R8 ;  /* 0x0000000800097213 */ /* 0x000fe40000000000 */
[----:B------:R-:W-:-:S03]  /*0570*/  IADD3 R10, P5, PT, R10, UR36, RZ ;  /* 0x000000240a0a7c10 */ /* 0x000fc6000ffbe0ff */
[----:B------:R-:W-:Y:S01]  /*0580*/  IMAD.HI.U32 R46, R9, UR5, RZ ;  /* 0x00000005092e7c27 */ /* 0x000fe2000f8e00ff */
[----:B------:R-:W-:Y:S02]  /*0590*/  LEA.HI.X.SX32 R11, R5, UR37, 0x2, P5 ;  /* 0x00000025050b7c11 */ /* 0x000fe4000a8f16ff */
[----:B------:R-:W-:Y:S02]  /*05a0*/  ISETP.LT.U32.AND P5, PT, R3, UR7, PT ;  /* 0x0000000703007c0c */ /* 0x000fe4000bfa1070 */
[----:B-1----:R-:W-:Y:S01]  /*05b0*/  IADD3 R6, PT, PT, -R46, RZ, RZ ;  /* 0x000000ff2e067210 */ /* 0x002fe20007ffe1ff */
[----:B------:R1:W3:Y:S01]  /*05c0*/  LDG.E R18, desc[UR8][R10.64] ;  /* 0x000000080a127981 */ /* 0x0002e2000c1e1900 */
[----:B----4-:R-:W-:-:S03]  /*05d0*/  IABS R21, R5 ;  /* 0x0000000500157213 */ /* 0x010fc60000000000 */
[----:B------:R-:W-:Y:S02]  /*05e0*/  IMAD R7, R6, UR7, R9 ;  /* 0x0000000706077c24 */ /* 0x000fe4000f8e0209 */
[----:B------:R-:W-:Y:S01]  /*05f0*/  IMAD.HI.U32 R48, R21, UR5, RZ ;  /* 0x0000000515307c27 */ /* 0x000fe2000f8e00ff */
[----:B------:R-:W-:-:S03]  /*0600*/  SHF.R.S64 R12, RZ, 0x1e, R4 ;  /* 0x0000001eff0c7819 */ /* 0x000fc60000001004 */
[----:B------:R-:W-:Y:S01]  /*0610*/  @!P5 IADD3 R28, PT, PT, R28, 0x1, RZ ;  /* 0x000000011c1cd810 */ /* 0x000fe20007ffe0ff */
[----:B------:R-:W-:Y:S01]  /*0620*/  IMAD.MOV R6, RZ, RZ, -R48 ;  /* 0x000000ffff067224 */ /* 0x000fe200078e0a30 */
[----:B------:R-:W-:Y:S02]  /*0630*/  @!P5 IADD3 R3, PT, PT, R3, -UR7, RZ ;  /* 0x800000070303dc10 */ /* 0x000fe4000fffe0ff */
[----:B------:R-:W-:Y:S01]  /*0640*/  ISETP.LT.U32.AND P5, PT, R7, UR7, PT ;  /* 0x0000000707007c0c */ /* 0x000fe2000bfa1070 */
[----:B------:R-:W-:Y:S01]  /*0650*/  IMAD R9, R6, UR7, R21 ;  /* 0x0000000706097c24 */ /* 0x000fe2000f8e0215 */
[----:B------:R-:W-:Y:S01]  /*0660*/  IADD3 R12, P4, PT, R12, UR36, RZ ;  /* 0x000000240c0c7c10 */ /* 0x000fe2000ff9e0ff */
[----:B------:R-:W-:Y:S01]  /*0670*/  VIADD R21, R26, 0xc0 ;  /* 0x000000c01a157836 */ /* 0x000fe20000000000 */
[----:B------:R-:W-:Y:S02]  /*0680*/  SHF.R.S64 R14, RZ, 0x1e, R0 ;  /* 0x0000001eff0e7819 */ /* 0x000fe40000001000 */
[----:B------:R-:W-:-:S02]  /*0690*/  LEA.HI.X.SX32 R13, R4, UR37, 0x2, P4 ;  /* 0x00000025040d7c11 */ /* 0x000fc4000a0f16ff */
[----:B------:R-:W-:Y:S02]  /*06a0*/  IADD3 R14, P4, PT, R14, UR36, RZ ;  /* 0x000000240e0e7c10 */ /* 0x000fe4000ff9e0ff */
[----:B-1----:R-:W-:Y:S01]  /*06b0*/  SHF.R.S64 R10, RZ, 0x1e, R21 ;  /* 0x0000001eff0a7819 */ /* 0x002fe20000001015 */
[----:B------:R1:W4:Y:S01]  /*06c0*/  LDG.E R17, desc[UR10][R12.64] ;  /* 0x0000000a0c117981 */ /* 0x000322000c1e1900 */
[----:B------:R-:W-:Y:S01]  /*06d0*/  IADD3 R6, PT, PT, R26, 0xe0, RZ ;  /* 0x000000e01a067810 */ /* 0x000fe20007ffe0ff */
[----:B------:R-:W-:Y:S01]  /*06e0*/  @!P5 VIADD R7, R7, -UR7 ;  /* 0x800000070707dc36 */ /* 0x000fe20008000000 */
[----:B------:R-:W-:Y:S02]  /*06f0*/  LEA.HI.X.SX32 R15, R0, UR37, 0x2, P4 ;  /* 0x00000025000f7c11 */ /* 0x000fe4000a0f16ff */
[----:B------:R-:W-:Y:S02]  /*0700*/  ISETP.GE.U32.AND P4, PT, R3, UR7, PT ;  /* 0x0000000703007c0c */ /* 0x000fe4000bf86070 */
[----:B------:R-:W-:-:S02]  /*0710*/  @!P5 IADD3 R46, PT, PT, R46, 0x1, RZ ;  /* 0x000000012e2ed810 */ /* 0x000fc40007ffe0ff */
[----:B------:R-:W-:Y:S02]  /*0720*/  IADD3 R10, P5, PT, R10, UR36, RZ ;  /* 0x000000240a0a7c10 */ /* 0x000fe4000ffbe0ff */
[----:B-1----:R-:W-:Y:S02]  /*0730*/  SHF.R.S64 R12, RZ, 0x1e, R6 ;  /* 0x0000001eff0c7819 */ /* 0x002fe40000001006 */
[----:B------:R-:W-:Y:S02]  /*0740*/  LEA.HI.X.SX32 R11, R21, UR37, 0x2, P5 ;  /* 0x00000025150b7c11 */ /* 0x000fe4000a8f16ff */
[----:B------:R-:W-:Y:S02]  /*0750*/  IADD3 R12, P5, PT, R12, UR36, RZ ;  /* 0x000000240c0c7c10 */ /* 0x000fe4000ffbe0ff */
[----:B------:R-:W-:Y:S02]  /*0760*/  IABS R3, R4 ;  /* 0x0000000400037213 */ /* 0x000fe40000000000 */
[----:B------:R-:W-:-:S02]  /*0770*/  LEA.HI.X.SX32 R13, R6, UR37, 0x2, P5 ;  /* 0x00000025060d7c11 */ /* 0x000fc4000a8f16ff */
[----:B------:R-:W-:Y:S02]  /*0780*/  ISETP.LT.U32.AND P5, PT, R9, UR7, PT ;  /* 0x0000000709007c0c */ /* 0x000fe4000bfa1070 */
[----:B------:R-:W-:Y:S01]  /*0790*/  @P4 IADD3 R28, PT, PT, R28, 0x1, RZ ;  /* 0x000000011c1c4810 */ /* 0x000fe20007ffe0ff */
[----:B------:R-:W-:Y:S01]  /*07a0*/  IMAD.HI.U32 R44, R3, UR5, RZ ;  /* 0x00000005032c7c27 */ /* 0x000fe2000f8e00ff */
[----:B------:R-:W-:Y:S02]  /*07b0*/  ISETP.GE.U32.AND P4, PT, R7, UR7, PT ;  /* 0x0000000707007c0c */ /* 0x000fe4000bf86070 */
[----:B------:R-:W-:Y:S02]  /*07c0*/  IABS R27, R21 ;  /* 0x00000015001b7213 */ /* 0x000fe40000000000 */
[----:B------:R-:W-:Y:S02]  /*07d0*/  IADD3 R22, PT, PT, -R44, RZ, RZ ;  /* 0x000000ff2c167210 */ /* 0x000fe40007ffe1ff */
[----:B------:R-:W-:Y:S01]  /*07e0*/  R2UR UR12, R34 ;  /* 0x00000000220c72ca */ /* 0x000fe200000e0000 */
[----:B------:R-:W-:Y:S01]  /*07f0*/  IMAD.HI.U32 R36, R27, UR5, RZ ;  /* 0x000000051b247c27 */ /* 0x000fe2000f8e00ff */
[----:B------:R-:W-:-:S02]  /*0800*/  R2UR UR13, R35 ;  /* 0x00000000230d72ca */ /* 0x000fc400000e0000 */
[----:B------:R-:W-:Y:S01]  /*0810*/  IABS R23, R0 ;  /* 0x0000000000177213 */ /* 0x000fe20000000000 */
[----:B------:R-:W-:Y:S01]  /*0820*/  IMAD R3, R22, UR7, R3 ;  /* 0x0000000716037c24 */ /* 0x000fe2000f8e0203 */
[----:B------:R-:W-:Y:S01]  /*0830*/  @!P5 IADD3 R9, PT, PT, R9, -UR7, RZ ;  /* 0x800000070909dc10 */ /* 0x000fe2000fffe0ff */
[----:B------:R-:W-:Y:S01]  /*0840*/  @P4 VIADD R46, R46, 0x1 ;  /* 0x000000012e2e4836 */ /* 0x000fe20000000000 */
[----:B------:R-:W-:Y:S01]  /*0850*/  IADD3 R30, PT, PT, -R36, RZ, RZ ;  /* 0x000000ff241e7210 */ /* 0x000fe20007ffe1ff */
[----:B------:R-:W-:Y:S01]  /*0860*/  IMAD.HI.U32 R38, R23, UR5, RZ ;  /* 0x0000000517267c27 */ /* 0x000fe2000f8e00ff */
[----:B------:R-:W-:Y:S02]  /*0870*/  ISETP.GE.U32.AND P4, PT, R9, UR7, PT ;  /* 0x0000000709007c0c */ /* 0x000fe4000bf86070 */
[----:B------:R-:W-:Y:S01]  /*0880*/  IABS R9, R6 ;  /* 0x0000000600097213 */ /* 0x000fe20000000000 */
[----:B------:R-:W-:Y:S01]  /*0890*/  @!P1 IMAD.MOV R28, RZ, RZ, -R28 ;  /* 0x000000ffff1c9224 */ /* 0x000fe200078e0a1c */
[----:B------:R-:W-:Y:S01]  /*08a0*/  ISETP.LT.U32.AND P1, PT, R3, UR7, PT ;  /* 0x0000000703007c0c */ /* 0x000fe2000bf21070 */
[----:B------:R-:W-:Y:S01]  /*08b0*/  IMAD.MOV R24, RZ, RZ, -R38 ;  /* 0x000000ffff187224 */ /* 0x000fe200078e0a26 */
[----:B------:R-:W-:Y:S01]  /*08c0*/  IADD3 R7, PT, PT, R26, 0x120, RZ ;  /* 0x000001201a077810 */ /* 0x000fe20007ffe0ff */
[----:B------:R-:W-:Y:S01]  /*08d0*/  IMAD R27, R30, UR7, R27 ;  /* 0x000000071e1b7c24 */ /* 0x000fe2000f8e021b */
[----:B------:R-:W4:Y:S01]  /*08e0*/  LDG.E R16, desc[UR12][R14.64] ;  /* 0x0000000c0e107981 */ /* 0x000f22000c1e1900 */
[----:B------:R-:W-:Y:S01]  /*08f0*/  IMAD.HI.U32 R30, R9, UR5, RZ ;  /* 0x00000005091e7c27 */ /* 0x000fe2000f8e00ff */
[----:B------:R-:W-:-:S02]  /*0900*/  @!P5 IADD3 R48, PT, PT, R48, 0x1, RZ ;  /* 0x000000013030d810 */ /* 0x000fc40007ffe0ff */
[----:B------:R-:W-:Y:S01]  /*0910*/  IADD3 R22, PT, PT, R26, 0x100, RZ ;  /* 0x000001001a167810 */ /* 0x000fe20007ffe0ff */
[----:B------:R-:W-:Y:S01]  /*0920*/  IMAD R23, R24, UR7, R23 ;  /* 0x0000000718177c24 */ /* 0x000fe2000f8e0217 */
[----:B------:R-:W-:Y:S01]  /*0930*/  SHF.R.S64 R24, RZ, 0x1e, R7 ;  /* 0x0000001eff187819 */ /* 0x000fe20000001007 */
[----:B------:R1:W4:Y:S01]  /*0940*/  LDG.E R14, desc[UR10][R12.64] ;  /* 0x0000000a0c0e7981 */ /* 0x000322000c1e1900 */
[----:B------:R-:W-:Y:S02]  /*0950*/  @P4 IADD3 R48, PT, PT, R48, 0x1, RZ ;  /* 0x0000000130304810 */ /* 0x000fe40007ffe0ff */
[----:B------:R-:W-:Y:S01]  /*0960*/  IADD3 R24, P5, PT, R24, UR36, RZ ;  /* 0x0000002418187c10 */ /* 0x000fe2000ffbe0ff */
[----:B------:R0:W4:Y:S01]  /*0970*/  LDG.E R15, desc[UR8][R10.64] ;  /* 0x000000080a0f7981 */ /* 0x000122000c1e1900 */
[----:B------:R-:W-:Y:S01]  /*0980*/  @!P1 IADD3 R3, PT, PT, R3, -UR7, RZ ;  /* 0x8000000703039c10 */ /* 0x000fe2000fffe0ff */
[----:B-1----:R-:W-:Y:S01]  /*0990*/  IMAD.MOV R12, RZ, RZ, -R30 ;  /* 0x000000ffff0c7224 */ /* 0x002fe200078e0a1e */
[----:B------:R-:W-:-:S02]  /*09a0*/  @!P2 IADD3 R46, PT, PT, -R46, RZ, RZ ;  /* 0x000000ff2e2ea210 */ /* 0x000fc40007ffe1ff */
[----:B0-----:R-:W-:Y:S01]  /*09b0*/  SHF.R.S64 R10, RZ, 0x1e, R22 ;  /* 0x0000001eff0a7819 */ /* 0x001fe20000001016 */
[----:B------:R-:W-:Y:S01]  /*09c0*/  IMAD R9, R12, UR7, R9 ;  /* 0x000000070c097c24 */ /* 0x000fe2000f8e0209 */
[----:B------:R-:W-:Y:S01]  /*09d0*/  ISETP.LT.U32.AND P4, PT, R23, UR7, PT ;  /* 0x0000000717007c0c */ /* 0x000fe2000bf81070 */
[----:B------:R-:W-:Y:S01]  /*09e0*/  @!P6 IMAD.MOV R48, RZ, RZ, -R48 ;  /* 0x000000ffff30e224 */ /* 0x000fe200078e0a30 */
[----:B------:R-:W-:Y:S02]  /*09f0*/  IADD3 R10, P2, PT, R10, UR36, RZ ;  /* 0x000000240a0a7c10 */ /* 0x000fe4000ff5e0ff */
[----:B------:R-:W-:Y:S02]  /*0a00*/  LEA.HI.X.SX32 R25, R7, UR37, 0x2, P5 ;  /* 0x0000002507197c11 */ /* 0x000fe4000a8f16ff */
[----:B------:R-:W-:Y:S02]  /*0a10*/  ISETP.GE.U32.AND P5, PT, R3, UR7, PT ;  /* 0x0000000703007c0c */ /* 0x000fe4000bfa6070 */
[----:B------:R-:W-:Y:S01]  /*0a20*/  ISETP.LT.U32.AND P6, PT, R9, UR7, PT ;  /* 0x0000000709007c0c */ /* 0x000fe2000bfc1070 */
[----:B------:R-:W4:Y:S01]  /*0a30*/  LDG.E R12, desc[UR10][R24.64] ;  /* 0x0000000a180c7981 */ /* 0x000f22000c1e1900 */
[----:B------:R-:W-:-:S02]  /*0a40*/  LEA.HI.X.SX32 R11, R22, UR37, 0x2, P2 ;  /* 0x00000025160b7c11 */ /* 0x000fc400090f16ff */
[----:B------:R-:W-:Y:S02]  /*0a50*/  ISETP.LT.U32.AND P2, PT, R27, UR7, PT ;  /* 0x000000071b007c0c */ /* 0x000fe4000bf41070 */
[----:B------:R-:W-:Y:S01]  /*0a60*/  @!P1 IADD3 R44, PT, PT, R44, 0x1, RZ ;  /* 0x000000012c2c9810 */ /* 0x000fe20007ffe0ff */
[----:B------:R0:W4:Y:S01]  /*0a70*/  LDG.E R13, desc[UR8][R10.64] ;  /* 0x000000080a0d7981 */ /* 0x000122000c1e1900 */
[----:B------:R-:W-:-:S03]  /*0a80*/  @!P4 IADD3 R23, PT, PT, R23, -UR7, RZ ;  /* 0x800000071717cc10 */ /* 0x000fc6000fffe0ff */
[----:B------:R-:W-:Y:S02]  /*0a90*/  @P5 IADD3 R44, PT, PT, R44, 0x1, RZ ;  /* 0x000000012c2c5810 */ /* 0x000fe40007ffe0ff */
[----:B------:R-:W-:Y:S01]  /*0aa0*/  @!P6 VIADD R9, R9, -UR7 ;  /* 0x800000070909ec36 */ /* 0x000fe20008000000 */
[----:B0-----:R-:W-:Y:S02]  /*0ab0*/  IABS R10, R22 ;  /* 0x00000016000a7213 */ /* 0x001fe40000000000 */
[----:B------:R-:W-:Y:S02]  /*0ac0*/  IABS R11, R7 ;  /* 0x00000007000b7213 */ /* 0x000fe40000000000 */
[----:B------:R-:W-:Y:S01]  /*0ad0*/  ISETP.GE.U32.AND P1, PT, R23, UR7, PT ;  /* 0x0000000717007c0c */ /* 0x000fe2000bf26070 */
[----:B------:R-:W-:Y:S01]  /*0ae0*/  IMAD.HI.U32 R3, R10, UR5, RZ ;  /* 0x000000050a037c27 */ /* 0x000fe2000f8e00ff */
[----:B------:R-:W-:Y:S02]  /*0af0*/  IADD3 R23, PT, PT, R26, 0x140, RZ ;  /* 0x000001401a177810 */ /* 0x000fe40007ffe0ff */
[----:B------:R-:W-:Y:S01]  /*0b00*/  @!P0 IADD3 R44, PT, PT, -R44, RZ, RZ ;  /* 0x000000ff2c2c8210 */ /* 0x000fe20007ffe1ff */
[----:B------:R-:W-:Y:S01]  /*0b10*/  IMAD.HI.U32 R31, R11, UR5, RZ ;  /* 0x000000050b1f7c27 */ /* 0x000fe2000f8e00ff */
[----:B------:R-:W-:-:S02]  /*0b20*/  ISETP.GE.U32.AND P0, PT, R9, UR7, PT ;  /* 0x0000000709007c0c */ /* 0x000fc4000bf06070 */
[----:B------:R-:W-:Y:S01]  /*0b30*/  LOP3.LUT R24, R21, UR49, RZ, 0x3c, !PT ;  /* 0x0000003115187c12 */ /* 0x000fe2000f8e3cff */
[----:B------:R-:W-:Y:S01]  /*0b40*/  @!P2 VIADD R27, R27, -UR7 ;  /* 0x800000071b1bac36 */ /* 0x000fe20008000000 */
[----:B------:R-:W-:Y:S01]  /*0b50*/  IADD3 R9, PT, PT, -R3, RZ, RZ ;  /* 0x000000ff03097210 */ /* 0x000fe20007ffe1ff */
[----:B------:R-:W-:Y:S01]  /*0b60*/  @!P4 VIADD R38, R38, 0x1 ;  /* 0x000000012626c836 */ /* 0x000fe20000000000 */
[----:B------:R-:W-:Y:S02]  /*0b70*/  IABS R25, R23 ;  /* 0x0000001700197213 */ /* 0x000fe40000000000 */
[----:B------:R-:W-:Y:S01]  /*0b80*/  ISETP.GE.AND P4, PT, R24, RZ, PT ;  /* 0x000000ff1800720c */ /* 0x000fe20003f86270 */
[----:B------:R-:W-:Y:S01]  /*0b90*/  IMAD R10, R9, UR7, R10 ;  /* 0x00000007090a7c24 */ /* 0x000fe2000f8e020a */
[----:B------:R-:W-:Y:S01]  /*0ba0*/  IADD3 R24, PT, PT, -R31, RZ, RZ ;  /* 0x000000ff1f187210 */ /* 0x000fe20007ffe1ff */
[----:B------:R-:W-:Y:S01]  /*0bb0*/  IMAD.HI.U32 R9, R25, UR5, RZ ;  /* 0x0000000519097c27 */ /* 0x000fe2000f8e00ff */
[----:B------:R-:W-:-:S02]  /*0bc0*/  ISETP.GE.U32.AND P5, PT, R27, UR7, PT ;  /* 0x000000071b007c0c */ /* 0x000fc4000bfa6070 */
[----:B------:R-:W-:Y:S01]  /*0bd0*/  @P1 IADD3 R38, PT, PT, R38, 0x1, RZ ;  /* 0x0000000126261810 */ /* 0x000fe20007ffe0ff */
[----:B------:R-:W-:Y:S01]  /*0be0*/  IMAD R11, R24, UR7, R11 ;  /* 0x00000007180b7c24 */ /* 0x000fe2000f8e020b */
[----:B------:R-:W-:Y:S01]  /*0bf0*/  ISETP.LT.U32.AND P1, PT, R10, UR7, PT ;  /* 0x000000070a007c0c */ /* 0x000fe2000bf21070 */
[----:B------:R-:W-:Y:S01]  /*0c00*/  IMAD.MOV R24, RZ, RZ, -R9 ;  /* 0x000000ffff187224 */ /* 0x000fe200078e0a09 */
[----:B------:R-:W-:-:S03]  /*0c10*/  @!P2 IADD3 R36, PT, PT, R36, 0x1, RZ ;  /* 0x000000012424a810 */ /* 0x000fc60007ffe0ff */
[----:B------:R-:W-:Y:S01]  /*0c20*/  IMAD R24, R24, UR7, R25 ;  /* 0x0000000718187c24 */ /* 0x000fe2000f8e0219 */
[----:B------:R-:W-:Y:S02]  /*0c30*/  LOP3.LUT R25, R6, UR49, RZ, 0x3c, !PT ;  /* 0x0000003106197c12 */ /* 0x000fe4000f8e3cff */
[----:B------:R-:W-:Y:S01]  /*0c40*/  ISETP.LT.U32.AND P2, PT, R11, UR7, PT ;  /* 0x000000070b007c0c */ /* 0x000fe2000bf41070 */
[----:B------:R-:W-:Y:S01]  /*0c50*/  @P5 VIADD R36, R36, 0x1 ;  /* 0x0000000124245836 */ /* 0x000fe20000000000 */
[----:B------:R-:W-:Y:S02]  /*0c60*/  ISETP.LT.U32.AND P5, PT, R24, UR7, PT ;  /* 0x0000000718007c0c */ /* 0x000fe4000bfa1070 */
[----:B------:R-:W-:Y:S02]  /*0c70*/  @!P3 IADD3 R38, PT, PT, -R38, RZ, RZ ;  /* 0x000000ff2626b210 */ /* 0x000fe40007ffe1ff */
[----:B------:R-:W-:Y:S02]  /*0c80*/  ISETP.GE.AND P3, PT, R25, RZ, PT ;  /* 0x000000ff1900720c */ /* 0x000fe40003f66270 */
[----:B------:R-:W-:-:S02]  /*0c90*/  @!P6 IADD3 R30, PT, PT, R30, 0x1, RZ ;  /* 0x000000011e1ee810 */ /* 0x000fc40007ffe0ff */
[----:B------:R-:W-:-:S03]  /*0ca0*/  @!P1 IADD3 R10, PT, PT, R10, -UR7, RZ ;  /* 0x800000070a0a9c10 */ /* 0x000fc6000fffe0ff */
[----:B------:R-:W-:Y:S01]  /*0cb0*/  @P0 VIADD R30, R30, 0x1 ;  /* 0x000000011e1e0836 */ /* 0x000fe20000000000 */
[----:B------:R-:W-:Y:S02]  /*0cc0*/  ISETP.GE.U32.AND P0, PT, R10, UR7, PT ;  /* 0x000000070a007c0c */ /* 0x000fe4000bf06070 */
[----:B------:R-:W-:Y:S01]  /*0cd0*/  SHF.R.S64 R10, RZ, 0x1e, R23 ;  /* 0x0000001eff0a7819 */ /* 0x000fe20000001017 */
[----:B------:R-:W-:Y:S01]  /*0ce0*/  @!P5 VIADD R24, R24, -UR7 ;  /* 0x800000071818dc36 */ /* 0x000fe20008000000 */
[----:B------:R-:W-:Y:S02]  /*0cf0*/  @!P2 IADD3 R11, PT, PT, R11, -UR7, RZ ;  /* 0x800000070b0bac10 */ /* 0x000fe4000fffe0ff */
[----:B------:R-:W-:Y:S02]  /*0d00*/  @!P4 IADD3 R36, PT, PT, -R36, RZ, RZ ;  /* 0x000000ff2424c210 */ /* 0x000fe40007ffe1ff */
[----:B------:R-:W-:Y:S02]  /*0d10*/  LOP3.LUT R25, R22, UR49, RZ, 0x3c, !PT ;  /* 0x0000003116197c12 */ /* 0x000fe4000f8e3cff */
[----:B------:R-:W-:-:S02]  /*0d20*/  IADD3 R10, P4, PT, R10, UR36, RZ ;  /* 0x000000240a0a7c10 */ /* 0x000fc4000ff9e0ff */
[----:B------:R-:W-:Y:S02]  /*0d30*/  @!P3 IADD3 R30, PT, PT, -R30, RZ, RZ ;  /* 0x000000ff1e1eb210 */ /* 0x000fe40007ffe1ff */
[----:B------:R-:W-:Y:S02]  /*0d40*/  ISETP.GE.U32.AND P3, PT, R11, UR7, PT ;  /* 0x000000070b007c0c */ /* 0x000fe4000bf66070 */
[----:B------:R-:W-:Y:S02]  /*0d50*/  LEA.HI.X.SX32 R11, R23, UR37, 0x2, P4 ;  /* 0x00000025170b7c11 */ /* 0x000fe4000a0f16ff */
[----:B------:R-:W-:Y:S02]  /*0d60*/  ISETP.GE.AND P6, PT, R25, RZ, PT ;  /* 0x000000ff1900720c */ /* 0x000fe40003fc6270 */
[----:B------:R-:W-:Y:S02]  /*0d70*/  ISETP.GE.U32.AND P4, PT, R24, UR7, PT ;  /* 0x0000000718007c0c */ /* 0x000fe4000bf86070 */
[----:B------:R-:W0:Y:S01]  /*0d80*/  LDC.64 R24, c[0x0][0x398] ;  /* 0x0000e600ff187b82 */ /* 0x000e220000000a00 */
[----:B------:R-:W-:Y:S01]  /*0d90*/  @!P1 IADD3 R3, PT, PT, R3, 0x1, RZ ;  /* 0x0000000103039810 */ /* 0x000fe20007ffe0ff */
[----:B------:R1:W4:Y:S04]  /*0da0*/  LDG.E R11, desc[UR8][R10.64] ;  /* 0x000000080a0b7981 */ /* 0x000328000c1e1900 */
[----:B------:R-:W-:Y:S01]  /*0db0*/  @P0 VIADD R3, R3, 0x1 ;  /* 0x0000000103030836 */ /* 0x000fe20000000000 */
[----:B------:R-:W-:-:S04]  /*0dc0*/  ISETP.NE.U32.AND P1, PT, R32, 0x1, PT ;  /* 0x000000012000780c */ /* 0x000fc80003f25070 */
[----:B------:R-:W-:-:S05]  /*0dd0*/  MOV R32, R3 ;  /* 0x0000000300207202 */ /* 0x000fca0000000f00 */
[----:B------:R-:W-:Y:S01]  /*0de0*/  @!P6 IMAD.MOV R32, RZ, RZ, -R32 ;  /* 0x000000ffff20e224 */ /* 0x000fe200078e0a20 */
[----:B------:R-:W-:Y:S02]  /*0df0*/  ISETP.NE.AND P6, PT, RZ, UR49, PT ;  /* 0x00000031ff007c0c */ /* 0x000fe4000bfc5270 */
[----:B0-----:R-:W-:Y:S02]  /*0e00*/  ISETP.NE.U32.AND P0, PT, R24, 0x1, PT ;  /* 0x000000011800780c */ /* 0x001fe40003f05070 */
[----:B------:R-:W-:Y:S02]  /*0e10*/  IADD3 R24, PT, PT, R26, 0x160, RZ ;  /* 0x000001601a187810 */ /* 0x000fe40007ffe0ff */
[----:B------:R-:W-:Y:S02]  /*0e20*/  ISETP.NE.AND.EX P0, PT, R25, RZ, PT, P0 ;  /* 0x000000ff1900720c */ /* 0x000fe40003f05300 */
[----:B------:R-:W-:Y:S02]  /*0e30*/  LOP3.LUT R25, RZ, UR49, RZ, 0x33, !PT ;  /* 0x00000031ff197c12 */ /* 0x000fe4000f8e33ff */
[----:B------:R-:W-:-:S02]  /*0e40*/  LOP3.LUT R27, R7, UR49, RZ, 0x3c, !PT ;  /* 0x00000031071b7c12 */ /* 0x000fc4000f8e3cff */
[----:B-1----:R-:W-:Y:S02]  /*0e50*/  SEL R10, R25, R28, !P6 ;  /* 0x0000001c190a7207 */ /* 0x002fe40007000000 */
        /* <DEDUP_REMOVED lines=15> */
[----:B------:R-:W-:-:S04]  /*0f50*/  ISETP.NE.AND.EX P1, PT, R33, RZ, PT, P1 ;  /* 0x000000ff2100720c */ /* 0x000fc80003f25310 */
[----:B------:R-:W-:Y:S02]  /*0f60*/  ISETP.GE.U32.AND P2, PT, R3, UR7, PT ;  /* 0x0000000703007c0c */ /* 0x000fe4000bf46070 */
[----:B------:R-:W-:Y:S02]  /*0f70*/  LEA.HI.X.SX32 R3, R24, UR37, 0x2, P6 ;  /* 0x0000002518037c11 */ /* 0x000fe4000b0f16ff */
[----:B------:R-:W-:Y:S02]  /*0f80*/  ISETP.NE.AND P6, PT, RZ, UR49, PT ;  /* 0x00000031ff007c0c */ /* 0x000fe4000bfc5270 */
[----:B------:R-:W-:Y:S02]  /*0f90*/  IADD3 R33, PT, PT, R26, 0x180, RZ ;  /* 0x000001801a217810 */ /* 0x000fe40007ffe0ff */
[----:B------:R-:W-:Y:S02]  /*0fa0*/  SEL R31, R10, RZ, P1 ;  /* 0x000000ff0a1f7207 */ /* 0x000fe40000800000 */
[----:B------:R0:W4:Y:S01]  /*0fb0*/  LDG.E R10, desc[UR8][R2.64] ;  /* 0x00000008020a7981 */ /* 0x000122000c1e1900 */
[----:B------:R-:W-:-:S02]  /*0fc0*/  SEL R44, R25, R44, !P6 ;  /* 0x0000002c192c7207 */ /* 0x000fc40007000000 */
[----:B------:R-:W-:Y:S02]  /*0fd0*/  @!P5 IADD3 R9, PT, PT, R9, 0x1, RZ ;  /* 0x000000010909d810 */ /* 0x000fe40007ffe0ff */
[----:B0-----:R-:W-:Y:S02]  /*0fe0*/  IABS R2, R33 ;  /* 0x0000002100027213 */ /* 0x001fe40000000000 */
[----:B------:R-:W-:-:S03]  /*0ff0*/  LOP3.LUT R3, R23, UR49, RZ, 0x3c, !PT ;  /* 0x0000003117037c12 */ /* 0x000fc6000f8e3cff */
[----:B------:R-:W-:Y:S01]  /*1000*/  IMAD.HI.U32 R37, R2, UR5, RZ ;  /* 0x0000000502257c27 */ /* 0x000fe2000f8e00ff */
[----:B------:R-:W-:-:S03]  /*1010*/  ISETP.GE.AND P5, PT, R3, RZ, PT ;  /* 0x000000ff0300720c */ /* 0x000fc60003fa6270 */
[----:B------:R-:W-:Y:S01]  /*1020*/  IMAD.MOV R3, RZ, RZ, -R44 ;  /* 0x000000ffff037224 */ /* 0x000fe200078e0a2c */
[----:B------:R-:W-:-:S03]  /*1030*/  SEL R46, R25, R46, !P6 ;  /* 0x0000002e192e7207 */ /* 0x000fc60007000000 */
[----:B------:R-:W-:Y:S01]  /*1040*/  IMAD R4, R3, UR49, R4 ;  /* 0x0000003103047c24 */ /* 0x000fe2000f8e0204 */
[----:B------:R-:W-:Y:S01]  /*1050*/  IADD3 R3, PT, PT, -R37, RZ, RZ ;  /* 0x000000ff25037210 */ /* 0x000fe20007ffe1ff */
[----:B------:R-:W-:Y:S01]  /*1060*/  IMAD R50, R31, UR44, RZ ;  /* 0x0000002c1f327c24 */ /* 0x000fe2000f8e02ff */
[----:B------:R-:W-:Y:S02]  /*1070*/  SEL R27, R27, RZ, P0 ;  /* 0x000000ff1b1b7207 */ /* 0x000fe40000000000 */
[C---:B------:R-:W-:Y:S01]  /*1080*/  IADD3 R31, PT, PT, -R46.reuse, RZ, RZ ;  /* 0x000000ff2e1f7210 */ /* 0x040fe20007ffe1ff */
[----:B------:R-:W-:Y:S01]  /*1090*/  IMAD R3, R3, UR7, R2 ;  /* 0x0000000703037c24 */ /* 0x000fe2000f8e0202 */
[----:B------:R-:W-:Y:S01]  /*10a0*/  SEL R48, R25, R48, !P6 ;  /* 0x0000003019307207 */ /* 0x000fe20007000000 */
[----:B------:R-:W-:Y:S01]  /*10b0*/  IMAD R27, R27, UR45, R50 ;  /* 0x0000002d1b1b7c24 */ /* 0x000fe2000f8e0232 */
[----:B------:R-:W-:Y:S01]  /*10c0*/  @P4 IADD3 R9, PT, PT, R9, 0x1, RZ ;  /* 0x0000000109094810 */ /* 0x000fe20007ffe0ff */
[----:B------:R-:W-:Y:S01]  /*10d0*/  IMAD R8, R31, UR49, R8 ;  /* 0x000000311f087c24 */ /* 0x000fe2000f8e0208 */
[----:B------:R-:W-:Y:S01]  /*10e0*/  ISETP.LT.U32.AND P4, PT, R3, UR7, PT ;  /* 0x0000000703007c0c */ /* 0x000fe2000bf81070 */
[----:B------:R-:W-:Y:S01]  /*10f0*/  IMAD.MOV R50, RZ, RZ, -R48 ;  /* 0x000000ffff327224 */ /* 0x000fe200078e0a30 */
[----:B------:R-:W-:-:S03]  /*1100*/  SEL R46, R46, RZ, P1 ;  /* 0x000000ff2e2e7207 */ /* 0x000fc60000800000 */
[----:B------:R-:W-:Y:S01]  /*1110*/  IMAD R31, R50, UR49, R5 ;  /* 0x00000031321f7c24 */ /* 0x000fe2000f8e0205 */
[----:B------:R-:W-:Y:S01]  /*1120*/  SEL R5, R8, RZ, P0 ;  /* 0x000000ff08057207 */ /* 0x000fe20000000000 */
[----:B------:R-:W-:Y:S01]  /*1130*/  IMAD R46, R46, UR44, RZ ;  /* 0x0000002c2e2e7c24 */ /* 0x000fe2000f8e02ff */
[----:B------:R-:W-:-:S03]  /*1140*/  SHF.R.S64 R2, RZ, 0x1e, R33 ;  /* 0x0000001eff027819 */ /* 0x000fc60000001021 */
[----:B------:R-:W-:Y:S02]  /*1150*/  IMAD R5, R5, UR45, R46 ;  /* 0x0000002d05057c24 */ /* 0x000fe4000f8e022e */
[----:B------:R-:W-:Y:S01]  /*1160*/  IMAD.MOV.U32 R46, RZ, RZ, R9 ;  /* 0x000000ffff2e7224 */ /* 0x000fe200078e0009 */
[----:B------:R-:W-:Y:S02]  /*1170*/  @!P4 IADD3 R3, PT, PT, R3, -UR7, RZ ;  /* 0x800000070303cc10 */ /* 0x000fe4000fffe0ff */
[----:B------:R-:W-:Y:S02]  /*1180*/  IADD3 R2, P6, PT, R2, UR36, RZ ;  /* 0x0000002402027c10 */ /* 0x000fe4000ffde0ff */
[----:B------:R-:W-:Y:S02]  /*1190*/  @!P5 IADD3 R46, PT, PT, -R46, RZ, RZ ;  /* 0x000000ff2e2ed210 */ /* 0x000fe40007ffe1ff */
[----:B------:R-:W-:Y:S02]  /*11a0*/  ISETP.GE.U32.AND P5, PT, R3, UR7, PT ;  /* 0x0000000703007c0c */ /* 0x000fe4000bfa6070 */
[----:B------:R-:W-:-:S02]  /*11b0*/  LEA.HI.X.SX32 R3, R33, UR37, 0x2, P6 ;  /* 0x0000002521037c11 */ /* 0x000fc4000b0f16ff */
[----:B------:R-:W-:Y:S02]  /*11c0*/  SEL R44, R44, RZ, P1 ;  /* 0x000000ff2c2c7207 */ /* 0x000fe40000800000 */
[----:B------:R-:W-:Y:S01]  /*11d0*/  ISETP.NE.AND P6, PT, RZ, UR49, PT ;  /* 0x00000031ff007c0c */ /* 0x000fe2000bfc5270 */
[----:B------:R0:W4:Y:S01]  /*11e0*/  LDG.E R9, desc[UR8][R2.64] ;  /* 0x0000000802097981 */ /* 0x000122000c1e1900 */
[----:B------:R-:W-:Y:S01]  /*11f0*/  SEL R4, R4, RZ, P0 ;  /* 0x000000ff04047207 */ /* 0x000fe20000000000 */
[----:B------:R-:W-:Y:S01]  /*1200*/  IMAD R39, R44, UR44, RZ ;  /* 0x0000002c2c277c24 */ /* 0x000fe2000f8e02ff */
[----:B------:R-:W-:-:S03]  /*1210*/  SEL R38, R25, R38, !P6 ;  /* 0x0000002619267207 */ /* 0x000fc60007000000 */
[----:B------:R-:W-:Y:S01]  /*1220*/  IMAD R4, R4, UR45, R39 ;  /* 0x0000002d04047c24 */ /* 0x000fe2000f8e0227 */
[----:B------:R-:W-:Y:S01]  /*1230*/  SEL R36, R25, R36, !P6 ;  /* 0x0000002419247207 */ /* 0x000fe20007000000 */
[----:B------:R-:W-:Y:S01]  /*1240*/  IMAD.MOV R39, RZ, RZ, -R38 ;  /* 0x000000ffff277224 */ /* 0x000fe200078e0a26 */
[----:B------:R-:W-:Y:S02]  /*1250*/  SEL R38, R38, RZ, P1 ;  /* 0x000000ff26267207 */ /* 0x000fe40000800000 */
[C---:B------:R-:W-:Y:S01]  /*1260*/  IADD3 R8, PT, PT, -R36.reuse, RZ, RZ ;  /* 0x000000ff24087210 */ /* 0x040fe20007ffe1ff */
[----:B------:R-:W-:Y:S01]  /*1270*/  IMAD R0, R39, UR49, R0 ;  /* 0x0000003127007c24 */ /* 0x000fe2000f8e0200 */
[----:B0-----:R-:W-:Y:S01]  /*1280*/  SEL R2, R36, RZ, P1 ;  /* 0x000000ff24027207 */ /* 0x001fe20000800000 */
[----:B------:R-:W-:Y:S02]  /*1290*/  IMAD R3, R38, UR44, RZ ;  /* 0x0000002c26037c24 */ /* 0x000fe4000f8e02ff */
[----:B------:R-:W-:Y:S01]  /*12a0*/  IMAD R21, R8, UR49, R21 ;  /* 0x0000003108157c24 */ /* 0x000fe2000f8e0215 */
[----:B------:R-:W-:-:S02]  /*12b0*/  SEL R0, R0, RZ, P0 ;  /* 0x000000ff00007207 */ /* 0x000fc40000000000 */
[----:B------:R-:W-:-:S03]  /*12c0*/  SEL R30, R25, R30, !P6 ;  /* 0x0000001e191e7207 */ /* 0x000fc60007000000 */
[----:B------:R-:W-:Y:S01]  /*12d0*/  IMAD R36, R0, UR45, R3 ;  /* 0x0000002d00247c24 */ /* 0x000fe2000f8e0203 */
[----:B------:R-:W-:Y:S01]  /*12e0*/  SEL R0, R21, RZ, P0 ;  /* 0x000000ff15007207 */ /* 0x000fe20000000000 */
[----:B------:R-:W-:Y:S01]  /*12f0*/  IMAD R3, R2, UR44, RZ ;  /* 0x0000002c02037c24 */ /* 0x000fe2000f8e02ff */
[----:B------:R-:W-:-:S03]  /*1300*/  IADD3 R38, PT, PT, R26, 0x1a0, RZ ;  /* 0x000001a01a267810 */ /* 0x000fc60007ffe0ff */
[----:B------:R-:W-:Y:S01]  /*1310*/  IMAD R0, R0, UR45, R3 ;  /* 0x0000002d00007c24 */ /* 0x000fe2000f8e0203 */
[----:B------:R-:W-:Y:S01]  /*1320*/  SEL R32, R25, R32, !P6 ;  /* 0x0000002019207207 */ /* 0x000fe20007000000 */
[----:B------:R-:W-:Y:S01]  /*1330*/  IMAD.MOV R3, RZ, RZ, -R30 ;  /* 0x000000ffff037224 */ /* 0x000fe200078e0a1e */
[----:B------:R-:W-:-:S03]  /*1340*/  IABS R2, R38 ;  /* 0x0000002600027213 */ /* 0x000fc60000000000 */
[----:B------:R-:W-:Y:S01]  /*1350*/  IMAD R6, R3, UR49, R6 ;  /* 0x0000003103067c24 */ /* 0x000fe2000f8e0206 */
[----:B------:R-:W-:Y:S01]  /*1360*/  IADD3 R3, PT, PT, -R32, RZ, RZ ;  /* 0x000000ff20037210 */ /* 0x000fe20007ffe1ff */
[----:B------:R-:W-:-:S04]  /*1370*/  IMAD.HI.U32 R39, R2, UR5, RZ ;  /* 0x0000000502277c27 */ /* 0x000fc8000f8e00ff */
[----:B------:R-:W-:Y:S02]  /*1380*/  IMAD R22, R3, UR49, R22 ;  /* 0x0000003103167c24 */ /* 0x000fe4000f8e0216 */
[----:B------:R-:W-:Y:S01]  /*1390*/  IMAD.MOV R3, RZ, RZ, -R39 ;  /* 0x000000ffff037224 */ /* 0x000fe200078e0a27 */
[----:B------:R-:W-:-:S03]  /*13a0*/  @!P3 IADD3 R29, PT, PT, R29, 0x1, RZ ;  /* 0x000000011d1db810 */ /* 0x000fc60007ffe0ff */
[----:B------:R-:W-:Y:S01]  /*13b0*/  IMAD R3, R3, UR7, R2 ;  /* 0x0000000703037c24 */ /* 0x000fe2000f8e0202 */
[----:B------:R-:W-:Y:S02]  /*13c0*/  @P2 IADD3 R29, PT, PT, R29, 0x1, RZ ;  /* 0x000000011d1d2810 */ /* 0x000fe40007ffe0ff */
[----:B------:R-:W-:Y:S02]  /*13d0*/  LOP3.LUT R8, R24, UR49, RZ, 0x3c, !PT ;  /* 0x0000003118087c12 */ /* 0x000fe4000f8e3cff */
[----:B------:R-:W-:Y:S02]  /*13e0*/  ISETP.LT.U32.AND P2, PT, R3, UR7, PT ;  /* 0x0000000703007c0c */ /* 0x000fe4000bf41070 */
[----:B------:R-:W-:Y:S02]  /*13f0*/  SEL R48, R48, RZ, P1 ;  /* 0x000000ff30307207 */ /* 0x000fe40000800000 */
[----:B------:R-:W-:Y:S02]  /*1400*/  ISETP.GE.AND P3, PT, R8, RZ, PT ;  /* 0x000000ff0800720c */ /* 0x000fe40003f66270 */
[----:B------:R-:W-:Y:S01]  /*1410*/  SEL R31, R31, RZ, P0 ;  /* 0x000000ff1f1f7207 */ /* 0x000fe20000000000 */
[----:B------:R-:W-:Y:S01]  /*1420*/  IMAD R48, R48, UR44, RZ ;  /* 0x0000002c30307c24 */ /* 0x000fe2000f8e02ff */
[----:B------:R-:W-:-:S02]  /*1430*/  SHF.R.S64 R2, RZ, 0x1e, R38 ;  /* 0x0000001eff027819 */ /* 0x000fc40000001026 */
[----:B------:R-:W-:Y:S01]  /*1440*/  SEL R30, R30, RZ, P1 ;  /* 0x000000ff1e1e7207 */ /* 0x000fe20000800000 */
[----:B------:R-:W-:Y:S01]  /*1450*/  IMAD R31, R31, UR45, R48 ;  /* 0x0000002d1f1f7c24 */ /* 0x000fe2000f8e0230 */
[----:B------:R-:W-:Y:S01]  /*1460*/  MOV R48, R29 ;  /* 0x0000001d00307202 */ /* 0x000fe20000000f00 */
[----:B------:R-:W-:Y:S01]  /*1470*/  @!P2 VIADD R3, R3, -UR7 ;  /* 0x800000070303ac36 */ /* 0x000fe20008000000 */
[----:B------:R-:W-:Y:S01]  /*1480*/  IADD3 R2, P6, PT, R2, UR36, RZ ;  /* 0x0000002402027c10 */ /* 0x000fe2000ffde0ff */
[----:B------:R-:W-:Y:S01]  /*1490*/  IMAD R21, R30, UR44, RZ ;  /* 0x0000002c1e157c24 */ /* 0x000fe2000f8e02ff */
[----:B------:R-:W-:Y:S02]  /*14a0*/  SEL R6, R6, RZ, P0 ;  /* 0x000000ff06067207 */ /* 0x000fe40000000000 */
[----:B------:R-:W-:Y:S02]  /*14b0*/  @!P3 IADD3 R48, PT, PT, -R48, RZ, RZ ;  /* 0x000000ff3030b210 */ /* 0x000fe40007ffe1ff */
[----:B------:R-:W-:-:S02]  /*14c0*/  ISETP.GE.U32.AND P3, PT, R3, UR7, PT ;  /* 0x0000000703007c0c */ /* 0x000fc4000bf66070 */
[----:B------:R-:W-:Y:S01]  /*14d0*/  LEA.HI.X.SX32 R3, R38, UR37, 0x2, P6 ;  /* 0x0000002526037c11 */ /* 0x000fe2000b0f16ff */
[----:B------:R-:W-:Y:S01]  /*14e0*/  IMAD R44, R6, UR45, R21 ;  /* 0x0000002d062c7c24 */ /* 0x000fe2000f8e0215 */
[----:B------:R-:W-:Y:S02]  /*14f0*/  ISETP.NE.AND P6, PT, RZ, UR49, PT ;  /* 0x00000031ff007c0c */ /* 0x000fe4000bfc5270 */
[----:B------:R-:W-:Y:S01]  /*1500*/  LOP3.LUT R6, R33, UR49, RZ, 0x3c, !PT ;  /* 0x0000003121067c12 */ /* 0x000fe2000f8e3cff */
[----:B------:R0:W4:Y:S01]  /*1510*/  LDG.E R8, desc[UR8][R2.64] ;  /* 0x0000000802087981 */ /* 0x000122000c1e1900 */
[----:B------:R-:W-:Y:S02]  /*1520*/  SEL R28, R25, R28, !P6 ;  /* 0x0000001c191c7207 */ /* 0x000fe40007000000 */
[----:B------:R-:W-:Y:S02]  /*1530*/  @!P4 IADD3 R37, PT, PT, R37, 0x1, RZ ;  /* 0x000000012525c810 */ /* 0x000fe40007ffe0ff */
[----:B------:R-:W-:Y:S01]  /*1540*/  ISETP.GE.AND P4, PT, R6, RZ, PT ;  /* 0x000000ff0600720c */ /* 0x000fe20003f86270 */
[----:B0-----:R-:W-:Y:S01]  /*1550*/  IMAD.MOV R2, RZ, RZ, -R28 ;  /* 0x000000ffff027224 */ /* 0x001fe200078e0a1c */
[----:B------:R-:W-:-:S02]  /*1560*/  SEL R46, R25, R46, !P6 ;  /* 0x0000002e192e7207 */ /* 0x000fc40007000000 */
[----:B------:R-:W-:Y:S01]  /*1570*/  @P5 IADD3 R37, PT, PT, R37, 0x1, RZ ;  /* 0x0000000125255810 */ /* 0x000fe20007ffe0ff */
[----:B------:R-:W-:Y:S01]  /*1580*/  IMAD R7, R2, UR49, R7 ;  /* 0x0000003102077c24 */ /* 0x000fe2000f8e0207 */
[----:B------:R-:W-:Y:S02]  /*1590*/  SEL R28, R28, RZ, P1 ;  /* 0x000000ff1c1c7207 */ /* 0x000fe40000800000 */
[----:B------:R-:W-:-:S05]  /*15a0*/  SEL R48, R25, R48, !P6 ;  /* 0x0000003019307207 */ /* 0x000fca0007000000 */
[----:B------:R-:W-:Y:S01]  /*15b0*/  @!P4 IMAD.MOV R37, RZ, RZ, -R37 ;  /* 0x000000ffff25c224 */ /* 0x000fe200078e0a25 */
[----:B------:R-:W-:Y:S01]  /*15c0*/  SEL R32, R32, RZ, P1 ;  /* 0x000000ff20207207 */ /* 0x000fe20000800000 */
[----:B------:R-:W-:Y:S01]  /*15d0*/  IMAD R28, R28, UR44, RZ ;  /* 0x0000002c1c1c7c24 */ /* 0x000fe2000f8e02ff */
[----:B------:R-:W-:Y:S02]  /*15e0*/  IADD3 R2, PT, PT, -R46, RZ, RZ ;  /* 0x000000ff2e027210 */ /* 0x000fe40007ffe1ff */
[----:B------:R-:W-:Y:S02]  /*15f0*/  SEL R7, R7, RZ, P0 ;  /* 0x000000ff07077207 */ /* 0x000fe40000000000 */
[----:B------:R-:W-:Y:S01]  /*1600*/  IADD3 R3, PT, PT, -R48, RZ, RZ ;  /* 0x000000ff30037210 */ /* 0x000fe20007ffe1ff */
[----:B------:R-:W-:Y:S01]  /*1610*/  IMAD R29, R32, UR44, RZ ;  /* 0x0000002c201d7c24 */ /* 0x000fe2000f8e02ff */
[----:B------:R-:W-:Y:S01]  /*1620*/  SEL R22, R22, RZ, P0 ;  /* 0x000000ff16167207 */ /* 0x000fe20000000000 */
[----:B------:R-:W-:Y:S01]  /*1630*/  IMAD R23, R2, UR49, R23 ;  /* 0x0000003102177c24 */ /* 0x000fe2000f8e0217 */
[----:B------:R-:W-:Y:S01]  /*1640*/  SEL R37, R25, R37, !P6 ;  /* 0x0000002519257207 */ /* 0x000fe20007000000 */
[----:B------:R-:W-:Y:S01]  /*1650*/  IMAD R45, R7, UR45, R28 ;  /* 0x0000002d072d7c24 */ /* 0x000fe2000f8e021c */
[----:B------:R-:W-:Y:S01]  /*1660*/  IADD3 R28, P4, PT, R27, UR38, RZ ;  /* 0x000000261b1c7c10 */ /* 0x000fe2000ff9e0ff */
[----:B------:R-:W-:Y:S01]  /*1670*/  IMAD R2, R3, UR49, R24 ;  /* 0x0000003103027c24 */ /* 0x000fe2000f8e0218 */
[----:B------:R-:W-:Y:S01]  /*1680*/  SEL R48, R48, RZ, P1 ;  /* 0x000000ff30307207 */ /* 0x000fe20000800000 */
[----:B------:R-:W-:Y:S01]  /*1690*/  IMAD R30, R22, UR45, R29 ;  /* 0x0000002d161e7c24 */ /* 0x000fe2000f8e021d */
[----:B------:R-:W-:-:S02]  /*16a0*/  IADD3 R6, PT, PT, -R37, RZ, RZ ;  /* 0x000000ff25067210 */ /* 0x000fc40007ffe1ff */
[----:B------:R-:W-:Y:S01]  /*16b0*/  LEA.HI.X.SX32 R29, R27, UR39, 0x1, P4 ;  /* 0x000000271b1d7c11 */ /* 0x000fe2000a0f0eff */
[----:B------:R-:W-:Y:S01]  /*16c0*/  IMAD R47, R48, UR44, RZ ;  /* 0x0000002c302f7c24 */ /* 0x000fe2000f8e02ff */
[----:B------:R-:W-:Y:S01]  /*16d0*/  SEL R2, R2, RZ, P0 ;  /* 0x000000ff02027207 */ /* 0x000fe20000000000 */
[----:B------:R-:W-:Y:S01]  /*16e0*/  IMAD R33, R6, UR49, R33 ;  /* 0x0000003106217c24 */ /* 0x000fe2000f8e0221 */
[----:B------:R-:W-:Y:S01]  /*16f0*/  SEL R37, R37, RZ, P1 ;  /* 0x000000ff25257207 */ /* 0x000fe20000800000 */
[----:B------:R0:W2:Y:S01]  /*1700*/  LDG.E.U8 R21, desc[UR8][R28.64] ;  /* 0x000000081c157981 */ /* 0x0000a2000c1e1100 */
[----:B------:R-:W-:Y:S01]  /*1710*/  LOP3.LUT R3, R38, UR49, RZ, 0x3c, !PT ;  /* 0x0000003126037c12 */ /* 0x000fe2000f8e3cff */
[----:B------:R-:W-:Y:S01]  /*1720*/  IMAD R47, R2, UR45, R47 ;  /* 0x0000002d022f7c24 */ /* 0x000fe2000f8e022f */
[----:B------:R-:W-:Y:S01]  /*1730*/  IADD3 R2, P4, PT, R5, UR38, RZ ;  /* 0x0000002605027c10 */ /* 0x000fe2000ff9e0ff */
[----:B------:R-:W-:Y:S01]  /*1740*/  IMAD R48, R37, UR44, RZ ;  /* 0x0000002c25307c24 */ /* 0x000fe2000f8e02ff */
[----:B------:R-:W-:-:S02]  /*1750*/  SEL R33, R33, RZ, P0 ;  /* 0x000000ff21217207 */ /* 0x000fc40000000000 */
[----:B------:R-:W-:Y:S02]  /*1760*/  ISETP.GE.AND P5, PT, R3, RZ, PT ;  /* 0x000000ff0300720c */ /* 0x000fe40003fa6270 */
[----:B------:R-:W-:Y:S01]  /*1770*/  LEA.HI.X.SX32 R3, R5, UR39, 0x1, P4 ;  /* 0x0000002705037c11 */ /* 0x000fe2000a0f0eff */
[----:B------:R-:W-:-:S04]  /*1780*/  IMAD R48, R33, UR45, R48 ;  /* 0x0000002d21307c24 */ /* 0x000fc8000f8e0230 */
[----:B------:R-:W5:Y:S01]  /*1790*/  LDG.E.U8 R33, desc[UR8][R2.64] ;  /* 0x0000000802217981 */ /* 0x000f62000c1e1100 */
[----:B------:R-:W-:-:S05]  /*17a0*/  VIADD R24, R26, 0x1c0 ;  /* 0x000001c01a187836 */ /* 0x000fca0000000000 */
[----:B------:R-:W-:-:S05]  /*17b0*/  IABS R7, R24 ;  /* 0x0000001800077213 */ /* 0x000fca0000000000 */
[----:B------:R-:W-:Y:S01]  /*17c0*/  IMAD.HI.U32 R27, R7, UR5, RZ ;  /* 0x00000005071b7c27 */ /* 0x000fe2000f8e00ff */
[----:B------:R-:W-:Y:S02]  /*17d0*/  SEL R46, R46, RZ, P1 ;  /* 0x000000ff2e2e7207 */ /* 0x000fe40000800000 */
[----:B------:R-:W-:Y:S02]  /*17e0*/  IADD3 R6, P4, PT, R31, UR38, RZ ;  /* 0x000000261f067c10 */ /* 0x000fe4000ff9e0ff */
[----:B------:R-:W-:Y:S01]  /*17f0*/  IADD3 R22, PT, PT, -R27, RZ, RZ ;  /* 0x000000ff1b167210 */ /* 0x000fe20007ffe1ff */
[----:B------:R-:W-:Y:S01]  /*1800*/  IMAD R46, R46, UR44, RZ ;  /* 0x0000002c2e2e7c24 */ /* 0x000fe2000f8e02ff */
[----:B------:R-:W-:-:S03]  /*1810*/  SEL R23, R23, RZ, P0 ;  /* 0x000000ff17177207 */ /* 0x000fc60000000000 */
[----:B------:R-:W-:Y:S01]  /*1820*/  IMAD R5, R22, UR7, R7 ;  /* 0x0000000716057c24 */ /* 0x000fe2000f8e0207 */
[----:B------:R-:W-:Y:S02]  /*1830*/  LEA.HI.X.SX32 R7, R31, UR39, 0x1, P4 ;  /* 0x000000271f077c11 */ /* 0x000fe4000a0f0eff */
[C---:B------:R-:W-:Y:S01]  /*1840*/  IADD3 R22, P4, PT, R4.reuse, UR38, RZ ;  /* 0x0000002604167c10 */ /* 0x040fe2000ff9e0ff */
[----:B------:R-:W-:Y:S02]  /*1850*/  IMAD R46, R23, UR45, R46 ;  /* 0x0000002d172e7c24 */ /* 0x000fe4000f8e022e */
[----:B------:R1:W3:Y:S01]  /*1860*/  LDG.E.U8 R32, desc[UR10][R6.64] ;  /* 0x0000000a06207981 */ /* 0x0002e2000c1e1100 */
[----:B------:R-:W-:Y:S02]  /*1870*/  LEA.HI.X.SX32 R23, R4, UR39, 0x1, P4 ;  /* 0x0000002704177c11 */ /* 0x000fe4000a0f0eff */
[----:B------:R-:W-:Y:S02]  /*1880*/  ISETP.LT.U32.AND P4, PT, R5, UR7, PT ;  /* 0x0000000705007c0c */ /* 0x000fe4000bf81070 */
[----:B------:R-:W-:Y:S01]  /*1890*/  @!P2 IADD3 R39, PT, PT, R39, 0x1, RZ ;  /* 0x000000012727a810 */ /* 0x000fe20007ffe0ff */
[----:B------:R1:W4:Y:S01]  /*18a0*/  LDG.E.U8 R29, desc[UR12][R22.64] ;  /* 0x0000000c161d7981 */ /* 0x000322000c1e1100 */
[----:B------:R-:W-:-:S02]  /*18b0*/  SHF.R.S64 R4, RZ, 0x1e, R24 ;  /* 0x0000001eff047819 */ /* 0x000fc40000001018 */
[----:B------:R-:W-:Y:S02]  /*18c0*/  @P3 IADD3 R39, PT, PT, R39, 0x1, RZ ;  /* 0x0000000127273810 */ /* 0x000fe40007ffe0ff */
[----:B------:R-:W-:-:S05]  /*18d0*/  IADD3 R4, P6, PT, R4, UR36, RZ ;  /* 0x0000002404047c10 */ /* 0x000fca000ffde0ff */
[----:B------:R-:W-:Y:S01]  /*18e0*/  @!P4 VIADD R5, R5, -UR7 ;  /* 0x800000070505cc36 */ /* 0x000fe20008000000 */
[----:B------:R-:W-:Y:S01]  /*18f0*/  IADD3 R31, PT, PT, R26, 0x1e0, RZ ;  /* 0x000001e01a1f7810 */ /* 0x000fe20007ffe0ff */
[----:B------:R-:W-:-:S03]  /*1900*/  @!P5 IMAD.MOV R39, RZ, RZ, -R39 ;  /* 0x000000ffff27d224 */ /* 0x000fc600078e0a27 */
[----:B------:R-:W-:Y:S02]  /*1910*/  ISETP.GE.U32.AND P2, PT, R5, UR7, PT ;  /* 0x0000000705007c0c */ /* 0x000fe4000bf46070 */
[----:B------:R-:W-:Y:S02]  /*1920*/  LEA.HI.X.SX32 R5, R24, UR37, 0x2, P6 ;  /* 0x0000002518057c11 */ /* 0x000fe4000b0f16ff */
[----:B------:R-:W-:Y:S02]  /*1930*/  ISETP.NE.AND P6, PT, RZ, UR49, PT ;  /* 0x00000031ff007c0c */ /* 0x000fe4000bfc5270 */
[----:B0-----:R-:W-:Y:S02]  /*1940*/  IABS R28, R31 ;  /* 0x0000001f001c7213 */ /* 0x001fe40000000000 */
[----:B------:R-:W-:-:S03]  /*1950*/  SEL R39, R25, R39, !P6 ;  /* 0x0000002719277207 */ /* 0x000fc60007000000 */
[----:B-1----:R-:W-:Y:S01]  /*1960*/  IMAD.HI.U32 R7, R28, UR5, RZ ;  /* 0x000000051c077c27 */ /* 0x002fe2000f8e00ff */
[----:B------:R-:W-:-:S05]  /*1970*/  IADD3 R3, PT, PT, -R39, RZ, RZ ;  /* 0x000000ff27037210 */ /* 0x000fca0007ffe1ff */
[----:B------:R-:W-:Y:S01]  /*1980*/  IMAD R38, R3, UR49, R38 ;  /* 0x0000003103267c24 */ /* 0x000fe2000f8e0226 */
[----:B------:R-:W-:-:S05]  /*1990*/  IADD3 R3, PT, PT, -R7, RZ, RZ ;  /* 0x000000ff07037210 */ /* 0x000fca0007ffe1ff */
[----:B------:R-:W-:Y:S01]  /*19a0*/  IMAD R3, R3, UR7, R28 ;  /* 0x0000000703037c24 */ /* 0x000fe2000f8e021c */
[----:B------:R-:W-:Y:S02]  /*19b0*/  R2UR UR14, R34 ;  /* 0x00000000220e72ca */ /* 0x000fe400000e0000 */
[----:B------:R-:W-:Y:S02]  /*19c0*/  R2UR UR15, R35 ;  /* 0x00000000230f72ca */ /* 0x000fe400000e0000 */
[----:B------:R-:W-:Y:S02]  /*19d0*/  ISETP.LT.U32.AND P3, PT, R3, UR7, PT ;  /* 0x0000000703007c0c */ /* 0x000fe4000bf61070 */
[----:B------:R-:W-:Y:S02]  /*19e0*/  SEL R39, R39, RZ, P1 ;  /* 0x000000ff27277207 */ /* 0x000fe40000800000 */
[----:B------:R-:W-:-:S07]  /*19f0*/  SEL R23, R38, RZ, P0 ;  /* 0x000000ff26177207 */ /* 0x000fce0000000000 */
[----:B------:R0:W4:Y:S02]  /*1a00*/  LDG.E R5, desc[UR14][R4.64] ;  /* 0x0000000e04057981 */ /* 0x000124000c1e1900 */
[----:B------:R-:W-:Y:S01]  /*1a10*/  @!P3 IADD3 R3, PT, PT, R3, -UR7, RZ ;  /* 0x800000070303bc10 */ /* 0x000fe2000fffe0ff */
[----:B------:R-:W-:-:S03]  /*1a20*/  IMAD R6, R39, UR44, RZ ;  /* 0x0000002c27067c24 */ /* 0x000fc6000f8e02ff */
[----:B------:R-:W-:Y:S02]  /*1a30*/  ISETP.GE.U32.AND P6, PT, R3, UR7, PT ;  /* 0x0000000703007c0c */ /* 0x000fe4000bfc6070 */
[----:B0-----:R-:W-:-:S04]  /*1a40*/  LOP3.LUT R4, R24, UR49, RZ, 0x3c, !PT ;  /* 0x0000003118047c12 */ /* 0x001fc8000f8e3cff */
[----:B------:R-:W-:Y:S01]  /*1a50*/  ISETP.GE.AND P5, PT, R4, RZ, PT ;  /* 0x000000ff0400720c */ /* 0x000fe20003fa6270 */
[----:B------:R-:W-:Y:S02]  /*1a60*/  @!P4 VIADD R27, R27, 0x1 ;  /* 0x000000011b1bc836 */ /* 0x000fe40000000000 */
[----:B------:R-:W-:Y:S01]  /*1a70*/  IMAD R23, R23, UR45, R6 ;  /* 0x0000002d17177c24 */ /* 0x000fe2000f8e0206 */
[----:B------:R-:W-:Y:S01]  /*1a80*/  LOP3.LUT R6, R31, UR49, RZ, 0x3c, !PT ;  /* 0x000000311f067c12 */ /* 0x000fe2000f8e3cff */
[----:B------:R-:W-:Y:S01]  /*1a90*/  @!P3 VIADD R7, R7, 0x1 ;  /* 0x000000010707b836 */ /* 0x000fe20000000000 */
[----:B------:R-:W-:Y:S02]  /*1aa0*/  SHF.R.S64 R2, RZ, 0x1e, R31 ;  /* 0x0000001eff027819 */ /* 0x000fe4000000101f */
[----:B------:R-:W-:Y:S02]  /*1ab0*/  @P2 IADD3 R27, PT, PT, R27, 0x1, RZ ;  /* 0x000000011b1b2810 */ /* 0x000fe40007ffe0ff */
[----:B------:R-:W-:-:S02]  /*1ac0*/  ISETP.GE.AND P2, PT, R6, RZ, PT ;  /* 0x000000ff0600720c */ /* 0x000fc40003f46270 */
[----:B------:R-:W-:Y:S02]  /*1ad0*/  IADD3 R2, P4, PT, R2, UR36, RZ ;  /* 0x0000002402027c10 */ /* 0x000fe4000ff9e0ff */
[----:B------:R-:W-:Y:S02]  /*1ae0*/  @P6 IADD3 R7, PT, PT, R7, 0x1, RZ ;  /* 0x0000000107076810 */ /* 0x000fe40007ffe0ff */
[----:B------:R-:W-:Y:S02]  /*1af0*/  ISETP.NE.AND P6, PT, RZ, UR49, PT ;  /* 0x00000031ff007c0c */ /* 0x000fe4000bfc5270 */
[----:B------:R-:W-:Y:S02]  /*1b00*/  @!P5 IADD3 R27, PT, PT, -R27, RZ, RZ ;  /* 0x000000ff1b1bd210 */ /* 0x000fe40007ffe1ff */
[----:B------:R-:W-:Y:S02]  /*1b10*/  LEA.HI.X.SX32 R3, R31, UR37, 0x2, P4 ;  /* 0x000000251f037c11 */ /* 0x000fe4000a0f16ff */
[----:B------:R-:W-:-:S03]  /*1b20*/  SEL R27, R25, R27, !P6 ;  /* 0x0000001b191b7207 */ /* 0x000fc60007000000 */
[----:B------:R0:W4:Y:S01]  /*1b30*/  LDG.E R4, desc[UR8][R2.64] ;  /* 0x0000000802047981 */ /* 0x000122000c1e1900 */
[----:B------:R-:W-:Y:S01]  /*1b40*/  @!P2 IMAD.MOV R7, RZ, RZ, -R7 ;  /* 0x000000ffff07a224 */ /* 0x000fe200078e0a07 */
[----:B------:R-:W-:Y:S02]  /*1b50*/  IADD3 R38, P2, PT, R36, UR38, RZ ;  /* 0x0000002624267c10 */ /* 0x000fe4000ff5e0ff */
[C---:B0-----:R-:W-:Y:S02]  /*1b60*/  IADD3 R3, PT, PT, -R27.reuse, RZ, RZ ;  /* 0x000000ff1b037210 */ /* 0x041fe40007ffe1ff */
[----:B------:R-:W-:-:S03]  /*1b70*/  SEL R27, R27, RZ, P1 ;  /* 0x000000ff1b1b7207 */ /* 0x000fc60000800000 */
[----:B------:R-:W-:Y:S01]  /*1b80*/  IMAD R24, R3, UR49, R24 ;  /* 0x0000003103187c24 */ /* 0x000fe2000f8e0218 */
[----:B------:R-:W-:Y:S01]  /*1b90*/  SEL R7, R25, R7, !P6 ;  /* 0x0000000719077207 */ /* 0x000fe20007000000 */
[----:B------:R-:W-:Y:S01]  /*1ba0*/  IMAD R27, R27, UR44, RZ ;  /* 0x0000002c1b1b7c24 */ /* 0x000fe2000f8e02ff */
[----:B------:R-:W-:Y:S02]  /*1bb0*/  LEA.HI.X.SX32 R39, R36, UR39, 0x1, P2 ;  /* 0x0000002724277c11 */ /* 0x000fe400090f0eff */
[----:B------:R-:W-:Y:S02]  /*1bc0*/  SEL R24, R24, RZ, P0 ;  /* 0x000000ff18187207 */ /* 0x000fe40000000000 */
[----:B------:R-:W-:-:S03]  /*1bd0*/  IADD3 R2, PT, PT, -R7, RZ, RZ ;  /* 0x000000ff07027210 */ /* 0x000fc60007ffe1ff */
[----:B------:R-:W-:Y:S01]  /*1be0*/  IMAD R54, R24, UR45, R27 ;  /* 0x0000002d18367c24 */ /* 0x000fe2000f8e021b */
[----:B------:R-:W-:Y:S01]  /*1bf0*/  SEL R7, R7, RZ, P1 ;  /* 0x000000ff07077207 */ /* 0x000fe20000800000 */
[----:B------:R-:W-:Y:S01]  /*1c00*/  IMAD R2, R2, UR49, R31 ;  /* 0x0000003102027c24 */ /* 0x000fe2000f8e021f */
[----:B------:R-:W4:Y:S03]  /*1c10*/  LDG.E.U8 R24, desc[UR8][R38.64] ;  /* 0x0000000826187981 */ /* 0x000f26000c1e1100 */
[----:B------:R-:W-:Y:S01]  /*1c20*/  IMAD R7, R7, UR44, RZ ;  /* 0x0000002c07077c24 */ /* 0x000fe2000f8e02ff */
[----:B------:R-:W-:-:S05]  /*1c30*/  SEL R2, R2, RZ, P0 ;  /* 0x000000ff02027207 */ /* 0x000fca0000000000 */
[----:B------:R-:W-:Y:S01]  /*1c40*/  IMAD R55, R2, UR45, R7 ;  /* 0x0000002d02377c24 */ /* 0x000fe2000f8e0207 */
[----:B------:R-:W-:-:S04]  /*1c50*/  IADD3 R2, P2, PT, R0, UR38, RZ ;  /* 0x0000002600027c10 */ /* 0x000fc8000ff5e0ff */
[----:B------:R-:W-:Y:S02]  /*1c60*/  LEA.HI.X.SX32 R3, R0, UR39, 0x1, P2 ;  /* 0x0000002700037c11 */ /* 0x000fe400090f0eff */
[----:B------:R-:W-:Y:S02]  /*1c70*/  IADD3 R50, P2, PT, R30, UR38, RZ ;  /* 0x000000261e327c10 */ /* 0x000fe4000ff5e0ff */
[----:B------:R-:W-:Y:S01]  /*1c80*/  IADD3 R6, P3, PT, R44, UR38, RZ ;  /* 0x000000262c067c10 */ /* 0x000fe2000ff7e0ff */
[----:B------:R-:W4:Y:S01]  /*1c90*/  LDG.E.U8 R27, desc[UR10][R2.64] ;  /* 0x0000000a021b7981 */ /* 0x000f22000c1e1100 */
[----:B------:R-:W-:Y:S02]  /*1ca0*/  LEA.HI.X.SX32 R51, R30, UR39, 0x1, P2 ;  /* 0x000000271e337c11 */ /* 0x000fe400090f0eff */
[C---:B------:R-:W-:Y:S02]  /*1cb0*/  IADD3 R52, P2, PT, R45.reuse, UR38, RZ ;  /* 0x000000262d347c10 */ /* 0x040fe4000ff5e0ff */
[----:B------:R-:W-:Y:S01]  /*1cc0*/  LEA.HI.X.SX32 R7, R44, UR39, 0x1, P3 ;  /* 0x000000272c077c11 */ /* 0x000fe200098f0eff */
[----:B------:R-:W4:Y:S01]  /*1cd0*/  LDG.E.U8 R28, desc[UR8][R50.64] ;  /* 0x00000008321c7981 */ /* 0x000f22000c1e1100 */
[----:B------:R-:W-:-:S02]  /*1ce0*/  LEA.HI.X.SX32 R53, R45, UR39, 0x1, P2 ;  /* 0x000000272d357c11 */ /* 0x000fc400090f0eff */
[C---:B------:R-:W-:Y:S01]  /*1cf0*/  IADD3 R30, P2, PT, R46.reuse, UR38, RZ ;  /* 0x000000262e1e7c10 */ /* 0x040fe2000ff5e0ff */
[----:B------:R0:W4:Y:S03]  /*1d00*/  LDG.E.U8 R37, desc[UR12][R6.64] ;  /* 0x0000000c06257981 */ /* 0x000126000c1e1100 */
[----:B------:R-:W-:Y:S01]  /*1d10*/  LEA.HI.X.SX32 R31, R46, UR39, 0x1, P2 ;  /* 0x000000272e1f7c11 */ /* 0x000fe200090f0eff */
[----:B------:R-:W4:Y:S04]  /*1d20*/  LDG.E.U8 R52, desc[UR10][R52.64] ;  /* 0x0000000a34347981 */ /* 0x000f28000c1e1100 */
[----:B------:R1:W4:Y:S01]  /*1d30*/  LDG.E.U8 R30, desc[UR12][R30.64] ;  /* 0x0000000c1e1e7981 */ /* 0x000322000c1e1100 */
[----:B0-----:R-:W-:-:S04]  /*1d40*/  IADD3 R6, P3, PT, R48, UR38, RZ ;  /* 0x0000002630067c10 */ /* 0x001fc8000ff7e0ff */
[----:B------:R-:W-:Y:S01]  /*1d50*/  LEA.HI.X.SX32 R7, R48, UR39, 0x1, P3 ;  /* 0x0000002730077c11 */ /* 0x000fe200098f0eff */
[----:B-1----:R-:W-:-:S04]  /*1d60*/  VIADD R31, R26, 0x200 ;  /* 0x000002001a1f7836 */ /* 0x002fc80000000000 */
[----:B------:R0:W4:Y:S01]  /*1d70*/  LDG.E.U8 R36, desc[UR10][R6.64] ;  /* 0x0000000a06247981 */ /* 0x000122000c1e1100 */
[----:B------:R-:W-:Y:S02]  /*1d80*/  IADD3 R2, P2, PT, R47, UR38, RZ ;  /* 0x000000262f027c10 */ /* 0x000fe4000ff5e0ff */
[----:B0-----:R-:W-:-:S05]  /*1d90*/  IABS R6, R31 ;  /* 0x0000001f00067213 */ /* 0x001fca0000000000 */
[----:B------:R-:W-:Y:S01]  /*1da0*/  IMAD.HI.U32 R0, R6, UR5, RZ ;  /* 0x0000000506007c27 */ /* 0x000fe2000f8e00ff */
[----:B------:R-:W-:-:S04]  /*1db0*/  LEA.HI.X.SX32 R3, R47, UR39, 0x1, P2 ;  /* 0x000000272f037c11 */ /* 0x000fc800090f0eff */
[----:B------:R-:W-:Y:S01]  /*1dc0*/  IADD3 R7, PT, PT, -R0, RZ, RZ ;  /* 0x000000ff00077210 */ /* 0x000fe20007ffe1ff */
[----:B------:R0:W4:Y:S01]  /*1dd0*/  LDG.E.U8 R49, desc[UR8][R2.64] ;  /* 0x0000000802317981 */ /* 0x000122000c1e1100 */
[----:B------:R-:W-:Y:S02]  /*1de0*/  IADD3 R44, P2, PT, R23, UR38, RZ ;  /* 0x00000026172c7c10 */ /* 0x000fe4000ff5e0ff */
[C---:B------:R-:W-:Y:S01]  /*1df0*/  IADD3 R22, P3, PT, R54.reuse, UR38, RZ ;  /* 0x0000002636167c10 */ /* 0x040fe2000ff7e0ff */
[----:B------:R-:W-:Y:S01]  /*1e00*/  IMAD R6, R7, UR7, R6 ;  /* 0x0000000707067c24 */ /* 0x000fe2000f8e0206 */
[----:B------:R-:W-:Y:S02]  /*1e10*/  LEA.HI.X.SX32 R45, R23, UR39, 0x1, P2 ;  /* 0x00000027172d7c11 */ /* 0x000fe400090f0eff */
[----:B------:R-:W-:Y:S02]  /*1e20*/  LEA.HI.X.SX32 R23, R54, UR39, 0x1, P3 ;  /* 0x0000002736177c11 */ /* 0x000fe400098f0eff */
[----:B------:R-:W-:Y:S01]  /*1e30*/  ISETP.LT.U32.AND P3, PT, R6, UR7, PT ;  /* 0x0000000706007c0c */ /* 0x000fe2000bf61070 */
[----:B------:R-:W4:Y:S01]  /*1e40*/  LDG.E.U8 R53, desc[UR8][R44.64] ;  /* 0x000000082c357981 */ /* 0x000f22000c1e1100 */
[----:B0-----:R-:W-:-:S02]  /*1e50*/  IADD3 R2, P2, PT, R55, UR38, RZ ;  /* 0x0000002637027c10 */ /* 0x001fc4000ff5e0ff */
[----:B------:R-:W-:Y:S01]  /*1e60*/  IADD3 R47, PT, PT, R26, 0x220, RZ ;  /* 0x000002201a2f7810 */ /* 0x000fe20007ffe0ff */
[----:B------:R-:W4:Y:S01]  /*1e70*/  LDG.E.U8 R38, desc[UR10][R22.64] ;  /* 0x0000000a16267981 */ /* 0x000f22000c1e1100 */
[----:B------:R-:W-:-:S05]  /*1e80*/  LEA.HI.X.SX32 R3, R55, UR39, 0x1, P2 ;  /* 0x0000002737037c11 */ /* 0x000fca00090f0eff */
[----:B------:R0:W4:Y:S02]  /*1e90*/  LDG.E.U8 R39, desc[UR8][R2.64] ;  /* 0x0000000802277981 */ /* 0x000124000c1e1100 */
[----:B------:R-:W-:-:S04]  /*1ea0*/  @!P3 IADD3 R6, PT, PT, R6, -UR7, RZ ;  /* 0x800000070606bc10 */ /* 0x000fc8000fffe0ff */
[----:B------:R-:W-:Y:S02]  /*1eb0*/  ISETP.GE.U32.AND P2, PT, R6, UR7, PT ;  /* 0x0000000706007c0c */ /* 0x000fe4000bf46070 */
[----:B------:R-:W-:-:S04]  /*1ec0*/  LOP3.LUT R6, R31, UR49, RZ, 0x3c, !PT ;  /* 0x000000311f067c12 */ /* 0x000fc8000f8e3cff */
[----:B------:R-:W-:Y:S01]  /*1ed0*/  ISETP.GE.AND P4, PT, R6, RZ, PT ;  /* 0x000000ff0600720c */ /* 0x000fe20003f86270 */
[----:B------:R-:W-:-:S06]  /*1ee0*/  @!P3 VIADD R0, R0, 0x1 ;  /* 0x000000010000b836 */ /* 0x000fcc0000000000 */
[----:B------:R-:W-:-:S06]  /*1ef0*/  @P2 IADD3 R0, PT, PT, R0, 0x1, RZ ;  /* 0x0000000100002810 */ /* 0x000fcc0007ffe0ff */
[----:B------:R-:W-:-:S04]  /*1f00*/  @!P4 IADD3 R0, PT, PT, -R0, RZ, RZ ;  /* 0x000000ff0000c210 */ /* 0x000fc80007ffe1ff */
[----:B------:R-:W-:-:S05]  /*1f10*/  SEL R0, R25, R0, !P6 ;  /* 0x0000000019007207 */ /* 0x000fca0007000000 */
[----:B0-----:R-:W-:Y:S01]  /*1f20*/  IMAD.MOV R2, RZ, RZ, -R0 ;  /* 0x000000ffff027224 */ /* 0x001fe200078e0a00 */
        /* <DEDUP_REMOVED lines=10> */
[----:B------:R-:W-:-:S04]  /*1fd0*/  SHF.R.S64 R6, RZ, 0x1e, R31 ;  /* 0x0000001eff067819 */ /* 0x000fc8000000101f */
[----:B------:R-:W-:Y:S02]  /*1fe0*/  IADD3 R6, P2, PT, R6, UR36, RZ ;  /* 0x0000002406067c10 */ /* 0x000fe4000ff5e0ff */
[----:B------:R-:W-:Y:S02]  /*1ff0*/  IADD3 R23, PT, PT, -R21, RZ, RZ ;  /* 0x000000ff15177210 */ /* 0x000fe40007ffe1ff */
[----:B------:R-:W-:Y:S02]  /*2000*/  LEA.HI.X.SX32 R7, R31, UR37, 0x2, P2 ;  /* 0x000000251f077c11 */ /* 0x000fe400090f16ff */
[----:B-----5:R-:W-:Y:S01]  /*2010*/  ISETP.NE.AND P2, PT, R33, RZ, PT ;  /* 0x000000ff2100720c */ /* 0x020fe20003f45270 */
[----:B------:R-:W-:Y:S01]  /*2020*/  IMAD R22, R23, UR7, R22 ;  /* 0x0000000717167c24 */ /* 0x000fe2000f8e0216 */
[----:B------:R-:W-:Y:S01]  /*2030*/  P2R R44, PR, RZ, 0x8 ;  /* 0x00000008ff2c7803 */ /* 0x000fe20000000000 */
[----:B------:R0:W2:Y:S01]  /*2040*/  LDG.E.U8 R31, desc[UR10][R2.64] ;  /* 0x0000000a021f7981 */ /* 0x0000a2000c1e1100 */
[----:B------:R-:W-:-:S02]  /*2050*/  P2R R45, PR, RZ, 0x4 ;  /* 0x00000004ff2d7803 */ /* 0x000fc40000000000 */
[C---:B------:R-:W-:Y:S01]  /*2060*/  ISETP.LT.U32.AND P2, PT, R22.reuse, UR7, PT ;  /* 0x0000000716007c0c */ /* 0x040fe2000bf41070 */
[----:B------:R1:W5:Y:S01]  /*2070*/  LDG.E R0, desc[UR8][R6.64] ;  /* 0x0000000806007981 */ /* 0x000362000c1e1900 */
[----:B0-----:R-:W-:Y:S01]  /*2080*/  LOP3.LUT R2, R47, UR49, RZ, 0x3c, !PT ;  /* 0x000000312f027c12 */ /* 0x001fe2000f8e3cff */
[----:B-1----:R-:W0:Y:S10]  /*2090*/  LDC.64 R6, c[0x0][0x3d0] ;  /* 0x0000f400ff067b82 */ /* 0x002e340000000a00 */
[----:B------:R-:W-:Y:S01]  /*20a0*/  @!P2 VIADD R22, R22, -UR7 ;  /* 0x800000071616ac36 */ /* 0x000fe20008000000 */
[----:B------:R-:W-:-:S04]  /*20b0*/  @!P2 IADD3 R21, PT, PT, R21, 0x1, RZ ;  /* 0x000000011515a810 */ /* 0x000fc80007ffe0ff */
[----:B------:R-:W-:Y:S02]  /*20c0*/  ISETP.GE.U32.AND P3, PT, R22, UR7, PT ;  /* 0x0000000716007c0c */ /* 0x000fe4000bf66070 */
[----:B------:R-:W-:-:S11]  /*20d0*/  ISETP.GE.AND P2, PT, R2, RZ, PT ;  /* 0x000000ff0200720c */ /* 0x000fd60003f46270 */
[----:B------:R-:W-:-:S05]  /*20e0*/  @P3 IADD3 R21, PT, PT, R21, 0x1, RZ ;  /* 0x0000000115153810 */ /* 0x000fca0007ffe0ff */
[----:B------:R-:W-:-:S05]  /*20f0*/  @!P2 IMAD.MOV R21, RZ, RZ, -R21 ;  /* 0x000000ffff15a224 */ /* 0x000fca00078e0a15 */
[----:B------:R-:W-:-:S04]  /*2100*/  SEL R21, R25, R21, !P6 ;  /* 0x0000001519157207 */ /* 0x000fc80007000000 */
[C---:B------:R-:W-:Y:S02]  /*2110*/  IADD3 R2, PT, PT, -R21.reuse, RZ, RZ ;  /* 0x000000ff15027210 */ /* 0x040fe40007ffe1ff */
[----:B------:R-:W-:-:S03]  /*2120*/  SEL R21, R21, RZ, P1 ;  /* 0x000000ff15157207 */ /* 0x000fc60000800000 */
[--C-:B------:R-:W-:Y:S01]  /*2130*/  IMAD R2, R2, UR49, R47.reuse ;  /* 0x0000003102027c24 */ /* 0x100fe2000f8e022f */
[----:B------:R-:W-:Y:S01]  /*2140*/  IADD3 R48, PT, PT, R26, 0x240, RZ ;  /* 0x000002401a307810 */ /* 0x000fe20007ffe0ff */
[----:B------:R-:W-:Y:S01]  /*2150*/  IMAD R21, R21, UR44, RZ ;  /* 0x0000002c15157c24 */ /* 0x000fe2000f8e02ff */
[----:B0-----:R-:W-:Y:S02]  /*2160*/  R2UR UR4, R7 ;  /* 0x00000000070472ca */ /* 0x001fe400000e0000 */
[----:B------:R-:W-:Y:S02]  /*2170*/  SEL R2, R2, RZ, P0 ;  /* 0x000000ff02027207 */ /* 0x000fe40000000000 */
[----:B------:R-:W-:Y:S02]  /*2180*/  IABS R7, R48 ;  /* 0x0000003000077213 */ /* 0x000fe40000000000 */
[----:B------:R-:W-:Y:S01]  /*2190*/  SHF.R.S64 R22, RZ, 0x1e, R47 ;  /* 0x0000001eff167819 */ /* 0x000fe2000000102f */
[----:B------:R-:W-:-:S02]  /*21a0*/  IMAD R3, R2, UR45, R21 ;  /* 0x0000002d02037c24 */ /* 0x000fc4000f8e0215 */
[----:B------:R-:W-:Y:S01]  /*21b0*/  IMAD.HI.U32 R2, R7, UR5, RZ ;  /* 0x0000000507027c27 */ /* 0x000fe2000f8e00ff */
[----:B---3--:R-:W-:Y:S02]  /*21c0*/  ISETP.NE.AND P3, PT, R32, RZ, PT ;  /* 0x000000ff2000720c */ /* 0x008fe40003f65270 */
[----:B------:R-:W-:Y:S01]  /*21d0*/  IADD3 R22, P2, PT, R22, UR36, RZ ;  /* 0x0000002416167c10 */ /* 0x000fe2000ff5e0ff */
[----:B------:R-:W-:-:S03]  /*21e0*/  IMAD.MOV R32, RZ, RZ, -R2 ;  /* 0x000000ffff207224 */ /* 0x000fc600078e0a02 */
[----:B------:R-:W-:Y:S01]  /*21f0*/  LEA.HI.X.SX32 R23, R47, UR37, 0x2, P2 ;  /* 0x000000252f177c11 */ /* 0x000fe200090f16ff */
[----:B------:R-:W-:Y:S01]  /*2200*/  IMAD R7, R32, UR7, R7 ;  /* 0x0000000720077c24 */ /* 0x000fe2000f8e0207 */
[----:B----4-:R-:W-:-:S03]  /*2210*/  ISETP.NE.AND P2, PT, R29, RZ, PT ;  /* 0x000000ff1d00720c */ /* 0x010fc60003f45270 */
[----:B------:R0:W3:Y:S01]  /*2220*/  LDG.E R21, desc[UR8][R22.64] ;  /* 0x0000000816157981 */ /* 0x0000e2000c1e1900 */
[----:B------:R-:W-:Y:S02]  /*2230*/  P2R R47, PR, RZ, 0x4 ;  /* 0x00000004ff2f7803 */ /* 0x000fe40000000000 */
[----:B------:R-:W-:-:S13]  /*2240*/  ISETP.LT.U32.AND P2, PT, R7, UR7, PT ;  /* 0x0000000707007c0c */ /* 0x000fda000bf41070 */
[----:B------:R-:W-:Y:S02]  /*2250*/  @!P2 IADD3 R7, PT, PT, R7, -UR7, RZ ;  /* 0x800000070707ac10 */ /* 0x000fe4000fffe0ff */
[----:B------:R-:W-:Y:S02]  /*2260*/  @!P2 IADD3 R2, PT, PT, R2, 0x1, RZ ;  /* 0x000000010202a810 */ /* 0x000fe40007ffe0ff */
[----:B------:R-:W-:Y:S02]  /*2270*/  ISETP.GE.U32.AND P2, PT, R7, UR7, PT ;  /* 0x0000000707007c0c */ /* 0x000fe4000bf46070 */
[----:B------:R-:W-:-:S11]  /*2280*/  LOP3.LUT R7, R48, UR49, RZ, 0x3c, !PT ;  /* 0x0000003130077c12 */ /* 0x000fd6000f8e3cff */
[----:B------:R-:W-:Y:S01]  /*2290*/  @P2 VIADD R2, R2, 0x1 ;  /* 0x0000000102022836 */ /* 0x000fe20000000000 */
[----:B------:R-:W-:-:S04]  /*22a0*/  ISETP.GE.AND P2, PT, R7, RZ, PT ;  /* 0x000000ff0700720c */ /* 0x000fc80003f46270 */
[----:B------:R-:W-:-:S09]  /*22b0*/  MOV R32, R2 ;  /* 0x0000000200207202 */ /* 0x000fd20000000f00 */
[----:B------:R-:W-:-:S04]  /*22c0*/  @!P2 IADD3 R32, PT, PT, -R32, RZ, RZ ;  /* 0x000000ff2020a210 */ /* 0x000fc80007ffe1ff */
[----:B------:R-:W-:-:S05]  /*22d0*/  SEL R32, R25, R32, !P6 ;  /* 0x0000002019207207 */ /* 0x000fca0007000000 */
[----:B------:R-:W-:Y:S01]  /*22e0*/  IMAD.MOV R7, RZ, RZ, -R32 ;  /* 0x000000ffff077224 */ /* 0x000fe200078e0a20 */
[----:B------:R-:W-:-:S03]  /*22f0*/  SEL R32, R32, RZ, P1 ;  /* 0x000000ff20207207 */ /* 0x000fc60000800000 */
[--C-:B------:R-:W-:Y:S01]  /*2300*/  IMAD R7, R7, UR49, R48.reuse ;  /* 0x0000003107077c24 */ /* 0x100fe2000f8e0230 */
[----:B------:R-:W-:Y:S01]  /*2310*/  IADD3 R2, P2, PT, R3, UR38, RZ ;  /* 0x0000002603027c10 */ /* 0x000fe2000ff5e0ff */
[----:B------:R-:W-:Y:S01]  /*2320*/  IMAD R32, R32, UR44, RZ ;  /* 0x0000002c20207c24 */ /* 0x000fe2000f8e02ff */
[----:B0-----:R-:W-:Y:S02]  /*2330*/  SHF.R.S64 R22, RZ, 0x1e, R48 ;  /* 0x0000001eff167819 */ /* 0x001fe40000001030 */
[----:B------:R-:W-:Y:S02]  /*2340*/  SEL R7, R7, RZ, P0 ;  /* 0x000000ff07077207 */ /* 0x000fe40000000000 */
[----:B------:R-:W-:Y:S02]  /*2350*/  LEA.HI.X.SX32 R3, R3, UR39, 0x1, P2 ;  /* 0x0000002703037c11 */ /* 0x000fe400090f0eff */
[----:B------:R-:W-:Y:S01]  /*2360*/  IADD3 R22, P2, PT, R22, UR36, RZ ;  /* 0x0000002416167c10 */ /* 0x000fe2000ff5e0ff */
[----:B------:R-:W-:-:S02]  /*2370*/  IMAD R32, R7, UR45, R32 ;  /* 0x0000002d07207c24 */ /* 0x000fc4000f8e0220 */
[----:B------:R0:W4:Y:S01]  /*2380*/  LDG.E.U8 R33, desc[UR8][R2.64] ;  /* 0x0000000802217981 */ /* 0x000122000c1e1100 */
[----:B------:R-:W-:Y:S02]  /*2390*/  LEA.HI.X.SX32 R23, R48, UR37, 0x2, P2 ;  /* 0x0000002530177c11 */ /* 0x000fe400090f16ff */
[----:B------:R-:W-:-:S03]  /*23a0*/  IADD3 R55, PT, PT, R26, 0x260, RZ ;  /* 0x000002601a377810 */ /* 0x000fc60007ffe0ff */
[----:B------:R1:W3:Y:S01]  /*23b0*/  LDG.E R7, desc[UR8][R22.64] ;  /* 0x0000000816077981 */ /* 0x0002e2000c1e1900 */
[----:B0-----:R-:W-:-:S04]  /*23c0*/  IADD3 R2, P2, PT, R32, UR38, RZ ;  /* 0x0000002620027c10 */ /* 0x001fc8000ff5e0ff */
[----:B------:R-:W-:Y:S02]  /*23d0*/  LEA.HI.X.SX32 R3, R32, UR39, 0x1, P2 ;  /* 0x0000002720037c11 */ /* 0x000fe400090f0eff */
[----:B------:R-:W-:Y:S02]  /*23e0*/  IABS R32, R55 ;  /* 0x0000003700207213 */ /* 0x000fe40000000000 */
[----:B------:R-:W-:Y:S01]  /*23f0*/  ISETP.NE.AND P2, PT, R24, RZ, PT ;  /* 0x000000ff1800720c */ /* 0x000fe20003f45270 */
[----:B------:R0:W5:Y:S02]  /*2400*/  LDG.E.U8 R29, desc[UR8][R2.64] ;  /* 0x00000008021d7981 */ /* 0x000164000c1e1100 */
[----:B------:R-:W-:-:S05]  /*2410*/  IMAD.HI.U32 R24, R32, UR5, RZ ;  /* 0x0000000520187c27 */ /* 0x000fca000f8e00ff */
[----:B------:R-:W-:-:S05]  /*2420*/  IADD3 R51, PT, PT, -R24, RZ, RZ ;  /* 0x000000ff18337210 */ /* 0x000fca0007ffe1ff */
[----:B-1----:R-:W-:Y:S01]  /*2430*/  IMAD R22, R51, UR7, R32 ;  /* 0x0000000733167c24 */ /* 0x002fe2000f8e0220 */
        /* <DEDUP_REMOVED lines=21> */
[----:B------:R0:W3:Y:S03]  /*2590*/  LDG.E R24, desc[UR8][R22.64] ;  /* 0x0000000816187981 */ /* 0x0000e6000c1e1900 */
[----:B------:R-:W-:Y:S02]  /*25a0*/  LEA.HI.X.SX32 R3, R3, UR39, 0x1, P2 ;  /* 0x0000002703037c11 */ /* 0x000fe400090f0eff */
[----:B------:R-:W-:-:S02]  /*25b0*/  ISETP.NE.AND P2, PT, R37, RZ, PT ;  /* 0x000000ff2500720c */ /* 0x000fc40003f45270 */
[----:B------:R-:W-:Y:S01]  /*25c0*/  IABS R37, R55 ;  /* 0x0000003700257213 */ /* 0x000fe20000000000 */
[----:B------:R1:W3:Y:S01]  /*25d0*/  LDG.E.U8 R32, desc[UR8][R2.64] ;  /* 0x0000000802207981 */ /* 0x0002e2000c1e1100 */
        /* <DEDUP_REMOVED lines=26> */
[----:B------:R0:W3:Y:S03]  /*2780*/  LDG.E R27, desc[UR8][R22.64] ;  /* 0x00000008161b7981 */ /* 0x0000e6000c1e1900 */
[----:B------:R-:W-:Y:S02]  /*2790*/  LEA.HI.X.SX32 R3, R3, UR39, 0x1, P2 ;  /* 0x0000002703037c11 */ /* 0x000fe400090f0eff */
[----:B------:R-:W-:Y:S02]  /*27a0*/  ISETP.NE.AND P2, PT, R52, RZ, PT ;  /* 0x000000ff3400720c */ /* 0x000fe40003f45270 */
[----:B------:R-:W-:Y:S01]  /*27b0*/  IABS R52, R57 ;  /* 0x0000003900347213 */ /* 0x000fe20000000000 */
[----:B------:R1:W3:Y:S01]  /*27c0*/  LDG.E.U8 R37, desc[UR8][R2.64] ;  /* 0x0000000802257981 */ /* 0x0002e2000c1e1100 */
        /* <DEDUP_REMOVED lines=121> */
[----:B----4-:R-:W-:-:S02]  /*2f60*/  ISETP.NE.AND P2, PT, R33, RZ, PT ;  /* 0x000000ff2100720c */ /* 0x010fc40003f45270 */
[----:B------:R-:W-:Y:S01]  /*2f70*/  IABS R33, R63 ;  /* 0x0000003f00217213 */ /* 0x000fe20000000000 */
[----:B------:R1:W4:Y:S01]  /*2f80*/  LDG.E.U8 R39, desc[UR8][R2.64] ;  /* 0x0000000802277981 */ /* 0x000322000c1e1100 */
[----:B------:R-:W-:Y:S02]  /*2f90*/  P2R R66, PR, RZ, 0x8 ;  /* 0x00000008ff427803 */ /* 0x000fe40000000000 */
        /* <DEDUP_REMOVED lines=28> */
[----:B------:R-:W-:Y:S01]  /*3160*/  IMAD.HI.U32 R29, R33, UR5, RZ ;  /* 0x00000005211d7c27 */ /* 0x000fe2000f8e00ff */
[----:B---3--:R-:W-:Y:S01]  /*3170*/  ISETP.NE.AND P4, PT, R32, RZ, PT ;  /* 0x000000ff2000720c */ /* 0x008fe20003f85270 */
[----:B------:R1:W3:Y:S03]  /*3180*/  LDG.E.U8 R56, desc[UR8][R22.64] ;  /* 0x0000000816387981 */ /* 0x0002e6000c1e1100 */
[----:B------:R-:W-:-:S05]  /*3190*/  IADD3 R64, PT, PT, -R29, RZ, RZ ;  /* 0x000000ff1d407210 */ /* 0x000fca0007ffe1ff */
[----:B------:R-:W-:Y:S01]  /*31a0*/  IMAD R33, R64, UR7, R33 ;  /* 0x0000000740217c24 */ /* 0x000fe2000f8e0221 */
[----:B------:R-:W-:-:S04]  /*31b0*/  P2R R63, PR, RZ, 0x4 ;  /* 0x00000004ff3f7803 */ /* 0x000fc80000000000 */
[----:B------:R-:W-:Y:S02]  /*31c0*/  ISETP.LT.U32.AND P2, PT, R33, UR7, PT ;  /* 0x0000000721007c0c */ /* 0x000fe4000bf41070 */
[C---:B0-----:R-:W-:Y:S01]  /*31d0*/  LOP3.LUT R2, R26.reuse, UR49, RZ, 0x3c, !PT ;  /* 0x000000311a027c12 */ /* 0x041fe2000f8e3cff */
[----:B------:R-:W-:-:S10]  /*31e0*/  VIADD R32, R26, 0x340 ;  /* 0x000003401a207836 */ /* 0x000fd40000000000 */
[----:B------:R-:W-:Y:S01]  /*31f0*/  @!P2 VIADD R33, R33, -UR7 ;  /* 0x800000072121ac36 */ /* 0x000fe20008000000 */
[----:B------:R-:W-:-:S04]  /*3200*/  @!P2 IADD3 R29, PT, PT, R29, 0x1, RZ ;  /* 0x000000011d1da810 */ /* 0x000fc80007ffe0ff */
[----:B------:R-:W-:Y:S02]  /*3210*/  ISETP.GE.U32.AND P2, PT, R33, UR7, PT ;  /* 0x0000000721007c0c */ /* 0x000fe4000bf46070 */
[----:B------:R-:W-:Y:S02]  /*3220*/  ISETP.GE.AND P5, PT, R2, RZ, PT ;  /* 0x000000ff0200720c */ /* 0x000fe40003fa6270 */
[----:B-1----:R-:W-:Y:S02]  /*3230*/  IABS R22, R32 ;  /* 0x0000002000167213 */ /* 0x002fe40000000000 */
[----:B------:R-:W-:-:S03]  /*3240*/  P2R R64, PR, RZ, 0x10 ;  /* 0x00000010ff407803 */ /* 0x000fc60000000000 */
[----:B------:R-:W-:-:S04]  /*3250*/  IMAD.HI.U32 R33, R22, UR5, RZ ;  /* 0x0000000516217c27 */ /* 0x000fc8000f8e00ff */
[----:B------:R-:W-:Y:S02]  /*3260*/  @P2 IADD3 R29, PT, PT, R29, 0x1, RZ ;  /* 0x000000011d1d2810 */ /* 0x000fe40007ffe0ff */
[----:B------:R-:W-:Y:S02]  /*3270*/  ISETP.NE.AND P4, PT, RZ, UR49, PT ;  /* 0x00000031ff007c0c */ /* 0x000fe4000bf85270 */
[----:B------:R-:W-:Y:S02]  /*3280*/  @!P5 IADD3 R29, PT, PT, -R29, RZ, RZ ;  /* 0x000000ff1d1dd210 */ /* 0x000fe40007ffe1ff */
[----:B------:R-:W-:Y:S02]  /*3290*/  IADD3 R3, PT, PT, -R33, RZ, RZ ;  /* 0x000000ff21037210 */ /* 0x000fe40007ffe1ff */
[----:B------:R-:W-:-:S03]  /*32a0*/  SEL R29, R25, R29, !P4 ;  /* 0x0000001d191d7207 */ /* 0x000fc60006000000 */
        /* <DEDUP_REMOVED lines=8> */
[----:B------:R-:W-:Y:S01]  /*3330*/  @!P5 VIADD R33, R33, 0x1 ;  /* 0x000000012121d836 */ /* 0x000fe20000000000 */
[----:B------:R-:W-:Y:S02]  /*3340*/  @!P5 IADD3 R22, PT, PT, R22, -UR7, RZ ;  /* 0x800000071616dc10 */ /* 0x000fe4000fffe0ff */
[----:B------:R-:W-:-:S04]  /*3350*/  IADD3 R2, P5, PT, R29, UR38, RZ ;  /* 0x000000261d027c10 */ /* 0x000fc8000ffbe0ff */
[----:B------:R-:W-:Y:S02]  /*3360*/  LEA.HI.X.SX32 R3, R29, UR39, 0x1, P5 ;  /* 0x000000271d037c11 */ /* 0x000fe4000a8f0eff */
[----:B------:R-:W-:Y:S02]  /*3370*/  ISETP.GE.U32.AND P5, PT, R22, UR7, PT ;  /* 0x0000000716007c0c */ /* 0x000fe4000bfa6070 */
[----:B------:R-:W-:Y:S01]  /*3380*/  SHF.R.S64 R22, RZ, 0x1e, R26 ;  /* 0x0000001eff167819 */ /* 0x000fe2000000101a */
[----:B------:R0:W5:Y:S03]  /*3390*/  LDG.E.U8 R67, desc[UR8][R2.64] ;  /* 0x0000000802437981 */ /* 0x000166000c1e1100 */
[----:B------:R-:W-:-:S04]  /*33a0*/  IADD3 R22, P6, PT, R22, UR36, RZ ;  /* 0x0000002416167c10 */ /* 0x000fc8000ffde0ff */
[C---:B------:R-:W-:Y:S01]  /*33b0*/  LEA.HI.X.SX32 R23, R26.reuse, UR37, 0x2, P6 ;  /* 0x000000251a177c11 */ /* 0x040fe2000b0f16ff */
[----:B------:R-:W-:Y:S02]  /*33c0*/  VIADD R26, R26, 0x360 ;  /* 0x000003601a1a7836 */ /* 0x000fe40000000000 */
[----:B------:R-:W-:Y:S02]  /*33d0*/  @P5 IADD3 R33, PT, PT, R33, 0x1, RZ ;  /* 0x0000000121215810 */ /* 0x000fe40007ffe0ff */
[----:B------:R1:W4:Y:S01]  /*33e0*/  LDG.E R29, desc[UR8][R22.64] ;  /* 0x00000008161d7981 */ /* 0x000322000c1e1900 */
[----:B------:R-:W-:-:S05]  /*33f0*/  IABS R69, R26 ;  /* 0x0000001a00457213 */ /* 0x000fca0000000000 */
[----:B------:R-:W-:-:S05]  /*3400*/  IMAD.HI.U32 R68, R69, UR5, RZ ;  /* 0x0000000545447c27 */ /* 0x000fca000f8e00ff */
[----:B0-----:R-:W-:-:S05]  /*3410*/  IADD3 R2, PT, PT, -R68, RZ, RZ ;  /* 0x000000ff44027210 */ /* 0x001fca0007ffe1ff */
[----:B------:R-:W-:-:S05]  /*3420*/  IMAD R2, R2, UR7, R69 ;  /* 0x0000000702027c24 */ /* 0x000fca000f8e0245 */
[----:B------:R-:W-:-:S13]  /*3430*/  ISETP.LT.U32.AND P6, PT, R2, UR7, PT ;  /* 0x0000000702007c0c */ /* 0x000fda000bfc1070 */
        /* <DEDUP_REMOVED lines=8> */
[----:B------:R-:W-:Y:S02]  /*34c0*/  ISETP.GE.AND P5, PT, R2, RZ, PT ;  /* 0x000000ff0200720c */ /* 0x000fe40003fa6270 */
[----:B------:R-:W-:-:S04]  /*34d0*/  ISETP.NE.AND P2, PT, R52, RZ, PT ;  /* 0x000000ff3400720c */ /* 0x000fc80003f45270 */
[----:B------:R-:W-:Y:S02]  /*34e0*/  P2R R52, PR, RZ, 0x4 ;  /* 0x00000004ff347803 */ /* 0x000fe40000000000 */
[----:B------:R-:W-:-:S05]  /*34f0*/  ISETP.NE.AND P2, PT, R61, RZ, PT ;  /* 0x000000ff3d00720c */ /* 0x000fca0003f45270 */
[----:B------:R-:W-:Y:S02]  /*3500*/  @!P5 IADD3 R68, PT, PT, -R68, RZ, RZ ;  /* 0x000000ff4444d210 */ /* 0x000fe40007ffe1ff */
[C---:B------:R-:W-:Y:S02]  /*3510*/  SEL R2, R25.reuse, R33, !P4 ;  /* 0x0000002119027207 */ /* 0x040fe40006000000 */
[----:B-1----:R-:W-:Y:S02]  /*3520*/  SEL R22, R25, R68, !P4 ;  /* 0x0000004419167207 */ /* 0x002fe40006000000 */
[----:B------:R-:W-:Y:S02]  /*3530*/  P2R R25, PR, RZ, 0x4 ;  /* 0x00000004ff197803 */ /* 0x000fe40000000000 */
[----:B------:R-:W-:-:S04]  /*3540*/  ISETP.NE.AND P2, PT, R60, RZ, PT ;  /* 0x000000ff3c00720c */ /* 0x000fc80003f45270 */
[----:B------:R-:W-:Y:S02]  /*3550*/  P2R R61, PR, RZ, 0x4 ;  /* 0x00000004ff3d7803 */ /* 0x000fe40000000000 */
[----:B------:R-:W-:-:S04]  /*3560*/  ISETP.NE.AND P2, PT, R58, RZ, PT ;  /* 0x000000ff3a00720c */ /* 0x000fc80003f45270 */
[----:B------:R-:W-:Y:S02]  /*3570*/  P2R R60, PR, RZ, 0x4 ;  /* 0x00000004ff3c7803 */ /* 0x000fe40000000000 */
[----:B------:R-:W-:Y:S02]  /*3580*/  ISETP.NE.AND P2, PT, R57, RZ, PT ;  /* 0x000000ff3900720c */ /* 0x000fe40003f45270 */
[C---:B------:R-:W-:Y:S02]  /*3590*/  IADD3 R3, PT, PT, -R2.reuse, RZ, RZ ;  /* 0x000000ff02037210 */ /* 0x040fe40007ffe1ff */
[----:B------:R-:W-:Y:S02]  /*35a0*/  P2R R57, PR, RZ, 0x4 ;  /* 0x00000004ff397803 */ /* 0x000fe40000000000 */
[----:B------:R-:W-:Y:S01]  /*35b0*/  ISETP.NE.AND P2, PT, R55, RZ, PT ;  /* 0x000000ff3700720c */ /* 0x000fe20003f45270 */
[----:B------:R-:W-:Y:S01]  /*35c0*/  IMAD R3, R3, UR49, R32 ;  /* 0x0000003103037c24 */ /* 0x000fe2000f8e0220 */
[----:B------:R-:W-:-:S02]  /*35d0*/  SEL R2, R2, RZ, P1 ;  /* 0x000000ff02027207 */ /* 0x000fc40000800000 */
[----:B------:R-:W-:Y:S02]  /*35e0*/  P2R R55, PR, RZ, 0x4 ;  /* 0x00000004ff377803 */ /* 0x000fe40000000000 */
[----:B------:R-:W-:Y:S01]  /*35f0*/  ISETP.NE.AND P2, PT, R54, RZ, PT ;  /* 0x000000ff3600720c */ /* 0x000fe20003f45270 */
[----:B------:R-:W-:Y:S01]  /*3600*/  IMAD R2, R2, UR44, RZ ;  /* 0x0000002c02027c24 */ /* 0x000fe2000f8e02ff */
[----:B------:R-:W-:Y:S02]  /*3610*/  SEL R3, R3, RZ, P0 ;  /* 0x000000ff03037207 */ /* 0x000fe40000000000 */
[----:B------:R-:W-:Y:S02]  /*3620*/  P2R R54, PR, RZ, 0x4 ;  /* 0x00000004ff367803 */ /* 0x000fe40000000000 */
[----:B------:R-:W-:Y:S01]  /*3630*/  ISETP.NE.AND P2, PT, R51, RZ, PT ;  /* 0x000000ff3300720c */ /* 0x000fe20003f45270 */
[----:B------:R-:W-:Y:S01]  /*3640*/  IMAD R23, R3, UR45, R2 ;  /* 0x0000002d03177c24 */ /* 0x000fe2000f8e0202 */
[----:B------:R-:W-:-:S02]  /*3650*/  SHF.R.S64 R2, RZ, 0x1e, R32 ;  /* 0x0000001eff027819 */ /* 0x000fc40000001020 */
        /* <DEDUP_REMOVED lines=8> */
[C---:B------:R-:W-:Y:S01]  /*36e0*/  IADD3 R32, P6, PT, R23.reuse, UR38, RZ ;  /* 0x0000002617207c10 */ /* 0x040fe2000ffde0ff */
[----:B------:R-:W-:Y:S01]  /*36f0*/  IMAD.MOV R47, RZ, RZ, -R22 ;  /* 0x000000ffff2f7224 */ /* 0x000fe200078e0a16 */
[----:B------:R-:W-:Y:S02]  /*3700*/  P2R R69, PR, RZ, 0x4 ;  /* 0x00000004ff457803 */ /* 0x000fe40000000000 */
[----:B------:R-:W-:Y:S02]  /*3710*/  LEA.HI.X.SX32 R33, R23, UR39, 0x1, P6 ;  /* 0x0000002717217c11 */ /* 0x000fe4000b0f0eff */
[----:B------:R-:W-:-:S02]  /*3720*/  ISETP.NE.AND P2, PT, R46, RZ, PT ;  /* 0x000000ff2e00720c */ /* 0x000fc40003f45270 */
[----:B------:R-:W-:Y:S01]  /*3730*/  SEL R23, R22, RZ, P1 ;  /* 0x000000ff16177207 */ /* 0x000fe20000800000 */
[----:B------:R-:W-:Y:S01]  /*3740*/  IMAD R22, R47, UR49, R26 ;  /* 0x000000312f167c24 */ /* 0x000fe2000f8e021a */
[----:B------:R-:W-:Y:S02]  /*3750*/  R2UR UR6, R34 ;  /* 0x00000000220672ca */ /* 0x000fe400000e0000 */
[----:B------:R-:W-:Y:S02]  /*3760*/  R2UR UR7, R35 ;  /* 0x00000000230772ca */ /* 0x000fe400000e0000 */
[----:B------:R-:W-:Y:S02]  /*3770*/  P2R R46, PR, RZ, 0x4 ;  /* 0x00000004ff2e7803 */ /* 0x000fe40000000000 */
[----:B------:R-:W-:Y:S01]  /*3780*/  ISETP.NE.AND P2, PT, R45, RZ, PT ;  /* 0x000000ff2d00720c */ /* 0x000fe20003f45270 */
[----:B------:R-:W-:Y:S01]  /*3790*/  IMAD R23, R23, UR44, RZ ;  /* 0x0000002c17177c24 */ /* 0x000fe2000f8e02ff */
[----:B------:R-:W-:-:S02]  /*37a0*/  SEL R22, R22, RZ, P0 ;  /* 0x000000ff16167207 */ /* 0x000fc40000000000 */
[----:B------:R-:W-:Y:S02]  /*37b0*/  P2R R48, PR, RZ, 0x4 ;  /* 0x00000004ff307803 */ /* 0x000fe40000000000 */
[----:B------:R-:W-:Y:S01]  /*37c0*/  ISETP.NE.AND P2, PT, R44, RZ, PT ;  /* 0x000000ff2c00720c */ /* 0x000fe20003f45270 */
[----:B------:R-:W-:Y:S02]  /*37d0*/  IMAD R44, R22, UR45, R23 ;  /* 0x0000002d162c7c24 */ /* 0x000fe4000f8e0217 */
[----:B------:R0:W3:Y:S01]  /*37e0*/  LDG.E.U8 R45, desc[UR6][R32.64] ;  /* 0x00000006202d7981 */ /* 0x0000e2000c1e1100 */
[----:B------:R-:W-:-:S03]  /*37f0*/  SHF.R.S64 R22, RZ, 0x1e, R26 ;  /* 0x0000001eff167819 */ /* 0x000fc6000000101a */
[----:B------:R-:W3:Y:S01]  /*3800*/  LDG.E R2, desc[UR6][R2.64] ;  /* 0x0000000602027981 */ /* 0x000ee2000c1e1900 */
[----:B0-----:R-:W-:-:S04]  /*3810*/  IADD3 R32, P6, PT, R44, UR38, RZ ;  /* 0x000000262c207c10 */ /* 0x001fc8000ffde0ff */
[----:B------:R-:W-:Y:S02]  /*3820*/  LEA.HI.X.SX32 R33, R44, UR39, 0x1, P6 ;  /* 0x000000272c217c11 */ /* 0x000fe4000b0f0eff */
[----:B------:R-:W-:-:S04]  /*3830*/  IADD3 R22, P1, PT, R22, UR36, RZ ;  /* 0x0000002416167c10 */ /* 0x000fc8000ff3e0ff */
[----:B------:R-:W3:Y:S01]  /*3840*/  LDG.E.U8 R33, desc[UR8][R32.64] ;  /* 0x0000000820217981 */ /* 0x000ee2000c1e1100 */
[----:B------:R-:W-:-:S06]  /*3850*/  LEA.HI.X.SX32 R23, R26, UR37, 0x2, P1 ;  /* 0x000000251a177c11 */ /* 0x000fcc00088f16ff */
[----:B------:R0:W3:Y:S01]  /*3860*/  LDG.E R23, desc[UR8][R22.64] ;  /* 0x0000000816177981 */ /* 0x0000e2000c1e1900 */
        /* <DEDUP_REMOVED lines=36> */
[----:B------:R-:W-:Y:S02]  /*3ab0*/  ISETP.NE.AND P6, PT, R62, RZ, PT ;  /* 0x000000ff3e00720c */ /* 0x000fe40003fc5270 */
[-C--:B------:R-:W-:Y:S01]  /*3ac0*/  FSEL R62, R9, R6.reuse, P2 ;  /* 0x00000006093e7208 */ /* 0x080fe20001000000 */
[----:B------:R-:W-:Y:S01]  /*3ad0*/  FMUL R9, R8, UR4 ;  /* 0x0000000408097c20 */ /* 0x000fe20008400000 */
[----:B------:R-:W-:Y:S01]  /*3ae0*/  ISETP.NE.AND P2, PT, R25, RZ, PT ;  /* 0x000000ff1900720c */ /* 0x000fe20003f45270 */
[----:B------:R-:W-:Y:S01]  /*3af0*/  FMUL R5, R5, UR4 ;  /* 0x0000000405057c20 */ /* 0x000fe20008400000 */
[----:B------:R-:W-:Y:S02]  /*3b00*/  P2R R37, PR, RZ, 0x8 ;  /* 0x00000008ff257803 */ /* 0x000fe40000000000 */
[----:B------:R-:W-:Y:S02]  /*3b10*/  ISETP.NE.AND P3, PT, R66, RZ, PT ;  /* 0x000000ff4200720c */ /* 0x000fe40003f65270 */
[----:B------:R-:W-:-:S02]  /*3b20*/  FSEL R66, R9, R6, P2 ;  /* 0x0000000609427208 */ /* 0x000fc40001000000 */
[----:B------:R-:W-:Y:S02]  /*3b30*/  ISETP.NE.AND P2, PT, R52, RZ, PT ;  /* 0x000000ff3400720c */ /* 0x000fe40003f45270 */
[----:B------:R-:W-:Y:S01]  /*3b40*/  FSEL R52, R5, R6, P3 ;  /* 0x0000000605347208 */ /* 0x000fe20001800000 */
[----:B------:R-:W-:Y:S01]  /*3b50*/  FMUL R5, R4, UR4 ;  /* 0x0000000404057c20 */ /* 0x000fe20008400000 */
[----:B------:R-:W-:-:S04]  /*3b60*/  ISETP.NE.AND P4, PT, R65, RZ, PT ;  /* 0x000000ff4100720c */ /* 0x000fc80003f85270 */
[-C--:B------:R-:W-:Y:S01]  /*3b70*/  FSEL R68, R5, R6.reuse, P4 ;  /* 0x0000000605447208 */ /* 0x080fe20002000000 */
[----:B------:R-:W-:Y:S01]  /*3b80*/  FMUL R5, R0, UR4 ;  /* 0x0000000400057c20 */ /* 0x000fe20008400000 */
[----:B-----5:R-:W-:Y:S02]  /*3b90*/  ISETP.NE.AND P1, PT, R67, RZ, PT ;  /* 0x000000ff4300720c */ /* 0x020fe40003f25270 */
[----:B------:R-:W-:Y:S02]  /*3ba0*/  ISETP.NE.AND P4, PT, R64, RZ, PT ;  /* 0x000000ff4000720c */ /* 0x000fe40003f85270 */
[----:B------:R-:W-:Y:S01]  /*3bb0*/  FSEL R64, R5, R6, P6 ;  /* 0x0000000605407208 */ /* 0x000fe20003000000 */
        /* <DEDUP_REMOVED lines=46> */
[----:B--2---:R-:W-:Y:S01]  /*3ea0*/  FMUL R31, R31, UR4 ;  /* 0x000000041f1f7c20 */ /* 0x004fe20008400000 */
[----:B---3--:R-:W-:Y:S02]  /*3eb0*/  ISETP.NE.AND P2, PT, R56, RZ, PT ;  /* 0x000000ff3800720c */ /* 0x008fe40003f45270 */
[----:B------:R-:W-:Y:S02]  /*3ec0*/  FSEL R56, R5, R6, P1 ;  /* 0x0000000605387208 */ /* 0x000fe40000800000 */
[----:B------:R-:W-:Y:S02]  /*3ed0*/  FMNMX R7, R7, R72, !PT ;  /* 0x0000004807077209 */ /* 0x000fe40007800000 */
[----:B------:R-:W-:-:S02]  /*3ee0*/  FSEL R38, R31, R6, P2 ;  /* 0x000000061f267208 */ /* 0x000fc40001000000 */
[----:B------:R-:W-:-:S04]  /*3ef0*/  FMNMX R7, R7, R56, !PT ;  /* 0x0000003807077209 */ /* 0x000fc80007800000 */
[----:B------:R-:W-:Y:S02]  /*3f00*/  FMNMX R7, R7, R38, !PT ;  /* 0x0000002607077209 */ /* 0x000fe40007800000 */
[----:B------:R-:W-:Y:S01]  /*3f10*/  ISETP.NE.AND P0, PT, R45, RZ, PT ;  /* 0x000000ff2d00720c */ /* 0x000fe20003f05270 */
[----:B------:R-:W-:-:S05]  /*3f20*/  FMUL R3, R2, UR4 ;  /* 0x0000000402037c20 */ /* 0x000fca0008400000 */
        /* <DEDUP_REMOVED lines=51> */
[----:B------:R-:W-:Y:S01]  /*4260*/  FFMA.SAT R21, R26, R11, 0.5 ;  /* 0x3f0000001a157423 */ /* 0x000fe2000000200b */
[----:B------:R-:W-:-:S02]  /*4270*/  IMAD.SHL.U32 R3, R3, 0x800000, RZ ;  /* 0x0080000003037824 */ /* 0x000fc400078e00ff */
[----:B------:R-:W-:Y:S01]  /*4280*/  FFMA R5, R4, 1.4426950216293334961, -R5 ;  /* 0x3fb8aa3b04057823 */ /* 0x000fe20000000805 */
[-C--:B------:R-:W-:Y:S01]  /*4290*/  FFMA.RM R7, R7, R12.reuse, 12582913 ;  /* 0x4b40000107077423 */ /* 0x080fe2000000400c */
[-C--:B------:R-:W-:Y:S01]  /*42a0*/  FFMA.RM R21, R21, R12.reuse, 12582913 ;  /* 0x4b40000115157423 */ /* 0x080fe2000000400c */
[-C--:B------:R-:W-:Y:S01]  /*42b0*/  FFMA.SAT R15, R46, R11.reuse, 0.5 ;  /* 0x3f0000002e0f7423 */ /* 0x080fe2000000200b */
[----:B------:R-:W-:Y:S01]  /*42c0*/  FFMA R5, R4, 1.925963033500011079e-08, R5 ;  /* 0x32a5706004057823 */ /* 0x000fe20000000005 */
[C---:B------:R-:W-:Y:S01]  /*42d0*/  FADD R9, R7.reuse, -12583039 ;  /* 0xcb40007f07097421 */ /* 0x040fe20000000000 */
[----:B------:R-:W-:Y:S01]  /*42e0*/  SHF.L.U32 R0, R7, 0x17, RZ ;  /* 0x0000001707007819 */ /* 0x000fe200000006ff */
[-C--:B------:R-:W-:Y:S01]  /*42f0*/  FFMA.SAT R7, R20, R11.reuse, 0.5 ;  /* 0x3f00000014077423 */ /* 0x080fe2000000200b */
[----:B------:R-:W0:Y:S01]  /*4300*/  MUFU.EX2 R6, R5 ;  /* 0x0000000500067308 */ /* 0x000e220000000800 */
[----:B------:R-:W-:Y:S01]  /*4310*/  FFMA R9, R50, 1.4426950216293334961, -R9 ;  /* 0x3fb8aa3b32097823 */ /* 0x000fe20000000809 */
[-C--:B------:R-:W-:Y:S01]  /*4320*/  FFMA.RM R8, R15, R12.reuse, 12582913 ;  /* 0x4b4000010f087423 */ /* 0x080fe2000000400c */
[-C--:B------:R-:W-:Y:S01]  /*4330*/  FFMA.RM R7, R7, R12.reuse, 12582913 ;  /* 0x4b40000107077423 */ /* 0x080fe2000000400c */
[-C--:B------:R-:W-:Y:S01]  /*4340*/  FFMA.SAT R13, R48, R11.reuse, 0.5 ;  /* 0x3f000000300d7423 */ /* 0x080fe2000000200b */
[----:B------:R-:W-:Y:S01]  /*4350*/  FFMA R9, R50, 1.925963033500011079e-08, R9 ;  /* 0x32a5706032097823 */ /* 0x000fe20000000009 */
[----:B------:R-:W-:Y:S01]  /*4360*/  FADD R17, R8, -12583039 ;  /* 0xcb40007f08117421 */ /* 0x000fe20000000000 */
[-C--:B------:R-:W-:Y:S01]  /*4370*/  FFMA.SAT R19, R44, R11.reuse, 0.5 ;  /* 0x3f0000002c137423 */ /* 0x080fe2000000200b */
[-C--:B------:R-:W-:Y:S01]  /*4380*/  FFMA.RM R13, R13, R12.reuse, 12582913 ;  /* 0x4b4000010d0d7423 */ /* 0x080fe2000000400c */
[----:B------:R-:W-:Y:S01]  /*4390*/  FFMA.SAT R25, R24, R11, 0.5 ;  /* 0x3f00000018197423 */ /* 0x000fe2000000200b */
[C---:B------:R-:W-:Y:S01]  /*43a0*/  FFMA R17, R46.reuse, 1.4426950216293334961, -R17 ;  /* 0x3fb8aa3b2e117823 */ /* 0x040fe20000000811 */
[----:B------:R-:W1:Y:S01]  /*43b0*/  MUFU.EX2 R9, R9 ;  /* 0x0000000900097308 */ /* 0x000e620000000800 */
[C---:B------:R-:W-:Y:S01]  /*43c0*/  FADD R15, R13.reuse, -12583039 ;  /* 0xcb40007f0d0f7421 */ /* 0x040fe20000000000 */
[----:B------:R-:W-:Y:S01]  /*43d0*/  SHF.L.U32 R2, R13, 0x17, RZ ;  /* 0x000000170d027819 */ /* 0x000fe200000006ff */
[----:B------:R-:W-:Y:S01]  /*43e0*/  FFMA R17, R46, 1.925963033500011079e-08, R17 ;  /* 0x32a570602e117823 */ /* 0x000fe20000000011 */
[----:B------:R-:W-:Y:S01]  /*43f0*/  FFMA.RM R4, R19, R12, 12582913 ;  /* 0x4b40000113047423 */ /* 0x000fe2000000400c */
[C---:B------:R-:W-:Y:S01]  /*4400*/  FFMA R15, R48.reuse, 1.4426950216293334961, -R15 ;  /* 0x3fb8aa3b300f7823 */ /* 0x040fe2000000080f */
[----:B0-----:R-:W-:Y:S01]  /*4410*/  FMUL R6, R3, R6 ;  /* 0x0000000603067220 */ /* 0x001fe20000400000 */
[----:B------:R-:W-:Y:S01]  /*4420*/  FADD R3, R21, -12583039 ;  /* 0xcb40007f15037421 */ /* 0x000fe20000000000 */
[----:B------:R0:W2:Y:S01]  /*4430*/  MUFU.EX2 R10, R17 ;  /* 0x00000011000a7308 */ /* 0x0000a20000000800 */
[----:B------:R-:W-:Y:S01]  /*4440*/  FFMA R15, R48, 1.925963033500011079e-08, R15 ;  /* 0x32a57060300f7823 */ /* 0x000fe2000000000f */
[----:B------:R-:W-:Y:S01]  /*4450*/  FADD R19, R4, -12583039 ;  /* 0xcb40007f04137421 */ /* 0x000fe20000000000 */
[----:B------:R-:W-:Y:S01]  /*4460*/  FFMA R3, R26, 1.4426950216293334961, -R3 ;  /* 0x3fb8aa3b1a037823 */ /* 0x000fe20000000803 */
[----:B------:R-:W-:Y:S01]  /*4470*/  SHF.L.U32 R4, R4, 0x17, RZ ;  /* 0x0000001704047819 */ /* 0x000fe200000006ff */
[-C--:B------:R-:W-:Y:S01]  /*4480*/  FFMA.RM R25, R25, R12.reuse, 12582913 ;  /* 0x4b40000119197423 */ /* 0x080fe2000000400c */
[----:B------:R-:W-:Y:S01]  /*4490*/  FFMA R19, R44, 1.4426950216293334961, -R19 ;  /* 0x3fb8aa3b2c137823 */ /* 0x000fe20000000813 */
[----:B------:R-:W-:Y:S01]  /*44a0*/  FFMA R26, R26, 1.925963033500011079e-08, R3 ;  /* 0x32a570601a1a7823 */ /* 0x000fe20000000003 */
[----:B------:R-:W-:Y:S01]  /*44b0*/  FADD R3, R7, -12583039 ;  /* 0xcb40007f07037421 */ /* 0x000fe20000000000 */
[----:B-1----:R-:W-:Y:S01]  /*44c0*/  FMUL R0, R0, R9 ;  /* 0x0000000900007220 */ /* 0x002fe20000400000 */
[-C--:B------:R-:W-:Y:S01]  /*44d0*/  FFMA.SAT R9, R16, R11.reuse, 0.5 ;  /* 0x3f00000010097423 */ /* 0x080fe2000000200b */
[----:B------:R-:W1:Y:S01]  /*44e0*/  MUFU.EX2 R15, R15 ;  /* 0x0000000f000f7308 */ /* 0x000e620000000800 */
[----:B------:R-:W-:Y:S01]  /*44f0*/  FFMA R3, R20, 1.4426950216293334961, -R3 ;  /* 0x3fb8aa3b14037823 */ /* 0x000fe20000000803 */
[----:B------:R-:W-:Y:S01]  /*4500*/  FFMA R19, R44, 1.925963033500011079e-08, R19 ;  /* 0x32a570602c137823 */ /* 0x000fe20000000013 */
[-C--:B------:R-:W-:Y:S01]  /*4510*/  FFMA.RM R9, R9, R12.reuse, 12582913 ;  /* 0x4b40000109097423 */ /* 0x080fe2000000400c */
[-C--:B0-----:R-:W-:Y:S01]  /*4520*/  FFMA.SAT R17, R60, R11.reuse, 0.5 ;  /* 0x3f0000003c117423 */ /* 0x081fe2000000200b */
[----:B------:R-:W-:Y:S01]  /*4530*/  FFMA R20, R20, 1.925963033500011079e-08, R3 ;  /* 0x32a5706014147823 */ /* 0x000fe20000000003 */
[----:B------:R-:W-:Y:S01]  /*4540*/  FFMA.SAT R3, R18, R11, 0.5 ;  /* 0x3f00000012037423 */ /* 0x000fe2000000200b */
[----:B------:R-:W-:Y:S01]  /*4550*/  IMAD.SHL.U32 R7, R7, 0x800000, RZ ;  /* 0x0080000007077824 */ /* 0x000fe200078e00ff */
[----:B------:R-:W0:Y:S02]  /*4560*/  MUFU.EX2 R19, R19 ;  /* 0x0000001300137308 */ /* 0x000e240000000800 */
[----:B------:R-:W-:Y:S01]  /*4570*/  FFMA.RM R23, R3, R12, 12582913 ;  /* 0x4b40000103177423 */ /* 0x000fe2000000400c */
[----:B------:R-:W-:-:S03]  /*4580*/  IMAD.SHL.U32 R3, R8, 0x800000, RZ ;  /* 0x0080000008037824 */ /* 0x000fc600078e00ff */
[----:B------:R-:W-:Y:S01]  /*4590*/  FADD R5, R23, -12583039 ;  /* 0xcb40007f17057421 */ /* 0x000fe20000000000 */
[----:B--2---:R-:W-:Y:S01]  /*45a0*/  FMUL R3, R3, R10 ;  /* 0x0000000a03037220 */ /* 0x004fe20000400000 */
[----:B------:R-:W-:Y:S01]  /*45b0*/  SHF.L.U32 R8, R23, 0x17, RZ ;  /* 0x0000001717087819 */ /* 0x000fe200000006ff */
[----:B-1----:R-:W-:Y:S01]  /*45c0*/  FMUL R2, R2, R15 ;  /* 0x0000000f02027220 */ /* 0x002fe20000400000 */
[C---:B------:R-:W-:Y:S01]  /*45d0*/  FFMA R5, R18.reuse, 1.4426950216293334961, -R5 ;  /* 0x3fb8aa3b12057823 */ /* 0x040fe20000000805 */
[----:B------:R-:W1:Y:S03]  /*45e0*/  MUFU.EX2 R20, R20 ;  /* 0x0000001400147308 */ /* 0x000e660000000800 */
[----:B------:R-:W-:Y:S01]  /*45f0*/  FFMA R18, R18, 1.925963033500011079e-08, R5 ;  /* 0x32a5706012127823 */ /* 0x000fe20000000005 */
[C---:B------:R-:W-:Y:S01]  /*4600*/  FADD R5, R9.reuse, -12583039 ;  /* 0xcb40007f09057421 */ /* 0x040fe20000000000 */
[----:B------:R-:W-:Y:S01]  /*4610*/  SHF.L.U32 R9, R9, 0x17, RZ ;  /* 0x0000001709097819 */ /* 0x000fe200000006ff */
[----:B0-----:R-:W-:Y:S01]  /*4620*/  FMUL R4, R4, R19 ;  /* 0x0000001304047220 */ /* 0x001fe20000400000 */
[----:B------:R-:W-:Y:S01]  /*4630*/  FFMA.RM R19, R17, R12, 12582913 ;  /* 0x4b40000111137423 */ /* 0x000fe2000000400c */
[C---:B------:R-:W-:Y:S01]  /*4640*/  FFMA R5, R16.reuse, 1.4426950216293334961, -R5 ;  /* 0x3fb8aa3b10057823 */ /* 0x040fe20000000805 */
[----:B------:R-:W0:Y:S02]  /*4650*/  MUFU.EX2 R26, R26 ;  /* 0x0000001a001a7308 */ /* 0x000e240000000800 */
[----:B------:R-:W-:Y:S01]  /*4660*/  FADD R17, R19, -12583039 ;  /* 0xcb40007f13117421 */ /* 0x000fe20000000000 */
[----:B------:R-:W-:Y:S01]  /*4670*/  FFMA R16, R16, 1.925963033500011079e-08, R5 ;  /* 0x32a5706010107823 */ /* 0x000fe20000000005 */
[----:B------:R-:W-:-:S02]  /*4680*/  FFMA.SAT R5, R54, R11, 0.5 ;  /* 0x3f00000036057423 */ /* 0x000fc4000000200b */
[C---:B------:R-:W-:Y:S02]  /*4690*/  FFMA R17, R60.reuse, 1.4426950216293334961, -R17 ;  /* 0x3fb8aa3b3c117823 */ /* 0x040fe40000000811 */
[----:B------:R-:W-:Y:S01]  /*46a0*/  FFMA.RM R10, R5, R12, 12582913 ;  /* 0x4b400001050a7423 */ /* 0x000fe2000000400c */
[----:B-1----:R-:W-:Y:S01]  /*46b0*/  FMUL R7, R7, R20 ;  /* 0x0000001407077220 */ /* 0x002fe20000400000 */
[----:B------:R-:W-:Y:S01]  /*46c0*/  FFMA R60, R60, 1.925963033500011079e-08, R17 ;  /* 0x32a570603c3c7823 */ /* 0x000fe20000000011 */
[----:B------:R-:W1:Y:S01]  /*46d0*/  MUFU.EX2 R16, R16 ;  /* 0x0000001000107308 */ /* 0x000e620000000800 */
[C---:B------:R-:W-:Y:S01]  /*46e0*/  FADD R13, R10.reuse, -12583039 ;  /* 0xcb40007f0a0d7421 */ /* 0x040fe20000000000 */
[----:B------:R-:W-:Y:S01]  /*46f0*/  IMAD.SHL.U32 R10, R10, 0x800000, RZ ;  /* 0x008000000a0a7824 */ /* 0x000fe200078e00ff */
[----:B------:R-:W-:Y:S01]  /*4700*/  SHF.L.U32 R5, R21, 0x17, RZ ;  /* 0x0000001715057819 */ /* 0x000fe200000006ff */
[----:B------:R-:W-:Y:S01]  /*4710*/  FFMA.SAT R21, R66, R11, 0.5 ;  /* 0x3f00000042157423 */ /* 0x000fe2000000200b */
[----:B------:R-:W-:-:S03]  /*4720*/  FFMA R13, R54, 1.4426950216293334961, -R13 ;  /* 0x3fb8aa3b360d7823 */ /* 0x000fc6000000080d */
[----:B------:R-:W-:Y:S01]  /*4730*/  FFMA.RM R21, R21, R12, 12582913 ;  /* 0x4b40000115157423 */ /* 0x000fe2000000400c */
[----:B------:R-:W-:Y:S01]  /*4740*/  FFMA R54, R54, 1.925963033500011079e-08, R13 ;  /* 0x32a5706036367823 */ /* 0x000fe2000000000d */
[----:B------:R-:W-:Y:S01]  /*4750*/  FFMA.SAT R13, R58, R11, 0.5 ;  /* 0x3f0000003a0d7423 */ /* 0x000fe2000000200b */
[----:B0-----:R-:W-:Y:S01]  /*4760*/  FMUL R5, R5, R26 ;  /* 0x0000001a05057220 */ /* 0x001fe20000400000 */
[----:B------:R-:W-:Y:S01]  /*4770*/  FADD R23, R21, -12583039 ;  /* 0xcb40007f15177421 */ /* 0x000fe20000000000 */
[----:B------:R-:W-:Y:S01]  /*4780*/  MUFU.EX2 R60, R60 ;  /* 0x0000003c003c7308 */ /* 0x000fe20000000800 */
[----:B------:R-:W-:Y:S02]  /*4790*/  FFMA.RM R13, R13, R12, 12582913 ;  /* 0x4b4000010d0d7423 */ /* 0x000fe4000000400c */
[C---:B------:R-:W-:Y:S01]  /*47a0*/  FFMA R23, R66.reuse, 1.4426950216293334961, -R23 ;  /* 0x3fb8aa3b42177823 */ /* 0x040fe20000000817 */
[----:B-1----:R-:W-:Y:S01]  /*47b0*/  FMUL R9, R9, R16 ;  /* 0x0000001009097220 */ /* 0x002fe20000400000 */
[C---:B------:R-:W-:Y:S01]  /*47c0*/  FADD R15, R13.reuse, -12583039 ;  /* 0xcb40007f0d0f7421 */ /* 0x040fe20000000000 */
[----:B------:R-:W-:Y:S01]  /*47d0*/  SHF.L.U32 R13, R13, 0x17, RZ ;  /* 0x000000170d0d7819 */ /* 0x000fe200000006ff */
[----:B------:R-:W-:-:S02]  /*47e0*/  FFMA R23, R66, 1.925963033500011079e-08, R23 ;  /* 0x32a5706042177823 */ /* 0x000fc40000000017 */
[C---:B------:R-:W-:Y:S02]  /*47f0*/  FFMA R15, R58.reuse, 1.4426950216293334961, -R15 ;  /* 0x3fb8aa3b3a0f7823 */ /* 0x040fe4000000080f */
[----:B------:R-:W-:Y:S02]  /*4800*/  MUFU.EX2 R26, R23 ;  /* 0x00000017001a7308 */ /* 0x000fe40000000800 */
[----:B------:R-:W-:-:S06]  /*4810*/  FFMA R58, R58, 1.925963033500011079e-08, R15 ;  /* 0x32a570603a3a7823 */ /* 0x000fcc000000000f */
        /* <DEDUP_REMOVED lines=19> */
[----:B------:R-:W-:Y:S01]  /*4950*/  FFMA R52, R52, 1.925963033500011079e-08, R17 ;  /* 0x32a5706034347823 */ /* 0x000fe20000000011 */
[----:B------:R-:W-:-:S04]  /*4960*/  FFMA.SAT R17, R68, R11, 0.5 ;  /* 0x3f00000044117423 */ /* 0x000fc8000000200b */
[----:B------:R-:W-:Y:S01]  /*4970*/  FFMA.RM R27, R17, R12, 12582913 ;  /* 0x4b400001111b7423 */ /* 0x000fe2000000400c */
[----:B------:R-:W-:-:S03]  /*4980*/  SHF.L.U32 R17, R19, 0x17, RZ ;  /* 0x0000001713117819 */ /* 0x000fc600000006ff */
[----:B------:R-:W-:Y:S02]  /*4990*/  FADD R13, R27, -12583039 ;  /* 0xcb40007f1b0d7421 */ /* 0x000fe40000000000 */
[----:B------:R-:W-:Y:S02]  /*49a0*/  FMUL R17, R17, R60 ;  /* 0x0000003c11117220 */ /* 0x000fe40000400000 */
        /* <DEDUP_REMOVED lines=10> */
[----:B------:R-:W-:Y:S01]  /*4a50*/  SHF.L.U32 R19, R21, 0x17, RZ ;  /* 0x0000001715137819 */ /* 0x000fe200000006ff */
[----:B------:R-:W-:Y:S02]  /*4a60*/  FADD R21, R25, -12583039 ;  /* 0xcb40007f19157421 */ /* 0x000fe40000000000 */
[----:B------:R-:W-:Y:S02]  /*4a70*/  FADD R15, R29, -12583039 ;  /* 0xcb40007f1d0f7421 */ /* 0x000fe40000000000 */
[----:B------:R-:W-:Y:S01]  /*4a80*/  FFMA R21, R24, 1.4426950216293334961, -R21 ;  /* 0x3fb8aa3b18157823 */ /* 0x000fe20000000815 */
[----:B------:R-:W-:Y:S01]  /*4a90*/  FMUL R19, R19, R26 ;  /* 0x0000001a13137220 */ /* 0x000fe20000400000 */
[----:B------:R-:W-:Y:S02]  /*4aa0*/  FFMA R15, R22, 1.4426950216293334961, -R15 ;  /* 0x3fb8aa3b160f7823 */ /* 0x000fe4000000080f */
[----:B------:R-:W-:Y:S01]  /*4ab0*/  FFMA R33, R24, 1.925963033500011079e-08, R21 ;  /* 0x32a5706018217823 */ /* 0x000fe20000000015 */
[----:B------:R-:W-:Y:S01]  /*4ac0*/  FFMA.SAT R21, R32, R11, 0.5 ;  /* 0x3f00000020157423 */ /* 0x000fe2000000200b */
[----:B------:R-:W-:Y:S01]  /*4ad0*/  FFMA R31, R22, 1.925963033500011079e-08, R15 ;  /* 0x32a57060161f7823 */ /* 0x000fe2000000000f */
[----:B------:R-:W-:Y:S01]  /*4ae0*/  SHF.L.U32 R22, R13, 0x17, RZ ;  /* 0x000000170d167819 */ /* 0x000fe200000006ff */
[----:B------:R-:W1:Y:S01]  /*4af0*/  MUFU.EX2 R15, R52 ;  /* 0x00000034000f7308 */ /* 0x000e620000000800 */
[----:B------:R-:W-:Y:S01]  /*4b00*/  FFMA.RM R37, R21, R12, 12582913 ;  /* 0x4b40000115257423 */ /* 0x000fe2000000400c */
[----:B------:R-:W-:-:S04]  /*4b10*/  IMAD.SHL.U32 R21, R27, 0x800000, RZ ;  /* 0x008000001b157824 */ /* 0x000fc800078e00ff */
[----:B0-----:R-:W-:Y:S02]  /*4b20*/  FMUL R21, R21, R68 ;  /* 0x0000004415157220 */ /* 0x001fe40000400000 */
[----:B------:R-:W0:Y:S08]  /*4b30*/  MUFU.EX2 R24, R31 ;  /* 0x0000001f00187308 */ /* 0x000e300000000800 */
[----:B------:R-:W-:Y:S01]  /*4b40*/  MUFU.EX2 R33, R33 ;  /* 0x0000002100217308 */ /* 0x000fe20000000800 */
[----:B-1----:R-:W-:Y:S01]  /*4b50*/  FMUL R20, R20, R15 ;  /* 0x0000000f14147220 */ /* 0x002fe20000400000 */
        /* <DEDUP_REMOVED lines=11> */
[----:B------:R-:W-:-:S04]  /*4c10*/  FFMA.SAT R23, R70, R11, 0.5 ;  /* 0x3f00000046177423 */ /* 0x000fc8000000200b */
[----:B------:R-:W-:Y:S01]  /*4c20*/  FFMA.RM R13, R23, R12, 12582913 ;  /* 0x4b400001170d7423 */ /* 0x000fe2000000400c */
[----:B------:R-:W-:Y:S01]  /*4c30*/  SHF.L.U32 R23, R29, 0x17, RZ ;  /* 0x000000171d177819 */ /* 0x000fe200000006ff */
[----:B------:R-:W2:Y:S04]  /*4c40*/  MUFU.EX2 R27, R27 ;  /* 0x0000001b001b7308 */ /* 0x000ea80000000800 */
[----:B0-----:R-:W-:Y:S01]  /*4c50*/  FMUL R23, R23, R24 ;  /* 0x0000001817177220 */ /* 0x001fe20000400000 */
[----:B------:R-:W-:Y:S01]  /*4c60*/  IMAD.SHL.U32 R24, R25, 0x800000, RZ ;  /* 0x0080000019187824 */ /* 0x000fe200078e00ff */
[----:B------:R-:W-:Y:S01]  /*4c70*/  SHF.L.U32 R25, R37, 0x17, RZ ;  /* 0x0000001725197819 */ /* 0x000fe200000006ff */
[----:B-1----:R-:W-:Y:S01]  /*4c80*/  FMUL R22, R22, R15 ;  /* 0x0000000f16167220 */ /* 0x002fe20000400000 */
[C---:B------:R-:W-:Y:S01]  /*4c90*/  FADD R15, R13.reuse, -12583039 ;  /* 0xcb40007f0d0f7421 */ /* 0x040fe20000000000 */
[----:B------:R-:W-:Y:S01]  /*4ca0*/  FMUL R24, R24, R33 ;  /* 0x0000002118187220 */ /* 0x000fe20000400000 */
[----:B------:R-:W-:-:S02]  /*4cb0*/  IMAD.SHL.U32 R13, R13, 0x800000, RZ ;  /* 0x008000000d0d7824 */ /* 0x000fc400078e00ff */
[----:B------:R-:W-:Y:S01]  /*4cc0*/  FMUL R25, R25, R32 ;  /* 0x0000002019197220 */ /* 0x000fe20000400000 */
[----:B------:R-:W-:-:S04]  /*4cd0*/  FFMA R15, R70, 1.4426950216293334961, -R15 ;  /* 0x3fb8aa3b460f7823 */ /* 0x000fc8000000080f */
[----:B------:R-:W-:Y:S01]  /*4ce0*/  FFMA R70, R70, 1.925963033500011079e-08, R15 ;  /* 0x32a5706046467823 */ /* 0x000fe2000000000f */
[----:B------:R-:W-:Y:S01]  /*4cf0*/  FFMA.SAT R15, R30, R11, 0.5 ;  /* 0x3f0000001e0f7423 */ /* 0x000fe2000000200b */
[----:B--2---:R-:W-:Y:S01]  /*4d00*/  FMUL R26, R26, R27 ;  /* 0x0000001b1a1a7220 */ /* 0x004fe20000400000 */
[----:B------:R-:W-:Y:S02]  /*4d10*/  FFMA.SAT R27, R36, R11, 0.5 ;  /* 0x3f000000241b7423 */ /* 0x000fe4000000200b */
        /* <DEDUP_REMOVED lines=85> */
.L_x_20759:
        /* <DEDUP_REMOVED lines=11> */
[----:B0-----:R-:W-:Y:S05]  /*5320*/  CALL.REL.NOINC `($__internal_327_$__cuda_sm3x_div_rn_noftz_f32_slowpath) ;  /* 0x0000003000707944 */ /* 0x001fea0003c00000 */
[----:B------:R-:W-:-:S07]  /*5330*/  MOV R15, R6 ;  /* 0x00000006000f7202 */ /* 0x000fce0000000f00 */
.L_x_20692:
[----:B------:R-:W-:Y:S05]  /*5340*/  BSYNC.RECONVERGENT B3 ;  /* 0x0000000000037941 */ /* 0x000fea0003800200 */
.L_x_20691:
        /* <DEDUP_REMOVED lines=11> */
[----:B0-----:R-:W-:Y:S05]  /*5400*/  CALL.REL.NOINC `($__internal_327_$__cuda_sm3x_div_rn_noftz_f32_slowpath) ;  /* 0x0000003000387944 */ /* 0x001fea0003c00000 */
[----:B------:R-:W-:-:S07]  /*5410*/  IMAD.MOV.U32 R14, RZ, RZ, R6 ;  /* 0x000000ffff0e7224 */ /* 0x000fce00078e0006 */
.L_x_20694:
[----:B------:R-:W-:Y:S05]  /*5420*/  BSYNC.RECONVERGENT B3 ;  /* 0x0000000000037941 */ /* 0x000fea0003800200 */
.L_x_20693:
        /* <DEDUP_REMOVED lines=12> */
[----:B------:R-:W-:-:S07]  /*54f0*/  MOV R0, R6 ;  /* 0x0000000600007202 */ /* 0x000fce0000000f00 */
.L_x_20696:
[----:B------:R-:W-:Y:S05]  /*5500*/  BSYNC.RECONVERGENT B3 ;  /* 0x0000000000037941 */ /* 0x000fea0003800200 */
.L_x_20695:
        /* <DEDUP_REMOVED lines=11> */
[----:B0-----:R-:W-:Y:S05]  /*55c0*/  CALL.REL.NOINC `($__internal_327_$__cuda_sm3x_div_rn_noftz_f32_slowpath) ;  /* 0x0000002c00c87944 */ /* 0x001fea0003c00000 */
[----:B------:R-:W-:-:S07]  /*55d0*/  MOV R2, R6 ;  /* 0x0000000600027202 */ /* 0x000fce0000000f00 */
.L_x_20698:
[----:B------:R-:W-:Y:S05]  /*55e0*/  BSYNC.RECONVERGENT B3 ;  /* 0x0000000000037941 */ /* 0x000fea0003800200 */
.L_x_20697:
        /* <DEDUP_REMOVED lines=13> */
.L_x_20700:
[----:B------:R-:W-:Y:S05]  /*56c0*/  BSYNC.RECONVERGENT B3 ;  /* 0x0000000000037941 */ /* 0x000fea0003800200 */
.L_x_20699:
        /* <DEDUP_REMOVED lines=13> */
.L_x_20702:
[----:B------:R-:W-:Y:S05]  /*57a0*/  BSYNC.RECONVERGENT B3 ;  /* 0x0000000000037941 */ /* 0x000fea0003800200 */
.L_x_20701:
        /* <DEDUP_REMOVED lines=13> */
.L_x_20704:
[----:B------:R-:W-:Y:S05]  /*5880*/  BSYNC.RECONVERGENT B3 ;  /* 0x0000000000037941 */ /* 0x000fea0003800200 */
.L_x_20703:
        /* <DEDUP_REMOVED lines=13> */
.L_x_20706:
[----:B------:R-:W-:Y:S05]  /*5960*/  BSYNC.RECONVERGENT B3 ;  /* 0x0000000000037941 */ /* 0x000fea0003800200 */
.L_x_20705:
        /* <DEDUP_REMOVED lines=13> */
.L_x_20708:
[----:B------:R-:W-:Y:S05]  /*5a40*/  BSYNC.RECONVERGENT B3 ;  /* 0x0000000000037941 */ /* 0x000fea0003800200 */
.L_x_20707:
        /* <DEDUP_REMOVED lines=13> */
.L_x_20710:
[----:B------:R-:W-:Y:S05]  /*5b20*/  BSYNC.RECONVERGENT B3 ;  /* 0x0000000000037941 */ /* 0x000fea0003800200 */
.L_x_20709:
        /* <DEDUP_REMOVED lines=13> */
.L_x_20712:
[----:B------:R-:W-:Y:S05]  /*5c00*/  BSYNC.RECONVERGENT B3 ;  /* 0x0000000000037941 */ /* 0x000fea0003800200 */
.L_x_20711:
        /* <DEDUP_REMOVED lines=13> */
.L_x_20714:
[----:B------:R-:W-:Y:S05]  /*5ce0*/  BSYNC.RECONVERGENT B3 ;  /* 0x0000000000037941 */ /* 0x000fea0003800200 */
.L_x_20713:
        /* <DEDUP_REMOVED lines=13> */
.L_x_20716:
[----:B------:R-:W-:Y:S05]  /*5dc0*/  BSYNC.RECONVERGENT B3 ;  /* 0x0000000000037941 */ /* 0x000fea0003800200 */
.L_x_20715:
        /* <DEDUP_REMOVED lines=13> */
.L_x_20718:
[----:B------:R-:W-:Y:S05]  /*5ea0*/  BSYNC.RECONVERGENT B3 ;  /* 0x0000000000037941 */ /* 0x000fea0003800200 */
.L_x_20717:
        /* <DEDUP_REMOVED lines=13> */
.L_x_20720:
[----:B------:R-:W-:Y:S05]  /*5f80*/  BSYNC.RECONVERGENT B3 ;  /* 0x0000000000037941 */ /* 0x000fea0003800200 */
.L_x_20719:
        /* <DEDUP_REMOVED lines=13> */
.L_x_20722:
[----:B------:R-:W-:Y:S05]  /*6060*/  BSYNC.RECONVERGENT B3 ;  /* 0x0000000000037941 */ /* 0x000fea0003800200 */
.L_x_20721:
        /* <DEDUP_REMOVED lines=13> */
.L_x_20724:
[----:B------:R-:W-:Y:S05]  /*6140*/  BSYNC.RECONVERGENT B3 ;  /* 0x0000000000037941 */ /* 0x000fea0003800200 */
.L_x_20723:
        /* <DEDUP_REMOVED lines=13> */
.L_x_20726:
[----:B------:R-:W-:Y:S05]  /*6220*/  BSYNC.RECONVERGENT B3 ;  /* 0x0000000000037941 */ /* 0x000fea0003800200 */
.L_x_20725:
        /* <DEDUP_REMOVED lines=13> */
.L_x_20728:
[----:B------:R-:W-:Y:S05]  /*6300*/  BSYNC.RECONVERGENT B3 ;  /* 0x0000000000037941 */ /* 0x000fea0003800200 */
.L_x_20727:
        /* <DEDUP_REMOVED lines=13> */
.L_x_20730:
[----:B------:R-:W-:Y:S05]  /*63e0*/  BSYNC.RECONVERGENT B3 ;  /* 0x0000000000037941 */ /* 0x000fea0003800200 */
.L_x_20729:
        /* <DEDUP_REMOVED lines=13> */
.L_x_20732:
[----:B------:R-:W-:Y:S05]  /*64c0*/  BSYNC.RECONVERGENT B3 ;  /* 0x0000000000037941 */ /* 0x000fea0003800200 */
.L_x_20731:
        /* <DEDUP_REMOVED lines=13> */
.L_x_20734:
[----:B------:R-:W-:Y:S05]  /*65a0*/  BSYNC.RECONVERGENT B3 ;  /* 0x0000000000037941 */ /* 0x000fea0003800200 */
.L_x_20733:
        /* <DEDUP_REMOVED lines=13> */
.L_x_20736:
[----:B------:R-:W-:Y:S05]  /*6680*/  BSYNC.RECONVERGENT B3 ;  /* 0x0000000000037941 */ /* 0x000fea0003800200 */
.L_x_20735:
        /* <DEDUP_REMOVED lines=13> */
.L_x_20738:
[----:B------:R-:W-:Y:S05]  /*6760*/  BSYNC.RECONVERGENT B3 ;  /* 0x0000000000037941 */ /* 0x000fea0003800200 */
.L_x_20737:
        /* <DEDUP_REMOVED lines=13> */
.L_x_20740:
[----:B------:R-:W-:Y:S05]  /*6840*/  BSYNC.RECONVERGENT B3 ;  /* 0x0000000000037941 */ /* 0x000fea0003800200 */
.L_x_20739:
        /* <DEDUP_REMOVED lines=13> */
.L_x_20742:
[----:B------:R-:W-:Y:S05]  /*6920*/  BSYNC.RECONVERGENT B3 ;  /* 0x0000000000037941 */ /* 0x000fea0003800200 */
.L_x_20741:
        /* <DEDUP_REMOVED lines=13> */
.L_x_20744:
[----:B------:R-:W-:Y:S05]  /*6a00*/  BSYNC.RECONVERGENT B3 ;  /* 0x0000000000037941 */ /* 0x000fea0003800200 */
.L_x_20743:
        /* <DEDUP_REMOVED lines=13> */
.L_x_20746:
[----:B------:R-:W-:Y:S05]  /*6ae0*/  BSYNC.RECONVERGENT B3 ;  /* 0x0000000000037941 */ /* 0x000fea0003800200 */
.L_x_20745:
        /* <DEDUP_REMOVED lines=68> */
.L_x_20689:
[----:B------:R-:W-:Y:S05]  /*6f30*/  EXIT ;  /* 0x000000000000794d */ /* 0x000fea0003800000 */
.L_x_20690:
[----:B------:R-:W-:Y:S01]  /*6f40*/  HFMA2 R12, -RZ, RZ, 0, 9.5367431640625e-07 ;  /* 0x00000010ff0c7431 */ /* 0x000fe200000001ff */
[----:B------:R-:W-:Y:S01]  /*6f50*/  BSSY B1, `(.L_x_20748) ;  /* 0x0000006000017945 */ /* 0x000fe20003800000 */
[----:B------:R-:W-:Y:S01]  /*6f60*/  IMAD.MOV.U32 R11, RZ, RZ, 0x1f ;  /* 0x0000001fff0b7424 */ /* 0x000fe200078e00ff */
[----:B------:R-:W-:-:S07]  /*6f70*/  MOV R15, 0xffffffff ;  /* 0xffffffff000f7802 */ /* 0x000fce0000000f00 */
[----:B------:R-:W-:Y:S05]  /*6f80*/  WARPSYNC.COLLECTIVE R15, `(.L_x_20749) ;  /* 0x000000000f087348 */ /* 0x000fea0003c00000 */
[----:B------:R0:W1:Y:S02]  /*6f90*/  SHFL.BFLY P6, R14, R13, R12, R11 ;  /* 0x0c00000c0d0e7389 */ /* 0x00006400000c000b */
[----:B01----:R-:W-:Y:S05]  /*6fa0*/  ENDCOLLECTIVE ;  /* 0x000000000000791b */ /* 0x003fea0003800000 */
.L_x_20749:
[----:B------:R-:W-:Y:S05]  /*6fb0*/  BSYNC B1 ;  /* 0x0000000000017941 */ /* 0x000fea0003800000 */
.L_x_20748:
[----:B------:R-:W-:Y:S01]  /*6fc0*/  HFMA2 R12, -RZ, RZ, 0, 4.76837158203125e-07 ;  /* 0x00000008ff0c7431 */ /* 0x000fe200000001ff */
[----:B------:R-:W-:Y:S01]  /*6fd0*/  FMNMX R13, R13, R14, !PT ;  /* 0x0000000e0d0d7209 */ /* 0x000fe20007800000 */
[----:B------:R-:W-:Y:S01]  /*6fe0*/  IMAD.MOV.U32 R11, RZ, RZ, 0x1f ;  /* 0x0000001fff0b7424 */ /* 0x000fe200078e00ff */
[----:B------:R-:W-:-:S07]  /*6ff0*/  MOV R15, 0xffffffff ;  /* 0xffffffff000f7802 */ /* 0x000fce0000000f00 */
[----:B------:R-:W-:Y:S05]  /*7000*/  WARPSYNC.COLLECTIVE R15, `(.L_x_20750) ;  /* 0x000000000f087348 */ /* 0x000fea0003c00000 */
[----:B------:R0:W1:Y:S02]  /*7010*/  SHFL.BFLY P6, R14, R13, R12, R11 ;  /* 0x0c00000c0d0e7389 */ /* 0x00006400000c000b */
[----:B01----:R-:W-:Y:S05]  /*7020*/  ENDCOLLECTIVE ;  /* 0x000000000000791b */ /* 0x003fea0003800000 */
.L_x_20750:
[----:B------:R-:W-:Y:S01]  /*7030*/  IMAD.MOV.U32 R12, RZ, RZ, 0x4 ;  /* 0x00000004ff0c7424 */ /* 0x000fe200078e00ff */
[----:B------:R-:W-:-:S04]  /*7040*/  FMNMX R0, R13, R14, !PT ;  /* 0x0000000e0d007209 */ /* 0x000fc80007800000 */
[----:B------:R-:W-:-:S07]  /*7050*/  MOV R13, R0 ;  /* 0x00000000000d7202 */ /* 0x000fce0000000f00 */
[----:B------:R-:W-:Y:S05]  /*7060*/  WARPSYNC.COLLECTIVE R15, `(.L_x_20751) ;  /* 0x000000000f087348 */ /* 0x000fea0003c00000 */
[----:B------:R0:W1:Y:S02]  /*7070*/  SHFL.BFLY P6, R14, R13, R12, R11 ;  /* 0x0c00000c0d0e7389 */ /* 0x00006400000c000b */
[----:B01----:R-:W-:Y:S05]  /*7080*/  ENDCOLLECTIVE ;  /* 0x000000000000791b */ /* 0x003fea0003800000 */
.L_x_20751:
[----:B------:R-:W-:Y:S01]  /*7090*/  HFMA2 R12, -RZ, RZ, 0, 1.1920928955078125e-07 ;  /* 0x00000002ff0c7431 */ /* 0x000fe200000001ff */
[----:B------:R-:W-:-:S04]  /*70a0*/  FMNMX R2, R0, R14, !PT ;  /* 0x0000000e00027209 */ /* 0x000fc80007800000 */
[----:B------:R-:W-:-:S07]  /*70b0*/  MOV R13, R2 ;  /* 0x00000002000d7202 */ /* 0x000fce0000000f00 */
[----:B------:R-:W-:Y:S05]  /*70c0*/  WARPSYNC.COLLECTIVE R15, `(.L_x_20752) ;  /* 0x000000000f087348 */ /* 0x000fea0003c00000 */
[----:B------:R0:W1:Y:S02]  /*70d0*/  SHFL.BFLY P6, R14, R13, R12, R11 ;  /* 0x0c00000c0d0e7389 */ /* 0x00006400000c000b */
[----:B01----:R-:W-:Y:S05]  /*70e0*/  ENDCOLLECTIVE ;  /* 0x000000000000791b */ /* 0x003fea0003800000 */
.L_x_20752:
[----:B------:R-:W-:Y:S02]  /*70f0*/  MOV R12, 0x1 ;  /* 0x00000001000c7802 */ /* 0x000fe40000000f00 */
[----:B------:R-:W-:-:S05]  /*7100*/  FMNMX R3, R2, R14, !PT ;  /* 0x0000000e02037209 */ /* 0x000fca0007800000 */
[----:B------:R-:W-:-:S07]  /*7110*/  IMAD.MOV.U32 R13, RZ, RZ, R3 ;  /* 0x000000ffff0d7224 */ /* 0x000fce00078e0003 */
[----:B------:R-:W-:Y:S05]  /*7120*/  WARPSYNC.COLLECTIVE R15, `(.L_x_20753) ;  /* 0x000000000f087348 */ /* 0x000fea0003c00000 */
[----:B------:R0:W1:Y:S02]  /*7130*/  SHFL.BFLY P6, R14, R13, R12, R11 ;  /* 0x0c00000c0d0e7389 */ /* 0x00006400000c000b */
[----:B01----:R-:W-:Y:S05]  /*7140*/  ENDCOLLECTIVE ;  /* 0x000000000000791b */ /* 0x003fea0003800000 */
.L_x_20753:
        /* <DEDUP_REMOVED lines=289> */
.L_x_20754:
[----:B------:R-:W-:Y:S02]  /*8360*/  IMAD.MOV.U32 R12, RZ, RZ, 0x8 ;  /* 0x00000008ff0c7424 */ /* 0x000fe400078e00ff */
[----:B------:R-:W-:-:S05]  /*8370*/  FADD R36, R13, R14 ;  /* 0x0000000e0d247221 */ /* 0x000fca0000000000 */
[----:B------:R-:W-:-:S07]  /*8380*/  MOV R13, R36 ;  /* 0x00000024000d7202 */ /* 0x000fce0000000f00 */
[----:B------:R-:W-:Y:S05]  /*8390*/  WARPSYNC.COLLECTIVE R15, `(.L_x_20755) ;  /* 0x000000000f087348 */ /* 0x000fea0003c00000 */
[----:B------:R0:W1:Y:S02]  /*83a0*/  SHFL.BFLY P6, R14, R13, R12, R11 ;  /* 0x0c00000c0d0e7389 */ /* 0x00006400000c000b */
[----:B01----:R-:W-:Y:S05]  /*83b0*/  ENDCOLLECTIVE ;  /* 0x000000000000791b */ /* 0x003fea0003800000 */
.L_x_20755:
[----:B------:R-:W-:Y:S02]  /*83c0*/  HFMA2 R12, -RZ, RZ, 0, 2.384185791015625e-07 ;  /* 0x00000004ff0c7431 */ /* 0x000fe400000001ff */
[----:B------:R-:W-:-:S05]  /*83d0*/  FADD R37, R36, R14 ;  /* 0x0000000e24257221 */ /* 0x000fca0000000000 */
[----:B------:R-:W-:-:S07]  /*83e0*/  MOV R13, R37 ;  /* 0x00000025000d7202 */ /* 0x000fce0000000f00 */
[----:B------:R-:W-:Y:S05]  /*83f0*/  WARPSYNC.COLLECTIVE R15, `(.L_x_20756) ;  /* 0x000000000f087348 */ /* 0x000fea0003c00000 */
[----:B------:R0:W1:Y:S02]  /*8400*/  SHFL.BFLY P6, R14, R13, R12, R11 ;  /* 0x0c00000c0d0e7389 */ /* 0x00006400000c000b */
[----:B01----:R-:W-:Y:S05]  /*8410*/  ENDCOLLECTIVE ;  /* 0x000000000000791b */ /* 0x003fea0003800000 */
.L_x_20756:
[----:B------:R-:W-:Y:S01]  /*8420*/  MOV R12, 0x2 ;  /* 0x00000002000c7802 */ /* 0x000fe20000000f00 */
[----:B------:R-:W-:-:S04]  /*8430*/  FADD R38, R37, R14 ;  /* 0x0000000e25267221 */ /* 0x000fc80000000000 */
[----:B------:R-:W-:-:S07]  /*8440*/  IMAD.MOV.U32 R13, RZ, RZ, R38 ;  /* 0x000000ffff0d7224 */ /* 0x000fce00078e0026 */
[----:B------:R-:W-:Y:S05]  /*8450*/  WARPSYNC.COLLECTIVE R15, `(.L_x_20757) ;  /* 0x000000000f087348 */ /* 0x000fea0003c00000 */
[----:B------:R0:W1:Y:S02]  /*8460*/  SHFL.BFLY P6, R14, R13, R12, R11 ;  /* 0x0c00000c0d0e7389 */ /* 0x00006400000c000b */
[----:B01----:R-:W-:Y:S05]  /*8470*/  ENDCOLLECTIVE ;  /* 0x000000000000791b */ /* 0x003fea0003800000 */
.L_x_20757:
[----:B------:R-:W-:Y:S02]  /*8480*/  IMAD.MOV.U32 R12, RZ, RZ, 0x1 ;  /* 0x00000001ff0c7424 */ /* 0x000fe400078e00ff */
[----:B------:R-:W-:-:S05]  /*8490*/  FADD R39, R38, R14 ;  /* 0x0000000e26277221 */ /* 0x000fca0000000000 */
[----:B------:R-:W-:-:S07]  /*84a0*/  MOV R13, R39 ;  /* 0x00000027000d7202 */ /* 0x000fce0000000f00 */
[----:B------:R-:W-:Y:S05]  /*84b0*/  WARPSYNC.COLLECTIVE R15, `(.L_x_20758) ;  /* 0x000000000f087348 */ /* 0x000fea0003c00000 */
[----:B------:R0:W1:Y:S02]  /*84c0*/  SHFL.BFLY P6, R14, R13, R12, R11 ;  /* 0x0c00000c0d0e7389 */ /* 0x00006400000c000b */
[----:B01----:R-:W-:Y:S05]  /*84d0*/  ENDCOLLECTIVE ;  /* 0x000000000000791b */ /* 0x003fea0003800000 */
.L_x_20758:
[----:B------:R-:W-:Y:S05]  /*84e0*/  BRA `(.L_x_20759) ;  /* 0xffffffcc00607947 */ /* 0x000fea000383ffff */
        .weak           $__internal_327_$__cuda_sm3x_div_rn_noftz_f32_slowpath
        .type           $__internal_327_$__cuda_sm3x_div_rn_noftz_f32_slowpath,@function
        .size           $__internal_327_$__cuda_sm3x_div_rn_noftz_f32_slowpath,(.L_x_37704 - $__internal_327_$__cuda_sm3x_div_rn_noftz_f32_slowpath)
$__internal_327_$__cuda_sm3x_div_rn_noftz_f32_slowpath:
        /* <DEDUP_REMOVED lines=35> */
.L_x_20761:
        /* <DEDUP_REMOVED lines=51> */
.L_x_20768:
[----:B------:R-:W-:-:S04]  /*8a50*/  LOP3.LUT R6, R6, 0x80000000, RZ, 0xc0, !PT ;  /* 0x8000000006067812 */ /* 0x000fc800078ec0ff */
[----:B------:R-:W-:Y:S01]  /*8a60*/  LOP3.LUT R6, R6, 0x7f800000, RZ, 0xfc, !PT ;  /* 0x7f80000006067812 */ /* 0x000fe200078efcff */
[----:B------:R-:W-:Y:S06]  /*8a70*/  BRA `(.L_x_20769) ;  /* 0x0000000000047947 */ /* 0x000fec0003800000 */
.L_x_20767:
[----:B------:R-:W-:-:S07]  /*8a80*/  LEA R6, R36, R6, 0x17 ;  /* 0x0000000624067211 */ /* 0x000fce00078eb8ff */
.L_x_20769:
[----:B------:R-:W-:Y:S05]  /*8a90*/  BSYNC.RECONVERGENT B2 ;  /* 0x0000000000027941 */ /* 0x000fea0003800200 */
.L_x_20766:
[----:B------:R-:W-:Y:S05]  /*8aa0*/  BRA `(.L_x_20770) ;  /* 0x0000000000207947 */ /* 0x000fea0003800000 */
.L_x_20765:
[----:B------:R-:W-:-:S04]  /*8ab0*/  LOP3.LUT R6, R37, 0x80000000, R6, 0x48, !PT ;  /* 0x8000000025067812 */ /* 0x000fc800078e4806 */
[----:B------:R-:W-:Y:S01]  /*8ac0*/  LOP3.LUT R6, R6, 0x7f800000, RZ, 0xfc, !PT ;  /* 0x7f80000006067812 */ /* 0x000fe200078efcff */
[----:B------:R-:W-:Y:S06]  /*8ad0*/  BRA `(.L_x_20770) ;  /* 0x0000000000147947 */ /* 0x000fec0003800000 */
.L_x_20764:
[----:B------:R-:W-:Y:S01]  /*8ae0*/  LOP3.LUT R6, R37, 0x80000000, R6, 0x48, !PT ;  /* 0x8000000025067812 */ /* 0x000fe200078e4806 */
[----:B------:R-:W-:Y:S06]  /*8af0*/  BRA `(.L_x_20770) ;  /* 0x00000000000c7947 */ /* 0x000fec0003800000 */
.L_x_20763:
[----:B------:R-:W0:Y:S01]  /*8b00*/  MUFU.RSQ R6, -QNAN ;  /* 0xffc0000000067908 */ /* 0x000e220000001400 */
[----:B------:R-:W-:Y:S05]  /*8b10*/  BRA `(.L_x_20770) ;  /* 0x0000000000047947 */ /* 0x000fea0003800000 */
.L_x_20762:
[----:B------:R-:W-:-:S07]  /*8b20*/  FADD.FTZ R6, R6, R11 ;  /* 0x0000000b06067221 */ /* 0x000fce0000010000 */
.L_x_20770:
[----:B------:R-:W-:Y:S05]  /*8b30*/  BSYNC.RECONVERGENT B1 ;  /* 0x0000000000017941 */ /* 0x000fea0003800200 */
.L_x_20760:
[----:B------:R-:W-:-:S04]  /*8b40*/  HFMA2 R13, -RZ, RZ, 0, 0 ;  /* 0x00000000ff0d7431 */ /* 0x000fc800000001ff */
[----:B0-----:R-:W-:Y:S05]  /*8b50*/  RET.REL.NODEC R12 `(_Z15SoftmaxWarpImplI22BroadcastScaleMaskLoadIffbLm2EiE11DirectStoreIffEfLi1ELi28ELi32ELi1ELb0EL9Algorithm0EEvT_T0_ll) ;  /* 0xffffff740c287950 */ /* 0x001fea0003c3ffff */
.L_x_20771:
        /* <DEDUP_REMOVED lines=10> */
.L_x_37704:


//--------------------- .text._Z15SoftmaxWarpImplI22BroadcastScaleMaskLoadIffbLm2EiE11DirectStoreIffEfLi1ELi27ELi32ELi1ELb1EL9Algorithm0EEvT_T0_ll --------------------------
	.section	.text._Z15SoftmaxWarpImplI22BroadcastScaleMaskLoadIffbLm2EiE11DirectStoreIffEfLi1ELi27ELi32ELi1ELb1EL9Algorithm0EEvT_T0_ll,"ax",@progbits
	.align	128
        .global         _Z15SoftmaxWarpImplI22BroadcastScaleMaskLoadIffbLm2EiE11DirectStoreIffEfLi1ELi27ELi32ELi1ELb1EL9Algorithm0EEvT_T0_ll
        .type           _Z15SoftmaxWarpImplI22BroadcastScaleMaskLoadIffbLm2EiE11DirectStoreIffEfLi1ELi27ELi32ELi1ELb1EL9Algorithm0EEvT_T0_ll,@function
        .size           _Z15SoftmaxWarpImplI22BroadcastScaleMaskLoadIffbLm2EiE11DirectStoreIffEfLi1ELi27ELi32ELi1ELb1EL9Algorithm0EEvT_T0_ll,(.L_x_37705 - _Z15SoftmaxWarpImplI22BroadcastScaleMaskLoadIffbLm2EiE11DirectStoreIffEfLi1ELi27ELi32ELi1ELb1EL9Algorithm0EEvT_T0_ll)
        .other          _Z15SoftmaxWarpImplI22BroadcastScaleMaskLoadIffbLm2EiE11DirectStoreIffEfLi1ELi27ELi32ELi1ELb1EL9Algorithm0EEvT_T0_ll,@"STO_CUDA_ENTRY STV_DEFAULT"
_Z15SoftmaxWarpImplI22BroadcastScaleMaskLoadIffbLm2EiE11DirectStoreIffEfLi1ELi27ELi32ELi1ELb1EL9Algorithm0EEvT_T0_ll:
.text._Z15SoftmaxWarpImplI22BroadcastScaleMaskLoadIffbLm2EiE11DirectStoreIffEfLi1ELi27ELi32ELi1ELb1EL9Algorithm0EEvT_T0_ll:
        /* <DEDUP_REMOVED lines=29> */
.L_x_20772:
        /* <DEDUP_REMOVED lines=26> */
.L_x_20883:
[----:B------:R-:W0:Y:S01]  /*0370*/  LDC.64 R2, c[0x0][0x3f0] ;  /* 0x0000fc00ff027b82 */ /* 0x000e220000000a00 */
[----:B------:R-:W-:Y:S01]  /*0380*/  BSSY.RECONVERGENT B1, `(.L_x_20774) ;  /* 0x0000045000017945 */ /* 0x000fe20003800200 */
[----:B--2---:R-:W-:Y:S01]  /*0390*/  MOV R7, 0xff800000 ;  /* 0xff80000000077802 */ /* 0x004fe20000000f00 */
[C---:B------:R-:W-:Y:S01]  /*03a0*/  VIADD R31, R33.reuse, 0x60 ;  /* 0x00000060211f7836 */ /* 0x040fe20000000000 */
[C---:B------:R-:W-:Y:S01]  /*03b0*/  IADD3 R27, PT, PT, R33.reuse, 0xa0, RZ ;  /* 0x000000a0211b7810 */ /* 0x040fe20007ffe0ff */
[C---:B------:R-:W-:Y:S01]  /*03c0*/  VIADD R29, R33.reuse, 0x80 ;  /* 0x00000080211d7836 */ /* 0x040fe20000000000 */
[C---:B------:R-:W-:Y:S01]  /*03d0*/  IADD3 R21, PT, PT, R33.reuse, 0x100, RZ ;  /* 0x0000010021157810 */ /* 0x040fe20007ffe0ff */
[C---:B------:R-:W-:Y:S01]  /*03e0*/  VIADD R25, R33.reuse, 0xc0 ;  /* 0x000000c021197836 */ /* 0x040fe20000000000 */
[C---:B------:R-:W-:Y:S01]  /*03f0*/  IADD3 R15, PT, PT, R33.reuse, 0x160, RZ ;  /* 0x00000160210f7810 */ /* 0x040fe20007ffe0ff */
[C---:B------:R-:W-:Y:S01]  /*0400*/  VIADD R23, R33.reuse, 0xe0 ;  /* 0x000000e021177836 */ /* 0x040fe20000000000 */
[----:B------:R-:W-:Y:S01]  /*0410*/  MOV R13, 0xff800000 ;  /* 0xff800000000d7802 */ /* 0x000fe20000000f00 */
[----:B------:R-:W-:-:S02]  /*0420*/  VIADD R19, R33, 0x120 ;  /* 0x0000012021137836 */ /* 0x000fc40000000000 */
[C---:B------:R-:W-:Y:S02]  /*0430*/  VIADD R17, R33.reuse, 0x140 ;  /* 0x0000014021117836 */ /* 0x040fe40000000000 */
[C---:B------:R-:W-:Y:S02]  /*0440*/  VIADD R9, R33.reuse, 0x180 ;  /* 0x0000018021097836 */ /* 0x040fe40000000000 */
[C---:B------:R-:W-:Y:S01]  /*0450*/  VIADD R5, R33.reuse, 0x1a0 ;  /* 0x000001a021057836 */ /* 0x040fe20000000000 */
[----:B0-----:R-:W-:-:S04]  /*0460*/  ISETP.GE.U32.AND P0, PT, R33, R2, PT ;  /* 0x000000022100720c */ /* 0x001fc80003f06070 */
[----:B------:R-:W-:-:S13]  /*0470*/  ISETP.GE.AND.EX P0, PT, RZ, R3, PT, P0 ;  /* 0x00000003ff00720c */ /* 0x000fda0003f06300 */
[----:B-1----:R-:W-:Y:S05]  /*0480*/  @P0 BRA `(.L_x_20775) ;  /* 0x0000000000d00947 */ /* 0x002fea0003800000 */
[----:B------:R-:W0:Y:S01]  /*0490*/  LDC R4, c[0x0][0x3a8] ;  /* 0x0000ea00ff047b82 */ /* 0x000e220000000800 */
[----:B------:R-:W-:Y:S01]  /*04a0*/  IMAD R69, R34, UR50, R33 ;  /* 0x0000003222457c24 */ /* 0x000fe2000f8e0221 */
[C---:B------:R-:W-:Y:S02]  /*04b0*/  R2UR UR6, R52.reuse ;  /* 0x00000000340672ca */ /* 0x040fe400000e0000 */
        /* <DEDUP_REMOVED lines=49> */
.L_x_20775:
[----:B------:R-:W-:Y:S05]  /*07d0*/  BSYNC.RECONVERGENT B1 ;  /* 0x0000000000017941 */ /* 0x000fea0003800200 */
.L_x_20774:
[----:B------:R-:W-:Y:S01]  /*07e0*/  VIADD R11, R33, 0x1c0 ;  /* 0x000001c0210b7836 */ /* 0x000fe20000000000 */
[-C--:B------:R-:W-:Y:S01]  /*07f0*/  ISETP.GE.U32.AND P2, PT, R37, R2.reuse, PT ;  /* 0x000000022500720c */ /* 0x080fe20003f46070 */
[----:B------:R-:W0:Y:S01]  /*0800*/  S2R R33, SR_TID.X ;  /* 0x0000000000217919 */ /* 0x000e220000002100 */
[-C--:B------:R-:W-:Y:S01]  /*0810*/  ISETP.GE.U32.AND P1, PT, R39, R2.reuse, PT ;  /* 0x000000022700720c */ /* 0x080fe20003f26070 */
[----:B------:R-:W-:Y:S01]  /*0820*/  BSSY.RECONVERGENT B1, `(.L_x_20776) ;  /* 0x0000040000017945 */ /* 0x000fe20003800200 */
[----:B------:R-:W-:Y:S01]  /*0830*/  ISETP.GE.AND.EX P2, PT, RZ, R3, PT, P2 ;  /* 0x00000003ff00720c */ /* 0x000fe20003f46320 */
[----:B------:R-:W-:Y:S01]  /*0840*/  IMAD.MOV.U32 R44, RZ, RZ, -0x800000 ;  /* 0xff800000ff2c7424 */ /* 0x000fe200078e00ff */
[-C--:B------:R-:W-:Y:S01]  /*0850*/  ISETP.GE.U32.AND P3, PT, R31, R2.reuse, PT ;  /* 0x000000021f00720c */ /* 0x080fe20003f66070 */
[----:B------:R-:W-:Y:S01]  /*0860*/  IMAD.MOV.U32 R48, RZ, RZ, -0x800000 ;  /* 0xff800000ff307424 */ /* 0x000fe200078e00ff */
[-C--:B------:R-:W-:Y:S02]  /*0870*/  ISETP.GE.U32.AND P5, PT, R29, R2.reuse, PT ;  /* 0x000000021d00720c */ /* 0x080fe40003fa6070 */
[----:B------:R-:W-:-:S02]  /*0880*/  ISETP.GE.U32.AND P4, PT, R27, R2, PT ;  /* 0x000000021b00720c */ /* 0x000fc40003f86070 */
[-C--:B------:R-:W-:Y:S02]  /*0890*/  ISETP.GE.AND.EX P1, PT, RZ, R3.reuse, PT, P1 ;  /* 0x00000003ff00720c */ /* 0x080fe40003f26310 */
[-C--:B------:R-:W-:Y:S02]  /*08a0*/  ISETP.GE.AND.EX P3, PT, RZ, R3.reuse, PT, P3 ;  /* 0x00000003ff00720c */ /* 0x080fe40003f66330 */
[----:B------:R-:W-:Y:S02]  /*08b0*/  ISETP.GE.AND.EX P5, PT, RZ, R3, PT, P5 ;  /* 0x00000003ff00720c */ /* 0x000fe40003fa6350 */
[----:B------:R-:W-:Y:S01]  /*08c0*/  MOV R46, 0xff800000 ;  /* 0xff800000002e7802 */ /* 0x000fe20000000f00 */
[----:B------:R-:W-:Y:S10]  /*08d0*/  @P2 BRA `(.L_x_20777) ;  /* 0x0000000000d02947 */ /* 0x000ff40003800000 */
[----:B------:R-:W1:Y:S01]  /*08e0*/  LDC R6, c[0x0][0x3a8] ;  /* 0x0000ea00ff067b82 */ /* 0x000e620000000800 */
[----:B------:R-:W-:Y:S01]  /*08f0*/  IMAD R71, R34, UR50, R37 ;  /* 0x0000003222477c24 */ /* 0x000fe2000f8e0225 */
[C---:B------:R-:W-:Y:S02]  /*0900*/  R2UR UR6, R52.reuse ;  /* 0x00000000340672ca */ /* 0x040fe400000e0000 */
[C---:B------:R-:W-:Y:S02]  /*0910*/  R2UR UR7, R53.reuse ;  /* 0x00000000350772ca */ /* 0x040fe400000e0000 */
[----:B------:R-:W-:Y:S02]  /*0920*/  R2UR UR4, R52 ;  /* 0x00000000340472ca */ /* 0x000fe400000e0000 */
[----:B------:R-:W-:Y:S02]  /*0930*/  R2UR UR5, R53 ;  /* 0x00000000350572ca */ /* 0x000fe400000e0000 */
[----:B-1----:R-:W-:-:S04]  /*0940*/  IABS R69, R6 ;  /* 0x0000000600457213 */ /* 0x002fc80000000000 */
[----:B------:R-:W1:Y:S08]  /*0950*/  I2F.RP R0, R69 ;  /* 0x0000004500007306 */ /* 0x000e700000209400 */
[----:B-1----:R-:W1:Y:S02]  /*0960*/  MUFU.RCP R0, R0 ;  /* 0x0000000000007308 */ /* 0x002e640000001000 */
[----:B-1----:R-:W-:-:S06]  /*0970*/  VIADD R66, R0, 0xffffffe ;  /* 0x0ffffffe00427836 */ /* 0x002fcc0000000000 */
[----:B------:R1:W2:Y:S02]  /*0980*/  F2I.FTZ.U32.TRUNC.NTZ R67, R66 ;  /* 0x0000004200437305 */ /* 0x0002a4000021f000 */
[----:B-1----:R-:W-:Y:S01]  /*0990*/  IMAD.MOV.U32 R66, RZ, RZ, RZ ;  /* 0x000000ffff427224 */ /* 0x002fe200078e00ff */
[----:B--2---:R-:W-:-:S05]  /*09a0*/  IADD3 R4, PT, PT, RZ, -R67, RZ ;  /* 0x80000043ff047210 */ /* 0x004fca0007ffe0ff */
[----:B------:R-:W-:Y:S01]  /*09b0*/  IMAD R73, R4, R69, RZ ;  /* 0x0000004504497224 */ /* 0x000fe200078e02ff */
        /* <DEDUP_REMOVED lines=16> */
[----:B-1----:R-:W-:Y:S02]  /*0ac0*/  ISETP.NE.U32.AND P6, PT, R66, 0x1, PT ;  /* 0x000000014200780c */ /* 0x002fe40003fc5070 */
[----:B------:R-:W-:Y:S02]  /*0ad0*/  SHF.R.S64 R66, RZ, 0x1e, R71 ;  /* 0x0000001eff427819 */ /* 0x000fe40000001047 */
[----:B------:R-:W-:Y:S02]  /*0ae0*/  ISETP.NE.AND.EX P6, PT, R67, RZ, PT, P6 ;  /* 0x000000ff4300720c */ /* 0x000fe40003fc5360 */
[----:B------:R-:W-:Y:S02]  /*0af0*/  @!P2 LOP3.LUT R0, RZ, R6, RZ, 0x33, !PT ;  /* 0x00000006ff00a212 */ /* 0x000fe400078e33ff */
[----:B--2---:R-:W-:-:S03]  /*0b00*/  ISETP.NE.U32.AND P2, PT, R68, 0x1, PT ;  /* 0x000000014400780c */ /* 0x004fc60003f45070 */
        /* <DEDUP_REMOVED lines=17> */
.L_x_20777:
[----:B------:R-:W-:Y:S05]  /*0c20*/  BSYNC.RECONVERGENT B1 ;  /* 0x0000000000017941 */ /* 0x000fea0003800200 */
.L_x_20776:
[----:B------:R-:W-:Y:S04]  /*0c30*/  BSSY.RECONVERGENT B1, `(.L_x_20778) ;  /* 0x0000036000017945 */ /* 0x000fe80003800200 */
[----:B------:R-:W-:Y:S05]  /*0c40*/  @P1 BRA `(.L_x_20779) ;  /* 0x0000000000d01947 */ /* 0x000fea0003800000 */
        /* <DEDUP_REMOVED lines=52> */
.L_x_20779:
[----:B------:R-:W-:Y:S05]  /*0f90*/  BSYNC.RECONVERGENT B1 ;  /* 0x0000000000017941 */ /* 0x000fea0003800200 */
.L_x_20778:
        /* <DEDUP_REMOVED lines=31> */
[----:B--2---:R-:W-:Y:S02]  /*1190*/  ISETP.NE.U32.AND P1, PT, R30, 0x1, PT ;  /* 0x000000011e00780c */ /* 0x004fe40003f25070 */
        /* <DEDUP_REMOVED lines=22> */
.L_x_20781:
[----:B------:R-:W-:Y:S05]  /*1300*/  BSYNC.RECONVERGENT B1 ;  /* 0x0000000000017941 */ /* 0x000fea0003800200 */
.L_x_20780:
[----:B------:R-:W-:Y:S01]  /*1310*/  BSSY.RECONVERGENT B1, `(.L_x_20782) ;  /* 0x0000037000017945 */ /* 0x000fe20003800200 */
[----:B------:R-:W-:-:S03]  /*1320*/  IMAD.MOV.U32 R0, RZ, RZ, -0x800000 ;  /* 0xff800000ff007424 */ /* 0x000fc600078e00ff */
        /* <DEDUP_REMOVED lines=10> */
[----:B-1----:R-:W-:-:S06]  /*13d0*/  IADD3 R30, PT, PT, R0, 0xffffffe, RZ ;  /* 0x0ffffffe001e7810 */ /* 0x002fcc0007ffe0ff */
[----:B------:R1:W2:Y:S02]  /*13e0*/  F2I.FTZ.U32.TRUNC.NTZ R31, R30 ;  /* 0x0000001e001f7305 */ /* 0x0002a4000021f000 */
[----:B-1----:R-:W-:Y:S02]  /*13f0*/  IMAD.MOV.U32 R30, RZ, RZ, RZ ;  /* 0x000000ffff1e7224 */ /* 0x002fe400078e00ff */
[----:B--2---:R-:W-:-:S04]  /*1400*/  IMAD.MOV R4, RZ, RZ, -R31 ;  /* 0x000000ffff047224 */ /* 0x004fc800078e0a1f */
[----:B------:R-:W-:Y:S01]  /*1410*/  IMAD R29, R4, R69, RZ ;  /* 0x00000045041d7224 */ /* 0x000fe200078e02ff */
[----:B------:R-:W-:-:S03]  /*1420*/  IABS R4, R67 ;  /* 0x0000004300047213 */ /* 0x000fc60000000000 */
[----:B------:R-:W-:Y:S02]  /*1430*/  IMAD.HI.U32 R29, R31, R29, R30 ;  /* 0x0000001d1f1d7227 */ /* 0x000fe400078e001e */
[----:B------:R-:W1:Y:S04]  /*1440*/  LDC.64 R30, c[0x0][0x390] ;  /* 0x0000e400ff1e7b82 */ /* 0x000e680000000a00 */
        /* <DEDUP_REMOVED lines=12> */
[----:B--2---:R-:W-:Y:S02]  /*1510*/  ISETP.NE.U32.AND P1, PT, R28, 0x1, PT ;  /* 0x000000011c00780c */ /* 0x004fe40003f25070 */
[----:B------:R-:W-:Y:S02]  /*1520*/  SHF.R.S64 R28, RZ, 0x1e, R67 ;  /* 0x0000001eff1c7819 */ /* 0x000fe40000001043 */
        /* <DEDUP_REMOVED lines=21> */
.L_x_20783:
[----:B------:R-:W-:Y:S05]  /*1680*/  BSYNC.RECONVERGENT B1 ;  /* 0x0000000000017941 */ /* 0x000fea0003800200 */
.L_x_20782:
        /* <DEDUP_REMOVED lines=24> */
[----:B-1----:R-:W-:Y:S02]  /*1810*/  HFMA2 R28, -RZ, RZ, 0, 0 ;  /* 0x00000000ff1c7431 */ /* 0x002fe400000001ff */
[----:B--2---:R-:W-:-:S04]  /*1820*/  IMAD.MOV R6, RZ, RZ, -R29 ;  /* 0x000000ffff067224 */ /* 0x004fc800078e0a1d */
        /* <DEDUP_REMOVED lines=39> */
.L_x_20785:
[----:B------:R-:W-:Y:S05]  /*1aa0*/  BSYNC.RECONVERGENT B1 ;  /* 0x0000000000017941 */ /* 0x000fea0003800200 */
.L_x_20784:
        /* <DEDUP_REMOVED lines=55> */
.L_x_20787:
[----:B------:R-:W-:Y:S05]  /*1e20*/  BSYNC.RECONVERGENT B1 ;  /* 0x0000000000017941 */ /* 0x000fea0003800200 */
.L_x_20786:
        /* <DEDUP_REMOVED lines=55> */
.L_x_20789:
[----:B------:R-:W-:Y:S05]  /*21a0*/  BSYNC.RECONVERGENT B1 ;  /* 0x0000000000017941 */ /* 0x000fea0003800200 */
.L_x_20788:
[----:B------:R-:W-:Y:S01]  /*21b0*/  BSSY.RECONVERGENT B1, `(.L_x_20790) ;  /* 0x0000037000017945 */ /* 0x000fe20003800200 */
[----:B------:R-:W-:-:S03]  /*21c0*/  MOV R16, 0xff800000 ;  /* 0xff80000000107802 */ /* 0x000fc60000000f00 */
        /* <DEDUP_REMOVED lines=53> */
.L_x_20791:
[----:B------:R-:W-:Y:S05]  /*2520*/  BSYNC.RECONVERGENT B1 ;  /* 0x0000000000017941 */ /* 0x000fea0003800200 */
.L_x_20790:
        /* <DEDUP_REMOVED lines=55> */
.L_x_20793:
[----:B------:R-:W-:Y:S05]  /*28a0*/  BSYNC.RECONVERGENT B1 ;  /* 0x0000000000017941 */ /* 0x000fea0003800200 */
.L_x_20792:
[----:B------:R-:W-:Y:S01]  /*28b0*/  ISETP.GE.AND.EX P6, PT, RZ, R3, PT, P6 ;  /* 0x00000003ff00720c */ /* 0x000fe20003fc6360 */
[----:B------:R-:W-:Y:S01]  /*28c0*/  BSSY.RECONVERGENT B1, `(.L_x_20794) ;  /* 0x0000040000017945 */ /* 0x000fe20003800200 */
[-C--:B------:R-:W-:Y:S01]  /*28d0*/  ISETP.GE.U32.AND P5, PT, R15, R2.reuse, PT ;  /* 0x000000020f00720c */ /* 0x080fe20003fa6070 */
[----:B------:R-:W-:Y:S01]  /*28e0*/  IMAD.MOV.U32 R20, RZ, RZ, -0x800000 ;  /* 0xff800000ff147424 */ /* 0x000fe200078e00ff */
        /* <DEDUP_REMOVED lines=45> */
[----:B--2---:R-:W-:Y:S02]  /*2bc0*/  ISETP.NE.U32.AND P6, PT, R22, 0x1, PT ;  /* 0x000000011600780c */ /* 0x004fe40003fc5070 */
        /* <DEDUP_REMOVED lines=15> */
.L_x_20795:
[----:B------:R-:W-:Y:S05]  /*2cc0*/  BSYNC.RECONVERGENT B1 ;  /* 0x0000000000017941 */ /* 0x000fea0003800200 */
.L_x_20794:
        /* <DEDUP_REMOVED lines=8> */
[----:B------:R-:W2:Y:S01]  /*2d50*/  LDC.64 R24, c[0x0][0x390] ;  /* 0x0000e400ff187b82 */ /* 0x000ea20000000a00 */
[----:B------:R-:W-:Y:S02]  /*2d60*/  R2UR UR5, R53 ;  /* 0x00000000350572ca */ /* 0x000fe400000e0000 */
[----:B-1----:R-:W-:-:S04]  /*2d70*/  IABS R19, R14 ;  /* 0x0000000e00137213 */ /* 0x002fc80000000000 */
[----:B------:R-:W1:Y:S08]  /*2d80*/  I2F.RP R4, R19 ;  /* 0x0000001300047306 */ /* 0x000e700000209400 */
[----:B-1----:R-:W1:Y:S02]  /*2d90*/  MUFU.RCP R4, R4 ;  /* 0x0000000400047308 */ /* 0x002e640000001000 */
[----:B-1----:R-:W-:-:S06]  /*2da0*/  VIADD R22, R4, 0xffffffe ;  /* 0x0ffffffe04167836 */ /* 0x002fcc0000000000 */
[----:B------:R1:W3:Y:S02]  /*2db0*/  F2I.FTZ.U32.TRUNC.NTZ R23, R22 ;  /* 0x0000001600177305 */ /* 0x0002e4000021f000 */
[----:B-1----:R-:W-:Y:S02]  /*2dc0*/  HFMA2 R22, -RZ, RZ, 0, 0 ;  /* 0x00000000ff167431 */ /* 0x002fe400000001ff */
[----:B---3--:R-:W-:-:S04]  /*2dd0*/  IMAD.MOV R12, RZ, RZ, -R23 ;  /* 0x000000ffff0c7224 */ /* 0x008fc800078e0a17 */
        /* <DEDUP_REMOVED lines=38> */
.L_x_20797:
[----:B------:R-:W-:Y:S05]  /*3040*/  BSYNC.RECONVERGENT B1 ;  /* 0x0000000000017941 */ /* 0x000fea0003800200 */
.L_x_20796:
        /* <DEDUP_REMOVED lines=36> */
[----:B------:R-:W-:Y:S01]  /*3290*/  SHF.R.S64 R14, RZ, 0x1e, R24 ;  /* 0x0000001eff0e7819 */ /* 0x000fe20000001018 */
[----:B------:R-:W-:Y:S01]  /*32a0*/  IMAD.MOV R9, RZ, RZ, -R4 ;  /* 0x000000ffff097224 */ /* 0x000fe200078e0a04 */
[----:B--2---:R-:W-:Y:S02]  /*32b0*/  ISETP.NE.U32.AND P5, PT, R26, 0x1, PT ;  /* 0x000000011a00780c */ /* 0x004fe40003fa5070 */
        /* <DEDUP_REMOVED lines=17> */
.L_x_20799:
[----:B------:R-:W-:Y:S05]  /*33d0*/  BSYNC.RECONVERGENT B1 ;  /* 0x0000000000017941 */ /* 0x000fea0003800200 */
.L_x_20798:
        /* <DEDUP_REMOVED lines=19> */
[----:B------:R-:W1:Y:S02]  /*3510*/  LDC.64 R14, c[0x0][0x398] ;  /* 0x0000e600ff0e7b82 */ /* 0x000e640000000a00 */
        /* <DEDUP_REMOVED lines=36> */
.L_x_20801:
[----:B------:R-:W-:Y:S05]  /*3760*/  BSYNC.RECONVERGENT B1 ;  /* 0x0000000000017941 */ /* 0x000fea0003800200 */
.L_x_20800:
[----:B------:R-:W-:Y:S01]  /*3770*/  BSSY.RECONVERGENT B1, `(.L_x_20802) ;  /* 0x0000038000017945 */ /* 0x000fe20003800200 */
[----:B------:R-:W-:-:S03]  /*3780*/  IMAD.MOV.U32 R28, RZ, RZ, -0x800000 ;  /* 0xff800000ff1c7424 */ /* 0x000fc600078e00ff */
[----:B------:R-:W-:Y:S05]  /*3790*/  @P4 BRA `(.L_x_20803) ;  /* 0x0000000000d44947 */ /* 0x000fea0003800000 */
[----:B------:R-:W1:Y:S01]  /*37a0*/  LDC R9, c[0x0][0x3a8] ;  /* 0x0000ea00ff097b82 */ /* 0x000e620000000800 */
[----:B------:R-:W-:Y:S01]  /*37b0*/  IMAD R28, R34, UR50, R11 ;  /* 0x00000032221c7c24 */ /* 0x000fe2000f8e020b */
[C---:B------:R-:W-:Y:S01]  /*37c0*/  R2UR UR6, R52.reuse ;  /* 0x00000000340672ca */ /* 0x040fe200000e0000 */
[----:B------:R-:W-:Y:S01]  /*37d0*/  IMAD.MOV.U32 R4, RZ, RZ, RZ ;  /* 0x000000ffff047224 */ /* 0x000fe200078e00ff */
[C---:B------:R-:W-:Y:S02]  /*37e0*/  R2UR UR7, R53.reuse ;  /* 0x00000000350772ca */ /* 0x040fe400000e0000 */
[----:B------:R-:W-:Y:S02]  /*37f0*/  R2UR UR4, R52 ;  /* 0x00000000340472ca */ /* 0x000fe400000e0000 */
[----:B------:R-:W2:Y:S01]  /*3800*/  LDC.64 R30, c[0x0][0x390] ;  /* 0x0000e400ff1e7b82 */ /* 0x000ea20000000a00 */
[----:B------:R-:W-:Y:S02]  /*3810*/  R2UR UR5, R53 ;  /* 0x00000000350572ca */ /* 0x000fe400000e0000 */
[----:B-1----:R-:W-:-:S04]  /*3820*/  IABS R14, R9 ;  /* 0x00000009000e7213 */ /* 0x002fc80000000000 */
[----:B------:R-:W1:Y:S08]  /*3830*/  I2F.RP R12, R14 ;  /* 0x0000000e000c7306 */ /* 0x000e700000209400 */
[----:B-1----:R-:W1:Y:S02]  /*3840*/  MUFU.RCP R12, R12 ;  /* 0x0000000c000c7308 */ /* 0x002e640000001000 */
[----:B-1----:R-:W-:-:S06]  /*3850*/  IADD3 R15, PT, PT, R12, 0xffffffe, RZ ;  /* 0x0ffffffe0c0f7810 */ /* 0x002fcc0007ffe0ff */
[----:B------:R-:W1:Y:S02]  /*3860*/  F2I.FTZ.U32.TRUNC.NTZ R5, R15 ;  /* 0x0000000f00057305 */ /* 0x000e64000021f000 */
[----:B-1----:R-:W-:-:S04]  /*3870*/  IMAD.MOV R17, RZ, RZ, -R5 ;  /* 0x000000ffff117224 */ /* 0x002fc800078e0a05 */
        /* <DEDUP_REMOVED lines=18> */
[----:B--2---:R-:W-:Y:S02]  /*39a0*/  ISETP.NE.U32.AND P2, PT, R30, 0x1, PT ;  /* 0x000000011e00780c */ /* 0x004fe40003f45070 */
[----:B------:R-:W-:Y:S02]  /*39b0*/  IADD3 R5, PT, PT, -R4, RZ, RZ ;  /* 0x000000ff04057210 */ /* 0x000fe40007ffe1ff */
[----:B-1----:R-:W-:Y:S02]  /*39c0*/  ISETP.NE.U32.AND P1, PT, R14, 0x1, PT ;  /* 0x000000010e00780c */ /* 0x002fe40003f25070 */
[----:B------:R-:W-:Y:S01]  /*39d0*/  ISETP.NE.AND.EX P2, PT, R31, RZ, PT, P2 ;  /* 0x000000ff1f00720c */ /* 0x000fe20003f45320 */
[----:B------:R-:W-:Y:S01]  /*39e0*/  IMAD R5, R9, R5, R28 ;  /* 0x0000000509057224 */ /* 0x000fe200078e021c */
[----:B------:R-:W-:-:S02]  /*39f0*/  ISETP.NE.AND.EX P1, PT, R15, RZ, PT, P1 ;  /* 0x000000ff0f00720c */ /* 0x000fc40003f25310 */
        /* <DEDUP_REMOVED lines=15> */
.L_x_20803:
[----:B------:R-:W-:Y:S05]  /*3af0*/  BSYNC.RECONVERGENT B1 ;  /* 0x0000000000017941 */ /* 0x000fea0003800200 */
.L_x_20802:
        /* <DEDUP_REMOVED lines=8> */
[----:B------:R-:W-:Y:S01]  /*3b80*/  ISETP.GE.AND.EX P4, PT, RZ, R3, PT, P4 ;  /* 0x00000003ff00720c */ /* 0x000fe20003f86340 */
[----:B------:R-:W-:-:S12]  /*3b90*/  @P3 BRA `(.L_x_20805) ;  /* 0x0000000000d43947 */ /* 0x000fd80003800000 */
[----:B------:R-:W1:Y:S01]  /*3ba0*/  LDC R9, c[0x0][0x3a8] ;  /* 0x0000ea00ff097b82 */ /* 0x000e620000000800 */
[----:B------:R-:W-:Y:S01]  /*3bb0*/  IMAD R30, R34, UR50, R41 ;  /* 0x00000032221e7c24 */ /* 0x000fe2000f8e0229 */
[C---:B------:R-:W-:Y:S01]  /*3bc0*/  R2UR UR6, R52.reuse ;  /* 0x00000000340672ca */ /* 0x040fe200000e0000 */
[----:B------:R-:W-:Y:S01]  /*3bd0*/  IMAD.MOV.U32 R4, RZ, RZ, RZ ;  /* 0x000000ffff047224 */ /* 0x000fe200078e00ff */
[C---:B------:R-:W-:Y:S02]  /*3be0*/  R2UR UR7, R53.reuse ;  /* 0x00000000350772ca */ /* 0x040fe400000e0000 */
[----:B------:R-:W-:Y:S02]  /*3bf0*/  IABS R12, R30 ;  /* 0x0000001e000c7213 */ /* 0x000fe40000000000 */
[----:B------:R-:W2:Y:S01]  /*3c00*/  LDC.64 R66, c[0x0][0x390] ;  /* 0x0000e400ff427b82 */ /* 0x000ea20000000a00 */
[----:B------:R-:W-:Y:S02]  /*3c10*/  R2UR UR4, R52 ;  /* 0x00000000340472ca */ /* 0x000fe400000e0000 */
[----:B------:R-:W-:-:S02]  /*3c20*/  R2UR UR5, R53 ;  /* 0x00000000350572ca */ /* 0x000fc400000e0000 */
[----:B-1----:R-:W-:-:S04]  /*3c30*/  IABS R14, R9 ;  /* 0x00000009000e7213 */ /* 0x002fc80000000000 */
[----:B------:R-:W1:Y:S08]  /*3c40*/  I2F.RP R11, R14 ;  /* 0x0000000e000b7306 */ /* 0x000e700000209400 */
[----:B-1----:R-:W1:Y:S02]  /*3c50*/  MUFU.RCP R11, R11 ;  /* 0x0000000b000b7308 */ /* 0x002e640000001000 */
[----:B-1----:R-:W-:-:S06]  /*3c60*/  VIADD R15, R11, 0xffffffe ;  /* 0x0ffffffe0b0f7836 */ /* 0x002fcc0000000000 */
[----:B------:R-:W1:Y:S02]  /*3c70*/  F2I.FTZ.U32.TRUNC.NTZ R5, R15 ;  /* 0x0000000f00057305 */ /* 0x000e64000021f000 */
        /* <DEDUP_REMOVED lines=23> */
[----:B--2---:R-:W-:-:S04]  /*3df0*/  ISETP.NE.U32.AND P3, PT, R66, 0x1, PT ;  /* 0x000000014200780c */ /* 0x004fc80003f65070 */
        /* <DEDUP_REMOVED lines=15> */
.L_x_20805:
[----:B------:R-:W-:Y:S05]  /*3ef0*/  BSYNC.RECONVERGENT B1 ;  /* 0x0000000000017941 */ /* 0x000fea0003800200 */
.L_x_20804:
[----:B------:R-:W-:Y:S01]  /*3f00*/  BSSY.RECONVERGENT B1, `(.L_x_20806) ;  /* 0x0000039000017945 */ /* 0x000fe20003800200 */
[----:B------:R-:W-:Y:S02]  /*3f10*/  ISETP.GE.U32.AND P3, PT, R55, R2, PT ;  /* 0x000000023700720c */ /* 0x000fe40003f66070 */
[----:B------:R-:W-:Y:S01]  /*3f20*/  MOV R32, 0xff800000 ;  /* 0xff80000000207802 */ /* 0x000fe20000000f00 */
[----:B------:R-:W-:Y:S10]  /*3f30*/  @P4 BRA `(.L_x_20807) ;  /* 0x0000000000d44947 */ /* 0x000ff40003800000 */
[----:B------:R-:W1:Y:S01]  /*3f40*/  LDC R9, c[0x0][0x3a8] ;  /* 0x0000ea00ff097b82 */ /* 0x000e620000000800 */
[----:B------:R-:W-:Y:S02]  /*3f50*/  HFMA2 R4, -RZ, RZ, 0, 0 ;  /* 0x00000000ff047431 */ /* 0x000fe400000001ff */
[----:B------:R-:W-:Y:S01]  /*3f60*/  IMAD R32, R34, UR50, R43 ;  /* 0x0000003222207c24 */ /* 0x000fe2000f8e022b */
[C---:B------:R-:W-:Y:S02]  /*3f70*/  R2UR UR6, R52.reuse ;  /* 0x00000000340672ca */ /* 0x040fe400000e0000 */
[----:B------:R-:W-:Y:S02]  /*3f80*/  R2UR UR7, R53 ;  /* 0x00000000350772ca */ /* 0x000fe400000e0000 */
[----:B------:R-:W-:Y:S01]  /*3f90*/  IABS R12, R32 ;  /* 0x00000020000c7213 */ /* 0x000fe20000000000 */
[----:B------:R-:W2:Y:S01]  /*3fa0*/  LDC.64 R66, c[0x0][0x390] ;  /* 0x0000e400ff427b82 */ /* 0x000ea20000000a00 */
[----:B------:R-:W-:-:S02]  /*3fb0*/  R2UR UR4, R52 ;  /* 0x00000000340472ca */ /* 0x000fc400000e0000 */
[----:B------:R-:W-:Y:S02]  /*3fc0*/  R2UR UR5, R53 ;  /* 0x00000000350572ca */ /* 0x000fe400000e0000 */
[----:B-1----:R-:W-:-:S04]  /*3fd0*/  IABS R14, R9 ;  /* 0x00000009000e7213 */ /* 0x002fc80000000000 */
[----:B------:R-:W1:Y:S08]  /*3fe0*/  I2F.RP R11, R14 ;  /* 0x0000000e000b7306 */ /* 0x000e700000209400 */
[----:B-1----:R-:W1:Y:S02]  /*3ff0*/  MUFU.RCP R11, R11 ;  /* 0x0000000b000b7308 */ /* 0x002e640000001000 */
[----:B-1----:R-:W-:-:S06]  /*4000*/  VIADD R15, R11, 0xffffffe ;  /* 0x0ffffffe0b0f7836 */ /* 0x002fcc0000000000 */
[----:B------:R-:W1:Y:S02]  /*4010*/  F2I.FTZ.U32.TRUNC.NTZ R5, R15 ;  /* 0x0000000f00057305 */ /* 0x000e64000021f000 */
        /* <DEDUP_REMOVED lines=39> */
.L_x_20807:
[----:B------:R-:W-:Y:S05]  /*4290*/  BSYNC.RECONVERGENT B1 ;  /* 0x0000000000017941 */ /* 0x000fea0003800200 */
.L_x_20806:
[-C--:B------:R-:W-:Y:S01]  /*42a0*/  ISETP.GE.AND.EX P5, PT, RZ, R3.reuse, PT, P5 ;  /* 0x00000003ff00720c */ /* 0x080fe20003fa6350 */
[----:B------:R-:W-:Y:S01]  /*42b0*/  BSSY.RECONVERGENT B1, `(.L_x_20808) ;  /* 0x000003a000017945 */ /* 0x000fe20003800200 */
[----:B------:R-:W-:Y:S01]  /*42c0*/  ISETP.GE.U32.AND P4, PT, R57, R2, PT ;  /* 0x000000023900720c */ /* 0x000fe20003f86070 */
[----:B------:R-:W-:Y:S01]  /*42d0*/  IMAD.MOV.U32 R36, RZ, RZ, -0x800000 ;  /* 0xff800000ff247424 */ /* 0x000fe200078e00ff */
[----:B------:R-:W-:-:S09]  /*42e0*/  ISETP.GE.AND.EX P6, PT, RZ, R3, PT, P6 ;  /* 0x00000003ff00720c */ /* 0x000fd20003fc6360 */
[----:B------:R-:W-:Y:S05]  /*42f0*/  @P5 BRA `(.L_x_20809) ;  /* 0x0000000000d45947 */ /* 0x000fea0003800000 */
        /* <DEDUP_REMOVED lines=12> */
[----:B-1----:R-:W-:-:S06]  /*43c0*/  IADD3 R15, PT, PT, R11, 0xffffffe, RZ ;  /* 0x0ffffffe0b0f7810 */ /* 0x002fcc0007ffe0ff */
[----:B------:R-:W1:Y:S02]  /*43d0*/  F2I.FTZ.U32.TRUNC.NTZ R5, R15 ;  /* 0x0000000f00057305 */ /* 0x000e64000021f000 */
        /* <DEDUP_REMOVED lines=39> */
.L_x_20809:
[----:B------:R-:W-:Y:S05]  /*4650*/  BSYNC.RECONVERGENT B1 ;  /* 0x0000000000017941 */ /* 0x000fea0003800200 */
.L_x_20808:
[----:B------:R-:W-:Y:S01]  /*4660*/  BSSY.RECONVERGENT B1, `(.L_x_20810) ;  /* 0x0000039000017945 */ /* 0x000fe20003800200 */
[----:B------:R-:W-:Y:S01]  /*4670*/  ISETP.GE.U32.AND P5, PT, R59, R2, PT ;  /* 0x000000023b00720c */ /* 0x000fe20003fa6070 */
[----:B------:R-:W-:Y:S02]  /*4680*/  IMAD.MOV.U32 R38, RZ, RZ, -0x800000 ;  /* 0xff800000ff267424 */ /* 0x000fe400078e00ff */
[----:B------:R-:W-:Y:S10]  /*4690*/  @P6 BRA `(.L_x_20811) ;  /* 0x0000000000d46947 */ /* 0x000ff40003800000 */
        /* <DEDUP_REMOVED lines=53> */
.L_x_20811:
[----:B------:R-:W-:Y:S05]  /*49f0*/  BSYNC.RECONVERGENT B1 ;  /* 0x0000000000017941 */ /* 0x000fea0003800200 */
.L_x_20810:
[-C--:B------:R-:W-:Y:S01]  /*4a00*/  ISETP.GE.AND.EX P1, PT, RZ, R3.reuse, PT, P1 ;  /* 0x00000003ff00720c */ /* 0x080fe20003f26310 */
[----:B------:R-:W-:Y:S01]  /*4a10*/  BSSY.RECONVERGENT B1, `(.L_x_20812) ;  /* 0x000003a000017945 */ /* 0x000fe20003800200 */
[----:B------:R-:W-:Y:S02]  /*4a20*/  ISETP.GE.U32.AND P6, PT, R61, R2, PT ;  /* 0x000000023d00720c */ /* 0x000fe40003fc6070 */
[----:B------:R-:W-:Y:S02]  /*4a30*/  ISETP.GE.AND.EX P2, PT, RZ, R3, PT, P2 ;  /* 0x00000003ff00720c */ /* 0x000fe40003f46320 */
[----:B------:R-:W-:-:S07]  /*4a40*/  MOV R40, 0xff800000 ;  /* 0xff80000000287802 */ /* 0x000fce0000000f00 */
[----:B------:R-:W-:Y:S05]  /*4a50*/  @P1 BRA `(.L_x_20813) ;  /* 0x0000000000d41947 */ /* 0x000fea0003800000 */
        /* <DEDUP_REMOVED lines=53> */
.L_x_20813:
[----:B------:R-:W-:Y:S05]  /*4db0*/  BSYNC.RECONVERGENT B1 ;  /* 0x0000000000017941 */ /* 0x000fea0003800200 */
.L_x_20812:
        /* <DEDUP_REMOVED lines=57> */
.L_x_20815:
[----:B------:R-:W-:Y:S05]  /*5150*/  BSYNC.RECONVERGENT B1 ;  /* 0x0000000000017941 */ /* 0x000fea0003800200 */
.L_x_20814:
        /* <DEDUP_REMOVED lines=15> */
[----:B------:R-:W1:Y:S01]  /*5250*/  LDC R15, c[0x0][0x3a8] ;  /* 0x0000ea00ff0f7b82 */ /* 0x000e620000000800 */
[----:B------:R-:W-:Y:S01]  /*5260*/  IMAD R12, R34, UR50, R55 ;  /* 0x00000032220c7c24 */ /* 0x000fe2000f8e0237 */
[C---:B------:R-:W-:Y:S02]  /*5270*/  R2UR UR6, R52.reuse ;  /* 0x00000000340672ca */ /* 0x040fe400000e0000 */
[C---:B------:R-:W-:Y:S02]  /*5280*/  R2UR UR7, R53.reuse ;  /* 0x00000000350772ca */ /* 0x040fe400000e0000 */
[----:B------:R-:W-:Y:S02]  /*5290*/  IABS R14, R12 ;  /* 0x0000000c000e7213 */ /* 0x000fe40000000000 */
[----:B------:R-:W-:Y:S02]  /*52a0*/  R2UR UR4, R52 ;  /* 0x00000000340472ca */ /* 0x000fe400000e0000 */
[----:B------:R-:W-:-:S02]  /*52b0*/  R2UR UR5, R53 ;  /* 0x00000000350572ca */ /* 0x000fc400000e0000 */
[----:B-1----:R-:W-:-:S04]  /*52c0*/  IABS R5, R15 ;  /* 0x0000000f00057213 */ /* 0x002fc80000000000 */
[----:B------:R-:W1:Y:S08]  /*52d0*/  I2F.RP R4, R5 ;  /* 0x0000000500047306 */ /* 0x000e700000209400 */
[----:B-1----:R-:W1:Y:S02]  /*52e0*/  MUFU.RCP R4, R4 ;  /* 0x0000000400047308 */ /* 0x002e640000001000 */
[----:B-1----:R-:W-:-:S06]  /*52f0*/  VIADD R9, R4, 0xffffffe ;  /* 0x0ffffffe04097836 */ /* 0x002fcc0000000000 */
[----:B------:R-:W1:Y:S02]  /*5300*/  F2I.FTZ.U32.TRUNC.NTZ R3, R9 ;  /* 0x0000000900037305 */ /* 0x000e64000021f000 */
        /* <DEDUP_REMOVED lines=42> */
.L_x_20817:
[----:B------:R-:W-:Y:S05]  /*55b0*/  BSYNC.RECONVERGENT B1 ;  /* 0x0000000000017941 */ /* 0x000fea0003800200 */
.L_x_20816:
[----:B------:R-:W-:Y:S04]  /*55c0*/  BSSY.RECONVERGENT B1, `(.L_x_20818) ;  /* 0x0000037000017945 */ /* 0x000fe80003800200 */
[----:B------:R-:W-:Y:S05]  /*55d0*/  @P4 BRA `(.L_x_20819) ;  /* 0x0000000000d44947 */ /* 0x000fea0003800000 */
        /* <DEDUP_REMOVED lines=27> */
[----:B------:R-:W2:Y:S03]  /*5790*/  LDC.64 R2, c[0x0][0x398] ;  /* 0x0000e600ff027b82 */ /* 0x000ea60000000a00 */
[----:B------:R-:W-:-:S02]  /*57a0*/  @P3 IADD3 R9, PT, PT, R9, 0x1, RZ ;  /* 0x0000000109093810 */ /* 0x000fc40007ffe0ff */
[----:B------:R-:W-:-:S03]  /*57b0*/  ISETP.NE.AND P3, PT, R12, RZ, PT ;  /* 0x000000ff0c00720c */ /* 0x000fc60003f65270 */
[----:B------:R-:W-:-:S10]  /*57c0*/  @!P4 IMAD.MOV R9, RZ, RZ, -R9 ;  /* 0x000000ffff09c224 */ /* 0x000fd400078e0a09 */
        /* <DEDUP_REMOVED lines=22> */
.L_x_20819:
[----:B------:R-:W-:Y:S05]  /*5930*/  BSYNC.RECONVERGENT B1 ;  /* 0x0000000000017941 */ /* 0x000fea0003800200 */
.L_x_20818:
        /* <DEDUP_REMOVED lines=14> */
[----:B-1----:R-:W-:-:S04]  /*5a20*/  LOP3.LUT R14, R11, R12, RZ, 0x3c, !PT ;  /* 0x0000000c0b0e7212 */ /* 0x002fc800078e3cff */
[----:B------:R-:W-:Y:S02]  /*5a30*/  ISETP.GE.AND P3, PT, R14, RZ, PT ;  /* 0x000000ff0e00720c */ /* 0x000fe40003f66270 */
        /* <DEDUP_REMOVED lines=18> */
[----:B-1----:R-:W-:Y:S02]  /*5b60*/  ISETP.NE.U32.AND P4, PT, R4, 0x1, PT ;  /* 0x000000010400780c */ /* 0x002fe40003f85070 */
[----:B------:R-:W-:Y:S02]  /*5b70*/  SHF.R.S64 R4, RZ, 0x1e, R11 ;  /* 0x0000001eff047819 */ /* 0x000fe4000000100b */
[----:B------:R-:W-:Y:S02]  /*5b80*/  ISETP.NE.AND.EX P4, PT, R5, RZ, PT, P4 ;  /* 0x000000ff0500720c */ /* 0x000fe40003f85340 */
[----:B--2---:R-:W-:Y:S02]  /*5b90*/  ISETP.NE.U32.AND P3, PT, R2, 0x1, PT ;  /* 0x000000010200780c */ /* 0x004fe40003f65070 */
        /* <DEDUP_REMOVED lines=17> */
.L_x_20821:
[----:B------:R-:W-:Y:S05]  /*5cb0*/  BSYNC.RECONVERGENT B1 ;  /* 0x0000000000017941 */ /* 0x000fea0003800200 */
.L_x_20820:
        /* <DEDUP_REMOVED lines=55> */
.L_x_20823:
[----:B------:R-:W-:Y:S05]  /*6030*/  BSYNC.RECONVERGENT B1 ;  /* 0x0000000000017941 */ /* 0x000fea0003800200 */
.L_x_20822:
        /* <DEDUP_REMOVED lines=55> */
.L_x_20825:
[----:B------:R-:W-:Y:S05]  /*63b0*/  BSYNC.RECONVERGENT B1 ;  /* 0x0000000000017941 */ /* 0x000fea0003800200 */
.L_x_20824:
        /* <DEDUP_REMOVED lines=55> */
.L_x_20827:
[----:B------:R-:W-:Y:S05]  /*6730*/  BSYNC.RECONVERGENT B1 ;  /* 0x0000000000017941 */ /* 0x000fea0003800200 */
.L_x_20826:
        /* <DEDUP_REMOVED lines=51> */
[----:B------:R-:W-:Y:S01]  /*6a70*/  FFMA R48, R48, 1.925963033500011079e-08, R9 ;  /* 0x32a5706030307823 */ /* 0x000fe20000000009 */
[----:B------:R-:W-:Y:S01]  /*6a80*/  FADD R5, R4, -12583039 ;  /* 0xcb40007f04057421 */ /* 0x000fe20000000000 */
[-C--:B------:R-:W-:Y:S01]  /*6a90*/  FFMA.SAT R9, R46, R11.reuse, 0.5 ;  /* 0x3f0000002e097423 */ /* 0x080fe2000000200b */
[----:B------:R-:W-:Y:S01]  /*6aa0*/  FFMA R15, R14, 1.925963033500011079e-08, R7 ;  /* 0x32a570600e0f7823 */ /* 0x000fe20000000007 */
[----:B------:R-:W-:Y:S01]  /*6ab0*/  FFMA.SAT R13, R0, R11, 0.5 ;  /* 0x3f000000000d7423 */ /* 0x000fe2000000200b */
[----:B------:R-:W-:Y:S01]  /*6ac0*/  FFMA R7, R44, 1.4426950216293334961, -R5 ;  /* 0x3fb8aa3b2c077823 */ /* 0x000fe20000000805 */
[----:B------:R-:W-:Y:S01]  /*6ad0*/  FFMA.RM R14, R9, R12, 12582913 ;  /* 0x4b400001090e7423 */ /* 0x000fe2000000400c */
[----:B------:R-:W-:-:S02]  /*6ae0*/  IMAD.SHL.U32 R2, R2, 0x800000, RZ ;  /* 0x0080000002027824 */ /* 0x000fc400078e00ff */
[-C--:B------:R-:W-:Y:S01]  /*6af0*/  FFMA.RM R5, R13, R12.reuse, 12582913 ;  /* 0x4b4000010d057423 */ /* 0x080fe2000000400c */
[----:B------:R-:W-:Y:S01]  /*6b00*/  FFMA R44, R44, 1.925963033500011079e-08, R7 ;  /* 0x32a570602c2c7823 */ /* 0x000fe20000000007 */
[----:B------:R-:W-:Y:S01]  /*6b10*/  FADD R7, R14, -12583039 ;  /* 0xcb40007f0e077421 */ /* 0x000fe20000000000 */
[-C--:B------:R-:W-:Y:S01]  /*6b20*/  FFMA.SAT R13, R6, R11.reuse, 0.5 ;  /* 0x3f000000060d7423 */ /* 0x080fe2000000200b */
[----:B------:R-:W-:Y:S01]  /*6b30*/  FADD R9, R5, -12583039 ;  /* 0xcb40007f05097421 */ /* 0x000fe20000000000 */
[----:B------:R-:W1:Y:S01]  /*6b40*/  MUFU.EX2 R15, R15 ;  /* 0x0000000f000f7308 */ /* 0x000e620000000800 */
[----:B------:R-:W-:Y:S01]  /*6b50*/  FFMA R7, R46, 1.4426950216293334961, -R7 ;  /* 0x3fb8aa3b2e077823 */ /* 0x000fe20000000807 */
[-C--:B------:R-:W-:Y:S01]  /*6b60*/  FFMA.RM R13, R13, R12.reuse, 12582913 ;  /* 0x4b4000010d0d7423 */ /* 0x080fe2000000400c */
[----:B------:R-:W-:Y:S01]  /*6b70*/  FFMA R9, R0, 1.4426950216293334961, -R9 ;  /* 0x3fb8aa3b00097823 */ /* 0x000fe20000000809 */
[----:B------:R-:W-:Y:S02]  /*6b80*/  IMAD.SHL.U32 R5, R5, 0x800000, RZ ;  /* 0x0080000005057824 */ /* 0x000fe400078e00ff */
[----:B------:R-:W-:Y:S01]  /*6b90*/  FFMA R46, R46, 1.925963033500011079e-08, R7 ;  /* 0x32a570602e2e7823 */ /* 0x000fe20000000007 */
[----:B------:R-:W-:Y:S01]  /*6ba0*/  FFMA.SAT R7, R8, R11, 0.5 ;  /* 0x3f00000008077423 */ /* 0x000fe2000000200b */
[----:B------:R-:W-:Y:S01]  /*6bb0*/  FFMA R25, R0, 1.925963033500011079e-08, R9 ;  /* 0x32a5706000197823 */ /* 0x000fe20000000009 */
[----:B------:R-:W-:Y:S01]  /*6bc0*/  FADD R9, R13, -12583039 ;  /* 0xcb40007f0d097421 */ /* 0x000fe20000000000 */
[----:B------:R-:W-:Y:S01]  /*6bd0*/  SHF.L.U32 R0, R3, 0x17, RZ ;  /* 0x0000001703007819 */ /* 0x000fe200000006ff */
[----:B------:R-:W-:Y:S01]  /*6be0*/  FFMA.RM R7, R7, R12, 12582913 ;  /* 0x4b40000107077423 */ /* 0x000fe2000000400c */
[----:B------:R-:W-:-:S02]  /*6bf0*/  IMAD.SHL.U32 R3, R4, 0x800000, RZ ;  /* 0x0080000004037824 */ /* 0x000fc400078e00ff */
[----:B------:R-:W-:Y:S01]  /*6c00*/  FFMA R9, R6, 1.4426950216293334961, -R9 ;  /* 0x3fb8aa3b06097823 */ /* 0x000fe20000000809 */
[----:B------:R-:W-:Y:S01]  /*6c10*/  SHF.L.U32 R4, R14, 0x17, RZ ;  /* 0x000000170e047819 */ /* 0x000fe200000006ff */
[C---:B------:R-:W-:Y:S01]  /*6c20*/  FADD R17, R7.reuse, -12583039 ;  /* 0xcb40007f07117421 */ /* 0x040fe20000000000 */
[----:B------:R-:W2:Y:S01]  /*6c30*/  MUFU.EX2 R29, R46 ;  /* 0x0000002e001d7308 */ /* 0x000ea20000000800 */
[----:B------:R-:W-:Y:S01]  /*6c40*/  FFMA R23, R6, 1.925963033500011079e-08, R9 ;  /* 0x32a5706006177823 */ /* 0x000fe20000000009 */
[----:B------:R-:W-:Y:S01]  /*6c50*/  FFMA.SAT R9, R10, R11, 0.5 ;  /* 0x3f0000000a097423 */ /* 0x000fe2000000200b */
[----:B------:R-:W-:Y:S01]  /*6c60*/  FFMA R17, R8, 1.4426950216293334961, -R17 ;  /* 0x3fb8aa3b08117823 */ /* 0x000fe20000000811 */
[----:B-1----:R-:W-:Y:S01]  /*6c70*/  FMUL R2, R2, R15 ;  /* 0x0000000f02027220 */ /* 0x002fe20000400000 */
[-C--:B------:R-:W-:Y:S01]  /*6c80*/  FFMA.SAT R15, R18, R11.reuse, 0.5 ;  /* 0x3f000000120f7423 */ /* 0x080fe2000000200b */
[----:B------:R-:W-:Y:S02]  /*6c90*/  IMAD.SHL.U32 R7, R7, 0x800000, RZ ;  /* 0x0080000007077824 */ /* 0x000fe400078e00ff */
[----:B------:R-:W-:Y:S01]  /*6ca0*/  FFMA R21, R8, 1.925963033500011079e-08, R17 ;  /* 0x32a5706008157823 */ /* 0x000fe20000000011 */
[----:B------:R-:W-:Y:S01]  /*6cb0*/  FFMA.RM R8, R9, R12, 12582913 ;  /* 0x4b40000109087423 */ /* 0x000fe2000000400c */
[----:B------:R-:W-:Y:S01]  /*6cc0*/  FFMA.SAT R17, R16, R11, 0.5 ;  /* 0x3f00000010117423 */ /* 0x000fe2000000200b */
[----:B------:R-:W1:Y:S02]  /*6cd0*/  MUFU.EX2 R6, R25 ;  /* 0x0000001900067308 */ /* 0x000e640000000800 */
[C---:B------:R-:W-:Y:S01]  /*6ce0*/  FADD R9, R8.reuse, -12583039 ;  /* 0xcb40007f08097421 */ /* 0x040fe20000000000 */
[----:B------:R-:W-:-:S03]  /*6cf0*/  SHF.L.U32 R8, R8, 0x17, RZ ;  /* 0x0000001708087819 */ /* 0x000fc600000006ff */
[----:B------:R-:W-:Y:S01]  /*6d00*/  FFMA R19, R10, 1.4426950216293334961, -R9 ;  /* 0x3fb8aa3b0a137823 */ /* 0x000fe20000000809 */
[-C--:B------:R-:W-:Y:S01]  /*6d10*/  FFMA.RM R9, R17, R12.reuse, 12582913 ;  /* 0x4b40000111097423 */ /* 0x080fe2000000400c */
[----:B--2---:R-:W-:Y:S01]  /*6d20*/  FMUL R4, R4, R29 ;  /* 0x0000001d04047220 */ /* 0x004fe20000400000 */
[----:B------:R-:W2:Y:S01]  /*6d30*/  MUFU.EX2 R23, R23 ;  /* 0x0000001700177308 */ /* 0x000ea20000000800 */
[----:B------:R-:W-:Y:S01]  /*6d40*/  FFMA R19, R10, 1.925963033500011079e-08, R19 ;  /* 0x32a570600a137823 */ /* 0x000fe20000000013 */
[----:B------:R-:W-:Y:S01]  /*6d50*/  FADD R17, R9, -12583039 ;  /* 0xcb40007f09117421 */ /* 0x000fe20000000000 */
[----:B------:R-:W-:Y:S01]  /*6d60*/  FFMA.RM R10, R15, R12, 12582913 ;  /* 0x4b4000010f0a7423 */ /* 0x000fe2000000400c */
[----:B------:R-:W-:Y:S02]  /*6d70*/  IMAD.SHL.U32 R9, R9, 0x800000, RZ ;  /* 0x0080000009097824 */ /* 0x000fe400078e00ff */
[----:B------:R-:W-:Y:S01]  /*6d80*/  FFMA R17, R16, 1.4426950216293334961, -R17 ;  /* 0x3fb8aa3b10117823 */ /* 0x000fe20000000811 */
[----:B------:R-:W-:Y:S01]  /*6d90*/  FADD R15, R10, -12583039 ;  /* 0xcb40007f0a0f7421 */ /* 0x000fe20000000000 */
[----:B-1----:R-:W-:Y:S01]  /*6da0*/  FMUL R5, R5, R6 ;  /* 0x0000000605057220 */ /* 0x002fe20000400000 */
[----:B------:R-:W-:Y:S01]  /*6db0*/  SHF.L.U32 R6, R13, 0x17, RZ ;  /* 0x000000170d067819 */ /* 0x000fe200000006ff */
[----:B------:R-:W-:Y:S01]  /*6dc0*/  FFMA R16, R16, 1.925963033500011079e-08, R17 ;  /* 0x32a5706010107823 */ /* 0x000fe20000000011 */
[----:B------:R-:W-:Y:S01]  /*6dd0*/  FFMA R15, R18, 1.4426950216293334961, -R15 ;  /* 0x3fb8aa3b120f7823 */ /* 0x000fe2000000080f */
[----:B------:R-:W1:Y:S01]  /*6de0*/  MUFU.EX2 R17, R48 ;  /* 0x0000003000117308 */ /* 0x000e620000000800 */
[----:B------:R-:W-:-:S02]  /*6df0*/  SHF.L.U32 R10, R10, 0x17, RZ ;  /* 0x000000170a0a7819 */ /* 0x000fc400000006ff */
[----:B------:R-:W-:Y:S01]  /*6e00*/  FFMA R18, R18, 1.925963033500011079e-08, R15 ;  /* 0x32a5706012127823 */ /* 0x000fe2000000000f */
[----:B------:R-:W-:Y:S01]  /*6e10*/  FFMA.SAT R15, R20, R11, 0.5 ;  /* 0x3f000000140f7423 */ /* 0x000fe2000000200b */
[----:B--2---:R-:W-:-:S03]  /*6e20*/  FMUL R6, R6, R23 ;  /* 0x0000001706067220 */ /* 0x004fc60000400000 */
[----:B------:R-:W-:Y:S01]  /*6e30*/  FFMA.RM R15, R15, R12, 12582913 ;  /* 0x4b4000010f0f7423 */ /* 0x000fe2000000400c */
[----:B------:R-:W2:Y:S01]  /*6e40*/  MUFU.EX2 R19, R19 ;  /* 0x0000001300137308 */ /* 0x000ea20000000800 */
[----:B-1----:R-:W-:Y:S02]  /*6e50*/  FMUL R0, R0, R17 ;  /* 0x0000001100007220 */ /* 0x002fe40000400000 */
[----:B------:R-:W-:-:S05]  /*6e60*/  FADD R17, R15, -12583039 ;  /* 0xcb40007f0f117421 */ /* 0x000fca0000000000 */
[----:B------:R-:W1:Y:S01]  /*6e70*/  MUFU.EX2 R16, R16 ;  /* 0x0000001000107308 */ /* 0x000e620000000800 */
[----:B------:R-:W-:Y:S02]  /*6e80*/  IMAD.SHL.U32 R15, R15, 0x800000, RZ ;  /* 0x008000000f0f7824 */ /* 0x000fe400078e00ff */
[----:B------:R-:W-:-:S04]  /*6e90*/  FFMA R17, R20, 1.4426950216293334961, -R17 ;  /* 0x3fb8aa3b14117823 */ /* 0x000fc80000000811 */
[----:B------:R-:W-:Y:S01]  /*6ea0*/  FFMA R27, R20, 1.925963033500011079e-08, R17 ;  /* 0x32a57060141b7823 */ /* 0x000fe20000000011 */
[----:B------:R-:W-:Y:S01]  /*6eb0*/  FFMA.SAT R17, R22, R11, 0.5 ;  /* 0x3f00000016117423 */ /* 0x000fe2000000200b */
[----:B--2---:R-:W-:Y:S01]  /*6ec0*/  FMUL R8, R8, R19 ;  /* 0x0000001308087220 */ /* 0x004fe20000400000 */
[----:B------:R-:W2:Y:S02]  /*6ed0*/  MUFU.EX2 R44, R44 ;  /* 0x0000002c002c7308 */ /* 0x000ea40000000800 */
[----:B------:R-:W-:-:S04]  /*6ee0*/  FFMA.RM R17, R17, R12, 12582913 ;  /* 0x4b40000111117423 */ /* 0x000fc8000000400c */
[----:B------:R-:W-:Y:S01]  /*6ef0*/  FADD R31, R17, -12583039 ;  /* 0xcb40007f111f7421 */ /* 0x000fe20000000000 */
[----:B-1----:R-:W-:Y:S01]  /*6f00*/  FMUL R9, R9, R16 ;  /* 0x0000001009097220 */ /* 0x002fe20000400000 */
[----:B------:R-:W1:Y:S01]  /*6f10*/  MUFU.EX2 R19, R18 ;  /* 0x0000001200137308 */ /* 0x000e620000000800 */
[----:B------:R-:W-:Y:S01]  /*6f20*/  SHF.L.U32 R17, R17, 0x17, RZ ;  /* 0x0000001711117819 */ /* 0x000fe200000006ff */
[----:B------:R-:W-:-:S04]  /*6f30*/  FFMA R31, R22, 1.4426950216293334961, -R31 ;  /* 0x3fb8aa3b161f7823 */ /* 0x000fc8000000081f */
[----:B------:R-:W-:Y:S01]  /*6f40*/  FFMA R22, R22, 1.925963033500011079e-08, R31 ;  /* 0x32a5706016167823 */ /* 0x000fe2000000001f */
[-C--:B------:R-:W-:Y:S01]  /*6f50*/  FFMA.SAT R31, R24, R11.reuse, 0.5 ;  /* 0x3f000000181f7423 */ /* 0x080fe2000000200b */
[----:B------:R3:W4:Y:S01]  /*6f60*/  MUFU.EX2 R16, R27 ;  /* 0x0000001b00107308 */ /* 0x0007220000000800 */
[----:B--2---:R-:W-:Y:S02]  /*6f70*/  FMUL R3, R3, R44 ;  /* 0x0000002c03037220 */ /* 0x004fe40000400000 */
[----:B------:R-:W-:Y:S01]  /*6f80*/  FFMA.RM R14, R31, R12, 12582913 ;  /* 0x4b4000011f0e7423 */ /* 0x000fe2000000400c */
[----:B------:R-:W-:-:S03]  /*6f90*/  FFMA.SAT R31, R26, R11, 0.5 ;  /* 0x3f0000001a1f7423 */ /* 0x000fc6000000200b */
[----:B------:R-:W-:Y:S01]  /*6fa0*/  FADD R29, R14, -12583039 ;  /* 0xcb40007f0e1d7421 */ /* 0x000fe20000000000 */
[-C--:B------:R-:W-:Y:S01]  /*6fb0*/  FFMA.RM R20, R31, R12.reuse, 12582913 ;  /* 0x4b4000011f147423 */ /* 0x080fe2000000400c */
[----:B-1----:R-:W-:Y:S01]  /*6fc0*/  FMUL R10, R10, R19 ;  /* 0x000000130a0a7220 */ /* 0x002fe20000400000 */
[-C--:B---3--:R-:W-:Y:S01]  /*6fd0*/  FFMA.SAT R27, R42, R11.reuse, 0.5 ;  /* 0x3f0000002a1b7423 */ /* 0x088fe2000000200b */
[----:B------:R-:W-:Y:S01]  /*6fe0*/  FFMA R29, R24, 1.4426950216293334961, -R29 ;  /* 0x3fb8aa3b181d7823 */ /* 0x000fe2000000081d */
[----:B------:R-:W-:Y:S01]  /*6ff0*/  FADD R25, R20, -12583039 ;  /* 0xcb40007f14197421 */ /* 0x000fe20000000000 */
[----:B------:R-:W-:Y:S02]  /*7000*/  IMAD.SHL.U32 R14, R14, 0x800000, RZ ;  /* 0x008000000e0e7824 */ /* 0x000fe400078e00ff */
[----:B------:R-:W-:Y:S01]  /*7010*/  FFMA.RM R27, R27, R12, 12582913 ;  /* 0x4b4000011b1b7423 */ /* 0x000fe2000000400c */
[----:B------:R-:W-:Y:S01]  /*7020*/  FFMA R29, R24, 1.925963033500011079e-08, R29 ;  /* 0x32a57060181d7823 */ /* 0x000fe2000000001d */
[----:B------:R-:W-:Y:S01]  /*7030*/  FFMA R25, R26, 1.4426950216293334961, -R25 ;  /* 0x3fb8aa3b1a197823 */ /* 0x000fe20000000819 */
[----:B------:R-:W1:Y:S01]  /*7040*/  MUFU.EX2 R24, R21 ;  /* 0x0000001500187308 */ /* 0x000e620000000800 */
[----:B----4-:R-:W-:Y:S01]  /*7050*/  FMUL R16, R15, R16 ;  /* 0x000000100f107220 */ /* 0x010fe20000400000 */
[-C--:B------:R-:W-:Y:S01]  /*7060*/  FFMA.SAT R15, R40, R11.reuse, 0.5 ;  /* 0x3f000000280f7423 */ /* 0x080fe2000000200b */
[----:B------:R-:W-:Y:S01]  /*7070*/  FFMA R26, R26, 1.925963033500011079e-08, R25 ;  /* 0x32a570601a1a7823 */ /* 0x000fe20000000019 */
[----:B------:R-:W-:-:S02]  /*7080*/  FFMA.SAT R25, R28, R11, 0.5 ;  /* 0x3f0000001c197423 */ /* 0x000fc4000000200b */
[-C--:B------:R-:W-:Y:S02]  /*7090*/  FFMA.RM R15, R15, R12.reuse, 12582913 ;  /* 0x4b4000010f0f7423 */ /* 0x080fe4000000400c */
[----:B------:R-:W-:Y:S01]  /*70a0*/  FFMA.RM R25, R25, R12, 12582913 ;  /* 0x4b40000119197423 */ /* 0x000fe2000000400c */
[----:B------:R-:W2:Y:S03]  /*70b0*/  MUFU.EX2 R29, R29 ;  /* 0x0000001d001d7308 */ /* 0x000ea60000000800 */
[----:B------:R-:W-:-:S04]  /*70c0*/  FADD R13, R25, -12583039 ;  /* 0xcb40007f190d7421 */ /* 0x000fc80000000000 */
[C---:B------:R-:W-:Y:S01]  /*70d0*/  FFMA R13, R28.reuse, 1.4426950216293334961, -R13 ;  /* 0x3fb8aa3b1c0d7823 */ /* 0x040fe2000000080d */
[----:B-1----:R-:W-:Y:S01]  /*70e0*/  FMUL R7, R7, R24 ;  /* 0x0000001807077220 */ /* 0x002fe20000400000 */
[----:B------:R-:W1:Y:S02]  /*70f0*/  MUFU.EX2 R22, R22 ;  /* 0x0000001600167308 */ /* 0x000e640000000800 */
[----:B------:R-:W-:Y:S01]  /*7100*/  FFMA R28, R28, 1.925963033500011079e-08, R13 ;  /* 0x32a570601c1c7823 */ /* 0x000fe2000000000d */
[----:B------:R-:W-:-:S04]  /*7110*/  FFMA.SAT R13, R30, R11, 0.5 ;  /* 0x3f0000001e0d7423 */ /* 0x000fc8000000200b */
[-C--:B------:R-:W-:Y:S01]  /*7120*/  FFMA.RM R21, R13, R12.reuse, 12582913 ;  /* 0x4b4000010d157423 */ /* 0x080fe2000000400c */
[----:B--2---:R-:W-:Y:S01]  /*7130*/  FMUL R18, R14, R29 ;  /* 0x0000001d0e127220 */ /* 0x004fe20000400000 */
[-C--:B------:R-:W-:Y:S01]  /*7140*/  FFMA.SAT R29, R54, R11.reuse, 0.5 ;  /* 0x3f000000361d7423 */ /* 0x080fe2000000200b */
[----:B------:R-:W-:Y:S01]  /*7150*/  MUFU.EX2 R26, R26 ;  /* 0x0000001a001a7308 */ /* 0x000fe20000000800 */
[C---:B------:R-:W-:Y:S01]  /*7160*/  FADD R13, R21.reuse, -12583039 ;  /* 0xcb40007f150d7421 */ /* 0x040fe20000000000 */
[----:B------:R-:W-:Y:S01]  /*7170*/  SHF.L.U32 R21, R21, 0x17, RZ ;  /* 0x0000001715157819 */ /* 0x000fe200000006ff */
[----:B------:R-:W-:Y:S02]  /*7180*/  FFMA.RM R29, R29, R12, 12582913 ;  /* 0x4b4000011d1d7423 */ /* 0x000fe4000000400c */
[C---:B------:R-:W-:Y:S02]  /*7190*/  FFMA R13, R30.reuse, 1.4426950216293334961, -R13 ;  /* 0x3fb8aa3b1e0d7823 */ /* 0x040fe4000000080d */
[----:B------:R-:W-:Y:S01]  /*71a0*/  FADD R67, R29, -12583039 ;  /* 0xcb40007f1d437421 */ /* 0x000fe20000000000 */
[----:B-1----:R-:W-:Y:S01]  /*71b0*/  FMUL R17, R17, R22 ;  /* 0x0000001611117220 */ /* 0x002fe20000400000 */
[----:B------:R-:W-:Y:S01]  /*71c0*/  FFMA R30, R30, 1.925963033500011079e-08, R13 ;  /* 0x32a570601e1e7823 */ /* 0x000fe2000000000d */
[----:B------:R-:W-:Y:S01]  /*71d0*/  FFMA.SAT R13, R32, R11, 0.5 ;  /* 0x3f000000200d7423 */ /* 0x000fe2000000200b */
[----:B------:R-:W-:Y:S01]  /*71e0*/  FFMA R67, R54, 1.4426950216293334961, -R67 ;  /* 0x3fb8aa3b36437823 */ /* 0x000fe20000000843 */
[----:B------:R-:W-:-:S02]  /*71f0*/  IMAD.SHL.U32 R29, R29, 0x800000, RZ ;  /* 0x008000001d1d7824 */ /* 0x000fc400078e00ff */
[----:B------:R-:W-:Y:S01]  /*7200*/  FFMA.RM R13, R13, R12, 12582913 ;  /* 0x4b4000010d0d7423 */ /* 0x000fe2000000400c */
[----:B------:R-:W-:Y:S01]  /*7210*/  FFMA R54, R54, 1.925963033500011079e-08, R67 ;  /* 0x32a5706036367823 */ /* 0x000fe20000000043 */
[----:B------:R-:W-:Y:S01]  /*7220*/  FFMA.SAT R67, R62, R11, 0.5 ;  /* 0x3f0000003e437423 */ /* 0x000fe2000000200b */
[----:B------:R-:W1:Y:S01]  /*7230*/  MUFU.EX2 R30, R30 ;  /* 0x0000001e001e7308 */ /* 0x000e620000000800 */
[C---:B------:R-:W-:Y:S01]  /*7240*/  FADD R23, R13.reuse, -12583039 ;  /* 0xcb40007f0d177421 */ /* 0x040fe20000000000 */
[----:B------:R-:W-:-:S03]  /*7250*/  IMAD.SHL.U32 R13, R13, 0x800000, RZ ;  /* 0x008000000d0d7824 */ /* 0x000fc600078e00ff */
[----:B------:R-:W-:-:S03]  /*7260*/  FFMA R23, R32, 1.4426950216293334961, -R23 ;  /* 0x3fb8aa3b20177823 */ /* 0x000fc60000000817 */
[----:B------:R-:W-:Y:S01]  /*7270*/  MUFU.EX2 R54, R54 ;  /* 0x0000003600367308 */ /* 0x000fe20000000800 */
[----:B------:R-:W-:Y:S01]  /*7280*/  FFMA R32, R32, 1.925963033500011079e-08, R23 ;  /* 0x32a5706020207823 */ /* 0x000fe20000000017 */
[----:B------:R-:W-:-:S04]  /*7290*/  FFMA.SAT R23, R36, R11, 0.5 ;  /* 0x3f00000024177423 */ /* 0x000fc8000000200b */
[----:B------:R-:W-:Y:S02]  /*72a0*/  FFMA.RM R23, R23, R12, 12582913 ;  /* 0x4b40000117177423 */ /* 0x000fe4000000400c */
[----:B------:R-:W-:Y:S01]  /*72b0*/  MUFU.EX2 R32, R32 ;  /* 0x0000002000207308 */ /* 0x000fe20000000800 */
[----:B-1----:R-:W-:Y:S01]  /*72c0*/  FMUL R21, R21, R30 ;  /* 0x0000001e15157220 */ /* 0x002fe20000400000 */
        /* <DEDUP_REMOVED lines=9> */
[C---:B------:R-:W-:Y:S01]  /*7360*/  FFMA R19, R38.reuse, 1.4426950216293334961, -R19 ;  /* 0x3fb8aa3b26137823 */ /* 0x040fe20000000813 */
[----:B------:R-:W2:Y:S03]  /*7370*/  MUFU.EX2 R31, R28 ;  /* 0x0000001c001f7308 */ /* 0x000ea60000000800 */
[----:B------:R-:W-:Y:S01]  /*7380*/  FFMA R38, R38, 1.925963033500011079e-08, R19 ;  /* 0x32a5706026267823 */ /* 0x000fe20000000013 */
[C---:B------:R-:W-:Y:S01]  /*7390*/  FADD R19, R15.reuse, -12583039 ;  /* 0xcb40007f0f137421 */ /* 0x040fe20000000000 */
[----:B------:R-:W-:-:S03]  /*73a0*/  SHF.L.U32 R15, R15, 0x17, RZ ;  /* 0x000000170f0f7819 */ /* 0x000fc600000006ff */
[----:B------:R-:W-:Y:S01]  /*73b0*/  FFMA R19, R40, 1.4426950216293334961, -R19 ;  /* 0x3fb8aa3b28137823 */ /* 0x000fe20000000813 */
[----:B-1----:R-:W-:-:S03]  /*73c0*/  FMUL R23, R23, R36 ;  /* 0x0000002417177220 */ /* 0x002fc60000400000 */
        /* <DEDUP_REMOVED lines=14> */
[----:B------:R-:W-:Y:S02]  /*74b0*/  IMAD.SHL.U32 R20, R25, 0x800000, RZ ;  /* 0x0080000019147824 */ /* 0x000fe400078e00ff */
[----:B------:R-:W-:Y:S01]  /*74c0*/  FFMA.SAT R25, R56, R11, 0.5 ;  /* 0x3f00000038197423 */ /* 0x000fe2000000200b */
[----:B------:R-:W-:Y:S01]  /*74d0*/  MUFU.EX2 R69, R50 ;  /* 0x0000003200457308 */ /* 0x000fe20000000800 */
[----:B--2---:R-:W-:Y:S02]  /*74e0*/  FMUL R20, R20, R31 ;  /* 0x0000001f14147220 */ /* 0x004fe40000400000 */
[----:B------:R-:W-:Y:S01]  /*74f0*/  FFMA.RM R28, R25, R12, 12582913 ;  /* 0x4b400001191c7423 */ /* 0x000fe2000000400c */
[----:B------:R-:W-:Y:S01]  /*7500*/  FFMA.SAT R31, R58, R11, 0.5 ;  /* 0x3f0000003a1f7423 */ /* 0x000fe2000000200b */
[----:B------:R-:W-:-:S02]  /*7510*/  FMUL R19, R19, R26 ;  /* 0x0000001a13137220 */ /* 0x000fc40000400000 */
[----:B------:R-:W-:Y:S01]  /*7520*/  FADD R25, R28, -12583039 ;  /* 0xcb40007f1c197421 */ /* 0x000fe20000000000 */
[----:B------:R-:W-:-:S03]  /*7530*/  FFMA.RM R31, R31, R12, 12582913 ;  /* 0x4b4000011f1f7423 */ /* 0x000fc6000000400c */
[----:B------:R-:W-:-:S04]  /*7540*/  FFMA R25, R56, 1.4426950216293334961, -R25 ;  /* 0x3fb8aa3b38197823 */ /* 0x000fc80000000819 */
        /* <DEDUP_REMOVED lines=8> */
[----:B------:R-:W1:Y:S01]  /*75d0*/  MUFU.EX2 R67, R38 ;  /* 0x0000002600437308 */ /* 0x000e620000000800 */
[----:B------:R-:W-:-:S04]  /*75e0*/  FADD R25, R11, -12583039 ;  /* 0xcb40007f0b197421 */ /* 0x000fc80000000000 */
[----:B------:R-:W-:-:S04]  /*75f0*/  FFMA R25, R60, 1.4426950216293334961, -R25 ;  /* 0x3fb8aa3b3c197823 */ /* 0x000fc80000000819 */
[----:B------:R-:W-:Y:S01]  /*7600*/  FFMA R60, R60, 1.925963033500011079e-08, R25 ;  /* 0x32a570603c3c7823 */ /* 0x000fe20000000019 */
[----:B------:R-:W-:-:S03]  /*7610*/  FADD R25, RZ, R2 ;  /* 0x00000002ff197221 */ /* 0x000fc60000000000 */
[----:B------:R-:W2:Y:S01]  /*7620*/  MUFU.EX2 R71, R60 ;  /* 0x0000003c00477308 */ /* 0x000ea20000000800 */
[----:B------:R-:W-:Y:S01]  /*7630*/  FADD R22, R25, R0 ;  /* 0x0000000019167221 */ /* 0x000fe20000000000 */
[----:B-1----:R-:W-:-:S03]  /*7640*/  FMUL R24, R24, R67 ;  /* 0x0000004318187220 */ /* 0x002fc60000400000 */
[----:B------:R-:W-:-:S03]  /*7650*/  FADD R25, R22, R3 ;  /* 0x0000000316197221 */ /* 0x000fc60000000000 */
[----:B------:R-:W1:Y:S01]  /*7660*/  MUFU.EX2 R67, R58 ;  /* 0x0000003a00437308 */ /* 0x000e620000000800 */
        /* <DEDUP_REMOVED lines=9> */
[----:B--2---:R-:W-:Y:S01]  /*7700*/  FMUL R32, R32, R71 ;  /* 0x0000004720207220 */ /* 0x004fe20000400000 */
        /* <DEDUP_REMOVED lines=8> */
[----:B------:R-:W-:Y:S02]  /*7790*/  SHF.L.U32 R15, R28, 0x17, RZ ;  /* 0x000000171c0f7819 */ /* 0x000fe400000006ff */
[----:B------:R-:W-:Y:S01]  /*77a0*/  FADD R13, R26, R19 ;  /* 0x000000131a0d7221 */ /* 0x000fe20000000000 */
[----:B------:R-:W-:-:S03]  /*77b0*/  FMUL R28, R29, R54 ;  /* 0x000000361d1c7220 */ /* 0x000fc60000400000 */
[----:B------:R-:W-:Y:S01]  /*77c0*/  FADD R26, R13, R20 ;  /* 0x000000140d1a7221 */ /* 0x000fe20000000000 */
[----:B------:R-:W-:-:S03]  /*77d0*/  FMUL R29, R15, R56 ;  /* 0x000000380f1d7220 */ /* 0x000fc60000400000 */
[----:B------:R-:W-:-:S04]  /*77e0*/  FADD R13, R26, R21 ;  /* 0x000000151a0d7221 */ /* 0x000fc80000000000 */
[----:B------:R-:W-:-:S04]  /*77f0*/  FADD R26, R13, R22 ;  /* 0x000000160d1a7221 */ /* 0x000fc80000000000 */
[----:B------:R-:W-:Y:S01]  /*7800*/  FADD R13, R26, R23 ;  /* 0x000000171a0d7221 */ /* 0x000fe20000000000 */
[----:B------:R-:W-:Y:S01]  /*7810*/  FMUL R26, R27, R42 ;  /* 0x0000002a1b1a7220 */ /* 0x000fe20000400000 */
[----:B------:R-:W-:Y:S02]  /*7820*/  FMUL R27, R14, R69 ;  /* 0x000000450e1b7220 */ /* 0x000fe40000400000 */
[----:B------:R-:W-:Y:S01]  /*7830*/  FADD R30, R13, R24 ;  /* 0x000000180d1e7221 */ /* 0x000fe20000000000 */
[----:B------:R-:W2:Y:S03]  /*7840*/  MUFU.EX2 R69, R62 ;  /* 0x0000003e00457308 */ /* 0x000ea60000000800 */
[----:B------:R-:W-:Y:S01]  /*7850*/  FADD R13, R30, R25 ;  /* 0x000000191e0d7221 */ /* 0x000fe20000000000 */
[----:B------:R-:W-:-:S03]  /*7860*/  IMAD.SHL.U32 R30, R31, 0x800000, RZ ;  /* 0x008000001f1e7824 */ /* 0x000fc600078e00ff */
        /* <DEDUP_REMOVED lines=18> */
.L_x_20895:
        /* <DEDUP_REMOVED lines=11> */
[----:B01----:R-:W-:Y:S05]  /*7a40*/  CALL.REL.NOINC `($__internal_328_$__cuda_sm3x_div_rn_noftz_f32_slowpath) ;  /* 0x0000003400887944 */ /* 0x003fea0003c00000 */
[----:B------:R-:W-:-:S07]  /*7a50*/  MOV R14, R2 ;  /* 0x00000002000e7202 */ /* 0x000fce0000000f00 */
.L_x_20830:
[----:B------:R-:W-:Y:S05]  /*7a60*/  BSYNC.RECONVERGENT B3 ;  /* 0x0000000000037941 */ /* 0x000fea0003800200 */
.L_x_20829:
        /* <DEDUP_REMOVED lines=11> */
[----:B01----:R-:W-:Y:S05]  /*7b20*/  CALL.REL.NOINC `($__internal_328_$__cuda_sm3x_div_rn_noftz_f32_slowpath) ;  /* 0x0000003400507944 */ /* 0x003fea0003c00000 */
[----:B------:R-:W-:-:S07]  /*7b30*/  MOV R15, R2 ;  /* 0x00000002000f7202 */ /* 0x000fce0000000f00 */
.L_x_20832:
[----:B------:R-:W-:Y:S05]  /*7b40*/  BSYNC.RECONVERGENT B3 ;  /* 0x0000000000037941 */ /* 0x000fea0003800200 */
.L_x_20831:
        /* <DEDUP_REMOVED lines=13> */
.L_x_20834:
[----:B------:R-:W-:Y:S05]  /*7c20*/  BSYNC.RECONVERGENT B3 ;  /* 0x0000000000037941 */ /* 0x000fea0003800200 */
.L_x_20833:
        /* <DEDUP_REMOVED lines=13> */
.L_x_20836:
[----:B------:R-:W-:Y:S05]  /*7d00*/  BSYNC.RECONVERGENT B3 ;  /* 0x0000000000037941 */ /* 0x000fea0003800200 */
.L_x_20835:
        /* <DEDUP_REMOVED lines=13> */
.L_x_20838:
[----:B------:R-:W-:Y:S05]  /*7de0*/  BSYNC.RECONVERGENT B3 ;  /* 0x0000000000037941 */ /* 0x000fea0003800200 */
.L_x_20837:
        /* <DEDUP_REMOVED lines=13> */
.L_x_20840:
[----:B------:R-:W-:Y:S05]  /*7ec0*/  BSYNC.RECONVERGENT B3 ;  /* 0x0000000000037941 */ /* 0x000fea0003800200 */
.L_x_20839:
        /* <DEDUP_REMOVED lines=13> */
.L_x_20842:
[----:B------:R-:W-:Y:S05]  /*7fa0*/  BSYNC.RECONVERGENT B3 ;  /* 0x0000000000037941 */ /* 0x000fea0003800200 */
.L_x_20841:
        /* <DEDUP_REMOVED lines=13> */
.L_x_20844:
[----:B------:R-:W-:Y:S05]  /*8080*/  BSYNC.RECONVERGENT B3 ;  /* 0x0000000000037941 */ /* 0x000fea0003800200 */
.L_x_20843:
        /* <DEDUP_REMOVED lines=13> */
.L_x_20846:
[----:B------:R-:W-:Y:S05]  /*8160*/  BSYNC.RECONVERGENT B3 ;  /* 0x0000000000037941 */ /* 0x000fea0003800200 */
.L_x_20845:
        /* <DEDUP_REMOVED lines=13> */
.L_x_20848:
[----:B------:R-:W-:Y:S05]  /*8240*/  BSYNC.RECONVERGENT B3 ;  /* 0x0000000000037941 */ /* 0x000fea0003800200 */
.L_x_20847:
        /* <DEDUP_REMOVED lines=13> */
.L_x_20850:
[----:B------:R-:W-:Y:S05]  /*8320*/  BSYNC.RECONVERGENT B3 ;  /* 0x0000000000037941 */ /* 0x000fea0003800200 */
.L_x_20849:
        /* <DEDUP_REMOVED lines=13> */
.L_x_20852:
[----:B------:R-:W-:Y:S05]  /*8400*/  BSYNC.RECONVERGENT B3 ;  /* 0x0000000000037941 */ /* 0x000fea0003800200 */
.L_x_20851:
        /* <DEDUP_REMOVED lines=13> */
.L_x_20854:
[----:B------:R-:W-:Y:S05]  /*84e0*/  BSYNC.RECONVERGENT B3 ;  /* 0x0000000000037941 */ /* 0x000fea0003800200 */
.L_x_20853:
        /* <DEDUP_REMOVED lines=13> */
.L_x_20856:
[----:B------:R-:W-:Y:S05]  /*85c0*/  BSYNC.RECONVERGENT B3 ;  /* 0x0000000000037941 */ /* 0x000fea0003800200 */
.L_x_20855:
        /* <DEDUP_REMOVED lines=13> */
.L_x_20858:
[----:B------:R-:W-:Y:S05]  /*86a0*/  BSYNC.RECONVERGENT B3 ;  /* 0x0000000000037941 */ /* 0x000fea0003800200 */
.L_x_20857:
        /* <DEDUP_REMOVED lines=13> */
.L_x_20860:
[----:B------:R-:W-:Y:S05]  /*8780*/  BSYNC.RECONVERGENT B3 ;  /* 0x0000000000037941 */ /* 0x000fea0003800200 */
.L_x_20859:
        /* <DEDUP_REMOVED lines=13> */
.L_x_20862:
[----:B------:R-:W-:Y:S05]  /*8860*/  BSYNC.RECONVERGENT B3 ;  /* 0x0000000000037941 */ /* 0x000fea0003800200 */
.L_x_20861:
        /* <DEDUP_REMOVED lines=13> */
.L_x_20864:
[----:B------:R-:W-:Y:S05]  /*8940*/  BSYNC.RECONVERGENT B3 ;  /* 0x0000000000037941 */ /* 0x000fea0003800200 */
.L_x_20863:
        /* <DEDUP_REMOVED lines=13> */
.L_x_20866:
[----:B------:R-:W-:Y:S05]  /*8a20*/  BSYNC.RECONVERGENT B3 ;  /* 0x0000000000037941 */ /* 0x000fea0003800200 */
.L_x_20865:
        /* <DEDUP_REMOVED lines=13> */
.L_x_20868:
[----:B------:R-:W-:Y:S05]  /*8b00*/  BSYNC.RECONVERGENT B3 ;  /* 0x0000000000037941 */ /* 0x000fea0003800200 */
.L_x_20867:
        /* <DEDUP_REMOVED lines=13> */
.L_x_20870:
[----:B------:R-:W-:Y:S05]  /*8be0*/  BSYNC.RECONVERGENT B3 ;  /* 0x0000000000037941 */ /* 0x000fea0003800200 */
.L_x_20869:
        /* <DEDUP_REMOVED lines=13> */
.L_x_20872:
[----:B------:R-:W-:Y:S05]  /*8cc0*/  BSYNC.RECONVERGENT B3 ;  /* 0x0000000000037941 */ /* 0x000fea0003800200 */
.L_x_20871:
        /* <DEDUP_REMOVED lines=13> */
.L_x_20874:
[----:B------:R-:W-:Y:S05]  /*8da0*/  BSYNC.RECONVERGENT B3 ;  /* 0x0000000000037941 */ /* 0x000fea0003800200 */
.L_x_20873:
        /* <DEDUP_REMOVED lines=13> */
.L_x_20876:
[----:B------:R-:W-:Y:S05]  /*8e80*/  BSYNC.RECONVERGENT B3 ;  /* 0x0000000000037941 */ /* 0x000fea0003800200 */
.L_x_20875:
        /* <DEDUP_REMOVED lines=13> */
.L_x_20878:
[----:B------:R-:W-:Y:S05]  /*8f60*/  BSYNC.RECONVERGENT B3 ;  /* 0x0000000000037941 */ /* 0x000fea0003800200 */
.L_x_20877:
        /* <DEDUP_REMOVED lines=13> */
.L_x_20880:
[----:B------:R-:W-:Y:S05]  /*9040*/  BSYNC.RECONVERGENT B3 ;  /* 0x0000000000037941 */ /* 0x000fea0003800200 */
.L_x_20879:
        /* <DEDUP_REMOVED lines=13> */
.L_x_20882:
[----:B------:R-:W-:Y:S05]  /*9120*/  BSYNC.RECONVERGENT B3 ;  /* 0x0000000000037941 */ /* 0x000fea0003800200 */
.L_x_20881:
[----:B------:R-:W-:Y:S01]  /*9130*/  ISETP.GE.U32.AND P6, PT, R37, UR42, PT ;  /* 0x0000002a25007c0c */ /* 0x000fe2000bfc6070 */
[C---:B0-----:R-:W-:Y:S01]  /*9140*/  VIADD R2, R33.reuse, 0x60 ;  /* 0x0000006021027836 */ /* 0x041fe20000000000 */
[C---:B------:R-:W-:Y:S01]  /*9150*/  IADD3 R11, PT, PT, R33.reuse, 0x80, RZ ;  /* 0x00000080210b7810 */ /* 0x040fe20007ffe0ff */
[----:B------:R-:W-:Y:S01]  /*9160*/  IMAD.MOV.U32 R13, RZ, RZ, RZ ;  /* 0x000000ffff0d7224 */ /* 0x000fe200078e00ff */
[----:B------:R-:W-:Y:S02]  /*9170*/  ISETP.GE.AND.EX P6, PT, RZ, UR43, PT, P6 ;  /* 0x0000002bff007c0c */ /* 0x000fe4000bfc6360 */
[----:B------:R-:W-:Y:S01]  /*9180*/  ISETP.GE.U32.AND P1, PT, R2, UR42, PT ;  /* 0x0000002a02007c0c */ /* 0x000fe2000bf26070 */
[----:B------:R-:W-:Y:S01]  /*9190*/  VIADD R2, R33, 0xa0 ;  /* 0x000000a021027836 */ /* 0x000fe20000000000 */
[----:B------:R-:W-:Y:S01]  /*91a0*/  ISETP.GE.U32.AND P2, PT, R11, UR42, PT ;  /* 0x0000002a0b007c0c */ /* 0x000fe2000bf46070 */
[----:B------:R-:W-:Y:S01]  /*91b0*/  IMAD R11, R35, UR46, RZ ;  /* 0x0000002e230b7c24 */ /* 0x000fe2000f8e02ff */
[----:B------:R-:W-:-:S02]  /*91c0*/  MOV R12, R33 ;  /* 0x00000021000c7202 */ /* 0x000fc40000000f00 */
[----:B------:R-:W-:Y:S01]  /*91d0*/  ISETP.GE.U32.AND P4, PT, R39, UR42, PT ;  /* 0x0000002a27007c0c */ /* 0x000fe2000bf86070 */
[----:B------:R-:W-:Y:S01]  /*91e0*/  IMAD R11, R34, UR47, R11 ;  /* 0x0000002f220b7c24 */ /* 0x000fe2000f8e020b */
[----:B------:R-:W-:Y:S01]  /*91f0*/  ISETP.GE.U32.AND P3, PT, R2, UR42, PT ;  /* 0x0000002a02007c0c */ /* 0x000fe2000bf66070 */
[----:B------:R-:W-:Y:S01]  /*9200*/  IMAD.WIDE.U32 R12, R34, UR46, R12 ;  /* 0x0000002e220c7c25 */ /* 0x000fe2000f8e000c */
[C---:B------:R-:W-:Y:S02]  /*9210*/  @!P0 R2UR UR4, R52.reuse ;  /* 0x00000000340482ca */ /* 0x040fe400000e0000 */
[----:B------:R-:W-:Y:S01]  /*9220*/  @!P0 R2UR UR5, R53 ;  /* 0x00000000350582ca */ /* 0x000fe200000e0000 */
[----:B------:R-:W-:Y:S01]  /*9230*/  IMAD.IADD R11, R13, 0x1, R11 ;  /* 0x000000010d0b7824 */ /* 0x000fe200078e020b */
[----:B------:R-:W-:Y:S02]  /*9240*/  ISETP.GE.AND.EX P1, PT, RZ, UR43, PT, P1 ;  /* 0x0000002bff007c0c */ /* 0x000fe4000bf26310 */
[----:B------:R-:W-:-:S02]  /*9250*/  @!P6 R2UR UR6, R52 ;  /* 0x000000003406e2ca */ /* 0x000fc400000e0000 */
[----:B------:R-:W-:Y:S02]  /*9260*/  @!P6 R2UR UR7, R53 ;  /* 0x000000003507e2ca */ /* 0x000fe400000e0000 */
[----:B------:R-:W-:Y:S02]  /*9270*/  ISETP.GE.AND.EX P4, PT, RZ, UR43, PT, P4 ;  /* 0x0000002bff007c0c */ /* 0x000fe4000bf86340 */
[----:B------:R-:W-:Y:S02]  /*9280*/  LEA R22, P5, R12, UR48, 0x2 ;  /* 0x000000300c167c11 */ /* 0x000fe4000f8a10ff */
[----:B------:R-:W-:Y:S02]  /*9290*/  ISETP.GE.AND.EX P3, PT, RZ, UR43, PT, P3 ;  /* 0x0000002bff007c0c */ /* 0x000fe4000bf66330 */
[----:B------:R-:W-:Y:S02]  /*92a0*/  IADD3 R2, PT, PT, R33, 0xc0, RZ ;  /* 0x000000c021027810 */ /* 0x000fe40007ffe0ff */
[----:B------:R-:W-:-:S02]  /*92b0*/  ISETP.GE.AND.EX P2, PT, RZ, UR43, PT, P2 ;  /* 0x0000002bff007c0c */ /* 0x000fc4000bf46320 */
[----:B------:R-:W-:Y:S02]  /*92c0*/  LEA.HI.X R23, R12, UR49, R11, 0x2, P5 ;  /* 0x000000310c177c11 */ /* 0x000fe4000a8f140b */
[----:B------:R-:W-:Y:S02]  /*92d0*/  ISETP.GE.U32.AND P5, PT, R2, UR42, PT ;  /* 0x0000002a02007c0c */ /* 0x000fe4000bfa6070 */
[----:B------:R-:W-:Y:S01]  /*92e0*/  IADD3 R2, PT, PT, R33, 0xe0, RZ ;  /* 0x000000e021027810 */ /* 0x000fe20007ffe0ff */
[----:B------:R-:W-:Y:S01]  /*92f0*/  @!P0 STG.E desc[UR4][R22.64], R14 ;  /* 0x0000000e16008986 */ /* 0x000fe2000c101904 */
[----:B------:R-:W-:Y:S02]  /*9300*/  @!P1 R2UR UR10, R52 ;  /* 0x00000000340a92ca */ /* 0x000fe400000e0000 */
[----:B------:R-:W-:Y:S01]  /*9310*/  ISETP.GE.U32.AND P0, PT, R2, UR42, PT ;  /* 0x0000002a02007c0c */ /* 0x000fe2000bf06070 */
[----:B------:R-:W-:Y:S01]  /*9320*/  @!P6 STG.E desc[UR6][R22.64+0x80], R15 ;  /* 0x0000800f1600e986 */ /* 0x000fe2000c101906 */
[----:B------:R-:W-:Y:S01]  /*9330*/  @!P1 R2UR UR11, R53 ;  /* 0x00000000350b92ca */ /* 0x000fe200000e0000 */
[----:B------:R-:W-:Y:S01]  /*9340*/  VIADD R2, R33, 0x100 ;  /* 0x0000010021027836 */ /* 0x000fe20000000000 */
[----:B------:R-:W-:-:S02]  /*9350*/  @!P4 R2UR UR8, R52 ;  /* 0x000000003408c2ca */ /* 0x000fc400000e0000 */
[C---:B------:R-:W-:Y:S02]  /*9360*/  @!P4 R2UR UR9, R53.reuse ;  /* 0x000000003509c2ca */ /* 0x040fe400000e0000 */
[C---:B------:R-:W-:Y:S02]  /*9370*/  @!P3 R2UR UR6, R52.reuse ;  /* 0x000000003406b2ca */ /* 0x040fe400000e0000 */
[C---:B------:R-:W-:Y:S02]  /*9380*/  @!P3 R2UR UR7, R53.reuse ;  /* 0x000000003507b2ca */ /* 0x040fe400000e0000 */
[----:B------:R-:W-:Y:S02]  /*9390*/  @!P2 R2UR UR4, R52 ;  /* 0x000000003404a2ca */ /* 0x000fe400000e0000 */
[----:B------:R-:W-:Y:S01]  /*93a0*/  @!P2 R2UR UR5, R53 ;  /* 0x000000003505a2ca */ /* 0x000fe200000e0000 */
[----:B------:R-:W-:Y:S01]  /*93b0*/  @!P1 STG.E desc[UR10][R22.64+0x180], R3 ;  /* 0x0001800316009986 */ /* 0x000fe2000c10190a */
[----:B------:R-:W-:-:S02]  /*93c0*/  ISETP.GE.AND.EX P0, PT, RZ, UR43, PT, P0 ;  /* 0x0000002bff007c0c */ /* 0x000fc4000bf06300 */
[----:B------:R-:W-:Y:S01]  /*93d0*/  ISETP.GE.AND.EX P5, PT, RZ, UR43, PT, P5 ;  /* 0x0000002bff007c0c */ /* 0x000fe2000bfa6350 */
[----:B------:R0:W-:Y:S01]  /*93e0*/  @!P4 STG.E desc[UR8][R22.64+0x100], R0 ;  /* 0x000100001600c986 */ /* 0x0001e2000c101908 */
[----:B------:R-:W-:Y:S01]  /*93f0*/  ISETP.GE.U32.AND P6, PT, R2, UR42, PT ;  /* 0x0000002a02007c0c */ /* 0x000fe2000bfc6070 */
[C---:B------:R-:W-:Y:S01]  /*9400*/  VIADD R2, R33.reuse, 0x140 ;  /* 0x0000014021027836 */ /* 0x040fe20000000000 */
[----:B------:R-:W-:Y:S01]  /*9410*/  IADD3 R11, PT, PT, R33, 0x120, RZ ;  /* 0x00000120210b7810 */ /* 0x000fe20007ffe0ff */
[----:B------:R2:W-:Y:S01]  /*9420*/  @!P3 STG.E desc[UR6][R22.64+0x280], R5 ;  /* 0x000280051600b986 */ /* 0x0005e2000c101906 */
[----:B------:R-:W-:Y:S02]  /*9430*/  ISETP.GE.AND.EX P6, PT, RZ, UR43, PT, P6 ;  /* 0x0000002bff007c0c */ /* 0x000fe4000bfc6360 */
[----:B------:R-:W-:Y:S01]  /*9440*/  ISETP.GE.U32.AND P1, PT, R2, UR42, PT ;  /* 0x0000002a02007c0c */ /* 0x000fe2000bf26070 */
[----:B------:R2:W-:Y:S01]  /*9450*/  @!P2 STG.E desc[UR4][R22.64+0x200], R4 ;  /* 0x000200041600a986 */ /* 0x0005e2000c101904 */
[----:B------:R-:W-:Y:S01]  /*9460*/  ISETP.GE.U32.AND P4, PT, R11, UR42, PT ;  /* 0x0000002a0b007c0c */ /* 0x000fe2000bf86070 */
[----:B------:R-:W-:Y:S01]  /*9470*/  VIADD R2, R33, 0x180 ;  /* 0x0000018021027836 */ /* 0x000fe20000000000 */
[----:B------:R-:W-:-:S02]  /*9480*/  @!P0 R2UR UR6, R52 ;  /* 0x00000000340682ca */ /* 0x000fc400000e0000 */
[----:B------:R-:W-:Y:S02]  /*9490*/  @!P0 R2UR UR7, R53 ;  /* 0x00000000350782ca */ /* 0x000fe400000e0000 */
[----:B------:R-:W-:Y:S02]  /*94a0*/  IADD3 R11, PT, PT, R33, 0x160, RZ ;  /* 0x00000160210b7810 */ /* 0x000fe40007ffe0ff */
[----:B------:R-:W-:Y:S02]  /*94b0*/  @!P5 R2UR UR4, R52 ;  /* 0x000000003404d2ca */ /* 0x000fe400000e0000 */
[----:B------:R-:W-:Y:S02]  /*94c0*/  @!P5 R2UR UR5, R53 ;  /* 0x000000003505d2ca */ /* 0x000fe400000e0000 */
[----:B------:R-:W-:Y:S02]  /*94d0*/  ISETP.GE.U32.AND P2, PT, R11, UR42, PT ;  /* 0x0000002a0b007c0c */ /* 0x000fe4000bf46070 */
[----:B------:R-:W-:Y:S01]  /*94e0*/  ISETP.GE.U32.AND P3, PT, R2, UR42, PT ;  /* 0x0000002a02007c0c */ /* 0x000fe2000bf66070 */
[----:B------:R-:W-:Y:S01]  /*94f0*/  VIADD R2, R33, 0x1c0 ;  /* 0x000001c021027836 */ /* 0x000fe20000000000 */
[----:B------:R-:W-:Y:S01]  /*9500*/  ISETP.GE.AND.EX P4, PT, RZ, UR43, PT, P4 ;  /* 0x0000002bff007c0c */ /* 0x000fe2000bf86340 */
[----:B------:R2:W-:Y:S01]  /*9510*/  @!P0 STG.E desc[UR6][R22.64+0x380], R7 ;  /* 0x0003800716008986 */ /* 0x0005e2000c101906 */
[----:B------:R-:W-:-:S02]  /*9520*/  ISETP.GE.AND.EX P1, PT, RZ, UR43, PT, P1 ;  /* 0x0000002bff007c0c */ /* 0x000fc4000bf26310 */
[----:B------:R-:W-:Y:S02]  /*9530*/  ISETP.GE.AND.EX P2, PT, RZ, UR43, PT, P2 ;  /* 0x0000002bff007c0c */ /* 0x000fe4000bf46320 */
[----:B------:R-:W-:Y:S01]  /*9540*/  ISETP.GE.AND.EX P3, PT, RZ, UR43, PT, P3 ;  /* 0x0000002bff007c0c */ /* 0x000fe2000bf66330 */
[----:B------:R2:W-:Y:S01]  /*9550*/  @!P5 STG.E desc[UR4][R22.64+0x300], R6 ;  /* 0x000300061600d986 */ /* 0x0005e2000c101904 */
[----:B0-----:R-:W-:Y:S02]  /*9560*/  IADD3 R0, PT, PT, R33, 0x1a0, RZ ;  /* 0x000001a021007810 */ /* 0x001fe40007ffe0ff */
[----:B------:R-:W-:Y:S02]  /*9570*/  ISETP.GE.U32.AND P0, PT, R2, UR42, PT ;  /* 0x0000002a02007c0c */ /* 0x000fe4000bf06070 */
[----:B------:R-:W-:Y:S02]  /*9580*/  ISETP.GE.U32.AND P5, PT, R0, UR42, PT ;  /* 0x0000002a00007c0c */ /* 0x000fe4000bfa6070 */
[----:B------:R-:W-:-:S02]  /*9590*/  ISETP.GE.AND.EX P0, PT, RZ, UR43, PT, P0 ;  /* 0x0000002bff007c0c */ /* 0x000fc4000bf06300 */
[----:B------:R-:W-:Y:S02]  /*95a0*/  ISETP.GE.AND.EX P5, PT, RZ, UR43, PT, P5 ;  /* 0x0000002bff007c0c */ /* 0x000fe4000bfa6350 */
        /* <DEDUP_REMOVED lines=43> */
[----:B0-----:R-:W-:Y:S01]  /*9860*/  IMAD R0, R0, UR4, RZ ;  /* 0x0000000400007c24 */ /* 0x001fe2000f8e02ff */
        /* <DEDUP_REMOVED lines=46> */
.L_x_20773:
[----:B------:R-:W-:Y:S05]  /*9b50*/  EXIT ;  /* 0x000000000000794d */ /* 0x000fea0003800000 */
.L_x_20828:
[----:B------:R-:W-:Y:S01]  /*9b60*/  HFMA2 R12, -RZ, RZ, 0, 9.5367431640625e-07 ;  /* 0x00000010ff0c7431 */ /* 0x000fe200000001ff */
[----:B------:R-:W-:Y:S01]  /*9b70*/  BSSY B1, `(.L_x_20884) ;  /* 0x0000006000017945 */ /* 0x000fe20003800000 */
[----:B------:R-:W-:Y:S01]  /*9b80*/  IMAD.MOV.U32 R11, RZ, RZ, 0x1f ;  /* 0x0000001fff0b7424 */ /* 0x000fe200078e00ff */
[----:B------:R-:W-:-:S07]  /*9b90*/  MOV R15, 0xffffffff ;  /* 0xffffffff000f7802 */ /* 0x000fce0000000f00 */
[----:B0-----:R-:W-:Y:S05]  /*9ba0*/  WARPSYNC.COLLECTIVE R15, `(.L_x_20885) ;  /* 0x000000000f087348 */ /* 0x001fea0003c00000 */
[----:B------:R1:W2:Y:S02]  /*9bb0*/  SHFL.BFLY P6, R14, R13, R12, R11 ;  /* 0x0c00000c0d0e7389 */ /* 0x0002a400000c000b */
[----:B012---:R-:W-:Y:S05]  /*9bc0*/  ENDCOLLECTIVE ;  /* 0x000000000000791b */ /* 0x007fea0003800000 */
.L_x_20885:
[----:B------:R-:W-:Y:S05]  /*9bd0*/  BSYNC B1 ;  /* 0x0000000000017941 */ /* 0x000fea0003800000 */
.L_x_20884:
[----:B------:R-:W-:Y:S01]  /*9be0*/  HFMA2 R11, -RZ, RZ, 0, 1.847743988037109375e-06 ;  /* 0x0000001fff0b7431 */ /* 0x000fe200000001ff */
[----:B------:R-:W-:Y:S01]  /*9bf0*/  FMNMX R13, R14, R13, !PT ;  /* 0x0000000d0e0d7209 */ /* 0x000fe20007800000 */
[----:B------:R-:W-:Y:S02]  /*9c00*/  IMAD.MOV.U32 R12, RZ, RZ, 0x8 ;  /* 0x00000008ff0c7424 */ /* 0x000fe400078e00ff */
[----:B------:R-:W-:-:S07]  /*9c10*/  IMAD.MOV.U32 R15, RZ, RZ, -0x1 ;  /* 0xffffffffff0f7424 */ /* 0x000fce00078e00ff */
[----:B------:R-:W-:Y:S05]  /*9c20*/  WARPSYNC.COLLECTIVE R15, `(.L_x_20886) ;  /* 0x000000000f087348 */ /* 0x000fea0003c00000 */
[----:B------:R0:W1:Y:S02]  /*9c30*/  SHFL.BFLY P6, R14, R13, R12, R11 ;  /* 0x0c00000c0d0e7389 */ /* 0x00006400000c000b */
[----:B01----:R-:W-:Y:S05]  /*9c40*/  ENDCOLLECTIVE ;  /* 0x000000000000791b */ /* 0x003fea0003800000 */
.L_x_20886:
[----:B------:R-:W-:Y:S01]  /*9c50*/  IMAD.MOV.U32 R12, RZ, RZ, 0x4 ;  /* 0x00000004ff0c7424 */ /* 0x000fe200078e00ff */
[----:B------:R-:W-:-:S04]  /*9c60*/  FMNMX R2, R13, R14, !PT ;  /* 0x0000000e0d027209 */ /* 0x000fc80007800000 */
[----:B------:R-:W-:-:S07]  /*9c70*/  MOV R13, R2 ;  /* 0x00000002000d7202 */ /* 0x000fce0000000f00 */
[----:B------:R-:W-:Y:S05]  /*9c80*/  WARPSYNC.COLLECTIVE R15, `(.L_x_20887) ;  /* 0x000000000f087348 */ /* 0x000fea0003c00000 */
[----:B------:R0:W1:Y:S02]  /*9c90*/  SHFL.BFLY P6, R14, R13, R12, R11 ;  /* 0x0c00000c0d0e7389 */ /* 0x00006400000c000b */
[----:B01----:R-:W-:Y:S05]  /*9ca0*/  ENDCOLLECTIVE ;  /* 0x000000000000791b */ /* 0x003fea0003800000 */
.L_x_20887:
[----:B------:R-:W-:Y:S01]  /*9cb0*/  IMAD.MOV.U32 R12, RZ, RZ, 0x2 ;  /* 0x00000002ff0c7424 */ /* 0x000fe200078e00ff */
[----:B------:R-:W-:-:S04]  /*9cc0*/  FMNMX R3, R2, R14, !PT ;  /* 0x0000000e02037209 */ /* 0x000fc80007800000 */
[----:B------:R-:W-:-:S07]  /*9cd0*/  MOV R13, R3 ;  /* 0x00000003000d7202 */ /* 0x000fce0000000f00 */
[----:B------:R-:W-:Y:S05]  /*9ce0*/  WARPSYNC.COLLECTIVE R15, `(.L_x_20888) ;  /* 0x000000000f087348 */ /* 0x000fea0003c00000 */
[----:B------:R0:W1:Y:S02]  /*9cf0*/  SHFL.BFLY P6, R14, R13, R12, R11 ;  /* 0x0c00000c0d0e7389 */ /* 0x00006400000c000b */
[----:B01----:R-:W-:Y:S05]  /*9d00*/  ENDCOLLECTIVE ;  /* 0x000000000000791b */ /* 0x003fea0003800000 */
.L_x_20888:
[----:B------:R-:W-:Y:S01]  /*9d10*/  IMAD.MOV.U32 R12, RZ, RZ, 0x1 ;  /* 0x00000001ff0c7424 */ /* 0x000fe200078e00ff */
[----:B------:R-:W-:-:S04]  /*9d20*/  FMNMX R4, R3, R14, !PT ;  /* 0x0000000e03047209 */ /* 0x000fc80007800000 */
[----:B------:R-:W-:-:S07]  /*9d30*/  MOV R13, R4 ;  /* 0x00000004000d7202 */ /* 0x000fce0000000f00 */
[----:B------:R-:W-:Y:S05]  /*9d40*/  WARPSYNC.COLLECTIVE R15, `(.L_x_20889) ;  /* 0x000000000f087348 */ /* 0x000fea0003c00000 */
[----:B------:R0:W1:Y:S02]  /*9d50*/  SHFL.BFLY P6, R14, R13, R12, R11 ;  /* 0x0c00000c0d0e7389 */ /* 0x00006400000c000b */
[----:B01----:R-:W-:Y:S05]  /*9d60*/  ENDCOLLECTIVE ;  /* 0x000000000000791b */ /* 0x003fea0003800000 */
.L_x_20889:
        /* <DEDUP_REMOVED lines=35> */
[----:B------:R-:W-:Y:S02]  /*9fa0*/  FFMA R0, R7, 1.4426950216293334961, -R0 ;  /* 0x3fb8aa3b07007823 */ /* 0x000fe40000000800 */
        /* <DEDUP_REMOVED lines=24> */
[----:B------:R-:W-:Y:S02]  /*a130*/  IMAD.SHL.U32 R4, R9, 0x800000, RZ ;  /* 0x0080000009047824 */ /* 0x000fe400078e00ff */
[----:B-1----:R-:W-:Y:S01]  /*a140*/  FMUL R3, R3, R14 ;  /* 0x0000000e03037220 */ /* 0x002fe20000400000 */
[----:B------:R-:W-:Y:S02]  /*a150*/  FADD R14, R7, -12583039 ;  /* 0xcb40007f070e7421 */ /* 0x000fe40000000000 */
[----:B------:R-:W0:Y:S02]  /*a160*/  MUFU.EX2 R13, R13 ;  /* 0x0000000d000d7308 */ /* 0x000e240000000800 */
[----:B------:R-:W-:-:S04]  /*a170*/  FFMA R14, R5, 1.4426950216293334961, -R14 ;  /* 0x3fb8aa3b050e7823 */ /* 0x000fc8000000080e */
[----:B------:R-:W-:Y:S01]  /*a180*/  FFMA R14, R5, 1.925963033500011079e-08, R14 ;  /* 0x32a57060050e7823 */ /* 0x000fe2000000000e */
[----:B------:R-:W-:Y:S01]  /*a190*/  SHF.L.U32 R5, R7, 0x17, RZ ;  /* 0x0000001707057819 */ /* 0x000fe200000006ff */
[----:B------:R-:W-:-:S04]  /*a1a0*/  FFMA.SAT R7, R6, R11, 0.5 ;  /* 0x3f00000006077423 */ /* 0x000fc8000000200b */
[----:B------:R-:W-:Y:S01]  /*a1b0*/  FFMA.RM R7, R7, R12, 12582913 ;  /* 0x4b40000107077423 */ /* 0x000fe2000000400c */
[----:B------:R-:W1:Y:S03]  /*a1c0*/  MUFU.EX2 R14, R14 ;  /* 0x0000000e000e7308 */ /* 0x000e660000000800 */
[----:B------:R-:W-:Y:S01]  /*a1d0*/  FADD R9, R7, -12583039 ;  /* 0xcb40007f07097421 */ /* 0x000fe20000000000 */
[----:B0-----:R-:W-:-:S03]  /*a1e0*/  FMUL R4, R4, R13 ;  /* 0x0000000d04047220 */ /* 0x001fc60000400000 */
        /* <DEDUP_REMOVED lines=174> */
[----:B0-----:R-:W-:Y:S01]  /*acd0*/  FMUL R32, R13, R60 ;  /* 0x0000003c0d207220 */ /* 0x001fe20000400000 */
        /* <DEDUP_REMOVED lines=32> */
.L_x_20890:
[----:B------:R-:W-:Y:S02]  /*aee0*/  IMAD.MOV.U32 R12, RZ, RZ, 0x8 ;  /* 0x00000008ff0c7424 */ /* 0x000fe400078e00ff */
[----:B------:R-:W-:-:S05]  /*aef0*/  FADD R36, R13, R14 ;  /* 0x0000000e0d247221 */ /* 0x000fca0000000000 */
[----:B------:R-:W-:-:S07]  /*af00*/  MOV R13, R36 ;  /* 0x00000024000d7202 */ /* 0x000fce0000000f00 */
[----:B------:R-:W-:Y:S05]  /*af10*/  WARPSYNC.COLLECTIVE R15, `(.L_x_20891) ;  /* 0x000000000f087348 */ /* 0x000fea0003c00000 */
[----:B------:R0:W1:Y:S02]  /*af20*/  SHFL.BFLY P6, R14, R13, R12, R11 ;  /* 0x0c00000c0d0e7389 */ /* 0x00006400000c000b */
[----:B01----:R-:W-:Y:S05]  /*af30*/  ENDCOLLECTIVE ;  /* 0x000000000000791b */ /* 0x003fea0003800000 */
.L_x_20891:
[----:B------:R-:W-:Y:S02]  /*af40*/  IMAD.MOV.U32 R12, RZ, RZ, 0x4 ;  /* 0x00000004ff0c7424 */ /* 0x000fe400078e00ff */
[----:B------:R-:W-:-:S05]  /*af50*/  FADD R38, R36, R14 ;  /* 0x0000000e24267221 */ /* 0x000fca0000000000 */
[----:B------:R-:W-:-:S07]  /*af60*/  MOV R13, R38 ;  /* 0x00000026000d7202 */ /* 0x000fce0000000f00 */
[----:B------:R-:W-:Y:S05]  /*af70*/  WARPSYNC.COLLECTIVE R15, `(.L_x_20892) ;  /* 0x000000000f087348 */ /* 0x000fea0003c00000 */
[----:B------:R0:W1:Y:S02]  /*af80*/  SHFL.BFLY P6, R14, R13, R12, R11 ;  /* 0x0c00000c0d0e7389 */ /* 0x00006400000c000b */
[----:B01----:R-:W-:Y:S05]  /*af90*/  ENDCOLLECTIVE ;  /* 0x000000000000791b */ /* 0x003fea0003800000 */
.L_x_20892:
[----:B------:R-:W-:Y:S02]  /*afa0*/  IMAD.MOV.U32 R12, RZ, RZ, 0x2 ;  /* 0x00000002ff0c7424 */ /* 0x000fe400078e00ff */
[----:B------:R-:W-:-:S05]  /*afb0*/  FADD R40, R38, R14 ;  /* 0x0000000e26287221 */ /* 0x000fca0000000000 */
[----:B------:R-:W-:-:S07]  /*afc0*/  MOV R13, R40 ;  /* 0x00000028000d7202 */ /* 0x000fce0000000f00 */
[----:B------:R-:W-:Y:S05]  /*afd0*/  WARPSYNC.COLLECTIVE R15, `(.L_x_20893) ;  /* 0x000000000f087348 */ /* 0x000fea0003c00000 */
[----:B------:R0:W1:Y:S02]  /*afe0*/  SHFL.BFLY P6, R14, R13, R12, R11 ;  /* 0x0c00000c0d0e7389 */ /* 0x00006400000c000b */
[----:B01----:R-:W-:Y:S05]  /*aff0*/  ENDCOLLECTIVE ;  /* 0x000000000000791b */ /* 0x003fea0003800000 */
.L_x_20893:
[----:B------:R-:W-:Y:S02]  /*b000*/  IMAD.MOV.U32 R12, RZ, RZ, 0x1 ;  /* 0x00000001ff0c7424 */ /* 0x000fe400078e00ff */
[----:B------:R-:W-:-:S05]  /*b010*/  FADD R42, R40, R14 ;  /* 0x0000000e282a7221 */ /* 0x000fca0000000000 */
[----:B------:R-:W-:-:S07]  /*b020*/  MOV R13, R42 ;  /* 0x0000002a000d7202 */ /* 0x000fce0000000f00 */
[----:B------:R-:W-:Y:S05]  /*b030*/  WARPSYNC.COLLECTIVE R15, `(.L_x_20894) ;  /* 0x000000000f087348 */ /* 0x000fea0003c00000 */
[----:B------:R0:W1:Y:S02]  /*b040*/  SHFL.BFLY P6, R14, R13, R12, R11 ;  /* 0x0c00000c0d0e7389 */ /* 0x00006400000c000b */
[----:B01----:R-:W-:Y:S05]  /*b050*/  ENDCOLLECTIVE ;  /* 0x000000000000791b */ /* 0x003fea0003800000 */
.L_x_20894:
[----:B------:R-:W-:Y:S05]  /*b060*/  BRA `(.L_x_20895) ;  /* 0xffffffc800487947 */ /* 0x000fea000383ffff */
        .weak           $__internal_328_$__cuda_sm3x_div_rn_noftz_f32_slowpath
        .type           $__internal_328_$__cuda_sm3x_div_rn_noftz_f32_slowpath,@function
        .size           $__internal_328_$__cuda_sm3x_div_rn_noftz_f32_slowpath,(.L_x_37705 - $__internal_328_$__cuda_sm3x_div_rn_noftz_f32_slowpath)
$__internal_328_$__cuda_sm3x_div_rn_noftz_f32_slowpath:
        /* <DEDUP_REMOVED lines=35> */
.L_x_20897:
        /* <DEDUP_REMOVED lines=31> */
[-CC-:B------:R-:W-:Y:S01]  /*b490*/  FFMA.RM R36, R85, R81.reuse, R40.reuse ;  /* 0x0000005155247223 */ /* 0x180fe20000004028 */
[C---:B------:R-:W-:Y:S02]  /*b4a0*/  ISETP.NE.AND P3, PT, R42.reuse, RZ, PT ;  /* 0x000000ff2a00720c */ /* 0x040fe40003f65270 */
        /* <DEDUP_REMOVED lines=18> */
.L_x_20904:
[----:B------:R-:W-:-:S04]  /*b5d0*/  LOP3.LUT R2, R2, 0x80000000, RZ, 0xc0, !PT ;  /* 0x8000000002027812 */ /* 0x000fc800078ec0ff */
[----:B------:R-:W-:Y:S01]  /*b5e0*/  LOP3.LUT R2, R2, 0x7f800000, RZ, 0xfc, !PT ;  /* 0x7f80000002027812 */ /* 0x000fe200078efcff */
[----:B------:R-:W-:Y:S06]  /*b5f0*/  BRA `(.L_x_20905) ;  /* 0x0000000000047947 */ /* 0x000fec0003800000 */
.L_x_20903:
[----:B------:R-:W-:-:S07]  /*b600*/  IMAD R2, R13, 0x800000, R2 ;  /* 0x008000000d027824 */ /* 0x000fce00078e0202 */
.L_x_20905:
[----:B------:R-:W-:Y:S05]  /*b610*/  BSYNC.RECONVERGENT B2 ;  /* 0x0000000000027941 */ /* 0x000fea0003800200 */
.L_x_20902:
[----:B------:R-:W-:Y:S05]  /*b620*/  BRA `(.L_x_20906) ;  /* 0x0000000000207947 */ /* 0x000fea0003800000 */
.L_x_20901:
[----:B------:R-:W-:-:S04]  /*b630*/  LOP3.LUT R2, R79, 0x80000000, R2, 0x48, !PT ;  /* 0x800000004f027812 */ /* 0x000fc800078e4802 */
[----:B------:R-:W-:Y:S01]  /*b640*/  LOP3.LUT R2, R2, 0x7f800000, RZ, 0xfc, !PT ;  /* 0x7f80000002027812 */ /* 0x000fe200078efcff */
[----:B------:R-:W-:Y:S06]  /*b650*/  BRA `(.L_x_20906) ;  /* 0x0000000000147947 */ /* 0x000fec0003800000 */
.L_x_20900:
[----:B------:R-:W-:Y:S01]  /*b660*/  LOP3.LUT R2, R79, 0x80000000, R2, 0x48, !PT ;  /* 0x800000004f027812 */ /* 0x000fe200078e4802 */
[----:B------:R-:W-:Y:S06]  /*b670*/  BRA `(.L_x_20906) ;  /* 0x00000000000c7947 */ /* 0x000fec0003800000 */
.L_x_20899:
[----:B------:R-:W0:Y:S01]  /*b680*/  MUFU.RSQ R2, -QNAN ;  /* 0xffc0000000027908 */ /* 0x000e220000001400 */
[----:B------:R-:W-:Y:S05]  /*b690*/  BRA `(.L_x_20906) ;  /* 0x0000000000047947 */ /* 0x000fea0003800000 */
.L_x_20898:
[----:B------:R-:W-:-:S07]  /*b6a0*/  FADD.FTZ R2, R2, R11 ;  /* 0x0000000b02027221 */ /* 0x000fce0000010000 */
.L_x_20906:
[----:B------:R-:W-:Y:S05]  /*b6b0*/  BSYNC.RECONVERGENT B1 ;  /* 0x0000000000017941 */ /* 0x000fea0003800200 */
.L_x_20896:
[----:B------:R-:W-:-:S04]  /*b6c0*/  HFMA2 R13, -RZ, RZ, 0, 0 ;  /* 0x00000000ff0d7431 */ /* 0x000fc800000001ff */
[----:B0-----:R-:W-:Y:S05]  /*b6d0*/  RET.REL.NODEC R12 `(_Z15SoftmaxWarpImplI22BroadcastScaleMaskLoadIffbLm2EiE11DirectStoreIffEfLi1ELi27ELi32ELi1ELb1EL9Algorithm0EEvT_T0_ll) ;  /* 0xffffff480c487950 */ /* 0x001fea0003c3ffff */
.L_x_20907:
        /* <DEDUP_REMOVED lines=10> */
.L_x_37705:


//--------------------- .text._Z15SoftmaxWarpImplI22BroadcastScaleMaskLoadIffbLm2EiE11DirectStoreIffEfLi1ELi27ELi32ELi1ELb0EL9Algorithm0EEvT_T0_ll --------------------------
	.section	.text._Z15SoftmaxWarpImplI22BroadcastScaleMaskLoadIffbLm2EiE11DirectStoreIffEfLi1ELi27ELi32ELi1ELb0EL9Algorithm0EEvT_T0_ll,"ax",@progbits
	.align	128
        .global         _Z15SoftmaxWarpImplI22BroadcastScaleMaskLoadIffbLm2EiE11DirectStoreIffEfLi1ELi27ELi32ELi1ELb0EL9Algorithm0EEvT_T0_ll
        .type           _Z15SoftmaxWarpImplI22BroadcastScaleMaskLoadIffbLm2EiE11DirectStoreIffEfLi1ELi27ELi32ELi1ELb0EL9Algorithm0EEvT_T0_ll,@function
        .size           _Z15SoftmaxWarpImplI22BroadcastScaleMaskLoadIffbLm2EiE11DirectStoreIffEfLi1ELi27ELi32ELi1ELb0EL9Algorithm0EEvT_T0_ll,(.L_x_37706 - _Z15SoftmaxWarpImplI22BroadcastScaleMaskLoadIffbLm2EiE11DirectStoreIffEfLi1ELi27ELi32ELi1ELb0EL9Algorithm0EEvT_T0_ll)
        .other          _Z15SoftmaxWarpImplI22BroadcastScaleMaskLoadIffbLm2EiE11DirectStoreIffEfLi1ELi27ELi32ELi1ELb0EL9Algorithm0EEvT_T0_ll,@"STO_CUDA_ENTRY STV_DEFAULT"
_Z15SoftmaxWarpImplI22BroadcastScaleMaskLoadIffbLm2EiE11DirectStoreIffEfLi1ELi27ELi32ELi1ELb0EL9Algorithm0EEvT_T0_ll:
.text._Z15SoftmaxWarpImplI22BroadcastScaleMaskLoadIffbLm2EiE11DirectStoreIffEfLi1ELi27ELi32ELi1ELb0EL9Algorithm0EEvT_T0_ll:
        /* <DEDUP_REMOVED lines=27> */
.L_x_20908:
        /* <DEDUP_REMOVED lines=14> */
.L_x_20965:
        /* <DEDUP_REMOVED lines=13> */
[----:B------:R-:W-:Y:S01]  /*0360*/  IABS R8, R30 ;  /* 0x0000001e00087213 */ /* 0x000fe20000000000 */
[----:B------:R-:W1:Y:S01]  /*0370*/  I2F.RP R4, UR7 ;  /* 0x0000000700047d06 */ /* 0x000e620008209400 */
[----:B------:R-:W-:Y:S02]  /*0380*/  ISETP.GE.AND P6, PT, R11, RZ, PT ;  /* 0x000000ff0b00720c */ /* 0x000fe40003fc6270 */
[----:B------:R-:W-:Y:S02]  /*0390*/  SHF.R.S64 R20, RZ, 0x1e, R30 ;  /* 0x0000001eff147819 */ /* 0x000fe4000000101e */
[----:B------:R-:W-:-:S02]  /*03a0*/  SHF.R.S64 R22, RZ, 0x1e, R28 ;  /* 0x0000001eff167819 */ /* 0x000fc4000000101c */
[----:B------:R-:W-:Y:S02]  /*03b0*/  LOP3.LUT R10, R29, UR49, RZ, 0x3c, !PT ;  /* 0x000000311d0a7c12 */ /* 0x000fe4000f8e3cff */
[----:B------:R-:W-:Y:S02]  /*03c0*/  IADD3 R24, PT, PT, R26, 0xa0, RZ ;  /* 0x000000a01a187810 */ /* 0x000fe40007ffe0ff */
[----:B------:R-:W-:Y:S02]  /*03d0*/  R2UR UR11, R3 ;  /* 0x00000000030b72ca */ /* 0x000fe400000e0000 */
[----:B------:R-:W-:Y:S01]  /*03e0*/  R2UR UR8, R2 ;  /* 0x00000000020872ca */ /* 0x000fe200000e0000 */
[----:B-1----:R-:W1:Y:S01]  /*03f0*/  MUFU.RCP R4, R4 ;  /* 0x0000000400047308 */ /* 0x002e620000001000 */
[----:B------:R-:W-:Y:S02]  /*0400*/  IADD3 R22, P5, PT, R22, UR36, RZ ;  /* 0x0000002416167c10 */ /* 0x000fe4000ffbe0ff */
[----:B------:R-:W-:-:S02]  /*0410*/  IADD3 R20, P0, PT, R20, UR36, RZ ;  /* 0x0000002414147c10 */ /* 0x000fc4000ff1e0ff */
[----:B------:R-:W-:Y:S02]  /*0420*/  ISETP.GE.AND P2, PT, R10, RZ, PT ;  /* 0x000000ff0a00720c */ /* 0x000fe40003f46270 */
[----:B------:R-:W-:Y:S02]  /*0430*/  LOP3.LUT R10, R24, UR49, RZ, 0x3c, !PT ;  /* 0x00000031180a7c12 */ /* 0x000fe4000f8e3cff */
[----:B------:R-:W-:Y:S01]  /*0440*/  R2UR UR9, R3 ;  /* 0x00000000030972ca */ /* 0x000fe200000e0000 */
[----:B-1----:R-:W-:Y:S01]  /*0450*/  VIADD R5, R4, 0xffffffe ;  /* 0x0ffffffe04057836 */ /* 0x002fe20000000000 */
[----:B------:R-:W-:Y:S02]  /*0460*/  SHF.R.S64 R4, RZ, 0x1e, R29 ;  /* 0x0000001eff047819 */ /* 0x000fe4000000101d */
[----:B------:R-:W-:Y:S02]  /*0470*/  LEA.HI.X.SX32 R23, R28, UR37, 0x2, P5 ;  /* 0x000000251c177c11 */ /* 0x000fe4000a8f16ff */
[----:B------:R-:W-:Y:S01]  /*0480*/  IADD3 R4, P3, PT, R4, UR36, RZ ;  /* 0x0000002404047c10 */ /* 0x000fe2000ff7e0ff */
[----:B------:R-:W1:Y:S01]  /*0490*/  F2I.FTZ.U32.TRUNC.NTZ R5, R5 ;  /* 0x0000000500057305 */ /* 0x000e62000021f000 */
[----:B------:R-:W-:-:S05]  /*04a0*/  LEA.HI.X.SX32 R21, R30, UR37, 0x2, P0 ;  /* 0x000000251e157c11 */ /* 0x000fca00080f16ff */
[----:B------:R-:W2:Y:S01]  /*04b0*/  LDG.E R22, desc[UR8][R22.64] ;  /* 0x0000000816167981 */ /* 0x000ea2000c1e1900 */
[----:B------:R-:W-:Y:S02]  /*04c0*/  SHF.R.S64 R12, RZ, 0x1e, R27 ;  /* 0x0000001eff0c7819 */ /* 0x000fe4000000101b */
[----:B------:R-:W-:Y:S01]  /*04d0*/  R2UR UR12, R2 ;  /* 0x00000000020c72ca */ /* 0x000fe200000e0000 */
[----:B------:R-:W3:Y:S01]  /*04e0*/  LDG.E R20, desc[UR8][R20.64] ;  /* 0x0000000814147981 */ /* 0x000ee2000c1e1900 */
[----:B-1----:R-:W-:Y:S02]  /*04f0*/  R2UR UR5, R5 ;  /* 0x00000000050572ca */ /* 0x002fe400000e0000 */
[----:B------:R-:W-:-:S04]  /*0500*/  LOP3.LUT R5, R27, UR49, RZ, 0x3c, !PT ;  /* 0x000000311b057c12 */ /* 0x000fc8000f8e3cff */
[----:B------:R-:W-:Y:S02]  /*0510*/  ISETP.GE.AND P0, PT, R5, RZ, PT ;  /* 0x000000ff0500720c */ /* 0x000fe40003f06270 */
[----:B------:R-:W-:Y:S02]  /*0520*/  LEA.HI.X.SX32 R5, R29, UR37, 0x2, P3 ;  /* 0x000000251d057c11 */ /* 0x000fe400098f16ff */
[----:B------:R-:W-:-:S03]  /*0530*/  ISETP.GE.AND P3, PT, R10, RZ, PT ;  /* 0x000000ff0a00720c */ /* 0x000fc60003f66270 */
[----:B------:R-:W-:Y:S01]  /*0540*/  UIADD3 UR6, UPT, UPT, URZ, -UR5, URZ ;  /* 0x80000005ff067290 */ /* 0x000fe2000fffe0ff */
[----:B------:R1:W4:Y:S03]  /*0550*/  LDG.E R19, desc[UR10][R4.64] ;  /* 0x0000000a04137981 */ /* 0x000326000c1e1900 */
[----:B------:R-:W-:-:S04]  /*0560*/  UIMAD UR6, UR6, UR7, URZ ;  /* 0x00000007060672a4 */ /* 0x000fc8000f8e02ff */
[----:B------:R-:W-:-:S06]  /*0570*/  UIMAD.WIDE.U32 UR4, UR5, UR6, UR4 ;  /* 0x00000006050472a5 */ /* 0x000fcc000f8e0004 */
[----:B------:R-:W-:-:S04]  /*0580*/  IMAD.HI.U32 R50, R8, UR5, RZ ;  /* 0x0000000508327c27 */ /* 0x000fc8000f8e00ff */
[----:B------:R-:W-:-:S04]  /*0590*/  IMAD.MOV R11, RZ, RZ, -R50 ;  /* 0x000000ffff0b7224 */ /* 0x000fc800078e0a32 */
[----:B------:R-:W-:Y:S01]  /*05a0*/  IMAD R8, R11, UR7, R8 ;  /* 0x000000070b087c24 */ /* 0x000fe2000f8e0208 */
[----:B------:R-:W-:-:S04]  /*05b0*/  IABS R11, R29 ;  /* 0x0000001d000b7213 */ /* 0x000fc80000000000 */
[----:B------:R-:W-:Y:S01]  /*05c0*/  ISETP.LT.U32.AND P5, PT, R8, UR7, PT ;  /* 0x0000000708007c0c */ /* 0x000fe2000bfa1070 */
[----:B------:R-:W-:-:S05]  /*05d0*/  IMAD.HI.U32 R46, R11, UR5, RZ ;  /* 0x000000050b2e7c27 */ /* 0x000fca000f8e00ff */
[----:B------:R-:W-:-:S05]  /*05e0*/  IADD3 R10, PT, PT, -R46, RZ, RZ ;  /* 0x000000ff2e0a7210 */ /* 0x000fca0007ffe1ff */
[----:B------:R-:W-:Y:S01]  /*05f0*/  IMAD R11, R10, UR7, R11 ;  /* 0x000000070a0b7c24 */ /* 0x000fe2000f8e020b */
[----:B------:R-:W-:Y:S01]  /*0600*/  IADD3 R12, P4, PT, R12, UR36, RZ ;  /* 0x000000240c0c7c10 */ /* 0x000fe2000ff9e0ff */
[----:B------:R-:W-:Y:S01]  /*0610*/  @!P5 VIADD R8, R8, -UR7 ;  /* 0x800000070808dc36 */ /* 0x000fe20008000000 */
[----:B------:R-:W-:Y:S02]  /*0620*/  @!P5 IADD3 R50, PT, PT, R50, 0x1, RZ ;  /* 0x000000013232d810 */ /* 0x000fe40007ffe0ff */
[----:B-1----:R-:W-:Y:S02]  /*0630*/  SHF.R.S64 R4, RZ, 0x1e, R24 ;  /* 0x0000001eff047819 */ /* 0x002fe40000001018 */
[----:B------:R-:W-:Y:S02]  /*0640*/  ISETP.LT.U32.AND P5, PT, R11, UR7, PT ;  /* 0x000000070b007c0c */ /* 0x000fe4000bfa1070 */
[----:B------:R-:W-:Y:S02]  /*0650*/  R2UR UR13, R3 ;  /* 0x00000000030d72ca */ /* 0x000fe400000e0000 */
[----:B------:R-:W-:-:S02]  /*0660*/  LEA.HI.X.SX32 R13, R27, UR37, 0x2, P4 ;  /* 0x000000251b0d7c11 */ /* 0x000fc4000a0f16ff */
[----:B------:R-:W-:Y:S02]  /*0670*/  IADD3 R4, P4, PT, R4, UR36, RZ ;  /* 0x0000002404047c10 */ /* 0x000fe4000ff9e0ff */
[----:B------:R-:W-:Y:S01]  /*0680*/  IABS R14, R28 ;  /* 0x0000001c000e7213 */ /* 0x000fe20000000000 */
[----:B------:R1:W5:Y:S01]  /*0690*/  LDG.E R18, desc[UR10][R12.64] ;  /* 0x0000000a0c127981 */ /* 0x000362000c1e1900 */
[----:B------:R-:W-:Y:S02]  /*06a0*/  IADD3 R23, PT, PT, R26, 0xc0, RZ ;  /* 0x000000c01a177810 */ /* 0x000fe40007ffe0ff */
[----:B------:R-:W-:Y:S02]  /*06b0*/  LEA.HI.X.SX32 R5, R24, UR37, 0x2, P4 ;  /* 0x0000002518057c11 */ /* 0x000fe4000a0f16ff */
[----:B------:R-:W-:Y:S01]  /*06c0*/  ISETP.GE.U32.AND P4, PT, R8, UR7, PT ;  /* 0x0000000708007c0c */ /* 0x000fe2000bf86070 */
[----:B------:R-:W-:Y:S01]  /*06d0*/  IMAD.HI.U32 R48, R14, UR5, RZ ;  /* 0x000000050e307c27 */ /* 0x000fe2000f8e00ff */
[----:B------:R-:W-:Y:S01]  /*06e0*/  SHF.R.S64 R8, RZ, 0x1e, R23 ;  /* 0x0000001eff087819 */ /* 0x000fe20000001017 */
[----:B------:R0:W5:Y:S01]  /*06f0*/  LDG.E R17, desc[UR12][R4.64] ;  /* 0x0000000c04117981 */ /* 0x000162000c1e1900 */
[----:B------:R-:W-:Y:S01]  /*0700*/  IADD3 R10, PT, PT, R26, 0xe0, RZ ;  /* 0x000000e01a0a7810 */ /* 0x000fe20007ffe0ff */
[----:B------:R-:W-:Y:S01]  /*0710*/  @!P5 VIADD R46, R46, 0x1 ;  /* 0x000000012e2ed836 */ /* 0x000fe20000000000 */
[----:B------:R-:W-:Y:S01]  /*0720*/  @!P5 IADD3 R11, PT, PT, R11, -UR7, RZ ;  /* 0x800000070b0bdc10 */ /* 0x000fe2000fffe0ff */
[----:B------:R-:W-:Y:S01]  /*0730*/  IMAD.MOV R15, RZ, RZ, -R48 ;  /* 0x000000ffff0f7224 */ /* 0x000fe200078e0a30 */
[----:B-1----:R-:W-:-:S02]  /*0740*/  IADD3 R12, P5, PT, R8, UR36, RZ ;  /* 0x00000024080c7c10 */ /* 0x002fc4000ffbe0ff */
[----:B0-----:R-:W-:Y:S01]  /*0750*/  SHF.R.S64 R4, RZ, 0x1e, R10 ;  /* 0x0000001eff047819 */ /* 0x001fe2000000100a */
[----:B------:R-:W-:Y:S01]  /*0760*/  IMAD R14, R15, UR7, R14 ;  /* 0x000000070f0e7c24 */ /* 0x000fe2000f8e020e */
[----:B------:R-:W-:Y:S02]  /*0770*/  LEA.HI.X.SX32 R13, R23, UR37, 0x2, P5 ;  /* 0x00000025170d7c11 */ /* 0x000fe4000a8f16ff */
[----:B------:R-:W-:Y:S01]  /*0780*/  IADD3 R4, P5, PT, R4, UR36, RZ ;  /* 0x0000002404047c10 */ /* 0x000fe2000ffbe0ff */
[----:B------:R-:W-:Y:S01]  /*0790*/  @P4 VIADD R50, R50, 0x1 ;  /* 0x0000000132324836 */ /* 0x000fe20000000000 */
[----:B------:R-:W-:Y:S01]  /*07a0*/  IABS R15, R27 ;  /* 0x0000001b000f7213 */ /* 0x000fe20000000000 */
[----:B------:R-:W5:Y:S01]  /*07b0*/  LDG.E R16, desc[UR8][R12.64] ;  /* 0x000000080c107981 */ /* 0x000f62000c1e1900 */
[----:B------:R-:W-:Y:S02]  /*07c0*/  LEA.HI.X.SX32 R5, R10, UR37, 0x2, P5 ;  /* 0x000000250a057c11 */ /* 0x000fe4000a8f16ff */
[----:B------:R-:W-:-:S02]  /*07d0*/  ISETP.LT.U32.AND P5, PT, R14, UR7, PT ;  /* 0x000000070e007c0c */ /* 0x000fc4000bfa1070 */
[----:B------:R-:W-:Y:S02]  /*07e0*/  ISETP.GE.U32.AND P4, PT, R11, UR7, PT ;  /* 0x000000070b007c0c */ /* 0x000fe4000bf86070 */
[----:B------:R-:W-:Y:S02]  /*07f0*/  MOV R8, R15 ;  /* 0x0000000f00087202 */ /* 0x000fe40000000f00 */
[----:B------:R-:W-:Y:S01]  /*0800*/  IABS R25, R24 ;  /* 0x0000001800197213 */ /* 0x000fe20000000000 */
[----:B------:R0:W5:Y:S01]  /*0810*/  LDG.E R15, desc[UR10][R4.64] ;  /* 0x0000000a040f7981 */ /* 0x000162000c1e1900 */
[----:B------:R-:W-:Y:S01]  /*0820*/  IABS R31, R23 ;  /* 0x00000017001f7213 */ /* 0x000fe20000000000 */
[----:B------:R-:W-:-:S04]  /*0830*/  IMAD.HI.U32 R44, R8, UR5, RZ ;  /* 0x00000005082c7c27 */ /* 0x000fc8000f8e00ff */
[----:B------:R-:W-:Y:S01]  /*0840*/  @!P5 IADD3 R14, PT, PT, R14, -UR7, RZ ;  /* 0x800000070e0edc10 */ /* 0x000fe2000fffe0ff */
[----:B------:R-:W-:Y:S01]  /*0850*/  IMAD.HI.U32 R38, R25, UR5, RZ ;  /* 0x0000000519267c27 */ /* 0x000fe2000f8e00ff */
[----:B------:R-:W-:Y:S02]  /*0860*/  @P4 IADD3 R46, PT, PT, R46, 0x1, RZ ;  /* 0x000000012e2e4810 */ /* 0x000fe40007ffe0ff */
[----:B------:R-:W-:Y:S01]  /*0870*/  ISETP.GE.U32.AND P4, PT, R14, UR7, PT ;  /* 0x000000070e007c0c */ /* 0x000fe2000bf86070 */
[----:B------:R-:W-:Y:S01]  /*0880*/  IMAD.HI.U32 R21, R31, UR5, RZ ;  /* 0x000000051f157c27 */ /* 0x000fe2000f8e00ff */
[----:B------:R-:W-:Y:S02]  /*0890*/  IADD3 R11, PT, PT, -R44, RZ, RZ ;  /* 0x000000ff2c0b7210 */ /* 0x000fe40007ffe1ff */
[----:B------:R-:W-:Y:S01]  /*08a0*/  IADD3 R32, PT, PT, -R38, RZ, RZ ;  /* 0x000000ff26207210 */ /* 0x000fe20007ffe1ff */
[----:B------:R-:W-:Y:S02]  /*08b0*/  IMAD.MOV R34, RZ, RZ, -R21 ;  /* 0x000000ffff227224 */ /* 0x000fe400078e0a15 */
[----:B------:R-:W-:-:S02]  /*08c0*/  IMAD R11, R11, UR7, R8 ;  /* 0x000000070b0b7c24 */ /* 0x000fc4000f8e0208 */
[----:B------:R-:W-:Y:S02]  /*08d0*/  IMAD R25, R32, UR7, R25 ;  /* 0x0000000720197c24 */ /* 0x000fe4000f8e0219 */
[----:B------:R-:W-:Y:S01]  /*08e0*/  IMAD R31, R34, UR7, R31 ;  /* 0x00000007221f7c24 */ /* 0x000fe2000f8e021f */
[----:B------:R-:W-:Y:S01]  /*08f0*/  IABS R34, R10 ;  /* 0x0000000a00227213 */ /* 0x000fe20000000000 */
[----:B------:R-:W-:Y:S01]  /*0900*/  @!P5 VIADD R48, R48, 0x1 ;  /* 0x000000013030d836 */ /* 0x000fe20000000000 */
[----:B------:R-:W-:Y:S02]  /*0910*/  @!P1 IADD3 R50, PT, PT, -R50, RZ, RZ ;  /* 0x000000ff32329210 */ /* 0x000fe40007ffe1ff */
[----:B------:R-:W-:Y:S01]  /*0920*/  ISETP.LT.U32.AND P1, PT, R11, UR7, PT ;  /* 0x000000070b007c0c */ /* 0x000fe2000bf21070 */
[----:B------:R-:W-:Y:S01]  /*0930*/  @P4 VIADD R48, R48, 0x1 ;  /* 0x0000000130304836 */ /* 0x000fe20000000000 */
[----:B------:R-:W-:Y:S01]  /*0940*/  ISETP.LT.U32.AND P4, PT, R25, UR7, PT ;  /* 0x0000000719007c0c */ /* 0x000fe2000bf81070 */
[----:B------:R-:W-:Y:S01]  /*0950*/  IMAD.HI.U32 R36, R34, UR5, RZ ;  /* 0x0000000522247c27 */ /* 0x000fe2000f8e00ff */
[----:B------:R-:W-:-:S04]  /*0960*/  IADD3 R8, PT, PT, R26, 0x120, RZ ;  /* 0x000001201a087810 */ /* 0x000fc80007ffe0ff */
[----:B0-----:R-:W-:Y:S02]  /*0970*/  SHF.R.S64 R4, RZ, 0x1e, R8 ;  /* 0x0000001eff047819 */ /* 0x001fe40000001008 */
[----:B------:R-:W-:Y:S01]  /*0980*/  IADD3 R5, PT, PT, -R36, RZ, RZ ;  /* 0x000000ff24057210 */ /* 0x000fe20007ffe1ff */
[----:B------:R-:W-:Y:S01]  /*0990*/  VIADD R12, R26, 0x100 ;  /* 0x000001001a0c7836 */ /* 0x000fe20000000000 */
[----:B------:R-:W-:Y:S02]  /*09a0*/  IADD3 R4, P5, PT, R4, UR36, RZ ;  /* 0x0000002404047c10 */ /* 0x000fe4000ffbe0ff */
[----:B------:R-:W-:Y:S01]  /*09b0*/  @!P1 IADD3 R11, PT, PT, R11, -UR7, RZ ;  /* 0x800000070b0b9c10 */ /* 0x000fe2000fffe0ff */
[----:B------:R-:W-:Y:S01]  /*09c0*/  IMAD R34, R5, UR7, R34 ;  /* 0x0000000705227c24 */ /* 0x000fe2000f8e0222 */
[----:B------:R-:W-:Y:S01]  /*09d0*/  LEA.HI.X.SX32 R5, R8, UR37, 0x2, P5 ;  /* 0x0000002508057c11 */ /* 0x000fe2000a8f16ff */
[----:B------:R-:W-:Y:S01]  /*09e0*/  @!P4 VIADD R25, R25, -UR7 ;  /* 0x800000071919cc36 */ /* 0x000fe20008000000 */
[----:B------:R-:W-:-:S02]  /*09f0*/  SHF.R.S64 R32, RZ, 0x1e, R12 ;  /* 0x0000001eff207819 */ /* 0x000fc4000000100c */
[----:B------:R-:W-:Y:S01]  /*0a00*/  ISETP.GE.U32.AND P5, PT, R11, UR7, PT ;  /* 0x000000070b007c0c */ /* 0x000fe2000bfa6070 */
[----:B------:R0:W5:Y:S01]  /*0a10*/  LDG.E R13, desc[UR10][R4.64] ;  /* 0x0000000a040d7981 */ /* 0x000162000c1e1900 */
[----:B------:R-:W-:Y:S02]  /*0a20*/  @!P6 IADD3 R48, PT, PT, -R48, RZ, RZ ;  /* 0x000000ff3030e210 */ /* 0x000fe40007ffe1ff */
[----:B------:R-:W-:Y:S02]  /*0a30*/  ISETP.LT.U32.AND P6, PT, R34, UR7, PT ;  /* 0x0000000722007c0c */ /* 0x000fe4000bfc1070 */
[----:B------:R-:W-:Y:S02]  /*0a40*/  @!P1 IADD3 R44, PT, PT, R44, 0x1, RZ ;  /* 0x000000012c2c9810 */ /* 0x000fe40007ffe0ff */
[----:B------:R-:W-:Y:S02]  /*0a50*/  @!P2 IADD3 R46, PT, PT, -R46, RZ, RZ ;  /* 0x000000ff2e2ea210 */ /* 0x000fe40007ffe1ff */
[----:B------:R-:W-:-:S02]  /*0a60*/  ISETP.GE.U32.AND P1, PT, R25, UR7, PT ;  /* 0x0000000719007c0c */ /* 0x000fc4000bf26070 */
[----:B------:R-:W-:Y:S02]  /*0a70*/  IADD3 R32, P2, PT, R32, UR36, RZ ;  /* 0x0000002420207c10 */ /* 0x000fe4000ff5e0ff */
[----:B------:R-:W-:Y:S02]  /*0a80*/  IABS R25, R12 ;  /* 0x0000000c00197213 */ /* 0x000fe40000000000 */
[----:B------:R-:W-:Y:S02]  /*0a90*/  LEA.HI.X.SX32 R33, R12, UR37, 0x2, P2 ;  /* 0x000000250c217c11 */ /* 0x000fe400090f16ff */
[----:B------:R-:W-:Y:S01]  /*0aa0*/  ISETP.LT.U32.AND P2, PT, R31, UR7, PT ;  /* 0x000000071f007c0c */ /* 0x000fe2000bf41070 */
[----:B------:R-:W-:Y:S01]  /*0ab0*/  IMAD.HI.U32 R42, R25, UR5, RZ ;  /* 0x00000005192a7c27 */ /* 0x000fe2000f8e00ff */
[----:B------:R-:W-:Y:S01]  /*0ac0*/  @!P6 IADD3 R34, PT, PT, R34, -UR7, RZ ;  /* 0x800000072222ec10 */ /* 0x000fe2000fffe0ff */
[----:B------:R1:W5:Y:S02]  /*0ad0*/  LDG.E R14, desc[UR8][R32.64] ;  /* 0x00000008200e7981 */ /* 0x000364000c1e1900 */
[----:B------:R-:W-:Y:S01]  /*0ae0*/  @P5 VIADD R44, R44, 0x1 ;  /* 0x000000012c2c5836 */ /* 0x000fe20000000000 */
[----:B0-----:R-:W-:-:S02]  /*0af0*/  IADD3 R4, PT, PT, -R42, RZ, RZ ;  /* 0x000000ff2a047210 */ /* 0x001fc40007ffe1ff */
[----:B------:R-:W-:Y:S01]  /*0b00*/  IADD3 R11, PT, PT, R26, 0x140, RZ ;  /* 0x000001401a0b7810 */ /* 0x000fe20007ffe0ff */
[----:B------:R-:W-:Y:S01]  /*0b10*/  @!P0 IMAD.MOV R44, RZ, RZ, -R44 ;  /* 0x000000ffff2c8224 */ /* 0x000fe200078e0a2c */
[----:B------:R-:W-:Y:S01]  /*0b20*/  ISETP.GE.U32.AND P0, PT, R34, UR7, PT ;  /* 0x0000000722007c0c */ /* 0x000fe2000bf06070 */
[----:B------:R-:W-:Y:S01]  /*0b30*/  IMAD R4, R4, UR7, R25 ;  /* 0x0000000704047c24 */ /* 0x000fe2000f8e0219 */
[----:B------:R-:W-:Y:S02]  /*0b40*/  IABS R34, R11 ;  /* 0x0000000b00227213 */ /* 0x000fe40000000000 */
[----:B------:R-:W-:Y:S02]  /*0b50*/  @!P4 IADD3 R38, PT, PT, R38, 0x1, RZ ;  /* 0x000000012626c810 */ /* 0x000fe40007ffe0ff */
[----:B------:R-:W-:Y:S02]  /*0b60*/  @!P2 IADD3 R31, PT, PT, R31, -UR7, RZ ;  /* 0x800000071f1fac10 */ /* 0x000fe4000fffe0ff */
[----:B------:R-:W-:Y:S01]  /*0b70*/  IABS R5, R8 ;  /* 0x0000000800057213 */ /* 0x000fe20000000000 */
[----:B-1----:R-:W-:Y:S01]  /*0b80*/  IMAD.HI.U32 R33, R34, UR5, RZ ;  /* 0x0000000522217c27 */ /* 0x002fe2000f8e00ff */
[----:B------:R-:W-:-:S02]  /*0b90*/  @P1 IADD3 R38, PT, PT, R38, 0x1, RZ ;  /* 0x0000000126261810 */ /* 0x000fc40007ffe0ff */
[----:B------:R-:W-:Y:S02]  /*0ba0*/  ISETP.LT.U32.AND P1, PT, R4, UR7, PT ;  /* 0x0000000704007c0c */ /* 0x000fe4000bf21070 */
[----:B------:R-:W-:Y:S01]  /*0bb0*/  ISETP.GE.U32.AND P5, PT, R31, UR7, PT ;  /* 0x000000071f007c0c */ /* 0x000fe2000bfa6070 */
[----:B------:R-:W-:Y:S01]  /*0bc0*/  IMAD.HI.U32 R31, R5, UR5, RZ ;  /* 0x00000005051f7c27 */ /* 0x000fe2000f8e00ff */
[----:B------:R-:W-:Y:S02]  /*0bd0*/  LOP3.LUT R32, R23, UR49, RZ, 0x3c, !PT ;  /* 0x0000003117207c12 */ /* 0x000fe4000f8e3cff */
[----:B------:R-:W-:Y:S02]  /*0be0*/  IADD3 R25, PT, PT, -R33, RZ, RZ ;  /* 0x000000ff21197210 */ /* 0x000fe40007ffe1ff */
[----:B------:R-:W-:Y:S01]  /*0bf0*/  ISETP.GE.AND P4, PT, R32, RZ, PT ;  /* 0x000000ff2000720c */ /* 0x000fe20003f86270 */
[----:B------:R-:W-:Y:S02]  /*0c00*/  IMAD.MOV R32, RZ, RZ, -R31 ;  /* 0x000000ffff207224 */ /* 0x000fe400078e0a1f */
[----:B------:R-:W-:-:S02]  /*0c10*/  IMAD R25, R25, UR7, R34 ;  /* 0x0000000719197c24 */ /* 0x000fc4000f8e0222 */
[----:B------:R-:W-:Y:S01]  /*0c20*/  IMAD R5, R32, UR7, R5 ;  /* 0x0000000720057c24 */ /* 0x000fe2000f8e0205 */
[----:B------:R-:W0:Y:S01]  /*0c30*/  LDC.64 R34, c[0x0][0x398] ;  /* 0x0000e600ff227b82 */ /* 0x000e220000000a00 */
[----:B------:R-:W-:Y:S02]  /*0c40*/  @!P2 VIADD R21, R21, 0x1 ;  /* 0x000000011515a836 */ /* 0x000fe40000000000 */
[----:B------:R-:W-:Y:S01]  /*0c50*/  @!P6 VIADD R36, R36, 0x1 ;  /* 0x000000012424e836 */ /* 0x000fe20000000000 */
[----:B------:R-:W-:Y:S02]  /*0c60*/  LOP3.LUT R32, R10, UR49, RZ, 0x3c, !PT ;  /* 0x000000310a207c12 */ /* 0x000fe4000f8e3cff */
[----:B------:R-:W-:Y:S02]  /*0c70*/  @!P1 IADD3 R4, PT, PT, R4, -UR7, RZ ;  /* 0x8000000704049c10 */ /* 0x000fe4000fffe0ff */
[----:B------:R-:W-:Y:S02]  /*0c80*/  @!P3 IADD3 R38, PT, PT, -R38, RZ, RZ ;  /* 0x000000ff2626b210 */ /* 0x000fe40007ffe1ff */
[----:B------:R-:W-:-:S02]  /*0c90*/  ISETP.LT.U32.AND P2, PT, R5, UR7, PT ;  /* 0x0000000705007c0c */ /* 0x000fc4000bf41070 */
[----:B------:R-:W-:Y:S02]  /*0ca0*/  @P5 IADD3 R21, PT, PT, R21, 0x1, RZ ;  /* 0x0000000115155810 */ /* 0x000fe40007ffe0ff */
[----:B------:R-:W-:Y:S02]  /*0cb0*/  @P0 IADD3 R36, PT, PT, R36, 0x1, RZ ;  /* 0x0000000124240810 */ /* 0x000fe40007ffe0ff */
[----:B------:R-:W-:Y:S02]  /*0cc0*/  ISETP.GE.AND P3, PT, R32, RZ, PT ;  /* 0x000000ff2000720c */ /* 0x000fe40003f66270 */
[----:B------:R-:W-:Y:S02]  /*0cd0*/  ISETP.LT.U32.AND P5, PT, R25, UR7, PT ;  /* 0x0000000719007c0c */ /* 0x000fe4000bfa1070 */
[----:B------:R-:W-:Y:S02]  /*0ce0*/  ISETP.GE.U32.AND P0, PT, R4, UR7, PT ;  /* 0x0000000704007c0c */ /* 0x000fe4000bf06070 */
[----:B------:R-:W-:-:S04]  /*0cf0*/  LOP3.LUT R32, R12, UR49, RZ, 0x3c, !PT ;  /* 0x000000310c207c12 */ /* 0x000fc8000f8e3cff */
[----:B------:R-:W-:Y:S01]  /*0d00*/  ISETP.GE.AND P6, PT, R32, RZ, PT ;  /* 0x000000ff2000720c */ /* 0x000fe20003fc6270 */
[----:B------:R-:W-:Y:S01]  /*0d10*/  IMAD.MOV.U32 R32, RZ, RZ, R21 ;  /* 0x000000ffff207224 */ /* 0x000fe200078e0015 */
[----:B------:R-:W-:Y:S02]  /*0d20*/  @!P1 IADD3 R42, PT, PT, R42, 0x1, RZ ;  /* 0x000000012a2a9810 */ /* 0x000fe40007ffe0ff */
[----:B------:R-:W-:Y:S01]  /*0d30*/  SHF.R.S64 R4, RZ, 0x1e, R11 ;  /* 0x0000001eff047819 */ /* 0x000fe2000000100b */
[----:B------:R-:W-:Y:S01]  /*0d40*/  @!P5 VIADD R25, R25, -UR7 ;  /* 0x800000071919dc36 */ /* 0x000fe20008000000 */
[----:B------:R-:W-:Y:S01]  /*0d50*/  @!P2 IADD3 R5, PT, PT, R5, -UR7, RZ ;  /* 0x800000070505ac10 */ /* 0x000fe2000fffe0ff */
[----:B------:R-:W-:Y:S01]  /*0d60*/  @P0 VIADD R42, R42, 0x1 ;  /* 0x000000012a2a0836 */ /* 0x000fe20000000000 */
[----:B------:R-:W-:Y:S02]  /*0d70*/  @!P4 IADD3 R32, PT, PT, -R32, RZ, RZ ;  /* 0x000000ff2020c210 */ /* 0x000fe40007ffe1ff */
[----:B------:R-:W-:-:S02]  /*0d80*/  IADD3 R4, P4, PT, R4, UR36, RZ ;  /* 0x0000002404047c10 */ /* 0x000fc4000ff9e0ff */
[----:B------:R-:W-:Y:S02]  /*0d90*/  @!P3 IADD3 R36, PT, PT, -R36, RZ, RZ ;  /* 0x000000ff2424b210 */ /* 0x000fe40007ffe1ff */
[----:B------:R-:W-:Y:S02]  /*0da0*/  ISETP.GE.U32.AND P3, PT, R5, UR7, PT ;  /* 0x0000000705007c0c */ /* 0x000fe4000bf66070 */
[----:B------:R-:W-:Y:S02]  /*0db0*/  LEA.HI.X.SX32 R5, R11, UR37, 0x2, P4 ;  /* 0x000000250b057c11 */ /* 0x000fe4000a0f16ff */
[----:B------:R-:W-:Y:S02]  /*0dc0*/  ISETP.GE.U32.AND P4, PT, R25, UR7, PT ;  /* 0x0000000719007c0c */ /* 0x000fe4000bf86070 */
[----:B0-----:R-:W-:Y:S01]  /*0dd0*/  ISETP.NE.U32.AND P0, PT, R34, 0x1, PT ;  /* 0x000000012200780c */ /* 0x001fe20003f05070 */
[----:B------:R0:W5:Y:S01]  /*0de0*/  LDG.E R21, desc[UR8][R4.64] ;  /* 0x0000000804157981 */ /* 0x000162000c1e1900 */
[----:B------:R-:W-:-:S02]  /*0df0*/  @!P6 IADD3 R42, PT, PT, -R42, RZ, RZ ;  /* 0x000000ff2a2ae210 */ /* 0x000fc40007ffe1ff */
[----:B------:R-:W-:Y:S02]  /*0e00*/  IADD3 R34, PT, PT, R26, 0x160, RZ ;  /* 0x000001601a227810 */ /* 0x000fe40007ffe0ff */
[----:B------:R-:W-:Y:S02]  /*0e10*/  ISETP.NE.AND P6, PT, RZ, UR49, PT ;  /* 0x00000031ff007c0c */ /* 0x000fe4000bfc5270 */
[----:B------:R-:W-:Y:S02]  /*0e20*/  LOP3.LUT R25, RZ, UR49, RZ, 0x33, !PT ;  /* 0x00000031ff197c12 */ /* 0x000fe4000f8e33ff */
[----:B------:R-:W-:Y:S02]  /*0e30*/  IABS R37, R34 ;  /* 0x0000002200257213 */ /* 0x000fe40000000000 */
[----:B------:R-:W-:Y:S02]  /*0e40*/  SEL R50, R25, R50, !P6 ;  /* 0x0000003219327207 */ /* 0x000fe40007000000 */
[----:B------:R-:W-:Y:S01]  /*0e50*/  ISETP.NE.AND.EX P0, PT, R35, RZ, PT, P0 ;  /* 0x000000ff2300720c */ /* 0x000fe20003f05300 */
[----:B------:R-:W-:Y:S01]  /*0e60*/  IMAD.HI.U32 R35, R37, UR5, RZ ;  /* 0x0000000525237c27 */ /* 0x000fe2000f8e00ff */
[----:B0-----:R-:W-:-:S02]  /*0e70*/  LOP3.LUT R4, R8, UR49, RZ, 0x3c, !PT ;  /* 0x0000003108047c12 */ /* 0x001fc4000f8e3cff */
[----:B------:R-:W-:Y:S01]  /*0e80*/  IADD3 R5, PT, PT, -R50, RZ, RZ ;  /* 0x000000ff32057210 */ /* 0x000fe20007ffe1ff */
[----:B------:R-:W-:Y:S01]  /*0e90*/  @!P2 VIADD R31, R31, 0x1 ;  /* 0x000000011f1fa836 */ /* 0x000fe20000000000 */
[----:B------:R-:W-:-:S03]  /*0ea0*/  ISETP.GE.AND P2, PT, R4, RZ, PT ;  /* 0x000000ff0400720c */ /* 0x000fc60003f46270 */
[----:B------:R-:W-:Y:S01]  /*0eb0*/  IMAD R4, R5, UR49, R30 ;  /* 0x0000003105047c24 */ /* 0x000fe2000f8e021e */
[----:B------:R-:W-:Y:S01]  /*0ec0*/  IADD3 R30, PT, PT, -R35, RZ, RZ ;  /* 0x000000ff231e7210 */ /* 0x000fe20007ffe1ff */
[----:B------:R-:W-:-:S04]  /*0ed0*/  @P3 VIADD R31, R31, 0x1 ;  /* 0x000000011f1f3836 */ /* 0x000fc80000000000 */
[----:B------:R-:W-:Y:S01]  /*0ee0*/  IMAD R5, R30, UR7, R37 ;  /* 0x000000071e057c24 */ /* 0x000fe2000f8e0225 */
[----:B------:R-:W-:-:S04]  /*0ef0*/  SHF.R.S64 R30, RZ, 0x1e, R34 ;  /* 0x0000001eff1e7819 */ /* 0x000fc80000001022 */
[----:B------:R-:W-:Y:S02]  /*0f00*/  ISETP.LT.U32.AND P3, PT, R5, UR7, PT ;  /* 0x0000000705007c0c */ /* 0x000fe4000bf61070 */
[----:B------:R-:W-:Y:S02]  /*0f10*/  IADD3 R30, P6, PT, R30, UR36, RZ ;  /* 0x000000241e1e7c10 */ /* 0x000fe4000ffde0ff */
[----:B------:R-:W-:Y:S02]  /*0f20*/  ISETP.NE.U32.AND P1, PT, R40, 0x1, PT ;  /* 0x000000012800780c */ /* 0x000fe40003f25070 */
[----:B------:R-:W-:Y:S02]  /*0f30*/  MOV R40, R31 ;  /* 0x0000001f00287202 */ /* 0x000fe40000000f00 */
[----:B------:R-:W-:Y:S02]  /*0f40*/  LEA.HI.X.SX32 R31, R34, UR37, 0x2, P6 ;  /* 0x00000025221f7c11 */ /* 0x000fe4000b0f16ff */
[----:B------:R-:W-:-:S02]  /*0f50*/  ISETP.NE.AND P6, PT, RZ, UR49, PT ;  /* 0x00000031ff007c0c */ /* 0x000fc4000bfc5270 */
[----:B------:R-:W-:Y:S02]  /*0f60*/  ISETP.NE.AND.EX P1, PT, R41, RZ, PT, P1 ;  /* 0x000000ff2900720c */ /* 0x000fe40003f25310 */
[----:B------:R-:W-:Y:S01]  /*0f70*/  @!P3 IADD3 R5, PT, PT, R5, -UR7, RZ ;  /* 0x800000070505bc10 */ /* 0x000fe2000fffe0ff */
[----:B------:R-:W-:Y:S01]  /*0f80*/  @!P2 IMAD.MOV R40, RZ, RZ, -R40 ;  /* 0x000000ffff28a224 */ /* 0x000fe200078e0a28 */
[----:B------:R-:W-:Y:S01]  /*0f90*/  SEL R48, R25, R48, !P6 ;  /* 0x0000003019307207 */ /* 0x000fe20007000000 */
[----:B------:R0:W5:Y:S01]  /*0fa0*/  LDG.E R30, desc[UR8][R30.64] ;  /* 0x000000081e1e7981 */ /* 0x000162000c1e1900 */
[----:B------:R-:W-:Y:S02]  /*0fb0*/  ISETP.GE.U32.AND P2, PT, R5, UR7, PT ;  /* 0x0000000705007c0c */ /* 0x000fe4000bf46070 */
[----:B------:R-:W-:Y:S02]  /*0fc0*/  SEL R50, R50, RZ, P1 ;  /* 0x000000ff32327207 */ /* 0x000fe40000800000 */
[----:B------:R-:W-:-:S02]  /*0fd0*/  IADD3 R5, PT, PT, -R48, RZ, RZ ;  /* 0x000000ff30057210 */ /* 0x000fc40007ffe1ff */
[----:B------:R-:W-:Y:S01]  /*0fe0*/  SEL R4, R4, RZ, P0 ;  /* 0x000000ff04047207 */ /* 0x000fe20000000000 */
[----:B------:R-:W-:Y:S01]  /*0ff0*/  IMAD R37, R50, UR44, RZ ;  /* 0x0000002c32257c24 */ /* 0x000fe2000f8e02ff */
[----:B------:R-:W-:Y:S01]  /*1000*/  SEL R46, R25, R46, !P6 ;  /* 0x0000002e192e7207 */ /* 0x000fe20007000000 */
[----:B------:R-:W-:Y:S01]  /*1010*/  IMAD R28, R5, UR49, R28 ;  /* 0x00000031051c7c24 */ /* 0x000fe2000f8e021c */
[----:B------:R-:W-:Y:S01]  /*1020*/  SEL R48, R48, RZ, P1 ;  /* 0x000000ff30307207 */ /* 0x000fe20000800000 */
[----:B------:R-:W-:Y:S01]  /*1030*/  IMAD R37, R4, UR45, R37 ;  /* 0x0000002d04257c24 */ /* 0x000fe2000f8e0225 */
[----:B------:R-:W-:Y:S02]  /*1040*/  IADD3 R4, PT, PT, -R46, RZ, RZ ;  /* 0x000000ff2e047210 */ /* 0x000fe40007ffe1ff */
[----:B------:R-:W-:Y:S01]  /*1050*/  SEL R28, R28, RZ, P0 ;  /* 0x000000ff1c1c7207 */ /* 0x000fe20000000000 */
[----:B------:R-:W-:Y:S02]  /*1060*/  IMAD R43, R48, UR44, RZ ;  /* 0x0000002c302b7c24 */ /* 0x000fe4000f8e02ff */
[----:B0-----:R-:W-:-:S02]  /*1070*/  VIADD R31, R26, 0x180 ;  /* 0x000001801a1f7836 */ /* 0x001fc40000000000 */
[----:B------:R-:W-:Y:S01]  /*1080*/  IMAD R29, R4, UR49, R29 ;  /* 0x00000031041d7c24 */ /* 0x000fe2000f8e021d */
[----:B------:R-:W-:Y:S01]  /*1090*/  LOP3.LUT R4, R11, UR49, RZ, 0x3c, !PT ;  /* 0x000000310b047c12 */ /* 0x000fe2000f8e3cff */
        /* <DEDUP_REMOVED lines=16> */
[----:B------:R-:W-:-:S05]  /*11a0*/  @!P4 VIADD R5, R5, -UR7 ;  /* 0x800000070505cc36 */ /* 0x000fca0008000000 */
[----:B------:R-:W-:Y:S02]  /*11b0*/  ISETP.GE.U32.AND P5, PT, R5, UR7, PT ;  /* 0x0000000705007c0c */ /* 0x000fe4000bfa6070 */
[----:B------:R-:W-:Y:S02]  /*11c0*/  LEA.HI.X.SX32 R5, R31, UR37, 0x2, P6 ;  /* 0x000000251f057c11 */ /* 0x000fe4000b0f16ff */
[----:B------:R-:W-:Y:S02]  /*11d0*/  ISETP.NE.AND P6, PT, RZ, UR49, PT ;  /* 0x00000031ff007c0c */ /* 0x000fe4000bfc5270 */
[----:B------:R-:W-:Y:S02]  /*11e0*/  SEL R28, R28, RZ, P1 ;  /* 0x000000ff1c1c7207 */ /* 0x000fe40000800000 */
[----:B------:R-:W-:Y:S02]  /*11f0*/  SEL R38, R25, R38, !P6 ;  /* 0x0000002619267207 */ /* 0x000fe40007000000 */
[----:B------:R-:W-:Y:S01]  /*1200*/  SEL R46, R46, RZ, P1 ;  /* 0x000000ff2e2e7207 */ /* 0x000fe20000800000 */
[----:B------:R-:W-:Y:S01]  /*1210*/  IMAD R28, R28, UR44, RZ ;  /* 0x0000002c1c1c7c24 */ /* 0x000fe2000f8e02ff */
[----:B------:R-:W-:-:S02]  /*1220*/  SEL R27, R27, RZ, P0 ;  /* 0x000000ff1b1b7207 */ /* 0x000fc40000000000 */
[----:B------:R-:W-:Y:S02]  /*1230*/  IADD3 R33, PT, PT, -R38, RZ, RZ ;  /* 0x000000ff26217210 */ /* 0x000fe40007ffe1ff */
[----:B------:R-:W-:Y:S01]  /*1240*/  SEL R32, R25, R32, !P6 ;  /* 0x0000002019207207 */ /* 0x000fe20007000000 */
[----:B------:R-:W-:Y:S01]  /*1250*/  IMAD R46, R46, UR44, RZ ;  /* 0x0000002c2e2e7c24 */ /* 0x000fe2000f8e02ff */
[----:B------:R-:W-:Y:S01]  /*1260*/  SEL R29, R29, RZ, P0 ;  /* 0x000000ff1d1d7207 */ /* 0x000fe20000000000 */
[----:B------:R-:W-:Y:S01]  /*1270*/  IMAD R27, R27, UR45, R28 ;  /* 0x0000002d1b1b7c24 */ /* 0x000fe2000f8e021c */
[----:B------:R-:W-:Y:S01]  /*1280*/  SEL R38, R38, RZ, P1 ;  /* 0x000000ff26267207 */ /* 0x000fe20000800000 */
[----:B------:R-:W-:Y:S02]  /*1290*/  IMAD R24, R33, UR49, R24 ;  /* 0x0000003121187c24 */ /* 0x000fe4000f8e0218 */
[----:B------:R-:W-:Y:S02]  /*12a0*/  IMAD.MOV R28, RZ, RZ, -R32 ;  /* 0x000000ffff1c7224 */ /* 0x000fe400078e0a20 */
[----:B------:R-:W-:Y:S01]  /*12b0*/  IMAD R41, R29, UR45, R46 ;  /* 0x0000002d1d297c24 */ /* 0x000fe2000f8e022e */
[----:B------:R-:W-:Y:S01]  /*12c0*/  SEL R24, R24, RZ, P0 ;  /* 0x000000ff18187207 */ /* 0x000fe20000000000 */
[----:B------:R0:W5:Y:S01]  /*12d0*/  LDG.E R29, desc[UR8][R4.64] ;  /* 0x00000008041d7981 */ /* 0x000162000c1e1900 */
[----:B------:R-:W-:Y:S01]  /*12e0*/  IMAD R23, R28, UR49, R23 ;  /* 0x000000311c177c24 */ /* 0x000fe2000f8e0217 */
[----:B------:R-:W-:-:S04]  /*12f0*/  SEL R36, R25, R36, !P6 ;  /* 0x0000002419247207 */ /* 0x000fc80007000000 */
[----:B------:R-:W-:Y:S02]  /*1300*/  SEL R23, R23, RZ, P0 ;  /* 0x000000ff17177207 */ /* 0x000fe40000000000 */
[----:B0-----:R-:W-:Y:S01]  /*1310*/  SEL R4, R32, RZ, P1 ;  /* 0x000000ff20047207 */ /* 0x001fe20000800000 */
[----:B------:R-:W-:-:S04]  /*1320*/  IMAD R5, R38, UR44, RZ ;  /* 0x0000002c26057c24 */ /* 0x000fc8000f8e02ff */
[----:B------:R-:W-:Y:S01]  /*1330*/  IMAD R32, R24, UR45, R5 ;  /* 0x0000002d18207c24 */ /* 0x000fe2000f8e0205 */
[----:B------:R-:W-:Y:S01]  /*1340*/  IADD3 R24, PT, PT, R26, 0x1a0, RZ ;  /* 0x000001a01a187810 */ /* 0x000fe20007ffe0ff */
[----:B------:R-:W-:Y:S01]  /*1350*/  IMAD R4, R4, UR44, RZ ;  /* 0x0000002c04047c24 */ /* 0x000fe2000f8e02ff */
[----:B------:R-:W-:Y:S02]  /*1360*/  IADD3 R5, PT, PT, -R36, RZ, RZ ;  /* 0x000000ff24057210 */ /* 0x000fe40007ffe1ff */
[----:B------:R-:W-:Y:S01]  /*1370*/  SEL R42, R25, R42, !P6 ;  /* 0x0000002a192a7207 */ /* 0x000fe20007000000 */
[----:B------:R-:W-:Y:S01]  /*1380*/  IMAD R33, R23, UR45, R4 ;  /* 0x0000002d17217c24 */ /* 0x000fe2000f8e0204 */
[----:B------:R-:W-:Y:S01]  /*1390*/  IABS R4, R24 ;  /* 0x0000001800047213 */ /* 0x000fe20000000000 */
[----:B------:R-:W-:Y:S01]  /*13a0*/  IMAD R10, R5, UR49, R10 ;  /* 0x00000031050a7c24 */ /* 0x000fe2000f8e020a */
[----:B------:R-:W-:-:S03]  /*13b0*/  IADD3 R5, PT, PT, -R42, RZ, RZ ;  /* 0x000000ff2a057210 */ /* 0x000fc60007ffe1ff */
[----:B------:R-:W-:-:S04]  /*13c0*/  IMAD.HI.U32 R45, R4, UR5, RZ ;  /* 0x00000005042d7c27 */ /* 0x000fc8000f8e00ff */
[----:B------:R-:W-:Y:S01]  /*13d0*/  IMAD R12, R5, UR49, R12 ;  /* 0x00000031050c7c24 */ /* 0x000fe2000f8e020c */
[----:B------:R-:W-:Y:S01]  /*13e0*/  IADD3 R5, PT, PT, -R45, RZ, RZ ;  /* 0x000000ff2d057210 */ /* 0x000fe20007ffe1ff */
[----:B------:R-:W-:-:S04]  /*13f0*/  @!P3 VIADD R35, R35, 0x1 ;  /* 0x000000012323b836 */ /* 0x000fc80000000000 */
[----:B------:R-:W-:Y:S01]  /*1400*/  IMAD R5, R5, UR7, R4 ;  /* 0x0000000705057c24 */ /* 0x000fe2000f8e0204 */
[----:B------:R-:W-:Y:S01]  /*1410*/  LOP3.LUT R23, R34, UR49, RZ, 0x3c, !PT ;  /* 0x0000003122177c12 */ /* 0x000fe2000f8e3cff */
[----:B------:R-:W-:-:S03]  /*1420*/  @P2 VIADD R35, R35, 0x1 ;  /* 0x0000000123232836 */ /* 0x000fc60000000000 */
[----:B------:R-:W-:Y:S02]  /*1430*/  ISETP.LT.U32.AND P2, PT, R5, UR7, PT ;  /* 0x0000000705007c0c */ /* 0x000fe4000bf41070 */
[----:B------:R-:W-:Y:S02]  /*1440*/  ISETP.GE.AND P3, PT, R23, RZ, PT ;  /* 0x000000ff1700720c */ /* 0x000fe40003f66270 */
[----:B------:R-:W-:Y:S02]  /*1450*/  SHF.R.S64 R4, RZ, 0x1e, R24 ;  /* 0x0000001eff047819 */ /* 0x000fe40000001018 */
[----:B------:R-:W-:Y:S02]  /*1460*/  MOV R46, R35 ;  /* 0x00000023002e7202 */ /* 0x000fe40000000f00 */
[----:B------:R-:W-:Y:S02]  /*1470*/  IADD3 R4, P6, PT, R4, UR36, RZ ;  /* 0x0000002404047c10 */ /* 0x000fe4000ffde0ff */
[----:B------:R-:W-:-:S03]  /*1480*/  SEL R36, R36, RZ, P1 ;  /* 0x000000ff24247207 */ /* 0x000fc60000800000 */
[----:B------:R-:W-:Y:S02]  /*1490*/  @!P2 IADD3 R5, PT, PT, R5, -UR7, RZ ;  /* 0x800000070505ac10 */ /* 0x000fe4000fffe0ff */
[----:B------:R-:W-:Y:S01]  /*14a0*/  @!P3 IMAD.MOV R46, RZ, RZ, -R46 ;  /* 0x000000ffff2eb224 */ /* 0x000fe200078e0a2e */
[----:B------:R-:W-:Y:S02]  /*14b0*/  SEL R42, R42, RZ, P1 ;  /* 0x000000ff2a2a7207 */ /* 0x000fe40000800000 */
[----:B------:R-:W-:Y:S02]  /*14c0*/  ISETP.GE.U32.AND P3, PT, R5, UR7, PT ;  /* 0x0000000705007c0c */ /* 0x000fe4000bf66070 */
[----:B------:R-:W-:Y:S01]  /*14d0*/  LEA.HI.X.SX32 R5, R24, UR37, 0x2, P6 ;  /* 0x0000002518057c11 */ /* 0x000fe2000b0f16ff */
[----:B------:R-:W-:Y:S01]  /*14e0*/  IMAD R23, R36, UR44, RZ ;  /* 0x0000002c24177c24 */ /* 0x000fe2000f8e02ff */
[----:B------:R-:W-:Y:S02]  /*14f0*/  SEL R10, R10, RZ, P0 ;  /* 0x000000ff0a0a7207 */ /* 0x000fe40000000000 */
[----:B------:R-:W-:Y:S01]  /*1500*/  ISETP.NE.AND P6, PT, RZ, UR49, PT ;  /* 0x00000031ff007c0c */ /* 0x000fe2000bfc5270 */
[----:B------:R-:W-:Y:S01]  /*1510*/  IMAD R35, R42, UR44, RZ ;  /* 0x0000002c2a237c24 */ /* 0x000fe2000f8e02ff */
[----:B------:R0:W5:Y:S01]  /*1520*/  LDG.E R28, desc[UR8][R4.64] ;  /* 0x00000008041c7981 */ /* 0x000162000c1e1900 */
[----:B------:R-:W-:Y:S01]  /*1530*/  IMAD R42, R10, UR45, R23 ;  /* 0x0000002d0a2a7c24 */ /* 0x000fe2000f8e0217 */
[----:B------:R-:W-:-:S02]  /*1540*/  SEL R40, R25, R40, !P6 ;  /* 0x0000002819287207 */ /* 0x000fc40007000000 */
[----:B------:R-:W-:Y:S02]  /*1550*/  LOP3.LUT R10, R31, UR49, RZ, 0x3c, !PT ;  /* 0x000000311f0a7c12 */ /* 0x000fe4000f8e3cff */
[----:B------:R-:W-:Y:S02]  /*1560*/  SEL R44, R25, R44, !P6 ;  /* 0x0000002c192c7207 */ /* 0x000fe40007000000 */
[----:B------:R-:W-:Y:S02]  /*1570*/  @!P4 IADD3 R39, PT, PT, R39, 0x1, RZ ;  /* 0x000000012727c810 */ /* 0x000fe40007ffe0ff */
[----:B0-----:R-:W-:Y:S02]  /*1580*/  IADD3 R5, PT, PT, -R40, RZ, RZ ;  /* 0x000000ff28057210 */ /* 0x001fe40007ffe1ff */
[----:B------:R-:W-:Y:S02]  /*1590*/  SEL R4, R25, R46, !P6 ;  /* 0x0000002e19047207 */ /* 0x000fe40007000000 */
[----:B------:R-:W-:Y:S01]  /*15a0*/  ISETP.GE.AND P4, PT, R10, RZ, PT ;  /* 0x000000ff0a00720c */ /* 0x000fe20003f86270 */
[----:B------:R-:W-:Y:S01]  /*15b0*/  IMAD R8, R5, UR49, R8 ;  /* 0x0000003105087c24 */ /* 0x000fe2000f8e0208 */
[----:B------:R-:W-:Y:S01]  /*15c0*/  IADD3 R10, PT, PT, -R44, RZ, RZ ;  /* 0x000000ff2c0a7210 */ /* 0x000fe20007ffe1ff */
[----:B------:R-:W-:Y:S01]  /*15d0*/  IMAD.MOV R5, RZ, RZ, -R4 ;  /* 0x000000ffff057224 */ /* 0x000fe200078e0a04 */
[----:B------:R-:W-:Y:S01]  /*15e0*/  SEL R4, R4, RZ, P1 ;  /* 0x000000ff04047207 */ /* 0x000fe20000800000 */
[----:B------:R-:W-:-:S02]  /*15f0*/  @P5 VIADD R39, R39, 0x1 ;  /* 0x0000000127275836 */ /* 0x000fc40000000000 */
[----:B------:R-:W-:Y:S02]  /*1600*/  IMAD R11, R10, UR49, R11 ;  /* 0x000000310a0b7c24 */ /* 0x000fe4000f8e020b */
[----:B------:R-:W-:Y:S01]  /*1610*/  IMAD R10, R5, UR49, R34 ;  /* 0x00000031050a7c24 */ /* 0x000fe2000f8e0222 */
[----:B------:R-:W-:Y:S02]  /*1620*/  SEL R40, R40, RZ, P1 ;  /* 0x000000ff28287207 */ /* 0x000fe40000800000 */
[----:B------:R-:W-:Y:S01]  /*1630*/  SEL R12, R12, RZ, P0 ;  /* 0x000000ff0c0c7207 */ /* 0x000fe20000000000 */
[----:B------:R-:W-:Y:S01]  /*1640*/  IMAD R23, R4, UR44, RZ ;  /* 0x0000002c04177c24 */ /* 0x000fe2000f8e02ff */
[----:B------:R-:W-:Y:S02]  /*1650*/  @!P4 IADD3 R39, PT, PT, -R39, RZ, RZ ;  /* 0x000000ff2727c210 */ /* 0x000fe40007ffe1ff */
[----:B------:R-:W-:Y:S02]  /*1660*/  SEL R44, R44, RZ, P1 ;  /* 0x000000ff2c2c7207 */ /* 0x000fe40000800000 */
[----:B------:R-:W-:-:S02]  /*1670*/  SEL R10, R10, RZ, P0 ;  /* 0x000000ff0a0a7207 */ /* 0x000fc40000000000 */
[----:B------:R-:W-:Y:S01]  /*1680*/  IADD3 R34, P4, PT, R37, UR38, RZ ;  /* 0x0000002625227c10 */ /* 0x000fe2000ff9e0ff */
[----:B------:R-:W-:Y:S01]  /*1690*/  IMAD R5, R40, UR44, RZ ;  /* 0x0000002c28057c24 */ /* 0x000fe2000f8e02ff */
[----:B------:R-:W-:Y:S01]  /*16a0*/  SEL R8, R8, RZ, P0 ;  /* 0x000000ff08087207 */ /* 0x000fe20000000000 */
[----:B------:R-:W-:Y:S01]  /*16b0*/  IMAD R38, R12, UR45, R35 ;  /* 0x0000002d0c267c24 */ /* 0x000fe2000f8e0223 */
[----:B------:R-:W-:Y:S01]  /*16c0*/  SEL R39, R25, R39, !P6 ;  /* 0x0000002719277207 */ /* 0x000fe20007000000 */
[----:B------:R-:W-:Y:S01]  /*16d0*/  IMAD R44, R44, UR44, RZ ;  /* 0x0000002c2c2c7c24 */ /* 0x000fe2000f8e02ff */
[----:B------:R-:W-:Y:S01]  /*16e0*/  SEL R11, R11, RZ, P0 ;  /* 0x000000ff0b0b7207 */ /* 0x000fe20000000000 */
[----:B------:R-:W-:Y:S01]  /*16f0*/  IMAD R23, R10, UR45, R23 ;  /* 0x0000002d0a177c24 */ /* 0x000fe2000f8e0217 */
[----:B------:R-:W-:Y:S01]  /*1700*/  LEA.HI.X.SX32 R35, R37, UR39, 0x1, P4 ;  /* 0x0000002725237c11 */ /* 0x000fe2000a0f0eff */
[----:B------:R-:W-:Y:S01]  /*1710*/  IMAD R46, R8, UR45, R5 ;  /* 0x0000002d082e7c24 */ /* 0x000fe2000f8e0205 */
[----:B------:R-:W-:-:S02]  /*1720*/  IADD3 R10, P4, PT, R41, UR38, RZ ;  /* 0x00000026290a7c10 */ /* 0x000fc4000ff9e0ff */
[C---:B------:R-:W-:Y:S01]  /*1730*/  IADD3 R12, PT, PT, -R39.reuse, RZ, RZ ;  /* 0x000000ff270c7210 */ /* 0x040fe20007ffe1ff */
[----:B------:R-:W2:Y:S01]  /*1740*/  LDG.E.U8 R8, desc[UR8][R34.64] ;  /* 0x0000000822087981 */ /* 0x000ea2000c1e1100 */
[----:B------:R-:W-:Y:S01]  /*1750*/  SEL R5, R39, RZ, P1 ;  /* 0x000000ff27057207 */ /* 0x000fe20000800000 */
[----:B------:R-:W-:Y:S01]  /*1760*/  IMAD R39, R11, UR45, R44 ;  /* 0x0000002d0b277c24 */ /* 0x000fe2000f8e022c */
[----:B------:R-:W-:-:S05]  /*1770*/  LEA.HI.X.SX32 R11, R41, UR39, 0x1, P4 ;  /* 0x00000027290b7c11 */ /* 0x000fca000a0f0eff */
[----:B------:R0:W3:Y:S01]  /*1780*/  LDG.E.U8 R41, desc[UR8][R10.64] ;  /* 0x000000080a297981 */ /* 0x0000e2000c1e1100 */
[----:B------:R-:W-:Y:S01]  /*1790*/  IADD3 R40, PT, PT, R26, 0x1c0, RZ ;  /* 0x000001c01a287810 */ /* 0x000fe20007ffe0ff */
[----:B------:R-:W-:-:S03]  /*17a0*/  IMAD R31, R12, UR49, R31 ;  /* 0x000000310c1f7c24 */ /* 0x000fc6000f8e021f */
[----:B------:R-:W-:Y:S01]  /*17b0*/  IABS R12, R40 ;  /* 0x00000028000c7213 */ /* 0x000fe20000000000 */
[----:B------:R-:W-:Y:S01]  /*17c0*/  IMAD R4, R5, UR44, RZ ;  /* 0x0000002c05047c24 */ /* 0x000fe2000f8e02ff */
[----:B------:R-:W-:-:S03]  /*17d0*/  SEL R31, R31, RZ, P0 ;  /* 0x000000ff1f1f7207 */ /* 0x000fc60000000000 */
[----:B------:R-:W-:Y:S01]  /*17e0*/  IMAD.HI.U32 R44, R12, UR5, RZ ;  /* 0x000000050c2c7c27 */ /* 0x000fe2000f8e00ff */
[----:B------:R-:W-:-:S03]  /*17f0*/  IADD3 R36, P4, PT, R43, UR38, RZ ;  /* 0x000000262b247c10 */ /* 0x000fc6000ff9e0ff */
[----:B------:R-:W-:Y:S01]  /*1800*/  IMAD R31, R31, UR45, R4 ;  /* 0x0000002d1f1f7c24 */ /* 0x000fe2000f8e0204 */
[----:B------:R-:W-:Y:S01]  /*1810*/  LOP3.LUT R4, R24, UR49, RZ, 0x3c, !PT ;  /* 0x0000003118047c12 */ /* 0x000fe2000f8e3cff */
[----:B------:R-:W-:Y:S01]  /*1820*/  IMAD.MOV R5, RZ, RZ, -R44 ;  /* 0x000000ffff057224 */ /* 0x000fe200078e0a2c */
[----:B------:R-:W-:Y:S02]  /*1830*/  LEA.HI.X.SX32 R37, R43, UR39, 0x1, P4 ;  /* 0x000000272b257c11 */ /* 0x000fe4000a0f0eff */
[----:B------:R-:W-:Y:S01]  /*1840*/  ISETP.GE.AND P5, PT, R4, RZ, PT ;  /* 0x000000ff0400720c */ /* 0x000fe20003fa6270 */
[----:B------:R-:W-:Y:S01]  /*1850*/  IMAD R12, R5, UR7, R12 ;  /* 0x00000007050c7c24 */ /* 0x000fe2000f8e020c */
[C---:B------:R-:W-:Y:S01]  /*1860*/  IADD3 R4, P4, PT, R27.reuse, UR38, RZ ;  /* 0x000000261b047c10 */ /* 0x040fe2000ff9e0ff */
[----:B------:R-:W4:Y:S03]  /*1870*/  LDG.E.U8 R36, desc[UR10][R36.64] ;  /* 0x0000000a24247981 */ /* 0x000f26000c1e1100 */
[----:B------:R-:W-:-:S02]  /*1880*/  LEA.HI.X.SX32 R5, R27, UR39, 0x1, P4 ;  /* 0x000000271b057c11 */ /* 0x000fc4000a0f0eff */
[----:B------:R-:W-:Y:S02]  /*1890*/  ISETP.LT.U32.AND P4, PT, R12, UR7, PT ;  /* 0x000000070c007c0c */ /* 0x000fe4000bf81070 */
[----:B------:R-:W-:-:S11]  /*18a0*/  @!P2 IADD3 R45, PT, PT, R45, 0x1, RZ ;  /* 0x000000012d2da810 */ /* 0x000fd60007ffe0ff */
[----:B------:R-:W-:-:S04]  /*18b0*/  @!P4 IADD3 R12, PT, PT, R12, -UR7, RZ ;  /* 0x800000070c0ccc10 */ /* 0x000fc8000fffe0ff */
[----:B------:R-:W-:Y:S02]  /*18c0*/  ISETP.GE.U32.AND P2, PT, R12, UR7, PT ;  /* 0x000000070c007c0c */ /* 0x000fe4000bf46070 */
[----:B------:R1:W5:Y:S01]  /*18d0*/  LDG.E.U8 R12, desc[UR12][R4.64] ;  /* 0x0000000c040c7981 */ /* 0x000362000c1e1100 */
[----:B------:R-:W-:-:S04]  /*18e0*/  IADD3 R47, PT, PT, R26, 0x1e0, RZ ;  /* 0x000001e01a2f7810 */ /* 0x000fc80007ffe0ff */
[----:B------:R-:W-:-:S05]  /*18f0*/  IABS R43, R47 ;  /* 0x0000002f002b7213 */ /* 0x000fca0000000000 */
[----:B0-----:R-:W-:-:S05]  /*1900*/  IMAD.HI.U32 R11, R43, UR5, RZ ;  /* 0x000000052b0b7c27 */ /* 0x001fca000f8e00ff */
[----:B------:R-:W-:Y:S02]  /*1910*/  IADD3 R10, PT, PT, -R11, RZ, RZ ;  /* 0x000000ff0b0a7210 */ /* 0x000fe40007ffe1ff */
[----:B------:R-:W-:-:S03]  /*1920*/  SHF.R.S64 R34, RZ, 0x1e, R40 ;  /* 0x0000001eff227819 */ /* 0x000fc60000001028 */
[----:B-1----:R-:W-:Y:S01]  /*1930*/  IMAD R5, R10, UR7, R43 ;  /* 0x000000070a057c24 */ /* 0x002fe2000f8e022b */
[----:B------:R-:W-:Y:S01]  /*1940*/  IADD3 R34, P6, PT, R34, UR36, RZ ;  /* 0x0000002422227c10 */ /* 0x000fe2000ffde0ff */
[----:B------:R-:W-:Y:S01]  /*1950*/  @P3 VIADD R45, R45, 0x1 ;  /* 0x000000012d2d3836 */ /* 0x000fe20000000000 */
[----:B------:R-:W-:Y:S02]  /*1960*/  R2UR UR14, R2 ;  /* 0x00000000020e72ca */ /* 0x000fe400000e0000 */
[----:B------:R-:W-:Y:S02]  /*1970*/  R2UR UR15, R3 ;  /* 0x00000000030f72ca */ /* 0x000fe400000e0000 */
[----:B------:R-:W-:Y:S02]  /*1980*/  ISETP.LT.U32.AND P3, PT, R5, UR7, PT ;  /* 0x0000000705007c0c */ /* 0x000fe4000bf61070 */
[----:B------:R-:W-:Y:S02]  /*1990*/  LEA.HI.X.SX32 R35, R40, UR37, 0x2, P6 ;  /* 0x0000002528237c11 */ /* 0x000fe4000b0f16ff */
[----:B------:R-:W-:-:S02]  /*19a0*/  ISETP.NE.AND P6, PT, RZ, UR49, PT ;  /* 0x00000031ff007c0c */ /* 0x000fc4000bfc5270 */
[----:B------:R-:W-:-:S04]  /*19b0*/  @!P5 IADD3 R45, PT, PT, -R45, RZ, RZ ;  /* 0x000000ff2d2dd210 */ /* 0x000fc80007ffe1ff */
[----:B------:R-:W-:Y:S01]  /*19c0*/  SEL R45, R25, R45, !P6 ;  /* 0x0000002d192d7207 */ /* 0x000fe20007000000 */
[----:B------:R0:W4:Y:S02]  /*19d0*/  LDG.E R27, desc[UR14][R34.64] ;  /* 0x0000000e221b7981 */ /* 0x000124000c1e1900 */
[----:B------:R-:W-:Y:S02]  /*19e0*/  @!P3 VIADD R5, R5, -UR7 ;  /* 0x800000070505bc36 */ /* 0x000fe40008000000 */
[----:B0-----:R-:W-:Y:S01]  /*19f0*/  IMAD.MOV R35, RZ, RZ, -R45 ;  /* 0x000000ffff237224 */ /* 0x001fe200078e0a2d */
[----:B------:R-:W-:Y:S02]  /*1a00*/  LOP3.LUT R34, R40, UR49, RZ, 0x3c, !PT ;  /* 0x0000003128227c12 */ /* 0x000fe4000f8e3cff */
[----:B------:R-:W-:Y:S01]  /*1a10*/  ISETP.GE.U32.AND P6, PT, R5, UR7, PT ;  /* 0x0000000705007c0c */ /* 0x000fe2000bfc6070 */
[----:B------:R-:W-:Y:S01]  /*1a20*/  IMAD R24, R35, UR49, R24 ;  /* 0x0000003123187c24 */ /* 0x000fe2000f8e0218 */
[----:B------:R-:W-:-:S02]  /*1a30*/  ISETP.GE.AND P5, PT, R34, RZ, PT ;  /* 0x000000ff2200720c */ /* 0x000fc40003fa6270 */
[----:B------:R-:W-:Y:S02]  /*1a40*/  SEL R45, R45, RZ, P1 ;  /* 0x000000ff2d2d7207 */ /* 0x000fe40000800000 */
[----:B------:R-:W-:Y:S02]  /*1a50*/  SEL R37, R24, RZ, P0 ;  /* 0x000000ff18257207 */ /* 0x000fe40000000000 */
[----:B------:R-:W-:Y:S01]  /*1a60*/  @!P4 IADD3 R44, PT, PT, R44, 0x1, RZ ;  /* 0x000000012c2cc810 */ /* 0x000fe20007ffe0ff */
[----:B------:R-:W-:Y:S01]  /*1a70*/  IMAD R10, R45, UR44, RZ ;  /* 0x0000002c2d0a7c24 */ /* 0x000fe2000f8e02ff */
[----:B------:R-:W-:Y:S02]  /*1a80*/  @!P3 IADD3 R11, PT, PT, R11, 0x1, RZ ;  /* 0x000000010b0bb810 */ /* 0x000fe40007ffe0ff */
[----:B------:R-:W-:Y:S01]  /*1a90*/  SHF.R.S64 R4, RZ, 0x1e, R47 ;  /* 0x0000001eff047819 */ /* 0x000fe2000000102f */
[----:B------:R-:W-:Y:S01]  /*1aa0*/  IMAD R37, R37, UR45, R10 ;  /* 0x0000002d25257c24 */ /* 0x000fe2000f8e020a */
[----:B------:R-:W-:-:S02]  /*1ab0*/  @P2 IADD3 R44, PT, PT, R44, 0x1, RZ ;  /* 0x000000012c2c2810 */ /* 0x000fc40007ffe0ff */
[----:B------:R-:W-:Y:S01]  /*1ac0*/  LOP3.LUT R10, R47, UR49, RZ, 0x3c, !PT ;  /* 0x000000312f0a7c12 */ /* 0x000fe2000f8e3cff */
[----:B------:R-:W-:Y:S01]  /*1ad0*/  @P6 VIADD R11, R11, 0x1 ;  /* 0x000000010b0b6836 */ /* 0x000fe20000000000 */
[----:B------:R-:W-:Y:S02]  /*1ae0*/  IADD3 R4, P4, PT, R4, UR36, RZ ;  /* 0x0000002404047c10 */ /* 0x000fe4000ff9e0ff */
[----:B------:R-:W-:Y:S02]  /*1af0*/  ISETP.NE.AND P6, PT, RZ, UR49, PT ;  /* 0x00000031ff007c0c */ /* 0x000fe4000bfc5270 */
[----:B------:R-:W-:Y:S02]  /*1b00*/  @!P5 IADD3 R44, PT, PT, -R44, RZ, RZ ;  /* 0x000000ff2c2cd210 */ /* 0x000fe40007ffe1ff */
[----:B------:R-:W-:Y:S02]  /*1b10*/  ISETP.GE.AND P2, PT, R10, RZ, PT ;  /* 0x000000ff0a00720c */ /* 0x000fe40003f46270 */
[----:B------:R-:W-:-:S02]  /*1b20*/  LEA.HI.X.SX32 R5, R47, UR37, 0x2, P4 ;  /* 0x000000252f057c11 */ /* 0x000fc4000a0f16ff */
[----:B------:R-:W-:-:S03]  /*1b30*/  SEL R44, R25, R44, !P6 ;  /* 0x0000002c192c7207 */ /* 0x000fc60007000000 */
[----:B------:R0:W4:Y:S02]  /*1b40*/  LDG.E R24, desc[UR8][R4.64] ;  /* 0x0000000804187981 */ /* 0x000124000c1e1900 */
[----:B0-----:R-:W-:-:S04]  /*1b50*/  IMAD.MOV R5, RZ, RZ, -R44 ;  /* 0x000000ffff057224 */ /* 0x001fc800078e0a2c */
[----:B------:R-:W-:Y:S02]  /*1b60*/  @!P2 IADD3 R11, PT, PT, -R11, RZ, RZ ;  /* 0x000000ff0b0ba210 */ /* 0x000fe40007ffe1ff */
[----:B------:R-:W-:Y:S01]  /*1b70*/  SEL R44, R44, RZ, P1 ;  /* 0x000000ff2c2c7207 */ /* 0x000fe20000800000 */
[----:B------:R-:W-:Y:S01]  /*1b80*/  IMAD R40, R5, UR49, R40 ;  /* 0x0000003105287c24 */ /* 0x000fe2000f8e0228 */
[----:B------:R-:W-:Y:S02]  /*1b90*/  IADD3 R34, P2, PT, R32, UR38, RZ ;  /* 0x0000002620227c10 */ /* 0x000fe4000ff5e0ff */
[----:B------:R-:W-:Y:S01]  /*1ba0*/  SEL R11, R25, R11, !P6 ;  /* 0x0000000b190b7207 */ /* 0x000fe20007000000 */
[----:B------:R-:W-:Y:S01]  /*1bb0*/  IMAD R5, R44, UR44, RZ ;  /* 0x0000002c2c057c24 */ /* 0x000fe2000f8e02ff */
[----:B------:R-:W-:Y:S02]  /*1bc0*/  SEL R40, R40, RZ, P0 ;  /* 0x000000ff28287207 */ /* 0x000fe40000000000 */
[----:B------:R-:W-:-:S02]  /*1bd0*/  LEA.HI.X.SX32 R35, R32, UR39, 0x1, P2 ;  /* 0x0000002720237c11 */ /* 0x000fc400090f0eff */
[C---:B------:R-:W-:Y:S01]  /*1be0*/  IADD3 R4, PT, PT, -R11.reuse, RZ, RZ ;  /* 0x000000ff0b047210 */ /* 0x040fe20007ffe1ff */
[----:B------:R-:W-:Y:S02]  /*1bf0*/  IMAD R52, R40, UR45, R5 ;  /* 0x0000002d28347c24 */ /* 0x000fe4000f8e0205 */
[----:B------:R-:W4:Y:S01]  /*1c00*/  LDG.E.U8 R40, desc[UR8][R34.64] ;  /* 0x0000000822287981 */ /* 0x000f22000c1e1100 */
[----:B------:R-:W-:Y:S01]  /*1c10*/  SEL R11, R11, RZ, P1 ;  /* 0x000000ff0b0b7207 */ /* 0x000fe20000800000 */
[----:B------:R-:W-:Y:S01]  /*1c20*/  IMAD R4, R4, UR49, R47 ;  /* 0x0000003104047c24 */ /* 0x000fe2000f8e022f */
[----:B------:R-:W-:-:S03]  /*1c30*/  IADD3 R10, P2, PT, R33, UR38, RZ ;  /* 0x00000026210a7c10 */ /* 0x000fc6000ff5e0ff */
[----:B------:R-:W-:Y:S01]  /*1c40*/  IMAD R11, R11, UR44, RZ ;  /* 0x0000002c0b0b7c24 */ /* 0x000fe2000f8e02ff */
[----:B------:R-:W-:Y:S02]  /*1c50*/  SEL R4, R4, RZ, P0 ;  /* 0x000000ff04047207 */ /* 0x000fe40000000000 */
[----:B------:R-:W-:-:S03]  /*1c60*/  IADD3 R32, P3, PT, R42, UR38, RZ ;  /* 0x000000262a207c10 */ /* 0x000fc6000ff7e0ff */
[----:B------:R-:W-:Y:S01]  /*1c70*/  IMAD R47, R4, UR45, R11 ;  /* 0x0000002d042f7c24 */ /* 0x000fe2000f8e020b */
[----:B------:R-:W-:Y:S02]  /*1c80*/  LEA.HI.X.SX32 R11, R33, UR39, 0x1, P2 ;  /* 0x00000027210b7c11 */ /* 0x000fe400090f0eff */
[----:B------:R-:W-:Y:S02]  /*1c90*/  LEA.HI.X.SX32 R33, R42, UR39, 0x1, P3 ;  /* 0x000000272a217c11 */ /* 0x000fe400098f0eff */
[C---:B------:R-:W-:Y:S01]  /*1ca0*/  IADD3 R42, P2, PT, R38.reuse, UR38, RZ ;  /* 0x00000026262a7c10 */ /* 0x040fe2000ff5e0ff */
[----:B------:R-:W4:Y:S03]  /*1cb0*/  LDG.E.U8 R44, desc[UR10][R10.64] ;  /* 0x0000000a0a2c7981 */ /* 0x000f26000c1e1100 */
[----:B------:R-:W-:Y:S01]  /*1cc0*/  LEA.HI.X.SX32 R43, R38, UR39, 0x1, P2 ;  /* 0x00000027262b7c11 */ /* 0x000fe200090f0eff */
[----:B------:R0:W4:Y:S01]  /*1cd0*/  LDG.E.U8 R45, desc[UR12][R32.64] ;  /* 0x0000000c202d7981 */ /* 0x000122000c1e1100 */
[----:B------:R-:W-:-:S03]  /*1ce0*/  IADD3 R4, P2, PT, R46, UR38, RZ ;  /* 0x000000262e047c10 */ /* 0x000fc6000ff5e0ff */
[----:B------:R-:W4:Y:S01]  /*1cf0*/  LDG.E.U8 R50, desc[UR8][R42.64] ;  /* 0x000000082a327981 */ /* 0x000f22000c1e1100 */
[----:B------:R-:W-:Y:S02]  /*1d00*/  LEA.HI.X.SX32 R5, R46, UR39, 0x1, P2 ;  /* 0x000000272e057c11 */ /* 0x000fe400090f0eff */
[----:B------:R-:W-:Y:S02]  /*1d10*/  IADD3 R38, P2, PT, R39, UR38, RZ ;  /* 0x0000002627267c10 */ /* 0x000fe4000ff5e0ff */
[----:B0-----:R-:W-:Y:S01]  /*1d20*/  IADD3 R32, P3, PT, R31, UR38, RZ ;  /* 0x000000261f207c10 */ /* 0x001fe2000ff7e0ff */
[----:B------:R-:W4:Y:S01]  /*1d30*/  LDG.E.U8 R51, desc[UR10][R4.64] ;  /* 0x0000000a04337981 */ /* 0x000f22000c1e1100 */
[----:B------:R-:W-:Y:S02]  /*1d40*/  LEA.HI.X.SX32 R39, R39, UR39, 0x1, P2 ;  /* 0x0000002727277c11 */ /* 0x000fe400090f0eff */
[----:B------:R-:W-:Y:S02]  /*1d50*/  IADD3 R34, P2, PT, R23, UR38, RZ ;  /* 0x0000002617227c10 */ /* 0x000fe4000ff5e0ff */
[----:B------:R-:W-:Y:S01]  /*1d60*/  LEA.HI.X.SX32 R33, R31, UR39, 0x1, P3 ;  /* 0x000000271f217c11 */ /* 0x000fe200098f0eff */
[----:B------:R-:W4:Y:S01]  /*1d70*/  LDG.E.U8 R49, desc[UR12][R38.64] ;  /* 0x0000000c26317981 */ /* 0x000f22000c1e1100 */
[----:B------:R-:W-:-:S03]  /*1d80*/  LEA.HI.X.SX32 R35, R23, UR39, 0x1, P2 ;  /* 0x0000002717237c11 */ /* 0x000fc600090f0eff */
[----:B------:R-:W4:Y:S04]  /*1d90*/  LDG.E.U8 R42, desc[UR10][R32.64] ;  /* 0x0000000a202a7981 */ /* 0x000f28000c1e1100 */
[----:B------:R0:W4:Y:S01]  /*1da0*/  LDG.E.U8 R48, desc[UR8][R34.64] ;  /* 0x0000000822307981 */ /* 0x000122000c1e1100 */
[----:B------:R-:W-:Y:S02]  /*1db0*/  IADD3 R10, P2, PT, R37, UR38, RZ ;  /* 0x00000026250a7c10 */ /* 0x000fe4000ff5e0ff */
[----:B0-----:R-:W-:-:S04]  /*1dc0*/  IADD3 R35, PT, PT, R26, 0x200, RZ ;  /* 0x000002001a237810 */ /* 0x001fc80007ffe0ff */
[----:B------:R-:W-:Y:S02]  /*1dd0*/  IABS R31, R35 ;  /* 0x00000023001f7213 */ /* 0x000fe40000000000 */
[----:B------:R-:W-:-:S03]  /*1de0*/  LEA.HI.X.SX32 R11, R37, UR39, 0x1, P2 ;  /* 0x00000027250b7c11 */ /* 0x000fc600090f0eff */
[----:B------:R-:W-:Y:S01]  /*1df0*/  IMAD.HI.U32 R23, R31, UR5, RZ ;  /* 0x000000051f177c27 */ /* 0x000fe2000f8e00ff */
[C---:B------:R-:W-:Y:S01]  /*1e00*/  IADD3 R4, P3, PT, R52.reuse, UR38, RZ ;  /* 0x0000002634047c10 */ /* 0x040fe2000ff7e0ff */
[----:B------:R0:W4:Y:S02]  /*1e10*/  LDG.E.U8 R43, desc[UR8][R10.64] ;  /* 0x000000080a2b7981 */ /* 0x000124000c1e1100 */
[----:B------:R-:W-:Y:S01]  /*1e20*/  IMAD.MOV R32, RZ, RZ, -R23 ;  /* 0x000000ffff207224 */ /* 0x000fe200078e0a17 */
[----:B------:R-:W-:Y:S02]  /*1e30*/  LEA.HI.X.SX32 R5, R52, UR39, 0x1, P3 ;  /* 0x0000002734057c11 */ /* 0x000fe400098f0eff */
[----:B------:R-:W-:-:S03]  /*1e40*/  IADD3 R38, P2, PT, R47, UR38, RZ ;  /* 0x000000262f267c10 */ /* 0x000fc6000ff5e0ff */
[----:B------:R1:W4:Y:S01]  /*1e50*/  LDG.E.U8 R37, desc[UR10][R4.64] ;  /* 0x0000000a04257981 */ /* 0x000322000c1e1100 */
[----:B0-----:R-:W-:-:S05]  /*1e60*/  IMAD R10, R32, UR7, R31 ;  /* 0x00000007200a7c24 */ /* 0x001fca000f8e021f */
[----:B------:R-:W-:Y:S02]  /*1e70*/  ISETP.LT.U32.AND P3, PT, R10, UR7, PT ;  /* 0x000000070a007c0c */ /* 0x000fe4000bf61070 */
[----:B------:R-:W-:Y:S02]  /*1e80*/  LEA.HI.X.SX32 R39, R47, UR39, 0x1, P2 ;  /* 0x000000272f277c11 */ /* 0x000fe400090f0eff */
[----:B-1----:R-:W-:Y:S01]  /*1e90*/  LOP3.LUT R4, R35, UR49, RZ, 0x3c, !PT ;  /* 0x0000003123047c12 */ /* 0x002fe2000f8e3cff */
[----:B------:R-:W-:Y:S02]  /*1ea0*/  VIADD R46, R26, 0x220 ;  /* 0x000002201a2e7836 */ /* 0x000fe40000000000 */
[----:B------:R-:W4:Y:S06]  /*1eb0*/  LDG.E.U8 R38, desc[UR8][R38.64] ;  /* 0x0000000826267981 */ /* 0x000f2c000c1e1100 */
[----:B------:R-:W-:-:S04]  /*1ec0*/  @!P3 IADD3 R10, PT, PT, R10, -UR7, RZ ;  /* 0x800000070a0abc10 */ /* 0x000fc8000fffe0ff */
[----:B------:R-:W-:Y:S02]  /*1ed0*/  ISETP.GE.U32.AND P2, PT, R10, UR7, PT ;  /* 0x000000070a007c0c */ /* 0x000fe4000bf46070 */
[----:B------:R-:W-:Y:S02]  /*1ee0*/  ISETP.GE.AND P4, PT, R4, RZ, PT ;  /* 0x000000ff0400720c */ /* 0x000fe40003f86270 */
[----:B------:R-:W-:-:S09]  /*1ef0*/  @!P3 IADD3 R23, PT, PT, R23, 0x1, RZ ;  /* 0x000000011717b810 */ /* 0x000fd20007ffe0ff */
[----:B------:R-:W-:-:S05]  /*1f00*/  @P2 VIADD R23, R23, 0x1 ;  /* 0x0000000117172836 */ /* 0x000fca0000000000 */
[----:B------:R-:W-:-:S04]  /*1f10*/  @!P4 IADD3 R23, PT, PT, -R23, RZ, RZ ;  /* 0x000000ff1717c210 */ /* 0x000fc80007ffe1ff */
[----:B------:R-:W-:-:S04]  /*1f20*/  SEL R23, R25, R23, !P6 ;  /* 0x0000001719177207 */ /* 0x000fc80007000000 */
[C---:B------:R-:W-:Y:S02]  /*1f30*/  IADD3 R4, PT, PT, -R23.reuse, RZ, RZ ;  /* 0x000000ff17047210 */ /* 0x040fe40007ffe1ff */
[----:B------:R-:W-:-:S03]  /*1f40*/  SEL R23, R23, RZ, P1 ;  /* 0x000000ff17177207 */ /* 0x000fc60000800000 */
[--C-:B------:R-:W-:Y:S01]  /*1f50*/  IMAD R4, R4, UR49, R35.reuse ;  /* 0x0000003104047c24 */ /* 0x100fe2000f8e0223 */
[----:B------:R-:W-:Y:S01]  /*1f60*/  IABS R33, R46 ;  /* 0x0000002e00217213 */ /* 0x000fe20000000000 */
[----:B------:R-:W-:Y:S01]  /*1f70*/  IMAD R23, R23, UR44, RZ ;  /* 0x0000002c17177c24 */ /* 0x000fe2000f8e02ff */
[----:B------:R-:W-:Y:S02]  /*1f80*/  SHF.R.S64 R10, RZ, 0x1e, R35 ;  /* 0x0000001eff0a7819 */ /* 0x000fe40000001023 */
[----:B------:R-:W-:Y:S01]  /*1f90*/  SEL R4, R4, RZ, P0 ;  /* 0x000000ff04047207 */ /* 0x000fe20000000000 */
[----:B------:R-:W-:Y:S01]  /*1fa0*/  IMAD.HI.U32 R32, R33, UR5, RZ ;  /* 0x0000000521207c27 */ /* 0x000fe2000f8e00ff */
[----:B------:R-:W-:-:S03]  /*1fb0*/  IADD3 R10, P2, PT, R10, UR36, RZ ;  /* 0x000000240a0a7c10 */ /* 0x000fc6000ff5e0ff */
[----:B------:R-:W-:Y:S01]  /*1fc0*/  IMAD R23, R4, UR45, R23 ;  /* 0x0000002d04177c24 */ /* 0x000fe2000f8e0217 */
[----:B------:R-:W-:Y:S02]  /*1fd0*/  IADD3 R34, PT, PT, -R32, RZ, RZ ;  /* 0x000000ff20227210 */ /* 0x000fe40007ffe1ff */
[----:B------:R-:W-:Y:S02]  /*1fe0*/  LEA.HI.X.SX32 R11, R35, UR37, 0x2, P2 ;  /* 0x00000025230b7c11 */ /* 0x000fe400090f16ff */
[----:B------:R-:W-:Y:S01]  /*1ff0*/  IADD3 R4, P3, PT, R23, UR38, RZ ;  /* 0x0000002617047c10 */ /* 0x000fe2000ff7e0ff */
[----:B------:R-:W-:Y:S01]  /*2000*/  IMAD R33, R34, UR7, R33 ;  /* 0x0000000722217c24 */ /* 0x000fe2000f8e0221 */
[----:B---3--:R-:W-:Y:S02]  /*2010*/  ISETP.NE.AND P2, PT, R41, RZ, PT ;  /* 0x000000ff2900720c */ /* 0x008fe40003f45270 */
[----:B------:R-:W-:Y:S02]  /*2020*/  LEA.HI.X.SX32 R5, R23, UR39, 0x1, P3 ;  /* 0x0000002717057c11 */ /* 0x000fe400098f0eff */
[----:B------:R0:W3:Y:S01]  /*2030*/  LDG.E R23, desc[UR8][R10.64] ;  /* 0x000000080a177981 */ /* 0x0000e2000c1e1900 */
[----:B--2---:R-:W-:-:S03]  /*2040*/  ISETP.NE.AND P3, PT, R8, RZ, PT ;  /* 0x000000ff0800720c */ /* 0x004fc60003f65270 */
[----:B------:R1:W2:Y:S01]  /*2050*/  LDG.E.U8 R31, desc[UR10][R4.64] ;  /* 0x0000000a041f7981 */ /* 0x0002a2000c1e1100 */
[----:B0-----:R-:W-:Y:S02]  /*2060*/  P2R R10, PR, RZ, 0x4 ;  /* 0x00000004ff0a7803 */ /* 0x001fe40000000000 */
[----:B------:R-:W-:Y:S02]  /*2070*/  ISETP.LT.U32.AND P2, PT, R33, UR7, PT ;  /* 0x0000000721007c0c */ /* 0x000fe4000bf41070 */
[----:B------:R-:W-:Y:S02]  /*2080*/  P2R R8, PR, RZ, 0x8 ;  /* 0x00000008ff087803 */ /* 0x000fe40000000000 */
[----:B-1----:R-:W-:-:S09]  /*2090*/  LOP3.LUT R4, R46, UR49, RZ, 0x3c, !PT ;  /* 0x000000312e047c12 */ /* 0x002fd2000f8e3cff */
[----:B------:R-:W-:Y:S01]  /*20a0*/  @!P2 IADD3 R33, PT, PT, R33, -UR7, RZ ;  /* 0x800000072121ac10 */ /* 0x000fe2000fffe0ff */
[----:B------:R-:W-:-:S03]  /*20b0*/  @!P2 VIADD R32, R32, 0x1 ;  /* 0x000000012020a836 */ /* 0x000fc60000000000 */
[----:B------:R-:W-:Y:S02]  /*20c0*/  ISETP.GE.U32.AND P3, PT, R33, UR7, PT ;  /* 0x0000000721007c0c */ /* 0x000fe4000bf66070 */
[----:B------:R-:W-:Y:S02]  /*20d0*/  ISETP.GE.AND P2, PT, R4, RZ, PT ;  /* 0x000000ff0400720c */ /* 0x000fe40003f46270 */
[----:B------:R-:W0:Y:S09]  /*20e0*/  LDC.64 R4, c[0x0][0x3d0] ;  /* 0x0000f400ff047b82 */ /* 0x000e320000000a00 */
[----:B------:R-:W-:-:S04]  /*20f0*/  @P3 IADD3 R32, PT, PT, R32, 0x1, RZ ;  /* 0x0000000120203810 */ /* 0x000fc80007ffe0ff */
[----:B------:R-:W-:-:S04]  /*2100*/  @!P2 IADD3 R32, PT, PT, -R32, RZ, RZ ;  /* 0x000000ff2020a210 */ /* 0x000fc80007ffe1ff */
[----:B------:R-:W-:Y:S02]  /*2110*/  SEL R32, R25, R32, !P6 ;  /* 0x0000002019207207 */ /* 0x000fe40007000000 */
[----:B------:R-:W-:-:S03]  /*2120*/  SHF.R.S64 R34, RZ, 0x1e, R46 ;  /* 0x0000001eff227819 */ /* 0x000fc6000000102e */
[----:B------:R-:W-:Y:S01]  /*2130*/  IMAD.MOV R33, RZ, RZ, -R32 ;  /* 0x000000ffff217224 */ /* 0x000fe200078e0a20 */
[----:B------:R-:W-:-:S03]  /*2140*/  SEL R32, R32, RZ, P1 ;  /* 0x000000ff20207207 */ /* 0x000fc60000800000 */
[----:B------:R-:W-:Y:S01]  /*2150*/  IMAD R33, R33, UR49, R46 ;  /* 0x0000003121217c24 */ /* 0x000fe2000f8e022e */
[----:B------:R-:W-:Y:S01]  /*2160*/  IADD3 R34, P2, PT, R34, UR36, RZ ;  /* 0x0000002422227c10 */ /* 0x000fe2000ff5e0ff */
[----:B------:R-:W-:-:S03]  /*2170*/  IMAD R32, R32, UR44, RZ ;  /* 0x0000002c20207c24 */ /* 0x000fc6000f8e02ff */
[----:B------:R-:W-:Y:S02]  /*2180*/  SEL R33, R33, RZ, P0 ;  /* 0x000000ff21217207 */ /* 0x000fe40000000000 */
[----:B------:R-:W-:Y:S02]  /*2190*/  LEA.HI.X.SX32 R35, R46, UR37, 0x2, P2 ;  /* 0x000000252e237c11 */ /* 0x000fe400090f16ff */
[----:B------:R-:W-:Y:S01]  /*21a0*/  IADD3 R46, PT, PT, R26, 0x240, RZ ;  /* 0x000002401a2e7810 */ /* 0x000fe20007ffe0ff */
[----:B------:R-:W-:-:S03]  /*21b0*/  IMAD R33, R33, UR45, R32 ;  /* 0x0000002d21217c24 */ /* 0x000fc6000f8e0220 */
[----:B------:R-:W-:Y:S02]  /*21c0*/  IABS R32, R46 ;  /* 0x0000002e00207213 */ /* 0x000fe40000000000 */
[----:B0-----:R-:W-:-:S03]  /*21d0*/  R2UR UR4, R5 ;  /* 0x00000000050472ca */ /* 0x001fc600000e0000 */
[----:B------:R-:W-:-:S05]  /*21e0*/  IMAD.HI.U32 R5, R32, UR5, RZ ;  /* 0x0000000520057c27 */ /* 0x000fca000f8e00ff */
[----:B------:R-:W-:Y:S02]  /*21f0*/  IADD3 R39, PT, PT, -R5, RZ, RZ ;  /* 0x000000ff05277210 */ /* 0x000fe40007ffe1ff */
        /* <DEDUP_REMOVED lines=8> */
[----:B----4-:R-:W-:-:S09]  /*2280*/  ISETP.NE.AND P3, PT, R36, RZ, PT ;  /* 0x000000ff2400720c */ /* 0x010fd20003f65270 */
[----:B------:R-:W-:Y:S02]  /*2290*/  @P2 IADD3 R5, PT, PT, R5, 0x1, RZ ;  /* 0x0000000105052810 */ /* 0x000fe40007ffe0ff */
[----:B------:R-:W-:-:S03]  /*22a0*/  ISETP.GE.AND P2, PT, R32, RZ, PT ;  /* 0x000000ff2000720c */ /* 0x000fc60003f46270 */
[----:B------:R-:W-:Y:S02]  /*22b0*/  IMAD.MOV.U32 R36, RZ, RZ, R5 ;  /* 0x000000ffff247224 */ /* 0x000fe400078e0005 */
[----:B------:R0:W4:Y:S08]  /*22c0*/  LDG.E R5, desc[UR8][R34.64] ;  /* 0x0000000822057981 */ /* 0x000130000c1e1900 */
[----:B------:R-:W-:-:S04]  /*22d0*/  @!P2 IADD3 R36, PT, PT, -R36, RZ, RZ ;  /* 0x000000ff2424a210 */ /* 0x000fc80007ffe1ff */
[----:B------:R-:W-:-:S04]  /*22e0*/  SEL R36, R25, R36, !P6 ;  /* 0x0000002419247207 */ /* 0x000fc80007000000 */
[C---:B------:R-:W-:Y:S02]  /*22f0*/  IADD3 R41, PT, PT, -R36.reuse, RZ, RZ ;  /* 0x000000ff24297210 */ /* 0x040fe40007ffe1ff */
[----:B------:R-:W-:-:S03]  /*2300*/  SEL R36, R36, RZ, P1 ;  /* 0x000000ff24247207 */ /* 0x000fc60000800000 */
[--C-:B------:R-:W-:Y:S01]  /*2310*/  IMAD R41, R41, UR49, R46.reuse ;  /* 0x0000003129297c24 */ /* 0x100fe2000f8e022e */
[----:B------:R-:W-:Y:S01]  /*2320*/  IADD3 R32, P2, PT, R33, UR38, RZ ;  /* 0x0000002621207c10 */ /* 0x000fe2000ff5e0ff */
[----:B------:R-:W-:Y:S01]  /*2330*/  IMAD R36, R36, UR44, RZ ;  /* 0x0000002c24247c24 */ /* 0x000fe2000f8e02ff */
[----:B0-----:R-:W-:Y:S02]  /*2340*/  SHF.R.S64 R34, RZ, 0x1e, R46 ;  /* 0x0000001eff227819 */ /* 0x001fe4000000102e */
[----:B------:R-:W-:Y:S01]  /*2350*/  SEL R41, R41, RZ, P0 ;  /* 0x000000ff29297207 */ /* 0x000fe20000000000 */
[----:B------:R-:W-:Y:S01]  /*2360*/  VIADD R53, R26, 0x260 ;  /* 0x000002601a357836 */ /* 0x000fe20000000000 */
[----:B------:R-:W-:Y:S02]  /*2370*/  LEA.HI.X.SX32 R33, R33, UR39, 0x1, P2 ;  /* 0x0000002721217c11 */ /* 0x000fe400090f0eff */
[----:B------:R-:W-:Y:S01]  /*2380*/  IADD3 R34, P2, PT, R34, UR36, RZ ;  /* 0x0000002422227c10 */ /* 0x000fe2000ff5e0ff */
[----:B------:R-:W-:Y:S01]  /*2390*/  IMAD R41, R41, UR45, R36 ;  /* 0x0000002d29297c24 */ /* 0x000fe2000f8e0224 */
[----:B------:R-:W-:Y:S01]  /*23a0*/  IABS R47, R53 ;  /* 0x00000035002f7213 */ /* 0x000fe20000000000 */
[----:B------:R0:W5:Y:S01]  /*23b0*/  LDG.E.U8 R39, desc[UR8][R32.64] ;  /* 0x0000000820277981 */ /* 0x000162000c1e1100 */
[----:B------:R-:W-:-:S05]  /*23c0*/  LEA.HI.X.SX32 R35, R46, UR37, 0x2, P2 ;  /* 0x000000252e237c11 */ /* 0x000fca00090f16ff */
[----:B------:R1:W4:Y:S01]  /*23d0*/  LDG.E R36, desc[UR8][R34.64] ;  /* 0x0000000822247981 */ /* 0x000322000c1e1900 */
[----:B0-----:R-:W-:-:S04]  /*23e0*/  IADD3 R32, P2, PT, R41, UR38, RZ ;  /* 0x0000002629207c10 */ /* 0x001fc8000ff5e0ff */
[----:B------:R-:W-:Y:S01]  /*23f0*/  LEA.HI.X.SX32 R33, R41, UR39, 0x1, P2 ;  /* 0x0000002729217c11 */ /* 0x000fe200090f0eff */
[----:B------:R-:W-:Y:S01]  /*2400*/  IMAD.HI.U32 R41, R47, UR5, RZ ;  /* 0x000000052f297c27 */ /* 0x000fe2000f8e00ff */
[----:B------:R-:W-:-:S03]  /*2410*/  ISETP.NE.AND P2, PT, R40, RZ, PT ;  /* 0x000000ff2800720c */ /* 0x000fc60003f45270 */
[----:B------:R0:W3:Y:S01]  /*2420*/  LDG.E.U8 R46, desc[UR8][R32.64] ;  /* 0x00000008202e7981 */ /* 0x0000e2000c1e1100 */
[----:B------:R-:W-:-:S05]  /*2430*/  IADD3 R52, PT, PT, -R41, RZ, RZ ;  /* 0x000000ff29347210 */ /* 0x000fca0007ffe1ff */
[----:B-1----:R-:W-:Y:S01]  /*2440*/  IMAD R34, R52, UR7, R47 ;  /* 0x0000000734227c24 */ /* 0x002fe2000f8e022f */
        /* <DEDUP_REMOVED lines=16> */
[----:B------:R-:W-:Y:S02]  /*2550*/  SHF.R.S64 R32, RZ, 0x1e, R53 ;  /* 0x0000001eff207819 */ /* 0x000fe40000001035 */
[----:B------:R-:W-:Y:S02]  /*2560*/  IADD3 R55, PT, PT, R26, 0x280, RZ ;  /* 0x000002801a377810 */ /* 0x000fe40007ffe0ff */
[----:B------:R-:W-:-:S04]  /*2570*/  IADD3 R32, P2, PT, R32, UR36, RZ ;  /* 0x0000002420207c10 */ /* 0x000fc8000ff5e0ff */
[----:B------:R-:W-:Y:S02]  /*2580*/  LEA.HI.X.SX32 R33, R53, UR37, 0x2, P2 ;  /* 0x0000002535217c11 */ /* 0x000fe400090f16ff */
[----:B------:R-:W-:Y:S02]  /*2590*/  IABS R53, R55 ;  /* 0x0000003700357213 */ /* 0x000fe40000000000 */
[----:B------:R-:W-:Y:S01]  /*25a0*/  IADD3 R34, P2, PT, R35, UR38, RZ ;  /* 0x0000002623227c10 */ /* 0x000fe2000ff5e0ff */
[----:B------:R0:W4:Y:S02]  /*25b0*/  LDG.E R41, desc[UR8][R32.64] ;  /* 0x0000000820297981 */ /* 0x000124000c1e1900 */
[----:B------:R-:W-:Y:S01]  /*25c0*/  IMAD.HI.U32 R47, R53, UR5, RZ ;  /* 0x00000005352f7c27 */ /* 0x000fe2000f8e00ff */
        /* <DEDUP_REMOVED lines=30> */
[----:B------:R-:W-:Y:S01]  /*27b0*/  ISETP.NE.AND P2, PT, R51, RZ, PT ;  /* 0x000000ff3300720c */ /* 0x000fe20003f45270 */
[----:B------:R-:W-:-:S02]  /*27c0*/  VIADD R56, R26, 0x2c0 ;  /* 0x000002c01a387836 */ /* 0x000fc40000000000 */
[----:B------:R1:W4:Y:S01]  /*27d0*/  LDG.E.U8 R53, desc[UR8][R34.64] ;  /* 0x0000000822357981 */ /* 0x000322000c1e1100 */
        /* <DEDUP_REMOVED lines=19> */
[----:B------:R-:W-:Y:S02]  /*2910*/  IABS R58, R56 ;  /* 0x00000038003a7213 */ /* 0x000fe40000000000 */
[----:B------:R-:W-:-:S04]  /*2920*/  IADD3 R32, P2, PT, R32, UR36, RZ ;  /* 0x0000002420207c10 */ /* 0x000fc8000ff5e0ff */
[----:B------:R-:W-:Y:S01]  /*2930*/  LEA.HI.X.SX32 R33, R57, UR37, 0x2, P2 ;  /* 0x0000002539217c11 */ /* 0x000fe200090f16ff */
[----:B------:R-:W-:Y:S01]  /*2940*/  IMAD.HI.U32 R57, R58, UR5, RZ ;  /* 0x000000053a397c27 */ /* 0x000fe2000f8e00ff */
[----:B------:R-:W-:Y:S02]  /*2950*/  P2R R11, PR, RZ, 0x8 ;  /* 0x00000008ff0b7803 */ /* 0x000fe40000000000 */
[----:B------:R-:W-:Y:S01]  /*2960*/  ISETP.NE.AND P3, PT, R44, RZ, PT ;  /* 0x000000ff2c00720c */ /* 0x000fe20003f65270 */
[----:B------:R0:W4:Y:S01]  /*2970*/  LDG.E R54, desc[UR8][R32.64] ;  /* 0x0000000820367981 */ /* 0x000122000c1e1900 */
[----:B------:R-:W-:Y:S02]  /*2980*/  IADD3 R34, P2, PT, R35, UR38, RZ ;  /* 0x0000002623227c10 */ /* 0x000fe4000ff5e0ff */
[----:B------:R-:W-:Y:S02]  /*2990*/  P2R R44, PR, RZ, 0x8 ;  /* 0x00000008ff2c7803 */ /* 0x000fe40000000000 */
[----:B------:R-:W-:-:S02]  /*29a0*/  ISETP.NE.AND P3, PT, R50, RZ, PT ;  /* 0x000000ff3200720c */ /* 0x000fc40003f65270 */
[----:B0-----:R-:W-:Y:S02]  /*29b0*/  IADD3 R33, PT, PT, -R57, RZ, RZ ;  /* 0x000000ff39217210 */ /* 0x001fe40007ffe1ff */
[----:B------:R-:W-:Y:S02]  /*29c0*/  LEA.HI.X.SX32 R35, R35, UR39, 0x1, P2 ;  /* 0x0000002723237c11 */ /* 0x000fe400090f0eff */
[----:B------:R-:W-:Y:S01]  /*29d0*/  ISETP.NE.AND P2, PT, R48, RZ, PT ;  /* 0x000000ff3000720c */ /* 0x000fe20003f45270 */
[----:B------:R-:W-:Y:S01]  /*29e0*/  IMAD R32, R33, UR7, R58 ;  /* 0x0000000721207c24 */ /* 0x000fe2000f8e023a */
[----:B------:R-:W-:Y:S01]  /*29f0*/  P2R R50, PR, RZ, 0x8 ;  /* 0x00000008ff327803 */ /* 0x000fe20000000000 */
[----:B------:R0:W4:Y:S01]  /*2a00*/  LDG.E.U8 R55, desc[UR8][R34.64] ;  /* 0x0000000822377981 */ /* 0x000122000c1e1100 */
[----:B------:R-:W-:Y:S02]  /*2a10*/  ISETP.NE.AND P3, PT, R49, RZ, PT ;  /* 0x000000ff3100720c */ /* 0x000fe40003f65270 */
[----:B------:R-:W-:-:S02]  /*2a20*/  P2R R49, PR, RZ, 0x4 ;  /* 0x00000004ff317803 */ /* 0x000fc40000000000 */
        /* <DEDUP_REMOVED lines=17> */
[----:B------:R-:W-:Y:S02]  /*2b40*/  IADD3 R32, P2, PT, R32, UR36, RZ ;  /* 0x0000002420207c10 */ /* 0x000fe4000ff5e0ff */
[----:B------:R-:W-:Y:S02]  /*2b50*/  IABS R60, R58 ;  /* 0x0000003a003c7213 */ /* 0x000fe40000000000 */
[----:B------:R-:W-:Y:S02]  /*2b60*/  LEA.HI.X.SX32 R33, R56, UR37, 0x2, P2 ;  /* 0x0000002538217c11 */ /* 0x000fe400090f16ff */
[----:B0-----:R-:W-:-:S03]  /*2b70*/  IADD3 R34, P2, PT, R57, UR38, RZ ;  /* 0x0000002639227c10 */ /* 0x001fc6000ff5e0ff */
[----:B------:R0:W4:Y:S01]  /*2b80*/  LDG.E R56, desc[UR8][R32.64] ;  /* 0x0000000820387981 */ /* 0x000122000c1e1900 */
[----:B------:R-:W-:Y:S02]  /*2b90*/  LEA.HI.X.SX32 R35, R57, UR39, 0x1, P2 ;  /* 0x0000002739237c11 */ /* 0x000fe400090f0eff */
[----:B------:R-:W-:Y:S01]  /*2ba0*/  ISETP.NE.AND P2, PT, R43, RZ, PT ;  /* 0x000000ff2b00720c */ /* 0x000fe20003f45270 */
[----:B------:R-:W-:Y:S01]  /*2bb0*/  IMAD.HI.U32 R43, R60, UR5, RZ ;  /* 0x000000053c2b7c27 */ /* 0x000fe2000f8e00ff */
[----:B------:R-:W-:Y:S01]  /*2bc0*/  P2R R48, PR, RZ, 0x8 ;  /* 0x00000008ff307803 */ /* 0x000fe20000000000 */
[----:B------:R1:W4:Y:S03]  /*2bd0*/  LDG.E.U8 R57, desc[UR8][R34.64] ;  /* 0x0000000822397981 */ /* 0x000326000c1e1100 */
[----:B0-----:R-:W-:Y:S02]  /*2be0*/  IADD3 R33, PT, PT, -R43, RZ, RZ ;  /* 0x000000ff2b217210 */ /* 0x001fe40007ffe1ff */
        /* <DEDUP_REMOVED lines=20> */
[----:B------:R-:W-:Y:S02]  /*2d30*/  IADD3 R32, P2, PT, R32, UR36, RZ ;  /* 0x0000002420207c10 */ /* 0x000fe4000ff5e0ff */
[----:B------:R-:W-:Y:S02]  /*2d40*/  IABS R62, R60 ;  /* 0x0000003c003e7213 */ /* 0x000fe40000000000 */
[----:B------:R-:W-:Y:S02]  /*2d50*/  LEA.HI.X.SX32 R33, R58, UR37, 0x2, P2 ;  /* 0x000000253a217c11 */ /* 0x000fe400090f16ff */
[----:B------:R-:W-:-:S03]  /*2d60*/  IADD3 R34, P2, PT, R35, UR38, RZ ;  /* 0x0000002623227c10 */ /* 0x000fc6000ff5e0ff */
[----:B------:R0:W4:Y:S01]  /*2d70*/  LDG.E R43, desc[UR8][R32.64] ;  /* 0x00000008202b7981 */ /* 0x000122000c1e1900 */
[----:B------:R-:W-:Y:S02]  /*2d80*/  LEA.HI.X.SX32 R35, R35, UR39, 0x1, P2 ;  /* 0x0000002723237c11 */ /* 0x000fe400090f0eff */
[----:B------:R-:W-:Y:S01]  /*2d90*/  ISETP.NE.AND P2, PT, R38, RZ, PT ;  /* 0x000000ff2600720c */ /* 0x000fe20003f45270 */
[----:B------:R-:W-:Y:S01]  /*2da0*/  IMAD.HI.U32 R38, R62, UR5, RZ ;  /* 0x000000053e267c27 */ /* 0x000fe2000f8e00ff */
[----:B------:R-:W-:Y:S01]  /*2db0*/  P2R R59, PR, RZ, 0x8 ;  /* 0x00000008ff3b7803 */ /* 0x000fe20000000000 */
[----:B------:R1:W4:Y:S02]  /*2dc0*/  LDG.E.U8 R58, desc[UR8][R34.64] ;  /* 0x00000008223a7981 */ /* 0x000324000c1e1100 */
        /* <DEDUP_REMOVED lines=22> */
[----:B------:R-:W-:Y:S01]  /*2f30*/  IADD3 R32, P2, PT, R32, UR36, RZ ;  /* 0x0000002420207c10 */ /* 0x000fe2000ff5e0ff */
[----:B------:R-:W-:-:S03]  /*2f40*/  IMAD.MOV R65, RZ, RZ, -R63 ;  /* 0x000000ffff417224 */ /* 0x000fc600078e0a3f */
[----:B------:R-:W-:Y:S02]  /*2f50*/  LEA.HI.X.SX32 R33, R60, UR37, 0x2, P2 ;  /* 0x000000253c217c11 */ /* 0x000fe400090f16ff */
[----:B------:R-:W-:Y:S01]  /*2f60*/  IADD3 R34, P2, PT, R35, UR38, RZ ;  /* 0x0000002623227c10 */ /* 0x000fe2000ff5e0ff */
[----:B------:R-:W-:Y:S02]  /*2f70*/  IMAD R62, R65, UR7, R62 ;  /* 0x00000007413e7c24 */ /* 0x000fe4000f8e023e */
[----:B------:R0:W4:Y:S01]  /*2f80*/  LDG.E R38, desc[UR8][R32.64] ;  /* 0x0000000820267981 */ /* 0x000122000c1e1900 */
[----:B------:R-:W-:Y:S02]  /*2f90*/  LEA.HI.X.SX32 R35, R35, UR39, 0x1, P2 ;  /* 0x0000002723237c11 */ /* 0x000fe400090f0eff */
[----:B--2---:R-:W-:-:S03]  /*2fa0*/  ISETP.NE.AND P2, PT, R31, RZ, PT ;  /* 0x000000ff1f00720c */ /* 0x004fc60003f45270 */
[----:B------:R1:W2:Y:S01]  /*2fb0*/  LDG.E.U8 R60, desc[UR8][R34.64] ;  /* 0x00000008223c7981 */ /* 0x0002a2000c1e1100 */
[----:B------:R-:W-:Y:S02]  /*2fc0*/  P2R R31, PR, RZ, 0x4 ;  /* 0x00000004ff1f7803 */ /* 0x000fe40000000000 */
[----:B------:R-:W-:Y:S02]  /*2fd0*/  ISETP.LT.U32.AND P2, PT, R62, UR7, PT ;  /* 0x000000073e007c0c */ /* 0x000fe4000bf41070 */
[----:B0-----:R-:W-:-:S11]  /*2fe0*/  LOP3.LUT R32, R26, UR49, RZ, 0x3c, !PT ;  /* 0x000000311a207c12 */ /* 0x001fd6000f8e3cff */
[----:B------:R-:W-:Y:S02]  /*2ff0*/  @!P2 IADD3 R62, PT, PT, R62, -UR7, RZ ;  /* 0x800000073e3eac10 */ /* 0x000fe4000fffe0ff */
[----:B------:R-:W-:Y:S02]  /*3000*/  @!P2 IADD3 R63, PT, PT, R63, 0x1, RZ ;  /* 0x000000013f3fa810 */ /* 0x000fe40007ffe0ff */
[----:B------:R-:W-:Y:S02]  /*3010*/  ISETP.GE.U32.AND P2, PT, R62, UR7, PT ;  /* 0x000000073e007c0c */ /* 0x000fe4000bf46070 */
[----:B------:R-:W-:Y:S02]  /*3020*/  ISETP.GE.AND P5, PT, R32, RZ, PT ;  /* 0x000000ff2000720c */ /* 0x000fe40003fa6270 */
[----:B------:R-:W-:Y:S02]  /*3030*/  IADD3 R62, PT, PT, R26, 0x320, RZ ;  /* 0x000003201a3e7810 */ /* 0x000fe40007ffe0ff */
[----:B-----5:R-:W-:-:S02]  /*3040*/  ISETP.NE.AND P4, PT, R39, RZ, PT ;  /* 0x000000ff2700720c */ /* 0x020fc40003f85270 */
[----:B-1----:R-:W-:-:S05]  /*3050*/  IABS R34, R62 ;  /* 0x0000003e00227213 */ /* 0x002fca0000000000 */
[----:B------:R-:W-:Y:S01]  /*3060*/  @P2 VIADD R63, R63, 0x1 ;  /* 0x000000013f3f2836 */ /* 0x000fe20000000000 */
[----:B------:R-:W-:Y:S01]  /*3070*/  P2R R39, PR, RZ, 0x10 ;  /* 0x00000010ff277803 */ /* 0x000fe20000000000 */
[----:B------:R-:W-:Y:S01]  /*3080*/  IMAD.HI.U32 R65, R34, UR5, RZ ;  /* 0x0000000522417c27 */ /* 0x000fe2000f8e00ff */
[----:B------:R-:W-:-:S03]  /*3090*/  ISETP.NE.AND P4, PT, RZ, UR49, PT ;  /* 0x00000031ff007c0c */ /* 0x000fc6000bf85270 */
[----:B------:R-:W-:Y:S01]  /*30a0*/  @!P5 IMAD.MOV R63, RZ, RZ, -R63 ;  /* 0x000000ffff3fd224 */ /* 0x000fe200078e0a3f */
[----:B------:R-:W-:-:S04]  /*30b0*/  IADD3 R33, PT, PT, -R65, RZ, RZ ;  /* 0x000000ff41217210 */ /* 0x000fc80007ffe1ff */
[----:B------:R-:W-:Y:S01]  /*30c0*/  SEL R63, R25, R63, !P4 ;  /* 0x0000003f193f7207 */ /* 0x000fe20006000000 */
[----:B------:R-:W-:-:S04]  /*30d0*/  IMAD R34, R33, UR7, R34 ;  /* 0x0000000721227c24 */ /* 0x000fc8000f8e0222 */
[----:B------:R-:W-:Y:S01]  /*30e0*/  IMAD.MOV R33, RZ, RZ, -R63 ;  /* 0x000000ffff217224 */ /* 0x000fe200078e0a3f */
[----:B------:R-:W-:Y:S02]  /*30f0*/  ISETP.LT.U32.AND P5, PT, R34, UR7, PT ;  /* 0x0000000722007c0c */ /* 0x000fe4000bfa1070 */
[----:B------:R-:W-:Y:S01]  /*3100*/  SEL R63, R63, RZ, P1 ;  /* 0x000000ff3f3f7207 */ /* 0x000fe20000800000 */
[----:B------:R-:W-:-:S04]  /*3110*/  IMAD R32, R33, UR49, R26 ;  /* 0x0000003121207c24 */ /* 0x000fc8000f8e021a */
[----:B------:R-:W-:Y:S01]  /*3120*/  IMAD R63, R63, UR44, RZ ;  /* 0x0000002c3f3f7c24 */ /* 0x000fe2000f8e02ff */
[----:B------:R-:W-:-:S05]  /*3130*/  SEL R32, R32, RZ, P0 ;  /* 0x000000ff20207207 */ /* 0x000fca0000000000 */
[----:B------:R-:W-:Y:S01]  /*3140*/  IMAD R63, R32, UR45, R63 ;  /* 0x0000002d203f7c24 */ /* 0x000fe2000f8e023f */
[----:B------:R-:W-:Y:S02]  /*3150*/  @!P5 IADD3 R65, PT, PT, R65, 0x1, RZ ;  /* 0x000000014141d810 */ /* 0x000fe40007ffe0ff */
[----:B------:R-:W-:Y:S02]  /*3160*/  @!P5 IADD3 R34, PT, PT, R34, -UR7, RZ ;  /* 0x800000072222dc10 */ /* 0x000fe4000fffe0ff */
[----:B------:R-:W-:-:S04]  /*3170*/  IADD3 R32, P5, PT, R63, UR38, RZ ;  /* 0x000000263f207c10 */ /* 0x000fc8000ffbe0ff */
[----:B------:R-:W-:Y:S02]  /*3180*/  LEA.HI.X.SX32 R33, R63, UR39, 0x1, P5 ;  /* 0x000000273f217c11 */ /* 0x000fe4000a8f0eff */
[----:B------:R-:W-:Y:S02]  /*3190*/  ISETP.GE.U32.AND P5, PT, R34, UR7, PT ;  /* 0x0000000722007c0c */ /* 0x000fe4000bfa6070 */
[----:B------:R-:W-:Y:S01]  /*31a0*/  SHF.R.S64 R34, RZ, 0x1e, R26 ;  /* 0x0000001eff227819 */ /* 0x000fe2000000101a */
[----:B------:R0:W5:Y:S03]  /*31b0*/  LDG.E.U8 R64, desc[UR8][R32.64] ;  /* 0x0000000820407981 */ /* 0x000166000c1e1100 */
[----:B------:R-:W-:-:S04]  /*31c0*/  IADD3 R34, P6, PT, R34, UR36, RZ ;  /* 0x0000002422227c10 */ /* 0x000fc8000ffde0ff */
[C---:B------:R-:W-:Y:S02]  /*31d0*/  LEA.HI.X.SX32 R35, R26.reuse, UR37, 0x2, P6 ;  /* 0x000000251a237c11 */ /* 0x040fe4000b0f16ff */
[----:B------:R-:W-:-:S03]  /*31e0*/  IADD3 R26, PT, PT, R26, 0x340, RZ ;  /* 0x000003401a1a7810 */ /* 0x000fc60007ffe0ff */
[----:B------:R1:W4:Y:S01]  /*31f0*/  LDG.E R63, desc[UR8][R34.64] ;  /* 0x00000008223f7981 */ /* 0x000322000c1e1900 */
[----:B------:R-:W-:-:S05]  /*3200*/  IABS R67, R26 ;  /* 0x0000001a00437213 */ /* 0x000fca0000000000 */
[----:B------:R-:W-:-:S05]  /*3210*/  IMAD.HI.U32 R66, R67, UR5, RZ ;  /* 0x0000000543427c27 */ /* 0x000fca000f8e00ff */
[----:B0-----:R-:W-:-:S05]  /*3220*/  IADD3 R32, PT, PT, -R66, RZ, RZ ;  /* 0x000000ff42207210 */ /* 0x001fca0007ffe1ff */
[----:B------:R-:W-:-:S05]  /*3230*/  IMAD R32, R32, UR7, R67 ;  /* 0x0000000720207c24 */ /* 0x000fca000f8e0243 */
[----:B------:R-:W-:Y:S02]  /*3240*/  ISETP.LT.U32.AND P6, PT, R32, UR7, PT ;  /* 0x0000000720007c0c */ /* 0x000fe4000bfc1070 */
[----:B---3--:R-:W-:-:S04]  /*3250*/  ISETP.NE.AND P2, PT, R52, RZ, PT ;  /* 0x000000ff3400720c */ /* 0x008fc80003f45270 */
[----:B------:R-:W-:Y:S02]  /*3260*/  P2R R52, PR, RZ, 0x4 ;  /* 0x00000004ff347803 */ /* 0x000fe40000000000 */
[----:B------:R-:W-:-:S05]  /*3270*/  ISETP.NE.AND P2, PT, R49, RZ, PT ;  /* 0x000000ff3100720c */ /* 0x000fca0003f45270 */
[----:B------:R-:W-:Y:S01]  /*3280*/  @!P6 VIADD R32, R32, -UR7 ;  /* 0x800000072020ec36 */ /* 0x000fe20008000000 */
[----:B------:R-:W-:Y:S02]  /*3290*/  @P5 IADD3 R65, PT, PT, R65, 0x1, RZ ;  /* 0x0000000141415810 */ /* 0x000fe40007ffe0ff */
[----:B------:R-:W-:Y:S02]  /*32a0*/  P2R R49, PR, RZ, 0x4 ;  /* 0x00000004ff317803 */ /* 0x000fe40000000000 */
[----:B------:R-:W-:Y:S02]  /*32b0*/  ISETP.GE.U32.AND P5, PT, R32, UR7, PT ;  /* 0x0000000720007c0c */ /* 0x000fe4000bfa6070 */
[----:B------:R-:W-:Y:S02]  /*32c0*/  ISETP.NE.AND P2, PT, R48, RZ, PT ;  /* 0x000000ff3000720c */ /* 0x000fe40003f45270 */
[----:B------:R-:W-:Y:S02]  /*32d0*/  @!P6 IADD3 R66, PT, PT, R66, 0x1, RZ ;  /* 0x000000014242e810 */ /* 0x000fe40007ffe0ff */
[----:B------:R-:W-:-:S02]  /*32e0*/  P2R R48, PR, RZ, 0x4 ;  /* 0x00000004ff307803 */ /* 0x000fc40000000000 */
[----:B------:R-:W-:Y:S02]  /*32f0*/  ISETP.NE.AND P2, PT, R51, RZ, PT ;  /* 0x000000ff3300720c */ /* 0x000fe40003f45270 */
[----:B------:R-:W-:Y:S02]  /*3300*/  LOP3.LUT R32, R62, UR49, RZ, 0x3c, !PT ;  /* 0x000000313e207c12 */ /* 0x000fe4000f8e3cff */
[----:B------:R-:W-:Y:S01]  /*3310*/  P2R R51, PR, RZ, 0x4 ;  /* 0x00000004ff337803 */ /* 0x000fe20000000000 */
[----:B------:R-:W-:Y:S01]  /*3320*/  @P5 VIADD R66, R66, 0x1 ;  /* 0x0000000142425836 */ /* 0x000fe20000000000 */
[----:B------:R-:W-:Y:S02]  /*3330*/  ISETP.NE.AND P2, PT, R50, RZ, PT ;  /* 0x000000ff3200720c */ /* 0x000fe40003f45270 */
[----:B------:R-:W-:Y:S02]  /*3340*/  ISETP.GE.AND P5, PT, R32, RZ, PT ;  /* 0x000000ff2000720c */ /* 0x000fe40003fa6270 */
[----:B------:R-:W-:-:S02]  /*3350*/  P2R R50, PR, RZ, 0x4 ;  /* 0x00000004ff327803 */ /* 0x000fc40000000000 */
        /* <DEDUP_REMOVED lines=8> */
[----:B------:R-:W-:Y:S02]  /*33e0*/  P2R R40, PR, RZ, 0x4 ;  /* 0x00000004ff287803 */ /* 0x000fe40000000000 */
[----:B------:R-:W-:-:S04]  /*33f0*/  ISETP.NE.AND P2, PT, R12, RZ, PT ;  /* 0x000000ff0c00720c */ /* 0x000fc80003f45270 */
[----:B------:R-:W-:Y:S02]  /*3400*/  P2R R12, PR, RZ, 0x4 ;  /* 0x00000004ff0c7803 */ /* 0x000fe40000000000 */
[----:B------:R-:W-:Y:S02]  /*3410*/  ISETP.NE.AND P2, PT, R11, RZ, PT ;  /* 0x000000ff0b00720c */ /* 0x000fe40003f45270 */
[C---:B------:R-:W-:Y:S02]  /*3420*/  SEL R32, R25.reuse, R65, !P4 ;  /* 0x0000004119207207 */ /* 0x040fe40006000000 */
[----:B------:R-:W-:Y:S02]  /*3430*/  @!P5 IADD3 R66, PT, PT, -R66, RZ, RZ ;  /* 0x000000ff4242d210 */ /* 0x000fe40007ffe1ff */
[----:B------:R-:W-:Y:S02]  /*3440*/  P2R R65, PR, RZ, 0x4 ;  /* 0x00000004ff417803 */ /* 0x000fe40000000000 */
[----:B------:R-:W-:Y:S01]  /*3450*/  ISETP.NE.AND P2, PT, R10, RZ, PT ;  /* 0x000000ff0a00720c */ /* 0x000fe20003f45270 */
[----:B------:R-:W-:Y:S01]  /*3460*/  IMAD.MOV R11, RZ, RZ, -R32 ;  /* 0x000000ffff0b7224 */ /* 0x000fe200078e0a20 */
[----:B------:R-:W-:-:S02]  /*3470*/  SEL R25, R25, R66, !P4 ;  /* 0x0000004219197207 */ /* 0x000fc40006000000 */
[----:B------:R-:W-:Y:S02]  /*3480*/  P2R R66, PR, RZ, 0x4 ;  /* 0x00000004ff427803 */ /* 0x000fe40000000000 */
[----:B------:R-:W-:Y:S02]  /*3490*/  SEL R32, R32, RZ, P1 ;  /* 0x000000ff20207207 */ /* 0x000fe40000800000 */
[----:B------:R-:W-:Y:S01]  /*34a0*/  ISETP.NE.AND P2, PT, R8, RZ, PT ;  /* 0x000000ff0800720c */ /* 0x000fe20003f45270 */
[----:B------:R-:W-:Y:S02]  /*34b0*/  IMAD R8, R11, UR49, R62 ;  /* 0x000000310b087c24 */ /* 0x000fe4000f8e023e */
[----:B------:R-:W-:Y:S01]  /*34c0*/  IMAD R11, R32, UR44, RZ ;  /* 0x0000002c200b7c24 */ /* 0x000fe2000f8e02ff */
[----:B------:R-:W-:Y:S02]  /*34d0*/  SEL R32, R25, RZ, P1 ;  /* 0x000000ff19207207 */ /* 0x000fe40000800000 */
[----:B------:R-:W-:-:S02]  /*34e0*/  SEL R8, R8, RZ, P0 ;  /* 0x000000ff08087207 */ /* 0x000fc40000000000 */
[----:B------:R-:W-:Y:S02]  /*34f0*/  IADD3 R25, PT, PT, -R25, RZ, RZ ;  /* 0x000000ff19197210 */ /* 0x000fe40007ffe1ff */
[----:B------:R-:W-:Y:S01]  /*3500*/  SHF.R.S64 R10, RZ, 0x1e, R62 ;  /* 0x0000001eff0a7819 */ /* 0x000fe2000000103e */
[----:B------:R-:W-:Y:S01]  /*3510*/  IMAD R8, R8, UR45, R11 ;  /* 0x0000002d08087c24 */ /* 0x000fe2000f8e020b */
[----:B------:R-:W-:Y:S01]  /*3520*/  R2UR UR6, R2 ;  /* 0x00000000020672ca */ /* 0x000fe200000e0000 */
[----:B------:R-:W-:Y:S01]  /*3530*/  IMAD R25, R25, UR49, R26 ;  /* 0x0000003119197c24 */ /* 0x000fe2000f8e021a */
[----:B------:R-:W-:Y:S02]  /*3540*/  IADD3 R10, P6, PT, R10, UR36, RZ ;  /* 0x000000240a0a7c10 */ /* 0x000fe4000ffde0ff */
[----:B------:R-:W-:Y:S02]  /*3550*/  R2UR UR7, R3 ;  /* 0x00000000030772ca */ /* 0x000fe400000e0000 */
[----:B------:R-:W-:Y:S01]  /*3560*/  LEA.HI.X.SX32 R11, R62, UR37, 0x2, P6 ;  /* 0x000000253e0b7c11 */ /* 0x000fe2000b0f16ff */
[----:B------:R-:W-:Y:S01]  /*3570*/  IMAD R32, R32, UR44, RZ ;  /* 0x0000002c20207c24 */ /* 0x000fe2000f8e02ff */
[----:B-1----:R-:W-:-:S02]  /*3580*/  IADD3 R34, P6, PT, R8, UR38, RZ ;  /* 0x0000002608227c10 */ /* 0x002fc4000ffde0ff */
[----:B------:R-:W-:Y:S02]  /*3590*/  SEL R25, R25, RZ, P0 ;  /* 0x000000ff19197207 */ /* 0x000fe40000000000 */
[----:B------:R-:W-:-:S03]  /*35a0*/  LEA.HI.X.SX32 R35, R8, UR39, 0x1, P6 ;  /* 0x0000002708237c11 */ /* 0x000fc6000b0f0eff */
[----:B------:R-:W-:Y:S02]  /*35b0*/  IMAD R25, R25, UR45, R32 ;  /* 0x0000002d19197c24 */ /* 0x000fe4000f8e0220 */
[----:B------:R0:W3:Y:S01]  /*35c0*/  LDG.E.U8 R8, desc[UR6][R34.64] ;  /* 0x0000000622087981 */ /* 0x0000e2000c1e1100 */
[----:B------:R-:W-:-:S03]  /*35d0*/  SHF.R.S64 R32, RZ, 0x1e, R26 ;  /* 0x0000001eff207819 */ /* 0x000fc6000000101a */
[----:B------:R1:W3:Y:S01]  /*35e0*/  LDG.E R10, desc[UR6][R10.64] ;  /* 0x000000060a0a7981 */ /* 0x0002e2000c1e1900 */
        /* <DEDUP_REMOVED lines=35> */
[----:B------:R-:W-:-:S03]  /*3820*/  FMUL R13, R30, UR4 ;  /* 0x000000041e0d7c20 */ /* 0x000fc60008400000 */
[----:B------:R-:W-:Y:S02]  /*3830*/  FSEL R21, R21, R4, P2 ;  /* 0x0000000415157208 */ /* 0x000fe40001000000 */
[----:B------:R-:W-:-:S04]  /*3840*/  ISETP.NE.AND P2, PT, R49, RZ, PT ;  /* 0x000000ff3100720c */ /* 0x000fc80003f45270 */
[----:B------:R-:W-:Y:S01]  /*3850*/  FSEL R30, R13, R4, P2 ;  /* 0x000000040d1e7208 */ /* 0x000fe20001000000 */
[----:B------:R-:W-:-:S05]  /*3860*/  FMUL R13, R28, UR4 ;  /* 0x000000041c0d7c20 */ /* 0x000fca0008400000 */
[----:B------:R-:W-:Y:S02]  /*3870*/  FSEL R28, R13, R4, P6 ;  /* 0x000000040d1c7208 */ /* 0x000fe40003000000 */
[----:B------:R-:W-:Y:S02]  /*3880*/  P2R R61, PR, RZ, 0x8 ;  /* 0x00000008ff3d7803 */ /* 0x000fe40000000000 */
[----:B------:R-:W-:Y:S01]  /*3890*/  ISETP.NE.AND P3, PT, R46, RZ, PT ;  /* 0x000000ff2e00720c */ /* 0x000fe20003f65270 */
[----:B------:R-:W-:-:S03]  /*38a0*/  FMUL R29, R29, UR4 ;  /* 0x000000041d1d7c20 */ /* 0x000fc60008400000 */
[----:B------:R-:W-:Y:S02]  /*38b0*/  P2R R46, PR, RZ, 0x8 ;  /* 0x00000008ff2e7803 */ /* 0x000fe40000000000 */
[----:B------:R-:W-:Y:S02]  /*38c0*/  ISETP.NE.AND P3, PT, R59, RZ, PT ;  /* 0x000000ff3b00720c */ /* 0x000fe40003f65270 */
[----:B-----5:R-:W-:Y:S01]  /*38d0*/  ISETP.NE.AND P1, PT, R64, RZ, PT ;  /* 0x000000ff4000720c */ /* 0x020fe20003f25270 */
        /* <DEDUP_REMOVED lines=12> */
[----:B-1----:R-:W-:Y:S02]  /*39a0*/  FMNMX R11, R12, R21, !PT ;  /* 0x000000150c0b7209 */ /* 0x002fe40007800000 */
        /* <DEDUP_REMOVED lines=42> */
[----:B--2---:R-:W-:Y:S02]  /*3c50*/  ISETP.NE.AND P0, PT, R60, RZ, PT ;  /* 0x000000ff3c00720c */ /* 0x004fe40003f05270 */
[----:B------:R-:W-:Y:S02]  /*3c60*/  FSEL R62, R43, R4, P2 ;  /* 0x000000042b3e7208 */ /* 0x000fe40001000000 */
[----:B------:R-:W-:Y:S02]  /*3c70*/  FMNMX R13, R13, R58, !PT ;  /* 0x0000003a0d0d7209 */ /* 0x000fe40007800000 */
[----:B------:R-:W-:Y:S02]  /*3c80*/  FSEL R60, R5, R4, P0 ;  /* 0x00000004053c7208 */ /* 0x000fe40000000000 */
[----:B------:R-:W-:-:S04]  /*3c90*/  FMNMX R13, R13, R62, !PT ;  /* 0x0000003e0d0d7209 */ /* 0x000fc80007800000 */
[----:B------:R-:W-:Y:S02]  /*3ca0*/  FMNMX R13, R13, R60, !PT ;  /* 0x0000003c0d0d7209 */ /* 0x000fe40007800000 */
[----:B---3--:R-:W-:Y:S01]  /*3cb0*/  ISETP.NE.AND P1, PT, R8, RZ, PT ;  /* 0x000000ff0800720c */ /* 0x008fe20003f25270 */
        /* <DEDUP_REMOVED lines=31> */
[-C--:B------:R-:W-:Y:S01]  /*3eb0*/  FFMA.RM R20, R20, R11.reuse, 12582913 ;  /* 0x4b40000114147423 */ /* 0x080fe2000000400b */
[----:B------:R-:W-:Y:S01]  /*3ec0*/  FADD R10, R22, -12583039 ;  /* 0xcb40007f160a7421 */ /* 0x000fe20000000000 */
[----:B------:R-:W-:Y:S01]  /*3ed0*/  FADD R16, R8, -12583039 ;  /* 0xcb40007f08107421 */ /* 0x000fe20000000000 */
[--C-:B------:R-:W-:Y:S01]  /*3ee0*/  FADD R63, R48, -R47.reuse ;  /* 0x8000002f303f7221 */ /* 0x100fe20000000000 */
[--C-:B------:R-:W-:Y:S01]  /*3ef0*/  FADD R41, R30, -R47.reuse ;  /* 0x8000002f1e297221 */ /* 0x100fe20000000000 */
[----:B------:R-:W-:Y:S01]  /*3f00*/  FFMA R10, R57, 1.4426950216293334961, -R10 ;  /* 0x3fb8aa3b390a7823 */ /* 0x000fe2000000080a */
[----:B------:R-:W-:Y:S01]  /*3f10*/  FFMA R16, R61, 1.4426950216293334961, -R16 ;  /* 0x3fb8aa3b3d107823 */ /* 0x000fe20000000810 */
[-C--:B------:R-:W-:Y:S01]  /*3f20*/  FFMA.SAT R14, R63, R12.reuse, 0.5 ;  /* 0x3f0000003f0e7423 */ /* 0x080fe2000000200c */
[--C-:B------:R-:W-:Y:S01]  /*3f30*/  FADD R5, R26, -R47.reuse ;  /* 0x8000002f1a057221 */ /* 0x100fe20000000000 */
[----:B------:R-:W-:Y:S01]  /*3f40*/  FFMA R57, R57, 1.925963033500011079e-08, R10 ;  /* 0x32a5706039397823 */ /* 0x000fe2000000000a */
[-C--:B------:R-:W-:Y:S01]  /*3f50*/  FFMA.SAT R10, R59, R12.reuse, 0.5 ;  /* 0x3f0000003b0a7423 */ /* 0x080fe2000000200c */
[----:B------:R-:W-:Y:S01]  /*3f60*/  FFMA R61, R61, 1.925963033500011079e-08, R16 ;  /* 0x32a570603d3d7823 */ /* 0x000fe20000000010 */
[----:B------:R-:W-:Y:S01]  /*3f70*/  FADD R16, R20, -12583039 ;  /* 0xcb40007f14107421 */ /* 0x000fe20000000000 */
[-C--:B------:R-:W-:Y:S01]  /*3f80*/  FFMA.RM R14, R14, R11.reuse, 12582913 ;  /* 0x4b4000010e0e7423 */ /* 0x080fe2000000400b */
[-C--:B------:R-:W-:Y:S01]  /*3f90*/  FFMA.RM R10, R10, R11.reuse, 12582913 ;  /* 0x4b4000010a0a7423 */ /* 0x080fe2000000400b */
[----:B------:R-:W0:Y:S01]  /*3fa0*/  MUFU.EX2 R57, R57 ;  /* 0x0000003900397308 */ /* 0x000e220000000800 */
[----:B------:R-:W-:Y:S01]  /*3fb0*/  FFMA R16, R55, 1.4426950216293334961, -R16 ;  /* 0x3fb8aa3b37107823 */ /* 0x000fe20000000810 */
        /* <DEDUP_REMOVED lines=22> */
[----:B------:R-:W-:Y:S01]  /*4120*/  FFMA R30, R55, 1.925963033500011079e-08, R16 ;  /* 0x32a57060371e7823 */ /* 0x000fe20000000010 */
[----:B------:R-:W-:Y:S01]  /*4130*/  FADD R47, R4, -R47 ;  /* 0x8000002f042f7221 */ /* 0x000fe20000000000 */
[----:B------:R-:W-:Y:S01]  /*4140*/  FADD R16, R18, -12583039 ;  /* 0xcb40007f12107421 */ /* 0x000fe20000000000 */
[----:B------:R-:W-:Y:S01]  /*4150*/  FADD R4, R14, -12583039 ;  /* 0xcb40007f0e047421 */ /* 0x000fe20000000000 */
[-C--:B------:R-:W-:Y:S01]  /*4160*/  FFMA.SAT R24, R51, R12.reuse, 0.5 ;  /* 0x3f00000033187423 */ /* 0x080fe2000000200c */
[----:B------:R-:W-:Y:S01]  /*4170*/  SHF.L.U32 R22, R22, 0x17, RZ ;  /* 0x0000001716167819 */ /* 0x000fe200000006ff */
[----:B------:R-:W-:Y:S01]  /*4180*/  FFMA R16, R53, 1.4426950216293334961, -R16 ;  /* 0x3fb8aa3b35107823 */ /* 0x000fe20000000810 */
[----:B------:R-:W-:Y:S01]  /*4190*/  FFMA R4, R63, 1.4426950216293334961, -R4 ;  /* 0x3fb8aa3b3f047823 */ /* 0x000fe20000000804 */
[----:B------:R-:W-:Y:S01]  /*41a0*/  MUFU.EX2 R26, R61 ;  /* 0x0000003d001a7308 */ /* 0x000fe20000000800 */
[----:B------:R-:W-:Y:S01]  /*41b0*/  FFMA.SAT R38, R23, R12, 0.5 ;  /* 0x3f00000017267423 */ /* 0x000fe2000000200c */
[----:B------:R-:W-:Y:S01]  /*41c0*/  FFMA R53, R53, 1.925963033500011079e-08, R16 ;  /* 0x32a5706035357823 */ /* 0x000fe20000000010 */
[----:B------:R-:W-:Y:S01]  /*41d0*/  FFMA R4, R63, 1.925963033500011079e-08, R4 ;  /* 0x32a570603f047823 */ /* 0x000fe20000000004 */
[----:B------:R-:W-:Y:S01]  /*41e0*/  SHF.L.U32 R16, R14, 0x17, RZ ;  /* 0x000000170e107819 */ /* 0x000fe200000006ff */
[-C--:B------:R-:W-:Y:S01]  /*41f0*/  FFMA.RM R14, R24, R11.reuse, 12582913 ;  /* 0x4b400001180e7423 */ /* 0x080fe2000000400b */
[----:B------:R-:W-:Y:S01]  /*4200*/  FFMA.RM R38, R38, R11, 12582913 ;  /* 0x4b40000126267423 */ /* 0x000fe2000000400b */
[----:B------:R-:W-:Y:S01]  /*4210*/  SHF.L.U32 R10, R10, 0x17, RZ ;  /* 0x000000170a0a7819 */ /* 0x000fe200000006ff */
[----:B------:R0:W1:Y:S01]  /*4220*/  MUFU.EX2 R55, R4 ;  /* 0x0000000400377308 */ /* 0x0000620000000800 */
[----:B------:R-:W-:-:S04]  /*4230*/  FADD R24, R14, -12583039 ;  /* 0xcb40007f0e187421 */ /* 0x000fc80000000000 */
[----:B------:R-:W-:-:S03]  /*4240*/  FFMA R24, R51, 1.4426950216293334961, -R24 ;  /* 0x3fb8aa3b33187823 */ /* 0x000fc60000000818 */
[----:B------:R-:W2:Y:S01]  /*4250*/  MUFU.EX2 R59, R59 ;  /* 0x0000003b003b7308 */ /* 0x000ea20000000800 */
[----:B0-----:R-:W-:Y:S01]  /*4260*/  FMUL R4, R22, R57 ;  /* 0x0000003916047220 */ /* 0x001fe20000400000 */
[----:B------:R-:W-:Y:S01]  /*4270*/  FFMA.SAT R22, R5, R12, 0.5 ;  /* 0x3f00000005167423 */ /* 0x000fe2000000200c */
[----:B------:R-:W-:-:S03]  /*4280*/  FFMA R51, R51, 1.925963033500011079e-08, R24 ;  /* 0x32a5706033337823 */ /* 0x000fc60000000018 */
[----:B------:R-:W-:Y:S01]  /*4290*/  FFMA.RM R22, R22, R11, 12582913 ;  /* 0x4b40000116167423 */ /* 0x000fe2000000400b */
[----:B-1----:R-:W-:-:S03]  /*42a0*/  FMUL R16, R16, R55 ;  /* 0x0000003710107220 */ /* 0x002fc60000400000 */
[C---:B------:R-:W-:Y:S01]  /*42b0*/  FADD R24, R22.reuse, -12583039 ;  /* 0xcb40007f16187421 */ /* 0x040fe20000000000 */
[----:B------:R0:W1:Y:S01]  /*42c0*/  MUFU.EX2 R55, R30 ;  /* 0x0000001e00377308 */ /* 0x0000620000000800 */
[----:B------:R-:W-:Y:S02]  /*42d0*/  SHF.L.U32 R22, R22, 0x17, RZ ;  /* 0x0000001716167819 */ /* 0x000fe400000006ff */
[----:B------:R-:W-:Y:S01]  /*42e0*/  FFMA R24, R5, 1.4426950216293334961, -R24 ;  /* 0x3fb8aa3b05187823 */ /* 0x000fe20000000818 */
[----:B--2---:R-:W-:-:S03]  /*42f0*/  FMUL R10, R10, R59 ;  /* 0x0000003b0a0a7220 */ /* 0x004fc60000400000 */
[----:B------:R-:W-:Y:S01]  /*4300*/  FFMA R28, R5, 1.925963033500011079e-08, R24 ;  /* 0x32a57060051c7823 */ /* 0x000fe20000000018 */
[-C--:B------:R-:W-:Y:S01]  /*4310*/  FFMA.SAT R24, R49, R12.reuse, 0.5 ;  /* 0x3f00000031187423 */ /* 0x080fe2000000200c */
[----:B------:R-:W-:Y:S02]  /*4320*/  IMAD.SHL.U32 R5, R8, 0x800000, RZ ;  /* 0x0080000008057824 */ /* 0x000fe400078e00ff */
[----:B0-----:R-:W-:Y:S01]  /*4330*/  FFMA.SAT R30, R21, R12, 0.5 ;  /* 0x3f000000151e7423 */ /* 0x001fe2000000200c */
[----:B------:R-:W-:Y:S01]  /*4340*/  SHF.L.U32 R8, R20, 0x17, RZ ;  /* 0x0000001714087819 */ /* 0x000fe200000006ff */
[-C--:B------:R-:W-:Y:S01]  /*4350*/  FFMA.RM R24, R24, R11.reuse, 12582913 ;  /* 0x4b40000118187423 */ /* 0x080fe2000000400b */
[----:B------:R-:W-:Y:S01]  /*4360*/  FMUL R5, R5, R26 ;  /* 0x0000001a05057220 */ /* 0x000fe20000400000 */
[----:B------:R-:W-:Y:S01]  /*4370*/  FFMA.RM R30, R30, R11, 12582913 ;  /* 0x4b4000011e1e7423 */ /* 0x000fe2000000400b */
[----:B------:R-:W0:Y:S01]  /*4380*/  MUFU.EX2 R51, R51 ;  /* 0x0000003300337308 */ /* 0x000e220000000800 */
[----:B------:R-:W-:Y:S01]  /*4390*/  FADD R26, R24, -12583039 ;  /* 0xcb40007f181a7421 */ /* 0x000fe20000000000 */
[----:B-1----:R-:W-:Y:S01]  /*43a0*/  FMUL R8, R8, R55 ;  /* 0x0000003708087220 */ /* 0x002fe20000400000 */
[----:B------:R-:W-:-:S02]  /*43b0*/  FADD R32, R30, -12583039 ;  /* 0xcb40007f1e207421 */ /* 0x000fc40000000000 */
[----:B------:R-:W-:Y:S02]  /*43c0*/  FFMA R26, R49, 1.4426950216293334961, -R26 ;  /* 0x3fb8aa3b311a7823 */ /* 0x000fe4000000081a */
[----:B------:R-:W-:Y:S02]  /*43d0*/  FFMA R32, R21, 1.4426950216293334961, -R32 ;  /* 0x3fb8aa3b15207823 */ /* 0x000fe40000000820 */
[----:B------:R-:W-:Y:S01]  /*43e0*/  FFMA R49, R49, 1.925963033500011079e-08, R26 ;  /* 0x32a5706031317823 */ /* 0x000fe2000000001a */
[-C--:B------:R-:W-:Y:S01]  /*43f0*/  FFMA.SAT R26, R17, R12.reuse, 0.5 ;  /* 0x3f000000111a7423 */ /* 0x080fe2000000200c */
[----:B------:R-:W-:Y:S01]  /*4400*/  FFMA R36, R21, 1.925963033500011079e-08, R32 ;  /* 0x32a5706015247823 */ /* 0x000fe20000000020 */
[----:B------:R-:W-:Y:S01]  /*4410*/  FFMA.SAT R32, R41, R12, 0.5 ;  /* 0x3f00000029207423 */ /* 0x000fe2000000200c */
[----:B------:R-:W-:Y:S01]  /*4420*/  MUFU.EX2 R21, R28 ;  /* 0x0000001c00157308 */ /* 0x000fe20000000800 */
[-C--:B------:R-:W-:Y:S02]  /*4430*/  FFMA.RM R26, R26, R11.reuse, 12582913 ;  /* 0x4b4000011a1a7423 */ /* 0x080fe4000000400b */
[----:B------:R-:W-:-:S02]  /*4440*/  FFMA.RM R32, R32, R11, 12582913 ;  /* 0x4b40000120207423 */ /* 0x000fc4000000400b */
[----:B------:R-:W-:-:S03]  /*4450*/  FADD R20, R26, -12583039 ;  /* 0xcb40007f1a147421 */ /* 0x000fc60000000000 */
[----:B------:R-:W-:Y:S01]  /*4460*/  MUFU.EX2 R49, R49 ;  /* 0x0000003100317308 */ /* 0x000fe20000000800 */
[----:B------:R-:W-:-:S04]  /*4470*/  FFMA R20, R17, 1.4426950216293334961, -R20 ;  /* 0x3fb8aa3b11147823 */ /* 0x000fc80000000814 */
[----:B------:R-:W-:Y:S01]  /*4480*/  FFMA R34, R17, 1.925963033500011079e-08, R20 ;  /* 0x32a5706011227823 */ /* 0x000fe20000000014 */
[----:B------:R-:W-:Y:S02]  /*4490*/  IMAD.SHL.U32 R17, R18, 0x800000, RZ ;  /* 0x0080000012117824 */ /* 0x000fe400078e00ff */
[----:B------:R-:W-:Y:S01]  /*44a0*/  FADD R18, R32, -12583039 ;  /* 0xcb40007f20127421 */ /* 0x000fe20000000000 */
[----:B------:R-:W1:Y:S03]  /*44b0*/  MUFU.EX2 R20, R53 ;  /* 0x0000003500147308 */ /* 0x000e660000000800 */
[----:B------:R-:W-:-:S04]  /*44c0*/  FFMA R18, R41, 1.4426950216293334961, -R18 ;  /* 0x3fb8aa3b29127823 */ /* 0x000fc80000000812 */
[----:B------:R-:W-:Y:S01]  /*44d0*/  FFMA R41, R41, 1.925963033500011079e-08, R18 ;  /* 0x32a5706029297823 */ /* 0x000fe20000000012 */
[----:B------:R-:W-:Y:S01]  /*44e0*/  SHF.L.U32 R18, R14, 0x17, RZ ;  /* 0x000000170e127819 */ /* 0x000fe200000006ff */
[----:B------:R-:W2:Y:S04]  /*44f0*/  MUFU.EX2 R34, R34 ;  /* 0x0000002200227308 */ /* 0x000ea80000000800 */
[----:B0-----:R-:W-:Y:S01]  /*4500*/  FMUL R18, R18, R51 ;  /* 0x0000003312127220 */ /* 0x001fe20000400000 */
[----:B-1----:R-:W-:Y:S01]  /*4510*/  FMUL R17, R17, R20 ;  /* 0x0000001411117220 */ /* 0x002fe20000400000 */
[----:B------:R-:W-:-:S04]  /*4520*/  FFMA.SAT R20, R19, R12, 0.5 ;  /* 0x3f00000013147423 */ /* 0x000fc8000000200c */
[----:B------:R-:W-:-:S04]  /*4530*/  FFMA.RM R14, R20, R11, 12582913 ;  /* 0x4b400001140e7423 */ /* 0x000fc8000000400b */
[C---:B------:R-:W-:Y:S01]  /*4540*/  FADD R20, R14.reuse, -12583039 ;  /* 0xcb40007f0e147421 */ /* 0x040fe20000000000 */
[----:B------:R-:W-:-:S03]  /*4550*/  SHF.L.U32 R14, R14, 0x17, RZ ;  /* 0x000000170e0e7819 */ /* 0x000fc600000006ff */
[----:B------:R-:W-:-:S04]  /*4560*/  FFMA R20, R19, 1.4426950216293334961, -R20 ;  /* 0x3fb8aa3b13147823 */ /* 0x000fc80000000814 */
[----:B------:R-:W-:Y:S01]  /*4570*/  FFMA R40, R19, 1.925963033500011079e-08, R20 ;  /* 0x32a5706013287823 */ /* 0x000fe20000000014 */
[-C--:B------:R-:W-:Y:S01]  /*4580*/  FFMA.SAT R20, R39, R12.reuse, 0.5 ;  /* 0x3f00000027147423 */ /* 0x080fe2000000200c */
[----:B------:R-:W-:Y:S01]  /*4590*/  FMUL R19, R22, R21 ;  /* 0x0000001516137220 */ /* 0x000fe20000400000 */
[----:B------:R-:W-:Y:S01]  /*45a0*/  FADD R22, R38, -12583039 ;  /* 0xcb40007f26167421 */ /* 0x000fe20000000000 */
[----:B------:R-:W-:Y:S01]  /*45b0*/  SHF.L.U32 R21, R26, 0x17, RZ ;  /* 0x000000171a157819 */ /* 0x000fe200000006ff */
[-C--:B------:R-:W-:Y:S01]  /*45c0*/  FFMA.RM R28, R20, R11.reuse, 12582913 ;  /* 0x4b400001141c7423 */ /* 0x080fe2000000400b */
[----:B------:R-:W-:Y:S01]  /*45d0*/  FFMA.SAT R26, R25, R12, 0.5 ;  /* 0x3f000000191a7423 */ /* 0x000fe2000000200c */
[----:B------:R-:W-:Y:S02]  /*45e0*/  FFMA R22, R23, 1.4426950216293334961, -R22 ;  /* 0x3fb8aa3b17167823 */ /* 0x000fe40000000816 */
[----:B------:R-:W-:Y:S01]  /*45f0*/  FADD R20, R28, -12583039 ;  /* 0xcb40007f1c147421 */ /* 0x000fe20000000000 */
[----:B--2---:R-:W-:Y:S01]  /*4600*/  FMUL R21, R21, R34 ;  /* 0x0000002215157220 */ /* 0x004fe20000400000 */
[----:B------:R-:W-:Y:S01]  /*4610*/  FFMA R44, R23, 1.925963033500011079e-08, R22 ;  /* 0x32a57060172c7823 */ /* 0x000fe20000000016 */
[----:B------:R-:W-:Y:S01]  /*4620*/  FFMA.SAT R22, R45, R12, 0.5 ;  /* 0x3f0000002d167423 */ /* 0x000fe2000000200c */
[C---:B------:R-:W-:Y:S01]  /*4630*/  FFMA R20, R39.reuse, 1.4426950216293334961, -R20 ;  /* 0x3fb8aa3b27147823 */ /* 0x040fe20000000814 */
[----:B------:R-:W0:Y:S03]  /*4640*/  MUFU.EX2 R23, R36 ;  /* 0x0000002400177308 */ /* 0x000e260000000800 */
[----:B------:R-:W-:Y:S01]  /*4650*/  FFMA R42, R39, 1.925963033500011079e-08, R20 ;  /* 0x32a57060272a7823 */ /* 0x000fe20000000014 */
[----:B------:R-:W-:Y:S01]  /*4660*/  FFMA.RM R39, R22, R11, 12582913 ;  /* 0x4b40000116277423 */ /* 0x000fe2000000400b */
[----:B------:R-:W-:-:S03]  /*4670*/  IMAD.SHL.U32 R20, R24, 0x800000, RZ ;  /* 0x0080000018147824 */ /* 0x000fc600078e00ff */
[----:B------:R-:W-:Y:S01]  /*4680*/  FADD R22, R39, -12583039 ;  /* 0xcb40007f27167421 */ /* 0x000fe20000000000 */
[----:B------:R-:W1:Y:S01]  /*4690*/  MUFU.EX2 R24, R41 ;  /* 0x0000002900187308 */ /* 0x000e620000000800 */
[----:B------:R-:W-:Y:S02]  /*46a0*/  FMUL R20, R20, R49 ;  /* 0x0000003114147220 */ /* 0x000fe40000400000 */
[----:B------:R-:W-:-:S04]  /*46b0*/  FFMA R22, R45, 1.4426950216293334961, -R22 ;  /* 0x3fb8aa3b2d167823 */ /* 0x000fc80000000816 */
[----:B------:R-:W-:Y:S01]  /*46c0*/  FFMA R45, R45, 1.925963033500011079e-08, R22 ;  /* 0x32a570602d2d7823 */ /* 0x000fe20000000016 */
[----:B------:R-:W-:Y:S01]  /*46d0*/  SHF.L.U32 R22, R30, 0x17, RZ ;  /* 0x000000171e167819 */ /* 0x000fe200000006ff */
[----:B------:R-:W-:Y:S01]  /*46e0*/  FFMA.RM R30, R26, R11, 12582913 ;  /* 0x4b4000011a1e7423 */ /* 0x000fe2000000400b */
[----:B------:R-:W-:Y:S03]  /*46f0*/  MUFU.EX2 R42, R42 ;  /* 0x0000002a002a7308 */ /* 0x000fe60000000800 */
[----:B0-----:R-:W-:Y:S01]  /*4700*/  FMUL R22, R22, R23 ;  /* 0x0000001716167220 */ /* 0x001fe20000400000 */
[----:B------:R-:W-:Y:S02]  /*4710*/  IMAD.SHL.U32 R23, R32, 0x800000, RZ ;  /* 0x0080000020177824 */ /* 0x000fe400078e00ff */
[----:B------:R-:W-:Y:S01]  /*4720*/  FADD R26, R30, -12583039 ;  /* 0xcb40007f1e1a7421 */ /* 0x000fe20000000000 */
[----:B------:R-:W-:Y:S01]  /*4730*/  FFMA.SAT R32, R13, R12, 0.5 ;  /* 0x3f0000000d207423 */ /* 0x000fe2000000200c */
[----:B-1----:R-:W-:Y:S01]  /*4740*/  FMUL R23, R23, R24 ;  /* 0x0000001817177220 */ /* 0x002fe20000400000 */
[----:B------:R-:W-:Y:S01]  /*4750*/  FFMA.SAT R24, R37, R12, 0.5 ;  /* 0x3f00000025187423 */ /* 0x000fe2000000200c */
[----:B------:R-:W-:Y:S01]  /*4760*/  FFMA R26, R25, 1.4426950216293334961, -R26 ;  /* 0x3fb8aa3b191a7823 */ /* 0x000fe2000000081a */
[----:B------:R-:W-:-:S02]  /*4770*/  FFMA.RM R32, R32, R11, 12582913 ;  /* 0x4b40000120207423 */ /* 0x000fc4000000400b */
[----:B------:R-:W-:Y:S01]  /*4780*/  FFMA.RM R41, R24, R11, 12582913 ;  /* 0x4b40000118297423 */ /* 0x000fe2000000400b */
[----:B------:R-:W-:Y:S01]  /*4790*/  FFMA R46, R25, 1.925963033500011079e-08, R26 ;  /* 0x32a57060192e7823 */ /* 0x000fe2000000001a */
[C---:B------:R-:W-:Y:S01]  /*47a0*/  FADD R36, R32.reuse, -12583039 ;  /* 0xcb40007f20247421 */ /* 0x040fe20000000000 */
[----:B------:R-:W0:Y:S01]  /*47b0*/  MUFU.EX2 R25, R40 ;  /* 0x0000002800197308 */ /* 0x000e220000000800 */
[----:B------:R-:W-:Y:S01]  /*47c0*/  FADD R24, R41, -12583039 ;  /* 0xcb40007f29187421 */ /* 0x000fe20000000000 */
[----:B------:R-:W-:Y:S02]  /*47d0*/  IMAD.SHL.U32 R32, R32, 0x800000, RZ ;  /* 0x0080000020207824 */ /* 0x000fe400078e00ff */
[----:B------:R-:W-:Y:S01]  /*47e0*/  FFMA R36, R13, 1.4426950216293334961, -R36 ;  /* 0x3fb8aa3b0d247823 */ /* 0x000fe20000000824 */
[----:B------:R-:W-:-:S03]  /*47f0*/  FFMA R24, R37, 1.4426950216293334961, -R24 ;  /* 0x3fb8aa3b25187823 */ /* 0x000fc60000000818 */
[----:B------:R-:W-:Y:S01]  /*4800*/  FFMA R36, R13, 1.925963033500011079e-08, R36 ;  /* 0x32a570600d247823 */ /* 0x000fe20000000024 */
[----:B------:R-:W-:Y:S01]  /*4810*/  FFMA R48, R37, 1.925963033500011079e-08, R24 ;  /* 0x32a5706025307823 */ /* 0x000fe20000000018 */
[----:B------:R-:W-:Y:S02]  /*4820*/  FFMA.SAT R24, R35, R12, 0.5 ;  /* 0x3f00000023187423 */ /* 0x000fe4000000200c */
[----:B------:R-:W-:Y:S02]  /*4830*/  MUFU.EX2 R49, R36 ;  /* 0x0000002400317308 */ /* 0x000fe40000000800 */
[----:B------:R-:W-:Y:S01]  /*4840*/  FFMA.RM R37, R24, R11, 12582913 ;  /* 0x4b40000118257423 */ /* 0x000fe2000000400b */
[----:B0-----:R-:W-:-:S03]  /*4850*/  FMUL R24, R14, R25 ;  /* 0x000000190e187220 */ /* 0x001fc60000400000 */
[----:B------:R-:W-:Y:S01]  /*4860*/  FADD R14, R37, -12583039 ;  /* 0xcb40007f250e7421 */ /* 0x000fe20000000000 */
[----:B------:R-:W-:Y:S01]  /*4870*/  SHF.L.U32 R25, R28, 0x17, RZ ;  /* 0x000000171c197819 */ /* 0x000fe200000006ff */
[----:B------:R-:W-:Y:S02]  /*4880*/  MUFU.EX2 R48, R48 ;  /* 0x0000003000307308 */ /* 0x000fe40000000800 */
[----:B------:R-:W-:Y:S02]  /*4890*/  FFMA R14, R35, 1.4426950216293334961, -R14 ;  /* 0x3fb8aa3b230e7823 */ /* 0x000fe4000000080e */
[----:B------:R-:W-:Y:S02]  /*48a0*/  FMUL R25, R25, R42 ;  /* 0x0000002a19197220 */ /* 0x000fe40000400000 */
        /* <DEDUP_REMOVED lines=9> */
[----:B------:R-:W-:Y:S01]  /*4940*/  SHF.L.U32 R27, R39, 0x17, RZ ;  /* 0x00000017271b7819 */ /* 0x000fe200000006ff */
[----:B------:R-:W-:Y:S02]  /*4950*/  IMAD.SHL.U32 R26, R38, 0x800000, RZ ;  /* 0x00800000261a7824 */ /* 0x000fe400078e00ff */
[----:B------:R-:W-:Y:S01]  /*4960*/  FFMA.SAT R38, R15, R12, 0.5 ;  /* 0x3f0000000f267423 */ /* 0x000fe2000000200c */
[----:B------:R-:W2:Y:S01]  /*4970*/  MUFU.EX2 R45, R46 ;  /* 0x0000002e002d7308 */ /* 0x000ea20000000800 */
[----:B0-----:R-:W-:Y:S01]  /*4980*/  FMUL R27, R27, R28 ;  /* 0x0000001c1b1b7220 */ /* 0x001fe20000400000 */
[----:B------:R-:W-:Y:S01]  /*4990*/  FFMA.SAT R28, R29, R12, 0.5 ;  /* 0x3f0000001d1c7423 */ /* 0x000fe2000000200c */
[----:B-1----:R-:W-:-:S03]  /*49a0*/  FMUL R26, R26, R35 ;  /* 0x000000231a1a7220 */ /* 0x002fc60000400000 */
[-C--:B------:R-:W-:Y:S01]  /*49b0*/  FFMA.RM R13, R28, R11.reuse, 12582913 ;  /* 0x4b4000011c0d7423 */ /* 0x080fe2000000400b */
[----:B------:R-:W-:Y:S01]  /*49c0*/  FFMA.RM R35, R38, R11, 12582913 ;  /* 0x4b40000126237423 */ /* 0x000fe2000000400b */
[----:B------:R-:W-:Y:S02]  /*49d0*/  FFMA.SAT R38, R31, R12, 0.5 ;  /* 0x3f0000001f267423 */ /* 0x000fe4000000200c */
[C---:B------:R-:W-:Y:S01]  /*49e0*/  FADD R28, R13.reuse, -12583039 ;  /* 0xcb40007f0d1c7421 */ /* 0x040fe20000000000 */
[----:B------:R-:W-:-:S03]  /*49f0*/  SHF.L.U32 R13, R13, 0x17, RZ ;  /* 0x000000170d0d7819 */ /* 0x000fc600000006ff */
[----:B------:R-:W-:-:S04]  /*4a00*/  FFMA R28, R29, 1.4426950216293334961, -R28 ;  /* 0x3fb8aa3b1d1c7823 */ /* 0x000fc8000000081c */
[----:B------:R-:W-:Y:S01]  /*4a10*/  FFMA R39, R29, 1.925963033500011079e-08, R28 ;  /* 0x32a570601d277823 */ /* 0x000fe2000000001c */
[----:B------:R-:W-:Y:S01]  /*4a20*/  SHF.L.U32 R28, R30, 0x17, RZ ;  /* 0x000000171e1c7819 */ /* 0x000fe200000006ff */
[----:B------:R-:W-:Y:S01]  /*4a30*/  FADD R30, R35, -12583039 ;  /* 0xcb40007f231e7421 */ /* 0x000fe20000000000 */
[----:B------:R-:W-:Y:S01]  /*4a40*/  IMAD.SHL.U32 R29, R41, 0x800000, RZ ;  /* 0x00800000291d7824 */ /* 0x000fe200078e00ff */
[----:B------:R-:W-:Y:S02]  /*4a50*/  SHF.L.U32 R35, R35, 0x17, RZ ;  /* 0x0000001723237819 */ /* 0x000fe400000006ff */
[----:B------:R-:W-:Y:S01]  /*4a60*/  FFMA R30, R15, 1.4426950216293334961, -R30 ;  /* 0x3fb8aa3b0f1e7823 */ /* 0x000fe2000000081e */
[----:B--2---:R-:W-:Y:S01]  /*4a70*/  FMUL R28, R28, R45 ;  /* 0x0000002d1c1c7220 */ /* 0x004fe20000400000 */
[----:B------:R-:W-:Y:S01]  /*4a80*/  FMUL R29, R29, R48 ;  /* 0x000000301d1d7220 */ /* 0x000fe20000400000 */
[----:B------:R0:W1:Y:S01]  /*4a90*/  MUFU.EX2 R45, R40 ;  /* 0x00000028002d7308 */ /* 0x0000620000000800 */
[----:B------:R-:W-:Y:S01]  /*4aa0*/  FFMA R42, R15, 1.925963033500011079e-08, R30 ;  /* 0x32a570600f2a7823 */ /* 0x000fe2000000001e */
[----:B------:R-:W-:-:S04]  /*4ab0*/  FFMA.SAT R30, R33, R12, 0.5 ;  /* 0x3f000000211e7423 */ /* 0x000fc8000000200c */
[----:B------:R-:W-:Y:S02]  /*4ac0*/  FFMA.RM R15, R30, R11, 12582913 ;  /* 0x4b4000011e0f7423 */ /* 0x000fe4000000400b */
[----:B------:R-:W2:Y:S01]  /*4ad0*/  MUFU.EX2 R42, R42 ;  /* 0x0000002a002a7308 */ /* 0x000ea20000000800 */
[----:B0-----:R-:W-:Y:S01]  /*4ae0*/  FFMA.SAT R40, R47, R12, 0.5 ;  /* 0x3f0000002f287423 */ /* 0x001fe2000000200c */
[C---:B------:R-:W-:Y:S01]  /*4af0*/  FADD R30, R15.reuse, -12583039 ;  /* 0xcb40007f0f1e7421 */ /* 0x040fe20000000000 */
[----:B------:R-:W-:-:S03]  /*4b00*/  IMAD.SHL.U32 R15, R15, 0x800000, RZ ;  /* 0x008000000f0f7824 */ /* 0x000fc600078e00ff */
[----:B------:R-:W-:-:S04]  /*4b10*/  FFMA R30, R33, 1.4426950216293334961, -R30 ;  /* 0x3fb8aa3b211e7823 */ /* 0x000fc8000000081e */
[----:B------:R-:W-:Y:S01]  /*4b20*/  FFMA R41, R33, 1.925963033500011079e-08, R30 ;  /* 0x32a5706021297823 */ /* 0x000fe2000000001e */
[----:B------:R-:W-:Y:S01]  /*4b30*/  FFMA.RM R33, R38, R11, 12582913 ;  /* 0x4b40000126217423 */ /* 0x000fe2000000400b */
[----:B------:R-:W-:Y:S01]  /*4b40*/  SHF.L.U32 R30, R37, 0x17, RZ ;  /* 0x00000017251e7819 */ /* 0x000fe200000006ff */
[----:B------:R-:W-:Y:S02]  /*4b50*/  FADD R37, RZ, R16 ;  /* 0x00000010ff257221 */ /* 0x000fe40000000000 */
[C---:B------:R-:W-:Y:S01]  /*4b60*/  FADD R38, R33.reuse, -12583039 ;  /* 0xcb40007f21267421 */ /* 0x040fe20000000000 */
[----:B------:R-:W-:Y:S01]  /*4b70*/  SHF.L.U32 R33, R33, 0x17, RZ ;  /* 0x0000001721217819 */ /* 0x000fe200000006ff */
[----:B-1----:R-:W-:Y:S01]  /*4b80*/  FMUL R30, R30, R45 ;  /* 0x0000002d1e1e7220 */ /* 0x002fe20000400000 */
[----:B--2---:R-:W-:Y:S01]  /*4b90*/  FMUL R35, R35, R42 ;  /* 0x0000002a23237220 */ /* 0x004fe20000400000 */
[C---:B------:R-:W-:Y:S01]  /*4ba0*/  FFMA R38, R31.reuse, 1.4426950216293334961, -R38 ;  /* 0x3fb8aa3b1f267823 */ /* 0x040fe20000000826 */
[----:B------:R-:W-:Y:S03]  /*4bb0*/  MUFU.EX2 R45, R34 ;  /* 0x00000022002d7308 */ /* 0x000fe60000000800 */
        /* <DEDUP_REMOVED lines=9> */
[----:B------:R-:W-:-:S04]  /*4c50*/  FADD R38, R11, -12583039 ;  /* 0xcb40007f0b267421 */ /* 0x000fc80000000000 */
[----:B------:R-:W-:Y:S01]  /*4c60*/  FFMA R38, R47, 1.4426950216293334961, -R38 ;  /* 0x3fb8aa3b2f267823 */ /* 0x000fe20000000826 */
[----:B------:R-:W-:Y:S01]  /*4c70*/  MUFU.EX2 R43, R43 ;  /* 0x0000002b002b7308 */ /* 0x000fe20000000800 */
[----:B0-----:R-:W-:Y:S02]  /*4c80*/  FMUL R34, R15, R34 ;  /* 0x000000220f227220 */ /* 0x001fe40000400000 */
        /* <DEDUP_REMOVED lines=23> */
[----:B-1----:R-:W-:-:S03]  /*4e00*/  IMAD.SHL.U32 R31, R11, 0x800000, RZ ;  /* 0x008000000b1f7824 */ /* 0x002fc600078e00ff */
[----:B------:R-:W-:Y:S01]  /*4e10*/  FADD R39, R39, R30 ;  /* 0x0000001e27277221 */ /* 0x000fe20000000000 */
[----:B0-----:R-:W-:-:S03]  /*4e20*/  FMUL R31, R31, R40 ;  /* 0x000000281f1f7220 */ /* 0x001fc60000400000 */
[----:B------:R-:W-:Y:S01]  /*4e30*/  FADD R14, R39, R38 ;  /* 0x00000026270e7221 */ /* 0x000fe20000000000 */
[----:B--2---:R-:W-:-:S03]  /*4e40*/  FMUL R33, R33, R32 ;  /* 0x0000002021217220 */ /* 0x004fc60000400000 */
        /* <DEDUP_REMOVED lines=18> */
.L_x_20977:
        /* <DEDUP_REMOVED lines=12> */
[----:B0-----:R-:W-:Y:S05]  /*5030*/  CALL.REL.NOINC `($__internal_329_$__cuda_sm3x_div_rn_noftz_f32_slowpath) ;  /* 0x0000003000707944 */ /* 0x001fea0003c00000 */
[----:B------:R-:W-:-:S07]  /*5040*/  MOV R14, R11 ;  /* 0x0000000b000e7202 */ /* 0x000fce0000000f00 */
.L_x_20912:
[----:B------:R-:W-:Y:S05]  /*5050*/  BSYNC.RECONVERGENT B3 ;  /* 0x0000000000037941 */ /* 0x000fea0003800200 */
.L_x_20911:
        /* <DEDUP_REMOVED lines=12> */
[----:B0-----:R-:W-:Y:S05]  /*5120*/  CALL.REL.NOINC `($__internal_329_$__cuda_sm3x_div_rn_noftz_f32_slowpath) ;  /* 0x0000003000347944 */ /* 0x001fea0003c00000 */
[----:B------:R-:W-:-:S07]  /*5130*/  MOV R15, R11 ;  /* 0x0000000b000f7202 */ /* 0x000fce0000000f00 */
.L_x_20914:
[----:B------:R-:W-:Y:S05]  /*5140*/  BSYNC.RECONVERGENT B3 ;  /* 0x0000000000037941 */ /* 0x000fea0003800200 */
.L_x_20913:
        /* <DEDUP_REMOVED lines=14> */
.L_x_20916:
[----:B------:R-:W-:Y:S05]  /*5230*/  BSYNC.RECONVERGENT B3 ;  /* 0x0000000000037941 */ /* 0x000fea0003800200 */
.L_x_20915:
        /* <DEDUP_REMOVED lines=14> */
.L_x_20918:
[----:B------:R-:W-:Y:S05]  /*5320*/  BSYNC.RECONVERGENT B3 ;  /* 0x0000000000037941 */ /* 0x000fea0003800200 */
.L_x_20917:
        /* <DEDUP_REMOVED lines=14> */
.L_x_20920:
[----:B------:R-:W-:Y:S05]  /*5410*/  BSYNC.RECONVERGENT B3 ;  /* 0x0000000000037941 */ /* 0x000fea0003800200 */
.L_x_20919:
        /* <DEDUP_REMOVED lines=14> */
.L_x_20922:
[----:B------:R-:W-:Y:S05]  /*5500*/  BSYNC.RECONVERGENT B3 ;  /* 0x0000000000037941 */ /* 0x000fea0003800200 */
.L_x_20921:
        /* <DEDUP_REMOVED lines=14> */
.L_x_20924:
[----:B------:R-:W-:Y:S05]  /*55f0*/  BSYNC.RECONVERGENT B3 ;  /* 0x0000000000037941 */ /* 0x000fea0003800200 */
.L_x_20923:
        /* <DEDUP_REMOVED lines=14> */
.L_x_20926:
[----:B------:R-:W-:Y:S05]  /*56e0*/  BSYNC.RECONVERGENT B3 ;  /* 0x0000000000037941 */ /* 0x000fea0003800200 */
.L_x_20925:
        /* <DEDUP_REMOVED lines=14> */
.L_x_20928:
[----:B------:R-:W-:Y:S05]  /*57d0*/  BSYNC.RECONVERGENT B3 ;  /* 0x0000000000037941 */ /* 0x000fea0003800200 */
.L_x_20927:
        /* <DEDUP_REMOVED lines=14> */
.L_x_20930:
[----:B------:R-:W-:Y:S05]  /*58c0*/  BSYNC.RECONVERGENT B3 ;  /* 0x0000000000037941 */ /* 0x000fea0003800200 */
.L_x_20929:
        /* <DEDUP_REMOVED lines=14> */
.L_x_20932:
[----:B------:R-:W-:Y:S05]  /*59b0*/  BSYNC.RECONVERGENT B3 ;  /* 0x0000000000037941 */ /* 0x000fea0003800200 */
.L_x_20931:
        /* <DEDUP_REMOVED lines=14> */
.L_x_20934:
[----:B------:R-:W-:Y:S05]  /*5aa0*/  BSYNC.RECONVERGENT B3 ;  /* 0x0000000000037941 */ /* 0x000fea0003800200 */
.L_x_20933:
        /* <DEDUP_REMOVED lines=14> */
.L_x_20936:
[----:B------:R-:W-:Y:S05]  /*5b90*/  BSYNC.RECONVERGENT B3 ;  /* 0x0000000000037941 */ /* 0x000fea0003800200 */
.L_x_20935:
        /* <DEDUP_REMOVED lines=14> */
.L_x_20938:
[----:B------:R-:W-:Y:S05]  /*5c80*/  BSYNC.RECONVERGENT B3 ;  /* 0x0000000000037941 */ /* 0x000fea0003800200 */
.L_x_20937:
        /* <DEDUP_REMOVED lines=14> */
.L_x_20940:
[----:B------:R-:W-:Y:S05]  /*5d70*/  BSYNC.RECONVERGENT B3 ;  /* 0x0000000000037941 */ /* 0x000fea0003800200 */
.L_x_20939:
        /* <DEDUP_REMOVED lines=14> */
.L_x_20942:
[----:B------:R-:W-:Y:S05]  /*5e60*/  BSYNC.RECONVERGENT B3 ;  /* 0x0000000000037941 */ /* 0x000fea0003800200 */
.L_x_20941:
        /* <DEDUP_REMOVED lines=14> */
.L_x_20944:
[----:B------:R-:W-:Y:S05]  /*5f50*/  BSYNC.RECONVERGENT B3 ;  /* 0x0000000000037941 */ /* 0x000fea0003800200 */
.L_x_20943:
        /* <DEDUP_REMOVED lines=14> */
.L_x_20946:
[----:B------:R-:W-:Y:S05]  /*6040*/  BSYNC.RECONVERGENT B3 ;  /* 0x0000000000037941 */ /* 0x000fea0003800200 */
.L_x_20945:
        /* <DEDUP_REMOVED lines=14> */
.L_x_20948:
[----:B------:R-:W-:Y:S05]  /*6130*/  BSYNC.RECONVERGENT B3 ;  /* 0x0000000000037941 */ /* 0x000fea0003800200 */
.L_x_20947:
        /* <DEDUP_REMOVED lines=14> */
.L_x_20950:
[----:B------:R-:W-:Y:S05]  /*6220*/  BSYNC.RECONVERGENT B3 ;  /* 0x0000000000037941 */ /* 0x000fea0003800200 */
.L_x_20949:
        /* <DEDUP_REMOVED lines=14> */
.L_x_20952:
[----:B------:R-:W-:Y:S05]  /*6310*/  BSYNC.RECONVERGENT B3 ;  /* 0x0000000000037941 */ /* 0x000fea0003800200 */
.L_x_20951:
        /* <DEDUP_REMOVED lines=14> */
.L_x_20954:
[----:B------:R-:W-:Y:S05]  /*6400*/  BSYNC.RECONVERGENT B3 ;  /* 0x0000000000037941 */ /* 0x000fea0003800200 */
.L_x_20953:
        /* <DEDUP_REMOVED lines=14> */
.L_x_20956:
[----:B------:R-:W-:Y:S05]  /*64f0*/  BSYNC.RECONVERGENT B3 ;  /* 0x0000000000037941 */ /* 0x000fea0003800200 */
.L_x_20955:
        /* <DEDUP_REMOVED lines=14> */
.L_x_20958:
[----:B------:R-:W-:Y:S05]  /*65e0*/  BSYNC.RECONVERGENT B3 ;  /* 0x0000000000037941 */ /* 0x000fea0003800200 */
.L_x_20957:
        /* <DEDUP_REMOVED lines=14> */
.L_x_20960:
[----:B------:R-:W-:Y:S05]  /*66d0*/  BSYNC.RECONVERGENT B3 ;  /* 0x0000000000037941 */ /* 0x000fea0003800200 */
.L_x_20959:
        /* <DEDUP_REMOVED lines=14> */
.L_x_20962:
[----:B------:R-:W-:Y:S05]  /*67c0*/  BSYNC.RECONVERGENT B3 ;  /* 0x0000000000037941 */ /* 0x000fea0003800200 */
.L_x_20961:
        /* <DEDUP_REMOVED lines=13> */
.L_x_20964:
[----:B------:R-:W-:Y:S05]  /*68a0*/  BSYNC.RECONVERGENT B3 ;  /* 0x0000000000037941 */ /* 0x000fea0003800200 */
.L_x_20963:
        /* <DEDUP_REMOVED lines=67> */
.L_x_20909:
[----:B------:R-:W-:Y:S05]  /*6ce0*/  EXIT ;  /* 0x000000000000794d */ /* 0x000fea0003800000 */
.L_x_20910:
[----:B------:R-:W-:Y:S01]  /*6cf0*/  HFMA2 R12, -RZ, RZ, 0, 9.5367431640625e-07 ;  /* 0x00000010ff0c7431 */ /* 0x000fe200000001ff */
[----:B------:R-:W-:Y:S01]  /*6d00*/  BSSY B1, `(.L_x_20966) ;  /* 0x0000006000017945 */ /* 0x000fe20003800000 */
[----:B------:R-:W-:Y:S01]  /*6d10*/  IMAD.MOV.U32 R11, RZ, RZ, 0x1f ;  /* 0x0000001fff0b7424 */ /* 0x000fe200078e00ff */
[----:B------:R-:W-:-:S07]  /*6d20*/  MOV R15, 0xffffffff ;  /* 0xffffffff000f7802 */ /* 0x000fce0000000f00 */
[----:B------:R-:W-:Y:S05]  /*6d30*/  WARPSYNC.COLLECTIVE R15, `(.L_x_20967) ;  /* 0x000000000f087348 */ /* 0x000fea0003c00000 */
[----:B------:R0:W1:Y:S02]  /*6d40*/  SHFL.BFLY P6, R14, R13, R12, R11 ;  /* 0x0c00000c0d0e7389 */ /* 0x00006400000c000b */
[----:B01----:R-:W-:Y:S05]  /*6d50*/  ENDCOLLECTIVE ;  /* 0x000000000000791b */ /* 0x003fea0003800000 */
.L_x_20967:
[----:B------:R-:W-:Y:S05]  /*6d60*/  BSYNC B1 ;  /* 0x0000000000017941 */ /* 0x000fea0003800000 */
.L_x_20966:
        /* <DEDUP_REMOVED lines=8> */
.L_x_20968:
[----:B------:R-:W-:Y:S01]  /*6df0*/  IMAD.MOV.U32 R12, RZ, RZ, 0x4 ;  /* 0x00000004ff0c7424 */ /* 0x000fe200078e00ff */
[----:B------:R-:W-:-:S04]  /*6e00*/  FMNMX R5, R13, R14, !PT ;  /* 0x0000000e0d057209 */ /* 0x000fc80007800000 */
[----:B------:R-:W-:-:S07]  /*6e10*/  MOV R13, R5 ;  /* 0x00000005000d7202 */ /* 0x000fce0000000f00 */
[----:B------:R-:W-:Y:S05]  /*6e20*/  WARPSYNC.COLLECTIVE R15, `(.L_x_20969) ;  /* 0x000000000f087348 */ /* 0x000fea0003c00000 */
[----:B------:R0:W1:Y:S02]  /*6e30*/  SHFL.BFLY P6, R14, R13, R12, R11 ;  /* 0x0c00000c0d0e7389 */ /* 0x00006400000c000b */
[----:B01----:R-:W-:Y:S05]  /*6e40*/  ENDCOLLECTIVE ;  /* 0x000000000000791b */ /* 0x003fea0003800000 */
.L_x_20969:
[----:B------:R-:W-:Y:S01]  /*6e50*/  HFMA2 R12, -RZ, RZ, 0, 1.1920928955078125e-07 ;  /* 0x00000002ff0c7431 */ /* 0x000fe200000001ff */
[----:B------:R-:W-:-:S04]  /*6e60*/  FMNMX R8, R5, R14, !PT ;  /* 0x0000000e05087209 */ /* 0x000fc80007800000 */
[----:B------:R-:W-:-:S07]  /*6e70*/  MOV R13, R8 ;  /* 0x00000008000d7202 */ /* 0x000fce0000000f00 */
[----:B------:R-:W-:Y:S05]  /*6e80*/  WARPSYNC.COLLECTIVE R15, `(.L_x_20970) ;  /* 0x000000000f087348 */ /* 0x000fea0003c00000 */
[----:B------:R0:W1:Y:S02]  /*6e90*/  SHFL.BFLY P6, R14, R13, R12, R11 ;  /* 0x0c00000c0d0e7389 */ /* 0x00006400000c000b */
[----:B01----:R-:W-:Y:S05]  /*6ea0*/  ENDCOLLECTIVE ;  /* 0x000000000000791b */ /* 0x003fea0003800000 */
.L_x_20970:
[----:B------:R-:W-:Y:S02]  /*6eb0*/  MOV R12, 0x1 ;  /* 0x00000001000c7802 */ /* 0x000fe40000000f00 */
[----:B------:R-:W-:-:S05]  /*6ec0*/  FMNMX R10, R8, R14, !PT ;  /* 0x0000000e080a7209 */ /* 0x000fca0007800000 */
[----:B------:R-:W-:-:S07]  /*6ed0*/  IMAD.MOV.U32 R13, RZ, RZ, R10 ;  /* 0x000000ffff0d7224 */ /* 0x000fce00078e000a */
[----:B------:R-:W-:Y:S05]  /*6ee0*/  WARPSYNC.COLLECTIVE R15, `(.L_x_20971) ;  /* 0x000000000f087348 */ /* 0x000fea0003c00000 */
[----:B------:R0:W1:Y:S02]  /*6ef0*/  SHFL.BFLY P6, R14, R13, R12, R11 ;  /* 0x0c00000c0d0e7389 */ /* 0x00006400000c000b */
[----:B01----:R-:W-:Y:S05]  /*6f00*/  ENDCOLLECTIVE ;  /* 0x000000000000791b */ /* 0x003fea0003800000 */
.L_x_20971:
        /* <DEDUP_REMOVED lines=16> */
[C---:B------:R-:W-:Y:S01]  /*7010*/  FFMA.SAT R22, R5.reuse, R15, 0.5 ;  /* 0x3f00000005167423 */ /* 0x040fe2000000200f */
[----:B------:R-:W-:Y:S01]  /*7020*/  FADD R40, R40, -R23 ;  /* 0x8000001728287221 */ /* 0x000fe20000000000 */
[----:B------:R-:W-:Y:S01]  /*7030*/  FFMA R21, R24, 1.4426950216293334961, -R21 ;  /* 0x3fb8aa3b18157823 */ /* 0x000fe20000000815 */
[--C-:B------:R-:W-:Y:S01]  /*7040*/  FADD R42, R42, -R23.reuse ;  /* 0x800000172a2a7221 */ /* 0x100fe20000000000 */
[----:B------:R-:W-:Y:S01]  /*7050*/  FFMA.RM R22, R22, R31, 12582913 ;  /* 0x4b40000116167423 */ /* 0x000fe2000000401f */
[----:B------:R-:W-:Y:S01]  /*7060*/  FADD R30, R30, -R23 ;  /* 0x800000171e1e7221 */ /* 0x000fe20000000000 */
[----:B------:R-:W-:Y:S01]  /*7070*/  FFMA R21, R24, 1.925963033500011079e-08, R21 ;  /* 0x32a5706018157823 */ /* 0x000fe20000000015 */
[--C-:B------:R-:W-:Y:S01]  /*7080*/  FADD R44, R44, -R23.reuse ;  /* 0x800000172c2c7221 */ /* 0x100fe20000000000 */
[----:B------:R-:W-:Y:S01]  /*7090*/  FADD R24, R22, -12583039 ;  /* 0xcb40007f16187421 */ /* 0x000fe20000000000 */
[--C-:B------:R-:W-:Y:S01]  /*70a0*/  FADD R28, R28, -R23.reuse ;  /* 0x800000171c1c7221 */ /* 0x100fe20000000000 */
[--C-:B------:R-:W-:Y:S01]  /*70b0*/  FADD R46, R46, -R23.reuse ;  /* 0x800000172e2e7221 */ /* 0x100fe20000000000 */
[--C-:B------:R-:W-:Y:S01]  /*70c0*/  FADD R32, R32, -R23.reuse ;  /* 0x8000001720207221 */ /* 0x100fe20000000000 */
[----:B------:R-:W0:Y:S01]  /*70d0*/  MUFU.EX2 R21, R21 ;  /* 0x0000001500157308 */ /* 0x000e220000000800 */
[C---:B------:R-:W-:Y:S01]  /*70e0*/  FFMA R24, R5.reuse, 1.4426950216293334961, -R24 ;  /* 0x3fb8aa3b05187823 */ /* 0x040fe20000000818 */
[--C-:B------:R-:W-:Y:S01]  /*70f0*/  FADD R34, R34, -R23.reuse ;  /* 0x8000001722227221 */ /* 0x100fe20000000000 */
[--C-:B------:R-:W-:Y:S01]  /*7100*/  FADD R36, R36, -R23.reuse ;  /* 0x8000001724247221 */ /* 0x100fe20000000000 */
[----:B------:R-:W-:Y:S01]  /*7110*/  FADD R50, R50, -R23 ;  /* 0x8000001732327221 */ /* 0x000fe20000000000 */
[----:B------:R-:W-:Y:S01]  /*7120*/  FFMA R24, R5, 1.925963033500011079e-08, R24 ;  /* 0x32a5706005187823 */ /* 0x000fe20000000018 */
[----:B------:R-:W-:-:S02]  /*7130*/  IMAD.SHL.U32 R5, R22, 0x800000, RZ ;  /* 0x0080000016057824 */ /* 0x000fc400078e00ff */
[--C-:B------:R-:W-:Y:S01]  /*7140*/  FADD R52, R52, -R23.reuse ;  /* 0x8000001734347221 */ /* 0x100fe20000000000 */
[--C-:B------:R-:W-:Y:S01]  /*7150*/  FADD R54, R54, -R23.reuse ;  /* 0x8000001736367221 */ /* 0x100fe20000000000 */
[--C-:B------:R-:W-:Y:S01]  /*7160*/  FADD R56, R56, -R23.reuse ;  /* 0x8000001738387221 */ /* 0x100fe20000000000 */
[--C-:B------:R-:W-:Y:S01]  /*7170*/  FADD R58, R58, -R23.reuse ;  /* 0x800000173a3a7221 */ /* 0x100fe20000000000 */
[--C-:B------:R-:W-:Y:S01]  /*7180*/  FADD R62, R62, -R23.reuse ;  /* 0x800000173e3e7221 */ /* 0x100fe20000000000 */
[--C-:B------:R-:W-:Y:S01]  /*7190*/  FADD R60, R60, -R23.reuse ;  /* 0x800000173c3c7221 */ /* 0x100fe20000000000 */
[----:B------:R-:W-:Y:S01]  /*71a0*/  FADD R12, R38, -R23 ;  /* 0x80000017260c7221 */ /* 0x000fe20000000000 */
[----:B------:R-:W1:Y:S01]  /*71b0*/  MUFU.EX2 R24, R24 ;  /* 0x0000001800187308 */ /* 0x000e620000000800 */
[----:B0-----:R-:W-:Y:S01]  /*71c0*/  FMUL R16, R4, R21 ;  /* 0x0000001504107220 */ /* 0x001fe20000400000 */
[----:B------:R-:W-:-:S04]  /*71d0*/  FFMA.SAT R4, R17, R15, 0.5 ;  /* 0x3f00000011047423 */ /* 0x000fc8000000200f */
[----:B------:R-:W-:-:S04]  /*71e0*/  FFMA.RM R4, R4, R31, 12582913 ;  /* 0x4b40000104047423 */ /* 0x000fc8000000401f */
[C---:B------:R-:W-:Y:S01]  /*71f0*/  FADD R20, R4.reuse, -12583039 ;  /* 0xcb40007f04147421 */ /* 0x040fe20000000000 */
[----:B------:R-:W-:-:S03]  /*7200*/  SHF.L.U32 R4, R4, 0x17, RZ ;  /* 0x0000001704047819 */ /* 0x000fc600000006ff */
[----:B------:R-:W-:Y:S01]  /*7210*/  FFMA R20, R17, 1.4426950216293334961, -R20 ;  /* 0x3fb8aa3b11147823 */ /* 0x000fe20000000814 */
[----:B-1----:R-:W-:-:S03]  /*7220*/  FMUL R5, R5, R24 ;  /* 0x0000001805057220 */ /* 0x002fc60000400000 */
[----:B------:R-:W-:-:S04]  /*7230*/  FFMA R20, R17, 1.925963033500011079e-08, R20 ;  /* 0x32a5706011147823 */ /* 0x000fc80000000014 */
[----:B------:R0:W1:Y:S02]  /*7240*/  MUFU.EX2 R17, R20 ;  /* 0x0000001400117308 */ /* 0x0000640000000800 */
[----:B0-----:R-:W-:-:S04]  /*7250*/  FFMA.SAT R20, R8, R15, 0.5 ;  /* 0x3f00000008147423 */ /* 0x001fc8000000200f */
        /* <DEDUP_REMOVED lines=21> */
[----:B------:R-:W-:-:S03]  /*73b0*/  FFMA.SAT R20, R18, R15, 0.5 ;  /* 0x3f00000012147423 */ /* 0x000fc6000000200f */
[----:B------:R-:W1:Y:S01]  /*73c0*/  MUFU.EX2 R14, R14 ;  /* 0x0000000e000e7308 */ /* 0x000e620000000800 */
[----:B------:R-:W-:Y:S01]  /*73d0*/  FFMA.RM R20, R20, R31, 12582913 ;  /* 0x4b40000114147423 */ /* 0x000fe2000000401f */
[----:B0-----:R-:W-:-:S03]  /*73e0*/  FMUL R10, R10, R21 ;  /* 0x000000150a0a7220 */ /* 0x001fc60000400000 */
[----:B------:R-:W-:-:S04]  /*73f0*/  FADD R21, R20, -12583039 ;  /* 0xcb40007f14157421 */ /* 0x000fc80000000000 */
[----:B------:R-:W-:-:S04]  /*7400*/  FFMA R21, R18, 1.4426950216293334961, -R21 ;  /* 0x3fb8aa3b12157823 */ /* 0x000fc80000000815 */
[----:B------:R-:W-:Y:S01]  /*7410*/  FFMA R21, R18, 1.925963033500011079e-08, R21 ;  /* 0x32a5706012157823 */ /* 0x000fe20000000015 */
[----:B------:R-:W-:Y:S01]  /*7420*/  SHF.L.U32 R18, R20, 0x17, RZ ;  /* 0x0000001714127819 */ /* 0x000fe200000006ff */
[----:B-1----:R-:W-:Y:S01]  /*7430*/  FMUL R17, R17, R14 ;  /* 0x0000000e11117220 */ /* 0x002fe20000400000 */
[----:B------:R-:W-:-:S03]  /*7440*/  FFMA.SAT R14, R19, R15, 0.5 ;  /* 0x3f000000130e7423 */ /* 0x000fc6000000200f */
[----:B------:R-:W0:Y:S01]  /*7450*/  MUFU.EX2 R21, R21 ;  /* 0x0000001500157308 */ /* 0x000e220000000800 */
[----:B------:R-:W-:-:S04]  /*7460*/  FFMA.RM R14, R14, R31, 12582913 ;  /* 0x4b4000010e0e7423 */ /* 0x000fc8000000401f */
[C---:B------:R-:W-:Y:S01]  /*7470*/  FADD R20, R14.reuse, -12583039 ;  /* 0xcb40007f0e147421 */ /* 0x040fe20000000000 */
[----:B------:R-:W-:-:S03]  /*7480*/  SHF.L.U32 R14, R14, 0x17, RZ ;  /* 0x000000170e0e7819 */ /* 0x000fc600000006ff */
[----:B------:R-:W-:-:S04]  /*7490*/  FFMA R20, R19, 1.4426950216293334961, -R20 ;  /* 0x3fb8aa3b13147823 */ /* 0x000fc80000000814 */
[----:B------:R-:W-:Y:S01]  /*74a0*/  FFMA R22, R19, 1.925963033500011079e-08, R20 ;  /* 0x32a5706013167823 */ /* 0x000fe20000000014 */
[----:B0-----:R-:W-:-:S03]  /*74b0*/  FMUL R18, R18, R21 ;  /* 0x0000001512127220 */ /* 0x001fc60000400000 */
        /* <DEDUP_REMOVED lines=154> */
[----:B------:R-:W-:Y:S02]  /*7e60*/  IMAD.MOV.U32 R15, RZ, RZ, -0x1 ;  /* 0xffffffffff0f7424 */ /* 0x000fe400078e00ff */
        /* <DEDUP_REMOVED lines=32> */
.L_x_20972:
[----:B------:R-:W-:Y:S02]  /*8070*/  HFMA2 R12, -RZ, RZ, 0, 4.76837158203125e-07 ;  /* 0x00000008ff0c7431 */ /* 0x000fe400000001ff */
[----:B------:R-:W-:-:S05]  /*8080*/  FADD R39, R13, R14 ;  /* 0x0000000e0d277221 */ /* 0x000fca0000000000 */
[----:B------:R-:W-:-:S07]  /*8090*/  MOV R13, R39 ;  /* 0x00000027000d7202 */ /* 0x000fce0000000f00 */
[----:B------:R-:W-:Y:S05]  /*80a0*/  WARPSYNC.COLLECTIVE R15, `(.L_x_20973) ;  /* 0x000000000f087348 */ /* 0x000fea0003c00000 */
[----:B------:R0:W1:Y:S02]  /*80b0*/  SHFL.BFLY P6, R14, R13, R12, R11 ;  /* 0x0c00000c0d0e7389 */ /* 0x00006400000c000b */
[----:B01----:R-:W-:Y:S05]  /*80c0*/  ENDCOLLECTIVE ;  /* 0x000000000000791b */ /* 0x003fea0003800000 */
.L_x_20973:
[----:B------:R-:W-:Y:S01]  /*80d0*/  MOV R12, 0x4 ;  /* 0x00000004000c7802 */ /* 0x000fe20000000f00 */
[----:B------:R-:W-:-:S04]  /*80e0*/  FADD R40, R39, R14 ;  /* 0x0000000e27287221 */ /* 0x000fc80000000000 */
[----:B------:R-:W-:-:S07]  /*80f0*/  IMAD.MOV.U32 R13, RZ, RZ, R40 ;  /* 0x000000ffff0d7224 */ /* 0x000fce00078e0028 */
[----:B------:R-:W-:Y:S05]  /*8100*/  WARPSYNC.COLLECTIVE R15, `(.L_x_20974) ;  /* 0x000000000f087348 */ /* 0x000fea0003c00000 */
[----:B------:R0:W1:Y:S02]  /*8110*/  SHFL.BFLY P6, R14, R13, R12, R11 ;  /* 0x0c00000c0d0e7389 */ /* 0x00006400000c000b */
[----:B01----:R-:W-:Y:S05]  /*8120*/  ENDCOLLECTIVE ;  /* 0x000000000000791b */ /* 0x003fea0003800000 */
.L_x_20974:
[----:B------:R-:W-:Y:S02]  /*8130*/  IMAD.MOV.U32 R12, RZ, RZ, 0x2 ;  /* 0x00000002ff0c7424 */ /* 0x000fe400078e00ff */
[----:B------:R-:W-:-:S05]  /*8140*/  FADD R41, R40, R14 ;  /* 0x0000000e28297221 */ /* 0x000fca0000000000 */
[----:B------:R-:W-:-:S07]  /*8150*/  MOV R13, R41 ;  /* 0x00000029000d7202 */ /* 0x000fce0000000f00 */
[----:B------:R-:W-:Y:S05]  /*8160*/  WARPSYNC.COLLECTIVE R15, `(.L_x_20975) ;  /* 0x000000000f087348 */ /* 0x000fea0003c00000 */
[----:B------:R0:W1:Y:S02]  /*8170*/  SHFL.BFLY P6, R14, R13, R12, R11 ;  /* 0x0c00000c0d0e7389 */ /* 0x00006400000c000b */
[----:B01----:R-:W-:Y:S05]  /*8180*/  ENDCOLLECTIVE ;  /* 0x000000000000791b */ /* 0x003fea0003800000 */
.L_x_20975:
[----:B------:R-:W-:Y:S02]  /*8190*/  HFMA2 R12, -RZ, RZ, 0, 5.9604644775390625e-08 ;  /* 0x00000001ff0c7431 */ /* 0x000fe400000001ff */
[----:B------:R-:W-:-:S05]  /*81a0*/  FADD R42, R41, R14 ;  /* 0x0000000e292a7221 */ /* 0x000fca0000000000 */
[----:B------:R-:W-:-:S07]  /*81b0*/  MOV R13, R42 ;  /* 0x0000002a000d7202 */ /* 0x000fce0000000f00 */
[----:B------:R-:W-:Y:S05]  /*81c0*/  WARPSYNC.COLLECTIVE R15, `(.L_x_20976) ;  /* 0x000000000f087348 */ /* 0x000fea0003c00000 */
[----:B------:R0:W1:Y:S02]  /*81d0*/  SHFL.BFLY P6, R14, R13, R12, R11 ;  /* 0x0c00000c0d0e7389 */ /* 0x00006400000c000b */
[----:B01----:R-:W-:Y:S05]  /*81e0*/  ENDCOLLECTIVE ;  /* 0x000000000000791b */ /* 0x003fea0003800000 */
.L_x_20976:
[----:B------:R-:W-:Y:S05]  /*81f0*/  BRA `(.L_x_20977) ;  /* 0xffffffcc005c7947 */ /* 0x000fea000383ffff */
        .weak           $__internal_329_$__cuda_sm3x_div_rn_noftz_f32_slowpath
        .type           $__internal_329_$__cuda_sm3x_div_rn_noftz_f32_slowpath,@function
        .size           $__internal_329_$__cuda_sm3x_div_rn_noftz_f32_slowpath,(.L_x_37706 - $__internal_329_$__cuda_sm3x_div_rn_noftz_f32_slowpath)
$__internal_329_$__cuda_sm3x_div_rn_noftz_f32_slowpath:
        /* <DEDUP_REMOVED lines=36> */
.L_x_20979:
        /* <DEDUP_REMOVED lines=51> */
.L_x_20986:
[----:B------:R-:W-:-:S04]  /*8770*/  LOP3.LUT R11, R11, 0x80000000, RZ, 0xc0, !PT ;  /* 0x800000000b0b7812 */ /* 0x000fc800078ec0ff */
[----:B------:R-:W-:Y:S01]  /*8780*/  LOP3.LUT R11, R11, 0x7f800000, RZ, 0xfc, !PT ;  /* 0x7f8000000b0b7812 */ /* 0x000fe200078efcff */
[----:B------:R-:W-:Y:S06]  /*8790*/  BRA `(.L_x_20987) ;  /* 0x0000000000047947 */ /* 0x000fec0003800000 */
.L_x_20985:
[----:B------:R-:W-:-:S07]  /*87a0*/  LEA R11, R40, R11, 0x17 ;  /* 0x0000000b280b7211 */ /* 0x000fce00078eb8ff */
.L_x_20987:
[----:B------:R-:W-:Y:S05]  /*87b0*/  BSYNC.RECONVERGENT B2 ;  /* 0x0000000000027941 */ /* 0x000fea0003800200 */
.L_x_20984:
[----:B------:R-:W-:Y:S05]  /*87c0*/  BRA `(.L_x_20988) ;  /* 0x0000000000207947 */ /* 0x000fea0003800000 */
.L_x_20983:
[----:B------:R-:W-:-:S04]  /*87d0*/  LOP3.LUT R11, R11, 0x80000000, R41, 0x48, !PT ;  /* 0x800000000b0b7812 */ /* 0x000fc800078e4829 */
[----:B------:R-:W-:Y:S01]  /*87e0*/  LOP3.LUT R11, R11, 0x7f800000, RZ, 0xfc, !PT ;  /* 0x7f8000000b0b7812 */ /* 0x000fe200078efcff */
[----:B------:R-:W-:Y:S06]  /*87f0*/  BRA `(.L_x_20988) ;  /* 0x0000000000147947 */ /* 0x000fec0003800000 */
.L_x_20982:
[----:B------:R-:W-:Y:S01]  /*8800*/  LOP3.LUT R11, R11, 0x80000000, R41, 0x48, !PT ;  /* 0x800000000b0b7812 */ /* 0x000fe200078e4829 */
[----:B------:R-:W-:Y:S06]  /*8810*/  BRA `(.L_x_20988) ;  /* 0x00000000000c7947 */ /* 0x000fec0003800000 */
.L_x_20981:
[----:B------:R-:W0:Y:S01]  /*8820*/  MUFU.RSQ R11, -QNAN ;  /* 0xffc00000000b7908 */ /* 0x000e220000001400 */
[----:B------:R-:W-:Y:S05]  /*8830*/  BRA `(.L_x_20988) ;  /* 0x0000000000047947 */ /* 0x000fea0003800000 */
.L_x_20980:
[----:B------:R-:W-:-:S07]  /*8840*/  FADD.FTZ R11, R16, R11 ;  /* 0x0000000b100b7221 */ /* 0x000fce0000010000 */
.L_x_20988:
[----:B------:R-:W-:Y:S05]  /*8850*/  BSYNC.RECONVERGENT B1 ;  /* 0x0000000000017941 */ /* 0x000fea0003800200 */
.L_x_20978:
[----:B------:R-:W-:-:S04]  /*8860*/  HFMA2 R13, -RZ, RZ, 0, 0 ;  /* 0x00000000ff0d7431 */ /* 0x000fc800000001ff */
[----:B0-----:R-:W-:Y:S05]  /*8870*/  RET.REL.NODEC R12 `(_Z15SoftmaxWarpImplI22BroadcastScaleMaskLoadIffbLm2EiE11DirectStoreIffEfLi1ELi27ELi32ELi1ELb0EL9Algorithm0EEvT_T0_ll) ;  /* 0xffffff740ce07950 */ /* 0x001fea0003c3ffff */
.L_x_20989:
        /* <DEDUP_REMOVED lines=16> */
.L_x_37706:


//--------------------- .text._Z15SoftmaxWarpImplI22BroadcastScaleMaskLoadIffbLm2EiE11DirectStoreIffEfLi1ELi26ELi32ELi1ELb1EL9Algorithm0EEvT_T0_ll --------------------------
	.section	.text._Z15SoftmaxWarpImplI22BroadcastScaleMaskLoadIffbLm2EiE11DirectStoreIffEfLi1ELi26ELi32ELi1ELb1EL9Algorithm0EEvT_T0_ll,"ax",@progbits
	.align	128
        .global         _Z15SoftmaxWarpImplI22BroadcastScaleMaskLoadIffbLm2EiE11DirectStoreIffEfLi1ELi26ELi32ELi1ELb1EL9Algorithm0EEvT_T0_ll
        .type           _Z15SoftmaxWarpImplI22BroadcastScaleMaskLoadIffbLm2EiE11DirectStoreIffEfLi1ELi26ELi32ELi1ELb1EL9Algorithm0EEvT_T0_ll,@function
        .size           _Z15SoftmaxWarpImplI22BroadcastScaleMaskLoadIffbLm2EiE11DirectStoreIffEfLi1ELi26ELi32ELi1ELb1EL9Algorithm0EEvT_T0_ll,(.L_x_37707 - _Z15SoftmaxWarpImplI22BroadcastScaleMaskLoadIffbLm2EiE11DirectStoreIffEfLi1ELi26ELi32ELi1ELb1EL9Algorithm0EEvT_T0_ll)
        .other          _Z15SoftmaxWarpImplI22BroadcastScaleMaskLoadIffbLm2EiE11DirectStoreIffEfLi1ELi26ELi32ELi1ELb1EL9Algorithm0EEvT_T0_ll,@"STO_CUDA_ENTRY STV_DEFAULT"
_Z15SoftmaxWarpImplI22BroadcastScaleMaskLoadIffbLm2EiE11DirectStoreIffEfLi1ELi26ELi32ELi1ELb1EL9Algorithm0EEvT_T0_ll:
.text._Z15SoftmaxWarpImplI22BroadcastScaleMaskLoadIffbLm2EiE11DirectStoreIffEfLi1ELi26ELi32ELi1ELb1EL9Algorithm0EEvT_T0_ll:
        /* <DEDUP_REMOVED lines=29> */
.L_x_20990:
        /* <DEDUP_REMOVED lines=29> */
.L_x_21097:
[----:B-1----:R-:W0:Y:S01]  /*03a0*/  LDC.64 R2, c[0x0][0x3f0] ;  /* 0x0000fc00ff027b82 */ /* 0x002e220000000a00 */
[----:B------:R-:W-:Y:S01]  /*03b0*/  BSSY.RECONVERGENT B1, `(.L_x_20992) ;  /* 0x0000040000017945 */ /* 0x000fe20003800200 */
[----:B------:R-:W-:Y:S01]  /*03c0*/  MOV R7, 0xff800000 ;  /* 0xff80000000077802 */ /* 0x000fe20000000f00 */
[----:B------:R-:W-:Y:S01]  /*03d0*/  IMAD.MOV.U32 R60, RZ, RZ, -0x800000 ;  /* 0xff800000ff3c7424 */ /* 0x000fe200078e00ff */
[----:B------:R-:W-:Y:S01]  /*03e0*/  MOV R13, 0xff800000 ;  /* 0xff800000000d7802 */ /* 0x000fe20000000f00 */
[C---:B------:R-:W-:Y:S01]  /*03f0*/  VIADD R15, R32.reuse, 0x160 ;  /* 0x00000160200f7836 */ /* 0x040fe20000000000 */
[-C--:B0-----:R-:W-:Y:S02]  /*0400*/  ISETP.GE.U32.AND P3, PT, R32, R2.reuse, PT ;  /* 0x000000022000720c */ /* 0x081fe40003f66070 */
[----:B------:R-:W-:Y:S02]  /*0410*/  ISETP.GE.U32.AND P0, PT, R0, R2, PT ;  /* 0x000000020000720c */ /* 0x000fe40003f06070 */
[----:B------:R-:W-:-:S02]  /*0420*/  ISETP.GE.AND.EX P3, PT, RZ, R3, PT, P3 ;  /* 0x00000003ff00720c */ /* 0x000fc40003f66330 */
[----:B------:R-:W-:Y:S02]  /*0430*/  ISETP.GE.U32.AND P1, PT, R5, R2, PT ;  /* 0x000000020500720c */ /* 0x000fe40003f26070 */
[-C--:B------:R-:W-:Y:S02]  /*0440*/  ISETP.GE.AND.EX P0, PT, RZ, R3.reuse, PT, P0 ;  /* 0x00000003ff00720c */ /* 0x080fe40003f06300 */
[----:B------:R-:W-:-:S07]  /*0450*/  ISETP.GE.AND.EX P1, PT, RZ, R3, PT, P1 ;  /* 0x00000003ff00720c */ /* 0x000fce0003f26310 */
[----:B------:R-:W-:Y:S06]  /*0460*/  @P3 BRA `(.L_x_20993) ;  /* 0x0000000000d03947 */ /* 0x000fec0003800000 */
[----:B------:R-:W0:Y:S01]  /*0470*/  LDC R8, c[0x0][0x3a8] ;  /* 0x0000ea00ff087b82 */ /* 0x000e220000000800 */
[----:B------:R-:W-:Y:S01]  /*0480*/  IMAD R11, R33, UR50, R32 ;  /* 0x00000032210b7c24 */ /* 0x000fe2000f8e0220 */
[C---:B------:R-:W-:Y:S02]  /*0490*/  R2UR UR6, R44.reuse ;  /* 0x000000002c0672ca */ /* 0x040fe400000e0000 */
[C---:B------:R-:W-:Y:S02]  /*04a0*/  R2UR UR7, R45.reuse ;  /* 0x000000002d0772ca */ /* 0x040fe400000e0000 */
[----:B------:R-:W-:Y:S02]  /*04b0*/  R2UR UR4, R44 ;  /* 0x000000002c0472ca */ /* 0x000fe400000e0000 */
[----:B------:R-:W1:Y:S01]  /*04c0*/  LDC.64 R16, c[0x0][0x390] ;  /* 0x0000e400ff107b82 */ /* 0x000e620000000a00 */
        /* <DEDUP_REMOVED lines=46> */
.L_x_20993:
[----:B------:R-:W-:Y:S05]  /*07b0*/  BSYNC.RECONVERGENT B1 ;  /* 0x0000000000017941 */ /* 0x000fea0003800200 */
.L_x_20992:
        /* <DEDUP_REMOVED lines=55> */
.L_x_20995:
[----:B------:R-:W-:Y:S05]  /*0b30*/  BSYNC.RECONVERGENT B1 ;  /* 0x0000000000017941 */ /* 0x000fea0003800200 */
.L_x_20994:
[----:B------:R-:W-:Y:S01]  /*0b40*/  BSSY.RECONVERGENT B1, `(.L_x_20996) ;  /* 0x000003f000017945 */ /* 0x000fe20003800200 */
[C---:B------:R-:W-:Y:S01]  /*0b50*/  VIADD R17, R32.reuse, 0x180 ;  /* 0x0000018020117836 */ /* 0x040fe20000000000 */
[C---:B------:R-:W-:Y:S01]  /*0b60*/  IADD3 R14, PT, PT, R32.reuse, 0x1a0, RZ ;  /* 0x000001a0200e7810 */ /* 0x040fe20007ffe0ff */
[C---:B------:R-:W-:Y:S01]  /*0b70*/  VIADD R12, R32.reuse, 0x1c0 ;  /* 0x000001c0200c7836 */ /* 0x040fe20000000000 */
[C---:B------:R-:W-:Y:S01]  /*0b80*/  IADD3 R9, PT, PT, R32.reuse, 0x200, RZ ;  /* 0x0000020020097810 */ /* 0x040fe20007ffe0ff */
[C---:B------:R-:W-:Y:S02]  /*0b90*/  VIADD R11, R32.reuse, 0x1e0 ;  /* 0x000001e0200b7836 */ /* 0x040fe40000000000 */
[----:B------:R-:W-:Y:S02]  /*0ba0*/  VIADD R4, R32, 0x220 ;  /* 0x0000022020047836 */ /* 0x000fe40000000000 */
[----:B------:R-:W-:Y:S01]  /*0bb0*/  IMAD.MOV.U32 R62, RZ, RZ, -0x800000 ;  /* 0xff800000ff3e7424 */ /* 0x000fe200078e00ff */
[----:B------:R-:W-:Y:S06]  /*0bc0*/  @P1 BRA `(.L_x_20997) ;  /* 0x0000000000d81947 */ /* 0x000fec0003800000 */
[----:B------:R-:W0:Y:S01]  /*0bd0*/  LDC R21, c[0x0][0x3a8] ;  /* 0x0000ea00ff157b82 */ /* 0x000e220000000800 */
[----:B------:R-:W-:Y:S01]  /*0be0*/  VIADD R8, R32, 0x40 ;  /* 0x0000004020087836 */ /* 0x000fe20000000000 */
[C---:B------:R-:W-:Y:S02]  /*0bf0*/  R2UR UR6, R44.reuse ;  /* 0x000000002c0672ca */ /* 0x040fe400000e0000 */
[----:B------:R-:W-:Y:S01]  /*0c00*/  R2UR UR7, R45 ;  /* 0x000000002d0772ca */ /* 0x000fe200000e0000 */
[----:B------:R-:W-:Y:S01]  /*0c10*/  IMAD R8, R33, UR50, R8 ;  /* 0x0000003221087c24 */ /* 0x000fe2000f8e0208 */
[----:B------:R-:W-:Y:S02]  /*0c20*/  R2UR UR4, R44 ;  /* 0x000000002c0472ca */ /* 0x000fe400000e0000 */
[----:B------:R-:W1:Y:S01]  /*0c30*/  LDC.64 R22, c[0x0][0x390] ;  /* 0x0000e400ff167b82 */ /* 0x000e620000000a00 */
[----:B------:R-:W-:Y:S02]  /*0c40*/  R2UR UR5, R45 ;  /* 0x000000002d0572ca */ /* 0x000fe400000e0000 */
[----:B------:R-:W-:-:S02]  /*0c50*/  IABS R16, R8 ;  /* 0x0000000800107213 */ /* 0x000fc40000000000 */
        /* <DEDUP_REMOVED lines=45> */
.L_x_20997:
[----:B------:R-:W-:Y:S05]  /*0f30*/  BSYNC.RECONVERGENT B1 ;  /* 0x0000000000017941 */ /* 0x000fea0003800200 */
.L_x_20996:
[----:B------:R-:W-:Y:S01]  /*0f40*/  VIADD R5, R32, 0x240 ;  /* 0x0000024020057836 */ /* 0x000fe20000000000 */
[-C--:B------:R-:W-:Y:S01]  /*0f50*/  ISETP.GE.U32.AND P5, PT, R35, R2.reuse, PT ;  /* 0x000000022300720c */ /* 0x080fe20003fa6070 */
[----:B------:R-:W0:Y:S01]  /*0f60*/  S2R R32, SR_TID.X ;  /* 0x0000000000207919 */ /* 0x000e220000002100 */
[-C--:B------:R-:W-:Y:S01]  /*0f70*/  ISETP.GE.U32.AND P4, PT, R36, R2.reuse, PT ;  /* 0x000000022400720c */ /* 0x080fe20003f86070 */
[----:B------:R-:W-:Y:S01]  /*0f80*/  BSSY.RECONVERGENT B1, `(.L_x_20998) ;  /* 0x000003d000017945 */ /* 0x000fe20003800200 */
[----:B------:R-:W-:Y:S02]  /*0f90*/  ISETP.GE.AND.EX P5, PT, RZ, R3, PT, P5 ;  /* 0x00000003ff00720c */ /* 0x000fe40003fa6350 */
[-C--:B------:R-:W-:Y:S02]  /*0fa0*/  ISETP.GE.U32.AND P2, PT, R37, R2.reuse, PT ;  /* 0x000000022500720c */ /* 0x080fe40003f46070 */
[-C--:B------:R-:W-:Y:S02]  /*0fb0*/  ISETP.GE.U32.AND P1, PT, R38, R2.reuse, PT ;  /* 0x000000022600720c */ /* 0x080fe40003f26070 */
[----:B------:R-:W-:-:S02]  /*0fc0*/  ISETP.GE.U32.AND P6, PT, R39, R2, PT ;  /* 0x000000022700720c */ /* 0x000fc40003fc6070 */
[----:B------:R-:W-:Y:S02]  /*0fd0*/  ISETP.GE.U32.AND P0, PT, R40, R2, PT ;  /* 0x000000022800720c */ /* 0x000fe40003f06070 */
        /* <DEDUP_REMOVED lines=37> */
[--C-:B------:R-:W-:Y:S01]  /*1230*/  SHF.R.S64 R18, RZ, 0x1e, R23.reuse ;  /* 0x0000001eff127819 */ /* 0x100fe20000001017 */
[----:B------:R-:W-:-:S05]  /*1240*/  IMAD R6, R8, R6, R23 ;  /* 0x0000000608067224 */ /* 0x000fca00078e0217 */
[----:B------:R-:W-:Y:S02]  /*1250*/  SEL R6, R6, RZ, P5 ;  /* 0x000000ff06067207 */ /* 0x000fe40002800000 */
[----:B--2---:R-:W-:-:S04]  /*1260*/  ISETP.NE.U32.AND P5, PT, R20, 0x1, PT ;  /* 0x000000011400780c */ /* 0x004fc80003fa5070 */
        /* <DEDUP_REMOVED lines=14> */
.L_x_20999:
[----:B------:R-:W-:Y:S05]  /*1350*/  BSYNC.RECONVERGENT B1 ;  /* 0x0000000000017941 */ /* 0x000fea0003800200 */
.L_x_20998:
[----:B------:R-:W-:Y:S01]  /*1360*/  BSSY.RECONVERGENT B1, `(.L_x_21000) ;  /* 0x0000038000017945 */ /* 0x000fe20003800200 */
[----:B------:R-:W-:Y:S01]  /*1370*/  ISETP.GE.U32.AND P5, PT, R41, R2, PT ;  /* 0x000000022900720c */ /* 0x000fe20003fa6070 */
[----:B------:R-:W-:Y:S02]  /*1380*/  IMAD.MOV.U32 R0, RZ, RZ, -0x800000 ;  /* 0xff800000ff007424 */ /* 0x000fe400078e00ff */
        /* <DEDUP_REMOVED lines=53> */
.L_x_21001:
[----:B------:R-:W-:Y:S05]  /*16e0*/  BSYNC.RECONVERGENT B1 ;  /* 0x0000000000017941 */ /* 0x000fea0003800200 */
.L_x_21000:
        /* <DEDUP_REMOVED lines=58> */
.L_x_21003:
[----:B------:R-:W-:Y:S05]  /*1a90*/  BSYNC.RECONVERGENT B1 ;  /* 0x0000000000017941 */ /* 0x000fea0003800200 */
.L_x_21002:
[----:B------:R-:W-:Y:S01]  /*1aa0*/  BSSY.RECONVERGENT B1, `(.L_x_21004) ;  /* 0x0000038000017945 */ /* 0x000fe20003800200 */
[----:B------:R-:W-:Y:S02]  /*1ab0*/  ISETP.GE.U32.AND P2, PT, R15, R2, PT ;  /* 0x000000020f00720c */ /* 0x000fe40003f46070 */
        /* <DEDUP_REMOVED lines=54> */
.L_x_21005:
[----:B------:R-:W-:Y:S05]  /*1e20*/  BSYNC.RECONVERGENT B1 ;  /* 0x0000000000017941 */ /* 0x000fea0003800200 */
.L_x_21004:
        /* <DEDUP_REMOVED lines=58> */
.L_x_21007:
[----:B------:R-:W-:Y:S05]  /*21d0*/  BSYNC.RECONVERGENT B1 ;  /* 0x0000000000017941 */ /* 0x000fea0003800200 */
.L_x_21006:
        /* <DEDUP_REMOVED lines=57> */
.L_x_21009:
[----:B------:R-:W-:Y:S05]  /*2570*/  BSYNC.RECONVERGENT B1 ;  /* 0x0000000000017941 */ /* 0x000fea0003800200 */
.L_x_21008:
        /* <DEDUP_REMOVED lines=9> */
[----:B------:R-:W-:Y:S01]  /*2610*/  MOV R22, 0xff800000 ;  /* 0xff80000000167802 */ /* 0x000fe20000000f00 */
[----:B------:R-:W-:Y:S10]  /*2620*/  @P5 BRA `(.L_x_21011) ;  /* 0x0000000000d45947 */ /* 0x000ff40003800000 */
[----:B------:R-:W1:Y:S01]  /*2630*/  LDC R27, c[0x0][0x3a8] ;  /* 0x0000ea00ff1b7b82 */ /* 0x000e620000000800 */
[----:B------:R-:W-:Y:S02]  /*2640*/  HFMA2 R22, -RZ, RZ, 0, 0 ;  /* 0x00000000ff167431 */ /* 0x000fe400000001ff */
[----:B------:R-:W-:Y:S01]  /*2650*/  IMAD R28, R33, UR50, R41 ;  /* 0x00000032211c7c24 */ /* 0x000fe2000f8e0229 */
[C---:B------:R-:W-:Y:S02]  /*2660*/  R2UR UR6, R44.reuse ;  /* 0x000000002c0672ca */ /* 0x040fe400000e0000 */
[----:B------:R-:W-:Y:S02]  /*2670*/  R2UR UR7, R45 ;  /* 0x000000002d0772ca */ /* 0x000fe400000e0000 */
[----:B------:R-:W-:Y:S02]  /*2680*/  IABS R25, R28 ;  /* 0x0000001c00197213 */ /* 0x000fe40000000000 */
        /* <DEDUP_REMOVED lines=47> */
.L_x_21011:
[----:B------:R-:W-:Y:S05]  /*2980*/  BSYNC.RECONVERGENT B1 ;  /* 0x0000000000017941 */ /* 0x000fea0003800200 */
.L_x_21010:
[----:B------:R-:W-:Y:S04]  /*2990*/  BSSY.RECONVERGENT B1, `(.L_x_21012) ;  /* 0x0000037000017945 */ /* 0x000fe80003800200 */
[----:B------:R-:W-:Y:S05]  /*29a0*/  @P4 BRA `(.L_x_21013) ;  /* 0x0000000000d44947 */ /* 0x000fea0003800000 */
[----:B------:R-:W1:Y:S01]  /*29b0*/  LDC R21, c[0x0][0x3a8] ;  /* 0x0000ea00ff157b82 */ /* 0x000e620000000800 */
[----:B------:R-:W-:Y:S01]  /*29c0*/  IMAD R28, R33, UR50, R42 ;  /* 0x00000032211c7c24 */ /* 0x000fe2000f8e022a */
[C---:B------:R-:W-:Y:S01]  /*29d0*/  R2UR UR6, R44.reuse ;  /* 0x000000002c0672ca */ /* 0x040fe200000e0000 */
[----:B------:R-:W-:Y:S01]  /*29e0*/  IMAD.MOV.U32 R18, RZ, RZ, RZ ;  /* 0x000000ffff127224 */ /* 0x000fe200078e00ff */
        /* <DEDUP_REMOVED lines=27> */
[----:B-1----:R-:W-:Y:S02]  /*2ba0*/  ISETP.NE.U32.AND P5, PT, R24, 0x1, PT ;  /* 0x000000011800780c */ /* 0x002fe40003fa5070 */
[----:B------:R-:W-:Y:S02]  /*2bb0*/  SHF.R.S64 R24, RZ, 0x1e, R28 ;  /* 0x0000001eff187819 */ /* 0x000fe4000000101c */
[----:B------:R-:W-:-:S03]  /*2bc0*/  ISETP.NE.AND.EX P5, PT, R25, RZ, PT, P5 ;  /* 0x000000ff1900720c */ /* 0x000fc60003fa5350 */
        /* <DEDUP_REMOVED lines=19> */
.L_x_21013:
[----:B------:R-:W-:Y:S05]  /*2d00*/  BSYNC.RECONVERGENT B1 ;  /* 0x0000000000017941 */ /* 0x000fea0003800200 */
.L_x_21012:
[----:B------:R-:W-:Y:S04]  /*2d10*/  BSSY.RECONVERGENT B1, `(.L_x_21014) ;  /* 0x0000036000017945 */ /* 0x000fe80003800200 */
[----:B------:R-:W-:Y:S05]  /*2d20*/  @P2 BRA `(.L_x_21015) ;  /* 0x0000000000d02947 */ /* 0x000fea0003800000 */
[----:B------:R-:W1:Y:S01]  /*2d30*/  LDC R23, c[0x0][0x3a8] ;  /* 0x0000ea00ff177b82 */ /* 0x000e620000000800 */
[----:B------:R-:W-:Y:S01]  /*2d40*/  IMAD R28, R33, UR50, R15 ;  /* 0x00000032211c7c24 */ /* 0x000fe2000f8e020f */
[C---:B------:R-:W-:Y:S01]  /*2d50*/  R2UR UR6, R44.reuse ;  /* 0x000000002c0672ca */ /* 0x040fe200000e0000 */
[----:B------:R-:W-:Y:S01]  /*2d60*/  IMAD.MOV.U32 R20, RZ, RZ, RZ ;  /* 0x000000ffff147224 */ /* 0x000fe200078e00ff */
[C---:B------:R-:W-:Y:S02]  /*2d70*/  R2UR UR7, R45.reuse ;  /* 0x000000002d0772ca */ /* 0x040fe400000e0000 */
[----:B------:R-:W-:Y:S02]  /*2d80*/  R2UR UR4, R44 ;  /* 0x000000002c0472ca */ /* 0x000fe400000e0000 */
        /* <DEDUP_REMOVED lines=26> */
[----:B------:R-:W-:-:S05]  /*2f30*/  @!P5 LOP3.LUT R15, RZ, R23, RZ, 0x33, !PT ;  /* 0x00000017ff0fd212 */ /* 0x000fca00078e33ff */
[----:B------:R-:W-:Y:S01]  /*2f40*/  IMAD.MOV R19, RZ, RZ, -R15 ;  /* 0x000000ffff137224 */ /* 0x000fe200078e0a0f */
[----:B--2---:R-:W-:Y:S02]  /*2f50*/  ISETP.NE.U32.AND P2, PT, R24, 0x1, PT ;  /* 0x000000011800780c */ /* 0x004fe40003f45070 */
[----:B------:R-:W-:Y:S01]  /*2f60*/  SEL R15, R15, RZ, P4 ;  /* 0x000000ff0f0f7207 */ /* 0x000fe20002000000 */
[--C-:B------:R-:W-:Y:S01]  /*2f70*/  IMAD R19, R23, R19, R28.reuse ;  /* 0x0000001317137224 */ /* 0x100fe200078e021c */
        /* <DEDUP_REMOVED lines=15> */
.L_x_21015:
[----:B------:R-:W-:Y:S05]  /*3070*/  BSYNC.RECONVERGENT B1 ;  /* 0x0000000000017941 */ /* 0x000fea0003800200 */
.L_x_21014:
[----:B------:R-:W-:Y:S01]  /*3080*/  BSSY.RECONVERGENT B1, `(.L_x_21016) ;  /* 0x0000038000017945 */ /* 0x000fe20003800200 */
[----:B------:R-:W-:-:S03]  /*3090*/  MOV R24, 0xff800000 ;  /* 0xff80000000187802 */ /* 0x000fc60000000f00 */
[----:B------:R-:W-:Y:S05]  /*30a0*/  @P1 BRA `(.L_x_21017) ;  /* 0x0000000000d41947 */ /* 0x000fea0003800000 */
[----:B------:R-:W1:Y:S01]  /*30b0*/  LDC R19, c[0x0][0x3a8] ;  /* 0x0000ea00ff137b82 */ /* 0x000e620000000800 */
[----:B------:R-:W-:Y:S02]  /*30c0*/  HFMA2 R24, -RZ, RZ, 0, 0 ;  /* 0x00000000ff187431 */ /* 0x000fe400000001ff */
[----:B------:R-:W-:Y:S01]  /*30d0*/  IMAD R30, R33, UR50, R17 ;  /* 0x00000032211e7c24 */ /* 0x000fe2000f8e0211 */
[C---:B------:R-:W-:Y:S02]  /*30e0*/  R2UR UR6, R44.reuse ;  /* 0x000000002c0672ca */ /* 0x040fe400000e0000 */
[C---:B------:R-:W-:Y:S02]  /*30f0*/  R2UR UR7, R45.reuse ;  /* 0x000000002d0772ca */ /* 0x040fe400000e0000 */
        /* <DEDUP_REMOVED lines=8> */
[----:B------:R-:W-:Y:S01]  /*3180*/  IMAD R17, R21, R26, RZ ;  /* 0x0000001a15117224 */ /* 0x000fe200078e02ff */
[----:B------:R-:W-:-:S03]  /*3190*/  IABS R21, R30 ;  /* 0x0000001e00157213 */ /* 0x000fc60000000000 */
        /* <DEDUP_REMOVED lines=38> */
.L_x_21017:
[----:B------:R-:W-:Y:S05]  /*3400*/  BSYNC.RECONVERGENT B1 ;  /* 0x0000000000017941 */ /* 0x000fea0003800200 */
.L_x_21016:
        /* <DEDUP_REMOVED lines=33> */
[----:B------:R-:W-:Y:S01]  /*3620*/  @!P4 IMAD.MOV R14, RZ, RZ, -R14 ;  /* 0x000000ffff0ec224 */ /* 0x000fe200078e0a0e */
[----:B------:R-:W-:Y:S02]  /*3630*/  @!P2 LOP3.LUT R14, RZ, R17, RZ, 0x33, !PT ;  /* 0x00000011ff0ea212 */ /* 0x000fe400078e33ff */
[----:B-1----:R-:W-:Y:S02]  /*3640*/  ISETP.NE.U32.AND P2, PT, R26, 0x1, PT ;  /* 0x000000011a00780c */ /* 0x002fe40003f45070 */
[----:B------:R-:W-:Y:S02]  /*3650*/  IADD3 R15, PT, PT, -R14, RZ, RZ ;  /* 0x000000ff0e0f7210 */ /* 0x000fe40007ffe1ff */
[----:B--2---:R-:W-:Y:S02]  /*3660*/  ISETP.NE.U32.AND P1, PT, R28, 0x1, PT ;  /* 0x000000011c00780c */ /* 0x004fe40003f25070 */
        /* <DEDUP_REMOVED lines=18> */
.L_x_21019:
[----:B------:R-:W-:Y:S05]  /*3790*/  BSYNC.RECONVERGENT B1 ;  /* 0x0000000000017941 */ /* 0x000fea0003800200 */
.L_x_21018:
        /* <DEDUP_REMOVED lines=17> */
[----:B------:R-:W-:Y:S02]  /*38b0*/  IABS R12, R17 ;  /* 0x00000011000c7213 */ /* 0x000fe40000000000 */
[----:B------:R-:W2:Y:S01]  /*38c0*/  LDC.64 R28, c[0x0][0x398] ;  /* 0x0000e600ff1c7b82 */ /* 0x000ea20000000a00 */
[----:B------:R-:W-:Y:S02]  /*38d0*/  R2UR UR4, R44 ;  /* 0x000000002c0472ca */ /* 0x000fe400000e0000 */
[----:B------:R-:W-:-:S05]  /*38e0*/  R2UR UR5, R45 ;  /* 0x000000002d0572ca */ /* 0x000fca00000e0000 */
[----:B------:R-:W3:Y:S01]  /*38f0*/  LDC.64 R30, c[0x0][0x390] ;  /* 0x0000e400ff1e7b82 */ /* 0x000ee20000000a00 */
[----:B-1----:R-:W-:-:S04]  /*3900*/  IABS R19, R52 ;  /* 0x0000003400137213 */ /* 0x002fc80000000000 */
        /* <DEDUP_REMOVED lines=25> */
[----:B------:R-:W-:-:S05]  /*3aa0*/  IMAD R14, R52, R14, R17 ;  /* 0x0000000e340e7224 */ /* 0x000fca00078e0211 */
[----:B------:R-:W-:Y:S02]  /*3ab0*/  SEL R14, R14, RZ, P0 ;  /* 0x000000ff0e0e7207 */ /* 0x000fe40000000000 */
[----:B---3--:R-:W-:-:S04]  /*3ac0*/  ISETP.NE.U32.AND P0, PT, R30, 0x1, PT ;  /* 0x000000011e00780c */ /* 0x008fc80003f05070 */
        /* <DEDUP_REMOVED lines=15> */
.L_x_21021:
[----:B------:R-:W-:Y:S05]  /*3bc0*/  BSYNC.RECONVERGENT B1 ;  /* 0x0000000000017941 */ /* 0x000fea0003800200 */
.L_x_21020:
        /* <DEDUP_REMOVED lines=38> */
[----:B------:R-:W-:Y:S02]  /*3e30*/  ISETP.NE.AND.EX P0, PT, R15, RZ, PT, P0 ;  /* 0x000000ff0f00720c */ /* 0x000fe40003f05300 */
[--C-:B------:R-:W-:Y:S01]  /*3e40*/  SHF.R.S64 R14, RZ, 0x1e, R17.reuse ;  /* 0x0000001eff0e7819 */ /* 0x100fe20000001011 */
        /* <DEDUP_REMOVED lines=15> */
.L_x_21023:
[----:B------:R-:W-:Y:S05]  /*3f40*/  BSYNC.RECONVERGENT B1 ;  /* 0x0000000000017941 */ /* 0x000fea0003800200 */
.L_x_21022:
        /* <DEDUP_REMOVED lines=37> */
[----:B--2---:R-:W-:-:S03]  /*41a0*/  ISETP.NE.U32.AND P0, PT, R54, 0x1, PT ;  /* 0x000000013600780c */ /* 0x004fc60003f05070 */
[----:B------:R-:W-:Y:S01]  /*41b0*/  IMAD.MOV R11, RZ, RZ, -R9 ;  /* 0x000000ffff0b7224 */ /* 0x000fe200078e0a09 */
[----:B------:R-:W-:Y:S02]  /*41c0*/  SEL R9, R9, RZ, P1 ;  /* 0x000000ff09097207 */ /* 0x000fe40000800000 */
        /* <DEDUP_REMOVED lines=15> */
.L_x_21025:
[----:B------:R-:W-:Y:S05]  /*42c0*/  BSYNC.RECONVERGENT B1 ;  /* 0x0000000000017941 */ /* 0x000fea0003800200 */
.L_x_21024:
[----:B------:R-:W-:Y:S01]  /*42d0*/  BSSY.RECONVERGENT B1, `(.L_x_21026) ;  /* 0x0000038000017945 */ /* 0x000fe20003800200 */
[----:B------:R-:W-:-:S03]  /*42e0*/  IMAD.MOV.U32 R54, RZ, RZ, -0x800000 ;  /* 0xff800000ff367424 */ /* 0x000fc600078e00ff */
        /* <DEDUP_REMOVED lines=12> */
[----:B------:R1:W2:Y:S02]  /*43b0*/  F2I.FTZ.U32.TRUNC.NTZ R15, R14 ;  /* 0x0000000e000f7305 */ /* 0x0002a4000021f000 */
[----:B-1----:R-:W-:Y:S02]  /*43c0*/  IMAD.MOV.U32 R14, RZ, RZ, RZ ;  /* 0x000000ffff0e7224 */ /* 0x002fe400078e00ff */
[----:B--2---:R-:W-:-:S04]  /*43d0*/  IMAD.MOV R9, RZ, RZ, -R15 ;  /* 0x000000ffff097224 */ /* 0x004fc800078e0a0f */
[----:B------:R-:W-:-:S04]  /*43e0*/  IMAD R9, R9, R56, RZ ;  /* 0x0000003809097224 */ /* 0x000fc800078e02ff */
[----:B------:R-:W-:Y:S01]  /*43f0*/  IMAD.HI.U32 R4, R15, R9, R14 ;  /* 0x000000090f047227 */ /* 0x000fe200078e000e */
[----:B------:R-:W-:Y:S01]  /*4400*/  MOV R9, R17 ;  /* 0x0000001100097202 */ /* 0x000fe20000000f00 */
        /* <DEDUP_REMOVED lines=36> */
.L_x_21027:
[----:B------:R-:W-:Y:S05]  /*4650*/  BSYNC.RECONVERGENT B1 ;  /* 0x0000000000017941 */ /* 0x000fea0003800200 */
.L_x_21026:
        /* <DEDUP_REMOVED lines=35> */
[----:B-1----:R-:W-:-:S03]  /*4890*/  ISETP.NE.U32.AND P1, PT, R14, 0x1, PT ;  /* 0x000000010e00780c */ /* 0x002fc60003f25070 */
[----:B------:R-:W-:Y:S01]  /*48a0*/  IMAD.MOV R5, RZ, RZ, -R4 ;  /* 0x000000ffff057224 */ /* 0x000fe200078e0a04 */
[----:B--2---:R-:W-:Y:S02]  /*48b0*/  ISETP.NE.U32.AND P0, PT, R58, 0x1, PT ;  /* 0x000000013a00780c */ /* 0x004fe40003f05070 */
        /* <DEDUP_REMOVED lines=18> */
.L_x_21029:
[----:B------:R-:W-:Y:S05]  /*49e0*/  BSYNC.RECONVERGENT B1 ;  /* 0x0000000000017941 */ /* 0x000fea0003800200 */
.L_x_21028:
        /* <DEDUP_REMOVED lines=62> */
.L_x_21031:
[----:B------:R-:W-:Y:S05]  /*4dd0*/  BSYNC.RECONVERGENT B1 ;  /* 0x0000000000017941 */ /* 0x000fea0003800200 */
.L_x_21030:
        /* <DEDUP_REMOVED lines=69> */
.L_x_21033:
[----:B------:R-:W-:Y:S05]  /*5230*/  BSYNC.RECONVERGENT B1 ;  /* 0x0000000000017941 */ /* 0x000fea0003800200 */
.L_x_21032:
        /* <DEDUP_REMOVED lines=55> */
.L_x_21035:
[----:B------:R-:W-:Y:S05]  /*55b0*/  BSYNC.RECONVERGENT B1 ;  /* 0x0000000000017941 */ /* 0x000fea0003800200 */
.L_x_21034:
        /* <DEDUP_REMOVED lines=55> */
.L_x_21037:
[----:B------:R-:W-:Y:S05]  /*5930*/  BSYNC.RECONVERGENT B1 ;  /* 0x0000000000017941 */ /* 0x000fea0003800200 */
.L_x_21036:
        /* <DEDUP_REMOVED lines=55> */
.L_x_21039:
[----:B------:R-:W-:Y:S05]  /*5cb0*/  BSYNC.RECONVERGENT B1 ;  /* 0x0000000000017941 */ /* 0x000fea0003800200 */
.L_x_21038:
        /* <DEDUP_REMOVED lines=55> */
.L_x_21041:
[----:B------:R-:W-:Y:S05]  /*6030*/  BSYNC.RECONVERGENT B1 ;  /* 0x0000000000017941 */ /* 0x000fea0003800200 */
.L_x_21040:
        /* <DEDUP_REMOVED lines=55> */
.L_x_21043:
[----:B------:R-:W-:Y:S05]  /*63b0*/  BSYNC.RECONVERGENT B1 ;  /* 0x0000000000017941 */ /* 0x000fea0003800200 */
.L_x_21042:
        /* <DEDUP_REMOVED lines=61> */
[----:B------:R-:W-:Y:S01]  /*6790*/  FFMA.SAT R27, R22, R11, 0.5 ;  /* 0x3f000000161b7423 */ /* 0x000fe2000000200b */
[----:B------:R-:W-:Y:S02]  /*67a0*/  IMAD.SHL.U32 R2, R2, 0x800000, RZ ;  /* 0x0080000002027824 */ /* 0x000fe400078e00ff */
[----:B------:R-:W-:Y:S01]  /*67b0*/  FFMA R9, R64, 1.4426950216293334961, -R5 ;  /* 0x3fb8aa3b40097823 */ /* 0x000fe20000000805 */
[-C--:B------:R-:W-:Y:S01]  /*67c0*/  FFMA.RM R5, R7, R12.reuse, 12582913 ;  /* 0x4b40000107057423 */ /* 0x080fe2000000400c */
[----:B------:R-:W-:Y:S01]  /*67d0*/  FFMA.RM R7, R13, R12, 12582913 ;  /* 0x4b4000010d077423 */ /* 0x000fe2000000400c */
[----:B------:R-:W-:Y:S01]  /*67e0*/  SHF.L.U32 R4, R4, 0x17, RZ ;  /* 0x0000001704047819 */ /* 0x000fe200000006ff */
[----:B------:R-:W-:Y:S01]  /*67f0*/  FFMA R64, R64, 1.925963033500011079e-08, R9 ;  /* 0x32a5706040407823 */ /* 0x000fe20000000009 */
[----:B------:R-:W-:Y:S01]  /*6800*/  FADD R9, R5, -12583039 ;  /* 0xcb40007f05097421 */ /* 0x000fe20000000000 */
[----:B------:R-:W-:Y:S01]  /*6810*/  FADD R13, R7, -12583039 ;  /* 0xcb40007f070d7421 */ /* 0x000fe20000000000 */
[----:B------:R-:W-:Y:S01]  /*6820*/  IMAD.SHL.U32 R5, R5, 0x800000, RZ ;  /* 0x0080000005057824 */ /* 0x000fe200078e00ff */
[----:B------:R-:W1:Y:S01]  /*6830*/  MUFU.EX2 R29, R64 ;  /* 0x00000040001d7308 */ /* 0x000e620000000800 */
[----:B------:R-:W-:Y:S01]  /*6840*/  FFMA R9, R0, 1.4426950216293334961, -R9 ;  /* 0x3fb8aa3b00097823 */ /* 0x000fe20000000809 */
[----:B------:R-:W-:-:S03]  /*6850*/  FFMA R13, R6, 1.4426950216293334961, -R13 ;  /* 0x3fb8aa3b060d7823 */ /* 0x000fc6000000080d */
[----:B------:R-:W-:Y:S01]  /*6860*/  FFMA R23, R0, 1.925963033500011079e-08, R9 ;  /* 0x32a5706000177823 */ /* 0x000fe20000000009 */
[-C--:B------:R-:W-:Y:S01]  /*6870*/  FFMA.SAT R9, R8, R11.reuse, 0.5 ;  /* 0x3f00000008097423 */ /* 0x080fe2000000200b */
[----:B------:R-:W-:Y:S01]  /*6880*/  FFMA R21, R6, 1.925963033500011079e-08, R13 ;  /* 0x32a5706006157823 */ /* 0x000fe2000000000d */
[----:B------:R-:W2:Y:S01]  /*6890*/  MUFU.EX2 R0, R17 ;  /* 0x0000001100007308 */ /* 0x000ea20000000800 */
[----:B------:R-:W-:Y:S01]  /*68a0*/  FFMA.SAT R13, R10, R11, 0.5 ;  /* 0x3f0000000a0d7423 */ /* 0x000fe2000000200b */
[----:B------:R-:W-:-:S03]  /*68b0*/  FFMA.RM R14, R9, R12, 12582913 ;  /* 0x4b400001090e7423 */ /* 0x000fc6000000400c */
[----:B------:R-:W-:Y:S01]  /*68c0*/  FFMA.RM R13, R13, R12, 12582913 ;  /* 0x4b4000010d0d7423 */ /* 0x000fe2000000400c */
[----:B------:R-:W-:Y:S02]  /*68d0*/  FADD R9, R14, -12583039 ;  /* 0xcb40007f0e097421 */ /* 0x000fe40000000000 */
[----:B------:R-:W3:Y:S01]  /*68e0*/  MUFU.EX2 R6, R23 ;  /* 0x0000001700067308 */ /* 0x000ee20000000800 */
[----:B------:R-:W-:Y:S01]  /*68f0*/  FADD R19, R13, -12583039 ;  /* 0xcb40007f0d137421 */ /* 0x000fe20000000000 */
[----:B------:R-:W-:Y:S01]  /*6900*/  FFMA R9, R8, 1.4426950216293334961, -R9 ;  /* 0x3fb8aa3b08097823 */ /* 0x000fe20000000809 */
[----:B-1----:R-:W-:Y:S01]  /*6910*/  FMUL R4, R4, R29 ;  /* 0x0000001d04047220 */ /* 0x002fe20000400000 */
[-C--:B------:R-:W-:Y:S01]  /*6920*/  FFMA.SAT R29, R26, R11.reuse, 0.5 ;  /* 0x3f0000001a1d7423 */ /* 0x080fe2000000200b */
[----:B------:R-:W-:Y:S01]  /*6930*/  FFMA R19, R10, 1.4426950216293334961, -R19 ;  /* 0x3fb8aa3b0a137823 */ /* 0x000fe20000000813 */
[----:B------:R-:W-:Y:S01]  /*6940*/  FFMA R8, R8, 1.925963033500011079e-08, R9 ;  /* 0x32a5706008087823 */ /* 0x000fe20000000009 */
[-C--:B------:R-:W-:Y:S01]  /*6950*/  FFMA.SAT R9, R16, R11.reuse, 0.5 ;  /* 0x3f00000010097423 */ /* 0x080fe2000000200b */
[----:B------:R-:W1:Y:S01]  /*6960*/  MUFU.EX2 R21, R21 ;  /* 0x0000001500157308 */ /* 0x000e620000000800 */
[----:B--2---:R-:W-:Y:S01]  /*6970*/  FMUL R3, R3, R0 ;  /* 0x0000000003037220 */ /* 0x004fe20000400000 */
[----:B------:R-:W-:Y:S01]  /*6980*/  SHF.L.U32 R0, R15, 0x17, RZ ;  /* 0x000000170f007819 */ /* 0x000fe200000006ff */
[-C--:B------:R-:W-:Y:S01]  /*6990*/  FFMA.RM R9, R9, R12.reuse, 12582913 ;  /* 0x4b40000109097423 */ /* 0x080fe2000000400c */
[-C--:B------:R-:W-:Y:S01]  /*69a0*/  FFMA.SAT R15, R18, R11.reuse, 0.5 ;  /* 0x3f000000120f7423 */ /* 0x080fe2000000200b */
[----:B------:R-:W-:Y:S01]  /*69b0*/  FFMA R19, R10, 1.925963033500011079e-08, R19 ;  /* 0x32a570600a137823 */ /* 0x000fe20000000013 */
[-C--:B------:R-:W-:Y:S01]  /*69c0*/  FFMA.RM R10, R27, R12.reuse, 12582913 ;  /* 0x4b4000011b0a7423 */ /* 0x080fe2000000400c */
[----:B------:R-:W-:Y:S01]  /*69d0*/  FADD R25, R9, -12583039 ;  /* 0xcb40007f09197421 */ /* 0x000fe20000000000 */
[----:B------:R-:W-:Y:S01]  /*69e0*/  FFMA.RM R15, R15, R12, 12582913 ;  /* 0x4b4000010f0f7423 */ /* 0x000fe2000000400c */
[----:B---3--:R-:W-:Y:S01]  /*69f0*/  FMUL R5, R5, R6 ;  /* 0x0000000605057220 */ /* 0x008fe20000400000 */
[----:B------:R-:W-:Y:S01]  /*6a00*/  FADD R27, R10, -12583039 ;  /* 0xcb40007f0a1b7421 */ /* 0x000fe20000000000 */
[----:B------:R-:W-:Y:S01]  /*6a10*/  FFMA R25, R16, 1.4426950216293334961, -R25 ;  /* 0x3fb8aa3b10197823 */ /* 0x000fe20000000819 */
[----:B------:R-:W-:Y:S01]  /*6a20*/  FADD R17, R15, -12583039 ;  /* 0xcb40007f0f117421 */ /* 0x000fe20000000000 */
[----:B------:R-:W-:Y:S01]  /*6a30*/  SHF.L.U32 R6, R7, 0x17, RZ ;  /* 0x0000001707067819 */ /* 0x000fe200000006ff */
        /* <DEDUP_REMOVED lines=8> */
[----:B-1----:R-:W-:Y:S01]  /*6ac0*/  FMUL R6, R6, R21 ;  /* 0x0000001506067220 */ /* 0x002fe20000400000 */
[-C--:B------:R-:W-:Y:S01]  /*6ad0*/  FFMA.RM R21, R7, R12.reuse, 12582913 ;  /* 0x4b40000107157423 */ /* 0x080fe2000000400c */
[----:B------:R-:W-:Y:S01]  /*6ae0*/  SHF.L.U32 R13, R13, 0x17, RZ ;  /* 0x000000170d0d7819 */ /* 0x000fe200000006ff */
[----:B------:R-:W-:Y:S01]  /*6af0*/  FFMA.RM R17, R17, R12, 12582913 ;  /* 0x4b40000111117423 */ /* 0x000fe2000000400c */
[----:B------:R-:W1:Y:S01]  /*6b00*/  MUFU.EX2 R8, R8 ;  /* 0x0000000800087308 */ /* 0x000e620000000800 */
[----:B------:R-:W-:Y:S01]  /*6b10*/  FADD R7, R21, -12583039 ;  /* 0xcb40007f15077421 */ /* 0x000fe20000000000 */
[----:B------:R-:W-:Y:S01]  /*6b20*/  FFMA.SAT R23, R30, R11, 0.5 ;  /* 0x3f0000001e177423 */ /* 0x000fe2000000200b */
[----:B------:R-:W-:Y:S01]  /*6b30*/  SHF.L.U32 R10, R10, 0x17, RZ ;  /* 0x000000170a0a7819 */ /* 0x000fe200000006ff */
[----:B------:R-:W-:-:S02]  /*6b40*/  IMAD.SHL.U32 R9, R9, 0x800000, RZ ;  /* 0x0080000009097824 */ /* 0x000fc400078e00ff */
[----:B------:R-:W-:Y:S01]  /*6b50*/  FFMA R7, R28, 1.4426950216293334961, -R7 ;  /* 0x3fb8aa3b1c077823 */ /* 0x000fe20000000807 */
[----:B--2---:R-:W-:-:S03]  /*6b60*/  FMUL R0, R0, R25 ;  /* 0x0000001900007220 */ /* 0x004fc60000400000 */
[----:B------:R-:W-:Y:S01]  /*6b70*/  FFMA R28, R28, 1.925963033500011079e-08, R7 ;  /* 0x32a570601c1c7823 */ /* 0x000fe20000000007 */
[----:B------:R-:W2:Y:S01]  /*6b80*/  MUFU.EX2 R25, R62 ;  /* 0x0000003e00197308 */ /* 0x000ea20000000800 */
[----:B------:R-:W-:Y:S02]  /*6b90*/  IMAD.SHL.U32 R7, R14, 0x800000, RZ ;  /* 0x008000000e077824 */ /* 0x000fe400078e00ff */
[----:B------:R-:W-:-:S04]  /*6ba0*/  FFMA.RM R14, R23, R12, 12582913 ;  /* 0x4b400001170e7423 */ /* 0x000fc8000000400c */
[C---:B------:R-:W-:Y:S01]  /*6bb0*/  FADD R23, R14.reuse, -12583039 ;  /* 0xcb40007f0e177421 */ /* 0x040fe20000000000 */
[----:B-1----:R-:W-:Y:S01]  /*6bc0*/  FMUL R7, R7, R8 ;  /* 0x0000000807077220 */ /* 0x002fe20000400000 */
[----:B------:R-:W1:Y:S01]  /*6bd0*/  MUFU.EX2 R16, R16 ;  /* 0x0000001000107308 */ /* 0x000e620000000800 */
[----:B------:R-:W-:Y:S01]  /*6be0*/  SHF.L.U32 R14, R14, 0x17, RZ ;  /* 0x000000170e0e7819 */ /* 0x000fe200000006ff */
[----:B------:R-:W-:-:S04]  /*6bf0*/  FFMA R23, R30, 1.4426950216293334961, -R23 ;  /* 0x3fb8aa3b1e177823 */ /* 0x000fc80000000817 */
[----:B------:R-:W-:Y:S01]  /*6c00*/  FFMA R30, R30, 1.925963033500011079e-08, R23 ;  /* 0x32a570601e1e7823 */ /* 0x000fe20000000017 */
[----:B------:R-:W-:Y:S01]  /*6c10*/  FFMA.SAT R23, R54, R11, 0.5 ;  /* 0x3f00000036177423 */ /* 0x000fe2000000200b */
[----:B--2---:R-:W-:Y:S01]  /*6c20*/  FMUL R2, R2, R25 ;  /* 0x0000001902027220 */ /* 0x004fe20000400000 */
[----:B------:R-:W-:Y:S02]  /*6c30*/  FADD R25, R17, -12583039 ;  /* 0xcb40007f11197421 */ /* 0x000fe40000000000 */
[----:B------:R-:W-:Y:S01]  /*6c40*/  FFMA.RM R23, R23, R12, 12582913 ;  /* 0x4b40000117177423 */ /* 0x000fe2000000400c */
[----:B------:R-:W-:Y:S01]  /*6c50*/  SHF.L.U32 R17, R17, 0x17, RZ ;  /* 0x0000001711117819 */ /* 0x000fe200000006ff */
[----:B------:R-:W-:Y:S01]  /*6c60*/  MUFU.EX2 R55, R30 ;  /* 0x0000001e00377308 */ /* 0x000fe20000000800 */
[C---:B------:R-:W-:Y:S01]  /*6c70*/  FFMA R25, R20.reuse, 1.4426950216293334961, -R25 ;  /* 0x3fb8aa3b14197823 */ /* 0x040fe20000000819 */
[C---:B------:R-:W-:Y:S01]  /*6c80*/  FADD R31, R23.reuse, -12583039 ;  /* 0xcb40007f171f7421 */ /* 0x040fe20000000000 */
[----:B------:R-:W-:Y:S01]  /*6c90*/  SHF.L.U32 R23, R23, 0x17, RZ ;  /* 0x0000001717177819 */ /* 0x000fe200000006ff */
[----:B-1----:R-:W-:Y:S01]  /*6ca0*/  FMUL R9, R9, R16 ;  /* 0x0000001009097220 */ /* 0x002fe20000400000 */
[----:B------:R-:W-:Y:S01]  /*6cb0*/  FFMA R27, R20, 1.925963033500011079e-08, R25 ;  /* 0x32a57060141b7823 */ /* 0x000fe20000000019 */
[----:B------:R-:W-:Y:S01]  /*6cc0*/  FFMA.SAT R25, R24, R11, 0.5 ;  /* 0x3f00000018197423 */ /* 0x000fe2000000200b */
[----:B------:R-:W-:Y:S01]  /*6cd0*/  FFMA R31, R54, 1.4426950216293334961, -R31 ;  /* 0x3fb8aa3b361f7823 */ /* 0x000fe2000000081f */
[----:B------:R-:W-:-:S02]  /*6ce0*/  IMAD.SHL.U32 R16, R15, 0x800000, RZ ;  /* 0x008000000f107824 */ /* 0x000fc400078e00ff */
[----:B------:R-:W-:Y:S01]  /*6cf0*/  FFMA.RM R20, R25, R12, 12582913 ;  /* 0x4b40000119147423 */ /* 0x000fe2000000400c */
[----:B------:R-:W-:-:S03]  /*6d00*/  FFMA R54, R54, 1.925963033500011079e-08, R31 ;  /* 0x32a5706036367823 */ /* 0x000fc6000000001f */
[----:B------:R-:W-:-:S03]  /*6d10*/  FADD R25, R20, -12583039 ;  /* 0xcb40007f14197421 */ /* 0x000fc60000000000 */
[----:B------:R-:W1:Y:S01]  /*6d20*/  MUFU.EX2 R54, R54 ;  /* 0x0000003600367308 */ /* 0x000e620000000800 */
[----:B------:R-:W-:-:S04]  /*6d30*/  FFMA R25, R24, 1.4426950216293334961, -R25 ;  /* 0x3fb8aa3b18197823 */ /* 0x000fc80000000819 */
[----:B------:R-:W-:Y:S01]  /*6d40*/  FFMA R25, R24, 1.925963033500011079e-08, R25 ;  /* 0x32a5706018197823 */ /* 0x000fe20000000019 */
[----:B------:R-:W-:-:S04]  /*6d50*/  FFMA.RM R24, R29, R12, 12582913 ;  /* 0x4b4000011d187423 */ /* 0x000fc8000000400c */
[----:B------:R-:W-:Y:S01]  /*6d60*/  FADD R29, R24, -12583039 ;  /* 0xcb40007f181d7421 */ /* 0x000fe20000000000 */
[----:B------:R-:W-:Y:S03]  /*6d70*/  MUFU.EX2 R25, R25 ;  /* 0x0000001900197308 */ /* 0x000fe60000000800 */
[----:B------:R-:W-:Y:S01]  /*6d80*/  FFMA R29, R26, 1.4426950216293334961, -R29 ;  /* 0x3fb8aa3b1a1d7823 */ /* 0x000fe2000000081d */
[----:B-1----:R-:W-:-:S03]  /*6d90*/  FMUL R23, R23, R54 ;  /* 0x0000003617177220 */ /* 0x002fc60000400000 */
[----:B------:R-:W-:Y:S02]  /*6da0*/  FFMA R29, R26, 1.925963033500011079e-08, R29 ;  /* 0x32a570601a1d7823 */ /* 0x000fe4000000001d */
[----:B------:R-:W1:Y:S02]  /*6db0*/  MUFU.EX2 R26, R19 ;  /* 0x00000013001a7308 */ /* 0x000e640000000800 */
[----:B-1----:R-:W-:Y:S01]  /*6dc0*/  FMUL R8, R13, R26 ;  /* 0x0000001a0d087220 */ /* 0x002fe20000400000 */
[----:B------:R-:W-:-:S04]  /*6dd0*/  FFMA.SAT R13, R52, R11, 0.5 ;  /* 0x3f000000340d7423 */ /* 0x000fc8000000200b */
[----:B------:R-:W-:-:S04]  /*6de0*/  FFMA.RM R13, R13, R12, 12582913 ;  /* 0x4b4000010d0d7423 */ /* 0x000fc8000000400c */
[C---:B------:R-:W-:Y:S01]  /*6df0*/  FADD R19, R13.reuse, -12583039 ;  /* 0xcb40007f0d137421 */ /* 0x040fe20000000000 */
[----:B------:R-:W-:-:S03]  /*6e00*/  IMAD.SHL.U32 R13, R13, 0x800000, RZ ;  /* 0x008000000d0d7824 */ /* 0x000fc600078e00ff */
[----:B------:R-:W-:-:S04]  /*6e10*/  FFMA R19, R52, 1.4426950216293334961, -R19 ;  /* 0x3fb8aa3b34137823 */ /* 0x000fc80000000813 */
[----:B------:R-:W-:Y:S02]  /*6e20*/  FFMA R52, R52, 1.925963033500011079e-08, R19 ;  /* 0x32a5706034347823 */ /* 0x000fe40000000013 */
[----:B------:R-:W1:Y:S08]  /*6e30*/  MUFU.EX2 R19, R22 ;  /* 0x0000001600137308 */ /* 0x000e700000000800 */
[----:B------:R-:W2:Y:S08]  /*6e40*/  MUFU.EX2 R22, R27 ;  /* 0x0000001b00167308 */ /* 0x000eb00000000800 */
[----:B------:R-:W-:Y:S01]  /*6e50*/  MUFU.EX2 R52, R52 ;  /* 0x0000003400347308 */ /* 0x000fe20000000800 */
[----:B-1----:R-:W-:Y:S01]  /*6e60*/  FMUL R10, R10, R19 ;  /* 0x000000130a0a7220 */ /* 0x002fe20000400000 */
[----:B------:R-:W-:-:S04]  /*6e70*/  FFMA.SAT R19, R56, R11, 0.5 ;  /* 0x3f00000038137423 */ /* 0x000fc8000000200b */
[----:B------:R-:W-:Y:S02]  /*6e80*/  FFMA.RM R26, R19, R12, 12582913 ;  /* 0x4b400001131a7423 */ /* 0x000fe4000000400c */
[----:B------:R1:W3:Y:S01]  /*6e90*/  MUFU.EX2 R19, R18 ;  /* 0x0000001200137308 */ /* 0x0002e20000000800 */
[----:B--2---:R-:W-:Y:S01]  /*6ea0*/  FMUL R17, R17, R22 ;  /* 0x0000001611117220 */ /* 0x004fe20000400000 */
[----:B------:R-:W-:-:S04]  /*6eb0*/  FADD R31, R26, -12583039 ;  /* 0xcb40007f1a1f7421 */ /* 0x000fc80000000000 */
[----:B------:R-:W-:Y:S02]  /*6ec0*/  FFMA R31, R56, 1.4426950216293334961, -R31 ;  /* 0x3fb8aa3b381f7823 */ /* 0x000fe4000000081f */
[----:B------:R2:W-:Y:S01]  /*6ed0*/  MUFU.EX2 R22, R29 ;  /* 0x0000001d00167308 */ /* 0x0005e20000000800 */
[----:B-1----:R-:W-:Y:S02]  /*6ee0*/  IMAD.SHL.U32 R18, R20, 0x800000, RZ ;  /* 0x0080000014127824 */ /* 0x002fe400078e00ff */
[----:B------:R-:W-:Y:S01]  /*6ef0*/  FFMA R56, R56, 1.925963033500011079e-08, R31 ;  /* 0x32a5706038387823 */ /* 0x000fe2000000001f */
[----:B------:R-:W-:Y:S01]  /*6f00*/  FFMA.SAT R31, R58, R11, 0.5 ;  /* 0x3f0000003a1f7423 */ /* 0x000fe2000000200b */
[----:B------:R-:W-:Y:S02]  /*6f10*/  IMAD.SHL.U32 R20, R21, 0x800000, RZ ;  /* 0x0080000015147824 */ /* 0x000fe400078e00ff */
[----:B------:R-:W-:Y:S01]  /*6f20*/  FMUL R18, R18, R25 ;  /* 0x0000001912127220 */ /* 0x000fe20000400000 */
[-C--:B------:R-:W-:Y:S01]  /*6f30*/  FFMA.SAT R25, R70, R11.reuse, 0.5 ;  /* 0x3f00000046197423 */ /* 0x080fe2000000200b */
[-C--:B------:R-:W-:Y:S01]  /*6f40*/  FFMA.RM R15, R31, R12.reuse, 12582913 ;  /* 0x4b4000011f0f7423 */ /* 0x080fe2000000400c */
[----:B------:R-:W-:Y:S01]  /*6f50*/  FFMA.SAT R31, R68, R11, 0.5 ;  /* 0x3f000000441f7423 */ /* 0x000fe2000000200b */
[----:B---3--:R-:W-:Y:S01]  /*6f60*/  FMUL R16, R16, R19 ;  /* 0x0000001310107220 */ /* 0x008fe20000400000 */
[-C--:B--2---:R-:W-:Y:S01]  /*6f70*/  FFMA.RM R29, R25, R12.reuse, 12582913 ;  /* 0x4b400001191d7423 */ /* 0x084fe2000000400c */
[----:B------:R-:W-:Y:S01]  /*6f80*/  FADD R19, R15, -12583039 ;  /* 0xcb40007f0f137421 */ /* 0x000fe20000000000 */
[----:B------:R-:W-:Y:S01]  /*6f90*/  FFMA.RM R31, R31, R12, 12582913 ;  /* 0x4b4000011f1f7423 */ /* 0x000fe2000000400c */
[----:B------:R-:W1:Y:S01]  /*6fa0*/  MUFU.EX2 R25, R28 ;  /* 0x0000001c00197308 */ /* 0x000e620000000800 */
[----:B------:R-:W-:Y:S01]  /*6fb0*/  SHF.L.U32 R15, R15, 0x17, RZ ;  /* 0x000000170f0f7819 */ /* 0x000fe200000006ff */
[----:B------:R-:W-:Y:S01]  /*6fc0*/  FFMA R19, R58, 1.4426950216293334961, -R19 ;  /* 0x3fb8aa3b3a137823 */ /* 0x000fe20000000813 */
[C---:B------:R-:W-:Y:S01]  /*6fd0*/  FADD R53, R31.reuse, -12583039 ;  /* 0xcb40007f1f357421 */ /* 0x040fe20000000000 */
[----:B------:R-:W-:-:S02]  /*6fe0*/  SHF.L.U32 R30, R31, 0x17, RZ ;  /* 0x000000171f1e7819 */ /* 0x000fc400000006ff */
[----:B------:R-:W-:Y:S01]  /*6ff0*/  FFMA R58, R58, 1.925963033500011079e-08, R19 ;  /* 0x32a570603a3a7823 */ /* 0x000fe20000000013 */
[----:B------:R-:W-:Y:S01]  /*7000*/  FFMA R53, R68, 1.4426950216293334961, -R53 ;  /* 0x3fb8aa3b44357823 */ /* 0x000fe20000000835 */
[----:B------:R-:W-:Y:S01]  /*7010*/  FFMA.SAT R19, R66, R11, 0.5 ;  /* 0x3f00000042137423 */ /* 0x000fe2000000200b */
[----:B------:R-:W2:Y:S02]  /*7020*/  MUFU.EX2 R57, R56 ;  /* 0x0000003800397308 */ /* 0x000ea40000000800 */
[----:B------:R-:W-:Y:S01]  /*7030*/  FFMA R68, R68, 1.925963033500011079e-08, R53 ;  /* 0x32a5706044447823 */ /* 0x000fe20000000035 */
[----:B------:R-:W-:Y:S01]  /*7040*/  FADD R53, R29, -12583039 ;  /* 0xcb40007f1d357421 */ /* 0x000fe20000000000 */
[----:B------:R-:W-:Y:S01]  /*7050*/  FFMA.RM R27, R19, R12, 12582913 ;  /* 0x4b400001131b7423 */ /* 0x000fe2000000400c */
[----:B------:R-:W-:Y:S02]  /*7060*/  IMAD.SHL.U32 R29, R29, 0x800000, RZ ;  /* 0x008000001d1d7824 */ /* 0x000fe400078e00ff */
[----:B------:R-:W-:Y:S01]  /*7070*/  FFMA R53, R70, 1.4426950216293334961, -R53 ;  /* 0x3fb8aa3b46357823 */ /* 0x000fe20000000835 */
[----:B-1----:R-:W-:Y:S01]  /*7080*/  FMUL R20, R20, R25 ;  /* 0x0000001914147220 */ /* 0x002fe20000400000 */
[-C--:B------:R-:W-:Y:S01]  /*7090*/  FFMA.SAT R25, R76, R11.reuse, 0.5 ;  /* 0x3f0000004c197423 */ /* 0x080fe2000000200b */
[C---:B------:R-:W-:Y:S01]  /*70a0*/  FADD R19, R27.reuse, -12583039 ;  /* 0xcb40007f1b137421 */ /* 0x040fe20000000000 */
[----:B------:R-:W-:Y:S01]  /*70b0*/  FFMA R70, R70, 1.925963033500011079e-08, R53 ;  /* 0x32a5706046467823 */ /* 0x000fe20000000035 */
[----:B------:R-:W-:Y:S01]  /*70c0*/  FFMA.SAT R53, R72, R11, 0.5 ;  /* 0x3f00000048357423 */ /* 0x000fe2000000200b */
[----:B------:R-:W-:Y:S01]  /*70d0*/  MUFU.EX2 R58, R58 ;  /* 0x0000003a003a7308 */ /* 0x000fe20000000800 */
[----:B------:R-:W-:Y:S01]  /*70e0*/  FFMA R19, R66, 1.4426950216293334961, -R19 ;  /* 0x3fb8aa3b42137823 */ /* 0x000fe20000000813 */
[----:B------:R-:W-:-:S02]  /*70f0*/  IMAD.SHL.U32 R27, R27, 0x800000, RZ ;  /* 0x008000001b1b7824 */ /* 0x000fc400078e00ff */
[----:B------:R-:W-:Y:S01]  /*7100*/  FFMA.RM R53, R53, R12, 12582913 ;  /* 0x4b40000135357423 */ /* 0x000fe2000000400c */
[----:B------:R-:W-:Y:S01]  /*7110*/  FFMA R66, R66, 1.925963033500011079e-08, R19 ;  /* 0x32a5706042427823 */ /* 0x000fe20000000013 */
[----:B------:R-:W-:Y:S02]  /*7120*/  SHF.L.U32 R19, R24, 0x17, RZ ;  /* 0x0000001718137819 */ /* 0x000fe400000006ff */
[C---:B------:R-:W-:Y:S01]  /*7130*/  FADD R21, R53.reuse, -12583039 ;  /* 0xcb40007f35157421 */ /* 0x040fe20000000000 */
[----:B------:R-:W-:Y:S01]  /*7140*/  IMAD.SHL.U32 R24, R26, 0x800000, RZ ;  /* 0x008000001a187824 */ /* 0x000fe200078e00ff */
[----:B------:R-:W1:Y:S01]  /*7150*/  MUFU.EX2 R70, R70 ;  /* 0x0000004600467308 */ /* 0x000e620000000800 */
[----:B------:R-:W-:Y:S01]  /*7160*/  SHF.L.U32 R28, R53, 0x17, RZ ;  /* 0x00000017351c7819 */ /* 0x000fe200000006ff */
[----:B------:R-:W-:Y:S01]  /*7170*/  FFMA R21, R72, 1.4426950216293334961, -R21 ;  /* 0x3fb8aa3b48157823 */ /* 0x000fe20000000815 */
[----:B------:R-:W-:Y:S01]  /*7180*/  FMUL R19, R19, R22 ;  /* 0x0000001613137220 */ /* 0x000fe20000400000 */
[----:B--2---:R-:W-:-:S02]  /*7190*/  FMUL R24, R24, R57 ;  /* 0x0000003918187220 */ /* 0x004fc40000400000 */
[----:B------:R-:W-:Y:S01]  /*71a0*/  FFMA R72, R72, 1.925963033500011079e-08, R21 ;  /* 0x32a5706048487823 */ /* 0x000fe20000000015 */
[----:B------:R-:W-:Y:S01]  /*71b0*/  FFMA.SAT R21, R74, R11, 0.5 ;  /* 0x3f0000004a157423 */ /* 0x000fe2000000200b */
[----:B------:R-:W2:Y:S03]  /*71c0*/  MUFU.EX2 R66, R66 ;  /* 0x0000004200427308 */ /* 0x000ea60000000800 */
[-C--:B------:R-:W-:Y:S01]  /*71d0*/  FFMA.RM R11, R21, R12.reuse, 12582913 ;  /* 0x4b400001150b7423 */ /* 0x080fe2000000400c */
[----:B------:R-:W-:-:S03]  /*71e0*/  FFMA.RM R12, R25, R12, 12582913 ;  /* 0x4b400001190c7423 */ /* 0x000fc6000000400c */
[----:B------:R-:W-:Y:S01]  /*71f0*/  FADD R21, R11, -12583039 ;  /* 0xcb40007f0b157421 */ /* 0x000fe20000000000 */
[----:B------:R-:W-:Y:S01]  /*7200*/  FADD R59, R12, -12583039 ;  /* 0xcb40007f0c3b7421 */ /* 0x000fe20000000000 */
[----:B------:R-:W3:Y:S01]  /*7210*/  MUFU.EX2 R57, R72 ;  /* 0x0000004800397308 */ /* 0x000ee20000000800 */
[----:B-1----:R-:W-:Y:S01]  /*7220*/  FMUL R29, R29, R70 ;  /* 0x000000461d1d7220 */ /* 0x002fe20000400000 */
[----:B------:R-:W-:Y:S01]  /*7230*/  FFMA R21, R74, 1.4426950216293334961, -R21 ;  /* 0x3fb8aa3b4a157823 */ /* 0x000fe20000000815 */
[----:B------:R-:W-:Y:S01]  /*7240*/  FFMA R59, R76, 1.4426950216293334961, -R59 ;  /* 0x3fb8aa3b4c3b7823 */ /* 0x000fe2000000083b */
[----:B------:R-:W-:Y:S02]  /*7250*/  SHF.L.U32 R26, R12, 0x17, RZ ;  /* 0x000000170c1a7819 */ /* 0x000fe400000006ff */
[----:B------:R-:W-:Y:S01]  /*7260*/  FFMA R74, R74, 1.925963033500011079e-08, R21 ;  /* 0x32a570604a4a7823 */ /* 0x000fe20000000015 */
[----:B------:R-:W-:Y:S01]  /*7270*/  FADD R21, RZ, R3 ;  /* 0x00000003ff157221 */ /* 0x000fe20000000000 */
[----:B------:R-:W-:Y:S01]  /*7280*/  FFMA R59, R76, 1.925963033500011079e-08, R59 ;  /* 0x32a570604c3b7823 */ /* 0x000fe2000000003b */
[----:B--2---:R-:W-:Y:S01]  /*7290*/  FMUL R31, R27, R66 ;  /* 0x000000421b1f7220 */ /* 0x004fe20000400000 */
[----:B------:R-:W-:-:S02]  /*72a0*/  IMAD.SHL.U32 R27, R11, 0x800000, RZ ;  /* 0x008000000b1b7824 */ /* 0x000fc400078e00ff */
[----:B------:R-:W-:Y:S01]  /*72b0*/  FADD R21, R21, R0 ;  /* 0x0000000015157221 */ /* 0x000fe20000000000 */
[----:B------:R-:W1:Y:S03]  /*72c0*/  MUFU.EX2 R74, R74 ;  /* 0x0000004a004a7308 */ /* 0x000e660000000800 */
        /* <DEDUP_REMOVED lines=8> */
[----:B------:R-:W-:Y:S01]  /*7350*/  FADD R22, R21, R8 ;  /* 0x0000000815167221 */ /* 0x000fe20000000000 */
[----:B------:R-:W-:Y:S01]  /*7360*/  FMUL R21, R14, R55 ;  /* 0x000000370e157220 */ /* 0x000fe20000400000 */
[----:B--2---:R-:W-:Y:S01]  /*7370*/  FMUL R26, R26, R59 ;  /* 0x0000003b1a1a7220 */ /* 0x004fe20000400000 */
[----:B------:R-:W1:Y:S01]  /*7380*/  MUFU.EX2 R55, R68 ;  /* 0x0000004400377308 */ /* 0x000e620000000800 */
[----:B------:R-:W-:Y:S01]  /*7390*/  FADD R25, R22, R9 ;  /* 0x0000000916197221 */ /* 0x000fe20000000000 */
[----:B------:R-:W-:-:S03]  /*73a0*/  FMUL R22, R13, R52 ;  /* 0x000000340d167220 */ /* 0x000fc60000400000 */
[----:B------:R-:W-:-:S04]  /*73b0*/  FADD R25, R25, R10 ;  /* 0x0000000a19197221 */ /* 0x000fc80000000000 */
[----:B------:R-:W-:Y:S01]  /*73c0*/  FADD R14, R25, R16 ;  /* 0x00000010190e7221 */ /* 0x000fe20000000000 */
[----:B------:R-:W-:-:S03]  /*73d0*/  FMUL R25, R15, R58 ;  /* 0x0000003a0f197220 */ /* 0x000fc60000400000 */
        /* <DEDUP_REMOVED lines=25> */
.L_x_21109:
        /* <DEDUP_REMOVED lines=12> */
[----:B0-----:R-:W-:Y:S05]  /*7630*/  CALL.REL.NOINC `($__internal_330_$__cuda_sm3x_div_rn_noftz_f32_slowpath) ;  /* 0x0000003400707944 */ /* 0x001fea0003c00000 */
[----:B------:R-:W-:-:S07]  /*7640*/  MOV R11, R3 ;  /* 0x00000003000b7202 */ /* 0x000fce0000000f00 */
.L_x_21046:
[----:B------:R-:W-:Y:S05]  /*7650*/  BSYNC.RECONVERGENT B3 ;  /* 0x0000000000037941 */ /* 0x000fea0003800200 */
.L_x_21045:
        /* <DEDUP_REMOVED lines=12> */
[----:B0-----:R-:W-:Y:S05]  /*7720*/  CALL.REL.NOINC `($__internal_330_$__cuda_sm3x_div_rn_noftz_f32_slowpath) ;  /* 0x0000003400347944 */ /* 0x001fea0003c00000 */
[----:B------:R-:W-:-:S07]  /*7730*/  IMAD.MOV.U32 R15, RZ, RZ, R3 ;  /* 0x000000ffff0f7224 */ /* 0x000fce00078e0003 */
.L_x_21048:
[----:B------:R-:W-:Y:S05]  /*7740*/  BSYNC.RECONVERGENT B3 ;  /* 0x0000000000037941 */ /* 0x000fea0003800200 */
.L_x_21047:
        /* <DEDUP_REMOVED lines=12> */
[----:B0-----:R-:W-:Y:S05]  /*7810*/  CALL.REL.NOINC `($__internal_330_$__cuda_sm3x_div_rn_noftz_f32_slowpath) ;  /* 0x0000003000f87944 */ /* 0x001fea0003c00000 */
[----:B------:R-:W-:-:S07]  /*7820*/  MOV R53, R3 ;  /* 0x0000000300357202 */ /* 0x000fce0000000f00 */
.L_x_21050:
[----:B------:R-:W-:Y:S05]  /*7830*/  BSYNC.RECONVERGENT B3 ;  /* 0x0000000000037941 */ /* 0x000fea0003800200 */
.L_x_21049:
        /* <DEDUP_REMOVED lines=14> */
.L_x_21052:
[----:B------:R-:W-:Y:S05]  /*7920*/  BSYNC.RECONVERGENT B3 ;  /* 0x0000000000037941 */ /* 0x000fea0003800200 */
.L_x_21051:
        /* <DEDUP_REMOVED lines=14> */
.L_x_21054:
[----:B------:R-:W-:Y:S05]  /*7a10*/  BSYNC.RECONVERGENT B3 ;  /* 0x0000000000037941 */ /* 0x000fea0003800200 */
.L_x_21053:
        /* <DEDUP_REMOVED lines=14> */
.L_x_21056:
[----:B------:R-:W-:Y:S05]  /*7b00*/  BSYNC.RECONVERGENT B3 ;  /* 0x0000000000037941 */ /* 0x000fea0003800200 */
.L_x_21055:
        /* <DEDUP_REMOVED lines=14> */
.L_x_21058:
[----:B------:R-:W-:Y:S05]  /*7bf0*/  BSYNC.RECONVERGENT B3 ;  /* 0x0000000000037941 */ /* 0x000fea0003800200 */
.L_x_21057:
        /* <DEDUP_REMOVED lines=14> */
.L_x_21060:
[----:B------:R-:W-:Y:S05]  /*7ce0*/  BSYNC.RECONVERGENT B3 ;  /* 0x0000000000037941 */ /* 0x000fea0003800200 */
.L_x_21059:
        /* <DEDUP_REMOVED lines=14> */
.L_x_21062:
[----:B------:R-:W-:Y:S05]  /*7dd0*/  BSYNC.RECONVERGENT B3 ;  /* 0x0000000000037941 */ /* 0x000fea0003800200 */
.L_x_21061:
        /* <DEDUP_REMOVED lines=14> */
.L_x_21064:
[----:B------:R-:W-:Y:S05]  /*7ec0*/  BSYNC.RECONVERGENT B3 ;  /* 0x0000000000037941 */ /* 0x000fea0003800200 */
.L_x_21063:
        /* <DEDUP_REMOVED lines=14> */
.L_x_21066:
[----:B------:R-:W-:Y:S05]  /*7fb0*/  BSYNC.RECONVERGENT B3 ;  /* 0x0000000000037941 */ /* 0x000fea0003800200 */
.L_x_21065:
        /* <DEDUP_REMOVED lines=14> */
.L_x_21068:
[----:B------:R-:W-:Y:S05]  /*80a0*/  BSYNC.RECONVERGENT B3 ;  /* 0x0000000000037941 */ /* 0x000fea0003800200 */
.L_x_21067:
        /* <DEDUP_REMOVED lines=14> */
.L_x_21070:
[----:B------:R-:W-:Y:S05]  /*8190*/  BSYNC.RECONVERGENT B3 ;  /* 0x0000000000037941 */ /* 0x000fea0003800200 */
.L_x_21069:
        /* <DEDUP_REMOVED lines=14> */
.L_x_21072:
[----:B------:R-:W-:Y:S05]  /*8280*/  BSYNC.RECONVERGENT B3 ;  /* 0x0000000000037941 */ /* 0x000fea0003800200 */
.L_x_21071:
        /* <DEDUP_REMOVED lines=14> */
.L_x_21074:
[----:B------:R-:W-:Y:S05]  /*8370*/  BSYNC.RECONVERGENT B3 ;  /* 0x0000000000037941 */ /* 0x000fea0003800200 */
.L_x_21073:
        /* <DEDUP_REMOVED lines=14> */
.L_x_21076:
[----:B------:R-:W-:Y:S05]  /*8460*/  BSYNC.RECONVERGENT B3 ;  /* 0x0000000000037941 */ /* 0x000fea0003800200 */
.L_x_21075:
        /* <DEDUP_REMOVED lines=14> */
.L_x_21078:
[----:B------:R-:W-:Y:S05]  /*8550*/  BSYNC.RECONVERGENT B3 ;  /* 0x0000000000037941 */ /* 0x000fea0003800200 */
.L_x_21077:
        /* <DEDUP_REMOVED lines=14> */
.L_x_21080:
[----:B------:R-:W-:Y:S05]  /*8640*/  BSYNC.RECONVERGENT B3 ;  /* 0x0000000000037941 */ /* 0x000fea0003800200 */
.L_x_21079:
        /* <DEDUP_REMOVED lines=14> */
.L_x_21082:
[----:B------:R-:W-:Y:S05]  /*8730*/  BSYNC.RECONVERGENT B3 ;  /* 0x0000000000037941 */ /* 0x000fea0003800200 */
.L_x_21081:
        /* <DEDUP_REMOVED lines=14> */
.L_x_21084:
[----:B------:R-:W-:Y:S05]  /*8820*/  BSYNC.RECONVERGENT B3 ;  /* 0x0000000000037941 */ /* 0x000fea0003800200 */
.L_x_21083:
        /* <DEDUP_REMOVED lines=14> */
.L_x_21086:
[----:B------:R-:W-:Y:S05]  /*8910*/  BSYNC.RECONVERGENT B3 ;  /* 0x0000000000037941 */ /* 0x000fea0003800200 */
.L_x_21085:
        /* <DEDUP_REMOVED lines=14> */
.L_x_21088:
[----:B------:R-:W-:Y:S05]  /*8a00*/  BSYNC.RECONVERGENT B3 ;  /* 0x0000000000037941 */ /* 0x000fea0003800200 */
.L_x_21087:
        /* <DEDUP_REMOVED lines=14> */
.L_x_21090:
[----:B------:R-:W-:Y:S05]  /*8af0*/  BSYNC.RECONVERGENT B3 ;  /* 0x0000000000037941 */ /* 0x000fea0003800200 */
.L_x_21089:
        /* <DEDUP_REMOVED lines=14> */
.L_x_21092:
[----:B------:R-:W-:Y:S05]  /*8be0*/  BSYNC.RECONVERGENT B3 ;  /* 0x0000000000037941 */ /* 0x000fea0003800200 */
.L_x_21091:
        /* <DEDUP_REMOVED lines=14> */
.L_x_21094:
[----:B------:R-:W-:Y:S05]  /*8cd0*/  BSYNC.RECONVERGENT B3 ;  /* 0x0000000000037941 */ /* 0x000fea0003800200 */
.L_x_21093:
        /* <DEDUP_REMOVED lines=14> */
.L_x_21096:
[----:B------:R-:W-:Y:S05]  /*8dc0*/  BSYNC.RECONVERGENT B3 ;  /* 0x0000000000037941 */ /* 0x000fea0003800200 */
.L_x_21095:
[----:B------:R-:W-:Y:S01]  /*8dd0*/  ISETP.GE.U32.AND P0, PT, R38, UR42, PT ;  /* 0x0000002a26007c0c */ /* 0x000fe2000bf06070 */
[----:B------:R-:W-:Y:S01]  /*8de0*/  IMAD.MOV.U32 R3, RZ, RZ, RZ ;  /* 0x000000ffff037224 */ /* 0x000fe200078e00ff */
[----:B0-----:R-:W-:Y:S01]  /*8df0*/  MOV R2, R32 ;  /* 0x0000002000027202 */ /* 0x001fe20000000f00 */
[----:B------:R-:W-:Y:S01]  /*8e00*/  IMAD R0, R34, UR46, RZ ;  /* 0x0000002e22007c24 */ /* 0x000fe2000f8e02ff */
[----:B------:R-:W-:Y:S02]  /*8e10*/  ISETP.GE.AND.EX P0, PT, RZ, UR43, PT, P0 ;  /* 0x0000002bff007c0c */ /* 0x000fe4000bf06300 */
[----:B------:R-:W-:Y:S01]  /*8e20*/  ISETP.GE.U32.AND P4, PT, R35, UR42, PT ;  /* 0x0000002a23007c0c */ /* 0x000fe2000bf86070 */
[----:B------:R-:W-:Y:S01]  /*8e30*/  IMAD.WIDE.U32 R12, R33, UR46, R2 ;  /* 0x0000002e210c7c25 */ /* 0x000fe2000f8e0002 */
[----:B------:R-:W-:Y:S02]  /*8e40*/  @!P3 R2UR UR4, R44 ;  /* 0x000000002c04b2ca */ /* 0x000fe400000e0000 */
[----:B------:R-:W-:Y:S01]  /*8e50*/  @!P3 R2UR UR5, R45 ;  /* 0x000000002d05b2ca */ /* 0x000fe200000e0000 */
[----:B------:R-:W-:Y:S01]  /*8e60*/  IMAD R3, R33, UR47, R0 ;  /* 0x0000002f21037c24 */ /* 0x000fe2000f8e0200 */
[----:B------:R-:W-:Y:S01]  /*8e70*/  ISETP.GE.AND.EX P4, PT, RZ, UR43, PT, P4 ;  /* 0x0000002bff007c0c */ /* 0x000fe2000bf86340 */
[----:B------:R-:W-:Y:S01]  /*8e80*/  VIADD R0, R32, 0x160 ;  /* 0x0000016020007836 */ /* 0x000fe20000000000 */
[----:B------:R-:W-:-:S02]  /*8e90*/  LEA R2, P1, R12, UR48, 0x2 ;  /* 0x000000300c027c11 */ /* 0x000fc4000f8210ff */
[----:B------:R-:W-:Y:S02]  /*8ea0*/  IADD3 R3, PT, PT, R13, R3, RZ ;  /* 0x000000030d037210 */ /* 0x000fe40007ffe0ff */
[----:B------:R-:W-:Y:S02]  /*8eb0*/  ISETP.GE.U32.AND P6, PT, R36, UR42, PT ;  /* 0x0000002a24007c0c */ /* 0x000fe4000bfc6070 */
[----:B------:R-:W-:Y:S02]  /*8ec0*/  ISETP.GE.U32.AND P5, PT, R37, UR42, PT ;  /* 0x0000002a25007c0c */ /* 0x000fe4000bfa6070 */
[----:B------:R-:W-:Y:S02]  /*8ed0*/  @!P0 R2UR UR12, R44 ;  /* 0x000000002c0c82ca */ /* 0x000fe400000e0000 */
[----:B------:R-:W-:Y:S02]  /*8ee0*/  @!P0 R2UR UR13, R45 ;  /* 0x000000002d0d82ca */ /* 0x000fe400000e0000 */
[----:B------:R-:W-:-:S02]  /*8ef0*/  LEA.HI.X R3, R12, UR49, R3, 0x2, P1 ;  /* 0x000000310c037c11 */ /* 0x000fc400088f1403 */
[----:B------:R-:W-:Y:S02]  /*8f00*/  ISETP.GE.U32.AND P2, PT, R0, UR42, PT ;  /* 0x0000002a00007c0c */ /* 0x000fe4000bf46070 */
[----:B------:R-:W-:Y:S01]  /*8f10*/  ISETP.GE.AND.EX P6, PT, RZ, UR43, PT, P6 ;  /* 0x0000002bff007c0c */ /* 0x000fe2000bfc6360 */
[----:B------:R-:W-:Y:S01]  /*8f20*/  @!P3 STG.E desc[UR4][R2.64], R11 ;  /* 0x0000000b0200b986 */ /* 0x000fe2000c101904 */
[----:B------:R-:W-:Y:S02]  /*8f30*/  ISETP.GE.AND.EX P5, PT, RZ, UR43, PT, P5 ;  /* 0x0000002bff007c0c */ /* 0x000fe4000bfa6350 */
[----:B------:R-:W-:Y:S02]  /*8f40*/  IADD3 R0, PT, PT, R32, 0x180, RZ ;  /* 0x0000018020007810 */ /* 0x000fe40007ffe0ff */
[----:B------:R-:W-:Y:S01]  /*8f50*/  @!P4 R2UR UR6, R44 ;  /* 0x000000002c06c2ca */ /* 0x000fe200000e0000 */
[----:B------:R-:W-:Y:S01]  /*8f60*/  @!P0 STG.E desc[UR12][R2.64+0x300], R61 ;  /* 0x0003003d02008986 */ /* 0x000fe2000c10190c */
[----:B------:R-:W-:Y:S01]  /*8f70*/  ISETP.GE.U32.AND P3, PT, R0, UR42, PT ;  /* 0x0000002a00007c0c */ /* 0x000fe2000bf66070 */
[----:B------:R-:W-:Y:S01]  /*8f80*/  VIADD R0, R32, 0x1a0 ;  /* 0x000001a020007836 */ /* 0x000fe20000000000 */
[----:B------:R-:W-:-:S02]  /*8f90*/  @!P4 R2UR UR7, R45 ;  /* 0x000000002d07c2ca */ /* 0x000fc400000e0000 */
[----:B------:R-:W-:Y:S02]  /*8fa0*/  ISETP.GE.U32.AND P1, PT, R39, UR42, PT ;  /* 0x0000002a27007c0c */ /* 0x000fe4000bf26070 */
[----:B------:R-:W-:Y:S02]  /*8fb0*/  ISETP.GE.U32.AND P0, PT, R0, UR42, PT ;  /* 0x0000002a00007c0c */ /* 0x000fe4000bf06070 */
[C---:B------:R-:W-:Y:S02]  /*8fc0*/  @!P6 R2UR UR8, R44.reuse ;  /* 0x000000002c08e2ca */ /* 0x040fe400000e0000 */
[C---:B------:R-:W-:Y:S02]  /*8fd0*/  @!P6 R2UR UR9, R45.reuse ;  /* 0x000000002d09e2ca */ /* 0x040fe400000e0000 */
[----:B------:R-:W-:Y:S02]  /*8fe0*/  @!P5 R2UR UR10, R44 ;  /* 0x000000002c0ad2ca */ /* 0x000fe400000e0000 */
[----:B------:R-:W-:Y:S01]  /*8ff0*/  @!P5 R2UR UR11, R45 ;  /* 0x000000002d0bd2ca */ /* 0x000fe200000e0000 */
[----:B------:R-:W-:Y:S01]  /*9000*/  @!P4 STG.E desc[UR6][R2.64+0x180], R57 ;  /* 0x000180390200c986 */ /* 0x000fe2000c101906 */
[----:B------:R-:W-:-:S02]  /*9010*/  ISETP.GE.AND.EX P0, PT, RZ, UR43, PT, P0 ;  /* 0x0000002bff007c0c */ /* 0x000fc4000bf06300 */
[----:B------:R-:W-:Y:S02]  /*9020*/  ISETP.GE.AND.EX P1, PT, RZ, UR43, PT, P1 ;  /* 0x0000002bff007c0c */ /* 0x000fe4000bf26310 */
[----:B------:R-:W-:Y:S02]  /*9030*/  ISETP.GE.U32.AND P4, PT, R40, UR42, PT ;  /* 0x0000002a28007c0c */ /* 0x000fe4000bf86070 */
[----:B------:R-:W-:Y:S01]  /*9040*/  ISETP.GE.AND.EX P2, PT, RZ, UR43, PT, P2 ;  /* 0x0000002bff007c0c */ /* 0x000fe2000bf46320 */
[----:B------:R-:W-:Y:S01]  /*9050*/  @!P6 STG.E desc[UR8][R2.64+0x200], R59 ;  /* 0x0002003b0200e986 */ /* 0x000fe2000c101908 */
[----:B------:R-:W-:Y:S02]  /*9060*/  ISETP.GE.AND.EX P4, PT, RZ, UR43, PT, P4 ;  /* 0x0000002bff007c0c */ /* 0x000fe4000bf86340 */
[----:B------:R-:W-:Y:S01]  /*9070*/  ISETP.GE.U32.AND P6, PT, R41, UR42, PT ;  /* 0x0000002a29007c0c */ /* 0x000fe2000bfc6070 */
[----:B------:R0:W-:Y:S01]  /*9080*/  @!P5 STG.E desc[UR10][R2.64+0x280], R5 ;  /* 0x000280050200d986 */ /* 0x0001e2000c10190a */
[----:B------:R-:W-:-:S02]  /*9090*/  ISETP.GE.U32.AND P5, PT, R42, UR42, PT ;  /* 0x0000002a2a007c0c */ /* 0x000fc4000bfa6070 */
[C---:B------:R-:W-:Y:S02]  /*90a0*/  @!P0 R2UR UR14, R44.reuse ;  /* 0x000000002c0e82ca */ /* 0x040fe400000e0000 */
[C---:B------:R-:W-:Y:S02]  /*90b0*/  @!P0 R2UR UR15, R45.reuse ;  /* 0x000000002d0f82ca */ /* 0x040fe400000e0000 */
[----:B------:R-:W-:Y:S02]  /*90c0*/  @!P1 R2UR UR4, R44 ;  /* 0x000000002c0492ca */ /* 0x000fe400000e0000 */
[----:B------:R-:W-:Y:S02]  /*90d0*/  @!P1 R2UR UR5, R45 ;  /* 0x000000002d0592ca */ /* 0x000fe400000e0000 */
[----:B------:R-:W-:Y:S02]  /*90e0*/  ISETP.GE.AND.EX P6, PT, RZ, UR43, PT, P6 ;  /* 0x0000002bff007c0c */ /* 0x000fe4000bfc6360 */
[----:B------:R-:W-:-:S02]  /*90f0*/  ISETP.GE.AND.EX P5, PT, RZ, UR43, PT, P5 ;  /* 0x0000002bff007c0c */ /* 0x000fc4000bfa6350 */
[----:B------:R-:W-:Y:S02]  /*9100*/  ISETP.GE.AND.EX P3, PT, RZ, UR43, PT, P3 ;  /* 0x0000002bff007c0c */ /* 0x000fe4000bf66330 */
[----:B------:R-:W-:Y:S01]  /*9110*/  @!P4 R2UR UR6, R44 ;  /* 0x000000002c06c2ca */ /* 0x000fe200000e0000 */
[----:B------:R1:W-:Y:S01]  /*9120*/  @!P0 STG.E desc[UR14][R2.64+0x680], R69 ;  /* 0x0006804502008986 */ /* 0x0003e2000c10190e */
[----:B------:R-:W-:Y:S02]  /*9130*/  @!P4 R2UR UR7, R45 ;  /* 0x000000002d07c2ca */ /* 0x000fe400000e0000 */
[----:B------:R-:W-:Y:S01]  /*9140*/  IADD3 R0, PT, PT, R32, 0x1c0, RZ ;  /* 0x000001c020007810 */ /* 0x000fe20007ffe0ff */
[----:B------:R1:W-:Y:S01]  /*9150*/  @!P1 STG.E desc[UR4][R2.64+0x380], R7 ;  /* 0x0003800702009986 */ /* 0x0003e2000c101904 */
[----:B------:R-:W-:Y:S02]  /*9160*/  ISETP.GE.U32.AND P0, PT, R46, UR42, PT ;  /* 0x0000002a2e007c0c */ /* 0x000fe4000bf06070 */
[----:B------:R-:W-:Y:S01]  /*9170*/  ISETP.GE.U32.AND P1, PT, R0, UR42, PT ;  /* 0x0000002a00007c0c */ /* 0x000fe2000bf26070 */
[----:B------:R-:W-:Y:S01]  /*9180*/  VIADD R0, R32, 0x1e0 ;  /* 0x000001e020007836 */ /* 0x000fe20000000000 */
[----:B------:R-:W-:-:S02]  /*9190*/  @!P6 R2UR UR8, R44 ;  /* 0x000000002c08e2ca */ /* 0x000fc400000e0000 */
[C---:B------:R-:W-:Y:S02]  /*91a0*/  @!P6 R2UR UR9, R45.reuse ;  /* 0x000000002d09e2ca */ /* 0x040fe400000e0000 */
[C---:B------:R-:W-:Y:S01]  /*91b0*/  @!P5 R2UR UR4, R44.reuse ;  /* 0x000000002c04d2ca */ /* 0x040fe200000e0000 */
[----:B------:R1:W-:Y:S01]  /*91c0*/  @!P4 STG.E desc[UR6][R2.64+0x400], R63 ;  /* 0x0004003f0200c986 */ /* 0x0003e2000c101906 */
[----:B------:R-:W-:Y:S02]  /*91d0*/  @!P5 R2UR UR5, R45 ;  /* 0x000000002d05d2ca */ /* 0x000fe400000e0000 */
[----:B------:R-:W-:Y:S02]  /*91e0*/  ISETP.GE.AND.EX P0, PT, RZ, UR43, PT, P0 ;  /* 0x0000002bff007c0c */ /* 0x000fe4000bf06300 */
[----:B------:R-:W-:Y:S02]  /*91f0*/  ISETP.GE.AND.EX P1, PT, RZ, UR43, PT, P1 ;  /* 0x0000002bff007c0c */ /* 0x000fe4000bf26310 */
[----:B------:R-:W-:-:S02]  /*9200*/  @!P2 R2UR UR10, R44 ;  /* 0x000000002c0aa2ca */ /* 0x000fc400000e0000 */
[C---:B------:R-:W-:Y:S01]  /*9210*/  @!P2 R2UR UR11, R45.reuse ;  /* 0x000000002d0ba2ca */ /* 0x040fe200000e0000 */
[----:B------:R1:W-:Y:S01]  /*9220*/  @!P6 STG.E desc[UR8][R2.64+0x480], R9 ;  /* 0x000480090200e986 */ /* 0x0003e2000c101908 */
[----:B------:R-:W-:Y:S02]  /*9230*/  @!P3 R2UR UR12, R44 ;  /* 0x000000002c0cb2ca */ /* 0x000fe400000e0000 */
[----:B------:R-:W-:Y:S01]  /*9240*/  @!P3 R2UR UR13, R45 ;  /* 0x000000002d0db2ca */ /* 0x000fe200000e0000 */
[----:B------:R1:W-:Y:S01]  /*9250*/  @!P5 STG.E desc[UR4][R2.64+0x500], R65 ;  /* 0x000500410200d986 */ /* 0x0003e2000c101904 */
[----:B------:R-:W-:Y:S01]  /*9260*/  ISETP.GE.U32.AND P4, PT, R0, UR42, PT ;  /* 0x0000002a00007c0c */ /* 0x000fe2000bf86070 */
[C---:B------:R-:W-:Y:S01]  /*9270*/  VIADD R0, R32.reuse, 0x220 ;  /* 0x0000022020007836 */ /* 0x040fe20000000000 */
[----:B------:R-:W-:Y:S02]  /*9280*/  IADD3 R4, PT, PT, R32, 0x200, RZ ;  /* 0x0000020020047810 */ /* 0x000fe40007ffe0ff */
[----:B------:R-:W-:-:S02]  /*9290*/  @!P0 R2UR UR16, R44 ;  /* 0x000000002c1082ca */ /* 0x000fc400000e0000 */
[----:B------:R-:W-:Y:S01]  /*92a0*/  ISETP.GE.U32.AND P6, PT, R4, UR42, PT ;  /* 0x0000002a04007c0c */ /* 0x000fe2000bfc6070 */
[----:B------:R1:W-:Y:S01]  /*92b0*/  @!P2 STG.E desc[UR10][R2.64+0x580], R67 ;  /* 0x000580430200a986 */ /* 0x0003e2000c10190a */
[----:B------:R-:W-:Y:S01]  /*92c0*/  ISETP.GE.U32.AND P5, PT, R0, UR42, PT ;  /* 0x0000002a00007c0c */ /* 0x000fe2000bfa6070 */
[C---:B------:R-:W-:Y:S01]  /*92d0*/  VIADD R0, R32.reuse, 0x20 ;  /* 0x0000002020007836 */ /* 0x040fe20000000000 */
[C---:B------:R-:W-:Y:S01]  /*92e0*/  @!P0 R2UR UR17, R45.reuse ;  /* 0x000000002d1182ca */ /* 0x040fe200000e0000 */
[----:B------:R1:W-:Y:S01]  /*92f0*/  @!P3 STG.E desc[UR12][R2.64+0x600], R17 ;  /* 0x000600110200b986 */ /* 0x0003e2000c10190c */
[----:B------:R-:W-:Y:S02]  /*9300*/  IADD3 R4, PT, PT, R32, 0x240, RZ ;  /* 0x0000024020047810 */ /* 0x000fe40007ffe0ff */
[----:B------:R-:W-:Y:S02]  /*9310*/  @!P1 R2UR UR4, R44 ;  /* 0x000000002c0492ca */ /* 0x000fe400000e0000 */
[----:B------:R-:W-:-:S02]  /*9320*/  @!P1 R2UR UR5, R45 ;  /* 0x000000002d0592ca */ /* 0x000fc400000e0000 */
[----:B------:R-:W-:Y:S02]  /*9330*/  ISETP.GE.AND.EX P5, PT, RZ, UR43, PT, P5 ;  /* 0x0000002bff007c0c */ /* 0x000fe4000bfa6350 */
[----:B------:R-:W-:Y:S02]  /*9340*/  ISETP.GE.U32.AND P2, PT, R4, UR42, PT ;  /* 0x0000002a04007c0c */ /* 0x000fe4000bf46070 */
[----:B------:R-:W-:Y:S01]  /*9350*/  ISETP.GE.U32.AND P3, PT, R43, UR42, PT ;  /* 0x0000002a2b007c0c */ /* 0x000fe2000bf66070 */
[----:B------:R1:W-:Y:S01]  /*9360*/  @!P0 STG.E desc[UR16][R2.64+0xa00], R25 ;  /* 0x000a001902008986 */ /* 0x0003e2000c101910 */
[----:B------:R-:W-:Y:S02]  /*9370*/  ISETP.GE.AND.EX P4, PT, RZ, UR43, PT, P4 ;  /* 0x0000002bff007c0c */ /* 0x000fe4000bf86340 */
[----:B------:R-:W-:Y:S02]  /*9380*/  ISETP.GE.AND.EX P6, PT, RZ, UR43, PT, P6 ;  /* 0x0000002bff007c0c */ /* 0x000fe4000bfc6360 */
[----:B------:R-:W-:Y:S01]  /*9390*/  ISETP.GE.AND.EX P2, PT, RZ, UR43, PT, P2 ;  /* 0x0000002bff007c0c */ /* 0x000fe2000bf46320 */
[----:B------:R1:W-:Y:S01]  /*93a0*/  @!P1 STG.E desc[UR4][R2.64+0x700], R19 ;  /* 0x0007001302009986 */ /* 0x0003e2000c101904 */
[----:B------:R-:W-:Y:S01]  /*93b0*/  ISETP.GE.AND.EX P3, PT, RZ, UR43, PT, P3 ;  /* 0x0000002bff007c0c */ /* 0x000fe2000bf66330 */
[----:B------:R-:W2:Y:S01]  /*93c0*/  LDCU UR4, c[0x0][0x370] ;  /* 0x00006e00ff0477ac */ /* 0x000ea20008000800 */
[----:B------:R-:W-:Y:S01]  /*93d0*/  ISETP.GE.U32.AND P0, PT, R47, UR42, PT ;  /* 0x0000002a2f007c0c */ /* 0x000fe2000bf06070 */
[----:B------:R-:W2:Y:S01]  /*93e0*/  LDC R4, c[0x0][0x364] ;  /* 0x0000d900ff047b82 */ /* 0x000ea20000000800 */
        /* <DEDUP_REMOVED lines=17> */
[----:B0-----:R-:W-:-:S02]  /*9500*/  IADD3 R5, PT, PT, R32, 0x40, RZ ;  /* 0x0000004020057810 */ /* 0x001fc40007ffe0ff */
        /* <DEDUP_REMOVED lines=15> */
[----:B------:R-:W-:Y:S02]  /*9600*/  IADD3 R33, P0, PT, R4, R33, RZ ;  /* 0x0000002104217210 */ /* 0x000fe40007f1e0ff */
        /* <DEDUP_REMOVED lines=23> */
.L_x_20991:
[----:B------:R-:W-:Y:S05]  /*9780*/  EXIT ;  /* 0x000000000000794d */ /* 0x000fea0003800000 */
.L_x_21044:
[----:B------:R-:W-:Y:S01]  /*9790*/  HFMA2 R11, -RZ, RZ, 0, 1.847743988037109375e-06 ;  /* 0x0000001fff0b7431 */ /* 0x000fe200000001ff */
[----:B------:R-:W-:Y:S01]  /*97a0*/  BSSY B1, `(.L_x_21098) ;  /* 0x0000006000017945 */ /* 0x000fe20003800000 */
[----:B------:R-:W-:Y:S02]  /*97b0*/  IMAD.MOV.U32 R12, RZ, RZ, 0x10 ;  /* 0x00000010ff0c7424 */ /* 0x000fe400078e00ff */
[----:B------:R-:W-:-:S07]  /*97c0*/  IMAD.MOV.U32 R15, RZ, RZ, -0x1 ;  /* 0xffffffffff0f7424 */ /* 0x000fce00078e00ff */
[----:B0-----:R-:W-:Y:S05]  /*97d0*/  WARPSYNC.COLLECTIVE R15, `(.L_x_21099) ;  /* 0x000000000f087348 */ /* 0x001fea0003c00000 */
[----:B------:R1:W2:Y:S02]  /*97e0*/  SHFL.BFLY P6, R14, R13, R12, R11 ;  /* 0x0c00000c0d0e7389 */ /* 0x0002a400000c000b */
[----:B012---:R-:W-:Y:S05]  /*97f0*/  ENDCOLLECTIVE ;  /* 0x000000000000791b */ /* 0x007fea0003800000 */
.L_x_21099:
[----:B------:R-:W-:Y:S05]  /*9800*/  BSYNC B1 ;  /* 0x0000000000017941 */ /* 0x000fea0003800000 */
.L_x_21098:
[----:B------:R-:W-:Y:S01]  /*9810*/  FMNMX R13, R14, R13, !PT ;  /* 0x0000000d0e0d7209 */ /* 0x000fe20007800000 */
[----:B------:R-:W-:Y:S01]  /*9820*/  IMAD.MOV.U32 R11, RZ, RZ, 0x1f ;  /* 0x0000001fff0b7424 */ /* 0x000fe200078e00ff */
[----:B------:R-:W-:Y:S02]  /*9830*/  MOV R12, 0x8 ;  /* 0x00000008000c7802 */ /* 0x000fe40000000f00 */
[----:B------:R-:W-:-:S07]  /*9840*/  MOV R15, 0xffffffff ;  /* 0xffffffff000f7802 */ /* 0x000fce0000000f00 */
[----:B------:R-:W-:Y:S05]  /*9850*/  WARPSYNC.COLLECTIVE R15, `(.L_x_21100) ;  /* 0x000000000f087348 */ /* 0x000fea0003c00000 */
[----:B------:R0:W1:Y:S02]  /*9860*/  SHFL.BFLY P6, R14, R13, R12, R11 ;  /* 0x0c00000c0d0e7389 */ /* 0x00006400000c000b */
[----:B01----:R-:W-:Y:S05]  /*9870*/  ENDCOLLECTIVE ;  /* 0x000000000000791b */ /* 0x003fea0003800000 */
.L_x_21100:
[----:B------:R-:W-:Y:S01]  /*9880*/  HFMA2 R12, -RZ, RZ, 0, 2.384185791015625e-07 ;  /* 0x00000004ff0c7431 */ /* 0x000fe200000001ff */
[----:B------:R-:W-:-:S05]  /*9890*/  FMNMX R2, R13, R14, !PT ;  /* 0x0000000e0d027209 */ /* 0x000fca0007800000 */
[----:B------:R-:W-:-:S07]  /*98a0*/  IMAD.MOV.U32 R13, RZ, RZ, R2 ;  /* 0x000000ffff0d7224 */ /* 0x000fce00078e0002 */
[----:B------:R-:W-:Y:S05]  /*98b0*/  WARPSYNC.COLLECTIVE R15, `(.L_x_21101) ;  /* 0x000000000f087348 */ /* 0x000fea0003c00000 */
[----:B------:R0:W1:Y:S02]  /*98c0*/  SHFL.BFLY P6, R14, R13, R12, R11 ;  /* 0x0c00000c0d0e7389 */ /* 0x00006400000c000b */
[----:B01----:R-:W-:Y:S05]  /*98d0*/  ENDCOLLECTIVE ;  /* 0x000000000000791b */ /* 0x003fea0003800000 */
.L_x_21101:
[----:B------:R-:W-:Y:S02]  /*98e0*/  MOV R12, 0x2 ;  /* 0x00000002000c7802 */ /* 0x000fe40000000f00 */
[----:B------:R-:W-:-:S05]  /*98f0*/  FMNMX R3, R2, R14, !PT ;  /* 0x0000000e02037209 */ /* 0x000fca0007800000 */
[----:B------:R-:W-:-:S07]  /*9900*/  IMAD.MOV.U32 R13, RZ, RZ, R3 ;  /* 0x000000ffff0d7224 */ /* 0x000fce00078e0003 */
[----:B------:R-:W-:Y:S05]  /*9910*/  WARPSYNC.COLLECTIVE R15, `(.L_x_21102) ;  /* 0x000000000f087348 */ /* 0x000fea0003c00000 */
[----:B------:R0:W1:Y:S02]  /*9920*/  SHFL.BFLY P6, R14, R13, R12, R11 ;  /* 0x0c00000c0d0e7389 */ /* 0x00006400000c000b */
[----:B01----:R-:W-:Y:S05]  /*9930*/  ENDCOLLECTIVE ;  /* 0x000000000000791b */ /* 0x003fea0003800000 */
.L_x_21102:
[----:B------:R-:W-:Y:S01]  /*9940*/  HFMA2 R12, -RZ, RZ, 0, 5.9604644775390625e-08 ;  /* 0x00000001ff0c7431 */ /* 0x000fe200000001ff */
[----:B------:R-:W-:-:S05]  /*9950*/  FMNMX R4, R3, R14, !PT ;  /* 0x0000000e03047209 */ /* 0x000fca0007800000 */
[----:B------:R-:W-:-:S07]  /*9960*/  IMAD.MOV.U32 R13, RZ, RZ, R4 ;  /* 0x000000ffff0d7224 */ /* 0x000fce00078e0004 */
[----:B------:R-:W-:Y:S05]  /*9970*/  WARPSYNC.COLLECTIVE R15, `(.L_x_21103) ;  /* 0x000000000f087348 */ /* 0x000fea0003c00000 */
[----:B------:R0:W1:Y:S02]  /*9980*/  SHFL.BFLY P6, R14, R13, R12, R11 ;  /* 0x0c00000c0d0e7389 */ /* 0x00006400000c000b */
[----:B01----:R-:W-:Y:S05]  /*9990*/  ENDCOLLECTIVE ;  /* 0x000000000000791b */ /* 0x003fea0003800000 */
.L_x_21103:
        /* <DEDUP_REMOVED lines=269> */
.L_x_21104:
[----:B------:R-:W-:Y:S02]  /*aa70*/  IMAD.MOV.U32 R12, RZ, RZ, 0x8 ;  /* 0x00000008ff0c7424 */ /* 0x000fe400078e00ff */
[----:B------:R-:W-:-:S05]  /*aa80*/  FADD R52, R13, R14 ;  /* 0x0000000e0d347221 */ /* 0x000fca0000000000 */
[----:B------:R-:W-:-:S07]  /*aa90*/  MOV R13, R52 ;  /* 0x00000034000d7202 */ /* 0x000fce0000000f00 */
[----:B------:R-:W-:Y:S05]  /*aaa0*/  WARPSYNC.COLLECTIVE R15, `(.L_x_21105) ;  /* 0x000000000f087348 */ /* 0x000fea0003c00000 */
[----:B------:R0:W1:Y:S02]  /*aab0*/  SHFL.BFLY P6, R14, R13, R12, R11 ;  /* 0x0c00000c0d0e7389 */ /* 0x00006400000c000b */
[----:B01----:R-:W-:Y:S05]  /*aac0*/  ENDCOLLECTIVE ;  /* 0x000000000000791b */ /* 0x003fea0003800000 */
.L_x_21105:
[----:B------:R-:W-:Y:S02]  /*aad0*/  IMAD.MOV.U32 R12, RZ, RZ, 0x4 ;  /* 0x00000004ff0c7424 */ /* 0x000fe400078e00ff */
[----:B------:R-:W-:-:S05]  /*aae0*/  FADD R53, R52, R14 ;  /* 0x0000000e34357221 */ /* 0x000fca0000000000 */
[----:B------:R-:W-:-:S07]  /*aaf0*/  MOV R13, R53 ;  /* 0x00000035000d7202 */ /* 0x000fce0000000f00 */
[----:B------:R-:W-:Y:S05]  /*ab00*/  WARPSYNC.COLLECTIVE R15, `(.L_x_21106) ;  /* 0x000000000f087348 */ /* 0x000fea0003c00000 */
[----:B------:R0:W1:Y:S02]  /*ab10*/  SHFL.BFLY P6, R14, R13, R12, R11 ;  /* 0x0c00000c0d0e7389 */ /* 0x00006400000c000b */
[----:B01----:R-:W-:Y:S05]  /*ab20*/  ENDCOLLECTIVE ;  /* 0x000000000000791b */ /* 0x003fea0003800000 */
.L_x_21106:
[----:B------:R-:W-:Y:S02]  /*ab30*/  IMAD.MOV.U32 R12, RZ, RZ, 0x2 ;  /* 0x00000002ff0c7424 */ /* 0x000fe400078e00ff */
[----:B------:R-:W-:-:S05]  /*ab40*/  FADD R54, R53, R14 ;  /* 0x0000000e35367221 */ /* 0x000fca0000000000 */
[----:B------:R-:W-:-:S07]  /*ab50*/  MOV R13, R54 ;  /* 0x00000036000d7202 */ /* 0x000fce0000000f00 */
[----:B------:R-:W-:Y:S05]  /*ab60*/  WARPSYNC.COLLECTIVE R15, `(.L_x_21107) ;  /* 0x000000000f087348 */ /* 0x000fea0003c00000 */
[----:B------:R0:W1:Y:S02]  /*ab70*/  SHFL.BFLY P6, R14, R13, R12, R11 ;  /* 0x0c00000c0d0e7389 */ /* 0x00006400000c000b */
[----:B01----:R-:W-:Y:S05]  /*ab80*/  ENDCOLLECTIVE ;  /* 0x000000000000791b */ /* 0x003fea0003800000 */
.L_x_21107:
[----:B------:R-:W-:Y:S02]  /*ab90*/  IMAD.MOV.U32 R12, RZ, RZ, 0x1 ;  /* 0x00000001ff0c7424 */ /* 0x000fe400078e00ff */
[----:B------:R-:W-:-:S05]  /*aba0*/  FADD R55, R54, R14 ;  /* 0x0000000e36377221 */ /* 0x000fca0000000000 */
[----:B------:R-:W-:-:S07]  /*abb0*/  MOV R13, R55 ;  /* 0x00000037000d7202 */ /* 0x000fce0000000f00 */
[----:B------:R-:W-:Y:S05]  /*abc0*/  WARPSYNC.COLLECTIVE R15, `(.L_x_21108) ;  /* 0x000000000f087348 */ /* 0x000fea0003c00000 */
[----:B------:R0:W1:Y:S02]  /*abd0*/  SHFL.BFLY P6, R14, R13, R12, R11 ;  /* 0x0c00000c0d0e7389 */ /* 0x00006400000c000b */
[----:B01----:R-:W-:Y:S05]  /*abe0*/  ENDCOLLECTIVE ;  /* 0x000000000000791b */ /* 0x003fea0003800000 */
.L_x_21108:
[----:B------:R-:W-:Y:S05]  /*abf0*/  BRA `(.L_x_21109) ;  /* 0xffffffc8005c7947 */ /* 0x000fea000383ffff */
        .weak           $__internal_330_$__cuda_sm3x_div_rn_noftz_f32_slowpath
        .type           $__internal_330_$__cuda_sm3x_div_rn_noftz_f32_slowpath,@function
        .size           $__internal_330_$__cuda_sm3x_div_rn_noftz_f32_slowpath,(.L_x_37707 - $__internal_330_$__cuda_sm3x_div_rn_noftz_f32_slowpath)
$__internal_330_$__cuda_sm3x_div_rn_noftz_f32_slowpath:
        /* <DEDUP_REMOVED lines=34> */
.L_x_21111:
        /* <DEDUP_REMOVED lines=51> */
.L_x_21118:
[----:B------:R-:W-:-:S04]  /*b150*/  LOP3.LUT R3, R3, 0x80000000, RZ, 0xc0, !PT ;  /* 0x8000000003037812 */ /* 0x000fc800078ec0ff */
[----:B------:R-:W-:Y:S01]  /*b160*/  LOP3.LUT R3, R3, 0x7f800000, RZ, 0xfc, !PT ;  /* 0x7f80000003037812 */ /* 0x000fe200078efcff */
[----:B------:R-:W-:Y:S06]  /*b170*/  BRA `(.L_x_21119) ;  /* 0x0000000000047947 */ /* 0x000fec0003800000 */
.L_x_21117:
[----:B------:R-:W-:-:S07]  /*b180*/  LEA R3, R52, R3, 0x17 ;  /* 0x0000000334037211 */ /* 0x000fce00078eb8ff */
.L_x_21119:
[----:B------:R-:W-:Y:S05]  /*b190*/  BSYNC.RECONVERGENT B2 ;  /* 0x0000000000027941 */ /* 0x000fea0003800200 */
.L_x_21116:
[----:B------:R-:W-:Y:S05]  /*b1a0*/  BRA `(.L_x_21120) ;  /* 0x0000000000207947 */ /* 0x000fea0003800000 */
.L_x_21115:
[----:B------:R-:W-:-:S04]  /*b1b0*/  LOP3.LUT R3, R12, 0x80000000, R3, 0x48, !PT ;  /* 0x800000000c037812 */ /* 0x000fc800078e4803 */
[----:B------:R-:W-:Y:S01]  /*b1c0*/  LOP3.LUT R3, R3, 0x7f800000, RZ, 0xfc, !PT ;  /* 0x7f80000003037812 */ /* 0x000fe200078efcff */
[----:B------:R-:W-:Y:S06]  /*b1d0*/  BRA `(.L_x_21120) ;  /* 0x0000000000147947 */ /* 0x000fec0003800000 */
.L_x_21114:
[----:B------:R-:W-:Y:S01]  /*b1e0*/  LOP3.LUT R3, R12, 0x80000000, R3, 0x48, !PT ;  /* 0x800000000c037812 */ /* 0x000fe200078e4803 */
[----:B------:R-:W-:Y:S06]  /*b1f0*/  BRA `(.L_x_21120) ;  /* 0x00000000000c7947 */ /* 0x000fec0003800000 */
.L_x_21113:
[----:B------:R-:W0:Y:S01]  /*b200*/  MUFU.RSQ R3, -QNAN ;  /* 0xffc0000000037908 */ /* 0x000e220000001400 */
[----:B------:R-:W-:Y:S05]  /*b210*/  BRA `(.L_x_21120) ;  /* 0x0000000000047947 */ /* 0x000fea0003800000 */
.L_x_21112:
[----:B------:R-:W-:-:S07]  /*b220*/  FADD.FTZ R3, R3, R12 ;  /* 0x0000000c03037221 */ /* 0x000fce0000010000 */
.L_x_21120:
[----:B------:R-:W-:Y:S05]  /*b230*/  BSYNC.RECONVERGENT B1 ;  /* 0x0000000000017941 */ /* 0x000fea0003800200 */
.L_x_21110:
[----:B------:R-:W-:Y:S02]  /*b240*/  HFMA2 R13, -RZ, RZ, 0, 0 ;  /* 0x00000000ff0d7431 */ /* 0x000fe400000001ff */
[----:B------:R-:W-:-:S04]  /*b250*/  IMAD.MOV.U32 R12, RZ, RZ, R14 ;  /* 0x000000ffff0c7224 */ /* 0x000fc800078e000e */
[----:B0-----:R-:W-:Y:S05]  /*b260*/  RET.REL.NODEC R12 `(_Z15SoftmaxWarpImplI22BroadcastScaleMaskLoadIffbLm2EiE11DirectStoreIffEfLi1ELi26ELi32ELi1ELb1EL9Algorithm0EEvT_T0_ll) ;  /* 0xffffff4c0c647950 */ /* 0x001fea0003c3ffff */
.L_x_21121:
        /* <DEDUP_REMOVED lines=9> */
.L_x_37707:


//--------------------- .text._Z15SoftmaxWarpImplI22BroadcastScaleMaskLoadIffbLm2EiE11DirectStoreIffEfLi1ELi26ELi32ELi1ELb0EL9Algorithm0EEvT_T0_ll --------------------------
	.section	.text._Z15SoftmaxWarpImplI22BroadcastScaleMaskLoadIffbLm2EiE11DirectStoreIffEfLi1ELi26ELi32ELi1ELb0EL9Algorithm0EEvT_T0_ll,"ax",@progbits
	.align	128
        .global         _Z15SoftmaxWarpImplI22BroadcastScaleMaskLoadIffbLm2EiE11DirectStoreIffEfLi1ELi26ELi32ELi1ELb0EL9Algorithm0EEvT_T0_ll
        .type           _Z15SoftmaxWarpImplI22BroadcastScaleMaskLoadIffbLm2EiE11DirectStoreIffEfLi1ELi26ELi32ELi1ELb0EL9Algorithm0EEvT_T0_ll,@function
        .size           _Z15SoftmaxWarpImplI22BroadcastScaleMaskLoadIffbLm2EiE11DirectStoreIffEfLi1ELi26ELi32ELi1ELb0EL9Algorithm0EEvT_T0_ll,(.L_x_37708 - _Z15SoftmaxWarpImplI22BroadcastScaleMaskLoadIffbLm2EiE11DirectStoreIffEfLi1ELi26ELi32ELi1ELb0EL9Algorithm0EEvT_T0_ll)
        .other          _Z15SoftmaxWarpImplI22BroadcastScaleMaskLoadIffbLm2EiE11DirectStoreIffEfLi1ELi26ELi32ELi1ELb0EL9Algorithm0EEvT_T0_ll,@"STO_CUDA_ENTRY STV_DEFAULT"
_Z15SoftmaxWarpImplI22BroadcastScaleMaskLoadIffbLm2EiE11DirectStoreIffEfLi1ELi26ELi32ELi1ELb0EL9Algorithm0EEvT_T0_ll:
.text._Z15SoftmaxWarpImplI22BroadcastScaleMaskLoadIffbLm2EiE11DirectStoreIffEfLi1ELi26ELi32ELi1ELb0EL9Algorithm0EEvT_T0_ll:
        /* <DEDUP_REMOVED lines=27> */
.L_x_21122:
        /* <DEDUP_REMOVED lines=14> */
.L_x_21177:
        /* <DEDUP_REMOVED lines=10> */
[----:B------:R-:W-:Y:S01]  /*0330*/  SHF.R.S64 R12, RZ, 0x1e, R18 ;  /* 0x0000001eff0c7819 */ /* 0x000fe20000001012 */
[----:B------:R-:W1:Y:S01]  /*0340*/  LDC.64 R34, c[0x0][0x398] ;  /* 0x0000e600ff227b82 */ /* 0x000e620000000a00 */
[----:B------:R-:W-:-:S02]  /*0350*/  LOP3.LUT R5, R21, UR49, RZ, 0x3c, !PT ;  /* 0x0000003115057c12 */ /* 0x000fc4000f8e3cff */
[----:B------:R-:W-:Y:S02]  /*0360*/  LOP3.LUT R4, R18, UR49, RZ, 0x3c, !PT ;  /* 0x0000003112047c12 */ /* 0x000fe4000f8e3cff */
[----:B------:R-:W-:Y:S01]  /*0370*/  ISETP.GE.AND P6, PT, R5, RZ, PT ;  /* 0x000000ff0500720c */ /* 0x000fe20003fc6270 */
[----:B------:R-:W2:Y:S01]  /*0380*/  I2F.RP R0, UR7 ;  /* 0x0000000700007d06 */ /* 0x000ea20008209400 */
[----:B------:R-:W-:Y:S02]  /*0390*/  IADD3 R17, PT, PT, R20, 0x80, RZ ;  /* 0x0000008014117810 */ /* 0x000fe40007ffe0ff */
[----:B------:R-:W-:Y:S02]  /*03a0*/  IADD3 R12, P3, PT, R12, UR36, RZ ;  /* 0x000000240c0c7c10 */ /* 0x000fe4000ff7e0ff */
[----:B------:R-:W-:Y:S02]  /*03b0*/  LOP3.LUT R5, R11, UR49, RZ, 0x3c, !PT ;  /* 0x000000310b057c12 */ /* 0x000fe4000f8e3cff */
[----:B------:R-:W-:-:S02]  /*03c0*/  LOP3.LUT R3, R22, UR49, RZ, 0x3c, !PT ;  /* 0x0000003116037c12 */ /* 0x000fc4000f8e3cff */
[----:B------:R-:W-:Y:S02]  /*03d0*/  R2UR UR9, R33 ;  /* 0x00000000210972ca */ /* 0x000fe400000e0000 */
[----:B------:R-:W-:Y:S02]  /*03e0*/  ISETP.GE.AND P2, PT, R4, RZ, PT ;  /* 0x000000ff0400720c */ /* 0x000fe40003f46270 */
[----:B------:R-:W-:Y:S01]  /*03f0*/  LOP3.LUT R4, R17, UR49, RZ, 0x3c, !PT ;  /* 0x0000003111047c12 */ /* 0x000fe2000f8e3cff */
[----:B--2---:R-:W2:Y:S01]  /*0400*/  MUFU.RCP R0, R0 ;  /* 0x0000000000007308 */ /* 0x004ea20000001000 */
[----:B------:R-:W-:Y:S02]  /*0410*/  LEA.HI.X.SX32 R13, R18, UR37, 0x2, P3 ;  /* 0x00000025120d7c11 */ /* 0x000fe400098f16ff */
[----:B------:R-:W-:Y:S02]  /*0420*/  ISETP.GE.AND P3, PT, R5, RZ, PT ;  /* 0x000000ff0500720c */ /* 0x000fe40003f66270 */
[----:B------:R-:W-:-:S02]  /*0430*/  ISETP.GE.AND P1, PT, R3, RZ, PT ;  /* 0x000000ff0300720c */ /* 0x000fc40003f26270 */
[----:B------:R-:W-:Y:S02]  /*0440*/  R2UR UR10, R32 ;  /* 0x00000000200a72ca */ /* 0x000fe400000e0000 */
[----:B------:R-:W-:Y:S01]  /*0450*/  R2UR UR11, R33 ;  /* 0x00000000210b72ca */ /* 0x000fe200000e0000 */
[----:B--2---:R-:W-:Y:S01]  /*0460*/  VIADD R2, R0, 0xffffffe ;  /* 0x0ffffffe00027836 */ /* 0x004fe20000000000 */
[----:B------:R-:W-:Y:S02]  /*0470*/  IABS R0, R22 ;  /* 0x0000001600007213 */ /* 0x000fe40000000000 */
[----:B------:R-:W-:-:S09]  /*0480*/  IABS R7, R18 ;  /* 0x0000001200077213 */ /* 0x000fd20000000000 */
[----:B------:R-:W2:Y:S01]  /*0490*/  LDG.E R12, desc[UR10][R12.64] ;  /* 0x0000000a0c0c7981 */ /* 0x000ea2000c1e1900 */
[----:B------:R-:W3:Y:S02]  /*04a0*/  F2I.FTZ.U32.TRUNC.NTZ R2, R2 ;  /* 0x0000000200027305 */ /* 0x000ee4000021f000 */
[----:B---3--:R-:W-:Y:S02]  /*04b0*/  R2UR UR5, R2 ;  /* 0x00000000020572ca */ /* 0x008fe400000e0000 */
[----:B------:R-:W-:-:S04]  /*04c0*/  SHF.R.S64 R2, RZ, 0x1e, R22 ;  /* 0x0000001eff027819 */ /* 0x000fc80000001016 */
[----:B------:R-:W-:-:S04]  /*04d0*/  IADD3 R2, P0, PT, R2, UR36, RZ ;  /* 0x0000002402027c10 */ /* 0x000fc8000ff1e0ff */
[----:B------:R-:W-:Y:S02]  /*04e0*/  LEA.HI.X.SX32 R3, R22, UR37, 0x2, P0 ;  /* 0x0000002516037c11 */ /* 0x000fe400080f16ff */
[----:B------:R-:W-:Y:S01]  /*04f0*/  ISETP.GE.AND P0, PT, R4, RZ, PT ;  /* 0x000000ff0400720c */ /* 0x000fe20003f06270 */
[----:B------:R-:W-:Y:S02]  /*0500*/  UIADD3 UR6, UPT, UPT, URZ, -UR5, URZ ;  /* 0x80000005ff067290 */ /* 0x000fe4000fffe0ff */
[----:B------:R3:W4:Y:S02]  /*0510*/  LDG.E R9, desc[UR8][R2.64] ;  /* 0x0000000802097981 */ /* 0x000724000c1e1900 */
[----:B------:R-:W-:-:S04]  /*0520*/  UIMAD UR6, UR6, UR7, URZ ;  /* 0x00000007060672a4 */ /* 0x000fc8000f8e02ff */
[----:B------:R-:W-:-:S06]  /*0530*/  UIMAD.WIDE.U32 UR4, UR5, UR6, UR4 ;  /* 0x00000006050472a5 */ /* 0x000fcc000f8e0004 */
[----:B------:R-:W-:Y:S01]  /*0540*/  IMAD.HI.U32 R48, R0, UR5, RZ ;  /* 0x0000000500307c27 */ /* 0x000fe2000f8e00ff */
[----:B------:R-:W-:-:S04]  /*0550*/  SHF.R.S64 R4, RZ, 0x1e, R21 ;  /* 0x0000001eff047819 */ /* 0x000fc80000001015 */
[----:B------:R-:W-:Y:S02]  /*0560*/  IADD3 R5, PT, PT, -R48, RZ, RZ ;  /* 0x000000ff30057210 */ /* 0x000fe40007ffe1ff */
[----:B------:R-:W-:-:S03]  /*0570*/  IADD3 R4, P5, PT, R4, UR36, RZ ;  /* 0x0000002404047c10 */ /* 0x000fc6000ffbe0ff */
[----:B------:R-:W-:Y:S01]  /*0580*/  IMAD R0, R5, UR7, R0 ;  /* 0x0000000705007c24 */ /* 0x000fe2000f8e0200 */
[----:B------:R-:W-:Y:S01]  /*0590*/  SHF.R.S64 R5, RZ, 0x1e, R17 ;  /* 0x0000001eff057819 */ /* 0x000fe20000001011 */
[----:B------:R-:W-:-:S03]  /*05a0*/  IMAD.HI.U32 R44, R7, UR5, RZ ;  /* 0x00000005072c7c27 */ /* 0x000fc6000f8e00ff */
[----:B---3--:R-:W-:Y:S02]  /*05b0*/  IADD3 R2, P4, PT, R5, UR36, RZ ;  /* 0x0000002405027c10 */ /* 0x008fe4000ff9e0ff */
[----:B------:R-:W-:Y:S02]  /*05c0*/  LEA.HI.X.SX32 R5, R21, UR37, 0x2, P5 ;  /* 0x0000002515057c11 */ /* 0x000fe4000a8f16ff */
[----:B------:R-:W-:Y:S02]  /*05d0*/  ISETP.LT.U32.AND P5, PT, R0, UR7, PT ;  /* 0x0000000700007c0c */ /* 0x000fe4000bfa1070 */
[----:B------:R-:W-:Y:S01]  /*05e0*/  IADD3 R8, PT, PT, -R44, RZ, RZ ;  /* 0x000000ff2c087210 */ /* 0x000fe20007ffe1ff */
[----:B------:R3:W5:Y:S01]  /*05f0*/  LDG.E R16, desc[UR8][R4.64] ;  /* 0x0000000804107981 */ /* 0x000762000c1e1900 */
[----:B------:R-:W-:-:S03]  /*0600*/  IABS R19, R21 ;  /* 0x0000001500137213 */ /* 0x000fc60000000000 */
[----:B------:R-:W-:Y:S02]  /*0610*/  IMAD R13, R8, UR7, R7 ;  /* 0x00000007080d7c24 */ /* 0x000fe4000f8e0207 */
[----:B------:R-:W-:-:S04]  /*0620*/  IMAD.HI.U32 R46, R19, UR5, RZ ;  /* 0x00000005132e7c27 */ /* 0x000fc8000f8e00ff */
[----:B------:R-:W-:Y:S02]  /*0630*/  @!P5 IADD3 R48, PT, PT, R48, 0x1, RZ ;  /* 0x000000013030d810 */ /* 0x000fe40007ffe0ff */
[----:B------:R-:W-:Y:S02]  /*0640*/  @!P5 IADD3 R0, PT, PT, R0, -UR7, RZ ;  /* 0x800000070000dc10 */ /* 0x000fe4000fffe0ff */
[----:B------:R-:W-:Y:S01]  /*0650*/  ISETP.LT.U32.AND P5, PT, R13, UR7, PT ;  /* 0x000000070d007c0c */ /* 0x000fe2000bfa1070 */
[----:B---3--:R-:W-:Y:S01]  /*0660*/  VIADD R5, R20, 0xc0 ;  /* 0x000000c014057836 */ /* 0x008fe20000000000 */
[----:B------:R-:W-:Y:S01]  /*0670*/  SHF.R.S64 R6, RZ, 0x1e, R11 ;  /* 0x0000001eff067819 */ /* 0x000fe2000000100b */
[----:B------:R-:W-:Y:S01]  /*0680*/  IMAD.MOV R10, RZ, RZ, -R46 ;  /* 0x000000ffff0a7224 */ /* 0x000fe200078e0a2e */
[----:B------:R-:W-:Y:S02]  /*0690*/  LEA.HI.X.SX32 R3, R17, UR37, 0x2, P4 ;  /* 0x0000002511037c11 */ /* 0x000fe4000a0f16ff */
[----:B------:R-:W-:Y:S01]  /*06a0*/  IADD3 R6, P4, PT, R6, UR36, RZ ;  /* 0x0000002406067c10 */ /* 0x000fe2000ff9e0ff */
[----:B------:R-:W-:Y:S01]  /*06b0*/  IMAD R19, R10, UR7, R19 ;  /* 0x000000070a137c24 */ /* 0x000fe2000f8e0213 */
[----:B------:R-:W-:Y:S01]  /*06c0*/  SHF.R.S64 R14, RZ, 0x1e, R5 ;  /* 0x0000001eff0e7819 */ /* 0x000fe20000001005 */
[----:B------:R3:W5:Y:S01]  /*06d0*/  LDG.E R8, desc[UR10][R2.64] ;  /* 0x0000000a02087981 */ /* 0x000762000c1e1900 */
[----:B------:R-:W-:-:S02]  /*06e0*/  IADD3 R10, PT, PT, R20, 0xe0, RZ ;  /* 0x000000e0140a7810 */ /* 0x000fc40007ffe0ff */
[----:B------:R-:W-:Y:S01]  /*06f0*/  LEA.HI.X.SX32 R7, R11, UR37, 0x2, P4 ;  /* 0x000000250b077c11 */ /* 0x000fe2000a0f16ff */
[----:B------:R-:W-:Y:S01]  /*0700*/  @!P5 VIADD R13, R13, -UR7 ;  /* 0x800000070d0ddc36 */ /* 0x000fe20008000000 */
[----:B------:R-:W-:Y:S02]  /*0710*/  ISETP.GE.U32.AND P4, PT, R0, UR7, PT ;  /* 0x0000000700007c0c */ /* 0x000fe4000bf86070 */
[----:B------:R-:W-:Y:S02]  /*0720*/  @!P5 IADD3 R44, PT, PT, R44, 0x1, RZ ;  /* 0x000000012c2cd810 */ /* 0x000fe40007ffe0ff */
[----:B------:R-:W-:Y:S02]  /*0730*/  IADD3 R14, P5, PT, R14, UR36, RZ ;  /* 0x000000240e0e7c10 */ /* 0x000fe4000ffbe0ff */
[----:B---3--:R-:W-:Y:S02]  /*0740*/  SHF.R.S64 R2, RZ, 0x1e, R10 ;  /* 0x0000001eff027819 */ /* 0x008fe4000000100a */
[----:B------:R-:W-:-:S02]  /*0750*/  LEA.HI.X.SX32 R15, R5, UR37, 0x2, P5 ;  /* 0x00000025050f7c11 */ /* 0x000fc4000a8f16ff */
[----:B------:R-:W-:-:S04]  /*0760*/  IADD3 R2, P5, PT, R2, UR36, RZ ;  /* 0x0000002402027c10 */ /* 0x000fc8000ffbe0ff */
[----:B------:R-:W-:Y:S02]  /*0770*/  LEA.HI.X.SX32 R3, R10, UR37, 0x2, P5 ;  /* 0x000000250a037c11 */ /* 0x000fe4000a8f16ff */
[----:B------:R-:W-:Y:S02]  /*0780*/  ISETP.LT.U32.AND P5, PT, R19, UR7, PT ;  /* 0x0000000713007c0c */ /* 0x000fe4000bfa1070 */
[----:B------:R-:W-:Y:S01]  /*0790*/  IABS R4, R17 ;  /* 0x0000001100047213 */ /* 0x000fe20000000000 */
[----:B------:R-:W3:Y:S01]  /*07a0*/  LDG.E R0, desc[UR10][R2.64] ;  /* 0x0000000a02007981 */ /* 0x000ee2000c1e1900 */
[----:B------:R-:W-:Y:S02]  /*07b0*/  @P4 IADD3 R48, PT, PT, R48, 0x1, RZ ;  /* 0x0000000130304810 */ /* 0x000fe40007ffe0ff */
[----:B------:R-:W-:Y:S01]  /*07c0*/  ISETP.GE.U32.AND P4, PT, R13, UR7, PT ;  /* 0x000000070d007c0c */ /* 0x000fe2000bf86070 */
[----:B------:R-:W-:Y:S01]  /*07d0*/  IMAD.HI.U32 R42, R4, UR5, RZ ;  /* 0x00000005042a7c27 */ /* 0x000fe2000f8e00ff */
[----:B------:R-:W-:-:S02]  /*07e0*/  R2UR UR12, R32 ;  /* 0x00000000200c72ca */ /* 0x000fc400000e0000 */
[----:B------:R-:W-:Y:S02]  /*07f0*/  R2UR UR13, R33 ;  /* 0x00000000210d72ca */ /* 0x000fe400000e0000 */
[----:B------:R-:W-:Y:S02]  /*0800*/  IADD3 R13, PT, PT, -R42, RZ, RZ ;  /* 0x000000ff2a0d7210 */ /* 0x000fe40007ffe1ff */
[----:B------:R-:W-:Y:S02]  /*0810*/  IABS R23, R11 ;  /* 0x0000000b00177213 */ /* 0x000fe40000000000 */
[----:B------:R-:W-:Y:S01]  /*0820*/  @!P5 IADD3 R19, PT, PT, R19, -UR7, RZ ;  /* 0x800000071313dc10 */ /* 0x000fe2000fffe0ff */
[----:B------:R-:W-:Y:S02]  /*0830*/  IMAD R13, R13, UR7, R4 ;  /* 0x000000070d0d7c24 */ /* 0x000fe4000f8e0204 */
[----:B------:R-:W-:Y:S01]  /*0840*/  @P4 VIADD R44, R44, 0x1 ;  /* 0x000000012c2c4836 */ /* 0x000fe20000000000 */
[----:B------:R-:W-:Y:S01]  /*0850*/  ISETP.GE.U32.AND P4, PT, R19, UR7, PT ;  /* 0x0000000713007c0c */ /* 0x000fe2000bf86070 */
[----:B------:R-:W-:Y:S01]  /*0860*/  IMAD.HI.U32 R28, R23, UR5, RZ ;  /* 0x00000005171c7c27 */ /* 0x000fe2000f8e00ff */
[----:B------:R-:W-:Y:S01]  /*0870*/  IABS R26, R5 ;  /* 0x00000005001a7213 */ /* 0x000fe20000000000 */
[----:B------:R-:W3:Y:S02]  /*0880*/  LDG.E R7, desc[UR12][R6.64] ;  /* 0x0000000c06077981 */ /* 0x000ee4000c1e1900 */
[----:B------:R-:W-:Y:S01]  /*0890*/  @!P1 IMAD.MOV R48, RZ, RZ, -R48 ;  /* 0x000000ffff309224 */ /* 0x000fe200078e0a30 */
[----:B------:R-:W-:Y:S01]  /*08a0*/  ISETP.LT.U32.AND P1, PT, R13, UR7, PT ;  /* 0x000000070d007c0c */ /* 0x000fe2000bf21070 */
[----:B------:R-:W-:Y:S01]  /*08b0*/  IMAD.MOV R24, RZ, RZ, -R28 ;  /* 0x000000ffff187224 */ /* 0x000fe200078e0a1c */
[----:B------:R-:W-:Y:S01]  /*08c0*/  IABS R27, R10 ;  /* 0x0000000a001b7213 */ /* 0x000fe20000000000 */
[----:B------:R-:W-:Y:S01]  /*08d0*/  IMAD.HI.U32 R30, R26, UR5, RZ ;  /* 0x000000051a1e7c27 */ /* 0x000fe2000f8e00ff */
[----:B------:R-:W-:Y:S01]  /*08e0*/  @!P5 IADD3 R46, PT, PT, R46, 0x1, RZ ;  /* 0x000000012e2ed810 */ /* 0x000fe20007ffe0ff */
[----:B------:R0:W3:Y:S02]  /*08f0*/  LDG.E R6, desc[UR8][R14.64] ;  /* 0x000000080e067981 */ /* 0x0000e4000c1e1900 */
[----:B------:R-:W-:Y:S01]  /*0900*/  IMAD R23, R24, UR7, R23 ;  /* 0x0000000718177c24 */ /* 0x000fe2000f8e0217 */
[----:B------:R-:W-:Y:S01]  /*0910*/  IADD3 R4, PT, PT, R20, 0x120, RZ ;  /* 0x0000012014047810 */ /* 0x000fe20007ffe0ff */
[----:B------:R-:W-:Y:S01]  /*0920*/  IMAD.HI.U32 R19, R27, UR5, RZ ;  /* 0x000000051b137c27 */ /* 0x000fe2000f8e00ff */
[----:B------:R-:W-:-:S02]  /*0930*/  @P4 IADD3 R46, PT, PT, R46, 0x1, RZ ;  /* 0x000000012e2e4810 */ /* 0x000fc40007ffe0ff */
[----:B0-----:R-:W-:-:S04]  /*0940*/  IADD3 R15, PT, PT, R20, 0x100, RZ ;  /* 0x00000100140f7810 */ /* 0x001fc80007ffe0ff */
[----:B------:R-:W-:Y:S02]  /*0950*/  SHF.R.S64 R2, RZ, 0x1e, R15 ;  /* 0x0000001eff027819 */ /* 0x000fe4000000100f */
[----:B------:R-:W-:Y:S02]  /*0960*/  SHF.R.S64 R24, RZ, 0x1e, R4 ;  /* 0x0000001eff187819 */ /* 0x000fe40000001004 */
[----:B------:R-:W-:Y:S02]  /*0970*/  @!P2 IADD3 R44, PT, PT, -R44, RZ, RZ ;  /* 0x000000ff2c2ca210 */ /* 0x000fe40007ffe1ff */
[----:B------:R-:W-:Y:S02]  /*0980*/  ISETP.LT.U32.AND P4, PT, R23, UR7, PT ;  /* 0x0000000717007c0c */ /* 0x000fe4000bf81070 */
[----:B------:R-:W-:Y:S02]  /*0990*/  IADD3 R25, PT, PT, -R30, RZ, RZ ;  /* 0x000000ff1e197210 */ /* 0x000fe40007ffe1ff */
[----:B------:R-:W-:Y:S01]  /*09a0*/  IADD3 R2, P2, PT, R2, UR36, RZ ;  /* 0x0000002402027c10 */ /* 0x000fe2000ff5e0ff */
[----:B------:R-:W-:Y:S01]  /*09b0*/  IMAD.MOV R14, RZ, RZ, -R19 ;  /* 0x000000ffff0e7224 */ /* 0x000fe200078e0a13 */
[----:B------:R-:W-:-:S02]  /*09c0*/  IADD3 R24, P5, PT, R24, UR36, RZ ;  /* 0x0000002418187c10 */ /* 0x000fc4000ffbe0ff */
[----:B------:R-:W-:Y:S01]  /*09d0*/  @!P1 IADD3 R13, PT, PT, R13, -UR7, RZ ;  /* 0x800000070d0d9c10 */ /* 0x000fe2000fffe0ff */
[----:B------:R-:W-:Y:S01]  /*09e0*/  IMAD R26, R25, UR7, R26 ;  /* 0x00000007191a7c24 */ /* 0x000fe2000f8e021a */
[----:B------:R-:W-:Y:S01]  /*09f0*/  LEA.HI.X.SX32 R3, R15, UR37, 0x2, P2 ;  /* 0x000000250f037c11 */ /* 0x000fe200090f16ff */
[----:B------:R-:W-:Y:S01]  /*0a00*/  IMAD R27, R14, UR7, R27 ;  /* 0x000000070e1b7c24 */ /* 0x000fe2000f8e021b */
[----:B------:R-:W-:Y:S02]  /*0a10*/  LEA.HI.X.SX32 R25, R4, UR37, 0x2, P5 ;  /* 0x0000002504197c11 */ /* 0x000fe4000a8f16ff */
[----:B------:R-:W-:Y:S02]  /*0a20*/  ISETP.GE.U32.AND P5, PT, R13, UR7, PT ;  /* 0x000000070d007c0c */ /* 0x000fe4000bfa6070 */
[----:B------:R0:W3:Y:S01]  /*0a30*/  LDG.E R13, desc[UR8][R2.64] ;  /* 0x00000008020d7981 */ /* 0x0000e2000c1e1900 */
[----:B------:R-:W-:Y:S01]  /*0a40*/  ISETP.LT.U32.AND P2, PT, R26, UR7, PT ;  /* 0x000000071a007c0c */ /* 0x000fe2000bf41070 */
[----:B------:R-:W-:Y:S01]  /*0a50*/  @!P6 IMAD.MOV R46, RZ, RZ, -R46 ;  /* 0x000000ffff2ee224 */ /* 0x000fe200078e0a2e */
[----:B------:R-:W-:Y:S01]  /*0a60*/  ISETP.LT.U32.AND P6, PT, R27, UR7, PT ;  /* 0x000000071b007c0c */ /* 0x000fe2000bfc1070 */
[----:B------:R1:W3:Y:S01]  /*0a70*/  LDG.E R24, desc[UR10][R24.64] ;  /* 0x0000000a18187981 */ /* 0x0002e2000c1e1900 */
[----:B------:R-:W-:-:S02]  /*0a80*/  @!P4 IADD3 R23, PT, PT, R23, -UR7, RZ ;  /* 0x800000071717cc10 */ /* 0x000fc4000fffe0ff */
[----:B0-----:R-:W-:Y:S02]  /*0a90*/  IABS R2, R15 ;  /* 0x0000000f00027213 */ /* 0x001fe40000000000 */
[----:B------:R-:W-:Y:S02]  /*0aa0*/  @!P1 IADD3 R42, PT, PT, R42, 0x1, RZ ;  /* 0x000000012a2a9810 */ /* 0x000fe40007ffe0ff */
[----:B------:R-:W-:Y:S01]  /*0ab0*/  ISETP.GE.U32.AND P1, PT, R23, UR7, PT ;  /* 0x0000000717007c0c */ /* 0x000fe2000bf26070 */
[----:B-1----:R-:W-:Y:S01]  /*0ac0*/  IMAD.HI.U32 R25, R2, UR5, RZ ;  /* 0x0000000502197c27 */ /* 0x002fe2000f8e00ff */
[----:B------:R-:W-:-:S04]  /*0ad0*/  IABS R23, R4 ;  /* 0x0000000400177213 */ /* 0x000fc80000000000 */
[----:B------:R-:W-:Y:S01]  /*0ae0*/  IADD3 R3, PT, PT, -R25, RZ, RZ ;  /* 0x000000ff19037210 */ /* 0x000fe20007ffe1ff */
[----:B------:R-:W-:Y:S01]  /*0af0*/  @!P2 VIADD R26, R26, -UR7 ;  /* 0x800000071a1aac36 */ /* 0x000fe20008000000 */
[----:B------:R-:W-:Y:S01]  /*0b00*/  @P5 IADD3 R42, PT, PT, R42, 0x1, RZ ;  /* 0x000000012a2a5810 */ /* 0x000fe20007ffe0ff */
[----:B------:R-:W-:Y:S02]  /*0b10*/  @!P4 VIADD R28, R28, 0x1 ;  /* 0x000000011c1cc836 */ /* 0x000fe40000000000 */
[----:B------:R-:W-:Y:S02]  /*0b20*/  @!P6 VIADD R27, R27, -UR7 ;  /* 0x800000071b1bec36 */ /* 0x000fe40008000000 */
[----:B------:R-:W-:Y:S01]  /*0b30*/  IMAD R2, R3, UR7, R2 ;  /* 0x0000000703027c24 */ /* 0x000fe2000f8e0202 */
[----:B------:R-:W-:Y:S01]  /*0b40*/  IADD3 R14, PT, PT, R20, 0x140, RZ ;  /* 0x00000140140e7810 */ /* 0x000fe20007ffe0ff */
[----:B------:R-:W-:Y:S01]  /*0b50*/  IMAD.HI.U32 R31, R23, UR5, RZ ;  /* 0x00000005171f7c27 */ /* 0x000fe2000f8e00ff */
[----:B------:R-:W-:-:S02]  /*0b60*/  ISETP.GE.U32.AND P5, PT, R26, UR7, PT ;  /* 0x000000071a007c0c */ /* 0x000fc4000bfa6070 */
[----:B------:R-:W-:Y:S02]  /*0b70*/  @!P0 IADD3 R42, PT, PT, -R42, RZ, RZ ;  /* 0x000000ff2a2a8210 */ /* 0x000fe40007ffe1ff */
[----:B------:R-:W-:Y:S02]  /*0b80*/  LOP3.LUT R26, R5, UR49, RZ, 0x3c, !PT ;  /* 0x00000031051a7c12 */ /* 0x000fe4000f8e3cff */
[----:B------:R-:W-:Y:S02]  /*0b90*/  @P1 IADD3 R28, PT, PT, R28, 0x1, RZ ;  /* 0x000000011c1c1810 */ /* 0x000fe40007ffe0ff */
[----:B------:R-:W-:Y:S02]  /*0ba0*/  ISETP.GE.U32.AND P0, PT, R27, UR7, PT ;  /* 0x000000071b007c0c */ /* 0x000fe4000bf06070 */
[----:B------:R-:W-:Y:S02]  /*0bb0*/  ISETP.LT.U32.AND P1, PT, R2, UR7, PT ;  /* 0x0000000702007c0c */ /* 0x000fe4000bf21070 */
[----:B------:R-:W-:-:S02]  /*0bc0*/  IABS R27, R14 ;  /* 0x0000000e001b7213 */ /* 0x000fc40000000000 */
[----:B------:R-:W-:Y:S02]  /*0bd0*/  ISETP.GE.AND P4, PT, R26, RZ, PT ;  /* 0x000000ff1a00720c */ /* 0x000fe40003f86270 */
[----:B------:R-:W-:Y:S01]  /*0be0*/  IADD3 R26, PT, PT, -R31, RZ, RZ ;  /* 0x000000ff1f1a7210 */ /* 0x000fe20007ffe1ff */
[----:B------:R-:W-:Y:S01]  /*0bf0*/  IMAD.HI.U32 R29, R27, UR5, RZ ;  /* 0x000000051b1d7c27 */ /* 0x000fe2000f8e00ff */
[----:B------:R-:W-:-:S03]  /*0c00*/  @!P6 IADD3 R19, PT, PT, R19, 0x1, RZ ;  /* 0x000000011313e810 */ /* 0x000fc60007ffe0ff */
[----:B------:R-:W-:Y:S02]  /*0c10*/  IMAD R3, R26, UR7, R23 ;  /* 0x000000071a037c24 */ /* 0x000fe4000f8e0217 */
[----:B------:R-:W-:Y:S01]  /*0c20*/  IMAD.MOV R26, RZ, RZ, -R29 ;  /* 0x000000ffff1a7224 */ /* 0x000fe200078e0a1d */
[----:B------:R-:W-:Y:S02]  /*0c30*/  @!P1 IADD3 R2, PT, PT, R2, -UR7, RZ ;  /* 0x8000000702029c10 */ /* 0x000fe4000fffe0ff */
[----:B------:R-:W-:Y:S01]  /*0c40*/  @!P2 IADD3 R30, PT, PT, R30, 0x1, RZ ;  /* 0x000000011e1ea810 */ /* 0x000fe20007ffe0ff */
[----:B------:R-:W-:Y:S01]  /*0c50*/  IMAD R23, R26, UR7, R27 ;  /* 0x000000071a177c24 */ /* 0x000fe2000f8e021b */
[----:B------:R-:W-:Y:S01]  /*0c60*/  LOP3.LUT R26, R10, UR49, RZ, 0x3c, !PT ;  /* 0x000000310a1a7c12 */ /* 0x000fe2000f8e3cff */
[----:B------:R-:W-:Y:S01]  /*0c70*/  @P0 VIADD R19, R19, 0x1 ;  /* 0x0000000113130836 */ /* 0x000fe20000000000 */
[----:B------:R-:W-:Y:S02]  /*0c80*/  ISETP.LT.U32.AND P2, PT, R3, UR7, PT ;  /* 0x0000000703007c0c */ /* 0x000fe4000bf41070 */
[----:B------:R-:W-:Y:S01]  /*0c90*/  ISETP.GE.U32.AND P0, PT, R2, UR7, PT ;  /* 0x0000000702007c0c */ /* 0x000fe2000bf06070 */
[----:B------:R-:W-:Y:S01]  /*0ca0*/  @P5 VIADD R30, R30, 0x1 ;  /* 0x000000011e1e5836 */ /* 0x000fe20000000000 */
[----:B------:R-:W-:-:S02]  /*0cb0*/  @!P3 IADD3 R28, PT, PT, -R28, RZ, RZ ;  /* 0x000000ff1c1cb210 */ /* 0x000fc40007ffe1ff */
[----:B------:R-:W-:Y:S02]  /*0cc0*/  ISETP.GE.AND P3, PT, R26, RZ, PT ;  /* 0x000000ff1a00720c */ /* 0x000fe40003f66270 */
[----:B------:R-:W-:Y:S02]  /*0cd0*/  ISETP.LT.U32.AND P5, PT, R23, UR7, PT ;  /* 0x0000000717007c0c */ /* 0x000fe4000bfa1070 */
[----:B------:R-:W-:Y:S01]  /*0ce0*/  LOP3.LUT R26, R15, UR49, RZ, 0x3c, !PT ;  /* 0x000000310f1a7c12 */ /* 0x000fe2000f8e3cff */
[----:B------:R-:W-:Y:S01]  /*0cf0*/  @!P1 VIADD R25, R25, 0x1 ;  /* 0x0000000119199836 */ /* 0x000fe20000000000 */
[----:B------:R-:W-:Y:S02]  /*0d00*/  SHF.R.S64 R2, RZ, 0x1e, R14 ;  /* 0x0000001eff027819 */ /* 0x000fe4000000100e */
[----:B------:R-:W-:Y:S01]  /*0d10*/  ISETP.GE.AND P6, PT, R26, RZ, PT ;  /* 0x000000ff1a00720c */ /* 0x000fe20003fc6270 */
[----:B------:R-:W-:Y:S01]  /*0d20*/  @!P4 IMAD.MOV R30, RZ, RZ, -R30 ;  /* 0x000000ffff1ec224 */ /* 0x000fe200078e0a1e */
[----:B------:R-:W-:-:S02]  /*0d30*/  MOV R26, R19 ;  /* 0x00000013001a7202 */ /* 0x000fc40000000f00 */
[----:B------:R-:W-:Y:S02]  /*0d40*/  @!P2 IADD3 R3, PT, PT, R3, -UR7, RZ ;  /* 0x800000070303ac10 */ /* 0x000fe4000fffe0ff */
[----:B------:R-:W-:Y:S02]  /*0d50*/  IADD3 R2, P4, PT, R2, UR36, RZ ;  /* 0x0000002402027c10 */ /* 0x000fe4000ff9e0ff */
[----:B------:R-:W-:Y:S02]  /*0d60*/  @P0 IADD3 R25, PT, PT, R25, 0x1, RZ ;  /* 0x0000000119190810 */ /* 0x000fe40007ffe0ff */
[----:B------:R-:W-:Y:S02]  /*0d70*/  @!P3 IADD3 R26, PT, PT, -R26, RZ, RZ ;  /* 0x000000ff1a1ab210 */ /* 0x000fe40007ffe1ff */
[----:B------:R-:W-:Y:S02]  /*0d80*/  @!P5 IADD3 R23, PT, PT, R23, -UR7, RZ ;  /* 0x800000071717dc10 */ /* 0x000fe4000fffe0ff */
[----:B------:R-:W-:-:S02]  /*0d90*/  ISETP.GE.U32.AND P3, PT, R3, UR7, PT ;  /* 0x0000000703007c0c */ /* 0x000fc4000bf66070 */
[----:B------:R-:W-:Y:S02]  /*0da0*/  ISETP.NE.U32.AND P1, PT, R36, 0x1, PT ;  /* 0x000000012400780c */ /* 0x000fe40003f25070 */
[----:B------:R-:W-:Y:S02]  /*0db0*/  LEA.HI.X.SX32 R3, R14, UR37, 0x2, P4 ;  /* 0x000000250e037c11 */ /* 0x000fe4000a0f16ff */
[----:B------:R-:W-:Y:S01]  /*0dc0*/  MOV R36, R25 ;  /* 0x0000001900247202 */ /* 0x000fe20000000f00 */
[----:B------:R-:W-:Y:S01]  /*0dd0*/  VIADD R25, R20, 0x160 ;  /* 0x0000016014197836 */ /* 0x000fe20000000000 */
[----:B------:R-:W-:Y:S02]  /*0de0*/  ISETP.GE.U32.AND P4, PT, R23, UR7, PT ;  /* 0x0000000717007c0c */ /* 0x000fe4000bf86070 */
[----:B------:R0:W3:Y:S01]  /*0df0*/  LDG.E R23, desc[UR8][R2.64] ;  /* 0x0000000802177981 */ /* 0x0000e2000c1e1900 */
[----:B------:R-:W-:Y:S02]  /*0e00*/  @!P2 IADD3 R31, PT, PT, R31, 0x1, RZ ;  /* 0x000000011f1fa810 */ /* 0x000fe40007ffe0ff */
[----:B0-----:R-:W-:-:S02]  /*0e10*/  IABS R3, R25 ;  /* 0x0000001900037213 */ /* 0x001fc40000000000 */
[----:B------:R-:W-:-:S03]  /*0e20*/  LOP3.LUT R2, R4, UR49, RZ, 0x3c, !PT ;  /* 0x0000003104027c12 */ /* 0x000fc6000f8e3cff */
[----:B------:R-:W-:Y:S01]  /*0e30*/  IMAD.HI.U32 R27, R3, UR5, RZ ;  /* 0x00000005031b7c27 */ /* 0x000fe2000f8e00ff */
[----:B------:R-:W-:-:S04]  /*0e40*/  ISETP.GE.AND P2, PT, R2, RZ, PT ;  /* 0x000000ff0200720c */ /* 0x000fc80003f46270 */
[----:B------:R-:W-:-:S05]  /*0e50*/  IADD3 R2, PT, PT, -R27, RZ, RZ ;  /* 0x000000ff1b027210 */ /* 0x000fca0007ffe1ff */
[----:B------:R-:W-:Y:S01]  /*0e60*/  IMAD R3, R2, UR7, R3 ;  /* 0x0000000702037c24 */ /* 0x000fe2000f8e0203 */
[----:B------:R-:W-:-:S04]  /*0e70*/  @P3 IADD3 R31, PT, PT, R31, 0x1, RZ ;  /* 0x000000011f1f3810 */ /* 0x000fc80007ffe0ff */
[----:B------:R-:W-:Y:S02]  /*0e80*/  ISETP.LT.U32.AND P3, PT, R3, UR7, PT ;  /* 0x0000000703007c0c */ /* 0x000fe4000bf61070 */
[----:B------:R-:W-:Y:S02]  /*0e90*/  @!P6 IADD3 R36, PT, PT, -R36, RZ, RZ ;  /* 0x000000ff2424e210 */ /* 0x000fe40007ffe1ff */
[----:B------:R-:W-:Y:S02]  /*0ea0*/  ISETP.NE.AND P6, PT, RZ, UR49, PT ;  /* 0x00000031ff007c0c */ /* 0x000fe4000bfc5270 */
[----:B------:R-:W-:Y:S02]  /*0eb0*/  LOP3.LUT R19, RZ, UR49, RZ, 0x33, !PT ;  /* 0x00000031ff137c12 */ /* 0x000fe4000f8e33ff */
[----:B------:R-:W-:Y:S01]  /*0ec0*/  ISETP.NE.U32.AND P0, PT, R34, 0x1, PT ;  /* 0x000000012200780c */ /* 0x000fe20003f05070 */
[----:B------:R-:W-:Y:S01]  /*0ed0*/  IMAD.MOV.U32 R34, RZ, RZ, R31 ;  /* 0x000000ffff227224 */ /* 0x000fe200078e001f */
[----:B------:R-:W-:-:S02]  /*0ee0*/  SHF.R.S64 R2, RZ, 0x1e, R25 ;  /* 0x0000001eff027819 */ /* 0x000fc40000001019 */
[----:B------:R-:W-:Y:S02]  /*0ef0*/  SEL R48, R19, R48, !P6 ;  /* 0x0000003013307207 */ /* 0x000fe40007000000 */
[----:B------:R-:W-:Y:S02]  /*0f00*/  @!P3 IADD3 R3, PT, PT, R3, -UR7, RZ ;  /* 0x800000070303bc10 */ /* 0x000fe4000fffe0ff */
[----:B------:R-:W-:Y:S02]  /*0f10*/  IADD3 R2, P6, PT, R2, UR36, RZ ;  /* 0x0000002402027c10 */ /* 0x000fe4000ffde0ff */
[----:B------:R-:W-:Y:S02]  /*0f20*/  @!P2 IADD3 R34, PT, PT, -R34, RZ, RZ ;  /* 0x000000ff2222a210 */ /* 0x000fe40007ffe1ff */
[----:B------:R-:W-:Y:S01]  /*0f30*/  ISETP.NE.AND.EX P0, PT, R35, RZ, PT, P0 ;  /* 0x000000ff2300720c */ /* 0x000fe20003f05300 */
[----:B------:R-:W-:Y:S01]  /*0f40*/  IMAD.MOV R35, RZ, RZ, -R48 ;  /* 0x000000ffff237224 */ /* 0x000fe200078e0a30 */
[----:B------:R-:W-:-:S02]  /*0f50*/  ISETP.GE.U32.AND P2, PT, R3, UR7, PT ;  /* 0x0000000703007c0c */ /* 0x000fc4000bf46070 */
[----:B------:R-:W-:Y:S02]  /*0f60*/  LEA.HI.X.SX32 R3, R25, UR37, 0x2, P6 ;  /* 0x0000002519037c11 */ /* 0x000fe4000b0f16ff */
[----:B------:R-:W-:Y:S01]  /*0f70*/  ISETP.NE.AND P6, PT, RZ, UR49, PT ;  /* 0x00000031ff007c0c */ /* 0x000fe2000bfc5270 */
[----:B------:R-:W-:Y:S01]  /*0f80*/  IMAD R35, R35, UR49, R22 ;  /* 0x0000003123237c24 */ /* 0x000fe2000f8e0216 */
[----:B------:R-:W-:Y:S01]  /*0f90*/  ISETP.NE.AND.EX P1, PT, R37, RZ, PT, P1 ;  /* 0x000000ff2500720c */ /* 0x000fe20003f25310 */
[----:B------:R0:W3:Y:S01]  /*0fa0*/  LDG.E R22, desc[UR8][R2.64] ;  /* 0x0000000802167981 */ /* 0x0000e2000c1e1900 */
[----:B------:R-:W-:Y:S02]  /*0fb0*/  SEL R44, R19, R44, !P6 ;  /* 0x0000002c132c7207 */ /* 0x000fe40007000000 */
[----:B------:R-:W-:-:S03]  /*0fc0*/  SEL R31, R35, RZ, P0 ;  /* 0x000000ff231f7207 */ /* 0x000fc60000000000 */
[----:B------:R-:W-:-:S04]  /*0fd0*/  IMAD.MOV R35, RZ, RZ, -R44 ;  /* 0x000000ffff237224 */ /* 0x000fc800078e0a2c */
[----:B------:R-:W-:Y:S01]  /*0fe0*/  IMAD R18, R35, UR49, R18 ;  /* 0x0000003123127c24 */ /* 0x000fe2000f8e0212 */
[----:B------:R-:W-:Y:S02]  /*0ff0*/  IADD3 R35, PT, PT, R20, 0x180, RZ ;  /* 0x0000018014237810 */ /* 0x000fe40007ffe0ff */
        /* <DEDUP_REMOVED lines=14> */
[----:B------:R-:W-:Y:S02]  /*10e0*/  SHF.R.S64 R2, RZ, 0x1e, R35 ;  /* 0x0000001eff027819 */ /* 0x000fe40000001023 */
[----:B------:R-:W-:Y:S02]  /*10f0*/  SEL R48, R48, RZ, P1 ;  /* 0x000000ff30307207 */ /* 0x000fe40000800000 */
[----:B------:R-:W-:Y:S02]  /*1100*/  SEL R46, R19, R46, !P6 ;  /* 0x0000002e132e7207 */ /* 0x000fe40007000000 */
[----:B------:R-:W-:Y:S01]  /*1110*/  IADD3 R2, P6, PT, R2, UR36, RZ ;  /* 0x0000002402027c10 */ /* 0x000fe2000ffde0ff */
[----:B------:R-:W-:Y:S01]  /*1120*/  IMAD R48, R48, UR44, RZ ;  /* 0x0000002c30307c24 */ /* 0x000fe2000f8e02ff */
[----:B------:R-:W-:-:S03]  /*1130*/  @!P5 IADD3 R29, PT, PT, -R29, RZ, RZ ;  /* 0x000000ff1d1dd210 */ /* 0x000fc60007ffe1ff */
[----:B------:R-:W-:-:S04]  /*1140*/  @!P4 IADD3 R3, PT, PT, R3, -UR7, RZ ;  /* 0x800000070303cc10 */ /* 0x000fc8000fffe0ff */
[----:B------:R-:W-:Y:S02]  /*1150*/  ISETP.GE.U32.AND P5, PT, R3, UR7, PT ;  /* 0x0000000703007c0c */ /* 0x000fe4000bfa6070 */
[----:B------:R-:W-:Y:S02]  /*1160*/  LEA.HI.X.SX32 R3, R35, UR37, 0x2, P6 ;  /* 0x0000002523037c11 */ /* 0x000fe4000b0f16ff */
[----:B------:R-:W-:Y:S01]  /*1170*/  ISETP.NE.AND P6, PT, RZ, UR49, PT ;  /* 0x00000031ff007c0c */ /* 0x000fe2000bfc5270 */
[----:B------:R-:W-:Y:S01]  /*1180*/  IMAD R31, R31, UR45, R48 ;  /* 0x0000002d1f1f7c24 */ /* 0x000fe2000f8e0230 */
[----:B------:R-:W-:Y:S02]  /*1190*/  IADD3 R48, PT, PT, -R46, RZ, RZ ;  /* 0x000000ff2e307210 */ /* 0x000fe40007ffe1ff */
[----:B------:R-:W-:Y:S02]  /*11a0*/  SEL R18, R18, RZ, P0 ;  /* 0x000000ff12127207 */ /* 0x000fe40000000000 */
[----:B------:R-:W-:Y:S01]  /*11b0*/  SEL R28, R19, R28, !P6 ;  /* 0x0000001c131c7207 */ /* 0x000fe20007000000 */
[----:B------:R-:W-:Y:S01]  /*11c0*/  IMAD R21, R48, UR49, R21 ;  /* 0x0000003130157c24 */ /* 0x000fe2000f8e0215 */
[----:B------:R-:W-:Y:S01]  /*11d0*/  SEL R46, R46, RZ, P1 ;  /* 0x000000ff2e2e7207 */ /* 0x000fe20000800000 */
[----:B------:R-:W-:-:S02]  /*11e0*/  IMAD R37, R18, UR45, R37 ;  /* 0x0000002d12257c24 */ /* 0x000fc4000f8e0225 */
[----:B------:R-:W-:Y:S01]  /*11f0*/  IMAD.MOV R18, RZ, RZ, -R28 ;  /* 0x000000ffff127224 */ /* 0x000fe200078e0a1c */
[----:B------:R-:W-:Y:S01]  /*1200*/  SEL R21, R21, RZ, P0 ;  /* 0x000000ff15157207 */ /* 0x000fe20000000000 */
[----:B------:R-:W-:Y:S01]  /*1210*/  IMAD R46, R46, UR44, RZ ;  /* 0x0000002c2e2e7c24 */ /* 0x000fe2000f8e02ff */
[----:B------:R-:W-:Y:S01]  /*1220*/  SEL R28, R28, RZ, P1 ;  /* 0x000000ff1c1c7207 */ /* 0x000fe20000800000 */
[----:B------:R-:W-:Y:S01]  /*1230*/  IMAD R11, R18, UR49, R11 ;  /* 0x00000031120b7c24 */ /* 0x000fe2000f8e020b */
[C---:B------:R-:W-:Y:S02]  /*1240*/  SEL R30, R19.reuse, R30, !P6 ;  /* 0x0000001e131e7207 */ /* 0x040fe40007000000 */
[----:B------:R-:W-:Y:S02]  /*1250*/  SEL R26, R19, R26, !P6 ;  /* 0x0000001a131a7207 */ /* 0x000fe40007000000 */
[----:B------:R-:W-:Y:S01]  /*1260*/  IADD3 R45, PT, PT, R20, 0x1a0, RZ ;  /* 0x000001a0142d7810 */ /* 0x000fe20007ffe0ff */
[----:B------:R-:W-:Y:S01]  /*1270*/  IMAD R43, R21, UR45, R46 ;  /* 0x0000002d152b7c24 */ /* 0x000fe2000f8e022e */
[----:B------:R-:W-:Y:S01]  /*1280*/  SEL R11, R11, RZ, P0 ;  /* 0x000000ff0b0b7207 */ /* 0x000fe20000000000 */
[----:B------:R0:W3:Y:S01]  /*1290*/  LDG.E R21, desc[UR8][R2.64] ;  /* 0x0000000802157981 */ /* 0x0000e2000c1e1900 */
[----:B------:R-:W-:Y:S01]  /*12a0*/  IADD3 R18, PT, PT, -R30, RZ, RZ ;  /* 0x000000ff1e127210 */ /* 0x000fe20007ffe1ff */
[----:B------:R-:W-:Y:S01]  /*12b0*/  IMAD R28, R28, UR44, RZ ;  /* 0x0000002c1c1c7c24 */ /* 0x000fe2000f8e02ff */
[----:B------:R-:W-:-:S03]  /*12c0*/  SEL R30, R30, RZ, P1 ;  /* 0x000000ff1e1e7207 */ /* 0x000fc60000800000 */
[----:B------:R-:W-:Y:S01]  /*12d0*/  IMAD R11, R11, UR45, R28 ;  /* 0x0000002d0b0b7c24 */ /* 0x000fe2000f8e021c */
[----:B0-----:R-:W-:Y:S01]  /*12e0*/  IABS R2, R45 ;  /* 0x0000002d00027213 */ /* 0x001fe20000000000 */
[----:B------:R-:W-:Y:S02]  /*12f0*/  IMAD.MOV R3, RZ, RZ, -R26 ;  /* 0x000000ffff037224 */ /* 0x000fe400078e0a1a */
[----:B------:R-:W-:Y:S02]  /*1300*/  IMAD R5, R18, UR49, R5 ;  /* 0x0000003112057c24 */ /* 0x000fe4000f8e0205 */
[----:B------:R-:W-:Y:S02]  /*1310*/  IMAD R28, R3, UR49, R10 ;  /* 0x00000031031c7c24 */ /* 0x000fe4000f8e020a */
[----:B------:R-:W-:Y:S01]  /*1320*/  IMAD.HI.U32 R10, R2, UR5, RZ ;  /* 0x00000005020a7c27 */ /* 0x000fe2000f8e00ff */
[----:B------:R-:W-:-:S03]  /*1330*/  SEL R5, R5, RZ, P0 ;  /* 0x000000ff05057207 */ /* 0x000fc60000000000 */
[----:B------:R-:W-:Y:S01]  /*1340*/  IMAD.MOV R3, RZ, RZ, -R10 ;  /* 0x000000ffff037224 */ /* 0x000fe200078e0a0a */
[----:B------:R-:W-:Y:S01]  /*1350*/  SEL R36, R19, R36, !P6 ;  /* 0x0000002413247207 */ /* 0x000fe20007000000 */
[----:B------:R-:W-:Y:S01]  /*1360*/  IMAD R30, R30, UR44, RZ ;  /* 0x0000002c1e1e7c24 */ /* 0x000fe2000f8e02ff */
[----:B------:R-:W-:Y:S01]  /*1370*/  @!P3 IADD3 R27, PT, PT, R27, 0x1, RZ ;  /* 0x000000011b1bb810 */ /* 0x000fe20007ffe0ff */
[----:B------:R-:W-:Y:S01]  /*1380*/  IMAD R3, R3, UR7, R2 ;  /* 0x0000000703037c24 */ /* 0x000fe2000f8e0202 */
[----:B------:R-:W-:Y:S01]  /*1390*/  SEL R42, R42, RZ, P1 ;  /* 0x000000ff2a2a7207 */ /* 0x000fe20000800000 */
[----:B------:R-:W-:Y:S01]  /*13a0*/  IMAD R5, R5, UR45, R30 ;  /* 0x0000002d05057c24 */ /* 0x000fe2000f8e021e */
[----:B------:R-:W-:Y:S02]  /*13b0*/  IADD3 R30, PT, PT, -R36, RZ, RZ ;  /* 0x000000ff241e7210 */ /* 0x000fe40007ffe1ff */
[----:B------:R-:W-:Y:S02]  /*13c0*/  SEL R26, R26, RZ, P1 ;  /* 0x000000ff1a1a7207 */ /* 0x000fe40000800000 */
[----:B------:R-:W-:-:S02]  /*13d0*/  @P2 IADD3 R27, PT, PT, R27, 0x1, RZ ;  /* 0x000000011b1b2810 */ /* 0x000fc40007ffe0ff */
[----:B------:R-:W-:Y:S02]  /*13e0*/  LOP3.LUT R18, R25, UR49, RZ, 0x3c, !PT ;  /* 0x0000003119127c12 */ /* 0x000fe4000f8e3cff */
[----:B------:R-:W-:Y:S01]  /*13f0*/  ISETP.LT.U32.AND P2, PT, R3, UR7, PT ;  /* 0x0000000703007c0c */ /* 0x000fe2000bf41070 */
[----:B------:R-:W-:Y:S01]  /*1400*/  IMAD R42, R42, UR44, RZ ;  /* 0x0000002c2a2a7c24 */ /* 0x000fe2000f8e02ff */
[----:B------:R-:W-:Y:S01]  /*1410*/  SEL R17, R17, RZ, P0 ;  /* 0x000000ff11117207 */ /* 0x000fe20000000000 */
[----:B------:R-:W-:Y:S01]  /*1420*/  IMAD R30, R30, UR49, R15 ;  /* 0x000000311e1e7c24 */ /* 0x000fe2000f8e020f */
[----:B------:R-:W-:Y:S01]  /*1430*/  SEL R28, R28, RZ, P0 ;  /* 0x000000ff1c1c7207 */ /* 0x000fe20000000000 */
[----:B------:R-:W-:Y:S01]  /*1440*/  IMAD R15, R26, UR44, RZ ;  /* 0x0000002c1a0f7c24 */ /* 0x000fe2000f8e02ff */
[----:B------:R-:W-:Y:S01]  /*1450*/  ISETP.GE.AND P3, PT, R18, RZ, PT ;  /* 0x000000ff1200720c */ /* 0x000fe20003f66270 */
[----:B------:R-:W-:Y:S02]  /*1460*/  IMAD R17, R17, UR45, R42 ;  /* 0x0000002d11117c24 */ /* 0x000fe4000f8e022a */
[----:B------:R-:W-:Y:S01]  /*1470*/  IMAD R42, R28, UR45, R15 ;  /* 0x0000002d1c2a7c24 */ /* 0x000fe2000f8e020f */
[----:B------:R-:W-:-:S02]  /*1480*/  LOP3.LUT R15, R35, UR49, RZ, 0x3c, !PT ;  /* 0x00000031230f7c12 */ /* 0x000fc4000f8e3cff */
[----:B------:R-:W-:Y:S02]  /*1490*/  SHF.R.S64 R2, RZ, 0x1e, R45 ;  /* 0x0000001eff027819 */ /* 0x000fe4000000102d */
[----:B------:R-:W-:Y:S01]  /*14a0*/  @!P4 IADD3 R44, PT, PT, R44, 0x1, RZ ;  /* 0x000000012c2cc810 */ /* 0x000fe20007ffe0ff */
[----:B------:R-:W-:Y:S01]  /*14b0*/  @!P2 VIADD R3, R3, -UR7 ;  /* 0x800000070303ac36 */ /* 0x000fe20008000000 */
[----:B------:R-:W-:Y:S02]  /*14c0*/  ISETP.GE.AND P4, PT, R15, RZ, PT ;  /* 0x000000ff0f00720c */ /* 0x000fe40003f86270 */
[----:B------:R-:W-:Y:S02]  /*14d0*/  MOV R46, R27 ;  /* 0x0000001b002e7202 */ /* 0x000fe40000000f00 */
[----:B------:R-:W-:Y:S02]  /*14e0*/  IADD3 R2, P6, PT, R2, UR36, RZ ;  /* 0x0000002402027c10 */ /* 0x000fe4000ffde0ff */
[----:B------:R-:W-:-:S02]  /*14f0*/  @!P3 IADD3 R46, PT, PT, -R46, RZ, RZ ;  /* 0x000000ff2e2eb210 */ /* 0x000fc40007ffe1ff */
[----:B------:R-:W-:Y:S02]  /*1500*/  ISETP.GE.U32.AND P3, PT, R3, UR7, PT ;  /* 0x0000000703007c0c */ /* 0x000fe4000bf66070 */
[----:B------:R-:W-:Y:S02]  /*1510*/  LEA.HI.X.SX32 R3, R45, UR37, 0x2, P6 ;  /* 0x000000252d037c11 */ /* 0x000fe4000b0f16ff */
[----:B------:R-:W-:Y:S02]  /*1520*/  ISETP.NE.AND P6, PT, RZ, UR49, PT ;  /* 0x00000031ff007c0c */ /* 0x000fe4000bfc5270 */
[----:B------:R-:W-:Y:S01]  /*1530*/  @P5 IADD3 R44, PT, PT, R44, 0x1, RZ ;  /* 0x000000012c2c5810 */ /* 0x000fe20007ffe0ff */
[----:B------:R0:W3:Y:S01]  /*1540*/  LDG.E R18, desc[UR8][R2.64] ;  /* 0x0000000802127981 */ /* 0x0000e2000c1e1900 */
[C---:B------:R-:W-:Y:S02]  /*1550*/  SEL R34, R19.reuse, R34, !P6 ;  /* 0x0000002213227207 */ /* 0x040fe40007000000 */
[C---:B------:R-:W-:Y:S01]  /*1560*/  SEL R46, R19.reuse, R46, !P6 ;  /* 0x0000002e132e7207 */ /* 0x040fe20007000000 */
[----:B------:R-:W-:Y:S01]  /*1570*/  @!P4 IMAD.MOV R44, RZ, RZ, -R44 ;  /* 0x000000ffff2cc224 */ /* 0x000fe200078e0a2c */
[----:B------:R-:W-:-:S02]  /*1580*/  SEL R29, R19, R29, !P6 ;  /* 0x0000001d131d7207 */ /* 0x000fc40007000000 */
[----:B------:R-:W-:Y:S01]  /*1590*/  IADD3 R28, PT, PT, -R46, RZ, RZ ;  /* 0x000000ff2e1c7210 */ /* 0x000fe20007ffe1ff */
[----:B0-----:R-:W-:Y:S01]  /*15a0*/  IMAD.MOV R3, RZ, RZ, -R34 ;  /* 0x000000ffff037224 */ /* 0x001fe200078e0a22 */
[----:B------:R-:W-:-:S03]  /*15b0*/  SEL R2, R19, R44, !P6 ;  /* 0x0000002c13027207 */ /* 0x000fc60007000000 */
[----:B------:R-:W-:Y:S02]  /*15c0*/  IMAD R25, R28, UR49, R25 ;  /* 0x000000311c197c24 */ /* 0x000fe4000f8e0219 */
[----:B------:R-:W-:Y:S01]  /*15d0*/  IMAD R4, R3, UR49, R4 ;  /* 0x0000003103047c24 */ /* 0x000fe2000f8e0204 */
[----:B------:R-:W-:Y:S02]  /*15e0*/  IADD3 R3, PT, PT, -R29, RZ, RZ ;  /* 0x000000ff1d037210 */ /* 0x000fe40007ffe1ff */
[----:B------:R-:W-:Y:S02]  /*15f0*/  IADD3 R28, PT, PT, -R2, RZ, RZ ;  /* 0x000000ff021c7210 */ /* 0x000fe40007ffe1ff */
[----:B------:R-:W-:Y:S01]  /*1600*/  SEL R34, R34, RZ, P1 ;  /* 0x000000ff22227207 */ /* 0x000fe20000800000 */
[----:B------:R-:W-:Y:S01]  /*1610*/  IMAD R14, R3, UR49, R14 ;  /* 0x00000031030e7c24 */ /* 0x000fe2000f8e020e */
[----:B------:R-:W-:Y:S01]  /*1620*/  SEL R36, R36, RZ, P1 ;  /* 0x000000ff24247207 */ /* 0x000fe20000800000 */
[----:B------:R-:W-:-:S02]  /*1630*/  IMAD R35, R28, UR49, R35 ;  /* 0x000000311c237c24 */ /* 0x000fc4000f8e0223 */
[----:B------:R-:W-:Y:S01]  /*1640*/  IMAD R3, R34, UR44, RZ ;  /* 0x0000002c22037c24 */ /* 0x000fe2000f8e02ff */
[----:B------:R-:W-:Y:S01]  /*1650*/  IADD3 R34, P4, PT, R31, UR38, RZ ;  /* 0x000000261f227c10 */ /* 0x000fe2000ff9e0ff */
[----:B------:R-:W-:Y:S01]  /*1660*/  IMAD R27, R36, UR44, RZ ;  /* 0x0000002c241b7c24 */ /* 0x000fe2000f8e02ff */
[----:B------:R-:W-:Y:S02]  /*1670*/  SEL R15, R35, RZ, P0 ;  /* 0x000000ff230f7207 */ /* 0x000fe40000000000 */
[----:B------:R-:W-:Y:S02]  /*1680*/  LEA.HI.X.SX32 R35, R31, UR39, 0x1, P4 ;  /* 0x000000271f237c11 */ /* 0x000fe4000a0f0eff */
[----:B------:R-:W-:-:S03]  /*1690*/  IADD3 R36, P4, PT, R37, UR38, RZ ;  /* 0x0000002625247c10 */ /* 0x000fc6000ff9e0ff */
[----:B------:R-:W2:Y:S01]  /*16a0*/  LDG.E.U8 R34, desc[UR8][R34.64] ;  /* 0x0000000822227981 */ /* 0x000ea2000c1e1100 */
[----:B------:R-:W-:-:S05]  /*16b0*/  LEA.HI.X.SX32 R37, R37, UR39, 0x1, P4 ;  /* 0x0000002725257c11 */ /* 0x000fca000a0f0eff */
[----:B------:R-:W4:Y:S01]  /*16c0*/  LDG.E.U8 R36, desc[UR8][R36.64] ;  /* 0x0000000824247981 */ /* 0x000f22000c1e1100 */
[----:B------:R-:W-:Y:S02]  /*16d0*/  SEL R26, R30, RZ, P0 ;  /* 0x000000ff1e1a7207 */ /* 0x000fe40000000000 */
[----:B------:R-:W-:Y:S02]  /*16e0*/  SEL R4, R4, RZ, P0 ;  /* 0x000000ff04047207 */ /* 0x000fe40000000000 */
[----:B------:R-:W-:Y:S01]  /*16f0*/  SEL R29, R29, RZ, P1 ;  /* 0x000000ff1d1d7207 */ /* 0x000fe20000800000 */
[----:B------:R-:W-:Y:S01]  /*1700*/  IMAD R26, R26, UR45, R27 ;  /* 0x0000002d1a1a7c24 */ /* 0x000fe2000f8e021b */
[----:B------:R-:W-:Y:S01]  /*1710*/  SEL R14, R14, RZ, P0 ;  /* 0x000000ff0e0e7207 */ /* 0x000fe20000000000 */
[----:B------:R-:W-:Y:S01]  /*1720*/  IMAD R44, R4, UR45, R3 ;  /* 0x0000002d042c7c24 */ /* 0x000fe2000f8e0203 */
[----:B------:R-:W-:Y:S01]  /*1730*/  SEL R46, R46, RZ, P1 ;  /* 0x000000ff2e2e7207 */ /* 0x000fe20000800000 */
[----:B------:R-:W-:-:S02]  /*1740*/  IMAD R27, R29, UR44, RZ ;  /* 0x0000002c1d1b7c24 */ /* 0x000fc4000f8e02ff */
[----:B------:R-:W-:Y:S01]  /*1750*/  VIADD R4, R20, 0x1c0 ;  /* 0x000001c014047836 */ /* 0x000fe20000000000 */
[----:B------:R-:W-:Y:S01]  /*1760*/  SEL R2, R2, RZ, P1 ;  /* 0x000000ff02027207 */ /* 0x000fe20000800000 */
[----:B------:R-:W-:Y:S01]  /*1770*/  IMAD R27, R14, UR45, R27 ;  /* 0x0000002d0e1b7c24 */ /* 0x000fe2000f8e021b */
[----:B------:R-:W-:Y:S01]  /*1780*/  SEL R25, R25, RZ, P0 ;  /* 0x000000ff19197207 */ /* 0x000fe20000000000 */
[----:B------:R-:W-:Y:S01]  /*1790*/  IMAD R46, R46, UR44, RZ ;  /* 0x0000002c2e2e7c24 */ /* 0x000fe2000f8e02ff */
[----:B------:R-:W-:Y:S01]  /*17a0*/  IABS R14, R4 ;  /* 0x00000004000e7213 */ /* 0x000fe20000000000 */
[----:B------:R-:W-:Y:S02]  /*17b0*/  IMAD R2, R2, UR44, RZ ;  /* 0x0000002c02027c24 */ /* 0x000fe4000f8e02ff */
[----:B------:R-:W-:Y:S02]  /*17c0*/  IMAD R25, R25, UR45, R46 ;  /* 0x0000002d19197c24 */ /* 0x000fe4000f8e022e */
[----:B------:R-:W-:-:S04]  /*17d0*/  IMAD.HI.U32 R46, R14, UR5, RZ ;  /* 0x000000050e2e7c27 */ /* 0x000fc8000f8e00ff */
[----:B------:R-:W-:Y:S01]  /*17e0*/  IMAD R15, R15, UR45, R2 ;  /* 0x0000002d0f0f7c24 */ /* 0x000fe2000f8e0202 */
[----:B------:R-:W-:Y:S02]  /*17f0*/  LOP3.LUT R2, R45, UR49, RZ, 0x3c, !PT ;  /* 0x000000312d027c12 */ /* 0x000fe4000f8e3cff */
[----:B------:R-:W-:Y:S02]  /*1800*/  IADD3 R3, PT, PT, -R46, RZ, RZ ;  /* 0x000000ff2e037210 */ /* 0x000fe40007ffe1ff */
[----:B------:R-:W-:Y:S02]  /*1810*/  ISETP.GE.AND P5, PT, R2, RZ, PT ;  /* 0x000000ff0200720c */ /* 0x000fe40003fa6270 */
[----:B------:R-:W-:Y:S01]  /*1820*/  IADD3 R2, P4, PT, R43, UR38, RZ ;  /* 0x000000262b027c10 */ /* 0x000fe2000ff9e0ff */
[----:B------:R-:W-:-:S03]  /*1830*/  IMAD R14, R3, UR7, R14 ;  /* 0x00000007030e7c24 */ /* 0x000fc6000f8e020e */
[----:B------:R-:W-:Y:S02]  /*1840*/  LEA.HI.X.SX32 R3, R43, UR39, 0x1, P4 ;  /* 0x000000272b037c11 */ /* 0x000fe4000a0f0eff */
[C---:B------:R-:W-:Y:S02]  /*1850*/  IADD3 R28, P4, PT, R17.reuse, UR38, RZ ;  /* 0x00000026111c7c10 */ /* 0x040fe4000ff9e0ff */
[----:B------:R-:W-:Y:S01]  /*1860*/  SHF.R.S64 R30, RZ, 0x1e, R4 ;  /* 0x0000001eff1e7819 */ /* 0x000fe20000001004 */
[----:B------:R-:W5:Y:S01]  /*1870*/  LDG.E.U8 R35, desc[UR10][R2.64] ;  /* 0x0000000a02237981 */ /* 0x000f62000c1e1100 */
[----:B------:R-:W-:-:S05]  /*1880*/  LEA.HI.X.SX32 R29, R17, UR39, 0x1, P4 ;  /* 0x00000027111d7c11 */ /* 0x000fca000a0f0eff */
[----:B------:R-:W3:Y:S01]  /*1890*/  LDG.E.U8 R28, desc[UR12][R28.64] ;  /* 0x0000000c1c1c7981 */ /* 0x000ee2000c1e1100 */
[----:B------:R-:W-:Y:S02]  /*18a0*/  R2UR UR14, R32 ;  /* 0x00000000200e72ca */ /* 0x000fe400000e0000 */
[----:B------:R-:W-:Y:S02]  /*18b0*/  R2UR UR15, R33 ;  /* 0x00000000210f72ca */ /* 0x000fe400000e0000 */
[----:B------:R-:W-:Y:S02]  /*18c0*/  IADD3 R30, P6, PT, R30, UR36, RZ ;  /* 0x000000241e1e7c10 */ /* 0x000fe4000ffde0ff */
[----:B------:R-:W-:Y:S02]  /*18d0*/  IADD3 R47, PT, PT, R20, 0x1e0, RZ ;  /* 0x000001e0142f7810 */ /* 0x000fe40007ffe0ff */
[----:B------:R-:W-:Y:S02]  /*18e0*/  LEA.HI.X.SX32 R31, R4, UR37, 0x2, P6 ;  /* 0x00000025041f7c11 */ /* 0x000fe4000b0f16ff */
[----:B------:R-:W-:-:S02]  /*18f0*/  IABS R43, R47 ;  /* 0x0000002f002b7213 */ /* 0x000fc40000000000 */
[----:B------:R-:W-:-:S03]  /*1900*/  ISETP.LT.U32.AND P4, PT, R14, UR7, PT ;  /* 0x000000070e007c0c */ /* 0x000fc6000bf81070 */
[----:B------:R0:W5:Y:S01]  /*1910*/  LDG.E R17, desc[UR14][R30.64] ;  /* 0x0000000e1e117981 */ /* 0x000162000c1e1900 */
[----:B------:R-:W-:Y:S01]  /*1920*/  @!P2 IADD3 R10, PT, PT, R10, 0x1, RZ ;  /* 0x000000010a0aa810 */ /* 0x000fe20007ffe0ff */
[----:B0-----:R-:W-:-:S03]  /*1930*/  IMAD.HI.U32 R30, R43, UR5, RZ ;  /* 0x000000052b1e7c27 */ /* 0x001fc6000f8e00ff */
[----:B------:R-:W-:Y:S02]  /*1940*/  @P3 IADD3 R10, PT, PT, R10, 0x1, RZ ;  /* 0x000000010a0a3810 */ /* 0x000fe40007ffe0ff */
[----:B------:R-:W-:-:S03]  /*1950*/  IADD3 R2, PT, PT, -R30, RZ, RZ ;  /* 0x000000ff1e027210 */ /* 0x000fc60007ffe1ff */
[----:B------:R-:W-:Y:S02]  /*1960*/  @!P4 VIADD R14, R14, -UR7 ;  /* 0x800000070e0ecc36 */ /* 0x000fe40008000000 */
[----:B------:R-:W-:Y:S01]  /*1970*/  IMAD R3, R2, UR7, R43 ;  /* 0x0000000702037c24 */ /* 0x000fe2000f8e022b */
[----:B------:R-:W-:Y:S01]  /*1980*/  ISETP.NE.AND P6, PT, RZ, UR49, PT ;  /* 0x00000031ff007c0c */ /* 0x000fe2000bfc5270 */
[----:B------:R-:W-:Y:S01]  /*1990*/  @!P5 IMAD.MOV R10, RZ, RZ, -R10 ;  /* 0x000000ffff0ad224 */ /* 0x000fe200078e0a0a */
[----:B------:R-:W-:Y:S02]  /*19a0*/  ISETP.GE.U32.AND P2, PT, R14, UR7, PT ;  /* 0x000000070e007c0c */ /* 0x000fe4000bf46070 */
[----:B------:R-:W-:Y:S02]  /*19b0*/  ISETP.LT.U32.AND P3, PT, R3, UR7, PT ;  /* 0x0000000703007c0c */ /* 0x000fe4000bf61070 */
[----:B------:R-:W-:Y:S02]  /*19c0*/  LOP3.LUT R14, R4, UR49, RZ, 0x3c, !PT ;  /* 0x00000031040e7c12 */ /* 0x000fe4000f8e3cff */
[----:B------:R-:W-:-:S02]  /*19d0*/  SEL R10, R19, R10, !P6 ;  /* 0x0000000a130a7207 */ /* 0x000fc40007000000 */
[----:B------:R-:W-:Y:S02]  /*19e0*/  ISETP.GE.AND P5, PT, R14, RZ, PT ;  /* 0x000000ff0e00720c */ /* 0x000fe40003fa6270 */
[C---:B------:R-:W-:Y:S02]  /*19f0*/  IADD3 R14, PT, PT, -R10.reuse, RZ, RZ ;  /* 0x000000ff0a0e7210 */ /* 0x040fe40007ffe1ff */
[----:B------:R-:W-:-:S03]  /*1a00*/  SEL R10, R10, RZ, P1 ;  /* 0x000000ff0a0a7207 */ /* 0x000fc60000800000 */
[----:B------:R-:W-:Y:S01]  /*1a10*/  IMAD R45, R14, UR49, R45 ;  /* 0x000000310e2d7c24 */ /* 0x000fe2000f8e022d */
[----:B------:R-:W-:Y:S01]  /*1a20*/  @!P3 IADD3 R3, PT, PT, R3, -UR7, RZ ;  /* 0x800000070303bc10 */ /* 0x000fe2000fffe0ff */
[----:B------:R-:W-:-:S03]  /*1a30*/  IMAD R10, R10, UR44, RZ ;  /* 0x0000002c0a0a7c24 */ /* 0x000fc6000f8e02ff */
[----:B------:R-:W-:Y:S02]  /*1a40*/  ISETP.GE.U32.AND P6, PT, R3, UR7, PT ;  /* 0x0000000703007c0c */ /* 0x000fe4000bfc6070 */
[----:B------:R-:W-:Y:S01]  /*1a50*/  SEL R45, R45, RZ, P0 ;  /* 0x000000ff2d2d7207 */ /* 0x000fe20000000000 */
[----:B------:R-:W-:Y:S01]  /*1a60*/  @!P4 VIADD R46, R46, 0x1 ;  /* 0x000000012e2ec836 */ /* 0x000fe20000000000 */
[----:B------:R-:W-:-:S03]  /*1a70*/  SHF.R.S64 R2, RZ, 0x1e, R47 ;  /* 0x0000001eff027819 */ /* 0x000fc6000000102f */
[----:B------:R-:W-:Y:S01]  /*1a80*/  IMAD R52, R45, UR45, R10 ;  /* 0x0000002d2d347c24 */ /* 0x000fe2000f8e020a */
[----:B------:R-:W-:Y:S01]  /*1a90*/  LOP3.LUT R10, R47, UR49, RZ, 0x3c, !PT ;  /* 0x000000312f0a7c12 */ /* 0x000fe2000f8e3cff */
[----:B------:R-:W-:Y:S01]  /*1aa0*/  @!P3 VIADD R30, R30, 0x1 ;  /* 0x000000011e1eb836 */ /* 0x000fe20000000000 */
[----:B------:R-:W-:Y:S02]  /*1ab0*/  @P2 IADD3 R46, PT, PT, R46, 0x1, RZ ;  /* 0x000000012e2e2810 */ /* 0x000fe40007ffe0ff */
[----:B------:R-:W-:Y:S02]  /*1ac0*/  ISETP.GE.AND P2, PT, R10, RZ, PT ;  /* 0x000000ff0a00720c */ /* 0x000fe40003f46270 */
[----:B------:R-:W-:Y:S02]  /*1ad0*/  IADD3 R2, P4, PT, R2, UR36, RZ ;  /* 0x0000002402027c10 */ /* 0x000fe4000ff9e0ff */
[----:B------:R-:W-:Y:S02]  /*1ae0*/  @P6 IADD3 R30, PT, PT, R30, 0x1, RZ ;  /* 0x000000011e1e6810 */ /* 0x000fe40007ffe0ff */
[----:B------:R-:W-:-:S02]  /*1af0*/  ISETP.NE.AND P6, PT, RZ, UR49, PT ;  /* 0x00000031ff007c0c */ /* 0x000fc4000bfc5270 */
[----:B------:R-:W-:Y:S02]  /*1b00*/  @!P5 IADD3 R46, PT, PT, -R46, RZ, RZ ;  /* 0x000000ff2e2ed210 */ /* 0x000fe40007ffe1ff */
[----:B------:R-:W-:Y:S02]  /*1b10*/  LEA.HI.X.SX32 R3, R47, UR37, 0x2, P4 ;  /* 0x000000252f037c11 */ /* 0x000fe4000a0f16ff */
[----:B------:R-:W-:Y:S01]  /*1b20*/  SEL R46, R19, R46, !P6 ;  /* 0x0000002e132e7207 */ /* 0x000fe20007000000 */
[----:B------:R-:W-:Y:S02]  /*1b30*/  @!P2 IMAD.MOV R30, RZ, RZ, -R30 ;  /* 0x000000ffff1ea224 */ /* 0x000fe400078e0a1e */
[----:B------:R0:W5:Y:S01]  /*1b40*/  LDG.E R14, desc[UR8][R2.64] ;  /* 0x00000008020e7981 */ /* 0x000162000c1e1900 */
[----:B------:R-:W-:Y:S02]  /*1b50*/  IADD3 R10, P2, PT, R11, UR38, RZ ;  /* 0x000000260b0a7c10 */ /* 0x000fe4000ff5e0ff */
[----:B------:R-:W-:-:S02]  /*1b60*/  SEL R30, R19, R30, !P6 ;  /* 0x0000001e131e7207 */ /* 0x000fc40007000000 */
[C---:B0-----:R-:W-:Y:S02]  /*1b70*/  IADD3 R3, PT, PT, -R46.reuse, RZ, RZ ;  /* 0x000000ff2e037210 */ /* 0x041fe40007ffe1ff */
[----:B------:R-:W-:-:S03]  /*1b80*/  SEL R46, R46, RZ, P1 ;  /* 0x000000ff2e2e7207 */ /* 0x000fc60000800000 */
[----:B------:R-:W-:Y:S01]  /*1b90*/  IMAD R4, R3, UR49, R4 ;  /* 0x0000003103047c24 */ /* 0x000fe2000f8e0204 */
[----:B------:R-:W-:Y:S01]  /*1ba0*/  LEA.HI.X.SX32 R11, R11, UR39, 0x1, P2 ;  /* 0x000000270b0b7c11 */ /* 0x000fe200090f0eff */
[----:B------:R-:W-:Y:S01]  /*1bb0*/  IMAD R53, R46, UR44, RZ ;  /* 0x0000002c2e357c24 */ /* 0x000fe2000f8e02ff */
[----:B------:R-:W-:Y:S02]  /*1bc0*/  IADD3 R2, PT, PT, -R30, RZ, RZ ;  /* 0x000000ff1e027210 */ /* 0x000fe40007ffe1ff */
[----:B------:R-:W-:Y:S01]  /*1bd0*/  SEL R4, R4, RZ, P0 ;  /* 0x000000ff04047207 */ /* 0x000fe20000000000 */
[----:B------:R0:W5:Y:S01]  /*1be0*/  LDG.E.U8 R43, desc[UR8][R10.64] ;  /* 0x000000080a2b7981 */ /* 0x000162000c1e1100 */
[----:B------:R-:W-:Y:S01]  /*1bf0*/  SEL R30, R30, RZ, P1 ;  /* 0x000000ff1e1e7207 */ /* 0x000fe20000800000 */
[----:B------:R-:W-:Y:S02]  /*1c00*/  IMAD R2, R2, UR49, R47 ;  /* 0x0000003102027c24 */ /* 0x000fe4000f8e022f */
[----:B------:R-:W-:Y:S01]  /*1c10*/  IMAD R53, R4, UR45, R53 ;  /* 0x0000002d04357c24 */ /* 0x000fe2000f8e0235 */
[----:B------:R-:W-:Y:S01]  /*1c20*/  IADD3 R4, P2, PT, R5, UR38, RZ ;  /* 0x0000002605047c10 */ /* 0x000fe2000ff5e0ff */
[----:B------:R-:W-:Y:S01]  /*1c30*/  IMAD R37, R30, UR44, RZ ;  /* 0x0000002c1e257c24 */ /* 0x000fe2000f8e02ff */
[----:B------:R-:W-:-:S02]  /*1c40*/  SEL R2, R2, RZ, P0 ;  /* 0x000000ff02027207 */ /* 0x000fc40000000000 */
[----:B------:R-:W-:Y:S02]  /*1c50*/  LEA.HI.X.SX32 R5, R5, UR39, 0x1, P2 ;  /* 0x0000002705057c11 */ /* 0x000fe400090f0eff */
[----:B------:R-:W-:Y:S01]  /*1c60*/  IADD3 R30, P2, PT, R26, UR38, RZ ;  /* 0x000000261a1e7c10 */ /* 0x000fe2000ff5e0ff */
[----:B------:R-:W-:Y:S01]  /*1c70*/  IMAD R37, R2, UR45, R37 ;  /* 0x0000002d02257c24 */ /* 0x000fe2000f8e0225 */
[----:B------:R-:W-:Y:S01]  /*1c80*/  IADD3 R48, P3, PT, R42, UR38, RZ ;  /* 0x000000262a307c10 */ /* 0x000fe2000ff7e0ff */
[----:B------:R1:W5:Y:S01]  /*1c90*/  LDG.E.U8 R47, desc[UR10][R4.64] ;  /* 0x0000000a042f7981 */ /* 0x000362000c1e1100 */
[----:B------:R-:W-:Y:S02]  /*1ca0*/  LEA.HI.X.SX32 R31, R26, UR39, 0x1, P2 ;  /* 0x000000271a1f7c11 */ /* 0x000fe400090f0eff */
[----:B------:R-:W-:Y:S02]  /*1cb0*/  IADD3 R2, P2, PT, R44, UR38, RZ ;  /* 0x000000262c027c10 */ /* 0x000fe4000ff5e0ff */
[----:B------:R-:W-:Y:S01]  /*1cc0*/  LEA.HI.X.SX32 R49, R42, UR39, 0x1, P3 ;  /* 0x000000272a317c11 */ /* 0x000fe200098f0eff */
[----:B------:R-:W5:Y:S01]  /*1cd0*/  LDG.E.U8 R50, desc[UR8][R30.64] ;  /* 0x000000081e327981 */ /* 0x000f62000c1e1100 */
[----:B------:R-:W-:-:S02]  /*1ce0*/  LEA.HI.X.SX32 R3, R44, UR39, 0x1, P2 ;  /* 0x000000272c037c11 */ /* 0x000fc400090f0eff */
[C---:B------:R-:W-:Y:S01]  /*1cf0*/  IADD3 R26, P2, PT, R27.reuse, UR38, RZ ;  /* 0x000000261b1a7c10 */ /* 0x040fe2000ff5e0ff */
[----:B------:R-:W5:Y:S03]  /*1d00*/  LDG.E.U8 R48, desc[UR12][R48.64] ;  /* 0x0000000c30307981 */ /* 0x000f66000c1e1100 */
[----:B------:R-:W-:Y:S01]  /*1d10*/  LEA.HI.X.SX32 R27, R27, UR39, 0x1, P2 ;  /* 0x000000271b1b7c11 */ /* 0x000fe200090f0eff */
[----:B------:R-:W5:Y:S01]  /*1d20*/  LDG.E.U8 R51, desc[UR10][R2.64] ;  /* 0x0000000a02337981 */ /* 0x000f62000c1e1100 */
[----:B0-----:R-:W-:Y:S02]  /*1d30*/  IADD3 R10, P2, PT, R25, UR38, RZ ;  /* 0x00000026190a7c10 */ /* 0x001fe4000ff5e0ff */
[----:B-1----:R-:W-:Y:S01]  /*1d40*/  IADD3 R4, P3, PT, R15, UR38, RZ ;  /* 0x000000260f047c10 */ /* 0x002fe2000ff7e0ff */
[----:B------:R-:W5:Y:S01]  /*1d50*/  LDG.E.U8 R45, desc[UR12][R26.64] ;  /* 0x0000000c1a2d7981 */ /* 0x000f62000c1e1100 */
[----:B------:R-:W-:-:S02]  /*1d60*/  LEA.HI.X.SX32 R11, R25, UR39, 0x1, P2 ;  /* 0x00000027190b7c11 */ /* 0x000fc400090f0eff */
[----:B------:R-:W-:-:S03]  /*1d70*/  LEA.HI.X.SX32 R5, R15, UR39, 0x1, P3 ;  /* 0x000000270f057c11 */ /* 0x000fc600098f0eff */
[----:B------:R0:W5:Y:S04]  /*1d80*/  LDG.E.U8 R46, desc[UR8][R10.64] ;  /* 0x000000080a2e7981 */ /* 0x000168000c1e1100 */
[----:B------:R1:W5:Y:S01]  /*1d90*/  LDG.E.U8 R29, desc[UR10][R4.64] ;  /* 0x0000000a041d7981 */ /* 0x000362000c1e1100 */
[----:B0-----:R-:W-:-:S05]  /*1da0*/  VIADD R11, R20, 0x200 ;  /* 0x00000200140b7836 */ /* 0x001fca0000000000 */
[----:B-1----:R-:W-:-:S05]  /*1db0*/  IABS R5, R11 ;  /* 0x0000000b00057213 */ /* 0x002fca0000000000 */
[----:B------:R-:W-:-:S05]  /*1dc0*/  IMAD.HI.U32 R4, R5, UR5, RZ ;  /* 0x0000000505047c27 */ /* 0x000fca000f8e00ff */
[----:B------:R-:W-:Y:S02]  /*1dd0*/  IADD3 R10, PT, PT, -R4, RZ, RZ ;  /* 0x000000ff040a7210 */ /* 0x000fe40007ffe1ff */
[----:B------:R-:W-:-:S03]  /*1de0*/  IADD3 R2, P3, PT, R53, UR38, RZ ;  /* 0x0000002635027c10 */ /* 0x000fc6000ff7e0ff */
[----:B------:R-:W-:Y:S01]  /*1df0*/  IMAD R5, R10, UR7, R5 ;  /* 0x000000070a057c24 */ /* 0x000fe2000f8e0205 */
[----:B------:R-:W-:-:S04]  /*1e00*/  LEA.HI.X.SX32 R3, R53, UR39, 0x1, P3 ;  /* 0x0000002735037c11 */ /* 0x000fc800098f0eff */
[----:B------:R-:W-:Y:S01]  /*1e10*/  ISETP.LT.U32.AND P3, PT, R5, UR7, PT ;  /* 0x0000000705007c0c */ /* 0x000fe2000bf61070 */
[----:B------:R0:W5:Y:S01]  /*1e20*/  LDG.E.U8 R25, desc[UR10][R2.64] ;  /* 0x0000000a02197981 */ /* 0x000162000c1e1100 */
[----:B------:R-:W-:-:S04]  /*1e30*/  IADD3 R30, P2, PT, R52, UR38, RZ ;  /* 0x00000026341e7c10 */ /* 0x000fc8000ff5e0ff */
[----:B------:R-:W-:Y:S02]  /*1e40*/  LEA.HI.X.SX32 R31, R52, UR39, 0x1, P2 ;  /* 0x00000027341f7c11 */ /* 0x000fe400090f0eff */
[----:B------:R-:W-:-:S05]  /*1e50*/  IADD3 R26, P2, PT, R37, UR38, RZ ;  /* 0x00000026251a7c10 */ /* 0x000fca000ff5e0ff */
[----:B------:R-:W-:Y:S01]  /*1e60*/  @!P3 IADD3 R5, PT, PT, R5, -UR7, RZ ;  /* 0x800000070505bc10 */ /* 0x000fe2000fffe0ff */
[----:B------:R-:W-:Y:S01]  /*1e70*/  @!P3 VIADD R4, R4, 0x1 ;  /* 0x000000010404b836 */ /* 0x000fe20000000000 */
[----:B------:R-:W-:Y:S01]  /*1e80*/  LEA.HI.X.SX32 R27, R37, UR39, 0x1, P2 ;  /* 0x00000027251b7c11 */ /* 0x000fe200090f0eff */
[----:B------:R1:W5:Y:S01]  /*1e90*/  LDG.E.U8 R30, desc[UR8][R30.64] ;  /* 0x000000081e1e7981 */ /* 0x000362000c1e1100 */
[----:B------:R-:W-:Y:S02]  /*1ea0*/  ISETP.GE.U32.AND P2, PT, R5, UR7, PT ;  /* 0x0000000705007c0c */ /* 0x000fe4000bf46070 */
[----:B0-----:R-:W-:Y:S01]  /*1eb0*/  LOP3.LUT R2, R11, UR49, RZ, 0x3c, !PT ;  /* 0x000000310b027c12 */ /* 0x001fe2000f8e3cff */
[----:B------:R-:W5:Y:S03]  /*1ec0*/  LDG.E.U8 R26, desc[UR8][R26.64] ;  /* 0x000000081a1a7981 */ /* 0x000f66000c1e1100 */
[----:B------:R-:W-:-:S07]  /*1ed0*/  ISETP.GE.AND P4, PT, R2, RZ, PT ;  /* 0x000000ff0200720c */ /* 0x000fce0003f86270 */
[----:B------:R-:W-:-:S06]  /*1ee0*/  @P2 IADD3 R4, PT, PT, R4, 0x1, RZ ;  /* 0x0000000104042810 */ /* 0x000fcc0007ffe0ff */
[----:B------:R-:W-:-:S04]  /*1ef0*/  @!P4 IADD3 R4, PT, PT, -R4, RZ, RZ ;  /* 0x000000ff0404c210 */ /* 0x000fc80007ffe1ff */
[----:B------:R-:W-:-:S05]  /*1f00*/  SEL R4, R19, R4, !P6 ;  /* 0x0000000413047207 */ /* 0x000fca0007000000 */
[----:B------:R-:W-:Y:S01]  /*1f10*/  IMAD.MOV R2, RZ, RZ, -R4 ;  /* 0x000000ffff027224 */ /* 0x000fe200078e0a04 */
[----:B------:R-:W-:-:S05]  /*1f20*/  SEL R4, R4, RZ, P1 ;  /* 0x000000ff04047207 */ /* 0x000fca0000800000 */
[----:B------:R-:W-:Y:S01]  /*1f30*/  IMAD R3, R4, UR44, RZ ;  /* 0x0000002c04037c24 */ /* 0x000fe2000f8e02ff */
[--C-:B------:R-:W-:Y:S02]  /*1f40*/  SHF.R.S64 R4, RZ, 0x1e, R11.reuse ;  /* 0x0000001eff047819 */ /* 0x100fe4000000100b */
[----:B------:R-:W-:Y:S02]  /*1f50*/  IADD3 R42, PT, PT, R20, 0x220, RZ ;  /* 0x00000220142a7810 */ /* 0x000fe40007ffe0ff */
[----:B------:R-:W-:Y:S01]  /*1f60*/  IADD3 R4, P2, PT, R4, UR36, RZ ;  /* 0x0000002404047c10 */ /* 0x000fe2000ff5e0ff */
[----:B------:R-:W-:-:S03]  /*1f70*/  IMAD R2, R2, UR49, R11 ;  /* 0x0000003102027c24 */ /* 0x000fc6000f8e020b */
[----:B------:R-:W-:Y:S02]  /*1f80*/  LEA.HI.X.SX32 R5, R11, UR37, 0x2, P2 ;  /* 0x000000250b057c11 */ /* 0x000fe400090f16ff */
[----:B------:R-:W-:Y:S02]  /*1f90*/  IABS R11, R42 ;  /* 0x0000002a000b7213 */ /* 0x000fe40000000000 */
[----:B------:R-:W-:Y:S01]  /*1fa0*/  SEL R2, R2, RZ, P0 ;  /* 0x000000ff02027207 */ /* 0x000fe20000000000 */
[----:B------:R-:W5:Y:S02]  /*1fb0*/  LDG.E R15, desc[UR8][R4.64] ;  /* 0x00000008040f7981 */ /* 0x000f64000c1e1900 */
[----:B------:R-:W-:-:S04]  /*1fc0*/  IMAD.HI.U32 R10, R11, UR5, RZ ;  /* 0x000000050b0a7c27 */ /* 0x000fc8000f8e00ff */
[----:B------:R-:W-:Y:S01]  /*1fd0*/  IMAD R3, R2, UR45, R3 ;  /* 0x0000002d02037c24 */ /* 0x000fe2000f8e0203 */
[----:B----4-:R-:W-:Y:S02]  /*1fe0*/  ISETP.NE.AND P2, PT, R36, RZ, PT ;  /* 0x000000ff2400720c */ /* 0x010fe40003f45270 */
[----:B------:R-:W-:Y:S02]  /*1ff0*/  IADD3 R36, PT, PT, -R10, RZ, RZ ;  /* 0x000000ff0a247210 */ /* 0x000fe40007ffe1ff */
[----:B------:R-:W-:-:S03]  /*2000*/  IADD3 R2, P3, PT, R3, UR38, RZ ;  /* 0x0000002603027c10 */ /* 0x000fc6000ff7e0ff */
[----:B------:R-:W-:Y:S01]  /*2010*/  IMAD R11, R36, UR7, R11 ;  /* 0x00000007240b7c24 */ /* 0x000fe2000f8e020b */
[----:B------:R-:W-:Y:S02]  /*2020*/  LEA.HI.X.SX32 R3, R3, UR39, 0x1, P3 ;  /* 0x0000002703037c11 */ /* 0x000fe400098f0eff */
[----:B--2---:R-:W-:Y:S02]  /*2030*/  ISETP.NE.AND P3, PT, R34, RZ, PT ;  /* 0x000000ff2200720c */ /* 0x004fe40003f65270 */
[----:B------:R-:W-:Y:S01]  /*2040*/  P2R R34, PR, RZ, 0x4 ;  /* 0x00000004ff227803 */ /* 0x000fe20000000000 */
[----:B------:R0:W2:Y:S01]  /*2050*/  LDG.E.U8 R27, desc[UR10][R2.64] ;  /* 0x0000000a021b7981 */ /* 0x0000a2000c1e1100 */
[----:B------:R-:W-:Y:S02]  /*2060*/  ISETP.LT.U32.AND P2, PT, R11, UR7, PT ;  /* 0x000000070b007c0c */ /* 0x000fe4000bf41070 */
[----:B-1----:R-:W-:-:S11]  /*2070*/  P2R R31, PR, RZ, 0x8 ;  /* 0x00000008ff1f7803 */ /* 0x002fd60000000000 */
[----:B------:R-:W-:Y:S01]  /*2080*/  @!P2 VIADD R11, R11, -UR7 ;  /* 0x800000070b0bac36 */ /* 0x000fe20008000000 */
[----:B0-----:R-:W-:-:S04]  /*2090*/  LOP3.LUT R2, R42, UR49, RZ, 0x3c, !PT ;  /* 0x000000312a027c12 */ /* 0x001fc8000f8e3cff */
[----:B------:R-:W-:Y:S02]  /*20a0*/  ISETP.GE.U32.AND P3, PT, R11, UR7, PT ;  /* 0x000000070b007c0c */ /* 0x000fe4000bf66070 */
[----:B------:R-:W-:Y:S02]  /*20b0*/  @!P2 IADD3 R10, PT, PT, R10, 0x1, RZ ;  /* 0x000000010a0aa810 */ /* 0x000fe40007ffe0ff */
[----:B------:R-:W-:-:S09]  /*20c0*/  ISETP.GE.AND P2, PT, R2, RZ, PT ;  /* 0x000000ff0200720c */ /* 0x000fd20003f46270 */
[----:B------:R-:W-:-:S05]  /*20d0*/  @P3 IADD3 R10, PT, PT, R10, 0x1, RZ ;  /* 0x000000010a0a3810 */ /* 0x000fca0007ffe0ff */
[----:B------:R-:W-:-:S05]  /*20e0*/  @!P2 IMAD.MOV R10, RZ, RZ, -R10 ;  /* 0x000000ffff0aa224 */ /* 0x000fca00078e0a0a */
[----:B------:R-:W-:Y:S02]  /*20f0*/  SEL R2, R19, R10, !P6 ;  /* 0x0000000a13027207 */ /* 0x000fe40007000000 */
[----:B------:R-:W0:Y:S02]  /*2100*/  LDC.64 R10, c[0x0][0x3d0] ;  /* 0x0000f400ff0a7b82 */ /* 0x000e240000000a00 */
[C---:B------:R-:W-:Y:S02]  /*2110*/  IADD3 R3, PT, PT, -R2.reuse, RZ, RZ ;  /* 0x000000ff02037210 */ /* 0x040fe40007ffe1ff */
[----:B------:R-:W-:-:S03]  /*2120*/  SEL R2, R2, RZ, P1 ;  /* 0x000000ff02027207 */ /* 0x000fc60000800000 */
[--C-:B------:R-:W-:Y:S01]  /*2130*/  IMAD R3, R3, UR49, R42.reuse ;  /* 0x0000003103037c24 */ /* 0x100fe2000f8e022a */
[----:B------:R-:W-:Y:S01]  /*2140*/  IADD3 R53, PT, PT, R20, 0x240, RZ ;  /* 0x0000024014357810 */ /* 0x000fe20007ffe0ff */
[----:B------:R-:W-:Y:S01]  /*2150*/  IMAD R2, R2, UR44, RZ ;  /* 0x0000002c02027c24 */ /* 0x000fe2000f8e02ff */
[----:B------:R-:W-:Y:S02]  /*2160*/  SHF.R.S64 R4, RZ, 0x1e, R42 ;  /* 0x0000001eff047819 */ /* 0x000fe4000000102a */
[----:B------:R-:W-:Y:S02]  /*2170*/  SEL R3, R3, RZ, P0 ;  /* 0x000000ff03037207 */ /* 0x000fe40000000000 */
[----:B------:R-:W-:-:S03]  /*2180*/  IADD3 R4, P2, PT, R4, UR36, RZ ;  /* 0x0000002404047c10 */ /* 0x000fc6000ff5e0ff */
[----:B------:R-:W-:Y:S01]  /*2190*/  IMAD R3, R3, UR45, R2 ;  /* 0x0000002d03037c24 */ /* 0x000fe2000f8e0202 */
[----:B0-----:R-:W-:Y:S02]  /*21a0*/  R2UR UR4, R11 ;  /* 0x000000000b0472ca */ /* 0x001fe400000e0000 */
[----:B------:R-:W-:Y:S02]  /*21b0*/  IABS R11, R53 ;  /* 0x00000035000b7213 */ /* 0x000fe40000000000 */
[----:B------:R-:W-:-:S03]  /*21c0*/  LEA.HI.X.SX32 R5, R42, UR37, 0x2, P2 ;  /* 0x000000252a057c11 */ /* 0x000fc600090f16ff */
[----:B------:R-:W-:Y:S01]  /*21d0*/  IMAD.HI.U32 R2, R11, UR5, RZ ;  /* 0x000000050b027c27 */ /* 0x000fe2000f8e00ff */
[----:B---3--:R-:W-:-:S03]  /*21e0*/  ISETP.NE.AND P2, PT, R28, RZ, PT ;  /* 0x000000ff1c00720c */ /* 0x008fc60003f45270 */
[----:B------:R-:W-:-:S04]  /*21f0*/  IMAD.MOV R28, RZ, RZ, -R2 ;  /* 0x000000ffff1c7224 */ /* 0x000fc800078e0a02 */
        /* <DEDUP_REMOVED lines=8> */
[----:B------:R-:W-:Y:S02]  /*2280*/  ISETP.GE.AND P2, PT, R11, RZ, PT ;  /* 0x000000ff0b00720c */ /* 0x000fe40003f46270 */
[----:B------:R0:W3:Y:S02]  /*2290*/  LDG.E R11, desc[UR8][R4.64] ;  /* 0x00000008040b7981 */ /* 0x0000e4000c1e1900 */
[----:B------:R-:W-:-:S09]  /*22a0*/  MOV R28, R2 ;  /* 0x00000002001c7202 */ /* 0x000fd20000000f00 */
[----:B------:R-:W-:-:S04]  /*22b0*/  @!P2 IADD3 R28, PT, PT, -R28, RZ, RZ ;  /* 0x000000ff1c1ca210 */ /* 0x000fc80007ffe1ff */
[----:B------:R-:W-:-:S05]  /*22c0*/  SEL R28, R19, R28, !P6 ;  /* 0x0000001c131c7207 */ /* 0x000fca0007000000 */
[----:B------:R-:W-:Y:S01]  /*22d0*/  IMAD.MOV R42, RZ, RZ, -R28 ;  /* 0x000000ffff2a7224 */ /* 0x000fe200078e0a1c */
[----:B------:R-:W-:-:S03]  /*22e0*/  SEL R28, R28, RZ, P1 ;  /* 0x000000ff1c1c7207 */ /* 0x000fc60000800000 */
[--C-:B------:R-:W-:Y:S01]  /*22f0*/  IMAD R42, R42, UR49, R53.reuse ;  /* 0x000000312a2a7c24 */ /* 0x100fe2000f8e0235 */
[C---:B------:R-:W-:Y:S01]  /*2300*/  IADD3 R2, P2, PT, R3.reuse, UR38, RZ ;  /* 0x0000002603027c10 */ /* 0x040fe2000ff5e0ff */
[----:B------:R-:W-:Y:S01]  /*2310*/  IMAD R49, R28, UR44, RZ ;  /* 0x0000002c1c317c24 */ /* 0x000fe2000f8e02ff */
[----:B0-----:R-:W-:Y:S02]  /*2320*/  SHF.R.S64 R4, RZ, 0x1e, R53 ;  /* 0x0000001eff047819 */ /* 0x001fe40000001035 */
[----:B------:R-:W-:Y:S02]  /*2330*/  SEL R42, R42, RZ, P0 ;  /* 0x000000ff2a2a7207 */ /* 0x000fe40000000000 */
[----:B------:R-:W-:Y:S02]  /*2340*/  LEA.HI.X.SX32 R3, R3, UR39, 0x1, P2 ;  /* 0x0000002703037c11 */ /* 0x000fe400090f0eff */
[----:B------:R-:W-:Y:S01]  /*2350*/  IADD3 R4, P2, PT, R4, UR36, RZ ;  /* 0x0000002404047c10 */ /* 0x000fe2000ff5e0ff */
[----:B------:R-:W-:Y:S01]  /*2360*/  IMAD R42, R42, UR45, R49 ;  /* 0x0000002d2a2a7c24 */ /* 0x000fe2000f8e0231 */
[----:B------:R-:W-:Y:S01]  /*2370*/  IADD3 R55, PT, PT, R20, 0x260, RZ ;  /* 0x0000026014377810 */ /* 0x000fe20007ffe0ff */
[----:B------:R0:W4:Y:S01]  /*2380*/  LDG.E.U8 R37, desc[UR8][R2.64] ;  /* 0x0000000802257981 */ /* 0x000122000c1e1100 */
[----:B------:R-:W-:-:S02]  /*2390*/  LEA.HI.X.SX32 R5, R53, UR37, 0x2, P2 ;  /* 0x0000002535057c11 */ /* 0x000fc400090f16ff */
[----:B------:R-:W-:-:S03]  /*23a0*/  IABS R44, R55 ;  /* 0x00000037002c7213 */ /* 0x000fc60000000000 */
[----:B------:R1:W3:Y:S01]  /*23b0*/  LDG.E R28, desc[UR8][R4.64] ;  /* 0x00000008041c7981 */ /* 0x0002e2000c1e1900 */
[----:B0-----:R-:W-:-:S04]  /*23c0*/  IADD3 R2, P2, PT, R42, UR38, RZ ;  /* 0x000000262a027c10 */ /* 0x001fc8000ff5e0ff */
[----:B------:R-:W-:Y:S02]  /*23d0*/  LEA.HI.X.SX32 R3, R42, UR39, 0x1, P2 ;  /* 0x000000272a037c11 */ /* 0x000fe400090f0eff */
[----:B-----5:R-:W-:Y:S01]  /*23e0*/  ISETP.NE.AND P2, PT, R43, RZ, PT ;  /* 0x000000ff2b00720c */ /* 0x020fe20003f45270 */
[----:B------:R-:W-:Y:S02]  /*23f0*/  IMAD.HI.U32 R43, R44, UR5, RZ ;  /* 0x000000052c2b7c27 */ /* 0x000fe4000f8e00ff */
[----:B------:R0:W5:Y:S03]  /*2400*/  LDG.E.U8 R42, desc[UR8][R2.64] ;  /* 0x00000008022a7981 */ /* 0x000166000c1e1100 */
        /* <DEDUP_REMOVED lines=23> */
[----:B------:R0:W3:Y:S01]  /*2580*/  LDG.E R43, desc[UR8][R2.64] ;  /* 0x00000008022b7981 */ /* 0x0000e2000c1e1900 */
[----:B------:R-:W-:Y:S02]  /*2590*/  LEA.HI.X.SX32 R5, R5, UR39, 0x1, P2 ;  /* 0x0000002705057c11 */ /* 0x000fe400090f0eff */
[----:B------:R-:W-:Y:S02]  /*25a0*/  ISETP.NE.AND P3, PT, R35, RZ, PT ;  /* 0x000000ff2300720c */ /* 0x000fe40003f65270 */
[----:B------:R-:W-:Y:S01]  /*25b0*/  ISETP.NE.AND P2, PT, R48, RZ, PT ;  /* 0x000000ff3000720c */ /* 0x000fe20003f45270 */
[----:B------:R1:W3:Y:S01]  /*25c0*/  LDG.E.U8 R44, desc[UR8][R4.64] ;  /* 0x00000008042c7981 */ /* 0x0002e2000c1e1100 */
[----:B------:R-:W-:-:S02]  /*25d0*/  IABS R48, R55 ;  /* 0x0000003700307213 */ /* 0x000fc40000000000 */
        /* <DEDUP_REMOVED lines=22> */
[----:B------:R-:W-:Y:S01]  /*2740*/  IADD3 R2, P2, PT, R2, UR36, RZ ;  /* 0x0000002402027c10 */ /* 0x000fe2000ff5e0ff */
[----:B------:R-:W-:-:S03]  /*2750*/  VIADD R57, R20, 0x2a0 ;  /* 0x000002a014397836 */ /* 0x000fc60000000000 */
[----:B------:R-:W-:Y:S02]  /*2760*/  LEA.HI.X.SX32 R3, R55, UR37, 0x2, P2 ;  /* 0x0000002537037c11 */ /* 0x000fe400090f16ff */
[C---:B------:R-:W-:Y:S02]  /*2770*/  IADD3 R4, P2, PT, R5.reuse, UR38, RZ ;  /* 0x0000002605047c10 */ /* 0x040fe4000ff5e0ff */
[----:B------:R-:W-:Y:S01]  /*2780*/  P2R R52, PR, RZ, 0x8 ;  /* 0x00000008ff347803 */ /* 0x000fe20000000000 */
[----:B------:R0:W3:Y:S01]  /*2790*/  LDG.E R47, desc[UR8][R2.64] ;  /* 0x00000008022f7981 */ /* 0x0000e2000c1e1900 */
[----:B------:R-:W-:Y:S02]  /*27a0*/  LEA.HI.X.SX32 R5, R5, UR39, 0x1, P2 ;  /* 0x0000002705057c11 */ /* 0x000fe400090f0eff */
[----:B------:R-:W-:Y:S02]  /*27b0*/  ISETP.NE.AND P2, PT, R51, RZ, PT ;  /* 0x000000ff3300720c */ /* 0x000fe40003f45270 */
[----:B------:R-:W-:Y:S01]  /*27c0*/  IABS R51, R57 ;  /* 0x0000003900337213 */ /* 0x000fe20000000000 */
[----:B------:R1:W3:Y:S01]  /*27d0*/  LDG.E.U8 R48, desc[UR8][R4.64] ;  /* 0x0000000804307981 */ /* 0x0002e2000c1e1100 */
        /* <DEDUP_REMOVED lines=19> */
[----:B-1----:R-:W-:Y:S01]  /*2910*/  IMAD R5, R2, UR45, R3 ;  /* 0x0000002d02057c24 */ /* 0x002fe2000f8e0203 */
[----:B------:R-:W-:Y:S02]  /*2920*/  SHF.R.S64 R2, RZ, 0x1e, R57 ;  /* 0x0000001eff027819 */ /* 0x000fe40000001039 */
[----:B------:R-:W-:Y:S02]  /*2930*/  P2R R54, PR, RZ, 0x8 ;  /* 0x00000008ff367803 */ /* 0x000fe40000000000 */
[----:B------:R-:W-:Y:S02]  /*2940*/  IADD3 R2, P2, PT, R2, UR36, RZ ;  /* 0x0000002402027c10 */ /* 0x000fe4000ff5e0ff */
[----:B------:R-:W-:Y:S02]  /*2950*/  ISETP.NE.AND P3, PT, R45, RZ, PT ;  /* 0x000000ff2d00720c */ /* 0x000fe40003f65270 */
[----:B------:R-:W-:Y:S02]  /*2960*/  IADD3 R45, PT, PT, R20, 0x2c0, RZ ;  /* 0x000002c0142d7810 */ /* 0x000fe40007ffe0ff */
[----:B------:R-:W-:-:S02]  /*2970*/  LEA.HI.X.SX32 R3, R57, UR37, 0x2, P2 ;  /* 0x0000002539037c11 */ /* 0x000fc400090f16ff */
[----:B------:R-:W-:Y:S02]  /*2980*/  IABS R57, R45 ;  /* 0x0000002d00397213 */ /* 0x000fe40000000000 */
[----:B------:R-:W-:Y:S01]  /*2990*/  IADD3 R4, P2, PT, R5, UR38, RZ ;  /* 0x0000002605047c10 */ /* 0x000fe2000ff5e0ff */
[----:B------:R0:W3:Y:S02]  /*29a0*/  LDG.E R50, desc[UR8][R2.64] ;  /* 0x0000000802327981 */ /* 0x0000e4000c1e1900 */
        /* <DEDUP_REMOVED lines=54> */
[----:B------:R-:W-:Y:S02]  /*2d10*/  IADD3 R2, P2, PT, R2, UR36, RZ ;  /* 0x0000002402027c10 */ /* 0x000fe4000ff5e0ff */
[----:B------:R-:W-:Y:S02]  /*2d20*/  IABS R60, R20 ;  /* 0x00000014003c7213 */ /* 0x000fe40000000000 */
[----:B------:R-:W-:Y:S02]  /*2d30*/  LEA.HI.X.SX32 R3, R29, UR37, 0x2, P2 ;  /* 0x000000251d037c11 */ /* 0x000fe400090f16ff */
[----:B------:R-:W-:-:S03]  /*2d40*/  IADD3 R4, P2, PT, R5, UR38, RZ ;  /* 0x0000002605047c10 */ /* 0x000fc6000ff5e0ff */
[----:B------:R0:W3:Y:S01]  /*2d50*/  LDG.E R29, desc[UR8][R2.64] ;  /* 0x00000008021d7981 */ /* 0x0000e2000c1e1900 */
[----:B------:R-:W-:Y:S02]  /*2d60*/  LEA.HI.X.SX32 R5, R5, UR39, 0x1, P2 ;  /* 0x0000002705057c11 */ /* 0x000fe400090f0eff */
[----:B------:R-:W-:Y:S01]  /*2d70*/  ISETP.NE.AND P2, PT, R25, RZ, PT ;  /* 0x000000ff1900720c */ /* 0x000fe20003f45270 */
[----:B------:R-:W-:Y:S01]  /*2d80*/  IMAD.HI.U32 R25, R60, UR5, RZ ;  /* 0x000000053c197c27 */ /* 0x000fe2000f8e00ff */
[----:B------:R-:W-:Y:S01]  /*2d90*/  ISETP.NE.AND P4, PT, R26, RZ, PT ;  /* 0x000000ff1a00720c */ /* 0x000fe20003f85270 */
[----:B------:R1:W3:Y:S02]  /*2da0*/  LDG.E.U8 R30, desc[UR8][R4.64] ;  /* 0x00000008041e7981 */ /* 0x0002e4000c1e1100 */
[----:B------:R-:W-:-:S04]  /*2db0*/  IMAD.MOV R61, RZ, RZ, -R25 ;  /* 0x000000ffff3d7224 */ /* 0x000fc800078e0a19 */
[----:B------:R-:W-:Y:S01]  /*2dc0*/  IMAD R60, R61, UR7, R60 ;  /* 0x000000073d3c7c24 */ /* 0x000fe2000f8e023c */
[----:B------:R-:W-:-:S04]  /*2dd0*/  P2R R59, PR, RZ, 0x4 ;  /* 0x00000004ff3b7803 */ /* 0x000fc80000000000 */
[----:B------:R-:W-:Y:S02]  /*2de0*/  ISETP.LT.U32.AND P2, PT, R60, UR7, PT ;  /* 0x000000073c007c0c */ /* 0x000fe4000bf41070 */
[----:B0-----:R-:W-:-:S11]  /*2df0*/  LOP3.LUT R2, R20, UR49, RZ, 0x3c, !PT ;  /* 0x0000003114027c12 */ /* 0x001fd6000f8e3cff */
[----:B------:R-:W-:Y:S02]  /*2e00*/  @!P2 IADD3 R60, PT, PT, R60, -UR7, RZ ;  /* 0x800000073c3cac10 */ /* 0x000fe4000fffe0ff */
[----:B------:R-:W-:Y:S02]  /*2e10*/  @!P2 IADD3 R25, PT, PT, R25, 0x1, RZ ;  /* 0x000000011919a810 */ /* 0x000fe40007ffe0ff */
[----:B------:R-:W-:Y:S02]  /*2e20*/  ISETP.GE.U32.AND P2, PT, R60, UR7, PT ;  /* 0x000000073c007c0c */ /* 0x000fe4000bf46070 */
[----:B------:R-:W-:Y:S02]  /*2e30*/  ISETP.GE.AND P5, PT, R2, RZ, PT ;  /* 0x000000ff0200720c */ /* 0x000fe40003fa6270 */
[----:B------:R-:W-:-:S04]  /*2e40*/  IADD3 R26, PT, PT, R20, 0x300, RZ ;  /* 0x00000300141a7810 */ /* 0x000fc80007ffe0ff */
        /* <DEDUP_REMOVED lines=18> */
[C---:B------:R-:W-:Y:S02]  /*2f70*/  IADD3 R2, P5, PT, R25.reuse, UR38, RZ ;  /* 0x0000002619027c10 */ /* 0x040fe4000ffbe0ff */
[----:B------:R-:W-:Y:S02]  /*2f80*/  P2R R62, PR, RZ, 0x8 ;  /* 0x00000008ff3e7803 */ /* 0x000fe40000000000 */
[----:B------:R-:W-:Y:S02]  /*2f90*/  LEA.HI.X.SX32 R3, R25, UR39, 0x1, P5 ;  /* 0x0000002719037c11 */ /* 0x000fe4000a8f0eff */
[----:B--2---:R-:W-:-:S02]  /*2fa0*/  ISETP.NE.AND P3, PT, R27, RZ, PT ;  /* 0x000000ff1b00720c */ /* 0x004fc40003f65270 */
[----:B------:R-:W-:Y:S01]  /*2fb0*/  ISETP.GE.U32.AND P5, PT, R4, UR7, PT ;  /* 0x0000000704007c0c */ /* 0x000fe2000bfa6070 */
[----:B------:R0:W2:Y:S01]  /*2fc0*/  LDG.E.U8 R63, desc[UR8][R2.64] ;  /* 0x00000008023f7981 */ /* 0x0000a2000c1e1100 */
[----:B------:R-:W-:Y:S02]  /*2fd0*/  SHF.R.S64 R4, RZ, 0x1e, R20 ;  /* 0x0000001eff047819 */ /* 0x000fe40000001014 */
[----:B------:R-:W-:Y:S02]  /*2fe0*/  IADD3 R27, PT, PT, R20, 0x320, RZ ;  /* 0x00000320141b7810 */ /* 0x000fe40007ffe0ff */
[----:B------:R-:W-:Y:S02]  /*2ff0*/  IADD3 R4, P6, PT, R4, UR36, RZ ;  /* 0x0000002404047c10 */ /* 0x000fe4000ffde0ff */
[----:B------:R-:W-:Y:S02]  /*3000*/  IABS R65, R27 ;  /* 0x0000001b00417213 */ /* 0x000fe40000000000 */
[----:B------:R-:W-:-:S03]  /*3010*/  LEA.HI.X.SX32 R5, R20, UR37, 0x2, P6 ;  /* 0x0000002514057c11 */ /* 0x000fc6000b0f16ff */
[----:B------:R-:W-:Y:S01]  /*3020*/  IMAD.HI.U32 R20, R65, UR5, RZ ;  /* 0x0000000541147c27 */ /* 0x000fe2000f8e00ff */
[----:B------:R-:W-:Y:S01]  /*3030*/  @P5 IADD3 R64, PT, PT, R64, 0x1, RZ ;  /* 0x0000000140405810 */ /* 0x000fe20007ffe0ff */
[----:B------:R1:W2:Y:S03]  /*3040*/  LDG.E R25, desc[UR8][R4.64] ;  /* 0x0000000804197981 */ /* 0x0002a6000c1e1900 */
[----:B0-----:R-:W-:-:S05]  /*3050*/  IADD3 R2, PT, PT, -R20, RZ, RZ ;  /* 0x000000ff14027210 */ /* 0x001fca0007ffe1ff */
[----:B------:R-:W-:-:S05]  /*3060*/  IMAD R2, R2, UR7, R65 ;  /* 0x0000000702027c24 */ /* 0x000fca000f8e0241 */
[----:B------:R-:W-:-:S13]  /*3070*/  ISETP.LT.U32.AND P6, PT, R2, UR7, PT ;  /* 0x0000000702007c0c */ /* 0x000fda000bfc1070 */
        /* <DEDUP_REMOVED lines=9> */
[----:B------:R-:W-:Y:S02]  /*3110*/  SEL R2, R19, R64, !P4 ;  /* 0x0000004013027207 */ /* 0x000fe40006000000 */
[----:B----4-:R-:W-:-:S03]  /*3120*/  ISETP.NE.AND P2, PT, R37, RZ, PT ;  /* 0x000000ff2500720c */ /* 0x010fc60003f45270 */
[----:B------:R-:W-:Y:S01]  /*3130*/  IMAD.MOV R3, RZ, RZ, -R2 ;  /* 0x000000ffff037224 */ /* 0x000fe200078e0a02 */
[----:B------:R-:W-:Y:S02]  /*3140*/  P2R R37, PR, RZ, 0x4 ;  /* 0x00000004ff257803 */ /* 0x000fe40000000000 */
[----:B------:R-:W-:-:S03]  /*3150*/  ISETP.NE.AND P2, PT, R55, RZ, PT ;  /* 0x000000ff3700720c */ /* 0x000fc60003f45270 */
[----:B------:R-:W-:Y:S01]  /*3160*/  @!P5 IADD3 R20, PT, PT, -R20, RZ, RZ ;  /* 0x000000ff1414d210 */ /* 0x000fe20007ffe1ff */
[----:B------:R-:W-:Y:S01]  /*3170*/  IMAD R3, R3, UR49, R26 ;  /* 0x0000003103037c24 */ /* 0x000fe2000f8e021a */
[----:B------:R-:W-:Y:S02]  /*3180*/  SEL R2, R2, RZ, P1 ;  /* 0x000000ff02027207 */ /* 0x000fe40000800000 */
[----:B------:R-:W-:Y:S02]  /*3190*/  SEL R64, R19, R20, !P4 ;  /* 0x0000001413407207 */ /* 0x000fe40006000000 */
[----:B------:R-:W-:Y:S02]  /*31a0*/  P2R R19, PR, RZ, 0x4 ;  /* 0x00000004ff137803 */ /* 0x000fe40000000000 */
[----:B------:R-:W-:Y:S01]  /*31b0*/  ISETP.NE.AND P2, PT, R54, RZ, PT ;  /* 0x000000ff3600720c */ /* 0x000fe20003f45270 */
[----:B------:R-:W-:Y:S01]  /*31c0*/  IMAD R2, R2, UR44, RZ ;  /* 0x0000002c02027c24 */ /* 0x000fe2000f8e02ff */
[----:B------:R-:W-:-:S02]  /*31d0*/  SEL R3, R3, RZ, P0 ;  /* 0x000000ff03037207 */ /* 0x000fc40000000000 */
[----:B------:R-:W-:Y:S02]  /*31e0*/  P2R R54, PR, RZ, 0x4 ;  /* 0x00000004ff367803 */ /* 0x000fe40000000000 */
[----:B------:R-:W-:Y:S01]  /*31f0*/  ISETP.NE.AND P2, PT, R53, RZ, PT ;  /* 0x000000ff3500720c */ /* 0x000fe20003f45270 */
[----:B-1----:R-:W-:Y:S01]  /*3200*/  IMAD R5, R3, UR45, R2 ;  /* 0x0000002d03057c24 */ /* 0x002fe2000f8e0202 */
[----:B------:R-:W-:Y:S02]  /*3210*/  SHF.R.S64 R2, RZ, 0x1e, R26 ;  /* 0x0000001eff027819 */ /* 0x000fe4000000101a */
[----:B------:R-:W-:Y:S02]  /*3220*/  P2R R53, PR, RZ, 0x4 ;  /* 0x00000004ff357803 */ /* 0x000fe40000000000 */
[----:B------:R-:W-:Y:S02]  /*3230*/  ISETP.NE.AND P2, PT, R52, RZ, PT ;  /* 0x000000ff3400720c */ /* 0x000fe40003f45270 */
[----:B------:R-:W-:-:S02]  /*3240*/  IADD3 R2, P6, PT, R2, UR36, RZ ;  /* 0x0000002402027c10 */ /* 0x000fc4000ffde0ff */
[----:B------:R-:W-:Y:S02]  /*3250*/  P2R R20, PR, RZ, 0x4 ;  /* 0x00000004ff147803 */ /* 0x000fe40000000000 */
[----:B------:R-:W-:Y:S02]  /*3260*/  ISETP.NE.AND P2, PT, R49, RZ, PT ;  /* 0x000000ff3100720c */ /* 0x000fe40003f45270 */
[----:B------:R-:W-:Y:S02]  /*3270*/  LEA.HI.X.SX32 R3, R26, UR37, 0x2, P6 ;  /* 0x000000251a037c11 */ /* 0x000fe4000b0f16ff */
[----:B------:R-:W-:Y:S02]  /*3280*/  IADD3 R26, PT, PT, -R64, RZ, RZ ;  /* 0x000000ff401a7210 */ /* 0x000fe40007ffe1ff */
[----:B------:R-:W-:Y:S02]  /*3290*/  P2R R49, PR, RZ, 0x4 ;  /* 0x00000004ff317803 */ /* 0x000fe40000000000 */
[----:B------:R-:W-:Y:S01]  /*32a0*/  ISETP.NE.AND P2, PT, R36, RZ, PT ;  /* 0x000000ff2400720c */ /* 0x000fe20003f45270 */
[----:B------:R-:W-:Y:S01]  /*32b0*/  IMAD R26, R26, UR49, R27 ;  /* 0x000000311a1a7c24 */ /* 0x000fe2000f8e021b */
[----:B-----5:R-:W-:-:S02]  /*32c0*/  ISETP.NE.AND P5, PT, R42, RZ, PT ;  /* 0x000000ff2a00720c */ /* 0x020fc40003fa5270 */
[----:B------:R-:W-:Y:S02]  /*32d0*/  R2UR UR6, R32 ;  /* 0x00000000200672ca */ /* 0x000fe400000e0000 */
[----:B------:R-:W-:Y:S02]  /*32e0*/  R2UR UR7, R33 ;  /* 0x00000000210772ca */ /* 0x000fe400000e0000 */
[----:B------:R-:W-:Y:S02]  /*32f0*/  SEL R42, R64, RZ, P1 ;  /* 0x000000ff402a7207 */ /* 0x000fe40000800000 */
[----:B------:R-:W-:Y:S02]  /*3300*/  P2R R36, PR, RZ, 0x4 ;  /* 0x00000004ff247803 */ /* 0x000fe40000000000 */
[----:B------:R-:W-:Y:S01]  /*3310*/  ISETP.NE.AND P2, PT, R35, RZ, PT ;  /* 0x000000ff2300720c */ /* 0x000fe20003f45270 */
[----:B------:R-:W-:Y:S01]  /*3320*/  IMAD R55, R42, UR44, RZ ;  /* 0x0000002c2a377c24 */ /* 0x000fe2000f8e02ff */
[----:B------:R-:W-:-:S02]  /*3330*/  IADD3 R4, P6, PT, R5, UR38, RZ ;  /* 0x0000002605047c10 */ /* 0x000fc4000ffde0ff */
[----:B------:R-:W-:Y:S02]  /*3340*/  SEL R26, R26, RZ, P0 ;  /* 0x000000ff1a1a7207 */ /* 0x000fe40000000000 */
[----:B------:R-:W-:Y:S01]  /*3350*/  P2R R35, PR, RZ, 0x4 ;  /* 0x00000004ff237803 */ /* 0x000fe20000000000 */
[----:B------:R-:W4:Y:S01]  /*3360*/  LDG.E R2, desc[UR6][R2.64] ;  /* 0x0000000602027981 */ /* 0x000f22000c1e1900 */
[----:B------:R-:W-:Y:S01]  /*3370*/  ISETP.NE.AND P2, PT, R34, RZ, PT ;  /* 0x000000ff2200720c */ /* 0x000fe20003f45270 */
[----:B------:R-:W-:Y:S01]  /*3380*/  IMAD R55, R26, UR45, R55 ;  /* 0x0000002d1a377c24 */ /* 0x000fe2000f8e0237 */
[----:B------:R-:W-:Y:S02]  /*3390*/  LEA.HI.X.SX32 R5, R5, UR39, 0x1, P6 ;  /* 0x0000002705057c11 */ /* 0x000fe4000b0f0eff */
[----:B------:R-:W-:Y:S02]  /*33a0*/  P2R R34, PR, RZ, 0x4 ;  /* 0x00000004ff227803 */ /* 0x000fe40000000000 */
[----:B------:R-:W-:-:S02]  /*33b0*/  ISETP.NE.AND P2, PT, R31, RZ, PT ;  /* 0x000000ff1f00720c */ /* 0x000fc40003f45270 */
[----:B------:R0:W5:Y:S01]  /*33c0*/  LDG.E.U8 R31, desc[UR6][R4.64] ;  /* 0x00000006041f7981 */ /* 0x000162000c1e1100 */
[----:B------:R-:W-:Y:S02]  /*33d0*/  SHF.R.S64 R26, RZ, 0x1e, R27 ;  /* 0x0000001eff1a7819 */ /* 0x000fe4000000101b */
[----:B0-----:R-:W-:-:S04]  /*33e0*/  IADD3 R4, P6, PT, R55, UR38, RZ ;  /* 0x0000002637047c10 */ /* 0x001fc8000ffde0ff */
[----:B------:R-:W-:Y:S02]  /*33f0*/  LEA.HI.X.SX32 R5, R55, UR39, 0x1, P6 ;  /* 0x0000002737057c11 */ /* 0x000fe4000b0f0eff */
[----:B------:R-:W-:-:S03]  /*3400*/  IADD3 R26, P1, PT, R26, UR36, RZ ;  /* 0x000000241a1a7c10 */ /* 0x000fc6000ff3e0ff */
[----:B------:R-:W5:Y:S01]  /*3410*/  LDG.E.U8 R4, desc[UR8][R4.64] ;  /* 0x0000000804047981 */ /* 0x000f62000c1e1100 */
[----:B------:R-:W-:-:S06]  /*3420*/  LEA.HI.X.SX32 R27, R27, UR37, 0x2, P1 ;  /* 0x000000251b1b7c11 */ /* 0x000fcc00088f16ff */
[----:B------:R0:W5:Y:S01]  /*3430*/  LDG.E R27, desc[UR8][R26.64] ;  /* 0x000000081a1b7981 */ /* 0x000162000c1e1900 */
[----:B------:R-:W-:Y:S01]  /*3440*/  FMUL R9, R9, UR4 ;  /* 0x0000000409097c20 */ /* 0x000fe20008400000 */
[----:B------:R-:W-:-:S04]  /*3450*/  ISETP.NE.AND P6, PT, R46, RZ, PT ;  /* 0x000000ff2e00720c */ /* 0x000fc80003fc5270 */
[-C--:B------:R-:W-:Y:S01]  /*3460*/  FSEL R46, R9, R10.reuse, P2 ;  /* 0x0000000a092e7208 */ /* 0x080fe20001000000 */
[----:B------:R-:W-:Y:S01]  /*3470*/  FMUL R9, R12, UR4 ;  /* 0x000000040c097c20 */ /* 0x000fe20008400000 */
[----:B------:R-:W-:Y:S02]  /*3480*/  ISETP.NE.AND P2, PT, R34, RZ, PT ;  /* 0x000000ff2200720c */ /* 0x000fe40003f45270 */
[----:B---3--:R-:W-:Y:S02]  /*3490*/  ISETP.NE.AND P0, PT, R44, RZ, PT ;  /* 0x000000ff2c00720c */ /* 0x008fe40003f05270 */
        /* <DEDUP_REMOVED lines=24> */
[----:B------:R-:W-:-:S04]  /*3620*/  ISETP.NE.AND P3, PT, R58, RZ, PT ;  /* 0x000000ff3a00720c */ /* 0x000fc80003f65270 */
[----:B------:R-:W-:Y:S01]  /*3630*/  FSEL R22, R7, R10, P3 ;  /* 0x0000000a07167208 */ /* 0x000fe20001800000 */
[----:B------:R-:W-:Y:S01]  /*3640*/  FMUL R23, R23, UR4 ;  /* 0x0000000417177c20 */ /* 0x000fe20008400000 */
[----:B------:R-:W-:-:S04]  /*3650*/  FMUL R21, R21, UR4 ;  /* 0x0000000415157c20 */ /* 0x000fc80008400000 */
[----:B------:R-:W-:Y:S02]  /*3660*/  FSEL R52, R23, R10, P6 ;  /* 0x0000000a17347208 */ /* 0x000fe40003000000 */
[----:B------:R-:W-:Y:S01]  /*3670*/  ISETP.NE.AND P4, PT, R62, RZ, PT ;  /* 0x000000ff3e00720c */ /* 0x000fe20003f85270 */
[----:B------:R-:W-:-:S03]  /*3680*/  FMUL R3, R18, UR4 ;  /* 0x0000000412037c20 */ /* 0x000fc60008400000 */
[----:B------:R-:W-:Y:S02]  /*3690*/  FSEL R54, R21, R10, P4 ;  /* 0x0000000a15367208 */ /* 0x000fe40002000000 */
[----:B--2---:R-:W-:Y:S01]  /*36a0*/  ISETP.NE.AND P1, PT, R63, RZ, PT ;  /* 0x000000ff3f00720c */ /* 0x004fe20003f25270 */
[----:B------:R-:W-:-:S05]  /*36b0*/  FMUL R25, R25, UR4 ;  /* 0x0000000419197c20 */ /* 0x000fca0008400000 */
        /* <DEDUP_REMOVED lines=56> */
[----:B-----5:R-:W-:-:S04]  /*3a40*/  ISETP.NE.AND P0, PT, R31, RZ, PT ;  /* 0x000000ff1f00720c */ /* 0x020fc80003f05270 */
        /* <DEDUP_REMOVED lines=57> */
[----:B------:R-:W-:Y:S01]  /*3de0*/  MUFU.EX2 R13, R13 ;  /* 0x0000000d000d7308 */ /* 0x000fe20000000800 */
[----:B------:R-:W-:Y:S01]  /*3df0*/  FFMA R46, R46, 1.925963033500011079e-08, R5 ;  /* 0x32a570602e2e7823 */ /* 0x000fe20000000005 */
[----:B------:R-:W-:Y:S01]  /*3e00*/  FADD R5, R4, -12583039 ;  /* 0xcb40007f04057421 */ /* 0x000fe20000000000 */
[-C--:B------:R-:W-:Y:S01]  /*3e10*/  FFMA.RM R3, R9, R12.reuse, 12582913 ;  /* 0x4b40000109037423 */ /* 0x080fe2000000400c */
[-C--:B------:R-:W-:Y:S01]  /*3e20*/  FFMA.SAT R9, R36, R11.reuse, 0.5 ;  /* 0x3f00000024097423 */ /* 0x080fe2000000200b */
[----:B------:R-:W-:Y:S01]  /*3e30*/  SHF.L.U32 R0, R0, 0x17, RZ ;  /* 0x0000001700007819 */ /* 0x000fe200000006ff */
[C---:B------:R-:W-:Y:S01]  /*3e40*/  FFMA R5, R44.reuse, 1.4426950216293334961, -R5 ;  /* 0x3fb8aa3b2c057823 */ /* 0x040fe20000000805 */
[----:B------:R-:W-:Y:S01]  /*3e50*/  FADD R7, R3, -12583039 ;  /* 0xcb40007f03077421 */ /* 0x000fe20000000000 */
[-C--:B------:R-:W-:Y:S01]  /*3e60*/  FFMA.RM R9, R9, R12.reuse, 12582913 ;  /* 0x4b40000109097423 */ /* 0x080fe2000000400c */
[----:B------:R-:W-:Y:S01]  /*3e70*/  MUFU.EX2 R15, R46 ;  /* 0x0000002e000f7308 */ /* 0x000fe20000000800 */
[----:B------:R-:W-:Y:S01]  /*3e80*/  FFMA R44, R44, 1.925963033500011079e-08, R5 ;  /* 0x32a570602c2c7823 */ /* 0x000fe20000000005 */
[-C--:B------:R-:W-:Y:S01]  /*3e90*/  FFMA.SAT R5, R34, R11.reuse, 0.5 ;  /* 0x3f00000022057423 */ /* 0x080fe2000000200b */
[----:B------:R-:W-:Y:S01]  /*3ea0*/  FFMA R7, R42, 1.4426950216293334961, -R7 ;  /* 0x3fb8aa3b2a077823 */ /* 0x000fe20000000807 */
[----:B------:R-:W-:Y:S01]  /*3eb0*/  FFMA.SAT R35, R14, R11, 0.5 ;  /* 0x3f0000000e237423 */ /* 0x000fe2000000200b */
[----:B------:R-:W-:Y:S01]  /*3ec0*/  SHF.L.U32 R3, R3, 0x17, RZ ;  /* 0x0000001703037819 */ /* 0x000fe200000006ff */
[----:B------:R-:W-:Y:S01]  /*3ed0*/  FFMA.RM R6, R5, R12, 12582913 ;  /* 0x4b40000105067423 */ /* 0x000fe2000000400c */
[----:B------:R-:W-:Y:S01]  /*3ee0*/  FFMA R42, R42, 1.925963033500011079e-08, R7 ;  /* 0x32a570602a2a7823 */ /* 0x000fe20000000007 */
[----:B------:R-:W-:Y:S01]  /*3ef0*/  FADD R5, R9, -12583039 ;  /* 0xcb40007f09057421 */ /* 0x000fe20000000000 */
[----:B------:R-:W-:Y:S01]  /*3f00*/  MUFU.EX2 R21, R44 ;  /* 0x0000002c00157308 */ /* 0x000fe20000000800 */
[C---:B------:R-:W-:Y:S01]  /*3f10*/  FADD R7, R6.reuse, -12583039 ;  /* 0xcb40007f06077421 */ /* 0x040fe20000000000 */
[----:B------:R-:W-:-:S02]  /*3f20*/  IMAD.SHL.U32 R6, R6, 0x800000, RZ ;  /* 0x0080000006067824 */ /* 0x000fc400078e00ff */
[----:B------:R-:W-:Y:S01]  /*3f30*/  FFMA R5, R36, 1.4426950216293334961, -R5 ;  /* 0x3fb8aa3b24057823 */ /* 0x000fe20000000805 */
[----:B------:R-:W-:-:S03]  /*3f40*/  FFMA R7, R34, 1.4426950216293334961, -R7 ;  /* 0x3fb8aa3b22077823 */ /* 0x000fc60000000807 */
[----:B------:R-:W-:Y:S01]  /*3f50*/  FFMA R36, R36, 1.925963033500011079e-08, R5 ;  /* 0x32a5706024247823 */ /* 0x000fe20000000005 */
[----:B------:R-:W0:Y:S01]  /*3f60*/  MUFU.EX2 R42, R42 ;  /* 0x0000002a002a7308 */ /* 0x000e220000000800 */
[----:B------:R-:W-:Y:S01]  /*3f70*/  FFMA R34, R34, 1.925963033500011079e-08, R7 ;  /* 0x32a5706022227823 */ /* 0x000fe20000000007 */
[----:B------:R-:W-:-:S04]  /*3f80*/  FFMA.SAT R7, R20, R11, 0.5 ;  /* 0x3f00000014077423 */ /* 0x000fc8000000200b */
[----:B------:R-:W-:Y:S02]  /*3f90*/  FFMA.RM R7, R7, R12, 12582913 ;  /* 0x4b40000107077423 */ /* 0x000fe4000000400c */
[----:B------:R-:W1:Y:S02]  /*3fa0*/  MUFU.EX2 R23, R36 ;  /* 0x0000002400177308 */ /* 0x000e640000000800 */
[C---:B------:R-:W-:Y:S01]  /*3fb0*/  FADD R5, R7.reuse, -12583039 ;  /* 0xcb40007f07057421 */ /* 0x040fe20000000000 */
[----:B------:R-:W-:-:S03]  /*3fc0*/  SHF.L.U32 R7, R7, 0x17, RZ ;  /* 0x0000001707077819 */ /* 0x000fc600000006ff */
[C---:B------:R-:W-:Y:S02]  /*3fd0*/  FFMA R5, R20.reuse, 1.4426950216293334961, -R5 ;  /* 0x3fb8aa3b14057823 */ /* 0x040fe40000000805 */
[----:B------:R-:W2:Y:S01]  /*3fe0*/  MUFU.EX2 R27, R34 ;  /* 0x00000022001b7308 */ /* 0x000ea20000000800 */
[----:B0-----:R-:W-:Y:S01]  /*3ff0*/  FMUL R3, R3, R42 ;  /* 0x0000002a03037220 */ /* 0x001fe20000400000 */
[----:B------:R-:W-:Y:S01]  /*4000*/  FFMA R20, R20, 1.925963033500011079e-08, R5 ;  /* 0x32a5706014147823 */ /* 0x000fe20000000005 */
[----:B------:R-:W-:-:S04]  /*4010*/  FFMA.SAT R5, R8, R11, 0.5 ;  /* 0x3f00000008057423 */ /* 0x000fc8000000200b */
[-C--:B------:R-:W-:Y:S01]  /*4020*/  FFMA.RM R10, R5, R12.reuse, 12582913 ;  /* 0x4b400001050a7423 */ /* 0x080fe2000000400c */
[----:B------:R-:W-:Y:S01]  /*4030*/  FMUL R5, R0, R13 ;  /* 0x0000000d00057220 */ /* 0x000fe20000400000 */
[----:B------:R-:W-:Y:S01]  /*4040*/  FFMA.SAT R13, R16, R11, 0.5 ;  /* 0x3f000000100d7423 */ /* 0x000fe2000000200b */
[----:B------:R-:W-:Y:S01]  /*4050*/  SHF.L.U32 R0, R2, 0x17, RZ ;  /* 0x0000001702007819 */ /* 0x000fe200000006ff */
[----:B------:R-:W-:Y:S01]  /*4060*/  FADD R17, R10, -12583039 ;  /* 0xcb40007f0a117421 */ /* 0x000fe20000000000 */
[----:B------:R-:W-:Y:S02]  /*4070*/  IMAD.SHL.U32 R2, R4, 0x800000, RZ ;  /* 0x0080000004027824 */ /* 0x000fe400078e00ff */
[-C--:B------:R-:W-:Y:S01]  /*4080*/  FFMA.RM R13, R13, R12.reuse, 12582913 ;  /* 0x4b4000010d0d7423 */ /* 0x080fe2000000400c */
[----:B------:R-:W-:Y:S01]  /*4090*/  SHF.L.U32 R4, R9, 0x17, RZ ;  /* 0x0000001709047819 */ /* 0x000fe200000006ff */
[----:B------:R-:W-:Y:S01]  /*40a0*/  FMUL R0, R0, R15 ;  /* 0x0000000f00007220 */ /* 0x000fe20000400000 */
[----:B------:R-:W-:Y:S01]  /*40b0*/  FFMA R17, R8, 1.4426950216293334961, -R17 ;  /* 0x3fb8aa3b08117823 */ /* 0x000fe20000000811 */
[----:B------:R-:W-:Y:S01]  /*40c0*/  FADD R15, R13, -12583039 ;  /* 0xcb40007f0d0f7421 */ /* 0x000fe20000000000 */
[----:B------:R-:W-:Y:S01]  /*40d0*/  FMUL R2, R2, R21 ;  /* 0x0000001502027220 */ /* 0x000fe20000400000 */
[----:B-1----:R-:W-:Y:S01]  /*40e0*/  FMUL R4, R4, R23 ;  /* 0x0000001704047220 */ /* 0x002fe20000400000 */
[----:B------:R-:W-:Y:S01]  /*40f0*/  FFMA R19, R8, 1.925963033500011079e-08, R17 ;  /* 0x32a5706008137823 */ /* 0x000fe20000000011 */
[----:B------:R-:W-:Y:S01]  /*4100*/  FFMA R15, R16, 1.4426950216293334961, -R15 ;  /* 0x3fb8aa3b100f7823 */ /* 0x000fe2000000080f */
[----:B------:R-:W-:Y:S01]  /*4110*/  FFMA.SAT R23, R18, R11, 0.5 ;  /* 0x3f00000012177423 */ /* 0x000fe2000000200b */
[----:B------:R-:W0:Y:S01]  /*4120*/  MUFU.EX2 R20, R20 ;  /* 0x0000001400147308 */ /* 0x000e220000000800 */
[----:B--2---:R-:W-:Y:S01]  /*4130*/  FMUL R6, R6, R27 ;  /* 0x0000001b06067220 */ /* 0x004fe20000400000 */
[----:B------:R-:W-:Y:S01]  /*4140*/  FFMA R17, R16, 1.925963033500011079e-08, R15 ;  /* 0x32a5706010117823 */ /* 0x000fe2000000000f */
[-C--:B------:R-:W-:Y:S01]  /*4150*/  FFMA.SAT R15, R24, R11.reuse, 0.5 ;  /* 0x3f000000180f7423 */ /* 0x080fe2000000200b */
[-C--:B------:R-:W-:Y:S01]  /*4160*/  FFMA.RM R23, R23, R12.reuse, 12582913 ;  /* 0x4b40000117177423 */ /* 0x080fe2000000400c */
[----:B------:R-:W-:Y:S01]  /*4170*/  FFMA.SAT R27, R48, R11, 0.5 ;  /* 0x3f000000301b7423 */ /* 0x000fe2000000200b */
[----:B------:R-:W-:Y:S01]  /*4180*/  SHF.L.U32 R8, R10, 0x17, RZ ;  /* 0x000000170a087819 */ /* 0x000fe200000006ff */
[-C--:B------:R-:W-:Y:S01]  /*4190*/  FFMA.RM R15, R15, R12.reuse, 12582913 ;  /* 0x4b4000010f0f7423 */ /* 0x080fe2000000400c */
[----:B------:R-:W1:Y:S01]  /*41a0*/  MUFU.EX2 R19, R19 ;  /* 0x0000001300137308 */ /* 0x000e620000000800 */
[----:B------:R-:W-:-:S02]  /*41b0*/  FFMA.RM R27, R27, R12, 12582913 ;  /* 0x4b4000011b1b7423 */ /* 0x000fc4000000400c */
[----:B------:R-:W-:-:S04]  /*41c0*/  FADD R21, R15, -12583039 ;  /* 0xcb40007f0f157421 */ /* 0x000fc80000000000 */
[C---:B------:R-:W-:Y:S01]  /*41d0*/  FFMA R21, R24.reuse, 1.4426950216293334961, -R21 ;  /* 0x3fb8aa3b18157823 */ /* 0x040fe20000000815 */
[----:B------:R2:W-:Y:S01]  /*41e0*/  MUFU.EX2 R10, R17 ;  /* 0x00000011000a7308 */ /* 0x0005e20000000800 */
[----:B0-----:R-:W-:Y:S02]  /*41f0*/  FMUL R7, R7, R20 ;  /* 0x0000001407077220 */ /* 0x001fe40000400000 */
[----:B------:R-:W-:Y:S01]  /*4200*/  FFMA R24, R24, 1.925963033500011079e-08, R21 ;  /* 0x32a5706018187823 */ /* 0x000fe20000000015 */
[----:B------:R-:W-:-:S04]  /*4210*/  FFMA.SAT R21, R52, R11, 0.5 ;  /* 0x3f00000034157423 */ /* 0x000fc8000000200b */
[----:B------:R-:W-:Y:S01]  /*4220*/  FFMA.RM R16, R21, R12, 12582913 ;  /* 0x4b40000115107423 */ /* 0x000fe2000000400c */
[----:B-1----:R-:W-:Y:S02]  /*4230*/  FMUL R8, R8, R19 ;  /* 0x0000001308087220 */ /* 0x002fe40000400000 */
[----:B------:R-:W-:Y:S01]  /*4240*/  MUFU.EX2 R19, R24 ;  /* 0x0000001800137308 */ /* 0x000fe20000000800 */
[C---:B------:R-:W-:Y:S01]  /*4250*/  FADD R21, R16.reuse, -12583039 ;  /* 0xcb40007f10157421 */ /* 0x040fe20000000000 */
[----:B------:R-:W-:-:S03]  /*4260*/  SHF.L.U32 R16, R16, 0x17, RZ ;  /* 0x0000001710107819 */ /* 0x000fc600000006ff */
[----:B------:R-:W-:-:S04]  /*4270*/  FFMA R21, R52, 1.4426950216293334961, -R21 ;  /* 0x3fb8aa3b34157823 */ /* 0x000fc80000000815 */
[----:B------:R-:W-:Y:S01]  /*4280*/  FFMA R52, R52, 1.925963033500011079e-08, R21 ;  /* 0x32a5706034347823 */ /* 0x000fe20000000015 */
[----:B------:R-:W-:-:S04]  /*4290*/  FFMA.SAT R21, R22, R11, 0.5 ;  /* 0x3f00000016157423 */ /* 0x000fc8000000200b */
[----:B------:R-:W-:-:S04]  /*42a0*/  FFMA.RM R21, R21, R12, 12582913 ;  /* 0x4b40000115157423 */ /* 0x000fc8000000400c */
[C---:B------:R-:W-:Y:S01]  /*42b0*/  FADD R9, R21.reuse, -12583039 ;  /* 0xcb40007f15097421 */ /* 0x040fe20000000000 */
[----:B--2---:R-:W-:-:S03]  /*42c0*/  IMAD.SHL.U32 R17, R21, 0x800000, RZ ;  /* 0x0080000015117824 */ /* 0x004fc600078e00ff */
[----:B------:R-:W-:-:S04]  /*42d0*/  FFMA R9, R22, 1.4426950216293334961, -R9 ;  /* 0x3fb8aa3b16097823 */ /* 0x000fc80000000809 */
[----:B------:R-:W-:Y:S01]  /*42e0*/  FFMA R25, R22, 1.925963033500011079e-08, R9 ;  /* 0x32a5706016197823 */ /* 0x000fe20000000009 */
[----:B------:R-:W-:-:S04]  /*42f0*/  FFMA.SAT R9, R54, R11, 0.5 ;  /* 0x3f00000036097423 */ /* 0x000fc8000000200b */
[----:B------:R-:W-:-:S04]  /*4300*/  FFMA.RM R22, R9, R12, 12582913 ;  /* 0x4b40000109167423 */ /* 0x000fc8000000400c */
[----:B------:R-:W-:-:S04]  /*4310*/  FADD R9, R22, -12583039 ;  /* 0xcb40007f16097421 */ /* 0x000fc80000000000 */
[----:B------:R-:W-:-:S04]  /*4320*/  FFMA R9, R54, 1.4426950216293334961, -R9 ;  /* 0x3fb8aa3b36097823 */ /* 0x000fc80000000809 */
[----:B------:R-:W-:Y:S01]  /*4330*/  FFMA R54, R54, 1.925963033500011079e-08, R9 ;  /* 0x32a5706036367823 */ /* 0x000fe20000000009 */
[----:B------:R-:W-:-:S04]  /*4340*/  FADD R9, R23, -12583039 ;  /* 0xcb40007f17097421 */ /* 0x000fc80000000000 */
        /* <DEDUP_REMOVED lines=8> */
[----:B------:R-:W-:-:S03]  /*43d0*/  FFMA R9, R26, 1.4426950216293334961, -R9 ;  /* 0x3fb8aa3b1a097823 */ /* 0x000fc60000000809 */
[----:B------:R-:W-:Y:S01]  /*43e0*/  FFMA.RM R25, R25, R12, 12582913 ;  /* 0x4b40000119197423 */ /* 0x000fe2000000400c */
[----:B------:R-:W-:Y:S01]  /*43f0*/  FFMA R31, R26, 1.925963033500011079e-08, R9 ;  /* 0x32a570601a1f7823 */ /* 0x000fe20000000009 */
[----:B------:R-:W-:Y:S02]  /*4400*/  IMAD.SHL.U32 R9, R13, 0x800000, RZ ;  /* 0x008000000d097824 */ /* 0x000fe400078e00ff */
[----:B------:R-:W-:Y:S01]  /*4410*/  FADD R13, R27, -12583039 ;  /* 0xcb40007f1b0d7421 */ /* 0x000fe20000000000 */
[----:B------:R0:W-:Y:S01]  /*4420*/  MUFU.EX2 R26, R29 ;  /* 0x0000001d001a7308 */ /* 0x0001e20000000800 */
[----:B-1----:R-:W-:Y:S01]  /*4430*/  FMUL R17, R17, R18 ;  /* 0x0000001211117220 */ /* 0x002fe20000400000 */
[----:B------:R-:W-:Y:S01]  /*4440*/  FMUL R9, R9, R10 ;  /* 0x0000000a09097220 */ /* 0x000fe20000400000 */
[----:B------:R-:W-:Y:S01]  /*4450*/  FFMA R13, R48, 1.4426950216293334961, -R13 ;  /* 0x3fb8aa3b300d7823 */ /* 0x000fe2000000080d */
[----:B------:R-:W-:Y:S02]  /*4460*/  SHF.L.U32 R10, R15, 0x17, RZ ;  /* 0x000000170f0a7819 */ /* 0x000fe400000006ff */
[----:B------:R-:W-:Y:S01]  /*4470*/  SHF.L.U32 R18, R22, 0x17, RZ ;  /* 0x0000001716127819 */ /* 0x000fe200000006ff */
[----:B------:R-:W-:Y:S01]  /*4480*/  FFMA R48, R48, 1.925963033500011079e-08, R13 ;  /* 0x32a5706030307823 */ /* 0x000fe2000000000d */
[----:B------:R-:W-:Y:S01]  /*4490*/  FFMA.SAT R13, R58, R11, 0.5 ;  /* 0x3f0000003a0d7423 */ /* 0x000fe2000000200b */
[----:B------:R-:W1:Y:S01]  /*44a0*/  MUFU.EX2 R15, R52 ;  /* 0x00000034000f7308 */ /* 0x000e620000000800 */
[----:B------:R-:W-:Y:S01]  /*44b0*/  FMUL R10, R10, R19 ;  /* 0x000000130a0a7220 */ /* 0x000fe20000400000 */
[----:B0-----:R-:W-:Y:S01]  /*44c0*/  FFMA.SAT R29, R64, R11, 0.5 ;  /* 0x3f000000401d7423 */ /* 0x001fe2000000200b */
[----:B------:R-:W-:-:S03]  /*44d0*/  FFMA.RM R24, R13, R12, 12582913 ;  /* 0x4b4000010d187423 */ /* 0x000fc6000000400c */
[----:B------:R-:W-:Y:S01]  /*44e0*/  FFMA.RM R29, R29, R12, 12582913 ;  /* 0x4b4000011d1d7423 */ /* 0x000fe2000000400c */
[C---:B------:R-:W-:Y:S01]  /*44f0*/  FADD R13, R24.reuse, -12583039 ;  /* 0xcb40007f180d7421 */ /* 0x040fe20000000000 */
[----:B------:R-:W0:Y:S01]  /*4500*/  MUFU.EX2 R19, R54 ;  /* 0x0000003600137308 */ /* 0x000e220000000800 */
[----:B------:R-:W-:Y:S02]  /*4510*/  SHF.L.U32 R22, R24, 0x17, RZ ;  /* 0x0000001718167819 */ /* 0x000fe400000006ff */
[----:B------:R-:W-:-:S04]  /*4520*/  FFMA R13, R58, 1.4426950216293334961, -R13 ;  /* 0x3fb8aa3b3a0d7823 */ /* 0x000fc8000000080d */
[----:B------:R-:W-:Y:S01]  /*4530*/  FFMA R58, R58, 1.925963033500011079e-08, R13 ;  /* 0x32a570603a3a7823 */ /* 0x000fe2000000000d */
[----:B------:R-:W-:Y:S01]  /*4540*/  FFMA.SAT R13, R60, R11, 0.5 ;  /* 0x3f0000003c0d7423 */ /* 0x000fe2000000200b */
[----:B-1----:R-:W-:Y:S01]  /*4550*/  FMUL R16, R16, R15 ;  /* 0x0000000f10107220 */ /* 0x002fe20000400000 */
[----:B------:R-:W1:Y:S02]  /*4560*/  MUFU.EX2 R31, R31 ;  /* 0x0000001f001f7308 */ /* 0x000e640000000800 */
[----:B------:R-:W-:-:S04]  /*4570*/  FFMA.RM R13, R13, R12, 12582913 ;  /* 0x4b4000010d0d7423 */ /* 0x000fc8000000400c */
[----:B------:R-:W-:Y:S01]  /*4580*/  FADD R15, R13, -12583039 ;  /* 0xcb40007f0d0f7421 */ /* 0x000fe20000000000 */
[----:B0-----:R-:W-:Y:S01]  /*4590*/  FMUL R18, R18, R19 ;  /* 0x0000001312127220 */ /* 0x001fe20000400000 */
[----:B------:R-:W-:Y:S01]  /*45a0*/  SHF.L.U32 R19, R23, 0x17, RZ ;  /* 0x0000001717137819 */ /* 0x000fe200000006ff */
[----:B------:R-:W-:Y:S01]  /*45b0*/  FADD R23, R29, -12583039 ;  /* 0xcb40007f1d177421 */ /* 0x000fe20000000000 */
[C---:B------:R-:W-:Y:S01]  /*45c0*/  FFMA R15, R60.reuse, 1.4426950216293334961, -R15 ;  /* 0x3fb8aa3b3c0f7823 */ /* 0x040fe2000000080f */
[----:B------:R-:W-:Y:S01]  /*45d0*/  MUFU.EX2 R48, R48 ;  /* 0x0000003000307308 */ /* 0x000fe20000000800 */
[----:B------:R-:W-:Y:S02]  /*45e0*/  IMAD.SHL.U32 R13, R13, 0x800000, RZ ;  /* 0x008000000d0d7824 */ /* 0x000fe400078e00ff */
[----:B------:R-:W-:Y:S01]  /*45f0*/  FMUL R19, R19, R26 ;  /* 0x0000001a13137220 */ /* 0x000fe20000400000 */
[----:B------:R-:W-:Y:S01]  /*4600*/  FFMA R60, R60, 1.925963033500011079e-08, R15 ;  /* 0x32a570603c3c7823 */ /* 0x000fe2000000000f */
[----:B------:R-:W-:Y:S01]  /*4610*/  FFMA.SAT R15, R28, R11, 0.5 ;  /* 0x3f0000001c0f7423 */ /* 0x000fe2000000200b */
[----:B------:R-:W-:Y:S01]  /*4620*/  FFMA R23, R64, 1.4426950216293334961, -R23 ;  /* 0x3fb8aa3b40177823 */ /* 0x000fe20000000817 */
[----:B-1----:R-:W-:Y:S01]  /*4630*/  FMUL R20, R20, R31 ;  /* 0x0000001f14147220 */ /* 0x002fe20000400000 */
[----:B------:R-:W-:Y:S01]  /*4640*/  SHF.L.U32 R29, R29, 0x17, RZ ;  /* 0x000000171d1d7819 */ /* 0x000fe200000006ff */
[----:B------:R-:W-:Y:S01]  /*4650*/  FFMA.RM R15, R15, R12, 12582913 ;  /* 0x4b4000010f0f7423 */ /* 0x000fe2000000400c */
[----:B------:R-:W-:Y:S01]  /*4660*/  FFMA R64, R64, 1.925963033500011079e-08, R23 ;  /* 0x32a5706040407823 */ /* 0x000fe20000000017 */
[----:B------:R-:W-:Y:S02]  /*4670*/  MUFU.EX2 R60, R60 ;  /* 0x0000003c003c7308 */ /* 0x000fe40000000800 */
[C---:B------:R-:W-:Y:S01]  /*4680*/  FADD R21, R15.reuse, -12583039 ;  /* 0xcb40007f0f157421 */ /* 0x040fe20000000000 */
[----:B------:R-:W-:-:S03]  /*4690*/  SHF.L.U32 R15, R15, 0x17, RZ ;  /* 0x000000170f0f7819 */ /* 0x000fc600000006ff */
[C---:B------:R-:W-:Y:S02]  /*46a0*/  FFMA R21, R28.reuse, 1.4426950216293334961, -R21 ;  /* 0x3fb8aa3b1c157823 */ /* 0x040fe40000000815 */
[----:B------:R-:W0:Y:S02]  /*46b0*/  MUFU.EX2 R23, R58 ;  /* 0x0000003a00177308 */ /* 0x000e240000000800 */
[----:B------:R-:W-:Y:S01]  /*46c0*/  FFMA R28, R28, 1.925963033500011079e-08, R21 ;  /* 0x32a570601c1c7823 */ /* 0x000fe20000000015 */
        /* <DEDUP_REMOVED lines=8> */
[----:B------:R-:W0:Y:S02]  /*4750*/  MUFU.EX2 R62, R62 ;  /* 0x0000003e003e7308 */ /* 0x000e240000000800 */
[C---:B------:R-:W-:Y:S01]  /*4760*/  FADD R21, R26.reuse, -12583039 ;  /* 0xcb40007f1a157421 */ /* 0x040fe20000000000 */
[----:B------:R-:W-:-:S03]  /*4770*/  IMAD.SHL.U32 R26, R26, 0x800000, RZ ;  /* 0x008000001a1a7824 */ /* 0x000fc600078e00ff */
[C---:B------:R-:W-:Y:S02]  /*4780*/  FFMA R21, R50.reuse, 1.4426950216293334961, -R21 ;  /* 0x3fb8aa3b32157823 */ /* 0x040fe40000000815 */
[----:B------:R-:W-:Y:S02]  /*4790*/  MUFU.EX2 R64, R64 ;  /* 0x0000004000407308 */ /* 0x000fe40000000800 */
[----:B------:R-:W-:Y:S01]  /*47a0*/  FFMA R50, R50, 1.925963033500011079e-08, R21 ;  /* 0x32a5706032327823 */ /* 0x000fe20000000015 */
[----:B------:R-:W-:Y:S01]  /*47b0*/  SHF.L.U32 R21, R27, 0x17, RZ ;  /* 0x000000171b157819 */ /* 0x000fe200000006ff */
[----:B------:R-:W-:-:S04]  /*47c0*/  FFMA.SAT R27, R56, R11, 0.5 ;  /* 0x3f000000381b7423 */ /* 0x000fc8000000200b */
[----:B------:R-:W-:Y:S01]  /*47d0*/  FFMA.RM R27, R27, R12, 12582913 ;  /* 0x4b4000011b1b7423 */ /* 0x000fe2000000400c */
[----:B------:R-:W-:Y:S01]  /*47e0*/  FMUL R21, R21, R48 ;  /* 0x0000003015157220 */ /* 0x000fe20000400000 */
[----:B0-----:R-:W-:Y:S02]  /*47f0*/  FMUL R25, R25, R62 ;  /* 0x0000003e19197220 */ /* 0x001fe40000400000 */
[----:B------:R-:W-:-:S04]  /*4800*/  FADD R31, R27, -12583039 ;  /* 0xcb40007f1b1f7421 */ /* 0x000fc80000000000 */
[----:B------:R-:W-:-:S04]  /*4810*/  FFMA R31, R56, 1.4426950216293334961, -R31 ;  /* 0x3fb8aa3b381f7823 */ /* 0x000fc8000000081f */
[----:B------:R-:W-:Y:S01]  /*4820*/  FFMA R56, R56, 1.925963033500011079e-08, R31 ;  /* 0x32a5706038387823 */ /* 0x000fe2000000001f */
[----:B------:R-:W-:-:S03]  /*4830*/  FFMA.SAT R31, R66, R11, 0.5 ;  /* 0x3f000000421f7423 */ /* 0x000fc6000000200b */
[----:B------:R-:W-:Y:S01]  /*4840*/  MUFU.EX2 R37, R56 ;  /* 0x0000003800257308 */ /* 0x000fe20000000800 */
[----:B------:R-:W-:-:S04]  /*4850*/  FFMA.RM R31, R31, R12, 12582913 ;  /* 0x4b4000011f1f7423 */ /* 0x000fc8000000400c */
        /* <DEDUP_REMOVED lines=8> */
[----:B------:R-:W-:-:S03]  /*48e0*/  SHF.L.U32 R11, R11, 0x17, RZ ;  /* 0x000000170b0b7819 */ /* 0x000fc600000006ff */
[C---:B------:R-:W-:Y:S02]  /*48f0*/  FFMA R23, R30.reuse, 1.4426950216293334961, -R23 ;  /* 0x3fb8aa3b1e177823 */ /* 0x040fe40000000817 */
[----:B------:R-:W0:Y:S02]  /*4900*/  MUFU.EX2 R35, R50 ;  /* 0x0000003200237308 */ /* 0x000e240000000800 */
[----:B------:R-:W-:Y:S01]  /*4910*/  FFMA R30, R30, 1.925963033500011079e-08, R23 ;  /* 0x32a570601e1e7823 */ /* 0x000fe20000000017 */
[----:B------:R-:W-:-:S04]  /*4920*/  FADD R23, R12, -12583039 ;  /* 0xcb40007f0c177421 */ /* 0x000fc80000000000 */
[C---:B------:R-:W-:Y:S01]  /*4930*/  FFMA R23, R14.reuse, 1.4426950216293334961, -R23 ;  /* 0x3fb8aa3b0e177823 */ /* 0x040fe20000000817 */
[----:B------:R-:W1:Y:S03]  /*4940*/  MUFU.EX2 R36, R30 ;  /* 0x0000001e00247308 */ /* 0x000e660000000800 */
[----:B------:R-:W-:Y:S01]  /*4950*/  FFMA R14, R14, 1.925963033500011079e-08, R23 ;  /* 0x32a570600e0e7823 */ /* 0x000fe20000000017 */
[----:B------:R-:W-:-:S04]  /*4960*/  FADD R23, RZ, R5 ;  /* 0x00000005ff177221 */ /* 0x000fc80000000000 */
[----:B------:R-:W-:Y:S01]  /*4970*/  FADD R23, R23, R0 ;  /* 0x0000000017177221 */ /* 0x000fe20000000000 */
[----:B0-----:R-:W-:Y:S01]  /*4980*/  FMUL R26, R26, R35 ;  /* 0x000000231a1a7220 */ /* 0x001fe20000400000 */
[----:B------:R-:W0:Y:S02]  /*4990*/  MUFU.EX2 R14, R14 ;  /* 0x0000000e000e7308 */ /* 0x000e240000000800 */
        /* <DEDUP_REMOVED lines=20> */
[----:B------:R-:W-:Y:S01]  /*4ae0*/  SHF.L.U32 R28, R27, 0x17, RZ ;  /* 0x000000171b1c7819 */ /* 0x000fe200000006ff */
[----:B------:R-:W-:Y:S01]  /*4af0*/  FMUL R27, R29, R64 ;  /* 0x000000401d1b7220 */ /* 0x000fe20000400000 */
[----:B------:R-:W-:Y:S02]  /*4b00*/  IMAD.SHL.U32 R29, R31, 0x800000, RZ ;  /* 0x008000001f1d7824 */ /* 0x000fe400078e00ff */
[----:B------:R-:W-:Y:S01]  /*4b10*/  FADD R34, R13, R26 ;  /* 0x0000001a0d227221 */ /* 0x000fe20000000000 */
[----:B-1----:R-:W-:Y:S01]  /*4b20*/  FMUL R31, R11, R36 ;  /* 0x000000240b1f7220 */ /* 0x002fe20000400000 */
[----:B------:R-:W-:Y:S01]  /*4b30*/  FMUL R28, R28, R37 ;  /* 0x000000251c1c7220 */ /* 0x000fe20000400000 */
[----:B------:R-:W-:Y:S01]  /*4b40*/  FMUL R29, R29, R66 ;  /* 0x000000421d1d7220 */ /* 0x000fe20000400000 */
        /* <DEDUP_REMOVED lines=16> */
.L_x_21189:
        /* <DEDUP_REMOVED lines=12> */
[----:B------:R-:W-:Y:S05]  /*4d10*/  CALL.REL.NOINC `($__internal_331_$__cuda_sm3x_div_rn_noftz_f32_slowpath) ;  /* 0x0000003000087944 */ /* 0x000fea0003c00000 */
[----:B------:R-:W-:-:S07]  /*4d20*/  MOV R11, R5 ;  /* 0x00000005000b7202 */ /* 0x000fce0000000f00 */
.L_x_21126:
[----:B------:R-:W-:Y:S05]  /*4d30*/  BSYNC.RECONVERGENT B3 ;  /* 0x0000000000037941 */ /* 0x000fea0003800200 */
.L_x_21125:
        /* <DEDUP_REMOVED lines=12> */
[----:B------:R-:W-:Y:S05]  /*4e00*/  CALL.REL.NOINC `($__internal_331_$__cuda_sm3x_div_rn_noftz_f32_slowpath) ;  /* 0x0000002c00cc7944 */ /* 0x000fea0003c00000 */
[----:B------:R-:W-:-:S07]  /*4e10*/  MOV R14, R5 ;  /* 0x00000005000e7202 */ /* 0x000fce0000000f00 */
.L_x_21128:
[----:B------:R-:W-:Y:S05]  /*4e20*/  BSYNC.RECONVERGENT B3 ;  /* 0x0000000000037941 */ /* 0x000fea0003800200 */
.L_x_21127:
        /* <DEDUP_REMOVED lines=14> */
.L_x_21130:
[----:B------:R-:W-:Y:S05]  /*4f10*/  BSYNC.RECONVERGENT B3 ;  /* 0x0000000000037941 */ /* 0x000fea0003800200 */
.L_x_21129:
        /* <DEDUP_REMOVED lines=14> */
.L_x_21132:
[----:B------:R-:W-:Y:S05]  /*5000*/  BSYNC.RECONVERGENT B3 ;  /* 0x0000000000037941 */ /* 0x000fea0003800200 */
.L_x_21131:
        /* <DEDUP_REMOVED lines=14> */
.L_x_21134:
[----:B------:R-:W-:Y:S05]  /*50f0*/  BSYNC.RECONVERGENT B3 ;  /* 0x0000000000037941 */ /* 0x000fea0003800200 */
.L_x_21133:
        /* <DEDUP_REMOVED lines=14> */
.L_x_21136:
[----:B------:R-:W-:Y:S05]  /*51e0*/  BSYNC.RECONVERGENT B3 ;  /* 0x0000000000037941 */ /* 0x000fea0003800200 */
.L_x_21135:
        /* <DEDUP_REMOVED lines=14> */
.L_x_21138:
[----:B------:R-:W-:Y:S05]  /*52d0*/  BSYNC.RECONVERGENT B3 ;  /* 0x0000000000037941 */ /* 0x000fea0003800200 */
.L_x_21137:
        /* <DEDUP_REMOVED lines=14> */
.L_x_21140:
[----:B------:R-:W-:Y:S05]  /*53c0*/  BSYNC.RECONVERGENT B3 ;  /* 0x0000000000037941 */ /* 0x000fea0003800200 */
.L_x_21139:
        /* <DEDUP_REMOVED lines=14> */
.L_x_21142:
[----:B------:R-:W-:Y:S05]  /*54b0*/  BSYNC.RECONVERGENT B3 ;  /* 0x0000000000037941 */ /* 0x000fea0003800200 */
.L_x_21141:
        /* <DEDUP_REMOVED lines=14> */
.L_x_21144:
[----:B------:R-:W-:Y:S05]  /*55a0*/  BSYNC.RECONVERGENT B3 ;  /* 0x0000000000037941 */ /* 0x000fea0003800200 */
.L_x_21143:
        /* <DEDUP_REMOVED lines=14> */
.L_x_21146:
[----:B------:R-:W-:Y:S05]  /*5690*/  BSYNC.RECONVERGENT B3 ;  /* 0x0000000000037941 */ /* 0x000fea0003800200 */
.L_x_21145:
        /* <DEDUP_REMOVED lines=14> */
.L_x_21148:
[----:B------:R-:W-:Y:S05]  /*5780*/  BSYNC.RECONVERGENT B3 ;  /* 0x0000000000037941 */ /* 0x000fea0003800200 */
.L_x_21147:
        /* <DEDUP_REMOVED lines=14> */
.L_x_21150:
[----:B------:R-:W-:Y:S05]  /*5870*/  BSYNC.RECONVERGENT B3 ;  /* 0x0000000000037941 */ /* 0x000fea0003800200 */
.L_x_21149:
        /* <DEDUP_REMOVED lines=14> */
.L_x_21152:
[----:B------:R-:W-:Y:S05]  /*5960*/  BSYNC.RECONVERGENT B3 ;  /* 0x0000000000037941 */ /* 0x000fea0003800200 */
.L_x_21151:
        /* <DEDUP_REMOVED lines=14> */
.L_x_21154:
[----:B------:R-:W-:Y:S05]  /*5a50*/  BSYNC.RECONVERGENT B3 ;  /* 0x0000000000037941 */ /* 0x000fea0003800200 */
.L_x_21153:
        /* <DEDUP_REMOVED lines=14> */
.L_x_21156:
[----:B------:R-:W-:Y:S05]  /*5b40*/  BSYNC.RECONVERGENT B3 ;  /* 0x0000000000037941 */ /* 0x000fea0003800200 */
.L_x_21155:
        /* <DEDUP_REMOVED lines=14> */
.L_x_21158:
[----:B------:R-:W-:Y:S05]  /*5c30*/  BSYNC.RECONVERGENT B3 ;  /* 0x0000000000037941 */ /* 0x000fea0003800200 */
.L_x_21157:
        /* <DEDUP_REMOVED lines=14> */
.L_x_21160:
[----:B------:R-:W-:Y:S05]  /*5d20*/  BSYNC.RECONVERGENT B3 ;  /* 0x0000000000037941 */ /* 0x000fea0003800200 */
.L_x_21159:
        /* <DEDUP_REMOVED lines=14> */
.L_x_21162:
[----:B------:R-:W-:Y:S05]  /*5e10*/  BSYNC.RECONVERGENT B3 ;  /* 0x0000000000037941 */ /* 0x000fea0003800200 */
.L_x_21161:
        /* <DEDUP_REMOVED lines=14> */
.L_x_21164:
[----:B------:R-:W-:Y:S05]  /*5f00*/  BSYNC.RECONVERGENT B3 ;  /* 0x0000000000037941 */ /* 0x000fea0003800200 */
.L_x_21163:
        /* <DEDUP_REMOVED lines=14> */
.L_x_21166:
[----:B------:R-:W-:Y:S05]  /*5ff0*/  BSYNC.RECONVERGENT B3 ;  /* 0x0000000000037941 */ /* 0x000fea0003800200 */
.L_x_21165:
        /* <DEDUP_REMOVED lines=14> */
.L_x_21168:
[----:B------:R-:W-:Y:S05]  /*60e0*/  BSYNC.RECONVERGENT B3 ;  /* 0x0000000000037941 */ /* 0x000fea0003800200 */
.L_x_21167:
        /* <DEDUP_REMOVED lines=14> */
.L_x_21170:
[----:B------:R-:W-:Y:S05]  /*61d0*/  BSYNC.RECONVERGENT B3 ;  /* 0x0000000000037941 */ /* 0x000fea0003800200 */
.L_x_21169:
        /* <DEDUP_REMOVED lines=14> */
.L_x_21172:
[----:B------:R-:W-:Y:S05]  /*62c0*/  BSYNC.RECONVERGENT B3 ;  /* 0x0000000000037941 */ /* 0x000fea0003800200 */
.L_x_21171:
        /* <DEDUP_REMOVED lines=14> */
.L_x_21174:
[----:B------:R-:W-:Y:S05]  /*63b0*/  BSYNC.RECONVERGENT B3 ;  /* 0x0000000000037941 */ /* 0x000fea0003800200 */
.L_x_21173:
        /* <DEDUP_REMOVED lines=13> */
.L_x_21176:
[----:B------:R-:W-:Y:S05]  /*6490*/  BSYNC.RECONVERGENT B3 ;  /* 0x0000000000037941 */ /* 0x000fea0003800200 */
.L_x_21175:
        /* <DEDUP_REMOVED lines=66> */
.L_x_21123:
[----:B------:R-:W-:Y:S05]  /*68c0*/  EXIT ;  /* 0x000000000000794d */ /* 0x000fea0003800000 */
.L_x_21124:
[----:B------:R-:W-:Y:S01]  /*68d0*/  HFMA2 R11, -RZ, RZ, 0, 1.847743988037109375e-06 ;  /* 0x0000001fff0b7431 */ /* 0x000fe200000001ff */
[----:B------:R-:W-:Y:S01]  /*68e0*/  BSSY B1, `(.L_x_21178) ;  /* 0x0000006000017945 */ /* 0x000fe20003800000 */
[----:B------:R-:W-:Y:S01]  /*68f0*/  MOV R12, 0x10 ;  /* 0x00000010000c7802 */ /* 0x000fe20000000f00 */
[----:B------:R-:W-:-:S07]  /*6900*/  IMAD.MOV.U32 R15, RZ, RZ, -0x1 ;  /* 0xffffffffff0f7424 */ /* 0x000fce00078e00ff */
[----:B------:R-:W-:Y:S05]  /*6910*/  WARPSYNC.COLLECTIVE R15, `(.L_x_21179) ;  /* 0x000000000f087348 */ /* 0x000fea0003c00000 */
[----:B------:R0:W1:Y:S02]  /*6920*/  SHFL.BFLY P6, R14, R13, R12, R11 ;  /* 0x0c00000c0d0e7389 */ /* 0x00006400000c000b */
[----:B01----:R-:W-:Y:S05]  /*6930*/  ENDCOLLECTIVE ;  /* 0x000000000000791b */ /* 0x003fea0003800000 */
.L_x_21179:
[----:B------:R-:W-:Y:S05]  /*6940*/  BSYNC B1 ;  /* 0x0000000000017941 */ /* 0x000fea0003800000 */
.L_x_21178:
[----:B------:R-:W-:Y:S01]  /*6950*/  HFMA2 R11, -RZ, RZ, 0, 1.847743988037109375e-06 ;  /* 0x0000001fff0b7431 */ /* 0x000fe200000001ff */
[----:B------:R-:W-:Y:S01]  /*6960*/  FMNMX R13, R13, R14, !PT ;  /* 0x0000000e0d0d7209 */ /* 0x000fe20007800000 */
[----:B------:R-:W-:Y:S01]  /*6970*/  IMAD.MOV.U32 R15, RZ, RZ, -0x1 ;  /* 0xffffffffff0f7424 */ /* 0x000fe200078e00ff */
[----:B------:R-:W-:-:S07]  /*6980*/  MOV R12, 0x8 ;  /* 0x00000008000c7802 */ /* 0x000fce0000000f00 */
[----:B------:R-:W-:Y:S05]  /*6990*/  WARPSYNC.COLLECTIVE R15, `(.L_x_21180) ;  /* 0x000000000f087348 */ /* 0x000fea0003c00000 */
[----:B------:R0:W1:Y:S02]  /*69a0*/  SHFL.BFLY P6, R14, R13, R12, R11 ;  /* 0x0c00000c0d0e7389 */ /* 0x00006400000c000b */
[----:B01----:R-:W-:Y:S05]  /*69b0*/  ENDCOLLECTIVE ;  /* 0x000000000000791b */ /* 0x003fea0003800000 */
.L_x_21180:
[----:B------:R-:W-:Y:S01]  /*69c0*/  HFMA2 R12, -RZ, RZ, 0, 2.384185791015625e-07 ;  /* 0x00000004ff0c7431 */ /* 0x000fe200000001ff */
[----:B------:R-:W-:-:S04]  /*69d0*/  FMNMX R0, R13, R14, !PT ;  /* 0x0000000e0d007209 */ /* 0x000fc80007800000 */
[----:B------:R-:W-:-:S07]  /*69e0*/  MOV R13, R0 ;  /* 0x00000000000d7202 */ /* 0x000fce0000000f00 */
[----:B------:R-:W-:Y:S05]  /*69f0*/  WARPSYNC.COLLECTIVE R15, `(.L_x_21181) ;  /* 0x000000000f087348 */ /* 0x000fea0003c00000 */
[----:B------:R0:W1:Y:S02]  /*6a00*/  SHFL.BFLY P6, R14, R13, R12, R11 ;  /* 0x0c00000c0d0e7389 */ /* 0x00006400000c000b */
[----:B01----:R-:W-:Y:S05]  /*6a10*/  ENDCOLLECTIVE ;  /* 0x000000000000791b */ /* 0x003fea0003800000 */
.L_x_21181:
[----:B------:R-:W-:Y:S02]  /*6a20*/  MOV R12, 0x2 ;  /* 0x00000002000c7802 */ /* 0x000fe40000000f00 */
[----:B------:R-:W-:-:S05]  /*6a30*/  FMNMX R2, R0, R14, !PT ;  /* 0x0000000e00027209 */ /* 0x000fca0007800000 */
[----:B------:R-:W-:-:S07]  /*6a40*/  IMAD.MOV.U32 R13, RZ, RZ, R2 ;  /* 0x000000ffff0d7224 */ /* 0x000fce00078e0002 */
[----:B------:R-:W-:Y:S05]  /*6a50*/  WARPSYNC.COLLECTIVE R15, `(.L_x_21182) ;  /* 0x000000000f087348 */ /* 0x000fea0003c00000 */
[----:B------:R0:W1:Y:S02]  /*6a60*/  SHFL.BFLY P6, R14, R13, R12, R11 ;  /* 0x0c00000c0d0e7389 */ /* 0x00006400000c000b */
[----:B01----:R-:W-:Y:S05]  /*6a70*/  ENDCOLLECTIVE ;  /* 0x000000000000791b */ /* 0x003fea0003800000 */
.L_x_21182:
[----:B------:R-:W-:Y:S01]  /*6a80*/  IMAD.MOV.U32 R12, RZ, RZ, 0x1 ;  /* 0x00000001ff0c7424 */ /* 0x000fe200078e00ff */
[----:B------:R-:W-:-:S04]  /*6a90*/  FMNMX R3, R2, R14, !PT ;  /* 0x0000000e02037209 */ /* 0x000fc80007800000 */
[----:B------:R-:W-:-:S07]  /*6aa0*/  MOV R13, R3 ;  /* 0x00000003000d7202 */ /* 0x000fce0000000f00 */
[----:B------:R-:W-:Y:S05]  /*6ab0*/  WARPSYNC.COLLECTIVE R15, `(.L_x_21183) ;  /* 0x000000000f087348 */ /* 0x000fea0003c00000 */
[----:B------:R0:W1:Y:S02]  /*6ac0*/  SHFL.BFLY P6, R14, R13, R12, R11 ;  /* 0x0c00000c0d0e7389 */ /* 0x00006400000c000b */
[----:B01----:R-:W-:Y:S05]  /*6ad0*/  ENDCOLLECTIVE ;  /* 0x000000000000791b */ /* 0x003fea0003800000 */
.L_x_21183:
        /* <DEDUP_REMOVED lines=230> */
[----:B------:R-:W-:-:S03]  /*7940*/  SHF.L.U32 R30, R34, 0x17, RZ ;  /* 0x00000017221e7819 */ /* 0x000fc600000006ff */
        /* <DEDUP_REMOVED lines=38> */
.L_x_21184:
[----:B------:R-:W-:Y:S02]  /*7bb0*/  IMAD.MOV.U32 R12, RZ, RZ, 0x8 ;  /* 0x00000008ff0c7424 */ /* 0x000fe400078e00ff */
[----:B------:R-:W-:-:S05]  /*7bc0*/  FADD R34, R13, R14 ;  /* 0x0000000e0d227221 */ /* 0x000fca0000000000 */
[----:B------:R-:W-:-:S07]  /*7bd0*/  MOV R13, R34 ;  /* 0x00000022000d7202 */ /* 0x000fce0000000f00 */
[----:B------:R-:W-:Y:S05]  /*7be0*/  WARPSYNC.COLLECTIVE R15, `(.L_x_21185) ;  /* 0x000000000f087348 */ /* 0x000fea0003c00000 */
[----:B------:R0:W1:Y:S02]  /*7bf0*/  SHFL.BFLY P6, R14, R13, R12, R11 ;  /* 0x0c00000c0d0e7389 */ /* 0x00006400000c000b */
[----:B01----:R-:W-:Y:S05]  /*7c00*/  ENDCOLLECTIVE ;  /* 0x000000000000791b */ /* 0x003fea0003800000 */
.L_x_21185:
[----:B------:R-:W-:Y:S02]  /*7c10*/  HFMA2 R12, -RZ, RZ, 0, 2.384185791015625e-07 ;  /* 0x00000004ff0c7431 */ /* 0x000fe400000001ff */
[----:B------:R-:W-:-:S05]  /*7c20*/  FADD R35, R34, R14 ;  /* 0x0000000e22237221 */ /* 0x000fca0000000000 */
[----:B------:R-:W-:-:S07]  /*7c30*/  MOV R13, R35 ;  /* 0x00000023000d7202 */ /* 0x000fce0000000f00 */
[----:B------:R-:W-:Y:S05]  /*7c40*/  WARPSYNC.COLLECTIVE R15, `(.L_x_21186) ;  /* 0x000000000f087348 */ /* 0x000fea0003c00000 */
[----:B------:R0:W1:Y:S02]  /*7c50*/  SHFL.BFLY P6, R14, R13, R12, R11 ;  /* 0x0c00000c0d0e7389 */ /* 0x00006400000c000b */
[----:B01----:R-:W-:Y:S05]  /*7c60*/  ENDCOLLECTIVE ;  /* 0x000000000000791b */ /* 0x003fea0003800000 */
.L_x_21186:
[----:B------:R-:W-:Y:S01]  /*7c70*/  MOV R12, 0x2 ;  /* 0x00000002000c7802 */ /* 0x000fe20000000f00 */
[----:B------:R-:W-:-:S04]  /*7c80*/  FADD R36, R35, R14 ;  /* 0x0000000e23247221 */ /* 0x000fc80000000000 */
[----:B------:R-:W-:-:S07]  /*7c90*/  IMAD.MOV.U32 R13, RZ, RZ, R36 ;  /* 0x000000ffff0d7224 */ /* 0x000fce00078e0024 */
[----:B------:R-:W-:Y:S05]  /*7ca0*/  WARPSYNC.COLLECTIVE R15, `(.L_x_21187) ;  /* 0x000000000f087348 */ /* 0x000fea0003c00000 */
[----:B------:R0:W1:Y:S02]  /*7cb0*/  SHFL.BFLY P6, R14, R13, R12, R11 ;  /* 0x0c00000c0d0e7389 */ /* 0x00006400000c000b */
[----:B01----:R-:W-:Y:S05]  /*7cc0*/  ENDCOLLECTIVE ;  /* 0x000000000000791b */ /* 0x003fea0003800000 */
.L_x_21187:
[----:B------:R-:W-:Y:S02]  /*7cd0*/  IMAD.MOV.U32 R12, RZ, RZ, 0x1 ;  /* 0x00000001ff0c7424 */ /* 0x000fe400078e00ff */
[----:B------:R-:W-:-:S05]  /*7ce0*/  FADD R37, R36, R14 ;  /* 0x0000000e24257221 */ /* 0x000fca0000000000 */
[----:B------:R-:W-:-:S07]  /*7cf0*/  MOV R13, R37 ;  /* 0x00000025000d7202 */ /* 0x000fce0000000f00 */
[----:B------:R-:W-:Y:S05]  /*7d00*/  WARPSYNC.COLLECTIVE R15, `(.L_x_21188) ;  /* 0x000000000f087348 */ /* 0x000fea0003c00000 */
[----:B------:R0:W1:Y:S02]  /*7d10*/  SHFL.BFLY P6, R14, R13, R12, R11 ;  /* 0x0c00000c0d0e7389 */ /* 0x00006400000c000b */
[----:B01----:R-:W-:Y:S05]  /*7d20*/  ENDCOLLECTIVE ;  /* 0x000000000000791b */ /* 0x003fea0003800000 */
.L_x_21188:
[----:B------:R-:W-:Y:S05]  /*7d30*/  BRA `(.L_x_21189) ;  /* 0xffffffcc00c47947 */ /* 0x000fea000383ffff */
        .weak           $__internal_331_$__cuda_sm3x_div_rn_noftz_f32_slowpath
        .type           $__internal_331_$__cuda_sm3x_div_rn_noftz_f32_slowpath,@function
        .size           $__internal_331_$__cuda_sm3x_div_rn_noftz_f32_slowpath,(.L_x_37708 - $__internal_331_$__cuda_sm3x_div_rn_noftz_f32_slowpath)
$__internal_331_$__cuda_sm3x_div_rn_noftz_f32_slowpath:
        /* <DEDUP_REMOVED lines=34> */
.L_x_21191:
        /* <DEDUP_REMOVED lines=51> */
.L_x_21198:
[----:B------:R-:W-:-:S04]  /*8290*/  LOP3.LUT R5, R5, 0x80000000, RZ, 0xc0, !PT ;  /* 0x8000000005057812 */ /* 0x000fc800078ec0ff */
[----:B------:R-:W-:Y:S01]  /*82a0*/  LOP3.LUT R5, R5, 0x7f800000, RZ, 0xfc, !PT ;  /* 0x7f80000005057812 */ /* 0x000fe200078efcff */
[----:B------:R-:W-:Y:S06]  /*82b0*/  BRA `(.L_x_21199) ;  /* 0x0000000000047947 */ /* 0x000fec0003800000 */
.L_x_21197:
[----:B------:R-:W-:-:S07]  /*82c0*/  IMAD R5, R44, 0x800000, R5 ;  /* 0x008000002c057824 */ /* 0x000fce00078e0205 */
.L_x_21199:
[----:B------:R-:W-:Y:S05]  /*82d0*/  BSYNC.RECONVERGENT B2 ;  /* 0x0000000000027941 */ /* 0x000fea0003800200 */
.L_x_21196:
[----:B------:R-:W-:Y:S05]  /*82e0*/  BRA `(.L_x_21200) ;  /* 0x0000000000207947 */ /* 0x000fea0003800000 */
.L_x_21195:
[----:B------:R-:W-:-:S04]  /*82f0*/  LOP3.LUT R5, R12, 0x80000000, R5, 0x48, !PT ;  /* 0x800000000c057812 */ /* 0x000fc800078e4805 */
[----:B------:R-:W-:Y:S01]  /*8300*/  LOP3.LUT R5, R5, 0x7f800000, RZ, 0xfc, !PT ;  /* 0x7f80000005057812 */ /* 0x000fe200078efcff */
[----:B------:R-:W-:Y:S06]  /*8310*/  BRA `(.L_x_21200) ;  /* 0x0000000000147947 */ /* 0x000fec0003800000 */
.L_x_21194:
[----:B------:R-:W-:Y:S01]  /*8320*/  LOP3.LUT R5, R12, 0x80000000, R5, 0x48, !PT ;  /* 0x800000000c057812 */ /* 0x000fe200078e4805 */
[----:B------:R-:W-:Y:S06]  /*8330*/  BRA `(.L_x_21200) ;  /* 0x00000000000c7947 */ /* 0x000fec0003800000 */
.L_x_21193:
[----:B------:R-:W0:Y:S01]  /*8340*/  MUFU.RSQ R5, -QNAN ;  /* 0xffc0000000057908 */ /* 0x000e220000001400 */
[----:B------:R-:W-:Y:S05]  /*8350*/  BRA `(.L_x_21200) ;  /* 0x0000000000047947 */ /* 0x000fea0003800000 */
.L_x_21192:
[----:B------:R-:W-:-:S07]  /*8360*/  FADD.FTZ R5, R5, R12 ;  /* 0x0000000c05057221 */ /* 0x000fce0000010000 */
.L_x_21200:
[----:B------:R-:W-:Y:S05]  /*8370*/  BSYNC.RECONVERGENT B1 ;  /* 0x0000000000017941 */ /* 0x000fea0003800200 */
.L_x_21190:
[----:B------:R-:W-:Y:S01]  /*8380*/  HFMA2 R13, -RZ, RZ, 0, 0 ;  /* 0x00000000ff0d7431 */ /* 0x000fe200000001ff */
[----:B------:R-:W-:-:S04]  /*8390*/  MOV R12, R34 ;  /* 0x00000022000c7202 */ /* 0x000fc80000000f00 */
[----:B0-----:R-:W-:Y:S05]  /*83a0*/  RET.REL.NODEC R12 `(_Z15SoftmaxWarpImplI22BroadcastScaleMaskLoadIffbLm2EiE11DirectStoreIffEfLi1ELi26ELi32ELi1ELb0EL9Algorithm0EEvT_T0_ll) ;  /* 0xffffff7c0c147950 */ /* 0x001fea0003c3ffff */
.L_x_21201:
        /* <DEDUP_REMOVED lines=13> */
.L_x_37708:


//--------------------- .text._Z15SoftmaxWarpImplI22BroadcastScaleMaskLoadIffbLm2EiE11DirectStoreIffEfLi1ELi25ELi32ELi1ELb1EL9Algorithm0EEvT_T0_ll --------------------------
	.section	.text._Z15SoftmaxWarpImplI22BroadcastScaleMaskLoadIffbLm2EiE11DirectStoreIffEfLi1ELi25ELi32ELi1ELb1EL9Algorithm0EEvT_T0_ll,"ax",@progbits
	.align	128
        .global         _Z15SoftmaxWarpImplI22BroadcastScaleMaskLoadIffbLm2EiE11DirectStoreIffEfLi1ELi25ELi32ELi1ELb1EL9Algorithm0EEvT_T0_ll
        .type           _Z15SoftmaxWarpImplI22BroadcastScaleMaskLoadIffbLm2EiE11DirectStoreIffEfLi1ELi25ELi32ELi1ELb1EL9Algorithm0EEvT_T0_ll,@function
        .size           _Z15SoftmaxWarpImplI22BroadcastScaleMaskLoadIffbLm2EiE11DirectStoreIffEfLi1ELi25ELi32ELi1ELb1EL9Algorithm0EEvT_T0_ll,(.L_x_37709 - _Z15SoftmaxWarpImplI22BroadcastScaleMaskLoadIffbLm2EiE11DirectStoreIffEfLi1ELi25ELi32ELi1ELb1EL9Algorithm0EEvT_T0_ll)
        .other          _Z15SoftmaxWarpImplI22BroadcastScaleMaskLoadIffbLm2EiE11DirectStoreIffEfLi1ELi25ELi32ELi1ELb1EL9Algorithm0EEvT_T0_ll,@"STO_CUDA_ENTRY STV_DEFAULT"
_Z15SoftmaxWarpImplI22BroadcastScaleMaskLoadIffbLm2EiE11DirectStoreIffEfLi1ELi25ELi32ELi1ELb1EL9Algorithm0EEvT_T0_ll:
.text._Z15SoftmaxWarpImplI22BroadcastScaleMaskLoadIffbLm2EiE11DirectStoreIffEfLi1ELi25ELi32ELi1ELb1EL9Algorithm0EEvT_T0_ll:
        /* <DEDUP_REMOVED lines=29> */
.L_x_21202:
        /* <DEDUP_REMOVED lines=28> */
.L_x_21305:
[----:B--2---:R-:W0:Y:S01]  /*0390*/  LDC.64 R2, c[0x0][0x3f0] ;  /* 0x0000fc00ff027b82 */ /* 0x004e220000000a00 */
[----:B------:R-:W-:Y:S01]  /*03a0*/  BSSY.RECONVERGENT B1, `(.L_x_21204) ;  /* 0x0000041000017945 */ /* 0x000fe20003800200 */
[----:B------:R-:W-:Y:S01]  /*03b0*/  IMAD.MOV.U32 R50, RZ, RZ, -0x800000 ;  /* 0xff800000ff327424 */ /* 0x000fe200078e00ff */
[C---:B------:R-:W-:Y:S01]  /*03c0*/  IADD3 R21, PT, PT, R67.reuse, 0x140, RZ ;  /* 0x0000014043157810 */ /* 0x040fe20007ffe0ff */
[C---:B------:R-:W-:Y:S01]  /*03d0*/  VIADD R19, R67.reuse, 0x160 ;  /* 0x0000016043137836 */ /* 0x040fe20000000000 */
[C---:B------:R-:W-:Y:S01]  /*03e0*/  IADD3 R15, PT, PT, R67.reuse, 0x1a0, RZ ;  /* 0x000001a0430f7810 */ /* 0x040fe20007ffe0ff */
[C---:B------:R-:W-:Y:S01]  /*03f0*/  VIADD R17, R67.reuse, 0x180 ;  /* 0x0000018043117836 */ /* 0x040fe20000000000 */
[C---:B------:R-:W-:Y:S01]  /*0400*/  IADD3 R5, PT, PT, R67.reuse, 0x200, RZ ;  /* 0x0000020043057810 */ /* 0x040fe20007ffe0ff */
[C---:B------:R-:W-:Y:S02]  /*0410*/  VIADD R11, R67.reuse, 0x1c0 ;  /* 0x000001c0430b7836 */ /* 0x040fe40000000000 */
[----:B------:R-:W-:-:S02]  /*0420*/  VIADD R9, R67, 0x1e0 ;  /* 0x000001e043097836 */ /* 0x000fc40000000000 */
[----:B------:R-:W-:Y:S01]  /*0430*/  IMAD.MOV.U32 R13, RZ, RZ, -0x800000 ;  /* 0xff800000ff0d7424 */ /* 0x000fe200078e00ff */
[----:B0-----:R-:W-:-:S04]  /*0440*/  ISETP.GE.U32.AND P0, PT, R67, R2, PT ;  /* 0x000000024300720c */ /* 0x001fc80003f06070 */
[----:B------:R-:W-:-:S13]  /*0450*/  ISETP.GE.AND.EX P0, PT, RZ, R3, PT, P0 ;  /* 0x00000003ff00720c */ /* 0x000fda0003f06300 */
[----:B-1----:R-:W-:Y:S05]  /*0460*/  @P0 BRA `(.L_x_21205) ;  /* 0x0000000000d00947 */ /* 0x002fea0003800000 */
        /* <DEDUP_REMOVED lines=52> */
.L_x_21205:
[----:B------:R-:W-:Y:S05]  /*07b0*/  BSYNC.RECONVERGENT B1 ;  /* 0x0000000000017941 */ /* 0x000fea0003800200 */
.L_x_21204:
[----:B------:R-:W-:Y:S01]  /*07c0*/  VIADD R7, R67, 0x220 ;  /* 0x0000022043077836 */ /* 0x000fe20000000000 */
[-C--:B------:R-:W-:Y:S01]  /*07d0*/  ISETP.GE.U32.AND P2, PT, R29, R2.reuse, PT ;  /* 0x000000021d00720c */ /* 0x080fe20003f46070 */
[----:B------:R-:W0:Y:S01]  /*07e0*/  S2R R67, SR_TID.X ;  /* 0x0000000000437919 */ /* 0x000e220000002100 */
[----:B------:R-:W-:Y:S01]  /*07f0*/  BSSY.RECONVERGENT B1, `(.L_x_21206) ;  /* 0x0000039000017945 */ /* 0x000fe20003800200 */
[----:B------:R-:W-:Y:S02]  /*0800*/  ISETP.GE.U32.AND P1, PT, R65, R2, PT ;  /* 0x000000024100720c */ /* 0x000fe40003f26070 */
[----:B------:R-:W-:Y:S02]  /*0810*/  ISETP.GE.AND.EX P2, PT, RZ, R3, PT, P2 ;  /* 0x00000003ff00720c */ /* 0x000fe40003f46320 */
[----:B------:R-:W-:-:S11]  /*0820*/  MOV R42, 0xff800000 ;  /* 0xff800000002a7802 */ /* 0x000fd60000000f00 */
        /* <DEDUP_REMOVED lines=33> */
[----:B------:R-:W-:Y:S01]  /*0a40*/  @!P4 IMAD.MOV R0, RZ, RZ, -R0 ;  /* 0x000000ffff00c224 */ /* 0x000fe200078e0a00 */
[----:B------:R-:W-:-:S04]  /*0a50*/  @!P3 LOP3.LUT R0, RZ, R6, RZ, 0x33, !PT ;  /* 0x00000006ff00b212 */ /* 0x000fc800078e33ff */
[----:B------:R-:W-:Y:S02]  /*0a60*/  IADD3 R4, PT, PT, -R0, RZ, RZ ;  /* 0x000000ff00047210 */ /* 0x000fe40007ffe1ff */
[----:B--2---:R-:W-:-:S03]  /*0a70*/  ISETP.NE.U32.AND P3, PT, R24, 0x1, PT ;  /* 0x000000011800780c */ /* 0x004fc60003f65070 */
        /* <DEDUP_REMOVED lines=16> */
.L_x_21207:
[----:B------:R-:W-:Y:S05]  /*0b80*/  BSYNC.RECONVERGENT B1 ;  /* 0x0000000000017941 */ /* 0x000fea0003800200 */
.L_x_21206:
        /* <DEDUP_REMOVED lines=62> */
.L_x_21209:
[----:B------:R-:W-:Y:S05]  /*0f70*/  BSYNC.RECONVERGENT B1 ;  /* 0x0000000000017941 */ /* 0x000fea0003800200 */
.L_x_21208:
        /* <DEDUP_REMOVED lines=56> */
.L_x_21211:
[----:B------:R-:W-:Y:S05]  /*1300*/  BSYNC.RECONVERGENT B1 ;  /* 0x0000000000017941 */ /* 0x000fea0003800200 */
.L_x_21210:
[-C--:B------:R-:W-:Y:S01]  /*1310*/  ISETP.GE.AND.EX P3, PT, RZ, R3.reuse, PT, P3 ;  /* 0x00000003ff00720c */ /* 0x080fe20003f66330 */
[----:B------:R-:W-:Y:S01]  /*1320*/  BSSY.RECONVERGENT B1, `(.L_x_21212) ;  /* 0x0000039000017945 */ /* 0x000fe20003800200 */
[----:B------:R-:W-:Y:S02]  /*1330*/  ISETP.GE.U32.AND P2, PT, R51, R2, PT ;  /* 0x000000023300720c */ /* 0x000fe40003f46070 */
[----:B------:R-:W-:Y:S02]  /*1340*/  ISETP.GE.AND.EX P4, PT, RZ, R3, PT, P4 ;  /* 0x00000003ff00720c */ /* 0x000fe40003f86340 */
[----:B------:R-:W-:-:S07]  /*1350*/  MOV R28, 0xff800000 ;  /* 0xff800000001c7802 */ /* 0x000fce0000000f00 */
        /* <DEDUP_REMOVED lines=53> */
.L_x_21213:
[----:B------:R-:W-:Y:S05]  /*16b0*/  BSYNC.RECONVERGENT B1 ;  /* 0x0000000000017941 */ /* 0x000fea0003800200 */
.L_x_21212:
        /* <DEDUP_REMOVED lines=56> */
.L_x_21215:
[----:B------:R-:W-:Y:S05]  /*1a40*/  BSYNC.RECONVERGENT B1 ;  /* 0x0000000000017941 */ /* 0x000fea0003800200 */
.L_x_21214:
        /* <DEDUP_REMOVED lines=10> */
[----:B------:R-:W-:Y:S02]  /*1af0*/  SHF.R.S64 R24, RZ, 0x1e, R25 ;  /* 0x0000001eff187819 */ /* 0x000fe40000001019 */
        /* <DEDUP_REMOVED lines=47> */
.L_x_21217:
[----:B------:R-:W-:Y:S05]  /*1df0*/  BSYNC.RECONVERGENT B1 ;  /* 0x0000000000017941 */ /* 0x000fea0003800200 */
.L_x_21216:
        /* <DEDUP_REMOVED lines=56> */
.L_x_21219:
[----:B------:R-:W-:Y:S05]  /*2180*/  BSYNC.RECONVERGENT B1 ;  /* 0x0000000000017941 */ /* 0x000fea0003800200 */
.L_x_21218:
        /* <DEDUP_REMOVED lines=63> */
.L_x_21221:
[----:B------:R-:W-:Y:S05]  /*2580*/  BSYNC.RECONVERGENT B1 ;  /* 0x0000000000017941 */ /* 0x000fea0003800200 */
.L_x_21220:
        /* <DEDUP_REMOVED lines=13> */
[----:B-1----:R-:W-:Y:S01]  /*2660*/  MOV R24, RZ ;  /* 0x000000ff00187202 */ /* 0x002fe20000000f00 */
        /* <DEDUP_REMOVED lines=40> */
.L_x_21223:
[----:B------:R-:W-:Y:S05]  /*28f0*/  BSYNC.RECONVERGENT B1 ;  /* 0x0000000000017941 */ /* 0x000fea0003800200 */
.L_x_21222:
        /* <DEDUP_REMOVED lines=35> */
[----:B--2---:R-:W-:Y:S02]  /*2b30*/  ISETP.NE.U32.AND P1, PT, R20, 0x1, PT ;  /* 0x000000011400780c */ /* 0x004fe40003f25070 */
        /* <DEDUP_REMOVED lines=18> */
.L_x_21225:
[----:B------:R-:W-:Y:S05]  /*2c60*/  BSYNC.RECONVERGENT B1 ;  /* 0x0000000000017941 */ /* 0x000fea0003800200 */
.L_x_21224:
        /* <DEDUP_REMOVED lines=38> */
[--C-:B------:R-:W-:Y:S02]  /*2ed0*/  SHF.R.S64 R24, RZ, 0x1e, R23.reuse ;  /* 0x0000001eff187819 */ /* 0x100fe40000001017 */
[----:B------:R-:W-:Y:S01]  /*2ee0*/  ISETP.NE.AND.EX P2, PT, R25, RZ, PT, P2 ;  /* 0x000000ff1900720c */ /* 0x000fe20003f45320 */
[----:B------:R-:W-:-:S03]  /*2ef0*/  IMAD R12, R14, R12, R23 ;  /* 0x0000000c0e0c7224 */ /* 0x000fc600078e0217 */
        /* <DEDUP_REMOVED lines=14> */
.L_x_21227:
[----:B------:R-:W-:Y:S05]  /*2fe0*/  BSYNC.RECONVERGENT B1 ;  /* 0x0000000000017941 */ /* 0x000fea0003800200 */
.L_x_21226:
        /* <DEDUP_REMOVED lines=14> */
[----:B------:R1:W3:Y:S02]  /*30d0*/  F2I.FTZ.U32.TRUNC.NTZ R25, R24 ;  /* 0x0000001800197305 */ /* 0x0002e4000021f000 */
[----:B-1----:R-:W-:Y:S02]  /*30e0*/  IMAD.MOV.U32 R24, RZ, RZ, RZ ;  /* 0x000000ffff187224 */ /* 0x002fe400078e00ff */
[----:B---3--:R-:W-:-:S04]  /*30f0*/  IMAD.MOV R12, RZ, RZ, -R25 ;  /* 0x000000ffff0c7224 */ /* 0x008fc800078e0a19 */
        /* <DEDUP_REMOVED lines=38> */
.L_x_21229:
[----:B------:R-:W-:Y:S05]  /*3360*/  BSYNC.RECONVERGENT B1 ;  /* 0x0000000000017941 */ /* 0x000fea0003800200 */
.L_x_21228:
        /* <DEDUP_REMOVED lines=47> */
[--C-:B------:R-:W-:Y:S01]  /*3660*/  IMAD R12, R14, R12, R17.reuse ;  /* 0x0000000c0e0c7224 */ /* 0x100fe200078e0211 */
[----:B------:R-:W-:-:S04]  /*3670*/  SHF.R.S64 R14, RZ, 0x1e, R17 ;  /* 0x0000001eff0e7819 */ /* 0x000fc80000001011 */
        /* <DEDUP_REMOVED lines=16> */
.L_x_21231:
[----:B------:R-:W-:Y:S05]  /*3780*/  BSYNC.RECONVERGENT B1 ;  /* 0x0000000000017941 */ /* 0x000fea0003800200 */
.L_x_21230:
        /* <DEDUP_REMOVED lines=56> */
.L_x_21233:
[----:B------:R-:W-:Y:S05]  /*3b10*/  BSYNC.RECONVERGENT B1 ;  /* 0x0000000000017941 */ /* 0x000fea0003800200 */
.L_x_21232:
        /* <DEDUP_REMOVED lines=56> */
.L_x_21235:
[----:B------:R-:W-:Y:S05]  /*3ea0*/  BSYNC.RECONVERGENT B1 ;  /* 0x0000000000017941 */ /* 0x000fea0003800200 */
.L_x_21234:
        /* <DEDUP_REMOVED lines=38> */
[----:B--2---:R-:W-:Y:S02]  /*4110*/  ISETP.NE.U32.AND P2, PT, R68, 0x1, PT ;  /* 0x000000014400780c */ /* 0x004fe40003f45070 */
        /* <DEDUP_REMOVED lines=17> */
.L_x_21237:
[----:B------:R-:W-:Y:S05]  /*4230*/  BSYNC.RECONVERGENT B1 ;  /* 0x0000000000017941 */ /* 0x000fea0003800200 */
.L_x_21236:
        /* <DEDUP_REMOVED lines=15> */
[----:B------:R1:W3:Y:S02]  /*4330*/  F2I.FTZ.U32.TRUNC.NTZ R15, R14 ;  /* 0x0000000e000f7305 */ /* 0x0002e4000021f000 */
[----:B-1----:R-:W-:Y:S01]  /*4340*/  IMAD.MOV.U32 R14, RZ, RZ, RZ ;  /* 0x000000ffff0e7224 */ /* 0x002fe200078e00ff */
[----:B---3--:R-:W-:-:S05]  /*4350*/  IADD3 R5, PT, PT, RZ, -R15, RZ ;  /* 0x8000000fff057210 */ /* 0x008fca0007ffe0ff */
[----:B------:R-:W-:-:S04]  /*4360*/  IMAD R5, R5, R48, RZ ;  /* 0x0000003005057224 */ /* 0x000fc800078e02ff */
        /* <DEDUP_REMOVED lines=18> */
[----:B--2---:R-:W-:Y:S02]  /*4490*/  ISETP.NE.U32.AND P2, PT, R68, 0x1, PT ;  /* 0x000000014400780c */ /* 0x004fe40003f45070 */
        /* <DEDUP_REMOVED lines=18> */
.L_x_21239:
[----:B------:R-:W-:Y:S05]  /*45c0*/  BSYNC.RECONVERGENT B1 ;  /* 0x0000000000017941 */ /* 0x000fea0003800200 */
.L_x_21238:
        /* <DEDUP_REMOVED lines=22> */
[----:B-1----:R-:W-:Y:S02]  /*4730*/  HFMA2 R14, -RZ, RZ, 0, 0 ;  /* 0x00000000ff0e7431 */ /* 0x002fe400000001ff */
[----:B---3--:R-:W-:-:S04]  /*4740*/  IMAD.MOV R5, RZ, RZ, -R15 ;  /* 0x000000ffff057224 */ /* 0x008fc800078e0a0f */
[----:B------:R-:W-:-:S04]  /*4750*/  IMAD R5, R5, R52, RZ ;  /* 0x0000003405057224 */ /* 0x000fc800078e02ff */
[----:B------:R-:W-:Y:S02]  /*4760*/  IMAD.HI.U32 R12, R15, R5, R14 ;  /* 0x000000050f0c7227 */ /* 0x000fe400078e000e */
[----:B------:R-:W1:Y:S02]  /*4770*/  LDC.64 R14, c[0x0][0x398] ;  /* 0x0000e600ff0e7b82 */ /* 0x000e640000000a00 */
        /* <DEDUP_REMOVED lines=35> */
.L_x_21241:
[----:B------:R-:W-:Y:S05]  /*49b0*/  BSYNC.RECONVERGENT B1 ;  /* 0x0000000000017941 */ /* 0x000fea0003800200 */
.L_x_21240:
        /* <DEDUP_REMOVED lines=68> */
.L_x_21243:
[----:B------:R-:W-:Y:S05]  /*4e00*/  BSYNC.RECONVERGENT B1 ;  /* 0x0000000000017941 */ /* 0x000fea0003800200 */
.L_x_21242:
        /* <DEDUP_REMOVED lines=55> */
.L_x_21245:
[----:B------:R-:W-:Y:S05]  /*5180*/  BSYNC.RECONVERGENT B1 ;  /* 0x0000000000017941 */ /* 0x000fea0003800200 */
.L_x_21244:
        /* <DEDUP_REMOVED lines=55> */
.L_x_21247:
[----:B------:R-:W-:Y:S05]  /*5500*/  BSYNC.RECONVERGENT B1 ;  /* 0x0000000000017941 */ /* 0x000fea0003800200 */
.L_x_21246:
        /* <DEDUP_REMOVED lines=15> */
[----:B------:R-:W-:Y:S01]  /*5600*/  IMAD R11, R2, R7, RZ ;  /* 0x00000007020b7224 */ /* 0x000fe200078e02ff */
[----:B------:R-:W-:-:S05]  /*5610*/  MOV R2, RZ ;  /* 0x000000ff00027202 */ /* 0x000fca0000000f00 */
        /* <DEDUP_REMOVED lines=38> */
.L_x_21249:
[----:B------:R-:W-:Y:S05]  /*5880*/  BSYNC.RECONVERGENT B1 ;  /* 0x0000000000017941 */ /* 0x000fea0003800200 */
.L_x_21248:
        /* <DEDUP_REMOVED lines=55> */
.L_x_21251:
[----:B------:R-:W-:Y:S05]  /*5c00*/  BSYNC.RECONVERGENT B1 ;  /* 0x0000000000017941 */ /* 0x000fea0003800200 */
.L_x_21250:
        /* <DEDUP_REMOVED lines=55> */
.L_x_21253:
[----:B------:R-:W-:Y:S05]  /*5f80*/  BSYNC.RECONVERGENT B1 ;  /* 0x0000000000017941 */ /* 0x000fea0003800200 */
.L_x_21252:
        /* <DEDUP_REMOVED lines=66> */
[----:B------:R-:W1:Y:S01]  /*63b0*/  MUFU.EX2 R19, R19 ;  /* 0x0000001300137308 */ /* 0x000e620000000800 */
[----:B------:R-:W-:Y:S01]  /*63c0*/  FFMA R9, R28, 1.4426950216293334961, -R7 ;  /* 0x3fb8aa3b1c097823 */ /* 0x000fe20000000807 */
[-C--:B------:R-:W-:Y:S01]  /*63d0*/  FFMA.RM R7, R13, R12.reuse, 12582913 ;  /* 0x4b4000010d077423 */ /* 0x080fe2000000400c */
[----:B------:R-:W-:Y:S01]  /*63e0*/  FFMA.RM R23, R23, R12, 12582913 ;  /* 0x4b40000117177423 */ /* 0x000fe2000000400c */
[----:B------:R-:W-:-:S02]  /*63f0*/  IMAD.SHL.U32 R0, R0, 0x800000, RZ ;  /* 0x0080000000007824 */ /* 0x000fc400078e00ff */
[----:B------:R-:W-:Y:S01]  /*6400*/  FFMA R28, R28, 1.925963033500011079e-08, R9 ;  /* 0x32a570601c1c7823 */ /* 0x000fe20000000009 */
[----:B------:R-:W-:Y:S01]  /*6410*/  FADD R9, R17, -12583039 ;  /* 0xcb40007f11097421 */ /* 0x000fe20000000000 */
[----:B------:R-:W-:Y:S01]  /*6420*/  FADD R13, R7, -12583039 ;  /* 0xcb40007f070d7421 */ /* 0x000fe20000000000 */
[----:B------:R-:W-:Y:S01]  /*6430*/  SHF.L.U32 R5, R5, 0x17, RZ ;  /* 0x0000001705057819 */ /* 0x000fe200000006ff */
[----:B------:R-:W2:Y:S01]  /*6440*/  MUFU.EX2 R15, R15 ;  /* 0x0000000f000f7308 */ /* 0x000ea20000000800 */
[----:B------:R-:W-:Y:S01]  /*6450*/  FFMA R9, R6, 1.4426950216293334961, -R9 ;  /* 0x3fb8aa3b06097823 */ /* 0x000fe20000000809 */
[----:B------:R-:W-:Y:S01]  /*6460*/  FFMA R13, R22, 1.4426950216293334961, -R13 ;  /* 0x3fb8aa3b160d7823 */ /* 0x000fe2000000080d */
[----:B------:R-:W-:Y:S01]  /*6470*/  SHF.L.U32 R7, R7, 0x17, RZ ;  /* 0x0000001707077819 */ /* 0x000fe200000006ff */
[----:B------:R-:W-:Y:S02]  /*6480*/  IMAD.SHL.U32 R4, R4, 0x800000, RZ ;  /* 0x0080000004047824 */ /* 0x000fe400078e00ff */
[----:B------:R-:W-:Y:S01]  /*6490*/  FFMA R42, R6, 1.925963033500011079e-08, R9 ;  /* 0x32a57060062a7823 */ /* 0x000fe20000000009 */
[----:B------:R-:W-:Y:S01]  /*64a0*/  FFMA R27, R22, 1.925963033500011079e-08, R13 ;  /* 0x32a57060161b7823 */ /* 0x000fe2000000000d */
[----:B------:R-:W-:Y:S01]  /*64b0*/  FFMA.SAT R9, R18, R11, 0.5 ;  /* 0x3f00000012097423 */ /* 0x000fe2000000200b */
[----:B------:R-:W-:Y:S01]  /*64c0*/  FADD R13, R23, -12583039 ;  /* 0xcb40007f170d7421 */ /* 0x000fe20000000000 */
[----:B-1----:R-:W-:Y:S01]  /*64d0*/  FMUL R0, R0, R19 ;  /* 0x0000001300007220 */ /* 0x002fe20000400000 */
[----:B------:R-:W-:-:S02]  /*64e0*/  IMAD.SHL.U32 R6, R17, 0x800000, RZ ;  /* 0x0080000011067824 */ /* 0x000fc400078e00ff */
[-C--:B------:R-:W-:Y:S01]  /*64f0*/  FFMA.RM R9, R9, R12.reuse, 12582913 ;  /* 0x4b40000109097423 */ /* 0x080fe2000000400c */
[----:B------:R-:W-:Y:S01]  /*6500*/  FFMA R13, R8, 1.4426950216293334961, -R13 ;  /* 0x3fb8aa3b080d7823 */ /* 0x000fe2000000080d */
[-C--:B------:R-:W-:Y:S01]  /*6510*/  FFMA.SAT R17, R34, R11.reuse, 0.5 ;  /* 0x3f00000022117423 */ /* 0x080fe2000000200b */
[----:B------:R-:W1:Y:S01]  /*6520*/  MUFU.EX2 R28, R28 ;  /* 0x0000001c001c7308 */ /* 0x000e620000000800 */
[C---:B------:R-:W-:Y:S01]  /*6530*/  FADD R21, R9.reuse, -12583039 ;  /* 0xcb40007f09157421 */ /* 0x040fe20000000000 */
[----:B------:R-:W-:Y:S01]  /*6540*/  FFMA R31, R8, 1.925963033500011079e-08, R13 ;  /* 0x32a57060081f7823 */ /* 0x000fe2000000000d */
[-C--:B------:R-:W-:Y:S01]  /*6550*/  FFMA.SAT R13, R10, R11.reuse, 0.5 ;  /* 0x3f0000000a0d7423 */ /* 0x080fe2000000200b */
[----:B------:R-:W-:Y:S01]  /*6560*/  SHF.L.U32 R9, R9, 0x17, RZ ;  /* 0x0000001709097819 */ /* 0x000fe200000006ff */
[----:B------:R-:W-:Y:S01]  /*6570*/  FFMA R21, R18, 1.4426950216293334961, -R21 ;  /* 0x3fb8aa3b12157823 */ /* 0x000fe20000000815 */
[----:B------:R-:W-:Y:S01]  /*6580*/  SHF.L.U32 R2, R2, 0x17, RZ ;  /* 0x0000001702027819 */ /* 0x000fe200000006ff */
[----:B------:R-:W-:Y:S01]  /*6590*/  FFMA.RM R13, R13, R12, 12582913 ;  /* 0x4b4000010d0d7423 */ /* 0x000fe2000000400c */
[----:B------:R3:W4:Y:S01]  /*65a0*/  MUFU.EX2 R8, R27 ;  /* 0x0000001b00087308 */ /* 0x0007220000000800 */
[----:B------:R-:W-:Y:S01]  /*65b0*/  FFMA R18, R18, 1.925963033500011079e-08, R21 ;  /* 0x32a5706012127823 */ /* 0x000fe20000000015 */
[----:B------:R-:W-:Y:S01]  /*65c0*/  FFMA.SAT R71, R30, R11, 0.5 ;  /* 0x3f0000001e477423 */ /* 0x000fe2000000200b */
[----:B------:R-:W-:Y:S01]  /*65d0*/  FADD R21, R13, -12583039 ;  /* 0xcb40007f0d157421 */ /* 0x000fe20000000000 */
[----:B--2---:R-:W-:Y:S01]  /*65e0*/  FMUL R2, R2, R15 ;  /* 0x0000000f02027220 */ /* 0x004fe20000400000 */
[-C--:B------:R-:W-:Y:S01]  /*65f0*/  FFMA.SAT R15, R26, R11.reuse, 0.5 ;  /* 0x3f0000001a0f7423 */ /* 0x080fe2000000200b */
[----:B------:R-:W-:Y:S01]  /*6600*/  SHF.L.U32 R3, R3, 0x17, RZ ;  /* 0x0000001703037819 */ /* 0x000fe200000006ff */
[----:B------:R-:W-:Y:S01]  /*6610*/  FFMA R21, R10, 1.4426950216293334961, -R21 ;  /* 0x3fb8aa3b0a157823 */ /* 0x000fe20000000815 */
[----:B------:R-:W2:Y:S01]  /*6620*/  MUFU.EX2 R31, R31 ;  /* 0x0000001f001f7308 */ /* 0x000ea20000000800 */
[----:B-1----:R-:W-:Y:S01]  /*6630*/  FMUL R5, R5, R28 ;  /* 0x0000001c05057220 */ /* 0x002fe20000400000 */
[-C--:B---3--:R-:W-:Y:S01]  /*6640*/  FFMA.SAT R27, R52, R11.reuse, 0.5 ;  /* 0x3f000000341b7423 */ /* 0x088fe2000000200b */
[----:B------:R-:W-:Y:S01]  /*6650*/  FFMA R22, R10, 1.925963033500011079e-08, R21 ;  /* 0x32a570600a167823 */ /* 0x000fe20000000015 */
[----:B------:R-:W-:Y:S01]  /*6660*/  FFMA.SAT R21, R16, R11, 0.5 ;  /* 0x3f00000010157423 */ /* 0x000fe2000000200b */
[----:B------:R-:W-:-:S02]  /*6670*/  IMAD.SHL.U32 R10, R13, 0x800000, RZ ;  /* 0x008000000d0a7824 */ /* 0x000fc400078e00ff */
[-C--:B------:R-:W-:Y:S01]  /*6680*/  FFMA.SAT R13, R62, R11.reuse, 0.5 ;  /* 0x3f0000003e0d7423 */ /* 0x080fe2000000200b */
[-C--:B------:R-:W-:Y:S01]  /*6690*/  FFMA.RM R27, R27, R12.reuse, 12582913 ;  /* 0x4b4000011b1b7423 */ /* 0x080fe2000000400c */
[----:B------:R-:W-:Y:S01]  /*66a0*/  FFMA.RM R14, R21, R12, 12582913 ;  /* 0x4b400001150e7423 */ /* 0x000fe2000000400c */
[----:B----4-:R-:W-:Y:S01]  /*66b0*/  FMUL R7, R7, R8 ;  /* 0x0000000807077220 */ /* 0x010fe20000400000 */
[----:B------:R-:W-:Y:S02]  /*66c0*/  IMAD.SHL.U32 R8, R23, 0x800000, RZ ;  /* 0x0080000017087824 */ /* 0x000fe400078e00ff */
[----:B------:R-:W-:Y:S01]  /*66d0*/  FFMA.SAT R23, R48, R11, 0.5 ;  /* 0x3f00000030177423 */ /* 0x000fe2000000200b */
[----:B------:R-:W-:Y:S01]  /*66e0*/  FADD R21, R14, -12583039 ;  /* 0xcb40007f0e157421 */ /* 0x000fe20000000000 */
[-C--:B------:R-:W-:Y:S01]  /*66f0*/  FFMA.RM R13, R13, R12.reuse, 12582913 ;  /* 0x4b4000010d0d7423 */ /* 0x080fe2000000400c */
[----:B------:R-:W1:Y:S01]  /*6700*/  MUFU.EX2 R18, R18 ;  /* 0x0000001200127308 */ /* 0x000e620000000800 */
[-C--:B------:R-:W-:Y:S01]  /*6710*/  FFMA.RM R23, R23, R12.reuse, 12582913 ;  /* 0x4b40000117177423 */ /* 0x080fe2000000400c */
[----:B------:R-:W-:Y:S01]  /*6720*/  FFMA R21, R16, 1.4426950216293334961, -R21 ;  /* 0x3fb8aa3b10157823 */ /* 0x000fe20000000815 */
[----:B--2---:R-:W-:Y:S01]  /*6730*/  FMUL R8, R8, R31 ;  /* 0x0000001f08087220 */ /* 0x004fe20000400000 */
[----:B------:R-:W-:Y:S01]  /*6740*/  FADD R31, R27, -12583039 ;  /* 0xcb40007f1b1f7421 */ /* 0x000fe20000000000 */
[-C--:B------:R-:W-:Y:S01]  /*6750*/  FFMA.RM R15, R15, R12.reuse, 12582913 ;  /* 0x4b4000010f0f7423 */ /* 0x080fe2000000400c */
[----:B------:R-:W-:Y:S01]  /*6760*/  FFMA R25, R16, 1.925963033500011079e-08, R21 ;  /* 0x32a5706010197823 */ /* 0x000fe20000000015 */
[----:B------:R-:W-:Y:S01]  /*6770*/  FFMA.SAT R21, R20, R11, 0.5 ;  /* 0x3f00000014157423 */ /* 0x000fe2000000200b */
[----:B------:R-:W-:Y:S01]  /*6780*/  FFMA R31, R52, 1.4426950216293334961, -R31 ;  /* 0x3fb8aa3b341f7823 */ /* 0x000fe2000000081f */
[----:B------:R-:W-:Y:S01]  /*6790*/  SHF.L.U32 R16, R14, 0x17, RZ ;  /* 0x000000170e107819 */ /* 0x000fe200000006ff */
[----:B------:R-:W2:Y:S01]  /*67a0*/  MUFU.EX2 R69, R44 ;  /* 0x0000002c00457308 */ /* 0x000ea20000000800 */
[----:B------:R-:W-:Y:S01]  /*67b0*/  FFMA.RM R19, R21, R12, 12582913 ;  /* 0x4b40000115137423 */ /* 0x000fe2000000400c */
[----:B------:R-:W-:-:S03]  /*67c0*/  FFMA R52, R52, 1.925963033500011079e-08, R31 ;  /* 0x32a5706034347823 */ /* 0x000fc6000000001f */
[----:B------:R-:W-:Y:S01]  /*67d0*/  FADD R21, R19, -12583039 ;  /* 0xcb40007f13157421 */ /* 0x000fe20000000000 */
[----:B-1----:R-:W-:Y:S02]  /*67e0*/  FMUL R9, R9, R18 ;  /* 0x0000001209097220 */ /* 0x002fe40000400000 */
[----:B------:R-:W1:Y:S01]  /*67f0*/  MUFU.EX2 R50, R50 ;  /* 0x0000003200327308 */ /* 0x000e620000000800 */
[----:B------:R-:W-:-:S04]  /*6800*/  FFMA R21, R20, 1.4426950216293334961, -R21 ;  /* 0x3fb8aa3b14157823 */ /* 0x000fc80000000815 */
[----:B------:R-:W-:Y:S01]  /*6810*/  FFMA R29, R20, 1.925963033500011079e-08, R21 ;  /* 0x32a57060141d7823 */ /* 0x000fe20000000015 */
[----:B------:R-:W-:Y:S01]  /*6820*/  FFMA.SAT R21, R24, R11, 0.5 ;  /* 0x3f00000018157423 */ /* 0x000fe2000000200b */
[-C--:B------:R-:W-:Y:S01]  /*6830*/  FFMA.RM R20, R71, R12.reuse, 12582913 ;  /* 0x4b40000147147423 */ /* 0x080fe2000000400c */
[----:B------:R-:W3:Y:S01]  /*6840*/  MUFU.EX2 R25, R25 ;  /* 0x0000001900197308 */ /* 0x000ee20000000800 */
[----:B--2---:R-:W-:Y:S01]  /*6850*/  FMUL R4, R4, R69 ;  /* 0x0000004504047220 */ /* 0x004fe20000400000 */
[----:B------:R-:W-:Y:S01]  /*6860*/  FFMA.RM R21, R21, R12, 12582913 ;  /* 0x4b40000115157423 */ /* 0x000fe2000000400c */
[C---:B------:R-:W-:Y:S01]  /*6870*/  FADD R69, R15.reuse, -12583039 ;  /* 0xcb40007f0f457421 */ /* 0x040fe20000000000 */
[----:B------:R-:W-:Y:S01]  /*6880*/  FADD R71, R20, -12583039 ;  /* 0xcb40007f14477421 */ /* 0x000fe20000000000 */
[----:B------:R-:W-:Y:S02]  /*6890*/  IMAD.SHL.U32 R15, R15, 0x800000, RZ ;  /* 0x008000000f0f7824 */ /* 0x000fe400078e00ff */
[----:B------:R-:W-:Y:S01]  /*68a0*/  FADD R35, R21, -12583039 ;  /* 0xcb40007f15237421 */ /* 0x000fe20000000000 */
[----:B------:R-:W-:Y:S01]  /*68b0*/  FFMA R69, R26, 1.4426950216293334961, -R69 ;  /* 0x3fb8aa3b1a457823 */ /* 0x000fe20000000845 */
[----:B------:R-:W-:Y:S01]  /*68c0*/  MUFU.EX2 R18, R29 ;  /* 0x0000001d00127308 */ /* 0x000fe20000000800 */
[----:B-1----:R-:W-:Y:S01]  /*68d0*/  FMUL R3, R3, R50 ;  /* 0x0000003203037220 */ /* 0x002fe20000400000 */
[----:B------:R-:W-:Y:S01]  /*68e0*/  FFMA R35, R24, 1.4426950216293334961, -R35 ;  /* 0x3fb8aa3b18237823 */ /* 0x000fe20000000823 */
[----:B------:R-:W-:Y:S01]  /*68f0*/  FFMA R26, R26, 1.925963033500011079e-08, R69 ;  /* 0x32a570601a1a7823 */ /* 0x000fe20000000045 */
[----:B------:R-:W-:Y:S01]  /*6900*/  FFMA R71, R30, 1.4426950216293334961, -R71 ;  /* 0x3fb8aa3b1e477823 */ /* 0x000fe20000000847 */
[----:B------:R-:W-:Y:S01]  /*6910*/  SHF.L.U32 R20, R20, 0x17, RZ ;  /* 0x0000001714147819 */ /* 0x000fe200000006ff */
[----:B------:R-:W-:Y:S01]  /*6920*/  FFMA R35, R24, 1.925963033500011079e-08, R35 ;  /* 0x32a5706018237823 */ /* 0x000fe20000000023 */
[----:B------:R-:W-:Y:S01]  /*6930*/  FFMA.RM R24, R17, R12, 12582913 ;  /* 0x4b40000111187423 */ /* 0x000fe2000000400c */
[----:B------:R-:W1:Y:S01]  /*6940*/  MUFU.EX2 R69, R42 ;  /* 0x0000002a00457308 */ /* 0x000e620000000800 */
[----:B------:R-:W-:Y:S01]  /*6950*/  FFMA R30, R30, 1.925963033500011079e-08, R71 ;  /* 0x32a570601e1e7823 */ /* 0x000fe20000000047 */
[----:B---3--:R-:W-:Y:S01]  /*6960*/  FMUL R16, R16, R25 ;  /* 0x0000001910107220 */ /* 0x008fe20000400000 */
[----:B------:R-:W-:-:S04]  /*6970*/  FADD R17, R24, -12583039 ;  /* 0xcb40007f18117421 */ /* 0x000fc80000000000 */
[C---:B------:R-:W-:Y:S01]  /*6980*/  FFMA R17, R34.reuse, 1.4426950216293334961, -R17 ;  /* 0x3fb8aa3b22117823 */ /* 0x040fe20000000811 */
[----:B------:R-:W-:Y:S03]  /*6990*/  MUFU.EX2 R26, R26 ;  /* 0x0000001a001a7308 */ /* 0x000fe60000000800 */
[----:B------:R-:W-:Y:S01]  /*69a0*/  FFMA R34, R34, 1.925963033500011079e-08, R17 ;  /* 0x32a5706022227823 */ /* 0x000fe20000000011 */
[----:B------:R-:W-:-:S04]  /*69b0*/  FFMA.SAT R17, R46, R11, 0.5 ;  /* 0x3f0000002e117423 */ /* 0x000fc8000000200b */
[----:B------:R-:W-:Y:S01]  /*69c0*/  FFMA.RM R28, R17, R12, 12582913 ;  /* 0x4b400001111c7423 */ /* 0x000fe2000000400c */
[----:B-1----:R-:W-:Y:S01]  /*69d0*/  FMUL R6, R6, R69 ;  /* 0x0000004506067220 */ /* 0x002fe20000400000 */
[----:B------:R-:W-:Y:S02]  /*69e0*/  MUFU.EX2 R35, R35 ;  /* 0x0000002300237308 */ /* 0x000fe40000000800 */
[----:B------:R-:W-:-:S04]  /*69f0*/  FADD R17, R28, -12583039 ;  /* 0xcb40007f1c117421 */ /* 0x000fc80000000000 */
[C---:B------:R-:W-:Y:S02]  /*6a00*/  FFMA R17, R46.reuse, 1.4426950216293334961, -R17 ;  /* 0x3fb8aa3b2e117823 */ /* 0x040fe40000000811 */
[----:B------:R-:W-:Y:S02]  /*6a10*/  MUFU.EX2 R34, R34 ;  /* 0x0000002200227308 */ /* 0x000fe40000000800 */
[----:B------:R-:W-:Y:S01]  /*6a20*/  FFMA R46, R46, 1.925963033500011079e-08, R17 ;  /* 0x32a570602e2e7823 */ /* 0x000fe20000000011 */
[C---:B------:R-:W-:Y:S01]  /*6a30*/  FADD R17, R23.reuse, -12583039 ;  /* 0xcb40007f17117421 */ /* 0x040fe20000000000 */
[----:B------:R-:W-:-:S03]  /*6a40*/  IMAD.SHL.U32 R23, R23, 0x800000, RZ ;  /* 0x0080000017177824 */ /* 0x000fc600078e00ff */
[C---:B------:R-:W-:Y:S01]  /*6a50*/  FFMA R17, R48.reuse, 1.4426950216293334961, -R17 ;  /* 0x3fb8aa3b30117823 */ /* 0x040fe20000000811 */
[----:B------:R-:W-:Y:S03]  /*6a60*/  MUFU.EX2 R25, R46 ;  /* 0x0000002e00197308 */ /* 0x000fe60000000800 */
[----:B------:R-:W-:-:S05]  /*6a70*/  FFMA R48, R48, 1.925963033500011079e-08, R17 ;  /* 0x32a5706030307823 */ /* 0x000fca0000000011 */
[----:B------:R-:W1:Y:S08]  /*6a80*/  MUFU.EX2 R17, R22 ;  /* 0x0000001600117308 */ /* 0x000e700000000800 */
[----:B------:R-:W2:Y:S01]  /*6a90*/  MUFU.EX2 R48, R48 ;  /* 0x0000003000307308 */ /* 0x000ea20000000800 */
[----:B-1----:R-:W-:Y:S01]  /*6aa0*/  FMUL R10, R10, R17 ;  /* 0x000000110a0a7220 */ /* 0x002fe20000400000 */
[----:B------:R-:W-:-:S04]  /*6ab0*/  FADD R17, R13, -12583039 ;  /* 0xcb40007f0d117421 */ /* 0x000fc80000000000 */
[----:B------:R-:W-:Y:S01]  /*6ac0*/  FFMA R17, R62, 1.4426950216293334961, -R17 ;  /* 0x3fb8aa3b3e117823 */ /* 0x000fe20000000811 */
[----:B--2---:R-:W-:-:S03]  /*6ad0*/  FMUL R23, R23, R48 ;  /* 0x0000003017177220 */ /* 0x004fc60000400000 */
[----:B------:R-:W-:Y:S01]  /*6ae0*/  FFMA R62, R62, 1.925963033500011079e-08, R17 ;  /* 0x32a570603e3e7823 */ /* 0x000fe20000000011 */
[----:B------:R-:W-:-:S04]  /*6af0*/  FFMA.SAT R17, R60, R11, 0.5 ;  /* 0x3f0000003c117423 */ /* 0x000fc8000000200b */
[----:B------:R-:W-:Y:S01]  /*6b00*/  FFMA.RM R14, R17, R12, 12582913 ;  /* 0x4b400001110e7423 */ /* 0x000fe2000000400c */
[----:B------:R-:W-:Y:S02]  /*6b10*/  IMAD.SHL.U32 R17, R19, 0x800000, RZ ;  /* 0x0080000013117824 */ /* 0x000fe400078e00ff */
[-C--:B------:R-:W-:Y:S01]  /*6b20*/  FFMA.SAT R19, R58, R11.reuse, 0.5 ;  /* 0x3f0000003a137423 */ /* 0x080fe2000000200b */
[----:B------:R-:W-:Y:S01]  /*6b30*/  MUFU.EX2 R62, R62 ;  /* 0x0000003e003e7308 */ /* 0x000fe20000000800 */
[----:B------:R-:W-:Y:S01]  /*6b40*/  FADD R31, R14, -12583039 ;  /* 0xcb40007f0e1f7421 */ /* 0x000fe20000000000 */
[----:B------:R-:W-:Y:S01]  /*6b50*/  FMUL R17, R17, R18 ;  /* 0x0000001211117220 */ /* 0x000fe20000400000 */
[----:B------:R-:W-:Y:S01]  /*6b60*/  FFMA.RM R29, R19, R12, 12582913 ;  /* 0x4b400001131d7423 */ /* 0x000fe2000000400c */
[----:B------:R-:W-:Y:S01]  /*6b70*/  SHF.L.U32 R18, R21, 0x17, RZ ;  /* 0x0000001715127819 */ /* 0x000fe200000006ff */
[----:B------:R-:W-:Y:S01]  /*6b80*/  FFMA R31, R60, 1.4426950216293334961, -R31 ;  /* 0x3fb8aa3b3c1f7823 */ /* 0x000fe2000000081f */
[----:B------:R-:W-:Y:S01]  /*6b90*/  FFMA.SAT R21, R36, R11, 0.5 ;  /* 0x3f00000024157423 */ /* 0x000fe2000000200b */
[----:B------:R-:W-:-:S02]  /*6ba0*/  FADD R19, R29, -12583039 ;  /* 0xcb40007f1d137421 */ /* 0x000fc40000000000 */
[----:B------:R-:W-:Y:S01]  /*6bb0*/  FFMA R60, R60, 1.925963033500011079e-08, R31 ;  /* 0x32a570603c3c7823 */ /* 0x000fe2000000001f */
[----:B------:R-:W-:Y:S01]  /*6bc0*/  FFMA.SAT R31, R54, R11, 0.5 ;  /* 0x3f000000361f7423 */ /* 0x000fe2000000200b */
[----:B------:R-:W-:Y:S01]  /*6bd0*/  FFMA R19, R58, 1.4426950216293334961, -R19 ;  /* 0x3fb8aa3b3a137823 */ /* 0x000fe20000000813 */
[----:B------:R-:W-:Y:S01]  /*6be0*/  FMUL R18, R18, R35 ;  /* 0x0000002312127220 */ /* 0x000fe20000400000 */
[----:B------:R-:W-:Y:S01]  /*6bf0*/  MUFU.EX2 R69, R60 ;  /* 0x0000003c00457308 */ /* 0x000fe20000000800 */
[----:B------:R-:W-:Y:S01]  /*6c00*/  FFMA.RM R31, R31, R12, 12582913 ;  /* 0x4b4000011f1f7423 */ /* 0x000fe2000000400c */
[----:B------:R-:W-:-:S03]  /*6c10*/  FFMA R58, R58, 1.925963033500011079e-08, R19 ;  /* 0x32a570603a3a7823 */ /* 0x000fc60000000013 */
[----:B------:R-:W-:-:S03]  /*6c20*/  FADD R19, R31, -12583039 ;  /* 0xcb40007f1f137421 */ /* 0x000fc60000000000 */
[----:B------:R-:W-:Y:S01]  /*6c30*/  MUFU.EX2 R35, R52 ;  /* 0x0000003400237308 */ /* 0x000fe20000000800 */
[----:B------:R-:W-:-:S04]  /*6c40*/  FFMA R19, R54, 1.4426950216293334961, -R19 ;  /* 0x3fb8aa3b36137823 */ /* 0x000fc80000000813 */
[----:B------:R-:W-:Y:S01]  /*6c50*/  FFMA R54, R54, 1.925963033500011079e-08, R19 ;  /* 0x32a5706036367823 */ /* 0x000fe20000000013 */
[----:B------:R-:W-:Y:S02]  /*6c60*/  FFMA.SAT R19, R56, R11, 0.5 ;  /* 0x3f00000038137423 */ /* 0x000fe4000000200b */
[----:B------:R-:W-:Y:S02]  /*6c70*/  MUFU.EX2 R58, R58 ;  /* 0x0000003a003a7308 */ /* 0x000fe40000000800 */
[-C--:B------:R-:W-:Y:S01]  /*6c80*/  FFMA.RM R11, R19, R12.reuse, 12582913 ;  /* 0x4b400001130b7423 */ /* 0x080fe2000000400c */
[----:B------:R-:W-:-:S03]  /*6c90*/  FFMA.RM R12, R21, R12, 12582913 ;  /* 0x4b400001150c7423 */ /* 0x000fc6000000400c */
[----:B------:R-:W-:Y:S01]  /*6ca0*/  FADD R19, R11, -12583039 ;  /* 0xcb40007f0b137421 */ /* 0x000fe20000000000 */
[----:B------:R-:W-:Y:S01]  /*6cb0*/  FADD R73, R12, -12583039 ;  /* 0xcb40007f0c497421 */ /* 0x000fe20000000000 */
[----:B------:R1:W2:Y:S02]  /*6cc0*/  MUFU.EX2 R21, R30 ;  /* 0x0000001e00157308 */ /* 0x0002a40000000800 */
[----:B------:R-:W-:Y:S01]  /*6cd0*/  FFMA R19, R56, 1.4426950216293334961, -R19 ;  /* 0x3fb8aa3b38137823 */ /* 0x000fe20000000813 */
[----:B------:R-:W-:-:S03]  /*6ce0*/  FFMA R73, R36, 1.4426950216293334961, -R73 ;  /* 0x3fb8aa3b24497823 */ /* 0x000fc60000000849 */
[----:B------:R-:W-:Y:S01]  /*6cf0*/  FFMA R56, R56, 1.925963033500011079e-08, R19 ;  /* 0x32a5706038387823 */ /* 0x000fe20000000013 */
[----:B------:R-:W-:Y:S01]  /*6d00*/  FADD R19, RZ, R3 ;  /* 0x00000003ff137221 */ /* 0x000fe20000000000 */
[----:B------:R-:W-:Y:S01]  /*6d10*/  MUFU.EX2 R71, R54 ;  /* 0x0000003600477308 */ /* 0x000fe20000000800 */
[----:B------:R-:W-:Y:S01]  /*6d20*/  FFMA R73, R36, 1.925963033500011079e-08, R73 ;  /* 0x32a5706024497823 */ /* 0x000fe20000000049 */
[----:B-1----:R-:W-:Y:S01]  /*6d30*/  SHF.L.U32 R30, R12, 0x17, RZ ;  /* 0x000000170c1e7819 */ /* 0x002fe200000006ff */
[----:B------:R-:W-:-:S04]  /*6d40*/  FADD R19, R19, R0 ;  /* 0x0000000013137221 */ /* 0x000fc80000000000 */
[----:B------:R-:W-:Y:S01]  /*6d50*/  FADD R19, R19, R2 ;  /* 0x0000000213137221 */ /* 0x000fe20000000000 */
[----:B------:R-:W-:Y:S01]  /*6d60*/  MUFU.EX2 R56, R56 ;  /* 0x0000003800387308 */ /* 0x000fe20000000800 */
[----:B--2---:R-:W-:Y:S01]  /*6d70*/  FMUL R20, R20, R21 ;  /* 0x0000001514147220 */ /* 0x004fe20000400000 */
[----:B------:R-:W-:Y:S02]  /*6d80*/  IMAD.SHL.U32 R21, R24, 0x800000, RZ ;  /* 0x0080000018157824 */ /* 0x000fe400078e00ff */
[----:B------:R-:W-:Y:S02]  /*6d90*/  FADD R22, R19, R4 ;  /* 0x0000000413167221 */ /* 0x000fe40000000000 */
[----:B------:R-:W-:Y:S02]  /*6da0*/  FMUL R21, R21, R34 ;  /* 0x0000002215157220 */ /* 0x000fe40000400000 */
[----:B------:R-:W-:Y:S01]  /*6db0*/  FADD R19, R22, R5 ;  /* 0x0000000516137221 */ /* 0x000fe20000000000 */
[----:B------:R-:W1:Y:S03]  /*6dc0*/  MUFU.EX2 R73, R73 ;  /* 0x0000004900497308 */ /* 0x000e660000000800 */
[----:B------:R-:W-:Y:S01]  /*6dd0*/  FADD R22, R19, R6 ;  /* 0x0000000613167221 */ /* 0x000fe20000000000 */
[----:B------:R-:W-:-:S03]  /*6de0*/  FMUL R19, R15, R26 ;  /* 0x0000001a0f137220 */ /* 0x000fc60000400000 */
[----:B------:R-:W-:-:S04]  /*6df0*/  FADD R15, R22, R7 ;  /* 0x00000007160f7221 */ /* 0x000fc80000000000 */
[----:B------:R-:W-:-:S04]  /*6e00*/  FADD R22, R15, R8 ;  /* 0x000000080f167221 */ /* 0x000fc80000000000 */
[----:B------:R-:W-:Y:S01]  /*6e10*/  FADD R15, R22, R9 ;  /* 0x00000009160f7221 */ /* 0x000fe20000000000 */
[----:B-1----:R-:W-:-:S03]  /*6e20*/  FMUL R30, R30, R73 ;  /* 0x000000491e1e7220 */ /* 0x002fc60000400000 */
[----:B------:R-:W-:-:S04]  /*6e30*/  FADD R15, R15, R10 ;  /* 0x0000000a0f0f7221 */ /* 0x000fc80000000000 */
[----:B------:R-:W-:-:S04]  /*6e40*/  FADD R22, R15, R16 ;  /* 0x000000100f167221 */ /* 0x000fc80000000000 */
[----:B------:R-:W-:Y:S01]  /*6e50*/  FADD R15, R22, R17 ;  /* 0x00000011160f7221 */ /* 0x000fe20000000000 */
[----:B------:R-:W-:Y:S02]  /*6e60*/  SHF.L.U32 R22, R28, 0x17, RZ ;  /* 0x000000171c167819 */ /* 0x000fe400000006ff */
[----:B------:R-:W-:Y:S01]  /*6e70*/  SHF.L.U32 R28, R31, 0x17, RZ ;  /* 0x000000171f1c7819 */ /* 0x000fe200000006ff */
[----:B------:R-:W-:Y:S02]  /*6e80*/  FADD R24, R15, R18 ;  /* 0x000000120f187221 */ /* 0x000fe40000000000 */
[----:B------:R-:W-:Y:S01]  /*6e90*/  FMUL R22, R22, R25 ;  /* 0x0000001916167220 */ /* 0x000fe20000400000 */
[----:B------:R-:W-:Y:S02]  /*6ea0*/  IMAD.SHL.U32 R25, R13, 0x800000, RZ ;  /* 0x008000000d197824 */ /* 0x000fe400078e00ff */
[----:B------:R-:W-:Y:S01]  /*6eb0*/  FADD R15, R24, R19 ;  /* 0x00000013180f7221 */ /* 0x000fe20000000000 */
[----:B------:R-:W-:Y:S01]  /*6ec0*/  FMUL R28, R28, R71 ;  /* 0x000000471c1c7220 */ /* 0x000fe20000400000 */
[----:B------:R-:W-:-:S02]  /*6ed0*/  FMUL R25, R25, R62 ;  /* 0x0000003e19197220 */ /* 0x000fc40000400000 */
[----:B------:R-:W-:-:S04]  /*6ee0*/  FADD R24, R15, R20 ;  /* 0x000000140f187221 */ /* 0x000fc80000000000 */
[----:B------:R-:W-:Y:S01]  /*6ef0*/  FADD R15, R24, R21 ;  /* 0x00000015180f7221 */ /* 0x000fe20000000000 */
[----:B------:R-:W-:Y:S01]  /*6f00*/  SHF.L.U32 R24, R27, 0x17, RZ ;  /* 0x000000171b187819 */ /* 0x000fe200000006ff */
[----:B------:R-:W-:Y:S02]  /*6f10*/  IMAD.SHL.U32 R27, R29, 0x800000, RZ ;  /* 0x008000001d1b7824 */ /* 0x000fe400078e00ff */
[----:B------:R-:W-:Y:S01]  /*6f20*/  FADD R26, R15, R22 ;  /* 0x000000160f1a7221 */ /* 0x000fe20000000000 */
[----:B------:R-:W-:Y:S02]  /*6f30*/  IMAD.SHL.U32 R29, R11, 0x800000, RZ ;  /* 0x008000000b1d7824 */ /* 0x000fe400078e00ff */
[----:B------:R-:W-:Y:S01]  /*6f40*/  FMUL R24, R24, R35 ;  /* 0x0000002318187220 */ /* 0x000fe20000400000 */
[----:B------:R-:W-:Y:S01]  /*6f50*/  FMUL R27, R27, R58 ;  /* 0x0000003a1b1b7220 */ /* 0x000fe20000400000 */
[----:B------:R-:W-:Y:S01]  /*6f60*/  FADD R13, R26, R23 ;  /* 0x000000171a0d7221 */ /* 0x000fe20000000000 */
[----:B------:R-:W-:Y:S01]  /*6f70*/  SHF.L.U32 R26, R14, 0x17, RZ ;  /* 0x000000170e1a7819 */ /* 0x000fe200000006ff */
[----:B------:R-:W-:-:S02]  /*6f80*/  FMUL R29, R29, R56 ;  /* 0x000000381d1d7220 */ /* 0x000fc40000400000 */
[----:B------:R-:W-:Y:S02]  /*6f90*/  FADD R14, R13, R24 ;  /* 0x000000180d0e7221 */ /* 0x000fe40000000000 */
        /* <DEDUP_REMOVED lines=16> */
.L_x_21317:
        /* <DEDUP_REMOVED lines=12> */
[----:B01----:R-:W-:Y:S05]  /*7160*/  CALL.REL.NOINC `($__internal_332_$__cuda_sm3x_div_rn_noftz_f32_slowpath) ;  /* 0x0000003000f07944 */ /* 0x003fea0003c00000 */
[----:B------:R-:W-:-:S07]  /*7170*/  MOV R11, R3 ;  /* 0x00000003000b7202 */ /* 0x000fce0000000f00 */
.L_x_21256:
[----:B------:R-:W-:Y:S05]  /*7180*/  BSYNC.RECONVERGENT B3 ;  /* 0x0000000000037941 */ /* 0x000fea0003800200 */
.L_x_21255:
        /* <DEDUP_REMOVED lines=12> */
[----:B01----:R-:W-:Y:S05]  /*7250*/  CALL.REL.NOINC `($__internal_332_$__cuda_sm3x_div_rn_noftz_f32_slowpath) ;  /* 0x0000003000b47944 */ /* 0x003fea0003c00000 */
[----:B------:R-:W-:-:S07]  /*7260*/  IMAD.MOV.U32 R14, RZ, RZ, R3 ;  /* 0x000000ffff0e7224 */ /* 0x000fce00078e0003 */
.L_x_21258:
[----:B------:R-:W-:Y:S05]  /*7270*/  BSYNC.RECONVERGENT B3 ;  /* 0x0000000000037941 */ /* 0x000fea0003800200 */
.L_x_21257:
        /* <DEDUP_REMOVED lines=12> */
[----:B01----:R-:W-:Y:S05]  /*7340*/  CALL.REL.NOINC `($__internal_332_$__cuda_sm3x_div_rn_noftz_f32_slowpath) ;  /* 0x0000003000787944 */ /* 0x003fea0003c00000 */
[----:B------:R-:W-:-:S07]  /*7350*/  MOV R0, R3 ;  /* 0x0000000300007202 */ /* 0x000fce0000000f00 */
.L_x_21260:
[----:B------:R-:W-:Y:S05]  /*7360*/  BSYNC.RECONVERGENT B3 ;  /* 0x0000000000037941 */ /* 0x000fea0003800200 */
.L_x_21259:
        /* <DEDUP_REMOVED lines=14> */
.L_x_21262:
[----:B------:R-:W-:Y:S05]  /*7450*/  BSYNC.RECONVERGENT B3 ;  /* 0x0000000000037941 */ /* 0x000fea0003800200 */
.L_x_21261:
        /* <DEDUP_REMOVED lines=14> */
.L_x_21264:
[----:B------:R-:W-:Y:S05]  /*7540*/  BSYNC.RECONVERGENT B3 ;  /* 0x0000000000037941 */ /* 0x000fea0003800200 */
.L_x_21263:
        /* <DEDUP_REMOVED lines=14> */
.L_x_21266:
[----:B------:R-:W-:Y:S05]  /*7630*/  BSYNC.RECONVERGENT B3 ;  /* 0x0000000000037941 */ /* 0x000fea0003800200 */
.L_x_21265:
        /* <DEDUP_REMOVED lines=14> */
.L_x_21268:
[----:B------:R-:W-:Y:S05]  /*7720*/  BSYNC.RECONVERGENT B3 ;  /* 0x0000000000037941 */ /* 0x000fea0003800200 */
.L_x_21267:
        /* <DEDUP_REMOVED lines=14> */
.L_x_21270:
[----:B------:R-:W-:Y:S05]  /*7810*/  BSYNC.RECONVERGENT B3 ;  /* 0x0000000000037941 */ /* 0x000fea0003800200 */
.L_x_21269:
        /* <DEDUP_REMOVED lines=14> */
.L_x_21272:
[----:B------:R-:W-:Y:S05]  /*7900*/  BSYNC.RECONVERGENT B3 ;  /* 0x0000000000037941 */ /* 0x000fea0003800200 */
.L_x_21271:
        /* <DEDUP_REMOVED lines=14> */
.L_x_21274:
[----:B------:R-:W-:Y:S05]  /*79f0*/  BSYNC.RECONVERGENT B3 ;  /* 0x0000000000037941 */ /* 0x000fea0003800200 */
.L_x_21273:
        /* <DEDUP_REMOVED lines=14> */
.L_x_21276:
[----:B------:R-:W-:Y:S05]  /*7ae0*/  BSYNC.RECONVERGENT B3 ;  /* 0x0000000000037941 */ /* 0x000fea0003800200 */
.L_x_21275:
        /* <DEDUP_REMOVED lines=14> */
.L_x_21278:
[----:B------:R-:W-:Y:S05]  /*7bd0*/  BSYNC.RECONVERGENT B3 ;  /* 0x0000000000037941 */ /* 0x000fea0003800200 */
.L_x_21277:
        /* <DEDUP_REMOVED lines=14> */
.L_x_21280:
[----:B------:R-:W-:Y:S05]  /*7cc0*/  BSYNC.RECONVERGENT B3 ;  /* 0x0000000000037941 */ /* 0x000fea0003800200 */
.L_x_21279:
        /* <DEDUP_REMOVED lines=14> */
.L_x_21282:
[----:B------:R-:W-:Y:S05]  /*7db0*/  BSYNC.RECONVERGENT B3 ;  /* 0x0000000000037941 */ /* 0x000fea0003800200 */
.L_x_21281:
        /* <DEDUP_REMOVED lines=14> */
.L_x_21284:
[----:B------:R-:W-:Y:S05]  /*7ea0*/  BSYNC.RECONVERGENT B3 ;  /* 0x0000000000037941 */ /* 0x000fea0003800200 */
.L_x_21283:
        /* <DEDUP_REMOVED lines=14> */
.L_x_21286:
[----:B------:R-:W-:Y:S05]  /*7f90*/  BSYNC.RECONVERGENT B3 ;  /* 0x0000000000037941 */ /* 0x000fea0003800200 */
.L_x_21285:
        /* <DEDUP_REMOVED lines=14> */
.L_x_21288:
[----:B------:R-:W-:Y:S05]  /*8080*/  BSYNC.RECONVERGENT B3 ;  /* 0x0000000000037941 */ /* 0x000fea0003800200 */
.L_x_21287:
        /* <DEDUP_REMOVED lines=14> */
.L_x_21290:
[----:B------:R-:W-:Y:S05]  /*8170*/  BSYNC.RECONVERGENT B3 ;  /* 0x0000000000037941 */ /* 0x000fea0003800200 */
.L_x_21289:
        /* <DEDUP_REMOVED lines=14> */
.L_x_21292:
[----:B------:R-:W-:Y:S05]  /*8260*/  BSYNC.RECONVERGENT B3 ;  /* 0x0000000000037941 */ /* 0x000fea0003800200 */
.L_x_21291:
        /* <DEDUP_REMOVED lines=14> */
.L_x_21294:
[----:B------:R-:W-:Y:S05]  /*8350*/  BSYNC.RECONVERGENT B3 ;  /* 0x0000000000037941 */ /* 0x000fea0003800200 */
.L_x_21293:
        /* <DEDUP_REMOVED lines=14> */
.L_x_21296:
[----:B------:R-:W-:Y:S05]  /*8440*/  BSYNC.RECONVERGENT B3 ;  /* 0x0000000000037941 */ /* 0x000fea0003800200 */
.L_x_21295:
        /* <DEDUP_REMOVED lines=14> */
.L_x_21298:
[----:B------:R-:W-:Y:S05]  /*8530*/  BSYNC.RECONVERGENT B3 ;  /* 0x0000000000037941 */ /* 0x000fea0003800200 */
.L_x_21297:
        /* <DEDUP_REMOVED lines=14> */
.L_x_21300:
[----:B------:R-:W-:Y:S05]  /*8620*/  BSYNC.RECONVERGENT B3 ;  /* 0x0000000000037941 */ /* 0x000fea0003800200 */
.L_x_21299:
        /* <DEDUP_REMOVED lines=14> */
.L_x_21302:
[----:B------:R-:W-:Y:S05]  /*8710*/  BSYNC.RECONVERGENT B3 ;  /* 0x0000000000037941 */ /* 0x000fea0003800200 */
.L_x_21301:
        /* <DEDUP_REMOVED lines=13> */
.L_x_21304:
[----:B------:R-:W-:Y:S05]  /*87f0*/  BSYNC.RECONVERGENT B3 ;  /* 0x0000000000037941 */ /* 0x000fea0003800200 */
.L_x_21303:
[----:B0-----:R-:W-:Y:S01]  /*8800*/  MOV R12, R67 ;  /* 0x00000043000c7202 */ /* 0x001fe20000000f00 */
[----:B------:R-:W-:Y:S01]  /*8810*/  IMAD.MOV.U32 R13, RZ, RZ, RZ ;  /* 0x000000ffff0d7224 */ /* 0x000fe200078e00ff */
[----:B------:R-:W-:Y:S01]  /*8820*/  ISETP.GE.U32.AND P6, PT, R65, UR42, PT ;  /* 0x0000002a41007c0c */ /* 0x000fe2000bfc6070 */
[----:B------:R-:W-:Y:S01]  /*8830*/  IMAD R15, R38, UR46, RZ ;  /* 0x0000002e260f7c24 */ /* 0x000fe2000f8e02ff */
[----:B------:R-:W-:Y:S01]  /*8840*/  ISETP.GE.U32.AND P3, PT, R63, UR42, PT ;  /* 0x0000002a3f007c0c */ /* 0x000fe2000bf66070 */
[----:B------:R-:W-:Y:S01]  /*8850*/  IMAD.WIDE.U32 R28, R40, UR46, R12 ;  /* 0x0000002e281c7c25 */ /* 0x000fe2000f8e000c */
[----:B------:R-:W-:Y:S02]  /*8860*/  ISETP.GE.U32.AND P4, PT, R61, UR42, PT ;  /* 0x0000002a3d007c0c */ /* 0x000fe4000bf86070 */
[----:B------:R-:W-:Y:S01]  /*8870*/  @!P0 R2UR UR4, R32 ;  /* 0x00000000200482ca */ /* 0x000fe200000e0000 */
[----:B------:R-:W-:Y:S01]  /*8880*/  IMAD R13, R40, UR47, R15 ;  /* 0x0000002f280d7c24 */ /* 0x000fe2000f8e020f */
[----:B------:R-:W-:Y:S01]  /*8890*/  @!P0 R2UR UR5, R33 ;  /* 0x00000000210582ca */ /* 0x000fe200000e0000 */
[----:B------:R-:W-:Y:S01]  /*88a0*/  VIADD R15, R67, 0x140 ;  /* 0x00000140430f7836 */ /* 0x000fe20000000000 */
[----:B------:R-:W-:-:S02]  /*88b0*/  ISETP.GE.AND.EX P6, PT, RZ, UR43, PT, P6 ;  /* 0x0000002bff007c0c */ /* 0x000fc4000bfc6360 */
[----:B------:R-:W-:Y:S02]  /*88c0*/  ISETP.GE.AND.EX P3, PT, RZ, UR43, PT, P3 ;  /* 0x0000002bff007c0c */ /* 0x000fe4000bf66330 */
[----:B------:R-:W-:Y:S02]  /*88d0*/  ISETP.GE.AND.EX P4, PT, RZ, UR43, PT, P4 ;  /* 0x0000002bff007c0c */ /* 0x000fe4000bf86340 */
[----:B------:R-:W-:Y:S01]  /*88e0*/  IADD3 R13, PT, PT, R29, R13, RZ ;  /* 0x0000000d1d0d7210 */ /* 0x000fe20007ffe0ff */
[----:B------:R-:W-:Y:S01]  /*88f0*/  VIADD R29, R67, 0x20 ;  /* 0x00000020431d7836 */ /* 0x000fe20000000000 */
[C---:B------:R-:W-:Y:S02]  /*8900*/  LEA R12, P1, R28.reuse, UR48, 0x2 ;  /* 0x000000301c0c7c11 */ /* 0x040fe4000f8210ff */
[----:B------:R-:W-:Y:S02]  /*8910*/  ISETP.GE.U32.AND P5, PT, R59, UR42, PT ;  /* 0x0000002a3b007c0c */ /* 0x000fe4000bfa6070 */
[----:B------:R-:W-:-:S02]  /*8920*/  LEA.HI.X R13, R28, UR49, R13, 0x2, P1 ;  /* 0x000000311c0d7c11 */ /* 0x000fc400088f140d */
[C---:B------:R-:W-:Y:S02]  /*8930*/  @!P6 R2UR UR6, R32.reuse ;  /* 0x000000002006e2ca */ /* 0x040fe400000e0000 */
[----:B------:R-:W-:Y:S01]  /*8940*/  @!P6 R2UR UR7, R33 ;  /* 0x000000002107e2ca */ /* 0x000fe200000e0000 */
[----:B------:R-:W-:Y:S01]  /*8950*/  @!P0 STG.E desc[UR4][R12.64], R11 ;  /* 0x0000000b0c008986 */ /* 0x000fe2000c101904 */
[----:B------:R-:W-:Y:S02]  /*8960*/  ISETP.GE.U32.AND P0, PT, R55, UR42, PT ;  /* 0x0000002a37007c0c */ /* 0x000fe4000bf06070 */
[C---:B------:R-:W-:Y:S02]  /*8970*/  @!P3 R2UR UR8, R32.reuse ;  /* 0x000000002008b2ca */ /* 0x040fe400000e0000 */
[----:B------:R-:W-:Y:S02]  /*8980*/  @!P3 R2UR UR9, R33 ;  /* 0x000000002109b2ca */ /* 0x000fe400000e0000 */
[----:B------:R-:W-:-:S02]  /*8990*/  @!P4 R2UR UR10, R32 ;  /* 0x00000000200ac2ca */ /* 0x000fc400000e0000 */
[----:B------:R-:W-:Y:S02]  /*89a0*/  @!P4 R2UR UR11, R33 ;  /* 0x00000000210bc2ca */ /* 0x000fe400000e0000 */
[----:B------:R-:W-:Y:S01]  /*89b0*/  ISETP.GE.AND.EX P0, PT, RZ, UR43, PT, P0 ;  /* 0x0000002bff007c0c */ /* 0x000fe2000bf06300 */
[----:B------:R0:W-:Y:S01]  /*89c0*/  @!P6 STG.E desc[UR6][R12.64+0x100], R0 ;  /* 0x000100000c00e986 */ /* 0x0001e2000c101906 */
[----:B------:R-:W-:Y:S02]  /*89d0*/  ISETP.GE.AND.EX P5, PT, RZ, UR43, PT, P5 ;  /* 0x0000002bff007c0c */ /* 0x000fe4000bfa6350 */
[----:B------:R-:W-:Y:S02]  /*89e0*/  ISETP.GE.U32.AND P1, PT, R57, UR42, PT ;  /* 0x0000002a39007c0c */ /* 0x000fe4000bf26070 */
[----:B------:R-:W-:Y:S01]  /*89f0*/  ISETP.GE.U32.AND P2, PT, R15, UR42, PT ;  /* 0x0000002a0f007c0c */ /* 0x000fe2000bf46070 */
[----:B------:R2:W-:Y:S01]  /*8a00*/  @!P3 STG.E desc[UR8][R12.64+0x180], R2 ;  /* 0x000180020c00b986 */ /* 0x0005e2000c101908 */
[----:B------:R-:W-:-:S02]  /*8a10*/  ISETP.GE.AND.EX P1, PT, RZ, UR43, PT, P1 ;  /* 0x0000002bff007c0c */ /* 0x000fc4000bf26310 */
[----:B------:R-:W-:Y:S01]  /*8a20*/  IADD3 R15, PT, PT, R67, 0x160, RZ ;  /* 0x00000160430f7810 */ /* 0x000fe20007ffe0ff */
[----:B------:R-:W-:Y:S01]  /*8a30*/  @!P4 STG.E desc[UR10][R12.64+0x200], R4 ;  /* 0x000200040c00c986 */ /* 0x000fe2000c10190a */
[----:B------:R-:W-:Y:S01]  /*8a40*/  ISETP.GE.U32.AND P4, PT, R53, UR42, PT ;  /* 0x0000002a35007c0c */ /* 0x000fe2000bf86070 */
[----:B0-----:R-:W-:Y:S01]  /*8a50*/  VIADD R0, R67, 0x180 ;  /* 0x0000018043007836 */ /* 0x001fe20000000000 */
[----:B------:R-:W-:Y:S02]  /*8a60*/  ISETP.GE.U32.AND P6, PT, R15, UR42, PT ;  /* 0x0000002a0f007c0c */ /* 0x000fe4000bfc6070 */
[----:B------:R-:W-:Y:S02]  /*8a70*/  @!P0 R2UR UR8, R32 ;  /* 0x00000000200882ca */ /* 0x000fe400000e0000 */
[----:B------:R-:W-:Y:S01]  /*8a80*/  @!P0 R2UR UR9, R33 ;  /* 0x00000000210982ca */ /* 0x000fe200000e0000 */
[----:B--2---:R-:W-:Y:S01]  /*8a90*/  VIADD R2, R67, 0x1c0 ;  /* 0x000001c043027836 */ /* 0x004fe20000000000 */
[----:B------:R-:W-:-:S02]  /*8aa0*/  ISETP.GE.U32.AND P3, PT, R51, UR42, PT ;  /* 0x0000002a33007c0c */ /* 0x000fc4000bf66070 */
[C---:B------:R-:W-:Y:S02]  /*8ab0*/  @!P5 R2UR UR4, R32.reuse ;  /* 0x000000002004d2ca */ /* 0x040fe400000e0000 */
[----:B------:R-:W-:Y:S02]  /*8ac0*/  @!P5 R2UR UR5, R33 ;  /* 0x000000002105d2ca */ /* 0x000fe400000e0000 */
[----:B------:R-:W-:Y:S02]  /*8ad0*/  ISETP.GE.AND.EX P4, PT, RZ, UR43, PT, P4 ;  /* 0x0000002bff007c0c */ /* 0x000fe4000bf86340 */
[----:B------:R-:W-:Y:S02]  /*8ae0*/  ISETP.GE.AND.EX P6, PT, RZ, UR43, PT, P6 ;  /* 0x0000002bff007c0c */ /* 0x000fe4000bfc6360 */
[----:B------:R-:W-:Y:S01]  /*8af0*/  ISETP.GE.AND.EX P3, PT, RZ, UR43, PT, P3 ;  /* 0x0000002bff007c0c */ /* 0x000fe2000bf66330 */
[----:B------:R-:W-:Y:S01]  /*8b00*/  @!P0 STG.E desc[UR8][R12.64+0x380], R7 ;  /* 0x000380070c008986 */ /* 0x000fe2000c101908 */
[----:B------:R-:W-:-:S02]  /*8b10*/  @!P1 R2UR UR6, R32 ;  /* 0x00000000200692ca */ /* 0x000fc400000e0000 */
[----:B------:R-:W-:Y:S02]  /*8b20*/  @!P1 R2UR UR7, R33 ;  /* 0x00000000210792ca */ /* 0x000fe400000e0000 */
[----:B------:R-:W-:Y:S01]  /*8b30*/  ISETP.GE.AND.EX P2, PT, RZ, UR43, PT, P2 ;  /* 0x0000002bff007c0c */ /* 0x000fe2000bf46320 */
[----:B------:R0:W-:Y:S01]  /*8b40*/  @!P5 STG.E desc[UR4][R12.64+0x280], R5 ;  /* 0x000280050c00d986 */ /* 0x0001e2000c101904 */
[----:B------:R-:W-:Y:S01]  /*8b50*/  ISETP.GE.U32.AND P0, PT, R2, UR42, PT ;  /* 0x0000002a02007c0c */ /* 0x000fe2000bf06070 */
[----:B------:R-:W-:Y:S01]  /*8b60*/  VIADD R2, R67, 0x200 ;  /* 0x0000020043027836 */ /* 0x000fe20000000000 */
[----:B------:R-:W-:Y:S02]  /*8b70*/  ISETP.GE.U32.AND P5, PT, R0, UR42, PT ;  /* 0x0000002a00007c0c */ /* 0x000fe4000bfa6070 */
[----:B------:R-:W-:Y:S02]  /*8b80*/  @!P4 R2UR UR10, R32 ;  /* 0x00000000200ac2ca */ /* 0x000fe400000e0000 */
[----:B------:R-:W-:-:S02]  /*8b90*/  @!P4 R2UR UR11, R33 ;  /* 0x00000000210bc2ca */ /* 0x000fc400000e0000 */
[C---:B------:R-:W-:Y:S01]  /*8ba0*/  @!P6 R2UR UR12, R32.reuse ;  /* 0x00000000200ce2ca */ /* 0x040fe200000e0000 */
[----:B------:R2:W-:Y:S01]  /*8bb0*/  @!P1 STG.E desc[UR6][R12.64+0x300], R6 ;  /* 0x000300060c009986 */ /* 0x0005e2000c101906 */
[C---:B------:R-:W-:Y:S02]  /*8bc0*/  @!P6 R2UR UR13, R33.reuse ;  /* 0x00000000210de2ca */ /* 0x040fe400000e0000 */
[----:B------:R-:W-:Y:S02]  /*8bd0*/  @!P3 R2UR UR4, R32 ;  /* 0x000000002004b2ca */ /* 0x000fe400000e0000 */
[----:B------:R-:W-:Y:S02]  /*8be0*/  @!P3 R2UR UR5, R33 ;  /* 0x000000002105b2ca */ /* 0x000fe400000e0000 */
[----:B------:R-:W-:Y:S02]  /*8bf0*/  ISETP.GE.AND.EX P0, PT, RZ, UR43, PT, P0 ;  /* 0x0000002bff007c0c */ /* 0x000fe4000bf06300 */
[----:B------:R-:W-:Y:S01]  /*8c00*/  ISETP.GE.AND.EX P5, PT, RZ, UR43, PT, P5 ;  /* 0x0000002bff007c0c */ /* 0x000fe2000bfa6350 */
[----:B------:R2:W-:Y:S01]  /*8c10*/  @!P4 STG.E desc[UR10][R12.64+0x400], R8 ;  /* 0x000400080c00c986 */ /* 0x0005e2000c10190a */
[----:B------:R-:W-:-:S02]  /*8c20*/  IADD3 R0, PT, PT, R67, 0x1a0, RZ ;  /* 0x000001a043007810 */ /* 0x000fc40007ffe0ff */
[----:B------:R-:W-:Y:S01]  /*8c30*/  @!P2 R2UR UR6, R32 ;  /* 0x000000002006a2ca */ /* 0x000fe200000e0000 */
[----:B------:R2:W-:Y:S01]  /*8c40*/  @!P6 STG.E desc[UR12][R12.64+0x580], R16 ;  /* 0x000580100c00e986 */ /* 0x0005e2000c10190c */
[----:B------:R-:W-:Y:S02]  /*8c50*/  @!P2 R2UR UR7, R33 ;  /* 0x000000002107a2ca */ /* 0x000fe400000e0000 */
[----:B------:R-:W-:Y:S01]  /*8c60*/  ISETP.GE.U32.AND P1, PT, R0, UR42, PT ;  /* 0x0000002a00007c0c */ /* 0x000fe2000bf26070 */
[----:B------:R2:W-:Y:S01]  /*8c70*/  @!P3 STG.E desc[UR4][R12.64+0x480], R9 ;  /* 0x000480090c00b986 */ /* 0x0005e2000c101904 */
[----:B------:R-:W-:Y:S02]  /*8c80*/  IADD3 R0, PT, PT, R67, 0x1e0, RZ ;  /* 0x000001e043007810 */ /* 0x000fe40007ffe0ff */
[----:B------:R-:W-:Y:S02]  /*8c90*/  ISETP.GE.U32.AND P6, PT, R49, UR42, PT ;  /* 0x0000002a31007c0c */ /* 0x000fe4000bfc6070 */
[----:B------:R-:W-:-:S02]  /*8ca0*/  ISETP.GE.U32.AND P4, PT, R0, UR42, PT ;  /* 0x0000002a00007c0c */ /* 0x000fc4000bf86070 */
[C---:B------:R-:W-:Y:S02]  /*8cb0*/  @!P0 R2UR UR8, R32.reuse ;  /* 0x00000000200882ca */ /* 0x040fe400000e0000 */
[----:B------:R-:W-:Y:S01]  /*8cc0*/  @!P0 R2UR UR9, R33 ;  /* 0x00000000210982ca */ /* 0x000fe200000e0000 */
[----:B------:R2:W-:Y:S01]  /*8cd0*/  @!P2 STG.E desc[UR6][R12.64+0x500], R10 ;  /* 0x0005000a0c00a986 */ /* 0x0005e2000c101906 */
[----:B------:R-:W-:Y:S02]  /*8ce0*/  IADD3 R0, PT, PT, R67, 0x220, RZ ;  /* 0x0000022043007810 */ /* 0x000fe40007ffe0ff */
[----:B------:R-:W-:Y:S02]  /*8cf0*/  @!P5 R2UR UR4, R32 ;  /* 0x000000002004d2ca */ /* 0x000fe400000e0000 */
[----:B------:R-:W-:Y:S02]  /*8d00*/  @!P5 R2UR UR5, R33 ;  /* 0x000000002105d2ca */ /* 0x000fe400000e0000 */
[----:B------:R-:W-:-:S02]  /*8d10*/  ISETP.GE.AND.EX P6, PT, RZ, UR43, PT, P6 ;  /* 0x0000002bff007c0c */ /* 0x000fc4000bfc6360 */
        /* <DEDUP_REMOVED lines=8> */
[----:B------:R-:W3:Y:S01]  /*8da0*/  LDCU UR4, c[0x0][0x370] ;  /* 0x00006e00ff0477ac */ /* 0x000ee20008000800 */
[----:B------:R-:W-:Y:S01]  /*8db0*/  ISETP.GE.U32.AND P0, PT, R39, UR42, PT ;  /* 0x0000002a27007c0c */ /* 0x000fe2000bf06070 */
[----:B0-----:R-:W3:Y:S01]  /*8dc0*/  LDC R5, c[0x0][0x364] ;  /* 0x0000d900ff057b82 */ /* 0x001ee20000000800 */
        /* <DEDUP_REMOVED lines=11> */
[----:B------:R-:W-:Y:S01]  /*8e80*/  @!P2 R2UR UR15, R33 ;  /* 0x00000000210fa2ca */ /* 0x000fe200000e0000 */
[----:B------:R2:W-:Y:S01]  /*8e90*/  @!P1 STG.E desc[UR6][R12.64+0x680], R18 ;  /* 0x000680120c009986 */ /* 0x0005e2000c101906 */
[----:B------:R-:W-:Y:S01]  /*8ea0*/  @!P0 R2UR UR16, R32 ;  /* 0x00000000201082ca */ /* 0x000fe200000e0000 */
[----:B---3--:R-:W-:Y:S01]  /*8eb0*/  IMAD R5, R5, UR4, RZ ;  /* 0x0000000405057c24 */ /* 0x008fe2000f8e02ff */
        /* <DEDUP_REMOVED lines=41> */
.L_x_21203:
[----:B------:R-:W-:Y:S05]  /*9150*/  EXIT ;  /* 0x000000000000794d */ /* 0x000fea0003800000 */
.L_x_21254:
[----:B------:R-:W-:Y:S01]  /*9160*/  HFMA2 R12, -RZ, RZ, 0, 9.5367431640625e-07 ;  /* 0x00000010ff0c7431 */ /* 0x000fe200000001ff */
[----:B------:R-:W-:Y:S01]  /*9170*/  BSSY B1, `(.L_x_21306) ;  /* 0x0000006000017945 */ /* 0x000fe20003800000 */
[----:B------:R-:W-:Y:S01]  /*9180*/  IMAD.MOV.U32 R11, RZ, RZ, 0x1f ;  /* 0x0000001fff0b7424 */ /* 0x000fe200078e00ff */
[----:B------:R-:W-:-:S07]  /*9190*/  MOV R15, 0xffffffff ;  /* 0xffffffff000f7802 */ /* 0x000fce0000000f00 */
[----:B0-----:R-:W-:Y:S05]  /*91a0*/  WARPSYNC.COLLECTIVE R15, `(.L_x_21307) ;  /* 0x000000000f087348 */ /* 0x001fea0003c00000 */
[----:B------:R1:W2:Y:S02]  /*91b0*/  SHFL.BFLY P6, R14, R13, R12, R11 ;  /* 0x0c00000c0d0e7389 */ /* 0x0002a400000c000b */
[----:B012---:R-:W-:Y:S05]  /*91c0*/  ENDCOLLECTIVE ;  /* 0x000000000000791b */ /* 0x007fea0003800000 */
.L_x_21307:
[----:B------:R-:W-:Y:S05]  /*91d0*/  BSYNC B1 ;  /* 0x0000000000017941 */ /* 0x000fea0003800000 */
.L_x_21306:
[----:B------:R-:W-:Y:S01]  /*91e0*/  HFMA2 R11, -RZ, RZ, 0, 1.847743988037109375e-06 ;  /* 0x0000001fff0b7431 */ /* 0x000fe200000001ff */
[----:B------:R-:W-:Y:S01]  /*91f0*/  FMNMX R13, R14, R13, !PT ;  /* 0x0000000d0e0d7209 */ /* 0x000fe20007800000 */
[----:B------:R-:W-:Y:S02]  /*9200*/  IMAD.MOV.U32 R12, RZ, RZ, 0x8 ;  /* 0x00000008ff0c7424 */ /* 0x000fe400078e00ff */
[----:B------:R-:W-:-:S07]  /*9210*/  IMAD.MOV.U32 R15, RZ, RZ, -0x1 ;  /* 0xffffffffff0f7424 */ /* 0x000fce00078e00ff */
[----:B------:R-:W-:Y:S05]  /*9220*/  WARPSYNC.COLLECTIVE R15, `(.L_x_21308) ;  /* 0x000000000f087348 */ /* 0x000fea0003c00000 */
[----:B------:R0:W1:Y:S02]  /*9230*/  SHFL.BFLY P6, R14, R13, R12, R11 ;  /* 0x0c00000c0d0e7389 */ /* 0x00006400000c000b */
[----:B01----:R-:W-:Y:S05]  /*9240*/  ENDCOLLECTIVE ;  /* 0x000000000000791b */ /* 0x003fea0003800000 */
.L_x_21308:
[----:B------:R-:W-:Y:S01]  /*9250*/  IMAD.MOV.U32 R12, RZ, RZ, 0x4 ;  /* 0x00000004ff0c7424 */ /* 0x000fe200078e00ff */
[----:B------:R-:W-:-:S04]  /*9260*/  FMNMX R0, R13, R14, !PT ;  /* 0x0000000e0d007209 */ /* 0x000fc80007800000 */
[----:B------:R-:W-:-:S07]  /*9270*/  MOV R13, R0 ;  /* 0x00000000000d7202 */ /* 0x000fce0000000f00 */
[----:B------:R-:W-:Y:S05]  /*9280*/  WARPSYNC.COLLECTIVE R15, `(.L_x_21309) ;  /* 0x000000000f087348 */ /* 0x000fea0003c00000 */
[----:B------:R0:W1:Y:S02]  /*9290*/  SHFL.BFLY P6, R14, R13, R12, R11 ;  /* 0x0c00000c0d0e7389 */ /* 0x00006400000c000b */
[----:B01----:R-:W-:Y:S05]  /*92a0*/  ENDCOLLECTIVE ;  /* 0x000000000000791b */ /* 0x003fea0003800000 */
.L_x_21309:
[----:B------:R-:W-:Y:S01]  /*92b0*/  IMAD.MOV.U32 R12, RZ, RZ, 0x2 ;  /* 0x00000002ff0c7424 */ /* 0x000fe200078e00ff */
[----:B------:R-:W-:-:S04]  /*92c0*/  FMNMX R2, R0, R14, !PT ;  /* 0x0000000e00027209 */ /* 0x000fc80007800000 */
[----:B------:R-:W-:-:S07]  /*92d0*/  MOV R13, R2 ;  /* 0x00000002000d7202 */ /* 0x000fce0000000f00 */
[----:B------:R-:W-:Y:S05]  /*92e0*/  WARPSYNC.COLLECTIVE R15, `(.L_x_21310) ;  /* 0x000000000f087348 */ /* 0x000fea0003c00000 */
[----:B------:R0:W1:Y:S02]  /*92f0*/  SHFL.BFLY P6, R14, R13, R12, R11 ;  /* 0x0c00000c0d0e7389 */ /* 0x00006400000c000b */
[----:B01----:R-:W-:Y:S05]  /*9300*/  ENDCOLLECTIVE ;  /* 0x000000000000791b */ /* 0x003fea0003800000 */
.L_x_21310:
[----:B------:R-:W-:Y:S01]  /*9310*/  IMAD.MOV.U32 R12, RZ, RZ, 0x1 ;  /* 0x00000001ff0c7424 */ /* 0x000fe200078e00ff */
[----:B------:R-:W-:-:S04]  /*9320*/  FMNMX R3, R2, R14, !PT ;  /* 0x0000000e02037209 */ /* 0x000fc80007800000 */
[----:B------:R-:W-:-:S07]  /*9330*/  MOV R13, R3 ;  /* 0x00000003000d7202 */ /* 0x000fce0000000f00 */
[----:B------:R-:W-:Y:S05]  /*9340*/  WARPSYNC.COLLECTIVE R15, `(.L_x_21311) ;  /* 0x000000000f087348 */ /* 0x000fea0003c00000 */
[----:B------:R0:W1:Y:S02]  /*9350*/  SHFL.BFLY P6, R14, R13, R12, R11 ;  /* 0x0c00000c0d0e7389 */ /* 0x00006400000c000b */
[----:B01----:R-:W-:Y:S05]  /*9360*/  ENDCOLLECTIVE ;  /* 0x000000000000791b */ /* 0x003fea0003800000 */
.L_x_21311:
        /* <DEDUP_REMOVED lines=93> */
[C---:B------:R-:W-:Y:S01]  /*9940*/  FADD R17, R9.reuse, -12583039 ;  /* 0xcb40007f09117421 */ /* 0x040fe20000000000 */
[----:B------:R-:W-:-:S03]  /*9950*/  SHF.L.U32 R9, R9, 0x17, RZ ;  /* 0x0000001709097819 */ /* 0x000fc600000006ff */
[----:B------:R-:W-:-:S04]  /*9960*/  FFMA R17, R18, 1.4426950216293334961, -R17 ;  /* 0x3fb8aa3b12117823 */ /* 0x000fc80000000811 */
[----:B------:R-:W-:Y:S01]  /*9970*/  FFMA R17, R18, 1.925963033500011079e-08, R17 ;  /* 0x32a5706012117823 */ /* 0x000fe20000000011 */
[----:B-1----:R-:W-:Y:S01]  /*9980*/  FMUL R8, R8, R15 ;  /* 0x0000000f08087220 */ /* 0x002fe20000400000 */
[----:B------:R-:W-:Y:S02]  /*9990*/  FFMA.SAT R15, R10, R13, 0.5 ;  /* 0x3f0000000a0f7423 */ /* 0x000fe4000000200d */
[----:B------:R-:W0:Y:S02]  /*99a0*/  MUFU.EX2 R14, R17 ;  /* 0x00000011000e7308 */ /* 0x000e240000000800 */
        /* <DEDUP_REMOVED lines=159> */
.L_x_21312:
[----:B------:R-:W-:Y:S02]  /*a3a0*/  IMAD.MOV.U32 R12, RZ, RZ, 0x8 ;  /* 0x00000008ff0c7424 */ /* 0x000fe400078e00ff */
[----:B------:R-:W-:-:S05]  /*a3b0*/  FADD R31, R13, R14 ;  /* 0x0000000e0d1f7221 */ /* 0x000fca0000000000 */
[----:B------:R-:W-:-:S07]  /*a3c0*/  MOV R13, R31 ;  /* 0x0000001f000d7202 */ /* 0x000fce0000000f00 */
[----:B------:R-:W-:Y:S05]  /*a3d0*/  WARPSYNC.COLLECTIVE R15, `(.L_x_21313) ;  /* 0x000000000f087348 */ /* 0x000fea0003c00000 */
[----:B------:R0:W1:Y:S02]  /*a3e0*/  SHFL.BFLY P6, R14, R13, R12, R11 ;  /* 0x0c00000c0d0e7389 */ /* 0x00006400000c000b */
[----:B01----:R-:W-:Y:S05]  /*a3f0*/  ENDCOLLECTIVE ;  /* 0x000000000000791b */ /* 0x003fea0003800000 */
.L_x_21313:
[----:B------:R-:W-:Y:S02]  /*a400*/  IMAD.MOV.U32 R12, RZ, RZ, 0x4 ;  /* 0x00000004ff0c7424 */ /* 0x000fe400078e00ff */
[----:B------:R-:W-:-:S05]  /*a410*/  FADD R34, R31, R14 ;  /* 0x0000000e1f227221 */ /* 0x000fca0000000000 */
[----:B------:R-:W-:-:S07]  /*a420*/  MOV R13, R34 ;  /* 0x00000022000d7202 */ /* 0x000fce0000000f00 */
[----:B------:R-:W-:Y:S05]  /*a430*/  WARPSYNC.COLLECTIVE R15, `(.L_x_21314) ;  /* 0x000000000f087348 */ /* 0x000fea0003c00000 */
[----:B------:R0:W1:Y:S02]  /*a440*/  SHFL.BFLY P6, R14, R13, R12, R11 ;  /* 0x0c00000c0d0e7389 */ /* 0x00006400000c000b */
[----:B01----:R-:W-:Y:S05]  /*a450*/  ENDCOLLECTIVE ;  /* 0x000000000000791b */ /* 0x003fea0003800000 */
.L_x_21314:
[----:B------:R-:W-:Y:S02]  /*a460*/  IMAD.MOV.U32 R12, RZ, RZ, 0x2 ;  /* 0x00000002ff0c7424 */ /* 0x000fe400078e00ff */
[----:B------:R-:W-:-:S05]  /*a470*/  FADD R35, R34, R14 ;  /* 0x0000000e22237221 */ /* 0x000fca0000000000 */
[----:B------:R-:W-:-:S07]  /*a480*/  MOV R13, R35 ;  /* 0x00000023000d7202 */ /* 0x000fce0000000f00 */
[----:B------:R-:W-:Y:S05]  /*a490*/  WARPSYNC.COLLECTIVE R15, `(.L_x_21315) ;  /* 0x000000000f087348 */ /* 0x000fea0003c00000 */
[----:B------:R0:W1:Y:S02]  /*a4a0*/  SHFL.BFLY P6, R14, R13, R12, R11 ;  /* 0x0c00000c0d0e7389 */ /* 0x00006400000c000b */
[----:B01----:R-:W-:Y:S05]  /*a4b0*/  ENDCOLLECTIVE ;  /* 0x000000000000791b */ /* 0x003fea0003800000 */
.L_x_21315:
[----:B------:R-:W-:Y:S02]  /*a4c0*/  IMAD.MOV.U32 R12, RZ, RZ, 0x1 ;  /* 0x00000001ff0c7424 */ /* 0x000fe400078e00ff */
[----:B------:R-:W-:-:S05]  /*a4d0*/  FADD R36, R35, R14 ;  /* 0x0000000e23247221 */ /* 0x000fca0000000000 */
[----:B------:R-:W-:-:S07]  /*a4e0*/  MOV R13, R36 ;  /* 0x00000024000d7202 */ /* 0x000fce0000000f00 */
[----:B------:R-:W-:Y:S05]  /*a4f0*/  WARPSYNC.COLLECTIVE R15, `(.L_x_21316) ;  /* 0x000000000f087348 */ /* 0x000fea0003c00000 */
[----:B------:R0:W1:Y:S02]  /*a500*/  SHFL.BFLY P6, R14, R13, R12, R11 ;  /* 0x0c00000c0d0e7389 */ /* 0x00006400000c000b */
[----:B01----:R-:W-:Y:S05]  /*a510*/  ENDCOLLECTIVE ;  /* 0x000000000000791b */ /* 0x003fea0003800000 */
.L_x_21316:
[----:B------:R-:W-:Y:S05]  /*a520*/  BRA `(.L_x_21317) ;  /* 0xffffffc800dc7947 */ /* 0x000fea000383ffff */
        .weak           $__internal_332_$__cuda_sm3x_div_rn_noftz_f32_slowpath
        .type           $__internal_332_$__cuda_sm3x_div_rn_noftz_f32_slowpath,@function
        .size           $__internal_332_$__cuda_sm3x_div_rn_noftz_f32_slowpath,(.L_x_37709 - $__internal_332_$__cuda_sm3x_div_rn_noftz_f32_slowpath)
$__internal_332_$__cuda_sm3x_div_rn_noftz_f32_slowpath:
        /* <DEDUP_REMOVED lines=34> */
.L_x_21319:
        /* <DEDUP_REMOVED lines=51> */
.L_x_21326:
[----:B------:R-:W-:-:S04]  /*aa80*/  LOP3.LUT R3, R3, 0x80000000, RZ, 0xc0, !PT ;  /* 0x8000000003037812 */ /* 0x000fc800078ec0ff */
[----:B------:R-:W-:Y:S01]  /*aa90*/  LOP3.LUT R3, R3, 0x7f800000, RZ, 0xfc, !PT ;  /* 0x7f80000003037812 */ /* 0x000fe200078efcff */
[----:B------:R-:W-:Y:S06]  /*aaa0*/  BRA `(.L_x_21327) ;  /* 0x0000000000047947 */ /* 0x000fec0003800000 */
.L_x_21325:
[----:B------:R-:W-:-:S07]  /*aab0*/  LEA R3, R36, R3, 0x17 ;  /* 0x0000000324037211 */ /* 0x000fce00078eb8ff */
.L_x_21327:
[----:B------:R-:W-:Y:S05]  /*aac0*/  BSYNC.RECONVERGENT B2 ;  /* 0x0000000000027941 */ /* 0x000fea0003800200 */
.L_x_21324:
[----:B------:R-:W-:Y:S05]  /*aad0*/  BRA `(.L_x_21328) ;  /* 0x0000000000207947 */ /* 0x000fea0003800000 */
.L_x_21323:
[----:B------:R-:W-:-:S04]  /*aae0*/  LOP3.LUT R3, R12, 0x80000000, R3, 0x48, !PT ;  /* 0x800000000c037812 */ /* 0x000fc800078e4803 */
[----:B------:R-:W-:Y:S01]  /*aaf0*/  LOP3.LUT R3, R3, 0x7f800000, RZ, 0xfc, !PT ;  /* 0x7f80000003037812 */ /* 0x000fe200078efcff */
[----:B------:R-:W-:Y:S06]  /*ab00*/  BRA `(.L_x_21328) ;  /* 0x0000000000147947 */ /* 0x000fec0003800000 */
.L_x_21322:
[----:B------:R-:W-:Y:S01]  /*ab10*/  LOP3.LUT R3, R12, 0x80000000, R3, 0x48, !PT ;  /* 0x800000000c037812 */ /* 0x000fe200078e4803 */
[----:B------:R-:W-:Y:S06]  /*ab20*/  BRA `(.L_x_21328) ;  /* 0x00000000000c7947 */ /* 0x000fec0003800000 */
.L_x_21321:
[----:B------:R-:W0:Y:S01]  /*ab30*/  MUFU.RSQ R3, -QNAN ;  /* 0xffc0000000037908 */ /* 0x000e220000001400 */
[----:B------:R-:W-:Y:S05]  /*ab40*/  BRA `(.L_x_21328) ;  /* 0x0000000000047947 */ /* 0x000fea0003800000 */
.L_x_21320:
[----:B------:R-:W-:-:S07]  /*ab50*/  FADD.FTZ R3, R3, R12 ;  /* 0x0000000c03037221 */ /* 0x000fce0000010000 */
.L_x_21328:
[----:B------:R-:W-:Y:S05]  /*ab60*/  BSYNC.RECONVERGENT B1 ;  /* 0x0000000000017941 */ /* 0x000fea0003800200 */
.L_x_21318:
[----:B------:R-:W-:Y:S02]  /*ab70*/  HFMA2 R13, -RZ, RZ, 0, 0 ;  /* 0x00000000ff0d7431 */ /* 0x000fe400000001ff */
[----:B------:R-:W-:-:S04]  /*ab80*/  IMAD.MOV.U32 R12, RZ, RZ, R34 ;  /* 0x000000ffff0c7224 */ /* 0x000fc800078e0022 */
[----:B0-----:R-:W-:Y:S05]  /*ab90*/  RET.REL.NODEC R12 `(_Z15SoftmaxWarpImplI22BroadcastScaleMaskLoadIffbLm2EiE11DirectStoreIffEfLi1ELi25ELi32ELi1ELb1EL9Algorithm0EEvT_T0_ll) ;  /* 0xffffff540c187950 */ /* 0x001fea0003c3ffff */
.L_x_21329:
        /* <DEDUP_REMOVED lines=14> */
.L_x_37709:


//--------------------- .text._Z15SoftmaxWarpImplI22BroadcastScaleMaskLoadIffbLm2EiE11DirectStoreIffEfLi1ELi25ELi32ELi1ELb0EL9Algorithm0EEvT_T0_ll --------------------------
	.section	.text._Z15SoftmaxWarpImplI22BroadcastScaleMaskLoadIffbLm2EiE11DirectStoreIffEfLi1ELi25ELi32ELi1ELb0EL9Algorithm0EEvT_T0_ll,"ax",@progbits
	.align	128
        .global         _Z15SoftmaxWarpImplI22BroadcastScaleMaskLoadIffbLm2EiE11DirectStoreIffEfLi1ELi25ELi32ELi1ELb0EL9Algorithm0EEvT_T0_ll
        .type           _Z15SoftmaxWarpImplI22BroadcastScaleMaskLoadIffbLm2EiE11DirectStoreIffEfLi1ELi25ELi32ELi1ELb0EL9Algorithm0EEvT_T0_ll,@function
        .size           _Z15SoftmaxWarpImplI22BroadcastScaleMaskLoadIffbLm2EiE11DirectStoreIffEfLi1ELi25ELi32ELi1ELb0EL9Algorithm0EEvT_T0_ll,(.L_x_37710 - _Z15SoftmaxWarpImplI22BroadcastScaleMaskLoadIffbLm2EiE11DirectStoreIffEfLi1ELi25ELi32ELi1ELb0EL9Algorithm0EEvT_T0_ll)
        .other          _Z15SoftmaxWarpImplI22BroadcastScaleMaskLoadIffbLm2EiE11DirectStoreIffEfLi1ELi25ELi32ELi1ELb0EL9Algorithm0EEvT_T0_ll,@"STO_CUDA_ENTRY STV_DEFAULT"
_Z15SoftmaxWarpImplI22BroadcastScaleMaskLoadIffbLm2EiE11DirectStoreIffEfLi1ELi25ELi32ELi1ELb0EL9Algorithm0EEvT_T0_ll:
.text._Z15SoftmaxWarpImplI22BroadcastScaleMaskLoadIffbLm2EiE11DirectStoreIffEfLi1ELi25ELi32ELi1ELb0EL9Algorithm0EEvT_T0_ll:
        /* <DEDUP_REMOVED lines=27> */
.L_x_21330:
        /* <DEDUP_REMOVED lines=14> */
.L_x_21383:
[----:B--2---:R-:W-:Y:S01]  /*0290*/  IABS R0, UR49 ;  /* 0x0000003100007c13 */ /* 0x004fe20008000000 */
[----:B0-----:R-:W-:Y:S01]  /*02a0*/  IMAD R24, R39, UR48, R38 ;  /* 0x0000003027187c24 */ /* 0x001fe2000f8e0226 */
[----:B-1----:R-:W-:Y:S02]  /*02b0*/  R2UR UR4, R32 ;  /* 0x00000000200472ca */ /* 0x002fe400000e0000 */
[----:B------:R-:W-:Y:S01]  /*02c0*/  R2UR UR7, R0 ;  /* 0x00000000000772ca */ /* 0x000fe200000e0000 */
[C---:B------:R-:W-:Y:S01]  /*02d0*/  VIADD R20, R24.reuse, 0x20 ;  /* 0x0000002018147836 */ /* 0x040fe20000000000 */
[----:B------:R-:W-:Y:S02]  /*02e0*/  R2UR UR5, R33 ;  /* 0x00000000210572ca */ /* 0x000fe400000e0000 */
[----:B------:R-:W-:Y:S02]  /*02f0*/  SHF.R.S64 R2, RZ, 0x1e, R24 ;  /* 0x0000001eff027819 */ /* 0x000fe40000001018 */
[----:B------:R-:W-:-:S02]  /*0300*/  LOP3.LUT R4, R24, UR49, RZ, 0x3c, !PT ;  /* 0x0000003118047c12 */ /* 0x000fc4000f8e3cff */
[----:B------:R-:W-:-:S05]  /*0310*/  IADD3 R2, P0, PT, R2, UR36, RZ ;  /* 0x0000002402027c10 */ /* 0x000fca000ff1e0ff */
[----:B------:R-:W0:Y:S01]  /*0320*/  I2F.RP R0, UR7 ;  /* 0x0000000700007d06 */ /* 0x000e220008209400 */
[----:B------:R-:W-:Y:S02]  /*0330*/  LEA.HI.X.SX32 R3, R24, UR37, 0x2, P0 ;  /* 0x0000002518037c11 */ /* 0x000fe400080f16ff */
[----:B------:R-:W-:Y:S02]  /*0340*/  SHF.R.S64 R6, RZ, 0x1e, R20 ;  /* 0x0000001eff067819 */ /* 0x000fe40000001014 */
[----:B------:R-:W-:Y:S01]  /*0350*/  LOP3.LUT R5, R20, UR49, RZ, 0x3c, !PT ;  /* 0x0000003114057c12 */ /* 0x000fe2000f8e3cff */
[----:B------:R1:W2:Y:S01]  /*0360*/  LDG.E R9, desc[UR4][R2.64] ;  /* 0x0000000402097981 */ /* 0x0002a2000c1e1900 */
[----:B------:R-:W-:Y:S02]  /*0370*/  R2UR UR10, R32 ;  /* 0x00000000200a72ca */ /* 0x000fe400000e0000 */
[----:B------:R-:W-:Y:S02]  /*0380*/  ISETP.GE.AND P6, PT, R5, RZ, PT ;  /* 0x000000ff0500720c */ /* 0x000fe40003fc6270 */
[----:B------:R-:W-:Y:S01]  /*0390*/  R2UR UR11, R33 ;  /* 0x00000000210b72ca */ /* 0x000fe200000e0000 */
[----:B------:R-:W-:Y:S01]  /*03a0*/  VIADD R21, R24, 0x40 ;  /* 0x0000004018157836 */ /* 0x000fe20000000000 */
[----:B------:R-:W-:Y:S01]  /*03b0*/  ISETP.GE.AND P0, PT, R4, RZ, PT ;  /* 0x000000ff0400720c */ /* 0x000fe20003f06270 */
[----:B0-----:R-:W0:Y:S01]  /*03c0*/  MUFU.RCP R0, R0 ;  /* 0x0000000000007308 */ /* 0x001e220000001000 */
[----:B-1----:R-:W-:-:S02]  /*03d0*/  IADD3 R2, P1, PT, R6, UR36, RZ ;  /* 0x0000002406027c10 */ /* 0x002fc4000ff3e0ff */
[----:B0-----:R-:W-:-:S06]  /*03e0*/  IADD3 R0, PT, PT, R0, 0xffffffe, RZ ;  /* 0x0ffffffe00007810 */ /* 0x001fcc0007ffe0ff */
[----:B------:R-:W0:Y:S01]  /*03f0*/  F2I.FTZ.U32.TRUNC.NTZ R0, R0 ;  /* 0x0000000000007305 */ /* 0x000e22000021f000 */
[----:B------:R-:W-:-:S05]  /*0400*/  LEA.HI.X.SX32 R3, R20, UR37, 0x2, P1 ;  /* 0x0000002514037c11 */ /* 0x000fca00088f16ff */
[----:B------:R-:W3:Y:S01]  /*0410*/  LDG.E R8, desc[UR4][R2.64] ;  /* 0x0000000402087981 */ /* 0x000ee2000c1e1900 */
[----:B------:R-:W-:Y:S02]  /*0420*/  IADD3 R5, PT, PT, R24, 0x60, RZ ;  /* 0x0000006018057810 */ /* 0x000fe40007ffe0ff */
[----:B0-----:R-:W-:Y:S02]  /*0430*/  R2UR UR5, R0 ;  /* 0x00000000000572ca */ /* 0x001fe400000e0000 */
[----:B------:R-:W-:Y:S01]  /*0440*/  SHF.R.S64 R14, RZ, 0x1e, R5 ;  /* 0x0000001eff0e7819 */ /* 0x000fe20000001005 */
[----:B------:R-:W-:-:S03]  /*0450*/  VIADD R4, R24, 0x80 ;  /* 0x0000008018047836 */ /* 0x000fc60000000000 */
[----:B------:R-:W-:Y:S01]  /*0460*/  IADD3 R14, P1, PT, R14, UR36, RZ ;  /* 0x000000240e0e7c10 */ /* 0x000fe2000ff3e0ff */
[----:B------:R-:W-:Y:S01]  /*0470*/  VIADD R11, R24, 0xc0 ;  /* 0x000000c0180b7836 */ /* 0x000fe20000000000 */
[----:B------:R-:W-:Y:S02]  /*0480*/  SHF.R.S64 R12, RZ, 0x1e, R21 ;  /* 0x0000001eff0c7819 */ /* 0x000fe40000001015 */
[----:B------:R-:W-:-:S03]  /*0490*/  LEA.HI.X.SX32 R15, R5, UR37, 0x2, P1 ;  /* 0x00000025050f7c11 */ /* 0x000fc600088f16ff */
[----:B------:R-:W-:Y:S01]  /*04a0*/  UIADD3 UR6, UPT, UPT, URZ, -UR5, URZ ;  /* 0x80000005ff067290 */ /* 0x000fe2000fffe0ff */
[----:B------:R-:W-:Y:S01]  /*04b0*/  SHF.R.S64 R16, RZ, 0x1e, R4 ;  /* 0x0000001eff107819 */ /* 0x000fe20000001004 */
[----:B------:R-:W-:Y:S01]  /*04c0*/  UMOV UR4, URZ ;  /* 0x000000ff00047c82 */ /* 0x000fe20008000000 */
[----:B------:R-:W-:Y:S01]  /*04d0*/  R2UR UR12, R32 ;  /* 0x00000000200c72ca */ /* 0x000fe200000e0000 */
[----:B------:R-:W-:Y:S01]  /*04e0*/  UIMAD UR6, UR6, UR7, URZ ;  /* 0x00000007060672a4 */ /* 0x000fe2000f8e02ff */
[----:B------:R-:W-:Y:S01]  /*04f0*/  R2UR UR13, R33 ;  /* 0x00000000210d72ca */ /* 0x000fe200000e0000 */
[----:B------:R0:W4:Y:S01]  /*0500*/  LDG.E R6, desc[UR10][R14.64] ;  /* 0x0000000a0e067981 */ /* 0x000122000c1e1900 */
[----:B------:R-:W-:Y:S01]  /*0510*/  IADD3 R12, P2, PT, R12, UR36, RZ ;  /* 0x000000240c0c7c10 */ /* 0x000fe2000ff5e0ff */
[----:B------:R-:W-:Y:S01]  /*0520*/  UIMAD.WIDE.U32 UR4, UR5, UR6, UR4 ;  /* 0x00000006050472a5 */ /* 0x000fe2000f8e0004 */
[----:B------:R-:W-:Y:S02]  /*0530*/  IADD3 R16, P3, PT, R16, UR36, RZ ;  /* 0x0000002410107c10 */ /* 0x000fe4000ff7e0ff */
[----:B------:R-:W-:-:S02]  /*0540*/  SHF.R.S64 R18, RZ, 0x1e, R11 ;  /* 0x0000001eff127819 */ /* 0x000fc4000000100b */
[----:B------:R-:W-:Y:S02]  /*0550*/  IADD3 R22, PT, PT, R24, 0xa0, RZ ;  /* 0x000000a018167810 */ /* 0x000fe40007ffe0ff */
[----:B0-----:R-:W-:Y:S02]  /*0560*/  IABS R15, R24 ;  /* 0x00000018000f7213 */ /* 0x001fe40000000000 */
[----:B------:R-:W-:Y:S02]  /*0570*/  LEA.HI.X.SX32 R13, R21, UR37, 0x2, P2 ;  /* 0x00000025150d7c11 */ /* 0x000fe400090f16ff */
[----:B------:R-:W-:Y:S01]  /*0580*/  LEA.HI.X.SX32 R17, R4, UR37, 0x2, P3 ;  /* 0x0000002504117c11 */ /* 0x000fe200098f16ff */
[----:B------:R-:W-:Y:S01]  /*0590*/  IMAD.HI.U32 R23, R15, UR5, RZ ;  /* 0x000000050f177c27 */ /* 0x000fe2000f8e00ff */
[----:B------:R-:W-:Y:S02]  /*05a0*/  IABS R25, R20 ;  /* 0x0000001400197213 */ /* 0x000fe40000000000 */
[----:B------:R-:W-:Y:S01]  /*05b0*/  IADD3 R18, P2, PT, R18, UR36, RZ ;  /* 0x0000002412127c10 */ /* 0x000fe2000ff5e0ff */
[----:B------:R0:W5:Y:S01]  /*05c0*/  LDG.E R0, desc[UR12][R16.64] ;  /* 0x0000000c10007981 */ /* 0x000162000c1e1900 */
[----:B------:R-:W-:-:S02]  /*05d0*/  SHF.R.S64 R2, RZ, 0x1e, R22 ;  /* 0x0000001eff027819 */ /* 0x000fc40000001016 */
[----:B------:R-:W-:Y:S01]  /*05e0*/  IADD3 R10, PT, PT, R24, 0xe0, RZ ;  /* 0x000000e0180a7810 */ /* 0x000fe20007ffe0ff */
[----:B------:R-:W-:Y:S01]  /*05f0*/  IMAD.HI.U32 R46, R25, UR5, RZ ;  /* 0x00000005192e7c27 */ /* 0x000fe2000f8e00ff */
[----:B------:R-:W-:Y:S02]  /*0600*/  LEA.HI.X.SX32 R19, R11, UR37, 0x2, P2 ;  /* 0x000000250b137c11 */ /* 0x000fe400090f16ff */
[----:B------:R-:W-:Y:S01]  /*0610*/  R2UR UR8, R32 ;  /* 0x00000000200872ca */ /* 0x000fe200000e0000 */
[----:B------:R-:W-:Y:S01]  /*0620*/  IMAD.MOV R14, RZ, RZ, -R23 ;  /* 0x000000ffff0e7224 */ /* 0x000fe200078e0a17 */
[----:B------:R-:W-:Y:S01]  /*0630*/  R2UR UR9, R33 ;  /* 0x00000000210972ca */ /* 0x000fe200000e0000 */
[----:B------:R1:W5:Y:S01]  /*0640*/  LDG.E R18, desc[UR10][R18.64] ;  /* 0x0000000a12127981 */ /* 0x000362000c1e1900 */
[----:B------:R-:W-:Y:S02]  /*0650*/  IADD3 R2, P1, PT, R2, UR36, RZ ;  /* 0x0000002402027c10 */ /* 0x000fe4000ff3e0ff */
[----:B0-----:R-:W-:Y:S01]  /*0660*/  SHF.R.S64 R16, RZ, 0x1e, R10 ;  /* 0x0000001eff107819 */ /* 0x001fe2000000100a */
[----:B------:R-:W-:Y:S01]  /*0670*/  IMAD R15, R14, UR7, R15 ;  /* 0x000000070e0f7c24 */ /* 0x000fe2000f8e020f */
[----:B------:R-:W-:-:S02]  /*0680*/  LEA.HI.X.SX32 R3, R22, UR37, 0x2, P1 ;  /* 0x0000002516037c11 */ /* 0x000fc400088f16ff */
[----:B------:R-:W-:Y:S02]  /*0690*/  IADD3 R16, P1, PT, R16, UR36, RZ ;  /* 0x0000002410107c10 */ /* 0x000fe4000ff3e0ff */
[----:B------:R-:W-:Y:S02]  /*06a0*/  IADD3 R26, PT, PT, -R46, RZ, RZ ;  /* 0x000000ff2e1a7210 */ /* 0x000fe40007ffe1ff */
[----:B-1----:R-:W-:Y:S01]  /*06b0*/  IABS R19, R21 ;  /* 0x0000001500137213 */ /* 0x002fe20000000000 */
[----:B------:R-:W4:Y:S01]  /*06c0*/  LDG.E R7, desc[UR8][R12.64] ;  /* 0x000000080c077981 */ /* 0x000f22000c1e1900 */
[----:B------:R-:W-:Y:S01]  /*06d0*/  LEA.HI.X.SX32 R17, R10, UR37, 0x2, P1 ;  /* 0x000000250a117c11 */ /* 0x000fe200088f16ff */
[----:B------:R-:W-:Y:S01]  /*06e0*/  IMAD R25, R26, UR7, R25 ;  /* 0x000000071a197c24 */ /* 0x000fe2000f8e0219 */
[----:B------:R-:W-:Y:S01]  /*06f0*/  ISETP.LT.U32.AND P5, PT, R15, UR7, PT ;  /* 0x000000070f007c0c */ /* 0x000fe2000bfa1070 */
[----:B------:R-:W-:-:S04]  /*0700*/  IMAD.HI.U32 R48, R19, UR5, RZ ;  /* 0x0000000513307c27 */ /* 0x000fc8000f8e00ff */
[----:B------:R-:W-:Y:S01]  /*0710*/  VIADD R14, R24, 0x100 ;  /* 0x00000100180e7836 */ /* 0x000fe20000000000 */
[----:B------:R-:W-:Y:S01]  /*0720*/  ISETP.LT.U32.AND P2, PT, R25, UR7, PT ;  /* 0x0000000719007c0c */ /* 0x000fe2000bf41070 */
[----:B------:R0:W5:Y:S01]  /*0730*/  LDG.E R12, desc[UR12][R16.64] ;  /* 0x0000000c100c7981 */ /* 0x000162000c1e1900 */
[----:B------:R-:W-:-:S03]  /*0740*/  IABS R26, R5 ;  /* 0x00000005001a7213 */ /* 0x000fc60000000000 */
[----:B------:R1:W5:Y:S01]  /*0750*/  LDG.E R13, desc[UR8][R2.64] ;  /* 0x00000008020d7981 */ /* 0x000362000c1e1900 */
[----:B0-----:R-:W-:Y:S02]  /*0760*/  IADD3 R16, PT, PT, -R48, RZ, RZ ;  /* 0x000000ff30107210 */ /* 0x001fe40007ffe1ff */
[----:B-1----:R-:W-:-:S03]  /*0770*/  SHF.R.S64 R2, RZ, 0x1e, R14 ;  /* 0x0000001eff027819 */ /* 0x002fc6000000100e */
[----:B------:R-:W-:Y:S01]  /*0780*/  IMAD R19, R16, UR7, R19 ;  /* 0x0000000710137c24 */ /* 0x000fe2000f8e0213 */
[----:B------:R-:W-:Y:S02]  /*0790*/  IABS R28, R4 ;  /* 0x00000004001c7213 */ /* 0x000fe40000000000 */
[----:B------:R-:W-:Y:S01]  /*07a0*/  IADD3 R2, P1, PT, R2, UR36, RZ ;  /* 0x0000002402027c10 */ /* 0x000fe2000ff3e0ff */
[----:B------:R-:W-:Y:S01]  /*07b0*/  IMAD.HI.U32 R44, R26, UR5, RZ ;  /* 0x000000051a2c7c27 */ /* 0x000fe2000f8e00ff */
[----:B------:R-:W-:Y:S02]  /*07c0*/  @!P5 IADD3 R15, PT, PT, R15, -UR7, RZ ;  /* 0x800000070f0fdc10 */ /* 0x000fe4000fffe0ff */
[----:B------:R-:W-:Y:S01]  /*07d0*/  LEA.HI.X.SX32 R3, R14, UR37, 0x2, P1 ;  /* 0x000000250e037c11 */ /* 0x000fe200088f16ff */
[----:B------:R-:W-:Y:S01]  /*07e0*/  IMAD.HI.U32 R36, R28, UR5, RZ ;  /* 0x000000051c247c27 */ /* 0x000fe2000f8e00ff */
[----:B------:R-:W-:Y:S02]  /*07f0*/  ISETP.LT.U32.AND P1, PT, R19, UR7, PT ;  /* 0x0000000713007c0c */ /* 0x000fe4000bf21070 */
[----:B------:R-:W-:Y:S01]  /*0800*/  ISETP.GE.U32.AND P3, PT, R15, UR7, PT ;  /* 0x000000070f007c0c */ /* 0x000fe2000bf66070 */
[----:B------:R-:W-:Y:S01]  /*0810*/  @!P2 VIADD R25, R25, -UR7 ;  /* 0x800000071919ac36 */ /* 0x000fe20008000000 */
[----:B------:R-:W-:Y:S01]  /*0820*/  IADD3 R15, PT, PT, R24, 0x120, RZ ;  /* 0x00000120180f7810 */ /* 0x000fe20007ffe0ff */
[----:B------:R0:W5:Y:S01]  /*0830*/  LDG.E R17, desc[UR8][R2.64] ;  /* 0x0000000802117981 */ /* 0x000162000c1e1900 */
[----:B------:R-:W-:Y:S01]  /*0840*/  IADD3 R27, PT, PT, -R44, RZ, RZ ;  /* 0x000000ff2c1b7210 */ /* 0x000fe20007ffe1ff */
[----:B------:R-:W-:Y:S01]  /*0850*/  IMAD.MOV R29, RZ, RZ, -R36 ;  /* 0x000000ffff1d7224 */ /* 0x000fe200078e0a24 */
[----:B------:R-:W-:Y:S01]  /*0860*/  IABS R31, R22 ;  /* 0x00000016001f7213 */ /* 0x000fe20000000000 */
[----:B------:R-:W-:Y:S01]  /*0870*/  @!P5 VIADD R23, R23, 0x1 ;  /* 0x000000011717d836 */ /* 0x000fe20000000000 */
[----:B------:R-:W-:Y:S01]  /*0880*/  ISETP.GE.U32.AND P4, PT, R25, UR7, PT ;  /* 0x0000000719007c0c */ /* 0x000fe2000bf86070 */
[----:B------:R-:W-:Y:S01]  /*0890*/  IMAD R26, R27, UR7, R26 ;  /* 0x000000071b1a7c24 */ /* 0x000fe2000f8e021a */
[----:B0-----:R-:W-:-:S02]  /*08a0*/  IABS R3, R11 ;  /* 0x0000000b00037213 */ /* 0x001fc40000000000 */
[----:B------:R-:W-:Y:S01]  /*08b0*/  SHF.R.S64 R2, RZ, 0x1e, R15 ;  /* 0x0000001eff027819 */ /* 0x000fe2000000100f */
[----:B------:R-:W-:Y:S01]  /*08c0*/  IMAD R27, R29, UR7, R28 ;  /* 0x000000071d1b7c24 */ /* 0x000fe2000f8e021c */
[----:B------:R-:W-:Y:S01]  /*08d0*/  MOV R25, R3 ;  /* 0x0000000300197202 */ /* 0x000fe20000000f00 */
[----:B------:R-:W-:Y:S01]  /*08e0*/  IMAD.HI.U32 R30, R31, UR5, RZ ;  /* 0x000000051f1e7c27 */ /* 0x000fe2000f8e00ff */
[----:B------:R-:W-:Y:S02]  /*08f0*/  IADD3 R2, P5, PT, R2, UR36, RZ ;  /* 0x0000002402027c10 */ /* 0x000fe4000ffbe0ff */
[----:B------:R-:W-:Y:S01]  /*0900*/  @!P2 IADD3 R46, PT, PT, R46, 0x1, RZ ;  /* 0x000000012e2ea810 */ /* 0x000fe20007ffe0ff */
[----:B------:R-:W-:Y:S01]  /*0910*/  IMAD.HI.U32 R28, R25, UR5, RZ ;  /* 0x00000005191c7c27 */ /* 0x000fe2000f8e00ff */
[----:B------:R-:W-:Y:S02]  /*0920*/  @!P1 IADD3 R19, PT, PT, R19, -UR7, RZ ;  /* 0x8000000713139c10 */ /* 0x000fe4000fffe0ff */
[----:B------:R-:W-:-:S02]  /*0930*/  @P3 IADD3 R23, PT, PT, R23, 0x1, RZ ;  /* 0x0000000117173810 */ /* 0x000fc40007ffe0ff */
[----:B------:R-:W-:Y:S02]  /*0940*/  ISETP.LT.U32.AND P2, PT, R27, UR7, PT ;  /* 0x000000071b007c0c */ /* 0x000fe4000bf41070 */
[----:B------:R-:W-:Y:S02]  /*0950*/  LEA.HI.X.SX32 R3, R15, UR37, 0x2, P5 ;  /* 0x000000250f037c11 */ /* 0x000fe4000a8f16ff */
[----:B------:R-:W-:Y:S02]  /*0960*/  ISETP.LT.U32.AND P3, PT, R26, UR7, PT ;  /* 0x000000071a007c0c */ /* 0x000fe4000bf61070 */
[----:B------:R-:W-:Y:S02]  /*0970*/  IADD3 R16, PT, PT, -R30, RZ, RZ ;  /* 0x000000ff1e107210 */ /* 0x000fe40007ffe1ff */
[----:B------:R-:W-:Y:S02]  /*0980*/  ISETP.GE.U32.AND P5, PT, R19, UR7, PT ;  /* 0x0000000713007c0c */ /* 0x000fe4000bfa6070 */
[----:B------:R-:W-:Y:S01]  /*0990*/  IADD3 R34, PT, PT, -R28, RZ, RZ ;  /* 0x000000ff1c227210 */ /* 0x000fe20007ffe1ff */
[----:B------:R0:W5:Y:S01]  /*09a0*/  LDG.E R19, desc[UR8][R2.64] ;  /* 0x0000000802137981 */ /* 0x000162000c1e1900 */
[----:B------:R-:W-:Y:S01]  /*09b0*/  IMAD R29, R16, UR7, R31 ;  /* 0x00000007101d7c24 */ /* 0x000fe2000f8e021f */
[----:B------:R-:W-:Y:S01]  /*09c0*/  MOV R16, R23 ;  /* 0x0000001700107202 */ /* 0x000fe20000000f00 */
[----:B------:R-:W-:-:S02]  /*09d0*/  @P4 VIADD R46, R46, 0x1 ;  /* 0x000000012e2e4836 */ /* 0x000fc40000000000 */
[----:B------:R-:W-:Y:S01]  /*09e0*/  IMAD R23, R34, UR7, R25 ;  /* 0x0000000722177c24 */ /* 0x000fe2000f8e0219 */
[----:B0-----:R-:W-:Y:S02]  /*09f0*/  IABS R2, R10 ;  /* 0x0000000a00027213 */ /* 0x001fe40000000000 */
[----:B------:R-:W-:Y:S01]  /*0a00*/  LOP3.LUT R3, R5, UR49, RZ, 0x3c, !PT ;  /* 0x0000003105037c12 */ /* 0x000fe2000f8e3cff */
[----:B------:R-:W-:Y:S01]  /*0a10*/  @!P2 VIADD R27, R27, -UR7 ;  /* 0x800000071b1bac36 */ /* 0x000fe20008000000 */
[----:B------:R-:W-:Y:S01]  /*0a20*/  ISETP.LT.U32.AND P4, PT, R29, UR7, PT ;  /* 0x000000071d007c0c */ /* 0x000fe2000bf81070 */
[----:B------:R-:W-:Y:S01]  /*0a30*/  IMAD.HI.U32 R34, R2, UR5, RZ ;  /* 0x0000000502227c27 */ /* 0x000fe2000f8e00ff */
[----:B------:R-:W-:Y:S02]  /*0a40*/  @!P3 IADD3 R26, PT, PT, R26, -UR7, RZ ;  /* 0x800000071a1abc10 */ /* 0x000fe4000fffe0ff */
[----:B------:R-:W-:Y:S01]  /*0a50*/  IABS R25, R14 ;  /* 0x0000000e00197213 */ /* 0x000fe20000000000 */
[----:B------:R-:W-:Y:S01]  /*0a60*/  @!P3 VIADD R44, R44, 0x1 ;  /* 0x000000012c2cb836 */ /* 0x000fe20000000000 */
[----:B------:R-:W-:-:S02]  /*0a70*/  LOP3.LUT R31, R21, UR49, RZ, 0x3c, !PT ;  /* 0x00000031151f7c12 */ /* 0x000fc4000f8e3cff */
[----:B------:R-:W-:Y:S02]  /*0a80*/  ISETP.GE.AND P3, PT, R3, RZ, PT ;  /* 0x000000ff0300720c */ /* 0x000fe40003f66270 */
[----:B------:R-:W-:Y:S01]  /*0a90*/  IADD3 R3, PT, PT, -R34, RZ, RZ ;  /* 0x000000ff22037210 */ /* 0x000fe20007ffe1ff */
[----:B------:R-:W-:Y:S01]  /*0aa0*/  @!P0 IMAD.MOV R16, RZ, RZ, -R16 ;  /* 0x000000ffff108224 */ /* 0x000fe200078e0a10 */
[----:B------:R-:W-:Y:S02]  /*0ab0*/  @!P6 IADD3 R46, PT, PT, -R46, RZ, RZ ;  /* 0x000000ff2e2ee210 */ /* 0x000fe40007ffe1ff */
[----:B------:R-:W-:Y:S02]  /*0ac0*/  @!P1 IADD3 R48, PT, PT, R48, 0x1, RZ ;  /* 0x0000000130309810 */ /* 0x000fe40007ffe0ff */
[----:B------:R-:W-:Y:S01]  /*0ad0*/  ISETP.GE.U32.AND P6, PT, R26, UR7, PT ;  /* 0x000000071a007c0c */ /* 0x000fe2000bfc6070 */
[----:B------:R-:W-:Y:S01]  /*0ae0*/  IMAD.HI.U32 R26, R25, UR5, RZ ;  /* 0x00000005191a7c27 */ /* 0x000fe2000f8e00ff */
[----:B------:R-:W-:-:S02]  /*0af0*/  ISETP.GE.U32.AND P1, PT, R27, UR7, PT ;  /* 0x000000071b007c0c */ /* 0x000fc4000bf26070 */
[----:B------:R-:W-:Y:S01]  /*0b00*/  ISETP.GE.AND P0, PT, R31, RZ, PT ;  /* 0x000000ff1f00720c */ /* 0x000fe20003f06270 */
[----:B------:R-:W-:Y:S02]  /*0b10*/  IMAD R2, R3, UR7, R2 ;  /* 0x0000000703027c24 */ /* 0x000fe4000f8e0202 */
[----:B------:R-:W-:Y:S01]  /*0b20*/  IMAD.MOV R42, RZ, RZ, -R26 ;  /* 0x000000ffff2a7224 */ /* 0x000fe200078e0a1a */
[----:B------:R-:W-:Y:S01]  /*0b30*/  @!P2 IADD3 R36, PT, PT, R36, 0x1, RZ ;  /* 0x000000012424a810 */ /* 0x000fe20007ffe0ff */
[----:B------:R-:W-:Y:S01]  /*0b40*/  @!P4 VIADD R29, R29, -UR7 ;  /* 0x800000071d1dcc36 */ /* 0x000fe20008000000 */
[----:B------:R-:W-:Y:S01]  /*0b50*/  ISETP.LT.U32.AND P2, PT, R2, UR7, PT ;  /* 0x0000000702007c0c */ /* 0x000fe2000bf41070 */
[----:B------:R-:W-:Y:S01]  /*0b60*/  IMAD R25, R42, UR7, R25 ;  /* 0x000000072a197c24 */ /* 0x000fe2000f8e0219 */
[----:B------:R-:W-:Y:S02]  /*0b70*/  @P5 IADD3 R48, PT, PT, R48, 0x1, RZ ;  /* 0x0000000130305810 */ /* 0x000fe40007ffe0ff */
[----:B------:R-:W-:-:S02]  /*0b80*/  ISETP.GE.U32.AND P5, PT, R29, UR7, PT ;  /* 0x000000071d007c0c */ /* 0x000fc4000bfa6070 */
[----:B------:R-:W-:Y:S02]  /*0b90*/  @P1 IADD3 R36, PT, PT, R36, 0x1, RZ ;  /* 0x0000000124241810 */ /* 0x000fe40007ffe0ff */
[----:B------:R-:W-:Y:S02]  /*0ba0*/  @!P0 IADD3 R48, PT, PT, -R48, RZ, RZ ;  /* 0x000000ff30308210 */ /* 0x000fe40007ffe1ff */
[----:B------:R-:W-:Y:S02]  /*0bb0*/  LOP3.LUT R3, R22, UR49, RZ, 0x3c, !PT ;  /* 0x0000003116037c12 */ /* 0x000fe4000f8e3cff */
[----:B------:R-:W-:Y:S02]  /*0bc0*/  ISETP.LT.U32.AND P1, PT, R25, UR7, PT ;  /* 0x0000000719007c0c */ /* 0x000fe4000bf21070 */
[----:B------:R-:W-:Y:S02]  /*0bd0*/  ISETP.LT.U32.AND P0, PT, R23, UR7, PT ;  /* 0x0000000717007c0c */ /* 0x000fe4000bf01070 */
[----:B------:R-:W-:-:S02]  /*0be0*/  @!P4 IADD3 R30, PT, PT, R30, 0x1, RZ ;  /* 0x000000011e1ec810 */ /* 0x000fc40007ffe0ff */
[----:B------:R-:W-:Y:S02]  /*0bf0*/  ISETP.GE.AND P4, PT, R3, RZ, PT ;  /* 0x000000ff0300720c */ /* 0x000fe40003f86270 */
[----:B------:R-:W-:Y:S02]  /*0c00*/  @!P2 IADD3 R2, PT, PT, R2, -UR7, RZ ;  /* 0x800000070202ac10 */ /* 0x000fe4000fffe0ff */
[----:B------:R-:W-:Y:S02]  /*0c10*/  @P5 IADD3 R30, PT, PT, R30, 0x1, RZ ;  /* 0x000000011e1e5810 */ /* 0x000fe40007ffe0ff */
[----:B------:R-:W-:Y:S01]  /*0c20*/  @P6 IADD3 R44, PT, PT, R44, 0x1, RZ ;  /* 0x000000012c2c6810 */ /* 0x000fe20007ffe0ff */
[----:B------:R-:W-:Y:S01]  /*0c30*/  @!P1 VIADD R25, R25, -UR7 ;  /* 0x8000000719199c36 */ /* 0x000fe20008000000 */
[----:B------:R-:W-:Y:S02]  /*0c40*/  ISETP.GE.U32.AND P5, PT, R2, UR7, PT ;  /* 0x0000000702007c0c */ /* 0x000fe4000bfa6070 */
[----:B------:R-:W0:Y:S01]  /*0c50*/  LDC.64 R2, c[0x0][0x390] ;  /* 0x0000e400ff027b82 */ /* 0x000e220000000a00 */
[----:B------:R-:W-:Y:S01]  /*0c60*/  @!P0 IADD3 R23, PT, PT, R23, -UR7, RZ ;  /* 0x8000000717178c10 */ /* 0x000fe2000fffe0ff */
[----:B------:R-:W-:Y:S01]  /*0c70*/  @!P3 IMAD.MOV R44, RZ, RZ, -R44 ;  /* 0x000000ffff2cb224 */ /* 0x000fe200078e0a2c */
[----:B------:R-:W-:-:S02]  /*0c80*/  @!P4 IADD3 R30, PT, PT, -R30, RZ, RZ ;  /* 0x000000ff1e1ec210 */ /* 0x000fc40007ffe1ff */
[----:B------:R-:W-:Y:S02]  /*0c90*/  ISETP.GE.U32.AND P3, PT, R23, UR7, PT ;  /* 0x0000000717007c0c */ /* 0x000fe4000bf66070 */
[----:B------:R-:W-:Y:S02]  /*0ca0*/  ISETP.GE.U32.AND P4, PT, R25, UR7, PT ;  /* 0x0000000719007c0c */ /* 0x000fe4000bf86070 */
[----:B------:R-:W-:Y:S01]  /*0cb0*/  LOP3.LUT R25, R11, UR49, RZ, 0x3c, !PT ;  /* 0x000000310b197c12 */ /* 0x000fe2000f8e3cff */
[----:B------:R-:W-:Y:S01]  /*0cc0*/  VIADD R23, R24, 0x140 ;  /* 0x0000014018177836 */ /* 0x000fe20000000000 */
[----:B------:R-:W-:Y:S02]  /*0cd0*/  @!P0 IADD3 R28, PT, PT, R28, 0x1, RZ ;  /* 0x000000011c1c8810 */ /* 0x000fe40007ffe0ff */
[----:B------:R-:W-:Y:S02]  /*0ce0*/  ISETP.GE.AND P0, PT, R25, RZ, PT ;  /* 0x000000ff1900720c */ /* 0x000fe40003f06270 */
[----:B------:R-:W-:-:S03]  /*0cf0*/  IABS R31, R23 ;  /* 0x00000017001f7213 */ /* 0x000fc60000000000 */
[----:B------:R-:W-:Y:S02]  /*0d00*/  @P3 VIADD R28, R28, 0x1 ;  /* 0x000000011c1c3836 */ /* 0x000fe40000000000 */
[----:B------:R-:W-:Y:S01]  /*0d10*/  IMAD.HI.U32 R25, R31, UR5, RZ ;  /* 0x000000051f197c27 */ /* 0x000fe2000f8e00ff */
[----:B------:R-:W-:-:S05]  /*0d20*/  LOP3.LUT R27, R4, UR49, RZ, 0x3c, !PT ;  /* 0x00000031041b7c12 */ /* 0x000fca000f8e3cff */
[----:B------:R-:W-:Y:S02]  /*0d30*/  @!P0 IADD3 R28, PT, PT, -R28, RZ, RZ ;  /* 0x000000ff1c1c8210 */ /* 0x000fe40007ffe1ff */
[----:B0-----:R-:W-:Y:S02]  /*0d40*/  ISETP.NE.U32.AND P0, PT, R2, 0x1, PT ;  /* 0x000000010200780c */ /* 0x001fe40003f05070 */
[----:B------:R-:W-:Y:S02]  /*0d50*/  IADD3 R2, PT, PT, -R25, RZ, RZ ;  /* 0x000000ff19027210 */ /* 0x000fe40007ffe1ff */
[----:B------:R-:W-:Y:S02]  /*0d60*/  ISETP.GE.AND P6, PT, R27, RZ, PT ;  /* 0x000000ff1b00720c */ /* 0x000fe40003fc6270 */
[----:B------:R-:W-:Y:S01]  /*0d70*/  IABS R27, R15 ;  /* 0x0000000f001b7213 */ /* 0x000fe20000000000 */
[----:B------:R-:W-:Y:S02]  /*0d80*/  @!P2 VIADD R34, R34, 0x1 ;  /* 0x000000012222a836 */ /* 0x000fe40000000000 */
[----:B------:R-:W-:-:S02]  /*0d90*/  IMAD R2, R2, UR7, R31 ;  /* 0x0000000702027c24 */ /* 0x000fc4000f8e021f */
[----:B------:R-:W-:Y:S01]  /*0da0*/  IMAD.HI.U32 R29, R27, UR5, RZ ;  /* 0x000000051b1d7c27 */ /* 0x000fe2000f8e00ff */
[----:B------:R-:W-:Y:S02]  /*0db0*/  @P5 IADD3 R34, PT, PT, R34, 0x1, RZ ;  /* 0x0000000122225810 */ /* 0x000fe40007ffe0ff */
[----:B------:R-:W-:Y:S01]  /*0dc0*/  ISETP.LT.U32.AND P5, PT, R2, UR7, PT ;  /* 0x0000000702007c0c */ /* 0x000fe2000bfa1070 */
[----:B------:R-:W-:Y:S01]  /*0dd0*/  IMAD.MOV R42, RZ, RZ, -R29 ;  /* 0x000000ffff2a7224 */ /* 0x000fe200078e0a1d */
[----:B------:R-:W-:Y:S02]  /*0de0*/  ISETP.NE.AND.EX P0, PT, R3, RZ, PT, P0 ;  /* 0x000000ff0300720c */ /* 0x000fe40003f05300 */
[----:B------:R-:W-:Y:S01]  /*0df0*/  LOP3.LUT R3, R10, UR49, RZ, 0x3c, !PT ;  /* 0x000000310a037c12 */ /* 0x000fe2000f8e3cff */
[----:B------:R-:W-:Y:S01]  /*0e00*/  IMAD R27, R42, UR7, R27 ;  /* 0x000000072a1b7c24 */ /* 0x000fe2000f8e021b */
[----:B------:R-:W-:Y:S01]  /*0e10*/  @!P6 IADD3 R36, PT, PT, -R36, RZ, RZ ;  /* 0x000000ff2424e210 */ /* 0x000fe20007ffe1ff */
[----:B------:R-:W0:Y:S01]  /*0e20*/  LDC.64 R42, c[0x0][0x398] ;  /* 0x0000e600ff2a7b82 */ /* 0x000e220000000a00 */
[----:B------:R-:W-:-:S02]  /*0e30*/  ISETP.GE.AND P2, PT, R3, RZ, PT ;  /* 0x000000ff0300720c */ /* 0x000fc40003f46270 */
[----:B------:R-:W-:Y:S02]  /*0e40*/  ISETP.LT.U32.AND P6, PT, R27, UR7, PT ;  /* 0x000000071b007c0c */ /* 0x000fe4000bfc1070 */
[----:B------:R-:W-:Y:S01]  /*0e50*/  @!P1 IADD3 R26, PT, PT, R26, 0x1, RZ ;  /* 0x000000011a1a9810 */ /* 0x000fe20007ffe0ff */
[----:B------:R-:W-:-:S03]  /*0e60*/  @!P5 VIADD R2, R2, -UR7 ;  /* 0x800000070202dc36 */ /* 0x000fc60008000000 */
[----:B------:R-:W-:Y:S02]  /*0e70*/  @P4 IADD3 R26, PT, PT, R26, 0x1, RZ ;  /* 0x000000011a1a4810 */ /* 0x000fe40007ffe0ff */
[----:B------:R-:W-:Y:S02]  /*0e80*/  ISETP.GE.U32.AND P4, PT, R2, UR7, PT ;  /* 0x0000000702007c0c */ /* 0x000fe4000bf86070 */
[----:B------:R-:W-:Y:S02]  /*0e90*/  SHF.R.S64 R2, RZ, 0x1e, R23 ;  /* 0x0000001eff027819 */ /* 0x000fe40000001017 */
[----:B------:R-:W-:Y:S02]  /*0ea0*/  LOP3.LUT R3, R14, UR49, RZ, 0x3c, !PT ;  /* 0x000000310e037c12 */ /* 0x000fe4000f8e3cff */
[----:B------:R-:W-:Y:S02]  /*0eb0*/  @!P2 IADD3 R34, PT, PT, -R34, RZ, RZ ;  /* 0x000000ff2222a210 */ /* 0x000fe40007ffe1ff */
[----:B------:R-:W-:-:S02]  /*0ec0*/  @!P6 IADD3 R27, PT, PT, R27, -UR7, RZ ;  /* 0x800000071b1bec10 */ /* 0x000fc4000fffe0ff */
[----:B------:R-:W-:Y:S02]  /*0ed0*/  IADD3 R2, P2, PT, R2, UR36, RZ ;  /* 0x0000002402027c10 */ /* 0x000fe4000ff5e0ff */
[----:B------:R-:W-:Y:S02]  /*0ee0*/  ISETP.GE.AND P1, PT, R3, RZ, PT ;  /* 0x000000ff0300720c */ /* 0x000fe40003f26270 */
[----:B------:R-:W-:Y:S02]  /*0ef0*/  ISETP.GE.U32.AND P3, PT, R27, UR7, PT ;  /* 0x000000071b007c0c */ /* 0x000fe4000bf66070 */
[----:B------:R-:W-:Y:S02]  /*0f00*/  LEA.HI.X.SX32 R3, R23, UR37, 0x2, P2 ;  /* 0x0000002517037c11 */ /* 0x000fe400090f16ff */
[----:B------:R-:W-:Y:S02]  /*0f10*/  ISETP.NE.AND P2, PT, RZ, UR49, PT ;  /* 0x00000031ff007c0c */ /* 0x000fe4000bf45270 */
[----:B------:R-:W-:-:S04]  /*0f20*/  LOP3.LUT R27, RZ, UR49, RZ, 0x33, !PT ;  /* 0x00000031ff1b7c12 */ /* 0x000fc8000f8e33ff */
[----:B------:R-:W-:Y:S01]  /*0f30*/  SEL R16, R27, R16, !P2 ;  /* 0x000000101b107207 */ /* 0x000fe20005000000 */
[----:B------:R-:W-:Y:S01]  /*0f40*/  @!P1 IMAD.MOV R26, RZ, RZ, -R26 ;  /* 0x000000ffff1a9224 */ /* 0x000fe200078e0a1a */
[----:B0-----:R-:W-:Y:S02]  /*0f50*/  ISETP.NE.U32.AND P1, PT, R42, 0x1, PT ;  /* 0x000000012a00780c */ /* 0x001fe40003f25070 */
[C---:B------:R-:W-:Y:S02]  /*0f60*/  IADD3 R31, PT, PT, -R16.reuse, RZ, RZ ;  /* 0x000000ff101f7210 */ /* 0x040fe40007ffe1ff */
[----:B------:R-:W-:Y:S02]  /*0f70*/  ISETP.NE.AND.EX P1, PT, R43, RZ, PT, P1 ;  /* 0x000000ff2b00720c */ /* 0x000fe40003f25310 */
[----:B------:R-:W-:Y:S01]  /*0f80*/  SEL R35, R16, RZ, P0 ;  /* 0x000000ff10237207 */ /* 0x000fe20000000000 */
[----:B------:R-:W-:Y:S01]  /*0f90*/  IMAD R31, R31, UR49, R24 ;  /* 0x000000311f1f7c24 */ /* 0x000fe2000f8e0218 */
[----:B------:R-:W-:Y:S01]  /*0fa0*/  SEL R48, R27, R48, !P2 ;  /* 0x000000301b307207 */ /* 0x000fe20005000000 */
[----:B------:R0:W5:Y:S02]  /*0fb0*/  LDG.E R16, desc[UR8][R2.64] ;  /* 0x0000000802107981 */ /* 0x000164000c1e1900 */
[----:B------:R-:W-:Y:S01]  /*0fc0*/  IMAD R42, R35, UR44, RZ ;  /* 0x0000002c232a7c24 */ /* 0x000fe2000f8e02ff */
[----:B------:R-:W-:-:S05]  /*0fd0*/  SEL R31, R31, RZ, P1 ;  /* 0x000000ff1f1f7207 */ /* 0x000fca0000800000 */
[----:B------:R-:W-:Y:S02]  /*0fe0*/  IMAD R31, R31, UR45, R42 ;  /* 0x0000002d1f1f7c24 */ /* 0x000fe4000f8e022a */
[----:B------:R-:W-:-:S04]  /*0ff0*/  IMAD.MOV R42, RZ, RZ, -R48 ;  /* 0x000000ffff2a7224 */ /* 0x000fc800078e0a30 */
[----:B------:R-:W-:Y:S01]  /*1000*/  IMAD R21, R42, UR49, R21 ;  /* 0x000000312a157c24 */ /* 0x000fe2000f8e0215 */
[----:B------:R-:W-:Y:S02]  /*1010*/  IADD3 R42, PT, PT, R24, 0x160, RZ ;  /* 0x00000160182a7810 */ /* 0x000fe40007ffe0ff */
[----:B------:R-:W-:Y:S02]  /*1020*/  SEL R44, R27, R44, !P2 ;  /* 0x0000002c1b2c7207 */ /* 0x000fe40005000000 */
[----:B0-----:R-:W-:Y:S02]  /*1030*/  IABS R3, R42 ;  /* 0x0000002a00037213 */ /* 0x001fe40000000000 */
[----:B------:R-:W-:Y:S02]  /*1040*/  LOP3.LUT R2, R15, UR49, RZ, 0x3c, !PT ;  /* 0x000000310f027c12 */ /* 0x000fe4000f8e3cff */
[----:B------:R-:W-:Y:S01]  /*1050*/  @!P6 IADD3 R29, PT, PT, R29, 0x1, RZ ;  /* 0x000000011d1de810 */ /* 0x000fe20007ffe0ff */
[----:B------:R-:W-:Y:S01]  /*1060*/  IMAD.HI.U32 R43, R3, UR5, RZ ;  /* 0x00000005032b7c27 */ /* 0x000fe2000f8e00ff */
[----:B------:R-:W-:-:S03]  /*1070*/  ISETP.GE.AND P6, PT, R2, RZ, PT ;  /* 0x000000ff0200720c */ /* 0x000fc60003fc6270 */
[----:B------:R-:W-:-:S04]  /*1080*/  IMAD.MOV R2, RZ, RZ, -R44 ;  /* 0x000000ffff027224 */ /* 0x000fc800078e0a2c */
[----:B------:R-:W-:Y:S01]  /*1090*/  IMAD R5, R2, UR49, R5 ;  /* 0x0000003102057c24 */ /* 0x000fe2000f8e0205 */
[----:B------:R-:W-:-:S05]  /*10a0*/  IADD3 R2, PT, PT, -R43, RZ, RZ ;  /* 0x000000ff2b027210 */ /* 0x000fca0007ffe1ff */
[----:B------:R-:W-:Y:S01]  /*10b0*/  IMAD R3, R2, UR7, R3 ;  /* 0x0000000702037c24 */ /* 0x000fe2000f8e0203 */
[----:B------:R-:W-:-:S04]  /*10c0*/  @P3 IADD3 R29, PT, PT, R29, 0x1, RZ ;  /* 0x000000011d1d3810 */ /* 0x000fc80007ffe0ff */
[----:B------:R-:W-:Y:S02]  /*10d0*/  ISETP.LT.U32.AND P3, PT, R3, UR7, PT ;  /* 0x0000000703007c0c */ /* 0x000fe4000bf61070 */
[----:B------:R-:W-:-:S04]  /*10e0*/  SEL R46, R27, R46, !P2 ;  /* 0x0000002e1b2e7207 */ /* 0x000fc80005000000 */
[C---:B------:R-:W-:Y:S02]  /*10f0*/  IADD3 R35, PT, PT, -R46.reuse, RZ, RZ ;  /* 0x000000ff2e237210 */ /* 0x040fe40007ffe1ff */
[----:B------:R-:W-:-:S05]  /*1100*/  SEL R46, R46, RZ, P0 ;  /* 0x000000ff2e2e7207 */ /* 0x000fca0000000000 */
[----:B------:R-:W-:Y:S02]  /*1110*/  @!P3 VIADD R3, R3, -UR7 ;  /* 0x800000070303bc36 */ /* 0x000fe40008000000 */
[----:B------:R-:W-:-:S03]  /*1120*/  IMAD R20, R35, UR49, R20 ;  /* 0x0000003123147c24 */ /* 0x000fc6000f8e0214 */
[----:B------:R-:W-:Y:S01]  /*1130*/  ISETP.GE.U32.AND P2, PT, R3, UR7, PT ;  /* 0x0000000703007c0c */ /* 0x000fe2000bf46070 */
[----:B------:R-:W-:Y:S01]  /*1140*/  IMAD R35, R46, UR44, RZ ;  /* 0x0000002c2e237c24 */ /* 0x000fe2000f8e02ff */
[----:B------:R-:W-:Y:S02]  /*1150*/  SEL R20, R20, RZ, P1 ;  /* 0x000000ff14147207 */ /* 0x000fe40000800000 */
[----:B------:R-:W-:Y:S02]  /*1160*/  SEL R44, R44, RZ, P0 ;  /* 0x000000ff2c2c7207 */ /* 0x000fe40000000000 */
[----:B------:R-:W-:Y:S02]  /*1170*/  P2R R45, PR, RZ, 0x4 ;  /* 0x00000004ff2d7803 */ /* 0x000fe40000000000 */
[----:B------:R-:W-:Y:S01]  /*1180*/  ISETP.NE.AND P2, PT, RZ, UR49, PT ;  /* 0x00000031ff007c0c */ /* 0x000fe2000bf45270 */
[----:B------:R-:W-:Y:S01]  /*1190*/  IMAD R35, R20, UR45, R35 ;  /* 0x0000002d14237c24 */ /* 0x000fe2000f8e0223 */
[----:B------:R-:W-:Y:S01]  /*11a0*/  SEL R5, R5, RZ, P1 ;  /* 0x000000ff05057207 */ /* 0x000fe20000800000 */
[----:B------:R-:W-:Y:S01]  /*11b0*/  IMAD R44, R44, UR44, RZ ;  /* 0x0000002c2c2c7c24 */ /* 0x000fe2000f8e02ff */
[----:B------:R-:W-:-:S03]  /*11c0*/  SEL R20, R27, R36, !P2 ;  /* 0x000000241b147207 */ /* 0x000fc60005000000 */
[----:B------:R-:W-:Y:S01]  /*11d0*/  IMAD R36, R5, UR45, R44 ;  /* 0x0000002d05247c24 */ /* 0x000fe2000f8e022c */
[----:B------:R-:W-:Y:S02]  /*11e0*/  IADD3 R5, PT, PT, -R20, RZ, RZ ;  /* 0x000000ff14057210 */ /* 0x000fe40007ffe1ff */
[----:B------:R-:W-:Y:S02]  /*11f0*/  SHF.R.S64 R2, RZ, 0x1e, R42 ;  /* 0x0000001eff027819 */ /* 0x000fe4000000102a */
[----:B------:R-:W-:Y:S01]  /*1200*/  SEL R30, R27, R30, !P2 ;  /* 0x0000001e1b1e7207 */ /* 0x000fe20005000000 */
[----:B------:R-:W-:Y:S01]  /*1210*/  IMAD R4, R5, UR49, R4 ;  /* 0x0000003105047c24 */ /* 0x000fe2000f8e0204 */
[----:B------:R-:W-:Y:S02]  /*1220*/  SEL R48, R48, RZ, P0 ;  /* 0x000000ff30307207 */ /* 0x000fe40000000000 */
[----:B------:R-:W-:Y:S01]  /*1230*/  @!P6 IADD3 R29, PT, PT, -R29, RZ, RZ ;  /* 0x000000ff1d1de210 */ /* 0x000fe20007ffe1ff */
[----:B------:R-:W-:Y:S01]  /*1240*/  IMAD.MOV R5, RZ, RZ, -R30 ;  /* 0x000000ffff057224 */ /* 0x000fe200078e0a1e */
[----:B------:R-:W-:Y:S01]  /*1250*/  IADD3 R2, P6, PT, R2, UR36, RZ ;  /* 0x0000002402027c10 */ /* 0x000fe2000ffde0ff */
[----:B------:R-:W-:Y:S01]  /*1260*/  IMAD R48, R48, UR44, RZ ;  /* 0x0000002c30307c24 */ /* 0x000fe2000f8e02ff */
[----:B------:R-:W-:Y:S01]  /*1270*/  SEL R21, R21, RZ, P1 ;  /* 0x000000ff15157207 */ /* 0x000fe20000800000 */
[----:B------:R-:W-:Y:S01]  /*1280*/  IMAD R22, R5, UR49, R22 ;  /* 0x0000003105167c24 */ /* 0x000fe2000f8e0216 */
[----:B------:R-:W-:-:S02]  /*1290*/  LEA.HI.X.SX32 R3, R42, UR37, 0x2, P6 ;  /* 0x000000252a037c11 */ /* 0x000fc4000b0f16ff */
[----:B------:R-:W-:Y:S02]  /*12a0*/  SEL R20, R20, RZ, P0 ;  /* 0x000000ff14147207 */ /* 0x000fe40000000000 */
[----:B------:R-:W-:Y:S01]  /*12b0*/  SEL R30, R30, RZ, P0 ;  /* 0x000000ff1e1e7207 */ /* 0x000fe20000000000 */
[----:B------:R-:W-:Y:S01]  /*12c0*/  IMAD R41, R21, UR45, R48 ;  /* 0x0000002d15297c24 */ /* 0x000fe2000f8e0230 */
[----:B------:R-:W-:Y:S01]  /*12d0*/  SEL R4, R4, RZ, P1 ;  /* 0x000000ff04047207 */ /* 0x000fe20000800000 */
[----:B------:R0:W5:Y:S01]  /*12e0*/  LDG.E R21, desc[UR8][R2.64] ;  /* 0x0000000802157981 */ /* 0x000162000c1e1900 */
[----:B------:R-:W-:Y:S01]  /*12f0*/  SEL R5, R22, RZ, P1 ;  /* 0x000000ff16057207 */ /* 0x000fe20000800000 */
[----:B------:R-:W-:Y:S01]  /*1300*/  IMAD R30, R30, UR44, RZ ;  /* 0x0000002c1e1e7c24 */ /* 0x000fe2000f8e02ff */
[----:B------:R-:W-:Y:S01]  /*1310*/  IADD3 R22, PT, PT, R24, 0x180, RZ ;  /* 0x0000018018167810 */ /* 0x000fe20007ffe0ff */
[----:B0-----:R-:W-:-:S03]  /*1320*/  IMAD R3, R20, UR44, RZ ;  /* 0x0000002c14037c24 */ /* 0x001fc6000f8e02ff */
[----:B------:R-:W-:Y:S01]  /*1330*/  IABS R20, R22 ;  /* 0x0000001600147213 */ /* 0x000fe20000000000 */
[----:B------:R-:W-:Y:S02]  /*1340*/  IMAD R5, R5, UR45, R30 ;  /* 0x0000002d05057c24 */ /* 0x000fe4000f8e021e */
[----:B------:R-:W-:Y:S01]  /*1350*/  IMAD R4, R4, UR45, R3 ;  /* 0x0000002d04047c24 */ /* 0x000fe2000f8e0203 */
[----:B------:R-:W-:Y:S02]  /*1360*/  LOP3.LUT R3, R23, UR49, RZ, 0x3c, !PT ;  /* 0x0000003117037c12 */ /* 0x000fe4000f8e3cff */
[----:B------:R-:W-:Y:S01]  /*1370*/  SEL R30, R27, R34, !P2 ;  /* 0x000000221b1e7207 */ /* 0x000fe20005000000 */
[----:B------:R-:W-:Y:S01]  /*1380*/  @!P5 VIADD R25, R25, 0x1 ;  /* 0x000000011919d836 */ /* 0x000fe20000000000 */
[----:B------:R-:W-:Y:S01]  /*1390*/  ISETP.GE.AND P5, PT, R3, RZ, PT ;  /* 0x000000ff0300720c */ /* 0x000fe20003fa6270 */
[----:B------:R-:W-:Y:S01]  /*13a0*/  IMAD.HI.U32 R34, R20, UR5, RZ ;  /* 0x0000000514227c27 */ /* 0x000fe2000f8e00ff */
[----:B------:R-:W-:-:S05]  /*13b0*/  IADD3 R3, PT, PT, -R30, RZ, RZ ;  /* 0x000000ff1e037210 */ /* 0x000fca0007ffe1ff */
[----:B------:R-:W-:Y:S01]  /*13c0*/  IMAD R44, R3, UR49, R10 ;  /* 0x00000031032c7c24 */ /* 0x000fe2000f8e020a */
[----:B------:R-:W-:-:S05]  /*13d0*/  IADD3 R3, PT, PT, -R34, RZ, RZ ;  /* 0x000000ff22037210 */ /* 0x000fca0007ffe1ff */
[----:B------:R-:W-:Y:S01]  /*13e0*/  IMAD R3, R3, UR7, R20 ;  /* 0x0000000703037c24 */ /* 0x000fe2000f8e0214 */
[----:B------:R-:W-:-:S04]  /*13f0*/  SEL R28, R27, R28, !P2 ;  /* 0x0000001c1b1c7207 */ /* 0x000fc80005000000 */
[----:B------:R-:W-:Y:S02]  /*1400*/  ISETP.LT.U32.AND P6, PT, R3, UR7, PT ;  /* 0x0000000703007c0c */ /* 0x000fe4000bfc1070 */
[C---:B------:R-:W-:Y:S01]  /*1410*/  IADD3 R2, PT, PT, -R28.reuse, RZ, RZ ;  /* 0x000000ff1c027210 */ /* 0x040fe20007ffe1ff */
[----:B------:R-:W-:Y:S01]  /*1420*/  @P4 VIADD R25, R25, 0x1 ;  /* 0x0000000119194836 */ /* 0x000fe20000000000 */
[----:B------:R-:W-:-:S03]  /*1430*/  SEL R28, R28, RZ, P0 ;  /* 0x000000ff1c1c7207 */ /* 0x000fc60000000000 */
[----:B------:R-:W-:Y:S01]  /*1440*/  IMAD R11, R2, UR49, R11 ;  /* 0x00000031020b7c24 */ /* 0x000fe2000f8e020b */
[----:B------:R-:W-:Y:S02]  /*1450*/  SHF.R.S64 R2, RZ, 0x1e, R22 ;  /* 0x0000001eff027819 */ /* 0x000fe40000001016 */
[----:B------:R-:W-:Y:S01]  /*1460*/  MOV R46, R25 ;  /* 0x00000019002e7202 */ /* 0x000fe20000000f00 */
[----:B------:R-:W-:Y:S01]  /*1470*/  IMAD R25, R28, UR44, RZ ;  /* 0x0000002c1c197c24 */ /* 0x000fe2000f8e02ff */
[----:B------:R-:W-:Y:S02]  /*1480*/  IADD3 R2, P4, PT, R2, UR36, RZ ;  /* 0x0000002402027c10 */ /* 0x000fe4000ff9e0ff */
[----:B------:R-:W-:Y:S02]  /*1490*/  @!P6 IADD3 R3, PT, PT, R3, -UR7, RZ ;  /* 0x800000070303ec10 */ /* 0x000fe4000fffe0ff */
[----:B------:R-:W-:Y:S01]  /*14a0*/  SEL R10, R11, RZ, P1 ;  /* 0x000000ff0b0a7207 */ /* 0x000fe20000800000 */
[----:B------:R-:W-:Y:S01]  /*14b0*/  @!P5 IMAD.MOV R46, RZ, RZ, -R46 ;  /* 0x000000ffff2ed224 */ /* 0x000fe200078e0a2e */
[----:B------:R-:W-:-:S02]  /*14c0*/  ISETP.GE.U32.AND P5, PT, R3, UR7, PT ;  /* 0x0000000703007c0c */ /* 0x000fc4000bfa6070 */
[----:B------:R-:W-:Y:S01]  /*14d0*/  LEA.HI.X.SX32 R3, R22, UR37, 0x2, P4 ;  /* 0x0000002516037c11 */ /* 0x000fe2000a0f16ff */
[----:B------:R-:W-:Y:S01]  /*14e0*/  IMAD R10, R10, UR45, R25 ;  /* 0x0000002d0a0a7c24 */ /* 0x000fe2000f8e0219 */
[----:B------:R-:W-:Y:S02]  /*14f0*/  ISETP.NE.AND P4, PT, R45, RZ, PT ;  /* 0x000000ff2d00720c */ /* 0x000fe40003f85270 */
[----:B------:R-:W-:Y:S01]  /*1500*/  LOP3.LUT R25, R42, UR49, RZ, 0x3c, !PT ;  /* 0x000000312a197c12 */ /* 0x000fe2000f8e3cff */
[----:B------:R0:W5:Y:S01]  /*1510*/  LDG.E R20, desc[UR8][R2.64] ;  /* 0x0000000802147981 */ /* 0x000162000c1e1900 */
[----:B------:R-:W-:Y:S02]  /*1520*/  @!P3 IADD3 R43, PT, PT, R43, 0x1, RZ ;  /* 0x000000012b2bb810 */ /* 0x000fe40007ffe0ff */
[----:B------:R-:W-:Y:S02]  /*1530*/  ISETP.GE.AND P3, PT, R25, RZ, PT ;  /* 0x000000ff1900720c */ /* 0x000fe40003f66270 */
[----:B------:R-:W-:-:S02]  /*1540*/  SEL R29, R27, R29, !P2 ;  /* 0x0000001d1b1d7207 */ /* 0x000fc40005000000 */
[----:B------:R-:W-:-:S03]  /*1550*/  SEL R26, R27, R26, !P2 ;  /* 0x0000001a1b1a7207 */ /* 0x000fc60005000000 */
[----:B------:R-:W-:Y:S01]  /*1560*/  @P4 VIADD R43, R43, 0x1 ;  /* 0x000000012b2b4836 */ /* 0x000fe20000000000 */
[----:B0-----:R-:W-:Y:S02]  /*1570*/  IADD3 R2, PT, PT, -R29, RZ, RZ ;  /* 0x000000ff1d027210 */ /* 0x001fe40007ffe1ff */
[----:B------:R-:W-:Y:S02]  /*1580*/  SEL R46, R27, R46, !P2 ;  /* 0x0000002e1b2e7207 */ /* 0x000fe40005000000 */
[----:B------:R-:W-:Y:S02]  /*1590*/  IADD3 R3, PT, PT, -R26, RZ, RZ ;  /* 0x000000ff1a037210 */ /* 0x000fe40007ffe1ff */
[----:B------:R-:W-:Y:S01]  /*15a0*/  @!P3 IADD3 R43, PT, PT, -R43, RZ, RZ ;  /* 0x000000ff2b2bb210 */ /* 0x000fe20007ffe1ff */
[----:B------:R-:W-:Y:S01]  /*15b0*/  IMAD R15, R2, UR49, R15 ;  /* 0x00000031020f7c24 */ /* 0x000fe2000f8e020f */
[----:B------:R-:W-:Y:S01]  /*15c0*/  SEL R30, R30, RZ, P0 ;  /* 0x000000ff1e1e7207 */ /* 0x000fe20000000000 */
[----:B------:R-:W-:Y:S01]  /*15d0*/  IMAD.MOV R2, RZ, RZ, -R46 ;  /* 0x000000ffff027224 */ /* 0x000fe200078e0a2e */
[----:B------:R-:W-:Y:S01]  /*15e0*/  SEL R43, R27, R43, !P2 ;  /* 0x0000002b1b2b7207 */ /* 0x000fe20005000000 */
[----:B------:R-:W-:Y:S01]  /*15f0*/  IMAD R14, R3, UR49, R14 ;  /* 0x00000031030e7c24 */ /* 0x000fe2000f8e020e */
[----:B------:R-:W-:Y:S01]  /*1600*/  SEL R11, R44, RZ, P1 ;  /* 0x000000ff2c0b7207 */ /* 0x000fe20000800000 */
[----:B------:R-:W-:Y:S01]  /*1610*/  IMAD R25, R2, UR49, R23 ;  /* 0x0000003102197c24 */ /* 0x000fe2000f8e0217 */
[----:B------:R-:W-:Y:S01]  /*1620*/  SEL R26, R26, RZ, P0 ;  /* 0x000000ff1a1a7207 */ /* 0x000fe20000000000 */
[----:B------:R-:W-:Y:S01]  /*1630*/  IMAD R30, R30, UR44, RZ ;  /* 0x0000002c1e1e7c24 */ /* 0x000fe2000f8e02ff */
[----:B------:R-:W-:-:S02]  /*1640*/  IADD3 R23, PT, PT, -R43, RZ, RZ ;  /* 0x000000ff2b177210 */ /* 0x000fc40007ffe1ff */
[----:B------:R-:W-:Y:S01]  /*1650*/  SEL R14, R14, RZ, P1 ;  /* 0x000000ff0e0e7207 */ /* 0x000fe20000800000 */
[----:B------:R-:W-:Y:S01]  /*1660*/  IMAD R11, R11, UR45, R30 ;  /* 0x0000002d0b0b7c24 */ /* 0x000fe2000f8e021e */
[----:B------:R-:W-:Y:S01]  /*1670*/  SEL R43, R43, RZ, P0 ;  /* 0x000000ff2b2b7207 */ /* 0x000fe20000000000 */
[----:B------:R-:W-:Y:S01]  /*1680*/  IMAD R3, R26, UR44, RZ ;  /* 0x0000002c1a037c24 */ /* 0x000fe2000f8e02ff */
[----:B------:R-:W-:Y:S01]  /*1690*/  SEL R46, R46, RZ, P0 ;  /* 0x000000ff2e2e7207 */ /* 0x000fe20000000000 */
[----:B------:R-:W-:Y:S01]  /*16a0*/  IMAD R30, R23, UR49, R42 ;  /* 0x00000031171e7c24 */ /* 0x000fe2000f8e022a */
[----:B------:R-:W-:Y:S01]  /*16b0*/  IADD3 R42, P3, PT, R31, UR38, RZ ;  /* 0x000000261f2a7c10 */ /* 0x000fe2000ff7e0ff */
[----:B------:R-:W-:Y:S02]  /*16c0*/  IMAD R28, R14, UR45, R3 ;  /* 0x0000002d0e1c7c24 */ /* 0x000fe4000f8e0203 */
[----:B------:R-:W-:Y:S01]  /*16d0*/  IMAD R3, R43, UR44, RZ ;  /* 0x0000002c2b037c24 */ /* 0x000fe2000f8e02ff */
[----:B------:R-:W-:Y:S01]  /*16e0*/  LEA.HI.X.SX32 R43, R31, UR39, 0x1, P3 ;  /* 0x000000271f2b7c11 */ /* 0x000fe200098f0eff */
[----:B------:R-:W-:Y:S01]  /*16f0*/  IMAD R26, R46, UR44, RZ ;  /* 0x0000002c2e1a7c24 */ /* 0x000fe2000f8e02ff */
[----:B------:R-:W-:-:S03]  /*1700*/  IADD3 R46, P3, PT, R35, UR38, RZ ;  /* 0x00000026232e7c10 */ /* 0x000fc6000ff7e0ff */
[----:B------:R0:W2:Y:S01]  /*1710*/  LDG.E.U8 R42, desc[UR8][R42.64] ;  /* 0x000000082a2a7981 */ /* 0x0000a2000c1e1100 */
[----:B------:R-:W-:-:S05]  /*1720*/  LEA.HI.X.SX32 R47, R35, UR39, 0x1, P3 ;  /* 0x00000027232f7c11 */ /* 0x000fca00098f0eff */
[----:B------:R-:W3:Y:S01]  /*1730*/  LDG.E.U8 R46, desc[UR8][R46.64] ;  /* 0x000000082e2e7981 */ /* 0x000ee2000c1e1100 */
[----:B------:R-:W-:Y:S02]  /*1740*/  SEL R29, R29, RZ, P0 ;  /* 0x000000ff1d1d7207 */ /* 0x000fe40000000000 */
[----:B------:R-:W-:-:S03]  /*1750*/  SEL R15, R15, RZ, P1 ;  /* 0x000000ff0f0f7207 */ /* 0x000fc60000800000 */
[----:B------:R-:W-:Y:S01]  /*1760*/  IMAD R2, R29, UR44, RZ ;  /* 0x0000002c1d027c24 */ /* 0x000fe2000f8e02ff */
[----:B------:R-:W-:-:S03]  /*1770*/  SEL R25, R25, RZ, P1 ;  /* 0x000000ff19197207 */ /* 0x000fc60000800000 */
[----:B------:R-:W-:Y:S01]  /*1780*/  IMAD R29, R15, UR45, R2 ;  /* 0x0000002d0f1d7c24 */ /* 0x000fe2000f8e0202 */
[----:B------:R-:W-:Y:S02]  /*1790*/  LOP3.LUT R2, R22, UR49, RZ, 0x3c, !PT ;  /* 0x0000003116027c12 */ /* 0x000fe4000f8e3cff */
[----:B------:R-:W-:Y:S02]  /*17a0*/  SEL R30, R30, RZ, P1 ;  /* 0x000000ff1e1e7207 */ /* 0x000fe40000800000 */
[----:B------:R-:W-:Y:S02]  /*17b0*/  ISETP.GE.AND P4, PT, R2, RZ, PT ;  /* 0x000000ff0200720c */ /* 0x000fe40003f86270 */
[----:B------:R-:W-:Y:S01]  /*17c0*/  IADD3 R2, P3, PT, R41, UR38, RZ ;  /* 0x0000002629027c10 */ /* 0x000fe2000ff7e0ff */
[----:B------:R-:W-:Y:S01]  /*17d0*/  IMAD R26, R25, UR45, R26 ;  /* 0x0000002d191a7c24 */ /* 0x000fe2000f8e021a */
[----:B------:R-:W-:Y:S01]  /*17e0*/  IADD3 R23, PT, PT, R24, 0x1a0, RZ ;  /* 0x000001a018177810 */ /* 0x000fe20007ffe0ff */
[----:B------:R-:W-:Y:S01]  /*17f0*/  IMAD R25, R30, UR45, R3 ;  /* 0x0000002d1e197c24 */ /* 0x000fe2000f8e0203 */
[----:B------:R-:W-:-:S02]  /*1800*/  LEA.HI.X.SX32 R3, R41, UR39, 0x1, P3 ;  /* 0x0000002729037c11 */ /* 0x000fc400098f0eff */
[----:B------:R-:W-:Y:S02]  /*1810*/  IABS R15, R23 ;  /* 0x00000017000f7213 */ /* 0x000fe40000000000 */
[----:B------:R-:W-:-:S03]  /*1820*/  IADD3 R30, P3, PT, R36, UR38, RZ ;  /* 0x00000026241e7c10 */ /* 0x000fc6000ff7e0ff */
[----:B------:R-:W-:Y:S01]  /*1830*/  IMAD.HI.U32 R44, R15, UR5, RZ ;  /* 0x000000050f2c7c27 */ /* 0x000fe2000f8e00ff */
[----:B------:R-:W-:Y:S02]  /*1840*/  LEA.HI.X.SX32 R31, R36, UR39, 0x1, P3 ;  /* 0x00000027241f7c11 */ /* 0x000fe400098f0eff */
[----:B------:R1:W4:Y:S01]  /*1850*/  LDG.E.U8 R36, desc[UR10][R2.64] ;  /* 0x0000000a02247981 */ /* 0x000322000c1e1100 */
[----:B------:R-:W-:Y:S01]  /*1860*/  IMAD.MOV R14, RZ, RZ, -R44 ;  /* 0x000000ffff0e7224 */ /* 0x000fe200078e0a2c */
[----:B0-----:R-:W-:Y:S02]  /*1870*/  IADD3 R43, PT, PT, R24, 0x1c0, RZ ;  /* 0x000001c0182b7810 */ /* 0x001fe40007ffe0ff */
[----:B------:R-:W5:Y:S01]  /*1880*/  LDG.E.U8 R30, desc[UR12][R30.64] ;  /* 0x0000000c1e1e7981 */ /* 0x000f62000c1e1100 */
[----:B------:R-:W-:Y:S01]  /*1890*/  IMAD R15, R14, UR7, R15 ;  /* 0x000000070e0f7c24 */ /* 0x000fe2000f8e020f */
[----:B------:R-:W-:-:S04]  /*18a0*/  IABS R35, R43 ;  /* 0x0000002b00237213 */ /* 0x000fc80000000000 */
[----:B------:R-:W-:Y:S01]  /*18b0*/  ISETP.LT.U32.AND P3, PT, R15, UR7, PT ;  /* 0x000000070f007c0c */ /* 0x000fe2000bf61070 */
[----:B------:R-:W-:Y:S01]  /*18c0*/  IMAD.HI.U32 R41, R35, UR5, RZ ;  /* 0x0000000523297c27 */ /* 0x000fe2000f8e00ff */
[----:B------:R-:W-:-:S04]  /*18d0*/  @!P6 IADD3 R34, PT, PT, R34, 0x1, RZ ;  /* 0x000000012222e810 */ /* 0x000fc80007ffe0ff */
[----:B-1----:R-:W-:Y:S01]  /*18e0*/  IADD3 R2, PT, PT, -R41, RZ, RZ ;  /* 0x000000ff29027210 */ /* 0x002fe20007ffe1ff */
[----:B------:R-:W-:Y:S01]  /*18f0*/  @P5 VIADD R34, R34, 0x1 ;  /* 0x0000000122225836 */ /* 0x000fe20000000000 */
[----:B------:R-:W-:Y:S02]  /*1900*/  SHF.R.S64 R14, RZ, 0x1e, R23 ;  /* 0x0000001eff0e7819 */ /* 0x000fe40000001017 */
[----:B------:R-:W-:Y:S01]  /*1910*/  R2UR UR14, R32 ;  /* 0x00000000200e72ca */ /* 0x000fe200000e0000 */
[----:B------:R-:W-:Y:S01]  /*1920*/  IMAD R3, R2, UR7, R35 ;  /* 0x0000000702037c24 */ /* 0x000fe2000f8e0223 */
[----:B------:R-:W-:Y:S02]  /*1930*/  R2UR UR15, R33 ;  /* 0x00000000210f72ca */ /* 0x000fe400000e0000 */
[----:B------:R-:W-:Y:S02]  /*1940*/  @!P3 IADD3 R15, PT, PT, R15, -UR7, RZ ;  /* 0x800000070f0fbc10 */ /* 0x000fe4000fffe0ff */
[----:B------:R-:W-:-:S02]  /*1950*/  @!P4 IADD3 R34, PT, PT, -R34, RZ, RZ ;  /* 0x000000ff2222c210 */ /* 0x000fc40007ffe1ff */
[----:B------:R-:W-:Y:S02]  /*1960*/  IADD3 R14, P6, PT, R14, UR36, RZ ;  /* 0x000000240e0e7c10 */ /* 0x000fe4000ffde0ff */
[----:B------:R-:W-:Y:S02]  /*1970*/  ISETP.LT.U32.AND P4, PT, R3, UR7, PT ;  /* 0x0000000703007c0c */ /* 0x000fe4000bf81070 */
[----:B------:R-:W-:Y:S02]  /*1980*/  ISETP.GE.U32.AND P2, PT, R15, UR7, PT ;  /* 0x000000070f007c0c */ /* 0x000fe4000bf46070 */
[----:B------:R-:W-:Y:S02]  /*1990*/  LEA.HI.X.SX32 R15, R23, UR37, 0x2, P6 ;  /* 0x00000025170f7c11 */ /* 0x000fe4000b0f16ff */
[----:B------:R-:W-:Y:S02]  /*19a0*/  P2R R45, PR, RZ, 0x4 ;  /* 0x00000004ff2d7803 */ /* 0x000fe40000000000 */
[----:B------:R-:W-:Y:S01]  /*19b0*/  ISETP.NE.AND P2, PT, RZ, UR49, PT ;  /* 0x00000031ff007c0c */ /* 0x000fe2000bf45270 */
[----:B------:R0:W5:Y:S01]  /*19c0*/  LDG.E R14, desc[UR14][R14.64] ;  /* 0x0000000e0e0e7981 */ /* 0x000162000c1e1900 */
[----:B------:R-:W-:-:S02]  /*19d0*/  SHF.R.S64 R2, RZ, 0x1e, R43 ;  /* 0x0000001eff027819 */ /* 0x000fc4000000102b */
[----:B------:R-:W-:Y:S01]  /*19e0*/  SEL R34, R27, R34, !P2 ;  /* 0x000000221b227207 */ /* 0x000fe20005000000 */
[----:B------:R-:W-:Y:S01]  /*19f0*/  @!P4 VIADD R3, R3, -UR7 ;  /* 0x800000070303cc36 */ /* 0x000fe20008000000 */
[----:B------:R-:W-:Y:S02]  /*1a00*/  @!P3 IADD3 R44, PT, PT, R44, 0x1, RZ ;  /* 0x000000012c2cb810 */ /* 0x000fe40007ffe0ff */
[----:B0-----:R-:W-:Y:S02]  /*1a10*/  LOP3.LUT R15, R23, UR49, RZ, 0x3c, !PT ;  /* 0x00000031170f7c12 */ /* 0x001fe4000f8e3cff */
[----:B------:R-:W-:Y:S02]  /*1a20*/  IADD3 R2, P3, PT, R2, UR36, RZ ;  /* 0x0000002402027c10 */ /* 0x000fe4000ff7e0ff */
[----:B------:R-:W-:Y:S01]  /*1a30*/  ISETP.GE.AND P5, PT, R15, RZ, PT ;  /* 0x000000ff0f00720c */ /* 0x000fe20003fa6270 */
[----:B------:R-:W-:Y:S01]  /*1a40*/  IMAD.MOV R15, RZ, RZ, -R34 ;  /* 0x000000ffff0f7224 */ /* 0x000fe200078e0a22 */
[----:B------:R-:W-:-:S02]  /*1a50*/  ISETP.GE.U32.AND P6, PT, R3, UR7, PT ;  /* 0x0000000703007c0c */ /* 0x000fc4000bfc6070 */
[----:B------:R-:W-:Y:S01]  /*1a60*/  LEA.HI.X.SX32 R3, R43, UR37, 0x2, P3 ;  /* 0x000000252b037c11 */ /* 0x000fe200098f16ff */
[----:B------:R-:W-:Y:S01]  /*1a70*/  IMAD R22, R15, UR49, R22 ;  /* 0x000000310f167c24 */ /* 0x000fe2000f8e0216 */
[----:B------:R-:W-:Y:S02]  /*1a80*/  ISETP.NE.AND P3, PT, R45, RZ, PT ;  /* 0x000000ff2d00720c */ /* 0x000fe40003f65270 */
[----:B------:R-:W-:Y:S01]  /*1a90*/  SEL R34, R34, RZ, P0 ;  /* 0x000000ff22227207 */ /* 0x000fe20000000000 */
[----:B------:R0:W5:Y:S01]  /*1aa0*/  LDG.E R15, desc[UR8][R2.64] ;  /* 0x00000008020f7981 */ /* 0x000162000c1e1900 */
[----:B------:R-:W-:-:S03]  /*1ab0*/  SEL R22, R22, RZ, P1 ;  /* 0x000000ff16167207 */ /* 0x000fc60000800000 */
[----:B------:R-:W-:-:S04]  /*1ac0*/  IMAD R35, R34, UR44, RZ ;  /* 0x0000002c22237c24 */ /* 0x000fc8000f8e02ff */
[----:B------:R-:W-:Y:S01]  /*1ad0*/  IMAD R35, R22, UR45, R35 ;  /* 0x0000002d16237c24 */ /* 0x000fe2000f8e0223 */
[----:B------:R-:W-:Y:S02]  /*1ae0*/  LOP3.LUT R22, R43, UR49, RZ, 0x3c, !PT ;  /* 0x000000312b167c12 */ /* 0x000fe4000f8e3cff */
[----:B------:R-:W-:Y:S02]  /*1af0*/  @P3 IADD3 R44, PT, PT, R44, 0x1, RZ ;  /* 0x000000012c2c3810 */ /* 0x000fe40007ffe0ff */
[----:B------:R-:W-:Y:S02]  /*1b00*/  ISETP.GE.AND P3, PT, R22, RZ, PT ;  /* 0x000000ff1600720c */ /* 0x000fe40003f66270 */
[----:B------:R-:W-:Y:S02]  /*1b10*/  @!P4 IADD3 R41, PT, PT, R41, 0x1, RZ ;  /* 0x000000012929c810 */ /* 0x000fe40007ffe0ff */
[----:B------:R-:W-:-:S03]  /*1b20*/  @!P5 IADD3 R44, PT, PT, -R44, RZ, RZ ;  /* 0x000000ff2c2cd210 */ /* 0x000fc60007ffe1ff */
[----:B------:R-:W-:Y:S01]  /*1b30*/  @P6 VIADD R41, R41, 0x1 ;  /* 0x0000000129296836 */ /* 0x000fe20000000000 */
[----:B------:R-:W-:-:S05]  /*1b40*/  SEL R44, R27, R44, !P2 ;  /* 0x0000002c1b2c7207 */ /* 0x000fca0005000000 */
[----:B------:R-:W-:Y:S01]  /*1b50*/  @!P3 IADD3 R41, PT, PT, -R41, RZ, RZ ;  /* 0x000000ff2929b210 */ /* 0x000fe20007ffe1ff */
[----:B0-----:R-:W-:-:S03]  /*1b60*/  IMAD.MOV R2, RZ, RZ, -R44 ;  /* 0x000000ffff027224 */ /* 0x001fc600078e0a2c */
[----:B------:R-:W-:Y:S01]  /*1b70*/  SEL R41, R27, R41, !P2 ;  /* 0x000000291b297207 */ /* 0x000fe20005000000 */
[----:B------:R-:W-:-:S03]  /*1b80*/  IMAD R23, R2, UR49, R23 ;  /* 0x0000003102177c24 */ /* 0x000fc6000f8e0217 */
[C---:B------:R-:W-:Y:S02]  /*1b90*/  IADD3 R2, PT, PT, -R41.reuse, RZ, RZ ;  /* 0x000000ff29027210 */ /* 0x040fe40007ffe1ff */
[----:B------:R-:W-:Y:S02]  /*1ba0*/  SEL R44, R44, RZ, P0 ;  /* 0x000000ff2c2c7207 */ /* 0x000fe40000000000 */
[----:B------:R-:W-:Y:S01]  /*1bb0*/  SEL R41, R41, RZ, P0 ;  /* 0x000000ff29297207 */ /* 0x000fe20000000000 */
[----:B------:R-:W-:Y:S01]  /*1bc0*/  IMAD R2, R2, UR49, R43 ;  /* 0x0000003102027c24 */ /* 0x000fe2000f8e022b */
[----:B------:R-:W-:Y:S01]  /*1bd0*/  SEL R23, R23, RZ, P1 ;  /* 0x000000ff17177207 */ /* 0x000fe20000800000 */
[----:B------:R-:W-:Y:S01]  /*1be0*/  IMAD R44, R44, UR44, RZ ;  /* 0x0000002c2c2c7c24 */ /* 0x000fe2000f8e02ff */
[----:B------:R-:W-:Y:S01]  /*1bf0*/  IADD3 R22, P3, PT, R4, UR38, RZ ;  /* 0x0000002604167c10 */ /* 0x000fe2000ff7e0ff */
[----:B------:R-:W-:Y:S01]  /*1c00*/  IMAD R41, R41, UR44, RZ ;  /* 0x0000002c29297c24 */ /* 0x000fe2000f8e02ff */
[----:B------:R-:W-:Y:S01]  /*1c10*/  SEL R2, R2, RZ, P1 ;  /* 0x000000ff02027207 */ /* 0x000fe20000800000 */
[----:B------:R-:W-:Y:S01]  /*1c20*/  IMAD R48, R23, UR45, R44 ;  /* 0x0000002d17307c24 */ /* 0x000fe2000f8e022c */
[----:B------:R-:W-:-:S03]  /*1c30*/  LEA.HI.X.SX32 R23, R4, UR39, 0x1, P3 ;  /* 0x0000002704177c11 */ /* 0x000fc600098f0eff */
[----:B------:R-:W-:Y:S01]  /*1c40*/  IMAD R47, R2, UR45, R41 ;  /* 0x0000002d022f7c24 */ /* 0x000fe2000f8e0229 */
[C---:B------:R-:W-:Y:S01]  /*1c50*/  IADD3 R2, P3, PT, R5.reuse, UR38, RZ ;  /* 0x0000002605027c10 */ /* 0x040fe2000ff7e0ff */
[----:B------:R0:W5:Y:S01]  /*1c60*/  LDG.E.U8 R31, desc[UR8][R22.64] ;  /* 0x00000008161f7981 */ /* 0x000162000c1e1100 */
[C---:B------:R-:W-:Y:S02]  /*1c70*/  IADD3 R4, P4, PT, R10.reuse, UR38, RZ ;  /* 0x000000260a047c10 */ /* 0x040fe4000ff9e0ff */
[----:B------:R-:W-:Y:S02]  /*1c80*/  LEA.HI.X.SX32 R3, R5, UR39, 0x1, P3 ;  /* 0x0000002705037c11 */ /* 0x000fe400098f0eff */
[----:B------:R-:W-:Y:S02]  /*1c90*/  LEA.HI.X.SX32 R5, R10, UR39, 0x1, P4 ;  /* 0x000000270a057c11 */ /* 0x000fe4000a0f0eff */
[C---:B------:R-:W-:Y:S01]  /*1ca0*/  IADD3 R10, P3, PT, R11.reuse, UR38, RZ ;  /* 0x000000260b0a7c10 */ /* 0x040fe2000ff7e0ff */
[----:B------:R-:W5:Y:S03]  /*1cb0*/  LDG.E.U8 R44, desc[UR10][R2.64] ;  /* 0x0000000a022c7981 */ /* 0x000f66000c1e1100 */
[----:B------:R-:W-:Y:S01]  /*1cc0*/  LEA.HI.X.SX32 R11, R11, UR39, 0x1, P3 ;  /* 0x000000270b0b7c11 */ /* 0x000fe200098f0eff */
[----:B------:R1:W5:Y:S01]  /*1cd0*/  LDG.E.U8 R45, desc[UR12][R4.64] ;  /* 0x0000000c042d7981 */ /* 0x000362000c1e1100 */
[----:B------:R-:W-:-:S02]  /*1ce0*/  IADD3 R50, P3, PT, R28, UR38, RZ ;  /* 0x000000261c327c10 */ /* 0x000fc4000ff7e0ff */
[----:B0-----:R-:W-:Y:S01]  /*1cf0*/  IADD3 R22, P4, PT, R25, UR38, RZ ;  /* 0x0000002619167c10 */ /* 0x001fe2000ff9e0ff */
[----:B------:R0:W5:Y:S01]  /*1d00*/  LDG.E.U8 R49, desc[UR8][R10.64] ;  /* 0x000000080a317981 */ /* 0x000162000c1e1100 */
[----:B------:R-:W-:Y:S02]  /*1d10*/  LEA.HI.X.SX32 R51, R28, UR39, 0x1, P3 ;  /* 0x000000271c337c11 */ /* 0x000fe400098f0eff */
[----:B------:R-:W-:Y:S02]  /*1d20*/  IADD3 R28, P3, PT, R29, UR38, RZ ;  /* 0x000000261d1c7c10 */ /* 0x000fe4000ff7e0ff */
[----:B------:R-:W-:Y:S01]  /*1d30*/  LEA.HI.X.SX32 R23, R25, UR39, 0x1, P4 ;  /* 0x0000002719177c11 */ /* 0x000fe2000a0f0eff */
[----:B------:R-:W5:Y:S01]  /*1d40*/  LDG.E.U8 R50, desc[UR10][R50.64] ;  /* 0x0000000a32327981 */ /* 0x000f62000c1e1100 */
[----:B------:R-:W-:Y:S02]  /*1d50*/  LEA.HI.X.SX32 R29, R29, UR39, 0x1, P3 ;  /* 0x000000271d1d7c11 */ /* 0x000fe400098f0eff */
[C---:B-1----:R-:W-:Y:S01]  /*1d60*/  IADD3 R4, P3, PT, R26.reuse, UR38, RZ ;  /* 0x000000261a047c10 */ /* 0x042fe2000ff7e0ff */
[----:B------:R-:W5:Y:S04]  /*1d70*/  LDG.E.U8 R34, desc[UR10][R22.64] ;  /* 0x0000000a16227981 */ /* 0x000f68000c1e1100 */
[----:B------:R1:W5:Y:S01]  /*1d80*/  LDG.E.U8 R41, desc[UR12][R28.64] ;  /* 0x0000000c1c297981 */ /* 0x000362000c1e1100 */
[----:B------:R-:W-:-:S02]  /*1d90*/  LEA.HI.X.SX32 R5, R26, UR39, 0x1, P3 ;  /* 0x000000271a057c11 */ /* 0x000fc400098f0eff */
[----:B0-----:R-:W-:Y:S02]  /*1da0*/  IADD3 R10, P3, PT, R35, UR38, RZ ;  /* 0x00000026230a7c10 */ /* 0x001fe4000ff7e0ff */
[----:B------:R-:W-:Y:S01]  /*1db0*/  IADD3 R2, P4, PT, R48, UR38, RZ ;  /* 0x0000002630027c10 */ /* 0x000fe2000ff9e0ff */
[----:B------:R0:W5:Y:S01]  /*1dc0*/  LDG.E.U8 R43, desc[UR8][R4.64] ;  /* 0x00000008042b7981 */ /* 0x000162000c1e1100 */
[----:B-1----:R-:W-:-:S04]  /*1dd0*/  IADD3 R29, PT, PT, R24, 0x1e0, RZ ;  /* 0x000001e0181d7810 */ /* 0x002fc80007ffe0ff */
[----:B------:R-:W-:Y:S02]  /*1de0*/  IABS R23, R29 ;  /* 0x0000001d00177213 */ /* 0x000fe40000000000 */
[----:B------:R-:W-:-:S03]  /*1df0*/  LEA.HI.X.SX32 R11, R35, UR39, 0x1, P3 ;  /* 0x00000027230b7c11 */ /* 0x000fc600098f0eff */
[----:B------:R-:W-:Y:S02]  /*1e00*/  IMAD.HI.U32 R22, R23, UR5, RZ ;  /* 0x0000000517167c27 */ /* 0x000fe4000f8e00ff */
[----:B------:R1:W5:Y:S02]  /*1e10*/  LDG.E.U8 R35, desc[UR8][R10.64] ;  /* 0x000000080a237981 */ /* 0x000364000c1e1100 */
[----:B------:R-:W-:Y:S01]  /*1e20*/  IMAD.MOV R28, RZ, RZ, -R22 ;  /* 0x000000ffff1c7224 */ /* 0x000fe200078e0a16 */
[----:B------:R-:W-:Y:S02]  /*1e30*/  LEA.HI.X.SX32 R3, R48, UR39, 0x1, P4 ;  /* 0x0000002730037c11 */ /* 0x000fe4000a0f0eff */
[----:B0-----:R-:W-:-:S03]  /*1e40*/  IADD3 R4, P3, PT, R47, UR38, RZ ;  /* 0x000000262f047c10 */ /* 0x001fc6000ff7e0ff */
[----:B------:R0:W5:Y:S01]  /*1e50*/  LDG.E.U8 R25, desc[UR10][R2.64] ;  /* 0x0000000a02197981 */ /* 0x000162000c1e1100 */
[----:B-1----:R-:W-:-:S05]  /*1e60*/  IMAD R10, R28, UR7, R23 ;  /* 0x000000071c0a7c24 */ /* 0x002fca000f8e0217 */
[----:B------:R-:W-:Y:S02]  /*1e70*/  ISETP.LT.U32.AND P4, PT, R10, UR7, PT ;  /* 0x000000070a007c0c */ /* 0x000fe4000bf81070 */
[----:B------:R-:W-:Y:S02]  /*1e80*/  LEA.HI.X.SX32 R5, R47, UR39, 0x1, P3 ;  /* 0x000000272f057c11 */ /* 0x000fe400098f0eff */
[----:B0-----:R-:W-:-:S03]  /*1e90*/  LOP3.LUT R2, R29, UR49, RZ, 0x3c, !PT ;  /* 0x000000311d027c12 */ /* 0x001fc6000f8e3cff */
[----:B------:R0:W5:Y:S06]  /*1ea0*/  LDG.E.U8 R26, desc[UR8][R4.64] ;  /* 0x00000008041a7981 */ /* 0x00016c000c1e1100 */
        /* <DEDUP_REMOVED lines=9> */
[----:B------:R-:W-:Y:S02]  /*1f40*/  IMAD R2, R2, UR49, R29 ;  /* 0x0000003102027c24 */ /* 0x000fe4000f8e021d */
[----:B------:R-:W-:-:S03]  /*1f50*/  IMAD R3, R22, UR44, RZ ;  /* 0x0000002c16037c24 */ /* 0x000fc6000f8e02ff */
[----:B------:R-:W-:Y:S01]  /*1f60*/  SEL R2, R2, RZ, P1 ;  /* 0x000000ff02027207 */ /* 0x000fe20000800000 */
[----:B------:R-:W-:Y:S01]  /*1f70*/  VIADD R10, R24, 0x200 ;  /* 0x00000200180a7836 */ /* 0x000fe20000000000 */
[----:B------:R-:W-:-:S03]  /*1f80*/  SHF.R.S64 R22, RZ, 0x1e, R29 ;  /* 0x0000001eff167819 */ /* 0x000fc6000000101d */
[----:B------:R-:W-:Y:S01]  /*1f90*/  IMAD R2, R2, UR45, R3 ;  /* 0x0000002d02027c24 */ /* 0x000fe2000f8e0203 */
[----:B------:R-:W-:Y:S02]  /*1fa0*/  IADD3 R22, P3, PT, R22, UR36, RZ ;  /* 0x0000002416167c10 */ /* 0x000fe4000ff7e0ff */
[----:B------:R-:W-:Y:S02]  /*1fb0*/  IABS R3, R10 ;  /* 0x0000000a00037213 */ /* 0x000fe40000000000 */
[C---:B------:R-:W-:Y:S02]  /*1fc0*/  IADD3 R28, P4, PT, R2.reuse, UR38, RZ ;  /* 0x00000026021c7c10 */ /* 0x040fe4000ff9e0ff */
[----:B------:R-:W-:Y:S02]  /*1fd0*/  LEA.HI.X.SX32 R23, R29, UR37, 0x2, P3 ;  /* 0x000000251d177c11 */ /* 0x000fe400098f16ff */
[----:B------:R-:W-:Y:S01]  /*1fe0*/  LEA.HI.X.SX32 R29, R2, UR39, 0x1, P4 ;  /* 0x00000027021d7c11 */ /* 0x000fe2000a0f0eff */
[----:B------:R-:W-:-:S02]  /*1ff0*/  IMAD.HI.U32 R2, R3, UR5, RZ ;  /* 0x0000000503027c27 */ /* 0x000fc4000f8e00ff */
[----:B------:R1:W5:Y:S03]  /*2000*/  LDG.E R22, desc[UR8][R22.64] ;  /* 0x0000000816167981 */ /* 0x000366000c1e1900 */
[----:B0-----:R-:W-:Y:S01]  /*2010*/  IADD3 R4, PT, PT, -R2, RZ, RZ ;  /* 0x000000ff02047210 */ /* 0x001fe20007ffe1ff */
[----:B------:R-:W-:Y:S01]  /*2020*/  VIADD R55, R24, 0x240 ;  /* 0x0000024018377836 */ /* 0x000fe20000000000 */
[----:B------:R-:W5:Y:S03]  /*2030*/  LDG.E.U8 R28, desc[UR10][R28.64] ;  /* 0x0000000a1c1c7981 */ /* 0x000f66000c1e1100 */
[----:B------:R-:W-:Y:S01]  /*2040*/  IMAD R3, R4, UR7, R3 ;  /* 0x0000000704037c24 */ /* 0x000fe2000f8e0203 */
[----:B---3--:R-:W-:-:S04]  /*2050*/  ISETP.NE.AND P3, PT, R46, RZ, PT ;  /* 0x000000ff2e00720c */ /* 0x008fc80003f65270 */
[----:B------:R-:W-:Y:S02]  /*2060*/  P2R R47, PR, RZ, 0x8 ;  /* 0x00000008ff2f7803 */ /* 0x000fe40000000000 */
[----:B------:R-:W-:Y:S02]  /*2070*/  ISETP.LT.U32.AND P3, PT, R3, UR7, PT ;  /* 0x0000000703007c0c */ /* 0x000fe4000bf61070 */
[----:B--2---:R-:W-:-:S04]  /*2080*/  ISETP.NE.AND P4, PT, R42, RZ, PT ;  /* 0x000000ff2a00720c */ /* 0x004fc80003f85270 */
[----:B------:R-:W-:-:S07]  /*2090*/  P2R R46, PR, RZ, 0x10 ;  /* 0x00000010ff2e7803 */ /* 0x000fce0000000000 */
[----:B------:R-:W-:-:S04]  /*20a0*/  @!P3 IADD3 R3, PT, PT, R3, -UR7, RZ ;  /* 0x800000070303bc10 */ /* 0x000fc8000fffe0ff */
[----:B------:R-:W-:Y:S02]  /*20b0*/  ISETP.GE.U32.AND P4, PT, R3, UR7, PT ;  /* 0x0000000703007c0c */ /* 0x000fe4000bf86070 */
[----:B------:R-:W-:Y:S01]  /*20c0*/  LOP3.LUT R3, R10, UR49, RZ, 0x3c, !PT ;  /* 0x000000310a037c12 */ /* 0x000fe2000f8e3cff */
[----:B------:R-:W-:-:S03]  /*20d0*/  @!P3 VIADD R2, R2, 0x1 ;  /* 0x000000010202b836 */ /* 0x000fc60000000000 */
[----:B------:R-:W-:-:S07]  /*20e0*/  ISETP.GE.AND P3, PT, R3, RZ, PT ;  /* 0x000000ff0300720c */ /* 0x000fce0003f66270 */
[----:B------:R-:W-:-:S06]  /*20f0*/  @P4 IADD3 R2, PT, PT, R2, 0x1, RZ ;  /* 0x0000000102024810 */ /* 0x000fcc0007ffe0ff */
[----:B------:R-:W-:Y:S02]  /*2100*/  @!P3 IADD3 R2, PT, PT, -R2, RZ, RZ ;  /* 0x000000ff0202b210 */ /* 0x000fe40007ffe1ff */
[----:B------:R-:W-:Y:S02]  /*2110*/  SHF.R.S64 R4, RZ, 0x1e, R10 ;  /* 0x0000001eff047819 */ /* 0x000fe4000000100a */
[----:B------:R-:W-:Y:S02]  /*2120*/  SEL R2, R27, R2, !P2 ;  /* 0x000000021b027207 */ /* 0x000fe40005000000 */
[----:B------:R-:W-:-:S03]  /*2130*/  IADD3 R4, P3, PT, R4, UR36, RZ ;  /* 0x0000002404047c10 */ /* 0x000fc6000ff7e0ff */
[----:B------:R-:W-:Y:S01]  /*2140*/  IMAD.MOV R3, RZ, RZ, -R2 ;  /* 0x000000ffff037224 */ /* 0x000fe200078e0a02 */
[----:B------:R-:W-:-:S03]  /*2150*/  LEA.HI.X.SX32 R5, R10, UR37, 0x2, P3 ;  /* 0x000000250a057c11 */ /* 0x000fc600098f16ff */
[----:B------:R-:W-:Y:S02]  /*2160*/  IMAD R3, R3, UR49, R10 ;  /* 0x0000003103037c24 */ /* 0x000fe4000f8e020a */
[----:B------:R-:W0:Y:S01]  /*2170*/  LDC.64 R10, c[0x0][0x3d0] ;  /* 0x0000f400ff0a7b82 */ /* 0x000e220000000a00 */
[----:B----4-:R-:W-:Y:S02]  /*2180*/  ISETP.NE.AND P4, PT, R36, RZ, PT ;  /* 0x000000ff2400720c */ /* 0x010fe40003f85270 */
[----:B------:R-:W-:Y:S02]  /*2190*/  SEL R2, R2, RZ, P0 ;  /* 0x000000ff02027207 */ /* 0x000fe40000000000 */
[----:B------:R-:W-:Y:S02]  /*21a0*/  IADD3 R36, PT, PT, R24, 0x220, RZ ;  /* 0x0000022018247810 */ /* 0x000fe40007ffe0ff */
[----:B------:R-:W-:Y:S01]  /*21b0*/  SEL R3, R3, RZ, P1 ;  /* 0x000000ff03037207 */ /* 0x000fe20000800000 */
[----:B------:R-:W-:-:S04]  /*21c0*/  IMAD R2, R2, UR44, RZ ;  /* 0x0000002c02027c24 */ /* 0x000fc8000f8e02ff */
[----:B------:R-:W-:Y:S01]  /*21d0*/  IMAD R3, R3, UR45, R2 ;  /* 0x0000002d03037c24 */ /* 0x000fe2000f8e0202 */
[----:B-----5:R-:W-:Y:S02]  /*21e0*/  ISETP.NE.AND P3, PT, R30, RZ, PT ;  /* 0x000000ff1e00720c */ /* 0x020fe40003f65270 */
[----:B0-----:R-:W-:Y:S02]  /*21f0*/  R2UR UR4, R11 ;  /* 0x000000000b0472ca */ /* 0x001fe400000e0000 */
        /* <DEDUP_REMOVED lines=12> */
[----:B------:R0:W2:Y:S01]  /*22c0*/  LDG.E R11, desc[UR8][R4.64] ;  /* 0x00000008040b7981 */ /* 0x0000a2000c1e1900 */
[----:B------:R-:W-:-:S10]  /*22d0*/  IMAD.MOV.U32 R30, RZ, RZ, R2 ;  /* 0x000000ffff1e7224 */ /* 0x000fd400078e0002 */
[----:B------:R-:W-:-:S04]  /*22e0*/  @!P3 IADD3 R30, PT, PT, -R30, RZ, RZ ;  /* 0x000000ff1e1eb210 */ /* 0x000fc80007ffe1ff */
[----:B------:R-:W-:-:S04]  /*22f0*/  SEL R30, R27, R30, !P2 ;  /* 0x0000001e1b1e7207 */ /* 0x000fc80005000000 */
[C---:B-1----:R-:W-:Y:S02]  /*2300*/  IADD3 R23, PT, PT, -R30.reuse, RZ, RZ ;  /* 0x000000ff1e177210 */ /* 0x042fe40007ffe1ff */
        /* <DEDUP_REMOVED lines=9> */
[----:B------:R0:W3:Y:S01]  /*23a0*/  LDG.E.U8 R29, desc[UR8][R2.64] ;  /* 0x00000008021d7981 */ /* 0x0000e2000c1e1100 */
[----:B------:R-:W-:Y:S02]  /*23b0*/  LEA.HI.X.SX32 R5, R36, UR37, 0x2, P3 ;  /* 0x0000002524057c11 */ /* 0x000fe400098f16ff */
[----:B------:R-:W-:-:S03]  /*23c0*/  IABS R36, R55 ;  /* 0x0000003700247213 */ /* 0x000fc60000000000 */
[----:B------:R1:W4:Y:S01]  /*23d0*/  LDG.E R23, desc[UR8][R4.64] ;  /* 0x0000000804177981 */ /* 0x000322000c1e1900 */
[----:B0-----:R-:W-:-:S04]  /*23e0*/  IADD3 R2, P3, PT, R30, UR38, RZ ;  /* 0x000000261e027c10 */ /* 0x001fc8000ff7e0ff */
[----:B------:R-:W-:Y:S02]  /*23f0*/  LEA.HI.X.SX32 R3, R30, UR39, 0x1, P3 ;  /* 0x000000271e037c11 */ /* 0x000fe400098f0eff */
[----:B------:R-:W-:Y:S01]  /*2400*/  ISETP.NE.AND P3, PT, R31, RZ, PT ;  /* 0x000000ff1f00720c */ /* 0x000fe20003f65270 */
[----:B------:R-:W-:Y:S02]  /*2410*/  IMAD.HI.U32 R31, R36, UR5, RZ ;  /* 0x00000005241f7c27 */ /* 0x000fe4000f8e00ff */
[----:B------:R0:W5:Y:S03]  /*2420*/  LDG.E.U8 R30, desc[UR8][R2.64] ;  /* 0x00000008021e7981 */ /* 0x000166000c1e1100 */
        /* <DEDUP_REMOVED lines=114> */
[C---:B-1----:R-:W-:Y:S02]  /*2b50*/  IADD3 R4, P3, PT, R43.reuse, UR38, RZ ;  /* 0x000000262b047c10 */ /* 0x042fe4000ff7e0ff */
[----:B------:R-:W-:Y:S01]  /*2b60*/  P2R R55, PR, RZ, 0x10 ;  /* 0x00000010ff377803 */ /* 0x000fe20000000000 */
[----:B------:R0:W4:Y:S01]  /*2b70*/  LDG.E R41, desc[UR8][R2.64] ;  /* 0x0000000802297981 */ /* 0x000122000c1e1900 */
[----:B------:R-:W-:Y:S02]  /*2b80*/  LEA.HI.X.SX32 R5, R43, UR39, 0x1, P3 ;  /* 0x000000272b057c11 */ /* 0x000fe400098f0eff */
[----:B------:R-:W-:Y:S02]  /*2b90*/  ISETP.NE.AND P3, PT, R35, RZ, PT ;  /* 0x000000ff2300720c */ /* 0x000fe40003f65270 */
[----:B------:R-:W-:Y:S01]  /*2ba0*/  IADD3 R59, PT, PT, R24, 0x2c0, RZ ;  /* 0x000002c0183b7810 */ /* 0x000fe20007ffe0ff */
[----:B------:R1:W4:Y:S01]  /*2bb0*/  LDG.E.U8 R43, desc[UR8][R4.64] ;  /* 0x00000008042b7981 */ /* 0x000322000c1e1100 */
[----:B------:R-:W-:-:S02]  /*2bc0*/  P2R R57, PR, RZ, 0x8 ;  /* 0x00000008ff397803 */ /* 0x000fc40000000000 */
        /* <DEDUP_REMOVED lines=20> */
[----:B------:R-:W-:-:S05]  /*2d10*/  IMAD.HI.U32 R46, R47, UR5, RZ ;  /* 0x000000052f2e7c27 */ /* 0x000fca000f8e00ff */
        /* <DEDUP_REMOVED lines=20> */
[----:B------:R-:W-:Y:S02]  /*2e60*/  ISETP.NE.AND P5, PT, R25, RZ, PT ;  /* 0x000000ff1900720c */ /* 0x000fe40003fa5270 */
[----:B------:R-:W-:Y:S02]  /*2e70*/  IADD3 R2, P4, PT, R2, UR36, RZ ;  /* 0x0000002402027c10 */ /* 0x000fe4000ff9e0ff */
[----:B------:R-:W-:Y:S02]  /*2e80*/  IADD3 R25, PT, PT, R24, 0x2e0, RZ ;  /* 0x000002e018197810 */ /* 0x000fe40007ffe0ff */
[----:B------:R-:W-:Y:S02]  /*2e90*/  LEA.HI.X.SX32 R3, R59, UR37, 0x2, P4 ;  /* 0x000000253b037c11 */ /* 0x000fe4000a0f16ff */
[----:B------:R-:W-:-:S02]  /*2ea0*/  IADD3 R4, P4, PT, R5, UR38, RZ ;  /* 0x0000002605047c10 */ /* 0x000fc4000ff9e0ff */
[----:B------:R-:W-:Y:S01]  /*2eb0*/  IABS R59, R25 ;  /* 0x00000019003b7213 */ /* 0x000fe20000000000 */
[----:B------:R0:W4:Y:S01]  /*2ec0*/  LDG.E R46, desc[UR8][R2.64] ;  /* 0x00000008022e7981 */ /* 0x000122000c1e1900 */
[----:B------:R-:W-:Y:S02]  /*2ed0*/  LEA.HI.X.SX32 R5, R5, UR39, 0x1, P4 ;  /* 0x0000002705057c11 */ /* 0x000fe4000a0f0eff */
[----:B------:R-:W-:Y:S01]  /*2ee0*/  ISETP.NE.AND P4, PT, R26, RZ, PT ;  /* 0x000000ff1a00720c */ /* 0x000fe20003f85270 */
[----:B------:R-:W-:Y:S02]  /*2ef0*/  IMAD.HI.U32 R26, R59, UR5, RZ ;  /* 0x000000053b1a7c27 */ /* 0x000fe4000f8e00ff */
[----:B------:R1:W4:Y:S02]  /*2f00*/  LDG.E.U8 R47, desc[UR8][R4.64] ;  /* 0x00000008042f7981 */ /* 0x000324000c1e1100 */
        /* <DEDUP_REMOVED lines=14> */
[----:B-1----:R-:W-:Y:S02]  /*2ff0*/  IMAD R5, R26, UR44, RZ ;  /* 0x0000002c1a057c24 */ /* 0x002fe4000f8e02ff */
[----:B------:R-:W-:Y:S01]  /*3000*/  VIADD R26, R24, 0x300 ;  /* 0x00000300181a7836 */ /* 0x000fe20000000000 */
[----:B------:R-:W-:-:S04]  /*3010*/  SEL R2, R2, RZ, P1 ;  /* 0x000000ff02027207 */ /* 0x000fc80000800000 */
[----:B------:R-:W-:Y:S01]  /*3020*/  IABS R3, R26 ;  /* 0x0000001a00037213 */ /* 0x000fe20000000000 */
[----:B------:R-:W-:-:S04]  /*3030*/  IMAD R5, R2, UR45, R5 ;  /* 0x0000002d02057c24 */ /* 0x000fc8000f8e0205 */
        /* <DEDUP_REMOVED lines=17> */
[----:B------:R-:W-:-:S03]  /*3150*/  SHF.R.S64 R24, RZ, 0x1e, R26 ;  /* 0x0000001eff187819 */ /* 0x000fc6000000101a */
[----:B------:R-:W-:Y:S01]  /*3160*/  IMAD R27, R2, UR45, R3 ;  /* 0x0000002d021b7c24 */ /* 0x000fe2000f8e0203 */
[----:B------:R-:W-:Y:S02]  /*3170*/  SHF.R.S64 R2, RZ, 0x1e, R25 ;  /* 0x0000001eff027819 */ /* 0x000fe40000001019 */
[----:B------:R-:W-:Y:S02]  /*3180*/  IADD3 R24, P2, PT, R24, UR36, RZ ;  /* 0x0000002418187c10 */ /* 0x000fe4000ff5e0ff */
[----:B------:R-:W-:-:S04]  /*3190*/  IADD3 R2, P1, PT, R2, UR36, RZ ;  /* 0x0000002402027c10 */ /* 0x000fc8000ff3e0ff */
[----:B------:R-:W-:Y:S02]  /*31a0*/  LEA.HI.X.SX32 R3, R25, UR37, 0x2, P1 ;  /* 0x0000002519037c11 */ /* 0x000fe400088f16ff */
[----:B------:R-:W-:Y:S02]  /*31b0*/  LEA.HI.X.SX32 R25, R26, UR37, 0x2, P2 ;  /* 0x000000251a197c11 */ /* 0x000fe400090f16ff */
[----:B------:R-:W-:Y:S02]  /*31c0*/  IADD3 R26, P6, PT, R27, UR38, RZ ;  /* 0x000000261b1a7c10 */ /* 0x000fe4000ffde0ff */
[----:B------:R-:W-:Y:S02]  /*31d0*/  R2UR UR6, R32 ;  /* 0x00000000200672ca */ /* 0x000fe400000e0000 */
[----:B------:R-:W-:Y:S01]  /*31e0*/  R2UR UR7, R33 ;  /* 0x00000000210772ca */ /* 0x000fe200000e0000 */
[----:B------:R-:W4:Y:S01]  /*31f0*/  LDG.E R25, desc[UR8][R24.64] ;  /* 0x0000000818197981 */ /* 0x000f22000c1e1900 */
[----:B------:R-:W-:-:S02]  /*3200*/  LEA.HI.X.SX32 R27, R27, UR39, 0x1, P6 ;  /* 0x000000271b1b7c11 */ /* 0x000fc4000b0f0eff */
[----:B------:R-:W-:-:S04]  /*3210*/  IADD3 R4, P1, PT, R5, UR38, RZ ;  /* 0x0000002605047c10 */ /* 0x000fc8000ff3e0ff */
[----:B------:R-:W-:Y:S01]  /*3220*/  LEA.HI.X.SX32 R5, R5, UR39, 0x1, P1 ;  /* 0x0000002705057c11 */ /* 0x000fe200088f0eff */
[----:B------:R-:W4:Y:S04]  /*3230*/  LDG.E.U8 R27, desc[UR8][R26.64] ;  /* 0x000000081a1b7981 */ /* 0x000f28000c1e1100 */
[----:B------:R-:W4:Y:S04]  /*3240*/  LDG.E R2, desc[UR6][R2.64] ;  /* 0x0000000602027981 */ /* 0x000f28000c1e1900 */
[----:B------:R0:W4:Y:S01]  /*3250*/  LDG.E.U8 R5, desc[UR6][R4.64] ;  /* 0x0000000604057981 */ /* 0x000122000c1e1100 */
[----:B------:R-:W-:Y:S01]  /*3260*/  FMUL R9, R9, UR4 ;  /* 0x0000000409097c20 */ /* 0x000fe20008400000 */
[----:B-----5:R-:W-:-:S04]  /*3270*/  ISETP.NE.AND P2, PT, R30, RZ, PT ;  /* 0x000000ff1e00720c */ /* 0x020fc80003f45270 */
[-C--:B------:R-:W-:Y:S01]  /*3280*/  FSEL R30, R9, R10.reuse, P3 ;  /* 0x0000000a091e7208 */ /* 0x080fe20001800000 */
[----:B------:R-:W-:Y:S01]  /*3290*/  FMUL R9, R8, UR4 ;  /* 0x0000000408097c20 */ /* 0x000fe20008400000 */
[----:B------:R-:W-:Y:S01]  /*32a0*/  ISETP.NE.AND P3, PT, R58, RZ, PT ;  /* 0x000000ff3a00720c */ /* 0x000fe20003f65270 */
[----:B------:R-:W-:Y:S01]  /*32b0*/  FMUL R7, R7, UR4 ;  /* 0x0000000407077c20 */ /* 0x000fe20008400000 */
[----:B------:R-:W-:Y:S02]  /*32c0*/  ISETP.NE.AND P0, PT, R28, RZ, PT ;  /* 0x000000ff1c00720c */ /* 0x000fe40003f05270 */
[----:B------:R-:W-:Y:S02]  /*32d0*/  FSEL R28, R9, R10, P3 ;  /* 0x0000000a091c7208 */ /* 0x000fe40001800000 */
[----:B------:R-:W-:Y:S02]  /*32e0*/  ISETP.NE.AND P3, PT, R48, RZ, PT ;  /* 0x000000ff3000720c */ /* 0x000fe40003f65270 */
[----:B------:R-:W-:-:S02]  /*32f0*/  ISETP.NE.AND P6, PT, R42, RZ, PT ;  /* 0x000000ff2a00720c */ /* 0x000fc40003fc5270 */
[----:B------:R-:W-:Y:S01]  /*3300*/  FSEL R8, R7, R10, P3 ;  /* 0x0000000a07087208 */ /* 0x000fe20001800000 */
[----:B------:R-:W-:Y:S01]  /*3310*/  FMUL R7, R6, UR4 ;  /* 0x0000000406077c20 */ /* 0x000fe20008400000 */
[----:B------:R-:W-:-:S04]  /*3320*/  ISETP.NE.AND P3, PT, R51, RZ, PT ;  /* 0x000000ff3300720c */ /* 0x000fc80003f65270 */
[----:B0-----:R-:W-:Y:S01]  /*3330*/  FSEL R4, R7, R10, P6 ;  /* 0x0000000a07047208 */ /* 0x001fe20003000000 */
[----:B------:R-:W-:Y:S01]  /*3340*/  FMUL R7, R0, UR4 ;  /* 0x0000000400077c20 */ /* 0x000fe20008400000 */
[----:B------:R-:W-:-:S04]  /*3350*/  FMUL R13, R13, UR4 ;  /* 0x000000040d0d7c20 */ /* 0x000fc80008400000 */
[-C--:B------:R-:W-:Y:S02]  /*3360*/  FSEL R6, R7, R10.reuse, P3 ;  /* 0x0000000a07067208 */ /* 0x080fe40001800000 */
[----:B------:R-:W-:Y:S01]  /*3370*/  ISETP.NE.AND P3, PT, R52, RZ, PT ;  /* 0x000000ff3400720c */ /* 0x000fe20003f65270 */
[----:B------:R-:W-:Y:S01]  /*3380*/  FMUL R7, R18, UR4 ;  /* 0x0000000412077c20 */ /* 0x000fe20008400000 */
[----:B------:R-:W-:Y:S02]  /*3390*/  ISETP.NE.AND P6, PT, R34, RZ, PT ;  /* 0x000000ff2200720c */ /* 0x000fe40003fc5270 */
        /* <DEDUP_REMOVED lines=39> */
[----:B--2---:R-:W-:Y:S01]  /*3610*/  FMUL R11, R11, UR4 ;  /* 0x000000040b0b7c20 */ /* 0x004fe20008400000 */
[----:B---3--:R-:W-:Y:S02]  /*3620*/  ISETP.NE.AND P6, PT, R36, RZ, PT ;  /* 0x000000ff2400720c */ /* 0x008fe40003fc5270 */
[----:B------:R-:W-:Y:S02]  /*3630*/  ISETP.NE.AND P1, PT, R29, RZ, PT ;  /* 0x000000ff1d00720c */ /* 0x000fe40003f25270 */
[----:B------:R-:W-:-:S02]  /*3640*/  FSEL R36, R3, R10, P0 ;  /* 0x0000000a03247208 */ /* 0x000fc40000000000 */
[----:B------:R-:W-:Y:S01]  /*3650*/  FMNMX R9, R9, R22, !PT ;  /* 0x0000001609097209 */ /* 0x000fe20007800000 */
[----:B----4-:R-:W-:Y:S01]  /*3660*/  FMUL R23, R23, UR4 ;  /* 0x0000000417177c20 */ /* 0x010fe20008400000 */
        /* <DEDUP_REMOVED lines=24> */
[----:B------:R-:W-:Y:S02]  /*37f0*/  ISETP.NE.AND P3, PT, R27, RZ, PT ;  /* 0x000000ff1b00720c */ /* 0x000fe40003f65270 */
[----:B------:R-:W-:Y:S01]  /*3800*/  ISETP.NE.AND P1, PT, R5, RZ, PT ;  /* 0x000000ff0500720c */ /* 0x000fe20003f25270 */
[----:B------:R-:W-:-:S05]  /*3810*/  FMUL R5, R2, UR4 ;  /* 0x0000000402057c20 */ /* 0x000fca0008400000 */
[----:B------:R-:W-:-:S05]  /*3820*/  FSEL R46, R5, R10, P1 ;  /* 0x0000000a052e7208 */ /* 0x000fca0000800000 */
[----:B------:R-:W-:Y:S01]  /*3830*/  @P3 FMUL R10, R25, UR4 ;  /* 0x00000004190a3c20 */ /* 0x000fe20008400000 */
[----:B------:R-:W-:Y:S01]  /*3840*/  UMOV UR4, 0xffffffff ;  /* 0xffffffff00047882 */ /* 0x000fe20000000000 */
[----:B------:R-:W-:-:S04]  /*3850*/  FMNMX R9, R9, R46, !PT ;  /* 0x0000002e09097209 */ /* 0x000fc80007800000 */
        /* <DEDUP_REMOVED lines=47> */
[----:B------:R-:W-:Y:S01]  /*3b50*/  FADD R5, R2, -12583039 ;  /* 0xcb40007f02057421 */ /* 0x000fe20000000000 */
[-C--:B------:R-:W-:Y:S01]  /*3b60*/  FFMA.SAT R13, R4, R11.reuse, 0.5 ;  /* 0x3f000000040d7423 */ /* 0x080fe2000000200b */
[----:B------:R-:W-:Y:S01]  /*3b70*/  FADD R9, R0, -12583039 ;  /* 0xcb40007f00097421 */ /* 0x000fe20000000000 */
[----:B------:R-:W-:Y:S01]  /*3b80*/  FFMA R30, R30, 1.925963033500011079e-08, R7 ;  /* 0x32a570601e1e7823 */ /* 0x000fe20000000007 */
        /* <DEDUP_REMOVED lines=8> */
[----:B------:R-:W-:Y:S01]  /*3c10*/  MUFU.EX2 R30, R30 ;  /* 0x0000001e001e7308 */ /* 0x000fe20000000800 */
[----:B------:R-:W-:Y:S01]  /*3c20*/  FADD R9, R7, -12583039 ;  /* 0xcb40007f07097421 */ /* 0x000fe20000000000 */
[----:B------:R-:W-:Y:S01]  /*3c30*/  FFMA R5, R4, 1.4426950216293334961, -R5 ;  /* 0x3fb8aa3b04057823 */ /* 0x000fe20000000805 */
[----:B------:R-:W-:Y:S01]  /*3c40*/  IMAD.SHL.U32 R3, R3, 0x800000, RZ ;  /* 0x0080000003037824 */ /* 0x000fe200078e00ff */
[----:B------:R-:W-:Y:S01]  /*3c50*/  SHF.L.U32 R0, R0, 0x17, RZ ;  /* 0x0000001700007819 */ /* 0x000fe200000006ff */
[----:B------:R-:W-:Y:S01]  /*3c60*/  FFMA R9, R6, 1.4426950216293334961, -R9 ;  /* 0x3fb8aa3b06097823 */ /* 0x000fe20000000809 */
[----:B------:R-:W-:Y:S01]  /*3c70*/  FFMA R4, R4, 1.925963033500011079e-08, R5 ;  /* 0x32a5706004047823 */ /* 0x000fe20000000005 */
[-C--:B------:R-:W-:Y:S01]  /*3c80*/  FFMA.SAT R5, R34, R11.reuse, 0.5 ;  /* 0x3f00000022057423 */ /* 0x080fe2000000200b */
[----:B------:R-:W0:Y:S01]  /*3c90*/  MUFU.EX2 R15, R28 ;  /* 0x0000001c000f7308 */ /* 0x000e220000000800 */
[----:B------:R-:W-:Y:S01]  /*3ca0*/  FFMA R19, R6, 1.925963033500011079e-08, R9 ;  /* 0x32a5706006137823 */ /* 0x000fe20000000009 */
[-C--:B------:R-:W-:Y:S01]  /*3cb0*/  FFMA.SAT R9, R18, R11.reuse, 0.5 ;  /* 0x3f00000012097423 */ /* 0x080fe2000000200b */
[-C--:B------:R-:W-:Y:S01]  /*3cc0*/  FFMA.RM R6, R5, R12.reuse, 12582913 ;  /* 0x4b40000105067423 */ /* 0x080fe2000000400c */
[----:B------:R-:W-:Y:S01]  /*3cd0*/  SHF.L.U32 R2, R2, 0x17, RZ ;  /* 0x0000001702027819 */ /* 0x000fe200000006ff */
[-C--:B------:R-:W-:Y:S01]  /*3ce0*/  FFMA.SAT R17, R16, R11.reuse, 0.5 ;  /* 0x3f00000010117423 */ /* 0x080fe2000000200b */
[-C--:B------:R-:W-:Y:S01]  /*3cf0*/  FFMA.RM R10, R9, R12.reuse, 12582913 ;  /* 0x4b400001090a7423 */ /* 0x080fe2000000400c */
[----:B------:R-:W-:Y:S01]  /*3d00*/  FADD R5, R6, -12583039 ;  /* 0xcb40007f06057421 */ /* 0x000fe20000000000 */
[----:B------:R-:W1:Y:S01]  /*3d10*/  MUFU.EX2 R21, R21 ;  /* 0x0000001500157308 */ /* 0x000e620000000800 */
[-C--:B------:R-:W-:Y:S01]  /*3d20*/  FFMA.RM R17, R17, R12.reuse, 12582913 ;  /* 0x4b40000111117423 */ /* 0x080fe2000000400c */
[----:B------:R-:W-:Y:S01]  /*3d30*/  FADD R9, R10, -12583039 ;  /* 0xcb40007f0a097421 */ /* 0x000fe20000000000 */
[----:B------:R-:W-:Y:S01]  /*3d40*/  FFMA R5, R34, 1.4426950216293334961, -R5 ;  /* 0x3fb8aa3b22057823 */ /* 0x000fe20000000805 */
[----:B------:R-:W-:Y:S01]  /*3d50*/  SHF.L.U32 R6, R6, 0x17, RZ ;  /* 0x0000001706067819 */ /* 0x000fe200000006ff */
[----:B------:R-:W-:Y:S01]  /*3d60*/  FADD R23, R17, -12583039 ;  /* 0xcb40007f11177421 */ /* 0x000fe20000000000 */
[----:B------:R-:W-:Y:S01]  /*3d70*/  FFMA R9, R18, 1.4426950216293334961, -R9 ;  /* 0x3fb8aa3b12097823 */ /* 0x000fe20000000809 */
[----:B------:R-:W-:Y:S01]  /*3d80*/  FFMA R34, R34, 1.925963033500011079e-08, R5 ;  /* 0x32a5706022227823 */ /* 0x000fe20000000005 */
[----:B------:R-:W-:Y:S01]  /*3d90*/  FFMA.SAT R5, R42, R11, 0.5 ;  /* 0x3f0000002a057423 */ /* 0x000fe2000000200b */
[----:B0-----:R-:W-:Y:S01]  /*3da0*/  FMUL R0, R0, R15 ;  /* 0x0000000f00007220 */ /* 0x001fe20000400000 */
[----:B------:R-:W-:Y:S01]  /*3db0*/  FFMA R18, R18, 1.925963033500011079e-08, R9 ;  /* 0x32a5706012127823 */ /* 0x000fe20000000009 */
[-C--:B------:R-:W-:Y:S01]  /*3dc0*/  FFMA.SAT R9, R48, R11.reuse, 0.5 ;  /* 0x3f00000030097423 */ /* 0x080fe2000000200b */
[-C--:B------:R-:W-:Y:S01]  /*3dd0*/  FFMA.RM R8, R5, R12.reuse, 12582913 ;  /* 0x4b40000105087423 */ /* 0x080fe2000000400c */
[----:B------:R-:W-:Y:S01]  /*3de0*/  FFMA.SAT R15, R52, R11, 0.5 ;  /* 0x3f000000340f7423 */ /* 0x000fe2000000200b */
[----:B------:R-:W-:Y:S01]  /*3df0*/  FFMA R23, R16, 1.4426950216293334961, -R23 ;  /* 0x3fb8aa3b10177823 */ /* 0x000fe20000000817 */
[-C--:B------:R-:W-:Y:S01]  /*3e00*/  FFMA.RM R9, R9, R12.reuse, 12582913 ;  /* 0x4b40000109097423 */ /* 0x080fe2000000400c */
[----:B------:R-:W-:Y:S01]  /*3e10*/  FADD R5, R8, -12583039 ;  /* 0xcb40007f08057421 */ /* 0x000fe20000000000 */
[-C--:B------:R-:W-:Y:S01]  /*3e20*/  FFMA.RM R15, R15, R12.reuse, 12582913 ;  /* 0x4b4000010f0f7423 */ /* 0x080fe2000000400c */
[----:B-1----:R-:W-:Y:S01]  /*3e30*/  FMUL R2, R2, R21 ;  /* 0x0000001502027220 */ /* 0x002fe20000400000 */
[-C--:B------:R-:W-:Y:S01]  /*3e40*/  FFMA.SAT R21, R24, R11.reuse, 0.5 ;  /* 0x3f00000018157423 */ /* 0x080fe2000000200b */
[----:B------:R-:W-:Y:S01]  /*3e50*/  FFMA R5, R42, 1.4426950216293334961, -R5 ;  /* 0x3fb8aa3b2a057823 */ /* 0x000fe20000000805 */
[----:B------:R-:W0:Y:S01]  /*3e60*/  MUFU.EX2 R4, R4 ;  /* 0x0000000400047308 */ /* 0x000e220000000800 */
[----:B------:R-:W-:Y:S01]  /*3e70*/  FFMA R25, R16, 1.925963033500011079e-08, R23 ;  /* 0x32a5706010197823 */ /* 0x000fe20000000017 */
[----:B------:R-:W-:Y:S01]  /*3e80*/  FFMA.RM R21, R21, R12, 12582913 ;  /* 0x4b40000115157423 */ /* 0x000fe2000000400c */
[----:B------:R-:W-:Y:S01]  /*3e90*/  FFMA R42, R42, 1.925963033500011079e-08, R5 ;  /* 0x32a570602a2a7823 */ /* 0x000fe20000000005 */
[----:B------:R-:W-:Y:S01]  /*3ea0*/  FMUL R5, R3, R30 ;  /* 0x0000001e03057220 */ /* 0x000fe20000400000 */
[----:B------:R-:W-:Y:S01]  /*3eb0*/  FADD R3, R9, -12583039 ;  /* 0xcb40007f09037421 */ /* 0x000fe20000000000 */
[-C--:B------:R-:W-:Y:S01]  /*3ec0*/  FFMA.SAT R23, R20, R11.reuse, 0.5 ;  /* 0x3f00000014177423 */ /* 0x080fe2000000200b */
[----:B------:R-:W-:Y:S01]  /*3ed0*/  SHF.L.U32 R16, R17, 0x17, RZ ;  /* 0x0000001711107819 */ /* 0x000fe200000006ff */
[----:B------:R-:W-:Y:S01]  /*3ee0*/  MUFU.EX2 R19, R19 ;  /* 0x0000001300137308 */ /* 0x000fe20000000800 */
[----:B------:R-:W-:Y:S01]  /*3ef0*/  FFMA R3, R48, 1.4426950216293334961, -R3 ;  /* 0x3fb8aa3b30037823 */ /* 0x000fe20000000803 */
[----:B------:R-:W-:Y:S01]  /*3f00*/  FFMA.RM R23, R23, R12, 12582913 ;  /* 0x4b40000117177423 */ /* 0x000fe2000000400c */
[----:B------:R-:W-:Y:S01]  /*3f10*/  SHF.L.U32 R17, R21, 0x17, RZ ;  /* 0x0000001715117819 */ /* 0x000fe200000006ff */
[-C--:B------:R-:W-:Y:S01]  /*3f20*/  FFMA.SAT R29, R22, R11.reuse, 0.5 ;  /* 0x3f000000161d7423 */ /* 0x080fe2000000200b */
[----:B------:R-:W-:Y:S01]  /*3f30*/  FFMA R48, R48, 1.925963033500011079e-08, R3 ;  /* 0x32a5706030307823 */ /* 0x000fe20000000003 */
[----:B------:R-:W-:Y:S01]  /*3f40*/  FADD R3, R15, -12583039 ;  /* 0xcb40007f0f037421 */ /* 0x000fe20000000000 */
[----:B------:R-:W-:Y:S01]  /*3f50*/  SHF.L.U32 R8, R8, 0x17, RZ ;  /* 0x0000001708087819 */ /* 0x000fe200000006ff */
[----:B------:R-:W1:Y:S01]  /*3f60*/  MUFU.EX2 R25, R25 ;  /* 0x0000001900197308 */ /* 0x000e620000000800 */
[----:B------:R-:W-:Y:S01]  /*3f70*/  FFMA.SAT R35, R54, R11, 0.5 ;  /* 0x3f00000036237423 */ /* 0x000fe2000000200b */
[----:B------:R-:W-:Y:S01]  /*3f80*/  FFMA R3, R52, 1.4426950216293334961, -R3 ;  /* 0x3fb8aa3b34037823 */ /* 0x000fe20000000803 */
[----:B------:R-:W-:-:S03]  /*3f90*/  SHF.L.U32 R9, R9, 0x17, RZ ;  /* 0x0000001709097819 */ /* 0x000fc600000006ff */
[----:B------:R-:W-:Y:S01]  /*3fa0*/  FFMA R52, R52, 1.925963033500011079e-08, R3 ;  /* 0x32a5706034347823 */ /* 0x000fe20000000003 */
[----:B------:R-:W-:Y:S02]  /*3fb0*/  IMAD.SHL.U32 R3, R13, 0x800000, RZ ;  /* 0x008000000d037824 */ /* 0x000fe400078e00ff */
[----:B------:R-:W-:Y:S01]  /*3fc0*/  FADD R13, R21, -12583039 ;  /* 0xcb40007f150d7421 */ /* 0x000fe20000000000 */
[----:B------:R-:W-:Y:S01]  /*3fd0*/  MUFU.EX2 R18, R18 ;  /* 0x0000001200127308 */ /* 0x000fe20000000800 */
[----:B0-----:R-:W-:Y:S02]  /*3fe0*/  FMUL R3, R3, R4 ;  /* 0x0000000403037220 */ /* 0x001fe40000400000 */
[C---:B------:R-:W-:Y:S01]  /*3ff0*/  FFMA R13, R24.reuse, 1.4426950216293334961, -R13 ;  /* 0x3fb8aa3b180d7823 */ /* 0x040fe2000000080d */
[----:B------:R-:W-:Y:S01]  /*4000*/  SHF.L.U32 R4, R7, 0x17, RZ ;  /* 0x0000001707047819 */ /* 0x000fe200000006ff */
[----:B------:R-:W-:Y:S02]  /*4010*/  FADD R7, R23, -12583039 ;  /* 0xcb40007f17077421 */ /* 0x000fe40000000000 */
[----:B------:R-:W-:Y:S01]  /*4020*/  FFMA R24, R24, 1.925963033500011079e-08, R13 ;  /* 0x32a5706018187823 */ /* 0x000fe2000000000d */
[----:B-1----:R-:W-:Y:S01]  /*4030*/  FMUL R16, R16, R25 ;  /* 0x0000001910107220 */ /* 0x002fe20000400000 */
[----:B------:R-:W0:Y:S01]  /*4040*/  MUFU.EX2 R13, R34 ;  /* 0x00000022000d7308 */ /* 0x000e220000000800 */
[----:B------:R-:W-:Y:S01]  /*4050*/  FMUL R4, R4, R19 ;  /* 0x0000001304047220 */ /* 0x000fe20000400000 */
[----:B------:R-:W-:Y:S01]  /*4060*/  FFMA R7, R20, 1.4426950216293334961, -R7 ;  /* 0x3fb8aa3b14077823 */ /* 0x000fe20000000807 */
[-C--:B------:R-:W-:Y:S01]  /*4070*/  FFMA.SAT R19, R26, R11.reuse, 0.5 ;  /* 0x3f0000001a137423 */ /* 0x080fe2000000200b */
[----:B------:R-:W-:-:S02]  /*4080*/  FFMA.SAT R25, R50, R11, 0.5 ;  /* 0x3f00000032197423 */ /* 0x000fc4000000200b */
[----:B------:R-:W-:Y:S01]  /*4090*/  FFMA R27, R20, 1.925963033500011079e-08, R7 ;  /* 0x32a57060141b7823 */ /* 0x000fe20000000007 */
[-C--:B------:R-:W-:Y:S01]  /*40a0*/  FFMA.RM R19, R19, R12.reuse, 12582913 ;  /* 0x4b40000113137423 */ /* 0x080fe2000000400c */
[-C--:B------:R-:W-:Y:S01]  /*40b0*/  FFMA.RM R25, R25, R12.reuse, 12582913 ;  /* 0x4b40000119197423 */ /* 0x080fe2000000400c */
[----:B------:R-:W1:Y:S01]  /*40c0*/  MUFU.EX2 R24, R24 ;  /* 0x0000001800187308 */ /* 0x000e620000000800 */
[----:B------:R-:W-:Y:S01]  /*40d0*/  FFMA.RM R20, R29, R12, 12582913 ;  /* 0x4b4000011d147423 */ /* 0x000fe2000000400c */
[----:B------:R-:W-:Y:S01]  /*40e0*/  FADD R7, R19, -12583039 ;  /* 0xcb40007f13077421 */ /* 0x000fe20000000000 */
[----:B------:R-:W-:Y:S01]  /*40f0*/  FADD R21, R25, -12583039 ;  /* 0xcb40007f19157421 */ /* 0x000fe20000000000 */
[----:B------:R-:W-:Y:S01]  /*4100*/  SHF.L.U32 R19, R19, 0x17, RZ ;  /* 0x0000001713137819 */ /* 0x000fe200000006ff */
[----:B------:R-:W-:Y:S01]  /*4110*/  FADD R29, R20, -12583039 ;  /* 0xcb40007f141d7421 */ /* 0x000fe20000000000 */
[----:B------:R-:W-:Y:S01]  /*4120*/  FFMA R7, R26, 1.4426950216293334961, -R7 ;  /* 0x3fb8aa3b1a077823 */ /* 0x000fe20000000807 */
[----:B------:R-:W-:Y:S01]  /*4130*/  FFMA R21, R50, 1.4426950216293334961, -R21 ;  /* 0x3fb8aa3b32157823 */ /* 0x000fe20000000815 */
[----:B0-----:R-:W-:Y:S01]  /*4140*/  FMUL R6, R6, R13 ;  /* 0x0000000d06067220 */ /* 0x001fe20000400000 */
[----:B------:R-:W0:Y:S01]  /*4150*/  MUFU.EX2 R27, R27 ;  /* 0x0000001b001b7308 */ /* 0x000e220000000800 */
[----:B------:R-:W-:Y:S01]  /*4160*/  FFMA R28, R26, 1.925963033500011079e-08, R7 ;  /* 0x32a570601a1c7823 */ /* 0x000fe20000000007 */
[----:B------:R-:W-:-:S02]  /*4170*/  IMAD.SHL.U32 R7, R10, 0x800000, RZ ;  /* 0x008000000a077824 */ /* 0x000fc400078e00ff */
[----:B------:R-:W-:Y:S01]  /*4180*/  FFMA R50, R50, 1.925963033500011079e-08, R21 ;  /* 0x32a5706032327823 */ /* 0x000fe20000000015 */
[-C--:B------:R-:W-:Y:S01]  /*4190*/  FFMA.SAT R21, R60, R11.reuse, 0.5 ;  /* 0x3f0000003c157423 */ /* 0x080fe2000000200b */
[----:B------:R-:W-:Y:S02]  /*41a0*/  IMAD.SHL.U32 R10, R15, 0x800000, RZ ;  /* 0x008000000f0a7824 */ /* 0x000fe400078e00ff */
[----:B------:R-:W-:Y:S01]  /*41b0*/  FMUL R7, R7, R18 ;  /* 0x0000001207077220 */ /* 0x000fe20000400000 */
[----:B------:R-:W-:Y:S01]  /*41c0*/  IMAD.SHL.U32 R18, R23, 0x800000, RZ ;  /* 0x0080000017127824 */ /* 0x000fe200078e00ff */
[----:B------:R-:W2:Y:S01]  /*41d0*/  MUFU.EX2 R13, R42 ;  /* 0x0000002a000d7308 */ /* 0x000ea20000000800 */
[----:B------:R-:W-:Y:S01]  /*41e0*/  FFMA.RM R30, R21, R12, 12582913 ;  /* 0x4b400001151e7423 */ /* 0x000fe2000000400c */
[-C--:B------:R-:W-:Y:S01]  /*41f0*/  FFMA.SAT R15, R56, R11.reuse, 0.5 ;  /* 0x3f000000380f7423 */ /* 0x080fe2000000200b */
[----:B------:R-:W-:Y:S01]  /*4200*/  FFMA.SAT R23, R14, R11, 0.5 ;  /* 0x3f0000000e177423 */ /* 0x000fe2000000200b */
[----:B-1----:R-:W-:Y:S01]  /*4210*/  FMUL R17, R17, R24 ;  /* 0x0000001811117220 */ /* 0x002fe20000400000 */
[----:B------:R-:W-:Y:S01]  /*4220*/  FADD R21, R30, -12583039 ;  /* 0xcb40007f1e157421 */ /* 0x000fe20000000000 */
[-C--:B------:R-:W-:Y:S01]  /*4230*/  FFMA.RM R15, R15, R12.reuse, 12582913 ;  /* 0x4b4000010f0f7423 */ /* 0x080fe2000000400c */
[----:B------:R-:W-:Y:S01]  /*4240*/  FFMA R29, R22, 1.4426950216293334961, -R29 ;  /* 0x3fb8aa3b161d7823 */ /* 0x000fe2000000081d */
[----:B------:R-:W1:Y:S01]  /*4250*/  MUFU.EX2 R28, R28 ;  /* 0x0000001c001c7308 */ /* 0x000e620000000800 */
[----:B0-----:R-:W-:Y:S01]  /*4260*/  FMUL R18, R18, R27 ;  /* 0x0000001b12127220 */ /* 0x001fe20000400000 */
[----:B------:R-:W-:Y:S01]  /*4270*/  FFMA.SAT R27, R58, R11, 0.5 ;  /* 0x3f0000003a1b7423 */ /* 0x000fe2000000200b */
[----:B------:R-:W-:Y:S01]  /*4280*/  FFMA R21, R60, 1.4426950216293334961, -R21 ;  /* 0x3fb8aa3b3c157823 */ /* 0x000fe20000000815 */
[----:B------:R-:W-:Y:S01]  /*4290*/  FFMA R29, R22, 1.925963033500011079e-08, R29 ;  /* 0x32a57060161d7823 */ /* 0x000fe2000000001d */
[-C--:B------:R-:W-:Y:S01]  /*42a0*/  FFMA.RM R22, R35, R12.reuse, 12582913 ;  /* 0x4b40000123167423 */ /* 0x080fe2000000400c */
[-C--:B------:R-:W-:Y:S01]  /*42b0*/  FFMA.RM R27, R27, R12.reuse, 12582913 ;  /* 0x4b4000011b1b7423 */ /* 0x080fe2000000400c */
[----:B------:R-:W-:Y:S01]  /*42c0*/  FFMA R60, R60, 1.925963033500011079e-08, R21 ;  /* 0x32a570603c3c7823 */ /* 0x000fe20000000015 */
[----:B------:R-:W0:Y:S01]  /*42d0*/  MUFU.EX2 R48, R48 ;  /* 0x0000003000307308 */ /* 0x000e220000000800 */
[----:B--2---:R-:W-:Y:S01]  /*42e0*/  FMUL R8, R8, R13 ;  /* 0x0000000d08087220 */ /* 0x004fe20000400000 */
[-C--:B------:R-:W-:Y:S01]  /*42f0*/  FFMA.SAT R13, R36, R11.reuse, 0.5 ;  /* 0x3f000000240d7423 */ /* 0x080fe2000000200b */
[----:B------:R-:W-:Y:S01]  /*4300*/  FADD R21, R27, -12583039 ;  /* 0xcb40007f1b157421 */ /* 0x000fe20000000000 */
[----:B------:R-:W-:Y:S01]  /*4310*/  FADD R35, R22, -12583039 ;  /* 0xcb40007f16237421 */ /* 0x000fe20000000000 */
[----:B------:R-:W-:Y:S01]  /*4320*/  SHF.L.U32 R20, R20, 0x17, RZ ;  /* 0x0000001714147819 */ /* 0x000fe200000006ff */
[----:B------:R-:W-:Y:S01]  /*4330*/  FFMA.RM R13, R13, R12, 12582913 ;  /* 0x4b4000010d0d7423 */ /* 0x000fe2000000400c */
[C---:B------:R-:W-:Y:S01]  /*4340*/  FFMA R21, R58.reuse, 1.4426950216293334961, -R21 ;  /* 0x3fb8aa3b3a157823 */ /* 0x040fe20000000815 */
[----:B------:R-:W2:Y:S01]  /*4350*/  MUFU.EX2 R29, R29 ;  /* 0x0000001d001d7308 */ /* 0x000ea20000000800 */
[----:B-1----:R-:W-:Y:S01]  /*4360*/  FMUL R19, R19, R28 ;  /* 0x0000001c13137220 */ /* 0x002fe20000400000 */
[----:B------:R-:W-:Y:S01]  /*4370*/  FADD R31, R13, -12583039 ;  /* 0xcb40007f0d1f7421 */ /* 0x000fe20000000000 */
[----:B------:R-:W-:Y:S01]  /*4380*/  FFMA R58, R58, 1.925963033500011079e-08, R21 ;  /* 0x32a570603a3a7823 */ /* 0x000fe20000000015 */
[----:B------:R-:W-:Y:S01]  /*4390*/  FFMA.SAT R21, R62, R11, 0.5 ;  /* 0x3f0000003e157423 */ /* 0x000fe2000000200b */
[----:B------:R-:W-:Y:S01]  /*43a0*/  FFMA R35, R54, 1.4426950216293334961, -R35 ;  /* 0x3fb8aa3b36237823 */ /* 0x000fe20000000823 */
[----:B------:R-:W-:Y:S01]  /*43b0*/  FFMA R31, R36, 1.4426950216293334961, -R31 ;  /* 0x3fb8aa3b241f7823 */ /* 0x000fe2000000081f */
[----:B------:R-:W-:Y:S01]  /*43c0*/  SHF.L.U32 R22, R22, 0x17, RZ ;  /* 0x0000001716167819 */ /* 0x000fe200000006ff */
[----:B------:R-:W-:Y:S01]  /*43d0*/  FFMA.RM R28, R21, R12, 12582913 ;  /* 0x4b400001151c7423 */ /* 0x000fe2000000400c */
[----:B0-----:R-:W-:Y:S01]  /*43e0*/  FMUL R9, R9, R48 ;  /* 0x0000003009097220 */ /* 0x001fe20000400000 */
[----:B------:R-:W-:Y:S01]  /*43f0*/  FFMA R36, R36, 1.925963033500011079e-08, R31 ;  /* 0x32a5706024247823 */ /* 0x000fe2000000001f */
[----:B------:R-:W-:Y:S01]  /*4400*/  FFMA R54, R54, 1.925963033500011079e-08, R35 ;  /* 0x32a5706036367823 */ /* 0x000fe20000000023 */
[----:B------:R-:W0:Y:S01]  /*4410*/  MUFU.EX2 R31, R52 ;  /* 0x00000034001f7308 */ /* 0x000e220000000800 */
[C---:B------:R-:W-:Y:S01]  /*4420*/  FADD R21, R28.reuse, -12583039 ;  /* 0xcb40007f1c157421 */ /* 0x040fe20000000000 */
[----:B------:R-:W-:Y:S01]  /*4430*/  SHF.L.U32 R25, R25, 0x17, RZ ;  /* 0x0000001719197819 */ /* 0x000fe200000006ff */
[----:B------:R-:W-:Y:S01]  /*4440*/  IMAD.SHL.U32 R27, R27, 0x800000, RZ ;  /* 0x008000001b1b7824 */ /* 0x000fe200078e00ff */
[----:B------:R-:W-:Y:S01]  /*4450*/  SHF.L.U32 R28, R28, 0x17, RZ ;  /* 0x000000171c1c7819 */ /* 0x000fe200000006ff */
[----:B------:R-:W-:Y:S01]  /*4460*/  FFMA R21, R62, 1.4426950216293334961, -R21 ;  /* 0x3fb8aa3b3e157823 */ /* 0x000fe20000000815 */
[----:B--2---:R-:W-:-:S02]  /*4470*/  FMUL R20, R20, R29 ;  /* 0x0000001d14147220 */ /* 0x004fc40000400000 */
[----:B------:R-:W-:Y:S01]  /*4480*/  MUFU.EX2 R36, R36 ;  /* 0x0000002400247308 */ /* 0x000fe20000000800 */
[----:B------:R-:W-:Y:S01]  /*4490*/  FFMA R62, R62, 1.925963033500011079e-08, R21 ;  /* 0x32a570603e3e7823 */ /* 0x000fe20000000015 */
[----:B------:R-:W-:-:S06]  /*44a0*/  FFMA.SAT R21, R46, R11, 0.5 ;  /* 0x3f0000002e157423 */ /* 0x000fcc000000200b */
[----:B------:R-:W1:Y:S01]  /*44b0*/  MUFU.EX2 R29, R54 ;  /* 0x00000036001d7308 */ /* 0x000e620000000800 */
[----:B0-----:R-:W-:Y:S01]  /*44c0*/  FMUL R10, R10, R31 ;  /* 0x0000001f0a0a7220 */ /* 0x001fe20000400000 */
[C---:B------:R-:W-:Y:S01]  /*44d0*/  FADD R31, R15.reuse, -12583039 ;  /* 0xcb40007f0f1f7421 */ /* 0x040fe20000000000 */
[----:B------:R-:W-:-:S03]  /*44e0*/  SHF.L.U32 R15, R15, 0x17, RZ ;  /* 0x000000170f0f7819 */ /* 0x000fc600000006ff */
[C---:B------:R-:W-:Y:S02]  /*44f0*/  FFMA R31, R56.reuse, 1.4426950216293334961, -R31 ;  /* 0x3fb8aa3b381f7823 */ /* 0x040fe4000000081f */
[----:B------:R-:W0:Y:S02]  /*4500*/  MUFU.EX2 R50, R50 ;  /* 0x0000003200327308 */ /* 0x000e240000000800 */
[----:B------:R-:W-:Y:S01]  /*4510*/  FFMA R56, R56, 1.925963033500011079e-08, R31 ;  /* 0x32a5706038387823 */ /* 0x000fe2000000001f */
[----:B------:R-:W-:Y:S01]  /*4520*/  FFMA.SAT R31, R44, R11, 0.5 ;  /* 0x3f0000002c1f7423 */ /* 0x000fe2000000200b */
[----:B------:R-:W-:-:S03]  /*4530*/  FFMA.RM R11, R21, R12, 12582913 ;  /* 0x4b400001150b7423 */ /* 0x000fc6000000400c */
[-C--:B------:R-:W-:Y:S01]  /*4540*/  FFMA.RM R26, R31, R12.reuse, 12582913 ;  /* 0x4b4000011f1a7423 */ /* 0x080fe2000000400c */
[----:B------:R-:W-:Y:S01]  /*4550*/  FADD R21, R11, -12583039 ;  /* 0xcb40007f0b157421 */ /* 0x000fe20000000000 */
[----:B------:R-:W-:Y:S01]  /*4560*/  FFMA.RM R12, R23, R12, 12582913 ;  /* 0x4b400001170c7423 */ /* 0x000fe2000000400c */
[----:B------:R-:W-:Y:S02]  /*4570*/  IMAD.SHL.U32 R23, R13, 0x800000, RZ ;  /* 0x008000000d177824 */ /* 0x000fe400078e00ff */
[----:B------:R-:W-:Y:S01]  /*4580*/  FADD R31, R26, -12583039 ;  /* 0xcb40007f1a1f7421 */ /* 0x000fe20000000000 */
[----:B------:R-:W-:Y:S01]  /*4590*/  FFMA R21, R46, 1.4426950216293334961, -R21 ;  /* 0x3fb8aa3b2e157823 */ /* 0x000fe20000000815 */
[----:B------:R-:W2:Y:S01]  /*45a0*/  MUFU.EX2 R56, R56 ;  /* 0x0000003800387308 */ /* 0x000ea20000000800 */
[----:B------:R-:W-:Y:S02]  /*45b0*/  IMAD.SHL.U32 R26, R26, 0x800000, RZ ;  /* 0x008000001a1a7824 */ /* 0x000fe400078e00ff */
[----:B------:R-:W-:Y:S01]  /*45c0*/  FFMA R31, R44, 1.4426950216293334961, -R31 ;  /* 0x3fb8aa3b2c1f7823 */ /* 0x000fe2000000081f */
[----:B------:R-:W-:Y:S01]  /*45d0*/  FFMA R46, R46, 1.925963033500011079e-08, R21 ;  /* 0x32a570602e2e7823 */ /* 0x000fe20000000015 */
[----:B------:R-:W-:Y:S01]  /*45e0*/  FADD R21, RZ, R5 ;  /* 0x00000005ff157221 */ /* 0x000fe20000000000 */
[----:B-1----:R-:W-:Y:S01]  /*45f0*/  FMUL R22, R22, R29 ;  /* 0x0000001d16167220 */ /* 0x002fe20000400000 */
[----:B------:R-:W-:Y:S01]  /*4600*/  FFMA R44, R44, 1.925963033500011079e-08, R31 ;  /* 0x32a570602c2c7823 */ /* 0x000fe2000000001f */
[----:B------:R-:W-:Y:S01]  /*4610*/  FADD R29, R12, -12583039 ;  /* 0xcb40007f0c1d7421 */ /* 0x000fe20000000000 */
[----:B------:R-:W-:Y:S01]  /*4620*/  FADD R21, R21, R0 ;  /* 0x0000000015157221 */ /* 0x000fe20000000000 */
[----:B------:R-:W-:Y:S01]  /*4630*/  MUFU.EX2 R35, R60 ;  /* 0x0000003c00237308 */ /* 0x000fe20000000800 */
[----:B0-----:R-:W-:Y:S01]  /*4640*/  FMUL R25, R25, R50 ;  /* 0x0000003219197220 */ /* 0x001fe20000400000 */
[----:B------:R-:W-:Y:S01]  /*4650*/  FFMA R29, R14, 1.4426950216293334961, -R29 ;  /* 0x3fb8aa3b0e1d7823 */ /* 0x000fe2000000081d */
[----:B------:R-:W-:-:S04]  /*4660*/  FADD R24, R21, R2 ;  /* 0x0000000215187221 */ /* 0x000fc80000000000 */
[----:B------:R-:W-:Y:S01]  /*4670*/  FADD R21, R24, R3 ;  /* 0x0000000318157221 */ /* 0x000fe20000000000 */
[----:B------:R-:W-:Y:S03]  /*4680*/  MUFU.EX2 R31, R44 ;  /* 0x0000002c001f7308 */ /* 0x000fe60000000800 */
[----:B------:R-:W-:-:S04]  /*4690*/  FADD R21, R21, R4 ;  /* 0x0000000415157221 */ /* 0x000fc80000000000 */
[----:B------:R-:W-:Y:S01]  /*46a0*/  FADD R24, R21, R6 ;  /* 0x0000000615187221 */ /* 0x000fe20000000000 */
[----:B------:R-:W0:Y:S03]  /*46b0*/  MUFU.EX2 R58, R58 ;  /* 0x0000003a003a7308 */ /* 0x000e260000000800 */
[----:B------:R-:W-:-:S04]  /*46c0*/  FADD R21, R24, R7 ;  /* 0x0000000718157221 */ /* 0x000fc80000000000 */
[----:B------:R-:W-:Y:S01]  /*46d0*/  FADD R24, R21, R8 ;  /* 0x0000000815187221 */ /* 0x000fe20000000000 */
[----:B------:R-:W-:Y:S03]  /*46e0*/  MUFU.EX2 R46, R46 ;  /* 0x0000002e002e7308 */ /* 0x000fe60000000800 */
[----:B------:R-:W-:-:S04]  /*46f0*/  FADD R21, R24, R9 ;  /* 0x0000000918157221 */ /* 0x000fc80000000000 */
[----:B------:R-:W-:Y:S01]  /*4700*/  FADD R13, R21, R10 ;  /* 0x0000000a150d7221 */ /* 0x000fe20000000000 */
[----:B------:R-:W-:Y:S01]  /*4710*/  FMUL R21, R23, R36 ;  /* 0x0000002417157220 */ /* 0x000fe20000400000 */
[----:B--2---:R-:W-:Y:S01]  /*4720*/  FMUL R23, R15, R56 ;  /* 0x000000380f177220 */ /* 0x004fe20000400000 */
[----:B0-----:R-:W-:Y:S01]  /*4730*/  FMUL R27, R27, R58 ;  /* 0x0000003a1b1b7220 */ /* 0x001fe20000400000 */
        /* <DEDUP_REMOVED lines=8> */
[----:B------:R-:W-:Y:S01]  /*47c0*/  FMUL R24, R26, R31 ;  /* 0x0000001f1a187220 */ /* 0x000fe20000400000 */
[----:B------:R-:W-:Y:S01]  /*47d0*/  FFMA R31, R14, 1.925963033500011079e-08, R29 ;  /* 0x32a570600e1f7823 */ /* 0x000fe2000000001d */
[----:B------:R-:W-:Y:S01]  /*47e0*/  SHF.L.U32 R29, R11, 0x17, RZ ;  /* 0x000000170b1d7819 */ /* 0x000fe200000006ff */
[----:B------:R-:W-:-:S04]  /*47f0*/  FADD R26, R13, R22 ;  /* 0x000000160d1a7221 */ /* 0x000fc80000000000 */
[----:B------:R-:W-:Y:S01]  /*4800*/  FADD R13, R26, R23 ;  /* 0x000000171a0d7221 */ /* 0x000fe20000000000 */
[----:B------:R-:W-:Y:S01]  /*4810*/  SHF.L.U32 R26, R30, 0x17, RZ ;  /* 0x000000171e1a7819 */ /* 0x000fe200000006ff */
[----:B------:R-:W0:Y:S01]  /*4820*/  MUFU.EX2 R31, R31 ;  /* 0x0000001f001f7308 */ /* 0x000e220000000800 */
[----:B------:R-:W-:Y:S02]  /*4830*/  IMAD.SHL.U32 R30, R12, 0x800000, RZ ;  /* 0x008000000c1e7824 */ /* 0x000fe400078e00ff */
[----:B------:R-:W-:Y:S01]  /*4840*/  FADD R14, R13, R24 ;  /* 0x000000180d0e7221 */ /* 0x000fe20000000000 */
[----:B------:R-:W-:Y:S01]  /*4850*/  FMUL R29, R29, R46 ;  /* 0x0000002e1d1d7220 */ /* 0x000fe20000400000 */
[----:B------:R-:W-:Y:S02]  /*4860*/  FMUL R26, R26, R35 ;  /* 0x000000231a1a7220 */ /* 0x000fe40000400000 */
        /* <DEDUP_REMOVED lines=16> */
.L_x_21395:
        /* <DEDUP_REMOVED lines=12> */
[----:B0-----:R-:W-:Y:S05]  /*4a30*/  CALL.REL.NOINC `($__internal_333_$__cuda_sm3x_div_rn_noftz_f32_slowpath) ;  /* 0x0000002c00a07944 */ /* 0x001fea0003c00000 */
[----:B------:R-:W-:-:S07]  /*4a40*/  MOV R11, R5 ;  /* 0x00000005000b7202 */ /* 0x000fce0000000f00 */
.L_x_21334:
[----:B------:R-:W-:Y:S05]  /*4a50*/  BSYNC.RECONVERGENT B3 ;  /* 0x0000000000037941 */ /* 0x000fea0003800200 */
.L_x_21333:
        /* <DEDUP_REMOVED lines=12> */
[----:B0-----:R-:W-:Y:S05]  /*4b20*/  CALL.REL.NOINC `($__internal_333_$__cuda_sm3x_div_rn_noftz_f32_slowpath) ;  /* 0x0000002c00647944 */ /* 0x001fea0003c00000 */
[----:B------:R-:W-:-:S07]  /*4b30*/  MOV R14, R5 ;  /* 0x00000005000e7202 */ /* 0x000fce0000000f00 */
.L_x_21336:
[----:B------:R-:W-:Y:S05]  /*4b40*/  BSYNC.RECONVERGENT B3 ;  /* 0x0000000000037941 */ /* 0x000fea0003800200 */
.L_x_21335:
        /* <DEDUP_REMOVED lines=14> */
.L_x_21338:
[----:B------:R-:W-:Y:S05]  /*4c30*/  BSYNC.RECONVERGENT B3 ;  /* 0x0000000000037941 */ /* 0x000fea0003800200 */
.L_x_21337:
        /* <DEDUP_REMOVED lines=14> */
.L_x_21340:
[----:B------:R-:W-:Y:S05]  /*4d20*/  BSYNC.RECONVERGENT B3 ;  /* 0x0000000000037941 */ /* 0x000fea0003800200 */
.L_x_21339:
        /* <DEDUP_REMOVED lines=14> */
.L_x_21342:
[----:B------:R-:W-:Y:S05]  /*4e10*/  BSYNC.RECONVERGENT B3 ;  /* 0x0000000000037941 */ /* 0x000fea0003800200 */
.L_x_21341:
        /* <DEDUP_REMOVED lines=14> */
.L_x_21344:
[----:B------:R-:W-:Y:S05]  /*4f00*/  BSYNC.RECONVERGENT B3 ;  /* 0x0000000000037941 */ /* 0x000fea0003800200 */
.L_x_21343:
        /* <DEDUP_REMOVED lines=14> */
.L_x_21346:
[----:B------:R-:W-:Y:S05]  /*4ff0*/  BSYNC.RECONVERGENT B3 ;  /* 0x0000000000037941 */ /* 0x000fea0003800200 */
.L_x_21345:
        /* <DEDUP_REMOVED lines=14> */
.L_x_21348:
[----:B------:R-:W-:Y:S05]  /*50e0*/  BSYNC.RECONVERGENT B3 ;  /* 0x0000000000037941 */ /* 0x000fea0003800200 */
.L_x_21347:
        /* <DEDUP_REMOVED lines=14> */
.L_x_21350:
[----:B------:R-:W-:Y:S05]  /*51d0*/  BSYNC.RECONVERGENT B3 ;  /* 0x0000000000037941 */ /* 0x000fea0003800200 */
.L_x_21349:
        /* <DEDUP_REMOVED lines=14> */
.L_x_21352:
[----:B------:R-:W-:Y:S05]  /*52c0*/  BSYNC.RECONVERGENT B3 ;  /* 0x0000000000037941 */ /* 0x000fea0003800200 */
.L_x_21351:
        /* <DEDUP_REMOVED lines=14> */
.L_x_21354:
[----:B------:R-:W-:Y:S05]  /*53b0*/  BSYNC.RECONVERGENT B3 ;  /* 0x0000000000037941 */ /* 0x000fea0003800200 */
.L_x_21353:
        /* <DEDUP_REMOVED lines=14> */
.L_x_21356:
[----:B------:R-:W-:Y:S05]  /*54a0*/  BSYNC.RECONVERGENT B3 ;  /* 0x0000000000037941 */ /* 0x000fea0003800200 */
.L_x_21355:
        /* <DEDUP_REMOVED lines=14> */
.L_x_21358:
[----:B------:R-:W-:Y:S05]  /*5590*/  BSYNC.RECONVERGENT B3 ;  /* 0x0000000000037941 */ /* 0x000fea0003800200 */
.L_x_21357:
        /* <DEDUP_REMOVED lines=14> */
.L_x_21360:
[----:B------:R-:W-:Y:S05]  /*5680*/  BSYNC.RECONVERGENT B3 ;  /* 0x0000000000037941 */ /* 0x000fea0003800200 */
.L_x_21359:
        /* <DEDUP_REMOVED lines=14> */
.L_x_21362:
[----:B------:R-:W-:Y:S05]  /*5770*/  BSYNC.RECONVERGENT B3 ;  /* 0x0000000000037941 */ /* 0x000fea0003800200 */
.L_x_21361:
        /* <DEDUP_REMOVED lines=14> */
.L_x_21364:
[----:B------:R-:W-:Y:S05]  /*5860*/  BSYNC.RECONVERGENT B3 ;  /* 0x0000000000037941 */ /* 0x000fea0003800200 */
.L_x_21363:
        /* <DEDUP_REMOVED lines=14> */
.L_x_21366:
[----:B------:R-:W-:Y:S05]  /*5950*/  BSYNC.RECONVERGENT B3 ;  /* 0x0000000000037941 */ /* 0x000fea0003800200 */
.L_x_21365:
        /* <DEDUP_REMOVED lines=14> */
.L_x_21368:
[----:B------:R-:W-:Y:S05]  /*5a40*/  BSYNC.RECONVERGENT B3 ;  /* 0x0000000000037941 */ /* 0x000fea0003800200 */
.L_x_21367:
        /* <DEDUP_REMOVED lines=14> */
.L_x_21370:
[----:B------:R-:W-:Y:S05]  /*5b30*/  BSYNC.RECONVERGENT B3 ;  /* 0x0000000000037941 */ /* 0x000fea0003800200 */
.L_x_21369:
        /* <DEDUP_REMOVED lines=14> */
.L_x_21372:
[----:B------:R-:W-:Y:S05]  /*5c20*/  BSYNC.RECONVERGENT B3 ;  /* 0x0000000000037941 */ /* 0x000fea0003800200 */
.L_x_21371:
        /* <DEDUP_REMOVED lines=14> */
.L_x_21374:
[----:B------:R-:W-:Y:S05]  /*5d10*/  BSYNC.RECONVERGENT B3 ;  /* 0x0000000000037941 */ /* 0x000fea0003800200 */
.L_x_21373:
        /* <DEDUP_REMOVED lines=14> */
.L_x_21376:
[----:B------:R-:W-:Y:S05]  /*5e00*/  BSYNC.RECONVERGENT B3 ;  /* 0x0000000000037941 */ /* 0x000fea0003800200 */
.L_x_21375:
        /* <DEDUP_REMOVED lines=14> */
.L_x_21378:
[----:B------:R-:W-:Y:S05]  /*5ef0*/  BSYNC.RECONVERGENT B3 ;  /* 0x0000000000037941 */ /* 0x000fea0003800200 */
.L_x_21377:
        /* <DEDUP_REMOVED lines=14> */
.L_x_21380:
[----:B------:R-:W-:Y:S05]  /*5fe0*/  BSYNC.RECONVERGENT B3 ;  /* 0x0000000000037941 */ /* 0x000fea0003800200 */
.L_x_21379:
        /* <DEDUP_REMOVED lines=13> */
.L_x_21382:
[----:B------:R-:W-:Y:S05]  /*60c0*/  BSYNC.RECONVERGENT B3 ;  /* 0x0000000000037941 */ /* 0x000fea0003800200 */
.L_x_21381:
        /* <DEDUP_REMOVED lines=65> */
.L_x_21331:
[----:B------:R-:W-:Y:S05]  /*64e0*/  EXIT ;  /* 0x000000000000794d */ /* 0x000fea0003800000 */
.L_x_21332:
[----:B------:R-:W-:Y:S01]  /*64f0*/  HFMA2 R12, -RZ, RZ, 0, 9.5367431640625e-07 ;  /* 0x00000010ff0c7431 */ /* 0x000fe200000001ff */
[----:B------:R-:W-:Y:S01]  /*6500*/  BSSY B1, `(.L_x_21384) ;  /* 0x0000006000017945 */ /* 0x000fe20003800000 */
[----:B------:R-:W-:Y:S01]  /*6510*/  IMAD.MOV.U32 R11, RZ, RZ, 0x1f ;  /* 0x0000001fff0b7424 */ /* 0x000fe200078e00ff */
[----:B------:R-:W-:-:S07]  /*6520*/  MOV R15, 0xffffffff ;  /* 0xffffffff000f7802 */ /* 0x000fce0000000f00 */
[----:B------:R-:W-:Y:S05]  /*6530*/  WARPSYNC.COLLECTIVE R15, `(.L_x_21385) ;  /* 0x000000000f087348 */ /* 0x000fea0003c00000 */
[----:B------:R0:W1:Y:S02]  /*6540*/  SHFL.BFLY P6, R14, R13, R12, R11 ;  /* 0x0c00000c0d0e7389 */ /* 0x00006400000c000b */
[----:B01----:R-:W-:Y:S05]  /*6550*/  ENDCOLLECTIVE ;  /* 0x000000000000791b */ /* 0x003fea0003800000 */
.L_x_21385:
[----:B------:R-:W-:Y:S05]  /*6560*/  BSYNC B1 ;  /* 0x0000000000017941 */ /* 0x000fea0003800000 */
.L_x_21384:
[----:B------:R-:W-:Y:S01]  /*6570*/  HFMA2 R12, -RZ, RZ, 0, 4.76837158203125e-07 ;  /* 0x00000008ff0c7431 */ /* 0x000fe200000001ff */
[----:B------:R-:W-:Y:S01]  /*6580*/  FMNMX R13, R13, R14, !PT ;  /* 0x0000000e0d0d7209 */ /* 0x000fe20007800000 */
[----:B------:R-:W-:Y:S01]  /*6590*/  IMAD.MOV.U32 R11, RZ, RZ, 0x1f ;  /* 0x0000001fff0b7424 */ /* 0x000fe200078e00ff */
[----:B------:R-:W-:-:S07]  /*65a0*/  MOV R15, 0xffffffff ;  /* 0xffffffff000f7802 */ /* 0x000fce0000000f00 */
[----:B------:R-:W-:Y:S05]  /*65b0*/  WARPSYNC.COLLECTIVE R15, `(.L_x_21386) ;  /* 0x000000000f087348 */ /* 0x000fea0003c00000 */
[----:B------:R0:W1:Y:S02]  /*65c0*/  SHFL.BFLY P6, R14, R13, R12, R11 ;  /* 0x0c00000c0d0e7389 */ /* 0x00006400000c000b */
[----:B01----:R-:W-:Y:S05]  /*65d0*/  ENDCOLLECTIVE ;  /* 0x000000000000791b */ /* 0x003fea0003800000 */
.L_x_21386:
[----:B------:R-:W-:Y:S01]  /*65e0*/  IMAD.MOV.U32 R12, RZ, RZ, 0x4 ;  /* 0x00000004ff0c7424 */ /* 0x000fe200078e00ff */
[----:B------:R-:W-:-:S04]  /*65f0*/  FMNMX R0, R13, R14, !PT ;  /* 0x0000000e0d007209 */ /* 0x000fc80007800000 */
[----:B------:R-:W-:-:S07]  /*6600*/  MOV R13, R0 ;  /* 0x00000000000d7202 */ /* 0x000fce0000000f00 */
[----:B------:R-:W-:Y:S05]  /*6610*/  WARPSYNC.COLLECTIVE R15, `(.L_x_21387) ;  /* 0x000000000f087348 */ /* 0x000fea0003c00000 */
[----:B------:R0:W1:Y:S02]  /*6620*/  SHFL.BFLY P6, R14, R13, R12, R11 ;  /* 0x0c00000c0d0e7389 */ /* 0x00006400000c000b */
[----:B01----:R-:W-:Y:S05]  /*6630*/  ENDCOLLECTIVE ;  /* 0x000000000000791b */ /* 0x003fea0003800000 */
.L_x_21387:
[----:B------:R-:W-:Y:S01]  /*6640*/  HFMA2 R12, -RZ, RZ, 0, 1.1920928955078125e-07 ;  /* 0x00000002ff0c7431 */ /* 0x000fe200000001ff */
[----:B------:R-:W-:-:S04]  /*6650*/  FMNMX R2, R0, R14, !PT ;  /* 0x0000000e00027209 */ /* 0x000fc80007800000 */
[----:B------:R-:W-:-:S07]  /*6660*/  MOV R13, R2 ;  /* 0x00000002000d7202 */ /* 0x000fce0000000f00 */
[----:B------:R-:W-:Y:S05]  /*6670*/  WARPSYNC.COLLECTIVE R15, `(.L_x_21388) ;  /* 0x000000000f087348 */ /* 0x000fea0003c00000 */
[----:B------:R0:W1:Y:S02]  /*6680*/  SHFL.BFLY P6, R14, R13, R12, R11 ;  /* 0x0c00000c0d0e7389 */ /* 0x00006400000c000b */
[----:B01----:R-:W-:Y:S05]  /*6690*/  ENDCOLLECTIVE ;  /* 0x000000000000791b */ /* 0x003fea0003800000 */
.L_x_21388:
[----:B------:R-:W-:Y:S02]  /*66a0*/  MOV R12, 0x1 ;  /* 0x00000001000c7802 */ /* 0x000fe40000000f00 */
[----:B------:R-:W-:-:S05]  /*66b0*/  FMNMX R3, R2, R14, !PT ;  /* 0x0000000e02037209 */ /* 0x000fca0007800000 */
[----:B------:R-:W-:-:S07]  /*66c0*/  IMAD.MOV.U32 R13, RZ, RZ, R3 ;  /* 0x000000ffff0d7224 */ /* 0x000fce00078e0003 */
[----:B------:R-:W-:Y:S05]  /*66d0*/  WARPSYNC.COLLECTIVE R15, `(.L_x_21389) ;  /* 0x000000000f087348 */ /* 0x000fea0003c00000 */
[----:B------:R0:W1:Y:S02]  /*66e0*/  SHFL.BFLY P6, R14, R13, R12, R11 ;  /* 0x0c00000c0d0e7389 */ /* 0x00006400000c000b */
[----:B01----:R-:W-:Y:S05]  /*66f0*/  ENDCOLLECTIVE ;  /* 0x000000000000791b */ /* 0x003fea0003800000 */
.L_x_21389:
        /* <DEDUP_REMOVED lines=259> */
.L_x_21390:
[----:B------:R-:W-:Y:S02]  /*7730*/  IMAD.MOV.U32 R12, RZ, RZ, 0x8 ;  /* 0x00000008ff0c7424 */ /* 0x000fe400078e00ff */
[----:B------:R-:W-:-:S05]  /*7740*/  FADD R31, R13, R14 ;  /* 0x0000000e0d1f7221 */ /* 0x000fca0000000000 */
[----:B------:R-:W-:-:S07]  /*7750*/  MOV R13, R31 ;  /* 0x0000001f000d7202 */ /* 0x000fce0000000f00 */
[----:B------:R-:W-:Y:S05]  /*7760*/  WARPSYNC.COLLECTIVE R15, `(.L_x_21391) ;  /* 0x000000000f087348 */ /* 0x000fea0003c00000 */
[----:B------:R0:W1:Y:S02]  /*7770*/  SHFL.BFLY P6, R14, R13, R12, R11 ;  /* 0x0c00000c0d0e7389 */ /* 0x00006400000c000b */
[----:B01----:R-:W-:Y:S05]  /*7780*/  ENDCOLLECTIVE ;  /* 0x000000000000791b */ /* 0x003fea0003800000 */
.L_x_21391:
[----:B------:R-:W-:Y:S02]  /*7790*/  HFMA2 R12, -RZ, RZ, 0, 2.384185791015625e-07 ;  /* 0x00000004ff0c7431 */ /* 0x000fe400000001ff */
[----:B------:R-:W-:-:S05]  /*77a0*/  FADD R34, R31, R14 ;  /* 0x0000000e1f227221 */ /* 0x000fca0000000000 */
[----:B------:R-:W-:-:S07]  /*77b0*/  MOV R13, R34 ;  /* 0x00000022000d7202 */ /* 0x000fce0000000f00 */
[----:B------:R-:W-:Y:S05]  /*77c0*/  WARPSYNC.COLLECTIVE R15, `(.L_x_21392) ;  /* 0x000000000f087348 */ /* 0x000fea0003c00000 */
[----:B------:R0:W1:Y:S02]  /*77d0*/  SHFL.BFLY P6, R14, R13, R12, R11 ;  /* 0x0c00000c0d0e7389 */ /* 0x00006400000c000b */
[----:B01----:R-:W-:Y:S05]  /*77e0*/  ENDCOLLECTIVE ;  /* 0x000000000000791b */ /* 0x003fea0003800000 */
.L_x_21392:
[----:B------:R-:W-:Y:S01]  /*77f0*/  MOV R12, 0x2 ;  /* 0x00000002000c7802 */ /* 0x000fe20000000f00 */
[----:B------:R-:W-:-:S04]  /*7800*/  FADD R35, R34, R14 ;  /* 0x0000000e22237221 */ /* 0x000fc80000000000 */
[----:B------:R-:W-:-:S07]  /*7810*/  IMAD.MOV.U32 R13, RZ, RZ, R35 ;  /* 0x000000ffff0d7224 */ /* 0x000fce00078e0023 */
[----:B------:R-:W-:Y:S05]  /*7820*/  WARPSYNC.COLLECTIVE R15, `(.L_x_21393) ;  /* 0x000000000f087348 */ /* 0x000fea0003c00000 */
[----:B------:R0:W1:Y:S02]  /*7830*/  SHFL.BFLY P6, R14, R13, R12, R11 ;  /* 0x0c00000c0d0e7389 */ /* 0x00006400000c000b */
[----:B01----:R-:W-:Y:S05]  /*7840*/  ENDCOLLECTIVE ;  /* 0x000000000000791b */ /* 0x003fea0003800000 */
.L_x_21393:
[----:B------:R-:W-:Y:S02]  /*7850*/  IMAD.MOV.U32 R12, RZ, RZ, 0x1 ;  /* 0x00000001ff0c7424 */ /* 0x000fe400078e00ff */
[----:B------:R-:W-:-:S05]  /*7860*/  FADD R36, R35, R14 ;  /* 0x0000000e23247221 */ /* 0x000fca0000000000 */
[----:B------:R-:W-:-:S07]  /*7870*/  MOV R13, R36 ;  /* 0x00000024000d7202 */ /* 0x000fce0000000f00 */
[----:B------:R-:W-:Y:S05]  /*7880*/  WARPSYNC.COLLECTIVE R15, `(.L_x_21394) ;  /* 0x000000000f087348 */ /* 0x000fea0003c00000 */
[----:B------:R0:W1:Y:S02]  /*7890*/  SHFL.BFLY P6, R14, R13, R12, R11 ;  /* 0x0c00000c0d0e7389 */ /* 0x00006400000c000b */
[----:B01----:R-:W-:Y:S05]  /*78a0*/  ENDCOLLECTIVE ;  /* 0x000000000000791b */ /* 0x003fea0003800000 */
.L_x_21394:
[----:B------:R-:W-:Y:S05]  /*78b0*/  BRA `(.L_x_21395) ;  /* 0xffffffd0002c7947 */ /* 0x000fea000383ffff */
        .weak           $__internal_333_$__cuda_sm3x_div_rn_noftz_f32_slowpath
        .type           $__internal_333_$__cuda_sm3x_div_rn_noftz_f32_slowpath,@function
        .size           $__internal_333_$__cuda_sm3x_div_rn_noftz_f32_slowpath,(.L_x_37710 - $__internal_333_$__cuda_sm3x_div_rn_noftz_f32_slowpath)
$__internal_333_$__cuda_sm3x_div_rn_noftz_f32_slowpath:
        /* <DEDUP_REMOVED lines=34> */
.L_x_21397:
        /* <DEDUP_REMOVED lines=51> */
.L_x_21404:
[----:B------:R-:W-:-:S04]  /*7e10*/  LOP3.LUT R5, R5, 0x80000000, RZ, 0xc0, !PT ;  /* 0x8000000005057812 */ /* 0x000fc800078ec0ff */
[----:B------:R-:W-:Y:S01]  /*7e20*/  LOP3.LUT R5, R5, 0x7f800000, RZ, 0xfc, !PT ;  /* 0x7f80000005057812 */ /* 0x000fe200078efcff */
[----:B------:R-:W-:Y:S06]  /*7e30*/  BRA `(.L_x_21405) ;  /* 0x0000000000047947 */ /* 0x000fec0003800000 */
.L_x_21403:
[----:B------:R-:W-:-:S07]  /*7e40*/  IMAD R5, R44, 0x800000, R5 ;  /* 0x008000002c057824 */ /* 0x000fce00078e0205 */
.L_x_21405:
[----:B------:R-:W-:Y:S05]  /*7e50*/  BSYNC.RECONVERGENT B2 ;  /* 0x0000000000027941 */ /* 0x000fea0003800200 */
.L_x_21402:
[----:B------:R-:W-:Y:S05]  /*7e60*/  BRA `(.L_x_21406) ;  /* 0x0000000000207947 */ /* 0x000fea0003800000 */
.L_x_21401:
[----:B------:R-:W-:-:S04]  /*7e70*/  LOP3.LUT R5, R12, 0x80000000, R5, 0x48, !PT ;  /* 0x800000000c057812 */ /* 0x000fc800078e4805 */
[----:B------:R-:W-:Y:S01]  /*7e80*/  LOP3.LUT R5, R5, 0x7f800000, RZ, 0xfc, !PT ;  /* 0x7f80000005057812 */ /* 0x000fe200078efcff */
[----:B------:R-:W-:Y:S06]  /*7e90*/  BRA `(.L_x_21406) ;  /* 0x0000000000147947 */ /* 0x000fec0003800000 */
.L_x_21400:
[----:B------:R-:W-:Y:S01]  /*7ea0*/  LOP3.LUT R5, R12, 0x80000000, R5, 0x48, !PT ;  /* 0x800000000c057812 */ /* 0x000fe200078e4805 */
[----:B------:R-:W-:Y:S06]  /*7eb0*/  BRA `(.L_x_21406) ;  /* 0x00000000000c7947 */ /* 0x000fec0003800000 */
.L_x_21399:
[----:B------:R-:W0:Y:S01]  /*7ec0*/  MUFU.RSQ R5, -QNAN ;  /* 0xffc0000000057908 */ /* 0x000e220000001400 */
[----:B------:R-:W-:Y:S05]  /*7ed0*/  BRA `(.L_x_21406) ;  /* 0x0000000000047947 */ /* 0x000fea0003800000 */
.L_x_21398:
[----:B------:R-:W-:-:S07]  /*7ee0*/  FADD.FTZ R5, R5, R12 ;  /* 0x0000000c05057221 */ /* 0x000fce0000010000 */
.L_x_21406:
[----:B------:R-:W-:Y:S05]  /*7ef0*/  BSYNC.RECONVERGENT B1 ;  /* 0x0000000000017941 */ /* 0x000fea0003800200 */
.L_x_21396:
[----:B------:R-:W-:Y:S01]  /*7f00*/  HFMA2 R13, -RZ, RZ, 0, 0 ;  /* 0x00000000ff0d7431 */ /* 0x000fe200000001ff */
[----:B------:R-:W-:-:S04]  /*7f10*/  MOV R12, R34 ;  /* 0x00000022000c7202 */ /* 0x000fc80000000f00 */
[----:B0-----:R-:W-:Y:S05]  /*7f20*/  RET.REL.NODEC R12 `(_Z15SoftmaxWarpImplI22BroadcastScaleMaskLoadIffbLm2EiE11DirectStoreIffEfLi1ELi25ELi32ELi1ELb0EL9Algorithm0EEvT_T0_ll) ;  /* 0xffffff800c347950 */ /* 0x001fea0003c3ffff */
.L_x_21407:
        /* <DEDUP_REMOVED lines=13> */
.L_x_37710:


//--------------------- .text._Z15SoftmaxWarpImplI22BroadcastScaleMaskLoadIffbLm2EiE11DirectStoreIffEfLi1ELi24ELi32ELi1ELb1EL9Algorithm0EEvT_T0_ll --------------------------
	.section	.text._Z15SoftmaxWarpImplI22BroadcastScaleMaskLoadIffbLm2EiE11DirectStoreIffEfLi1ELi24ELi32ELi1ELb1EL9Algorithm0EEvT_T0_ll,"ax",@progbits
	.align	128
        .global         _Z15SoftmaxWarpImplI22BroadcastScaleMaskLoadIffbLm2EiE11DirectStoreIffEfLi1ELi24ELi32ELi1ELb1EL9Algorithm0EEvT_T0_ll
        .type           _Z15SoftmaxWarpImplI22BroadcastScaleMaskLoadIffbLm2EiE11DirectStoreIffEfLi1ELi24ELi32ELi1ELb1EL9Algorithm0EEvT_T0_ll,@function
        .size           _Z15SoftmaxWarpImplI22BroadcastScaleMaskLoadIffbLm2EiE11DirectStoreIffEfLi1ELi24ELi32ELi1ELb1EL9Algorithm0EEvT_T0_ll,(.L_x_37711 - _Z15SoftmaxWarpImplI22BroadcastScaleMaskLoadIffbLm2EiE11DirectStoreIffEfLi1ELi24ELi32ELi1ELb1EL9Algorithm0EEvT_T0_ll)
        .other          _Z15SoftmaxWarpImplI22BroadcastScaleMaskLoadIffbLm2EiE11DirectStoreIffEfLi1ELi24ELi32ELi1ELb1EL9Algorithm0EEvT_T0_ll,@"STO_CUDA_ENTRY STV_DEFAULT"
_Z15SoftmaxWarpImplI22BroadcastScaleMaskLoadIffbLm2EiE11DirectStoreIffEfLi1ELi24ELi32ELi1ELb1EL9Algorithm0EEvT_T0_ll:
.text._Z15SoftmaxWarpImplI22BroadcastScaleMaskLoadIffbLm2EiE11DirectStoreIffEfLi1ELi24ELi32ELi1ELb1EL9Algorithm0EEvT_T0_ll:
        /* <DEDUP_REMOVED lines=29> */
.L_x_21408:
        /* <DEDUP_REMOVED lines=29> */
.L_x_21507:
[----:B0-----:R-:W0:Y:S01]  /*03a0*/  LDC.64 R14, c[0x0][0x3f0] ;  /* 0x0000fc00ff0e7b82 */ /* 0x001e220000000a00 */
[----:B------:R-:W-:Y:S01]  /*03b0*/  BSSY.RECONVERGENT B1, `(.L_x_21410) ;  /* 0x0000040000017945 */ /* 0x000fe20003800200 */
[----:B------:R-:W-:Y:S01]  /*03c0*/  MOV R25, 0xff800000 ;  /* 0xff80000000197802 */ /* 0x000fe20000000f00 */
[C---:B------:R-:W-:Y:S01]  /*03d0*/  VIADD R33, R0.reuse, 0x140 ;  /* 0x0000014000217836 */ /* 0x040fe20000000000 */
[C---:B------:R-:W-:Y:S01]  /*03e0*/  IADD3 R29, PT, PT, R0.reuse, 0x1c0, RZ ;  /* 0x000001c0001d7810 */ /* 0x040fe20007ffe0ff */
[C---:B------:R-:W-:Y:S01]  /*03f0*/  VIADD R31, R0.reuse, 0x180 ;  /* 0x00000180001f7836 */ /* 0x040fe20000000000 */
[----:B------:R-:W-:Y:S01]  /*0400*/  MOV R13, 0xff800000 ;  /* 0xff800000000d7802 */ /* 0x000fe20000000f00 */
[C---:B------:R-:W-:Y:S02]  /*0410*/  VIADD R27, R0.reuse, 0x1e0 ;  /* 0x000001e0001b7836 */ /* 0x040fe40000000000 */
[C---:B------:R-:W-:Y:S01]  /*0420*/  VIADD R12, R0.reuse, 0x200 ;  /* 0x00000200000c7836 */ /* 0x040fe20000000000 */
[----:B0-----:R-:W-:-:S04]  /*0430*/  ISETP.GE.U32.AND P2, PT, R0, R14, PT ;  /* 0x0000000e0000720c */ /* 0x001fc80003f46070 */
[----:B------:R-:W-:-:S13]  /*0440*/  ISETP.GE.AND.EX P2, PT, RZ, R15, PT, P2 ;  /* 0x0000000fff00720c */ /* 0x000fda0003f46320 */
        /* <DEDUP_REMOVED lines=19> */
[----:B------:R-:W-:-:S03]  /*0580*/  SHF.R.S64 R34, RZ, 0x1e, R30 ;  /* 0x0000001eff227819 */ /* 0x000fc6000000101e */
        /* <DEDUP_REMOVED lines=34> */
.L_x_21411:
[----:B------:R-:W-:Y:S05]  /*07b0*/  BSYNC.RECONVERGENT B1 ;  /* 0x0000000000017941 */ /* 0x000fea0003800200 */
.L_x_21410:
        /* <DEDUP_REMOVED lines=20> */
[----:B-1----:R-:W-:Y:S02]  /*0900*/  HFMA2 R34, -RZ, RZ, 0, 0 ;  /* 0x00000000ff227431 */ /* 0x002fe400000001ff */
        /* <DEDUP_REMOVED lines=39> */
.L_x_21413:
[----:B------:R-:W-:Y:S05]  /*0b80*/  BSYNC.RECONVERGENT B1 ;  /* 0x0000000000017941 */ /* 0x000fea0003800200 */
.L_x_21412:
        /* <DEDUP_REMOVED lines=62> */
.L_x_21415:
[----:B------:R-:W-:Y:S05]  /*0f70*/  BSYNC.RECONVERGENT B1 ;  /* 0x0000000000017941 */ /* 0x000fea0003800200 */
.L_x_21414:
        /* <DEDUP_REMOVED lines=56> */
.L_x_21417:
[----:B------:R-:W-:Y:S05]  /*1300*/  BSYNC.RECONVERGENT B1 ;  /* 0x0000000000017941 */ /* 0x000fea0003800200 */
.L_x_21416:
        /* <DEDUP_REMOVED lines=59> */
.L_x_21419:
[----:B------:R-:W-:Y:S05]  /*16c0*/  BSYNC.RECONVERGENT B1 ;  /* 0x0000000000017941 */ /* 0x000fea0003800200 */
.L_x_21418:
        /* <DEDUP_REMOVED lines=57> */
.L_x_21421:
[----:B------:R-:W-:Y:S05]  /*1a60*/  BSYNC.RECONVERGENT B1 ;  /* 0x0000000000017941 */ /* 0x000fea0003800200 */
.L_x_21420:
        /* <DEDUP_REMOVED lines=59> */
.L_x_21423:
[----:B------:R-:W-:Y:S05]  /*1e20*/  BSYNC.RECONVERGENT B1 ;  /* 0x0000000000017941 */ /* 0x000fea0003800200 */
.L_x_21422:
[----:B------:R-:W-:Y:S01]  /*1e30*/  BSSY.RECONVERGENT B1, `(.L_x_21424) ;  /* 0x0000039000017945 */ /* 0x000fe20003800200 */
[----:B------:R-:W-:Y:S02]  /*1e40*/  ISETP.GE.U32.AND P6, PT, R31, R14, PT ;  /* 0x0000000e1f00720c */ /* 0x000fe40003fc6070 */
[----:B------:R-:W-:Y:S01]  /*1e50*/  MOV R38, 0xff800000 ;  /* 0xff80000000267802 */ /* 0x000fe20000000f00 */
[----:B------:R-:W-:Y:S10]  /*1e60*/  @P0 BRA `(.L_x_21425) ;  /* 0x0000000000d40947 */ /* 0x000ff40003800000 */
[----:B------:R-:W1:Y:S01]  /*1e70*/  LDC R43, c[0x0][0x3a8] ;  /* 0x0000ea00ff2b7b82 */ /* 0x000e620000000800 */
[----:B------:R-:W-:Y:S02]  /*1e80*/  HFMA2 R38, -RZ, RZ, 0, 0 ;  /* 0x00000000ff267431 */ /* 0x000fe400000001ff */
[----:B------:R-:W-:Y:S01]  /*1e90*/  IMAD R44, R3, UR50, R9 ;  /* 0x00000032032c7c24 */ /* 0x000fe2000f8e0209 */
[----:B------:R-:W-:Y:S02]  /*1ea0*/  R2UR UR6, R48 ;  /* 0x00000000300672ca */ /* 0x000fe400000e0000 */
[----:B------:R-:W-:Y:S02]  /*1eb0*/  R2UR UR7, R49 ;  /* 0x00000000310772ca */ /* 0x000fe400000e0000 */
[----:B------:R-:W-:Y:S02]  /*1ec0*/  IABS R41, R44 ;  /* 0x0000002c00297213 */ /* 0x000fe40000000000 */
[----:B------:R-:W-:-:S02]  /*1ed0*/  SHF.R.S64 R42, RZ, 0x1e, R44 ;  /* 0x0000001eff2a7819 */ /* 0x000fc4000000102c */
[----:B------:R-:W-:Y:S02]  /*1ee0*/  R2UR UR4, R48 ;  /* 0x00000000300472ca */ /* 0x000fe400000e0000 */
        /* <DEDUP_REMOVED lines=45> */
.L_x_21425:
[----:B------:R-:W-:Y:S05]  /*21c0*/  BSYNC.RECONVERGENT B1 ;  /* 0x0000000000017941 */ /* 0x000fea0003800200 */
.L_x_21424:
        /* <DEDUP_REMOVED lines=13> */
[C---:B------:R-:W-:Y:S01]  /*22a0*/  R2UR UR6, R48.reuse ;  /* 0x00000000300672ca */ /* 0x040fe200000e0000 */
[----:B------:R-:W-:Y:S01]  /*22b0*/  IMAD.MOV.U32 R44, RZ, RZ, RZ ;  /* 0x000000ffff2c7224 */ /* 0x000fe200078e00ff */
[----:B------:R-:W-:Y:S02]  /*22c0*/  R2UR UR7, R49 ;  /* 0x00000000310772ca */ /* 0x000fe400000e0000 */
[----:B------:R-:W-:Y:S02]  /*22d0*/  IABS R41, R52 ;  /* 0x0000003400297213 */ /* 0x000fe40000000000 */
[----:B------:R-:W-:Y:S02]  /*22e0*/  SHF.R.S64 R50, RZ, 0x1e, R52 ;  /* 0x0000001eff327819 */ /* 0x000fe40000001034 */
[----:B------:R-:W-:-:S02]  /*22f0*/  R2UR UR4, R48 ;  /* 0x00000000300472ca */ /* 0x000fc400000e0000 */
[----:B------:R-:W-:Y:S02]  /*2300*/  R2UR UR5, R49 ;  /* 0x00000000310572ca */ /* 0x000fe400000e0000 */
        /* <DEDUP_REMOVED lines=44> */
.L_x_21427:
[----:B------:R-:W-:Y:S05]  /*25d0*/  BSYNC.RECONVERGENT B1 ;  /* 0x0000000000017941 */ /* 0x000fea0003800200 */
.L_x_21426:
[----:B------:R-:W-:Y:S04]  /*25e0*/  BSSY.RECONVERGENT B1, `(.L_x_21428) ;  /* 0x0000037000017945 */ /* 0x000fe80003800200 */
[----:B------:R-:W-:Y:S05]  /*25f0*/  @P4 BRA `(.L_x_21429) ;  /* 0x0000000000d44947 */ /* 0x000fea0003800000 */
        /* <DEDUP_REMOVED lines=53> */
.L_x_21429:
[----:B------:R-:W-:Y:S05]  /*2950*/  BSYNC.RECONVERGENT B1 ;  /* 0x0000000000017941 */ /* 0x000fea0003800200 */
.L_x_21428:
[----:B------:R-:W-:Y:S04]  /*2960*/  BSSY.RECONVERGENT B1, `(.L_x_21430) ;  /* 0x0000036000017945 */ /* 0x000fe80003800200 */
[----:B------:R-:W-:Y:S05]  /*2970*/  @P3 BRA `(.L_x_21431) ;  /* 0x0000000000d03947 */ /* 0x000fea0003800000 */
[----:B------:R-:W1:Y:S01]  /*2980*/  LDC R37, c[0x0][0x3a8] ;  /* 0x0000ea00ff257b82 */ /* 0x000e620000000800 */
[----:B------:R-:W-:Y:S02]  /*2990*/  HFMA2 R42, -RZ, RZ, 0, 0 ;  /* 0x00000000ff2a7431 */ /* 0x000fe400000001ff */
[----:B------:R-:W-:Y:S01]  /*29a0*/  IMAD R52, R3, UR50, R33 ;  /* 0x0000003203347c24 */ /* 0x000fe2000f8e0221 */
[C---:B------:R-:W-:Y:S02]  /*29b0*/  R2UR UR6, R48.reuse ;  /* 0x00000000300672ca */ /* 0x040fe400000e0000 */
[----:B------:R-:W-:Y:S02]  /*29c0*/  R2UR UR7, R49 ;  /* 0x00000000310772ca */ /* 0x000fe400000e0000 */
        /* <DEDUP_REMOVED lines=47> */
.L_x_21431:
[----:B------:R-:W-:Y:S05]  /*2cc0*/  BSYNC.RECONVERGENT B1 ;  /* 0x0000000000017941 */ /* 0x000fea0003800200 */
.L_x_21430:
[----:B------:R-:W-:Y:S01]  /*2cd0*/  BSSY.RECONVERGENT B1, `(.L_x_21432) ;  /* 0x0000039000017945 */ /* 0x000fe20003800200 */
[----:B------:R-:W-:Y:S02]  /*2ce0*/  IMAD.MOV.U32 R46, RZ, RZ, -0x800000 ;  /* 0xff800000ff2e7424 */ /* 0x000fe400078e00ff */
[----:B------:R-:W-:Y:S01]  /*2cf0*/  IMAD.MOV.U32 R50, RZ, RZ, -0x800000 ;  /* 0xff800000ff327424 */ /* 0x000fe200078e00ff */
[----:B------:R-:W-:Y:S06]  /*2d00*/  @P1 BRA `(.L_x_21433) ;  /* 0x0000000000d41947 */ /* 0x000fec0003800000 */
        /* <DEDUP_REMOVED lines=53> */
.L_x_21433:
[----:B------:R-:W-:Y:S05]  /*3060*/  BSYNC.RECONVERGENT B1 ;  /* 0x0000000000017941 */ /* 0x000fea0003800200 */
.L_x_21432:
        /* <DEDUP_REMOVED lines=54> */
.L_x_21435:
[----:B------:R-:W-:Y:S05]  /*33d0*/  BSYNC.RECONVERGENT B1 ;  /* 0x0000000000017941 */ /* 0x000fea0003800200 */
.L_x_21434:
[----:B------:R-:W-:Y:S01]  /*33e0*/  ISETP.GE.AND.EX P0, PT, RZ, R15, PT, P0 ;  /* 0x0000000fff00720c */ /* 0x000fe20003f06300 */
[----:B------:R-:W-:Y:S01]  /*33f0*/  BSSY.RECONVERGENT B1, `(.L_x_21436) ;  /* 0x0000042000017945 */ /* 0x000fe20003800200 */
[-C--:B------:R-:W-:Y:S01]  /*3400*/  ISETP.GE.U32.AND P6, PT, R29, R14.reuse, PT ;  /* 0x0000000e1d00720c */ /* 0x080fe20003fc6070 */
[----:B------:R-:W-:Y:S01]  /*3410*/  IMAD.MOV.U32 R52, RZ, RZ, -0x800000 ;  /* 0xff800000ff347424 */ /* 0x000fe200078e00ff */
[-C--:B------:R-:W-:Y:S01]  /*3420*/  ISETP.GE.U32.AND P3, PT, R27, R14.reuse, PT ;  /* 0x0000000e1b00720c */ /* 0x080fe20003f66070 */
[----:B------:R-:W-:Y:S01]  /*3430*/  IMAD.MOV.U32 R58, RZ, RZ, -0x800000 ;  /* 0xff800000ff3a7424 */ /* 0x000fe200078e00ff */
        /* <DEDUP_REMOVED lines=61> */
.L_x_21437:
[----:B------:R-:W-:Y:S05]  /*3810*/  BSYNC.RECONVERGENT B1 ;  /* 0x0000000000017941 */ /* 0x000fea0003800200 */
.L_x_21436:
        /* <DEDUP_REMOVED lines=54> */
.L_x_21439:
[----:B------:R-:W-:Y:S05]  /*3b80*/  BSYNC.RECONVERGENT B1 ;  /* 0x0000000000017941 */ /* 0x000fea0003800200 */
.L_x_21438:
        /* <DEDUP_REMOVED lines=13> */
[----:B-1----:R-:W-:-:S06]  /*3c60*/  VIADD R55, R33, 0xffffffe ;  /* 0x0ffffffe21377836 */ /* 0x002fcc0000000000 */
[----:B------:R-:W1:Y:S02]  /*3c70*/  F2I.FTZ.U32.TRUNC.NTZ R55, R55 ;  /* 0x0000003700377305 */ /* 0x000e64000021f000 */
[----:B-1----:R-:W-:-:S05]  /*3c80*/  IADD3 R29, PT, PT, RZ, -R55, RZ ;  /* 0x80000037ff1d7210 */ /* 0x002fca0007ffe0ff */
        /* <DEDUP_REMOVED lines=39> */
.L_x_21441:
[----:B------:R-:W-:Y:S05]  /*3f00*/  BSYNC.RECONVERGENT B1 ;  /* 0x0000000000017941 */ /* 0x000fea0003800200 */
.L_x_21440:
        /* <DEDUP_REMOVED lines=38> */
[----:B--2---:R-:W-:Y:S02]  /*4170*/  ISETP.NE.U32.AND P3, PT, R56, 0x1, PT ;  /* 0x000000013800780c */ /* 0x004fe40003f65070 */
[--C-:B------:R-:W-:Y:S01]  /*4180*/  SHF.R.S64 R56, RZ, 0x1e, R62.reuse ;  /* 0x0000001eff387819 */ /* 0x100fe2000000103e */
        /* <DEDUP_REMOVED lines=16> */
.L_x_21443:
[----:B------:R-:W-:Y:S05]  /*4290*/  BSYNC.RECONVERGENT B1 ;  /* 0x0000000000017941 */ /* 0x000fea0003800200 */
.L_x_21442:
        /* <DEDUP_REMOVED lines=15> */
[----:B-1----:R-:W-:Y:S01]  /*4390*/  IMAD.MOV.U32 R54, RZ, RZ, RZ ;  /* 0x000000ffff367224 */ /* 0x002fe200078e00ff */
[----:B---3--:R-:W-:-:S05]  /*43a0*/  IADD3 R12, PT, PT, RZ, -R55, RZ ;  /* 0x80000037ff0c7210 */ /* 0x008fca0007ffe0ff */
        /* <DEDUP_REMOVED lines=38> */
.L_x_21445:
[----:B------:R-:W-:Y:S05]  /*4610*/  BSYNC.RECONVERGENT B1 ;  /* 0x0000000000017941 */ /* 0x000fea0003800200 */
.L_x_21444:
[----:B------:R-:W-:Y:S01]  /*4620*/  ISETP.GE.AND.EX P1, PT, RZ, R15, PT, P1 ;  /* 0x0000000fff00720c */ /* 0x000fe20003f26310 */
[----:B------:R-:W-:Y:S01]  /*4630*/  BSSY.RECONVERGENT B1, `(.L_x_21446) ;  /* 0x0000046000017945 */ /* 0x000fe20003800200 */
[-C--:B------:R-:W-:Y:S01]  /*4640*/  ISETP.GE.U32.AND P6, PT, R20, R14.reuse, PT ;  /* 0x0000000e1400720c */ /* 0x080fe20003fc6070 */
[----:B------:R-:W-:Y:S01]  /*4650*/  IMAD.MOV.U32 R66, RZ, RZ, -0x800000 ;  /* 0xff800000ff427424 */ /* 0x000fe200078e00ff */
[-C--:B------:R-:W-:Y:S01]  /*4660*/  ISETP.GE.U32.AND P0, PT, R21, R14.reuse, PT ;  /* 0x0000000e1500720c */ /* 0x080fe20003f06070 */
[----:B------:R-:W-:Y:S01]  /*4670*/  IMAD.MOV.U32 R70, RZ, RZ, -0x800000 ;  /* 0xff800000ff467424 */ /* 0x000fe200078e00ff */
[-C--:B------:R-:W-:Y:S01]  /*4680*/  ISETP.GE.U32.AND P3, PT, R22, R14.reuse, PT ;  /* 0x0000000e1600720c */ /* 0x080fe20003f66070 */
[----:B------:R-:W-:Y:S01]  /*4690*/  IMAD.MOV.U32 R72, RZ, RZ, -0x800000 ;  /* 0xff800000ff487424 */ /* 0x000fe200078e00ff */
[-C--:B------:R-:W-:Y:S01]  /*46a0*/  ISETP.GE.U32.AND P4, PT, R23, R14.reuse, PT ;  /* 0x0000000e1700720c */ /* 0x080fe20003f86070 */
[----:B------:R-:W-:Y:S01]  /*46b0*/  IMAD.MOV.U32 R64, RZ, RZ, -0x800000 ;  /* 0xff800000ff407424 */ /* 0x000fe200078e00ff */
[----:B------:R-:W-:-:S02]  /*46c0*/  ISETP.GE.U32.AND P5, PT, R24, R14, PT ;  /* 0x0000000e1800720c */ /* 0x000fc40003fa6070 */
[-C--:B------:R-:W-:Y:S02]  /*46d0*/  ISETP.GE.AND.EX P6, PT, RZ, R15.reuse, PT, P6 ;  /* 0x0000000fff00720c */ /* 0x080fe40003fc6360 */
[-C--:B------:R-:W-:Y:S02]  /*46e0*/  ISETP.GE.AND.EX P0, PT, RZ, R15.reuse, PT, P0 ;  /* 0x0000000fff00720c */ /* 0x080fe40003f06300 */
[-C--:B------:R-:W-:Y:S02]  /*46f0*/  ISETP.GE.AND.EX P3, PT, RZ, R15.reuse, PT, P3 ;  /* 0x0000000fff00720c */ /* 0x080fe40003f66330 */
[-C--:B------:R-:W-:Y:S02]  /*4700*/  ISETP.GE.AND.EX P4, PT, RZ, R15.reuse, PT, P4 ;  /* 0x0000000fff00720c */ /* 0x080fe40003f86340 */
[----:B------:R-:W-:Y:S02]  /*4710*/  ISETP.GE.AND.EX P5, PT, RZ, R15, PT, P5 ;  /* 0x0000000fff00720c */ /* 0x000fe40003fa6350 */
[----:B------:R-:W-:-:S02]  /*4720*/  MOV R68, 0xff800000 ;  /* 0xff80000000447802 */ /* 0x000fc40000000f00 */
[----:B------:R-:W-:Y:S01]  /*4730*/  MOV R74, 0xff800000 ;  /* 0xff800000004a7802 */ /* 0x000fe20000000f00 */
[----:B------:R-:W-:Y:S08]  /*4740*/  @P1 BRA `(.L_x_21447) ;  /* 0x0000000000d01947 */ /* 0x000ff00003800000 */
        /* <DEDUP_REMOVED lines=52> */
.L_x_21447:
[----:B------:R-:W-:Y:S05]  /*4a90*/  BSYNC.RECONVERGENT B1 ;  /* 0x0000000000017941 */ /* 0x000fea0003800200 */
.L_x_21446:
[----:B------:R-:W-:Y:S04]  /*4aa0*/  BSSY.RECONVERGENT B1, `(.L_x_21448) ;  /* 0x0000036000017945 */ /* 0x000fe80003800200 */
        /* <DEDUP_REMOVED lines=34> */
[----:B--2---:R-:W-:Y:S02]  /*4cd0*/  ISETP.NE.U32.AND P1, PT, R54, 0x1, PT ;  /* 0x000000013600780c */ /* 0x004fe40003f25070 */
        /* <DEDUP_REMOVED lines=18> */
.L_x_21449:
[----:B------:R-:W-:Y:S05]  /*4e00*/  BSYNC.RECONVERGENT B1 ;  /* 0x0000000000017941 */ /* 0x000fea0003800200 */
.L_x_21448:
        /* <DEDUP_REMOVED lines=54> */
.L_x_21451:
[----:B------:R-:W-:Y:S05]  /*5170*/  BSYNC.RECONVERGENT B1 ;  /* 0x0000000000017941 */ /* 0x000fea0003800200 */
.L_x_21450:
        /* <DEDUP_REMOVED lines=54> */
.L_x_21453:
[----:B------:R-:W-:Y:S05]  /*54e0*/  BSYNC.RECONVERGENT B1 ;  /* 0x0000000000017941 */ /* 0x000fea0003800200 */
.L_x_21452:
        /* <DEDUP_REMOVED lines=54> */
.L_x_21455:
[----:B------:R-:W-:Y:S05]  /*5850*/  BSYNC.RECONVERGENT B1 ;  /* 0x0000000000017941 */ /* 0x000fea0003800200 */
.L_x_21454:
        /* <DEDUP_REMOVED lines=54> */
.L_x_21457:
[----:B------:R-:W-:Y:S05]  /*5bc0*/  BSYNC.RECONVERGENT B1 ;  /* 0x0000000000017941 */ /* 0x000fea0003800200 */
.L_x_21456:
        /* <DEDUP_REMOVED lines=27> */
[-C--:B------:R-:W-:Y:S01]  /*5d80*/  FFMA.RM R33, R33, R12.reuse, 12582913 ;  /* 0x4b40000121217423 */ /* 0x080fe2000000400c */
[----:B------:R-:W-:Y:S01]  /*5d90*/  FADD R27, R15, -12583039 ;  /* 0xcb40007f0f1b7421 */ /* 0x000fe20000000000 */
[-C--:B------:R-:W-:Y:S01]  /*5da0*/  FFMA.SAT R39, R32, R11.reuse, 0.5 ;  /* 0x3f00000020277423 */ /* 0x080fe2000000200b */
[----:B------:R-:W-:Y:S01]  /*5db0*/  FFMA R25, R76, 1.4426950216293334961, -R25 ;  /* 0x3fb8aa3b4c197823 */ /* 0x000fe20000000819 */
[----:B------:R-:W-:Y:S01]  /*5dc0*/  FADD R29, R33, -12583039 ;  /* 0xcb40007f211d7421 */ /* 0x000fe20000000000 */
[----:B------:R-:W-:Y:S01]  /*5dd0*/  FFMA R27, R54, 1.4426950216293334961, -R27 ;  /* 0x3fb8aa3b361b7823 */ /* 0x000fe2000000081b */
[----:B------:R-:W-:Y:S01]  /*5de0*/  FADD R34, -R35, R34 ;  /* 0x0000002223227221 */ /* 0x000fe20000000100 */
        /* <DEDUP_REMOVED lines=8> */
[----:B------:R-:W-:Y:S01]  /*5e70*/  FADD R38, -R35, R38 ;  /* 0x0000002623267221 */ /* 0x000fe20000000100 */
[----:B------:R-:W-:Y:S01]  /*5e80*/  FFMA R47, R26, 1.925963033500011079e-08, R25 ;  /* 0x32a570601a2f7823 */ /* 0x000fe20000000019 */
[----:B------:R-:W-:Y:S01]  /*5e90*/  FADD R25, R39, -12583039 ;  /* 0xcb40007f27197421 */ /* 0x000fe20000000000 */
[-C--:B------:R-:W-:Y:S01]  /*5ea0*/  FFMA.RM R28, R27, R12.reuse, 12582913 ;  /* 0x4b4000011b1c7423 */ /* 0x080fe2000000400c */
[C---:B------:R-:W-:Y:S01]  /*5eb0*/  FADD R30, -R35.reuse, R36 ;  /* 0x00000024231e7221 */ /* 0x040fe20000000100 */
[C---:B------:R-:W-:Y:S01]  /*5ec0*/  FADD R44, -R35.reuse, R44 ;  /* 0x0000002c232c7221 */ /* 0x040fe20000000100 */
[----:B------:R-:W-:Y:S01]  /*5ed0*/  FFMA R25, R32, 1.4426950216293334961, -R25 ;  /* 0x3fb8aa3b20197823 */ /* 0x000fe20000000819 */
[----:B------:R-:W-:Y:S01]  /*5ee0*/  FADD R27, R28, -12583039 ;  /* 0xcb40007f1c1b7421 */ /* 0x000fe20000000000 */
[-C--:B------:R-:W-:Y:S01]  /*5ef0*/  FFMA.SAT R29, R30, R11.reuse, 0.5 ;  /* 0x3f0000001e1d7423 */ /* 0x080fe2000000200b */
[----:B------:R-:W-:Y:S01]  /*5f00*/  FADD R36, -R35, R40 ;  /* 0x0000002823247221 */ /* 0x000fe20000000100 */
[----:B------:R-:W-:Y:S01]  /*5f10*/  FFMA R43, R32, 1.925963033500011079e-08, R25 ;  /* 0x32a57060202b7823 */ /* 0x000fe20000000019 */
[-C--:B------:R-:W-:Y:S01]  /*5f20*/  FFMA.SAT R25, R38, R11.reuse, 0.5 ;  /* 0x3f00000026197423 */ /* 0x080fe2000000200b */
[C---:B------:R-:W-:Y:S01]  /*5f30*/  FFMA R27, R34.reuse, 1.4426950216293334961, -R27 ;  /* 0x3fb8aa3b221b7823 */ /* 0x040fe2000000081b */
[-C--:B------:R-:W-:Y:S01]  /*5f40*/  FFMA.RM R29, R29, R12.reuse, 12582913 ;  /* 0x4b4000011d1d7423 */ /* 0x080fe2000000400c */
[----:B------:R-:W1:Y:S01]  /*5f50*/  MUFU.EX2 R76, R76 ;  /* 0x0000004c004c7308 */ /* 0x000e620000000800 */
[-C--:B------:R-:W-:Y:S01]  /*5f60*/  FFMA.RM R26, R25, R12.reuse, 12582913 ;  /* 0x4b400001191a7423 */ /* 0x080fe2000000400c */
[----:B------:R-:W-:Y:S01]  /*5f70*/  FFMA R45, R34, 1.925963033500011079e-08, R27 ;  /* 0x32a57060222d7823 */ /* 0x000fe2000000001b */
[----:B------:R-:W-:Y:S01]  /*5f80*/  FADD R25, R29, -12583039 ;  /* 0xcb40007f1d197421 */ /* 0x000fe20000000000 */
[-C--:B------:R-:W-:Y:S01]  /*5f90*/  FFMA.SAT R37, R36, R11.reuse, 0.5 ;  /* 0x3f00000024257423 */ /* 0x080fe2000000200b */
[----:B------:R-:W-:Y:S01]  /*5fa0*/  FADD R27, R26, -12583039 ;  /* 0xcb40007f1a1b7421 */ /* 0x000fe20000000000 */
[C---:B------:R-:W-:Y:S01]  /*5fb0*/  FADD R42, -R35.reuse, R42 ;  /* 0x0000002a232a7221 */ /* 0x040fe20000000100 */
[----:B------:R-:W-:Y:S01]  /*5fc0*/  FFMA R25, R30, 1.4426950216293334961, -R25 ;  /* 0x3fb8aa3b1e197823 */ /* 0x000fe20000000819 */
[C---:B------:R-:W-:Y:S01]  /*5fd0*/  FADD R14, -R35.reuse, R50 ;  /* 0x00000032230e7221 */ /* 0x040fe20000000100 */
[----:B------:R-:W-:Y:S01]  /*5fe0*/  FFMA R27, R38, 1.4426950216293334961, -R27 ;  /* 0x3fb8aa3b261b7823 */ /* 0x000fe2000000081b */
[C---:B------:R-:W-:Y:S01]  /*5ff0*/  FADD R46, -R35.reuse, R46 ;  /* 0x0000002e232e7221 */ /* 0x040fe20000000100 */
[----:B------:R-:W-:Y:S01]  /*6000*/  FFMA R41, R30, 1.925963033500011079e-08, R25 ;  /* 0x32a570601e297823 */ /* 0x000fe20000000019 */
[C---:B------:R-:W-:Y:S01]  /*6010*/  FADD R58, -R35.reuse, R58 ;  /* 0x0000003a233a7221 */ /* 0x040fe20000000100 */
        /* <DEDUP_REMOVED lines=13> */
[----:B------:R-:W-:Y:S01]  /*60f0*/  FADD R74, -R35, R74 ;  /* 0x0000004a234a7221 */ /* 0x000fe20000000100 */
[C---:B------:R-:W-:Y:S01]  /*6100*/  FFMA R35, R44.reuse, 1.4426950216293334961, -R25 ;  /* 0x3fb8aa3b2c237823 */ /* 0x040fe20000000819 */
[----:B------:R-:W-:Y:S01]  /*6110*/  SHF.L.U32 R13, R13, 0x17, RZ ;  /* 0x000000170d0d7819 */ /* 0x000fe200000006ff */
[----:B------:R-:W-:Y:S01]  /*6120*/  FFMA.RM R25, R37, R12, 12582913 ;  /* 0x4b40000125197423 */ /* 0x000fe2000000400c */
[----:B------:R-:W2:Y:S01]  /*6130*/  MUFU.EX2 R34, R51 ;  /* 0x0000003300227308 */ /* 0x000ea20000000800 */
[----:B------:R-:W-:Y:S01]  /*6140*/  FFMA R44, R44, 1.925963033500011079e-08, R35 ;  /* 0x32a570602c2c7823 */ /* 0x000fe20000000023 */
[-C--:B------:R-:W-:Y:S01]  /*6150*/  FFMA.SAT R37, R14, R11.reuse, 0.5 ;  /* 0x3f0000000e257423 */ /* 0x080fe2000000200b */
[----:B------:R-:W-:Y:S01]  /*6160*/  FADD R35, R25, -12583039 ;  /* 0xcb40007f19237421 */ /* 0x000fe20000000000 */
[----:B-1----:R-:W-:Y:S01]  /*6170*/  FMUL R50, R13, R76 ;  /* 0x0000004c0d327220 */ /* 0x002fe20000400000 */
[----:B------:R-:W-:Y:S01]  /*6180*/  FFMA.SAT R13, R42, R11, 0.5 ;  /* 0x3f0000002a0d7423 */ /* 0x000fe2000000200b */
[----:B------:R-:W-:Y:S01]  /*6190*/  SHF.L.U32 R33, R33, 0x17, RZ ;  /* 0x0000001721217819 */ /* 0x000fe200000006ff */
[----:B------:R-:W-:Y:S01]  /*61a0*/  FFMA R35, R36, 1.4426950216293334961, -R35 ;  /* 0x3fb8aa3b24237823 */ /* 0x000fe20000000823 */
[----:B------:R-:W-:Y:S01]  /*61b0*/  MUFU.EX2 R30, R47 ;  /* 0x0000002f001e7308 */ /* 0x000fe20000000800 */
[----:B------:R-:W-:Y:S01]  /*61c0*/  FFMA.RM R13, R13, R12, 12582913 ;  /* 0x4b4000010d0d7423 */ /* 0x000fe2000000400c */
[----:B------:R-:W-:-:S02]  /*61d0*/  IMAD.SHL.U32 R31, R31, 0x800000, RZ ;  /* 0x008000001f1f7824 */ /* 0x000fc400078e00ff */
[----:B------:R-:W-:Y:S01]  /*61e0*/  FFMA R36, R36, 1.925963033500011079e-08, R35 ;  /* 0x32a5706024247823 */ /* 0x000fe20000000023 */
[----:B------:R-:W-:Y:S01]  /*61f0*/  SHF.L.U32 R32, R39, 0x17, RZ ;  /* 0x0000001727207819 */ /* 0x000fe200000006ff */
[----:B------:R-:W-:Y:S01]  /*6200*/  FADD R35, R13, -12583039 ;  /* 0xcb40007f0d237421 */ /* 0x000fe20000000000 */
[-C--:B------:R-:W-:Y:S01]  /*6210*/  FFMA.SAT R39, R52, R11.reuse, 0.5 ;  /* 0x3f00000034277423 */ /* 0x080fe2000000200b */
[----:B------:R-:W-:Y:S01]  /*6220*/  IMAD.SHL.U32 R28, R28, 0x800000, RZ ;  /* 0x008000001c1c7824 */ /* 0x000fe200078e00ff */
[----:B------:R-:W1:Y:S01]  /*6230*/  MUFU.EX2 R43, R43 ;  /* 0x0000002b002b7308 */ /* 0x000e620000000800 */
[----:B------:R-:W-:Y:S01]  /*6240*/  FFMA R35, R42, 1.4426950216293334961, -R35 ;  /* 0x3fb8aa3b2a237823 */ /* 0x000fe20000000823 */
[----:B--2---:R-:W-:Y:S01]  /*6250*/  FMUL R34, R33, R34 ;  /* 0x0000002221227220 */ /* 0x004fe20000400000 */
[----:B------:R-:W-:Y:S01]  /*6260*/  FFMA.SAT R33, R46, R11, 0.5 ;  /* 0x3f0000002e217423 */ /* 0x000fe2000000200b */
[----:B------:R-:W-:Y:S01]  /*6270*/  FFMA.RM R39, R39, R12, 12582913 ;  /* 0x4b40000127277423 */ /* 0x000fe2000000400c */
[----:B------:R-:W-:Y:S01]  /*6280*/  FFMA R42, R42, 1.925963033500011079e-08, R35 ;  /* 0x32a570602a2a7823 */ /* 0x000fe20000000023 */
[----:B------:R-:W-:-:S02]  /*6290*/  IMAD.SHL.U32 R35, R15, 0x800000, RZ ;  /* 0x008000000f237824 */ /* 0x000fc400078e00ff */
[-C--:B------:R-:W-:Y:S01]  /*62a0*/  FFMA.RM R15, R37, R12.reuse, 12582913 ;  /* 0x4b400001250f7423 */ /* 0x080fe2000000400c */
[----:B------:R-:W2:Y:S01]  /*62b0*/  MUFU.EX2 R45, R45 ;  /* 0x0000002d002d7308 */ /* 0x000ea20000000800 */
[----:B------:R-:W-:Y:S01]  /*62c0*/  SHF.L.U32 R29, R29, 0x17, RZ ;  /* 0x000000171d1d7819 */ /* 0x000fe200000006ff */
[----:B------:R-:W-:Y:S01]  /*62d0*/  FFMA.SAT R51, R66, R11, 0.5 ;  /* 0x3f00000042337423 */ /* 0x000fe2000000200b */
[----:B------:R-:W-:Y:S01]  /*62e0*/  FADD R37, R15, -12583039 ;  /* 0xcb40007f0f257421 */ /* 0x000fe20000000000 */
[----:B------:R-:W-:Y:S01]  /*62f0*/  SHF.L.U32 R27, R27, 0x17, RZ ;  /* 0x000000171b1b7819 */ /* 0x000fe200000006ff */
[----:B------:R-:W-:Y:S01]  /*6300*/  IMAD.SHL.U32 R26, R26, 0x800000, RZ ;  /* 0x008000001a1a7824 */ /* 0x000fe200078e00ff */
[----:B------:R-:W-:Y:S01]  /*6310*/  SHF.L.U32 R13, R13, 0x17, RZ ;  /* 0x000000170d0d7819 */ /* 0x000fe200000006ff */
[----:B------:R-:W-:Y:S01]  /*6320*/  FFMA R37, R14, 1.4426950216293334961, -R37 ;  /* 0x3fb8aa3b0e257823 */ /* 0x000fe20000000825 */
[----:B------:R-:W-:Y:S01]  /*6330*/  MUFU.EX2 R44, R44 ;  /* 0x0000002c002c7308 */ /* 0x000fe20000000800 */
[----:B-1----:R-:W-:Y:S01]  /*6340*/  FMUL R32, R32, R43 ;  /* 0x0000002b20207220 */ /* 0x002fe20000400000 */
[----:B------:R-:W-:Y:S01]  /*6350*/  FFMA.SAT R43, R60, R11, 0.5 ;  /* 0x3f0000003c2b7423 */ /* 0x000fe2000000200b */
[----:B------:R-:W-:Y:S01]  /*6360*/  FFMA R37, R14, 1.925963033500011079e-08, R37 ;  /* 0x32a570600e257823 */ /* 0x000fe20000000025 */
[----:B------:R-:W-:Y:S01]  /*6370*/  FFMA.RM R14, R33, R12, 12582913 ;  /* 0x4b400001210e7423 */ /* 0x000fe2000000400c */
[----:B------:R-:W-:-:S02]  /*6380*/  IMAD.SHL.U32 R25, R25, 0x800000, RZ ;  /* 0x0080000019197824 */ /* 0x000fc400078e00ff */
[-C--:B------:R-:W-:Y:S01]  /*6390*/  FFMA.RM R43, R43, R12.reuse, 12582913 ;  /* 0x4b4000012b2b7423 */ /* 0x080fe2000000400c */
[----:B------:R-:W-:Y:S01]  /*63a0*/  FFMA.RM R51, R51, R12, 12582913 ;  /* 0x4b40000133337423 */ /* 0x000fe2000000400c */
[----:B------:R-:W-:Y:S01]  /*63b0*/  FADD R33, R14, -12583039 ;  /* 0xcb40007f0e217421 */ /* 0x000fe20000000000 */
[----:B------:R-:W-:Y:S01]  /*63c0*/  MUFU.EX2 R36, R36 ;  /* 0x0000002400247308 */ /* 0x000fe20000000800 */
[C---:B------:R-:W-:Y:S01]  /*63d0*/  FADD R47, R43.reuse, -12583039 ;  /* 0xcb40007f2b2f7421 */ /* 0x040fe20000000000 */
[----:B------:R-:W-:Y:S02]  /*63e0*/  IMAD.SHL.U32 R43, R43, 0x800000, RZ ;  /* 0x008000002b2b7824 */ /* 0x000fe400078e00ff */
[----:B------:R-:W-:Y:S01]  /*63f0*/  FFMA R33, R46, 1.4426950216293334961, -R33 ;  /* 0x3fb8aa3b2e217823 */ /* 0x000fe20000000821 */
[----:B------:R-:W-:-:S03]  /*6400*/  FFMA R47, R60, 1.4426950216293334961, -R47 ;  /* 0x3fb8aa3b3c2f7823 */ /* 0x000fc6000000082f */
[----:B------:R-:W-:Y:S01]  /*6410*/  FFMA R46, R46, 1.925963033500011079e-08, R33 ;  /* 0x32a570602e2e7823 */ /* 0x000fe20000000021 */
[-C--:B------:R-:W-:Y:S01]  /*6420*/  FFMA.SAT R33, R58, R11.reuse, 0.5 ;  /* 0x3f0000003a217423 */ /* 0x080fe2000000200b */
[----:B------:R-:W-:Y:S01]  /*6430*/  MUFU.EX2 R42, R42 ;  /* 0x0000002a002a7308 */ /* 0x000fe20000000800 */
[----:B------:R-:W-:Y:S01]  /*6440*/  FFMA R60, R60, 1.925963033500011079e-08, R47 ;  /* 0x32a570603c3c7823 */ /* 0x000fe2000000002f */
[----:B------:R-:W-:Y:S01]  /*6450*/  FFMA.SAT R47, R56, R11, 0.5 ;  /* 0x3f000000382f7423 */ /* 0x000fe2000000200b */
[----:B------:R-:W-:Y:S01]  /*6460*/  FFMA.RM R38, R33, R12, 12582913 ;  /* 0x4b40000121267423 */ /* 0x000fe2000000400c */
[----:B------:R-:W-:Y:S02]  /*6470*/  FMUL R33, R31, R30 ;  /* 0x0000001e1f217220 */ /* 0x000fe40000400000 */
[----:B------:R-:W-:Y:S01]  /*6480*/  FFMA.RM R47, R47, R12, 12582913 ;  /* 0x4b4000012f2f7423 */ /* 0x000fe2000000400c */
[C---:B------:R-:W-:Y:S01]  /*6490*/  FADD R31, R38.reuse, -12583039 ;  /* 0xcb40007f261f7421 */ /* 0x040fe20000000000 */
[----:B------:R-:W1:Y:S01]  /*64a0*/  MUFU.EX2 R30, R41 ;  /* 0x00000029001e7308 */ /* 0x000e620000000800 */
[----:B------:R-:W-:-:S02]  /*64b0*/  IMAD.SHL.U32 R38, R38, 0x800000, RZ ;  /* 0x0080000026267824 */ /* 0x000fc400078e00ff */
[----:B------:R-:W-:-:S04]  /*64c0*/  FFMA R31, R58, 1.4426950216293334961, -R31 ;  /* 0x3fb8aa3b3a1f7823 */ /* 0x000fc8000000081f */
[----:B------:R-:W-:Y:S01]  /*64d0*/  FFMA R58, R58, 1.925963033500011079e-08, R31 ;  /* 0x32a570603a3a7823 */ /* 0x000fe2000000001f */
[C---:B------:R-:W-:Y:S01]  /*64e0*/  FADD R31, R39.reuse, -12583039 ;  /* 0xcb40007f271f7421 */ /* 0x040fe20000000000 */
[----:B------:R-:W3:Y:S01]  /*64f0*/  MUFU.EX2 R54, R54 ;  /* 0x0000003600367308 */ /* 0x000ee20000000800 */
[----:B------:R-:W-:Y:S02]  /*6500*/  SHF.L.U32 R39, R39, 0x17, RZ ;  /* 0x0000001727277819 */ /* 0x000fe400000006ff */
[----:B------:R-:W-:-:S04]  /*6510*/  FFMA R31, R52, 1.4426950216293334961, -R31 ;  /* 0x3fb8aa3b341f7823 */ /* 0x000fc8000000081f */
[----:B------:R-:W-:Y:S01]  /*6520*/  FFMA R52, R52, 1.925963033500011079e-08, R31 ;  /* 0x32a5706034347823 */ /* 0x000fe2000000001f */
[----:B--2---:R-:W-:Y:S01]  /*6530*/  FMUL R31, R28, R45 ;  /* 0x0000002d1c1f7220 */ /* 0x004fe20000400000 */
[----:B-1----:R-:W-:Y:S01]  /*6540*/  FMUL R30, R29, R30 ;  /* 0x0000001e1d1e7220 */ /* 0x002fe20000400000 */
[----:B------:R-:W-:Y:S01]  /*6550*/  FMUL R28, R27, R44 ;  /* 0x0000002c1b1c7220 */ /* 0x000fe20000400000 */
[----:B------:R-:W1:Y:S01]  /*6560*/  MUFU.EX2 R29, R40 ;  /* 0x00000028001d7308 */ /* 0x000e620000000800 */
[-C--:B------:R-:W-:Y:S01]  /*6570*/  FFMA.SAT R27, R64, R11.reuse, 0.5 ;  /* 0x3f000000401b7423 */ /* 0x080fe2000000200b */
[----:B------:R-:W-:-:S03]  /*6580*/  FFMA.SAT R45, R62, R11, 0.5 ;  /* 0x3f0000003e2d7423 */ /* 0x000fc6000000200b */
[-C--:B------:R-:W-:Y:S01]  /*6590*/  FFMA.RM R44, R27, R12.reuse, 12582913 ;  /* 0x4b4000011b2c7423 */ /* 0x080fe2000000400c */
[----:B------:R-:W-:Y:S01]  /*65a0*/  FFMA.RM R45, R45, R12, 12582913 ;  /* 0x4b4000012d2d7423 */ /* 0x000fe2000000400c */
[----:B---3--:R-:W-:Y:S01]  /*65b0*/  FMUL R35, R35, R54 ;  /* 0x0000003623237220 */ /* 0x008fe20000400000 */
[----:B------:R-:W-:Y:S01]  /*65c0*/  MUFU.EX2 R46, R46 ;  /* 0x0000002e002e7308 */ /* 0x000fe20000000800 */
[----:B------:R-:W-:Y:S01]  /*65d0*/  FADD R27, R44, -12583039 ;  /* 0xcb40007f2c1b7421 */ /* 0x000fe20000000000 */
[C---:B------:R-:W-:Y:S01]  /*65e0*/  FADD R41, R45.reuse, -12583039 ;  /* 0xcb40007f2d297421 */ /* 0x040fe20000000000 */
[----:B------:R-:W-:Y:S02]  /*65f0*/  SHF.L.U32 R45, R45, 0x17, RZ ;  /* 0x000000172d2d7819 */ /* 0x000fe400000006ff */
[----:B------:R-:W-:Y:S01]  /*6600*/  FFMA R27, R64, 1.4426950216293334961, -R27 ;  /* 0x3fb8aa3b401b7823 */ /* 0x000fe2000000081b */
[----:B------:R-:W-:Y:S02]  /*6610*/  FFMA R41, R62, 1.4426950216293334961, -R41 ;  /* 0x3fb8aa3b3e297823 */ /* 0x000fe40000000829 */
[----:B------:R-:W2:Y:S01]  /*6620*/  MUFU.EX2 R53, R58 ;  /* 0x0000003a00357308 */ /* 0x000ea20000000800 */
[----:B------:R-:W-:Y:S01]  /*6630*/  FFMA R64, R64, 1.925963033500011079e-08, R27 ;  /* 0x32a5706040407823 */ /* 0x000fe2000000001b */
[----:B-1----:R-:W-:Y:S01]  /*6640*/  FMUL R29, R26, R29 ;  /* 0x0000001d1a1d7220 */ /* 0x002fe20000400000 */
[----:B------:R-:W-:Y:S01]  /*6650*/  FMUL R27, R25, R36 ;  /* 0x00000024191b7220 */ /* 0x000fe20000400000 */
[----:B------:R-:W-:Y:S01]  /*6660*/  FADD R25, R51, -12583039 ;  /* 0xcb40007f33197421 */ /* 0x000fe20000000000 */
[----:B------:R-:W-:Y:S01]  /*6670*/  FMUL R26, R13, R42 ;  /* 0x0000002a0d1a7220 */ /* 0x000fe20000400000 */
[-C--:B------:R-:W-:Y:S01]  /*6680*/  FFMA.SAT R13, R68, R11.reuse, 0.5 ;  /* 0x3f000000440d7423 */ /* 0x080fe2000000200b */
[----:B------:R-:W-:Y:S01]  /*6690*/  FFMA R62, R62, 1.925963033500011079e-08, R41 ;  /* 0x32a570603e3e7823 */ /* 0x000fe20000000029 */
[C---:B------:R-:W-:Y:S01]  /*66a0*/  FFMA R25, R66.reuse, 1.4426950216293334961, -R25 ;  /* 0x3fb8aa3b42197823 */ /* 0x040fe20000000819 */
[----:B------:R-:W-:Y:S01]  /*66b0*/  FADD R41, R47, -12583039 ;  /* 0xcb40007f2f297421 */ /* 0x000fe20000000000 */
[----:B------:R-:W-:Y:S01]  /*66c0*/  FFMA.RM R13, R13, R12, 12582913 ;  /* 0x4b4000010d0d7423 */ /* 0x000fe2000000400c */
[----:B------:R1:W3:Y:S01]  /*66d0*/  MUFU.EX2 R36, R37 ;  /* 0x0000002500247308 */ /* 0x0002e20000000800 */
[----:B------:R-:W-:Y:S01]  /*66e0*/  FFMA R66, R66, 1.925963033500011079e-08, R25 ;  /* 0x32a5706042427823 */ /* 0x000fe20000000019 */
[C---:B------:R-:W-:Y:S01]  /*66f0*/  FFMA R41, R56.reuse, 1.4426950216293334961, -R41 ;  /* 0x3fb8aa3b38297823 */ /* 0x040fe20000000829 */
[----:B------:R-:W-:Y:S01]  /*6700*/  FADD R25, R13, -12583039 ;  /* 0xcb40007f0d197421 */ /* 0x000fe20000000000 */
[----:B------:R-:W-:Y:S01]  /*6710*/  IMAD.SHL.U32 R47, R47, 0x800000, RZ ;  /* 0x008000002f2f7824 */ /* 0x000fe200078e00ff */
[----:B------:R-:W-:Y:S01]  /*6720*/  SHF.L.U32 R13, R13, 0x17, RZ ;  /* 0x000000170d0d7819 */ /* 0x000fe200000006ff */
[----:B------:R-:W-:Y:S01]  /*6730*/  FFMA R56, R56, 1.925963033500011079e-08, R41 ;  /* 0x32a5706038387823 */ /* 0x000fe20000000029 */
[----:B------:R-:W-:Y:S01]  /*6740*/  FFMA R25, R68, 1.4426950216293334961, -R25 ;  /* 0x3fb8aa3b44197823 */ /* 0x000fe20000000819 */
[-C--:B------:R-:W-:Y:S01]  /*6750*/  FFMA.SAT R41, R70, R11.reuse, 0.5 ;  /* 0x3f00000046297423 */ /* 0x080fe2000000200b */
[----:B-1----:R-:W-:Y:S01]  /*6760*/  FFMA.SAT R37, R72, R11, 0.5 ;  /* 0x3f00000048257423 */ /* 0x002fe2000000200b */
[----:B------:R-:W1:Y:S01]  /*6770*/  MUFU.EX2 R52, R52 ;  /* 0x0000003400347308 */ /* 0x000e620000000800 */
[----:B------:R-:W-:Y:S01]  /*6780*/  FFMA R68, R68, 1.925963033500011079e-08, R25 ;  /* 0x32a5706044447823 */ /* 0x000fe20000000019 */
[----:B------:R-:W-:-:S02]  /*6790*/  IMAD.SHL.U32 R25, R15, 0x800000, RZ ;  /* 0x008000000f197824 */ /* 0x000fc400078e00ff */
[----:B------:R-:W-:Y:S01]  /*67a0*/  FFMA.RM R15, R41, R12, 12582913 ;  /* 0x4b400001290f7423 */ /* 0x000fe2000000400c */
[----:B--2---:R-:W-:Y:S01]  /*67b0*/  FMUL R40, R38, R53 ;  /* 0x0000003526287220 */ /* 0x004fe20000400000 */
[----:B------:R-:W-:Y:S02]  /*67c0*/  IMAD.SHL.U32 R51, R51, 0x800000, RZ ;  /* 0x0080000033337824 */ /* 0x000fe400078e00ff */
[----:B------:R-:W-:Y:S01]  /*67d0*/  FADD R41, R15, -12583039 ;  /* 0xcb40007f0f297421 */ /* 0x000fe20000000000 */
[----:B---3--:R-:W-:Y:S01]  /*67e0*/  FMUL R25, R25, R36 ;  /* 0x0000002419197220 */ /* 0x008fe20000400000 */
[----:B------:R-:W-:Y:S01]  /*67f0*/  FADD R36, RZ, R50 ;  /* 0x00000032ff247221 */ /* 0x000fe20000000000 */
[----:B------:R-:W2:Y:S01]  /*6800*/  MUFU.EX2 R60, R60 ;  /* 0x0000003c003c7308 */ /* 0x000ea20000000800 */
[----:B------:R-:W-:Y:S01]  /*6810*/  FFMA R41, R70, 1.4426950216293334961, -R41 ;  /* 0x3fb8aa3b46297823 */ /* 0x000fe20000000829 */
[----:B------:R-:W-:-:S03]  /*6820*/  IMAD.SHL.U32 R15, R15, 0x800000, RZ ;  /* 0x008000000f0f7824 */ /* 0x000fc600078e00ff */
[----:B------:R-:W-:Y:S01]  /*6830*/  FFMA R70, R70, 1.925963033500011079e-08, R41 ;  /* 0x32a5706046467823 */ /* 0x000fe20000000029 */
[----:B------:R-:W-:Y:S01]  /*6840*/  FFMA.SAT R41, R74, R11, 0.5 ;  /* 0x3f0000004a297423 */ /* 0x000fe2000000200b */
[----:B------:R-:W-:Y:S01]  /*6850*/  FFMA.RM R11, R37, R12, 12582913 ;  /* 0x4b400001250b7423 */ /* 0x000fe2000000400c */
[----:B------:R-:W-:Y:S01]  /*6860*/  MUFU.EX2 R62, R62 ;  /* 0x0000003e003e7308 */ /* 0x000fe20000000800 */
[----:B-1----:R-:W-:Y:S01]  /*6870*/  FMUL R39, R39, R52 ;  /* 0x0000003427277220 */ /* 0x002fe20000400000 */
[----:B------:R-:W-:Y:S01]  /*6880*/  FFMA.RM R12, R41, R12, 12582913 ;  /* 0x4b400001290c7423 */ /* 0x000fe2000000400c */
[----:B------:R-:W-:Y:S01]  /*6890*/  FADD R37, R11, -12583039 ;  /* 0xcb40007f0b257421 */ /* 0x000fe20000000000 */
[----:B------:R-:W-:Y:S02]  /*68a0*/  SHF.L.U32 R41, R14, 0x17, RZ ;  /* 0x000000170e297819 */ /* 0x000fe400000006ff */
[----:B------:R-:W-:Y:S01]  /*68b0*/  FADD R53, R12, -12583039 ;  /* 0xcb40007f0c357421 */ /* 0x000fe20000000000 */
[C---:B------:R-:W-:Y:S01]  /*68c0*/  FFMA R37, R72.reuse, 1.4426950216293334961, -R37 ;  /* 0x3fb8aa3b48257823 */ /* 0x040fe20000000825 */
[----:B------:R-:W1:Y:S01]  /*68d0*/  MUFU.EX2 R56, R56 ;  /* 0x0000003800387308 */ /* 0x000e620000000800 */
[----:B------:R-:W-:Y:S01]  /*68e0*/  FMUL R41, R41, R46 ;  /* 0x0000002e29297220 */ /* 0x000fe20000400000 */
[----:B--2---:R-:W-:Y:S01]  /*68f0*/  FMUL R38, R43, R60 ;  /* 0x0000003c2b267220 */ /* 0x004fe20000400000 */
[----:B------:R-:W-:Y:S01]  /*6900*/  FFMA R72, R72, 1.925963033500011079e-08, R37 ;  /* 0x32a5706048487823 */ /* 0x000fe20000000025 */
[----:B------:R-:W-:Y:S01]  /*6910*/  FADD R37, R36, R35 ;  /* 0x0000002324257221 */ /* 0x000fe20000000000 */
[----:B------:R-:W-:Y:S01]  /*6920*/  FFMA R53, R74, 1.4426950216293334961, -R53 ;  /* 0x3fb8aa3b4a357823 */ /* 0x000fe20000000835 */
[----:B------:R-:W-:Y:S01]  /*6930*/  SHF.L.U32 R11, R11, 0x17, RZ ;  /* 0x000000170b0b7819 */ /* 0x000fe200000006ff */
[----:B------:R-:W-:-:S02]  /*6940*/  IMAD.SHL.U32 R12, R12, 0x800000, RZ ;  /* 0x008000000c0c7824 */ /* 0x000fc400078e00ff */
[----:B------:R-:W-:Y:S01]  /*6950*/  FADD R36, R37, R34 ;  /* 0x0000002225247221 */ /* 0x000fe20000000000 */
[----:B------:R-:W-:Y:S01]  /*6960*/  MUFU.EX2 R64, R64 ;  /* 0x0000004000407308 */ /* 0x000fe20000000800 */
[----:B------:R-:W-:Y:S02]  /*6970*/  FFMA R53, R74, 1.925963033500011079e-08, R53 ;  /* 0x32a570604a357823 */ /* 0x000fe40000000035 */
[----:B------:R-:W-:-:S04]  /*6980*/  FADD R37, R36, R33 ;  /* 0x0000002124257221 */ /* 0x000fc80000000000 */
[----:B------:R-:W-:Y:S01]  /*6990*/  FADD R14, R37, R32 ;  /* 0x00000020250e7221 */ /* 0x000fe20000000000 */
[----:B------:R-:W-:Y:S01]  /*69a0*/  MUFU.EX2 R66, R66 ;  /* 0x0000004200427308 */ /* 0x000fe20000000800 */
[----:B-1----:R-:W-:Y:S02]  /*69b0*/  FMUL R36, R47, R56 ;  /* 0x000000382f247220 */ /* 0x002fe40000400000 */
[----:B------:R-:W-:-:S04]  /*69c0*/  FADD R37, R14, R31 ;  /* 0x0000001f0e257221 */ /* 0x000fc80000000000 */
[----:B------:R-:W-:Y:S01]  /*69d0*/  FADD R14, R37, R30 ;  /* 0x0000001e250e7221 */ /* 0x000fe20000000000 */
[----:B------:R-:W1:Y:S03]  /*69e0*/  MUFU.EX2 R68, R68 ;  /* 0x0000004400447308 */ /* 0x000e660000000800 */
[----:B------:R-:W-:-:S04]  /*69f0*/  FADD R37, R14, R29 ;  /* 0x0000001d0e257221 */ /* 0x000fc80000000000 */
[----:B------:R-:W-:Y:S01]  /*6a00*/  FADD R14, R37, R28 ;  /* 0x0000001c250e7221 */ /* 0x000fe20000000000 */
[----:B------:R-:W-:Y:S03]  /*6a10*/  MUFU.EX2 R70, R70 ;  /* 0x0000004600467308 */ /* 0x000fe60000000800 */
[----:B------:R-:W-:-:S04]  /*6a20*/  FADD R37, R14, R27 ;  /* 0x0000001b0e257221 */ /* 0x000fc80000000000 */
[----:B------:R-:W-:Y:S01]  /*6a30*/  FADD R14, R37, R26 ;  /* 0x0000001a250e7221 */ /* 0x000fe20000000000 */
[----:B------:R-:W2:Y:S03]  /*6a40*/  MUFU.EX2 R72, R72 ;  /* 0x0000004800487308 */ /* 0x000ea60000000800 */
[----:B------:R-:W-:-:S04]  /*6a50*/  FADD R14, R14, R25 ;  /* 0x000000190e0e7221 */ /* 0x000fc80000000000 */
[----:B------:R-:W-:Y:S01]  /*6a60*/  FADD R37, R14, R41 ;  /* 0x000000290e257221 */ /* 0x000fe20000000000 */
[----:B------:R-:W3:Y:S03]  /*6a70*/  MUFU.EX2 R53, R53 ;  /* 0x0000003500357308 */ /* 0x000ee60000000800 */
[----:B------:R-:W-:Y:S01]  /*6a80*/  FADD R14, R37, R40 ;  /* 0x00000028250e7221 */ /* 0x000fe20000000000 */
[----:B------:R-:W-:Y:S01]  /*6a90*/  FMUL R37, R45, R62 ;  /* 0x0000003e2d257220 */ /* 0x000fe20000400000 */
[----:B------:R-:W-:Y:S01]  /*6aa0*/  SHF.L.U32 R45, R44, 0x17, RZ ;  /* 0x000000172c2d7819 */ /* 0x000fe200000006ff */
[----:B-1----:R-:W-:Y:S01]  /*6ab0*/  FMUL R44, R13, R68 ;  /* 0x000000440d2c7220 */ /* 0x002fe20000400000 */
[----:B------:R-:W-:Y:S01]  /*6ac0*/  FADD R43, R14, R39 ;  /* 0x000000270e2b7221 */ /* 0x000fe20000000000 */
[----:B--2---:R-:W-:Y:S02]  /*6ad0*/  FMUL R46, R11, R72 ;  /* 0x000000480b2e7220 */ /* 0x004fe40000400000 */
[----:B------:R-:W-:Y:S01]  /*6ae0*/  FMUL R42, R45, R64 ;  /* 0x000000402d2a7220 */ /* 0x000fe20000400000 */
[----:B------:R-:W-:-:S04]  /*6af0*/  FADD R14, R43, R38 ;  /* 0x000000262b0e7221 */ /* 0x000fc80000000000 */
[----:B------:R-:W-:Y:S01]  /*6b00*/  FADD R43, R14, R37 ;  /* 0x000000250e2b7221 */ /* 0x000fe20000000000 */
[----:B---3--:R-:W-:-:S03]  /*6b10*/  FMUL R47, R12, R53 ;  /* 0x000000350c2f7220 */ /* 0x008fc60000400000 */
        /* <DEDUP_REMOVED lines=18> */
.L_x_21519:
        /* <DEDUP_REMOVED lines=12> */
[----:B0-----:R-:W-:Y:S05]  /*6d00*/  CALL.REL.NOINC `($__internal_334_$__cuda_sm3x_div_rn_noftz_f32_slowpath) ;  /* 0x0000003000707944 */ /* 0x001fea0003c00000 */
[----:B------:R-:W-:-:S07]  /*6d10*/  IMAD.MOV.U32 R14, RZ, RZ, R11 ;  /* 0x000000ffff0e7224 */ /* 0x000fce00078e000b */
.L_x_21460:
[----:B------:R-:W-:Y:S05]  /*6d20*/  BSYNC.RECONVERGENT B3 ;  /* 0x0000000000037941 */ /* 0x000fea0003800200 */
.L_x_21459:
        /* <DEDUP_REMOVED lines=12> */
[----:B0-----:R-:W-:Y:S05]  /*6df0*/  CALL.REL.NOINC `($__internal_334_$__cuda_sm3x_div_rn_noftz_f32_slowpath) ;  /* 0x0000003000347944 */ /* 0x001fea0003c00000 */
[----:B------:R-:W-:-:S07]  /*6e00*/  MOV R15, R11 ;  /* 0x0000000b000f7202 */ /* 0x000fce0000000f00 */
.L_x_21462:
[----:B------:R-:W-:Y:S05]  /*6e10*/  BSYNC.RECONVERGENT B3 ;  /* 0x0000000000037941 */ /* 0x000fea0003800200 */
.L_x_21461:
        /* <DEDUP_REMOVED lines=12> */
[----:B0-----:R-:W-:Y:S05]  /*6ee0*/  CALL.REL.NOINC `($__internal_334_$__cuda_sm3x_div_rn_noftz_f32_slowpath) ;  /* 0x0000002c00f87944 */ /* 0x001fea0003c00000 */
[----:B------:R-:W-:-:S07]  /*6ef0*/  IMAD.MOV.U32 R35, RZ, RZ, R11 ;  /* 0x000000ffff237224 */ /* 0x000fce00078e000b */
.L_x_21464:
[----:B------:R-:W-:Y:S05]  /*6f00*/  BSYNC.RECONVERGENT B3 ;  /* 0x0000000000037941 */ /* 0x000fea0003800200 */
.L_x_21463:
        /* <DEDUP_REMOVED lines=14> */
.L_x_21466:
[----:B------:R-:W-:Y:S05]  /*6ff0*/  BSYNC.RECONVERGENT B3 ;  /* 0x0000000000037941 */ /* 0x000fea0003800200 */
.L_x_21465:
        /* <DEDUP_REMOVED lines=14> */
.L_x_21468:
[----:B------:R-:W-:Y:S05]  /*70e0*/  BSYNC.RECONVERGENT B3 ;  /* 0x0000000000037941 */ /* 0x000fea0003800200 */
.L_x_21467:
        /* <DEDUP_REMOVED lines=14> */
.L_x_21470:
[----:B------:R-:W-:Y:S05]  /*71d0*/  BSYNC.RECONVERGENT B3 ;  /* 0x0000000000037941 */ /* 0x000fea0003800200 */
.L_x_21469:
        /* <DEDUP_REMOVED lines=14> */
.L_x_21472:
[----:B------:R-:W-:Y:S05]  /*72c0*/  BSYNC.RECONVERGENT B3 ;  /* 0x0000000000037941 */ /* 0x000fea0003800200 */
.L_x_21471:
        /* <DEDUP_REMOVED lines=14> */
.L_x_21474:
[----:B------:R-:W-:Y:S05]  /*73b0*/  BSYNC.RECONVERGENT B3 ;  /* 0x0000000000037941 */ /* 0x000fea0003800200 */
.L_x_21473:
        /* <DEDUP_REMOVED lines=14> */
.L_x_21476:
[----:B------:R-:W-:Y:S05]  /*74a0*/  BSYNC.RECONVERGENT B3 ;  /* 0x0000000000037941 */ /* 0x000fea0003800200 */
.L_x_21475:
        /* <DEDUP_REMOVED lines=14> */
.L_x_21478:
[----:B------:R-:W-:Y:S05]  /*7590*/  BSYNC.RECONVERGENT B3 ;  /* 0x0000000000037941 */ /* 0x000fea0003800200 */
.L_x_21477:
        /* <DEDUP_REMOVED lines=14> */
.L_x_21480:
[----:B------:R-:W-:Y:S05]  /*7680*/  BSYNC.RECONVERGENT B3 ;  /* 0x0000000000037941 */ /* 0x000fea0003800200 */
.L_x_21479:
        /* <DEDUP_REMOVED lines=14> */
.L_x_21482:
[----:B------:R-:W-:Y:S05]  /*7770*/  BSYNC.RECONVERGENT B3 ;  /* 0x0000000000037941 */ /* 0x000fea0003800200 */
.L_x_21481:
        /* <DEDUP_REMOVED lines=14> */
.L_x_21484:
[----:B------:R-:W-:Y:S05]  /*7860*/  BSYNC.RECONVERGENT B3 ;  /* 0x0000000000037941 */ /* 0x000fea0003800200 */
.L_x_21483:
        /* <DEDUP_REMOVED lines=14> */
.L_x_21486:
[----:B------:R-:W-:Y:S05]  /*7950*/  BSYNC.RECONVERGENT B3 ;  /* 0x0000000000037941 */ /* 0x000fea0003800200 */
.L_x_21485:
        /* <DEDUP_REMOVED lines=14> */
.L_x_21488:
[----:B------:R-:W-:Y:S05]  /*7a40*/  BSYNC.RECONVERGENT B3 ;  /* 0x0000000000037941 */ /* 0x000fea0003800200 */
.L_x_21487:
        /* <DEDUP_REMOVED lines=14> */
.L_x_21490:
[----:B------:R-:W-:Y:S05]  /*7b30*/  BSYNC.RECONVERGENT B3 ;  /* 0x0000000000037941 */ /* 0x000fea0003800200 */
.L_x_21489:
        /* <DEDUP_REMOVED lines=14> */
.L_x_21492:
[----:B------:R-:W-:Y:S05]  /*7c20*/  BSYNC.RECONVERGENT B3 ;  /* 0x0000000000037941 */ /* 0x000fea0003800200 */
.L_x_21491:
        /* <DEDUP_REMOVED lines=14> */
.L_x_21494:
[----:B------:R-:W-:Y:S05]  /*7d10*/  BSYNC.RECONVERGENT B3 ;  /* 0x0000000000037941 */ /* 0x000fea0003800200 */
.L_x_21493:
        /* <DEDUP_REMOVED lines=14> */
.L_x_21496:
[----:B------:R-:W-:Y:S05]  /*7e00*/  BSYNC.RECONVERGENT B3 ;  /* 0x0000000000037941 */ /* 0x000fea0003800200 */
.L_x_21495:
        /* <DEDUP_REMOVED lines=14> */
.L_x_21498:
[----:B------:R-:W-:Y:S05]  /*7ef0*/  BSYNC.RECONVERGENT B3 ;  /* 0x0000000000037941 */ /* 0x000fea0003800200 */
.L_x_21497:
        /* <DEDUP_REMOVED lines=14> */
.L_x_21500:
[----:B------:R-:W-:Y:S05]  /*7fe0*/  BSYNC.RECONVERGENT B3 ;  /* 0x0000000000037941 */ /* 0x000fea0003800200 */
.L_x_21499:
        /* <DEDUP_REMOVED lines=14> */
.L_x_21502:
[----:B------:R-:W-:Y:S05]  /*80d0*/  BSYNC.RECONVERGENT B3 ;  /* 0x0000000000037941 */ /* 0x000fea0003800200 */
.L_x_21501:
        /* <DEDUP_REMOVED lines=14> */
.L_x_21504:
[----:B------:R-:W-:Y:S05]  /*81c0*/  BSYNC.RECONVERGENT B3 ;  /* 0x0000000000037941 */ /* 0x000fea0003800200 */
.L_x_21503:
        /* <DEDUP_REMOVED lines=13> */
.L_x_21506:
[----:B------:R-:W-:Y:S05]  /*82a0*/  BSYNC.RECONVERGENT B3 ;  /* 0x0000000000037941 */ /* 0x000fea0003800200 */
.L_x_21505:
[----:B------:R-:W-:Y:S01]  /*82b0*/  ISETP.GE.U32.AND P4, PT, R4, UR42, PT ;  /* 0x0000002a04007c0c */ /* 0x000fe2000bf86070 */
[----:B------:R-:W-:Y:S01]  /*82c0*/  IMAD R26, R2, UR46, RZ ;  /* 0x0000002e021a7c24 */ /* 0x000fe2000f8e02ff */
[----:B------:R-:W-:Y:S01]  /*82d0*/  ISETP.GE.U32.AND P3, PT, R5, UR42, PT ;  /* 0x0000002a05007c0c */ /* 0x000fe2000bf66070 */
[----:B------:R-:W-:Y:S01]  /*82e0*/  IMAD.MOV.U32 R13, RZ, RZ, RZ ;  /* 0x000000ffff0d7224 */ /* 0x000fe200078e00ff */
[----:B------:R-:W-:Y:S01]  /*82f0*/  ISETP.GE.AND.EX P4, PT, RZ, UR43, PT, P4 ;  /* 0x0000002bff007c0c */ /* 0x000fe2000bf86340 */
[C---:B------:R-:W-:Y:S01]  /*8300*/  IMAD R27, R3.reuse, UR47, R26 ;  /* 0x0000002f031b7c24 */ /* 0x040fe2000f8e021a */
[----:B0-----:R-:W-:Y:S01]  /*8310*/  MOV R12, R0 ;  /* 0x00000000000c7202 */ /* 0x001fe20000000f00 */
[----:B------:R-:W-:Y:S01]  /*8320*/  VIADD R28, R0, 0x140 ;  /* 0x00000140001c7836 */ /* 0x000fe20000000000 */
[----:B------:R-:W-:Y:S02]  /*8330*/  ISETP.GE.AND.EX P3, PT, RZ, UR43, PT, P3 ;  /* 0x0000002bff007c0c */ /* 0x000fe4000bf66330 */
[----:B------:R-:W-:Y:S01]  /*8340*/  @!P2 R2UR UR4, R48 ;  /* 0x000000003004a2ca */ /* 0x000fe200000e0000 */
[----:B------:R-:W-:Y:S01]  /*8350*/  IMAD.WIDE.U32 R12, R3, UR46, R12 ;  /* 0x0000002e030c7c25 */ /* 0x000fe2000f8e000c */
[----:B------:R-:W-:-:S02]  /*8360*/  @!P2 R2UR UR5, R49 ;  /* 0x000000003105a2ca */ /* 0x000fc400000e0000 */
[----:B------:R-:W-:Y:S02]  /*8370*/  ISETP.GE.U32.AND P1, PT, R6, UR42, PT ;  /* 0x0000002a06007c0c */ /* 0x000fe4000bf26070 */
[----:B------:R-:W-:Y:S02]  /*8380*/  IADD3 R13, PT, PT, R13, R27, RZ ;  /* 0x0000001b0d0d7210 */ /* 0x000fe40007ffe0ff */
[----:B------:R-:W-:Y:S02]  /*8390*/  @!P4 R2UR UR6, R48 ;  /* 0x000000003006c2ca */ /* 0x000fe400000e0000 */
[----:B------:R-:W-:Y:S02]  /*83a0*/  @!P4 R2UR UR7, R49 ;  /* 0x000000003107c2ca */ /* 0x000fe400000e0000 */
[----:B------:R-:W-:Y:S02]  /*83b0*/  LEA R26, P0, R12, UR48, 0x2 ;  /* 0x000000300c1a7c11 */ /* 0x000fe4000f8010ff */
[----:B------:R-:W-:-:S02]  /*83c0*/  @!P3 R2UR UR8, R48 ;  /* 0x000000003008b2ca */ /* 0x000fc400000e0000 */
[----:B------:R-:W-:Y:S02]  /*83d0*/  @!P3 R2UR UR9, R49 ;  /* 0x000000003109b2ca */ /* 0x000fe400000e0000 */
[----:B------:R-:W-:Y:S02]  /*83e0*/  LEA.HI.X R27, R12, UR49, R13, 0x2, P0 ;  /* 0x000000310c1b7c11 */ /* 0x000fe400080f140d */
[----:B------:R-:W-:Y:S02]  /*83f0*/  ISETP.GE.AND.EX P1, PT, RZ, UR43, PT, P1 ;  /* 0x0000002bff007c0c */ /* 0x000fe4000bf26310 */
[----:B------:R-:W-:Y:S01]  /*8400*/  ISETP.GE.U32.AND P6, PT, R7, UR42, PT ;  /* 0x0000002a07007c0c */ /* 0x000fe2000bfc6070 */
[----:B------:R0:W-:Y:S01]  /*8410*/  @!P2 STG.E desc[UR4][R26.64], R14 ;  /* 0x0000000e1a00a986 */ /* 0x0001e2000c101904 */
[----:B------:R-:W-:Y:S01]  /*8420*/  ISETP.GE.U32.AND P0, PT, R28, UR42, PT ;  /* 0x0000002a1c007c0c */ /* 0x000fe2000bf06070 */
[----:B------:R-:W-:Y:S01]  /*8430*/  VIADD R28, R0, 0x20 ;  /* 0x00000020001c7836 */ /* 0x000fe20000000000 */
[----:B------:R-:W-:Y:S01]  /*8440*/  ISETP.GE.AND.EX P2, PT, RZ, UR43, PT, P6 ;  /* 0x0000002bff007c0c */ /* 0x000fe2000bf46360 */
[----:B------:R0:W-:Y:S01]  /*8450*/  @!P4 STG.E desc[UR6][R26.64+0x100], R35 ;  /* 0x000100231a00c986 */ /* 0x0001e2000c101906 */
[----:B------:R-:W-:-:S02]  /*8460*/  ISETP.GE.U32.AND P4, PT, R9, UR42, PT ;  /* 0x0000002a09007c0c */ /* 0x000fc4000bf86070 */
[----:B------:R-:W-:Y:S01]  /*8470*/  ISETP.GE.AND.EX P0, PT, RZ, UR43, PT, P0 ;  /* 0x0000002bff007c0c */ /* 0x000fe2000bf06300 */
[----:B------:R0:W-:Y:S01]  /*8480*/  @!P3 STG.E desc[UR8][R26.64+0x180], R34 ;  /* 0x000180221a00b986 */ /* 0x0001e2000c101908 */
[----:B------:R-:W-:Y:S02]  /*8490*/  ISETP.GE.AND.EX P4, PT, RZ, UR43, PT, P4 ;  /* 0x0000002bff007c0c */ /* 0x000fe4000bf86340 */
[----:B------:R-:W-:Y:S02]  /*84a0*/  @!P1 R2UR UR4, R48 ;  /* 0x00000000300492ca */ /* 0x000fe400000e0000 */
[----:B------:R-:W-:Y:S02]  /*84b0*/  @!P1 R2UR UR5, R49 ;  /* 0x00000000310592ca */ /* 0x000fe400000e0000 */
[----:B------:R-:W-:Y:S02]  /*84c0*/  ISETP.GE.U32.AND P3, PT, R10, UR42, PT ;  /* 0x0000002a0a007c0c */ /* 0x000fe4000bf66070 */
[----:B------:R-:W-:-:S02]  /*84d0*/  @!P2 R2UR UR6, R48 ;  /* 0x000000003006a2ca */ /* 0x000fc400000e0000 */
[----:B------:R-:W-:Y:S02]  /*84e0*/  ISETP.GE.AND.EX P3, PT, RZ, UR43, PT, P3 ;  /* 0x0000002bff007c0c */ /* 0x000fe4000bf66330 */
[C---:B------:R-:W-:Y:S02]  /*84f0*/  @!P2 R2UR UR7, R49.reuse ;  /* 0x000000003107a2ca */ /* 0x040fe400000e0000 */
[----:B------:R-:W-:Y:S02]  /*8500*/  IADD3 R12, PT, PT, R0, 0x180, RZ ;  /* 0x00000180000c7810 */ /* 0x000fe40007ffe0ff */
[----:B------:R-:W-:Y:S01]  /*8510*/  @!P4 R2UR UR10, R48 ;  /* 0x00000000300ac2ca */ /* 0x000fe200000e0000 */
[----:B------:R0:W-:Y:S01]  /*8520*/  @!P1 STG.E desc[UR4][R26.64+0x200], R33 ;  /* 0x000200211a009986 */ /* 0x0001e2000c101904 */
[----:B------:R-:W-:Y:S02]  /*8530*/  @!P4 R2UR UR11, R49 ;  /* 0x00000000310bc2ca */ /* 0x000fe400000e0000 */
[----:B------:R-:W-:Y:S01]  /*8540*/  ISETP.GE.U32.AND P1, PT, R12, UR42, PT ;  /* 0x0000002a0c007c0c */ /* 0x000fe2000bf26070 */
[----:B------:R-:W-:Y:S01]  /*8550*/  VIADD R12, R0, 0x1c0 ;  /* 0x000001c0000c7836 */ /* 0x000fe20000000000 */
[----:B------:R-:W-:-:S02]  /*8560*/  @!P0 R2UR UR14, R48 ;  /* 0x00000000300e82ca */ /* 0x000fc400000e0000 */
[C---:B------:R-:W-:Y:S01]  /*8570*/  @!P0 R2UR UR15, R49.reuse ;  /* 0x00000000310f82ca */ /* 0x040fe200000e0000 */
[----:B------:R0:W-:Y:S01]  /*8580*/  @!P2 STG.E desc[UR6][R26.64+0x280], R32 ;  /* 0x000280201a00a986 */ /* 0x0001e2000c101906 */
[----:B------:R-:W-:Y:S02]  /*8590*/  @!P3 R2UR UR4, R48 ;  /* 0x000000003004b2ca */ /* 0x000fe400000e0000 */
[----:B------:R-:W-:Y:S02]  /*85a0*/  @!P3 R2UR UR5, R49 ;  /* 0x000000003105b2ca */ /* 0x000fe400000e0000 */
[----:B------:R-:W-:Y:S01]  /*85b0*/  ISETP.GE.U32.AND P2, PT, R12, UR42, PT ;  /* 0x0000002a0c007c0c */ /* 0x000fe2000bf46070 */
[----:B------:R-:W-:Y:S01]  /*85c0*/  VIADD R12, R0, 0x200 ;  /* 0x00000200000c7836 */ /* 0x000fe20000000000 */
[----:B------:R-:W-:Y:S01]  /*85d0*/  ISETP.GE.U32.AND P5, PT, R8, UR42, PT ;  /* 0x0000002a08007c0c */ /* 0x000fe2000bfa6070 */
[----:B------:R0:W-:Y:S01]  /*85e0*/  @!P4 STG.E desc[UR10][R26.64+0x380], R51 ;  /* 0x000380331a00c986 */ /* 0x0001e2000c10190a */
[----:B------:R-:W-:-:S02]  /*85f0*/  ISETP.GE.U32.AND P6, PT, R16, UR42, PT ;  /* 0x0000002a10007c0c */ /* 0x000fc4000bfc6070 */
[----:B------:R-:W-:Y:S01]  /*8600*/  ISETP.GE.AND.EX P5, PT, RZ, UR43, PT, P5 ;  /* 0x0000002bff007c0c */ /* 0x000fe2000bfa6350 */
[----:B------:R0:W-:Y:S01]  /*8610*/  @!P0 STG.E desc[UR14][R26.64+0x500], R55 ;  /* 0x000500371a008986 */ /* 0x0001e2000c10190e */
[----:B------:R-:W-:Y:S02]  /*8620*/  ISETP.GE.AND.EX P6, PT, RZ, UR43, PT, P6 ;  /* 0x0000002bff007c0c */ /* 0x000fe4000bfc6360 */
[----:B------:R-:W-:Y:S01]  /*8630*/  ISETP.GE.U32.AND P4, PT, R12, UR42, PT ;  /* 0x0000002a0c007c0c */ /* 0x000fe2000bf86070 */
[----:B------:R0:W-:Y:S01]  /*8640*/  @!P3 STG.E desc[UR4][R26.64+0x400], R29 ;  /* 0x0004001d1a00b986 */ /* 0x0001e2000c101904 */
[----:B------:R-:W-:Y:S02]  /*8650*/  IADD3 R12, PT, PT, R0, 0x220, RZ ;  /* 0x00000220000c7810 */ /* 0x000fe40007ffe0ff */
[----:B------:R-:W-:Y:S02]  /*8660*/  ISETP.GE.U32.AND P3, PT, R17, UR42, PT ;  /* 0x0000002a11007c0c */ /* 0x000fe4000bf66070 */
[----:B------:R-:W-:-:S02]  /*8670*/  ISETP.GE.U32.AND P0, PT, R12, UR42, PT ;  /* 0x0000002a0c007c0c */ /* 0x000fc4000bf06070 */
[----:B------:R-:W-:Y:S02]  /*8680*/  ISETP.GE.AND.EX P3, PT, RZ, UR43, PT, P3 ;  /* 0x0000002bff007c0c */ /* 0x000fe4000bf66330 */
[----:B------:R-:W-:Y:S02]  /*8690*/  ISETP.GE.AND.EX P0, PT, RZ, UR43, PT, P0 ;  /* 0x0000002bff007c0c */ /* 0x000fe4000bf06300 */
[C---:B------:R-:W-:Y:S02]  /*86a0*/  @!P5 R2UR UR8, R48.reuse ;  /* 0x000000003008d2ca */ /* 0x040fe400000e0000 */
[C---:B------:R-:W-:Y:S02]  /*86b0*/  @!P5 R2UR UR9, R49.reuse ;  /* 0x000000003109d2ca */ /* 0x040fe400000e0000 */
[----:B------:R-:W-:Y:S02]  /*86c0*/  @!P6 R2UR UR12, R48 ;  /* 0x00000000300ce2ca */ /* 0x000fe400000e0000 */
[----:B------:R-:W-:-:S02]  /*86d0*/  @!P6 R2UR UR13, R49 ;  /* 0x00000000310de2ca */ /* 0x000fc400000e0000 */
[----:B------:R-:W-:Y:S02]  /*86e0*/  IADD3 R13, PT, PT, R0, 0x1e0, RZ ;  /* 0x000001e0000d7810 */ /* 0x000fe40007ffe0ff */
[C---:B------:R-:W-:Y:S02]  /*86f0*/  @!P3 R2UR UR4, R48.reuse ;  /* 0x000000003004b2ca */ /* 0x040fe400000e0000 */
[----:B------:R-:W-:Y:S02]  /*8700*/  @!P0 R2UR UR16, R48 ;  /* 0x00000000301082ca */ /* 0x000fe400000e0000 */
[C---:B------:R-:W-:Y:S01]  /*8710*/  @!P0 R2UR UR17, R49.reuse ;  /* 0x00000000311182ca */ /* 0x040fe200000e0000 */
[----:B------:R0:W-:Y:S01]  /*8720*/  @!P5 STG.E desc[UR8][R26.64+0x300], R31 ;  /* 0x0003001f1a00d986 */ /* 0x0001e2000c101908 */
[----:B------:R-:W-:Y:S02]  /*8730*/  @!P3 R2UR UR5, R49 ;  /* 0x000000003105b2ca */ /* 0x000fe400000e0000 */
[----:B------:R-:W-:Y:S01]  /*8740*/  ISETP.GE.U32.AND P5, PT, R13, UR42, PT ;  /* 0x0000002a0d007c0c */ /* 0x000fe2000bfa6070 */
[----:B------:R0:W-:Y:S01]  /*8750*/  @!P6 STG.E desc[UR12][R26.64+0x480], R53 ;  /* 0x000480351a00e986 */ /* 0x0001e2000c10190c */
[----:B------:R-:W-:-:S02]  /*8760*/  ISETP.GE.U32.AND P6, PT, R18, UR42, PT ;  /* 0x0000002a12007c0c */ /* 0x000fc4000bfc6070 */
[----:B------:R-:W-:Y:S02]  /*8770*/  ISETP.GE.AND.EX P1, PT, RZ, UR43, PT, P1 ;  /* 0x0000002bff007c0c */ /* 0x000fe4000bf26310 */
[----:B------:R-:W-:Y:S02]  /*8780*/  ISETP.GE.AND.EX P6, PT, RZ, UR43, PT, P6 ;  /* 0x0000002bff007c0c */ /* 0x000fe4000bfc6360 */
[----:B------:R-:W-:Y:S01]  /*8790*/  ISETP.GE.AND.EX P2, PT, RZ, UR43, PT, P2 ;  /* 0x0000002bff007c0c */ /* 0x000fe2000bf46320 */
[----:B------:R0:W-:Y:S01]  /*87a0*/  @!P0 STG.E desc[UR16][R26.64+0x880], R37 ;  /* 0x000880251a008986 */ /* 0x0001e2000c101910 */
[----:B------:R-:W-:Y:S02]  /*87b0*/  ISETP.GE.AND.EX P5, PT, RZ, UR43, PT, P5 ;  /* 0x0000002bff007c0c */ /* 0x000fe4000bfa6350 */
[----:B------:R-:W-:Y:S01]  /*87c0*/  ISETP.GE.AND.EX P4, PT, RZ, UR43, PT, P4 ;  /* 0x0000002bff007c0c */ /* 0x000fe2000bf86340 */
[----:B------:R0:W-:Y:S01]  /*87d0*/  @!P3 STG.E desc[UR4][R26.64+0x580], R57 ;  /* 0x000580391a00b986 */ /* 0x0001e2000c101904 */
[----:B------:R-:W-:Y:S01]  /*87e0*/  ISETP.GE.U32.AND P0, PT, R23, UR42, PT ;  /* 0x0000002a17007c0c */ /* 0x000fe2000bf06070 */
[----:B------:R-:W1:Y:S01]  /*87f0*/  LDCU UR4, c[0x0][0x370] ;  /* 0x00006e00ff0477ac */ /* 0x000e620008000800 */
[----:B------:R-:W1:Y:S01]  /*8800*/  LDC R12, c[0x0][0x364] ;  /* 0x0000d900ff0c7b82 */ /* 0x000e620000000800 */
        /* <DEDUP_REMOVED lines=56> */
.L_x_21409:
[----:B------:R-:W-:Y:S05]  /*8b90*/  EXIT ;  /* 0x000000000000794d */ /* 0x000fea0003800000 */
.L_x_21458:
[----:B------:R-:W-:Y:S01]  /*8ba0*/  HFMA2 R12, -RZ, RZ, 0, 9.5367431640625e-07 ;  /* 0x00000010ff0c7431 */ /* 0x000fe200000001ff */
[----:B------:R-:W-:Y:S01]  /*8bb0*/  BSSY B1, `(.L_x_21508) ;  /* 0x0000006000017945 */ /* 0x000fe20003800000 */
[----:B------:R-:W-:Y:S01]  /*8bc0*/  IMAD.MOV.U32 R11, RZ, RZ, 0x1f ;  /* 0x0000001fff0b7424 */ /* 0x000fe200078e00ff */
[----:B------:R-:W-:-:S07]  /*8bd0*/  MOV R15, 0xffffffff ;  /* 0xffffffff000f7802 */ /* 0x000fce0000000f00 */
[----:B0-----:R-:W-:Y:S05]  /*8be0*/  WARPSYNC.COLLECTIVE R15, `(.L_x_21509) ;  /* 0x000000000f087348 */ /* 0x001fea0003c00000 */
[----:B------:R1:W2:Y:S02]  /*8bf0*/  SHFL.BFLY P6, R14, R13, R12, R11 ;  /* 0x0c00000c0d0e7389 */ /* 0x0002a400000c000b */
[----:B012---:R-:W-:Y:S05]  /*8c00*/  ENDCOLLECTIVE ;  /* 0x000000000000791b */ /* 0x007fea0003800000 */
.L_x_21509:
[----:B------:R-:W-:Y:S05]  /*8c10*/  BSYNC B1 ;  /* 0x0000000000017941 */ /* 0x000fea0003800000 */
.L_x_21508:
[----:B------:R-:W-:Y:S01]  /*8c20*/  HFMA2 R11, -RZ, RZ, 0, 1.847743988037109375e-06 ;  /* 0x0000001fff0b7431 */ /* 0x000fe200000001ff */
[----:B------:R-:W-:Y:S01]  /*8c30*/  FMNMX R13, R14, R13, !PT ;  /* 0x0000000d0e0d7209 */ /* 0x000fe20007800000 */
[----:B------:R-:W-:Y:S02]  /*8c40*/  IMAD.MOV.U32 R12, RZ, RZ, 0x8 ;  /* 0x00000008ff0c7424 */ /* 0x000fe400078e00ff */
[----:B------:R-:W-:-:S07]  /*8c50*/  IMAD.MOV.U32 R15, RZ, RZ, -0x1 ;  /* 0xffffffffff0f7424 */ /* 0x000fce00078e00ff */
[----:B------:R-:W-:Y:S05]  /*8c60*/  WARPSYNC.COLLECTIVE R15, `(.L_x_21510) ;  /* 0x000000000f087348 */ /* 0x000fea0003c00000 */
[----:B------:R0:W1:Y:S02]  /*8c70*/  SHFL.BFLY P6, R14, R13, R12, R11 ;  /* 0x0c00000c0d0e7389 */ /* 0x00006400000c000b */
[----:B01----:R-:W-:Y:S05]  /*8c80*/  ENDCOLLECTIVE ;  /* 0x000000000000791b */ /* 0x003fea0003800000 */
.L_x_21510:
[----:B------:R-:W-:Y:S01]  /*8c90*/  IMAD.MOV.U32 R12, RZ, RZ, 0x4 ;  /* 0x00000004ff0c7424 */ /* 0x000fe200078e00ff */
[----:B------:R-:W-:-:S04]  /*8ca0*/  FMNMX R27, R13, R14, !PT ;  /* 0x0000000e0d1b7209 */ /* 0x000fc80007800000 */
[----:B------:R-:W-:-:S07]  /*8cb0*/  MOV R13, R27 ;  /* 0x0000001b000d7202 */ /* 0x000fce0000000f00 */
[----:B------:R-:W-:Y:S05]  /*8cc0*/  WARPSYNC.COLLECTIVE R15, `(.L_x_21511) ;  /* 0x000000000f087348 */ /* 0x000fea0003c00000 */
[----:B------:R0:W1:Y:S02]  /*8cd0*/  SHFL.BFLY P6, R14, R13, R12, R11 ;  /* 0x0c00000c0d0e7389 */ /* 0x00006400000c000b */
[----:B01----:R-:W-:Y:S05]  /*8ce0*/  ENDCOLLECTIVE ;  /* 0x000000000000791b */ /* 0x003fea0003800000 */
.L_x_21511:
[----:B------:R-:W-:Y:S01]  /*8cf0*/  IMAD.MOV.U32 R12, RZ, RZ, 0x2 ;  /* 0x00000002ff0c7424 */ /* 0x000fe200078e00ff */
[----:B------:R-:W-:-:S04]  /*8d00*/  FMNMX R29, R27, R14, !PT ;  /* 0x0000000e1b1d7209 */ /* 0x000fc80007800000 */
[----:B------:R-:W-:-:S07]  /*8d10*/  MOV R13, R29 ;  /* 0x0000001d000d7202 */ /* 0x000fce0000000f00 */
[----:B------:R-:W-:Y:S05]  /*8d20*/  WARPSYNC.COLLECTIVE R15, `(.L_x_21512) ;  /* 0x000000000f087348 */ /* 0x000fea0003c00000 */
[----:B------:R0:W1:Y:S02]  /*8d30*/  SHFL.BFLY P6, R14, R13, R12, R11 ;  /* 0x0c00000c0d0e7389 */ /* 0x00006400000c000b */
[----:B01----:R-:W-:Y:S05]  /*8d40*/  ENDCOLLECTIVE ;  /* 0x000000000000791b */ /* 0x003fea0003800000 */
.L_x_21512:
[----:B------:R-:W-:Y:S01]  /*8d50*/  IMAD.MOV.U32 R12, RZ, RZ, 0x1 ;  /* 0x00000001ff0c7424 */ /* 0x000fe200078e00ff */
[----:B------:R-:W-:-:S04]  /*8d60*/  FMNMX R31, R29, R14, !PT ;  /* 0x0000000e1d1f7209 */ /* 0x000fc80007800000 */
[----:B------:R-:W-:-:S07]  /*8d70*/  MOV R13, R31 ;  /* 0x0000001f000d7202 */ /* 0x000fce0000000f00 */
[----:B------:R-:W-:Y:S05]  /*8d80*/  WARPSYNC.COLLECTIVE R15, `(.L_x_21513) ;  /* 0x000000000f087348 */ /* 0x000fea0003c00000 */
[----:B------:R0:W1:Y:S02]  /*8d90*/  SHFL.BFLY P6, R14, R13, R12, R11 ;  /* 0x0c00000c0d0e7389 */ /* 0x00006400000c000b */
[----:B01----:R-:W-:Y:S05]  /*8da0*/  ENDCOLLECTIVE ;  /* 0x000000000000791b */ /* 0x003fea0003800000 */
.L_x_21513:
[----:B------:R-:W-:Y:S02]  /*8db0*/  HFMA2 R13, -RZ, RZ, 0.96630859375, -0.0022525787353515625 ;  /* 0x3bbb989dff0d7431 */ /* 0x000fe400000001ff */
[----:B------:R-:W-:Y:S01]  /*8dc0*/  IMAD.MOV.U32 R12, RZ, RZ, 0x437c0000 ;  /* 0x437c0000ff0c7424 */ /* 0x000fe200078e00ff */
        /* <DEDUP_REMOVED lines=161> */
[----:B------:R-:W-:Y:S01]  /*97e0*/  FFMA.SAT R11, R56, R13, 0.5 ;  /* 0x3f000000380b7423 */ /* 0x000fe2000000200d */
[----:B------:R-:W-:-:S03]  /*97f0*/  FADD R14, RZ, R50 ;  /* 0x00000032ff0e7221 */ /* 0x000fc60000000000 */
        /* <DEDUP_REMOVED lines=55> */
[----:B0-----:R-:W-:Y:S01]  /*9b70*/  FMUL R46, R11, R72 ;  /* 0x000000480b2e7220 */ /* 0x001fe20000400000 */
[----:B------:R-:W-:Y:S02]  /*9b80*/  FADD R11, R12, -12583039 ;  /* 0xcb40007f0c0b7421 */ /* 0x000fe40000000000 */
[----:B------:R-:W-:Y:S01]  /*9b90*/  FADD R13, R14, R29 ;  /* 0x0000001d0e0d7221 */ /* 0x000fe20000000000 */
        /* <DEDUP_REMOVED lines=26> */
.L_x_21514:
[----:B------:R-:W-:Y:S02]  /*9d40*/  HFMA2 R12, -RZ, RZ, 0, 4.76837158203125e-07 ;  /* 0x00000008ff0c7431 */ /* 0x000fe400000001ff */
[----:B------:R-:W-:-:S04]  /*9d50*/  FADD R51, R13, R14 ;  /* 0x0000000e0d337221 */ /* 0x000fc80000000000 */
[----:B------:R-:W-:-:S07]  /*9d60*/  IMAD.MOV.U32 R13, RZ, RZ, R51 ;  /* 0x000000ffff0d7224 */ /* 0x000fce00078e0033 */
[----:B------:R-:W-:Y:S05]  /*9d70*/  WARPSYNC.COLLECTIVE R15, `(.L_x_21515) ;  /* 0x000000000f087348 */ /* 0x000fea0003c00000 */
[----:B------:R0:W1:Y:S02]  /*9d80*/  SHFL.BFLY P6, R14, R13, R12, R11 ;  /* 0x0c00000c0d0e7389 */ /* 0x00006400000c000b */
[----:B01----:R-:W-:Y:S05]  /*9d90*/  ENDCOLLECTIVE ;  /* 0x000000000000791b */ /* 0x003fea0003800000 */
.L_x_21515:
[----:B------:R-:W-:Y:S01]  /*9da0*/  MOV R12, 0x4 ;  /* 0x00000004000c7802 */ /* 0x000fe20000000f00 */
[----:B------:R-:W-:-:S04]  /*9db0*/  FADD R52, R51, R14 ;  /* 0x0000000e33347221 */ /* 0x000fc80000000000 */
[----:B------:R-:W-:-:S07]  /*9dc0*/  IMAD.MOV.U32 R13, RZ, RZ, R52 ;  /* 0x000000ffff0d7224 */ /* 0x000fce00078e0034 */
[----:B------:R-:W-:Y:S05]  /*9dd0*/  WARPSYNC.COLLECTIVE R15, `(.L_x_21516) ;  /* 0x000000000f087348 */ /* 0x000fea0003c00000 */
[----:B------:R0:W1:Y:S02]  /*9de0*/  SHFL.BFLY P6, R14, R13, R12, R11 ;  /* 0x0c00000c0d0e7389 */ /* 0x00006400000c000b */
[----:B01----:R-:W-:Y:S05]  /*9df0*/  ENDCOLLECTIVE ;  /* 0x000000000000791b */ /* 0x003fea0003800000 */
.L_x_21516:
[----:B------:R-:W-:Y:S02]  /*9e00*/  HFMA2 R12, -RZ, RZ, 0, 1.1920928955078125e-07 ;  /* 0x00000002ff0c7431 */ /* 0x000fe400000001ff */
[----:B------:R-:W-:-:S04]  /*9e10*/  FADD R53, R52, R14 ;  /* 0x0000000e34357221 */ /* 0x000fc80000000000 */
[----:B------:R-:W-:-:S07]  /*9e20*/  IMAD.MOV.U32 R13, RZ, RZ, R53 ;  /* 0x000000ffff0d7224 */ /* 0x000fce00078e0035 */
[----:B------:R-:W-:Y:S05]  /*9e30*/  WARPSYNC.COLLECTIVE R15, `(.L_x_21517) ;  /* 0x000000000f087348 */ /* 0x000fea0003c00000 */
[----:B------:R0:W1:Y:S02]  /*9e40*/  SHFL.BFLY P6, R14, R13, R12, R11 ;  /* 0x0c00000c0d0e7389 */ /* 0x00006400000c000b */
[----:B01----:R-:W-:Y:S05]  /*9e50*/  ENDCOLLECTIVE ;  /* 0x000000000000791b */ /* 0x003fea0003800000 */
.L_x_21517:
[----:B------:R-:W-:Y:S01]  /*9e60*/  MOV R12, 0x1 ;  /* 0x00000001000c7802 */ /* 0x000fe20000000f00 */
[----:B------:R-:W-:-:S04]  /*9e70*/  FADD R54, R53, R14 ;  /* 0x0000000e35367221 */ /* 0x000fc80000000000 */
[----:B------:R-:W-:-:S07]  /*9e80*/  IMAD.MOV.U32 R13, RZ, RZ, R54 ;  /* 0x000000ffff0d7224 */ /* 0x000fce00078e0036 */
[----:B------:R-:W-:Y:S05]  /*9e90*/  WARPSYNC.COLLECTIVE R15, `(.L_x_21518) ;  /* 0x000000000f087348 */ /* 0x000fea0003c00000 */
[----:B------:R0:W1:Y:S02]  /*9ea0*/  SHFL.BFLY P6, R14, R13, R12, R11 ;  /* 0x0c00000c0d0e7389 */ /* 0x00006400000c000b */
[----:B01----:R-:W-:Y:S05]  /*9eb0*/  ENDCOLLECTIVE ;  /* 0x000000000000791b */ /* 0x003fea0003800000 */
.L_x_21518:
[----:B------:R-:W-:Y:S05]  /*9ec0*/  BRA `(.L_x_21519) ;  /* 0xffffffcc005c7947 */ /* 0x000fea000383ffff */
        .weak           $__internal_334_$__cuda_sm3x_div_rn_noftz_f32_slowpath
        .type           $__internal_334_$__cuda_sm3x_div_rn_noftz_f32_slowpath,@function
        .size           $__internal_334_$__cuda_sm3x_div_rn_noftz_f32_slowpath,(.L_x_37711 - $__internal_334_$__cuda_sm3x_div_rn_noftz_f32_slowpath)
$__internal_334_$__cuda_sm3x_div_rn_noftz_f32_slowpath:
        /* <DEDUP_REMOVED lines=36> */
.L_x_21521:
        /* <DEDUP_REMOVED lines=31> */
[CCC-:B------:R-:W-:Y:S01]  /*a300*/  FFMA.RP R52, R50.reuse, R58.reuse, R59.reuse ;  /* 0x0000003a32347223 */ /* 0x1c0fe2000000803b */
[C---:B------:R-:W-:Y:S01]  /*a310*/  ISETP.NE.AND P3, PT, R13.reuse, RZ, PT ;  /* 0x000000ff0d00720c */ /* 0x040fe20003f65270 */
[----:B------:R-:W-:Y:S01]  /*a320*/  FFMA.RM R59, R50, R58, R59 ;  /* 0x0000003a323b7223 */ /* 0x000fe2000000403b */
[----:B------:R-:W-:Y:S02]  /*a330*/  LOP3.LUT R56, R56, 0x7fffff, RZ, 0xc0, !PT ;  /* 0x007fffff38387812 */ /* 0x000fe400078ec0ff */
[----:B------:R-:W-:Y:S01]  /*a340*/  ISETP.NE.AND P1, PT, R13, RZ, PT ;  /* 0x000000ff0d00720c */ /* 0x000fe20003f25270 */
[----:B------:R-:W-:Y:S01]  /*a350*/  IMAD.MOV R13, RZ, RZ, -R13 ;  /* 0x000000ffff0d7224 */ /* 0x000fe200078e0a0d */
[----:B------:R-:W-:Y:S02]  /*a360*/  LOP3.LUT R56, R56, 0x800000, RZ, 0xfc, !PT ;  /* 0x0080000038387812 */ /* 0x000fe400078efcff */
        /* <DEDUP_REMOVED lines=13> */
.L_x_21528:
[----:B------:R-:W-:-:S04]  /*a440*/  LOP3.LUT R11, R11, 0x80000000, RZ, 0xc0, !PT ;  /* 0x800000000b0b7812 */ /* 0x000fc800078ec0ff */
[----:B------:R-:W-:Y:S01]  /*a450*/  LOP3.LUT R11, R11, 0x7f800000, RZ, 0xfc, !PT ;  /* 0x7f8000000b0b7812 */ /* 0x000fe200078efcff */
[----:B------:R-:W-:Y:S06]  /*a460*/  BRA `(.L_x_21529) ;  /* 0x0000000000047947 */ /* 0x000fec0003800000 */
.L_x_21527:
[----:B------:R-:W-:-:S07]  /*a470*/  IMAD R11, R52, 0x800000, R11 ;  /* 0x00800000340b7824 */ /* 0x000fce00078e020b */
.L_x_21529:
[----:B------:R-:W-:Y:S05]  /*a480*/  BSYNC.RECONVERGENT B2 ;  /* 0x0000000000027941 */ /* 0x000fea0003800200 */
.L_x_21526:
[----:B------:R-:W-:Y:S05]  /*a490*/  BRA `(.L_x_21530) ;  /* 0x0000000000207947 */ /* 0x000fea0003800000 */
.L_x_21525:
[----:B------:R-:W-:-:S04]  /*a4a0*/  LOP3.LUT R11, R11, 0x80000000, R50, 0x48, !PT ;  /* 0x800000000b0b7812 */ /* 0x000fc800078e4832 */
[----:B------:R-:W-:Y:S01]  /*a4b0*/  LOP3.LUT R11, R11, 0x7f800000, RZ, 0xfc, !PT ;  /* 0x7f8000000b0b7812 */ /* 0x000fe200078efcff */
[----:B------:R-:W-:Y:S06]  /*a4c0*/  BRA `(.L_x_21530) ;  /* 0x0000000000147947 */ /* 0x000fec0003800000 */
.L_x_21524:
[----:B------:R-:W-:Y:S01]  /*a4d0*/  LOP3.LUT R11, R11, 0x80000000, R50, 0x48, !PT ;  /* 0x800000000b0b7812 */ /* 0x000fe200078e4832 */
[----:B------:R-:W-:Y:S06]  /*a4e0*/  BRA `(.L_x_21530) ;  /* 0x00000000000c7947 */ /* 0x000fec0003800000 */
.L_x_21523:
[----:B------:R-:W0:Y:S01]  /*a4f0*/  MUFU.RSQ R11, -QNAN ;  /* 0xffc00000000b7908 */ /* 0x000e220000001400 */
[----:B------:R-:W-:Y:S05]  /*a500*/  BRA `(.L_x_21530) ;  /* 0x0000000000047947 */ /* 0x000fea0003800000 */
.L_x_21522:
[----:B------:R-:W-:-:S07]  /*a510*/  FADD.FTZ R11, R50, R11 ;  /* 0x0000000b320b7221 */ /* 0x000fce0000010000 */
.L_x_21530:
[----:B------:R-:W-:Y:S05]  /*a520*/  BSYNC.RECONVERGENT B1 ;  /* 0x0000000000017941 */ /* 0x000fea0003800200 */
.L_x_21520:
[----:B------:R-:W-:-:S04]  /*a530*/  HFMA2 R13, -RZ, RZ, 0, 0 ;  /* 0x00000000ff0d7431 */ /* 0x000fc800000001ff */
[----:B0-----:R-:W-:Y:S05]  /*a540*/  RET.REL.NODEC R12 `(_Z15SoftmaxWarpImplI22BroadcastScaleMaskLoadIffbLm2EiE11DirectStoreIffEfLi1ELi24ELi32ELi1ELb1EL9Algorithm0EEvT_T0_ll) ;  /* 0xffffff580cac7950 */ /* 0x001fea0003c3ffff */
.L_x_21531:
        /* <DEDUP_REMOVED lines=11> */
.L_x_37711:


//--------------------- .text._Z15SoftmaxWarpImplI22BroadcastScaleMaskLoadIffbLm2EiE11DirectStoreIffEfLi1ELi24ELi32ELi1ELb0EL9Algorithm0EEvT_T0_ll --------------------------
	.section	.text._Z15SoftmaxWarpImplI22BroadcastScaleMaskLoadIffbLm2EiE11DirectStoreIffEfLi1ELi24ELi32ELi1ELb0EL9Algorithm0EEvT_T0_ll,"ax",@progbits
	.align	128
        .global         _Z15SoftmaxWarpImplI22BroadcastScaleMaskLoadIffbLm2EiE11DirectStoreIffEfLi1ELi24ELi32ELi1ELb0EL9Algorithm0EEvT_T0_ll
        .type           _Z15SoftmaxWarpImplI22BroadcastScaleMaskLoadIffbLm2EiE11DirectStoreIffEfLi1ELi24ELi32ELi1ELb0EL9Algorithm0EEvT_T0_ll,@function
        .size           _Z15SoftmaxWarpImplI22BroadcastScaleMaskLoadIffbLm2EiE11DirectStoreIffEfLi1ELi24ELi32ELi1ELb0EL9Algorithm0EEvT_T0_ll,(.L_x_37712 - _Z15SoftmaxWarpImplI22BroadcastScaleMaskLoadIffbLm2EiE11DirectStoreIffEfLi1ELi24ELi32ELi1ELb0EL9Algorithm0EEvT_T0_ll)
        .other          _Z15SoftmaxWarpImplI22BroadcastScaleMaskLoadIffbLm2EiE11DirectStoreIffEfLi1ELi24ELi32ELi1ELb0EL9Algorithm0EEvT_T0_ll,@"STO_CUDA_ENTRY STV_DEFAULT"
_Z15SoftmaxWarpImplI22BroadcastScaleMaskLoadIffbLm2EiE11DirectStoreIffEfLi1ELi24ELi32ELi1ELb0EL9Algorithm0EEvT_T0_ll:
.text._Z15SoftmaxWarpImplI22BroadcastScaleMaskLoadIffbLm2EiE11DirectStoreIffEfLi1ELi24ELi32ELi1ELb0EL9Algorithm0EEvT_T0_ll:
        /* <DEDUP_REMOVED lines=27> */
.L_x_21532:
        /* <DEDUP_REMOVED lines=14> */
.L_x_21583:
[----:B--2---:R-:W-:Y:S01]  /*0290*/  IABS R0, UR49 ;  /* 0x0000003100007c13 */ /* 0x004fe20008000000 */
[----:B0-----:R-:W-:Y:S01]  /*02a0*/  IMAD R23, R37, UR48, R38 ;  /* 0x0000003025177c24 */ /* 0x001fe2000f8e0226 */
[----:B-1----:R-:W-:Y:S01]  /*02b0*/  R2UR UR4, R30 ;  /* 0x000000001e0472ca */ /* 0x002fe200000e0000 */
[----:B------:R-:W0:Y:S01]  /*02c0*/  LDC.64 R42, c[0x0][0x398] ;  /* 0x0000e600ff2a7b82 */ /* 0x000e220000000a00 */
[----:B------:R-:W-:Y:S02]  /*02d0*/  R2UR UR7, R0 ;  /* 0x00000000000772ca */ /* 0x000fe400000e0000 */
[----:B------:R-:W-:Y:S02]  /*02e0*/  R2UR UR5, R31 ;  /* 0x000000001f0572ca */ /* 0x000fe400000e0000 */
[----:B------:R-:W-:Y:S02]  /*02f0*/  SHF.R.S64 R2, RZ, 0x1e, R23 ;  /* 0x0000001eff027819 */ /* 0x000fe40000001017 */
[----:B------:R-:W-:-:S02]  /*0300*/  IADD3 R7, PT, PT, R23, 0x20, RZ ;  /* 0x0000002017077810 */ /* 0x000fc40007ffe0ff */
[----:B------:R-:W-:Y:S02]  /*0310*/  IADD3 R2, P0, PT, R2, UR36, RZ ;  /* 0x0000002402027c10 */ /* 0x000fe4000ff1e0ff */
[----:B------:R-:W-:Y:S02]  /*0320*/  LOP3.LUT R5, R7, UR49, RZ, 0x3c, !PT ;  /* 0x0000003107057c12 */ /* 0x000fe4000f8e3cff */
[----:B------:R-:W-:Y:S01]  /*0330*/  LEA.HI.X.SX32 R3, R23, UR37, 0x2, P0 ;  /* 0x0000002517037c11 */ /* 0x000fe200080f16ff */
[----:B------:R-:W1:Y:S01]  /*0340*/  I2F.RP R0, UR7 ;  /* 0x0000000700007d06 */ /* 0x000e620008209400 */
[----:B------:R-:W-:Y:S01]  /*0350*/  ISETP.GE.AND P6, PT, R5, RZ, PT ;  /* 0x000000ff0500720c */ /* 0x000fe20003fc6270 */
[C---:B------:R-:W-:Y:S01]  /*0360*/  VIADD R11, R23.reuse, 0x40 ;  /* 0x00000040170b7836 */ /* 0x040fe20000000000 */
[----:B------:R-:W-:Y:S01]  /*0370*/  LOP3.LUT R4, R23, UR49, RZ, 0x3c, !PT ;  /* 0x0000003117047c12 */ /* 0x000fe2000f8e3cff */
[----:B------:R2:W3:Y:S04]  /*0380*/  LDG.E R22, desc[UR4][R2.64] ;  /* 0x0000000402167981 */ /* 0x0004e8000c1e1900 */
[----:B-1----:R-:W1:Y:S01]  /*0390*/  MUFU.RCP R0, R0 ;  /* 0x0000000000007308 */ /* 0x002e620000001000 */
[----:B------:R-:W-:-:S02]  /*03a0*/  SHF.R.S64 R5, RZ, 0x1e, R7 ;  /* 0x0000001eff057819 */ /* 0x000fc40000001007 */
[----:B------:R-:W-:Y:S02]  /*03b0*/  ISETP.GE.AND P1, PT, R4, RZ, PT ;  /* 0x000000ff0400720c */ /* 0x000fe40003f26270 */
[----:B--2---:R-:W-:Y:S02]  /*03c0*/  IADD3 R2, P0, PT, R5, UR36, RZ ;  /* 0x0000002405027c10 */ /* 0x004fe4000ff1e0ff */
[----:B-1----:R-:W-:-:S06]  /*03d0*/  IADD3 R8, PT, PT, R0, 0xffffffe, RZ ;  /* 0x0ffffffe00087810 */ /* 0x002fcc0007ffe0ff */
[----:B------:R-:W1:Y:S01]  /*03e0*/  F2I.FTZ.U32.TRUNC.NTZ R8, R8 ;  /* 0x0000000800087305 */ /* 0x000e62000021f000 */
[----:B------:R-:W-:-:S05]  /*03f0*/  LEA.HI.X.SX32 R3, R7, UR37, 0x2, P0 ;  /* 0x0000002507037c11 */ /* 0x000fca00080f16ff */
[----:B------:R-:W2:Y:S01]  /*0400*/  LDG.E R21, desc[UR4][R2.64] ;  /* 0x0000000402157981 */ /* 0x000ea2000c1e1900 */
[----:B------:R-:W-:Y:S02]  /*0410*/  R2UR UR8, R30 ;  /* 0x000000001e0872ca */ /* 0x000fe400000e0000 */
[----:B-1----:R-:W-:Y:S02]  /*0420*/  R2UR UR5, R8 ;  /* 0x00000000080572ca */ /* 0x002fe400000e0000 */
[----:B------:R-:W-:Y:S02]  /*0430*/  R2UR UR9, R31 ;  /* 0x000000001f0972ca */ /* 0x000fe400000e0000 */
[----:B------:R-:W-:Y:S02]  /*0440*/  SHF.R.S64 R4, RZ, 0x1e, R11 ;  /* 0x0000001eff047819 */ /* 0x000fe4000000100b */
[----:B------:R-:W-:Y:S02]  /*0450*/  IADD3 R0, PT, PT, R23, 0x60, RZ ;  /* 0x0000006017007810 */ /* 0x000fe40007ffe0ff */
[----:B------:R-:W-:-:S02]  /*0460*/  IADD3 R4, P2, PT, R4, UR36, RZ ;  /* 0x0000002404047c10 */ /* 0x000fc4000ff5e0ff */
[----:B------:R-:W-:Y:S02]  /*0470*/  R2UR UR10, R30 ;  /* 0x000000001e0a72ca */ /* 0x000fe400000e0000 */
[----:B------:R-:W-:Y:S01]  /*0480*/  R2UR UR11, R31 ;  /* 0x000000001f0b72ca */ /* 0x000fe200000e0000 */
[----:B------:R-:W-:Y:S01]  /*0490*/  UIADD3 UR6, UPT, UPT, URZ, -UR5, URZ ;  /* 0x80000005ff067290 */ /* 0x000fe2000fffe0ff */
[----:B------:R-:W-:Y:S02]  /*04a0*/  SHF.R.S64 R12, RZ, 0x1e, R0 ;  /* 0x0000001eff0c7819 */ /* 0x000fe40000001000 */
[----:B------:R-:W-:Y:S01]  /*04b0*/  LEA.HI.X.SX32 R5, R11, UR37, 0x2, P2 ;  /* 0x000000250b057c11 */ /* 0x000fe200090f16ff */
[----:B------:R-:W-:Y:S01]  /*04c0*/  UIMAD UR6, UR6, UR7, URZ ;  /* 0x00000007060672a4 */ /* 0x000fe2000f8e02ff */
[----:B------:R-:W-:Y:S01]  /*04d0*/  IADD3 R12, P0, PT, R12, UR36, RZ ;  /* 0x000000240c0c7c10 */ /* 0x000fe2000ff1e0ff */
[----:B------:R-:W-:Y:S02]  /*04e0*/  UMOV UR4, URZ ;  /* 0x000000ff00047c82 */ /* 0x000fe40008000000 */
[----:B------:R1:W4:Y:S01]  /*04f0*/  LDG.E R20, desc[UR8][R4.64] ;  /* 0x0000000804147981 */ /* 0x000322000c1e1900 */
[----:B------:R-:W-:Y:S01]  /*0500*/  UIMAD.WIDE.U32 UR4, UR5, UR6, UR4 ;  /* 0x00000006050472a5 */ /* 0x000fe2000f8e0004 */
[----:B------:R-:W-:-:S02]  /*0510*/  LEA.HI.X.SX32 R13, R0, UR37, 0x2, P0 ;  /* 0x00000025000d7c11 */ /* 0x000fc400080f16ff */
[C---:B------:R-:W-:Y:S02]  /*0520*/  IADD3 R9, PT, PT, R23.reuse, 0xc0, RZ ;  /* 0x000000c017097810 */ /* 0x040fe40007ffe0ff */
[----:B------:R-:W-:Y:S01]  /*0530*/  IADD3 R6, PT, PT, R23, 0x80, RZ ;  /* 0x0000008017067810 */ /* 0x000fe20007ffe0ff */
[----:B------:R5:W4:Y:S01]  /*0540*/  LDG.E R19, desc[UR10][R12.64] ;  /* 0x0000000a0c137981 */ /* 0x000b22000c1e1900 */
[----:B-1----:R-:W-:-:S05]  /*0550*/  IABS R5, R23 ;  /* 0x0000001700057213 */ /* 0x002fca0000000000 */
[----:B------:R-:W-:Y:S01]  /*0560*/  IMAD.HI.U32 R24, R5, UR5, RZ ;  /* 0x0000000505187c27 */ /* 0x000fe2000f8e00ff */
[----:B-----5:R-:W-:-:S03]  /*0570*/  SHF.R.S64 R12, RZ, 0x1e, R9 ;  /* 0x0000001eff0c7819 */ /* 0x020fc60000001009 */
[----:B------:R-:W-:Y:S01]  /*0580*/  IMAD.MOV R4, RZ, RZ, -R24 ;  /* 0x000000ffff047224 */ /* 0x000fe200078e0a18 */
[----:B------:R-:W-:Y:S01]  /*0590*/  SHF.R.S64 R14, RZ, 0x1e, R6 ;  /* 0x0000001eff0e7819 */ /* 0x000fe20000001006 */
[----:B------:R-:W-:Y:S01]  /*05a0*/  VIADD R10, R23, 0xa0 ;  /* 0x000000a0170a7836 */ /* 0x000fe20000000000 */
[----:B------:R-:W-:Y:S02]  /*05b0*/  R2UR UR12, R30 ;  /* 0x000000001e0c72ca */ /* 0x000fe400000e0000 */
[----:B------:R-:W-:Y:S02]  /*05c0*/  R2UR UR13, R31 ;  /* 0x000000001f0d72ca */ /* 0x000fe400000e0000 */
[----:B------:R-:W-:Y:S01]  /*05d0*/  IADD3 R12, P2, PT, R12, UR36, RZ ;  /* 0x000000240c0c7c10 */ /* 0x000fe2000ff5e0ff */
[----:B------:R-:W-:Y:S01]  /*05e0*/  IMAD R5, R4, UR7, R5 ;  /* 0x0000000704057c24 */ /* 0x000fe2000f8e0205 */
[----:B------:R-:W-:Y:S02]  /*05f0*/  IABS R25, R7 ;  /* 0x0000000700197213 */ /* 0x000fe40000000000 */
[----:B------:R-:W-:-:S02]  /*0600*/  IADD3 R14, P3, PT, R14, UR36, RZ ;  /* 0x000000240e0e7c10 */ /* 0x000fc4000ff7e0ff */
[----:B------:R-:W-:Y:S02]  /*0610*/  LEA.HI.X.SX32 R13, R9, UR37, 0x2, P2 ;  /* 0x00000025090d7c11 */ /* 0x000fe400090f16ff */
[----:B------:R-:W-:Y:S01]  /*0620*/  SHF.R.S64 R2, RZ, 0x1e, R10 ;  /* 0x0000001eff027819 */ /* 0x000fe2000000100a */
[----:B------:R-:W-:Y:S01]  /*0630*/  IMAD.HI.U32 R48, R25, UR5, RZ ;  /* 0x0000000519307c27 */ /* 0x000fe2000f8e00ff */
[----:B------:R-:W-:Y:S01]  /*0640*/  LEA.HI.X.SX32 R15, R6, UR37, 0x2, P3 ;  /* 0x00000025060f7c11 */ /* 0x000fe200098f16ff */
[----:B------:R1:W5:Y:S01]  /*0650*/  LDG.E R16, desc[UR10][R12.64] ;  /* 0x0000000a0c107981 */ /* 0x000362000c1e1900 */
[----:B------:R-:W-:Y:S02]  /*0660*/  ISETP.LT.U32.AND P5, PT, R5, UR7, PT ;  /* 0x0000000705007c0c */ /* 0x000fe4000bfa1070 */
[----:B------:R-:W-:Y:S01]  /*0670*/  IADD3 R2, P0, PT, R2, UR36, RZ ;  /* 0x0000002402027c10 */ /* 0x000fe2000ff1e0ff */
[----:B------:R0:W5:Y:S01]  /*0680*/  LDG.E R18, desc[UR12][R14.64] ;  /* 0x0000000c0e127981 */ /* 0x000162000c1e1900 */
[----:B------:R-:W-:-:S02]  /*0690*/  IADD3 R8, PT, PT, R23, 0xe0, RZ ;  /* 0x000000e017087810 */ /* 0x000fc40007ffe0ff */
[----:B------:R-:W-:Y:S02]  /*06a0*/  LEA.HI.X.SX32 R3, R10, UR37, 0x2, P0 ;  /* 0x000000250a037c11 */ /* 0x000fe400080f16ff */
[----:B-1----:R-:W-:Y:S02]  /*06b0*/  IABS R13, R11 ;  /* 0x0000000b000d7213 */ /* 0x002fe40000000000 */
[----:B------:R-:W-:Y:S01]  /*06c0*/  IADD3 R26, PT, PT, -R48, RZ, RZ ;  /* 0x000000ff301a7210 */ /* 0x000fe20007ffe1ff */
[----:B------:R1:W5:Y:S01]  /*06d0*/  LDG.E R17, desc[UR8][R2.64] ;  /* 0x0000000802117981 */ /* 0x000362000c1e1900 */
[----:B0-----:R-:W-:Y:S01]  /*06e0*/  SHF.R.S64 R14, RZ, 0x1e, R8 ;  /* 0x0000001eff0e7819 */ /* 0x001fe20000001008 */
[----:B------:R-:W-:Y:S01]  /*06f0*/  IMAD.HI.U32 R50, R13, UR5, RZ ;  /* 0x000000050d327c27 */ /* 0x000fe2000f8e00ff */
[----:B------:R-:W-:Y:S02]  /*0700*/  IADD3 R4, PT, PT, R23, 0x100, RZ ;  /* 0x0000010017047810 */ /* 0x000fe40007ffe0ff */
[----:B------:R-:W-:Y:S01]  /*0710*/  IADD3 R14, P0, PT, R14, UR36, RZ ;  /* 0x000000240e0e7c10 */ /* 0x000fe2000ff1e0ff */
[----:B------:R-:W-:-:S02]  /*0720*/  IMAD R25, R26, UR7, R25 ;  /* 0x000000071a197c24 */ /* 0x000fc4000f8e0219 */
[----:B------:R-:W-:Y:S01]  /*0730*/  IMAD.MOV R12, RZ, RZ, -R50 ;  /* 0x000000ffff0c7224 */ /* 0x000fe200078e0a32 */
[----:B-1----:R-:W-:Y:S01]  /*0740*/  SHF.R.S64 R2, RZ, 0x1e, R4 ;  /* 0x0000001eff027819 */ /* 0x002fe20000001004 */
[----:B------:R-:W-:Y:S01]  /*0750*/  @!P5 VIADD R5, R5, -UR7 ;  /* 0x800000070505dc36 */ /* 0x000fe20008000000 */
[----:B------:R-:W-:Y:S01]  /*0760*/  LEA.HI.X.SX32 R15, R8, UR37, 0x2, P0 ;  /* 0x00000025080f7c11 */ /* 0x000fe200080f16ff */
[----:B------:R-:W-:Y:S01]  /*0770*/  IMAD R13, R12, UR7, R13 ;  /* 0x000000070c0d7c24 */ /* 0x000fe2000f8e020d */
[----:B------:R-:W-:Y:S02]  /*0780*/  IABS R26, R0 ;  /* 0x00000000001a7213 */ /* 0x000fe40000000000 */
[----:B------:R-:W-:Y:S02]  /*0790*/  IADD3 R2, P0, PT, R2, UR36, RZ ;  /* 0x0000002402027c10 */ /* 0x000fe4000ff1e0ff */
[----:B------:R-:W-:Y:S02]  /*07a0*/  ISETP.LT.U32.AND P2, PT, R25, UR7, PT ;  /* 0x0000000719007c0c */ /* 0x000fe4000bf41070 */
[----:B------:R-:W-:-:S02]  /*07b0*/  IABS R28, R6 ;  /* 0x00000006001c7213 */ /* 0x000fc40000000000 */
[----:B------:R-:W-:Y:S01]  /*07c0*/  ISETP.GE.U32.AND P3, PT, R5, UR7, PT ;  /* 0x0000000705007c0c */ /* 0x000fe2000bf66070 */
[----:B------:R-:W-:Y:S01]  /*07d0*/  IMAD.HI.U32 R46, R26, UR5, RZ ;  /* 0x000000051a2e7c27 */ /* 0x000fe2000f8e00ff */
[----:B------:R-:W-:Y:S01]  /*07e0*/  LEA.HI.X.SX32 R3, R4, UR37, 0x2, P0 ;  /* 0x0000002504037c11 */ /* 0x000fe200080f16ff */
[----:B------:R-:W5:Y:S01]  /*07f0*/  LDG.E R15, desc[UR12][R14.64] ;  /* 0x0000000c0e0f7981 */ /* 0x000f62000c1e1900 */
[----:B------:R-:W-:Y:S01]  /*0800*/  ISETP.LT.U32.AND P0, PT, R13, UR7, PT ;  /* 0x000000070d007c0c */ /* 0x000fe2000bf01070 */
[----:B------:R-:W-:Y:S01]  /*0810*/  IMAD.HI.U32 R44, R28, UR5, RZ ;  /* 0x000000051c2c7c27 */ /* 0x000fe2000f8e00ff */
[----:B------:R-:W-:-:S03]  /*0820*/  IABS R32, R10 ;  /* 0x0000000a00207213 */ /* 0x000fc60000000000 */
[----:B------:R-:W-:Y:S01]  /*0830*/  VIADD R5, R23, 0x120 ;  /* 0x0000012017057836 */ /* 0x000fe20000000000 */
[----:B------:R-:W-:Y:S01]  /*0840*/  IADD3 R27, PT, PT, -R46, RZ, RZ ;  /* 0x000000ff2e1b7210 */ /* 0x000fe20007ffe1ff */
[----:B------:R-:W-:Y:S01]  /*0850*/  IMAD.HI.U32 R34, R32, UR5, RZ ;  /* 0x0000000520227c27 */ /* 0x000fe2000f8e00ff */
[----:B------:R-:W-:Y:S01]  /*0860*/  IADD3 R29, PT, PT, -R44, RZ, RZ ;  /* 0x000000ff2c1d7210 */ /* 0x000fe20007ffe1ff */
[----:B------:R0:W5:Y:S01]  /*0870*/  LDG.E R14, desc[UR8][R2.64] ;  /* 0x00000008020e7981 */ /* 0x000162000c1e1900 */
[----:B------:R-:W-:Y:S02]  /*0880*/  @!P5 IADD3 R24, PT, PT, R24, 0x1, RZ ;  /* 0x000000011818d810 */ /* 0x000fe40007ffe0ff */
[----:B------:R-:W-:Y:S01]  /*0890*/  @!P2 IADD3 R25, PT, PT, R25, -UR7, RZ ;  /* 0x800000071919ac10 */ /* 0x000fe2000fffe0ff */
[----:B------:R-:W-:Y:S01]  /*08a0*/  IMAD R26, R27, UR7, R26 ;  /* 0x000000071b1a7c24 */ /* 0x000fe2000f8e021a */
[----:B------:R-:W-:Y:S01]  /*08b0*/  @P3 IADD3 R24, PT, PT, R24, 0x1, RZ ;  /* 0x0000000118183810 */ /* 0x000fe20007ffe0ff */
[----:B------:R-:W-:Y:S01]  /*08c0*/  IMAD R27, R29, UR7, R28 ;  /* 0x000000071d1b7c24 */ /* 0x000fe2000f8e021c */
[----:B0-----:R-:W-:-:S02]  /*08d0*/  SHF.R.S64 R2, RZ, 0x1e, R5 ;  /* 0x0000001eff027819 */ /* 0x001fc40000001005 */
[----:B------:R-:W-:Y:S02]  /*08e0*/  IABS R3, R9 ;  /* 0x0000000900037213 */ /* 0x000fe40000000000 */
[----:B------:R-:W-:Y:S02]  /*08f0*/  IADD3 R29, PT, PT, -R34, RZ, RZ ;  /* 0x000000ff221d7210 */ /* 0x000fe40007ffe1ff */
[----:B------:R-:W-:Y:S02]  /*0900*/  ISETP.GE.U32.AND P4, PT, R25, UR7, PT ;  /* 0x0000000719007c0c */ /* 0x000fe4000bf86070 */
[----:B------:R-:W-:Y:S02]  /*0910*/  IADD3 R2, P5, PT, R2, UR36, RZ ;  /* 0x0000002402027c10 */ /* 0x000fe4000ffbe0ff */
[----:B------:R-:W-:Y:S01]  /*0920*/  @!P0 IADD3 R13, PT, PT, R13, -UR7, RZ ;  /* 0x800000070d0d8c10 */ /* 0x000fe2000fffe0ff */
[----:B------:R-:W-:Y:S01]  /*0930*/  IMAD.MOV.U32 R12, RZ, RZ, R24 ;  /* 0x000000ffff0c7224 */ /* 0x000fe200078e0018 */
[----:B------:R-:W-:Y:S01]  /*0940*/  MOV R25, R3 ;  /* 0x0000000300197202 */ /* 0x000fe20000000f00 */
[----:B------:R-:W-:Y:S01]  /*0950*/  IMAD R28, R29, UR7, R32 ;  /* 0x000000071d1c7c24 */ /* 0x000fe2000f8e0220 */
[----:B------:R-:W-:-:S02]  /*0960*/  LEA.HI.X.SX32 R3, R5, UR37, 0x2, P5 ;  /* 0x0000002505037c11 */ /* 0x000fc4000a8f16ff */
[----:B------:R-:W-:Y:S02]  /*0970*/  ISETP.LT.U32.AND P3, PT, R26, UR7, PT ;  /* 0x000000071a007c0c */ /* 0x000fe4000bf61070 */
[----:B------:R-:W-:Y:S02]  /*0980*/  ISETP.GE.U32.AND P5, PT, R13, UR7, PT ;  /* 0x000000070d007c0c */ /* 0x000fe4000bfa6070 */
[----:B------:R-:W-:Y:S01]  /*0990*/  LOP3.LUT R29, R11, UR49, RZ, 0x3c, !PT ;  /* 0x000000310b1d7c12 */ /* 0x000fe2000f8e3cff */
[----:B------:R-:W-:Y:S01]  /*09a0*/  @!P2 VIADD R48, R48, 0x1 ;  /* 0x000000013030a836 */ /* 0x000fe20000000000 */
[----:B------:R-:W-:Y:S01]  /*09b0*/  @!P1 IADD3 R12, PT, PT, -R12, RZ, RZ ;  /* 0x000000ff0c0c9210 */ /* 0x000fe20007ffe1ff */
[----:B------:R-:W-:Y:S01]  /*09c0*/  IMAD.HI.U32 R32, R25, UR5, RZ ;  /* 0x0000000519207c27 */ /* 0x000fe2000f8e00ff */
[----:B------:R-:W-:Y:S01]  /*09d0*/  ISETP.GE.AND P1, PT, R29, RZ, PT ;  /* 0x000000ff1d00720c */ /* 0x000fe20003f26270 */
[----:B------:R0:W5:Y:S01]  /*09e0*/  LDG.E R13, desc[UR8][R2.64] ;  /* 0x00000008020d7981 */ /* 0x000162000c1e1900 */
[----:B------:R-:W-:-:S02]  /*09f0*/  @P4 IADD3 R48, PT, PT, R48, 0x1, RZ ;  /* 0x0000000130304810 */ /* 0x000fc40007ffe0ff */
[----:B------:R-:W-:Y:S01]  /*0a00*/  @!P0 IADD3 R50, PT, PT, R50, 0x1, RZ ;  /* 0x0000000132328810 */ /* 0x000fe20007ffe0ff */
[----:B------:R-:W-:Y:S01]  /*0a10*/  IMAD.MOV R24, RZ, RZ, -R32 ;  /* 0x000000ffff187224 */ /* 0x000fe200078e0a20 */
[----:B------:R-:W-:Y:S02]  /*0a20*/  ISETP.LT.U32.AND P4, PT, R28, UR7, PT ;  /* 0x000000071c007c0c */ /* 0x000fe4000bf81070 */
[----:B------:R-:W-:Y:S01]  /*0a30*/  ISETP.LT.U32.AND P2, PT, R27, UR7, PT ;  /* 0x000000071b007c0c */ /* 0x000fe2000bf41070 */
[----:B------:R-:W-:Y:S01]  /*0a40*/  @P5 VIADD R50, R50, 0x1 ;  /* 0x0000000132325836 */ /* 0x000fe20000000000 */
[----:B------:R-:W-:Y:S01]  /*0a50*/  @!P3 IADD3 R26, PT, PT, R26, -UR7, RZ ;  /* 0x800000071a1abc10 */ /* 0x000fe2000fffe0ff */
[----:B------:R-:W-:Y:S01]  /*0a60*/  IMAD R24, R24, UR7, R25 ;  /* 0x0000000718187c24 */ /* 0x000fe2000f8e0219 */
[----:B0-----:R-:W-:Y:S01]  /*0a70*/  IABS R2, R8 ;  /* 0x0000000800027213 */ /* 0x001fe20000000000 */
[----:B------:R-:W-:Y:S01]  /*0a80*/  @!P6 IMAD.MOV R48, RZ, RZ, -R48 ;  /* 0x000000ffff30e224 */ /* 0x000fe200078e0a30 */
[----:B------:R-:W-:-:S02]  /*0a90*/  ISETP.GE.U32.AND P6, PT, R26, UR7, PT ;  /* 0x000000071a007c0c */ /* 0x000fc4000bfc6070 */
[----:B------:R-:W-:Y:S01]  /*0aa0*/  LOP3.LUT R3, R0, UR49, RZ, 0x3c, !PT ;  /* 0x0000003100037c12 */ /* 0x000fe2000f8e3cff */
[----:B------:R-:W-:Y:S01]  /*0ab0*/  IMAD.HI.U32 R40, R2, UR5, RZ ;  /* 0x0000000502287c27 */ /* 0x000fe2000f8e00ff */
[----:B------:R-:W-:Y:S02]  /*0ac0*/  @!P1 IADD3 R50, PT, PT, -R50, RZ, RZ ;  /* 0x000000ff32329210 */ /* 0x000fe40007ffe1ff */
[----:B------:R-:W-:Y:S02]  /*0ad0*/  ISETP.LT.U32.AND P1, PT, R24, UR7, PT ;  /* 0x0000000718007c0c */ /* 0x000fe4000bf21070 */
[----:B------:R-:W-:Y:S02]  /*0ae0*/  @!P3 IADD3 R46, PT, PT, R46, 0x1, RZ ;  /* 0x000000012e2eb810 */ /* 0x000fe40007ffe0ff */
[----:B------:R-:W-:Y:S02]  /*0af0*/  @!P4 IADD3 R28, PT, PT, R28, -UR7, RZ ;  /* 0x800000071c1ccc10 */ /* 0x000fe4000fffe0ff */
[----:B------:R-:W-:-:S02]  /*0b00*/  IABS R26, R4 ;  /* 0x00000004001a7213 */ /* 0x000fc40000000000 */
[----:B------:R-:W-:Y:S01]  /*0b10*/  ISETP.GE.AND P3, PT, R3, RZ, PT ;  /* 0x000000ff0300720c */ /* 0x000fe20003f66270 */
[----:B------:R-:W-:Y:S01]  /*0b20*/  IMAD.MOV R3, RZ, RZ, -R40 ;  /* 0x000000ffff037224 */ /* 0x000fe200078e0a28 */
[----:B------:R-:W-:Y:S02]  /*0b30*/  @!P2 IADD3 R27, PT, PT, R27, -UR7, RZ ;  /* 0x800000071b1bac10 */ /* 0x000fe4000fffe0ff */
[----:B------:R-:W-:Y:S01]  /*0b40*/  ISETP.GE.U32.AND P5, PT, R28, UR7, PT ;  /* 0x000000071c007c0c */ /* 0x000fe2000bfa6070 */
[----:B------:R-:W-:Y:S01]  /*0b50*/  IMAD.HI.U32 R28, R26, UR5, RZ ;  /* 0x000000051a1c7c27 */ /* 0x000fe2000f8e00ff */
[----:B------:R-:W-:-:S03]  /*0b60*/  LOP3.LUT R25, R6, UR49, RZ, 0x3c, !PT ;  /* 0x0000003106197c12 */ /* 0x000fc6000f8e3cff */
[----:B------:R-:W-:Y:S01]  /*0b70*/  IMAD R2, R3, UR7, R2 ;  /* 0x0000000703027c24 */ /* 0x000fe2000f8e0202 */
[----:B------:R-:W-:Y:S02]  /*0b80*/  ISETP.GE.U32.AND P0, PT, R27, UR7, PT ;  /* 0x000000071b007c0c */ /* 0x000fe4000bf06070 */
[----:B------:R-:W-:Y:S01]  /*0b90*/  @P6 IADD3 R46, PT, PT, R46, 0x1, RZ ;  /* 0x000000012e2e6810 */ /* 0x000fe20007ffe0ff */
[----:B------:R-:W-:Y:S01]  /*0ba0*/  @!P1 VIADD R24, R24, -UR7 ;  /* 0x8000000718189c36 */ /* 0x000fe20008000000 */
[----:B------:R-:W-:Y:S02]  /*0bb0*/  ISETP.GE.AND P6, PT, R25, RZ, PT ;  /* 0x000000ff1900720c */ /* 0x000fe40003fc6270 */
[----:B------:R-:W-:Y:S02]  /*0bc0*/  @!P2 IADD3 R44, PT, PT, R44, 0x1, RZ ;  /* 0x000000012c2ca810 */ /* 0x000fe40007ffe0ff */
[----:B------:R-:W-:Y:S02]  /*0bd0*/  IADD3 R25, PT, PT, -R28, RZ, RZ ;  /* 0x000000ff1c197210 */ /* 0x000fe40007ffe1ff */
[----:B------:R-:W-:-:S02]  /*0be0*/  ISETP.LT.U32.AND P2, PT, R2, UR7, PT ;  /* 0x0000000702007c0c */ /* 0x000fc4000bf41070 */
[----:B------:R-:W-:Y:S01]  /*0bf0*/  IABS R3, R5 ;  /* 0x0000000500037213 */ /* 0x000fe20000000000 */
[----:B------:R-:W-:Y:S01]  /*0c00*/  IMAD R26, R25, UR7, R26 ;  /* 0x00000007191a7c24 */ /* 0x000fe2000f8e021a */
[----:B------:R-:W-:Y:S02]  /*0c10*/  @!P3 IADD3 R46, PT, PT, -R46, RZ, RZ ;  /* 0x000000ff2e2eb210 */ /* 0x000fe40007ffe1ff */
[----:B------:R-:W-:Y:S01]  /*0c20*/  ISETP.GE.U32.AND P3, PT, R24, UR7, PT ;  /* 0x0000000718007c0c */ /* 0x000fe2000bf66070 */
[----:B------:R-:W-:Y:S01]  /*0c30*/  IMAD.HI.U32 R25, R3, UR5, RZ ;  /* 0x0000000503197c27 */ /* 0x000fe2000f8e00ff */
[----:B------:R-:W-:Y:S02]  /*0c40*/  LOP3.LUT R24, R10, UR49, RZ, 0x3c, !PT ;  /* 0x000000310a187c12 */ /* 0x000fe4000f8e3cff */
[----:B------:R-:W-:Y:S01]  /*0c50*/  @!P4 IADD3 R34, PT, PT, R34, 0x1, RZ ;  /* 0x000000012222c810 */ /* 0x000fe20007ffe0ff */
[----:B------:R-:W-:Y:S01]  /*0c60*/  @P0 VIADD R44, R44, 0x1 ;  /* 0x000000012c2c0836 */ /* 0x000fe20000000000 */
[----:B------:R-:W-:-:S02]  /*0c70*/  ISETP.GE.AND P4, PT, R24, RZ, PT ;  /* 0x000000ff1800720c */ /* 0x000fc40003f86270 */
[----:B------:R-:W-:Y:S01]  /*0c80*/  IADD3 R24, PT, PT, -R25, RZ, RZ ;  /* 0x000000ff19187210 */ /* 0x000fe20007ffe1ff */
[----:B------:R-:W-:Y:S01]  /*0c90*/  @!P2 VIADD R2, R2, -UR7 ;  /* 0x800000070202ac36 */ /* 0x000fe20008000000 */
[----:B------:R-:W-:Y:S02]  /*0ca0*/  ISETP.LT.U32.AND P0, PT, R26, UR7, PT ;  /* 0x000000071a007c0c */ /* 0x000fe4000bf01070 */
[----:B------:R-:W-:Y:S01]  /*0cb0*/  @P5 IADD3 R34, PT, PT, R34, 0x1, RZ ;  /* 0x0000000122225810 */ /* 0x000fe20007ffe0ff */
[----:B------:R-:W-:Y:S01]  /*0cc0*/  IMAD R24, R24, UR7, R3 ;  /* 0x0000000718187c24 */ /* 0x000fe2000f8e0203 */
[----:B------:R-:W-:Y:S01]  /*0cd0*/  ISETP.GE.U32.AND P5, PT, R2, UR7, PT ;  /* 0x0000000702007c0c */ /* 0x000fe2000bfa6070 */
[----:B------:R-:W-:Y:S01]  /*0ce0*/  @!P6 IMAD.MOV R44, RZ, RZ, -R44 ;  /* 0x000000ffff2ce224 */ /* 0x000fe200078e0a2c */
[----:B------:R-:W0:Y:S02]  /*0cf0*/  LDC.64 R2, c[0x0][0x390] ;  /* 0x0000e400ff027b82 */ /* 0x000e240000000a00 */
[----:B------:R-:W-:-:S02]  /*0d00*/  ISETP.LT.U32.AND P6, PT, R24, UR7, PT ;  /* 0x0000000718007c0c */ /* 0x000fc4000bfc1070 */
[----:B------:R-:W-:-:S03]  /*0d10*/  LOP3.LUT R27, R9, UR49, RZ, 0x3c, !PT ;  /* 0x00000031091b7c12 */ /* 0x000fc6000f8e3cff */
[----:B------:R-:W-:Y:S01]  /*0d20*/  @!P0 IADD3 R26, PT, PT, R26, -UR7, RZ ;  /* 0x800000071a1a8c10 */ /* 0x000fe2000fffe0ff */
[----:B------:R-:W-:Y:S01]  /*0d30*/  @!P1 VIADD R32, R32, 0x1 ;  /* 0x0000000120209836 */ /* 0x000fe20000000000 */
[----:B------:R-:W-:Y:S02]  /*0d40*/  @!P4 IADD3 R34, PT, PT, -R34, RZ, RZ ;  /* 0x000000ff2222c210 */ /* 0x000fe40007ffe1ff */
[----:B------:R-:W-:Y:S02]  /*0d50*/  ISETP.GE.U32.AND P4, PT, R26, UR7, PT ;  /* 0x000000071a007c0c */ /* 0x000fe4000bf86070 */
[----:B------:R-:W-:Y:S02]  /*0d60*/  ISETP.GE.AND P1, PT, R27, RZ, PT ;  /* 0x000000ff1b00720c */ /* 0x000fe40003f26270 */
[----:B------:R-:W-:Y:S02]  /*0d70*/  IADD3 R26, PT, PT, R23, 0x140, RZ ;  /* 0x00000140171a7810 */ /* 0x000fe40007ffe0ff */
[----:B------:R-:W-:-:S02]  /*0d80*/  @!P6 IADD3 R24, PT, PT, R24, -UR7, RZ ;  /* 0x800000071818ec10 */ /* 0x000fc4000fffe0ff */
[----:B------:R-:W-:Y:S02]  /*0d90*/  IABS R27, R26 ;  /* 0x0000001a001b7213 */ /* 0x000fe40000000000 */
[----:B------:R-:W-:Y:S02]  /*0da0*/  @P3 IADD3 R32, PT, PT, R32, 0x1, RZ ;  /* 0x0000000120203810 */ /* 0x000fe40007ffe0ff */
[----:B------:R-:W-:Y:S01]  /*0db0*/  ISETP.GE.U32.AND P3, PT, R24, UR7, PT ;  /* 0x0000000718007c0c */ /* 0x000fe2000bf66070 */
[----:B------:R-:W-:-:S04]  /*0dc0*/  IMAD.HI.U32 R24, R27, UR5, RZ ;  /* 0x000000051b187c27 */ /* 0x000fc8000f8e00ff */
[----:B------:R-:W-:Y:S01]  /*0dd0*/  @!P1 IMAD.MOV R32, RZ, RZ, -R32 ;  /* 0x000000ffff209224 */ /* 0x000fe200078e0a20 */
[----:B0-----:R-:W-:Y:S02]  /*0de0*/  ISETP.NE.U32.AND P1, PT, R2, 0x1, PT ;  /* 0x000000010200780c */ /* 0x001fe40003f25070 */
[----:B------:R-:W-:Y:S02]  /*0df0*/  IADD3 R2, PT, PT, -R24, RZ, RZ ;  /* 0x000000ff18027210 */ /* 0x000fe40007ffe1ff */
[----:B------:R-:W-:-:S03]  /*0e00*/  @!P2 IADD3 R40, PT, PT, R40, 0x1, RZ ;  /* 0x000000012828a810 */ /* 0x000fc60007ffe0ff */
[----:B------:R-:W-:Y:S02]  /*0e10*/  IMAD R2, R2, UR7, R27 ;  /* 0x0000000702027c24 */ /* 0x000fe4000f8e021b */
[----:B------:R-:W-:-:S03]  /*0e20*/  @P5 VIADD R40, R40, 0x1 ;  /* 0x0000000128285836 */ /* 0x000fc60000000000 */
[----:B------:R-:W-:Y:S02]  /*0e30*/  ISETP.LT.U32.AND P5, PT, R2, UR7, PT ;  /* 0x0000000702007c0c */ /* 0x000fe4000bfa1070 */
[----:B------:R-:W-:Y:S02]  /*0e40*/  ISETP.NE.AND.EX P1, PT, R3, RZ, PT, P1 ;  /* 0x000000ff0300720c */ /* 0x000fe40003f25310 */
[----:B------:R-:W-:-:S04]  /*0e50*/  LOP3.LUT R3, R8, UR49, RZ, 0x3c, !PT ;  /* 0x0000003108037c12 */ /* 0x000fc8000f8e3cff */
[----:B------:R-:W-:Y:S02]  /*0e60*/  ISETP.GE.AND P2, PT, R3, RZ, PT ;  /* 0x000000ff0300720c */ /* 0x000fe40003f46270 */
[----:B------:R-:W-:-:S03]  /*0e70*/  @!P0 IADD3 R28, PT, PT, R28, 0x1, RZ ;  /* 0x000000011c1c8810 */ /* 0x000fc60007ffe0ff */
[----:B------:R-:W-:Y:S02]  /*0e80*/  @!P5 IADD3 R2, PT, PT, R2, -UR7, RZ ;  /* 0x800000070202dc10 */ /* 0x000fe4000fffe0ff */
[----:B------:R-:W-:Y:S01]  /*0e90*/  @P4 VIADD R28, R28, 0x1 ;  /* 0x000000011c1c4836 */ /* 0x000fe20000000000 */
[----:B------:R-:W-:Y:S02]  /*0ea0*/  LOP3.LUT R3, R4, UR49, RZ, 0x3c, !PT ;  /* 0x0000003104037c12 */ /* 0x000fe4000f8e3cff */
[----:B------:R-:W-:Y:S02]  /*0eb0*/  ISETP.GE.U32.AND P4, PT, R2, UR7, PT ;  /* 0x0000000702007c0c */ /* 0x000fe4000bf86070 */
[----:B------:R-:W-:Y:S02]  /*0ec0*/  SHF.R.S64 R2, RZ, 0x1e, R26 ;  /* 0x0000001eff027819 */ /* 0x000fe4000000101a */
[----:B------:R-:W-:Y:S02]  /*0ed0*/  ISETP.GE.AND P0, PT, R3, RZ, PT ;  /* 0x000000ff0300720c */ /* 0x000fe40003f06270 */
[----:B------:R-:W-:-:S02]  /*0ee0*/  @!P2 IADD3 R40, PT, PT, -R40, RZ, RZ ;  /* 0x000000ff2828a210 */ /* 0x000fc40007ffe1ff */
[----:B------:R-:W-:Y:S02]  /*0ef0*/  IADD3 R2, P2, PT, R2, UR36, RZ ;  /* 0x0000002402027c10 */ /* 0x000fe4000ff5e0ff */
[----:B------:R-:W-:Y:S02]  /*0f00*/  LOP3.LUT R27, RZ, UR49, RZ, 0x33, !PT ;  /* 0x00000031ff1b7c12 */ /* 0x000fe4000f8e33ff */
[----:B------:R-:W-:Y:S02]  /*0f10*/  LEA.HI.X.SX32 R3, R26, UR37, 0x2, P2 ;  /* 0x000000251a037c11 */ /* 0x000fe400090f16ff */
[----:B------:R-:W-:-:S04]  /*0f20*/  ISETP.NE.AND P2, PT, RZ, UR49, PT ;  /* 0x00000031ff007c0c */ /* 0x000fc8000bf45270 */
[----:B------:R-:W-:Y:S02]  /*0f30*/  SEL R12, R27, R12, !P2 ;  /* 0x0000000c1b0c7207 */ /* 0x000fe40005000000 */
[----:B------:R-:W-:Y:S02]  /*0f40*/  @!P0 IADD3 R28, PT, PT, -R28, RZ, RZ ;  /* 0x000000ff1c1c8210 */ /* 0x000fe40007ffe1ff */
[----:B------:R-:W-:Y:S01]  /*0f50*/  ISETP.NE.U32.AND P0, PT, R42, 0x1, PT ;  /* 0x000000012a00780c */ /* 0x000fe20003f05070 */
[----:B------:R-:W-:Y:S01]  /*0f60*/  IMAD.MOV R42, RZ, RZ, -R12 ;  /* 0x000000ffff2a7224 */ /* 0x000fe200078e0a0c */
[----:B------:R-:W-:Y:S02]  /*0f70*/  SEL R33, R12, RZ, P1 ;  /* 0x000000ff0c217207 */ /* 0x000fe40000800000 */
[----:B------:R-:W-:Y:S01]  /*0f80*/  ISETP.NE.AND.EX P0, PT, R43, RZ, PT, P0 ;  /* 0x000000ff2b00720c */ /* 0x000fe20003f05300 */
[----:B------:R-:W-:Y:S01]  /*0f90*/  IMAD R29, R42, UR49, R23 ;  /* 0x000000312a1d7c24 */ /* 0x000fe2000f8e0217 */
[----:B------:R-:W-:Y:S01]  /*0fa0*/  SEL R48, R27, R48, !P2 ;  /* 0x000000301b307207 */ /* 0x000fe20005000000 */
[----:B------:R-:W-:Y:S01]  /*0fb0*/  IMAD R42, R33, UR44, RZ ;  /* 0x0000002c212a7c24 */ /* 0x000fe2000f8e02ff */
[----:B------:R-:W-:Y:S01]  /*0fc0*/  SEL R50, R27, R50, !P2 ;  /* 0x000000321b327207 */ /* 0x000fe20005000000 */
[----:B------:R0:W5:Y:S01]  /*0fd0*/  LDG.E R12, desc[UR8][R2.64] ;  /* 0x00000008020c7981 */ /* 0x000162000c1e1900 */
[----:B------:R-:W-:-:S05]  /*0fe0*/  SEL R29, R29, RZ, P0 ;  /* 0x000000ff1d1d7207 */ /* 0x000fca0000000000 */
[----:B------:R-:W-:Y:S01]  /*0ff0*/  IMAD R29, R29, UR45, R42 ;  /* 0x0000002d1d1d7c24 */ /* 0x000fe2000f8e022a */
[----:B------:R-:W-:-:S05]  /*1000*/  IADD3 R42, PT, PT, -R48, RZ, RZ ;  /* 0x000000ff302a7210 */ /* 0x000fca0007ffe1ff */
[----:B------:R-:W-:Y:S01]  /*1010*/  IMAD R7, R42, UR49, R7 ;  /* 0x000000312a077c24 */ /* 0x000fe2000f8e0207 */
[----:B------:R-:W-:Y:S02]  /*1020*/  IADD3 R42, PT, PT, -R50, RZ, RZ ;  /* 0x000000ff322a7210 */ /* 0x000fe40007ffe1ff */
[----:B------:R-:W-:-:S03]  /*1030*/  SEL R48, R48, RZ, P1 ;  /* 0x000000ff30307207 */ /* 0x000fc60000800000 */
[----:B------:R-:W-:Y:S01]  /*1040*/  IMAD R11, R42, UR49, R11 ;  /* 0x000000312a0b7c24 */ /* 0x000fe2000f8e020b */
[----:B------:R-:W-:Y:S01]  /*1050*/  SEL R7, R7, RZ, P0 ;  /* 0x000000ff07077207 */ /* 0x000fe20000000000 */
[----:B------:R-:W-:-:S03]  /*1060*/  IMAD R48, R48, UR44, RZ ;  /* 0x0000002c30307c24 */ /* 0x000fc6000f8e02ff */
[----:B------:R-:W-:Y:S01]  /*1070*/  SEL R41, R11, RZ, P0 ;  /* 0x000000ff0b297207 */ /* 0x000fe20000000000 */
[----:B------:R-:W-:Y:S01]  /*1080*/  VIADD R11, R23, 0x160 ;  /* 0x00000160170b7836 */ /* 0x000fe20000000000 */
[----:B0-----:R-:W-:Y:S01]  /*1090*/  LOP3.LUT R3, R5, UR49, RZ, 0x3c, !PT ;  /* 0x0000003105037c12 */ /* 0x001fe2000f8e3cff */
[----:B------:R-:W-:Y:S01]  /*10a0*/  IMAD R35, R7, UR45, R48 ;  /* 0x0000002d07237c24 */ /* 0x000fe2000f8e0230 */
[----:B------:R-:W-:Y:S02]  /*10b0*/  SEL R7, R27, R46, !P2 ;  /* 0x0000002e1b077207 */ /* 0x000fe40005000000 */
[----:B------:R-:W-:Y:S02]  /*10c0*/  IABS R2, R11 ;  /* 0x0000000b00027213 */ /* 0x000fe40000000000 */
[----:B------:R-:W-:Y:S02]  /*10d0*/  @!P6 IADD3 R25, PT, PT, R25, 0x1, RZ ;  /* 0x000000011919e810 */ /* 0x000fe40007ffe0ff */
[----:B------:R-:W-:-:S02]  /*10e0*/  ISETP.GE.AND P6, PT, R3, RZ, PT ;  /* 0x000000ff0300720c */ /* 0x000fc40003fc6270 */
[----:B------:R-:W-:Y:S01]  /*10f0*/  IADD3 R3, PT, PT, -R7, RZ, RZ ;  /* 0x000000ff07037210 */ /* 0x000fe20007ffe1ff */
[----:B------:R-:W-:-:S04]  /*1100*/  IMAD.HI.U32 R33, R2, UR5, RZ ;  /* 0x0000000502217c27 */ /* 0x000fc8000f8e00ff */
[----:B------:R-:W-:Y:S02]  /*1110*/  IMAD R42, R3, UR49, R0 ;  /* 0x00000031032a7c24 */ /* 0x000fe4000f8e0200 */
[----:B------:R-:W-:-:S04]  /*1120*/  IMAD.MOV R3, RZ, RZ, -R33 ;  /* 0x000000ffff037224 */ /* 0x000fc800078e0a21 */
[----:B------:R-:W-:Y:S01]  /*1130*/  IMAD R0, R3, UR7, R2 ;  /* 0x0000000703007c24 */ /* 0x000fe2000f8e0202 */
[----:B------:R-:W-:-:S04]  /*1140*/  @P3 IADD3 R25, PT, PT, R25, 0x1, RZ ;  /* 0x0000000119193810 */ /* 0x000fc80007ffe0ff */
[----:B------:R-:W-:Y:S02]  /*1150*/  ISETP.LT.U32.AND P3, PT, R0, UR7, PT ;  /* 0x0000000700007c0c */ /* 0x000fe4000bf61070 */
[----:B------:R-:W-:-:S11]  /*1160*/  SEL R7, R7, RZ, P1 ;  /* 0x000000ff07077207 */ /* 0x000fd60000800000 */
[----:B------:R-:W-:-:S05]  /*1170*/  @!P3 VIADD R0, R0, -UR7 ;  /* 0x800000070000bc36 */ /* 0x000fca0008000000 */
[----:B------:R-:W-:-:S04]  /*1180*/  ISETP.GE.U32.AND P2, PT, R0, UR7, PT ;  /* 0x0000000700007c0c */ /* 0x000fc8000bf46070 */
[----:B------:R-:W-:Y:S02]  /*1190*/  P2R R43, PR, RZ, 0x4 ;  /* 0x00000004ff2b7803 */ /* 0x000fe40000000000 */
[----:B------:R-:W-:Y:S01]  /*11a0*/  ISETP.NE.AND P2, PT, RZ, UR49, PT ;  /* 0x00000031ff007c0c */ /* 0x000fe2000bf45270 */
[----:B------:R-:W-:Y:S01]  /*11b0*/  IMAD R7, R7, UR44, RZ ;  /* 0x0000002c07077c24 */ /* 0x000fe2000f8e02ff */
[----:B------:R-:W-:Y:S02]  /*11c0*/  SEL R42, R42, RZ, P0 ;  /* 0x000000ff2a2a7207 */ /* 0x000fe40000000000 */
[----:B------:R-:W-:Y:S02]  /*11d0*/  SEL R44, R27, R44, !P2 ;  /* 0x0000002c1b2c7207 */ /* 0x000fe40005000000 */
[----:B------:R-:W-:Y:S01]  /*11e0*/  MOV R46, R25 ;  /* 0x00000019002e7202 */ /* 0x000fe20000000f00 */
[----:B------:R-:W-:Y:S01]  /*11f0*/  IMAD R42, R42, UR45, R7 ;  /* 0x0000002d2a2a7c24 */ /* 0x000fe2000f8e0207 */
[----:B------:R-:W-:-:S02]  /*1200*/  IADD3 R7, PT, PT, -R44, RZ, RZ ;  /* 0x000000ff2c077210 */ /* 0x000fc40007ffe1ff */
[----:B------:R-:W-:Y:S02]  /*1210*/  SHF.R.S64 R2, RZ, 0x1e, R11 ;  /* 0x0000001eff027819 */ /* 0x000fe4000000100b */
[----:B------:R-:W-:Y:S01]  /*1220*/  SEL R34, R27, R34, !P2 ;  /* 0x000000221b227207 */ /* 0x000fe20005000000 */
[----:B------:R-:W-:Y:S01]  /*1230*/  IMAD R6, R7, UR49, R6 ;  /* 0x0000003107067c24 */ /* 0x000fe2000f8e0206 */
[----:B------:R-:W-:Y:S02]  /*1240*/  @!P6 IADD3 R46, PT, PT, -R46, RZ, RZ ;  /* 0x000000ff2e2ee210 */ /* 0x000fe40007ffe1ff */
[----:B------:R-:W-:Y:S01]  /*1250*/  IADD3 R2, P6, PT, R2, UR36, RZ ;  /* 0x0000002402027c10 */ /* 0x000fe2000ffde0ff */
[----:B------:R-:W-:Y:S01]  /*1260*/  IMAD.MOV R7, RZ, RZ, -R34 ;  /* 0x000000ffff077224 */ /* 0x000fe200078e0a22 */
[----:B------:R-:W-:Y:S02]  /*1270*/  SEL R44, R44, RZ, P1 ;  /* 0x000000ff2c2c7207 */ /* 0x000fe40000800000 */
[----:B------:R-:W-:Y:S01]  /*1280*/  LEA.HI.X.SX32 R3, R11, UR37, 0x2, P6 ;  /* 0x000000250b037c11 */ /* 0x000fe2000b0f16ff */
[----:B------:R-:W-:Y:S01]  /*1290*/  IMAD R10, R7, UR49, R10 ;  /* 0x00000031070a7c24 */ /* 0x000fe2000f8e020a */
[----:B------:R-:W-:-:S02]  /*12a0*/  SEL R6, R6, RZ, P0 ;  /* 0x000000ff06067207 */ /* 0x000fc40000000000 */
[----:B------:R-:W-:Y:S01]  /*12b0*/  SEL R34, R34, RZ, P1 ;  /* 0x000000ff22227207 */ /* 0x000fe20000800000 */
[----:B------:R0:W5:Y:S01]  /*12c0*/  LDG.E R0, desc[UR8][R2.64] ;  /* 0x0000000802007981 */ /* 0x000162000c1e1900 */
[----:B------:R-:W-:Y:S02]  /*12d0*/  SEL R7, R10, RZ, P0 ;  /* 0x000000ff0a077207 */ /* 0x000fe40000000000 */
[----:B------:R-:W-:Y:S01]  /*12e0*/  IADD3 R10, PT, PT, R23, 0x180, RZ ;  /* 0x00000180170a7810 */ /* 0x000fe20007ffe0ff */
[----:B------:R-:W-:Y:S01]  /*12f0*/  IMAD R34, R34, UR44, RZ ;  /* 0x0000002c22227c24 */ /* 0x000fe2000f8e02ff */
[----:B------:R-:W-:Y:S01]  /*1300*/  LOP3.LUT R25, R26, UR49, RZ, 0x3c, !PT ;  /* 0x000000311a197c12 */ /* 0x000fe2000f8e3cff */
[----:B0-----:R-:W-:Y:S01]  /*1310*/  IMAD R3, R44, UR44, RZ ;  /* 0x0000002c2c037c24 */ /* 0x001fe2000f8e02ff */
[----:B------:R-:W-:-:S03]  /*1320*/  SEL R40, R27, R40, !P2 ;  /* 0x000000281b287207 */ /* 0x000fc60005000000 */
[----:B------:R-:W-:Y:S01]  /*1330*/  IMAD R6, R6, UR45, R3 ;  /* 0x0000002d06067c24 */ /* 0x000fe2000f8e0203 */
[----:B------:R-:W-:Y:S01]  /*1340*/  IABS R3, R10 ;  /* 0x0000000a00037213 */ /* 0x000fe20000000000 */
[----:B------:R-:W-:Y:S01]  /*1350*/  @!P5 VIADD R24, R24, 0x1 ;  /* 0x000000011818d836 */ /* 0x000fe20000000000 */
[----:B------:R-:W-:Y:S01]  /*1360*/  ISETP.GE.AND P5, PT, R25, RZ, PT ;  /* 0x000000ff1900720c */ /* 0x000fe20003fa6270 */
[----:B------:R-:W-:Y:S01]  /*1370*/  IMAD R7, R7, UR45, R34 ;  /* 0x0000002d07077c24 */ /* 0x000fe2000f8e0222 */
[----:B------:R-:W-:Y:S01]  /*1380*/  IADD3 R25, PT, PT, -R40, RZ, RZ ;  /* 0x000000ff28197210 */ /* 0x000fe20007ffe1ff */
[----:B------:R-:W-:-:S04]  /*1390*/  IMAD.HI.U32 R34, R3, UR5, RZ ;  /* 0x0000000503227c27 */ /* 0x000fc8000f8e00ff */
[----:B------:R-:W-:Y:S01]  /*13a0*/  IMAD R25, R25, UR49, R8 ;  /* 0x0000003119197c24 */ /* 0x000fe2000f8e0208 */
[----:B------:R-:W-:-:S05]  /*13b0*/  IADD3 R8, PT, PT, -R34, RZ, RZ ;  /* 0x000000ff22087210 */ /* 0x000fca0007ffe1ff */
[----:B------:R-:W-:Y:S01]  /*13c0*/  IMAD R3, R8, UR7, R3 ;  /* 0x0000000708037c24 */ /* 0x000fe2000f8e0203 */
[----:B------:R-:W-:-:S04]  /*13d0*/  SEL R32, R27, R32, !P2 ;  /* 0x000000201b207207 */ /* 0x000fc80005000000 */
[----:B------:R-:W-:Y:S01]  /*13e0*/  ISETP.LT.U32.AND P6, PT, R3, UR7, PT ;  /* 0x0000000703007c0c */ /* 0x000fe2000bfc1070 */
[----:B------:R-:W-:Y:S01]  /*13f0*/  @P4 VIADD R24, R24, 0x1 ;  /* 0x0000000118184836 */ /* 0x000fe20000000000 */
[----:B------:R-:W-:Y:S02]  /*1400*/  IADD3 R2, PT, PT, -R32, RZ, RZ ;  /* 0x000000ff20027210 */ /* 0x000fe40007ffe1ff */
[----:B------:R-:W-:Y:S02]  /*1410*/  SHF.R.S64 R8, RZ, 0x1e, R10 ;  /* 0x0000001eff087819 */ /* 0x000fe4000000100a */
[----:B------:R-:W-:Y:S01]  /*1420*/  MOV R44, R24 ;  /* 0x00000018002c7202 */ /* 0x000fe20000000f00 */
[----:B------:R-:W-:Y:S01]  /*1430*/  IMAD R2, R2, UR49, R9 ;  /* 0x0000003102027c24 */ /* 0x000fe2000f8e0209 */
[----:B------:R-:W-:-:S05]  /*1440*/  SEL R32, R32, RZ, P1 ;  /* 0x000000ff20207207 */ /* 0x000fca0000800000 */
[----:B------:R-:W-:Y:S01]  /*1450*/  @!P6 IADD3 R3, PT, PT, R3, -UR7, RZ ;  /* 0x800000070303ec10 */ /* 0x000fe2000fffe0ff */
[----:B------:R-:W-:Y:S01]  /*1460*/  @!P5 IMAD.MOV R44, RZ, RZ, -R44 ;  /* 0x000000ffff2cd224 */ /* 0x000fe200078e0a2c */
[----:B------:R-:W-:Y:S02]  /*1470*/  IADD3 R8, P4, PT, R8, UR36, RZ ;  /* 0x0000002408087c10 */ /* 0x000fe4000ff9e0ff */
[----:B------:R-:W-:Y:S01]  /*1480*/  ISETP.GE.U32.AND P5, PT, R3, UR7, PT ;  /* 0x0000000703007c0c */ /* 0x000fe2000bfa6070 */
[----:B------:R-:W-:Y:S01]  /*1490*/  IMAD R3, R32, UR44, RZ ;  /* 0x0000002c20037c24 */ /* 0x000fe2000f8e02ff */
[----:B------:R-:W-:Y:S02]  /*14a0*/  SEL R2, R2, RZ, P0 ;  /* 0x000000ff02027207 */ /* 0x000fe40000000000 */
[----:B------:R-:W-:Y:S02]  /*14b0*/  LEA.HI.X.SX32 R9, R10, UR37, 0x2, P4 ;  /* 0x000000250a097c11 */ /* 0x000fe4000a0f16ff */
[----:B------:R-:W-:Y:S01]  /*14c0*/  ISETP.NE.AND P4, PT, R43, RZ, PT ;  /* 0x000000ff2b00720c */ /* 0x000fe20003f85270 */
[----:B------:R-:W-:Y:S01]  /*14d0*/  IMAD R24, R2, UR45, R3 ;  /* 0x0000002d02187c24 */ /* 0x000fe2000f8e0203 */
[----:B------:R-:W-:Y:S01]  /*14e0*/  LOP3.LUT R2, R11, UR49, RZ, 0x3c, !PT ;  /* 0x000000310b027c12 */ /* 0x000fe2000f8e3cff */
[----:B------:R0:W5:Y:S01]  /*14f0*/  LDG.E R8, desc[UR8][R8.64] ;  /* 0x0000000808087981 */ /* 0x000162000c1e1900 */
[----:B------:R-:W-:-:S02]  /*1500*/  @!P3 IADD3 R33, PT, PT, R33, 0x1, RZ ;  /* 0x000000012121b810 */ /* 0x000fc40007ffe0ff */
[----:B------:R-:W-:Y:S02]  /*1510*/  ISETP.GE.AND P3, PT, R2, RZ, PT ;  /* 0x000000ff0200720c */ /* 0x000fe40003f66270 */
[C---:B------:R-:W-:Y:S02]  /*1520*/  SEL R28, R27.reuse, R28, !P2 ;  /* 0x0000001c1b1c7207 */ /* 0x040fe40005000000 */
[----:B------:R-:W-:Y:S02]  /*1530*/  SEL R46, R27, R46, !P2 ;  /* 0x0000002e1b2e7207 */ /* 0x000fe40005000000 */
[----:B------:R-:W-:Y:S01]  /*1540*/  IADD3 R3, PT, PT, -R28, RZ, RZ ;  /* 0x000000ff1c037210 */ /* 0x000fe20007ffe1ff */
[----:B------:R-:W-:Y:S01]  /*1550*/  @P4 VIADD R33, R33, 0x1 ;  /* 0x0000000121214836 */ /* 0x000fe20000000000 */
[----:B------:R-:W-:Y:S02]  /*1560*/  SEL R44, R27, R44, !P2 ;  /* 0x0000002c1b2c7207 */ /* 0x000fe40005000000 */
[----:B------:R-:W-:Y:S01]  /*1570*/  IADD3 R2, PT, PT, -R46, RZ, RZ ;  /* 0x000000ff2e027210 */ /* 0x000fe20007ffe1ff */
[----:B------:R-:W-:-:S02]  /*1580*/  IMAD R4, R3, UR49, R4 ;  /* 0x0000003103047c24 */ /* 0x000fc4000f8e0204 */
[----:B------:R-:W-:Y:S01]  /*1590*/  @!P3 IADD3 R33, PT, PT, -R33, RZ, RZ ;  /* 0x000000ff2121b210 */ /* 0x000fe20007ffe1ff */
[----:B------:R-:W-:Y:S01]  /*15a0*/  IMAD.MOV R3, RZ, RZ, -R44 ;  /* 0x000000ffff037224 */ /* 0x000fe200078e0a2c */
[----:B------:R-:W-:Y:S01]  /*15b0*/  SEL R44, R44, RZ, P1 ;  /* 0x000000ff2c2c7207 */ /* 0x000fe20000800000 */
[----:B------:R-:W-:Y:S01]  /*15c0*/  IMAD R5, R2, UR49, R5 ;  /* 0x0000003102057c24 */ /* 0x000fe2000f8e0205 */
[----:B------:R-:W-:Y:S01]  /*15d0*/  SEL R2, R27, R33, !P2 ;  /* 0x000000211b027207 */ /* 0x000fe20005000000 */
[----:B------:R-:W-:Y:S01]  /*15e0*/  IMAD R26, R3, UR49, R26 ;  /* 0x00000031031a7c24 */ /* 0x000fe2000f8e021a */
[----:B------:R-:W-:Y:S01]  /*15f0*/  SEL R46, R46, RZ, P1 ;  /* 0x000000ff2e2e7207 */ /* 0x000fe20000800000 */
[----:B------:R-:W-:Y:S01]  /*1600*/  IMAD R3, R44, UR44, RZ ;  /* 0x0000002c2c037c24 */ /* 0x000fe2000f8e02ff */
[----:B------:R-:W-:Y:S02]  /*1610*/  IADD3 R32, PT, PT, -R2, RZ, RZ ;  /* 0x000000ff02207210 */ /* 0x000fe40007ffe1ff */
[----:B------:R-:W-:-:S03]  /*1620*/  IADD3 R44, P3, PT, R29, UR38, RZ ;  /* 0x000000261d2c7c10 */ /* 0x000fc6000ff7e0ff */
[----:B------:R-:W-:Y:S01]  /*1630*/  IMAD R11, R32, UR49, R11 ;  /* 0x00000031200b7c24 */ /* 0x000fe2000f8e020b */
[----:B------:R-:W-:Y:S01]  /*1640*/  LEA.HI.X.SX32 R45, R29, UR39, 0x1, P3 ;  /* 0x000000271d2d7c11 */ /* 0x000fe200098f0eff */
[----:B------:R-:W-:Y:S01]  /*1650*/  IMAD R32, R46, UR44, RZ ;  /* 0x0000002c2e207c24 */ /* 0x000fe2000f8e02ff */
[----:B------:R-:W-:-:S03]  /*1660*/  IADD3 R46, P3, PT, R35, UR38, RZ ;  /* 0x00000026232e7c10 */ /* 0x000fc6000ff7e0ff */
[----:B------:R-:W3:Y:S01]  /*1670*/  LDG.E.U8 R44, desc[UR8][R44.64] ;  /* 0x000000082c2c7981 */ /* 0x000ee2000c1e1100 */
[----:B------:R-:W-:-:S05]  /*1680*/  LEA.HI.X.SX32 R47, R35, UR39, 0x1, P3 ;  /* 0x00000027232f7c11 */ /* 0x000fca00098f0eff */
[----:B------:R-:W2:Y:S01]  /*1690*/  LDG.E.U8 R46, desc[UR8][R46.64] ;  /* 0x000000082e2e7981 */ /* 0x000ea2000c1e1100 */
[----:B------:R-:W-:Y:S02]  /*16a0*/  SEL R40, R40, RZ, P1 ;  /* 0x000000ff28287207 */ /* 0x000fe40000800000 */
[----:B------:R-:W-:-:S03]  /*16b0*/  SEL R25, R25, RZ, P0 ;  /* 0x000000ff19197207 */ /* 0x000fc60000000000 */
[----:B------:R-:W-:Y:S01]  /*16c0*/  IMAD R40, R40, UR44, RZ ;  /* 0x0000002c28287c24 */ /* 0x000fe2000f8e02ff */
[----:B------:R-:W-:Y:S02]  /*16d0*/  SEL R2, R2, RZ, P1 ;  /* 0x000000ff02027207 */ /* 0x000fe40000800000 */
[----:B------:R-:W-:Y:S01]  /*16e0*/  SEL R50, R50, RZ, P1 ;  /* 0x000000ff32327207 */ /* 0x000fe20000800000 */
[----:B------:R-:W-:Y:S01]  /*16f0*/  IMAD R25, R25, UR45, R40 ;  /* 0x0000002d19197c24 */ /* 0x000fe2000f8e0228 */
[----:B------:R-:W-:Y:S01]  /*1700*/  IADD3 R40, PT, PT, R23, 0x1a0, RZ ;  /* 0x000001a017287810 */ /* 0x000fe20007ffe0ff */
[----:B------:R-:W-:Y:S01]  /*1710*/  IMAD R2, R2, UR44, RZ ;  /* 0x0000002c02027c24 */ /* 0x000fe2000f8e02ff */
[----:B------:R-:W-:Y:S01]  /*1720*/  SEL R11, R11, RZ, P0 ;  /* 0x000000ff0b0b7207 */ /* 0x000fe20000000000 */
[----:B------:R-:W-:Y:S01]  /*1730*/  IMAD R50, R50, UR44, RZ ;  /* 0x0000002c32327c24 */ /* 0x000fe2000f8e02ff */
[----:B------:R-:W-:Y:S02]  /*1740*/  SEL R28, R28, RZ, P1 ;  /* 0x000000ff1c1c7207 */ /* 0x000fe40000800000 */
[----:B0-----:R-:W-:Y:S01]  /*1750*/  IABS R9, R40 ;  /* 0x0000002800097213 */ /* 0x001fe20000000000 */
[----:B------:R-:W-:Y:S01]  /*1760*/  IMAD R11, R11, UR45, R2 ;  /* 0x0000002d0b0b7c24 */ /* 0x000fe2000f8e0202 */
[----:B------:R-:W-:Y:S01]  /*1770*/  SEL R4, R4, RZ, P0 ;  /* 0x000000ff04047207 */ /* 0x000fe20000000000 */
[----:B------:R-:W-:Y:S01]  /*1780*/  IMAD R41, R41, UR45, R50 ;  /* 0x0000002d29297c24 */ /* 0x000fe2000f8e0232 */
[----:B------:R-:W-:Y:S01]  /*1790*/  LOP3.LUT R2, R10, UR49, RZ, 0x3c, !PT ;  /* 0x000000310a027c12 */ /* 0x000fe2000f8e3cff */
[----:B------:R-:W-:-:S02]  /*17a0*/  IMAD R33, R28, UR44, RZ ;  /* 0x0000002c1c217c24 */ /* 0x000fc4000f8e02ff */
[----:B------:R-:W-:Y:S01]  /*17b0*/  IMAD.HI.U32 R48, R9, UR5, RZ ;  /* 0x0000000509307c27 */ /* 0x000fe2000f8e00ff */
[----:B------:R-:W-:Y:S02]  /*17c0*/  SEL R5, R5, RZ, P0 ;  /* 0x000000ff05057207 */ /* 0x000fe40000000000 */
[----:B------:R-:W-:Y:S01]  /*17d0*/  ISETP.GE.AND P4, PT, R2, RZ, PT ;  /* 0x000000ff0200720c */ /* 0x000fe20003f86270 */
[----:B------:R-:W-:Y:S01]  /*17e0*/  IMAD R33, R4, UR45, R33 ;  /* 0x0000002d04217c24 */ /* 0x000fe2000f8e0221 */
[----:B------:R-:W-:Y:S01]  /*17f0*/  IADD3 R4, P3, PT, R41, UR38, RZ ;  /* 0x0000002629047c10 */ /* 0x000fe2000ff7e0ff */
[----:B------:R-:W-:Y:S01]  /*1800*/  IMAD.MOV R2, RZ, RZ, -R48 ;  /* 0x000000ffff027224 */ /* 0x000fe200078e0a30 */
[----:B------:R-:W-:Y:S01]  /*1810*/  SEL R26, R26, RZ, P0 ;  /* 0x000000ff1a1a7207 */ /* 0x000fe20000000000 */
[----:B------:R-:W-:Y:S01]  /*1820*/  IMAD R32, R5, UR45, R32 ;  /* 0x0000002d05207c24 */ /* 0x000fe2000f8e0220 */
[----:B------:R-:W-:Y:S01]  /*1830*/  LEA.HI.X.SX32 R5, R41, UR39, 0x1, P3 ;  /* 0x0000002729057c11 */ /* 0x000fe200098f0eff */
[----:B------:R-:W-:Y:S01]  /*1840*/  IMAD R9, R2, UR7, R9 ;  /* 0x0000000702097c24 */ /* 0x000fe2000f8e0209 */
[----:B------:R-:W-:Y:S01]  /*1850*/  IADD3 R2, P3, PT, R42, UR38, RZ ;  /* 0x000000262a027c10 */ /* 0x000fe2000ff7e0ff */
[----:B------:R-:W-:Y:S01]  /*1860*/  IMAD R26, R26, UR45, R3 ;  /* 0x0000002d1a1a7c24 */ /* 0x000fe2000f8e0203 */
[----:B------:R-:W-:Y:S01]  /*1870*/  SHF.R.S64 R28, RZ, 0x1e, R40 ;  /* 0x0000001eff1c7819 */ /* 0x000fe20000001028 */
[----:B------:R0:W4:Y:S01]  /*1880*/  LDG.E.U8 R43, desc[UR10][R4.64] ;  /* 0x0000000a042b7981 */ /* 0x000122000c1e1100 */
[----:B------:R-:W-:-:S02]  /*1890*/  LEA.HI.X.SX32 R3, R42, UR39, 0x1, P3 ;  /* 0x000000272a037c11 */ /* 0x000fc400098f0eff */
[----:B------:R-:W-:Y:S02]  /*18a0*/  ISETP.LT.U32.AND P3, PT, R9, UR7, PT ;  /* 0x0000000709007c0c */ /* 0x000fe4000bf61070 */
[----:B------:R-:W-:Y:S01]  /*18b0*/  R2UR UR14, R30 ;  /* 0x000000001e0e72ca */ /* 0x000fe200000e0000 */
[----:B------:R-:W5:Y:S01]  /*18c0*/  LDG.E.U8 R42, desc[UR12][R2.64] ;  /* 0x0000000c022a7981 */ /* 0x000f62000c1e1100 */
[----:B------:R-:W-:Y:S02]  /*18d0*/  R2UR UR15, R31 ;  /* 0x000000001f0f72ca */ /* 0x000fe400000e0000 */
[----:B------:R-:W-:Y:S02]  /*18e0*/  @!P6 IADD3 R34, PT, PT, R34, 0x1, RZ ;  /* 0x000000012222e810 */ /* 0x000fe40007ffe0ff */
[----:B------:R-:W-:Y:S02]  /*18f0*/  IADD3 R28, P6, PT, R28, UR36, RZ ;  /* 0x000000241c1c7c10 */ /* 0x000fe4000ffde0ff */
[----:B------:R-:W-:-:S02]  /*1900*/  IADD3 R41, PT, PT, R23, 0x1c0, RZ ;  /* 0x000001c017297810 */ /* 0x000fc40007ffe0ff */
[----:B------:R-:W-:Y:S02]  /*1910*/  LEA.HI.X.SX32 R29, R40, UR37, 0x2, P6 ;  /* 0x00000025281d7c11 */ /* 0x000fe4000b0f16ff */
[----:B------:R-:W-:Y:S02]  /*1920*/  @!P3 IADD3 R9, PT, PT, R9, -UR7, RZ ;  /* 0x800000070909bc10 */ /* 0x000fe4000fffe0ff */
[----:B------:R-:W-:Y:S02]  /*1930*/  IABS R35, R41 ;  /* 0x0000002900237213 */ /* 0x000fe40000000000 */
[----:B------:R-:W-:Y:S02]  /*1940*/  ISETP.GE.U32.AND P2, PT, R9, UR7, PT ;  /* 0x0000000709007c0c */ /* 0x000fe4000bf46070 */
[----:B------:R1:W4:Y:S01]  /*1950*/  LDG.E R9, desc[UR14][R28.64] ;  /* 0x0000000e1c097981 */ /* 0x000322000c1e1900 */
[----:B0-----:R-:W-:-:S04]  /*1960*/  IMAD.HI.U32 R4, R35, UR5, RZ ;  /* 0x0000000523047c27 */ /* 0x001fc8000f8e00ff */
[----:B------:R-:W-:Y:S01]  /*1970*/  @P5 VIADD R34, R34, 0x1 ;  /* 0x0000000122225836 */ /* 0x000fe20000000000 */
[----:B-1----:R-:W-:-:S04]  /*1980*/  LOP3.LUT R28, R40, UR49, RZ, 0x3c, !PT ;  /* 0x00000031281c7c12 */ /* 0x002fc8000f8e3cff */
[----:B------:R-:W-:Y:S02]  /*1990*/  ISETP.GE.AND P5, PT, R28, RZ, PT ;  /* 0x000000ff1c00720c */ /* 0x000fe40003fa6270 */
[----:B------:R-:W-:-:S05]  /*19a0*/  IADD3 R28, PT, PT, -R4, RZ, RZ ;  /* 0x000000ff041c7210 */ /* 0x000fca0007ffe1ff */
[----:B------:R-:W-:Y:S01]  /*19b0*/  IMAD R3, R28, UR7, R35 ;  /* 0x000000071c037c24 */ /* 0x000fe2000f8e0223 */
[----:B------:R-:W-:-:S04]  /*19c0*/  @!P4 IADD3 R34, PT, PT, -R34, RZ, RZ ;  /* 0x000000ff2222c210 */ /* 0x000fc80007ffe1ff */
[----:B------:R-:W-:Y:S02]  /*19d0*/  ISETP.LT.U32.AND P4, PT, R3, UR7, PT ;  /* 0x0000000703007c0c */ /* 0x000fe4000bf81070 */
[----:B------:R-:W-:Y:S02]  /*19e0*/  P2R R45, PR, RZ, 0x4 ;  /* 0x00000004ff2d7803 */ /* 0x000fe40000000000 */
[----:B------:R-:W-:Y:S02]  /*19f0*/  ISETP.NE.AND P2, PT, RZ, UR49, PT ;  /* 0x00000031ff007c0c */ /* 0x000fe4000bf45270 */
[----:B------:R-:W-:Y:S02]  /*1a00*/  SHF.R.S64 R2, RZ, 0x1e, R41 ;  /* 0x0000001eff027819 */ /* 0x000fe40000001029 */
[----:B------:R-:W-:Y:S02]  /*1a10*/  SEL R34, R27, R34, !P2 ;  /* 0x000000221b227207 */ /* 0x000fe40005000000 */
[----:B------:R-:W-:-:S03]  /*1a20*/  @!P3 IADD3 R48, PT, PT, R48, 0x1, RZ ;  /* 0x000000013030b810 */ /* 0x000fc60007ffe0ff */
[----:B------:R-:W-:Y:S01]  /*1a30*/  @!P4 VIADD R3, R3, -UR7 ;  /* 0x800000070303cc36 */ /* 0x000fe20008000000 */
[----:B------:R-:W-:Y:S01]  /*1a40*/  IADD3 R2, P3, PT, R2, UR36, RZ ;  /* 0x0000002402027c10 */ /* 0x000fe2000ff7e0ff */
[----:B------:R-:W-:Y:S01]  /*1a50*/  IMAD.MOV R29, RZ, RZ, -R34 ;  /* 0x000000ffff1d7224 */ /* 0x000fe200078e0a22 */
[----:B------:R-:W-:Y:S02]  /*1a60*/  SEL R34, R34, RZ, P1 ;  /* 0x000000ff22227207 */ /* 0x000fe40000800000 */
[----:B------:R-:W-:Y:S01]  /*1a70*/  ISETP.GE.U32.AND P6, PT, R3, UR7, PT ;  /* 0x0000000703007c0c */ /* 0x000fe2000bfc6070 */
[----:B------:R-:W-:Y:S01]  /*1a80*/  IMAD R10, R29, UR49, R10 ;  /* 0x000000311d0a7c24 */ /* 0x000fe2000f8e020a */
[----:B------:R-:W-:Y:S02]  /*1a90*/  LEA.HI.X.SX32 R3, R41, UR37, 0x2, P3 ;  /* 0x0000002529037c11 */ /* 0x000fe400098f16ff */
[----:B------:R-:W-:Y:S01]  /*1aa0*/  ISETP.NE.AND P3, PT, R45, RZ, PT ;  /* 0x000000ff2d00720c */ /* 0x000fe20003f65270 */
[----:B------:R-:W-:Y:S01]  /*1ab0*/  IMAD R5, R34, UR44, RZ ;  /* 0x0000002c22057c24 */ /* 0x000fe2000f8e02ff */
[----:B------:R-:W-:-:S02]  /*1ac0*/  SEL R50, R10, RZ, P0 ;  /* 0x000000ff0a327207 */ /* 0x000fc40000000000 */
[----:B------:R-:W-:Y:S01]  /*1ad0*/  @!P4 IADD3 R4, PT, PT, R4, 0x1, RZ ;  /* 0x000000010404c810 */ /* 0x000fe20007ffe0ff */
[----:B------:R0:W4:Y:S02]  /*1ae0*/  LDG.E R10, desc[UR8][R2.64] ;  /* 0x00000008020a7981 */ /* 0x000124000c1e1900 */
[----:B------:R-:W-:Y:S01]  /*1af0*/  IMAD R50, R50, UR45, R5 ;  /* 0x0000002d32327c24 */ /* 0x000fe2000f8e0205 */
[----:B------:R-:W-:-:S05]  /*1b00*/  LOP3.LUT R5, R41, UR49, RZ, 0x3c, !PT ;  /* 0x0000003129057c12 */ /* 0x000fca000f8e3cff */
[----:B------:R-:W-:Y:S02]  /*1b10*/  @P3 IADD3 R48, PT, PT, R48, 0x1, RZ ;  /* 0x0000000130303810 */ /* 0x000fe40007ffe0ff */
[----:B------:R-:W-:Y:S01]  /*1b20*/  ISETP.GE.AND P3, PT, R5, RZ, PT ;  /* 0x000000ff0500720c */ /* 0x000fe20003f66270 */
[----:B------:R-:W-:-:S12]  /*1b30*/  @P6 VIADD R4, R4, 0x1 ;  /* 0x0000000104046836 */ /* 0x000fd80000000000 */
[----:B------:R-:W-:Y:S02]  /*1b40*/  @!P3 IADD3 R4, PT, PT, -R4, RZ, RZ ;  /* 0x000000ff0404b210 */ /* 0x000fe40007ffe1ff */
[----:B------:R-:W-:-:S04]  /*1b50*/  IADD3 R28, P3, PT, R6, UR38, RZ ;  /* 0x00000026061c7c10 */ /* 0x000fc8000ff7e0ff */
[----:B------:R-:W-:Y:S02]  /*1b60*/  LEA.HI.X.SX32 R29, R6, UR39, 0x1, P3 ;  /* 0x00000027061d7c11 */ /* 0x000fe400098f0eff */
[----:B------:R-:W-:-:S03]  /*1b70*/  SEL R4, R27, R4, !P2 ;  /* 0x000000041b047207 */ /* 0x000fc60005000000 */
[----:B------:R-:W4:Y:S01]  /*1b80*/  LDG.E.U8 R45, desc[UR8][R28.64] ;  /* 0x000000081c2d7981 */ /* 0x000f22000c1e1100 */
[----:B0-----:R-:W-:Y:S02]  /*1b90*/  IADD3 R2, PT, PT, -R4, RZ, RZ ;  /* 0x000000ff04027210 */ /* 0x001fe40007ffe1ff */
[----:B------:R-:W-:Y:S02]  /*1ba0*/  @!P5 IADD3 R48, PT, PT, -R48, RZ, RZ ;  /* 0x000000ff3030d210 */ /* 0x000fe40007ffe1ff */
[----:B------:R-:W-:Y:S01]  /*1bb0*/  SEL R4, R4, RZ, P1 ;  /* 0x000000ff04047207 */ /* 0x000fe20000800000 */
[----:B------:R-:W-:Y:S01]  /*1bc0*/  IMAD R2, R2, UR49, R41 ;  /* 0x0000003102027c24 */ /* 0x000fe2000f8e0229 */
[----:B------:R-:W-:-:S03]  /*1bd0*/  SEL R48, R27, R48, !P2 ;  /* 0x000000301b307207 */ /* 0x000fc60005000000 */
[----:B------:R-:W-:Y:S01]  /*1be0*/  IMAD R47, R4, UR44, RZ ;  /* 0x0000002c042f7c24 */ /* 0x000fe2000f8e02ff */
[----:B------:R-:W-:Y:S01]  /*1bf0*/  SEL R2, R2, RZ, P0 ;  /* 0x000000ff02027207 */ /* 0x000fe20000000000 */
[----:B------:R-:W-:Y:S01]  /*1c00*/  IMAD.MOV R3, RZ, RZ, -R48 ;  /* 0x000000ffff037224 */ /* 0x000fe200078e0a30 */
[----:B------:R-:W-:-:S03]  /*1c10*/  IADD3 R6, P4, PT, R24, UR38, RZ ;  /* 0x0000002618067c10 */ /* 0x000fc6000ff9e0ff */
[----:B------:R-:W-:Y:S01]  /*1c20*/  IMAD R47, R2, UR45, R47 ;  /* 0x0000002d022f7c24 */ /* 0x000fe2000f8e022f */
[----:B------:R-:W-:Y:S01]  /*1c30*/  IADD3 R2, P3, PT, R7, UR38, RZ ;  /* 0x0000002607027c10 */ /* 0x000fe2000ff7e0ff */
[----:B------:R-:W-:-:S03]  /*1c40*/  IMAD R40, R3, UR49, R40 ;  /* 0x0000003103287c24 */ /* 0x000fc6000f8e0228 */
[----:B------:R-:W-:Y:S02]  /*1c50*/  LEA.HI.X.SX32 R3, R7, UR39, 0x1, P3 ;  /* 0x0000002707037c11 */ /* 0x000fe400098f0eff */
[----:B------:R-:W-:Y:S02]  /*1c60*/  LEA.HI.X.SX32 R7, R24, UR39, 0x1, P4 ;  /* 0x0000002718077c11 */ /* 0x000fe4000a0f0eff */
[C---:B------:R-:W-:Y:S02]  /*1c70*/  IADD3 R24, P3, PT, R25.reuse, UR38, RZ ;  /* 0x0000002619187c10 */ /* 0x040fe4000ff7e0ff */
[----:B------:R-:W-:Y:S01]  /*1c80*/  SEL R48, R48, RZ, P1 ;  /* 0x000000ff30307207 */ /* 0x000fe20000800000 */
[----:B------:R0:W4:Y:S01]  /*1c90*/  LDG.E.U8 R41, desc[UR12][R6.64] ;  /* 0x0000000c06297981 */ /* 0x000122000c1e1100 */
[----:B------:R-:W-:Y:S02]  /*1ca0*/  LEA.HI.X.SX32 R25, R25, UR39, 0x1, P3 ;  /* 0x0000002719197c11 */ /* 0x000fe400098f0eff */
[C---:B------:R-:W-:Y:S01]  /*1cb0*/  IADD3 R4, P3, PT, R33.reuse, UR38, RZ ;  /* 0x0000002621047c10 */ /* 0x040fe2000ff7e0ff */
[----:B------:R-:W-:Y:S01]  /*1cc0*/  IMAD R51, R48, UR44, RZ ;  /* 0x0000002c30337c24 */ /* 0x000fe2000f8e02ff */
[----:B------:R-:W-:Y:S01]  /*1cd0*/  SEL R40, R40, RZ, P0 ;  /* 0x000000ff28287207 */ /* 0x000fe20000000000 */
[----:B------:R-:W4:Y:S01]  /*1ce0*/  LDG.E.U8 R34, desc[UR8][R24.64] ;  /* 0x0000000818227981 */ /* 0x000f22000c1e1100 */
[----:B------:R-:W-:-:S02]  /*1cf0*/  LEA.HI.X.SX32 R5, R33, UR39, 0x1, P3 ;  /* 0x0000002721057c11 */ /* 0x000fc400098f0eff */
[----:B------:R-:W-:Y:S02]  /*1d00*/  IADD3 R48, P3, PT, R32, UR38, RZ ;  /* 0x0000002620307c10 */ /* 0x000fe4000ff7e0ff */
[C---:B0-----:R-:W-:Y:S01]  /*1d10*/  IADD3 R6, P4, PT, R11.reuse, UR38, RZ ;  /* 0x000000260b067c10 */ /* 0x041fe2000ff9e0ff */
[----:B------:R-:W-:Y:S01]  /*1d20*/  IMAD R51, R40, UR45, R51 ;  /* 0x0000002d28337c24 */ /* 0x000fe2000f8e0233 */
[----:B------:R-:W-:Y:S01]  /*1d30*/  LEA.HI.X.SX32 R49, R32, UR39, 0x1, P3 ;  /* 0x0000002720317c11 */ /* 0x000fe200098f0eff */
[----:B------:R0:W4:Y:S01]  /*1d40*/  LDG.E.U8 R40, desc[UR10][R2.64] ;  /* 0x0000000a02287981 */ /* 0x000122000c1e1100 */
[----:B------:R-:W-:-:S03]  /*1d50*/  LEA.HI.X.SX32 R7, R11, UR39, 0x1, P4 ;  /* 0x000000270b077c11 */ /* 0x000fc6000a0f0eff */
[----:B------:R1:W4:Y:S04]  /*1d60*/  LDG.E.U8 R32, desc[UR12][R48.64] ;  /* 0x0000000c30207981 */ /* 0x000328000c1e1100 */
[----:B------:R1:W4:Y:S01]  /*1d70*/  LDG.E.U8 R25, desc[UR10][R6.64] ;  /* 0x0000000a06197981 */ /* 0x000322000c1e1100 */
[----:B0-----:R-:W-:-:S03]  /*1d80*/  IADD3 R2, P3, PT, R26, UR38, RZ ;  /* 0x000000261a027c10 */ /* 0x001fc6000ff7e0ff */
[----:B------:R0:W4:Y:S01]  /*1d90*/  LDG.E.U8 R35, desc[UR10][R4.64] ;  /* 0x0000000a04237981 */ /* 0x000122000c1e1100 */
[----:B-1----:R-:W-:Y:S02]  /*1da0*/  IADD3 R49, PT, PT, R23, 0x1e0, RZ ;  /* 0x000001e017317810 */ /* 0x002fe40007ffe0ff */
[----:B------:R-:W-:Y:S02]  /*1db0*/  LEA.HI.X.SX32 R3, R26, UR39, 0x1, P3 ;  /* 0x000000271a037c11 */ /* 0x000fe400098f0eff */
[----:B------:R-:W-:Y:S02]  /*1dc0*/  IABS R7, R49 ;  /* 0x0000003100077213 */ /* 0x000fe40000000000 */
[----:B------:R-:W-:Y:S01]  /*1dd0*/  IADD3 R28, P4, PT, R51, UR38, RZ ;  /* 0x00000026331c7c10 */ /* 0x000fe2000ff9e0ff */
[----:B------:R1:W4:Y:S01]  /*1de0*/  LDG.E.U8 R33, desc[UR8][R2.64] ;  /* 0x0000000802217981 */ /* 0x000322000c1e1100 */
[----:B0-----:R-:W-:Y:S01]  /*1df0*/  IADD3 R4, P3, PT, R50, UR38, RZ ;  /* 0x0000002632047c10 */ /* 0x001fe2000ff7e0ff */
[----:B------:R-:W-:-:S03]  /*1e00*/  IMAD.HI.U32 R6, R7, UR5, RZ ;  /* 0x0000000507067c27 */ /* 0x000fc6000f8e00ff */
[----:B------:R-:W-:Y:S01]  /*1e10*/  LEA.HI.X.SX32 R5, R50, UR39, 0x1, P3 ;  /* 0x0000002732057c11 */ /* 0x000fe200098f0eff */
[----:B------:R-:W-:-:S04]  /*1e20*/  IMAD.MOV R24, RZ, RZ, -R6 ;  /* 0x000000ffff187224 */ /* 0x000fc800078e0a06 */
[----:B------:R0:W4:Y:S01]  /*1e30*/  LDG.E.U8 R26, desc[UR8][R4.64] ;  /* 0x00000008041a7981 */ /* 0x000122000c1e1100 */
[----:B------:R-:W-:Y:S02]  /*1e40*/  LEA.HI.X.SX32 R29, R51, UR39, 0x1, P4 ;  /* 0x00000027331d7c11 */ /* 0x000fe4000a0f0eff */
[----:B-1----:R-:W-:Y:S01]  /*1e50*/  IADD3 R2, P3, PT, R47, UR38, RZ ;  /* 0x000000262f027c10 */ /* 0x002fe2000ff7e0ff */
[----:B------:R-:W-:Y:S02]  /*1e60*/  VIADD R50, R23, 0x200 ;  /* 0x0000020017327836 */ /* 0x000fe40000000000 */
[----:B------:R-:W4:Y:S01]  /*1e70*/  LDG.E.U8 R28, desc[UR10][R28.64] ;  /* 0x0000000a1c1c7981 */ /* 0x000f22000c1e1100 */
[----:B0-----:R-:W-:-:S05]  /*1e80*/  IMAD R4, R24, UR7, R7 ;  /* 0x0000000718047c24 */ /* 0x001fca000f8e0207 */
[----:B------:R-:W-:Y:S02]  /*1e90*/  ISETP.LT.U32.AND P4, PT, R4, UR7, PT ;  /* 0x0000000704007c0c */ /* 0x000fe4000bf81070 */
[----:B------:R-:W-:-:S05]  /*1ea0*/  LEA.HI.X.SX32 R3, R47, UR39, 0x1, P3 ;  /* 0x000000272f037c11 */ /* 0x000fca00098f0eff */
[----:B------:R0:W4:Y:S06]  /*1eb0*/  LDG.E.U8 R11, desc[UR8][R2.64] ;  /* 0x00000008020b7981 */ /* 0x00012c000c1e1100 */
        /* <DEDUP_REMOVED lines=17> */
[C---:B------:R-:W-:Y:S02]  /*1fd0*/  IADD3 R2, P4, PT, R3.reuse, UR38, RZ ;  /* 0x0000002603027c10 */ /* 0x040fe4000ff9e0ff */
[----:B------:R-:W-:Y:S02]  /*1fe0*/  IADD3 R4, P3, PT, R4, UR36, RZ ;  /* 0x0000002404047c10 */ /* 0x000fe4000ff7e0ff */
[----:B------:R-:W-:Y:S02]  /*1ff0*/  LEA.HI.X.SX32 R3, R3, UR39, 0x1, P4 ;  /* 0x0000002703037c11 */ /* 0x000fe4000a0f0eff */
[----:B---3--:R-:W-:Y:S02]  /*2000*/  ISETP.NE.AND P4, PT, R44, RZ, PT ;  /* 0x000000ff2c00720c */ /* 0x008fe40003f85270 */
[----:B------:R-:W-:Y:S01]  /*2010*/  IADD3 R44, PT, PT, -R6, RZ, RZ ;  /* 0x000000ff062c7210 */ /* 0x000fe20007ffe1ff */
[----:B------:R0:W3:Y:S01]  /*2020*/  LDG.E.U8 R29, desc[UR10][R2.64] ;  /* 0x0000000a021d7981 */ /* 0x0000e2000c1e1100 */
[----:B------:R-:W-:-:S02]  /*2030*/  LEA.HI.X.SX32 R5, R49, UR37, 0x2, P3 ;  /* 0x0000002531057c11 */ /* 0x000fc400098f16ff */
[----:B--2---:R-:W-:Y:S01]  /*2040*/  ISETP.NE.AND P3, PT, R46, RZ, PT ;  /* 0x000000ff2e00720c */ /* 0x004fe20003f65270 */
[----:B------:R-:W-:Y:S02]  /*2050*/  IMAD R7, R44, UR7, R7 ;  /* 0x000000072c077c24 */ /* 0x000fe4000f8e0207 */
[----:B------:R1:W2:Y:S01]  /*2060*/  LDG.E R24, desc[UR8][R4.64] ;  /* 0x0000000804187981 */ /* 0x0002a2000c1e1900 */
[----:B------:R-:W-:Y:S02]  /*2070*/  P2R R48, PR, RZ, 0x8 ;  /* 0x00000008ff307803 */ /* 0x000fe40000000000 */
[C---:B------:R-:W-:Y:S02]  /*2080*/  ISETP.LT.U32.AND P3, PT, R7.reuse, UR7, PT ;  /* 0x0000000707007c0c */ /* 0x040fe4000bf61070 */
[----:B------:R-:W-:Y:S02]  /*2090*/  P2R R46, PR, RZ, 0x10 ;  /* 0x00000010ff2e7803 */ /* 0x000fe40000000000 */
[----:B0-----:R-:W-:Y:S01]  /*20a0*/  LOP3.LUT R2, R50, UR49, RZ, 0x3c, !PT ;  /* 0x0000003132027c12 */ /* 0x001fe2000f8e3cff */
[----:B-1----:R-:W0:Y:S08]  /*20b0*/  LDC.64 R4, c[0x0][0x3d0] ;  /* 0x0000f400ff047b82 */ /* 0x002e300000000a00 */
[----:B------:R-:W-:-:S04]  /*20c0*/  @!P3 IADD3 R7, PT, PT, R7, -UR7, RZ ;  /* 0x800000070707bc10 */ /* 0x000fc8000fffe0ff */
[----:B------:R-:W-:Y:S01]  /*20d0*/  ISETP.GE.U32.AND P4, PT, R7, UR7, PT ;  /* 0x0000000707007c0c */ /* 0x000fe2000bf86070 */
[----:B------:R-:W-:Y:S01]  /*20e0*/  @!P3 VIADD R6, R6, 0x1 ;  /* 0x000000010606b836 */ /* 0x000fe20000000000 */
[----:B------:R-:W-:-:S11]  /*20f0*/  ISETP.GE.AND P3, PT, R2, RZ, PT ;  /* 0x000000ff0200720c */ /* 0x000fd60003f66270 */
[----:B------:R-:W-:-:S04]  /*2100*/  @P4 IADD3 R6, PT, PT, R6, 0x1, RZ ;  /* 0x0000000106064810 */ /* 0x000fc80007ffe0ff */
[----:B------:R-:W-:-:S05]  /*2110*/  MOV R2, R6 ;  /* 0x0000000600027202 */ /* 0x000fca0000000f00 */
[----:B------:R-:W-:-:S05]  /*2120*/  @!P3 IMAD.MOV R2, RZ, RZ, -R2 ;  /* 0x000000ffff02b224 */ /* 0x000fca00078e0a02 */
[----:B------:R-:W-:-:S04]  /*2130*/  SEL R2, R27, R2, !P2 ;  /* 0x000000021b027207 */ /* 0x000fc80005000000 */
[C---:B------:R-:W-:Y:S02]  /*2140*/  IADD3 R3, PT, PT, -R2.reuse, RZ, RZ ;  /* 0x000000ff02037210 */ /* 0x040fe40007ffe1ff */
[----:B------:R-:W-:-:S03]  /*2150*/  SEL R2, R2, RZ, P1 ;  /* 0x000000ff02027207 */ /* 0x000fc60000800000 */
[--C-:B------:R-:W-:Y:S01]  /*2160*/  IMAD R3, R3, UR49, R50.reuse ;  /* 0x0000003103037c24 */ /* 0x100fe2000f8e0232 */
[----:B------:R-:W-:Y:S01]  /*2170*/  IADD3 R52, PT, PT, R23, 0x220, RZ ;  /* 0x0000022017347810 */ /* 0x000fe20007ffe0ff */
[----:B------:R-:W-:Y:S01]  /*2180*/  IMAD R2, R2, UR44, RZ ;  /* 0x0000002c02027c24 */ /* 0x000fe2000f8e02ff */
[----:B------:R-:W-:Y:S02]  /*2190*/  SHF.R.S64 R6, RZ, 0x1e, R50 ;  /* 0x0000001eff067819 */ /* 0x000fe40000001032 */
[----:B------:R-:W-:Y:S02]  /*21a0*/  SEL R3, R3, RZ, P0 ;  /* 0x000000ff03037207 */ /* 0x000fe40000000000 */
[----:B0-----:R-:W-:Y:S02]  /*21b0*/  R2UR UR4, R5 ;  /* 0x00000000050472ca */ /* 0x001fe400000e0000 */
[----:B------:R-:W-:Y:S01]  /*21c0*/  IABS R5, R52 ;  /* 0x0000003400057213 */ /* 0x000fe20000000000 */
[----:B------:R-:W-:Y:S01]  /*21d0*/  IMAD R3, R3, UR45, R2 ;  /* 0x0000002d03037c24 */ /* 0x000fe2000f8e0202 */
[----:B------:R-:W-:-:S03]  /*21e0*/  IADD3 R6, P3, PT, R6, UR36, RZ ;  /* 0x0000002406067c10 */ /* 0x000fc6000ff7e0ff */
[----:B------:R-:W-:Y:S01]  /*21f0*/  IMAD.HI.U32 R2, R5, UR5, RZ ;  /* 0x0000000505027c27 */ /* 0x000fe2000f8e00ff */
[----:B------:R-:W-:Y:S02]  /*2200*/  LEA.HI.X.SX32 R7, R50, UR37, 0x2, P3 ;  /* 0x0000002532077c11 */ /* 0x000fe400098f16ff */
[----:B-----5:R-:W-:Y:S01]  /*2210*/  ISETP.NE.AND P3, PT, R42, RZ, PT ;  /* 0x000000ff2a00720c */ /* 0x020fe20003f65270 */
        /* <DEDUP_REMOVED lines=10> */
[----:B----4-:R-:W-:Y:S01]  /*22c0*/  ISETP.NE.AND P4, PT, R43, RZ, PT ;  /* 0x000000ff2b00720c */ /* 0x010fe20003f85270 */
[----:B------:R0:W4:Y:S01]  /*22d0*/  LDG.E R5, desc[UR8][R6.64] ;  /* 0x0000000806057981 */ /* 0x000122000c1e1900 */
        /* <DEDUP_REMOVED lines=12> */
[----:B------:R-:W-:Y:S01]  /*23a0*/  IMAD R44, R43, UR45, R44 ;  /* 0x0000002d2b2c7c24 */ /* 0x000fe2000f8e022c */
[----:B------:R-:W-:Y:S01]  /*23b0*/  IADD3 R51, PT, PT, R23, 0x240, RZ ;  /* 0x0000024017337810 */ /* 0x000fe20007ffe0ff */
[----:B------:R0:W5:Y:S01]  /*23c0*/  LDG.E.U8 R42, desc[UR8][R2.64] ;  /* 0x00000008022a7981 */ /* 0x000162000c1e1100 */
[----:B------:R-:W-:-:S02]  /*23d0*/  LEA.HI.X.SX32 R7, R52, UR37, 0x2, P3 ;  /* 0x0000002534077c11 */ /* 0x000fc400098f16ff */
[----:B------:R-:W-:-:S03]  /*23e0*/  IABS R47, R51 ;  /* 0x00000033002f7213 */ /* 0x000fc60000000000 */
[----:B------:R1:W4:Y:S01]  /*23f0*/  LDG.E R43, desc[UR8][R6.64] ;  /* 0x00000008062b7981 */ /* 0x000322000c1e1900 */
[----:B0-----:R-:W-:-:S04]  /*2400*/  IADD3 R2, P3, PT, R44, UR38, RZ ;  /* 0x000000262c027c10 */ /* 0x001fc8000ff7e0ff */
[----:B------:R-:W-:Y:S02]  /*2410*/  LEA.HI.X.SX32 R3, R44, UR39, 0x1, P3 ;  /* 0x000000272c037c11 */ /* 0x000fe400098f0eff */
[----:B------:R-:W-:Y:S01]  /*2420*/  ISETP.NE.AND P3, PT, R45, RZ, PT ;  /* 0x000000ff2d00720c */ /* 0x000fe20003f65270 */
[----:B------:R-:W-:Y:S02]  /*2430*/  IMAD.HI.U32 R45, R47, UR5, RZ ;  /* 0x000000052f2d7c27 */ /* 0x000fe4000f8e00ff */
[----:B------:R0:W4:Y:S03]  /*2440*/  LDG.E.U8 R44, desc[UR8][R2.64] ;  /* 0x00000008022c7981 */ /* 0x000126000c1e1100 */
        /* <DEDUP_REMOVED lines=51> */
[----:B------:R-:W-:Y:S01]  /*2780*/  LEA.HI.X.SX32 R3, R51, UR37, 0x2, P3 ;  /* 0x0000002533037c11 */ /* 0x000fe200098f16ff */
[----:B------:R-:W-:Y:S01]  /*2790*/  VIADD R51, R23, 0x280 ;  /* 0x0000028017337836 */ /* 0x000fe20000000000 */
[C---:B------:R-:W-:Y:S02]  /*27a0*/  IADD3 R6, P3, PT, R7.reuse, UR38, RZ ;  /* 0x0000002607067c10 */ /* 0x040fe4000ff7e0ff */
[----:B------:R-:W-:Y:S01]  /*27b0*/  P2R R55, PR, RZ, 0x10 ;  /* 0x00000010ff377803 */ /* 0x000fe20000000000 */
[----:B------:R0:W4:Y:S01]  /*27c0*/  LDG.E R40, desc[UR8][R2.64] ;  /* 0x0000000802287981 */ /* 0x000122000c1e1900 */
[----:B------:R-:W-:Y:S02]  /*27d0*/  LEA.HI.X.SX32 R7, R7, UR39, 0x1, P3 ;  /* 0x0000002707077c11 */ /* 0x000fe400098f0eff */
[----:B------:R-:W-:Y:S02]  /*27e0*/  ISETP.NE.AND P3, PT, R35, RZ, PT ;  /* 0x000000ff2300720c */ /* 0x000fe40003f65270 */
[----:B------:R-:W-:Y:S01]  /*27f0*/  IABS R35, R51 ;  /* 0x0000003300237213 */ /* 0x000fe20000000000 */
[----:B------:R1:W4:Y:S01]  /*2800*/  LDG.E.U8 R41, desc[UR8][R6.64] ;  /* 0x0000000806297981 */ /* 0x000322000c1e1100 */
        /* <DEDUP_REMOVED lines=24> */
[----:B------:R-:W-:Y:S01]  /*2990*/  P2R R53, PR, RZ, 0x10 ;  /* 0x00000010ff357803 */ /* 0x000fe20000000000 */
[----:B------:R0:W4:Y:S01]  /*29a0*/  LDG.E R34, desc[UR8][R2.64] ;  /* 0x0000000802227981 */ /* 0x000122000c1e1900 */
[----:B------:R-:W-:Y:S02]  /*29b0*/  LEA.HI.X.SX32 R7, R7, UR39, 0x1, P3 ;  /* 0x0000002707077c11 */ /* 0x000fe400098f0eff */
[----:B------:R-:W-:Y:S02]  /*29c0*/  ISETP.NE.AND P3, PT, R33, RZ, PT ;  /* 0x000000ff2100720c */ /* 0x000fe40003f65270 */
[----:B------:R-:W-:Y:S01]  /*29d0*/  ISETP.NE.AND P4, PT, R32, RZ, PT ;  /* 0x000000ff2000720c */ /* 0x000fe20003f85270 */
        /* <DEDUP_REMOVED lines=15> */
[----:B------:R-:W-:Y:S02]  /*2ad0*/  IADD3 R59, PT, PT, R23, 0x2a0, RZ ;  /* 0x000002a0173b7810 */ /* 0x000fe40007ffe0ff */
[----:B------:R-:W-:Y:S02]  /*2ae0*/  P2R R58, PR, RZ, 0x8 ;  /* 0x00000008ff3a7803 */ /* 0x000fe40000000000 */
[----:B------:R-:W-:Y:S02]  /*2af0*/  ISETP.NE.AND P3, PT, R48, RZ, PT ;  /* 0x000000ff3000720c */ /* 0x000fe40003f65270 */
        /* <DEDUP_REMOVED lines=43> */
[C---:B------:R-:W-:Y:S01]  /*2db0*/  IADD3 R2, PT, PT, -R26.reuse, RZ, RZ ;  /* 0x000000ff1a027210 */ /* 0x040fe20007ffe1ff */
[----:B------:R-:W-:Y:S01]  /*2dc0*/  VIADD R23, R23, 0x2e0 ;  /* 0x000002e017177836 */ /* 0x000fe20000000000 */
[----:B------:R-:W-:-:S03]  /*2dd0*/  SEL R26, R26, RZ, P1 ;  /* 0x000000ff1a1a7207 */ /* 0x000fc60000800000 */
[----:B------:R-:W-:Y:S01]  /*2de0*/  IMAD R2, R2, UR49, R25 ;  /* 0x0000003102027c24 */ /* 0x000fe2000f8e0219 */
[----:B------:R-:W-:Y:S01]  /*2df0*/  IABS R3, R23 ;  /* 0x0000001700037213 */ /* 0x000fe20000000000 */
[----:B-1----:R-:W-:-:S03]  /*2e00*/  IMAD R7, R26, UR44, RZ ;  /* 0x0000002c1a077c24 */ /* 0x002fc6000f8e02ff */
[----:B------:R-:W-:-:S05]  /*2e10*/  SEL R2, R2, RZ, P0 ;  /* 0x000000ff02027207 */ /* 0x000fca0000000000 */
        /* <DEDUP_REMOVED lines=13> */
[----:B------:R-:W-:Y:S01]  /*2ef0*/  SEL R3, R2, RZ, P1 ;  /* 0x000000ff02037207 */ /* 0x000fe20000800000 */
[----:B------:R-:W-:-:S04]  /*2f00*/  IMAD.MOV R2, RZ, RZ, -R2 ;  /* 0x000000ffff027224 */ /* 0x000fc800078e0a02 */
[----:B------:R-:W-:Y:S02]  /*2f10*/  IMAD R2, R2, UR49, R23 ;  /* 0x0000003102027c24 */ /* 0x000fe4000f8e0217 */
[----:B------:R-:W-:-:S03]  /*2f20*/  IMAD R3, R3, UR44, RZ ;  /* 0x0000002c03037c24 */ /* 0x000fc6000f8e02ff */
[----:B------:R-:W-:Y:S02]  /*2f30*/  SEL R2, R2, RZ, P0 ;  /* 0x000000ff02027207 */ /* 0x000fe40000000000 */
[----:B------:R-:W-:-:S03]  /*2f40*/  SHF.R.S64 R26, RZ, 0x1e, R23 ;  /* 0x0000001eff1a7819 */ /* 0x000fc60000001017 */
[----:B------:R-:W-:Y:S01]  /*2f50*/  IMAD R48, R2, UR45, R3 ;  /* 0x0000002d02307c24 */ /* 0x000fe2000f8e0203 */
[----:B------:R-:W-:Y:S02]  /*2f60*/  SHF.R.S64 R2, RZ, 0x1e, R25 ;  /* 0x0000001eff027819 */ /* 0x000fe40000001019 */
[----:B------:R-:W-:Y:S02]  /*2f70*/  IADD3 R26, P2, PT, R26, UR36, RZ ;  /* 0x000000241a1a7c10 */ /* 0x000fe4000ff5e0ff */
[----:B------:R-:W-:Y:S02]  /*2f80*/  ISETP.NE.AND P0, PT, R28, RZ, PT ;  /* 0x000000ff1c00720c */ /* 0x000fe40003f05270 */
[----:B------:R-:W-:Y:S02]  /*2f90*/  IADD3 R28, P6, PT, R48, UR38, RZ ;  /* 0x00000026301c7c10 */ /* 0x000fe4000ffde0ff */
[----:B------:R-:W-:Y:S02]  /*2fa0*/  IADD3 R2, P1, PT, R2, UR36, RZ ;  /* 0x0000002402027c10 */ /* 0x000fe4000ff3e0ff */
[----:B------:R-:W-:-:S02]  /*2fb0*/  LEA.HI.X.SX32 R27, R23, UR37, 0x2, P2 ;  /* 0x00000025171b7c11 */ /* 0x000fc400090f16ff */
[----:B------:R-:W-:Y:S02]  /*2fc0*/  R2UR UR6, R30 ;  /* 0x000000001e0672ca */ /* 0x000fe400000e0000 */
[----:B------:R-:W-:Y:S02]  /*2fd0*/  R2UR UR7, R31 ;  /* 0x000000001f0772ca */ /* 0x000fe400000e0000 */
[----:B---3--:R-:W-:Y:S01]  /*2fe0*/  ISETP.NE.AND P2, PT, R29, RZ, PT ;  /* 0x000000ff1d00720c */ /* 0x008fe20003f45270 */
[----:B------:R-:W3:Y:S01]  /*2ff0*/  LDG.E R27, desc[UR8][R26.64] ;  /* 0x000000081a1b7981 */ /* 0x000ee2000c1e1900 */
[----:B------:R-:W-:Y:S02]  /*3000*/  LEA.HI.X.SX32 R29, R48, UR39, 0x1, P6 ;  /* 0x00000027301d7c11 */ /* 0x000fe4000b0f0eff */
[----:B------:R-:W-:Y:S02]  /*3010*/  LEA.HI.X.SX32 R3, R25, UR37, 0x2, P1 ;  /* 0x0000002519037c11 */ /* 0x000fe400088f16ff */
[----:B------:R-:W-:-:S02]  /*3020*/  IADD3 R6, P1, PT, R7, UR38, RZ ;  /* 0x0000002607067c10 */ /* 0x000fc4000ff3e0ff */
[----:B------:R-:W3:Y:S02]  /*3030*/  LDG.E.U8 R29, desc[UR8][R28.64] ;  /* 0x000000081c1d7981 */ /* 0x000ee4000c1e1100 */
[----:B------:R-:W-:Y:S02]  /*3040*/  LEA.HI.X.SX32 R7, R7, UR39, 0x1, P1 ;  /* 0x0000002707077c11 */ /* 0x000fe400088f0eff */
[----:B------:R-:W3:Y:S04]  /*3050*/  LDG.E R2, desc[UR6][R2.64] ;  /* 0x0000000602027981 */ /* 0x000ee8000c1e1900 */
[----:B------:R0:W3:Y:S01]  /*3060*/  LDG.E.U8 R7, desc[UR6][R6.64] ;  /* 0x0000000606077981 */ /* 0x0000e2000c1e1100 */
[----:B------:R-:W-:Y:S01]  /*3070*/  ISETP.NE.AND P1, PT, R11, RZ, PT ;  /* 0x000000ff0b00720c */ /* 0x000fe20003f25270 */
[----:B------:R-:W-:Y:S01]  /*3080*/  FMUL R11, R22, UR4 ;  /* 0x00000004160b7c20 */ /* 0x000fe20008400000 */
[----:B------:R-:W-:Y:S01]  /*3090*/  ISETP.NE.AND P6, PT, R46, RZ, PT ;  /* 0x000000ff2e00720c */ /* 0x000fe20003fc5270 */
[----:B------:R-:W-:-:S03]  /*30a0*/  FMUL R21, R21, UR4 ;  /* 0x0000000415157c20 */ /* 0x000fc60008400000 */
        /* <DEDUP_REMOVED lines=14> */
[----:B0-----:R-:W-:Y:S02]  /*3190*/  FSEL R6, R17, R4, P3 ;  /* 0x0000000411067208 */ /* 0x001fe40001800000 */
        /* <DEDUP_REMOVED lines=35> */
[----:B--2---:R-:W-:Y:S01]  /*33d0*/  FMUL R9, R24, UR4 ;  /* 0x0000000418097c20 */ /* 0x004fe20008400000 */
[----:B------:R-:W-:Y:S02]  /*33e0*/  FSEL R24, R3, R4, P1 ;  /* 0x0000000403187208 */ /* 0x000fe40000800000 */
[----:B------:R-:W-:Y:S01]  /*33f0*/  FMNMX R13, R13, R54, !PT ;  /* 0x000000360d0d7209 */ /* 0x000fe20007800000 */
[----:B----4-:R-:W-:Y:S01]  /*3400*/  FMUL R5, R5, UR4 ;  /* 0x0000000405057c20 */ /* 0x010fe20008400000 */
        /* <DEDUP_REMOVED lines=25> */
[----:B---3--:R-:W-:Y:S01]  /*35a0*/  ISETP.NE.AND P2, PT, R29, RZ, PT ;  /* 0x000000ff1d00720c */ /* 0x008fe20003f45270 */
[----:B------:R-:W-:Y:S01]  /*35b0*/  FMUL R3, R2, UR4 ;  /* 0x0000000402037c20 */ /* 0x000fe20008400000 */
        /* <DEDUP_REMOVED lines=68> */
[----:B------:R-:W-:Y:S01]  /*3a00*/  FADD R9, R5, -12583039 ;  /* 0xcb40007f05097421 */ /* 0x000fe20000000000 */
[----:B------:R-:W-:Y:S01]  /*3a10*/  FFMA.RM R7, R13, R12, 12582913 ;  /* 0x4b4000010d077423 */ /* 0x000fe2000000400c */
[----:B------:R-:W-:Y:S01]  /*3a20*/  FFMA.SAT R25, R28, R11, 0.5 ;  /* 0x3f0000001c197423 */ /* 0x000fe2000000200b */
[----:B------:R-:W-:-:S02]  /*3a30*/  IMAD.SHL.U32 R4, R10, 0x800000, RZ ;  /* 0x008000000a047824 */ /* 0x000fc400078e00ff */
[----:B------:R-:W-:Y:S01]  /*3a40*/  FFMA R9, R22, 1.4426950216293334961, -R9 ;  /* 0x3fb8aa3b16097823 */ /* 0x000fe20000000809 */
[----:B------:R-:W-:Y:S01]  /*3a50*/  FADD R13, R7, -12583039 ;  /* 0xcb40007f070d7421 */ /* 0x000fe20000000000 */
[-C--:B------:R-:W-:Y:S01]  /*3a60*/  FFMA.RM R10, R25, R12.reuse, 12582913 ;  /* 0x4b400001190a7423 */ /* 0x080fe2000000400c */
[----:B------:R-:W-:Y:S01]  /*3a70*/  SHF.L.U32 R0, R0, 0x17, RZ ;  /* 0x0000001700007819 */ /* 0x000fe200000006ff */
[----:B------:R-:W-:Y:S01]  /*3a80*/  FFMA R15, R22, 1.925963033500011079e-08, R9 ;  /* 0x32a57060160f7823 */ /* 0x000fe20000000009 */
[-C--:B------:R-:W-:Y:S01]  /*3a90*/  FFMA.SAT R9, R18, R11.reuse, 0.5 ;  /* 0x3f00000012097423 */ /* 0x080fe2000000200b */
[----:B------:R-:W-:Y:S01]  /*3aa0*/  FFMA R13, R6, 1.4426950216293334961, -R13 ;  /* 0x3fb8aa3b060d7823 */ /* 0x000fe2000000080d */
[----:B------:R-:W-:Y:S01]  /*3ab0*/  SHF.L.U32 R2, R2, 0x17, RZ ;  /* 0x0000001702027819 */ /* 0x000fe200000006ff */
[----:B------:R-:W0:Y:S01]  /*3ac0*/  MUFU.EX2 R32, R32 ;  /* 0x0000002000207308 */ /* 0x000e220000000800 */
[----:B------:R-:W-:Y:S01]  /*3ad0*/  FFMA.RM R8, R9, R12, 12582913 ;  /* 0x4b40000109087423 */ /* 0x000fe2000000400c */
[----:B------:R-:W-:Y:S01]  /*3ae0*/  FADD R9, R19, -12583039 ;  /* 0xcb40007f13097421 */ /* 0x000fe20000000000 */
[----:B------:R-:W-:Y:S01]  /*3af0*/  FFMA R23, R6, 1.925963033500011079e-08, R13 ;  /* 0x32a5706006177823 */ /* 0x000fe2000000000d */
[----:B------:R-:W-:Y:S01]  /*3b00*/  SHF.L.U32 R5, R5, 0x17, RZ ;  /* 0x0000001705057819 */ /* 0x000fe200000006ff */
[----:B------:R-:W-:Y:S01]  /*3b10*/  FADD R13, R8, -12583039 ;  /* 0xcb40007f080d7421 */ /* 0x000fe20000000000 */
[----:B------:R-:W-:Y:S01]  /*3b20*/  FFMA R9, R20, 1.4426950216293334961, -R9 ;  /* 0x3fb8aa3b14097823 */ /* 0x000fe20000000809 */
[----:B------:R-:W-:Y:S01]  /*3b30*/  SHF.L.U32 R8, R8, 0x17, RZ ;  /* 0x0000001708087819 */ /* 0x000fe200000006ff */
[----:B------:R1:W2:Y:S01]  /*3b40*/  MUFU.EX2 R6, R15 ;  /* 0x0000000f00067308 */ /* 0x0002a20000000800 */
[----:B------:R-:W-:Y:S01]  /*3b50*/  FFMA R13, R18, 1.4426950216293334961, -R13 ;  /* 0x3fb8aa3b120d7823 */ /* 0x000fe2000000080d */
[----:B------:R-:W-:Y:S01]  /*3b60*/  FFMA R21, R20, 1.925963033500011079e-08, R9 ;  /* 0x32a5706014157823 */ /* 0x000fe20000000009 */
[-C--:B------:R-:W-:Y:S01]  /*3b70*/  FFMA.SAT R9, R16, R11.reuse, 0.5 ;  /* 0x3f00000010097423 */ /* 0x080fe2000000200b */
[----:B------:R-:W-:Y:S01]  /*3b80*/  FFMA.SAT R29, R62, R11, 0.5 ;  /* 0x3f0000003e1d7423 */ /* 0x000fe2000000200b */
[----:B------:R-:W-:Y:S01]  /*3b90*/  FFMA R20, R18, 1.925963033500011079e-08, R13 ;  /* 0x32a5706012147823 */ /* 0x000fe2000000000d */
[----:B------:R-:W-:-:S02]  /*3ba0*/  IMAD.SHL.U32 R3, R3, 0x800000, RZ ;  /* 0x0080000003037824 */ /* 0x000fc400078e00ff */
[-C--:B------:R-:W-:Y:S01]  /*3bb0*/  FFMA.RM R9, R9, R12.reuse, 12582913 ;  /* 0x4b40000109097423 */ /* 0x080fe2000000400c */
[----:B------:R-:W3:Y:S01]  /*3bc0*/  MUFU.EX2 R13, R50 ;  /* 0x00000032000d7308 */ /* 0x000ee20000000800 */
[----:B-1----:R-:W-:Y:S01]  /*3bd0*/  FFMA.SAT R15, R24, R11, 0.5 ;  /* 0x3f000000180f7423 */ /* 0x002fe2000000200b */
[-C--:B------:R-:W-:Y:S01]  /*3be0*/  FFMA.RM R29, R29, R12.reuse, 12582913 ;  /* 0x4b4000011d1d7423 */ /* 0x080fe2000000400c */
[C---:B------:R-:W-:Y:S01]  /*3bf0*/  FADD R17, R9.reuse, -12583039 ;  /* 0xcb40007f09117421 */ /* 0x040fe20000000000 */
[----:B------:R-:W-:Y:S01]  /*3c00*/  SHF.L.U32 R9, R9, 0x17, RZ ;  /* 0x0000001709097819 */ /* 0x000fe200000006ff */
[----:B------:R-:W-:Y:S01]  /*3c10*/  FFMA.RM R15, R15, R12, 12582913 ;  /* 0x4b4000010f0f7423 */ /* 0x000fe2000000400c */
[----:B0-----:R-:W-:Y:S01]  /*3c20*/  FMUL R3, R3, R32 ;  /* 0x0000002003037220 */ /* 0x001fe20000400000 */
[C---:B------:R-:W-:Y:S01]  /*3c30*/  FFMA R17, R16.reuse, 1.4426950216293334961, -R17 ;  /* 0x3fb8aa3b10117823 */ /* 0x040fe20000000811 */
[----:B------:R-:W0:Y:S01]  /*3c40*/  MUFU.EX2 R23, R23 ;  /* 0x0000001700177308 */ /* 0x000e220000000800 */
[----:B--2---:R-:W-:Y:S01]  /*3c50*/  FMUL R5, R5, R6 ;  /* 0x0000000605057220 */ /* 0x004fe20000400000 */
[----:B------:R-:W-:Y:S01]  /*3c60*/  SHF.L.U32 R6, R7, 0x17, RZ ;  /* 0x0000001707067819 */ /* 0x000fe200000006ff */
[----:B------:R-:W-:Y:S01]  /*3c70*/  FFMA R16, R16, 1.925963033500011079e-08, R17 ;  /* 0x32a5706010107823 */ /* 0x000fe20000000011 */
[C---:B------:R-:W-:Y:S01]  /*3c80*/  FADD R7, R15.reuse, -12583039 ;  /* 0xcb40007f0f077421 */ /* 0x040fe20000000000 */
[----:B------:R-:W-:-:S03]  /*3c90*/  SHF.L.U32 R15, R15, 0x17, RZ ;  /* 0x000000170f0f7819 */ /* 0x000fc600000006ff */
[----:B------:R-:W1:Y:S01]  /*3ca0*/  MUFU.EX2 R17, R48 ;  /* 0x0000003000117308 */ /* 0x000e620000000800 */
[----:B---3--:R-:W-:Y:S01]  /*3cb0*/  FMUL R4, R4, R13 ;  /* 0x0000000d04047220 */ /* 0x008fe20000400000 */
[----:B------:R-:W-:Y:S01]  /*3cc0*/  FADD R13, R10, -12583039 ;  /* 0xcb40007f0a0d7421 */ /* 0x000fe20000000000 */
[----:B------:R-:W-:Y:S01]  /*3cd0*/  FFMA R7, R24, 1.4426950216293334961, -R7 ;  /* 0x3fb8aa3b18077823 */ /* 0x000fe20000000807 */
[----:B------:R-:W-:Y:S02]  /*3ce0*/  IMAD.SHL.U32 R10, R10, 0x800000, RZ ;  /* 0x008000000a0a7824 */ /* 0x000fe400078e00ff */
[----:B------:R-:W-:Y:S02]  /*3cf0*/  FFMA R13, R28, 1.4426950216293334961, -R13 ;  /* 0x3fb8aa3b1c0d7823 */ /* 0x000fe4000000080d */
[----:B------:R-:W2:Y:S01]  /*3d00*/  MUFU.EX2 R27, R20 ;  /* 0x00000014001b7308 */ /* 0x000ea20000000800 */
[----:B0-----:R-:W-:Y:S01]  /*3d10*/  FMUL R6, R6, R23 ;  /* 0x0000001706067220 */ /* 0x001fe20000400000 */
[----:B------:R-:W-:Y:S01]  /*3d20*/  FFMA R28, R28, 1.925963033500011079e-08, R13 ;  /* 0x32a570601c1c7823 */ /* 0x000fe2000000000d */
[----:B------:R-:W-:-:S04]  /*3d30*/  FFMA.SAT R23, R44, R11, 0.5 ;  /* 0x3f0000002c177423 */ /* 0x000fc8000000200b */
[----:B------:R-:W-:Y:S01]  /*3d40*/  FFMA.RM R23, R23, R12, 12582913 ;  /* 0x4b40000117177423 */ /* 0x000fe2000000400c */
[----:B------:R-:W0:Y:S01]  /*3d50*/  MUFU.EX2 R13, R46 ;  /* 0x0000002e000d7308 */ /* 0x000e220000000800 */
[----:B-1----:R-:W-:Y:S01]  /*3d60*/  FMUL R0, R0, R17 ;  /* 0x0000001100007220 */ /* 0x002fe20000400000 */
[----:B------:R-:W-:-:S04]  /*3d70*/  FFMA.SAT R17, R26, R11, 0.5 ;  /* 0x3f0000001a117423 */ /* 0x000fc8000000200b */
[----:B------:R-:W-:Y:S02]  /*3d80*/  FFMA.RM R17, R17, R12, 12582913 ;  /* 0x4b40000111117423 */ /* 0x000fe4000000400c */
[----:B------:R-:W1:Y:S01]  /*3d90*/  MUFU.EX2 R16, R16 ;  /* 0x0000001000107308 */ /* 0x000e620000000800 */
[----:B--2---:R-:W-:Y:S01]  /*3da0*/  FMUL R8, R8, R27 ;  /* 0x0000001b08087220 */ /* 0x004fe20000400000 */
[----:B------:R-:W-:Y:S01]  /*3db0*/  FADD R25, R17, -12583039 ;  /* 0xcb40007f11197421 */ /* 0x000fe20000000000 */
[----:B------:R-:W-:-:S03]  /*3dc0*/  FFMA.SAT R27, R58, R11, 0.5 ;  /* 0x3f0000003a1b7423 */ /* 0x000fc6000000200b */
[----:B------:R-:W-:Y:S01]  /*3dd0*/  FFMA R25, R26, 1.4426950216293334961, -R25 ;  /* 0x3fb8aa3b1a197823 */ /* 0x000fe20000000819 */
[----:B------:R-:W-:Y:S01]  /*3de0*/  FFMA.RM R27, R27, R12, 12582913 ;  /* 0x4b4000011b1b7423 */ /* 0x000fe2000000400c */
[----:B------:R2:W-:Y:S01]  /*3df0*/  MUFU.EX2 R32, R21 ;  /* 0x0000001500207308 */ /* 0x0005e20000000800 */
[----:B0-----:R-:W-:Y:S01]  /*3e00*/  FMUL R2, R2, R13 ;  /* 0x0000000d02027220 */ /* 0x001fe20000400000 */
[----:B------:R-:W-:Y:S01]  /*3e10*/  FFMA R26, R26, 1.925963033500011079e-08, R25 ;  /* 0x32a570601a1a7823 */ /* 0x000fe20000000019 */
[----:B------:R-:W-:-:S04]  /*3e20*/  FFMA.SAT R25, R42, R11, 0.5 ;  /* 0x3f0000002a197423 */ /* 0x000fc8000000200b */
[----:B------:R-:W-:Y:S01]  /*3e30*/  FFMA.RM R18, R25, R12, 12582913 ;  /* 0x4b40000119127423 */ /* 0x000fe2000000400c */
[----:B-1----:R-:W-:Y:S01]  /*3e40*/  FMUL R9, R9, R16 ;  /* 0x0000001009097220 */ /* 0x002fe20000400000 */
[----:B------:R-:W-:Y:S02]  /*3e50*/  SHF.L.U32 R16, R17, 0x17, RZ ;  /* 0x0000001711107819 */ /* 0x000fe400000006ff */
[C---:B------:R-:W-:Y:S01]  /*3e60*/  FADD R13, R18.reuse, -12583039 ;  /* 0xcb40007f120d7421 */ /* 0x040fe20000000000 */
[----:B--2---:R-:W-:Y:S01]  /*3e70*/  FADD R21, R27, -12583039 ;  /* 0xcb40007f1b157421 */ /* 0x004fe20000000000 */
[----:B------:R-:W-:Y:S02]  /*3e80*/  SHF.L.U32 R17, R18, 0x17, RZ ;  /* 0x0000001712117819 */ /* 0x000fe400000006ff */
[----:B------:R-:W-:Y:S01]  /*3e90*/  FFMA R13, R42, 1.4426950216293334961, -R13 ;  /* 0x3fb8aa3b2a0d7823 */ /* 0x000fe2000000080d */
[----:B------:R-:W-:-:S03]  /*3ea0*/  FFMA R21, R58, 1.4426950216293334961, -R21 ;  /* 0x3fb8aa3b3a157823 */ /* 0x000fc60000000815 */
[----:B------:R-:W-:Y:S01]  /*3eb0*/  FFMA R42, R42, 1.925963033500011079e-08, R13 ;  /* 0x32a570602a2a7823 */ /* 0x000fe2000000000d */
[----:B------:R-:W-:Y:S01]  /*3ec0*/  FFMA.SAT R13, R52, R11, 0.5 ;  /* 0x3f000000340d7423 */ /* 0x000fe2000000200b */
[----:B------:R-:W-:-:S03]  /*3ed0*/  FFMA R58, R58, 1.925963033500011079e-08, R21 ;  /* 0x32a570603a3a7823 */ /* 0x000fc60000000015 */
[----:B------:R-:W-:Y:S01]  /*3ee0*/  FFMA.RM R22, R13, R12, 12582913 ;  /* 0x4b4000010d167423 */ /* 0x000fe2000000400c */
[----:B------:R-:W0:Y:S03]  /*3ef0*/  MUFU.EX2 R42, R42 ;  /* 0x0000002a002a7308 */ /* 0x000e260000000800 */
[C---:B------:R-:W-:Y:S01]  /*3f00*/  FADD R13, R22.reuse, -12583039 ;  /* 0xcb40007f160d7421 */ /* 0x040fe20000000000 */
[----:B------:R-:W-:-:S03]  /*3f10*/  IMAD.SHL.U32 R18, R22, 0x800000, RZ ;  /* 0x0080000016127824 */ /* 0x000fc600078e00ff */
[C---:B------:R-:W-:Y:S01]  /*3f20*/  FFMA R13, R52.reuse, 1.4426950216293334961, -R13 ;  /* 0x3fb8aa3b340d7823 */ /* 0x040fe2000000080d */
[----:B------:R-:W-:Y:S03]  /*3f30*/  MUFU.EX2 R58, R58 ;  /* 0x0000003a003a7308 */ /* 0x000fe60000000800 */
[----:B------:R-:W-:Y:S01]  /*3f40*/  FFMA R52, R52, 1.925963033500011079e-08, R13 ;  /* 0x32a5706034347823 */ /* 0x000fe2000000000d */
[----:B------:R-:W-:-:S04]  /*3f50*/  FFMA.SAT R13, R54, R11, 0.5 ;  /* 0x3f000000360d7423 */ /* 0x000fc8000000200b */
[----:B------:R-:W-:Y:S01]  /*3f60*/  FFMA.RM R13, R13, R12, 12582913 ;  /* 0x4b4000010d0d7423 */ /* 0x000fe2000000400c */
[----:B0-----:R-:W-:-:S03]  /*3f70*/  FMUL R17, R17, R42 ;  /* 0x0000002a11117220 */ /* 0x001fc60000400000 */
[----:B------:R-:W-:-:S04]  /*3f80*/  FADD R25, R13, -12583039 ;  /* 0xcb40007f0d197421 */ /* 0x000fc80000000000 */
[----:B------:R-:W-:-:S04]  /*3f90*/  FFMA R25, R54, 1.4426950216293334961, -R25 ;  /* 0x3fb8aa3b36197823 */ /* 0x000fc80000000819 */
[----:B------:R-:W-:Y:S01]  /*3fa0*/  FFMA R54, R54, 1.925963033500011079e-08, R25 ;  /* 0x32a5706036367823 */ /* 0x000fe20000000019 */
[----:B------:R-:W-:Y:S01]  /*3fb0*/  FFMA R25, R24, 1.925963033500011079e-08, R7 ;  /* 0x32a5706018197823 */ /* 0x000fe20000000007 */
[----:B------:R-:W-:Y:S02]  /*3fc0*/  IMAD.SHL.U32 R7, R19, 0x800000, RZ ;  /* 0x0080000013077824 */ /* 0x000fe400078e00ff */
[----:B------:R-:W-:Y:S01]  /*3fd0*/  FADD R19, R23, -12583039 ;  /* 0xcb40007f17137421 */ /* 0x000fe20000000000 */
[----:B------:R-:W-:Y:S01]  /*3fe0*/  MUFU.EX2 R22, R25 ;  /* 0x0000001900167308 */ /* 0x000fe20000000800 */
[----:B------:R-:W-:Y:S02]  /*3ff0*/  FMUL R7, R7, R32 ;  /* 0x0000002007077220 */ /* 0x000fe40000400000 */
[----:B------:R-:W-:-:S04]  /*4000*/  FFMA R19, R44, 1.4426950216293334961, -R19 ;  /* 0x3fb8aa3b2c137823 */ /* 0x000fc80000000813 */
        /* <DEDUP_REMOVED lines=8> */
[----:B------:R-:W-:Y:S02]  /*4090*/  FFMA R56, R56, 1.925963033500011079e-08, R19 ;  /* 0x32a5706038387823 */ /* 0x000fe40000000013 */
[----:B------:R-:W0:Y:S08]  /*40a0*/  MUFU.EX2 R19, R28 ;  /* 0x0000001c00137308 */ /* 0x000e300000000800 */
[----:B------:R-:W-:Y:S01]  /*40b0*/  MUFU.EX2 R33, R56 ;  /* 0x0000003800217308 */ /* 0x000fe20000000800 */
[----:B0-----:R-:W-:Y:S01]  /*40c0*/  FMUL R10, R10, R19 ;  /* 0x000000130a0a7220 */ /* 0x001fe20000400000 */
[----:B------:R-:W-:-:S04]  /*40d0*/  FFMA.SAT R19, R40, R11, 0.5 ;  /* 0x3f00000028137423 */ /* 0x000fc8000000200b */
[----:B------:R-:W-:Y:S02]  /*40e0*/  FFMA.RM R28, R19, R12, 12582913 ;  /* 0x4b400001131c7423 */ /* 0x000fe4000000400c */
[----:B------:R-:W0:Y:S02]  /*40f0*/  MUFU.EX2 R19, R26 ;  /* 0x0000001a00137308 */ /* 0x000e240000000800 */
[----:B------:R-:W-:-:S04]  /*4100*/  FADD R21, R28, -12583039 ;  /* 0xcb40007f1c157421 */ /* 0x000fc80000000000 */
[----:B------:R-:W-:-:S04]  /*4110*/  FFMA R21, R40, 1.4426950216293334961, -R21 ;  /* 0x3fb8aa3b28157823 */ /* 0x000fc80000000815 */
[----:B------:R-:W-:-:S06]  /*4120*/  FFMA R40, R40, 1.925963033500011079e-08, R21 ;  /* 0x32a5706028287823 */ /* 0x000fcc0000000015 */
[----:B------:R-:W-:Y:S01]  /*4130*/  MUFU.EX2 R40, R40 ;  /* 0x0000002800287308 */ /* 0x000fe20000000800 */
[----:B0-----:R-:W-:Y:S01]  /*4140*/  FMUL R16, R16, R19 ;  /* 0x0000001310107220 */ /* 0x001fe20000400000 */
        /* <DEDUP_REMOVED lines=13> */
[----:B------:R-:W-:Y:S01]  /*4220*/  FFMA.SAT R21, R14, R11, 0.5 ;  /* 0x3f0000000e157423 */ /* 0x000fe2000000200b */
[----:B------:R-:W1:Y:S01]  /*4230*/  MUFU.EX2 R35, R60 ;  /* 0x0000003c00237308 */ /* 0x000e620000000800 */
[----:B0-----:R-:W-:Y:S01]  /*4240*/  FMUL R18, R18, R19 ;  /* 0x0000001312127220 */ /* 0x001fe20000400000 */
[----:B------:R-:W-:-:S04]  /*4250*/  FADD R19, R32, -12583039 ;  /* 0xcb40007f20137421 */ /* 0x000fc80000000000 */
[----:B------:R-:W-:-:S04]  /*4260*/  FFMA R19, R64, 1.4426950216293334961, -R19 ;  /* 0x3fb8aa3b40137823 */ /* 0x000fc80000000813 */
[----:B------:R-:W-:Y:S01]  /*4270*/  FFMA R64, R64, 1.925963033500011079e-08, R19 ;  /* 0x32a5706040407823 */ /* 0x000fe20000000013 */
[----:B------:R-:W-:Y:S01]  /*4280*/  FFMA.SAT R19, R34, R11, 0.5 ;  /* 0x3f00000022137423 */ /* 0x000fe2000000200b */
[----:B-1----:R-:W-:-:S03]  /*4290*/  FMUL R26, R26, R35 ;  /* 0x000000231a1a7220 */ /* 0x002fc60000400000 */
[-C--:B------:R-:W-:Y:S01]  /*42a0*/  FFMA.RM R11, R19, R12.reuse, 12582913 ;  /* 0x4b400001130b7423 */ /* 0x080fe2000000400c */
[----:B------:R-:W-:Y:S01]  /*42b0*/  FFMA.RM R12, R21, R12, 12582913 ;  /* 0x4b400001150c7423 */ /* 0x000fe2000000400c */
[----:B------:R-:W-:Y:S01]  /*42c0*/  IMAD.SHL.U32 R21, R23, 0x800000, RZ ;  /* 0x0080000017157824 */ /* 0x000fe200078e00ff */
[----:B------:R-:W-:Y:S01]  /*42d0*/  SHF.L.U32 R23, R27, 0x17, RZ ;  /* 0x000000171b177819 */ /* 0x000fe200000006ff */
[----:B------:R-:W-:Y:S01]  /*42e0*/  FADD R19, R11, -12583039 ;  /* 0xcb40007f0b137421 */ /* 0x000fe20000000000 */
[----:B------:R-:W-:Y:S01]  /*42f0*/  FADD R25, R12, -12583039 ;  /* 0xcb40007f0c197421 */ /* 0x000fe20000000000 */
[----:B------:R-:W-:Y:S01]  /*4300*/  FMUL R21, R21, R44 ;  /* 0x0000002c15157220 */ /* 0x000fe20000400000 */
[----:B------:R-:W0:Y:S01]  /*4310*/  MUFU.EX2 R64, R64 ;  /* 0x0000004000407308 */ /* 0x000e220000000800 */
[----:B------:R-:W-:Y:S01]  /*4320*/  FFMA R19, R34, 1.4426950216293334961, -R19 ;  /* 0x3fb8aa3b22137823 */ /* 0x000fe20000000813 */
[----:B------:R-:W-:Y:S01]  /*4330*/  FFMA R25, R14, 1.4426950216293334961, -R25 ;  /* 0x3fb8aa3b0e197823 */ /* 0x000fe20000000819 */
[----:B------:R-:W-:Y:S01]  /*4340*/  FMUL R23, R23, R58 ;  /* 0x0000003a17177220 */ /* 0x000fe20000400000 */
[----:B------:R-:W-:-:S02]  /*4350*/  IMAD.SHL.U32 R27, R32, 0x800000, RZ ;  /* 0x00800000201b7824 */ /* 0x000fc400078e00ff */
[----:B------:R-:W-:Y:S01]  /*4360*/  FFMA R34, R34, 1.925963033500011079e-08, R19 ;  /* 0x32a5706022227823 */ /* 0x000fe20000000013 */
[----:B------:R-:W-:Y:S01]  /*4370*/  FADD R19, RZ, R4 ;  /* 0x00000004ff137221 */ /* 0x000fe20000000000 */
[----:B------:R-:W-:Y:S02]  /*4380*/  SHF.L.U32 R11, R11, 0x17, RZ ;  /* 0x000000170b0b7819 */ /* 0x000fe400000006ff */
[----:B------:R-:W-:Y:S01]  /*4390*/  SHF.L.U32 R12, R12, 0x17, RZ ;  /* 0x000000170c0c7819 */ /* 0x000fe200000006ff */
[----:B------:R-:W-:Y:S01]  /*43a0*/  FADD R19, R19, R0 ;  /* 0x0000000013137221 */ /* 0x000fe20000000000 */
[----:B------:R-:W1:Y:S03]  /*43b0*/  MUFU.EX2 R34, R34 ;  /* 0x0000002200227308 */ /* 0x000e660000000800 */
[----:B------:R-:W-:Y:S01]  /*43c0*/  FADD R20, R19, R2 ;  /* 0x0000000213147221 */ /* 0x000fe20000000000 */
[----:B0-----:R-:W-:-:S03]  /*43d0*/  FMUL R27, R27, R64 ;  /* 0x000000401b1b7220 */ /* 0x001fc60000400000 */
        /* <DEDUP_REMOVED lines=15> */
[----:B------:R-:W-:Y:S01]  /*44d0*/  FMUL R22, R24, R33 ;  /* 0x0000002118167220 */ /* 0x000fe20000400000 */
[----:B------:R-:W-:Y:S01]  /*44e0*/  FFMA R33, R14, 1.925963033500011079e-08, R25 ;  /* 0x32a570600e217823 */ /* 0x000fe20000000019 */
[----:B------:R-:W-:Y:S01]  /*44f0*/  SHF.L.U32 R25, R29, 0x17, RZ ;  /* 0x000000171d197819 */ /* 0x000fe200000006ff */
[----:B------:R-:W-:Y:S01]  /*4500*/  FADD R24, R13, R20 ;  /* 0x000000140d187221 */ /* 0x000fe20000000000 */
[----:B-1----:R-:W-:-:S03]  /*4510*/  FMUL R29, R11, R34 ;  /* 0x000000220b1d7220 */ /* 0x002fc60000400000 */
[----:B------:R-:W-:Y:S01]  /*4520*/  FADD R13, R24, R21 ;  /* 0x00000015180d7221 */ /* 0x000fe20000000000 */
[----:B------:R-:W-:Y:S01]  /*4530*/  FMUL R24, R15, R40 ;  /* 0x000000280f187220 */ /* 0x000fe20000400000 */
[----:B------:R-:W0:Y:S01]  /*4540*/  MUFU.EX2 R33, R33 ;  /* 0x0000002100217308 */ /* 0x000e220000000800 */
[----:B------:R-:W-:Y:S01]  /*4550*/  FMUL R25, R25, R62 ;  /* 0x0000003e19197220 */ /* 0x000fe20000400000 */
        /* <DEDUP_REMOVED lines=18> */
.L_x_21595:
        /* <DEDUP_REMOVED lines=11> */
[----:B0-----:R-:W-:Y:S05]  /*4730*/  CALL.REL.NOINC `($__internal_335_$__cuda_sm3x_div_rn_noftz_f32_slowpath) ;  /* 0x0000002800e07944 */ /* 0x001fea0003c00000 */
[----:B------:R-:W-:-:S07]  /*4740*/  IMAD.MOV.U32 R14, RZ, RZ, R4 ;  /* 0x000000ffff0e7224 */ /* 0x000fce00078e0004 */
.L_x_21536:
[----:B------:R-:W-:Y:S05]  /*4750*/  BSYNC.RECONVERGENT B3 ;  /* 0x0000000000037941 */ /* 0x000fea0003800200 */
.L_x_21535:
        /* <DEDUP_REMOVED lines=11> */
[----:B0-----:R-:W-:Y:S05]  /*4810*/  CALL.REL.NOINC `($__internal_335_$__cuda_sm3x_div_rn_noftz_f32_slowpath) ;  /* 0x0000002800a87944 */ /* 0x001fea0003c00000 */
[----:B------:R-:W-:-:S07]  /*4820*/  MOV R15, R4 ;  /* 0x00000004000f7202 */ /* 0x000fce0000000f00 */
.L_x_21538:
[----:B------:R-:W-:Y:S05]  /*4830*/  BSYNC.RECONVERGENT B3 ;  /* 0x0000000000037941 */ /* 0x000fea0003800200 */
.L_x_21537:
        /* <DEDUP_REMOVED lines=11> */
[----:B0-----:R-:W-:Y:S05]  /*48f0*/  CALL.REL.NOINC `($__internal_335_$__cuda_sm3x_div_rn_noftz_f32_slowpath) ;  /* 0x0000002800707944 */ /* 0x001fea0003c00000 */
[----:B------:R-:W-:-:S07]  /*4900*/  MOV R0, R4 ;  /* 0x0000000400007202 */ /* 0x000fce0000000f00 */
.L_x_21540:
[----:B------:R-:W-:Y:S05]  /*4910*/  BSYNC.RECONVERGENT B3 ;  /* 0x0000000000037941 */ /* 0x000fea0003800200 */
.L_x_21539:
        /* <DEDUP_REMOVED lines=12> */
[----:B------:R-:W-:-:S07]  /*49e0*/  IMAD.MOV.U32 R2, RZ, RZ, R4 ;  /* 0x000000ffff027224 */ /* 0x000fce00078e0004 */
.L_x_21542:
[----:B------:R-:W-:Y:S05]  /*49f0*/  BSYNC.RECONVERGENT B3 ;  /* 0x0000000000037941 */ /* 0x000fea0003800200 */
.L_x_21541:
        /* <DEDUP_REMOVED lines=13> */
.L_x_21544:
[----:B------:R-:W-:Y:S05]  /*4ad0*/  BSYNC.RECONVERGENT B3 ;  /* 0x0000000000037941 */ /* 0x000fea0003800200 */
.L_x_21543:
        /* <DEDUP_REMOVED lines=13> */
.L_x_21546:
[----:B------:R-:W-:Y:S05]  /*4bb0*/  BSYNC.RECONVERGENT B3 ;  /* 0x0000000000037941 */ /* 0x000fea0003800200 */
.L_x_21545:
        /* <DEDUP_REMOVED lines=13> */
.L_x_21548:
[----:B------:R-:W-:Y:S05]  /*4c90*/  BSYNC.RECONVERGENT B3 ;  /* 0x0000000000037941 */ /* 0x000fea0003800200 */
.L_x_21547:
        /* <DEDUP_REMOVED lines=13> */
.L_x_21550:
[----:B------:R-:W-:Y:S05]  /*4d70*/  BSYNC.RECONVERGENT B3 ;  /* 0x0000000000037941 */ /* 0x000fea0003800200 */
.L_x_21549:
        /* <DEDUP_REMOVED lines=13> */
.L_x_21552:
[----:B------:R-:W-:Y:S05]  /*4e50*/  BSYNC.RECONVERGENT B3 ;  /* 0x0000000000037941 */ /* 0x000fea0003800200 */
.L_x_21551:
        /* <DEDUP_REMOVED lines=13> */
.L_x_21554:
[----:B------:R-:W-:Y:S05]  /*4f30*/  BSYNC.RECONVERGENT B3 ;  /* 0x0000000000037941 */ /* 0x000fea0003800200 */
.L_x_21553:
        /* <DEDUP_REMOVED lines=13> */
.L_x_21556:
[----:B------:R-:W-:Y:S05]  /*5010*/  BSYNC.RECONVERGENT B3 ;  /* 0x0000000000037941 */ /* 0x000fea0003800200 */
.L_x_21555:
        /* <DEDUP_REMOVED lines=13> */
.L_x_21558:
[----:B------:R-:W-:Y:S05]  /*50f0*/  BSYNC.RECONVERGENT B3 ;  /* 0x0000000000037941 */ /* 0x000fea0003800200 */
.L_x_21557:
        /* <DEDUP_REMOVED lines=13> */
.L_x_21560:
[----:B------:R-:W-:Y:S05]  /*51d0*/  BSYNC.RECONVERGENT B3 ;  /* 0x0000000000037941 */ /* 0x000fea0003800200 */
.L_x_21559:
        /* <DEDUP_REMOVED lines=13> */
.L_x_21562:
[----:B------:R-:W-:Y:S05]  /*52b0*/  BSYNC.RECONVERGENT B3 ;  /* 0x0000000000037941 */ /* 0x000fea0003800200 */
.L_x_21561:
        /* <DEDUP_REMOVED lines=13> */
.L_x_21564:
[----:B------:R-:W-:Y:S05]  /*5390*/  BSYNC.RECONVERGENT B3 ;  /* 0x0000000000037941 */ /* 0x000fea0003800200 */
.L_x_21563:
        /* <DEDUP_REMOVED lines=13> */
.L_x_21566:
[----:B------:R-:W-:Y:S05]  /*5470*/  BSYNC.RECONVERGENT B3 ;  /* 0x0000000000037941 */ /* 0x000fea0003800200 */
.L_x_21565:
        /* <DEDUP_REMOVED lines=13> */
.L_x_21568:
[----:B------:R-:W-:Y:S05]  /*5550*/  BSYNC.RECONVERGENT B3 ;  /* 0x0000000000037941 */ /* 0x000fea0003800200 */
.L_x_21567:
        /* <DEDUP_REMOVED lines=13> */
.L_x_21570:
[----:B------:R-:W-:Y:S05]  /*5630*/  BSYNC.RECONVERGENT B3 ;  /* 0x0000000000037941 */ /* 0x000fea0003800200 */
.L_x_21569:
        /* <DEDUP_REMOVED lines=13> */
.L_x_21572:
[----:B------:R-:W-:Y:S05]  /*5710*/  BSYNC.RECONVERGENT B3 ;  /* 0x0000000000037941 */ /* 0x000fea0003800200 */
.L_x_21571:
        /* <DEDUP_REMOVED lines=13> */
.L_x_21574:
[----:B------:R-:W-:Y:S05]  /*57f0*/  BSYNC.RECONVERGENT B3 ;  /* 0x0000000000037941 */ /* 0x000fea0003800200 */
.L_x_21573:
        /* <DEDUP_REMOVED lines=13> */
.L_x_21576:
[----:B------:R-:W-:Y:S05]  /*58d0*/  BSYNC.RECONVERGENT B3 ;  /* 0x0000000000037941 */ /* 0x000fea0003800200 */
.L_x_21575:
        /* <DEDUP_REMOVED lines=13> */
.L_x_21578:
[----:B------:R-:W-:Y:S05]  /*59b0*/  BSYNC.RECONVERGENT B3 ;  /* 0x0000000000037941 */ /* 0x000fea0003800200 */
.L_x_21577:
        /* <DEDUP_REMOVED lines=13> */
.L_x_21580:
[----:B------:R-:W-:Y:S05]  /*5a90*/  BSYNC.RECONVERGENT B3 ;  /* 0x0000000000037941 */ /* 0x000fea0003800200 */
.L_x_21579:
        /* <DEDUP_REMOVED lines=13> */
.L_x_21582:
[----:B------:R-:W-:Y:S05]  /*5b70*/  BSYNC.RECONVERGENT B3 ;  /* 0x0000000000037941 */ /* 0x000fea0003800200 */
.L_x_21581:
        /* <DEDUP_REMOVED lines=64> */
.L_x_21533:
[----:B------:R-:W-:Y:S05]  /*5f80*/  EXIT ;  /* 0x000000000000794d */ /* 0x000fea0003800000 */
.L_x_21534:
[----:B------:R-:W-:Y:S01]  /*5f90*/  HFMA2 R12, -RZ, RZ, 0, 9.5367431640625e-07 ;  /* 0x00000010ff0c7431 */ /* 0x000fe200000001ff */
[----:B------:R-:W-:Y:S01]  /*5fa0*/  BSSY B1, `(.L_x_21584) ;  /* 0x0000006000017945 */ /* 0x000fe20003800000 */
[----:B------:R-:W-:Y:S01]  /*5fb0*/  IMAD.MOV.U32 R11, RZ, RZ, 0x1f ;  /* 0x0000001fff0b7424 */ /* 0x000fe200078e00ff */
[----:B------:R-:W-:-:S07]  /*5fc0*/  MOV R15, 0xffffffff ;  /* 0xffffffff000f7802 */ /* 0x000fce0000000f00 */
[----:B------:R-:W-:Y:S05]  /*5fd0*/  WARPSYNC.COLLECTIVE R15, `(.L_x_21585) ;  /* 0x000000000f087348 */ /* 0x000fea0003c00000 */
[----:B------:R0:W1:Y:S02]  /*5fe0*/  SHFL.BFLY P6, R14, R13, R12, R11 ;  /* 0x0c00000c0d0e7389 */ /* 0x00006400000c000b */
[----:B01----:R-:W-:Y:S05]  /*5ff0*/  ENDCOLLECTIVE ;  /* 0x000000000000791b */ /* 0x003fea0003800000 */
.L_x_21585:
[----:B------:R-:W-:Y:S05]  /*6000*/  BSYNC B1 ;  /* 0x0000000000017941 */ /* 0x000fea0003800000 */
.L_x_21584:
[----:B------:R-:W-:Y:S01]  /*6010*/  HFMA2 R12, -RZ, RZ, 0, 4.76837158203125e-07 ;  /* 0x00000008ff0c7431 */ /* 0x000fe200000001ff */
[----:B------:R-:W-:Y:S01]  /*6020*/  FMNMX R13, R13, R14, !PT ;  /* 0x0000000e0d0d7209 */ /* 0x000fe20007800000 */
[----:B------:R-:W-:Y:S01]  /*6030*/  IMAD.MOV.U32 R11, RZ, RZ, 0x1f ;  /* 0x0000001fff0b7424 */ /* 0x000fe200078e00ff */
[----:B------:R-:W-:-:S07]  /*6040*/  MOV R15, 0xffffffff ;  /* 0xffffffff000f7802 */ /* 0x000fce0000000f00 */
[----:B------:R-:W-:Y:S05]  /*6050*/  WARPSYNC.COLLECTIVE R15, `(.L_x_21586) ;  /* 0x000000000f087348 */ /* 0x000fea0003c00000 */
[----:B------:R0:W1:Y:S02]  /*6060*/  SHFL.BFLY P6, R14, R13, R12, R11 ;  /* 0x0c00000c0d0e7389 */ /* 0x00006400000c000b */
[----:B01----:R-:W-:Y:S05]  /*6070*/  ENDCOLLECTIVE ;  /* 0x000000000000791b */ /* 0x003fea0003800000 */
.L_x_21586:
[----:B------:R-:W-:Y:S01]  /*6080*/  IMAD.MOV.U32 R12, RZ, RZ, 0x4 ;  /* 0x00000004ff0c7424 */ /* 0x000fe200078e00ff */
[----:B------:R-:W-:-:S04]  /*6090*/  FMNMX R0, R13, R14, !PT ;  /* 0x0000000e0d007209 */ /* 0x000fc80007800000 */
[----:B------:R-:W-:-:S07]  /*60a0*/  MOV R13, R0 ;  /* 0x00000000000d7202 */ /* 0x000fce0000000f00 */
[----:B------:R-:W-:Y:S05]  /*60b0*/  WARPSYNC.COLLECTIVE R15, `(.L_x_21587) ;  /* 0x000000000f087348 */ /* 0x000fea0003c00000 */
[----:B------:R0:W1:Y:S02]  /*60c0*/  SHFL.BFLY P6, R14, R13, R12, R11 ;  /* 0x0c00000c0d0e7389 */ /* 0x00006400000c000b */
[----:B01----:R-:W-:Y:S05]  /*60d0*/  ENDCOLLECTIVE ;  /* 0x000000000000791b */ /* 0x003fea0003800000 */
.L_x_21587:
[----:B------:R-:W-:Y:S01]  /*60e0*/  HFMA2 R12, -RZ, RZ, 0, 1.1920928955078125e-07 ;  /* 0x00000002ff0c7431 */ /* 0x000fe200000001ff */
[----:B------:R-:W-:-:S04]  /*60f0*/  FMNMX R2, R0, R14, !PT ;  /* 0x0000000e00027209 */ /* 0x000fc80007800000 */
[----:B------:R-:W-:-:S07]  /*6100*/  MOV R13, R2 ;  /* 0x00000002000d7202 */ /* 0x000fce0000000f00 */
[----:B------:R-:W-:Y:S05]  /*6110*/  WARPSYNC.COLLECTIVE R15, `(.L_x_21588) ;  /* 0x000000000f087348 */ /* 0x000fea0003c00000 */
[----:B------:R0:W1:Y:S02]  /*6120*/  SHFL.BFLY P6, R14, R13, R12, R11 ;  /* 0x0c00000c0d0e7389 */ /* 0x00006400000c000b */
[----:B01----:R-:W-:Y:S05]  /*6130*/  ENDCOLLECTIVE ;  /* 0x000000000000791b */ /* 0x003fea0003800000 */
.L_x_21588:
[----:B------:R-:W-:Y:S02]  /*6140*/  MOV R12, 0x1 ;  /* 0x00000001000c7802 */ /* 0x000fe40000000f00 */
[----:B------:R-:W-:-:S05]  /*6150*/  FMNMX R3, R2, R14, !PT ;  /* 0x0000000e02037209 */ /* 0x000fca0007800000 */
[----:B------:R-:W-:-:S07]  /*6160*/  IMAD.MOV.U32 R13, RZ, RZ, R3 ;  /* 0x000000ffff0d7224 */ /* 0x000fce00078e0003 */
[----:B------:R-:W-:Y:S05]  /*6170*/  WARPSYNC.COLLECTIVE R15, `(.L_x_21589) ;  /* 0x000000000f087348 */ /* 0x000fea0003c00000 */
[----:B------:R0:W1:Y:S02]  /*6180*/  SHFL.BFLY P6, R14, R13, R12, R11 ;  /* 0x0c00000c0d0e7389 */ /* 0x00006400000c000b */
[----:B01----:R-:W-:Y:S05]  /*6190*/  ENDCOLLECTIVE ;  /* 0x000000000000791b */ /* 0x003fea0003800000 */
.L_x_21589:
        /* <DEDUP_REMOVED lines=110> */
[----:B------:R-:W-:Y:S01]  /*6880*/  FFMA R15, R28, 1.925963033500011079e-08, R15 ;  /* 0x32a570601c0f7823 */ /* 0x000fe2000000000f */
[----:B------:R-:W-:-:S04]  /*6890*/  FFMA.SAT R28, R12, R11, 0.5 ;  /* 0x3f0000000c1c7423 */ /* 0x000fc8000000200b */
[----:B------:R-:W-:Y:S02]  /*68a0*/  FFMA.RM R28, R28, R13, 12582913 ;  /* 0x4b4000011c1c7423 */ /* 0x000fe4000000400d */
        /* <DEDUP_REMOVED lines=131> */
[----:B------:R-:W-:-:S03]  /*70e0*/  MOV R12, 0x10 ;  /* 0x00000010000c7802 */ /* 0x000fc60000000f00 */
[----:B------:R-:W-:-:S07]  /*70f0*/  FADD R13, R13, R28 ;  /* 0x0000001c0d0d7221 */ /* 0x000fce0000000000 */
[----:B------:R-:W-:Y:S05]  /*7100*/  WARPSYNC.COLLECTIVE R15, `(.L_x_21590) ;  /* 0x000000000f087348 */ /* 0x000fea0003c00000 */
[----:B------:R0:W1:Y:S02]  /*7110*/  SHFL.BFLY P6, R14, R13, R12, R11 ;  /* 0x0c00000c0d0e7389 */ /* 0x00006400000c000b */
[----:B01----:R-:W-:Y:S05]  /*7120*/  ENDCOLLECTIVE ;  /* 0x000000000000791b */ /* 0x003fea0003800000 */
.L_x_21590:
[----:B------:R-:W-:Y:S02]  /*7130*/  HFMA2 R12, -RZ, RZ, 0, 4.76837158203125e-07 ;  /* 0x00000008ff0c7431 */ /* 0x000fe400000001ff */
[----:B------:R-:W-:-:S05]  /*7140*/  FADD R32, R13, R14 ;  /* 0x0000000e0d207221 */ /* 0x000fca0000000000 */
[----:B------:R-:W-:-:S07]  /*7150*/  MOV R13, R32 ;  /* 0x00000020000d7202 */ /* 0x000fce0000000f00 */
[----:B------:R-:W-:Y:S05]  /*7160*/  WARPSYNC.COLLECTIVE R15, `(.L_x_21591) ;  /* 0x000000000f087348 */ /* 0x000fea0003c00000 */
[----:B------:R0:W1:Y:S02]  /*7170*/  SHFL.BFLY P6, R14, R13, R12, R11 ;  /* 0x0c00000c0d0e7389 */ /* 0x00006400000c000b */
[----:B01----:R-:W-:Y:S05]  /*7180*/  ENDCOLLECTIVE ;  /* 0x000000000000791b */ /* 0x003fea0003800000 */
.L_x_21591:
[----:B------:R-:W-:Y:S01]  /*7190*/  MOV R12, 0x4 ;  /* 0x00000004000c7802 */ /* 0x000fe20000000f00 */
[----:B------:R-:W-:-:S04]  /*71a0*/  FADD R33, R32, R14 ;  /* 0x0000000e20217221 */ /* 0x000fc80000000000 */
[----:B------:R-:W-:-:S07]  /*71b0*/  IMAD.MOV.U32 R13, RZ, RZ, R33 ;  /* 0x000000ffff0d7224 */ /* 0x000fce00078e0021 */
[----:B------:R-:W-:Y:S05]  /*71c0*/  WARPSYNC.COLLECTIVE R15, `(.L_x_21592) ;  /* 0x000000000f087348 */ /* 0x000fea0003c00000 */
[----:B------:R0:W1:Y:S02]  /*71d0*/  SHFL.BFLY P6, R14, R13, R12, R11 ;  /* 0x0c00000c0d0e7389 */ /* 0x00006400000c000b */
[----:B01----:R-:W-:Y:S05]  /*71e0*/  ENDCOLLECTIVE ;  /* 0x000000000000791b */ /* 0x003fea0003800000 */
.L_x_21592:
[----:B------:R-:W-:Y:S02]  /*71f0*/  IMAD.MOV.U32 R12, RZ, RZ, 0x2 ;  /* 0x00000002ff0c7424 */ /* 0x000fe400078e00ff */
[----:B------:R-:W-:-:S05]  /*7200*/  FADD R34, R33, R14 ;  /* 0x0000000e21227221 */ /* 0x000fca0000000000 */
[----:B------:R-:W-:-:S07]  /*7210*/  MOV R13, R34 ;  /* 0x00000022000d7202 */ /* 0x000fce0000000f00 */
[----:B------:R-:W-:Y:S05]  /*7220*/  WARPSYNC.COLLECTIVE R15, `(.L_x_21593) ;  /* 0x000000000f087348 */ /* 0x000fea0003c00000 */
[----:B------:R0:W1:Y:S02]  /*7230*/  SHFL.BFLY P6, R14, R13, R12, R11 ;  /* 0x0c00000c0d0e7389 */ /* 0x00006400000c000b */
[----:B01----:R-:W-:Y:S05]  /*7240*/  ENDCOLLECTIVE ;  /* 0x000000000000791b */ /* 0x003fea0003800000 */
.L_x_21593:
[----:B------:R-:W-:Y:S02]  /*7250*/  HFMA2 R12, -RZ, RZ, 0, 5.9604644775390625e-08 ;  /* 0x00000001ff0c7431 */ /* 0x000fe400000001ff */
[----:B------:R-:W-:-:S05]  /*7260*/  FADD R35, R34, R14 ;  /* 0x0000000e22237221 */ /* 0x000fca0000000000 */
[----:B------:R-:W-:-:S07]  /*7270*/  MOV R13, R35 ;  /* 0x00000023000d7202 */ /* 0x000fce0000000f00 */
[----:B------:R-:W-:Y:S05]  /*7280*/  WARPSYNC.COLLECTIVE R15, `(.L_x_21594) ;  /* 0x000000000f087348 */ /* 0x000fea0003c00000 */
[----:B------:R0:W1:Y:S02]  /*7290*/  SHFL.BFLY P6, R14, R13, R12, R11 ;  /* 0x0c00000c0d0e7389 */ /* 0x00006400000c000b */
[----:B01----:R-:W-:Y:S05]  /*72a0*/  ENDCOLLECTIVE ;  /* 0x000000000000791b */ /* 0x003fea0003800000 */
.L_x_21594:
[----:B------:R-:W-:Y:S05]  /*72b0*/  BRA `(.L_x_21595) ;  /* 0xffffffd000f07947 */ /* 0x000fea000383ffff */
        .weak           $__internal_335_$__cuda_sm3x_div_rn_noftz_f32_slowpath
        .type           $__internal_335_$__cuda_sm3x_div_rn_noftz_f32_slowpath,@function
        .size           $__internal_335_$__cuda_sm3x_div_rn_noftz_f32_slowpath,(.L_x_37712 - $__internal_335_$__cuda_sm3x_div_rn_noftz_f32_slowpath)
$__internal_335_$__cuda_sm3x_div_rn_noftz_f32_slowpath:
        /* <DEDUP_REMOVED lines=35> */
.L_x_21597:
        /* <DEDUP_REMOVED lines=51> */
.L_x_21604:
[----:B------:R-:W-:-:S04]  /*7820*/  LOP3.LUT R4, R4, 0x80000000, RZ, 0xc0, !PT ;  /* 0x8000000004047812 */ /* 0x000fc800078ec0ff */
[----:B------:R-:W-:Y:S01]  /*7830*/  LOP3.LUT R4, R4, 0x7f800000, RZ, 0xfc, !PT ;  /* 0x7f80000004047812 */ /* 0x000fe200078efcff */
[----:B------:R-:W-:Y:S06]  /*7840*/  BRA `(.L_x_21605) ;  /* 0x0000000000047947 */ /* 0x000fec0003800000 */
.L_x_21603:
[----:B------:R-:W-:-:S07]  /*7850*/  LEA R4, R41, R4, 0x17 ;  /* 0x0000000429047211 */ /* 0x000fce00078eb8ff */
.L_x_21605:
[----:B------:R-:W-:Y:S05]  /*7860*/  BSYNC.RECONVERGENT B2 ;  /* 0x0000000000027941 */ /* 0x000fea0003800200 */
.L_x_21602:
[----:B------:R-:W-:Y:S05]  /*7870*/  BRA `(.L_x_21606) ;  /* 0x0000000000207947 */ /* 0x000fea0003800000 */
.L_x_21601:
[----:B------:R-:W-:-:S04]  /*7880*/  LOP3.LUT R4, R33, 0x80000000, R4, 0x48, !PT ;  /* 0x8000000021047812 */ /* 0x000fc800078e4804 */
[----:B------:R-:W-:Y:S01]  /*7890*/  LOP3.LUT R4, R4, 0x7f800000, RZ, 0xfc, !PT ;  /* 0x7f80000004047812 */ /* 0x000fe200078efcff */
[----:B------:R-:W-:Y:S06]  /*78a0*/  BRA `(.L_x_21606) ;  /* 0x0000000000147947 */ /* 0x000fec0003800000 */
.L_x_21600:
[----:B------:R-:W-:Y:S01]  /*78b0*/  LOP3.LUT R4, R33, 0x80000000, R4, 0x48, !PT ;  /* 0x8000000021047812 */ /* 0x000fe200078e4804 */
[----:B------:R-:W-:Y:S06]  /*78c0*/  BRA `(.L_x_21606) ;  /* 0x00000000000c7947 */ /* 0x000fec0003800000 */
.L_x_21599:
[----:B------:R-:W0:Y:S01]  /*78d0*/  MUFU.RSQ R4, -QNAN ;  /* 0xffc0000000047908 */ /* 0x000e220000001400 */
[----:B------:R-:W-:Y:S05]  /*78e0*/  BRA `(.L_x_21606) ;  /* 0x0000000000047947 */ /* 0x000fea0003800000 */
.L_x_21598:
[----:B------:R-:W-:-:S07]  /*78f0*/  FADD.FTZ R4, R4, R11 ;  /* 0x0000000b04047221 */ /* 0x000fce0000010000 */
.L_x_21606:
[----:B------:R-:W-:Y:S05]  /*7900*/  BSYNC.RECONVERGENT B1 ;  /* 0x0000000000017941 */ /* 0x000fea0003800200 */
.L_x_21596:
[----:B------:R-:W-:-:S04]  /*7910*/  HFMA2 R13, -RZ, RZ, 0, 0 ;  /* 0x00000000ff0d7431 */ /* 0x000fc800000001ff */
[----:B0-----:R-:W-:Y:S05]  /*7920*/  RET.REL.NODEC R12 `(_Z15SoftmaxWarpImplI22BroadcastScaleMaskLoadIffbLm2EiE11DirectStoreIffEfLi1ELi24ELi32ELi1ELb0EL9Algorithm0EEvT_T0_ll) ;  /* 0xffffff840cb47950 */ /* 0x001fea0003c3ffff */
.L_x_21607:
        /* <DEDUP_REMOVED lines=13> */
.L_x_37712:


//--------------------- .text._Z15SoftmaxWarpImplI22BroadcastScaleMaskLoadIffbLm2EiE11DirectStoreIffEfLi1ELi23ELi32ELi1ELb1EL9Algorithm0EEvT_T0_ll --------------------------
	.section	.text._Z15SoftmaxWarpImplI22BroadcastScaleMaskLoadIffbLm2EiE11DirectStoreIffEfLi1ELi23ELi32ELi1ELb1EL9Algorithm0EEvT_T0_ll,"ax",@progbits
	.align	128
        .global         _Z15SoftmaxWarpImplI22BroadcastScaleMaskLoadIffbLm2EiE11DirectStoreIffEfLi1ELi23ELi32ELi1ELb1EL9Algorithm0EEvT_T0_ll
        .type           _Z15SoftmaxWarpImplI22BroadcastScaleMaskLoadIffbLm2EiE11DirectStoreIffEfLi1ELi23ELi32ELi1ELb1EL9Algorithm0EEvT_T0_ll,@function
        .size           _Z15SoftmaxWarpImplI22BroadcastScaleMaskLoadIffbLm2EiE11DirectStoreIffEfLi1ELi23ELi32ELi1ELb1EL9Algorithm0EEvT_T0_ll,(.L_x_37713 - _Z15SoftmaxWarpImplI22BroadcastScaleMaskLoadIffbLm2EiE11DirectStoreIffEfLi1ELi23ELi32ELi1ELb1EL9Algorithm0EEvT_T0_ll)
        .other          _Z15SoftmaxWarpImplI22BroadcastScaleMaskLoadIffbLm2EiE11DirectStoreIffEfLi1ELi23ELi32ELi1ELb1EL9Algorithm0EEvT_T0_ll,@"STO_CUDA_ENTRY STV_DEFAULT"
_Z15SoftmaxWarpImplI22BroadcastScaleMaskLoadIffbLm2EiE11DirectStoreIffEfLi1ELi23ELi32ELi1ELb1EL9Algorithm0EEvT_T0_ll:
.text._Z15SoftmaxWarpImplI22BroadcastScaleMaskLoadIffbLm2EiE11DirectStoreIffEfLi1ELi23ELi32ELi1ELb1EL9Algorithm0EEvT_T0_ll:
        /* <DEDUP_REMOVED lines=29> */
.L_x_21608:
        /* <DEDUP_REMOVED lines=29> */
.L_x_21703:
[----:B------:R-:W0:Y:S01]  /*03a0*/  LDC.64 R14, c[0x0][0x3f0] ;  /* 0x0000fc00ff0e7b82 */ /* 0x000e220000000a00 */
[----:B------:R-:W-:Y:S01]  /*03b0*/  BSSY.RECONVERGENT B1, `(.L_x_21610) ;  /* 0x000003f000017945 */ /* 0x000fe20003800200 */
[----:B-1----:R-:W-:Y:S01]  /*03c0*/  MOV R4, 0xff800000 ;  /* 0xff80000000047802 */ /* 0x002fe20000000f00 */
        /* <DEDUP_REMOVED lines=61> */
.L_x_21611:
[----:B------:R-:W-:Y:S05]  /*07a0*/  BSYNC.RECONVERGENT B1 ;  /* 0x0000000000017941 */ /* 0x000fea0003800200 */
.L_x_21610:
        /* <DEDUP_REMOVED lines=54> */
.L_x_21613:
[----:B------:R-:W-:Y:S05]  /*0b10*/  BSYNC.RECONVERGENT B1 ;  /* 0x0000000000017941 */ /* 0x000fea0003800200 */
.L_x_21612:
        /* <DEDUP_REMOVED lines=61> */
.L_x_21615:
[----:B------:R-:W-:Y:S05]  /*0ef0*/  BSYNC.RECONVERGENT B1 ;  /* 0x0000000000017941 */ /* 0x000fea0003800200 */
.L_x_21614:
        /* <DEDUP_REMOVED lines=10> */
[----:B------:R-:W-:Y:S02]  /*0fa0*/  R2UR UR7, R41 ;  /* 0x00000000290772ca */ /* 0x000fe400000e0000 */
[----:B------:R-:W-:Y:S02]  /*0fb0*/  IABS R22, R16 ;  /* 0x0000001000167213 */ /* 0x000fe40000000000 */
[----:B------:R-:W1:Y:S01]  /*0fc0*/  LDC.64 R48, c[0x0][0x390] ;  /* 0x0000e400ff307b82 */ /* 0x000e620000000a00 */
[----:B------:R-:W-:Y:S02]  /*0fd0*/  SHF.R.S64 R42, RZ, 0x1e, R16 ;  /* 0x0000001eff2a7819 */ /* 0x000fe40000001010 */
[----:B------:R-:W-:-:S02]  /*0fe0*/  R2UR UR4, R40 ;  /* 0x00000000280472ca */ /* 0x000fc400000e0000 */
[----:B------:R-:W-:Y:S02]  /*0ff0*/  R2UR UR5, R41 ;  /* 0x00000000290572ca */ /* 0x000fe400000e0000 */
        /* <DEDUP_REMOVED lines=43> */
.L_x_21617:
[----:B------:R-:W-:Y:S05]  /*12b0*/  BSYNC.RECONVERGENT B1 ;  /* 0x0000000000017941 */ /* 0x000fea0003800200 */
.L_x_21616:
        /* <DEDUP_REMOVED lines=57> */
.L_x_21619:
[----:B------:R-:W-:Y:S05]  /*1650*/  BSYNC.RECONVERGENT B1 ;  /* 0x0000000000017941 */ /* 0x000fea0003800200 */
.L_x_21618:
        /* <DEDUP_REMOVED lines=58> */
.L_x_21621:
[----:B------:R-:W-:Y:S05]  /*1a00*/  BSYNC.RECONVERGENT B1 ;  /* 0x0000000000017941 */ /* 0x000fea0003800200 */
.L_x_21620:
        /* <DEDUP_REMOVED lines=56> */
.L_x_21623:
[----:B------:R-:W-:Y:S05]  /*1d90*/  BSYNC.RECONVERGENT B1 ;  /* 0x0000000000017941 */ /* 0x000fea0003800200 */
.L_x_21622:
        /* <DEDUP_REMOVED lines=58> */
.L_x_21625:
[----:B------:R-:W-:Y:S05]  /*2140*/  BSYNC.RECONVERGENT B1 ;  /* 0x0000000000017941 */ /* 0x000fea0003800200 */
.L_x_21624:
        /* <DEDUP_REMOVED lines=57> */
.L_x_21627:
[----:B------:R-:W-:Y:S05]  /*24e0*/  BSYNC.RECONVERGENT B1 ;  /* 0x0000000000017941 */ /* 0x000fea0003800200 */
.L_x_21626:
        /* <DEDUP_REMOVED lines=63> */
.L_x_21629:
[----:B------:R-:W-:Y:S05]  /*28e0*/  BSYNC.RECONVERGENT B1 ;  /* 0x0000000000017941 */ /* 0x000fea0003800200 */
.L_x_21628:
        /* <DEDUP_REMOVED lines=54> */
.L_x_21631:
[----:B------:R-:W-:Y:S05]  /*2c50*/  BSYNC.RECONVERGENT B1 ;  /* 0x0000000000017941 */ /* 0x000fea0003800200 */
.L_x_21630:
[----:B------:R-:W-:Y:S01]  /*2c60*/  BSSY.RECONVERGENT B1, `(.L_x_21632) ;  /* 0x0000039000017945 */ /* 0x000fe20003800200 */
[----:B------:R-:W-:Y:S01]  /*2c70*/  IMAD.MOV.U32 R30, RZ, RZ, -0x800000 ;  /* 0xff800000ff1e7424 */ /* 0x000fe200078e00ff */
[----:B------:R-:W-:Y:S01]  /*2c80*/  MOV R34, 0xff800000 ;  /* 0xff80000000227802 */ /* 0x000fe20000000f00 */
[----:B------:R-:W-:Y:S01]  /*2c90*/  IMAD.MOV.U32 R32, RZ, RZ, -0x800000 ;  /* 0xff800000ff207424 */ /* 0x000fe200078e00ff */
[----:B------:R-:W-:Y:S06]  /*2ca0*/  @P4 BRA `(.L_x_21633) ;  /* 0x0000000000d04947 */ /* 0x000fec0003800000 */
        /* <DEDUP_REMOVED lines=52> */
.L_x_21633:
[----:B------:R-:W-:Y:S05]  /*2ff0*/  BSYNC.RECONVERGENT B1 ;  /* 0x0000000000017941 */ /* 0x000fea0003800200 */
.L_x_21632:
        /* <DEDUP_REMOVED lines=54> */
.L_x_21635:
[----:B------:R-:W-:Y:S05]  /*3360*/  BSYNC.RECONVERGENT B1 ;  /* 0x0000000000017941 */ /* 0x000fea0003800200 */
.L_x_21634:
        /* <DEDUP_REMOVED lines=54> */
.L_x_21637:
[----:B------:R-:W-:Y:S05]  /*36d0*/  BSYNC.RECONVERGENT B1 ;  /* 0x0000000000017941 */ /* 0x000fea0003800200 */
.L_x_21636:
        /* <DEDUP_REMOVED lines=36> */
[----:B-1----:R-:W-:-:S03]  /*3920*/  ISETP.NE.U32.AND P2, PT, R44, 0x1, PT ;  /* 0x000000012c00780c */ /* 0x002fc60003f45070 */
        /* <DEDUP_REMOVED lines=18> */
.L_x_21639:
[----:B------:R-:W-:Y:S05]  /*3a50*/  BSYNC.RECONVERGENT B1 ;  /* 0x0000000000017941 */ /* 0x000fea0003800200 */
.L_x_21638:
        /* <DEDUP_REMOVED lines=58> */
.L_x_21641:
[----:B------:R-:W-:Y:S05]  /*3e00*/  BSYNC.RECONVERGENT B1 ;  /* 0x0000000000017941 */ /* 0x000fea0003800200 */
.L_x_21640:
        /* <DEDUP_REMOVED lines=38> */
[----:B0-----:R-:W-:-:S03]  /*4070*/  ISETP.NE.U32.AND P1, PT, R44, 0x1, PT ;  /* 0x000000012c00780c */ /* 0x001fc60003f25070 */
[----:B------:R-:W-:Y:S01]  /*4080*/  @!P4 IMAD.MOV R12, RZ, RZ, -R12 ;  /* 0x000000ffff0cc224 */ /* 0x000fe200078e0a0c */
[----:B------:R-:W-:Y:S02]  /*4090*/  @!P3 LOP3.LUT R12, RZ, R46, RZ, 0x33, !PT ;  /* 0x0000002eff0cb212 */ /* 0x000fe400078e33ff */
[----:B------:R-:W-:Y:S02]  /*40a0*/  ISETP.NE.AND.EX P1, PT, R45, RZ, PT, P1 ;  /* 0x000000ff2d00720c */ /* 0x000fe40003f25310 */
        /* <DEDUP_REMOVED lines=19> */
.L_x_21643:
[----:B------:R-:W-:Y:S05]  /*41e0*/  BSYNC.RECONVERGENT B1 ;  /* 0x0000000000017941 */ /* 0x000fea0003800200 */
.L_x_21642:
        /* <DEDUP_REMOVED lines=65> */
.L_x_21645:
[----:B------:R-:W-:Y:S05]  /*4600*/  BSYNC.RECONVERGENT B1 ;  /* 0x0000000000017941 */ /* 0x000fea0003800200 */
.L_x_21644:
        /* <DEDUP_REMOVED lines=57> */
.L_x_21647:
[----:B------:R-:W-:Y:S05]  /*49a0*/  BSYNC.RECONVERGENT B1 ;  /* 0x0000000000017941 */ /* 0x000fea0003800200 */
.L_x_21646:
[----:B------:R-:W-:Y:S01]  /*49b0*/  BSSY.RECONVERGENT B1, `(.L_x_21648) ;  /* 0x0000037000017945 */ /* 0x000fe20003800200 */
[----:B------:R-:W-:-:S03]  /*49c0*/  IMAD.MOV.U32 R54, RZ, RZ, -0x800000 ;  /* 0xff800000ff367424 */ /* 0x000fc600078e00ff */
[----:B------:R-:W-:Y:S05]  /*49d0*/  @P1 BRA `(.L_x_21649) ;  /* 0x0000000000d01947 */ /* 0x000fea0003800000 */
[----:B------:R-:W0:Y:S01]  /*49e0*/  LDC R54, c[0x0][0x3a8] ;  /* 0x0000ea00ff367b82 */ /* 0x000e220000000800 */
        /* <DEDUP_REMOVED lines=12> */
[----:B------:R-:W-:-:S04]  /*4ab0*/  IMAD.HI.U32 R15, R15, R45, R14 ;  /* 0x0000002d0f0f7227 */ /* 0x000fc800078e000e */
[----:B------:R-:W-:-:S05]  /*4ac0*/  IMAD R45, R0, UR50, R33 ;  /* 0x00000032002d7c24 */ /* 0x000fca000f8e0221 */
        /* <DEDUP_REMOVED lines=17> */
[----:B------:R-:W-:-:S03]  /*4be0*/  ISETP.NE.AND.EX P1, PT, R15, RZ, PT, P1 ;  /* 0x000000ff0f00720c */ /* 0x000fc60003f25310 */
[----:B------:R-:W-:Y:S01]  /*4bf0*/  IMAD.MOV R12, RZ, RZ, -R11 ;  /* 0x000000ffff0c7224 */ /* 0x000fe200078e0a0b */
[----:B------:R-:W-:Y:S02]  /*4c00*/  SEL R11, R11, RZ, P1 ;  /* 0x000000ff0b0b7207 */ /* 0x000fe40000800000 */
[----:B-1----:R-:W-:Y:S01]  /*4c10*/  ISETP.NE.U32.AND P2, PT, R42, 0x1, PT ;  /* 0x000000012a00780c */ /* 0x002fe20003f45070 */
[--C-:B------:R-:W-:Y:S01]  /*4c20*/  IMAD R12, R54, R12, R45.reuse ;  /* 0x0000000c360c7224 */ /* 0x100fe200078e022d */
[----:B------:R-:W-:Y:S01]  /*4c30*/  SHF.R.S64 R42, RZ, 0x1e, R45 ;  /* 0x0000001eff2a7819 */ /* 0x000fe2000000102d */
[----:B------:R-:W-:Y:S01]  /*4c40*/  IMAD R11, R11, UR40, RZ ;  /* 0x000000280b0b7c24 */ /* 0x000fe2000f8e02ff */
        /* <DEDUP_REMOVED lines=13> */
.L_x_21649:
[----:B------:R-:W-:Y:S05]  /*4d20*/  BSYNC.RECONVERGENT B1 ;  /* 0x0000000000017941 */ /* 0x000fea0003800200 */
.L_x_21648:
[----:B------:R-:W-:Y:S01]  /*4d30*/  BSSY.RECONVERGENT B1, `(.L_x_21650) ;  /* 0x0000037000017945 */ /* 0x000fe20003800200 */
[----:B------:R-:W-:-:S03]  /*4d40*/  MOV R56, 0xff800000 ;  /* 0xff80000000387802 */ /* 0x000fc60000000f00 */
        /* <DEDUP_REMOVED lines=15> */
[----:B------:R-:W-:-:S05]  /*4e40*/  IMAD R45, R0, UR50, R35 ;  /* 0x00000032002d7c24 */ /* 0x000fca000f8e0223 */
        /* <DEDUP_REMOVED lines=18> */
[C---:B------:R-:W-:Y:S02]  /*4f70*/  IADD3 R12, PT, PT, -R11.reuse, RZ, RZ ;  /* 0x000000ff0b0c7210 */ /* 0x040fe40007ffe1ff */
        /* <DEDUP_REMOVED lines=18> */
.L_x_21651:
[----:B------:R-:W-:Y:S05]  /*50a0*/  BSYNC.RECONVERGENT B1 ;  /* 0x0000000000017941 */ /* 0x000fea0003800200 */
.L_x_21650:
[----:B------:R-:W-:Y:S04]  /*50b0*/  BSSY.RECONVERGENT B1, `(.L_x_21652) ;  /* 0x0000036000017945 */ /* 0x000fe80003800200 */
[----:B------:R-:W-:Y:S05]  /*50c0*/  @P3 BRA `(.L_x_21653) ;  /* 0x0000000000d03947 */ /* 0x000fea0003800000 */
[----:B------:R-:W0:Y:S01]  /*50d0*/  LDC R48, c[0x0][0x3a8] ;  /* 0x0000ea00ff307b82 */ /* 0x000e220000000800 */
[C---:B------:R-:W-:Y:S02]  /*50e0*/  R2UR UR6, R40.reuse ;  /* 0x00000000280672ca */ /* 0x040fe400000e0000 */
[C---:B------:R-:W-:Y:S02]  /*50f0*/  R2UR UR7, R41.reuse ;  /* 0x00000000290772ca */ /* 0x040fe400000e0000 */
[----:B------:R-:W-:Y:S02]  /*5100*/  R2UR UR4, R40 ;  /* 0x00000000280472ca */ /* 0x000fe400000e0000 */
[----:B------:R-:W-:Y:S02]  /*5110*/  R2UR UR5, R41 ;  /* 0x00000000290572ca */ /* 0x000fe400000e0000 */
[----:B0-----:R-:W-:Y:S02]  /*5120*/  IABS R43, R48 ;  /* 0x00000030002b7213 */ /* 0x001fe40000000000 */
[----:B------:R-:W-:-:S02]  /*5130*/  ISETP.NE.AND P5, PT, R48, RZ, PT ;  /* 0x000000ff3000720c */ /* 0x000fc40003fa5270 */
[----:B------:R-:W0:Y:S08]  /*5140*/  I2F.RP R11, R43 ;  /* 0x0000002b000b7306 */ /* 0x000e300000209400 */
[----:B0-----:R-:W0:Y:S02]  /*5150*/  MUFU.RCP R11, R11 ;  /* 0x0000000b000b7308 */ /* 0x001e240000001000 */
[----:B0-----:R-:W-:-:S06]  /*5160*/  VIADD R14, R11, 0xffffffe ;  /* 0x0ffffffe0b0e7836 */ /* 0x001fcc0000000000 */
[----:B------:R0:W1:Y:S02]  /*5170*/  F2I.FTZ.U32.TRUNC.NTZ R15, R14 ;  /* 0x0000000e000f7305 */ /* 0x000064000021f000 */
[----:B0-----:R-:W-:Y:S01]  /*5180*/  IMAD.MOV.U32 R14, RZ, RZ, RZ ;  /* 0x000000ffff0e7224 */ /* 0x001fe200078e00ff */
[----:B-1----:R-:W-:-:S05]  /*5190*/  IADD3 R12, PT, PT, RZ, -R15, RZ ;  /* 0x8000000fff0c7210 */ /* 0x002fca0007ffe0ff */
        /* <DEDUP_REMOVED lines=19> */
[----:B------:R-:W-:-:S05]  /*52d0*/  @!P5 LOP3.LUT R11, RZ, R48, RZ, 0x33, !PT ;  /* 0x00000030ff0bd212 */ /* 0x000fca00078e33ff */
[----:B------:R-:W-:Y:S01]  /*52e0*/  IMAD.MOV R12, RZ, RZ, -R11 ;  /* 0x000000ffff0c7224 */ /* 0x000fe200078e0a0b */
[----:B-1----:R-:W-:Y:S02]  /*52f0*/  ISETP.NE.U32.AND P1, PT, R42, 0x1, PT ;  /* 0x000000012a00780c */ /* 0x002fe40003f25070 */
        /* <DEDUP_REMOVED lines=17> */
.L_x_21653:
[----:B------:R-:W-:Y:S05]  /*5410*/  BSYNC.RECONVERGENT B1 ;  /* 0x0000000000017941 */ /* 0x000fea0003800200 */
.L_x_21652:
        /* <DEDUP_REMOVED lines=11> */
[----:B0-----:R-:W-:-:S06]  /*54d0*/  IADD3 R14, PT, PT, R11, 0xffffffe, RZ ;  /* 0x0ffffffe0b0e7810 */ /* 0x001fcc0007ffe0ff */
[----:B------:R0:W1:Y:S02]  /*54e0*/  F2I.FTZ.U32.TRUNC.NTZ R15, R14 ;  /* 0x0000000e000f7305 */ /* 0x000064000021f000 */
[----:B0-----:R-:W-:Y:S01]  /*54f0*/  MOV R14, RZ ;  /* 0x000000ff000e7202 */ /* 0x001fe20000000f00 */
        /* <DEDUP_REMOVED lines=40> */
.L_x_21655:
[----:B------:R-:W-:Y:S05]  /*5780*/  BSYNC.RECONVERGENT B1 ;  /* 0x0000000000017941 */ /* 0x000fea0003800200 */
.L_x_21654:
        /* <DEDUP_REMOVED lines=44> */
[----:B------:R-:W-:Y:S01]  /*5a50*/  FADD R52, -R15, R52 ;  /* 0x000000340f347221 */ /* 0x000fe20000000100 */
[----:B------:R-:W-:Y:S01]  /*5a60*/  FFMA.RM R38, R49, R12, 12582913 ;  /* 0x4b40000131267423 */ /* 0x000fe2000000400c */
[----:B------:R-:W-:Y:S01]  /*5a70*/  FFMA.SAT R15, R6, R11, 0.5 ;  /* 0x3f000000060f7423 */ /* 0x000fe2000000200b */
[----:B------:R-:W-:-:S02]  /*5a80*/  IMAD.SHL.U32 R13, R13, 0x800000, RZ ;  /* 0x008000000d0d7824 */ /* 0x000fc400078e00ff */
[-C--:B-1----:R-:W-:Y:S01]  /*5a90*/  FFMA.SAT R43, R16, R11.reuse, 0.5 ;  /* 0x3f000000102b7423 */ /* 0x082fe2000000200b */
[----:B------:R-:W-:Y:S01]  /*5aa0*/  FADD R49, R38, -12583039 ;  /* 0xcb40007f26317421 */ /* 0x000fe20000000000 */
[-C--:B------:R-:W-:Y:S01]  /*5ab0*/  FFMA.RM R15, R15, R12.reuse, 12582913 ;  /* 0x4b4000010f0f7423 */ /* 0x080fe2000000400c */
[-C--:B------:R-:W-:Y:S01]  /*5ac0*/  FFMA.SAT R53, R20, R11.reuse, 0.5 ;  /* 0x3f00000014357423 */ /* 0x080fe2000000200b */
[----:B------:R-:W-:Y:S01]  /*5ad0*/  FFMA.RM R43, R43, R12, 12582913 ;  /* 0x4b4000012b2b7423 */ /* 0x000fe2000000400c */
[----:B------:R-:W-:Y:S01]  /*5ae0*/  FFMA R49, R4, 1.4426950216293334961, -R49 ;  /* 0x3fb8aa3b04317823 */ /* 0x000fe20000000831 */
[C---:B------:R-:W-:Y:S01]  /*5af0*/  FADD R45, R15.reuse, -12583039 ;  /* 0xcb40007f0f2d7421 */ /* 0x040fe20000000000 */
[----:B------:R-:W-:Y:S01]  /*5b00*/  SHF.L.U32 R15, R15, 0x17, RZ ;  /* 0x000000170f0f7819 */ /* 0x000fe200000006ff */
[----:B------:R-:W-:Y:S02]  /*5b10*/  IMAD.SHL.U32 R38, R38, 0x800000, RZ ;  /* 0x0080000026267824 */ /* 0x000fe400078e00ff */
[----:B------:R-:W-:Y:S01]  /*5b20*/  FFMA R4, R4, 1.925963033500011079e-08, R49 ;  /* 0x32a5706004047823 */ /* 0x000fe20000000031 */
[----:B------:R-:W-:Y:S01]  /*5b30*/  FFMA R45, R6, 1.4426950216293334961, -R45 ;  /* 0x3fb8aa3b062d7823 */ /* 0x000fe2000000082d */
[----:B--2---:R-:W-:Y:S01]  /*5b40*/  FMUL R49, R13, R36 ;  /* 0x000000240d317220 */ /* 0x004fe20000400000 */
[-C--:B------:R-:W-:Y:S01]  /*5b50*/  FFMA.SAT R13, R10, R11.reuse, 0.5 ;  /* 0x3f0000000a0d7423 */ /* 0x080fe2000000200b */
[-C--:B------:R-:W-:Y:S01]  /*5b60*/  FFMA.RM R53, R53, R12.reuse, 12582913 ;  /* 0x4b40000135357423 */ /* 0x080fe2000000400c */
[----:B------:R-:W-:Y:S01]  /*5b70*/  FFMA R45, R6, 1.925963033500011079e-08, R45 ;  /* 0x32a57060062d7823 */ /* 0x000fe2000000002d */
[----:B------:R-:W-:Y:S01]  /*5b80*/  FFMA.SAT R59, R30, R11, 0.5 ;  /* 0x3f0000001e3b7423 */ /* 0x000fe2000000200b */
[----:B------:R-:W-:Y:S01]  /*5b90*/  FFMA.RM R6, R13, R12, 12582913 ;  /* 0x4b4000010d067423 */ /* 0x000fe2000000400c */
[C---:B------:R-:W-:Y:S01]  /*5ba0*/  FADD R55, R53.reuse, -12583039 ;  /* 0xcb40007f35377421 */ /* 0x040fe20000000000 */
[----:B------:R-:W1:Y:S01]  /*5bb0*/  MUFU.EX2 R48, R45 ;  /* 0x0000002d00307308 */ /* 0x000e620000000800 */
[----:B------:R-:W-:-:S02]  /*5bc0*/  IMAD.SHL.U32 R42, R53, 0x800000, RZ ;  /* 0x00800000352a7824 */ /* 0x000fc400078e00ff */
[----:B------:R-:W-:Y:S01]  /*5bd0*/  FADD R13, R6, -12583039 ;  /* 0xcb40007f060d7421 */ /* 0x000fe20000000000 */
[----:B------:R-:W-:Y:S01]  /*5be0*/  FFMA R55, R20, 1.4426950216293334961, -R55 ;  /* 0x3fb8aa3b14377823 */ /* 0x000fe20000000837 */
[----:B------:R-:W-:Y:S01]  /*5bf0*/  SHF.L.U32 R6, R6, 0x17, RZ ;  /* 0x0000001706067819 */ /* 0x000fe200000006ff */
[----:B------:R-:W-:Y:S01]  /*5c00*/  FFMA.RM R59, R59, R12, 12582913 ;  /* 0x4b4000013b3b7423 */ /* 0x000fe2000000400c */
[----:B------:R-:W-:Y:S01]  /*5c10*/  FFMA R13, R10, 1.4426950216293334961, -R13 ;  /* 0x3fb8aa3b0a0d7823 */ /* 0x000fe2000000080d */
[----:B------:R-:W-:-:S03]  /*5c20*/  FFMA R55, R20, 1.925963033500011079e-08, R55 ;  /* 0x32a5706014377823 */ /* 0x000fc60000000037 */
[----:B------:R-:W-:Y:S02]  /*5c30*/  FFMA R10, R10, 1.925963033500011079e-08, R13 ;  /* 0x32a570600a0a7823 */ /* 0x000fe4000000000d */
[----:B------:R-:W2:Y:S01]  /*5c40*/  MUFU.EX2 R13, R4 ;  /* 0x00000004000d7308 */ /* 0x000ea20000000800 */
[----:B-1----:R-:W-:Y:S01]  /*5c50*/  FMUL R48, R15, R48 ;  /* 0x000000300f307220 */ /* 0x002fe20000400000 */
[C---:B------:R-:W-:Y:S01]  /*5c60*/  FADD R15, R43.reuse, -12583039 ;  /* 0xcb40007f2b0f7421 */ /* 0x040fe20000000000 */
[----:B------:R-:W-:-:S05]  /*5c70*/  IMAD.SHL.U32 R43, R43, 0x800000, RZ ;  /* 0x008000002b2b7824 */ /* 0x000fca00078e00ff */
[----:B------:R-:W1:Y:S01]  /*5c80*/  MUFU.EX2 R45, R10 ;  /* 0x0000000a002d7308 */ /* 0x000e620000000800 */
[----:B------:R-:W-:-:S04]  /*5c90*/  FFMA R15, R16, 1.4426950216293334961, -R15 ;  /* 0x3fb8aa3b100f7823 */ /* 0x000fc8000000080f */
[----:B------:R-:W-:-:S03]  /*5ca0*/  FFMA R15, R16, 1.925963033500011079e-08, R15 ;  /* 0x32a57060100f7823 */ /* 0x000fc6000000000f */
[----:B------:R-:W3:Y:S01]  /*5cb0*/  MUFU.EX2 R55, R55 ;  /* 0x0000003700377308 */ /* 0x000ee20000000800 */
[----:B--2---:R-:W-:Y:S01]  /*5cc0*/  FMUL R46, R38, R13 ;  /* 0x0000000d262e7220 */ /* 0x004fe20000400000 */
[----:B------:R-:W-:-:S04]  /*5cd0*/  FFMA.SAT R13, R18, R11, 0.5 ;  /* 0x3f000000120d7423 */ /* 0x000fc8000000200b */
[----:B------:R-:W-:Y:S02]  /*5ce0*/  FFMA.RM R13, R13, R12, 12582913 ;  /* 0x4b4000010d0d7423 */ /* 0x000fe4000000400c */
[----:B------:R-:W2:Y:S01]  /*5cf0*/  MUFU.EX2 R44, R15 ;  /* 0x0000000f002c7308 */ /* 0x000ea20000000800 */
[----:B-1----:R-:W-:Y:S01]  /*5d00*/  FMUL R45, R6, R45 ;  /* 0x0000002d062d7220 */ /* 0x002fe20000400000 */
[C---:B------:R-:W-:Y:S01]  /*5d10*/  FADD R51, R13.reuse, -12583039 ;  /* 0xcb40007f0d337421 */ /* 0x040fe20000000000 */
[----:B------:R-:W-:-:S03]  /*5d20*/  SHF.L.U32 R13, R13, 0x17, RZ ;  /* 0x000000170d0d7819 */ /* 0x000fc600000006ff */
[----:B------:R-:W-:Y:S01]  /*5d30*/  FFMA R51, R18, 1.4426950216293334961, -R51 ;  /* 0x3fb8aa3b12337823 */ /* 0x000fe20000000833 */
[----:B---3--:R-:W-:-:S03]  /*5d40*/  FMUL R42, R42, R55 ;  /* 0x000000372a2a7220 */ /* 0x008fc60000400000 */
[----:B------:R-:W-:Y:S01]  /*5d50*/  FFMA R51, R18, 1.925963033500011079e-08, R51 ;  /* 0x32a5706012337823 */ /* 0x000fe20000000033 */
[----:B------:R-:W-:-:S03]  /*5d60*/  FFMA.SAT R55, R26, R11, 0.5 ;  /* 0x3f0000001a377423 */ /* 0x000fc6000000200b */
[----:B------:R1:W3:Y:S01]  /*5d70*/  MUFU.EX2 R4, R51 ;  /* 0x0000003300047308 */ /* 0x0002e20000000800 */
[----:B------:R-:W-:Y:S01]  /*5d80*/  FFMA.RM R55, R55, R12, 12582913 ;  /* 0x4b40000137377423 */ /* 0x000fe2000000400c */
[----:B--2---:R-:W-:Y:S01]  /*5d90*/  FMUL R44, R43, R44 ;  /* 0x0000002c2b2c7220 */ /* 0x004fe20000400000 */
[-C--:B------:R-:W-:Y:S02]  /*5da0*/  FFMA.SAT R43, R22, R11.reuse, 0.5 ;  /* 0x3f000000162b7423 */ /* 0x080fe4000000200b */
[----:B------:R-:W-:Y:S02]  /*5db0*/  FADD R57, R55, -12583039 ;  /* 0xcb40007f37397421 */ /* 0x000fe40000000000 */
[-C--:B------:R-:W-:Y:S01]  /*5dc0*/  FFMA.RM R6, R43, R12.reuse, 12582913 ;  /* 0x4b4000012b067423 */ /* 0x080fe2000000400c */
[-C--:B-1----:R-:W-:Y:S01]  /*5dd0*/  FFMA.SAT R51, R28, R11.reuse, 0.5 ;  /* 0x3f0000001c337423 */ /* 0x082fe2000000200b */
[----:B------:R-:W-:Y:S01]  /*5de0*/  FFMA.SAT R43, R24, R11, 0.5 ;  /* 0x3f000000182b7423 */ /* 0x000fe2000000200b */
[----:B------:R-:W-:Y:S01]  /*5df0*/  FFMA R57, R26, 1.4426950216293334961, -R57 ;  /* 0x3fb8aa3b1a397823 */ /* 0x000fe20000000839 */
[----:B------:R-:W-:Y:S01]  /*5e00*/  FADD R15, R6, -12583039 ;  /* 0xcb40007f060f7421 */ /* 0x000fe20000000000 */
[-C--:B------:R-:W-:Y:S01]  /*5e10*/  FFMA.RM R51, R51, R12.reuse, 12582913 ;  /* 0x4b40000133337423 */ /* 0x080fe2000000400c */
[----:B------:R-:W-:Y:S01]  /*5e20*/  FFMA.RM R10, R43, R12, 12582913 ;  /* 0x4b4000012b0a7423 */ /* 0x000fe2000000400c */
[----:B------:R-:W-:Y:S01]  /*5e30*/  FFMA R57, R26, 1.925963033500011079e-08, R57 ;  /* 0x32a570601a397823 */ /* 0x000fe20000000039 */
[----:B------:R-:W-:Y:S01]  /*5e40*/  FFMA R15, R22, 1.4426950216293334961, -R15 ;  /* 0x3fb8aa3b160f7823 */ /* 0x000fe2000000080f */
[----:B------:R-:W-:Y:S01]  /*5e50*/  FADD R53, R51, -12583039 ;  /* 0xcb40007f33357421 */ /* 0x000fe20000000000 */
[----:B---3--:R-:W-:Y:S01]  /*5e60*/  FMUL R43, R13, R4 ;  /* 0x000000040d2b7220 */ /* 0x008fe20000400000 */
[----:B------:R-:W-:Y:S01]  /*5e70*/  FADD R13, R10, -12583039 ;  /* 0xcb40007f0a0d7421 */ /* 0x000fe20000000000 */
[----:B------:R-:W-:Y:S01]  /*5e80*/  FFMA R15, R22, 1.925963033500011079e-08, R15 ;  /* 0x32a57060160f7823 */ /* 0x000fe2000000000f */
[----:B------:R-:W-:Y:S01]  /*5e90*/  FFMA R53, R28, 1.4426950216293334961, -R53 ;  /* 0x3fb8aa3b1c357823 */ /* 0x000fe20000000835 */
[----:B------:R-:W-:Y:S01]  /*5ea0*/  MUFU.EX2 R57, R57 ;  /* 0x0000003900397308 */ /* 0x000fe20000000800 */
[----:B------:R-:W-:Y:S01]  /*5eb0*/  FFMA R13, R24, 1.4426950216293334961, -R13 ;  /* 0x3fb8aa3b180d7823 */ /* 0x000fe2000000080d */
[----:B------:R-:W-:Y:S01]  /*5ec0*/  SHF.L.U32 R4, R51, 0x17, RZ ;  /* 0x0000001733047819 */ /* 0x000fe200000006ff */
[----:B------:R-:W-:Y:S01]  /*5ed0*/  FFMA R53, R28, 1.925963033500011079e-08, R53 ;  /* 0x32a570601c357823 */ /* 0x000fe20000000035 */
[----:B------:R-:W-:Y:S01]  /*5ee0*/  SHF.L.U32 R6, R6, 0x17, RZ ;  /* 0x0000001706067819 */ /* 0x000fe200000006ff */
[----:B------:R-:W-:Y:S01]  /*5ef0*/  FFMA R13, R24, 1.925963033500011079e-08, R13 ;  /* 0x32a57060180d7823 */ /* 0x000fe2000000000d */
[----:B------:R-:W-:-:S02]  /*5f00*/  IMAD.SHL.U32 R10, R10, 0x800000, RZ ;  /* 0x008000000a0a7824 */ /* 0x000fc400078e00ff */
[----:B------:R-:W-:Y:S01]  /*5f10*/  FADD R51, R59, -12583039 ;  /* 0xcb40007f3b337421 */ /* 0x000fe20000000000 */
[----:B------:R-:W1:Y:S03]  /*5f20*/  MUFU.EX2 R15, R15 ;  /* 0x0000000f000f7308 */ /* 0x000e660000000800 */
[----:B------:R-:W-:-:S04]  /*5f30*/  FFMA R51, R30, 1.4426950216293334961, -R51 ;  /* 0x3fb8aa3b1e337823 */ /* 0x000fc80000000833 */
[----:B------:R-:W-:Y:S01]  /*5f40*/  FFMA R51, R30, 1.925963033500011079e-08, R51 ;  /* 0x32a570601e337823 */ /* 0x000fe20000000033 */
[----:B------:R-:W2:Y:S08]  /*5f50*/  MUFU.EX2 R53, R53 ;  /* 0x0000003500357308 */ /* 0x000eb00000000800 */
[----:B------:R-:W3:Y:S01]  /*5f60*/  MUFU.EX2 R13, R13 ;  /* 0x0000000d000d7308 */ /* 0x000ee20000000800 */
[----:B-1----:R-:W-:Y:S01]  /*5f70*/  FMUL R38, R6, R15 ;  /* 0x0000000f06267220 */ /* 0x002fe20000400000 */
[----:B------:R-:W-:Y:S01]  /*5f80*/  FFMA.SAT R15, R34, R11, 0.5 ;  /* 0x3f000000220f7423 */ /* 0x000fe2000000200b */
[----:B------:R-:W-:-:S03]  /*5f90*/  IMAD.SHL.U32 R6, R55, 0x800000, RZ ;  /* 0x0080000037067824 */ /* 0x000fc600078e00ff */
[-C--:B------:R-:W-:Y:S01]  /*5fa0*/  FFMA.RM R15, R15, R12.reuse, 12582913 ;  /* 0x4b4000010f0f7423 */ /* 0x080fe2000000400c */
[----:B------:R-:W-:Y:S01]  /*5fb0*/  FMUL R6, R6, R57 ;  /* 0x0000003906067220 */ /* 0x000fe20000400000 */
[----:B------:R-:W-:Y:S01]  /*5fc0*/  FFMA.SAT R57, R32, R11, 0.5 ;  /* 0x3f00000020397423 */ /* 0x000fe2000000200b */
[----:B--2---:R-:W-:Y:S01]  /*5fd0*/  FMUL R4, R4, R53 ;  /* 0x0000003504047220 */ /* 0x004fe20000400000 */
[----:B------:R-:W-:Y:S01]  /*5fe0*/  FFMA.SAT R53, R8, R11, 0.5 ;  /* 0x3f00000008357423 */ /* 0x000fe2000000200b */
[----:B------:R-:W1:Y:S01]  /*5ff0*/  MUFU.EX2 R51, R51 ;  /* 0x0000003300337308 */ /* 0x000e620000000800 */
[-C--:B------:R-:W-:Y:S02]  /*6000*/  FFMA.RM R57, R57, R12.reuse, 12582913 ;  /* 0x4b40000139397423 */ /* 0x080fe4000000400c */
[----:B------:R-:W-:Y:S02]  /*6010*/  FFMA.RM R53, R53, R12, 12582913 ;  /* 0x4b40000135357423 */ /* 0x000fe4000000400c */
[----:B------:R-:W-:-:S02]  /*6020*/  IMAD.SHL.U32 R18, R57, 0x800000, RZ ;  /* 0x0080000039127824 */ /* 0x000fc400078e00ff */
[----:B---3--:R-:W-:Y:S01]  /*6030*/  FMUL R36, R10, R13 ;  /* 0x0000000d0a247220 */ /* 0x008fe20000400000 */
[----:B------:R-:W-:Y:S01]  /*6040*/  FADD R55, R53, -12583039 ;  /* 0xcb40007f35377421 */ /* 0x000fe20000000000 */
[----:B------:R-:W-:Y:S01]  /*6050*/  FADD R13, R15, -12583039 ;  /* 0xcb40007f0f0d7421 */ /* 0x000fe20000000000 */
[----:B------:R-:W-:Y:S01]  /*6060*/  SHF.L.U32 R16, R53, 0x17, RZ ;  /* 0x0000001735107819 */ /* 0x000fe200000006ff */
[----:B------:R-:W-:Y:S02]  /*6070*/  IMAD.SHL.U32 R10, R59, 0x800000, RZ ;  /* 0x008000003b0a7824 */ /* 0x000fe400078e00ff */
[----:B------:R-:W-:Y:S01]  /*6080*/  FFMA R55, R8, 1.4426950216293334961, -R55 ;  /* 0x3fb8aa3b08377823 */ /* 0x000fe20000000837 */
[----:B------:R-:W-:Y:S01]  /*6090*/  FFMA R13, R34, 1.4426950216293334961, -R13 ;  /* 0x3fb8aa3b220d7823 */ /* 0x000fe2000000080d */
[----:B------:R-:W-:Y:S02]  /*60a0*/  FFMA.SAT R59, R58, R11, 0.5 ;  /* 0x3f0000003a3b7423 */ /* 0x000fe4000000200b */
[----:B------:R-:W-:Y:S01]  /*60b0*/  FFMA R55, R8, 1.925963033500011079e-08, R55 ;  /* 0x32a5706008377823 */ /* 0x000fe20000000037 */
[----:B------:R-:W-:Y:S01]  /*60c0*/  SHF.L.U32 R8, R15, 0x17, RZ ;  /* 0x000000170f087819 */ /* 0x000fe200000006ff */
[----:B------:R-:W-:Y:S01]  /*60d0*/  FADD R15, R57, -12583039 ;  /* 0xcb40007f390f7421 */ /* 0x000fe20000000000 */
[----:B------:R-:W-:Y:S01]  /*60e0*/  FFMA R13, R34, 1.925963033500011079e-08, R13 ;  /* 0x32a57060220d7823 */ /* 0x000fe2000000000d */
[----:B------:R-:W-:Y:S01]  /*60f0*/  FFMA.RM R59, R59, R12, 12582913 ;  /* 0x4b4000013b3b7423 */ /* 0x000fe2000000400c */
[----:B-1----:R-:W-:Y:S01]  /*6100*/  FMUL R10, R10, R51 ;  /* 0x000000330a0a7220 */ /* 0x002fe20000400000 */
[----:B------:R-:W-:Y:S01]  /*6110*/  FFMA R15, R32, 1.4426950216293334961, -R15 ;  /* 0x3fb8aa3b200f7823 */ /* 0x000fe2000000080f */
[----:B------:R-:W1:Y:S01]  /*6120*/  MUFU.EX2 R55, R55 ;  /* 0x0000003700377308 */ /* 0x000e620000000800 */
[C---:B------:R-:W-:Y:S01]  /*6130*/  FADD R53, R59.reuse, -12583039 ;  /* 0xcb40007f3b357421 */ /* 0x040fe20000000000 */
[----:B------:R-:W-:-:S02]  /*6140*/  IMAD.SHL.U32 R22, R59, 0x800000, RZ ;  /* 0x008000003b167824 */ /* 0x000fc400078e00ff */
[----:B------:R-:W-:Y:S01]  /*6150*/  FFMA R15, R32, 1.925963033500011079e-08, R15 ;  /* 0x32a57060200f7823 */ /* 0x000fe2000000000f */
[----:B------:R-:W-:-:S03]  /*6160*/  FFMA R53, R58, 1.4426950216293334961, -R53 ;  /* 0x3fb8aa3b3a357823 */ /* 0x000fc60000000835 */
[----:B------:R-:W2:Y:S01]  /*6170*/  MUFU.EX2 R13, R13 ;  /* 0x0000000d000d7308 */ /* 0x000ea20000000800 */
[----:B------:R-:W-:-:S07]  /*6180*/  FFMA R53, R58, 1.925963033500011079e-08, R53 ;  /* 0x32a570603a357823 */ /* 0x000fce0000000035 */
[----:B------:R-:W3:Y:S01]  /*6190*/  MUFU.EX2 R15, R15 ;  /* 0x0000000f000f7308 */ /* 0x000ee20000000800 */
[----:B-1----:R-:W-:Y:S01]  /*61a0*/  FMUL R16, R16, R55 ;  /* 0x0000003710107220 */ /* 0x002fe20000400000 */
[----:B------:R-:W-:-:S04]  /*61b0*/  FFMA.SAT R55, R62, R11, 0.5 ;  /* 0x3f0000003e377423 */ /* 0x000fc8000000200b */
[----:B------:R-:W-:Y:S02]  /*61c0*/  FFMA.RM R55, R55, R12, 12582913 ;  /* 0x4b40000137377423 */ /* 0x000fe4000000400c */
[----:B------:R-:W1:Y:S01]  /*61d0*/  MUFU.EX2 R53, R53 ;  /* 0x0000003500357308 */ /* 0x000e620000000800 */
[----:B--2---:R-:W-:Y:S01]  /*61e0*/  FMUL R8, R8, R13 ;  /* 0x0000000d08087220 */ /* 0x004fe20000400000 */
[----:B------:R-:W-:Y:S01]  /*61f0*/  FFMA.SAT R13, R60, R11, 0.5 ;  /* 0x3f0000003c0d7423 */ /* 0x000fe2000000200b */
[----:B------:R-:W-:-:S03]  /*6200*/  SHF.L.U32 R24, R55, 0x17, RZ ;  /* 0x0000001737187819 */ /* 0x000fc600000006ff */
[----:B------:R-:W-:Y:S01]  /*6210*/  FFMA.RM R13, R13, R12, 12582913 ;  /* 0x4b4000010d0d7423 */ /* 0x000fe2000000400c */
[----:B---3--:R-:W-:Y:S01]  /*6220*/  FMUL R18, R18, R15 ;  /* 0x0000000f12127220 */ /* 0x008fe20000400000 */
[----:B------:R-:W-:Y:S02]  /*6230*/  FADD R15, R55, -12583039 ;  /* 0xcb40007f370f7421 */ /* 0x000fe40000000000 */
[C---:B------:R-:W-:Y:S01]  /*6240*/  FADD R51, R13.reuse, -12583039 ;  /* 0xcb40007f0d337421 */ /* 0x040fe20000000000 */
[----:B------:R-:W-:Y:S01]  /*6250*/  SHF.L.U32 R20, R13, 0x17, RZ ;  /* 0x000000170d147819 */ /* 0x000fe200000006ff */
[----:B------:R-:W-:Y:S02]  /*6260*/  FFMA R15, R62, 1.4426950216293334961, -R15 ;  /* 0x3fb8aa3b3e0f7823 */ /* 0x000fe4000000080f */
[----:B------:R-:W-:Y:S01]  /*6270*/  FFMA R51, R60, 1.4426950216293334961, -R51 ;  /* 0x3fb8aa3b3c337823 */ /* 0x000fe20000000833 */
[----:B-1----:R-:W-:Y:S01]  /*6280*/  FMUL R22, R22, R53 ;  /* 0x0000003516167220 */ /* 0x002fe20000400000 */
[----:B------:R-:W-:-:S02]  /*6290*/  FFMA R62, R62, 1.925963033500011079e-08, R15 ;  /* 0x32a570603e3e7823 */ /* 0x000fc4000000000f */
        /* <DEDUP_REMOVED lines=9> */
[----:B------:R-:W-:Y:S01]  /*6330*/  FFMA.RM R15, R15, R12, 12582913 ;  /* 0x4b4000010f0f7423 */ /* 0x000fe2000000400c */
[----:B-1----:R-:W-:Y:S01]  /*6340*/  FMUL R20, R20, R51 ;  /* 0x0000003314147220 */ /* 0x002fe20000400000 */
[----:B------:R-:W1:Y:S02]  /*6350*/  MUFU.EX2 R50, R50 ;  /* 0x0000003200327308 */ /* 0x000e640000000800 */
[C---:B------:R-:W-:Y:S01]  /*6360*/  FADD R53, R15.reuse, -12583039 ;  /* 0xcb40007f0f357421 */ /* 0x040fe20000000000 */
[----:B------:R-:W-:-:S03]  /*6370*/  SHF.L.U32 R15, R15, 0x17, RZ ;  /* 0x000000170f0f7819 */ /* 0x000fc600000006ff */
[C---:B------:R-:W-:Y:S02]  /*6380*/  FFMA R53, R54.reuse, 1.4426950216293334961, -R53 ;  /* 0x3fb8aa3b36357823 */ /* 0x040fe40000000835 */
[----:B------:R-:W2:Y:S02]  /*6390*/  MUFU.EX2 R51, R62 ;  /* 0x0000003e00337308 */ /* 0x000ea40000000800 */
[----:B------:R-:W-:Y:S01]  /*63a0*/  FFMA R54, R54, 1.925963033500011079e-08, R53 ;  /* 0x32a5706036367823 */ /* 0x000fe20000000035 */
[----:B------:R-:W-:-:S04]  /*63b0*/  FFMA.SAT R53, R56, R11, 0.5 ;  /* 0x3f00000038357423 */ /* 0x000fc8000000200b */
[----:B------:R-:W-:Y:S01]  /*63c0*/  FFMA.RM R26, R53, R12, 12582913 ;  /* 0x4b400001351a7423 */ /* 0x000fe2000000400c */
[----:B------:R-:W-:Y:S01]  /*63d0*/  FFMA.SAT R53, R52, R11, 0.5 ;  /* 0x3f00000034357423 */ /* 0x000fe2000000200b */
[----:B-1----:R-:W-:Y:S01]  /*63e0*/  FMUL R34, R13, R50 ;  /* 0x000000320d227220 */ /* 0x002fe20000400000 */
[----:B------:R-:W1:Y:S01]  /*63f0*/  MUFU.EX2 R54, R54 ;  /* 0x0000003600367308 */ /* 0x000e620000000800 */
[----:B--2---:R-:W-:Y:S01]  /*6400*/  FMUL R24, R24, R51 ;  /* 0x0000003318187220 */ /* 0x004fe20000400000 */
[C---:B------:R-:W-:Y:S01]  /*6410*/  FADD R51, R26.reuse, -12583039 ;  /* 0xcb40007f1a337421 */ /* 0x040fe20000000000 */
[----:B------:R-:W-:-:S03]  /*6420*/  IMAD.SHL.U32 R26, R26, 0x800000, RZ ;  /* 0x008000001a1a7824 */ /* 0x000fc600078e00ff */
[----:B------:R-:W-:-:S04]  /*6430*/  FFMA R51, R56, 1.4426950216293334961, -R51 ;  /* 0x3fb8aa3b38337823 */ /* 0x000fc80000000833 */
[----:B------:R-:W-:Y:S01]  /*6440*/  FFMA R56, R56, 1.925963033500011079e-08, R51 ;  /* 0x32a5706038387823 */ /* 0x000fe20000000033 */
[----:B------:R-:W-:Y:S01]  /*6450*/  FFMA.SAT R51, R14, R11, 0.5 ;  /* 0x3f0000000e337423 */ /* 0x000fe2000000200b */
[----:B-1----:R-:W-:Y:S02]  /*6460*/  FMUL R32, R15, R54 ;  /* 0x000000360f207220 */ /* 0x002fe40000400000 */
[----:B------:R-:W1:Y:S01]  /*6470*/  MUFU.EX2 R13, R56 ;  /* 0x00000038000d7308 */ /* 0x000e620000000800 */
        /* <DEDUP_REMOVED lines=8> */
[----:B------:R-:W2:Y:S01]  /*6500*/  MUFU.EX2 R28, R53 ;  /* 0x00000035001c7308 */ /* 0x000ea20000000800 */
[----:B------:R-:W-:Y:S01]  /*6510*/  FFMA R51, R52, 1.4426950216293334961, -R51 ;  /* 0x3fb8aa3b34337823 */ /* 0x000fe20000000833 */
[----:B-1----:R-:W-:-:S03]  /*6520*/  FMUL R30, R26, R13 ;  /* 0x0000000d1a1e7220 */ /* 0x002fc60000400000 */
[----:B------:R-:W-:Y:S01]  /*6530*/  FFMA R52, R52, 1.925963033500011079e-08, R51 ;  /* 0x32a5706034347823 */ /* 0x000fe20000000033 */
[----:B------:R-:W-:-:S03]  /*6540*/  FADD R51, RZ, R49 ;  /* 0x00000031ff337221 */ /* 0x000fc60000000000 */
[----:B------:R-:W1:Y:S01]  /*6550*/  MUFU.EX2 R13, R52 ;  /* 0x00000034000d7308 */ /* 0x000e620000000800 */
[----:B------:R-:W-:-:S04]  /*6560*/  FADD R51, R51, R48 ;  /* 0x0000003033337221 */ /* 0x000fc80000000000 */
[----:B------:R-:W-:Y:S01]  /*6570*/  FADD R14, R51, R46 ;  /* 0x0000002e330e7221 */ /* 0x000fe20000000000 */
[----:B--2---:R-:W-:-:S03]  /*6580*/  FMUL R28, R11, R28 ;  /* 0x0000001c0b1c7220 */ /* 0x004fc60000400000 */
        /* <DEDUP_REMOVED lines=30> */
.L_x_21715:
        /* <DEDUP_REMOVED lines=12> */
[----:B01----:R-:W-:Y:S05]  /*6830*/  CALL.REL.NOINC `($__internal_336_$__cuda_sm3x_div_rn_noftz_f32_slowpath) ;  /* 0x0000002c00f87944 */ /* 0x003fea0003c00000 */
[----:B------:R-:W-:-:S07]  /*6840*/  IMAD.MOV.U32 R15, RZ, RZ, R11 ;  /* 0x000000ffff0f7224 */ /* 0x000fce00078e000b */
.L_x_21658:
[----:B------:R-:W-:Y:S05]  /*6850*/  BSYNC.RECONVERGENT B3 ;  /* 0x0000000000037941 */ /* 0x000fea0003800200 */
.L_x_21657:
        /* <DEDUP_REMOVED lines=12> */
[----:B01----:R-:W-:Y:S05]  /*6920*/  CALL.REL.NOINC `($__internal_336_$__cuda_sm3x_div_rn_noftz_f32_slowpath) ;  /* 0x0000002c00bc7944 */ /* 0x003fea0003c00000 */
[----:B------:R-:W-:-:S07]  /*6930*/  MOV R51, R11 ;  /* 0x0000000b00337202 */ /* 0x000fce0000000f00 */
.L_x_21660:
[----:B------:R-:W-:Y:S05]  /*6940*/  BSYNC.RECONVERGENT B3 ;  /* 0x0000000000037941 */ /* 0x000fea0003800200 */
.L_x_21659:
        /* <DEDUP_REMOVED lines=12> */
[----:B0-----:R-:W-:Y:S05]  /*6a10*/  CALL.REL.NOINC `($__internal_336_$__cuda_sm3x_div_rn_noftz_f32_slowpath) ;  /* 0x0000002c00807944 */ /* 0x001fea0003c00000 */
[----:B------:R-:W-:-:S07]  /*6a20*/  IMAD.MOV.U32 R53, RZ, RZ, R11 ;  /* 0x000000ffff357224 */ /* 0x000fce00078e000b */
.L_x_21662:
[----:B------:R-:W-:Y:S05]  /*6a30*/  BSYNC.RECONVERGENT B3 ;  /* 0x0000000000037941 */ /* 0x000fea0003800200 */
.L_x_21661:
        /* <DEDUP_REMOVED lines=12> */
[----:B0-----:R-:W-:Y:S05]  /*6b00*/  CALL.REL.NOINC `($__internal_336_$__cuda_sm3x_div_rn_noftz_f32_slowpath) ;  /* 0x0000002c00447944 */ /* 0x001fea0003c00000 */
[----:B------:R-:W-:-:S07]  /*6b10*/  MOV R55, R11 ;  /* 0x0000000b00377202 */ /* 0x000fce0000000f00 */
.L_x_21664:
[----:B------:R-:W-:Y:S05]  /*6b20*/  BSYNC.RECONVERGENT B3 ;  /* 0x0000000000037941 */ /* 0x000fea0003800200 */
.L_x_21663:
        /* <DEDUP_REMOVED lines=12> */
[----:B0-----:R-:W-:Y:S05]  /*6bf0*/  CALL.REL.NOINC `($__internal_336_$__cuda_sm3x_div_rn_noftz_f32_slowpath) ;  /* 0x0000002c00087944 */ /* 0x001fea0003c00000 */
[----:B------:R-:W-:-:S07]  /*6c00*/  IMAD.MOV.U32 R45, RZ, RZ, R11 ;  /* 0x000000ffff2d7224 */ /* 0x000fce00078e000b */
.L_x_21666:
[----:B------:R-:W-:Y:S05]  /*6c10*/  BSYNC.RECONVERGENT B3 ;  /* 0x0000000000037941 */ /* 0x000fea0003800200 */
.L_x_21665:
        /* <DEDUP_REMOVED lines=14> */
.L_x_21668:
[----:B------:R-:W-:Y:S05]  /*6d00*/  BSYNC.RECONVERGENT B3 ;  /* 0x0000000000037941 */ /* 0x000fea0003800200 */
.L_x_21667:
        /* <DEDUP_REMOVED lines=14> */
.L_x_21670:
[----:B------:R-:W-:Y:S05]  /*6df0*/  BSYNC.RECONVERGENT B3 ;  /* 0x0000000000037941 */ /* 0x000fea0003800200 */
.L_x_21669:
        /* <DEDUP_REMOVED lines=14> */
.L_x_21672:
[----:B------:R-:W-:Y:S05]  /*6ee0*/  BSYNC.RECONVERGENT B3 ;  /* 0x0000000000037941 */ /* 0x000fea0003800200 */
.L_x_21671:
        /* <DEDUP_REMOVED lines=14> */
.L_x_21674:
[----:B------:R-:W-:Y:S05]  /*6fd0*/  BSYNC.RECONVERGENT B3 ;  /* 0x0000000000037941 */ /* 0x000fea0003800200 */
.L_x_21673:
        /* <DEDUP_REMOVED lines=14> */
.L_x_21676:
[----:B------:R-:W-:Y:S05]  /*70c0*/  BSYNC.RECONVERGENT B3 ;  /* 0x0000000000037941 */ /* 0x000fea0003800200 */
.L_x_21675:
        /* <DEDUP_REMOVED lines=14> */
.L_x_21678:
[----:B------:R-:W-:Y:S05]  /*71b0*/  BSYNC.RECONVERGENT B3 ;  /* 0x0000000000037941 */ /* 0x000fea0003800200 */
.L_x_21677:
        /* <DEDUP_REMOVED lines=14> */
.L_x_21680:
[----:B------:R-:W-:Y:S05]  /*72a0*/  BSYNC.RECONVERGENT B3 ;  /* 0x0000000000037941 */ /* 0x000fea0003800200 */
.L_x_21679:
        /* <DEDUP_REMOVED lines=14> */
.L_x_21682:
[----:B------:R-:W-:Y:S05]  /*7390*/  BSYNC.RECONVERGENT B3 ;  /* 0x0000000000037941 */ /* 0x000fea0003800200 */
.L_x_21681:
        /* <DEDUP_REMOVED lines=14> */
.L_x_21684:
[----:B------:R-:W-:Y:S05]  /*7480*/  BSYNC.RECONVERGENT B3 ;  /* 0x0000000000037941 */ /* 0x000fea0003800200 */
.L_x_21683:
        /* <DEDUP_REMOVED lines=14> */
.L_x_21686:
[----:B------:R-:W-:Y:S05]  /*7570*/  BSYNC.RECONVERGENT B3 ;  /* 0x0000000000037941 */ /* 0x000fea0003800200 */
.L_x_21685:
        /* <DEDUP_REMOVED lines=14> */
.L_x_21688:
[----:B------:R-:W-:Y:S05]  /*7660*/  BSYNC.RECONVERGENT B3 ;  /* 0x0000000000037941 */ /* 0x000fea0003800200 */
.L_x_21687:
        /* <DEDUP_REMOVED lines=14> */
.L_x_21690:
[----:B------:R-:W-:Y:S05]  /*7750*/  BSYNC.RECONVERGENT B3 ;  /* 0x0000000000037941 */ /* 0x000fea0003800200 */
.L_x_21689:
        /* <DEDUP_REMOVED lines=14> */
.L_x_21692:
[----:B------:R-:W-:Y:S05]  /*7840*/  BSYNC.RECONVERGENT B3 ;  /* 0x0000000000037941 */ /* 0x000fea0003800200 */
.L_x_21691:
        /* <DEDUP_REMOVED lines=14> */
.L_x_21694:
[----:B------:R-:W-:Y:S05]  /*7930*/  BSYNC.RECONVERGENT B3 ;  /* 0x0000000000037941 */ /* 0x000fea0003800200 */
.L_x_21693:
        /* <DEDUP_REMOVED lines=14> */
.L_x_21696:
[----:B------:R-:W-:Y:S05]  /*7a20*/  BSYNC.RECONVERGENT B3 ;  /* 0x0000000000037941 */ /* 0x000fea0003800200 */
.L_x_21695:
        /* <DEDUP_REMOVED lines=14> */
.L_x_21698:
[----:B------:R-:W-:Y:S05]  /*7b10*/  BSYNC.RECONVERGENT B3 ;  /* 0x0000000000037941 */ /* 0x000fea0003800200 */
.L_x_21697:
        /* <DEDUP_REMOVED lines=14> */
.L_x_21700:
[----:B------:R-:W-:Y:S05]  /*7c00*/  BSYNC.RECONVERGENT B3 ;  /* 0x0000000000037941 */ /* 0x000fea0003800200 */
.L_x_21699:
        /* <DEDUP_REMOVED lines=14> */
.L_x_21702:
[----:B------:R-:W-:Y:S05]  /*7cf0*/  BSYNC.RECONVERGENT B3 ;  /* 0x0000000000037941 */ /* 0x000fea0003800200 */
.L_x_21701:
        /* <DEDUP_REMOVED lines=9> */
[----:B------:R-:W-:-:S02]  /*7d90*/  ISETP.GE.U32.AND P4, PT, R7, UR42, PT ;  /* 0x0000002a07007c0c */ /* 0x000fc4000bf86070 */
[----:B------:R-:W-:Y:S02]  /*7da0*/  IADD3 R11, PT, PT, R11, R13, RZ ;  /* 0x0000000d0b0b7210 */ /* 0x000fe40007ffe0ff */
[----:B------:R-:W-:Y:S02]  /*7db0*/  LEA R12, P2, R10, UR48, 0x2 ;  /* 0x000000300a0c7c11 */ /* 0x000fe4000f8410ff */
[----:B------:R-:W-:Y:S02]  /*7dc0*/  ISETP.GE.AND.EX P4, PT, RZ, UR43, PT, P4 ;  /* 0x0000002bff007c0c */ /* 0x000fe4000bf86340 */
[----:B------:R-:W-:Y:S02]  /*7dd0*/  @!P1 R2UR UR6, R40 ;  /* 0x00000000280692ca */ /* 0x000fe400000e0000 */
[----:B------:R-:W-:Y:S02]  /*7de0*/  @!P1 R2UR UR7, R41 ;  /* 0x00000000290792ca */ /* 0x000fe400000e0000 */
[----:B------:R-:W-:Y:S01]  /*7df0*/  LEA.HI.X R13, R10, UR49, R11, 0x2, P2 ;  /* 0x000000310a0d7c11 */ /* 0x000fe200090f140b */
[----:B------:R-:W-:Y:S01]  /*7e00*/  VIADD R11, R47, 0x140 ;  /* 0x000001402f0b7836 */ /* 0x000fe20000000000 */
        /* <DEDUP_REMOVED lines=8> */
[----:B------:R-:W-:-:S02]  /*7e90*/  ISETP.GE.U32.AND P2, PT, R19, UR42, PT ;  /* 0x0000002a13007c0c */ /* 0x000fc4000bf46070 */
[----:B------:R-:W-:Y:S02]  /*7ea0*/  ISETP.GE.U32.AND P6, PT, R23, UR42, PT ;  /* 0x0000002a17007c0c */ /* 0x000fe4000bfc6070 */
[----:B------:R-:W-:Y:S02]  /*7eb0*/  ISETP.GE.AND.EX P3, PT, RZ, UR43, PT, P3 ;  /* 0x0000002bff007c0c */ /* 0x000fe4000bf66330 */
[----:B------:R-:W-:Y:S02]  /*7ec0*/  ISETP.GE.AND.EX P2, PT, RZ, UR43, PT, P2 ;  /* 0x0000002bff007c0c */ /* 0x000fe4000bf46320 */
[----:B------:R-:W-:Y:S02]  /*7ed0*/  ISETP.GE.AND.EX P5, PT, RZ, UR43, PT, P5 ;  /* 0x0000002bff007c0c */ /* 0x000fe4000bfa6350 */
[----:B------:R-:W-:Y:S02]  /*7ee0*/  @!P0 R2UR UR10, R40 ;  /* 0x00000000280a82ca */ /* 0x000fe400000e0000 */
[----:B------:R-:W-:-:S02]  /*7ef0*/  @!P0 R2UR UR11, R41 ;  /* 0x00000000290b82ca */ /* 0x000fc400000e0000 */
[C---:B------:R-:W-:Y:S02]  /*7f00*/  @!P1 R2UR UR4, R40.reuse ;  /* 0x00000000280492ca */ /* 0x040fe400000e0000 */
[C---:B------:R-:W-:Y:S02]  /*7f10*/  @!P1 R2UR UR5, R41.reuse ;  /* 0x00000000290592ca */ /* 0x040fe400000e0000 */
[----:B------:R-:W-:Y:S02]  /*7f20*/  ISETP.GE.AND.EX P6, PT, RZ, UR43, PT, P6 ;  /* 0x0000002bff007c0c */ /* 0x000fe4000bfc6360 */
[C---:B------:R-:W-:Y:S02]  /*7f30*/  @!P4 R2UR UR6, R40.reuse ;  /* 0x000000002806c2ca */ /* 0x040fe400000e0000 */
[----:B------:R-:W-:Y:S02]  /*7f40*/  @!P4 R2UR UR7, R41 ;  /* 0x000000002907c2ca */ /* 0x000fe400000e0000 */
[----:B------:R-:W-:Y:S01]  /*7f50*/  @!P3 R2UR UR8, R40 ;  /* 0x000000002808b2ca */ /* 0x000fe200000e0000 */
[----:B------:R1:W-:Y:S01]  /*7f60*/  @!P0 STG.E desc[UR10][R12.64+0x300], R43 ;  /* 0x0003002b0c008986 */ /* 0x0003e2000c10190a */
[----:B------:R-:W-:-:S02]  /*7f70*/  ISETP.GE.U32.AND P0, PT, R25, UR42, PT ;  /* 0x0000002a19007c0c */ /* 0x000fc4000bf06070 */
[----:B------:R-:W-:Y:S01]  /*7f80*/  @!P3 R2UR UR9, R41 ;  /* 0x000000002909b2ca */ /* 0x000fe200000e0000 */
[----:B------:R1:W-:Y:S01]  /*7f90*/  @!P1 STG.E desc[UR4][R12.64+0x180], R55 ;  /* 0x000180370c009986 */ /* 0x0003e2000c101904 */
[----:B------:R-:W-:Y:S01]  /*7fa0*/  ISETP.GE.U32.AND P1, PT, R11, UR42, PT ;  /* 0x0000002a0b007c0c */ /* 0x000fe2000bf26070 */
[----:B------:R-:W-:Y:S01]  /*7fb0*/  VIADD R11, R47, 0x1e0 ;  /* 0x000001e02f0b7836 */ /* 0x000fe20000000000 */
[----:B------:R-:W-:Y:S02]  /*7fc0*/  ISETP.GE.AND.EX P0, PT, RZ, UR43, PT, P0 ;  /* 0x0000002bff007c0c */ /* 0x000fe4000bf06300 */
[----:B------:R-:W-:Y:S01]  /*7fd0*/  ISETP.GE.AND.EX P1, PT, RZ, UR43, PT, P1 ;  /* 0x0000002bff007c0c */ /* 0x000fe2000bf26310 */
[----:B------:R1:W-:Y:S01]  /*7fe0*/  @!P4 STG.E desc[UR6][R12.64+0x200], R45 ;  /* 0x0002002d0c00c986 */ /* 0x0003e2000c101906 */
[----:B------:R-:W-:Y:S02]  /*7ff0*/  @!P2 R2UR UR12, R40 ;  /* 0x00000000280ca2ca */ /* 0x000fe400000e0000 */
[----:B------:R-:W-:-:S02]  /*8000*/  @!P2 R2UR UR13, R41 ;  /* 0x00000000290da2ca */ /* 0x000fc400000e0000 */
[C---:B------:R-:W-:Y:S01]  /*8010*/  @!P5 R2UR UR14, R40.reuse ;  /* 0x00000000280ed2ca */ /* 0x040fe200000e0000 */
[----:B------:R1:W-:Y:S01]  /*8020*/  @!P3 STG.E desc[UR8][R12.64+0x280], R57 ;  /* 0x000280390c00b986 */ /* 0x0003e2000c101908 */
[C---:B------:R-:W-:Y:S02]  /*8030*/  @!P5 R2UR UR15, R41.reuse ;  /* 0x00000000290fd2ca */ /* 0x040fe400000e0000 */
[C---:B------:R-:W-:Y:S02]  /*8040*/  @!P6 R2UR UR16, R40.reuse ;  /* 0x000000002810e2ca */ /* 0x040fe400000e0000 */
[----:B------:R-:W-:Y:S02]  /*8050*/  @!P6 R2UR UR17, R41 ;  /* 0x000000002911e2ca */ /* 0x000fe400000e0000 */
[----:B------:R-:W-:Y:S02]  /*8060*/  IADD3 R10, PT, PT, R47, 0x1c0, RZ ;  /* 0x000001c02f0a7810 */ /* 0x000fe40007ffe0ff */
[----:B------:R-:W-:Y:S01]  /*8070*/  @!P0 R2UR UR6, R40 ;  /* 0x00000000280682ca */ /* 0x000fe200000e0000 */
[----:B------:R1:W-:Y:S01]  /*8080*/  @!P2 STG.E desc[UR12][R12.64+0x380], R59 ;  /* 0x0003803b0c00a986 */ /* 0x0003e2000c10190c */
[----:B------:R-:W-:-:S02]  /*8090*/  ISETP.GE.U32.AND P4, PT, R10, UR42, PT ;  /* 0x0000002a0a007c0c */ /* 0x000fc4000bf86070 */
[----:B------:R-:W-:Y:S01]  /*80a0*/  @!P0 R2UR UR7, R41 ;  /* 0x00000000290782ca */ /* 0x000fe200000e0000 */
[----:B------:R1:W-:Y:S01]  /*80b0*/  @!P5 STG.E desc[UR14][R12.64+0x400], R63 ;  /* 0x0004003f0c00d986 */ /* 0x0003e2000c10190e */
[----:B------:R-:W-:Y:S02]  /*80c0*/  IADD3 R10, PT, PT, R47, 0x200, RZ ;  /* 0x000002002f0a7810 */ /* 0x000fe40007ffe0ff */
[----:B------:R-:W-:Y:S01]  /*80d0*/  @!P1 R2UR UR4, R40 ;  /* 0x00000000280492ca */ /* 0x000fe200000e0000 */
[----:B------:R1:W-:Y:S01]  /*80e0*/  @!P6 STG.E desc[UR16][R12.64+0x480], R65 ;  /* 0x000480410c00e986 */ /* 0x0003e2000c101910 */
[----:B------:R-:W-:Y:S02]  /*80f0*/  @!P1 R2UR UR5, R41 ;  /* 0x00000000290592ca */ /* 0x000fe400000e0000 */
[----:B------:R-:W-:Y:S02]  /*8100*/  ISETP.GE.U32.AND P3, PT, R11, UR42, PT ;  /* 0x0000002a0b007c0c */ /* 0x000fe4000bf66070 */
[----:B------:R-:W-:-:S02]  /*8110*/  ISETP.GE.U32.AND P6, PT, R27, UR42, PT ;  /* 0x0000002a1b007c0c */ /* 0x000fc4000bfc6070 */
[----:B------:R-:W-:Y:S01]  /*8120*/  ISETP.GE.U32.AND P5, PT, R29, UR42, PT ;  /* 0x0000002a1d007c0c */ /* 0x000fe2000bfa6070 */
[----:B------:R1:W-:Y:S01]  /*8130*/  @!P0 STG.E desc[UR6][R12.64+0x580], R69 ;  /* 0x000580450c008986 */ /* 0x0003e2000c101906 */
[----:B------:R-:W-:Y:S01]  /*8140*/  ISETP.GE.U32.AND P2, PT, R10, UR42, PT ;  /* 0x0000002a0a007c0c */ /* 0x000fe2000bf46070 */
[----:B------:R-:W-:Y:S01]  /*8150*/  VIADD R10, R47, 0x220 ;  /* 0x000002202f0a7836 */ /* 0x000fe20000000000 */
[----:B------:R-:W-:Y:S02]  /*8160*/  ISETP.GE.AND.EX P6, PT, RZ, UR43, PT, P6 ;  /* 0x0000002bff007c0c */ /* 0x000fe4000bfc6360 */
[----:B------:R-:W-:Y:S01]  /*8170*/  ISETP.GE.AND.EX P5, PT, RZ, UR43, PT, P5 ;  /* 0x0000002bff007c0c */ /* 0x000fe2000bfa6350 */
[----:B------:R1:W-:Y:S01]  /*8180*/  @!P1 STG.E desc[UR4][R12.64+0x500], R67 ;  /* 0x000500430c009986 */ /* 0x0003e2000c101904 */
[----:B------:R-:W-:Y:S01]  /*8190*/  ISETP.GE.AND.EX P4, PT, RZ, UR43, PT, P4 ;  /* 0x0000002bff007c0c */ /* 0x000fe2000bf86340 */
[----:B------:R-:W2:Y:S01]  /*81a0*/  LDCU UR4, c[0x0][0x370] ;  /* 0x00006e00ff0477ac */ /* 0x000ea20008000800 */
[----:B------:R-:W-:Y:S01]  /*81b0*/  ISETP.GE.AND.EX P3, PT, RZ, UR43, PT, P3 ;  /* 0x0000002bff007c0c */ /* 0x000fe2000bf66330 */
[----:B0-----:R-:W2:Y:S01]  /*81c0*/  LDC R15, c[0x0][0x364] ;  /* 0x0000d900ff0f7b82 */ /* 0x001ea20000000800 */
        /* <DEDUP_REMOVED lines=59> */
.L_x_21609:
[----:B------:R-:W-:Y:S05]  /*8580*/  EXIT ;  /* 0x000000000000794d */ /* 0x000fea0003800000 */
.L_x_21656:
[----:B------:R-:W-:Y:S01]  /*8590*/  HFMA2 R11, -RZ, RZ, 0, 1.847743988037109375e-06 ;  /* 0x0000001fff0b7431 */ /* 0x000fe200000001ff */
[----:B------:R-:W-:Y:S01]  /*85a0*/  BSSY B1, `(.L_x_21704) ;  /* 0x0000006000017945 */ /* 0x000fe20003800000 */
[----:B------:R-:W-:Y:S02]  /*85b0*/  IMAD.MOV.U32 R12, RZ, RZ, 0x10 ;  /* 0x00000010ff0c7424 */ /* 0x000fe400078e00ff */
[----:B------:R-:W-:-:S07]  /*85c0*/  IMAD.MOV.U32 R15, RZ, RZ, -0x1 ;  /* 0xffffffffff0f7424 */ /* 0x000fce00078e00ff */
[----:B0-----:R-:W-:Y:S05]  /*85d0*/  WARPSYNC.COLLECTIVE R15, `(.L_x_21705) ;  /* 0x000000000f087348 */ /* 0x001fea0003c00000 */
[----:B------:R1:W2:Y:S02]  /*85e0*/  SHFL.BFLY P6, R14, R13, R12, R11 ;  /* 0x0c00000c0d0e7389 */ /* 0x0002a400000c000b */
[----:B012---:R-:W-:Y:S05]  /*85f0*/  ENDCOLLECTIVE ;  /* 0x000000000000791b */ /* 0x007fea0003800000 */
.L_x_21705:
[----:B------:R-:W-:Y:S05]  /*8600*/  BSYNC B1 ;  /* 0x0000000000017941 */ /* 0x000fea0003800000 */
.L_x_21704:
        /* <DEDUP_REMOVED lines=9> */
.L_x_21706:
[----:B------:R-:W-:Y:S01]  /*86a0*/  HFMA2 R12, -RZ, RZ, 0, 2.384185791015625e-07 ;  /* 0x00000004ff0c7431 */ /* 0x000fe200000001ff */
[----:B------:R-:W-:-:S05]  /*86b0*/  FMNMX R42, R13, R14, !PT ;  /* 0x0000000e0d2a7209 */ /* 0x000fca0007800000 */
[----:B------:R-:W-:-:S07]  /*86c0*/  IMAD.MOV.U32 R13, RZ, RZ, R42 ;  /* 0x000000ffff0d7224 */ /* 0x000fce00078e002a */
[----:B------:R-:W-:Y:S05]  /*86d0*/  WARPSYNC.COLLECTIVE R15, `(.L_x_21707) ;  /* 0x000000000f087348 */ /* 0x000fea0003c00000 */
[----:B------:R0:W1:Y:S02]  /*86e0*/  SHFL.BFLY P6, R14, R13, R12, R11 ;  /* 0x0c00000c0d0e7389 */ /* 0x00006400000c000b */
[----:B01----:R-:W-:Y:S05]  /*86f0*/  ENDCOLLECTIVE ;  /* 0x000000000000791b */ /* 0x003fea0003800000 */
.L_x_21707:
[----:B------:R-:W-:Y:S02]  /*8700*/  MOV R12, 0x2 ;  /* 0x00000002000c7802 */ /* 0x000fe40000000f00 */
[----:B------:R-:W-:-:S05]  /*8710*/  FMNMX R43, R42, R14, !PT ;  /* 0x0000000e2a2b7209 */ /* 0x000fca0007800000 */
[----:B------:R-:W-:-:S07]  /*8720*/  IMAD.MOV.U32 R13, RZ, RZ, R43 ;  /* 0x000000ffff0d7224 */ /* 0x000fce00078e002b */
[----:B------:R-:W-:Y:S05]  /*8730*/  WARPSYNC.COLLECTIVE R15, `(.L_x_21708) ;  /* 0x000000000f087348 */ /* 0x000fea0003c00000 */
[----:B------:R0:W1:Y:S02]  /*8740*/  SHFL.BFLY P6, R14, R13, R12, R11 ;  /* 0x0c00000c0d0e7389 */ /* 0x00006400000c000b */
[----:B01----:R-:W-:Y:S05]  /*8750*/  ENDCOLLECTIVE ;  /* 0x000000000000791b */ /* 0x003fea0003800000 */
.L_x_21708:
[----:B------:R-:W-:Y:S01]  /*8760*/  HFMA2 R12, -RZ, RZ, 0, 5.9604644775390625e-08 ;  /* 0x00000001ff0c7431 */ /* 0x000fe200000001ff */
[----:B------:R-:W-:-:S05]  /*8770*/  FMNMX R45, R43, R14, !PT ;  /* 0x0000000e2b2d7209 */ /* 0x000fca0007800000 */
[----:B------:R-:W-:-:S07]  /*8780*/  IMAD.MOV.U32 R13, RZ, RZ, R45 ;  /* 0x000000ffff0d7224 */ /* 0x000fce00078e002d */
[----:B------:R-:W-:Y:S05]  /*8790*/  WARPSYNC.COLLECTIVE R15, `(.L_x_21709) ;  /* 0x000000000f087348 */ /* 0x000fea0003c00000 */
[----:B------:R0:W1:Y:S02]  /*87a0*/  SHFL.BFLY P6, R14, R13, R12, R11 ;  /* 0x0c00000c0d0e7389 */ /* 0x00006400000c000b */
[----:B01----:R-:W-:Y:S05]  /*87b0*/  ENDCOLLECTIVE ;  /* 0x000000000000791b */ /* 0x003fea0003800000 */
.L_x_21709:
        /* <DEDUP_REMOVED lines=30> */
[----:B------:R-:W-:Y:S01]  /*89a0*/  FADD R52, -R45, R52 ;  /* 0x000000342d347221 */ /* 0x000fe20000000100 */
[C---:B------:R-:W-:Y:S01]  /*89b0*/  FADD R45, R4.reuse, -12583039 ;  /* 0xcb40007f042d7421 */ /* 0x040fe20000000000 */
[----:B------:R-:W0:Y:S01]  /*89c0*/  MUFU.EX2 R43, R43 ;  /* 0x0000002b002b7308 */ /* 0x000e220000000800 */
[----:B------:R-:W-:Y:S01]  /*89d0*/  SHF.L.U32 R4, R4, 0x17, RZ ;  /* 0x0000001704047819 */ /* 0x000fe200000006ff */
[----:B------:R-:W-:-:S02]  /*89e0*/  IMAD.SHL.U32 R36, R36, 0x800000, RZ ;  /* 0x0080000024247824 */ /* 0x000fc400078e00ff */
[----:B------:R-:W-:-:S04]  /*89f0*/  FFMA R45, R6, 1.4426950216293334961, -R45 ;  /* 0x3fb8aa3b062d7823 */ /* 0x000fc8000000082d */
[----:B------:R-:W-:Y:S01]  /*8a00*/  FFMA R45, R6, 1.925963033500011079e-08, R45 ;  /* 0x32a57060062d7823 */ /* 0x000fe2000000002d */
[----:B------:R-:W-:-:S04]  /*8a10*/  FFMA.SAT R6, R26, R51, 0.5 ;  /* 0x3f0000001a067423 */ /* 0x000fc80000002033 */
[----:B------:R-:W-:Y:S01]  /*8a20*/  FFMA.RM R6, R6, R53, 12582913 ;  /* 0x4b40000106067423 */ /* 0x000fe20000004035 */
        /* <DEDUP_REMOVED lines=54> */
[----:B------:R-:W-:-:S04]  /*8d90*/  FFMA.SAT R20, R12, R51, 0.5 ;  /* 0x3f0000000c147423 */ /* 0x000fc80000002033 */
[----:B------:R-:W-:Y:S01]  /*8da0*/  FFMA.RM R20, R20, R53, 12582913 ;  /* 0x4b40000114147423 */ /* 0x000fe20000004035 */
[----:B------:R-:W1:Y:S01]  /*8db0*/  MUFU.EX2 R11, R11 ;  /* 0x0000000b000b7308 */ /* 0x000e620000000800 */
[----:B0-----:R-:W-:Y:S01]  /*8dc0*/  FMUL R42, R4, R55 ;  /* 0x00000037042a7220 */ /* 0x001fe20000400000 */
[----:B------:R-:W-:-:S04]  /*8dd0*/  FFMA.SAT R4, R22, R51, 0.5 ;  /* 0x3f00000016047423 */ /* 0x000fc80000002033 */
[----:B------:R-:W-:-:S04]  /*8de0*/  FFMA.RM R4, R4, R53, 12582913 ;  /* 0x4b40000104047423 */ /* 0x000fc80000004035 */
[C---:B------:R-:W-:Y:S01]  /*8df0*/  FADD R57, R4.reuse, -12583039 ;  /* 0xcb40007f04397421 */ /* 0x040fe20000000000 */
[----:B------:R-:W-:Y:S01]  /*8e00*/  SHF.L.U32 R4, R4, 0x17, RZ ;  /* 0x0000001704047819 */ /* 0x000fe200000006ff */
[----:B-1----:R-:W-:Y:S02]  /*8e10*/  FMUL R18, R18, R11 ;  /* 0x0000000b12127220 */ /* 0x002fe40000400000 */
        /* <DEDUP_REMOVED lines=22> */
[----:B------:R-:W-:-:S06]  /*8f80*/  FFMA R57, R28, 1.925963033500011079e-08, R57 ;  /* 0x32a570601c397823 */ /* 0x000fcc0000000039 */
[----:B------:R-:W1:Y:S01]  /*8f90*/  MUFU.EX2 R57, R57 ;  /* 0x0000003900397308 */ /* 0x000e620000000800 */
[----:B0-----:R-:W-:Y:S01]  /*8fa0*/  FMUL R6, R6, R55 ;  /* 0x0000003706067220 */ /* 0x001fe20000400000 */
[C---:B------:R-:W-:Y:S01]  /*8fb0*/  FADD R55, R10.reuse, -12583039 ;  /* 0xcb40007f0a377421 */ /* 0x040fe20000000000 */
[----:B------:R-:W-:-:S03]  /*8fc0*/  IMAD.SHL.U32 R10, R10, 0x800000, RZ ;  /* 0x008000000a0a7824 */ /* 0x000fc600078e00ff */
[----:B------:R-:W-:-:S04]  /*8fd0*/  FFMA R55, R30, 1.4426950216293334961, -R55 ;  /* 0x3fb8aa3b1e377823 */ /* 0x000fc80000000837 */
[----:B------:R-:W-:Y:S01]  /*8fe0*/  FFMA R55, R30, 1.925963033500011079e-08, R55 ;  /* 0x32a570601e377823 */ /* 0x000fe20000000037 */
[----:B-1----:R-:W-:Y:S01]  /*8ff0*/  FMUL R4, R4, R57 ;  /* 0x0000003904047220 */ /* 0x002fe20000400000 */
[C---:B------:R-:W-:Y:S01]  /*9000*/  FADD R57, R8.reuse, -12583039 ;  /* 0xcb40007f08397421 */ /* 0x040fe20000000000 */
[----:B------:R-:W-:-:S03]  /*9010*/  SHF.L.U32 R8, R8, 0x17, RZ ;  /* 0x0000001708087819 */ /* 0x000fc600000006ff */
[----:B------:R-:W0:Y:S01]  /*9020*/  MUFU.EX2 R55, R55 ;  /* 0x0000003700377308 */ /* 0x000e220000000800 */
[----:B------:R-:W-:-:S04]  /*9030*/  FFMA R57, R34, 1.4426950216293334961, -R57 ;  /* 0x3fb8aa3b22397823 */ /* 0x000fc80000000839 */
[----:B------:R-:W-:-:S06]  /*9040*/  FFMA R57, R34, 1.925963033500011079e-08, R57 ;  /* 0x32a5706022397823 */ /* 0x000fcc0000000039 */
[----:B------:R-:W1:Y:S01]  /*9050*/  MUFU.EX2 R57, R57 ;  /* 0x0000003900397308 */ /* 0x000e620000000800 */
[----:B0-----:R-:W-:Y:S01]  /*9060*/  FMUL R10, R10, R55 ;  /* 0x000000370a0a7220 */ /* 0x001fe20000400000 */
[C---:B------:R-:W-:Y:S01]  /*9070*/  FADD R55, R20.reuse, -12583039 ;  /* 0xcb40007f14377421 */ /* 0x040fe20000000000 */
[----:B------:R-:W-:-:S03]  /*9080*/  SHF.L.U32 R20, R20, 0x17, RZ ;  /* 0x0000001714147819 */ /* 0x000fc600000006ff */
[----:B------:R-:W-:-:S04]  /*9090*/  FFMA R55, R12, 1.4426950216293334961, -R55 ;  /* 0x3fb8aa3b0c377823 */ /* 0x000fc80000000837 */
[----:B------:R-:W-:Y:S01]  /*90a0*/  FFMA R55, R12, 1.925963033500011079e-08, R55 ;  /* 0x32a570600c377823 */ /* 0x000fe20000000037 */
[----:B------:R-:W-:Y:S01]  /*90b0*/  FFMA.SAT R12, R13, R51, 0.5 ;  /* 0x3f0000000d0c7423 */ /* 0x000fe20000002033 */
[----:B-1----:R-:W-:Y:S01]  /*90c0*/  FMUL R8, R8, R57 ;  /* 0x0000003908087220 */ /* 0x002fe20000400000 */
[C---:B------:R-:W-:Y:S01]  /*90d0*/  FADD R57, R16.reuse, -12583039 ;  /* 0xcb40007f10397421 */ /* 0x040fe20000000000 */
[----:B------:R-:W-:Y:S01]  /*90e0*/  SHF.L.U32 R16, R16, 0x17, RZ ;  /* 0x0000001710107819 */ /* 0x000fe200000006ff */
[----:B------:R-:W-:Y:S01]  /*90f0*/  FFMA.RM R12, R12, R53, 12582913 ;  /* 0x4b4000010c0c7423 */ /* 0x000fe20000004035 */
[----:B------:R-:W0:Y:S01]  /*9100*/  MUFU.EX2 R55, R55 ;  /* 0x0000003700377308 */ /* 0x000e220000000800 */
[----:B------:R-:W-:Y:S02]  /*9110*/  FFMA R57, R32, 1.4426950216293334961, -R57 ;  /* 0x3fb8aa3b20397823 */ /* 0x000fe40000000839 */
[C---:B------:R-:W-:Y:S01]  /*9120*/  FADD R22, R12.reuse, -12583039 ;  /* 0xcb40007f0c167421 */ /* 0x040fe20000000000 */
[----:B------:R-:W-:-:S02]  /*9130*/  IMAD.SHL.U32 R12, R12, 0x800000, RZ ;  /* 0x008000000c0c7824 */ /* 0x000fc400078e00ff */
[----:B------:R-:W-:Y:S01]  /*9140*/  FFMA R57, R32, 1.925963033500011079e-08, R57 ;  /* 0x32a5706020397823 */ /* 0x000fe20000000039 */
[----:B------:R-:W-:-:S04]  /*9150*/  FFMA R22, R13, 1.4426950216293334961, -R22 ;  /* 0x3fb8aa3b0d167823 */ /* 0x000fc80000000816 */
[----:B------:R-:W-:Y:S01]  /*9160*/  FFMA R13, R13, 1.925963033500011079e-08, R22 ;  /* 0x32a570600d0d7823 */ /* 0x000fe20000000016 */
[----:B------:R-:W1:Y:S01]  /*9170*/  MUFU.EX2 R57, R57 ;  /* 0x0000003900397308 */ /* 0x000e620000000800 */
[----:B0-----:R-:W-:-:S07]  /*9180*/  FMUL R20, R20, R55 ;  /* 0x0000003714147220 */ /* 0x001fce0000400000 */
        /* <DEDUP_REMOVED lines=40> */
[----:B------:R-:W-:Y:S01]  /*9410*/  SHF.L.U32 R12, R12, 0x17, RZ ;  /* 0x000000170c0c7819 */ /* 0x000fe200000006ff */
[----:B------:R-:W-:Y:S02]  /*9420*/  IMAD.SHL.U32 R26, R53, 0x800000, RZ ;  /* 0x00800000351a7824 */ /* 0x000fe400078e00ff */
[----:B------:R-:W-:-:S04]  /*9430*/  FFMA R14, R15, 1.4426950216293334961, -R14 ;  /* 0x3fb8aa3b0f0e7823 */ /* 0x000fc8000000080e */
[----:B------:R-:W-:Y:S01]  /*9440*/  FFMA R14, R15, 1.925963033500011079e-08, R14 ;  /* 0x32a570600f0e7823 */ /* 0x000fe2000000000e */
[----:B------:R-:W-:-:S03]  /*9450*/  MOV R15, 0xffffffff ;  /* 0xffffffff000f7802 */ /* 0x000fc60000000f00 */
        /* <DEDUP_REMOVED lines=35> */
.L_x_21710:
[----:B------:R-:W-:Y:S02]  /*9690*/  HFMA2 R12, -RZ, RZ, 0, 4.76837158203125e-07 ;  /* 0x00000008ff0c7431 */ /* 0x000fe400000001ff */
[----:B------:R-:W-:-:S04]  /*96a0*/  FADD R50, R13, R14 ;  /* 0x0000000e0d327221 */ /* 0x000fc80000000000 */
[----:B------:R-:W-:-:S07]  /*96b0*/  IMAD.MOV.U32 R13, RZ, RZ, R50 ;  /* 0x000000ffff0d7224 */ /* 0x000fce00078e0032 */
[----:B------:R-:W-:Y:S05]  /*96c0*/  WARPSYNC.COLLECTIVE R15, `(.L_x_21711) ;  /* 0x000000000f087348 */ /* 0x000fea0003c00000 */
[----:B------:R0:W1:Y:S02]  /*96d0*/  SHFL.BFLY P6, R14, R13, R12, R11 ;  /* 0x0c00000c0d0e7389 */ /* 0x00006400000c000b */
[----:B01----:R-:W-:Y:S05]  /*96e0*/  ENDCOLLECTIVE ;  /* 0x000000000000791b */ /* 0x003fea0003800000 */
.L_x_21711:
[----:B------:R-:W-:Y:S01]  /*96f0*/  MOV R12, 0x4 ;  /* 0x00000004000c7802 */ /* 0x000fe20000000f00 */
[----:B------:R-:W-:-:S04]  /*9700*/  FADD R51, R50, R14 ;  /* 0x0000000e32337221 */ /* 0x000fc80000000000 */
[----:B------:R-:W-:-:S07]  /*9710*/  IMAD.MOV.U32 R13, RZ, RZ, R51 ;  /* 0x000000ffff0d7224 */ /* 0x000fce00078e0033 */
[----:B------:R-:W-:Y:S05]  /*9720*/  WARPSYNC.COLLECTIVE R15, `(.L_x_21712) ;  /* 0x000000000f087348 */ /* 0x000fea0003c00000 */
[----:B------:R0:W1:Y:S02]  /*9730*/  SHFL.BFLY P6, R14, R13, R12, R11 ;  /* 0x0c00000c0d0e7389 */ /* 0x00006400000c000b */
[----:B01----:R-:W-:Y:S05]  /*9740*/  ENDCOLLECTIVE ;  /* 0x000000000000791b */ /* 0x003fea0003800000 */
.L_x_21712:
[----:B------:R-:W-:Y:S02]  /*9750*/  HFMA2 R12, -RZ, RZ, 0, 1.1920928955078125e-07 ;  /* 0x00000002ff0c7431 */ /* 0x000fe400000001ff */
[----:B------:R-:W-:-:S04]  /*9760*/  FADD R52, R51, R14 ;  /* 0x0000000e33347221 */ /* 0x000fc80000000000 */
[----:B------:R-:W-:-:S07]  /*9770*/  IMAD.MOV.U32 R13, RZ, RZ, R52 ;  /* 0x000000ffff0d7224 */ /* 0x000fce00078e0034 */
[----:B------:R-:W-:Y:S05]  /*9780*/  WARPSYNC.COLLECTIVE R15, `(.L_x_21713) ;  /* 0x000000000f087348 */ /* 0x000fea0003c00000 */
[----:B------:R0:W1:Y:S02]  /*9790*/  SHFL.BFLY P6, R14, R13, R12, R11 ;  /* 0x0c00000c0d0e7389 */ /* 0x00006400000c000b */
[----:B01----:R-:W-:Y:S05]  /*97a0*/  ENDCOLLECTIVE ;  /* 0x000000000000791b */ /* 0x003fea0003800000 */
.L_x_21713:
[----:B------:R-:W-:Y:S01]  /*97b0*/  MOV R12, 0x1 ;  /* 0x00000001000c7802 */ /* 0x000fe20000000f00 */
[----:B------:R-:W-:-:S04]  /*97c0*/  FADD R53, R52, R14 ;  /* 0x0000000e34357221 */ /* 0x000fc80000000000 */
[----:B------:R-:W-:-:S07]  /*97d0*/  IMAD.MOV.U32 R13, RZ, RZ, R53 ;  /* 0x000000ffff0d7224 */ /* 0x000fce00078e0035 */
[----:B------:R-:W-:Y:S05]  /*97e0*/  WARPSYNC.COLLECTIVE R15, `(.L_x_21714) ;  /* 0x000000000f087348 */ /* 0x000fea0003c00000 */
[----:B------:R0:W1:Y:S02]  /*97f0*/  SHFL.BFLY P6, R14, R13, R12, R11 ;  /* 0x0c00000c0d0e7389 */ /* 0x00006400000c000b */
[----:B01----:R-:W-:Y:S05]  /*9800*/  ENDCOLLECTIVE ;  /* 0x000000000000791b */ /* 0x003fea0003800000 */
.L_x_21714:
[----:B------:R-:W-:Y:S05]  /*9810*/  BRA `(.L_x_21715) ;  /* 0xffffffcc00d47947 */ /* 0x000fea000383ffff */
        .weak           $__internal_336_$__cuda_sm3x_div_rn_noftz_f32_slowpath
        .type           $__internal_336_$__cuda_sm3x_div_rn_noftz_f32_slowpath,@function
        .size           $__internal_336_$__cuda_sm3x_div_rn_noftz_f32_slowpath,(.L_x_37713 - $__internal_336_$__cuda_sm3x_div_rn_noftz_f32_slowpath)
$__internal_336_$__cuda_sm3x_div_rn_noftz_f32_slowpath:
        /* <DEDUP_REMOVED lines=35> */
.L_x_21717:
        /* <DEDUP_REMOVED lines=33> */
[C---:B------:R-:W-:Y:S02]  /*9c60*/  ISETP.NE.AND P2, PT, R12.reuse, RZ, PT ;  /* 0x000000ff0c00720c */ /* 0x040fe40003f45270 */
[----:B------:R-:W-:Y:S02]  /*9c70*/  LOP3.LUT R13, R13, 0x7fffff, RZ, 0xc0, !PT ;  /* 0x007fffff0d0d7812 */ /* 0x000fe400078ec0ff */
[----:B------:R-:W-:Y:S01]  /*9c80*/  FSETP.NEU.FTZ.AND P1, PT, R49, R50, PT ;  /* 0x000000323100720b */ /* 0x000fe20003f3d000 */
[----:B------:R-:W-:Y:S01]  /*9c90*/  VIADD R50, R12, 0x20 ;  /* 0x000000200c327836 */ /* 0x000fe20000000000 */
[----:B------:R-:W-:-:S02]  /*9ca0*/  LOP3.LUT R13, R13, 0x800000, RZ, 0xfc, !PT ;  /* 0x008000000d0d7812 */ /* 0x000fc400078efcff */
        /* <DEDUP_REMOVED lines=13> */
.L_x_21724:
[----:B------:R-:W-:-:S04]  /*9d80*/  LOP3.LUT R11, R11, 0x80000000, RZ, 0xc0, !PT ;  /* 0x800000000b0b7812 */ /* 0x000fc800078ec0ff */
[----:B------:R-:W-:Y:S01]  /*9d90*/  LOP3.LUT R11, R11, 0x7f800000, RZ, 0xfc, !PT ;  /* 0x7f8000000b0b7812 */ /* 0x000fe200078efcff */
[----:B------:R-:W-:Y:S06]  /*9da0*/  BRA `(.L_x_21725) ;  /* 0x0000000000047947 */ /* 0x000fec0003800000 */
.L_x_21723:
[----:B------:R-:W-:-:S07]  /*9db0*/  LEA R11, R50, R11, 0x17 ;  /* 0x0000000b320b7211 */ /* 0x000fce00078eb8ff */
.L_x_21725:
[----:B------:R-:W-:Y:S05]  /*9dc0*/  BSYNC.RECONVERGENT B2 ;  /* 0x0000000000027941 */ /* 0x000fea0003800200 */
.L_x_21722:
[----:B------:R-:W-:Y:S05]  /*9dd0*/  BRA `(.L_x_21726) ;  /* 0x0000000000207947 */ /* 0x000fea0003800000 */
.L_x_21721:
[----:B------:R-:W-:-:S04]  /*9de0*/  LOP3.LUT R11, R12, 0x80000000, R49, 0x48, !PT ;  /* 0x800000000c0b7812 */ /* 0x000fc800078e4831 */
[----:B------:R-:W-:Y:S01]  /*9df0*/  LOP3.LUT R11, R11, 0x7f800000, RZ, 0xfc, !PT ;  /* 0x7f8000000b0b7812 */ /* 0x000fe200078efcff */
[----:B------:R-:W-:Y:S06]  /*9e00*/  BRA `(.L_x_21726) ;  /* 0x0000000000147947 */ /* 0x000fec0003800000 */
.L_x_21720:
[----:B------:R-:W-:Y:S01]  /*9e10*/  LOP3.LUT R11, R12, 0x80000000, R49, 0x48, !PT ;  /* 0x800000000c0b7812 */ /* 0x000fe200078e4831 */
[----:B------:R-:W-:Y:S06]  /*9e20*/  BRA `(.L_x_21726) ;  /* 0x00000000000c7947 */ /* 0x000fec0003800000 */
.L_x_21719:
[----:B------:R-:W0:Y:S01]  /*9e30*/  MUFU.RSQ R11, -QNAN ;  /* 0xffc00000000b7908 */ /* 0x000e220000001400 */
[----:B------:R-:W-:Y:S05]  /*9e40*/  BRA `(.L_x_21726) ;  /* 0x0000000000047947 */ /* 0x000fea0003800000 */
.L_x_21718:
[----:B------:R-:W-:-:S07]  /*9e50*/  FADD.FTZ R11, R49, R12 ;  /* 0x0000000c310b7221 */ /* 0x000fce0000010000 */
.L_x_21726:
[----:B------:R-:W-:Y:S05]  /*9e60*/  BSYNC.RECONVERGENT B1 ;  /* 0x0000000000017941 */ /* 0x000fea0003800200 */
.L_x_21716:
[----:B------:R-:W-:Y:S02]  /*9e70*/  HFMA2 R13, -RZ, RZ, 0, 0 ;  /* 0x00000000ff0d7431 */ /* 0x000fe400000001ff */
[----:B------:R-:W-:-:S04]  /*9e80*/  IMAD.MOV.U32 R12, RZ, RZ, R14 ;  /* 0x000000ffff0c7224 */ /* 0x000fc800078e000e */
[----:B0-----:R-:W-:Y:S05]  /*9e90*/  RET.REL.NODEC R12 `(_Z15SoftmaxWarpImplI22BroadcastScaleMaskLoadIffbLm2EiE11DirectStoreIffEfLi1ELi23ELi32ELi1ELb1EL9Algorithm0EEvT_T0_ll) ;  /* 0xffffff600c587950 */ /* 0x001fea0003c3ffff */
.L_x_21727:
        /* <DEDUP_REMOVED lines=14> */
.L_x_37713:


//--------------------- .text._Z15SoftmaxWarpImplI22BroadcastScaleMaskLoadIffbLm2EiE11DirectStoreIffEfLi1ELi23ELi32ELi1ELb0EL9Algorithm0EEvT_T0_ll --------------------------
	.section	.text._Z15SoftmaxWarpImplI22BroadcastScaleMaskLoadIffbLm2EiE11DirectStoreIffEfLi1ELi23ELi32ELi1ELb0EL9Algorithm0EEvT_T0_ll,"ax",@progbits
	.align	128
        .global         _Z15SoftmaxWarpImplI22BroadcastScaleMaskLoadIffbLm2EiE11DirectStoreIffEfLi1ELi23ELi32ELi1ELb0EL9Algorithm0EEvT_T0_ll
        .type           _Z15SoftmaxWarpImplI22BroadcastScaleMaskLoadIffbLm2EiE11DirectStoreIffEfLi1ELi23ELi32ELi1ELb0EL9Algorithm0EEvT_T0_ll,@function
        .size           _Z15SoftmaxWarpImplI22BroadcastScaleMaskLoadIffbLm2EiE11DirectStoreIffEfLi1ELi23ELi32ELi1ELb0EL9Algorithm0EEvT_T0_ll,(.L_x_37714 - _Z15SoftmaxWarpImplI22BroadcastScaleMaskLoadIffbLm2EiE11DirectStoreIffEfLi1ELi23ELi32ELi1ELb0EL9Algorithm0EEvT_T0_ll)
        .other          _Z15SoftmaxWarpImplI22BroadcastScaleMaskLoadIffbLm2EiE11DirectStoreIffEfLi1ELi23ELi32ELi1ELb0EL9Algorithm0EEvT_T0_ll,@"STO_CUDA_ENTRY STV_DEFAULT"
_Z15SoftmaxWarpImplI22BroadcastScaleMaskLoadIffbLm2EiE11DirectStoreIffEfLi1ELi23ELi32ELi1ELb0EL9Algorithm0EEvT_T0_ll:
.text._Z15SoftmaxWarpImplI22BroadcastScaleMaskLoadIffbLm2EiE11DirectStoreIffEfLi1ELi23ELi32ELi1ELb0EL9Algorithm0EEvT_T0_ll:
        /* <DEDUP_REMOVED lines=27> */
.L_x_21728:
        /* <DEDUP_REMOVED lines=14> */
.L_x_21777:
[----:B--2---:R-:W-:Y:S01]  /*0290*/  IABS R0, UR49 ;  /* 0x0000003100007c13 */ /* 0x004fe20008000000 */
[----:B0-----:R-:W-:Y:S01]  /*02a0*/  IMAD R32, R17, UR48, R16 ;  /* 0x0000003011207c24 */ /* 0x001fe2000f8e0210 */
[----:B------:R-:W-:Y:S01]  /*02b0*/  UMOV UR4, URZ ;  /* 0x000000ff00047c82 */ /* 0x000fe20008000000 */
[----:B-1----:R-:W-:Y:S01]  /*02c0*/  R2UR UR8, R2 ;  /* 0x00000000020872ca */ /* 0x002fe200000e0000 */
[----:B------:R-:W0:Y:S01]  /*02d0*/  LDC.64 R34, c[0x0][0x398] ;  /* 0x0000e600ff227b82 */ /* 0x000e220000000a00 */
[----:B------:R-:W-:Y:S02]  /*02e0*/  R2UR UR7, R0 ;  /* 0x00000000000772ca */ /* 0x000fe400000e0000 */
[C---:B------:R-:W-:Y:S02]  /*02f0*/  LOP3.LUT R8, R32.reuse, UR49, RZ, 0x3c, !PT ;  /* 0x0000003120087c12 */ /* 0x040fe4000f8e3cff */
[----:B------:R-:W-:Y:S02]  /*0300*/  IADD3 R5, PT, PT, R32, 0x20, RZ ;  /* 0x0000002020057810 */ /* 0x000fe40007ffe0ff */
[----:B------:R-:W-:-:S02]  /*0310*/  R2UR UR9, R3 ;  /* 0x00000000030972ca */ /* 0x000fc400000e0000 */
[----:B------:R-:W-:Y:S02]  /*0320*/  SHF.R.S64 R6, RZ, 0x1e, R32 ;  /* 0x0000001eff067819 */ /* 0x000fe40000001020 */
[----:B------:R-:W-:-:S03]  /*0330*/  ISETP.GE.AND P6, PT, R8, RZ, PT ;  /* 0x000000ff0800720c */ /* 0x000fc60003fc6270 */
[----:B------:R-:W1:Y:S01]  /*0340*/  I2F.RP R0, UR7 ;  /* 0x0000000700007d06 */ /* 0x000e620008209400 */
[----:B------:R-:W-:Y:S02]  /*0350*/  IABS R29, R5 ;  /* 0x00000005001d7213 */ /* 0x000fe40000000000 */
[----:B------:R-:W-:Y:S02]  /*0360*/  IADD3 R6, P0, PT, R6, UR36, RZ ;  /* 0x0000002406067c10 */ /* 0x000fe4000ff1e0ff */
[----:B------:R-:W-:Y:S02]  /*0370*/  R2UR UR10, R2 ;  /* 0x00000000020a72ca */ /* 0x000fe400000e0000 */
[----:B------:R-:W-:Y:S02]  /*0380*/  LEA.HI.X.SX32 R7, R32, UR37, 0x2, P0 ;  /* 0x0000002520077c11 */ /* 0x000fe400080f16ff */
[----:B------:R-:W-:Y:S02]  /*0390*/  R2UR UR11, R3 ;  /* 0x00000000030b72ca */ /* 0x000fe400000e0000 */
[----:B------:R-:W-:Y:S01]  /*03a0*/  LOP3.LUT R11, R5, UR49, RZ, 0x3c, !PT ;  /* 0x00000031050b7c12 */ /* 0x000fe2000f8e3cff */
[----:B------:R2:W3:Y:S01]  /*03b0*/  LDG.E R25, desc[UR8][R6.64] ;  /* 0x0000000806197981 */ /* 0x0004e2000c1e1900 */
[----:B-1----:R-:W1:Y:S02]  /*03c0*/  MUFU.RCP R0, R0 ;  /* 0x0000000000007308 */ /* 0x002e640000001000 */
[----:B------:R-:W-:Y:S01]  /*03d0*/  ISETP.GE.AND P4, PT, R11, RZ, PT ;  /* 0x000000ff0b00720c */ /* 0x000fe20003f86270 */
[----:B-1----:R-:W-:-:S02]  /*03e0*/  VIADD R4, R0, 0xffffffe ;  /* 0x0ffffffe00047836 */ /* 0x002fc40000000000 */
[----:B------:R-:W-:-:S04]  /*03f0*/  VIADD R0, R32, 0x40 ;  /* 0x0000004020007836 */ /* 0x000fc80000000000 */
[----:B------:R-:W1:Y:S01]  /*0400*/  F2I.FTZ.U32.TRUNC.NTZ R4, R4 ;  /* 0x0000000400047305 */ /* 0x000e62000021f000 */
[----:B------:R-:W-:Y:S02]  /*0410*/  LOP3.LUT R12, R0, UR49, RZ, 0x3c, !PT ;  /* 0x00000031000c7c12 */ /* 0x000fe4000f8e3cff */
[----:B------:R-:W-:Y:S02]  /*0420*/  IABS R30, R0 ;  /* 0x00000000001e7213 */ /* 0x000fe40000000000 */
[----:B------:R-:W-:Y:S02]  /*0430*/  ISETP.GE.AND P3, PT, R12, RZ, PT ;  /* 0x000000ff0c00720c */ /* 0x000fe40003f66270 */
[----:B-1----:R-:W-:Y:S02]  /*0440*/  R2UR UR5, R4 ;  /* 0x00000000040572ca */ /* 0x002fe400000e0000 */
[----:B------:R-:W-:-:S11]  /*0450*/  IABS R4, R32 ;  /* 0x0000002000047213 */ /* 0x000fd60000000000 */
[----:B------:R-:W-:-:S04]  /*0460*/  UIADD3 UR6, UPT, UPT, URZ, -UR5, URZ ;  /* 0x80000005ff067290 */ /* 0x000fc8000fffe0ff */
[----:B------:R-:W-:-:S04]  /*0470*/  UIMAD UR6, UR6, UR7, URZ ;  /* 0x00000007060672a4 */ /* 0x000fc8000f8e02ff */
[----:B------:R-:W-:-:S06]  /*0480*/  UIMAD.WIDE.U32 UR4, UR5, UR6, UR4 ;  /* 0x00000006050472a5 */ /* 0x000fcc000f8e0004 */
[----:B------:R-:W-:-:S05]  /*0490*/  IMAD.HI.U32 R18, R4, UR5, RZ ;  /* 0x0000000504127c27 */ /* 0x000fca000f8e00ff */
[----:B------:R-:W-:Y:S01]  /*04a0*/  IADD3 R9, PT, PT, -R18, RZ, RZ ;  /* 0x000000ff12097210 */ /* 0x000fe20007ffe1ff */
[----:B------:R-:W-:-:S04]  /*04b0*/  IMAD.HI.U32 R28, R29, UR5, RZ ;  /* 0x000000051d1c7c27 */ /* 0x000fc8000f8e00ff */
[----:B------:R-:W-:Y:S01]  /*04c0*/  IMAD R8, R9, UR7, R4 ;  /* 0x0000000709087c24 */ /* 0x000fe2000f8e0204 */
[----:B------:R-:W-:Y:S01]  /*04d0*/  SHF.R.S64 R4, RZ, 0x1e, R0 ;  /* 0x0000001eff047819 */ /* 0x000fe20000001000 */
[----:B------:R-:W-:-:S03]  /*04e0*/  VIADD R9, R32, 0x60 ;  /* 0x0000006020097836 */ /* 0x000fc60000000000 */
[----:B------:R-:W-:Y:S02]  /*04f0*/  ISETP.LT.U32.AND P1, PT, R8, UR7, PT ;  /* 0x0000000708007c0c */ /* 0x000fe4000bf21070 */
[----:B------:R-:W-:Y:S02]  /*0500*/  SHF.R.S64 R12, RZ, 0x1e, R5 ;  /* 0x0000001eff0c7819 */ /* 0x000fe40000001005 */
[----:B------:R-:W-:Y:S02]  /*0510*/  IADD3 R20, PT, PT, -R28, RZ, RZ ;  /* 0x000000ff1c147210 */ /* 0x000fe40007ffe1ff */
[----:B--2---:R-:W-:Y:S02]  /*0520*/  IADD3 R6, P2, PT, R4, UR36, RZ ;  /* 0x0000002404067c10 */ /* 0x004fe4000ff5e0ff */
[----:B------:R-:W-:Y:S01]  /*0530*/  IADD3 R12, P0, PT, R12, UR36, RZ ;  /* 0x000000240c0c7c10 */ /* 0x000fe2000ff1e0ff */
[----:B------:R-:W-:Y:S01]  /*0540*/  IMAD.HI.U32 R4, R30, UR5, RZ ;  /* 0x000000051e047c27 */ /* 0x000fe2000f8e00ff */
[----:B------:R-:W-:-:S02]  /*0550*/  SHF.R.S64 R14, RZ, 0x1e, R9 ;  /* 0x0000001eff0e7819 */ /* 0x000fc40000001009 */
[----:B------:R-:W-:Y:S01]  /*0560*/  LEA.HI.X.SX32 R7, R0, UR37, 0x2, P2 ;  /* 0x0000002500077c11 */ /* 0x000fe200090f16ff */
[----:B------:R-:W-:Y:S01]  /*0570*/  IMAD R29, R20, UR7, R29 ;  /* 0x00000007141d7c24 */ /* 0x000fe2000f8e021d */
[----:B------:R-:W-:Y:S01]  /*0580*/  LEA.HI.X.SX32 R13, R5, UR37, 0x2, P0 ;  /* 0x00000025050d7c11 */ /* 0x000fe200080f16ff */
[----:B------:R-:W-:Y:S01]  /*0590*/  IMAD.MOV R11, RZ, RZ, -R4 ;  /* 0x000000ffff0b7224 */ /* 0x000fe200078e0a04 */
[----:B------:R-:W-:Y:S01]  /*05a0*/  IADD3 R14, P0, PT, R14, UR36, RZ ;  /* 0x000000240e0e7c10 */ /* 0x000fe2000ff1e0ff */
[----:B------:R1:W2:Y:S01]  /*05b0*/  LDG.E R23, desc[UR10][R6.64] ;  /* 0x0000000a06177981 */ /* 0x0002a2000c1e1900 */
[----:B------:R-:W-:Y:S02]  /*05c0*/  R2UR UR12, R2 ;  /* 0x00000000020c72ca */ /* 0x000fe400000e0000 */
[----:B------:R-:W-:Y:S02]  /*05d0*/  R2UR UR13, R3 ;  /* 0x00000000030d72ca */ /* 0x000fe400000e0000 */
[----:B------:R-:W-:-:S02]  /*05e0*/  @!P1 IADD3 R8, PT, PT, R8, -UR7, RZ ;  /* 0x8000000708089c10 */ /* 0x000fc4000fffe0ff */
[----:B------:R-:W-:Y:S01]  /*05f0*/  ISETP.LT.U32.AND P2, PT, R29, UR7, PT ;  /* 0x000000071d007c0c */ /* 0x000fe2000bf41070 */
[----:B------:R-:W-:Y:S01]  /*0600*/  IMAD R30, R11, UR7, R30 ;  /* 0x000000070b1e7c24 */ /* 0x000fe2000f8e021e */
[----:B------:R-:W-:Y:S01]  /*0610*/  LEA.HI.X.SX32 R15, R9, UR37, 0x2, P0 ;  /* 0x00000025090f7c11 */ /* 0x000fe200080f16ff */
[----:B-1----:R-:W1:Y:S01]  /*0620*/  LDC.64 R6, c[0x0][0x390] ;  /* 0x0000e400ff067b82 */ /* 0x002e620000000a00 */
[----:B------:R-:W-:Y:S01]  /*0630*/  ISETP.GE.U32.AND P0, PT, R8, UR7, PT ;  /* 0x0000000708007c0c */ /* 0x000fe2000bf06070 */
[C---:B------:R-:W-:Y:S01]  /*0640*/  VIADD R11, R32.reuse, 0x80 ;  /* 0x00000080200b7836 */ /* 0x040fe20000000000 */
[----:B------:R4:W5:Y:S01]  /*0650*/  LDG.E R24, desc[UR8][R12.64] ;  /* 0x000000080c187981 */ /* 0x000962000c1e1900 */
[----:B------:R-:W-:Y:S01]  /*0660*/  IADD3 R8, PT, PT, R32, 0xa0, RZ ;  /* 0x000000a020087810 */ /* 0x000fe20007ffe0ff */
[----:B------:R-:W-:Y:S02]  /*0670*/  @!P1 VIADD R18, R18, 0x1 ;  /* 0x0000000112129836 */ /* 0x000fe40000000000 */
[----:B------:R0:W2:Y:S01]  /*0680*/  LDG.E R22, desc[UR12][R14.64] ;  /* 0x0000000c0e167981 */ /* 0x0000a2000c1e1900 */
[----:B----4-:R-:W-:-:S02]  /*0690*/  SHF.R.S64 R12, RZ, 0x1e, R11 ;  /* 0x0000001eff0c7819 */ /* 0x010fc4000000100b */
[----:B------:R-:W-:Y:S02]  /*06a0*/  @!P2 IADD3 R29, PT, PT, R29, -UR7, RZ ;  /* 0x800000071d1dac10 */ /* 0x000fe4000fffe0ff */
[----:B0-----:R-:W-:Y:S02]  /*06b0*/  IADD3 R14, P5, PT, R12, UR36, RZ ;  /* 0x000000240c0e7c10 */ /* 0x001fe4000ffbe0ff */
[----:B------:R-:W-:Y:S01]  /*06c0*/  @P0 VIADD R18, R18, 0x1 ;  /* 0x0000000112120836 */ /* 0x000fe20000000000 */
[----:B------:R-:W-:Y:S02]  /*06d0*/  SHF.R.S64 R26, RZ, 0x1e, R8 ;  /* 0x0000001eff1a7819 */ /* 0x000fe40000001008 */
[----:B------:R-:W-:Y:S02]  /*06e0*/  LEA.HI.X.SX32 R15, R11, UR37, 0x2, P5 ;  /* 0x000000250b0f7c11 */ /* 0x000fe4000a8f16ff */
[----:B------:R-:W-:Y:S02]  /*06f0*/  ISETP.GE.U32.AND P0, PT, R29, UR7, PT ;  /* 0x000000071d007c0c */ /* 0x000fe4000bf06070 */
[----:B------:R-:W-:Y:S01]  /*0700*/  ISETP.LT.U32.AND P5, PT, R30, UR7, PT ;  /* 0x000000071e007c0c */ /* 0x000fe2000bfa1070 */
[----:B------:R-:W-:Y:S01]  /*0710*/  @!P2 VIADD R28, R28, 0x1 ;  /* 0x000000011c1ca836 */ /* 0x000fe20000000000 */
[----:B------:R-:W-:Y:S01]  /*0720*/  IABS R13, R9 ;  /* 0x00000009000d7213 */ /* 0x000fe20000000000 */
[----:B------:R-:W4:Y:S01]  /*0730*/  LDG.E R21, desc[UR8][R14.64] ;  /* 0x000000080e157981 */ /* 0x000f22000c1e1900 */
[----:B------:R-:W-:-:S02]  /*0740*/  IADD3 R26, P1, PT, R26, UR36, RZ ;  /* 0x000000241a1a7c10 */ /* 0x000fc4000ff3e0ff */
[----:B------:R-:W-:Y:S02]  /*0750*/  @!P6 IADD3 R18, PT, PT, -R18, RZ, RZ ;  /* 0x000000ff1212e210 */ /* 0x000fe40007ffe1ff */
[----:B------:R-:W-:Y:S02]  /*0760*/  ISETP.NE.AND P2, PT, RZ, UR49, PT ;  /* 0x00000031ff007c0c */ /* 0x000fe4000bf45270 */
[----:B------:R-:W-:Y:S01]  /*0770*/  LOP3.LUT R31, RZ, UR49, RZ, 0x33, !PT ;  /* 0x00000031ff1f7c12 */ /* 0x000fe2000f8e33ff */
[----:B------:R-:W-:Y:S01]  /*0780*/  IMAD.HI.U32 R12, R13, UR5, RZ ;  /* 0x000000050d0c7c27 */ /* 0x000fe2000f8e00ff */
[----:B------:R-:W-:Y:S02]  /*0790*/  LEA.HI.X.SX32 R27, R8, UR37, 0x2, P1 ;  /* 0x00000025081b7c11 */ /* 0x000fe400088f16ff */
[----:B-1----:R-:W-:Y:S02]  /*07a0*/  ISETP.NE.U32.AND P1, PT, R6, 0x1, PT ;  /* 0x000000010600780c */ /* 0x002fe40003f25070 */
[----:B------:R-:W-:Y:S01]  /*07b0*/  SEL R18, R31, R18, !P2 ;  /* 0x000000121f127207 */ /* 0x000fe20005000000 */
[----:B------:R-:W-:Y:S01]  /*07c0*/  @!P5 VIADD R30, R30, -UR7 ;  /* 0x800000071e1edc36 */ /* 0x000fe20008000000 */
[----:B------:R-:W-:Y:S01]  /*07d0*/  ISETP.NE.AND.EX P1, PT, R7, RZ, PT, P1 ;  /* 0x000000ff0700720c */ /* 0x000fe20003f25310 */
[----:B------:R0:W4:Y:S01]  /*07e0*/  LDG.E R20, desc[UR10][R26.64] ;  /* 0x0000000a1a147981 */ /* 0x000122000c1e1900 */
[----:B------:R-:W-:-:S02]  /*07f0*/  IADD3 R36, PT, PT, -R12, RZ, RZ ;  /* 0x000000ff0c247210 */ /* 0x000fc40007ffe1ff */
[----:B------:R-:W-:Y:S02]  /*0800*/  @P0 IADD3 R28, PT, PT, R28, 0x1, RZ ;  /* 0x000000011c1c0810 */ /* 0x000fe40007ffe0ff */
[----:B------:R-:W-:Y:S02]  /*0810*/  IADD3 R7, PT, PT, -R18, RZ, RZ ;  /* 0x000000ff12077210 */ /* 0x000fe40007ffe1ff */
[----:B------:R-:W-:Y:S01]  /*0820*/  ISETP.NE.U32.AND P0, PT, R34, 0x1, PT ;  /* 0x000000012200780c */ /* 0x000fe20003f05070 */
[----:B------:R-:W-:Y:S01]  /*0830*/  IMAD R13, R36, UR7, R13 ;  /* 0x00000007240d7c24 */ /* 0x000fe2000f8e020d */
[----:B------:R-:W-:Y:S01]  /*0840*/  ISETP.GE.U32.AND P6, PT, R30, UR7, PT ;  /* 0x000000071e007c0c */ /* 0x000fe2000bfc6070 */
[----:B------:R-:W-:Y:S01]  /*0850*/  @!P4 IMAD.MOV R28, RZ, RZ, -R28 ;  /* 0x000000ffff1cc224 */ /* 0x000fe200078e0a1c */
[----:B------:R-:W-:Y:S01]  /*0860*/  ISETP.NE.AND.EX P0, PT, R35, RZ, PT, P0 ;  /* 0x000000ff2300720c */ /* 0x000fe20003f05300 */
[----:B------:R-:W-:Y:S01]  /*0870*/  IMAD R6, R7, UR49, R32 ;  /* 0x0000003107067c24 */ /* 0x000fe2000f8e0220 */
[----:B------:R-:W-:-:S02]  /*0880*/  SEL R18, R18, RZ, P1 ;  /* 0x000000ff12127207 */ /* 0x000fc40000800000 */
[----:B0-----:R-:W-:Y:S02]  /*0890*/  IABS R26, R11 ;  /* 0x0000000b001a7213 */ /* 0x001fe40000000000 */
[----:B------:R-:W-:Y:S01]  /*08a0*/  ISETP.LT.U32.AND P4, PT, R13, UR7, PT ;  /* 0x000000070d007c0c */ /* 0x000fe2000bf81070 */
[----:B------:R-:W-:Y:S01]  /*08b0*/  IMAD R7, R18, UR44, RZ ;  /* 0x0000002c12077c24 */ /* 0x000fe2000f8e02ff */
[----:B------:R-:W-:Y:S02]  /*08c0*/  SEL R28, R31, R28, !P2 ;  /* 0x0000001c1f1c7207 */ /* 0x000fe40005000000 */
[----:B------:R-:W-:Y:S01]  /*08d0*/  SEL R6, R6, RZ, P0 ;  /* 0x000000ff06067207 */ /* 0x000fe20000000000 */
[----:B------:R-:W-:-:S04]  /*08e0*/  IMAD.HI.U32 R15, R26, UR5, RZ ;  /* 0x000000051a0f7c27 */ /* 0x000fc8000f8e00ff */
[----:B------:R-:W-:Y:S02]  /*08f0*/  @!P5 VIADD R4, R4, 0x1 ;  /* 0x000000010404d836 */ /* 0x000fe40000000000 */
[----:B------:R-:W-:Y:S02]  /*0900*/  IMAD.MOV R14, RZ, RZ, -R28 ;  /* 0x000000ffff0e7224 */ /* 0x000fe400078e0a1c */
[----:B------:R-:W-:Y:S02]  /*0910*/  IMAD R7, R6, UR45, R7 ;  /* 0x0000002d06077c24 */ /* 0x000fe4000f8e0207 */
[----:B------:R-:W-:Y:S01]  /*0920*/  IMAD.MOV R29, RZ, RZ, -R15 ;  /* 0x000000ffff1d7224 */ /* 0x000fe200078e0a0f */
[----:B------:R-:W-:Y:S01]  /*0930*/  IABS R30, R8 ;  /* 0x00000008001e7213 */ /* 0x000fe20000000000 */
[----:B------:R-:W-:Y:S01]  /*0940*/  IMAD R5, R14, UR49, R5 ;  /* 0x000000310e057c24 */ /* 0x000fe2000f8e0205 */
[----:B------:R-:W-:Y:S01]  /*0950*/  @P6 IADD3 R4, PT, PT, R4, 0x1, RZ ;  /* 0x0000000104046810 */ /* 0x000fe20007ffe0ff */
[----:B------:R-:W-:Y:S01]  /*0960*/  IMAD R26, R29, UR7, R26 ;  /* 0x000000071d1a7c24 */ /* 0x000fe2000f8e021a */
[----:B------:R-:W-:-:S02]  /*0970*/  SEL R28, R28, RZ, P1 ;  /* 0x000000ff1c1c7207 */ /* 0x000fc40000800000 */
[----:B------:R-:W-:Y:S01]  /*0980*/  IADD3 R6, P6, PT, R7, UR38, RZ ;  /* 0x0000002607067c10 */ /* 0x000fe2000ffde0ff */
[----:B------:R-:W-:Y:S01]  /*0990*/  IMAD.HI.U32 R27, R30, UR5, RZ ;  /* 0x000000051e1b7c27 */ /* 0x000fe2000f8e00ff */
[----:B------:R-:W-:Y:S02]  /*09a0*/  @!P4 IADD3 R13, PT, PT, R13, -UR7, RZ ;  /* 0x800000070d0dcc10 */ /* 0x000fe4000fffe0ff */
[----:B------:R-:W-:Y:S01]  /*09b0*/  SEL R5, R5, RZ, P0 ;  /* 0x000000ff05057207 */ /* 0x000fe20000000000 */
[----:B------:R-:W-:Y:S01]  /*09c0*/  IMAD R28, R28, UR44, RZ ;  /* 0x0000002c1c1c7c24 */ /* 0x000fe2000f8e02ff */
[----:B------:R-:W-:Y:S02]  /*09d0*/  LEA.HI.X.SX32 R7, R7, UR39, 0x1, P6 ;  /* 0x0000002707077c11 */ /* 0x000fe4000b0f0eff */
[----:B------:R-:W-:Y:S02]  /*09e0*/  ISETP.LT.U32.AND P6, PT, R26, UR7, PT ;  /* 0x000000071a007c0c */ /* 0x000fe4000bfc1070 */
[----:B------:R-:W-:Y:S01]  /*09f0*/  ISETP.GE.U32.AND P5, PT, R13, UR7, PT ;  /* 0x000000070d007c0c */ /* 0x000fe2000bfa6070 */
[----:B------:R-:W-:Y:S01]  /*0a00*/  VIADD R13, R32, 0xc0 ;  /* 0x000000c0200d7836 */ /* 0x000fe20000000000 */
[----:B------:R-:W-:Y:S01]  /*0a10*/  MOV R34, R4 ;  /* 0x0000000400227202 */ /* 0x000fe20000000f00 */
[----:B------:R-:W-:Y:S01]  /*0a20*/  IMAD R5, R5, UR45, R28 ;  /* 0x0000002d05057c24 */ /* 0x000fe2000f8e021c */
[----:B------:R-:W-:-:S02]  /*0a30*/  IADD3 R33, PT, PT, -R27, RZ, RZ ;  /* 0x000000ff1b217210 */ /* 0x000fc40007ffe1ff */
[----:B------:R-:W-:Y:S01]  /*0a40*/  SHF.R.S64 R28, RZ, 0x1e, R13 ;  /* 0x0000001eff1c7819 */ /* 0x000fe2000000100d */
[----:B------:R-:W-:Y:S01]  /*0a50*/  @!P3 IMAD.MOV R34, RZ, RZ, -R34 ;  /* 0x000000ffff22b224 */ /* 0x000fe200078e0a22 */
[----:B------:R-:W-:Y:S01]  /*0a60*/  IADD3 R4, P3, PT, R5, UR38, RZ ;  /* 0x0000002605047c10 */ /* 0x000fe2000ff7e0ff */
[----:B------:R-:W-:Y:S01]  /*0a70*/  IMAD R30, R33, UR7, R30 ;  /* 0x00000007211e7c24 */ /* 0x000fe2000f8e021e */
[----:B------:R-:W-:Y:S02]  /*0a80*/  LOP3.LUT R14, R9, UR49, RZ, 0x3c, !PT ;  /* 0x00000031090e7c12 */ /* 0x000fe4000f8e3cff */
[----:B------:R-:W-:Y:S02]  /*0a90*/  IABS R33, R13 ;  /* 0x0000000d00217213 */ /* 0x000fe40000000000 */
[----:B------:R-:W-:Y:S02]  /*0aa0*/  @!P4 IADD3 R12, PT, PT, R12, 0x1, RZ ;  /* 0x000000010c0cc810 */ /* 0x000fe40007ffe0ff */
[----:B------:R-:W-:-:S02]  /*0ab0*/  IADD3 R28, P4, PT, R28, UR36, RZ ;  /* 0x000000241c1c7c10 */ /* 0x000fc4000ff9e0ff */
[----:B------:R-:W-:Y:S02]  /*0ac0*/  LEA.HI.X.SX32 R5, R5, UR39, 0x1, P3 ;  /* 0x0000002705057c11 */ /* 0x000fe400098f0eff */
[----:B------:R-:W-:Y:S02]  /*0ad0*/  @!P6 IADD3 R26, PT, PT, R26, -UR7, RZ ;  /* 0x800000071a1aec10 */ /* 0x000fe4000fffe0ff */
[----:B------:R-:W-:Y:S01]  /*0ae0*/  ISETP.GE.AND P3, PT, R14, RZ, PT ;  /* 0x000000ff0e00720c */ /* 0x000fe20003f66270 */
[----:B------:R-:W-:Y:S01]  /*0af0*/  IMAD.HI.U32 R14, R33, UR5, RZ ;  /* 0x00000005210e7c27 */ /* 0x000fe2000f8e00ff */
[----:B------:R-:W-:Y:S02]  /*0b00*/  LEA.HI.X.SX32 R29, R13, UR37, 0x2, P4 ;  /* 0x000000250d1d7c11 */ /* 0x000fe4000a0f16ff */
[----:B------:R-:W-:Y:S01]  /*0b10*/  ISETP.GE.U32.AND P4, PT, R26, UR7, PT ;  /* 0x000000071a007c0c */ /* 0x000fe2000bf86070 */
[----:B------:R-:W-:Y:S01]  /*0b20*/  @P5 VIADD R12, R12, 0x1 ;  /* 0x000000010c0c5836 */ /* 0x000fe20000000000 */
[----:B------:R-:W-:Y:S01]  /*0b30*/  ISETP.LT.U32.AND P5, PT, R30, UR7, PT ;  /* 0x000000071e007c0c */ /* 0x000fe2000bfa1070 */
[----:B------:R-:W-:-:S04]  /*0b40*/  IMAD.MOV R18, RZ, RZ, -R14 ;  /* 0x000000ffff127224 */ /* 0x000fc800078e0a0e */
[----:B------:R-:W-:Y:S01]  /*0b50*/  IMAD R33, R18, UR7, R33 ;  /* 0x0000000712217c24 */ /* 0x000fe2000f8e0221 */
[----:B------:R-:W-:Y:S01]  /*0b60*/  LOP3.LUT R26, R11, UR49, RZ, 0x3c, !PT ;  /* 0x000000310b1a7c12 */ /* 0x000fe2000f8e3cff */
[----:B------:R-:W-:Y:S01]  /*0b70*/  @!P6 VIADD R15, R15, 0x1 ;  /* 0x000000010f0fe836 */ /* 0x000fe20000000000 */
[----:B------:R-:W-:Y:S01]  /*0b80*/  MOV R36, R12 ;  /* 0x0000000c00247202 */ /* 0x000fe20000000f00 */
[----:B------:R0:W4:Y:S01]  /*0b90*/  LDG.E R18, desc[UR8][R28.64] ;  /* 0x000000081c127981 */ /* 0x000122000c1e1900 */
[----:B------:R-:W-:Y:S01]  /*0ba0*/  ISETP.LT.U32.AND P6, PT, R33, UR7, PT ;  /* 0x0000000721007c0c */ /* 0x000fe2000bfc1070 */
[----:B------:R-:W-:Y:S01]  /*0bb0*/  @P4 VIADD R15, R15, 0x1 ;  /* 0x000000010f0f4836 */ /* 0x000fe20000000000 */
[----:B------:R-:W-:Y:S01]  /*0bc0*/  ISETP.GE.AND P4, PT, R26, RZ, PT ;  /* 0x000000ff1a00720c */ /* 0x000fe20003f86270 */
[----:B------:R-:W-:Y:S01]  /*0bd0*/  @!P5 VIADD R30, R30, -UR7 ;  /* 0x800000071e1edc36 */ /* 0x000fe20008000000 */
[----:B------:R-:W-:Y:S02]  /*0be0*/  IADD3 R12, PT, PT, R32, 0xe0, RZ ;  /* 0x000000e0200c7810 */ /* 0x000fe40007ffe0ff */
[----:B------:R-:W-:-:S02]  /*0bf0*/  @!P3 IADD3 R36, PT, PT, -R36, RZ, RZ ;  /* 0x000000ff2424b210 */ /* 0x000fc40007ffe1ff */
[----:B------:R-:W-:Y:S02]  /*0c00*/  ISETP.GE.U32.AND P3, PT, R30, UR7, PT ;  /* 0x000000071e007c0c */ /* 0x000fe4000bf66070 */
[----:B------:R-:W-:Y:S01]  /*0c10*/  IABS R30, R12 ;  /* 0x0000000c001e7213 */ /* 0x000fe20000000000 */
[----:B------:R-:W-:Y:S02]  /*0c20*/  IMAD.MOV.U32 R38, RZ, RZ, R15 ;  /* 0x000000ffff267224 */ /* 0x000fe400078e000f */
[----:B------:R-:W-:Y:S02]  /*0c30*/  @!P6 IADD3 R33, PT, PT, R33, -UR7, RZ ;  /* 0x800000072121ec10 */ /* 0x000fe4000fffe0ff */
[----:B------:R-:W-:Y:S01]  /*0c40*/  IMAD.HI.U32 R26, R30, UR5, RZ ;  /* 0x000000051e1a7c27 */ /* 0x000fe2000f8e00ff */
[----:B------:R-:W-:Y:S02]  /*0c50*/  @!P4 IADD3 R38, PT, PT, -R38, RZ, RZ ;  /* 0x000000ff2626c210 */ /* 0x000fe40007ffe1ff */
[----:B------:R-:W-:Y:S01]  /*0c60*/  ISETP.GE.U32.AND P4, PT, R33, UR7, PT ;  /* 0x0000000721007c0c */ /* 0x000fe2000bf86070 */
[----:B------:R-:W-:Y:S01]  /*0c70*/  IMAD.MOV R33, RZ, RZ, -R26 ;  /* 0x000000ffff217224 */ /* 0x000fe200078e0a1a */
[----:B0-----:R-:W-:-:S02]  /*0c80*/  SHF.R.S64 R28, RZ, 0x1e, R12 ;  /* 0x0000001eff1c7819 */ /* 0x001fc4000000100c */
[----:B------:R-:W-:Y:S01]  /*0c90*/  @!P5 IADD3 R27, PT, PT, R27, 0x1, RZ ;  /* 0x000000011b1bd810 */ /* 0x000fe20007ffe0ff */
[----:B------:R-:W-:Y:S01]  /*0ca0*/  IMAD R33, R33, UR7, R30 ;  /* 0x0000000721217c24 */ /* 0x000fe2000f8e021e */
[----:B------:R-:W-:Y:S02]  /*0cb0*/  IADD3 R28, P5, PT, R28, UR36, RZ ;  /* 0x000000241c1c7c10 */ /* 0x000fe4000ffbe0ff */
[----:B------:R-:W-:Y:S01]  /*0cc0*/  SEL R34, R31, R34, !P2 ;  /* 0x000000221f227207 */ /* 0x000fe20005000000 */
[----:B------:R-:W-:Y:S01]  /*0cd0*/  @P3 VIADD R27, R27, 0x1 ;  /* 0x000000011b1b3836 */ /* 0x000fe20000000000 */
[----:B------:R-:W-:Y:S02]  /*0ce0*/  LEA.HI.X.SX32 R29, R12, UR37, 0x2, P5 ;  /* 0x000000250c1d7c11 */ /* 0x000fe4000a8f16ff */
[----:B------:R-:W-:Y:S02]  /*0cf0*/  LOP3.LUT R15, R8, UR49, RZ, 0x3c, !PT ;  /* 0x00000031080f7c12 */ /* 0x000fe4000f8e3cff */
[----:B------:R-:W-:-:S02]  /*0d00*/  ISETP.LT.U32.AND P5, PT, R33, UR7, PT ;  /* 0x0000000721007c0c */ /* 0x000fc4000bfa1070 */
[----:B------:R-:W-:Y:S01]  /*0d10*/  MOV R30, R27 ;  /* 0x0000001b001e7202 */ /* 0x000fe20000000f00 */
[----:B------:R-:W-:Y:S01]  /*0d20*/  IMAD.MOV R27, RZ, RZ, -R34 ;  /* 0x000000ffff1b7224 */ /* 0x000fe200078e0a22 */
[----:B------:R-:W-:Y:S02]  /*0d30*/  ISETP.GE.AND P3, PT, R15, RZ, PT ;  /* 0x000000ff0f00720c */ /* 0x000fe40003f66270 */
[----:B------:R-:W-:Y:S01]  /*0d40*/  SEL R36, R31, R36, !P2 ;  /* 0x000000241f247207 */ /* 0x000fe20005000000 */
[----:B------:R-:W-:Y:S01]  /*0d50*/  IMAD R0, R27, UR49, R0 ;  /* 0x000000311b007c24 */ /* 0x000fe2000f8e0200 */
[----:B------:R-:W-:Y:S01]  /*0d60*/  SEL R34, R34, RZ, P1 ;  /* 0x000000ff22227207 */ /* 0x000fe20000800000 */
[----:B------:R0:W4:Y:S01]  /*0d70*/  LDG.E R15, desc[UR8][R28.64] ;  /* 0x000000081c0f7981 */ /* 0x000122000c1e1900 */
[----:B------:R-:W-:Y:S02]  /*0d80*/  IADD3 R40, PT, PT, -R36, RZ, RZ ;  /* 0x000000ff24287210 */ /* 0x000fe40007ffe1ff */
[----:B------:R-:W-:Y:S01]  /*0d90*/  SEL R0, R0, RZ, P0 ;  /* 0x000000ff00007207 */ /* 0x000fe20000000000 */
[----:B------:R-:W-:Y:S01]  /*0da0*/  @!P5 VIADD R33, R33, -UR7 ;  /* 0x800000072121dc36 */ /* 0x000fe20008000000 */
[----:B------:R-:W-:Y:S01]  /*0db0*/  SEL R36, R36, RZ, P1 ;  /* 0x000000ff24247207 */ /* 0x000fe20000800000 */
[----:B------:R-:W-:-:S02]  /*0dc0*/  IMAD R9, R40, UR49, R9 ;  /* 0x0000003128097c24 */ /* 0x000fc4000f8e0209 */
[----:B------:R-:W-:Y:S02]  /*0dd0*/  IMAD R27, R34, UR44, RZ ;  /* 0x0000002c221b7c24 */ /* 0x000fe4000f8e02ff */
[----:B0-----:R-:W-:Y:S01]  /*0de0*/  VIADD R28, R32, 0x100 ;  /* 0x00000100201c7836 */ /* 0x001fe20000000000 */
[----:B------:R-:W-:Y:S01]  /*0df0*/  @!P3 IADD3 R30, PT, PT, -R30, RZ, RZ ;  /* 0x000000ff1e1eb210 */ /* 0x000fe20007ffe1ff */
[----:B------:R-:W-:Y:S01]  /*0e00*/  IMAD R27, R0, UR45, R27 ;  /* 0x0000002d001b7c24 */ /* 0x000fe2000f8e021b */
[----:B------:R-:W-:Y:S01]  /*0e10*/  ISETP.GE.U32.AND P3, PT, R33, UR7, PT ;  /* 0x0000000721007c0c */ /* 0x000fe2000bf66070 */
[----:B------:R-:W-:Y:S01]  /*0e20*/  IMAD R36, R36, UR44, RZ ;  /* 0x0000002c24247c24 */ /* 0x000fe2000f8e02ff */
[----:B------:R-:W-:Y:S02]  /*0e30*/  SEL R9, R9, RZ, P0 ;  /* 0x000000ff09097207 */ /* 0x000fe40000000000 */
[----:B------:R-:W-:Y:S02]  /*0e40*/  IABS R33, R28 ;  /* 0x0000001c00217213 */ /* 0x000fe40000000000 */
[----:B------:R-:W-:-:S02]  /*0e50*/  SEL R38, R31, R38, !P2 ;  /* 0x000000261f267207 */ /* 0x000fc40005000000 */
[----:B------:R-:W-:Y:S01]  /*0e60*/  LOP3.LUT R0, R13, UR49, RZ, 0x3c, !PT ;  /* 0x000000310d007c12 */ /* 0x000fe2000f8e3cff */
[----:B------:R-:W-:Y:S01]  /*0e70*/  IMAD R29, R9, UR45, R36 ;  /* 0x0000002d091d7c24 */ /* 0x000fe2000f8e0224 */
[----:B------:R-:W-:Y:S01]  /*0e80*/  @!P6 IADD3 R14, PT, PT, R14, 0x1, RZ ;  /* 0x000000010e0ee810 */ /* 0x000fe20007ffe0ff */
[----:B------:R-:W-:Y:S01]  /*0e90*/  IMAD.HI.U32 R9, R33, UR5, RZ ;  /* 0x0000000521097c27 */ /* 0x000fe2000f8e00ff */
[----:B------:R-:W-:-:S03]  /*0ea0*/  ISETP.GE.AND P6, PT, R0, RZ, PT ;  /* 0x000000ff0000720c */ /* 0x000fc60003fc6270 */
[----:B------:R-:W-:-:S04]  /*0eb0*/  IMAD.MOV R0, RZ, RZ, -R38 ;  /* 0x000000ffff007224 */ /* 0x000fc800078e0a26 */
[----:B------:R-:W-:Y:S01]  /*0ec0*/  IMAD R11, R0, UR49, R11 ;  /* 0x00000031000b7c24 */ /* 0x000fe2000f8e020b */
[----:B------:R-:W-:Y:S01]  /*0ed0*/  IADD3 R0, PT, PT, -R9, RZ, RZ ;  /* 0x000000ff09007210 */ /* 0x000fe20007ffe1ff */
[----:B------:R-:W-:-:S04]  /*0ee0*/  @P4 VIADD R14, R14, 0x1 ;  /* 0x000000010e0e4836 */ /* 0x000fc80000000000 */
[----:B------:R-:W-:-:S05]  /*0ef0*/  IMAD R33, R0, UR7, R33 ;  /* 0x0000000700217c24 */ /* 0x000fca000f8e0221 */
[----:B------:R-:W-:Y:S02]  /*0f00*/  ISETP.LT.U32.AND P4, PT, R33, UR7, PT ;  /* 0x0000000721007c0c */ /* 0x000fe4000bf81070 */
[----:B------:R-:W-:-:S11]  /*0f10*/  MOV R0, R14 ;  /* 0x0000000e00007202 */ /* 0x000fd60000000f00 */
[----:B------:R-:W-:-:S05]  /*0f20*/  @!P4 VIADD R33, R33, -UR7 ;  /* 0x800000072121cc36 */ /* 0x000fca0008000000 */
[----:B------:R-:W-:Y:S02]  /*0f30*/  ISETP.GE.U32.AND P2, PT, R33, UR7, PT ;  /* 0x0000000721007c0c */ /* 0x000fe4000bf46070 */
[----:B------:R-:W-:Y:S02]  /*0f40*/  @!P6 IADD3 R0, PT, PT, -R0, RZ, RZ ;  /* 0x000000ff0000e210 */ /* 0x000fe40007ffe1ff */
[----:B------:R-:W-:Y:S02]  /*0f50*/  P2R R14, PR, RZ, 0x4 ;  /* 0x00000004ff0e7803 */ /* 0x000fe40000000000 */
[----:B------:R-:W-:-:S04]  /*0f60*/  ISETP.NE.AND P2, PT, RZ, UR49, PT ;  /* 0x00000031ff007c0c */ /* 0x000fc8000bf45270 */
[----:B------:R-:W-:-:S04]  /*0f70*/  SEL R0, R31, R0, !P2 ;  /* 0x000000001f007207 */ /* 0x000fc80005000000 */
[C---:B------:R-:W-:Y:S02]  /*0f80*/  IADD3 R36, PT, PT, -R0.reuse, RZ, RZ ;  /* 0x000000ff00247210 */ /* 0x040fe40007ffe1ff */
[----:B------:R-:W-:Y:S02]  /*0f90*/  SEL R30, R31, R30, !P2 ;  /* 0x0000001e1f1e7207 */ /* 0x000fe40005000000 */
[----:B------:R-:W-:Y:S01]  /*0fa0*/  SEL R0, R0, RZ, P1 ;  /* 0x000000ff00007207 */ /* 0x000fe20000800000 */
[----:B------:R-:W-:Y:S02]  /*0fb0*/  IMAD R13, R36, UR49, R13 ;  /* 0x00000031240d7c24 */ /* 0x000fe4000f8e020d */
[----:B------:R-:W-:Y:S01]  /*0fc0*/  IMAD.MOV R33, RZ, RZ, -R30 ;  /* 0x000000ffff217224 */ /* 0x000fe200078e0a1e */
[----:B------:R-:W-:Y:S01]  /*0fd0*/  SEL R30, R30, RZ, P1 ;  /* 0x000000ff1e1e7207 */ /* 0x000fe20000800000 */
[----:B------:R-:W-:Y:S01]  /*0fe0*/  IMAD R0, R0, UR44, RZ ;  /* 0x0000002c00007c24 */ /* 0x000fe2000f8e02ff */
[----:B------:R-:W-:Y:S01]  /*0ff0*/  SEL R13, R13, RZ, P0 ;  /* 0x000000ff0d0d7207 */ /* 0x000fe20000000000 */
[----:B------:R-:W-:-:S02]  /*1000*/  IMAD R8, R33, UR49, R8 ;  /* 0x0000003121087c24 */ /* 0x000fc4000f8e0208 */
[----:B------:R-:W-:Y:S02]  /*1010*/  IMAD R33, R30, UR44, RZ ;  /* 0x0000002c1e217c24 */ /* 0x000fe4000f8e02ff */
[----:B------:R-:W-:Y:S01]  /*1020*/  IMAD R30, R13, UR45, R0 ;  /* 0x0000002d0d1e7c24 */ /* 0x000fe2000f8e0200 */
[----:B------:R-:W-:Y:S02]  /*1030*/  LOP3.LUT R0, R12, UR49, RZ, 0x3c, !PT ;  /* 0x000000310c007c12 */ /* 0x000fe4000f8e3cff */
[----:B------:R-:W-:Y:S02]  /*1040*/  @!P5 IADD3 R26, PT, PT, R26, 0x1, RZ ;  /* 0x000000011a1ad810 */ /* 0x000fe40007ffe0ff */
[----:B------:R-:W-:Y:S02]  /*1050*/  ISETP.GE.AND P5, PT, R0, RZ, PT ;  /* 0x000000ff0000720c */ /* 0x000fe40003fa6270 */
[----:B------:R-:W3:Y:S01]  /*1060*/  LDG.E.U8 R0, desc[UR8][R6.64] ;  /* 0x0000000806007981 */ /* 0x000ee2000c1e1100 */
[----:B------:R-:W-:-:S05]  /*1070*/  SEL R8, R8, RZ, P0 ;  /* 0x000000ff08087207 */ /* 0x000fca0000000000 */
[----:B------:R-:W-:Y:S02]  /*1080*/  IMAD R33, R8, UR45, R33 ;  /* 0x0000002d08217c24 */ /* 0x000fe4000f8e0221 */
[----:B------:R-:W5:Y:S01]  /*1090*/  LDG.E.U8 R8, desc[UR10][R4.64] ;  /* 0x0000000a04087981 */ /* 0x000f62000c1e1100 */
[----:B------:R-:W-:-:S04]  /*10a0*/  SHF.R.S64 R34, RZ, 0x1e, R28 ;  /* 0x0000001eff227819 */ /* 0x000fc8000000101c */
[----:B------:R-:W-:-:S04]  /*10b0*/  IADD3 R34, P6, PT, R34, UR36, RZ ;  /* 0x0000002422227c10 */ /* 0x000fc8000ffde0ff */
[----:B------:R-:W-:Y:S02]  /*10c0*/  LEA.HI.X.SX32 R35, R28, UR37, 0x2, P6 ;  /* 0x000000251c237c11 */ /* 0x000fe4000b0f16ff */
[----:B------:R-:W-:-:S03]  /*10d0*/  ISETP.NE.AND P6, PT, R14, RZ, PT ;  /* 0x000000ff0e00720c */ /* 0x000fc60003fc5270 */
[----:B------:R0:W4:Y:S01]  /*10e0*/  LDG.E R14, desc[UR8][R34.64] ;  /* 0x00000008220e7981 */ /* 0x000122000c1e1900 */
[----:B------:R-:W-:Y:S01]  /*10f0*/  @P3 VIADD R26, R26, 0x1 ;  /* 0x000000011a1a3836 */ /* 0x000fe20000000000 */
[----:B------:R-:W-:Y:S01]  /*1100*/  SEL R38, R38, RZ, P1 ;  /* 0x000000ff26267207 */ /* 0x000fe20000800000 */
[----:B0-----:R-:W-:Y:S01]  /*1110*/  VIADD R34, R32, 0x120 ;  /* 0x0000012020227836 */ /* 0x001fe20000000000 */
[----:B------:R-:W-:-:S04]  /*1120*/  SEL R11, R11, RZ, P0 ;  /* 0x000000ff0b0b7207 */ /* 0x000fc80000000000 */
[----:B------:R-:W-:Y:S01]  /*1130*/  IABS R35, R34 ;  /* 0x0000002200237213 */ /* 0x000fe20000000000 */
[----:B------:R-:W-:Y:S01]  /*1140*/  IMAD R38, R38, UR44, RZ ;  /* 0x0000002c26267c24 */ /* 0x000fe2000f8e02ff */
[----:B------:R-:W-:-:S03]  /*1150*/  MOV R36, R26 ;  /* 0x0000001a00247202 */ /* 0x000fc60000000f00 */
[----:B------:R-:W-:Y:S01]  /*1160*/  IMAD.HI.U32 R26, R35, UR5, RZ ;  /* 0x00000005231a7c27 */ /* 0x000fe2000f8e00ff */
[----:B------:R-:W-:-:S03]  /*1170*/  LOP3.LUT R13, R28, UR49, RZ, 0x3c, !PT ;  /* 0x000000311c0d7c12 */ /* 0x000fc6000f8e3cff */
[----:B------:R-:W-:Y:S01]  /*1180*/  IMAD R11, R11, UR45, R38 ;  /* 0x0000002d0b0b7c24 */ /* 0x000fe2000f8e0226 */
[----:B------:R-:W-:Y:S01]  /*1190*/  IADD3 R38, PT, PT, -R26, RZ, RZ ;  /* 0x000000ff1a267210 */ /* 0x000fe20007ffe1ff */
[----:B------:R-:W-:Y:S01]  /*11a0*/  @!P5 IMAD.MOV R36, RZ, RZ, -R36 ;  /* 0x000000ffff24d224 */ /* 0x000fe200078e0a24 */
[----:B------:R-:W-:Y:S02]  /*11b0*/  IADD3 R6, P5, PT, R27, UR38, RZ ;  /* 0x000000261b067c10 */ /* 0x000fe4000ffbe0ff */
[----:B------:R-:W-:Y:S01]  /*11c0*/  ISETP.GE.AND P3, PT, R13, RZ, PT ;  /* 0x000000ff0d00720c */ /* 0x000fe20003f66270 */
[----:B------:R-:W-:Y:S01]  /*11d0*/  IMAD R13, R38, UR7, R35 ;  /* 0x00000007260d7c24 */ /* 0x000fe2000f8e0223 */
[----:B------:R-:W-:Y:S02]  /*11e0*/  LEA.HI.X.SX32 R7, R27, UR39, 0x1, P5 ;  /* 0x000000271b077c11 */ /* 0x000fe4000a8f0eff */
[----:B------:R-:W-:Y:S02]  /*11f0*/  IADD3 R4, P5, PT, R29, UR38, RZ ;  /* 0x000000261d047c10 */ /* 0x000fe4000ffbe0ff */
[----:B------:R-:W-:Y:S01]  /*1200*/  SEL R36, R31, R36, !P2 ;  /* 0x000000241f247207 */ /* 0x000fe20005000000 */
[----:B------:R-:W-:Y:S01]  /*1210*/  VIADD R39, R32, 0x140 ;  /* 0x0000014020277836 */ /* 0x000fe20000000000 */
[----:B------:R-:W-:Y:S01]  /*1220*/  LEA.HI.X.SX32 R5, R29, UR39, 0x1, P5 ;  /* 0x000000271d057c11 */ /* 0x000fe2000a8f0eff */
[----:B------:R0:W2:Y:S01]  /*1230*/  LDG.E.U8 R27, desc[UR8][R6.64] ;  /* 0x00000008061b7981 */ /* 0x0000a2000c1e1100 */
[----:B------:R-:W-:Y:S01]  /*1240*/  ISETP.LT.U32.AND P5, PT, R13, UR7, PT ;  /* 0x000000070d007c0c */ /* 0x000fe2000bfa1070 */
[----:B------:R-:W-:Y:S01]  /*1250*/  IMAD.MOV R35, RZ, RZ, -R36 ;  /* 0x000000ffff237224 */ /* 0x000fe200078e0a24 */
[----:B------:R-:W-:-:S03]  /*1260*/  SEL R36, R36, RZ, P1 ;  /* 0x000000ff24247207 */ /* 0x000fc60000800000 */
[----:B------:R-:W-:Y:S01]  /*1270*/  IMAD R35, R35, UR49, R12 ;  /* 0x0000003123237c24 */ /* 0x000fe2000f8e020c */
[----:B------:R-:W-:Y:S01]  /*1280*/  @!P4 IADD3 R9, PT, PT, R9, 0x1, RZ ;  /* 0x000000010909c810 */ /* 0x000fe20007ffe0ff */
[----:B------:R-:W-:Y:S01]  /*1290*/  IMAD R36, R36, UR44, RZ ;  /* 0x0000002c24247c24 */ /* 0x000fe2000f8e02ff */
[----:B------:R-:W-:Y:S02]  /*12a0*/  SHF.R.S64 R12, RZ, 0x1e, R34 ;  /* 0x0000001eff0c7819 */ /* 0x000fe40000001022 */
[----:B------:R-:W-:Y:S02]  /*12b0*/  SEL R29, R35, RZ, P0 ;  /* 0x000000ff231d7207 */ /* 0x000fe40000000000 */
[----:B------:R-:W-:Y:S01]  /*12c0*/  @P6 IADD3 R9, PT, PT, R9, 0x1, RZ ;  /* 0x0000000109096810 */ /* 0x000fe20007ffe0ff */
[----:B------:R-:W-:Y:S01]  /*12d0*/  @!P5 VIADD R13, R13, -UR7 ;  /* 0x800000070d0ddc36 */ /* 0x000fe20008000000 */
[----:B------:R-:W-:Y:S01]  /*12e0*/  IADD3 R12, P4, PT, R12, UR36, RZ ;  /* 0x000000240c0c7c10 */ /* 0x000fe2000ff9e0ff */
[----:B------:R-:W-:Y:S01]  /*12f0*/  IMAD R29, R29, UR45, R36 ;  /* 0x0000002d1d1d7c24 */ /* 0x000fe2000f8e0224 */
[----:B------:R-:W-:-:S02]  /*1300*/  MOV R36, R9 ;  /* 0x0000000900247202 */ /* 0x000fc40000000f00 */
[----:B------:R-:W-:Y:S01]  /*1310*/  ISETP.GE.U32.AND P2, PT, R13, UR7, PT ;  /* 0x000000070d007c0c */ /* 0x000fe2000bf46070 */
[----:B------:R-:W4:Y:S01]  /*1320*/  LDG.E.U8 R9, desc[UR10][R4.64] ;  /* 0x0000000a04097981 */ /* 0x000f22000c1e1100 */
[----:B------:R-:W-:Y:S02]  /*1330*/  LEA.HI.X.SX32 R13, R34, UR37, 0x2, P4 ;  /* 0x00000025220d7c11 */ /* 0x000fe4000a0f16ff */
[----:B------:R-:W-:-:S04]  /*1340*/  IABS R37, R39 ;  /* 0x0000002700257213 */ /* 0x000fc80000000000 */
[----:B------:R1:W2:Y:S01]  /*1350*/  LDG.E R13, desc[UR12][R12.64] ;  /* 0x0000000c0c0d7981 */ /* 0x0002a2000c1e1900 */
[----:B0-----:R-:W-:-:S04]  /*1360*/  IMAD.HI.U32 R6, R37, UR5, RZ ;  /* 0x0000000525067c27 */ /* 0x001fc8000f8e00ff */
[----:B------:R-:W-:Y:S01]  /*1370*/  @!P3 IMAD.MOV R36, RZ, RZ, -R36 ;  /* 0x000000ffff24b224 */ /* 0x000fe200078e0a24 */
[----:B-1----:R-:W-:-:S04]  /*1380*/  LOP3.LUT R12, R34, UR49, RZ, 0x3c, !PT ;  /* 0x00000031220c7c12 */ /* 0x002fc8000f8e3cff */
[----:B------:R-:W-:Y:S01]  /*1390*/  ISETP.GE.AND P3, PT, R12, RZ, PT ;  /* 0x000000ff0c00720c */ /* 0x000fe20003f66270 */
[----:B------:R-:W-:-:S04]  /*13a0*/  IMAD.MOV R12, RZ, RZ, -R6 ;  /* 0x000000ffff0c7224 */ /* 0x000fc800078e0a06 */
[----:B------:R-:W-:-:S05]  /*13b0*/  IMAD R5, R12, UR7, R37 ;  /* 0x000000070c057c24 */ /* 0x000fca000f8e0225 */
[----:B------:R-:W-:Y:S02]  /*13c0*/  ISETP.LT.U32.AND P4, PT, R5, UR7, PT ;  /* 0x0000000705007c0c */ /* 0x000fe4000bf81070 */
[----:B------:R-:W-:Y:S02]  /*13d0*/  SHF.R.S64 R4, RZ, 0x1e, R39 ;  /* 0x0000001eff047819 */ /* 0x000fe40000001027 */
[----:B------:R-:W-:Y:S02]  /*13e0*/  @!P5 IADD3 R26, PT, PT, R26, 0x1, RZ ;  /* 0x000000011a1ad810 */ /* 0x000fe40007ffe0ff */
[----:B------:R-:W-:Y:S02]  /*13f0*/  P2R R38, PR, RZ, 0x4 ;  /* 0x00000004ff267803 */ /* 0x000fe40000000000 */
[----:B------:R-:W-:Y:S02]  /*1400*/  IADD3 R4, P5, PT, R4, UR36, RZ ;  /* 0x0000002404047c10 */ /* 0x000fe4000ffbe0ff */
[----:B------:R-:W-:-:S03]  /*1410*/  ISETP.NE.AND P2, PT, RZ, UR49, PT ;  /* 0x00000031ff007c0c */ /* 0x000fc6000bf45270 */
[----:B------:R-:W-:Y:S02]  /*1420*/  @!P4 IADD3 R5, PT, PT, R5, -UR7, RZ ;  /* 0x800000070505cc10 */ /* 0x000fe4000fffe0ff */
[----:B------:R-:W-:Y:S02]  /*1430*/  SEL R36, R31, R36, !P2 ;  /* 0x000000241f247207 */ /* 0x000fe40005000000 */
[----:B------:R-:W-:Y:S02]  /*1440*/  ISETP.GE.U32.AND P6, PT, R5, UR7, PT ;  /* 0x0000000705007c0c */ /* 0x000fe4000bfc6070 */
[----:B------:R-:W-:Y:S02]  /*1450*/  LEA.HI.X.SX32 R5, R39, UR37, 0x2, P5 ;  /* 0x0000002527057c11 */ /* 0x000fe4000a8f16ff */
[----:B------:R-:W-:Y:S02]  /*1460*/  ISETP.NE.AND P5, PT, R38, RZ, PT ;  /* 0x000000ff2600720c */ /* 0x000fe40003fa5270 */
[C---:B------:R-:W-:Y:S01]  /*1470*/  IADD3 R35, PT, PT, -R36.reuse, RZ, RZ ;  /* 0x000000ff24237210 */ /* 0x040fe20007ffe1ff */
[----:B------:R0:W2:Y:S01]  /*1480*/  LDG.E R12, desc[UR8][R4.64] ;  /* 0x00000008040c7981 */ /* 0x0000a2000c1e1900 */
[----:B------:R-:W-:-:S03]  /*1490*/  SEL R36, R36, RZ, P1 ;  /* 0x000000ff24247207 */ /* 0x000fc60000800000 */
[----:B------:R-:W-:Y:S02]  /*14a0*/  IMAD R28, R35, UR49, R28 ;  /* 0x00000031231c7c24 */ /* 0x000fe4000f8e021c */
[----:B------:R-:W-:-:S03]  /*14b0*/  IMAD R7, R36, UR44, RZ ;  /* 0x0000002c24077c24 */ /* 0x000fc6000f8e02ff */
[----:B------:R-:W-:Y:S01]  /*14c0*/  SEL R28, R28, RZ, P0 ;  /* 0x000000ff1c1c7207 */ /* 0x000fe20000000000 */
[----:B------:R-:W-:-:S04]  /*14d0*/  @P5 VIADD R26, R26, 0x1 ;  /* 0x000000011a1a5836 */ /* 0x000fc80000000000 */
[----:B------:R-:W-:Y:S02]  /*14e0*/  @!P3 IMAD.MOV R26, RZ, RZ, -R26 ;  /* 0x000000ffff1ab224 */ /* 0x000fe400078e0a1a */
[----:B------:R-:W-:Y:S01]  /*14f0*/  IMAD R28, R28, UR45, R7 ;  /* 0x0000002d1c1c7c24 */ /* 0x000fe2000f8e0207 */
[----:B------:R-:W-:Y:S02]  /*1500*/  LOP3.LUT R7, R39, UR49, RZ, 0x3c, !PT ;  /* 0x0000003127077c12 */ /* 0x000fe4000f8e3cff */
[----:B------:R-:W-:Y:S02]  /*1510*/  SEL R26, R31, R26, !P2 ;  /* 0x0000001a1f1a7207 */ /* 0x000fe40005000000 */
[----:B------:R-:W-:Y:S02]  /*1520*/  ISETP.GE.AND P5, PT, R7, RZ, PT ;  /* 0x000000ff0700720c */ /* 0x000fe40003fa6270 */
[----:B0-----:R-:W-:Y:S02]  /*1530*/  IADD3 R5, PT, PT, -R26, RZ, RZ ;  /* 0x000000ff1a057210 */ /* 0x001fe40007ffe1ff */
[----:B------:R-:W-:-:S02]  /*1540*/  @!P4 IADD3 R6, PT, PT, R6, 0x1, RZ ;  /* 0x000000010606c810 */ /* 0x000fc40007ffe0ff */
[----:B------:R-:W-:Y:S01]  /*1550*/  SEL R26, R26, RZ, P1 ;  /* 0x000000ff1a1a7207 */ /* 0x000fe20000800000 */
[----:B------:R-:W-:Y:S01]  /*1560*/  IMAD R34, R5, UR49, R34 ;  /* 0x0000003105227c24 */ /* 0x000fe2000f8e0222 */
[----:B------:R-:W-:-:S03]  /*1570*/  @P6 IADD3 R6, PT, PT, R6, 0x1, RZ ;  /* 0x0000000106066810 */ /* 0x000fc60007ffe0ff */
[----:B------:R-:W-:Y:S01]  /*1580*/  IMAD R5, R26, UR44, RZ ;  /* 0x0000002c1a057c24 */ /* 0x000fe2000f8e02ff */
[----:B------:R-:W-:Y:S02]  /*1590*/  SEL R34, R34, RZ, P0 ;  /* 0x000000ff22227207 */ /* 0x000fe40000000000 */
[----:B------:R-:W-:-:S03]  /*15a0*/  @!P5 IADD3 R6, PT, PT, -R6, RZ, RZ ;  /* 0x000000ff0606d210 */ /* 0x000fc60007ffe1ff */
[----:B------:R-:W-:Y:S01]  /*15b0*/  IMAD R36, R34, UR45, R5 ;  /* 0x0000002d22247c24 */ /* 0x000fe2000f8e0205 */
[----:B------:R-:W-:Y:S02]  /*15c0*/  SEL R6, R31, R6, !P2 ;  /* 0x000000061f067207 */ /* 0x000fe40005000000 */
[----:B------:R-:W-:-:S03]  /*15d0*/  IADD3 R34, P3, PT, R11, UR38, RZ ;  /* 0x000000260b227c10 */ /* 0x000fc6000ff7e0ff */
[----:B------:R-:W-:Y:S01]  /*15e0*/  IMAD.MOV R4, RZ, RZ, -R6 ;  /* 0x000000ffff047224 */ /* 0x000fe200078e0a06 */
[----:B------:R-:W-:-:S03]  /*15f0*/  LEA.HI.X.SX32 R35, R11, UR39, 0x1, P3 ;  /* 0x000000270b237c11 */ /* 0x000fc600098f0eff */
[----:B------:R-:W-:Y:S02]  /*1600*/  IMAD R4, R4, UR49, R39 ;  /* 0x0000003104047c24 */ /* 0x000fe4000f8e0227 */
[----:B------:R0:W2:Y:S01]  /*1610*/  LDG.E.U8 R39, desc[UR8][R34.64] ;  /* 0x0000000822277981 */ /* 0x0000a2000c1e1100 */
[----:B------:R-:W-:Y:S02]  /*1620*/  SEL R6, R6, RZ, P1 ;  /* 0x000000ff06067207 */ /* 0x000fe40000800000 */
[----:B------:R-:W-:-:S03]  /*1630*/  SEL R4, R4, RZ, P0 ;  /* 0x000000ff04047207 */ /* 0x000fc60000000000 */
[----:B------:R-:W-:Y:S01]  /*1640*/  IMAD R5, R6, UR44, RZ ;  /* 0x0000002c06057c24 */ /* 0x000fe2000f8e02ff */
[----:B------:R-:W-:-:S03]  /*1650*/  IADD3 R6, P4, PT, R29, UR38, RZ ;  /* 0x000000261d067c10 */ /* 0x000fc6000ff9e0ff */
[----:B------:R-:W-:Y:S01]  /*1660*/  IMAD R11, R4, UR45, R5 ;  /* 0x0000002d040b7c24 */ /* 0x000fe2000f8e0205 */
[----:B------:R-:W-:Y:S02]  /*1670*/  IADD3 R4, P3, PT, R33, UR38, RZ ;  /* 0x0000002621047c10 */ /* 0x000fe4000ff7e0ff */
[----:B------:R-:W-:Y:S02]  /*1680*/  LEA.HI.X.SX32 R7, R29, UR39, 0x1, P4 ;  /* 0x000000271d077c11 */ /* 0x000fe4000a0f0eff */
[----:B------:R-:W-:Y:S02]  /*1690*/  LEA.HI.X.SX32 R5, R33, UR39, 0x1, P3 ;  /* 0x0000002721057c11 */ /* 0x000fe400098f0eff */
[----:B------:R-:W-:Y:S02]  /*16a0*/  IADD3 R40, P3, PT, R30, UR38, RZ ;  /* 0x000000261e287c10 */ /* 0x000fe4000ff7e0ff */
[----:B------:R-:W-:Y:S01]  /*16b0*/  IADD3 R29, PT, PT, R32, 0x160, RZ ;  /* 0x00000160201d7810 */ /* 0x000fe20007ffe0ff */
[----:B------:R-:W2:Y:S01]  /*16c0*/  LDG.E.U8 R26, desc[UR10][R4.64] ;  /* 0x0000000a041a7981 */ /* 0x000ea2000c1e1100 */
[----:B------:R-:W-:-:S03]  /*16d0*/  LEA.HI.X.SX32 R41, R30, UR39, 0x1, P3 ;  /* 0x000000271e297c11 */ /* 0x000fc600098f0eff */
[----:B------:R1:W2:Y:S01]  /*16e0*/  LDG.E.U8 R30, desc[UR12][R6.64] ;  /* 0x0000000c061e7981 */ /* 0x0002a2000c1e1100 */
[----:B0-----:R-:W-:Y:S02]  /*16f0*/  IADD3 R34, P3, PT, R28, UR38, RZ ;  /* 0x000000261c227c10 */ /* 0x001fe4000ff7e0ff */
[----:B------:R-:W-:Y:S01]  /*1700*/  IADD3 R44, P4, PT, R36, UR38, RZ ;  /* 0x00000026242c7c10 */ /* 0x000fe2000ff9e0ff */
[----:B------:R-:W2:Y:S01]  /*1710*/  LDG.E.U8 R40, desc[UR8][R40.64] ;  /* 0x0000000828287981 */ /* 0x000ea2000c1e1100 */
[----:B-1----:R-:W-:-:S05]  /*1720*/  IABS R7, R29 ;  /* 0x0000001d00077213 */ /* 0x002fca0000000000 */
[----:B------:R-:W-:Y:S01]  /*1730*/  IMAD.HI.U32 R6, R7, UR5, RZ ;  /* 0x0000000507067c27 */ /* 0x000fe2000f8e00ff */
[----:B------:R-:W-:-:S04]  /*1740*/  LEA.HI.X.SX32 R35, R28, UR39, 0x1, P3 ;  /* 0x000000271c237c11 */ /* 0x000fc800098f0eff */
[----:B------:R-:W-:Y:S01]  /*1750*/  IADD3 R28, PT, PT, -R6, RZ, RZ ;  /* 0x000000ff061c7210 */ /* 0x000fe20007ffe1ff */
[----:B------:R-:W2:Y:S04]  /*1760*/  LDG.E.U8 R34, desc[UR8][R34.64] ;  /* 0x0000000822227981 */ /* 0x000ea8000c1e1100 */
[----:B------:R-:W-:Y:S01]  /*1770*/  IMAD R7, R28, UR7, R7 ;  /* 0x000000071c077c24 */ /* 0x000fe2000f8e0207 */
[----:B------:R-:W-:-:S04]  /*1780*/  LEA.HI.X.SX32 R45, R36, UR39, 0x1, P4 ;  /* 0x00000027242d7c11 */ /* 0x000fc8000a0f0eff */
[----:B------:R-:W-:Y:S01]  /*1790*/  ISETP.LT.U32.AND P4, PT, R7, UR7, PT ;  /* 0x0000000707007c0c */ /* 0x000fe2000bf81070 */
[----:B------:R-:W-:Y:S01]  /*17a0*/  VIADD R42, R32, 0x1a0 ;  /* 0x000001a0202a7836 */ /* 0x000fe20000000000 */
[C---:B------:R-:W-:Y:S01]  /*17b0*/  IADD3 R4, P3, PT, R11.reuse, UR38, RZ ;  /* 0x000000260b047c10 */ /* 0x040fe2000ff7e0ff */
[----:B------:R-:W2:Y:S03]  /*17c0*/  LDG.E.U8 R44, desc[UR10][R44.64] ;  /* 0x0000000a2c2c7981 */ /* 0x000ea6000c1e1100 */
[----:B------:R-:W-:-:S05]  /*17d0*/  LEA.HI.X.SX32 R5, R11, UR39, 0x1, P3 ;  /* 0x000000270b057c11 */ /* 0x000fca00098f0eff */
[----:B------:R0:W2:Y:S02]  /*17e0*/  LDG.E.U8 R33, desc[UR8][R4.64] ;  /* 0x0000000804217981 */ /* 0x0000a4000c1e1100 */
        /* <DEDUP_REMOVED lines=12> */
[----:B------:R-:W-:Y:S02]  /*18b0*/  SEL R4, R4, RZ, P0 ;  /* 0x000000ff04047207 */ /* 0x000fe40000000000 */
[----:B------:R-:W-:-:S03]  /*18c0*/  IADD3 R43, PT, PT, R32, 0x180, RZ ;  /* 0x00000180202b7810 */ /* 0x000fc60007ffe0ff */
[----:B------:R-:W-:Y:S01]  /*18d0*/  IMAD R5, R4, UR45, R5 ;  /* 0x0000002d04057c24 */ /* 0x000fe2000f8e0205 */
[----:B------:R-:W-:Y:S02]  /*18e0*/  SHF.R.S64 R6, RZ, 0x1e, R29 ;  /* 0x0000001eff067819 */ /* 0x000fe4000000101d */
[----:B------:R-:W-:Y:S02]  /*18f0*/  IABS R28, R43 ;  /* 0x0000002b001c7213 */ /* 0x000fe40000000000 */
[C---:B------:R-:W-:Y:S02]  /*1900*/  IADD3 R4, P4, PT, R5.reuse, UR38, RZ ;  /* 0x0000002605047c10 */ /* 0x040fe4000ff9e0ff */
[----:B------:R-:W-:Y:S02]  /*1910*/  IADD3 R6, P3, PT, R6, UR36, RZ ;  /* 0x0000002406067c10 */ /* 0x000fe4000ff7e0ff */
[----:B------:R-:W-:Y:S02]  /*1920*/  LEA.HI.X.SX32 R5, R5, UR39, 0x1, P4 ;  /* 0x0000002705057c11 */ /* 0x000fe4000a0f0eff */
[----:B---3--:R-:W-:Y:S01]  /*1930*/  ISETP.NE.AND P4, PT, R0, RZ, PT ;  /* 0x000000ff0000720c */ /* 0x008fe20003f85270 */
[----:B------:R-:W-:Y:S01]  /*1940*/  IMAD.HI.U32 R0, R28, UR5, RZ ;  /* 0x000000051c007c27 */ /* 0x000fe2000f8e00ff */
[----:B------:R-:W-:Y:S01]  /*1950*/  LEA.HI.X.SX32 R7, R29, UR37, 0x2, P3 ;  /* 0x000000251d077c11 */ /* 0x000fe200098f16ff */
[----:B------:R0:W3:Y:S02]  /*1960*/  LDG.E.U8 R41, desc[UR10][R4.64] ;  /* 0x0000000a04297981 */ /* 0x0000e4000c1e1100 */
[----:B------:R-:W-:Y:S01]  /*1970*/  IMAD.MOV R29, RZ, RZ, -R0 ;  /* 0x000000ffff1d7224 */ /* 0x000fe200078e0a00 */
[----:B-----5:R-:W-:Y:S01]  /*1980*/  ISETP.NE.AND P3, PT, R8, RZ, PT ;  /* 0x000000ff0800720c */ /* 0x020fe20003f65270 */
[----:B------:R1:W5:Y:S02]  /*1990*/  LDG.E R11, desc[UR8][R6.64] ;  /* 0x00000008060b7981 */ /* 0x000364000c1e1900 */
[----:B------:R-:W-:Y:S01]  /*19a0*/  IMAD R8, R29, UR7, R28 ;  /* 0x000000071d087c24 */ /* 0x000fe2000f8e021c */
[----:B------:R-:W-:-:S04]  /*19b0*/  P2R R36, PR, RZ, 0x8 ;  /* 0x00000008ff247803 */ /* 0x000fc80000000000 */
[----:B------:R-:W-:Y:S02]  /*19c0*/  ISETP.LT.U32.AND P3, PT, R8, UR7, PT ;  /* 0x0000000708007c0c */ /* 0x000fe4000bf61070 */
[----:B0-----:R-:W-:Y:S02]  /*19d0*/  LOP3.LUT R4, R43, UR49, RZ, 0x3c, !PT ;  /* 0x000000312b047c12 */ /* 0x001fe4000f8e3cff */
[----:B------:R-:W-:-:S09]  /*19e0*/  P2R R35, PR, RZ, 0x10 ;  /* 0x00000010ff237803 */ /* 0x000fd20000000000 */
[----:B------:R-:W-:Y:S02]  /*19f0*/  @!P3 IADD3 R8, PT, PT, R8, -UR7, RZ ;  /* 0x800000070808bc10 */ /* 0x000fe4000fffe0ff */
[----:B------:R-:W-:Y:S02]  /*1a00*/  @!P3 IADD3 R0, PT, PT, R0, 0x1, RZ ;  /* 0x000000010000b810 */ /* 0x000fe40007ffe0ff */
[----:B------:R-:W-:Y:S02]  /*1a10*/  ISETP.GE.U32.AND P4, PT, R8, UR7, PT ;  /* 0x0000000708007c0c */ /* 0x000fe4000bf86070 */
[----:B------:R-:W-:Y:S02]  /*1a20*/  ISETP.GE.AND P3, PT, R4, RZ, PT ;  /* 0x000000ff0400720c */ /* 0x000fe40003f66270 */
[----:B------:R-:W0:Y:S09]  /*1a30*/  LDC.64 R4, c[0x0][0x3d0] ;  /* 0x0000f400ff047b82 */ /* 0x000e320000000a00 */
[----:B------:R-:W-:-:S05]  /*1a40*/  @P4 VIADD R0, R0, 0x1 ;  /* 0x0000000100004836 */ /* 0x000fca0000000000 */
[----:B------:R-:W-:-:S04]  /*1a50*/  @!P3 IADD3 R0, PT, PT, -R0, RZ, RZ ;  /* 0x000000ff0000b210 */ /* 0x000fc80007ffe1ff */
[----:B------:R-:W-:-:S04]  /*1a60*/  SEL R0, R31, R0, !P2 ;  /* 0x000000001f007207 */ /* 0x000fc80005000000 */
[C---:B-1----:R-:W-:Y:S02]  /*1a70*/  IADD3 R6, PT, PT, -R0.reuse, RZ, RZ ;  /* 0x000000ff00067210 */ /* 0x042fe40007ffe1ff */
[----:B------:R-:W-:Y:S02]  /*1a80*/  SEL R0, R0, RZ, P1 ;  /* 0x000000ff00007207 */ /* 0x000fe40000800000 */
[----:B0-----:R-:W-:Y:S02]  /*1a90*/  R2UR UR4, R5 ;  /* 0x00000000050472ca */ /* 0x001fe400000e0000 */
[----:B------:R-:W-:Y:S01]  /*1aa0*/  IABS R5, R42 ;  /* 0x0000002a00057213 */ /* 0x000fe20000000000 */
[----:B------:R-:W-:Y:S01]  /*1ab0*/  IMAD R7, R0, UR44, RZ ;  /* 0x0000002c00077c24 */ /* 0x000fe2000f8e02ff */
[----:B------:R-:W-:-:S03]  /*1ac0*/  SHF.R.S64 R28, RZ, 0x1e, R43 ;  /* 0x0000001eff1c7819 */ /* 0x000fc6000000102b */
[----:B------:R-:W-:Y:S01]  /*1ad0*/  IMAD.HI.U32 R0, R5, UR5, RZ ;  /* 0x0000000505007c27 */ /* 0x000fe2000f8e00ff */
[----:B------:R-:W-:-:S04]  /*1ae0*/  IADD3 R28, P3, PT, R28, UR36, RZ ;  /* 0x000000241c1c7c10 */ /* 0x000fc8000ff7e0ff */
[----:B------:R-:W-:Y:S02]  /*1af0*/  IADD3 R8, PT, PT, -R0, RZ, RZ ;  /* 0x000000ff00087210 */ /* 0x000fe40007ffe1ff */
[----:B------:R-:W-:Y:S02]  /*1b00*/  LEA.HI.X.SX32 R29, R43, UR37, 0x2, P3 ;  /* 0x000000252b1d7c11 */ /* 0x000fe400098f16ff */
[----:B----4-:R-:W-:Y:S01]  /*1b10*/  ISETP.NE.AND P3, PT, R9, RZ, PT ;  /* 0x000000ff0900720c */ /* 0x010fe20003f65270 */
[----:B------:R-:W-:Y:S02]  /*1b20*/  IMAD R5, R8, UR7, R5 ;  /* 0x0000000708057c24 */ /* 0x000fe4000f8e0205 */
[----:B------:R-:W-:Y:S01]  /*1b30*/  IMAD R6, R6, UR49, R43 ;  /* 0x0000003106067c24 */ /* 0x000fe2000f8e022b */
[----:B------:R-:W-:Y:S01]  /*1b40*/  P2R R38, PR, RZ, 0x8 ;  /* 0x00000008ff267803 */ /* 0x000fe20000000000 */
[----:B------:R-:W4:Y:S01]  /*1b50*/  LDG.E R28, desc[UR8][R28.64] ;  /* 0x000000081c1c7981 */ /* 0x000f22000c1e1900 */
        /* <DEDUP_REMOVED lines=9> */
[----:B------:R-:W-:Y:S01]  /*1bf0*/  SEL R0, R31, R0, !P2 ;  /* 0x000000001f007207 */ /* 0x000fe20005000000 */
[----:B------:R-:W-:-:S04]  /*1c00*/  IMAD R6, R6, UR45, R7 ;  /* 0x0000002d06067c24 */ /* 0x000fc8000f8e0207 */
[----:B------:R-:W-:Y:S01]  /*1c10*/  IMAD.MOV R5, RZ, RZ, -R0 ;  /* 0x000000ffff057224 */ /* 0x000fe200078e0a00 */
[----:B------:R-:W-:-:S03]  /*1c20*/  SEL R0, R0, RZ, P1 ;  /* 0x000000ff00007207 */ /* 0x000fc60000800000 */
[--C-:B------:R-:W-:Y:S01]  /*1c30*/  IMAD R5, R5, UR49, R42.reuse ;  /* 0x0000003105057c24 */ /* 0x100fe2000f8e022a */
[----:B------:R-:W-:Y:S01]  /*1c40*/  IADD3 R48, P3, PT, R6, UR38, RZ ;  /* 0x0000002606307c10 */ /* 0x000fe2000ff7e0ff */
[----:B------:R-:W-:Y:S01]  /*1c50*/  IMAD R0, R0, UR44, RZ ;  /* 0x0000002c00007c24 */ /* 0x000fe2000f8e02ff */
[----:B------:R-:W-:Y:S02]  /*1c60*/  SHF.R.S64 R8, RZ, 0x1e, R42 ;  /* 0x0000001eff087819 */ /* 0x000fe4000000102a */
[----:B------:R-:W-:Y:S02]  /*1c70*/  SEL R5, R5, RZ, P0 ;  /* 0x000000ff05057207 */ /* 0x000fe40000000000 */
[----:B------:R-:W-:Y:S02]  /*1c80*/  LEA.HI.X.SX32 R49, R6, UR39, 0x1, P3 ;  /* 0x0000002706317c11 */ /* 0x000fe400098f0eff */
[----:B------:R-:W-:Y:S01]  /*1c90*/  IADD3 R8, P3, PT, R8, UR36, RZ ;  /* 0x0000002408087c10 */ /* 0x000fe2000ff7e0ff */
[----:B------:R-:W-:Y:S01]  /*1ca0*/  IMAD R0, R5, UR45, R0 ;  /* 0x0000002d05007c24 */ /* 0x000fe2000f8e0200 */
[----:B------:R-:W-:Y:S01]  /*1cb0*/  IADD3 R46, PT, PT, R32, 0x1c0, RZ ;  /* 0x000001c0202e7810 */ /* 0x000fe20007ffe0ff */
[----:B------:R-:W5:Y:S01]  /*1cc0*/  LDG.E.U8 R48, desc[UR8][R48.64] ;  /* 0x0000000830307981 */ /* 0x000f62000c1e1100 */
[----:B------:R-:W-:-:S02]  /*1cd0*/  LEA.HI.X.SX32 R9, R42, UR37, 0x2, P3 ;  /* 0x000000252a097c11 */ /* 0x000fc400098f16ff */
[C---:B------:R-:W-:Y:S02]  /*1ce0*/  IADD3 R6, P3, PT, R0.reuse, UR38, RZ ;  /* 0x0000002600067c10 */ /* 0x040fe4000ff7e0ff */
[----:B------:R-:W-:Y:S02]  /*1cf0*/  IABS R5, R46 ;  /* 0x0000002e00057213 */ /* 0x000fe40000000000 */
[----:B------:R-:W-:-:S03]  /*1d00*/  LEA.HI.X.SX32 R7, R0, UR39, 0x1, P3 ;  /* 0x0000002700077c11 */ /* 0x000fc600098f0eff */
[----:B------:R-:W-:Y:S01]  /*1d10*/  IMAD.HI.U32 R0, R5, UR5, RZ ;  /* 0x0000000505007c27 */ /* 0x000fe2000f8e00ff */
[----:B--2---:R-:W-:Y:S01]  /*1d20*/  ISETP.NE.AND P4, PT, R27, RZ, PT ;  /* 0x000000ff1b00720c */ /* 0x004fe20003f85270 */
[----:B------:R-:W2:Y:S03]  /*1d30*/  LDG.E.U8 R43, desc[UR8][R6.64] ;  /* 0x00000008062b7981 */ /* 0x000ea6000c1e1100 */
[----:B------:R-:W-:Y:S01]  /*1d40*/  IADD3 R42, PT, PT, -R0, RZ, RZ ;  /* 0x000000ff002a7210 */ /* 0x000fe20007ffe1ff */
[----:B------:R0:W4:Y:S04]  /*1d50*/  LDG.E R27, desc[UR8][R8.64] ;  /* 0x00000008081b7981 */ /* 0x000128000c1e1900 */
[----:B------:R-:W-:Y:S01]  /*1d60*/  IMAD R5, R42, UR7, R5 ;  /* 0x000000072a057c24 */ /* 0x000fe2000f8e0205 */
[----:B------:R-:W-:-:S04]  /*1d70*/  ISETP.NE.AND P3, PT, R39, RZ, PT ;  /* 0x000000ff2700720c */ /* 0x000fc80003f65270 */
        /* <DEDUP_REMOVED lines=13> */
[----:B0-----:R-:W-:Y:S02]  /*1e50*/  SHF.R.S64 R8, RZ, 0x1e, R46 ;  /* 0x0000001eff087819 */ /* 0x001fe4000000102e */
[----:B------:R-:W-:Y:S01]  /*1e60*/  IADD3 R45, PT, PT, R32, 0x1e0, RZ ;  /* 0x000001e0202d7810 */ /* 0x000fe20007ffe0ff */
[----:B------:R-:W-:Y:S01]  /*1e70*/  IMAD R0, R0, UR44, RZ ;  /* 0x0000002c00007c24 */ /* 0x000fe2000f8e02ff */
[----:B------:R-:W-:Y:S02]  /*1e80*/  SEL R5, R5, RZ, P0 ;  /* 0x000000ff05057207 */ /* 0x000fe40000000000 */
[----:B------:R-:W-:Y:S02]  /*1e90*/  IADD3 R8, P3, PT, R8, UR36, RZ ;  /* 0x0000002408087c10 */ /* 0x000fe4000ff7e0ff */
[----:B------:R-:W-:Y:S01]  /*1ea0*/  IABS R42, R45 ;  /* 0x0000002d002a7213 */ /* 0x000fe20000000000 */
[----:B------:R-:W-:Y:S01]  /*1eb0*/  IMAD R0, R5, UR45, R0 ;  /* 0x0000002d05007c24 */ /* 0x000fe2000f8e0200 */
[----:B------:R-:W-:-:S02]  /*1ec0*/  P2R R37, PR, RZ, 0x10 ;  /* 0x00000010ff257803 */ /* 0x000fc40000000000 */
[----:B------:R-:W-:Y:S02]  /*1ed0*/  LEA.HI.X.SX32 R9, R46, UR37, 0x2, P3 ;  /* 0x000000252e097c11 */ /* 0x000fe400098f16ff */
[----:B------:R-:W-:Y:S01]  /*1ee0*/  ISETP.NE.AND P4, PT, R26, RZ, PT ;  /* 0x000000ff1a00720c */ /* 0x000fe20003f85270 */
        /* <DEDUP_REMOVED lines=19> */
[----:B------:R-:W-:Y:S01]  /*2020*/  IADD3 R6, PT, PT, -R26, RZ, RZ ;  /* 0x000000ff1a067210 */ /* 0x000fe20007ffe1ff */
[----:B------:R-:W-:Y:S01]  /*2030*/  VIADD R49, R32, 0x200 ;  /* 0x0000020020317836 */ /* 0x000fe20000000000 */
[----:B------:R-:W-:Y:S02]  /*2040*/  IADD3 R8, P3, PT, R8, UR36, RZ ;  /* 0x0000002408087c10 */ /* 0x000fe4000ff7e0ff */
[----:B------:R-:W-:Y:S01]  /*2050*/  SEL R26, R26, RZ, P1 ;  /* 0x000000ff1a1a7207 */ /* 0x000fe20000800000 */
[----:B------:R-:W-:Y:S01]  /*2060*/  IMAD R6, R6, UR49, R45 ;  /* 0x0000003106067c24 */ /* 0x000fe2000f8e022d */
[----:B------:R-:W-:Y:S02]  /*2070*/  LEA.HI.X.SX32 R9, R45, UR37, 0x2, P3 ;  /* 0x000000252d097c11 */ /* 0x000fe400098f16ff */
[----:B------:R-:W-:Y:S01]  /*2080*/  IABS R45, R49 ;  /* 0x00000031002d7213 */ /* 0x000fe20000000000 */
[----:B------:R-:W-:Y:S01]  /*2090*/  IMAD R7, R26, UR44, RZ ;  /* 0x0000002c1a077c24 */ /* 0x000fe2000f8e02ff */
[----:B------:R-:W-:Y:S01]  /*20a0*/  SEL R6, R6, RZ, P0 ;  /* 0x000000ff06067207 */ /* 0x000fe20000000000 */
[----:B------:R0:W4:Y:S01]  /*20b0*/  LDG.E R26, desc[UR8][R8.64] ;  /* 0x00000008081a7981 */ /* 0x000122000c1e1900 */
[----:B------:R-:W-:-:S02]  /*20c0*/  P2R R40, PR, RZ, 0x10 ;  /* 0x00000010ff287803 */ /* 0x000fc40000000000 */
[----:B------:R-:W-:Y:S01]  /*20d0*/  ISETP.NE.AND P4, PT, R30, RZ, PT ;  /* 0x000000ff1e00720c */ /* 0x000fe20003f85270 */
[----:B------:R-:W-:Y:S02]  /*20e0*/  IMAD R7, R6, UR45, R7 ;  /* 0x0000002d06077c24 */ /* 0x000fe4000f8e0207 */
        /* <DEDUP_REMOVED lines=28> */
[----:B------:R-:W-:-:S05]  /*22b0*/  LEA.HI.X.SX32 R7, R7, UR39, 0x1, P3 ;  /* 0x0000002707077c11 */ /* 0x000fca00098f0eff */
[----:B------:R1:W4:Y:S01]  /*22c0*/  LDG.E.U8 R49, desc[UR8][R6.64] ;  /* 0x0000000806317981 */ /* 0x000322000c1e1100 */
[----:B------:R-:W-:Y:S02]  /*22d0*/  P2R R42, PR, RZ, 0x10 ;  /* 0x00000010ff2a7803 */ /* 0x000fe40000000000 */
[----:B------:R-:W-:Y:S02]  /*22e0*/  ISETP.NE.AND P4, PT, R44, RZ, PT ;  /* 0x000000ff2c00720c */ /* 0x000fe40003f85270 */
[----:B------:R-:W-:-:S04]  /*22f0*/  IADD3 R44, PT, PT, R32, 0x220, RZ ;  /* 0x00000220202c7810 */ /* 0x000fc80007ffe0ff */
[----:B------:R-:W-:Y:S02]  /*2300*/  IABS R50, R44 ;  /* 0x0000002c00327213 */ /* 0x000fe40000000000 */
[----:B------:R-:W-:-:S03]  /*2310*/  ISETP.NE.AND P3, PT, R33, RZ, PT ;  /* 0x000000ff2100720c */ /* 0x000fc60003f65270 */
        /* <DEDUP_REMOVED lines=14> */
[----:B------:R-:W-:Y:S02]  /*2400*/  P2R R45, PR, RZ, 0x10 ;  /* 0x00000010ff2d7803 */ /* 0x000fe40000000000 */
[----:B------:R-:W-:Y:S01]  /*2410*/  SEL R33, R33, RZ, P1 ;  /* 0x000000ff21217207 */ /* 0x000fe20000800000 */
[--C-:B------:R-:W-:Y:S01]  /*2420*/  IMAD R6, R7, UR49, R44.reuse ;  /* 0x0000003107067c24 */ /* 0x100fe2000f8e022c */
[----:B------:R-:W-:Y:S02]  /*2430*/  SHF.R.S64 R8, RZ, 0x1e, R44 ;  /* 0x0000001eff087819 */ /* 0x000fe4000000102c */
[----:B---3--:R-:W-:Y:S02]  /*2440*/  ISETP.NE.AND P4, PT, R41, RZ, PT ;  /* 0x000000ff2900720c */ /* 0x008fe40003f85270 */
[----:B------:R-:W-:Y:S01]  /*2450*/  IADD3 R41, PT, PT, R32, 0x240, RZ ;  /* 0x0000024020297810 */ /* 0x000fe20007ffe0ff */
[----:B------:R-:W-:Y:S01]  /*2460*/  IMAD R33, R33, UR44, RZ ;  /* 0x0000002c21217c24 */ /* 0x000fe2000f8e02ff */
        /* <DEDUP_REMOVED lines=28> */
[----:B------:R-:W-:Y:S02]  /*2630*/  P2R R48, PR, RZ, 0x10 ;  /* 0x00000010ff307803 */ /* 0x000fe40000000000 */
[----:B--2---:R-:W-:Y:S01]  /*2640*/  ISETP.NE.AND P4, PT, R43, RZ, PT ;  /* 0x000000ff2b00720c */ /* 0x004fe20003f85270 */
        /* <DEDUP_REMOVED lines=10> */
[----:B----4-:R-:W-:-:S03]  /*26f0*/  ISETP.NE.AND P3, PT, R0, RZ, PT ;  /* 0x000000ff0000720c */ /* 0x010fc60003f65270 */
        /* <DEDUP_REMOVED lines=77> */
[----:B-1----:R-:W-:-:S03]  /*2bd0*/  IADD3 R8, P4, PT, R35, UR38, RZ ;  /* 0x0000002623087c10 */ /* 0x002fc6000ff9e0ff */
[----:B------:R0:W4:Y:S01]  /*2be0*/  LDG.E R56, desc[UR8][R6.64] ;  /* 0x0000000806387981 */ /* 0x000122000c1e1900 */
[----:B------:R-:W-:-:S05]  /*2bf0*/  LEA.HI.X.SX32 R9, R35, UR39, 0x1, P4 ;  /* 0x0000002723097c11 */ /* 0x000fca000a0f0eff */
[----:B------:R1:W3:Y:S01]  /*2c00*/  LDG.E.U8 R8, desc[UR8][R8.64] ;  /* 0x0000000808087981 */ /* 0x0002e2000c1e1100 */
[----:B------:R-:W-:-:S04]  /*2c10*/  IADD3 R35, PT, PT, R32, 0x2a0, RZ ;  /* 0x000002a020237810 */ /* 0x000fc80007ffe0ff */
        /* <DEDUP_REMOVED lines=13> */
[----:B------:R-:W-:Y:S01]  /*2cf0*/  IADD3 R6, PT, PT, -R36, RZ, RZ ;  /* 0x000000ff24067210 */ /* 0x000fe20007ffe1ff */
[----:B------:R-:W-:Y:S01]  /*2d00*/  VIADD R32, R32, 0x2c0 ;  /* 0x000002c020207836 */ /* 0x000fe20000000000 */
[----:B------:R-:W-:-:S03]  /*2d10*/  SEL R36, R36, RZ, P1 ;  /* 0x000000ff24247207 */ /* 0x000fc60000800000 */
[----:B------:R-:W-:Y:S01]  /*2d20*/  IMAD R6, R6, UR49, R35 ;  /* 0x0000003106067c24 */ /* 0x000fe2000f8e0223 */
[----:B-1----:R-:W-:Y:S01]  /*2d30*/  IABS R9, R32 ;  /* 0x0000002000097213 */ /* 0x002fe20000000000 */
[----:B------:R-:W-:-:S03]  /*2d40*/  IMAD R7, R36, UR44, RZ ;  /* 0x0000002c24077c24 */ /* 0x000fc6000f8e02ff */
        /* <DEDUP_REMOVED lines=16> */
[----:B------:R-:W-:Y:S01]  /*2e50*/  IMAD R7, R7, UR49, R32 ;  /* 0x0000003107077c24 */ /* 0x000fe2000f8e0220 */
[----:B------:R-:W-:Y:S01]  /*2e60*/  ISETP.NE.AND P6, PT, R34, RZ, PT ;  /* 0x000000ff2200720c */ /* 0x000fe20003fc5270 */
[----:B------:R-:W-:-:S03]  /*2e70*/  IMAD R34, R9, UR44, RZ ;  /* 0x0000002c09227c24 */ /* 0x000fc6000f8e02ff */
[----:B------:R-:W-:-:S05]  /*2e80*/  SEL R7, R7, RZ, P0 ;  /* 0x000000ff07077207 */ /* 0x000fca0000000000 */
[----:B------:R-:W-:Y:S01]  /*2e90*/  IMAD R9, R7, UR45, R34 ;  /* 0x0000002d07097c24 */ /* 0x000fe2000f8e0222 */
[----:B------:R-:W-:-:S04]  /*2ea0*/  SHF.R.S64 R34, RZ, 0x1e, R35 ;  /* 0x0000001eff227819 */ /* 0x000fc80000001023 */
[----:B------:R-:W-:-:S04]  /*2eb0*/  IADD3 R34, P0, PT, R34, UR36, RZ ;  /* 0x0000002422227c10 */ /* 0x000fc8000ff1e0ff */
[----:B------:R-:W-:Y:S02]  /*2ec0*/  LEA.HI.X.SX32 R35, R35, UR37, 0x2, P0 ;  /* 0x0000002523237c11 */ /* 0x000fe400080f16ff */
[----:B------:R-:W-:-:S04]  /*2ed0*/  IADD3 R36, P0, PT, R6, UR38, RZ ;  /* 0x0000002606247c10 */ /* 0x000fc8000ff1e0ff */
[----:B------:R-:W-:Y:S02]  /*2ee0*/  LEA.HI.X.SX32 R37, R6, UR39, 0x1, P0 ;  /* 0x0000002706257c11 */ /* 0x000fe400080f0eff */
[----:B------:R-:W-:Y:S02]  /*2ef0*/  SHF.R.S64 R6, RZ, 0x1e, R32 ;  /* 0x0000001eff067819 */ /* 0x000fe40000001020 */
[----:B------:R-:W-:Y:S02]  /*2f00*/  R2UR UR6, R2 ;  /* 0x00000000020672ca */ /* 0x000fe400000e0000 */
[----:B------:R-:W-:Y:S02]  /*2f10*/  IADD3 R6, P1, PT, R6, UR36, RZ ;  /* 0x0000002406067c10 */ /* 0x000fe4000ff3e0ff */
[----:B------:R-:W-:Y:S02]  /*2f20*/  R2UR UR7, R3 ;  /* 0x00000000030772ca */ /* 0x000fe400000e0000 */
[----:B------:R-:W-:-:S11]  /*2f30*/  LEA.HI.X.SX32 R7, R32, UR37, 0x2, P1 ;  /* 0x0000002520077c11 */ /* 0x000fd600088f16ff */
[----:B------:R0:W4:Y:S04]  /*2f40*/  LDG.E R35, desc[UR6][R34.64] ;  /* 0x0000000622237981 */ /* 0x000128000c1e1900 */
[----:B------:R1:W4:Y:S04]  /*2f50*/  LDG.E.U8 R37, desc[UR6][R36.64] ;  /* 0x0000000624257981 */ /* 0x000328000c1e1100 */
[----:B------:R-:W4:Y:S01]  /*2f60*/  LDG.E R6, desc[UR6][R6.64] ;  /* 0x0000000606067981 */ /* 0x000f22000c1e1900 */
[----:B---3--:R-:W-:Y:S02]  /*2f70*/  ISETP.NE.AND P1, PT, R8, RZ, PT ;  /* 0x000000ff0800720c */ /* 0x008fe40003f25270 */
[----:B------:R-:W-:-:S04]  /*2f80*/  IADD3 R8, P2, PT, R9, UR38, RZ ;  /* 0x0000002609087c10 */ /* 0x000fc8000ff5e0ff */
[----:B------:R-:W-:-:S05]  /*2f90*/  LEA.HI.X.SX32 R9, R9, UR39, 0x1, P2 ;  /* 0x0000002709097c11 */ /* 0x000fca00090f0eff */
[----:B------:R-:W3:Y:S01]  /*2fa0*/  LDG.E.U8 R8, desc[UR6][R8.64] ;  /* 0x0000000608087981 */ /* 0x000ee2000c1e1100 */
[----:B------:R-:W-:-:S05]  /*2fb0*/  FMUL R25, R25, UR4 ;  /* 0x0000000419197c20 */ /* 0x000fca0008400000 */
[----:B------:R-:W-:Y:S01]  /*2fc0*/  FSEL R32, R25, R4, P3 ;  /* 0x0000000419207208 */ /* 0x000fe20001800000 */
[----:B------:R-:W-:Y:S01]  /*2fd0*/  FMUL R25, R24, UR4 ;  /* 0x0000000418197c20 */ /* 0x000fe20008400000 */
[----:B------:R-:W-:Y:S01]  /*2fe0*/  ISETP.NE.AND P3, PT, R55, RZ, PT ;  /* 0x000000ff3700720c */ /* 0x000fe20003f65270 */
[----:B------:R-:W-:-:S03]  /*2ff0*/  FMUL R23, R23, UR4 ;  /* 0x0000000417177c20 */ /* 0x000fc60008400000 */
[----:B------:R-:W-:Y:S02]  /*3000*/  FSEL R24, R25, R4, P3 ;  /* 0x0000000419187208 */ /* 0x000fe40001800000 */
[----:B------:R-:W-:-:S04]  /*3010*/  ISETP.NE.AND P3, PT, R54, RZ, PT ;  /* 0x000000ff3600720c */ /* 0x000fc80003f65270 */
[----:B0-----:R-:W-:Y:S01]  /*3020*/  FSEL R34, R23, R4, P3 ;  /* 0x0000000417227208 */ /* 0x001fe20001800000 */
[----:B------:R-:W-:Y:S01]  /*3030*/  FMUL R23, R22, UR4 ;  /* 0x0000000416177c20 */ /* 0x000fe20008400000 */
[----:B------:R-:W-:Y:S01]  /*3040*/  ISETP.NE.AND P3, PT, R38, RZ, PT ;  /* 0x000000ff2600720c */ /* 0x000fe20003f65270 */
[----:B------:R-:W-:-:S03]  /*3050*/  FMUL R21, R21, UR4 ;  /* 0x0000000415157c20 */ /* 0x000fc60008400000 */
[----:B------:R-:W-:Y:S02]  /*3060*/  FSEL R22, R23, R4, P3 ;  /* 0x0000000417167208 */ /* 0x000fe40001800000 */
[----:B------:R-:W-:-:S04]  /*3070*/  ISETP.NE.AND P3, PT, R39, RZ, PT ;  /* 0x000000ff2700720c */ /* 0x000fc80003f65270 */
[----:B-1----:R-:W-:Y:S01]  /*3080*/  FSEL R36, R21, R4, P3 ;  /* 0x0000000415247208 */ /* 0x002fe20001800000 */
        /* <DEDUP_REMOVED lines=12> */
[----:B-----5:R-:W-:Y:S02]  /*3150*/  ISETP.NE.AND P5, PT, R44, RZ, PT ;  /* 0x000000ff2c00720c */ /* 0x020fe40003fa5270 */
[----:B------:R-:W-:Y:S02]  /*3160*/  FSEL R44, R13, R4, P3 ;  /* 0x000000040d2c7208 */ /* 0x000fe40001800000 */
[----:B------:R-:W-:-:S04]  /*3170*/  ISETP.NE.AND P3, PT, R48, RZ, PT ;  /* 0x000000ff3000720c */ /* 0x000fc80003f65270 */
[----:B------:R-:W-:Y:S01]  /*3180*/  FSEL R46, R11, R4, P3 ;  /* 0x000000040b2e7208 */ /* 0x000fe20001800000 */
[----:B------:R-:W-:Y:S01]  /*3190*/  FMUL R11, R28, UR4 ;  /* 0x000000041c0b7c20 */ /* 0x000fe20008400000 */
[----:B------:R-:W-:-:S04]  /*31a0*/  ISETP.NE.AND P3, PT, R49, RZ, PT ;  /* 0x000000ff3100720c */ /* 0x000fc80003f65270 */
[----:B------:R-:W-:Y:S02]  /*31b0*/  FSEL R28, R11, R4, P3 ;  /* 0x000000040b1c7208 */ /* 0x000fe40001800000 */
[----:B------:R-:W-:-:S04]  /*31c0*/  FMNMX R11, R32, -INF , !PT ;  /* 0xff800000200b7809 */ /* 0x000fc80007800000 */
        /* <DEDUP_REMOVED lines=14> */
[----:B------:R-:W-:-:S03]  /*32b0*/  FMUL R27, R27, UR4 ;  /* 0x000000041b1b7c20 */ /* 0x000fc60008400000 */
[----:B------:R-:W-:Y:S01]  /*32c0*/  FMNMX R11, R11, R44, !PT ;  /* 0x0000002c0b0b7209 */ /* 0x000fe20007800000 */
[----:B------:R-:W-:Y:S01]  /*32d0*/  FMUL R5, R5, UR4 ;  /* 0x0000000405057c20 */ /* 0x000fe20008400000 */
[----:B------:R-:W-:Y:S02]  /*32e0*/  ISETP.NE.AND P2, PT, R0, RZ, PT ;  /* 0x000000ff0000720c */ /* 0x000fe40003f45270 */
[----:B------:R-:W-:Y:S02]  /*32f0*/  ISETP.NE.AND P3, PT, R50, RZ, PT ;  /* 0x000000ff3200720c */ /* 0x000fe40003f65270 */
[----:B------:R-:W-:Y:S02]  /*3300*/  FMNMX R11, R11, R46, !PT ;  /* 0x0000002e0b0b7209 */ /* 0x000fe40007800000 */
[-C--:B------:R-:W-:Y:S02]  /*3310*/  FSEL R48, R27, R4.reuse, P3 ;  /* 0x000000041b307208 */ /* 0x080fe40001800000 */
[----:B------:R-:W-:Y:S01]  /*3320*/  FSEL R50, R5, R4, P2 ;  /* 0x0000000405327208 */ /* 0x000fe20001000000 */
[----:B------:R-:W-:Y:S01]  /*3330*/  FMUL R5, R26, UR4 ;  /* 0x000000041a057c20 */ /* 0x000fe20008400000 */
        /* <DEDUP_REMOVED lines=9> */
[----:B------:R-:W-:Y:S01]  /*33d0*/  FMNMX R11, R11, R26, !PT ;  /* 0x0000001a0b0b7209 */ /* 0x000fe20007800000 */
[----:B--2---:R-:W-:Y:S01]  /*33e0*/  FMUL R41, R41, UR4 ;  /* 0x0000000429297c20 */ /* 0x004fe20008400000 */
[----:B----4-:R-:W-:Y:S02]  /*33f0*/  ISETP.NE.AND P4, PT, R52, RZ, PT ;  /* 0x000000ff3400720c */ /* 0x010fe40003f85270 */
        /* <DEDUP_REMOVED lines=8> */
[----:B------:R-:W-:Y:S02]  /*3480*/  FMNMX R11, R11, R54, !PT ;  /* 0x000000360b0b7209 */ /* 0x000fe40007800000 */
[----:B------:R-:W-:Y:S02]  /*3490*/  FSEL R58, R5, R4, P1 ;  /* 0x00000004053a7208 */ /* 0x000fe40000800000 */
[----:B------:R-:W-:-:S04]  /*34a0*/  FMNMX R11, R11, R56, !PT ;  /* 0x000000380b0b7209 */ /* 0x000fc80007800000 */
[----:B------:R-:W-:Y:S01]  /*34b0*/  FMNMX R11, R11, R58, !PT ;  /* 0x0000003a0b0b7209 */ /* 0x000fe20007800000 */
[----:B------:R-:W-:Y:S01]  /*34c0*/  FMUL R35, R35, UR4 ;  /* 0x0000000423237c20 */ /* 0x000fe20008400000 */
[----:B------:R-:W-:-:S04]  /*34d0*/  ISETP.NE.AND P2, PT, R37, RZ, PT ;  /* 0x000000ff2500720c */ /* 0x000fc80003f45270 */
[----:B------:R-:W-:-:S04]  /*34e0*/  FSEL R60, R35, R4, P2 ;  /* 0x00000004233c7208 */ /* 0x000fc80001000000 */
[----:B------:R-:W-:Y:S02]  /*34f0*/  FMNMX R11, R11, R60, !PT ;  /* 0x0000003c0b0b7209 */ /* 0x000fe40007800000 */
[----:B---3--:R-:W-:-:S13]  /*3500*/  ISETP.NE.AND P6, PT, R8, RZ, PT ;  /* 0x000000ff0800720c */ /* 0x008fda0003fc5270 */
        /* <DEDUP_REMOVED lines=52> */
[----:B------:R-:W-:Y:S01]  /*3850*/  FFMA.RM R25, R25, R12, 12582913 ;  /* 0x4b40000119197423 */ /* 0x000fe2000000400c */
[----:B------:R0:W1:Y:S01]  /*3860*/  MUFU.EX2 R34, R9 ;  /* 0x0000000900227308 */ /* 0x0000620000000800 */
[----:B------:R-:W-:Y:S01]  /*3870*/  FFMA R13, R24, 1.4426950216293334961, -R13 ;  /* 0x3fb8aa3b180d7823 */ /* 0x000fe2000000080d */
[----:B------:R-:W-:-:S03]  /*3880*/  FFMA.SAT R35, R54, R11, 0.5 ;  /* 0x3f00000036237423 */ /* 0x000fc6000000200b */
[----:B------:R-:W-:Y:S01]  /*3890*/  FFMA R13, R24, 1.925963033500011079e-08, R13 ;  /* 0x32a57060180d7823 */ /* 0x000fe2000000000d */
[----:B------:R-:W-:-:S03]  /*38a0*/  FFMA.RM R35, R35, R12, 12582913 ;  /* 0x4b40000123237423 */ /* 0x000fc6000000400c */
[----:B------:R2:W3:Y:S01]  /*38b0*/  MUFU.EX2 R4, R13 ;  /* 0x0000000d00047308 */ /* 0x0004e20000000800 */
[----:B0-----:R-:W-:-:S04]  /*38c0*/  FFMA.SAT R9, R22, R11, 0.5 ;  /* 0x3f00000016097423 */ /* 0x001fc8000000200b */
[----:B------:R-:W-:Y:S01]  /*38d0*/  FFMA.RM R9, R9, R12, 12582913 ;  /* 0x4b40000109097423 */ /* 0x000fe2000000400c */
[----:B-1----:R-:W-:Y:S01]  /*38e0*/  FMUL R34, R5, R34 ;  /* 0x0000002205227220 */ /* 0x002fe20000400000 */
[C---:B------:R-:W-:Y:S01]  /*38f0*/  FADD R5, R15.reuse, -12583039 ;  /* 0xcb40007f0f057421 */ /* 0x040fe20000000000 */
[----:B--2---:R-:W-:Y:S01]  /*3900*/  FFMA.SAT R13, R36, R11, 0.5 ;  /* 0x3f000000240d7423 */ /* 0x004fe2000000200b */
[----:B------:R-:W-:Y:S02]  /*3910*/  SHF.L.U32 R15, R15, 0x17, RZ ;  /* 0x000000170f0f7819 */ /* 0x000fe400000006ff */
[C---:B------:R-:W-:Y:S01]  /*3920*/  FFMA R5, R8.reuse, 1.4426950216293334961, -R5 ;  /* 0x3fb8aa3b08057823 */ /* 0x040fe20000000805 */
[----:B------:R-:W-:Y:S01]  /*3930*/  FFMA.RM R13, R13, R12, 12582913 ;  /* 0x4b4000010d0d7423 */ /* 0x000fe2000000400c */
[----:B---3--:R-:W-:Y:S02]  /*3940*/  FMUL R33, R7, R4 ;  /* 0x0000000407217220 */ /* 0x008fe40000400000 */
[----:B------:R-:W-:Y:S01]  /*3950*/  FFMA R5, R8, 1.925963033500011079e-08, R5 ;  /* 0x32a5706008057823 */ /* 0x000fe20000000005 */
[C---:B------:R-:W-:Y:S01]  /*3960*/  FADD R7, R9.reuse, -12583039 ;  /* 0xcb40007f09077421 */ /* 0x040fe20000000000 */
[----:B------:R-:W-:-:S02]  /*3970*/  IMAD.SHL.U32 R9, R9, 0x800000, RZ ;  /* 0x0080000009097824 */ /* 0x000fc400078e00ff */
        /* <DEDUP_REMOVED lines=16> */
[----:B------:R-:W-:Y:S01]  /*3a80*/  SHF.L.U32 R15, R15, 0x17, RZ ;  /* 0x000000170f0f7819 */ /* 0x000fe200000006ff */
[----:B0-----:R-:W-:-:S02]  /*3a90*/  FFMA.SAT R5, R38, R11, 0.5 ;  /* 0x3f00000026057423 */ /* 0x001fc4000000200b */
[C---:B------:R-:W-:Y:S02]  /*3aa0*/  FFMA R9, R20.reuse, 1.4426950216293334961, -R9 ;  /* 0x3fb8aa3b14097823 */ /* 0x040fe40000000809 */
[----:B------:R-:W-:Y:S02]  /*3ab0*/  FFMA.RM R5, R5, R12, 12582913 ;  /* 0x4b40000105057423 */ /* 0x000fe4000000400c */
[----:B------:R-:W-:Y:S01]  /*3ac0*/  FFMA R9, R20, 1.925963033500011079e-08, R9 ;  /* 0x32a5706014097823 */ /* 0x000fe20000000009 */
[----:B-1----:R-:W-:Y:S01]  /*3ad0*/  FMUL R30, R13, R30 ;  /* 0x0000001e0d1e7220 */ /* 0x002fe20000400000 */
[C---:B------:R-:W-:Y:S02]  /*3ae0*/  FADD R13, R7.reuse, -12583039 ;  /* 0xcb40007f070d7421 */ /* 0x040fe40000000000 */
[----:B------:R0:W1:Y:S01]  /*3af0*/  MUFU.EX2 R4, R9 ;  /* 0x0000000900047308 */ /* 0x0000620000000800 */
[----:B------:R-:W-:Y:S02]  /*3b00*/  IMAD.SHL.U32 R7, R7, 0x800000, RZ ;  /* 0x0080000007077824 */ /* 0x000fe400078e00ff */
        /* <DEDUP_REMOVED lines=15> */
[----:B------:R-:W-:Y:S01]  /*3c00*/  SHF.L.U32 R15, R15, 0x17, RZ ;  /* 0x000000170f0f7819 */ /* 0x000fe200000006ff */
[----:B0-----:R-:W-:Y:S02]  /*3c10*/  FFMA.SAT R9, R44, R11, 0.5 ;  /* 0x3f0000002c097423 */ /* 0x001fe4000000200b */
[C---:B------:R-:W-:Y:S02]  /*3c20*/  FFMA R7, R40.reuse, 1.4426950216293334961, -R7 ;  /* 0x3fb8aa3b28077823 */ /* 0x040fe40000000807 */
[----:B------:R-:W-:Y:S02]  /*3c30*/  FFMA.RM R9, R9, R12, 12582913 ;  /* 0x4b40000109097423 */ /* 0x000fe4000000400c */
[----:B------:R-:W-:Y:S01]  /*3c40*/  FFMA R7, R40, 1.925963033500011079e-08, R7 ;  /* 0x32a5706028077823 */ /* 0x000fe20000000007 */
[----:B-1----:R-:W-:-:S03]  /*3c50*/  FMUL R27, R5, R4 ;  /* 0x00000004051b7220 */ /* 0x002fc60000400000 */
[----:B------:R0:W1:Y:S01]  /*3c60*/  MUFU.EX2 R22, R7 ;  /* 0x0000000700167308 */ /* 0x0000620000000800 */
[C---:B------:R-:W-:Y:S01]  /*3c70*/  FADD R5, R13.reuse, -12583039 ;  /* 0xcb40007f0d057421 */ /* 0x040fe20000000000 */
[----:B------:R-:W-:-:S03]  /*3c80*/  IMAD.SHL.U32 R13, R13, 0x800000, RZ ;  /* 0x008000000d0d7824 */ /* 0x000fc600078e00ff */
[----:B------:R-:W-:Y:S01]  /*3c90*/  FFMA R5, R42, 1.4426950216293334961, -R5 ;  /* 0x3fb8aa3b2a057823 */ /* 0x000fe20000000805 */
[----:B0-----:R-:W-:-:S03]  /*3ca0*/  FADD R7, R9, -12583039 ;  /* 0xcb40007f09077421 */ /* 0x001fc60000000000 */
[----:B------:R-:W-:Y:S01]  /*3cb0*/  FFMA R5, R42, 1.925963033500011079e-08, R5 ;  /* 0x32a570602a057823 */ /* 0x000fe20000000005 */
[----:B------:R-:W-:Y:S01]  /*3cc0*/  SHF.L.U32 R9, R9, 0x17, RZ ;  /* 0x0000001709097819 */ /* 0x000fe200000006ff */
[C---:B------:R-:W-:Y:S02]  /*3cd0*/  FFMA R7, R44.reuse, 1.4426950216293334961, -R7 ;  /* 0x3fb8aa3b2c077823 */ /* 0x040fe40000000807 */
[----:B------:R0:W2:Y:S02]  /*3ce0*/  MUFU.EX2 R4, R5 ;  /* 0x0000000500047308 */ /* 0x0000a40000000800 */
[----:B------:R-:W-:Y:S01]  /*3cf0*/  FFMA R7, R44, 1.925963033500011079e-08, R7 ;  /* 0x32a570602c077823 */ /* 0x000fe20000000007 */
[----:B-1----:R-:W-:Y:S01]  /*3d00*/  FMUL R22, R15, R22 ;  /* 0x000000160f167220 */ /* 0x002fe20000400000 */
[----:B------:R-:W-:-:S04]  /*3d10*/  FFMA.SAT R15, R46, R11, 0.5 ;  /* 0x3f0000002e0f7423 */ /* 0x000fc8000000200b */
[----:B------:R1:W3:Y:S01]  /*3d20*/  MUFU.EX2 R20, R7 ;  /* 0x0000000700147308 */ /* 0x0002e20000000800 */
[----:B0-----:R-:W-:Y:S01]  /*3d30*/  FFMA.SAT R5, R0, R11, 0.5 ;  /* 0x3f00000000057423 */ /* 0x001fe2000000200b */
[----:B------:R-:W-:-:S03]  /*3d40*/  FFMA.RM R15, R15, R12, 12582913 ;  /* 0x4b4000010f0f7423 */ /* 0x000fc6000000400c */
[----:B------:R-:W-:Y:S01]  /*3d50*/  FFMA.RM R5, R5, R12, 12582913 ;  /* 0x4b40000105057423 */ /* 0x000fe2000000400c */
[----:B-1----:R-:W-:Y:S01]  /*3d60*/  FFMA.SAT R7, R48, R11, 0.5 ;  /* 0x3f00000030077423 */ /* 0x002fe2000000200b */
[----:B--2---:R-:W-:Y:S01]  /*3d70*/  FMUL R21, R13, R4 ;  /* 0x000000040d157220 */ /* 0x004fe20000400000 */
[C---:B------:R-:W-:Y:S01]  /*3d80*/  FADD R13, R15.reuse, -12583039 ;  /* 0xcb40007f0f0d7421 */ /* 0x040fe20000000000 */
[----:B------:R-:W-:Y:S01]  /*3d90*/  SHF.L.U32 R15, R15, 0x17, RZ ;  /* 0x000000170f0f7819 */ /* 0x000fe200000006ff */
[----:B------:R-:W-:Y:S02]  /*3da0*/  FFMA.RM R7, R7, R12, 12582913 ;  /* 0x4b40000107077423 */ /* 0x000fe4000000400c */
[----:B------:R-:W-:Y:S01]  /*3db0*/  FFMA R13, R46, 1.4426950216293334961, -R13 ;  /* 0x3fb8aa3b2e0d7823 */ /* 0x000fe2000000080d */
[----:B---3--:R-:W-:Y:S01]  /*3dc0*/  FMUL R20, R9, R20 ;  /* 0x0000001409147220 */ /* 0x008fe20000400000 */
[C---:B------:R-:W-:Y:S01]  /*3dd0*/  FADD R9, R5.reuse, -12583039 ;  /* 0xcb40007f05097421 */ /* 0x040fe20000000000 */
[----:B------:R-:W-:-:S02]  /*3de0*/  IMAD.SHL.U32 R5, R5, 0x800000, RZ ;  /* 0x0080000005057824 */ /* 0x000fc400078e00ff */
[----:B------:R-:W-:Y:S01]  /*3df0*/  FFMA R13, R46, 1.925963033500011079e-08, R13 ;  /* 0x32a570602e0d7823 */ /* 0x000fe2000000000d */
[----:B------:R-:W-:-:S03]  /*3e00*/  FFMA R9, R0, 1.4426950216293334961, -R9 ;  /* 0x3fb8aa3b00097823 */ /* 0x000fc60000000809 */
[----:B------:R0:W1:Y:S01]  /*3e10*/  MUFU.EX2 R18, R13 ;  /* 0x0000000d00127308 */ /* 0x0000620000000800 */
[----:B------:R-:W-:Y:S01]  /*3e20*/  FFMA R0, R0, 1.925963033500011079e-08, R9 ;  /* 0x32a5706000007823 */ /* 0x000fe20000000009 */
[C---:B------:R-:W-:Y:S01]  /*3e30*/  FADD R9, R7.reuse, -12583039 ;  /* 0xcb40007f07097421 */ /* 0x040fe20000000000 */
[----:B------:R-:W-:-:S03]  /*3e40*/  SHF.L.U32 R7, R7, 0x17, RZ ;  /* 0x0000001707077819 */ /* 0x000fc600000006ff */
[----:B------:R-:W-:Y:S02]  /*3e50*/  FFMA R9, R48, 1.4426950216293334961, -R9 ;  /* 0x3fb8aa3b30097823 */ /* 0x000fe40000000809 */
[----:B------:R-:W2:Y:S01]  /*3e60*/  MUFU.EX2 R0, R0 ;  /* 0x0000000000007308 */ /* 0x000ea20000000800 */
[-C--:B0-----:R-:W-:Y:S01]  /*3e70*/  FFMA.SAT R13, R26, R11.reuse, 0.5 ;  /* 0x3f0000001a0d7423 */ /* 0x081fe2000000200b */
[----:B------:R-:W-:Y:S01]  /*3e80*/  FFMA R48, R48, 1.925963033500011079e-08, R9 ;  /* 0x32a5706030307823 */ /* 0x000fe20000000009 */
[-C--:B------:R-:W-:Y:S02]  /*3e90*/  FFMA.SAT R9, R50, R11.reuse, 0.5 ;  /* 0x3f00000032097423 */ /* 0x080fe4000000200b */
[-C--:B------:R-:W-:Y:S02]  /*3ea0*/  FFMA.RM R13, R13, R12.reuse, 12582913 ;  /* 0x4b4000010d0d7423 */ /* 0x080fe4000000400c */
[----:B------:R-:W-:Y:S01]  /*3eb0*/  FFMA.RM R4, R9, R12, 12582913 ;  /* 0x4b40000109047423 */ /* 0x000fe2000000400c */
[----:B------:R-:W0:Y:S01]  /*3ec0*/  MUFU.EX2 R48, R48 ;  /* 0x0000003000307308 */ /* 0x000e220000000800 */
[----:B-1----:R-:W-:Y:S01]  /*3ed0*/  FMUL R18, R15, R18 ;  /* 0x000000120f127220 */ /* 0x002fe20000400000 */
[----:B------:R-:W-:-:S04]  /*3ee0*/  FFMA.SAT R15, R6, R11, 0.5 ;  /* 0x3f000000060f7423 */ /* 0x000fc8000000200b */
[----:B------:R-:W-:Y:S01]  /*3ef0*/  FFMA.RM R15, R15, R12, 12582913 ;  /* 0x4b4000010f0f7423 */ /* 0x000fe2000000400c */
[----:B--2---:R-:W-:Y:S01]  /*3f00*/  FMUL R9, R5, R0 ;  /* 0x0000000005097220 */ /* 0x004fe20000400000 */
[C---:B------:R-:W-:Y:S01]  /*3f10*/  FADD R5, R4.reuse, -12583039 ;  /* 0xcb40007f04057421 */ /* 0x040fe20000000000 */
[----:B------:R-:W-:Y:S01]  /*3f20*/  SHF.L.U32 R4, R4, 0x17, RZ ;  /* 0x0000001704047819 */ /* 0x000fe200000006ff */
[----:B------:R-:W-:Y:S02]  /*3f30*/  FADD R23, R15, -12583039 ;  /* 0xcb40007f0f177421 */ /* 0x000fe40000000000 */
[----:B------:R-:W-:Y:S02]  /*3f40*/  FFMA R5, R50, 1.4426950216293334961, -R5 ;  /* 0x3fb8aa3b32057823 */ /* 0x000fe40000000805 */
[----:B------:R-:W-:Y:S02]  /*3f50*/  FFMA R23, R6, 1.4426950216293334961, -R23 ;  /* 0x3fb8aa3b06177823 */ /* 0x000fe40000000817 */
[----:B------:R-:W-:Y:S01]  /*3f60*/  FFMA R5, R50, 1.925963033500011079e-08, R5 ;  /* 0x32a5706032057823 */ /* 0x000fe20000000005 */
[----:B0-----:R-:W-:Y:S01]  /*3f70*/  FMUL R8, R7, R48 ;  /* 0x0000003007087220 */ /* 0x001fe20000400000 */
[C---:B------:R-:W-:Y:S01]  /*3f80*/  FADD R7, R13.reuse, -12583039 ;  /* 0xcb40007f0d077421 */ /* 0x040fe20000000000 */
[----:B------:R-:W-:Y:S01]  /*3f90*/  FFMA R23, R6, 1.925963033500011079e-08, R23 ;  /* 0x32a5706006177823 */ /* 0x000fe20000000017 */
[----:B------:R-:W-:-:S02]  /*3fa0*/  IMAD.SHL.U32 R6, R13, 0x800000, RZ ;  /* 0x008000000d067824 */ /* 0x000fc400078e00ff */
[----:B------:R-:W0:Y:S01]  /*3fb0*/  MUFU.EX2 R5, R5 ;  /* 0x0000000500057308 */ /* 0x000e220000000800 */
[----:B------:R-:W-:-:S04]  /*3fc0*/  FFMA R7, R26, 1.4426950216293334961, -R7 ;  /* 0x3fb8aa3b1a077823 */ /* 0x000fc80000000807 */
[----:B------:R-:W-:-:S03]  /*3fd0*/  FFMA R26, R26, 1.925963033500011079e-08, R7 ;  /* 0x32a570601a1a7823 */ /* 0x000fc60000000007 */
[----:B------:R-:W-:Y:S01]  /*3fe0*/  MUFU.EX2 R0, R23 ;  /* 0x0000001700007308 */ /* 0x000fe20000000800 */
[----:B0-----:R-:W-:Y:S01]  /*3ff0*/  FMUL R7, R4, R5 ;  /* 0x0000000504077220 */ /* 0x001fe20000400000 */
[----:B------:R-:W-:-:S06]  /*4000*/  SHF.L.U32 R4, R25, 0x17, RZ ;  /* 0x0000001719047819 */ /* 0x000fcc00000006ff */
[----:B------:R-:W0:Y:S02]  /*4010*/  MUFU.EX2 R5, R26 ;  /* 0x0000001a00057308 */ /* 0x000e240000000800 */
[----:B0-----:R-:W-:Y:S01]  /*4020*/  FMUL R6, R6, R5 ;  /* 0x0000000506067220 */ /* 0x001fe20000400000 */
[----:B------:R-:W-:Y:S01]  /*4030*/  FADD R5, R25, -12583039 ;  /* 0xcb40007f19057421 */ /* 0x000fe20000000000 */
[----:B------:R-:W-:-:S03]  /*4040*/  FFMA.SAT R25, R14, R11, 0.5 ;  /* 0x3f0000000e197423 */ /* 0x000fc6000000200b */
[----:B------:R-:W-:-:S04]  /*4050*/  FFMA R5, R52, 1.4426950216293334961, -R5 ;  /* 0x3fb8aa3b34057823 */ /* 0x000fc80000000805 */
[----:B------:R-:W-:Y:S01]  /*4060*/  FFMA R52, R52, 1.925963033500011079e-08, R5 ;  /* 0x32a5706034347823 */ /* 0x000fe20000000005 */
[----:B------:R-:W-:Y:S01]  /*4070*/  SHF.L.U32 R5, R15, 0x17, RZ ;  /* 0x000000170f057819 */ /* 0x000fe200000006ff */
[----:B------:R-:W-:Y:S02]  /*4080*/  FADD R15, R35, -12583039 ;  /* 0xcb40007f230f7421 */ /* 0x000fe40000000000 */
[----:B------:R-:W0:Y:S02]  /*4090*/  MUFU.EX2 R13, R52 ;  /* 0x00000034000d7308 */ /* 0x000e240000000800 */
[C---:B------:R-:W-:Y:S01]  /*40a0*/  FFMA R15, R54.reuse, 1.4426950216293334961, -R15 ;  /* 0x3fb8aa3b360f7823 */ /* 0x040fe2000000080f */
[----:B------:R-:W-:Y:S01]  /*40b0*/  FMUL R5, R5, R0 ;  /* 0x0000000005057220 */ /* 0x000fe20000400000 */
[----:B------:R-:W-:Y:S02]  /*40c0*/  IMAD.SHL.U32 R0, R35, 0x800000, RZ ;  /* 0x0080000023007824 */ /* 0x000fe400078e00ff */
[----:B------:R-:W-:-:S04]  /*40d0*/  FFMA R54, R54, 1.925963033500011079e-08, R15 ;  /* 0x32a5706036367823 */ /* 0x000fc8000000000f */
[----:B------:R-:W1:Y:S01]  /*40e0*/  MUFU.EX2 R23, R54 ;  /* 0x0000003600177308 */ /* 0x000e620000000800 */
[----:B0-----:R-:W-:Y:S01]  /*40f0*/  FMUL R4, R4, R13 ;  /* 0x0000000d04047220 */ /* 0x001fe20000400000 */
[----:B------:R-:W-:-:S04]  /*4100*/  FFMA.SAT R13, R56, R11, 0.5 ;  /* 0x3f000000380d7423 */ /* 0x000fc8000000200b */
[----:B------:R-:W-:-:S04]  /*4110*/  FFMA.RM R13, R13, R12, 12582913 ;  /* 0x4b4000010d0d7423 */ /* 0x000fc8000000400c */
[C---:B------:R-:W-:Y:S01]  /*4120*/  FADD R15, R13.reuse, -12583039 ;  /* 0xcb40007f0d0f7421 */ /* 0x040fe20000000000 */
[----:B-1----:R-:W-:Y:S01]  /*4130*/  FMUL R0, R0, R23 ;  /* 0x0000001700007220 */ /* 0x002fe20000400000 */
[----:B------:R-:W-:Y:S02]  /*4140*/  SHF.L.U32 R13, R13, 0x17, RZ ;  /* 0x000000170d0d7819 */ /* 0x000fe400000006ff */
        /* <DEDUP_REMOVED lines=11> */
[----:B------:R-:W-:Y:S01]  /*4200*/  FFMA.RM R12, R25, R12, 12582913 ;  /* 0x4b400001190c7423 */ /* 0x000fe2000000400c */
[----:B0-----:R-:W-:Y:S01]  /*4210*/  FMUL R26, R13, R56 ;  /* 0x000000380d1a7220 */ /* 0x001fe20000400000 */
[----:B------:R-:W0:Y:S01]  /*4220*/  MUFU.EX2 R58, R58 ;  /* 0x0000003a003a7308 */ /* 0x000e220000000800 */
[C---:B------:R-:W-:Y:S01]  /*4230*/  FADD R23, R11.reuse, -12583039 ;  /* 0xcb40007f0b177421 */ /* 0x040fe20000000000 */
[----:B------:R-:W-:-:S03]  /*4240*/  IMAD.SHL.U32 R11, R11, 0x800000, RZ ;  /* 0x008000000b0b7824 */ /* 0x000fc600078e00ff */
[----:B------:R-:W-:-:S04]  /*4250*/  FFMA R23, R60, 1.4426950216293334961, -R23 ;  /* 0x3fb8aa3b3c177823 */ /* 0x000fc80000000817 */
[----:B------:R-:W-:Y:S01]  /*4260*/  FFMA R60, R60, 1.925963033500011079e-08, R23 ;  /* 0x32a570603c3c7823 */ /* 0x000fe20000000017 */
[C---:B------:R-:W-:Y:S01]  /*4270*/  FADD R23, R12.reuse, -12583039 ;  /* 0xcb40007f0c177421 */ /* 0x040fe20000000000 */
[----:B------:R-:W-:-:S03]  /*4280*/  SHF.L.U32 R12, R12, 0x17, RZ ;  /* 0x000000170c0c7819 */ /* 0x000fc600000006ff */
        /* <DEDUP_REMOVED lines=39> */
.L_x_21789:
        /* <DEDUP_REMOVED lines=12> */
[----:B0-----:R-:W-:Y:S05]  /*45c0*/  CALL.REL.NOINC `($__internal_337_$__cuda_sm3x_div_rn_noftz_f32_slowpath) ;  /* 0x0000002800d47944 */ /* 0x001fea0003c00000 */
[----:B------:R-:W-:-:S07]  /*45d0*/  IMAD.MOV.U32 R14, RZ, RZ, R36 ;  /* 0x000000ffff0e7224 */ /* 0x000fce00078e0024 */
.L_x_21732:
[----:B------:R-:W-:Y:S05]  /*45e0*/  BSYNC.RECONVERGENT B3 ;  /* 0x0000000000037941 */ /* 0x000fea0003800200 */
.L_x_21731:
        /* <DEDUP_REMOVED lines=12> */
[----:B0-----:R-:W-:Y:S05]  /*46b0*/  CALL.REL.NOINC `($__internal_337_$__cuda_sm3x_div_rn_noftz_f32_slowpath) ;  /* 0x0000002800987944 */ /* 0x001fea0003c00000 */
[----:B------:R-:W-:-:S07]  /*46c0*/  IMAD.MOV.U32 R35, RZ, RZ, R36 ;  /* 0x000000ffff237224 */ /* 0x000fce00078e0024 */
.L_x_21734:
[----:B------:R-:W-:Y:S05]  /*46d0*/  BSYNC.RECONVERGENT B3 ;  /* 0x0000000000037941 */ /* 0x000fea0003800200 */
.L_x_21733:
        /* <DEDUP_REMOVED lines=14> */
.L_x_21736:
[----:B------:R-:W-:Y:S05]  /*47c0*/  BSYNC.RECONVERGENT B3 ;  /* 0x0000000000037941 */ /* 0x000fea0003800200 */
.L_x_21735:
        /* <DEDUP_REMOVED lines=14> */
.L_x_21738:
[----:B------:R-:W-:Y:S05]  /*48b0*/  BSYNC.RECONVERGENT B3 ;  /* 0x0000000000037941 */ /* 0x000fea0003800200 */
.L_x_21737:
        /* <DEDUP_REMOVED lines=14> */
.L_x_21740:
[----:B------:R-:W-:Y:S05]  /*49a0*/  BSYNC.RECONVERGENT B3 ;  /* 0x0000000000037941 */ /* 0x000fea0003800200 */
.L_x_21739:
        /* <DEDUP_REMOVED lines=14> */
.L_x_21742:
[----:B------:R-:W-:Y:S05]  /*4a90*/  BSYNC.RECONVERGENT B3 ;  /* 0x0000000000037941 */ /* 0x000fea0003800200 */
.L_x_21741:
        /* <DEDUP_REMOVED lines=14> */
.L_x_21744:
[----:B------:R-:W-:Y:S05]  /*4b80*/  BSYNC.RECONVERGENT B3 ;  /* 0x0000000000037941 */ /* 0x000fea0003800200 */
.L_x_21743:
        /* <DEDUP_REMOVED lines=14> */
.L_x_21746:
[----:B------:R-:W-:Y:S05]  /*4c70*/  BSYNC.RECONVERGENT B3 ;  /* 0x0000000000037941 */ /* 0x000fea0003800200 */
.L_x_21745:
        /* <DEDUP_REMOVED lines=14> */
.L_x_21748:
[----:B------:R-:W-:Y:S05]  /*4d60*/  BSYNC.RECONVERGENT B3 ;  /* 0x0000000000037941 */ /* 0x000fea0003800200 */
.L_x_21747:
        /* <DEDUP_REMOVED lines=14> */
.L_x_21750:
[----:B------:R-:W-:Y:S05]  /*4e50*/  BSYNC.RECONVERGENT B3 ;  /* 0x0000000000037941 */ /* 0x000fea0003800200 */
.L_x_21749:
        /* <DEDUP_REMOVED lines=14> */
.L_x_21752:
[----:B------:R-:W-:Y:S05]  /*4f40*/  BSYNC.RECONVERGENT B3 ;  /* 0x0000000000037941 */ /* 0x000fea0003800200 */
.L_x_21751:
        /* <DEDUP_REMOVED lines=14> */
.L_x_21754:
[----:B------:R-:W-:Y:S05]  /*5030*/  BSYNC.RECONVERGENT B3 ;  /* 0x0000000000037941 */ /* 0x000fea0003800200 */
.L_x_21753:
        /* <DEDUP_REMOVED lines=14> */
.L_x_21756:
[----:B------:R-:W-:Y:S05]  /*5120*/  BSYNC.RECONVERGENT B3 ;  /* 0x0000000000037941 */ /* 0x000fea0003800200 */
.L_x_21755:
        /* <DEDUP_REMOVED lines=14> */
.L_x_21758:
[----:B------:R-:W-:Y:S05]  /*5210*/  BSYNC.RECONVERGENT B3 ;  /* 0x0000000000037941 */ /* 0x000fea0003800200 */
.L_x_21757:
        /* <DEDUP_REMOVED lines=14> */
.L_x_21760:
[----:B------:R-:W-:Y:S05]  /*5300*/  BSYNC.RECONVERGENT B3 ;  /* 0x0000000000037941 */ /* 0x000fea0003800200 */
.L_x_21759:
        /* <DEDUP_REMOVED lines=14> */
.L_x_21762:
[----:B------:R-:W-:Y:S05]  /*53f0*/  BSYNC.RECONVERGENT B3 ;  /* 0x0000000000037941 */ /* 0x000fea0003800200 */
.L_x_21761:
        /* <DEDUP_REMOVED lines=14> */
.L_x_21764:
[----:B------:R-:W-:Y:S05]  /*54e0*/  BSYNC.RECONVERGENT B3 ;  /* 0x0000000000037941 */ /* 0x000fea0003800200 */
.L_x_21763:
        /* <DEDUP_REMOVED lines=14> */
.L_x_21766:
[----:B------:R-:W-:Y:S05]  /*55d0*/  BSYNC.RECONVERGENT B3 ;  /* 0x0000000000037941 */ /* 0x000fea0003800200 */
.L_x_21765:
        /* <DEDUP_REMOVED lines=14> */
.L_x_21768:
[----:B------:R-:W-:Y:S05]  /*56c0*/  BSYNC.RECONVERGENT B3 ;  /* 0x0000000000037941 */ /* 0x000fea0003800200 */
.L_x_21767:
        /* <DEDUP_REMOVED lines=14> */
.L_x_21770:
[----:B------:R-:W-:Y:S05]  /*57b0*/  BSYNC.RECONVERGENT B3 ;  /* 0x0000000000037941 */ /* 0x000fea0003800200 */
.L_x_21769:
        /* <DEDUP_REMOVED lines=14> */
.L_x_21772:
[----:B------:R-:W-:Y:S05]  /*58a0*/  BSYNC.RECONVERGENT B3 ;  /* 0x0000000000037941 */ /* 0x000fea0003800200 */
.L_x_21771:
        /* <DEDUP_REMOVED lines=14> */
.L_x_21774:
[----:B------:R-:W-:Y:S05]  /*5990*/  BSYNC.RECONVERGENT B3 ;  /* 0x0000000000037941 */ /* 0x000fea0003800200 */
.L_x_21773:
        /* <DEDUP_REMOVED lines=14> */
.L_x_21776:
[----:B------:R-:W-:Y:S05]  /*5a80*/  BSYNC.RECONVERGENT B3 ;  /* 0x0000000000037941 */ /* 0x000fea0003800200 */
.L_x_21775:
        /* <DEDUP_REMOVED lines=63> */
.L_x_21729:
[----:B------:R-:W-:Y:S05]  /*5e80*/  EXIT ;  /* 0x000000000000794d */ /* 0x000fea0003800000 */
.L_x_21730:
[----:B------:R-:W-:Y:S01]  /*5e90*/  HFMA2 R11, -RZ, RZ, 0, 1.847743988037109375e-06 ;  /* 0x0000001fff0b7431 */ /* 0x000fe200000001ff */
[----:B------:R-:W-:Y:S01]  /*5ea0*/  BSSY B1, `(.L_x_21778) ;  /* 0x0000006000017945 */ /* 0x000fe20003800000 */
[----:B------:R-:W-:Y:S01]  /*5eb0*/  MOV R12, 0x10 ;  /* 0x00000010000c7802 */ /* 0x000fe20000000f00 */
[----:B------:R-:W-:-:S07]  /*5ec0*/  IMAD.MOV.U32 R15, RZ, RZ, -0x1 ;  /* 0xffffffffff0f7424 */ /* 0x000fce00078e00ff */
[----:B------:R-:W-:Y:S05]  /*5ed0*/  WARPSYNC.COLLECTIVE R15, `(.L_x_21779) ;  /* 0x000000000f087348 */ /* 0x000fea0003c00000 */
[----:B------:R0:W1:Y:S02]  /*5ee0*/  SHFL.BFLY P6, R14, R13, R12, R11 ;  /* 0x0c00000c0d0e7389 */ /* 0x00006400000c000b */
[----:B01----:R-:W-:Y:S05]  /*5ef0*/  ENDCOLLECTIVE ;  /* 0x000000000000791b */ /* 0x003fea0003800000 */
.L_x_21779:
[----:B------:R-:W-:Y:S05]  /*5f00*/  BSYNC B1 ;  /* 0x0000000000017941 */ /* 0x000fea0003800000 */
.L_x_21778:
        /* <DEDUP_REMOVED lines=8> */
.L_x_21780:
[----:B------:R-:W-:Y:S01]  /*5f90*/  HFMA2 R12, -RZ, RZ, 0, 2.384185791015625e-07 ;  /* 0x00000004ff0c7431 */ /* 0x000fe200000001ff */
[----:B------:R-:W-:-:S04]  /*5fa0*/  FMNMX R0, R13, R14, !PT ;  /* 0x0000000e0d007209 */ /* 0x000fc80007800000 */
[----:B------:R-:W-:-:S07]  /*5fb0*/  MOV R13, R0 ;  /* 0x00000000000d7202 */ /* 0x000fce0000000f00 */
[----:B------:R-:W-:Y:S05]  /*5fc0*/  WARPSYNC.COLLECTIVE R15, `(.L_x_21781) ;  /* 0x000000000f087348 */ /* 0x000fea0003c00000 */
[----:B------:R0:W1:Y:S02]  /*5fd0*/  SHFL.BFLY P6, R14, R13, R12, R11 ;  /* 0x0c00000c0d0e7389 */ /* 0x00006400000c000b */
[----:B01----:R-:W-:Y:S05]  /*5fe0*/  ENDCOLLECTIVE ;  /* 0x000000000000791b */ /* 0x003fea0003800000 */
.L_x_21781:
[----:B------:R-:W-:Y:S02]  /*5ff0*/  MOV R12, 0x2 ;  /* 0x00000002000c7802 */ /* 0x000fe40000000f00 */
[----:B------:R-:W-:-:S05]  /*6000*/  FMNMX R5, R0, R14, !PT ;  /* 0x0000000e00057209 */ /* 0x000fca0007800000 */
[----:B------:R-:W-:-:S07]  /*6010*/  IMAD.MOV.U32 R13, RZ, RZ, R5 ;  /* 0x000000ffff0d7224 */ /* 0x000fce00078e0005 */
[----:B------:R-:W-:Y:S05]  /*6020*/  WARPSYNC.COLLECTIVE R15, `(.L_x_21782) ;  /* 0x000000000f087348 */ /* 0x000fea0003c00000 */
[----:B------:R0:W1:Y:S02]  /*6030*/  SHFL.BFLY P6, R14, R13, R12, R11 ;  /* 0x0c00000c0d0e7389 */ /* 0x00006400000c000b */
[----:B01----:R-:W-:Y:S05]  /*6040*/  ENDCOLLECTIVE ;  /* 0x000000000000791b */ /* 0x003fea0003800000 */
.L_x_21782:
[----:B------:R-:W-:Y:S01]  /*6050*/  IMAD.MOV.U32 R12, RZ, RZ, 0x1 ;  /* 0x00000001ff0c7424 */ /* 0x000fe200078e00ff */
[----:B------:R-:W-:-:S04]  /*6060*/  FMNMX R6, R5, R14, !PT ;  /* 0x0000000e05067209 */ /* 0x000fc80007800000 */
[----:B------:R-:W-:-:S07]  /*6070*/  MOV R13, R6 ;  /* 0x00000006000d7202 */ /* 0x000fce0000000f00 */
[----:B------:R-:W-:Y:S05]  /*6080*/  WARPSYNC.COLLECTIVE R15, `(.L_x_21783) ;  /* 0x000000000f087348 */ /* 0x000fea0003c00000 */
[----:B------:R0:W1:Y:S02]  /*6090*/  SHFL.BFLY P6, R14, R13, R12, R11 ;  /* 0x0c00000c0d0e7389 */ /* 0x00006400000c000b */
[----:B01----:R-:W-:Y:S05]  /*60a0*/  ENDCOLLECTIVE ;  /* 0x000000000000791b */ /* 0x003fea0003800000 */
.L_x_21783:
        /* <DEDUP_REMOVED lines=238> */
.L_x_21784:
[----:B------:R-:W-:Y:S02]  /*6f90*/  IMAD.MOV.U32 R12, RZ, RZ, 0x8 ;  /* 0x00000008ff0c7424 */ /* 0x000fe400078e00ff */
[----:B------:R-:W-:-:S05]  /*6fa0*/  FADD R35, R13, R14 ;  /* 0x0000000e0d237221 */ /* 0x000fca0000000000 */
[----:B------:R-:W-:-:S07]  /*6fb0*/  MOV R13, R35 ;  /* 0x00000023000d7202 */ /* 0x000fce0000000f00 */
[----:B------:R-:W-:Y:S05]  /*6fc0*/  WARPSYNC.COLLECTIVE R15, `(.L_x_21785) ;  /* 0x000000000f087348 */ /* 0x000fea0003c00000 */
[----:B------:R0:W1:Y:S02]  /*6fd0*/  SHFL.BFLY P6, R14, R13, R12, R11 ;  /* 0x0c00000c0d0e7389 */ /* 0x00006400000c000b */
[----:B01----:R-:W-:Y:S05]  /*6fe0*/  ENDCOLLECTIVE ;  /* 0x000000000000791b */ /* 0x003fea0003800000 */
.L_x_21785:
[----:B------:R-:W-:Y:S02]  /*6ff0*/  HFMA2 R12, -RZ, RZ, 0, 2.384185791015625e-07 ;  /* 0x00000004ff0c7431 */ /* 0x000fe400000001ff */
[----:B------:R-:W-:-:S05]  /*7000*/  FADD R36, R35, R14 ;  /* 0x0000000e23247221 */ /* 0x000fca0000000000 */
[----:B------:R-:W-:-:S07]  /*7010*/  MOV R13, R36 ;  /* 0x00000024000d7202 */ /* 0x000fce0000000f00 */
[----:B------:R-:W-:Y:S05]  /*7020*/  WARPSYNC.COLLECTIVE R15, `(.L_x_21786) ;  /* 0x000000000f087348 */ /* 0x000fea0003c00000 */
[----:B------:R0:W1:Y:S02]  /*7030*/  SHFL.BFLY P6, R14, R13, R12, R11 ;  /* 0x0c00000c0d0e7389 */ /* 0x00006400000c000b */
[----:B01----:R-:W-:Y:S05]  /*7040*/  ENDCOLLECTIVE ;  /* 0x000000000000791b */ /* 0x003fea0003800000 */
.L_x_21786:
[----:B------:R-:W-:Y:S01]  /*7050*/  MOV R12, 0x2 ;  /* 0x00000002000c7802 */ /* 0x000fe20000000f00 */
[----:B------:R-:W-:-:S04]  /*7060*/  FADD R37, R36, R14 ;  /* 0x0000000e24257221 */ /* 0x000fc80000000000 */
[----:B------:R-:W-:-:S07]  /*7070*/  IMAD.MOV.U32 R13, RZ, RZ, R37 ;  /* 0x000000ffff0d7224 */ /* 0x000fce00078e0025 */
[----:B------:R-:W-:Y:S05]  /*7080*/  WARPSYNC.COLLECTIVE R15, `(.L_x_21787) ;  /* 0x000000000f087348 */ /* 0x000fea0003c00000 */
[----:B------:R0:W1:Y:S02]  /*7090*/  SHFL.BFLY P6, R14, R13, R12, R11 ;  /* 0x0c00000c0d0e7389 */ /* 0x00006400000c000b */
[----:B01----:R-:W-:Y:S05]  /*70a0*/  ENDCOLLECTIVE ;  /* 0x000000000000791b */ /* 0x003fea0003800000 */
.L_x_21787:
[----:B------:R-:W-:Y:S02]  /*70b0*/  IMAD.MOV.U32 R12, RZ, RZ, 0x1 ;  /* 0x00000001ff0c7424 */ /* 0x000fe400078e00ff */
[----:B------:R-:W-:-:S05]  /*70c0*/  FADD R38, R37, R14 ;  /* 0x0000000e25267221 */ /* 0x000fca0000000000 */
[----:B------:R-:W-:-:S07]  /*70d0*/  MOV R13, R38 ;  /* 0x00000026000d7202 */ /* 0x000fce0000000f00 */
[----:B------:R-:W-:Y:S05]  /*70e0*/  WARPSYNC.COLLECTIVE R15, `(.L_x_21788) ;  /* 0x000000000f087348 */ /* 0x000fea0003c00000 */
[----:B------:R0:W1:Y:S02]  /*70f0*/  SHFL.BFLY P6, R14, R13, R12, R11 ;  /* 0x0c00000c0d0e7389 */ /* 0x00006400000c000b */
[----:B01----:R-:W-:Y:S05]  /*7100*/  ENDCOLLECTIVE ;  /* 0x000000000000791b */ /* 0x003fea0003800000 */
.L_x_21788:
[----:B------:R-:W-:Y:S05]  /*7110*/  BRA `(.L_x_21789) ;  /* 0xffffffd000f87947 */ /* 0x000fea000383ffff */
        .weak           $__internal_337_$__cuda_sm3x_div_rn_noftz_f32_slowpath
        .type           $__internal_337_$__cuda_sm3x_div_rn_noftz_f32_slowpath,@function
        .size           $__internal_337_$__cuda_sm3x_div_rn_noftz_f32_slowpath,(.L_x_37714 - $__internal_337_$__cuda_sm3x_div_rn_noftz_f32_slowpath)
$__internal_337_$__cuda_sm3x_div_rn_noftz_f32_slowpath:
        /* <DEDUP_REMOVED lines=35> */
.L_x_21791:
        /* <DEDUP_REMOVED lines=51> */
.L_x_21798:
[----:B------:R-:W-:-:S04]  /*7680*/  LOP3.LUT R36, R36, 0x80000000, RZ, 0xc0, !PT ;  /* 0x8000000024247812 */ /* 0x000fc800078ec0ff */
[----:B------:R-:W-:Y:S01]  /*7690*/  LOP3.LUT R36, R36, 0x7f800000, RZ, 0xfc, !PT ;  /* 0x7f80000024247812 */ /* 0x000fe200078efcff */
[----:B------:R-:W-:Y:S06]  /*76a0*/  BRA `(.L_x_21799) ;  /* 0x0000000000047947 */ /* 0x000fec0003800000 */
.L_x_21797:
[----:B------:R-:W-:-:S07]  /*76b0*/  LEA R36, R13, R36, 0x17 ;  /* 0x000000240d247211 */ /* 0x000fce00078eb8ff */
.L_x_21799:
[----:B------:R-:W-:Y:S05]  /*76c0*/  BSYNC.RECONVERGENT B2 ;  /* 0x0000000000027941 */ /* 0x000fea0003800200 */
.L_x_21796:
[----:B------:R-:W-:Y:S05]  /*76d0*/  BRA `(.L_x_21800) ;  /* 0x0000000000207947 */ /* 0x000fea0003800000 */
.L_x_21795:
[----:B------:R-:W-:-:S04]  /*76e0*/  LOP3.LUT R11, R11, 0x80000000, R34, 0x48, !PT ;  /* 0x800000000b0b7812 */ /* 0x000fc800078e4822 */
[----:B------:R-:W-:Y:S01]  /*76f0*/  LOP3.LUT R36, R11, 0x7f800000, RZ, 0xfc, !PT ;  /* 0x7f8000000b247812 */ /* 0x000fe200078efcff */
[----:B------:R-:W-:Y:S06]  /*7700*/  BRA `(.L_x_21800) ;  /* 0x0000000000147947 */ /* 0x000fec0003800000 */
.L_x_21794:
[----:B------:R-:W-:Y:S01]  /*7710*/  LOP3.LUT R36, R11, 0x80000000, R34, 0x48, !PT ;  /* 0x800000000b247812 */ /* 0x000fe200078e4822 */
[----:B------:R-:W-:Y:S06]  /*7720*/  BRA `(.L_x_21800) ;  /* 0x00000000000c7947 */ /* 0x000fec0003800000 */
.L_x_21793:
[----:B------:R-:W0:Y:S01]  /*7730*/  MUFU.RSQ R36, -QNAN ;  /* 0xffc0000000247908 */ /* 0x000e220000001400 */
[----:B------:R-:W-:Y:S05]  /*7740*/  BRA `(.L_x_21800) ;  /* 0x0000000000047947 */ /* 0x000fea0003800000 */
.L_x_21792:
[----:B------:R-:W-:-:S07]  /*7750*/  FADD.FTZ R36, R34, R11 ;  /* 0x0000000b22247221 */ /* 0x000fce0000010000 */
.L_x_21800:
[----:B------:R-:W-:Y:S05]  /*7760*/  BSYNC.RECONVERGENT B1 ;  /* 0x0000000000017941 */ /* 0x000fea0003800200 */
.L_x_21790:
[----:B------:R-:W-:-:S04]  /*7770*/  HFMA2 R13, -RZ, RZ, 0, 0 ;  /* 0x00000000ff0d7431 */ /* 0x000fc800000001ff */
[----:B0-----:R-:W-:Y:S05]  /*7780*/  RET.REL.NODEC R12 `(_Z15SoftmaxWarpImplI22BroadcastScaleMaskLoadIffbLm2EiE11DirectStoreIffEfLi1ELi23ELi32ELi1ELb0EL9Algorithm0EEvT_T0_ll) ;  /* 0xffffff880c1c7950 */ /* 0x001fea0003c3ffff */
.L_x_21801:
        /* <DEDUP_REMOVED lines=15> */
.L_x_37714:


//--------------------- .text._Z15SoftmaxWarpImplI22BroadcastScaleMaskLoadIffbLm2EiE11DirectStoreIffEfLi1ELi22ELi32ELi1ELb1EL9Algorithm0EEvT_T0_ll --------------------------
	.section	.text._Z15SoftmaxWarpImplI22BroadcastScaleMaskLoadIffbLm2EiE11DirectStoreIffEfLi1ELi22ELi32ELi1ELb1EL9Algorithm0EEvT_T0_ll,"ax",@progbits
	.align	128
        .global         _Z15SoftmaxWarpImplI22BroadcastScaleMaskLoadIffbLm2EiE11DirectStoreIffEfLi1ELi22ELi32ELi1ELb1EL9Algorithm0EEvT_T0_ll
        .type           _Z15SoftmaxWarpImplI22BroadcastScaleMaskLoadIffbLm2EiE11DirectStoreIffEfLi1ELi22ELi32ELi1ELb1EL9Algorithm0EEvT_T0_ll,@function
        .size           _Z15SoftmaxWarpImplI22BroadcastScaleMaskLoadIffbLm2EiE11DirectStoreIffEfLi1ELi22ELi32ELi1ELb1EL9Algorithm0EEvT_T0_ll,(.L_x_37715 - _Z15SoftmaxWarpImplI22BroadcastScaleMaskLoadIffbLm2EiE11DirectStoreIffEfLi1ELi22ELi32ELi1ELb1EL9Algorithm0EEvT_T0_ll)
        .other          _Z15SoftmaxWarpImplI22BroadcastScaleMaskLoadIffbLm2EiE11DirectStoreIffEfLi1ELi22ELi32ELi1ELb1EL9Algorithm0EEvT_T0_ll,@"STO_CUDA_ENTRY STV_DEFAULT"
_Z15SoftmaxWarpImplI22BroadcastScaleMaskLoadIffbLm2EiE11DirectStoreIffEfLi1ELi22ELi32ELi1ELb1EL9Algorithm0EEvT_T0_ll:
.text._Z15SoftmaxWarpImplI22BroadcastScaleMaskLoadIffbLm2EiE11DirectStoreIffEfLi1ELi22ELi32ELi1ELb1EL9Algorithm0EEvT_T0_ll:
        /* <DEDUP_REMOVED lines=29> */
.L_x_21802:
        /* <DEDUP_REMOVED lines=30> */
.L_x_21893:
[----:B-1----:R-:W0:Y:S01]  /*03b0*/  LDC.64 R14, c[0x0][0x3f0] ;  /* 0x0000fc00ff0e7b82 */ /* 0x002e220000000a00 */
        /* <DEDUP_REMOVED lines=63> */
.L_x_21805:
[----:B------:R-:W-:Y:S05]  /*07b0*/  BSYNC.RECONVERGENT B1 ;  /* 0x0000000000017941 */ /* 0x000fea0003800200 */
.L_x_21804:
        /* <DEDUP_REMOVED lines=54> */
.L_x_21807:
[----:B------:R-:W-:Y:S05]  /*0b20*/  BSYNC.RECONVERGENT B1 ;  /* 0x0000000000017941 */ /* 0x000fea0003800200 */
.L_x_21806:
        /* <DEDUP_REMOVED lines=62> */
.L_x_21809:
[----:B------:R-:W-:Y:S05]  /*0f10*/  BSYNC.RECONVERGENT B1 ;  /* 0x0000000000017941 */ /* 0x000fea0003800200 */
.L_x_21808:
[----:B------:R-:W-:Y:S01]  /*0f20*/  BSSY.RECONVERGENT B1, `(.L_x_21810) ;  /* 0x0000039000017945 */ /* 0x000fe20003800200 */
[----:B------:R-:W-:Y:S02]  /*0f30*/  ISETP.GE.U32.AND P2, PT, R21, R14, PT ;  /* 0x0000000e1500720c */ /* 0x000fe40003f46070 */
        /* <DEDUP_REMOVED lines=8> */
[----:B------:R-:W1:Y:S01]  /*0fc0*/  LDC.64 R50, c[0x0][0x390] ;  /* 0x0000e400ff327b82 */ /* 0x000e620000000a00 */
[----:B------:R-:W-:-:S02]  /*0fd0*/  SHF.R.S64 R44, RZ, 0x1e, R16 ;  /* 0x0000001eff2c7819 */ /* 0x000fc40000001010 */
[----:B------:R-:W-:Y:S02]  /*0fe0*/  R2UR UR4, R42 ;  /* 0x000000002a0472ca */ /* 0x000fe400000e0000 */
        /* <DEDUP_REMOVED lines=44> */
.L_x_21811:
[----:B------:R-:W-:Y:S05]  /*12b0*/  BSYNC.RECONVERGENT B1 ;  /* 0x0000000000017941 */ /* 0x000fea0003800200 */
.L_x_21810:
        /* <DEDUP_REMOVED lines=58> */
.L_x_21813:
[----:B------:R-:W-:Y:S05]  /*1660*/  BSYNC.RECONVERGENT B1 ;  /* 0x0000000000017941 */ /* 0x000fea0003800200 */
.L_x_21812:
        /* <DEDUP_REMOVED lines=56> */
.L_x_21815:
[----:B------:R-:W-:Y:S05]  /*19f0*/  BSYNC.RECONVERGENT B1 ;  /* 0x0000000000017941 */ /* 0x000fea0003800200 */
.L_x_21814:
        /* <DEDUP_REMOVED lines=58> */
.L_x_21817:
[----:B------:R-:W-:Y:S05]  /*1da0*/  BSYNC.RECONVERGENT B1 ;  /* 0x0000000000017941 */ /* 0x000fea0003800200 */
.L_x_21816:
        /* <DEDUP_REMOVED lines=56> */
.L_x_21819:
[----:B------:R-:W-:Y:S05]  /*2130*/  BSYNC.RECONVERGENT B1 ;  /* 0x0000000000017941 */ /* 0x000fea0003800200 */
.L_x_21818:
        /* <DEDUP_REMOVED lines=67> */
.L_x_21821:
[----:B------:R-:W-:Y:S05]  /*2570*/  BSYNC.RECONVERGENT B1 ;  /* 0x0000000000017941 */ /* 0x000fea0003800200 */
.L_x_21820:
        /* <DEDUP_REMOVED lines=54> */
.L_x_21823:
[----:B------:R-:W-:Y:S05]  /*28e0*/  BSYNC.RECONVERGENT B1 ;  /* 0x0000000000017941 */ /* 0x000fea0003800200 */
.L_x_21822:
        /* <DEDUP_REMOVED lines=54> */
.L_x_21825:
[----:B------:R-:W-:Y:S05]  /*2c50*/  BSYNC.RECONVERGENT B1 ;  /* 0x0000000000017941 */ /* 0x000fea0003800200 */
.L_x_21824:
        /* <DEDUP_REMOVED lines=54> */
.L_x_21827:
[----:B------:R-:W-:Y:S05]  /*2fc0*/  BSYNC.RECONVERGENT B1 ;  /* 0x0000000000017941 */ /* 0x000fea0003800200 */
.L_x_21826:
        /* <DEDUP_REMOVED lines=54> */
.L_x_21829:
[----:B------:R-:W-:Y:S05]  /*3330*/  BSYNC.RECONVERGENT B1 ;  /* 0x0000000000017941 */ /* 0x000fea0003800200 */
.L_x_21828:
        /* <DEDUP_REMOVED lines=54> */
.L_x_21831:
[----:B------:R-:W-:Y:S05]  /*36a0*/  BSYNC.RECONVERGENT B1 ;  /* 0x0000000000017941 */ /* 0x000fea0003800200 */
.L_x_21830:
[----:B------:R-:W-:Y:S01]  /*36b0*/  IADD3 R11, PT, PT, R49, 0x1c0, RZ ;  /* 0x000001c0310b7810 */ /* 0x000fe20007ffe0ff */
[----:B------:R-:W-:Y:S01]  /*36c0*/  BSSY.RECONVERGENT B1, `(.L_x_21832) ;  /* 0x000003b000017945 */ /* 0x000fe20003800200 */
[-C--:B------:R-:W-:Y:S01]  /*36d0*/  ISETP.GE.U32.AND P0, PT, R33, R14.reuse, PT ;  /* 0x0000000e2100720c */ /* 0x080fe20003f06070 */
[----:B------:R-:W-:Y:S01]  /*36e0*/  IMAD.MOV.U32 R36, RZ, RZ, -0x800000 ;  /* 0xff800000ff247424 */ /* 0x000fe200078e00ff */
[----:B------:R-:W-:Y:S02]  /*36f0*/  ISETP.GE.U32.AND P2, PT, R11, R14, PT ;  /* 0x0000000e0b00720c */ /* 0x000fe40003f46070 */
[-C--:B------:R-:W-:Y:S02]  /*3700*/  ISETP.GE.AND.EX P0, PT, RZ, R15.reuse, PT, P0 ;  /* 0x0000000fff00720c */ /* 0x080fe40003f06300 */
        /* <DEDUP_REMOVED lines=54> */
.L_x_21833:
[----:B------:R-:W-:Y:S05]  /*3a70*/  BSYNC.RECONVERGENT B1 ;  /* 0x0000000000017941 */ /* 0x000fea0003800200 */
.L_x_21832:
        /* <DEDUP_REMOVED lines=31> */
[----:B------:R-:W-:-:S06]  /*3c70*/  @P0 IADD3 R11, PT, PT, R11, 0x1, RZ ;  /* 0x000000010b0b0810 */ /* 0x000fcc0007ffe0ff */
[----:B------:R-:W-:Y:S01]  /*3c80*/  @!P3 IMAD.MOV R11, RZ, RZ, -R11 ;  /* 0x000000ffff0bb224 */ /* 0x000fe200078e0a0b */
[----:B------:R-:W-:Y:S02]  /*3c90*/  @!P2 LOP3.LUT R11, RZ, R38, RZ, 0x33, !PT ;  /* 0x00000026ff0ba212 */ /* 0x000fe400078e33ff */
[----:B0-----:R-:W-:-:S03]  /*3ca0*/  ISETP.NE.U32.AND P2, PT, R44, 0x1, PT ;  /* 0x000000012c00780c */ /* 0x001fc60003f45070 */
[----:B------:R-:W-:Y:S01]  /*3cb0*/  IMAD.MOV R12, RZ, RZ, -R11 ;  /* 0x000000ffff0c7224 */ /* 0x000fe200078e0a0b */
[----:B------:R-:W-:Y:S02]  /*3cc0*/  ISETP.NE.AND.EX P2, PT, R45, RZ, PT, P2 ;  /* 0x000000ff2d00720c */ /* 0x000fe40003f45320 */
[----:B-1----:R-:W-:Y:S01]  /*3cd0*/  ISETP.NE.U32.AND P0, PT, R46, 0x1, PT ;  /* 0x000000012e00780c */ /* 0x002fe20003f05070 */
[--C-:B------:R-:W-:Y:S01]  /*3ce0*/  IMAD R12, R38, R12, R51.reuse ;  /* 0x0000000c260c7224 */ /* 0x100fe200078e0233 */
        /* <DEDUP_REMOVED lines=16> */
.L_x_21835:
[----:B------:R-:W-:Y:S05]  /*3df0*/  BSYNC.RECONVERGENT B1 ;  /* 0x0000000000017941 */ /* 0x000fea0003800200 */
.L_x_21834:
        /* <DEDUP_REMOVED lines=69> */
.L_x_21837:
[----:B------:R-:W-:Y:S05]  /*4250*/  BSYNC.RECONVERGENT B1 ;  /* 0x0000000000017941 */ /* 0x000fea0003800200 */
.L_x_21836:
        /* <DEDUP_REMOVED lines=55> */
.L_x_21839:
[----:B------:R-:W-:Y:S05]  /*45d0*/  BSYNC.RECONVERGENT B1 ;  /* 0x0000000000017941 */ /* 0x000fea0003800200 */
.L_x_21838:
[----:B------:R-:W-:Y:S01]  /*45e0*/  BSSY.RECONVERGENT B1, `(.L_x_21840) ;  /* 0x0000039000017945 */ /* 0x000fe20003800200 */
[----:B------:R-:W-:Y:S01]  /*45f0*/  IMAD.MOV.U32 R48, RZ, RZ, -0x800000 ;  /* 0xff800000ff307424 */ /* 0x000fe200078e00ff */
[----:B------:R-:W-:Y:S01]  /*4600*/  MOV R52, 0xff800000 ;  /* 0xff80000000347802 */ /* 0x000fe20000000f00 */
[----:B------:R-:W-:Y:S01]  /*4610*/  IMAD.MOV.U32 R50, RZ, RZ, -0x800000 ;  /* 0xff800000ff327424 */ /* 0x000fe200078e00ff */
[----:B------:R-:W-:Y:S06]  /*4620*/  @P0 BRA `(.L_x_21841) ;  /* 0x0000000000d00947 */ /* 0x000fec0003800000 */
        /* <DEDUP_REMOVED lines=29> */
[----:B0-----:R-:W-:-:S04]  /*4800*/  ISETP.NE.U32.AND P0, PT, R14, 0x1, PT ;  /* 0x000000010e00780c */ /* 0x001fc80003f05070 */
[----:B------:R-:W-:Y:S01]  /*4810*/  ISETP.NE.AND.EX P0, PT, R15, RZ, PT, P0 ;  /* 0x000000ff0f00720c */ /* 0x000fe20003f05300 */
[----:B------:R-:W-:Y:S01]  /*4820*/  @!P5 IMAD.MOV R11, RZ, RZ, -R11 ;  /* 0x000000ffff0bd224 */ /* 0x000fe200078e0a0b */
[----:B------:R-:W-:-:S04]  /*4830*/  @!P2 LOP3.LUT R11, RZ, R52, RZ, 0x33, !PT ;  /* 0x00000034ff0ba212 */ /* 0x000fc800078e33ff */
        /* <DEDUP_REMOVED lines=19> */
.L_x_21841:
[----:B------:R-:W-:Y:S05]  /*4970*/  BSYNC.RECONVERGENT B1 ;  /* 0x0000000000017941 */ /* 0x000fea0003800200 */
.L_x_21840:
        /* <DEDUP_REMOVED lines=35> */
[----:B------:R-:W-:-:S03]  /*4bb0*/  ISETP.NE.AND.EX P2, PT, R15, RZ, PT, P0 ;  /* 0x000000ff0f00720c */ /* 0x000fc60003f45300 */
        /* <DEDUP_REMOVED lines=19> */
.L_x_21843:
[----:B------:R-:W-:Y:S05]  /*4cf0*/  BSYNC.RECONVERGENT B1 ;  /* 0x0000000000017941 */ /* 0x000fea0003800200 */
.L_x_21842:
        /* <DEDUP_REMOVED lines=54> */
.L_x_21845:
[----:B------:R-:W-:Y:S05]  /*5060*/  BSYNC.RECONVERGENT B1 ;  /* 0x0000000000017941 */ /* 0x000fea0003800200 */
.L_x_21844:
        /* <DEDUP_REMOVED lines=54> */
.L_x_21847:
[----:B------:R-:W-:Y:S05]  /*53d0*/  BSYNC.RECONVERGENT B1 ;  /* 0x0000000000017941 */ /* 0x000fea0003800200 */
.L_x_21846:
        /* <DEDUP_REMOVED lines=49> */
[----:B------:R-:W-:Y:S01]  /*56f0*/  FFMA.RM R53, R53, R12, 12582913 ;  /* 0x4b40000135357423 */ /* 0x000fe2000000400c */
[----:B------:R-:W-:Y:S01]  /*5700*/  FFMA R45, R66, 1.4426950216293334961, -R45 ;  /* 0x3fb8aa3b422d7823 */ /* 0x000fe2000000082d */
[----:B------:R-:W-:Y:S01]  /*5710*/  FFMA R15, R64, 1.925963033500011079e-08, R15 ;  /* 0x32a57060400f7823 */ /* 0x000fe2000000000f */
[----:B------:R-:W-:Y:S01]  /*5720*/  FFMA R51, R62, 1.4426950216293334961, -R51 ;  /* 0x3fb8aa3b3e337823 */ /* 0x000fe20000000833 */
[----:B------:R-:W-:Y:S01]  /*5730*/  SHF.L.U32 R26, R26, 0x17, RZ ;  /* 0x000000171a1a7819 */ /* 0x000fe200000006ff */
[----:B------:R-:W-:Y:S01]  /*5740*/  FFMA R45, R66, 1.925963033500011079e-08, R45 ;  /* 0x32a57060422d7823 */ /* 0x000fe2000000002d */
[----:B------:R1:W2:Y:S01]  /*5750*/  MUFU.EX2 R40, R15 ;  /* 0x0000000f00287308 */ /* 0x0002a20000000800 */
[----:B------:R-:W-:Y:S01]  /*5760*/  FFMA R51, R62, 1.925963033500011079e-08, R51 ;  /* 0x32a570603e337823 */ /* 0x000fe20000000033 */
[----:B------:R-:W-:Y:S01]  /*5770*/  FFMA.SAT R55, R18, R11, 0.5 ;  /* 0x3f00000012377423 */ /* 0x000fe2000000200b */
[----:B------:R-:W-:Y:S01]  /*5780*/  IMAD.SHL.U32 R36, R47, 0x800000, RZ ;  /* 0x008000002f247824 */ /* 0x000fe200078e00ff */
[----:B------:R-:W-:-:S02]  /*5790*/  SHF.L.U32 R34, R53, 0x17, RZ ;  /* 0x0000001735227819 */ /* 0x000fc400000006ff */
[-C--:B------:R-:W-:Y:S02]  /*57a0*/  FFMA.RM R55, R55, R12.reuse, 12582913 ;  /* 0x4b40000137377423 */ /* 0x080fe4000000400c */
[----:B------:R-:W3:Y:S01]  /*57b0*/  MUFU.EX2 R45, R45 ;  /* 0x0000002d002d7308 */ /* 0x000ee20000000800 */
[-C--:B-1----:R-:W-:Y:S01]  /*57c0*/  FFMA.SAT R15, R16, R11.reuse, 0.5 ;  /* 0x3f000000100f7423 */ /* 0x082fe2000000200b */
[C---:B------:R-:W-:Y:S01]  /*57d0*/  FADD R47, R55.reuse, -12583039 ;  /* 0xcb40007f372f7421 */ /* 0x040fe20000000000 */
[----:B------:R-:W-:Y:S01]  /*57e0*/  SHF.L.U32 R30, R55, 0x17, RZ ;  /* 0x00000017371e7819 */ /* 0x000fe200000006ff */
[-C--:B------:R-:W-:Y:S01]  /*57f0*/  FFMA.SAT R55, R24, R11.reuse, 0.5 ;  /* 0x3f00000018377423 */ /* 0x080fe2000000200b */
[----:B------:R-:W-:Y:S01]  /*5800*/  FFMA.RM R15, R15, R12, 12582913 ;  /* 0x4b4000010f0f7423 */ /* 0x000fe2000000400c */
[C---:B------:R-:W-:Y:S02]  /*5810*/  FFMA R47, R18.reuse, 1.4426950216293334961, -R47 ;  /* 0x3fb8aa3b122f7823 */ /* 0x040fe4000000082f */
[----:B------:R-:W1:Y:S01]  /*5820*/  MUFU.EX2 R51, R51 ;  /* 0x0000003300337308 */ /* 0x000e620000000800 */
[----:B--2---:R-:W-:Y:S01]  /*5830*/  FMUL R40, R13, R40 ;  /* 0x000000280d287220 */ /* 0x004fe20000400000 */
[----:B------:R-:W-:Y:S01]  /*5840*/  FADD R13, R53, -12583039 ;  /* 0xcb40007f350d7421 */ /* 0x000fe20000000000 */
[----:B------:R-:W-:Y:S01]  /*5850*/  FFMA R47, R18, 1.925963033500011079e-08, R47 ;  /* 0x32a57060122f7823 */ /* 0x000fe2000000002f */
[----:B------:R-:W-:Y:S01]  /*5860*/  FFMA.SAT R53, R22, R11, 0.5 ;  /* 0x3f00000016357423 */ /* 0x000fe2000000200b */
[----:B------:R-:W-:Y:S01]  /*5870*/  FFMA.RM R55, R55, R12, 12582913 ;  /* 0x4b40000137377423 */ /* 0x000fe2000000400c */
[----:B------:R-:W-:-:S02]  /*5880*/  FFMA R13, R10, 1.4426950216293334961, -R13 ;  /* 0x3fb8aa3b0a0d7823 */ /* 0x000fc4000000080d */
[----:B------:R-:W-:Y:S01]  /*5890*/  FFMA.RM R53, R53, R12, 12582913 ;  /* 0x4b40000135357423 */ /* 0x000fe2000000400c */
[----:B---3--:R-:W-:Y:S01]  /*58a0*/  FMUL R38, R26, R45 ;  /* 0x0000002d1a267220 */ /* 0x008fe20000400000 */
[----:B------:R-:W-:Y:S01]  /*58b0*/  FFMA R13, R10, 1.925963033500011079e-08, R13 ;  /* 0x32a570600a0d7823 */ /* 0x000fe2000000000d */
[C---:B------:R-:W-:Y:S01]  /*58c0*/  FADD R45, R15.reuse, -12583039 ;  /* 0xcb40007f0f2d7421 */ /* 0x040fe20000000000 */
[----:B------:R-:W-:Y:S01]  /*58d0*/  IMAD.SHL.U32 R15, R15, 0x800000, RZ ;  /* 0x008000000f0f7824 */ /* 0x000fe200078e00ff */
[----:B------:R-:W2:Y:S01]  /*58e0*/  MUFU.EX2 R47, R47 ;  /* 0x0000002f002f7308 */ /* 0x000ea20000000800 */
[----:B------:R-:W-:Y:S01]  /*58f0*/  SHF.L.U32 R26, R53, 0x17, RZ ;  /* 0x00000017351a7819 */ /* 0x000fe200000006ff */
[----:B------:R-:W-:Y:S01]  /*5900*/  FFMA R45, R16, 1.4426950216293334961, -R45 ;  /* 0x3fb8aa3b102d7823 */ /* 0x000fe2000000082d */
[----:B-1----:R-:W-:Y:S01]  /*5910*/  FMUL R36, R36, R51 ;  /* 0x0000003324247220 */ /* 0x002fe20000400000 */
[----:B------:R-:W-:Y:S02]  /*5920*/  FFMA.SAT R51, R20, R11, 0.5 ;  /* 0x3f00000014337423 */ /* 0x000fe4000000200b */
[----:B------:R-:W-:-:S02]  /*5930*/  FFMA R45, R16, 1.925963033500011079e-08, R45 ;  /* 0x32a57060102d7823 */ /* 0x000fc4000000002d */
[----:B------:R-:W1:Y:S01]  /*5940*/  MUFU.EX2 R13, R13 ;  /* 0x0000000d000d7308 */ /* 0x000e620000000800 */
[----:B------:R-:W-:-:S04]  /*5950*/  FFMA.RM R51, R51, R12, 12582913 ;  /* 0x4b40000133337423 */ /* 0x000fc8000000400c */
[----:B------:R-:W-:-:S03]  /*5960*/  IMAD.SHL.U32 R28, R51, 0x800000, RZ ;  /* 0x00800000331c7824 */ /* 0x000fc600078e00ff */
[----:B------:R3:W4:Y:S01]  /*5970*/  MUFU.EX2 R32, R45 ;  /* 0x0000002d00207308 */ /* 0x0007220000000800 */
[----:B--2---:R-:W-:Y:S01]  /*5980*/  FMUL R30, R30, R47 ;  /* 0x0000002f1e1e7220 */ /* 0x004fe20000400000 */
[----:B-1----:R-:W-:Y:S01]  /*5990*/  FMUL R34, R34, R13 ;  /* 0x0000000d22227220 */ /* 0x002fe20000400000 */
[----:B------:R-:W-:Y:S01]  /*59a0*/  FADD R13, R51, -12583039 ;  /* 0xcb40007f330d7421 */ /* 0x000fe20000000000 */
[----:B---3--:R-:W-:Y:S01]  /*59b0*/  FFMA.SAT R45, R4, R11, 0.5 ;  /* 0x3f000000042d7423 */ /* 0x008fe2000000200b */
[----:B------:R-:W-:Y:S02]  /*59c0*/  FADD R51, R55, -12583039 ;  /* 0xcb40007f37337421 */ /* 0x000fe40000000000 */
[----:B------:R-:W-:Y:S01]  /*59d0*/  FFMA R13, R20, 1.4426950216293334961, -R13 ;  /* 0x3fb8aa3b140d7823 */ /* 0x000fe2000000080d */
[----:B------:R-:W-:Y:S01]  /*59e0*/  FFMA.RM R45, R45, R12, 12582913 ;  /* 0x4b4000012d2d7423 */ /* 0x000fe2000000400c */
[----:B------:R-:W-:Y:S01]  /*59f0*/  FFMA R51, R24, 1.4426950216293334961, -R51 ;  /* 0x3fb8aa3b18337823 */ /* 0x000fe20000000833 */
[----:B----4-:R-:W-:Y:S01]  /*5a00*/  FMUL R32, R15, R32 ;  /* 0x000000200f207220 */ /* 0x010fe20000400000 */
[----:B------:R-:W-:Y:S01]  /*5a10*/  FFMA R13, R20, 1.925963033500011079e-08, R13 ;  /* 0x32a57060140d7823 */ /* 0x000fe2000000000d */
[----:B------:R-:W-:Y:S01]  /*5a20*/  FADD R15, R53, -12583039 ;  /* 0xcb40007f350f7421 */ /* 0x000fe20000000000 */
[C---:B------:R-:W-:Y:S01]  /*5a30*/  FADD R47, R45.reuse, -12583039 ;  /* 0xcb40007f2d2f7421 */ /* 0x040fe20000000000 */
[----:B------:R-:W-:Y:S01]  /*5a40*/  FFMA R51, R24, 1.925963033500011079e-08, R51 ;  /* 0x32a5706018337823 */ /* 0x000fe20000000033 */
[----:B------:R-:W-:-:S02]  /*5a50*/  IMAD.SHL.U32 R24, R45, 0x800000, RZ ;  /* 0x008000002d187824 */ /* 0x000fc400078e00ff */
[----:B------:R-:W-:Y:S01]  /*5a60*/  FFMA R15, R22, 1.4426950216293334961, -R15 ;  /* 0x3fb8aa3b160f7823 */ /* 0x000fe2000000080f */
[----:B------:R-:W1:Y:S01]  /*5a70*/  MUFU.EX2 R13, R13 ;  /* 0x0000000d000d7308 */ /* 0x000e620000000800 */
[----:B------:R-:W-:Y:S01]  /*5a80*/  FFMA R47, R4, 1.4426950216293334961, -R47 ;  /* 0x3fb8aa3b042f7823 */ /* 0x000fe2000000082f */
[-C--:B------:R-:W-:Y:S01]  /*5a90*/  FFMA.SAT R53, R6, R11.reuse, 0.5 ;  /* 0x3f00000006357423 */ /* 0x080fe2000000200b */
[----:B------:R-:W-:Y:S01]  /*5aa0*/  FFMA R15, R22, 1.925963033500011079e-08, R15 ;  /* 0x32a57060160f7823 */ /* 0x000fe2000000000f */
[----:B------:R-:W-:Y:S01]  /*5ab0*/  SHF.L.U32 R22, R55, 0x17, RZ ;  /* 0x0000001737167819 */ /* 0x000fe200000006ff */
[----:B------:R-:W-:Y:S01]  /*5ac0*/  FFMA R47, R4, 1.925963033500011079e-08, R47 ;  /* 0x32a57060042f7823 */ /* 0x000fe2000000002f */
[-C--:B------:R-:W-:Y:S01]  /*5ad0*/  FFMA.SAT R55, R14, R11.reuse, 0.5 ;  /* 0x3f0000000e377423 */ /* 0x080fe2000000200b */
[-C--:B------:R-:W-:Y:S01]  /*5ae0*/  FFMA.RM R53, R53, R12.reuse, 12582913 ;  /* 0x4b40000135357423 */ /* 0x080fe2000000400c */
[----:B------:R-:W2:Y:S02]  /*5af0*/  MUFU.EX2 R51, R51 ;  /* 0x0000003300337308 */ /* 0x000ea40000000800 */
[----:B------:R-:W-:Y:S01]  /*5b00*/  FFMA.RM R55, R55, R12, 12582913 ;  /* 0x4b40000137377423 */ /* 0x000fe2000000400c */
[C---:B------:R-:W-:Y:S01]  /*5b10*/  FADD R45, R53.reuse, -12583039 ;  /* 0xcb40007f352d7421 */ /* 0x040fe20000000000 */
[----:B------:R-:W-:Y:S01]  /*5b20*/  SHF.L.U32 R18, R53, 0x17, RZ ;  /* 0x0000001735127819 */ /* 0x000fe200000006ff */
[----:B------:R-:W-:-:S02]  /*5b30*/  FFMA.SAT R53, R56, R11, 0.5 ;  /* 0x3f00000038357423 */ /* 0x000fc4000000200b */
[----:B------:R-:W-:Y:S01]  /*5b40*/  FFMA R45, R6, 1.4426950216293334961, -R45 ;  /* 0x3fb8aa3b062d7823 */ /* 0x000fe2000000082d */
[----:B------:R-:W3:Y:S01]  /*5b50*/  MUFU.EX2 R15, R15 ;  /* 0x0000000f000f7308 */ /* 0x000ee20000000800 */
[----:B-1----:R-:W-:Y:S01]  /*5b60*/  FMUL R28, R28, R13 ;  /* 0x0000000d1c1c7220 */ /* 0x002fe20000400000 */
[----:B------:R-:W-:Y:S01]  /*5b70*/  FFMA.SAT R13, R8, R11, 0.5 ;  /* 0x3f000000080d7423 */ /* 0x000fe2000000200b */
[----:B------:R-:W-:Y:S01]  /*5b80*/  FFMA R45, R6, 1.925963033500011079e-08, R45 ;  /* 0x32a57060062d7823 */ /* 0x000fe2000000002d */
[----:B------:R-:W-:Y:S01]  /*5b90*/  SHF.L.U32 R10, R55, 0x17, RZ ;  /* 0x00000017370a7819 */ /* 0x000fe200000006ff */
[-C--:B------:R-:W-:Y:S01]  /*5ba0*/  FFMA.RM R53, R53, R12.reuse, 12582913 ;  /* 0x4b40000135357423 */ /* 0x080fe2000000400c */
[----:B------:R-:W-:Y:S02]  /*5bb0*/  FFMA.RM R13, R13, R12, 12582913 ;  /* 0x4b4000010d0d7423 */ /* 0x000fe4000000400c */
[----:B------:R-:W1:Y:S01]  /*5bc0*/  MUFU.EX2 R47, R47 ;  /* 0x0000002f002f7308 */ /* 0x000e620000000800 */
[----:B--2---:R-:W-:Y:S01]  /*5bd0*/  FMUL R22, R22, R51 ;  /* 0x0000003316167220 */ /* 0x004fe20000400000 */
[----:B------:R-:W-:-:S06]  /*5be0*/  SHF.L.U32 R6, R53, 0x17, RZ ;  /* 0x0000001735067819 */ /* 0x000fcc00000006ff */
[----:B------:R-:W2:Y:S01]  /*5bf0*/  MUFU.EX2 R45, R45 ;  /* 0x0000002d002d7308 */ /* 0x000ea20000000800 */
[----:B---3--:R-:W-:Y:S01]  /*5c00*/  FMUL R26, R26, R15 ;  /* 0x0000000f1a1a7220 */ /* 0x008fe20000400000 */
[C---:B------:R-:W-:Y:S01]  /*5c10*/  FADD R15, R13.reuse, -12583039 ;  /* 0xcb40007f0d0f7421 */ /* 0x040fe20000000000 */
[----:B------:R-:W-:-:S03]  /*5c20*/  IMAD.SHL.U32 R13, R13, 0x800000, RZ ;  /* 0x008000000d0d7824 */ /* 0x000fc600078e00ff */
[----:B------:R-:W-:Y:S01]  /*5c30*/  FFMA R15, R8, 1.4426950216293334961, -R15 ;  /* 0x3fb8aa3b080f7823 */ /* 0x000fe2000000080f */
[----:B-1----:R-:W-:-:S03]  /*5c40*/  FMUL R24, R24, R47 ;  /* 0x0000002f18187220 */ /* 0x002fc60000400000 */
[----:B------:R-:W-:Y:S01]  /*5c50*/  FFMA R15, R8, 1.925963033500011079e-08, R15 ;  /* 0x32a57060080f7823 */ /* 0x000fe2000000000f */
[----:B------:R-:W-:-:S03]  /*5c60*/  FFMA.SAT R47, R44, R11, 0.5 ;  /* 0x3f0000002c2f7423 */ /* 0x000fc6000000200b */
[----:B------:R1:W3:Y:S01]  /*5c70*/  MUFU.EX2 R20, R15 ;  /* 0x0000000f00147308 */ /* 0x0002e20000000800 */
[----:B------:R-:W-:Y:S01]  /*5c80*/  FFMA.RM R47, R47, R12, 12582913 ;  /* 0x4b4000012f2f7423 */ /* 0x000fe2000000400c */
[----:B--2---:R-:W-:-:S03]  /*5c90*/  FMUL R18, R18, R45 ;  /* 0x0000002d12127220 */ /* 0x004fc60000400000 */
[C---:B------:R-:W-:Y:S01]  /*5ca0*/  FADD R51, R47.reuse, -12583039 ;  /* 0xcb40007f2f337421 */ /* 0x040fe20000000000 */
[----:B------:R-:W-:Y:S02]  /*5cb0*/  IMAD.SHL.U32 R16, R47, 0x800000, RZ ;  /* 0x008000002f107824 */ /* 0x000fe400078e00ff */
[----:B------:R-:W-:Y:S01]  /*5cc0*/  FADD R47, R53, -12583039 ;  /* 0xcb40007f352f7421 */ /* 0x000fe20000000000 */
[----:B------:R-:W-:Y:S01]  /*5cd0*/  FFMA R51, R44, 1.4426950216293334961, -R51 ;  /* 0x3fb8aa3b2c337823 */ /* 0x000fe20000000833 */
[----:B-1----:R-:W-:Y:S02]  /*5ce0*/  FFMA.SAT R15, R58, R11, 0.5 ;  /* 0x3f0000003a0f7423 */ /* 0x002fe4000000200b */
[----:B------:R-:W-:Y:S01]  /*5cf0*/  FFMA R47, R56, 1.4426950216293334961, -R47 ;  /* 0x3fb8aa3b382f7823 */ /* 0x000fe2000000082f */
[----:B------:R-:W-:Y:S01]  /*5d00*/  FFMA R51, R44, 1.925963033500011079e-08, R51 ;  /* 0x32a570602c337823 */ /* 0x000fe20000000033 */
[----:B------:R-:W-:Y:S02]  /*5d10*/  FFMA.RM R15, R15, R12, 12582913 ;  /* 0x4b4000010f0f7423 */ /* 0x000fe4000000400c */
[----:B------:R-:W-:Y:S01]  /*5d20*/  FFMA R47, R56, 1.925963033500011079e-08, R47 ;  /* 0x32a57060382f7823 */ /* 0x000fe2000000002f */
[----:B---3--:R-:W-:Y:S01]  /*5d30*/  FMUL R20, R13, R20 ;  /* 0x000000140d147220 */ /* 0x008fe20000400000 */
[----:B------:R-:W-:Y:S01]  /*5d40*/  FADD R13, R55, -12583039 ;  /* 0xcb40007f370d7421 */ /* 0x000fe20000000000 */
[----:B------:R-:W1:Y:S01]  /*5d50*/  MUFU.EX2 R51, R51 ;  /* 0x0000003300337308 */ /* 0x000e620000000800 */
[C---:B------:R-:W-:Y:S01]  /*5d60*/  FADD R45, R15.reuse, -12583039 ;  /* 0xcb40007f0f2d7421 */ /* 0x040fe20000000000 */
[----:B------:R-:W-:-:S02]  /*5d70*/  IMAD.SHL.U32 R8, R15, 0x800000, RZ ;  /* 0x008000000f087824 */ /* 0x000fc400078e00ff */
[----:B------:R-:W-:Y:S01]  /*5d80*/  FFMA R13, R14, 1.4426950216293334961, -R13 ;  /* 0x3fb8aa3b0e0d7823 */ /* 0x000fe2000000080d */
[----:B------:R-:W-:-:S03]  /*5d90*/  FFMA R45, R58, 1.4426950216293334961, -R45 ;  /* 0x3fb8aa3b3a2d7823 */ /* 0x000fc6000000082d */
[----:B------:R-:W-:Y:S01]  /*5da0*/  FFMA R13, R14, 1.925963033500011079e-08, R13 ;  /* 0x32a570600e0d7823 */ /* 0x000fe2000000000d */
        /* <DEDUP_REMOVED lines=8> */
[C---:B------:R-:W-:Y:S02]  /*5e30*/  IMAD.SHL.U32 R4, R51.reuse, 0x800000, RZ ;  /* 0x0080000033047824 */ /* 0x040fe400078e00ff */
[----:B------:R-:W-:Y:S01]  /*5e40*/  FFMA.SAT R47, R50, R11, 0.5 ;  /* 0x3f000000322f7423 */ /* 0x000fe2000000200b */
[----:B---3--:R-:W-:Y:S01]  /*5e50*/  FMUL R10, R10, R13 ;  /* 0x0000000d0a0a7220 */ /* 0x008fe20000400000 */
[----:B------:R-:W-:-:S04]  /*5e60*/  FADD R13, R51, -12583039 ;  /* 0xcb40007f330d7421 */ /* 0x000fc80000000000 */
[----:B------:R-:W-:Y:S01]  /*5e70*/  FFMA R13, R60, 1.4426950216293334961, -R13 ;  /* 0x3fb8aa3b3c0d7823 */ /* 0x000fe2000000080d */
[----:B-1----:R-:W-:-:S03]  /*5e80*/  FMUL R8, R8, R45 ;  /* 0x0000002d08087220 */ /* 0x002fc60000400000 */
[----:B------:R-:W-:Y:S01]  /*5e90*/  FFMA R60, R60, 1.925963033500011079e-08, R13 ;  /* 0x32a570603c3c7823 */ /* 0x000fe2000000000d */
[----:B------:R-:W-:-:S03]  /*5ea0*/  FFMA.SAT R13, R46, R11, 0.5 ;  /* 0x3f0000002e0d7423 */ /* 0x000fc6000000200b */
[----:B------:R-:W1:Y:S01]  /*5eb0*/  MUFU.EX2 R45, R60 ;  /* 0x0000003c002d7308 */ /* 0x000e620000000800 */
[----:B------:R-:W-:-:S04]  /*5ec0*/  FFMA.RM R13, R13, R12, 12582913 ;  /* 0x4b4000010d0d7423 */ /* 0x000fc8000000400c */
[C---:B------:R-:W-:Y:S01]  /*5ed0*/  FADD R15, R13.reuse, -12583039 ;  /* 0xcb40007f0d0f7421 */ /* 0x040fe20000000000 */
[----:B------:R-:W-:-:S03]  /*5ee0*/  SHF.L.U32 R13, R13, 0x17, RZ ;  /* 0x000000170d0d7819 */ /* 0x000fc600000006ff */
[----:B------:R-:W-:-:S04]  /*5ef0*/  FFMA R15, R46, 1.4426950216293334961, -R15 ;  /* 0x3fb8aa3b2e0f7823 */ /* 0x000fc8000000080f */
[----:B------:R-:W-:Y:S01]  /*5f00*/  FFMA R46, R46, 1.925963033500011079e-08, R15 ;  /* 0x32a570602e2e7823 */ /* 0x000fe2000000000f */
[----:B------:R-:W-:Y:S01]  /*5f10*/  FFMA.SAT R15, R52, R11, 0.5 ;  /* 0x3f000000340f7423 */ /* 0x000fe2000000200b */
[----:B-1----:R-:W-:-:S03]  /*5f20*/  FMUL R4, R4, R45 ;  /* 0x0000002d04047220 */ /* 0x002fc60000400000 */
        /* <DEDUP_REMOVED lines=14> */
[-C--:B------:R-:W-:Y:S01]  /*6010*/  FFMA.RM R11, R45, R12.reuse, 12582913 ;  /* 0x4b4000012d0b7423 */ /* 0x080fe2000000400c */
[----:B------:R-:W-:Y:S01]  /*6020*/  FFMA.RM R12, R47, R12, 12582913 ;  /* 0x4b4000012f0c7423 */ /* 0x000fe2000000400c */
[----:B------:R-:W1:Y:S02]  /*6030*/  MUFU.EX2 R54, R54 ;  /* 0x0000003600367308 */ /* 0x000e640000000800 */
[C---:B------:R-:W-:Y:S01]  /*6040*/  FADD R45, R11.reuse, -12583039 ;  /* 0xcb40007f0b2d7421 */ /* 0x040fe20000000000 */
[----:B------:R-:W-:Y:S01]  /*6050*/  IMAD.SHL.U32 R11, R11, 0x800000, RZ ;  /* 0x008000000b0b7824 */ /* 0x000fe200078e00ff */
[----:B------:R-:W-:Y:S02]  /*6060*/  SHF.L.U32 R13, R12, 0x17, RZ ;  /* 0x000000170c0d7819 */ /* 0x000fe400000006ff */
[C---:B------:R-:W-:Y:S02]  /*6070*/  FFMA R45, R48.reuse, 1.4426950216293334961, -R45 ;  /* 0x3fb8aa3b302d7823 */ /* 0x040fe4000000082d */
[----:B------:R-:W2:Y:S02]  /*6080*/  MUFU.EX2 R47, R52 ;  /* 0x00000034002f7308 */ /* 0x000ea40000000800 */
[----:B------:R-:W-:Y:S01]  /*6090*/  FFMA R48, R48, 1.925963033500011079e-08, R45 ;  /* 0x32a5706030307823 */ /* 0x000fe2000000002d */
[----:B------:R-:W-:-:S04]  /*60a0*/  FADD R45, R12, -12583039 ;  /* 0xcb40007f0c2d7421 */ /* 0x000fc80000000000 */
[C---:B------:R-:W-:Y:S01]  /*60b0*/  FFMA R45, R50.reuse, 1.4426950216293334961, -R45 ;  /* 0x3fb8aa3b322d7823 */ /* 0x040fe2000000082d */
[----:B------:R-:W3:Y:S01]  /*60c0*/  MUFU.EX2 R48, R48 ;  /* 0x0000003000307308 */ /* 0x000ee20000000800 */
[----:B-1----:R-:W-:Y:S02]  /*60d0*/  FMUL R46, R15, R54 ;  /* 0x000000360f2e7220 */ /* 0x002fe40000400000 */
[----:B------:R-:W-:Y:S01]  /*60e0*/  FFMA R50, R50, 1.925963033500011079e-08, R45 ;  /* 0x32a5706032327823 */ /* 0x000fe2000000002d */
[----:B------:R-:W-:-:S04]  /*60f0*/  FADD R45, RZ, R40 ;  /* 0x00000028ff2d7221 */ /* 0x000fc80000000000 */
[----:B------:R-:W-:Y:S01]  /*6100*/  FADD R45, R45, R38 ;  /* 0x000000262d2d7221 */ /* 0x000fe20000000000 */
[----:B------:R-:W1:Y:S01]  /*6110*/  MUFU.EX2 R50, R50 ;  /* 0x0000003200327308 */ /* 0x000e620000000800 */
        /* <DEDUP_REMOVED lines=17> */
[----:B---3--:R-:W-:Y:S01]  /*6230*/  FMUL R45, R11, R48 ;  /* 0x000000300b2d7220 */ /* 0x008fe20000400000 */
[----:B-1----:R-:W-:Y:S02]  /*6240*/  FMUL R48, R13, R50 ;  /* 0x000000320d307220 */ /* 0x002fe40000400000 */
        /* <DEDUP_REMOVED lines=13> */
.L_x_21905:
        /* <DEDUP_REMOVED lines=12> */
[----:B01----:R-:W-:Y:S05]  /*63e0*/  CALL.REL.NOINC `($__internal_338_$__cuda_sm3x_div_rn_noftz_f32_slowpath) ;  /* 0x0000002c00787944 */ /* 0x003fea0003c00000 */
[----:B------:R-:W-:-:S07]  /*63f0*/  MOV R15, R11 ;  /* 0x0000000b000f7202 */ /* 0x000fce0000000f00 */
.L_x_21850:
[----:B------:R-:W-:Y:S05]  /*6400*/  BSYNC.RECONVERGENT B3 ;  /* 0x0000000000037941 */ /* 0x000fea0003800200 */
.L_x_21849:
        /* <DEDUP_REMOVED lines=12> */
[----:B01----:R-:W-:Y:S05]  /*64d0*/  CALL.REL.NOINC `($__internal_338_$__cuda_sm3x_div_rn_noftz_f32_slowpath) ;  /* 0x0000002c003c7944 */ /* 0x003fea0003c00000 */
[----:B------:R-:W-:-:S07]  /*64e0*/  IMAD.MOV.U32 R51, RZ, RZ, R11 ;  /* 0x000000ffff337224 */ /* 0x000fce00078e000b */
.L_x_21852:
[----:B------:R-:W-:Y:S05]  /*64f0*/  BSYNC.RECONVERGENT B3 ;  /* 0x0000000000037941 */ /* 0x000fea0003800200 */
.L_x_21851:
        /* <DEDUP_REMOVED lines=9> */
[----:B------:R-:W-:Y:S01]  /*6590*/  MOV R40, R36 ;  /* 0x0000002400287202 */ /* 0x000fe20000000f00 */
[----:B------:R-:W-:Y:S01]  /*65a0*/  IMAD.MOV.U32 R11, RZ, RZ, R65 ;  /* 0x000000ffff0b7224 */ /* 0x000fe200078e0041 */
[----:B------:R-:W-:-:S07]  /*65b0*/  MOV R12, 0x65d0 ;  /* 0x000065d0000c7802 */ /* 0x000fce0000000f00 */
[----:B0-----:R-:W-:Y:S05]  /*65c0*/  CALL.REL.NOINC `($__internal_338_$__cuda_sm3x_div_rn_noftz_f32_slowpath) ;  /* 0x0000002c00007944 */ /* 0x001fea0003c00000 */
[----:B------:R-:W-:-:S07]  /*65d0*/  MOV R53, R11 ;  /* 0x0000000b00357202 */ /* 0x000fce0000000f00 */
.L_x_21854:
[----:B------:R-:W-:Y:S05]  /*65e0*/  BSYNC.RECONVERGENT B3 ;  /* 0x0000000000037941 */ /* 0x000fea0003800200 */
.L_x_21853:
        /* <DEDUP_REMOVED lines=12> */
[----:B0-----:R-:W-:Y:S05]  /*66b0*/  CALL.REL.NOINC `($__internal_338_$__cuda_sm3x_div_rn_noftz_f32_slowpath) ;  /* 0x0000002800c47944 */ /* 0x001fea0003c00000 */
[----:B------:R-:W-:-:S07]  /*66c0*/  IMAD.MOV.U32 R55, RZ, RZ, R11 ;  /* 0x000000ffff377224 */ /* 0x000fce00078e000b */
.L_x_21856:
[----:B------:R-:W-:Y:S05]  /*66d0*/  BSYNC.RECONVERGENT B3 ;  /* 0x0000000000037941 */ /* 0x000fea0003800200 */
.L_x_21855:
        /* <DEDUP_REMOVED lines=12> */
[----:B0-----:R-:W-:Y:S05]  /*67a0*/  CALL.REL.NOINC `($__internal_338_$__cuda_sm3x_div_rn_noftz_f32_slowpath) ;  /* 0x0000002800887944 */ /* 0x001fea0003c00000 */
[----:B------:R-:W-:-:S07]  /*67b0*/  MOV R57, R11 ;  /* 0x0000000b00397202 */ /* 0x000fce0000000f00 */
.L_x_21858:
[----:B------:R-:W-:Y:S05]  /*67c0*/  BSYNC.RECONVERGENT B3 ;  /* 0x0000000000037941 */ /* 0x000fea0003800200 */
.L_x_21857:
        /* <DEDUP_REMOVED lines=14> */
.L_x_21860:
[----:B------:R-:W-:Y:S05]  /*68b0*/  BSYNC.RECONVERGENT B3 ;  /* 0x0000000000037941 */ /* 0x000fea0003800200 */
.L_x_21859:
        /* <DEDUP_REMOVED lines=14> */
.L_x_21862:
[----:B------:R-:W-:Y:S05]  /*69a0*/  BSYNC.RECONVERGENT B3 ;  /* 0x0000000000037941 */ /* 0x000fea0003800200 */
.L_x_21861:
        /* <DEDUP_REMOVED lines=14> */
.L_x_21864:
[----:B------:R-:W-:Y:S05]  /*6a90*/  BSYNC.RECONVERGENT B3 ;  /* 0x0000000000037941 */ /* 0x000fea0003800200 */
.L_x_21863:
        /* <DEDUP_REMOVED lines=14> */
.L_x_21866:
[----:B------:R-:W-:Y:S05]  /*6b80*/  BSYNC.RECONVERGENT B3 ;  /* 0x0000000000037941 */ /* 0x000fea0003800200 */
.L_x_21865:
        /* <DEDUP_REMOVED lines=14> */
.L_x_21868:
[----:B------:R-:W-:Y:S05]  /*6c70*/  BSYNC.RECONVERGENT B3 ;  /* 0x0000000000037941 */ /* 0x000fea0003800200 */
.L_x_21867:
        /* <DEDUP_REMOVED lines=14> */
.L_x_21870:
[----:B------:R-:W-:Y:S05]  /*6d60*/  BSYNC.RECONVERGENT B3 ;  /* 0x0000000000037941 */ /* 0x000fea0003800200 */
.L_x_21869:
        /* <DEDUP_REMOVED lines=14> */
.L_x_21872:
[----:B------:R-:W-:Y:S05]  /*6e50*/  BSYNC.RECONVERGENT B3 ;  /* 0x0000000000037941 */ /* 0x000fea0003800200 */
.L_x_21871:
        /* <DEDUP_REMOVED lines=14> */
.L_x_21874:
[----:B------:R-:W-:Y:S05]  /*6f40*/  BSYNC.RECONVERGENT B3 ;  /* 0x0000000000037941 */ /* 0x000fea0003800200 */
.L_x_21873:
        /* <DEDUP_REMOVED lines=14> */
.L_x_21876:
[----:B------:R-:W-:Y:S05]  /*7030*/  BSYNC.RECONVERGENT B3 ;  /* 0x0000000000037941 */ /* 0x000fea0003800200 */
.L_x_21875:
        /* <DEDUP_REMOVED lines=14> */
.L_x_21878:
[----:B------:R-:W-:Y:S05]  /*7120*/  BSYNC.RECONVERGENT B3 ;  /* 0x0000000000037941 */ /* 0x000fea0003800200 */
.L_x_21877:
        /* <DEDUP_REMOVED lines=14> */
.L_x_21880:
[----:B------:R-:W-:Y:S05]  /*7210*/  BSYNC.RECONVERGENT B3 ;  /* 0x0000000000037941 */ /* 0x000fea0003800200 */
.L_x_21879:
        /* <DEDUP_REMOVED lines=14> */
.L_x_21882:
[----:B------:R-:W-:Y:S05]  /*7300*/  BSYNC.RECONVERGENT B3 ;  /* 0x0000000000037941 */ /* 0x000fea0003800200 */
.L_x_21881:
        /* <DEDUP_REMOVED lines=14> */
.L_x_21884:
[----:B------:R-:W-:Y:S05]  /*73f0*/  BSYNC.RECONVERGENT B3 ;  /* 0x0000000000037941 */ /* 0x000fea0003800200 */
.L_x_21883:
        /* <DEDUP_REMOVED lines=14> */
.L_x_21886:
[----:B------:R-:W-:Y:S05]  /*74e0*/  BSYNC.RECONVERGENT B3 ;  /* 0x0000000000037941 */ /* 0x000fea0003800200 */
.L_x_21885:
        /* <DEDUP_REMOVED lines=14> */
.L_x_21888:
[----:B------:R-:W-:Y:S05]  /*75d0*/  BSYNC.RECONVERGENT B3 ;  /* 0x0000000000037941 */ /* 0x000fea0003800200 */
.L_x_21887:
        /* <DEDUP_REMOVED lines=14> */
.L_x_21890:
[----:B------:R-:W-:Y:S05]  /*76c0*/  BSYNC.RECONVERGENT B3 ;  /* 0x0000000000037941 */ /* 0x000fea0003800200 */
.L_x_21889:
        /* <DEDUP_REMOVED lines=14> */
.L_x_21892:
[----:B------:R-:W-:Y:S05]  /*77b0*/  BSYNC.RECONVERGENT B3 ;  /* 0x0000000000037941 */ /* 0x000fea0003800200 */
.L_x_21891:
        /* <DEDUP_REMOVED lines=9> */
[----:B------:R-:W-:-:S02]  /*7850*/  ISETP.GE.U32.AND P2, PT, R3, UR42, PT ;  /* 0x0000002a03007c0c */ /* 0x000fc4000bf46070 */
[----:B------:R-:W-:Y:S02]  /*7860*/  IADD3 R11, PT, PT, R11, R13, RZ ;  /* 0x0000000d0b0b7210 */ /* 0x000fe40007ffe0ff */
[C---:B------:R-:W-:Y:S02]  /*7870*/  LEA R12, P0, R10.reuse, UR48, 0x2 ;  /* 0x000000300a0c7c11 */ /* 0x040fe4000f8010ff */
[----:B------:R-:W-:Y:S02]  /*7880*/  ISETP.GE.U32.AND P4, PT, R7, UR42, PT ;  /* 0x0000002a07007c0c */ /* 0x000fe4000bf86070 */
[----:B------:R-:W-:Y:S01]  /*7890*/  LEA.HI.X R13, R10, UR49, R11, 0x2, P0 ;  /* 0x000000310a0d7c11 */ /* 0x000fe200080f140b */
[----:B------:R-:W-:Y:S01]  /*78a0*/  VIADD R10, R49, 0x1c0 ;  /* 0x000001c0310a7836 */ /* 0x000fe20000000000 */
[----:B------:R-:W-:Y:S01]  /*78b0*/  ISETP.GE.U32.AND P0, PT, R5, UR42, PT ;  /* 0x0000002a05007c0c */ /* 0x000fe2000bf06070 */
[----:B------:R-:W-:Y:S01]  /*78c0*/  VIADD R11, R49, 0x220 ;  /* 0x00000220310b7836 */ /* 0x000fe20000000000 */
[----:B------:R-:W-:Y:S01]  /*78d0*/  @!P3 R2UR UR14, R42 ;  /* 0x000000002a0eb2ca */ /* 0x000fe200000e0000 */
[----:B------:R0:W-:Y:S01]  /*78e0*/  @!P1 STG.E desc[UR4][R12.64], R15 ;  /* 0x0000000f0c009986 */ /* 0x0001e2000c101904 */
[----:B------:R-:W-:-:S02]  /*78f0*/  ISETP.GE.AND.EX P0, PT, RZ, UR43, PT, P0 ;  /* 0x0000002bff007c0c */ /* 0x000fc4000bf06300 */
[----:B------:R-:W-:Y:S02]  /*7900*/  ISETP.GE.AND.EX P1, PT, RZ, UR43, PT, P2 ;  /* 0x0000002bff007c0c */ /* 0x000fe4000bf26320 */
[----:B------:R-:W-:Y:S02]  /*7910*/  ISETP.GE.U32.AND P2, PT, R21, UR42, PT ;  /* 0x0000002a15007c0c */ /* 0x000fe4000bf46070 */
[----:B------:R-:W-:Y:S02]  /*7920*/  @!P3 R2UR UR15, R43 ;  /* 0x000000002b0fb2ca */ /* 0x000fe400000e0000 */
[----:B------:R-:W-:Y:S02]  /*7930*/  ISETP.GE.U32.AND P6, PT, R9, UR42, PT ;  /* 0x0000002a09007c0c */ /* 0x000fe4000bfc6070 */
[----:B------:R-:W-:Y:S02]  /*7940*/  ISETP.GE.AND.EX P4, PT, RZ, UR43, PT, P4 ;  /* 0x0000002bff007c0c */ /* 0x000fe4000bf86340 */
[----:B------:R-:W-:-:S02]  /*7950*/  ISETP.GE.AND.EX P2, PT, RZ, UR43, PT, P2 ;  /* 0x0000002bff007c0c */ /* 0x000fc4000bf46320 */
[----:B------:R-:W-:Y:S02]  /*7960*/  @!P0 R2UR UR6, R42 ;  /* 0x000000002a0682ca */ /* 0x000fe400000e0000 */
[----:B------:R-:W-:Y:S02]  /*7970*/  @!P0 R2UR UR7, R43 ;  /* 0x000000002b0782ca */ /* 0x000fe400000e0000 */
[----:B------:R-:W-:Y:S01]  /*7980*/  ISETP.GE.U32.AND P5, PT, R17, UR42, PT ;  /* 0x0000002a11007c0c */ /* 0x000fe2000bfa6070 */
[----:B------:R1:W-:Y:S01]  /*7990*/  @!P3 STG.E desc[UR14][R12.64+0x380], R63 ;  /* 0x0003803f0c00b986 */ /* 0x0003e2000c10190e */
[----:B------:R-:W-:Y:S02]  /*79a0*/  ISETP.GE.AND.EX P6, PT, RZ, UR43, PT, P6 ;  /* 0x0000002bff007c0c */ /* 0x000fe4000bfc6360 */
[----:B------:R-:W-:Y:S02]  /*79b0*/  ISETP.GE.AND.EX P5, PT, RZ, UR43, PT, P5 ;  /* 0x0000002bff007c0c */ /* 0x000fe4000bfa6350 */
[----:B------:R-:W-:-:S02]  /*79c0*/  ISETP.GE.U32.AND P3, PT, R23, UR42, PT ;  /* 0x0000002a17007c0c */ /* 0x000fc4000bf66070 */
[C---:B------:R-:W-:Y:S02]  /*79d0*/  @!P4 R2UR UR8, R42.reuse ;  /* 0x000000002a08c2ca */ /* 0x040fe400000e0000 */
[----:B------:R-:W-:Y:S01]  /*79e0*/  @!P4 R2UR UR9, R43 ;  /* 0x000000002b09c2ca */ /* 0x000fe200000e0000 */
[----:B------:R1:W-:Y:S01]  /*79f0*/  @!P0 STG.E desc[UR6][R12.64+0x180], R55 ;  /* 0x000180370c008986 */ /* 0x0003e2000c101906 */
[----:B------:R-:W-:Y:S02]  /*7a00*/  ISETP.GE.U32.AND P0, PT, R27, UR42, PT ;  /* 0x0000002a1b007c0c */ /* 0x000fe4000bf06070 */
[C---:B------:R-:W-:Y:S02]  /*7a10*/  @!P2 R2UR UR16, R42.reuse ;  /* 0x000000002a10a2ca */ /* 0x040fe400000e0000 */
[----:B------:R-:W-:Y:S02]  /*7a20*/  @!P2 R2UR UR17, R43 ;  /* 0x000000002b11a2ca */ /* 0x000fe400000e0000 */
[----:B------:R-:W-:-:S02]  /*7a30*/  @!P1 R2UR UR4, R42 ;  /* 0x000000002a0492ca */ /* 0x000fc400000e0000 */
[C---:B------:R-:W-:Y:S02]  /*7a40*/  @!P1 R2UR UR5, R43.reuse ;  /* 0x000000002b0592ca */ /* 0x040fe400000e0000 */
[----:B------:R-:W-:Y:S01]  /*7a50*/  ISETP.GE.AND.EX P0, PT, RZ, UR43, PT, P0 ;  /* 0x0000002bff007c0c */ /* 0x000fe2000bf06300 */
[----:B------:R1:W-:Y:S01]  /*7a60*/  @!P4 STG.E desc[UR8][R12.64+0x200], R57 ;  /* 0x000200390c00c986 */ /* 0x0003e2000c101908 */
[----:B------:R-:W-:Y:S02]  /*7a70*/  ISETP.GE.AND.EX P3, PT, RZ, UR43, PT, P3 ;  /* 0x0000002bff007c0c */ /* 0x000fe4000bf66330 */
[C---:B------:R-:W-:Y:S02]  /*7a80*/  @!P6 R2UR UR10, R42.reuse ;  /* 0x000000002a0ae2ca */ /* 0x040fe400000e0000 */
[----:B------:R-:W-:Y:S01]  /*7a90*/  @!P6 R2UR UR11, R43 ;  /* 0x000000002b0be2ca */ /* 0x000fe200000e0000 */
[----:B------:R1:W-:Y:S01]  /*7aa0*/  @!P2 STG.E desc[UR16][R12.64+0x400], R67 ;  /* 0x000400430c00a986 */ /* 0x0003e2000c101910 */
[----:B------:R-:W-:-:S02]  /*7ab0*/  @!P5 R2UR UR12, R42 ;  /* 0x000000002a0cd2ca */ /* 0x000fc400000e0000 */
        /* <DEDUP_REMOVED lines=34> */
[----:B--2---:R-:W-:Y:S01]  /*7ce0*/  IMAD R15, R15, UR4, RZ ;  /* 0x000000040f0f7c24 */ /* 0x004fe2000f8e02ff */
[----:B------:R-:W-:Y:S01]  /*7cf0*/  @!P1 R2UR UR15, R43 ;  /* 0x000000002b0f92ca */ /* 0x000fe200000e0000 */
[----:B------:R1:W-:Y:S01]  /*7d00*/  @!P6 STG.E desc[UR16][R12.64+0x780], R8 ;  /* 0x000780080c00e986 */ /* 0x0003e2000c101910 */
[----:B------:R-:W-:-:S02]  /*7d10*/  ISETP.GE.U32.AND P2, PT, R11, UR42, PT ;  /* 0x0000002a0b007c0c */ /* 0x000fc4000bf46070 */
[----:B------:R-:W-:Y:S01]  /*7d20*/  @!P0 R2UR UR18, R42 ;  /* 0x000000002a1282ca */ /* 0x000fe200000e0000 */
[----:B------:R1:W-:Y:S01]  /*7d30*/  @!P5 STG.E desc[UR10][R12.64+0x600], R75 ;  /* 0x0006004b0c00d986 */ /* 0x0003e2000c10190a */
[----:B------:R-:W-:Y:S02]  /*7d40*/  @!P0 R2UR UR19, R43 ;  /* 0x000000002b1382ca */ /* 0x000fe400000e0000 */
[C---:B------:R-:W-:Y:S01]  /*7d50*/  IADD3 R10, PT, PT, R49.reuse, 0x200, RZ ;  /* 0x00000200310a7810 */ /* 0x040fe20007ffe0ff */
[----:B------:R1:W-:Y:S01]  /*7d60*/  @!P4 STG.E desc[UR12][R12.64+0x680], R77 ;  /* 0x0006804d0c00c986 */ /* 0x0003e2000c10190c */
[----:B------:R-:W-:Y:S02]  /*7d70*/  IADD3 R11, PT, PT, R49, 0x20, RZ ;  /* 0x00000020310b7810 */ /* 0x000fe40007ffe0ff */
[----:B------:R-:W-:Y:S01]  /*7d80*/  ISETP.GE.AND.EX P6, PT, RZ, UR43, PT, P2 ;  /* 0x0000002bff007c0c */ /* 0x000fe2000bfc6320 */
[----:B------:R1:W-:Y:S01]  /*7d90*/  @!P1 STG.E desc[UR14][R12.64+0x700], R14 ;  /* 0x0007000e0c009986 */ /* 0x0003e2000c10190e */
[----:B------:R-:W-:-:S02]  /*7da0*/  ISETP.GE.U32.AND P3, PT, R10, UR42, PT ;  /* 0x0000002a0a007c0c */ /* 0x000fc4000bf66070 */
[----:B------:R-:W-:Y:S02]  /*7db0*/  ISETP.GE.U32.AND P4, PT, R35, UR42, PT ;  /* 0x0000002a23007c0c */ /* 0x000fe4000bf86070 */
[----:B------:R-:W-:Y:S01]  /*7dc0*/  ISETP.GE.U32.AND P5, PT, R37, UR42, PT ;  /* 0x0000002a25007c0c */ /* 0x000fe2000bfa6070 */
[----:B------:R1:W-:Y:S01]  /*7dd0*/  @!P0 STG.E desc[UR18][R12.64+0xa80], R45 ;  /* 0x000a802d0c008986 */ /* 0x0003e2000c101912 */
[----:B------:R-:W-:Y:S02]  /*7de0*/  ISETP.GE.U32.AND P1, PT, R39, UR42, PT ;  /* 0x0000002a27007c0c */ /* 0x000fe4000bf26070 */
[----:B------:R-:W-:Y:S02]  /*7df0*/  ISETP.GE.U32.AND P2, PT, R11, UR42, PT ;  /* 0x0000002a0b007c0c */ /* 0x000fe4000bf46070 */
        /* <DEDUP_REMOVED lines=29> */
.L_x_21803:
[----:B------:R-:W-:Y:S05]  /*7fd0*/  EXIT ;  /* 0x000000000000794d */ /* 0x000fea0003800000 */
.L_x_21848:
[----:B------:R-:W-:Y:S01]  /*7fe0*/  HFMA2 R11, -RZ, RZ, 0, 1.847743988037109375e-06 ;  /* 0x0000001fff0b7431 */ /* 0x000fe200000001ff */
[----:B------:R-:W-:Y:S01]  /*7ff0*/  BSSY B1, `(.L_x_21894) ;  /* 0x0000006000017945 */ /* 0x000fe20003800000 */
[----:B------:R-:W-:Y:S02]  /*8000*/  IMAD.MOV.U32 R12, RZ, RZ, 0x10 ;  /* 0x00000010ff0c7424 */ /* 0x000fe400078e00ff */
[----:B------:R-:W-:-:S07]  /*8010*/  IMAD.MOV.U32 R15, RZ, RZ, -0x1 ;  /* 0xffffffffff0f7424 */ /* 0x000fce00078e00ff */
[----:B0-----:R-:W-:Y:S05]  /*8020*/  WARPSYNC.COLLECTIVE R15, `(.L_x_21895) ;  /* 0x000000000f087348 */ /* 0x001fea0003c00000 */
[----:B------:R1:W2:Y:S02]  /*8030*/  SHFL.BFLY P6, R14, R13, R12, R11 ;  /* 0x0c00000c0d0e7389 */ /* 0x0002a400000c000b */
[----:B012---:R-:W-:Y:S05]  /*8040*/  ENDCOLLECTIVE ;  /* 0x000000000000791b */ /* 0x007fea0003800000 */
.L_x_21895:
[----:B------:R-:W-:Y:S05]  /*8050*/  BSYNC B1 ;  /* 0x0000000000017941 */ /* 0x000fea0003800000 */
.L_x_21894:
        /* <DEDUP_REMOVED lines=9> */
.L_x_21896:
[----:B------:R-:W-:Y:S01]  /*80f0*/  HFMA2 R12, -RZ, RZ, 0, 2.384185791015625e-07 ;  /* 0x00000004ff0c7431 */ /* 0x000fe200000001ff */
[----:B------:R-:W-:-:S05]  /*8100*/  FMNMX R44, R13, R14, !PT ;  /* 0x0000000e0d2c7209 */ /* 0x000fca0007800000 */
[----:B------:R-:W-:-:S07]  /*8110*/  IMAD.MOV.U32 R13, RZ, RZ, R44 ;  /* 0x000000ffff0d7224 */ /* 0x000fce00078e002c */
[----:B------:R-:W-:Y:S05]  /*8120*/  WARPSYNC.COLLECTIVE R15, `(.L_x_21897) ;  /* 0x000000000f087348 */ /* 0x000fea0003c00000 */
[----:B------:R0:W1:Y:S02]  /*8130*/  SHFL.BFLY P6, R14, R13, R12, R11 ;  /* 0x0c00000c0d0e7389 */ /* 0x00006400000c000b */
[----:B01----:R-:W-:Y:S05]  /*8140*/  ENDCOLLECTIVE ;  /* 0x000000000000791b */ /* 0x003fea0003800000 */
.L_x_21897:
[----:B------:R-:W-:Y:S02]  /*8150*/  MOV R12, 0x2 ;  /* 0x00000002000c7802 */ /* 0x000fe40000000f00 */
[----:B------:R-:W-:-:S05]  /*8160*/  FMNMX R45, R44, R14, !PT ;  /* 0x0000000e2c2d7209 */ /* 0x000fca0007800000 */
[----:B------:R-:W-:-:S07]  /*8170*/  IMAD.MOV.U32 R13, RZ, RZ, R45 ;  /* 0x000000ffff0d7224 */ /* 0x000fce00078e002d */
[----:B------:R-:W-:Y:S05]  /*8180*/  WARPSYNC.COLLECTIVE R15, `(.L_x_21898) ;  /* 0x000000000f087348 */ /* 0x000fea0003c00000 */
[----:B------:R0:W1:Y:S02]  /*8190*/  SHFL.BFLY P6, R14, R13, R12, R11 ;  /* 0x0c00000c0d0e7389 */ /* 0x00006400000c000b */
[----:B01----:R-:W-:Y:S05]  /*81a0*/  ENDCOLLECTIVE ;  /* 0x000000000000791b */ /* 0x003fea0003800000 */
.L_x_21898:
[----:B------:R-:W-:Y:S01]  /*81b0*/  HFMA2 R12, -RZ, RZ, 0, 5.9604644775390625e-08 ;  /* 0x00000001ff0c7431 */ /* 0x000fe200000001ff */
[----:B------:R-:W-:-:S05]  /*81c0*/  FMNMX R47, R45, R14, !PT ;  /* 0x0000000e2d2f7209 */ /* 0x000fca0007800000 */
[----:B------:R-:W-:-:S07]  /*81d0*/  IMAD.MOV.U32 R13, RZ, RZ, R47 ;  /* 0x000000ffff0d7224 */ /* 0x000fce00078e002f */
[----:B------:R-:W-:Y:S05]  /*81e0*/  WARPSYNC.COLLECTIVE R15, `(.L_x_21899) ;  /* 0x000000000f087348 */ /* 0x000fea0003c00000 */
[----:B------:R0:W1:Y:S02]  /*81f0*/  SHFL.BFLY P6, R14, R13, R12, R11 ;  /* 0x0c00000c0d0e7389 */ /* 0x00006400000c000b */
[----:B01----:R-:W-:Y:S05]  /*8200*/  ENDCOLLECTIVE ;  /* 0x000000000000791b */ /* 0x003fea0003800000 */
.L_x_21899:
        /* <DEDUP_REMOVED lines=86> */
[C---:B------:R-:W-:Y:S01]  /*8770*/  FADD R4, R47.reuse, -12583039 ;  /* 0xcb40007f2f047421 */ /* 0x040fe20000000000 */
[----:B------:R-:W-:-:S03]  /*8780*/  IMAD.SHL.U32 R24, R47, 0x800000, RZ ;  /* 0x008000002f187824 */ /* 0x000fc600078e00ff */
[C---:B------:R-:W-:Y:S01]  /*8790*/  FFMA R4, R11.reuse, 1.4426950216293334961, -R4 ;  /* 0x3fb8aa3b0b047823 */ /* 0x040fe20000000804 */
[----:B------:R-:W1:Y:S03]  /*87a0*/  MUFU.EX2 R59, R59 ;  /* 0x0000003b003b7308 */ /* 0x000e660000000800 */
[----:B------:R-:W-:Y:S01]  /*87b0*/  FFMA R4, R11, 1.925963033500011079e-08, R4 ;  /* 0x32a570600b047823 */ /* 0x000fe20000000004 */
[----:B0-----:R-:W-:-:S04]  /*87c0*/  FMUL R28, R28, R57 ;  /* 0x000000391c1c7220 */ /* 0x001fc80000400000 */
        /* <DEDUP_REMOVED lines=46> */
[----:B------:R-:W-:Y:S01]  /*8ab0*/  FFMA R4, R45, 1.4426950216293334961, -R4 ;  /* 0x3fb8aa3b2d047823 */ /* 0x000fe20000000804 */
[----:B------:R-:W0:Y:S02]  /*8ac0*/  MUFU.EX2 R13, R13 ;  /* 0x0000000d000d7308 */ /* 0x000e240000000800 */
[----:B------:R-:W-:Y:S01]  /*8ad0*/  FFMA.RM R11, R11, R56, 12582913 ;  /* 0x4b4000010b0b7423 */ /* 0x000fe20000004038 */
[----:B------:R-:W-:-:S03]  /*8ae0*/  FFMA R4, R45, 1.925963033500011079e-08, R4 ;  /* 0x32a570602d047823 */ /* 0x000fc60000000004 */
[----:B------:R-:W-:Y:S02]  /*8af0*/  FADD R6, R11, -12583039 ;  /* 0xcb40007f0b067421 */ /* 0x000fe40000000000 */
[----:B------:R1:W2:Y:S02]  /*8b00*/  MUFU.EX2 R15, R4 ;  /* 0x00000004000f7308 */ /* 0x0002a40000000800 */
[----:B------:R-:W-:-:S04]  /*8b10*/  FFMA R6, R51, 1.4426950216293334961, -R6 ;  /* 0x3fb8aa3b33067823 */ /* 0x000fc80000000806 */
[----:B------:R-:W-:Y:S01]  /*8b20*/  FFMA R51, R51, 1.925963033500011079e-08, R6 ;  /* 0x32a5706033337823 */ /* 0x000fe20000000006 */
[----:B------:R-:W-:Y:S01]  /*8b30*/  SHF.L.U32 R6, R11, 0x17, RZ ;  /* 0x000000170b067819 */ /* 0x000fe200000006ff */
[----:B------:R-:W-:Y:S01]  /*8b40*/  FFMA.SAT R11, R53, R55, 0.5 ;  /* 0x3f000000350b7423 */ /* 0x000fe20000002037 */
[----:B0-----:R-:W-:-:S03]  /*8b50*/  FMUL R10, R10, R13 ;  /* 0x0000000d0a0a7220 */ /* 0x001fc60000400000 */
[----:B------:R-:W-:Y:S01]  /*8b60*/  FFMA.RM R11, R11, R56, 12582913 ;  /* 0x4b4000010b0b7423 */ /* 0x000fe20000004038 */
[----:B------:R-:W0:Y:S03]  /*8b70*/  MUFU.EX2 R51, R51 ;  /* 0x0000003300337308 */ /* 0x000e260000000800 */
[----:B-1----:R-:W-:Y:S01]  /*8b80*/  FADD R4, R11, -12583039 ;  /* 0xcb40007f0b047421 */ /* 0x002fe20000000000 */
[----:B--2---:R-:W-:-:S03]  /*8b90*/  FMUL R8, R8, R15 ;  /* 0x0000000f08087220 */ /* 0x004fc60000400000 */
        /* <DEDUP_REMOVED lines=39> */
[----:B------:R0:W1:Y:S02]  /*8e10*/  MUFU.EX2 R12, R15 ;  /* 0x0000000f000c7308 */ /* 0x0000640000000800 */
[----:B0-----:R-:W-:Y:S02]  /*8e20*/  IMAD.MOV.U32 R15, RZ, RZ, -0x1 ;  /* 0xffffffffff0f7424 */ /* 0x001fe400078e00ff */
[----:B-1----:R-:W-:Y:S01]  /*8e30*/  FMUL R45, R11, R12 ;  /* 0x0000000c0b2d7220 */ /* 0x002fe20000400000 */
        /* <DEDUP_REMOVED lines=32> */
.L_x_21900:
[----:B------:R-:W-:Y:S02]  /*9040*/  IMAD.MOV.U32 R12, RZ, RZ, 0x8 ;  /* 0x00000008ff0c7424 */ /* 0x000fe400078e00ff */
[----:B------:R-:W-:-:S05]  /*9050*/  FADD R50, R13, R14 ;  /* 0x0000000e0d327221 */ /* 0x000fca0000000000 */
[----:B------:R-:W-:-:S07]  /*9060*/  MOV R13, R50 ;  /* 0x00000032000d7202 */ /* 0x000fce0000000f00 */
[----:B------:R-:W-:Y:S05]  /*9070*/  WARPSYNC.COLLECTIVE R15, `(.L_x_21901) ;  /* 0x000000000f087348 */ /* 0x000fea0003c00000 */
[----:B------:R0:W1:Y:S02]  /*9080*/  SHFL.BFLY P6, R14, R13, R12, R11 ;  /* 0x0c00000c0d0e7389 */ /* 0x00006400000c000b */
[----:B01----:R-:W-:Y:S05]  /*9090*/  ENDCOLLECTIVE ;  /* 0x000000000000791b */ /* 0x003fea0003800000 */
.L_x_21901:
[----:B------:R-:W-:Y:S02]  /*90a0*/  IMAD.MOV.U32 R12, RZ, RZ, 0x4 ;  /* 0x00000004ff0c7424 */ /* 0x000fe400078e00ff */
[----:B------:R-:W-:-:S05]  /*90b0*/  FADD R51, R50, R14 ;  /* 0x0000000e32337221 */ /* 0x000fca0000000000 */
[----:B------:R-:W-:-:S07]  /*90c0*/  MOV R13, R51 ;  /* 0x00000033000d7202 */ /* 0x000fce0000000f00 */
[----:B------:R-:W-:Y:S05]  /*90d0*/  WARPSYNC.COLLECTIVE R15, `(.L_x_21902) ;  /* 0x000000000f087348 */ /* 0x000fea0003c00000 */
[----:B------:R0:W1:Y:S02]  /*90e0*/  SHFL.BFLY P6, R14, R13, R12, R11 ;  /* 0x0c00000c0d0e7389 */ /* 0x00006400000c000b */
[----:B01----:R-:W-:Y:S05]  /*90f0*/  ENDCOLLECTIVE ;  /* 0x000000000000791b */ /* 0x003fea0003800000 */
.L_x_21902:
[----:B------:R-:W-:Y:S02]  /*9100*/  IMAD.MOV.U32 R12, RZ, RZ, 0x2 ;  /* 0x00000002ff0c7424 */ /* 0x000fe400078e00ff */
[----:B------:R-:W-:-:S05]  /*9110*/  FADD R52, R51, R14 ;  /* 0x0000000e33347221 */ /* 0x000fca0000000000 */
[----:B------:R-:W-:-:S07]  /*9120*/  MOV R13, R52 ;  /* 0x00000034000d7202 */ /* 0x000fce0000000f00 */
[----:B------:R-:W-:Y:S05]  /*9130*/  WARPSYNC.COLLECTIVE R15, `(.L_x_21903) ;  /* 0x000000000f087348 */ /* 0x000fea0003c00000 */
[----:B------:R0:W1:Y:S02]  /*9140*/  SHFL.BFLY P6, R14, R13, R12, R11 ;  /* 0x0c00000c0d0e7389 */ /* 0x00006400000c000b */
[----:B01----:R-:W-:Y:S05]  /*9150*/  ENDCOLLECTIVE ;  /* 0x000000000000791b */ /* 0x003fea0003800000 */
.L_x_21903:
[----:B------:R-:W-:Y:S02]  /*9160*/  IMAD.MOV.U32 R12, RZ, RZ, 0x1 ;  /* 0x00000001ff0c7424 */ /* 0x000fe400078e00ff */
[----:B------:R-:W-:-:S05]  /*9170*/  FADD R53, R52, R14 ;  /* 0x0000000e34357221 */ /* 0x000fca0000000000 */
[----:B------:R-:W-:-:S07]  /*9180*/  MOV R13, R53 ;  /* 0x00000035000d7202 */ /* 0x000fce0000000f00 */
[----:B------:R-:W-:Y:S05]  /*9190*/  WARPSYNC.COLLECTIVE R15, `(.L_x_21904) ;  /* 0x000000000f087348 */ /* 0x000fea0003c00000 */
[----:B------:R0:W1:Y:S02]  /*91a0*/  SHFL.BFLY P6, R14, R13, R12, R11 ;  /* 0x0c00000c0d0e7389 */ /* 0x00006400000c000b */
[----:B01----:R-:W-:Y:S05]  /*91b0*/  ENDCOLLECTIVE ;  /* 0x000000000000791b */ /* 0x003fea0003800000 */
.L_x_21904:
[----:B------:R-:W-:Y:S05]  /*91c0*/  BRA `(.L_x_21905) ;  /* 0xffffffd000547947 */ /* 0x000fea000383ffff */
        .weak           $__internal_338_$__cuda_sm3x_div_rn_noftz_f32_slowpath
        .type           $__internal_338_$__cuda_sm3x_div_rn_noftz_f32_slowpath,@function
        .size           $__internal_338_$__cuda_sm3x_div_rn_noftz_f32_slowpath,(.L_x_37715 - $__internal_338_$__cuda_sm3x_div_rn_noftz_f32_slowpath)
$__internal_338_$__cuda_sm3x_div_rn_noftz_f32_slowpath:
        /* <DEDUP_REMOVED lines=35> */
.L_x_21907:
        /* <DEDUP_REMOVED lines=51> */
.L_x_21914:
[----:B------:R-:W-:-:S04]  /*9730*/  LOP3.LUT R11, R11, 0x80000000, RZ, 0xc0, !PT ;  /* 0x800000000b0b7812 */ /* 0x000fc800078ec0ff */
[----:B------:R-:W-:Y:S01]  /*9740*/  LOP3.LUT R11, R11, 0x7f800000, RZ, 0xfc, !PT ;  /* 0x7f8000000b0b7812 */ /* 0x000fe200078efcff */
[----:B------:R-:W-:Y:S06]  /*9750*/  BRA `(.L_x_21915) ;  /* 0x0000000000047947 */ /* 0x000fec0003800000 */
.L_x_21913:
[----:B------:R-:W-:-:S07]  /*9760*/  IMAD R11, R54, 0x800000, R11 ;  /* 0x00800000360b7824 */ /* 0x000fce00078e020b */
.L_x_21915:
[----:B------:R-:W-:Y:S05]  /*9770*/  BSYNC.RECONVERGENT B2 ;  /* 0x0000000000027941 */ /* 0x000fea0003800200 */
.L_x_21912:
[----:B------:R-:W-:Y:S05]  /*9780*/  BRA `(.L_x_21916) ;  /* 0x0000000000207947 */ /* 0x000fea0003800000 */
.L_x_21911:
[----:B------:R-:W-:-:S04]  /*9790*/  LOP3.LUT R11, R11, 0x80000000, R52, 0x48, !PT ;  /* 0x800000000b0b7812 */ /* 0x000fc800078e4834 */
[----:B------:R-:W-:Y:S01]  /*97a0*/  LOP3.LUT R11, R11, 0x7f800000, RZ, 0xfc, !PT ;  /* 0x7f8000000b0b7812 */ /* 0x000fe200078efcff */
[----:B------:R-:W-:Y:S06]  /*97b0*/  BRA `(.L_x_21916) ;  /* 0x0000000000147947 */ /* 0x000fec0003800000 */
.L_x_21910:
[----:B------:R-:W-:Y:S01]  /*97c0*/  LOP3.LUT R11, R11, 0x80000000, R52, 0x48, !PT ;  /* 0x800000000b0b7812 */ /* 0x000fe200078e4834 */
[----:B------:R-:W-:Y:S06]  /*97d0*/  BRA `(.L_x_21916) ;  /* 0x00000000000c7947 */ /* 0x000fec0003800000 */
.L_x_21909:
[----:B------:R-:W0:Y:S01]  /*97e0*/  MUFU.RSQ R11, -QNAN ;  /* 0xffc00000000b7908 */ /* 0x000e220000001400 */
[----:B------:R-:W-:Y:S05]  /*97f0*/  BRA `(.L_x_21916) ;  /* 0x0000000000047947 */ /* 0x000fea0003800000 */
.L_x_21908:
[----:B------:R-:W-:-:S07]  /*9800*/  FADD.FTZ R11, R40, R11 ;  /* 0x0000000b280b7221 */ /* 0x000fce0000010000 */
.L_x_21916:
[----:B------:R-:W-:Y:S05]  /*9810*/  BSYNC.RECONVERGENT B1 ;  /* 0x0000000000017941 */ /* 0x000fea0003800200 */
.L_x_21906:
[----:B------:R-:W-:-:S04]  /*9820*/  HFMA2 R13, -RZ, RZ, 0, 0 ;  /* 0x00000000ff0d7431 */ /* 0x000fc800000001ff */
[----:B0-----:R-:W-:Y:S05]  /*9830*/  RET.REL.NODEC R12 `(_Z15SoftmaxWarpImplI22BroadcastScaleMaskLoadIffbLm2EiE11DirectStoreIffEfLi1ELi22ELi32ELi1ELb1EL9Algorithm0EEvT_T0_ll) ;  /* 0xffffff640cf07950 */ /* 0x001fea0003c3ffff */
.L_x_21917:
        /* <DEDUP_REMOVED lines=12> */
.L_x_37715:


//--------------------- .text._Z15SoftmaxWarpImplI22BroadcastScaleMaskLoadIffbLm2EiE11DirectStoreIffEfLi1ELi22ELi32ELi1ELb0EL9Algorithm0EEvT_T0_ll --------------------------
	.section	.text._Z15SoftmaxWarpImplI22BroadcastScaleMaskLoadIffbLm2EiE11DirectStoreIffEfLi1ELi22ELi32ELi1ELb0EL9Algorithm0EEvT_T0_ll,"ax",@progbits
	.align	128
        .global         _Z15SoftmaxWarpImplI22BroadcastScaleMaskLoadIffbLm2EiE11DirectStoreIffEfLi1ELi22ELi32ELi1ELb0EL9Algorithm0EEvT_T0_ll
        .type           _Z15SoftmaxWarpImplI22BroadcastScaleMaskLoadIffbLm2EiE11DirectStoreIffEfLi1ELi22ELi32ELi1ELb0EL9Algorithm0EEvT_T0_ll,@function
        .size           _Z15SoftmaxWarpImplI22BroadcastScaleMaskLoadIffbLm2EiE11DirectStoreIffEfLi1ELi22ELi32ELi1ELb0EL9Algorithm0EEvT_T0_ll,(.L_x_37716 - _Z15SoftmaxWarpImplI22BroadcastScaleMaskLoadIffbLm2EiE11DirectStoreIffEfLi1ELi22ELi32ELi1ELb0EL9Algorithm0EEvT_T0_ll)
        .other          _Z15SoftmaxWarpImplI22BroadcastScaleMaskLoadIffbLm2EiE11DirectStoreIffEfLi1ELi22ELi32ELi1ELb0EL9Algorithm0EEvT_T0_ll,@"STO_CUDA_ENTRY STV_DEFAULT"
_Z15SoftmaxWarpImplI22BroadcastScaleMaskLoadIffbLm2EiE11DirectStoreIffEfLi1ELi22ELi32ELi1ELb0EL9Algorithm0EEvT_T0_ll:
.text._Z15SoftmaxWarpImplI22BroadcastScaleMaskLoadIffbLm2EiE11DirectStoreIffEfLi1ELi22ELi32ELi1ELb0EL9Algorithm0EEvT_T0_ll:
        /* <DEDUP_REMOVED lines=27> */
.L_x_21918:
        /* <DEDUP_REMOVED lines=14> */
.L_x_21965:
[----:B--2---:R-:W-:Y:S01]  /*0290*/  IABS R0, UR49 ;  /* 0x0000003100007c13 */ /* 0x004fe20008000000 */
[----:B0-----:R-:W-:Y:S01]  /*02a0*/  IMAD R6, R35, UR48, R36 ;  /* 0x0000003023067c24 */ /* 0x001fe2000f8e0224 */
[----:B------:R-:W-:Y:S01]  /*02b0*/  UMOV UR4, URZ ;  /* 0x000000ff00047c82 */ /* 0x000fe20008000000 */
[----:B-1----:R-:W-:Y:S01]  /*02c0*/  R2UR UR8, R28 ;  /* 0x000000001c0872ca */ /* 0x002fe200000e0000 */
[----:B------:R-:W0:Y:S01]  /*02d0*/  LDC.64 R26, c[0x0][0x398] ;  /* 0x0000e600ff1a7b82 */ /* 0x000e220000000a00 */
[----:B------:R-:W-:Y:S02]  /*02e0*/  R2UR UR7, R0 ;  /* 0x00000000000772ca */ /* 0x000fe400000e0000 */
[----:B------:R-:W-:Y:S02]  /*02f0*/  IABS R8, R6 ;  /* 0x0000000600087213 */ /* 0x000fe40000000000 */
[----:B------:R-:W-:Y:S02]  /*0300*/  IADD3 R3, PT, PT, R6, 0x20, RZ ;  /* 0x0000002006037810 */ /* 0x000fe40007ffe0ff */
[----:B------:R-:W-:-:S02]  /*0310*/  R2UR UR9, R29 ;  /* 0x000000001d0972ca */ /* 0x000fc400000e0000 */
[----:B------:R-:W-:Y:S02]  /*0320*/  SHF.R.S64 R24, RZ, 0x1e, R6 ;  /* 0x0000001eff187819 */ /* 0x000fe40000001006 */
[----:B------:R-:W-:-:S03]  /*0330*/  LOP3.LUT R4, R6, UR49, RZ, 0x3c, !PT ;  /* 0x0000003106047c12 */ /* 0x000fc6000f8e3cff */
[----:B------:R-:W1:Y:S01]  /*0340*/  I2F.RP R0, UR7 ;  /* 0x0000000700007d06 */ /* 0x000e620008209400 */
[----:B------:R-:W-:Y:S02]  /*0350*/  IABS R22, R3 ;  /* 0x0000000300167213 */ /* 0x000fe40000000000 */
[----:B------:R-:W-:Y:S02]  /*0360*/  IADD3 R24, P0, PT, R24, UR36, RZ ;  /* 0x0000002418187c10 */ /* 0x000fe4000ff1e0ff */
[----:B------:R-:W-:Y:S02]  /*0370*/  ISETP.GE.AND P6, PT, R4, RZ, PT ;  /* 0x000000ff0400720c */ /* 0x000fe40003fc6270 */
[----:B------:R-:W-:Y:S01]  /*0380*/  LEA.HI.X.SX32 R25, R6, UR37, 0x2, P0 ;  /* 0x0000002506197c11 */ /* 0x000fe200080f16ff */
[----:B-1----:R-:W1:Y:S01]  /*0390*/  MUFU.RCP R0, R0 ;  /* 0x0000000000007308 */ /* 0x002e620000001000 */
[----:B------:R-:W-:-:S03]  /*03a0*/  SHF.R.S64 R4, RZ, 0x1e, R3 ;  /* 0x0000001eff047819 */ /* 0x000fc60000001003 */
[----:B------:R2:W3:Y:S01]  /*03b0*/  LDG.E R24, desc[UR8][R24.64] ;  /* 0x0000000818187981 */ /* 0x0004e2000c1e1900 */
[----:B-1----:R-:W-:Y:S02]  /*03c0*/  VIADD R2, R0, 0xffffffe ;  /* 0x0ffffffe00027836 */ /* 0x002fe40000000000 */
[----:B------:R-:W-:-:S04]  /*03d0*/  VIADD R0, R6, 0x40 ;  /* 0x0000004006007836 */ /* 0x000fc80000000000 */
[----:B------:R-:W1:Y:S01]  /*03e0*/  F2I.FTZ.U32.TRUNC.NTZ R2, R2 ;  /* 0x0000000200027305 */ /* 0x000e62000021f000 */
[----:B------:R-:W-:-:S04]  /*03f0*/  LOP3.LUT R9, R0, UR49, RZ, 0x3c, !PT ;  /* 0x0000003100097c12 */ /* 0x000fc8000f8e3cff */
[----:B------:R-:W-:Y:S02]  /*0400*/  ISETP.GE.AND P3, PT, R9, RZ, PT ;  /* 0x000000ff0900720c */ /* 0x000fe40003f66270 */
[----:B-1----:R-:W-:Y:S01]  /*0410*/  R2UR UR5, R2 ;  /* 0x00000000020572ca */ /* 0x002fe200000e0000 */
[----:B------:R-:W-:Y:S01]  /*0420*/  VIADD R9, R6, 0x60 ;  /* 0x0000006006097836 */ /* 0x000fe20000000000 */
[----:B------:R-:W-:Y:S02]  /*0430*/  SHF.R.S64 R12, RZ, 0x1e, R0 ;  /* 0x0000001eff0c7819 */ /* 0x000fe40000001000 */
[----:B------:R-:W-:Y:S02]  /*0440*/  IADD3 R4, P0, PT, R4, UR36, RZ ;  /* 0x0000002404047c10 */ /* 0x000fe4000ff1e0ff */
[----:B------:R-:W-:-:S07]  /*0450*/  LOP3.LUT R2, R3, UR49, RZ, 0x3c, !PT ;  /* 0x0000003103027c12 */ /* 0x000fce000f8e3cff */
[----:B------:R-:W-:Y:S01]  /*0460*/  UIADD3 UR6, UPT, UPT, URZ, -UR5, URZ ;  /* 0x80000005ff067290 */ /* 0x000fe2000fffe0ff */
[----:B--2---:R-:W-:Y:S02]  /*0470*/  IABS R25, R0 ;  /* 0x0000000000197213 */ /* 0x004fe40000000000 */
[----:B------:R-:W-:Y:S01]  /*0480*/  SHF.R.S64 R14, RZ, 0x1e, R9 ;  /* 0x0000001eff0e7819 */ /* 0x000fe20000001009 */
[----:B------:R-:W-:Y:S01]  /*0490*/  UIMAD UR6, UR6, UR7, URZ ;  /* 0x00000007060672a4 */ /* 0x000fe2000f8e02ff */
[----:B------:R-:W-:Y:S02]  /*04a0*/  IADD3 R12, P2, PT, R12, UR36, RZ ;  /* 0x000000240c0c7c10 */ /* 0x000fe4000ff5e0ff */
[----:B------:R-:W-:Y:S01]  /*04b0*/  ISETP.GE.AND P4, PT, R2, RZ, PT ;  /* 0x000000ff0200720c */ /* 0x000fe20003f86270 */
[----:B------:R-:W-:-:S06]  /*04c0*/  UIMAD.WIDE.U32 UR4, UR5, UR6, UR4 ;  /* 0x00000006050472a5 */ /* 0x000fcc000f8e0004 */
[----:B------:R-:W-:-:S05]  /*04d0*/  IMAD.HI.U32 R7, R8, UR5, RZ ;  /* 0x0000000508077c27 */ /* 0x000fca000f8e00ff */
[----:B------:R-:W-:-:S05]  /*04e0*/  IADD3 R5, PT, PT, -R7, RZ, RZ ;  /* 0x000000ff07057210 */ /* 0x000fca0007ffe1ff */
[----:B------:R-:W-:Y:S02]  /*04f0*/  IMAD R8, R5, UR7, R8 ;  /* 0x0000000705087c24 */ /* 0x000fe4000f8e0208 */
[----:B------:R-:W-:-:S03]  /*0500*/  IMAD.HI.U32 R11, R22, UR5, RZ ;  /* 0x00000005160b7c27 */ /* 0x000fc6000f8e00ff */
[----:B------:R-:W-:Y:S02]  /*0510*/  ISETP.LT.U32.AND P1, PT, R8, UR7, PT ;  /* 0x0000000708007c0c */ /* 0x000fe4000bf21070 */
[----:B------:R-:W-:Y:S02]  /*0520*/  IADD3 R17, PT, PT, -R11, RZ, RZ ;  /* 0x000000ff0b117210 */ /* 0x000fe40007ffe1ff */
[----:B------:R-:W-:Y:S01]  /*0530*/  LEA.HI.X.SX32 R5, R3, UR37, 0x2, P0 ;  /* 0x0000002503057c11 */ /* 0x000fe200080f16ff */
[----:B------:R-:W-:Y:S01]  /*0540*/  IMAD.HI.U32 R2, R25, UR5, RZ ;  /* 0x0000000519027c27 */ /* 0x000fe2000f8e00ff */
[----:B------:R-:W-:-:S03]  /*0550*/  IADD3 R14, P0, PT, R14, UR36, RZ ;  /* 0x000000240e0e7c10 */ /* 0x000fc6000ff1e0ff */
[----:B------:R-:W-:Y:S01]  /*0560*/  IMAD R22, R17, UR7, R22 ;  /* 0x0000000711167c24 */ /* 0x000fe2000f8e0216 */
[----:B------:R-:W-:Y:S01]  /*0570*/  R2UR UR10, R28 ;  /* 0x000000001c0a72ca */ /* 0x000fe200000e0000 */
[----:B------:R1:W2:Y:S01]  /*0580*/  LDG.E R23, desc[UR8][R4.64] ;  /* 0x0000000804177981 */ /* 0x0002a2000c1e1900 */
[----:B------:R-:W-:Y:S02]  /*0590*/  R2UR UR11, R29 ;  /* 0x000000001d0b72ca */ /* 0x000fe400000e0000 */
[----:B------:R-:W-:Y:S02]  /*05a0*/  @!P1 IADD3 R8, PT, PT, R8, -UR7, RZ ;  /* 0x8000000708089c10 */ /* 0x000fe4000fffe0ff */
[----:B------:R-:W-:Y:S01]  /*05b0*/  LEA.HI.X.SX32 R13, R0, UR37, 0x2, P2 ;  /* 0x00000025000d7c11 */ /* 0x000fe200090f16ff */
[----:B------:R-:W-:Y:S01]  /*05c0*/  IMAD.MOV R10, RZ, RZ, -R2 ;  /* 0x000000ffff0a7224 */ /* 0x000fe200078e0a02 */
[----:B------:R-:W-:Y:S02]  /*05d0*/  LEA.HI.X.SX32 R15, R9, UR37, 0x2, P0 ;  /* 0x00000025090f7c11 */ /* 0x000fe400080f16ff */
[----:B------:R-:W-:Y:S01]  /*05e0*/  ISETP.LT.U32.AND P2, PT, R22, UR7, PT ;  /* 0x0000000716007c0c */ /* 0x000fe2000bf41070 */
[----:B-1----:R-:W1:Y:S01]  /*05f0*/  LDC.64 R4, c[0x0][0x390] ;  /* 0x0000e400ff047b82 */ /* 0x002e620000000a00 */
[----:B------:R-:W-:-:S02]  /*0600*/  R2UR UR12, R28 ;  /* 0x000000001c0c72ca */ /* 0x000fc400000e0000 */
[----:B------:R-:W-:Y:S01]  /*0610*/  R2UR UR13, R29 ;  /* 0x000000001d0d72ca */ /* 0x000fe200000e0000 */
[----:B------:R4:W5:Y:S01]  /*0620*/  LDG.E R21, desc[UR10][R12.64] ;  /* 0x0000000a0c157981 */ /* 0x000962000c1e1900 */
[----:B------:R-:W-:Y:S01]  /*0630*/  ISETP.GE.U32.AND P0, PT, R8, UR7, PT ;  /* 0x0000000708007c0c */ /* 0x000fe2000bf06070 */
[----:B------:R-:W-:Y:S02]  /*0640*/  IMAD R25, R10, UR7, R25 ;  /* 0x000000070a197c24 */ /* 0x000fe4000f8e0219 */
[C---:B------:R-:W-:Y:S02]  /*0650*/  VIADD R10, R6.reuse, 0x80 ;  /* 0x00000080060a7836 */ /* 0x040fe40000000000 */
[----:B------:R-:W-:Y:S01]  /*0660*/  @!P1 VIADD R7, R7, 0x1 ;  /* 0x0000000107079836 */ /* 0x000fe20000000000 */
[----:B------:R-:W-:Y:S02]  /*0670*/  IADD3 R8, PT, PT, R6, 0xa0, RZ ;  /* 0x000000a006087810 */ /* 0x000fe40007ffe0ff */
[----:B----4-:R-:W-:-:S02]  /*0680*/  SHF.R.S64 R12, RZ, 0x1e, R10 ;  /* 0x0000001eff0c7819 */ /* 0x010fc4000000100a */
[----:B------:R-:W-:Y:S01]  /*0690*/  @!P2 IADD3 R22, PT, PT, R22, -UR7, RZ ;  /* 0x800000071616ac10 */ /* 0x000fe2000fffe0ff */
[----:B------:R4:W5:Y:S02]  /*06a0*/  LDG.E R20, desc[UR12][R14.64] ;  /* 0x0000000c0e147981 */ /* 0x000964000c1e1900 */
[----:B------:R-:W-:Y:S01]  /*06b0*/  @P0 VIADD R7, R7, 0x1 ;  /* 0x0000000107070836 */ /* 0x000fe20000000000 */
[----:B------:R-:W-:Y:S02]  /*06c0*/  SHF.R.S64 R16, RZ, 0x1e, R8 ;  /* 0x0000001eff107819 */ /* 0x000fe40000001008 */
[----:B------:R-:W-:Y:S02]  /*06d0*/  IABS R30, R9 ;  /* 0x00000009001e7213 */ /* 0x000fe40000000000 */
[----:B------:R-:W-:Y:S01]  /*06e0*/  ISETP.GE.U32.AND P0, PT, R22, UR7, PT ;  /* 0x0000000716007c0c */ /* 0x000fe2000bf06070 */
[----:B------:R-:W-:Y:S01]  /*06f0*/  IMAD.MOV.U32 R22, RZ, RZ, R7 ;  /* 0x000000ffff167224 */ /* 0x000fe200078e0007 */
[----:B----4-:R-:W-:Y:S01]  /*0700*/  IADD3 R14, P5, PT, R12, UR36, RZ ;  /* 0x000000240c0e7c10 */ /* 0x010fe2000ffbe0ff */
[----:B------:R-:W-:Y:S01]  /*0710*/  IMAD.HI.U32 R12, R30, UR5, RZ ;  /* 0x000000051e0c7c27 */ /* 0x000fe2000f8e00ff */
[----:B------:R-:W-:-:S02]  /*0720*/  IADD3 R16, P1, PT, R16, UR36, RZ ;  /* 0x0000002410107c10 */ /* 0x000fc4000ff3e0ff */
[----:B------:R-:W-:Y:S02]  /*0730*/  LEA.HI.X.SX32 R15, R10, UR37, 0x2, P5 ;  /* 0x000000250a0f7c11 */ /* 0x000fe4000a8f16ff */
[----:B------:R-:W-:Y:S01]  /*0740*/  ISETP.LT.U32.AND P5, PT, R25, UR7, PT ;  /* 0x0000000719007c0c */ /* 0x000fe2000bfa1070 */
[----:B------:R-:W-:Y:S01]  /*0750*/  @!P6 IMAD.MOV R22, RZ, RZ, -R22 ;  /* 0x000000ffff16e224 */ /* 0x000fe200078e0a16 */
[----:B------:R-:W-:Y:S01]  /*0760*/  @!P2 IADD3 R11, PT, PT, R11, 0x1, RZ ;  /* 0x000000010b0ba810 */ /* 0x000fe20007ffe0ff */
[----:B------:R-:W4:Y:S01]  /*0770*/  LDG.E R19, desc[UR8][R14.64] ;  /* 0x000000080e137981 */ /* 0x000f22000c1e1900 */
[----:B------:R-:W-:Y:S02]  /*0780*/  ISETP.NE.AND P2, PT, RZ, UR49, PT ;  /* 0x00000031ff007c0c */ /* 0x000fe4000bf45270 */
[----:B------:R-:W-:Y:S02]  /*0790*/  LOP3.LUT R7, RZ, UR49, RZ, 0x33, !PT ;  /* 0x00000031ff077c12 */ /* 0x000fe4000f8e33ff */
[----:B------:R-:W-:-:S02]  /*07a0*/  LEA.HI.X.SX32 R17, R8, UR37, 0x2, P1 ;  /* 0x0000002508117c11 */ /* 0x000fc400088f16ff */
[----:B-1----:R-:W-:Y:S02]  /*07b0*/  ISETP.NE.U32.AND P1, PT, R4, 0x1, PT ;  /* 0x000000010400780c */ /* 0x002fe40003f25070 */
[----:B------:R-:W-:Y:S01]  /*07c0*/  IADD3 R13, PT, PT, -R12, RZ, RZ ;  /* 0x000000ff0c0d7210 */ /* 0x000fe20007ffe1ff */
[----:B------:R-:W-:Y:S01]  /*07d0*/  @P0 VIADD R11, R11, 0x1 ;  /* 0x000000010b0b0836 */ /* 0x000fe20000000000 */
[----:B------:R-:W-:Y:S01]  /*07e0*/  SEL R22, R7, R22, !P2 ;  /* 0x0000001607167207 */ /* 0x000fe20005000000 */
[----:B------:R-:W-:Y:S01]  /*07f0*/  @!P5 VIADD R2, R2, 0x1 ;  /* 0x000000010202d836 */ /* 0x000fe20000000000 */
[----:B------:R-:W-:Y:S01]  /*0800*/  ISETP.NE.AND.EX P1, PT, R5, RZ, PT, P1 ;  /* 0x000000ff0500720c */ /* 0x000fe20003f25310 */
[----:B------:R-:W-:Y:S01]  /*0810*/  IMAD R30, R13, UR7, R30 ;  /* 0x000000070d1e7c24 */ /* 0x000fe2000f8e021e */
[----:B------:R-:W-:Y:S01]  /*0820*/  IABS R4, R8 ;  /* 0x0000000800047213 */ /* 0x000fe20000000000 */
[----:B------:R1:W4:Y:S01]  /*0830*/  LDG.E R18, desc[UR10][R16.64] ;  /* 0x0000000a10127981 */ /* 0x000322000c1e1900 */
[----:B------:R-:W-:-:S02]  /*0840*/  IADD3 R5, PT, PT, -R22, RZ, RZ ;  /* 0x000000ff16057210 */ /* 0x000fc40007ffe1ff */
[----:B------:R-:W-:Y:S02]  /*0850*/  @!P5 IADD3 R25, PT, PT, R25, -UR7, RZ ;  /* 0x800000071919dc10 */ /* 0x000fe4000fffe0ff */
[----:B0-----:R-:W-:Y:S01]  /*0860*/  ISETP.NE.U32.AND P0, PT, R26, 0x1, PT ;  /* 0x000000011a00780c */ /* 0x001fe20003f05070 */
[----:B------:R-:W-:Y:S01]  /*0870*/  @!P4 IMAD.MOV R11, RZ, RZ, -R11 ;  /* 0x000000ffff0bc224 */ /* 0x000fe200078e0a0b */
[----:B------:R-:W-:Y:S01]  /*0880*/  MOV R26, R4 ;  /* 0x00000004001a7202 */ /* 0x000fe20000000f00 */
[----:B------:R-:W-:Y:S01]  /*0890*/  IMAD R4, R5, UR49, R6 ;  /* 0x0000003105047c24 */ /* 0x000fe2000f8e0206 */
[----:B------:R-:W-:Y:S02]  /*08a0*/  ISETP.GE.U32.AND P6, PT, R25, UR7, PT ;  /* 0x0000000719007c0c */ /* 0x000fe4000bfc6070 */
[----:B------:R-:W-:Y:S02]  /*08b0*/  ISETP.NE.AND.EX P0, PT, R27, RZ, PT, P0 ;  /* 0x000000ff1b00720c */ /* 0x000fe40003f05300 */
[----:B------:R-:W-:-:S02]  /*08c0*/  ISETP.LT.U32.AND P4, PT, R30, UR7, PT ;  /* 0x000000071e007c0c */ /* 0x000fc4000bf81070 */
[----:B------:R-:W-:Y:S02]  /*08d0*/  SEL R22, R22, RZ, P1 ;  /* 0x000000ff16167207 */ /* 0x000fe40000800000 */
[----:B------:R-:W-:Y:S02]  /*08e0*/  IABS R25, R10 ;  /* 0x0000000a00197213 */ /* 0x000fe40000000000 */
[----:B------:R-:W-:Y:S01]  /*08f0*/  SEL R4, R4, RZ, P0 ;  /* 0x000000ff04047207 */ /* 0x000fe20000000000 */
[----:B------:R-:W-:Y:S01]  /*0900*/  IMAD R5, R22, UR44, RZ ;  /* 0x0000002c16057c24 */ /* 0x000fe2000f8e02ff */
[----:B------:R-:W-:Y:S01]  /*0910*/  SEL R11, R7, R11, !P2 ;  /* 0x0000000b070b7207 */ /* 0x000fe20005000000 */
[----:B------:R-:W-:-:S04]  /*0920*/  IMAD.HI.U32 R13, R25, UR5, RZ ;  /* 0x00000005190d7c27 */ /* 0x000fc8000f8e00ff */
[----:B------:R-:W-:Y:S02]  /*0930*/  IMAD R5, R4, UR45, R5 ;  /* 0x0000002d04057c24 */ /* 0x000fe4000f8e0205 */
[----:B-1----:R-:W-:Y:S02]  /*0940*/  IMAD.MOV R16, RZ, RZ, -R13 ;  /* 0x000000ffff107224 */ /* 0x002fe400078e0a0d */
[----:B------:R-:W-:Y:S01]  /*0950*/  IMAD.MOV R14, RZ, RZ, -R11 ;  /* 0x000000ffff0e7224 */ /* 0x000fe200078e0a0b */
[----:B------:R-:W-:Y:S01]  /*0960*/  @!P4 IADD3 R30, PT, PT, R30, -UR7, RZ ;  /* 0x800000071e1ecc10 */ /* 0x000fe2000fffe0ff */
[----:B------:R-:W-:Y:S01]  /*0970*/  IMAD R25, R16, UR7, R25 ;  /* 0x0000000710197c24 */ /* 0x000fe2000f8e0219 */
[----:B------:R-:W-:Y:S01]  /*0980*/  @P6 IADD3 R2, PT, PT, R2, 0x1, RZ ;  /* 0x0000000102026810 */ /* 0x000fe20007ffe0ff */
[----:B------:R-:W-:Y:S01]  /*0990*/  IMAD R3, R14, UR49, R3 ;  /* 0x000000310e037c24 */ /* 0x000fe2000f8e0203 */
[----:B------:R-:W-:Y:S01]  /*09a0*/  IADD3 R4, P6, PT, R5, UR38, RZ ;  /* 0x0000002605047c10 */ /* 0x000fe2000ffde0ff */
[----:B------:R-:W-:Y:S01]  /*09b0*/  IMAD.HI.U32 R15, R26, UR5, RZ ;  /* 0x000000051a0f7c27 */ /* 0x000fe2000f8e00ff */
[----:B------:R-:W-:-:S02]  /*09c0*/  SEL R11, R11, RZ, P1 ;  /* 0x000000ff0b0b7207 */ /* 0x000fc40000800000 */
[----:B------:R-:W-:Y:S02]  /*09d0*/  ISETP.GE.U32.AND P5, PT, R30, UR7, PT ;  /* 0x000000071e007c0c */ /* 0x000fe4000bfa6070 */
[----:B------:R-:W-:Y:S02]  /*09e0*/  LEA.HI.X.SX32 R5, R5, UR39, 0x1, P6 ;  /* 0x0000002705057c11 */ /* 0x000fe4000b0f0eff */
[----:B------:R-:W-:Y:S01]  /*09f0*/  ISETP.LT.U32.AND P6, PT, R25, UR7, PT ;  /* 0x0000000719007c0c */ /* 0x000fe2000bfc1070 */
[----:B------:R-:W-:Y:S01]  /*0a00*/  IMAD R14, R11, UR44, RZ ;  /* 0x0000002c0b0e7c24 */ /* 0x000fe2000f8e02ff */
[----:B------:R-:W-:Y:S01]  /*0a10*/  SEL R3, R3, RZ, P0 ;  /* 0x000000ff03037207 */ /* 0x000fe20000000000 */
[----:B------:R-:W-:Y:S01]  /*0a20*/  VIADD R11, R6, 0xc0 ;  /* 0x000000c0060b7836 */ /* 0x000fe20000000000 */
[----:B------:R-:W-:Y:S02]  /*0a30*/  IADD3 R17, PT, PT, -R15, RZ, RZ ;  /* 0x000000ff0f117210 */ /* 0x000fe40007ffe1ff */
[----:B------:R-:W-:Y:S01]  /*0a40*/  MOV R22, R2 ;  /* 0x0000000200167202 */ /* 0x000fe20000000f00 */
[----:B------:R-:W-:Y:S01]  /*0a50*/  IMAD R3, R3, UR45, R14 ;  /* 0x0000002d03037c24 */ /* 0x000fe2000f8e020e */
[----:B------:R-:W-:Y:S01]  /*0a60*/  @!P4 IADD3 R12, PT, PT, R12, 0x1, RZ ;  /* 0x000000010c0cc810 */ /* 0x000fe20007ffe0ff */
[----:B------:R-:W-:Y:S01]  /*0a70*/  IMAD R26, R17, UR7, R26 ;  /* 0x00000007111a7c24 */ /* 0x000fe2000f8e021a */
[----:B------:R-:W-:Y:S01]  /*0a80*/  SHF.R.S64 R16, RZ, 0x1e, R11 ;  /* 0x0000001eff107819 */ /* 0x000fe2000000100b */
[----:B------:R-:W-:Y:S01]  /*0a90*/  @!P3 IMAD.MOV R22, RZ, RZ, -R22 ;  /* 0x000000ffff16b224 */ /* 0x000fe200078e0a16 */
[----:B------:R-:W-:Y:S01]  /*0aa0*/  IADD3 R2, P3, PT, R3, UR38, RZ ;  /* 0x0000002603027c10 */ /* 0x000fe2000ff7e0ff */
[----:B------:R-:W-:Y:S01]  /*0ab0*/  @P5 VIADD R12, R12, 0x1 ;  /* 0x000000010c0c5836 */ /* 0x000fe20000000000 */
[----:B------:R-:W-:-:S02]  /*0ac0*/  LOP3.LUT R14, R9, UR49, RZ, 0x3c, !PT ;  /* 0x00000031090e7c12 */ /* 0x000fc4000f8e3cff */
[----:B------:R-:W-:Y:S02]  /*0ad0*/  IADD3 R16, P4, PT, R16, UR36, RZ ;  /* 0x0000002410107c10 */ /* 0x000fe4000ff9e0ff */
[----:B------:R-:W-:Y:S02]  /*0ae0*/  ISETP.LT.U32.AND P5, PT, R26, UR7, PT ;  /* 0x000000071a007c0c */ /* 0x000fe4000bfa1070 */
[----:B------:R-:W-:Y:S02]  /*0af0*/  IABS R27, R11 ;  /* 0x0000000b001b7213 */ /* 0x000fe40000000000 */
[----:B------:R-:W-:Y:S02]  /*0b00*/  @!P6 IADD3 R25, PT, PT, R25, -UR7, RZ ;  /* 0x800000071919ec10 */ /* 0x000fe4000fffe0ff */
[----:B------:R-:W-:Y:S02]  /*0b10*/  LEA.HI.X.SX32 R3, R3, UR39, 0x1, P3 ;  /* 0x0000002703037c11 */ /* 0x000fe400098f0eff */
[----:B------:R-:W-:-:S02]  /*0b20*/  ISETP.GE.AND P3, PT, R14, RZ, PT ;  /* 0x000000ff0e00720c */ /* 0x000fc40003f66270 */
[----:B------:R-:W-:Y:S01]  /*0b30*/  LEA.HI.X.SX32 R17, R11, UR37, 0x2, P4 ;  /* 0x000000250b117c11 */ /* 0x000fe2000a0f16ff */
[----:B------:R-:W-:Y:S01]  /*0b40*/  IMAD.HI.U32 R14, R27, UR5, RZ ;  /* 0x000000051b0e7c27 */ /* 0x000fe2000f8e00ff */
[----:B------:R-:W-:-:S03]  /*0b50*/  ISETP.GE.U32.AND P4, PT, R25, UR7, PT ;  /* 0x0000000719007c0c */ /* 0x000fc6000bf86070 */
[----:B------:R-:W-:Y:S01]  /*0b60*/  IMAD.MOV R30, RZ, RZ, -R14 ;  /* 0x000000ffff1e7224 */ /* 0x000fe200078e0a0e */
[----:B------:R-:W-:Y:S01]  /*0b70*/  MOV R32, R12 ;  /* 0x0000000c00207202 */ /* 0x000fe20000000f00 */
[----:B------:R-:W-:Y:S01]  /*0b80*/  @!P5 VIADD R26, R26, -UR7 ;  /* 0x800000071a1adc36 */ /* 0x000fe20008000000 */
[----:B------:R-:W-:Y:S01]  /*0b90*/  LOP3.LUT R25, R10, UR49, RZ, 0x3c, !PT ;  /* 0x000000310a197c12 */ /* 0x000fe2000f8e3cff */
[----:B------:R-:W-:Y:S02]  /*0ba0*/  IMAD R27, R30, UR7, R27 ;  /* 0x000000071e1b7c24 */ /* 0x000fe4000f8e021b */
[----:B------:R-:W-:Y:S01]  /*0bb0*/  @!P6 VIADD R13, R13, 0x1 ;  /* 0x000000010d0de836 */ /* 0x000fe20000000000 */
[----:B------:R-:W-:Y:S01]  /*0bc0*/  IADD3 R12, PT, PT, R6, 0xe0, RZ ;  /* 0x000000e0060c7810 */ /* 0x000fe20007ffe0ff */
[----:B------:R0:W4:Y:S01]  /*0bd0*/  LDG.E R17, desc[UR8][R16.64] ;  /* 0x0000000810117981 */ /* 0x000122000c1e1900 */
[----:B------:R-:W-:Y:S01]  /*0be0*/  @!P3 IADD3 R32, PT, PT, -R32, RZ, RZ ;  /* 0x000000ff2020b210 */ /* 0x000fe20007ffe1ff */
[----:B------:R-:W-:Y:S01]  /*0bf0*/  @P4 VIADD R13, R13, 0x1 ;  /* 0x000000010d0d4836 */ /* 0x000fe20000000000 */
[----:B------:R-:W-:-:S02]  /*0c00*/  ISETP.GE.U32.AND P3, PT, R26, UR7, PT ;  /* 0x000000071a007c0c */ /* 0x000fc4000bf66070 */
[----:B------:R-:W-:Y:S02]  /*0c10*/  ISETP.LT.U32.AND P6, PT, R27, UR7, PT ;  /* 0x000000071b007c0c */ /* 0x000fe4000bfc1070 */
[----:B------:R-:W-:Y:S02]  /*0c20*/  ISETP.GE.AND P4, PT, R25, RZ, PT ;  /* 0x000000ff1900720c */ /* 0x000fe40003f86270 */
[----:B------:R-:W-:Y:S01]  /*0c30*/  IABS R25, R12 ;  /* 0x0000000c00197213 */ /* 0x000fe20000000000 */
[----:B------:R-:W-:Y:S01]  /*0c40*/  IMAD.MOV.U32 R38, RZ, RZ, R13 ;  /* 0x000000ffff267224 */ /* 0x000fe200078e000d */
[----:B------:R-:W-:-:S03]  /*0c50*/  @!P5 IADD3 R15, PT, PT, R15, 0x1, RZ ;  /* 0x000000010f0fd810 */ /* 0x000fc60007ffe0ff */
[----:B------:R-:W-:Y:S01]  /*0c60*/  IMAD.HI.U32 R13, R25, UR5, RZ ;  /* 0x00000005190d7c27 */ /* 0x000fe2000f8e00ff */
[----:B------:R-:W-:-:S03]  /*0c70*/  SHF.R.S64 R26, RZ, 0x1e, R12 ;  /* 0x0000001eff1a7819 */ /* 0x000fc6000000100c */
[----:B0-----:R-:W-:Y:S01]  /*0c80*/  IMAD.MOV R16, RZ, RZ, -R13 ;  /* 0x000000ffff107224 */ /* 0x001fe200078e0a0d */
[----:B------:R-:W-:Y:S01]  /*0c90*/  @!P6 IADD3 R27, PT, PT, R27, -UR7, RZ ;  /* 0x800000071b1bec10 */ /* 0x000fe2000fffe0ff */
[----:B------:R-:W-:Y:S01]  /*0ca0*/  @P3 VIADD R15, R15, 0x1 ;  /* 0x000000010f0f3836 */ /* 0x000fe20000000000 */
[----:B------:R-:W-:Y:S01]  /*0cb0*/  SEL R22, R7, R22, !P2 ;  /* 0x0000001607167207 */ /* 0x000fe20005000000 */
[----:B------:R-:W-:Y:S01]  /*0cc0*/  IMAD R25, R16, UR7, R25 ;  /* 0x0000000710197c24 */ /* 0x000fe2000f8e0219 */
[----:B------:R-:W-:Y:S02]  /*0cd0*/  IADD3 R26, P5, PT, R26, UR36, RZ ;  /* 0x000000241a1a7c10 */ /* 0x000fe4000ffbe0ff */
[----:B------:R-:W-:Y:S02]  /*0ce0*/  @!P4 IADD3 R38, PT, PT, -R38, RZ, RZ ;  /* 0x000000ff2626c210 */ /* 0x000fe40007ffe1ff */
[----:B------:R-:W-:Y:S02]  /*0cf0*/  ISETP.GE.U32.AND P4, PT, R27, UR7, PT ;  /* 0x000000071b007c0c */ /* 0x000fe4000bf86070 */
[----:B------:R-:W-:Y:S01]  /*0d00*/  MOV R30, R15 ;  /* 0x0000000f001e7202 */ /* 0x000fe20000000f00 */
[----:B------:R-:W-:Y:S01]  /*0d10*/  IMAD.MOV R15, RZ, RZ, -R22 ;  /* 0x000000ffff0f7224 */ /* 0x000fe200078e0a16 */
[----:B------:R-:W-:-:S02]  /*0d20*/  LEA.HI.X.SX32 R27, R12, UR37, 0x2, P5 ;  /* 0x000000250c1b7c11 */ /* 0x000fc4000a8f16ff */
[----:B------:R-:W-:Y:S02]  /*0d30*/  SEL R32, R7, R32, !P2 ;  /* 0x0000002007207207 */ /* 0x000fe40005000000 */
[----:B------:R-:W-:Y:S02]  /*0d40*/  LOP3.LUT R16, R8, UR49, RZ, 0x3c, !PT ;  /* 0x0000003108107c12 */ /* 0x000fe4000f8e3cff */
[----:B------:R-:W-:Y:S01]  /*0d50*/  ISETP.LT.U32.AND P5, PT, R25, UR7, PT ;  /* 0x0000000719007c0c */ /* 0x000fe2000bfa1070 */
[----:B------:R-:W-:Y:S01]  /*0d60*/  IMAD R0, R15, UR49, R0 ;  /* 0x000000310f007c24 */ /* 0x000fe2000f8e0200 */
[----:B------:R-:W-:Y:S02]  /*0d70*/  IADD3 R40, PT, PT, -R32, RZ, RZ ;  /* 0x000000ff20287210 */ /* 0x000fe40007ffe1ff */
[----:B------:R-:W-:Y:S02]  /*0d80*/  ISETP.GE.AND P3, PT, R16, RZ, PT ;  /* 0x000000ff1000720c */ /* 0x000fe40003f66270 */
[----:B------:R-:W-:Y:S01]  /*0d90*/  SEL R22, R22, RZ, P1 ;  /* 0x000000ff16167207 */ /* 0x000fe20000800000 */
[----:B------:R-:W-:Y:S01]  /*0da0*/  IMAD R15, R40, UR49, R9 ;  /* 0x00000031280f7c24 */ /* 0x000fe2000f8e0209 */
[----:B------:R-:W-:Y:S01]  /*0db0*/  SEL R0, R0, RZ, P0 ;  /* 0x000000ff00007207 */ /* 0x000fe20000000000 */
[----:B------:R0:W4:Y:S02]  /*0dc0*/  LDG.E R16, desc[UR8][R26.64] ;  /* 0x000000081a107981 */ /* 0x000124000c1e1900 */
[----:B------:R-:W-:Y:S01]  /*0dd0*/  IMAD R9, R22, UR44, RZ ;  /* 0x0000002c16097c24 */ /* 0x000fe2000f8e02ff */
[----:B------:R-:W-:Y:S01]  /*0de0*/  SEL R32, R32, RZ, P1 ;  /* 0x000000ff20207207 */ /* 0x000fe20000800000 */
[----:B------:R-:W-:-:S02]  /*0df0*/  @!P5 VIADD R25, R25, -UR7 ;  /* 0x800000071919dc36 */ /* 0x000fc40008000000 */
[----:B------:R-:W-:Y:S02]  /*0e00*/  IMAD R9, R0, UR45, R9 ;  /* 0x0000002d00097c24 */ /* 0x000fe4000f8e0209 */
[----:B------:R-:W-:Y:S01]  /*0e10*/  VIADD R0, R6, 0x100 ;  /* 0x0000010006007836 */ /* 0x000fe20000000000 */
[----:B------:R-:W-:Y:S01]  /*0e20*/  @!P3 IADD3 R30, PT, PT, -R30, RZ, RZ ;  /* 0x000000ff1e1eb210 */ /* 0x000fe20007ffe1ff */
[----:B0-----:R-:W-:Y:S01]  /*0e30*/  IMAD R26, R32, UR44, RZ ;  /* 0x0000002c201a7c24 */ /* 0x001fe2000f8e02ff */
[----:B------:R-:W-:Y:S02]  /*0e40*/  ISETP.GE.U32.AND P3, PT, R25, UR7, PT ;  /* 0x0000000719007c0c */ /* 0x000fe4000bf66070 */
[----:B------:R-:W-:Y:S02]  /*0e50*/  SEL R15, R15, RZ, P0 ;  /* 0x000000ff0f0f7207 */ /* 0x000fe40000000000 */
[----:B------:R-:W-:Y:S02]  /*0e60*/  IABS R25, R0 ;  /* 0x0000000000197213 */ /* 0x000fe40000000000 */
[----:B------:R-:W-:Y:S01]  /*0e70*/  SEL R38, R7, R38, !P2 ;  /* 0x0000002607267207 */ /* 0x000fe20005000000 */
[----:B------:R-:W-:Y:S01]  /*0e80*/  IMAD R26, R15, UR45, R26 ;  /* 0x0000002d0f1a7c24 */ /* 0x000fe2000f8e021a */
[----:B------:R-:W-:Y:S01]  /*0e90*/  LOP3.LUT R15, R11, UR49, RZ, 0x3c, !PT ;  /* 0x000000310b0f7c12 */ /* 0x000fe2000f8e3cff */
[----:B------:R-:W-:Y:S01]  /*0ea0*/  IMAD.HI.U32 R22, R25, UR5, RZ ;  /* 0x0000000519167c27 */ /* 0x000fe2000f8e00ff */
[----:B------:R-:W-:-:S02]  /*0eb0*/  @!P6 IADD3 R14, PT, PT, R14, 0x1, RZ ;  /* 0x000000010e0ee810 */ /* 0x000fc40007ffe0ff */
[----:B------:R-:W-:Y:S01]  /*0ec0*/  ISETP.GE.AND P6, PT, R15, RZ, PT ;  /* 0x000000ff0f00720c */ /* 0x000fe20003fc6270 */
[----:B------:R-:W-:Y:S01]  /*0ed0*/  IMAD.MOV R15, RZ, RZ, -R38 ;  /* 0x000000ffff0f7224 */ /* 0x000fe200078e0a26 */
[----:B------:R-:W-:-:S03]  /*0ee0*/  IADD3 R32, PT, PT, -R22, RZ, RZ ;  /* 0x000000ff16207210 */ /* 0x000fc60007ffe1ff */
[----:B------:R-:W-:Y:S02]  /*0ef0*/  IMAD R10, R15, UR49, R10 ;  /* 0x000000310f0a7c24 */ /* 0x000fe4000f8e020a */
[----:B------:R-:W-:Y:S02]  /*0f00*/  IMAD R15, R32, UR7, R25 ;  /* 0x00000007200f7c24 */ /* 0x000fe4000f8e0219 */
[----:B------:R-:W-:-:S03]  /*0f10*/  @P4 VIADD R14, R14, 0x1 ;  /* 0x000000010e0e4836 */ /* 0x000fc60000000000 */
[----:B------:R-:W-:Y:S02]  /*0f20*/  ISETP.LT.U32.AND P4, PT, R15, UR7, PT ;  /* 0x000000070f007c0c */ /* 0x000fe4000bf81070 */
[----:B------:R-:W-:Y:S02]  /*0f30*/  MOV R32, R14 ;  /* 0x0000000e00207202 */ /* 0x000fe40000000f00 */
[----:B------:R-:W-:Y:S02]  /*0f40*/  SHF.R.S64 R14, RZ, 0x1e, R0 ;  /* 0x0000001eff0e7819 */ /* 0x000fe40000001000 */
[----:B------:R-:W-:-:S07]  /*0f50*/  @!P6 IADD3 R32, PT, PT, -R32, RZ, RZ ;  /* 0x000000ff2020e210 */ /* 0x000fce0007ffe1ff */
[----:B------:R-:W-:Y:S01]  /*0f60*/  @!P4 VIADD R15, R15, -UR7 ;  /* 0x800000070f0fcc36 */ /* 0x000fe20008000000 */
[----:B------:R-:W-:-:S04]  /*0f70*/  IADD3 R14, P6, PT, R14, UR36, RZ ;  /* 0x000000240e0e7c10 */ /* 0x000fc8000ffde0ff */
[----:B------:R-:W-:Y:S02]  /*0f80*/  ISETP.GE.U32.AND P2, PT, R15, UR7, PT ;  /* 0x000000070f007c0c */ /* 0x000fe4000bf46070 */
[----:B------:R-:W-:Y:S02]  /*0f90*/  SEL R38, R38, RZ, P1 ;  /* 0x000000ff26267207 */ /* 0x000fe40000800000 */
[----:B------:R-:W-:Y:S02]  /*0fa0*/  P2R R25, PR, RZ, 0x4 ;  /* 0x00000004ff197803 */ /* 0x000fe40000000000 */
[----:B------:R-:W-:Y:S02]  /*0fb0*/  ISETP.NE.AND P2, PT, RZ, UR49, PT ;  /* 0x00000031ff007c0c */ /* 0x000fe4000bf45270 */
[----:B------:R-:W-:Y:S02]  /*0fc0*/  LEA.HI.X.SX32 R15, R0, UR37, 0x2, P6 ;  /* 0x00000025000f7c11 */ /* 0x000fe4000b0f16ff */
[----:B------:R-:W-:Y:S01]  /*0fd0*/  ISETP.NE.AND P6, PT, R25, RZ, PT ;  /* 0x000000ff1900720c */ /* 0x000fe20003fc5270 */
[----:B------:R-:W-:Y:S01]  /*0fe0*/  IMAD R25, R38, UR44, RZ ;  /* 0x0000002c26197c24 */ /* 0x000fe2000f8e02ff */
[----:B------:R-:W-:-:S02]  /*0ff0*/  SEL R10, R10, RZ, P0 ;  /* 0x000000ff0a0a7207 */ /* 0x000fc40000000000 */
[C---:B------:R-:W-:Y:S01]  /*1000*/  SEL R32, R7.reuse, R32, !P2 ;  /* 0x0000002007207207 */ /* 0x040fe20005000000 */
[----:B------:R-:W-:Y:S01]  /*1010*/  VIADD R31, R6, 0x120 ;  /* 0x00000120061f7836 */ /* 0x000fe20000000000 */
[----:B------:R-:W-:Y:S01]  /*1020*/  SEL R30, R7, R30, !P2 ;  /* 0x0000001e071e7207 */ /* 0x000fe20005000000 */
[----:B------:R-:W-:Y:S01]  /*1030*/  IMAD R25, R10, UR45, R25 ;  /* 0x0000002d0a197c24 */ /* 0x000fe2000f8e0219 */
[C---:B------:R-:W-:Y:S01]  /*1040*/  IADD3 R10, PT, PT, -R32.reuse, RZ, RZ ;  /* 0x000000ff200a7210 */ /* 0x040fe20007ffe1ff */
[----:B------:R0:W4:Y:S01]  /*1050*/  LDG.E R15, desc[UR8][R14.64] ;  /* 0x000000080e0f7981 */ /* 0x000122000c1e1900 */
[----:B------:R-:W-:Y:S01]  /*1060*/  SEL R32, R32, RZ, P1 ;  /* 0x000000ff20207207 */ /* 0x000fe20000800000 */
[----:B------:R-:W-:Y:S02]  /*1070*/  IMAD.MOV R27, RZ, RZ, -R30 ;  /* 0x000000ffff1b7224 */ /* 0x000fe400078e0a1e */
[----:B------:R-:W-:Y:S01]  /*1080*/  IMAD R10, R10, UR49, R11 ;  /* 0x000000310a0a7c24 */ /* 0x000fe2000f8e020b */
[----:B------:R-:W-:Y:S01]  /*1090*/  SEL R30, R30, RZ, P1 ;  /* 0x000000ff1e1e7207 */ /* 0x000fe20000800000 */
[----:B------:R-:W-:-:S02]  /*10a0*/  IMAD R8, R27, UR49, R8 ;  /* 0x000000311b087c24 */ /* 0x000fc4000f8e0208 */
[----:B------:R-:W-:Y:S01]  /*10b0*/  IMAD R27, R32, UR44, RZ ;  /* 0x0000002c201b7c24 */ /* 0x000fe2000f8e02ff */
[----:B------:R-:W-:Y:S01]  /*10c0*/  SEL R10, R10, RZ, P0 ;  /* 0x000000ff0a0a7207 */ /* 0x000fe20000000000 */
[----:B------:R-:W-:Y:S01]  /*10d0*/  IMAD R11, R30, UR44, RZ ;  /* 0x0000002c1e0b7c24 */ /* 0x000fe2000f8e02ff */
[----:B------:R-:W-:-:S03]  /*10e0*/  SEL R8, R8, RZ, P0 ;  /* 0x000000ff08087207 */ /* 0x000fc60000000000 */
[----:B------:R-:W-:Y:S02]  /*10f0*/  IMAD R27, R10, UR45, R27 ;  /* 0x0000002d0a1b7c24 */ /* 0x000fe4000f8e021b */
[----:B------:R1:W3:Y:S01]  /*1100*/  LDG.E.U8 R10, desc[UR8][R4.64] ;  /* 0x00000008040a7981 */ /* 0x0002e2000c1e1100 */
[----:B------:R-:W-:-:S03]  /*1110*/  IMAD R30, R8, UR45, R11 ;  /* 0x0000002d081e7c24 */ /* 0x000fc6000f8e020b */
[----:B------:R2:W5:Y:S01]  /*1120*/  LDG.E.U8 R11, desc[UR10][R2.64] ;  /* 0x0000000a020b7981 */ /* 0x000562000c1e1100 */
[----:B------:R-:W-:Y:S02]  /*1130*/  LOP3.LUT R8, R12, UR49, RZ, 0x3c, !PT ;  /* 0x000000310c087c12 */ /* 0x000fe4000f8e3cff */
[----:B------:R-:W-:Y:S02]  /*1140*/  @!P5 IADD3 R13, PT, PT, R13, 0x1, RZ ;  /* 0x000000010d0dd810 */ /* 0x000fe40007ffe0ff */
[----:B------:R-:W-:Y:S02]  /*1150*/  ISETP.GE.AND P5, PT, R8, RZ, PT ;  /* 0x000000ff0800720c */ /* 0x000fe40003fa6270 */
[----:B0-----:R-:W-:Y:S01]  /*1160*/  IABS R14, R31 ;  /* 0x0000001f000e7213 */ /* 0x001fe20000000000 */
[----:B------:R-:W-:-:S04]  /*1170*/  @P3 VIADD R13, R13, 0x1 ;  /* 0x000000010d0d3836 */ /* 0x000fc80000000000 */
[----:B------:R-:W-:-:S04]  /*1180*/  IMAD.HI.U32 R33, R14, UR5, RZ ;  /* 0x000000050e217c27 */ /* 0x000fc8000f8e00ff */
[----:B------:R-:W-:Y:S02]  /*1190*/  IMAD.MOV R39, RZ, RZ, -R33 ;  /* 0x000000ffff277224 */ /* 0x000fe400078e0a21 */
[----:B------:R-:W-:Y:S02]  /*11a0*/  @!P5 IADD3 R13, PT, PT, -R13, RZ, RZ ;  /* 0x000000ff0d0dd210 */ /* 0x000fe40007ffe1ff */
[----:B-1----:R-:W-:Y:S01]  /*11b0*/  IADD3 R4, P5, PT, R9, UR38, RZ ;  /* 0x0000002609047c10 */ /* 0x002fe2000ffbe0ff */
[----:B------:R-:W-:-:S03]  /*11c0*/  IMAD R14, R39, UR7, R14 ;  /* 0x00000007270e7c24 */ /* 0x000fc6000f8e020e */
[----:B------:R-:W-:Y:S02]  /*11d0*/  LEA.HI.X.SX32 R5, R9, UR39, 0x1, P5 ;  /* 0x0000002709057c11 */ /* 0x000fe4000a8f0eff */
[----:B--2---:R-:W-:-:S04]  /*11e0*/  IADD3 R2, P5, PT, R26, UR38, RZ ;  /* 0x000000261a027c10 */ /* 0x004fc8000ffbe0ff */
[----:B------:R-:W-:Y:S02]  /*11f0*/  LEA.HI.X.SX32 R3, R26, UR39, 0x1, P5 ;  /* 0x000000271a037c11 */ /* 0x000fe4000a8f0eff */
[----:B------:R-:W-:Y:S02]  /*1200*/  ISETP.LT.U32.AND P5, PT, R14, UR7, PT ;  /* 0x000000070e007c0c */ /* 0x000fe4000bfa1070 */
[----:B------:R-:W-:-:S04]  /*1210*/  SEL R13, R7, R13, !P2 ;  /* 0x0000000d070d7207 */ /* 0x000fc80005000000 */
[C---:B------:R-:W-:Y:S02]  /*1220*/  IADD3 R39, PT, PT, -R13.reuse, RZ, RZ ;  /* 0x000000ff0d277210 */ /* 0x040fe40007ffe1ff */
[----:B------:R-:W-:-:S03]  /*1230*/  SEL R13, R13, RZ, P1 ;  /* 0x000000ff0d0d7207 */ /* 0x000fc60000800000 */
[----:B------:R-:W-:Y:S02]  /*1240*/  IMAD R12, R39, UR49, R12 ;  /* 0x00000031270c7c24 */ /* 0x000fe4000f8e020c */
[----:B------:R-:W-:Y:S01]  /*1250*/  @!P5 IADD3 R14, PT, PT, R14, -UR7, RZ ;  /* 0x800000070e0edc10 */ /* 0x000fe2000fffe0ff */
[----:B------:R-:W-:Y:S02]  /*1260*/  IMAD R13, R13, UR44, RZ ;  /* 0x0000002c0d0d7c24 */ /* 0x000fe4000f8e02ff */
[----:B------:R-:W-:Y:S02]  /*1270*/  SEL R12, R12, RZ, P0 ;  /* 0x000000ff0c0c7207 */ /* 0x000fe40000000000 */
[----:B------:R-:W-:Y:S02]  /*1280*/  ISETP.GE.U32.AND P2, PT, R14, UR7, PT ;  /* 0x000000070e007c0c */ /* 0x000fe4000bf46070 */
[----:B------:R0:W2:Y:S01]  /*1290*/  LDG.E.U8 R14, desc[UR8][R4.64] ;  /* 0x00000008040e7981 */ /* 0x0000a2000c1e1100 */
[----:B------:R-:W-:-:S03]  /*12a0*/  IMAD R32, R12, UR45, R13 ;  /* 0x0000002d0c207c24 */ /* 0x000fc6000f8e020d */
[----:B------:R1:W4:Y:S01]  /*12b0*/  LDG.E.U8 R13, desc[UR10][R2.64] ;  /* 0x0000000a020d7981 */ /* 0x000322000c1e1100 */
[----:B------:R-:W-:-:S04]  /*12c0*/  IADD3 R26, PT, PT, R6, 0x140, RZ ;  /* 0x00000140061a7810 */ /* 0x000fc80007ffe0ff */
[----:B------:R-:W-:Y:S02]  /*12d0*/  IABS R12, R26 ;  /* 0x0000001a000c7213 */ /* 0x000fe40000000000 */
[----:B------:R-:W-:-:S03]  /*12e0*/  LOP3.LUT R8, R0, UR49, RZ, 0x3c, !PT ;  /* 0x0000003100087c12 */ /* 0x000fc6000f8e3cff */
[----:B0-----:R-:W-:Y:S01]  /*12f0*/  IMAD.HI.U32 R4, R12, UR5, RZ ;  /* 0x000000050c047c27 */ /* 0x001fe2000f8e00ff */
[----:B------:R-:W-:Y:S02]  /*1300*/  ISETP.GE.AND P3, PT, R8, RZ, PT ;  /* 0x000000ff0800720c */ /* 0x000fe40003f66270 */
[----:B------:R-:W-:Y:S01]  /*1310*/  SHF.R.S64 R8, RZ, 0x1e, R31 ;  /* 0x0000001eff087819 */ /* 0x000fe2000000101f */
[----:B------:R-:W-:Y:S02]  /*1320*/  IMAD.MOV R5, RZ, RZ, -R4 ;  /* 0x000000ffff057224 */ /* 0x000fe400078e0a04 */
[----:B------:R-:W-:Y:S01]  /*1330*/  @!P4 VIADD R22, R22, 0x1 ;  /* 0x000000011616c836 */ /* 0x000fe20000000000 */
[----:B------:R-:W-:Y:S01]  /*1340*/  IADD3 R8, P4, PT, R8, UR36, RZ ;  /* 0x0000002408087c10 */ /* 0x000fe2000ff9e0ff */
[----:B-1----:R-:W-:-:S03]  /*1350*/  IMAD R3, R5, UR7, R12 ;  /* 0x0000000705037c24 */ /* 0x002fc6000f8e020c */
[----:B------:R-:W-:Y:S01]  /*1360*/  LEA.HI.X.SX32 R9, R31, UR37, 0x2, P4 ;  /* 0x000000251f097c11 */ /* 0x000fe2000a0f16ff */
[----:B------:R-:W-:Y:S01]  /*1370*/  @P6 VIADD R22, R22, 0x1 ;  /* 0x0000000116166836 */ /* 0x000fe20000000000 */
[----:B------:R-:W-:Y:S02]  /*1380*/  ISETP.LT.U32.AND P4, PT, R3, UR7, PT ;  /* 0x0000000703007c0c */ /* 0x000fe4000bf81070 */
[----:B------:R-:W-:Y:S01]  /*1390*/  P2R R38, PR, RZ, 0x4 ;  /* 0x00000004ff267803 */ /* 0x000fe20000000000 */
[----:B------:R-:W-:Y:S01]  /*13a0*/  @!P3 IMAD.MOV R22, RZ, RZ, -R22 ;  /* 0x000000ffff16b224 */ /* 0x000fe200078e0a16 */
[----:B------:R-:W-:Y:S01]  /*13b0*/  ISETP.NE.AND P2, PT, RZ, UR49, PT ;  /* 0x00000031ff007c0c */ /* 0x000fe2000bf45270 */
[----:B------:R0:W4:Y:S01]  /*13c0*/  LDG.E R9, desc[UR12][R8.64] ;  /* 0x0000000c08097981 */ /* 0x000122000c1e1900 */
[----:B------:R-:W-:Y:S02]  /*13d0*/  SHF.R.S64 R2, RZ, 0x1e, R26 ;  /* 0x0000001eff027819 */ /* 0x000fe4000000101a */
[----:B------:R-:W-:-:S02]  /*13e0*/  SEL R22, R7, R22, !P2 ;  /* 0x0000001607167207 */ /* 0x000fc40005000000 */
[----:B------:R-:W-:Y:S02]  /*13f0*/  @!P5 IADD3 R33, PT, PT, R33, 0x1, RZ ;  /* 0x000000012121d810 */ /* 0x000fe40007ffe0ff */
[----:B------:R-:W-:Y:S01]  /*1400*/  IADD3 R39, PT, PT, -R22, RZ, RZ ;  /* 0x000000ff16277210 */ /* 0x000fe20007ffe1ff */
[----:B------:R-:W-:Y:S01]  /*1410*/  @!P4 VIADD R3, R3, -UR7 ;  /* 0x800000070303cc36 */ /* 0x000fe20008000000 */
[----:B------:R-:W-:Y:S02]  /*1420*/  IADD3 R2, P5, PT, R2, UR36, RZ ;  /* 0x0000002402027c10 */ /* 0x000fe4000ffbe0ff */
[----:B------:R-:W-:Y:S01]  /*1430*/  SEL R22, R22, RZ, P1 ;  /* 0x000000ff16167207 */ /* 0x000fe20000800000 */
[----:B------:R-:W-:Y:S01]  /*1440*/  IMAD R0, R39, UR49, R0 ;  /* 0x0000003127007c24 */ /* 0x000fe2000f8e0200 */
[----:B------:R-:W-:Y:S02]  /*1450*/  ISETP.GE.U32.AND P6, PT, R3, UR7, PT ;  /* 0x0000000703007c0c */ /* 0x000fe4000bfc6070 */
[----:B------:R-:W-:-:S02]  /*1460*/  LEA.HI.X.SX32 R3, R26, UR37, 0x2, P5 ;  /* 0x000000251a037c11 */ /* 0x000fc4000a8f16ff */
[----:B------:R-:W-:Y:S02]  /*1470*/  ISETP.NE.AND P5, PT, R38, RZ, PT ;  /* 0x000000ff2600720c */ /* 0x000fe40003fa5270 */
[----:B0-----:R-:W-:Y:S01]  /*1480*/  LOP3.LUT R8, R31, UR49, RZ, 0x3c, !PT ;  /* 0x000000311f087c12 */ /* 0x001fe2000f8e3cff */
[----:B------:R-:W-:Y:S01]  /*1490*/  IMAD R5, R22, UR44, RZ ;  /* 0x0000002c16057c24 */ /* 0x000fe2000f8e02ff */
[----:B------:R-:W-:Y:S02]  /*14a0*/  SEL R0, R0, RZ, P0 ;  /* 0x000000ff00007207 */ /* 0x000fe40000000000 */
[----:B------:R-:W-:Y:S01]  /*14b0*/  ISETP.GE.AND P3, PT, R8, RZ, PT ;  /* 0x000000ff0800720c */ /* 0x000fe20003f66270 */
[----:B------:R-:W-:Y:S01]  /*14c0*/  @!P4 VIADD R4, R4, 0x1 ;  /* 0x000000010404c836 */ /* 0x000fe20000000000 */
[----:B------:R0:W4:Y:S01]  /*14d0*/  LDG.E R8, desc[UR8][R2.64] ;  /* 0x0000000802087981 */ /* 0x000122000c1e1900 */
[----:B------:R-:W-:Y:S01]  /*14e0*/  IMAD R0, R0, UR45, R5 ;  /* 0x0000002d00007c24 */ /* 0x000fe2000f8e0205 */
[----:B------:R-:W-:-:S03]  /*14f0*/  LOP3.LUT R5, R26, UR49, RZ, 0x3c, !PT ;  /* 0x000000311a057c12 */ /* 0x000fc6000f8e3cff */
[----:B------:R-:W-:Y:S02]  /*1500*/  @P5 IADD3 R33, PT, PT, R33, 0x1, RZ ;  /* 0x0000000121215810 */ /* 0x000fe40007ffe0ff */
[----:B------:R-:W-:-:S04]  /*1510*/  ISETP.GE.AND P5, PT, R5, RZ, PT ;  /* 0x000000ff0500720c */ /* 0x000fc80003fa6270 */
[----:B------:R-:W-:Y:S01]  /*1520*/  @!P3 IMAD.MOV R33, RZ, RZ, -R33 ;  /* 0x000000ffff21b224 */ /* 0x000fe200078e0a21 */
[C---:B------:R-:W-:Y:S02]  /*1530*/  IADD3 R38, P3, PT, R25.reuse, UR38, RZ ;  /* 0x0000002619267c10 */ /* 0x040fe4000ff7e0ff */
[----:B------:R-:W-:Y:S02]  /*1540*/  @P6 IADD3 R4, PT, PT, R4, 0x1, RZ ;  /* 0x0000000104046810 */ /* 0x000fe40007ffe0ff */
[----:B------:R-:W-:Y:S02]  /*1550*/  LEA.HI.X.SX32 R39, R25, UR39, 0x1, P3 ;  /* 0x0000002719277c11 */ /* 0x000fe400098f0eff */
[----:B------:R-:W-:Y:S02]  /*1560*/  SEL R33, R7, R33, !P2 ;  /* 0x0000002107217207 */ /* 0x000fe40005000000 */
[----:B------:R-:W-:Y:S01]  /*1570*/  @!P5 IADD3 R4, PT, PT, -R4, RZ, RZ ;  /* 0x000000ff0404d210 */ /* 0x000fe20007ffe1ff */
[----:B------:R1:W4:Y:S01]  /*1580*/  LDG.E.U8 R12, desc[UR8][R38.64] ;  /* 0x00000008260c7981 */ /* 0x000322000c1e1100 */
[----:B0-----:R-:W-:-:S02]  /*1590*/  IADD3 R2, PT, PT, -R33, RZ, RZ ;  /* 0x000000ff21027210 */ /* 0x001fc40007ffe1ff */
[----:B------:R-:W-:Y:S02]  /*15a0*/  SEL R4, R7, R4, !P2 ;  /* 0x0000000407047207 */ /* 0x000fe40005000000 */
[----:B------:R-:W-:Y:S01]  /*15b0*/  SEL R33, R33, RZ, P1 ;  /* 0x000000ff21217207 */ /* 0x000fe20000800000 */
[----:B------:R-:W-:Y:S02]  /*15c0*/  IMAD R31, R2, UR49, R31 ;  /* 0x00000031021f7c24 */ /* 0x000fe4000f8e021f */
[----:B------:R-:W-:Y:S01]  /*15d0*/  IMAD.MOV R3, RZ, RZ, -R4 ;  /* 0x000000ffff037224 */ /* 0x000fe200078e0a04 */
[----:B------:R-:W-:Y:S01]  /*15e0*/  SEL R4, R4, RZ, P1 ;  /* 0x000000ff04047207 */ /* 0x000fe20000800000 */
[----:B------:R-:W-:Y:S01]  /*15f0*/  IMAD R2, R33, UR44, RZ ;  /* 0x0000002c21027c24 */ /* 0x000fe2000f8e02ff */
[----:B------:R-:W-:Y:S01]  /*1600*/  SEL R31, R31, RZ, P0 ;  /* 0x000000ff1f1f7207 */ /* 0x000fe20000000000 */
[----:B------:R-:W-:Y:S02]  /*1610*/  IMAD R3, R3, UR49, R26 ;  /* 0x0000003103037c24 */ /* 0x000fe4000f8e021a */
[----:B------:R-:W-:-:S02]  /*1620*/  IMAD R4, R4, UR44, RZ ;  /* 0x0000002c04047c24 */ /* 0x000fc4000f8e02ff */
[----:B------:R-:W-:Y:S01]  /*1630*/  IMAD R33, R31, UR45, R2 ;  /* 0x0000002d1f217c24 */ /* 0x000fe2000f8e0202 */
[----:B------:R-:W-:Y:S02]  /*1640*/  SEL R3, R3, RZ, P0 ;  /* 0x000000ff03037207 */ /* 0x000fe40000000000 */
[----:B------:R-:W-:-:S03]  /*1650*/  IADD3 R2, P3, PT, R30, UR38, RZ ;  /* 0x000000261e027c10 */ /* 0x000fc6000ff7e0ff */
[----:B------:R-:W-:Y:S01]  /*1660*/  IMAD R40, R3, UR45, R4 ;  /* 0x0000002d03287c24 */ /* 0x000fe2000f8e0204 */
[----:B------:R-:W-:Y:S02]  /*1670*/  LEA.HI.X.SX32 R3, R30, UR39, 0x1, P3 ;  /* 0x000000271e037c11 */ /* 0x000fe400098f0eff */
[C---:B------:R-:W-:Y:S02]  /*1680*/  IADD3 R4, P3, PT, R27.reuse, UR38, RZ ;  /* 0x000000261b047c10 */ /* 0x040fe4000ff7e0ff */
[----:B-1----:R-:W-:Y:S01]  /*1690*/  IADD3 R39, PT, PT, R6, 0x160, RZ ;  /* 0x0000016006277810 */ /* 0x002fe20007ffe0ff */
[----:B------:R-:W4:Y:S01]  /*16a0*/  LDG.E.U8 R26, desc[UR10][R2.64] ;  /* 0x0000000a021a7981 */ /* 0x000f22000c1e1100 */
[----:B------:R-:W-:Y:S02]  /*16b0*/  LEA.HI.X.SX32 R5, R27, UR39, 0x1, P3 ;  /* 0x000000271b057c11 */ /* 0x000fe400098f0eff */
[----:B------:R-:W-:-:S03]  /*16c0*/  IADD3 R44, P3, PT, R0, UR38, RZ ;  /* 0x00000026002c7c10 */ /* 0x000fc6000ff7e0ff */
[----:B------:R0:W4:Y:S01]  /*16d0*/  LDG.E.U8 R27, desc[UR8][R4.64] ;  /* 0x00000008041b7981 */ /* 0x000122000c1e1100 */
[----:B------:R-:W-:Y:S02]  /*16e0*/  LEA.HI.X.SX32 R45, R0, UR39, 0x1, P3 ;  /* 0x00000027002d7c11 */ /* 0x000fe400098f0eff */
[----:B0-----:R-:W-:Y:S01]  /*16f0*/  IABS R4, R39 ;  /* 0x0000002700047213 */ /* 0x001fe20000000000 */
[----:B------:R-:W-:Y:S01]  /*1700*/  VIADD R42, R6, 0x1a0 ;  /* 0x000001a0062a7836 */ /* 0x000fe20000000000 */
[----:B------:R-:W-:Y:S01]  /*1710*/  IADD3 R30, P4, PT, R32, UR38, RZ ;  /* 0x00000026201e7c10 */ /* 0x000fe2000ff9e0ff */
[----:B------:R-:W4:Y:S02]  /*1720*/  LDG.E.U8 R44, desc[UR8][R44.64] ;  /* 0x000000082c2c7981 */ /* 0x000f24000c1e1100 */
[----:B------:R-:W-:Y:S01]  /*1730*/  IMAD.HI.U32 R0, R4, UR5, RZ ;  /* 0x0000000504007c27 */ /* 0x000fe2000f8e00ff */
[----:B------:R-:W-:-:S04]  /*1740*/  LEA.HI.X.SX32 R31, R32, UR39, 0x1, P4 ;  /* 0x00000027201f7c11 */ /* 0x000fc8000a0f0eff */
[----:B------:R-:W-:Y:S01]  /*1750*/  IADD3 R5, PT, PT, -R0, RZ, RZ ;  /* 0x000000ff00057210 */ /* 0x000fe20007ffe1ff */
[----:B------:R-:W4:Y:S01]  /*1760*/  LDG.E.U8 R22, desc[UR12][R30.64] ;  /* 0x0000000c1e167981 */ /* 0x000f22000c1e1100 */
[----:B------:R-:W-:-:S03]  /*1770*/  IADD3 R32, P4, PT, R33, UR38, RZ ;  /* 0x0000002621207c10 */ /* 0x000fc6000ff9e0ff */
[----:B------:R-:W-:Y:S01]  /*1780*/  IMAD R4, R5, UR7, R4 ;  /* 0x0000000705047c24 */ /* 0x000fe2000f8e0204 */
[----:B------:R-:W-:-:S04]  /*1790*/  LEA.HI.X.SX32 R33, R33, UR39, 0x1, P4 ;  /* 0x0000002721217c11 */ /* 0x000fc8000a0f0eff */
[----:B------:R-:W-:Y:S01]  /*17a0*/  ISETP.LT.U32.AND P4, PT, R4, UR7, PT ;  /* 0x0000000704007c0c */ /* 0x000fe2000bf81070 */
[----:B------:R-:W4:Y:S01]  /*17b0*/  LDG.E.U8 R25, desc[UR10][R32.64] ;  /* 0x0000000a20197981 */ /* 0x000f22000c1e1100 */
[----:B------:R-:W-:-:S04]  /*17c0*/  IADD3 R2, P3, PT, R40, UR38, RZ ;  /* 0x0000002628027c10 */ /* 0x000fc8000ff7e0ff */
        /* <DEDUP_REMOVED lines=22> */
[----:B------:R-:W-:-:S03]  /*1930*/  LEA.HI.X.SX32 R5, R39, UR37, 0x2, P3 ;  /* 0x0000002527057c11 */ /* 0x000fc600098f16ff */
[----:B------:R0:W4:Y:S04]  /*1940*/  LDG.E.U8 R31, desc[UR10][R2.64] ;  /* 0x0000000a021f7981 */ /* 0x000128000c1e1100 */
[----:B------:R1:W4:Y:S01]  /*1950*/  LDG.E R0, desc[UR8][R4.64] ;  /* 0x0000000804007981 */ /* 0x000322000c1e1900 */
[----:B---3--:R-:W-:Y:S01]  /*1960*/  ISETP.NE.AND P4, PT, R10, RZ, PT ;  /* 0x000000ff0a00720c */ /* 0x008fe20003f85270 */
[----:B------:R-:W-:Y:S01]  /*1970*/  IMAD.HI.U32 R10, R30, UR5, RZ ;  /* 0x000000051e0a7c27 */ /* 0x000fe2000f8e00ff */
[----:B-----5:R-:W-:-:S03]  /*1980*/  ISETP.NE.AND P3, PT, R11, RZ, PT ;  /* 0x000000ff0b00720c */ /* 0x020fc60003f65270 */
[----:B------:R-:W-:-:S04]  /*1990*/  IMAD.MOV R11, RZ, RZ, -R10 ;  /* 0x000000ffff0b7224 */ /* 0x000fc800078e0a0a */
[----:B------:R-:W-:Y:S01]  /*19a0*/  IMAD R11, R11, UR7, R30 ;  /* 0x000000070b0b7c24 */ /* 0x000fe2000f8e021e */
[----:B------:R-:W-:-:S04]  /*19b0*/  P2R R33, PR, RZ, 0x8 ;  /* 0x00000008ff217803 */ /* 0x000fc80000000000 */
[----:B------:R-:W-:Y:S02]  /*19c0*/  ISETP.LT.U32.AND P3, PT, R11, UR7, PT ;  /* 0x000000070b007c0c */ /* 0x000fe4000bf61070 */
[----:B------:R-:W-:Y:S02]  /*19d0*/  P2R R32, PR, RZ, 0x10 ;  /* 0x00000010ff207803 */ /* 0x000fe40000000000 */
[----:B0-----:R-:W-:-:S09]  /*19e0*/  LOP3.LUT R2, R40, UR49, RZ, 0x3c, !PT ;  /* 0x0000003128027c12 */ /* 0x001fd2000f8e3cff */
[----:B------:R-:W-:-:S04]  /*19f0*/  @!P3 IADD3 R11, PT, PT, R11, -UR7, RZ ;  /* 0x800000070b0bbc10 */ /* 0x000fc8000fffe0ff */
[----:B------:R-:W-:Y:S02]  /*1a00*/  ISETP.GE.U32.AND P4, PT, R11, UR7, PT ;  /* 0x000000070b007c0c */ /* 0x000fe4000bf86070 */
[----:B------:R-:W-:Y:S02]  /*1a10*/  @!P3 IADD3 R10, PT, PT, R10, 0x1, RZ ;  /* 0x000000010a0ab810 */ /* 0x000fe40007ffe0ff */
[----:B------:R-:W-:-:S09]  /*1a20*/  ISETP.GE.AND P3, PT, R2, RZ, PT ;  /* 0x000000ff0200720c */ /* 0x000fd20003f66270 */
[----:B------:R-:W-:-:S05]  /*1a30*/  @P4 VIADD R10, R10, 0x1 ;  /* 0x000000010a0a4836 */ /* 0x000fca0000000000 */
        /* <DEDUP_REMOVED lines=8> */
[----:B-1----:R-:W-:-:S03]  /*1ac0*/  SHF.R.S64 R4, RZ, 0x1e, R40 ;  /* 0x0000001eff047819 */ /* 0x002fc60000001028 */
[----:B------:R-:W-:Y:S01]  /*1ad0*/  IMAD R3, R3, UR45, R2 ;  /* 0x0000002d03037c24 */ /* 0x000fe2000f8e0202 */
[----:B0-----:R-:W-:Y:S02]  /*1ae0*/  R2UR UR4, R11 ;  /* 0x000000000b0472ca */ /* 0x001fe400000e0000 */
[----:B------:R-:W-:-:S05]  /*1af0*/  IABS R11, R42 ;  /* 0x0000002a000b7213 */ /* 0x000fca0000000000 */
[----:B------:R-:W-:Y:S01]  /*1b00*/  IMAD.HI.U32 R2, R11, UR5, RZ ;  /* 0x000000050b027c27 */ /* 0x000fe2000f8e00ff */
[----:B--2---:R-:W-:Y:S02]  /*1b10*/  ISETP.NE.AND P4, PT, R14, RZ, PT ;  /* 0x000000ff0e00720c */ /* 0x004fe40003f85270 */
[----:B------:R-:W-:Y:S02]  /*1b20*/  IADD3 R4, P3, PT, R4, UR36, RZ ;  /* 0x0000002404047c10 */ /* 0x000fe4000ff7e0ff */
[----:B------:R-:W-:Y:S02]  /*1b30*/  IADD3 R14, PT, PT, -R2, RZ, RZ ;  /* 0x000000ff020e7210 */ /* 0x000fe40007ffe1ff */
[----:B------:R-:W-:Y:S02]  /*1b40*/  LEA.HI.X.SX32 R5, R40, UR37, 0x2, P3 ;  /* 0x0000002528057c11 */ /* 0x000fe400098f16ff */
[----:B----4-:R-:W-:Y:S01]  /*1b50*/  ISETP.NE.AND P3, PT, R13, RZ, PT ;  /* 0x000000ff0d00720c */ /* 0x010fe20003f65270 */
[----:B------:R-:W-:-:S02]  /*1b60*/  IMAD R11, R14, UR7, R11 ;  /* 0x000000070e0b7c24 */ /* 0x000fc4000f8e020b */
[----:B------:R0:W2:Y:S01]  /*1b70*/  LDG.E R14, desc[UR8][R4.64] ;  /* 0x00000008040e7981 */ /* 0x0000a2000c1e1900 */
[----:B------:R-:W-:Y:S02]  /*1b80*/  P2R R40, PR, RZ, 0x8 ;  /* 0x00000008ff287803 */ /* 0x000fe40000000000 */
        /* <DEDUP_REMOVED lines=9> */
[----:B------:R-:W-:-:S04]  /*1c20*/  SEL R30, R7, R30, !P2 ;  /* 0x0000001e071e7207 */ /* 0x000fc80005000000 */
[C---:B------:R-:W-:Y:S02]  /*1c30*/  IADD3 R11, PT, PT, -R30.reuse, RZ, RZ ;  /* 0x000000ff1e0b7210 */ /* 0x040fe40007ffe1ff */
        /* <DEDUP_REMOVED lines=11> */
[----:B------:R-:W-:-:S03]  /*1cf0*/  IADD3 R47, PT, PT, R6, 0x1c0, RZ ;  /* 0x000001c0062f7810 */ /* 0x000fc60007ffe0ff */
[----:B------:R1:W4:Y:S01]  /*1d00*/  LDG.E R13, desc[UR8][R4.64] ;  /* 0x00000008040d7981 */ /* 0x000322000c1e1900 */
[----:B0-----:R-:W-:-:S04]  /*1d10*/  IADD3 R2, P3, PT, R11, UR38, RZ ;  /* 0x000000260b027c10 */ /* 0x001fc8000ff7e0ff */
[----:B------:R-:W-:Y:S02]  /*1d20*/  LEA.HI.X.SX32 R3, R11, UR39, 0x1, P3 ;  /* 0x000000270b037c11 */ /* 0x000fe400098f0eff */
[----:B------:R-:W-:Y:S02]  /*1d30*/  ISETP.NE.AND P3, PT, R12, RZ, PT ;  /* 0x000000ff0c00720c */ /* 0x000fe40003f65270 */
[----:B------:R-:W-:Y:S01]  /*1d40*/  IABS R12, R47 ;  /* 0x0000002f000c7213 */ /* 0x000fe20000000000 */
[----:B------:R0:W5:Y:S04]  /*1d50*/  LDG.E.U8 R39, desc[UR8][R2.64] ;  /* 0x0000000802277981 */ /* 0x000168000c1e1100 */
[----:B------:R-:W-:-:S04]  /*1d60*/  IMAD.HI.U32 R11, R12, UR5, RZ ;  /* 0x000000050c0b7c27 */ /* 0x000fc8000f8e00ff */
[----:B------:R-:W-:-:S04]  /*1d70*/  IMAD.MOV R45, RZ, RZ, -R11 ;  /* 0x000000ffff2d7224 */ /* 0x000fc800078e0a0b */
[----:B-1----:R-:W-:Y:S01]  /*1d80*/  IMAD R4, R45, UR7, R12 ;  /* 0x000000072d047c24 */ /* 0x002fe2000f8e020c */
[----:B------:R-:W-:-:S04]  /*1d90*/  P2R R49, PR, RZ, 0x8 ;  /* 0x00000008ff317803 */ /* 0x000fc80000000000 */
        /* <DEDUP_REMOVED lines=20> */
[----:B------:R-:W-:Y:S02]  /*1ee0*/  ISETP.NE.AND P4, PT, R26, RZ, PT ;  /* 0x000000ff1a00720c */ /* 0x000fe40003f85270 */
[C---:B------:R-:W-:Y:S01]  /*1ef0*/  IADD3 R2, P3, PT, R11.reuse, UR38, RZ ;  /* 0x000000260b027c10 */ /* 0x040fe2000ff7e0ff */
[----:B------:R0:W4:Y:S01]  /*1f00*/  LDG.E R12, desc[UR8][R4.64] ;  /* 0x00000008040c7981 */ /* 0x000122000c1e1900 */
[----:B------:R-:W-:Y:S02]  /*1f10*/  IABS R26, R45 ;  /* 0x0000002d001a7213 */ /* 0x000fe40000000000 */
[----:B------:R-:W-:-:S03]  /*1f20*/  LEA.HI.X.SX32 R3, R11, UR39, 0x1, P3 ;  /* 0x000000270b037c11 */ /* 0x000fc600098f0eff */
[----:B------:R-:W-:Y:S01]  /*1f30*/  IMAD.HI.U32 R11, R26, UR5, RZ ;  /* 0x000000051a0b7c27 */ /* 0x000fe2000f8e00ff */
[----:B------:R-:W-:Y:S01]  /*1f40*/  ISETP.NE.AND P3, PT, R27, RZ, PT ;  /* 0x000000ff1b00720c */ /* 0x000fe20003f65270 */
        /* <DEDUP_REMOVED lines=28> */
[----:B------:R-:W-:Y:S02]  /*2110*/  ISETP.NE.AND P3, PT, R44, RZ, PT ;  /* 0x000000ff2c00720c */ /* 0x000fe40003f65270 */
[----:B------:R-:W-:Y:S01]  /*2120*/  P2R R48, PR, RZ, 0x10 ;  /* 0x00000010ff307803 */ /* 0x000fe20000000000 */
[----:B------:R-:W4:Y:S01]  /*2130*/  LDG.E.U8 R26, desc[UR8][R26.64] ;  /* 0x000000081a1a7981 */ /* 0x000f22000c1e1100 */
        /* <DEDUP_REMOVED lines=10> */
[----:B------:R-:W-:-:S11]  /*21e0*/  ISETP.NE.AND P4, PT, R22, RZ, PT ;  /* 0x000000ff1600720c */ /* 0x000fd60003f85270 */
[----:B------:R-:W-:-:S05]  /*21f0*/  @!P3 IMAD.MOV R4, RZ, RZ, -R4 ;  /* 0x000000ffff04b224 */ /* 0x000fca00078e0a04 */
[----:B------:R-:W-:-:S04]  /*2200*/  SEL R4, R7, R4, !P2 ;  /* 0x0000000407047207 */ /* 0x000fc80005000000 */
[C---:B------:R-:W-:Y:S02]  /*2210*/  IADD3 R2, PT, PT, -R4.reuse, RZ, RZ ;  /* 0x000000ff04027210 */ /* 0x040fe40007ffe1ff */
[----:B------:R-:W-:Y:S02]  /*2220*/  SEL R4, R4, RZ, P1 ;  /* 0x000000ff04047207 */ /* 0x000fe40000800000 */
[----:B------:R-:W-:Y:S01]  /*2230*/  P2R R47, PR, RZ, 0x10 ;  /* 0x00000010ff2f7803 */ /* 0x000fe20000000000 */
[--C-:B------:R-:W-:Y:S01]  /*2240*/  IMAD R2, R2, UR49, R51.reuse ;  /* 0x0000003102027c24 */ /* 0x100fe2000f8e0233 */
[----:B------:R-:W-:Y:S01]  /*2250*/  ISETP.NE.AND P4, PT, R25, RZ, PT ;  /* 0x000000ff1900720c */ /* 0x000fe20003f85270 */
[----:B------:R-:W-:Y:S01]  /*2260*/  IMAD R3, R4, UR44, RZ ;  /* 0x0000002c04037c24 */ /* 0x000fe2000f8e02ff */
[----:B------:R-:W-:Y:S02]  /*2270*/  SHF.R.S64 R4, RZ, 0x1e, R51 ;  /* 0x0000001eff047819 */ /* 0x000fe40000001033 */
[----:B------:R-:W-:-:S02]  /*2280*/  IADD3 R25, PT, PT, R6, 0x220, RZ ;  /* 0x0000022006197810 */ /* 0x000fc40007ffe0ff */
        /* <DEDUP_REMOVED lines=64> */
[----:B------:R0:W3:Y:S03]  /*2690*/  LDG.E R31, desc[UR8][R4.64] ;  /* 0x00000008041f7981 */ /* 0x0000e6000c1e1900 */
[----:B------:R-:W-:Y:S02]  /*26a0*/  LEA.HI.X.SX32 R3, R41, UR39, 0x1, P3 ;  /* 0x0000002729037c11 */ /* 0x000fe400098f0eff */
[----:B--2---:R-:W-:Y:S02]  /*26b0*/  ISETP.NE.AND P3, PT, R42, RZ, PT ;  /* 0x000000ff2a00720c */ /* 0x004fe40003f65270 */
[----:B------:R-:W-:Y:S01]  /*26c0*/  P2R R50, PR, RZ, 0x10 ;  /* 0x00000010ff327803 */ /* 0x000fe20000000000 */
[----:B------:R1:W2:Y:S01]  /*26d0*/  LDG.E.U8 R53, desc[UR8][R2.64] ;  /* 0x0000000802357981 */ /* 0x0002a2000c1e1100 */
[----:B-----5:R-:W-:-:S02]  /*26e0*/  ISETP.NE.AND P4, PT, R39, RZ, PT ;  /* 0x000000ff2700720c */ /* 0x020fc40003f85270 */
        /* <DEDUP_REMOVED lines=23> */
[----:B------:R-:W-:-:S02]  /*2860*/  IABS R33, R54 ;  /* 0x0000003600217213 */ /* 0x000fc40000000000 */
        /* <DEDUP_REMOVED lines=21> */
[----:B------:R-:W-:Y:S02]  /*29c0*/  IADD3 R4, P4, PT, R4, UR36, RZ ;  /* 0x0000002404047c10 */ /* 0x000fe4000ff9e0ff */
[----:B----4-:R-:W-:Y:S01]  /*29d0*/  ISETP.NE.AND P5, PT, R26, RZ, PT ;  /* 0x000000ff1a00720c */ /* 0x010fe20003fa5270 */
[----:B------:R-:W-:Y:S01]  /*29e0*/  IMAD R3, R2, UR45, R3 ;  /* 0x0000002d02037c24 */ /* 0x000fe2000f8e0203 */
        /* <DEDUP_REMOVED lines=8> */
[----:B------:R1:W5:Y:S02]  /*2a70*/  LDG.E.U8 R32, desc[UR8][R2.64] ;  /* 0x0000000802207981 */ /* 0x000364000c1e1100 */
[----:B0-----:R-:W-:-:S04]  /*2a80*/  IMAD.MOV R5, RZ, RZ, -R27 ;  /* 0x000000ffff057224 */ /* 0x001fc800078e0a1b */
[----:B------:R-:W-:-:S05]  /*2a90*/  IMAD R4, R5, UR7, R40 ;  /* 0x0000000705047c24 */ /* 0x000fca000f8e0228 */
        /* <DEDUP_REMOVED lines=44> */
[----:B------:R-:W-:-:S02]  /*2d60*/  LEA.HI.X.SX32 R5, R6, UR37, 0x2, P2 ;  /* 0x0000002506057c11 */ /* 0x000fc400090f16ff */
[----:B------:R-:W-:-:S03]  /*2d70*/  IADD3 R6, P6, PT, R7, UR38, RZ ;  /* 0x0000002607067c10 */ /* 0x000fc6000ffde0ff */
[----:B------:R-:W4:Y:S01]  /*2d80*/  LDG.E R4, desc[UR8][R4.64] ;  /* 0x0000000804047981 */ /* 0x000f22000c1e1900 */
[----:B------:R-:W-:-:S05]  /*2d90*/  LEA.HI.X.SX32 R7, R7, UR39, 0x1, P6 ;  /* 0x0000002707077c11 */ /* 0x000fca000b0f0eff */
[----:B------:R-:W4:Y:S04]  /*2da0*/  LDG.E.U8 R6, desc[UR6][R6.64] ;  /* 0x0000000606067981 */ /* 0x000f28000c1e1100 */
[----:B------:R-:W4:Y:S04]  /*2db0*/  LDG.E R2, desc[UR6][R2.64] ;  /* 0x0000000602027981 */ /* 0x000f28000c1e1900 */
[----:B------:R0:W4:Y:S01]  /*2dc0*/  LDG.E.U8 R27, desc[UR6][R26.64] ;  /* 0x000000061a1b7981 */ /* 0x000122000c1e1100 */
[----:B---3--:R-:W-:Y:S01]  /*2dd0*/  ISETP.NE.AND P0, PT, R51, RZ, PT ;  /* 0x000000ff3300720c */ /* 0x008fe20003f05270 */
        /* <DEDUP_REMOVED lines=8> */
[----:B------:R-:W-:Y:S01]  /*2e60*/  ISETP.NE.AND P6, PT, R30, RZ, PT ;  /* 0x000000ff1e00720c */ /* 0x000fe20003fc5270 */
[----:B------:R-:W-:Y:S01]  /*2e70*/  FMUL R17, R17, UR4 ;  /* 0x0000000411117c20 */ /* 0x000fe20008400000 */
[----:B------:R-:W-:Y:S01]  /*2e80*/  FMUL R15, R15, UR4 ;  /* 0x000000040f0f7c20 */ /* 0x000fe20008400000 */
[----:B------:R-:W-:Y:S01]  /*2e90*/  FMUL R9, R9, UR4 ;  /* 0x0000000409097c20 */ /* 0x000fe20008400000 */
[----:B-----5:R-:W-:Y:S02]  /*2ea0*/  ISETP.NE.AND P2, PT, R32, RZ, PT ;  /* 0x000000ff2000720c */ /* 0x020fe40003f45270 */
[----:B------:R-:W-:Y:S01]  /*2eb0*/  FSEL R32, R21, R10, P3 ;  /* 0x0000000a15207208 */ /* 0x000fe20001800000 */
[----:B------:R-:W-:Y:S01]  /*2ec0*/  FMUL R21, R20, UR4 ;  /* 0x0000000414157c20 */ /* 0x000fe20008400000 */
[----:B------:R-:W-:-:S04]  /*2ed0*/  ISETP.NE.AND P3, PT, R50, RZ, PT ;  /* 0x000000ff3200720c */ /* 0x000fc80003f65270 */
[----:B------:R-:W-:Y:S02]  /*2ee0*/  FSEL R30, R21, R10, P3 ;  /* 0x0000000a151e7208 */ /* 0x000fe40001800000 */
[----:B------:R-:W-:-:S04]  /*2ef0*/  ISETP.NE.AND P3, PT, R49, RZ, PT ;  /* 0x000000ff3100720c */ /* 0x000fc80003f65270 */
[-C--:B0-----:R-:W-:Y:S01]  /*2f00*/  FSEL R26, R19, R10.reuse, P3 ;  /* 0x0000000a131a7208 */ /* 0x081fe20001800000 */
[----:B------:R-:W-:Y:S01]  /*2f10*/  FMUL R19, R18, UR4 ;  /* 0x0000000412137c20 */ /* 0x000fe20008400000 */
[----:B------:R-:W-:Y:S02]  /*2f20*/  ISETP.NE.AND P3, PT, R48, RZ, PT ;  /* 0x000000ff3000720c */ /* 0x000fe40003f65270 */
[-C--:B------:R-:W-:Y:S01]  /*2f30*/  FSEL R20, R17, R10.reuse, P6 ;  /* 0x0000000a11147208 */ /* 0x080fe20003000000 */
[----:B------:R-:W-:Y:S01]  /*2f40*/  FMUL R17, R16, UR4 ;  /* 0x0000000410117c20 */ /* 0x000fe20008400000 */
[----:B------:R-:W-:Y:S02]  /*2f50*/  FSEL R24, R19, R10, P3 ;  /* 0x0000000a13187208 */ /* 0x000fe40001800000 */
[----:B------:R-:W-:-:S04]  /*2f60*/  ISETP.NE.AND P3, PT, R47, RZ, PT ;  /* 0x000000ff2f00720c */ /* 0x000fc80003f65270 */
[----:B------:R-:W-:Y:S02]  /*2f70*/  FSEL R18, R17, R10, P3 ;  /* 0x0000000a11127208 */ /* 0x000fe40001800000 */
[----:B------:R-:W-:-:S04]  /*2f80*/  ISETP.NE.AND P3, PT, R45, RZ, PT ;  /* 0x000000ff2d00720c */ /* 0x000fc80003f65270 */
[----:B------:R-:W-:Y:S02]  /*2f90*/  FSEL R16, R15, R10, P3 ;  /* 0x0000000a0f107208 */ /* 0x000fe40001800000 */
[----:B------:R-:W-:-:S04]  /*2fa0*/  ISETP.NE.AND P3, PT, R44, RZ, PT ;  /* 0x000000ff2c00720c */ /* 0x000fc80003f65270 */
[-C--:B------:R-:W-:Y:S01]  /*2fb0*/  FSEL R44, R9, R10.reuse, P3 ;  /* 0x0000000a092c7208 */ /* 0x080fe20001800000 */
[----:B------:R-:W-:Y:S01]  /*2fc0*/  FMUL R9, R8, UR4 ;  /* 0x0000000408097c20 */ /* 0x000fe20008400000 */
[----:B------:R-:W-:Y:S02]  /*2fd0*/  ISETP.NE.AND P3, PT, R43, RZ, PT ;  /* 0x000000ff2b00720c */ /* 0x000fe40003f65270 */
[----:B------:R-:W-:Y:S02]  /*2fe0*/  ISETP.NE.AND P6, PT, R46, RZ, PT ;  /* 0x000000ff2e00720c */ /* 0x000fe40003fc5270 */
[----:B------:R-:W-:Y:S01]  /*2ff0*/  FSEL R46, R9, R10, P3 ;  /* 0x0000000a092e7208 */ /* 0x000fe20001800000 */
[----:B------:R-:W-:Y:S01]  /*3000*/  FMUL R9, R0, UR4 ;  /* 0x0000000400097c20 */ /* 0x000fe20008400000 */
[----:B------:R-:W-:-:S04]  /*3010*/  ISETP.NE.AND P3, PT, R42, RZ, PT ;  /* 0x000000ff2a00720c */ /* 0x000fc80003f65270 */
[----:B------:R-:W-:Y:S01]  /*3020*/  FSEL R42, R9, R10, P3 ;  /* 0x0000000a092a7208 */ /* 0x000fe20001800000 */
[----:B------:R-:W-:Y:S01]  /*3030*/  FMUL R9, R14, UR4 ;  /* 0x000000040e097c20 */ /* 0x000fe20008400000 */
        /* <DEDUP_REMOVED lines=29> */
[----:B--2---:R-:W-:Y:S02]  /*3210*/  ISETP.NE.AND P1, PT, R53, RZ, PT ;  /* 0x000000ff3500720c */ /* 0x004fe40003f25270 */
[----:B------:R-:W-:Y:S02]  /*3220*/  FSEL R60, R25, R10, P0 ;  /* 0x0000000a193c7208 */ /* 0x000fe40000000000 */
[----:B------:R-:W-:Y:S01]  /*3230*/  FMNMX R9, R9, R54, !PT ;  /* 0x0000003609097209 */ /* 0x000fe20007800000 */
[----:B----4-:R-:W-:Y:S01]  /*3240*/  FMUL R17, R33, UR4 ;  /* 0x0000000421117c20 */ /* 0x010fe20008400000 */
[----:B------:R-:W-:-:S02]  /*3250*/  FSEL R58, R31, R10, P1 ;  /* 0x0000000a1f3a7208 */ /* 0x000fc40000800000 */
[----:B------:R-:W-:Y:S02]  /*3260*/  FMNMX R9, R9, R60, !PT ;  /* 0x0000003c09097209 */ /* 0x000fe40007800000 */
[----:B------:R-:W-:Y:S02]  /*3270*/  FSEL R17, R17, R10, P2 ;  /* 0x0000000a11117208 */ /* 0x000fe40001000000 */
[----:B------:R-:W-:Y:S02]  /*3280*/  FMNMX R0, R9, R58, !PT ;  /* 0x0000003a09007209 */ /* 0x000fe40007800000 */
[----:B------:R-:W-:Y:S01]  /*3290*/  ISETP.NE.AND P6, PT, R6, RZ, PT ;  /* 0x000000ff0600720c */ /* 0x000fe20003fc5270 */
[----:B------:R-:W-:Y:S01]  /*32a0*/  FMUL R3, R2, UR4 ;  /* 0x0000000402037c20 */ /* 0x000fe20008400000 */
[----:B------:R-:W-:-:S04]  /*32b0*/  ISETP.NE.AND P0, PT, R27, RZ, PT ;  /* 0x000000ff1b00720c */ /* 0x000fc80003f05270 */
        /* <DEDUP_REMOVED lines=11> */
[----:B0-----:R-:W-:Y:S02]  /*3370*/  FMNMX R0, R13, R14, !PT ;  /* 0x0000000e0d007209 */ /* 0x001fe40007800000 */
[----:B------:R-:W-:-:S03]  /*3380*/  MOV R13, 0x437c0000 ;  /* 0x437c0000000d7802 */ /* 0x000fc60000000f00 */
        /* <DEDUP_REMOVED lines=17> */
[----:B------:R-:W-:Y:S01]  /*34a0*/  FFMA.RM R8, R8, R13, 12582913 ;  /* 0x4b40000108087423 */ /* 0x000fe2000000400d */
[----:B------:R-:W-:Y:S01]  /*34b0*/  FADD R7, R10, -12583039 ;  /* 0xcb40007f0a077421 */ /* 0x000fe20000000000 */
[----:B------:R-:W-:Y:S01]  /*34c0*/  FADD R3, R6, -12583039 ;  /* 0xcb40007f06037421 */ /* 0x000fe20000000000 */
[----:B------:R-:W-:Y:S01]  /*34d0*/  FFMA.SAT R18, R30, R11, 0.5 ;  /* 0x3f0000001e127423 */ /* 0x000fe2000000200b */
[----:B------:R-:W-:Y:S01]  /*34e0*/  FADD R26, R26, -R5 ;  /* 0x800000051a1a7221 */ /* 0x000fe20000000000 */
[----:B------:R-:W-:Y:S01]  /*34f0*/  FFMA R7, R32, 1.4426950216293334961, -R7 ;  /* 0x3fb8aa3b20077823 */ /* 0x000fe20000000807 */
[----:B------:R-:W-:Y:S01]  /*3500*/  FFMA R3, R40, 1.4426950216293334961, -R3 ;  /* 0x3fb8aa3b28037823 */ /* 0x000fe20000000803 */
[--C-:B------:R-:W-:Y:S01]  /*3510*/  FADD R24, R24, -R5.reuse ;  /* 0x8000000518187221 */ /* 0x100fe20000000000 */
[----:B------:R-:W-:Y:S01]  /*3520*/  FADD R2, R20, -R5 ;  /* 0x8000000514027221 */ /* 0x000fe20000000000 */
[----:B------:R-:W-:Y:S01]  /*3530*/  FFMA R7, R32, 1.925963033500011079e-08, R7 ;  /* 0x32a5706020077823 */ /* 0x000fe20000000007 */
[----:B------:R-:W-:Y:S01]  /*3540*/  FFMA R3, R40, 1.925963033500011079e-08, R3 ;  /* 0x32a5706028037823 */ /* 0x000fe20000000003 */
        /* <DEDUP_REMOVED lines=12> */
[----:B------:R-:W1:Y:S01]  /*3610*/  MUFU.EX2 R3, R3 ;  /* 0x0000000300037308 */ /* 0x000e620000000800 */
[--C-:B------:R-:W-:Y:S01]  /*3620*/  FADD R12, R17, -R5.reuse ;  /* 0x80000005110c7221 */ /* 0x100fe20000000000 */
[----:B------:R-:W-:Y:S01]  /*3630*/  FADD R56, R56, -R5 ;  /* 0x8000000538387221 */ /* 0x000fe20000000000 */
[----:B------:R-:W-:Y:S01]  /*3640*/  FADD R5, R8, -12583039 ;  /* 0xcb40007f08057421 */ /* 0x000fe20000000000 */
[----:B------:R-:W-:Y:S01]  /*3650*/  FFMA.RM R18, R18, R13, 12582913 ;  /* 0x4b40000112127423 */ /* 0x000fe2000000400d */
[----:B------:R-:W-:Y:S01]  /*3660*/  SHF.L.U32 R10, R10, 0x17, RZ ;  /* 0x000000170a0a7819 */ /* 0x000fe200000006ff */
[----:B------:R-:W-:-:S02]  /*3670*/  IMAD.SHL.U32 R6, R6, 0x800000, RZ ;  /* 0x0080000006067824 */ /* 0x000fc400078e00ff */
[----:B------:R-:W-:Y:S01]  /*3680*/  FFMA R5, R38, 1.4426950216293334961, -R5 ;  /* 0x3fb8aa3b26057823 */ /* 0x000fe20000000805 */
[----:B------:R-:W-:Y:S01]  /*3690*/  FADD R9, R18, -12583039 ;  /* 0xcb40007f12097421 */ /* 0x000fe20000000000 */
[----:B------:R-:W-:Y:S01]  /*36a0*/  SHF.L.U32 R8, R8, 0x17, RZ ;  /* 0x0000001708087819 */ /* 0x000fe200000006ff */
[----:B0-----:R-:W-:Y:S01]  /*36b0*/  FMUL R20, R10, R7 ;  /* 0x000000070a147220 */ /* 0x001fe20000400000 */
[----:B------:R-:W-:Y:S01]  /*36c0*/  FFMA R5, R38, 1.925963033500011079e-08, R5 ;  /* 0x32a5706026057823 */ /* 0x000fe20000000005 */
[----:B------:R-:W-:Y:S01]  /*36d0*/  FFMA R9, R30, 1.4426950216293334961, -R9 ;  /* 0x3fb8aa3b1e097823 */ /* 0x000fe20000000809 */
[----:B------:R-:W-:Y:S01]  /*36e0*/  FFMA.SAT R10, R2, R11, 0.5 ;  /* 0x3f000000020a7423 */ /* 0x000fe2000000200b */
[----:B------:R-:W-:Y:S02]  /*36f0*/  IMAD.SHL.U32 R18, R18, 0x800000, RZ ;  /* 0x0080000012127824 */ /* 0x000fe400078e00ff */
[----:B------:R-:W-:Y:S01]  /*3700*/  FFMA R9, R30, 1.925963033500011079e-08, R9 ;  /* 0x32a570601e097823 */ /* 0x000fe20000000009 */
[----:B-1----:R-:W-:Y:S01]  /*3710*/  FMUL R22, R6, R3 ;  /* 0x0000000306167220 */ /* 0x002fe20000400000 */
[----:B------:R-:W0:Y:S01]  /*3720*/  MUFU.EX2 R5, R5 ;  /* 0x0000000500057308 */ /* 0x000e220000000800 */
[----:B------:R-:W-:Y:S01]  /*3730*/  FFMA.SAT R6, R26, R11, 0.5 ;  /* 0x3f0000001a067423 */ /* 0x000fe2000000200b */
[----:B------:R-:W-:Y:S01]  /*3740*/  FFMA.RM R10, R10, R13, 12582913 ;  /* 0x4b4000010a0a7423 */ /* 0x000fe2000000400d */
[----:B------:R-:W-:-:S02]  /*3750*/  FFMA.SAT R30, R60, R11, 0.5 ;  /* 0x3f0000003c1e7423 */ /* 0x000fc4000000200b */
[----:B------:R-:W-:Y:S01]  /*3760*/  FFMA.RM R6, R6, R13, 12582913 ;  /* 0x4b40000106067423 */ /* 0x000fe2000000400d */
[C---:B------:R-:W-:Y:S01]  /*3770*/  FADD R7, R10.reuse, -12583039 ;  /* 0xcb40007f0a077421 */ /* 0x040fe20000000000 */
[----:B------:R-:W-:Y:S01]  /*3780*/  IMAD.SHL.U32 R10, R10, 0x800000, RZ ;  /* 0x008000000a0a7824 */ /* 0x000fe200078e00ff */
[----:B------:R-:W1:Y:S01]  /*3790*/  MUFU.EX2 R9, R9 ;  /* 0x0000000900097308 */ /* 0x000e620000000800 */
[----:B------:R-:W-:Y:S01]  /*37a0*/  FADD R3, R6, -12583039 ;  /* 0xcb40007f06037421 */ /* 0x000fe20000000000 */
[----:B------:R-:W-:Y:S01]  /*37b0*/  FFMA R7, R2, 1.4426950216293334961, -R7 ;  /* 0x3fb8aa3b02077823 */ /* 0x000fe20000000807 */
[----:B------:R-:W-:Y:S02]  /*37c0*/  SHF.L.U32 R6, R6, 0x17, RZ ;  /* 0x0000001706067819 */ /* 0x000fe400000006ff */
[----:B------:R-:W-:Y:S01]  /*37d0*/  FFMA R3, R26, 1.4426950216293334961, -R3 ;  /* 0x3fb8aa3b1a037823 */ /* 0x000fe20000000803 */
[----:B------:R-:W-:Y:S01]  /*37e0*/  FFMA R7, R2, 1.925963033500011079e-08, R7 ;  /* 0x32a5706002077823 */ /* 0x000fe20000000007 */
[----:B------:R-:W-:-:S02]  /*37f0*/  FFMA.SAT R2, R0, R11, 0.5 ;  /* 0x3f00000000027423 */ /* 0x000fc4000000200b */
[----:B------:R-:W-:Y:S01]  /*3800*/  FFMA R3, R26, 1.925963033500011079e-08, R3 ;  /* 0x32a570601a037823 */ /* 0x000fe20000000003 */
[----:B0-----:R-:W-:Y:S01]  /*3810*/  FMUL R21, R8, R5 ;  /* 0x0000000508157220 */ /* 0x001fe20000400000 */
[----:B------:R-:W-:Y:S01]  /*3820*/  FFMA.SAT R8, R24, R11, 0.5 ;  /* 0x3f00000018087423 */ /* 0x000fe2000000200b */
[----:B------:R-:W-:Y:S01]  /*3830*/  FFMA.RM R2, R2, R13, 12582913 ;  /* 0x4b40000102027423 */ /* 0x000fe2000000400d */
[----:B------:R-:W-:Y:S01]  /*3840*/  MUFU.EX2 R7, R7 ;  /* 0x0000000700077308 */ /* 0x000fe20000000800 */
[----:B------:R-:W-:Y:S01]  /*3850*/  FFMA.SAT R26, R54, R11, 0.5 ;  /* 0x3f000000361a7423 */ /* 0x000fe2000000200b */
[----:B------:R-:W-:Y:S01]  /*3860*/  FFMA.RM R8, R8, R13, 12582913 ;  /* 0x4b40000108087423 */ /* 0x000fe2000000400d */
[----:B-1----:R-:W-:Y:S01]  /*3870*/  FMUL R19, R18, R9 ;  /* 0x0000000912137220 */ /* 0x002fe20000400000 */
[----:B------:R-:W-:Y:S02]  /*3880*/  FADD R9, R2, -12583039 ;  /* 0xcb40007f02097421 */ /* 0x000fe40000000000 */
[----:B------:R-:W-:Y:S01]  /*3890*/  FADD R5, R8, -12583039 ;  /* 0xcb40007f08057421 */ /* 0x000fe20000000000 */
[----:B------:R-:W-:Y:S01]  /*38a0*/  SHF.L.U32 R2, R2, 0x17, RZ ;  /* 0x0000001702027819 */ /* 0x000fe200000006ff */
[----:B------:R-:W0:Y:S01]  /*38b0*/  MUFU.EX2 R3, R3 ;  /* 0x0000000300037308 */ /* 0x000e220000000800 */
[----:B------:R-:W-:Y:S01]  /*38c0*/  FFMA R9, R0, 1.4426950216293334961, -R9 ;  /* 0x3fb8aa3b00097823 */ /* 0x000fe20000000809 */
[----:B------:R-:W-:Y:S01]  /*38d0*/  FFMA R5, R24, 1.4426950216293334961, -R5 ;  /* 0x3fb8aa3b18057823 */ /* 0x000fe20000000805 */
[----:B------:R-:W-:Y:S01]  /*38e0*/  SHF.L.U32 R8, R8, 0x17, RZ ;  /* 0x0000001708087819 */ /* 0x000fe200000006ff */
[----:B------:R-:W-:Y:S01]  /*38f0*/  FFMA.RM R26, R26, R13, 12582913 ;  /* 0x4b4000011a1a7423 */ /* 0x000fe2000000400d */
[----:B------:R-:W-:Y:S01]  /*3900*/  FFMA R9, R0, 1.925963033500011079e-08, R9 ;  /* 0x32a5706000097823 */ /* 0x000fe20000000009 */
[-C--:B------:R-:W-:Y:S01]  /*3910*/  FFMA.SAT R0, R16, R11.reuse, 0.5 ;  /* 0x3f00000010007423 */ /* 0x080fe2000000200b */
[----:B------:R-:W-:Y:S01]  /*3920*/  FFMA R5, R24, 1.925963033500011079e-08, R5 ;  /* 0x32a5706018057823 */ /* 0x000fe20000000005 */
[----:B------:R-:W-:-:S02]  /*3930*/  FFMA.SAT R24, R4, R11, 0.5 ;  /* 0x3f00000004187423 */ /* 0x000fc4000000200b */
[-C--:B------:R-:W-:Y:S01]  /*3940*/  FFMA.RM R0, R0, R13.reuse, 12582913 ;  /* 0x4b40000100007423 */ /* 0x080fe2000000400d */
[----:B------:R-:W1:Y:S01]  /*3950*/  MUFU.EX2 R9, R9 ;  /* 0x0000000900097308 */ /* 0x000e620000000800 */
[----:B------:R-:W-:Y:S01]  /*3960*/  FFMA.RM R24, R24, R13, 12582913 ;  /* 0x4b40000118187423 */ /* 0x000fe2000000400d */
[----:B0-----:R-:W-:Y:S01]  /*3970*/  FMUL R18, R6, R3 ;  /* 0x0000000306127220 */ /* 0x001fe20000400000 */
[----:B------:R-:W-:-:S05]  /*3980*/  FADD R3, R0, -12583039 ;  /* 0xcb40007f00037421 */ /* 0x000fca0000000000 */
[----:B------:R-:W0:Y:S01]  /*3990*/  MUFU.EX2 R5, R5 ;  /* 0x0000000500057308 */ /* 0x000e220000000800 */
[----:B------:R-:W-:Y:S01]  /*39a0*/  FFMA.SAT R6, R44, R11, 0.5 ;  /* 0x3f0000002c067423 */ /* 0x000fe2000000200b */
[----:B------:R-:W-:Y:S01]  /*39b0*/  SHF.L.U32 R0, R0, 0x17, RZ ;  /* 0x0000001700007819 */ /* 0x000fe200000006ff */
[----:B------:R-:W-:Y:S02]  /*39c0*/  FFMA R3, R16, 1.4426950216293334961, -R3 ;  /* 0x3fb8aa3b10037823 */ /* 0x000fe40000000803 */
[----:B------:R-:W-:Y:S02]  /*39d0*/  FFMA.RM R6, R6, R13, 12582913 ;  /* 0x4b40000106067423 */ /* 0x000fe4000000400d */
[----:B------:R-:W-:Y:S01]  /*39e0*/  FFMA R3, R16, 1.925963033500011079e-08, R3 ;  /* 0x32a5706010037823 */ /* 0x000fe20000000003 */
[----:B------:R-:W-:Y:S01]  /*39f0*/  FMUL R16, R10, R7 ;  /* 0x000000070a107220 */ /* 0x000fe20000400000 */
[----:B-1----:R-:W-:Y:S01]  /*3a00*/  FMUL R10, R2, R9 ;  /* 0x00000009020a7220 */ /* 0x002fe20000400000 */
[----:B------:R-:W-:-:S03]  /*3a10*/  FFMA.SAT R2, R46, R11, 0.5 ;  /* 0x3f0000002e027423 */ /* 0x000fc6000000200b */
[----:B------:R-:W1:Y:S01]  /*3a20*/  MUFU.EX2 R3, R3 ;  /* 0x0000000300037308 */ /* 0x000e620000000800 */
[----:B------:R-:W-:Y:S01]  /*3a30*/  FFMA.RM R2, R2, R13, 12582913 ;  /* 0x4b40000102027423 */ /* 0x000fe2000000400d */
[----:B0-----:R-:W-:Y:S01]  /*3a40*/  FMUL R17, R8, R5 ;  /* 0x0000000508117220 */ /* 0x001fe20000400000 */
[----:B------:R-:W-:Y:S02]  /*3a50*/  FADD R5, R6, -12583039 ;  /* 0xcb40007f06057421 */ /* 0x000fe40000000000 */
[----:B------:R-:W-:Y:S01]  /*3a60*/  FADD R7, R2, -12583039 ;  /* 0xcb40007f02077421 */ /* 0x000fe20000000000 */
[----:B------:R-:W-:Y:S01]  /*3a70*/  FFMA.SAT R8, R42, R11, 0.5 ;  /* 0x3f0000002a087423 */ /* 0x000fe2000000200b */
[----:B------:R-:W-:Y:S02]  /*3a80*/  IMAD.SHL.U32 R6, R6, 0x800000, RZ ;  /* 0x0080000006067824 */ /* 0x000fe400078e00ff */
[----:B------:R-:W-:Y:S01]  /*3a90*/  FFMA R5, R44, 1.4426950216293334961, -R5 ;  /* 0x3fb8aa3b2c057823 */ /* 0x000fe20000000805 */
[----:B------:R-:W-:Y:S01]  /*3aa0*/  FFMA R7, R46, 1.4426950216293334961, -R7 ;  /* 0x3fb8aa3b2e077823 */ /* 0x000fe20000000807 */
[----:B------:R-:W-:Y:S01]  /*3ab0*/  FFMA.RM R15, R8, R13, 12582913 ;  /* 0x4b400001080f7423 */ /* 0x000fe2000000400d */
[----:B------:R-:W-:Y:S01]  /*3ac0*/  SHF.L.U32 R2, R2, 0x17, RZ ;  /* 0x0000001702027819 */ /* 0x000fe200000006ff */
[----:B------:R-:W-:Y:S01]  /*3ad0*/  FFMA R5, R44, 1.925963033500011079e-08, R5 ;  /* 0x32a570602c057823 */ /* 0x000fe20000000005 */
[----:B------:R-:W-:Y:S01]  /*3ae0*/  FFMA R46, R46, 1.925963033500011079e-08, R7 ;  /* 0x32a570602e2e7823 */ /* 0x000fe20000000007 */
[----:B------:R-:W-:Y:S01]  /*3af0*/  FADD R7, R15, -12583039 ;  /* 0xcb40007f0f077421 */ /* 0x000fe20000000000 */
[----:B-1----:R-:W-:Y:S01]  /*3b00*/  FMUL R9, R0, R3 ;  /* 0x0000000300097220 */ /* 0x002fe20000400000 */
[----:B------:R-:W-:-:S02]  /*3b10*/  FFMA.SAT R0, R48, R11, 0.5 ;  /* 0x3f00000030007423 */ /* 0x000fc4000000200b */
[----:B------:R-:W0:Y:S01]  /*3b20*/  MUFU.EX2 R5, R5 ;  /* 0x0000000500057308 */ /* 0x000e220000000800 */
[----:B------:R-:W-:Y:S01]  /*3b30*/  FFMA R7, R42, 1.4426950216293334961, -R7 ;  /* 0x3fb8aa3b2a077823 */ /* 0x000fe20000000807 */
[----:B------:R-:W-:-:S03]  /*3b40*/  FFMA.RM R0, R0, R13, 12582913 ;  /* 0x4b40000100007423 */ /* 0x000fc6000000400d */
[----:B------:R-:W-:Y:S01]  /*3b50*/  FFMA R42, R42, 1.925963033500011079e-08, R7 ;  /* 0x32a570602a2a7823 */ /* 0x000fe20000000007 */
[C---:B------:R-:W-:Y:S02]  /*3b60*/  FADD R3, R0.reuse, -12583039 ;  /* 0xcb40007f00037421 */ /* 0x040fe40000000000 */
[----:B------:R-:W1:Y:S01]  /*3b70*/  MUFU.EX2 R7, R46 ;  /* 0x0000002e00077308 */ /* 0x000e620000000800 */
[----:B------:R-:W-:Y:S02]  /*3b80*/  IMAD.SHL.U32 R0, R0, 0x800000, RZ ;  /* 0x0080000000007824 */ /* 0x000fe400078e00ff */
[----:B------:R-:W-:-:S04]  /*3b90*/  FFMA R3, R48, 1.4426950216293334961, -R3 ;  /* 0x3fb8aa3b30037823 */ /* 0x000fc80000000803 */
[----:B------:R-:W-:Y:S01]  /*3ba0*/  FFMA R48, R48, 1.925963033500011079e-08, R3 ;  /* 0x32a5706030307823 */ /* 0x000fe20000000003 */
[----:B0-----:R-:W-:Y:S01]  /*3bb0*/  FMUL R8, R6, R5 ;  /* 0x0000000506087220 */ /* 0x001fe20000400000 */
[----:B------:R-:W0:Y:S01]  /*3bc0*/  MUFU.EX2 R3, R42 ;  /* 0x0000002a00037308 */ /* 0x000e220000000800 */
[----:B------:R-:W-:-:S04]  /*3bd0*/  FFMA.SAT R6, R50, R11, 0.5 ;  /* 0x3f00000032067423 */ /* 0x000fc8000000200b */
[----:B------:R-:W-:Y:S01]  /*3be0*/  FFMA.RM R23, R6, R13, 12582913 ;  /* 0x4b40000106177423 */ /* 0x000fe2000000400d */
[----:B------:R-:W-:Y:S01]  /*3bf0*/  SHF.L.U32 R6, R15, 0x17, RZ ;  /* 0x000000170f067819 */ /* 0x000fe200000006ff */
[----:B-1----:R-:W-:Y:S01]  /*3c00*/  FMUL R7, R2, R7 ;  /* 0x0000000702077220 */ /* 0x002fe20000400000 */
[----:B------:R-:W-:Y:S01]  /*3c10*/  FFMA.SAT R2, R52, R11, 0.5 ;  /* 0x3f00000034027423 */ /* 0x000fe2000000200b */
[C---:B------:R-:W-:Y:S01]  /*3c20*/  FADD R5, R23.reuse, -12583039 ;  /* 0xcb40007f17057421 */ /* 0x040fe20000000000 */
[----:B------:R-:W-:Y:S01]  /*3c30*/  SHF.L.U32 R23, R23, 0x17, RZ ;  /* 0x0000001717177819 */ /* 0x000fe200000006ff */
[----:B------:R-:W-:Y:S01]  /*3c40*/  FADD R15, R26, -12583039 ;  /* 0xcb40007f1a0f7421 */ /* 0x000fe20000000000 */
[----:B------:R-:W-:Y:S01]  /*3c50*/  FFMA.RM R2, R2, R13, 12582913 ;  /* 0x4b40000102027423 */ /* 0x000fe2000000400d */
[----:B------:R-:W-:Y:S02]  /*3c60*/  FFMA R5, R50, 1.4426950216293334961, -R5 ;  /* 0x3fb8aa3b32057823 */ /* 0x000fe40000000805 */
[----:B------:R-:W-:-:S02]  /*3c70*/  FFMA R15, R54, 1.4426950216293334961, -R15 ;  /* 0x3fb8aa3b360f7823 */ /* 0x000fc4000000080f */
[----:B------:R-:W-:Y:S01]  /*3c80*/  FFMA R50, R50, 1.925963033500011079e-08, R5 ;  /* 0x32a5706032327823 */ /* 0x000fe20000000005 */
[----:B0-----:R-:W-:Y:S01]  /*3c90*/  FMUL R6, R6, R3 ;  /* 0x0000000306067220 */ /* 0x001fe20000400000 */
[----:B------:R-:W0:Y:S01]  /*3ca0*/  MUFU.EX2 R5, R48 ;  /* 0x0000003000057308 */ /* 0x000e220000000800 */
[C---:B------:R-:W-:Y:S01]  /*3cb0*/  FADD R3, R2.reuse, -12583039 ;  /* 0xcb40007f02037421 */ /* 0x040fe20000000000 */
[----:B------:R-:W-:Y:S01]  /*3cc0*/  SHF.L.U32 R2, R2, 0x17, RZ ;  /* 0x0000001702027819 */ /* 0x000fe200000006ff */
[----:B------:R-:W-:Y:S01]  /*3cd0*/  FFMA R54, R54, 1.925963033500011079e-08, R15 ;  /* 0x32a5706036367823 */ /* 0x000fe2000000000f */
[----:B------:R-:W-:Y:S01]  /*3ce0*/  FFMA.RM R15, R30, R13, 12582913 ;  /* 0x4b4000011e0f7423 */ /* 0x000fe2000000400d */
[----:B------:R-:W-:Y:S01]  /*3cf0*/  FFMA R3, R52, 1.4426950216293334961, -R3 ;  /* 0x3fb8aa3b34037823 */ /* 0x000fe20000000803 */
[----:B------:R-:W-:Y:S02]  /*3d00*/  FFMA.SAT R30, R12, R11, 0.5 ;  /* 0x3f0000000c1e7423 */ /* 0x000fe4000000200b */
[----:B------:R-:W1:Y:S01]  /*3d10*/  MUFU.EX2 R50, R50 ;  /* 0x0000003200327308 */ /* 0x000e620000000800 */
[----:B------:R-:W-:Y:S01]  /*3d20*/  FFMA R52, R52, 1.925963033500011079e-08, R3 ;  /* 0x32a5706034347823 */ /* 0x000fe20000000003 */
[----:B------:R-:W-:Y:S01]  /*3d30*/  FADD R3, R24, -12583039 ;  /* 0xcb40007f18037421 */ /* 0x000fe20000000000 */
[----:B------:R-:W-:-:S03]  /*3d40*/  FADD R25, R15, -12583039 ;  /* 0xcb40007f0f197421 */ /* 0x000fc60000000000 */
[----:B------:R-:W-:Y:S01]  /*3d50*/  FFMA R3, R4, 1.4426950216293334961, -R3 ;  /* 0x3fb8aa3b04037823 */ /* 0x000fe20000000803 */
[----:B------:R-:W-:Y:S01]  /*3d60*/  FFMA R25, R60, 1.4426950216293334961, -R25 ;  /* 0x3fb8aa3b3c197823 */ /* 0x000fe20000000819 */
[----:B0-----:R-:W-:Y:S02]  /*3d70*/  FMUL R5, R0, R5 ;  /* 0x0000000500057220 */ /* 0x001fe40000400000 */
[----:B------:R-:W-:Y:S01]  /*3d80*/  FFMA R0, R4, 1.925963033500011079e-08, R3 ;  /* 0x32a5706004007823 */ /* 0x000fe20000000003 */
[----:B------:R-:W-:Y:S01]  /*3d90*/  FFMA R60, R60, 1.925963033500011079e-08, R25 ;  /* 0x32a570603c3c7823 */ /* 0x000fe20000000019 */
[----:B------:R-:W0:Y:S01]  /*3da0*/  MUFU.EX2 R3, R52 ;  /* 0x0000003400037308 */ /* 0x000e220000000800 */
[----:B-1----:R-:W-:-:S07]  /*3db0*/  FMUL R4, R23, R50 ;  /* 0x0000003217047220 */ /* 0x002fce0000400000 */
[----:B------:R1:W2:Y:S08]  /*3dc0*/  MUFU.EX2 R23, R0 ;  /* 0x0000000000177308 */ /* 0x0002b00000000800 */
[----:B------:R-:W-:Y:S01]  /*3dd0*/  MUFU.EX2 R60, R60 ;  /* 0x0000003c003c7308 */ /* 0x000fe20000000800 */
[----:B0-----:R-:W-:Y:S01]  /*3de0*/  FMUL R3, R2, R3 ;  /* 0x0000000302037220 */ /* 0x001fe20000400000 */
[----:B------:R-:W-:-:S02]  /*3df0*/  IMAD.SHL.U32 R2, R24, 0x800000, RZ ;  /* 0x0080000018027824 */ /* 0x000fc400078e00ff */
[----:B------:R-:W-:Y:S01]  /*3e00*/  FFMA.SAT R24, R58, R11, 0.5 ;  /* 0x3f0000003a187423 */ /* 0x000fe2000000200b */
[----:B-1----:R-:W-:-:S03]  /*3e10*/  SHF.L.U32 R0, R26, 0x17, RZ ;  /* 0x000000171a007819 */ /* 0x002fc600000006ff */
[----:B------:R-:W-:Y:S01]  /*3e20*/  FFMA.RM R24, R24, R13, 12582913 ;  /* 0x4b40000118187423 */ /* 0x000fe2000000400d */
[----:B--2---:R-:W-:Y:S02]  /*3e30*/  FMUL R2, R2, R23 ;  /* 0x0000001702027220 */ /* 0x004fe40000400000 */
[----:B------:R-:W0:Y:S01]  /*3e40*/  MUFU.EX2 R23, R54 ;  /* 0x0000003600177308 */ /* 0x000e220000000800 */
[C---:B------:R-:W-:Y:S01]  /*3e50*/  FADD R25, R24.reuse, -12583039 ;  /* 0xcb40007f18197421 */ /* 0x040fe20000000000 */
[----:B------:R-:W-:-:S03]  /*3e60*/  IMAD.SHL.U32 R24, R24, 0x800000, RZ ;  /* 0x0080000018187824 */ /* 0x000fc600078e00ff */
[----:B------:R-:W-:-:S04]  /*3e70*/  FFMA R25, R58, 1.4426950216293334961, -R25 ;  /* 0x3fb8aa3b3a197823 */ /* 0x000fc80000000819 */
[----:B------:R-:W-:Y:S01]  /*3e80*/  FFMA R58, R58, 1.925963033500011079e-08, R25 ;  /* 0x32a570603a3a7823 */ /* 0x000fe20000000019 */
[----:B------:R-:W-:Y:S01]  /*3e90*/  FFMA.RM R25, R30, R13, 12582913 ;  /* 0x4b4000011e197423 */ /* 0x000fe2000000400d */
[----:B------:R-:W-:Y:S02]  /*3ea0*/  FFMA.SAT R30, R14, R11, 0.5 ;  /* 0x3f0000000e1e7423 */ /* 0x000fe4000000200b */
[----:B------:R-:W1:Y:S01]  /*3eb0*/  MUFU.EX2 R27, R58 ;  /* 0x0000003a001b7308 */ /* 0x000e620000000800 */
[----:B0-----:R-:W-:Y:S01]  /*3ec0*/  FMUL R0, R0, R23 ;  /* 0x0000001700007220 */ /* 0x001fe20000400000 */
[C---:B------:R-:W-:Y:S01]  /*3ed0*/  FADD R23, R25.reuse, -12583039 ;  /* 0xcb40007f19177421 */ /* 0x040fe20000000000 */
[----:B------:R-:W-:-:S03]  /*3ee0*/  SHF.L.U32 R25, R25, 0x17, RZ ;  /* 0x0000001719197819 */ /* 0x000fc600000006ff */
[----:B------:R-:W-:-:S04]  /*3ef0*/  FFMA R23, R12, 1.4426950216293334961, -R23 ;  /* 0x3fb8aa3b0c177823 */ /* 0x000fc80000000817 */
[----:B------:R-:W-:Y:S01]  /*3f00*/  FFMA R26, R12, 1.925963033500011079e-08, R23 ;  /* 0x32a570600c1a7823 */ /* 0x000fe20000000017 */
[----:B------:R-:W-:Y:S01]  /*3f10*/  FFMA.SAT R12, R56, R11, 0.5 ;  /* 0x3f000000380c7423 */ /* 0x000fe2000000200b */
[----:B-1----:R-:W-:-:S03]  /*3f20*/  FMUL R24, R24, R27 ;  /* 0x0000001b18187220 */ /* 0x002fc60000400000 */
[-C--:B------:R-:W-:Y:S01]  /*3f30*/  FFMA.RM R11, R12, R13.reuse, 12582913 ;  /* 0x4b4000010c0b7423 */ /* 0x080fe2000000400d */
[----:B------:R-:W-:Y:S01]  /*3f40*/  FFMA.RM R13, R30, R13, 12582913 ;  /* 0x4b4000011e0d7423 */ /* 0x000fe2000000400d */
[----:B------:R-:W-:Y:S01]  /*3f50*/  FADD R12, RZ, R22 ;  /* 0x00000016ff0c7221 */ /* 0x000fe20000000000 */
[----:B------:R-:W0:Y:S01]  /*3f60*/  MUFU.EX2 R26, R26 ;  /* 0x0000001a001a7308 */ /* 0x000e220000000800 */
[C---:B------:R-:W-:Y:S01]  /*3f70*/  FADD R23, R11.reuse, -12583039 ;  /* 0xcb40007f0b177421 */ /* 0x040fe20000000000 */
[----:B------:R-:W-:-:S03]  /*3f80*/  SHF.L.U32 R11, R11, 0x17, RZ ;  /* 0x000000170b0b7819 */ /* 0x000fc600000006ff */
        /* <DEDUP_REMOVED lines=8> */
[----:B------:R-:W-:-:S04]  /*4010*/  FADD R23, R12, R21 ;  /* 0x000000150c177221 */ /* 0x000fc80000000000 */
        /* <DEDUP_REMOVED lines=34> */
.L_x_21977:
        /* <DEDUP_REMOVED lines=12> */
[----:B------:R-:W-:Y:S05]  /*4300*/  CALL.REL.NOINC `($__internal_339_$__cuda_sm3x_div_rn_noftz_f32_slowpath) ;  /* 0x0000002800687944 */ /* 0x000fea0003c00000 */
[----:B------:R-:W-:-:S07]  /*4310*/  MOV R14, R11 ;  /* 0x0000000b000e7202 */ /* 0x000fce0000000f00 */
.L_x_21922:
[----:B------:R-:W-:Y:S05]  /*4320*/  BSYNC.RECONVERGENT B3 ;  /* 0x0000000000037941 */ /* 0x000fea0003800200 */
.L_x_21921:
        /* <DEDUP_REMOVED lines=12> */
[----:B------:R-:W-:Y:S05]  /*43f0*/  CALL.REL.NOINC `($__internal_339_$__cuda_sm3x_div_rn_noftz_f32_slowpath) ;  /* 0x00000028002c7944 */ /* 0x000fea0003c00000 */
[----:B------:R-:W-:-:S07]  /*4400*/  MOV R30, R11 ;  /* 0x0000000b001e7202 */ /* 0x000fce0000000f00 */
.L_x_21924:
[----:B------:R-:W-:Y:S05]  /*4410*/  BSYNC.RECONVERGENT B3 ;  /* 0x0000000000037941 */ /* 0x000fea0003800200 */
.L_x_21923:
        /* <DEDUP_REMOVED lines=14> */
.L_x_21926:
[----:B------:R-:W-:Y:S05]  /*4500*/  BSYNC.RECONVERGENT B3 ;  /* 0x0000000000037941 */ /* 0x000fea0003800200 */
.L_x_21925:
        /* <DEDUP_REMOVED lines=14> */
.L_x_21928:
[----:B------:R-:W-:Y:S05]  /*45f0*/  BSYNC.RECONVERGENT B3 ;  /* 0x0000000000037941 */ /* 0x000fea0003800200 */
.L_x_21927:
        /* <DEDUP_REMOVED lines=14> */
.L_x_21930:
[----:B------:R-:W-:Y:S05]  /*46e0*/  BSYNC.RECONVERGENT B3 ;  /* 0x0000000000037941 */ /* 0x000fea0003800200 */
.L_x_21929:
        /* <DEDUP_REMOVED lines=14> */
.L_x_21932:
[----:B------:R-:W-:Y:S05]  /*47d0*/  BSYNC.RECONVERGENT B3 ;  /* 0x0000000000037941 */ /* 0x000fea0003800200 */
.L_x_21931:
        /* <DEDUP_REMOVED lines=14> */
.L_x_21934:
[----:B------:R-:W-:Y:S05]  /*48c0*/  BSYNC.RECONVERGENT B3 ;  /* 0x0000000000037941 */ /* 0x000fea0003800200 */
.L_x_21933:
        /* <DEDUP_REMOVED lines=14> */
.L_x_21936:
[----:B------:R-:W-:Y:S05]  /*49b0*/  BSYNC.RECONVERGENT B3 ;  /* 0x0000000000037941 */ /* 0x000fea0003800200 */
.L_x_21935:
        /* <DEDUP_REMOVED lines=14> */
.L_x_21938:
[----:B------:R-:W-:Y:S05]  /*4aa0*/  BSYNC.RECONVERGENT B3 ;  /* 0x0000000000037941 */ /* 0x000fea0003800200 */
.L_x_21937:
        /* <DEDUP_REMOVED lines=14> */
.L_x_21940:
[----:B------:R-:W-:Y:S05]  /*4b90*/  BSYNC.RECONVERGENT B3 ;  /* 0x0000000000037941 */ /* 0x000fea0003800200 */
.L_x_21939:
        /* <DEDUP_REMOVED lines=14> */
.L_x_21942:
[----:B------:R-:W-:Y:S05]  /*4c80*/  BSYNC.RECONVERGENT B3 ;  /* 0x0000000000037941 */ /* 0x000fea0003800200 */
.L_x_21941:
        /* <DEDUP_REMOVED lines=14> */
.L_x_21944:
[----:B------:R-:W-:Y:S05]  /*4d70*/  BSYNC.RECONVERGENT B3 ;  /* 0x0000000000037941 */ /* 0x000fea0003800200 */
.L_x_21943:
        /* <DEDUP_REMOVED lines=14> */
.L_x_21946:
[----:B------:R-:W-:Y:S05]  /*4e60*/  BSYNC.RECONVERGENT B3 ;  /* 0x0000000000037941 */ /* 0x000fea0003800200 */
.L_x_21945:
        /* <DEDUP_REMOVED lines=14> */
.L_x_21948:
[----:B------:R-:W-:Y:S05]  /*4f50*/  BSYNC.RECONVERGENT B3 ;  /* 0x0000000000037941 */ /* 0x000fea0003800200 */
.L_x_21947:
        /* <DEDUP_REMOVED lines=14> */
.L_x_21950:
[----:B------:R-:W-:Y:S05]  /*5040*/  BSYNC.RECONVERGENT B3 ;  /* 0x0000000000037941 */ /* 0x000fea0003800200 */
.L_x_21949:
        /* <DEDUP_REMOVED lines=14> */
.L_x_21952:
[----:B------:R-:W-:Y:S05]  /*5130*/  BSYNC.RECONVERGENT B3 ;  /* 0x0000000000037941 */ /* 0x000fea0003800200 */
.L_x_21951:
        /* <DEDUP_REMOVED lines=14> */
.L_x_21954:
[----:B------:R-:W-:Y:S05]  /*5220*/  BSYNC.RECONVERGENT B3 ;  /* 0x0000000000037941 */ /* 0x000fea0003800200 */
.L_x_21953:
        /* <DEDUP_REMOVED lines=14> */
.L_x_21956:
[----:B------:R-:W-:Y:S05]  /*5310*/  BSYNC.RECONVERGENT B3 ;  /* 0x0000000000037941 */ /* 0x000fea0003800200 */
.L_x_21955:
        /* <DEDUP_REMOVED lines=14> */
.L_x_21958:
[----:B------:R-:W-:Y:S05]  /*5400*/  BSYNC.RECONVERGENT B3 ;  /* 0x0000000000037941 */ /* 0x000fea0003800200 */
.L_x_21957:
        /* <DEDUP_REMOVED lines=14> */
.L_x_21960:
[----:B------:R-:W-:Y:S05]  /*54f0*/  BSYNC.RECONVERGENT B3 ;  /* 0x0000000000037941 */ /* 0x000fea0003800200 */
.L_x_21959:
        /* <DEDUP_REMOVED lines=14> */
.L_x_21962:
[----:B------:R-:W-:Y:S05]  /*55e0*/  BSYNC.RECONVERGENT B3 ;  /* 0x0000000000037941 */ /* 0x000fea0003800200 */
.L_x_21961:
        /* <DEDUP_REMOVED lines=13> */
.L_x_21964:
[----:B------:R-:W-:Y:S05]  /*56c0*/  BSYNC.RECONVERGENT B3 ;  /* 0x0000000000037941 */ /* 0x000fea0003800200 */
.L_x_21963:
        /* <DEDUP_REMOVED lines=62> */
.L_x_21919:
[----:B------:R-:W-:Y:S05]  /*5ab0*/  EXIT ;  /* 0x000000000000794d */ /* 0x000fea0003800000 */
.L_x_21920:
[----:B------:R-:W-:Y:S01]  /*5ac0*/  HFMA2 R12, -RZ, RZ, 0, 9.5367431640625e-07 ;  /* 0x00000010ff0c7431 */ /* 0x000fe200000001ff */
[----:B------:R-:W-:Y:S01]  /*5ad0*/  BSSY B1, `(.L_x_21966) ;  /* 0x0000006000017945 */ /* 0x000fe20003800000 */
[----:B------:R-:W-:Y:S01]  /*5ae0*/  IMAD.MOV.U32 R11, RZ, RZ, 0x1f ;  /* 0x0000001fff0b7424 */ /* 0x000fe200078e00ff */
[----:B------:R-:W-:-:S07]  /*5af0*/  MOV R15, 0xffffffff ;  /* 0xffffffff000f7802 */ /* 0x000fce0000000f00 */
[----:B------:R-:W-:Y:S05]  /*5b00*/  WARPSYNC.COLLECTIVE R15, `(.L_x_21967) ;  /* 0x000000000f087348 */ /* 0x000fea0003c00000 */
[----:B------:R0:W1:Y:S02]  /*5b10*/  SHFL.BFLY P6, R14, R13, R12, R11 ;  /* 0x0c00000c0d0e7389 */ /* 0x00006400000c000b */
[----:B01----:R-:W-:Y:S05]  /*5b20*/  ENDCOLLECTIVE ;  /* 0x000000000000791b */ /* 0x003fea0003800000 */
.L_x_21967:
[----:B------:R-:W-:Y:S05]  /*5b30*/  BSYNC B1 ;  /* 0x0000000000017941 */ /* 0x000fea0003800000 */
.L_x_21966:
[----:B------:R-:W-:Y:S01]  /*5b40*/  HFMA2 R12, -RZ, RZ, 0, 4.76837158203125e-07 ;  /* 0x00000008ff0c7431 */ /* 0x000fe200000001ff */
[----:B------:R-:W-:Y:S01]  /*5b50*/  FMNMX R13, R13, R14, !PT ;  /* 0x0000000e0d0d7209 */ /* 0x000fe20007800000 */
[----:B------:R-:W-:Y:S01]  /*5b60*/  IMAD.MOV.U32 R11, RZ, RZ, 0x1f ;  /* 0x0000001fff0b7424 */ /* 0x000fe200078e00ff */
[----:B------:R-:W-:-:S07]  /*5b70*/  MOV R15, 0xffffffff ;  /* 0xffffffff000f7802 */ /* 0x000fce0000000f00 */
[----:B------:R-:W-:Y:S05]  /*5b80*/  WARPSYNC.COLLECTIVE R15, `(.L_x_21968) ;  /* 0x000000000f087348 */ /* 0x000fea0003c00000 */
[----:B------:R0:W1:Y:S02]  /*5b90*/  SHFL.BFLY P6, R14, R13, R12, R11 ;  /* 0x0c00000c0d0e7389 */ /* 0x00006400000c000b */
[----:B01----:R-:W-:Y:S05]  /*5ba0*/  ENDCOLLECTIVE ;  /* 0x000000000000791b */ /* 0x003fea0003800000 */
.L_x_21968:
[----:B------:R-:W-:Y:S01]  /*5bb0*/  IMAD.MOV.U32 R12, RZ, RZ, 0x4 ;  /* 0x00000004ff0c7424 */ /* 0x000fe200078e00ff */
[----:B------:R-:W-:-:S04]  /*5bc0*/  FMNMX R0, R13, R14, !PT ;  /* 0x0000000e0d007209 */ /* 0x000fc80007800000 */
[----:B------:R-:W-:-:S07]  /*5bd0*/  MOV R13, R0 ;  /* 0x00000000000d7202 */ /* 0x000fce0000000f00 */
[----:B------:R-:W-:Y:S05]  /*5be0*/  WARPSYNC.COLLECTIVE R15, `(.L_x_21969) ;  /* 0x000000000f087348 */ /* 0x000fea0003c00000 */
[----:B------:R0:W1:Y:S02]  /*5bf0*/  SHFL.BFLY P6, R14, R13, R12, R11 ;  /* 0x0c00000c0d0e7389 */ /* 0x00006400000c000b */
[----:B01----:R-:W-:Y:S05]  /*5c00*/  ENDCOLLECTIVE ;  /* 0x000000000000791b */ /* 0x003fea0003800000 */
.L_x_21969:
[----:B------:R-:W-:Y:S01]  /*5c10*/  HFMA2 R12, -RZ, RZ, 0, 1.1920928955078125e-07 ;  /* 0x00000002ff0c7431 */ /* 0x000fe200000001ff */
[----:B------:R-:W-:-:S04]  /*5c20*/  FMNMX R2, R0, R14, !PT ;  /* 0x0000000e00027209 */ /* 0x000fc80007800000 */
[----:B------:R-:W-:-:S07]  /*5c30*/  MOV R13, R2 ;  /* 0x00000002000d7202 */ /* 0x000fce0000000f00 */
[----:B------:R-:W-:Y:S05]  /*5c40*/  WARPSYNC.COLLECTIVE R15, `(.L_x_21970) ;  /* 0x000000000f087348 */ /* 0x000fea0003c00000 */
[----:B------:R0:W1:Y:S02]  /*5c50*/  SHFL.BFLY P6, R14, R13, R12, R11 ;  /* 0x0c00000c0d0e7389 */ /* 0x00006400000c000b */
[----:B01----:R-:W-:Y:S05]  /*5c60*/  ENDCOLLECTIVE ;  /* 0x000000000000791b */ /* 0x003fea0003800000 */
.L_x_21970:
[----:B------:R-:W-:Y:S02]  /*5c70*/  MOV R12, 0x1 ;  /* 0x00000001000c7802 */ /* 0x000fe40000000f00 */
[----:B------:R-:W-:-:S05]  /*5c80*/  FMNMX R3, R2, R14, !PT ;  /* 0x0000000e02037209 */ /* 0x000fca0007800000 */
[----:B------:R-:W-:-:S07]  /*5c90*/  IMAD.MOV.U32 R13, RZ, RZ, R3 ;  /* 0x000000ffff0d7224 */ /* 0x000fce00078e0003 */
[----:B------:R-:W-:Y:S05]  /*5ca0*/  WARPSYNC.COLLECTIVE R15, `(.L_x_21971) ;  /* 0x000000000f087348 */ /* 0x000fea0003c00000 */
[----:B------:R0:W1:Y:S02]  /*5cb0*/  SHFL.BFLY P6, R14, R13, R12, R11 ;  /* 0x0c00000c0d0e7389 */ /* 0x00006400000c000b */
[----:B01----:R-:W-:Y:S05]  /*5cc0*/  ENDCOLLECTIVE ;  /* 0x000000000000791b */ /* 0x003fea0003800000 */
.L_x_21971:
[----:B------:R-:W-:Y:S01]  /*5cd0*/  HFMA2 R15, -RZ, RZ, 0.96630859375, -0.0022525787353515625 ;  /* 0x3bbb989dff0f7431 */ /* 0x000fe200000001ff */
        /* <DEDUP_REMOVED lines=143> */
[----:B------:R-:W-:Y:S02]  /*65d0*/  FFMA R25, R12, 1.4426950216293334961, -R25 ;  /* 0x3fb8aa3b0c197823 */ /* 0x000fe40000000819 */
[----:B------:R-:W-:Y:S01]  /*65e0*/  FFMA.RM R11, R11, R26, 12582913 ;  /* 0x4b4000010b0b7423 */ /* 0x000fe2000000401a */
[C---:B------:R-:W-:Y:S01]  /*65f0*/  FADD R23, R3.reuse, -12583039 ;  /* 0xcb40007f03177421 */ /* 0x040fe20000000000 */
[----:B------:R-:W-:-:S02]  /*6600*/  IMAD.SHL.U32 R3, R3, 0x800000, RZ ;  /* 0x0080000003037824 */ /* 0x000fc400078e00ff */
[----:B------:R-:W-:Y:S01]  /*6610*/  FFMA R25, R12, 1.925963033500011079e-08, R25 ;  /* 0x32a570600c197823 */ /* 0x000fe20000000019 */
[----:B------:R-:W-:-:S04]  /*6620*/  FFMA R23, R52, 1.4426950216293334961, -R23 ;  /* 0x3fb8aa3b34177823 */ /* 0x000fc80000000817 */
[----:B------:R-:W-:Y:S01]  /*6630*/  FFMA R23, R52, 1.925963033500011079e-08, R23 ;  /* 0x32a5706034177823 */ /* 0x000fe20000000017 */
[----:B------:R-:W0:Y:S08]  /*6640*/  MUFU.EX2 R25, R25 ;  /* 0x0000001900197308 */ /* 0x000e300000000800 */
[----:B------:R1:W2:Y:S02]  /*6650*/  MUFU.EX2 R0, R23 ;  /* 0x0000001700007308 */ /* 0x0002a40000000800 */
[----:B-1----:R-:W-:Y:S01]  /*6660*/  FADD R23, R11, -12583039 ;  /* 0xcb40007f0b177421 */ /* 0x002fe20000000000 */
[----:B0-----:R-:W-:-:S03]  /*6670*/  FMUL R2, R2, R25 ;  /* 0x0000001902027220 */ /* 0x001fc60000400000 */
[----:B------:R-:W-:-:S04]  /*6680*/  FFMA R23, R54, 1.4426950216293334961, -R23 ;  /* 0x3fb8aa3b36177823 */ /* 0x000fc80000000817 */
[----:B------:R-:W-:Y:S01]  /*6690*/  FFMA R54, R54, 1.925963033500011079e-08, R23 ;  /* 0x32a5706036367823 */ /* 0x000fe20000000017 */
[----:B--2---:R-:W-:Y:S01]  /*66a0*/  FMUL R3, R3, R0 ;  /* 0x0000000003037220 */ /* 0x004fe20000400000 */
[----:B------:R-:W-:Y:S01]  /*66b0*/  SHF.L.U32 R0, R11, 0x17, RZ ;  /* 0x000000170b007819 */ /* 0x000fe200000006ff */
[----:B------:R-:W-:Y:S01]  /*66c0*/  FFMA.SAT R11, R60, R15, 0.5 ;  /* 0x3f0000003c0b7423 */ /* 0x000fe2000000200f */
[----:B------:R-:W0:Y:S03]  /*66d0*/  MUFU.EX2 R23, R54 ;  /* 0x0000003600177308 */ /* 0x000e260000000800 */
[----:B------:R-:W-:Y:S01]  /*66e0*/  FFMA.RM R11, R11, R26, 12582913 ;  /* 0x4b4000010b0b7423 */ /* 0x000fe2000000401a */
[----:B0-----:R-:W-:-:S03]  /*66f0*/  FMUL R0, R0, R23 ;  /* 0x0000001700007220 */ /* 0x001fc60000400000 */
        /* <DEDUP_REMOVED lines=23> */
[----:B------:R-:W-:Y:S01]  /*6870*/  FFMA.SAT R15, R14, R15, 0.5 ;  /* 0x3f0000000e0f7423 */ /* 0x000fe2000000200f */
[----:B------:R-:W-:Y:S02]  /*6880*/  FADD R12, RZ, R22 ;  /* 0x00000016ff0c7221 */ /* 0x000fe40000000000 */
        /* <DEDUP_REMOVED lines=41> */
.L_x_21972:
[----:B------:R-:W-:Y:S02]  /*6b20*/  IMAD.MOV.U32 R12, RZ, RZ, 0x8 ;  /* 0x00000008ff0c7424 */ /* 0x000fe400078e00ff */
[----:B------:R-:W-:-:S05]  /*6b30*/  FADD R30, R13, R14 ;  /* 0x0000000e0d1e7221 */ /* 0x000fca0000000000 */
[----:B------:R-:W-:-:S07]  /*6b40*/  MOV R13, R30 ;  /* 0x0000001e000d7202 */ /* 0x000fce0000000f00 */
[----:B------:R-:W-:Y:S05]  /*6b50*/  WARPSYNC.COLLECTIVE R15, `(.L_x_21973) ;  /* 0x000000000f087348 */ /* 0x000fea0003c00000 */
[----:B------:R0:W1:Y:S02]  /*6b60*/  SHFL.BFLY P6, R14, R13, R12, R11 ;  /* 0x0c00000c0d0e7389 */ /* 0x00006400000c000b */
[----:B01----:R-:W-:Y:S05]  /*6b70*/  ENDCOLLECTIVE ;  /* 0x000000000000791b */ /* 0x003fea0003800000 */
.L_x_21973:
[----:B------:R-:W-:Y:S02]  /*6b80*/  HFMA2 R12, -RZ, RZ, 0, 2.384185791015625e-07 ;  /* 0x00000004ff0c7431 */ /* 0x000fe400000001ff */
[----:B------:R-:W-:-:S05]  /*6b90*/  FADD R31, R30, R14 ;  /* 0x0000000e1e1f7221 */ /* 0x000fca0000000000 */
[----:B------:R-:W-:-:S07]  /*6ba0*/  MOV R13, R31 ;  /* 0x0000001f000d7202 */ /* 0x000fce0000000f00 */
[----:B------:R-:W-:Y:S05]  /*6bb0*/  WARPSYNC.COLLECTIVE R15, `(.L_x_21974) ;  /* 0x000000000f087348 */ /* 0x000fea0003c00000 */
[----:B------:R0:W1:Y:S02]  /*6bc0*/  SHFL.BFLY P6, R14, R13, R12, R11 ;  /* 0x0c00000c0d0e7389 */ /* 0x00006400000c000b */
[----:B01----:R-:W-:Y:S05]  /*6bd0*/  ENDCOLLECTIVE ;  /* 0x000000000000791b */ /* 0x003fea0003800000 */
.L_x_21974:
[----:B------:R-:W-:Y:S01]  /*6be0*/  MOV R12, 0x2 ;  /* 0x00000002000c7802 */ /* 0x000fe20000000f00 */
[----:B------:R-:W-:-:S04]  /*6bf0*/  FADD R32, R31, R14 ;  /* 0x0000000e1f207221 */ /* 0x000fc80000000000 */
[----:B------:R-:W-:-:S07]  /*6c00*/  IMAD.MOV.U32 R13, RZ, RZ, R32 ;  /* 0x000000ffff0d7224 */ /* 0x000fce00078e0020 */
[----:B------:R-:W-:Y:S05]  /*6c10*/  WARPSYNC.COLLECTIVE R15, `(.L_x_21975) ;  /* 0x000000000f087348 */ /* 0x000fea0003c00000 */
[----:B------:R0:W1:Y:S02]  /*6c20*/  SHFL.BFLY P6, R14, R13, R12, R11 ;  /* 0x0c00000c0d0e7389 */ /* 0x00006400000c000b */
[----:B01----:R-:W-:Y:S05]  /*6c30*/  ENDCOLLECTIVE ;  /* 0x000000000000791b */ /* 0x003fea0003800000 */
.L_x_21975:
[----:B------:R-:W-:Y:S02]  /*6c40*/  IMAD.MOV.U32 R12, RZ, RZ, 0x1 ;  /* 0x00000001ff0c7424 */ /* 0x000fe400078e00ff */
[----:B------:R-:W-:-:S05]  /*6c50*/  FADD R33, R32, R14 ;  /* 0x0000000e20217221 */ /* 0x000fca0000000000 */
[----:B------:R-:W-:-:S07]  /*6c60*/  MOV R13, R33 ;  /* 0x00000021000d7202 */ /* 0x000fce0000000f00 */
[----:B------:R-:W-:Y:S05]  /*6c70*/  WARPSYNC.COLLECTIVE R15, `(.L_x_21976) ;  /* 0x000000000f087348 */ /* 0x000fea0003c00000 */
[----:B------:R0:W1:Y:S02]  /*6c80*/  SHFL.BFLY P6, R14, R13, R12, R11 ;  /* 0x0c00000c0d0e7389 */ /* 0x00006400000c000b */
[----:B01----:R-:W-:Y:S05]  /*6c90*/  ENDCOLLECTIVE ;  /* 0x000000000000791b */ /* 0x003fea0003800000 */
.L_x_21976:
[----:B------:R-:W-:Y:S05]  /*6ca0*/  BRA `(.L_x_21977) ;  /* 0xffffffd400647947 */ /* 0x000fea000383ffff */
        .weak           $__internal_339_$__cuda_sm3x_div_rn_noftz_f32_slowpath
        .type           $__internal_339_$__cuda_sm3x_div_rn_noftz_f32_slowpath,@function
        .size           $__internal_339_$__cuda_sm3x_div_rn_noftz_f32_slowpath,(.L_x_37716 - $__internal_339_$__cuda_sm3x_div_rn_noftz_f32_slowpath)
$__internal_339_$__cuda_sm3x_div_rn_noftz_f32_slowpath:
        /* <DEDUP_REMOVED lines=35> */
.L_x_21979:
        /* <DEDUP_REMOVED lines=51> */
.L_x_21986:
[----:B------:R-:W-:-:S04]  /*7210*/  LOP3.LUT R11, R11, 0x80000000, RZ, 0xc0, !PT ;  /* 0x800000000b0b7812 */ /* 0x000fc800078ec0ff */
[----:B------:R-:W-:Y:S01]  /*7220*/  LOP3.LUT R11, R11, 0x7f800000, RZ, 0xfc, !PT ;  /* 0x7f8000000b0b7812 */ /* 0x000fe200078efcff */
[----:B------:R-:W-:Y:S06]  /*7230*/  BRA `(.L_x_21987) ;  /* 0x0000000000047947 */ /* 0x000fec0003800000 */
.L_x_21985:
[----:B------:R-:W-:-:S07]  /*7240*/  LEA R11, R38, R11, 0x17 ;  /* 0x0000000b260b7211 */ /* 0x000fce00078eb8ff */
.L_x_21987:
[----:B------:R-:W-:Y:S05]  /*7250*/  BSYNC.RECONVERGENT B2 ;  /* 0x0000000000027941 */ /* 0x000fea0003800200 */
.L_x_21984:
[----:B------:R-:W-:Y:S05]  /*7260*/  BRA `(.L_x_21988) ;  /* 0x0000000000207947 */ /* 0x000fea0003800000 */
.L_x_21983:
[----:B------:R-:W-:-:S04]  /*7270*/  LOP3.LUT R11, R11, 0x80000000, R32, 0x48, !PT ;  /* 0x800000000b0b7812 */ /* 0x000fc800078e4820 */
[----:B------:R-:W-:Y:S01]  /*7280*/  LOP3.LUT R11, R11, 0x7f800000, RZ, 0xfc, !PT ;  /* 0x7f8000000b0b7812 */ /* 0x000fe200078efcff */
[----:B------:R-:W-:Y:S06]  /*7290*/  BRA `(.L_x_21988) ;  /* 0x0000000000147947 */ /* 0x000fec0003800000 */
.L_x_21982:
[----:B------:R-:W-:Y:S01]  /*72a0*/  LOP3.LUT R11, R11, 0x80000000, R32, 0x48, !PT ;  /* 0x800000000b0b7812 */ /* 0x000fe200078e4820 */
[----:B------:R-:W-:Y:S06]  /*72b0*/  BRA `(.L_x_21988) ;  /* 0x00000000000c7947 */ /* 0x000fec0003800000 */
.L_x_21981:
[----:B------:R-:W0:Y:S01]  /*72c0*/  MUFU.RSQ R11, -QNAN ;  /* 0xffc00000000b7908 */ /* 0x000e220000001400 */
[----:B------:R-:W-:Y:S05]  /*72d0*/  BRA `(.L_x_21988) ;  /* 0x0000000000047947 */ /* 0x000fea0003800000 */
.L_x_21980:
[----:B------:R-:W-:-:S07]  /*72e0*/  FADD.FTZ R11, R22, R11 ;  /* 0x0000000b160b7221 */ /* 0x000fce0000010000 */
.L_x_21988:
[----:B------:R-:W-:Y:S05]  /*72f0*/  BSYNC.RECONVERGENT B1 ;  /* 0x0000000000017941 */ /* 0x000fea0003800200 */
.L_x_21978:
[----:B------:R-:W-:-:S04]  /*7300*/  HFMA2 R13, -RZ, RZ, 0, 0 ;  /* 0x00000000ff0d7431 */ /* 0x000fc800000001ff */
[----:B0-----:R-:W-:Y:S05]  /*7310*/  RET.REL.NODEC R12 `(_Z15SoftmaxWarpImplI22BroadcastScaleMaskLoadIffbLm2EiE11DirectStoreIffEfLi1ELi22ELi32ELi1ELb0EL9Algorithm0EEvT_T0_ll) ;  /* 0xffffff8c0c387950 */ /* 0x001fea0003c3ffff */
.L_x_21989:
        /* <DEDUP_REMOVED lines=14> */
.L_x_37716:


//--------------------- .text._Z15SoftmaxWarpImplI22BroadcastScaleMaskLoadIffbLm2EiE11DirectStoreIffEfLi1ELi21ELi32ELi1ELb1EL9Algorithm0EEvT_T0_ll --------------------------
	.section	.text._Z15SoftmaxWarpImplI22BroadcastScaleMaskLoadIffbLm2EiE11DirectStoreIffEfLi1ELi21ELi32ELi1ELb1EL9Algorithm0EEvT_T0_ll,"ax",@progbits
	.align	128
        .global         _Z15SoftmaxWarpImplI22BroadcastScaleMaskLoadIffbLm2EiE11DirectStoreIffEfLi1ELi21ELi32ELi1ELb1EL9Algorithm0EEvT_T0_ll
        .type           _Z15SoftmaxWarpImplI22BroadcastScaleMaskLoadIffbLm2EiE11DirectStoreIffEfLi1ELi21ELi32ELi1ELb1EL9Algorithm0EEvT_T0_ll,@function
        .size           _Z15SoftmaxWarpImplI22BroadcastScaleMaskLoadIffbLm2EiE11DirectStoreIffEfLi1ELi21ELi32ELi1ELb1EL9Algorithm0EEvT_T0_ll,(.L_x_37717 - _Z15SoftmaxWarpImplI22BroadcastScaleMaskLoadIffbLm2EiE11DirectStoreIffEfLi1ELi21ELi32ELi1ELb1EL9Algorithm0EEvT_T0_ll)
        .other          _Z15SoftmaxWarpImplI22BroadcastScaleMaskLoadIffbLm2EiE11DirectStoreIffEfLi1ELi21ELi32ELi1ELb1EL9Algorithm0EEvT_T0_ll,@"STO_CUDA_ENTRY STV_DEFAULT"
_Z15SoftmaxWarpImplI22BroadcastScaleMaskLoadIffbLm2EiE11DirectStoreIffEfLi1ELi21ELi32ELi1ELb1EL9Algorithm0EEvT_T0_ll:
.text._Z15SoftmaxWarpImplI22BroadcastScaleMaskLoadIffbLm2EiE11DirectStoreIffEfLi1ELi21ELi32ELi1ELb1EL9Algorithm0EEvT_T0_ll:
        /* <DEDUP_REMOVED lines=29> */
.L_x_21990:
        /* <DEDUP_REMOVED lines=30> */
.L_x_22077:
[----:B--2---:R-:W0:Y:S01]  /*03b0*/  LDC.64 R14, c[0x0][0x3f0] ;  /* 0x0000fc00ff0e7b82 */ /* 0x004e220000000a00 */
        /* <DEDUP_REMOVED lines=10> */
[----:B-1----:R-:W-:Y:S06]  /*0460*/  @P0 BRA `(.L_x_21993) ;  /* 0x0000000000d00947 */ /* 0x002fec0003800000 */
        /* <DEDUP_REMOVED lines=52> */
.L_x_21993:
[----:B------:R-:W-:Y:S05]  /*07b0*/  BSYNC.RECONVERGENT B1 ;  /* 0x0000000000017941 */ /* 0x000fea0003800200 */
.L_x_21992:
        /* <DEDUP_REMOVED lines=54> */
.L_x_21995:
[----:B------:R-:W-:Y:S05]  /*0b20*/  BSYNC.RECONVERGENT B1 ;  /* 0x0000000000017941 */ /* 0x000fea0003800200 */
.L_x_21994:
        /* <DEDUP_REMOVED lines=61> */
.L_x_21997:
[----:B------:R-:W-:Y:S05]  /*0f00*/  BSYNC.RECONVERGENT B1 ;  /* 0x0000000000017941 */ /* 0x000fea0003800200 */
.L_x_21996:
        /* <DEDUP_REMOVED lines=59> */
.L_x_21999:
[----:B------:R-:W-:Y:S05]  /*12c0*/  BSYNC.RECONVERGENT B1 ;  /* 0x0000000000017941 */ /* 0x000fea0003800200 */
.L_x_21998:
        /* <DEDUP_REMOVED lines=56> */
.L_x_22001:
[----:B------:R-:W-:Y:S05]  /*1650*/  BSYNC.RECONVERGENT B1 ;  /* 0x0000000000017941 */ /* 0x000fea0003800200 */
.L_x_22000:
        /* <DEDUP_REMOVED lines=58> */
.L_x_22003:
[----:B------:R-:W-:Y:S05]  /*1a00*/  BSYNC.RECONVERGENT B1 ;  /* 0x0000000000017941 */ /* 0x000fea0003800200 */
.L_x_22002:
        /* <DEDUP_REMOVED lines=56> */
.L_x_22005:
[----:B------:R-:W-:Y:S05]  /*1d90*/  BSYNC.RECONVERGENT B1 ;  /* 0x0000000000017941 */ /* 0x000fea0003800200 */
.L_x_22004:
        /* <DEDUP_REMOVED lines=58> */
.L_x_22007:
[----:B------:R-:W-:Y:S05]  /*2140*/  BSYNC.RECONVERGENT B1 ;  /* 0x0000000000017941 */ /* 0x000fea0003800200 */
.L_x_22006:
        /* <DEDUP_REMOVED lines=56> */
.L_x_22009:
[----:B------:R-:W-:Y:S05]  /*24d0*/  BSYNC.RECONVERGENT B1 ;  /* 0x0000000000017941 */ /* 0x000fea0003800200 */
.L_x_22008:
        /* <DEDUP_REMOVED lines=66> */
.L_x_22011:
[----:B------:R-:W-:Y:S05]  /*2900*/  BSYNC.RECONVERGENT B1 ;  /* 0x0000000000017941 */ /* 0x000fea0003800200 */
.L_x_22010:
        /* <DEDUP_REMOVED lines=54> */
.L_x_22013:
[----:B------:R-:W-:Y:S05]  /*2c70*/  BSYNC.RECONVERGENT B1 ;  /* 0x0000000000017941 */ /* 0x000fea0003800200 */
.L_x_22012:
        /* <DEDUP_REMOVED lines=54> */
.L_x_22015:
[----:B------:R-:W-:Y:S05]  /*2fe0*/  BSYNC.RECONVERGENT B1 ;  /* 0x0000000000017941 */ /* 0x000fea0003800200 */
.L_x_22014:
        /* <DEDUP_REMOVED lines=54> */
.L_x_22017:
[----:B------:R-:W-:Y:S05]  /*3350*/  BSYNC.RECONVERGENT B1 ;  /* 0x0000000000017941 */ /* 0x000fea0003800200 */
.L_x_22016:
        /* <DEDUP_REMOVED lines=54> */
.L_x_22019:
[----:B------:R-:W-:Y:S05]  /*36c0*/  BSYNC.RECONVERGENT B1 ;  /* 0x0000000000017941 */ /* 0x000fea0003800200 */
.L_x_22018:
        /* <DEDUP_REMOVED lines=55> */
.L_x_22021:
[----:B------:R-:W-:Y:S05]  /*3a40*/  BSYNC.RECONVERGENT B1 ;  /* 0x0000000000017941 */ /* 0x000fea0003800200 */
.L_x_22020:
[-C--:B------:R-:W-:Y:S01]  /*3a50*/  ISETP.GE.U32.AND P5, PT, R35, R14.reuse, PT ;  /* 0x0000000e2300720c */ /* 0x080fe20003fa6070 */
[----:B------:R-:W-:Y:S01]  /*3a60*/  VIADD R11, R49, 0x200 ;  /* 0x00000200310b7836 */ /* 0x000fe20000000000 */
[-C--:B------:R-:W-:Y:S01]  /*3a70*/  ISETP.GE.U32.AND P6, PT, R37, R14.reuse, PT ;  /* 0x0000000e2500720c */ /* 0x080fe20003fc6070 */
[----:B------:R-:W-:Y:S01]  /*3a80*/  VIADD R49, R49, 0x220 ;  /* 0x0000022031317836 */ /* 0x000fe20000000000 */
[----:B------:R-:W-:Y:S01]  /*3a90*/  ISETP.GE.AND.EX P5, PT, RZ, R15, PT, P5 ;  /* 0x0000000fff00720c */ /* 0x000fe20003fa6350 */
[----:B------:R-:W-:Y:S01]  /*3aa0*/  BSSY.RECONVERGENT B1, `(.L_x_22022) ;  /* 0x0000041000017945 */ /* 0x000fe20003800200 */
        /* <DEDUP_REMOVED lines=64> */
.L_x_22023:
[----:B------:R-:W-:Y:S05]  /*3eb0*/  BSYNC.RECONVERGENT B1 ;  /* 0x0000000000017941 */ /* 0x000fea0003800200 */
.L_x_22022:
        /* <DEDUP_REMOVED lines=54> */
.L_x_22025:
[----:B------:R-:W-:Y:S05]  /*4220*/  BSYNC.RECONVERGENT B1 ;  /* 0x0000000000017941 */ /* 0x000fea0003800200 */
.L_x_22024:
        /* <DEDUP_REMOVED lines=55> */
.L_x_22027:
[----:B------:R-:W-:Y:S05]  /*45a0*/  BSYNC.RECONVERGENT B1 ;  /* 0x0000000000017941 */ /* 0x000fea0003800200 */
.L_x_22026:
[----:B------:R-:W-:Y:S01]  /*45b0*/  BSSY.RECONVERGENT B1, `(.L_x_22028) ;  /* 0x0000039000017945 */ /* 0x000fe20003800200 */
[----:B------:R-:W-:Y:S01]  /*45c0*/  MOV R52, 0xff800000 ;  /* 0xff80000000347802 */ /* 0x000fe20000000f00 */
[----:B------:R-:W-:Y:S02]  /*45d0*/  IMAD.MOV.U32 R50, RZ, RZ, -0x800000 ;  /* 0xff800000ff327424 */ /* 0x000fe400078e00ff */
        /* <DEDUP_REMOVED lines=54> */
.L_x_22029:
[----:B------:R-:W-:Y:S05]  /*4940*/  BSYNC.RECONVERGENT B1 ;  /* 0x0000000000017941 */ /* 0x000fea0003800200 */
.L_x_22028:
        /* <DEDUP_REMOVED lines=54> */
.L_x_22031:
[----:B------:R-:W-:Y:S05]  /*4cb0*/  BSYNC.RECONVERGENT B1 ;  /* 0x0000000000017941 */ /* 0x000fea0003800200 */
.L_x_22030:
        /* <DEDUP_REMOVED lines=54> */
.L_x_22033:
[----:B------:R-:W-:Y:S05]  /*5020*/  BSYNC.RECONVERGENT B1 ;  /* 0x0000000000017941 */ /* 0x000fea0003800200 */
.L_x_22032:
        /* <DEDUP_REMOVED lines=44> */
[----:B------:R-:W-:Y:S01]  /*52f0*/  FFMA.SAT R53, R16, R11, 0.5 ;  /* 0x3f00000010357423 */ /* 0x000fe2000000200b */
[----:B------:R-:W-:-:S02]  /*5300*/  IMAD.SHL.U32 R18, R18, 0x800000, RZ ;  /* 0x0080000012127824 */ /* 0x000fc400078e00ff */
[----:B------:R-:W-:Y:S01]  /*5310*/  FFMA.RM R13, R15, R12, 12582913 ;  /* 0x4b4000010f0d7423 */ /* 0x000fe2000000400c */
[----:B------:R-:W-:Y:S01]  /*5320*/  FADD R15, R28, -12583039 ;  /* 0xcb40007f1c0f7421 */ /* 0x000fe20000000000 */
[-C--:B------:R-:W-:Y:S01]  /*5330*/  FFMA.SAT R55, R26, R11.reuse, 0.5 ;  /* 0x3f0000001a377423 */ /* 0x080fe2000000200b */
[-C--:B------:R-:W-:Y:S01]  /*5340*/  FFMA.SAT R59, R36, R11.reuse, 0.5 ;  /* 0x3f000000243b7423 */ /* 0x080fe2000000200b */
[----:B------:R-:W-:Y:S01]  /*5350*/  FADD R45, R13, -12583039 ;  /* 0xcb40007f0d2d7421 */ /* 0x000fe20000000000 */
[----:B------:R-:W-:Y:S01]  /*5360*/  FFMA R15, R54, 1.4426950216293334961, -R15 ;  /* 0x3fb8aa3b360f7823 */ /* 0x000fe2000000080f */
[-C--:B------:R-:W-:Y:S02]  /*5370*/  FFMA.SAT R57, R14, R11.reuse, 0.5 ;  /* 0x3f0000000e397423 */ /* 0x080fe4000000200b */
[----:B------:R-:W-:Y:S01]  /*5380*/  FFMA R45, R8, 1.4426950216293334961, -R45 ;  /* 0x3fb8aa3b082d7823 */ /* 0x000fe2000000082d */
[----:B------:R-:W-:Y:S01]  /*5390*/  FFMA R54, R54, 1.925963033500011079e-08, R15 ;  /* 0x32a5706036367823 */ /* 0x000fe2000000000f */
[----:B------:R-:W-:-:S02]  /*53a0*/  FFMA.SAT R15, R10, R11, 0.5 ;  /* 0x3f0000000a0f7423 */ /* 0x000fc4000000200b */
[----:B------:R-:W-:Y:S01]  /*53b0*/  FFMA R44, R8, 1.925963033500011079e-08, R45 ;  /* 0x32a57060082c7823 */ /* 0x000fe2000000002d */
[-C--:B------:R-:W-:Y:S01]  /*53c0*/  FFMA.RM R8, R53, R12.reuse, 12582913 ;  /* 0x4b40000135087423 */ /* 0x080fe2000000400c */
[----:B------:R-:W-:Y:S02]  /*53d0*/  FFMA.RM R47, R15, R12, 12582913 ;  /* 0x4b4000010f2f7423 */ /* 0x000fe4000000400c */
[----:B------:R-:W1:Y:S02]  /*53e0*/  MUFU.EX2 R15, R56 ;  /* 0x00000038000f7308 */ /* 0x000e640000000800 */
[----:B------:R-:W-:-:S04]  /*53f0*/  FADD R45, R47, -12583039 ;  /* 0xcb40007f2f2d7421 */ /* 0x000fc80000000000 */
[----:B------:R-:W-:-:S04]  /*5400*/  FFMA R45, R10, 1.4426950216293334961, -R45 ;  /* 0x3fb8aa3b0a2d7823 */ /* 0x000fc8000000082d */
[----:B------:R-:W-:Y:S01]  /*5410*/  FFMA R51, R10, 1.925963033500011079e-08, R45 ;  /* 0x32a570600a337823 */ /* 0x000fe2000000002d */
[----:B------:R-:W-:Y:S01]  /*5420*/  SHF.L.U32 R10, R47, 0x17, RZ ;  /* 0x000000172f0a7819 */ /* 0x000fe200000006ff */
[----:B------:R-:W2:Y:S01]  /*5430*/  MUFU.EX2 R45, R54 ;  /* 0x00000036002d7308 */ /* 0x000ea20000000800 */
[----:B-1----:R-:W-:Y:S01]  /*5440*/  FMUL R30, R18, R15 ;  /* 0x0000000f121e7220 */ /* 0x002fe20000400000 */
[----:B------:R-:W-:Y:S01]  /*5450*/  FADD R15, R8, -12583039 ;  /* 0xcb40007f080f7421 */ /* 0x000fe20000000000 */
[----:B------:R-:W-:-:S05]  /*5460*/  SHF.L.U32 R18, R28, 0x17, RZ ;  /* 0x000000171c127819 */ /* 0x000fca00000006ff */
[----:B------:R-:W1:Y:S01]  /*5470*/  MUFU.EX2 R51, R51 ;  /* 0x0000003300337308 */ /* 0x000e620000000800 */
[----:B------:R-:W-:Y:S02]  /*5480*/  IMAD.SHL.U32 R8, R8, 0x800000, RZ ;  /* 0x0080000008087824 */ /* 0x000fe400078e00ff */
[----:B------:R-:W-:-:S04]  /*5490*/  FFMA R15, R16, 1.4426950216293334961, -R15 ;  /* 0x3fb8aa3b100f7823 */ /* 0x000fc8000000080f */
[----:B------:R-:W-:Y:S01]  /*54a0*/  FFMA R28, R16, 1.925963033500011079e-08, R15 ;  /* 0x32a57060101c7823 */ /* 0x000fe2000000000f */
[----:B------:R-:W-:Y:S01]  /*54b0*/  FFMA.SAT R15, R6, R11, 0.5 ;  /* 0x3f000000060f7423 */ /* 0x000fe2000000200b */
[----:B------:R-:W-:Y:S02]  /*54c0*/  IMAD.SHL.U32 R16, R13, 0x800000, RZ ;  /* 0x008000000d107824 */ /* 0x000fe400078e00ff */
[----:B--2---:R-:W-:Y:S01]  /*54d0*/  FMUL R18, R18, R45 ;  /* 0x0000002d12127220 */ /* 0x004fe20000400000 */
[----:B------:R-:W-:Y:S02]  /*54e0*/  FFMA.RM R53, R15, R12, 12582913 ;  /* 0x4b4000010f357423 */ /* 0x000fe4000000400c */
[----:B------:R-:W2:Y:S02]  /*54f0*/  MUFU.EX2 R15, R44 ;  /* 0x0000002c000f7308 */ /* 0x000ea40000000800 */
[----:B------:R-:W-:Y:S01]  /*5500*/  FADD R45, R53, -12583039 ;  /* 0xcb40007f352d7421 */ /* 0x000fe20000000000 */
[----:B-1----:R-:W-:-:S03]  /*5510*/  FMUL R10, R10, R51 ;  /* 0x000000330a0a7220 */ /* 0x002fc60000400000 */
[----:B------:R-:W-:-:S04]  /*5520*/  FFMA R45, R6, 1.4426950216293334961, -R45 ;  /* 0x3fb8aa3b062d7823 */ /* 0x000fc8000000082d */
[----:B------:R-:W-:Y:S01]  /*5530*/  FFMA R54, R6, 1.925963033500011079e-08, R45 ;  /* 0x32a5706006367823 */ /* 0x000fe2000000002d */
[----:B------:R-:W-:Y:S01]  /*5540*/  FFMA.SAT R45, R4, R11, 0.5 ;  /* 0x3f000000042d7423 */ /* 0x000fe2000000200b */
[----:B------:R-:W-:Y:S02]  /*5550*/  SHF.L.U32 R6, R53, 0x17, RZ ;  /* 0x0000001735067819 */ /* 0x000fe400000006ff */
[----:B------:R-:W1:Y:S01]  /*5560*/  MUFU.EX2 R47, R54 ;  /* 0x00000036002f7308 */ /* 0x000e620000000800 */
[----:B------:R-:W-:Y:S01]  /*5570*/  FFMA.RM R13, R45, R12, 12582913 ;  /* 0x4b4000012d0d7423 */ /* 0x000fe2000000400c */
[----:B--2---:R-:W-:-:S03]  /*5580*/  FMUL R16, R16, R15 ;  /* 0x0000000f10107220 */ /* 0x004fc60000400000 */
[----:B------:R-:W-:-:S03]  /*5590*/  FADD R15, R13, -12583039 ;  /* 0xcb40007f0d0f7421 */ /* 0x000fc60000000000 */
[----:B------:R2:W3:Y:S01]  /*55a0*/  MUFU.EX2 R45, R28 ;  /* 0x0000001c002d7308 */ /* 0x0004e20000000800 */
[----:B------:R-:W-:-:S04]  /*55b0*/  FFMA R15, R4, 1.4426950216293334961, -R15 ;  /* 0x3fb8aa3b040f7823 */ /* 0x000fc8000000080f */
[----:B------:R-:W-:Y:S01]  /*55c0*/  FFMA R44, R4, 1.925963033500011079e-08, R15 ;  /* 0x32a57060042c7823 */ /* 0x000fe2000000000f */
[----:B------:R-:W-:Y:S01]  /*55d0*/  FFMA.SAT R15, R22, R11, 0.5 ;  /* 0x3f000000160f7423 */ /* 0x000fe2000000200b */
[----:B------:R-:W-:Y:S02]  /*55e0*/  IMAD.SHL.U32 R4, R13, 0x800000, RZ ;  /* 0x008000000d047824 */ /* 0x000fe400078e00ff */
[-C--:B------:R-:W-:Y:S01]  /*55f0*/  FFMA.RM R13, R55, R12.reuse, 12582913 ;  /* 0x4b400001370d7423 */ /* 0x080fe2000000400c */
[----:B-1----:R-:W-:Y:S01]  /*5600*/  FMUL R6, R6, R47 ;  /* 0x0000002f06067220 */ /* 0x002fe20000400000 */
[----:B------:R-:W-:-:S04]  /*5610*/  FFMA.RM R51, R15, R12, 12582913 ;  /* 0x4b4000010f337423 */ /* 0x000fc8000000400c */
[C---:B------:R-:W-:Y:S01]  /*5620*/  FADD R15, R51.reuse, -12583039 ;  /* 0xcb40007f330f7421 */ /* 0x040fe20000000000 */
[----:B--2---:R-:W-:Y:S01]  /*5630*/  SHF.L.U32 R28, R51, 0x17, RZ ;  /* 0x00000017331c7819 */ /* 0x004fe200000006ff */
[----:B---3--:R-:W-:Y:S02]  /*5640*/  FMUL R8, R8, R45 ;  /* 0x0000002d08087220 */ /* 0x008fe40000400000 */
        /* <DEDUP_REMOVED lines=8> */
[----:B------:R-:W-:Y:S02]  /*56d0*/  FFMA.RM R53, R45, R12, 12582913 ;  /* 0x4b4000012d357423 */ /* 0x000fe4000000400c */
[----:B------:R1:W2:Y:S02]  /*56e0*/  MUFU.EX2 R45, R44 ;  /* 0x0000002c002d7308 */ /* 0x0002a40000000800 */
[C---:B------:R-:W-:Y:S01]  /*56f0*/  FADD R47, R53.reuse, -12583039 ;  /* 0xcb40007f352f7421 */ /* 0x040fe20000000000 */
[----:B------:R-:W-:-:S03]  /*5700*/  SHF.L.U32 R53, R53, 0x17, RZ ;  /* 0x0000001735357819 */ /* 0x000fc600000006ff */
[----:B------:R-:W-:Y:S01]  /*5710*/  FFMA R47, R34, 1.4426950216293334961, -R47 ;  /* 0x3fb8aa3b222f7823 */ /* 0x000fe2000000082f */
[----:B-1----:R-:W-:-:S03]  /*5720*/  FFMA.RM R44, R59, R12, 12582913 ;  /* 0x4b4000013b2c7423 */ /* 0x002fc6000000400c */
[----:B------:R-:W-:Y:S02]  /*5730*/  FFMA R34, R34, 1.925963033500011079e-08, R47 ;  /* 0x32a5706022227823 */ /* 0x000fe4000000002f */
[----:B------:R-:W1:Y:S01]  /*5740*/  MUFU.EX2 R47, R22 ;  /* 0x00000016002f7308 */ /* 0x000e620000000800 */
[----:B--2---:R-:W-:Y:S01]  /*5750*/  FMUL R4, R4, R45 ;  /* 0x0000002d04047220 */ /* 0x004fe20000400000 */
[C---:B------:R-:W-:Y:S01]  /*5760*/  FADD R45, R13.reuse, -12583039 ;  /* 0xcb40007f0d2d7421 */ /* 0x040fe20000000000 */
[----:B------:R-:W-:-:S05]  /*5770*/  IMAD.SHL.U32 R13, R13, 0x800000, RZ ;  /* 0x008000000d0d7824 */ /* 0x000fca00078e00ff */
[----:B------:R-:W2:Y:S01]  /*5780*/  MUFU.EX2 R34, R34 ;  /* 0x0000002200227308 */ /* 0x000ea20000000800 */
[----:B------:R-:W-:-:S04]  /*5790*/  FFMA R45, R26, 1.4426950216293334961, -R45 ;  /* 0x3fb8aa3b1a2d7823 */ /* 0x000fc8000000082d */
[----:B------:R-:W-:Y:S01]  /*57a0*/  FFMA R51, R26, 1.925963033500011079e-08, R45 ;  /* 0x32a570601a337823 */ /* 0x000fe2000000002d */
[----:B------:R-:W-:Y:S01]  /*57b0*/  FFMA.SAT R45, R20, R11, 0.5 ;  /* 0x3f000000142d7423 */ /* 0x000fe2000000200b */
[----:B------:R-:W-:Y:S02]  /*57c0*/  IMAD.SHL.U32 R26, R15, 0x800000, RZ ;  /* 0x008000000f1a7824 */ /* 0x000fe400078e00ff */
[----:B-1----:R-:W-:Y:S01]  /*57d0*/  FMUL R28, R28, R47 ;  /* 0x0000002f1c1c7220 */ /* 0x002fe20000400000 */
[----:B------:R-:W1:Y:S01]  /*57e0*/  MUFU.EX2 R22, R51 ;  /* 0x0000003300167308 */ /* 0x000e620000000800 */
[-C--:B------:R-:W-:Y:S01]  /*57f0*/  FFMA.RM R47, R45, R12.reuse, 12582913 ;  /* 0x4b4000012d2f7423 */ /* 0x080fe2000000400c */
[----:B------:R-:W-:-:S03]  /*5800*/  FFMA.RM R15, R57, R12, 12582913 ;  /* 0x4b400001390f7423 */ /* 0x000fc6000000400c */
[----:B------:R-:W-:-:S03]  /*5810*/  FADD R55, R47, -12583039 ;  /* 0xcb40007f2f377421 */ /* 0x000fc60000000000 */
[----:B------:R2:W3:Y:S01]  /*5820*/  MUFU.EX2 R45, R24 ;  /* 0x00000018002d7308 */ /* 0x0004e20000000800 */
[----:B------:R-:W-:-:S04]  /*5830*/  FFMA R55, R20, 1.4426950216293334961, -R55 ;  /* 0x3fb8aa3b14377823 */ /* 0x000fc80000000837 */
[----:B------:R-:W-:Y:S01]  /*5840*/  FFMA R55, R20, 1.925963033500011079e-08, R55 ;  /* 0x32a5706014377823 */ /* 0x000fe20000000037 */
[----:B------:R-:W-:Y:S01]  /*5850*/  SHF.L.U32 R20, R47, 0x17, RZ ;  /* 0x000000172f147819 */ /* 0x000fe200000006ff */
[----:B--2---:R-:W-:Y:S01]  /*5860*/  FMUL R24, R53, R34 ;  /* 0x0000002235187220 */ /* 0x004fe20000400000 */
[----:B------:R-:W-:Y:S01]  /*5870*/  FFMA.SAT R53, R32, R11, 0.5 ;  /* 0x3f00000020357423 */ /* 0x000fe2000000200b */
[----:B-1----:R-:W-:Y:S01]  /*5880*/  FMUL R22, R13, R22 ;  /* 0x000000160d167220 */ /* 0x002fe20000400000 */
[----:B------:R-:W-:Y:S01]  /*5890*/  FADD R13, R44, -12583039 ;  /* 0xcb40007f2c0d7421 */ /* 0x000fe20000000000 */
[----:B------:R-:W1:Y:S01]  /*58a0*/  MUFU.EX2 R55, R55 ;  /* 0x0000003700377308 */ /* 0x000e620000000800 */
[----:B------:R-:W-:Y:S02]  /*58b0*/  FFMA.RM R53, R53, R12, 12582913 ;  /* 0x4b40000135357423 */ /* 0x000fe4000000400c */
[----:B------:R-:W-:Y:S01]  /*58c0*/  FFMA R13, R36, 1.4426950216293334961, -R13 ;  /* 0x3fb8aa3b240d7823 */ /* 0x000fe2000000080d */
[----:B---3--:R-:W-:Y:S01]  /*58d0*/  FMUL R26, R26, R45 ;  /* 0x0000002d1a1a7220 */ /* 0x008fe20000400000 */
[----:B------:R-:W-:Y:S01]  /*58e0*/  FADD R45, R15, -12583039 ;  /* 0xcb40007f0f2d7421 */ /* 0x000fe20000000000 */
[----:B------:R-:W-:Y:S01]  /*58f0*/  FADD R57, R53, -12583039 ;  /* 0xcb40007f35397421 */ /* 0x000fe20000000000 */
[----:B------:R-:W-:Y:S01]  /*5900*/  FFMA R51, R36, 1.925963033500011079e-08, R13 ;  /* 0x32a5706024337823 */ /* 0x000fe2000000000d */
[----:B------:R-:W-:Y:S01]  /*5910*/  FFMA.SAT R13, R40, R11, 0.5 ;  /* 0x3f000000280d7423 */ /* 0x000fe2000000200b */
[----:B------:R-:W-:Y:S01]  /*5920*/  FFMA R45, R14, 1.4426950216293334961, -R45 ;  /* 0x3fb8aa3b0e2d7823 */ /* 0x000fe2000000082d */
[----:B------:R-:W-:Y:S01]  /*5930*/  FFMA R57, R32, 1.4426950216293334961, -R57 ;  /* 0x3fb8aa3b20397823 */ /* 0x000fe20000000839 */
[----:B------:R-:W-:-:S02]  /*5940*/  IMAD.SHL.U32 R15, R15, 0x800000, RZ ;  /* 0x008000000f0f7824 */ /* 0x000fc400078e00ff */
[----:B------:R-:W-:Y:S01]  /*5950*/  FFMA.RM R13, R13, R12, 12582913 ;  /* 0x4b4000010d0d7423 */ /* 0x000fe2000000400c */
[----:B------:R-:W-:Y:S01]  /*5960*/  FFMA R45, R14, 1.925963033500011079e-08, R45 ;  /* 0x32a570600e2d7823 */ /* 0x000fe2000000002d */
[----:B------:R-:W-:Y:S01]  /*5970*/  FFMA R57, R32, 1.925963033500011079e-08, R57 ;  /* 0x32a5706020397823 */ /* 0x000fe20000000039 */
[----:B------:R-:W2:Y:S01]  /*5980*/  MUFU.EX2 R51, R51 ;  /* 0x0000003300337308 */ /* 0x000ea20000000800 */
[----:B------:R-:W-:Y:S01]  /*5990*/  FADD R47, R13, -12583039 ;  /* 0xcb40007f0d2f7421 */ /* 0x000fe20000000000 */
[----:B------:R-:W-:Y:S02]  /*59a0*/  IMAD.SHL.U32 R36, R44, 0x800000, RZ ;  /* 0x008000002c247824 */ /* 0x000fe400078e00ff */
[----:B-1----:R-:W-:Y:S01]  /*59b0*/  FMUL R20, R20, R55 ;  /* 0x0000003714147220 */ /* 0x002fe20000400000 */
[-C--:B------:R-:W-:Y:S01]  /*59c0*/  FFMA.SAT R55, R50, R11.reuse, 0.5 ;  /* 0x3f00000032377423 */ /* 0x080fe2000000200b */
[C---:B------:R-:W-:Y:S01]  /*59d0*/  FFMA R47, R40.reuse, 1.4426950216293334961, -R47 ;  /* 0x3fb8aa3b282f7823 */ /* 0x040fe2000000082f */
[----:B------:R-:W-:Y:S01]  /*59e0*/  SHF.L.U32 R34, R53, 0x17, RZ ;  /* 0x0000001735227819 */ /* 0x000fe200000006ff */
[----:B------:R-:W1:Y:S02]  /*59f0*/  MUFU.EX2 R32, R45 ;  /* 0x0000002d00207308 */ /* 0x000e640000000800 */
[----:B------:R-:W-:Y:S01]  /*5a00*/  FFMA R40, R40, 1.925963033500011079e-08, R47 ;  /* 0x32a5706028287823 */ /* 0x000fe2000000002f */
[----:B------:R-:W-:Y:S01]  /*5a10*/  FFMA.SAT R47, R38, R11, 0.5 ;  /* 0x3f000000262f7423 */ /* 0x000fe2000000200b */
[----:B------:R-:W-:-:S03]  /*5a20*/  SHF.L.U32 R13, R13, 0x17, RZ ;  /* 0x000000170d0d7819 */ /* 0x000fc600000006ff */
[----:B------:R-:W-:Y:S01]  /*5a30*/  FFMA.RM R14, R47, R12, 12582913 ;  /* 0x4b4000012f0e7423 */ /* 0x000fe2000000400c */
[----:B------:R-:W3:Y:S01]  /*5a40*/  MUFU.EX2 R57, R57 ;  /* 0x0000003900397308 */ /* 0x000ee20000000800 */
[----:B--2---:R-:W-:Y:S01]  /*5a50*/  FMUL R36, R36, R51 ;  /* 0x0000003324247220 */ /* 0x004fe20000400000 */
[----:B------:R-:W-:-:S06]  /*5a60*/  FFMA.SAT R51, R52, R11, 0.5 ;  /* 0x3f00000034337423 */ /* 0x000fcc000000200b */
[----:B------:R-:W2:Y:S01]  /*5a70*/  MUFU.EX2 R40, R40 ;  /* 0x0000002800287308 */ /* 0x000ea20000000800 */
[----:B-1----:R-:W-:Y:S01]  /*5a80*/  FMUL R32, R15, R32 ;  /* 0x000000200f207220 */ /* 0x002fe20000400000 */
[C---:B------:R-:W-:Y:S01]  /*5a90*/  FADD R15, R14.reuse, -12583039 ;  /* 0xcb40007f0e0f7421 */ /* 0x040fe20000000000 */
[----:B------:R-:W-:-:S03]  /*5aa0*/  IMAD.SHL.U32 R14, R14, 0x800000, RZ ;  /* 0x008000000e0e7824 */ /* 0x000fc600078e00ff */
[----:B------:R-:W-:Y:S01]  /*5ab0*/  FFMA R15, R38, 1.4426950216293334961, -R15 ;  /* 0x3fb8aa3b260f7823 */ /* 0x000fe2000000080f */
[----:B---3--:R-:W-:-:S03]  /*5ac0*/  FMUL R34, R34, R57 ;  /* 0x0000003922227220 */ /* 0x008fc60000400000 */
[----:B------:R-:W-:Y:S01]  /*5ad0*/  FFMA R47, R38, 1.925963033500011079e-08, R15 ;  /* 0x32a57060262f7823 */ /* 0x000fe2000000000f */
[----:B------:R-:W-:-:S04]  /*5ae0*/  FFMA.SAT R15, R46, R11, 0.5 ;  /* 0x3f0000002e0f7423 */ /* 0x000fc8000000200b */
[----:B------:R-:W-:Y:S01]  /*5af0*/  FFMA.RM R15, R15, R12, 12582913 ;  /* 0x4b4000010f0f7423 */ /* 0x000fe2000000400c */
[----:B------:R-:W1:Y:S01]  /*5b00*/  MUFU.EX2 R47, R47 ;  /* 0x0000002f002f7308 */ /* 0x000e620000000800 */
[----:B--2---:R-:W-:Y:S02]  /*5b10*/  FMUL R38, R13, R40 ;  /* 0x000000280d267220 */ /* 0x004fe40000400000 */
[C---:B------:R-:W-:Y:S01]  /*5b20*/  FADD R45, R15.reuse, -12583039 ;  /* 0xcb40007f0f2d7421 */ /* 0x040fe20000000000 */
[----:B------:R-:W-:-:S03]  /*5b30*/  SHF.L.U32 R15, R15, 0x17, RZ ;  /* 0x000000170f0f7819 */ /* 0x000fc600000006ff */
[----:B------:R-:W-:-:S04]  /*5b40*/  FFMA R45, R46, 1.4426950216293334961, -R45 ;  /* 0x3fb8aa3b2e2d7823 */ /* 0x000fc8000000082d */
[----:B------:R-:W-:Y:S01]  /*5b50*/  FFMA R46, R46, 1.925963033500011079e-08, R45 ;  /* 0x32a570602e2e7823 */ /* 0x000fe2000000002d */
[----:B------:R-:W-:Y:S01]  /*5b60*/  FFMA.SAT R45, R48, R11, 0.5 ;  /* 0x3f000000302d7423 */ /* 0x000fe2000000200b */
[----:B------:R-:W-:-:S03]  /*5b70*/  FFMA.RM R11, R51, R12, 12582913 ;  /* 0x4b400001330b7423 */ /* 0x000fc6000000400c */
[-C--:B------:R-:W-:Y:S01]  /*5b80*/  FFMA.RM R45, R45, R12.reuse, 12582913 ;  /* 0x4b4000012d2d7423 */ /* 0x080fe2000000400c */
[----:B------:R-:W-:Y:S01]  /*5b90*/  FADD R51, R11, -12583039 ;  /* 0xcb40007f0b337421 */ /* 0x000fe20000000000 */
[----:B------:R-:W-:Y:S01]  /*5ba0*/  FFMA.RM R12, R55, R12, 12582913 ;  /* 0x4b400001370c7423 */ /* 0x000fe2000000400c */
[----:B------:R-:W2:Y:S01]  /*5bb0*/  MUFU.EX2 R46, R46 ;  /* 0x0000002e002e7308 */ /* 0x000ea20000000800 */
[C---:B------:R-:W-:Y:S01]  /*5bc0*/  FADD R53, R45.reuse, -12583039 ;  /* 0xcb40007f2d357421 */ /* 0x040fe20000000000 */
[----:B------:R-:W-:Y:S01]  /*5bd0*/  FFMA R51, R52, 1.4426950216293334961, -R51 ;  /* 0x3fb8aa3b34337823 */ /* 0x000fe20000000833 */
[----:B-1----:R-:W-:Y:S01]  /*5be0*/  FMUL R40, R14, R47 ;  /* 0x0000002f0e287220 */ /* 0x002fe20000400000 */
[----:B------:R-:W-:Y:S02]  /*5bf0*/  IMAD.SHL.U32 R45, R45, 0x800000, RZ ;  /* 0x008000002d2d7824 */ /* 0x000fe400078e00ff */
[----:B------:R-:W-:Y:S01]  /*5c00*/  FFMA R53, R48, 1.4426950216293334961, -R53 ;  /* 0x3fb8aa3b30357823 */ /* 0x000fe20000000835 */
[----:B------:R-:W-:Y:S01]  /*5c10*/  FFMA R52, R52, 1.925963033500011079e-08, R51 ;  /* 0x32a5706034347823 */ /* 0x000fe20000000033 */
[----:B------:R-:W-:Y:S01]  /*5c20*/  FADD R51, R12, -12583039 ;  /* 0xcb40007f0c337421 */ /* 0x000fe20000000000 */
[----:B------:R-:W-:Y:S01]  /*5c30*/  SHF.L.U32 R11, R11, 0x17, RZ ;  /* 0x000000170b0b7819 */ /* 0x000fe200000006ff */
[----:B------:R-:W-:Y:S01]  /*5c40*/  FFMA R53, R48, 1.925963033500011079e-08, R53 ;  /* 0x32a5706030357823 */ /* 0x000fe20000000035 */
[----:B------:R-:W-:-:S02]  /*5c50*/  IMAD.SHL.U32 R12, R12, 0x800000, RZ ;  /* 0x008000000c0c7824 */ /* 0x000fc400078e00ff */
[C---:B------:R-:W-:Y:S01]  /*5c60*/  FFMA R51, R50.reuse, 1.4426950216293334961, -R51 ;  /* 0x3fb8aa3b32337823 */ /* 0x040fe20000000833 */
[----:B------:R-:W1:Y:S03]  /*5c70*/  MUFU.EX2 R52, R52 ;  /* 0x0000003400347308 */ /* 0x000e660000000800 */
[----:B------:R-:W-:Y:S01]  /*5c80*/  FFMA R50, R50, 1.925963033500011079e-08, R51 ;  /* 0x32a5706032327823 */ /* 0x000fe20000000033 */
[----:B------:R-:W-:Y:S01]  /*5c90*/  FADD R51, RZ, R30 ;  /* 0x0000001eff337221 */ /* 0x000fe20000000000 */
[----:B--2---:R-:W-:-:S03]  /*5ca0*/  FMUL R44, R15, R46 ;  /* 0x0000002e0f2c7220 */ /* 0x004fc60000400000 */
[----:B------:R-:W-:Y:S01]  /*5cb0*/  FADD R51, R51, R18 ;  /* 0x0000001233337221 */ /* 0x000fe20000000000 */
[----:B------:R-:W2:Y:S03]  /*5cc0*/  MUFU.EX2 R48, R53 ;  /* 0x0000003500307308 */ /* 0x000ea60000000800 */
[----:B------:R-:W-:-:S04]  /*5cd0*/  FADD R51, R51, R16 ;  /* 0x0000001033337221 */ /* 0x000fc80000000000 */
[----:B------:R-:W-:Y:S01]  /*5ce0*/  FADD R51, R51, R10 ;  /* 0x0000000a33337221 */ /* 0x000fe20000000000 */
[----:B------:R-:W3:Y:S01]  /*5cf0*/  MUFU.EX2 R13, R50 ;  /* 0x00000032000d7308 */ /* 0x000ee20000000800 */
[----:B-1----:R-:W-:Y:S02]  /*5d00*/  FMUL R47, R11, R52 ;  /* 0x000000340b2f7220 */ /* 0x002fe40000400000 */
[----:B------:R-:W-:-:S04]  /*5d10*/  FADD R51, R51, R8 ;  /* 0x0000000833337221 */ /* 0x000fc80000000000 */
[----:B------:R-:W-:Y:S01]  /*5d20*/  FADD R51, R51, R6 ;  /* 0x0000000633337221 */ /* 0x000fe20000000000 */
[----:B--2---:R-:W-:-:S03]  /*5d30*/  FMUL R45, R45, R48 ;  /* 0x000000302d2d7220 */ /* 0x004fc60000400000 */
        /* <DEDUP_REMOVED lines=25> */
.L_x_22089:
        /* <DEDUP_REMOVED lines=12> */
[----:B01----:R-:W-:Y:S05]  /*5f90*/  CALL.REL.NOINC `($__internal_340_$__cuda_sm3x_div_rn_noftz_f32_slowpath) ;  /* 0x0000002800fc7944 */ /* 0x003fea0003c00000 */
[----:B------:R-:W-:-:S07]  /*5fa0*/  IMAD.MOV.U32 R15, RZ, RZ, R11 ;  /* 0x000000ffff0f7224 */ /* 0x000fce00078e000b */
.L_x_22036:
[----:B------:R-:W-:Y:S05]  /*5fb0*/  BSYNC.RECONVERGENT B3 ;  /* 0x0000000000037941 */ /* 0x000fea0003800200 */
.L_x_22035:
        /* <DEDUP_REMOVED lines=12> */
[----:B01----:R-:W-:Y:S05]  /*6080*/  CALL.REL.NOINC `($__internal_340_$__cuda_sm3x_div_rn_noftz_f32_slowpath) ;  /* 0x0000002800c07944 */ /* 0x003fea0003c00000 */
[----:B------:R-:W-:-:S07]  /*6090*/  MOV R51, R11 ;  /* 0x0000000b00337202 */ /* 0x000fce0000000f00 */
.L_x_22038:
[----:B------:R-:W-:Y:S05]  /*60a0*/  BSYNC.RECONVERGENT B3 ;  /* 0x0000000000037941 */ /* 0x000fea0003800200 */
.L_x_22037:
        /* <DEDUP_REMOVED lines=12> */
[----:B01----:R-:W-:Y:S05]  /*6170*/  CALL.REL.NOINC `($__internal_340_$__cuda_sm3x_div_rn_noftz_f32_slowpath) ;  /* 0x0000002800847944 */ /* 0x003fea0003c00000 */
[----:B------:R-:W-:-:S07]  /*6180*/  IMAD.MOV.U32 R53, RZ, RZ, R11 ;  /* 0x000000ffff357224 */ /* 0x000fce00078e000b */
.L_x_22040:
[----:B------:R-:W-:Y:S05]  /*6190*/  BSYNC.RECONVERGENT B3 ;  /* 0x0000000000037941 */ /* 0x000fea0003800200 */
.L_x_22039:
        /* <DEDUP_REMOVED lines=14> */
.L_x_22042:
[----:B------:R-:W-:Y:S05]  /*6280*/  BSYNC.RECONVERGENT B3 ;  /* 0x0000000000037941 */ /* 0x000fea0003800200 */
.L_x_22041:
        /* <DEDUP_REMOVED lines=14> */
.L_x_22044:
[----:B------:R-:W-:Y:S05]  /*6370*/  BSYNC.RECONVERGENT B3 ;  /* 0x0000000000037941 */ /* 0x000fea0003800200 */
.L_x_22043:
        /* <DEDUP_REMOVED lines=14> */
.L_x_22046:
[----:B------:R-:W-:Y:S05]  /*6460*/  BSYNC.RECONVERGENT B3 ;  /* 0x0000000000037941 */ /* 0x000fea0003800200 */
.L_x_22045:
        /* <DEDUP_REMOVED lines=14> */
.L_x_22048:
[----:B------:R-:W-:Y:S05]  /*6550*/  BSYNC.RECONVERGENT B3 ;  /* 0x0000000000037941 */ /* 0x000fea0003800200 */
.L_x_22047:
        /* <DEDUP_REMOVED lines=14> */
.L_x_22050:
[----:B------:R-:W-:Y:S05]  /*6640*/  BSYNC.RECONVERGENT B3 ;  /* 0x0000000000037941 */ /* 0x000fea0003800200 */
.L_x_22049:
        /* <DEDUP_REMOVED lines=14> */
.L_x_22052:
[----:B------:R-:W-:Y:S05]  /*6730*/  BSYNC.RECONVERGENT B3 ;  /* 0x0000000000037941 */ /* 0x000fea0003800200 */
.L_x_22051:
        /* <DEDUP_REMOVED lines=14> */
.L_x_22054:
[----:B------:R-:W-:Y:S05]  /*6820*/  BSYNC.RECONVERGENT B3 ;  /* 0x0000000000037941 */ /* 0x000fea0003800200 */
.L_x_22053:
        /* <DEDUP_REMOVED lines=14> */
.L_x_22056:
[----:B------:R-:W-:Y:S05]  /*6910*/  BSYNC.RECONVERGENT B3 ;  /* 0x0000000000037941 */ /* 0x000fea0003800200 */
.L_x_22055:
        /* <DEDUP_REMOVED lines=14> */
.L_x_22058:
[----:B------:R-:W-:Y:S05]  /*6a00*/  BSYNC.RECONVERGENT B3 ;  /* 0x0000000000037941 */ /* 0x000fea0003800200 */
.L_x_22057:
        /* <DEDUP_REMOVED lines=14> */
.L_x_22060:
[----:B------:R-:W-:Y:S05]  /*6af0*/  BSYNC.RECONVERGENT B3 ;  /* 0x0000000000037941 */ /* 0x000fea0003800200 */
.L_x_22059:
        /* <DEDUP_REMOVED lines=14> */
.L_x_22062:
[----:B------:R-:W-:Y:S05]  /*6be0*/  BSYNC.RECONVERGENT B3 ;  /* 0x0000000000037941 */ /* 0x000fea0003800200 */
.L_x_22061:
        /* <DEDUP_REMOVED lines=14> */
.L_x_22064:
[----:B------:R-:W-:Y:S05]  /*6cd0*/  BSYNC.RECONVERGENT B3 ;  /* 0x0000000000037941 */ /* 0x000fea0003800200 */
.L_x_22063:
        /* <DEDUP_REMOVED lines=14> */
.L_x_22066:
[----:B------:R-:W-:Y:S05]  /*6dc0*/  BSYNC.RECONVERGENT B3 ;  /* 0x0000000000037941 */ /* 0x000fea0003800200 */
.L_x_22065:
        /* <DEDUP_REMOVED lines=14> */
.L_x_22068:
[----:B------:R-:W-:Y:S05]  /*6eb0*/  BSYNC.RECONVERGENT B3 ;  /* 0x0000000000037941 */ /* 0x000fea0003800200 */
.L_x_22067:
        /* <DEDUP_REMOVED lines=14> */
.L_x_22070:
[----:B------:R-:W-:Y:S05]  /*6fa0*/  BSYNC.RECONVERGENT B3 ;  /* 0x0000000000037941 */ /* 0x000fea0003800200 */
.L_x_22069:
        /* <DEDUP_REMOVED lines=14> */
.L_x_22072:
[----:B------:R-:W-:Y:S05]  /*7090*/  BSYNC.RECONVERGENT B3 ;  /* 0x0000000000037941 */ /* 0x000fea0003800200 */
.L_x_22071:
        /* <DEDUP_REMOVED lines=14> */
.L_x_22074:
[----:B------:R-:W-:Y:S05]  /*7180*/  BSYNC.RECONVERGENT B3 ;  /* 0x0000000000037941 */ /* 0x000fea0003800200 */
.L_x_22073:
        /* <DEDUP_REMOVED lines=14> */
.L_x_22076:
[----:B------:R-:W-:Y:S05]  /*7270*/  BSYNC.RECONVERGENT B3 ;  /* 0x0000000000037941 */ /* 0x000fea0003800200 */
.L_x_22075:
[----:B0-----:R-:W-:Y:S01]  /*7280*/  MOV R10, R49 ;  /* 0x00000031000a7202 */ /* 0x001fe20000000f00 */
[----:B------:R-:W-:Y:S01]  /*7290*/  IMAD R13, R2, UR46, RZ ;  /* 0x0000002e020d7c24 */ /* 0x000fe2000f8e02ff */
[----:B------:R-:W-:Y:S01]  /*72a0*/  ISETP.GE.U32.AND P6, PT, R7, UR42, PT ;  /* 0x0000002a07007c0c */ /* 0x000fe2000bfc6070 */
[----:B------:R-:W-:Y:S01]  /*72b0*/  IMAD.MOV.U32 R11, RZ, RZ, RZ ;  /* 0x000000ffff0b7224 */ /* 0x000fe200078e00ff */
[----:B------:R-:W-:Y:S01]  /*72c0*/  ISETP.GE.U32.AND P4, PT, R3, UR42, PT ;  /* 0x0000002a03007c0c */ /* 0x000fe2000bf86070 */
[----:B------:R-:W-:Y:S01]  /*72d0*/  IMAD R13, R0, UR47, R13 ;  /* 0x0000002f000d7c24 */ /* 0x000fe2000f8e020d */
[----:B------:R-:W-:Y:S01]  /*72e0*/  @!P0 R2UR UR4, R42 ;  /* 0x000000002a0482ca */ /* 0x000fe200000e0000 */
[----:B------:R-:W-:Y:S01]  /*72f0*/  IMAD.WIDE.U32 R10, R0, UR46, R10 ;  /* 0x0000002e000a7c25 */ /* 0x000fe2000f8e000a */
[----:B------:R-:W-:Y:S02]  /*7300*/  @!P0 R2UR UR5, R43 ;  /* 0x000000002b0582ca */ /* 0x000fe400000e0000 */
[----:B------:R-:W-:-:S02]  /*7310*/  ISETP.GE.AND.EX P6, PT, RZ, UR43, PT, P6 ;  /* 0x0000002bff007c0c */ /* 0x000fc4000bfc6360 */
[----:B------:R-:W-:Y:S02]  /*7320*/  IADD3 R11, PT, PT, R11, R13, RZ ;  /* 0x0000000d0b0b7210 */ /* 0x000fe40007ffe0ff */
[C---:B------:R-:W-:Y:S02]  /*7330*/  LEA R12, P1, R10.reuse, UR48, 0x2 ;  /* 0x000000300a0c7c11 */ /* 0x040fe4000f8210ff */
[----:B------:R-:W-:Y:S02]  /*7340*/  ISETP.GE.AND.EX P4, PT, RZ, UR43, PT, P4 ;  /* 0x0000002bff007c0c */ /* 0x000fe4000bf86340 */
[----:B------:R-:W-:Y:S01]  /*7350*/  LEA.HI.X R13, R10, UR49, R11, 0x2, P1 ;  /* 0x000000310a0d7c11 */ /* 0x000fe200088f140b */
[----:B------:R-:W-:Y:S01]  /*7360*/  VIADD R10, R49, 0x200 ;  /* 0x00000200310a7836 */ /* 0x000fe20000000000 */
[----:B------:R-:W-:Y:S02]  /*7370*/  ISETP.GE.U32.AND P5, PT, R5, UR42, PT ;  /* 0x0000002a05007c0c */ /* 0x000fe4000bfa6070 */
[----:B------:R-:W-:Y:S01]  /*7380*/  ISETP.GE.U32.AND P1, PT, R9, UR42, PT ;  /* 0x0000002a09007c0c */ /* 0x000fe2000bf26070 */
[----:B------:R0:W-:Y:S01]  /*7390*/  @!P0 STG.E desc[UR4][R12.64], R15 ;  /* 0x0000000f0c008986 */ /* 0x0001e2000c101904 */
[----:B------:R-:W-:-:S02]  /*73a0*/  ISETP.GE.U32.AND P2, PT, R17, UR42, PT ;  /* 0x0000002a11007c0c */ /* 0x000fc4000bf46070 */
[----:B------:R-:W-:Y:S02]  /*73b0*/  ISETP.GE.U32.AND P3, PT, R19, UR42, PT ;  /* 0x0000002a13007c0c */ /* 0x000fe4000bf66070 */
[----:B------:R-:W-:Y:S02]  /*73c0*/  ISETP.GE.AND.EX P5, PT, RZ, UR43, PT, P5 ;  /* 0x0000002bff007c0c */ /* 0x000fe4000bfa6350 */
[----:B------:R-:W-:Y:S02]  /*73d0*/  ISETP.GE.AND.EX P1, PT, RZ, UR43, PT, P1 ;  /* 0x0000002bff007c0c */ /* 0x000fe4000bf26310 */
[----:B------:R-:W-:Y:S02]  /*73e0*/  ISETP.GE.AND.EX P2, PT, RZ, UR43, PT, P2 ;  /* 0x0000002bff007c0c */ /* 0x000fe4000bf46320 */
[----:B------:R-:W-:Y:S02]  /*73f0*/  ISETP.GE.AND.EX P3, PT, RZ, UR43, PT, P3 ;  /* 0x0000002bff007c0c */ /* 0x000fe4000bf66330 */
[----:B------:R-:W-:-:S02]  /*7400*/  ISETP.GE.U32.AND P0, PT, R21, UR42, PT ;  /* 0x0000002a15007c0c */ /* 0x000fc4000bf06070 */
        /* <DEDUP_REMOVED lines=13> */
[----:B------:R-:W-:-:S02]  /*74e0*/  @!P3 R2UR UR16, R42 ;  /* 0x000000002a10b2ca */ /* 0x000fc400000e0000 */
[----:B------:R-:W-:Y:S01]  /*74f0*/  @!P3 R2UR UR17, R43 ;  /* 0x000000002b11b2ca */ /* 0x000fe200000e0000 */
[----:B------:R2:W-:Y:S01]  /*7500*/  @!P5 STG.E desc[UR8][R12.64+0x180], R55 ;  /* 0x000180370c00d986 */ /* 0x0005e2000c101908 */
[----:B------:R-:W-:Y:S02]  /*7510*/  ISETP.GE.U32.AND P6, PT, R23, UR42, PT ;  /* 0x0000002a17007c0c */ /* 0x000fe4000bfc6070 */
[----:B------:R-:W-:Y:S01]  /*7520*/  ISETP.GE.U32.AND P4, PT, R27, UR42, PT ;  /* 0x0000002a1b007c0c */ /* 0x000fe2000bf86070 */
[----:B------:R2:W-:Y:S01]  /*7530*/  @!P1 STG.E desc[UR12][R12.64+0x280], R59 ;  /* 0x0002803b0c009986 */ /* 0x0005e2000c10190c */
[----:B------:R-:W-:Y:S02]  /*7540*/  @!P0 R2UR UR4, R42 ;  /* 0x000000002a0482ca */ /* 0x000fe400000e0000 */
[----:B------:R-:W-:Y:S01]  /*7550*/  @!P0 R2UR UR5, R43 ;  /* 0x000000002b0582ca */ /* 0x000fe200000e0000 */
[----:B------:R2:W-:Y:S01]  /*7560*/  @!P2 STG.E desc[UR14][R12.64+0x300], R61 ;  /* 0x0003003d0c00a986 */ /* 0x0005e2000c10190e */
[----:B------:R-:W-:-:S02]  /*7570*/  ISETP.GE.AND.EX P6, PT, RZ, UR43, PT, P6 ;  /* 0x0000002bff007c0c */ /* 0x000fc4000bfc6360 */
        /* <DEDUP_REMOVED lines=8> */
[----:B------:R-:W3:Y:S01]  /*7600*/  LDCU UR4, c[0x0][0x370] ;  /* 0x00006e00ff0477ac */ /* 0x000ee20008000800 */
[----:B------:R-:W-:Y:S01]  /*7610*/  ISETP.GE.AND.EX P3, PT, RZ, UR43, PT, P3 ;  /* 0x0000002bff007c0c */ /* 0x000fe2000bf66330 */
[----:B0-----:R-:W3:Y:S01]  /*7620*/  LDC R15, c[0x0][0x364] ;  /* 0x0000d900ff0f7b82 */ /* 0x001ee20000000800 */
        /* <DEDUP_REMOVED lines=10> */
[C---:B------:R-:W-:Y:S01]  /*76d0*/  @!P3 R2UR UR12, R42.reuse ;  /* 0x000000002a0cb2ca */ /* 0x040fe200000e0000 */
[----:B------:R2:W-:Y:S01]  /*76e0*/  @!P6 STG.E desc[UR6][R12.64+0x480], R69 ;  /* 0x000480450c00e986 */ /* 0x0005e2000c101906 */
[----:B------:R-:W-:Y:S01]  /*76f0*/  @!P3 R2UR UR13, R43 ;  /* 0x000000002b0db2ca */ /* 0x000fe200000e0000 */
[----:B---3--:R-:W-:Y:S01]  /*7700*/  IMAD R15, R15, UR4, RZ ;  /* 0x000000040f0f7c24 */ /* 0x008fe2000f8e02ff */
[----:B------:R-:W-:Y:S01]  /*7710*/  @!P2 R2UR UR14, R42 ;  /* 0x000000002a0ea2ca */ /* 0x000fe200000e0000 */
[----:B------:R2:W-:Y:S01]  /*7720*/  @!P4 STG.E desc[UR10][R12.64+0x580], R73 ;  /* 0x000580490c00c986 */ /* 0x0005e2000c10190a */
[----:B------:R-:W-:-:S02]  /*7730*/  @!P2 R2UR UR15, R43 ;  /* 0x000000002b0fa2ca */ /* 0x000fc400000e0000 */
[C---:B------:R-:W-:Y:S02]  /*7740*/  @!P1 R2UR UR16, R42.reuse ;  /* 0x000000002a1092ca */ /* 0x040fe400000e0000 */
[----:B------:R-:W-:Y:S01]  /*7750*/  @!P1 R2UR UR17, R43 ;  /* 0x000000002b1192ca */ /* 0x000fe200000e0000 */
[----:B------:R2:W-:Y:S01]  /*7760*/  @!P5 STG.E desc[UR8][R12.64+0x500], R71 ;  /* 0x000500470c00d986 */ /* 0x0005e2000c101908 */
[----:B------:R-:W-:Y:S02]  /*7770*/  IADD3 R11, PT, PT, R49, 0x220, RZ ;  /* 0x00000220310b7810 */ /* 0x000fe40007ffe0ff */
[----:B------:R-:W-:Y:S01]  /*7780*/  @!P0 R2UR UR10, R42 ;  /* 0x000000002a0a82ca */ /* 0x000fe200000e0000 */
[----:B------:R2:W-:Y:S01]  /*7790*/  @!P3 STG.E desc[UR12][R12.64+0x600], R75 ;  /* 0x0006004b0c00b986 */ /* 0x0005e2000c10190c */
[----:B------:R-:W-:Y:S01]  /*77a0*/  ISETP.GE.U32.AND P6, PT, R11, UR42, PT ;  /* 0x0000002a0b007c0c */ /* 0x000fe2000bfc6070 */
[----:B------:R-:W-:Y:S01]  /*77b0*/  VIADD R11, R49, 0x20 ;  /* 0x00000020310b7836 */ /* 0x000fe20000000000 */
[----:B------:R-:W-:Y:S01]  /*77c0*/  @!P0 R2UR UR11, R43 ;  /* 0x000000002b0b82ca */ /* 0x000fe200000e0000 */
[----:B------:R2:W-:Y:S01]  /*77d0*/  @!P2 STG.E desc[UR14][R12.64+0x680], R77 ;  /* 0x0006804d0c00a986 */ /* 0x0005e2000c10190e */
[----:B------:R-:W-:-:S02]  /*77e0*/  ISETP.GE.U32.AND P5, PT, R37, UR42, PT ;  /* 0x0000002a25007c0c */ /* 0x000fc4000bfa6070 */
[----:B------:R-:W-:Y:S01]  /*77f0*/  ISETP.GE.U32.AND P4, PT, R39, UR42, PT ;  /* 0x0000002a27007c0c */ /* 0x000fe2000bf86070 */
[----:B------:R2:W-:Y:S01]  /*7800*/  @!P1 STG.E desc[UR16][R12.64+0x700], R4 ;  /* 0x000700040c009986 */ /* 0x0005e2000c101910 */
[----:B------:R-:W-:Y:S02]  /*7810*/  ISETP.GE.U32.AND P1, PT, R35, UR42, PT ;  /* 0x0000002a23007c0c */ /* 0x000fe4000bf26070 */
        /* <DEDUP_REMOVED lines=33> */
.L_x_21991:
[----:B------:R-:W-:Y:S05]  /*7a30*/  EXIT ;  /* 0x000000000000794d */ /* 0x000fea0003800000 */
.L_x_22034:
[----:B------:R-:W-:Y:S01]  /*7a40*/  HFMA2 R12, -RZ, RZ, 0, 9.5367431640625e-07 ;  /* 0x00000010ff0c7431 */ /* 0x000fe200000001ff */
[----:B------:R-:W-:Y:S01]  /*7a50*/  BSSY B1, `(.L_x_22078) ;  /* 0x0000006000017945 */ /* 0x000fe20003800000 */
[----:B------:R-:W-:Y:S01]  /*7a60*/  IMAD.MOV.U32 R11, RZ, RZ, 0x1f ;  /* 0x0000001fff0b7424 */ /* 0x000fe200078e00ff */
[----:B------:R-:W-:-:S07]  /*7a70*/  MOV R15, 0xffffffff ;  /* 0xffffffff000f7802 */ /* 0x000fce0000000f00 */
[----:B0-----:R-:W-:Y:S05]  /*7a80*/  WARPSYNC.COLLECTIVE R15, `(.L_x_22079) ;  /* 0x000000000f087348 */ /* 0x001fea0003c00000 */
[----:B------:R1:W2:Y:S02]  /*7a90*/  SHFL.BFLY P6, R14, R13, R12, R11 ;  /* 0x0c00000c0d0e7389 */ /* 0x0002a400000c000b */
[----:B012---:R-:W-:Y:S05]  /*7aa0*/  ENDCOLLECTIVE ;  /* 0x000000000000791b */ /* 0x007fea0003800000 */
.L_x_22079:
[----:B------:R-:W-:Y:S05]  /*7ab0*/  BSYNC B1 ;  /* 0x0000000000017941 */ /* 0x000fea0003800000 */
.L_x_22078:
        /* <DEDUP_REMOVED lines=8> */
.L_x_22080:
[----:B------:R-:W-:Y:S01]  /*7b40*/  IMAD.MOV.U32 R12, RZ, RZ, 0x4 ;  /* 0x00000004ff0c7424 */ /* 0x000fe200078e00ff */
[----:B------:R-:W-:-:S04]  /*7b50*/  FMNMX R44, R13, R14, !PT ;  /* 0x0000000e0d2c7209 */ /* 0x000fc80007800000 */
[----:B------:R-:W-:-:S07]  /*7b60*/  MOV R13, R44 ;  /* 0x0000002c000d7202 */ /* 0x000fce0000000f00 */
[----:B------:R-:W-:Y:S05]  /*7b70*/  WARPSYNC.COLLECTIVE R15, `(.L_x_22081) ;  /* 0x000000000f087348 */ /* 0x000fea0003c00000 */
[----:B------:R0:W1:Y:S02]  /*7b80*/  SHFL.BFLY P6, R14, R13, R12, R11 ;  /* 0x0c00000c0d0e7389 */ /* 0x00006400000c000b */
[----:B01----:R-:W-:Y:S05]  /*7b90*/  ENDCOLLECTIVE ;  /* 0x000000000000791b */ /* 0x003fea0003800000 */
.L_x_22081:
[----:B------:R-:W-:Y:S01]  /*7ba0*/  IMAD.MOV.U32 R12, RZ, RZ, 0x2 ;  /* 0x00000002ff0c7424 */ /* 0x000fe200078e00ff */
[----:B------:R-:W-:-:S04]  /*7bb0*/  FMNMX R45, R44, R14, !PT ;  /* 0x0000000e2c2d7209 */ /* 0x000fc80007800000 */
[----:B------:R-:W-:-:S07]  /*7bc0*/  MOV R13, R45 ;  /* 0x0000002d000d7202 */ /* 0x000fce0000000f00 */
[----:B------:R-:W-:Y:S05]  /*7bd0*/  WARPSYNC.COLLECTIVE R15, `(.L_x_22082) ;  /* 0x000000000f087348 */ /* 0x000fea0003c00000 */
[----:B------:R0:W1:Y:S02]  /*7be0*/  SHFL.BFLY P6, R14, R13, R12, R11 ;  /* 0x0c00000c0d0e7389 */ /* 0x00006400000c000b */
[----:B01----:R-:W-:Y:S05]  /*7bf0*/  ENDCOLLECTIVE ;  /* 0x000000000000791b */ /* 0x003fea0003800000 */
.L_x_22082:
[----:B------:R-:W-:Y:S01]  /*7c00*/  IMAD.MOV.U32 R12, RZ, RZ, 0x1 ;  /* 0x00000001ff0c7424 */ /* 0x000fe200078e00ff */
[----:B------:R-:W-:-:S04]  /*7c10*/  FMNMX R47, R45, R14, !PT ;  /* 0x0000000e2d2f7209 */ /* 0x000fc80007800000 */
[----:B------:R-:W-:-:S07]  /*7c20*/  MOV R13, R47 ;  /* 0x0000002f000d7202 */ /* 0x000fce0000000f00 */
[----:B------:R-:W-:Y:S05]  /*7c30*/  WARPSYNC.COLLECTIVE R15, `(.L_x_22083) ;  /* 0x000000000f087348 */ /* 0x000fea0003c00000 */
[----:B------:R0:W1:Y:S02]  /*7c40*/  SHFL.BFLY P6, R14, R13, R12, R11 ;  /* 0x0c00000c0d0e7389 */ /* 0x00006400000c000b */
[----:B01----:R-:W-:Y:S05]  /*7c50*/  ENDCOLLECTIVE ;  /* 0x000000000000791b */ /* 0x003fea0003800000 */
.L_x_22083:
        /* <DEDUP_REMOVED lines=73> */
[----:B------:R-:W-:Y:S01]  /*80f0*/  FFMA.SAT R4, R20, R47, 0.5 ;  /* 0x3f00000014047423 */ /* 0x000fe2000000202f */
        /* <DEDUP_REMOVED lines=144> */
.L_x_22084:
[----:B------:R-:W-:Y:S02]  /*8a00*/  IMAD.MOV.U32 R12, RZ, RZ, 0x8 ;  /* 0x00000008ff0c7424 */ /* 0x000fe400078e00ff */
[----:B------:R-:W-:-:S05]  /*8a10*/  FADD R48, R13, R14 ;  /* 0x0000000e0d307221 */ /* 0x000fca0000000000 */
[----:B------:R-:W-:-:S07]  /*8a20*/  MOV R13, R48 ;  /* 0x00000030000d7202 */ /* 0x000fce0000000f00 */
[----:B------:R-:W-:Y:S05]  /*8a30*/  WARPSYNC.COLLECTIVE R15, `(.L_x_22085) ;  /* 0x000000000f087348 */ /* 0x000fea0003c00000 */
[----:B------:R0:W1:Y:S02]  /*8a40*/  SHFL.BFLY P6, R14, R13, R12, R11 ;  /* 0x0c00000c0d0e7389 */ /* 0x00006400000c000b */
[----:B01----:R-:W-:Y:S05]  /*8a50*/  ENDCOLLECTIVE ;  /* 0x000000000000791b */ /* 0x003fea0003800000 */
.L_x_22085:
[----:B------:R-:W-:Y:S02]  /*8a60*/  IMAD.MOV.U32 R12, RZ, RZ, 0x4 ;  /* 0x00000004ff0c7424 */ /* 0x000fe400078e00ff */
[----:B------:R-:W-:-:S05]  /*8a70*/  FADD R50, R48, R14 ;  /* 0x0000000e30327221 */ /* 0x000fca0000000000 */
[----:B------:R-:W-:-:S07]  /*8a80*/  MOV R13, R50 ;  /* 0x00000032000d7202 */ /* 0x000fce0000000f00 */
[----:B------:R-:W-:Y:S05]  /*8a90*/  WARPSYNC.COLLECTIVE R15, `(.L_x_22086) ;  /* 0x000000000f087348 */ /* 0x000fea0003c00000 */
[----:B------:R0:W1:Y:S02]  /*8aa0*/  SHFL.BFLY P6, R14, R13, R12, R11 ;  /* 0x0c00000c0d0e7389 */ /* 0x00006400000c000b */
[----:B01----:R-:W-:Y:S05]  /*8ab0*/  ENDCOLLECTIVE ;  /* 0x000000000000791b */ /* 0x003fea0003800000 */
.L_x_22086:
[----:B------:R-:W-:Y:S02]  /*8ac0*/  IMAD.MOV.U32 R12, RZ, RZ, 0x2 ;  /* 0x00000002ff0c7424 */ /* 0x000fe400078e00ff */
[----:B------:R-:W-:-:S05]  /*8ad0*/  FADD R51, R50, R14 ;  /* 0x0000000e32337221 */ /* 0x000fca0000000000 */
[----:B------:R-:W-:-:S07]  /*8ae0*/  MOV R13, R51 ;  /* 0x00000033000d7202 */ /* 0x000fce0000000f00 */
[----:B------:R-:W-:Y:S05]  /*8af0*/  WARPSYNC.COLLECTIVE R15, `(.L_x_22087) ;  /* 0x000000000f087348 */ /* 0x000fea0003c00000 */
[----:B------:R0:W1:Y:S02]  /*8b00*/  SHFL.BFLY P6, R14, R13, R12, R11 ;  /* 0x0c00000c0d0e7389 */ /* 0x00006400000c000b */
[----:B01----:R-:W-:Y:S05]  /*8b10*/  ENDCOLLECTIVE ;  /* 0x000000000000791b */ /* 0x003fea0003800000 */
.L_x_22087:
[----:B------:R-:W-:Y:S02]  /*8b20*/  IMAD.MOV.U32 R12, RZ, RZ, 0x1 ;  /* 0x00000001ff0c7424 */ /* 0x000fe400078e00ff */
[----:B------:R-:W-:-:S05]  /*8b30*/  FADD R52, R51, R14 ;  /* 0x0000000e33347221 */ /* 0x000fca0000000000 */
[----:B------:R-:W-:-:S07]  /*8b40*/  MOV R13, R52 ;  /* 0x00000034000d7202 */ /* 0x000fce0000000f00 */
[----:B------:R-:W-:Y:S05]  /*8b50*/  WARPSYNC.COLLECTIVE R15, `(.L_x_22088) ;  /* 0x000000000f087348 */ /* 0x000fea0003c00000 */
[----:B------:R0:W1:Y:S02]  /*8b60*/  SHFL.BFLY P6, R14, R13, R12, R11 ;  /* 0x0c00000c0d0e7389 */ /* 0x00006400000c000b */
[----:B01----:R-:W-:Y:S05]  /*8b70*/  ENDCOLLECTIVE ;  /* 0x000000000000791b */ /* 0x003fea0003800000 */
.L_x_22088:
[----:B------:R-:W-:Y:S05]  /*8b80*/  BRA `(.L_x_22089) ;  /* 0xffffffd000d07947 */ /* 0x000fea000383ffff */
        .weak           $__internal_340_$__cuda_sm3x_div_rn_noftz_f32_slowpath
        .type           $__internal_340_$__cuda_sm3x_div_rn_noftz_f32_slowpath,@function
        .size           $__internal_340_$__cuda_sm3x_div_rn_noftz_f32_slowpath,(.L_x_37717 - $__internal_340_$__cuda_sm3x_div_rn_noftz_f32_slowpath)
$__internal_340_$__cuda_sm3x_div_rn_noftz_f32_slowpath:
        /* <DEDUP_REMOVED lines=35> */
.L_x_22091:
        /* <DEDUP_REMOVED lines=32> */
[C---:B------:R-:W-:Y:S02]  /*8fc0*/  IADD3 R30, PT, PT, R48.reuse, 0x20, RZ ;  /* 0x00000020301e7810 */ /* 0x040fe40007ffe0ff */
[C---:B------:R-:W-:Y:S02]  /*8fd0*/  ISETP.NE.AND P3, PT, R48.reuse, RZ, PT ;  /* 0x000000ff3000720c */ /* 0x040fe40003f65270 */
[----:B------:R-:W-:Y:S02]  /*8fe0*/  LOP3.LUT R13, R13, 0x7fffff, RZ, 0xc0, !PT ;  /* 0x007fffff0d0d7812 */ /* 0x000fe400078ec0ff */
[----:B------:R-:W-:Y:S01]  /*8ff0*/  ISETP.NE.AND P2, PT, R48, RZ, PT ;  /* 0x000000ff3000720c */ /* 0x000fe20003f45270 */
[----:B------:R-:W-:Y:S01]  /*9000*/  IMAD.MOV R48, RZ, RZ, -R48 ;  /* 0x000000ffff307224 */ /* 0x000fe200078e0a30 */
[----:B------:R-:W-:-:S02]  /*9010*/  LOP3.LUT R13, R13, 0x800000, RZ, 0xfc, !PT ;  /* 0x008000000d0d7812 */ /* 0x000fc400078efcff */
[----:B------:R-:W-:Y:S02]  /*9020*/  FSETP.NEU.FTZ.AND P1, PT, R50, R52, PT ;  /* 0x000000343200720b */ /* 0x000fe40003f3d000 */
        /* <DEDUP_REMOVED lines=12> */
.L_x_22098:
[----:B------:R-:W-:-:S04]  /*90f0*/  LOP3.LUT R11, R11, 0x80000000, RZ, 0xc0, !PT ;  /* 0x800000000b0b7812 */ /* 0x000fc800078ec0ff */
[----:B------:R-:W-:Y:S01]  /*9100*/  LOP3.LUT R11, R11, 0x7f800000, RZ, 0xfc, !PT ;  /* 0x7f8000000b0b7812 */ /* 0x000fe200078efcff */
[----:B------:R-:W-:Y:S06]  /*9110*/  BRA `(.L_x_22099) ;  /* 0x0000000000047947 */ /* 0x000fec0003800000 */
.L_x_22097:
[----:B------:R-:W-:-:S07]  /*9120*/  IMAD R11, R54, 0x800000, R11 ;  /* 0x00800000360b7824 */ /* 0x000fce00078e020b */
.L_x_22099:
[----:B------:R-:W-:Y:S05]  /*9130*/  BSYNC.RECONVERGENT B2 ;  /* 0x0000000000027941 */ /* 0x000fea0003800200 */
.L_x_22096:
[----:B------:R-:W-:Y:S05]  /*9140*/  BRA `(.L_x_22100) ;  /* 0x0000000000207947 */ /* 0x000fea0003800000 */
.L_x_22095:
[----:B------:R-:W-:-:S04]  /*9150*/  LOP3.LUT R11, R11, 0x80000000, R52, 0x48, !PT ;  /* 0x800000000b0b7812 */ /* 0x000fc800078e4834 */
[----:B------:R-:W-:Y:S01]  /*9160*/  LOP3.LUT R11, R11, 0x7f800000, RZ, 0xfc, !PT ;  /* 0x7f8000000b0b7812 */ /* 0x000fe200078efcff */
[----:B------:R-:W-:Y:S06]  /*9170*/  BRA `(.L_x_22100) ;  /* 0x0000000000147947 */ /* 0x000fec0003800000 */
.L_x_22094:
[----:B------:R-:W-:Y:S01]  /*9180*/  LOP3.LUT R11, R11, 0x80000000, R52, 0x48, !PT ;  /* 0x800000000b0b7812 */ /* 0x000fe200078e4834 */
[----:B------:R-:W-:Y:S06]  /*9190*/  BRA `(.L_x_22100) ;  /* 0x00000000000c7947 */ /* 0x000fec0003800000 */
.L_x_22093:
[----:B------:R-:W0:Y:S01]  /*91a0*/  MUFU.RSQ R11, -QNAN ;  /* 0xffc00000000b7908 */ /* 0x000e220000001400 */
[----:B------:R-:W-:Y:S05]  /*91b0*/  BRA `(.L_x_22100) ;  /* 0x0000000000047947 */ /* 0x000fea0003800000 */
.L_x_22092:
[----:B------:R-:W-:-:S07]  /*91c0*/  FADD.FTZ R11, R30, R11 ;  /* 0x0000000b1e0b7221 */ /* 0x000fce0000010000 */
.L_x_22100:
[----:B------:R-:W-:Y:S05]  /*91d0*/  BSYNC.RECONVERGENT B1 ;  /* 0x0000000000017941 */ /* 0x000fea0003800200 */
.L_x_22090:
[----:B------:R-:W-:-:S04]  /*91e0*/  HFMA2 R13, -RZ, RZ, 0, 0 ;  /* 0x00000000ff0d7431 */ /* 0x000fc800000001ff */
[----:B0-----:R-:W-:Y:S05]  /*91f0*/  RET.REL.NODEC R12 `(_Z15SoftmaxWarpImplI22BroadcastScaleMaskLoadIffbLm2EiE11DirectStoreIffEfLi1ELi21ELi32ELi1ELb1EL9Algorithm0EEvT_T0_ll) ;  /* 0xffffff6c0c807950 */ /* 0x001fea0003c3ffff */
.L_x_22101:
        /* <DEDUP_REMOVED lines=16> */
.L_x_37717:


//--------------------- .text._Z15SoftmaxWarpImplI22BroadcastScaleMaskLoadIffbLm2EiE11DirectStoreIffEfLi1ELi21ELi32ELi1ELb0EL9Algorithm0EEvT_T0_ll --------------------------
	.section	.text._Z15SoftmaxWarpImplI22BroadcastScaleMaskLoadIffbLm2EiE11DirectStoreIffEfLi1ELi21ELi32ELi1ELb0EL9Algorithm0EEvT_T0_ll,"ax",@progbits
	.align	128
        .global         _Z15SoftmaxWarpImplI22BroadcastScaleMaskLoadIffbLm2EiE11DirectStoreIffEfLi1ELi21ELi32ELi1ELb0EL9Algorithm0EEvT_T0_ll
        .type           _Z15SoftmaxWarpImplI22BroadcastScaleMaskLoadIffbLm2EiE11DirectStoreIffEfLi1ELi21ELi32ELi1ELb0EL9Algorithm0EEvT_T0_ll,@function
        .size           _Z15SoftmaxWarpImplI22BroadcastScaleMaskLoadIffbLm2EiE11DirectStoreIffEfLi1ELi21ELi32ELi1ELb0EL9Algorithm0EEvT_T0_ll,(.L_x_37718 - _Z15SoftmaxWarpImplI22BroadcastScaleMaskLoadIffbLm2EiE11DirectStoreIffEfLi1ELi21ELi32ELi1ELb0EL9Algorithm0EEvT_T0_ll)
        .other          _Z15SoftmaxWarpImplI22BroadcastScaleMaskLoadIffbLm2EiE11DirectStoreIffEfLi1ELi21ELi32ELi1ELb0EL9Algorithm0EEvT_T0_ll,@"STO_CUDA_ENTRY STV_DEFAULT"
_Z15SoftmaxWarpImplI22BroadcastScaleMaskLoadIffbLm2EiE11DirectStoreIffEfLi1ELi21ELi32ELi1ELb0EL9Algorithm0EEvT_T0_ll:
.text._Z15SoftmaxWarpImplI22BroadcastScaleMaskLoadIffbLm2EiE11DirectStoreIffEfLi1ELi21ELi32ELi1ELb0EL9Algorithm0EEvT_T0_ll:
        /* <DEDUP_REMOVED lines=27> */
.L_x_22102:
        /* <DEDUP_REMOVED lines=14> */
.L_x_22147:
[----:B--2---:R-:W-:Y:S01]  /*0290*/  IABS R0, UR49 ;  /* 0x0000003100007c13 */ /* 0x004fe20008000000 */
[----:B0-----:R-:W-:Y:S01]  /*02a0*/  IMAD R23, R35, UR48, R34 ;  /* 0x0000003023177c24 */ /* 0x001fe2000f8e0222 */
[----:B------:R-:W-:Y:S01]  /*02b0*/  UMOV UR4, URZ ;  /* 0x000000ff00047c82 */ /* 0x000fe20008000000 */
[----:B-1----:R-:W-:Y:S02]  /*02c0*/  R2UR UR8, R28 ;  /* 0x000000001c0872ca */ /* 0x002fe400000e0000 */
[----:B------:R-:W-:Y:S01]  /*02d0*/  R2UR UR7, R0 ;  /* 0x00000000000772ca */ /* 0x000fe200000e0000 */
[C---:B------:R-:W-:Y:S01]  /*02e0*/  VIADD R9, R23.reuse, 0x40 ;  /* 0x0000004017097836 */ /* 0x040fe20000000000 */
[C---:B------:R-:W-:Y:S02]  /*02f0*/  IADD3 R3, PT, PT, R23.reuse, 0x20, RZ ;  /* 0x0000002017037810 */ /* 0x040fe40007ffe0ff */
[----:B------:R-:W-:Y:S01]  /*0300*/  SHF.R.S64 R4, RZ, 0x1e, R23 ;  /* 0x0000001eff047819 */ /* 0x000fe20000001017 */
[----:B------:R-:W-:Y:S01]  /*0310*/  VIADD R13, R23, 0x60 ;  /* 0x00000060170d7836 */ /* 0x000fe20000000000 */
[----:B------:R-:W-:-:S02]  /*0320*/  R2UR UR9, R29 ;  /* 0x000000001d0972ca */ /* 0x000fc400000e0000 */
[----:B------:R-:W-:Y:S02]  /*0330*/  R2UR UR12, R28 ;  /* 0x000000001c0c72ca */ /* 0x000fe400000e0000 */
[----:B------:R-:W-:Y:S02]  /*0340*/  R2UR UR13, R29 ;  /* 0x000000001d0d72ca */ /* 0x000fe400000e0000 */
[----:B------:R-:W-:Y:S01]  /*0350*/  LOP3.LUT R6, R23, UR49, RZ, 0x3c, !PT ;  /* 0x0000003117067c12 */ /* 0x000fe2000f8e3cff */
[----:B------:R-:W0:Y:S01]  /*0360*/  I2F.RP R0, UR7 ;  /* 0x0000000700007d06 */ /* 0x000e220008209400 */
[----:B------:R-:W-:Y:S02]  /*0370*/  IABS R22, R3 ;  /* 0x0000000300167213 */ /* 0x000fe40000000000 */
[----:B------:R-:W-:Y:S02]  /*0380*/  IADD3 R4, P0, PT, R4, UR36, RZ ;  /* 0x0000002404047c10 */ /* 0x000fe4000ff1e0ff */
[----:B------:R-:W-:-:S02]  /*0390*/  SHF.R.S64 R10, RZ, 0x1e, R3 ;  /* 0x0000001eff0a7819 */ /* 0x000fc40000001003 */
[----:B------:R-:W-:Y:S02]  /*03a0*/  SHF.R.S64 R16, RZ, 0x1e, R9 ;  /* 0x0000001eff107819 */ /* 0x000fe40000001009 */
[----:B------:R-:W-:Y:S02]  /*03b0*/  LEA.HI.X.SX32 R5, R23, UR37, 0x2, P0 ;  /* 0x0000002517057c11 */ /* 0x000fe400080f16ff */
[----:B------:R-:W-:Y:S02]  /*03c0*/  SHF.R.S64 R18, RZ, 0x1e, R13 ;  /* 0x0000001eff127819 */ /* 0x000fe4000000100d */
[----:B------:R-:W-:Y:S01]  /*03d0*/  IABS R26, R9 ;  /* 0x00000009001a7213 */ /* 0x000fe20000000000 */
[----:B0-----:R-:W0:Y:S01]  /*03e0*/  MUFU.RCP R0, R0 ;  /* 0x0000000000007308 */ /* 0x001e220000001000 */
[----:B------:R-:W-:Y:S02]  /*03f0*/  R2UR UR10, R28 ;  /* 0x000000001c0a72ca */ /* 0x000fe400000e0000 */
[----:B------:R-:W-:-:S02]  /*0400*/  R2UR UR11, R29 ;  /* 0x000000001d0b72ca */ /* 0x000fc400000e0000 */
[----:B------:R-:W-:Y:S02]  /*0410*/  LOP3.LUT R7, R9, UR49, RZ, 0x3c, !PT ;  /* 0x0000003109077c12 */ /* 0x000fe4000f8e3cff */
[----:B------:R-:W-:Y:S02]  /*0420*/  IADD3 R10, P0, PT, R10, UR36, RZ ;  /* 0x000000240a0a7c10 */ /* 0x000fe4000ff1e0ff */
[----:B------:R-:W-:Y:S02]  /*0430*/  IADD3 R16, P2, PT, R16, UR36, RZ ;  /* 0x0000002410107c10 */ /* 0x000fe4000ff5e0ff */
[----:B------:R-:W-:Y:S01]  /*0440*/  ISETP.GE.AND P6, PT, R6, RZ, PT ;  /* 0x000000ff0600720c */ /* 0x000fe20003fc6270 */
[----:B0-----:R-:W-:Y:S01]  /*0450*/  VIADD R2, R0, 0xffffffe ;  /* 0x0ffffffe00027836 */ /* 0x001fe20000000000 */
[----:B------:R-:W-:Y:S02]  /*0460*/  IABS R0, R23 ;  /* 0x0000001700007213 */ /* 0x000fe40000000000 */
[----:B------:R-:W-:-:S02]  /*0470*/  IADD3 R12, PT, PT, R23, 0xa0, RZ ;  /* 0x000000a0170c7810 */ /* 0x000fc40007ffe0ff */
[----:B------:R-:W-:Y:S01]  /*0480*/  ISETP.GE.AND P3, PT, R7, RZ, PT ;  /* 0x000000ff0700720c */ /* 0x000fe20003f66270 */
[----:B------:R-:W0:Y:S01]  /*0490*/  F2I.FTZ.U32.TRUNC.NTZ R2, R2 ;  /* 0x0000000200027305 */ /* 0x000e22000021f000 */
[----:B------:R-:W-:Y:S01]  /*04a0*/  LEA.HI.X.SX32 R17, R9, UR37, 0x2, P2 ;  /* 0x0000002509117c11 */ /* 0x000fe200090f16ff */
[----:B------:R-:W2:Y:S01]  /*04b0*/  LDG.E R7, desc[UR8][R4.64] ;  /* 0x0000000804077981 */ /* 0x000ea2000c1e1900 */
[----:B------:R-:W-:-:S03]  /*04c0*/  VIADD R14, R23, 0x80 ;  /* 0x00000080170e7836 */ /* 0x000fc60000000000 */
[----:B------:R-:W3:Y:S01]  /*04d0*/  LDG.E R5, desc[UR10][R16.64] ;  /* 0x0000000a10057981 */ /* 0x000ee2000c1e1900 */
[----:B0-----:R-:W-:Y:S02]  /*04e0*/  R2UR UR5, R2 ;  /* 0x00000000020572ca */ /* 0x001fe400000e0000 */
[----:B------:R-:W-:-:S04]  /*04f0*/  LOP3.LUT R2, R3, UR49, RZ, 0x3c, !PT ;  /* 0x0000003103027c12 */ /* 0x000fc8000f8e3cff */
[----:B------:R-:W-:-:S07]  /*0500*/  ISETP.GE.AND P4, PT, R2, RZ, PT ;  /* 0x000000ff0200720c */ /* 0x000fce0003f86270 */
[----:B------:R-:W-:-:S04]  /*0510*/  UIADD3 UR6, UPT, UPT, URZ, -UR5, URZ ;  /* 0x80000005ff067290 */ /* 0x000fc8000fffe0ff */
[----:B------:R-:W-:-:S04]  /*0520*/  UIMAD UR6, UR6, UR7, URZ ;  /* 0x00000007060672a4 */ /* 0x000fc8000f8e02ff */
[----:B------:R-:W-:-:S06]  /*0530*/  UIMAD.WIDE.U32 UR4, UR5, UR6, UR4 ;  /* 0x00000006050472a5 */ /* 0x000fcc000f8e0004 */
[----:B------:R-:W-:-:S05]  /*0540*/  IMAD.HI.U32 R20, R0, UR5, RZ ;  /* 0x0000000500147c27 */ /* 0x000fca000f8e00ff */
[----:B------:R-:W-:Y:S01]  /*0550*/  IADD3 R11, PT, PT, -R20, RZ, RZ ;  /* 0x000000ff140b7210 */ /* 0x000fe20007ffe1ff */
[----:B------:R-:W-:-:S04]  /*0560*/  IMAD.HI.U32 R21, R22, UR5, RZ ;  /* 0x0000000516157c27 */ /* 0x000fc8000f8e00ff */
[----:B------:R-:W-:Y:S01]  /*0570*/  IMAD R0, R11, UR7, R0 ;  /* 0x000000070b007c24 */ /* 0x000fe2000f8e0200 */
[----:B------:R-:W-:-:S04]  /*0580*/  IADD3 R15, PT, PT, -R21, RZ, RZ ;  /* 0x000000ff150f7210 */ /* 0x000fc80007ffe1ff */
[----:B------:R-:W-:Y:S01]  /*0590*/  ISETP.LT.U32.AND P1, PT, R0, UR7, PT ;  /* 0x0000000700007c0c */ /* 0x000fe2000bf21070 */
[----:B------:R-:W-:Y:S01]  /*05a0*/  IMAD R22, R15, UR7, R22 ;  /* 0x000000070f167c24 */ /* 0x000fe2000f8e0216 */
[----:B------:R-:W-:Y:S02]  /*05b0*/  LEA.HI.X.SX32 R11, R3, UR37, 0x2, P0 ;  /* 0x00000025030b7c11 */ /* 0x000fe400080f16ff */
[----:B------:R-:W-:Y:S02]  /*05c0*/  IADD3 R18, P0, PT, R18, UR36, RZ ;  /* 0x0000002412127c10 */ /* 0x000fe4000ff1e0ff */
[----:B------:R-:W-:Y:S01]  /*05d0*/  ISETP.LT.U32.AND P2, PT, R22, UR7, PT ;  /* 0x0000000716007c0c */ /* 0x000fe2000bf41070 */
[----:B------:R-:W-:Y:S01]  /*05e0*/  IMAD.HI.U32 R2, R26, UR5, RZ ;  /* 0x000000051a027c27 */ /* 0x000fe2000f8e00ff */
[----:B------:R-:W-:Y:S01]  /*05f0*/  LEA.HI.X.SX32 R19, R13, UR37, 0x2, P0 ;  /* 0x000000250d137c11 */ /* 0x000fe200080f16ff */
[----:B------:R0:W4:Y:S02]  /*0600*/  LDG.E R6, desc[UR8][R10.64] ;  /* 0x000000080a067981 */ /* 0x000124000c1e1900 */
[----:B------:R-:W-:-:S02]  /*0610*/  IMAD.MOV R25, RZ, RZ, -R2 ;  /* 0x000000ffff197224 */ /* 0x000fc400078e0a02 */
[----:B------:R-:W-:Y:S01]  /*0620*/  @!P1 IADD3 R0, PT, PT, R0, -UR7, RZ ;  /* 0x8000000700009c10 */ /* 0x000fe2000fffe0ff */
[----:B------:R1:W5:Y:S03]  /*0630*/  LDG.E R4, desc[UR12][R18.64] ;  /* 0x0000000c12047981 */ /* 0x000366000c1e1900 */
[----:B------:R-:W-:Y:S01]  /*0640*/  ISETP.GE.U32.AND P0, PT, R0, UR7, PT ;  /* 0x0000000700007c0c */ /* 0x000fe2000bf06070 */
[----:B0-----:R-:W0:Y:S01]  /*0650*/  LDC.64 R10, c[0x0][0x390] ;  /* 0x0000e400ff0a7b82 */ /* 0x001e220000000a00 */
[----:B------:R-:W-:Y:S01]  /*0660*/  IMAD R26, R25, UR7, R26 ;  /* 0x00000007191a7c24 */ /* 0x000fe2000f8e021a */
[----:B-1----:R-:W-:Y:S01]  /*0670*/  SHF.R.S64 R18, RZ, 0x1e, R12 ;  /* 0x0000001eff127819 */ /* 0x002fe2000000100c */
[----:B------:R-:W-:Y:S01]  /*0680*/  @!P1 VIADD R20, R20, 0x1 ;  /* 0x0000000114149836 */ /* 0x000fe20000000000 */
[----:B------:R-:W-:-:S04]  /*0690*/  SHF.R.S64 R16, RZ, 0x1e, R14 ;  /* 0x0000001eff107819 */ /* 0x000fc8000000100e */
[----:B------:R-:W1:Y:S01]  /*06a0*/  LDC.64 R24, c[0x0][0x398] ;  /* 0x0000e600ff187b82 */ /* 0x000e620000000a00 */
[----:B------:R-:W-:Y:S02]  /*06b0*/  IADD3 R18, P1, PT, R18, UR36, RZ ;  /* 0x0000002412127c10 */ /* 0x000fe4000ff3e0ff */
[----:B------:R-:W-:Y:S02]  /*06c0*/  @!P2 IADD3 R22, PT, PT, R22, -UR7, RZ ;  /* 0x800000071616ac10 */ /* 0x000fe4000fffe0ff */
[----:B------:R-:W-:Y:S02]  /*06d0*/  LEA.HI.X.SX32 R19, R12, UR37, 0x2, P1 ;  /* 0x000000250c137c11 */ /* 0x000fe400088f16ff */
[----:B------:R-:W-:Y:S02]  /*06e0*/  IADD3 R16, P5, PT, R16, UR36, RZ ;  /* 0x0000002410107c10 */ /* 0x000fe4000ffbe0ff */
[----:B------:R-:W-:Y:S01]  /*06f0*/  ISETP.GE.U32.AND P1, PT, R22, UR7, PT ;  /* 0x0000000716007c0c */ /* 0x000fe2000bf26070 */
[----:B------:R-:W-:Y:S01]  /*0700*/  @P0 VIADD R20, R20, 0x1 ;  /* 0x0000000114140836 */ /* 0x000fe20000000000 */
[----:B------:R-:W-:Y:S01]  /*0710*/  LEA.HI.X.SX32 R17, R14, UR37, 0x2, P5 ;  /* 0x000000250e117c11 */ /* 0x000fe2000a8f16ff */
[----:B------:R-:W-:Y:S01]  /*0720*/  @!P2 VIADD R21, R21, 0x1 ;  /* 0x000000011515a836 */ /* 0x000fe20000000000 */
[----:B------:R-:W-:Y:S01]  /*0730*/  ISETP.LT.U32.AND P5, PT, R26, UR7, PT ;  /* 0x000000071a007c0c */ /* 0x000fe2000bfa1070 */
[----:B------:R1:W5:Y:S01]  /*0740*/  LDG.E R8, desc[UR10][R18.64] ;  /* 0x0000000a12087981 */ /* 0x000362000c1e1900 */
[----:B------:R-:W-:-:S02]  /*0750*/  @!P6 IADD3 R20, PT, PT, -R20, RZ, RZ ;  /* 0x000000ff1414e210 */ /* 0x000fc40007ffe1ff */
[----:B------:R-:W-:Y:S01]  /*0760*/  ISETP.NE.AND P2, PT, RZ, UR49, PT ;  /* 0x00000031ff007c0c */ /* 0x000fe2000bf45270 */
[----:B------:R1:W5:Y:S01]  /*0770*/  LDG.E R0, desc[UR8][R16.64] ;  /* 0x0000000810007981 */ /* 0x000362000c1e1900 */
[----:B------:R-:W-:Y:S02]  /*0780*/  LOP3.LUT R22, RZ, UR49, RZ, 0x33, !PT ;  /* 0x00000031ff167c12 */ /* 0x000fe4000f8e33ff */
[----:B------:R-:W-:Y:S02]  /*0790*/  IABS R27, R13 ;  /* 0x0000000d001b7213 */ /* 0x000fe40000000000 */
[----:B0-----:R-:W-:Y:S02]  /*07a0*/  ISETP.NE.U32.AND P0, PT, R10, 0x1, PT ;  /* 0x000000010a00780c */ /* 0x001fe40003f05070 */
[----:B------:R-:W-:Y:S02]  /*07b0*/  @P1 IADD3 R21, PT, PT, R21, 0x1, RZ ;  /* 0x0000000115151810 */ /* 0x000fe40007ffe0ff */
[----:B------:R-:W-:Y:S01]  /*07c0*/  SEL R20, R22, R20, !P2 ;  /* 0x0000001416147207 */ /* 0x000fe20005000000 */
[----:B------:R-:W-:Y:S01]  /*07d0*/  IMAD.HI.U32 R15, R27, UR5, RZ ;  /* 0x000000051b0f7c27 */ /* 0x000fe2000f8e00ff */
[----:B------:R-:W-:-:S02]  /*07e0*/  ISETP.NE.AND.EX P0, PT, R11, RZ, PT, P0 ;  /* 0x000000ff0b00720c */ /* 0x000fc40003f05300 */
[----:B-1----:R-:W-:Y:S01]  /*07f0*/  ISETP.NE.U32.AND P1, PT, R24, 0x1, PT ;  /* 0x000000011800780c */ /* 0x002fe20003f25070 */
[----:B------:R-:W-:Y:S02]  /*0800*/  @!P5 VIADD R26, R26, -UR7 ;  /* 0x800000071a1adc36 */ /* 0x000fe40008000000 */
[----:B------:R-:W-:Y:S02]  /*0810*/  IMAD.MOV.U32 R11, RZ, RZ, R21 ;  /* 0x000000ffff0b7224 */ /* 0x000fe400078e0015 */
[----:B------:R-:W-:Y:S01]  /*0820*/  IMAD.MOV R10, RZ, RZ, -R20 ;  /* 0x000000ffff0a7224 */ /* 0x000fe200078e0a14 */
[----:B------:R-:W-:Y:S02]  /*0830*/  IABS R19, R14 ;  /* 0x0000000e00137213 */ /* 0x000fe40000000000 */
[----:B------:R-:W-:Y:S01]  /*0840*/  IADD3 R30, PT, PT, -R15, RZ, RZ ;  /* 0x000000ff0f1e7210 */ /* 0x000fe20007ffe1ff */
[----:B------:R-:W-:Y:S01]  /*0850*/  IMAD R10, R10, UR49, R23 ;  /* 0x000000310a0a7c24 */ /* 0x000fe2000f8e0217 */
[----:B------:R-:W-:-:S02]  /*0860*/  ISETP.GE.U32.AND P6, PT, R26, UR7, PT ;  /* 0x000000071a007c0c */ /* 0x000fc4000bfc6070 */
[----:B------:R-:W-:Y:S02]  /*0870*/  ISETP.NE.AND.EX P1, PT, R25, RZ, PT, P1 ;  /* 0x000000ff1900720c */ /* 0x000fe40003f25310 */
[----:B------:R-:W-:Y:S02]  /*0880*/  @!P4 IADD3 R11, PT, PT, -R11, RZ, RZ ;  /* 0x000000ff0b0bc210 */ /* 0x000fe40007ffe1ff */
[----:B------:R-:W-:Y:S01]  /*0890*/  SEL R20, R20, RZ, P0 ;  /* 0x000000ff14147207 */ /* 0x000fe20000000000 */
[----:B------:R-:W-:Y:S01]  /*08a0*/  IMAD.HI.U32 R18, R19, UR5, RZ ;  /* 0x0000000513127c27 */ /* 0x000fe2000f8e00ff */
[----:B------:R-:W-:Y:S02]  /*08b0*/  SEL R16, R22, R11, !P2 ;  /* 0x0000000b16107207 */ /* 0x000fe40005000000 */
[----:B------:R-:W-:Y:S01]  /*08c0*/  SEL R10, R10, RZ, P1 ;  /* 0x000000ff0a0a7207 */ /* 0x000fe20000800000 */
[----:B------:R-:W-:Y:S02]  /*08d0*/  IMAD R27, R30, UR7, R27 ;  /* 0x000000071e1b7c24 */ /* 0x000fe4000f8e021b */
[----:B------:R-:W-:Y:S01]  /*08e0*/  IMAD R11, R20, UR44, RZ ;  /* 0x0000002c140b7c24 */ /* 0x000fe2000f8e02ff */
[----:B------:R-:W-:-:S02]  /*08f0*/  @!P5 IADD3 R2, PT, PT, R2, 0x1, RZ ;  /* 0x000000010202d810 */ /* 0x000fc40007ffe0ff */
[----:B------:R-:W-:Y:S01]  /*0900*/  IADD3 R26, PT, PT, -R18, RZ, RZ ;  /* 0x000000ff121a7210 */ /* 0x000fe20007ffe1ff */
[----:B------:R-:W-:Y:S01]  /*0910*/  IMAD R11, R10, UR45, R11 ;  /* 0x0000002d0a0b7c24 */ /* 0x000fe2000f8e020b */
[----:B------:R-:W-:Y:S02]  /*0920*/  IABS R17, R12 ;  /* 0x0000000c00117213 */ /* 0x000fe40000000000 */
[----:B------:R-:W-:Y:S01]  /*0930*/  ISETP.LT.U32.AND P4, PT, R27, UR7, PT ;  /* 0x000000071b007c0c */ /* 0x000fe2000bf81070 */
[----:B------:R-:W-:Y:S01]  /*0940*/  @P6 VIADD R2, R2, 0x1 ;  /* 0x0000000102026836 */ /* 0x000fe20000000000 */
[----:B------:R-:W-:Y:S01]  /*0950*/  IADD3 R10, P6, PT, R11, UR38, RZ ;  /* 0x000000260b0a7c10 */ /* 0x000fe2000ffde0ff */
[----:B------:R-:W-:Y:S01]  /*0960*/  IMAD R19, R26, UR7, R19 ;  /* 0x000000071a137c24 */ /* 0x000fe2000f8e0213 */
[----:B------:R-:W-:Y:S01]  /*0970*/  IADD3 R24, PT, PT, -R16, RZ, RZ ;  /* 0x000000ff10187210 */ /* 0x000fe20007ffe1ff */
[----:B------:R-:W-:Y:S01]  /*0980*/  IMAD.HI.U32 R21, R17, UR5, RZ ;  /* 0x0000000511157c27 */ /* 0x000fe2000f8e00ff */
[----:B------:R-:W-:-:S02]  /*0990*/  LEA.HI.X.SX32 R11, R11, UR39, 0x1, P6 ;  /* 0x000000270b0b7c11 */ /* 0x000fc4000b0f0eff */
[----:B------:R-:W-:Y:S01]  /*09a0*/  ISETP.LT.U32.AND P6, PT, R19, UR7, PT ;  /* 0x0000000713007c0c */ /* 0x000fe2000bfc1070 */
[----:B------:R-:W-:Y:S01]  /*09b0*/  IMAD.MOV R30, RZ, RZ, -R21 ;  /* 0x000000ffff1e7224 */ /* 0x000fe200078e0a15 */
[----:B------:R-:W-:Y:S01]  /*09c0*/  SEL R16, R16, RZ, P0 ;  /* 0x000000ff10107207 */ /* 0x000fe20000000000 */
[----:B------:R-:W-:Y:S02]  /*09d0*/  IMAD R3, R24, UR49, R3 ;  /* 0x0000003118037c24 */ /* 0x000fe4000f8e0203 */
[----:B------:R-:W-:Y:S01]  /*09e0*/  IMAD R26, R30, UR7, R17 ;  /* 0x000000071e1a7c24 */ /* 0x000fe2000f8e0211 */
[----:B------:R-:W-:Y:S01]  /*09f0*/  IADD3 R17, PT, PT, R23, 0xc0, RZ ;  /* 0x000000c017117810 */ /* 0x000fe20007ffe0ff */
[----:B------:R-:W-:Y:S01]  /*0a00*/  @!P4 VIADD R27, R27, -UR7 ;  /* 0x800000071b1bcc36 */ /* 0x000fe20008000000 */
[----:B------:R-:W-:Y:S01]  /*0a10*/  SEL R3, R3, RZ, P1 ;  /* 0x000000ff03037207 */ /* 0x000fe20000800000 */
[----:B------:R-:W-:Y:S01]  /*0a20*/  IMAD R16, R16, UR44, RZ ;  /* 0x0000002c10107c24 */ /* 0x000fe2000f8e02ff */
[----:B------:R-:W-:-:S02]  /*0a30*/  SHF.R.S64 R24, RZ, 0x1e, R17 ;  /* 0x0000001eff187819 */ /* 0x000fc40000001011 */
[----:B------:R-:W-:Y:S01]  /*0a40*/  ISETP.GE.U32.AND P5, PT, R27, UR7, PT ;  /* 0x000000071b007c0c */ /* 0x000fe2000bfa6070 */
[----:B------:R-:W-:Y:S01]  /*0a50*/  IMAD.MOV.U32 R31, RZ, RZ, R2 ;  /* 0x000000ffff1f7224 */ /* 0x000fe200078e0002 */
[----:B------:R-:W-:Y:S01]  /*0a60*/  IABS R27, R17 ;  /* 0x00000011001b7213 */ /* 0x000fe20000000000 */
[----:B------:R-:W-:Y:S02]  /*0a70*/  IMAD R3, R3, UR45, R16 ;  /* 0x0000002d03037c24 */ /* 0x000fe4000f8e0210 */
[----:B------:R-:W-:Y:S01]  /*0a80*/  @!P4 VIADD R15, R15, 0x1 ;  /* 0x000000010f0fc836 */ /* 0x000fe20000000000 */
[----:B------:R-:W-:Y:S01]  /*0a90*/  IADD3 R24, P4, PT, R24, UR36, RZ ;  /* 0x0000002418187c10 */ /* 0x000fe2000ff9e0ff */
[----:B------:R-:W-:Y:S01]  /*0aa0*/  @!P6 VIADD R19, R19, -UR7 ;  /* 0x800000071313ec36 */ /* 0x000fe20008000000 */
[----:B------:R-:W-:Y:S01]  /*0ab0*/  @!P3 IADD3 R31, PT, PT, -R31, RZ, RZ ;  /* 0x000000ff1f1fb210 */ /* 0x000fe20007ffe1ff */
[----:B------:R-:W-:Y:S01]  /*0ac0*/  IMAD.HI.U32 R20, R27, UR5, RZ ;  /* 0x000000051b147c27 */ /* 0x000fe2000f8e00ff */
[----:B------:R-:W-:-:S02]  /*0ad0*/  IADD3 R2, P3, PT, R3, UR38, RZ ;  /* 0x0000002603027c10 */ /* 0x000fc4000ff7e0ff */
[----:B------:R-:W-:Y:S02]  /*0ae0*/  LEA.HI.X.SX32 R25, R17, UR37, 0x2, P4 ;  /* 0x0000002511197c11 */ /* 0x000fe4000a0f16ff */
[----:B------:R-:W-:Y:S02]  /*0af0*/  LOP3.LUT R16, R13, UR49, RZ, 0x3c, !PT ;  /* 0x000000310d107c12 */ /* 0x000fe4000f8e3cff */
[----:B------:R-:W-:Y:S02]  /*0b00*/  ISETP.GE.U32.AND P4, PT, R19, UR7, PT ;  /* 0x0000000713007c0c */ /* 0x000fe4000bf86070 */
[----:B------:R-:W-:Y:S02]  /*0b10*/  LEA.HI.X.SX32 R3, R3, UR39, 0x1, P3 ;  /* 0x0000002703037c11 */ /* 0x000fe400098f0eff */
[----:B------:R-:W-:Y:S02]  /*0b20*/  ISETP.GE.AND P3, PT, R16, RZ, PT ;  /* 0x000000ff1000720c */ /* 0x000fe40003f66270 */
[----:B------:R-:W-:-:S02]  /*0b30*/  @P5 IADD3 R15, PT, PT, R15, 0x1, RZ ;  /* 0x000000010f0f5810 */ /* 0x000fc40007ffe0ff */
[----:B------:R-:W-:Y:S02]  /*0b40*/  IADD3 R16, PT, PT, -R20, RZ, RZ ;  /* 0x000000ff14107210 */ /* 0x000fe40007ffe1ff */
[----:B------:R-:W-:Y:S01]  /*0b50*/  ISETP.LT.U32.AND P5, PT, R26, UR7, PT ;  /* 0x000000071a007c0c */ /* 0x000fe2000bfa1070 */
[----:B------:R-:W-:Y:S01]  /*0b60*/  IMAD.MOV.U32 R37, RZ, RZ, R15 ;  /* 0x000000ffff257224 */ /* 0x000fe200078e000f */
[----:B------:R-:W-:Y:S01]  /*0b70*/  @!P6 IADD3 R18, PT, PT, R18, 0x1, RZ ;  /* 0x000000011212e810 */ /* 0x000fe20007ffe0ff */
[----:B------:R-:W-:Y:S01]  /*0b80*/  IMAD R27, R16, UR7, R27 ;  /* 0x00000007101b7c24 */ /* 0x000fe2000f8e021b */
[----:B------:R-:W-:Y:S01]  /*0b90*/  LOP3.LUT R15, R14, UR49, RZ, 0x3c, !PT ;  /* 0x000000310e0f7c12 */ /* 0x000fe2000f8e3cff */
[----:B------:R-:W-:Y:S01]  /*0ba0*/  VIADD R19, R23, 0xe0 ;  /* 0x000000e017137836 */ /* 0x000fe20000000000 */
[----:B------:R-:W-:Y:S01]  /*0bb0*/  @P4 IADD3 R18, PT, PT, R18, 0x1, RZ ;  /* 0x0000000112124810 */ /* 0x000fe20007ffe0ff */
[----:B------:R-:W-:Y:S01]  /*0bc0*/  @!P3 IMAD.MOV R37, RZ, RZ, -R37 ;  /* 0x000000ffff25b224 */ /* 0x000fe200078e0a25 */
[----:B------:R-:W-:Y:S01]  /*0bd0*/  ISETP.GE.AND P4, PT, R15, RZ, PT ;  /* 0x000000ff0f00720c */ /* 0x000fe20003f86270 */
[----:B------:R0:W5:Y:S01]  /*0be0*/  LDG.E R16, desc[UR8][R24.64] ;  /* 0x0000000818107981 */ /* 0x000162000c1e1900 */
[----:B------:R-:W-:-:S02]  /*0bf0*/  ISETP.LT.U32.AND P6, PT, R27, UR7, PT ;  /* 0x000000071b007c0c */ /* 0x000fc4000bfc1070 */
[----:B------:R-:W-:Y:S02]  /*0c00*/  IABS R15, R19 ;  /* 0x00000013000f7213 */ /* 0x000fe40000000000 */
[----:B------:R-:W-:Y:S02]  /*0c10*/  MOV R39, R18 ;  /* 0x0000001200277202 */ /* 0x000fe40000000f00 */
[----:B------:R-:W-:Y:S01]  /*0c20*/  @!P5 IADD3 R26, PT, PT, R26, -UR7, RZ ;  /* 0x800000071a1adc10 */ /* 0x000fe2000fffe0ff */
[----:B------:R-:W-:-:S03]  /*0c30*/  IMAD.HI.U32 R18, R15, UR5, RZ ;  /* 0x000000050f127c27 */ /* 0x000fc6000f8e00ff */
[----:B------:R-:W-:Y:S02]  /*0c40*/  ISETP.GE.U32.AND P3, PT, R26, UR7, PT ;  /* 0x000000071a007c0c */ /* 0x000fe4000bf66070 */
[----:B0-----:R-:W-:Y:S02]  /*0c50*/  IADD3 R24, PT, PT, -R18, RZ, RZ ;  /* 0x000000ff12187210 */ /* 0x001fe40007ffe1ff */
[----:B------:R-:W-:Y:S01]  /*0c60*/  SHF.R.S64 R26, RZ, 0x1e, R19 ;  /* 0x0000001eff1a7819 */ /* 0x000fe20000001013 */
[----:B------:R-:W-:Y:S02]  /*0c70*/  @!P6 VIADD R27, R27, -UR7 ;  /* 0x800000071b1bec36 */ /* 0x000fe40008000000 */
[----:B------:R-:W-:Y:S01]  /*0c80*/  @!P5 VIADD R21, R21, 0x1 ;  /* 0x000000011515d836 */ /* 0x000fe20000000000 */
[----:B------:R-:W-:Y:S01]  /*0c90*/  IADD3 R26, P5, PT, R26, UR36, RZ ;  /* 0x000000241a1a7c10 */ /* 0x000fe2000ffbe0ff */
[----:B------:R-:W-:Y:S02]  /*0ca0*/  IMAD R24, R24, UR7, R15 ;  /* 0x0000000718187c24 */ /* 0x000fe4000f8e020f */
[----:B------:R-:W-:Y:S01]  /*0cb0*/  @!P4 IMAD.MOV R39, RZ, RZ, -R39 ;  /* 0x000000ffff27c224 */ /* 0x000fe200078e0a27 */
[----:B------:R-:W-:-:S02]  /*0cc0*/  ISETP.GE.U32.AND P4, PT, R27, UR7, PT ;  /* 0x000000071b007c0c */ /* 0x000fc4000bf86070 */
[----:B------:R-:W-:Y:S02]  /*0cd0*/  LOP3.LUT R15, R12, UR49, RZ, 0x3c, !PT ;  /* 0x000000310c0f7c12 */ /* 0x000fe4000f8e3cff */
[----:B------:R-:W-:Y:S02]  /*0ce0*/  LEA.HI.X.SX32 R27, R19, UR37, 0x2, P5 ;  /* 0x00000025131b7c11 */ /* 0x000fe4000a8f16ff */
[----:B------:R-:W-:Y:S02]  /*0cf0*/  ISETP.LT.U32.AND P5, PT, R24, UR7, PT ;  /* 0x0000000718007c0c */ /* 0x000fe4000bfa1070 */
[----:B------:R-:W-:Y:S02]  /*0d00*/  @P3 IADD3 R21, PT, PT, R21, 0x1, RZ ;  /* 0x0000000115153810 */ /* 0x000fe40007ffe0ff */
[----:B------:R-:W-:Y:S02]  /*0d10*/  ISETP.GE.AND P3, PT, R15, RZ, PT ;  /* 0x000000ff0f00720c */ /* 0x000fe40003f66270 */
[C---:B------:R-:W-:Y:S01]  /*0d20*/  SEL R31, R22.reuse, R31, !P2 ;  /* 0x0000001f161f7207 */ /* 0x040fe20005000000 */
[----:B------:R-:W-:Y:S01]  /*0d30*/  IMAD.MOV.U32 R25, RZ, RZ, R21 ;  /* 0x000000ffff197224 */ /* 0x000fe200078e0015 */
[----:B------:R-:W-:Y:S01]  /*0d40*/  SEL R37, R22, R37, !P2 ;  /* 0x0000002516257207 */ /* 0x000fe20005000000 */
[----:B------:R0:W5:Y:S04]  /*0d50*/  LDG.E R15, desc[UR8][R26.64] ;  /* 0x000000081a0f7981 */ /* 0x000168000c1e1900 */
[----:B------:R-:W-:-:S04]  /*0d60*/  @!P5 IADD3 R24, PT, PT, R24, -UR7, RZ ;  /* 0x800000071818dc10 */ /* 0x000fc8000fffe0ff */
[----:B------:R-:W-:Y:S01]  /*0d70*/  @!P3 IMAD.MOV R25, RZ, RZ, -R25 ;  /* 0x000000ffff19b224 */ /* 0x000fe200078e0a19 */
[----:B------:R-:W-:Y:S02]  /*0d80*/  ISETP.GE.U32.AND P3, PT, R24, UR7, PT ;  /* 0x0000000718007c0c */ /* 0x000fe4000bf66070 */
[C---:B------:R-:W-:Y:S02]  /*0d90*/  IADD3 R24, PT, PT, -R31.reuse, RZ, RZ ;  /* 0x000000ff1f187210 */ /* 0x040fe40007ffe1ff */
[----:B------:R-:W-:-:S03]  /*0da0*/  SEL R31, R31, RZ, P0 ;  /* 0x000000ff1f1f7207 */ /* 0x000fc60000000000 */
[----:B------:R-:W-:Y:S02]  /*0db0*/  IMAD R9, R24, UR49, R9 ;  /* 0x0000003118097c24 */ /* 0x000fe4000f8e0209 */
[----:B------:R-:W-:Y:S01]  /*0dc0*/  IMAD.MOV R24, RZ, RZ, -R37 ;  /* 0x000000ffff187224 */ /* 0x000fe200078e0a25 */
[----:B------:R-:W-:Y:S02]  /*0dd0*/  SEL R37, R37, RZ, P0 ;  /* 0x000000ff25257207 */ /* 0x000fe40000000000 */
[----:B------:R-:W-:Y:S01]  /*0de0*/  SEL R9, R9, RZ, P1 ;  /* 0x000000ff09097207 */ /* 0x000fe20000800000 */
[----:B------:R-:W-:Y:S02]  /*0df0*/  IMAD R21, R24, UR49, R13 ;  /* 0x0000003118157c24 */ /* 0x000fe4000f8e020d */
[----:B------:R-:W-:Y:S02]  /*0e00*/  IMAD R24, R31, UR44, RZ ;  /* 0x0000002c1f187c24 */ /* 0x000fe4000f8e02ff */
[----:B0-----:R-:W-:Y:S01]  /*0e10*/  IMAD R26, R37, UR44, RZ ;  /* 0x0000002c251a7c24 */ /* 0x001fe2000f8e02ff */
[----:B------:R-:W-:Y:S01]  /*0e20*/  SEL R21, R21, RZ, P1 ;  /* 0x000000ff15157207 */ /* 0x000fe20000800000 */
[----:B------:R-:W-:Y:S01]  /*0e30*/  IMAD R13, R9, UR45, R24 ;  /* 0x0000002d090d7c24 */ /* 0x000fe2000f8e0218 */
[----:B------:R-:W-:-:S02]  /*0e40*/  IADD3 R9, PT, PT, R23, 0x100, RZ ;  /* 0x0000010017097810 */ /* 0x000fc40007ffe0ff */
[----:B------:R-:W-:Y:S01]  /*0e50*/  SEL R39, R22, R39, !P2 ;  /* 0x0000002716277207 */ /* 0x000fe20005000000 */
[----:B------:R-:W-:Y:S01]  /*0e60*/  IMAD R26, R21, UR45, R26 ;  /* 0x0000002d151a7c24 */ /* 0x000fe2000f8e021a */
[----:B------:R-:W-:Y:S02]  /*0e70*/  IABS R21, R9 ;  /* 0x0000000900157213 */ /* 0x000fe40000000000 */
[----:B------:R-:W-:Y:S01]  /*0e80*/  LOP3.LUT R24, R17, UR49, RZ, 0x3c, !PT ;  /* 0x0000003111187c12 */ /* 0x000fe2000f8e3cff */
[----:B------:R-:W-:Y:S01]  /*0e90*/  @!P6 VIADD R20, R20, 0x1 ;  /* 0x000000011414e836 */ /* 0x000fe20000000000 */
[----:B------:R-:W-:Y:S02]  /*0ea0*/  IADD3 R27, PT, PT, -R39, RZ, RZ ;  /* 0x000000ff271b7210 */ /* 0x000fe40007ffe1ff */
[----:B------:R-:W-:Y:S01]  /*0eb0*/  ISETP.GE.AND P6, PT, R24, RZ, PT ;  /* 0x000000ff1800720c */ /* 0x000fe20003fc6270 */
[----:B------:R-:W-:-:S04]  /*0ec0*/  IMAD.HI.U32 R24, R21, UR5, RZ ;  /* 0x0000000515187c27 */ /* 0x000fc8000f8e00ff */
[----:B------:R-:W-:Y:S02]  /*0ed0*/  IMAD R27, R27, UR49, R14 ;  /* 0x000000311b1b7c24 */ /* 0x000fe4000f8e020e */
[----:B------:R-:W-:-:S04]  /*0ee0*/  IMAD.MOV R14, RZ, RZ, -R24 ;  /* 0x000000ffff0e7224 */ /* 0x000fc800078e0a18 */
[----:B------:R-:W-:Y:S01]  /*0ef0*/  IMAD R14, R14, UR7, R21 ;  /* 0x000000070e0e7c24 */ /* 0x000fe2000f8e0215 */
[----:B------:R-:W-:-:S04]  /*0f00*/  @P4 IADD3 R20, PT, PT, R20, 0x1, RZ ;  /* 0x0000000114144810 */ /* 0x000fc80007ffe0ff */
[----:B------:R-:W-:Y:S01]  /*0f10*/  ISETP.LT.U32.AND P4, PT, R14, UR7, PT ;  /* 0x000000070e007c0c */ /* 0x000fe2000bf81070 */
[----:B------:R-:W-:Y:S01]  /*0f20*/  IMAD.MOV.U32 R37, RZ, RZ, R20 ;  /* 0x000000ffff257224 */ /* 0x000fe200078e0014 */
[----:B------:R-:W-:-:S03]  /*0f30*/  SEL R39, R39, RZ, P0 ;  /* 0x000000ff27277207 */ /* 0x000fc60000000000 */
[----:B------:R-:W-:-:S08]  /*0f40*/  @!P6 IMAD.MOV R37, RZ, RZ, -R37 ;  /* 0x000000ffff25e224 */ /* 0x000fd000078e0a25 */
[----:B------:R-:W-:-:S04]  /*0f50*/  @!P4 IADD3 R14, PT, PT, R14, -UR7, RZ ;  /* 0x800000070e0ecc10 */ /* 0x000fc8000fffe0ff */
[----:B------:R-:W-:-:S04]  /*0f60*/  ISETP.GE.U32.AND P2, PT, R14, UR7, PT ;  /* 0x000000070e007c0c */ /* 0x000fc8000bf46070 */
[----:B------:R-:W-:Y:S02]  /*0f70*/  P2R R14, PR, RZ, 0x4 ;  /* 0x00000004ff0e7803 */ /* 0x000fe40000000000 */
[----:B------:R-:W-:Y:S01]  /*0f80*/  ISETP.NE.AND P2, PT, RZ, UR49, PT ;  /* 0x00000031ff007c0c */ /* 0x000fe2000bf45270 */
[----:B------:R-:W-:Y:S01]  /*0f90*/  IMAD R30, R39, UR44, RZ ;  /* 0x0000002c271e7c24 */ /* 0x000fe2000f8e02ff */
[----:B------:R-:W-:Y:S02]  /*0fa0*/  SEL R27, R27, RZ, P1 ;  /* 0x000000ff1b1b7207 */ /* 0x000fe40000800000 */
[C---:B------:R-:W-:Y:S02]  /*0fb0*/  SEL R37, R22.reuse, R37, !P2 ;  /* 0x0000002516257207 */ /* 0x040fe40005000000 */
[----:B------:R-:W-:Y:S02]  /*0fc0*/  SHF.R.S64 R20, RZ, 0x1e, R9 ;  /* 0x0000001eff147819 */ /* 0x000fe40000001009 */
[----:B------:R-:W-:Y:S01]  /*0fd0*/  SEL R31, R22, R25, !P2 ;  /* 0x00000019161f7207 */ /* 0x000fe20005000000 */
[----:B------:R-:W-:Y:S01]  /*0fe0*/  IMAD R25, R27, UR45, R30 ;  /* 0x0000002d1b197c24 */ /* 0x000fe2000f8e021e */
[----:B------:R-:W-:Y:S01]  /*0ff0*/  IADD3 R20, P6, PT, R20, UR36, RZ ;  /* 0x0000002414147c10 */ /* 0x000fe2000ffde0ff */
[----:B------:R-:W-:Y:S01]  /*1000*/  IMAD.MOV R30, RZ, RZ, -R37 ;  /* 0x000000ffff1e7224 */ /* 0x000fe200078e0a25 */
[----:B------:R-:W-:-:S02]  /*1010*/  SEL R37, R37, RZ, P0 ;  /* 0x000000ff25257207 */ /* 0x000fc40000000000 */
[----:B------:R-:W-:Y:S01]  /*1020*/  LEA.HI.X.SX32 R21, R9, UR37, 0x2, P6 ;  /* 0x0000002509157c11 */ /* 0x000fe2000b0f16ff */
[----:B------:R-:W-:Y:S01]  /*1030*/  IMAD R17, R30, UR49, R17 ;  /* 0x000000311e117c24 */ /* 0x000fe2000f8e0211 */
[----:B------:R-:W-:Y:S01]  /*1040*/  ISETP.NE.AND P6, PT, R14, RZ, PT ;  /* 0x000000ff0e00720c */ /* 0x000fe20003fc5270 */
[----:B------:R-:W-:Y:S01]  /*1050*/  @!P5 VIADD R18, R18, 0x1 ;  /* 0x000000011212d836 */ /* 0x000fe20000000000 */
[----:B------:R-:W-:Y:S01]  /*1060*/  IADD3 R27, PT, PT, -R31, RZ, RZ ;  /* 0x000000ff1f1b7210 */ /* 0x000fe20007ffe1ff */
[----:B------:R0:W5:Y:S01]  /*1070*/  LDG.E R14, desc[UR8][R20.64] ;  /* 0x00000008140e7981 */ /* 0x000162000c1e1900 */
[----:B------:R-:W-:Y:S02]  /*1080*/  SEL R17, R17, RZ, P1 ;  /* 0x000000ff11117207 */ /* 0x000fe40000800000 */
[----:B------:R-:W-:Y:S01]  /*1090*/  @P3 IADD3 R18, PT, PT, R18, 0x1, RZ ;  /* 0x0000000112123810 */ /* 0x000fe20007ffe0ff */
[----:B------:R-:W-:Y:S02]  /*10a0*/  IMAD R12, R27, UR49, R12 ;  /* 0x000000311b0c7c24 */ /* 0x000fe4000f8e020c */
[----:B0-----:R-:W-:-:S04]  /*10b0*/  IMAD R20, R37, UR44, RZ ;  /* 0x0000002c25147c24 */ /* 0x001fc8000f8e02ff */
[----:B------:R-:W-:Y:S02]  /*10c0*/  IMAD R27, R17, UR45, R20 ;  /* 0x0000002d111b7c24 */ /* 0x000fe4000f8e0214 */
[----:B------:R0:W2:Y:S01]  /*10d0*/  LDG.E.U8 R17, desc[UR8][R10.64] ;  /* 0x000000080a117981 */ /* 0x0000a2000c1e1100 */
[----:B------:R-:W-:-:S03]  /*10e0*/  IMAD.MOV.U32 R21, RZ, RZ, R18 ;  /* 0x000000ffff157224 */ /* 0x000fc600078e0012 */
[----:B------:R1:W3:Y:S01]  /*10f0*/  LDG.E.U8 R18, desc[UR10][R2.64] ;  /* 0x0000000a02127981 */ /* 0x0002e2000c1e1100 */
[----:B------:R-:W-:Y:S02]  /*1100*/  SEL R31, R31, RZ, P0 ;  /* 0x000000ff1f1f7207 */ /* 0x000fe40000000000 */
[----:B------:R-:W-:-:S03]  /*1110*/  SEL R12, R12, RZ, P1 ;  /* 0x000000ff0c0c7207 */ /* 0x000fc60000800000 */
[----:B------:R-:W-:-:S04]  /*1120*/  IMAD R31, R31, UR44, RZ ;  /* 0x0000002c1f1f7c24 */ /* 0x000fc8000f8e02ff */
[----:B------:R-:W-:Y:S01]  /*1130*/  IMAD R30, R12, UR45, R31 ;  /* 0x0000002d0c1e7c24 */ /* 0x000fe2000f8e021f */
[----:B------:R-:W-:-:S04]  /*1140*/  LOP3.LUT R12, R19, UR49, RZ, 0x3c, !PT ;  /* 0x00000031130c7c12 */ /* 0x000fc8000f8e3cff */
[----:B------:R-:W-:Y:S02]  /*1150*/  ISETP.GE.AND P5, PT, R12, RZ, PT ;  /* 0x000000ff0c00720c */ /* 0x000fe40003fa6270 */
[----:B------:R-:W-:-:S04]  /*1160*/  IADD3 R20, PT, PT, R23, 0x120, RZ ;  /* 0x0000012017147810 */ /* 0x000fc80007ffe0ff */
[----:B------:R-:W-:Y:S02]  /*1170*/  IABS R32, R20 ;  /* 0x0000001400207213 */ /* 0x000fe40000000000 */
[----:B------:R-:W-:-:S05]  /*1180*/  LOP3.LUT R12, R9, UR49, RZ, 0x3c, !PT ;  /* 0x00000031090c7c12 */ /* 0x000fca000f8e3cff */
[----:B------:R-:W-:Y:S01]  /*1190*/  @!P5 IADD3 R21, PT, PT, -R21, RZ, RZ ;  /* 0x000000ff1515d210 */ /* 0x000fe20007ffe1ff */
[----:B------:R-:W-:Y:S01]  /*11a0*/  IMAD.HI.U32 R31, R32, UR5, RZ ;  /* 0x00000005201f7c27 */ /* 0x000fe2000f8e00ff */
[----:B0-----:R-:W-:Y:S02]  /*11b0*/  IADD3 R10, P5, PT, R13, UR38, RZ ;  /* 0x000000260d0a7c10 */ /* 0x001fe4000ffbe0ff */
[----:B------:R-:W-:Y:S01]  /*11c0*/  SEL R21, R22, R21, !P2 ;  /* 0x0000001516157207 */ /* 0x000fe20005000000 */
[----:B------:R-:W-:Y:S01]  /*11d0*/  IMAD.MOV R37, RZ, RZ, -R31 ;  /* 0x000000ffff257224 */ /* 0x000fe200078e0a1f */
[----:B------:R-:W-:Y:S02]  /*11e0*/  ISETP.GE.AND P3, PT, R12, RZ, PT ;  /* 0x000000ff0c00720c */ /* 0x000fe40003f66270 */
[----:B------:R-:W-:Y:S01]  /*11f0*/  IADD3 R12, PT, PT, -R21, RZ, RZ ;  /* 0x000000ff150c7210 */ /* 0x000fe20007ffe1ff */
[----:B------:R-:W-:Y:S01]  /*1200*/  IMAD R32, R37, UR7, R32 ;  /* 0x0000000725207c24 */ /* 0x000fe2000f8e0220 */
[----:B------:R-:W-:-:S02]  /*1210*/  LEA.HI.X.SX32 R11, R13, UR39, 0x1, P5 ;  /* 0x000000270d0b7c11 */ /* 0x000fc4000a8f0eff */
[----:B-1----:R-:W-:Y:S01]  /*1220*/  IADD3 R2, P5, PT, R26, UR38, RZ ;  /* 0x000000261a027c10 */ /* 0x002fe2000ffbe0ff */
[----:B------:R-:W-:Y:S01]  /*1230*/  IMAD R19, R12, UR49, R19 ;  /* 0x000000310c137c24 */ /* 0x000fe2000f8e0213 */
[----:B------:R-:W-:Y:S02]  /*1240*/  SEL R21, R21, RZ, P0 ;  /* 0x000000ff15157207 */ /* 0x000fe40000000000 */
[----:B------:R-:W-:Y:S02]  /*1250*/  LEA.HI.X.SX32 R3, R26, UR39, 0x1, P5 ;  /* 0x000000271a037c11 */ /* 0x000fe4000a8f0eff */
[----:B------:R-:W-:Y:S01]  /*1260*/  ISETP.LT.U32.AND P5, PT, R32, UR7, PT ;  /* 0x0000000720007c0c */ /* 0x000fe2000bfa1070 */
[----:B------:R-:W-:Y:S01]  /*1270*/  IMAD R26, R21, UR44, RZ ;  /* 0x0000002c151a7c24 */ /* 0x000fe2000f8e02ff */
[----:B------:R-:W-:Y:S01]  /*1280*/  SEL R19, R19, RZ, P1 ;  /* 0x000000ff13137207 */ /* 0x000fe20000800000 */
[----:B------:R-:W4:Y:S04]  /*1290*/  LDG.E.U8 R21, desc[UR10][R2.64] ;  /* 0x0000000a02157981 */ /* 0x000f28000c1e1100 */
[----:B------:R-:W-:-:S02]  /*12a0*/  IMAD R26, R19, UR45, R26 ;  /* 0x0000002d131a7c24 */ /* 0x000fc4000f8e021a */
[----:B------:R0:W5:Y:S01]  /*12b0*/  LDG.E.U8 R19, desc[UR8][R10.64] ;  /* 0x000000080a137981 */ /* 0x000162000c1e1100 */
[----:B------:R-:W-:-:S03]  /*12c0*/  IADD3 R37, PT, PT, R23, 0x140, RZ ;  /* 0x0000014017257810 */ /* 0x000fc60007ffe0ff */
[----:B------:R-:W-:-:S04]  /*12d0*/  @!P5 IADD3 R32, PT, PT, R32, -UR7, RZ ;  /* 0x800000072020dc10 */ /* 0x000fc8000fffe0ff */
[----:B------:R-:W-:Y:S02]  /*12e0*/  ISETP.GE.U32.AND P2, PT, R32, UR7, PT ;  /* 0x0000000720007c0c */ /* 0x000fe4000bf46070 */
[----:B------:R-:W-:-:S05]  /*12f0*/  IABS R32, R37 ;  /* 0x0000002500207213 */ /* 0x000fca0000000000 */
[----:B0-----:R-:W-:Y:S01]  /*1300*/  IMAD.HI.U32 R10, R32, UR5, RZ ;  /* 0x00000005200a7c27 */ /* 0x001fe2000f8e00ff */
[----:B------:R-:W-:-:S03]  /*1310*/  SHF.R.S64 R12, RZ, 0x1e, R20 ;  /* 0x0000001eff0c7819 */ /* 0x000fc60000001014 */
[----:B------:R-:W-:Y:S02]  /*1320*/  IMAD.MOV R11, RZ, RZ, -R10 ;  /* 0x000000ffff0b7224 */ /* 0x000fe400078e0a0a */
[----:B------:R-:W-:Y:S01]  /*1330*/  @!P4 VIADD R24, R24, 0x1 ;  /* 0x000000011818c836 */ /* 0x000fe20000000000 */
[----:B------:R-:W-:Y:S01]  /*1340*/  IADD3 R12, P4, PT, R12, UR36, RZ ;  /* 0x000000240c0c7c10 */ /* 0x000fe2000ff9e0ff */
[----:B------:R-:W-:-:S03]  /*1350*/  IMAD R3, R11, UR7, R32 ;  /* 0x000000070b037c24 */ /* 0x000fc6000f8e0220 */
[----:B------:R-:W-:Y:S02]  /*1360*/  LEA.HI.X.SX32 R13, R20, UR37, 0x2, P4 ;  /* 0x00000025140d7c11 */ /* 0x000fe4000a0f16ff */
[----:B------:R-:W-:Y:S02]  /*1370*/  ISETP.LT.U32.AND P4, PT, R3, UR7, PT ;  /* 0x0000000703007c0c */ /* 0x000fe4000bf81070 */
[----:B------:R-:W-:Y:S02]  /*1380*/  SHF.R.S64 R2, RZ, 0x1e, R37 ;  /* 0x0000001eff027819 */ /* 0x000fe40000001025 */
[----:B------:R-:W-:Y:S01]  /*1390*/  @!P5 IADD3 R31, PT, PT, R31, 0x1, RZ ;  /* 0x000000011f1fd810 */ /* 0x000fe20007ffe0ff */
[----:B------:R-:W-:Y:S01]  /*13a0*/  @P6 VIADD R24, R24, 0x1 ;  /* 0x0000000118186836 */ /* 0x000fe20000000000 */
[----:B------:R-:W-:Y:S01]  /*13b0*/  IADD3 R2, P5, PT, R2, UR36, RZ ;  /* 0x0000002402027c10 */ /* 0x000fe2000ffbe0ff */
[----:B------:R0:W4:Y:S01]  /*13c0*/  LDG.E R13, desc[UR12][R12.64] ;  /* 0x0000000c0c0d7981 */ /* 0x000122000c1e1900 */
[----:B------:R-:W-:-:S05]  /*13d0*/  P2R R38, PR, RZ, 0x4 ;  /* 0x00000004ff267803 */ /* 0x000fca0000000000 */
[----:B------:R-:W-:-:S04]  /*13e0*/  @!P4 IADD3 R3, PT, PT, R3, -UR7, RZ ;  /* 0x800000070303cc10 */ /* 0x000fc8000fffe0ff */
[----:B------:R-:W-:Y:S02]  /*13f0*/  ISETP.GE.U32.AND P6, PT, R3, UR7, PT ;  /* 0x0000000703007c0c */ /* 0x000fe4000bfc6070 */
[----:B------:R-:W-:Y:S02]  /*1400*/  LEA.HI.X.SX32 R3, R37, UR37, 0x2, P5 ;  /* 0x0000002525037c11 */ /* 0x000fe4000a8f16ff */
[----:B0-----:R-:W-:Y:S02]  /*1410*/  LOP3.LUT R12, R20, UR49, RZ, 0x3c, !PT ;  /* 0x00000031140c7c12 */ /* 0x001fe4000f8e3cff */
[----:B------:R-:W-:Y:S01]  /*1420*/  ISETP.NE.AND P5, PT, R38, RZ, PT ;  /* 0x000000ff2600720c */ /* 0x000fe20003fa5270 */
[----:B------:R-:W-:Y:S01]  /*1430*/  @!P3 IMAD.MOV R24, RZ, RZ, -R24 ;  /* 0x000000ffff18b224 */ /* 0x000fe200078e0a18 */
[----:B------:R-:W-:Y:S02]  /*1440*/  ISETP.GE.AND P3, PT, R12, RZ, PT ;  /* 0x000000ff0c00720c */ /* 0x000fe40003f66270 */
[----:B------:R-:W-:-:S04]  /*1450*/  ISETP.NE.AND P2, PT, RZ, UR49, PT ;  /* 0x00000031ff007c0c */ /* 0x000fc8000bf45270 */
[----:B------:R-:W-:-:S05]  /*1460*/  SEL R24, R22, R24, !P2 ;  /* 0x0000001816187207 */ /* 0x000fca0005000000 */
[----:B------:R-:W-:Y:S01]  /*1470*/  @P5 VIADD R31, R31, 0x1 ;  /* 0x000000011f1f5836 */ /* 0x000fe20000000000 */
[----:B------:R-:W-:-:S03]  /*1480*/  IADD3 R12, PT, PT, -R24, RZ, RZ ;  /* 0x000000ff180c7210 */ /* 0x000fc60007ffe1ff */
[----:B------:R-:W-:Y:S01]  /*1490*/  @!P3 IMAD.MOV R31, RZ, RZ, -R31 ;  /* 0x000000ffff1fb224 */ /* 0x000fe200078e0a1f */
[----:B------:R-:W-:Y:S01]  /*14a0*/  SEL R24, R24, RZ, P0 ;  /* 0x000000ff18187207 */ /* 0x000fe20000000000 */
[----:B------:R-:W-:Y:S01]  /*14b0*/  IMAD R9, R12, UR49, R9 ;  /* 0x000000310c097c24 */ /* 0x000fe2000f8e0209 */
[----:B------:R-:W-:Y:S01]  /*14c0*/  LOP3.LUT R11, R37, UR49, RZ, 0x3c, !PT ;  /* 0x00000031250b7c12 */ /* 0x000fe2000f8e3cff */
[----:B------:R0:W4:Y:S01]  /*14d0*/  LDG.E R12, desc[UR8][R2.64] ;  /* 0x00000008020c7981 */ /* 0x000122000c1e1900 */
[----:B------:R-:W-:Y:S01]  /*14e0*/  SEL R31, R22, R31, !P2 ;  /* 0x0000001f161f7207 */ /* 0x000fe20005000000 */
[----:B------:R-:W-:Y:S01]  /*14f0*/  IMAD R24, R24, UR44, RZ ;  /* 0x0000002c18187c24 */ /* 0x000fe2000f8e02ff */
[----:B------:R-:W-:Y:S02]  /*1500*/  SEL R9, R9, RZ, P1 ;  /* 0x000000ff09097207 */ /* 0x000fe40000800000 */
[----:B------:R-:W-:Y:S02]  /*1510*/  ISETP.GE.AND P5, PT, R11, RZ, PT ;  /* 0x000000ff0b00720c */ /* 0x000fe40003fa6270 */
[----:B0-----:R-:W-:Y:S01]  /*1520*/  IADD3 R3, PT, PT, -R31, RZ, RZ ;  /* 0x000000ff1f037210 */ /* 0x001fe20007ffe1ff */
[----:B------:R-:W-:Y:S01]  /*1530*/  IMAD R9, R9, UR45, R24 ;  /* 0x0000002d09097c24 */ /* 0x000fe2000f8e0218 */
[----:B------:R-:W-:-:S03]  /*1540*/  SEL R31, R31, RZ, P0 ;  /* 0x000000ff1f1f7207 */ /* 0x000fc60000000000 */
[----:B------:R-:W-:Y:S01]  /*1550*/  IMAD R20, R3, UR49, R20 ;  /* 0x0000003103147c24 */ /* 0x000fe2000f8e0214 */
[----:B------:R-:W-:Y:S02]  /*1560*/  IADD3 R24, P3, PT, R25, UR38, RZ ;  /* 0x0000002619187c10 */ /* 0x000fe4000ff7e0ff */
[----:B------:R-:W-:Y:S01]  /*1570*/  @!P4 IADD3 R10, PT, PT, R10, 0x1, RZ ;  /* 0x000000010a0ac810 */ /* 0x000fe20007ffe0ff */
[----:B------:R-:W-:Y:S01]  /*1580*/  IMAD R31, R31, UR44, RZ ;  /* 0x0000002c1f1f7c24 */ /* 0x000fe2000f8e02ff */
[----:B------:R-:W-:Y:S02]  /*1590*/  SEL R20, R20, RZ, P1 ;  /* 0x000000ff14147207 */ /* 0x000fe40000800000 */
[----:B------:R-:W-:Y:S02]  /*15a0*/  LEA.HI.X.SX32 R25, R25, UR39, 0x1, P3 ;  /* 0x0000002719197c11 */ /* 0x000fe400098f0eff */
[----:B------:R-:W-:Y:S01]  /*15b0*/  @P6 IADD3 R10, PT, PT, R10, 0x1, RZ ;  /* 0x000000010a0a6810 */ /* 0x000fe20007ffe0ff */
[----:B------:R-:W-:-:S02]  /*15c0*/  IMAD R31, R20, UR45, R31 ;  /* 0x0000002d141f7c24 */ /* 0x000fc4000f8e021f */
[----:B------:R0:W4:Y:S01]  /*15d0*/  LDG.E.U8 R20, desc[UR8][R24.64] ;  /* 0x0000000818147981 */ /* 0x000122000c1e1100 */
        /* <DEDUP_REMOVED lines=8> */
[----:B------:R-:W-:-:S04]  /*1660*/  IADD3 R2, P3, PT, R30, UR38, RZ ;  /* 0x000000261e027c10 */ /* 0x000fc8000ff7e0ff */
[----:B------:R-:W-:Y:S02]  /*1670*/  LEA.HI.X.SX32 R3, R30, UR39, 0x1, P3 ;  /* 0x000000271e037c11 */ /* 0x000fe400098f0eff */
[C---:B------:R-:W-:Y:S02]  /*1680*/  IADD3 R10, P3, PT, R27.reuse, UR38, RZ ;  /* 0x000000261b0a7c10 */ /* 0x040fe4000ff7e0ff */
[----:B------:R-:W-:Y:S01]  /*1690*/  IADD3 R38, P4, PT, R26, UR38, RZ ;  /* 0x000000261a267c10 */ /* 0x000fe2000ff9e0ff */
[----:B------:R-:W4:Y:S01]  /*16a0*/  LDG.E.U8 R32, desc[UR10][R2.64] ;  /* 0x0000000a02207981 */ /* 0x000f22000c1e1100 */
[----:B------:R-:W-:Y:S02]  /*16b0*/  LEA.HI.X.SX32 R11, R27, UR39, 0x1, P3 ;  /* 0x000000271b0b7c11 */ /* 0x000fe400098f0eff */
[----:B------:R-:W-:Y:S02]  /*16c0*/  IADD3 R27, PT, PT, R23, 0x160, RZ ;  /* 0x00000160171b7810 */ /* 0x000fe40007ffe0ff */
[C---:B0-----:R-:W-:Y:S01]  /*16d0*/  IADD3 R24, P3, PT, R9.reuse, UR38, RZ ;  /* 0x0000002609187c10 */ /* 0x041fe2000ff7e0ff */
[----:B------:R0:W4:Y:S03]  /*16e0*/  LDG.E.U8 R43, desc[UR8][R10.64] ;  /* 0x000000080a2b7981 */ /* 0x000126000c1e1100 */
[----:B------:R-:W-:-:S02]  /*16f0*/  LEA.HI.X.SX32 R25, R9, UR39, 0x1, P3 ;  /* 0x0000002709197c11 */ /* 0x000fc400098f0eff */
[----:B0-----:R-:W-:-:S03]  /*1700*/  IABS R10, R27 ;  /* 0x0000001b000a7213 */ /* 0x001fc60000000000 */
        /* <DEDUP_REMOVED lines=33> */
[----:B--2---:R-:W-:Y:S01]  /*1920*/  ISETP.NE.AND P4, PT, R17, RZ, PT ;  /* 0x000000ff1100720c */ /* 0x004fe20003f85270 */
[----:B------:R-:W-:Y:S01]  /*1930*/  IMAD.HI.U32 R17, R25, UR5, RZ ;  /* 0x0000000519117c27 */ /* 0x000fe2000f8e00ff */
[----:B------:R-:W-:-:S02]  /*1940*/  LEA.HI.X.SX32 R11, R27, UR37, 0x2, P3 ;  /* 0x000000251b0b7c11 */ /* 0x000fc400098f16ff */
[----:B---3--:R-:W-:Y:S01]  /*1950*/  ISETP.NE.AND P3, PT, R18, RZ, PT ;  /* 0x000000ff1200720c */ /* 0x008fe20003f65270 */
[----:B------:R-:W-:Y:S01]  /*1960*/  IMAD.MOV R18, RZ, RZ, -R17 ;  /* 0x000000ffff127224 */ /* 0x000fe200078e0a11 */
[----:B------:R-:W-:Y:S01]  /*1970*/  P2R R39, PR, RZ, 0x10 ;  /* 0x00000010ff277803 */ /* 0x000fe20000000000 */
[----:B------:R0:W2:Y:S02]  /*1980*/  LDG.E.U8 R27, desc[UR10][R2.64] ;  /* 0x0000000a021b7981 */ /* 0x0000a4000c1e1100 */
[----:B------:R-:W-:Y:S01]  /*1990*/  IMAD R18, R18, UR7, R25 ;  /* 0x0000000712127c24 */ /* 0x000fe2000f8e0219 */
[----:B------:R-:W-:Y:S01]  /*19a0*/  P2R R40, PR, RZ, 0x8 ;  /* 0x00000008ff287803 */ /* 0x000fe20000000000 */
[----:B------:R1:W3:Y:S03]  /*19b0*/  LDG.E R9, desc[UR8][R10.64] ;  /* 0x000000080a097981 */ /* 0x0002e6000c1e1900 */
[----:B------:R-:W-:-:S02]  /*19c0*/  ISETP.LT.U32.AND P3, PT, R18, UR7, PT ;  /* 0x0000000712007c0c */ /* 0x000fc4000bf61070 */
[----:B0-----:R-:W-:Y:S01]  /*19d0*/  LOP3.LUT R2, R31, UR49, RZ, 0x3c, !PT ;  /* 0x000000311f027c12 */ /* 0x001fe2000f8e3cff */
[----:B-1----:R-:W0:Y:S10]  /*19e0*/  LDC.64 R10, c[0x0][0x3d0] ;  /* 0x0000f400ff0a7b82 */ /* 0x002e340000000a00 */
[----:B------:R-:W-:-:S04]  /*19f0*/  @!P3 IADD3 R18, PT, PT, R18, -UR7, RZ ;  /* 0x800000071212bc10 */ /* 0x000fc8000fffe0ff */
[----:B------:R-:W-:Y:S02]  /*1a00*/  ISETP.GE.U32.AND P4, PT, R18, UR7, PT ;  /* 0x0000000712007c0c */ /* 0x000fe4000bf86070 */
[----:B------:R-:W-:Y:S02]  /*1a10*/  @!P3 IADD3 R17, PT, PT, R17, 0x1, RZ ;  /* 0x000000011111b810 */ /* 0x000fe40007ffe0ff */
[----:B------:R-:W-:-:S09]  /*1a20*/  ISETP.GE.AND P3, PT, R2, RZ, PT ;  /* 0x000000ff0200720c */ /* 0x000fd20003f66270 */
[----:B------:R-:W-:-:S05]  /*1a30*/  @P4 VIADD R17, R17, 0x1 ;  /* 0x0000000111114836 */ /* 0x000fca0000000000 */
[----:B------:R-:W-:-:S04]  /*1a40*/  @!P3 IADD3 R17, PT, PT, -R17, RZ, RZ ;  /* 0x000000ff1111b210 */ /* 0x000fc80007ffe1ff */
[----:B------:R-:W-:-:S04]  /*1a50*/  SEL R17, R22, R17, !P2 ;  /* 0x0000001116117207 */ /* 0x000fc80005000000 */
[----:B------:R-:W-:Y:S01]  /*1a60*/  IADD3 R2, PT, PT, -R17, RZ, RZ ;  /* 0x000000ff11027210 */ /* 0x000fe20007ffe1ff */
[----:B------:R-:W-:Y:S01]  /*1a70*/  VIADD R44, R23, 0x1a0 ;  /* 0x000001a0172c7836 */ /* 0x000fe20000000000 */
[----:B------:R-:W-:-:S03]  /*1a80*/  SEL R17, R17, RZ, P0 ;  /* 0x000000ff11117207 */ /* 0x000fc60000000000 */
[--C-:B------:R-:W-:Y:S01]  /*1a90*/  IMAD R2, R2, UR49, R31.reuse ;  /* 0x0000003102027c24 */ /* 0x100fe2000f8e021f */
[----:B0-----:R-:W-:Y:S01]  /*1aa0*/  R2UR UR4, R11 ;  /* 0x000000000b0472ca */ /* 0x001fe200000e0000 */
[----:B------:R-:W-:Y:S01]  /*1ab0*/  IMAD R17, R17, UR44, RZ ;  /* 0x0000002c11117c24 */ /* 0x000fe2000f8e02ff */
[----:B------:R-:W-:Y:S02]  /*1ac0*/  IABS R11, R44 ;  /* 0x0000002c000b7213 */ /* 0x000fe40000000000 */
[----:B------:R-:W-:Y:S02]  /*1ad0*/  SEL R2, R2, RZ, P1 ;  /* 0x000000ff02027207 */ /* 0x000fe40000800000 */
[----:B------:R-:W-:-:S03]  /*1ae0*/  SHF.R.S64 R18, RZ, 0x1e, R31 ;  /* 0x0000001eff127819 */ /* 0x000fc6000000101f */
[----:B------:R-:W-:Y:S02]  /*1af0*/  IMAD R3, R2, UR45, R17 ;  /* 0x0000002d02037c24 */ /* 0x000fe4000f8e0211 */
[----:B------:R-:W-:Y:S01]  /*1b00*/  IMAD.HI.U32 R2, R11, UR5, RZ ;  /* 0x000000050b027c27 */ /* 0x000fe2000f8e00ff */
[----:B------:R-:W-:-:S04]  /*1b10*/  IADD3 R18, P3, PT, R18, UR36, RZ ;  /* 0x0000002412127c10 */ /* 0x000fc8000ff7e0ff */
[----:B------:R-:W-:Y:S02]  /*1b20*/  IADD3 R26, PT, PT, -R2, RZ, RZ ;  /* 0x000000ff021a7210 */ /* 0x000fe40007ffe1ff */
[----:B-----5:R-:W-:Y:S02]  /*1b30*/  ISETP.NE.AND P4, PT, R19, RZ, PT ;  /* 0x000000ff1300720c */ /* 0x020fe40003f85270 */
[----:B------:R-:W-:Y:S01]  /*1b40*/  LEA.HI.X.SX32 R19, R31, UR37, 0x2, P3 ;  /* 0x000000251f137c11 */ /* 0x000fe200098f16ff */
[----:B------:R-:W-:Y:S01]  /*1b50*/  IMAD R11, R26, UR7, R11 ;  /* 0x000000071a0b7c24 */ /* 0x000fe2000f8e020b */
[----:B----4-:R-:W-:-:S04]  /*1b60*/  ISETP.NE.AND P3, PT, R21, RZ, PT ;  /* 0x000000ff1500720c */ /* 0x010fc80003f65270 */
        /* <DEDUP_REMOVED lines=9> */
[----:B------:R0:W4:Y:S10]  /*1c00*/  LDG.E R17, desc[UR8][R18.64] ;  /* 0x0000000812117981 */ /* 0x000134000c1e1900 */
        /* <DEDUP_REMOVED lines=12> */
[----:B------:R0:W5:Y:S01]  /*1cd0*/  LDG.E.U8 R38, desc[UR8][R2.64] ;  /* 0x0000000802267981 */ /* 0x000162000c1e1100 */
[----:B------:R-:W-:Y:S02]  /*1ce0*/  LEA.HI.X.SX32 R19, R44, UR37, 0x2, P3 ;  /* 0x000000252c137c11 */ /* 0x000fe400098f16ff */
[----:B------:R-:W-:-:S03]  /*1cf0*/  IADD3 R45, PT, PT, R23, 0x1c0, RZ ;  /* 0x000001c0172d7810 */ /* 0x000fc60007ffe0ff */
[----:B------:R1:W4:Y:S01]  /*1d00*/  LDG.E R11, desc[UR8][R18.64] ;  /* 0x00000008120b7981 */ /* 0x000322000c1e1900 */
[----:B0-----:R-:W-:-:S04]  /*1d10*/  IADD3 R2, P3, PT, R21, UR38, RZ ;  /* 0x0000002615027c10 */ /* 0x001fc8000ff7e0ff */
[----:B------:R-:W-:Y:S02]  /*1d20*/  LEA.HI.X.SX32 R3, R21, UR39, 0x1, P3 ;  /* 0x0000002715037c11 */ /* 0x000fe400098f0eff */
[----:B------:R-:W-:Y:S02]  /*1d30*/  IABS R21, R45 ;  /* 0x0000002d00157213 */ /* 0x000fe40000000000 */
[----:B------:R-:W-:Y:S01]  /*1d40*/  ISETP.NE.AND P3, PT, R20, RZ, PT ;  /* 0x000000ff1400720c */ /* 0x000fe20003f65270 */
[----:B------:R0:W3:Y:S02]  /*1d50*/  LDG.E.U8 R25, desc[UR8][R2.64] ;  /* 0x0000000802197981 */ /* 0x0000e4000c1e1100 */
        /* <DEDUP_REMOVED lines=14> */
[----:B------:R-:W-:-:S05]  /*1e40*/  SEL R20, R20, RZ, P0 ;  /* 0x000000ff14147207 */ /* 0x000fca0000000000 */
[----:B------:R-:W-:Y:S01]  /*1e50*/  IMAD R3, R20, UR44, RZ ;  /* 0x0000002c14037c24 */ /* 0x000fe2000f8e02ff */
[----:B------:R-:W-:-:S04]  /*1e60*/  SHF.R.S64 R20, RZ, 0x1e, R45 ;  /* 0x0000001eff147819 */ /* 0x000fc8000000102d */
[----:B------:R-:W-:Y:S01]  /*1e70*/  IADD3 R20, P3, PT, R20, UR36, RZ ;  /* 0x0000002414147c10 */ /* 0x000fe2000ff7e0ff */
[----:B------:R-:W-:-:S03]  /*1e80*/  IMAD R2, R2, UR49, R45 ;  /* 0x0000003102027c24 */ /* 0x000fc6000f8e022d */
[----:B------:R-:W-:Y:S01]  /*1e90*/  LEA.HI.X.SX32 R21, R45, UR37, 0x2, P3 ;  /* 0x000000252d157c11 */ /* 0x000fe200098f16ff */
[----:B------:R-:W-:Y:S01]  /*1ea0*/  VIADD R45, R23, 0x1e0 ;  /* 0x000001e0172d7836 */ /* 0x000fe20000000000 */
[----:B------:R-:W-:Y:S02]  /*1eb0*/  SEL R2, R2, RZ, P1 ;  /* 0x000000ff02027207 */ /* 0x000fe40000800000 */
[----:B------:R-:W-:Y:S01]  /*1ec0*/  P2R R41, PR, RZ, 0x10 ;  /* 0x00000010ff297803 */ /* 0x000fe20000000000 */
[----:B------:R-:W4:Y:S01]  /*1ed0*/  LDG.E R20, desc[UR8][R20.64] ;  /* 0x0000000814147981 */ /* 0x000f22000c1e1900 */
[----:B------:R-:W-:Y:S01]  /*1ee0*/  IABS R19, R45 ;  /* 0x0000002d00137213 */ /* 0x000fe20000000000 */
[----:B------:R-:W-:-:S04]  /*1ef0*/  IMAD R3, R2, UR45, R3 ;  /* 0x0000002d02037c24 */ /* 0x000fc8000f8e0203 */
[----:B------:R-:W-:Y:S01]  /*1f00*/  IMAD.HI.U32 R18, R19, UR5, RZ ;  /* 0x0000000513127c27 */ /* 0x000fe2000f8e00ff */
[----:B------:R-:W-:Y:S02]  /*1f10*/  ISETP.NE.AND P4, PT, R32, RZ, PT ;  /* 0x000000ff2000720c */ /* 0x000fe40003f85270 */
[C---:B------:R-:W-:Y:S02]  /*1f20*/  IADD3 R2, P3, PT, R3.reuse, UR38, RZ ;  /* 0x0000002603027c10 */ /* 0x040fe4000ff7e0ff */
[----:B------:R-:W-:Y:S02]  /*1f30*/  IADD3 R32, PT, PT, -R18, RZ, RZ ;  /* 0x000000ff12207210 */ /* 0x000fe40007ffe1ff */
[----:B------:R-:W-:Y:S02]  /*1f40*/  LEA.HI.X.SX32 R3, R3, UR39, 0x1, P3 ;  /* 0x0000002703037c11 */ /* 0x000fe400098f0eff */
[----:B------:R-:W-:Y:S01]  /*1f50*/  ISETP.NE.AND P3, PT, R43, RZ, PT ;  /* 0x000000ff2b00720c */ /* 0x000fe20003f65270 */
[----:B------:R-:W-:-:S02]  /*1f60*/  IMAD R19, R32, UR7, R19 ;  /* 0x0000000720137c24 */ /* 0x000fc4000f8e0213 */
        /* <DEDUP_REMOVED lines=13> */
[--C-:B------:R-:W-:Y:S02]  /*2040*/  IMAD R2, R2, UR49, R45.reuse ;  /* 0x0000003102027c24 */ /* 0x100fe4000f8e022d */
[----:B------:R-:W-:Y:S01]  /*2050*/  IMAD R3, R18, UR44, RZ ;  /* 0x0000002c12037c24 */ /* 0x000fe2000f8e02ff */
[----:B------:R-:W-:Y:S02]  /*2060*/  SHF.R.S64 R18, RZ, 0x1e, R45 ;  /* 0x0000001eff127819 */ /* 0x000fe4000000102d */
[----:B------:R-:W-:Y:S02]  /*2070*/  SEL R2, R2, RZ, P1 ;  /* 0x000000ff02027207 */ /* 0x000fe40000800000 */
[----:B------:R-:W-:-:S03]  /*2080*/  IADD3 R18, P3, PT, R18, UR36, RZ ;  /* 0x0000002412127c10 */ /* 0x000fc6000ff7e0ff */
[----:B------:R-:W-:Y:S01]  /*2090*/  IMAD R3, R2, UR45, R3 ;  /* 0x0000002d02037c24 */ /* 0x000fe2000f8e0203 */
[----:B------:R-:W-:Y:S02]  /*20a0*/  LEA.HI.X.SX32 R19, R45, UR37, 0x2, P3 ;  /* 0x000000252d137c11 */ /* 0x000fe400098f16ff */
[----:B------:R-:W-:Y:S02]  /*20b0*/  IADD3 R45, PT, PT, R23, 0x200, RZ ;  /* 0x00000200172d7810 */ /* 0x000fe40007ffe0ff */
[----:B------:R-:W-:Y:S01]  /*20c0*/  P2R R49, PR, RZ, 0x10 ;  /* 0x00000010ff317803 */ /* 0x000fe20000000000 */
[----:B------:R0:W4:Y:S01]  /*20d0*/  LDG.E R21, desc[UR8][R18.64] ;  /* 0x0000000812157981 */ /* 0x000122000c1e1900 */
[----:B------:R-:W-:Y:S02]  /*20e0*/  IADD3 R2, P3, PT, R3, UR38, RZ ;  /* 0x0000002603027c10 */ /* 0x000fe4000ff7e0ff */
[----:B------:R-:W-:Y:S02]  /*20f0*/  ISETP.NE.AND P4, PT, R37, RZ, PT ;  /* 0x000000ff2500720c */ /* 0x000fe40003f85270 */
[----:B------:R-:W-:-:S02]  /*2100*/  IABS R37, R45 ;  /* 0x0000002d00257213 */ /* 0x000fc40000000000 */
        /* <DEDUP_REMOVED lines=59> */
[----:B-----5:R-:W-:Y:S02]  /*24c0*/  ISETP.NE.AND P3, PT, R38, RZ, PT ;  /* 0x000000ff2600720c */ /* 0x020fe40003f65270 */
[----:B------:R-:W-:Y:S01]  /*24d0*/  P2R R45, PR, RZ, 0x10 ;  /* 0x00000010ff2d7803 */ /* 0x000fe20000000000 */
[----:B------:R1:W5:Y:S01]  /*24e0*/  LDG.E.U8 R51, desc[UR8][R2.64] ;  /* 0x0000000802337981 */ /* 0x000362000c1e1100 */
        /* <DEDUP_REMOVED lines=16> */
[----:B--2---:R-:W-:Y:S02]  /*25f0*/  ISETP.NE.AND P4, PT, R27, RZ, PT ;  /* 0x000000ff1b00720c */ /* 0x004fe40003f85270 */
[----:B------:R-:W-:Y:S01]  /*2600*/  P2R R52, PR, RZ, 0x8 ;  /* 0x00000008ff347803 */ /* 0x000fe20000000000 */
[----:B------:R-:W-:Y:S01]  /*2610*/  VIADD R27, R23, 0x240 ;  /* 0x00000240171b7836 */ /* 0x000fe20000000000 */
[----:B------:R-:W-:-:S04]  /*2620*/  ISETP.NE.AND P3, PT, R40, RZ, PT ;  /* 0x000000ff2800720c */ /* 0x000fc80003f65270 */
        /* <DEDUP_REMOVED lines=29> */
[----:B------:R0:W2:Y:S01]  /*2800*/  LDG.E R39, desc[UR8][R2.64] ;  /* 0x0000000802277981 */ /* 0x0000a2000c1e1900 */
[----:B------:R-:W-:Y:S02]  /*2810*/  LEA.HI.X.SX32 R19, R19, UR39, 0x1, P4 ;  /* 0x0000002713137c11 */ /* 0x000fe4000a0f0eff */
[----:B----4-:R-:W-:Y:S01]  /*2820*/  ISETP.NE.AND P4, PT, R26, RZ, PT ;  /* 0x000000ff1a00720c */ /* 0x010fe20003f85270 */
[----:B------:R-:W-:Y:S01]  /*2830*/  IMAD.HI.U32 R26, R27, UR5, RZ ;  /* 0x000000051b1a7c27 */ /* 0x000fe2000f8e00ff */
[----:B------:R-:W-:Y:S01]  /*2840*/  IADD3 R23, PT, PT, R23, 0x280, RZ ;  /* 0x0000028017177810 */ /* 0x000fe20007ffe0ff */
[----:B------:R1:W3:Y:S03]  /*2850*/  LDG.E.U8 R41, desc[UR8][R18.64] ;  /* 0x0000000812297981 */ /* 0x0002e6000c1e1100 */
        /* <DEDUP_REMOVED lines=30> */
[C---:B------:R-:W-:Y:S02]  /*2a40*/  SEL R3, R2.reuse, RZ, P0 ;  /* 0x000000ff02037207 */ /* 0x040fe40000000000 */
[----:B------:R-:W-:-:S05]  /*2a50*/  IADD3 R2, PT, PT, -R2, RZ, RZ ;  /* 0x000000ff02027210 */ /* 0x000fca0007ffe1ff */
        /* <DEDUP_REMOVED lines=10> */
[----:B------:R-:W-:Y:S02]  /*2b00*/  IADD3 R22, P6, PT, R38, UR38, RZ ;  /* 0x0000002626167c10 */ /* 0x000fe4000ffde0ff */
[----:B------:R-:W-:Y:S02]  /*2b10*/  IADD3 R18, P2, PT, R18, UR36, RZ ;  /* 0x0000002412127c10 */ /* 0x000fe4000ff5e0ff */
[----:B------:R-:W-:Y:S02]  /*2b20*/  R2UR UR6, R28 ;  /* 0x000000001c0672ca */ /* 0x000fe400000e0000 */
[----:B------:R-:W-:-:S02]  /*2b30*/  R2UR UR7, R29 ;  /* 0x000000001d0772ca */ /* 0x000fc400000e0000 */
[----:B------:R-:W-:Y:S02]  /*2b40*/  LEA.HI.X.SX32 R19, R23, UR37, 0x2, P2 ;  /* 0x0000002517137c11 */ /* 0x000fe400090f16ff */
[----:B------:R-:W-:-:S04]  /*2b50*/  LEA.HI.X.SX32 R23, R38, UR39, 0x1, P6 ;  /* 0x0000002726177c11 */ /* 0x000fc8000b0f0eff */
[----:B------:R-:W4:Y:S04]  /*2b60*/  LDG.E R19, desc[UR8][R18.64] ;  /* 0x0000000812137981 */ /* 0x000f28000c1e1900 */
[----:B------:R-:W4:Y:S04]  /*2b70*/  LDG.E.U8 R23, desc[UR8][R22.64] ;  /* 0x0000000816177981 */ /* 0x000f28000c1e1100 */
[----:B------:R-:W4:Y:S04]  /*2b80*/  LDG.E R2, desc[UR6][R2.64] ;  /* 0x0000000602027981 */ /* 0x000f28000c1e1900 */
[----:B------:R0:W4:Y:S01]  /*2b90*/  LDG.E.U8 R27, desc[UR6][R26.64] ;  /* 0x000000061a1b7981 */ /* 0x000122000c1e1100 */
[----:B------:R-:W-:-:S05]  /*2ba0*/  FMUL R7, R7, UR4 ;  /* 0x0000000407077c20 */ /* 0x000fca0008400000 */
        /* <DEDUP_REMOVED lines=8> */
[----:B0-----:R-:W-:Y:S01]  /*2c30*/  FSEL R26, R5, R10, P3 ;  /* 0x0000000a051a7208 */ /* 0x001fe20001800000 */
[----:B------:R-:W-:Y:S01]  /*2c40*/  FMUL R5, R4, UR4 ;  /* 0x0000000404057c20 */ /* 0x000fe20008400000 */
        /* <DEDUP_REMOVED lines=52> */
[----:B-----5:R-:W-:Y:S02]  /*2f90*/  ISETP.NE.AND P2, PT, R51, RZ, PT ;  /* 0x000000ff3300720c */ /* 0x020fe40003f45270 */
[----:B------:R-:W-:Y:S02]  /*2fa0*/  FSEL R56, R3, R10, P1 ;  /* 0x0000000a03387208 */ /* 0x000fe40000800000 */
[----:B------:R-:W-:Y:S01]  /*2fb0*/  FMNMX R7, R7, R22, !PT ;  /* 0x0000001607077209 */ /* 0x000fe20007800000 */
[----:B--2---:R-:W-:Y:S01]  /*2fc0*/  FMUL R39, R39, UR4 ;  /* 0x0000000427277c20 */ /* 0x004fe20008400000 */
[----:B---3--:R-:W-:-:S02]  /*2fd0*/  ISETP.NE.AND P6, PT, R41, RZ, PT ;  /* 0x000000ff2900720c */ /* 0x008fc40003fc5270 */
[----:B------:R-:W-:Y:S02]  /*2fe0*/  FSEL R30, R5, R10, P2 ;  /* 0x0000000a051e7208 */ /* 0x000fe40001000000 */
[----:B------:R-:W-:Y:S02]  /*2ff0*/  FMNMX R7, R7, R56, !PT ;  /* 0x0000003807077209 */ /* 0x000fe40007800000 */
[----:B------:R-:W-:Y:S02]  /*3000*/  FSEL R24, R39, R10, P6 ;  /* 0x0000000a27187208 */ /* 0x000fe40003000000 */
[----:B------:R-:W-:-:S04]  /*3010*/  FMNMX R7, R7, R30, !PT ;  /* 0x0000001e07077209 */ /* 0x000fc80007800000 */
[----:B------:R-:W-:Y:S02]  /*3020*/  FMNMX R7, R7, R24, !PT ;  /* 0x0000001807077209 */ /* 0x000fe40007800000 */
[----:B----4-:R-:W-:Y:S01]  /*3030*/  ISETP.NE.AND P1, PT, R23, RZ, PT ;  /* 0x000000ff1700720c */ /* 0x010fe20003f25270 */
        /* <DEDUP_REMOVED lines=49> */
[----:B------:R-:W-:Y:S01]  /*3350*/  SHF.L.U32 R4, R4, 0x17, RZ ;  /* 0x0000001704047819 */ /* 0x000fe200000006ff */
[-C--:B------:R-:W-:Y:S01]  /*3360*/  FFMA.SAT R15, R40, R11.reuse, 0.5 ;  /* 0x3f000000280f7423 */ /* 0x080fe2000000200b */
[----:B------:R-:W-:Y:S01]  /*3370*/  FFMA.RM R3, R5, R12, 12582913 ;  /* 0x4b40000105037423 */ /* 0x000fe2000000400c */
[----:B------:R-:W-:Y:S01]  /*3380*/  FADD R5, R7, -12583039 ;  /* 0xcb40007f07057421 */ /* 0x000fe20000000000 */
[----:B------:R-:W-:-:S02]  /*3390*/  FFMA.SAT R27, R22, R11, 0.5 ;  /* 0x3f000000161b7423 */ /* 0x000fc4000000200b */
[C---:B------:R-:W-:Y:S01]  /*33a0*/  FADD R9, R3.reuse, -12583039 ;  /* 0xcb40007f03097421 */ /* 0x040fe20000000000 */
[----:B------:R-:W-:Y:S01]  /*33b0*/  FFMA R5, R32, 1.4426950216293334961, -R5 ;  /* 0x3fb8aa3b20057823 */ /* 0x000fe20000000805 */
[----:B------:R-:W-:Y:S02]  /*33c0*/  SHF.L.U32 R3, R3, 0x17, RZ ;  /* 0x0000001703037819 */ /* 0x000fe400000006ff */
[----:B------:R-:W-:Y:S01]  /*33d0*/  FFMA R9, R26, 1.4426950216293334961, -R9 ;  /* 0x3fb8aa3b1a097823 */ /* 0x000fe20000000809 */
[----:B------:R-:W-:Y:S01]  /*33e0*/  FFMA R32, R32, 1.925963033500011079e-08, R5 ;  /* 0x32a5706020207823 */ /* 0x000fe20000000005 */
[----:B------:R-:W-:Y:S02]  /*33f0*/  FFMA.SAT R5, R6, R11, 0.5 ;  /* 0x3f00000006057423 */ /* 0x000fe4000000200b */
[----:B------:R-:W-:Y:S02]  /*3400*/  FFMA R9, R26, 1.925963033500011079e-08, R9 ;  /* 0x32a570601a097823 */ /* 0x000fe40000000009 */
[----:B------:R-:W-:Y:S01]  /*3410*/  FFMA.RM R10, R5, R12, 12582913 ;  /* 0x4b400001050a7423 */ /* 0x000fe2000000400c */
[----:B------:R-:W-:Y:S03]  /*3420*/  MUFU.EX2 R32, R32 ;  /* 0x0000002000207308 */ /* 0x000fe60000000800 */
[----:B------:R-:W-:-:S04]  /*3430*/  FADD R13, R10, -12583039 ;  /* 0xcb40007f0a0d7421 */ /* 0x000fc80000000000 */
[C---:B------:R-:W-:Y:S01]  /*3440*/  FFMA R13, R6.reuse, 1.4426950216293334961, -R13 ;  /* 0x3fb8aa3b060d7823 */ /* 0x040fe2000000080d */
[----:B------:R-:W0:Y:S03]  /*3450*/  MUFU.EX2 R5, R38 ;  /* 0x0000002600057308 */ /* 0x000e260000000800 */
[----:B------:R-:W-:Y:S01]  /*3460*/  FFMA R13, R6, 1.925963033500011079e-08, R13 ;  /* 0x32a57060060d7823 */ /* 0x000fe2000000000d */
[----:B------:R-:W-:-:S04]  /*3470*/  FFMA.RM R6, R15, R12, 12582913 ;  /* 0x4b4000010f067423 */ /* 0x000fc8000000400c */
[----:B------:R-:W-:-:S04]  /*3480*/  FADD R15, R6, -12583039 ;  /* 0xcb40007f060f7421 */ /* 0x000fc80000000000 */
[----:B------:R-:W-:-:S04]  /*3490*/  FFMA R15, R40, 1.4426950216293334961, -R15 ;  /* 0x3fb8aa3b280f7823 */ /* 0x000fc8000000080f */
[----:B------:R-:W-:Y:S01]  /*34a0*/  FFMA R15, R40, 1.925963033500011079e-08, R15 ;  /* 0x32a57060280f7823 */ /* 0x000fe2000000000f */
[----:B0-----:R-:W-:Y:S01]  /*34b0*/  FMUL R16, R4, R5 ;  /* 0x0000000504107220 */ /* 0x001fe20000400000 */
[----:B------:R-:W-:Y:S01]  /*34c0*/  IMAD.SHL.U32 R5, R7, 0x800000, RZ ;  /* 0x0080000007057824 */ /* 0x000fe200078e00ff */
[----:B------:R0:W1:Y:S01]  /*34d0*/  MUFU.EX2 R4, R9 ;  /* 0x0000000900047308 */ /* 0x0000620000000800 */
[----:B------:R-:W-:Y:S02]  /*34e0*/  FFMA.SAT R7, R2, R11, 0.5 ;  /* 0x3f00000002077423 */ /* 0x000fe4000000200b */
[----:B------:R-:W-:Y:S02]  /*34f0*/  FMUL R5, R5, R32 ;  /* 0x0000002005057220 */ /* 0x000fe40000400000 */
[----:B------:R-:W-:-:S03]  /*3500*/  FFMA.RM R17, R7, R12, 12582913 ;  /* 0x4b40000107117423 */ /* 0x000fc6000000400c */
[----:B------:R-:W-:Y:S01]  /*3510*/  MUFU.EX2 R15, R15 ;  /* 0x0000000f000f7308 */ /* 0x000fe20000000800 */
[----:B0-----:R-:W-:Y:S01]  /*3520*/  FFMA.SAT R9, R42, R11, 0.5 ;  /* 0x3f0000002a097423 */ /* 0x001fe2000000200b */
[----:B------:R-:W-:-:S04]  /*3530*/  FADD R7, R17, -12583039 ;  /* 0xcb40007f11077421 */ /* 0x000fc80000000000 */
[----:B------:R-:W-:Y:S01]  /*3540*/  FFMA R7, R2, 1.4426950216293334961, -R7 ;  /* 0x3fb8aa3b02077823 */ /* 0x000fe20000000807 */
[----:B-1----:R-:W-:Y:S01]  /*3550*/  FMUL R4, R3, R4 ;  /* 0x0000000403047220 */ /* 0x002fe20000400000 */
[----:B------:R-:W-:Y:S01]  /*3560*/  SHF.L.U32 R3, R10, 0x17, RZ ;  /* 0x000000170a037819 */ /* 0x000fe200000006ff */
[-C--:B------:R-:W-:Y:S01]  /*3570*/  FFMA.RM R10, R9, R12.reuse, 12582913 ;  /* 0x4b400001090a7423 */ /* 0x080fe2000000400c */
[----:B------:R-:W-:Y:S01]  /*3580*/  FFMA R19, R2, 1.925963033500011079e-08, R7 ;  /* 0x32a5706002137823 */ /* 0x000fe20000000007 */
[----:B------:R-:W-:Y:S01]  /*3590*/  FFMA.SAT R7, R0, R11, 0.5 ;  /* 0x3f00000000077423 */ /* 0x000fe2000000200b */
[----:B------:R-:W0:Y:S01]  /*35a0*/  MUFU.EX2 R2, R13 ;  /* 0x0000000d00027308 */ /* 0x000e220000000800 */
[C---:B------:R-:W-:Y:S01]  /*35b0*/  FADD R9, R10.reuse, -12583039 ;  /* 0xcb40007f0a097421 */ /* 0x040fe20000000000 */
[----:B------:R-:W-:Y:S02]  /*35c0*/  IMAD.SHL.U32 R10, R10, 0x800000, RZ ;  /* 0x008000000a0a7824 */ /* 0x000fe400078e00ff */
[----:B------:R-:W-:Y:S01]  /*35d0*/  FFMA.RM R7, R7, R12, 12582913 ;  /* 0x4b40000107077423 */ /* 0x000fe2000000400c */
[----:B------:R-:W-:-:S03]  /*35e0*/  FFMA R9, R42, 1.4426950216293334961, -R9 ;  /* 0x3fb8aa3b2a097823 */ /* 0x000fc60000000809 */
[----:B------:R-:W-:Y:S01]  /*35f0*/  FADD R21, R7, -12583039 ;  /* 0xcb40007f07157421 */ /* 0x000fe20000000000 */
[----:B------:R-:W1:Y:S01]  /*3600*/  MUFU.EX2 R19, R19 ;  /* 0x0000001300137308 */ /* 0x000e620000000800 */
[----:B------:R-:W-:Y:S01]  /*3610*/  FFMA R42, R42, 1.925963033500011079e-08, R9 ;  /* 0x32a570602a2a7823 */ /* 0x000fe20000000009 */
[----:B------:R-:W-:Y:S01]  /*3620*/  FFMA.SAT R9, R44, R11, 0.5 ;  /* 0x3f0000002c097423 */ /* 0x000fe2000000200b */
[----:B------:R-:W-:-:S03]  /*3630*/  FFMA R21, R0, 1.4426950216293334961, -R21 ;  /* 0x3fb8aa3b00157823 */ /* 0x000fc60000000815 */
[----:B------:R-:W-:Y:S01]  /*3640*/  FFMA.RM R9, R9, R12, 12582913 ;  /* 0x4b40000109097423 */ /* 0x000fe2000000400c */
[----:B------:R-:W-:Y:S01]  /*3650*/  FFMA R21, R0, 1.925963033500011079e-08, R21 ;  /* 0x32a5706000157823 */ /* 0x000fe20000000015 */
[----:B------:R-:W-:Y:S01]  /*3660*/  SHF.L.U32 R0, R17, 0x17, RZ ;  /* 0x0000001711007819 */ /* 0x000fe200000006ff */
[----:B0-----:R-:W-:Y:S01]  /*3670*/  FMUL R3, R3, R2 ;  /* 0x0000000203037220 */ /* 0x001fe20000400000 */
[----:B------:R-:W-:Y:S01]  /*3680*/  FADD R13, R9, -12583039 ;  /* 0xcb40007f090d7421 */ /* 0x000fe20000000000 */
[----:B------:R-:W-:Y:S01]  /*3690*/  IMAD.SHL.U32 R2, R6, 0x800000, RZ ;  /* 0x0080000006027824 */ /* 0x000fe200078e00ff */
[----:B------:R-:W-:Y:S01]  /*36a0*/  SHF.L.U32 R6, R7, 0x17, RZ ;  /* 0x0000001707067819 */ /* 0x000fe200000006ff */
[----:B------:R-:W0:Y:S01]  /*36b0*/  MUFU.EX2 R21, R21 ;  /* 0x0000001500157308 */ /* 0x000e220000000800 */
[----:B------:R-:W-:Y:S01]  /*36c0*/  FFMA R13, R44, 1.4426950216293334961, -R13 ;  /* 0x3fb8aa3b2c0d7823 */ /* 0x000fe2000000080d */
[----:B------:R-:W-:Y:S01]  /*36d0*/  FMUL R2, R2, R15 ;  /* 0x0000000f02027220 */ /* 0x000fe20000400000 */
[----:B------:R-:W-:Y:S01]  /*36e0*/  FFMA.SAT R17, R46, R11, 0.5 ;  /* 0x3f0000002e117423 */ /* 0x000fe2000000200b */
[----:B-1----:R-:W-:Y:S01]  /*36f0*/  FMUL R0, R0, R19 ;  /* 0x0000001300007220 */ /* 0x002fe20000400000 */
[----:B------:R-:W-:Y:S01]  /*3700*/  FFMA R44, R44, 1.925963033500011079e-08, R13 ;  /* 0x32a570602c2c7823 */ /* 0x000fe2000000000d */
[----:B------:R-:W-:Y:S01]  /*3710*/  FFMA.SAT R13, R48, R11, 0.5 ;  /* 0x3f000000300d7423 */ /* 0x000fe2000000200b */
[----:B------:R-:W-:Y:S01]  /*3720*/  FFMA.RM R7, R17, R12, 12582913 ;  /* 0x4b40000111077423 */ /* 0x000fe2000000400c */
[----:B------:R-:W-:-:S02]  /*3730*/  SHF.L.U32 R9, R9, 0x17, RZ ;  /* 0x0000001709097819 */ /* 0x000fc400000006ff */
[----:B------:R-:W-:Y:S01]  /*3740*/  FFMA.RM R15, R13, R12, 12582913 ;  /* 0x4b4000010d0f7423 */ /* 0x000fe2000000400c */
[C---:B------:R-:W-:Y:S01]  /*3750*/  FADD R17, R7.reuse, -12583039 ;  /* 0xcb40007f07117421 */ /* 0x040fe20000000000 */
[----:B------:R-:W1:Y:S01]  /*3760*/  MUFU.EX2 R44, R44 ;  /* 0x0000002c002c7308 */ /* 0x000e620000000800 */
[----:B------:R-:W-:Y:S02]  /*3770*/  IMAD.SHL.U32 R7, R7, 0x800000, RZ ;  /* 0x0080000007077824 */ /* 0x000fe400078e00ff */
[----:B------:R-:W-:Y:S01]  /*3780*/  FADD R13, R15, -12583039 ;  /* 0xcb40007f0f0d7421 */ /* 0x000fe20000000000 */
[----:B------:R-:W-:Y:S01]  /*3790*/  FFMA R17, R46, 1.4426950216293334961, -R17 ;  /* 0x3fb8aa3b2e117823 */ /* 0x000fe20000000811 */
[----:B0-----:R-:W-:Y:S02]  /*37a0*/  FMUL R6, R6, R21 ;  /* 0x0000001506067220 */ /* 0x001fe40000400000 */
[----:B------:R-:W-:Y:S01]  /*37b0*/  FFMA R13, R48, 1.4426950216293334961, -R13 ;  /* 0x3fb8aa3b300d7823 */ /* 0x000fe2000000080d */
[----:B------:R-:W-:-:S03]  /*37c0*/  FFMA R46, R46, 1.925963033500011079e-08, R17 ;  /* 0x32a570602e2e7823 */ /* 0x000fc60000000011 */
[----:B------:R-:W-:Y:S02]  /*37d0*/  FFMA R48, R48, 1.925963033500011079e-08, R13 ;  /* 0x32a5706030307823 */ /* 0x000fe4000000000d */
[----:B------:R-:W0:Y:S01]  /*37e0*/  MUFU.EX2 R13, R42 ;  /* 0x0000002a000d7308 */ /* 0x000e220000000800 */
[----:B-1----:R-:W-:-:S07]  /*37f0*/  FMUL R9, R9, R44 ;  /* 0x0000002c09097220 */ /* 0x002fce0000400000 */
[----:B------:R-:W-:Y:S08]  /*3800*/  MUFU.EX2 R17, R48 ;  /* 0x0000003000117308 */ /* 0x000ff00000000800 */
[----:B------:R-:W1:Y:S01]  /*3810*/  MUFU.EX2 R46, R46 ;  /* 0x0000002e002e7308 */ /* 0x000e620000000800 */
[----:B0-----:R-:W-:Y:S01]  /*3820*/  FMUL R10, R10, R13 ;  /* 0x0000000d0a0a7220 */ /* 0x001fe20000400000 */
[----:B------:R-:W-:-:S04]  /*3830*/  FFMA.SAT R13, R8, R11, 0.5 ;  /* 0x3f000000080d7423 */ /* 0x000fc8000000200b */
[----:B------:R-:W-:-:S04]  /*3840*/  FFMA.RM R19, R13, R12, 12582913 ;  /* 0x4b4000010d137423 */ /* 0x000fc8000000400c */
[----:B------:R-:W-:-:S04]  /*3850*/  FADD R13, R19, -12583039 ;  /* 0xcb40007f130d7421 */ /* 0x000fc80000000000 */
[----:B------:R-:W-:Y:S01]  /*3860*/  FFMA R13, R8, 1.4426950216293334961, -R13 ;  /* 0x3fb8aa3b080d7823 */ /* 0x000fe2000000080d */
[----:B-1----:R-:W-:-:S03]  /*3870*/  FMUL R7, R7, R46 ;  /* 0x0000002e07077220 */ /* 0x002fc60000400000 */
[----:B------:R-:W-:Y:S01]  /*3880*/  FFMA R21, R8, 1.925963033500011079e-08, R13 ;  /* 0x32a5706008157823 */ /* 0x000fe2000000000d */
[----:B------:R-:W-:Y:S01]  /*3890*/  SHF.L.U32 R8, R15, 0x17, RZ ;  /* 0x000000170f087819 */ /* 0x000fe200000006ff */
[-C--:B------:R-:W-:Y:S01]  /*38a0*/  FFMA.SAT R15, R52, R11.reuse, 0.5 ;  /* 0x3f000000340f7423 */ /* 0x080fe2000000200b */
[----:B------:R-:W-:Y:S01]  /*38b0*/  FFMA.SAT R13, R50, R11, 0.5 ;  /* 0x3f000000320d7423 */ /* 0x000fe2000000200b */
[----:B------:R-:W0:Y:S02]  /*38c0*/  MUFU.EX2 R26, R21 ;  /* 0x00000015001a7308 */ /* 0x000e240000000800 */
[-C--:B------:R-:W-:Y:S01]  /*38d0*/  FFMA.RM R25, R15, R12.reuse, 12582913 ;  /* 0x4b4000010f197423 */ /* 0x080fe2000000400c */
[----:B------:R-:W-:Y:S01]  /*38e0*/  FFMA.RM R13, R13, R12, 12582913 ;  /* 0x4b4000010d0d7423 */ /* 0x000fe2000000400c */
[----:B------:R-:W-:Y:S01]  /*38f0*/  FMUL R8, R8, R17 ;  /* 0x0000001108087220 */ /* 0x000fe20000400000 */
[----:B------:R-:W-:Y:S01]  /*3900*/  SHF.L.U32 R17, R19, 0x17, RZ ;  /* 0x0000001713117819 */ /* 0x000fe200000006ff */
[----:B------:R-:W-:Y:S01]  /*3910*/  FADD R15, R25, -12583039 ;  /* 0xcb40007f190f7421 */ /* 0x000fe20000000000 */
[----:B------:R-:W-:-:S03]  /*3920*/  FADD R23, R13, -12583039 ;  /* 0xcb40007f0d177421 */ /* 0x000fc60000000000 */
[----:B------:R-:W-:Y:S01]  /*3930*/  FFMA R15, R52, 1.4426950216293334961, -R15 ;  /* 0x3fb8aa3b340f7823 */ /* 0x000fe2000000080f */
[----:B------:R-:W-:-:S03]  /*3940*/  FFMA R23, R50, 1.4426950216293334961, -R23 ;  /* 0x3fb8aa3b32177823 */ /* 0x000fc60000000817 */
[----:B------:R-:W-:Y:S01]  /*3950*/  FFMA R52, R52, 1.925963033500011079e-08, R15 ;  /* 0x32a5706034347823 */ /* 0x000fe2000000000f */
[----:B------:R-:W-:Y:S01]  /*3960*/  FFMA.SAT R15, R54, R11, 0.5 ;  /* 0x3f000000360f7423 */ /* 0x000fe2000000200b */
[----:B------:R-:W-:Y:S01]  /*3970*/  FFMA R23, R50, 1.925963033500011079e-08, R23 ;  /* 0x32a5706032177823 */ /* 0x000fe20000000017 */
[----:B0-----:R-:W-:Y:S02]  /*3980*/  FMUL R17, R17, R26 ;  /* 0x0000001a11117220 */ /* 0x001fe40000400000 */
        /* <DEDUP_REMOVED lines=16> */
[----:B------:R-:W-:Y:S02]  /*3a90*/  IMAD.SHL.U32 R19, R25, 0x800000, RZ ;  /* 0x0080000019137824 */ /* 0x000fe400078e00ff */
[----:B0-----:R-:W-:Y:S01]  /*3aa0*/  FMUL R18, R18, R23 ;  /* 0x0000001712127220 */ /* 0x001fe20000400000 */
[----:B------:R-:W-:Y:S01]  /*3ab0*/  FFMA.SAT R23, R30, R11, 0.5 ;  /* 0x3f0000001e177423 */ /* 0x000fe2000000200b */
[----:B------:R-:W-:Y:S01]  /*3ac0*/  FADD R21, R13, -12583039 ;  /* 0xcb40007f0d157421 */ /* 0x000fe20000000000 */
[----:B------:R-:W-:Y:S01]  /*3ad0*/  MUFU.EX2 R26, R26 ;  /* 0x0000001a001a7308 */ /* 0x000fe20000000800 */
[----:B------:R-:W-:Y:S01]  /*3ae0*/  FMUL R19, R19, R52 ;  /* 0x0000003413137220 */ /* 0x000fe20000400000 */
[----:B------:R-:W-:Y:S01]  /*3af0*/  FFMA.RM R23, R23, R12, 12582913 ;  /* 0x4b40000117177423 */ /* 0x000fe2000000400c */
[----:B------:R-:W-:-:S03]  /*3b00*/  FFMA R21, R56, 1.4426950216293334961, -R21 ;  /* 0x3fb8aa3b38157823 */ /* 0x000fc60000000815 */
[C---:B------:R-:W-:Y:S01]  /*3b10*/  FADD R25, R23.reuse, -12583039 ;  /* 0xcb40007f17197421 */ /* 0x040fe20000000000 */
[----:B------:R-:W-:Y:S01]  /*3b20*/  FFMA R56, R56, 1.925963033500011079e-08, R21 ;  /* 0x32a5706038387823 */ /* 0x000fe20000000015 */
[----:B------:R-:W-:Y:S01]  /*3b30*/  SHF.L.U32 R23, R23, 0x17, RZ ;  /* 0x0000001717177819 */ /* 0x000fe200000006ff */
[----:B------:R-:W0:Y:S01]  /*3b40*/  MUFU.EX2 R21, R54 ;  /* 0x0000003600157308 */ /* 0x000e220000000800 */
        /* <DEDUP_REMOVED lines=9> */
[----:B------:R-:W-:Y:S01]  /*3be0*/  FFMA.SAT R21, R14, R11, 0.5 ;  /* 0x3f0000000e157423 */ /* 0x000fe2000000200b */
[----:B-1----:R-:W-:-:S03]  /*3bf0*/  FMUL R23, R23, R30 ;  /* 0x0000001e17177220 */ /* 0x002fc60000400000 */
[-C--:B------:R-:W-:Y:S01]  /*3c00*/  FFMA.RM R11, R21, R12.reuse, 12582913 ;  /* 0x4b400001150b7423 */ /* 0x080fe2000000400c */
[----:B------:R-:W-:Y:S02]  /*3c10*/  FFMA.RM R12, R27, R12, 12582913 ;  /* 0x4b4000011b0c7423 */ /* 0x000fe4000000400c */
[----:B------:R-:W0:Y:S01]  /*3c20*/  MUFU.EX2 R27, R56 ;  /* 0x00000038001b7308 */ /* 0x000e220000000800 */
[----:B------:R-:W-:-:S04]  /*3c30*/  FADD R21, R11, -12583039 ;  /* 0xcb40007f0b157421 */ /* 0x000fc80000000000 */
[----:B------:R-:W-:-:S04]  /*3c40*/  FFMA R21, R14, 1.4426950216293334961, -R21 ;  /* 0x3fb8aa3b0e157823 */ /* 0x000fc80000000815 */
[----:B------:R-:W-:Y:S01]  /*3c50*/  FFMA R31, R14, 1.925963033500011079e-08, R21 ;  /* 0x32a570600e1f7823 */ /* 0x000fe20000000015 */
[C---:B------:R-:W-:Y:S01]  /*3c60*/  FADD R21, R12.reuse, -12583039 ;  /* 0xcb40007f0c157421 */ /* 0x040fe20000000000 */
[----:B------:R-:W-:Y:S01]  /*3c70*/  FADD R14, RZ, R16 ;  /* 0x00000010ff0e7221 */ /* 0x000fe20000000000 */
[----:B------:R-:W-:Y:S02]  /*3c80*/  SHF.L.U32 R12, R12, 0x17, RZ ;  /* 0x000000170c0c7819 */ /* 0x000fe400000006ff */
[C---:B------:R-:W-:Y:S01]  /*3c90*/  FFMA R21, R22.reuse, 1.4426950216293334961, -R21 ;  /* 0x3fb8aa3b16157823 */ /* 0x040fe20000000815 */
[----:B------:R-:W1:Y:S03]  /*3ca0*/  MUFU.EX2 R31, R31 ;  /* 0x0000001f001f7308 */ /* 0x000e660000000800 */
[----:B------:R-:W-:Y:S01]  /*3cb0*/  FFMA R32, R22, 1.925963033500011079e-08, R21 ;  /* 0x32a5706016207823 */ /* 0x000fe20000000015 */
[----:B------:R-:W-:Y:S01]  /*3cc0*/  FADD R21, R14, R5 ;  /* 0x000000050e157221 */ /* 0x000fe20000000000 */
[----:B------:R-:W-:-:S03]  /*3cd0*/  IMAD.SHL.U32 R22, R13, 0x800000, RZ ;  /* 0x008000000d167824 */ /* 0x000fc600078e00ff */
[----:B------:R-:W-:Y:S01]  /*3ce0*/  FADD R14, R21, R4 ;  /* 0x00000004150e7221 */ /* 0x000fe20000000000 */
[----:B0-----:R-:W-:Y:S02]  /*3cf0*/  FMUL R22, R22, R27 ;  /* 0x0000001b16167220 */ /* 0x001fe40000400000 */
[----:B------:R-:W0:Y:S01]  /*3d00*/  MUFU.EX2 R27, R32 ;  /* 0x00000020001b7308 */ /* 0x000e220000000800 */
        /* <DEDUP_REMOVED lines=8> */
[----:B------:R-:W-:Y:S01]  /*3d90*/  IMAD.SHL.U32 R26, R11, 0x800000, RZ ;  /* 0x008000000b1a7824 */ /* 0x000fe200078e00ff */
[----:B------:R2:W3:Y:S01]  /*3da0*/  MUFU.EX2 R15, R24 ;  /* 0x00000018000f7308 */ /* 0x0004e20000000800 */
[----:B------:R-:W-:Y:S02]  /*3db0*/  FADD R14, R14, R7 ;  /* 0x000000070e0e7221 */ /* 0x000fe40000000000 */
[----:B-1----:R-:W-:Y:S02]  /*3dc0*/  FMUL R26, R26, R31 ;  /* 0x0000001f1a1a7220 */ /* 0x002fe40000400000 */
[----:B------:R-:W-:-:S04]  /*3dd0*/  FADD R13, R14, R17 ;  /* 0x000000110e0d7221 */ /* 0x000fc80000000000 */
[----:B------:R-:W-:Y:S01]  /*3de0*/  FADD R14, R13, R18 ;  /* 0x000000120d0e7221 */ /* 0x000fe20000000000 */
[----:B--2---:R-:W-:Y:S01]  /*3df0*/  SHF.L.U32 R24, R25, 0x17, RZ ;  /* 0x0000001719187819 */ /* 0x004fe200000006ff */
[----:B0-----:R-:W-:Y:S02]  /*3e00*/  FMUL R25, R12, R27 ;  /* 0x0000001b0c197220 */ /* 0x001fe40000400000 */
        /* <DEDUP_REMOVED lines=18> */
.L_x_22159:
        /* <DEDUP_REMOVED lines=12> */
[----:B0-----:R-:W-:Y:S05]  /*3ff0*/  CALL.REL.NOINC `($__internal_341_$__cuda_sm3x_div_rn_noftz_f32_slowpath) ;  /* 0x0000002800007944 */ /* 0x001fea0003c00000 */
[----:B------:R-:W-:-:S07]  /*4000*/  IMAD.MOV.U32 R14, RZ, RZ, R11 ;  /* 0x000000ffff0e7224 */ /* 0x000fce00078e000b */
.L_x_22106:
[----:B------:R-:W-:Y:S05]  /*4010*/  BSYNC.RECONVERGENT B3 ;  /* 0x0000000000037941 */ /* 0x000fea0003800200 */
.L_x_22105:
        /* <DEDUP_REMOVED lines=12> */
[----:B0-----:R-:W-:Y:S05]  /*40e0*/  CALL.REL.NOINC `($__internal_341_$__cuda_sm3x_div_rn_noftz_f32_slowpath) ;  /* 0x0000002400c47944 */ /* 0x001fea0003c00000 */
[----:B------:R-:W-:-:S07]  /*40f0*/  IMAD.MOV.U32 R15, RZ, RZ, R11 ;  /* 0x000000ffff0f7224 */ /* 0x000fce00078e000b */
.L_x_22108:
[----:B------:R-:W-:Y:S05]  /*4100*/  BSYNC.RECONVERGENT B3 ;  /* 0x0000000000037941 */ /* 0x000fea0003800200 */
.L_x_22107:
        /* <DEDUP_REMOVED lines=14> */
.L_x_22110:
[----:B------:R-:W-:Y:S05]  /*41f0*/  BSYNC.RECONVERGENT B3 ;  /* 0x0000000000037941 */ /* 0x000fea0003800200 */
.L_x_22109:
        /* <DEDUP_REMOVED lines=14> */
.L_x_22112:
[----:B------:R-:W-:Y:S05]  /*42e0*/  BSYNC.RECONVERGENT B3 ;  /* 0x0000000000037941 */ /* 0x000fea0003800200 */
.L_x_22111:
        /* <DEDUP_REMOVED lines=14> */
.L_x_22114:
[----:B------:R-:W-:Y:S05]  /*43d0*/  BSYNC.RECONVERGENT B3 ;  /* 0x0000000000037941 */ /* 0x000fea0003800200 */
.L_x_22113:
        /* <DEDUP_REMOVED lines=14> */
.L_x_22116:
[----:B------:R-:W-:Y:S05]  /*44c0*/  BSYNC.RECONVERGENT B3 ;  /* 0x0000000000037941 */ /* 0x000fea0003800200 */
.L_x_22115:
        /* <DEDUP_REMOVED lines=14> */
.L_x_22118:
[----:B------:R-:W-:Y:S05]  /*45b0*/  BSYNC.RECONVERGENT B3 ;  /* 0x0000000000037941 */ /* 0x000fea0003800200 */
.L_x_22117:
        /* <DEDUP_REMOVED lines=14> */
.L_x_22120:
[----:B------:R-:W-:Y:S05]  /*46a0*/  BSYNC.RECONVERGENT B3 ;  /* 0x0000000000037941 */ /* 0x000fea0003800200 */
.L_x_22119:
        /* <DEDUP_REMOVED lines=14> */
.L_x_22122:
[----:B------:R-:W-:Y:S05]  /*4790*/  BSYNC.RECONVERGENT B3 ;  /* 0x0000000000037941 */ /* 0x000fea0003800200 */
.L_x_22121:
        /* <DEDUP_REMOVED lines=14> */
.L_x_22124:
[----:B------:R-:W-:Y:S05]  /*4880*/  BSYNC.RECONVERGENT B3 ;  /* 0x0000000000037941 */ /* 0x000fea0003800200 */
.L_x_22123:
        /* <DEDUP_REMOVED lines=14> */
.L_x_22126:
[----:B------:R-:W-:Y:S05]  /*4970*/  BSYNC.RECONVERGENT B3 ;  /* 0x0000000000037941 */ /* 0x000fea0003800200 */
.L_x_22125:
        /* <DEDUP_REMOVED lines=14> */
.L_x_22128:
[----:B------:R-:W-:Y:S05]  /*4a60*/  BSYNC.RECONVERGENT B3 ;  /* 0x0000000000037941 */ /* 0x000fea0003800200 */
.L_x_22127:
        /* <DEDUP_REMOVED lines=14> */
.L_x_22130:
[----:B------:R-:W-:Y:S05]  /*4b50*/  BSYNC.RECONVERGENT B3 ;  /* 0x0000000000037941 */ /* 0x000fea0003800200 */
.L_x_22129:
        /* <DEDUP_REMOVED lines=14> */
.L_x_22132:
[----:B------:R-:W-:Y:S05]  /*4c40*/  BSYNC.RECONVERGENT B3 ;  /* 0x0000000000037941 */ /* 0x000fea0003800200 */
.L_x_22131:
        /* <DEDUP_REMOVED lines=14> */
.L_x_22134:
[----:B------:R-:W-:Y:S05]  /*4d30*/  BSYNC.RECONVERGENT B3 ;  /* 0x0000000000037941 */ /* 0x000fea0003800200 */
.L_x_22133:
        /* <DEDUP_REMOVED lines=14> */
.L_x_22136:
[----:B------:R-:W-:Y:S05]  /*4e20*/  BSYNC.RECONVERGENT B3 ;  /* 0x0000000000037941 */ /* 0x000fea0003800200 */
.L_x_22135:
        /* <DEDUP_REMOVED lines=14> */
.L_x_22138:
[----:B------:R-:W-:Y:S05]  /*4f10*/  BSYNC.RECONVERGENT B3 ;  /* 0x0000000000037941 */ /* 0x000fea0003800200 */
.L_x_22137:
        /* <DEDUP_REMOVED lines=14> */
.L_x_22140:
[----:B------:R-:W-:Y:S05]  /*5000*/  BSYNC.RECONVERGENT B3 ;  /* 0x0000000000037941 */ /* 0x000fea0003800200 */
.L_x_22139:
        /* <DEDUP_REMOVED lines=14> */
.L_x_22142:
[----:B------:R-:W-:Y:S05]  /*50f0*/  BSYNC.RECONVERGENT B3 ;  /* 0x0000000000037941 */ /* 0x000fea0003800200 */
.L_x_22141:
        /* <DEDUP_REMOVED lines=14> */
.L_x_22144:
[----:B------:R-:W-:Y:S05]  /*51e0*/  BSYNC.RECONVERGENT B3 ;  /* 0x0000000000037941 */ /* 0x000fea0003800200 */
.L_x_22143:
        /* <DEDUP_REMOVED lines=13> */
.L_x_22146:
[----:B------:R-:W-:Y:S05]  /*52c0*/  BSYNC.RECONVERGENT B3 ;  /* 0x0000000000037941 */ /* 0x000fea0003800200 */
.L_x_22145:
        /* <DEDUP_REMOVED lines=61> */
.L_x_22103:
[----:B------:R-:W-:Y:S05]  /*56a0*/  EXIT ;  /* 0x000000000000794d */ /* 0x000fea0003800000 */
.L_x_22104:
[----:B------:R-:W-:Y:S01]  /*56b0*/  BSSY B1, `(.L_x_22148) ;  /* 0x0000007000017945 */ /* 0x000fe20003800000 */
[----:B------:R-:W-:Y:S01]  /*56c0*/  IMAD.MOV.U32 R12, RZ, RZ, 0x10 ;  /* 0x00000010ff0c7424 */ /* 0x000fe200078e00ff */
[----:B------:R-:W-:Y:S02]  /*56d0*/  MOV R11, 0x1f ;  /* 0x0000001f000b7802 */ /* 0x000fe40000000f00 */
[----:B------:R-:W-:-:S07]  /*56e0*/  MOV R15, 0xffffffff ;  /* 0xffffffff000f7802 */ /* 0x000fce0000000f00 */
[----:B------:R-:W-:Y:S05]  /*56f0*/  WARPSYNC.COLLECTIVE R15, `(.L_x_22149) ;  /* 0x000000000f087348 */ /* 0x000fea0003c00000 */
[----:B------:R0:W1:Y:S02]  /*5700*/  SHFL.BFLY P6, R14, R13, R12, R11 ;  /* 0x0c00000c0d0e7389 */ /* 0x00006400000c000b */
[----:B01----:R-:W-:Y:S05]  /*5710*/  ENDCOLLECTIVE ;  /* 0x000000000000791b */ /* 0x003fea0003800000 */
.L_x_22149:
[----:B------:R-:W-:Y:S05]  /*5720*/  BSYNC B1 ;  /* 0x0000000000017941 */ /* 0x000fea0003800000 */
.L_x_22148:
[----:B------:R-:W-:Y:S01]  /*5730*/  HFMA2 R11, -RZ, RZ, 0, 1.847743988037109375e-06 ;  /* 0x0000001fff0b7431 */ /* 0x000fe200000001ff */
[----:B------:R-:W-:Y:S01]  /*5740*/  FMNMX R13, R13, R14, !PT ;  /* 0x0000000e0d0d7209 */ /* 0x000fe20007800000 */
[----:B------:R-:W-:Y:S01]  /*5750*/  IMAD.MOV.U32 R12, RZ, RZ, 0x8 ;  /* 0x00000008ff0c7424 */ /* 0x000fe200078e00ff */
[----:B------:R-:W-:-:S07]  /*5760*/  MOV R15, 0xffffffff ;  /* 0xffffffff000f7802 */ /* 0x000fce0000000f00 */
[----:B------:R-:W-:Y:S05]  /*5770*/  WARPSYNC.COLLECTIVE R15, `(.L_x_22150) ;  /* 0x000000000f087348 */ /* 0x000fea0003c00000 */
[----:B------:R0:W1:Y:S02]  /*5780*/  SHFL.BFLY P6, R14, R13, R12, R11 ;  /* 0x0c00000c0d0e7389 */ /* 0x00006400000c000b */
[----:B01----:R-:W-:Y:S05]  /*5790*/  ENDCOLLECTIVE ;  /* 0x000000000000791b */ /* 0x003fea0003800000 */
.L_x_22150:
[----:B------:R-:W-:Y:S01]  /*57a0*/  HFMA2 R12, -RZ, RZ, 0, 2.384185791015625e-07 ;  /* 0x00000004ff0c7431 */ /* 0x000fe200000001ff */
[----:B------:R-:W-:-:S05]  /*57b0*/  FMNMX R0, R13, R14, !PT ;  /* 0x0000000e0d007209 */ /* 0x000fca0007800000 */
[----:B------:R-:W-:-:S07]  /*57c0*/  IMAD.MOV.U32 R13, RZ, RZ, R0 ;  /* 0x000000ffff0d7224 */ /* 0x000fce00078e0000 */
[----:B------:R-:W-:Y:S05]  /*57d0*/  WARPSYNC.COLLECTIVE R15, `(.L_x_22151) ;  /* 0x000000000f087348 */ /* 0x000fea0003c00000 */
[----:B------:R0:W1:Y:S02]  /*57e0*/  SHFL.BFLY P6, R14, R13, R12, R11 ;  /* 0x0c00000c0d0e7389 */ /* 0x00006400000c000b */
[----:B01----:R-:W-:Y:S05]  /*57f0*/  ENDCOLLECTIVE ;  /* 0x000000000000791b */ /* 0x003fea0003800000 */
.L_x_22151:
[----:B------:R-:W-:Y:S01]  /*5800*/  IMAD.MOV.U32 R12, RZ, RZ, 0x2 ;  /* 0x00000002ff0c7424 */ /* 0x000fe200078e00ff */
[----:B------:R-:W-:-:S04]  /*5810*/  FMNMX R2, R0, R14, !PT ;  /* 0x0000000e00027209 */ /* 0x000fc80007800000 */
[----:B------:R-:W-:-:S07]  /*5820*/  MOV R13, R2 ;  /* 0x00000002000d7202 */ /* 0x000fce0000000f00 */
[----:B------:R-:W-:Y:S05]  /*5830*/  WARPSYNC.COLLECTIVE R15, `(.L_x_22152) ;  /* 0x000000000f087348 */ /* 0x000fea0003c00000 */
[----:B------:R0:W1:Y:S02]  /*5840*/  SHFL.BFLY P6, R14, R13, R12, R11 ;  /* 0x0c00000c0d0e7389 */ /* 0x00006400000c000b */
[----:B01----:R-:W-:Y:S05]  /*5850*/  ENDCOLLECTIVE ;  /* 0x000000000000791b */ /* 0x003fea0003800000 */
.L_x_22152:
[----:B------:R-:W-:Y:S01]  /*5860*/  HFMA2 R12, -RZ, RZ, 0, 5.9604644775390625e-08 ;  /* 0x00000001ff0c7431 */ /* 0x000fe200000001ff */
[----:B------:R-:W-:-:S04]  /*5870*/  FMNMX R3, R2, R14, !PT ;  /* 0x0000000e02037209 */ /* 0x000fc80007800000 */
[----:B------:R-:W-:-:S07]  /*5880*/  MOV R13, R3 ;  /* 0x00000003000d7202 */ /* 0x000fce0000000f00 */
[----:B------:R-:W-:Y:S05]  /*5890*/  WARPSYNC.COLLECTIVE R15, `(.L_x_22153) ;  /* 0x000000000f087348 */ /* 0x000fea0003c00000 */
[----:B------:R0:W1:Y:S02]  /*58a0*/  SHFL.BFLY P6, R14, R13, R12, R11 ;  /* 0x0c00000c0d0e7389 */ /* 0x00006400000c000b */
[----:B01----:R-:W-:Y:S05]  /*58b0*/  ENDCOLLECTIVE ;  /* 0x000000000000791b */ /* 0x003fea0003800000 */
.L_x_22153:
        /* <DEDUP_REMOVED lines=189> */
[----:B------:R-:W-:-:S05]  /*6490*/  FFMA R15, R12, 1.925963033500011079e-08, R11 ;  /* 0x32a570600c0f7823 */ /* 0x000fca000000000b */
[----:B------:R0:W1:Y:S02]  /*64a0*/  MUFU.EX2 R12, R15 ;  /* 0x0000000f000c7308 */ /* 0x0000640000000800 */
[----:B0-----:R-:W-:Y:S01]  /*64b0*/  MOV R15, 0xffffffff ;  /* 0xffffffff000f7802 */ /* 0x001fe20000000f00 */
        /* <DEDUP_REMOVED lines=27> */
.L_x_22154:
[----:B------:R-:W-:Y:S02]  /*6670*/  IMAD.MOV.U32 R12, RZ, RZ, 0x8 ;  /* 0x00000008ff0c7424 */ /* 0x000fe400078e00ff */
[----:B------:R-:W-:-:S05]  /*6680*/  FADD R27, R13, R14 ;  /* 0x0000000e0d1b7221 */ /* 0x000fca0000000000 */
[----:B------:R-:W-:-:S07]  /*6690*/  MOV R13, R27 ;  /* 0x0000001b000d7202 */ /* 0x000fce0000000f00 */
[----:B------:R-:W-:Y:S05]  /*66a0*/  WARPSYNC.COLLECTIVE R15, `(.L_x_22155) ;  /* 0x000000000f087348 */ /* 0x000fea0003c00000 */
[----:B------:R0:W1:Y:S02]  /*66b0*/  SHFL.BFLY P6, R14, R13, R12, R11 ;  /* 0x0c00000c0d0e7389 */ /* 0x00006400000c000b */
[----:B01----:R-:W-:Y:S05]  /*66c0*/  ENDCOLLECTIVE ;  /* 0x000000000000791b */ /* 0x003fea0003800000 */
.L_x_22155:
[----:B------:R-:W-:Y:S02]  /*66d0*/  HFMA2 R12, -RZ, RZ, 0, 2.384185791015625e-07 ;  /* 0x00000004ff0c7431 */ /* 0x000fe400000001ff */
[----:B------:R-:W-:-:S05]  /*66e0*/  FADD R30, R27, R14 ;  /* 0x0000000e1b1e7221 */ /* 0x000fca0000000000 */
[----:B------:R-:W-:-:S07]  /*66f0*/  MOV R13, R30 ;  /* 0x0000001e000d7202 */ /* 0x000fce0000000f00 */
[----:B------:R-:W-:Y:S05]  /*6700*/  WARPSYNC.COLLECTIVE R15, `(.L_x_22156) ;  /* 0x000000000f087348 */ /* 0x000fea0003c00000 */
[----:B------:R0:W1:Y:S02]  /*6710*/  SHFL.BFLY P6, R14, R13, R12, R11 ;  /* 0x0c00000c0d0e7389 */ /* 0x00006400000c000b */
[----:B01----:R-:W-:Y:S05]  /*6720*/  ENDCOLLECTIVE ;  /* 0x000000000000791b */ /* 0x003fea0003800000 */
.L_x_22156:
[----:B------:R-:W-:Y:S01]  /*6730*/  MOV R12, 0x2 ;  /* 0x00000002000c7802 */ /* 0x000fe20000000f00 */
[----:B------:R-:W-:-:S04]  /*6740*/  FADD R31, R30, R14 ;  /* 0x0000000e1e1f7221 */ /* 0x000fc80000000000 */
[----:B------:R-:W-:-:S07]  /*6750*/  IMAD.MOV.U32 R13, RZ, RZ, R31 ;  /* 0x000000ffff0d7224 */ /* 0x000fce00078e001f */
[----:B------:R-:W-:Y:S05]  /*6760*/  WARPSYNC.COLLECTIVE R15, `(.L_x_22157) ;  /* 0x000000000f087348 */ /* 0x000fea0003c00000 */
[----:B------:R0:W1:Y:S02]  /*6770*/  SHFL.BFLY P6, R14, R13, R12, R11 ;  /* 0x0c00000c0d0e7389 */ /* 0x00006400000c000b */
[----:B01----:R-:W-:Y:S05]  /*6780*/  ENDCOLLECTIVE ;  /* 0x000000000000791b */ /* 0x003fea0003800000 */
.L_x_22157:
[----:B------:R-:W-:Y:S02]  /*6790*/  IMAD.MOV.U32 R12, RZ, RZ, 0x1 ;  /* 0x00000001ff0c7424 */ /* 0x000fe400078e00ff */
[----:B------:R-:W-:-:S05]  /*67a0*/  FADD R32, R31, R14 ;  /* 0x0000000e1f207221 */ /* 0x000fca0000000000 */
[----:B------:R-:W-:-:S07]  /*67b0*/  MOV R13, R32 ;  /* 0x00000020000d7202 */ /* 0x000fce0000000f00 */
[----:B------:R-:W-:Y:S05]  /*67c0*/  WARPSYNC.COLLECTIVE R15, `(.L_x_22158) ;  /* 0x000000000f087348 */ /* 0x000fea0003c00000 */
[----:B------:R0:W1:Y:S02]  /*67d0*/  SHFL.BFLY P6, R14, R13, R12, R11 ;  /* 0x0c00000c0d0e7389 */ /* 0x00006400000c000b */
[----:B01----:R-:W-:Y:S05]  /*67e0*/  ENDCOLLECTIVE ;  /* 0x000000000000791b */ /* 0x003fea0003800000 */
.L_x_22158:
[----:B------:R-:W-:Y:S05]  /*67f0*/  BRA `(.L_x_22159) ;  /* 0xffffffd400cc7947 */ /* 0x000fea000383ffff */
        .weak           $__internal_341_$__cuda_sm3x_div_rn_noftz_f32_slowpath
        .type           $__internal_341_$__cuda_sm3x_div_rn_noftz_f32_slowpath,@function
        .size           $__internal_341_$__cuda_sm3x_div_rn_noftz_f32_slowpath,(.L_x_37718 - $__internal_341_$__cuda_sm3x_div_rn_noftz_f32_slowpath)
$__internal_341_$__cuda_sm3x_div_rn_noftz_f32_slowpath:
        /* <DEDUP_REMOVED lines=35> */
.L_x_22161:
        /* <DEDUP_REMOVED lines=51> */
.L_x_22168:
[----:B------:R-:W-:-:S04]  /*6d60*/  LOP3.LUT R11, R11, 0x80000000, RZ, 0xc0, !PT ;  /* 0x800000000b0b7812 */ /* 0x000fc800078ec0ff */
[----:B------:R-:W-:Y:S01]  /*6d70*/  LOP3.LUT R11, R11, 0x7f800000, RZ, 0xfc, !PT ;  /* 0x7f8000000b0b7812 */ /* 0x000fe200078efcff */
[----:B------:R-:W-:Y:S06]  /*6d80*/  BRA `(.L_x_22169) ;  /* 0x0000000000047947 */ /* 0x000fec0003800000 */
.L_x_22167:
[----:B------:R-:W-:-:S07]  /*6d90*/  LEA R11, R40, R11, 0x17 ;  /* 0x0000000b280b7211 */ /* 0x000fce00078eb8ff */
.L_x_22169:
[----:B------:R-:W-:Y:S05]  /*6da0*/  BSYNC.RECONVERGENT B2 ;  /* 0x0000000000027941 */ /* 0x000fea0003800200 */
.L_x_22166:
[----:B------:R-:W-:Y:S05]  /*6db0*/  BRA `(.L_x_22170) ;  /* 0x0000000000207947 */ /* 0x000fea0003800000 */
.L_x_22165:
[----:B------:R-:W-:-:S04]  /*6dc0*/  LOP3.LUT R11, R11, 0x80000000, R31, 0x48, !PT ;  /* 0x800000000b0b7812 */ /* 0x000fc800078e481f */
[----:B------:R-:W-:Y:S01]  /*6dd0*/  LOP3.LUT R11, R11, 0x7f800000, RZ, 0xfc, !PT ;  /* 0x7f8000000b0b7812 */ /* 0x000fe200078efcff */
[----:B------:R-:W-:Y:S06]  /*6de0*/  BRA `(.L_x_22170) ;  /* 0x0000000000147947 */ /* 0x000fec0003800000 */
.L_x_22164:
[----:B------:R-:W-:Y:S01]  /*6df0*/  LOP3.LUT R11, R11, 0x80000000, R31, 0x48, !PT ;  /* 0x800000000b0b7812 */ /* 0x000fe200078e481f */
[----:B------:R-:W-:Y:S06]  /*6e00*/  BRA `(.L_x_22170) ;  /* 0x00000000000c7947 */ /* 0x000fec0003800000 */
.L_x_22163:
[----:B------:R-:W0:Y:S01]  /*6e10*/  MUFU.RSQ R11, -QNAN ;  /* 0xffc00000000b7908 */ /* 0x000e220000001400 */
[----:B------:R-:W-:Y:S05]  /*6e20*/  BRA `(.L_x_22170) ;  /* 0x0000000000047947 */ /* 0x000fea0003800000 */
.L_x_22162:
[----:B------:R-:W-:-:S07]  /*6e30*/  FADD.FTZ R11, R16, R11 ;  /* 0x0000000b100b7221 */ /* 0x000fce0000010000 */
.L_x_22170:
[----:B------:R-:W-:Y:S05]  /*6e40*/  BSYNC.RECONVERGENT B1 ;  /* 0x0000000000017941 */ /* 0x000fea0003800200 */
.L_x_22160:
[----:B------:R-:W-:-:S04]  /*6e50*/  HFMA2 R13, -RZ, RZ, 0, 0 ;  /* 0x00000000ff0d7431 */ /* 0x000fc800000001ff */
[----:B0-----:R-:W-:Y:S05]  /*6e60*/  RET.REL.NODEC R12 `(_Z15SoftmaxWarpImplI22BroadcastScaleMaskLoadIffbLm2EiE11DirectStoreIffEfLi1ELi21ELi32ELi1ELb0EL9Algorithm0EEvT_T0_ll) ;  /* 0xffffff900c647950 */ /* 0x001fea0003c3ffff */
.L_x_22171:
        /* <DEDUP_REMOVED lines=9> */
.L_x_37718:


//--------------------- .text._Z15SoftmaxWarpImplI22BroadcastScaleMaskLoadIffbLm2EiE11DirectStoreIffEfLi1ELi20ELi32ELi1ELb1EL9Algorithm0EEvT_T0_ll --------------------------
	.section	.text._Z15SoftmaxWarpImplI22BroadcastScaleMaskLoadIffbLm2EiE11DirectStoreIffEfLi1ELi20ELi32ELi1ELb1EL9Algorithm0EEvT_T0_ll,"ax",@progbits
	.align	128
        .global         _Z15SoftmaxWarpImplI22BroadcastScaleMaskLoadIffbLm2EiE11DirectStoreIffEfLi1ELi20ELi32ELi1ELb1EL9Algorithm0EEvT_T0_ll
        .type           _Z15SoftmaxWarpImplI22BroadcastScaleMaskLoadIffbLm2EiE11DirectStoreIffEfLi1ELi20ELi32ELi1ELb1EL9Algorithm0EEvT_T0_ll,@function
        .size           _Z15SoftmaxWarpImplI22BroadcastScaleMaskLoadIffbLm2EiE11DirectStoreIffEfLi1ELi20ELi32ELi1ELb1EL9Algorithm0EEvT_T0_ll,(.L_x_37719 - _Z15SoftmaxWarpImplI22BroadcastScaleMaskLoadIffbLm2EiE11DirectStoreIffEfLi1ELi20ELi32ELi1ELb1EL9Algorithm0EEvT_T0_ll)
        .other          _Z15SoftmaxWarpImplI22BroadcastScaleMaskLoadIffbLm2EiE11DirectStoreIffEfLi1ELi20ELi32ELi1ELb1EL9Algorithm0EEvT_T0_ll,@"STO_CUDA_ENTRY STV_DEFAULT"
_Z15SoftmaxWarpImplI22BroadcastScaleMaskLoadIffbLm2EiE11DirectStoreIffEfLi1ELi20ELi32ELi1ELb1EL9Algorithm0EEvT_T0_ll:
.text._Z15SoftmaxWarpImplI22BroadcastScaleMaskLoadIffbLm2EiE11DirectStoreIffEfLi1ELi20ELi32ELi1ELb1EL9Algorithm0EEvT_T0_ll:
        /* <DEDUP_REMOVED lines=29> */
.L_x_22172:
        /* <DEDUP_REMOVED lines=31> */
.L_x_22255:
[----:B--2---:R-:W0:Y:S01]  /*03c0*/  LDC.64 R14, c[0x0][0x3f0] ;  /* 0x0000fc00ff0e7b82 */ /* 0x004e220000000a00 */
        /* <DEDUP_REMOVED lines=62> */
.L_x_22175:
[----:B------:R-:W-:Y:S05]  /*07b0*/  BSYNC.RECONVERGENT B1 ;  /* 0x0000000000017941 */ /* 0x000fea0003800200 */
.L_x_22174:
        /* <DEDUP_REMOVED lines=55> */
.L_x_22177:
[----:B------:R-:W-:Y:S05]  /*0b30*/  BSYNC.RECONVERGENT B1 ;  /* 0x0000000000017941 */ /* 0x000fea0003800200 */
.L_x_22176:
        /* <DEDUP_REMOVED lines=62> */
.L_x_22179:
[----:B------:R-:W-:Y:S05]  /*0f20*/  BSYNC.RECONVERGENT B1 ;  /* 0x0000000000017941 */ /* 0x000fea0003800200 */
.L_x_22178:
        /* <DEDUP_REMOVED lines=17> */
[----:B0-----:R-:W-:-:S06]  /*1040*/  VIADD R20, R12, 0xffffffe ;  /* 0x0ffffffe0c147836 */ /* 0x001fcc0000000000 */
[----:B------:R-:W0:Y:S02]  /*1050*/  F2I.FTZ.U32.TRUNC.NTZ R11, R20 ;  /* 0x00000014000b7305 */ /* 0x000e24000021f000 */
[----:B0-----:R-:W-:-:S05]  /*1060*/  IADD3 R49, PT, PT, RZ, -R11, RZ ;  /* 0x8000000bff317210 */ /* 0x001fca0007ffe0ff */
        /* <DEDUP_REMOVED lines=37> */
.L_x_22181:
[----:B------:R-:W-:Y:S05]  /*12c0*/  BSYNC.RECONVERGENT B1 ;  /* 0x0000000000017941 */ /* 0x000fea0003800200 */
.L_x_22180:
        /* <DEDUP_REMOVED lines=58> */
.L_x_22183:
[----:B------:R-:W-:Y:S05]  /*1670*/  BSYNC.RECONVERGENT B1 ;  /* 0x0000000000017941 */ /* 0x000fea0003800200 */
.L_x_22182:
        /* <DEDUP_REMOVED lines=56> */
.L_x_22185:
[----:B------:R-:W-:Y:S05]  /*1a00*/  BSYNC.RECONVERGENT B1 ;  /* 0x0000000000017941 */ /* 0x000fea0003800200 */
.L_x_22184:
        /* <DEDUP_REMOVED lines=58> */
.L_x_22187:
[----:B------:R-:W-:Y:S05]  /*1db0*/  BSYNC.RECONVERGENT B1 ;  /* 0x0000000000017941 */ /* 0x000fea0003800200 */
.L_x_22186:
        /* <DEDUP_REMOVED lines=56> */
.L_x_22189:
[----:B------:R-:W-:Y:S05]  /*2140*/  BSYNC.RECONVERGENT B1 ;  /* 0x0000000000017941 */ /* 0x000fea0003800200 */
.L_x_22188:
        /* <DEDUP_REMOVED lines=58> */
.L_x_22191:
[----:B------:R-:W-:Y:S05]  /*24f0*/  BSYNC.RECONVERGENT B1 ;  /* 0x0000000000017941 */ /* 0x000fea0003800200 */
.L_x_22190:
        /* <DEDUP_REMOVED lines=56> */
.L_x_22193:
[----:B------:R-:W-:Y:S05]  /*2880*/  BSYNC.RECONVERGENT B1 ;  /* 0x0000000000017941 */ /* 0x000fea0003800200 */
.L_x_22192:
        /* <DEDUP_REMOVED lines=58> */
.L_x_22195:
[----:B------:R-:W-:Y:S05]  /*2c30*/  BSYNC.RECONVERGENT B1 ;  /* 0x0000000000017941 */ /* 0x000fea0003800200 */
.L_x_22194:
        /* <DEDUP_REMOVED lines=56> */
.L_x_22197:
[----:B------:R-:W-:Y:S05]  /*2fc0*/  BSYNC.RECONVERGENT B1 ;  /* 0x0000000000017941 */ /* 0x000fea0003800200 */
.L_x_22196:
        /* <DEDUP_REMOVED lines=58> */
.L_x_22199:
[----:B------:R-:W-:Y:S05]  /*3370*/  BSYNC.RECONVERGENT B1 ;  /* 0x0000000000017941 */ /* 0x000fea0003800200 */
.L_x_22198:
        /* <DEDUP_REMOVED lines=56> */
.L_x_22201:
[----:B------:R-:W-:Y:S05]  /*3700*/  BSYNC.RECONVERGENT B1 ;  /* 0x0000000000017941 */ /* 0x000fea0003800200 */
.L_x_22200:
        /* <DEDUP_REMOVED lines=64> */
.L_x_22203:
[----:B------:R-:W-:Y:S05]  /*3b10*/  BSYNC.RECONVERGENT B1 ;  /* 0x0000000000017941 */ /* 0x000fea0003800200 */
.L_x_22202:
        /* <DEDUP_REMOVED lines=55> */
.L_x_22205:
[----:B------:R-:W-:Y:S05]  /*3e90*/  BSYNC.RECONVERGENT B1 ;  /* 0x0000000000017941 */ /* 0x000fea0003800200 */
.L_x_22204:
        /* <DEDUP_REMOVED lines=19> */
[----:B------:R-:W-:-:S04]  /*3fd0*/  LOP3.LUT R14, R49, R48, RZ, 0x3c, !PT ;  /* 0x00000030310e7212 */ /* 0x000fc800078e3cff */
[----:B------:R-:W-:Y:S01]  /*3fe0*/  ISETP.GE.AND P1, PT, R14, RZ, PT ;  /* 0x000000ff0e00720c */ /* 0x000fe20003f26270 */
        /* <DEDUP_REMOVED lines=9> */
[----:B------:R-:W1:Y:S11]  /*4080*/  LDC.64 R46, c[0x0][0x398] ;  /* 0x0000e600ff2e7b82 */ /* 0x000e760000000a00 */
        /* <DEDUP_REMOVED lines=24> */
.L_x_22207:
[----:B------:R-:W-:Y:S05]  /*4210*/  BSYNC.RECONVERGENT B1 ;  /* 0x0000000000017941 */ /* 0x000fea0003800200 */
.L_x_22206:
        /* <DEDUP_REMOVED lines=55> */
.L_x_22209:
[----:B------:R-:W-:Y:S05]  /*4590*/  BSYNC.RECONVERGENT B1 ;  /* 0x0000000000017941 */ /* 0x000fea0003800200 */
.L_x_22208:
        /* <DEDUP_REMOVED lines=54> */
.L_x_22211:
[----:B------:R-:W-:Y:S05]  /*4900*/  BSYNC.RECONVERGENT B1 ;  /* 0x0000000000017941 */ /* 0x000fea0003800200 */
.L_x_22210:
        /* <DEDUP_REMOVED lines=54> */
.L_x_22213:
[----:B------:R-:W-:Y:S05]  /*4c70*/  BSYNC.RECONVERGENT B1 ;  /* 0x0000000000017941 */ /* 0x000fea0003800200 */
.L_x_22212:
        /* <DEDUP_REMOVED lines=39> */
[-C--:B------:R-:W-:Y:S01]  /*4ef0*/  FFMA.SAT R53, R4, R11.reuse, 0.5 ;  /* 0x3f00000004357423 */ /* 0x080fe2000000200b */
[----:B------:R-:W-:Y:S01]  /*4f00*/  FFMA.RM R46, R15, R12, 12582913 ;  /* 0x4b4000010f2e7423 */ /* 0x000fe2000000400c */
[C---:B------:R-:W-:Y:S01]  /*4f10*/  FADD R13, R6.reuse, -12583039 ;  /* 0xcb40007f060d7421 */ /* 0x040fe20000000000 */
[----:B------:R-:W-:Y:S01]  /*4f20*/  SHF.L.U32 R6, R6, 0x17, RZ ;  /* 0x0000001706067819 */ /* 0x000fe200000006ff */
[----:B------:R-:W-:Y:S01]  /*4f30*/  FFMA.SAT R59, R26, R11, 0.5 ;  /* 0x3f0000001a3b7423 */ /* 0x000fe2000000200b */
[----:B------:R-:W-:Y:S01]  /*4f40*/  FADD R15, R46, -12583039 ;  /* 0xcb40007f2e0f7421 */ /* 0x000fe20000000000 */
[----:B------:R-:W-:-:S03]  /*4f50*/  FFMA R13, R14, 1.4426950216293334961, -R13 ;  /* 0x3fb8aa3b0e0d7823 */ /* 0x000fc6000000080d */
[----:B------:R-:W-:Y:S01]  /*4f60*/  FFMA R15, R52, 1.4426950216293334961, -R15 ;  /* 0x3fb8aa3b340f7823 */ /* 0x000fe2000000080f */
[----:B------:R-:W-:Y:S01]  /*4f70*/  FFMA R14, R14, 1.925963033500011079e-08, R13 ;  /* 0x32a570600e0e7823 */ /* 0x000fe2000000000d */
[----:B------:R-:W-:Y:S02]  /*4f80*/  FFMA.SAT R13, R8, R11, 0.5 ;  /* 0x3f000000080d7423 */ /* 0x000fe4000000200b */
[----:B------:R-:W-:Y:S02]  /*4f90*/  FFMA R52, R52, 1.925963033500011079e-08, R15 ;  /* 0x32a5706034347823 */ /* 0x000fe4000000000f */
[----:B------:R1:W2:Y:S01]  /*4fa0*/  MUFU.EX2 R15, R14 ;  /* 0x0000000e000f7308 */ /* 0x0002a20000000800 */
[----:B------:R-:W-:-:S04]  /*4fb0*/  FFMA.RM R47, R13, R12, 12582913 ;  /* 0x4b4000010d2f7423 */ /* 0x000fc8000000400c */
[----:B------:R-:W-:-:S04]  /*4fc0*/  FADD R13, R47, -12583039 ;  /* 0xcb40007f2f0d7421 */ /* 0x000fc80000000000 */
[----:B------:R-:W-:Y:S01]  /*4fd0*/  FFMA R51, R8, 1.4426950216293334961, -R13 ;  /* 0x3fb8aa3b08337823 */ /* 0x000fe2000000080d */
[-C--:B-1----:R-:W-:Y:S01]  /*4fe0*/  FFMA.RM R14, R57, R12.reuse, 12582913 ;  /* 0x4b400001390e7423 */ /* 0x082fe2000000400c */
[-C--:B------:R-:W-:Y:S01]  /*4ff0*/  FFMA.RM R13, R53, R12.reuse, 12582913 ;  /* 0x4b400001350d7423 */ /* 0x080fe2000000400c */
[----:B------:R-:W-:Y:S01]  /*5000*/  FFMA.SAT R57, R10, R11, 0.5 ;  /* 0x3f0000000a397423 */ /* 0x000fe2000000200b */
[----:B------:R-:W-:Y:S01]  /*5010*/  FFMA R51, R8, 1.925963033500011079e-08, R51 ;  /* 0x32a5706008337823 */ /* 0x000fe20000000033 */
[----:B------:R-:W-:Y:S02]  /*5020*/  IMAD.SHL.U32 R8, R46, 0x800000, RZ ;  /* 0x008000002e087824 */ /* 0x000fe400078e00ff */
[----:B------:R-:W-:Y:S01]  /*5030*/  FADD R53, R13, -12583039 ;  /* 0xcb40007f0d357421 */ /* 0x000fe20000000000 */
[----:B--2---:R-:W-:Y:S01]  /*5040*/  FMUL R22, R6, R15 ;  /* 0x0000000f06167220 */ /* 0x004fe20000400000 */
[----:B------:R-:W-:Y:S02]  /*5050*/  FFMA.SAT R15, R16, R11, 0.5 ;  /* 0x3f000000100f7423 */ /* 0x000fe4000000200b */
[C---:B------:R-:W-:Y:S01]  /*5060*/  FFMA R53, R4.reuse, 1.4426950216293334961, -R53 ;  /* 0x3fb8aa3b04357823 */ /* 0x040fe20000000835 */
[----:B------:R-:W1:Y:S01]  /*5070*/  MUFU.EX2 R51, R51 ;  /* 0x0000003300337308 */ /* 0x000e620000000800 */
[----:B------:R-:W-:Y:S01]  /*5080*/  SHF.L.U32 R6, R47, 0x17, RZ ;  /* 0x000000172f067819 */ /* 0x000fe200000006ff */
[----:B------:R-:W-:Y:S01]  /*5090*/  FFMA.RM R54, R15, R12, 12582913 ;  /* 0x4b4000010f367423 */ /* 0x000fe2000000400c */
[----:B------:R-:W-:Y:S01]  /*50a0*/  FFMA R53, R4, 1.925963033500011079e-08, R53 ;  /* 0x32a5706004357823 */ /* 0x000fe20000000035 */
[----:B------:R-:W-:-:S02]  /*50b0*/  IMAD.SHL.U32 R4, R13, 0x800000, RZ ;  /* 0x008000000d047824 */ /* 0x000fc400078e00ff */
[-C--:B------:R-:W-:Y:S01]  /*50c0*/  FFMA.RM R13, R57, R12.reuse, 12582913 ;  /* 0x4b400001390d7423 */ /* 0x080fe2000000400c */
[----:B------:R-:W-:Y:S01]  /*50d0*/  FADD R55, R54, -12583039 ;  /* 0xcb40007f36377421 */ /* 0x000fe20000000000 */
[----:B------:R-:W-:Y:S01]  /*50e0*/  FFMA.SAT R47, R20, R11, 0.5 ;  /* 0x3f000000142f7423 */ /* 0x000fe2000000200b */
[----:B------:R-:W2:Y:S01]  /*50f0*/  MUFU.EX2 R15, R52 ;  /* 0x00000034000f7308 */ /* 0x000ea20000000800 */
[----:B------:R-:W-:Y:S01]  /*5100*/  FADD R57, R13, -12583039 ;  /* 0xcb40007f0d397421 */ /* 0x000fe20000000000 */
[----:B------:R-:W-:Y:S01]  /*5110*/  FFMA R55, R16, 1.4426950216293334961, -R55 ;  /* 0x3fb8aa3b10377823 */ /* 0x000fe20000000837 */
[----:B------:R-:W-:Y:S01]  /*5120*/  FFMA.RM R47, R47, R12, 12582913 ;  /* 0x4b4000012f2f7423 */ /* 0x000fe2000000400c */
[----:B------:R-:W-:Y:S01]  /*5130*/  SHF.L.U32 R54, R54, 0x17, RZ ;  /* 0x0000001736367819 */ /* 0x000fe200000006ff */
[----:B------:R-:W-:Y:S01]  /*5140*/  FFMA R57, R10, 1.4426950216293334961, -R57 ;  /* 0x3fb8aa3b0a397823 */ /* 0x000fe20000000839 */
[----:B------:R-:W-:Y:S01]  /*5150*/  FFMA R55, R16, 1.925963033500011079e-08, R55 ;  /* 0x32a5706010377823 */ /* 0x000fe20000000037 */
[----:B------:R-:W-:Y:S01]  /*5160*/  IMAD.SHL.U32 R16, R14, 0x800000, RZ ;  /* 0x008000000e107824 */ /* 0x000fe200078e00ff */
[----:B------:R-:W3:Y:S01]  /*5170*/  MUFU.EX2 R53, R53 ;  /* 0x0000003500357308 */ /* 0x000ee20000000800 */
[----:B------:R-:W-:Y:S01]  /*5180*/  FFMA R57, R10, 1.925963033500011079e-08, R57 ;  /* 0x32a570600a397823 */ /* 0x000fe20000000039 */
[----:B-1----:R-:W-:Y:S01]  /*5190*/  FMUL R6, R6, R51 ;  /* 0x0000003306067220 */ /* 0x002fe20000400000 */
[----:B------:R-:W-:-:S04]  /*51a0*/  FADD R51, R47, -12583039 ;  /* 0xcb40007f2f337421 */ /* 0x000fc80000000000 */
[----:B------:R-:W-:Y:S01]  /*51b0*/  FFMA R51, R20, 1.4426950216293334961, -R51 ;  /* 0x3fb8aa3b14337823 */ /* 0x000fe20000000833 */
[----:B------:R-:W1:Y:S01]  /*51c0*/  MUFU.EX2 R57, R57 ;  /* 0x0000003900397308 */ /* 0x000e620000000800 */
[----:B--2---:R-:W-:Y:S01]  /*51d0*/  FMUL R8, R8, R15 ;  /* 0x0000000f08087220 */ /* 0x004fe20000400000 */
[----:B------:R-:W-:Y:S01]  /*51e0*/  FADD R15, R14, -12583039 ;  /* 0xcb40007f0e0f7421 */ /* 0x000fe20000000000 */
[----:B------:R-:W-:Y:S01]  /*51f0*/  FFMA.RM R14, R59, R12, 12582913 ;  /* 0x4b4000013b0e7423 */ /* 0x000fe2000000400c */
[----:B------:R-:W-:Y:S01]  /*5200*/  FFMA R51, R20, 1.925963033500011079e-08, R51 ;  /* 0x32a5706014337823 */ /* 0x000fe20000000033 */
[----:B------:R-:W-:Y:S02]  /*5210*/  IMAD.SHL.U32 R20, R13, 0x800000, RZ ;  /* 0x008000000d147824 */ /* 0x000fe400078e00ff */
[----:B------:R-:W-:Y:S01]  /*5220*/  FFMA R15, R18, 1.4426950216293334961, -R15 ;  /* 0x3fb8aa3b120f7823 */ /* 0x000fe2000000080f */
[C---:B------:R-:W-:Y:S01]  /*5230*/  FADD R59, R14.reuse, -12583039 ;  /* 0xcb40007f0e3b7421 */ /* 0x040fe20000000000 */
[----:B------:R-:W2:Y:S01]  /*5240*/  MUFU.EX2 R55, R55 ;  /* 0x0000003700377308 */ /* 0x000ea20000000800 */
[----:B------:R-:W-:-:S02]  /*5250*/  IMAD.SHL.U32 R14, R14, 0x800000, RZ ;  /* 0x008000000e0e7824 */ /* 0x000fc400078e00ff */
[----:B------:R-:W-:Y:S01]  /*5260*/  FFMA R15, R18, 1.925963033500011079e-08, R15 ;  /* 0x32a57060120f7823 */ /* 0x000fe2000000000f */
[----:B------:R-:W-:Y:S01]  /*5270*/  FFMA R59, R26, 1.4426950216293334961, -R59 ;  /* 0x3fb8aa3b1a3b7823 */ /* 0x000fe2000000083b */
[----:B------:R-:W-:Y:S01]  /*5280*/  SHF.L.U32 R18, R47, 0x17, RZ ;  /* 0x000000172f127819 */ /* 0x000fe200000006ff */
[----:B---3--:R-:W-:Y:S01]  /*5290*/  FMUL R4, R4, R53 ;  /* 0x0000003504047220 */ /* 0x008fe20000400000 */
[----:B------:R-:W-:Y:S01]  /*52a0*/  FFMA.SAT R53, R24, R11, 0.5 ;  /* 0x3f00000018357423 */ /* 0x000fe2000000200b */
[----:B------:R-:W-:Y:S01]  /*52b0*/  FFMA R59, R26, 1.925963033500011079e-08, R59 ;  /* 0x32a570601a3b7823 */ /* 0x000fe2000000003b */
[----:B------:R-:W3:Y:S01]  /*52c0*/  MUFU.EX2 R15, R15 ;  /* 0x0000000f000f7308 */ /* 0x000ee20000000800 */
[----:B-1----:R-:W-:Y:S01]  /*52d0*/  FMUL R20, R20, R57 ;  /* 0x0000003914147220 */ /* 0x002fe20000400000 */
[----:B------:R-:W-:Y:S01]  /*52e0*/  FFMA.SAT R57, R38, R11, 0.5 ;  /* 0x3f00000026397423 */ /* 0x000fe2000000200b */
[----:B------:R-:W-:-:S05]  /*52f0*/  FFMA.RM R53, R53, R12, 12582913 ;  /* 0x4b40000135357423 */ /* 0x000fca000000400c */
[----:B------:R-:W1:Y:S01]  /*5300*/  MUFU.EX2 R59, R59 ;  /* 0x0000003b003b7308 */ /* 0x000e620000000800 */
[----:B--2---:R-:W-:Y:S01]  /*5310*/  FMUL R10, R54, R55 ;  /* 0x00000037360a7220 */ /* 0x004fe20000400000 */
[----:B------:R-:W-:-:S04]  /*5320*/  FADD R55, R53, -12583039 ;  /* 0xcb40007f35377421 */ /* 0x000fc80000000000 */
[----:B------:R-:W-:Y:S02]  /*5330*/  FFMA R55, R24, 1.4426950216293334961, -R55 ;  /* 0x3fb8aa3b18377823 */ /* 0x000fe40000000837 */
[----:B------:R-:W2:Y:S01]  /*5340*/  MUFU.EX2 R51, R51 ;  /* 0x0000003300337308 */ /* 0x000ea20000000800 */
[----:B---3--:R-:W-:Y:S01]  /*5350*/  FMUL R16, R16, R15 ;  /* 0x0000000f10107220 */ /* 0x008fe20000400000 */
[----:B------:R-:W-:Y:S01]  /*5360*/  FFMA.SAT R15, R28, R11, 0.5 ;  /* 0x3f0000001c0f7423 */ /* 0x000fe2000000200b */
[----:B------:R-:W-:Y:S01]  /*5370*/  FFMA R55, R24, 1.925963033500011079e-08, R55 ;  /* 0x32a5706018377823 */ /* 0x000fe20000000037 */
[----:B------:R-:W-:Y:S02]  /*5380*/  SHF.L.U32 R24, R53, 0x17, RZ ;  /* 0x0000001735187819 */ /* 0x000fe400000006ff */
[----:B------:R-:W-:Y:S01]  /*5390*/  FFMA.RM R46, R15, R12, 12582913 ;  /* 0x4b4000010f2e7423 */ /* 0x000fe2000000400c */
[----:B-1----:R-:W-:-:S03]  /*53a0*/  FMUL R26, R14, R59 ;  /* 0x0000003b0e1a7220 */ /* 0x002fc60000400000 */
[----:B------:R-:W-:Y:S01]  /*53b0*/  FADD R15, R46, -12583039 ;  /* 0xcb40007f2e0f7421 */ /* 0x000fe20000000000 */
[----:B------:R-:W-:Y:S01]  /*53c0*/  FFMA.RM R14, R57, R12, 12582913 ;  /* 0x4b400001390e7423 */ /* 0x000fe2000000400c */
[----:B------:R-:W1:Y:S02]  /*53d0*/  MUFU.EX2 R55, R55 ;  /* 0x0000003700377308 */ /* 0x000e640000000800 */
[----:B------:R-:W-:Y:S01]  /*53e0*/  FFMA R15, R28, 1.4426950216293334961, -R15 ;  /* 0x3fb8aa3b1c0f7823 */ /* 0x000fe2000000080f */
[----:B--2---:R-:W-:-:S03]  /*53f0*/  FMUL R18, R18, R51 ;  /* 0x0000003312127220 */ /* 0x004fc60000400000 */
[----:B------:R-:W-:Y:S01]  /*5400*/  FFMA R47, R28, 1.925963033500011079e-08, R15 ;  /* 0x32a570601c2f7823 */ /* 0x000fe2000000000f */
[----:B------:R-:W-:Y:S01]  /*5410*/  SHF.L.U32 R28, R46, 0x17, RZ ;  /* 0x000000172e1c7819 */ /* 0x000fe200000006ff */
[----:B------:R-:W-:-:S04]  /*5420*/  FFMA.SAT R15, R30, R11, 0.5 ;  /* 0x3f0000001e0f7423 */ /* 0x000fc8000000200b */
[----:B------:R-:W2:Y:S01]  /*5430*/  MUFU.EX2 R47, R47 ;  /* 0x0000002f002f7308 */ /* 0x000ea20000000800 */
[----:B------:R-:W-:-:S04]  /*5440*/  FFMA.RM R13, R15, R12, 12582913 ;  /* 0x4b4000010f0d7423 */ /* 0x000fc8000000400c */
[----:B------:R-:W-:Y:S01]  /*5450*/  FADD R15, R13, -12583039 ;  /* 0xcb40007f0d0f7421 */ /* 0x000fe20000000000 */
[----:B-1----:R-:W-:-:S03]  /*5460*/  FMUL R24, R24, R55 ;  /* 0x0000003718187220 */ /* 0x002fc60000400000 */
[----:B------:R-:W-:-:S04]  /*5470*/  FFMA R15, R30, 1.4426950216293334961, -R15 ;  /* 0x3fb8aa3b1e0f7823 */ /* 0x000fc8000000080f */
[----:B------:R-:W-:Y:S01]  /*5480*/  FFMA R51, R30, 1.925963033500011079e-08, R15 ;  /* 0x32a570601e337823 */ /* 0x000fe2000000000f */
[----:B------:R-:W-:Y:S01]  /*5490*/  FFMA.SAT R15, R32, R11, 0.5 ;  /* 0x3f000000200f7423 */ /* 0x000fe2000000200b */
[----:B------:R-:W-:Y:S02]  /*54a0*/  IMAD.SHL.U32 R30, R13, 0x800000, RZ ;  /* 0x008000000d1e7824 */ /* 0x000fe400078e00ff */
[----:B--2---:R-:W-:Y:S01]  /*54b0*/  FMUL R28, R28, R47 ;  /* 0x0000002f1c1c7220 */ /* 0x004fe20000400000 */
[C---:B------:R-:W-:Y:S01]  /*54c0*/  FADD R47, R14.reuse, -12583039 ;  /* 0xcb40007f0e2f7421 */ /* 0x040fe20000000000 */
[----:B------:R-:W-:Y:S01]  /*54d0*/  FFMA.RM R52, R15, R12, 12582913 ;  /* 0x4b4000010f347423 */ /* 0x000fe2000000400c */
[----:B------:R-:W1:Y:S01]  /*54e0*/  MUFU.EX2 R51, R51 ;  /* 0x0000003300337308 */ /* 0x000e620000000800 */
[----:B------:R-:W-:Y:S01]  /*54f0*/  SHF.L.U32 R14, R14, 0x17, RZ ;  /* 0x000000170e0e7819 */ /* 0x000fe200000006ff */
[----:B------:R-:W-:Y:S01]  /*5500*/  FFMA R47, R38, 1.4426950216293334961, -R47 ;  /* 0x3fb8aa3b262f7823 */ /* 0x000fe2000000082f */
[----:B------:R-:W-:-:S03]  /*5510*/  FADD R15, R52, -12583039 ;  /* 0xcb40007f340f7421 */ /* 0x000fc60000000000 */
[----:B------:R-:W-:Y:S01]  /*5520*/  FFMA R38, R38, 1.925963033500011079e-08, R47 ;  /* 0x32a5706026267823 */ /* 0x000fe2000000002f */
[----:B------:R-:W-:Y:S01]  /*5530*/  FFMA.SAT R47, R42, R11, 0.5 ;  /* 0x3f0000002a2f7423 */ /* 0x000fe2000000200b */
[----:B------:R-:W-:-:S03]  /*5540*/  FFMA R15, R32, 1.4426950216293334961, -R15 ;  /* 0x3fb8aa3b200f7823 */ /* 0x000fc6000000080f */
[-C--:B------:R-:W-:Y:S01]  /*5550*/  FFMA.RM R13, R47, R12.reuse, 12582913 ;  /* 0x4b4000012f0d7423 */ /* 0x080fe2000000400c */
[----:B------:R-:W-:Y:S01]  /*5560*/  FFMA R53, R32, 1.925963033500011079e-08, R15 ;  /* 0x32a5706020357823 */ /* 0x000fe2000000000f */
[----:B------:R-:W-:Y:S01]  /*5570*/  FFMA.SAT R15, R34, R11, 0.5 ;  /* 0x3f000000220f7423 */ /* 0x000fe2000000200b */
[----:B------:R-:W-:Y:S01]  /*5580*/  SHF.L.U32 R32, R52, 0x17, RZ ;  /* 0x0000001734207819 */ /* 0x000fe200000006ff */
[C---:B------:R-:W-:Y:S01]  /*5590*/  FADD R47, R13.reuse, -12583039 ;  /* 0xcb40007f0d2f7421 */ /* 0x040fe20000000000 */
[----:B------:R-:W-:Y:S02]  /*55a0*/  IMAD.SHL.U32 R13, R13, 0x800000, RZ ;  /* 0x008000000d0d7824 */ /* 0x000fe400078e00ff */
[----:B------:R-:W-:Y:S01]  /*55b0*/  FFMA.RM R15, R15, R12, 12582913 ;  /* 0x4b4000010f0f7423 */ /* 0x000fe2000000400c */
[----:B-1----:R-:W-:Y:S01]  /*55c0*/  FMUL R30, R30, R51 ;  /* 0x000000331e1e7220 */ /* 0x002fe20000400000 */
[----:B------:R-:W-:Y:S01]  /*55d0*/  FFMA R47, R42, 1.4426950216293334961, -R47 ;  /* 0x3fb8aa3b2a2f7823 */ /* 0x000fe2000000082f */
[-C--:B------:R-:W-:Y:S01]  /*55e0*/  FFMA.SAT R51, R40, R11.reuse, 0.5 ;  /* 0x3f00000028337423 */ /* 0x080fe2000000200b */
[----:B------:R-:W-:Y:S01]  /*55f0*/  FADD R55, R15, -12583039 ;  /* 0xcb40007f0f377421 */ /* 0x000fe20000000000 */
[----:B------:R-:W1:Y:S01]  /*5600*/  MUFU.EX2 R53, R53 ;  /* 0x0000003500357308 */ /* 0x000e620000000800 */
[----:B------:R-:W-:Y:S01]  /*5610*/  FFMA R46, R42, 1.925963033500011079e-08, R47 ;  /* 0x32a570602a2e7823 */ /* 0x000fe2000000002f */
[----:B------:R-:W-:Y:S01]  /*5620*/  FFMA.SAT R47, R48, R11, 0.5 ;  /* 0x3f000000302f7423 */ /* 0x000fe2000000200b */
[----:B------:R-:W-:-:S03]  /*5630*/  FFMA R55, R34, 1.4426950216293334961, -R55 ;  /* 0x3fb8aa3b22377823 */ /* 0x000fc60000000837 */
[----:B------:R-:W-:Y:S01]  /*5640*/  FFMA.RM R42, R47, R12, 12582913 ;  /* 0x4b4000012f2a7423 */ /* 0x000fe2000000400c */
[----:B------:R-:W-:Y:S01]  /*5650*/  FFMA R55, R34, 1.925963033500011079e-08, R55 ;  /* 0x32a5706022377823 */ /* 0x000fe20000000037 */
[----:B------:R-:W-:Y:S01]  /*5660*/  IMAD.SHL.U32 R34, R15, 0x800000, RZ ;  /* 0x008000000f227824 */ /* 0x000fe200078e00ff */
[----:B------:R-:W-:Y:S01]  /*5670*/  MUFU.EX2 R46, R46 ;  /* 0x0000002e002e7308 */ /* 0x000fe20000000800 */
[----:B------:R-:W-:-:S04]  /*5680*/  FADD R47, R42, -12583039 ;  /* 0xcb40007f2a2f7421 */ /* 0x000fc80000000000 */
[----:B------:R-:W-:-:S03]  /*5690*/  FFMA R47, R48, 1.4426950216293334961, -R47 ;  /* 0x3fb8aa3b302f7823 */ /* 0x000fc6000000082f */
[----:B------:R-:W2:Y:S01]  /*56a0*/  MUFU.EX2 R55, R55 ;  /* 0x0000003700377308 */ /* 0x000ea20000000800 */
[----:B------:R-:W-:Y:S01]  /*56b0*/  FFMA R48, R48, 1.925963033500011079e-08, R47 ;  /* 0x32a5706030307823 */ /* 0x000fe2000000002f */
[----:B------:R-:W-:Y:S01]  /*56c0*/  FFMA.SAT R47, R50, R11, 0.5 ;  /* 0x3f000000322f7423 */ /* 0x000fe2000000200b */
[----:B-1----:R-:W-:-:S03]  /*56d0*/  FMUL R32, R32, R53 ;  /* 0x0000003520207220 */ /* 0x002fc60000400000 */
[----:B------:R-:W-:Y:S02]  /*56e0*/  FFMA.RM R15, R47, R12, 12582913 ;  /* 0x4b4000012f0f7423 */ /* 0x000fe4000000400c */
[----:B------:R-:W-:Y:S02]  /*56f0*/  MUFU.EX2 R53, R48 ;  /* 0x0000003000357308 */ /* 0x000fe40000000800 */
[C---:B------:R-:W-:Y:S01]  /*5700*/  FADD R47, R15.reuse, -12583039 ;  /* 0xcb40007f0f2f7421 */ /* 0x040fe20000000000 */
[----:B------:R-:W-:-:S03]  /*5710*/  IMAD.SHL.U32 R15, R15, 0x800000, RZ ;  /* 0x008000000f0f7824 */ /* 0x000fc600078e00ff */
[----:B------:R-:W-:Y:S01]  /*5720*/  FFMA R47, R50, 1.4426950216293334961, -R47 ;  /* 0x3fb8aa3b322f7823 */ /* 0x000fe2000000082f */
[----:B--2---:R-:W-:-:S03]  /*5730*/  FMUL R34, R34, R55 ;  /* 0x0000003722227220 */ /* 0x004fc60000400000 */
[----:B------:R-:W-:Y:S01]  /*5740*/  FFMA R50, R50, 1.925963033500011079e-08, R47 ;  /* 0x32a5706032327823 */ /* 0x000fe2000000002f */
[----:B------:R-:W-:-:S04]  /*5750*/  FFMA.SAT R47, R36, R11, 0.5 ;  /* 0x3f000000242f7423 */ /* 0x000fc8000000200b */
[-C--:B------:R-:W-:Y:S01]  /*5760*/  FFMA.RM R11, R47, R12.reuse, 12582913 ;  /* 0x4b4000012f0b7423 */ /* 0x080fe2000000400c */
[----:B------:R-:W-:Y:S01]  /*5770*/  FFMA.RM R12, R51, R12, 12582913 ;  /* 0x4b400001330c7423 */ /* 0x000fe2000000400c */
[----:B------:R-:W1:Y:S02]  /*5780*/  MUFU.EX2 R50, R50 ;  /* 0x0000003200327308 */ /* 0x000e640000000800 */
[----:B------:R-:W-:-:S04]  /*5790*/  FADD R47, R11, -12583039 ;  /* 0xcb40007f0b2f7421 */ /* 0x000fc80000000000 */
[C---:B------:R-:W-:Y:S02]  /*57a0*/  FFMA R47, R36.reuse, 1.4426950216293334961, -R47 ;  /* 0x3fb8aa3b242f7823 */ /* 0x040fe4000000082f */
[----:B------:R2:W3:Y:S02]  /*57b0*/  MUFU.EX2 R51, R38 ;  /* 0x0000002600337308 */ /* 0x0004e40000000800 */
[----:B------:R-:W-:Y:S01]  /*57c0*/  FFMA R52, R36, 1.925963033500011079e-08, R47 ;  /* 0x32a5706024347823 */ /* 0x000fe2000000002f */
[----:B------:R-:W-:-:S04]  /*57d0*/  FADD R47, R12, -12583039 ;  /* 0xcb40007f0c2f7421 */ /* 0x000fc80000000000 */
[C---:B------:R-:W-:Y:S01]  /*57e0*/  FFMA R47, R40.reuse, 1.4426950216293334961, -R47 ;  /* 0x3fb8aa3b282f7823 */ /* 0x040fe2000000082f */
[----:B------:R-:W-:Y:S01]  /*57f0*/  MUFU.EX2 R52, R52 ;  /* 0x0000003400347308 */ /* 0x000fe20000000800 */
[----:B--2---:R-:W-:Y:S01]  /*5800*/  FMUL R38, R13, R46 ;  /* 0x0000002e0d267220 */ /* 0x004fe20000400000 */
[----:B------:R-:W-:Y:S01]  /*5810*/  SHF.L.U32 R13, R11, 0x17, RZ ;  /* 0x000000170b0d7819 */ /* 0x000fe200000006ff */
[----:B------:R-:W-:Y:S01]  /*5820*/  FFMA R54, R40, 1.925963033500011079e-08, R47 ;  /* 0x32a5706028367823 */ /* 0x000fe2000000002f */
[----:B------:R-:W-:Y:S01]  /*5830*/  FADD R47, RZ, R22 ;  /* 0x00000016ff2f7221 */ /* 0x000fe20000000000 */
[----:B------:R-:W-:Y:S01]  /*5840*/  SHF.L.U32 R40, R42, 0x17, RZ ;  /* 0x000000172a287819 */ /* 0x000fe200000006ff */
[----:B-1----:R-:W-:Y:S01]  /*5850*/  FMUL R42, R15, R50 ;  /* 0x000000320f2a7220 */ /* 0x002fe20000400000 */
[----:B------:R-:W-:Y:S02]  /*5860*/  IMAD.SHL.U32 R46, R12, 0x800000, RZ ;  /* 0x008000000c2e7824 */ /* 0x000fe400078e00ff */
[----:B------:R-:W-:Y:S01]  /*5870*/  FADD R47, R47, R8 ;  /* 0x000000082f2f7221 */ /* 0x000fe20000000000 */
[----:B---3--:R-:W-:Y:S01]  /*5880*/  FMUL R36, R14, R51 ;  /* 0x000000330e247220 */ /* 0x008fe20000400000 */
[----:B------:R-:W-:Y:S01]  /*5890*/  FMUL R40, R40, R53 ;  /* 0x0000003528287220 */ /* 0x000fe20000400000 */
[----:B------:R-:W1:Y:S01]  /*58a0*/  MUFU.EX2 R51, R54 ;  /* 0x0000003600337308 */ /* 0x000e620000000800 */
[----:B------:R-:W-:-:S04]  /*58b0*/  FADD R47, R47, R6 ;  /* 0x000000062f2f7221 */ /* 0x000fc80000000000 */
        /* <DEDUP_REMOVED lines=28> */
.L_x_22267:
        /* <DEDUP_REMOVED lines=12> */
[----:B01----:R-:W-:Y:S05]  /*5b40*/  CALL.REL.NOINC `($__internal_342_$__cuda_sm3x_div_rn_noftz_f32_slowpath) ;  /* 0x00000028007c7944 */ /* 0x003fea0003c00000 */
[----:B------:R-:W-:-:S07]  /*5b50*/  IMAD.MOV.U32 R15, RZ, RZ, R11 ;  /* 0x000000ffff0f7224 */ /* 0x000fce00078e000b */
.L_x_22216:
[----:B------:R-:W-:Y:S05]  /*5b60*/  BSYNC.RECONVERGENT B3 ;  /* 0x0000000000037941 */ /* 0x000fea0003800200 */
.L_x_22215:
        /* <DEDUP_REMOVED lines=12> */
[----:B01----:R-:W-:Y:S05]  /*5c30*/  CALL.REL.NOINC `($__internal_342_$__cuda_sm3x_div_rn_noftz_f32_slowpath) ;  /* 0x0000002800407944 */ /* 0x003fea0003c00000 */
[----:B------:R-:W-:-:S07]  /*5c40*/  MOV R51, R11 ;  /* 0x0000000b00337202 */ /* 0x000fce0000000f00 */
.L_x_22218:
[----:B------:R-:W-:Y:S05]  /*5c50*/  BSYNC.RECONVERGENT B3 ;  /* 0x0000000000037941 */ /* 0x000fea0003800200 */
.L_x_22217:
        /* <DEDUP_REMOVED lines=12> */
[----:B01----:R-:W-:Y:S05]  /*5d20*/  CALL.REL.NOINC `($__internal_342_$__cuda_sm3x_div_rn_noftz_f32_slowpath) ;  /* 0x0000002800047944 */ /* 0x003fea0003c00000 */
[----:B------:R-:W-:-:S07]  /*5d30*/  IMAD.MOV.U32 R53, RZ, RZ, R11 ;  /* 0x000000ffff357224 */ /* 0x000fce00078e000b */
.L_x_22220:
[----:B------:R-:W-:Y:S05]  /*5d40*/  BSYNC.RECONVERGENT B3 ;  /* 0x0000000000037941 */ /* 0x000fea0003800200 */
.L_x_22219:
        /* <DEDUP_REMOVED lines=14> */
.L_x_22222:
[----:B------:R-:W-:Y:S05]  /*5e30*/  BSYNC.RECONVERGENT B3 ;  /* 0x0000000000037941 */ /* 0x000fea0003800200 */
.L_x_22221:
        /* <DEDUP_REMOVED lines=14> */
.L_x_22224:
[----:B------:R-:W-:Y:S05]  /*5f20*/  BSYNC.RECONVERGENT B3 ;  /* 0x0000000000037941 */ /* 0x000fea0003800200 */
.L_x_22223:
        /* <DEDUP_REMOVED lines=14> */
.L_x_22226:
[----:B------:R-:W-:Y:S05]  /*6010*/  BSYNC.RECONVERGENT B3 ;  /* 0x0000000000037941 */ /* 0x000fea0003800200 */
.L_x_22225:
        /* <DEDUP_REMOVED lines=14> */
.L_x_22228:
[----:B------:R-:W-:Y:S05]  /*6100*/  BSYNC.RECONVERGENT B3 ;  /* 0x0000000000037941 */ /* 0x000fea0003800200 */
.L_x_22227:
        /* <DEDUP_REMOVED lines=14> */
.L_x_22230:
[----:B------:R-:W-:Y:S05]  /*61f0*/  BSYNC.RECONVERGENT B3 ;  /* 0x0000000000037941 */ /* 0x000fea0003800200 */
.L_x_22229:
        /* <DEDUP_REMOVED lines=14> */
.L_x_22232:
[----:B------:R-:W-:Y:S05]  /*62e0*/  BSYNC.RECONVERGENT B3 ;  /* 0x0000000000037941 */ /* 0x000fea0003800200 */
.L_x_22231:
        /* <DEDUP_REMOVED lines=14> */
.L_x_22234:
[----:B------:R-:W-:Y:S05]  /*63d0*/  BSYNC.RECONVERGENT B3 ;  /* 0x0000000000037941 */ /* 0x000fea0003800200 */
.L_x_22233:
        /* <DEDUP_REMOVED lines=14> */
.L_x_22236:
[----:B------:R-:W-:Y:S05]  /*64c0*/  BSYNC.RECONVERGENT B3 ;  /* 0x0000000000037941 */ /* 0x000fea0003800200 */
.L_x_22235:
        /* <DEDUP_REMOVED lines=14> */
.L_x_22238:
[----:B------:R-:W-:Y:S05]  /*65b0*/  BSYNC.RECONVERGENT B3 ;  /* 0x0000000000037941 */ /* 0x000fea0003800200 */
.L_x_22237:
        /* <DEDUP_REMOVED lines=14> */
.L_x_22240:
[----:B------:R-:W-:Y:S05]  /*66a0*/  BSYNC.RECONVERGENT B3 ;  /* 0x0000000000037941 */ /* 0x000fea0003800200 */
.L_x_22239:
        /* <DEDUP_REMOVED lines=14> */
.L_x_22242:
[----:B------:R-:W-:Y:S05]  /*6790*/  BSYNC.RECONVERGENT B3 ;  /* 0x0000000000037941 */ /* 0x000fea0003800200 */
.L_x_22241:
        /* <DEDUP_REMOVED lines=14> */
.L_x_22244:
[----:B------:R-:W-:Y:S05]  /*6880*/  BSYNC.RECONVERGENT B3 ;  /* 0x0000000000037941 */ /* 0x000fea0003800200 */
.L_x_22243:
        /* <DEDUP_REMOVED lines=14> */
.L_x_22246:
[----:B------:R-:W-:Y:S05]  /*6970*/  BSYNC.RECONVERGENT B3 ;  /* 0x0000000000037941 */ /* 0x000fea0003800200 */
.L_x_22245:
        /* <DEDUP_REMOVED lines=14> */
.L_x_22248:
[----:B------:R-:W-:Y:S05]  /*6a60*/  BSYNC.RECONVERGENT B3 ;  /* 0x0000000000037941 */ /* 0x000fea0003800200 */
.L_x_22247:
        /* <DEDUP_REMOVED lines=14> */
.L_x_22250:
[----:B------:R-:W-:Y:S05]  /*6b50*/  BSYNC.RECONVERGENT B3 ;  /* 0x0000000000037941 */ /* 0x000fea0003800200 */
.L_x_22249:
        /* <DEDUP_REMOVED lines=14> */
.L_x_22252:
[----:B------:R-:W-:Y:S05]  /*6c40*/  BSYNC.RECONVERGENT B3 ;  /* 0x0000000000037941 */ /* 0x000fea0003800200 */
.L_x_22251:
        /* <DEDUP_REMOVED lines=14> */
.L_x_22254:
[----:B------:R-:W-:Y:S05]  /*6d30*/  BSYNC.RECONVERGENT B3 ;  /* 0x0000000000037941 */ /* 0x000fea0003800200 */
.L_x_22253:
        /* <DEDUP_REMOVED lines=13> */
[----:B------:R-:W-:Y:S02]  /*6e10*/  ISETP.GE.U32.AND P4, PT, R9, UR42, PT ;  /* 0x0000002a09007c0c */ /* 0x000fe4000bf86070 */
[----:B------:R-:W-:Y:S02]  /*6e20*/  ISETP.GE.U32.AND P3, PT, R17, UR42, PT ;  /* 0x0000002a11007c0c */ /* 0x000fe4000bf66070 */
[----:B------:R-:W-:Y:S02]  /*6e30*/  LEA.HI.X R13, R10, UR49, R11, 0x2, P6 ;  /* 0x000000310a0d7c11 */ /* 0x000fe4000b0f140b */
[----:B------:R-:W-:-:S02]  /*6e40*/  ISETP.GE.AND.EX P2, PT, RZ, UR43, PT, P2 ;  /* 0x0000002bff007c0c */ /* 0x000fc4000bf46320 */
[----:B------:R-:W-:Y:S01]  /*6e50*/  ISETP.GE.AND.EX P5, PT, RZ, UR43, PT, P5 ;  /* 0x0000002bff007c0c */ /* 0x000fe2000bfa6350 */
[----:B------:R0:W-:Y:S01]  /*6e60*/  @!P0 STG.E desc[UR4][R12.64], R15 ;  /* 0x0000000f0c008986 */ /* 0x0001e2000c101904 */
        /* <DEDUP_REMOVED lines=47> */
[----:B---3--:R-:W-:Y:S01]  /*7160*/  IMAD R15, R15, UR4, RZ ;  /* 0x000000040f0f7c24 */ /* 0x008fe2000f8e02ff */
        /* <DEDUP_REMOVED lines=49> */
.L_x_22173:
[----:B------:R-:W-:Y:S05]  /*7480*/  EXIT ;  /* 0x000000000000794d */ /* 0x000fea0003800000 */
.L_x_22214:
[----:B------:R-:W-:Y:S01]  /*7490*/  BSSY B1, `(.L_x_22256) ;  /* 0x0000007000017945 */ /* 0x000fe20003800000 */
[----:B------:R-:W-:Y:S01]  /*74a0*/  IMAD.MOV.U32 R12, RZ, RZ, 0x10 ;  /* 0x00000010ff0c7424 */ /* 0x000fe200078e00ff */
[----:B------:R-:W-:Y:S01]  /*74b0*/  MOV R11, 0x1f ;  /* 0x0000001f000b7802 */ /* 0x000fe20000000f00 */
[----:B------:R-:W-:-:S07]  /*74c0*/  IMAD.MOV.U32 R15, RZ, RZ, -0x1 ;  /* 0xffffffffff0f7424 */ /* 0x000fce00078e00ff */
[----:B0-----:R-:W-:Y:S05]  /*74d0*/  WARPSYNC.COLLECTIVE R15, `(.L_x_22257) ;  /* 0x000000000f087348 */ /* 0x001fea0003c00000 */
[----:B------:R1:W2:Y:S02]  /*74e0*/  SHFL.BFLY P6, R14, R13, R12, R11 ;  /* 0x0c00000c0d0e7389 */ /* 0x0002a400000c000b */
[----:B012---:R-:W-:Y:S05]  /*74f0*/  ENDCOLLECTIVE ;  /* 0x000000000000791b */ /* 0x007fea0003800000 */
.L_x_22257:
[----:B------:R-:W-:Y:S05]  /*7500*/  BSYNC B1 ;  /* 0x0000000000017941 */ /* 0x000fea0003800000 */
.L_x_22256:
[----:B------:R-:W-:Y:S01]  /*7510*/  HFMA2 R12, -RZ, RZ, 0, 4.76837158203125e-07 ;  /* 0x00000008ff0c7431 */ /* 0x000fe200000001ff */
[----:B------:R-:W-:Y:S01]  /*7520*/  FMNMX R13, R14, R13, !PT ;  /* 0x0000000d0e0d7209 */ /* 0x000fe20007800000 */
[----:B------:R-:W-:Y:S01]  /*7530*/  IMAD.MOV.U32 R11, RZ, RZ, 0x1f ;  /* 0x0000001fff0b7424 */ /* 0x000fe200078e00ff */
[----:B------:R-:W-:-:S07]  /*7540*/  MOV R15, 0xffffffff ;  /* 0xffffffff000f7802 */ /* 0x000fce0000000f00 */
[----:B------:R-:W-:Y:S05]  /*7550*/  WARPSYNC.COLLECTIVE R15, `(.L_x_22258) ;  /* 0x000000000f087348 */ /* 0x000fea0003c00000 */
[----:B------:R0:W1:Y:S02]  /*7560*/  SHFL.BFLY P6, R14, R13, R12, R11 ;  /* 0x0c00000c0d0e7389 */ /* 0x00006400000c000b */
[----:B01----:R-:W-:Y:S05]  /*7570*/  ENDCOLLECTIVE ;  /* 0x000000000000791b */ /* 0x003fea0003800000 */
.L_x_22258:
[----:B------:R-:W-:Y:S01]  /*7580*/  HFMA2 R12, -RZ, RZ, 0, 2.384185791015625e-07 ;  /* 0x00000004ff0c7431 */ /* 0x000fe200000001ff */
[----:B------:R-:W-:-:S05]  /*7590*/  FMNMX R46, R13, R14, !PT ;  /* 0x0000000e0d2e7209 */ /* 0x000fca0007800000 */
[----:B------:R-:W-:-:S07]  /*75a0*/  IMAD.MOV.U32 R13, RZ, RZ, R46 ;  /* 0x000000ffff0d7224 */ /* 0x000fce00078e002e */
[----:B------:R-:W-:Y:S05]  /*75b0*/  WARPSYNC.COLLECTIVE R15, `(.L_x_22259) ;  /* 0x000000000f087348 */ /* 0x000fea0003c00000 */
[----:B------:R0:W1:Y:S02]  /*75c0*/  SHFL.BFLY P6, R14, R13, R12, R11 ;  /* 0x0c00000c0d0e7389 */ /* 0x00006400000c000b */
[----:B01----:R-:W-:Y:S05]  /*75d0*/  ENDCOLLECTIVE ;  /* 0x000000000000791b */ /* 0x003fea0003800000 */
.L_x_22259:
[----:B------:R-:W-:Y:S02]  /*75e0*/  MOV R12, 0x2 ;  /* 0x00000002000c7802 */ /* 0x000fe40000000f00 */
[----:B------:R-:W-:-:S05]  /*75f0*/  FMNMX R47, R46, R14, !PT ;  /* 0x0000000e2e2f7209 */ /* 0x000fca0007800000 */
[----:B------:R-:W-:-:S07]  /*7600*/  IMAD.MOV.U32 R13, RZ, RZ, R47 ;  /* 0x000000ffff0d7224 */ /* 0x000fce00078e002f */
[----:B------:R-:W-:Y:S05]  /*7610*/  WARPSYNC.COLLECTIVE R15, `(.L_x_22260) ;  /* 0x000000000f087348 */ /* 0x000fea0003c00000 */
[----:B------:R0:W1:Y:S02]  /*7620*/  SHFL.BFLY P6, R14, R13, R12, R11 ;  /* 0x0c00000c0d0e7389 */ /* 0x00006400000c000b */
[----:B01----:R-:W-:Y:S05]  /*7630*/  ENDCOLLECTIVE ;  /* 0x000000000000791b */ /* 0x003fea0003800000 */
.L_x_22260:
[----:B------:R-:W-:Y:S01]  /*7640*/  HFMA2 R12, -RZ, RZ, 0, 5.9604644775390625e-08 ;  /* 0x00000001ff0c7431 */ /* 0x000fe200000001ff */
[----:B------:R-:W-:-:S05]  /*7650*/  FMNMX R51, R47, R14, !PT ;  /* 0x0000000e2f337209 */ /* 0x000fca0007800000 */
[----:B------:R-:W-:-:S07]  /*7660*/  IMAD.MOV.U32 R13, RZ, RZ, R51 ;  /* 0x000000ffff0d7224 */ /* 0x000fce00078e0033 */
[----:B------:R-:W-:Y:S05]  /*7670*/  WARPSYNC.COLLECTIVE R15, `(.L_x_22261) ;  /* 0x000000000f087348 */ /* 0x000fea0003c00000 */
[----:B------:R0:W1:Y:S02]  /*7680*/  SHFL.BFLY P6, R14, R13, R12, R11 ;  /* 0x0c00000c0d0e7389 */ /* 0x00006400000c000b */
[----:B01----:R-:W-:Y:S05]  /*7690*/  ENDCOLLECTIVE ;  /* 0x000000000000791b */ /* 0x003fea0003800000 */
.L_x_22261:
        /* <DEDUP_REMOVED lines=209> */
.L_x_22262:
[----:B------:R-:W-:Y:S02]  /*83b0*/  IMAD.MOV.U32 R12, RZ, RZ, 0x8 ;  /* 0x00000008ff0c7424 */ /* 0x000fe400078e00ff */
[----:B------:R-:W-:-:S05]  /*83c0*/  FADD R48, R13, R14 ;  /* 0x0000000e0d307221 */ /* 0x000fca0000000000 */
[----:B------:R-:W-:-:S07]  /*83d0*/  MOV R13, R48 ;  /* 0x00000030000d7202 */ /* 0x000fce0000000f00 */
[----:B------:R-:W-:Y:S05]  /*83e0*/  WARPSYNC.COLLECTIVE R15, `(.L_x_22263) ;  /* 0x000000000f087348 */ /* 0x000fea0003c00000 */
[----:B------:R0:W1:Y:S02]  /*83f0*/  SHFL.BFLY P6, R14, R13, R12, R11 ;  /* 0x0c00000c0d0e7389 */ /* 0x00006400000c000b */
[----:B01----:R-:W-:Y:S05]  /*8400*/  ENDCOLLECTIVE ;  /* 0x000000000000791b */ /* 0x003fea0003800000 */
.L_x_22263:
[----:B------:R-:W-:Y:S02]  /*8410*/  IMAD.MOV.U32 R12, RZ, RZ, 0x4 ;  /* 0x00000004ff0c7424 */ /* 0x000fe400078e00ff */
[----:B------:R-:W-:-:S05]  /*8420*/  FADD R50, R48, R14 ;  /* 0x0000000e30327221 */ /* 0x000fca0000000000 */
[----:B------:R-:W-:-:S07]  /*8430*/  MOV R13, R50 ;  /* 0x00000032000d7202 */ /* 0x000fce0000000f00 */
[----:B------:R-:W-:Y:S05]  /*8440*/  WARPSYNC.COLLECTIVE R15, `(.L_x_22264) ;  /* 0x000000000f087348 */ /* 0x000fea0003c00000 */
[----:B------:R0:W1:Y:S02]  /*8450*/  SHFL.BFLY P6, R14, R13, R12, R11 ;  /* 0x0c00000c0d0e7389 */ /* 0x00006400000c000b */
[----:B01----:R-:W-:Y:S05]  /*8460*/  ENDCOLLECTIVE ;  /* 0x000000000000791b */ /* 0x003fea0003800000 */
.L_x_22264:
[----:B------:R-:W-:Y:S02]  /*8470*/  IMAD.MOV.U32 R12, RZ, RZ, 0x2 ;  /* 0x00000002ff0c7424 */ /* 0x000fe400078e00ff */
[----:B------:R-:W-:-:S05]  /*8480*/  FADD R51, R50, R14 ;  /* 0x0000000e32337221 */ /* 0x000fca0000000000 */
[----:B------:R-:W-:-:S07]  /*8490*/  MOV R13, R51 ;  /* 0x00000033000d7202 */ /* 0x000fce0000000f00 */
[----:B------:R-:W-:Y:S05]  /*84a0*/  WARPSYNC.COLLECTIVE R15, `(.L_x_22265) ;  /* 0x000000000f087348 */ /* 0x000fea0003c00000 */
[----:B------:R0:W1:Y:S02]  /*84b0*/  SHFL.BFLY P6, R14, R13, R12, R11 ;  /* 0x0c00000c0d0e7389 */ /* 0x00006400000c000b */
[----:B01----:R-:W-:Y:S05]  /*84c0*/  ENDCOLLECTIVE ;  /* 0x000000000000791b */ /* 0x003fea0003800000 */
.L_x_22265:
[----:B------:R-:W-:Y:S02]  /*84d0*/  IMAD.MOV.U32 R12, RZ, RZ, 0x1 ;  /* 0x00000001ff0c7424 */ /* 0x000fe400078e00ff */
[----:B------:R-:W-:-:S05]  /*84e0*/  FADD R52, R51, R14 ;  /* 0x0000000e33347221 */ /* 0x000fca0000000000 */
[----:B------:R-:W-:-:S07]  /*84f0*/  MOV R13, R52 ;  /* 0x00000034000d7202 */ /* 0x000fce0000000f00 */
[----:B------:R-:W-:Y:S05]  /*8500*/  WARPSYNC.COLLECTIVE R15, `(.L_x_22266) ;  /* 0x000000000f087348 */ /* 0x000fea0003c00000 */
[----:B------:R0:W1:Y:S02]  /*8510*/  SHFL.BFLY P6, R14, R13, R12, R11 ;  /* 0x0c00000c0d0e7389 */ /* 0x00006400000c000b */
[----:B01----:R-:W-:Y:S05]  /*8520*/  ENDCOLLECTIVE ;  /* 0x000000000000791b */ /* 0x003fea0003800000 */
.L_x_22266:
[----:B------:R-:W-:Y:S05]  /*8530*/  BRA `(.L_x_22267) ;  /* 0xffffffd400507947 */ /* 0x000fea000383ffff */
        .weak           $__internal_342_$__cuda_sm3x_div_rn_noftz_f32_slowpath
        .type           $__internal_342_$__cuda_sm3x_div_rn_noftz_f32_slowpath,@function
        .size           $__internal_342_$__cuda_sm3x_div_rn_noftz_f32_slowpath,(.L_x_37719 - $__internal_342_$__cuda_sm3x_div_rn_noftz_f32_slowpath)
$__internal_342_$__cuda_sm3x_div_rn_noftz_f32_slowpath:
        /* <DEDUP_REMOVED lines=35> */
.L_x_22269:
        /* <DEDUP_REMOVED lines=33> */
[----:B------:R-:W-:Y:S02]  /*8980*/  ISETP.NE.AND P2, PT, R54, RZ, PT ;  /* 0x000000ff3600720c */ /* 0x000fe40003f45270 */
[----:B------:R-:W-:Y:S02]  /*8990*/  LOP3.LUT R13, R13, 0x7fffff, RZ, 0xc0, !PT ;  /* 0x007fffff0d0d7812 */ /* 0x000fe400078ec0ff */
[----:B------:R-:W-:Y:S01]  /*89a0*/  FSETP.NEU.FTZ.AND P1, PT, R48, R50, PT ;  /* 0x000000323000720b */ /* 0x000fe20003f3d000 */
[----:B------:R-:W-:Y:S01]  /*89b0*/  IMAD.MOV R48, RZ, RZ, -R54 ;  /* 0x000000ffff307224 */ /* 0x000fe200078e0a36 */
[----:B------:R-:W-:-:S02]  /*89c0*/  LOP3.LUT R13, R13, 0x800000, RZ, 0xfc, !PT ;  /* 0x008000000d0d7812 */ /* 0x000fc400078efcff */
        /* <DEDUP_REMOVED lines=13> */
.L_x_22276:
[----:B------:R-:W-:-:S04]  /*8aa0*/  LOP3.LUT R11, R11, 0x80000000, RZ, 0xc0, !PT ;  /* 0x800000000b0b7812 */ /* 0x000fc800078ec0ff */
[----:B------:R-:W-:Y:S01]  /*8ab0*/  LOP3.LUT R11, R11, 0x7f800000, RZ, 0xfc, !PT ;  /* 0x7f8000000b0b7812 */ /* 0x000fe200078efcff */
[----:B------:R-:W-:Y:S06]  /*8ac0*/  BRA `(.L_x_22277) ;  /* 0x0000000000047947 */ /* 0x000fec0003800000 */
.L_x_22275:
[----:B------:R-:W-:-:S07]  /*8ad0*/  IMAD R11, R52, 0x800000, R11 ;  /* 0x00800000340b7824 */ /* 0x000fce00078e020b */
.L_x_22277:
[----:B------:R-:W-:Y:S05]  /*8ae0*/  BSYNC.RECONVERGENT B2 ;  /* 0x0000000000027941 */ /* 0x000fea0003800200 */
.L_x_22274:
[----:B------:R-:W-:Y:S05]  /*8af0*/  BRA `(.L_x_22278) ;  /* 0x0000000000207947 */ /* 0x000fea0003800000 */
.L_x_22273:
[----:B------:R-:W-:-:S04]  /*8b00*/  LOP3.LUT R11, R11, 0x80000000, R50, 0x48, !PT ;  /* 0x800000000b0b7812 */ /* 0x000fc800078e4832 */
[----:B------:R-:W-:Y:S01]  /*8b10*/  LOP3.LUT R11, R11, 0x7f800000, RZ, 0xfc, !PT ;  /* 0x7f8000000b0b7812 */ /* 0x000fe200078efcff */
[----:B------:R-:W-:Y:S06]  /*8b20*/  BRA `(.L_x_22278) ;  /* 0x0000000000147947 */ /* 0x000fec0003800000 */
.L_x_22272:
[----:B------:R-:W-:Y:S01]  /*8b30*/  LOP3.LUT R11, R11, 0x80000000, R50, 0x48, !PT ;  /* 0x800000000b0b7812 */ /* 0x000fe200078e4832 */
[----:B------:R-:W-:Y:S06]  /*8b40*/  BRA `(.L_x_22278) ;  /* 0x00000000000c7947 */ /* 0x000fec0003800000 */
.L_x_22271:
[----:B------:R-:W0:Y:S01]  /*8b50*/  MUFU.RSQ R11, -QNAN ;  /* 0xffc00000000b7908 */ /* 0x000e220000001400 */
[----:B------:R-:W-:Y:S05]  /*8b60*/  BRA `(.L_x_22278) ;  /* 0x0000000000047947 */ /* 0x000fea0003800000 */
.L_x_22270:
[----:B------:R-:W-:-:S07]  /*8b70*/  FADD.FTZ R11, R22, R11 ;  /* 0x0000000b160b7221 */ /* 0x000fce0000010000 */
.L_x_22278:
[----:B------:R-:W-:Y:S05]  /*8b80*/  BSYNC.RECONVERGENT B1 ;  /* 0x0000000000017941 */ /* 0x000fea0003800200 */
.L_x_22268:
[----:B------:R-:W-:-:S04]  /*8b90*/  HFMA2 R13, -RZ, RZ, 0, 0 ;  /* 0x00000000ff0d7431 */ /* 0x000fc800000001ff */
[----:B0-----:R-:W-:Y:S05]  /*8ba0*/  RET.REL.NODEC R12 `(_Z15SoftmaxWarpImplI22BroadcastScaleMaskLoadIffbLm2EiE11DirectStoreIffEfLi1ELi20ELi32ELi1ELb1EL9Algorithm0EEvT_T0_ll) ;  /* 0xffffff740c147950 */ /* 0x001fea0003c3ffff */
.L_x_22279:
        /* <DEDUP_REMOVED lines=13> */
.L_x_37719:


//--------------------- .text._Z15SoftmaxWarpImplI22BroadcastScaleMaskLoadIffbLm2EiE11DirectStoreIffEfLi1ELi20ELi32ELi1ELb0EL9Algorithm0EEvT_T0_ll --------------------------
	.section	.text._Z15SoftmaxWarpImplI22BroadcastScaleMaskLoadIffbLm2EiE11DirectStoreIffEfLi1ELi20ELi32ELi1ELb0EL9Algorithm0EEvT_T0_ll,"ax",@progbits
	.align	128
        .global         _Z15SoftmaxWarpImplI22BroadcastScaleMaskLoadIffbLm2EiE11DirectStoreIffEfLi1ELi20ELi32ELi1ELb0EL9Algorithm0EEvT_T0_ll
        .type           _Z15SoftmaxWarpImplI22BroadcastScaleMaskLoadIffbLm2EiE11DirectStoreIffEfLi1ELi20ELi32ELi1ELb0EL9Algorithm0EEvT_T0_ll,@function
        .size           _Z15SoftmaxWarpImplI22BroadcastScaleMaskLoadIffbLm2EiE11DirectStoreIffEfLi1ELi20ELi32ELi1ELb0EL9Algorithm0EEvT_T0_ll,(.L_x_37720 - _Z15SoftmaxWarpImplI22BroadcastScaleMaskLoadIffbLm2EiE11DirectStoreIffEfLi1ELi20ELi32ELi1ELb0EL9Algorithm0EEvT_T0_ll)
        .other          _Z15SoftmaxWarpImplI22BroadcastScaleMaskLoadIffbLm2EiE11DirectStoreIffEfLi1ELi20ELi32ELi1ELb0EL9Algorithm0EEvT_T0_ll,@"STO_CUDA_ENTRY STV_DEFAULT"
_Z15SoftmaxWarpImplI22BroadcastScaleMaskLoadIffbLm2EiE11DirectStoreIffEfLi1ELi20ELi32ELi1ELb0EL9Algorithm0EEvT_T0_ll:
.text._Z15SoftmaxWarpImplI22BroadcastScaleMaskLoadIffbLm2EiE11DirectStoreIffEfLi1ELi20ELi32ELi1ELb0EL9Algorithm0EEvT_T0_ll:
        /* <DEDUP_REMOVED lines=27> */
.L_x_22280:
        /* <DEDUP_REMOVED lines=14> */
.L_x_22323:
[----:B--2---:R-:W-:Y:S01]  /*0290*/  IABS R0, UR49 ;  /* 0x0000003100007c13 */ /* 0x004fe20008000000 */
[----:B0-----:R-:W-:Y:S01]  /*02a0*/  IMAD R15, R33, UR48, R34 ;  /* 0x00000030210f7c24 */ /* 0x001fe2000f8e0222 */
[----:B------:R-:W-:Y:S01]  /*02b0*/  UMOV UR4, URZ ;  /* 0x000000ff00047c82 */ /* 0x000fe20008000000 */
[----:B-1----:R-:W-:Y:S01]  /*02c0*/  R2UR UR10, R26 ;  /* 0x000000001a0a72ca */ /* 0x002fe200000e0000 */
[----:B------:R-:W0:Y:S01]  /*02d0*/  LDC.64 R24, c[0x0][0x398] ;  /* 0x0000e600ff187b82 */ /* 0x000e220000000a00 */
[----:B------:R-:W-:Y:S01]  /*02e0*/  R2UR UR7, R0 ;  /* 0x00000000000772ca */ /* 0x000fe200000e0000 */
[C---:B------:R-:W-:Y:S01]  /*02f0*/  VIADD R10, R15.reuse, 0x40 ;  /* 0x000000400f0a7836 */ /* 0x040fe20000000000 */
[C---:B------:R-:W-:Y:S02]  /*0300*/  LOP3.LUT R3, R15.reuse, UR49, RZ, 0x3c, !PT ;  /* 0x000000310f037c12 */ /* 0x040fe4000f8e3cff */
[----:B------:R-:W-:Y:S02]  /*0310*/  IADD3 R7, PT, PT, R15, 0x20, RZ ;  /* 0x000000200f077810 */ /* 0x000fe40007ffe0ff */
[----:B------:R-:W-:-:S02]  /*0320*/  ISETP.GE.AND P6, PT, R3, RZ, PT ;  /* 0x000000ff0300720c */ /* 0x000fc40003fc6270 */
[----:B------:R-:W-:Y:S02]  /*0330*/  SHF.R.S64 R4, RZ, 0x1e, R15 ;  /* 0x0000001eff047819 */ /* 0x000fe4000000100f */
[----:B------:R-:W-:Y:S02]  /*0340*/  R2UR UR8, R26 ;  /* 0x000000001a0872ca */ /* 0x000fe400000e0000 */
[----:B------:R-:W-:Y:S01]  /*0350*/  R2UR UR9, R27 ;  /* 0x000000001b0972ca */ /* 0x000fe200000e0000 */
[----:B------:R-:W1:Y:S01]  /*0360*/  I2F.RP R0, UR7 ;  /* 0x0000000700007d06 */ /* 0x000e620008209400 */
[----:B------:R-:W-:Y:S01]  /*0370*/  IABS R23, R7 ;  /* 0x0000000700177213 */ /* 0x000fe20000000000 */
[----:B------:R-:W-:Y:S01]  /*0380*/  VIADD R16, R15, 0x60 ;  /* 0x000000600f107836 */ /* 0x000fe20000000000 */
[----:B------:R-:W-:Y:S02]  /*0390*/  IADD3 R4, P0, PT, R4, UR36, RZ ;  /* 0x0000002404047c10 */ /* 0x000fe4000ff1e0ff */
[----:B------:R-:W-:-:S02]  /*03a0*/  SHF.R.S64 R8, RZ, 0x1e, R7 ;  /* 0x0000001eff087819 */ /* 0x000fc40000001007 */
[----:B------:R-:W-:Y:S02]  /*03b0*/  SHF.R.S64 R12, RZ, 0x1e, R10 ;  /* 0x0000001eff0c7819 */ /* 0x000fe4000000100a */
[----:B------:R-:W-:Y:S02]  /*03c0*/  LEA.HI.X.SX32 R5, R15, UR37, 0x2, P0 ;  /* 0x000000250f057c11 */ /* 0x000fe400080f16ff */
[----:B------:R-:W-:Y:S02]  /*03d0*/  R2UR UR11, R27 ;  /* 0x000000001b0b72ca */ /* 0x000fe400000e0000 */
[----:B------:R-:W-:Y:S01]  /*03e0*/  LOP3.LUT R6, R10, UR49, RZ, 0x3c, !PT ;  /* 0x000000310a067c12 */ /* 0x000fe2000f8e3cff */
[----:B------:R-:W2:Y:S01]  /*03f0*/  LDG.E R4, desc[UR8][R4.64] ;  /* 0x0000000804047981 */ /* 0x000ea2000c1e1900 */
[----:B-1----:R-:W1:Y:S01]  /*0400*/  MUFU.RCP R0, R0 ;  /* 0x0000000000007308 */ /* 0x002e620000001000 */
[----:B------:R-:W-:Y:S02]  /*0410*/  IADD3 R8, P0, PT, R8, UR36, RZ ;  /* 0x0000002408087c10 */ /* 0x000fe4000ff1e0ff */
[----:B------:R-:W-:-:S02]  /*0420*/  SHF.R.S64 R18, RZ, 0x1e, R16 ;  /* 0x0000001eff127819 */ /* 0x000fc40000001010 */
[----:B------:R-:W-:Y:S02]  /*0430*/  IADD3 R12, P2, PT, R12, UR36, RZ ;  /* 0x000000240c0c7c10 */ /* 0x000fe4000ff5e0ff */
[----:B------:R-:W-:Y:S02]  /*0440*/  IABS R28, R10 ;  /* 0x0000000a001c7213 */ /* 0x000fe40000000000 */
[----:B------:R-:W-:Y:S01]  /*0450*/  ISETP.GE.AND P3, PT, R6, RZ, PT ;  /* 0x000000ff0600720c */ /* 0x000fe20003f66270 */
[----:B-1----:R-:W-:Y:S01]  /*0460*/  VIADD R2, R0, 0xffffffe ;  /* 0x0ffffffe00027836 */ /* 0x002fe20000000000 */
[----:B------:R-:W-:-:S05]  /*0470*/  IABS R0, R15 ;  /* 0x0000000f00007213 */ /* 0x000fca0000000000 */
[----:B------:R-:W1:Y:S02]  /*0480*/  F2I.FTZ.U32.TRUNC.NTZ R2, R2 ;  /* 0x0000000200027305 */ /* 0x000e64000021f000 */
[----:B-1----:R-:W-:Y:S02]  /*0490*/  R2UR UR5, R2 ;  /* 0x00000000020572ca */ /* 0x002fe400000e0000 */
[C---:B------:R-:W-:Y:S02]  /*04a0*/  LEA.HI.X.SX32 R9, R7.reuse, UR37, 0x2, P0 ;  /* 0x0000002507097c11 */ /* 0x040fe400080f16ff */
[----:B------:R-:W-:-:S09]  /*04b0*/  LOP3.LUT R2, R7, UR49, RZ, 0x3c, !PT ;  /* 0x0000003107027c12 */ /* 0x000fd2000f8e3cff */
[----:B------:R-:W-:Y:S01]  /*04c0*/  UIADD3 UR6, UPT, UPT, URZ, -UR5, URZ ;  /* 0x80000005ff067290 */ /* 0x000fe2000fffe0ff */
[----:B------:R-:W-:Y:S02]  /*04d0*/  IADD3 R18, P0, PT, R18, UR36, RZ ;  /* 0x0000002412127c10 */ /* 0x000fe4000ff1e0ff */
[----:B------:R-:W-:Y:S01]  /*04e0*/  LEA.HI.X.SX32 R13, R10, UR37, 0x2, P2 ;  /* 0x000000250a0d7c11 */ /* 0x000fe200090f16ff */
[----:B------:R-:W-:Y:S01]  /*04f0*/  UIMAD UR6, UR6, UR7, URZ ;  /* 0x00000007060672a4 */ /* 0x000fe2000f8e02ff */
[----:B------:R-:W-:-:S03]  /*0500*/  ISETP.GE.AND P4, PT, R2, RZ, PT ;  /* 0x000000ff0200720c */ /* 0x000fc60003f86270 */
[----:B------:R-:W-:Y:S01]  /*0510*/  UIMAD.WIDE.U32 UR4, UR5, UR6, UR4 ;  /* 0x00000006050472a5 */ /* 0x000fe2000f8e0004 */
[----:B------:R-:W-:Y:S01]  /*0520*/  LEA.HI.X.SX32 R19, R16, UR37, 0x2, P0 ;  /* 0x0000002510137c11 */ /* 0x000fe200080f16ff */
[----:B------:R1:W3:Y:S04]  /*0530*/  LDG.E R2, desc[UR10][R12.64] ;  /* 0x0000000a0c027981 */ /* 0x0002e8000c1e1900 */
[----:B------:R-:W-:-:S05]  /*0540*/  IMAD.HI.U32 R11, R0, UR5, RZ ;  /* 0x00000005000b7c27 */ /* 0x000fca000f8e00ff */
[----:B------:R-:W-:Y:S01]  /*0550*/  IADD3 R3, PT, PT, -R11, RZ, RZ ;  /* 0x000000ff0b037210 */ /* 0x000fe20007ffe1ff */
[----:B------:R-:W-:Y:S01]  /*0560*/  IMAD.HI.U32 R22, R23, UR5, RZ ;  /* 0x0000000517167c27 */ /* 0x000fe2000f8e00ff */
[----:B-1----:R-:W1:Y:S03]  /*0570*/  LDC.64 R12, c[0x0][0x390] ;  /* 0x0000e400ff0c7b82 */ /* 0x002e660000000a00 */
[----:B------:R-:W-:Y:S01]  /*0580*/  IMAD R0, R3, UR7, R0 ;  /* 0x0000000703007c24 */ /* 0x000fe2000f8e0200 */
[----:B------:R-:W-:Y:S01]  /*0590*/  IADD3 R14, PT, PT, -R22, RZ, RZ ;  /* 0x000000ff160e7210 */ /* 0x000fe20007ffe1ff */
[----:B------:R-:W-:Y:S01]  /*05a0*/  IMAD.HI.U32 R6, R28, UR5, RZ ;  /* 0x000000051c067c27 */ /* 0x000fe2000f8e00ff */
[----:B------:R-:W-:Y:S01]  /*05b0*/  R2UR UR12, R26 ;  /* 0x000000001a0c72ca */ /* 0x000fe200000e0000 */
[----:B------:R4:W5:Y:S01]  /*05c0*/  LDG.E R3, desc[UR8][R8.64] ;  /* 0x0000000808037981 */ /* 0x000962000c1e1900 */
[----:B------:R-:W-:Y:S01]  /*05d0*/  ISETP.LT.U32.AND P1, PT, R0, UR7, PT ;  /* 0x0000000700007c0c */ /* 0x000fe2000bf21070 */
[----:B------:R-:W-:-:S05]  /*05e0*/  IMAD R23, R14, UR7, R23 ;  /* 0x000000070e177c24 */ /* 0x000fca000f8e0217 */
[----:B------:R-:W-:-:S07]  /*05f0*/  ISETP.LT.U32.AND P2, PT, R23, UR7, PT ;  /* 0x0000000717007c0c */ /* 0x000fce000bf41070 */
[----:B------:R-:W-:-:S04]  /*0600*/  @!P1 IADD3 R0, PT, PT, R0, -UR7, RZ ;  /* 0x8000000700009c10 */ /* 0x000fc8000fffe0ff */
[----:B------:R-:W-:Y:S01]  /*0610*/  ISETP.GE.U32.AND P0, PT, R0, UR7, PT ;  /* 0x0000000700007c0c */ /* 0x000fe2000bf06070 */
[----:B------:R-:W-:Y:S01]  /*0620*/  IMAD.MOV R17, RZ, RZ, -R6 ;  /* 0x000000ffff117224 */ /* 0x000fe200078e0a06 */
[----:B------:R-:W-:Y:S01]  /*0630*/  R2UR UR13, R27 ;  /* 0x000000001b0d72ca */ /* 0x000fe200000e0000 */
[----:B------:R-:W-:Y:S01]  /*0640*/  @!P1 VIADD R11, R11, 0x1 ;  /* 0x000000010b0b9836 */ /* 0x000fe20000000000 */
[----:B------:R-:W-:Y:S01]  /*0650*/  @!P2 IADD3 R23, PT, PT, R23, -UR7, RZ ;  /* 0x800000071717ac10 */ /* 0x000fe2000fffe0ff */
[----:B------:R-:W-:Y:S01]  /*0660*/  IMAD R28, R17, UR7, R28 ;  /* 0x00000007111c7c24 */ /* 0x000fe2000f8e021c */
[C---:B------:R-:W-:Y:S01]  /*0670*/  IADD3 R14, PT, PT, R15.reuse, 0xa0, RZ ;  /* 0x000000a00f0e7810 */ /* 0x040fe20007ffe0ff */
[----:B------:R-:W-:Y:S01]  /*0680*/  VIADD R17, R15, 0x80 ;  /* 0x000000800f117836 */ /* 0x000fe20000000000 */
[----:B------:R-:W-:-:S05]  /*0690*/  IABS R29, R16 ;  /* 0x00000010001d7213 */ /* 0x000fca0000000000 */
[----:B------:R-:W-:Y:S01]  /*06a0*/  @P0 VIADD R11, R11, 0x1 ;  /* 0x000000010b0b0836 */ /* 0x000fe20000000000 */
[----:B------:R-:W-:Y:S01]  /*06b0*/  ISETP.GE.U32.AND P0, PT, R23, UR7, PT ;  /* 0x0000000717007c0c */ /* 0x000fe2000bf06070 */
[----:B------:R0:W2:Y:S01]  /*06c0*/  LDG.E R5, desc[UR12][R18.64] ;  /* 0x0000000c12057981 */ /* 0x0000a2000c1e1900 */
[----:B------:R-:W-:Y:S02]  /*06d0*/  SHF.R.S64 R0, RZ, 0x1e, R17 ;  /* 0x0000001eff007819 */ /* 0x000fe40000001011 */
[----:B------:R-:W-:Y:S01]  /*06e0*/  SHF.R.S64 R20, RZ, 0x1e, R14 ;  /* 0x0000001eff147819 */ /* 0x000fe2000000100e */
[----:B------:R-:W-:Y:S02]  /*06f0*/  @!P2 VIADD R22, R22, 0x1 ;  /* 0x000000011616a836 */ /* 0x000fe40000000000 */
[----:B----4-:R-:W-:Y:S01]  /*0700*/  IMAD.HI.U32 R8, R29, UR5, RZ ;  /* 0x000000051d087c27 */ /* 0x010fe2000f8e00ff */
[----:B------:R-:W-:Y:S02]  /*0710*/  IADD3 R20, P1, PT, R20, UR36, RZ ;  /* 0x0000002414147c10 */ /* 0x000fe4000ff3e0ff */
[----:B0-----:R-:W-:-:S02]  /*0720*/  IADD3 R18, P5, PT, R0, UR36, RZ ;  /* 0x0000002400127c10 */ /* 0x001fc4000ffbe0ff */
[----:B------:R-:W-:Y:S02]  /*0730*/  LEA.HI.X.SX32 R21, R14, UR37, 0x2, P1 ;  /* 0x000000250e157c11 */ /* 0x000fe400088f16ff */
[----:B------:R-:W-:Y:S02]  /*0740*/  LEA.HI.X.SX32 R19, R17, UR37, 0x2, P5 ;  /* 0x0000002511137c11 */ /* 0x000fe4000a8f16ff */
[----:B------:R-:W-:Y:S01]  /*0750*/  ISETP.LT.U32.AND P5, PT, R28, UR7, PT ;  /* 0x000000071c007c0c */ /* 0x000fe2000bfa1070 */
[----:B------:R0:W4:Y:S01]  /*0760*/  LDG.E R0, desc[UR10][R20.64] ;  /* 0x0000000a14007981 */ /* 0x000122000c1e1900 */
[----:B-1----:R-:W-:Y:S02]  /*0770*/  ISETP.NE.U32.AND P1, PT, R12, 0x1, PT ;  /* 0x000000010c00780c */ /* 0x002fe40003f25070 */
[----:B------:R-:W-:Y:S01]  /*0780*/  @P0 IADD3 R22, PT, PT, R22, 0x1, RZ ;  /* 0x0000000116160810 */ /* 0x000fe20007ffe0ff */
[----:B------:R1:W4:Y:S01]  /*0790*/  LDG.E R9, desc[UR8][R18.64] ;  /* 0x0000000812097981 */ /* 0x000322000c1e1900 */
[----:B------:R-:W-:-:S02]  /*07a0*/  IADD3 R30, PT, PT, -R8, RZ, RZ ;  /* 0x000000ff081e7210 */ /* 0x000fc40007ffe1ff */
[----:B------:R-:W-:Y:S01]  /*07b0*/  ISETP.NE.AND.EX P1, PT, R13, RZ, PT, P1 ;  /* 0x000000ff0d00720c */ /* 0x000fe20003f25310 */
[----:B------:R-:W-:Y:S01]  /*07c0*/  IMAD.MOV.U32 R13, RZ, RZ, R22 ;  /* 0x000000ffff0d7224 */ /* 0x000fe200078e0016 */
[----:B------:R-:W-:Y:S01]  /*07d0*/  @!P6 IADD3 R11, PT, PT, -R11, RZ, RZ ;  /* 0x000000ff0b0be210 */ /* 0x000fe20007ffe1ff */
[----:B------:R-:W-:Y:S01]  /*07e0*/  IMAD R23, R30, UR7, R29 ;  /* 0x000000071e177c24 */ /* 0x000fe2000f8e021d */
[----:B------:R-:W-:Y:S02]  /*07f0*/  ISETP.NE.AND P2, PT, RZ, UR49, PT ;  /* 0x00000031ff007c0c */ /* 0x000fe4000bf45270 */
[----:B0-----:R-:W-:Y:S02]  /*0800*/  LOP3.LUT R20, RZ, UR49, RZ, 0x33, !PT ;  /* 0x00000031ff147c12 */ /* 0x001fe4000f8e33ff */
[----:B------:R-:W-:Y:S02]  /*0810*/  @!P4 IADD3 R13, PT, PT, -R13, RZ, RZ ;  /* 0x000000ff0d0dc210 */ /* 0x000fe40007ffe1ff */
[----:B------:R-:W-:-:S02]  /*0820*/  SEL R12, R20, R11, !P2 ;  /* 0x0000000b140c7207 */ /* 0x000fc40005000000 */
[----:B------:R-:W-:Y:S01]  /*0830*/  ISETP.LT.U32.AND P4, PT, R23, UR7, PT ;  /* 0x0000000717007c0c */ /* 0x000fe2000bf81070 */
[----:B------:R-:W-:Y:S01]  /*0840*/  @!P5 VIADD R28, R28, -UR7 ;  /* 0x800000071c1cdc36 */ /* 0x000fe20008000000 */
[----:B------:R-:W-:Y:S01]  /*0850*/  ISETP.NE.U32.AND P0, PT, R24, 0x1, PT ;  /* 0x000000011800780c */ /* 0x000fe20003f05070 */
[----:B------:R-:W-:Y:S01]  /*0860*/  IMAD.MOV R24, RZ, RZ, -R12 ;  /* 0x000000ffff187224 */ /* 0x000fe200078e0a0c */
[----:B-1----:R-:W-:Y:S02]  /*0870*/  SEL R18, R20, R13, !P2 ;  /* 0x0000000d14127207 */ /* 0x002fe40005000000 */
[----:B------:R-:W-:Y:S01]  /*0880*/  ISETP.GE.U32.AND P6, PT, R28, UR7, PT ;  /* 0x000000071c007c0c */ /* 0x000fe2000bfc6070 */
[----:B------:R-:W-:Y:S01]  /*0890*/  IMAD R13, R24, UR49, R15 ;  /* 0x00000031180d7c24 */ /* 0x000fe2000f8e020f */
[----:B------:R-:W-:Y:S02]  /*08a0*/  IABS R19, R17 ;  /* 0x0000001100137213 */ /* 0x000fe40000000000 */
[----:B------:R-:W-:-:S02]  /*08b0*/  ISETP.NE.AND.EX P0, PT, R25, RZ, PT, P0 ;  /* 0x000000ff1900720c */ /* 0x000fc40003f05300 */
[----:B------:R-:W-:Y:S02]  /*08c0*/  SEL R12, R12, RZ, P1 ;  /* 0x000000ff0c0c7207 */ /* 0x000fe40000800000 */
[----:B------:R-:W-:Y:S01]  /*08d0*/  IADD3 R24, PT, PT, -R18, RZ, RZ ;  /* 0x000000ff12187210 */ /* 0x000fe20007ffe1ff */
[----:B------:R-:W-:Y:S01]  /*08e0*/  IMAD.HI.U32 R11, R19, UR5, RZ ;  /* 0x00000005130b7c27 */ /* 0x000fe2000f8e00ff */
[----:B------:R-:W-:Y:S02]  /*08f0*/  SEL R13, R13, RZ, P0 ;  /* 0x000000ff0d0d7207 */ /* 0x000fe40000000000 */
[----:B------:R-:W-:Y:S01]  /*0900*/  IABS R21, R14 ;  /* 0x0000000e00157213 */ /* 0x000fe20000000000 */
[----:B------:R-:W-:Y:S02]  /*0910*/  IMAD R12, R12, UR44, RZ ;  /* 0x0000002c0c0c7c24 */ /* 0x000fe4000f8e02ff */
[----:B------:R-:W-:Y:S01]  /*0920*/  @!P4 VIADD R23, R23, -UR7 ;  /* 0x800000071717cc36 */ /* 0x000fe20008000000 */
[----:B------:R-:W-:Y:S01]  /*0930*/  @!P5 IADD3 R6, PT, PT, R6, 0x1, RZ ;  /* 0x000000010606d810 */ /* 0x000fe20007ffe0ff */
[----:B------:R-:W-:Y:S01]  /*0940*/  IMAD R7, R24, UR49, R7 ;  /* 0x0000003118077c24 */ /* 0x000fe2000f8e0207 */
[----:B------:R-:W-:Y:S01]  /*0950*/  SEL R18, R18, RZ, P1 ;  /* 0x000000ff12127207 */ /* 0x000fe20000800000 */
[----:B------:R-:W-:Y:S01]  /*0960*/  IMAD R13, R13, UR45, R12 ;  /* 0x0000002d0d0d7c24 */ /* 0x000fe2000f8e020c */
[----:B------:R-:W-:Y:S01]  /*0970*/  IADD3 R28, PT, PT, -R11, RZ, RZ ;  /* 0x000000ff0b1c7210 */ /* 0x000fe20007ffe1ff */
[----:B------:R-:W-:Y:S01]  /*0980*/  IMAD.HI.U32 R22, R21, UR5, RZ ;  /* 0x0000000515167c27 */ /* 0x000fe2000f8e00ff */
[----:B------:R-:W-:-:S02]  /*0990*/  ISETP.GE.U32.AND P5, PT, R23, UR7, PT ;  /* 0x0000000717007c0c */ /* 0x000fc4000bfa6070 */
[----:B------:R-:W-:Y:S01]  /*09a0*/  SEL R7, R7, RZ, P0 ;  /* 0x000000ff07077207 */ /* 0x000fe20000000000 */
[----:B------:R-:W-:Y:S01]  /*09b0*/  @P6 VIADD R6, R6, 0x1 ;  /* 0x0000000106066836 */ /* 0x000fe20000000000 */
[C---:B------:R-:W-:Y:S01]  /*09c0*/  IADD3 R12, P6, PT, R13.reuse, UR38, RZ ;  /* 0x000000260d0c7c10 */ /* 0x040fe2000ffde0ff */
[----:B------:R-:W-:Y:S02]  /*09d0*/  IMAD R18, R18, UR44, RZ ;  /* 0x0000002c12127c24 */ /* 0x000fe4000f8e02ff */
[----:B------:R-:W-:Y:S02]  /*09e0*/  IMAD R19, R28, UR7, R19 ;  /* 0x000000071c137c24 */ /* 0x000fe4000f8e0213 */
[----:B------:R-:W-:Y:S02]  /*09f0*/  IMAD.MOV R30, RZ, RZ, -R22 ;  /* 0x000000ffff1e7224 */ /* 0x000fe400078e0a16 */
[----:B------:R-:W-:Y:S01]  /*0a00*/  IMAD.MOV.U32 R23, RZ, RZ, R6 ;  /* 0x000000ffff177224 */ /* 0x000fe200078e0006 */
[----:B------:R-:W-:Y:S01]  /*0a10*/  LEA.HI.X.SX32 R13, R13, UR39, 0x1, P6 ;  /* 0x000000270d0d7c11 */ /* 0x000fe2000b0f0eff */
[----:B------:R-:W-:Y:S01]  /*0a20*/  IMAD R7, R7, UR45, R18 ;  /* 0x0000002d07077c24 */ /* 0x000fe2000f8e0212 */
[----:B------:R-:W-:Y:S01]  /*0a30*/  ISETP.LT.U32.AND P6, PT, R19, UR7, PT ;  /* 0x0000000713007c0c */ /* 0x000fe2000bfc1070 */
[----:B------:R-:W-:-:S02]  /*0a40*/  @!P4 VIADD R8, R8, 0x1 ;  /* 0x000000010808c836 */ /* 0x000fc40000000000 */
[----:B------:R-:W-:Y:S01]  /*0a50*/  IMAD R21, R30, UR7, R21 ;  /* 0x000000071e157c24 */ /* 0x000fe2000f8e0215 */
[----:B------:R-:W-:Y:S02]  /*0a60*/  @!P3 IADD3 R23, PT, PT, -R23, RZ, RZ ;  /* 0x000000ff1717b210 */ /* 0x000fe40007ffe1ff */
[----:B------:R-:W-:Y:S02]  /*0a70*/  IADD3 R6, P3, PT, R7, UR38, RZ ;  /* 0x0000002607067c10 */ /* 0x000fe4000ff7e0ff */
[----:B------:R-:W-:Y:S02]  /*0a80*/  LOP3.LUT R25, R16, UR49, RZ, 0x3c, !PT ;  /* 0x0000003110197c12 */ /* 0x000fe4000f8e3cff */
[----:B------:R-:W-:Y:S02]  /*0a90*/  @P5 IADD3 R8, PT, PT, R8, 0x1, RZ ;  /* 0x0000000108085810 */ /* 0x000fe40007ffe0ff */
[----:B------:R-:W-:Y:S02]  /*0aa0*/  IADD3 R18, PT, PT, R15, 0xc0, RZ ;  /* 0x000000c00f127810 */ /* 0x000fe40007ffe0ff */
[----:B------:R-:W-:-:S02]  /*0ab0*/  ISETP.LT.U32.AND P5, PT, R21, UR7, PT ;  /* 0x0000000715007c0c */ /* 0x000fc4000bfa1070 */
[----:B------:R-:W-:Y:S02]  /*0ac0*/  LEA.HI.X.SX32 R7, R7, UR39, 0x1, P3 ;  /* 0x0000002707077c11 */ /* 0x000fe400098f0eff */
[----:B------:R-:W-:Y:S02]  /*0ad0*/  ISETP.GE.AND P3, PT, R25, RZ, PT ;  /* 0x000000ff1900720c */ /* 0x000fe40003f66270 */
[----:B------:R-:W-:Y:S01]  /*0ae0*/  SHF.R.S64 R24, RZ, 0x1e, R18 ;  /* 0x0000001eff187819 */ /* 0x000fe20000001012 */
[----:B------:R-:W-:Y:S01]  /*0af0*/  @!P6 VIADD R19, R19, -UR7 ;  /* 0x800000071313ec36 */ /* 0x000fe20008000000 */
[----:B------:R-:W-:Y:S02]  /*0b00*/  IABS R29, R18 ;  /* 0x00000012001d7213 */ /* 0x000fe40000000000 */
[----:B------:R-:W-:Y:S01]  /*0b10*/  IADD3 R24, P4, PT, R24, UR36, RZ ;  /* 0x0000002418187c10 */ /* 0x000fe2000ff9e0ff */
[----:B------:R-:W-:Y:S02]  /*0b20*/  IMAD.MOV.U32 R31, RZ, RZ, R8 ;  /* 0x000000ffff1f7224 */ /* 0x000fe400078e0008 */
[----:B------:R-:W-:Y:S01]  /*0b30*/  IMAD.HI.U32 R28, R29, UR5, RZ ;  /* 0x000000051d1c7c27 */ /* 0x000fe2000f8e00ff */
[----:B------:R-:W-:-:S02]  /*0b40*/  LEA.HI.X.SX32 R25, R18, UR37, 0x2, P4 ;  /* 0x0000002512197c11 */ /* 0x000fc4000a0f16ff */
[----:B------:R-:W-:Y:S02]  /*0b50*/  ISETP.GE.U32.AND P4, PT, R19, UR7, PT ;  /* 0x0000000713007c0c */ /* 0x000fe4000bf86070 */
[----:B------:R-:W-:Y:S01]  /*0b60*/  @!P5 IADD3 R21, PT, PT, R21, -UR7, RZ ;  /* 0x800000071515dc10 */ /* 0x000fe2000fffe0ff */
[----:B------:R-:W-:Y:S01]  /*0b70*/  @!P3 IMAD.MOV R31, RZ, RZ, -R31 ;  /* 0x000000ffff1fb224 */ /* 0x000fe200078e0a1f */
[----:B------:R-:W-:Y:S01]  /*0b80*/  IADD3 R30, PT, PT, -R28, RZ, RZ ;  /* 0x000000ff1c1e7210 */ /* 0x000fe20007ffe1ff */
[----:B------:R0:W4:Y:S01]  /*0b90*/  LDG.E R8, desc[UR8][R24.64] ;  /* 0x0000000818087981 */ /* 0x000122000c1e1900 */
[----:B------:R-:W-:Y:S01]  /*0ba0*/  ISETP.GE.U32.AND P3, PT, R21, UR7, PT ;  /* 0x0000000715007c0c */ /* 0x000fe2000bf66070 */
[----:B------:R-:W-:Y:S01]  /*0bb0*/  VIADD R21, R15, 0xe0 ;  /* 0x000000e00f157836 */ /* 0x000fe20000000000 */
[----:B------:R-:W-:Y:S01]  /*0bc0*/  @!P6 IADD3 R11, PT, PT, R11, 0x1, RZ ;  /* 0x000000010b0be810 */ /* 0x000fe20007ffe0ff */
[----:B------:R-:W-:Y:S01]  /*0bd0*/  IMAD R29, R30, UR7, R29 ;  /* 0x000000071e1d7c24 */ /* 0x000fe2000f8e021d */
[----:B------:R-:W-:-:S02]  /*0be0*/  LOP3.LUT R19, R17, UR49, RZ, 0x3c, !PT ;  /* 0x0000003111137c12 */ /* 0x000fc4000f8e3cff */
[----:B------:R-:W-:Y:S02]  /*0bf0*/  IABS R30, R21 ;  /* 0x00000015001e7213 */ /* 0x000fe40000000000 */
[----:B------:R-:W-:Y:S02]  /*0c00*/  @P4 IADD3 R11, PT, PT, R11, 0x1, RZ ;  /* 0x000000010b0b4810 */ /* 0x000fe40007ffe0ff */
[----:B------:R-:W-:Y:S01]  /*0c10*/  ISETP.GE.AND P4, PT, R19, RZ, PT ;  /* 0x000000ff1300720c */ /* 0x000fe20003f86270 */
[----:B------:R-:W-:Y:S01]  /*0c20*/  IMAD.HI.U32 R19, R30, UR5, RZ ;  /* 0x000000051e137c27 */ /* 0x000fe2000f8e00ff */
[----:B------:R-:W-:Y:S02]  /*0c30*/  ISETP.LT.U32.AND P6, PT, R29, UR7, PT ;  /* 0x000000071d007c0c */ /* 0x000fe4000bfc1070 */
[----:B------:R-:W-:Y:S02]  /*0c40*/  MOV R37, R11 ;  /* 0x0000000b00257202 */ /* 0x000fe40000000f00 */
[----:B------:R-:W-:-:S02]  /*0c50*/  IADD3 R11, PT, PT, -R19, RZ, RZ ;  /* 0x000000ff130b7210 */ /* 0x000fc40007ffe1ff */
[----:B0-----:R-:W-:Y:S01]  /*0c60*/  SHF.R.S64 R24, RZ, 0x1e, R21 ;  /* 0x0000001eff187819 */ /* 0x001fe20000001015 */
[----:B------:R-:W-:Y:S01]  /*0c70*/  @!P5 VIADD R22, R22, 0x1 ;  /* 0x000000011616d836 */ /* 0x000fe20000000000 */
[----:B------:R-:W-:Y:S01]  /*0c80*/  SEL R23, R20, R23, !P2 ;  /* 0x0000001714177207 */ /* 0x000fe20005000000 */
[----:B------:R-:W-:Y:S01]  /*0c90*/  IMAD R30, R11, UR7, R30 ;  /* 0x000000070b1e7c24 */ /* 0x000fe2000f8e021e */
[----:B------:R-:W-:Y:S02]  /*0ca0*/  IADD3 R24, P5, PT, R24, UR36, RZ ;  /* 0x0000002418187c10 */ /* 0x000fe4000ffbe0ff */
[----:B------:R-:W-:Y:S02]  /*0cb0*/  IADD3 R39, PT, PT, -R23, RZ, RZ ;  /* 0x000000ff17277210 */ /* 0x000fe40007ffe1ff */
[----:B------:R-:W-:Y:S02]  /*0cc0*/  LOP3.LUT R11, R14, UR49, RZ, 0x3c, !PT ;  /* 0x000000310e0b7c12 */ /* 0x000fe4000f8e3cff */
[----:B------:R-:W-:-:S02]  /*0cd0*/  LEA.HI.X.SX32 R25, R21, UR37, 0x2, P5 ;  /* 0x0000002515197c11 */ /* 0x000fc4000a8f16ff */
[----:B------:R-:W-:Y:S01]  /*0ce0*/  ISETP.LT.U32.AND P5, PT, R30, UR7, PT ;  /* 0x000000071e007c0c */ /* 0x000fe2000bfa1070 */
[----:B------:R-:W-:Y:S01]  /*0cf0*/  @!P6 VIADD R29, R29, -UR7 ;  /* 0x800000071d1dec36 */ /* 0x000fe20008000000 */
[----:B------:R-:W-:Y:S01]  /*0d00*/  @P3 IADD3 R22, PT, PT, R22, 0x1, RZ ;  /* 0x0000000116163810 */ /* 0x000fe20007ffe0ff */
[----:B------:R-:W-:Y:S01]  /*0d10*/  IMAD R10, R39, UR49, R10 ;  /* 0x00000031270a7c24 */ /* 0x000fe2000f8e020a */
[----:B------:R-:W-:Y:S02]  /*0d20*/  ISETP.GE.AND P3, PT, R11, RZ, PT ;  /* 0x000000ff0b00720c */ /* 0x000fe40003f66270 */
[----:B------:R-:W-:Y:S01]  /*0d30*/  SEL R23, R23, RZ, P1 ;  /* 0x000000ff17177207 */ /* 0x000fe20000800000 */
[----:B------:R-:W-:Y:S01]  /*0d40*/  @!P4 IMAD.MOV R37, RZ, RZ, -R37 ;  /* 0x000000ffff25c224 */ /* 0x000fe200078e0a25 */
[----:B------:R-:W-:Y:S01]  /*0d50*/  ISETP.GE.U32.AND P4, PT, R29, UR7, PT ;  /* 0x000000071d007c0c */ /* 0x000fe2000bf86070 */
[----:B------:R-:W-:Y:S01]  /*0d60*/  IMAD.MOV.U32 R29, RZ, RZ, R22 ;  /* 0x000000ffff1d7224 */ /* 0x000fe200078e0016 */
[----:B------:R-:W-:Y:S01]  /*0d70*/  SEL R10, R10, RZ, P0 ;  /* 0x000000ff0a0a7207 */ /* 0x000fe20000000000 */
[----:B------:R-:W-:Y:S01]  /*0d80*/  IMAD R23, R23, UR44, RZ ;  /* 0x0000002c17177c24 */ /* 0x000fe2000f8e02ff */
[----:B------:R-:W-:Y:S01]  /*0d90*/  IADD3 R22, PT, PT, R15, 0x100, RZ ;  /* 0x000001000f167810 */ /* 0x000fe20007ffe0ff */
[----:B------:R0:W4:Y:S01]  /*0da0*/  LDG.E R11, desc[UR8][R24.64] ;  /* 0x00000008180b7981 */ /* 0x000122000c1e1900 */
[----:B------:R-:W-:-:S02]  /*0db0*/  @!P5 IADD3 R30, PT, PT, R30, -UR7, RZ ;  /* 0x800000071e1edc10 */ /* 0x000fc4000fffe0ff */
[----:B------:R-:W-:Y:S01]  /*0dc0*/  SEL R37, R20, R37, !P2 ;  /* 0x0000002514257207 */ /* 0x000fe20005000000 */
[----:B------:R-:W-:Y:S01]  /*0dd0*/  @!P3 IMAD.MOV R29, RZ, RZ, -R29 ;  /* 0x000000ffff1db224 */ /* 0x000fe200078e0a1d */
[----:B------:R-:W-:Y:S01]  /*0de0*/  ISETP.GE.U32.AND P3, PT, R30, UR7, PT ;  /* 0x000000071e007c0c */ /* 0x000fe2000bf66070 */
[----:B0-----:R-:W-:Y:S01]  /*0df0*/  IMAD R24, R10, UR45, R23 ;  /* 0x0000002d0a187c24 */ /* 0x001fe2000f8e0217 */
[----:B------:R-:W-:Y:S01]  /*0e00*/  IABS R10, R22 ;  /* 0x00000016000a7213 */ /* 0x000fe20000000000 */
[----:B------:R-:W-:-:S04]  /*0e10*/  IMAD.MOV R30, RZ, RZ, -R37 ;  /* 0x000000ffff1e7224 */ /* 0x000fc800078e0a25 */
[----:B------:R-:W-:Y:S01]  /*0e20*/  IMAD.HI.U32 R23, R10, UR5, RZ ;  /* 0x000000050a177c27 */ /* 0x000fe2000f8e00ff */
[----:B------:R-:W-:-:S03]  /*0e30*/  SEL R31, R20, R31, !P2 ;  /* 0x0000001f141f7207 */ /* 0x000fc60005000000 */
[----:B------:R-:W-:Y:S01]  /*0e40*/  IMAD R30, R30, UR49, R17 ;  /* 0x000000311e1e7c24 */ /* 0x000fe2000f8e0211 */
[----:B------:R-:W-:Y:S01]  /*0e50*/  IADD3 R17, PT, PT, -R23, RZ, RZ ;  /* 0x000000ff17117210 */ /* 0x000fe20007ffe1ff */
[----:B------:R-:W-:Y:S01]  /*0e60*/  IMAD.MOV R39, RZ, RZ, -R31 ;  /* 0x000000ffff277224 */ /* 0x000fe200078e0a1f */
[----:B------:R-:W-:-:S03]  /*0e70*/  @!P6 IADD3 R28, PT, PT, R28, 0x1, RZ ;  /* 0x000000011c1ce810 */ /* 0x000fc60007ffe0ff */
[----:B------:R-:W-:Y:S01]  /*0e80*/  IMAD R10, R17, UR7, R10 ;  /* 0x00000007110a7c24 */ /* 0x000fe2000f8e020a */
[----:B------:R-:W-:Y:S01]  /*0e90*/  @P4 IADD3 R28, PT, PT, R28, 0x1, RZ ;  /* 0x000000011c1c4810 */ /* 0x000fe20007ffe0ff */
[----:B------:R-:W-:Y:S01]  /*0ea0*/  IMAD R16, R39, UR49, R16 ;  /* 0x0000003127107c24 */ /* 0x000fe2000f8e0210 */
[----:B------:R-:W-:Y:S02]  /*0eb0*/  SEL R31, R31, RZ, P1 ;  /* 0x000000ff1f1f7207 */ /* 0x000fe40000800000 */
[----:B------:R-:W-:Y:S02]  /*0ec0*/  ISETP.LT.U32.AND P4, PT, R10, UR7, PT ;  /* 0x000000070a007c0c */ /* 0x000fe4000bf81070 */
[----:B------:R-:W-:Y:S01]  /*0ed0*/  SEL R16, R16, RZ, P0 ;  /* 0x000000ff10107207 */ /* 0x000fe20000000000 */
[----:B------:R-:W-:-:S04]  /*0ee0*/  IMAD R25, R31, UR44, RZ ;  /* 0x0000002c1f197c24 */ /* 0x000fc8000f8e02ff */
[----:B------:R-:W-:Y:S01]  /*0ef0*/  IMAD R25, R16, UR45, R25 ;  /* 0x0000002d10197c24 */ /* 0x000fe2000f8e0219 */
[----:B------:R-:W-:-:S05]  /*0f00*/  LOP3.LUT R16, R18, UR49, RZ, 0x3c, !PT ;  /* 0x0000003112107c12 */ /* 0x000fca000f8e3cff */
[----:B------:R-:W-:Y:S02]  /*0f10*/  @!P4 IADD3 R10, PT, PT, R10, -UR7, RZ ;  /* 0x800000070a0acc10 */ /* 0x000fe4000fffe0ff */
[----:B------:R-:W-:Y:S02]  /*0f20*/  ISETP.GE.AND P6, PT, R16, RZ, PT ;  /* 0x000000ff1000720c */ /* 0x000fe40003fc6270 */
[----:B------:R-:W-:Y:S02]  /*0f30*/  ISETP.GE.U32.AND P2, PT, R10, UR7, PT ;  /* 0x000000070a007c0c */ /* 0x000fe4000bf46070 */
[----:B------:R-:W-:Y:S02]  /*0f40*/  SEL R37, R37, RZ, P1 ;  /* 0x000000ff25257207 */ /* 0x000fe40000800000 */
[----:B------:R-:W-:Y:S01]  /*0f50*/  P2R R10, PR, RZ, 0x4 ;  /* 0x00000004ff0a7803 */ /* 0x000fe20000000000 */
[----:B------:R-:W-:Y:S01]  /*0f60*/  IMAD.MOV.U32 R31, RZ, RZ, R28 ;  /* 0x000000ffff1f7224 */ /* 0x000fe200078e001c */
[----:B------:R-:W-:Y:S01]  /*0f70*/  ISETP.NE.AND P2, PT, RZ, UR49, PT ;  /* 0x00000031ff007c0c */ /* 0x000fe2000bf45270 */
[----:B------:R-:W-:Y:S01]  /*0f80*/  IMAD R37, R37, UR44, RZ ;  /* 0x0000002c25257c24 */ /* 0x000fe2000f8e02ff */
[----:B------:R-:W-:-:S02]  /*0f90*/  SEL R28, R30, RZ, P0 ;  /* 0x000000ff1e1c7207 */ /* 0x000fc40000000000 */
[----:B------:R-:W-:Y:S02]  /*0fa0*/  SEL R29, R20, R29, !P2 ;  /* 0x0000001d141d7207 */ /* 0x000fe40005000000 */
[----:B------:R-:W-:Y:S01]  /*0fb0*/  @!P6 IADD3 R31, PT, PT, -R31, RZ, RZ ;  /* 0x000000ff1f1fe210 */ /* 0x000fe20007ffe1ff */
[----:B------:R-:W-:Y:S02]  /*0fc0*/  IMAD R28, R28, UR45, R37 ;  /* 0x0000002d1c1c7c24 */ /* 0x000fe4000f8e0225 */
[----:B------:R-:W-:Y:S01]  /*0fd0*/  IMAD.MOV R37, RZ, RZ, -R29 ;  /* 0x000000ffff257224 */ /* 0x000fe200078e0a1d */
[----:B------:R-:W-:-:S03]  /*0fe0*/  SEL R31, R20, R31, !P2 ;  /* 0x0000001f141f7207 */ /* 0x000fc60005000000 */
[----:B------:R-:W-:Y:S01]  /*0ff0*/  IMAD R14, R37, UR49, R14 ;  /* 0x00000031250e7c24 */ /* 0x000fe2000f8e020e */
[----:B------:R-:W-:Y:S02]  /*1000*/  IADD3 R37, PT, PT, -R31, RZ, RZ ;  /* 0x000000ff1f257210 */ /* 0x000fe40007ffe1ff */
[----:B------:R-:W-:Y:S02]  /*1010*/  SEL R29, R29, RZ, P1 ;  /* 0x000000ff1d1d7207 */ /* 0x000fe40000800000 */
[----:B------:R-:W-:Y:S01]  /*1020*/  SEL R31, R31, RZ, P1 ;  /* 0x000000ff1f1f7207 */ /* 0x000fe20000800000 */
[----:B------:R-:W-:Y:S01]  /*1030*/  IMAD R18, R37, UR49, R18 ;  /* 0x0000003125127c24 */ /* 0x000fe2000f8e0212 */
[----:B------:R-:W-:Y:S01]  /*1040*/  SHF.R.S64 R16, RZ, 0x1e, R22 ;  /* 0x0000001eff107819 */ /* 0x000fe20000001016 */
[----:B------:R-:W-:Y:S01]  /*1050*/  IMAD R29, R29, UR44, RZ ;  /* 0x0000002c1d1d7c24 */ /* 0x000fe2000f8e02ff */
[----:B------:R-:W-:Y:S01]  /*1060*/  SEL R14, R14, RZ, P0 ;  /* 0x000000ff0e0e7207 */ /* 0x000fe20000000000 */
[----:B------:R-:W-:Y:S01]  /*1070*/  IMAD R31, R31, UR44, RZ ;  /* 0x0000002c1f1f7c24 */ /* 0x000fe2000f8e02ff */
[----:B------:R-:W-:Y:S01]  /*1080*/  SEL R18, R18, RZ, P0 ;  /* 0x000000ff12127207 */ /* 0x000fe20000000000 */
[----:B------:R-:W-:Y:S01]  /*1090*/  @!P5 VIADD R19, R19, 0x1 ;  /* 0x000000011313d836 */ /* 0x000fe20000000000 */
[----:B------:R-:W-:Y:S01]  /*10a0*/  IADD3 R16, P6, PT, R16, UR36, RZ ;  /* 0x0000002410107c10 */ /* 0x000fe2000ffde0ff */
[----:B------:R-:W-:-:S02]  /*10b0*/  IMAD R29, R14, UR45, R29 ;  /* 0x0000002d0e1d7c24 */ /* 0x000fc4000f8e021d */
[----:B------:R-:W-:Y:S01]  /*10c0*/  IMAD R14, R18, UR45, R31 ;  /* 0x0000002d120e7c24 */ /* 0x000fe2000f8e021f */
[----:B------:R-:W-:Y:S01]  /*10d0*/  LEA.HI.X.SX32 R17, R22, UR37, 0x2, P6 ;  /* 0x0000002516117c11 */ /* 0x000fe2000b0f16ff */
[----:B------:R-:W3:Y:S01]  /*10e0*/  LDG.E.U8 R18, desc[UR8][R12.64] ;  /* 0x000000080c127981 */ /* 0x000ee2000c1e1100 */
[----:B------:R-:W-:Y:S02]  /*10f0*/  @P3 IADD3 R19, PT, PT, R19, 0x1, RZ ;  /* 0x0000000113133810 */ /* 0x000fe40007ffe0ff */
[----:B------:R-:W-:Y:S02]  /*1100*/  ISETP.NE.AND P6, PT, R10, RZ, PT ;  /* 0x000000ff0a00720c */ /* 0x000fe40003fc5270 */
[----:B------:R0:W4:Y:S02]  /*1110*/  LDG.E R10, desc[UR8][R16.64] ;  /* 0x00000008100a7981 */ /* 0x000124000c1e1900 */
[----:B0-----:R-:W-:Y:S02]  /*1120*/  MOV R17, R19 ;  /* 0x0000001300117202 */ /* 0x001fe40000000f00 */
[----:B------:R0:W5:Y:S01]  /*1130*/  LDG.E.U8 R19, desc[UR10][R6.64] ;  /* 0x0000000a06137981 */ /* 0x000162000c1e1100 */
[----:B------:R-:W-:-:S02]  /*1140*/  LOP3.LUT R16, R21, UR49, RZ, 0x3c, !PT ;  /* 0x0000003115107c12 */ /* 0x000fc4000f8e3cff */
[----:B------:R-:W-:Y:S02]  /*1150*/  IADD3 R30, PT, PT, R15, 0x120, RZ ;  /* 0x000001200f1e7810 */ /* 0x000fe40007ffe0ff */
[----:B------:R-:W-:Y:S02]  /*1160*/  ISETP.GE.AND P5, PT, R16, RZ, PT ;  /* 0x000000ff1000720c */ /* 0x000fe40003fa6270 */
[----:B------:R-:W-:-:S05]  /*1170*/  IABS R37, R30 ;  /* 0x0000001e00257213 */ /* 0x000fca0000000000 */
[----:B------:R-:W-:-:S06]  /*1180*/  IMAD.HI.U32 R36, R37, UR5, RZ ;  /* 0x0000000525247c27 */ /* 0x000fcc000f8e00ff */
[----:B------:R-:W-:Y:S01]  /*1190*/  @!P5 IMAD.MOV R17, RZ, RZ, -R17 ;  /* 0x000000ffff11d224 */ /* 0x000fe200078e0a11 */
[----:B------:R-:W-:Y:S02]  /*11a0*/  IADD3 R38, PT, PT, -R36, RZ, RZ ;  /* 0x000000ff24267210 */ /* 0x000fe40007ffe1ff */
[----:B------:R-:W-:Y:S02]  /*11b0*/  LOP3.LUT R16, R22, UR49, RZ, 0x3c, !PT ;  /* 0x0000003116107c12 */ /* 0x000fe4000f8e3cff */
[----:B------:R-:W-:Y:S01]  /*11c0*/  SEL R31, R20, R17, !P2 ;  /* 0x00000011141f7207 */ /* 0x000fe20005000000 */
[----:B------:R-:W-:Y:S01]  /*11d0*/  IMAD R37, R38, UR7, R37 ;  /* 0x0000000726257c24 */ /* 0x000fe2000f8e0225 */
[----:B------:R-:W-:Y:S02]  /*11e0*/  ISETP.GE.AND P3, PT, R16, RZ, PT ;  /* 0x000000ff1000720c */ /* 0x000fe40003f66270 */
[----:B------:R-:W-:Y:S02]  /*11f0*/  IADD3 R38, PT, PT, -R31, RZ, RZ ;  /* 0x000000ff1f267210 */ /* 0x000fe40007ffe1ff */
[----:B------:R-:W-:-:S02]  /*1200*/  IADD3 R16, P5, PT, R24, UR38, RZ ;  /* 0x0000002618107c10 */ /* 0x000fc4000ffbe0ff */
[----:B------:R-:W-:Y:S01]  /*1210*/  SEL R31, R31, RZ, P1 ;  /* 0x000000ff1f1f7207 */ /* 0x000fe20000800000 */
[----:B------:R-:W-:Y:S01]  /*1220*/  IMAD R21, R38, UR49, R21 ;  /* 0x0000003126157c24 */ /* 0x000fe2000f8e0215 */
[----:B------:R-:W-:Y:S02]  /*1230*/  LEA.HI.X.SX32 R17, R24, UR39, 0x1, P5 ;  /* 0x0000002718117c11 */ /* 0x000fe4000a8f0eff */
[----:B0-----:R-:W-:Y:S01]  /*1240*/  IADD3 R6, P5, PT, R25, UR38, RZ ;  /* 0x0000002619067c10 */ /* 0x001fe2000ffbe0ff */
[----:B------:R-:W-:Y:S01]  /*1250*/  IMAD R24, R31, UR44, RZ ;  /* 0x0000002c1f187c24 */ /* 0x000fe2000f8e02ff */
[----:B------:R-:W-:Y:S02]  /*1260*/  SEL R21, R21, RZ, P0 ;  /* 0x000000ff15157207 */ /* 0x000fe40000000000 */
[----:B------:R-:W-:Y:S01]  /*1270*/  LEA.HI.X.SX32 R7, R25, UR39, 0x1, P5 ;  /* 0x0000002719077c11 */ /* 0x000fe2000a8f0eff */
[----:B------:R-:W-:Y:S01]  /*1280*/  VIADD R39, R15, 0x140 ;  /* 0x000001400f277836 */ /* 0x000fe20000000000 */
[----:B------:R0:W2:Y:S01]  /*1290*/  LDG.E.U8 R25, desc[UR8][R16.64] ;  /* 0x0000000810197981 */ /* 0x0000a2000c1e1100 */
[----:B------:R-:W-:-:S03]  /*12a0*/  IMAD R31, R21, UR45, R24 ;  /* 0x0000002d151f7c24 */ /* 0x000fc6000f8e0218 */
[----:B------:R1:W4:Y:S01]  /*12b0*/  LDG.E.U8 R21, desc[UR10][R6.64] ;  /* 0x0000000a06157981 */ /* 0x000322000c1e1100 */
[----:B------:R-:W-:-:S05]  /*12c0*/  IABS R24, R39 ;  /* 0x0000002700187213 */ /* 0x000fca0000000000 */
[----:B0-----:R-:W-:Y:S01]  /*12d0*/  IMAD.HI.U32 R16, R24, UR5, RZ ;  /* 0x0000000518107c27 */ /* 0x001fe2000f8e00ff */
[----:B------:R-:W-:-:S03]  /*12e0*/  SHF.R.S64 R12, RZ, 0x1e, R30 ;  /* 0x0000001eff0c7819 */ /* 0x000fc6000000101e */
[----:B------:R-:W-:Y:S01]  /*12f0*/  IMAD.MOV R17, RZ, RZ, -R16 ;  /* 0x000000ffff117224 */ /* 0x000fe200078e0a10 */
[----:B------:R-:W-:Y:S01]  /*1300*/  ISETP.LT.U32.AND P5, PT, R37, UR7, PT ;  /* 0x0000000725007c0c */ /* 0x000fe2000bfa1070 */
[----:B------:R-:W-:Y:S01]  /*1310*/  @!P4 VIADD R23, R23, 0x1 ;  /* 0x000000011717c836 */ /* 0x000fe20000000000 */
[----:B------:R-:W-:Y:S01]  /*1320*/  IADD3 R12, P4, PT, R12, UR36, RZ ;  /* 0x000000240c0c7c10 */ /* 0x000fe2000ff9e0ff */
[----:B-1----:R-:W-:-:S03]  /*1330*/  IMAD R7, R17, UR7, R24 ;  /* 0x0000000711077c24 */ /* 0x002fc6000f8e0218 */
[----:B------:R-:W-:Y:S02]  /*1340*/  LEA.HI.X.SX32 R13, R30, UR37, 0x2, P4 ;  /* 0x000000251e0d7c11 */ /* 0x000fe4000a0f16ff */
[----:B------:R-:W-:Y:S02]  /*1350*/  ISETP.LT.U32.AND P4, PT, R7, UR7, PT ;  /* 0x0000000707007c0c */ /* 0x000fe4000bf81070 */
[----:B------:R-:W-:-:S03]  /*1360*/  SHF.R.S64 R6, RZ, 0x1e, R39 ;  /* 0x0000001eff067819 */ /* 0x000fc60000001027 */
[----:B------:R-:W-:Y:S01]  /*1370*/  @!P5 IADD3 R37, PT, PT, R37, -UR7, RZ ;  /* 0x800000072525dc10 */ /* 0x000fe2000fffe0ff */
[----:B------:R0:W2:Y:S01]  /*1380*/  LDG.E R13, desc[UR12][R12.64] ;  /* 0x0000000c0c0d7981 */ /* 0x0000a2000c1e1900 */
[----:B------:R-:W-:Y:S02]  /*1390*/  @!P5 IADD3 R36, PT, PT, R36, 0x1, RZ ;  /* 0x000000012424d810 */ /* 0x000fe40007ffe0ff */
[----:B------:R-:W-:Y:S02]  /*13a0*/  ISETP.GE.U32.AND P2, PT, R37, UR7, PT ;  /* 0x0000000725007c0c */ /* 0x000fe4000bf46070 */
[----:B------:R-:W-:Y:S02]  /*13b0*/  IADD3 R6, P5, PT, R6, UR36, RZ ;  /* 0x0000002406067c10 */ /* 0x000fe4000ffbe0ff */
[----:B------:R-:W-:Y:S02]  /*13c0*/  @!P4 IADD3 R7, PT, PT, R7, -UR7, RZ ;  /* 0x800000070707cc10 */ /* 0x000fe4000fffe0ff */
[----:B------:R-:W-:-:S02]  /*13d0*/  P2R R38, PR, RZ, 0x4 ;  /* 0x00000004ff267803 */ /* 0x000fc40000000000 */
[----:B------:R-:W-:Y:S02]  /*13e0*/  @P6 IADD3 R23, PT, PT, R23, 0x1, RZ ;  /* 0x0000000117176810 */ /* 0x000fe40007ffe0ff */
[----:B------:R-:W-:Y:S02]  /*13f0*/  ISETP.GE.U32.AND P6, PT, R7, UR7, PT ;  /* 0x0000000707007c0c */ /* 0x000fe4000bfc6070 */
[----:B------:R-:W-:Y:S02]  /*1400*/  LEA.HI.X.SX32 R7, R39, UR37, 0x2, P5 ;  /* 0x0000002527077c11 */ /* 0x000fe4000a8f16ff */
[----:B------:R-:W-:Y:S02]  /*1410*/  ISETP.NE.AND P5, PT, R38, RZ, PT ;  /* 0x000000ff2600720c */ /* 0x000fe40003fa5270 */
[----:B0-----:R-:W-:Y:S02]  /*1420*/  LOP3.LUT R12, R30, UR49, RZ, 0x3c, !PT ;  /* 0x000000311e0c7c12 */ /* 0x001fe4000f8e3cff */
[----:B------:R-:W-:-:S02]  /*1430*/  @!P3 IADD3 R23, PT, PT, -R23, RZ, RZ ;  /* 0x000000ff1717b210 */ /* 0x000fc40007ffe1ff */
[----:B------:R-:W-:Y:S02]  /*1440*/  ISETP.NE.AND P2, PT, RZ, UR49, PT ;  /* 0x00000031ff007c0c */ /* 0x000fe4000bf45270 */
[----:B------:R-:W-:Y:S02]  /*1450*/  ISETP.GE.AND P3, PT, R12, RZ, PT ;  /* 0x000000ff0c00720c */ /* 0x000fe40003f66270 */
[----:B------:R-:W-:Y:S01]  /*1460*/  LOP3.LUT R17, R39, UR49, RZ, 0x3c, !PT ;  /* 0x0000003127117c12 */ /* 0x000fe2000f8e3cff */
[----:B------:R0:W2:Y:S01]  /*1470*/  LDG.E R12, desc[UR8][R6.64] ;  /* 0x00000008060c7981 */ /* 0x0000a2000c1e1900 */
[----:B------:R-:W-:Y:S01]  /*1480*/  SEL R23, R20, R23, !P2 ;  /* 0x0000001714177207 */ /* 0x000fe20005000000 */
[----:B------:R-:W-:Y:S01]  /*1490*/  @P5 VIADD R36, R36, 0x1 ;  /* 0x0000000124245836 */ /* 0x000fe20000000000 */
[----:B------:R-:W-:Y:S02]  /*14a0*/  ISETP.GE.AND P5, PT, R17, RZ, PT ;  /* 0x000000ff1100720c */ /* 0x000fe40003fa6270 */
[----:B------:R-:W-:-:S02]  /*14b0*/  IADD3 R37, PT, PT, -R23, RZ, RZ ;  /* 0x000000ff17257210 */ /* 0x000fc40007ffe1ff */
[----:B------:R-:W-:Y:S02]  /*14c0*/  @!P4 IADD3 R16, PT, PT, R16, 0x1, RZ ;  /* 0x000000011010c810 */ /* 0x000fe40007ffe0ff */
[----:B------:R-:W-:Y:S01]  /*14d0*/  SEL R23, R23, RZ, P1 ;  /* 0x000000ff17177207 */ /* 0x000fe20000800000 */
[----:B------:R-:W-:Y:S02]  /*14e0*/  IMAD R22, R37, UR49, R22 ;  /* 0x0000003125167c24 */ /* 0x000fe4000f8e0216 */
[----:B------:R-:W-:Y:S01]  /*14f0*/  @!P3 IMAD.MOV R36, RZ, RZ, -R36 ;  /* 0x000000ffff24b224 */ /* 0x000fe200078e0a24 */
[----:B------:R-:W-:Y:S01]  /*1500*/  @P6 IADD3 R16, PT, PT, R16, 0x1, RZ ;  /* 0x0000000110106810 */ /* 0x000fe20007ffe0ff */
[----:B------:R-:W-:Y:S01]  /*1510*/  IMAD R23, R23, UR44, RZ ;  /* 0x0000002c17177c24 */ /* 0x000fe2000f8e02ff */
[----:B------:R-:W-:Y:S02]  /*1520*/  SEL R22, R22, RZ, P0 ;  /* 0x000000ff16167207 */ /* 0x000fe40000000000 */
[----:B------:R-:W-:-:S02]  /*1530*/  SEL R36, R20, R36, !P2 ;  /* 0x0000002414247207 */ /* 0x000fc40005000000 */
[----:B------:R-:W-:Y:S01]  /*1540*/  @!P5 IADD3 R16, PT, PT, -R16, RZ, RZ ;  /* 0x000000ff1010d210 */ /* 0x000fe20007ffe1ff */
[----:B------:R-:W-:Y:S01]  /*1550*/  IMAD R40, R22, UR45, R23 ;  /* 0x0000002d16287c24 */ /* 0x000fe2000f8e0217 */
[----:B0-----:R-:W-:Y:S02]  /*1560*/  IADD3 R7, PT, PT, -R36, RZ, RZ ;  /* 0x000000ff24077210 */ /* 0x001fe40007ffe1ff */
[----:B------:R-:W-:Y:S02]  /*1570*/  SEL R16, R20, R16, !P2 ;  /* 0x0000001014107207 */ /* 0x000fe40005000000 */
[----:B------:R-:W-:Y:S01]  /*1580*/  IADD3 R22, P3, PT, R28, UR38, RZ ;  /* 0x000000261c167c10 */ /* 0x000fe2000ff7e0ff */
[----:B------:R-:W-:Y:S01]  /*1590*/  IMAD R30, R7, UR49, R30 ;  /* 0x00000031071e7c24 */ /* 0x000fe2000f8e021e */
[----:B------:R-:W-:Y:S01]  /*15a0*/  SEL R36, R36, RZ, P1 ;  /* 0x000000ff24247207 */ /* 0x000fe20000800000 */
[----:B------:R-:W-:Y:S01]  /*15b0*/  IMAD.MOV R6, RZ, RZ, -R16 ;  /* 0x000000ffff067224 */ /* 0x000fe200078e0a10 */
[----:B------:R-:W-:-:S02]  /*15c0*/  LEA.HI.X.SX32 R23, R28, UR39, 0x1, P3 ;  /* 0x000000271c177c11 */ /* 0x000fc400098f0eff */
[----:B------:R-:W-:Y:S01]  /*15d0*/  SEL R30, R30, RZ, P0 ;  /* 0x000000ff1e1e7207 */ /* 0x000fe20000000000 */
[----:B------:R-:W-:Y:S01]  /*15e0*/  IMAD R6, R6, UR49, R39 ;  /* 0x0000003106067c24 */ /* 0x000fe2000f8e0227 */
[----:B------:R-:W-:Y:S01]  /*15f0*/  SEL R16, R16, RZ, P1 ;  /* 0x000000ff10107207 */ /* 0x000fe20000800000 */
[----:B------:R-:W-:Y:S01]  /*1600*/  IMAD R7, R36, UR44, RZ ;  /* 0x0000002c24077c24 */ /* 0x000fe2000f8e02ff */
[----:B------:R-:W2:Y:S02]  /*1610*/  LDG.E.U8 R24, desc[UR8][R22.64] ;  /* 0x0000000816187981 */ /* 0x000ea4000c1e1100 */
[----:B------:R-:W-:Y:S01]  /*1620*/  SEL R6, R6, RZ, P0 ;  /* 0x000000ff06067207 */ /* 0x000fe20000000000 */
[----:B------:R-:W-:Y:S02]  /*1630*/  IMAD R36, R30, UR45, R7 ;  /* 0x0000002d1e247c24 */ /* 0x000fe4000f8e0207 */
[----:B------:R-:W-:-:S04]  /*1640*/  IMAD R7, R16, UR44, RZ ;  /* 0x0000002c10077c24 */ /* 0x000fc8000f8e02ff */
[----:B------:R-:W-:Y:S01]  /*1650*/  IMAD R28, R6, UR45, R7 ;  /* 0x0000002d061c7c24 */ /* 0x000fe2000f8e0207 */
[----:B------:R-:W-:-:S04]  /*1660*/  IADD3 R6, P3, PT, R29, UR38, RZ ;  /* 0x000000261d067c10 */ /* 0x000fc8000ff7e0ff */
[----:B------:R-:W-:Y:S02]  /*1670*/  LEA.HI.X.SX32 R7, R29, UR39, 0x1, P3 ;  /* 0x000000271d077c11 */ /* 0x000fe400098f0eff */
[C---:B------:R-:W-:Y:S02]  /*1680*/  IADD3 R38, P3, PT, R14.reuse, UR38, RZ ;  /* 0x000000260e267c10 */ /* 0x040fe4000ff7e0ff */
[C---:B------:R-:W-:Y:S01]  /*1690*/  IADD3 R16, P4, PT, R31.reuse, UR38, RZ ;  /* 0x000000261f107c10 */ /* 0x040fe2000ff9e0ff */
[----:B------:R-:W2:Y:S01]  /*16a0*/  LDG.E.U8 R37, desc[UR10][R6.64] ;  /* 0x0000000a06257981 */ /* 0x000ea2000c1e1100 */
[----:B------:R-:W-:Y:S02]  /*16b0*/  LEA.HI.X.SX32 R39, R14, UR39, 0x1, P3 ;  /* 0x000000270e277c11 */ /* 0x000fe400098f0eff */
[----:B------:R-:W-:-:S03]  /*16c0*/  LEA.HI.X.SX32 R17, R31, UR39, 0x1, P4 ;  /* 0x000000271f117c11 */ /* 0x000fc6000a0f0eff */
[----:B------:R0:W2:Y:S04]  /*16d0*/  LDG.E.U8 R38, desc[UR8][R38.64] ;  /* 0x0000000826267981 */ /* 0x0000a8000c1e1100 */
[----:B------:R1:W2:Y:S01]  /*16e0*/  LDG.E.U8 R29, desc[UR12][R16.64] ;  /* 0x0000000c101d7981 */ /* 0x0002a2000c1e1100 */
[----:B0-----:R-:W-:-:S04]  /*16f0*/  IADD3 R39, PT, PT, R15, 0x160, RZ ;  /* 0x000001600f277810 */ /* 0x001fc80007ffe0ff */
[----:B-1----:R-:W-:-:S05]  /*1700*/  IABS R16, R39 ;  /* 0x0000002700107213 */ /* 0x002fca0000000000 */
[----:B------:R-:W-:-:S05]  /*1710*/  IMAD.HI.U32 R14, R16, UR5, RZ ;  /* 0x00000005100e7c27 */ /* 0x000fca000f8e00ff */
[----:B------:R-:W-:Y:S02]  /*1720*/  IADD3 R17, PT, PT, -R14, RZ, RZ ;  /* 0x000000ff0e117210 */ /* 0x000fe40007ffe1ff */
[----:B------:R-:W-:-:S03]  /*1730*/  IADD3 R22, P4, PT, R36, UR38, RZ ;  /* 0x0000002624167c10 */ /* 0x000fc6000ff9e0ff */
[----:B------:R-:W-:Y:S01]  /*1740*/  IMAD R16, R17, UR7, R16 ;  /* 0x0000000711107c24 */ /* 0x000fe2000f8e0210 */
[----:B------:R-:W-:-:S04]  /*1750*/  LEA.HI.X.SX32 R23, R36, UR39, 0x1, P4 ;  /* 0x0000002724177c11 */ /* 0x000fc8000a0f0eff */
[----:B------:R-:W-:Y:S02]  /*1760*/  ISETP.LT.U32.AND P4, PT, R16, UR7, PT ;  /* 0x0000000710007c0c */ /* 0x000fe4000bf81070 */
[C---:B------:R-:W-:Y:S01]  /*1770*/  IADD3 R30, P3, PT, R40.reuse, UR38, RZ ;  /* 0x00000026281e7c10 */ /* 0x040fe2000ff7e0ff */
[----:B------:R-:W2:Y:S03]  /*1780*/  LDG.E.U8 R23, desc[UR10][R22.64] ;  /* 0x0000000a16177981 */ /* 0x000ea6000c1e1100 */
[----:B------:R-:W-:Y:S02]  /*1790*/  LEA.HI.X.SX32 R31, R40, UR39, 0x1, P3 ;  /* 0x00000027281f7c11 */ /* 0x000fe400098f0eff */
[----:B------:R-:W-:Y:S02]  /*17a0*/  IADD3 R6, P3, PT, R28, UR38, RZ ;  /* 0x000000261c067c10 */ /* 0x000fe4000ff7e0ff */
[----:B------:R-:W-:Y:S01]  /*17b0*/  IADD3 R42, PT, PT, R15, 0x180, RZ ;  /* 0x000001800f2a7810 */ /* 0x000fe20007ffe0ff */
[----:B------:R-:W2:Y:S02]  /*17c0*/  LDG.E.U8 R30, desc[UR8][R30.64] ;  /* 0x000000081e1e7981 */ /* 0x000ea4000c1e1100 */
[----:B------:R-:W-:Y:S01]  /*17d0*/  @!P4 VIADD R16, R16, -UR7 ;  /* 0x800000071010cc36 */ /* 0x000fe20008000000 */
[----:B------:R-:W-:-:S04]  /*17e0*/  LEA.HI.X.SX32 R7, R28, UR39, 0x1, P3 ;  /* 0x000000271c077c11 */ /* 0x000fc800098f0eff */
[----:B------:R-:W-:Y:S01]  /*17f0*/  ISETP.GE.U32.AND P3, PT, R16, UR7, PT ;  /* 0x0000000710007c0c */ /* 0x000fe2000bf66070 */
[----:B------:R0:W2:Y:S01]  /*1800*/  LDG.E.U8 R28, desc[UR8][R6.64] ;  /* 0x00000008061c7981 */ /* 0x0000a2000c1e1100 */
        /* <DEDUP_REMOVED lines=13> */
[C---:B------:R-:W-:Y:S02]  /*18e0*/  IADD3 R6, P4, PT, R7.reuse, UR38, RZ ;  /* 0x0000002607067c10 */ /* 0x040fe4000ff9e0ff */
[----:B------:R-:W-:Y:S02]  /*18f0*/  SHF.R.S64 R16, RZ, 0x1e, R39 ;  /* 0x0000001eff107819 */ /* 0x000fe40000001027 */
[----:B------:R-:W-:Y:S02]  /*1900*/  LEA.HI.X.SX32 R7, R7, UR39, 0x1, P4 ;  /* 0x0000002707077c11 */ /* 0x000fe4000a0f0eff */
[----:B------:R-:W-:-:S03]  /*1910*/  IADD3 R16, P3, PT, R16, UR36, RZ ;  /* 0x0000002410107c10 */ /* 0x000fc6000ff7e0ff */
[----:B------:R0:W2:Y:S01]  /*1920*/  LDG.E.U8 R22, desc[UR10][R6.64] ;  /* 0x0000000a06167981 */ /* 0x0000a2000c1e1100 */
[----:B------:R-:W-:-:S05]  /*1930*/  LEA.HI.X.SX32 R17, R39, UR37, 0x2, P3 ;  /* 0x0000002527117c11 */ /* 0x000fca00098f16ff */
[----:B------:R1:W2:Y:S01]  /*1940*/  LDG.E R14, desc[UR8][R16.64] ;  /* 0x00000008100e7981 */ /* 0x0002a2000c1e1900 */
[----:B---3--:R-:W-:Y:S01]  /*1950*/  ISETP.NE.AND P4, PT, R18, RZ, PT ;  /* 0x000000ff1200720c */ /* 0x008fe20003f85270 */
[----:B------:R-:W-:-:S04]  /*1960*/  IMAD.HI.U32 R18, R31, UR5, RZ ;  /* 0x000000051f127c27 */ /* 0x000fc8000f8e00ff */
[----:B------:R-:W-:Y:S01]  /*1970*/  IMAD.MOV R40, RZ, RZ, -R18 ;  /* 0x000000ffff287224 */ /* 0x000fe200078e0a12 */
[----:B-----5:R-:W-:-:S03]  /*1980*/  ISETP.NE.AND P3, PT, R19, RZ, PT ;  /* 0x000000ff1300720c */ /* 0x020fc60003f65270 */
        /* <DEDUP_REMOVED lines=10> */
[----:B------:R-:W-:-:S04]  /*1a30*/  MOV R7, R18 ;  /* 0x0000001200077202 */ /* 0x000fc80000000f00 */
[----:B------:R-:W-:-:S04]  /*1a40*/  @!P3 IADD3 R7, PT, PT, -R7, RZ, RZ ;  /* 0x000000ff0707b210 */ /* 0x000fc80007ffe1ff */
[----:B-1----:R-:W-:Y:S02]  /*1a50*/  SEL R16, R20, R7, !P2 ;  /* 0x0000000714107207 */ /* 0x002fe40005000000 */
[----:B------:R-:W0:Y:S03]  /*1a60*/  LDC.64 R6, c[0x0][0x3d0] ;  /* 0x0000f400ff067b82 */ /* 0x000e260000000a00 */
[----:B------:R-:W-:Y:S01]  /*1a70*/  IMAD.MOV R17, RZ, RZ, -R16 ;  /* 0x000000ffff117224 */ /* 0x000fe200078e0a10 */
[----:B------:R-:W-:-:S03]  /*1a80*/  SEL R16, R16, RZ, P1 ;  /* 0x000000ff10107207 */ /* 0x000fc60000800000 */
[----:B------:R-:W-:Y:S01]  /*1a90*/  IMAD R17, R17, UR49, R42 ;  /* 0x0000003111117c24 */ /* 0x000fe2000f8e022a */
[----:B------:R-:W-:Y:S01]  /*1aa0*/  IADD3 R44, PT, PT, R15, 0x1a0, RZ ;  /* 0x000001a00f2c7810 */ /* 0x000fe20007ffe0ff */
        /* <DEDUP_REMOVED lines=9> */
[----:B----4-:R-:W-:Y:S02]  /*1b40*/  ISETP.NE.AND P3, PT, R21, RZ, PT ;  /* 0x000000ff1500720c */ /* 0x010fe40003f65270 */
        /* <DEDUP_REMOVED lines=11> */
[----:B--2---:R-:W-:Y:S01]  /*1c00*/  ISETP.NE.AND P4, PT, R25, RZ, PT ;  /* 0x000000ff1900720c */ /* 0x004fe20003f85270 */
[----:B------:R0:W2:Y:S08]  /*1c10*/  LDG.E R7, desc[UR8][R18.64] ;  /* 0x0000000812077981 */ /* 0x0000b0000c1e1900 */
        /* <DEDUP_REMOVED lines=13> */
[----:B------:R-:W-:Y:S01]  /*1cf0*/  LEA.HI.X.SX32 R19, R44, UR37, 0x2, P3 ;  /* 0x000000252c137c11 */ /* 0x000fe200098f16ff */
[----:B------:R-:W-:-:S04]  /*1d00*/  VIADD R45, R15, 0x1c0 ;  /* 0x000001c00f2d7836 */ /* 0x000fc80000000000 */
[----:B------:R1:W4:Y:S01]  /*1d10*/  LDG.E R21, desc[UR8][R18.64] ;  /* 0x0000000812157981 */ /* 0x000322000c1e1900 */
        /* <DEDUP_REMOVED lines=27> */
[----:B------:R-:W5:Y:S01]  /*1ed0*/  LDG.E R24, desc[UR8][R24.64] ;  /* 0x0000000818187981 */ /* 0x000f62000c1e1900 */
        /* <DEDUP_REMOVED lines=8> */
[----:B------:R0:W2:Y:S01]  /*1f60*/  LDG.E.U8 R42, desc[UR8][R16.64] ;  /* 0x00000008102a7981 */ /* 0x0000a2000c1e1100 */
        /* <DEDUP_REMOVED lines=20> */
[C---:B------:R-:W-:Y:S01]  /*20b0*/  IADD3 R16, P3, PT, R17.reuse, UR38, RZ ;  /* 0x0000002611107c10 */ /* 0x040fe2000ff7e0ff */
[----:B------:R0:W5:Y:S01]  /*20c0*/  LDG.E R25, desc[UR8][R18.64] ;  /* 0x0000000812197981 */ /* 0x000162000c1e1900 */
[----:B------:R-:W-:Y:S02]  /*20d0*/  P2R R40, PR, RZ, 0x10 ;  /* 0x00000010ff287803 */ /* 0x000fe40000000000 */
[----:B------:R-:W-:Y:S02]  /*20e0*/  LEA.HI.X.SX32 R17, R17, UR39, 0x1, P3 ;  /* 0x0000002711117c11 */ /* 0x000fe400098f0eff */
[----:B------:R-:W-:-:S02]  /*20f0*/  ISETP.NE.AND P4, PT, R37, RZ, PT ;  /* 0x000000ff2500720c */ /* 0x000fc40003f85270 */
[----:B------:R-:W-:Y:S01]  /*2100*/  ISETP.NE.AND P3, PT, R30, RZ, PT ;  /* 0x000000ff1e00720c */ /* 0x000fe20003f65270 */
[----:B------:R1:W4:Y:S01]  /*2110*/  LDG.E.U8 R44, desc[UR8][R16.64] ;  /* 0x00000008102c7981 */ /* 0x000322000c1e1100 */
[----:B------:R-:W-:Y:S02]  /*2120*/  IABS R30, R45 ;  /* 0x0000002d001e7213 */ /* 0x000fe40000000000 */
        /* <DEDUP_REMOVED lines=25> */
[----:B------:R0:W5:Y:S03]  /*22c0*/  LDG.E R29, desc[UR8][R18.64] ;  /* 0x00000008121d7981 */ /* 0x000166000c1e1900 */
[----:B------:R-:W-:Y:S02]  /*22d0*/  LEA.HI.X.SX32 R17, R17, UR39, 0x1, P3 ;  /* 0x0000002711117c11 */ /* 0x000fe400098f0eff */
[----:B------:R-:W-:Y:S02]  /*22e0*/  ISETP.NE.AND P3, PT, R28, RZ, PT ;  /* 0x000000ff1c00720c */ /* 0x000fe40003f65270 */
[----:B------:R-:W-:Y:S01]  /*22f0*/  P2R R47, PR, RZ, 0x10 ;  /* 0x00000010ff2f7803 */ /* 0x000fe20000000000 */
[----:B------:R1:W5:Y:S01]  /*2300*/  LDG.E.U8 R30, desc[UR8][R16.64] ;  /* 0x00000008101e7981 */ /* 0x000362000c1e1100 */
[----:B------:R-:W-:-:S02]  /*2310*/  P2R R45, PR, RZ, 0x8 ;  /* 0x00000008ff2d7803 */ /* 0x000fc40000000000 */
[----:B------:R-:W-:Y:S02]  /*2320*/  ISETP.NE.AND P3, PT, R46, RZ, PT ;  /* 0x000000ff2e00720c */ /* 0x000fe40003f65270 */
[----:B------:R-:W-:Y:S02]  /*2330*/  ISETP.NE.AND P4, PT, R23, RZ, PT ;  /* 0x000000ff1700720c */ /* 0x000fe40003f85270 */
[----:B------:R-:W-:Y:S01]  /*2340*/  P2R R46, PR, RZ, 0x8 ;  /* 0x00000008ff2e7803 */ /* 0x000fe20000000000 */
[----:B------:R-:W-:Y:S01]  /*2350*/  VIADD R23, R15, 0x220 ;  /* 0x000002200f177836 */ /* 0x000fe20000000000 */
[----:B------:R-:W-:-:S04]  /*2360*/  ISETP.NE.AND P3, PT, R47, RZ, PT ;  /* 0x000000ff2f00720c */ /* 0x000fc80003f65270 */
[----:B------:R-:W-:Y:S02]  /*2370*/  P2R R47, PR, RZ, 0x8 ;  /* 0x00000008ff2f7803 */ /* 0x000fe40000000000 */
[----:B------:R-:W-:Y:S02]  /*2380*/  ISETP.NE.AND P3, PT, R38, RZ, PT ;  /* 0x000000ff2600720c */ /* 0x000fe40003f65270 */
[----:B------:R-:W-:Y:S02]  /*2390*/  IABS R38, R23 ;  /* 0x0000001700267213 */ /* 0x000fe40000000000 */
[----:B------:R-:W-:Y:S02]  /*23a0*/  P2R R28, PR, RZ, 0x8 ;  /* 0x00000008ff1c7803 */ /* 0x000fe40000000000 */
        /* <DEDUP_REMOVED lines=23> */
[----:B------:R-:W-:Y:S02]  /*2520*/  ISETP.NE.AND P5, PT, R22, RZ, PT ;  /* 0x000000ff1600720c */ /* 0x000fe40003fa5270 */
[----:B------:R-:W-:Y:S01]  /*2530*/  IADD3 R16, P4, PT, R17, UR38, RZ ;  /* 0x0000002611107c10 */ /* 0x000fe2000ff9e0ff */
[----:B------:R0:W5:Y:S01]  /*2540*/  LDG.E R37, desc[UR8][R18.64] ;  /* 0x0000000812257981 */ /* 0x000162000c1e1900 */
[----:B------:R-:W-:Y:S02]  /*2550*/  IADD3 R22, PT, PT, R15, 0x240, RZ ;  /* 0x000002400f167810 */ /* 0x000fe40007ffe0ff */
[----:B------:R-:W-:Y:S02]  /*2560*/  LEA.HI.X.SX32 R17, R17, UR39, 0x1, P4 ;  /* 0x0000002711117c11 */ /* 0x000fe4000a0f0eff */
[----:B---3--:R-:W-:-:S02]  /*2570*/  ISETP.NE.AND P4, PT, R31, RZ, PT ;  /* 0x000000ff1f00720c */ /* 0x008fc40003f85270 */
[----:B------:R-:W-:-:S05]  /*2580*/  IABS R31, R22 ;  /* 0x00000016001f7213 */ /* 0x000fca0000000000 */
[----:B------:R-:W-:-:S05]  /*2590*/  IMAD.HI.U32 R23, R31, UR5, RZ ;  /* 0x000000051f177c27 */ /* 0x000fca000f8e00ff */
[----:B0-----:R-:W-:-:S05]  /*25a0*/  IADD3 R18, PT, PT, -R23, RZ, RZ ;  /* 0x000000ff17127210 */ /* 0x001fca0007ffe1ff */
[----:B------:R-:W-:-:S05]  /*25b0*/  IMAD R18, R18, UR7, R31 ;  /* 0x0000000712127c24 */ /* 0x000fca000f8e021f */
[----:B------:R-:W-:Y:S02]  /*25c0*/  ISETP.LT.U32.AND P6, PT, R18, UR7, PT ;  /* 0x0000000712007c0c */ /* 0x000fe4000bfc1070 */
[----:B------:R-:W-:Y:S02]  /*25d0*/  P2R R48, PR, RZ, 0x8 ;  /* 0x00000008ff307803 */ /* 0x000fe40000000000 */
[----:B------:R-:W-:-:S09]  /*25e0*/  ISETP.NE.AND P3, PT, R49, RZ, PT ;  /* 0x000000ff3100720c */ /* 0x000fd20003f65270 */
[----:B------:R-:W-:Y:S01]  /*25f0*/  @!P6 VIADD R18, R18, -UR7 ;  /* 0x800000071212ec36 */ /* 0x000fe20008000000 */
[----:B------:R-:W-:-:S04]  /*2600*/  @!P6 IADD3 R23, PT, PT, R23, 0x1, RZ ;  /* 0x000000011717e810 */ /* 0x000fc80007ffe0ff */
[----:B------:R-:W-:Y:S02]  /*2610*/  ISETP.GE.U32.AND P6, PT, R18, UR7, PT ;  /* 0x0000000712007c0c */ /* 0x000fe4000bfc6070 */
[----:B------:R-:W-:Y:S02]  /*2620*/  P2R R49, PR, RZ, 0x8 ;  /* 0x00000008ff317803 */ /* 0x000fe40000000000 */
[----:B------:R-:W-:Y:S02]  /*2630*/  ISETP.NE.AND P3, PT, R41, RZ, PT ;  /* 0x000000ff2900720c */ /* 0x000fe40003f65270 */
[----:B------:R0:W3:Y:S07]  /*2640*/  LDG.E.U8 R41, desc[UR8][R16.64] ;  /* 0x0000000810297981 */ /* 0x0000ee000c1e1100 */
[----:B------:R-:W-:-:S02]  /*2650*/  @P6 IADD3 R23, PT, PT, R23, 0x1, RZ ;  /* 0x0000000117176810 */ /* 0x000fc40007ffe0ff */
[----:B0-----:R-:W-:-:S04]  /*2660*/  LOP3.LUT R16, R22, UR49, RZ, 0x3c, !PT ;  /* 0x0000003116107c12 */ /* 0x001fc8000f8e3cff */
[----:B------:R-:W-:-:S13]  /*2670*/  ISETP.GE.AND P6, PT, R16, RZ, PT ;  /* 0x000000ff1000720c */ /* 0x000fda0003fc6270 */
[----:B------:R-:W-:-:S05]  /*2680*/  @!P6 IMAD.MOV R23, RZ, RZ, -R23 ;  /* 0x000000ffff17e224 */ /* 0x000fca00078e0a17 */
[----:B------:R-:W-:-:S04]  /*2690*/  SEL R23, R20, R23, !P2 ;  /* 0x0000001714177207 */ /* 0x000fc80005000000 */
[C---:B------:R-:W-:Y:S02]  /*26a0*/  IADD3 R17, PT, PT, -R23.reuse, RZ, RZ ;  /* 0x000000ff17117210 */ /* 0x040fe40007ffe1ff */
[----:B------:R-:W-:-:S03]  /*26b0*/  SEL R23, R23, RZ, P1 ;  /* 0x000000ff17177207 */ /* 0x000fc60000800000 */
[----:B------:R-:W-:Y:S01]  /*26c0*/  IMAD R16, R17, UR49, R22 ;  /* 0x0000003111107c24 */ /* 0x000fe2000f8e0216 */
[----:B------:R-:W-:Y:S01]  /*26d0*/  IADD3 R15, PT, PT, R15, 0x260, RZ ;  /* 0x000002600f0f7810 */ /* 0x000fe20007ffe0ff */
[----:B------:R-:W-:-:S03]  /*26e0*/  IMAD R23, R23, UR44, RZ ;  /* 0x0000002c17177c24 */ /* 0x000fc6000f8e02ff */
        /* <DEDUP_REMOVED lines=22> */
[----:B------:R-:W-:Y:S02]  /*2850*/  IADD3 R16, P1, PT, R16, UR36, RZ ;  /* 0x0000002410107c10 */ /* 0x000fe4000ff3e0ff */
[----:B------:R-:W-:Y:S02]  /*2860*/  P2R R50, PR, RZ, 0x8 ;  /* 0x00000008ff327803 */ /* 0x000fe40000000000 */
[----:B------:R-:W-:Y:S02]  /*2870*/  LEA.HI.X.SX32 R17, R22, UR37, 0x2, P1 ;  /* 0x0000002516117c11 */ /* 0x000fe400088f16ff */
[----:B------:R-:W-:Y:S02]  /*2880*/  IADD3 R22, P6, PT, R20, UR38, RZ ;  /* 0x0000002614167c10 */ /* 0x000fe4000ffde0ff */
[----:B------:R-:W-:Y:S02]  /*2890*/  ISETP.NE.AND P3, PT, R40, RZ, PT ;  /* 0x000000ff2800720c */ /* 0x000fe40003f65270 */
[----:B------:R-:W-:-:S02]  /*28a0*/  R2UR UR6, R26 ;  /* 0x000000001a0672ca */ /* 0x000fc400000e0000 */
[----:B------:R-:W-:Y:S02]  /*28b0*/  R2UR UR7, R27 ;  /* 0x000000001b0772ca */ /* 0x000fe400000e0000 */
[----:B------:R-:W-:Y:S02]  /*28c0*/  IADD3 R38, P1, PT, R18, UR38, RZ ;  /* 0x0000002612267c10 */ /* 0x000fe4000ff3e0ff */
[----:B------:R-:W-:Y:S02]  /*28d0*/  LEA.HI.X.SX32 R23, R20, UR39, 0x1, P6 ;  /* 0x0000002714177c11 */ /* 0x000fe4000b0f0eff */
[----:B------:R-:W-:Y:S02]  /*28e0*/  P2R R40, PR, RZ, 0x8 ;  /* 0x00000008ff287803 */ /* 0x000fe40000000000 */
[----:B------:R-:W-:Y:S02]  /*28f0*/  ISETP.NE.AND P3, PT, R39, RZ, PT ;  /* 0x000000ff2700720c */ /* 0x000fe40003f65270 */
[----:B------:R-:W-:Y:S01]  /*2900*/  LEA.HI.X.SX32 R39, R18, UR39, 0x1, P1 ;  /* 0x0000002712277c11 */ /* 0x000fe200088f0eff */
[----:B------:R-:W3:Y:S01]  /*2910*/  LDG.E.U8 R23, desc[UR8][R22.64] ;  /* 0x0000000816177981 */ /* 0x000ee2000c1e1100 */
[----:B------:R-:W-:-:S03]  /*2920*/  SHF.R.S64 R18, RZ, 0x1e, R15 ;  /* 0x0000001eff127819 */ /* 0x000fc6000000100f */
[----:B------:R-:W3:Y:S01]  /*2930*/  LDG.E R17, desc[UR6][R16.64] ;  /* 0x0000000610117981 */ /* 0x000ee2000c1e1900 */
[----:B------:R-:W-:-:S03]  /*2940*/  IADD3 R18, P2, PT, R18, UR36, RZ ;  /* 0x0000002412127c10 */ /* 0x000fc6000ff5e0ff */
[----:B------:R0:W3:Y:S01]  /*2950*/  LDG.E.U8 R39, desc[UR6][R38.64] ;  /* 0x0000000626277981 */ /* 0x0000e2000c1e1100 */
[----:B------:R-:W-:-:S06]  /*2960*/  LEA.HI.X.SX32 R19, R15, UR37, 0x2, P2 ;  /* 0x000000250f137c11 */ /* 0x000fcc00090f16ff */
[----:B------:R1:W3:Y:S01]  /*2970*/  LDG.E R19, desc[UR8][R18.64] ;  /* 0x0000000812137981 */ /* 0x0002e2000c1e1900 */
[----:B------:R-:W-:Y:S01]  /*2980*/  FMUL R3, R3, UR4 ;  /* 0x0000000403037c20 */ /* 0x000fe20008400000 */
[----:B--2---:R-:W-:-:S04]  /*2990*/  ISETP.NE.AND P1, PT, R42, RZ, PT ;  /* 0x000000ff2a00720c */ /* 0x004fc80003f25270 */
[----:B------:R-:W-:Y:S01]  /*29a0*/  FSEL R42, R3, R6, P3 ;  /* 0x00000006032a7208 */ /* 0x000fe20001800000 */
[----:B------:R-:W-:Y:S01]  /*29b0*/  FMUL R3, R2, UR4 ;  /* 0x0000000402037c20 */ /* 0x000fe20008400000 */
[----:B------:R-:W-:Y:S01]  /*29c0*/  ISETP.NE.AND P3, PT, R40, RZ, PT ;  /* 0x000000ff2800720c */ /* 0x000fe20003f65270 */
[----:B------:R-:W-:-:S03]  /*29d0*/  FMUL R5, R5, UR4 ;  /* 0x0000000405057c20 */ /* 0x000fc60008400000 */
[----:B------:R-:W-:Y:S02]  /*29e0*/  FSEL R40, R3, R6, P3 ;  /* 0x0000000603287208 */ /* 0x000fe40001800000 */
[----:B------:R-:W-:Y:S01]  /*29f0*/  ISETP.NE.AND P3, PT, R50, RZ, PT ;  /* 0x000000ff3200720c */ /* 0x000fe20003f65270 */
[----:B------:R-:W-:-:S03]  /*2a00*/  FMUL R9, R9, UR4 ;  /* 0x0000000409097c20 */ /* 0x000fc60008400000 */
[-C--:B0-----:R-:W-:Y:S02]  /*2a10*/  FSEL R38, R5, R6.reuse, P3 ;  /* 0x0000000605267208 */ /* 0x081fe40001800000 */
[----:B------:R-:W-:Y:S01]  /*2a20*/  ISETP.NE.AND P3, PT, R49, RZ, PT ;  /* 0x000000ff3100720c */ /* 0x000fe20003f65270 */
[----:B------:R-:W-:Y:S01]  /*2a30*/  FMUL R15, R4, UR4 ;  /* 0x00000004040f7c20 */ /* 0x000fe20008400000 */
[----:B------:R-:W-:Y:S02]  /*2a40*/  FMUL R3, R0, UR4 ;  /* 0x0000000400037c20 */ /* 0x000fe40008400000 */
        /* <DEDUP_REMOVED lines=11> */
[-C--:B------:R-:W-:Y:S02]  /*2b00*/  FSEL R8, R11, R6.reuse, P3 ;  /* 0x000000060b087208 */ /* 0x080fe40001800000 */
[----:B------:R-:W-:Y:S02]  /*2b10*/  ISETP.NE.AND P3, PT, R46, RZ, PT ;  /* 0x000000ff2e00720c */ /* 0x000fe40003f65270 */
[----:B------:R-:W-:-:S02]  /*2b20*/  FSEL R44, R15, R6, P6 ;  /* 0x000000060f2c7208 */ /* 0x000fc40003000000 */
        /* <DEDUP_REMOVED lines=23> */
[----:B------:R-:W-:Y:S02]  /*2ca0*/  ISETP.NE.AND P0, PT, R43, RZ, PT ;  /* 0x000000ff2b00720c */ /* 0x000fe40003f05270 */
        /* <DEDUP_REMOVED lines=13> */
[----:B------:R-:W-:Y:S02]  /*2d80*/  FMNMX R9, R9, R54, !PT ;  /* 0x0000003609097209 */ /* 0x000fe40007800000 */
[----:B---3--:R-:W-:Y:S02]  /*2d90*/  ISETP.NE.AND P0, PT, R41, RZ, PT ;  /* 0x000000ff2900720c */ /* 0x008fe40003f05270 */
[----:B------:R-:W-:Y:S02]  /*2da0*/  FMNMX R9, R9, R50, !PT ;  /* 0x0000003209097209 */ /* 0x000fe40007800000 */
[----:B------:R-:W-:-:S04]  /*2db0*/  FSEL R52, R37, R6, P0 ;  /* 0x0000000625347208 */ /* 0x000fc80000000000 */
[----:B------:R-:W-:Y:S02]  /*2dc0*/  FMNMX R9, R9, R52, !PT ;  /* 0x0000003409097209 */ /* 0x000fe40007800000 */
[----:B------:R-:W-:Y:S01]  /*2dd0*/  ISETP.NE.AND P2, PT, R23, RZ, PT ;  /* 0x000000ff1700720c */ /* 0x000fe20003f45270 */
        /* <DEDUP_REMOVED lines=48> */
[-C--:B------:R-:W-:Y:S01]  /*30e0*/  FFMA.SAT R29, R46, R11.reuse, 0.5 ;  /* 0x3f0000002e1d7423 */ /* 0x080fe2000000200b */
[----:B------:R-:W-:Y:S01]  /*30f0*/  FFMA R5, R42, 1.4426950216293334961, -R5 ;  /* 0x3fb8aa3b2a057823 */ /* 0x000fe20000000805 */
[----:B------:R-:W-:Y:S01]  /*3100*/  FFMA R44, R44, 1.925963033500011079e-08, R3 ;  /* 0x32a570602c2c7823 */ /* 0x000fe20000000003 */
[----:B------:R-:W-:-:S02]  /*3110*/  FFMA.SAT R3, R40, R11, 0.5 ;  /* 0x3f00000028037423 */ /* 0x000fc4000000200b */
[----:B------:R-:W-:Y:S01]  /*3120*/  FFMA R42, R42, 1.925963033500011079e-08, R5 ;  /* 0x32a570602a2a7823 */ /* 0x000fe20000000005 */
[-C--:B------:R-:W-:Y:S01]  /*3130*/  FFMA.SAT R5, R38, R11.reuse, 0.5 ;  /* 0x3f00000026057423 */ /* 0x080fe2000000200b */
[-C--:B------:R-:W-:Y:S01]  /*3140*/  FFMA.RM R2, R3, R12.reuse, 12582913 ;  /* 0x4b40000103027423 */ /* 0x080fe2000000400c */
[----:B------:R-:W0:Y:S02]  /*3150*/  MUFU.EX2 R9, R44 ;  /* 0x0000002c00097308 */ /* 0x000e240000000800 */
[----:B------:R-:W-:Y:S01]  /*3160*/  FFMA.RM R3, R5, R12, 12582913 ;  /* 0x4b40000105037423 */ /* 0x000fe2000000400c */
[C---:B------:R-:W-:Y:S01]  /*3170*/  FADD R5, R2.reuse, -12583039 ;  /* 0xcb40007f02057421 */ /* 0x040fe20000000000 */
[----:B------:R-:W-:Y:S02]  /*3180*/  SHF.L.U32 R2, R2, 0x17, RZ ;  /* 0x0000001702027819 */ /* 0x000fe400000006ff */
[C---:B------:R-:W-:Y:S01]  /*3190*/  FADD R7, R3.reuse, -12583039 ;  /* 0xcb40007f03077421 */ /* 0x040fe20000000000 */
[----:B------:R-:W-:Y:S01]  /*31a0*/  FFMA R5, R40, 1.4426950216293334961, -R5 ;  /* 0x3fb8aa3b28057823 */ /* 0x000fe20000000805 */
[----:B------:R-:W1:Y:S01]  /*31b0*/  MUFU.EX2 R13, R42 ;  /* 0x0000002a000d7308 */ /* 0x000e620000000800 */
[----:B------:R-:W-:Y:S01]  /*31c0*/  SHF.L.U32 R3, R3, 0x17, RZ ;  /* 0x0000001703037819 */ /* 0x000fe200000006ff */
[----:B------:R-:W-:Y:S01]  /*31d0*/  FFMA R7, R38, 1.4426950216293334961, -R7 ;  /* 0x3fb8aa3b26077823 */ /* 0x000fe20000000807 */
[----:B------:R-:W-:Y:S01]  /*31e0*/  FFMA R40, R40, 1.925963033500011079e-08, R5 ;  /* 0x32a5706028287823 */ /* 0x000fe20000000005 */
[----:B------:R-:W-:-:S02]  /*31f0*/  FFMA.SAT R5, R4, R11, 0.5 ;  /* 0x3f00000004057423 */ /* 0x000fc4000000200b */
[----:B------:R-:W-:Y:S02]  /*3200*/  FFMA R38, R38, 1.925963033500011079e-08, R7 ;  /* 0x32a5706026267823 */ /* 0x000fe40000000007 */
[----:B------:R-:W-:Y:S01]  /*3210*/  FFMA.RM R5, R5, R12, 12582913 ;  /* 0x4b40000105057423 */ /* 0x000fe2000000400c */
[----:B0-----:R-:W-:Y:S01]  /*3220*/  FMUL R6, R0, R9 ;  /* 0x0000000900067220 */ /* 0x001fe20000400000 */
[----:B------:R-:W-:Y:S02]  /*3230*/  IMAD.SHL.U32 R0, R10, 0x800000, RZ ;  /* 0x008000000a007824 */ /* 0x000fe400078e00ff */
[----:B------:R-:W-:Y:S01]  /*3240*/  FADD R7, R5, -12583039 ;  /* 0xcb40007f05077421 */ /* 0x000fe20000000000 */
[----:B------:R-:W0:Y:S03]  /*3250*/  MUFU.EX2 R38, R38 ;  /* 0x0000002600267308 */ /* 0x000e260000000800 */
[----:B------:R-:W-:Y:S01]  /*3260*/  FFMA R7, R4, 1.4426950216293334961, -R7 ;  /* 0x3fb8aa3b04077823 */ /* 0x000fe20000000807 */
[----:B-1----:R-:W-:-:S03]  /*3270*/  FMUL R0, R0, R13 ;  /* 0x0000000d00007220 */ /* 0x002fc60000400000 */
[----:B------:R-:W-:Y:S01]  /*3280*/  FFMA R17, R4, 1.925963033500011079e-08, R7 ;  /* 0x32a5706004117823 */ /* 0x000fe20000000007 */
[----:B------:R-:W-:Y:S01]  /*3290*/  FFMA.SAT R7, R36, R11, 0.5 ;  /* 0x3f00000024077423 */ /* 0x000fe2000000200b */
[----:B------:R-:W1:Y:S01]  /*32a0*/  MUFU.EX2 R13, R40 ;  /* 0x00000028000d7308 */ /* 0x000e620000000800 */
[----:B------:R-:W-:Y:S02]  /*32b0*/  IMAD.SHL.U32 R4, R5, 0x800000, RZ ;  /* 0x0080000005047824 */ /* 0x000fe400078e00ff */
[----:B------:R-:W-:-:S04]  /*32c0*/  FFMA.RM R7, R7, R12, 12582913 ;  /* 0x4b40000107077423 */ /* 0x000fc8000000400c */
[C---:B------:R-:W-:Y:S01]  /*32d0*/  FADD R9, R7.reuse, -12583039 ;  /* 0xcb40007f07097421 */ /* 0x040fe20000000000 */
[----:B------:R-:W2:Y:S01]  /*32e0*/  MUFU.EX2 R17, R17 ;  /* 0x0000001100117308 */ /* 0x000ea20000000800 */
[----:B------:R-:W-:Y:S01]  /*32f0*/  SHF.L.U32 R5, R7, 0x17, RZ ;  /* 0x0000001707057819 */ /* 0x000fe200000006ff */
[----:B0-----:R-:W-:Y:S01]  /*3300*/  FMUL R3, R3, R38 ;  /* 0x0000002603037220 */ /* 0x001fe20000400000 */
[----:B------:R-:W-:-:S04]  /*3310*/  FFMA R9, R36, 1.4426950216293334961, -R9 ;  /* 0x3fb8aa3b24097823 */ /* 0x000fc80000000809 */
[----:B------:R-:W-:Y:S01]  /*3320*/  FFMA R36, R36, 1.925963033500011079e-08, R9 ;  /* 0x32a5706024247823 */ /* 0x000fe20000000009 */
[----:B------:R-:W-:Y:S01]  /*3330*/  FFMA.SAT R9, R28, R11, 0.5 ;  /* 0x3f0000001c097423 */ /* 0x000fe2000000200b */
[----:B-1----:R-:W-:-:S03]  /*3340*/  FMUL R2, R2, R13 ;  /* 0x0000000d02027220 */ /* 0x002fc60000400000 */
[-C--:B------:R-:W-:Y:S01]  /*3350*/  FFMA.RM R9, R9, R12.reuse, 12582913 ;  /* 0x4b40000109097423 */ /* 0x080fe2000000400c */
[----:B------:R-:W0:Y:S03]  /*3360*/  MUFU.EX2 R36, R36 ;  /* 0x0000002400247308 */ /* 0x000e260000000800 */
[----:B------:R-:W-:Y:S01]  /*3370*/  FADD R15, R9, -12583039 ;  /* 0xcb40007f090f7421 */ /* 0x000fe20000000000 */
[----:B--2---:R-:W-:Y:S01]  /*3380*/  FMUL R4, R4, R17 ;  /* 0x0000001104047220 */ /* 0x004fe20000400000 */
[----:B------:R-:W-:Y:S02]  /*3390*/  FFMA.SAT R17, R16, R11, 0.5 ;  /* 0x3f00000010117423 */ /* 0x000fe4000000200b */
[----:B------:R-:W-:Y:S02]  /*33a0*/  FFMA R15, R28, 1.4426950216293334961, -R15 ;  /* 0x3fb8aa3b1c0f7823 */ /* 0x000fe4000000080f */
[----:B------:R-:W-:-:S02]  /*33b0*/  FFMA.RM R17, R17, R12, 12582913 ;  /* 0x4b40000111117423 */ /* 0x000fc4000000400c */
[----:B------:R-:W-:Y:S01]  /*33c0*/  FFMA R28, R28, 1.925963033500011079e-08, R15 ;  /* 0x32a570601c1c7823 */ /* 0x000fe2000000000f */
[----:B------:R-:W-:Y:S01]  /*33d0*/  FFMA.SAT R15, R8, R11, 0.5 ;  /* 0x3f000000080f7423 */ /* 0x000fe2000000200b */
[----:B------:R-:W-:-:S03]  /*33e0*/  FADD R7, R17, -12583039 ;  /* 0xcb40007f11077421 */ /* 0x000fc60000000000 */
[----:B------:R-:W-:Y:S01]  /*33f0*/  FFMA.RM R10, R15, R12, 12582913 ;  /* 0x4b4000010f0a7423 */ /* 0x000fe2000000400c */
[----:B------:R-:W-:Y:S01]  /*3400*/  FFMA R7, R16, 1.4426950216293334961, -R7 ;  /* 0x3fb8aa3b10077823 */ /* 0x000fe20000000807 */
[----:B------:R-:W1:Y:S01]  /*3410*/  MUFU.EX2 R28, R28 ;  /* 0x0000001c001c7308 */ /* 0x000e620000000800 */
[----:B0-----:R-:W-:Y:S01]  /*3420*/  FMUL R5, R5, R36 ;  /* 0x0000002405057220 */ /* 0x001fe20000400000 */
[----:B------:R-:W-:Y:S01]  /*3430*/  FADD R13, R10, -12583039 ;  /* 0xcb40007f0a0d7421 */ /* 0x000fe20000000000 */
[----:B------:R-:W-:Y:S01]  /*3440*/  FFMA R25, R16, 1.925963033500011079e-08, R7 ;  /* 0x32a5706010197823 */ /* 0x000fe20000000007 */
[----:B------:R-:W-:Y:S01]  /*3450*/  SHF.L.U32 R7, R9, 0x17, RZ ;  /* 0x0000001709077819 */ /* 0x000fe200000006ff */
[----:B------:R-:W-:Y:S02]  /*3460*/  IMAD.SHL.U32 R16, R17, 0x800000, RZ ;  /* 0x0080000011107824 */ /* 0x000fe400078e00ff */
[C---:B------:R-:W-:Y:S02]  /*3470*/  FFMA R13, R8.reuse, 1.4426950216293334961, -R13 ;  /* 0x3fb8aa3b080d7823 */ /* 0x040fe4000000080d */
[----:B------:R-:W0:Y:S02]  /*3480*/  MUFU.EX2 R25, R25 ;  /* 0x0000001900197308 */ /* 0x000e240000000800 */
[----:B------:R-:W-:Y:S01]  /*3490*/  FFMA R21, R8, 1.925963033500011079e-08, R13 ;  /* 0x32a5706008157823 */ /* 0x000fe2000000000d */
[----:B------:R-:W-:Y:S01]  /*34a0*/  FFMA.SAT R13, R20, R11, 0.5 ;  /* 0x3f000000140d7423 */ /* 0x000fe2000000200b */
[----:B------:R-:W-:-:S03]  /*34b0*/  IMAD.SHL.U32 R8, R10, 0x800000, RZ ;  /* 0x008000000a087824 */ /* 0x000fc600078e00ff */
[----:B------:R-:W-:Y:S01]  /*34c0*/  FFMA.RM R13, R13, R12, 12582913 ;  /* 0x4b4000010d0d7423 */ /* 0x000fe2000000400c */
[----:B------:R-:W2:Y:S01]  /*34d0*/  MUFU.EX2 R21, R21 ;  /* 0x0000001500157308 */ /* 0x000ea20000000800 */
[----:B-1----:R-:W-:Y:S02]  /*34e0*/  FMUL R7, R7, R28 ;  /* 0x0000001c07077220 */ /* 0x002fe40000400000 */
[----:B------:R-:W-:-:S04]  /*34f0*/  FADD R15, R13, -12583039 ;  /* 0xcb40007f0d0f7421 */ /* 0x000fc80000000000 */
[----:B------:R-:W-:Y:S01]  /*3500*/  FFMA R15, R20, 1.4426950216293334961, -R15 ;  /* 0x3fb8aa3b140f7823 */ /* 0x000fe2000000080f */
[----:B0-----:R-:W-:-:S03]  /*3510*/  FMUL R16, R16, R25 ;  /* 0x0000001910107220 */ /* 0x001fc60000400000 */
[----:B------:R-:W-:Y:S01]  /*3520*/  FFMA R23, R20, 1.925963033500011079e-08, R15 ;  /* 0x32a5706014177823 */ /* 0x000fe2000000000f */
[-C--:B------:R-:W-:Y:S01]  /*3530*/  FFMA.SAT R15, R22, R11.reuse, 0.5 ;  /* 0x3f000000160f7423 */ /* 0x080fe2000000200b */
[----:B------:R-:W-:Y:S02]  /*3540*/  FFMA.SAT R25, R14, R11, 0.5 ;  /* 0x3f0000000e197423 */ /* 0x000fe4000000200b */
[----:B------:R-:W0:Y:S01]  /*3550*/  MUFU.EX2 R10, R23 ;  /* 0x00000017000a7308 */ /* 0x000e220000000800 */
[----:B------:R-:W-:Y:S01]  /*3560*/  FFMA.RM R15, R15, R12, 12582913 ;  /* 0x4b4000010f0f7423 */ /* 0x000fe2000000400c */
[----:B--2---:R-:W-:-:S03]  /*3570*/  FMUL R8, R8, R21 ;  /* 0x0000001508087220 */ /* 0x004fc60000400000 */
[----:B------:R-:W-:-:S04]  /*3580*/  FADD R19, R15, -12583039 ;  /* 0xcb40007f0f137421 */ /* 0x000fc80000000000 */
[----:B------:R-:W-:-:S04]  /*3590*/  FFMA R19, R22, 1.4426950216293334961, -R19 ;  /* 0x3fb8aa3b16137823 */ /* 0x000fc80000000813 */
[----:B------:R-:W-:Y:S01]  /*35a0*/  FFMA R22, R22, 1.925963033500011079e-08, R19 ;  /* 0x32a5706016167823 */ /* 0x000fe20000000013 */
[----:B------:R-:W-:-:S03]  /*35b0*/  FFMA.SAT R19, R30, R11, 0.5 ;  /* 0x3f0000001e137423 */ /* 0x000fc6000000200b */
[----:B------:R1:W-:Y:S01]  /*35c0*/  MUFU.EX2 R21, R22 ;  /* 0x0000001600157308 */ /* 0x0003e20000000800 */
[----:B------:R-:W-:-:S04]  /*35d0*/  FFMA.RM R19, R19, R12, 12582913 ;  /* 0x4b40000113137423 */ /* 0x000fc8000000400c */
[C---:B------:R-:W-:Y:S01]  /*35e0*/  FADD R9, R19.reuse, -12583039 ;  /* 0xcb40007f13097421 */ /* 0x040fe20000000000 */
[----:B------:R-:W-:Y:S01]  /*35f0*/  SHF.L.U32 R17, R19, 0x17, RZ ;  /* 0x0000001713117819 */ /* 0x000fe200000006ff */
[-C--:B------:R-:W-:Y:S02]  /*3600*/  FFMA.SAT R19, R50, R11.reuse, 0.5 ;  /* 0x3f00000032137423 */ /* 0x080fe4000000200b */
[C---:B------:R-:W-:Y:S02]  /*3610*/  FFMA R9, R30.reuse, 1.4426950216293334961, -R9 ;  /* 0x3fb8aa3b1e097823 */ /* 0x040fe40000000809 */
[----:B-1----:R-:W-:Y:S02]  /*3620*/  FFMA.RM R22, R19, R12, 12582913 ;  /* 0x4b40000113167423 */ /* 0x002fe4000000400c */
        /* <DEDUP_REMOVED lines=8> */
[----:B------:R-:W-:Y:S01]  /*36b0*/  FFMA.RM R13, R29, R12, 12582913 ;  /* 0x4b4000011d0d7423 */ /* 0x000fe2000000400c */
[----:B------:R-:W-:Y:S01]  /*36c0*/  SHF.L.U32 R18, R20, 0x17, RZ ;  /* 0x0000001714127819 */ /* 0x000fe200000006ff */
[----:B------:R-:W2:Y:S02]  /*36d0*/  MUFU.EX2 R19, R28 ;  /* 0x0000001c00137308 */ /* 0x000ea40000000800 */
[----:B0-----:R-:W-:Y:S01]  /*36e0*/  FMUL R9, R9, R10 ;  /* 0x0000000a09097220 */ /* 0x001fe20000400000 */
[----:B------:R-:W-:Y:S01]  /*36f0*/  SHF.L.U32 R10, R15, 0x17, RZ ;  /* 0x000000170f0a7819 */ /* 0x000fe200000006ff */
[----:B------:R-:W-:Y:S01]  /*3700*/  FFMA.SAT R15, R24, R11, 0.5 ;  /* 0x3f000000180f7423 */ /* 0x000fe2000000200b */
[----:B------:R-:W-:Y:S01]  /*3710*/  FADD R29, R13, -12583039 ;  /* 0xcb40007f0d1d7421 */ /* 0x000fe20000000000 */
[----:B-1----:R-:W-:-:S02]  /*3720*/  FMUL R17, R17, R30 ;  /* 0x0000001e11117220 */ /* 0x002fc40000400000 */
[----:B------:R-:W-:Y:S01]  /*3730*/  FFMA.RM R15, R15, R12, 12582913 ;  /* 0x4b4000010f0f7423 */ /* 0x000fe2000000400c */
[----:B------:R-:W-:Y:S01]  /*3740*/  FMUL R10, R10, R21 ;  /* 0x000000150a0a7220 */ /* 0x000fe20000400000 */
[C---:B------:R-:W-:Y:S02]  /*3750*/  FFMA R29, R46.reuse, 1.4426950216293334961, -R29 ;  /* 0x3fb8aa3b2e1d7823 */ /* 0x040fe4000000081d */
[C---:B------:R-:W-:Y:S01]  /*3760*/  FADD R21, R15.reuse, -12583039 ;  /* 0xcb40007f0f157421 */ /* 0x040fe20000000000 */
[----:B------:R-:W-:Y:S01]  /*3770*/  SHF.L.U32 R15, R15, 0x17, RZ ;  /* 0x000000170f0f7819 */ /* 0x000fe200000006ff */
[----:B------:R-:W-:Y:S02]  /*3780*/  FFMA R46, R46, 1.925963033500011079e-08, R29 ;  /* 0x32a570602e2e7823 */ /* 0x000fe4000000001d */
[----:B------:R-:W-:Y:S01]  /*3790*/  FFMA R21, R24, 1.4426950216293334961, -R21 ;  /* 0x3fb8aa3b18157823 */ /* 0x000fe20000000815 */
[----:B--2---:R-:W-:-:S03]  /*37a0*/  FMUL R18, R18, R19 ;  /* 0x0000001312127220 */ /* 0x004fc60000400000 */
[----:B------:R-:W-:Y:S01]  /*37b0*/  FFMA R24, R24, 1.925963033500011079e-08, R21 ;  /* 0x32a5706018187823 */ /* 0x000fe20000000015 */
[----:B------:R-:W-:Y:S01]  /*37c0*/  FFMA.SAT R21, R54, R11, 0.5 ;  /* 0x3f00000036157423 */ /* 0x000fe2000000200b */
[----:B------:R-:W-:Y:S03]  /*37d0*/  MUFU.EX2 R46, R46 ;  /* 0x0000002e002e7308 */ /* 0x000fe60000000800 */
[----:B------:R-:W-:-:S04]  /*37e0*/  FFMA.RM R21, R21, R12, 12582913 ;  /* 0x4b40000115157423 */ /* 0x000fc8000000400c */
[C---:B------:R-:W-:Y:S01]  /*37f0*/  FADD R23, R21.reuse, -12583039 ;  /* 0xcb40007f15177421 */ /* 0x040fe20000000000 */
[----:B------:R-:W0:Y:S01]  /*3800*/  MUFU.EX2 R24, R24 ;  /* 0x0000001800187308 */ /* 0x000e220000000800 */
[----:B------:R-:W-:Y:S02]  /*3810*/  SHF.L.U32 R21, R21, 0x17, RZ ;  /* 0x0000001715157819 */ /* 0x000fe400000006ff */
[----:B------:R-:W-:-:S04]  /*3820*/  FFMA R23, R54, 1.4426950216293334961, -R23 ;  /* 0x3fb8aa3b36177823 */ /* 0x000fc80000000817 */
[----:B------:R-:W-:Y:S01]  /*3830*/  FFMA R54, R54, 1.925963033500011079e-08, R23 ;  /* 0x32a5706036367823 */ /* 0x000fe20000000017 */
[C---:B------:R-:W-:Y:S01]  /*3840*/  FADD R23, R22.reuse, -12583039 ;  /* 0xcb40007f16177421 */ /* 0x040fe20000000000 */
[----:B------:R-:W-:-:S03]  /*3850*/  IMAD.SHL.U32 R22, R22, 0x800000, RZ ;  /* 0x0080000016167824 */ /* 0x000fc600078e00ff */
[C---:B------:R-:W-:Y:S01]  /*3860*/  FFMA R23, R50.reuse, 1.4426950216293334961, -R23 ;  /* 0x3fb8aa3b32177823 */ /* 0x040fe20000000817 */
[----:B------:R-:W1:Y:S03]  /*3870*/  MUFU.EX2 R54, R54 ;  /* 0x0000003600367308 */ /* 0x000e660000000800 */
[----:B------:R-:W-:Y:S01]  /*3880*/  FFMA R50, R50, 1.925963033500011079e-08, R23 ;  /* 0x32a5706032327823 */ /* 0x000fe20000000017 */
[----:B------:R-:W-:Y:S01]  /*3890*/  FFMA.SAT R23, R52, R11, 0.5 ;  /* 0x3f00000034177423 */ /* 0x000fe2000000200b */
[----:B0-----:R-:W-:-:S03]  /*38a0*/  FMUL R20, R15, R24 ;  /* 0x000000180f147220 */ /* 0x001fc60000400000 */
[----:B------:R-:W-:-:S04]  /*38b0*/  FFMA.RM R23, R23, R12, 12582913 ;  /* 0x4b40000117177423 */ /* 0x000fc8000000400c */
[C---:B------:R-:W-:Y:S01]  /*38c0*/  FADD R19, R23.reuse, -12583039 ;  /* 0xcb40007f17137421 */ /* 0x040fe20000000000 */
[----:B------:R-:W-:-:S03]  /*38d0*/  SHF.L.U32 R23, R23, 0x17, RZ ;  /* 0x0000001717177819 */ /* 0x000fc600000006ff */
        /* <DEDUP_REMOVED lines=9> */
[C---:B------:R-:W-:Y:S02]  /*3970*/  FFMA R19, R48.reuse, 1.4426950216293334961, -R19 ;  /* 0x3fb8aa3b30137823 */ /* 0x040fe40000000813 */
[----:B------:R-:W1:Y:S02]  /*3980*/  MUFU.EX2 R25, R50 ;  /* 0x0000003200197308 */ /* 0x000e640000000800 */
[----:B------:R-:W-:Y:S01]  /*3990*/  FFMA R48, R48, 1.925963033500011079e-08, R19 ;  /* 0x32a5706030307823 */ /* 0x000fe20000000013 */
[C---:B------:R-:W-:Y:S01]  /*39a0*/  FADD R19, R12.reuse, -12583039 ;  /* 0xcb40007f0c137421 */ /* 0x040fe20000000000 */
[----:B------:R-:W-:-:S03]  /*39b0*/  IMAD.SHL.U32 R12, R12, 0x800000, RZ ;  /* 0x008000000c0c7824 */ /* 0x000fc600078e00ff */
        /* <DEDUP_REMOVED lines=39> */
.L_x_22335:
        /* <DEDUP_REMOVED lines=11> */
[----:B0-----:R-:W-:Y:S05]  /*3ce0*/  CALL.REL.NOINC `($__internal_343_$__cuda_sm3x_div_rn_noftz_f32_slowpath) ;  /* 0x0000002400507944 */ /* 0x001fea0003c00000 */
[----:B------:R-:W-:-:S07]  /*3cf0*/  MOV R15, R6 ;  /* 0x00000006000f7202 */ /* 0x000fce0000000f00 */
.L_x_22284:
[----:B------:R-:W-:Y:S05]  /*3d00*/  BSYNC.RECONVERGENT B3 ;  /* 0x0000000000037941 */ /* 0x000fea0003800200 */
.L_x_22283:
        /* <DEDUP_REMOVED lines=11> */
[----:B0-----:R-:W-:Y:S05]  /*3dc0*/  CALL.REL.NOINC `($__internal_343_$__cuda_sm3x_div_rn_noftz_f32_slowpath) ;  /* 0x0000002400187944 */ /* 0x001fea0003c00000 */
[----:B------:R-:W-:-:S07]  /*3dd0*/  IMAD.MOV.U32 R14, RZ, RZ, R6 ;  /* 0x000000ffff0e7224 */ /* 0x000fce00078e0006 */
.L_x_22286:
[----:B------:R-:W-:Y:S05]  /*3de0*/  BSYNC.RECONVERGENT B3 ;  /* 0x0000000000037941 */ /* 0x000fea0003800200 */
.L_x_22285:
        /* <DEDUP_REMOVED lines=12> */
[----:B------:R-:W-:-:S07]  /*3eb0*/  MOV R0, R6 ;  /* 0x0000000600007202 */ /* 0x000fce0000000f00 */
.L_x_22288:
[----:B------:R-:W-:Y:S05]  /*3ec0*/  BSYNC.RECONVERGENT B3 ;  /* 0x0000000000037941 */ /* 0x000fea0003800200 */
.L_x_22287:
        /* <DEDUP_REMOVED lines=11> */
[----:B0-----:R-:W-:Y:S05]  /*3f80*/  CALL.REL.NOINC `($__internal_343_$__cuda_sm3x_div_rn_noftz_f32_slowpath) ;  /* 0x0000002000a87944 */ /* 0x001fea0003c00000 */
[----:B------:R-:W-:-:S07]  /*3f90*/  MOV R2, R6 ;  /* 0x0000000600027202 */ /* 0x000fce0000000f00 */
.L_x_22290:
[----:B------:R-:W-:Y:S05]  /*3fa0*/  BSYNC.RECONVERGENT B3 ;  /* 0x0000000000037941 */ /* 0x000fea0003800200 */
.L_x_22289:
        /* <DEDUP_REMOVED lines=13> */
.L_x_22292:
[----:B------:R-:W-:Y:S05]  /*4080*/  BSYNC.RECONVERGENT B3 ;  /* 0x0000000000037941 */ /* 0x000fea0003800200 */
.L_x_22291:
        /* <DEDUP_REMOVED lines=13> */
.L_x_22294:
[----:B------:R-:W-:Y:S05]  /*4160*/  BSYNC.RECONVERGENT B3 ;  /* 0x0000000000037941 */ /* 0x000fea0003800200 */
.L_x_22293:
        /* <DEDUP_REMOVED lines=13> */
.L_x_22296:
[----:B------:R-:W-:Y:S05]  /*4240*/  BSYNC.RECONVERGENT B3 ;  /* 0x0000000000037941 */ /* 0x000fea0003800200 */
.L_x_22295:
        /* <DEDUP_REMOVED lines=13> */
.L_x_22298:
[----:B------:R-:W-:Y:S05]  /*4320*/  BSYNC.RECONVERGENT B3 ;  /* 0x0000000000037941 */ /* 0x000fea0003800200 */
.L_x_22297:
        /* <DEDUP_REMOVED lines=13> */
.L_x_22300:
[----:B------:R-:W-:Y:S05]  /*4400*/  BSYNC.RECONVERGENT B3 ;  /* 0x0000000000037941 */ /* 0x000fea0003800200 */
.L_x_22299:
        /* <DEDUP_REMOVED lines=13> */
.L_x_22302:
[----:B------:R-:W-:Y:S05]  /*44e0*/  BSYNC.RECONVERGENT B3 ;  /* 0x0000000000037941 */ /* 0x000fea0003800200 */
.L_x_22301:
        /* <DEDUP_REMOVED lines=13> */
.L_x_22304:
[----:B------:R-:W-:Y:S05]  /*45c0*/  BSYNC.RECONVERGENT B3 ;  /* 0x0000000000037941 */ /* 0x000fea0003800200 */
.L_x_22303:
        /* <DEDUP_REMOVED lines=13> */
.L_x_22306:
[----:B------:R-:W-:Y:S05]  /*46a0*/  BSYNC.RECONVERGENT B3 ;  /* 0x0000000000037941 */ /* 0x000fea0003800200 */
.L_x_22305:
        /* <DEDUP_REMOVED lines=13> */
.L_x_22308:
[----:B------:R-:W-:Y:S05]  /*4780*/  BSYNC.RECONVERGENT B3 ;  /* 0x0000000000037941 */ /* 0x000fea0003800200 */
.L_x_22307:
        /* <DEDUP_REMOVED lines=13> */
.L_x_22310:
[----:B------:R-:W-:Y:S05]  /*4860*/  BSYNC.RECONVERGENT B3 ;  /* 0x0000000000037941 */ /* 0x000fea0003800200 */
.L_x_22309:
        /* <DEDUP_REMOVED lines=13> */
.L_x_22312:
[----:B------:R-:W-:Y:S05]  /*4940*/  BSYNC.RECONVERGENT B3 ;  /* 0x0000000000037941 */ /* 0x000fea0003800200 */
.L_x_22311:
        /* <DEDUP_REMOVED lines=13> */
.L_x_22314:
[----:B------:R-:W-:Y:S05]  /*4a20*/  BSYNC.RECONVERGENT B3 ;  /* 0x0000000000037941 */ /* 0x000fea0003800200 */
.L_x_22313:
        /* <DEDUP_REMOVED lines=13> */
.L_x_22316:
[----:B------:R-:W-:Y:S05]  /*4b00*/  BSYNC.RECONVERGENT B3 ;  /* 0x0000000000037941 */ /* 0x000fea0003800200 */
.L_x_22315:
        /* <DEDUP_REMOVED lines=13> */
.L_x_22318:
[----:B------:R-:W-:Y:S05]  /*4be0*/  BSYNC.RECONVERGENT B3 ;  /* 0x0000000000037941 */ /* 0x000fea0003800200 */
.L_x_22317:
        /* <DEDUP_REMOVED lines=13> */
.L_x_22320:
[----:B------:R-:W-:Y:S05]  /*4cc0*/  BSYNC.RECONVERGENT B3 ;  /* 0x0000000000037941 */ /* 0x000fea0003800200 */
.L_x_22319:
        /* <DEDUP_REMOVED lines=13> */
.L_x_22322:
[----:B------:R-:W-:Y:S05]  /*4da0*/  BSYNC.RECONVERGENT B3 ;  /* 0x0000000000037941 */ /* 0x000fea0003800200 */
.L_x_22321:
        /* <DEDUP_REMOVED lines=60> */
.L_x_22281:
[----:B------:R-:W-:Y:S05]  /*5170*/  EXIT ;  /* 0x000000000000794d */ /* 0x000fea0003800000 */
.L_x_22282:
[----:B------:R-:W-:Y:S01]  /*5180*/  HFMA2 R11, -RZ, RZ, 0, 1.847743988037109375e-06 ;  /* 0x0000001fff0b7431 */ /* 0x000fe200000001ff */
[----:B------:R-:W-:Y:S01]  /*5190*/  BSSY B1, `(.L_x_22324) ;  /* 0x0000006000017945 */ /* 0x000fe20003800000 */
[----:B------:R-:W-:Y:S01]  /*51a0*/  MOV R12, 0x10 ;  /* 0x00000010000c7802 */ /* 0x000fe20000000f00 */
[----:B------:R-:W-:-:S07]  /*51b0*/  IMAD.MOV.U32 R15, RZ, RZ, -0x1 ;  /* 0xffffffffff0f7424 */ /* 0x000fce00078e00ff */
[----:B------:R-:W-:Y:S05]  /*51c0*/  WARPSYNC.COLLECTIVE R15, `(.L_x_22325) ;  /* 0x000000000f087348 */ /* 0x000fea0003c00000 */
[----:B------:R0:W1:Y:S02]  /*51d0*/  SHFL.BFLY P6, R14, R13, R12, R11 ;  /* 0x0c00000c0d0e7389 */ /* 0x00006400000c000b */
[----:B01----:R-:W-:Y:S05]  /*51e0*/  ENDCOLLECTIVE ;  /* 0x000000000000791b */ /* 0x003fea0003800000 */
.L_x_22325:
[----:B------:R-:W-:Y:S05]  /*51f0*/  BSYNC B1 ;  /* 0x0000000000017941 */ /* 0x000fea0003800000 */
.L_x_22324:
[----:B------:R-:W-:Y:S01]  /*5200*/  HFMA2 R11, -RZ, RZ, 0, 1.847743988037109375e-06 ;  /* 0x0000001fff0b7431 */ /* 0x000fe200000001ff */
[----:B------:R-:W-:Y:S01]  /*5210*/  FMNMX R13, R13, R14, !PT ;  /* 0x0000000e0d0d7209 */ /* 0x000fe20007800000 */
[----:B------:R-:W-:Y:S01]  /*5220*/  IMAD.MOV.U32 R15, RZ, RZ, -0x1 ;  /* 0xffffffffff0f7424 */ /* 0x000fe200078e00ff */
[----:B------:R-:W-:-:S07]  /*5230*/  MOV R12, 0x8 ;  /* 0x00000008000c7802 */ /* 0x000fce0000000f00 */
[----:B------:R-:W-:Y:S05]  /*5240*/  WARPSYNC.COLLECTIVE R15, `(.L_x_22326) ;  /* 0x000000000f087348 */ /* 0x000fea0003c00000 */
[----:B------:R0:W1:Y:S02]  /*5250*/  SHFL.BFLY P6, R14, R13, R12, R11 ;  /* 0x0c00000c0d0e7389 */ /* 0x00006400000c000b */
[----:B01----:R-:W-:Y:S05]  /*5260*/  ENDCOLLECTIVE ;  /* 0x000000000000791b */ /* 0x003fea0003800000 */
.L_x_22326:
[----:B------:R-:W-:Y:S01]  /*5270*/  HFMA2 R12, -RZ, RZ, 0, 2.384185791015625e-07 ;  /* 0x00000004ff0c7431 */ /* 0x000fe200000001ff */
[----:B------:R-:W-:-:S04]  /*5280*/  FMNMX R0, R13, R14, !PT ;  /* 0x0000000e0d007209 */ /* 0x000fc80007800000 */
[----:B------:R-:W-:-:S07]  /*5290*/  MOV R13, R0 ;  /* 0x00000000000d7202 */ /* 0x000fce0000000f00 */
[----:B------:R-:W-:Y:S05]  /*52a0*/  WARPSYNC.COLLECTIVE R15, `(.L_x_22327) ;  /* 0x000000000f087348 */ /* 0x000fea0003c00000 */
[----:B------:R0:W1:Y:S02]  /*52b0*/  SHFL.BFLY P6, R14, R13, R12, R11 ;  /* 0x0c00000c0d0e7389 */ /* 0x00006400000c000b */
[----:B01----:R-:W-:Y:S05]  /*52c0*/  ENDCOLLECTIVE ;  /* 0x000000000000791b */ /* 0x003fea0003800000 */
.L_x_22327:
[----:B------:R-:W-:Y:S02]  /*52d0*/  MOV R12, 0x2 ;  /* 0x00000002000c7802 */ /* 0x000fe40000000f00 */
[----:B------:R-:W-:-:S05]  /*52e0*/  FMNMX R2, R0, R14, !PT ;  /* 0x0000000e00027209 */ /* 0x000fca0007800000 */
[----:B------:R-:W-:-:S07]  /*52f0*/  IMAD.MOV.U32 R13, RZ, RZ, R2 ;  /* 0x000000ffff0d7224 */ /* 0x000fce00078e0002 */
[----:B------:R-:W-:Y:S05]  /*5300*/  WARPSYNC.COLLECTIVE R15, `(.L_x_22328) ;  /* 0x000000000f087348 */ /* 0x000fea0003c00000 */
[----:B------:R0:W1:Y:S02]  /*5310*/  SHFL.BFLY P6, R14, R13, R12, R11 ;  /* 0x0c00000c0d0e7389 */ /* 0x00006400000c000b */
[----:B01----:R-:W-:Y:S05]  /*5320*/  ENDCOLLECTIVE ;  /* 0x000000000000791b */ /* 0x003fea0003800000 */
.L_x_22328:
[----:B------:R-:W-:Y:S01]  /*5330*/  IMAD.MOV.U32 R12, RZ, RZ, 0x1 ;  /* 0x00000001ff0c7424 */ /* 0x000fe200078e00ff */
[----:B------:R-:W-:-:S04]  /*5340*/  FMNMX R3, R2, R14, !PT ;  /* 0x0000000e02037209 */ /* 0x000fc80007800000 */
[----:B------:R-:W-:-:S07]  /*5350*/  MOV R13, R3 ;  /* 0x00000003000d7202 */ /* 0x000fce0000000f00 */
[----:B------:R-:W-:Y:S05]  /*5360*/  WARPSYNC.COLLECTIVE R15, `(.L_x_22329) ;  /* 0x000000000f087348 */ /* 0x000fea0003c00000 */
[----:B------:R0:W1:Y:S02]  /*5370*/  SHFL.BFLY P6, R14, R13, R12, R11 ;  /* 0x0c00000c0d0e7389 */ /* 0x00006400000c000b */
[----:B01----:R-:W-:Y:S05]  /*5380*/  ENDCOLLECTIVE ;  /* 0x000000000000791b */ /* 0x003fea0003800000 */
.L_x_22329:
[----:B------:R-:W-:Y:S01]  /*5390*/  HFMA2 R13, -RZ, RZ, 0.96630859375, -0.0022525787353515625 ;  /* 0x3bbb989dff0d7431 */ /* 0x000fe200000001ff */
        /* <DEDUP_REMOVED lines=208> */
.L_x_22330:
[----:B------:R-:W-:Y:S02]  /*60a0*/  IMAD.MOV.U32 R12, RZ, RZ, 0x8 ;  /* 0x00000008ff0c7424 */ /* 0x000fe400078e00ff */
[----:B------:R-:W-:-:S05]  /*60b0*/  FADD R28, R13, R14 ;  /* 0x0000000e0d1c7221 */ /* 0x000fca0000000000 */
[----:B------:R-:W-:-:S07]  /*60c0*/  MOV R13, R28 ;  /* 0x0000001c000d7202 */ /* 0x000fce0000000f00 */
[----:B------:R-:W-:Y:S05]  /*60d0*/  WARPSYNC.COLLECTIVE R15, `(.L_x_22331) ;  /* 0x000000000f087348 */ /* 0x000fea0003c00000 */
[----:B------:R0:W1:Y:S02]  /*60e0*/  SHFL.BFLY P6, R14, R13, R12, R11 ;  /* 0x0c00000c0d0e7389 */ /* 0x00006400000c000b */
[----:B01----:R-:W-:Y:S05]  /*60f0*/  ENDCOLLECTIVE ;  /* 0x000000000000791b */ /* 0x003fea0003800000 */
.L_x_22331:
[----:B------:R-:W-:Y:S02]  /*6100*/  HFMA2 R12, -RZ, RZ, 0, 2.384185791015625e-07 ;  /* 0x00000004ff0c7431 */ /* 0x000fe400000001ff */
[----:B------:R-:W-:-:S05]  /*6110*/  FADD R29, R28, R14 ;  /* 0x0000000e1c1d7221 */ /* 0x000fca0000000000 */
[----:B------:R-:W-:-:S07]  /*6120*/  MOV R13, R29 ;  /* 0x0000001d000d7202 */ /* 0x000fce0000000f00 */
[----:B------:R-:W-:Y:S05]  /*6130*/  WARPSYNC.COLLECTIVE R15, `(.L_x_22332) ;  /* 0x000000000f087348 */ /* 0x000fea0003c00000 */
[----:B------:R0:W1:Y:S02]  /*6140*/  SHFL.BFLY P6, R14, R13, R12, R11 ;  /* 0x0c00000c0d0e7389 */ /* 0x00006400000c000b */
[----:B01----:R-:W-:Y:S05]  /*6150*/  ENDCOLLECTIVE ;  /* 0x000000000000791b */ /* 0x003fea0003800000 */
.L_x_22332:
[----:B------:R-:W-:Y:S01]  /*6160*/  MOV R12, 0x2 ;  /* 0x00000002000c7802 */ /* 0x000fe20000000f00 */
[----:B------:R-:W-:-:S04]  /*6170*/  FADD R30, R29, R14 ;  /* 0x0000000e1d1e7221 */ /* 0x000fc80000000000 */
[----:B------:R-:W-:-:S07]  /*6180*/  IMAD.MOV.U32 R13, RZ, RZ, R30 ;  /* 0x000000ffff0d7224 */ /* 0x000fce00078e001e */
[----:B------:R-:W-:Y:S05]  /*6190*/  WARPSYNC.COLLECTIVE R15, `(.L_x_22333) ;  /* 0x000000000f087348 */ /* 0x000fea0003c00000 */
[----:B------:R0:W1:Y:S02]  /*61a0*/  SHFL.BFLY P6, R14, R13, R12, R11 ;  /* 0x0c00000c0d0e7389 */ /* 0x00006400000c000b */
[----:B01----:R-:W-:Y:S05]  /*61b0*/  ENDCOLLECTIVE ;  /* 0x000000000000791b */ /* 0x003fea0003800000 */
.L_x_22333:
[----:B------:R-:W-:Y:S02]  /*61c0*/  IMAD.MOV.U32 R12, RZ, RZ, 0x1 ;  /* 0x00000001ff0c7424 */ /* 0x000fe400078e00ff */
[----:B------:R-:W-:-:S05]  /*61d0*/  FADD R31, R30, R14 ;  /* 0x0000000e1e1f7221 */ /* 0x000fca0000000000 */
[----:B------:R-:W-:-:S07]  /*61e0*/  MOV R13, R31 ;  /* 0x0000001f000d7202 */ /* 0x000fce0000000f00 */
[----:B------:R-:W-:Y:S05]  /*61f0*/  WARPSYNC.COLLECTIVE R15, `(.L_x_22334) ;  /* 0x000000000f087348 */ /* 0x000fea0003c00000 */
[----:B------:R0:W1:Y:S02]  /*6200*/  SHFL.BFLY P6, R14, R13, R12, R11 ;  /* 0x0c00000c0d0e7389 */ /* 0x00006400000c000b */
[----:B01----:R-:W-:Y:S05]  /*6210*/  ENDCOLLECTIVE ;  /* 0x000000000000791b */ /* 0x003fea0003800000 */
.L_x_22334:
[----:B------:R-:W-:Y:S05]  /*6220*/  BRA `(.L_x_22335) ;  /* 0xffffffd800807947 */ /* 0x000fea000383ffff */
        .weak           $__internal_343_$__cuda_sm3x_div_rn_noftz_f32_slowpath
        .type           $__internal_343_$__cuda_sm3x_div_rn_noftz_f32_slowpath,@function
        .size           $__internal_343_$__cuda_sm3x_div_rn_noftz_f32_slowpath,(.L_x_37720 - $__internal_343_$__cuda_sm3x_div_rn_noftz_f32_slowpath)
$__internal_343_$__cuda_sm3x_div_rn_noftz_f32_slowpath:
        /* <DEDUP_REMOVED lines=35> */
.L_x_22337:
        /* <DEDUP_REMOVED lines=51> */
.L_x_22344:
[----:B------:R-:W-:-:S04]  /*6790*/  LOP3.LUT R6, R6, 0x80000000, RZ, 0xc0, !PT ;  /* 0x8000000006067812 */ /* 0x000fc800078ec0ff */
[----:B------:R-:W-:Y:S01]  /*67a0*/  LOP3.LUT R6, R6, 0x7f800000, RZ, 0xfc, !PT ;  /* 0x7f80000006067812 */ /* 0x000fe200078efcff */
[----:B------:R-:W-:Y:S06]  /*67b0*/  BRA `(.L_x_22345) ;  /* 0x0000000000047947 */ /* 0x000fec0003800000 */
.L_x_22343:
[----:B------:R-:W-:-:S07]  /*67c0*/  LEA R6, R28, R6, 0x17 ;  /* 0x000000061c067211 */ /* 0x000fce00078eb8ff */
.L_x_22345:
[----:B------:R-:W-:Y:S05]  /*67d0*/  BSYNC.RECONVERGENT B2 ;  /* 0x0000000000027941 */ /* 0x000fea0003800200 */
.L_x_22342:
[----:B------:R-:W-:Y:S05]  /*67e0*/  BRA `(.L_x_22346) ;  /* 0x0000000000207947 */ /* 0x000fea0003800000 */
.L_x_22341:
[----:B------:R-:W-:-:S04]  /*67f0*/  LOP3.LUT R6, R29, 0x80000000, R6, 0x48, !PT ;  /* 0x800000001d067812 */ /* 0x000fc800078e4806 */
[----:B------:R-:W-:Y:S01]  /*6800*/  LOP3.LUT R6, R6, 0x7f800000, RZ, 0xfc, !PT ;  /* 0x7f80000006067812 */ /* 0x000fe200078efcff */
[----:B------:R-:W-:Y:S06]  /*6810*/  BRA `(.L_x_22346) ;  /* 0x0000000000147947 */ /* 0x000fec0003800000 */
.L_x_22340:
[----:B------:R-:W-:Y:S01]  /*6820*/  LOP3.LUT R6, R29, 0x80000000, R6, 0x48, !PT ;  /* 0x800000001d067812 */ /* 0x000fe200078e4806 */
[----:B------:R-:W-:Y:S06]  /*6830*/  BRA `(.L_x_22346) ;  /* 0x00000000000c7947 */ /* 0x000fec0003800000 */
.L_x_22339:
[----:B------:R-:W0:Y:S01]  /*6840*/  MUFU.RSQ R6, -QNAN ;  /* 0xffc0000000067908 */ /* 0x000e220000001400 */
[----:B------:R-:W-:Y:S05]  /*6850*/  BRA `(.L_x_22346) ;  /* 0x0000000000047947 */ /* 0x000fea0003800000 */
.L_x_22338:
[----:B------:R-:W-:-:S07]  /*6860*/  FADD.FTZ R6, R6, R11 ;  /* 0x0000000b06067221 */ /* 0x000fce0000010000 */
.L_x_22346:
[----:B------:R-:W-:Y:S05]  /*6870*/  BSYNC.RECONVERGENT B1 ;  /* 0x0000000000017941 */ /* 0x000fea0003800200 */
.L_x_22336:
[----:B------:R-:W-:-:S04]  /*6880*/  HFMA2 R13, -RZ, RZ, 0, 0 ;  /* 0x00000000ff0d7431 */ /* 0x000fc800000001ff */
[----:B0-----:R-:W-:Y:S05]  /*6890*/  RET.REL.NODEC R12 `(_Z15SoftmaxWarpImplI22BroadcastScaleMaskLoadIffbLm2EiE11DirectStoreIffEfLi1ELi20ELi32ELi1ELb0EL9Algorithm0EEvT_T0_ll) ;  /* 0xffffff940cd87950 */ /* 0x001fea0003c3ffff */
.L_x_22347:
        /* <DEDUP_REMOVED lines=14> */
.L_x_37720:


//--------------------- .text._Z15SoftmaxWarpImplI22BroadcastScaleMaskLoadIffbLm2EiE11DirectStoreIffEfLi1ELi19ELi32ELi1ELb1EL9Algorithm0EEvT_T0_ll --------------------------
	.section	.text._Z15SoftmaxWarpImplI22BroadcastScaleMaskLoadIffbLm2EiE11DirectStoreIffEfLi1ELi19ELi32ELi1ELb1EL9Algorithm0EEvT_T0_ll,"ax",@progbits
	.align	128
        .global         _Z15SoftmaxWarpImplI22BroadcastScaleMaskLoadIffbLm2EiE11DirectStoreIffEfLi1ELi19ELi32ELi1ELb1EL9Algorithm0EEvT_T0_ll
        .type           _Z15SoftmaxWarpImplI22BroadcastScaleMaskLoadIffbLm2EiE11DirectStoreIffEfLi1ELi19ELi32ELi1ELb1EL9Algorithm0EEvT_T0_ll,@function
        .size           _Z15SoftmaxWarpImplI22BroadcastScaleMaskLoadIffbLm2EiE11DirectStoreIffEfLi1ELi19ELi32ELi1ELb1EL9Algorithm0EEvT_T0_ll,(.L_x_37721 - _Z15SoftmaxWarpImplI22BroadcastScaleMaskLoadIffbLm2EiE11DirectStoreIffEfLi1ELi19ELi32ELi1ELb1EL9Algorithm0EEvT_T0_ll)
        .other          _Z15SoftmaxWarpImplI22BroadcastScaleMaskLoadIffbLm2EiE11DirectStoreIffEfLi1ELi19ELi32ELi1ELb1EL9Algorithm0EEvT_T0_ll,@"STO_CUDA_ENTRY STV_DEFAULT"
_Z15SoftmaxWarpImplI22BroadcastScaleMaskLoadIffbLm2EiE11DirectStoreIffEfLi1ELi19ELi32ELi1ELb1EL9Algorithm0EEvT_T0_ll:
.text._Z15SoftmaxWarpImplI22BroadcastScaleMaskLoadIffbLm2EiE11DirectStoreIffEfLi1ELi19ELi32ELi1ELb1EL9Algorithm0EEvT_T0_ll:
        /* <DEDUP_REMOVED lines=29> */
.L_x_22348:
        /* <DEDUP_REMOVED lines=30> */
.L_x_22427:
        /* <DEDUP_REMOVED lines=26> */
[----:B------:R-:W-:Y:S01]  /*0550*/  SHF.R.S64 R10, RZ, 0x1e, R49 ;  /* 0x0000001eff0a7819 */ /* 0x000fe20000001031 */
        /* <DEDUP_REMOVED lines=34> */
.L_x_22351:
[----:B------:R-:W-:Y:S05]  /*0780*/  BSYNC.RECONVERGENT B1 ;  /* 0x0000000000017941 */ /* 0x000fea0003800200 */
.L_x_22350:
        /* <DEDUP_REMOVED lines=61> */
.L_x_22353:
[----:B------:R-:W-:Y:S05]  /*0b60*/  BSYNC.RECONVERGENT B1 ;  /* 0x0000000000017941 */ /* 0x000fea0003800200 */
.L_x_22352:
        /* <DEDUP_REMOVED lines=57> */
.L_x_22355:
[----:B------:R-:W-:Y:S05]  /*0f00*/  BSYNC.RECONVERGENT B1 ;  /* 0x0000000000017941 */ /* 0x000fea0003800200 */
.L_x_22354:
        /* <DEDUP_REMOVED lines=59> */
.L_x_22357:
[----:B------:R-:W-:Y:S05]  /*12c0*/  BSYNC.RECONVERGENT B1 ;  /* 0x0000000000017941 */ /* 0x000fea0003800200 */
.L_x_22356:
        /* <DEDUP_REMOVED lines=56> */
.L_x_22359:
[----:B------:R-:W-:Y:S05]  /*1650*/  BSYNC.RECONVERGENT B1 ;  /* 0x0000000000017941 */ /* 0x000fea0003800200 */
.L_x_22358:
        /* <DEDUP_REMOVED lines=58> */
.L_x_22361:
[----:B------:R-:W-:Y:S05]  /*1a00*/  BSYNC.RECONVERGENT B1 ;  /* 0x0000000000017941 */ /* 0x000fea0003800200 */
.L_x_22360:
        /* <DEDUP_REMOVED lines=56> */
.L_x_22363:
[----:B------:R-:W-:Y:S05]  /*1d90*/  BSYNC.RECONVERGENT B1 ;  /* 0x0000000000017941 */ /* 0x000fea0003800200 */
.L_x_22362:
        /* <DEDUP_REMOVED lines=58> */
.L_x_22365:
[----:B------:R-:W-:Y:S05]  /*2140*/  BSYNC.RECONVERGENT B1 ;  /* 0x0000000000017941 */ /* 0x000fea0003800200 */
.L_x_22364:
        /* <DEDUP_REMOVED lines=56> */
.L_x_22367:
[----:B------:R-:W-:Y:S05]  /*24d0*/  BSYNC.RECONVERGENT B1 ;  /* 0x0000000000017941 */ /* 0x000fea0003800200 */
.L_x_22366:
        /* <DEDUP_REMOVED lines=58> */
.L_x_22369:
[----:B------:R-:W-:Y:S05]  /*2880*/  BSYNC.RECONVERGENT B1 ;  /* 0x0000000000017941 */ /* 0x000fea0003800200 */
.L_x_22368:
        /* <DEDUP_REMOVED lines=56> */
.L_x_22371:
[----:B------:R-:W-:Y:S05]  /*2c10*/  BSYNC.RECONVERGENT B1 ;  /* 0x0000000000017941 */ /* 0x000fea0003800200 */
.L_x_22370:
        /* <DEDUP_REMOVED lines=58> */
.L_x_22373:
[----:B------:R-:W-:Y:S05]  /*2fc0*/  BSYNC.RECONVERGENT B1 ;  /* 0x0000000000017941 */ /* 0x000fea0003800200 */
.L_x_22372:
        /* <DEDUP_REMOVED lines=56> */
.L_x_22375:
[----:B------:R-:W-:Y:S05]  /*3350*/  BSYNC.RECONVERGENT B1 ;  /* 0x0000000000017941 */ /* 0x000fea0003800200 */
.L_x_22374:
        /* <DEDUP_REMOVED lines=64> */
.L_x_22377:
[----:B------:R-:W-:Y:S05]  /*3760*/  BSYNC.RECONVERGENT B1 ;  /* 0x0000000000017941 */ /* 0x000fea0003800200 */
.L_x_22376:
        /* <DEDUP_REMOVED lines=55> */
.L_x_22379:
[----:B------:R-:W-:Y:S05]  /*3ae0*/  BSYNC.RECONVERGENT B1 ;  /* 0x0000000000017941 */ /* 0x000fea0003800200 */
.L_x_22378:
        /* <DEDUP_REMOVED lines=55> */
.L_x_22381:
[----:B------:R-:W-:Y:S05]  /*3e60*/  BSYNC.RECONVERGENT B1 ;  /* 0x0000000000017941 */ /* 0x000fea0003800200 */
.L_x_22380:
        /* <DEDUP_REMOVED lines=30> */
[----:B------:R-:W1:Y:S11]  /*4050*/  LDC.64 R46, c[0x0][0x398] ;  /* 0x0000e600ff2e7b82 */ /* 0x000e760000000a00 */
[----:B------:R-:W-:-:S05]  /*4060*/  @P1 VIADD R11, R11, 0x1 ;  /* 0x000000010b0b1836 */ /* 0x000fca0000000000 */
[----:B------:R-:W-:Y:S02]  /*4070*/  @!P5 IADD3 R11, PT, PT, -R11, RZ, RZ ;  /* 0x000000ff0b0bd210 */ /* 0x000fe40007ffe1ff */
        /* <DEDUP_REMOVED lines=22> */
.L_x_22383:
[----:B------:R-:W-:Y:S05]  /*41e0*/  BSYNC.RECONVERGENT B1 ;  /* 0x0000000000017941 */ /* 0x000fea0003800200 */
.L_x_22382:
        /* <DEDUP_REMOVED lines=54> */
.L_x_22385:
[----:B------:R-:W-:Y:S05]  /*4550*/  BSYNC.RECONVERGENT B1 ;  /* 0x0000000000017941 */ /* 0x000fea0003800200 */
.L_x_22384:
        /* <DEDUP_REMOVED lines=54> */
.L_x_22387:
[----:B------:R-:W-:Y:S05]  /*48c0*/  BSYNC.RECONVERGENT B1 ;  /* 0x0000000000017941 */ /* 0x000fea0003800200 */
.L_x_22386:
        /* <DEDUP_REMOVED lines=22> */
[C---:B------:R-:W-:Y:S01]  /*4a30*/  FADD R75, -R77.reuse, R16 ;  /* 0x000000104d4b7221 */ /* 0x040fe20000000100 */
        /* <DEDUP_REMOVED lines=17> */
[-C--:B------:R-:W-:Y:S01]  /*4b50*/  FFMA.RM R18, R6, R11.reuse, 12582913 ;  /* 0x4b40000106127423 */ /* 0x080fe2000000400b */
[-C--:B------:R-:W-:Y:S01]  /*4b60*/  FFMA.RM R6, R10, R11.reuse, 12582913 ;  /* 0x4b4000010a067423 */ /* 0x080fe2000000400b */
[----:B------:R-:W-:Y:S01]  /*4b70*/  FADD R49, -R77, R38 ;  /* 0x000000264d317221 */ /* 0x000fe20000000100 */
[-C--:B------:R-:W-:Y:S01]  /*4b80*/  FFMA.SAT R20, R75, R12.reuse, 0.5 ;  /* 0x3f0000004b147423 */ /* 0x080fe2000000200c */
        /* <DEDUP_REMOVED lines=9> */
[----:B------:R-:W-:Y:S01]  /*4c20*/  FFMA R22, R8, 1.925963033500011079e-08, R10 ;  /* 0x32a5706008167823 */ /* 0x000fe2000000000a */
[-C--:B------:R-:W-:Y:S01]  /*4c30*/  FFMA.SAT R8, R73, R12.reuse, 0.5 ;  /* 0x3f00000049087423 */ /* 0x080fe2000000200c */
[----:B------:R-:W1:Y:S01]  /*4c40*/  MUFU.EX2 R77, R4 ;  /* 0x00000004004d7308 */ /* 0x000e620000000800 */
[-C--:B------:R-:W-:Y:S01]  /*4c50*/  FFMA.SAT R36, R53, R12.reuse, 0.5 ;  /* 0x3f00000035247423 */ /* 0x080fe2000000200c */
[----:B------:R-:W-:Y:S01]  /*4c60*/  FFMA.SAT R40, R15, R12, 0.5 ;  /* 0x3f0000000f287423 */ /* 0x000fe2000000200c */
[-C--:B------:R-:W-:Y:S01]  /*4c70*/  FFMA.RM R8, R8, R11.reuse, 12582913 ;  /* 0x4b40000108087423 */ /* 0x080fe2000000400b */
[----:B------:R-:W-:Y:S01]  /*4c80*/  SHF.L.U32 R6, R6, 0x17, RZ ;  /* 0x0000001706067819 */ /* 0x000fe200000006ff */
[-C--:B------:R-:W-:Y:S01]  /*4c90*/  FFMA.RM R36, R36, R11.reuse, 12582913 ;  /* 0x4b40000124247423 */ /* 0x080fe2000000400b */
[----:B------:R-:W-:Y:S01]  /*4ca0*/  FFMA.RM R40, R40, R11, 12582913 ;  /* 0x4b40000128287423 */ /* 0x000fe2000000400b */
[C---:B------:R-:W-:Y:S01]  /*4cb0*/  FADD R10, R8.reuse, -12583039 ;  /* 0xcb40007f080a7421 */ /* 0x040fe20000000000 */
[----:B------:R-:W-:-:S03]  /*4cc0*/  IMAD.SHL.U32 R8, R8, 0x800000, RZ ;  /* 0x0080000008087824 */ /* 0x000fc600078e00ff */
[----:B------:R-:W-:Y:S01]  /*4cd0*/  FFMA R16, R73, 1.4426950216293334961, -R10 ;  /* 0x3fb8aa3b49107823 */ /* 0x000fe2000000080a */
[-C--:B------:R-:W-:Y:S01]  /*4ce0*/  FFMA.RM R10, R20, R11.reuse, 12582913 ;  /* 0x4b400001140a7423 */ /* 0x080fe2000000400b */
[----:B------:R-:W-:Y:S02]  /*4cf0*/  FFMA.SAT R20, R69, R12, 0.5 ;  /* 0x3f00000045147423 */ /* 0x000fe4000000200c */
[----:B------:R-:W-:Y:S01]  /*4d00*/  FFMA R26, R73, 1.925963033500011079e-08, R16 ;  /* 0x32a57060491a7823 */ /* 0x000fe20000000010 */
[----:B------:R-:W-:Y:S01]  /*4d10*/  FADD R16, R10, -12583039 ;  /* 0xcb40007f0a107421 */ /* 0x000fe20000000000 */
[----:B------:R-:W-:Y:S01]  /*4d20*/  FFMA.RM R20, R20, R11, 12582913 ;  /* 0x4b40000114147423 */ /* 0x000fe2000000400b */
[----:B------:R-:W2:Y:S01]  /*4d30*/  MUFU.EX2 R73, R52 ;  /* 0x0000003400497308 */ /* 0x000ea20000000800 */
[----:B------:R-:W-:Y:S01]  /*4d40*/  SHF.L.U32 R10, R10, 0x17, RZ ;  /* 0x000000170a0a7819 */ /* 0x000fe200000006ff */
[----:B------:R-:W-:-:S04]  /*4d50*/  FFMA R16, R75, 1.4426950216293334961, -R16 ;  /* 0x3fb8aa3b4b107823 */ /* 0x000fc80000000810 */
[----:B------:R-:W-:Y:S01]  /*4d60*/  FFMA R75, R75, 1.925963033500011079e-08, R16 ;  /* 0x32a570604b4b7823 */ /* 0x000fe20000000010 */
[----:B-1----:R-:W-:Y:S01]  /*4d70*/  FMUL R16, R14, R77 ;  /* 0x0000004d0e107220 */ /* 0x002fe20000400000 */
[----:B------:R-:W-:-:S04]  /*4d80*/  FFMA.SAT R14, R71, R12, 0.5 ;  /* 0x3f000000470e7423 */ /* 0x000fc8000000200c */
[----:B------:R-:W-:Y:S01]  /*4d90*/  FFMA.RM R14, R14, R11, 12582913 ;  /* 0x4b4000010e0e7423 */ /* 0x000fe2000000400b */
[----:B------:R-:W1:Y:S03]  /*4da0*/  MUFU.EX2 R75, R75 ;  /* 0x0000004b004b7308 */ /* 0x000e660000000800 */
[----:B------:R-:W-:-:S04]  /*4db0*/  FADD R4, R14, -12583039 ;  /* 0xcb40007f0e047421 */ /* 0x000fc80000000000 */
[----:B------:R-:W-:-:S04]  /*4dc0*/  FFMA R4, R71, 1.4426950216293334961, -R4 ;  /* 0x3fb8aa3b47047823 */ /* 0x000fc80000000804 */
[----:B------:R-:W-:Y:S01]  /*4dd0*/  FFMA R28, R71, 1.925963033500011079e-08, R4 ;  /* 0x32a57060471c7823 */ /* 0x000fe20000000004 */
[----:B------:R-:W-:Y:S02]  /*4de0*/  IMAD.SHL.U32 R4, R18, 0x800000, RZ ;  /* 0x0080000012047824 */ /* 0x000fe400078e00ff */
[C---:B------:R-:W-:Y:S01]  /*4df0*/  FADD R18, R20.reuse, -12583039 ;  /* 0xcb40007f14127421 */ /* 0x040fe20000000000 */
[----:B------:R3:W4:Y:S01]  /*4e00*/  MUFU.EX2 R71, R22 ;  /* 0x0000001600477308 */ /* 0x0007220000000800 */
[----:B------:R-:W-:Y:S01]  /*4e10*/  SHF.L.U32 R20, R20, 0x17, RZ ;  /* 0x0000001714147819 */ /* 0x000fe200000006ff */
[----:B--2---:R-:W-:Y:S01]  /*4e20*/  FMUL R4, R4, R73 ;  /* 0x0000004904047220 */ /* 0x004fe20000400000 */
[----:B------:R-:W-:Y:S01]  /*4e30*/  FFMA R18, R69, 1.4426950216293334961, -R18 ;  /* 0x3fb8aa3b45127823 */ /* 0x000fe20000000812 */
[----:B-1----:R-:W-:-:S03]  /*4e40*/  FMUL R10, R10, R75 ;  /* 0x0000004b0a0a7220 */ /* 0x002fc60000400000 */
[----:B------:R-:W-:Y:S01]  /*4e50*/  FFMA R30, R69, 1.925963033500011079e-08, R18 ;  /* 0x32a57060451e7823 */ /* 0x000fe20000000012 */
[----:B------:R-:W-:Y:S01]  /*4e60*/  FFMA.SAT R18, R67, R12, 0.5 ;  /* 0x3f00000043127423 */ /* 0x000fe2000000200c */
[----:B------:R1:W2:Y:S03]  /*4e70*/  MUFU.EX2 R69, R26 ;  /* 0x0000001a00457308 */ /* 0x0002a60000000800 */
[----:B---3--:R-:W-:-:S04]  /*4e80*/  FFMA.RM R22, R18, R11, 12582913 ;  /* 0x4b40000112167423 */ /* 0x008fc8000000400b */
[----:B------:R-:W-:Y:S01]  /*4e90*/  FADD R18, R22, -12583039 ;  /* 0xcb40007f16127421 */ /* 0x000fe20000000000 */
[----:B----4-:R-:W-:Y:S01]  /*4ea0*/  FMUL R6, R6, R71 ;  /* 0x0000004706067220 */ /* 0x010fe20000400000 */
[----:B-1----:R-:W-:Y:S01]  /*4eb0*/  FFMA.SAT R26, R63, R12, 0.5 ;  /* 0x3f0000003f1a7423 */ /* 0x002fe2000000200c */
[----:B------:R-:W-:Y:S02]  /*4ec0*/  IMAD.SHL.U32 R22, R22, 0x800000, RZ ;  /* 0x0080000016167824 */ /* 0x000fe400078e00ff */
[----:B------:R-:W-:Y:S01]  /*4ed0*/  FFMA R18, R67, 1.4426950216293334961, -R18 ;  /* 0x3fb8aa3b43127823 */ /* 0x000fe20000000812 */
[----:B------:R-:W-:-:S03]  /*4ee0*/  FFMA.RM R26, R26, R11, 12582913 ;  /* 0x4b4000011a1a7423 */ /* 0x000fc6000000400b */
[----:B------:R-:W-:Y:S01]  /*4ef0*/  FFMA R67, R67, 1.925963033500011079e-08, R18 ;  /* 0x32a5706043437823 */ /* 0x000fe20000000012 */
[C---:B------:R-:W-:Y:S01]  /*4f00*/  FADD R18, R24.reuse, -12583039 ;  /* 0xcb40007f18127421 */ /* 0x040fe20000000000 */
[----:B------:R-:W-:Y:S01]  /*4f10*/  SHF.L.U32 R24, R24, 0x17, RZ ;  /* 0x0000001718187819 */ /* 0x000fe200000006ff */
[----:B--2---:R-:W-:Y:S02]  /*4f20*/  FMUL R8, R8, R69 ;  /* 0x0000004508087220 */ /* 0x004fe40000400000 */
[C---:B------:R-:W-:Y:S01]  /*4f30*/  FFMA R18, R65.reuse, 1.4426950216293334961, -R18 ;  /* 0x3fb8aa3b41127823 */ /* 0x040fe20000000812 */
[----:B------:R-:W1:Y:S03]  /*4f40*/  MUFU.EX2 R67, R67 ;  /* 0x0000004300437308 */ /* 0x000e660000000800 */
[----:B------:R-:W-:Y:S01]  /*4f50*/  FFMA R34, R65, 1.925963033500011079e-08, R18 ;  /* 0x32a5706041227823 */ /* 0x000fe20000000012 */
[C---:B------:R-:W-:Y:S01]  /*4f60*/  FADD R18, R26.reuse, -12583039 ;  /* 0xcb40007f1a127421 */ /* 0x040fe20000000000 */
[----:B------:R-:W-:-:S03]  /*4f70*/  IMAD.SHL.U32 R26, R26, 0x800000, RZ ;  /* 0x008000001a1a7824 */ /* 0x000fc600078e00ff */
[C---:B------:R-:W-:Y:S01]  /*4f80*/  FFMA R18, R63.reuse, 1.4426950216293334961, -R18 ;  /* 0x3fb8aa3b3f127823 */ /* 0x040fe20000000812 */
[----:B------:R2:W3:Y:S03]  /*4f90*/  MUFU.EX2 R65, R28 ;  /* 0x0000001c00417308 */ /* 0x0004e60000000800 */
[----:B------:R-:W-:Y:S01]  /*4fa0*/  FFMA R38, R63, 1.925963033500011079e-08, R18 ;  /* 0x32a570603f267823 */ /* 0x000fe20000000012 */
[----:B------:R-:W-:Y:S02]  /*4fb0*/  IMAD.SHL.U32 R18, R14, 0x800000, RZ ;  /* 0x008000000e127824 */ /* 0x000fe400078e00ff */
[----:B------:R-:W-:Y:S02]  /*4fc0*/  FFMA.RM R14, R32, R11, 12582913 ;  /* 0x4b400001200e7423 */ /* 0x000fe4000000400b */
[----:B------:R4:W5:Y:S02]  /*4fd0*/  MUFU.EX2 R63, R30 ;  /* 0x0000001e003f7308 */ /* 0x0009640000000800 */
[C---:B------:R-:W-:Y:S01]  /*4fe0*/  FADD R32, R14.reuse, -12583039 ;  /* 0xcb40007f0e207421 */ /* 0x040fe20000000000 */
[----:B--2---:R-:W-:Y:S01]  /*4ff0*/  FFMA.SAT R28, R59, R12, 0.5 ;  /* 0x3f0000003b1c7423 */ /* 0x004fe2000000200c */
[----:B------:R-:W-:Y:S01]  /*5000*/  SHF.L.U32 R14, R14, 0x17, RZ ;  /* 0x000000170e0e7819 */ /* 0x000fe200000006ff */
[----:B-1----:R-:W-:Y:S01]  /*5010*/  FMUL R22, R22, R67 ;  /* 0x0000004316167220 */ /* 0x002fe20000400000 */
[----:B------:R-:W-:Y:S01]  /*5020*/  FFMA R32, R61, 1.4426950216293334961, -R32 ;  /* 0x3fb8aa3b3d207823 */ /* 0x000fe20000000820 */
[----:B----4-:R-:W-:-:S03]  /*5030*/  FFMA.RM R30, R28, R11, 12582913 ;  /* 0x4b4000011c1e7423 */ /* 0x010fc6000000400b */
[----:B------:R-:W-:Y:S01]  /*5040*/  FFMA R61, R61, 1.925963033500011079e-08, R32 ;  /* 0x32a570603d3d7823 */ /* 0x000fe20000000020 */
[----:B------:R-:W-:Y:S01]  /*5050*/  FFMA.SAT R32, R57, R12, 0.5 ;  /* 0x3f00000039207423 */ /* 0x000fe2000000200c */
[----:B---3--:R-:W-:Y:S01]  /*5060*/  FMUL R18, R18, R65 ;  /* 0x0000004112127220 */ /* 0x008fe20000400000 */
[C---:B------:R-:W-:Y:S01]  /*5070*/  FADD R28, R30.reuse, -12583039 ;  /* 0xcb40007f1e1c7421 */ /* 0x040fe20000000000 */
[----:B------:R-:W-:Y:S02]  /*5080*/  IMAD.SHL.U32 R30, R30, 0x800000, RZ ;  /* 0x008000001e1e7824 */ /* 0x000fe400078e00ff */
[----:B------:R-:W-:Y:S01]  /*5090*/  FFMA.RM R32, R32, R11, 12582913 ;  /* 0x4b40000120207423 */ /* 0x000fe2000000400b */
[----:B------:R-:W-:Y:S01]  /*50a0*/  MUFU.EX2 R61, R61 ;  /* 0x0000003d003d7308 */ /* 0x000fe20000000800 */
[----:B------:R-:W-:Y:S01]  /*50b0*/  FFMA R28, R59, 1.4426950216293334961, -R28 ;  /* 0x3fb8aa3b3b1c7823 */ /* 0x000fe2000000081c */
[----:B-----5:R-:W-:-:S03]  /*50c0*/  FMUL R20, R20, R63 ;  /* 0x0000003f14147220 */ /* 0x020fc60000400000 */
[----:B------:R-:W-:Y:S01]  /*50d0*/  FFMA R42, R59, 1.925963033500011079e-08, R28 ;  /* 0x32a570603b2a7823 */ /* 0x000fe2000000001c */
[C---:B------:R-:W-:Y:S01]  /*50e0*/  FADD R28, R32.reuse, -12583039 ;  /* 0xcb40007f201c7421 */ /* 0x040fe20000000000 */
[----:B------:R-:W-:Y:S01]  /*50f0*/  SHF.L.U32 R32, R32, 0x17, RZ ;  /* 0x0000001720207819 */ /* 0x000fe200000006ff */
[----:B------:R1:W2:Y:S02]  /*5100*/  MUFU.EX2 R59, R34 ;  /* 0x00000022003b7308 */ /* 0x0002a40000000800 */
[----:B------:R-:W-:-:S04]  /*5110*/  FFMA R28, R57, 1.4426950216293334961, -R28 ;  /* 0x3fb8aa3b391c7823 */ /* 0x000fc8000000081c */
[----:B------:R-:W-:Y:S01]  /*5120*/  FFMA R57, R57, 1.925963033500011079e-08, R28 ;  /* 0x32a5706039397823 */ /* 0x000fe2000000001c */
[----:B------:R-:W-:-:S04]  /*5130*/  FFMA.SAT R28, R55, R12, 0.5 ;  /* 0x3f000000371c7423 */ /* 0x000fc8000000200c */
[----:B-1----:R-:W-:Y:S01]  /*5140*/  FFMA.RM R34, R28, R11, 12582913 ;  /* 0x4b4000011c227423 */ /* 0x002fe2000000400b */
[----:B------:R-:W1:Y:S03]  /*5150*/  MUFU.EX2 R57, R57 ;  /* 0x0000003900397308 */ /* 0x000e660000000800 */
[C---:B------:R-:W-:Y:S01]  /*5160*/  FADD R28, R34.reuse, -12583039 ;  /* 0xcb40007f221c7421 */ /* 0x040fe20000000000 */
[----:B------:R-:W-:Y:S02]  /*5170*/  IMAD.SHL.U32 R34, R34, 0x800000, RZ ;  /* 0x0080000022227824 */ /* 0x000fe400078e00ff */
[----:B--2---:R-:W-:Y:S01]  /*5180*/  FMUL R24, R24, R59 ;  /* 0x0000003b18187220 */ /* 0x004fe20000400000 */
[C---:B------:R-:W-:Y:S01]  /*5190*/  FFMA R28, R55.reuse, 1.4426950216293334961, -R28 ;  /* 0x3fb8aa3b371c7823 */ /* 0x040fe2000000081c */
[----:B------:R-:W2:Y:S03]  /*51a0*/  MUFU.EX2 R59, R38 ;  /* 0x00000026003b7308 */ /* 0x000ea60000000800 */
[----:B------:R-:W-:Y:S01]  /*51b0*/  FFMA R55, R55, 1.925963033500011079e-08, R28 ;  /* 0x32a5706037377823 */ /* 0x000fe2000000001c */
[C---:B------:R-:W-:Y:S01]  /*51c0*/  FADD R28, R36.reuse, -12583039 ;  /* 0xcb40007f241c7421 */ /* 0x040fe20000000000 */
[----:B------:R-:W-:-:S03]  /*51d0*/  SHF.L.U32 R36, R36, 0x17, RZ ;  /* 0x0000001724247819 */ /* 0x000fc600000006ff */
[C---:B------:R-:W-:Y:S01]  /*51e0*/  FFMA R28, R53.reuse, 1.4426950216293334961, -R28 ;  /* 0x3fb8aa3b351c7823 */ /* 0x040fe2000000081c */
[----:B------:R-:W3:Y:S01]  /*51f0*/  MUFU.EX2 R55, R55 ;  /* 0x0000003700377308 */ /* 0x000ee20000000800 */
[----:B-1----:R-:W-:Y:S02]  /*5200*/  FMUL R32, R32, R57 ;  /* 0x0000003920207220 */ /* 0x002fe40000400000 */
[----:B------:R-:W-:Y:S01]  /*5210*/  FFMA R53, R53, 1.925963033500011079e-08, R28 ;  /* 0x32a5706035357823 */ /* 0x000fe2000000001c */
[----:B------:R-:W-:Y:S01]  /*5220*/  FMUL R28, R14, R61 ;  /* 0x0000003d0e1c7220 */ /* 0x000fe20000400000 */
[----:B------:R-:W-:Y:S01]  /*5230*/  FFMA.SAT R14, R51, R12, 0.5 ;  /* 0x3f000000330e7423 */ /* 0x000fe2000000200c */
[----:B--2---:R-:W-:-:S03]  /*5240*/  FMUL R26, R26, R59 ;  /* 0x0000003b1a1a7220 */ /* 0x004fc60000400000 */
[----:B------:R-:W-:Y:S01]  /*5250*/  FFMA.RM R14, R14, R11, 12582913 ;  /* 0x4b4000010e0e7423 */ /* 0x000fe2000000400b */
[----:B------:R1:W2:Y:S03]  /*5260*/  MUFU.EX2 R59, R42 ;  /* 0x0000002a003b7308 */ /* 0x0002a60000000800 */
[C---:B------:R-:W-:Y:S01]  /*5270*/  FADD R38, R14.reuse, -12583039 ;  /* 0xcb40007f0e267421 */ /* 0x040fe20000000000 */
[----:B------:R-:W-:-:S03]  /*5280*/  IMAD.SHL.U32 R14, R14, 0x800000, RZ ;  /* 0x008000000e0e7824 */ /* 0x000fc600078e00ff */
[----:B------:R-:W-:Y:S01]  /*5290*/  FFMA R38, R51, 1.4426950216293334961, -R38 ;  /* 0x3fb8aa3b33267823 */ /* 0x000fe20000000826 */
[----:B------:R-:W4:Y:S01]  /*52a0*/  MUFU.EX2 R53, R53 ;  /* 0x0000003500357308 */ /* 0x000f220000000800 */
[----:B-1----:R-:W-:Y:S01]  /*52b0*/  FFMA.SAT R42, R49, R12, 0.5 ;  /* 0x3f000000312a7423 */ /* 0x002fe2000000200c */
[----:B---3--:R-:W-:Y:S01]  /*52c0*/  FMUL R34, R34, R55 ;  /* 0x0000003722227220 */ /* 0x008fe20000400000 */
[----:B------:R-:W-:Y:S01]  /*52d0*/  FFMA R51, R51, 1.925963033500011079e-08, R38 ;  /* 0x32a5706033337823 */ /* 0x000fe20000000026 */
[C---:B------:R-:W-:Y:S01]  /*52e0*/  FADD R38, R40.reuse, -12583039 ;  /* 0xcb40007f28267421 */ /* 0x040fe20000000000 */
[----:B------:R-:W-:-:S03]  /*52f0*/  SHF.L.U32 R40, R40, 0x17, RZ ;  /* 0x0000001728287819 */ /* 0x000fc600000006ff */
[C---:B------:R-:W-:Y:S01]  /*5300*/  FFMA R38, R15.reuse, 1.4426950216293334961, -R38 ;  /* 0x3fb8aa3b0f267823 */ /* 0x040fe20000000826 */
[----:B------:R-:W-:Y:S01]  /*5310*/  MUFU.EX2 R51, R51 ;  /* 0x0000003300337308 */ /* 0x000fe20000000800 */
[----:B--2---:R-:W-:Y:S02]  /*5320*/  FMUL R30, R30, R59 ;  /* 0x0000003b1e1e7220 */ /* 0x004fe40000400000 */
[----:B------:R-:W-:Y:S01]  /*5330*/  FFMA R15, R15, 1.925963033500011079e-08, R38 ;  /* 0x32a570600f0f7823 */ /* 0x000fe20000000026 */
[----:B------:R-:W-:-:S04]  /*5340*/  FFMA.SAT R38, R13, R12, 0.5 ;  /* 0x3f0000000d267423 */ /* 0x000fc8000000200c */
[-C--:B------:R-:W-:Y:S01]  /*5350*/  FFMA.RM R12, R38, R11.reuse, 12582913 ;  /* 0x4b400001260c7423 */ /* 0x080fe2000000400b */
[----:B------:R-:W-:Y:S01]  /*5360*/  FFMA.RM R11, R42, R11, 12582913 ;  /* 0x4b4000012a0b7423 */ /* 0x000fe2000000400b */
[----:B------:R-:W1:Y:S01]  /*5370*/  MUFU.EX2 R15, R15 ;  /* 0x0000000f000f7308 */ /* 0x000e620000000800 */
[----:B----4-:R-:W-:Y:S01]  /*5380*/  FMUL R36, R36, R53 ;  /* 0x0000003524247220 */ /* 0x010fe20000400000 */
[C---:B------:R-:W-:Y:S01]  /*5390*/  FADD R38, R12.reuse, -12583039 ;  /* 0xcb40007f0c267421 */ /* 0x040fe20000000000 */
[----:B------:R-:W-:-:S03]  /*53a0*/  IMAD.SHL.U32 R12, R12, 0x800000, RZ ;  /* 0x008000000c0c7824 */ /* 0x000fc600078e00ff */
[----:B------:R-:W-:-:S04]  /*53b0*/  FFMA R38, R13, 1.4426950216293334961, -R38 ;  /* 0x3fb8aa3b0d267823 */ /* 0x000fc80000000826 */
[----:B------:R-:W-:Y:S01]  /*53c0*/  FFMA R42, R13, 1.925963033500011079e-08, R38 ;  /* 0x32a570600d2a7823 */ /* 0x000fe20000000026 */
[----:B------:R-:W-:Y:S01]  /*53d0*/  FADD R13, RZ, R16 ;  /* 0x00000010ff0d7221 */ /* 0x000fe20000000000 */
[C---:B------:R-:W-:Y:S01]  /*53e0*/  FADD R38, R11.reuse, -12583039 ;  /* 0xcb40007f0b267421 */ /* 0x040fe20000000000 */
[----:B------:R-:W-:Y:S02]  /*53f0*/  SHF.L.U32 R11, R11, 0x17, RZ ;  /* 0x000000170b0b7819 */ /* 0x000fe400000006ff */
[----:B------:R-:W-:Y:S01]  /*5400*/  FADD R13, R13, R4 ;  /* 0x000000040d0d7221 */ /* 0x000fe20000000000 */
[----:B------:R-:W-:Y:S01]  /*5410*/  FFMA R38, R49, 1.4426950216293334961, -R38 ;  /* 0x3fb8aa3b31267823 */ /* 0x000fe20000000826 */
[----:B-1----:R-:W-:Y:S02]  /*5420*/  FMUL R40, R40, R15 ;  /* 0x0000000f28287220 */ /* 0x002fe40000400000 */
[----:B------:R-:W-:Y:S01]  /*5430*/  FADD R13, R13, R6 ;  /* 0x000000060d0d7221 */ /* 0x000fe20000000000 */
[----:B------:R-:W-:Y:S01]  /*5440*/  FFMA R48, R49, 1.925963033500011079e-08, R38 ;  /* 0x32a5706031307823 */ /* 0x000fe20000000026 */
[----:B------:R-:W-:Y:S01]  /*5450*/  FMUL R38, R14, R51 ;  /* 0x000000330e267220 */ /* 0x000fe20000400000 */
[----:B------:R-:W1:Y:S01]  /*5460*/  MUFU.EX2 R49, R42 ;  /* 0x0000002a00317308 */ /* 0x000e620000000800 */
[----:B------:R-:W-:-:S04]  /*5470*/  FADD R13, R13, R8 ;  /* 0x000000080d0d7221 */ /* 0x000fc80000000000 */
[----:B------:R-:W-:-:S03]  /*5480*/  FADD R13, R13, R10 ;  /* 0x0000000a0d0d7221 */ /* 0x000fc60000000000 */
[----:B------:R-:W2:Y:S01]  /*5490*/  MUFU.EX2 R48, R48 ;  /* 0x0000003000307308 */ /* 0x000ea20000000800 */
[----:B------:R-:W-:-:S04]  /*54a0*/  FADD R13, R13, R18 ;  /* 0x000000120d0d7221 */ /* 0x000fc80000000000 */
        /* <DEDUP_REMOVED lines=24> */
.L_x_22439:
        /* <DEDUP_REMOVED lines=12> */
[----:B0-----:R-:W-:Y:S05]  /*56f0*/  CALL.REL.NOINC `($__internal_344_$__cuda_sm3x_div_rn_noftz_f32_slowpath) ;  /* 0x0000002800007944 */ /* 0x001fea0003c00000 */
[----:B------:R-:W-:-:S07]  /*5700*/  MOV R15, R11 ;  /* 0x0000000b000f7202 */ /* 0x000fce0000000f00 */
.L_x_22390:
[----:B------:R-:W-:Y:S05]  /*5710*/  BSYNC.RECONVERGENT B3 ;  /* 0x0000000000037941 */ /* 0x000fea0003800200 */
.L_x_22389:
        /* <DEDUP_REMOVED lines=12> */
[----:B0-----:R-:W-:Y:S05]  /*57e0*/  CALL.REL.NOINC `($__internal_344_$__cuda_sm3x_div_rn_noftz_f32_slowpath) ;  /* 0x0000002400c47944 */ /* 0x001fea0003c00000 */
[----:B------:R-:W-:-:S07]  /*57f0*/  IMAD.MOV.U32 R49, RZ, RZ, R11 ;  /* 0x000000ffff317224 */ /* 0x000fce00078e000b */
.L_x_22392:
[----:B------:R-:W-:Y:S05]  /*5800*/  BSYNC.RECONVERGENT B3 ;  /* 0x0000000000037941 */ /* 0x000fea0003800200 */
.L_x_22391:
        /* <DEDUP_REMOVED lines=12> */
[----:B0-----:R-:W-:Y:S05]  /*58d0*/  CALL.REL.NOINC `($__internal_344_$__cuda_sm3x_div_rn_noftz_f32_slowpath) ;  /* 0x0000002400887944 */ /* 0x001fea0003c00000 */
[----:B------:R-:W-:-:S07]  /*58e0*/  MOV R53, R11 ;  /* 0x0000000b00357202 */ /* 0x000fce0000000f00 */
.L_x_22394:
[----:B------:R-:W-:Y:S05]  /*58f0*/  BSYNC.RECONVERGENT B3 ;  /* 0x0000000000037941 */ /* 0x000fea0003800200 */
.L_x_22393:
        /* <DEDUP_REMOVED lines=14> */
.L_x_22396:
[----:B------:R-:W-:Y:S05]  /*59e0*/  BSYNC.RECONVERGENT B3 ;  /* 0x0000000000037941 */ /* 0x000fea0003800200 */
.L_x_22395:
        /* <DEDUP_REMOVED lines=14> */
.L_x_22398:
[----:B------:R-:W-:Y:S05]  /*5ad0*/  BSYNC.RECONVERGENT B3 ;  /* 0x0000000000037941 */ /* 0x000fea0003800200 */
.L_x_22397:
        /* <DEDUP_REMOVED lines=14> */
.L_x_22400:
[----:B------:R-:W-:Y:S05]  /*5bc0*/  BSYNC.RECONVERGENT B3 ;  /* 0x0000000000037941 */ /* 0x000fea0003800200 */
.L_x_22399:
        /* <DEDUP_REMOVED lines=14> */
.L_x_22402:
[----:B------:R-:W-:Y:S05]  /*5cb0*/  BSYNC.RECONVERGENT B3 ;  /* 0x0000000000037941 */ /* 0x000fea0003800200 */
.L_x_22401:
        /* <DEDUP_REMOVED lines=14> */
.L_x_22404:
[----:B------:R-:W-:Y:S05]  /*5da0*/  BSYNC.RECONVERGENT B3 ;  /* 0x0000000000037941 */ /* 0x000fea0003800200 */
.L_x_22403:
        /* <DEDUP_REMOVED lines=14> */
.L_x_22406:
[----:B------:R-:W-:Y:S05]  /*5e90*/  BSYNC.RECONVERGENT B3 ;  /* 0x0000000000037941 */ /* 0x000fea0003800200 */
.L_x_22405:
        /* <DEDUP_REMOVED lines=14> */
.L_x_22408:
[----:B------:R-:W-:Y:S05]  /*5f80*/  BSYNC.RECONVERGENT B3 ;  /* 0x0000000000037941 */ /* 0x000fea0003800200 */
.L_x_22407:
        /* <DEDUP_REMOVED lines=14> */
.L_x_22410:
[----:B------:R-:W-:Y:S05]  /*6070*/  BSYNC.RECONVERGENT B3 ;  /* 0x0000000000037941 */ /* 0x000fea0003800200 */
.L_x_22409:
        /* <DEDUP_REMOVED lines=14> */
.L_x_22412:
[----:B------:R-:W-:Y:S05]  /*6160*/  BSYNC.RECONVERGENT B3 ;  /* 0x0000000000037941 */ /* 0x000fea0003800200 */
.L_x_22411:
        /* <DEDUP_REMOVED lines=14> */
.L_x_22414:
[----:B------:R-:W-:Y:S05]  /*6250*/  BSYNC.RECONVERGENT B3 ;  /* 0x0000000000037941 */ /* 0x000fea0003800200 */
.L_x_22413:
        /* <DEDUP_REMOVED lines=14> */
.L_x_22416:
[----:B------:R-:W-:Y:S05]  /*6340*/  BSYNC.RECONVERGENT B3 ;  /* 0x0000000000037941 */ /* 0x000fea0003800200 */
.L_x_22415:
        /* <DEDUP_REMOVED lines=14> */
.L_x_22418:
[----:B------:R-:W-:Y:S05]  /*6430*/  BSYNC.RECONVERGENT B3 ;  /* 0x0000000000037941 */ /* 0x000fea0003800200 */
.L_x_22417:
        /* <DEDUP_REMOVED lines=14> */
.L_x_22420:
[----:B------:R-:W-:Y:S05]  /*6520*/  BSYNC.RECONVERGENT B3 ;  /* 0x0000000000037941 */ /* 0x000fea0003800200 */
.L_x_22419:
        /* <DEDUP_REMOVED lines=14> */
.L_x_22422:
[----:B------:R-:W-:Y:S05]  /*6610*/  BSYNC.RECONVERGENT B3 ;  /* 0x0000000000037941 */ /* 0x000fea0003800200 */
.L_x_22421:
        /* <DEDUP_REMOVED lines=14> */
.L_x_22424:
[----:B------:R-:W-:Y:S05]  /*6700*/  BSYNC.RECONVERGENT B3 ;  /* 0x0000000000037941 */ /* 0x000fea0003800200 */
.L_x_22423:
        /* <DEDUP_REMOVED lines=14> */
.L_x_22426:
[----:B------:R-:W-:Y:S05]  /*67f0*/  BSYNC.RECONVERGENT B3 ;  /* 0x0000000000037941 */ /* 0x000fea0003800200 */
.L_x_22425:
        /* <DEDUP_REMOVED lines=110> */
.L_x_22349:
[----:B------:R-:W-:Y:S05]  /*6ee0*/  EXIT ;  /* 0x000000000000794d */ /* 0x000fea0003800000 */
.L_x_22388:
[----:B------:R-:W-:Y:S01]  /*6ef0*/  BSSY B1, `(.L_x_22428) ;  /* 0x0000007000017945 */ /* 0x000fe20003800000 */
[----:B------:R-:W-:Y:S01]  /*6f00*/  MOV R12, 0x10 ;  /* 0x00000010000c7802 */ /* 0x000fe20000000f00 */
[----:B------:R-:W-:Y:S01]  /*6f10*/  IMAD.MOV.U32 R11, RZ, RZ, 0x1f ;  /* 0x0000001fff0b7424 */ /* 0x000fe200078e00ff */
[----:B------:R-:W-:-:S07]  /*6f20*/  MOV R15, 0xffffffff ;  /* 0xffffffff000f7802 */ /* 0x000fce0000000f00 */
[----:B0-----:R-:W-:Y:S05]  /*6f30*/  WARPSYNC.COLLECTIVE R15, `(.L_x_22429) ;  /* 0x000000000f087348 */ /* 0x001fea0003c00000 */
[----:B------:R1:W2:Y:S02]  /*6f40*/  SHFL.BFLY P6, R14, R13, R12, R11 ;  /* 0x0c00000c0d0e7389 */ /* 0x0002a400000c000b */
[----:B012---:R-:W-:Y:S05]  /*6f50*/  ENDCOLLECTIVE ;  /* 0x000000000000791b */ /* 0x007fea0003800000 */
.L_x_22429:
[----:B------:R-:W-:Y:S05]  /*6f60*/  BSYNC B1 ;  /* 0x0000000000017941 */ /* 0x000fea0003800000 */
.L_x_22428:
[----:B------:R-:W-:Y:S01]  /*6f70*/  HFMA2 R11, -RZ, RZ, 0, 1.847743988037109375e-06 ;  /* 0x0000001fff0b7431 */ /* 0x000fe200000001ff */
[----:B------:R-:W-:Y:S01]  /*6f80*/  FMNMX R13, R14, R13, !PT ;  /* 0x0000000d0e0d7209 */ /* 0x000fe20007800000 */
[----:B------:R-:W-:Y:S02]  /*6f90*/  IMAD.MOV.U32 R12, RZ, RZ, 0x8 ;  /* 0x00000008ff0c7424 */ /* 0x000fe400078e00ff */
[----:B------:R-:W-:-:S07]  /*6fa0*/  IMAD.MOV.U32 R15, RZ, RZ, -0x1 ;  /* 0xffffffffff0f7424 */ /* 0x000fce00078e00ff */
[----:B------:R-:W-:Y:S05]  /*6fb0*/  WARPSYNC.COLLECTIVE R15, `(.L_x_22430) ;  /* 0x000000000f087348 */ /* 0x000fea0003c00000 */
[----:B------:R0:W1:Y:S02]  /*6fc0*/  SHFL.BFLY P6, R14, R13, R12, R11 ;  /* 0x0c00000c0d0e7389 */ /* 0x00006400000c000b */
[----:B01----:R-:W-:Y:S05]  /*6fd0*/  ENDCOLLECTIVE ;  /* 0x000000000000791b */ /* 0x003fea0003800000 */
.L_x_22430:
[----:B------:R-:W-:Y:S01]  /*6fe0*/  IMAD.MOV.U32 R12, RZ, RZ, 0x4 ;  /* 0x00000004ff0c7424 */ /* 0x000fe200078e00ff */
[----:B------:R-:W-:-:S04]  /*6ff0*/  FMNMX R46, R13, R14, !PT ;  /* 0x0000000e0d2e7209 */ /* 0x000fc80007800000 */
[----:B------:R-:W-:-:S07]  /*7000*/  MOV R13, R46 ;  /* 0x0000002e000d7202 */ /* 0x000fce0000000f00 */
[----:B------:R-:W-:Y:S05]  /*7010*/  WARPSYNC.COLLECTIVE R15, `(.L_x_22431) ;  /* 0x000000000f087348 */ /* 0x000fea0003c00000 */
[----:B------:R0:W1:Y:S02]  /*7020*/  SHFL.BFLY P6, R14, R13, R12, R11 ;  /* 0x0c00000c0d0e7389 */ /* 0x00006400000c000b */
[----:B01----:R-:W-:Y:S05]  /*7030*/  ENDCOLLECTIVE ;  /* 0x000000000000791b */ /* 0x003fea0003800000 */
.L_x_22431:
[----:B------:R-:W-:Y:S01]  /*7040*/  IMAD.MOV.U32 R12, RZ, RZ, 0x2 ;  /* 0x00000002ff0c7424 */ /* 0x000fe200078e00ff */
[----:B------:R-:W-:-:S04]  /*7050*/  FMNMX R49, R46, R14, !PT ;  /* 0x0000000e2e317209 */ /* 0x000fc80007800000 */
[----:B------:R-:W-:-:S07]  /*7060*/  MOV R13, R49 ;  /* 0x00000031000d7202 */ /* 0x000fce0000000f00 */
[----:B------:R-:W-:Y:S05]  /*7070*/  WARPSYNC.COLLECTIVE R15, `(.L_x_22432) ;  /* 0x000000000f087348 */ /* 0x000fea0003c00000 */
[----:B------:R0:W1:Y:S02]  /*7080*/  SHFL.BFLY P6, R14, R13, R12, R11 ;  /* 0x0c00000c0d0e7389 */ /* 0x00006400000c000b */
[----:B01----:R-:W-:Y:S05]  /*7090*/  ENDCOLLECTIVE ;  /* 0x000000000000791b */ /* 0x003fea0003800000 */
.L_x_22432:
[----:B------:R-:W-:Y:S01]  /*70a0*/  IMAD.MOV.U32 R12, RZ, RZ, 0x1 ;  /* 0x00000001ff0c7424 */ /* 0x000fe200078e00ff */
[----:B------:R-:W-:-:S04]  /*70b0*/  FMNMX R50, R49, R14, !PT ;  /* 0x0000000e31327209 */ /* 0x000fc80007800000 */
[----:B------:R-:W-:-:S07]  /*70c0*/  MOV R13, R50 ;  /* 0x00000032000d7202 */ /* 0x000fce0000000f00 */
[----:B------:R-:W-:Y:S05]  /*70d0*/  WARPSYNC.COLLECTIVE R15, `(.L_x_22433) ;  /* 0x000000000f087348 */ /* 0x000fea0003c00000 */
[----:B------:R0:W1:Y:S02]  /*70e0*/  SHFL.BFLY P6, R14, R13, R12, R11 ;  /* 0x0c00000c0d0e7389 */ /* 0x00006400000c000b */
[----:B01----:R-:W-:Y:S05]  /*70f0*/  ENDCOLLECTIVE ;  /* 0x000000000000791b */ /* 0x003fea0003800000 */
.L_x_22433:
[----:B------:R-:W-:Y:S02]  /*7100*/  HFMA2 R13, -RZ, RZ, 0.96630859375, -0.0022525787353515625 ;  /* 0x3bbb989dff0d7431 */ /* 0x000fe400000001ff */
[----:B------:R-:W-:Y:S01]  /*7110*/  IMAD.MOV.U32 R12, RZ, RZ, 0x437c0000 ;  /* 0x437c0000ff0c7424 */ /* 0x000fe200078e00ff */
        /* <DEDUP_REMOVED lines=179> */
[----:B------:R-:W-:-:S03]  /*7c50*/  IMAD.MOV.U32 R15, RZ, RZ, -0x1 ;  /* 0xffffffffff0f7424 */ /* 0x000fc600078e00ff */
        /* <DEDUP_REMOVED lines=17> */
.L_x_22434:
[----:B------:R-:W-:Y:S02]  /*7d70*/  IMAD.MOV.U32 R12, RZ, RZ, 0x8 ;  /* 0x00000008ff0c7424 */ /* 0x000fe400078e00ff */
[----:B------:R-:W-:-:S05]  /*7d80*/  FADD R48, R13, R14 ;  /* 0x0000000e0d307221 */ /* 0x000fca0000000000 */
[----:B------:R-:W-:-:S07]  /*7d90*/  MOV R13, R48 ;  /* 0x00000030000d7202 */ /* 0x000fce0000000f00 */
[----:B------:R-:W-:Y:S05]  /*7da0*/  WARPSYNC.COLLECTIVE R15, `(.L_x_22435) ;  /* 0x000000000f087348 */ /* 0x000fea0003c00000 */
[----:B------:R0:W1:Y:S02]  /*7db0*/  SHFL.BFLY P6, R14, R13, R12, R11 ;  /* 0x0c00000c0d0e7389 */ /* 0x00006400000c000b */
[----:B01----:R-:W-:Y:S05]  /*7dc0*/  ENDCOLLECTIVE ;  /* 0x000000000000791b */ /* 0x003fea0003800000 */
.L_x_22435:
[----:B------:R-:W-:Y:S02]  /*7dd0*/  IMAD.MOV.U32 R12, RZ, RZ, 0x4 ;  /* 0x00000004ff0c7424 */ /* 0x000fe400078e00ff */
[----:B------:R-:W-:-:S05]  /*7de0*/  FADD R49, R48, R14 ;  /* 0x0000000e30317221 */ /* 0x000fca0000000000 */
[----:B------:R-:W-:-:S07]  /*7df0*/  MOV R13, R49 ;  /* 0x00000031000d7202 */ /* 0x000fce0000000f00 */
[----:B------:R-:W-:Y:S05]  /*7e00*/  WARPSYNC.COLLECTIVE R15, `(.L_x_22436) ;  /* 0x000000000f087348 */ /* 0x000fea0003c00000 */
[----:B------:R0:W1:Y:S02]  /*7e10*/  SHFL.BFLY P6, R14, R13, R12, R11 ;  /* 0x0c00000c0d0e7389 */ /* 0x00006400000c000b */
[----:B01----:R-:W-:Y:S05]  /*7e20*/  ENDCOLLECTIVE ;  /* 0x000000000000791b */ /* 0x003fea0003800000 */
.L_x_22436:
[----:B------:R-:W-:Y:S02]  /*7e30*/  IMAD.MOV.U32 R12, RZ, RZ, 0x2 ;  /* 0x00000002ff0c7424 */ /* 0x000fe400078e00ff */
[----:B------:R-:W-:-:S05]  /*7e40*/  FADD R50, R49, R14 ;  /* 0x0000000e31327221 */ /* 0x000fca0000000000 */
[----:B------:R-:W-:-:S07]  /*7e50*/  MOV R13, R50 ;  /* 0x00000032000d7202 */ /* 0x000fce0000000f00 */
[----:B------:R-:W-:Y:S05]  /*7e60*/  WARPSYNC.COLLECTIVE R15, `(.L_x_22437) ;  /* 0x000000000f087348 */ /* 0x000fea0003c00000 */
[----:B------:R0:W1:Y:S02]  /*7e70*/  SHFL.BFLY P6, R14, R13, R12, R11 ;  /* 0x0c00000c0d0e7389 */ /* 0x00006400000c000b */
[----:B01----:R-:W-:Y:S05]  /*7e80*/  ENDCOLLECTIVE ;  /* 0x000000000000791b */ /* 0x003fea0003800000 */
.L_x_22437:
[----:B------:R-:W-:Y:S02]  /*7e90*/  IMAD.MOV.U32 R12, RZ, RZ, 0x1 ;  /* 0x00000001ff0c7424 */ /* 0x000fe400078e00ff */
[----:B------:R-:W-:-:S05]  /*7ea0*/  FADD R51, R50, R14 ;  /* 0x0000000e32337221 */ /* 0x000fca0000000000 */
[----:B------:R-:W-:-:S07]  /*7eb0*/  MOV R13, R51 ;  /* 0x00000033000d7202 */ /* 0x000fce0000000f00 */
[----:B------:R-:W-:Y:S05]  /*7ec0*/  WARPSYNC.COLLECTIVE R15, `(.L_x_22438) ;  /* 0x000000000f087348 */ /* 0x000fea0003c00000 */
[----:B------:R0:W1:Y:S02]  /*7ed0*/  SHFL.BFLY P6, R14, R13, R12, R11 ;  /* 0x0c00000c0d0e7389 */ /* 0x00006400000c000b */
[----:B01----:R-:W-:Y:S05]  /*7ee0*/  ENDCOLLECTIVE ;  /* 0x000000000000791b */ /* 0x003fea0003800000 */
.L_x_22438:
[----:B------:R-:W-:Y:S05]  /*7ef0*/  BRA `(.L_x_22439) ;  /* 0xffffffd400cc7947 */ /* 0x000fea000383ffff */
        .weak           $__internal_344_$__cuda_sm3x_div_rn_noftz_f32_slowpath
        .type           $__internal_344_$__cuda_sm3x_div_rn_noftz_f32_slowpath,@function
        .size           $__internal_344_$__cuda_sm3x_div_rn_noftz_f32_slowpath,(.L_x_37721 - $__internal_344_$__cuda_sm3x_div_rn_noftz_f32_slowpath)
$__internal_344_$__cuda_sm3x_div_rn_noftz_f32_slowpath:
        /* <DEDUP_REMOVED lines=35> */
.L_x_22441:
        /* <DEDUP_REMOVED lines=34> */
[----:B------:R-:W-:Y:S01]  /*8350*/  FSETP.NEU.FTZ.AND P1, PT, R13, R16, PT ;  /* 0x000000100d00720b */ /* 0x000fe20003f3d000 */
[----:B------:R-:W-:Y:S01]  /*8360*/  IMAD.MOV R16, RZ, RZ, -R50 ;  /* 0x000000ffff107224 */ /* 0x000fe200078e0a32 */
[----:B------:R-:W-:Y:S02]  /*8370*/  IADD3 R13, PT, PT, R50, 0x20, RZ ;  /* 0x00000020320d7810 */ /* 0x000fe40007ffe0ff */
[----:B------:R-:W-:-:S02]  /*8380*/  LOP3.LUT R14, R14, 0x800000, RZ, 0xfc, !PT ;  /* 0x008000000e0e7812 */ /* 0x000fc400078efcff */
[----:B------:R-:W-:Y:S02]  /*8390*/  ISETP.NE.AND P2, PT, R50, RZ, PT ;  /* 0x000000ff3200720c */ /* 0x000fe40003f45270 */
        /* <DEDUP_REMOVED lines=12> */
.L_x_22448:
[----:B------:R-:W-:-:S04]  /*8460*/  LOP3.LUT R11, R11, 0x80000000, RZ, 0xc0, !PT ;  /* 0x800000000b0b7812 */ /* 0x000fc800078ec0ff */
[----:B------:R-:W-:Y:S01]  /*8470*/  LOP3.LUT R11, R11, 0x7f800000, RZ, 0xfc, !PT ;  /* 0x7f8000000b0b7812 */ /* 0x000fe200078efcff */
[----:B------:R-:W-:Y:S06]  /*8480*/  BRA `(.L_x_22449) ;  /* 0x0000000000047947 */ /* 0x000fec0003800000 */
.L_x_22447:
[----:B------:R-:W-:-:S07]  /*8490*/  IMAD R11, R14, 0x800000, R11 ;  /* 0x008000000e0b7824 */ /* 0x000fce00078e020b */
.L_x_22449:
[----:B------:R-:W-:Y:S05]  /*84a0*/  BSYNC.RECONVERGENT B2 ;  /* 0x0000000000027941 */ /* 0x000fea0003800200 */
.L_x_22446:
[----:B------:R-:W-:Y:S05]  /*84b0*/  BRA `(.L_x_22450) ;  /* 0x0000000000207947 */ /* 0x000fea0003800000 */
.L_x_22445:
[----:B------:R-:W-:-:S04]  /*84c0*/  LOP3.LUT R11, R11, 0x80000000, R48, 0x48, !PT ;  /* 0x800000000b0b7812 */ /* 0x000fc800078e4830 */
[----:B------:R-:W-:Y:S01]  /*84d0*/  LOP3.LUT R11, R11, 0x7f800000, RZ, 0xfc, !PT ;  /* 0x7f8000000b0b7812 */ /* 0x000fe200078efcff */
[----:B------:R-:W-:Y:S06]  /*84e0*/  BRA `(.L_x_22450) ;  /* 0x0000000000147947 */ /* 0x000fec0003800000 */
.L_x_22444:
[----:B------:R-:W-:Y:S01]  /*84f0*/  LOP3.LUT R11, R11, 0x80000000, R48, 0x48, !PT ;  /* 0x800000000b0b7812 */ /* 0x000fe200078e4830 */
[----:B------:R-:W-:Y:S06]  /*8500*/  BRA `(.L_x_22450) ;  /* 0x00000000000c7947 */ /* 0x000fec0003800000 */
.L_x_22443:
[----:B------:R-:W0:Y:S01]  /*8510*/  MUFU.RSQ R11, -QNAN ;  /* 0xffc00000000b7908 */ /* 0x000e220000001400 */
[----:B------:R-:W-:Y:S05]  /*8520*/  BRA `(.L_x_22450) ;  /* 0x0000000000047947 */ /* 0x000fea0003800000 */
.L_x_22442:
[----:B------:R-:W-:-:S07]  /*8530*/  FADD.FTZ R11, R16, R11 ;  /* 0x0000000b100b7221 */ /* 0x000fce0000010000 */
.L_x_22450:
[----:B------:R-:W-:Y:S05]  /*8540*/  BSYNC.RECONVERGENT B1 ;  /* 0x0000000000017941 */ /* 0x000fea0003800200 */
.L_x_22440:
[----:B------:R-:W-:-:S04]  /*8550*/  HFMA2 R13, -RZ, RZ, 0, 0 ;  /* 0x00000000ff0d7431 */ /* 0x000fc800000001ff */
[----:B0-----:R-:W-:Y:S05]  /*8560*/  RET.REL.NODEC R12 `(_Z15SoftmaxWarpImplI22BroadcastScaleMaskLoadIffbLm2EiE11DirectStoreIffEfLi1ELi19ELi32ELi1ELb1EL9Algorithm0EEvT_T0_ll) ;  /* 0xffffff780ca47950 */ /* 0x001fea0003c3ffff */
.L_x_22451:
        /* <DEDUP_REMOVED lines=9> */
.L_x_37721:


//--------------------- .text._Z15SoftmaxWarpImplI22BroadcastScaleMaskLoadIffbLm2EiE11DirectStoreIffEfLi1ELi19ELi32ELi1ELb0EL9Algorithm0EEvT_T0_ll --------------------------
	.section	.text._Z15SoftmaxWarpImplI22BroadcastScaleMaskLoadIffbLm2EiE11DirectStoreIffEfLi1ELi19ELi32ELi1ELb0EL9Algorithm0EEvT_T0_ll,"ax",@progbits
	.align	128
        .global         _Z15SoftmaxWarpImplI22BroadcastScaleMaskLoadIffbLm2EiE11DirectStoreIffEfLi1ELi19ELi32ELi1ELb0EL9Algorithm0EEvT_T0_ll
        .type           _Z15SoftmaxWarpImplI22BroadcastScaleMaskLoadIffbLm2EiE11DirectStoreIffEfLi1ELi19ELi32ELi1ELb0EL9Algorithm0EEvT_T0_ll,@function
        .size           _Z15SoftmaxWarpImplI22BroadcastScaleMaskLoadIffbLm2EiE11DirectStoreIffEfLi1ELi19ELi32ELi1ELb0EL9Algorithm0EEvT_T0_ll,(.L_x_37722 - _Z15SoftmaxWarpImplI22BroadcastScaleMaskLoadIffbLm2EiE11DirectStoreIffEfLi1ELi19ELi32ELi1ELb0EL9Algorithm0EEvT_T0_ll)
        .other          _Z15SoftmaxWarpImplI22BroadcastScaleMaskLoadIffbLm2EiE11DirectStoreIffEfLi1ELi19ELi32ELi1ELb0EL9Algorithm0EEvT_T0_ll,@"STO_CUDA_ENTRY STV_DEFAULT"
_Z15SoftmaxWarpImplI22BroadcastScaleMaskLoadIffbLm2EiE11DirectStoreIffEfLi1ELi19ELi32ELi1ELb0EL9Algorithm0EEvT_T0_ll:
.text._Z15SoftmaxWarpImplI22BroadcastScaleMaskLoadIffbLm2EiE11DirectStoreIffEfLi1ELi19ELi32ELi1ELb0EL9Algorithm0EEvT_T0_ll:
        /* <DEDUP_REMOVED lines=27> */
.L_x_22452:
        /* <DEDUP_REMOVED lines=14> */
.L_x_22493:
[----:B--2---:R-:W-:Y:S01]  /*0290*/  IABS R0, UR49 ;  /* 0x0000003100007c13 */ /* 0x004fe20008000000 */
[----:B0-----:R-:W-:Y:S01]  /*02a0*/  IMAD R20, R29, UR48, R28 ;  /* 0x000000301d147c24 */ /* 0x001fe2000f8e021c */
[----:B------:R-:W-:Y:S01]  /*02b0*/  UMOV UR4, URZ ;  /* 0x000000ff00047c82 */ /* 0x000fe20008000000 */
[----:B-1----:R-:W-:Y:S01]  /*02c0*/  R2UR UR8, R26 ;  /* 0x000000001a0872ca */ /* 0x002fe200000e0000 */
[----:B------:R-:W0:Y:S01]  /*02d0*/  LDC.64 R32, c[0x0][0x398] ;  /* 0x0000e600ff207b82 */ /* 0x000e220000000a00 */
[----:B------:R-:W-:Y:S01]  /*02e0*/  R2UR UR7, R0 ;  /* 0x00000000000772ca */ /* 0x000fe200000e0000 */
[C---:B------:R-:W-:Y:S01]  /*02f0*/  VIADD R11, R20.reuse, 0x40 ;  /* 0x00000040140b7836 */ /* 0x040fe20000000000 */
[----:B------:R-:W-:Y:S02]  /*0300*/  IABS R6, R20 ;  /* 0x0000001400067213 */ /* 0x000fe40000000000 */
[C---:B------:R-:W-:Y:S02]  /*0310*/  IADD3 R4, PT, PT, R20.reuse, 0x20, RZ ;  /* 0x0000002014047810 */ /* 0x040fe40007ffe0ff */
[----:B------:R-:W-:-:S02]  /*0320*/  LOP3.LUT R3, R20, UR49, RZ, 0x3c, !PT ;  /* 0x0000003114037c12 */ /* 0x000fc4000f8e3cff */
[----:B------:R-:W-:Y:S02]  /*0330*/  SHF.R.S64 R8, RZ, 0x1e, R20 ;  /* 0x0000001eff087819 */ /* 0x000fe40000001014 */
[----:B------:R-:W-:-:S03]  /*0340*/  R2UR UR9, R27 ;  /* 0x000000001b0972ca */ /* 0x000fc600000e0000 */
[----:B------:R-:W1:Y:S01]  /*0350*/  I2F.RP R0, UR7 ;  /* 0x0000000700007d06 */ /* 0x000e620008209400 */
[----:B------:R-:W-:Y:S02]  /*0360*/  IABS R19, R4 ;  /* 0x0000000400137213 */ /* 0x000fe40000000000 */
[----:B------:R-:W-:Y:S02]  /*0370*/  ISETP.GE.AND P6, PT, R3, RZ, PT ;  /* 0x000000ff0300720c */ /* 0x000fe40003fc6270 */
[----:B------:R-:W-:Y:S02]  /*0380*/  IADD3 R8, P0, PT, R8, UR36, RZ ;  /* 0x0000002408087c10 */ /* 0x000fe4000ff1e0ff */
[----:B------:R-:W-:Y:S01]  /*0390*/  SHF.R.S64 R14, RZ, 0x1e, R11 ;  /* 0x0000001eff0e7819 */ /* 0x000fe2000000100b */
[C---:B------:R-:W-:Y:S01]  /*03a0*/  VIADD R16, R20.reuse, 0x60 ;  /* 0x0000006014107836 */ /* 0x040fe20000000000 */
[----:B------:R-:W-:Y:S01]  /*03b0*/  LEA.HI.X.SX32 R9, R20, UR37, 0x2, P0 ;  /* 0x0000002514097c11 */ /* 0x000fe200080f16ff */
[----:B-1----:R-:W1:Y:S01]  /*03c0*/  MUFU.RCP R0, R0 ;  /* 0x0000000000007308 */ /* 0x002e620000001000 */
[----:B------:R-:W-:-:S03]  /*03d0*/  IABS R21, R11 ;  /* 0x0000000b00157213 */ /* 0x000fc60000000000 */
[----:B------:R-:W2:Y:S01]  /*03e0*/  LDG.E R8, desc[UR8][R8.64] ;  /* 0x0000000808087981 */ /* 0x000ea2000c1e1900 */
[----:B-1----:R-:W-:Y:S01]  /*03f0*/  VIADD R2, R0, 0xffffffe ;  /* 0x0ffffffe00027836 */ /* 0x002fe20000000000 */
[----:B------:R-:W-:Y:S02]  /*0400*/  IADD3 R14, P2, PT, R14, UR36, RZ ;  /* 0x000000240e0e7c10 */ /* 0x000fe4000ff5e0ff */
[----:B------:R-:W-:Y:S02]  /*0410*/  SHF.R.S64 R12, RZ, 0x1e, R16 ;  /* 0x0000001eff0c7819 */ /* 0x000fe40000001010 */
[----:B------:R-:W-:Y:S01]  /*0420*/  R2UR UR12, R26 ;  /* 0x000000001a0c72ca */ /* 0x000fe200000e0000 */
[----:B------:R-:W1:Y:S01]  /*0430*/  F2I.FTZ.U32.TRUNC.NTZ R2, R2 ;  /* 0x0000000200027305 */ /* 0x000e62000021f000 */
[----:B------:R-:W-:Y:S02]  /*0440*/  R2UR UR13, R27 ;  /* 0x000000001b0d72ca */ /* 0x000fe400000e0000 */
[----:B------:R-:W-:-:S02]  /*0450*/  LOP3.LUT R0, R4, UR49, RZ, 0x3c, !PT ;  /* 0x0000003104007c12 */ /* 0x000fc4000f8e3cff */
[----:B------:R-:W-:Y:S02]  /*0460*/  LEA.HI.X.SX32 R15, R11, UR37, 0x2, P2 ;  /* 0x000000250b0f7c11 */ /* 0x000fe400090f16ff */
[----:B------:R-:W-:Y:S02]  /*0470*/  R2UR UR10, R26 ;  /* 0x000000001a0a72ca */ /* 0x000fe400000e0000 */
[----:B------:R-:W-:Y:S02]  /*0480*/  R2UR UR11, R27 ;  /* 0x000000001b0b72ca */ /* 0x000fe400000e0000 */
[----:B------:R-:W-:Y:S02]  /*0490*/  ISETP.GE.AND P4, PT, R0, RZ, PT ;  /* 0x000000ff0000720c */ /* 0x000fe40003f86270 */
[----:B-1----:R-:W-:Y:S02]  /*04a0*/  R2UR UR5, R2 ;  /* 0x00000000020572ca */ /* 0x002fe400000e0000 */
[----:B------:R-:W-:-:S04]  /*04b0*/  LOP3.LUT R2, R11, UR49, RZ, 0x3c, !PT ;  /* 0x000000310b027c12 */ /* 0x000fc8000f8e3cff */
[----:B------:R-:W-:-:S03]  /*04c0*/  ISETP.GE.AND P3, PT, R2, RZ, PT ;  /* 0x000000ff0200720c */ /* 0x000fc60003f66270 */
[----:B------:R-:W3:Y:S04]  /*04d0*/  LDG.E R14, desc[UR10][R14.64] ;  /* 0x0000000a0e0e7981 */ /* 0x000ee8000c1e1900 */
[----:B------:R-:W-:-:S04]  /*04e0*/  UIADD3 UR6, UPT, UPT, URZ, -UR5, URZ ;  /* 0x80000005ff067290 */ /* 0x000fc8000fffe0ff */
[----:B------:R-:W-:-:S04]  /*04f0*/  UIMAD UR6, UR6, UR7, URZ ;  /* 0x00000007060672a4 */ /* 0x000fc8000f8e02ff */
[----:B------:R-:W-:-:S06]  /*0500*/  UIMAD.WIDE.U32 UR4, UR5, UR6, UR4 ;  /* 0x00000006050472a5 */ /* 0x000fcc000f8e0004 */
[----:B------:R-:W-:-:S05]  /*0510*/  IMAD.HI.U32 R7, R6, UR5, RZ ;  /* 0x0000000506077c27 */ /* 0x000fca000f8e00ff */
[----:B------:R-:W-:Y:S01]  /*0520*/  IADD3 R3, PT, PT, -R7, RZ, RZ ;  /* 0x000000ff07037210 */ /* 0x000fe20007ffe1ff */
[----:B------:R-:W-:-:S04]  /*0530*/  IMAD.HI.U32 R17, R19, UR5, RZ ;  /* 0x0000000513117c27 */ /* 0x000fc8000f8e00ff */
[----:B------:R-:W-:Y:S01]  /*0540*/  IMAD R6, R3, UR7, R6 ;  /* 0x0000000703067c24 */ /* 0x000fe2000f8e0206 */
[----:B------:R-:W-:Y:S02]  /*0550*/  IADD3 R10, PT, PT, -R17, RZ, RZ ;  /* 0x000000ff110a7210 */ /* 0x000fe40007ffe1ff */
[----:B------:R-:W-:Y:S02]  /*0560*/  SHF.R.S64 R2, RZ, 0x1e, R4 ;  /* 0x0000001eff027819 */ /* 0x000fe40000001004 */
[----:B------:R-:W-:Y:S01]  /*0570*/  ISETP.LT.U32.AND P1, PT, R6, UR7, PT ;  /* 0x0000000706007c0c */ /* 0x000fe2000bf21070 */
[----:B------:R-:W-:Y:S01]  /*0580*/  IMAD R19, R10, UR7, R19 ;  /* 0x000000070a137c24 */ /* 0x000fe2000f8e0213 */
[----:B------:R-:W-:Y:S01]  /*0590*/  IADD3 R2, P0, PT, R2, UR36, RZ ;  /* 0x0000002402027c10 */ /* 0x000fe2000ff1e0ff */
[----:B------:R-:W-:-:S03]  /*05a0*/  IMAD.HI.U32 R5, R21, UR5, RZ ;  /* 0x0000000515057c27 */ /* 0x000fc6000f8e00ff */
[----:B------:R-:W-:Y:S02]  /*05b0*/  LEA.HI.X.SX32 R3, R4, UR37, 0x2, P0 ;  /* 0x0000002504037c11 */ /* 0x000fe400080f16ff */
[----:B------:R-:W-:Y:S01]  /*05c0*/  ISETP.LT.U32.AND P2, PT, R19, UR7, PT ;  /* 0x0000000713007c0c */ /* 0x000fe2000bf41070 */
[----:B------:R-:W-:Y:S01]  /*05d0*/  IMAD.MOV R18, RZ, RZ, -R5 ;  /* 0x000000ffff127224 */ /* 0x000fe200078e0a05 */
[----:B------:R-:W-:Y:S01]  /*05e0*/  IADD3 R12, P0, PT, R12, UR36, RZ ;  /* 0x000000240c0c7c10 */ /* 0x000fe2000ff1e0ff */
[----:B------:R1:W4:Y:S01]  /*05f0*/  LDG.E R9, desc[UR8][R2.64] ;  /* 0x0000000802097981 */ /* 0x000322000c1e1900 */
[----:B------:R-:W-:Y:S02]  /*0600*/  IADD3 R10, PT, PT, R20, 0xa0, RZ ;  /* 0x000000a0140a7810 */ /* 0x000fe40007ffe0ff */
[----:B------:R-:W-:Y:S01]  /*0610*/  @!P1 IADD3 R6, PT, PT, R6, -UR7, RZ ;  /* 0x8000000706069c10 */ /* 0x000fe2000fffe0ff */
[----:B------:R-:W-:Y:S01]  /*0620*/  IMAD R21, R18, UR7, R21 ;  /* 0x0000000712157c24 */ /* 0x000fe2000f8e0215 */
[----:B------:R-:W-:Y:S01]  /*0630*/  LEA.HI.X.SX32 R13, R16, UR37, 0x2, P0 ;  /* 0x00000025100d7c11 */ /* 0x000fe200080f16ff */
[----:B------:R-:W-:Y:S01]  /*0640*/  VIADD R18, R20, 0x80 ;  /* 0x0000008014127836 */ /* 0x000fe20000000000 */
[----:B------:R-:W-:Y:S01]  /*0650*/  SHF.R.S64 R22, RZ, 0x1e, R10 ;  /* 0x0000001eff167819 */ /* 0x000fe2000000100a */
[----:B-1----:R-:W1:Y:S01]  /*0660*/  LDC.64 R2, c[0x0][0x390] ;  /* 0x0000e400ff027b82 */ /* 0x002e620000000a00 */
[----:B------:R-:W-:Y:S01]  /*0670*/  ISETP.GE.U32.AND P0, PT, R6, UR7, PT ;  /* 0x0000000706007c0c */ /* 0x000fe2000bf06070 */
[----:B------:R-:W-:Y:S01]  /*0680*/  @!P1 VIADD R7, R7, 0x1 ;  /* 0x0000000107079836 */ /* 0x000fe20000000000 */
[----:B------:R-:W-:Y:S01]  /*0690*/  IADD3 R22, P1, PT, R22, UR36, RZ ;  /* 0x0000002416167c10 */ /* 0x000fe2000ff3e0ff */
[----:B------:R5:W3:Y:S01]  /*06a0*/  LDG.E R0, desc[UR12][R12.64] ;  /* 0x0000000c0c007981 */ /* 0x000ae2000c1e1900 */
[----:B------:R-:W-:-:S02]  /*06b0*/  @!P2 IADD3 R19, PT, PT, R19, -UR7, RZ ;  /* 0x800000071313ac10 */ /* 0x000fc4000fffe0ff */
[----:B------:R-:W-:Y:S02]  /*06c0*/  SHF.R.S64 R6, RZ, 0x1e, R18 ;  /* 0x0000001eff067819 */ /* 0x000fe40000001012 */
[----:B------:R-:W-:Y:S02]  /*06d0*/  LEA.HI.X.SX32 R23, R10, UR37, 0x2, P1 ;  /* 0x000000250a177c11 */ /* 0x000fe400088f16ff */
[----:B------:R-:W-:Y:S02]  /*06e0*/  ISETP.GE.U32.AND P1, PT, R19, UR7, PT ;  /* 0x0000000713007c0c */ /* 0x000fe4000bf26070 */
[----:B-----5:R-:W-:Y:S01]  /*06f0*/  IADD3 R12, P5, PT, R6, UR36, RZ ;  /* 0x00000024060c7c10 */ /* 0x020fe2000ffbe0ff */
[----:B------:R-:W-:Y:S01]  /*0700*/  @P0 VIADD R7, R7, 0x1 ;  /* 0x0000000107070836 */ /* 0x000fe20000000000 */
[----:B------:R-:W-:Y:S01]  /*0710*/  IABS R24, R16 ;  /* 0x0000001000187213 */ /* 0x000fe20000000000 */
[----:B------:R-:W-:Y:S01]  /*0720*/  @!P2 VIADD R17, R17, 0x1 ;  /* 0x000000011111a836 */ /* 0x000fe20000000000 */
[----:B------:R-:W-:Y:S01]  /*0730*/  LEA.HI.X.SX32 R13, R18, UR37, 0x2, P5 ;  /* 0x00000025120d7c11 */ /* 0x000fe2000a8f16ff */
[----:B------:R5:W3:Y:S01]  /*0740*/  LDG.E R15, desc[UR10][R22.64] ;  /* 0x0000000a160f7981 */ /* 0x000ae2000c1e1900 */
[----:B------:R-:W-:-:S02]  /*0750*/  ISETP.LT.U32.AND P5, PT, R21, UR7, PT ;  /* 0x0000000715007c0c */ /* 0x000fc4000bfa1070 */
[----:B------:R-:W-:Y:S02]  /*0760*/  @!P6 IADD3 R7, PT, PT, -R7, RZ, RZ ;  /* 0x000000ff0707e210 */ /* 0x000fe40007ffe1ff */
[----:B------:R-:W-:Y:S01]  /*0770*/  ISETP.NE.AND P2, PT, RZ, UR49, PT ;  /* 0x00000031ff007c0c */ /* 0x000fe2000bf45270 */
[----:B------:R-:W-:Y:S01]  /*0780*/  IMAD.HI.U32 R6, R24, UR5, RZ ;  /* 0x0000000518067c27 */ /* 0x000fe2000f8e00ff */
[----:B-1----:R-:W-:Y:S01]  /*0790*/  ISETP.NE.U32.AND P0, PT, R2, 0x1, PT ;  /* 0x000000010200780c */ /* 0x002fe20003f05070 */
[----:B------:R1:W3:Y:S01]  /*07a0*/  LDG.E R13, desc[UR8][R12.64] ;  /* 0x000000080c0d7981 */ /* 0x0002e2000c1e1900 */
[----:B-----5:R-:W-:Y:S02]  /*07b0*/  LOP3.LUT R23, RZ, UR49, RZ, 0x33, !PT ;  /* 0x00000031ff177c12 */ /* 0x020fe4000f8e33ff */
[----:B------:R-:W-:Y:S02]  /*07c0*/  @P1 IADD3 R17, PT, PT, R17, 0x1, RZ ;  /* 0x0000000111111810 */ /* 0x000fe40007ffe0ff */
[----:B------:R-:W-:-:S02]  /*07d0*/  SEL R2, R23, R7, !P2 ;  /* 0x0000000717027207 */ /* 0x000fc40005000000 */
[----:B------:R-:W-:Y:S01]  /*07e0*/  ISETP.NE.AND.EX P0, PT, R3, RZ, PT, P0 ;  /* 0x000000ff0300720c */ /* 0x000fe20003f05300 */
[----:B------:R-:W-:Y:S01]  /*07f0*/  @!P4 IMAD.MOV R17, RZ, RZ, -R17 ;  /* 0x000000ffff11c224 */ /* 0x000fe200078e0a11 */
[----:B------:R-:W-:Y:S01]  /*0800*/  IADD3 R3, PT, PT, -R2, RZ, RZ ;  /* 0x000000ff02037210 */ /* 0x000fe20007ffe1ff */
[----:B------:R-:W-:Y:S01]  /*0810*/  @!P5 VIADD R21, R21, -UR7 ;  /* 0x800000071515dc36 */ /* 0x000fe20008000000 */
[----:B------:R-:W-:Y:S02]  /*0820*/  IADD3 R31, PT, PT, -R6, RZ, RZ ;  /* 0x000000ff061f7210 */ /* 0x000fe40007ffe1ff */
[----:B0-----:R-:W-:Y:S01]  /*0830*/  ISETP.NE.U32.AND P1, PT, R32, 0x1, PT ;  /* 0x000000012000780c */ /* 0x001fe20003f25070 */
[----:B------:R-:W-:Y:S01]  /*0840*/  IMAD R3, R3, UR49, R20 ;  /* 0x0000003103037c24 */ /* 0x000fe2000f8e0214 */
[----:B------:R-:W-:Y:S01]  /*0850*/  SEL R17, R23, R17, !P2 ;  /* 0x0000001117117207 */ /* 0x000fe20005000000 */
[----:B------:R-:W-:Y:S01]  /*0860*/  IMAD R19, R31, UR7, R24 ;  /* 0x000000071f137c24 */ /* 0x000fe2000f8e0218 */
[----:B------:R-:W-:-:S02]  /*0870*/  ISETP.GE.U32.AND P6, PT, R21, UR7, PT ;  /* 0x0000000715007c0c */ /* 0x000fc4000bfc6070 */
[----:B------:R-:W-:Y:S02]  /*0880*/  ISETP.NE.AND.EX P1, PT, R33, RZ, PT, P1 ;  /* 0x000000ff2100720c */ /* 0x000fe40003f25310 */
[----:B------:R-:W-:Y:S02]  /*0890*/  SEL R2, R2, RZ, P0 ;  /* 0x000000ff02027207 */ /* 0x000fe40000000000 */
[----:B------:R-:W-:Y:S01]  /*08a0*/  IABS R24, R18 ;  /* 0x0000001200187213 */ /* 0x000fe20000000000 */
[----:B------:R-:W-:Y:S01]  /*08b0*/  IMAD.MOV R21, RZ, RZ, -R17 ;  /* 0x000000ffff157224 */ /* 0x000fe200078e0a11 */
[----:B------:R-:W-:Y:S01]  /*08c0*/  SEL R3, R3, RZ, P1 ;  /* 0x000000ff03037207 */ /* 0x000fe20000800000 */
[----:B------:R-:W-:Y:S02]  /*08d0*/  IMAD R2, R2, UR44, RZ ;  /* 0x0000002c02027c24 */ /* 0x000fe4000f8e02ff */
[----:B------:R-:W-:Y:S01]  /*08e0*/  IMAD.HI.U32 R7, R24, UR5, RZ ;  /* 0x0000000518077c27 */ /* 0x000fe2000f8e00ff */
[----:B------:R-:W-:-:S03]  /*08f0*/  ISETP.LT.U32.AND P4, PT, R19, UR7, PT ;  /* 0x0000000713007c0c */ /* 0x000fc6000bf81070 */
[----:B------:R-:W-:Y:S02]  /*0900*/  IMAD R4, R21, UR49, R4 ;  /* 0x0000003115047c24 */ /* 0x000fe4000f8e0204 */
[----:B------:R-:W-:Y:S02]  /*0910*/  @!P5 VIADD R5, R5, 0x1 ;  /* 0x000000010505d836 */ /* 0x000fe40000000000 */
[----:B------:R-:W-:Y:S02]  /*0920*/  IMAD R2, R3, UR45, R2 ;  /* 0x0000002d03027c24 */ /* 0x000fe4000f8e0202 */
[----:B------:R-:W-:Y:S01]  /*0930*/  IMAD.MOV R31, RZ, RZ, -R7 ;  /* 0x000000ffff1f7224 */ /* 0x000fe200078e0a07 */
[----:B------:R-:W-:Y:S02]  /*0940*/  SEL R3, R4, RZ, P1 ;  /* 0x000000ff04037207 */ /* 0x000fe40000800000 */
[----:B------:R-:W-:Y:S01]  /*0950*/  @P6 IADD3 R5, PT, PT, R5, 0x1, RZ ;  /* 0x0000000105056810 */ /* 0x000fe20007ffe0ff */
[----:B------:R-:W-:Y:S01]  /*0960*/  IMAD R24, R31, UR7, R24 ;  /* 0x000000071f187c24 */ /* 0x000fe2000f8e0218 */
[----:B------:R-:W-:-:S02]  /*0970*/  IADD3 R4, P6, PT, R2, UR38, RZ ;  /* 0x0000002602047c10 */ /* 0x000fc4000ffde0ff */
[----:B------:R-:W-:Y:S02]  /*0980*/  MOV R36, R5 ;  /* 0x0000000500247202 */ /* 0x000fe40000000f00 */
[----:B------:R-:W-:Y:S02]  /*0990*/  LEA.HI.X.SX32 R5, R2, UR39, 0x1, P6 ;  /* 0x0000002702057c11 */ /* 0x000fe4000b0f0eff */
[----:B------:R-:W-:Y:S02]  /*09a0*/  IABS R34, R10 ;  /* 0x0000000a00227213 */ /* 0x000fe40000000000 */
[----:B------:R-:W-:Y:S01]  /*09b0*/  ISETP.LT.U32.AND P6, PT, R24, UR7, PT ;  /* 0x0000000718007c0c */ /* 0x000fe2000bfc1070 */
[----:B------:R-:W-:Y:S01]  /*09c0*/  VIADD R21, R20, 0xc0 ;  /* 0x000000c014157836 */ /* 0x000fe20000000000 */
[----:B------:R-:W-:Y:S01]  /*09d0*/  @!P4 IADD3 R19, PT, PT, R19, -UR7, RZ ;  /* 0x800000071313cc10 */ /* 0x000fe2000fffe0ff */
[----:B------:R-:W-:Y:S01]  /*09e0*/  IMAD.HI.U32 R22, R34, UR5, RZ ;  /* 0x0000000522167c27 */ /* 0x000fe2000f8e00ff */
[----:B------:R-:W-:-:S02]  /*09f0*/  SEL R17, R17, RZ, P0 ;  /* 0x000000ff11117207 */ /* 0x000fc40000000000 */
[----:B------:R-:W-:Y:S02]  /*0a00*/  ISETP.GE.U32.AND P5, PT, R19, UR7, PT ;  /* 0x0000000713007c0c */ /* 0x000fe4000bfa6070 */
[----:B------:R-:W-:Y:S01]  /*0a10*/  SHF.R.S64 R32, RZ, 0x1e, R21 ;  /* 0x0000001eff207819 */ /* 0x000fe20000001015 */
[----:B-1----:R-:W-:Y:S01]  /*0a20*/  IMAD R12, R17, UR44, RZ ;  /* 0x0000002c110c7c24 */ /* 0x002fe2000f8e02ff */
[----:B------:R-:W-:Y:S02]  /*0a30*/  IADD3 R33, PT, PT, -R22, RZ, RZ ;  /* 0x000000ff16217210 */ /* 0x000fe40007ffe1ff */
[----:B------:R-:W-:Y:S02]  /*0a40*/  @!P4 IADD3 R6, PT, PT, R6, 0x1, RZ ;  /* 0x000000010606c810 */ /* 0x000fe40007ffe0ff */
[----:B------:R-:W-:Y:S02]  /*0a50*/  IADD3 R32, P4, PT, R32, UR36, RZ ;  /* 0x0000002420207c10 */ /* 0x000fe4000ff9e0ff */
[----:B------:R-:W-:Y:S01]  /*0a60*/  @!P6 IADD3 R24, PT, PT, R24, -UR7, RZ ;  /* 0x800000071818ec10 */ /* 0x000fe2000fffe0ff */
[----:B------:R-:W-:Y:S01]  /*0a70*/  IMAD R34, R33, UR7, R34 ;  /* 0x0000000721227c24 */ /* 0x000fe2000f8e0222 */
[----:B------:R-:W-:Y:S01]  /*0a80*/  LEA.HI.X.SX32 R33, R21, UR37, 0x2, P4 ;  /* 0x0000002515217c11 */ /* 0x000fe2000a0f16ff */
[----:B------:R-:W-:Y:S01]  /*0a90*/  IMAD R3, R3, UR45, R12 ;  /* 0x0000002d03037c24 */ /* 0x000fe2000f8e020c */
[----:B------:R-:W-:Y:S01]  /*0aa0*/  ISETP.GE.U32.AND P4, PT, R24, UR7, PT ;  /* 0x0000000718007c0c */ /* 0x000fe2000bf86070 */
[----:B------:R-:W-:Y:S01]  /*0ab0*/  @!P3 IMAD.MOV R36, RZ, RZ, -R36 ;  /* 0x000000ffff24b224 */ /* 0x000fe200078e0a24 */
[----:B------:R-:W-:Y:S01]  /*0ac0*/  LOP3.LUT R12, R16, UR49, RZ, 0x3c, !PT ;  /* 0x00000031100c7c12 */ /* 0x000fe2000f8e3cff */
[----:B------:R-:W-:Y:S01]  /*0ad0*/  @P5 VIADD R6, R6, 0x1 ;  /* 0x0000000106065836 */ /* 0x000fe20000000000 */
[----:B------:R-:W-:-:S02]  /*0ae0*/  IADD3 R2, P3, PT, R3, UR38, RZ ;  /* 0x0000002603027c10 */ /* 0x000fc4000ff7e0ff */
[----:B------:R-:W-:Y:S02]  /*0af0*/  ISETP.LT.U32.AND P5, PT, R34, UR7, PT ;  /* 0x0000000722007c0c */ /* 0x000fe4000bfa1070 */
[----:B------:R-:W-:Y:S01]  /*0b00*/  LEA.HI.X.SX32 R3, R3, UR39, 0x1, P3 ;  /* 0x0000002703037c11 */ /* 0x000fe200098f0eff */
[----:B------:R-:W-:Y:S01]  /*0b10*/  @!P6 VIADD R7, R7, 0x1 ;  /* 0x000000010707e836 */ /* 0x000fe20000000000 */
[----:B------:R-:W-:Y:S02]  /*0b20*/  IABS R17, R21 ;  /* 0x0000001500117213 */ /* 0x000fe40000000000 */
[----:B------:R-:W-:Y:S02]  /*0b30*/  ISETP.GE.AND P3, PT, R12, RZ, PT ;  /* 0x000000ff0c00720c */ /* 0x000fe40003f66270 */
[----:B------:R-:W-:Y:S01]  /*0b40*/  MOV R38, R6 ;  /* 0x0000000600267202 */ /* 0x000fe20000000f00 */
[----:B------:R-:W5:Y:S01]  /*0b50*/  LDG.E.U8 R37, desc[UR10][R2.64] ;  /* 0x0000000a02257981 */ /* 0x000f62000c1e1100 */
[----:B------:R-:W-:-:S02]  /*0b60*/  LOP3.LUT R6, R18, UR49, RZ, 0x3c, !PT ;  /* 0x0000003112067c12 */ /* 0x000fc4000f8e3cff */
[----:B------:R-:W-:Y:S01]  /*0b70*/  IADD3 R19, PT, PT, R20, 0xe0, RZ ;  /* 0x000000e014137810 */ /* 0x000fe20007ffe0ff */
[----:B------:R-:W-:-:S04]  /*0b80*/  IMAD.HI.U32 R31, R17, UR5, RZ ;  /* 0x00000005111f7c27 */ /* 0x000fc8000f8e00ff */
[----:B------:R-:W-:Y:S01]  /*0b90*/  @P4 VIADD R7, R7, 0x1 ;  /* 0x0000000107074836 */ /* 0x000fe20000000000 */
[----:B------:R-:W-:Y:S02]  /*0ba0*/  ISETP.GE.AND P4, PT, R6, RZ, PT ;  /* 0x000000ff0600720c */ /* 0x000fe40003f86270 */
[----:B------:R-:W-:Y:S01]  /*0bb0*/  IABS R6, R19 ;  /* 0x0000001300067213 */ /* 0x000fe20000000000 */
[----:B------:R-:W-:Y:S02]  /*0bc0*/  IMAD.MOV R12, RZ, RZ, -R31 ;  /* 0x000000ffff0c7224 */ /* 0x000fe400078e0a1f */
[----:B------:R-:W-:Y:S01]  /*0bd0*/  @!P5 VIADD R34, R34, -UR7 ;  /* 0x800000072222dc36 */ /* 0x000fe20008000000 */
[----:B------:R-:W-:Y:S01]  /*0be0*/  @!P3 IADD3 R38, PT, PT, -R38, RZ, RZ ;  /* 0x000000ff2626b210 */ /* 0x000fe20007ffe1ff */
[----:B------:R-:W-:-:S03]  /*0bf0*/  IMAD.HI.U32 R24, R6, UR5, RZ ;  /* 0x0000000506187c27 */ /* 0x000fc6000f8e00ff */
[----:B------:R-:W-:Y:S01]  /*0c00*/  ISETP.GE.U32.AND P3, PT, R34, UR7, PT ;  /* 0x0000000722007c0c */ /* 0x000fe2000bf66070 */
[----:B------:R-:W-:Y:S02]  /*0c10*/  IMAD R17, R12, UR7, R17 ;  /* 0x000000070c117c24 */ /* 0x000fe4000f8e0211 */
[----:B------:R0:W3:Y:S01]  /*0c20*/  LDG.E R12, desc[UR8][R32.64] ;  /* 0x00000008200c7981 */ /* 0x0000e2000c1e1900 */
[----:B------:R-:W-:Y:S01]  /*0c30*/  @!P5 IADD3 R22, PT, PT, R22, 0x1, RZ ;  /* 0x000000011616d810 */ /* 0x000fe20007ffe0ff */
[----:B------:R-:W-:Y:S02]  /*0c40*/  IMAD.MOV.U32 R34, RZ, RZ, R7 ;  /* 0x000000ffff227224 */ /* 0x000fe400078e0007 */
[----:B0-----:R-:W-:-:S04]  /*0c50*/  IMAD.MOV R33, RZ, RZ, -R24 ;  /* 0x000000ffff217224 */ /* 0x001fc800078e0a18 */
[----:B------:R-:W-:Y:S01]  /*0c60*/  IMAD R33, R33, UR7, R6 ;  /* 0x0000000721217c24 */ /* 0x000fe2000f8e0206 */
[----:B------:R-:W-:Y:S02]  /*0c70*/  SHF.R.S64 R6, RZ, 0x1e, R19 ;  /* 0x0000001eff067819 */ /* 0x000fe40000001013 */
[----:B------:R-:W-:Y:S02]  /*0c80*/  LOP3.LUT R7, R10, UR49, RZ, 0x3c, !PT ;  /* 0x000000310a077c12 */ /* 0x000fe4000f8e3cff */
[----:B------:R-:W-:Y:S01]  /*0c90*/  IADD3 R6, P5, PT, R6, UR36, RZ ;  /* 0x0000002406067c10 */ /* 0x000fe2000ffbe0ff */
[----:B------:R-:W-:Y:S01]  /*0ca0*/  @P3 VIADD R22, R22, 0x1 ;  /* 0x0000000116163836 */ /* 0x000fe20000000000 */
[----:B------:R-:W-:Y:S02]  /*0cb0*/  ISETP.GE.AND P3, PT, R7, RZ, PT ;  /* 0x000000ff0700720c */ /* 0x000fe40003f66270 */
[----:B------:R-:W-:Y:S02]  /*0cc0*/  LEA.HI.X.SX32 R7, R19, UR37, 0x2, P5 ;  /* 0x0000002513077c11 */ /* 0x000fe4000a8f16ff */
[----:B------:R-:W-:-:S02]  /*0cd0*/  ISETP.LT.U32.AND P5, PT, R33, UR7, PT ;  /* 0x0000000721007c0c */ /* 0x000fc4000bfa1070 */
[----:B------:R-:W-:Y:S02]  /*0ce0*/  MOV R32, R22 ;  /* 0x0000001600207202 */ /* 0x000fe40000000f00 */
[----:B------:R-:W-:Y:S02]  /*0cf0*/  ISETP.LT.U32.AND P6, PT, R17, UR7, PT ;  /* 0x0000000711007c0c */ /* 0x000fe4000bfc1070 */
[----:B------:R-:W-:-:S03]  /*0d00*/  SEL R38, R23, R38, !P2 ;  /* 0x0000002617267207 */ /* 0x000fc60005000000 */
[----:B------:R-:W-:-:S04]  /*0d10*/  @!P3 IADD3 R32, PT, PT, -R32, RZ, RZ ;  /* 0x000000ff2020b210 */ /* 0x000fc80007ffe1ff */
[----:B------:R-:W-:Y:S01]  /*0d20*/  @!P5 VIADD R33, R33, -UR7 ;  /* 0x800000072121dc36 */ /* 0x000fe20008000000 */
[----:B------:R-:W-:-:S04]  /*0d30*/  SEL R36, R23, R36, !P2 ;  /* 0x0000002417247207 */ /* 0x000fc80005000000 */
[----:B------:R-:W-:Y:S02]  /*0d40*/  ISETP.GE.U32.AND P3, PT, R33, UR7, PT ;  /* 0x0000000721007c0c */ /* 0x000fe4000bf66070 */
[C---:B------:R-:W-:Y:S01]  /*0d50*/  IADD3 R33, PT, PT, -R38.reuse, RZ, RZ ;  /* 0x000000ff26217210 */ /* 0x040fe20007ffe1ff */
[----:B------:R-:W-:Y:S01]  /*0d60*/  IMAD.MOV R22, RZ, RZ, -R36 ;  /* 0x000000ffff167224 */ /* 0x000fe200078e0a24 */
[----:B------:R-:W-:-:S03]  /*0d70*/  SEL R38, R38, RZ, P0 ;  /* 0x000000ff26267207 */ /* 0x000fc60000000000 */
[----:B------:R-:W-:Y:S01]  /*0d80*/  IMAD R16, R33, UR49, R16 ;  /* 0x0000003121107c24 */ /* 0x000fe2000f8e0210 */
[----:B------:R-:W-:Y:S01]  /*0d90*/  @!P6 IADD3 R17, PT, PT, R17, -UR7, RZ ;  /* 0x800000071111ec10 */ /* 0x000fe2000fffe0ff */
[----:B------:R-:W-:Y:S01]  /*0da0*/  IMAD R11, R22, UR49, R11 ;  /* 0x00000031160b7c24 */ /* 0x000fe2000f8e020b */
[----:B------:R-:W-:Y:S01]  /*0db0*/  @!P4 IADD3 R34, PT, PT, -R34, RZ, RZ ;  /* 0x000000ff2222c210 */ /* 0x000fe20007ffe1ff */
[----:B------:R-:W-:Y:S01]  /*0dc0*/  IMAD R33, R38, UR44, RZ ;  /* 0x0000002c26217c24 */ /* 0x000fe2000f8e02ff */
[----:B------:R-:W-:Y:S01]  /*0dd0*/  SEL R16, R16, RZ, P1 ;  /* 0x000000ff10107207 */ /* 0x000fe20000800000 */
[----:B------:R-:W-:Y:S01]  /*0de0*/  VIADD R22, R20, 0x100 ;  /* 0x0000010014167836 */ /* 0x000fe20000000000 */
[----:B------:R-:W-:Y:S02]  /*0df0*/  ISETP.GE.U32.AND P4, PT, R17, UR7, PT ;  /* 0x0000000711007c0c */ /* 0x000fe4000bf86070 */
[----:B------:R0:W3:Y:S01]  /*0e00*/  LDG.E R17, desc[UR8][R6.64] ;  /* 0x0000000806117981 */ /* 0x0000e2000c1e1900 */
[----:B------:R-:W-:Y:S01]  /*0e10*/  IMAD R33, R16, UR45, R33 ;  /* 0x0000002d10217c24 */ /* 0x000fe2000f8e0221 */
[----:B------:R-:W-:-:S02]  /*0e20*/  SEL R16, R23, R34, !P2 ;  /* 0x0000002217107207 */ /* 0x000fc40005000000 */
[----:B------:R-:W-:Y:S02]  /*0e30*/  @!P6 IADD3 R31, PT, PT, R31, 0x1, RZ ;  /* 0x000000011f1fe810 */ /* 0x000fe40007ffe0ff */
[----:B0-----:R-:W-:Y:S02]  /*0e40*/  IABS R6, R22 ;  /* 0x0000001600067213 */ /* 0x001fe40000000000 */
[----:B------:R-:W-:-:S03]  /*0e50*/  LOP3.LUT R7, R21, UR49, RZ, 0x3c, !PT ;  /* 0x0000003115077c12 */ /* 0x000fc6000f8e3cff */
        /* <DEDUP_REMOVED lines=8> */
[----:B------:R-:W-:Y:S02]  /*0ee0*/  SEL R36, R36, RZ, P0 ;  /* 0x000000ff24247207 */ /* 0x000fe40000000000 */
[----:B------:R-:W-:-:S03]  /*0ef0*/  SEL R11, R11, RZ, P1 ;  /* 0x000000ff0b0b7207 */ /* 0x000fc60000800000 */
[----:B------:R-:W-:Y:S01]  /*0f00*/  IMAD R36, R36, UR44, RZ ;  /* 0x0000002c24247c24 */ /* 0x000fe2000f8e02ff */
[----:B------:R-:W-:-:S03]  /*0f10*/  SHF.R.S64 R6, RZ, 0x1e, R22 ;  /* 0x0000001eff067819 */ /* 0x000fc60000001016 */
[----:B------:R-:W-:Y:S02]  /*0f20*/  IMAD R11, R11, UR45, R36 ;  /* 0x0000002d0b0b7c24 */ /* 0x000fe4000f8e0224 */
[----:B------:R-:W-:Y:S01]  /*0f30*/  @!P4 IADD3 R7, PT, PT, R7, -UR7, RZ ;  /* 0x800000070707cc10 */ /* 0x000fe2000fffe0ff */
[----:B------:R-:W-:-:S03]  /*0f40*/  IMAD.MOV.U32 R36, RZ, RZ, R31 ;  /* 0x000000ffff247224 */ /* 0x000fc600078e001f */
[----:B------:R-:W-:Y:S02]  /*0f50*/  ISETP.GE.U32.AND P2, PT, R7, UR7, PT ;  /* 0x0000000707007c0c */ /* 0x000fe4000bf46070 */
[----:B------:R-:W-:Y:S02]  /*0f60*/  @!P6 IADD3 R36, PT, PT, -R36, RZ, RZ ;  /* 0x000000ff2424e210 */ /* 0x000fe40007ffe1ff */
[----:B------:R-:W-:Y:S02]  /*0f70*/  IADD3 R6, P6, PT, R6, UR36, RZ ;  /* 0x0000002406067c10 */ /* 0x000fe4000ffde0ff */
[----:B------:R-:W-:Y:S02]  /*0f80*/  P2R R31, PR, RZ, 0x4 ;  /* 0x00000004ff1f7803 */ /* 0x000fe40000000000 */
[----:B------:R-:W-:Y:S02]  /*0f90*/  LEA.HI.X.SX32 R7, R22, UR37, 0x2, P6 ;  /* 0x0000002516077c11 */ /* 0x000fe4000b0f16ff */
[----:B------:R-:W-:-:S02]  /*0fa0*/  ISETP.NE.AND P6, PT, R31, RZ, PT ;  /* 0x000000ff1f00720c */ /* 0x000fc40003fc5270 */
[----:B------:R-:W-:Y:S02]  /*0fb0*/  SEL R31, R16, RZ, P0 ;  /* 0x000000ff101f7207 */ /* 0x000fe40000000000 */
[----:B------:R-:W-:Y:S01]  /*0fc0*/  ISETP.NE.AND P2, PT, RZ, UR49, PT ;  /* 0x00000031ff007c0c */ /* 0x000fe2000bf45270 */
[----:B------:R0:W3:Y:S01]  /*0fd0*/  LDG.E R16, desc[UR8][R6.64] ;  /* 0x0000000806107981 */ /* 0x0000e2000c1e1900 */
[----:B------:R-:W-:Y:S01]  /*0fe0*/  SEL R18, R18, RZ, P1 ;  /* 0x000000ff12127207 */ /* 0x000fe20000800000 */
[----:B------:R-:W-:Y:S01]  /*0ff0*/  IMAD R31, R31, UR44, RZ ;  /* 0x0000002c1f1f7c24 */ /* 0x000fe2000f8e02ff */
[----:B------:R-:W-:-:S03]  /*1000*/  SEL R32, R23, R32, !P2 ;  /* 0x0000002017207207 */ /* 0x000fc60005000000 */
[----:B------:R-:W-:Y:S02]  /*1010*/  IMAD R18, R18, UR45, R31 ;  /* 0x0000002d12127c24 */ /* 0x000fe4000f8e021f */
[----:B------:R-:W-:Y:S01]  /*1020*/  IMAD.MOV R31, RZ, RZ, -R32 ;  /* 0x000000ffff1f7224 */ /* 0x000fe200078e0a20 */
[----:B------:R-:W-:-:S03]  /*1030*/  SEL R36, R23, R36, !P2 ;  /* 0x0000002417247207 */ /* 0x000fc60005000000 */
[----:B------:R-:W-:Y:S02]  /*1040*/  IMAD R10, R31, UR49, R10 ;  /* 0x000000311f0a7c24 */ /* 0x000fe4000f8e020a */
[----:B------:R1:W2:Y:S01]  /*1050*/  LDG.E.U8 R31, desc[UR8][R4.64] ;  /* 0x00000008041f7981 */ /* 0x0002a2000c1e1100 */
[C---:B------:R-:W-:Y:S02]  /*1060*/  IADD3 R38, PT, PT, -R36.reuse, RZ, RZ ;  /* 0x000000ff24267210 */ /* 0x040fe40007ffe1ff */
[----:B------:R-:W-:-:S03]  /*1070*/  SEL R36, R36, RZ, P0 ;  /* 0x000000ff24247207 */ /* 0x000fc60000000000 */
[----:B------:R-:W-:Y:S01]  /*1080*/  IMAD R21, R38, UR49, R21 ;  /* 0x0000003126157c24 */ /* 0x000fe2000f8e0215 */
[----:B0-----:R-:W-:Y:S02]  /*1090*/  SEL R7, R10, RZ, P1 ;  /* 0x000000ff0a077207 */ /* 0x001fe40000800000 */
[----:B------:R-:W-:Y:S02]  /*10a0*/  LOP3.LUT R10, R19, UR49, RZ, 0x3c, !PT ;  /* 0x00000031130a7c12 */ /* 0x000fe4000f8e3cff */
[----:B------:R-:W-:Y:S01]  /*10b0*/  SEL R6, R21, RZ, P1 ;  /* 0x000000ff15067207 */ /* 0x000fe20000800000 */
[----:B------:R-:W-:Y:S02]  /*10c0*/  IMAD R21, R36, UR44, RZ ;  /* 0x0000002c24157c24 */ /* 0x000fe4000f8e02ff */
[----:B------:R-:W-:Y:S01]  /*10d0*/  @!P5 VIADD R24, R24, 0x1 ;  /* 0x000000011818d836 */ /* 0x000fe20000000000 */
[----:B------:R-:W-:Y:S01]  /*10e0*/  ISETP.GE.AND P5, PT, R10, RZ, PT ;  /* 0x000000ff0a00720c */ /* 0x000fe20003fa6270 */
[----:B------:R-:W-:Y:S01]  /*10f0*/  IMAD R6, R6, UR45, R21 ;  /* 0x0000002d06067c24 */ /* 0x000fe2000f8e0215 */
[----:B------:R-:W-:-:S02]  /*1100*/  IADD3 R21, PT, PT, R20, 0x120, RZ ;  /* 0x0000012014157810 */ /* 0x000fc40007ffe0ff */
[----:B------:R-:W-:Y:S02]  /*1110*/  SEL R32, R32, RZ, P0 ;  /* 0x000000ff20207207 */ /* 0x000fe40000000000 */
[----:B------:R-:W-:Y:S02]  /*1120*/  IABS R36, R21 ;  /* 0x0000001500247213 */ /* 0x000fe40000000000 */
[----:B------:R-:W-:Y:S01]  /*1130*/  @P3 IADD3 R24, PT, PT, R24, 0x1, RZ ;  /* 0x0000000118183810 */ /* 0x000fe20007ffe0ff */
[----:B------:R-:W-:-:S03]  /*1140*/  IMAD R32, R32, UR44, RZ ;  /* 0x0000002c20207c24 */ /* 0x000fc6000f8e02ff */
[----:B------:R-:W-:Y:S01]  /*1150*/  MOV R10, R24 ;  /* 0x00000018000a7202 */ /* 0x000fe20000000f00 */
[----:B------:R-:W-:-:S04]  /*1160*/  IMAD.HI.U32 R24, R36, UR5, RZ ;  /* 0x0000000524187c27 */ /* 0x000fc8000f8e00ff */
[----:B------:R-:W-:Y:S01]  /*1170*/  IMAD R7, R7, UR45, R32 ;  /* 0x0000002d07077c24 */ /* 0x000fe2000f8e0220 */
[----:B------:R-:W-:Y:S01]  /*1180*/  LOP3.LUT R32, R22, UR49, RZ, 0x3c, !PT ;  /* 0x0000003116207c12 */ /* 0x000fe2000f8e3cff */
[----:B------:R-:W-:Y:S01]  /*1190*/  @!P5 IMAD.MOV R10, RZ, RZ, -R10 ;  /* 0x000000ffff0ad224 */ /* 0x000fe200078e0a0a */
[----:B------:R-:W-:Y:S02]  /*11a0*/  IADD3 R39, PT, PT, -R24, RZ, RZ ;  /* 0x000000ff18277210 */ /* 0x000fe40007ffe1ff */
[----:B-1----:R-:W-:Y:S02]  /*11b0*/  IADD3 R4, P5, PT, R11, UR38, RZ ;  /* 0x000000260b047c10 */ /* 0x002fe4000ffbe0ff */
[----:B------:R-:W-:Y:S01]  /*11c0*/  ISETP.GE.AND P3, PT, R32, RZ, PT ;  /* 0x000000ff2000720c */ /* 0x000fe20003f66270 */
[----:B------:R-:W-:Y:S01]  /*11d0*/  IMAD R36, R39, UR7, R36 ;  /* 0x0000000727247c24 */ /* 0x000fe2000f8e0224 */
[----:B------:R-:W-:Y:S02]  /*11e0*/  LEA.HI.X.SX32 R5, R11, UR39, 0x1, P5 ;  /* 0x000000270b057c11 */ /* 0x000fe4000a8f0eff */
[----:B------:R-:W-:-:S04]  /*11f0*/  IADD3 R32, P5, PT, R33, UR38, RZ ;  /* 0x0000002621207c10 */ /* 0x000fc8000ffbe0ff */
[----:B------:R-:W-:Y:S02]  /*1200*/  LEA.HI.X.SX32 R33, R33, UR39, 0x1, P5 ;  /* 0x0000002721217c11 */ /* 0x000fe4000a8f0eff */
[----:B------:R-:W-:Y:S02]  /*1210*/  ISETP.LT.U32.AND P5, PT, R36, UR7, PT ;  /* 0x0000000724007c0c */ /* 0x000fe4000bfa1070 */
[----:B------:R-:W-:Y:S01]  /*1220*/  SEL R35, R23, R10, !P2 ;  /* 0x0000000a17237207 */ /* 0x000fe20005000000 */
[----:B------:R-:W4:Y:S01]  /*1230*/  LDG.E.U8 R32, desc[UR10][R32.64] ;  /* 0x0000000a20207981 */ /* 0x000f22000c1e1100 */
[----:B------:R-:W-:Y:S02]  /*1240*/  @!P4 VIADD R34, R34, 0x1 ;  /* 0x000000012222c836 */ /* 0x000fe40000000000 */
[C---:B------:R-:W-:Y:S02]  /*1250*/  IADD3 R10, PT, PT, -R35.reuse, RZ, RZ ;  /* 0x000000ff230a7210 */ /* 0x040fe40007ffe1ff */
[----:B------:R-:W-:-:S05]  /*1260*/  SEL R35, R35, RZ, P0 ;  /* 0x000000ff23237207 */ /* 0x000fca0000000000 */
[----:B------:R-:W-:Y:S01]  /*1270*/  @!P5 IADD3 R36, PT, PT, R36, -UR7, RZ ;  /* 0x800000072424dc10 */ /* 0x000fe2000fffe0ff */
[----:B------:R-:W-:Y:S01]  /*1280*/  IMAD R19, R10, UR49, R19 ;  /* 0x000000310a137c24 */ /* 0x000fe2000f8e0213 */
[----:B------:R-:W-:Y:S01]  /*1290*/  @P6 IADD3 R34, PT, PT, R34, 0x1, RZ ;  /* 0x0000000122226810 */ /* 0x000fe20007ffe0ff */
[----:B------:R-:W-:Y:S01]  /*12a0*/  IMAD R2, R35, UR44, RZ ;  /* 0x0000002c23027c24 */ /* 0x000fe2000f8e02ff */
[----:B------:R-:W-:Y:S01]  /*12b0*/  ISETP.GE.U32.AND P2, PT, R36, UR7, PT ;  /* 0x0000000724007c0c */ /* 0x000fe2000bf46070 */
[----:B------:R-:W-:Y:S01]  /*12c0*/  VIADD R35, R20, 0x140 ;  /* 0x0000014014237836 */ /* 0x000fe20000000000 */
[----:B------:R-:W-:Y:S01]  /*12d0*/  SEL R19, R19, RZ, P1 ;  /* 0x000000ff13137207 */ /* 0x000fe20000800000 */
[----:B------:R0:W3:Y:S01]  /*12e0*/  LDG.E.U8 R36, desc[UR8][R4.64] ;  /* 0x0000000804247981 */ /* 0x0000e2000c1e1100 */
[----:B------:R-:W-:Y:S02]  /*12f0*/  P2R R38, PR, RZ, 0x4 ;  /* 0x00000004ff267803 */ /* 0x000fe40000000000 */
[----:B------:R-:W-:-:S02]  /*1300*/  ISETP.NE.AND P2, PT, RZ, UR49, PT ;  /* 0x00000031ff007c0c */ /* 0x000fc4000bf45270 */
[----:B------:R-:W-:Y:S02]  /*1310*/  @!P3 IADD3 R34, PT, PT, -R34, RZ, RZ ;  /* 0x000000ff2222b210 */ /* 0x000fe40007ffe1ff */
[----:B------:R-:W-:Y:S01]  /*1320*/  IABS R39, R35 ;  /* 0x0000002300277213 */ /* 0x000fe20000000000 */
[----:B------:R-:W-:Y:S01]  /*1330*/  IMAD R19, R19, UR45, R2 ;  /* 0x0000002d13137c24 */ /* 0x000fe2000f8e0202 */
[----:B------:R-:W-:Y:S02]  /*1340*/  SEL R34, R23, R34, !P2 ;  /* 0x0000002217227207 */ /* 0x000fe40005000000 */
[----:B------:R-:W-:Y:S01]  /*1350*/  LOP3.LUT R2, R21, UR49, RZ, 0x3c, !PT ;  /* 0x0000003115027c12 */ /* 0x000fe2000f8e3cff */
[----:B0-----:R-:W-:Y:S01]  /*1360*/  IMAD.HI.U32 R4, R39, UR5, RZ ;  /* 0x0000000527047c27 */ /* 0x001fe2000f8e00ff */
[----:B------:R-:W-:Y:S02]  /*1370*/  IADD3 R3, PT, PT, -R34, RZ, RZ ;  /* 0x000000ff22037210 */ /* 0x000fe40007ffe1ff */
[----:B------:R-:W-:Y:S01]  /*1380*/  ISETP.GE.AND P3, PT, R2, RZ, PT ;  /* 0x000000ff0200720c */ /* 0x000fe20003f66270 */
[----:B------:R-:W-:Y:S01]  /*1390*/  IMAD.MOV R2, RZ, RZ, -R4 ;  /* 0x000000ffff027224 */ /* 0x000fe200078e0a04 */
[----:B------:R-:W-:Y:S01]  /*13a0*/  SHF.R.S64 R10, RZ, 0x1e, R21 ;  /* 0x0000001eff0a7819 */ /* 0x000fe20000001015 */
[----:B------:R-:W-:-:S02]  /*13b0*/  IMAD R22, R3, UR49, R22 ;  /* 0x0000003103167c24 */ /* 0x000fc4000f8e0216 */
[----:B------:R-:W-:Y:S01]  /*13c0*/  IMAD R3, R2, UR7, R39 ;  /* 0x0000000702037c24 */ /* 0x000fe2000f8e0227 */
[----:B------:R-:W-:-:S04]  /*13d0*/  IADD3 R10, P4, PT, R10, UR36, RZ ;  /* 0x000000240a0a7c10 */ /* 0x000fc8000ff9e0ff */
[----:B------:R-:W-:Y:S02]  /*13e0*/  LEA.HI.X.SX32 R11, R21, UR37, 0x2, P4 ;  /* 0x00000025150b7c11 */ /* 0x000fe4000a0f16ff */
[----:B------:R-:W-:Y:S02]  /*13f0*/  ISETP.LT.U32.AND P4, PT, R3, UR7, PT ;  /* 0x0000000703007c0c */ /* 0x000fe4000bf81070 */
[----:B------:R-:W-:Y:S01]  /*1400*/  SHF.R.S64 R2, RZ, 0x1e, R35 ;  /* 0x0000001eff027819 */ /* 0x000fe20000001023 */
[----:B------:R-:W3:Y:S01]  /*1410*/  LDG.E R10, desc[UR12][R10.64] ;  /* 0x0000000c0a0a7981 */ /* 0x000ee2000c1e1900 */
[----:B------:R-:W-:Y:S02]  /*1420*/  @!P5 IADD3 R24, PT, PT, R24, 0x1, RZ ;  /* 0x000000011818d810 */ /* 0x000fe40007ffe0ff */
[----:B------:R-:W-:-:S07]  /*1430*/  IADD3 R2, P5, PT, R2, UR36, RZ ;  /* 0x0000002402027c10 */ /* 0x000fce000ffbe0ff */
[----:B------:R-:W-:Y:S02]  /*1440*/  @!P4 IADD3 R3, PT, PT, R3, -UR7, RZ ;  /* 0x800000070303cc10 */ /* 0x000fe4000fffe0ff */
[----:B------:R-:W-:Y:S02]  /*1450*/  SEL R34, R34, RZ, P0 ;  /* 0x000000ff22227207 */ /* 0x000fe40000000000 */
[----:B------:R-:W-:Y:S02]  /*1460*/  ISETP.GE.U32.AND P6, PT, R3, UR7, PT ;  /* 0x0000000703007c0c */ /* 0x000fe4000bfc6070 */
[C---:B------:R-:W-:Y:S02]  /*1470*/  LEA.HI.X.SX32 R3, R35.reuse, UR37, 0x2, P5 ;  /* 0x0000002523037c11 */ /* 0x040fe4000a8f16ff */
[----:B------:R-:W-:Y:S01]  /*1480*/  ISETP.NE.AND P5, PT, R38, RZ, PT ;  /* 0x000000ff2600720c */ /* 0x000fe20003fa5270 */
[----:B------:R-:W-:Y:S01]  /*1490*/  IMAD R5, R34, UR44, RZ ;  /* 0x0000002c22057c24 */ /* 0x000fe2000f8e02ff */
[----:B------:R-:W-:Y:S01]  /*14a0*/  SEL R22, R22, RZ, P1 ;  /* 0x000000ff16167207 */ /* 0x000fe20000800000 */
[----:B------:R0:W3:Y:S04]  /*14b0*/  LDG.E R11, desc[UR8][R2.64] ;  /* 0x00000008020b7981 */ /* 0x0000e8000c1e1900 */
[----:B------:R-:W-:Y:S01]  /*14c0*/  IMAD R22, R22, UR45, R5 ;  /* 0x0000002d16167c24 */ /* 0x000fe2000f8e0205 */
[----:B------:R-:W-:-:S05]  /*14d0*/  LOP3.LUT R5, R35, UR49, RZ, 0x3c, !PT ;  /* 0x0000003123057c12 */ /* 0x000fca000f8e3cff */
[----:B------:R-:W-:Y:S01]  /*14e0*/  @P5 VIADD R24, R24, 0x1 ;  /* 0x0000000118185836 */ /* 0x000fe20000000000 */
[----:B------:R-:W-:Y:S02]  /*14f0*/  ISETP.GE.AND P5, PT, R5, RZ, PT ;  /* 0x000000ff0500720c */ /* 0x000fe40003fa6270 */
[----:B------:R-:W-:Y:S01]  /*1500*/  @!P4 IADD3 R4, PT, PT, R4, 0x1, RZ ;  /* 0x000000010404c810 */ /* 0x000fe20007ffe0ff */
[----:B------:R-:W-:-:S03]  /*1510*/  @!P3 IMAD.MOV R24, RZ, RZ, -R24 ;  /* 0x000000ffff18b224 */ /* 0x000fc600078e0a18 */
[----:B------:R-:W-:Y:S02]  /*1520*/  @P6 IADD3 R4, PT, PT, R4, 0x1, RZ ;  /* 0x0000000104046810 */ /* 0x000fe40007ffe0ff */
[----:B------:R-:W-:-:S05]  /*1530*/  SEL R24, R23, R24, !P2 ;  /* 0x0000001817187207 */ /* 0x000fca0005000000 */
[----:B------:R-:W-:Y:S02]  /*1540*/  @!P5 IADD3 R4, PT, PT, -R4, RZ, RZ ;  /* 0x000000ff0404d210 */ /* 0x000fe40007ffe1ff */
[----:B0-----:R-:W-:Y:S02]  /*1550*/  IADD3 R2, PT, PT, -R24, RZ, RZ ;  /* 0x000000ff18027210 */ /* 0x001fe40007ffe1ff */
[----:B------:R-:W-:-:S03]  /*1560*/  SEL R4, R23, R4, !P2 ;  /* 0x0000000417047207 */ /* 0x000fc60005000000 */
[----:B------:R-:W-:Y:S02]  /*1570*/  IMAD R21, R2, UR49, R21 ;  /* 0x0000003102157c24 */ /* 0x000fe4000f8e0215 */
[----:B------:R-:W-:-:S04]  /*1580*/  IMAD.MOV R2, RZ, RZ, -R4 ;  /* 0x000000ffff027224 */ /* 0x000fc800078e0a04 */
[----:B------:R-:W-:Y:S01]  /*1590*/  IMAD R35, R2, UR49, R35 ;  /* 0x0000003102237c24 */ /* 0x000fe2000f8e0223 */
[----:B------:R-:W-:-:S04]  /*15a0*/  IADD3 R2, P3, PT, R18, UR38, RZ ;  /* 0x0000002612027c10 */ /* 0x000fc8000ff7e0ff */
[----:B------:R-:W-:-:S05]  /*15b0*/  LEA.HI.X.SX32 R3, R18, UR39, 0x1, P3 ;  /* 0x0000002712037c11 */ /* 0x000fca00098f0eff */
[----:B------:R0:W3:Y:S01]  /*15c0*/  LDG.E.U8 R33, desc[UR8][R2.64] ;  /* 0x0000000802217981 */ /* 0x0000e2000c1e1100 */
[----:B------:R-:W-:Y:S02]  /*15d0*/  SEL R24, R24, RZ, P0 ;  /* 0x000000ff18187207 */ /* 0x000fe40000000000 */
[----:B------:R-:W-:Y:S02]  /*15e0*/  SEL R4, R4, RZ, P0 ;  /* 0x000000ff04047207 */ /* 0x000fe40000000000 */
[----:B------:R-:W-:Y:S01]  /*15f0*/  SEL R21, R21, RZ, P1 ;  /* 0x000000ff15157207 */ /* 0x000fe20000800000 */
[----:B------:R-:W-:Y:S01]  /*1600*/  IMAD R24, R24, UR44, RZ ;  /* 0x0000002c18187c24 */ /* 0x000fe2000f8e02ff */
[----:B------:R-:W-:Y:S01]  /*1610*/  SEL R35, R35, RZ, P1 ;  /* 0x000000ff23237207 */ /* 0x000fe20000800000 */
[----:B------:R-:W-:Y:S02]  /*1620*/  IMAD R4, R4, UR44, RZ ;  /* 0x0000002c04047c24 */ /* 0x000fe4000f8e02ff */
[----:B------:R-:W-:Y:S01]  /*1630*/  IMAD R21, R21, UR45, R24 ;  /* 0x0000002d15157c24 */ /* 0x000fe2000f8e0218 */
[----:B------:R-:W-:Y:S01]  /*1640*/  IADD3 R18, P4, PT, R19, UR38, RZ ;  /* 0x0000002613127c10 */ /* 0x000fe2000ff9e0ff */
[----:B------:R-:W-:Y:S01]  /*1650*/  IMAD R24, R35, UR45, R4 ;  /* 0x0000002d23187c24 */ /* 0x000fe2000f8e0204 */
[----:B------:R-:W-:-:S02]  /*1660*/  IADD3 R4, P3, PT, R7, UR38, RZ ;  /* 0x0000002607047c10 */ /* 0x000fc4000ff7e0ff */
[----:B------:R-:W-:Y:S02]  /*1670*/  LEA.HI.X.SX32 R19, R19, UR39, 0x1, P4 ;  /* 0x0000002713137c11 */ /* 0x000fe4000a0f0eff */
[----:B------:R-:W-:Y:S02]  /*1680*/  LEA.HI.X.SX32 R5, R7, UR39, 0x1, P3 ;  /* 0x0000002707057c11 */ /* 0x000fe400098f0eff */
[----:B------:R-:W-:Y:S01]  /*1690*/  IADD3 R42, P3, PT, R6, UR38, RZ ;  /* 0x00000026062a7c10 */ /* 0x000fe2000ff7e0ff */
[----:B------:R1:W3:Y:S01]  /*16a0*/  LDG.E.U8 R34, desc[UR12][R18.64] ;  /* 0x0000000c12227981 */ /* 0x0002e2000c1e1100 */
[----:B------:R-:W-:Y:S02]  /*16b0*/  IADD3 R39, PT, PT, R20, 0x160, RZ ;  /* 0x0000016014277810 */ /* 0x000fe40007ffe0ff */
[----:B------:R-:W-:Y:S01]  /*16c0*/  LEA.HI.X.SX32 R43, R6, UR39, 0x1, P3 ;  /* 0x00000027062b7c11 */ /* 0x000fe200098f0eff */
[----:B------:R5:W3:Y:S01]  /*16d0*/  LDG.E.U8 R41, desc[UR10][R4.64] ;  /* 0x0000000a04297981 */ /* 0x000ae2000c1e1100 */
[----:B------:R-:W-:-:S02]  /*16e0*/  IADD3 R6, P3, PT, R22, UR38, RZ ;  /* 0x0000002616067c10 */ /* 0x000fc4000ff7e0ff */
[----:B0-----:R-:W-:Y:S01]  /*16f0*/  IADD3 R2, P4, PT, R21, UR38, RZ ;  /* 0x0000002615027c10 */ /* 0x001fe2000ff9e0ff */
[----:B------:R-:W3:Y:S01]  /*1700*/  LDG.E.U8 R42, desc[UR8][R42.64] ;  /* 0x000000082a2a7981 */ /* 0x000ee2000c1e1100 */
[----:B-1----:R-:W-:Y:S02]  /*1710*/  IABS R19, R39 ;  /* 0x0000002700137213 */ /* 0x002fe40000000000 */
[----:B------:R-:W-:Y:S02]  /*1720*/  LEA.HI.X.SX32 R7, R22, UR39, 0x1, P3 ;  /* 0x0000002716077c11 */ /* 0x000fe400098f0eff */
[C---:B-----5:R-:W-:Y:S01]  /*1730*/  IADD3 R4, P3, PT, R24.reuse, UR38, RZ ;  /* 0x0000002618047c10 */ /* 0x060fe2000ff7e0ff */
[----:B------:R-:W-:Y:S02]  /*1740*/  IMAD.HI.U32 R18, R19, UR5, RZ ;  /* 0x0000000513127c27 */ /* 0x000fe4000f8e00ff */
[----:B------:R0:W5:Y:S01]  /*1750*/  LDG.E.U8 R35, desc[UR8][R6.64] ;  /* 0x0000000806237981 */ /* 0x000162000c1e1100 */
[----:B------:R-:W-:-:S02]  /*1760*/  LEA.HI.X.SX32 R5, R24, UR39, 0x1, P3 ;  /* 0x0000002718057c11 */ /* 0x000fc400098f0eff */
[----:B------:R-:W-:Y:S02]  /*1770*/  IADD3 R24, PT, PT, -R18, RZ, RZ ;  /* 0x000000ff12187210 */ /* 0x000fe40007ffe1ff */
[----:B------:R-:W-:Y:S01]  /*1780*/  LEA.HI.X.SX32 R3, R21, UR39, 0x1, P4 ;  /* 0x0000002715037c11 */ /* 0x000fe2000a0f0eff */
[----:B------:R-:W5:Y:S02]  /*1790*/  LDG.E.U8 R22, desc[UR8][R4.64] ;  /* 0x0000000804167981 */ /* 0x000f64000c1e1100 */
[----:B0-----:R-:W-:Y:S02]  /*17a0*/  IMAD R6, R24, UR7, R19 ;  /* 0x0000000718067c24 */ /* 0x001fe4000f8e0213 */
[----:B------:R0:W5:Y:S03]  /*17b0*/  LDG.E.U8 R21, desc[UR10][R2.64] ;  /* 0x0000000a02157981 */ /* 0x000166000c1e1100 */
[----:B------:R-:W-:-:S02]  /*17c0*/  ISETP.LT.U32.AND P4, PT, R6, UR7, PT ;  /* 0x0000000706007c0c */ /* 0x000fc4000bf81070 */
[----:B0-----:R-:W-:-:S11]  /*17d0*/  LOP3.LUT R2, R39, UR49, RZ, 0x3c, !PT ;  /* 0x0000003127027c12 */ /* 0x001fd6000f8e3cff */
[----:B------:R-:W-:-:S05]  /*17e0*/  @!P4 VIADD R6, R6, -UR7 ;  /* 0x800000070606cc36 */ /* 0x000fca0008000000 */
[----:B------:R-:W-:Y:S02]  /*17f0*/  ISETP.GE.U32.AND P3, PT, R6, UR7, PT ;  /* 0x0000000706007c0c */ /* 0x000fe4000bf66070 */
[----:B------:R-:W-:Y:S02]  /*1800*/  ISETP.GE.AND P5, PT, R2, RZ, PT ;  /* 0x000000ff0200720c */ /* 0x000fe40003fa6270 */
[----:B------:R-:W-:-:S09]  /*1810*/  @!P4 IADD3 R18, PT, PT, R18, 0x1, RZ ;  /* 0x000000011212c810 */ /* 0x000fd20007ffe0ff */
[----:B------:R-:W-:-:S05]  /*1820*/  @P3 IADD3 R18, PT, PT, R18, 0x1, RZ ;  /* 0x0000000112123810 */ /* 0x000fca0007ffe0ff */
[----:B------:R-:W-:Y:S01]  /*1830*/  @!P5 IMAD.MOV R18, RZ, RZ, -R18 ;  /* 0x000000ffff12d224 */ /* 0x000fe200078e0a12 */
[----:B------:R-:W-:-:S04]  /*1840*/  IADD3 R40, PT, PT, R20, 0x180, RZ ;  /* 0x0000018014287810 */ /* 0x000fc80007ffe0ff */
[----:B------:R-:W-:-:S04]  /*1850*/  SEL R18, R23, R18, !P2 ;  /* 0x0000001217127207 */ /* 0x000fc80005000000 */
[C---:B------:R-:W-:Y:S02]  /*1860*/  IADD3 R2, PT, PT, -R18.reuse, RZ, RZ ;  /* 0x000000ff12027210 */ /* 0x040fe40007ffe1ff */
[----:B------:R-:W-:Y:S02]  /*1870*/  SEL R18, R18, RZ, P0 ;  /* 0x000000ff12127207 */ /* 0x000fe40000000000 */
[----:B------:R-:W-:-:S03]  /*1880*/  IABS R5, R40 ;  /* 0x0000002800057213 */ /* 0x000fc60000000000 */
[----:B------:R-:W-:Y:S01]  /*1890*/  IMAD R3, R18, UR44, RZ ;  /* 0x0000002c12037c24 */ /* 0x000fe2000f8e02ff */
[----:B------:R-:W-:Y:S01]  /*18a0*/  SHF.R.S64 R18, RZ, 0x1e, R39 ;  /* 0x0000001eff127819 */ /* 0x000fe20000001027 */
[----:B------:R-:W-:-:S03]  /*18b0*/  IMAD.HI.U32 R4, R5, UR5, RZ ;  /* 0x0000000505047c27 */ /* 0x000fc6000f8e00ff */
[----:B------:R-:W-:Y:S01]  /*18c0*/  IADD3 R18, P3, PT, R18, UR36, RZ ;  /* 0x0000002412127c10 */ /* 0x000fe2000ff7e0ff */
[----:B------:R-:W-:Y:S02]  /*18d0*/  IMAD.MOV R6, RZ, RZ, -R4 ;  /* 0x000000ffff067224 */ /* 0x000fe400078e0a04 */
[----:B------:R-:W-:Y:S01]  /*18e0*/  IMAD R2, R2, UR49, R39 ;  /* 0x0000003102027c24 */ /* 0x000fe2000f8e0227 */
[----:B------:R-:W-:Y:S01]  /*18f0*/  LEA.HI.X.SX32 R19, R39, UR37, 0x2, P3 ;  /* 0x0000002527137c11 */ /* 0x000fe200098f16ff */
[----:B------:R-:W-:Y:S01]  /*1900*/  IMAD R5, R6, UR7, R5 ;  /* 0x0000000706057c24 */ /* 0x000fe2000f8e0205 */
[----:B------:R-:W-:Y:S01]  /*1910*/  ISETP.NE.AND P3, PT, R37, RZ, PT ;  /* 0x000000ff2500720c */ /* 0x000fe20003f65270 */
[----:B------:R-:W0:Y:S01]  /*1920*/  LDC.64 R6, c[0x0][0x3d0] ;  /* 0x0000f400ff067b82 */ /* 0x000e220000000a00 */
[----:B------:R-:W-:Y:S01]  /*1930*/  SEL R2, R2, RZ, P1 ;  /* 0x000000ff02027207 */ /* 0x000fe20000800000 */
[----:B------:R-:W5:Y:S01]  /*1940*/  LDG.E R18, desc[UR8][R18.64] ;  /* 0x0000000812127981 */ /* 0x000f62000c1e1900 */
[----:B------:R-:W-:-:S02]  /*1950*/  P2R R38, PR, RZ, 0x8 ;  /* 0x00000008ff267803 */ /* 0x000fc40000000000 */
[----:B------:R-:W-:Y:S01]  /*1960*/  ISETP.LT.U32.AND P3, PT, R5, UR7, PT ;  /* 0x0000000705007c0c */ /* 0x000fe2000bf61070 */
[----:B------:R-:W-:-:S05]  /*1970*/  IMAD R3, R2, UR45, R3 ;  /* 0x0000002d02037c24 */ /* 0x000fca000f8e0203 */
[----:B------:R-:W-:-:S04]  /*1980*/  IADD3 R2, P4, PT, R3, UR38, RZ ;  /* 0x0000002603027c10 */ /* 0x000fc8000ff9e0ff */
[----:B------:R-:W-:Y:S02]  /*1990*/  LEA.HI.X.SX32 R3, R3, UR39, 0x1, P4 ;  /* 0x0000002703037c11 */ /* 0x000fe4000a0f0eff */
[----:B--2---:R-:W-:Y:S02]  /*19a0*/  ISETP.NE.AND P4, PT, R31, RZ, PT ;  /* 0x000000ff1f00720c */ /* 0x004fe40003f85270 */
[----:B------:R-:W-:Y:S01]  /*19b0*/  @!P3 IADD3 R5, PT, PT, R5, -UR7, RZ ;  /* 0x800000070505bc10 */ /* 0x000fe2000fffe0ff */
[----:B------:R1:W2:Y:S01]  /*19c0*/  LDG.E.U8 R24, desc[UR10][R2.64] ;  /* 0x0000000a02187981 */ /* 0x0002a2000c1e1100 */
[----:B------:R-:W-:Y:S02]  /*19d0*/  P2R R37, PR, RZ, 0x10 ;  /* 0x00000010ff257803 */ /* 0x000fe40000000000 */
[----:B------:R-:W-:Y:S02]  /*19e0*/  ISETP.GE.U32.AND P4, PT, R5, UR7, PT ;  /* 0x0000000705007c0c */ /* 0x000fe4000bf86070 */
[----:B------:R-:W-:-:S02]  /*19f0*/  @!P3 IADD3 R4, PT, PT, R4, 0x1, RZ ;  /* 0x000000010404b810 */ /* 0x000fc40007ffe0ff */
[----:B-1----:R-:W-:-:S04]  /*1a00*/  LOP3.LUT R2, R40, UR49, RZ, 0x3c, !PT ;  /* 0x0000003128027c12 */ /* 0x002fc8000f8e3cff */
[----:B------:R-:W-:-:S05]  /*1a10*/  ISETP.GE.AND P3, PT, R2, RZ, PT ;  /* 0x000000ff0200720c */ /* 0x000fca0003f66270 */
[----:B------:R-:W-:-:S05]  /*1a20*/  @P4 VIADD R4, R4, 0x1 ;  /* 0x0000000104044836 */ /* 0x000fca0000000000 */
[----:B------:R-:W-:-:S04]  /*1a30*/  MOV R2, R4 ;  /* 0x0000000400027202 */ /* 0x000fc80000000f00 */
[----:B------:R-:W-:-:S04]  /*1a40*/  @!P3 IADD3 R2, PT, PT, -R2, RZ, RZ ;  /* 0x000000ff0202b210 */ /* 0x000fc80007ffe1ff */
[----:B------:R-:W-:-:S05]  /*1a50*/  SEL R2, R23, R2, !P2 ;  /* 0x0000000217027207 */ /* 0x000fca0005000000 */
[----:B------:R-:W-:Y:S01]  /*1a60*/  IMAD.MOV R3, RZ, RZ, -R2 ;  /* 0x000000ffff037224 */ /* 0x000fe200078e0a02 */
[----:B------:R-:W-:-:S03]  /*1a70*/  SEL R2, R2, RZ, P0 ;  /* 0x000000ff02027207 */ /* 0x000fc60000000000 */
[--C-:B------:R-:W-:Y:S01]  /*1a80*/  IMAD R3, R3, UR49, R40.reuse ;  /* 0x0000003103037c24 */ /* 0x100fe2000f8e0228 */
[----:B------:R-:W-:Y:S01]  /*1a90*/  IADD3 R19, PT, PT, R20, 0x1a0, RZ ;  /* 0x000001a014137810 */ /* 0x000fe20007ffe0ff */
[----:B------:R-:W-:Y:S01]  /*1aa0*/  IMAD R2, R2, UR44, RZ ;  /* 0x0000002c02027c24 */ /* 0x000fe2000f8e02ff */
[----:B0-----:R-:W-:Y:S02]  /*1ab0*/  R2UR UR4, R7 ;  /* 0x00000000070472ca */ /* 0x001fe400000e0000 */
[----:B------:R-:W-:Y:S02]  /*1ac0*/  SEL R3, R3, RZ, P1 ;  /* 0x000000ff03037207 */ /* 0x000fe40000800000 */
[----:B------:R-:W-:Y:S02]  /*1ad0*/  SHF.R.S64 R4, RZ, 0x1e, R40 ;  /* 0x0000001eff047819 */ /* 0x000fe40000001028 */
[----:B------:R-:W-:Y:S01]  /*1ae0*/  IABS R7, R19 ;  /* 0x0000001300077213 */ /* 0x000fe20000000000 */
[----:B------:R-:W-:Y:S01]  /*1af0*/  IMAD R3, R3, UR45, R2 ;  /* 0x0000002d03037c24 */ /* 0x000fe2000f8e0202 */
[----:B------:R-:W-:-:S03]  /*1b00*/  IADD3 R4, P3, PT, R4, UR36, RZ ;  /* 0x0000002404047c10 */ /* 0x000fc6000ff7e0ff */
        /* <DEDUP_REMOVED lines=13> */
[----:B---3--:R-:W-:Y:S01]  /*1be0*/  ISETP.NE.AND P4, PT, R36, RZ, PT ;  /* 0x000000ff2400720c */ /* 0x008fe20003f85270 */
[----:B------:R-:W-:Y:S01]  /*1bf0*/  IMAD.MOV.U32 R32, RZ, RZ, R2 ;  /* 0x000000ffff207224 */ /* 0x000fe200078e0002 */
[----:B------:R0:W3:Y:S09]  /*1c00*/  LDG.E R7, desc[UR8][R4.64] ;  /* 0x0000000804077981 */ /* 0x0000f2000c1e1900 */
[----:B------:R-:W-:-:S04]  /*1c10*/  @!P3 IADD3 R32, PT, PT, -R32, RZ, RZ ;  /* 0x000000ff2020b210 */ /* 0x000fc80007ffe1ff */
[----:B------:R-:W-:-:S04]  /*1c20*/  SEL R32, R23, R32, !P2 ;  /* 0x0000002017207207 */ /* 0x000fc80005000000 */
[C---:B------:R-:W-:Y:S02]  /*1c30*/  IADD3 R36, PT, PT, -R32.reuse, RZ, RZ ;  /* 0x000000ff20247210 */ /* 0x040fe40007ffe1ff */
        /* <DEDUP_REMOVED lines=8> */
[----:B------:R-:W-:-:S02]  /*1cc0*/  IMAD R36, R36, UR45, R43 ;  /* 0x0000002d24247c24 */ /* 0x000fc4000f8e022b */
[----:B------:R0:W4:Y:S01]  /*1cd0*/  LDG.E.U8 R31, desc[UR8][R2.64] ;  /* 0x00000008021f7981 */ /* 0x000122000c1e1100 */
[----:B------:R-:W-:-:S05]  /*1ce0*/  LEA.HI.X.SX32 R5, R19, UR37, 0x2, P3 ;  /* 0x0000002513057c11 */ /* 0x000fca00098f16ff */
[----:B------:R1:W3:Y:S01]  /*1cf0*/  LDG.E R19, desc[UR8][R4.64] ;  /* 0x0000000804137981 */ /* 0x0002e2000c1e1900 */
[----:B0-----:R-:W-:-:S04]  /*1d00*/  IADD3 R2, P3, PT, R36, UR38, RZ ;  /* 0x0000002624027c10 */ /* 0x001fc8000ff7e0ff */
[----:B------:R-:W-:Y:S01]  /*1d10*/  LEA.HI.X.SX32 R3, R36, UR39, 0x1, P3 ;  /* 0x0000002724037c11 */ /* 0x000fe200098f0eff */
[----:B------:R-:W-:-:S04]  /*1d20*/  VIADD R36, R20, 0x1c0 ;  /* 0x000001c014247836 */ /* 0x000fc80000000000 */
[----:B------:R0:W3:Y:S01]  /*1d30*/  LDG.E.U8 R32, desc[UR8][R2.64] ;  /* 0x0000000802207981 */ /* 0x0000e2000c1e1100 */
[----:B------:R-:W-:Y:S02]  /*1d40*/  IABS R43, R36 ;  /* 0x00000024002b7213 */ /* 0x000fe40000000000 */
[----:B------:R-:W-:-:S03]  /*1d50*/  ISETP.NE.AND P3, PT, R33, RZ, PT ;  /* 0x000000ff2100720c */ /* 0x000fc60003f65270 */
        /* <DEDUP_REMOVED lines=55> */
[----:B------:R0:W3:Y:S01]  /*20d0*/  LDG.E R41, desc[UR8][R2.64] ;  /* 0x0000000802297981 */ /* 0x0000e2000c1e1900 */
[----:B------:R-:W-:Y:S02]  /*20e0*/  LEA.HI.X.SX32 R5, R5, UR39, 0x1, P3 ;  /* 0x0000002705057c11 */ /* 0x000fe400098f0eff */
[----:B-----5:R-:W-:Y:S02]  /*20f0*/  ISETP.NE.AND P3, PT, R35, RZ, PT ;  /* 0x000000ff2300720c */ /* 0x020fe40003f65270 */
[----:B------:R-:W-:Y:S01]  /*2100*/  ISETP.NE.AND P4, PT, R34, RZ, PT ;  /* 0x000000ff2200720c */ /* 0x000fe20003f85270 */
        /* <DEDUP_REMOVED lines=37> */
[----:B------:R-:W-:Y:S01]  /*2360*/  ISETP.NE.AND P5, PT, R21, RZ, PT ;  /* 0x000000ff1500720c */ /* 0x000fe20003fa5270 */
[----:B------:R-:W-:Y:S01]  /*2370*/  VIADD R21, R20, 0x220 ;  /* 0x0000022014157836 */ /* 0x000fe20000000000 */
        /* <DEDUP_REMOVED lines=8> */
[----:B------:R1:W5:Y:S03]  /*2400*/  LDG.E.U8 R46, desc[UR8][R4.64] ;  /* 0x00000008042e7981 */ /* 0x000366000c1e1100 */
        /* <DEDUP_REMOVED lines=14> */
[----:B-1----:R-:W-:Y:S01]  /*24f0*/  IMAD R5, R22, UR44, RZ ;  /* 0x0000002c16057c24 */ /* 0x002fe2000f8e02ff */
[----:B------:R-:W-:Y:S02]  /*2500*/  IADD3 R22, PT, PT, R20, 0x240, RZ ;  /* 0x0000024014167810 */ /* 0x000fe40007ffe0ff */
        /* <DEDUP_REMOVED lines=30> */
[----:B------:R-:W5:Y:S01]  /*26f0*/  LDG.E R21, desc[UR8][R20.64] ;  /* 0x0000000814157981 */ /* 0x000f62000c1e1900 */
[----:B------:R-:W-:-:S02]  /*2700*/  LEA.HI.X.SX32 R23, R23, UR39, 0x1, P6 ;  /* 0x0000002717177c11 */ /* 0x000fc4000b0f0eff */
[----:B------:R-:W-:-:S04]  /*2710*/  IADD3 R4, P1, PT, R5, UR38, RZ ;  /* 0x0000002605047c10 */ /* 0x000fc8000ff3e0ff */
[----:B------:R-:W5:Y:S01]  /*2720*/  LDG.E.U8 R23, desc[UR8][R22.64] ;  /* 0x0000000816177981 */ /* 0x000f62000c1e1100 */
[----:B------:R-:W-:-:S04]  /*2730*/  LEA.HI.X.SX32 R5, R5, UR39, 0x1, P1 ;  /* 0x0000002705057c11 */ /* 0x000fc800088f0eff */
[----:B------:R-:W5:Y:S04]  /*2740*/  LDG.E R2, desc[UR6][R2.64] ;  /* 0x0000000602027981 */ /* 0x000f68000c1e1900 */
[----:B------:R0:W5:Y:S01]  /*2750*/  LDG.E.U8 R47, desc[UR6][R4.64] ;  /* 0x00000006042f7981 */ /* 0x000162000c1e1100 */
[----:B----4-:R-:W-:Y:S01]  /*2760*/  ISETP.NE.AND P1, PT, R31, RZ, PT ;  /* 0x000000ff1f00720c */ /* 0x010fe20003f25270 */
[----:B------:R-:W-:Y:S01]  /*2770*/  FMUL R31, R8, UR4 ;  /* 0x00000004081f7c20 */ /* 0x000fe20008400000 */
[----:B------:R-:W-:-:S04]  /*2780*/  FMUL R9, R9, UR4 ;  /* 0x0000000409097c20 */ /* 0x000fc80008400000 */
[----:B------:R-:W-:Y:S02]  /*2790*/  FSEL R8, R31, R6, P3 ;  /* 0x000000061f087208 */ /* 0x000fe40001800000 */
[----:B------:R-:W-:Y:S01]  /*27a0*/  ISETP.NE.AND P3, PT, R38, RZ, PT ;  /* 0x000000ff2600720c */ /* 0x000fe20003f65270 */
[----:B0-----:R-:W-:-:S03]  /*27b0*/  FMUL R5, R14, UR4 ;  /* 0x000000040e057c20 */ /* 0x001fc60008400000 */
        /* <DEDUP_REMOVED lines=9> */
[----:B--2---:R-:W-:Y:S02]  /*2850*/  ISETP.NE.AND P0, PT, R24, RZ, PT ;  /* 0x000000ff1800720c */ /* 0x004fe40003f05270 */
[----:B------:R-:W-:Y:S02]  /*2860*/  FSEL R24, R13, R6, P3 ;  /* 0x000000060d187208 */ /* 0x000fe40001800000 */
[----:B------:R-:W-:Y:S01]  /*2870*/  ISETP.NE.AND P3, PT, R35, RZ, PT ;  /* 0x000000ff2300720c */ /* 0x000fe20003f65270 */
[----:B------:R-:W-:-:S03]  /*2880*/  FMUL R13, R12, UR4 ;  /* 0x000000040c0d7c20 */ /* 0x000fc60008400000 */
[-C--:B------:R-:W-:Y:S02]  /*2890*/  FSEL R31, R15, R6.reuse, P3 ;  /* 0x000000060f1f7208 */ /* 0x080fe40001800000 */
[----:B------:R-:W-:Y:S02]  /*28a0*/  ISETP.NE.AND P3, PT, R43, RZ, PT ;  /* 0x000000ff2b00720c */ /* 0x000fe40003f65270 */
[----:B---3--:R-:W-:Y:S02]  /*28b0*/  ISETP.NE.AND P2, PT, R32, RZ, PT ;  /* 0x000000ff2000720c */ /* 0x008fe40003f45270 */
[----:B------:R-:W-:Y:S02]  /*28c0*/  FSEL R32, R13, R6, P3 ;  /* 0x000000060d207208 */ /* 0x000fe40001800000 */
[----:B------:R-:W-:-:S04]  /*28d0*/  FMNMX R13, R8, -INF , !PT ;  /* 0xff800000080d7809 */ /* 0x000fc80007800000 */
        /* <DEDUP_REMOVED lines=32> */
[----:B------:R-:W-:Y:S02]  /*2ae0*/  ISETP.NE.AND P0, PT, R42, RZ, PT ;  /* 0x000000ff2a00720c */ /* 0x000fe40003f05270 */
[----:B------:R-:W-:Y:S02]  /*2af0*/  FSEL R46, R33, R6, P6 ;  /* 0x00000006212e7208 */ /* 0x000fe40003000000 */
[----:B------:R-:W-:Y:S01]  /*2b00*/  FMNMX R15, R15, R38, !PT ;  /* 0x000000260f0f7209 */ /* 0x000fe20007800000 */
[----:B------:R-:W-:Y:S01]  /*2b10*/  FMUL R37, R37, UR4 ;  /* 0x0000000425257c20 */ /* 0x000fe20008400000 */
[----:B------:R-:W-:Y:S02]  /*2b20*/  FSEL R42, R41, R6, P0 ;  /* 0x00000006292a7208 */ /* 0x000fe40000000000 */
[----:B------:R-:W-:Y:S02]  /*2b30*/  FMNMX R15, R15, R46, !PT ;  /* 0x0000002e0f0f7209 */ /* 0x000fe40007800000 */
[----:B------:R-:W-:-:S02]  /*2b40*/  FSEL R44, R37, R6, P1 ;  /* 0x00000006252c7208 */ /* 0x000fc40000800000 */
[----:B------:R-:W-:-:S04]  /*2b50*/  FMNMX R15, R15, R42, !PT ;  /* 0x0000002a0f0f7209 */ /* 0x000fc80007800000 */
        /* <DEDUP_REMOVED lines=43> */
[----:B------:R-:W-:Y:S01]  /*2e10*/  FADD R4, R14, -12583039 ;  /* 0xcb40007f0e047421 */ /* 0x000fe20000000000 */
[--C-:B------:R-:W-:Y:S01]  /*2e20*/  FADD R13, R46, -R23.reuse ;  /* 0x800000172e0d7221 */ /* 0x100fe20000000000 */
[--C-:B------:R-:W-:Y:S01]  /*2e30*/  FADD R17, R42, -R23.reuse ;  /* 0x800000172a117221 */ /* 0x100fe20000000000 */
[--C-:B------:R-:W-:Y:S01]  /*2e40*/  FADD R15, R44, -R23.reuse ;  /* 0x800000172c0f7221 */ /* 0x100fe20000000000 */
[----:B------:R-:W-:Y:S01]  /*2e50*/  FFMA R4, R43, 1.4426950216293334961, -R4 ;  /* 0x3fb8aa3b2b047823 */ /* 0x000fe20000000804 */
[--C-:B------:R-:W-:Y:S01]  /*2e60*/  FADD R21, R40, -R23.reuse ;  /* 0x8000001728157221 */ /* 0x100fe20000000000 */
[----:B------:R-:W-:Y:S01]  /*2e70*/  FADD R23, R6, -R23 ;  /* 0x8000001706177221 */ /* 0x000fe20000000000 */
[-C--:B------:R-:W-:Y:S01]  /*2e80*/  FFMA.SAT R6, R45, R12.reuse, 0.5 ;  /* 0x3f0000002d067423 */ /* 0x080fe2000000200c */
[----:B------:R-:W-:Y:S01]  /*2e90*/  FFMA R43, R43, 1.925963033500011079e-08, R4 ;  /* 0x32a570602b2b7823 */ /* 0x000fe20000000004 */
[-C--:B------:R-:W-:Y:S01]  /*2ea0*/  FFMA.SAT R4, R41, R12.reuse, 0.5 ;  /* 0x3f00000029047423 */ /* 0x080fe2000000200c */
[-C--:B------:R-:W-:Y:S01]  /*2eb0*/  FFMA.SAT R16, R39, R12.reuse, 0.5 ;  /* 0x3f00000027107423 */ /* 0x080fe2000000200c */
[-C--:B------:R-:W-:Y:S01]  /*2ec0*/  FFMA.RM R2, R6, R11.reuse, 12582913 ;  /* 0x4b40000106027423 */ /* 0x080fe2000000400b */
[----:B------:R-:W0:Y:S01]  /*2ed0*/  MUFU.EX2 R47, R47 ;  /* 0x0000002f002f7308 */ /* 0x000e220000000800 */
[-C--:B------:R-:W-:Y:S01]  /*2ee0*/  FFMA.RM R4, R4, R11.reuse, 12582913 ;  /* 0x4b40000104047423 */ /* 0x080fe2000000400b */
[-C--:B------:R-:W-:Y:S01]  /*2ef0*/  FFMA.RM R16, R16, R11.reuse, 12582913 ;  /* 0x4b40000110107423 */ /* 0x080fe2000000400b */
[----:B------:R-:W-:Y:S01]  /*2f00*/  FADD R6, R2, -12583039 ;  /* 0xcb40007f02067421 */ /* 0x000fe20000000000 */
[-C--:B------:R-:W-:Y:S01]  /*2f10*/  FFMA.SAT R20, R33, R12.reuse, 0.5 ;  /* 0x3f00000021147423 */ /* 0x080fe2000000200c */
[----:B------:R-:W-:Y:S01]  /*2f20*/  FADD R8, R4, -12583039 ;  /* 0xcb40007f04087421 */ /* 0x000fe20000000000 */
[----:B------:R-:W-:Y:S01]  /*2f30*/  SHF.L.U32 R0, R0, 0x17, RZ ;  /* 0x0000001700007819 */ /* 0x000fe200000006ff */
[----:B------:R-:W-:Y:S01]  /*2f40*/  FFMA R6, R45, 1.4426950216293334961, -R6 ;  /* 0x3fb8aa3b2d067823 */ /* 0x000fe20000000806 */
[-C--:B------:R-:W-:Y:S01]  /*2f50*/  FFMA.RM R20, R20, R11.reuse, 12582913 ;  /* 0x4b40000114147423 */ /* 0x080fe2000000400b */
[----:B------:R-:W-:Y:S01]  /*2f60*/  FFMA R8, R41, 1.4426950216293334961, -R8 ;  /* 0x3fb8aa3b29087823 */ /* 0x000fe20000000808 */
[-C--:B------:R-:W-:Y:S01]  /*2f70*/  FFMA.SAT R22, R3, R12.reuse, 0.5 ;  /* 0x3f00000003167423 */ /* 0x080fe2000000200c */
[----:B------:R-:W-:Y:S01]  /*2f80*/  FFMA R45, R45, 1.925963033500011079e-08, R6 ;  /* 0x32a570602d2d7823 */ /* 0x000fe20000000006 */
[----:B------:R-:W-:Y:S01]  /*2f90*/  FADD R6, R16, -12583039 ;  /* 0xcb40007f10067421 */ /* 0x000fe20000000000 */
[----:B------:R-:W-:Y:S01]  /*2fa0*/  FFMA R41, R41, 1.925963033500011079e-08, R8 ;  /* 0x32a5706029297823 */ /* 0x000fe20000000008 */
[-C--:B------:R-:W-:Y:S01]  /*2fb0*/  FFMA.SAT R8, R37, R12.reuse, 0.5 ;  /* 0x3f00000025087423 */ /* 0x080fe2000000200c */
[-C--:B------:R-:W-:Y:S01]  /*2fc0*/  FFMA.RM R22, R22, R11.reuse, 12582913 ;  /* 0x4b40000116167423 */ /* 0x080fe2000000400b */
[----:B------:R-:W-:Y:S01]  /*2fd0*/  FFMA R6, R39, 1.4426950216293334961, -R6 ;  /* 0x3fb8aa3b27067823 */ /* 0x000fe20000000806 */
[----:B------:R-:W-:Y:S01]  /*2fe0*/  SHF.L.U32 R16, R16, 0x17, RZ ;  /* 0x0000001710107819 */ /* 0x000fe200000006ff */
[-C--:B------:R-:W-:Y:S01]  /*2ff0*/  FFMA.RM R8, R8, R11.reuse, 12582913 ;  /* 0x4b40000108087423 */ /* 0x080fe2000000400b */
[-C--:B------:R-:W-:Y:S01]  /*3000*/  FFMA.SAT R24, R5, R12.reuse, 0.5 ;  /* 0x3f00000005187423 */ /* 0x080fe2000000200c */
[----:B------:R-:W-:Y:S01]  /*3010*/  FFMA R39, R39, 1.925963033500011079e-08, R6 ;  /* 0x32a5706027277823 */ /* 0x000fe20000000006 */
[----:B------:R-:W-:Y:S01]  /*3020*/  FFMA.SAT R10, R35, R12, 0.5 ;  /* 0x3f000000230a7423 */ /* 0x000fe2000000200c */
[----:B------:R-:W-:Y:S01]  /*3030*/  FADD R6, R8, -12583039 ;  /* 0xcb40007f08067421 */ /* 0x000fe20000000000 */
[----:B------:R-:W-:Y:S01]  /*3040*/  FFMA.RM R24, R24, R11, 12582913 ;  /* 0x4b40000118187423 */ /* 0x000fe2000000400b */
[----:B------:R-:W-:-:S02]  /*3050*/  IMAD.SHL.U32 R8, R8, 0x800000, RZ ;  /* 0x0080000008087824 */ /* 0x000fc400078e00ff */
[----:B------:R-:W-:Y:S01]  /*3060*/  FFMA.RM R10, R10, R11, 12582913 ;  /* 0x4b4000010a0a7423 */ /* 0x000fe2000000400b */
[C---:B------:R-:W-:Y:S01]  /*3070*/  FFMA R6, R37.reuse, 1.4426950216293334961, -R6 ;  /* 0x3fb8aa3b25067823 */ /* 0x040fe20000000806 */
[----:B------:R-:W1:Y:S01]  /*3080*/  MUFU.EX2 R39, R39 ;  /* 0x0000002700277308 */ /* 0x000e620000000800 */
[----:B------:R-:W-:Y:S02]  /*3090*/  IMAD.SHL.U32 R2, R2, 0x800000, RZ ;  /* 0x0080000002027824 */ /* 0x000fe400078e00ff */
[----:B------:R-:W-:Y:S01]  /*30a0*/  FADD R18, R10, -12583039 ;  /* 0xcb40007f0a127421 */ /* 0x000fe20000000000 */
[----:B------:R-:W-:Y:S01]  /*30b0*/  FFMA R37, R37, 1.925963033500011079e-08, R6 ;  /* 0x32a5706025257823 */ /* 0x000fe20000000006 */
[----:B0-----:R-:W-:Y:S01]  /*30c0*/  FMUL R6, R0, R47 ;  /* 0x0000002f00067220 */ /* 0x001fe20000400000 */
[----:B------:R-:W-:Y:S01]  /*30d0*/  SHF.L.U32 R0, R14, 0x17, RZ ;  /* 0x000000170e007819 */ /* 0x000fe200000006ff */
[----:B------:R-:W-:Y:S01]  /*30e0*/  FADD R14, R20, -12583039 ;  /* 0xcb40007f140e7421 */ /* 0x000fe20000000000 */
[----:B------:R-:W-:Y:S01]  /*30f0*/  FFMA R18, R35, 1.4426950216293334961, -R18 ;  /* 0x3fb8aa3b23127823 */ /* 0x000fe20000000812 */
[----:B------:R-:W0:Y:S01]  /*3100*/  MUFU.EX2 R43, R43 ;  /* 0x0000002b002b7308 */ /* 0x000e220000000800 */
[----:B------:R-:W-:Y:S01]  /*3110*/  SHF.L.U32 R4, R4, 0x17, RZ ;  /* 0x0000001704047819 */ /* 0x000fe200000006ff */
[----:B------:R-:W-:Y:S01]  /*3120*/  FFMA R14, R33, 1.4426950216293334961, -R14 ;  /* 0x3fb8aa3b210e7823 */ /* 0x000fe2000000080e */
[----:B------:R-:W-:-:S03]  /*3130*/  FFMA R35, R35, 1.925963033500011079e-08, R18 ;  /* 0x32a5706023237823 */ /* 0x000fc60000000012 */
[----:B------:R-:W-:Y:S01]  /*3140*/  FFMA R33, R33, 1.925963033500011079e-08, R14 ;  /* 0x32a5706021217823 */ /* 0x000fe2000000000e */
[----:B------:R-:W-:Y:S01]  /*3150*/  FADD R14, R22, -12583039 ;  /* 0xcb40007f160e7421 */ /* 0x000fe20000000000 */
[----:B------:R-:W2:Y:S03]  /*3160*/  MUFU.EX2 R37, R37 ;  /* 0x0000002500257308 */ /* 0x000ea60000000800 */
[----:B------:R-:W-:-:S04]  /*3170*/  FFMA R14, R3, 1.4426950216293334961, -R14 ;  /* 0x3fb8aa3b030e7823 */ /* 0x000fc8000000080e */
[----:B------:R-:W-:Y:S01]  /*3180*/  FFMA R32, R3, 1.925963033500011079e-08, R14 ;  /* 0x32a5706003207823 */ /* 0x000fe2000000000e */
[----:B-1----:R-:W-:Y:S01]  /*3190*/  FMUL R3, R16, R39 ;  /* 0x0000002710037220 */ /* 0x002fe20000400000 */
[----:B------:R-:W-:Y:S01]  /*31a0*/  FFMA.SAT R16, R31, R12, 0.5 ;  /* 0x3f0000001f107423 */ /* 0x000fe2000000200c */
[----:B------:R-:W-:Y:S01]  /*31b0*/  MUFU.EX2 R33, R33 ;  /* 0x0000002100217308 */ /* 0x000fe20000000800 */
[----:B0-----:R-:W-:Y:S02]  /*31c0*/  FMUL R0, R0, R43 ;  /* 0x0000002b00007220 */ /* 0x001fe40000400000 */
[----:B------:R-:W-:-:S04]  /*31d0*/  FFMA.RM R16, R16, R11, 12582913 ;  /* 0x4b40000110107423 */ /* 0x000fc8000000400b */
[----:B------:R-:W-:Y:S01]  /*31e0*/  FADD R14, R16, -12583039 ;  /* 0xcb40007f100e7421 */ /* 0x000fe20000000000 */
[----:B------:R-:W-:Y:S03]  /*31f0*/  MUFU.EX2 R32, R32 ;  /* 0x0000002000207308 */ /* 0x000fe60000000800 */
[----:B------:R-:W-:-:S04]  /*3200*/  FFMA R14, R31, 1.4426950216293334961, -R14 ;  /* 0x3fb8aa3b1f0e7823 */ /* 0x000fc8000000080e */
[----:B------:R-:W-:Y:S01]  /*3210*/  FFMA R36, R31, 1.925963033500011079e-08, R14 ;  /* 0x32a570601f247823 */ /* 0x000fe2000000000e */
[----:B------:R-:W-:Y:S01]  /*3220*/  FADD R14, R24, -12583039 ;  /* 0xcb40007f180e7421 */ /* 0x000fe20000000000 */
[----:B------:R-:W0:Y:S03]  /*3230*/  MUFU.EX2 R45, R45 ;  /* 0x0000002d002d7308 */ /* 0x000e260000000800 */
[----:B------:R-:W-:-:S04]  /*3240*/  FFMA R14, R5, 1.4426950216293334961, -R14 ;  /* 0x3fb8aa3b050e7823 */ /* 0x000fc8000000080e */
[----:B------:R-:W-:Y:S01]  /*3250*/  FFMA R34, R5, 1.925963033500011079e-08, R14 ;  /* 0x32a5706005227823 */ /* 0x000fe2000000000e */
[----:B------:R-:W-:Y:S01]  /*3260*/  FFMA.SAT R14, R7, R12, 0.5 ;  /* 0x3f000000070e7423 */ /* 0x000fe2000000200c */
[----:B--2---:R-:W-:Y:S01]  /*3270*/  FMUL R5, R8, R37 ;  /* 0x0000002508057220 */ /* 0x004fe20000400000 */
[----:B------:R-:W1:Y:S02]  /*3280*/  MUFU.EX2 R41, R41 ;  /* 0x0000002900297308 */ /* 0x000e640000000800 */
[----:B------:R-:W-:-:S04]  /*3290*/  FFMA.RM R14, R14, R11, 12582913 ;  /* 0x4b4000010e0e7423 */ /* 0x000fc8000000400b */
[----:B------:R-:W-:Y:S01]  /*32a0*/  FADD R18, R14, -12583039 ;  /* 0xcb40007f0e127421 */ /* 0x000fe20000000000 */
[----:B0-----:R-:W-:Y:S01]  /*32b0*/  FMUL R2, R2, R45 ;  /* 0x0000002d02027220 */ /* 0x001fe20000400000 */
[----:B------:R-:W0:Y:S02]  /*32c0*/  MUFU.EX2 R8, R35 ;  /* 0x0000002300087308 */ /* 0x000e240000000800 */
[----:B------:R-:W-:-:S04]  /*32d0*/  FFMA R18, R7, 1.4426950216293334961, -R18 ;  /* 0x3fb8aa3b07127823 */ /* 0x000fc80000000812 */
[----:B------:R-:W-:Y:S01]  /*32e0*/  FFMA R31, R7, 1.925963033500011079e-08, R18 ;  /* 0x32a57060071f7823 */ /* 0x000fe20000000012 */
[----:B------:R-:W-:Y:S01]  /*32f0*/  FFMA.SAT R18, R19, R12, 0.5 ;  /* 0x3f00000013127423 */ /* 0x000fe2000000200c */
[----:B------:R-:W-:Y:S01]  /*3300*/  SHF.L.U32 R7, R10, 0x17, RZ ;  /* 0x000000170a077819 */ /* 0x000fe200000006ff */
[----:B------:R-:W2:Y:S01]  /*3310*/  MUFU.EX2 R37, R36 ;  /* 0x0000002400257308 */ /* 0x000ea20000000800 */
[----:B-1----:R-:W-:Y:S01]  /*3320*/  FMUL R4, R4, R41 ;  /* 0x0000002904047220 */ /* 0x002fe20000400000 */
[----:B------:R-:W-:-:S04]  /*3330*/  FFMA.RM R18, R18, R11, 12582913 ;  /* 0x4b40000112127423 */ /* 0x000fc8000000400b */
[C---:B------:R-:W-:Y:S01]  /*3340*/  FADD R10, R18.reuse, -12583039 ;  /* 0xcb40007f120a7421 */ /* 0x040fe20000000000 */
[----:B------:R-:W-:Y:S01]  /*3350*/  SHF.L.U32 R18, R18, 0x17, RZ ;  /* 0x0000001712127819 */ /* 0x000fe200000006ff */
[----:B0-----:R-:W-:Y:S01]  /*3360*/  FMUL R7, R7, R8 ;  /* 0x0000000807077220 */ /* 0x001fe20000400000 */
[----:B------:R-:W-:Y:S01]  /*3370*/  SHF.L.U32 R8, R20, 0x17, RZ ;  /* 0x0000001714087819 */ /* 0x000fe200000006ff */
[----:B------:R-:W-:Y:S01]  /*3380*/  FFMA R10, R19, 1.4426950216293334961, -R10 ;  /* 0x3fb8aa3b130a7823 */ /* 0x000fe2000000080a */
[----:B------:R-:W-:-:S03]  /*3390*/  FFMA.SAT R20, R13, R12, 0.5 ;  /* 0x3f0000000d147423 */ /* 0x000fc6000000200c */
[----:B------:R-:W-:Y:S01]  /*33a0*/  FFMA R35, R19, 1.925963033500011079e-08, R10 ;  /* 0x32a5706013237823 */ /* 0x000fe2000000000a */
[----:B------:R-:W-:Y:S01]  /*33b0*/  FFMA.SAT R10, R9, R12, 0.5 ;  /* 0x3f000000090a7423 */ /* 0x000fe2000000200c */
[----:B------:R-:W-:Y:S01]  /*33c0*/  FFMA.RM R20, R20, R11, 12582913 ;  /* 0x4b40000114147423 */ /* 0x000fe2000000400b */
[----:B------:R-:W-:Y:S02]  /*33d0*/  FMUL R8, R8, R33 ;  /* 0x0000002108087220 */ /* 0x000fe40000400000 */
[----:B------:R-:W-:Y:S01]  /*33e0*/  FFMA.RM R19, R10, R11, 12582913 ;  /* 0x4b4000010a137423 */ /* 0x000fe2000000400b */
[----:B------:R-:W-:Y:S03]  /*33f0*/  MUFU.EX2 R35, R35 ;  /* 0x0000002300237308 */ /* 0x000fe60000000800 */
[C---:B------:R-:W-:Y:S01]  /*3400*/  FADD R10, R19.reuse, -12583039 ;  /* 0xcb40007f130a7421 */ /* 0x040fe20000000000 */
[----:B------:R-:W-:-:S03]  /*3410*/  SHF.L.U32 R19, R19, 0x17, RZ ;  /* 0x0000001713137819 */ /* 0x000fc600000006ff */
[----:B------:R-:W-:-:S04]  /*3420*/  FFMA R10, R9, 1.4426950216293334961, -R10 ;  /* 0x3fb8aa3b090a7823 */ /* 0x000fc8000000080a */
[----:B------:R-:W-:Y:S01]  /*3430*/  FFMA R33, R9, 1.925963033500011079e-08, R10 ;  /* 0x32a5706009217823 */ /* 0x000fe2000000000a */
[----:B------:R-:W-:Y:S02]  /*3440*/  IMAD.SHL.U32 R9, R22, 0x800000, RZ ;  /* 0x0080000016097824 */ /* 0x000fe400078e00ff */
[----:B------:R-:W-:Y:S01]  /*3450*/  FADD R22, R20, -12583039 ;  /* 0xcb40007f14167421 */ /* 0x000fe20000000000 */
[----:B------:R-:W-:Y:S01]  /*3460*/  SHF.L.U32 R10, R16, 0x17, RZ ;  /* 0x00000017100a7819 */ /* 0x000fe200000006ff */
[----:B------:R-:W-:Y:S01]  /*3470*/  FFMA.SAT R16, R17, R12, 0.5 ;  /* 0x3f00000011107423 */ /* 0x000fe2000000200c */
[----:B------:R-:W-:Y:S01]  /*3480*/  FMUL R9, R9, R32 ;  /* 0x0000002009097220 */ /* 0x000fe20000400000 */
[----:B------:R-:W-:Y:S01]  /*3490*/  FFMA R22, R13, 1.4426950216293334961, -R22 ;  /* 0x3fb8aa3b0d167823 */ /* 0x000fe20000000816 */
[----:B------:R-:W-:Y:S01]  /*34a0*/  FFMA.SAT R32, R15, R12, 0.5 ;  /* 0x3f0000000f207423 */ /* 0x000fe2000000200c */
[----:B--2---:R-:W-:Y:S01]  /*34b0*/  FMUL R10, R10, R37 ;  /* 0x000000250a0a7220 */ /* 0x004fe20000400000 */
[----:B------:R-:W-:Y:S01]  /*34c0*/  MUFU.EX2 R38, R33 ;  /* 0x0000002100267308 */ /* 0x000fe20000000800 */
[----:B------:R-:W-:Y:S01]  /*34d0*/  FFMA R22, R13, 1.925963033500011079e-08, R22 ;  /* 0x32a570600d167823 */ /* 0x000fe20000000016 */
[----:B------:R-:W-:Y:S01]  /*34e0*/  FFMA.RM R13, R16, R11, 12582913 ;  /* 0x4b400001100d7423 */ /* 0x000fe2000000400b */
[----:B------:R-:W-:-:S03]  /*34f0*/  IMAD.SHL.U32 R20, R20, 0x800000, RZ ;  /* 0x0080000014147824 */ /* 0x000fc600078e00ff */
[C---:B------:R-:W-:Y:S01]  /*3500*/  FADD R16, R13.reuse, -12583039 ;  /* 0xcb40007f0d107421 */ /* 0x040fe20000000000 */
[----:B------:R-:W-:Y:S01]  /*3510*/  SHF.L.U32 R13, R13, 0x17, RZ ;  /* 0x000000170d0d7819 */ /* 0x000fe200000006ff */
[----:B------:R-:W0:Y:S02]  /*3520*/  MUFU.EX2 R37, R34 ;  /* 0x0000002200257308 */ /* 0x000e240000000800 */
[----:B------:R-:W-:-:S04]  /*3530*/  FFMA R16, R17, 1.4426950216293334961, -R16 ;  /* 0x3fb8aa3b11107823 */ /* 0x000fc80000000810 */
[----:B------:R-:W-:Y:S01]  /*3540*/  FFMA R36, R17, 1.925963033500011079e-08, R16 ;  /* 0x32a5706011247823 */ /* 0x000fe20000000010 */
[----:B------:R-:W-:Y:S01]  /*3550*/  FFMA.RM R17, R32, R11, 12582913 ;  /* 0x4b40000120117423 */ /* 0x000fe2000000400b */
[----:B------:R-:W-:Y:S01]  /*3560*/  SHF.L.U32 R16, R24, 0x17, RZ ;  /* 0x0000001718107819 */ /* 0x000fe200000006ff */
[----:B------:R-:W-:Y:S01]  /*3570*/  FFMA.SAT R32, R23, R12, 0.5 ;  /* 0x3f00000017207423 */ /* 0x000fe2000000200c */
[----:B------:R-:W1:Y:S01]  /*3580*/  MUFU.EX2 R34, R31 ;  /* 0x0000001f00227308 */ /* 0x000e620000000800 */
[C---:B------:R-:W-:Y:S01]  /*3590*/  FADD R24, R17.reuse, -12583039 ;  /* 0xcb40007f11187421 */ /* 0x040fe20000000000 */
[----:B------:R-:W-:-:S03]  /*35a0*/  SHF.L.U32 R17, R17, 0x17, RZ ;  /* 0x0000001711117819 */ /* 0x000fc600000006ff */
[C---:B------:R-:W-:Y:S01]  /*35b0*/  FFMA R24, R15.reuse, 1.4426950216293334961, -R24 ;  /* 0x3fb8aa3b0f187823 */ /* 0x040fe20000000818 */
[----:B0-----:R-:W-:Y:S02]  /*35c0*/  FMUL R16, R16, R37 ;  /* 0x0000002510107220 */ /* 0x001fe40000400000 */
[----:B------:R0:W2:Y:S01]  /*35d0*/  MUFU.EX2 R39, R22 ;  /* 0x0000001600277308 */ /* 0x0000a20000000800 */
[----:B------:R-:W-:Y:S01]  /*35e0*/  FFMA R37, R15, 1.925963033500011079e-08, R24 ;  /* 0x32a570600f257823 */ /* 0x000fe20000000018 */
[----:B------:R-:W-:-:S04]  /*35f0*/  FFMA.SAT R24, R21, R12, 0.5 ;  /* 0x3f00000015187423 */ /* 0x000fc8000000200c */
[-C--:B------:R-:W-:Y:S01]  /*3600*/  FFMA.RM R12, R24, R11.reuse, 12582913 ;  /* 0x4b400001180c7423 */ /* 0x080fe2000000400b */
[----:B------:R-:W-:Y:S01]  /*3610*/  FFMA.RM R11, R32, R11, 12582913 ;  /* 0x4b400001200b7423 */ /* 0x000fe2000000400b */
[----:B------:R-:W3:Y:S01]  /*3620*/  MUFU.EX2 R36, R36 ;  /* 0x0000002400247308 */ /* 0x000ee20000000800 */
[----:B0-----:R-:W-:Y:S01]  /*3630*/  FMUL R22, R19, R38 ;  /* 0x0000002613167220 */ /* 0x001fe20000400000 */
[----:B------:R-:W-:-:S04]  /*3640*/  FADD R24, R12, -12583039 ;  /* 0xcb40007f0c187421 */ /* 0x000fc80000000000 */
[----:B------:R-:W-:-:S04]  /*3650*/  FFMA R24, R21, 1.4426950216293334961, -R24 ;  /* 0x3fb8aa3b15187823 */ /* 0x000fc80000000818 */
[----:B------:R-:W-:Y:S01]  /*3660*/  FFMA R15, R21, 1.925963033500011079e-08, R24 ;  /* 0x32a57060150f7823 */ /* 0x000fe20000000018 */
[----:B------:R-:W-:Y:S01]  /*3670*/  FADD R24, R11, -12583039 ;  /* 0xcb40007f0b187421 */ /* 0x000fe20000000000 */
[----:B------:R-:W-:-:S03]  /*3680*/  FADD R21, RZ, R6 ;  /* 0x00000006ff157221 */ /* 0x000fc60000000000 */
[----:B------:R-:W-:Y:S01]  /*3690*/  FFMA R24, R23, 1.4426950216293334961, -R24 ;  /* 0x3fb8aa3b17187823 */ /* 0x000fe20000000818 */
[----:B------:R-:W-:Y:S01]  /*36a0*/  FADD R21, R21, R0 ;  /* 0x0000000015157221 */ /* 0x000fe20000000000 */
[----:B------:R-:W-:Y:S02]  /*36b0*/  MUFU.EX2 R15, R15 ;  /* 0x0000000f000f7308 */ /* 0x000fe40000000800 */
[----:B------:R-:W-:Y:S01]  /*36c0*/  FFMA R32, R23, 1.925963033500011079e-08, R24 ;  /* 0x32a5706017207823 */ /* 0x000fe20000000018 */
[----:B------:R-:W-:Y:S01]  /*36d0*/  FADD R24, R21, R2 ;  /* 0x0000000215187221 */ /* 0x000fe20000000000 */
[----:B------:R-:W-:-:S03]  /*36e0*/  FMUL R23, R18, R35 ;  /* 0x0000002312177220 */ /* 0x000fc60000400000 */
[----:B------:R-:W-:Y:S01]  /*36f0*/  FADD R21, R24, R3 ;  /* 0x0000000318157221 */ /* 0x000fe20000000000 */
[----:B------:R-:W0:Y:S03]  /*3700*/  MUFU.EX2 R18, R37 ;  /* 0x0000002500127308 */ /* 0x000e260000000800 */
[----:B------:R-:W-:Y:S01]  /*3710*/  FADD R24, R21, R4 ;  /* 0x0000000415187221 */ /* 0x000fe20000000000 */
[----:B------:R-:W-:-:S03]  /*3720*/  IMAD.SHL.U32 R21, R14, 0x800000, RZ ;  /* 0x008000000e157824 */ /* 0x000fc600078e00ff */
[----:B------:R-:W-:Y:S01]  /*3730*/  FADD R14, R24, R5 ;  /* 0x00000005180e7221 */ /* 0x000fe20000000000 */
[----:B-1----:R-:W-:Y:S01]  /*3740*/  FMUL R24, R21, R34 ;  /* 0x0000002215187220 */ /* 0x002fe20000400000 */
[----:B------:R-:W1:Y:S02]  /*3750*/  MUFU.EX2 R32, R32 ;  /* 0x0000002000207308 */ /* 0x000e640000000800 */
[----:B------:R-:W-:-:S04]  /*3760*/  FADD R21, R14, R7 ;  /* 0x000000070e157221 */ /* 0x000fc80000000000 */
[----:B------:R-:W-:-:S04]  /*3770*/  FADD R14, R21, R8 ;  /* 0x00000008150e7221 */ /* 0x000fc80000000000 */
[----:B------:R-:W-:-:S04]  /*3780*/  FADD R21, R14, R9 ;  /* 0x000000090e157221 */ /* 0x000fc80000000000 */
[----:B------:R-:W-:-:S04]  /*3790*/  FADD R21, R21, R10 ;  /* 0x0000000a15157221 */ /* 0x000fc80000000000 */
[----:B------:R-:W-:-:S04]  /*37a0*/  FADD R21, R21, R16 ;  /* 0x0000001015157221 */ /* 0x000fc80000000000 */
[----:B------:R-:W-:Y:S01]  /*37b0*/  FADD R14, R21, R24 ;  /* 0x00000018150e7221 */ /* 0x000fe20000000000 */
[----:B--2---:R-:W-:Y:S01]  /*37c0*/  FMUL R21, R20, R39 ;  /* 0x0000002714157220 */ /* 0x004fe20000400000 */
[----:B---3--:R-:W-:Y:S02]  /*37d0*/  FMUL R20, R13, R36 ;  /* 0x000000240d147220 */ /* 0x008fe40000400000 */
[----:B------:R-:W-:-:S04]  /*37e0*/  FADD R19, R14, R23 ;  /* 0x000000170e137221 */ /* 0x000fc80000000000 */
[----:B------:R-:W-:Y:S01]  /*37f0*/  FADD R14, R19, R22 ;  /* 0x00000016130e7221 */ /* 0x000fe20000000000 */
[----:B0-----:R-:W-:Y:S01]  /*3800*/  FMUL R19, R17, R18 ;  /* 0x0000001211137220 */ /* 0x001fe20000400000 */
[----:B------:R-:W-:Y:S02]  /*3810*/  SHF.L.U32 R17, R11, 0x17, RZ ;  /* 0x000000170b117819 */ /* 0x000fe400000006ff */
[----:B------:R-:W-:Y:S01]  /*3820*/  FADD R13, R14, R21 ;  /* 0x000000150e0d7221 */ /* 0x000fe20000000000 */
[----:B------:R-:W-:Y:S02]  /*3830*/  IMAD.SHL.U32 R14, R12, 0x800000, RZ ;  /* 0x008000000c0e7824 */ /* 0x000fe400078e00ff */
[----:B-1----:R-:W-:Y:S01]  /*3840*/  FMUL R17, R17, R32 ;  /* 0x0000002011117220 */ /* 0x002fe20000400000 */
        /* <DEDUP_REMOVED lines=14> */
.L_x_22505:
        /* <DEDUP_REMOVED lines=11> */
[----:B0-----:R-:W-:Y:S05]  /*39e0*/  CALL.REL.NOINC `($__internal_345_$__cuda_sm3x_div_rn_noftz_f32_slowpath) ;  /* 0x0000002000ec7944 */ /* 0x001fea0003c00000 */
[----:B------:R-:W-:-:S07]  /*39f0*/  MOV R14, R6 ;  /* 0x00000006000e7202 */ /* 0x000fce0000000f00 */
.L_x_22456:
[----:B------:R-:W-:Y:S05]  /*3a00*/  BSYNC.RECONVERGENT B3 ;  /* 0x0000000000037941 */ /* 0x000fea0003800200 */
.L_x_22455:
        /* <DEDUP_REMOVED lines=11> */
[----:B0-----:R-:W-:Y:S05]  /*3ac0*/  CALL.REL.NOINC `($__internal_345_$__cuda_sm3x_div_rn_noftz_f32_slowpath) ;  /* 0x0000002000b47944 */ /* 0x001fea0003c00000 */
[----:B------:R-:W-:-:S07]  /*3ad0*/  MOV R15, R6 ;  /* 0x00000006000f7202 */ /* 0x000fce0000000f00 */
.L_x_22458:
[----:B------:R-:W-:Y:S05]  /*3ae0*/  BSYNC.RECONVERGENT B3 ;  /* 0x0000000000037941 */ /* 0x000fea0003800200 */
.L_x_22457:
        /* <DEDUP_REMOVED lines=11> */
[----:B0-----:R-:W-:Y:S05]  /*3ba0*/  CALL.REL.NOINC `($__internal_345_$__cuda_sm3x_div_rn_noftz_f32_slowpath) ;  /* 0x00000020007c7944 */ /* 0x001fea0003c00000 */
[----:B------:R-:W-:-:S07]  /*3bb0*/  IMAD.MOV.U32 R0, RZ, RZ, R6 ;  /* 0x000000ffff007224 */ /* 0x000fce00078e0006 */
.L_x_22460:
[----:B------:R-:W-:Y:S05]  /*3bc0*/  BSYNC.RECONVERGENT B3 ;  /* 0x0000000000037941 */ /* 0x000fea0003800200 */
.L_x_22459:
        /* <DEDUP_REMOVED lines=12> */
[----:B------:R-:W-:-:S07]  /*3c90*/  MOV R2, R6 ;  /* 0x0000000600027202 */ /* 0x000fce0000000f00 */
.L_x_22462:
[----:B------:R-:W-:Y:S05]  /*3ca0*/  BSYNC.RECONVERGENT B3 ;  /* 0x0000000000037941 */ /* 0x000fea0003800200 */
.L_x_22461:
        /* <DEDUP_REMOVED lines=13> */
.L_x_22464:
[----:B------:R-:W-:Y:S05]  /*3d80*/  BSYNC.RECONVERGENT B3 ;  /* 0x0000000000037941 */ /* 0x000fea0003800200 */
.L_x_22463:
        /* <DEDUP_REMOVED lines=13> */
.L_x_22466:
[----:B------:R-:W-:Y:S05]  /*3e60*/  BSYNC.RECONVERGENT B3 ;  /* 0x0000000000037941 */ /* 0x000fea0003800200 */
.L_x_22465:
        /* <DEDUP_REMOVED lines=13> */
.L_x_22468:
[----:B------:R-:W-:Y:S05]  /*3f40*/  BSYNC.RECONVERGENT B3 ;  /* 0x0000000000037941 */ /* 0x000fea0003800200 */
.L_x_22467:
        /* <DEDUP_REMOVED lines=13> */
.L_x_22470:
[----:B------:R-:W-:Y:S05]  /*4020*/  BSYNC.RECONVERGENT B3 ;  /* 0x0000000000037941 */ /* 0x000fea0003800200 */
.L_x_22469:
        /* <DEDUP_REMOVED lines=13> */
.L_x_22472:
[----:B------:R-:W-:Y:S05]  /*4100*/  BSYNC.RECONVERGENT B3 ;  /* 0x0000000000037941 */ /* 0x000fea0003800200 */
.L_x_22471:
        /* <DEDUP_REMOVED lines=10> */
[----:B------:R-:W-:-:S07]  /*41b0*/  MOV R31, 0x41d0 ;  /* 0x000041d0001f7802 */ /* 0x000fce0000000f00 */
[----:B------:R-:W-:Y:S05]  /*41c0*/  CALL.REL.NOINC `($__internal_345_$__cuda_sm3x_div_rn_noftz_f32_slowpath) ;  /* 0x0000001800f47944 */ /* 0x000fea0003c00000 */
[----:B------:R-:W-:-:S07]  /*41d0*/  MOV R34, R6 ;  /* 0x0000000600227202 */ /* 0x000fce0000000f00 */
.L_x_22474:
[----:B------:R-:W-:Y:S05]  /*41e0*/  BSYNC.RECONVERGENT B3 ;  /* 0x0000000000037941 */ /* 0x000fea0003800200 */
.L_x_22473:
        /* <DEDUP_REMOVED lines=11> */
[----:B------:R-:W-:Y:S05]  /*42a0*/  CALL.REL.NOINC `($__internal_345_$__cuda_sm3x_div_rn_noftz_f32_slowpath) ;  /* 0x0000001800bc7944 */ /* 0x000fea0003c00000 */
[----:B------:R-:W-:-:S07]  /*42b0*/  MOV R9, R6 ;  /* 0x0000000600097202 */ /* 0x000fce0000000f00 */
.L_x_22476:
[----:B------:R-:W-:Y:S05]  /*42c0*/  BSYNC.RECONVERGENT B3 ;  /* 0x0000000000037941 */ /* 0x000fea0003800200 */
.L_x_22475:
        /* <DEDUP_REMOVED lines=11> */
[----:B------:R-:W-:Y:S05]  /*4380*/  CALL.REL.NOINC `($__internal_345_$__cuda_sm3x_div_rn_noftz_f32_slowpath) ;  /* 0x0000001800847944 */ /* 0x000fea0003c00000 */
[----:B------:R-:W-:-:S07]  /*4390*/  IMAD.MOV.U32 R16, RZ, RZ, R6 ;  /* 0x000000ffff107224 */ /* 0x000fce00078e0006 */
.L_x_22478:
[----:B------:R-:W-:Y:S05]  /*43a0*/  BSYNC.RECONVERGENT B3 ;  /* 0x0000000000037941 */ /* 0x000fea0003800200 */
.L_x_22477:
        /* <DEDUP_REMOVED lines=12> */
[----:B------:R-:W-:-:S07]  /*4470*/  MOV R10, R6 ;  /* 0x00000006000a7202 */ /* 0x000fce0000000f00 */
.L_x_22480:
[----:B------:R-:W-:Y:S05]  /*4480*/  BSYNC.RECONVERGENT B3 ;  /* 0x0000000000037941 */ /* 0x000fea0003800200 */
.L_x_22479:
        /* <DEDUP_REMOVED lines=13> */
.L_x_22482:
[----:B------:R-:W-:Y:S05]  /*4560*/  BSYNC.RECONVERGENT B3 ;  /* 0x0000000000037941 */ /* 0x000fea0003800200 */
.L_x_22481:
        /* <DEDUP_REMOVED lines=13> */
.L_x_22484:
[----:B------:R-:W-:Y:S05]  /*4640*/  BSYNC.RECONVERGENT B3 ;  /* 0x0000000000037941 */ /* 0x000fea0003800200 */
.L_x_22483:
        /* <DEDUP_REMOVED lines=13> */
.L_x_22486:
[----:B------:R-:W-:Y:S05]  /*4720*/  BSYNC.RECONVERGENT B3 ;  /* 0x0000000000037941 */ /* 0x000fea0003800200 */
.L_x_22485:
        /* <DEDUP_REMOVED lines=13> */
.L_x_22488:
[----:B------:R-:W-:Y:S05]  /*4800*/  BSYNC.RECONVERGENT B3 ;  /* 0x0000000000037941 */ /* 0x000fea0003800200 */
.L_x_22487:
        /* <DEDUP_REMOVED lines=13> */
.L_x_22490:
[----:B------:R-:W-:Y:S05]  /*48e0*/  BSYNC.RECONVERGENT B3 ;  /* 0x0000000000037941 */ /* 0x000fea0003800200 */
.L_x_22489:
        /* <DEDUP_REMOVED lines=13> */
.L_x_22492:
[----:B------:R-:W-:Y:S05]  /*49c0*/  BSYNC.RECONVERGENT B3 ;  /* 0x0000000000037941 */ /* 0x000fea0003800200 */
.L_x_22491:
        /* <DEDUP_REMOVED lines=59> */
.L_x_22453:
[----:B------:R-:W-:Y:S05]  /*4d80*/  EXIT ;  /* 0x000000000000794d */ /* 0x000fea0003800000 */
.L_x_22454:
[----:B------:R-:W-:Y:S01]  /*4d90*/  BSSY B1, `(.L_x_22494) ;  /* 0x0000007000017945 */ /* 0x000fe20003800000 */
[----:B------:R-:W-:Y:S01]  /*4da0*/  IMAD.MOV.U32 R12, RZ, RZ, 0x10 ;  /* 0x00000010ff0c7424 */ /* 0x000fe200078e00ff */
[----:B------:R-:W-:Y:S02]  /*4db0*/  MOV R11, 0x1f ;  /* 0x0000001f000b7802 */ /* 0x000fe40000000f00 */
[----:B------:R-:W-:-:S07]  /*4dc0*/  MOV R15, 0xffffffff ;  /* 0xffffffff000f7802 */ /* 0x000fce0000000f00 */
[----:B------:R-:W-:Y:S05]  /*4dd0*/  WARPSYNC.COLLECTIVE R15, `(.L_x_22495) ;  /* 0x000000000f087348 */ /* 0x000fea0003c00000 */
[----:B------:R0:W1:Y:S02]  /*4de0*/  SHFL.BFLY P6, R14, R13, R12, R11 ;  /* 0x0c00000c0d0e7389 */ /* 0x00006400000c000b */
[----:B01----:R-:W-:Y:S05]  /*4df0*/  ENDCOLLECTIVE ;  /* 0x000000000000791b */ /* 0x003fea0003800000 */
.L_x_22495:
[----:B------:R-:W-:Y:S05]  /*4e00*/  BSYNC B1 ;  /* 0x0000000000017941 */ /* 0x000fea0003800000 */
.L_x_22494:
[----:B------:R-:W-:Y:S01]  /*4e10*/  HFMA2 R11, -RZ, RZ, 0, 1.847743988037109375e-06 ;  /* 0x0000001fff0b7431 */ /* 0x000fe200000001ff */
[----:B------:R-:W-:Y:S01]  /*4e20*/  FMNMX R13, R13, R14, !PT ;  /* 0x0000000e0d0d7209 */ /* 0x000fe20007800000 */
[----:B------:R-:W-:Y:S01]  /*4e30*/  IMAD.MOV.U32 R12, RZ, RZ, 0x8 ;  /* 0x00000008ff0c7424 */ /* 0x000fe200078e00ff */
[----:B------:R-:W-:-:S07]  /*4e40*/  MOV R15, 0xffffffff ;  /* 0xffffffff000f7802 */ /* 0x000fce0000000f00 */
[----:B------:R-:W-:Y:S05]  /*4e50*/  WARPSYNC.COLLECTIVE R15, `(.L_x_22496) ;  /* 0x000000000f087348 */ /* 0x000fea0003c00000 */
[----:B------:R0:W1:Y:S02]  /*4e60*/  SHFL.BFLY P6, R14, R13, R12, R11 ;  /* 0x0c00000c0d0e7389 */ /* 0x00006400000c000b */
[----:B01----:R-:W-:Y:S05]  /*4e70*/  ENDCOLLECTIVE ;  /* 0x000000000000791b */ /* 0x003fea0003800000 */
.L_x_22496:
[----:B------:R-:W-:Y:S01]  /*4e80*/  HFMA2 R12, -RZ, RZ, 0, 2.384185791015625e-07 ;  /* 0x00000004ff0c7431 */ /* 0x000fe200000001ff */
[----:B------:R-:W-:-:S05]  /*4e90*/  FMNMX R0, R13, R14, !PT ;  /* 0x0000000e0d007209 */ /* 0x000fca0007800000 */
[----:B------:R-:W-:-:S07]  /*4ea0*/  IMAD.MOV.U32 R13, RZ, RZ, R0 ;  /* 0x000000ffff0d7224 */ /* 0x000fce00078e0000 */
[----:B------:R-:W-:Y:S05]  /*4eb0*/  WARPSYNC.COLLECTIVE R15, `(.L_x_22497) ;  /* 0x000000000f087348 */ /* 0x000fea0003c00000 */
[----:B------:R0:W1:Y:S02]  /*4ec0*/  SHFL.BFLY P6, R14, R13, R12, R11 ;  /* 0x0c00000c0d0e7389 */ /* 0x00006400000c000b */
[----:B01----:R-:W-:Y:S05]  /*4ed0*/  ENDCOLLECTIVE ;  /* 0x000000000000791b */ /* 0x003fea0003800000 */
.L_x_22497:
[----:B------:R-:W-:Y:S01]  /*4ee0*/  IMAD.MOV.U32 R12, RZ, RZ, 0x2 ;  /* 0x00000002ff0c7424 */ /* 0x000fe200078e00ff */
[----:B------:R-:W-:-:S04]  /*4ef0*/  FMNMX R2, R0, R14, !PT ;  /* 0x0000000e00027209 */ /* 0x000fc80007800000 */
[----:B------:R-:W-:-:S07]  /*4f00*/  MOV R13, R2 ;  /* 0x00000002000d7202 */ /* 0x000fce0000000f00 */
[----:B------:R-:W-:Y:S05]  /*4f10*/  WARPSYNC.COLLECTIVE R15, `(.L_x_22498) ;  /* 0x000000000f087348 */ /* 0x000fea0003c00000 */
[----:B------:R0:W1:Y:S02]  /*4f20*/  SHFL.BFLY P6, R14, R13, R12, R11 ;  /* 0x0c00000c0d0e7389 */ /* 0x00006400000c000b */
[----:B01----:R-:W-:Y:S05]  /*4f30*/  ENDCOLLECTIVE ;  /* 0x000000000000791b */ /* 0x003fea0003800000 */
.L_x_22498:
[----:B------:R-:W-:Y:S01]  /*4f40*/  HFMA2 R12, -RZ, RZ, 0, 5.9604644775390625e-08 ;  /* 0x00000001ff0c7431 */ /* 0x000fe200000001ff */
[----:B------:R-:W-:-:S04]  /*4f50*/  FMNMX R3, R2, R14, !PT ;  /* 0x0000000e02037209 */ /* 0x000fc80007800000 */
[----:B------:R-:W-:-:S07]  /*4f60*/  MOV R13, R3 ;  /* 0x00000003000d7202 */ /* 0x000fce0000000f00 */
[----:B------:R-:W-:Y:S05]  /*4f70*/  WARPSYNC.COLLECTIVE R15, `(.L_x_22499) ;  /* 0x000000000f087348 */ /* 0x000fea0003c00000 */
[----:B------:R0:W1:Y:S02]  /*4f80*/  SHFL.BFLY P6, R14, R13, R12, R11 ;  /* 0x0c00000c0d0e7389 */ /* 0x00006400000c000b */
[----:B01----:R-:W-:Y:S05]  /*4f90*/  ENDCOLLECTIVE ;  /* 0x000000000000791b */ /* 0x003fea0003800000 */
.L_x_22499:
        /* <DEDUP_REMOVED lines=26> */
[----:B------:R-:W-:Y:S01]  /*5140*/  SHF.L.U32 R6, R9, 0x17, RZ ;  /* 0x0000001709067819 */ /* 0x000fe200000006ff */
[----:B------:R-:W-:-:S02]  /*5150*/  FFMA.SAT R9, R0, R11, 0.5 ;  /* 0x3f00000000097423 */ /* 0x000fc4000000200b */
[----:B------:R-:W-:Y:S02]  /*5160*/  FFMA R13, R10, 1.925963033500011079e-08, R13 ;  /* 0x32a570600a0d7823 */ /* 0x000fe4000000000d */
[----:B------:R-:W-:-:S04]  /*5170*/  FFMA.RM R9, R9, R12, 12582913 ;  /* 0x4b40000109097423 */ /* 0x000fc8000000400c */
        /* <DEDUP_REMOVED lines=133> */
[----:B------:R-:W-:Y:S01]  /*59d0*/  FADD R11, R13, -12583039 ;  /* 0xcb40007f0d0b7421 */ /* 0x000fe20000000000 */
[C---:B------:R-:W-:Y:S01]  /*59e0*/  FADD R14, R12.reuse, -12583039 ;  /* 0xcb40007f0c0e7421 */ /* 0x040fe20000000000 */
[----:B------:R-:W-:Y:S02]  /*59f0*/  SHF.L.U32 R12, R12, 0x17, RZ ;  /* 0x000000170c0c7819 */ /* 0x000fe400000006ff */
[C---:B------:R-:W-:Y:S01]  /*5a00*/  FFMA R11, R40.reuse, 1.4426950216293334961, -R11 ;  /* 0x3fb8aa3b280b7823 */ /* 0x040fe2000000080b */
[----:B------:R-:W-:Y:S01]  /*5a10*/  FFMA R14, R17, 1.4426950216293334961, -R14 ;  /* 0x3fb8aa3b110e7823 */ /* 0x000fe2000000080e */
[----:B------:R-:W-:Y:S02]  /*5a20*/  SHF.L.U32 R13, R13, 0x17, RZ ;  /* 0x000000170d0d7819 */ /* 0x000fe400000006ff */
[----:B------:R-:W-:Y:S01]  /*5a30*/  FFMA R40, R40, 1.925963033500011079e-08, R11 ;  /* 0x32a5706028287823 */ /* 0x000fe2000000000b */
[----:B------:R-:W-:Y:S01]  /*5a40*/  FFMA R14, R17, 1.925963033500011079e-08, R14 ;  /* 0x32a57060110e7823 */ /* 0x000fe2000000000e */
[----:B------:R-:W-:-:S03]  /*5a50*/  FADD R11, RZ, R6 ;  /* 0x00000006ff0b7221 */ /* 0x000fc60000000000 */
        /* <DEDUP_REMOVED lines=27> */
.L_x_22500:
[----:B------:R-:W-:Y:S02]  /*5c10*/  HFMA2 R12, -RZ, RZ, 0, 4.76837158203125e-07 ;  /* 0x00000008ff0c7431 */ /* 0x000fe400000001ff */
[----:B------:R-:W-:-:S04]  /*5c20*/  FADD R31, R13, R14 ;  /* 0x0000000e0d1f7221 */ /* 0x000fc80000000000 */
[----:B------:R-:W-:-:S07]  /*5c30*/  IMAD.MOV.U32 R13, RZ, RZ, R31 ;  /* 0x000000ffff0d7224 */ /* 0x000fce00078e001f */
[----:B------:R-:W-:Y:S05]  /*5c40*/  WARPSYNC.COLLECTIVE R15, `(.L_x_22501) ;  /* 0x000000000f087348 */ /* 0x000fea0003c00000 */
[----:B------:R0:W1:Y:S02]  /*5c50*/  SHFL.BFLY P6, R14, R13, R12, R11 ;  /* 0x0c00000c0d0e7389 */ /* 0x00006400000c000b */
[----:B01----:R-:W-:Y:S05]  /*5c60*/  ENDCOLLECTIVE ;  /* 0x000000000000791b */ /* 0x003fea0003800000 */
.L_x_22501:
[----:B------:R-:W-:Y:S02]  /*5c70*/  IMAD.MOV.U32 R12, RZ, RZ, 0x4 ;  /* 0x00000004ff0c7424 */ /* 0x000fe400078e00ff */
[----:B------:R-:W-:-:S05]  /*5c80*/  FADD R32, R31, R14 ;  /* 0x0000000e1f207221 */ /* 0x000fca0000000000 */
[----:B------:R-:W-:-:S07]  /*5c90*/  MOV R13, R32 ;  /* 0x00000020000d7202 */ /* 0x000fce0000000f00 */
[----:B------:R-:W-:Y:S05]  /*5ca0*/  WARPSYNC.COLLECTIVE R15, `(.L_x_22502) ;  /* 0x000000000f087348 */ /* 0x000fea0003c00000 */
[----:B------:R0:W1:Y:S02]  /*5cb0*/  SHFL.BFLY P6, R14, R13, R12, R11 ;  /* 0x0c00000c0d0e7389 */ /* 0x00006400000c000b */
[----:B01----:R-:W-:Y:S05]  /*5cc0*/  ENDCOLLECTIVE ;  /* 0x000000000000791b */ /* 0x003fea0003800000 */
.L_x_22502:
[----:B------:R-:W-:Y:S02]  /*5cd0*/  HFMA2 R12, -RZ, RZ, 0, 1.1920928955078125e-07 ;  /* 0x00000002ff0c7431 */ /* 0x000fe400000001ff */
[----:B------:R-:W-:-:S05]  /*5ce0*/  FADD R33, R32, R14 ;  /* 0x0000000e20217221 */ /* 0x000fca0000000000 */
[----:B------:R-:W-:-:S07]  /*5cf0*/  MOV R13, R33 ;  /* 0x00000021000d7202 */ /* 0x000fce0000000f00 */
[----:B------:R-:W-:Y:S05]  /*5d00*/  WARPSYNC.COLLECTIVE R15, `(.L_x_22503) ;  /* 0x000000000f087348 */ /* 0x000fea0003c00000 */
[----:B------:R0:W1:Y:S02]  /*5d10*/  SHFL.BFLY P6, R14, R13, R12, R11 ;  /* 0x0c00000c0d0e7389 */ /* 0x00006400000c000b */
[----:B01----:R-:W-:Y:S05]  /*5d20*/  ENDCOLLECTIVE ;  /* 0x000000000000791b */ /* 0x003fea0003800000 */
.L_x_22503:
[----:B------:R-:W-:Y:S01]  /*5d30*/  MOV R12, 0x1 ;  /* 0x00000001000c7802 */ /* 0x000fe20000000f00 */
[----:B------:R-:W-:-:S04]  /*5d40*/  FADD R34, R33, R14 ;  /* 0x0000000e21227221 */ /* 0x000fc80000000000 */
[----:B------:R-:W-:-:S07]  /*5d50*/  IMAD.MOV.U32 R13, RZ, RZ, R34 ;  /* 0x000000ffff0d7224 */ /* 0x000fce00078e0022 */
[----:B------:R-:W-:Y:S05]  /*5d60*/  WARPSYNC.COLLECTIVE R15, `(.L_x_22504) ;  /* 0x000000000f087348 */ /* 0x000fea0003c00000 */
[----:B------:R0:W1:Y:S02]  /*5d70*/  SHFL.BFLY P6, R14, R13, R12, R11 ;  /* 0x0c00000c0d0e7389 */ /* 0x00006400000c000b */
[----:B01----:R-:W-:Y:S05]  /*5d80*/  ENDCOLLECTIVE ;  /* 0x000000000000791b */ /* 0x003fea0003800000 */
.L_x_22504:
[----:B------:R-:W-:Y:S05]  /*5d90*/  BRA `(.L_x_22505) ;  /* 0xffffffd800e47947 */ /* 0x000fea000383ffff */
        .weak           $__internal_345_$__cuda_sm3x_div_rn_noftz_f32_slowpath
        .type           $__internal_345_$__cuda_sm3x_div_rn_noftz_f32_slowpath,@function
        .size           $__internal_345_$__cuda_sm3x_div_rn_noftz_f32_slowpath,(.L_x_37722 - $__internal_345_$__cuda_sm3x_div_rn_noftz_f32_slowpath)
$__internal_345_$__cuda_sm3x_div_rn_noftz_f32_slowpath:
        /* <DEDUP_REMOVED lines=36> */
.L_x_22507:
        /* <DEDUP_REMOVED lines=51> */
.L_x_22514:
[----:B------:R-:W-:-:S04]  /*6310*/  LOP3.LUT R6, R6, 0x80000000, RZ, 0xc0, !PT ;  /* 0x8000000006067812 */ /* 0x000fc800078ec0ff */
[----:B------:R-:W-:Y:S01]  /*6320*/  LOP3.LUT R6, R6, 0x7f800000, RZ, 0xfc, !PT ;  /* 0x7f80000006067812 */ /* 0x000fe200078efcff */
[----:B------:R-:W-:Y:S06]  /*6330*/  BRA `(.L_x_22515) ;  /* 0x0000000000047947 */ /* 0x000fec0003800000 */
.L_x_22513:
[----:B------:R-:W-:-:S07]  /*6340*/  IMAD R6, R13, 0x800000, R6 ;  /* 0x008000000d067824 */ /* 0x000fce00078e0206 */
.L_x_22515:
[----:B------:R-:W-:Y:S05]  /*6350*/  BSYNC.RECONVERGENT B2 ;  /* 0x0000000000027941 */ /* 0x000fea0003800200 */
.L_x_22512:
[----:B------:R-:W-:Y:S05]  /*6360*/  BRA `(.L_x_22516) ;  /* 0x0000000000207947 */ /* 0x000fea0003800000 */
.L_x_22511:
[----:B------:R-:W-:-:S04]  /*6370*/  LOP3.LUT R6, R33, 0x80000000, R6, 0x48, !PT ;  /* 0x8000000021067812 */ /* 0x000fc800078e4806 */
[----:B------:R-:W-:Y:S01]  /*6380*/  LOP3.LUT R6, R6, 0x7f800000, RZ, 0xfc, !PT ;  /* 0x7f80000006067812 */ /* 0x000fe200078efcff */
[----:B------:R-:W-:Y:S06]  /*6390*/  BRA `(.L_x_22516) ;  /* 0x0000000000147947 */ /* 0x000fec0003800000 */
.L_x_22510:
[----:B------:R-:W-:Y:S01]  /*63a0*/  LOP3.LUT R6, R33, 0x80000000, R6, 0x48, !PT ;  /* 0x8000000021067812 */ /* 0x000fe200078e4806 */
[----:B------:R-:W-:Y:S06]  /*63b0*/  BRA `(.L_x_22516) ;  /* 0x00000000000c7947 */ /* 0x000fec0003800000 */
.L_x_22509:
[----:B------:R-:W0:Y:S01]  /*63c0*/  MUFU.RSQ R6, -QNAN ;  /* 0xffc0000000067908 */ /* 0x000e220000001400 */
[----:B------:R-:W-:Y:S05]  /*63d0*/  BRA `(.L_x_22516) ;  /* 0x0000000000047947 */ /* 0x000fea0003800000 */
.L_x_22508:
[----:B------:R-:W-:-:S07]  /*63e0*/  FADD.FTZ R6, R6, R11 ;  /* 0x0000000b06067221 */ /* 0x000fce0000010000 */
.L_x_22516:
[----:B------:R-:W-:Y:S05]  /*63f0*/  BSYNC.RECONVERGENT B1 ;  /* 0x0000000000017941 */ /* 0x000fea0003800200 */
.L_x_22506:
[----:B------:R-:W-:Y:S01]  /*6400*/  HFMA2 R13, -RZ, RZ, 0, 0 ;  /* 0x00000000ff0d7431 */ /* 0x000fe200000001ff */
[----:B------:R-:W-:-:S04]  /*6410*/  MOV R12, R31 ;  /* 0x0000001f000c7202 */ /* 0x000fc80000000f00 */
[----:B0-----:R-:W-:Y:S05]  /*6420*/  RET.REL.NODEC R12 `(_Z15SoftmaxWarpImplI22BroadcastScaleMaskLoadIffbLm2EiE11DirectStoreIffEfLi1ELi19ELi32ELi1ELb0EL9Algorithm0EEvT_T0_ll) ;  /* 0xffffff980cf47950 */ /* 0x001fea0003c3ffff */
.L_x_22517:
        /* <DEDUP_REMOVED lines=13> */
.L_x_37722:


//--------------------- .text._Z15SoftmaxWarpImplI22BroadcastScaleMaskLoadIffbLm2EiE11DirectStoreIffEfLi1ELi18ELi32ELi1ELb1EL9Algorithm0EEvT_T0_ll --------------------------
	.section	.text._Z15SoftmaxWarpImplI22BroadcastScaleMaskLoadIffbLm2EiE11DirectStoreIffEfLi1ELi18ELi32ELi1ELb1EL9Algorithm0EEvT_T0_ll,"ax",@progbits
	.align	128
        .global         _Z15SoftmaxWarpImplI22BroadcastScaleMaskLoadIffbLm2EiE11DirectStoreIffEfLi1ELi18ELi32ELi1ELb1EL9Algorithm0EEvT_T0_ll
        .type           _Z15SoftmaxWarpImplI22BroadcastScaleMaskLoadIffbLm2EiE11DirectStoreIffEfLi1ELi18ELi32ELi1ELb1EL9Algorithm0EEvT_T0_ll,@function
        .size           _Z15SoftmaxWarpImplI22BroadcastScaleMaskLoadIffbLm2EiE11DirectStoreIffEfLi1ELi18ELi32ELi1ELb1EL9Algorithm0EEvT_T0_ll,(.L_x_37723 - _Z15SoftmaxWarpImplI22BroadcastScaleMaskLoadIffbLm2EiE11DirectStoreIffEfLi1ELi18ELi32ELi1ELb1EL9Algorithm0EEvT_T0_ll)
        .other          _Z15SoftmaxWarpImplI22BroadcastScaleMaskLoadIffbLm2EiE11DirectStoreIffEfLi1ELi18ELi32ELi1ELb1EL9Algorithm0EEvT_T0_ll,@"STO_CUDA_ENTRY STV_DEFAULT"
_Z15SoftmaxWarpImplI22BroadcastScaleMaskLoadIffbLm2EiE11DirectStoreIffEfLi1ELi18ELi32ELi1ELb1EL9Algorithm0EEvT_T0_ll:
.text._Z15SoftmaxWarpImplI22BroadcastScaleMaskLoadIffbLm2EiE11DirectStoreIffEfLi1ELi18ELi32ELi1ELb1EL9Algorithm0EEvT_T0_ll:
        /* <DEDUP_REMOVED lines=29> */
.L_x_22518:
        /* <DEDUP_REMOVED lines=31> */
.L_x_22593:
[----:B01----:R-:W0:Y:S01]  /*03c0*/  LDC.64 R14, c[0x0][0x3f0] ;  /* 0x0000fc00ff0e7b82 */ /* 0x003e220000000a00 */
        /* <DEDUP_REMOVED lines=65> */
.L_x_22521:
[----:B------:R-:W-:Y:S05]  /*07e0*/  BSYNC.RECONVERGENT B1 ;  /* 0x0000000000017941 */ /* 0x000fea0003800200 */
.L_x_22520:
        /* <DEDUP_REMOVED lines=56> */
.L_x_22523:
[----:B------:R-:W-:Y:S05]  /*0b70*/  BSYNC.RECONVERGENT B1 ;  /* 0x0000000000017941 */ /* 0x000fea0003800200 */
.L_x_22522:
        /* <DEDUP_REMOVED lines=58> */
.L_x_22525:
[----:B------:R-:W-:Y:S05]  /*0f20*/  BSYNC.RECONVERGENT B1 ;  /* 0x0000000000017941 */ /* 0x000fea0003800200 */
.L_x_22524:
        /* <DEDUP_REMOVED lines=56> */
.L_x_22527:
[----:B------:R-:W-:Y:S05]  /*12b0*/  BSYNC.RECONVERGENT B1 ;  /* 0x0000000000017941 */ /* 0x000fea0003800200 */
.L_x_22526:
        /* <DEDUP_REMOVED lines=58> */
.L_x_22529:
[----:B------:R-:W-:Y:S05]  /*1660*/  BSYNC.RECONVERGENT B1 ;  /* 0x0000000000017941 */ /* 0x000fea0003800200 */
.L_x_22528:
        /* <DEDUP_REMOVED lines=56> */
.L_x_22531:
[----:B------:R-:W-:Y:S05]  /*19f0*/  BSYNC.RECONVERGENT B1 ;  /* 0x0000000000017941 */ /* 0x000fea0003800200 */
.L_x_22530:
        /* <DEDUP_REMOVED lines=58> */
.L_x_22533:
[----:B------:R-:W-:Y:S05]  /*1da0*/  BSYNC.RECONVERGENT B1 ;  /* 0x0000000000017941 */ /* 0x000fea0003800200 */
.L_x_22532:
        /* <DEDUP_REMOVED lines=56> */
.L_x_22535:
[----:B------:R-:W-:Y:S05]  /*2130*/  BSYNC.RECONVERGENT B1 ;  /* 0x0000000000017941 */ /* 0x000fea0003800200 */
.L_x_22534:
        /* <DEDUP_REMOVED lines=58> */
.L_x_22537:
[----:B------:R-:W-:Y:S05]  /*24e0*/  BSYNC.RECONVERGENT B1 ;  /* 0x0000000000017941 */ /* 0x000fea0003800200 */
.L_x_22536:
        /* <DEDUP_REMOVED lines=56> */
.L_x_22539:
[----:B------:R-:W-:Y:S05]  /*2870*/  BSYNC.RECONVERGENT B1 ;  /* 0x0000000000017941 */ /* 0x000fea0003800200 */
.L_x_22538:
        /* <DEDUP_REMOVED lines=58> */
.L_x_22541:
[----:B------:R-:W-:Y:S05]  /*2c20*/  BSYNC.RECONVERGENT B1 ;  /* 0x0000000000017941 */ /* 0x000fea0003800200 */
.L_x_22540:
        /* <DEDUP_REMOVED lines=56> */
.L_x_22543:
[----:B------:R-:W-:Y:S05]  /*2fb0*/  BSYNC.RECONVERGENT B1 ;  /* 0x0000000000017941 */ /* 0x000fea0003800200 */
.L_x_22542:
        /* <DEDUP_REMOVED lines=64> */
.L_x_22545:
[----:B------:R-:W-:Y:S05]  /*33c0*/  BSYNC.RECONVERGENT B1 ;  /* 0x0000000000017941 */ /* 0x000fea0003800200 */
.L_x_22544:
        /* <DEDUP_REMOVED lines=33> */
[----:B------:R-:W-:Y:S01]  /*35e0*/  @!P5 IMAD.MOV R12, RZ, RZ, -R12 ;  /* 0x000000ffff0cd224 */ /* 0x000fe200078e0a0c */
[----:B0-----:R-:W-:-:S06]  /*35f0*/  ISETP.NE.U32.AND P5, PT, R14, 0x1, PT ;  /* 0x000000010e00780c */ /* 0x001fcc0003fa5070 */
        /* <DEDUP_REMOVED lines=21> */
.L_x_22547:
[----:B------:R-:W-:Y:S05]  /*3750*/  BSYNC.RECONVERGENT B1 ;  /* 0x0000000000017941 */ /* 0x000fea0003800200 */
.L_x_22546:
        /* <DEDUP_REMOVED lines=28> */
[----:B------:R-:W0:Y:S01]  /*3920*/  LDC.64 R14, c[0x0][0x390] ;  /* 0x0000e400ff0e7b82 */ /* 0x000e220000000a00 */
[----:B------:R-:W-:-:S04]  /*3930*/  LOP3.LUT R29, R11, R62, RZ, 0x3c, !PT ;  /* 0x0000003e0b1d7212 */ /* 0x000fc800078e3cff */
[----:B------:R-:W-:-:S06]  /*3940*/  ISETP.GE.AND P4, PT, R29, RZ, PT ;  /* 0x000000ff1d00720c */ /* 0x000fcc0003f86270 */
[----:B------:R-:W-:-:S07]  /*3950*/  @P5 VIADD R12, R12, 0x1 ;  /* 0x000000010c0c5836 */ /* 0x000fce0000000000 */
[----:B------:R-:W-:Y:S02]  /*3960*/  @!P4 IADD3 R12, PT, PT, -R12, RZ, RZ ;  /* 0x000000ff0c0cc210 */ /* 0x000fe40007ffe1ff */
[----:B------:R-:W-:Y:S02]  /*3970*/  @!P6 LOP3.LUT R12, RZ, R62, RZ, 0x33, !PT ;  /* 0x0000003eff0ce212 */ /* 0x000fe400078e33ff */
[----:B-1----:R-:W-:Y:S02]  /*3980*/  ISETP.NE.U32.AND P4, PT, R44, 0x1, PT ;  /* 0x000000012c00780c */ /* 0x002fe40003f85070 */
[----:B0-----:R-:W-:Y:S01]  /*3990*/  ISETP.NE.U32.AND P5, PT, R14, 0x1, PT ;  /* 0x000000010e00780c */ /* 0x001fe20003fa5070 */
        /* <DEDUP_REMOVED lines=19> */
.L_x_22549:
[----:B------:R-:W-:Y:S05]  /*3ad0*/  BSYNC.RECONVERGENT B1 ;  /* 0x0000000000017941 */ /* 0x000fea0003800200 */
.L_x_22548:
        /* <DEDUP_REMOVED lines=31> */
[----:B------:R-:W-:-:S02]  /*3cd0*/  @P1 IADD3 R12, PT, PT, R12, 0x1, RZ ;  /* 0x000000010c0c1810 */ /* 0x000fc40007ffe0ff */
[----:B-1----:R-:W-:Y:S02]  /*3ce0*/  ISETP.NE.U32.AND P1, PT, R44, 0x1, PT ;  /* 0x000000012c00780c */ /* 0x002fe40003f25070 */
[----:B------:R-:W-:Y:S01]  /*3cf0*/  SHF.R.S64 R44, RZ, 0x1e, R11 ;  /* 0x0000001eff2c7819 */ /* 0x000fe2000000100b */
[----:B------:R-:W-:Y:S01]  /*3d00*/  @!P5 IMAD.MOV R12, RZ, RZ, -R12 ;  /* 0x000000ffff0cd224 */ /* 0x000fe200078e0a0c */
[----:B------:R-:W-:Y:S02]  /*3d10*/  @!P4 LOP3.LUT R12, RZ, R64, RZ, 0x33, !PT ;  /* 0x00000040ff0cc212 */ /* 0x000fe400078e33ff */
[----:B------:R-:W-:Y:S02]  /*3d20*/  ISETP.NE.AND.EX P1, PT, R45, RZ, PT, P1 ;  /* 0x000000ff2d00720c */ /* 0x000fe40003f25310 */
[----:B0-----:R-:W-:Y:S01]  /*3d30*/  ISETP.NE.U32.AND P4, PT, R14, 0x1, PT ;  /* 0x000000010e00780c */ /* 0x001fe20003f85070 */
[----:B------:R-:W-:-:S03]  /*3d40*/  IMAD.MOV R14, RZ, RZ, -R12 ;  /* 0x000000ffff0e7224 */ /* 0x000fc600078e0a0c */
        /* <DEDUP_REMOVED lines=16> */
.L_x_22551:
[----:B------:R-:W-:Y:S05]  /*3e50*/  BSYNC.RECONVERGENT B1 ;  /* 0x0000000000017941 */ /* 0x000fea0003800200 */
.L_x_22550:
        /* <DEDUP_REMOVED lines=54> */
.L_x_22553:
[----:B------:R-:W-:Y:S05]  /*41c0*/  BSYNC.RECONVERGENT B1 ;  /* 0x0000000000017941 */ /* 0x000fea0003800200 */
.L_x_22552:
        /* <DEDUP_REMOVED lines=54> */
.L_x_22555:
[----:B------:R-:W-:Y:S05]  /*4530*/  BSYNC.RECONVERGENT B1 ;  /* 0x0000000000017941 */ /* 0x000fea0003800200 */
.L_x_22554:
        /* <DEDUP_REMOVED lines=37> */
[C---:B------:R-:W-:Y:S01]  /*4790*/  FADD R15, R27.reuse, -12583039 ;  /* 0xcb40007f1b0f7421 */ /* 0x040fe20000000000 */
[----:B------:R-:W-:Y:S01]  /*47a0*/  FFMA.SAT R39, R36, R11, 0.5 ;  /* 0x3f00000024277423 */ /* 0x000fe2000000200b */
[----:B------:R-:W-:-:S02]  /*47b0*/  IMAD.SHL.U32 R27, R27, 0x800000, RZ ;  /* 0x008000001b1b7824 */ /* 0x000fc400078e00ff */
[----:B------:R-:W-:Y:S01]  /*47c0*/  FFMA R29, R44, 1.4426950216293334961, -R29 ;  /* 0x3fb8aa3b2c1d7823 */ /* 0x000fe2000000081d */
[----:B------:R-:W-:Y:S01]  /*47d0*/  FFMA R15, R14, 1.4426950216293334961, -R15 ;  /* 0x3fb8aa3b0e0f7823 */ /* 0x000fe2000000080f */
[----:B------:R-:W-:Y:S02]  /*47e0*/  SHF.L.U32 R13, R13, 0x17, RZ ;  /* 0x000000170d0d7819 */ /* 0x000fe400000006ff */
[----:B------:R-:W-:Y:S01]  /*47f0*/  FFMA R35, R44, 1.925963033500011079e-08, R29 ;  /* 0x32a570602c237823 */ /* 0x000fe2000000001d */
[----:B------:R-:W-:Y:S01]  /*4800*/  FFMA R28, R14, 1.925963033500011079e-08, R15 ;  /* 0x32a570600e1c7823 */ /* 0x000fe2000000000f */
[-C--:B------:R-:W-:Y:S01]  /*4810*/  FFMA.SAT R29, R30, R11.reuse, 0.5 ;  /* 0x3f0000001e1d7423 */ /* 0x080fe2000000200b */
[----:B------:R-:W-:Y:S01]  /*4820*/  FFMA.SAT R15, R32, R11, 0.5 ;  /* 0x3f000000200f7423 */ /* 0x000fe2000000200b */
[-C--:B------:R-:W-:Y:S02]  /*4830*/  FFMA.RM R14, R39, R12.reuse, 12582913 ;  /* 0x4b400001270e7423 */ /* 0x080fe4000000400c */
[-C--:B------:R-:W-:Y:S01]  /*4840*/  FFMA.RM R29, R29, R12.reuse, 12582913 ;  /* 0x4b4000011d1d7423 */ /* 0x080fe2000000400c */
[----:B------:R-:W-:Y:S01]  /*4850*/  FFMA.RM R15, R15, R12, 12582913 ;  /* 0x4b4000010f0f7423 */ /* 0x000fe2000000400c */
[----:B------:R-:W0:Y:S02]  /*4860*/  MUFU.EX2 R28, R28 ;  /* 0x0000001c001c7308 */ /* 0x000e240000000800 */
[----:B------:R-:W-:Y:S01]  /*4870*/  FADD R31, R29, -12583039 ;  /* 0xcb40007f1d1f7421 */ /* 0x000fe20000000000 */
[C---:B------:R-:W-:Y:S01]  /*4880*/  FADD R33, R15.reuse, -12583039 ;  /* 0xcb40007f0f217421 */ /* 0x040fe20000000000 */
[----:B------:R-:W-:-:S02]  /*4890*/  SHF.L.U32 R15, R15, 0x17, RZ ;  /* 0x000000170f0f7819 */ /* 0x000fc400000006ff */
[----:B------:R-:W-:Y:S01]  /*48a0*/  FFMA R31, R30, 1.4426950216293334961, -R31 ;  /* 0x3fb8aa3b1e1f7823 */ /* 0x000fe2000000081f */
[----:B------:R-:W-:-:S03]  /*48b0*/  FFMA R33, R32, 1.4426950216293334961, -R33 ;  /* 0x3fb8aa3b20217823 */ /* 0x000fc60000000821 */
[----:B------:R-:W-:Y:S01]  /*48c0*/  FFMA R37, R30, 1.925963033500011079e-08, R31 ;  /* 0x32a570601e257823 */ /* 0x000fe2000000001f */
[----:B------:R-:W-:Y:S01]  /*48d0*/  FFMA R31, R32, 1.925963033500011079e-08, R33 ;  /* 0x32a57060201f7823 */ /* 0x000fe20000000021 */
[----:B------:R-:W-:Y:S02]  /*48e0*/  FFMA.SAT R33, R34, R11, 0.5 ;  /* 0x3f00000022217423 */ /* 0x000fe4000000200b */
[----:B------:R1:W-:Y:S02]  /*48f0*/  MUFU.EX2 R44, R37 ;  /* 0x00000025002c7308 */ /* 0x0003e40000000800 */
[----:B------:R-:W-:-:S04]  /*4900*/  FFMA.RM R30, R33, R12, 12582913 ;  /* 0x4b400001211e7423 */ /* 0x000fc8000000400c */
[C---:B------:R-:W-:Y:S01]  /*4910*/  FADD R33, R30.reuse, -12583039 ;  /* 0xcb40007f1e217421 */ /* 0x040fe20000000000 */
[----:B------:R-:W-:Y:S02]  /*4920*/  IMAD.SHL.U32 R30, R30, 0x800000, RZ ;  /* 0x008000001e1e7824 */ /* 0x000fe400078e00ff */
[----:B-1----:R-:W-:Y:S01]  /*4930*/  FFMA.SAT R37, R48, R11, 0.5 ;  /* 0x3f00000030257423 */ /* 0x002fe2000000200b */
[----:B------:R-:W-:-:S03]  /*4940*/  FFMA R33, R34, 1.4426950216293334961, -R33 ;  /* 0x3fb8aa3b22217823 */ /* 0x000fc60000000821 */
[----:B------:R-:W-:Y:S01]  /*4950*/  FFMA.RM R37, R37, R12, 12582913 ;  /* 0x4b40000125257423 */ /* 0x000fe2000000400c */
[----:B------:R-:W-:Y:S01]  /*4960*/  FFMA R39, R34, 1.925963033500011079e-08, R33 ;  /* 0x32a5706022277823 */ /* 0x000fe20000000021 */
[----:B------:R-:W-:-:S04]  /*4970*/  FADD R33, R14, -12583039 ;  /* 0xcb40007f0e217421 */ /* 0x000fc80000000000 */
[C---:B------:R-:W-:Y:S01]  /*4980*/  FFMA R33, R36.reuse, 1.4426950216293334961, -R33 ;  /* 0x3fb8aa3b24217823 */ /* 0x040fe20000000821 */
[----:B------:R-:W1:Y:S03]  /*4990*/  MUFU.EX2 R39, R39 ;  /* 0x0000002700277308 */ /* 0x000e660000000800 */
[----:B------:R-:W-:Y:S01]  /*49a0*/  FFMA R36, R36, 1.925963033500011079e-08, R33 ;  /* 0x32a5706024247823 */ /* 0x000fe20000000021 */
[----:B0-----:R-:W-:Y:S01]  /*49b0*/  FMUL R33, R27, R28 ;  /* 0x0000001c1b217220 */ /* 0x001fe20000400000 */
[----:B------:R-:W-:-:S03]  /*49c0*/  FFMA.SAT R27, R38, R11, 0.5 ;  /* 0x3f000000261b7423 */ /* 0x000fc6000000200b */
[----:B------:R0:W2:Y:S01]  /*49d0*/  MUFU.EX2 R28, R35 ;  /* 0x00000023001c7308 */ /* 0x0000a20000000800 */
[----:B------:R-:W-:-:S04]  /*49e0*/  FFMA.RM R32, R27, R12, 12582913 ;  /* 0x4b4000011b207423 */ /* 0x000fc8000000400c */
[C---:B------:R-:W-:Y:S01]  /*49f0*/  FADD R27, R32.reuse, -12583039 ;  /* 0xcb40007f201b7421 */ /* 0x040fe20000000000 */
[----:B------:R-:W-:Y:S02]  /*4a00*/  IMAD.SHL.U32 R32, R32, 0x800000, RZ ;  /* 0x0080000020207824 */ /* 0x000fe400078e00ff */
[----:B------:R-:W-:Y:S01]  /*4a10*/  MUFU.EX2 R36, R36 ;  /* 0x0000002400247308 */ /* 0x000fe20000000800 */
[----:B------:R-:W-:Y:S01]  /*4a20*/  FFMA R27, R38, 1.4426950216293334961, -R27 ;  /* 0x3fb8aa3b261b7823 */ /* 0x000fe2000000081b */
[----:B0-----:R-:W-:Y:S01]  /*4a30*/  FFMA.SAT R35, R42, R11, 0.5 ;  /* 0x3f0000002a237423 */ /* 0x001fe2000000200b */
[----:B-1----:R-:W-:Y:S01]  /*4a40*/  FMUL R30, R30, R39 ;  /* 0x000000271e1e7220 */ /* 0x002fe20000400000 */
[-C--:B------:R-:W-:Y:S01]  /*4a50*/  FFMA.SAT R39, R46, R11.reuse, 0.5 ;  /* 0x3f0000002e277423 */ /* 0x080fe2000000200b */
[----:B------:R-:W-:Y:S01]  /*4a60*/  FFMA R38, R38, 1.925963033500011079e-08, R27 ;  /* 0x32a5706026267823 */ /* 0x000fe2000000001b */
[----:B------:R-:W-:Y:S01]  /*4a70*/  FFMA.SAT R27, R40, R11, 0.5 ;  /* 0x3f000000281b7423 */ /* 0x000fe2000000200b */
[----:B------:R-:W-:Y:S01]  /*4a80*/  FFMA.RM R35, R35, R12, 12582913 ;  /* 0x4b40000123237423 */ /* 0x000fe2000000400c */
[----:B--2---:R-:W-:-:S02]  /*4a90*/  FMUL R28, R13, R28 ;  /* 0x0000001c0d1c7220 */ /* 0x004fc40000400000 */
[----:B------:R-:W-:Y:S01]  /*4aa0*/  FFMA.RM R34, R27, R12, 12582913 ;  /* 0x4b4000011b227423 */ /* 0x000fe2000000400c */
[----:B------:R-:W-:-:S03]  /*4ab0*/  IMAD.SHL.U32 R27, R29, 0x800000, RZ ;  /* 0x008000001d1b7824 */ /* 0x000fc600078e00ff */
[C---:B------:R-:W-:Y:S01]  /*4ac0*/  FADD R13, R34.reuse, -12583039 ;  /* 0xcb40007f220d7421 */ /* 0x040fe20000000000 */
[----:B------:R-:W-:Y:S01]  /*4ad0*/  FMUL R27, R27, R44 ;  /* 0x0000002c1b1b7220 */ /* 0x000fe20000400000 */
[----:B------:R-:W-:Y:S01]  /*4ae0*/  SHF.L.U32 R34, R34, 0x17, RZ ;  /* 0x0000001722227819 */ /* 0x000fe200000006ff */
[----:B------:R0:W1:Y:S01]  /*4af0*/  MUFU.EX2 R44, R31 ;  /* 0x0000001f002c7308 */ /* 0x0000620000000800 */
[----:B------:R-:W-:-:S04]  /*4b00*/  FFMA R13, R40, 1.4426950216293334961, -R13 ;  /* 0x3fb8aa3b280d7823 */ /* 0x000fc8000000080d */
[----:B------:R-:W-:Y:S01]  /*4b10*/  FFMA R40, R40, 1.925963033500011079e-08, R13 ;  /* 0x32a5706028287823 */ /* 0x000fe2000000000d */
[C---:B------:R-:W-:Y:S01]  /*4b20*/  FADD R13, R35.reuse, -12583039 ;  /* 0xcb40007f230d7421 */ /* 0x040fe20000000000 */
[----:B------:R-:W-:Y:S01]  /*4b30*/  IMAD.SHL.U32 R35, R35, 0x800000, RZ ;  /* 0x0080000023237824 */ /* 0x000fe200078e00ff */
[----:B0-----:R-:W-:Y:S02]  /*4b40*/  SHF.L.U32 R31, R14, 0x17, RZ ;  /* 0x000000170e1f7819 */ /* 0x001fe400000006ff */
[----:B------:R-:W-:Y:S01]  /*4b50*/  FFMA R13, R42, 1.4426950216293334961, -R13 ;  /* 0x3fb8aa3b2a0d7823 */ /* 0x000fe2000000080d */
[----:B------:R-:W-:-:S03]  /*4b60*/  FFMA.RM R14, R39, R12, 12582913 ;  /* 0x4b400001270e7423 */ /* 0x000fc6000000400c */
[----:B------:R-:W-:Y:S01]  /*4b70*/  FFMA R42, R42, 1.925963033500011079e-08, R13 ;  /* 0x32a570602a2a7823 */ /* 0x000fe2000000000d */
[----:B------:R-:W-:Y:S01]  /*4b80*/  FADD R13, R37, -12583039 ;  /* 0xcb40007f250d7421 */ /* 0x000fe20000000000 */
[----:B------:R-:W-:Y:S01]  /*4b90*/  FADD R39, R14, -12583039 ;  /* 0xcb40007f0e277421 */ /* 0x000fe20000000000 */
[----:B-1----:R-:W-:Y:S01]  /*4ba0*/  FMUL R29, R15, R44 ;  /* 0x0000002c0f1d7220 */ /* 0x002fe20000400000 */
[----:B------:R-:W-:Y:S01]  /*4bb0*/  FMUL R31, R31, R36 ;  /* 0x000000241f1f7220 */ /* 0x000fe20000400000 */
[----:B------:R-:W-:Y:S01]  /*4bc0*/  FFMA R13, R48, 1.4426950216293334961, -R13 ;  /* 0x3fb8aa3b300d7823 */ /* 0x000fe2000000080d */
[----:B------:R-:W-:Y:S01]  /*4bd0*/  FFMA R39, R46, 1.4426950216293334961, -R39 ;  /* 0x3fb8aa3b2e277823 */ /* 0x000fe20000000827 */
[----:B------:R-:W-:Y:S01]  /*4be0*/  SHF.L.U32 R36, R37, 0x17, RZ ;  /* 0x0000001725247819 */ /* 0x000fe200000006ff */
[----:B------:R-:W0:Y:S01]  /*4bf0*/  MUFU.EX2 R42, R42 ;  /* 0x0000002a002a7308 */ /* 0x000e220000000800 */
[----:B------:R-:W-:Y:S01]  /*4c00*/  FFMA R48, R48, 1.925963033500011079e-08, R13 ;  /* 0x32a5706030307823 */ /* 0x000fe2000000000d */
[----:B------:R-:W-:Y:S01]  /*4c10*/  FFMA.SAT R13, R50, R11, 0.5 ;  /* 0x3f000000320d7423 */ /* 0x000fe2000000200b */
[----:B------:R-:W-:Y:S01]  /*4c20*/  FFMA R46, R46, 1.925963033500011079e-08, R39 ;  /* 0x32a570602e2e7823 */ /* 0x000fe20000000027 */
[----:B------:R-:W-:-:S02]  /*4c30*/  SHF.L.U32 R14, R14, 0x17, RZ ;  /* 0x000000170e0e7819 */ /* 0x000fc400000006ff */
[----:B------:R-:W-:Y:S02]  /*4c40*/  FFMA.RM R13, R13, R12, 12582913 ;  /* 0x4b4000010d0d7423 */ /* 0x000fe4000000400c */
[----:B------:R-:W1:Y:S02]  /*4c50*/  MUFU.EX2 R39, R40 ;  /* 0x0000002800277308 */ /* 0x000e640000000800 */
[C---:B------:R-:W-:Y:S01]  /*4c60*/  FADD R15, R13.reuse, -12583039 ;  /* 0xcb40007f0d0f7421 */ /* 0x040fe20000000000 */
[----:B------:R-:W-:-:S03]  /*4c70*/  IMAD.SHL.U32 R13, R13, 0x800000, RZ ;  /* 0x008000000d0d7824 */ /* 0x000fc600078e00ff */
[----:B------:R-:W-:Y:S01]  /*4c80*/  FFMA R15, R50, 1.4426950216293334961, -R15 ;  /* 0x3fb8aa3b320f7823 */ /* 0x000fe2000000080f */
[----:B0-----:R-:W-:-:S03]  /*4c90*/  FMUL R35, R35, R42 ;  /* 0x0000002a23237220 */ /* 0x001fc60000400000 */
[----:B------:R-:W-:Y:S02]  /*4ca0*/  FFMA R50, R50, 1.925963033500011079e-08, R15 ;  /* 0x32a5706032327823 */ /* 0x000fe4000000000f */
[----:B------:R-:W0:Y:S01]  /*4cb0*/  MUFU.EX2 R15, R38 ;  /* 0x00000026000f7308 */ /* 0x000e220000000800 */
[----:B-1----:R-:W-:-:S07]  /*4cc0*/  FMUL R34, R34, R39 ;  /* 0x0000002722227220 */ /* 0x002fce0000400000 */
        /* <DEDUP_REMOVED lines=19> */
[----:B------:R-:W-:Y:S01]  /*4e00*/  MUFU.EX2 R45, R60 ;  /* 0x0000003c002d7308 */ /* 0x000fe20000000800 */
[----:B0-----:R-:W-:Y:S02]  /*4e10*/  FMUL R42, R15, R58 ;  /* 0x0000003a0f2a7220 */ /* 0x001fe40000400000 */
[C---:B------:R-:W-:Y:S01]  /*4e20*/  FADD R43, R39.reuse, -12583039 ;  /* 0xcb40007f272b7421 */ /* 0x040fe20000000000 */
[----:B------:R-:W-:-:S03]  /*4e30*/  IMAD.SHL.U32 R39, R39, 0x800000, RZ ;  /* 0x0080000027277824 */ /* 0x000fc600078e00ff */
[----:B------:R-:W-:Y:S01]  /*4e40*/  FFMA R43, R62, 1.4426950216293334961, -R43 ;  /* 0x3fb8aa3b3e2b7823 */ /* 0x000fe2000000082b */
[----:B-1----:R-:W-:-:S03]  /*4e50*/  FMUL R36, R36, R41 ;  /* 0x0000002924247220 */ /* 0x002fc60000400000 */
[----:B------:R-:W-:Y:S01]  /*4e60*/  FFMA R62, R62, 1.925963033500011079e-08, R43 ;  /* 0x32a570603e3e7823 */ /* 0x000fe2000000002b */
[----:B------:R-:W-:-:S04]  /*4e70*/  FFMA.SAT R43, R64, R11, 0.5 ;  /* 0x3f000000402b7423 */ /* 0x000fc8000000200b */
        /* <DEDUP_REMOVED lines=27> */
[----:B------:R-:W-:Y:S01]  /*5030*/  FADD R40, R41, R30 ;  /* 0x0000001e29287221 */ /* 0x000fe20000000000 */
[----:B------:R-:W-:Y:S01]  /*5040*/  FMUL R41, R38, R45 ;  /* 0x0000002d26297220 */ /* 0x000fe20000400000 */
[----:B-1----:R-:W-:Y:S02]  /*5050*/  FMUL R38, R11, R54 ;  /* 0x000000360b267220 */ /* 0x002fe40000400000 */
[----:B------:R-:W-:Y:S01]  /*5060*/  FADD R13, R40, R31 ;  /* 0x0000001f280d7221 */ /* 0x000fe20000000000 */
[----:B------:R-:W-:Y:S01]  /*5070*/  FMUL R40, R39, R62 ;  /* 0x0000003e27287220 */ /* 0x000fe20000400000 */
[----:B------:R-:W-:Y:S01]  /*5080*/  FMUL R39, R37, R64 ;  /* 0x0000004025277220 */ /* 0x000fe20000400000 */
        /* <DEDUP_REMOVED lines=22> */
.L_x_22605:
        /* <DEDUP_REMOVED lines=12> */
[----:B0-----:R-:W-:Y:S05]  /*52b0*/  CALL.REL.NOINC `($__internal_346_$__cuda_sm3x_div_rn_noftz_f32_slowpath) ;  /* 0x0000002400787944 */ /* 0x001fea0003c00000 */
[----:B------:R-:W-:-:S07]  /*52c0*/  MOV R45, R11 ;  /* 0x0000000b002d7202 */ /* 0x000fce0000000f00 */
.L_x_22558:
[----:B------:R-:W-:Y:S05]  /*52d0*/  BSYNC.RECONVERGENT B3 ;  /* 0x0000000000037941 */ /* 0x000fea0003800200 */
.L_x_22557:
        /* <DEDUP_REMOVED lines=12> */
[----:B0-----:R-:W-:Y:S05]  /*53a0*/  CALL.REL.NOINC `($__internal_346_$__cuda_sm3x_div_rn_noftz_f32_slowpath) ;  /* 0x00000024003c7944 */ /* 0x001fea0003c00000 */
[----:B------:R-:W-:-:S07]  /*53b0*/  IMAD.MOV.U32 R47, RZ, RZ, R11 ;  /* 0x000000ffff2f7224 */ /* 0x000fce00078e000b */
.L_x_22560:
[----:B------:R-:W-:Y:S05]  /*53c0*/  BSYNC.RECONVERGENT B3 ;  /* 0x0000000000037941 */ /* 0x000fea0003800200 */
.L_x_22559:
        /* <DEDUP_REMOVED lines=12> */
[----:B0-----:R-:W-:Y:S05]  /*5490*/  CALL.REL.NOINC `($__internal_346_$__cuda_sm3x_div_rn_noftz_f32_slowpath) ;  /* 0x0000002400007944 */ /* 0x001fea0003c00000 */
[----:B------:R-:W-:-:S07]  /*54a0*/  MOV R49, R11 ;  /* 0x0000000b00317202 */ /* 0x000fce0000000f00 */
.L_x_22562:
[----:B------:R-:W-:Y:S05]  /*54b0*/  BSYNC.RECONVERGENT B3 ;  /* 0x0000000000037941 */ /* 0x000fea0003800200 */
.L_x_22561:
        /* <DEDUP_REMOVED lines=14> */
.L_x_22564:
[----:B------:R-:W-:Y:S05]  /*55a0*/  BSYNC.RECONVERGENT B3 ;  /* 0x0000000000037941 */ /* 0x000fea0003800200 */
.L_x_22563:
        /* <DEDUP_REMOVED lines=14> */
.L_x_22566:
[----:B------:R-:W-:Y:S05]  /*5690*/  BSYNC.RECONVERGENT B3 ;  /* 0x0000000000037941 */ /* 0x000fea0003800200 */
.L_x_22565:
        /* <DEDUP_REMOVED lines=14> */
.L_x_22568:
[----:B------:R-:W-:Y:S05]  /*5780*/  BSYNC.RECONVERGENT B3 ;  /* 0x0000000000037941 */ /* 0x000fea0003800200 */
.L_x_22567:
        /* <DEDUP_REMOVED lines=14> */
.L_x_22570:
[----:B------:R-:W-:Y:S05]  /*5870*/  BSYNC.RECONVERGENT B3 ;  /* 0x0000000000037941 */ /* 0x000fea0003800200 */
.L_x_22569:
        /* <DEDUP_REMOVED lines=14> */
.L_x_22572:
[----:B------:R-:W-:Y:S05]  /*5960*/  BSYNC.RECONVERGENT B3 ;  /* 0x0000000000037941 */ /* 0x000fea0003800200 */
.L_x_22571:
        /* <DEDUP_REMOVED lines=14> */
.L_x_22574:
[----:B------:R-:W-:Y:S05]  /*5a50*/  BSYNC.RECONVERGENT B3 ;  /* 0x0000000000037941 */ /* 0x000fea0003800200 */
.L_x_22573:
        /* <DEDUP_REMOVED lines=14> */
.L_x_22576:
[----:B------:R-:W-:Y:S05]  /*5b40*/  BSYNC.RECONVERGENT B3 ;  /* 0x0000000000037941 */ /* 0x000fea0003800200 */
.L_x_22575:
        /* <DEDUP_REMOVED lines=14> */
.L_x_22578:
[----:B------:R-:W-:Y:S05]  /*5c30*/  BSYNC.RECONVERGENT B3 ;  /* 0x0000000000037941 */ /* 0x000fea0003800200 */
.L_x_22577:
        /* <DEDUP_REMOVED lines=14> */
.L_x_22580:
[----:B------:R-:W-:Y:S05]  /*5d20*/  BSYNC.RECONVERGENT B3 ;  /* 0x0000000000037941 */ /* 0x000fea0003800200 */
.L_x_22579:
        /* <DEDUP_REMOVED lines=14> */
.L_x_22582:
[----:B------:R-:W-:Y:S05]  /*5e10*/  BSYNC.RECONVERGENT B3 ;  /* 0x0000000000037941 */ /* 0x000fea0003800200 */
.L_x_22581:
        /* <DEDUP_REMOVED lines=14> */
.L_x_22584:
[----:B------:R-:W-:Y:S05]  /*5f00*/  BSYNC.RECONVERGENT B3 ;  /* 0x0000000000037941 */ /* 0x000fea0003800200 */
.L_x_22583:
        /* <DEDUP_REMOVED lines=14> */
.L_x_22586:
[----:B------:R-:W-:Y:S05]  /*5ff0*/  BSYNC.RECONVERGENT B3 ;  /* 0x0000000000037941 */ /* 0x000fea0003800200 */
.L_x_22585:
        /* <DEDUP_REMOVED lines=14> */
.L_x_22588:
[----:B------:R-:W-:Y:S05]  /*60e0*/  BSYNC.RECONVERGENT B3 ;  /* 0x0000000000037941 */ /* 0x000fea0003800200 */
.L_x_22587:
        /* <DEDUP_REMOVED lines=14> */
.L_x_22590:
[----:B------:R-:W-:Y:S05]  /*61d0*/  BSYNC.RECONVERGENT B3 ;  /* 0x0000000000037941 */ /* 0x000fea0003800200 */
.L_x_22589:
        /* <DEDUP_REMOVED lines=13> */
.L_x_22592:
[----:B------:R-:W-:Y:S05]  /*62b0*/  BSYNC.RECONVERGENT B3 ;  /* 0x0000000000037941 */ /* 0x000fea0003800200 */
.L_x_22591:
[----:B------:R-:W-:Y:S02]  /*62c0*/  HFMA2 R13, -RZ, RZ, 0, 0 ;  /* 0x00000000ff0d7431 */ /* 0x000fe400000001ff */
[----:B------:R-:W-:Y:S01]  /*62d0*/  IMAD R14, R5, UR46, RZ ;  /* 0x0000002e050e7c24 */ /* 0x000fe2000f8e02ff */
[----:B------:R-:W-:Y:S01]  /*62e0*/  @!P0 R2UR UR4, R52 ;  /* 0x00000000340482ca */ /* 0x000fe200000e0000 */
[----:B------:R-:W-:Y:S01]  /*62f0*/  IMAD.MOV.U32 R12, RZ, RZ, R2 ;  /* 0x000000ffff0c7224 */ /* 0x000fe200078e0002 */
[----:B------:R-:W-:Y:S01]  /*6300*/  @!P0 R2UR UR5, R53 ;  /* 0x00000000350582ca */ /* 0x000fe200000e0000 */
[C---:B------:R-:W-:Y:S01]  /*6310*/  IMAD R15, R3.reuse, UR47, R14 ;  /* 0x0000002f030f7c24 */ /* 0x040fe2000f8e020e */
[----:B------:R-:W-:Y:S02]  /*6320*/  ISETP.GE.U32.AND P1, PT, R4, UR42, PT ;  /* 0x0000002a04007c0c */ /* 0x000fe4000bf26070 */
[----:B------:R-:W-:Y:S01]  /*6330*/  ISETP.GE.U32.AND P2, PT, R6, UR42, PT ;  /* 0x0000002a06007c0c */ /* 0x000fe2000bf46070 */
[----:B------:R-:W-:Y:S01]  /*6340*/  IMAD.WIDE.U32 R12, R3, UR46, R12 ;  /* 0x0000002e030c7c25 */ /* 0x000fe2000f8e000c */
[----:B------:R-:W-:-:S02]  /*6350*/  ISETP.GE.U32.AND P3, PT, R7, UR42, PT ;  /* 0x0000002a07007c0c */ /* 0x000fc4000bf66070 */
[----:B------:R-:W-:Y:S01]  /*6360*/  ISETP.GE.AND.EX P1, PT, RZ, UR43, PT, P1 ;  /* 0x0000002bff007c0c */ /* 0x000fe2000bf26310 */
[----:B------:R-:W-:Y:S01]  /*6370*/  IMAD.IADD R13, R13, 0x1, R15 ;  /* 0x000000010d0d7824 */ /* 0x000fe200078e020f */
[C---:B------:R-:W-:Y:S02]  /*6380*/  LEA R14, P4, R12.reuse, UR48, 0x2 ;  /* 0x000000300c0e7c11 */ /* 0x040fe4000f8810ff */
[----:B------:R-:W-:Y:S02]  /*6390*/  ISETP.GE.AND.EX P2, PT, RZ, UR43, PT, P2 ;  /* 0x0000002bff007c0c */ /* 0x000fe4000bf46320 */
[----:B------:R-:W-:Y:S02]  /*63a0*/  LEA.HI.X R15, R12, UR49, R13, 0x2, P4 ;  /* 0x000000310c0f7c11 */ /* 0x000fe4000a0f140d */
[----:B------:R-:W-:Y:S02]  /*63b0*/  ISETP.GE.AND.EX P3, PT, RZ, UR43, PT, P3 ;  /* 0x0000002bff007c0c */ /* 0x000fe4000bf66330 */
[----:B------:R-:W-:Y:S01]  /*63c0*/  ISETP.GE.U32.AND P4, PT, R9, UR42, PT ;  /* 0x0000002a09007c0c */ /* 0x000fe2000bf86070 */
[----:B------:R1:W-:Y:S01]  /*63d0*/  @!P0 STG.E desc[UR4][R14.64], R45 ;  /* 0x0000002d0e008986 */ /* 0x0003e2000c101904 */
        /* <DEDUP_REMOVED lines=8> */
[----:B------:R-:W-:Y:S02]  /*6460*/  ISETP.GE.U32.AND P6, PT, R16, UR42, PT ;  /* 0x0000002a10007c0c */ /* 0x000fe4000bfc6070 */
        /* <DEDUP_REMOVED lines=9> */
[----:B------:R-:W-:Y:S02]  /*6500*/  ISETP.GE.AND.EX P4, PT, RZ, UR43, PT, P4 ;  /* 0x0000002bff007c0c */ /* 0x000fe4000bf86340 */
[----:B------:R-:W-:Y:S01]  /*6510*/  ISETP.GE.AND.EX P3, PT, RZ, UR43, PT, P3 ;  /* 0x0000002bff007c0c */ /* 0x000fe2000bf66330 */
[----:B------:R1:W-:Y:S01]  /*6520*/  @!P0 STG.E desc[UR4][R14.64+0x200], R29 ;  /* 0x0002001d0e008986 */ /* 0x0003e2000c101904 */
        /* <DEDUP_REMOVED lines=63> */
.L_x_22519:
[----:B------:R-:W-:Y:S05]  /*6920*/  EXIT ;  /* 0x000000000000794d */ /* 0x000fea0003800000 */
.L_x_22556:
[----:B------:R-:W-:Y:S01]  /*6930*/  BSSY B1, `(.L_x_22594) ;  /* 0x0000007000017945 */ /* 0x000fe20003800000 */
[----:B------:R-:W-:Y:S01]  /*6940*/  MOV R12, 0x10 ;  /* 0x00000010000c7802 */ /* 0x000fe20000000f00 */
[----:B------:R-:W-:Y:S01]  /*6950*/  IMAD.MOV.U32 R11, RZ, RZ, 0x1f ;  /* 0x0000001fff0b7424 */ /* 0x000fe200078e00ff */
[----:B------:R-:W-:-:S07]  /*6960*/  MOV R15, 0xffffffff ;  /* 0xffffffff000f7802 */ /* 0x000fce0000000f00 */
[----:B------:R-:W-:Y:S05]  /*6970*/  WARPSYNC.COLLECTIVE R15, `(.L_x_22595) ;  /* 0x000000000f087348 */ /* 0x000fea0003c00000 */
[----:B------:R0:W1:Y:S02]  /*6980*/  SHFL.BFLY P6, R14, R13, R12, R11 ;  /* 0x0c00000c0d0e7389 */ /* 0x00006400000c000b */
[----:B01----:R-:W-:Y:S05]  /*6990*/  ENDCOLLECTIVE ;  /* 0x000000000000791b */ /* 0x003fea0003800000 */
.L_x_22595:
[----:B------:R-:W-:Y:S05]  /*69a0*/  BSYNC B1 ;  /* 0x0000000000017941 */ /* 0x000fea0003800000 */
.L_x_22594:
[----:B------:R-:W-:Y:S01]  /*69b0*/  HFMA2 R11, -RZ, RZ, 0, 1.847743988037109375e-06 ;  /* 0x0000001fff0b7431 */ /* 0x000fe200000001ff */
[----:B------:R-:W-:Y:S01]  /*69c0*/  FMNMX R13, R14, R13, !PT ;  /* 0x0000000d0e0d7209 */ /* 0x000fe20007800000 */
[----:B------:R-:W-:Y:S02]  /*69d0*/  IMAD.MOV.U32 R12, RZ, RZ, 0x8 ;  /* 0x00000008ff0c7424 */ /* 0x000fe400078e00ff */
[----:B------:R-:W-:-:S07]  /*69e0*/  IMAD.MOV.U32 R15, RZ, RZ, -0x1 ;  /* 0xffffffffff0f7424 */ /* 0x000fce00078e00ff */
[----:B------:R-:W-:Y:S05]  /*69f0*/  WARPSYNC.COLLECTIVE R15, `(.L_x_22596) ;  /* 0x000000000f087348 */ /* 0x000fea0003c00000 */
[----:B------:R0:W1:Y:S02]  /*6a00*/  SHFL.BFLY P6, R14, R13, R12, R11 ;  /* 0x0c00000c0d0e7389 */ /* 0x00006400000c000b */
[----:B01----:R-:W-:Y:S05]  /*6a10*/  ENDCOLLECTIVE ;  /* 0x000000000000791b */ /* 0x003fea0003800000 */
.L_x_22596:
[----:B------:R-:W-:Y:S01]  /*6a20*/  IMAD.MOV.U32 R12, RZ, RZ, 0x4 ;  /* 0x00000004ff0c7424 */ /* 0x000fe200078e00ff */
[----:B------:R-:W-:-:S04]  /*6a30*/  FMNMX R29, R13, R14, !PT ;  /* 0x0000000e0d1d7209 */ /* 0x000fc80007800000 */
[----:B------:R-:W-:-:S07]  /*6a40*/  MOV R13, R29 ;  /* 0x0000001d000d7202 */ /* 0x000fce0000000f00 */
[----:B------:R-:W-:Y:S05]  /*6a50*/  WARPSYNC.COLLECTIVE R15, `(.L_x_22597) ;  /* 0x000000000f087348 */ /* 0x000fea0003c00000 */
[----:B------:R0:W1:Y:S02]  /*6a60*/  SHFL.BFLY P6, R14, R13, R12, R11 ;  /* 0x0c00000c0d0e7389 */ /* 0x00006400000c000b */
[----:B01----:R-:W-:Y:S05]  /*6a70*/  ENDCOLLECTIVE ;  /* 0x000000000000791b */ /* 0x003fea0003800000 */
.L_x_22597:
[----:B------:R-:W-:Y:S01]  /*6a80*/  IMAD.MOV.U32 R12, RZ, RZ, 0x2 ;  /* 0x00000002ff0c7424 */ /* 0x000fe200078e00ff */
[----:B------:R-:W-:-:S04]  /*6a90*/  FMNMX R31, R29, R14, !PT ;  /* 0x0000000e1d1f7209 */ /* 0x000fc80007800000 */
[----:B------:R-:W-:-:S07]  /*6aa0*/  MOV R13, R31 ;  /* 0x0000001f000d7202 */ /* 0x000fce0000000f00 */
[----:B------:R-:W-:Y:S05]  /*6ab0*/  WARPSYNC.COLLECTIVE R15, `(.L_x_22598) ;  /* 0x000000000f087348 */ /* 0x000fea0003c00000 */
[----:B------:R0:W1:Y:S02]  /*6ac0*/  SHFL.BFLY P6, R14, R13, R12, R11 ;  /* 0x0c00000c0d0e7389 */ /* 0x00006400000c000b */
[----:B01----:R-:W-:Y:S05]  /*6ad0*/  ENDCOLLECTIVE ;  /* 0x000000000000791b */ /* 0x003fea0003800000 */
.L_x_22598:
[----:B------:R-:W-:Y:S01]  /*6ae0*/  IMAD.MOV.U32 R12, RZ, RZ, 0x1 ;  /* 0x00000001ff0c7424 */ /* 0x000fe200078e00ff */
[----:B------:R-:W-:-:S04]  /*6af0*/  FMNMX R33, R31, R14, !PT ;  /* 0x0000000e1f217209 */ /* 0x000fc80007800000 */
[----:B------:R-:W-:-:S07]  /*6b00*/  MOV R13, R33 ;  /* 0x00000021000d7202 */ /* 0x000fce0000000f00 */
[----:B------:R-:W-:Y:S05]  /*6b10*/  WARPSYNC.COLLECTIVE R15, `(.L_x_22599) ;  /* 0x000000000f087348 */ /* 0x000fea0003c00000 */
[----:B------:R0:W1:Y:S02]  /*6b20*/  SHFL.BFLY P6, R14, R13, R12, R11 ;  /* 0x0c00000c0d0e7389 */ /* 0x00006400000c000b */
[----:B01----:R-:W-:Y:S05]  /*6b30*/  ENDCOLLECTIVE ;  /* 0x000000000000791b */ /* 0x003fea0003800000 */
.L_x_22599:
        /* <DEDUP_REMOVED lines=26> */
[----:B------:R-:W-:-:S03]  /*6ce0*/  FADD R56, -R33, R56 ;  /* 0x0000003821387221 */ /* 0x000fc60000000100 */
        /* <DEDUP_REMOVED lines=162> */
.L_x_22600:
[----:B------:R-:W-:Y:S02]  /*7710*/  HFMA2 R12, -RZ, RZ, 0, 4.76837158203125e-07 ;  /* 0x00000008ff0c7431 */ /* 0x000fe400000001ff */
[----:B------:R-:W-:-:S04]  /*7720*/  FADD R45, R13, R14 ;  /* 0x0000000e0d2d7221 */ /* 0x000fc80000000000 */
[----:B------:R-:W-:-:S07]  /*7730*/  IMAD.MOV.U32 R13, RZ, RZ, R45 ;  /* 0x000000ffff0d7224 */ /* 0x000fce00078e002d */
[----:B------:R-:W-:Y:S05]  /*7740*/  WARPSYNC.COLLECTIVE R15, `(.L_x_22601) ;  /* 0x000000000f087348 */ /* 0x000fea0003c00000 */
[----:B------:R0:W1:Y:S02]  /*7750*/  SHFL.BFLY P6, R14, R13, R12, R11 ;  /* 0x0c00000c0d0e7389 */ /* 0x00006400000c000b */
[----:B01----:R-:W-:Y:S05]  /*7760*/  ENDCOLLECTIVE ;  /* 0x000000000000791b */ /* 0x003fea0003800000 */
.L_x_22601:
[----:B------:R-:W-:Y:S01]  /*7770*/  MOV R12, 0x4 ;  /* 0x00000004000c7802 */ /* 0x000fe20000000f00 */
[----:B------:R-:W-:-:S04]  /*7780*/  FADD R46, R45, R14 ;  /* 0x0000000e2d2e7221 */ /* 0x000fc80000000000 */
[----:B------:R-:W-:-:S07]  /*7790*/  IMAD.MOV.U32 R13, RZ, RZ, R46 ;  /* 0x000000ffff0d7224 */ /* 0x000fce00078e002e */
[----:B------:R-:W-:Y:S05]  /*77a0*/  WARPSYNC.COLLECTIVE R15, `(.L_x_22602) ;  /* 0x000000000f087348 */ /* 0x000fea0003c00000 */
[----:B------:R0:W1:Y:S02]  /*77b0*/  SHFL.BFLY P6, R14, R13, R12, R11 ;  /* 0x0c00000c0d0e7389 */ /* 0x00006400000c000b */
[----:B01----:R-:W-:Y:S05]  /*77c0*/  ENDCOLLECTIVE ;  /* 0x000000000000791b */ /* 0x003fea0003800000 */
.L_x_22602:
[----:B------:R-:W-:Y:S02]  /*77d0*/  HFMA2 R12, -RZ, RZ, 0, 1.1920928955078125e-07 ;  /* 0x00000002ff0c7431 */ /* 0x000fe400000001ff */
[----:B------:R-:W-:-:S04]  /*77e0*/  FADD R47, R46, R14 ;  /* 0x0000000e2e2f7221 */ /* 0x000fc80000000000 */
[----:B------:R-:W-:-:S07]  /*77f0*/  IMAD.MOV.U32 R13, RZ, RZ, R47 ;  /* 0x000000ffff0d7224 */ /* 0x000fce00078e002f */
[----:B------:R-:W-:Y:S05]  /*7800*/  WARPSYNC.COLLECTIVE R15, `(.L_x_22603) ;  /* 0x000000000f087348 */ /* 0x000fea0003c00000 */
[----:B------:R0:W1:Y:S02]  /*7810*/  SHFL.BFLY P6, R14, R13, R12, R11 ;  /* 0x0c00000c0d0e7389 */ /* 0x00006400000c000b */
[----:B01----:R-:W-:Y:S05]  /*7820*/  ENDCOLLECTIVE ;  /* 0x000000000000791b */ /* 0x003fea0003800000 */
.L_x_22603:
[----:B------:R-:W-:Y:S01]  /*7830*/  MOV R12, 0x1 ;  /* 0x00000001000c7802 */ /* 0x000fe20000000f00 */
[----:B------:R-:W-:-:S04]  /*7840*/  FADD R48, R47, R14 ;  /* 0x0000000e2f307221 */ /* 0x000fc80000000000 */
[----:B------:R-:W-:-:S07]  /*7850*/  IMAD.MOV.U32 R13, RZ, RZ, R48 ;  /* 0x000000ffff0d7224 */ /* 0x000fce00078e0030 */
[----:B------:R-:W-:Y:S05]  /*7860*/  WARPSYNC.COLLECTIVE R15, `(.L_x_22604) ;  /* 0x000000000f087348 */ /* 0x000fea0003c00000 */
[----:B------:R0:W1:Y:S02]  /*7870*/  SHFL.BFLY P6, R14, R13, R12, R11 ;  /* 0x0c00000c0d0e7389 */ /* 0x00006400000c000b */
[----:B01----:R-:W-:Y:S05]  /*7880*/  ENDCOLLECTIVE ;  /* 0x000000000000791b */ /* 0x003fea0003800000 */
.L_x_22604:
[----:B------:R-:W-:Y:S05]  /*7890*/  BRA `(.L_x_22605) ;  /* 0xffffffd800547947 */ /* 0x000fea000383ffff */
        .weak           $__internal_346_$__cuda_sm3x_div_rn_noftz_f32_slowpath
        .type           $__internal_346_$__cuda_sm3x_div_rn_noftz_f32_slowpath,@function
        .size           $__internal_346_$__cuda_sm3x_div_rn_noftz_f32_slowpath,(.L_x_37723 - $__internal_346_$__cuda_sm3x_div_rn_noftz_f32_slowpath)
$__internal_346_$__cuda_sm3x_div_rn_noftz_f32_slowpath:
        /* <DEDUP_REMOVED lines=35> */
.L_x_22607:
        /* <DEDUP_REMOVED lines=51> */
.L_x_22614:
[----:B------:R-:W-:-:S04]  /*7e00*/  LOP3.LUT R11, R11, 0x80000000, RZ, 0xc0, !PT ;  /* 0x800000000b0b7812 */ /* 0x000fc800078ec0ff */
[----:B------:R-:W-:Y:S01]  /*7e10*/  LOP3.LUT R11, R11, 0x7f800000, RZ, 0xfc, !PT ;  /* 0x7f8000000b0b7812 */ /* 0x000fe200078efcff */
[----:B------:R-:W-:Y:S06]  /*7e20*/  BRA `(.L_x_22615) ;  /* 0x0000000000047947 */ /* 0x000fec0003800000 */
.L_x_22613:
[----:B------:R-:W-:-:S07]  /*7e30*/  LEA R11, R50, R11, 0x17 ;  /* 0x0000000b320b7211 */ /* 0x000fce00078eb8ff */
.L_x_22615:
[----:B------:R-:W-:Y:S05]  /*7e40*/  BSYNC.RECONVERGENT B2 ;  /* 0x0000000000027941 */ /* 0x000fea0003800200 */
.L_x_22612:
[----:B------:R-:W-:Y:S05]  /*7e50*/  BRA `(.L_x_22616) ;  /* 0x0000000000207947 */ /* 0x000fea0003800000 */
.L_x_22611:
[----:B------:R-:W-:-:S04]  /*7e60*/  LOP3.LUT R11, R12, 0x80000000, R33, 0x48, !PT ;  /* 0x800000000c0b7812 */ /* 0x000fc800078e4821 */
[----:B------:R-:W-:Y:S01]  /*7e70*/  LOP3.LUT R11, R11, 0x7f800000, RZ, 0xfc, !PT ;  /* 0x7f8000000b0b7812 */ /* 0x000fe200078efcff */
[----:B------:R-:W-:Y:S06]  /*7e80*/  BRA `(.L_x_22616) ;  /* 0x0000000000147947 */ /* 0x000fec0003800000 */
.L_x_22610:
[----:B------:R-:W-:Y:S01]  /*7e90*/  LOP3.LUT R11, R12, 0x80000000, R33, 0x48, !PT ;  /* 0x800000000c0b7812 */ /* 0x000fe200078e4821 */
[----:B------:R-:W-:Y:S06]  /*7ea0*/  BRA `(.L_x_22616) ;  /* 0x00000000000c7947 */ /* 0x000fec0003800000 */
.L_x_22609:
[----:B------:R-:W0:Y:S01]  /*7eb0*/  MUFU.RSQ R11, -QNAN ;  /* 0xffc00000000b7908 */ /* 0x000e220000001400 */
[----:B------:R-:W-:Y:S05]  /*7ec0*/  BRA `(.L_x_22616) ;  /* 0x0000000000047947 */ /* 0x000fea0003800000 */
.L_x_22608:
[----:B------:R-:W-:-:S07]  /*7ed0*/  FADD.FTZ R11, R33, R12 ;  /* 0x0000000c210b7221 */ /* 0x000fce0000010000 */
.L_x_22616:
[----:B------:R-:W-:Y:S05]  /*7ee0*/  BSYNC.RECONVERGENT B1 ;  /* 0x0000000000017941 */ /* 0x000fea0003800200 */
.L_x_22606:
[----:B------:R-:W-:Y:S02]  /*7ef0*/  HFMA2 R13, -RZ, RZ, 0, 0 ;  /* 0x00000000ff0d7431 */ /* 0x000fe400000001ff */
[----:B------:R-:W-:-:S04]  /*7f00*/  IMAD.MOV.U32 R12, RZ, RZ, R15 ;  /* 0x000000ffff0c7224 */ /* 0x000fc800078e000f */
[----:B0-----:R-:W-:Y:S05]  /*7f10*/  RET.REL.NODEC R12 `(_Z15SoftmaxWarpImplI22BroadcastScaleMaskLoadIffbLm2EiE11DirectStoreIffEfLi1ELi18ELi32ELi1ELb1EL9Algorithm0EEvT_T0_ll) ;  /* 0xffffff800c387950 */ /* 0x001fea0003c3ffff */
.L_x_22617:
        /* <DEDUP_REMOVED lines=14> */
.L_x_37723:


//--------------------- .text._Z15SoftmaxWarpImplI22BroadcastScaleMaskLoadIffbLm2EiE11DirectStoreIffEfLi1ELi18ELi32ELi1ELb0EL9Algorithm0EEvT_T0_ll --------------------------
	.section	.text._Z15SoftmaxWarpImplI22BroadcastScaleMaskLoadIffbLm2EiE11DirectStoreIffEfLi1ELi18ELi32ELi1ELb0EL9Algorithm0EEvT_T0_ll,"ax",@progbits
	.align	128
        .global         _Z15SoftmaxWarpImplI22BroadcastScaleMaskLoadIffbLm2EiE11DirectStoreIffEfLi1ELi18ELi32ELi1ELb0EL9Algorithm0EEvT_T0_ll
        .type           _Z15SoftmaxWarpImplI22BroadcastScaleMaskLoadIffbLm2EiE11DirectStoreIffEfLi1ELi18ELi32ELi1ELb0EL9Algorithm0EEvT_T0_ll,@function
        .size           _Z15SoftmaxWarpImplI22BroadcastScaleMaskLoadIffbLm2EiE11DirectStoreIffEfLi1ELi18ELi32ELi1ELb0EL9Algorithm0EEvT_T0_ll,(.L_x_37724 - _Z15SoftmaxWarpImplI22BroadcastScaleMaskLoadIffbLm2EiE11DirectStoreIffEfLi1ELi18ELi32ELi1ELb0EL9Algorithm0EEvT_T0_ll)
        .other          _Z15SoftmaxWarpImplI22BroadcastScaleMaskLoadIffbLm2EiE11DirectStoreIffEfLi1ELi18ELi32ELi1ELb0EL9Algorithm0EEvT_T0_ll,@"STO_CUDA_ENTRY STV_DEFAULT"
_Z15SoftmaxWarpImplI22BroadcastScaleMaskLoadIffbLm2EiE11DirectStoreIffEfLi1ELi18ELi32ELi1ELb0EL9Algorithm0EEvT_T0_ll:
.text._Z15SoftmaxWarpImplI22BroadcastScaleMaskLoadIffbLm2EiE11DirectStoreIffEfLi1ELi18ELi32ELi1ELb0EL9Algorithm0EEvT_T0_ll:
        /* <DEDUP_REMOVED lines=27> */
.L_x_22618:
        /* <DEDUP_REMOVED lines=14> */
.L_x_22657:
[----:B--2---:R-:W-:Y:S01]  /*0290*/  IABS R0, UR49 ;  /* 0x0000003100007c13 */ /* 0x004fe20008000000 */
[----:B0-----:R-:W-:Y:S01]  /*02a0*/  IMAD R34, R30, UR48, R31 ;  /* 0x000000301e227c24 */ /* 0x001fe2000f8e021f */
[----:B------:R-:W-:Y:S01]  /*02b0*/  UMOV UR4, URZ ;  /* 0x000000ff00047c82 */ /* 0x000fe20008000000 */
[----:B-1----:R-:W-:Y:S01]  /*02c0*/  R2UR UR8, R24 ;  /* 0x00000000180872ca */ /* 0x002fe200000e0000 */
[----:B------:R-:W0:Y:S01]  /*02d0*/  LDC.64 R20, c[0x0][0x398] ;  /* 0x0000e600ff147b82 */ /* 0x000e220000000a00 */
[----:B------:R-:W-:Y:S02]  /*02e0*/  R2UR UR7, R0 ;  /* 0x00000000000772ca */ /* 0x000fe400000e0000 */
[----:B------:R-:W-:Y:S02]  /*02f0*/  IABS R11, R34 ;  /* 0x00000022000b7213 */ /* 0x000fe40000000000 */
[C---:B------:R-:W-:Y:S02]  /*0300*/  IADD3 R12, PT, PT, R34.reuse, 0x20, RZ ;  /* 0x00000020220c7810 */ /* 0x040fe40007ffe0ff */
[----:B------:R-:W-:-:S02]  /*0310*/  LOP3.LUT R3, R34, UR49, RZ, 0x3c, !PT ;  /* 0x0000003122037c12 */ /* 0x000fc4000f8e3cff */
[----:B------:R-:W-:Y:S02]  /*0320*/  SHF.R.S64 R16, RZ, 0x1e, R34 ;  /* 0x0000001eff107819 */ /* 0x000fe40000001022 */
[----:B------:R-:W-:-:S03]  /*0330*/  R2UR UR9, R25 ;  /* 0x00000000190972ca */ /* 0x000fc600000e0000 */
[----:B------:R-:W1:Y:S01]  /*0340*/  I2F.RP R0, UR7 ;  /* 0x0000000700007d06 */ /* 0x000e620008209400 */
[----:B------:R-:W-:Y:S02]  /*0350*/  IABS R23, R12 ;  /* 0x0000000c00177213 */ /* 0x000fe40000000000 */
[----:B------:R-:W-:Y:S02]  /*0360*/  LOP3.LUT R4, R12, UR49, RZ, 0x3c, !PT ;  /* 0x000000310c047c12 */ /* 0x000fe4000f8e3cff */
[----:B------:R-:W-:Y:S02]  /*0370*/  IADD3 R16, P0, PT, R16, UR36, RZ ;  /* 0x0000002410107c10 */ /* 0x000fe4000ff1e0ff */
[----:B------:R-:W-:Y:S01]  /*0380*/  ISETP.GE.AND P6, PT, R3, RZ, PT ;  /* 0x000000ff0300720c */ /* 0x000fe20003fc6270 */
[----:B-1----:R-:W1:Y:S01]  /*0390*/  MUFU.RCP R0, R0 ;  /* 0x0000000000007308 */ /* 0x002e620000001000 */
[----:B------:R-:W-:Y:S02]  /*03a0*/  ISETP.GE.AND P4, PT, R4, RZ, PT ;  /* 0x000000ff0400720c */ /* 0x000fe40003f86270 */
[----:B------:R-:W-:-:S02]  /*03b0*/  R2UR UR10, R24 ;  /* 0x00000000180a72ca */ /* 0x000fc400000e0000 */
[----:B------:R-:W-:Y:S02]  /*03c0*/  R2UR UR11, R25 ;  /* 0x00000000190b72ca */ /* 0x000fe400000e0000 */
[----:B------:R-:W-:Y:S01]  /*03d0*/  LEA.HI.X.SX32 R17, R34, UR37, 0x2, P0 ;  /* 0x0000002522117c11 */ /* 0x000fe200080f16ff */
[----:B-1----:R-:W-:Y:S01]  /*03e0*/  VIADD R2, R0, 0xffffffe ;  /* 0x0ffffffe00027836 */ /* 0x002fe20000000000 */
[----:B------:R-:W-:Y:S01]  /*03f0*/  SHF.R.S64 R4, RZ, 0x1e, R12 ;  /* 0x0000001eff047819 */ /* 0x000fe2000000100c */
[----:B------:R-:W-:Y:S02]  /*0400*/  VIADD R3, R34, 0x60 ;  /* 0x0000006022037836 */ /* 0x000fe40000000000 */
[----:B------:R-:W2:Y:S02]  /*0410*/  LDG.E R16, desc[UR8][R16.64] ;  /* 0x0000000810107981 */ /* 0x000ea4000c1e1900 */
[----:B------:R-:W1:Y:S02]  /*0420*/  F2I.FTZ.U32.TRUNC.NTZ R2, R2 ;  /* 0x0000000200027305 */ /* 0x000e64000021f000 */
[----:B-1----:R-:W-:Y:S01]  /*0430*/  R2UR UR5, R2 ;  /* 0x00000000020572ca */ /* 0x002fe200000e0000 */
[----:B------:R-:W-:-:S12]  /*0440*/  VIADD R2, R34, 0x40 ;  /* 0x0000004022027836 */ /* 0x000fd80000000000 */
[----:B------:R-:W-:Y:S01]  /*0450*/  UIADD3 UR6, UPT, UPT, URZ, -UR5, URZ ;  /* 0x80000005ff067290 */ /* 0x000fe2000fffe0ff */
[----:B------:R-:W-:Y:S02]  /*0460*/  SHF.R.S64 R8, RZ, 0x1e, R2 ;  /* 0x0000001eff087819 */ /* 0x000fe40000001002 */
[----:B------:R-:W-:Y:S01]  /*0470*/  LOP3.LUT R5, R2, UR49, RZ, 0x3c, !PT ;  /* 0x0000003102057c12 */ /* 0x000fe2000f8e3cff */
[----:B------:R-:W-:Y:S01]  /*0480*/  UIMAD UR6, UR6, UR7, URZ ;  /* 0x00000007060672a4 */ /* 0x000fe2000f8e02ff */
[----:B------:R-:W-:Y:S02]  /*0490*/  IADD3 R4, P0, PT, R4, UR36, RZ ;  /* 0x0000002404047c10 */ /* 0x000fe4000ff1e0ff */
[----:B------:R-:W-:Y:S01]  /*04a0*/  SHF.R.S64 R6, RZ, 0x1e, R3 ;  /* 0x0000001eff067819 */ /* 0x000fe20000001003 */
[----:B------:R-:W-:Y:S01]  /*04b0*/  UIMAD.WIDE.U32 UR4, UR5, UR6, UR4 ;  /* 0x00000006050472a5 */ /* 0x000fe2000f8e0004 */
[----:B------:R-:W-:Y:S02]  /*04c0*/  IADD3 R8, P2, PT, R8, UR36, RZ ;  /* 0x0000002408087c10 */ /* 0x000fe4000ff5e0ff */
[----:B------:R-:W-:-:S03]  /*04d0*/  ISETP.GE.AND P3, PT, R5, RZ, PT ;  /* 0x000000ff0500720c */ /* 0x000fc60003f66270 */
        /* <DEDUP_REMOVED lines=9> */
[----:B------:R-:W-:Y:S01]  /*0570*/  LEA.HI.X.SX32 R9, R2, UR37, 0x2, P2 ;  /* 0x0000002502097c11 */ /* 0x000fe200090f16ff */
[----:B------:R1:W3:Y:S01]  /*0580*/  LDG.E R0, desc[UR8][R4.64] ;  /* 0x0000000804007981 */ /* 0x0002e2000c1e1900 */
[----:B------:R-:W-:Y:S02]  /*0590*/  ISETP.LT.U32.AND P2, PT, R23, UR7, PT ;  /* 0x0000000717007c0c */ /* 0x000fe4000bf41070 */
[----:B------:R-:W-:Y:S01]  /*05a0*/  LEA.HI.X.SX32 R7, R3, UR37, 0x2, P0 ;  /* 0x0000002503077c11 */ /* 0x000fe200080f16ff */
[----:B------:R4:W5:Y:S02]  /*05b0*/  LDG.E R17, desc[UR10][R8.64] ;  /* 0x0000000a08117981 */ /* 0x000964000c1e1900 */
[----:B------:R-:W-:-:S02]  /*05c0*/  @!P1 IADD3 R11, PT, PT, R11, -UR7, RZ ;  /* 0x800000070b0b9c10 */ /* 0x000fc4000fffe0ff */
[----:B------:R-:W-:Y:S02]  /*05d0*/  IABS R26, R2 ;  /* 0x00000002001a7213 */ /* 0x000fe40000000000 */
[----:B------:R-:W-:Y:S01]  /*05e0*/  ISETP.GE.U32.AND P0, PT, R11, UR7, PT ;  /* 0x000000070b007c0c */ /* 0x000fe2000bf06070 */
[----:B-1----:R-:W-:Y:S01]  /*05f0*/  VIADD R5, R34, 0x80 ;  /* 0x0000008022057836 */ /* 0x002fe20000000000 */
[----:B----4-:R-:W1:Y:S01]  /*0600*/  LDC.64 R8, c[0x0][0x390] ;  /* 0x0000e400ff087b82 */ /* 0x010e620000000a00 */
[----:B------:R-:W-:-:S03]  /*0610*/  IMAD.HI.U32 R10, R26, UR5, RZ ;  /* 0x000000051a0a7c27 */ /* 0x000fc6000f8e00ff */
[----:B------:R-:W-:Y:S02]  /*0620*/  SHF.R.S64 R18, RZ, 0x1e, R5 ;  /* 0x0000001eff127819 */ /* 0x000fe40000001005 */
[----:B------:R-:W-:Y:S01]  /*0630*/  @!P2 IADD3 R23, PT, PT, R23, -UR7, RZ ;  /* 0x800000071717ac10 */ /* 0x000fe2000fffe0ff */
[----:B------:R-:W-:Y:S02]  /*0640*/  IMAD.MOV R15, RZ, RZ, -R10 ;  /* 0x000000ffff0f7224 */ /* 0x000fe400078e0a0a */
[----:B------:R-:W-:Y:S01]  /*0650*/  @!P1 VIADD R13, R13, 0x1 ;  /* 0x000000010d0d9836 */ /* 0x000fe20000000000 */
[----:B------:R-:W-:Y:S01]  /*0660*/  IABS R27, R3 ;  /* 0x00000003001b7213 */ /* 0x000fe20000000000 */
[----:B------:R-:W-:Y:S01]  /*0670*/  IMAD R26, R15, UR7, R26 ;  /* 0x000000070f1a7c24 */ /* 0x000fe2000f8e021a */
[----:B------:R-:W-:Y:S01]  /*0680*/  IADD3 R4, PT, PT, R34, 0xa0, RZ ;  /* 0x000000a022047810 */ /* 0x000fe20007ffe0ff */
[----:B------:R-:W-:Y:S01]  /*0690*/  @P0 VIADD R13, R13, 0x1 ;  /* 0x000000010d0d0836 */ /* 0x000fe20000000000 */
[----:B------:R-:W-:-:S02]  /*06a0*/  IADD3 R18, P5, PT, R18, UR36, RZ ;  /* 0x0000002412127c10 */ /* 0x000fc4000ffbe0ff */
[----:B------:R-:W-:Y:S01]  /*06b0*/  ISETP.GE.U32.AND P0, PT, R23, UR7, PT ;  /* 0x0000000717007c0c */ /* 0x000fe2000bf06070 */
[----:B------:R-:W-:Y:S01]  /*06c0*/  IMAD.HI.U32 R11, R27, UR5, RZ ;  /* 0x000000051b0b7c27 */ /* 0x000fe2000f8e00ff */
[----:B------:R-:W-:Y:S02]  /*06d0*/  SHF.R.S64 R14, RZ, 0x1e, R4 ;  /* 0x0000001eff0e7819 */ /* 0x000fe40000001004 */
[----:B------:R-:W-:Y:S02]  /*06e0*/  LEA.HI.X.SX32 R19, R5, UR37, 0x2, P5 ;  /* 0x0000002505137c11 */ /* 0x000fe4000a8f16ff */
[----:B------:R-:W-:Y:S01]  /*06f0*/  ISETP.LT.U32.AND P5, PT, R26, UR7, PT ;  /* 0x000000071a007c0c */ /* 0x000fe2000bfa1070 */
[----:B------:R-:W-:Y:S01]  /*0700*/  @!P2 VIADD R22, R22, 0x1 ;  /* 0x000000011616a836 */ /* 0x000fe20000000000 */
[----:B------:R-:W-:Y:S02]  /*0710*/  IADD3 R14, P1, PT, R14, UR36, RZ ;  /* 0x000000240e0e7c10 */ /* 0x000fe4000ff3e0ff */
[----:B------:R-:W-:-:S02]  /*0720*/  IADD3 R28, PT, PT, -R11, RZ, RZ ;  /* 0x000000ff0b1c7210 */ /* 0x000fc40007ffe1ff */
[----:B------:R-:W-:Y:S02]  /*0730*/  @!P6 IADD3 R13, PT, PT, -R13, RZ, RZ ;  /* 0x000000ff0d0de210 */ /* 0x000fe40007ffe1ff */
[----:B------:R-:W-:Y:S02]  /*0740*/  ISETP.NE.AND P2, PT, RZ, UR49, PT ;  /* 0x00000031ff007c0c */ /* 0x000fe4000bf45270 */
[----:B------:R-:W-:Y:S02]  /*0750*/  LOP3.LUT R23, RZ, UR49, RZ, 0x33, !PT ;  /* 0x00000031ff177c12 */ /* 0x000fe4000f8e33ff */
[----:B------:R-:W-:Y:S02]  /*0760*/  R2UR UR12, R24 ;  /* 0x00000000180c72ca */ /* 0x000fe400000e0000 */
[----:B------:R-:W-:Y:S02]  /*0770*/  R2UR UR13, R25 ;  /* 0x00000000190d72ca */ /* 0x000fe400000e0000 */
[----:B------:R-:W-:Y:S01]  /*0780*/  LEA.HI.X.SX32 R15, R4, UR37, 0x2, P1 ;  /* 0x00000025040f7c11 */ /* 0x000fe200088f16ff */
[----:B------:R-:W-:Y:S01]  /*0790*/  IMAD R27, R28, UR7, R27 ;  /* 0x000000071c1b7c24 */ /* 0x000fe2000f8e021b */
[----:B-1----:R-:W-:-:S02]  /*07a0*/  ISETP.NE.U32.AND P1, PT, R8, 0x1, PT ;  /* 0x000000010800780c */ /* 0x002fc40003f25070 */
[----:B------:R-:W-:Y:S02]  /*07b0*/  SEL R13, R23, R13, !P2 ;  /* 0x0000000d170d7207 */ /* 0x000fe40005000000 */
[----:B------:R-:W-:Y:S01]  /*07c0*/  @P0 IADD3 R22, PT, PT, R22, 0x1, RZ ;  /* 0x0000000116160810 */ /* 0x000fe20007ffe0ff */
[----:B------:R-:W-:Y:S01]  /*07d0*/  @!P5 VIADD R26, R26, -UR7 ;  /* 0x800000071a1adc36 */ /* 0x000fe20008000000 */
[----:B------:R-:W-:Y:S01]  /*07e0*/  IABS R8, R4 ;  /* 0x0000000400087213 */ /* 0x000fe20000000000 */
[----:B------:R1:W4:Y:S01]  /*07f0*/  LDG.E R15, desc[UR10][R14.64] ;  /* 0x0000000a0e0f7981 */ /* 0x000322000c1e1900 */
[----:B------:R-:W-:Y:S01]  /*0800*/  ISETP.NE.AND.EX P1, PT, R9, RZ, PT, P1 ;  /* 0x000000ff0900720c */ /* 0x000fe20003f25310 */
[----:B------:R-:W-:Y:S01]  /*0810*/  IMAD.MOV R9, RZ, RZ, -R13 ;  /* 0x000000ffff097224 */ /* 0x000fe200078e0a0d */
[----:B------:R-:W-:Y:S01]  /*0820*/  @!P4 IADD3 R22, PT, PT, -R22, RZ, RZ ;  /* 0x000000ff1616c210 */ /* 0x000fe20007ffe1ff */
[----:B------:R-:W4:Y:S01]  /*0830*/  LDG.E R7, desc[UR12][R6.64] ;  /* 0x0000000c06077981 */ /* 0x000f22000c1e1900 */
[----:B0-----:R-:W-:-:S02]  /*0840*/  ISETP.NE.U32.AND P0, PT, R20, 0x1, PT ;  /* 0x000000011400780c */ /* 0x001fc40003f05070 */
[----:B------:R-:W-:Y:S01]  /*0850*/  ISETP.LT.U32.AND P4, PT, R27, UR7, PT ;  /* 0x000000071b007c0c */ /* 0x000fe2000bf81070 */
[----:B------:R-:W-:Y:S01]  /*0860*/  IMAD.MOV.U32 R20, RZ, RZ, R8 ;  /* 0x000000ffff147224 */ /* 0x000fe200078e0008 */
[----:B------:R-:W-:Y:S01]  /*0870*/  ISETP.GE.U32.AND P6, PT, R26, UR7, PT ;  /* 0x000000071a007c0c */ /* 0x000fe2000bfc6070 */
[----:B------:R-:W-:Y:S01]  /*0880*/  IMAD R8, R9, UR49, R34 ;  /* 0x0000003109087c24 */ /* 0x000fe2000f8e0222 */
[----:B-1----:R-:W-:Y:S02]  /*0890*/  IABS R14, R5 ;  /* 0x00000005000e7213 */ /* 0x002fe40000000000 */
[----:B------:R-:W-:Y:S01]  /*08a0*/  ISETP.NE.AND.EX P0, PT, R21, RZ, PT, P0 ;  /* 0x000000ff1500720c */ /* 0x000fe20003f05300 */
[----:B------:R0:W4:Y:S01]  /*08b0*/  LDG.E R6, desc[UR8][R18.64] ;  /* 0x0000000812067981 */ /* 0x000122000c1e1900 */
[----:B------:R-:W-:Y:S02]  /*08c0*/  SEL R13, R13, RZ, P1 ;  /* 0x000000ff0d0d7207 */ /* 0x000fe40000800000 */
[----:B------:R-:W-:-:S02]  /*08d0*/  SEL R22, R23, R22, !P2 ;  /* 0x0000001617167207 */ /* 0x000fc40005000000 */
[----:B------:R-:W-:Y:S01]  /*08e0*/  SEL R8, R8, RZ, P0 ;  /* 0x000000ff08087207 */ /* 0x000fe20000000000 */
[----:B------:R-:W-:Y:S01]  /*08f0*/  IMAD R13, R13, UR44, RZ ;  /* 0x0000002c0d0d7c24 */ /* 0x000fe2000f8e02ff */
[----:B------:R-:W-:Y:S01]  /*0900*/  IADD3 R9, PT, PT, -R22, RZ, RZ ;  /* 0x000000ff16097210 */ /* 0x000fe20007ffe1ff */
[----:B0-----:R-:W-:Y:S01]  /*0910*/  IMAD.HI.U32 R19, R14, UR5, RZ ;  /* 0x000000050e137c27 */ /* 0x001fe2000f8e00ff */
[----:B------:R-:W-:-:S03]  /*0920*/  @!P5 IADD3 R10, PT, PT, R10, 0x1, RZ ;  /* 0x000000010a0ad810 */ /* 0x000fc60007ffe0ff */
[----:B------:R-:W-:Y:S01]  /*0930*/  IMAD R8, R8, UR45, R13 ;  /* 0x0000002d08087c24 */ /* 0x000fe2000f8e020d */
[----:B------:R-:W-:Y:S01]  /*0940*/  IADD3 R21, PT, PT, -R19, RZ, RZ ;  /* 0x000000ff13157210 */ /* 0x000fe20007ffe1ff */
[----:B------:R-:W-:Y:S01]  /*0950*/  @!P4 VIADD R27, R27, -UR7 ;  /* 0x800000071b1bcc36 */ /* 0x000fe20008000000 */
[----:B------:R-:W-:Y:S01]  /*0960*/  SEL R22, R22, RZ, P1 ;  /* 0x000000ff16167207 */ /* 0x000fe20000800000 */
[----:B------:R-:W-:Y:S02]  /*0970*/  IMAD R12, R9, UR49, R12 ;  /* 0x00000031090c7c24 */ /* 0x000fe4000f8e020c */
[----:B------:R-:W-:Y:S01]  /*0980*/  @P6 VIADD R10, R10, 0x1 ;  /* 0x000000010a0a6836 */ /* 0x000fe20000000000 */
[----:B------:R-:W-:Y:S01]  /*0990*/  ISETP.GE.U32.AND P5, PT, R27, UR7, PT ;  /* 0x000000071b007c0c */ /* 0x000fe2000bfa6070 */
[----:B------:R-:W-:Y:S01]  /*09a0*/  IMAD R14, R21, UR7, R14 ;  /* 0x00000007150e7c24 */ /* 0x000fe2000f8e020e */
[----:B------:R-:W-:Y:S01]  /*09b0*/  IADD3 R26, P6, PT, R8, UR38, RZ ;  /* 0x00000026081a7c10 */ /* 0x000fe2000ffde0ff */
[----:B------:R-:W-:Y:S01]  /*09c0*/  IMAD.HI.U32 R18, R20, UR5, RZ ;  /* 0x0000000514127c27 */ /* 0x000fe2000f8e00ff */
[----:B------:R-:W-:-:S02]  /*09d0*/  SEL R12, R12, RZ, P0 ;  /* 0x000000ff0c0c7207 */ /* 0x000fc40000000000 */
[----:B------:R-:W-:Y:S01]  /*09e0*/  LEA.HI.X.SX32 R27, R8, UR39, 0x1, P6 ;  /* 0x00000027081b7c11 */ /* 0x000fe2000b0f0eff */
[----:B------:R-:W-:Y:S01]  /*09f0*/  IMAD R9, R22, UR44, RZ ;  /* 0x0000002c16097c24 */ /* 0x000fe2000f8e02ff */
[----:B------:R-:W-:Y:S01]  /*0a00*/  ISETP.LT.U32.AND P6, PT, R14, UR7, PT ;  /* 0x000000070e007c0c */ /* 0x000fe2000bfc1070 */
[----:B------:R-:W-:Y:S02]  /*0a10*/  IMAD.MOV R33, RZ, RZ, -R18 ;  /* 0x000000ffff217224 */ /* 0x000fe400078e0a12 */
[----:B------:R-:W-:Y:S02]  /*0a20*/  IMAD.MOV.U32 R28, RZ, RZ, R10 ;  /* 0x000000ffff1c7224 */ /* 0x000fe400078e000a */
[----:B------:R-:W-:Y:S01]  /*0a30*/  @!P4 VIADD R11, R11, 0x1 ;  /* 0x000000010b0bc836 */ /* 0x000fe20000000000 */
[----:B------:R-:W-:Y:S01]  /*0a40*/  IADD3 R13, PT, PT, R34, 0xc0, RZ ;  /* 0x000000c0220d7810 */ /* 0x000fe20007ffe0ff */
[----:B------:R-:W-:Y:S01]  /*0a50*/  IMAD R9, R12, UR45, R9 ;  /* 0x0000002d0c097c24 */ /* 0x000fe2000f8e0209 */
[----:B------:R-:W2:Y:S01]  /*0a60*/  LDG.E.U8 R26, desc[UR8][R26.64] ;  /* 0x000000081a1a7981 */ /* 0x000ea2000c1e1100 */
[----:B------:R-:W-:Y:S01]  /*0a70*/  IMAD R20, R33, UR7, R20 ;  /* 0x0000000721147c24 */ /* 0x000fe2000f8e0214 */
[----:B------:R-:W-:-:S02]  /*0a80*/  @!P3 IADD3 R28, PT, PT, -R28, RZ, RZ ;  /* 0x000000ff1c1cb210 */ /* 0x000fc40007ffe1ff */
[----:B------:R-:W-:Y:S02]  /*0a90*/  IADD3 R36, P3, PT, R9, UR38, RZ ;  /* 0x0000002609247c10 */ /* 0x000fe4000ff7e0ff */
[----:B------:R-:W-:Y:S02]  /*0aa0*/  @P5 IADD3 R11, PT, PT, R11, 0x1, RZ ;  /* 0x000000010b0b5810 */ /* 0x000fe40007ffe0ff */
[----:B------:R-:W-:Y:S02]  /*0ab0*/  LOP3.LUT R10, R3, UR49, RZ, 0x3c, !PT ;  /* 0x00000031030a7c12 */ /* 0x000fe4000f8e3cff */
[----:B------:R-:W-:Y:S02]  /*0ac0*/  IABS R21, R13 ;  /* 0x0000000d00157213 */ /* 0x000fe40000000000 */
[----:B------:R-:W-:Y:S02]  /*0ad0*/  SHF.R.S64 R8, RZ, 0x1e, R13 ;  /* 0x0000001eff087819 */ /* 0x000fe4000000100d */
[----:B------:R-:W-:Y:S01]  /*0ae0*/  ISETP.LT.U32.AND P5, PT, R20, UR7, PT ;  /* 0x0000000714007c0c */ /* 0x000fe2000bfa1070 */
[----:B------:R-:W-:Y:S01]  /*0af0*/  @!P6 VIADD R14, R14, -UR7 ;  /* 0x800000070e0eec36 */ /* 0x000fe20008000000 */
[----:B------:R-:W-:-:S02]  /*0b00*/  LEA.HI.X.SX32 R37, R9, UR39, 0x1, P3 ;  /* 0x0000002709257c11 */ /* 0x000fc400098f0eff */
[----:B------:R-:W-:Y:S01]  /*0b10*/  ISETP.GE.AND P3, PT, R10, RZ, PT ;  /* 0x000000ff0a00720c */ /* 0x000fe20003f66270 */
[----:B------:R-:W-:Y:S01]  /*0b20*/  IMAD.HI.U32 R10, R21, UR5, RZ ;  /* 0x00000005150a7c27 */ /* 0x000fe2000f8e00ff */
[----:B------:R-:W-:Y:S01]  /*0b30*/  IADD3 R8, P4, PT, R8, UR36, RZ ;  /* 0x0000002408087c10 */ /* 0x000fe2000ff9e0ff */
[----:B------:R-:W3:Y:S03]  /*0b40*/  LDG.E.U8 R36, desc[UR10][R36.64] ;  /* 0x0000000a24247981 */ /* 0x000ee6000c1e1100 */
[----:B------:R-:W-:Y:S02]  /*0b50*/  LEA.HI.X.SX32 R9, R13, UR37, 0x2, P4 ;  /* 0x000000250d097c11 */ /* 0x000fe4000a0f16ff */
[----:B------:R-:W-:Y:S02]  /*0b60*/  ISETP.GE.U32.AND P4, PT, R14, UR7, PT ;  /* 0x000000070e007c0c */ /* 0x000fe4000bf86070 */
[----:B------:R-:W-:Y:S01]  /*0b70*/  IADD3 R12, PT, PT, -R10, RZ, RZ ;  /* 0x000000ff0a0c7210 */ /* 0x000fe20007ffe1ff */
[----:B------:R-:W-:Y:S01]  /*0b80*/  @!P5 VIADD R20, R20, -UR7 ;  /* 0x800000071414dc36 */ /* 0x000fe20008000000 */
[----:B------:R0:W4:Y:S01]  /*0b90*/  LDG.E R14, desc[UR8][R8.64] ;  /* 0x00000008080e7981 */ /* 0x000122000c1e1900 */
[----:B------:R-:W-:-:S02]  /*0ba0*/  @!P3 IADD3 R11, PT, PT, -R11, RZ, RZ ;  /* 0x000000ff0b0bb210 */ /* 0x000fc40007ffe1ff */
[----:B------:R-:W-:Y:S01]  /*0bb0*/  IMAD R21, R12, UR7, R21 ;  /* 0x000000070c157c24 */ /* 0x000fe2000f8e0215 */
[----:B------:R-:W-:Y:S01]  /*0bc0*/  ISETP.GE.U32.AND P3, PT, R20, UR7, PT ;  /* 0x0000000714007c0c */ /* 0x000fe2000bf66070 */
[----:B------:R-:W-:Y:S01]  /*0bd0*/  @!P6 VIADD R19, R19, 0x1 ;  /* 0x000000011313e836 */ /* 0x000fe20000000000 */
[----:B------:R-:W-:Y:S02]  /*0be0*/  LOP3.LUT R20, R5, UR49, RZ, 0x3c, !PT ;  /* 0x0000003105147c12 */ /* 0x000fe4000f8e3cff */
[----:B------:R-:W-:Y:S01]  /*0bf0*/  ISETP.LT.U32.AND P6, PT, R21, UR7, PT ;  /* 0x0000000715007c0c */ /* 0x000fe2000bfc1070 */
[----:B------:R-:W-:Y:S01]  /*0c00*/  @P4 VIADD R19, R19, 0x1 ;  /* 0x0000000113134836 */ /* 0x000fe20000000000 */
[----:B------:R-:W-:Y:S02]  /*0c10*/  ISETP.GE.AND P4, PT, R20, RZ, PT ;  /* 0x000000ff1400720c */ /* 0x000fe40003f86270 */
[----:B------:R-:W-:Y:S01]  /*0c20*/  IADD3 R12, PT, PT, R34, 0xe0, RZ ;  /* 0x000000e0220c7810 */ /* 0x000fe20007ffe0ff */
[----:B------:R-:W-:-:S03]  /*0c30*/  IMAD.MOV.U32 R20, RZ, RZ, R19 ;  /* 0x000000ffff147224 */ /* 0x000fc600078e0013 */
[----:B------:R-:W-:-:S05]  /*0c40*/  IABS R22, R12 ;  /* 0x0000000c00167213 */ /* 0x000fca0000000000 */
[----:B------:R-:W-:Y:S01]  /*0c50*/  @!P6 IADD3 R21, PT, PT, R21, -UR7, RZ ;  /* 0x800000071515ec10 */ /* 0x000fe2000fffe0ff */
[----:B------:R-:W-:Y:S01]  /*0c60*/  IMAD.HI.U32 R19, R22, UR5, RZ ;  /* 0x0000000516137c27 */ /* 0x000fe2000f8e00ff */
[----:B------:R-:W-:Y:S02]  /*0c70*/  @!P4 IADD3 R20, PT, PT, -R20, RZ, RZ ;  /* 0x000000ff1414c210 */ /* 0x000fe40007ffe1ff */
[----:B------:R-:W-:Y:S01]  /*0c80*/  ISETP.GE.U32.AND P4, PT, R21, UR7, PT ;  /* 0x0000000715007c0c */ /* 0x000fe2000bf86070 */
[----:B------:R-:W-:Y:S01]  /*0c90*/  IMAD.MOV R21, RZ, RZ, -R19 ;  /* 0x000000ffff157224 */ /* 0x000fe200078e0a13 */
[----:B0-----:R-:W-:Y:S02]  /*0ca0*/  SHF.R.S64 R8, RZ, 0x1e, R12 ;  /* 0x0000001eff087819 */ /* 0x001fe4000000100c */
[----:B------:R-:W-:Y:S01]  /*0cb0*/  @!P5 IADD3 R18, PT, PT, R18, 0x1, RZ ;  /* 0x000000011212d810 */ /* 0x000fe20007ffe0ff */
[----:B------:R-:W-:Y:S01]  /*0cc0*/  IMAD R21, R21, UR7, R22 ;  /* 0x0000000715157c24 */ /* 0x000fe2000f8e0216 */
[----:B------:R-:W-:-:S02]  /*0cd0*/  LOP3.LUT R9, R4, UR49, RZ, 0x3c, !PT ;  /* 0x0000003104097c12 */ /* 0x000fc4000f8e3cff */
[----:B------:R-:W-:Y:S01]  /*0ce0*/  IADD3 R8, P5, PT, R8, UR36, RZ ;  /* 0x0000002408087c10 */ /* 0x000fe2000ffbe0ff */
[----:B------:R-:W-:Y:S01]  /*0cf0*/  @P3 VIADD R18, R18, 0x1 ;  /* 0x0000000112123836 */ /* 0x000fe20000000000 */
[----:B------:R-:W-:Y:S02]  /*0d00*/  ISETP.GE.AND P3, PT, R9, RZ, PT ;  /* 0x000000ff0900720c */ /* 0x000fe40003f66270 */
[----:B------:R-:W-:Y:S02]  /*0d10*/  LEA.HI.X.SX32 R9, R12, UR37, 0x2, P5 ;  /* 0x000000250c097c11 */ /* 0x000fe4000a8f16ff */
[----:B------:R-:W-:Y:S02]  /*0d20*/  ISETP.LT.U32.AND P5, PT, R21, UR7, PT ;  /* 0x0000000715007c0c */ /* 0x000fe4000bfa1070 */
[----:B------:R-:W-:Y:S01]  /*0d30*/  MOV R22, R18 ;  /* 0x0000001200167202 */ /* 0x000fe20000000f00 */
[----:B------:R0:W4:Y:S01]  /*0d40*/  LDG.E R8, desc[UR8][R8.64] ;  /* 0x0000000808087981 */ /* 0x000122000c1e1900 */
[----:B------:R-:W-:-:S02]  /*0d50*/  SEL R28, R23, R28, !P2 ;  /* 0x0000001c171c7207 */ /* 0x000fc40005000000 */
[----:B------:R-:W-:-:S03]  /*0d60*/  SEL R11, R23, R11, !P2 ;  /* 0x0000000b170b7207 */ /* 0x000fc60005000000 */
[----:B------:R-:W-:-:S04]  /*0d70*/  @!P3 IADD3 R22, PT, PT, -R22, RZ, RZ ;  /* 0x000000ff1616b210 */ /* 0x000fc80007ffe1ff */
[----:B------:R-:W-:Y:S01]  /*0d80*/  @!P5 VIADD R21, R21, -UR7 ;  /* 0x800000071515dc36 */ /* 0x000fe20008000000 */
[----:B------:R-:W-:-:S04]  /*0d90*/  IADD3 R18, PT, PT, -R11, RZ, RZ ;  /* 0x000000ff0b127210 */ /* 0x000fc80007ffe1ff */
[----:B------:R-:W-:Y:S01]  /*0da0*/  ISETP.GE.U32.AND P3, PT, R21, UR7, PT ;  /* 0x0000000715007c0c */ /* 0x000fe2000bf66070 */
[----:B------:R-:W-:Y:S01]  /*0db0*/  IMAD.MOV R21, RZ, RZ, -R28 ;  /* 0x000000ffff157224 */ /* 0x000fe200078e0a1c */
[----:B------:R-:W-:Y:S01]  /*0dc0*/  SEL R28, R28, RZ, P1 ;  /* 0x000000ff1c1c7207 */ /* 0x000fe20000800000 */
[----:B------:R-:W-:Y:S01]  /*0dd0*/  IMAD R3, R18, UR49, R3 ;  /* 0x0000003112037c24 */ /* 0x000fe2000f8e0203 */
[----:B------:R-:W-:Y:S01]  /*0de0*/  SEL R11, R11, RZ, P1 ;  /* 0x000000ff0b0b7207 */ /* 0x000fe20000800000 */
[----:B------:R-:W-:Y:S02]  /*0df0*/  IMAD R2, R21, UR49, R2 ;  /* 0x0000003115027c24 */ /* 0x000fe4000f8e0202 */
[----:B------:R-:W-:Y:S01]  /*0e00*/  IMAD R21, R28, UR44, RZ ;  /* 0x0000002c1c157c24 */ /* 0x000fe2000f8e02ff */
[----:B------:R-:W-:Y:S01]  /*0e10*/  SEL R3, R3, RZ, P0 ;  /* 0x000000ff03037207 */ /* 0x000fe20000000000 */
[----:B------:R-:W-:Y:S01]  /*0e20*/  IMAD R28, R11, UR44, RZ ;  /* 0x0000002c0b1c7c24 */ /* 0x000fe2000f8e02ff */
[----:B------:R-:W-:Y:S01]  /*0e30*/  SEL R2, R2, RZ, P0 ;  /* 0x000000ff02027207 */ /* 0x000fe20000000000 */
[----:B------:R-:W-:Y:S01]  /*0e40*/  VIADD R18, R34, 0x100 ;  /* 0x0000010022127836 */ /* 0x000fe20000000000 */
[----:B0-----:R-:W-:Y:S01]  /*0e50*/  SEL R9, R23, R20, !P2 ;  /* 0x0000001417097207 */ /* 0x001fe20005000000 */
[----:B------:R-:W-:-:S02]  /*0e60*/  IMAD R28, R3, UR45, R28 ;  /* 0x0000002d031c7c24 */ /* 0x000fc4000f8e021c */
[----:B------:R-:W-:Y:S01]  /*0e70*/  IMAD R21, R2, UR45, R21 ;  /* 0x0000002d02157c24 */ /* 0x000fe2000f8e0215 */
[----:B------:R-:W-:Y:S02]  /*0e80*/  IABS R3, R18 ;  /* 0x0000001200037213 */ /* 0x000fe40000000000 */
[----:B------:R-:W-:Y:S02]  /*0e90*/  LOP3.LUT R2, R13, UR49, RZ, 0x3c, !PT ;  /* 0x000000310d027c12 */ /* 0x000fe4000f8e3cff */
        /* <DEDUP_REMOVED lines=9> */
[----:B------:R-:W-:Y:S02]  /*0f30*/  MOV R38, R10 ;  /* 0x0000000a00267202 */ /* 0x000fe40000000f00 */
[----:B------:R-:W-:Y:S02]  /*0f40*/  SHF.R.S64 R2, RZ, 0x1e, R18 ;  /* 0x0000001eff027819 */ /* 0x000fe40000001012 */
[----:B------:R-:W-:-:S07]  /*0f50*/  @!P6 IADD3 R38, PT, PT, -R38, RZ, RZ ;  /* 0x000000ff2626e210 */ /* 0x000fce0007ffe1ff */
[----:B------:R-:W-:Y:S01]  /*0f60*/  @!P4 VIADD R3, R3, -UR7 ;  /* 0x800000070303cc36 */ /* 0x000fe20008000000 */
[----:B------:R-:W-:-:S04]  /*0f70*/  IADD3 R2, P6, PT, R2, UR36, RZ ;  /* 0x0000002402027c10 */ /* 0x000fc8000ffde0ff */
[----:B------:R-:W-:-:S04]  /*0f80*/  ISETP.GE.U32.AND P2, PT, R3, UR7, PT ;  /* 0x0000000703007c0c */ /* 0x000fc8000bf46070 */
[----:B------:R-:W-:Y:S02]  /*0f90*/  P2R R10, PR, RZ, 0x4 ;  /* 0x00000004ff0a7803 */ /* 0x000fe40000000000 */
[----:B------:R-:W-:Y:S02]  /*0fa0*/  LEA.HI.X.SX32 R3, R18, UR37, 0x2, P6 ;  /* 0x0000002512037c11 */ /* 0x000fe4000b0f16ff */
[----:B------:R-:W-:Y:S02]  /*0fb0*/  ISETP.NE.AND P6, PT, R10, RZ, PT ;  /* 0x000000ff0a00720c */ /* 0x000fe40003fc5270 */
[----:B------:R-:W-:Y:S02]  /*0fc0*/  SEL R10, R9, RZ, P1 ;  /* 0x000000ff090a7207 */ /* 0x000fe40000800000 */
[----:B------:R-:W-:Y:S01]  /*0fd0*/  ISETP.NE.AND P2, PT, RZ, UR49, PT ;  /* 0x00000031ff007c0c */ /* 0x000fe2000bf45270 */
[----:B------:R0:W4:Y:S01]  /*0fe0*/  LDG.E R9, desc[UR8][R2.64] ;  /* 0x0000000802097981 */ /* 0x000122000c1e1900 */
[----:B------:R-:W-:Y:S01]  /*0ff0*/  SEL R5, R5, RZ, P0 ;  /* 0x000000ff05057207 */ /* 0x000fe20000000000 */
[----:B------:R-:W-:Y:S01]  /*1000*/  IMAD R10, R10, UR44, RZ ;  /* 0x0000002c0a0a7c24 */ /* 0x000fe2000f8e02ff */
[----:B------:R-:W-:Y:S01]  /*1010*/  SEL R38, R23, R38, !P2 ;  /* 0x0000002617267207 */ /* 0x000fe20005000000 */
[----:B------:R-:W-:Y:S01]  /*1020*/  @!P5 VIADD R19, R19, 0x1 ;  /* 0x000000011313d836 */ /* 0x000fe20000000000 */
[----:B------:R-:W-:Y:S01]  /*1030*/  SEL R11, R23, R22, !P2 ;  /* 0x00000016170b7207 */ /* 0x000fe20005000000 */
[----:B------:R-:W-:Y:S01]  /*1040*/  IMAD R22, R5, UR45, R10 ;  /* 0x0000002d05167c24 */ /* 0x000fe2000f8e020a */
[----:B0-----:R-:W-:-:S02]  /*1050*/  LOP3.LUT R2, R12, UR49, RZ, 0x3c, !PT ;  /* 0x000000310c027c12 */ /* 0x001fc4000f8e3cff */
[----:B------:R-:W-:Y:S02]  /*1060*/  IADD3 R10, PT, PT, -R38, RZ, RZ ;  /* 0x000000ff260a7210 */ /* 0x000fe40007ffe1ff */
[----:B------:R-:W-:Y:S02]  /*1070*/  ISETP.GE.AND P5, PT, R2, RZ, PT ;  /* 0x000000ff0200720c */ /* 0x000fe40003fa6270 */
[----:B------:R-:W-:Y:S01]  /*1080*/  @P3 IADD3 R19, PT, PT, R19, 0x1, RZ ;  /* 0x0000000113133810 */ /* 0x000fe20007ffe0ff */
[----:B------:R-:W-:Y:S01]  /*1090*/  IMAD R13, R10, UR49, R13 ;  /* 0x000000310a0d7c24 */ /* 0x000fe2000f8e020d */
[----:B------:R-:W-:Y:S01]  /*10a0*/  SEL R38, R38, RZ, P1 ;  /* 0x000000ff26267207 */ /* 0x000fe20000800000 */
[----:B------:R-:W-:Y:S01]  /*10b0*/  IMAD.MOV R5, RZ, RZ, -R11 ;  /* 0x000000ffff057224 */ /* 0x000fe200078e0a0b */
[----:B------:R-:W-:Y:S02]  /*10c0*/  MOV R2, R19 ;  /* 0x0000001300027202 */ /* 0x000fe40000000f00 */
[----:B------:R-:W-:Y:S01]  /*10d0*/  IADD3 R33, PT, PT, R34, 0x120, RZ ;  /* 0x0000012022217810 */ /* 0x000fe20007ffe0ff */
[----:B------:R-:W-:Y:S01]  /*10e0*/  IMAD R4, R5, UR49, R4 ;  /* 0x0000003105047c24 */ /* 0x000fe2000f8e0204 */
[----:B------:R-:W-:Y:S01]  /*10f0*/  SEL R10, R13, RZ, P0 ;  /* 0x000000ff0d0a7207 */ /* 0x000fe20000000000 */
[----:B------:R-:W-:Y:S01]  /*1100*/  IMAD R3, R38, UR44, RZ ;  /* 0x0000002c26037c24 */ /* 0x000fe2000f8e02ff */
[----:B------:R-:W-:Y:S01]  /*1110*/  SEL R11, R11, RZ, P1 ;  /* 0x000000ff0b0b7207 */ /* 0x000fe20000800000 */
[----:B------:R-:W-:Y:S01]  /*1120*/  @!P5 IMAD.MOV R2, RZ, RZ, -R2 ;  /* 0x000000ffff02d224 */ /* 0x000fe200078e0a02 */
[----:B------:R-:W-:Y:S01]  /*1130*/  IABS R13, R33 ;  /* 0x00000021000d7213 */ /* 0x000fe20000000000 */
[----:B------:R-:W-:Y:S01]  /*1140*/  IMAD R10, R10, UR45, R3 ;  /* 0x0000002d0a0a7c24 */ /* 0x000fe2000f8e0203 */
[----:B------:R-:W-:Y:S01]  /*1150*/  SEL R4, R4, RZ, P0 ;  /* 0x000000ff04047207 */ /* 0x000fe20000000000 */
[----:B------:R-:W-:Y:S01]  /*1160*/  IMAD R11, R11, UR44, RZ ;  /* 0x0000002c0b0b7c24 */ /* 0x000fe2000f8e02ff */
[----:B------:R-:W-:Y:S01]  /*1170*/  LOP3.LUT R3, R18, UR49, RZ, 0x3c, !PT ;  /* 0x0000003112037c12 */ /* 0x000fe2000f8e3cff */
[----:B------:R-:W-:Y:S01]  /*1180*/  IMAD.HI.U32 R19, R13, UR5, RZ ;  /* 0x000000050d137c27 */ /* 0x000fe2000f8e00ff */
[----:B------:R-:W-:-:S02]  /*1190*/  SEL R35, R23, R2, !P2 ;  /* 0x0000000217237207 */ /* 0x000fc40005000000 */
[----:B------:R-:W-:Y:S01]  /*11a0*/  ISETP.GE.AND P3, PT, R3, RZ, PT ;  /* 0x000000ff0300720c */ /* 0x000fe20003f66270 */
[----:B------:R-:W-:Y:S01]  /*11b0*/  IMAD R11, R4, UR45, R11 ;  /* 0x0000002d040b7c24 */ /* 0x000fe2000f8e020b */
[----:B------:R-:W-:Y:S02]  /*11c0*/  IADD3 R3, PT, PT, -R35, RZ, RZ ;  /* 0x000000ff23037210 */ /* 0x000fe40007ffe1ff */
[----:B------:R-:W-:Y:S02]  /*11d0*/  IADD3 R4, PT, PT, -R19, RZ, RZ ;  /* 0x000000ff13047210 */ /* 0x000fe40007ffe1ff */
[----:B------:R-:W-:Y:S01]  /*11e0*/  IADD3 R2, P5, PT, R21, UR38, RZ ;  /* 0x0000002615027c10 */ /* 0x000fe2000ffbe0ff */
[----:B------:R-:W-:Y:S02]  /*11f0*/  IMAD R27, R3, UR49, R12 ;  /* 0x00000031031b7c24 */ /* 0x000fe4000f8e020c */
[----:B------:R-:W-:Y:S01]  /*1200*/  IMAD R13, R4, UR7, R13 ;  /* 0x00000007040d7c24 */ /* 0x000fe2000f8e020d */
[----:B------:R-:W-:-:S02]  /*1210*/  LEA.HI.X.SX32 R3, R21, UR39, 0x1, P5 ;  /* 0x0000002715037c11 */ /* 0x000fc4000a8f0eff */
[----:B------:R-:W-:-:S04]  /*1220*/  IADD3 R4, P5, PT, R28, UR38, RZ ;  /* 0x000000261c047c10 */ /* 0x000fc8000ffbe0ff */
[----:B------:R-:W-:Y:S02]  /*1230*/  LEA.HI.X.SX32 R5, R28, UR39, 0x1, P5 ;  /* 0x000000271c057c11 */ /* 0x000fe4000a8f0eff */
[----:B------:R-:W-:-:S03]  /*1240*/  SEL R21, R27, RZ, P0 ;  /* 0x000000ff1b157207 */ /* 0x000fc60000000000 */
[----:B------:R-:W5:Y:S01]  /*1250*/  LDG.E.U8 R27, desc[UR10][R4.64] ;  /* 0x0000000a041b7981 */ /* 0x000f62000c1e1100 */
[----:B------:R-:W-:-:S05]  /*1260*/  SEL R35, R35, RZ, P1 ;  /* 0x000000ff23237207 */ /* 0x000fca0000800000 */
[----:B------:R-:W-:Y:S02]  /*1270*/  IMAD R28, R35, UR44, RZ ;  /* 0x0000002c231c7c24 */ /* 0x000fe4000f8e02ff */
[----:B------:R-:W-:Y:S01]  /*1280*/  VIADD R35, R34, 0x140 ;  /* 0x0000014022237836 */ /* 0x000fe20000000000 */
[----:B------:R-:W-:-:S04]  /*1290*/  ISETP.LT.U32.AND P5, PT, R13, UR7, PT ;  /* 0x000000070d007c0c */ /* 0x000fc8000bfa1070 */
[----:B------:R-:W-:Y:S01]  /*12a0*/  IABS R39, R35 ;  /* 0x0000002300277213 */ /* 0x000fe20000000000 */
[----:B------:R-:W-:Y:S01]  /*12b0*/  IMAD R21, R21, UR45, R28 ;  /* 0x0000002d15157c24 */ /* 0x000fe2000f8e021c */
[----:B------:R-:W-:Y:S01]  /*12c0*/  SHF.R.S64 R12, RZ, 0x1e, R33 ;  /* 0x0000001eff0c7819 */ /* 0x000fe20000001021 */
[----:B------:R0:W4:Y:S02]  /*12d0*/  LDG.E.U8 R28, desc[UR8][R2.64] ;  /* 0x00000008021c7981 */ /* 0x000124000c1e1100 */
[----:B------:R-:W-:-:S04]  /*12e0*/  IMAD.HI.U32 R37, R39, UR5, RZ ;  /* 0x0000000527257c27 */ /* 0x000fc8000f8e00ff */
[----:B------:R-:W-:Y:S01]  /*12f0*/  @!P4 VIADD R20, R20, 0x1 ;  /* 0x000000011414c836 */ /* 0x000fe20000000000 */
[----:B------:R-:W-:Y:S01]  /*1300*/  @!P5 IADD3 R13, PT, PT, R13, -UR7, RZ ;  /* 0x800000070d0ddc10 */ /* 0x000fe2000fffe0ff */
[----:B0-----:R-:W-:Y:S01]  /*1310*/  IMAD.MOV R2, RZ, RZ, -R37 ;  /* 0x000000ffff027224 */ /* 0x001fe200078e0a25 */
[----:B------:R-:W-:-:S03]  /*1320*/  IADD3 R12, P4, PT, R12, UR36, RZ ;  /* 0x000000240c0c7c10 */ /* 0x000fc6000ff9e0ff */
[----:B------:R-:W-:Y:S01]  /*1330*/  IMAD R3, R2, UR7, R39 ;  /* 0x0000000702037c24 */ /* 0x000fe2000f8e0227 */
[----:B------:R-:W-:Y:S02]  /*1340*/  ISETP.GE.U32.AND P2, PT, R13, UR7, PT ;  /* 0x000000070d007c0c */ /* 0x000fe4000bf46070 */
[----:B------:R-:W-:Y:S02]  /*1350*/  LEA.HI.X.SX32 R13, R33, UR37, 0x2, P4 ;  /* 0x00000025210d7c11 */ /* 0x000fe4000a0f16ff */
[----:B------:R-:W-:Y:S02]  /*1360*/  ISETP.LT.U32.AND P4, PT, R3, UR7, PT ;  /* 0x0000000703007c0c */ /* 0x000fe4000bf81070 */
[----:B------:R-:W-:Y:S01]  /*1370*/  SHF.R.S64 R2, RZ, 0x1e, R35 ;  /* 0x0000001eff027819 */ /* 0x000fe20000001023 */
[----:B------:R0:W4:Y:S01]  /*1380*/  LDG.E R12, desc[UR12][R12.64] ;  /* 0x0000000c0c0c7981 */ /* 0x000122000c1e1900 */
[----:B------:R-:W-:Y:S02]  /*1390*/  @!P5 IADD3 R19, PT, PT, R19, 0x1, RZ ;  /* 0x000000011313d810 */ /* 0x000fe40007ffe0ff */
[----:B------:R-:W-:-:S02]  /*13a0*/  IADD3 R2, P5, PT, R2, UR36, RZ ;  /* 0x0000002402027c10 */ /* 0x000fc4000ffbe0ff */
[----:B------:R-:W-:Y:S02]  /*13b0*/  P2R R38, PR, RZ, 0x4 ;  /* 0x00000004ff267803 */ /* 0x000fe40000000000 */
[----:B------:R-:W-:-:S03]  /*13c0*/  @P6 IADD3 R20, PT, PT, R20, 0x1, RZ ;  /* 0x0000000114146810 */ /* 0x000fc60007ffe0ff */
[----:B------:R-:W-:-:S04]  /*13d0*/  @!P4 IADD3 R3, PT, PT, R3, -UR7, RZ ;  /* 0x800000070303cc10 */ /* 0x000fc8000fffe0ff */
[----:B------:R-:W-:Y:S02]  /*13e0*/  ISETP.GE.U32.AND P6, PT, R3, UR7, PT ;  /* 0x0000000703007c0c */ /* 0x000fe4000bfc6070 */
[----:B------:R-:W-:Y:S02]  /*13f0*/  LEA.HI.X.SX32 R3, R35, UR37, 0x2, P5 ;  /* 0x0000002523037c11 */ /* 0x000fe4000a8f16ff */
[----:B------:R-:W-:Y:S02]  /*1400*/  ISETP.NE.AND P5, PT, R38, RZ, PT ;  /* 0x000000ff2600720c */ /* 0x000fe40003fa5270 */
[----:B0-----:R-:W-:Y:S02]  /*1410*/  LOP3.LUT R13, R33, UR49, RZ, 0x3c, !PT ;  /* 0x00000031210d7c12 */ /* 0x001fe4000f8e3cff */
[----:B------:R-:W-:Y:S02]  /*1420*/  @!P3 IADD3 R20, PT, PT, -R20, RZ, RZ ;  /* 0x000000ff1414b210 */ /* 0x000fe40007ffe1ff */
[----:B------:R-:W-:-:S02]  /*1430*/  ISETP.GE.AND P3, PT, R13, RZ, PT ;  /* 0x000000ff0d00720c */ /* 0x000fc40003f66270 */
[----:B------:R-:W-:Y:S02]  /*1440*/  LOP3.LUT R4, R35, UR49, RZ, 0x3c, !PT ;  /* 0x0000003123047c12 */ /* 0x000fe4000f8e3cff */
[----:B------:R-:W-:-:S03]  /*1450*/  ISETP.NE.AND P2, PT, RZ, UR49, PT ;  /* 0x00000031ff007c0c */ /* 0x000fc6000bf45270 */
[----:B------:R-:W-:Y:S01]  /*1460*/  @P5 VIADD R19, R19, 0x1 ;  /* 0x0000000113135836 */ /* 0x000fe20000000000 */
[----:B------:R-:W-:Y:S02]  /*1470*/  ISETP.GE.AND P5, PT, R4, RZ, PT ;  /* 0x000000ff0400720c */ /* 0x000fe40003fa6270 */
[----:B------:R-:W-:Y:S02]  /*1480*/  SEL R20, R23, R20, !P2 ;  /* 0x0000001417147207 */ /* 0x000fe40005000000 */
[----:B------:R-:W-:Y:S01]  /*1490*/  @!P4 IADD3 R37, PT, PT, R37, 0x1, RZ ;  /* 0x000000012525c810 */ /* 0x000fe20007ffe0ff */
[----:B------:R-:W-:Y:S01]  /*14a0*/  @!P3 IMAD.MOV R19, RZ, RZ, -R19 ;  /* 0x000000ffff13b224 */ /* 0x000fe200078e0a13 */
[----:B------:R-:W-:Y:S02]  /*14b0*/  IADD3 R13, PT, PT, -R20, RZ, RZ ;  /* 0x000000ff140d7210 */ /* 0x000fe40007ffe1ff */
[----:B------:R-:W-:Y:S02]  /*14c0*/  @P6 IADD3 R37, PT, PT, R37, 0x1, RZ ;  /* 0x0000000125256810 */ /* 0x000fe40007ffe0ff */
[----:B------:R-:W-:Y:S01]  /*14d0*/  SEL R19, R23, R19, !P2 ;  /* 0x0000001317137207 */ /* 0x000fe20005000000 */
[----:B------:R-:W-:-:S02]  /*14e0*/  IMAD R18, R13, UR49, R18 ;  /* 0x000000310d127c24 */ /* 0x000fc4000f8e0212 */
[----:B------:R-:W-:Y:S01]  /*14f0*/  @!P5 IADD3 R37, PT, PT, -R37, RZ, RZ ;  /* 0x000000ff2525d210 */ /* 0x000fe20007ffe1ff */
[----:B------:R0:W4:Y:S03]  /*1500*/  LDG.E R13, desc[UR8][R2.64] ;  /* 0x00000008020d7981 */ /* 0x000126000c1e1900 */
[----:B------:R-:W-:Y:S02]  /*1510*/  SEL R37, R23, R37, !P2 ;  /* 0x0000002517257207 */ /* 0x000fe40005000000 */
[C---:B0-----:R-:W-:Y:S02]  /*1520*/  IADD3 R2, PT, PT, -R19.reuse, RZ, RZ ;  /* 0x000000ff13027210 */ /* 0x041fe40007ffe1ff */
[----:B------:R-:W-:-:S03]  /*1530*/  SEL R19, R19, RZ, P1 ;  /* 0x000000ff13137207 */ /* 0x000fc60000800000 */
[----:B------:R-:W-:Y:S02]  /*1540*/  IMAD R33, R2, UR49, R33 ;  /* 0x0000003102217c24 */ /* 0x000fe4000f8e0221 */
[----:B------:R-:W-:-:S03]  /*1550*/  IMAD.MOV R2, RZ, RZ, -R37 ;  /* 0x000000ffff027224 */ /* 0x000fc600078e0a25 */
[----:B------:R-:W-:Y:S01]  /*1560*/  SEL R33, R33, RZ, P0 ;  /* 0x000000ff21217207 */ /* 0x000fe20000000000 */
[----:B------:R-:W-:Y:S02]  /*1570*/  IMAD R35, R2, UR49, R35 ;  /* 0x0000003102237c24 */ /* 0x000fe4000f8e0223 */
[----:B------:R-:W-:Y:S01]  /*1580*/  IMAD R2, R19, UR44, RZ ;  /* 0x0000002c13027c24 */ /* 0x000fe2000f8e02ff */
[----:B------:R-:W-:-:S03]  /*1590*/  SEL R37, R37, RZ, P1 ;  /* 0x000000ff25257207 */ /* 0x000fc60000800000 */
[----:B------:R-:W-:Y:S01]  /*15a0*/  IMAD R33, R33, UR45, R2 ;  /* 0x0000002d21217c24 */ /* 0x000fe2000f8e0202 */
[C---:B------:R-:W-:Y:S01]  /*15b0*/  IADD3 R2, P3, PT, R22.reuse, UR38, RZ ;  /* 0x0000002616027c10 */ /* 0x040fe2000ff7e0ff */
[----:B------:R-:W-:Y:S01]  /*15c0*/  IMAD R4, R37, UR44, RZ ;  /* 0x0000002c25047c24 */ /* 0x000fe2000f8e02ff */
[----:B------:R-:W-:Y:S02]  /*15d0*/  SEL R35, R35, RZ, P0 ;  /* 0x000000ff23237207 */ /* 0x000fe40000000000 */
[----:B------:R-:W-:-:S03]  /*15e0*/  LEA.HI.X.SX32 R3, R22, UR39, 0x1, P3 ;  /* 0x0000002716037c11 */ /* 0x000fc600098f0eff */
[----:B------:R-:W-:Y:S02]  /*15f0*/  IMAD R40, R35, UR45, R4 ;  /* 0x0000002d23287c24 */ /* 0x000fe4000f8e0204 */
[----:B------:R-:W4:Y:S01]  /*1600*/  LDG.E.U8 R35, desc[UR8][R2.64] ;  /* 0x0000000802237981 */ /* 0x000f22000c1e1100 */
[----:B------:R-:W-:Y:S02]  /*1610*/  SEL R20, R20, RZ, P1 ;  /* 0x000000ff14147207 */ /* 0x000fe40000800000 */
[----:B------:R-:W-:Y:S02]  /*1620*/  SEL R18, R18, RZ, P0 ;  /* 0x000000ff12127207 */ /* 0x000fe40000000000 */
[----:B------:R-:W-:Y:S01]  /*1630*/  IADD3 R4, P3, PT, R11, UR38, RZ ;  /* 0x000000260b047c10 */ /* 0x000fe2000ff7e0ff */
[----:B------:R-:W-:-:S04]  /*1640*/  IMAD R5, R20, UR44, RZ ;  /* 0x0000002c14057c24 */ /* 0x000fc8000f8e02ff */
[----:B------:R-:W-:Y:S01]  /*1650*/  IMAD R20, R18, UR45, R5 ;  /* 0x0000002d12147c24 */ /* 0x000fe2000f8e0205 */
[----:B------:R-:W-:Y:S02]  /*1660*/  LEA.HI.X.SX32 R5, R11, UR39, 0x1, P3 ;  /* 0x000000270b057c11 */ /* 0x000fe400098f0eff */
[C---:B------:R-:W-:Y:S02]  /*1670*/  IADD3 R38, P3, PT, R10.reuse, UR38, RZ ;  /* 0x000000260a267c10 */ /* 0x040fe4000ff7e0ff */
[C---:B------:R-:W-:Y:S01]  /*1680*/  IADD3 R18, P4, PT, R21.reuse, UR38, RZ ;  /* 0x0000002615127c10 */ /* 0x040fe2000ff9e0ff */
[----:B------:R-:W4:Y:S01]  /*1690*/  LDG.E.U8 R37, desc[UR10][R4.64] ;  /* 0x0000000a04257981 */ /* 0x000f22000c1e1100 */
[----:B------:R-:W-:Y:S02]  /*16a0*/  LEA.HI.X.SX32 R39, R10, UR39, 0x1, P3 ;  /* 0x000000270a277c11 */ /* 0x000fe400098f0eff */
[----:B------:R-:W-:-:S03]  /*16b0*/  LEA.HI.X.SX32 R19, R21, UR39, 0x1, P4 ;  /* 0x0000002715137c11 */ /* 0x000fc6000a0f0eff */
[----:B------:R0:W4:Y:S01]  /*16c0*/  LDG.E.U8 R38, desc[UR8][R38.64] ;  /* 0x0000000826267981 */ /* 0x000122000c1e1100 */
[----:B------:R-:W-:-:S03]  /*16d0*/  IADD3 R10, P3, PT, R20, UR38, RZ ;  /* 0x00000026140a7c10 */ /* 0x000fc6000ff7e0ff */
[----:B------:R1:W4:Y:S01]  /*16e0*/  LDG.E.U8 R21, desc[UR12][R18.64] ;  /* 0x0000000c12157981 */ /* 0x000322000c1e1100 */
[----:B0-----:R-:W-:-:S04]  /*16f0*/  IADD3 R39, PT, PT, R34, 0x160, RZ ;  /* 0x0000016022277810 */ /* 0x001fc80007ffe0ff */
[----:B-1----:R-:W-:Y:S02]  /*1700*/  IABS R19, R39 ;  /* 0x0000002700137213 */ /* 0x002fe40000000000 */
[----:B------:R-:W-:Y:S02]  /*1710*/  LEA.HI.X.SX32 R11, R20, UR39, 0x1, P3 ;  /* 0x00000027140b7c11 */ /* 0x000fe400098f0eff */
[C---:B------:R-:W-:Y:S01]  /*1720*/  IADD3 R4, P3, PT, R40.reuse, UR38, RZ ;  /* 0x0000002628047c10 */ /* 0x040fe2000ff7e0ff */
[----:B------:R-:W-:Y:S01]  /*1730*/  IMAD.HI.U32 R18, R19, UR5, RZ ;  /* 0x0000000513127c27 */ /* 0x000fe2000f8e00ff */
[----:B------:R-:W-:Y:S01]  /*1740*/  IADD3 R2, P4, PT, R33, UR38, RZ ;  /* 0x0000002621027c10 */ /* 0x000fe2000ff9e0ff */
[----:B------:R0:W4:Y:S01]  /*1750*/  LDG.E.U8 R22, desc[UR8][R10.64] ;  /* 0x000000080a167981 */ /* 0x000122000c1e1100 */
[----:B------:R-:W-:Y:S02]  /*1760*/  LEA.HI.X.SX32 R5, R40, UR39, 0x1, P3 ;  /* 0x0000002728057c11 */ /* 0x000fe400098f0eff */
[----:B------:R-:W-:-:S02]  /*1770*/  IADD3 R40, PT, PT, -R18, RZ, RZ ;  /* 0x000000ff12287210 */ /* 0x000fc40007ffe1ff */
[----:B------:R-:W-:Y:S01]  /*1780*/  LEA.HI.X.SX32 R3, R33, UR39, 0x1, P4 ;  /* 0x0000002721037c11 */ /* 0x000fe2000a0f0eff */
[----:B------:R-:W4:Y:S02]  /*1790*/  LDG.E.U8 R20, desc[UR8][R4.64] ;  /* 0x0000000804147981 */ /* 0x000f24000c1e1100 */
[----:B0-----:R-:W-:Y:S02]  /*17a0*/  IMAD R10, R40, UR7, R19 ;  /* 0x00000007280a7c24 */ /* 0x001fe4000f8e0213 */
[----:B------:R0:W4:Y:S03]  /*17b0*/  LDG.E.U8 R33, desc[UR10][R2.64] ;  /* 0x0000000a02217981 */ /* 0x000126000c1e1100 */
[----:B------:R-:W-:Y:S02]  /*17c0*/  ISETP.LT.U32.AND P4, PT, R10, UR7, PT ;  /* 0x000000070a007c0c */ /* 0x000fe4000bf81070 */
[----:B0-----:R-:W-:-:S11]  /*17d0*/  LOP3.LUT R2, R39, UR49, RZ, 0x3c, !PT ;  /* 0x0000003127027c12 */ /* 0x001fd6000f8e3cff */
[----:B------:R-:W-:-:S05]  /*17e0*/  @!P4 VIADD R10, R10, -UR7 ;  /* 0x800000070a0acc36 */ /* 0x000fca0008000000 */
[----:B------:R-:W-:Y:S02]  /*17f0*/  ISETP.GE.U32.AND P3, PT, R10, UR7, PT ;  /* 0x000000070a007c0c */ /* 0x000fe4000bf66070 */
[----:B------:R-:W-:Y:S02]  /*1800*/  ISETP.GE.AND P5, PT, R2, RZ, PT ;  /* 0x000000ff0200720c */ /* 0x000fe40003fa6270 */
[----:B------:R-:W-:-:S09]  /*1810*/  @!P4 IADD3 R18, PT, PT, R18, 0x1, RZ ;  /* 0x000000011212c810 */ /* 0x000fd20007ffe0ff */
[----:B------:R-:W-:-:S05]  /*1820*/  @P3 IADD3 R18, PT, PT, R18, 0x1, RZ ;  /* 0x0000000112123810 */ /* 0x000fca0007ffe0ff */
        /* <DEDUP_REMOVED lines=8> */
[----:B------:R-:W-:Y:S01]  /*18b0*/  IMAD R3, R2, UR45, R3 ;  /* 0x0000002d02037c24 */ /* 0x000fe2000f8e0203 */
[----:B------:R-:W-:Y:S02]  /*18c0*/  IABS R11, R44 ;  /* 0x0000002c000b7213 */ /* 0x000fe40000000000 */
[----:B------:R-:W-:Y:S02]  /*18d0*/  SHF.R.S64 R4, RZ, 0x1e, R39 ;  /* 0x0000001eff047819 */ /* 0x000fe40000001027 */
[----:B------:R-:W-:Y:S01]  /*18e0*/  IADD3 R2, P4, PT, R3, UR38, RZ ;  /* 0x0000002603027c10 */ /* 0x000fe2000ff9e0ff */
[----:B------:R-:W-:Y:S01]  /*18f0*/  IMAD.HI.U32 R10, R11, UR5, RZ ;  /* 0x000000050b0a7c27 */ /* 0x000fe2000f8e00ff */
[----:B------:R-:W-:Y:S02]  /*1900*/  IADD3 R4, P3, PT, R4, UR36, RZ ;  /* 0x0000002404047c10 */ /* 0x000fe4000ff7e0ff */
[----:B------:R-:W-:Y:S02]  /*1910*/  LEA.HI.X.SX32 R3, R3, UR39, 0x1, P4 ;  /* 0x0000002703037c11 */ /* 0x000fe4000a0f0eff */
[----:B--2---:R-:W-:Y:S01]  /*1920*/  ISETP.NE.AND P4, PT, R26, RZ, PT ;  /* 0x000000ff1a00720c */ /* 0x004fe20003f85270 */
[----:B------:R-:W-:Y:S01]  /*1930*/  IMAD.MOV R26, RZ, RZ, -R10 ;  /* 0x000000ffff1a7224 */ /* 0x000fe200078e0a0a */
[----:B------:R-:W-:Y:S01]  /*1940*/  LEA.HI.X.SX32 R5, R39, UR37, 0x2, P3 ;  /* 0x0000002527057c11 */ /* 0x000fe200098f16ff */
[----:B------:R0:W2:Y:S01]  /*1950*/  LDG.E.U8 R19, desc[UR10][R2.64] ;  /* 0x0000000a02137981 */ /* 0x0000a2000c1e1100 */
[----:B---3--:R-:W-:Y:S01]  /*1960*/  ISETP.NE.AND P3, PT, R36, RZ, PT ;  /* 0x000000ff2400720c */ /* 0x008fe20003f65270 */
[----:B------:R-:W-:Y:S01]  /*1970*/  IMAD R11, R26, UR7, R11 ;  /* 0x000000071a0b7c24 */ /* 0x000fe2000f8e020b */
[----:B------:R-:W-:Y:S01]  /*1980*/  P2R R40, PR, RZ, 0x10 ;  /* 0x00000010ff287803 */ /* 0x000fe20000000000 */
[----:B------:R1:W3:Y:S01]  /*1990*/  LDG.E R18, desc[UR8][R4.64] ;  /* 0x0000000804127981 */ /* 0x0002e2000c1e1900 */
[----:B------:R-:W-:-:S02]  /*19a0*/  P2R R41, PR, RZ, 0x8 ;  /* 0x00000008ff297803 */ /* 0x000fc40000000000 */
[----:B------:R-:W-:Y:S02]  /*19b0*/  ISETP.LT.U32.AND P3, PT, R11, UR7, PT ;  /* 0x000000070b007c0c */ /* 0x000fe4000bf61070 */
[----:B0-----:R-:W-:-:S11]  /*19c0*/  LOP3.LUT R2, R44, UR49, RZ, 0x3c, !PT ;  /* 0x000000312c027c12 */ /* 0x001fd6000f8e3cff */
[----:B------:R-:W-:-:S04]  /*19d0*/  @!P3 IADD3 R11, PT, PT, R11, -UR7, RZ ;  /* 0x800000070b0bbc10 */ /* 0x000fc8000fffe0ff */
[----:B------:R-:W-:Y:S02]  /*19e0*/  ISETP.GE.U32.AND P4, PT, R11, UR7, PT ;  /* 0x000000070b007c0c */ /* 0x000fe4000bf86070 */
[----:B------:R-:W-:Y:S02]  /*19f0*/  @!P3 IADD3 R10, PT, PT, R10, 0x1, RZ ;  /* 0x000000010a0ab810 */ /* 0x000fe40007ffe0ff */
[----:B------:R-:W-:-:S09]  /*1a00*/  ISETP.GE.AND P3, PT, R2, RZ, PT ;  /* 0x000000ff0200720c */ /* 0x000fd20003f66270 */
[----:B------:R-:W-:-:S05]  /*1a10*/  @P4 VIADD R10, R10, 0x1 ;  /* 0x000000010a0a4836 */ /* 0x000fca0000000000 */
[----:B------:R-:W-:-:S04]  /*1a20*/  @!P3 IADD3 R10, PT, PT, -R10, RZ, RZ ;  /* 0x000000ff0a0ab210 */ /* 0x000fc80007ffe1ff */
[----:B------:R-:W-:Y:S02]  /*1a30*/  SEL R2, R23, R10, !P2 ;  /* 0x0000000a17027207 */ /* 0x000fe40005000000 */
[----:B------:R-:W0:Y:S01]  /*1a40*/  LDC.64 R10, c[0x0][0x3d0] ;  /* 0x0000f400ff0a7b82 */ /* 0x000e220000000a00 */
[--C-:B-1----:R-:W-:Y:S02]  /*1a50*/  SHF.R.S64 R4, RZ, 0x1e, R44.reuse ;  /* 0x0000001eff047819 */ /* 0x102fe4000000102c */
[----:B------:R-:W-:Y:S02]  /*1a60*/  IADD3 R3, PT, PT, -R2, RZ, RZ ;  /* 0x000000ff02037210 */ /* 0x000fe40007ffe1ff */
[----:B------:R-:W-:Y:S02]  /*1a70*/  IADD3 R4, P3, PT, R4, UR36, RZ ;  /* 0x0000002404047c10 */ /* 0x000fe4000ff7e0ff */
[----:B------:R-:W-:Y:S01]  /*1a80*/  SEL R2, R2, RZ, P1 ;  /* 0x000000ff02027207 */ /* 0x000fe20000800000 */
[----:B------:R-:W-:Y:S01]  /*1a90*/  IMAD R3, R3, UR49, R44 ;  /* 0x0000003103037c24 */ /* 0x000fe2000f8e022c */
[----:B------:R-:W-:-:S02]  /*1aa0*/  LEA.HI.X.SX32 R5, R44, UR37, 0x2, P3 ;  /* 0x000000252c057c11 */ /* 0x000fc400098f16ff */
[----:B-----5:R-:W-:Y:S01]  /*1ab0*/  ISETP.NE.AND P3, PT, R27, RZ, PT ;  /* 0x000000ff1b00720c */ /* 0x020fe20003f65270 */
[----:B------:R-:W-:Y:S01]  /*1ac0*/  VIADD R27, R34, 0x1a0 ;  /* 0x000001a0221b7836 */ /* 0x000fe20000000000 */
[----:B------:R-:W-:Y:S01]  /*1ad0*/  SEL R3, R3, RZ, P0 ;  /* 0x000000ff03037207 */ /* 0x000fe20000000000 */
[----:B------:R-:W-:-:S04]  /*1ae0*/  IMAD R2, R2, UR44, RZ ;  /* 0x0000002c02027c24 */ /* 0x000fc8000f8e02ff */
[----:B------:R-:W-:Y:S01]  /*1af0*/  IMAD R3, R3, UR45, R2 ;  /* 0x0000002d03037c24 */ /* 0x000fe2000f8e0202 */
[----:B0-----:R-:W-:Y:S02]  /*1b00*/  R2UR UR4, R11 ;  /* 0x000000000b0472ca */ /* 0x001fe400000e0000 */
[----:B------:R-:W-:-:S05]  /*1b10*/  IABS R11, R27 ;  /* 0x0000001b000b7213 */ /* 0x000fca0000000000 */
[----:B------:R-:W-:-:S05]  /*1b20*/  IMAD.HI.U32 R2, R11, UR5, RZ ;  /* 0x000000050b027c27 */ /* 0x000fca000f8e00ff */
[----:B------:R-:W-:-:S05]  /*1b30*/  IADD3 R26, PT, PT, -R2, RZ, RZ ;  /* 0x000000ff021a7210 */ /* 0x000fca0007ffe1ff */
[----:B------:R-:W-:Y:S01]  /*1b40*/  IMAD R11, R26, UR7, R11 ;  /* 0x000000071a0b7c24 */ /* 0x000fe2000f8e020b */
[----:B------:R-:W-:-:S04]  /*1b50*/  P2R R43, PR, RZ, 0x8 ;  /* 0x00000008ff2b7803 */ /* 0x000fc80000000000 */
[----:B------:R-:W-:-:S13]  /*1b60*/  ISETP.LT.U32.AND P3, PT, R11, UR7, PT ;  /* 0x000000070b007c0c */ /* 0x000fda000bf61070 */
[----:B------:R-:W-:Y:S01]  /*1b70*/  @!P3 IADD3 R11, PT, PT, R11, -UR7, RZ ;  /* 0x800000070b0bbc10 */ /* 0x000fe2000fffe0ff */
[----:B------:R-:W-:-:S03]  /*1b80*/  @!P3 VIADD R2, R2, 0x1 ;  /* 0x000000010202b836 */ /* 0x000fc60000000000 */
[----:B------:R-:W-:Y:S02]  /*1b90*/  ISETP.GE.U32.AND P3, PT, R11, UR7, PT ;  /* 0x000000070b007c0c */ /* 0x000fe4000bf66070 */
[----:B------:R-:W-:Y:S02]  /*1ba0*/  LOP3.LUT R11, R27, UR49, RZ, 0x3c, !PT ;  /* 0x000000311b0b7c12 */ /* 0x000fe4000f8e3cff */
[----:B----4-:R-:W-:-:S09]  /*1bb0*/  ISETP.NE.AND P4, PT, R28, RZ, PT ;  /* 0x000000ff1c00720c */ /* 0x010fd20003f85270 */
        /* <DEDUP_REMOVED lines=16> */
[----:B------:R0:W5:Y:S01]  /*1cc0*/  LDG.E.U8 R26, desc[UR8][R2.64] ;  /* 0x00000008021a7981 */ /* 0x000162000c1e1100 */
[----:B------:R-:W-:-:S05]  /*1cd0*/  LEA.HI.X.SX32 R5, R27, UR37, 0x2, P3 ;  /* 0x000000251b057c11 */ /* 0x000fca00098f16ff */
[----:B------:R1:W4:Y:S01]  /*1ce0*/  LDG.E R27, desc[UR8][R4.64] ;  /* 0x00000008041b7981 */ /* 0x000322000c1e1900 */
[----:B0-----:R-:W-:-:S04]  /*1cf0*/  IADD3 R2, P3, PT, R36, UR38, RZ ;  /* 0x0000002624027c10 */ /* 0x001fc8000ff7e0ff */
[----:B------:R-:W-:Y:S02]  /*1d00*/  LEA.HI.X.SX32 R3, R36, UR39, 0x1, P3 ;  /* 0x0000002724037c11 */ /* 0x000fe400098f0eff */
[----:B------:R-:W-:Y:S02]  /*1d10*/  IADD3 R36, PT, PT, R34, 0x1c0, RZ ;  /* 0x000001c022247810 */ /* 0x000fe40007ffe0ff */
[----:B------:R-:W-:Y:S01]  /*1d20*/  ISETP.NE.AND P3, PT, R35, RZ, PT ;  /* 0x000000ff2300720c */ /* 0x000fe20003f65270 */
[----:B------:R0:W4:Y:S01]  /*1d30*/  LDG.E.U8 R28, desc[UR8][R2.64] ;  /* 0x00000008021c7981 */ /* 0x000122000c1e1100 */
[----:B------:R-:W-:-:S05]  /*1d40*/  IABS R39, R36 ;  /* 0x0000002400277213 */ /* 0x000fca0000000000 */
        /* <DEDUP_REMOVED lines=23> */
[----:B------:R-:W-:Y:S01]  /*1ec0*/  P2R R42, PR, RZ, 0x10 ;  /* 0x00000010ff2a7803 */ /* 0x000fe20000000000 */
[----:B------:R-:W-:Y:S01]  /*1ed0*/  VIADD R45, R34, 0x1e0 ;  /* 0x000001e0222d7836 */ /* 0x000fe20000000000 */
[----:B------:R-:W-:Y:S01]  /*1ee0*/  LEA.HI.X.SX32 R5, R5, UR39, 0x1, P3 ;  /* 0x0000002705057c11 */ /* 0x000fe200098f0eff */
[----:B------:R0:W4:Y:S01]  /*1ef0*/  LDG.E R35, desc[UR8][R2.64] ;  /* 0x0000000802237981 */ /* 0x000122000c1e1900 */
        /* <DEDUP_REMOVED lines=8> */
[----:B------:R-:W-:Y:S02]  /*1f80*/  ISETP.NE.AND P3, PT, R42, RZ, PT ;  /* 0x000000ff2a00720c */ /* 0x000fe40003f65270 */
[----:B------:R-:W-:Y:S02]  /*1f90*/  IABS R43, R45 ;  /* 0x0000002d002b7213 */ /* 0x000fe40000000000 */
[----:B------:R-:W-:Y:S02]  /*1fa0*/  P2R R42, PR, RZ, 0x8 ;  /* 0x00000008ff2a7803 */ /* 0x000fe40000000000 */
[----:B------:R-:W-:-:S04]  /*1fb0*/  ISETP.NE.AND P3, PT, R41, RZ, PT ;  /* 0x000000ff2900720c */ /* 0x000fc80003f65270 */
        /* <DEDUP_REMOVED lines=31> */
[----:B------:R-:W-:Y:S01]  /*21b0*/  IMAD.HI.U32 R22, R45, UR5, RZ ;  /* 0x000000052d167c27 */ /* 0x000fe2000f8e00ff */
[----:B------:R-:W-:Y:S01]  /*21c0*/  IADD3 R34, PT, PT, R34, 0x220, RZ ;  /* 0x0000022022227810 */ /* 0x000fe20007ffe0ff */
[----:B------:R1:W4:Y:S03]  /*21d0*/  LDG.E.U8 R43, desc[UR8][R4.64] ;  /* 0x00000008042b7981 */ /* 0x000326000c1e1100 */
        /* <DEDUP_REMOVED lines=14> */
[----:B------:R-:W-:Y:S01]  /*22c0*/  IABS R3, R34 ;  /* 0x0000002200037213 */ /* 0x000fe20000000000 */
[----:B-1----:R-:W-:-:S03]  /*22d0*/  IMAD R5, R22, UR44, RZ ;  /* 0x0000002c16057c24 */ /* 0x002fc6000f8e02ff */
[----:B------:R-:W-:-:S05]  /*22e0*/  SEL R2, R2, RZ, P0 ;  /* 0x000000ff02027207 */ /* 0x000fca0000000000 */
        /* <DEDUP_REMOVED lines=21> */
[----:B------:R-:W-:Y:S02]  /*2440*/  IADD3 R22, P6, PT, R23, UR38, RZ ;  /* 0x0000002617167c10 */ /* 0x000fe4000ffde0ff */
[----:B------:R-:W-:Y:S02]  /*2450*/  LEA.HI.X.SX32 R3, R21, UR37, 0x2, P1 ;  /* 0x0000002515037c11 */ /* 0x000fe400088f16ff */
[----:B------:R-:W-:Y:S02]  /*2460*/  R2UR UR6, R24 ;  /* 0x00000000180672ca */ /* 0x000fe400000e0000 */
[----:B------:R-:W-:Y:S02]  /*2470*/  R2UR UR7, R25 ;  /* 0x00000000190772ca */ /* 0x000fe400000e0000 */
[----:B------:R-:W-:-:S02]  /*2480*/  IADD3 R4, P1, PT, R5, UR38, RZ ;  /* 0x0000002605047c10 */ /* 0x000fc4000ff3e0ff */
[----:B------:R-:W-:Y:S02]  /*2490*/  LEA.HI.X.SX32 R23, R23, UR39, 0x1, P6 ;  /* 0x0000002717177c11 */ /* 0x000fe4000b0f0eff */
[----:B------:R-:W-:Y:S02]  /*24a0*/  LEA.HI.X.SX32 R5, R5, UR39, 0x1, P1 ;  /* 0x0000002705057c11 */ /* 0x000fe400088f0eff */
[----:B------:R-:W-:Y:S02]  /*24b0*/  ISETP.NE.AND P1, PT, R20, RZ, PT ;  /* 0x000000ff1400720c */ /* 0x000fe40003f25270 */
[----:B------:R-:W-:Y:S01]  /*24c0*/  SHF.R.S64 R20, RZ, 0x1e, R34 ;  /* 0x0000001eff147819 */ /* 0x000fe20000001022 */
[----:B------:R-:W4:Y:S03]  /*24d0*/  LDG.E.U8 R23, desc[UR8][R22.64] ;  /* 0x0000000816177981 */ /* 0x000f26000c1e1100 */
[----:B------:R-:W-:Y:S01]  /*24e0*/  IADD3 R20, P2, PT, R20, UR36, RZ ;  /* 0x0000002414147c10 */ /* 0x000fe2000ff5e0ff */
[----:B------:R0:W4:Y:S03]  /*24f0*/  LDG.E.U8 R5, desc[UR6][R4.64] ;  /* 0x0000000604057981 */ /* 0x000126000c1e1100 */
[----:B------:R-:W-:Y:S01]  /*2500*/  LEA.HI.X.SX32 R21, R34, UR37, 0x2, P2 ;  /* 0x0000002522157c11 */ /* 0x000fe200090f16ff */
[----:B------:R1:W4:Y:S05]  /*2510*/  LDG.E R2, desc[UR6][R2.64] ;  /* 0x0000000602027981 */ /* 0x00032a000c1e1900 */
[----:B------:R3:W4:Y:S01]  /*2520*/  LDG.E R21, desc[UR8][R20.64] ;  /* 0x0000000814157981 */ /* 0x000722000c1e1900 */
[----:B--2---:R-:W-:Y:S01]  /*2530*/  ISETP.NE.AND P2, PT, R19, RZ, PT ;  /* 0x000000ff1300720c */ /* 0x004fe20003f45270 */
[----:B------:R-:W-:-:S05]  /*2540*/  FMUL R19, R16, UR4 ;  /* 0x0000000410137c20 */ /* 0x000fca0008400000 */
[----:B------:R-:W-:Y:S01]  /*2550*/  FSEL R16, R19, R10, P3 ;  /* 0x0000000a13107208 */ /* 0x000fe20001800000 */
[----:B------:R-:W-:Y:S01]  /*2560*/  FMUL R19, R0, UR4 ;  /* 0x0000000400137c20 */ /* 0x000fe20008400000 */
[----:B------:R-:W-:Y:S01]  /*2570*/  ISETP.NE.AND P3, PT, R41, RZ, PT ;  /* 0x000000ff2900720c */ /* 0x000fe20003f65270 */
[----:B------:R-:W-:-:S03]  /*2580*/  FMUL R17, R17, UR4 ;  /* 0x0000000411117c20 */ /* 0x000fc60008400000 */
[----:B0-----:R-:W-:Y:S02]  /*2590*/  FSEL R4, R19, R10, P3 ;  /* 0x0000000a13047208 */ /* 0x001fe40001800000 */
        /* <DEDUP_REMOVED lines=8> */
[----:B------:R-:W-:Y:S01]  /*2620*/  FMNMX R7, R16, -INF , !PT ;  /* 0xff80000010077809 */ /* 0x000fe20007800000 */
        /* <DEDUP_REMOVED lines=8> */
[----:B------:R-:W-:Y:S01]  /*26b0*/  FMNMX R15, R15, R6, !PT ;  /* 0x000000060f0f7209 */ /* 0x000fe20007800000 */
[----:B-1----:R-:W-:Y:S01]  /*26c0*/  FMUL R3, R8, UR4 ;  /* 0x0000000408037c20 */ /* 0x002fe20008400000 */
[----:B------:R-:W-:Y:S02]  /*26d0*/  FSEL R22, R7, R10, P3 ;  /* 0x0000000a07167208 */ /* 0x000fe40001800000 */
[----:B------:R-:W-:Y:S01]  /*26e0*/  FMNMX R15, R15, R42, !PT ;  /* 0x0000002a0f0f7209 */ /* 0x000fe20007800000 */
[----:B------:R-:W-:Y:S01]  /*26f0*/  FMUL R9, R9, UR4 ;  /* 0x0000000409097c20 */ /* 0x000fe20008400000 */
[----:B------:R-:W-:Y:S02]  /*2700*/  FSEL R8, R3, R10, P5 ;  /* 0x0000000a03087208 */ /* 0x000fe40002800000 */
[----:B------:R-:W-:Y:S01]  /*2710*/  FMNMX R15, R15, R22, !PT ;  /* 0x000000160f0f7209 */ /* 0x000fe20007800000 */
[----:B------:R-:W-:Y:S01]  /*2720*/  FMUL R3, R12, UR4 ;  /* 0x000000040c037c20 */ /* 0x000fe20008400000 */
[----:B------:R-:W-:-:S02]  /*2730*/  ISETP.NE.AND P0, PT, R33, RZ, PT ;  /* 0x000000ff2100720c */ /* 0x000fc40003f05270 */
[----:B---3--:R-:W-:Y:S02]  /*2740*/  FSEL R20, R9, R10, P4 ;  /* 0x0000000a09147208 */ /* 0x008fe40002000000 */
[----:B------:R-:W-:Y:S01]  /*2750*/  FMNMX R15, R15, R8, !PT ;  /* 0x000000080f0f7209 */ /* 0x000fe20007800000 */
[----:B------:R-:W-:Y:S01]  /*2760*/  FMUL R13, R13, UR4 ;  /* 0x000000040d0d7c20 */ /* 0x000fe20008400000 */
[----:B-----5:R-:W-:Y:S02]  /*2770*/  ISETP.NE.AND P6, PT, R26, RZ, PT ;  /* 0x000000ff1a00720c */ /* 0x020fe40003fc5270 */
        /* <DEDUP_REMOVED lines=18> */
[----:B------:R-:W-:Y:S02]  /*28a0*/  FMNMX R15, R15, R46, !PT ;  /* 0x0000002e0f0f7209 */ /* 0x000fe40007800000 */
[----:B------:R-:W-:-:S02]  /*28b0*/  ISETP.NE.AND P2, PT, R43, RZ, PT ;  /* 0x000000ff2b00720c */ /* 0x000fc40003f45270 */
[----:B------:R-:W-:Y:S02]  /*28c0*/  FMNMX R15, R15, R44, !PT ;  /* 0x0000002c0f0f7209 */ /* 0x000fe40007800000 */
[----:B------:R-:W-:-:S04]  /*28d0*/  FSEL R48, R3, R10, P2 ;  /* 0x0000000a03307208 */ /* 0x000fc80001000000 */
        /* <DEDUP_REMOVED lines=53> */
[-C--:B------:R-:W-:Y:S01]  /*2c30*/  FFMA.SAT R9, R42, R11.reuse, 0.5 ;  /* 0x3f0000002a097423 */ /* 0x080fe2000000200b */
[----:B------:R-:W-:Y:S01]  /*2c40*/  FFMA R15, R4, 1.925963033500011079e-08, R5 ;  /* 0x32a57060040f7823 */ /* 0x000fe20000000005 */
[----:B------:R-:W-:Y:S01]  /*2c50*/  FADD R7, R3, -12583039 ;  /* 0xcb40007f03077421 */ /* 0x000fe20000000000 */
[----:B------:R-:W-:Y:S01]  /*2c60*/  FADD R5, R13, -12583039 ;  /* 0xcb40007f0d057421 */ /* 0x000fe20000000000 */
[-C--:B------:R-:W-:Y:S01]  /*2c70*/  FFMA.RM R9, R9, R12.reuse, 12582913 ;  /* 0x4b40000109097423 */ /* 0x080fe2000000400c */
[----:B------:R-:W-:Y:S01]  /*2c80*/  SHF.L.U32 R0, R0, 0x17, RZ ;  /* 0x0000001700007819 */ /* 0x000fe200000006ff */
[----:B------:R-:W-:Y:S01]  /*2c90*/  FFMA R7, R38, 1.4426950216293334961, -R7 ;  /* 0x3fb8aa3b26077823 */ /* 0x000fe20000000807 */
[----:B------:R-:W-:Y:S01]  /*2ca0*/  FFMA R5, R34, 1.4426950216293334961, -R5 ;  /* 0x3fb8aa3b22057823 */ /* 0x000fe20000000805 */
[----:B------:R-:W-:Y:S01]  /*2cb0*/  MUFU.EX2 R15, R15 ;  /* 0x0000000f000f7308 */ /* 0x000fe20000000800 */
[-C--:B------:R-:W-:Y:S01]  /*2cc0*/  FFMA.SAT R19, R20, R11.reuse, 0.5 ;  /* 0x3f00000014137423 */ /* 0x080fe2000000200b */
[----:B------:R-:W-:Y:S01]  /*2cd0*/  FFMA R38, R38, 1.925963033500011079e-08, R7 ;  /* 0x32a5706026267823 */ /* 0x000fe20000000007 */
[----:B------:R-:W-:Y:S01]  /*2ce0*/  FFMA R34, R34, 1.925963033500011079e-08, R5 ;  /* 0x32a5706022227823 */ /* 0x000fe20000000005 */
[----:B------:R-:W-:Y:S01]  /*2cf0*/  FADD R7, R9, -12583039 ;  /* 0xcb40007f09077421 */ /* 0x000fe20000000000 */
[-C--:B------:R-:W-:Y:S01]  /*2d00*/  FFMA.SAT R5, R6, R11.reuse, 0.5 ;  /* 0x3f00000006057423 */ /* 0x080fe2000000200b */
[-C--:B------:R-:W-:Y:S01]  /*2d10*/  FFMA.RM R19, R19, R12.reuse, 12582913 ;  /* 0x4b40000113137423 */ /* 0x080fe2000000400c */
[----:B------:R-:W-:Y:S01]  /*2d20*/  SHF.L.U32 R9, R9, 0x17, RZ ;  /* 0x0000001709097819 */ /* 0x000fe200000006ff */
[----:B------:R-:W-:Y:S01]  /*2d30*/  FFMA R7, R42, 1.4426950216293334961, -R7 ;  /* 0x3fb8aa3b2a077823 */ /* 0x000fe20000000807 */
[----:B------:R-:W-:Y:S01]  /*2d40*/  FFMA.RM R4, R5, R12, 12582913 ;  /* 0x4b40000105047423 */ /* 0x000fe2000000400c */
[-C--:B------:R-:W-:Y:S01]  /*2d50*/  FFMA.SAT R23, R46, R11.reuse, 0.5 ;  /* 0x3f0000002e177423 */ /* 0x080fe2000000200b */
[-C--:B------:R-:W-:Y:S01]  /*2d60*/  FFMA.SAT R27, R48, R11.reuse, 0.5 ;  /* 0x3f000000301b7423 */ /* 0x080fe2000000200b */
[----:B------:R-:W-:Y:S01]  /*2d70*/  FFMA R42, R42, 1.925963033500011079e-08, R7 ;  /* 0x32a570602a2a7823 */ /* 0x000fe20000000007 */
[----:B------:R-:W-:Y:S01]  /*2d80*/  FADD R5, R4, -12583039 ;  /* 0xcb40007f04057421 */ /* 0x000fe20000000000 */
[----:B------:R-:W-:Y:S01]  /*2d90*/  FFMA.SAT R7, R22, R11, 0.5 ;  /* 0x3f00000016077423 */ /* 0x000fe2000000200b */
[----:B------:R-:W-:-:S02]  /*2da0*/  IMAD.SHL.U32 R4, R4, 0x800000, RZ ;  /* 0x0080000004047824 */ /* 0x000fc400078e00ff */
[-C--:B------:R-:W-:Y:S01]  /*2db0*/  FFMA.RM R23, R23, R12.reuse, 12582913 ;  /* 0x4b40000117177423 */ /* 0x080fe2000000400c */
[C---:B------:R-:W-:Y:S01]  /*2dc0*/  FFMA R5, R6.reuse, 1.4426950216293334961, -R5 ;  /* 0x3fb8aa3b06057823 */ /* 0x040fe20000000805 */
[-C--:B------:R-:W-:Y:S01]  /*2dd0*/  FFMA.RM R7, R7, R12.reuse, 12582913 ;  /* 0x4b40000107077423 */ /* 0x080fe2000000400c */
[----:B------:R-:W-:Y:S01]  /*2de0*/  MUFU.EX2 R42, R42 ;  /* 0x0000002a002a7308 */ /* 0x000fe20000000800 */
[----:B------:R-:W-:Y:S01]  /*2df0*/  FFMA.RM R27, R27, R12, 12582913 ;  /* 0x4b4000011b1b7423 */ /* 0x000fe2000000400c */
[----:B------:R-:W-:Y:S01]  /*2e00*/  FFMA R6, R6, 1.925963033500011079e-08, R5 ;  /* 0x32a5706006067823 */ /* 0x000fe20000000005 */
[----:B------:R-:W-:Y:S01]  /*2e10*/  FADD R17, R7, -12583039 ;  /* 0xcb40007f07117421 */ /* 0x000fe20000000000 */
[----:B------:R-:W-:Y:S02]  /*2e20*/  SHF.L.U32 R3, R3, 0x17, RZ ;  /* 0x0000001703037819 */ /* 0x000fe400000006ff */
[----:B------:R-:W-:Y:S01]  /*2e30*/  SHF.L.U32 R7, R7, 0x17, RZ ;  /* 0x0000001707077819 */ /* 0x000fe200000006ff */
[C---:B------:R-:W-:Y:S01]  /*2e40*/  FFMA R17, R22.reuse, 1.4426950216293334961, -R17 ;  /* 0x3fb8aa3b16117823 */ /* 0x040fe20000000811 */
[----:B------:R-:W0:Y:S03]  /*2e50*/  MUFU.EX2 R5, R14 ;  /* 0x0000000e00057308 */ /* 0x000e260000000800 */
[----:B------:R-:W-:Y:S01]  /*2e60*/  FFMA R22, R22, 1.925963033500011079e-08, R17 ;  /* 0x32a5706016167823 */ /* 0x000fe20000000011 */
[----:B------:R-:W-:-:S04]  /*2e70*/  FFMA.SAT R17, R8, R11, 0.5 ;  /* 0x3f00000008117423 */ /* 0x000fc8000000200b */
[----:B------:R-:W-:Y:S01]  /*2e80*/  FFMA.RM R16, R17, R12, 12582913 ;  /* 0x4b40000111107423 */ /* 0x000fe2000000400c */
[----:B------:R-:W1:Y:S03]  /*2e90*/  MUFU.EX2 R38, R38 ;  /* 0x0000002600267308 */ /* 0x000e660000000800 */
[----:B------:R-:W-:-:S04]  /*2ea0*/  FADD R17, R16, -12583039 ;  /* 0xcb40007f10117421 */ /* 0x000fc80000000000 */
[----:B------:R-:W-:Y:S01]  /*2eb0*/  FFMA R17, R8, 1.4426950216293334961, -R17 ;  /* 0x3fb8aa3b08117823 */ /* 0x000fe20000000811 */
[----:B0-----:R-:W-:Y:S01]  /*2ec0*/  FMUL R5, R0, R5 ;  /* 0x0000000500057220 */ /* 0x001fe20000400000 */
[----:B------:R-:W-:Y:S01]  /*2ed0*/  IMAD.SHL.U32 R0, R2, 0x800000, RZ ;  /* 0x0080000002007824 */ /* 0x000fe200078e00ff */
[----:B------:R-:W-:Y:S01]  /*2ee0*/  SHF.L.U32 R2, R13, 0x17, RZ ;  /* 0x000000170d027819 */ /* 0x000fe200000006ff */
[----:B------:R-:W-:Y:S01]  /*2ef0*/  FFMA R21, R8, 1.925963033500011079e-08, R17 ;  /* 0x32a5706008157823 */ /* 0x000fe20000000011 */
[----:B------:R-:W-:Y:S01]  /*2f00*/  FADD R17, R19, -12583039 ;  /* 0xcb40007f13117421 */ /* 0x000fe20000000000 */
[----:B------:R-:W-:Y:S01]  /*2f10*/  FMUL R0, R0, R15 ;  /* 0x0000000f00007220 */ /* 0x000fe20000400000 */
[----:B------:R-:W-:Y:S01]  /*2f20*/  IMAD.SHL.U32 R8, R16, 0x800000, RZ ;  /* 0x0080000010087824 */ /* 0x000fe200078e00ff */
[----:B------:R-:W0:Y:S01]  /*2f30*/  MUFU.EX2 R15, R34 ;  /* 0x00000022000f7308 */ /* 0x000e220000000800 */
[----:B------:R-:W-:Y:S01]  /*2f40*/  FFMA R17, R20, 1.4426950216293334961, -R17 ;  /* 0x3fb8aa3b14117823 */ /* 0x000fe20000000811 */
[----:B-1----:R-:W-:-:S03]  /*2f50*/  FMUL R3, R3, R38 ;  /* 0x0000002603037220 */ /* 0x002fc60000400000 */
[----:B------:R-:W-:Y:S01]  /*2f60*/  FFMA R20, R20, 1.925963033500011079e-08, R17 ;  /* 0x32a5706014147823 */ /* 0x000fe20000000011 */
[----:B------:R-:W-:Y:S02]  /*2f70*/  FFMA.SAT R17, R26, R11, 0.5 ;  /* 0x3f0000001a117423 */ /* 0x000fe4000000200b */
[----:B------:R-:W1:Y:S02]  /*2f80*/  MUFU.EX2 R21, R21 ;  /* 0x0000001500157308 */ /* 0x000e640000000800 */
[----:B------:R-:W-:-:S06]  /*2f90*/  FFMA.RM R13, R17, R12, 12582913 ;  /* 0x4b400001110d7423 */ /* 0x000fcc000000400c */
[----:B------:R2:W3:Y:S01]  /*2fa0*/  MUFU.EX2 R17, R6 ;  /* 0x0000000600117308 */ /* 0x0004e20000000800 */
[----:B0-----:R-:W-:Y:S01]  /*2fb0*/  FMUL R2, R2, R15 ;  /* 0x0000000f02027220 */ /* 0x001fe20000400000 */
[----:B------:R-:W-:-:S04]  /*2fc0*/  FADD R15, R13, -12583039 ;  /* 0xcb40007f0d0f7421 */ /* 0x000fc80000000000 */
[C---:B------:R-:W-:Y:S02]  /*2fd0*/  FFMA R15, R26.reuse, 1.4426950216293334961, -R15 ;  /* 0x3fb8aa3b1a0f7823 */ /* 0x040fe4000000080f */
[----:B------:R-:W0:Y:S01]  /*2fe0*/  MUFU.EX2 R22, R22 ;  /* 0x0000001600167308 */ /* 0x000e220000000800 */
[----:B--2---:R-:W-:Y:S01]  /*2ff0*/  FMUL R6, R9, R42 ;  /* 0x0000002a09067220 */ /* 0x004fe20000400000 */
[----:B------:R-:W-:Y:S01]  /*3000*/  FFMA R26, R26, 1.925963033500011079e-08, R15 ;  /* 0x32a570601a1a7823 */ /* 0x000fe2000000000f */
[----:B------:R-:W-:Y:S01]  /*3010*/  FFMA.SAT R15, R18, R11, 0.5 ;  /* 0x3f000000120f7423 */ /* 0x000fe2000000200b */
[----:B-1----:R-:W-:Y:S01]  /*3020*/  FMUL R8, R8, R21 ;  /* 0x0000001508087220 */ /* 0x002fe20000400000 */
[----:B------:R-:W-:Y:S02]  /*3030*/  FFMA.SAT R21, R10, R11, 0.5 ;  /* 0x3f0000000a157423 */ /* 0x000fe4000000200b */
[----:B------:R-:W-:Y:S01]  /*3040*/  FFMA.RM R14, R15, R12, 12582913 ;  /* 0x4b4000010f0e7423 */ /* 0x000fe2000000400c */
[----:B------:R-:W-:Y:S01]  /*3050*/  MUFU.EX2 R20, R20 ;  /* 0x0000001400147308 */ /* 0x000fe20000000800 */
[----:B---3--:R-:W-:-:S02]  /*3060*/  FMUL R4, R4, R17 ;  /* 0x0000001104047220 */ /* 0x008fc40000400000 */
[C---:B------:R-:W-:Y:S01]  /*3070*/  FADD R15, R14.reuse, -12583039 ;  /* 0xcb40007f0e0f7421 */ /* 0x040fe20000000000 */
[----:B------:R-:W-:-:S03]  /*3080*/  IMAD.SHL.U32 R14, R14, 0x800000, RZ ;  /* 0x008000000e0e7824 */ /* 0x000fc600078e00ff */
[----:B------:R-:W-:Y:S01]  /*3090*/  FFMA R15, R18, 1.4426950216293334961, -R15 ;  /* 0x3fb8aa3b120f7823 */ /* 0x000fe2000000080f */
[----:B0-----:R-:W-:-:S03]  /*30a0*/  FMUL R7, R7, R22 ;  /* 0x0000001607077220 */ /* 0x001fc60000400000 */
        /* <DEDUP_REMOVED lines=28> */
[----:B------:R-:W-:Y:S02]  /*3270*/  FADD R19, R27, -12583039 ;  /* 0xcb40007f1b137421 */ /* 0x000fe40000000000 */
[----:B------:R-:W-:Y:S02]  /*3280*/  MUFU.EX2 R37, R44 ;  /* 0x0000002c00257308 */ /* 0x000fe40000000800 */
[C---:B------:R-:W-:Y:S01]  /*3290*/  FFMA R19, R48.reuse, 1.4426950216293334961, -R19 ;  /* 0x3fb8aa3b30137823 */ /* 0x040fe20000000813 */
[----:B------:R-:W-:Y:S01]  /*32a0*/  FMUL R9, R9, R20 ;  /* 0x0000001409097220 */ /* 0x000fe20000400000 */
[----:B0-----:R-:W-:Y:S01]  /*32b0*/  FMUL R20, R17, R36 ;  /* 0x0000002411147220 */ /* 0x001fe20000400000 */
[----:B------:R-:W-:Y:S01]  /*32c0*/  SHF.L.U32 R17, R27, 0x17, RZ ;  /* 0x000000171b117819 */ /* 0x000fe200000006ff */
        /* <DEDUP_REMOVED lines=13> */
[----:B------:R-:W-:Y:S01]  /*33a0*/  MUFU.EX2 R40, R40 ;  /* 0x0000002800287308 */ /* 0x000fe20000000800 */
[----:B0-----:R-:W-:Y:S02]  /*33b0*/  FMUL R17, R17, R48 ;  /* 0x0000003011117220 */ /* 0x001fe40000400000 */
[----:B------:R-:W-:Y:S01]  /*33c0*/  FFMA R33, R10, 1.925963033500011079e-08, R19 ;  /* 0x32a570600a217823 */ /* 0x000fe20000000013 */
[----:B------:R-:W-:-:S04]  /*33d0*/  FADD R19, RZ, R5 ;  /* 0x00000005ff137221 */ /* 0x000fc80000000000 */
[----:B------:R-:W-:Y:S01]  /*33e0*/  FADD R19, R19, R0 ;  /* 0x0000000013137221 */ /* 0x000fe20000000000 */
[----:B------:R-:W0:Y:S03]  /*33f0*/  MUFU.EX2 R33, R33 ;  /* 0x0000002100217308 */ /* 0x000e260000000800 */
[----:B------:R-:W-:-:S04]  /*3400*/  FADD R10, R19, R2 ;  /* 0x00000002130a7221 */ /* 0x000fc80000000000 */
[----:B------:R-:W-:Y:S01]  /*3410*/  FADD R19, R10, R3 ;  /* 0x000000030a137221 */ /* 0x000fe20000000000 */
[----:B------:R-:W-:-:S03]  /*3420*/  SHF.L.U32 R10, R13, 0x17, RZ ;  /* 0x000000170d0a7819 */ /* 0x000fc600000006ff */
[----:B------:R-:W-:Y:S02]  /*3430*/  FADD R19, R19, R4 ;  /* 0x0000000413137221 */ /* 0x000fe40000000000 */
[----:B-1----:R-:W-:Y:S01]  /*3440*/  FMUL R10, R10, R21 ;  /* 0x000000150a0a7220 */ /* 0x002fe20000400000 */
[----:B------:R-:W-:Y:S01]  /*3450*/  FMUL R21, R15, R28 ;  /* 0x0000001c0f157220 */ /* 0x000fe20000400000 */
[----:B------:R-:W-:Y:S01]  /*3460*/  FADD R18, R19, R6 ;  /* 0x0000000613127221 */ /* 0x000fe20000000000 */
[----:B------:R-:W-:Y:S02]  /*3470*/  IMAD.SHL.U32 R19, R23, 0x800000, RZ ;  /* 0x0080000017137824 */ /* 0x000fe400078e00ff */
[----:B0-----:R-:W-:Y:S01]  /*3480*/  FMUL R23, R12, R33 ;  /* 0x000000210c177220 */ /* 0x001fe20000400000 */
[----:B------:R-:W-:Y:S01]  /*3490*/  FADD R13, R18, R7 ;  /* 0x00000007120d7221 */ /* 0x000fe20000000000 */
[----:B------:R-:W-:Y:S01]  /*34a0*/  FMUL R19, R19, R46 ;  /* 0x0000002e13137220 */ /* 0x000fe20000400000 */
[----:B------:R-:W-:Y:S01]  /*34b0*/  FMUL R18, R16, R37 ;  /* 0x0000002510127220 */ /* 0x000fe20000400000 */
        /* <DEDUP_REMOVED lines=21> */
.L_x_22669:
        /* <DEDUP_REMOVED lines=12> */
[----:B------:R-:W-:Y:S05]  /*36d0*/  CALL.REL.NOINC `($__internal_347_$__cuda_sm3x_div_rn_noftz_f32_slowpath) ;  /* 0x0000002000c87944 */ /* 0x000fea0003c00000 */
[----:B------:R-:W-:-:S07]  /*36e0*/  IMAD.MOV.U32 R11, RZ, RZ, R5 ;  /* 0x000000ffff0b7224 */ /* 0x000fce00078e0005 */
.L_x_22622:
[----:B------:R-:W-:Y:S05]  /*36f0*/  BSYNC.RECONVERGENT B3 ;  /* 0x0000000000037941 */ /* 0x000fea0003800200 */
.L_x_22621:
        /* <DEDUP_REMOVED lines=12> */
[----:B------:R-:W-:Y:S05]  /*37c0*/  CALL.REL.NOINC `($__internal_347_$__cuda_sm3x_div_rn_noftz_f32_slowpath) ;  /* 0x00000020008c7944 */ /* 0x000fea0003c00000 */
[----:B------:R-:W-:-:S07]  /*37d0*/  IMAD.MOV.U32 R14, RZ, RZ, R5 ;  /* 0x000000ffff0e7224 */ /* 0x000fce00078e0005 */
.L_x_22624:
[----:B------:R-:W-:Y:S05]  /*37e0*/  BSYNC.RECONVERGENT B3 ;  /* 0x0000000000037941 */ /* 0x000fea0003800200 */
.L_x_22623:
        /* <DEDUP_REMOVED lines=14> */
.L_x_22626:
[----:B------:R-:W-:Y:S05]  /*38d0*/  BSYNC.RECONVERGENT B3 ;  /* 0x0000000000037941 */ /* 0x000fea0003800200 */
.L_x_22625:
        /* <DEDUP_REMOVED lines=14> */
.L_x_22628:
[----:B------:R-:W-:Y:S05]  /*39c0*/  BSYNC.RECONVERGENT B3 ;  /* 0x0000000000037941 */ /* 0x000fea0003800200 */
.L_x_22627:
        /* <DEDUP_REMOVED lines=14> */
.L_x_22630:
[----:B------:R-:W-:Y:S05]  /*3ab0*/  BSYNC.RECONVERGENT B3 ;  /* 0x0000000000037941 */ /* 0x000fea0003800200 */
.L_x_22629:
        /* <DEDUP_REMOVED lines=14> */
.L_x_22632:
[----:B------:R-:W-:Y:S05]  /*3ba0*/  BSYNC.RECONVERGENT B3 ;  /* 0x0000000000037941 */ /* 0x000fea0003800200 */
.L_x_22631:
        /* <DEDUP_REMOVED lines=14> */
.L_x_22634:
[----:B------:R-:W-:Y:S05]  /*3c90*/  BSYNC.RECONVERGENT B3 ;  /* 0x0000000000037941 */ /* 0x000fea0003800200 */
.L_x_22633:
        /* <DEDUP_REMOVED lines=14> */
.L_x_22636:
[----:B------:R-:W-:Y:S05]  /*3d80*/  BSYNC.RECONVERGENT B3 ;  /* 0x0000000000037941 */ /* 0x000fea0003800200 */
.L_x_22635:
        /* <DEDUP_REMOVED lines=14> */
.L_x_22638:
[----:B------:R-:W-:Y:S05]  /*3e70*/  BSYNC.RECONVERGENT B3 ;  /* 0x0000000000037941 */ /* 0x000fea0003800200 */
.L_x_22637:
        /* <DEDUP_REMOVED lines=14> */
.L_x_22640:
[----:B------:R-:W-:Y:S05]  /*3f60*/  BSYNC.RECONVERGENT B3 ;  /* 0x0000000000037941 */ /* 0x000fea0003800200 */
.L_x_22639:
        /* <DEDUP_REMOVED lines=14> */
.L_x_22642:
[----:B------:R-:W-:Y:S05]  /*4050*/  BSYNC.RECONVERGENT B3 ;  /* 0x0000000000037941 */ /* 0x000fea0003800200 */
.L_x_22641:
        /* <DEDUP_REMOVED lines=14> */
.L_x_22644:
[----:B------:R-:W-:Y:S05]  /*4140*/  BSYNC.RECONVERGENT B3 ;  /* 0x0000000000037941 */ /* 0x000fea0003800200 */
.L_x_22643:
        /* <DEDUP_REMOVED lines=14> */
.L_x_22646:
[----:B------:R-:W-:Y:S05]  /*4230*/  BSYNC.RECONVERGENT B3 ;  /* 0x0000000000037941 */ /* 0x000fea0003800200 */
.L_x_22645:
        /* <DEDUP_REMOVED lines=14> */
.L_x_22648:
[----:B------:R-:W-:Y:S05]  /*4320*/  BSYNC.RECONVERGENT B3 ;  /* 0x0000000000037941 */ /* 0x000fea0003800200 */
.L_x_22647:
        /* <DEDUP_REMOVED lines=14> */
.L_x_22650:
[----:B------:R-:W-:Y:S05]  /*4410*/  BSYNC.RECONVERGENT B3 ;  /* 0x0000000000037941 */ /* 0x000fea0003800200 */
.L_x_22649:
        /* <DEDUP_REMOVED lines=14> */
.L_x_22652:
[----:B------:R-:W-:Y:S05]  /*4500*/  BSYNC.RECONVERGENT B3 ;  /* 0x0000000000037941 */ /* 0x000fea0003800200 */
.L_x_22651:
        /* <DEDUP_REMOVED lines=14> */
.L_x_22654:
[----:B------:R-:W-:Y:S05]  /*45f0*/  BSYNC.RECONVERGENT B3 ;  /* 0x0000000000037941 */ /* 0x000fea0003800200 */
.L_x_22653:
        /* <DEDUP_REMOVED lines=13> */
.L_x_22656:
[----:B------:R-:W-:Y:S05]  /*46d0*/  BSYNC.RECONVERGENT B3 ;  /* 0x0000000000037941 */ /* 0x000fea0003800200 */
.L_x_22655:
        /* <DEDUP_REMOVED lines=16> */
[C---:B------:R-:W-:Y:S01]  /*47e0*/  R2UR UR11, R25.reuse ;  /* 0x00000000190b72ca */ /* 0x040fe200000e0000 */
        /* <DEDUP_REMOVED lines=41> */
.L_x_22619:
[----:B------:R-:W-:Y:S05]  /*4a80*/  EXIT ;  /* 0x000000000000794d */ /* 0x000fea0003800000 */
.L_x_22620:
[----:B------:R-:W-:Y:S01]  /*4a90*/  BSSY B1, `(.L_x_22658) ;  /* 0x0000007000017945 */ /* 0x000fe20003800000 */
[----:B------:R-:W-:Y:S01]  /*4aa0*/  IMAD.MOV.U32 R12, RZ, RZ, 0x10 ;  /* 0x00000010ff0c7424 */ /* 0x000fe200078e00ff */
[----:B------:R-:W-:Y:S02]  /*4ab0*/  MOV R11, 0x1f ;  /* 0x0000001f000b7802 */ /* 0x000fe40000000f00 */
[----:B------:R-:W-:-:S07]  /*4ac0*/  MOV R15, 0xffffffff ;  /* 0xffffffff000f7802 */ /* 0x000fce0000000f00 */
[----:B------:R-:W-:Y:S05]  /*4ad0*/  WARPSYNC.COLLECTIVE R15, `(.L_x_22659) ;  /* 0x000000000f087348 */ /* 0x000fea0003c00000 */
[----:B------:R0:W1:Y:S02]  /*4ae0*/  SHFL.BFLY P6, R14, R13, R12, R11 ;  /* 0x0c00000c0d0e7389 */ /* 0x00006400000c000b */
[----:B01----:R-:W-:Y:S05]  /*4af0*/  ENDCOLLECTIVE ;  /* 0x000000000000791b */ /* 0x003fea0003800000 */
.L_x_22659:
[----:B------:R-:W-:Y:S05]  /*4b00*/  BSYNC B1 ;  /* 0x0000000000017941 */ /* 0x000fea0003800000 */
.L_x_22658:
[----:B------:R-:W-:Y:S01]  /*4b10*/  HFMA2 R11, -RZ, RZ, 0, 1.847743988037109375e-06 ;  /* 0x0000001fff0b7431 */ /* 0x000fe200000001ff */
[----:B------:R-:W-:Y:S01]  /*4b20*/  FMNMX R13, R13, R14, !PT ;  /* 0x0000000e0d0d7209 */ /* 0x000fe20007800000 */
[----:B------:R-:W-:Y:S01]  /*4b30*/  IMAD.MOV.U32 R12, RZ, RZ, 0x8 ;  /* 0x00000008ff0c7424 */ /* 0x000fe200078e00ff */
[----:B------:R-:W-:-:S07]  /*4b40*/  MOV R15, 0xffffffff ;  /* 0xffffffff000f7802 */ /* 0x000fce0000000f00 */
[----:B------:R-:W-:Y:S05]  /*4b50*/  WARPSYNC.COLLECTIVE R15, `(.L_x_22660) ;  /* 0x000000000f087348 */ /* 0x000fea0003c00000 */
[----:B------:R0:W1:Y:S02]  /*4b60*/  SHFL.BFLY P6, R14, R13, R12, R11 ;  /* 0x0c00000c0d0e7389 */ /* 0x00006400000c000b */
[----:B01----:R-:W-:Y:S05]  /*4b70*/  ENDCOLLECTIVE ;  /* 0x000000000000791b */ /* 0x003fea0003800000 */
.L_x_22660:
[----:B------:R-:W-:Y:S01]  /*4b80*/  HFMA2 R12, -RZ, RZ, 0, 2.384185791015625e-07 ;  /* 0x00000004ff0c7431 */ /* 0x000fe200000001ff */
[----:B------:R-:W-:-:S05]  /*4b90*/  FMNMX R0, R13, R14, !PT ;  /* 0x0000000e0d007209 */ /* 0x000fca0007800000 */
[----:B------:R-:W-:-:S07]  /*4ba0*/  IMAD.MOV.U32 R13, RZ, RZ, R0 ;  /* 0x000000ffff0d7224 */ /* 0x000fce00078e0000 */
[----:B------:R-:W-:Y:S05]  /*4bb0*/  WARPSYNC.COLLECTIVE R15, `(.L_x_22661) ;  /* 0x000000000f087348 */ /* 0x000fea0003c00000 */
[----:B------:R0:W1:Y:S02]  /*4bc0*/  SHFL.BFLY P6, R14, R13, R12, R11 ;  /* 0x0c00000c0d0e7389 */ /* 0x00006400000c000b */
[----:B01----:R-:W-:Y:S05]  /*4bd0*/  ENDCOLLECTIVE ;  /* 0x000000000000791b */ /* 0x003fea0003800000 */
.L_x_22661:
[----:B------:R-:W-:Y:S01]  /*4be0*/  IMAD.MOV.U32 R12, RZ, RZ, 0x2 ;  /* 0x00000002ff0c7424 */ /* 0x000fe200078e00ff */
[----:B------:R-:W-:-:S04]  /*4bf0*/  FMNMX R2, R0, R14, !PT ;  /* 0x0000000e00027209 */ /* 0x000fc80007800000 */
[----:B------:R-:W-:-:S07]  /*4c00*/  MOV R13, R2 ;  /* 0x00000002000d7202 */ /* 0x000fce0000000f00 */
[----:B------:R-:W-:Y:S05]  /*4c10*/  WARPSYNC.COLLECTIVE R15, `(.L_x_22662) ;  /* 0x000000000f087348 */ /* 0x000fea0003c00000 */
[----:B------:R0:W1:Y:S02]  /*4c20*/  SHFL.BFLY P6, R14, R13, R12, R11 ;  /* 0x0c00000c0d0e7389 */ /* 0x00006400000c000b */
[----:B01----:R-:W-:Y:S05]  /*4c30*/  ENDCOLLECTIVE ;  /* 0x000000000000791b */ /* 0x003fea0003800000 */
.L_x_22662:
[----:B------:R-:W-:Y:S01]  /*4c40*/  HFMA2 R12, -RZ, RZ, 0, 5.9604644775390625e-08 ;  /* 0x00000001ff0c7431 */ /* 0x000fe200000001ff */
[----:B------:R-:W-:-:S04]  /*4c50*/  FMNMX R3, R2, R14, !PT ;  /* 0x0000000e02037209 */ /* 0x000fc80007800000 */
[----:B------:R-:W-:-:S07]  /*4c60*/  MOV R13, R3 ;  /* 0x00000003000d7202 */ /* 0x000fce0000000f00 */
[----:B------:R-:W-:Y:S05]  /*4c70*/  WARPSYNC.COLLECTIVE R15, `(.L_x_22663) ;  /* 0x000000000f087348 */ /* 0x000fea0003c00000 */
[----:B------:R0:W1:Y:S02]  /*4c80*/  SHFL.BFLY P6, R14, R13, R12, R11 ;  /* 0x0c00000c0d0e7389 */ /* 0x00006400000c000b */
[----:B01----:R-:W-:Y:S05]  /*4c90*/  ENDCOLLECTIVE ;  /* 0x000000000000791b */ /* 0x003fea0003800000 */
.L_x_22663:
        /* <DEDUP_REMOVED lines=189> */
.L_x_22664:
[----:B------:R-:W-:Y:S02]  /*5870*/  IMAD.MOV.U32 R12, RZ, RZ, 0x8 ;  /* 0x00000008ff0c7424 */ /* 0x000fe400078e00ff */
[----:B------:R-:W-:-:S05]  /*5880*/  FADD R26, R13, R14 ;  /* 0x0000000e0d1a7221 */ /* 0x000fca0000000000 */
[----:B------:R-:W-:-:S07]  /*5890*/  MOV R13, R26 ;  /* 0x0000001a000d7202 */ /* 0x000fce0000000f00 */
[----:B------:R-:W-:Y:S05]  /*58a0*/  WARPSYNC.COLLECTIVE R15, `(.L_x_22665) ;  /* 0x000000000f087348 */ /* 0x000fea0003c00000 */
[----:B------:R0:W1:Y:S02]  /*58b0*/  SHFL.BFLY P6, R14, R13, R12, R11 ;  /* 0x0c00000c0d0e7389 */ /* 0x00006400000c000b */
[----:B01----:R-:W-:Y:S05]  /*58c0*/  ENDCOLLECTIVE ;  /* 0x000000000000791b */ /* 0x003fea0003800000 */
.L_x_22665:
[----:B------:R-:W-:Y:S02]  /*58d0*/  HFMA2 R12, -RZ, RZ, 0, 2.384185791015625e-07 ;  /* 0x00000004ff0c7431 */ /* 0x000fe400000001ff */
[----:B------:R-:W-:-:S05]  /*58e0*/  FADD R27, R26, R14 ;  /* 0x0000000e1a1b7221 */ /* 0x000fca0000000000 */
[----:B------:R-:W-:-:S07]  /*58f0*/  MOV R13, R27 ;  /* 0x0000001b000d7202 */ /* 0x000fce0000000f00 */
[----:B------:R-:W-:Y:S05]  /*5900*/  WARPSYNC.COLLECTIVE R15, `(.L_x_22666) ;  /* 0x000000000f087348 */ /* 0x000fea0003c00000 */
[----:B------:R0:W1:Y:S02]  /*5910*/  SHFL.BFLY P6, R14, R13, R12, R11 ;  /* 0x0c00000c0d0e7389 */ /* 0x00006400000c000b */
[----:B01----:R-:W-:Y:S05]  /*5920*/  ENDCOLLECTIVE ;  /* 0x000000000000791b */ /* 0x003fea0003800000 */
.L_x_22666:
[----:B------:R-:W-:Y:S01]  /*5930*/  MOV R12, 0x2 ;  /* 0x00000002000c7802 */ /* 0x000fe20000000f00 */
[----:B------:R-:W-:-:S04]  /*5940*/  FADD R28, R27, R14 ;  /* 0x0000000e1b1c7221 */ /* 0x000fc80000000000 */
[----:B------:R-:W-:-:S07]  /*5950*/  IMAD.MOV.U32 R13, RZ, RZ, R28 ;  /* 0x000000ffff0d7224 */ /* 0x000fce00078e001c */
[----:B------:R-:W-:Y:S05]  /*5960*/  WARPSYNC.COLLECTIVE R15, `(.L_x_22667) ;  /* 0x000000000f087348 */ /* 0x000fea0003c00000 */
[----:B------:R0:W1:Y:S02]  /*5970*/  SHFL.BFLY P6, R14, R13, R12, R11 ;  /* 0x0c00000c0d0e7389 */ /* 0x00006400000c000b */
[----:B01----:R-:W-:Y:S05]  /*5980*/  ENDCOLLECTIVE ;  /* 0x000000000000791b */ /* 0x003fea0003800000 */
.L_x_22667:
[----:B------:R-:W-:Y:S02]  /*5990*/  IMAD.MOV.U32 R12, RZ, RZ, 0x1 ;  /* 0x00000001ff0c7424 */ /* 0x000fe400078e00ff */
[----:B------:R-:W-:-:S05]  /*59a0*/  FADD R33, R28, R14 ;  /* 0x0000000e1c217221 */ /* 0x000fca0000000000 */
[----:B------:R-:W-:-:S07]  /*59b0*/  MOV R13, R33 ;  /* 0x00000021000d7202 */ /* 0x000fce0000000f00 */
[----:B------:R-:W-:Y:S05]  /*59c0*/  WARPSYNC.COLLECTIVE R15, `(.L_x_22668) ;  /* 0x000000000f087348 */ /* 0x000fea0003c00000 */
[----:B------:R0:W1:Y:S02]  /*59d0*/  SHFL.BFLY P6, R14, R13, R12, R11 ;  /* 0x0c00000c0d0e7389 */ /* 0x00006400000c000b */
[----:B01----:R-:W-:Y:S05]  /*59e0*/  ENDCOLLECTIVE ;  /* 0x000000000000791b */ /* 0x003fea0003800000 */
.L_x_22668:
[----:B------:R-:W-:Y:S05]  /*59f0*/  BRA `(.L_x_22669) ;  /* 0xffffffdc00047947 */ /* 0x000fea000383ffff */
        .weak           $__internal_347_$__cuda_sm3x_div_rn_noftz_f32_slowpath
        .type           $__internal_347_$__cuda_sm3x_div_rn_noftz_f32_slowpath,@function
        .size           $__internal_347_$__cuda_sm3x_div_rn_noftz_f32_slowpath,(.L_x_37724 - $__internal_347_$__cuda_sm3x_div_rn_noftz_f32_slowpath)
$__internal_347_$__cuda_sm3x_div_rn_noftz_f32_slowpath:
        /* <DEDUP_REMOVED lines=34> */
.L_x_22671:
        /* <DEDUP_REMOVED lines=51> */
.L_x_22678:
[----:B------:R-:W-:-:S04]  /*5f50*/  LOP3.LUT R5, R5, 0x80000000, RZ, 0xc0, !PT ;  /* 0x8000000005057812 */ /* 0x000fc800078ec0ff */
[----:B------:R-:W-:Y:S01]  /*5f60*/  LOP3.LUT R5, R5, 0x7f800000, RZ, 0xfc, !PT ;  /* 0x7f80000005057812 */ /* 0x000fe200078efcff */
[----:B------:R-:W-:Y:S06]  /*5f70*/  BRA `(.L_x_22679) ;  /* 0x0000000000047947 */ /* 0x000fec0003800000 */
.L_x_22677:
[----:B------:R-:W-:-:S07]  /*5f80*/  IMAD R5, R36, 0x800000, R5 ;  /* 0x0080000024057824 */ /* 0x000fce00078e0205 */
.L_x_22679:
[----:B------:R-:W-:Y:S05]  /*5f90*/  BSYNC.RECONVERGENT B2 ;  /* 0x0000000000027941 */ /* 0x000fea0003800200 */
.L_x_22676:
[----:B------:R-:W-:Y:S05]  /*5fa0*/  BRA `(.L_x_22680) ;  /* 0x0000000000207947 */ /* 0x000fea0003800000 */
.L_x_22675:
[----:B------:R-:W-:-:S04]  /*5fb0*/  LOP3.LUT R5, R12, 0x80000000, R5, 0x48, !PT ;  /* 0x800000000c057812 */ /* 0x000fc800078e4805 */
[----:B------:R-:W-:Y:S01]  /*5fc0*/  LOP3.LUT R5, R5, 0x7f800000, RZ, 0xfc, !PT ;  /* 0x7f80000005057812 */ /* 0x000fe200078efcff */
[----:B------:R-:W-:Y:S06]  /*5fd0*/  BRA `(.L_x_22680) ;  /* 0x0000000000147947 */ /* 0x000fec0003800000 */
.L_x_22674:
[----:B------:R-:W-:Y:S01]  /*5fe0*/  LOP3.LUT R5, R12, 0x80000000, R5, 0x48, !PT ;  /* 0x800000000c057812 */ /* 0x000fe200078e4805 */
[----:B------:R-:W-:Y:S06]  /*5ff0*/  BRA `(.L_x_22680) ;  /* 0x00000000000c7947 */ /* 0x000fec0003800000 */
.L_x_22673:
[----:B------:R-:W0:Y:S01]  /*6000*/  MUFU.RSQ R5, -QNAN ;  /* 0xffc0000000057908 */ /* 0x000e220000001400 */
[----:B------:R-:W-:Y:S05]  /*6010*/  BRA `(.L_x_22680) ;  /* 0x0000000000047947 */ /* 0x000fea0003800000 */
.L_x_22672:
[----:B------:R-:W-:-:S07]  /*6020*/  FADD.FTZ R5, R5, R12 ;  /* 0x0000000c05057221 */ /* 0x000fce0000010000 */
.L_x_22680:
[----:B------:R-:W-:Y:S05]  /*6030*/  BSYNC.RECONVERGENT B1 ;  /* 0x0000000000017941 */ /* 0x000fea0003800200 */
.L_x_22670:
[----:B------:R-:W-:Y:S01]  /*6040*/  HFMA2 R13, -RZ, RZ, 0, 0 ;  /* 0x00000000ff0d7431 */ /* 0x000fe200000001ff */
[----:B------:R-:W-:-:S04]  /*6050*/  MOV R12, R26 ;  /* 0x0000001a000c7202 */ /* 0x000fc80000000f00 */
[----:B0-----:R-:W-:Y:S05]  /*6060*/  RET.REL.NODEC R12 `(_Z15SoftmaxWarpImplI22BroadcastScaleMaskLoadIffbLm2EiE11DirectStoreIffEfLi1ELi18ELi32ELi1ELb0EL9Algorithm0EEvT_T0_ll) ;  /* 0xffffff9c0ce47950 */ /* 0x001fea0003c3ffff */
.L_x_22681:
        /* <DEDUP_REMOVED lines=9> */
.L_x_37724:


//--------------------- .text._Z15SoftmaxWarpImplI22BroadcastScaleMaskLoadIffbLm2EiE11DirectStoreIffEfLi1ELi17ELi32ELi1ELb1EL9Algorithm0EEvT_T0_ll --------------------------
	.section	.text._Z15SoftmaxWarpImplI22BroadcastScaleMaskLoadIffbLm2EiE11DirectStoreIffEfLi1ELi17ELi32ELi1ELb1EL9Algorithm0EEvT_T0_ll,"ax",@progbits
	.align	128
        .global         _Z15SoftmaxWarpImplI22BroadcastScaleMaskLoadIffbLm2EiE11DirectStoreIffEfLi1ELi17ELi32ELi1ELb1EL9Algorithm0EEvT_T0_ll
        .type           _Z15SoftmaxWarpImplI22BroadcastScaleMaskLoadIffbLm2EiE11DirectStoreIffEfLi1ELi17ELi32ELi1ELb1EL9Algorithm0EEvT_T0_ll,@function
        .size           _Z15SoftmaxWarpImplI22BroadcastScaleMaskLoadIffbLm2EiE11DirectStoreIffEfLi1ELi17ELi32ELi1ELb1EL9Algorithm0EEvT_T0_ll,(.L_x_37725 - _Z15SoftmaxWarpImplI22BroadcastScaleMaskLoadIffbLm2EiE11DirectStoreIffEfLi1ELi17ELi32ELi1ELb1EL9Algorithm0EEvT_T0_ll)
        .other          _Z15SoftmaxWarpImplI22BroadcastScaleMaskLoadIffbLm2EiE11DirectStoreIffEfLi1ELi17ELi32ELi1ELb1EL9Algorithm0EEvT_T0_ll,@"STO_CUDA_ENTRY STV_DEFAULT"
_Z15SoftmaxWarpImplI22BroadcastScaleMaskLoadIffbLm2EiE11DirectStoreIffEfLi1ELi17ELi32ELi1ELb1EL9Algorithm0EEvT_T0_ll:
.text._Z15SoftmaxWarpImplI22BroadcastScaleMaskLoadIffbLm2EiE11DirectStoreIffEfLi1ELi17ELi32ELi1ELb1EL9Algorithm0EEvT_T0_ll:
        /* <DEDUP_REMOVED lines=29> */
.L_x_22682:
        /* <DEDUP_REMOVED lines=30> */
.L_x_22753:
        /* <DEDUP_REMOVED lines=64> */
.L_x_22685:
[----:B------:R-:W-:Y:S05]  /*07b0*/  BSYNC.RECONVERGENT B1 ;  /* 0x0000000000017941 */ /* 0x000fea0003800200 */
.L_x_22684:
        /* <DEDUP_REMOVED lines=58> */
.L_x_22687:
[----:B------:R-:W-:Y:S05]  /*0b60*/  BSYNC.RECONVERGENT B1 ;  /* 0x0000000000017941 */ /* 0x000fea0003800200 */
.L_x_22686:
        /* <DEDUP_REMOVED lines=56> */
.L_x_22689:
[----:B------:R-:W-:Y:S05]  /*0ef0*/  BSYNC.RECONVERGENT B1 ;  /* 0x0000000000017941 */ /* 0x000fea0003800200 */
.L_x_22688:
        /* <DEDUP_REMOVED lines=58> */
.L_x_22691:
[----:B------:R-:W-:Y:S05]  /*12a0*/  BSYNC.RECONVERGENT B1 ;  /* 0x0000000000017941 */ /* 0x000fea0003800200 */
.L_x_22690:
        /* <DEDUP_REMOVED lines=56> */
.L_x_22693:
[----:B------:R-:W-:Y:S05]  /*1630*/  BSYNC.RECONVERGENT B1 ;  /* 0x0000000000017941 */ /* 0x000fea0003800200 */
.L_x_22692:
        /* <DEDUP_REMOVED lines=58> */
.L_x_22695:
[----:B------:R-:W-:Y:S05]  /*19e0*/  BSYNC.RECONVERGENT B1 ;  /* 0x0000000000017941 */ /* 0x000fea0003800200 */
.L_x_22694:
        /* <DEDUP_REMOVED lines=56> */
.L_x_22697:
[----:B------:R-:W-:Y:S05]  /*1d70*/  BSYNC.RECONVERGENT B1 ;  /* 0x0000000000017941 */ /* 0x000fea0003800200 */
.L_x_22696:
        /* <DEDUP_REMOVED lines=58> */
.L_x_22699:
[----:B------:R-:W-:Y:S05]  /*2120*/  BSYNC.RECONVERGENT B1 ;  /* 0x0000000000017941 */ /* 0x000fea0003800200 */
.L_x_22698:
        /* <DEDUP_REMOVED lines=56> */
.L_x_22701:
[----:B------:R-:W-:Y:S05]  /*24b0*/  BSYNC.RECONVERGENT B1 ;  /* 0x0000000000017941 */ /* 0x000fea0003800200 */
.L_x_22700:
        /* <DEDUP_REMOVED lines=58> */
.L_x_22703:
[----:B------:R-:W-:Y:S05]  /*2860*/  BSYNC.RECONVERGENT B1 ;  /* 0x0000000000017941 */ /* 0x000fea0003800200 */
.L_x_22702:
        /* <DEDUP_REMOVED lines=56> */
.L_x_22705:
[----:B------:R-:W-:Y:S05]  /*2bf0*/  BSYNC.RECONVERGENT B1 ;  /* 0x0000000000017941 */ /* 0x000fea0003800200 */
.L_x_22704:
        /* <DEDUP_REMOVED lines=66> */
.L_x_22707:
[----:B------:R-:W-:Y:S05]  /*3020*/  BSYNC.RECONVERGENT B1 ;  /* 0x0000000000017941 */ /* 0x000fea0003800200 */
.L_x_22706:
        /* <DEDUP_REMOVED lines=54> */
.L_x_22709:
[----:B------:R-:W-:Y:S05]  /*3390*/  BSYNC.RECONVERGENT B1 ;  /* 0x0000000000017941 */ /* 0x000fea0003800200 */
.L_x_22708:
        /* <DEDUP_REMOVED lines=54> */
.L_x_22711:
[----:B------:R-:W-:Y:S05]  /*3700*/  BSYNC.RECONVERGENT B1 ;  /* 0x0000000000017941 */ /* 0x000fea0003800200 */
.L_x_22710:
        /* <DEDUP_REMOVED lines=29> */
[----:B------:R-:W0:Y:S01]  /*38e0*/  LDC.64 R14, c[0x0][0x398] ;  /* 0x0000e600ff0e7b82 */ /* 0x000e220000000a00 */
[----:B------:R-:W-:-:S04]  /*38f0*/  LOP3.LUT R27, R11, R62, RZ, 0x3c, !PT ;  /* 0x0000003e0b1b7212 */ /* 0x000fc800078e3cff */
[----:B------:R-:W-:-:S06]  /*3900*/  ISETP.GE.AND P5, PT, R27, RZ, PT ;  /* 0x000000ff1b00720c */ /* 0x000fcc0003fa6270 */
[----:B------:R-:W-:-:S07]  /*3910*/  @P1 IADD3 R12, PT, PT, R12, 0x1, RZ ;  /* 0x000000010c0c1810 */ /* 0x000fce0007ffe0ff */
[----:B------:R-:W-:Y:S01]  /*3920*/  @!P5 IMAD.MOV R12, RZ, RZ, -R12 ;  /* 0x000000ffff0cd224 */ /* 0x000fe200078e0a0c */
[----:B------:R-:W-:Y:S02]  /*3930*/  @!P2 LOP3.LUT R12, RZ, R62, RZ, 0x33, !PT ;  /* 0x0000003eff0ca212 */ /* 0x000fe400078e33ff */
[----:B-1----:R-:W-:Y:S02]  /*3940*/  ISETP.NE.U32.AND P2, PT, R46, 0x1, PT ;  /* 0x000000012e00780c */ /* 0x002fe40003f45070 */
[--C-:B------:R-:W-:Y:S02]  /*3950*/  SHF.R.S64 R46, RZ, 0x1e, R11.reuse ;  /* 0x0000001eff2e7819 */ /* 0x100fe4000000100b */
[----:B0-----:R-:W-:Y:S01]  /*3960*/  ISETP.NE.U32.AND P1, PT, R14, 0x1, PT ;  /* 0x000000010e00780c */ /* 0x001fe20003f25070 */
[----:B------:R-:W-:Y:S01]  /*3970*/  IMAD.MOV R14, RZ, RZ, -R12 ;  /* 0x000000ffff0e7224 */ /* 0x000fe200078e0a0c */
        /* <DEDUP_REMOVED lines=17> */
.L_x_22713:
[----:B------:R-:W-:Y:S05]  /*3a90*/  BSYNC.RECONVERGENT B1 ;  /* 0x0000000000017941 */ /* 0x000fea0003800200 */
.L_x_22712:
[----:B------:R-:W-:Y:S04]  /*3aa0*/  BSSY.RECONVERGENT B1, `(.L_x_22714) ;  /* 0x0000037000017945 */ /* 0x000fe80003800200 */
        /* <DEDUP_REMOVED lines=27> */
[----:B------:R-:W0:Y:S01]  /*3c60*/  LDC.64 R14, c[0x0][0x398] ;  /* 0x0000e600ff0e7b82 */ /* 0x000e220000000a00 */
[----:B------:R-:W-:-:S04]  /*3c70*/  LOP3.LUT R27, R11, R56, RZ, 0x3c, !PT ;  /* 0x000000380b1b7212 */ /* 0x000fc800078e3cff */
[----:B------:R-:W-:-:S06]  /*3c80*/  ISETP.GE.AND P4, PT, R27, RZ, PT ;  /* 0x000000ff1b00720c */ /* 0x000fcc0003f86270 */
[----:B------:R-:W-:-:S07]  /*3c90*/  @P1 VIADD R12, R12, 0x1 ;  /* 0x000000010c0c1836 */ /* 0x000fce0000000000 */
[----:B------:R-:W-:Y:S01]  /*3ca0*/  @!P4 IMAD.MOV R12, RZ, RZ, -R12 ;  /* 0x000000ffff0cc224 */ /* 0x000fe200078e0a0c */
[----:B------:R-:W-:Y:S02]  /*3cb0*/  @!P2 LOP3.LUT R12, RZ, R56, RZ, 0x33, !PT ;  /* 0x00000038ff0ca212 */ /* 0x000fe400078e33ff */
[----:B-1----:R-:W-:Y:S02]  /*3cc0*/  ISETP.NE.U32.AND P2, PT, R46, 0x1, PT ;  /* 0x000000012e00780c */ /* 0x002fe40003f45070 */
[----:B------:R-:W-:Y:S02]  /*3cd0*/  SHF.R.S64 R46, RZ, 0x1e, R11 ;  /* 0x0000001eff2e7819 */ /* 0x000fe4000000100b */
[----:B0-----:R-:W-:Y:S02]  /*3ce0*/  ISETP.NE.U32.AND P1, PT, R14, 0x1, PT ;  /* 0x000000010e00780c */ /* 0x001fe40003f25070 */
        /* <DEDUP_REMOVED lines=18> */
.L_x_22715:
[----:B------:R-:W-:Y:S05]  /*3e10*/  BSYNC.RECONVERGENT B1 ;  /* 0x0000000000017941 */ /* 0x000fea0003800200 */
.L_x_22714:
        /* <DEDUP_REMOVED lines=55> */
.L_x_22717:
[----:B------:R-:W-:Y:S05]  /*4190*/  BSYNC.RECONVERGENT B1 ;  /* 0x0000000000017941 */ /* 0x000fea0003800200 */
.L_x_22716:
        /* <DEDUP_REMOVED lines=24> */
[----:B------:R-:W-:Y:S01]  /*4320*/  FADD R36, -R33, R36 ;  /* 0x0000002421247221 */ /* 0x000fe20000000100 */
[-C--:B------:R-:W-:Y:S01]  /*4330*/  FFMA.SAT R31, R34, R11.reuse, 0.5 ;  /* 0x3f000000221f7423 */ /* 0x080fe2000000200b */
        /* <DEDUP_REMOVED lines=12> */
[-C--:B------:R-:W-:Y:S01]  /*4400*/  FFMA.RM R29, R31, R12.reuse, 12582913 ;  /* 0x4b4000011f1d7423 */ /* 0x080fe2000000400c */
[----:B------:R-:W-:Y:S01]  /*4410*/  FADD R44, -R33, R44 ;  /* 0x0000002c212c7221 */ /* 0x000fe20000000100 */
[C---:B------:R-:W-:Y:S01]  /*4420*/  FFMA R13, R30.reuse, 1.4426950216293334961, -R13 ;  /* 0x3fb8aa3b1e0d7823 */ /* 0x040fe2000000080d */
[----:B------:R-:W0:Y:S01]  /*4430*/  MUFU.EX2 R35, R35 ;  /* 0x0000002300237308 */ /* 0x000e220000000800 */
[----:B------:R-:W-:Y:S01]  /*4440*/  FADD R31, R29, -12583039 ;  /* 0xcb40007f1d1f7421 */ /* 0x000fe20000000000 */
[C---:B------:R-:W-:Y:S01]  /*4450*/  FADD R50, -R33.reuse, R50 ;  /* 0x0000003221327221 */ /* 0x040fe20000000100 */
[----:B------:R-:W-:Y:S01]  /*4460*/  FFMA R37, R30, 1.925963033500011079e-08, R13 ;  /* 0x32a570601e257823 */ /* 0x000fe2000000000d */
[----:B------:R-:W-:Y:S01]  /*4470*/  FADD R13, R28, -12583039 ;  /* 0xcb40007f1c0d7421 */ /* 0x000fe20000000000 */
[----:B------:R-:W-:Y:S01]  /*4480*/  FFMA R31, R34, 1.4426950216293334961, -R31 ;  /* 0x3fb8aa3b221f7823 */ /* 0x000fe2000000081f */
[C---:B------:R-:W-:Y:S01]  /*4490*/  FADD R48, -R33.reuse, R48 ;  /* 0x0000003021307221 */ /* 0x040fe20000000100 */
[C---:B------:R-:W-:Y:S01]  /*44a0*/  FADD R60, -R33.reuse, R60 ;  /* 0x0000003c213c7221 */ /* 0x040fe20000000100 */
[----:B------:R-:W-:Y:S01]  /*44b0*/  FFMA R13, R32, 1.4426950216293334961, -R13 ;  /* 0x3fb8aa3b200d7823 */ /* 0x000fe2000000080d */
[----:B------:R-:W-:Y:S01]  /*44c0*/  FFMA R34, R34, 1.925963033500011079e-08, R31 ;  /* 0x32a5706022227823 */ /* 0x000fe2000000001f */
[-C--:B------:R-:W-:Y:S01]  /*44d0*/  FFMA.SAT R31, R36, R11.reuse, 0.5 ;  /* 0x3f000000241f7423 */ /* 0x080fe2000000200b */
        /* <DEDUP_REMOVED lines=8> */
[C---:B------:R-:W-:Y:S01]  /*4560*/  FADD R56, -R33.reuse, R56 ;  /* 0x0000003821387221 */ /* 0x040fe20000000100 */
[----:B------:R-:W-:Y:S01]  /*4570*/  FADD R58, -R33, R58 ;  /* 0x0000003a213a7221 */ /* 0x000fe20000000100 */
[----:B------:R-:W-:Y:S01]  /*4580*/  FADD R33, R14, -12583039 ;  /* 0xcb40007f0e217421 */ /* 0x000fe20000000000 */
[----:B------:R-:W-:Y:S01]  /*4590*/  FFMA R13, R36, 1.4426950216293334961, -R13 ;  /* 0x3fb8aa3b240d7823 */ /* 0x000fe2000000080d */
[----:B------:R-:W1:Y:S01]  /*45a0*/  MUFU.EX2 R43, R43 ;  /* 0x0000002b002b7308 */ /* 0x000e620000000800 */
[----:B------:R-:W-:-:S02]  /*45b0*/  IMAD.SHL.U32 R30, R15, 0x800000, RZ ;  /* 0x008000000f1e7824 */ /* 0x000fc400078e00ff */
[----:B------:R-:W-:Y:S01]  /*45c0*/  FFMA R33, R38, 1.4426950216293334961, -R33 ;  /* 0x3fb8aa3b26217823 */ /* 0x000fe20000000821 */
[----:B------:R-:W-:Y:S01]  /*45d0*/  FFMA R32, R36, 1.925963033500011079e-08, R13 ;  /* 0x32a5706024207823 */ /* 0x000fe2000000000d */
[----:B------:R-:W-:Y:S01]  /*45e0*/  FFMA.SAT R13, R42, R11, 0.5 ;  /* 0x3f0000002a0d7423 */ /* 0x000fe2000000200b */
[----:B0-----:R-:W-:Y:S01]  /*45f0*/  FMUL R30, R30, R35 ;  /* 0x000000231e1e7220 */ /* 0x001fe20000400000 */
[----:B------:R-:W-:Y:S01]  /*4600*/  FFMA R38, R38, 1.925963033500011079e-08, R33 ;  /* 0x32a5706026267823 */ /* 0x000fe20000000021 */
[----:B------:R-:W-:Y:S01]  /*4610*/  FFMA.SAT R35, R50, R11, 0.5 ;  /* 0x3f00000032237423 */ /* 0x000fe2000000200b */
[-C--:B------:R-:W-:Y:S01]  /*4620*/  FFMA.RM R13, R13, R12.reuse, 12582913 ;  /* 0x4b4000010d0d7423 */ /* 0x080fe2000000400c */
[----:B------:R-:W0:Y:S01]  /*4630*/  MUFU.EX2 R39, R39 ;  /* 0x0000002700277308 */ /* 0x000e220000000800 */
[----:B------:R-:W-:Y:S02]  /*4640*/  IMAD.SHL.U32 R26, R26, 0x800000, RZ ;  /* 0x008000001a1a7824 */ /* 0x000fe400078e00ff */
[----:B------:R-:W-:Y:S01]  /*4650*/  FFMA.RM R35, R35, R12, 12582913 ;  /* 0x4b40000123237423 */ /* 0x000fe2000000400c */
[----:B------:R-:W-:Y:S01]  /*4660*/  FADD R33, R13, -12583039 ;  /* 0xcb40007f0d217421 */ /* 0x000fe20000000000 */
[----:B------:R-:W-:-:S02]  /*4670*/  IMAD.SHL.U32 R28, R28, 0x800000, RZ ;  /* 0x008000001c1c7824 */ /* 0x000fc400078e00ff */
[----:B------:R-:W-:Y:S01]  /*4680*/  FFMA.SAT R45, R44, R11, 0.5 ;  /* 0x3f0000002c2d7423 */ /* 0x000fe2000000200b */
[----:B------:R-:W-:Y:S01]  /*4690*/  SHF.L.U32 R27, R27, 0x17, RZ ;  /* 0x000000171b1b7819 */ /* 0x000fe200000006ff */
[----:B------:R-:W-:Y:S01]  /*46a0*/  FFMA R33, R42, 1.4426950216293334961, -R33 ;  /* 0x3fb8aa3b2a217823 */ /* 0x000fe20000000821 */
[----:B-1----:R-:W-:Y:S01]  /*46b0*/  FMUL R26, R26, R43 ;  /* 0x0000002b1a1a7220 */ /* 0x002fe20000400000 */
[----:B------:R-:W-:Y:S01]  /*46c0*/  FADD R43, R35, -12583039 ;  /* 0xcb40007f232b7421 */ /* 0x000fe20000000000 */
[----:B------:R-:W-:Y:S01]  /*46d0*/  FFMA.RM R15, R45, R12, 12582913 ;  /* 0x4b4000012d0f7423 */ /* 0x000fe2000000400c */
[----:B------:R-:W-:Y:S01]  /*46e0*/  FFMA R33, R42, 1.925963033500011079e-08, R33 ;  /* 0x32a570602a217823 */ /* 0x000fe20000000021 */
[----:B------:R-:W1:Y:S01]  /*46f0*/  MUFU.EX2 R32, R32 ;  /* 0x0000002000207308 */ /* 0x000e620000000800 */
[----:B------:R-:W-:Y:S01]  /*4700*/  FFMA R43, R50, 1.4426950216293334961, -R43 ;  /* 0x3fb8aa3b322b7823 */ /* 0x000fe2000000082b */
[----:B------:R-:W-:Y:S01]  /*4710*/  FADD R45, R15, -12583039 ;  /* 0xcb40007f0f2d7421 */ /* 0x000fe20000000000 */
[----:B------:R-:W-:Y:S01]  /*4720*/  SHF.L.U32 R31, R31, 0x17, RZ ;  /* 0x000000171f1f7819 */ /* 0x000fe200000006ff */
[----:B------:R-:W-:-:S02]  /*4730*/  IMAD.SHL.U32 R29, R29, 0x800000, RZ ;  /* 0x008000001d1d7824 */ /* 0x000fc400078e00ff */
[----:B------:R-:W-:Y:S01]  /*4740*/  FFMA R50, R50, 1.925963033500011079e-08, R43 ;  /* 0x32a5706032327823 */ /* 0x000fe2000000002b */
[----:B0-----:R-:W-:Y:S01]  /*4750*/  FMUL R28, R28, R39 ;  /* 0x000000271c1c7220 */ /* 0x001fe20000400000 */
[-C--:B------:R-:W-:Y:S01]  /*4760*/  FFMA.SAT R43, R48, R11.reuse, 0.5 ;  /* 0x3f000000302b7423 */ /* 0x080fe2000000200b */
[----:B------:R0:W2:Y:S01]  /*4770*/  MUFU.EX2 R42, R37 ;  /* 0x00000025002a7308 */ /* 0x0000a20000000800 */
[C---:B------:R-:W-:Y:S01]  /*4780*/  FFMA R45, R44.reuse, 1.4426950216293334961, -R45 ;  /* 0x3fb8aa3b2c2d7823 */ /* 0x040fe2000000082d */
[----:B------:R-:W-:Y:S01]  /*4790*/  SHF.L.U32 R13, R13, 0x17, RZ ;  /* 0x000000170d0d7819 */ /* 0x000fe200000006ff */
[----:B------:R-:W-:Y:S01]  /*47a0*/  FFMA.RM R36, R43, R12, 12582913 ;  /* 0x4b4000012b247423 */ /* 0x000fe2000000400c */
[----:B------:R-:W-:Y:S02]  /*47b0*/  IMAD.SHL.U32 R15, R15, 0x800000, RZ ;  /* 0x008000000f0f7824 */ /* 0x000fe400078e00ff */
[----:B------:R-:W-:Y:S01]  /*47c0*/  FFMA R44, R44, 1.925963033500011079e-08, R45 ;  /* 0x32a570602c2c7823 */ /* 0x000fe2000000002d */
[----:B------:R-:W-:Y:S01]  /*47d0*/  SHF.L.U32 R35, R35, 0x17, RZ ;  /* 0x0000001723237819 */ /* 0x000fe200000006ff */
[----:B------:R-:W-:Y:S01]  /*47e0*/  FADD R43, R36, -12583039 ;  /* 0xcb40007f242b7421 */ /* 0x000fe20000000000 */
[----:B------:R-:W3:Y:S01]  /*47f0*/  MUFU.EX2 R34, R34 ;  /* 0x0000002200227308 */ /* 0x000ee20000000800 */
[----:B0-----:R-:W-:Y:S01]  /*4800*/  FFMA.SAT R37, R60, R11, 0.5 ;  /* 0x3f0000003c257423 */ /* 0x001fe2000000200b */
[----:B-1----:R-:W-:Y:S01]  /*4810*/  FMUL R31, R31, R32 ;  /* 0x000000201f1f7220 */ /* 0x002fe20000400000 */
[----:B------:R-:W-:Y:S01]  /*4820*/  FFMA R43, R48, 1.4426950216293334961, -R43 ;  /* 0x3fb8aa3b302b7823 */ /* 0x000fe2000000082b */
[----:B------:R-:W-:-:S02]  /*4830*/  IMAD.SHL.U32 R32, R14, 0x800000, RZ ;  /* 0x008000000e207824 */ /* 0x000fc400078e00ff */
[----:B------:R-:W-:Y:S01]  /*4840*/  FFMA.RM R37, R37, R12, 12582913 ;  /* 0x4b40000125257423 */ /* 0x000fe2000000400c */
[----:B------:R-:W-:Y:S01]  /*4850*/  FFMA R48, R48, 1.925963033500011079e-08, R43 ;  /* 0x32a5706030307823 */ /* 0x000fe2000000002b */
[----:B------:R-:W-:Y:S02]  /*4860*/  MUFU.EX2 R44, R44 ;  /* 0x0000002c002c7308 */ /* 0x000fe40000000800 */
[----:B------:R-:W-:Y:S01]  /*4870*/  FADD R39, R37, -12583039 ;  /* 0xcb40007f25277421 */ /* 0x000fe20000000000 */
[----:B--2---:R-:W-:Y:S01]  /*4880*/  FMUL R27, R27, R42 ;  /* 0x0000002a1b1b7220 */ /* 0x004fe20000400000 */
[----:B------:R-:W-:Y:S02]  /*4890*/  SHF.L.U32 R37, R37, 0x17, RZ ;  /* 0x0000001725257819 */ /* 0x000fe400000006ff */
[C---:B------:R-:W-:Y:S02]  /*48a0*/  FFMA R39, R60.reuse, 1.4426950216293334961, -R39 ;  /* 0x3fb8aa3b3c277823 */ /* 0x040fe40000000827 */
[----:B------:R-:W0:Y:S02]  /*48b0*/  MUFU.EX2 R50, R50 ;  /* 0x0000003200327308 */ /* 0x000e240000000800 */
[----:B------:R-:W-:Y:S01]  /*48c0*/  FFMA R60, R60, 1.925963033500011079e-08, R39 ;  /* 0x32a570603c3c7823 */ /* 0x000fe20000000027 */
[----:B------:R-:W-:Y:S01]  /*48d0*/  FFMA.SAT R39, R52, R11, 0.5 ;  /* 0x3f00000034277423 */ /* 0x000fe2000000200b */
[----:B---3--:R-:W-:-:S03]  /*48e0*/  FMUL R29, R29, R34 ;  /* 0x000000221d1d7220 */ /* 0x008fc60000400000 */
[----:B------:R-:W-:Y:S01]  /*48f0*/  FFMA.RM R39, R39, R12, 12582913 ;  /* 0x4b40000127277423 */ /* 0x000fe2000000400c */
[----:B------:R-:W-:Y:S03]  /*4900*/  MUFU.EX2 R48, R48 ;  /* 0x0000003000307308 */ /* 0x000fe60000000800 */
[C---:B------:R-:W-:Y:S01]  /*4910*/  FADD R43, R39.reuse, -12583039 ;  /* 0xcb40007f272b7421 */ /* 0x040fe20000000000 */
[----:B------:R-:W-:-:S03]  /*4920*/  IMAD.SHL.U32 R39, R39, 0x800000, RZ ;  /* 0x0080000027277824 */ /* 0x000fc600078e00ff */
[C---:B------:R-:W-:Y:S01]  /*4930*/  FFMA R43, R52.reuse, 1.4426950216293334961, -R43 ;  /* 0x3fb8aa3b342b7823 */ /* 0x040fe2000000082b */
[----:B------:R-:W1:Y:S01]  /*4940*/  MUFU.EX2 R60, R60 ;  /* 0x0000003c003c7308 */ /* 0x000e620000000800 */
[----:B0-----:R-:W-:Y:S02]  /*4950*/  FMUL R35, R35, R50 ;  /* 0x0000003223237220 */ /* 0x001fe40000400000 */
[----:B------:R-:W-:Y:S01]  /*4960*/  FFMA R52, R52, 1.925963033500011079e-08, R43 ;  /* 0x32a5706034347823 */ /* 0x000fe2000000002b */
[----:B------:R-:W-:-:S04]  /*4970*/  FFMA.SAT R43, R54, R11, 0.5 ;  /* 0x3f000000362b7423 */ /* 0x000fc8000000200b */
[----:B------:R-:W-:Y:S01]  /*4980*/  FFMA.RM R42, R43, R12, 12582913 ;  /* 0x4b4000012b2a7423 */ /* 0x000fe2000000400c */
[----:B------:R-:W-:Y:S03]  /*4990*/  MUFU.EX2 R52, R52 ;  /* 0x0000003400347308 */ /* 0x000fe60000000800 */
[C---:B------:R-:W-:Y:S01]  /*49a0*/  FADD R45, R42.reuse, -12583039 ;  /* 0xcb40007f2a2d7421 */ /* 0x040fe20000000000 */
[----:B------:R-:W-:-:S03]  /*49b0*/  SHF.L.U32 R42, R42, 0x17, RZ ;  /* 0x000000172a2a7819 */ /* 0x000fc600000006ff */
[C---:B------:R-:W-:Y:S01]  /*49c0*/  FFMA R45, R54.reuse, 1.4426950216293334961, -R45 ;  /* 0x3fb8aa3b362d7823 */ /* 0x040fe2000000082d */
[----:B------:R-:W0:Y:S01]  /*49d0*/  MUFU.EX2 R43, R38 ;  /* 0x00000026002b7308 */ /* 0x000e220000000800 */
[----:B-1----:R-:W-:Y:S02]  /*49e0*/  FMUL R37, R37, R60 ;  /* 0x0000003c25257220 */ /* 0x002fe40000400000 */
[----:B------:R-:W-:Y:S01]  /*49f0*/  FFMA R54, R54, 1.925963033500011079e-08, R45 ;  /* 0x32a5706036367823 */ /* 0x000fe2000000002d */
[----:B------:R-:W-:-:S04]  /*4a00*/  FFMA.SAT R45, R62, R11, 0.5 ;  /* 0x3f0000003e2d7423 */ /* 0x000fc8000000200b */
[----:B------:R1:W2:Y:S01]  /*4a10*/  MUFU.EX2 R38, R33 ;  /* 0x0000002100267308 */ /* 0x0002a20000000800 */
[----:B------:R-:W-:Y:S01]  /*4a20*/  FFMA.RM R14, R45, R12, 12582913 ;  /* 0x4b4000012d0e7423 */ /* 0x000fe2000000400c */
[----:B------:R-:W-:Y:S01]  /*4a30*/  FFMA.SAT R45, R58, R11, 0.5 ;  /* 0x3f0000003a2d7423 */ /* 0x000fe2000000200b */
[----:B0-----:R-:W-:Y:S02]  /*4a40*/  FMUL R32, R32, R43 ;  /* 0x0000002b20207220 */ /* 0x001fe40000400000 */
[----:B------:R-:W-:Y:S01]  /*4a50*/  FADD R43, R14, -12583039 ;  /* 0xcb40007f0e2b7421 */ /* 0x000fe20000000000 */
[----:B-1----:R-:W-:-:S03]  /*4a60*/  FADD R33, RZ, R30 ;  /* 0x0000001eff217221 */ /* 0x002fc60000000000 */
[C---:B------:R-:W-:Y:S01]  /*4a70*/  FFMA R43, R62.reuse, 1.4426950216293334961, -R43 ;  /* 0x3fb8aa3b3e2b7823 */ /* 0x040fe2000000082b */
[----:B------:R-:W-:Y:S01]  /*4a80*/  FADD R34, R33, R26 ;  /* 0x0000001a21227221 */ /* 0x000fe20000000000 */
[----:B--2---:R-:W-:Y:S02]  /*4a90*/  FMUL R33, R13, R38 ;  /* 0x000000260d217220 */ /* 0x004fe40000400000 */
[----:B------:R-:W-:Y:S01]  /*4aa0*/  FFMA R62, R62, 1.925963033500011079e-08, R43 ;  /* 0x32a570603e3e7823 */ /* 0x000fe2000000002b */
[----:B------:R-:W-:Y:S01]  /*4ab0*/  FFMA.SAT R43, R56, R11, 0.5 ;  /* 0x3f000000382b7423 */ /* 0x000fe2000000200b */
[----:B------:R-:W-:Y:S01]  /*4ac0*/  FADD R13, R34, R27 ;  /* 0x0000001b220d7221 */ /* 0x000fe20000000000 */
[----:B------:R-:W-:Y:S01]  /*4ad0*/  FMUL R34, R15, R44 ;  /* 0x0000002c0f227220 */ /* 0x000fe20000400000 */
[----:B------:R-:W-:Y:S02]  /*4ae0*/  IMAD.SHL.U32 R15, R36, 0x800000, RZ ;  /* 0x00800000240f7824 */ /* 0x000fe400078e00ff */
[-C--:B------:R-:W-:Y:S01]  /*4af0*/  FFMA.RM R11, R43, R12.reuse, 12582913 ;  /* 0x4b4000012b0b7423 */ /* 0x080fe2000000400c */
[----:B------:R-:W-:Y:S01]  /*4b00*/  FADD R38, R13, R28 ;  /* 0x0000001c0d267221 */ /* 0x000fe20000000000 */
[----:B------:R-:W-:Y:S01]  /*4b10*/  FFMA.RM R12, R45, R12, 12582913 ;  /* 0x4b4000012d0c7423 */ /* 0x000fe2000000400c */
[----:B------:R-:W-:Y:S01]  /*4b20*/  MUFU.EX2 R62, R62 ;  /* 0x0000003e003e7308 */ /* 0x000fe20000000800 */
[----:B------:R-:W-:Y:S01]  /*4b30*/  FADD R43, R11, -12583039 ;  /* 0xcb40007f0b2b7421 */ /* 0x000fe20000000000 */
[----:B------:R-:W-:Y:S01]  /*4b40*/  FADD R38, R38, R29 ;  /* 0x0000001d26267221 */ /* 0x000fe20000000000 */
[----:B------:R-:W-:Y:S01]  /*4b50*/  FMUL R36, R15, R48 ;  /* 0x000000300f247220 */ /* 0x000fe20000400000 */
[----:B------:R-:W-:-:S02]  /*4b60*/  IMAD.SHL.U32 R15, R14, 0x800000, RZ ;  /* 0x008000000e0f7824 */ /* 0x000fc400078e00ff */
[----:B------:R-:W-:Y:S01]  /*4b70*/  FFMA R43, R56, 1.4426950216293334961, -R43 ;  /* 0x3fb8aa3b382b7823 */ /* 0x000fe2000000082b */
[----:B------:R-:W-:-:S03]  /*4b80*/  FADD R13, R38, R31 ;  /* 0x0000001f260d7221 */ /* 0x000fc60000000000 */
[----:B------:R-:W-:Y:S01]  /*4b90*/  FFMA R56, R56, 1.925963033500011079e-08, R43 ;  /* 0x32a5706038387823 */ /* 0x000fe2000000002b */
[C---:B------:R-:W-:Y:S01]  /*4ba0*/  FADD R43, R12.reuse, -12583039 ;  /* 0xcb40007f0c2b7421 */ /* 0x040fe20000000000 */
[----:B------:R-:W-:Y:S01]  /*4bb0*/  FADD R38, R13, R32 ;  /* 0x000000200d267221 */ /* 0x000fe20000000000 */
[----:B------:R-:W-:Y:S01]  /*4bc0*/  IMAD.SHL.U32 R12, R12, 0x800000, RZ ;  /* 0x008000000c0c7824 */ /* 0x000fe200078e00ff */
[----:B------:R-:W0:Y:S01]  /*4bd0*/  MUFU.EX2 R45, R56 ;  /* 0x00000038002d7308 */ /* 0x000e220000000800 */
[----:B------:R-:W-:Y:S01]  /*4be0*/  FFMA R43, R58, 1.4426950216293334961, -R43 ;  /* 0x3fb8aa3b3a2b7823 */ /* 0x000fe2000000082b */
[----:B------:R-:W-:-:S03]  /*4bf0*/  FADD R13, R38, R33 ;  /* 0x00000021260d7221 */ /* 0x000fc60000000000 */
[----:B------:R-:W-:Y:S01]  /*4c00*/  FFMA R58, R58, 1.925963033500011079e-08, R43 ;  /* 0x32a570603a3a7823 */ /* 0x000fe2000000002b */
[----:B------:R-:W-:Y:S02]  /*4c10*/  FADD R38, R13, R34 ;  /* 0x000000220d267221 */ /* 0x000fe40000000000 */
[----:B------:R-:W1:Y:S02]  /*4c20*/  MUFU.EX2 R43, R54 ;  /* 0x00000036002b7308 */ /* 0x000e640000000800 */
[----:B------:R-:W-:Y:S01]  /*4c30*/  FADD R13, R38, R35 ;  /* 0x00000023260d7221 */ /* 0x000fe20000000000 */
[----:B------:R-:W-:-:S03]  /*4c40*/  FMUL R38, R39, R52 ;  /* 0x0000003427267220 */ /* 0x000fc60000400000 */
[----:B------:R-:W-:Y:S02]  /*4c50*/  FADD R44, R13, R36 ;  /* 0x000000240d2c7221 */ /* 0x000fe40000000000 */
[----:B------:R-:W2:Y:S02]  /*4c60*/  MUFU.EX2 R47, R58 ;  /* 0x0000003a002f7308 */ /* 0x000ea40000000800 */
[----:B------:R-:W-:Y:S01]  /*4c70*/  FADD R13, R44, R37 ;  /* 0x000000252c0d7221 */ /* 0x000fe20000000000 */
[----:B------:R-:W-:-:S03]  /*4c80*/  SHF.L.U32 R44, R11, 0x17, RZ ;  /* 0x000000170b2c7819 */ /* 0x000fc600000006ff */
[----:B------:R-:W-:Y:S02]  /*4c90*/  FADD R14, R13, R38 ;  /* 0x000000260d0e7221 */ /* 0x000fe40000000000 */
[----:B0-----:R-:W-:Y:S01]  /*4ca0*/  FMUL R44, R44, R45 ;  /* 0x0000002d2c2c7220 */ /* 0x001fe20000400000 */
[----:B-1----:R-:W-:Y:S01]  /*4cb0*/  FMUL R39, R42, R43 ;  /* 0x0000002b2a277220 */ /* 0x002fe20000400000 */
[----:B------:R-:W-:-:S03]  /*4cc0*/  FMUL R42, R15, R62 ;  /* 0x0000003e0f2a7220 */ /* 0x000fc60000400000 */
        /* <DEDUP_REMOVED lines=14> */
.L_x_22765:
        /* <DEDUP_REMOVED lines=12> */
[----:B0-----:R-:W-:Y:S05]  /*4e70*/  CALL.REL.NOINC `($__internal_348_$__cuda_sm3x_div_rn_noftz_f32_slowpath) ;  /* 0x0000002400007944 */ /* 0x001fea0003c00000 */
[----:B------:R-:W-:-:S07]  /*4e80*/  IMAD.MOV.U32 R45, RZ, RZ, R11 ;  /* 0x000000ffff2d7224 */ /* 0x000fce00078e000b */
.L_x_22720:
[----:B------:R-:W-:Y:S05]  /*4e90*/  BSYNC.RECONVERGENT B3 ;  /* 0x0000000000037941 */ /* 0x000fea0003800200 */
.L_x_22719:
        /* <DEDUP_REMOVED lines=12> */
[----:B0-----:R-:W-:Y:S05]  /*4f60*/  CALL.REL.NOINC `($__internal_348_$__cuda_sm3x_div_rn_noftz_f32_slowpath) ;  /* 0x0000002000c47944 */ /* 0x001fea0003c00000 */
[----:B------:R-:W-:-:S07]  /*4f70*/  MOV R47, R11 ;  /* 0x0000000b002f7202 */ /* 0x000fce0000000f00 */
.L_x_22722:
[----:B------:R-:W-:Y:S05]  /*4f80*/  BSYNC.RECONVERGENT B3 ;  /* 0x0000000000037941 */ /* 0x000fea0003800200 */
.L_x_22721:
        /* <DEDUP_REMOVED lines=12> */
[----:B0-----:R-:W-:Y:S05]  /*5050*/  CALL.REL.NOINC `($__internal_348_$__cuda_sm3x_div_rn_noftz_f32_slowpath) ;  /* 0x0000002000887944 */ /* 0x001fea0003c00000 */
[----:B------:R-:W-:-:S07]  /*5060*/  IMAD.MOV.U32 R49, RZ, RZ, R11 ;  /* 0x000000ffff317224 */ /* 0x000fce00078e000b */
.L_x_22724:
[----:B------:R-:W-:Y:S05]  /*5070*/  BSYNC.RECONVERGENT B3 ;  /* 0x0000000000037941 */ /* 0x000fea0003800200 */
.L_x_22723:
        /* <DEDUP_REMOVED lines=14> */
.L_x_22726:
[----:B------:R-:W-:Y:S05]  /*5160*/  BSYNC.RECONVERGENT B3 ;  /* 0x0000000000037941 */ /* 0x000fea0003800200 */
.L_x_22725:
        /* <DEDUP_REMOVED lines=14> */
.L_x_22728:
[----:B------:R-:W-:Y:S05]  /*5250*/  BSYNC.RECONVERGENT B3 ;  /* 0x0000000000037941 */ /* 0x000fea0003800200 */
.L_x_22727:
        /* <DEDUP_REMOVED lines=14> */
.L_x_22730:
[----:B------:R-:W-:Y:S05]  /*5340*/  BSYNC.RECONVERGENT B3 ;  /* 0x0000000000037941 */ /* 0x000fea0003800200 */
.L_x_22729:
        /* <DEDUP_REMOVED lines=14> */
.L_x_22732:
[----:B------:R-:W-:Y:S05]  /*5430*/  BSYNC.RECONVERGENT B3 ;  /* 0x0000000000037941 */ /* 0x000fea0003800200 */
.L_x_22731:
        /* <DEDUP_REMOVED lines=14> */
.L_x_22734:
[----:B------:R-:W-:Y:S05]  /*5520*/  BSYNC.RECONVERGENT B3 ;  /* 0x0000000000037941 */ /* 0x000fea0003800200 */
.L_x_22733:
        /* <DEDUP_REMOVED lines=14> */
.L_x_22736:
[----:B------:R-:W-:Y:S05]  /*5610*/  BSYNC.RECONVERGENT B3 ;  /* 0x0000000000037941 */ /* 0x000fea0003800200 */
.L_x_22735:
        /* <DEDUP_REMOVED lines=14> */
.L_x_22738:
[----:B------:R-:W-:Y:S05]  /*5700*/  BSYNC.RECONVERGENT B3 ;  /* 0x0000000000037941 */ /* 0x000fea0003800200 */
.L_x_22737:
        /* <DEDUP_REMOVED lines=14> */
.L_x_22740:
[----:B------:R-:W-:Y:S05]  /*57f0*/  BSYNC.RECONVERGENT B3 ;  /* 0x0000000000037941 */ /* 0x000fea0003800200 */
.L_x_22739:
        /* <DEDUP_REMOVED lines=14> */
.L_x_22742:
[----:B------:R-:W-:Y:S05]  /*58e0*/  BSYNC.RECONVERGENT B3 ;  /* 0x0000000000037941 */ /* 0x000fea0003800200 */
.L_x_22741:
        /* <DEDUP_REMOVED lines=14> */
.L_x_22744:
[----:B------:R-:W-:Y:S05]  /*59d0*/  BSYNC.RECONVERGENT B3 ;  /* 0x0000000000037941 */ /* 0x000fea0003800200 */
.L_x_22743:
        /* <DEDUP_REMOVED lines=14> */
.L_x_22746:
[----:B------:R-:W-:Y:S05]  /*5ac0*/  BSYNC.RECONVERGENT B3 ;  /* 0x0000000000037941 */ /* 0x000fea0003800200 */
.L_x_22745:
        /* <DEDUP_REMOVED lines=14> */
.L_x_22748:
[----:B------:R-:W-:Y:S05]  /*5bb0*/  BSYNC.RECONVERGENT B3 ;  /* 0x0000000000037941 */ /* 0x000fea0003800200 */
.L_x_22747:
        /* <DEDUP_REMOVED lines=14> */
.L_x_22750:
[----:B------:R-:W-:Y:S05]  /*5ca0*/  BSYNC.RECONVERGENT B3 ;  /* 0x0000000000037941 */ /* 0x000fea0003800200 */
.L_x_22749:
        /* <DEDUP_REMOVED lines=13> */
.L_x_22752:
[----:B------:R-:W-:Y:S05]  /*5d80*/  BSYNC.RECONVERGENT B3 ;  /* 0x0000000000037941 */ /* 0x000fea0003800200 */
.L_x_22751:
        /* <DEDUP_REMOVED lines=12> */
[----:B------:R-:W-:Y:S02]  /*5e50*/  LEA R14, P3, R12, UR48, 0x2 ;  /* 0x000000300c0e7c11 */ /* 0x000fe4000f8610ff */
[----:B------:R-:W-:Y:S02]  /*5e60*/  ISETP.GE.U32.AND P4, PT, R8, UR42, PT ;  /* 0x0000002a08007c0c */ /* 0x000fe4000bf86070 */
[----:B------:R-:W-:Y:S02]  /*5e70*/  LEA.HI.X R15, R12, UR49, R13, 0x2, P3 ;  /* 0x000000310c0f7c11 */ /* 0x000fe400098f140d */
[----:B------:R-:W-:Y:S02]  /*5e80*/  ISETP.GE.U32.AND P3, PT, R9, UR42, PT ;  /* 0x0000002a09007c0c */ /* 0x000fe4000bf66070 */
[----:B------:R-:W-:Y:S01]  /*5e90*/  ISETP.GE.U32.AND P6, PT, R10, UR42, PT ;  /* 0x0000002a0a007c0c */ /* 0x000fe2000bfc6070 */
[----:B------:R1:W-:Y:S01]  /*5ea0*/  @!P0 STG.E desc[UR4][R14.64], R45 ;  /* 0x0000002d0e008986 */ /* 0x0003e2000c101904 */
[----:B------:R-:W-:-:S02]  /*5eb0*/  ISETP.GE.U32.AND P0, PT, R7, UR42, PT ;  /* 0x0000002a07007c0c */ /* 0x000fc4000bf06070 */
[C---:B------:R-:W-:Y:S02]  /*5ec0*/  @!P1 R2UR UR6, R40.reuse ;  /* 0x00000000280692ca */ /* 0x040fe400000e0000 */
[----:B------:R-:W-:Y:S02]  /*5ed0*/  ISETP.GE.AND.EX P0, PT, RZ, UR43, PT, P0 ;  /* 0x0000002bff007c0c */ /* 0x000fe4000bf06300 */
[C---:B------:R-:W-:Y:S02]  /*5ee0*/  @!P1 R2UR UR7, R41.reuse ;  /* 0x00000000290792ca */ /* 0x040fe400000e0000 */
[----:B------:R-:W-:Y:S02]  /*5ef0*/  @!P2 R2UR UR8, R40 ;  /* 0x000000002808a2ca */ /* 0x000fe400000e0000 */
[----:B------:R-:W-:Y:S02]  /*5f00*/  @!P2 R2UR UR9, R41 ;  /* 0x000000002909a2ca */ /* 0x000fe400000e0000 */
[----:B------:R-:W-:-:S02]  /*5f10*/  ISETP.GE.U32.AND P5, PT, R16, UR42, PT ;  /* 0x0000002a10007c0c */ /* 0x000fc4000bfa6070 */
[----:B------:R-:W-:Y:S02]  /*5f20*/  ISETP.GE.AND.EX P4, PT, RZ, UR43, PT, P4 ;  /* 0x0000002bff007c0c */ /* 0x000fe4000bf86340 */
[----:B------:R-:W-:Y:S02]  /*5f30*/  ISETP.GE.AND.EX P3, PT, RZ, UR43, PT, P3 ;  /* 0x0000002bff007c0c */ /* 0x000fe4000bf66330 */
[----:B------:R-:W-:Y:S01]  /*5f40*/  @!P0 R2UR UR4, R40 ;  /* 0x00000000280482ca */ /* 0x000fe200000e0000 */
[----:B------:R1:W-:Y:S01]  /*5f50*/  @!P1 STG.E desc[UR6][R14.64+0x80], R47 ;  /* 0x0000802f0e009986 */ /* 0x0003e2000c101906 */
[----:B------:R-:W-:Y:S02]  /*5f60*/  @!P0 R2UR UR5, R41 ;  /* 0x00000000290582ca */ /* 0x000fe400000e0000 */
[----:B------:R-:W-:Y:S01]  /*5f70*/  ISETP.GE.U32.AND P1, PT, R18, UR42, PT ;  /* 0x0000002a12007c0c */ /* 0x000fe2000bf26070 */
[----:B------:R1:W-:Y:S01]  /*5f80*/  @!P2 STG.E desc[UR8][R14.64+0x100], R49 ;  /* 0x000100310e00a986 */ /* 0x0003e2000c101908 */
[----:B------:R-:W-:-:S02]  /*5f90*/  ISETP.GE.U32.AND P2, PT, R17, UR42, PT ;  /* 0x0000002a11007c0c */ /* 0x000fc4000bf46070 */
[----:B------:R-:W-:Y:S02]  /*5fa0*/  ISETP.GE.AND.EX P6, PT, RZ, UR43, PT, P6 ;  /* 0x0000002bff007c0c */ /* 0x000fe4000bfc6360 */
[----:B------:R-:W-:Y:S02]  /*5fb0*/  ISETP.GE.AND.EX P5, PT, RZ, UR43, PT, P5 ;  /* 0x0000002bff007c0c */ /* 0x000fe4000bfa6350 */
[----:B------:R-:W-:Y:S02]  /*5fc0*/  ISETP.GE.AND.EX P2, PT, RZ, UR43, PT, P2 ;  /* 0x0000002bff007c0c */ /* 0x000fe4000bf46320 */
[----:B------:R-:W-:Y:S01]  /*5fd0*/  ISETP.GE.AND.EX P1, PT, RZ, UR43, PT, P1 ;  /* 0x0000002bff007c0c */ /* 0x000fe2000bf26310 */
[----:B------:R1:W-:Y:S01]  /*5fe0*/  @!P0 STG.E desc[UR4][R14.64+0x180], R27 ;  /* 0x0001801b0e008986 */ /* 0x0003e2000c101904 */
        /* <DEDUP_REMOVED lines=59> */
.L_x_22683:
[----:B------:R-:W-:Y:S05]  /*63a0*/  EXIT ;  /* 0x000000000000794d */ /* 0x000fea0003800000 */
.L_x_22718:
[----:B------:R-:W-:Y:S01]  /*63b0*/  BSSY B1, `(.L_x_22754) ;  /* 0x0000007000017945 */ /* 0x000fe20003800000 */
[----:B------:R-:W-:Y:S01]  /*63c0*/  MOV R12, 0x10 ;  /* 0x00000010000c7802 */ /* 0x000fe20000000f00 */
[----:B------:R-:W-:Y:S01]  /*63d0*/  IMAD.MOV.U32 R11, RZ, RZ, 0x1f ;  /* 0x0000001fff0b7424 */ /* 0x000fe200078e00ff */
[----:B------:R-:W-:-:S07]  /*63e0*/  MOV R15, 0xffffffff ;  /* 0xffffffff000f7802 */ /* 0x000fce0000000f00 */
[----:B------:R-:W-:Y:S05]  /*63f0*/  WARPSYNC.COLLECTIVE R15, `(.L_x_22755) ;  /* 0x000000000f087348 */ /* 0x000fea0003c00000 */
[----:B------:R0:W1:Y:S02]  /*6400*/  SHFL.BFLY P6, R14, R13, R12, R11 ;  /* 0x0c00000c0d0e7389 */ /* 0x00006400000c000b */
[----:B01----:R-:W-:Y:S05]  /*6410*/  ENDCOLLECTIVE ;  /* 0x000000000000791b */ /* 0x003fea0003800000 */
.L_x_22755:
[----:B------:R-:W-:Y:S05]  /*6420*/  BSYNC B1 ;  /* 0x0000000000017941 */ /* 0x000fea0003800000 */
.L_x_22754:
[----:B------:R-:W-:Y:S01]  /*6430*/  HFMA2 R11, -RZ, RZ, 0, 1.847743988037109375e-06 ;  /* 0x0000001fff0b7431 */ /* 0x000fe200000001ff */
[----:B------:R-:W-:Y:S01]  /*6440*/  FMNMX R13, R14, R13, !PT ;  /* 0x0000000d0e0d7209 */ /* 0x000fe20007800000 */
[----:B------:R-:W-:Y:S02]  /*6450*/  IMAD.MOV.U32 R12, RZ, RZ, 0x8 ;  /* 0x00000008ff0c7424 */ /* 0x000fe400078e00ff */
[----:B------:R-:W-:-:S07]  /*6460*/  IMAD.MOV.U32 R15, RZ, RZ, -0x1 ;  /* 0xffffffffff0f7424 */ /* 0x000fce00078e00ff */
[----:B------:R-:W-:Y:S05]  /*6470*/  WARPSYNC.COLLECTIVE R15, `(.L_x_22756) ;  /* 0x000000000f087348 */ /* 0x000fea0003c00000 */
[----:B------:R0:W1:Y:S02]  /*6480*/  SHFL.BFLY P6, R14, R13, R12, R11 ;  /* 0x0c00000c0d0e7389 */ /* 0x00006400000c000b */
[----:B01----:R-:W-:Y:S05]  /*6490*/  ENDCOLLECTIVE ;  /* 0x000000000000791b */ /* 0x003fea0003800000 */
.L_x_22756:
[----:B------:R-:W-:Y:S01]  /*64a0*/  IMAD.MOV.U32 R12, RZ, RZ, 0x4 ;  /* 0x00000004ff0c7424 */ /* 0x000fe200078e00ff */
[----:B------:R-:W-:-:S04]  /*64b0*/  FMNMX R27, R13, R14, !PT ;  /* 0x0000000e0d1b7209 */ /* 0x000fc80007800000 */
[----:B------:R-:W-:-:S07]  /*64c0*/  MOV R13, R27 ;  /* 0x0000001b000d7202 */ /* 0x000fce0000000f00 */
[----:B------:R-:W-:Y:S05]  /*64d0*/  WARPSYNC.COLLECTIVE R15, `(.L_x_22757) ;  /* 0x000000000f087348 */ /* 0x000fea0003c00000 */
[----:B------:R0:W1:Y:S02]  /*64e0*/  SHFL.BFLY P6, R14, R13, R12, R11 ;  /* 0x0c00000c0d0e7389 */ /* 0x00006400000c000b */
[----:B01----:R-:W-:Y:S05]  /*64f0*/  ENDCOLLECTIVE ;  /* 0x000000000000791b */ /* 0x003fea0003800000 */
.L_x_22757:
[----:B------:R-:W-:Y:S01]  /*6500*/  IMAD.MOV.U32 R12, RZ, RZ, 0x2 ;  /* 0x00000002ff0c7424 */ /* 0x000fe200078e00ff */
[----:B------:R-:W-:-:S04]  /*6510*/  FMNMX R29, R27, R14, !PT ;  /* 0x0000000e1b1d7209 */ /* 0x000fc80007800000 */
[----:B------:R-:W-:-:S07]  /*6520*/  MOV R13, R29 ;  /* 0x0000001d000d7202 */ /* 0x000fce0000000f00 */
[----:B------:R-:W-:Y:S05]  /*6530*/  WARPSYNC.COLLECTIVE R15, `(.L_x_22758) ;  /* 0x000000000f087348 */ /* 0x000fea0003c00000 */
[----:B------:R0:W1:Y:S02]  /*6540*/  SHFL.BFLY P6, R14, R13, R12, R11 ;  /* 0x0c00000c0d0e7389 */ /* 0x00006400000c000b */
[----:B01----:R-:W-:Y:S05]  /*6550*/  ENDCOLLECTIVE ;  /* 0x000000000000791b */ /* 0x003fea0003800000 */
.L_x_22758:
[----:B------:R-:W-:Y:S01]  /*6560*/  IMAD.MOV.U32 R12, RZ, RZ, 0x1 ;  /* 0x00000001ff0c7424 */ /* 0x000fe200078e00ff */
[----:B------:R-:W-:-:S04]  /*6570*/  FMNMX R31, R29, R14, !PT ;  /* 0x0000000e1d1f7209 */ /* 0x000fc80007800000 */
[----:B------:R-:W-:-:S07]  /*6580*/  MOV R13, R31 ;  /* 0x0000001f000d7202 */ /* 0x000fce0000000f00 */
[----:B------:R-:W-:Y:S05]  /*6590*/  WARPSYNC.COLLECTIVE R15, `(.L_x_22759) ;  /* 0x000000000f087348 */ /* 0x000fea0003c00000 */
[----:B------:R0:W1:Y:S02]  /*65a0*/  SHFL.BFLY P6, R14, R13, R12, R11 ;  /* 0x0c00000c0d0e7389 */ /* 0x00006400000c000b */
[----:B01----:R-:W-:Y:S05]  /*65b0*/  ENDCOLLECTIVE ;  /* 0x000000000000791b */ /* 0x003fea0003800000 */
.L_x_22759:
        /* <DEDUP_REMOVED lines=179> */
.L_x_22760:
[----:B------:R-:W-:Y:S02]  /*70f0*/  IMAD.MOV.U32 R12, RZ, RZ, 0x8 ;  /* 0x00000008ff0c7424 */ /* 0x000fe400078e00ff */
[----:B------:R-:W-:-:S05]  /*7100*/  FADD R45, R13, R14 ;  /* 0x0000000e0d2d7221 */ /* 0x000fca0000000000 */
[----:B------:R-:W-:-:S07]  /*7110*/  MOV R13, R45 ;  /* 0x0000002d000d7202 */ /* 0x000fce0000000f00 */
[----:B------:R-:W-:Y:S05]  /*7120*/  WARPSYNC.COLLECTIVE R15, `(.L_x_22761) ;  /* 0x000000000f087348 */ /* 0x000fea0003c00000 */
[----:B------:R0:W1:Y:S02]  /*7130*/  SHFL.BFLY P6, R14, R13, R12, R11 ;  /* 0x0c00000c0d0e7389 */ /* 0x00006400000c000b */
[----:B01----:R-:W-:Y:S05]  /*7140*/  ENDCOLLECTIVE ;  /* 0x000000000000791b */ /* 0x003fea0003800000 */
.L_x_22761:
[----:B------:R-:W-:Y:S02]  /*7150*/  IMAD.MOV.U32 R12, RZ, RZ, 0x4 ;  /* 0x00000004ff0c7424 */ /* 0x000fe400078e00ff */
[----:B------:R-:W-:-:S05]  /*7160*/  FADD R46, R45, R14 ;  /* 0x0000000e2d2e7221 */ /* 0x000fca0000000000 */
[----:B------:R-:W-:-:S07]  /*7170*/  MOV R13, R46 ;  /* 0x0000002e000d7202 */ /* 0x000fce0000000f00 */
[----:B------:R-:W-:Y:S05]  /*7180*/  WARPSYNC.COLLECTIVE R15, `(.L_x_22762) ;  /* 0x000000000f087348 */ /* 0x000fea0003c00000 */
[----:B------:R0:W1:Y:S02]  /*7190*/  SHFL.BFLY P6, R14, R13, R12, R11 ;  /* 0x0c00000c0d0e7389 */ /* 0x00006400000c000b */
[----:B01----:R-:W-:Y:S05]  /*71a0*/  ENDCOLLECTIVE ;  /* 0x000000000000791b */ /* 0x003fea0003800000 */
.L_x_22762:
[----:B------:R-:W-:Y:S02]  /*71b0*/  IMAD.MOV.U32 R12, RZ, RZ, 0x2 ;  /* 0x00000002ff0c7424 */ /* 0x000fe400078e00ff */
[----:B------:R-:W-:-:S05]  /*71c0*/  FADD R47, R46, R14 ;  /* 0x0000000e2e2f7221 */ /* 0x000fca0000000000 */
[----:B------:R-:W-:-:S07]  /*71d0*/  MOV R13, R47 ;  /* 0x0000002f000d7202 */ /* 0x000fce0000000f00 */
[----:B------:R-:W-:Y:S05]  /*71e0*/  WARPSYNC.COLLECTIVE R15, `(.L_x_22763) ;  /* 0x000000000f087348 */ /* 0x000fea0003c00000 */
[----:B------:R0:W1:Y:S02]  /*71f0*/  SHFL.BFLY P6, R14, R13, R12, R11 ;  /* 0x0c00000c0d0e7389 */ /* 0x00006400000c000b */
[----:B01----:R-:W-:Y:S05]  /*7200*/  ENDCOLLECTIVE ;  /* 0x000000000000791b */ /* 0x003fea0003800000 */
.L_x_22763:
[----:B------:R-:W-:Y:S02]  /*7210*/  IMAD.MOV.U32 R12, RZ, RZ, 0x1 ;  /* 0x00000001ff0c7424 */ /* 0x000fe400078e00ff */
[----:B------:R-:W-:-:S05]  /*7220*/  FADD R48, R47, R14 ;  /* 0x0000000e2f307221 */ /* 0x000fca0000000000 */
[----:B------:R-:W-:-:S07]  /*7230*/  MOV R13, R48 ;  /* 0x00000030000d7202 */ /* 0x000fce0000000f00 */
[----:B------:R-:W-:Y:S05]  /*7240*/  WARPSYNC.COLLECTIVE R15, `(.L_x_22764) ;  /* 0x000000000f087348 */ /* 0x000fea0003c00000 */
[----:B------:R0:W1:Y:S02]  /*7250*/  SHFL.BFLY P6, R14, R13, R12, R11 ;  /* 0x0c00000c0d0e7389 */ /* 0x00006400000c000b */
[----:B01----:R-:W-:Y:S05]  /*7260*/  ENDCOLLECTIVE ;  /* 0x000000000000791b */ /* 0x003fea0003800000 */
.L_x_22764:
[----:B------:R-:W-:Y:S05]  /*7270*/  BRA `(.L_x_22765) ;  /* 0xffffffd800cc7947 */ /* 0x000fea000383ffff */
        .weak           $__internal_348_$__cuda_sm3x_div_rn_noftz_f32_slowpath
        .type           $__internal_348_$__cuda_sm3x_div_rn_noftz_f32_slowpath,@function
        .size           $__internal_348_$__cuda_sm3x_div_rn_noftz_f32_slowpath,(.L_x_37725 - $__internal_348_$__cuda_sm3x_div_rn_noftz_f32_slowpath)
$__internal_348_$__cuda_sm3x_div_rn_noftz_f32_slowpath:
        /* <DEDUP_REMOVED lines=35> */
.L_x_22767:
        /* <DEDUP_REMOVED lines=51> */
.L_x_22774:
[----:B------:R-:W-:-:S04]  /*77e0*/  LOP3.LUT R11, R11, 0x80000000, RZ, 0xc0, !PT ;  /* 0x800000000b0b7812 */ /* 0x000fc800078ec0ff */
[----:B------:R-:W-:Y:S01]  /*77f0*/  LOP3.LUT R11, R11, 0x7f800000, RZ, 0xfc, !PT ;  /* 0x7f8000000b0b7812 */ /* 0x000fe200078efcff */
[----:B------:R-:W-:Y:S06]  /*7800*/  BRA `(.L_x_22775) ;  /* 0x0000000000047947 */ /* 0x000fec0003800000 */
.L_x_22773:
[----:B------:R-:W-:-:S07]  /*7810*/  IMAD R11, R14, 0x800000, R11 ;  /* 0x008000000e0b7824 */ /* 0x000fce00078e020b */
.L_x_22775:
[----:B------:R-:W-:Y:S05]  /*7820*/  BSYNC.RECONVERGENT B2 ;  /* 0x0000000000027941 */ /* 0x000fea0003800200 */
.L_x_22772:
[----:B------:R-:W-:Y:S05]  /*7830*/  BRA `(.L_x_22776) ;  /* 0x0000000000207947 */ /* 0x000fea0003800000 */
.L_x_22771:
[----:B------:R-:W-:-:S04]  /*7840*/  LOP3.LUT R11, R11, 0x80000000, R63, 0x48, !PT ;  /* 0x800000000b0b7812 */ /* 0x000fc800078e483f */
[----:B------:R-:W-:Y:S01]  /*7850*/  LOP3.LUT R11, R11, 0x7f800000, RZ, 0xfc, !PT ;  /* 0x7f8000000b0b7812 */ /* 0x000fe200078efcff */
[----:B------:R-:W-:Y:S06]  /*7860*/  BRA `(.L_x_22776) ;  /* 0x0000000000147947 */ /* 0x000fec0003800000 */
.L_x_22770:
[----:B------:R-:W-:Y:S01]  /*7870*/  LOP3.LUT R11, R11, 0x80000000, R63, 0x48, !PT ;  /* 0x800000000b0b7812 */ /* 0x000fe200078e483f */
[----:B------:R-:W-:Y:S06]  /*7880*/  BRA `(.L_x_22776) ;  /* 0x00000000000c7947 */ /* 0x000fec0003800000 */
.L_x_22769:
[----:B------:R-:W0:Y:S01]  /*7890*/  MUFU.RSQ R11, -QNAN ;  /* 0xffc00000000b7908 */ /* 0x000e220000001400 */
[----:B------:R-:W-:Y:S05]  /*78a0*/  BRA `(.L_x_22776) ;  /* 0x0000000000047947 */ /* 0x000fea0003800000 */
.L_x_22768:
[----:B------:R-:W-:-:S07]  /*78b0*/  FADD.FTZ R11, R30, R11 ;  /* 0x0000000b1e0b7221 */ /* 0x000fce0000010000 */
.L_x_22776:
[----:B------:R-:W-:Y:S05]  /*78c0*/  BSYNC.RECONVERGENT B1 ;  /* 0x0000000000017941 */ /* 0x000fea0003800200 */
.L_x_22766:
[----:B------:R-:W-:-:S04]  /*78d0*/  HFMA2 R13, -RZ, RZ, 0, 0 ;  /* 0x00000000ff0d7431 */ /* 0x000fc800000001ff */
[----:B0-----:R-:W-:Y:S05]  /*78e0*/  RET.REL.NODEC R12 `(_Z15SoftmaxWarpImplI22BroadcastScaleMaskLoadIffbLm2EiE11DirectStoreIffEfLi1ELi17ELi32ELi1ELb1EL9Algorithm0EEvT_T0_ll) ;  /* 0xffffff840cc47950 */ /* 0x001fea0003c3ffff */
.L_x_22777:
        /* <DEDUP_REMOVED lines=9> */
.L_x_37725:


//--------------------- .text._Z15SoftmaxWarpImplI22BroadcastScaleMaskLoadIffbLm2EiE11DirectStoreIffEfLi1ELi17ELi32ELi1ELb0EL9Algorithm0EEvT_T0_ll --------------------------
	.section	.text._Z15SoftmaxWarpImplI22BroadcastScaleMaskLoadIffbLm2EiE11DirectStoreIffEfLi1ELi17ELi32ELi1ELb0EL9Algorithm0EEvT_T0_ll,"ax",@progbits
	.align	128
        .global         _Z15SoftmaxWarpImplI22BroadcastScaleMaskLoadIffbLm2EiE11DirectStoreIffEfLi1ELi17ELi32ELi1ELb0EL9Algorithm0EEvT_T0_ll
        .type           _Z15SoftmaxWarpImplI22BroadcastScaleMaskLoadIffbLm2EiE11DirectStoreIffEfLi1ELi17ELi32ELi1ELb0EL9Algorithm0EEvT_T0_ll,@function
        .size           _Z15SoftmaxWarpImplI22BroadcastScaleMaskLoadIffbLm2EiE11DirectStoreIffEfLi1ELi17ELi32ELi1ELb0EL9Algorithm0EEvT_T0_ll,(.L_x_37726 - _Z15SoftmaxWarpImplI22BroadcastScaleMaskLoadIffbLm2EiE11DirectStoreIffEfLi1ELi17ELi32ELi1ELb0EL9Algorithm0EEvT_T0_ll)
        .other          _Z15SoftmaxWarpImplI22BroadcastScaleMaskLoadIffbLm2EiE11DirectStoreIffEfLi1ELi17ELi32ELi1ELb0EL9Algorithm0EEvT_T0_ll,@"STO_CUDA_ENTRY STV_DEFAULT"
_Z15SoftmaxWarpImplI22BroadcastScaleMaskLoadIffbLm2EiE11DirectStoreIffEfLi1ELi17ELi32ELi1ELb0EL9Algorithm0EEvT_T0_ll:
.text._Z15SoftmaxWarpImplI22BroadcastScaleMaskLoadIffbLm2EiE11DirectStoreIffEfLi1ELi17ELi32ELi1ELb0EL9Algorithm0EEvT_T0_ll:
        /* <DEDUP_REMOVED lines=27> */
.L_x_22778:
        /* <DEDUP_REMOVED lines=14> */
.L_x_22815:
[----:B--2---:R-:W-:Y:S01]  /*0290*/  IABS R0, UR49 ;  /* 0x0000003100007c13 */ /* 0x004fe20008000000 */
[----:B0-----:R-:W-:Y:S01]  /*02a0*/  IMAD R22, R30, UR48, R31 ;  /* 0x000000301e167c24 */ /* 0x001fe2000f8e021f */
[----:B------:R-:W-:Y:S01]  /*02b0*/  UMOV UR4, URZ ;  /* 0x000000ff00047c82 */ /* 0x000fe20008000000 */
[----:B-1----:R-:W-:Y:S01]  /*02c0*/  R2UR UR8, R24 ;  /* 0x00000000180872ca */ /* 0x002fe200000e0000 */
[----:B------:R-:W0:Y:S01]  /*02d0*/  LDC.64 R34, c[0x0][0x398] ;  /* 0x0000e600ff227b82 */ /* 0x000e220000000a00 */
[----:B------:R-:W-:Y:S01]  /*02e0*/  R2UR UR7, R0 ;  /* 0x00000000000772ca */ /* 0x000fe200000e0000 */
[C---:B------:R-:W-:Y:S01]  /*02f0*/  VIADD R10, R22.reuse, 0x40 ;  /* 0x00000040160a7836 */ /* 0x040fe20000000000 */
[----:B------:R-:W-:Y:S02]  /*0300*/  R2UR UR9, R25 ;  /* 0x00000000190972ca */ /* 0x000fe400000e0000 */
[----:B------:R-:W-:Y:S02]  /*0310*/  SHF.R.S64 R18, RZ, 0x1e, R22 ;  /* 0x0000001eff127819 */ /* 0x000fe40000001016 */
[----:B------:R-:W-:-:S02]  /*0320*/  LOP3.LUT R3, R22, UR49, RZ, 0x3c, !PT ;  /* 0x0000003116037c12 */ /* 0x000fc4000f8e3cff */
[----:B------:R-:W-:Y:S02]  /*0330*/  IADD3 R18, P0, PT, R18, UR36, RZ ;  /* 0x0000002412127c10 */ /* 0x000fe4000ff1e0ff */
[----:B------:R-:W-:Y:S02]  /*0340*/  ISETP.GE.AND P6, PT, R3, RZ, PT ;  /* 0x000000ff0300720c */ /* 0x000fe40003fc6270 */
[C---:B------:R-:W-:Y:S01]  /*0350*/  LEA.HI.X.SX32 R19, R22.reuse, UR37, 0x2, P0 ;  /* 0x0000002516137c11 */ /* 0x040fe200080f16ff */
[----:B------:R-:W1:Y:S01]  /*0360*/  I2F.RP R0, UR7 ;  /* 0x0000000700007d06 */ /* 0x000e620008209400 */
[C---:B------:R-:W-:Y:S01]  /*0370*/  IADD3 R4, PT, PT, R22.reuse, 0x20, RZ ;  /* 0x0000002016047810 */ /* 0x040fe20007ffe0ff */
[----:B------:R-:W-:Y:S01]  /*0380*/  VIADD R11, R22, 0x60 ;  /* 0x00000060160b7836 */ /* 0x000fe20000000000 */
[----:B------:R-:W-:Y:S01]  /*0390*/  SHF.R.S64 R6, RZ, 0x1e, R10 ;  /* 0x0000001eff067819 */ /* 0x000fe2000000100a */
[----:B------:R2:W3:Y:S01]  /*03a0*/  LDG.E R18, desc[UR8][R18.64] ;  /* 0x0000000812127981 */ /* 0x0004e2000c1e1900 */
[----:B------:R-:W-:-:S03]  /*03b0*/  LOP3.LUT R5, R10, UR49, RZ, 0x3c, !PT ;  /* 0x000000310a057c12 */ /* 0x000fc6000f8e3cff */
[----:B-1----:R-:W1:Y:S01]  /*03c0*/  MUFU.RCP R0, R0 ;  /* 0x0000000000007308 */ /* 0x002e620000001000 */
[----:B--2---:R-:W-:Y:S02]  /*03d0*/  IABS R19, R4 ;  /* 0x0000000400137213 */ /* 0x004fe40000000000 */
[----:B------:R-:W-:Y:S02]  /*03e0*/  IABS R23, R10 ;  /* 0x0000000a00177213 */ /* 0x000fe40000000000 */
[----:B------:R-:W-:Y:S02]  /*03f0*/  SHF.R.S64 R14, RZ, 0x1e, R11 ;  /* 0x0000001eff0e7819 */ /* 0x000fe4000000100b */
[----:B------:R-:W-:Y:S02]  /*0400*/  IADD3 R6, P2, PT, R6, UR36, RZ ;  /* 0x0000002406067c10 */ /* 0x000fe4000ff5e0ff */
[----:B------:R-:W-:Y:S01]  /*0410*/  ISETP.GE.AND P3, PT, R5, RZ, PT ;  /* 0x000000ff0500720c */ /* 0x000fe20003f66270 */
[----:B-1----:R-:W-:Y:S01]  /*0420*/  VIADD R2, R0, 0xffffffe ;  /* 0x0ffffffe00027836 */ /* 0x002fe20000000000 */
[----:B------:R-:W-:-:S05]  /*0430*/  IABS R0, R22 ;  /* 0x0000001600007213 */ /* 0x000fca0000000000 */
[----:B------:R-:W1:Y:S02]  /*0440*/  F2I.FTZ.U32.TRUNC.NTZ R2, R2 ;  /* 0x0000000200027305 */ /* 0x000e64000021f000 */
[----:B-1----:R-:W-:Y:S02]  /*0450*/  R2UR UR5, R2 ;  /* 0x00000000020572ca */ /* 0x002fe400000e0000 */
        /* <DEDUP_REMOVED lines=9> */
[----:B------:R-:W-:-:S04]  /*04f0*/  SHF.R.S64 R2, RZ, 0x1e, R4 ;  /* 0x0000001eff027819 */ /* 0x000fc80000001004 */
[----:B------:R-:W-:Y:S02]  /*0500*/  ISETP.LT.U32.AND P1, PT, R0, UR7, PT ;  /* 0x0000000700007c0c */ /* 0x000fe4000bf21070 */
[----:B------:R-:W-:Y:S02]  /*0510*/  IADD3 R12, PT, PT, -R9, RZ, RZ ;  /* 0x000000ff090c7210 */ /* 0x000fe40007ffe1ff */
[----:B------:R-:W-:-:S03]  /*0520*/  IADD3 R2, P0, PT, R2, UR36, RZ ;  /* 0x0000002402027c10 */ /* 0x000fc6000ff1e0ff */
[----:B------:R-:W-:Y:S01]  /*0530*/  IMAD R19, R12, UR7, R19 ;  /* 0x000000070c137c24 */ /* 0x000fe2000f8e0213 */
[----:B------:R-:W-:Y:S01]  /*0540*/  LEA.HI.X.SX32 R3, R4, UR37, 0x2, P0 ;  /* 0x0000002504037c11 */ /* 0x000fe200080f16ff */
[----:B------:R-:W-:Y:S01]  /*0550*/  IMAD.HI.U32 R5, R23, UR5, RZ ;  /* 0x0000000517057c27 */ /* 0x000fe2000f8e00ff */
[----:B------:R-:W-:Y:S02]  /*0560*/  IADD3 R14, P0, PT, R14, UR36, RZ ;  /* 0x000000240e0e7c10 */ /* 0x000fe4000ff1e0ff */
[----:B------:R-:W-:Y:S01]  /*0570*/  LEA.HI.X.SX32 R7, R10, UR37, 0x2, P2 ;  /* 0x000000250a077c11 */ /* 0x000fe200090f16ff */
[----:B------:R1:W2:Y:S01]  /*0580*/  LDG.E R17, desc[UR8][R2.64] ;  /* 0x0000000802117981 */ /* 0x0002a2000c1e1900 */
[----:B------:R-:W-:Y:S02]  /*0590*/  @!P1 IADD3 R0, PT, PT, R0, -UR7, RZ ;  /* 0x8000000700009c10 */ /* 0x000fe4000fffe0ff */
[----:B------:R-:W-:Y:S01]  /*05a0*/  ISETP.LT.U32.AND P2, PT, R19, UR7, PT ;  /* 0x0000000713007c0c */ /* 0x000fe2000bf41070 */
[----:B------:R-:W-:Y:S01]  /*05b0*/  IMAD.MOV R20, RZ, RZ, -R5 ;  /* 0x000000ffff147224 */ /* 0x000fe200078e0a05 */
[----:B------:R-:W-:-:S02]  /*05c0*/  LEA.HI.X.SX32 R15, R11, UR37, 0x2, P0 ;  /* 0x000000250b0f7c11 */ /* 0x000fc400080f16ff */
[----:B------:R-:W-:Y:S02]  /*05d0*/  ISETP.GE.U32.AND P0, PT, R0, UR7, PT ;  /* 0x0000000700007c0c */ /* 0x000fe4000bf06070 */
[----:B------:R-:W-:Y:S01]  /*05e0*/  IADD3 R0, PT, PT, R22, 0xa0, RZ ;  /* 0x000000a016007810 */ /* 0x000fe20007ffe0ff */
[----:B-1----:R-:W1:Y:S01]  /*05f0*/  LDC.64 R2, c[0x0][0x390] ;  /* 0x0000e400ff027b82 */ /* 0x002e620000000a00 */
[----:B------:R-:W-:Y:S02]  /*0600*/  IMAD R23, R20, UR7, R23 ;  /* 0x0000000714177c24 */ /* 0x000fe4000f8e0217 */
[----:B------:R-:W-:Y:S01]  /*0610*/  VIADD R12, R22, 0x80 ;  /* 0x00000080160c7836 */ /* 0x000fe20000000000 */
[----:B------:R-:W-:Y:S01]  /*0620*/  SHF.R.S64 R20, RZ, 0x1e, R0 ;  /* 0x0000001eff147819 */ /* 0x000fe20000001000 */
[----:B------:R-:W-:Y:S01]  /*0630*/  @!P1 VIADD R8, R8, 0x1 ;  /* 0x0000000108089836 */ /* 0x000fe20000000000 */
[----:B------:R-:W-:Y:S02]  /*0640*/  R2UR UR12, R24 ;  /* 0x00000000180c72ca */ /* 0x000fe400000e0000 */
[----:B------:R-:W-:-:S02]  /*0650*/  IADD3 R20, P1, PT, R20, UR36, RZ ;  /* 0x0000002414147c10 */ /* 0x000fc4000ff3e0ff */
[----:B------:R-:W-:Y:S02]  /*0660*/  R2UR UR13, R25 ;  /* 0x00000000190d72ca */ /* 0x000fe400000e0000 */
[----:B------:R-:W-:Y:S02]  /*0670*/  SHF.R.S64 R26, RZ, 0x1e, R12 ;  /* 0x0000001eff1a7819 */ /* 0x000fe4000000100c */
[----:B------:R-:W-:Y:S02]  /*0680*/  @!P2 IADD3 R19, PT, PT, R19, -UR7, RZ ;  /* 0x800000071313ac10 */ /* 0x000fe4000fffe0ff */
[----:B------:R-:W-:Y:S02]  /*0690*/  LEA.HI.X.SX32 R21, R0, UR37, 0x2, P1 ;  /* 0x0000002500157c11 */ /* 0x000fe400088f16ff */
[----:B------:R-:W-:Y:S02]  /*06a0*/  IADD3 R26, P5, PT, R26, UR36, RZ ;  /* 0x000000241a1a7c10 */ /* 0x000fe4000ffbe0ff */
[----:B------:R-:W-:-:S02]  /*06b0*/  ISETP.GE.U32.AND P1, PT, R19, UR7, PT ;  /* 0x0000000713007c0c */ /* 0x000fc4000bf26070 */
[----:B------:R-:W-:Y:S02]  /*06c0*/  R2UR UR10, R24 ;  /* 0x00000000180a72ca */ /* 0x000fe400000e0000 */
[----:B------:R-:W-:Y:S01]  /*06d0*/  R2UR UR11, R25 ;  /* 0x00000000190b72ca */ /* 0x000fe200000e0000 */
[----:B------:R-:W-:Y:S01]  /*06e0*/  @P0 VIADD R8, R8, 0x1 ;  /* 0x0000000108080836 */ /* 0x000fe20000000000 */
[----:B------:R-:W-:Y:S01]  /*06f0*/  LEA.HI.X.SX32 R27, R12, UR37, 0x2, P5 ;  /* 0x000000250c1b7c11 */ /* 0x000fe2000a8f16ff */
[----:B------:R-:W-:Y:S01]  /*0700*/  @!P2 VIADD R9, R9, 0x1 ;  /* 0x000000010909a836 */ /* 0x000fe20000000000 */
[----:B------:R-:W-:Y:S01]  /*0710*/  ISETP.LT.U32.AND P5, PT, R23, UR7, PT ;  /* 0x0000000717007c0c */ /* 0x000fe2000bfa1070 */
[----:B------:R4:W5:Y:S01]  /*0720*/  LDG.E R14, desc[UR12][R14.64] ;  /* 0x0000000c0e0e7981 */ /* 0x000962000c1e1900 */
[----:B------:R-:W-:Y:S02]  /*0730*/  @!P6 IADD3 R8, PT, PT, -R8, RZ, RZ ;  /* 0x000000ff0808e210 */ /* 0x000fe40007ffe1ff */
[----:B------:R-:W-:Y:S01]  /*0740*/  ISETP.NE.AND P2, PT, RZ, UR49, PT ;  /* 0x00000031ff007c0c */ /* 0x000fe2000bf45270 */
[----:B------:R0:W5:Y:S01]  /*0750*/  LDG.E R13, desc[UR8][R26.64] ;  /* 0x000000081a0d7981 */ /* 0x000162000c1e1900 */
[----:B-1----:R-:W-:-:S02]  /*0760*/  ISETP.NE.U32.AND P0, PT, R2, 0x1, PT ;  /* 0x000000010200780c */ /* 0x002fc40003f05070 */
[----:B------:R-:W-:Y:S01]  /*0770*/  @P1 IADD3 R9, PT, PT, R9, 0x1, RZ ;  /* 0x0000000109091810 */ /* 0x000fe20007ffe0ff */
[----:B------:R1:W5:Y:S01]  /*0780*/  LDG.E R16, desc[UR10][R6.64] ;  /* 0x0000000a06107981 */ /* 0x000362000c1e1900 */
[----:B----4-:R-:W-:Y:S02]  /*0790*/  IABS R15, R11 ;  /* 0x0000000b000f7213 */ /* 0x010fe40000000000 */
[----:B0-----:R-:W-:-:S04]  /*07a0*/  LOP3.LUT R27, RZ, UR49, RZ, 0x33, !PT ;  /* 0x00000031ff1b7c12 */ /* 0x001fc8000f8e33ff */
[----:B------:R-:W-:Y:S01]  /*07b0*/  SEL R8, R27, R8, !P2 ;  /* 0x000000081b087207 */ /* 0x000fe20005000000 */
[----:B-1----:R-:W-:Y:S01]  /*07c0*/  IMAD.HI.U32 R7, R15, UR5, RZ ;  /* 0x000000050f077c27 */ /* 0x002fe2000f8e00ff */
[----:B------:R-:W-:Y:S01]  /*07d0*/  ISETP.NE.AND.EX P0, PT, R3, RZ, PT, P0 ;  /* 0x000000ff0300720c */ /* 0x000fe20003f05300 */
[----:B------:R0:W4:Y:S01]  /*07e0*/  LDG.E R6, desc[UR10][R20.64] ;  /* 0x0000000a14067981 */ /* 0x000122000c1e1900 */
[----:B------:R-:W-:Y:S01]  /*07f0*/  IADD3 R3, PT, PT, -R8, RZ, RZ ;  /* 0x000000ff08037210 */ /* 0x000fe20007ffe1ff */
[----:B------:R-:W-:Y:S01]  /*0800*/  @!P4 IMAD.MOV R9, RZ, RZ, -R9 ;  /* 0x000000ffff09c224 */ /* 0x000fe200078e0a09 */
[----:B------:R-:W-:Y:S01]  /*0810*/  IADD3 R28, PT, PT, -R7, RZ, RZ ;  /* 0x000000ff071c7210 */ /* 0x000fe20007ffe1ff */
[----:B------:R-:W-:Y:S01]  /*0820*/  @!P5 VIADD R23, R23, -UR7 ;  /* 0x800000071717dc36 */ /* 0x000fe20008000000 */
[----:B------:R-:W-:Y:S01]  /*0830*/  ISETP.NE.U32.AND P1, PT, R34, 0x1, PT ;  /* 0x000000012200780c */ /* 0x000fe20003f25070 */
        /* <DEDUP_REMOVED lines=9> */
[----:B------:R-:W-:Y:S01]  /*08d0*/  IMAD R3, R8, UR44, RZ ;  /* 0x0000002c08037c24 */ /* 0x000fe2000f8e02ff */
[----:B------:R-:W-:Y:S01]  /*08e0*/  ISETP.LT.U32.AND P4, PT, R15, UR7, PT ;  /* 0x000000070f007c0c */ /* 0x000fe2000bf81070 */
[----:B0-----:R-:W-:-:S04]  /*08f0*/  IMAD.HI.U32 R21, R26, UR5, RZ ;  /* 0x000000051a157c27 */ /* 0x001fc8000f8e00ff */
[----:B------:R-:W-:Y:S02]  /*0900*/  IMAD R4, R19, UR49, R4 ;  /* 0x0000003113047c24 */ /* 0x000fe4000f8e0204 */
[----:B------:R-:W-:Y:S02]  /*0910*/  @!P5 VIADD R5, R5, 0x1 ;  /* 0x000000010505d836 */ /* 0x000fe40000000000 */
[----:B------:R-:W-:Y:S02]  /*0920*/  IMAD R2, R2, UR45, R3 ;  /* 0x0000002d02027c24 */ /* 0x000fe4000f8e0203 */
[----:B------:R-:W-:Y:S01]  /*0930*/  IMAD.MOV R23, RZ, RZ, -R21 ;  /* 0x000000ffff177224 */ /* 0x000fe200078e0a15 */
[----:B------:R-:W-:Y:S02]  /*0940*/  IABS R28, R0 ;  /* 0x00000000001c7213 */ /* 0x000fe40000000000 */
[----:B------:R-:W-:Y:S01]  /*0950*/  SEL R3, R4, RZ, P1 ;  /* 0x000000ff04037207 */ /* 0x000fe20000800000 */
[----:B------:R-:W-:Y:S01]  /*0960*/  IMAD R26, R23, UR7, R26 ;  /* 0x00000007171a7c24 */ /* 0x000fe2000f8e021a */
[----:B------:R-:W-:-:S02]  /*0970*/  @P6 IADD3 R5, PT, PT, R5, 0x1, RZ ;  /* 0x0000000105056810 */ /* 0x000fc40007ffe0ff */
[----:B------:R-:W-:Y:S02]  /*0980*/  IADD3 R4, P6, PT, R2, UR38, RZ ;  /* 0x0000002602047c10 */ /* 0x000fe4000ffde0ff */
[----:B------:R-:W-:Y:S01]  /*0990*/  SEL R9, R9, RZ, P0 ;  /* 0x000000ff09097207 */ /* 0x000fe20000000000 */
[----:B------:R-:W-:Y:S01]  /*09a0*/  IMAD.HI.U32 R20, R28, UR5, RZ ;  /* 0x000000051c147c27 */ /* 0x000fe2000f8e00ff */
[----:B------:R-:W-:Y:S02]  /*09b0*/  MOV R34, R5 ;  /* 0x0000000500227202 */ /* 0x000fe40000000f00 */
[----:B------:R-:W-:Y:S01]  /*09c0*/  LEA.HI.X.SX32 R5, R2, UR39, 0x1, P6 ;  /* 0x0000002702057c11 */ /* 0x000fe2000b0f0eff */
[----:B------:R-:W-:Y:S01]  /*09d0*/  IMAD R8, R9, UR44, RZ ;  /* 0x0000002c09087c24 */ /* 0x000fe2000f8e02ff */
[----:B------:R-:W-:Y:S02]  /*09e0*/  @!P4 IADD3 R15, PT, PT, R15, -UR7, RZ ;  /* 0x800000070f0fcc10 */ /* 0x000fe4000fffe0ff */
[----:B------:R-:W-:Y:S01]  /*09f0*/  ISETP.LT.U32.AND P6, PT, R26, UR7, PT ;  /* 0x000000071a007c0c */ /* 0x000fe2000bfc1070 */
[----:B------:R-:W-:Y:S01]  /*0a00*/  VIADD R19, R22, 0xc0 ;  /* 0x000000c016137836 */ /* 0x000fe20000000000 */
[----:B------:R-:W-:Y:S01]  /*0a10*/  IADD3 R33, PT, PT, -R20, RZ, RZ ;  /* 0x000000ff14217210 */ /* 0x000fe20007ffe1ff */
[----:B------:R-:W-:Y:S01]  /*0a20*/  IMAD R3, R3, UR45, R8 ;  /* 0x0000002d03037c24 */ /* 0x000fe2000f8e0208 */
[----:B------:R-:W-:Y:S01]  /*0a30*/  ISETP.GE.U32.AND P5, PT, R15, UR7, PT ;  /* 0x000000070f007c0c */ /* 0x000fe2000bfa6070 */
[----:B------:R-:W-:Y:S01]  /*0a40*/  @!P3 IMAD.MOV R34, RZ, RZ, -R34 ;  /* 0x000000ffff22b224 */ /* 0x000fe200078e0a22 */
[----:B------:R-:W-:Y:S01]  /*0a50*/  SHF.R.S64 R8, RZ, 0x1e, R19 ;  /* 0x0000001eff087819 */ /* 0x000fe20000001013 */
[----:B------:R-:W-:Y:S01]  /*0a60*/  IMAD R28, R33, UR7, R28 ;  /* 0x00000007211c7c24 */ /* 0x000fe2000f8e021c */
[----:B------:R-:W-:-:S02]  /*0a70*/  IADD3 R2, P3, PT, R3, UR38, RZ ;  /* 0x0000002603027c10 */ /* 0x000fc4000ff7e0ff */
[----:B------:R-:W-:Y:S02]  /*0a80*/  IABS R33, R19 ;  /* 0x0000001300217213 */ /* 0x000fe40000000000 */
[----:B------:R-:W-:Y:S02]  /*0a90*/  LOP3.LUT R9, R11, UR49, RZ, 0x3c, !PT ;  /* 0x000000310b097c12 */ /* 0x000fe4000f8e3cff */
[----:B------:R-:W-:Y:S02]  /*0aa0*/  @!P4 IADD3 R7, PT, PT, R7, 0x1, RZ ;  /* 0x000000010707c810 */ /* 0x000fe40007ffe0ff */
[----:B------:R-:W-:Y:S02]  /*0ab0*/  IADD3 R8, P4, PT, R8, UR36, RZ ;  /* 0x0000002408087c10 */ /* 0x000fe4000ff9e0ff */
[----:B------:R-:W-:Y:S01]  /*0ac0*/  @!P6 IADD3 R26, PT, PT, R26, -UR7, RZ ;  /* 0x800000071a1aec10 */ /* 0x000fe2000fffe0ff */
[----:B------:R-:W-:Y:S01]  /*0ad0*/  IMAD.HI.U32 R23, R33, UR5, RZ ;  /* 0x0000000521177c27 */ /* 0x000fe2000f8e00ff */
[----:B------:R-:W-:-:S02]  /*0ae0*/  LEA.HI.X.SX32 R3, R3, UR39, 0x1, P3 ;  /* 0x0000002703037c11 */ /* 0x000fc400098f0eff */
[----:B------:R-:W-:Y:S01]  /*0af0*/  ISETP.GE.AND P3, PT, R9, RZ, PT ;  /* 0x000000ff0900720c */ /* 0x000fe20003f66270 */
[----:B------:R-:W-:Y:S01]  /*0b00*/  @P5 VIADD R7, R7, 0x1 ;  /* 0x0000000107075836 */ /* 0x000fe20000000000 */
[----:B------:R-:W-:Y:S01]  /*0b10*/  LEA.HI.X.SX32 R9, R19, UR37, 0x2, P4 ;  /* 0x0000002513097c11 */ /* 0x000fe2000a0f16ff */
[----:B------:R-:W-:Y:S01]  /*0b20*/  @!P6 VIADD R21, R21, 0x1 ;  /* 0x000000011515e836 */ /* 0x000fe20000000000 */
[----:B------:R-:W-:Y:S01]  /*0b30*/  ISETP.GE.U32.AND P4, PT, R26, UR7, PT ;  /* 0x000000071a007c0c */ /* 0x000fe2000bf86070 */
[----:B------:R-:W-:Y:S01]  /*0b40*/  IMAD.MOV R26, RZ, RZ, -R23 ;  /* 0x000000ffff1a7224 */ /* 0x000fe200078e0a17 */
[----:B------:R-:W-:Y:S01]  /*0b50*/  ISETP.LT.U32.AND P5, PT, R28, UR7, PT ;  /* 0x000000071c007c0c */ /* 0x000fe2000bfa1070 */
[----:B------:R-:W3:Y:S02]  /*0b60*/  LDG.E.U8 R37, desc[UR10][R2.64] ;  /* 0x0000000a02257981 */ /* 0x000ee4000c1e1100 */
[----:B------:R-:W-:Y:S01]  /*0b70*/  IMAD R33, R26, UR7, R33 ;  /* 0x000000071a217c24 */ /* 0x000fe2000f8e0221 */
[----:B------:R-:W-:-:S04]  /*0b80*/  LOP3.LUT R26, R12, UR49, RZ, 0x3c, !PT ;  /* 0x000000310c1a7c12 */ /* 0x000fc8000f8e3cff */
[----:B------:R-:W-:Y:S02]  /*0b90*/  ISETP.LT.U32.AND P6, PT, R33, UR7, PT ;  /* 0x0000000721007c0c */ /* 0x000fe4000bfc1070 */
[----:B------:R-:W-:Y:S01]  /*0ba0*/  MOV R36, R7 ;  /* 0x0000000700247202 */ /* 0x000fe20000000f00 */
[----:B------:R-:W-:Y:S01]  /*0bb0*/  @P4 VIADD R21, R21, 0x1 ;  /* 0x0000000115154836 */ /* 0x000fe20000000000 */
[----:B------:R-:W-:Y:S01]  /*0bc0*/  ISETP.GE.AND P4, PT, R26, RZ, PT ;  /* 0x000000ff1a00720c */ /* 0x000fe20003f86270 */
[----:B------:R-:W-:Y:S01]  /*0bd0*/  @!P5 VIADD R28, R28, -UR7 ;  /* 0x800000071c1cdc36 */ /* 0x000fe20008000000 */
[----:B------:R-:W-:Y:S01]  /*0be0*/  IADD3 R15, PT, PT, R22, 0xe0, RZ ;  /* 0x000000e0160f7810 */ /* 0x000fe20007ffe0ff */
[----:B------:R0:W4:Y:S01]  /*0bf0*/  LDG.E R7, desc[UR8][R8.64] ;  /* 0x0000000808077981 */ /* 0x000122000c1e1900 */
[----:B------:R-:W-:Y:S02]  /*0c00*/  @!P3 IADD3 R36, PT, PT, -R36, RZ, RZ ;  /* 0x000000ff2424b210 */ /* 0x000fe40007ffe1ff */
[----:B------:R-:W-:-:S02]  /*0c10*/  ISETP.GE.U32.AND P3, PT, R28, UR7, PT ;  /* 0x000000071c007c0c */ /* 0x000fc4000bf66070 */
[----:B------:R-:W-:Y:S01]  /*0c20*/  IABS R28, R15 ;  /* 0x0000000f001c7213 */ /* 0x000fe20000000000 */
[----:B------:R-:W-:Y:S01]  /*0c30*/  IMAD.MOV.U32 R26, RZ, RZ, R21 ;  /* 0x000000ffff1a7224 */ /* 0x000fe200078e0015 */
[----:B------:R-:W-:-:S03]  /*0c40*/  @!P6 IADD3 R33, PT, PT, R33, -UR7, RZ ;  /* 0x800000072121ec10 */ /* 0x000fc6000fffe0ff */
[----:B------:R-:W-:Y:S01]  /*0c50*/  IMAD.HI.U32 R21, R28, UR5, RZ ;  /* 0x000000051c157c27 */ /* 0x000fe2000f8e00ff */
[----:B------:R-:W-:Y:S02]  /*0c60*/  @!P4 IADD3 R26, PT, PT, -R26, RZ, RZ ;  /* 0x000000ff1a1ac210 */ /* 0x000fe40007ffe1ff */
[----:B------:R-:W-:Y:S01]  /*0c70*/  ISETP.GE.U32.AND P4, PT, R33, UR7, PT ;  /* 0x0000000721007c0c */ /* 0x000fe2000bf86070 */
[----:B------:R-:W-:Y:S01]  /*0c80*/  IMAD.MOV R33, RZ, RZ, -R21 ;  /* 0x000000ffff217224 */ /* 0x000fe200078e0a15 */
[----:B0-----:R-:W-:Y:S02]  /*0c90*/  SHF.R.S64 R8, RZ, 0x1e, R15 ;  /* 0x0000001eff087819 */ /* 0x001fe4000000100f */
[----:B------:R-:W-:Y:S01]  /*0ca0*/  @!P5 IADD3 R20, PT, PT, R20, 0x1, RZ ;  /* 0x000000011414d810 */ /* 0x000fe20007ffe0ff */
[----:B------:R-:W-:Y:S01]  /*0cb0*/  IMAD R33, R33, UR7, R28 ;  /* 0x0000000721217c24 */ /* 0x000fe2000f8e021c */
[----:B------:R-:W-:Y:S02]  /*0cc0*/  LOP3.LUT R9, R0, UR49, RZ, 0x3c, !PT ;  /* 0x0000003100097c12 */ /* 0x000fe4000f8e3cff */
[----:B------:R-:W-:Y:S01]  /*0cd0*/  IADD3 R8, P5, PT, R8, UR36, RZ ;  /* 0x0000002408087c10 */ /* 0x000fe2000ffbe0ff */
[----:B------:R-:W-:Y:S01]  /*0ce0*/  @P3 VIADD R20, R20, 0x1 ;  /* 0x0000000114143836 */ /* 0x000fe20000000000 */
[----:B------:R-:W-:-:S02]  /*0cf0*/  ISETP.GE.AND P3, PT, R9, RZ, PT ;  /* 0x000000ff0900720c */ /* 0x000fc40003f66270 */
[----:B------:R-:W-:Y:S02]  /*0d00*/  LEA.HI.X.SX32 R9, R15, UR37, 0x2, P5 ;  /* 0x000000250f097c11 */ /* 0x000fe4000a8f16ff */
[----:B------:R-:W-:Y:S02]  /*0d10*/  ISETP.LT.U32.AND P5, PT, R33, UR7, PT ;  /* 0x0000000721007c0c */ /* 0x000fe4000bfa1070 */
[----:B------:R-:W-:Y:S01]  /*0d20*/  MOV R28, R20 ;  /* 0x00000014001c7202 */ /* 0x000fe20000000f00 */
[----:B------:R0:W4:Y:S01]  /*0d30*/  LDG.E R8, desc[UR8][R8.64] ;  /* 0x0000000808087981 */ /* 0x000122000c1e1900 */
[C---:B------:R-:W-:Y:S02]  /*0d40*/  SEL R34, R27.reuse, R34, !P2 ;  /* 0x000000221b227207 */ /* 0x040fe40005000000 */
        /* <DEDUP_REMOVED lines=16> */
[----:B------:R-:W-:Y:S01]  /*0e50*/  IMAD R34, R11, UR45, R34 ;  /* 0x0000002d0b227c24 */ /* 0x000fe2000f8e0222 */
[----:B------:R-:W-:Y:S01]  /*0e60*/  LOP3.LUT R11, R19, UR49, RZ, 0x3c, !PT ;  /* 0x00000031130b7c12 */ /* 0x000fe2000f8e3cff */
[----:B------:R-:W-:Y:S01]  /*0e70*/  IMAD R33, R10, UR45, R33 ;  /* 0x0000002d0a217c24 */ /* 0x000fe2000f8e0221 */
[----:B------:R-:W-:-:S02]  /*0e80*/  IABS R10, R20 ;  /* 0x00000014000a7213 */ /* 0x000fc40000000000 */
[----:B------:R-:W-:Y:S02]  /*0e90*/  @!P6 IADD3 R23, PT, PT, R23, 0x1, RZ ;  /* 0x000000011717e810 */ /* 0x000fe40007ffe0ff */
[----:B------:R-:W-:Y:S01]  /*0ea0*/  ISETP.GE.AND P6, PT, R11, RZ, PT ;  /* 0x000000ff0b00720c */ /* 0x000fe20003fc6270 */
[----:B------:R-:W-:Y:S02]  /*0eb0*/  IMAD.MOV R11, RZ, RZ, -R9 ;  /* 0x000000ffff0b7224 */ /* 0x000fe400078e0a09 */
[----:B------:R-:W-:-:S04]  /*0ec0*/  IMAD.HI.U32 R26, R10, UR5, RZ ;  /* 0x000000050a1a7c27 */ /* 0x000fc8000f8e00ff */
[----:B------:R-:W-:Y:S01]  /*0ed0*/  IMAD R12, R11, UR49, R12 ;  /* 0x000000310b0c7c24 */ /* 0x000fe2000f8e020c */
[----:B------:R-:W-:-:S05]  /*0ee0*/  IADD3 R11, PT, PT, -R26, RZ, RZ ;  /* 0x000000ff1a0b7210 */ /* 0x000fca0007ffe1ff */
[----:B------:R-:W-:Y:S01]  /*0ef0*/  IMAD R11, R11, UR7, R10 ;  /* 0x000000070b0b7c24 */ /* 0x000fe2000f8e020a */
[----:B------:R-:W-:-:S04]  /*0f00*/  @P4 IADD3 R23, PT, PT, R23, 0x1, RZ ;  /* 0x0000000117174810 */ /* 0x000fc80007ffe0ff */
[----:B------:R-:W-:Y:S01]  /*0f10*/  ISETP.LT.U32.AND P4, PT, R11, UR7, PT ;  /* 0x000000070b007c0c */ /* 0x000fe2000bf81070 */
[----:B------:R-:W-:Y:S01]  /*0f20*/  IMAD.MOV.U32 R36, RZ, RZ, R23 ;  /* 0x000000ffff247224 */ /* 0x000fe200078e0017 */
[----:B------:R-:W-:-:S04]  /*0f30*/  SHF.R.S64 R10, RZ, 0x1e, R20 ;  /* 0x0000001eff0a7819 */ /* 0x000fc80000001014 */
[----:B------:R-:W-:-:S07]  /*0f40*/  @!P6 IADD3 R36, PT, PT, -R36, RZ, RZ ;  /* 0x000000ff2424e210 */ /* 0x000fce0007ffe1ff */
[----:B------:R-:W-:-:S04]  /*0f50*/  @!P4 IADD3 R11, PT, PT, R11, -UR7, RZ ;  /* 0x800000070b0bcc10 */ /* 0x000fc8000fffe0ff */
[----:B------:R-:W-:Y:S02]  /*0f60*/  ISETP.GE.U32.AND P2, PT, R11, UR7, PT ;  /* 0x000000070b007c0c */ /* 0x000fe4000bf46070 */
[----:B------:R-:W-:Y:S02]  /*0f70*/  IADD3 R10, P6, PT, R10, UR36, RZ ;  /* 0x000000240a0a7c10 */ /* 0x000fe4000ffde0ff */
[----:B------:R-:W-:Y:S02]  /*0f80*/  P2R R23, PR, RZ, 0x4 ;  /* 0x00000004ff177803 */ /* 0x000fe40000000000 */
[----:B------:R-:W-:Y:S02]  /*0f90*/  LEA.HI.X.SX32 R11, R20, UR37, 0x2, P6 ;  /* 0x00000025140b7c11 */ /* 0x000fe4000b0f16ff */
[----:B------:R-:W-:Y:S02]  /*0fa0*/  ISETP.NE.AND P6, PT, R23, RZ, PT ;  /* 0x000000ff1700720c */ /* 0x000fe40003fc5270 */
[----:B------:R-:W-:-:S02]  /*0fb0*/  SEL R23, R9, RZ, P0 ;  /* 0x000000ff09177207 */ /* 0x000fc40000000000 */
[----:B------:R-:W-:Y:S01]  /*0fc0*/  ISETP.NE.AND P2, PT, RZ, UR49, PT ;  /* 0x00000031ff007c0c */ /* 0x000fe2000bf45270 */
[----:B------:R0:W4:Y:S01]  /*0fd0*/  LDG.E R9, desc[UR8][R10.64] ;  /* 0x000000080a097981 */ /* 0x000122000c1e1900 */
[----:B------:R-:W-:Y:S01]  /*0fe0*/  SEL R12, R12, RZ, P1 ;  /* 0x000000ff0c0c7207 */ /* 0x000fe20000800000 */
[----:B------:R-:W-:Y:S01]  /*0ff0*/  IMAD R23, R23, UR44, RZ ;  /* 0x0000002c17177c24 */ /* 0x000fe2000f8e02ff */
[----:B------:R-:W-:-:S03]  /*1000*/  SEL R36, R27, R36, !P2 ;  /* 0x000000241b247207 */ /* 0x000fc60005000000 */
[----:B------:R-:W-:Y:S01]  /*1010*/  IMAD R23, R12, UR45, R23 ;  /* 0x0000002d0c177c24 */ /* 0x000fe2000f8e0217 */
[C---:B------:R-:W-:Y:S02]  /*1020*/  IADD3 R12, PT, PT, -R36.reuse, RZ, RZ ;  /* 0x000000ff240c7210 */ /* 0x040fe40007ffe1ff */
[----:B------:R-:W-:-:S05]  /*1030*/  SEL R36, R36, RZ, P0 ;  /* 0x000000ff24247207 */ /* 0x000fca0000000000 */
[----:B0-----:R-:W-:Y:S02]  /*1040*/  IMAD R11, R36, UR44, RZ ;  /* 0x0000002c240b7c24 */ /* 0x001fe4000f8e02ff */
[----:B------:R0:W2:Y:S01]  /*1050*/  LDG.E.U8 R36, desc[UR8][R4.64] ;  /* 0x0000000804247981 */ /* 0x0000a2000c1e1100 */
[----:B------:R-:W-:Y:S02]  /*1060*/  SEL R28, R27, R28, !P2 ;  /* 0x0000001c1b1c7207 */ /* 0x000fe40005000000 */
[----:B------:R-:W-:-:S03]  /*1070*/  LOP3.LUT R10, R15, UR49, RZ, 0x3c, !PT ;  /* 0x000000310f0a7c12 */ /* 0x000fc6000f8e3cff */
[----:B------:R-:W-:Y:S01]  /*1080*/  IMAD.MOV R35, RZ, RZ, -R28 ;  /* 0x000000ffff237224 */ /* 0x000fe200078e0a1c */
[----:B------:R-:W-:Y:S01]  /*1090*/  SEL R28, R28, RZ, P0 ;  /* 0x000000ff1c1c7207 */ /* 0x000fe20000000000 */
[----:B------:R-:W-:Y:S02]  /*10a0*/  IMAD R12, R12, UR49, R19 ;  /* 0x000000310c0c7c24 */ /* 0x000fe4000f8e0213 */
[----:B------:R-:W-:Y:S01]  /*10b0*/  @!P5 VIADD R21, R21, 0x1 ;  /* 0x000000011515d836 */ /* 0x000fe20000000000 */
[----:B------:R-:W-:Y:S01]  /*10c0*/  ISETP.GE.AND P5, PT, R10, RZ, PT ;  /* 0x000000ff0a00720c */ /* 0x000fe20003fa6270 */
[----:B------:R-:W-:Y:S01]  /*10d0*/  IMAD R19, R28, UR44, RZ ;  /* 0x0000002c1c137c24 */ /* 0x000fe2000f8e02ff */
[----:B------:R-:W-:Y:S01]  /*10e0*/  IADD3 R28, PT, PT, R22, 0x120, RZ ;  /* 0x00000120161c7810 */ /* 0x000fe20007ffe0ff */
[----:B------:R-:W-:Y:S01]  /*10f0*/  IMAD R0, R35, UR49, R0 ;  /* 0x0000003123007c24 */ /* 0x000fe2000f8e0200 */
[----:B------:R-:W-:Y:S02]  /*1100*/  @P3 IADD3 R21, PT, PT, R21, 0x1, RZ ;  /* 0x0000000115153810 */ /* 0x000fe40007ffe0ff */
[----:B------:R-:W-:-:S02]  /*1110*/  IABS R35, R28 ;  /* 0x0000001c00237213 */ /* 0x000fc40000000000 */
[----:B------:R-:W-:Y:S02]  /*1120*/  SEL R0, R0, RZ, P1 ;  /* 0x000000ff00007207 */ /* 0x000fe40000800000 */
[----:B------:R-:W-:Y:S02]  /*1130*/  SEL R12, R12, RZ, P1 ;  /* 0x000000ff0c0c7207 */ /* 0x000fe40000800000 */
[----:B------:R-:W-:Y:S01]  /*1140*/  MOV R10, R21 ;  /* 0x00000015000a7202 */ /* 0x000fe20000000f00 */
[----:B------:R-:W-:-:S04]  /*1150*/  IMAD.HI.U32 R21, R35, UR5, RZ ;  /* 0x0000000523157c27 */ /* 0x000fc8000f8e00ff */
[----:B------:R-:W-:Y:S01]  /*1160*/  IMAD R19, R0, UR45, R19 ;  /* 0x0000002d00137c24 */ /* 0x000fe2000f8e0213 */
[----:B------:R-:W-:Y:S01]  /*1170*/  IADD3 R38, PT, PT, -R21, RZ, RZ ;  /* 0x000000ff15267210 */ /* 0x000fe20007ffe1ff */
[----:B------:R-:W-:Y:S01]  /*1180*/  IMAD R0, R12, UR45, R11 ;  /* 0x0000002d0c007c24 */ /* 0x000fe2000f8e020b */
[----:B------:R-:W-:Y:S01]  /*1190*/  LOP3.LUT R11, R20, UR49, RZ, 0x3c, !PT ;  /* 0x00000031140b7c12 */ /* 0x000fe2000f8e3cff */
[----:B------:R-:W-:Y:S01]  /*11a0*/  @!P5 IMAD.MOV R10, RZ, RZ, -R10 ;  /* 0x000000ffff0ad224 */ /* 0x000fe200078e0a0a */
[----:B0-----:R-:W-:Y:S02]  /*11b0*/  IADD3 R4, P5, PT, R33, UR38, RZ ;  /* 0x0000002621047c10 */ /* 0x001fe4000ffbe0ff */
[----:B------:R-:W-:Y:S01]  /*11c0*/  ISETP.GE.AND P3, PT, R11, RZ, PT ;  /* 0x000000ff0b00720c */ /* 0x000fe20003f66270 */
[----:B------:R-:W-:Y:S01]  /*11d0*/  IMAD R11, R38, UR7, R35 ;  /* 0x00000007260b7c24 */ /* 0x000fe2000f8e0223 */
[----:B------:R-:W-:Y:S02]  /*11e0*/  LEA.HI.X.SX32 R5, R33, UR39, 0x1, P5 ;  /* 0x0000002721057c11 */ /* 0x000fe4000a8f0eff */
[----:B------:R-:W-:-:S02]  /*11f0*/  IADD3 R2, P5, PT, R34, UR38, RZ ;  /* 0x0000002622027c10 */ /* 0x000fc4000ffbe0ff */
[----:B------:R-:W-:Y:S01]  /*1200*/  SEL R12, R27, R10, !P2 ;  /* 0x0000000a1b0c7207 */ /* 0x000fe20005000000 */
[----:B------:R-:W-:Y:S01]  /*1210*/  @!P4 VIADD R26, R26, 0x1 ;  /* 0x000000011a1ac836 */ /* 0x000fe20000000000 */
[----:B------:R-:W-:Y:S01]  /*1220*/  LEA.HI.X.SX32 R3, R34, UR39, 0x1, P5 ;  /* 0x0000002722037c11 */ /* 0x000fe2000a8f0eff */
[----:B------:R-:W-:Y:S01]  /*1230*/  VIADD R33, R22, 0x140 ;  /* 0x0000014016217836 */ /* 0x000fe20000000000 */
[----:B------:R-:W-:Y:S01]  /*1240*/  ISETP.LT.U32.AND P5, PT, R11, UR7, PT ;  /* 0x000000070b007c0c */ /* 0x000fe2000bfa1070 */
[----:B------:R0:W5:Y:S01]  /*1250*/  LDG.E.U8 R39, desc[UR8][R4.64] ;  /* 0x0000000804277981 */ /* 0x000162000c1e1100 */
[C---:B------:R-:W-:Y:S02]  /*1260*/  IADD3 R10, PT, PT, -R12.reuse, RZ, RZ ;  /* 0x000000ff0c0a7210 */ /* 0x040fe40007ffe1ff */
[----:B------:R-:W-:Y:S01]  /*1270*/  SEL R12, R12, RZ, P0 ;  /* 0x000000ff0c0c7207 */ /* 0x000fe20000000000 */
[----:B------:R-:W4:Y:S02]  /*1280*/  LDG.E.U8 R38, desc[UR10][R2.64] ;  /* 0x0000000a02267981 */ /* 0x000f24000c1e1100 */
[----:B------:R-:W-:Y:S01]  /*1290*/  IMAD R15, R10, UR49, R15 ;  /* 0x000000310a0f7c24 */ /* 0x000fe2000f8e020f */
[----:B------:R-:W-:Y:S01]  /*12a0*/  SHF.R.S64 R10, RZ, 0x1e, R28 ;  /* 0x0000001eff0a7819 */ /* 0x000fe2000000101c */
[----:B------:R-:W-:-:S03]  /*12b0*/  IMAD R34, R12, UR44, RZ ;  /* 0x0000002c0c227c24 */ /* 0x000fc6000f8e02ff */
[----:B------:R-:W-:Y:S02]  /*12c0*/  IADD3 R10, P4, PT, R10, UR36, RZ ;  /* 0x000000240a0a7c10 */ /* 0x000fe4000ff9e0ff */
[----:B------:R-:W-:Y:S02]  /*12d0*/  @!P5 IADD3 R11, PT, PT, R11, -UR7, RZ ;  /* 0x800000070b0bdc10 */ /* 0x000fe4000fffe0ff */
[----:B------:R-:W-:Y:S02]  /*12e0*/  SEL R15, R15, RZ, P1 ;  /* 0x000000ff0f0f7207 */ /* 0x000fe40000800000 */
[----:B------:R-:W-:Y:S02]  /*12f0*/  ISETP.GE.U32.AND P2, PT, R11, UR7, PT ;  /* 0x000000070b007c0c */ /* 0x000fe4000bf46070 */
[----:B------:R-:W-:Y:S01]  /*1300*/  LEA.HI.X.SX32 R11, R28, UR37, 0x2, P4 ;  /* 0x000000251c0b7c11 */ /* 0x000fe2000a0f16ff */
[----:B------:R-:W-:Y:S01]  /*1310*/  IMAD R35, R15, UR45, R34 ;  /* 0x0000002d0f237c24 */ /* 0x000fe2000f8e0222 */
[----:B------:R-:W-:-:S02]  /*1320*/  IABS R15, R33 ;  /* 0x00000021000f7213 */ /* 0x000fc40000000000 */
[----:B------:R-:W-:Y:S01]  /*1330*/  @P6 IADD3 R26, PT, PT, R26, 0x1, RZ ;  /* 0x000000011a1a6810 */ /* 0x000fe20007ffe0ff */
[----:B------:R1:W5:Y:S02]  /*1340*/  LDG.E R12, desc[UR12][R10.64] ;  /* 0x0000000c0a0c7981 */ /* 0x000364000c1e1900 */
[----:B0-----:R-:W-:Y:S01]  /*1350*/  IMAD.HI.U32 R4, R15, UR5, RZ ;  /* 0x000000050f047c27 */ /* 0x001fe2000f8e00ff */
[----:B------:R-:W-:Y:S02]  /*1360*/  @!P3 IADD3 R26, PT, PT, -R26, RZ, RZ ;  /* 0x000000ff1a1ab210 */ /* 0x000fe40007ffe1ff */
[----:B-1----:R-:W-:-:S04]  /*1370*/  LOP3.LUT R10, R28, UR49, RZ, 0x3c, !PT ;  /* 0x000000311c0a7c12 */ /* 0x002fc8000f8e3cff */
[----:B------:R-:W-:Y:S01]  /*1380*/  ISETP.GE.AND P3, PT, R10, RZ, PT ;  /* 0x000000ff0a00720c */ /* 0x000fe20003f66270 */
[----:B------:R-:W-:-:S04]  /*1390*/  IMAD.MOV R10, RZ, RZ, -R4 ;  /* 0x000000ffff0a7224 */ /* 0x000fc800078e0a04 */
[----:B------:R-:W-:-:S05]  /*13a0*/  IMAD R3, R10, UR7, R15 ;  /* 0x000000070a037c24 */ /* 0x000fca000f8e020f */
[----:B------:R-:W-:Y:S02]  /*13b0*/  ISETP.LT.U32.AND P4, PT, R3, UR7, PT ;  /* 0x0000000703007c0c */ /* 0x000fe4000bf81070 */
[----:B------:R-:W-:Y:S02]  /*13c0*/  SHF.R.S64 R2, RZ, 0x1e, R33 ;  /* 0x0000001eff027819 */ /* 0x000fe40000001021 */
[----:B------:R-:W-:Y:S02]  /*13d0*/  @!P5 IADD3 R21, PT, PT, R21, 0x1, RZ ;  /* 0x000000011515d810 */ /* 0x000fe40007ffe0ff */
[----:B------:R-:W-:Y:S02]  /*13e0*/  IADD3 R2, P5, PT, R2, UR36, RZ ;  /* 0x0000002402027c10 */ /* 0x000fe4000ffbe0ff */
[----:B------:R-:W-:-:S05]  /*13f0*/  P2R R40, PR, RZ, 0x4 ;  /* 0x00000004ff287803 */ /* 0x000fca0000000000 */
[----:B------:R-:W-:-:S04]  /*1400*/  @!P4 IADD3 R3, PT, PT, R3, -UR7, RZ ;  /* 0x800000070303cc10 */ /* 0x000fc8000fffe0ff */
[----:B------:R-:W-:Y:S02]  /*1410*/  ISETP.GE.U32.AND P6, PT, R3, UR7, PT ;  /* 0x0000000703007c0c */ /* 0x000fe4000bfc6070 */
[C---:B------:R-:W-:Y:S02]  /*1420*/  LEA.HI.X.SX32 R3, R33.reuse, UR37, 0x2, P5 ;  /* 0x0000002521037c11 */ /* 0x040fe4000a8f16ff */
[----:B------:R-:W-:Y:S02]  /*1430*/  ISETP.NE.AND P5, PT, R40, RZ, PT ;  /* 0x000000ff2800720c */ /* 0x000fe40003fa5270 */
[----:B------:R-:W-:Y:S01]  /*1440*/  LOP3.LUT R5, R33, UR49, RZ, 0x3c, !PT ;  /* 0x0000003121057c12 */ /* 0x000fe2000f8e3cff */
[----:B------:R0:W5:Y:S01]  /*1450*/  LDG.E R15, desc[UR8][R2.64] ;  /* 0x00000008020f7981 */ /* 0x000162000c1e1900 */
[----:B------:R-:W-:-:S09]  /*1460*/  @!P4 IADD3 R4, PT, PT, R4, 0x1, RZ ;  /* 0x000000010404c810 */ /* 0x000fd20007ffe0ff */
[----:B------:R-:W-:Y:S01]  /*1470*/  @P5 VIADD R21, R21, 0x1 ;  /* 0x0000000115155836 */ /* 0x000fe20000000000 */
[----:B------:R-:W-:Y:S02]  /*1480*/  ISETP.GE.AND P5, PT, R5, RZ, PT ;  /* 0x000000ff0500720c */ /* 0x000fe40003fa6270 */
[----:B------:R-:W-:Y:S02]  /*1490*/  @P6 IADD3 R4, PT, PT, R4, 0x1, RZ ;  /* 0x0000000104046810 */ /* 0x000fe40007ffe0ff */
[----:B------:R-:W-:Y:S01]  /*14a0*/  ISETP.NE.AND P2, PT, RZ, UR49, PT ;  /* 0x00000031ff007c0c */ /* 0x000fe2000bf45270 */
[----:B------:R-:W-:-:S08]  /*14b0*/  @!P3 IMAD.MOV R21, RZ, RZ, -R21 ;  /* 0x000000ffff15b224 */ /* 0x000fd000078e0a15 */
[----:B------:R-:W-:-:S04]  /*14c0*/  @!P5 IADD3 R4, PT, PT, -R4, RZ, RZ ;  /* 0x000000ff0404d210 */ /* 0x000fc80007ffe1ff */
[C---:B------:R-:W-:Y:S02]  /*14d0*/  SEL R4, R27.reuse, R4, !P2 ;  /* 0x000000041b047207 */ /* 0x040fe40005000000 */
[----:B------:R-:W-:-:S03]  /*14e0*/  SEL R21, R27, R21, !P2 ;  /* 0x000000151b157207 */ /* 0x000fc60005000000 */
[----:B0-----:R-:W-:Y:S01]  /*14f0*/  IMAD.MOV R2, RZ, RZ, -R4 ;  /* 0x000000ffff027224 */ /* 0x001fe200078e0a04 */
[----:B------:R-:W-:Y:S02]  /*1500*/  IADD3 R3, PT, PT, -R21, RZ, RZ ;  /* 0x000000ff15037210 */ /* 0x000fe40007ffe1ff */
[----:B------:R-:W-:Y:S01]  /*1510*/  SEL R4, R4, RZ, P0 ;  /* 0x000000ff04047207 */ /* 0x000fe20000000000 */
[----:B------:R-:W-:Y:S01]  /*1520*/  IMAD R33, R2, UR49, R33 ;  /* 0x0000003102217c24 */ /* 0x000fe2000f8e0221 */
[----:B------:R-:W-:Y:S01]  /*1530*/  IADD3 R2, P3, PT, R23, UR38, RZ ;  /* 0x0000002617027c10 */ /* 0x000fe2000ff7e0ff */
[----:B------:R-:W-:Y:S02]  /*1540*/  IMAD R28, R3, UR49, R28 ;  /* 0x00000031031c7c24 */ /* 0x000fe4000f8e021c */
[----:B------:R-:W-:Y:S01]  /*1550*/  IMAD R4, R4, UR44, RZ ;  /* 0x0000002c04047c24 */ /* 0x000fe2000f8e02ff */
[----:B------:R-:W-:Y:S02]  /*1560*/  SEL R33, R33, RZ, P1 ;  /* 0x000000ff21217207 */ /* 0x000fe40000800000 */
[----:B------:R-:W-:-:S03]  /*1570*/  LEA.HI.X.SX32 R3, R23, UR39, 0x1, P3 ;  /* 0x0000002717037c11 */ /* 0x000fc600098f0eff */
[----:B------:R-:W-:Y:S02]  /*1580*/  IMAD R41, R33, UR45, R4 ;  /* 0x0000002d21297c24 */ /* 0x000fe4000f8e0204 */
[----:B------:R-:W5:Y:S01]  /*1590*/  LDG.E.U8 R33, desc[UR8][R2.64] ;  /* 0x0000000802217981 */ /* 0x000f62000c1e1100 */
[----:B------:R-:W-:-:S04]  /*15a0*/  SEL R26, R27, R26, !P2 ;  /* 0x0000001a1b1a7207 */ /* 0x000fc80005000000 */
[C---:B------:R-:W-:Y:S02]  /*15b0*/  IADD3 R11, PT, PT, -R26.reuse, RZ, RZ ;  /* 0x000000ff1a0b7210 */ /* 0x040fe40007ffe1ff */
[----:B------:R-:W-:Y:S02]  /*15c0*/  SEL R21, R21, RZ, P0 ;  /* 0x000000ff15157207 */ /* 0x000fe40000000000 */
[----:B------:R-:W-:Y:S01]  /*15d0*/  IADD3 R34, P4, PT, R35, UR38, RZ ;  /* 0x0000002623227c10 */ /* 0x000fe2000ff9e0ff */
[----:B------:R-:W-:Y:S01]  /*15e0*/  IMAD R20, R11, UR49, R20 ;  /* 0x000000310b147c24 */ /* 0x000fe2000f8e0214 */
[----:B------:R-:W-:Y:S01]  /*15f0*/  SEL R26, R26, RZ, P0 ;  /* 0x000000ff1a1a7207 */ /* 0x000fe20000000000 */
[----:B------:R-:W-:Y:S01]  /*1600*/  IMAD R21, R21, UR44, RZ ;  /* 0x0000002c15157c24 */ /* 0x000fe2000f8e02ff */
[----:B------:R-:W-:Y:S02]  /*1610*/  SEL R28, R28, RZ, P1 ;  /* 0x000000ff1c1c7207 */ /* 0x000fe40000800000 */
[----:B------:R-:W-:-:S02]  /*1620*/  SEL R11, R20, RZ, P1 ;  /* 0x000000ff140b7207 */ /* 0x000fc40000800000 */
[----:B------:R-:W-:Y:S01]  /*1630*/  LEA.HI.X.SX32 R35, R35, UR39, 0x1, P4 ;  /* 0x0000002723237c11 */ /* 0x000fe2000a0f0eff */
[----:B------:R-:W-:Y:S01]  /*1640*/  IMAD R26, R26, UR44, RZ ;  /* 0x0000002c1a1a7c24 */ /* 0x000fe2000f8e02ff */
[C---:B------:R-:W-:Y:S02]  /*1650*/  IADD3 R20, P3, PT, R19.reuse, UR38, RZ ;  /* 0x0000002613147c10 */ /* 0x040fe4000ff7e0ff */
[----:B------:R-:W-:Y:S01]  /*1660*/  IADD3 R43, PT, PT, R22, 0x160, RZ ;  /* 0x00000160162b7810 */ /* 0x000fe20007ffe0ff */
[----:B------:R-:W-:Y:S01]  /*1670*/  IMAD R40, R28, UR45, R21 ;  /* 0x0000002d1c287c24 */ /* 0x000fe2000f8e0215 */
[----:B------:R-:W-:Y:S01]  /*1680*/  LEA.HI.X.SX32 R21, R19, UR39, 0x1, P3 ;  /* 0x0000002713157c11 */ /* 0x000fe200098f0eff */
[----:B------:R0:W5:Y:S01]  /*1690*/  LDG.E.U8 R28, desc[UR12][R34.64] ;  /* 0x0000000c221c7981 */ /* 0x000162000c1e1100 */
[----:B------:R-:W-:Y:S01]  /*16a0*/  IMAD R11, R11, UR45, R26 ;  /* 0x0000002d0b0b7c24 */ /* 0x000fe2000f8e021a */
[C---:B------:R-:W-:Y:S02]  /*16b0*/  IADD3 R4, P3, PT, R0.reuse, UR38, RZ ;  /* 0x0000002600047c10 */ /* 0x040fe4000ff7e0ff */
[----:B------:R-:W5:Y:S02]  /*16c0*/  LDG.E.U8 R23, desc[UR10][R20.64] ;  /* 0x0000000a14177981 */ /* 0x000f64000c1e1100 */
[----:B------:R-:W-:-:S02]  /*16d0*/  LEA.HI.X.SX32 R5, R0, UR39, 0x1, P3 ;  /* 0x0000002700057c11 */ /* 0x000fc400098f0eff */
[----:B0-----:R-:W-:-:S03]  /*16e0*/  IABS R34, R43 ;  /* 0x0000002b00227213 */ /* 0x001fc60000000000 */
[----:B------:R-:W5:Y:S01]  /*16f0*/  LDG.E.U8 R26, desc[UR8][R4.64] ;  /* 0x00000008041a7981 */ /* 0x000f62000c1e1100 */
[----:B------:R-:W-:Y:S01]  /*1700*/  IADD3 R10, P3, PT, R11, UR38, RZ ;  /* 0x000000260b0a7c10 */ /* 0x000fe2000ff7e0ff */
[----:B------:R-:W-:-:S03]  /*1710*/  IMAD.HI.U32 R19, R34, UR5, RZ ;  /* 0x0000000522137c27 */ /* 0x000fc6000f8e00ff */
[----:B------:R-:W-:Y:S02]  /*1720*/  LEA.HI.X.SX32 R11, R11, UR39, 0x1, P3 ;  /* 0x000000270b0b7c11 */ /* 0x000fe400098f0eff */
[----:B------:R-:W-:-:S03]  /*1730*/  IADD3 R35, PT, PT, -R19, RZ, RZ ;  /* 0x000000ff13237210 */ /* 0x000fc60007ffe1ff */
[----:B------:R0:W5:Y:S01]  /*1740*/  LDG.E.U8 R21, desc[UR8][R10.64] ;  /* 0x000000080a157981 */ /* 0x000162000c1e1100 */
[----:B------:R-:W-:-:S04]  /*1750*/  IADD3 R2, P4, PT, R40, UR38, RZ ;  /* 0x0000002628027c10 */ /* 0x000fc8000ff9e0ff */
[----:B------:R-:W-:Y:S01]  /*1760*/  LEA.HI.X.SX32 R3, R40, UR39, 0x1, P4 ;  /* 0x0000002728037c11 */ /* 0x000fe2000a0f0eff */
[----:B0-----:R-:W-:Y:S01]  /*1770*/  IMAD R10, R35, UR7, R34 ;  /* 0x00000007230a7c24 */ /* 0x001fe2000f8e0222 */
[----:B------:R-:W-:-:S03]  /*1780*/  IADD3 R4, P3, PT, R41, UR38, RZ ;  /* 0x0000002629047c10 */ /* 0x000fc6000ff7e0ff */
[----:B------:R0:W5:Y:S01]  /*1790*/  LDG.E.U8 R20, desc[UR10][R2.64] ;  /* 0x0000000a02147981 */ /* 0x000162000c1e1100 */
[----:B------:R-:W-:Y:S02]  /*17a0*/  ISETP.LT.U32.AND P4, PT, R10, UR7, PT ;  /* 0x000000070a007c0c */ /* 0x000fe4000bf81070 */
[----:B------:R-:W-:Y:S02]  /*17b0*/  LEA.HI.X.SX32 R5, R41, UR39, 0x1, P3 ;  /* 0x0000002729057c11 */ /* 0x000fe400098f0eff */
[----:B0-----:R-:W-:-:S03]  /*17c0*/  LOP3.LUT R2, R43, UR49, RZ, 0x3c, !PT ;  /* 0x000000312b027c12 */ /* 0x001fc6000f8e3cff */
[----:B------:R0:W5:Y:S06]  /*17d0*/  LDG.E.U8 R0, desc[UR8][R4.64] ;  /* 0x0000000804007981 */ /* 0x00016c000c1e1100 */
        /* <DEDUP_REMOVED lines=15> */
[----:B0-----:R-:W-:Y:S02]  /*18d0*/  SHF.R.S64 R4, RZ, 0x1e, R43 ;  /* 0x0000001eff047819 */ /* 0x001fe4000000102b */
        /* <DEDUP_REMOVED lines=21> */
[----:B-1----:R-:W-:Y:S02]  /*1a30*/  SEL R4, R27, R10, !P2 ;  /* 0x0000000a1b047207 */ /* 0x002fe40005000000 */
[----:B------:R-:W0:Y:S02]  /*1a40*/  LDC.64 R10, c[0x0][0x3d0] ;  /* 0x0000f400ff0a7b82 */ /* 0x000e240000000a00 */
[----:B------:R-:W-:Y:S01]  /*1a50*/  IADD3 R5, PT, PT, -R4, RZ, RZ ;  /* 0x000000ff04057210 */ /* 0x000fe20007ffe1ff */
[----:B------:R-:W-:Y:S01]  /*1a60*/  VIADD R37, R22, 0x1a0 ;  /* 0x000001a016257836 */ /* 0x000fe20000000000 */
[----:B------:R-:W-:-:S03]  /*1a70*/  SEL R4, R4, RZ, P0 ;  /* 0x000000ff04047207 */ /* 0x000fc60000000000 */
[--C-:B------:R-:W-:Y:S01]  /*1a80*/  IMAD R5, R5, UR49, R40.reuse ;  /* 0x0000003105057c24 */ /* 0x100fe2000f8e0228 */
[----:B------:R-:W-:Y:S01]  /*1a90*/  SHF.R.S64 R2, RZ, 0x1e, R40 ;  /* 0x0000001eff027819 */ /* 0x000fe20000001028 */
[----:B------:R-:W-:-:S03]  /*1aa0*/  IMAD R4, R4, UR44, RZ ;  /* 0x0000002c04047c24 */ /* 0x000fc6000f8e02ff */
[----:B------:R-:W-:Y:S02]  /*1ab0*/  SEL R5, R5, RZ, P1 ;  /* 0x000000ff05057207 */ /* 0x000fe40000800000 */
[----:B------:R-:W-:-:S03]  /*1ac0*/  IADD3 R2, P3, PT, R2, UR36, RZ ;  /* 0x0000002402027c10 */ /* 0x000fc6000ff7e0ff */
[----:B------:R-:W-:Y:S01]  /*1ad0*/  IMAD R5, R5, UR45, R4 ;  /* 0x0000002d05057c24 */ /* 0x000fe2000f8e0204 */
[----:B0-----:R-:W-:Y:S02]  /*1ae0*/  R2UR UR4, R11 ;  /* 0x000000000b0472ca */ /* 0x001fe400000e0000 */
[----:B------:R-:W-:Y:S02]  /*1af0*/  IABS R11, R37 ;  /* 0x00000025000b7213 */ /* 0x000fe40000000000 */
[----:B------:R-:W-:-:S03]  /*1b00*/  LEA.HI.X.SX32 R3, R40, UR37, 0x2, P3 ;  /* 0x0000002528037c11 */ /* 0x000fc600098f16ff */
[----:B------:R-:W-:Y:S01]  /*1b10*/  IMAD.HI.U32 R4, R11, UR5, RZ ;  /* 0x000000050b047c27 */ /* 0x000fe2000f8e00ff */
[----:B----4-:R-:W-:-:S04]  /*1b20*/  ISETP.NE.AND P3, PT, R38, RZ, PT ;  /* 0x000000ff2600720c */ /* 0x010fc80003f65270 */
[----:B------:R-:W-:-:S05]  /*1b30*/  IADD3 R38, PT, PT, -R4, RZ, RZ ;  /* 0x000000ff04267210 */ /* 0x000fca0007ffe1ff */
        /* <DEDUP_REMOVED lines=14> */
[----:B-----5:R-:W-:Y:S02]  /*1c20*/  ISETP.NE.AND P4, PT, R39, RZ, PT ;  /* 0x000000ff2700720c */ /* 0x020fe40003f85270 */
[----:B------:R-:W-:Y:S01]  /*1c30*/  SEL R38, R38, RZ, P0 ;  /* 0x000000ff26267207 */ /* 0x000fe20000000000 */
[--C-:B------:R-:W-:Y:S01]  /*1c40*/  IMAD R39, R40, UR49, R37.reuse ;  /* 0x0000003128277c24 */ /* 0x100fe2000f8e0225 */
[----:B------:R-:W-:Y:S02]  /*1c50*/  IADD3 R4, P3, PT, R5, UR38, RZ ;  /* 0x0000002605047c10 */ /* 0x000fe4000ff7e0ff */
[----:B0-----:R-:W-:Y:S01]  /*1c60*/  SHF.R.S64 R2, RZ, 0x1e, R37 ;  /* 0x0000001eff027819 */ /* 0x001fe20000001025 */
[----:B------:R-:W-:Y:S01]  /*1c70*/  IMAD R38, R38, UR44, RZ ;  /* 0x0000002c26267c24 */ /* 0x000fe2000f8e02ff */
[----:B------:R-:W-:-:S02]  /*1c80*/  SEL R39, R39, RZ, P1 ;  /* 0x000000ff27277207 */ /* 0x000fc40000800000 */
[----:B------:R-:W-:Y:S02]  /*1c90*/  LEA.HI.X.SX32 R5, R5, UR39, 0x1, P3 ;  /* 0x0000002705057c11 */ /* 0x000fe400098f0eff */
[----:B------:R-:W-:Y:S01]  /*1ca0*/  IADD3 R2, P3, PT, R2, UR36, RZ ;  /* 0x0000002402027c10 */ /* 0x000fe2000ff7e0ff */
[----:B------:R-:W-:Y:S02]  /*1cb0*/  IMAD R38, R39, UR45, R38 ;  /* 0x0000002d27267c24 */ /* 0x000fe4000f8e0226 */
[----:B------:R0:W5:Y:S01]  /*1cc0*/  LDG.E.U8 R35, desc[UR8][R4.64] ;  /* 0x0000000804237981 */ /* 0x000162000c1e1100 */
[----:B------:R-:W-:Y:S02]  /*1cd0*/  LEA.HI.X.SX32 R3, R37, UR37, 0x2, P3 ;  /* 0x0000002525037c11 */ /* 0x000fe400098f16ff */
[----:B------:R-:W-:Y:S02]  /*1ce0*/  P2R R41, PR, RZ, 0x10 ;  /* 0x00000010ff297803 */ /* 0x000fe40000000000 */
[----:B------:R-:W-:Y:S01]  /*1cf0*/  IADD3 R39, PT, PT, R22, 0x1c0, RZ ;  /* 0x000001c016277810 */ /* 0x000fe20007ffe0ff */
[----:B------:R1:W5:Y:S01]  /*1d00*/  LDG.E R37, desc[UR8][R2.64] ;  /* 0x0000000802257981 */ /* 0x000362000c1e1900 */
[----:B0-----:R-:W-:-:S04]  /*1d10*/  IADD3 R4, P3, PT, R38, UR38, RZ ;  /* 0x0000002626047c10 */ /* 0x001fc8000ff7e0ff */
[----:B------:R-:W-:Y:S02]  /*1d20*/  LEA.HI.X.SX32 R5, R38, UR39, 0x1, P3 ;  /* 0x0000002726057c11 */ /* 0x000fe400098f0eff */
[----:B------:R-:W-:-:S03]  /*1d30*/  ISETP.NE.AND P3, PT, R33, RZ, PT ;  /* 0x000000ff2100720c */ /* 0x000fc60003f65270 */
[----:B------:R0:W5:Y:S01]  /*1d40*/  LDG.E.U8 R38, desc[UR8][R4.64] ;  /* 0x0000000804267981 */ /* 0x000162000c1e1100 */
[----:B------:R-:W-:Y:S02]  /*1d50*/  P2R R40, PR, RZ, 0x8 ;  /* 0x00000008ff287803 */ /* 0x000fe40000000000 */
[----:B------:R-:W-:-:S04]  /*1d60*/  ISETP.NE.AND P3, PT, R41, RZ, PT ;  /* 0x000000ff2900720c */ /* 0x000fc80003f65270 */
[----:B------:R-:W-:Y:S02]  /*1d70*/  P2R R41, PR, RZ, 0x8 ;  /* 0x00000008ff297803 */ /* 0x000fe40000000000 */
[----:B------:R-:W-:-:S04]  /*1d80*/  ISETP.NE.AND P3, PT, R42, RZ, PT ;  /* 0x000000ff2a00720c */ /* 0x000fc80003f65270 */
[----:B------:R-:W-:Y:S02]  /*1d90*/  P2R R42, PR, RZ, 0x8 ;  /* 0x00000008ff2a7803 */ /* 0x000fe40000000000 */
[----:B------:R-:W-:Y:S02]  /*1da0*/  ISETP.NE.AND P3, PT, R43, RZ, PT ;  /* 0x000000ff2b00720c */ /* 0x000fe40003f65270 */
[----:B------:R-:W-:-:S05]  /*1db0*/  IABS R43, R39 ;  /* 0x00000027002b7213 */ /* 0x000fca0000000000 */
[----:B------:R-:W-:-:S04]  /*1dc0*/  IMAD.HI.U32 R33, R43, UR5, RZ ;  /* 0x000000052b217c27 */ /* 0x000fc8000f8e00ff */
[----:B------:R-:W-:-:S04]  /*1dd0*/  IMAD.MOV R44, RZ, RZ, -R33 ;  /* 0x000000ffff2c7224 */ /* 0x000fc800078e0a21 */
[----:B-1----:R-:W-:-:S05]  /*1de0*/  IMAD R2, R44, UR7, R43 ;  /* 0x000000072c027c24 */ /* 0x002fca000f8e022b */
        /* <DEDUP_REMOVED lines=14> */
[----:B0-----:R-:W-:Y:S01]  /*1ed0*/  IMAD R5, R2, UR45, R33 ;  /* 0x0000002d02057c24 */ /* 0x001fe2000f8e0221 */
        /* <DEDUP_REMOVED lines=54> */
[----:B------:R-:W-:Y:S02]  /*2240*/  IADD3 R4, P1, PT, R5, UR38, RZ ;  /* 0x0000002605047c10 */ /* 0x000fe4000ff3e0ff */
[----:B------:R-:W-:Y:S02]  /*2250*/  LEA.HI.X.SX32 R23, R26, UR37, 0x2, P2 ;  /* 0x000000251a177c11 */ /* 0x000fe400090f16ff */
[----:B------:R-:W-:Y:S02]  /*2260*/  ISETP.NE.AND P2, PT, R20, RZ, PT ;  /* 0x000000ff1400720c */ /* 0x000fe40003f45270 */
[----:B------:R-:W-:Y:S02]  /*2270*/  IADD3 R20, P6, PT, R27, UR38, RZ ;  /* 0x000000261b147c10 */ /* 0x000fe4000ffde0ff */
[----:B------:R-:W-:Y:S01]  /*2280*/  LEA.HI.X.SX32 R5, R5, UR39, 0x1, P1 ;  /* 0x0000002705057c11 */ /* 0x000fe200088f0eff */
[----:B------:R-:W5:Y:S01]  /*2290*/  LDG.E R23, desc[UR8][R22.64] ;  /* 0x0000000816177981 */ /* 0x000f62000c1e1900 */
[----:B------:R-:W-:-:S02]  /*22a0*/  R2UR UR6, R24 ;  /* 0x00000000180672ca */ /* 0x000fc400000e0000 */
[----:B------:R-:W-:Y:S02]  /*22b0*/  R2UR UR7, R25 ;  /* 0x00000000190772ca */ /* 0x000fe400000e0000 */
[----:B------:R-:W-:Y:S02]  /*22c0*/  ISETP.NE.AND P1, PT, R21, RZ, PT ;  /* 0x000000ff1500720c */ /* 0x000fe40003f25270 */
[----:B------:R-:W-:-:S06]  /*22d0*/  LEA.HI.X.SX32 R21, R27, UR39, 0x1, P6 ;  /* 0x000000271b157c11 */ /* 0x000fcc000b0f0eff */
[----:B------:R-:W5:Y:S04]  /*22e0*/  LDG.E.U8 R21, desc[UR8][R20.64] ;  /* 0x0000000814157981 */ /* 0x000f68000c1e1100 */
[----:B------:R-:W5:Y:S04]  /*22f0*/  LDG.E R2, desc[UR6][R2.64] ;  /* 0x0000000602027981 */ /* 0x000f68000c1e1900 */
[----:B------:R0:W5:Y:S01]  /*2300*/  LDG.E.U8 R5, desc[UR6][R4.64] ;  /* 0x0000000604057981 */ /* 0x000162000c1e1100 */
[----:B------:R-:W-:Y:S01]  /*2310*/  FMUL R27, R18, UR4 ;  /* 0x00000004121b7c20 */ /* 0x000fe20008400000 */
[----:B------:R-:W-:-:S04]  /*2320*/  FMUL R17, R17, UR4 ;  /* 0x0000000411117c20 */ /* 0x000fc80008400000 */
[----:B------:R-:W-:Y:S02]  /*2330*/  FSEL R26, R27, R10, P3 ;  /* 0x0000000a1b1a7208 */ /* 0x000fe40001800000 */
[----:B------:R-:W-:-:S04]  /*2340*/  ISETP.NE.AND P3, PT, R42, RZ, PT ;  /* 0x000000ff2a00720c */ /* 0x000fc80003f65270 */
[-C--:B------:R-:W-:Y:S01]  /*2350*/  FSEL R18, R17, R10.reuse, P3 ;  /* 0x0000000a11127208 */ /* 0x080fe20001800000 */
[----:B------:R-:W-:Y:S01]  /*2360*/  FMUL R17, R16, UR4 ;  /* 0x0000000410117c20 */ /* 0x000fe20008400000 */
[----:B------:R-:W-:Y:S02]  /*2370*/  ISETP.NE.AND P3, PT, R41, RZ, PT ;  /* 0x000000ff2900720c */ /* 0x000fe40003f65270 */
[----:B------:R-:W-:Y:S02]  /*2380*/  FMNMX R27, R26, -INF , !PT ;  /* 0xff8000001a1b7809 */ /* 0x000fe40007800000 */
[----:B0-----:R-:W-:Y:S01]  /*2390*/  FSEL R4, R17, R10, P3 ;  /* 0x0000000a11047208 */ /* 0x001fe20001800000 */
        /* <DEDUP_REMOVED lines=24> */
[----:B--2---:R-:W-:Y:S02]  /*2520*/  ISETP.NE.AND P0, PT, R34, RZ, PT ;  /* 0x000000ff2200720c */ /* 0x004fe40003f05270 */
[----:B------:R-:W-:Y:S02]  /*2530*/  ISETP.NE.AND P6, PT, R0, RZ, PT ;  /* 0x000000ff0000720c */ /* 0x000fe40003fc5270 */
[----:B------:R-:W-:Y:S02]  /*2540*/  FSEL R34, R3, R10, P2 ;  /* 0x0000000a03227208 */ /* 0x000fe40001000000 */
[----:B------:R-:W-:Y:S01]  /*2550*/  FMNMX R27, R27, R20, !PT ;  /* 0x000000141b1b7209 */ /* 0x000fe20007800000 */
[----:B---3--:R-:W-:Y:S01]  /*2560*/  FMUL R19, R19, UR4 ;  /* 0x0000000413137c20 */ /* 0x008fe20008400000 */
[----:B------:R-:W-:-:S02]  /*2570*/  FSEL R36, R15, R10, P6 ;  /* 0x0000000a0f247208 */ /* 0x000fc40003000000 */
[----:B------:R-:W-:Y:S01]  /*2580*/  FMNMX R27, R27, R34, !PT ;  /* 0x000000221b1b7209 */ /* 0x000fe20007800000 */
[----:B----4-:R-:W-:Y:S01]  /*2590*/  FMUL R11, R11, UR4 ;  /* 0x000000040b0b7c20 */ /* 0x010fe20008400000 */
[----:B-----5:R-:W-:Y:S02]  /*25a0*/  ISETP.NE.AND P2, PT, R38, RZ, PT ;  /* 0x000000ff2600720c */ /* 0x020fe40003f45270 */
        /* <DEDUP_REMOVED lines=10> */
[----:B------:R-:W-:-:S04]  /*2650*/  ISETP.NE.AND P0, PT, R39, RZ, PT ;  /* 0x000000ff2700720c */ /* 0x000fc80003f05270 */
        /* <DEDUP_REMOVED lines=31> */
[----:B------:R-:W-:Y:S01]  /*2850*/  FFMA.RM R5, R4, R11, 12582913 ;  /* 0x4b40000104057423 */ /* 0x000fe2000000400b */
[----:B------:R-:W-:Y:S01]  /*2860*/  FFMA.SAT R4, R18, R9, 0.5 ;  /* 0x3f00000012047423 */ /* 0x000fe20000002009 */
[--C-:B------:R-:W-:Y:S01]  /*2870*/  FADD R22, R22, -R7.reuse ;  /* 0x8000000716167221 */ /* 0x100fe20000000000 */
[--C-:B------:R-:W-:Y:S01]  /*2880*/  FADD R0, R8, -R7.reuse ;  /* 0x8000000708007221 */ /* 0x100fe20000000000 */
[----:B------:R-:W-:Y:S01]  /*2890*/  FADD R3, R5, -12583039 ;  /* 0xcb40007f05037421 */ /* 0x000fe20000000000 */
[-C--:B------:R-:W-:Y:S01]  /*28a0*/  FFMA.RM R13, R4, R11.reuse, 12582913 ;  /* 0x4b400001040d7423 */ /* 0x080fe2000000400b */
[--C-:B------:R-:W-:Y:S01]  /*28b0*/  FADD R20, R20, -R7.reuse ;  /* 0x8000000714147221 */ /* 0x100fe20000000000 */
[----:B------:R-:W-:Y:S01]  /*28c0*/  FADD R34, R34, -R7 ;  /* 0x8000000722227221 */ /* 0x000fe20000000000 */
[----:B------:R-:W-:Y:S01]  /*28d0*/  FFMA R15, R26, 1.4426950216293334961, -R3 ;  /* 0x3fb8aa3b1a0f7823 */ /* 0x000fe20000000803 */
[----:B------:R-:W-:Y:S01]  /*28e0*/  FFMA.RM R3, R6, R11, 12582913 ;  /* 0x4b40000106037423 */ /* 0x000fe2000000400b */
        /* <DEDUP_REMOVED lines=16> */
[----:B------:R-:W-:Y:S01]  /*29f0*/  FFMA R15, R18, 1.925963033500011079e-08, R7 ;  /* 0x32a57060120f7823 */ /* 0x000fe20000000007 */
[----:B------:R-:W-:Y:S01]  /*2a00*/  FFMA R14, R14, 1.925963033500011079e-08, R17 ;  /* 0x32a570600e0e7823 */ /* 0x000fe20000000011 */
[----:B------:R-:W-:Y:S01]  /*2a10*/  FADD R7, R4, -12583039 ;  /* 0xcb40007f04077421 */ /* 0x000fe20000000000 */
[-C--:B------:R-:W-:Y:S01]  /*2a20*/  FFMA.RM R17, R6, R11.reuse, 12582913 ;  /* 0x4b40000106117423 */ /* 0x080fe2000000400b */
[----:B------:R-:W-:Y:S01]  /*2a30*/  FFMA.RM R6, R8, R11, 12582913 ;  /* 0x4b40000108067423 */ /* 0x000fe2000000400b */
[-C--:B------:R-:W-:Y:S01]  /*2a40*/  FFMA.SAT R8, R0, R9.reuse, 0.5 ;  /* 0x3f00000000087423 */ /* 0x080fe20000002009 */
[----:B------:R-:W-:Y:S01]  /*2a50*/  FFMA R7, R16, 1.4426950216293334961, -R7 ;  /* 0x3fb8aa3b10077823 */ /* 0x000fe20000000807 */
[----:B------:R-:W-:Y:S01]  /*2a60*/  FFMA.SAT R10, R20, R9, 0.5 ;  /* 0x3f000000140a7423 */ /* 0x000fe20000002009 */
[----:B------:R-:W-:Y:S01]  /*2a70*/  FADD R21, R6, -12583039 ;  /* 0xcb40007f06157421 */ /* 0x000fe20000000000 */
[-C--:B------:R-:W-:Y:S01]  /*2a80*/  FFMA.RM R8, R8, R11.reuse, 12582913 ;  /* 0x4b40000108087423 */ /* 0x080fe2000000400b */
[----:B------:R-:W-:Y:S01]  /*2a90*/  FFMA R19, R16, 1.925963033500011079e-08, R7 ;  /* 0x32a5706010137823 */ /* 0x000fe20000000007 */
[----:B------:R-:W-:Y:S01]  /*2aa0*/  FADD R7, R17, -12583039 ;  /* 0xcb40007f11077421 */ /* 0x000fe20000000000 */
[----:B------:R-:W-:Y:S01]  /*2ab0*/  FFMA R21, R2, 1.4426950216293334961, -R21 ;  /* 0x3fb8aa3b02157823 */ /* 0x000fe20000000815 */
[----:B------:R-:W-:Y:S01]  /*2ac0*/  FFMA.RM R10, R10, R11, 12582913 ;  /* 0x4b4000010a0a7423 */ /* 0x000fe2000000400b */
[----:B------:R-:W0:Y:S01]  /*2ad0*/  MUFU.EX2 R26, R26 ;  /* 0x0000001a001a7308 */ /* 0x000e220000000800 */
[----:B------:R-:W-:Y:S01]  /*2ae0*/  FFMA R7, R28, 1.4426950216293334961, -R7 ;  /* 0x3fb8aa3b1c077823 */ /* 0x000fe20000000807 */
[----:B------:R-:W-:Y:S01]  /*2af0*/  FFMA R18, R2, 1.925963033500011079e-08, R21 ;  /* 0x32a5706002127823 */ /* 0x000fe20000000015 */
[----:B------:R-:W-:Y:S01]  /*2b00*/  FFMA.SAT R2, R22, R9, 0.5 ;  /* 0x3f00000016027423 */ /* 0x000fe20000002009 */
[----:B------:R-:W-:Y:S01]  /*2b10*/  SHF.L.U32 R5, R5, 0x17, RZ ;  /* 0x0000001705057819 */ /* 0x000fe200000006ff */
[----:B------:R-:W-:Y:S01]  /*2b20*/  FFMA R28, R28, 1.925963033500011079e-08, R7 ;  /* 0x32a570601c1c7823 */ /* 0x000fe20000000007 */
[----:B------:R-:W-:-:S02]  /*2b30*/  IMAD.SHL.U32 R6, R6, 0x800000, RZ ;  /* 0x0080000006067824 */ /* 0x000fc400078e00ff */
[----:B------:R-:W-:Y:S01]  /*2b40*/  FFMA.RM R7, R2, R11, 12582913 ;  /* 0x4b40000102077423 */ /* 0x000fe2000000400b */
[-C--:B------:R-:W-:Y:S01]  /*2b50*/  FFMA.SAT R2, R34, R9.reuse, 0.5 ;  /* 0x3f00000022027423 */ /* 0x080fe20000002009 */
[----:B------:R-:W1:Y:S01]  /*2b60*/  MUFU.EX2 R15, R15 ;  /* 0x0000000f000f7308 */ /* 0x000e620000000800 */
[----:B------:R-:W-:Y:S01]  /*2b70*/  FFMA.SAT R48, R38, R9, 0.5 ;  /* 0x3f00000026307423 */ /* 0x000fe20000002009 */
[C---:B------:R-:W-:Y:S01]  /*2b80*/  FADD R21, R7.reuse, -12583039 ;  /* 0xcb40007f07157421 */ /* 0x040fe20000000000 */
[----:B------:R-:W-:-:S03]  /*2b90*/  SHF.L.U32 R7, R7, 0x17, RZ ;  /* 0x0000001707077819 */ /* 0x000fc600000006ff */
[----:B------:R-:W-:Y:S01]  /*2ba0*/  FFMA R21, R22, 1.4426950216293334961, -R21 ;  /* 0x3fb8aa3b16157823 */ /* 0x000fe20000000815 */
[----:B0-----:R-:W-:Y:S01]  /*2bb0*/  FMUL R5, R5, R26 ;  /* 0x0000001a05057220 */ /* 0x001fe20000400000 */
[----:B------:R-:W-:Y:S02]  /*2bc0*/  FFMA.SAT R26, R36, R9, 0.5 ;  /* 0x3f000000241a7423 */ /* 0x000fe40000002009 */
[----:B------:R-:W-:Y:S01]  /*2bd0*/  FFMA R22, R22, 1.925963033500011079e-08, R21 ;  /* 0x32a5706016167823 */ /* 0x000fe20000000015 */
[C---:B------:R-:W-:Y:S01]  /*2be0*/  FADD R21, R8.reuse, -12583039 ;  /* 0xcb40007f08157421 */ /* 0x040fe20000000000 */
[----:B------:R-:W-:-:S03]  /*2bf0*/  SHF.L.U32 R8, R8, 0x17, RZ ;  /* 0x0000001708087819 */ /* 0x000fc600000006ff */
[C---:B------:R-:W-:Y:S01]  /*2c00*/  FFMA R21, R0.reuse, 1.4426950216293334961, -R21 ;  /* 0x3fb8aa3b00157823 */ /* 0x040fe20000000815 */
[----:B------:R-:W0:Y:S03]  /*2c10*/  MUFU.EX2 R22, R22 ;  /* 0x0000001600167308 */ /* 0x000e260000000800 */
[----:B------:R-:W-:Y:S01]  /*2c20*/  FFMA R16, R0, 1.925963033500011079e-08, R21 ;  /* 0x32a5706000107823 */ /* 0x000fe20000000015 */
[----:B------:R-:W-:Y:S01]  /*2c30*/  FADD R21, R10, -12583039 ;  /* 0xcb40007f0a157421 */ /* 0x000fe20000000000 */
[----:B------:R-:W-:Y:S01]  /*2c40*/  SHF.L.U32 R0, R13, 0x17, RZ ;  /* 0x000000170d007819 */ /* 0x000fe200000006ff */
[----:B------:R-:W-:Y:S01]  /*2c50*/  FFMA.RM R13, R2, R11, 12582913 ;  /* 0x4b400001020d7423 */ /* 0x000fe2000000400b */
[----:B------:R-:W-:Y:S02]  /*2c60*/  IMAD.SHL.U32 R2, R3, 0x800000, RZ ;  /* 0x0080000003027824 */ /* 0x000fe400078e00ff */
[----:B------:R-:W-:Y:S01]  /*2c70*/  FFMA R21, R20, 1.4426950216293334961, -R21 ;  /* 0x3fb8aa3b14157823 */ /* 0x000fe20000000815 */
[----:B------:R-:W-:Y:S01]  /*2c80*/  FADD R23, R13, -12583039 ;  /* 0xcb40007f0d177421 */ /* 0x000fe20000000000 */
[----:B-1----:R-:W-:-:S02]  /*2c90*/  FMUL R0, R0, R15 ;  /* 0x0000000f00007220 */ /* 0x002fc40000400000 */
[----:B------:R-:W-:Y:S01]  /*2ca0*/  FFMA R20, R20, 1.925963033500011079e-08, R21 ;  /* 0x32a5706014147823 */ /* 0x000fe20000000015 */
[----:B------:R-:W-:Y:S01]  /*2cb0*/  FFMA.RM R15, R48, R11, 12582913 ;  /* 0x4b400001300f7423 */ /* 0x000fe2000000400b */
[----:B------:R1:W2:Y:S01]  /*2cc0*/  MUFU.EX2 R21, R14 ;  /* 0x0000000e00157308 */ /* 0x0002a20000000800 */
[----:B------:R-:W-:Y:S01]  /*2cd0*/  FFMA R23, R34, 1.4426950216293334961, -R23 ;  /* 0x3fb8aa3b22177823 */ /* 0x000fe20000000817 */
[----:B0-----:R-:W-:Y:S01]  /*2ce0*/  FMUL R7, R7, R22 ;  /* 0x0000001607077220 */ /* 0x001fe20000400000 */
[----:B------:R-:W-:Y:S02]  /*2cf0*/  FFMA.SAT R22, R40, R9, 0.5 ;  /* 0x3f00000028167423 */ /* 0x000fe40000002009 */
[----:B------:R-:W-:Y:S01]  /*2d00*/  FFMA R34, R34, 1.925963033500011079e-08, R23 ;  /* 0x32a5706022227823 */ /* 0x000fe20000000017 */
[C---:B------:R-:W-:Y:S01]  /*2d10*/  FADD R23, R15.reuse, -12583039 ;  /* 0xcb40007f0f177421 */ /* 0x040fe20000000000 */
[----:B------:R-:W-:Y:S02]  /*2d20*/  IMAD.SHL.U32 R15, R15, 0x800000, RZ ;  /* 0x008000000f0f7824 */ /* 0x000fe400078e00ff */
[-C--:B------:R-:W-:Y:S01]  /*2d30*/  FFMA.RM R22, R22, R11.reuse, 12582913 ;  /* 0x4b40000116167423 */ /* 0x080fe2000000400b */
[----:B-1----:R-:W-:Y:S01]  /*2d40*/  FFMA.RM R14, R26, R11, 12582913 ;  /* 0x4b4000011a0e7423 */ /* 0x002fe2000000400b */
[----:B------:R-:W-:Y:S01]  /*2d50*/  FFMA R23, R38, 1.4426950216293334961, -R23 ;  /* 0x3fb8aa3b26177823 */ /* 0x000fe20000000817 */
[----:B------:R-:W0:Y:S02]  /*2d60*/  MUFU.EX2 R26, R19 ;  /* 0x00000013001a7308 */ /* 0x000e240000000800 */
[----:B------:R-:W-:Y:S01]  /*2d70*/  FADD R3, R14, -12583039 ;  /* 0xcb40007f0e037421 */ /* 0x000fe20000000000 */
[----:B------:R-:W-:Y:S01]  /*2d80*/  FFMA R38, R38, 1.925963033500011079e-08, R23 ;  /* 0x32a5706026267823 */ /* 0x000fe20000000017 */
[----:B--2---:R-:W-:-:S02]  /*2d90*/  FMUL R2, R2, R21 ;  /* 0x0000001502027220 */ /* 0x004fc40000400000 */
[C---:B------:R-:W-:Y:S02]  /*2da0*/  FFMA R3, R36.reuse, 1.4426950216293334961, -R3 ;  /* 0x3fb8aa3b24037823 */ /* 0x040fe40000000803 */
[----:B------:R-:W1:Y:S02]  /*2db0*/  MUFU.EX2 R21, R28 ;  /* 0x0000001c00157308 */ /* 0x000e640000000800 */
[----:B------:R-:W-:Y:S01]  /*2dc0*/  FFMA R36, R36, 1.925963033500011079e-08, R3 ;  /* 0x32a5706024247823 */ /* 0x000fe20000000003 */
[----:B------:R-:W-:Y:S02]  /*2dd0*/  SHF.L.U32 R3, R4, 0x17, RZ ;  /* 0x0000001704037819 */ /* 0x000fe400000006ff */
[----:B------:R-:W-:-:S03]  /*2de0*/  SHF.L.U32 R4, R17, 0x17, RZ ;  /* 0x0000001711047819 */ /* 0x000fc600000006ff */
[----:B------:R-:W2:Y:S01]  /*2df0*/  MUFU.EX2 R23, R16 ;  /* 0x0000001000177308 */ /* 0x000ea20000000800 */
[----:B0-----:R-:W-:Y:S01]  /*2e00*/  FMUL R3, R3, R26 ;  /* 0x0000001a03037220 */ /* 0x001fe20000400000 */
[----:B------:R-:W-:-:S04]  /*2e10*/  FFMA.SAT R26, R42, R9, 0.5 ;  /* 0x3f0000002a1a7423 */ /* 0x000fc80000002009 */
[----:B------:R-:W-:Y:S01]  /*2e20*/  FFMA.RM R17, R26, R11, 12582913 ;  /* 0x4b4000011a117423 */ /* 0x000fe2000000400b */
[----:B------:R-:W-:Y:S01]  /*2e30*/  FFMA.SAT R26, R44, R9, 0.5 ;  /* 0x3f0000002c1a7423 */ /* 0x000fe20000002009 */
[----:B------:R-:W-:Y:S01]  /*2e40*/  MUFU.EX2 R20, R20 ;  /* 0x0000001400147308 */ /* 0x000fe20000000800 */
[----:B-1----:R-:W-:Y:S01]  /*2e50*/  FMUL R4, R4, R21 ;  /* 0x0000001504047220 */ /* 0x002fe20000400000 */
[----:B------:R-:W-:-:S04]  /*2e60*/  FADD R19, R17, -12583039 ;  /* 0xcb40007f11137421 */ /* 0x000fc80000000000 */
[----:B------:R-:W-:Y:S02]  /*2e70*/  FFMA R19, R42, 1.4426950216293334961, -R19 ;  /* 0x3fb8aa3b2a137823 */ /* 0x000fe40000000813 */
[----:B------:R0:W1:Y:S01]  /*2e80*/  MUFU.EX2 R21, R18 ;  /* 0x0000001200157308 */ /* 0x0000620000000800 */
[----:B--2---:R-:W-:Y:S01]  /*2e90*/  FMUL R8, R8, R23 ;  /* 0x0000001708087220 */ /* 0x004fe20000400000 */
[----:B------:R-:W-:Y:S01]  /*2ea0*/  FFMA R42, R42, 1.925963033500011079e-08, R19 ;  /* 0x32a570602a2a7823 */ /* 0x000fe20000000013 */
[----:B------:R-:W-:-:S05]  /*2eb0*/  FFMA.RM R19, R26, R11, 12582913 ;  /* 0x4b4000011a137423 */ /* 0x000fca000000400b */
[----:B------:R-:W-:Y:S01]  /*2ec0*/  MUFU.EX2 R36, R36 ;  /* 0x0000002400247308 */ /* 0x000fe20000000800 */
[----:B0-----:R-:W-:-:S07]  /*2ed0*/  FFMA.SAT R18, R46, R9, 0.5 ;  /* 0x3f0000002e127423 */ /* 0x001fce0000002009 */
[----:B------:R-:W-:Y:S01]  /*2ee0*/  MUFU.EX2 R38, R38 ;  /* 0x0000002600267308 */ /* 0x000fe20000000800 */
[----:B-1----:R-:W-:Y:S01]  /*2ef0*/  FMUL R6, R6, R21 ;  /* 0x0000001506067220 */ /* 0x002fe20000400000 */
[C---:B------:R-:W-:Y:S01]  /*2f00*/  FADD R21, R19.reuse, -12583039 ;  /* 0xcb40007f13157421 */ /* 0x040fe20000000000 */
[----:B------:R-:W-:-:S03]  /*2f10*/  SHF.L.U32 R19, R19, 0x17, RZ ;  /* 0x0000001713137819 */ /* 0x000fc600000006ff */
[C---:B------:R-:W-:Y:S02]  /*2f20*/  FFMA R21, R44.reuse, 1.4426950216293334961, -R21 ;  /* 0x3fb8aa3b2c157823 */ /* 0x040fe40000000815 */
[----:B------:R-:W-:Y:S02]  /*2f30*/  MUFU.EX2 R42, R42 ;  /* 0x0000002a002a7308 */ /* 0x000fe40000000800 */
[----:B------:R-:W-:Y:S01]  /*2f40*/  FFMA R44, R44, 1.925963033500011079e-08, R21 ;  /* 0x32a570602c2c7823 */ /* 0x000fe20000000015 */
[----:B------:R-:W-:Y:S01]  /*2f50*/  FFMA.RM R21, R18, R11, 12582913 ;  /* 0x4b40000112157423 */ /* 0x000fe2000000400b */
[----:B------:R-:W-:Y:S01]  /*2f60*/  FFMA.SAT R18, R12, R9, 0.5 ;  /* 0x3f0000000c127423 */ /* 0x000fe20000002009 */
[C---:B------:R-:W-:Y:S01]  /*2f70*/  FADD R9, R22.reuse, -12583039 ;  /* 0xcb40007f16097421 */ /* 0x040fe20000000000 */
[----:B------:R-:W-:Y:S01]  /*2f80*/  SHF.L.U32 R22, R22, 0x17, RZ ;  /* 0x0000001716167819 */ /* 0x000fe200000006ff */
[----:B------:R-:W-:Y:S01]  /*2f90*/  FADD R27, R21, -12583039 ;  /* 0xcb40007f151b7421 */ /* 0x000fe20000000000 */
[----:B------:R-:W-:Y:S01]  /*2fa0*/  FFMA.RM R11, R18, R11, 12582913 ;  /* 0x4b400001120b7423 */ /* 0x000fe2000000400b */
[----:B------:R-:W-:Y:S01]  /*2fb0*/  FFMA R9, R40, 1.4426950216293334961, -R9 ;  /* 0x3fb8aa3b28097823 */ /* 0x000fe20000000809 */
[----:B------:R-:W0:Y:S01]  /*2fc0*/  MUFU.EX2 R44, R44 ;  /* 0x0000002c002c7308 */ /* 0x000e220000000800 */
[----:B------:R-:W-:Y:S01]  /*2fd0*/  FFMA R27, R46, 1.4426950216293334961, -R27 ;  /* 0x3fb8aa3b2e1b7823 */ /* 0x000fe2000000081b */
[C---:B------:R-:W-:Y:S01]  /*2fe0*/  FADD R33, R11.reuse, -12583039 ;  /* 0xcb40007f0b217421 */ /* 0x040fe20000000000 */
[----:B------:R-:W-:Y:S01]  /*2ff0*/  FFMA R40, R40, 1.925963033500011079e-08, R9 ;  /* 0x32a5706028287823 */ /* 0x000fe20000000009 */
[----:B------:R-:W-:Y:S01]  /*3000*/  FADD R9, RZ, R5 ;  /* 0x00000005ff097221 */ /* 0x000fe20000000000 */
[----:B------:R-:W-:Y:S01]  /*3010*/  FFMA R46, R46, 1.925963033500011079e-08, R27 ;  /* 0x32a570602e2e7823 */ /* 0x000fe2000000001b */
[----:B------:R-:W-:-:S02]  /*3020*/  SHF.L.U32 R11, R11, 0x17, RZ ;  /* 0x000000170b0b7819 */ /* 0x000fc400000006ff */
[----:B------:R-:W-:Y:S01]  /*3030*/  FADD R9, R9, R0 ;  /* 0x0000000009097221 */ /* 0x000fe20000000000 */
[----:B------:R-:W1:Y:S03]  /*3040*/  MUFU.EX2 R27, R34 ;  /* 0x00000022001b7308 */ /* 0x000e660000000800 */
[----:B------:R-:W-:Y:S01]  /*3050*/  FADD R16, R9, R2 ;  /* 0x0000000209107221 */ /* 0x000fe20000000000 */
[----:B------:R-:W-:Y:S01]  /*3060*/  IMAD.SHL.U32 R9, R10, 0x800000, RZ ;  /* 0x008000000a097824 */ /* 0x000fe200078e00ff */
[----:B------:R-:W-:Y:S02]  /*3070*/  SHF.L.U32 R10, R13, 0x17, RZ ;  /* 0x000000170d0a7819 */ /* 0x000fe400000006ff */
[----:B------:R-:W-:Y:S01]  /*3080*/  FADD R23, R16, R3 ;  /* 0x0000000310177221 */ /* 0x000fe20000000000 */
[----:B------:R-:W-:Y:S01]  /*3090*/  FMUL R9, R9, R20 ;  /* 0x0000001409097220 */ /* 0x000fe20000400000 */
[----:B------:R-:W-:-:S02]  /*30a0*/  IMAD.SHL.U32 R20, R21, 0x800000, RZ ;  /* 0x0080000015147824 */ /* 0x000fc400078e00ff */
[----:B0-----:R-:W-:Y:S01]  /*30b0*/  FMUL R19, R19, R44 ;  /* 0x0000002c13137220 */ /* 0x001fe20000400000 */
[----:B------:R-:W-:-:S04]  /*30c0*/  FADD R23, R23, R4 ;  /* 0x0000000417177221 */ /* 0x000fc80000000000 */
[----:B------:R-:W-:Y:S01]  /*30d0*/  FADD R16, R23, R6 ;  /* 0x0000000617107221 */ /* 0x000fe20000000000 */
[----:B------:R-:W-:Y:S01]  /*30e0*/  SHF.L.U32 R23, R14, 0x17, RZ ;  /* 0x000000170e177819 */ /* 0x000fe200000006ff */
[----:B-1----:R-:W-:Y:S02]  /*30f0*/  FMUL R10, R10, R27 ;  /* 0x0000001b0a0a7220 */ /* 0x002fe40000400000 */
[----:B------:R-:W-:Y:S01]  /*3100*/  FADD R13, R16, R7 ;  /* 0x00000007100d7221 */ /* 0x000fe20000000000 */
[----:B------:R-:W0:Y:S01]  /*3110*/  MUFU.EX2 R27, R46 ;  /* 0x0000002e001b7308 */ /* 0x000e220000000800 */
[----:B------:R-:W-:Y:S01]  /*3120*/  FMUL R16, R23, R36 ;  /* 0x0000002417107220 */ /* 0x000fe20000400000 */
[----:B------:R-:W-:Y:S01]  /*3130*/  FFMA R23, R12, 1.4426950216293334961, -R33 ;  /* 0x3fb8aa3b0c177823 */ /* 0x000fe20000000821 */
[----:B------:R-:W-:-:S04]  /*3140*/  FADD R14, R13, R8 ;  /* 0x000000080d0e7221 */ /* 0x000fc80000000000 */
[----:B------:R-:W-:Y:S01]  /*3150*/  FADD R13, R14, R9 ;  /* 0x000000090e0d7221 */ /* 0x000fe20000000000 */
[----:B------:R-:W-:Y:S01]  /*3160*/  FFMA R14, R12, 1.925963033500011079e-08, R23 ;  /* 0x32a570600c0e7823 */ /* 0x000fe20000000017 */
[----:B------:R-:W1:Y:S01]  /*3170*/  MUFU.EX2 R33, R40 ;  /* 0x0000002800217308 */ /* 0x000e620000000800 */
[----:B------:R-:W-:Y:S01]  /*3180*/  SHF.L.U32 R23, R17, 0x17, RZ ;  /* 0x0000001711177819 */ /* 0x000fe200000006ff */
[----:B------:R-:W-:Y:S01]  /*3190*/  FADD R13, R13, R10 ;  /* 0x0000000a0d0d7221 */ /* 0x000fe20000000000 */
[----:B------:R-:W-:-:S03]  /*31a0*/  FMUL R17, R15, R38 ;  /* 0x000000260f117220 */ /* 0x000fc60000400000 */
[----:B------:R-:W-:Y:S01]  /*31b0*/  FADD R12, R13, R16 ;  /* 0x000000100d0c7221 */ /* 0x000fe20000000000 */
[----:B------:R-:W-:Y:S01]  /*31c0*/  FMUL R18, R23, R42 ;  /* 0x0000002a17127220 */ /* 0x000fe20000400000 */
[----:B------:R-:W2:Y:S01]  /*31d0*/  MUFU.EX2 R14, R14 ;  /* 0x0000000e000e7308 */ /* 0x000ea20000000800 */
[----:B0-----:R-:W-:Y:S01]  /*31e0*/  FMUL R20, R20, R27 ;  /* 0x0000001b14147220 */ /* 0x001fe20000400000 */
[----:B------:R-:W-:-:S04]  /*31f0*/  FADD R13, R12, R17 ;  /* 0x000000110c0d7221 */ /* 0x000fc80000000000 */
[----:B------:R-:W-:Y:S01]  /*3200*/  FADD R12, R13, R18 ;  /* 0x000000120d0c7221 */ /* 0x000fe20000000000 */
[----:B-1----:R-:W-:-:S03]  /*3210*/  FMUL R22, R22, R33 ;  /* 0x0000002116167220 */ /* 0x002fc60000400000 */
        /* <DEDUP_REMOVED lines=14> */
.L_x_22827:
        /* <DEDUP_REMOVED lines=12> */
[----:B0-----:R-:W-:Y:S05]  /*33c0*/  CALL.REL.NOINC `($__internal_349_$__cuda_sm3x_div_rn_noftz_f32_slowpath) ;  /* 0x0000002000607944 */ /* 0x001fea0003c00000 */
[----:B------:R-:W-:-:S07]  /*33d0*/  MOV R11, R5 ;  /* 0x00000005000b7202 */ /* 0x000fce0000000f00 */
.L_x_22782:
[----:B------:R-:W-:Y:S05]  /*33e0*/  BSYNC.RECONVERGENT B3 ;  /* 0x0000000000037941 */ /* 0x000fea0003800200 */
.L_x_22781:
        /* <DEDUP_REMOVED lines=12> */
[----:B0-----:R-:W-:Y:S05]  /*34b0*/  CALL.REL.NOINC `($__internal_349_$__cuda_sm3x_div_rn_noftz_f32_slowpath) ;  /* 0x0000002000247944 */ /* 0x001fea0003c00000 */
[----:B------:R-:W-:-:S07]  /*34c0*/  MOV R14, R5 ;  /* 0x00000005000e7202 */ /* 0x000fce0000000f00 */
.L_x_22784:
[----:B------:R-:W-:Y:S05]  /*34d0*/  BSYNC.RECONVERGENT B3 ;  /* 0x0000000000037941 */ /* 0x000fea0003800200 */
.L_x_22783:
        /* <DEDUP_REMOVED lines=14> */
.L_x_22786:
[----:B------:R-:W-:Y:S05]  /*35c0*/  BSYNC.RECONVERGENT B3 ;  /* 0x0000000000037941 */ /* 0x000fea0003800200 */
.L_x_22785:
        /* <DEDUP_REMOVED lines=14> */
.L_x_22788:
[----:B------:R-:W-:Y:S05]  /*36b0*/  BSYNC.RECONVERGENT B3 ;  /* 0x0000000000037941 */ /* 0x000fea0003800200 */
.L_x_22787:
        /* <DEDUP_REMOVED lines=14> */
.L_x_22790:
[----:B------:R-:W-:Y:S05]  /*37a0*/  BSYNC.RECONVERGENT B3 ;  /* 0x0000000000037941 */ /* 0x000fea0003800200 */
.L_x_22789:
        /* <DEDUP_REMOVED lines=14> */
.L_x_22792:
[----:B------:R-:W-:Y:S05]  /*3890*/  BSYNC.RECONVERGENT B3 ;  /* 0x0000000000037941 */ /* 0x000fea0003800200 */
.L_x_22791:
        /* <DEDUP_REMOVED lines=14> */
.L_x_22794:
[----:B------:R-:W-:Y:S05]  /*3980*/  BSYNC.RECONVERGENT B3 ;  /* 0x0000000000037941 */ /* 0x000fea0003800200 */
.L_x_22793:
        /* <DEDUP_REMOVED lines=14> */
.L_x_22796:
[----:B------:R-:W-:Y:S05]  /*3a70*/  BSYNC.RECONVERGENT B3 ;  /* 0x0000000000037941 */ /* 0x000fea0003800200 */
.L_x_22795:
        /* <DEDUP_REMOVED lines=14> */
.L_x_22798:
[----:B------:R-:W-:Y:S05]  /*3b60*/  BSYNC.RECONVERGENT B3 ;  /* 0x0000000000037941 */ /* 0x000fea0003800200 */
.L_x_22797:
        /* <DEDUP_REMOVED lines=14> */
.L_x_22800:
[----:B------:R-:W-:Y:S05]  /*3c50*/  BSYNC.RECONVERGENT B3 ;  /* 0x0000000000037941 */ /* 0x000fea0003800200 */
.L_x_22799:
        /* <DEDUP_REMOVED lines=14> */
.L_x_22802:
[----:B------:R-:W-:Y:S05]  /*3d40*/  BSYNC.RECONVERGENT B3 ;  /* 0x0000000000037941 */ /* 0x000fea0003800200 */
.L_x_22801:
        /* <DEDUP_REMOVED lines=14> */
.L_x_22804:
[----:B------:R-:W-:Y:S05]  /*3e30*/  BSYNC.RECONVERGENT B3 ;  /* 0x0000000000037941 */ /* 0x000fea0003800200 */
.L_x_22803:
        /* <DEDUP_REMOVED lines=14> */
.L_x_22806:
[----:B------:R-:W-:Y:S05]  /*3f20*/  BSYNC.RECONVERGENT B3 ;  /* 0x0000000000037941 */ /* 0x000fea0003800200 */
.L_x_22805:
        /* <DEDUP_REMOVED lines=14> */
.L_x_22808:
[----:B------:R-:W-:Y:S05]  /*4010*/  BSYNC.RECONVERGENT B3 ;  /* 0x0000000000037941 */ /* 0x000fea0003800200 */
.L_x_22807:
        /* <DEDUP_REMOVED lines=14> */
.L_x_22810:
[----:B------:R-:W-:Y:S05]  /*4100*/  BSYNC.RECONVERGENT B3 ;  /* 0x0000000000037941 */ /* 0x000fea0003800200 */
.L_x_22809:
        /* <DEDUP_REMOVED lines=14> */
.L_x_22812:
[----:B------:R-:W-:Y:S05]  /*41f0*/  BSYNC.RECONVERGENT B3 ;  /* 0x0000000000037941 */ /* 0x000fea0003800200 */
.L_x_22811:
        /* <DEDUP_REMOVED lines=13> */
.L_x_22814:
[----:B------:R-:W-:Y:S05]  /*42d0*/  BSYNC.RECONVERGENT B3 ;  /* 0x0000000000037941 */ /* 0x000fea0003800200 */
.L_x_22813:
[----:B------:R-:W-:Y:S01]  /*42e0*/  HFMA2 R13, -RZ, RZ, 0, 0 ;  /* 0x00000000ff0d7431 */ /* 0x000fe200000001ff */
[----:B------:R-:W-:Y:S01]  /*42f0*/  MOV R12, R31 ;  /* 0x0000001f000c7202 */ /* 0x000fe20000000f00 */
[----:B------:R-:W-:Y:S01]  /*4300*/  IMAD R21, R29, UR40, RZ ;  /* 0x000000281d157c24 */ /* 0x000fe2000f8e02ff */
[----:B------:R-:W-:Y:S02]  /*4310*/  R2UR UR4, R24 ;  /* 0x00000000180472ca */ /* 0x000fe400000e0000 */
        /* <DEDUP_REMOVED lines=53> */
.L_x_22779:
[----:B------:R-:W-:Y:S05]  /*4670*/  EXIT ;  /* 0x000000000000794d */ /* 0x000fea0003800000 */
.L_x_22780:
[----:B------:R-:W-:Y:S01]  /*4680*/  HFMA2 R11, -RZ, RZ, 0, 1.847743988037109375e-06 ;  /* 0x0000001fff0b7431 */ /* 0x000fe200000001ff */
[----:B------:R-:W-:Y:S01]  /*4690*/  BSSY B1, `(.L_x_22816) ;  /* 0x0000006000017945 */ /* 0x000fe20003800000 */
[----:B------:R-:W-:Y:S01]  /*46a0*/  MOV R12, 0x10 ;  /* 0x00000010000c7802 */ /* 0x000fe20000000f00 */
[----:B------:R-:W-:-:S07]  /*46b0*/  IMAD.MOV.U32 R15, RZ, RZ, -0x1 ;  /* 0xffffffffff0f7424 */ /* 0x000fce00078e00ff */
[----:B------:R-:W-:Y:S05]  /*46c0*/  WARPSYNC.COLLECTIVE R15, `(.L_x_22817) ;  /* 0x000000000f087348 */ /* 0x000fea0003c00000 */
[----:B------:R0:W1:Y:S02]  /*46d0*/  SHFL.BFLY P6, R14, R13, R12, R11 ;  /* 0x0c00000c0d0e7389 */ /* 0x00006400000c000b */
[----:B01----:R-:W-:Y:S05]  /*46e0*/  ENDCOLLECTIVE ;  /* 0x000000000000791b */ /* 0x003fea0003800000 */
.L_x_22817:
[----:B------:R-:W-:Y:S05]  /*46f0*/  BSYNC B1 ;  /* 0x0000000000017941 */ /* 0x000fea0003800000 */
.L_x_22816:
[----:B------:R-:W-:Y:S01]  /*4700*/  HFMA2 R11, -RZ, RZ, 0, 1.847743988037109375e-06 ;  /* 0x0000001fff0b7431 */ /* 0x000fe200000001ff */
[----:B------:R-:W-:Y:S01]  /*4710*/  FMNMX R13, R13, R14, !PT ;  /* 0x0000000e0d0d7209 */ /* 0x000fe20007800000 */
[----:B------:R-:W-:Y:S01]  /*4720*/  IMAD.MOV.U32 R15, RZ, RZ, -0x1 ;  /* 0xffffffffff0f7424 */ /* 0x000fe200078e00ff */
[----:B------:R-:W-:-:S07]  /*4730*/  MOV R12, 0x8 ;  /* 0x00000008000c7802 */ /* 0x000fce0000000f00 */
[----:B------:R-:W-:Y:S05]  /*4740*/  WARPSYNC.COLLECTIVE R15, `(.L_x_22818) ;  /* 0x000000000f087348 */ /* 0x000fea0003c00000 */
[----:B------:R0:W1:Y:S02]  /*4750*/  SHFL.BFLY P6, R14, R13, R12, R11 ;  /* 0x0c00000c0d0e7389 */ /* 0x00006400000c000b */
[----:B01----:R-:W-:Y:S05]  /*4760*/  ENDCOLLECTIVE ;  /* 0x000000000000791b */ /* 0x003fea0003800000 */
.L_x_22818:
[----:B------:R-:W-:Y:S01]  /*4770*/  HFMA2 R12, -RZ, RZ, 0, 2.384185791015625e-07 ;  /* 0x00000004ff0c7431 */ /* 0x000fe200000001ff */
[----:B------:R-:W-:-:S04]  /*4780*/  FMNMX R0, R13, R14, !PT ;  /* 0x0000000e0d007209 */ /* 0x000fc80007800000 */
[----:B------:R-:W-:-:S07]  /*4790*/  MOV R13, R0 ;  /* 0x00000000000d7202 */ /* 0x000fce0000000f00 */
[----:B------:R-:W-:Y:S05]  /*47a0*/  WARPSYNC.COLLECTIVE R15, `(.L_x_22819) ;  /* 0x000000000f087348 */ /* 0x000fea0003c00000 */
[----:B------:R0:W1:Y:S02]  /*47b0*/  SHFL.BFLY P6, R14, R13, R12, R11 ;  /* 0x0c00000c0d0e7389 */ /* 0x00006400000c000b */
[----:B01----:R-:W-:Y:S05]  /*47c0*/  ENDCOLLECTIVE ;  /* 0x000000000000791b */ /* 0x003fea0003800000 */
.L_x_22819:
[----:B------:R-:W-:Y:S02]  /*47d0*/  MOV R12, 0x2 ;  /* 0x00000002000c7802 */ /* 0x000fe40000000f00 */
[----:B------:R-:W-:-:S05]  /*47e0*/  FMNMX R2, R0, R14, !PT ;  /* 0x0000000e00027209 */ /* 0x000fca0007800000 */
[----:B------:R-:W-:-:S07]  /*47f0*/  IMAD.MOV.U32 R13, RZ, RZ, R2 ;  /* 0x000000ffff0d7224 */ /* 0x000fce00078e0002 */
[----:B------:R-:W-:Y:S05]  /*4800*/  WARPSYNC.COLLECTIVE R15, `(.L_x_22820) ;  /* 0x000000000f087348 */ /* 0x000fea0003c00000 */
[----:B------:R0:W1:Y:S02]  /*4810*/  SHFL.BFLY P6, R14, R13, R12, R11 ;  /* 0x0c00000c0d0e7389 */ /* 0x00006400000c000b */
[----:B01----:R-:W-:Y:S05]  /*4820*/  ENDCOLLECTIVE ;  /* 0x000000000000791b */ /* 0x003fea0003800000 */
.L_x_22820:
[----:B------:R-:W-:Y:S01]  /*4830*/  IMAD.MOV.U32 R12, RZ, RZ, 0x1 ;  /* 0x00000001ff0c7424 */ /* 0x000fe200078e00ff */
[----:B------:R-:W-:-:S04]  /*4840*/  FMNMX R3, R2, R14, !PT ;  /* 0x0000000e02037209 */ /* 0x000fc80007800000 */
[----:B------:R-:W-:-:S07]  /*4850*/  MOV R13, R3 ;  /* 0x00000003000d7202 */ /* 0x000fce0000000f00 */
[----:B------:R-:W-:Y:S05]  /*4860*/  WARPSYNC.COLLECTIVE R15, `(.L_x_22821) ;  /* 0x000000000f087348 */ /* 0x000fea0003c00000 */
[----:B------:R0:W1:Y:S02]  /*4870*/  SHFL.BFLY P6, R14, R13, R12, R11 ;  /* 0x0c00000c0d0e7389 */ /* 0x00006400000c000b */
[----:B01----:R-:W-:Y:S05]  /*4880*/  ENDCOLLECTIVE ;  /* 0x000000000000791b */ /* 0x003fea0003800000 */
.L_x_22821:
[----:B------:R-:W-:Y:S01]  /*4890*/  HFMA2 R11, -RZ, RZ, 0.96630859375, -0.0022525787353515625 ;  /* 0x3bbb989dff0b7431 */ /* 0x000fe200000001ff */
        /* <DEDUP_REMOVED lines=26> */
[----:B------:R-:W-:-:S03]  /*4a40*/  IMAD.SHL.U32 R5, R10, 0x800000, RZ ;  /* 0x008000000a057824 */ /* 0x000fc600078e00ff */
        /* <DEDUP_REMOVED lines=151> */
.L_x_22822:
[----:B------:R-:W-:Y:S02]  /*53c0*/  IMAD.MOV.U32 R12, RZ, RZ, 0x8 ;  /* 0x00000008ff0c7424 */ /* 0x000fe400078e00ff */
[----:B------:R-:W-:-:S05]  /*53d0*/  FADD R23, R13, R14 ;  /* 0x0000000e0d177221 */ /* 0x000fca0000000000 */
[----:B------:R-:W-:-:S07]  /*53e0*/  MOV R13, R23 ;  /* 0x00000017000d7202 */ /* 0x000fce0000000f00 */
[----:B------:R-:W-:Y:S05]  /*53f0*/  WARPSYNC.COLLECTIVE R15, `(.L_x_22823) ;  /* 0x000000000f087348 */ /* 0x000fea0003c00000 */
[----:B------:R0:W1:Y:S02]  /*5400*/  SHFL.BFLY P6, R14, R13, R12, R11 ;  /* 0x0c00000c0d0e7389 */ /* 0x00006400000c000b */
[----:B01----:R-:W-:Y:S05]  /*5410*/  ENDCOLLECTIVE ;  /* 0x000000000000791b */ /* 0x003fea0003800000 */
.L_x_22823:
[----:B------:R-:W-:Y:S02]  /*5420*/  HFMA2 R12, -RZ, RZ, 0, 2.384185791015625e-07 ;  /* 0x00000004ff0c7431 */ /* 0x000fe400000001ff */
[----:B------:R-:W-:-:S05]  /*5430*/  FADD R26, R23, R14 ;  /* 0x0000000e171a7221 */ /* 0x000fca0000000000 */
[----:B------:R-:W-:-:S07]  /*5440*/  MOV R13, R26 ;  /* 0x0000001a000d7202 */ /* 0x000fce0000000f00 */
[----:B------:R-:W-:Y:S05]  /*5450*/  WARPSYNC.COLLECTIVE R15, `(.L_x_22824) ;  /* 0x000000000f087348 */ /* 0x000fea0003c00000 */
[----:B------:R0:W1:Y:S02]  /*5460*/  SHFL.BFLY P6, R14, R13, R12, R11 ;  /* 0x0c00000c0d0e7389 */ /* 0x00006400000c000b */
[----:B01----:R-:W-:Y:S05]  /*5470*/  ENDCOLLECTIVE ;  /* 0x000000000000791b */ /* 0x003fea0003800000 */
.L_x_22824:
[----:B------:R-:W-:Y:S01]  /*5480*/  MOV R12, 0x2 ;  /* 0x00000002000c7802 */ /* 0x000fe20000000f00 */
[----:B------:R-:W-:-:S04]  /*5490*/  FADD R27, R26, R14 ;  /* 0x0000000e1a1b7221 */ /* 0x000fc80000000000 */
[----:B------:R-:W-:-:S07]  /*54a0*/  IMAD.MOV.U32 R13, RZ, RZ, R27 ;  /* 0x000000ffff0d7224 */ /* 0x000fce00078e001b */
[----:B------:R-:W-:Y:S05]  /*54b0*/  WARPSYNC.COLLECTIVE R15, `(.L_x_22825) ;  /* 0x000000000f087348 */ /* 0x000fea0003c00000 */
[----:B------:R0:W1:Y:S02]  /*54c0*/  SHFL.BFLY P6, R14, R13, R12, R11 ;  /* 0x0c00000c0d0e7389 */ /* 0x00006400000c000b */
[----:B01----:R-:W-:Y:S05]  /*54d0*/  ENDCOLLECTIVE ;  /* 0x000000000000791b */ /* 0x003fea0003800000 */
.L_x_22825:
[----:B------:R-:W-:Y:S02]  /*54e0*/  IMAD.MOV.U32 R12, RZ, RZ, 0x1 ;  /* 0x00000001ff0c7424 */ /* 0x000fe400078e00ff */
[----:B------:R-:W-:-:S05]  /*54f0*/  FADD R28, R27, R14 ;  /* 0x0000000e1b1c7221 */ /* 0x000fca0000000000 */
[----:B------:R-:W-:-:S07]  /*5500*/  MOV R13, R28 ;  /* 0x0000001c000d7202 */ /* 0x000fce0000000f00 */
[----:B------:R-:W-:Y:S05]  /*5510*/  WARPSYNC.COLLECTIVE R15, `(.L_x_22826) ;  /* 0x000000000f087348 */ /* 0x000fea0003c00000 */
[----:B------:R0:W1:Y:S02]  /*5520*/  SHFL.BFLY P6, R14, R13, R12, R11 ;  /* 0x0c00000c0d0e7389 */ /* 0x00006400000c000b */
[----:B01----:R-:W-:Y:S05]  /*5530*/  ENDCOLLECTIVE ;  /* 0x000000000000791b */ /* 0x003fea0003800000 */
.L_x_22826:
[----:B------:R-:W-:Y:S05]  /*5540*/  BRA `(.L_x_22827) ;  /* 0xffffffdc006c7947 */ /* 0x000fea000383ffff */
        .weak           $__internal_349_$__cuda_sm3x_div_rn_noftz_f32_slowpath
        .type           $__internal_349_$__cuda_sm3x_div_rn_noftz_f32_slowpath,@function
        .size           $__internal_349_$__cuda_sm3x_div_rn_noftz_f32_slowpath,(.L_x_37726 - $__internal_349_$__cuda_sm3x_div_rn_noftz_f32_slowpath)
$__internal_349_$__cuda_sm3x_div_rn_noftz_f32_slowpath:
        /* <DEDUP_REMOVED lines=34> */
.L_x_22829:
        /* <DEDUP_REMOVED lines=51> */
.L_x_22836:
[----:B------:R-:W-:-:S04]  /*5aa0*/  LOP3.LUT R5, R5, 0x80000000, RZ, 0xc0, !PT ;  /* 0x8000000005057812 */ /* 0x000fc800078ec0ff */
[----:B------:R-:W-:Y:S01]  /*5ab0*/  LOP3.LUT R5, R5, 0x7f800000, RZ, 0xfc, !PT ;  /* 0x7f80000005057812 */ /* 0x000fe200078efcff */
[----:B------:R-:W-:Y:S06]  /*5ac0*/  BRA `(.L_x_22837) ;  /* 0x0000000000047947 */ /* 0x000fec0003800000 */
.L_x_22835:
[----:B------:R-:W-:-:S07]  /*5ad0*/  IMAD R5, R36, 0x800000, R5 ;  /* 0x0080000024057824 */ /* 0x000fce00078e0205 */
.L_x_22837:
[----:B------:R-:W-:Y:S05]  /*5ae0*/  BSYNC.RECONVERGENT B2 ;  /* 0x0000000000027941 */ /* 0x000fea0003800200 */
.L_x_22834:
[----:B------:R-:W-:Y:S05]  /*5af0*/  BRA `(.L_x_22838) ;  /* 0x0000000000207947 */ /* 0x000fea0003800000 */
.L_x_22833:
[----:B------:R-:W-:-:S04]  /*5b00*/  LOP3.LUT R5, R12, 0x80000000, R5, 0x48, !PT ;  /* 0x800000000c057812 */ /* 0x000fc800078e4805 */
[----:B------:R-:W-:Y:S01]  /*5b10*/  LOP3.LUT R5, R5, 0x7f800000, RZ, 0xfc, !PT ;  /* 0x7f80000005057812 */ /* 0x000fe200078efcff */
[----:B------:R-:W-:Y:S06]  /*5b20*/  BRA `(.L_x_22838) ;  /* 0x0000000000147947 */ /* 0x000fec0003800000 */
.L_x_22832:
[----:B------:R-:W-:Y:S01]  /*5b30*/  LOP3.LUT R5, R12, 0x80000000, R5, 0x48, !PT ;  /* 0x800000000c057812 */ /* 0x000fe200078e4805 */
[----:B------:R-:W-:Y:S06]  /*5b40*/  BRA `(.L_x_22838) ;  /* 0x00000000000c7947 */ /* 0x000fec0003800000 */
.L_x_22831:
[----:B------:R-:W0:Y:S01]  /*5b50*/  MUFU.RSQ R5, -QNAN ;  /* 0xffc0000000057908 */ /* 0x000e220000001400 */
[----:B------:R-:W-:Y:S05]  /*5b60*/  BRA `(.L_x_22838) ;  /* 0x0000000000047947 */ /* 0x000fea0003800000 */
.L_x_22830:
[----:B------:R-:W-:-:S07]  /*5b70*/  FADD.FTZ R5, R5, R12 ;  /* 0x0000000c05057221 */ /* 0x000fce0000010000 */
.L_x_22838:
[----:B------:R-:W-:Y:S05]  /*5b80*/  BSYNC.RECONVERGENT B1 ;  /* 0x0000000000017941 */ /* 0x000fea0003800200 */
.L_x_22828:
[----:B------:R-:W-:Y:S01]  /*5b90*/  HFMA2 R13, -RZ, RZ, 0, 0 ;  /* 0x00000000ff0d7431 */ /* 0x000fe200000001ff */
[----:B------:R-:W-:-:S04]  /*5ba0*/  MOV R12, R26 ;  /* 0x0000001a000c7202 */ /* 0x000fc80000000f00 */
[----:B0-----:R-:W-:Y:S05]  /*5bb0*/  RET.REL.NODEC R12 `(_Z15SoftmaxWarpImplI22BroadcastScaleMaskLoadIffbLm2EiE11DirectStoreIffEfLi1ELi17ELi32ELi1ELb0EL9Algorithm0EEvT_T0_ll) ;  /* 0xffffffa40c107950 */ /* 0x001fea0003c3ffff */
.L_x_22839:
        /* <DEDUP_REMOVED lines=12> */
.L_x_37726:


//--------------------- .text._Z15SoftmaxWarpImplI22BroadcastScaleMaskLoadIffbLm2EiE11DirectStoreIffEfLi1ELi16ELi32ELi1ELb1EL9Algorithm0EEvT_T0_ll --------------------------
	.section	.text._Z15SoftmaxWarpImplI22BroadcastScaleMaskLoadIffbLm2EiE11DirectStoreIffEfLi1ELi16ELi32ELi1ELb1EL9Algorithm0EEvT_T0_ll,"ax",@progbits
	.align	128
        .global         _Z15SoftmaxWarpImplI22BroadcastScaleMaskLoadIffbLm2EiE11DirectStoreIffEfLi1ELi16ELi32ELi1ELb1EL9Algorithm0EEvT_T0_ll
        .type           _Z15SoftmaxWarpImplI22BroadcastScaleMaskLoadIffbLm2EiE11DirectStoreIffEfLi1ELi16ELi32ELi1ELb1EL9Algorithm0EEvT_T0_ll,@function
        .size           _Z15SoftmaxWarpImplI22BroadcastScaleMaskLoadIffbLm2EiE11DirectStoreIffEfLi1ELi16ELi32ELi1ELb1EL9Algorithm0EEvT_T0_ll,(.L_x_37727 - _Z15SoftmaxWarpImplI22BroadcastScaleMaskLoadIffbLm2EiE11DirectStoreIffEfLi1ELi16ELi32ELi1ELb1EL9Algorithm0EEvT_T0_ll)
        .other          _Z15SoftmaxWarpImplI22BroadcastScaleMaskLoadIffbLm2EiE11DirectStoreIffEfLi1ELi16ELi32ELi1ELb1EL9Algorithm0EEvT_T0_ll,@"STO_CUDA_ENTRY STV_DEFAULT"
_Z15SoftmaxWarpImplI22BroadcastScaleMaskLoadIffbLm2EiE11DirectStoreIffEfLi1ELi16ELi32ELi1ELb1EL9Algorithm0EEvT_T0_ll:
.text._Z15SoftmaxWarpImplI22BroadcastScaleMaskLoadIffbLm2EiE11DirectStoreIffEfLi1ELi16ELi32ELi1ELb1EL9Algorithm0EEvT_T0_ll:
        /* <DEDUP_REMOVED lines=29> */
.L_x_22840:
        /* <DEDUP_REMOVED lines=29> */
.L_x_22907:
[----:B01----:R-:W0:Y:S01]  /*03a0*/  LDC.64 R14, c[0x0][0x3f0] ;  /* 0x0000fc00ff0e7b82 */ /* 0x003e220000000a00 */
        /* <DEDUP_REMOVED lines=65> */
.L_x_22843:
[----:B------:R-:W-:Y:S05]  /*07c0*/  BSYNC.RECONVERGENT B1 ;  /* 0x0000000000017941 */ /* 0x000fea0003800200 */
.L_x_22842:
        /* <DEDUP_REMOVED lines=56> */
.L_x_22845:
[----:B------:R-:W-:Y:S05]  /*0b50*/  BSYNC.RECONVERGENT B1 ;  /* 0x0000000000017941 */ /* 0x000fea0003800200 */
.L_x_22844:
        /* <DEDUP_REMOVED lines=58> */
.L_x_22847:
[----:B------:R-:W-:Y:S05]  /*0f00*/  BSYNC.RECONVERGENT B1 ;  /* 0x0000000000017941 */ /* 0x000fea0003800200 */
.L_x_22846:
        /* <DEDUP_REMOVED lines=56> */
.L_x_22849:
[----:B------:R-:W-:Y:S05]  /*1290*/  BSYNC.RECONVERGENT B1 ;  /* 0x0000000000017941 */ /* 0x000fea0003800200 */
.L_x_22848:
        /* <DEDUP_REMOVED lines=58> */
.L_x_22851:
[----:B------:R-:W-:Y:S05]  /*1640*/  BSYNC.RECONVERGENT B1 ;  /* 0x0000000000017941 */ /* 0x000fea0003800200 */
.L_x_22850:
        /* <DEDUP_REMOVED lines=56> */
.L_x_22853:
[----:B------:R-:W-:Y:S05]  /*19d0*/  BSYNC.RECONVERGENT B1 ;  /* 0x0000000000017941 */ /* 0x000fea0003800200 */
.L_x_22852:
        /* <DEDUP_REMOVED lines=58> */
.L_x_22855:
[----:B------:R-:W-:Y:S05]  /*1d80*/  BSYNC.RECONVERGENT B1 ;  /* 0x0000000000017941 */ /* 0x000fea0003800200 */
.L_x_22854:
        /* <DEDUP_REMOVED lines=56> */
.L_x_22857:
[----:B------:R-:W-:Y:S05]  /*2110*/  BSYNC.RECONVERGENT B1 ;  /* 0x0000000000017941 */ /* 0x000fea0003800200 */
.L_x_22856:
        /* <DEDUP_REMOVED lines=58> */
.L_x_22859:
[----:B------:R-:W-:Y:S05]  /*24c0*/  BSYNC.RECONVERGENT B1 ;  /* 0x0000000000017941 */ /* 0x000fea0003800200 */
.L_x_22858:
        /* <DEDUP_REMOVED lines=56> */
.L_x_22861:
[----:B------:R-:W-:Y:S05]  /*2850*/  BSYNC.RECONVERGENT B1 ;  /* 0x0000000000017941 */ /* 0x000fea0003800200 */
.L_x_22860:
        /* <DEDUP_REMOVED lines=67> */
.L_x_22863:
[----:B------:R-:W-:Y:S05]  /*2c90*/  BSYNC.RECONVERGENT B1 ;  /* 0x0000000000017941 */ /* 0x000fea0003800200 */
.L_x_22862:
        /* <DEDUP_REMOVED lines=54> */
.L_x_22865:
[----:B------:R-:W-:Y:S05]  /*3000*/  BSYNC.RECONVERGENT B1 ;  /* 0x0000000000017941 */ /* 0x000fea0003800200 */
.L_x_22864:
        /* <DEDUP_REMOVED lines=54> */
.L_x_22867:
[----:B------:R-:W-:Y:S05]  /*3370*/  BSYNC.RECONVERGENT B1 ;  /* 0x0000000000017941 */ /* 0x000fea0003800200 */
.L_x_22866:
        /* <DEDUP_REMOVED lines=54> */
.L_x_22869:
[----:B------:R-:W-:Y:S05]  /*36e0*/  BSYNC.RECONVERGENT B1 ;  /* 0x0000000000017941 */ /* 0x000fea0003800200 */
.L_x_22868:
        /* <DEDUP_REMOVED lines=54> */
.L_x_22871:
[----:B------:R-:W-:Y:S05]  /*3a50*/  BSYNC.RECONVERGENT B1 ;  /* 0x0000000000017941 */ /* 0x000fea0003800200 */
.L_x_22870:
        /* <DEDUP_REMOVED lines=54> */
.L_x_22873:
[----:B------:R-:W-:Y:S05]  /*3dc0*/  BSYNC.RECONVERGENT B1 ;  /* 0x0000000000017941 */ /* 0x000fea0003800200 */
.L_x_22872:
        /* <DEDUP_REMOVED lines=32> */
[C---:B------:R-:W-:Y:S01]  /*3fd0*/  FADD R47, -R53.reuse, R32 ;  /* 0x00000020352f7221 */ /* 0x040fe20000000100 */
[C---:B------:R-:W-:Y:S01]  /*3fe0*/  FADD R33, -R53.reuse, R36 ;  /* 0x0000002435217221 */ /* 0x040fe20000000100 */
[----:B------:R-:W-:Y:S01]  /*3ff0*/  FADD R25, -R53, R46 ;  /* 0x0000002e35197221 */ /* 0x000fe20000000100 */
        /* <DEDUP_REMOVED lines=10> */
[----:B------:R-:W-:Y:S01]  /*40a0*/  FADD R35, -R53, R44 ;  /* 0x0000002c35237221 */ /* 0x000fe20000000100 */
[----:B------:R-:W-:Y:S01]  /*40b0*/  FFMA R51, R51, 1.925963033500011079e-08, R30 ;  /* 0x32a5706033337823 */ /* 0x000fe2000000001e */
[----:B------:R-:W-:Y:S01]  /*40c0*/  FADD R30, R14, -12583039 ;  /* 0xcb40007f0e1e7421 */ /* 0x000fe20000000000 */
[-C--:B------:R-:W-:Y:S01]  /*40d0*/  FFMA.SAT R34, R45, R12.reuse, 0.5 ;  /* 0x3f0000002d227423 */ /* 0x080fe2000000200c */
[-C--:B------:R-:W-:Y:S01]  /*40e0*/  FFMA.SAT R44, R33, R12.reuse, 0.5 ;  /* 0x3f000000212c7423 */ /* 0x080fe2000000200c */
[----:B------:R-:W-:Y:S01]  /*40f0*/  FADD R27, -R53, R52 ;  /* 0x00000034351b7221 */ /* 0x000fe20000000100 */
[----:B------:R-:W-:Y:S01]  /*4100*/  FFMA R32, R47, 1.4426950216293334961, -R30 ;  /* 0x3fb8aa3b2f207823 */ /* 0x000fe2000000081e */
[-C--:B------:R-:W-:Y:S01]  /*4110*/  FFMA.RM R30, R34, R11.reuse, 12582913 ;  /* 0x4b400001221e7423 */ /* 0x080fe2000000400b */
[----:B------:R-:W-:Y:S01]  /*4120*/  FFMA.RM R31, R44, R11, 12582913 ;  /* 0x4b4000012c1f7423 */ /* 0x000fe2000000400b */
        /* <DEDUP_REMOVED lines=8> */
[----:B------:R-:W-:Y:S01]  /*41b0*/  MUFU.EX2 R53, R36 ;  /* 0x0000002400357308 */ /* 0x000fe20000000800 */
[----:B------:R-:W-:Y:S01]  /*41c0*/  FFMA R50, R49, 1.925963033500011079e-08, R50 ;  /* 0x32a5706031327823 */ /* 0x000fe20000000032 */
[----:B------:R-:W-:Y:S01]  /*41d0*/  FFMA R45, R45, 1.925963033500011079e-08, R32 ;  /* 0x32a570602d2d7823 */ /* 0x000fe20000000020 */
[-C--:B------:R-:W-:Y:S01]  /*41e0*/  FFMA.SAT R32, R39, R12.reuse, 0.5 ;  /* 0x3f00000027207423 */ /* 0x080fe2000000200c */
[----:B------:R-:W-:Y:S01]  /*41f0*/  FFMA R44, R33, 1.925963033500011079e-08, R34 ;  /* 0x32a57060212c7823 */ /* 0x000fe20000000022 */
[----:B------:R-:W-:Y:S01]  /*4200*/  FFMA.SAT R34, R43, R12, 0.5 ;  /* 0x3f0000002b227423 */ /* 0x000fe2000000200c */
[----:B------:R-:W-:-:S02]  /*4210*/  IMAD.SHL.U32 R26, R26, 0x800000, RZ ;  /* 0x008000001a1a7824 */ /* 0x000fc400078e00ff */
[-C--:B------:R-:W-:Y:S01]  /*4220*/  FFMA.RM R32, R32, R11.reuse, 12582913 ;  /* 0x4b40000120207423 */ /* 0x080fe2000000400b */
[----:B------:R-:W0:Y:S01]  /*4230*/  MUFU.EX2 R49, R46 ;  /* 0x0000002e00317308 */ /* 0x000e220000000800 */
[----:B------:R-:W-:Y:S01]  /*4240*/  FFMA.RM R33, R34, R11, 12582913 ;  /* 0x4b40000122217423 */ /* 0x000fe2000000400b */
[----:B------:R-:W-:Y:S01]  /*4250*/  SHF.L.U32 R28, R28, 0x17, RZ ;  /* 0x000000171c1c7819 */ /* 0x000fe200000006ff */
[----:B------:R-:W-:Y:S01]  /*4260*/  FADD R34, R32, -12583039 ;  /* 0xcb40007f20227421 */ /* 0x000fe20000000000 */
[----:B------:R-:W-:Y:S01]  /*4270*/  SHF.L.U32 R38, R38, 0x17, RZ ;  /* 0x0000001726267819 */ /* 0x000fe200000006ff */
[----:B------:R-:W-:Y:S01]  /*4280*/  FADD R48, R33, -12583039 ;  /* 0xcb40007f21307421 */ /* 0x000fe20000000000 */
[----:B------:R-:W-:Y:S02]  /*4290*/  IMAD.SHL.U32 R14, R14, 0x800000, RZ ;  /* 0x008000000e0e7824 */ /* 0x000fe400078e00ff */
[----:B------:R-:W-:Y:S01]  /*42a0*/  FFMA R34, R39, 1.4426950216293334961, -R34 ;  /* 0x3fb8aa3b27227823 */ /* 0x000fe20000000822 */
[----:B------:R-:W-:Y:S01]  /*42b0*/  MUFU.EX2 R51, R51 ;  /* 0x0000003300337308 */ /* 0x000fe20000000800 */
[----:B------:R-:W-:Y:S01]  /*42c0*/  FFMA R52, R43, 1.4426950216293334961, -R48 ;  /* 0x3fb8aa3b2b347823 */ /* 0x000fe20000000830 */
[----:B------:R-:W-:-:S02]  /*42d0*/  IMAD.SHL.U32 R30, R30, 0x800000, RZ ;  /* 0x008000001e1e7824 */ /* 0x000fc400078e00ff */
[----:B------:R-:W-:Y:S01]  /*42e0*/  FFMA R48, R39, 1.925963033500011079e-08, R34 ;  /* 0x32a5706027307823 */ /* 0x000fe20000000022 */
[-C--:B------:R-:W-:Y:S01]  /*42f0*/  FFMA.SAT R34, R35, R12.reuse, 0.5 ;  /* 0x3f00000023227423 */ /* 0x080fe2000000200c */
[----:B------:R-:W-:Y:S01]  /*4300*/  FFMA R43, R43, 1.925963033500011079e-08, R52 ;  /* 0x32a570602b2b7823 */ /* 0x000fe20000000034 */
[----:B------:R-:W-:Y:S01]  /*4310*/  SHF.L.U32 R31, R31, 0x17, RZ ;  /* 0x000000171f1f7819 */ /* 0x000fe200000006ff */
[----:B------:R-:W-:Y:S01]  /*4320*/  FFMA.SAT R54, R13, R12, 0.5 ;  /* 0x3f0000000d367423 */ /* 0x000fe2000000200c */
[----:B------:R-:W-:Y:S01]  /*4330*/  FFMA.RM R34, R34, R11, 12582913 ;  /* 0x4b40000122227423 */ /* 0x000fe2000000400b */
[----:B0-----:R-:W-:Y:S01]  /*4340*/  FMUL R28, R28, R49 ;  /* 0x000000311c1c7220 */ /* 0x001fe20000400000 */
[----:B------:R-:W-:Y:S02]  /*4350*/  MUFU.EX2 R47, R47 ;  /* 0x0000002f002f7308 */ /* 0x000fe40000000800 */
[C---:B------:R-:W-:Y:S01]  /*4360*/  FADD R52, R34.reuse, -12583039 ;  /* 0xcb40007f22347421 */ /* 0x040fe20000000000 */
[----:B------:R-:W-:-:S03]  /*4370*/  SHF.L.U32 R34, R34, 0x17, RZ ;  /* 0x0000001722227819 */ /* 0x000fc600000006ff */
[C---:B------:R-:W-:Y:S02]  /*4380*/  FFMA R52, R35.reuse, 1.4426950216293334961, -R52 ;  /* 0x3fb8aa3b23347823 */ /* 0x040fe40000000834 */
[----:B------:R-:W0:Y:S02]  /*4390*/  MUFU.EX2 R45, R45 ;  /* 0x0000002d002d7308 */ /* 0x000e240000000800 */
[----:B------:R-:W-:Y:S01]  /*43a0*/  FFMA R39, R35, 1.925963033500011079e-08, R52 ;  /* 0x32a5706023277823 */ /* 0x000fe20000000034 */
[----:B------:R-:W-:-:S04]  /*43b0*/  FFMA.SAT R52, R25, R12, 0.5 ;  /* 0x3f00000019347423 */ /* 0x000fc8000000200c */
[----:B------:R-:W-:Y:S01]  /*43c0*/  FFMA.RM R35, R52, R11, 12582913 ;  /* 0x4b40000134237423 */ /* 0x000fe2000000400b */
[----:B------:R-:W-:Y:S03]  /*43d0*/  MUFU.EX2 R48, R48 ;  /* 0x0000003000307308 */ /* 0x000fe60000000800 */
[C---:B------:R-:W-:Y:S01]  /*43e0*/  FADD R52, R35.reuse, -12583039 ;  /* 0xcb40007f23347421 */ /* 0x040fe20000000000 */
[----:B------:R-:W-:-:S03]  /*43f0*/  IMAD.SHL.U32 R35, R35, 0x800000, RZ ;  /* 0x0080000023237824 */ /* 0x000fc600078e00ff */
[----:B------:R-:W-:Y:S01]  /*4400*/  FFMA R46, R25, 1.4426950216293334961, -R52 ;  /* 0x3fb8aa3b192e7823 */ /* 0x000fe20000000834 */
[-C--:B------:R-:W-:Y:S01]  /*4410*/  FFMA.SAT R52, R27, R12.reuse, 0.5 ;  /* 0x3f0000001b347423 */ /* 0x080fe2000000200c */
[----:B------:R-:W1:Y:S01]  /*4420*/  MUFU.EX2 R44, R44 ;  /* 0x0000002c002c7308 */ /* 0x000e620000000800 */
[----:B0-----:R-:W-:Y:S01]  /*4430*/  FMUL R30, R30, R45 ;  /* 0x0000002d1e1e7220 */ /* 0x001fe20000400000 */
[----:B------:R-:W-:Y:S01]  /*4440*/  FFMA R46, R25, 1.925963033500011079e-08, R46 ;  /* 0x32a57060192e7823 */ /* 0x000fe2000000002e */
[----:B------:R-:W-:Y:S01]  /*4450*/  FMUL R25, R26, R53 ;  /* 0x000000351a197220 */ /* 0x000fe20000400000 */
[----:B------:R-:W-:-:S04]  /*4460*/  FFMA.SAT R26, R37, R12, 0.5 ;  /* 0x3f000000251a7423 */ /* 0x000fc8000000200c */
[----:B------:R-:W-:Y:S01]  /*4470*/  FFMA.RM R36, R26, R11, 12582913 ;  /* 0x4b4000011a247423 */ /* 0x000fe2000000400b */
[----:B------:R-:W0:Y:S03]  /*4480*/  MUFU.EX2 R53, R50 ;  /* 0x0000003200357308 */ /* 0x000e260000000800 */
[C---:B------:R-:W-:Y:S01]  /*4490*/  FADD R26, R36.reuse, -12583039 ;  /* 0xcb40007f241a7421 */ /* 0x040fe20000000000 */
[----:B------:R-:W-:-:S03]  /*44a0*/  IMAD.SHL.U32 R36, R36, 0x800000, RZ ;  /* 0x0080000024247824 */ /* 0x000fc600078e00ff */
[----:B------:R-:W-:Y:S01]  /*44b0*/  FFMA R26, R37, 1.4426950216293334961, -R26 ;  /* 0x3fb8aa3b251a7823 */ /* 0x000fe2000000081a */
[----:B------:R-:W2:Y:S01]  /*44c0*/  MUFU.EX2 R43, R43 ;  /* 0x0000002b002b7308 */ /* 0x000ea20000000800 */
[----:B-1----:R-:W-:Y:S01]  /*44d0*/  FMUL R31, R31, R44 ;  /* 0x0000002c1f1f7220 */ /* 0x002fe20000400000 */
[----:B------:R-:W-:Y:S02]  /*44e0*/  IMAD.SHL.U32 R44, R33, 0x800000, RZ ;  /* 0x00800000212c7824 */ /* 0x000fe400078e00ff */
[----:B------:R-:W-:Y:S01]  /*44f0*/  FFMA R49, R37, 1.925963033500011079e-08, R26 ;  /* 0x32a5706025317823 */ /* 0x000fe2000000001a */
[----:B------:R-:W-:Y:S01]  /*4500*/  FFMA.RM R37, R52, R11, 12582913 ;  /* 0x4b40000134257423 */ /* 0x000fe2000000400b */
[----:B------:R-:W-:Y:S02]  /*4510*/  IMAD.SHL.U32 R26, R42, 0x800000, RZ ;  /* 0x008000002a1a7824 */ /* 0x000fe400078e00ff */
[----:B------:R-:W-:Y:S01]  /*4520*/  FFMA.SAT R52, R15, R12, 0.5 ;  /* 0x3f0000000f347423 */ /* 0x000fe2000000200c */
[C---:B------:R-:W-:Y:S01]  /*4530*/  FADD R42, R37.reuse, -12583039 ;  /* 0xcb40007f252a7421 */ /* 0x040fe20000000000 */
[----:B0-----:R-:W-:Y:S01]  /*4540*/  FMUL R26, R26, R53 ;  /* 0x000000351a1a7220 */ /* 0x001fe20000400000 */
[----:B------:R-:W0:Y:S01]  /*4550*/  MUFU.EX2 R39, R39 ;  /* 0x0000002700277308 */ /* 0x000e220000000800 */
[----:B------:R-:W-:Y:S01]  /*4560*/  SHF.L.U32 R37, R37, 0x17, RZ ;  /* 0x0000001725257819 */ /* 0x000fe200000006ff */
[----:B------:R-:W-:-:S04]  /*4570*/  FFMA R42, R27, 1.4426950216293334961, -R42 ;  /* 0x3fb8aa3b1b2a7823 */ /* 0x000fc8000000082a */
[----:B------:R-:W-:Y:S01]  /*4580*/  FFMA R42, R27, 1.925963033500011079e-08, R42 ;  /* 0x32a570601b2a7823 */ /* 0x000fe2000000002a */
[----:B------:R-:W-:Y:S01]  /*4590*/  FMUL R27, R38, R51 ;  /* 0x00000033261b7220 */ /* 0x000fe20000400000 */
[----:B------:R-:W-:Y:S01]  /*45a0*/  FFMA.SAT R38, R29, R12, 0.5 ;  /* 0x3f0000001d267423 */ /* 0x000fe2000000200c */
[----:B------:R-:W-:Y:S01]  /*45b0*/  FFMA.RM R12, R52, R11, 12582913 ;  /* 0x4b400001340c7423 */ /* 0x000fe2000000400b */
[----:B------:R-:W1:Y:S01]  /*45c0*/  MUFU.EX2 R46, R46 ;  /* 0x0000002e002e7308 */ /* 0x000e620000000800 */
[----:B--2---:R-:W-:Y:S01]  /*45d0*/  FMUL R33, R44, R43 ;  /* 0x0000002b2c217220 */ /* 0x004fe20000400000 */
[-C--:B------:R-:W-:Y:S01]  /*45e0*/  FFMA.RM R38, R38, R11.reuse, 12582913 ;  /* 0x4b40000126267423 */ /* 0x080fe2000000400b */
[----:B------:R-:W-:Y:S01]  /*45f0*/  FFMA.RM R11, R54, R11, 12582913 ;  /* 0x4b400001360b7423 */ /* 0x000fe2000000400b */
[C---:B------:R-:W-:Y:S01]  /*4600*/  FADD R52, R12.reuse, -12583039 ;  /* 0xcb40007f0c347421 */ /* 0x040fe20000000000 */
[----:B------:R-:W-:Y:S02]  /*4610*/  IMAD.SHL.U32 R12, R12, 0x800000, RZ ;  /* 0x008000000c0c7824 */ /* 0x000fe400078e00ff */
[----:B------:R-:W-:Y:S01]  /*4620*/  FADD R50, R38, -12583039 ;  /* 0xcb40007f26327421 */ /* 0x000fe20000000000 */
[----:B------:R-:W-:Y:S01]  /*4630*/  FADD R44, R11, -12583039 ;  /* 0xcb40007f0b2c7421 */ /* 0x000fe20000000000 */
[----:B------:R-:W2:Y:S01]  /*4640*/  MUFU.EX2 R49, R49 ;  /* 0x0000003100317308 */ /* 0x000ea20000000800 */
[----:B------:R-:W-:Y:S01]  /*4650*/  FFMA R52, R15, 1.4426950216293334961, -R52 ;  /* 0x3fb8aa3b0f347823 */ /* 0x000fe20000000834 */
[----:B------:R-:W-:Y:S01]  /*4660*/  FFMA R50, R29, 1.4426950216293334961, -R50 ;  /* 0x3fb8aa3b1d327823 */ /* 0x000fe20000000832 */
[----:B------:R-:W-:Y:S01]  /*4670*/  FFMA R44, R13, 1.4426950216293334961, -R44 ;  /* 0x3fb8aa3b0d2c7823 */ /* 0x000fe2000000082c */
[----:B0-----:R-:W-:Y:S01]  /*4680*/  FMUL R34, R34, R39 ;  /* 0x0000002722227220 */ /* 0x001fe20000400000 */
[----:B------:R-:W-:Y:S01]  /*4690*/  FFMA R15, R15, 1.925963033500011079e-08, R52 ;  /* 0x32a570600f0f7823 */ /* 0x000fe20000000034 */
[----:B------:R-:W-:Y:S01]  /*46a0*/  FFMA R50, R29, 1.925963033500011079e-08, R50 ;  /* 0x32a570601d327823 */ /* 0x000fe20000000032 */
[----:B------:R-:W-:Y:S01]  /*46b0*/  FMUL R29, R14, R47 ;  /* 0x0000002f0e1d7220 */ /* 0x000fe20000400000 */
[----:B------:R-:W-:Y:S01]  /*46c0*/  FADD R14, RZ, R28 ;  /* 0x0000001cff0e7221 */ /* 0x000fe20000000000 */
[----:B------:R-:W0:Y:S01]  /*46d0*/  MUFU.EX2 R42, R42 ;  /* 0x0000002a002a7308 */ /* 0x000e220000000800 */
[----:B------:R-:W-:Y:S01]  /*46e0*/  FFMA R44, R13, 1.925963033500011079e-08, R44 ;  /* 0x32a570600d2c7823 */ /* 0x000fe2000000002c */
[----:B-1----:R-:W-:Y:S01]  /*46f0*/  FMUL R35, R35, R46 ;  /* 0x0000002e23237220 */ /* 0x002fe20000400000 */
[----:B------:R-:W-:Y:S01]  /*4700*/  FADD R45, R14, R25 ;  /* 0x000000190e2d7221 */ /* 0x000fe20000000000 */
[----:B------:R-:W-:Y:S01]  /*4710*/  IMAD.SHL.U32 R38, R38, 0x800000, RZ ;  /* 0x0080000026267824 */ /* 0x000fe200078e00ff */
[----:B------:R-:W-:-:S02]  /*4720*/  SHF.L.U32 R11, R11, 0x17, RZ ;  /* 0x000000170b0b7819 */ /* 0x000fc400000006ff */
[----:B------:R-:W-:Y:S01]  /*4730*/  FADD R14, R45, R26 ;  /* 0x0000001a2d0e7221 */ /* 0x000fe20000000000 */
[----:B------:R-:W-:Y:S01]  /*4740*/  IMAD.SHL.U32 R45, R32, 0x800000, RZ ;  /* 0x00800000202d7824 */ /* 0x000fe200078e00ff */
[----:B------:R-:W1:Y:S01]  /*4750*/  MUFU.EX2 R15, R15 ;  /* 0x0000000f000f7308 */ /* 0x000e620000000800 */
[----:B--2---:R-:W-:Y:S01]  /*4760*/  FMUL R36, R36, R49 ;  /* 0x0000003124247220 */ /* 0x004fe20000400000 */
[----:B------:R-:W-:Y:S01]  /*4770*/  FADD R14, R14, R27 ;  /* 0x0000001b0e0e7221 */ /* 0x000fe20000000000 */
[----:B------:R-:W-:-:S03]  /*4780*/  FMUL R32, R45, R48 ;  /* 0x000000302d207220 */ /* 0x000fc60000400000 */
[----:B------:R-:W-:Y:S02]  /*4790*/  FADD R45, R14, R29 ;  /* 0x0000001d0e2d7221 */ /* 0x000fe40000000000 */
[----:B------:R-:W2:Y:S01]  /*47a0*/  MUFU.EX2 R44, R44 ;  /* 0x0000002c002c7308 */ /* 0x000ea20000000800 */
[----:B0-----:R-:W-:Y:S01]  /*47b0*/  FMUL R37, R37, R42 ;  /* 0x0000002a25257220 */ /* 0x001fe20000400000 */
[----:B------:R-:W-:-:S04]  /*47c0*/  FADD R14, R45, R30 ;  /* 0x0000001e2d0e7221 */ /* 0x000fc80000000000 */
[----:B------:R-:W-:Y:S02]  /*47d0*/  FADD R43, R14, R31 ;  /* 0x0000001f0e2b7221 */ /* 0x000fe40000000000 */
[----:B------:R-:W0:Y:S01]  /*47e0*/  MUFU.EX2 R45, R50 ;  /* 0x00000032002d7308 */ /* 0x000e220000000800 */
[----:B-1----:R-:W-:Y:S01]  /*47f0*/  FMUL R42, R12, R15 ;  /* 0x0000000f0c2a7220 */ /* 0x002fe20000400000 */
[----:B------:R-:W-:-:S04]  /*4800*/  FADD R14, R43, R32 ;  /* 0x000000202b0e7221 */ /* 0x000fc80000000000 */
[----:B------:R-:W-:-:S04]  /*4810*/  FADD R39, R14, R33 ;  /* 0x000000210e277221 */ /* 0x000fc80000000000 */
[----:B------:R-:W-:Y:S01]  /*4820*/  FADD R14, R39, R34 ;  /* 0x00000022270e7221 */ /* 0x000fe20000000000 */
[----:B--2---:R-:W-:-:S03]  /*4830*/  FMUL R39, R11, R44 ;  /* 0x0000002c0b277220 */ /* 0x004fc60000400000 */
        /* <DEDUP_REMOVED lines=16> */
.L_x_22919:
        /* <DEDUP_REMOVED lines=12> */
[----:B0-----:R-:W-:Y:S05]  /*4a00*/  CALL.REL.NOINC `($__internal_350_$__cuda_sm3x_div_rn_noftz_f32_slowpath) ;  /* 0x0000002000887944 */ /* 0x001fea0003c00000 */
[----:B------:R-:W-:-:S07]  /*4a10*/  MOV R43, R11 ;  /* 0x0000000b002b7202 */ /* 0x000fce0000000f00 */
.L_x_22876:
[----:B------:R-:W-:Y:S05]  /*4a20*/  BSYNC.RECONVERGENT B3 ;  /* 0x0000000000037941 */ /* 0x000fea0003800200 */
.L_x_22875:
        /* <DEDUP_REMOVED lines=12> */
[----:B0-----:R-:W-:Y:S05]  /*4af0*/  CALL.REL.NOINC `($__internal_350_$__cuda_sm3x_div_rn_noftz_f32_slowpath) ;  /* 0x00000020004c7944 */ /* 0x001fea0003c00000 */
[----:B------:R-:W-:-:S07]  /*4b00*/  IMAD.MOV.U32 R45, RZ, RZ, R11 ;  /* 0x000000ffff2d7224 */ /* 0x000fce00078e000b */
.L_x_22878:
[----:B------:R-:W-:Y:S05]  /*4b10*/  BSYNC.RECONVERGENT B3 ;  /* 0x0000000000037941 */ /* 0x000fea0003800200 */
.L_x_22877:
        /* <DEDUP_REMOVED lines=12> */
[----:B0-----:R-:W-:Y:S05]  /*4be0*/  CALL.REL.NOINC `($__internal_350_$__cuda_sm3x_div_rn_noftz_f32_slowpath) ;  /* 0x0000002000107944 */ /* 0x001fea0003c00000 */
[----:B------:R-:W-:-:S07]  /*4bf0*/  MOV R25, R11 ;  /* 0x0000000b00197202 */ /* 0x000fce0000000f00 */
.L_x_22880:
[----:B------:R-:W-:Y:S05]  /*4c00*/  BSYNC.RECONVERGENT B3 ;  /* 0x0000000000037941 */ /* 0x000fea0003800200 */
.L_x_22879:
        /* <DEDUP_REMOVED lines=14> */
.L_x_22882:
[----:B------:R-:W-:Y:S05]  /*4cf0*/  BSYNC.RECONVERGENT B3 ;  /* 0x0000000000037941 */ /* 0x000fea0003800200 */
.L_x_22881:
        /* <DEDUP_REMOVED lines=14> */
.L_x_22884:
[----:B------:R-:W-:Y:S05]  /*4de0*/  BSYNC.RECONVERGENT B3 ;  /* 0x0000000000037941 */ /* 0x000fea0003800200 */
.L_x_22883:
        /* <DEDUP_REMOVED lines=14> */
.L_x_22886:
[----:B------:R-:W-:Y:S05]  /*4ed0*/  BSYNC.RECONVERGENT B3 ;  /* 0x0000000000037941 */ /* 0x000fea0003800200 */
.L_x_22885:
        /* <DEDUP_REMOVED lines=14> */
.L_x_22888:
[----:B------:R-:W-:Y:S05]  /*4fc0*/  BSYNC.RECONVERGENT B3 ;  /* 0x0000000000037941 */ /* 0x000fea0003800200 */
.L_x_22887:
        /* <DEDUP_REMOVED lines=14> */
.L_x_22890:
[----:B------:R-:W-:Y:S05]  /*50b0*/  BSYNC.RECONVERGENT B3 ;  /* 0x0000000000037941 */ /* 0x000fea0003800200 */
.L_x_22889:
        /* <DEDUP_REMOVED lines=14> */
.L_x_22892:
[----:B------:R-:W-:Y:S05]  /*51a0*/  BSYNC.RECONVERGENT B3 ;  /* 0x0000000000037941 */ /* 0x000fea0003800200 */
.L_x_22891:
        /* <DEDUP_REMOVED lines=14> */
.L_x_22894:
[----:B------:R-:W-:Y:S05]  /*5290*/  BSYNC.RECONVERGENT B3 ;  /* 0x0000000000037941 */ /* 0x000fea0003800200 */
.L_x_22893:
        /* <DEDUP_REMOVED lines=14> */
.L_x_22896:
[----:B------:R-:W-:Y:S05]  /*5380*/  BSYNC.RECONVERGENT B3 ;  /* 0x0000000000037941 */ /* 0x000fea0003800200 */
.L_x_22895:
        /* <DEDUP_REMOVED lines=14> */
.L_x_22898:
[----:B------:R-:W-:Y:S05]  /*5470*/  BSYNC.RECONVERGENT B3 ;  /* 0x0000000000037941 */ /* 0x000fea0003800200 */
.L_x_22897:
        /* <DEDUP_REMOVED lines=14> */
.L_x_22900:
[----:B------:R-:W-:Y:S05]  /*5560*/  BSYNC.RECONVERGENT B3 ;  /* 0x0000000000037941 */ /* 0x000fea0003800200 */
.L_x_22899:
        /* <DEDUP_REMOVED lines=14> */
.L_x_22902:
[----:B------:R-:W-:Y:S05]  /*5650*/  BSYNC.RECONVERGENT B3 ;  /* 0x0000000000037941 */ /* 0x000fea0003800200 */
.L_x_22901:
        /* <DEDUP_REMOVED lines=14> */
.L_x_22904:
[----:B------:R-:W-:Y:S05]  /*5740*/  BSYNC.RECONVERGENT B3 ;  /* 0x0000000000037941 */ /* 0x000fea0003800200 */
.L_x_22903:
        /* <DEDUP_REMOVED lines=13> */
.L_x_22906:
[----:B------:R-:W-:Y:S05]  /*5820*/  BSYNC.RECONVERGENT B3 ;  /* 0x0000000000037941 */ /* 0x000fea0003800200 */
.L_x_22905:
[----:B------:R-:W-:Y:S02]  /*5830*/  HFMA2 R13, -RZ, RZ, 0, 0 ;  /* 0x00000000ff0d7431 */ /* 0x000fe400000001ff */
[----:B------:R-:W-:Y:S01]  /*5840*/  IMAD R14, R5, UR46, RZ ;  /* 0x0000002e050e7c24 */ /* 0x000fe2000f8e02ff */
[----:B------:R-:W-:Y:S01]  /*5850*/  ISETP.GE.U32.AND P1, PT, R4, UR42, PT ;  /* 0x0000002a04007c0c */ /* 0x000fe2000bf26070 */
[----:B------:R-:W-:Y:S01]  /*5860*/  IMAD.MOV.U32 R12, RZ, RZ, R2 ;  /* 0x000000ffff0c7224 */ /* 0x000fe200078e0002 */
[----:B------:R-:W-:Y:S01]  /*5870*/  @!P0 R2UR UR4, R40 ;  /* 0x00000000280482ca */ /* 0x000fe200000e0000 */
[----:B------:R-:W-:Y:S01]  /*5880*/  IMAD R15, R3, UR47, R14 ;  /* 0x0000002f030f7c24 */ /* 0x000fe2000f8e020e */
        /* <DEDUP_REMOVED lines=8> */
[----:B------:R-:W-:-:S03]  /*5910*/  LEA.HI.X R15, R12, UR49, R13, 0x2, P1 ;  /* 0x000000310c0f7c11 */ /* 0x000fc600088f140d */
[----:B------:R-:W-:Y:S02]  /*5920*/  @!P2 R2UR UR6, R40 ;  /* 0x000000002806a2ca */ /* 0x000fe400000e0000 */
[----:B------:R-:W-:Y:S01]  /*5930*/  @!P2 R2UR UR7, R41 ;  /* 0x000000002907a2ca */ /* 0x000fe200000e0000 */
[----:B------:R1:W-:Y:S01]  /*5940*/  @!P0 STG.E desc[UR4][R14.64], R43 ;  /* 0x0000002b0e008986 */ /* 0x0003e2000c101904 */
[----:B------:R-:W-:Y:S02]  /*5950*/  ISETP.GE.U32.AND P0, PT, R17, UR42, PT ;  /* 0x0000002a11007c0c */ /* 0x000fe4000bf06070 */
[----:B------:R-:W-:Y:S02]  /*5960*/  ISETP.GE.U32.AND P1, PT, R6, UR42, PT ;  /* 0x0000002a06007c0c */ /* 0x000fe4000bf26070 */
[----:B------:R-:W-:Y:S02]  /*5970*/  ISETP.GE.AND.EX P0, PT, RZ, UR43, PT, P0 ;  /* 0x0000002bff007c0c */ /* 0x000fe4000bf06300 */
[----:B------:R-:W-:-:S02]  /*5980*/  ISETP.GE.AND.EX P1, PT, RZ, UR43, PT, P1 ;  /* 0x0000002bff007c0c */ /* 0x000fc4000bf26310 */
[----:B------:R-:W-:Y:S02]  /*5990*/  ISETP.GE.U32.AND P3, PT, R10, UR42, PT ;  /* 0x0000002a0a007c0c */ /* 0x000fe4000bf66070 */
[----:B------:R-:W-:Y:S01]  /*59a0*/  ISETP.GE.AND.EX P6, PT, RZ, UR43, PT, P6 ;  /* 0x0000002bff007c0c */ /* 0x000fe2000bfc6360 */
[----:B------:R1:W-:Y:S01]  /*59b0*/  @!P2 STG.E desc[UR6][R14.64+0x80], R45 ;  /* 0x0000802d0e00a986 */ /* 0x0003e2000c101906 */
[----:B------:R-:W-:Y:S02]  /*59c0*/  ISETP.GE.U32.AND P2, PT, R16, UR42, PT ;  /* 0x0000002a10007c0c */ /* 0x000fe4000bf46070 */
        /* <DEDUP_REMOVED lines=11> */
[----:B------:R-:W-:Y:S02]  /*5a80*/  ISETP.GE.U32.AND P0, PT, R18, UR42, PT ;  /* 0x0000002a12007c0c */ /* 0x000fe4000bf06070 */
[C---:B------:R-:W-:Y:S02]  /*5a90*/  @!P5 R2UR UR8, R40.reuse ;  /* 0x000000002808d2ca */ /* 0x040fe400000e0000 */
[----:B------:R-:W-:Y:S02]  /*5aa0*/  ISETP.GE.AND.EX P0, PT, RZ, UR43, PT, P0 ;  /* 0x0000002bff007c0c */ /* 0x000fe4000bf06300 */
[----:B------:R-:W-:Y:S01]  /*5ab0*/  @!P5 R2UR UR9, R41 ;  /* 0x000000002909d2ca */ /* 0x000fe200000e0000 */
[----:B------:R1:W-:Y:S01]  /*5ac0*/  @!P1 STG.E desc[UR4][R14.64+0x100], R25 ;  /* 0x000100190e009986 */ /* 0x0003e2000c101904 */
[----:B------:R-:W-:-:S02]  /*5ad0*/  @!P4 R2UR UR10, R40 ;  /* 0x00000000280ac2ca */ /* 0x000fc400000e0000 */
        /* <DEDUP_REMOVED lines=49> */
.L_x_22841:
[----:B------:R-:W-:Y:S05]  /*5df0*/  EXIT ;  /* 0x000000000000794d */ /* 0x000fea0003800000 */
.L_x_22874:
[----:B------:R-:W-:Y:S01]  /*5e00*/  BSSY B1, `(.L_x_22908) ;  /* 0x0000007000017945 */ /* 0x000fe20003800000 */
[----:B------:R-:W-:Y:S01]  /*5e10*/  MOV R12, 0x10 ;  /* 0x00000010000c7802 */ /* 0x000fe20000000f00 */
[----:B------:R-:W-:Y:S01]  /*5e20*/  IMAD.MOV.U32 R11, RZ, RZ, 0x1f ;  /* 0x0000001fff0b7424 */ /* 0x000fe200078e00ff */
[----:B------:R-:W-:-:S07]  /*5e30*/  MOV R15, 0xffffffff ;  /* 0xffffffff000f7802 */ /* 0x000fce0000000f00 */
[----:B------:R-:W-:Y:S05]  /*5e40*/  WARPSYNC.COLLECTIVE R15, `(.L_x_22909) ;  /* 0x000000000f087348 */ /* 0x000fea0003c00000 */
[----:B------:R0:W1:Y:S02]  /*5e50*/  SHFL.BFLY P6, R14, R13, R12, R11 ;  /* 0x0c00000c0d0e7389 */ /* 0x00006400000c000b */
[----:B01----:R-:W-:Y:S05]  /*5e60*/  ENDCOLLECTIVE ;  /* 0x000000000000791b */ /* 0x003fea0003800000 */
.L_x_22909:
[----:B------:R-:W-:Y:S05]  /*5e70*/  BSYNC B1 ;  /* 0x0000000000017941 */ /* 0x000fea0003800000 */
.L_x_22908:
[----:B------:R-:W-:Y:S01]  /*5e80*/  HFMA2 R11, -RZ, RZ, 0, 1.847743988037109375e-06 ;  /* 0x0000001fff0b7431 */ /* 0x000fe200000001ff */
[----:B------:R-:W-:Y:S01]  /*5e90*/  FMNMX R13, R14, R13, !PT ;  /* 0x0000000d0e0d7209 */ /* 0x000fe20007800000 */
[----:B------:R-:W-:Y:S02]  /*5ea0*/  IMAD.MOV.U32 R12, RZ, RZ, 0x8 ;  /* 0x00000008ff0c7424 */ /* 0x000fe400078e00ff */
[----:B------:R-:W-:-:S07]  /*5eb0*/  IMAD.MOV.U32 R15, RZ, RZ, -0x1 ;  /* 0xffffffffff0f7424 */ /* 0x000fce00078e00ff */
[----:B------:R-:W-:Y:S05]  /*5ec0*/  WARPSYNC.COLLECTIVE R15, `(.L_x_22910) ;  /* 0x000000000f087348 */ /* 0x000fea0003c00000 */
[----:B------:R0:W1:Y:S02]  /*5ed0*/  SHFL.BFLY P6, R14, R13, R12, R11 ;  /* 0x0c00000c0d0e7389 */ /* 0x00006400000c000b */
[----:B01----:R-:W-:Y:S05]  /*5ee0*/  ENDCOLLECTIVE ;  /* 0x000000000000791b */ /* 0x003fea0003800000 */
.L_x_22910:
[----:B------:R-:W-:Y:S01]  /*5ef0*/  IMAD.MOV.U32 R12, RZ, RZ, 0x4 ;  /* 0x00000004ff0c7424 */ /* 0x000fe200078e00ff */
[----:B------:R-:W-:-:S04]  /*5f00*/  FMNMX R27, R13, R14, !PT ;  /* 0x0000000e0d1b7209 */ /* 0x000fc80007800000 */
[----:B------:R-:W-:-:S07]  /*5f10*/  MOV R13, R27 ;  /* 0x0000001b000d7202 */ /* 0x000fce0000000f00 */
[----:B------:R-:W-:Y:S05]  /*5f20*/  WARPSYNC.COLLECTIVE R15, `(.L_x_22911) ;  /* 0x000000000f087348 */ /* 0x000fea0003c00000 */
[----:B------:R0:W1:Y:S02]  /*5f30*/  SHFL.BFLY P6, R14, R13, R12, R11 ;  /* 0x0c00000c0d0e7389 */ /* 0x00006400000c000b */
[----:B01----:R-:W-:Y:S05]  /*5f40*/  ENDCOLLECTIVE ;  /* 0x000000000000791b */ /* 0x003fea0003800000 */
.L_x_22911:
[----:B------:R-:W-:Y:S01]  /*5f50*/  IMAD.MOV.U32 R12, RZ, RZ, 0x2 ;  /* 0x00000002ff0c7424 */ /* 0x000fe200078e00ff */
[----:B------:R-:W-:-:S04]  /*5f60*/  FMNMX R29, R27, R14, !PT ;  /* 0x0000000e1b1d7209 */ /* 0x000fc80007800000 */
[----:B------:R-:W-:-:S07]  /*5f70*/  MOV R13, R29 ;  /* 0x0000001d000d7202 */ /* 0x000fce0000000f00 */
[----:B------:R-:W-:Y:S05]  /*5f80*/  WARPSYNC.COLLECTIVE R15, `(.L_x_22912) ;  /* 0x000000000f087348 */ /* 0x000fea0003c00000 */
[----:B------:R0:W1:Y:S02]  /*5f90*/  SHFL.BFLY P6, R14, R13, R12, R11 ;  /* 0x0c00000c0d0e7389 */ /* 0x00006400000c000b */
[----:B01----:R-:W-:Y:S05]  /*5fa0*/  ENDCOLLECTIVE ;  /* 0x000000000000791b */ /* 0x003fea0003800000 */
.L_x_22912:
[----:B------:R-:W-:Y:S01]  /*5fb0*/  IMAD.MOV.U32 R12, RZ, RZ, 0x1 ;  /* 0x00000001ff0c7424 */ /* 0x000fe200078e00ff */
[----:B------:R-:W-:-:S04]  /*5fc0*/  FMNMX R31, R29, R14, !PT ;  /* 0x0000000e1d1f7209 */ /* 0x000fc80007800000 */
[----:B------:R-:W-:-:S07]  /*5fd0*/  MOV R13, R31 ;  /* 0x0000001f000d7202 */ /* 0x000fce0000000f00 */
[----:B------:R-:W-:Y:S05]  /*5fe0*/  WARPSYNC.COLLECTIVE R15, `(.L_x_22913) ;  /* 0x000000000f087348 */ /* 0x000fea0003c00000 */
[----:B------:R0:W1:Y:S02]  /*5ff0*/  SHFL.BFLY P6, R14, R13, R12, R11 ;  /* 0x0c00000c0d0e7389 */ /* 0x00006400000c000b */
[----:B01----:R-:W-:Y:S05]  /*6000*/  ENDCOLLECTIVE ;  /* 0x000000000000791b */ /* 0x003fea0003800000 */
.L_x_22913:
        /* <DEDUP_REMOVED lines=169> */
.L_x_22914:
[----:B------:R-:W-:Y:S02]  /*6aa0*/  HFMA2 R12, -RZ, RZ, 0, 4.76837158203125e-07 ;  /* 0x00000008ff0c7431 */ /* 0x000fe400000001ff */
[----:B------:R-:W-:-:S04]  /*6ab0*/  FADD R43, R13, R14 ;  /* 0x0000000e0d2b7221 */ /* 0x000fc80000000000 */
[----:B------:R-:W-:-:S07]  /*6ac0*/  IMAD.MOV.U32 R13, RZ, RZ, R43 ;  /* 0x000000ffff0d7224 */ /* 0x000fce00078e002b */
[----:B------:R-:W-:Y:S05]  /*6ad0*/  WARPSYNC.COLLECTIVE R15, `(.L_x_22915) ;  /* 0x000000000f087348 */ /* 0x000fea0003c00000 */
[----:B------:R0:W1:Y:S02]  /*6ae0*/  SHFL.BFLY P6, R14, R13, R12, R11 ;  /* 0x0c00000c0d0e7389 */ /* 0x00006400000c000b */
[----:B01----:R-:W-:Y:S05]  /*6af0*/  ENDCOLLECTIVE ;  /* 0x000000000000791b */ /* 0x003fea0003800000 */
.L_x_22915:
[----:B------:R-:W-:Y:S01]  /*6b00*/  MOV R12, 0x4 ;  /* 0x00000004000c7802 */ /* 0x000fe20000000f00 */
[----:B------:R-:W-:-:S04]  /*6b10*/  FADD R44, R43, R14 ;  /* 0x0000000e2b2c7221 */ /* 0x000fc80000000000 */
[----:B------:R-:W-:-:S07]  /*6b20*/  IMAD.MOV.U32 R13, RZ, RZ, R44 ;  /* 0x000000ffff0d7224 */ /* 0x000fce00078e002c */
[----:B------:R-:W-:Y:S05]  /*6b30*/  WARPSYNC.COLLECTIVE R15, `(.L_x_22916) ;  /* 0x000000000f087348 */ /* 0x000fea0003c00000 */
[----:B------:R0:W1:Y:S02]  /*6b40*/  SHFL.BFLY P6, R14, R13, R12, R11 ;  /* 0x0c00000c0d0e7389 */ /* 0x00006400000c000b */
[----:B01----:R-:W-:Y:S05]  /*6b50*/  ENDCOLLECTIVE ;  /* 0x000000000000791b */ /* 0x003fea0003800000 */
.L_x_22916:
[----:B------:R-:W-:Y:S02]  /*6b60*/  HFMA2 R12, -RZ, RZ, 0, 1.1920928955078125e-07 ;  /* 0x00000002ff0c7431 */ /* 0x000fe400000001ff */
[----:B------:R-:W-:-:S04]  /*6b70*/  FADD R45, R44, R14 ;  /* 0x0000000e2c2d7221 */ /* 0x000fc80000000000 */
[----:B------:R-:W-:-:S07]  /*6b80*/  IMAD.MOV.U32 R13, RZ, RZ, R45 ;  /* 0x000000ffff0d7224 */ /* 0x000fce00078e002d */
[----:B------:R-:W-:Y:S05]  /*6b90*/  WARPSYNC.COLLECTIVE R15, `(.L_x_22917) ;  /* 0x000000000f087348 */ /* 0x000fea0003c00000 */
[----:B------:R0:W1:Y:S02]  /*6ba0*/  SHFL.BFLY P6, R14, R13, R12, R11 ;  /* 0x0c00000c0d0e7389 */ /* 0x00006400000c000b */
[----:B01----:R-:W-:Y:S05]  /*6bb0*/  ENDCOLLECTIVE ;  /* 0x000000000000791b */ /* 0x003fea0003800000 */
.L_x_22917:
[----:B------:R-:W-:Y:S01]  /*6bc0*/  MOV R12, 0x1 ;  /* 0x00000001000c7802 */ /* 0x000fe20000000f00 */
[----:B------:R-:W-:-:S04]  /*6bd0*/  FADD R46, R45, R14 ;  /* 0x0000000e2d2e7221 */ /* 0x000fc80000000000 */
[----:B------:R-:W-:-:S07]  /*6be0*/  IMAD.MOV.U32 R13, RZ, RZ, R46 ;  /* 0x000000ffff0d7224 */ /* 0x000fce00078e002e */
[----:B------:R-:W-:Y:S05]  /*6bf0*/  WARPSYNC.COLLECTIVE R15, `(.L_x_22918) ;  /* 0x000000000f087348 */ /* 0x000fea0003c00000 */
[----:B------:R0:W1:Y:S02]  /*6c00*/  SHFL.BFLY P6, R14, R13, R12, R11 ;  /* 0x0c00000c0d0e7389 */ /* 0x00006400000c000b */
[----:B01----:R-:W-:Y:S05]  /*6c10*/  ENDCOLLECTIVE ;  /* 0x000000000000791b */ /* 0x003fea0003800000 */
.L_x_22918:
[----:B------:R-:W-:Y:S05]  /*6c20*/  BRA `(.L_x_22919) ;  /* 0xffffffdc00447947 */ /* 0x000fea000383ffff */
        .weak           $__internal_350_$__cuda_sm3x_div_rn_noftz_f32_slowpath
        .type           $__internal_350_$__cuda_sm3x_div_rn_noftz_f32_slowpath,@function
        .size           $__internal_350_$__cuda_sm3x_div_rn_noftz_f32_slowpath,(.L_x_37727 - $__internal_350_$__cuda_sm3x_div_rn_noftz_f32_slowpath)
$__internal_350_$__cuda_sm3x_div_rn_noftz_f32_slowpath:
        /* <DEDUP_REMOVED lines=34> */
.L_x_22921:
        /* <DEDUP_REMOVED lines=51> */
.L_x_22928:
[----:B------:R-:W-:-:S04]  /*7180*/  LOP3.LUT R11, R11, 0x80000000, RZ, 0xc0, !PT ;  /* 0x800000000b0b7812 */ /* 0x000fc800078ec0ff */
[----:B------:R-:W-:Y:S01]  /*7190*/  LOP3.LUT R11, R11, 0x7f800000, RZ, 0xfc, !PT ;  /* 0x7f8000000b0b7812 */ /* 0x000fe200078efcff */
[----:B------:R-:W-:Y:S06]  /*71a0*/  BRA `(.L_x_22929) ;  /* 0x0000000000047947 */ /* 0x000fec0003800000 */
.L_x_22927:
[----:B------:R-:W-:-:S07]  /*71b0*/  IMAD R11, R44, 0x800000, R11 ;  /* 0x008000002c0b7824 */ /* 0x000fce00078e020b */
.L_x_22929:
[----:B------:R-:W-:Y:S05]  /*71c0*/  BSYNC.RECONVERGENT B2 ;  /* 0x0000000000027941 */ /* 0x000fea0003800200 */
.L_x_22926:
[----:B------:R-:W-:Y:S05]  /*71d0*/  BRA `(.L_x_22930) ;  /* 0x0000000000207947 */ /* 0x000fea0003800000 */
.L_x_22925:
[----:B------:R-:W-:-:S04]  /*71e0*/  LOP3.LUT R11, R11, 0x80000000, R28, 0x48, !PT ;  /* 0x800000000b0b7812 */ /* 0x000fc800078e481c */
[----:B------:R-:W-:Y:S01]  /*71f0*/  LOP3.LUT R11, R11, 0x7f800000, RZ, 0xfc, !PT ;  /* 0x7f8000000b0b7812 */ /* 0x000fe200078efcff */
[----:B------:R-:W-:Y:S06]  /*7200*/  BRA `(.L_x_22930) ;  /* 0x0000000000147947 */ /* 0x000fec0003800000 */
.L_x_22924:
[----:B------:R-:W-:Y:S01]  /*7210*/  LOP3.LUT R11, R11, 0x80000000, R28, 0x48, !PT ;  /* 0x800000000b0b7812 */ /* 0x000fe200078e481c */
[----:B------:R-:W-:Y:S06]  /*7220*/  BRA `(.L_x_22930) ;  /* 0x00000000000c7947 */ /* 0x000fec0003800000 */
.L_x_22923:
[----:B------:R-:W0:Y:S01]  /*7230*/  MUFU.RSQ R11, -QNAN ;  /* 0xffc00000000b7908 */ /* 0x000e220000001400 */
[----:B------:R-:W-:Y:S05]  /*7240*/  BRA `(.L_x_22930) ;  /* 0x0000000000047947 */ /* 0x000fea0003800000 */
.L_x_22922:
[----:B------:R-:W-:-:S07]  /*7250*/  FADD.FTZ R11, R28, R11 ;  /* 0x0000000b1c0b7221 */ /* 0x000fce0000010000 */
.L_x_22930:
[----:B------:R-:W-:Y:S05]  /*7260*/  BSYNC.RECONVERGENT B1 ;  /* 0x0000000000017941 */ /* 0x000fea0003800200 */
.L_x_22920:
[----:B------:R-:W-:-:S04]  /*7270*/  HFMA2 R13, -RZ, RZ, 0, 0 ;  /* 0x00000000ff0d7431 */ /* 0x000fc800000001ff */
[----:B0-----:R-:W-:Y:S05]  /*7280*/  RET.REL.NODEC R12 `(_Z15SoftmaxWarpImplI22BroadcastScaleMaskLoadIffbLm2EiE11DirectStoreIffEfLi1ELi16ELi32ELi1ELb1EL9Algorithm0EEvT_T0_ll) ;  /* 0xffffff8c0c5c7950 */ /* 0x001fea0003c3ffff */
.L_x_22931:
        /* <DEDUP_REMOVED lines=15> */
.L_x_37727:


//--------------------- .text._Z15SoftmaxWarpImplI22BroadcastScaleMaskLoadIffbLm2EiE11DirectStoreIffEfLi1ELi16ELi32ELi1ELb0EL9Algorithm0EEvT_T0_ll --------------------------
	.section	.text._Z15SoftmaxWarpImplI22BroadcastScaleMaskLoadIffbLm2EiE11DirectStoreIffEfLi1ELi16ELi32ELi1ELb0EL9Algorithm0EEvT_T0_ll,"ax",@progbits
	.align	128
        .global         _Z15SoftmaxWarpImplI22BroadcastScaleMaskLoadIffbLm2EiE11DirectStoreIffEfLi1ELi16ELi32ELi1ELb0EL9Algorithm0EEvT_T0_ll
        .type           _Z15SoftmaxWarpImplI22BroadcastScaleMaskLoadIffbLm2EiE11DirectStoreIffEfLi1ELi16ELi32ELi1ELb0EL9Algorithm0EEvT_T0_ll,@function
        .size           _Z15SoftmaxWarpImplI22BroadcastScaleMaskLoadIffbLm2EiE11DirectStoreIffEfLi1ELi16ELi32ELi1ELb0EL9Algorithm0EEvT_T0_ll,(.L_x_37728 - _Z15SoftmaxWarpImplI22BroadcastScaleMaskLoadIffbLm2EiE11DirectStoreIffEfLi1ELi16ELi32ELi1ELb0EL9Algorithm0EEvT_T0_ll)
        .other          _Z15SoftmaxWarpImplI22BroadcastScaleMaskLoadIffbLm2EiE11DirectStoreIffEfLi1ELi16ELi32ELi1ELb0EL9Algorithm0EEvT_T0_ll,@"STO_CUDA_ENTRY STV_DEFAULT"
_Z15SoftmaxWarpImplI22BroadcastScaleMaskLoadIffbLm2EiE11DirectStoreIffEfLi1ELi16ELi32ELi1ELb0EL9Algorithm0EEvT_T0_ll:
.text._Z15SoftmaxWarpImplI22BroadcastScaleMaskLoadIffbLm2EiE11DirectStoreIffEfLi1ELi16ELi32ELi1ELb0EL9Algorithm0EEvT_T0_ll:
        /* <DEDUP_REMOVED lines=27> */
.L_x_22932:
        /* <DEDUP_REMOVED lines=14> */
.L_x_22967:
        /* <DEDUP_REMOVED lines=8> */
[C---:B------:R-:W-:Y:S02]  /*0310*/  LOP3.LUT R5, R26.reuse, UR49, RZ, 0x3c, !PT ;  /* 0x000000311a057c12 */ /* 0x040fe4000f8e3cff */
[----:B------:R-:W-:-:S02]  /*0320*/  IADD3 R4, PT, PT, R26, 0x20, RZ ;  /* 0x000000201a047810 */ /* 0x000fc40007ffe0ff */
[----:B------:R-:W-:Y:S02]  /*0330*/  ISETP.GE.AND P2, PT, R5, RZ, PT ;  /* 0x000000ff0500720c */ /* 0x000fe40003f46270 */
[----:B------:R-:W-:-:S03]  /*0340*/  R2UR UR9, R23 ;  /* 0x00000000170972ca */ /* 0x000fc600000e0000 */
[----:B------:R-:W1:Y:S01]  /*0350*/  I2F.RP R0, UR7 ;  /* 0x0000000700007d06 */ /* 0x000e620008209400 */
[----:B------:R-:W-:Y:S02]  /*0360*/  LOP3.LUT R8, R12, UR49, RZ, 0x3c, !PT ;  /* 0x000000310c087c12 */ /* 0x000fe4000f8e3cff */
[----:B------:R-:W-:Y:S01]  /*0370*/  IABS R24, R4 ;  /* 0x0000000400187213 */ /* 0x000fe20000000000 */
[----:B------:R-:W-:Y:S01]  /*0380*/  VIADD R17, R26, 0x60 ;  /* 0x000000601a117836 */ /* 0x000fe20000000000 */
[----:B------:R-:W-:-:S03]  /*0390*/  ISETP.GE.AND P3, PT, R8, RZ, PT ;  /* 0x000000ff0800720c */ /* 0x000fc60003f66270 */
[----:B-1----:R-:W1:Y:S02]  /*03a0*/  MUFU.RCP R0, R0 ;  /* 0x0000000000007308 */ /* 0x002e640000001000 */
[----:B-1----:R-:W-:Y:S01]  /*03b0*/  VIADD R2, R0, 0xffffffe ;  /* 0x0ffffffe00027836 */ /* 0x002fe20000000000 */
[----:B------:R-:W-:Y:S02]  /*03c0*/  SHF.R.S64 R8, RZ, 0x1e, R4 ;  /* 0x0000001eff087819 */ /* 0x000fe40000001004 */
[----:B------:R-:W-:-:S03]  /*03d0*/  LOP3.LUT R0, R4, UR49, RZ, 0x3c, !PT ;  /* 0x0000003104007c12 */ /* 0x000fc6000f8e3cff */
[----:B------:R-:W1:Y:S01]  /*03e0*/  F2I.FTZ.U32.TRUNC.NTZ R2, R2 ;  /* 0x0000000200027305 */ /* 0x000e62000021f000 */
[----:B------:R-:W-:Y:S02]  /*03f0*/  IABS R25, R12 ;  /* 0x0000000c00197213 */ /* 0x000fe40000000000 */
[----:B------:R-:W-:Y:S02]  /*0400*/  ISETP.GE.AND P5, PT, R0, RZ, PT ;  /* 0x000000ff0000720c */ /* 0x000fe40003fa6270 */
[----:B-1----:R-:W-:Y:S02]  /*0410*/  R2UR UR5, R2 ;  /* 0x00000000020572ca */ /* 0x002fe400000e0000 */
[----:B------:R-:W-:-:S04]  /*0420*/  SHF.R.S64 R2, RZ, 0x1e, R26 ;  /* 0x0000001eff027819 */ /* 0x000fc8000000101a */
[----:B------:R-:W-:Y:S02]  /*0430*/  IADD3 R2, P0, PT, R2, UR36, RZ ;  /* 0x0000002402027c10 */ /* 0x000fe4000ff1e0ff */
[----:B------:R-:W-:Y:S02]  /*0440*/  SHF.R.S64 R10, RZ, 0x1e, R17 ;  /* 0x0000001eff0a7819 */ /* 0x000fe40000001011 */
[----:B------:R-:W-:-:S03]  /*0450*/  LEA.HI.X.SX32 R3, R26, UR37, 0x2, P0 ;  /* 0x000000251a037c11 */ /* 0x000fc600080f16ff */
[----:B------:R-:W-:Y:S01]  /*0460*/  UIADD3 UR6, UPT, UPT, URZ, -UR5, URZ ;  /* 0x80000005ff067290 */ /* 0x000fe2000fffe0ff */
[----:B------:R-:W-:Y:S02]  /*0470*/  IADD3 R8, P0, PT, R8, UR36, RZ ;  /* 0x0000002408087c10 */ /* 0x000fe4000ff1e0ff */
[----:B------:R-:W-:Y:S01]  /*0480*/  R2UR UR10, R22 ;  /* 0x00000000160a72ca */ /* 0x000fe200000e0000 */
[----:B------:R-:W-:Y:S01]  /*0490*/  UIMAD UR6, UR6, UR7, URZ ;  /* 0x00000007060672a4 */ /* 0x000fe2000f8e02ff */
[----:B------:R-:W-:Y:S01]  /*04a0*/  R2UR UR11, R23 ;  /* 0x00000000170b72ca */ /* 0x000fe200000e0000 */
[----:B------:R-:W-:Y:S01]  /*04b0*/  VIADD R18, R26, 0x80 ;  /* 0x000000801a127836 */ /* 0x000fe20000000000 */
[----:B------:R-:W-:Y:S01]  /*04c0*/  SHF.R.S64 R0, RZ, 0x1e, R12 ;  /* 0x0000001eff007819 */ /* 0x000fe2000000100c */
[----:B------:R-:W-:Y:S01]  /*04d0*/  UIMAD.WIDE.U32 UR4, UR5, UR6, UR4 ;  /* 0x00000006050472a5 */ /* 0x000fe2000f8e0004 */
[----:B------:R1:W2:Y:S05]  /*04e0*/  LDG.E R13, desc[UR8][R2.64] ;  /* 0x00000008020d7981 */ /* 0x0002aa000c1e1900 */
[----:B------:R-:W-:-:S05]  /*04f0*/  IMAD.HI.U32 R7, R6, UR5, RZ ;  /* 0x0000000506077c27 */ /* 0x000fca000f8e00ff */
[----:B------:R-:W-:Y:S01]  /*0500*/  IADD3 R5, PT, PT, -R7, RZ, RZ ;  /* 0x000000ff07057210 */ /* 0x000fe20007ffe1ff */
[----:B------:R-:W-:-:S04]  /*0510*/  IMAD.HI.U32 R19, R24, UR5, RZ ;  /* 0x0000000518137c27 */ /* 0x000fc8000f8e00ff */
[----:B------:R-:W-:Y:S01]  /*0520*/  IMAD R6, R5, UR7, R6 ;  /* 0x0000000705067c24 */ /* 0x000fe2000f8e0206 */
[----:B------:R-:W-:-:S04]  /*0530*/  IADD3 R21, PT, PT, -R19, RZ, RZ ;  /* 0x000000ff13157210 */ /* 0x000fc80007ffe1ff */
[----:B------:R-:W-:Y:S01]  /*0540*/  ISETP.LT.U32.AND P1, PT, R6, UR7, PT ;  /* 0x0000000706007c0c */ /* 0x000fe2000bf21070 */
[----:B------:R-:W-:Y:S01]  /*0550*/  IMAD R24, R21, UR7, R24 ;  /* 0x0000000715187c24 */ /* 0x000fe2000f8e0218 */
[----:B------:R-:W-:Y:S01]  /*0560*/  LEA.HI.X.SX32 R9, R4, UR37, 0x2, P0 ;  /* 0x0000002504097c11 */ /* 0x000fe200080f16ff */
[----:B------:R-:W-:Y:S01]  /*0570*/  IMAD.HI.U32 R5, R25, UR5, RZ ;  /* 0x0000000519057c27 */ /* 0x000fe2000f8e00ff */
[----:B------:R-:W-:Y:S02]  /*0580*/  IADD3 R10, P0, PT, R10, UR36, RZ ;  /* 0x000000240a0a7c10 */ /* 0x000fe4000ff1e0ff */
[----:B-1----:R-:W-:Y:S02]  /*0590*/  IADD3 R2, P4, PT, R0, UR36, RZ ;  /* 0x0000002400027c10 */ /* 0x002fe4000ff9e0ff */
[----:B------:R-:W-:Y:S01]  /*05a0*/  ISETP.LT.U32.AND P6, PT, R24, UR7, PT ;  /* 0x0000000718007c0c */ /* 0x000fe2000bfc1070 */
[----:B------:R-:W-:Y:S01]  /*05b0*/  IMAD.MOV R16, RZ, RZ, -R5 ;  /* 0x000000ffff107224 */ /* 0x000fe200078e0a05 */
[----:B------:R-:W-:Y:S01]  /*05c0*/  LEA.HI.X.SX32 R11, R17, UR37, 0x2, P0 ;  /* 0x00000025110b7c11 */ /* 0x000fe200080f16ff */
[----:B------:R-:W3:Y:S02]  /*05d0*/  LDG.E R15, desc[UR8][R8.64] ;  /* 0x00000008080f7981 */ /* 0x000ee4000c1e1900 */
[----:B------:R-:W-:-:S02]  /*05e0*/  @!P1 IADD3 R6, PT, PT, R6, -UR7, RZ ;  /* 0x8000000706069c10 */ /* 0x000fc4000fffe0ff */
[----:B------:R-:W-:Y:S02]  /*05f0*/  SHF.R.S64 R20, RZ, 0x1e, R18 ;  /* 0x0000001eff147819 */ /* 0x000fe40000001012 */
[----:B------:R-:W-:Y:S02]  /*0600*/  LEA.HI.X.SX32 R3, R12, UR37, 0x2, P4 ;  /* 0x000000250c037c11 */ /* 0x000fe4000a0f16ff */
[----:B------:R-:W-:Y:S01]  /*0610*/  ISETP.GE.U32.AND P0, PT, R6, UR7, PT ;  /* 0x0000000706007c0c */ /* 0x000fe2000bf06070 */
[----:B------:R-:W-:Y:S01]  /*0620*/  IMAD R25, R16, UR7, R25 ;  /* 0x0000000710197c24 */ /* 0x000fe2000f8e0219 */
[----:B------:R-:W-:Y:S01]  /*0630*/  IADD3 R20, P4, PT, R20, UR36, RZ ;  /* 0x0000002414147c10 */ /* 0x000fe2000ff9e0ff */
[----:B------:R1:W4:Y:S01]  /*0640*/  LDG.E R14, desc[UR10][R2.64] ;  /* 0x0000000a020e7981 */ /* 0x000322000c1e1900 */
[----:B------:R-:W-:Y:S02]  /*0650*/  R2UR UR12, R22 ;  /* 0x00000000160c72ca */ /* 0x000fe400000e0000 */
[----:B------:R-:W-:-:S02]  /*0660*/  R2UR UR13, R23 ;  /* 0x00000000170d72ca */ /* 0x000fc400000e0000 */
[----:B------:R-:W-:Y:S01]  /*0670*/  LEA.HI.X.SX32 R21, R18, UR37, 0x2, P4 ;  /* 0x0000002512157c11 */ /* 0x000fe2000a0f16ff */
[----:B------:R-:W-:Y:S01]  /*0680*/  @!P1 VIADD R7, R7, 0x1 ;  /* 0x0000000107079836 */ /* 0x000fe20000000000 */
[----:B------:R-:W-:Y:S01]  /*0690*/  ISETP.LT.U32.AND P4, PT, R25, UR7, PT ;  /* 0x0000000719007c0c */ /* 0x000fe2000bf81070 */
[----:B-1----:R-:W1:Y:S01]  /*06a0*/  LDC.64 R2, c[0x0][0x390] ;  /* 0x0000e400ff027b82 */ /* 0x002e620000000a00 */
[----:B------:R-:W-:Y:S01]  /*06b0*/  @!P6 IADD3 R24, PT, PT, R24, -UR7, RZ ;  /* 0x800000071818ec10 */ /* 0x000fe2000fffe0ff */
[----:B------:R-:W-:Y:S01]  /*06c0*/  @P0 VIADD R7, R7, 0x1 ;  /* 0x0000000107070836 */ /* 0x000fe20000000000 */
[----:B------:R-:W-:Y:S01]  /*06d0*/  IABS R27, R17 ;  /* 0x00000011001b7213 */ /* 0x000fe20000000000 */
[----:B------:R-:W-:Y:S01]  /*06e0*/  @!P6 VIADD R19, R19, 0x1 ;  /* 0x000000011313e836 */ /* 0x000fe20000000000 */
[----:B------:R-:W-:-:S03]  /*06f0*/  ISETP.GE.U32.AND P0, PT, R24, UR7, PT ;  /* 0x0000000718007c0c */ /* 0x000fc6000bf06070 */
[----:B------:R5:W4:Y:S01]  /*0700*/  LDG.E R0, desc[UR12][R10.64] ;  /* 0x0000000c0a007981 */ /* 0x000b22000c1e1900 */
[----:B------:R-:W-:Y:S01]  /*0710*/  IADD3 R16, PT, PT, R26, 0xa0, RZ ;  /* 0x000000a01a107810 */ /* 0x000fe20007ffe0ff */
[----:B------:R-:W-:Y:S02]  /*0720*/  IMAD.HI.U32 R6, R27, UR5, RZ ;  /* 0x000000051b067c27 */ /* 0x000fe4000f8e00ff */
[----:B------:R-:W4:Y:S02]  /*0730*/  LDG.E R8, desc[UR8][R20.64] ;  /* 0x0000000814087981 */ /* 0x000f24000c1e1900 */
[----:B------:R-:W-:Y:S01]  /*0740*/  @!P4 VIADD R25, R25, -UR7 ;  /* 0x800000071919cc36 */ /* 0x000fe20008000000 */
[----:B------:R-:W-:Y:S02]  /*0750*/  IADD3 R34, PT, PT, -R6, RZ, RZ ;  /* 0x000000ff06227210 */ /* 0x000fe40007ffe1ff */
[----:B-----5:R-:W-:Y:S02]  /*0760*/  SHF.R.S64 R10, RZ, 0x1e, R16 ;  /* 0x0000001eff0a7819 */ /* 0x020fe40000001010 */
[----:B------:R-:W-:-:S02]  /*0770*/  @!P2 IADD3 R7, PT, PT, -R7, RZ, RZ ;  /* 0x000000ff0707a210 */ /* 0x000fc40007ffe1ff */
[----:B------:R-:W-:Y:S02]  /*0780*/  IADD3 R10, P1, PT, R10, UR36, RZ ;  /* 0x000000240a0a7c10 */ /* 0x000fe4000ff3e0ff */
[----:B------:R-:W-:Y:S01]  /*0790*/  ISETP.GE.U32.AND P2, PT, R25, UR7, PT ;  /* 0x0000000719007c0c */ /* 0x000fe2000bf46070 */
[----:B------:R-:W-:Y:S01]  /*07a0*/  IMAD R24, R34, UR7, R27 ;  /* 0x0000000722187c24 */ /* 0x000fe2000f8e021b */
[----:B------:R-:W-:Y:S02]  /*07b0*/  ISETP.NE.AND P6, PT, RZ, UR49, PT ;  /* 0x00000031ff007c0c */ /* 0x000fe4000bfc5270 */
[----:B------:R-:W-:Y:S02]  /*07c0*/  LOP3.LUT R25, RZ, UR49, RZ, 0x33, !PT ;  /* 0x00000031ff197c12 */ /* 0x000fe4000f8e33ff */
[----:B------:R-:W-:Y:S02]  /*07d0*/  @P0 IADD3 R19, PT, PT, R19, 0x1, RZ ;  /* 0x0000000113130810 */ /* 0x000fe40007ffe0ff */
[----:B------:R-:W-:-:S02]  /*07e0*/  LEA.HI.X.SX32 R11, R16, UR37, 0x2, P1 ;  /* 0x00000025100b7c11 */ /* 0x000fc400088f16ff */
[----:B-1----:R-:W-:Y:S01]  /*07f0*/  ISETP.NE.U32.AND P1, PT, R2, 0x1, PT ;  /* 0x000000010200780c */ /* 0x002fe20003f25070 */
[----:B------:R-:W-:Y:S01]  /*0800*/  @!P5 IMAD.MOV R19, RZ, RZ, -R19 ;  /* 0x000000ffff13d224 */ /* 0x000fe200078e0a13 */
[----:B------:R-:W-:Y:S01]  /*0810*/  SEL R2, R25, R7, !P6 ;  /* 0x0000000719027207 */ /* 0x000fe20007000000 */
[----:B------:R1:W5:Y:S01]  /*0820*/  LDG.E R9, desc[UR10][R10.64] ;  /* 0x0000000a0a097981 */ /* 0x000362000c1e1900 */
[----:B------:R-:W-:Y:S02]  /*0830*/  ISETP.LT.U32.AND P5, PT, R24, UR7, PT ;  /* 0x0000000718007c0c */ /* 0x000fe4000bfa1070 */
[----:B------:R-:W-:Y:S02]  /*0840*/  ISETP.NE.AND.EX P1, PT, R3, RZ, PT, P1 ;  /* 0x000000ff0300720c */ /* 0x000fe40003f25310 */
[----:B------:R-:W-:Y:S02]  /*0850*/  IADD3 R3, PT, PT, -R2, RZ, RZ ;  /* 0x000000ff02037210 */ /* 0x000fe40007ffe1ff */
[----:B0-----:R-:W-:-:S02]  /*0860*/  ISETP.NE.U32.AND P0, PT, R32, 0x1, PT ;  /* 0x000000012000780c */ /* 0x001fc40003f05070 */
[----:B------:R-:W-:Y:S01]  /*0870*/  SEL R19, R25, R19, !P6 ;  /* 0x0000001319137207 */ /* 0x000fe20007000000 */
[----:B------:R-:W-:Y:S01]  /*0880*/  IMAD R3, R3, UR49, R26 ;  /* 0x0000003103037c24 */ /* 0x000fe2000f8e021a */
[----:B------:R-:W-:Y:S02]  /*0890*/  ISETP.NE.AND.EX P0, PT, R33, RZ, PT, P0 ;  /* 0x000000ff2100720c */ /* 0x000fe40003f05300 */
[----:B------:R-:W-:Y:S02]  /*08a0*/  SEL R2, R2, RZ, P1 ;  /* 0x000000ff02027207 */ /* 0x000fe40000800000 */
[----:B-1----:R-:W-:Y:S02]  /*08b0*/  IABS R10, R18 ;  /* 0x00000012000a7213 */ /* 0x002fe40000000000 */
[----:B------:R-:W-:Y:S01]  /*08c0*/  IABS R20, R16 ;  /* 0x0000001000147213 */ /* 0x000fe20000000000 */
[----:B------:R-:W-:Y:S01]  /*08d0*/  IMAD.MOV R11, RZ, RZ, -R19 ;  /* 0x000000ffff0b7224 */ /* 0x000fe200078e0a13 */
[----:B------:R-:W-:Y:S01]  /*08e0*/  SEL R3, R3, RZ, P0 ;  /* 0x000000ff03037207 */ /* 0x000fe20000000000 */
[----:B------:R-:W-:Y:S01]  /*08f0*/  IMAD R2, R2, UR44, RZ ;  /* 0x0000002c02027c24 */ /* 0x000fe2000f8e02ff */
[----:B------:R-:W-:Y:S01]  /*0900*/  @!P5 IADD3 R24, PT, PT, R24, -UR7, RZ ;  /* 0x800000071818dc10 */ /* 0x000fe2000fffe0ff */
[----:B------:R-:W-:Y:S01]  /*0910*/  IMAD.HI.U32 R7, R10, UR5, RZ ;  /* 0x000000050a077c27 */ /* 0x000fe2000f8e00ff */
[----:B------:R-:W-:-:S03]  /*0920*/  @!P4 IADD3 R5, PT, PT, R5, 0x1, RZ ;  /* 0x000000010505c810 */ /* 0x000fc60007ffe0ff */
[----:B------:R-:W-:Y:S01]  /*0930*/  IMAD.HI.U32 R21, R20, UR5, RZ ;  /* 0x0000000514157c27 */ /* 0x000fe2000f8e00ff */
[----:B------:R-:W-:-:S03]  /*0940*/  ISETP.GE.U32.AND P4, PT, R24, UR7, PT ;  /* 0x0000000718007c0c */ /* 0x000fc6000bf86070 */
[----:B------:R-:W-:Y:S02]  /*0950*/  IMAD R4, R11, UR49, R4 ;  /* 0x000000310b047c24 */ /* 0x000fe4000f8e0204 */
[----:B------:R-:W-:Y:S01]  /*0960*/  IMAD R2, R3, UR45, R2 ;  /* 0x0000002d03027c24 */ /* 0x000fe2000f8e0202 */
[----:B------:R-:W-:Y:S01]  /*0970*/  IADD3 R33, PT, PT, -R21, RZ, RZ ;  /* 0x000000ff15217210 */ /* 0x000fe20007ffe1ff */
[----:B------:R-:W-:Y:S01]  /*0980*/  IMAD.MOV R27, RZ, RZ, -R7 ;  /* 0x000000ffff1b7224 */ /* 0x000fe200078e0a07 */
[----:B------:R-:W-:Y:S01]  /*0990*/  SEL R19, R19, RZ, P1 ;  /* 0x000000ff13137207 */ /* 0x000fe20000800000 */
[----:B------:R-:W-:Y:S01]  /*09a0*/  @P2 VIADD R5, R5, 0x1 ;  /* 0x0000000105052836 */ /* 0x000fe20000000000 */
[----:B------:R-:W-:Y:S01]  /*09b0*/  SEL R3, R4, RZ, P0 ;  /* 0x000000ff04037207 */ /* 0x000fe20000000000 */
[----:B------:R-:W-:Y:S01]  /*09c0*/  IMAD R32, R27, UR7, R10 ;  /* 0x000000071b207c24 */ /* 0x000fe2000f8e020a */
[----:B------:R-:W-:Y:S01]  /*09d0*/  IADD3 R4, P2, PT, R2, UR38, RZ ;  /* 0x0000002602047c10 */ /* 0x000fe2000ff5e0ff */
[----:B------:R-:W-:Y:S01]  /*09e0*/  IMAD R33, R33, UR7, R20 ;  /* 0x0000000721217c24 */ /* 0x000fe2000f8e0214 */
[----:B------:R-:W-:Y:S01]  /*09f0*/  IADD3 R20, PT, PT, R26, 0xc0, RZ ;  /* 0x000000c01a147810 */ /* 0x000fe20007ffe0ff */
[----:B------:R-:W-:Y:S01]  /*0a00*/  IMAD R10, R19, UR44, RZ ;  /* 0x0000002c130a7c24 */ /* 0x000fe2000f8e02ff */
[----:B------:R-:W-:-:S02]  /*0a10*/  MOV R36, R5 ;  /* 0x0000000500247202 */ /* 0x000fc40000000f00 */
[----:B------:R-:W-:Y:S02]  /*0a20*/  LEA.HI.X.SX32 R5, R2, UR39, 0x1, P2 ;  /* 0x0000002702057c11 */ /* 0x000fe400090f0eff */
[----:B------:R-:W-:Y:S02]  /*0a30*/  @!P5 IADD3 R6, PT, PT, R6, 0x1, RZ ;  /* 0x000000010606d810 */ /* 0x000fe40007ffe0ff */
[----:B------:R-:W-:Y:S01]  /*0a40*/  ISETP.LT.U32.AND P2, PT, R32, UR7, PT ;  /* 0x0000000720007c0c */ /* 0x000fe2000bf41070 */
[----:B------:R-:W-:Y:S01]  /*0a50*/  IMAD R3, R3, UR45, R10 ;  /* 0x0000002d03037c24 */ /* 0x000fe2000f8e020a */
[----:B------:R-:W-:Y:S02]  /*0a60*/  IABS R34, R20 ;  /* 0x0000001400227213 */ /* 0x000fe40000000000 */
[----:B------:R-:W-:Y:S01]  /*0a70*/  LOP3.LUT R11, R17, UR49, RZ, 0x3c, !PT ;  /* 0x00000031110b7c12 */ /* 0x000fe2000f8e3cff */
[----:B------:R-:W-:Y:S01]  /*0a80*/  @!P3 IMAD.MOV R36, RZ, RZ, -R36 ;  /* 0x000000ffff24b224 */ /* 0x000fe200078e0a24 */
[----:B------:R-:W-:Y:S01]  /*0a90*/  @P4 IADD3 R6, PT, PT, R6, 0x1, RZ ;  /* 0x0000000106064810 */ /* 0x000fe20007ffe0ff */
[----:B------:R-:W2:Y:S01]  /*0aa0*/  LDG.E.U8 R35, desc[UR8][R4.64] ;  /* 0x0000000804237981 */ /* 0x000ea2000c1e1100 */
[----:B------:R-:W-:Y:S01]  /*0ab0*/  ISETP.LT.U32.AND P4, PT, R33, UR7, PT ;  /* 0x0000000721007c0c */ /* 0x000fe2000bf81070 */
[----:B------:R-:W-:Y:S01]  /*0ac0*/  IMAD.HI.U32 R27, R34, UR5, RZ ;  /* 0x00000005221b7c27 */ /* 0x000fe2000f8e00ff */
[----:B------:R-:W-:-:S02]  /*0ad0*/  IADD3 R2, P3, PT, R3, UR38, RZ ;  /* 0x0000002603027c10 */ /* 0x000fc4000ff7e0ff */
[----:B------:R-:W-:Y:S02]  /*0ae0*/  ISETP.GE.AND P5, PT, R11, RZ, PT ;  /* 0x000000ff0b00720c */ /* 0x000fe40003fa6270 */
[----:B------:R-:W-:Y:S01]  /*0af0*/  SHF.R.S64 R10, RZ, 0x1e, R20 ;  /* 0x0000001eff0a7819 */ /* 0x000fe20000001014 */
[----:B------:R-:W-:Y:S01]  /*0b00*/  @!P2 VIADD R32, R32, -UR7 ;  /* 0x800000072020ac36 */ /* 0x000fe20008000000 */
[----:B------:R-:W-:Y:S02]  /*0b10*/  LEA.HI.X.SX32 R3, R3, UR39, 0x1, P3 ;  /* 0x0000002703037c11 */ /* 0x000fe400098f0eff */
[----:B------:R-:W-:Y:S02]  /*0b20*/  IADD3 R19, PT, PT, -R27, RZ, RZ ;  /* 0x000000ff1b137210 */ /* 0x000fe40007ffe1ff */
[----:B------:R-:W-:Y:S01]  /*0b30*/  IADD3 R10, P3, PT, R10, UR36, RZ ;  /* 0x000000240a0a7c10 */ /* 0x000fe2000ff7e0ff */
[----:B------:R-:W-:Y:S01]  /*0b40*/  @!P4 VIADD R33, R33, -UR7 ;  /* 0x800000072121cc36 */ /* 0x000fe20008000000 */
[----:B------:R-:W-:Y:S01]  /*0b50*/  MOV R38, R6 ;  /* 0x0000000600267202 */ /* 0x000fe20000000f00 */
[----:B------:R-:W-:Y:S01]  /*0b60*/  IMAD R34, R19, UR7, R34 ;  /* 0x0000000713227c24 */ /* 0x000fe2000f8e0222 */
[----:B------:R-:W-:Y:S01]  /*0b70*/  LEA.HI.X.SX32 R11, R20, UR37, 0x2, P3 ;  /* 0x00000025140b7c11 */ /* 0x000fe200098f16ff */
[----:B------:R-:W-:Y:S01]  /*0b80*/  VIADD R19, R26, 0xe0 ;  /* 0x000000e01a137836 */ /* 0x000fe20000000000 */
[----:B------:R-:W-:-:S02]  /*0b90*/  ISETP.GE.U32.AND P3, PT, R32, UR7, PT ;  /* 0x0000000720007c0c */ /* 0x000fc4000bf66070 */
[----:B------:R-:W-:Y:S01]  /*0ba0*/  @!P2 IADD3 R7, PT, PT, R7, 0x1, RZ ;  /* 0x000000010707a810 */ /* 0x000fe20007ffe0ff */
[----:B------:R-:W-:Y:S01]  /*0bb0*/  @!P4 VIADD R21, R21, 0x1 ;  /* 0x000000011515c836 */ /* 0x000fe20000000000 */
[----:B------:R-:W-:Y:S01]  /*0bc0*/  @!P5 IADD3 R38, PT, PT, -R38, RZ, RZ ;  /* 0x000000ff2626d210 */ /* 0x000fe20007ffe1ff */
[----:B------:R-:W5:Y:S01]  /*0bd0*/  LDG.E R10, desc[UR8][R10.64] ;  /* 0x000000080a0a7981 */ /* 0x000f62000c1e1900 */
[----:B------:R-:W-:Y:S02]  /*0be0*/  ISETP.GE.U32.AND P5, PT, R33, UR7, PT ;  /* 0x0000000721007c0c */ /* 0x000fe4000bfa6070 */
[----:B------:R-:W-:Y:S01]  /*0bf0*/  IABS R33, R19 ;  /* 0x0000001300217213 */ /* 0x000fe20000000000 */
[----:B------:R-:W3:Y:S01]  /*0c00*/  LDG.E.U8 R37, desc[UR10][R2.64] ;  /* 0x0000000a02257981 */ /* 0x000ee2000c1e1100 */
[----:B------:R-:W-:-:S03]  /*0c10*/  LOP3.LUT R6, R18, UR49, RZ, 0x3c, !PT ;  /* 0x0000003112067c12 */ /* 0x000fc6000f8e3cff */
[----:B------:R-:W-:Y:S01]  /*0c20*/  IMAD.HI.U32 R24, R33, UR5, RZ ;  /* 0x0000000521187c27 */ /* 0x000fe2000f8e00ff */
[----:B------:R-:W-:Y:S02]  /*0c30*/  @P3 IADD3 R7, PT, PT, R7, 0x1, RZ ;  /* 0x0000000107073810 */ /* 0x000fe40007ffe0ff */
[----:B------:R-:W-:Y:S02]  /*0c40*/  ISETP.GE.AND P3, PT, R6, RZ, PT ;  /* 0x000000ff0600720c */ /* 0x000fe40003f66270 */
[----:B------:R-:W-:Y:S02]  /*0c50*/  IADD3 R6, PT, PT, -R24, RZ, RZ ;  /* 0x000000ff18067210 */ /* 0x000fe40007ffe1ff */
[----:B------:R-:W-:-:S03]  /*0c60*/  ISETP.LT.U32.AND P2, PT, R34, UR7, PT ;  /* 0x0000000722007c0c */ /* 0x000fc6000bf41070 */
[----:B------:R-:W-:Y:S01]  /*0c70*/  IMAD R33, R6, UR7, R33 ;  /* 0x0000000706217c24 */ /* 0x000fe2000f8e0221 */
[----:B------:R-:W-:Y:S01]  /*0c80*/  SHF.R.S64 R6, RZ, 0x1e, R19 ;  /* 0x0000001eff067819 */ /* 0x000fe20000001013 */
[----:B------:R-:W-:Y:S01]  /*0c90*/  IMAD.MOV.U32 R32, RZ, RZ, R7 ;  /* 0x000000ffff207224 */ /* 0x000fe200078e0007 */
[----:B------:R-:W-:Y:S02]  /*0ca0*/  LOP3.LUT R7, R16, UR49, RZ, 0x3c, !PT ;  /* 0x0000003110077c12 */ /* 0x000fe4000f8e3cff */
[----:B------:R-:W-:Y:S02]  /*0cb0*/  IADD3 R6, P4, PT, R6, UR36, RZ ;  /* 0x0000002406067c10 */ /* 0x000fe4000ff9e0ff */
[----:B------:R-:W-:Y:S02]  /*0cc0*/  @P5 IADD3 R21, PT, PT, R21, 0x1, RZ ;  /* 0x0000000115155810 */ /* 0x000fe40007ffe0ff */
[----:B------:R-:W-:Y:S02]  /*0cd0*/  ISETP.GE.AND P5, PT, R7, RZ, PT ;  /* 0x000000ff0700720c */ /* 0x000fe40003fa6270 */
[----:B------:R-:W-:-:S02]  /*0ce0*/  LEA.HI.X.SX32 R7, R19, UR37, 0x2, P4 ;  /* 0x0000002513077c11 */ /* 0x000fc4000a0f16ff */
[----:B------:R-:W-:Y:S02]  /*0cf0*/  ISETP.LT.U32.AND P4, PT, R33, UR7, PT ;  /* 0x0000000721007c0c */ /* 0x000fe4000bf81070 */
[----:B------:R-:W-:Y:S01]  /*0d00*/  @!P2 IADD3 R34, PT, PT, R34, -UR7, RZ ;  /* 0x800000072222ac10 */ /* 0x000fe2000fffe0ff */
[----:B------:R0:W5:Y:S01]  /*0d10*/  LDG.E R11, desc[UR8][R6.64] ;  /* 0x00000008060b7981 */ /* 0x000162000c1e1900 */
[C---:B------:R-:W-:Y:S02]  /*0d20*/  SEL R36, R25.reuse, R36, !P6 ;  /* 0x0000002419247207 */ /* 0x040fe40007000000 */
[----:B------:R-:W-:Y:S02]  /*0d30*/  SEL R38, R25, R38, !P6 ;  /* 0x0000002619267207 */ /* 0x000fe40007000000 */
[----:B------:R-:W-:Y:S02]  /*0d40*/  @!P3 IADD3 R32, PT, PT, -R32, RZ, RZ ;  /* 0x000000ff2020b210 */ /* 0x000fe40007ffe1ff */
[----:B------:R-:W-:-:S02]  /*0d50*/  ISETP.GE.U32.AND P3, PT, R34, UR7, PT ;  /* 0x0000000722007c0c */ /* 0x000fc4000bf66070 */
[----:B------:R-:W-:Y:S01]  /*0d60*/  MOV R34, R21 ;  /* 0x0000001500227202 */ /* 0x000fe20000000f00 */
[----:B------:R-:W-:Y:S01]  /*0d70*/  IMAD.MOV R40, RZ, RZ, -R38 ;  /* 0x000000ffff287224 */ /* 0x000fe200078e0a26 */
[C---:B------:R-:W-:Y:S01]  /*0d80*/  IADD3 R21, PT, PT, -R36.reuse, RZ, RZ ;  /* 0x000000ff24157210 */ /* 0x040fe20007ffe1ff */
[----:B------:R-:W-:Y:S01]  /*0d90*/  @!P4 VIADD R33, R33, -UR7 ;  /* 0x800000072121cc36 */ /* 0x000fe20008000000 */
[----:B------:R-:W-:Y:S01]  /*0da0*/  SEL R36, R36, RZ, P1 ;  /* 0x000000ff24247207 */ /* 0x000fe20000800000 */
[----:B0-----:R-:W-:Y:S01]  /*0db0*/  IMAD R6, R40, UR49, R17 ;  /* 0x0000003128067c24 */ /* 0x001fe2000f8e0211 */
[----:B------:R-:W-:Y:S01]  /*0dc0*/  SEL R38, R38, RZ, P1 ;  /* 0x000000ff26267207 */ /* 0x000fe20000800000 */
[----:B------:R-:W-:Y:S01]  /*0dd0*/  IMAD R12, R21, UR49, R12 ;  /* 0x00000031150c7c24 */ /* 0x000fe2000f8e020c */
[----:B------:R-:W-:Y:S01]  /*0de0*/  @!P5 IADD3 R34, PT, PT, -R34, RZ, RZ ;  /* 0x000000ff2222d210 */ /* 0x000fe20007ffe1ff */
[----:B------:R-:W-:Y:S01]  /*0df0*/  IMAD R17, R36, UR44, RZ ;  /* 0x0000002c24117c24 */ /* 0x000fe2000f8e02ff */
[----:B------:R-:W-:Y:S01]  /*0e00*/  ISETP.GE.U32.AND P5, PT, R33, UR7, PT ;  /* 0x0000000721007c0c */ /* 0x000fe2000bfa6070 */
[----:B------:R-:W-:Y:S01]  /*0e10*/  IMAD R33, R38, UR44, RZ ;  /* 0x0000002c26217c24 */ /* 0x000fe2000f8e02ff */
[----:B------:R-:W-:-:S02]  /*0e20*/  SEL R12, R12, RZ, P0 ;  /* 0x000000ff0c0c7207 */ /* 0x000fc40000000000 */
[----:B------:R-:W-:Y:S02]  /*0e30*/  SEL R6, R6, RZ, P0 ;  /* 0x000000ff06067207 */ /* 0x000fe40000000000 */
[----:B------:R-:W-:Y:S01]  /*0e40*/  IADD3 R21, PT, PT, R26, 0x100, RZ ;  /* 0x000001001a157810 */ /* 0x000fe20007ffe0ff */
[----:B------:R-:W-:Y:S01]  /*0e50*/  IMAD R17, R12, UR45, R17 ;  /* 0x0000002d0c117c24 */ /* 0x000fe2000f8e0211 */
[----:B------:R-:W-:Y:S01]  /*0e60*/  SEL R12, R25, R32, !P6 ;  /* 0x00000020190c7207 */ /* 0x000fe20007000000 */
        /* <DEDUP_REMOVED lines=16> */
[----:B------:R-:W-:Y:S02]  /*0f70*/  @!P3 IADD3 R7, PT, PT, R7, -UR7, RZ ;  /* 0x800000070707bc10 */ /* 0x000fe4000fffe0ff */
[----:B------:R-:W-:Y:S02]  /*0f80*/  SEL R27, R12, RZ, P1 ;  /* 0x000000ff0c1b7207 */ /* 0x000fe40000800000 */
[----:B------:R-:W-:Y:S02]  /*0f90*/  ISETP.GE.U32.AND P2, PT, R7, UR7, PT ;  /* 0x0000000707007c0c */ /* 0x000fe4000bf46070 */
[----:B------:R-:W-:Y:S02]  /*0fa0*/  LEA.HI.X.SX32 R7, R21, UR37, 0x2, P6 ;  /* 0x0000002515077c11 */ /* 0x000fe4000b0f16ff */
[----:B------:R-:W-:Y:S01]  /*0fb0*/  ISETP.NE.AND P6, PT, RZ, UR49, PT ;  /* 0x00000031ff007c0c */ /* 0x000fe2000bfc5270 */
[----:B------:R-:W-:Y:S01]  /*0fc0*/  IMAD R27, R27, UR44, RZ ;  /* 0x0000002c1b1b7c24 */ /* 0x000fe2000f8e02ff */
[----:B------:R-:W-:Y:S01]  /*0fd0*/  SEL R18, R18, RZ, P0 ;  /* 0x000000ff12127207 */ /* 0x000fe20000000000 */
[----:B------:R0:W5:Y:S01]  /*0fe0*/  LDG.E R12, desc[UR8][R6.64] ;  /* 0x00000008060c7981 */ /* 0x000162000c1e1900 */
[----:B------:R-:W-:-:S03]  /*0ff0*/  SEL R34, R25, R34, !P6 ;  /* 0x0000002219227207 */ /* 0x000fc60007000000 */
[----:B------:R-:W-:Y:S01]  /*1000*/  IMAD R18, R18, UR45, R27 ;  /* 0x0000002d12127c24 */ /* 0x000fe2000f8e021b */
[----:B------:R-:W-:Y:S01]  /*1010*/  SEL R36, R25, R36, !P6 ;  /* 0x0000002419247207 */ /* 0x000fe20007000000 */
[----:B------:R-:W-:-:S04]  /*1020*/  IMAD.MOV R27, RZ, RZ, -R34 ;  /* 0x000000ffff1b7224 */ /* 0x000fc800078e0a22 */
[----:B------:R-:W-:Y:S01]  /*1030*/  IMAD R16, R27, UR49, R16 ;  /* 0x000000311b107c24 */ /* 0x000fe2000f8e0210 */
[----:B------:R-:W-:Y:S02]  /*1040*/  IADD3 R27, PT, PT, -R36, RZ, RZ ;  /* 0x000000ff241b7210 */ /* 0x000fe40007ffe1ff */
[----:B------:R-:W-:Y:S02]  /*1050*/  SEL R34, R34, RZ, P1 ;  /* 0x000000ff22227207 */ /* 0x000fe40000800000 */
[----:B------:R-:W-:Y:S01]  /*1060*/  SEL R36, R36, RZ, P1 ;  /* 0x000000ff24247207 */ /* 0x000fe20000800000 */
[----:B------:R-:W-:Y:S01]  /*1070*/  IMAD R20, R27, UR49, R20 ;  /* 0x000000311b147c24 */ /* 0x000fe2000f8e0214 */
[----:B0-----:R-:W-:Y:S01]  /*1080*/  SEL R6, R16, RZ, P0 ;  /* 0x000000ff10067207 */ /* 0x001fe20000000000 */
[----:B------:R-:W-:Y:S02]  /*1090*/  IMAD R7, R34, UR44, RZ ;  /* 0x0000002c22077c24 */ /* 0x000fe4000f8e02ff */
[----:B------:R-:W-:Y:S01]  /*10a0*/  IMAD R27, R36, UR44, RZ ;  /* 0x0000002c241b7c24 */ /* 0x000fe2000f8e02ff */
[----:B------:R-:W-:Y:S01]  /*10b0*/  SEL R20, R20, RZ, P0 ;  /* 0x000000ff14147207 */ /* 0x000fe20000000000 */
[----:B------:R-:W-:Y:S01]  /*10c0*/  IMAD R6, R6, UR45, R7 ;  /* 0x0000002d06067c24 */ /* 0x000fe2000f8e0207 */
[----:B------:R-:W-:Y:S01]  /*10d0*/  LOP3.LUT R16, R19, UR49, RZ, 0x3c, !PT ;  /* 0x0000003113107c12 */ /* 0x000fe2000f8e3cff */
[----:B------:R-:W-:-:S02]  /*10e0*/  @!P4 VIADD R24, R24, 0x1 ;  /* 0x000000011818c836 */ /* 0x000fc40000000000 */
[----:B------:R-:W-:Y:S01]  /*10f0*/  IMAD R7, R20, UR45, R27 ;  /* 0x0000002d14077c24 */ /* 0x000fe2000f8e021b */
[----:B------:R-:W-:Y:S02]  /*1100*/  IADD3 R20, PT, PT, R26, 0x120, RZ ;  /* 0x000001201a147810 */ /* 0x000fe40007ffe0ff */
[----:B------:R-:W-:Y:S02]  /*1110*/  ISETP.GE.AND P4, PT, R16, RZ, PT ;  /* 0x000000ff1000720c */ /* 0x000fe40003f86270 */
[----:B------:R-:W-:Y:S02]  /*1120*/  IABS R34, R20 ;  /* 0x0000001400227213 */ /* 0x000fe40000000000 */
[----:B------:R-:W-:-:S04]  /*1130*/  @P5 IADD3 R24, PT, PT, R24, 0x1, RZ ;  /* 0x0000000118185810 */ /* 0x000fc80007ffe0ff */
[----:B------:R-:W-:Y:S01]  /*1140*/  MOV R16, R24 ;  /* 0x0000001800107202 */ /* 0x000fe20000000f00 */
[----:B------:R-:W-:Y:S01]  /*1150*/  IMAD.HI.U32 R24, R34, UR5, RZ ;  /* 0x0000000522187c27 */ /* 0x000fe2000f8e00ff */
[----:B------:R-:W-:-:S03]  /*1160*/  LOP3.LUT R27, R21, UR49, RZ, 0x3c, !PT ;  /* 0x00000031151b7c12 */ /* 0x000fc6000f8e3cff */
[----:B------:R-:W-:Y:S01]  /*1170*/  @!P4 IMAD.MOV R16, RZ, RZ, -R16 ;  /* 0x000000ffff10c224 */ /* 0x000fe200078e0a10 */
[----:B------:R-:W-:Y:S02]  /*1180*/  IADD3 R39, PT, PT, -R24, RZ, RZ ;  /* 0x000000ff18277210 */ /* 0x000fe40007ffe1ff */
[----:B------:R-:W-:Y:S02]  /*1190*/  IADD3 R38, P4, PT, R17, UR38, RZ ;  /* 0x0000002611267c10 */ /* 0x000fe4000ff9e0ff */
[----:B------:R-:W-:Y:S01]  /*11a0*/  ISETP.GE.AND P5, PT, R27, RZ, PT ;  /* 0x000000ff1b00720c */ /* 0x000fe20003fa6270 */
[----:B------:R-:W-:Y:S01]  /*11b0*/  IMAD R27, R39, UR7, R34 ;  /* 0x00000007271b7c24 */ /* 0x000fe2000f8e0222 */
[----:B------:R-:W-:Y:S02]  /*11c0*/  LEA.HI.X.SX32 R39, R17, UR39, 0x1, P4 ;  /* 0x0000002711277c11 */ /* 0x000fe4000a0f0eff */
[----:B------:R-:W-:Y:S02]  /*11d0*/  IADD3 R2, P4, PT, R33, UR38, RZ ;  /* 0x0000002621027c10 */ /* 0x000fe4000ff9e0ff */
[----:B------:R-:W-:Y:S01]  /*11e0*/  SEL R16, R25, R16, !P6 ;  /* 0x0000001019107207 */ /* 0x000fe20007000000 */
[----:B------:R-:W4:Y:S01]  /*11f0*/  LDG.E.U8 R38, desc[UR8][R38.64] ;  /* 0x0000000826267981 */ /* 0x000f22000c1e1100 */
[----:B------:R-:W-:-:S02]  /*1200*/  LEA.HI.X.SX32 R3, R33, UR39, 0x1, P4 ;  /* 0x0000002721037c11 */ /* 0x000fc4000a0f0eff */
[----:B------:R-:W-:-:S03]  /*1210*/  ISETP.LT.U32.AND P4, PT, R27, UR7, PT ;  /* 0x000000071b007c0c */ /* 0x000fc6000bf81070 */
[----:B------:R-:W5:Y:S01]  /*1220*/  LDG.E.U8 R36, desc[UR10][R2.64] ;  /* 0x0000000a02247981 */ /* 0x000f62000c1e1100 */
[----:B------:R-:W-:Y:S01]  /*1230*/  SHF.R.S64 R4, RZ, 0x1e, R20 ;  /* 0x0000001eff047819 */ /* 0x000fe20000001014 */
[----:B------:R-:W-:Y:S01]  /*1240*/  @!P3 VIADD R32, R32, 0x1 ;  /* 0x000000012020b836 */ /* 0x000fe20000000000 */
[----:B------:R-:W-:Y:S02]  /*1250*/  IADD3 R34, PT, PT, -R16, RZ, RZ ;  /* 0x000000ff10227210 */ /* 0x000fe40007ffe1ff */
[----:B------:R-:W-:Y:S02]  /*1260*/  IADD3 R4, P6, PT, R4, UR36, RZ ;  /* 0x0000002404047c10 */ /* 0x000fe4000ffde0ff */
[----:B------:R-:W-:Y:S01]  /*1270*/  @P2 IADD3 R32, PT, PT, R32, 0x1, RZ ;  /* 0x0000000120202810 */ /* 0x000fe20007ffe0ff */
[----:B------:R-:W-:Y:S02]  /*1280*/  IMAD R19, R34, UR49, R19 ;  /* 0x0000003122137c24 */ /* 0x000fe4000f8e0213 */
[----:B------:R-:W-:-:S02]  /*1290*/  @!P4 IADD3 R27, PT, PT, R27, -UR7, RZ ;  /* 0x800000071b1bcc10 */ /* 0x000fc4000fffe0ff */
[----:B------:R-:W-:Y:S02]  /*12a0*/  SEL R16, R16, RZ, P1 ;  /* 0x000000ff10107207 */ /* 0x000fe40000800000 */
[----:B------:R-:W-:Y:S01]  /*12b0*/  ISETP.GE.U32.AND P3, PT, R27, UR7, PT ;  /* 0x000000071b007c0c */ /* 0x000fe2000bf66070 */
[----:B------:R-:W-:Y:S01]  /*12c0*/  VIADD R27, R26, 0x140 ;  /* 0x000001401a1b7836 */ /* 0x000fe20000000000 */
[----:B------:R-:W-:Y:S02]  /*12d0*/  LEA.HI.X.SX32 R5, R20, UR37, 0x2, P6 ;  /* 0x0000002514057c11 */ /* 0x000fe4000b0f16ff */
[----:B------:R-:W-:Y:S02]  /*12e0*/  ISETP.NE.AND P6, PT, RZ, UR49, PT ;  /* 0x00000031ff007c0c */ /* 0x000fe4000bfc5270 */
[----:B------:R-:W-:Y:S01]  /*12f0*/  @!P5 IADD3 R32, PT, PT, -R32, RZ, RZ ;  /* 0x000000ff2020d210 */ /* 0x000fe20007ffe1ff */
[----:B------:R-:W-:Y:S01]  /*1300*/  IMAD R16, R16, UR44, RZ ;  /* 0x0000002c10107c24 */ /* 0x000fe2000f8e02ff */
[----:B------:R-:W-:Y:S01]  /*1310*/  SEL R19, R19, RZ, P0 ;  /* 0x000000ff13137207 */ /* 0x000fe20000000000 */
[----:B------:R0:W4:Y:S01]  /*1320*/  LDG.E R17, desc[UR12][R4.64] ;  /* 0x0000000c04117981 */ /* 0x000122000c1e1900 */
[----:B------:R-:W-:-:S02]  /*1330*/  SEL R32, R25, R32, !P6 ;  /* 0x0000002019207207 */ /* 0x000fc40007000000 */
[----:B------:R-:W-:Y:S01]  /*1340*/  IABS R33, R27 ;  /* 0x0000001b00217213 */ /* 0x000fe20000000000 */
[----:B------:R-:W-:Y:S01]  /*1350*/  IMAD R19, R19, UR45, R16 ;  /* 0x0000002d13137c24 */ /* 0x000fe2000f8e0210 */
[----:B------:R-:W-:Y:S02]  /*1360*/  IADD3 R16, PT, PT, -R32, RZ, RZ ;  /* 0x000000ff20107210 */ /* 0x000fe40007ffe1ff */
[----:B0-----:R-:W-:-:S04]  /*1370*/  LOP3.LUT R4, R20, UR49, RZ, 0x3c, !PT ;  /* 0x0000003114047c12 */ /* 0x001fc8000f8e3cff */
[----:B------:R-:W-:Y:S01]  /*1380*/  ISETP.GE.AND P5, PT, R4, RZ, PT ;  /* 0x000000ff0400720c */ /* 0x000fe20003fa6270 */
[----:B------:R-:W-:-:S04]  /*1390*/  IMAD.HI.U32 R4, R33, UR5, RZ ;  /* 0x0000000521047c27 */ /* 0x000fc8000f8e00ff */
[----:B------:R-:W-:Y:S02]  /*13a0*/  IMAD R21, R16, UR49, R21 ;  /* 0x0000003110157c24 */ /* 0x000fe4000f8e0215 */
[----:B------:R-:W-:-:S04]  /*13b0*/  IMAD.MOV R16, RZ, RZ, -R4 ;  /* 0x000000ffff107224 */ /* 0x000fc800078e0a04 */
[----:B------:R-:W-:-:S05]  /*13c0*/  IMAD R3, R16, UR7, R33 ;  /* 0x0000000710037c24 */ /* 0x000fca000f8e0221 */
[----:B------:R-:W-:Y:S02]  /*13d0*/  ISETP.LT.U32.AND P2, PT, R3, UR7, PT ;  /* 0x0000000703007c0c */ /* 0x000fe4000bf41070 */
[----:B------:R-:W-:Y:S02]  /*13e0*/  @!P4 IADD3 R24, PT, PT, R24, 0x1, RZ ;  /* 0x000000011818c810 */ /* 0x000fe40007ffe0ff */
[----:B------:R-:W-:Y:S02]  /*13f0*/  SEL R5, R21, RZ, P0 ;  /* 0x000000ff15057207 */ /* 0x000fe40000000000 */
[----:B------:R-:W-:-:S07]  /*1400*/  LOP3.LUT R21, R27, UR49, RZ, 0x3c, !PT ;  /* 0x000000311b157c12 */ /* 0x000fce000f8e3cff */
[----:B------:R-:W-:-:S04]  /*1410*/  @!P2 IADD3 R3, PT, PT, R3, -UR7, RZ ;  /* 0x800000070303ac10 */ /* 0x000fc8000fffe0ff */
[----:B------:R-:W-:Y:S01]  /*1420*/  ISETP.GE.U32.AND P6, PT, R3, UR7, PT ;  /* 0x0000000703007c0c */ /* 0x000fe2000bfc6070 */
[----:B------:R-:W-:Y:S01]  /*1430*/  @P3 VIADD R24, R24, 0x1 ;  /* 0x0000000118183836 */ /* 0x000fe20000000000 */
[----:B------:R-:W-:Y:S02]  /*1440*/  ISETP.GE.AND P3, PT, R21, RZ, PT ;  /* 0x000000ff1500720c */ /* 0x000fe40003f66270 */
[----:B------:R-:W-:Y:S02]  /*1450*/  SHF.R.S64 R2, RZ, 0x1e, R27 ;  /* 0x0000001eff027819 */ /* 0x000fe4000000101b */
[----:B------:R-:W-:Y:S01]  /*1460*/  @!P2 IADD3 R4, PT, PT, R4, 0x1, RZ ;  /* 0x000000010404a810 */ /* 0x000fe20007ffe0ff */
[----:B------:R-:W-:Y:S01]  /*1470*/  @!P5 IMAD.MOV R24, RZ, RZ, -R24 ;  /* 0x000000ffff18d224 */ /* 0x000fe200078e0a18 */
[----:B------:R-:W-:-:S05]  /*1480*/  IADD3 R2, P4, PT, R2, UR36, RZ ;  /* 0x0000002402027c10 */ /* 0x000fca000ff9e0ff */
[----:B------:R-:W-:Y:S02]  /*1490*/  @P6 IADD3 R4, PT, PT, R4, 0x1, RZ ;  /* 0x0000000104046810 */ /* 0x000fe40007ffe0ff */
[----:B------:R-:W-:Y:S02]  /*14a0*/  ISETP.NE.AND P6, PT, RZ, UR49, PT ;  /* 0x00000031ff007c0c */ /* 0x000fe4000bfc5270 */
[----:B------:R-:W-:Y:S02]  /*14b0*/  LEA.HI.X.SX32 R3, R27, UR37, 0x2, P4 ;  /* 0x000000251b037c11 */ /* 0x000fe4000a0f16ff */
[C---:B------:R-:W-:Y:S02]  /*14c0*/  SEL R24, R25.reuse, R24, !P6 ;  /* 0x0000001819187207 */ /* 0x040fe40007000000 */
[----:B------:R-:W-:Y:S01]  /*14d0*/  @!P3 IADD3 R4, PT, PT, -R4, RZ, RZ ;  /* 0x000000ff0404b210 */ /* 0x000fe20007ffe1ff */
[----:B------:R0:W4:Y:S03]  /*14e0*/  LDG.E R16, desc[UR8][R2.64] ;  /* 0x0000000802107981 */ /* 0x000126000c1e1900 */
[----:B------:R-:W-:-:S02]  /*14f0*/  SEL R4, R25, R4, !P6 ;  /* 0x0000000419047207 */ /* 0x000fc40007000000 */
[----:B0-----:R-:W-:-:S03]  /*1500*/  IADD3 R3, PT, PT, -R24, RZ, RZ ;  /* 0x000000ff18037210 */ /* 0x001fc60007ffe1ff */
[----:B------:R-:W-:Y:S01]  /*1510*/  IMAD.MOV R2, RZ, RZ, -R4 ;  /* 0x000000ffff027224 */ /* 0x000fe200078e0a04 */
[----:B------:R-:W-:Y:S01]  /*1520*/  SEL R24, R24, RZ, P1 ;  /* 0x000000ff18187207 */ /* 0x000fe20000800000 */
[----:B------:R-:W-:Y:S02]  /*1530*/  IMAD R20, R3, UR49, R20 ;  /* 0x0000003103147c24 */ /* 0x000fe4000f8e0214 */
[----:B------:R-:W-:Y:S01]  /*1540*/  IMAD R27, R2, UR49, R27 ;  /* 0x00000031021b7c24 */ /* 0x000fe2000f8e021b */
[----:B------:R-:W-:Y:S01]  /*1550*/  IADD3 R2, P2, PT, R18, UR38, RZ ;  /* 0x0000002612027c10 */ /* 0x000fe2000ff5e0ff */
[----:B------:R-:W-:Y:S01]  /*1560*/  IMAD R3, R24, UR44, RZ ;  /* 0x0000002c18037c24 */ /* 0x000fe2000f8e02ff */
[----:B------:R-:W-:-:S05]  /*1570*/  SEL R20, R20, RZ, P0 ;  /* 0x000000ff14147207 */ /* 0x000fca0000000000 */
[----:B------:R-:W-:Y:S01]  /*1580*/  IMAD R20, R20, UR45, R3 ;  /* 0x0000002d14147c24 */ /* 0x000fe2000f8e0203 */
[----:B------:R-:W-:-:S05]  /*1590*/  LEA.HI.X.SX32 R3, R18, UR39, 0x1, P2 ;  /* 0x0000002712037c11 */ /* 0x000fca00090f0eff */
[----:B------:R-:W4:Y:S01]  /*15a0*/  LDG.E.U8 R24, desc[UR8][R2.64] ;  /* 0x0000000802187981 */ /* 0x000f22000c1e1100 */
[----:B------:R-:W-:Y:S02]  /*15b0*/  SEL R32, R32, RZ, P1 ;  /* 0x000000ff20207207 */ /* 0x000fe40000800000 */
[----:B------:R-:W-:-:S03]  /*15c0*/  IADD3 R40, P2, PT, R6, UR38, RZ ;  /* 0x0000002606287c10 */ /* 0x000fc6000ff5e0ff */
[----:B------:R-:W-:Y:S01]  /*15d0*/  IMAD R32, R32, UR44, RZ ;  /* 0x0000002c20207c24 */ /* 0x000fe2000f8e02ff */
[----:B------:R-:W-:-:S03]  /*15e0*/  LEA.HI.X.SX32 R41, R6, UR39, 0x1, P2 ;  /* 0x0000002706297c11 */ /* 0x000fc600090f0eff */
[----:B------:R-:W-:Y:S01]  /*15f0*/  IMAD R5, R5, UR45, R32 ;  /* 0x0000002d05057c24 */ /* 0x000fe2000f8e0220 */
[----:B------:R-:W-:Y:S02]  /*1600*/  IADD3 R32, P2, PT, R7, UR38, RZ ;  /* 0x0000002607207c10 */ /* 0x000fe4000ff5e0ff */
[----:B------:R-:W-:Y:S02]  /*1610*/  SEL R4, R4, RZ, P1 ;  /* 0x000000ff04047207 */ /* 0x000fe40000800000 */
[----:B------:R-:W-:Y:S02]  /*1620*/  IADD3 R6, P3, PT, R19, UR38, RZ ;  /* 0x0000002613067c10 */ /* 0x000fe4000ff7e0ff */
[----:B------:R-:W-:Y:S01]  /*1630*/  LEA.HI.X.SX32 R33, R7, UR39, 0x1, P2 ;  /* 0x0000002707217c11 */ /* 0x000fe200090f0eff */
[----:B------:R-:W-:Y:S01]  /*1640*/  IMAD R4, R4, UR44, RZ ;  /* 0x0000002c04047c24 */ /* 0x000fe2000f8e02ff */
[----:B------:R-:W-:Y:S02]  /*1650*/  SEL R27, R27, RZ, P0 ;  /* 0x000000ff1b1b7207 */ /* 0x000fe40000000000 */
[----:B------:R-:W-:Y:S01]  /*1660*/  LEA.HI.X.SX32 R7, R19, UR39, 0x1, P3 ;  /* 0x0000002713077c11 */ /* 0x000fe200098f0eff */
[----:B------:R-:W4:Y:S01]  /*1670*/  LDG.E.U8 R21, desc[UR8][R32.64] ;  /* 0x0000000820157981 */ /* 0x000f22000c1e1100 */
[----:B------:R-:W-:Y:S01]  /*1680*/  IADD3 R39, PT, PT, R26, 0x160, RZ ;  /* 0x000001601a277810 */ /* 0x000fe20007ffe0ff */
[----:B------:R-:W-:Y:S01]  /*1690*/  IMAD R34, R27, UR45, R4 ;  /* 0x0000002d1b227c24 */ /* 0x000fe2000f8e0204 */
[C---:B------:R-:W-:Y:S01]  /*16a0*/  IADD3 R4, P2, PT, R5.reuse, UR38, RZ ;  /* 0x0000002605047c10 */ /* 0x040fe2000ff5e0ff */
[----:B------:R0:W4:Y:S03]  /*16b0*/  LDG.E.U8 R19, desc[UR12][R6.64] ;  /* 0x0000000c06137981 */ /* 0x000126000c1e1100 */
[----:B------:R-:W-:Y:S01]  /*16c0*/  LEA.HI.X.SX32 R5, R5, UR39, 0x1, P2 ;  /* 0x0000002705057c11 */ /* 0x000fe200090f0eff */
[----:B------:R-:W4:Y:S01]  /*16d0*/  LDG.E.U8 R27, desc[UR10][R40.64] ;  /* 0x0000000a281b7981 */ /* 0x000f22000c1e1100 */
[----:B0-----:R-:W-:-:S03]  /*16e0*/  IABS R7, R39 ;  /* 0x0000002700077213 */ /* 0x001fc60000000000 */
[----:B------:R0:W4:Y:S01]  /*16f0*/  LDG.E.U8 R18, desc[UR8][R4.64] ;  /* 0x0000000804127981 */ /* 0x000122000c1e1100 */
[----:B------:R-:W-:Y:S01]  /*1700*/  IADD3 R32, P2, PT, R34, UR38, RZ ;  /* 0x0000002622207c10 */ /* 0x000fe2000ff5e0ff */
[----:B------:R-:W-:-:S03]  /*1710*/  IMAD.HI.U32 R6, R7, UR5, RZ ;  /* 0x0000000507067c27 */ /* 0x000fc6000f8e00ff */
[----:B------:R-:W-:Y:S02]  /*1720*/  LEA.HI.X.SX32 R33, R34, UR39, 0x1, P2 ;  /* 0x0000002722217c11 */ /* 0x000fe400090f0eff */
[----:B------:R-:W-:-:S03]  /*1730*/  IADD3 R34, PT, PT, -R6, RZ, RZ ;  /* 0x000000ff06227210 */ /* 0x000fc60007ffe1ff */
[----:B------:R-:W4:Y:S01]  /*1740*/  LDG.E.U8 R32, desc[UR8][R32.64] ;  /* 0x0000000820207981 */ /* 0x000f22000c1e1100 */
[----:B------:R-:W-:Y:S01]  /*1750*/  IADD3 R2, P3, PT, R20, UR38, RZ ;  /* 0x0000002614027c10 */ /* 0x000fe2000ff7e0ff */
[----:B0-----:R-:W-:-:S03]  /*1760*/  IMAD R4, R34, UR7, R7 ;  /* 0x0000000722047c24 */ /* 0x001fc6000f8e0207 */
[----:B------:R-:W-:Y:S02]  /*1770*/  LEA.HI.X.SX32 R3, R20, UR39, 0x1, P3 ;  /* 0x0000002714037c11 */ /* 0x000fe400098f0eff */
[----:B------:R-:W-:-:S03]  /*1780*/  ISETP.LT.U32.AND P3, PT, R4, UR7, PT ;  /* 0x0000000704007c0c */ /* 0x000fc6000bf61070 */
[----:B------:R0:W4:Y:S10]  /*1790*/  LDG.E.U8 R20, desc[UR10][R2.64] ;  /* 0x0000000a02147981 */ /* 0x000134000c1e1100 */
[----:B------:R-:W-:Y:S01]  /*17a0*/  @!P3 VIADD R4, R4, -UR7 ;  /* 0x800000070404bc36 */ /* 0x000fe20008000000 */
[----:B0-----:R-:W-:-:S04]  /*17b0*/  LOP3.LUT R2, R39, UR49, RZ, 0x3c, !PT ;  /* 0x0000003127027c12 */ /* 0x001fc8000f8e3cff */
        /* <DEDUP_REMOVED lines=13> */
[----:B------:R-:W-:Y:S01]  /*1890*/  IMAD R5, R2, UR45, R3 ;  /* 0x0000002d02057c24 */ /* 0x000fe2000f8e0203 */
[----:B------:R-:W-:Y:S01]  /*18a0*/  SHF.R.S64 R2, RZ, 0x1e, R39 ;  /* 0x0000001eff027819 */ /* 0x000fe20000001027 */
[----:B------:R-:W-:-:S03]  /*18b0*/  IMAD.HI.U32 R6, R7, UR5, RZ ;  /* 0x0000000507067c27 */ /* 0x000fc6000f8e00ff */
[----:B------:R-:W-:Y:S01]  /*18c0*/  IADD3 R2, P2, PT, R2, UR36, RZ ;  /* 0x0000002402027c10 */ /* 0x000fe2000ff5e0ff */
[----:B------:R-:W-:Y:S01]  /*18d0*/  IMAD.MOV R40, RZ, RZ, -R6 ;  /* 0x000000ffff287224 */ /* 0x000fe200078e0a06 */
[----:B------:R-:W-:Y:S02]  /*18e0*/  IADD3 R4, P3, PT, R5, UR38, RZ ;  /* 0x0000002605047c10 */ /* 0x000fe4000ff7e0ff */
[----:B------:R-:W-:Y:S01]  /*18f0*/  LEA.HI.X.SX32 R3, R39, UR37, 0x2, P2 ;  /* 0x0000002527037c11 */ /* 0x000fe200090f16ff */
[----:B------:R-:W-:Y:S01]  /*1900*/  IMAD R7, R40, UR7, R7 ;  /* 0x0000000728077c24 */ /* 0x000fe2000f8e0207 */
[----:B------:R-:W-:Y:S02]  /*1910*/  LEA.HI.X.SX32 R5, R5, UR39, 0x1, P3 ;  /* 0x0000002705057c11 */ /* 0x000fe400098f0eff */
[----:B--2---:R-:W-:Y:S01]  /*1920*/  ISETP.NE.AND P3, PT, R35, RZ, PT ;  /* 0x000000ff2300720c */ /* 0x004fe20003f65270 */
[----:B------:R0:W2:Y:S01]  /*1930*/  LDG.E R33, desc[UR8][R2.64] ;  /* 0x0000000802217981 */ /* 0x0000a2000c1e1900 */
[----:B---3--:R-:W-:-:S03]  /*1940*/  ISETP.NE.AND P2, PT, R37, RZ, PT ;  /* 0x000000ff2500720c */ /* 0x008fc60003f45270 */
[----:B------:R1:W3:Y:S01]  /*1950*/  LDG.E.U8 R34, desc[UR10][R4.64] ;  /* 0x0000000a04227981 */ /* 0x0002e2000c1e1100 */
[----:B0-----:R-:W-:Y:S02]  /*1960*/  P2R R2, PR, RZ, 0x8 ;  /* 0x00000008ff027803 */ /* 0x001fe40000000000 */
[----:B------:R-:W-:Y:S02]  /*1970*/  ISETP.LT.U32.AND P3, PT, R7, UR7, PT ;  /* 0x0000000707007c0c */ /* 0x000fe4000bf61070 */
[----:B------:R-:W-:Y:S01]  /*1980*/  P2R R39, PR, RZ, 0x4 ;  /* 0x00000004ff277803 */ /* 0x000fe20000000000 */
[----:B-1----:R-:W0:Y:S01]  /*1990*/  LDC.64 R4, c[0x0][0x3d0] ;  /* 0x0000f400ff047b82 */ /* 0x002e220000000a00 */
[----:B------:R-:W-:-:S09]  /*19a0*/  LOP3.LUT R3, R42, UR49, RZ, 0x3c, !PT ;  /* 0x000000312a037c12 */ /* 0x000fd2000f8e3cff */
[----:B------:R-:W-:-:S04]  /*19b0*/  @!P3 IADD3 R7, PT, PT, R7, -UR7, RZ ;  /* 0x800000070707bc10 */ /* 0x000fc8000fffe0ff */
[----:B------:R-:W-:Y:S02]  /*19c0*/  ISETP.GE.U32.AND P2, PT, R7, UR7, PT ;  /* 0x0000000707007c0c */ /* 0x000fe4000bf46070 */
[----:B------:R-:W-:Y:S02]  /*19d0*/  @!P3 IADD3 R6, PT, PT, R6, 0x1, RZ ;  /* 0x000000010606b810 */ /* 0x000fe40007ffe0ff */
[----:B------:R-:W-:-:S09]  /*19e0*/  ISETP.GE.AND P3, PT, R3, RZ, PT ;  /* 0x000000ff0300720c */ /* 0x000fd20003f66270 */
[----:B------:R-:W-:-:S05]  /*19f0*/  @P2 VIADD R6, R6, 0x1 ;  /* 0x0000000106062836 */ /* 0x000fca0000000000 */
[----:B------:R-:W-:-:S04]  /*1a00*/  @!P3 IADD3 R6, PT, PT, -R6, RZ, RZ ;  /* 0x000000ff0606b210 */ /* 0x000fc80007ffe1ff */
[----:B------:R-:W-:-:S04]  /*1a10*/  SEL R6, R25, R6, !P6 ;  /* 0x0000000619067207 */ /* 0x000fc80007000000 */
[C---:B------:R-:W-:Y:S02]  /*1a20*/  IADD3 R7, PT, PT, -R6.reuse, RZ, RZ ;  /* 0x000000ff06077210 */ /* 0x040fe40007ffe1ff */
[----:B------:R-:W-:-:S03]  /*1a30*/  SEL R6, R6, RZ, P1 ;  /* 0x000000ff06067207 */ /* 0x000fc60000800000 */
[----:B------:R-:W-:Y:S01]  /*1a40*/  IMAD R7, R7, UR49, R42 ;  /* 0x0000003107077c24 */ /* 0x000fe2000f8e022a */
[----:B-----5:R-:W-:Y:S01]  /*1a50*/  ISETP.NE.AND P4, PT, R36, RZ, PT ;  /* 0x000000ff2400720c */ /* 0x020fe20003f85270 */
[----:B------:R-:W-:Y:S02]  /*1a60*/  IMAD R6, R6, UR44, RZ ;  /* 0x0000002c06067c24 */ /* 0x000fe4000f8e02ff */
[----:B------:R-:W-:Y:S01]  /*1a70*/  VIADD R36, R26, 0x1a0 ;  /* 0x000001a01a247836 */ /* 0x000fe20000000000 */
[----:B------:R-:W-:-:S05]  /*1a80*/  SEL R7, R7, RZ, P0 ;  /* 0x000000ff07077207 */ /* 0x000fca0000000000 */
[----:B------:R-:W-:Y:S01]  /*1a90*/  IMAD R7, R7, UR45, R6 ;  /* 0x0000002d07077c24 */ /* 0x000fe2000f8e0206 */
[----:B------:R-:W-:Y:S02]  /*1aa0*/  IABS R6, R36 ;  /* 0x0000002400067213 */ /* 0x000fe40000000000 */
[----:B0-----:R-:W-:Y:S02]  /*1ab0*/  R2UR UR4, R5 ;  /* 0x00000000050472ca */ /* 0x001fe400000e0000 */
[----:B----4-:R-:W-:Y:S01]  /*1ac0*/  ISETP.NE.AND P2, PT, R38, RZ, PT ;  /* 0x000000ff2600720c */ /* 0x010fe20003f45270 */
[----:B------:R-:W-:-:S03]  /*1ad0*/  IMAD.HI.U32 R5, R6, UR5, RZ ;  /* 0x0000000506057c27 */ /* 0x000fc6000f8e00ff */
[----:B------:R-:W-:Y:S02]  /*1ae0*/  P2R R38, PR, RZ, 0x4 ;  /* 0x00000004ff267803 */ /* 0x000fe40000000000 */
[----:B------:R-:W-:Y:S02]  /*1af0*/  ISETP.NE.AND P2, PT, R2, RZ, PT ;  /* 0x000000ff0200720c */ /* 0x000fe40003f45270 */
[----:B------:R-:W-:Y:S02]  /*1b00*/  IADD3 R35, PT, PT, -R5, RZ, RZ ;  /* 0x000000ff05237210 */ /* 0x000fe40007ffe1ff */
[----:B------:R-:W-:-:S03]  /*1b10*/  SHF.R.S64 R2, RZ, 0x1e, R42 ;  /* 0x0000001eff027819 */ /* 0x000fc6000000102a */
        /* <DEDUP_REMOVED lines=11> */
[----:B------:R0:W4:Y:S09]  /*1bd0*/  LDG.E R5, desc[UR8][R2.64] ;  /* 0x0000000802057981 */ /* 0x000132000c1e1900 */
[----:B------:R-:W-:-:S05]  /*1be0*/  @!P3 IMAD.MOV R40, RZ, RZ, -R40 ;  /* 0x000000ffff28b224 */ /* 0x000fca00078e0a28 */
[----:B------:R-:W-:-:S04]  /*1bf0*/  SEL R40, R25, R40, !P6 ;  /* 0x0000002819287207 */ /* 0x000fc80007000000 */
[C---:B------:R-:W-:Y:S02]  /*1c00*/  IADD3 R37, PT, PT, -R40.reuse, RZ, RZ ;  /* 0x000000ff28257210 */ /* 0x040fe40007ffe1ff */
[----:B------:R-:W-:-:S03]  /*1c10*/  SEL R40, R40, RZ, P1 ;  /* 0x000000ff28287207 */ /* 0x000fc60000800000 */
[--C-:B------:R-:W-:Y:S01]  /*1c20*/  IMAD R37, R37, UR49, R36.reuse ;  /* 0x0000003125257c24 */ /* 0x100fe2000f8e0224 */
[----:B------:R-:W-:Y:S02]  /*1c30*/  IADD3 R6, P3, PT, R7, UR38, RZ ;  /* 0x0000002607067c10 */ /* 0x000fe4000ff7e0ff */
[----:B0-----:R-:W-:Y:S01]  /*1c40*/  SHF.R.S64 R2, RZ, 0x1e, R36 ;  /* 0x0000001eff027819 */ /* 0x001fe20000001024 */
[----:B------:R-:W-:Y:S01]  /*1c50*/  IMAD R40, R40, UR44, RZ ;  /* 0x0000002c28287c24 */ /* 0x000fe2000f8e02ff */
[----:B------:R-:W-:Y:S02]  /*1c60*/  SEL R37, R37, RZ, P0 ;  /* 0x000000ff25257207 */ /* 0x000fe40000000000 */
[----:B------:R-:W-:Y:S02]  /*1c70*/  LEA.HI.X.SX32 R7, R7, UR39, 0x1, P3 ;  /* 0x0000002707077c11 */ /* 0x000fe400098f0eff */
[----:B------:R-:W-:Y:S01]  /*1c80*/  IADD3 R2, P3, PT, R2, UR36, RZ ;  /* 0x0000002402027c10 */ /* 0x000fe2000ff7e0ff */
[----:B------:R-:W-:-:S02]  /*1c90*/  IMAD R40, R37, UR45, R40 ;  /* 0x0000002d25287c24 */ /* 0x000fc4000f8e0228 */
[----:B------:R0:W5:Y:S01]  /*1ca0*/  LDG.E.U8 R35, desc[UR8][R6.64] ;  /* 0x0000000806237981 */ /* 0x000162000c1e1100 */
[----:B------:R-:W-:Y:S02]  /*1cb0*/  LEA.HI.X.SX32 R3, R36, UR37, 0x2, P3 ;  /* 0x0000002524037c11 */ /* 0x000fe400098f16ff */
[----:B------:R-:W-:-:S03]  /*1cc0*/  IADD3 R36, PT, PT, R26, 0x1c0, RZ ;  /* 0x000001c01a247810 */ /* 0x000fc60007ffe0ff */
[----:B------:R1:W5:Y:S01]  /*1cd0*/  LDG.E R37, desc[UR8][R2.64] ;  /* 0x0000000802257981 */ /* 0x000362000c1e1900 */
[----:B------:R-:W-:Y:S02]  /*1ce0*/  IABS R41, R36 ;  /* 0x0000002400297213 */ /* 0x000fe40000000000 */
[----:B0-----:R-:W-:-:S04]  /*1cf0*/  IADD3 R6, P3, PT, R40, UR38, RZ ;  /* 0x0000002628067c10 */ /* 0x001fc8000ff7e0ff */
[----:B------:R-:W-:Y:S02]  /*1d00*/  LEA.HI.X.SX32 R7, R40, UR39, 0x1, P3 ;  /* 0x0000002728077c11 */ /* 0x000fe400098f0eff */
[----:B------:R-:W-:Y:S01]  /*1d10*/  ISETP.NE.AND P3, PT, R24, RZ, PT ;  /* 0x000000ff1800720c */ /* 0x000fe20003f65270 */
[----:B------:R-:W-:Y:S02]  /*1d20*/  IMAD.HI.U32 R24, R41, UR5, RZ ;  /* 0x0000000529187c27 */ /* 0x000fe4000f8e00ff */
[----:B------:R0:W5:Y:S02]  /*1d30*/  LDG.E.U8 R40, desc[UR8][R6.64] ;  /* 0x0000000806287981 */ /* 0x000164000c1e1100 */
        /* <DEDUP_REMOVED lines=14> */
[----:B------:R-:W-:Y:S02]  /*1e20*/  IMAD R3, R24, UR44, RZ ;  /* 0x0000002c18037c24 */ /* 0x000fe4000f8e02ff */
[----:B0-----:R-:W-:Y:S01]  /*1e30*/  VIADD R7, R26, 0x1e0 ;  /* 0x000001e01a077836 */ /* 0x001fe20000000000 */
        /* <DEDUP_REMOVED lines=15> */
[----:B------:R-:W-:-:S04]  /*1f30*/  SHF.R.S64 R2, RZ, 0x1e, R36 ;  /* 0x0000001eff027819 */ /* 0x000fc80000001024 */
[----:B------:R-:W-:Y:S01]  /*1f40*/  IADD3 R2, P6, PT, R2, UR36, RZ ;  /* 0x0000002402027c10 */ /* 0x000fe2000ffde0ff */
[----:B------:R-:W-:-:S03]  /*1f50*/  IMAD.MOV R26, RZ, RZ, -R25 ;  /* 0x000000ffff1a7224 */ /* 0x000fc600078e0a19 */
[----:B------:R-:W-:Y:S02]  /*1f60*/  LEA.HI.X.SX32 R3, R36, UR37, 0x2, P6 ;  /* 0x0000002524037c11 */ /* 0x000fe4000b0f16ff */
[----:B------:R-:W-:Y:S01]  /*1f70*/  ISETP.NE.AND P6, PT, R21, RZ, PT ;  /* 0x000000ff1500720c */ /* 0x000fe20003fc5270 */
[----:B------:R-:W-:Y:S01]  /*1f80*/  IMAD R21, R26, UR49, R7 ;  /* 0x000000311a157c24 */ /* 0x000fe2000f8e0207 */
[----:B------:R-:W-:-:S04]  /*1f90*/  SEL R24, R25, RZ, P1 ;  /* 0x000000ff19187207 */ /* 0x000fc80000800000 */
[----:B------:R-:W-:Y:S01]  /*1fa0*/  SEL R21, R21, RZ, P0 ;  /* 0x000000ff15157207 */ /* 0x000fe20000000000 */
[----:B------:R-:W-:-:S04]  /*1fb0*/  IMAD R24, R24, UR44, RZ ;  /* 0x0000002c18187c24 */ /* 0x000fc8000f8e02ff */
[----:B------:R-:W-:Y:S01]  /*1fc0*/  IMAD R21, R21, UR45, R24 ;  /* 0x0000002d15157c24 */ /* 0x000fe2000f8e0218 */
[----:B------:R-:W-:-:S04]  /*1fd0*/  R2UR UR6, R22 ;  /* 0x00000000160672ca */ /* 0x000fc800000e0000 */
[----:B------:R-:W-:Y:S02]  /*1fe0*/  IADD3 R24, P1, PT, R21, UR38, RZ ;  /* 0x0000002615187c10 */ /* 0x000fe4000ff3e0ff */
[----:B------:R-:W-:Y:S02]  /*1ff0*/  R2UR UR7, R23 ;  /* 0x00000000170772ca */ /* 0x000fe400000e0000 */
[C---:B------:R-:W-:Y:S02]  /*2000*/  IADD3 R26, P0, PT, R6.reuse, UR38, RZ ;  /* 0x00000026061a7c10 */ /* 0x040fe4000ff1e0ff */
[----:B------:R-:W-:Y:S02]  /*2010*/  LEA.HI.X.SX32 R25, R21, UR39, 0x1, P1 ;  /* 0x0000002715197c11 */ /* 0x000fe400088f0eff */
[----:B------:R-:W-:Y:S02]  /*2020*/  ISETP.NE.AND P5, PT, R27, RZ, PT ;  /* 0x000000ff1b00720c */ /* 0x000fe40003fa5270 */
[----:B------:R-:W-:-:S02]  /*2030*/  LEA.HI.X.SX32 R27, R6, UR39, 0x1, P0 ;  /* 0x00000027061b7c11 */ /* 0x000fc400080f0eff */
[----:B------:R-:W-:Y:S01]  /*2040*/  SHF.R.S64 R6, RZ, 0x1e, R7 ;  /* 0x0000001eff067819 */ /* 0x000fe20000001007 */
[----:B------:R-:W5:Y:S03]  /*2050*/  LDG.E.U8 R25, desc[UR8][R24.64] ;  /* 0x0000000818197981 */ /* 0x000f66000c1e1100 */
[----:B------:R-:W-:Y:S01]  /*2060*/  IADD3 R6, P0, PT, R6, UR36, RZ ;  /* 0x0000002406067c10 */ /* 0x000fe2000ff1e0ff */
[----:B------:R-:W5:Y:S03]  /*2070*/  LDG.E R2, desc[UR6][R2.64] ;  /* 0x0000000602027981 */ /* 0x000f66000c1e1900 */
[----:B------:R-:W-:Y:S01]  /*2080*/  LEA.HI.X.SX32 R7, R7, UR37, 0x2, P0 ;  /* 0x0000002507077c11 */ /* 0x000fe200080f16ff */
[----:B------:R0:W5:Y:S05]  /*2090*/  LDG.E.U8 R27, desc[UR6][R26.64] ;  /* 0x000000061a1b7981 */ /* 0x00016a000c1e1100 */
[----:B------:R1:W5:Y:S01]  /*20a0*/  LDG.E R7, desc[UR8][R6.64] ;  /* 0x0000000806077981 */ /* 0x000362000c1e1900 */
[----:B------:R-:W-:Y:S01]  /*20b0*/  FMUL R13, R13, UR4 ;  /* 0x000000040d0d7c20 */ /* 0x000fe20008400000 */
[----:B------:R-:W-:Y:S01]  /*20c0*/  FMUL R15, R15, UR4 ;  /* 0x000000040f0f7c20 */ /* 0x000fe20008400000 */
[----:B------:R-:W-:-:S03]  /*20d0*/  ISETP.NE.AND P1, PT, R39, RZ, PT ;  /* 0x000000ff2700720c */ /* 0x000fc60003f25270 */
[-C--:B------:R-:W-:Y:S01]  /*20e0*/  FSEL R36, R13, R4.reuse, P2 ;  /* 0x000000040d247208 */ /* 0x080fe20001000000 */
[----:B------:R-:W-:Y:S01]  /*20f0*/  FMUL R13, R14, UR4 ;  /* 0x000000040e0d7c20 */ /* 0x000fe20008400000 */
[----:B------:R-:W-:Y:S02]  /*2100*/  ISETP.NE.AND P0, PT, R19, RZ, PT ;  /* 0x000000ff1300720c */ /* 0x000fe40003f05270 */
[----:B------:R-:W-:Y:S02]  /*2110*/  ISETP.NE.AND P2, PT, R38, RZ, PT ;  /* 0x000000ff2600720c */ /* 0x000fe40003f45270 */
[-C--:B0-----:R-:W-:Y:S02]  /*2120*/  FSEL R26, R15, R4.reuse, P1 ;  /* 0x000000040f1a7208 */ /* 0x081fe40000800000 */
[----:B------:R-:W-:Y:S01]  /*2130*/  FMNMX R19, R36, -INF , !PT ;  /* 0xff80000024137809 */ /* 0x000fe20007800000 */
        /* <DEDUP_REMOVED lines=27> */
[----:B--2---:R-:W-:Y:S01]  /*22f0*/  FMUL R33, R33, UR4 ;  /* 0x0000000421217c20 */ /* 0x004fe20008400000 */
[----:B---3--:R-:W-:Y:S02]  /*2300*/  ISETP.NE.AND P1, PT, R34, RZ, PT ;  /* 0x000000ff2200720c */ /* 0x008fe40003f25270 */
[----:B------:R-:W-:-:S02]  /*2310*/  FSEL R34, R3, R4, P0 ;  /* 0x0000000403227208 */ /* 0x000fc40000000000 */
[----:B------:R-:W-:Y:S01]  /*2320*/  FMNMX R19, R19, R16, !PT ;  /* 0x0000001013137209 */ /* 0x000fe20007800000 */
[----:B----4-:R-:W-:-:S03]  /*2330*/  FMUL R5, R5, UR4 ;  /* 0x0000000405057c20 */ /* 0x010fc60008400000 */
[----:B------:R-:W-:Y:S02]  /*2340*/  FMNMX R19, R19, R34, !PT ;  /* 0x0000002213137209 */ /* 0x000fe40007800000 */
[----:B-----5:R-:W-:-:S04]  /*2350*/  ISETP.NE.AND P2, PT, R35, RZ, PT ;  /* 0x000000ff2300720c */ /* 0x020fc80003f45270 */
[-C--:B------:R-:W-:Y:S01]  /*2360*/  FSEL R44, R5, R4.reuse, P2 ;  /* 0x00000004052c7208 */ /* 0x080fe20001000000 */
[----:B------:R-:W-:Y:S01]  /*2370*/  FMUL R37, R37, UR4 ;  /* 0x0000000425257c20 */ /* 0x000fe20008400000 */
[----:B------:R-:W-:Y:S02]  /*2380*/  ISETP.NE.AND P0, PT, R40, RZ, PT ;  /* 0x000000ff2800720c */ /* 0x000fe40003f05270 */
[----:B------:R-:W-:-:S04]  /*2390*/  FSEL R40, R33, R4, P1 ;  /* 0x0000000421287208 */ /* 0x000fc80000800000 */
[----:B------:R-:W-:Y:S02]  /*23a0*/  FMNMX R19, R19, R40, !PT ;  /* 0x0000002813137209 */ /* 0x000fe40007800000 */
[----:B------:R-:W-:Y:S02]  /*23b0*/  FSEL R46, R37, R4, P0 ;  /* 0x00000004252e7208 */ /* 0x000fe40000000000 */
        /* <DEDUP_REMOVED lines=46> */
[----:B------:R-:W-:Y:S01]  /*26a0*/  FFMA.SAT R6, R24, R9, 0.5 ;  /* 0x3f00000018067423 */ /* 0x000fe20000002009 */
[----:B------:R-:W-:Y:S01]  /*26b0*/  FFMA R5, R36, 1.4426950216293334961, -R3 ;  /* 0x3fb8aa3b24057823 */ /* 0x000fe20000000803 */
[-C--:B------:R-:W-:Y:S01]  /*26c0*/  FFMA.RM R15, R4, R7.reuse, 12582913 ;  /* 0x4b400001040f7423 */ /* 0x080fe20000004007 */
[----:B------:R-:W-:Y:S01]  /*26d0*/  FFMA R11, R26, 1.4426950216293334961, -R11 ;  /* 0x3fb8aa3b1a0b7823 */ /* 0x000fe2000000080b */
[----:B------:R-:W-:Y:S01]  /*26e0*/  FFMA.RM R3, R6, R7, 12582913 ;  /* 0x4b40000106037423 */ /* 0x000fe20000004007 */
[----:B------:R-:W-:Y:S01]  /*26f0*/  FFMA R36, R36, 1.925963033500011079e-08, R5 ;  /* 0x32a5706024247823 */ /* 0x000fe20000000005 */
[----:B------:R-:W-:Y:S01]  /*2700*/  FADD R5, R15, -12583039 ;  /* 0xcb40007f0f057421 */ /* 0x000fe20000000000 */
[-C--:B------:R-:W-:Y:S01]  /*2710*/  FFMA.SAT R4, R18, R9.reuse, 0.5 ;  /* 0x3f00000012047423 */ /* 0x080fe20000002009 */
[----:B------:R-:W-:Y:S01]  /*2720*/  FFMA R19, R26, 1.925963033500011079e-08, R11 ;  /* 0x32a570601a137823 */ /* 0x000fe2000000000b */
        /* <DEDUP_REMOVED lines=8> */
[----:B------:R-:W-:Y:S01]  /*27b0*/  FFMA.SAT R6, R2, R9, 0.5 ;  /* 0x3f00000002067423 */ /* 0x000fe20000002009 */
[----:B------:R-:W-:Y:S01]  /*27c0*/  FFMA R24, R24, 1.925963033500011079e-08, R17 ;  /* 0x32a5706018187823 */ /* 0x000fe20000000011 */
[----:B------:R-:W-:Y:S01]  /*27d0*/  FADD R17, R8, -12583039 ;  /* 0xcb40007f08117421 */ /* 0x000fe20000000000 */
[----:B------:R-:W-:Y:S01]  /*27e0*/  FFMA R11, R18, 1.4426950216293334961, -R11 ;  /* 0x3fb8aa3b120b7823 */ /* 0x000fe2000000080b */
[----:B------:R-:W-:Y:S01]  /*27f0*/  FFMA.RM R6, R6, R7, 12582913 ;  /* 0x4b40000106067423 */ /* 0x000fe20000004007 */
[----:B------:R-:W-:-:S02]  /*2800*/  IMAD.SHL.U32 R4, R13, 0x800000, RZ ;  /* 0x008000000d047824 */ /* 0x000fc400078e00ff */
[----:B------:R-:W-:Y:S01]  /*2810*/  FFMA R25, R10, 1.4426950216293334961, -R17 ;  /* 0x3fb8aa3b0a197823 */ /* 0x000fe20000000811 */
[----:B------:R-:W-:Y:S01]  /*2820*/  FFMA R21, R18, 1.925963033500011079e-08, R11 ;  /* 0x32a5706012157823 */ /* 0x000fe2000000000b */
[----:B------:R-:W-:Y:S01]  /*2830*/  FADD R11, R6, -12583039 ;  /* 0xcb40007f060b7421 */ /* 0x000fe20000000000 */
[----:B------:R-:W0:Y:S01]  /*2840*/  MUFU.EX2 R19, R19 ;  /* 0x0000001300137308 */ /* 0x000e220000000800 */
[----:B------:R-:W-:Y:S01]  /*2850*/  FFMA R18, R10, 1.925963033500011079e-08, R25 ;  /* 0x32a570600a127823 */ /* 0x000fe20000000019 */
[-C--:B------:R-:W-:Y:S01]  /*2860*/  FFMA.SAT R26, R40, R9.reuse, 0.5 ;  /* 0x3f000000281a7423 */ /* 0x080fe20000002009 */
[----:B------:R-:W-:Y:S01]  /*2870*/  FFMA R11, R2, 1.4426950216293334961, -R11 ;  /* 0x3fb8aa3b020b7823 */ /* 0x000fe2000000080b */
[----:B------:R-:W-:Y:S01]  /*2880*/  SHF.L.U32 R0, R0, 0x17, RZ ;  /* 0x0000001700007819 */ /* 0x000fe200000006ff */
[----:B------:R-:W-:Y:S01]  /*2890*/  IMAD.SHL.U32 R3, R3, 0x800000, RZ ;  /* 0x0080000003037824 */ /* 0x000fe200078e00ff */
[----:B------:R-:W-:Y:S01]  /*28a0*/  SHF.L.U32 R5, R5, 0x17, RZ ;  /* 0x0000001705057819 */ /* 0x000fe200000006ff */
[----:B------:R-:W-:Y:S01]  /*28b0*/  FFMA R17, R2, 1.925963033500011079e-08, R11 ;  /* 0x32a5706002117823 */ /* 0x000fe2000000000b */
[----:B------:R1:W2:Y:S01]  /*28c0*/  MUFU.EX2 R25, R36 ;  /* 0x0000002400197308 */ /* 0x0002a20000000800 */
[-C--:B------:R-:W-:Y:S01]  /*28d0*/  FFMA.SAT R2, R20, R9.reuse, 0.5 ;  /* 0x3f00000014027423 */ /* 0x080fe20000002009 */
[-C--:B------:R-:W-:Y:S01]  /*28e0*/  FFMA.SAT R10, R32, R9.reuse, 0.5 ;  /* 0x3f000000200a7423 */ /* 0x080fe20000002009 */
[----:B------:R-:W-:Y:S01]  /*28f0*/  FFMA.SAT R14, R34, R9, 0.5 ;  /* 0x3f000000220e7423 */ /* 0x000fe20000002009 */
[----:B------:R-:W-:Y:S01]  /*2900*/  SHF.L.U32 R6, R6, 0x17, RZ ;  /* 0x0000001706067819 */ /* 0x000fe200000006ff */
[----:B------:R-:W-:Y:S01]  /*2910*/  FFMA.RM R11, R2, R7, 12582913 ;  /* 0x4b400001020b7423 */ /* 0x000fe20000004007 */
[----:B------:R-:W-:Y:S01]  /*2920*/  FFMA.SAT R2, R16, R9, 0.5 ;  /* 0x3f00000010027423 */ /* 0x000fe20000002009 */
[----:B------:R-:W-:Y:S01]  /*2930*/  FFMA.RM R10, R10, R7, 12582913 ;  /* 0x4b4000010a0a7423 */ /* 0x000fe20000004007 */
[----:B------:R-:W3:Y:S01]  /*2940*/  MUFU.EX2 R24, R24 ;  /* 0x0000001800187308 */ /* 0x000ee20000000800 */
[----:B0-----:R-:W-:Y:S01]  /*2950*/  FMUL R0, R0, R19 ;  /* 0x0000001300007220 */ /* 0x001fe20000400000 */
[-C--:B------:R-:W-:Y:S01]  /*2960*/  FFMA.RM R13, R2, R7.reuse, 12582913 ;  /* 0x4b400001020d7423 */ /* 0x080fe20000004007 */
[----:B------:R-:W-:Y:S01]  /*2970*/  SHF.L.U32 R2, R15, 0x17, RZ ;  /* 0x000000170f027819 */ /* 0x000fe200000006ff */
[----:B------:R-:W-:Y:S01]  /*2980*/  FFMA.RM R15, R26, R7, 12582913 ;  /* 0x4b4000011a0f7423 */ /* 0x000fe20000004007 */
[----:B-1----:R-:W-:Y:S01]  /*2990*/  FFMA.SAT R36, R44, R9, 0.5 ;  /* 0x3f0000002c247423 */ /* 0x002fe20000002009 */
[----:B------:R-:W-:Y:S01]  /*29a0*/  FADD R27, R11, -12583039 ;  /* 0xcb40007f0b1b7421 */ /* 0x000fe20000000000 */
[----:B------:R-:W-:Y:S01]  /*29b0*/  FFMA.RM R14, R14, R7, 12582913 ;  /* 0x4b4000010e0e7423 */ /* 0x000fe20000004007 */
[----:B------:R-:W-:Y:S01]  /*29c0*/  FADD R19, R15, -12583039 ;  /* 0xcb40007f0f137421 */ /* 0x000fe20000000000 */
[----:B--2---:R-:W-:Y:S01]  /*29d0*/  FMUL R4, R4, R25 ;  /* 0x0000001904047220 */ /* 0x004fe20000400000 */
[----:B------:R-:W-:Y:S01]  /*29e0*/  FADD R25, R13, -12583039 ;  /* 0xcb40007f0d197421 */ /* 0x000fe20000000000 */
[----:B------:R0:W1:Y:S01]  /*29f0*/  MUFU.EX2 R26, R21 ;  /* 0x00000015001a7308 */ /* 0x0000620000000800 */
[----:B------:R-:W-:Y:S01]  /*2a00*/  FFMA R19, R40, 1.4426950216293334961, -R19 ;  /* 0x3fb8aa3b28137823 */ /* 0x000fe20000000813 */
[----:B------:R-:W-:Y:S01]  /*2a10*/  FFMA R27, R20, 1.4426950216293334961, -R27 ;  /* 0x3fb8aa3b141b7823 */ /* 0x000fe2000000081b */
[----:B------:R-:W-:Y:S01]  /*2a20*/  FFMA R25, R16, 1.4426950216293334961, -R25 ;  /* 0x3fb8aa3b10197823 */ /* 0x000fe20000000819 */
[----:B------:R-:W-:Y:S01]  /*2a30*/  SHF.L.U32 R11, R11, 0x17, RZ ;  /* 0x000000170b0b7819 */ /* 0x000fe200000006ff */
[----:B------:R-:W-:Y:S01]  /*2a40*/  FFMA R40, R40, 1.925963033500011079e-08, R19 ;  /* 0x32a5706028287823 */ /* 0x000fe20000000013 */
[----:B------:R-:W-:Y:S01]  /*2a50*/  FFMA.RM R19, R36, R7, 12582913 ;  /* 0x4b40000124137423 */ /* 0x000fe20000004007 */
[----:B------:R-:W-:Y:S01]  /*2a60*/  FFMA R16, R16, 1.925963033500011079e-08, R25 ;  /* 0x32a5706010107823 */ /* 0x000fe20000000019 */
[----:B---3--:R-:W-:Y:S01]  /*2a70*/  FMUL R3, R3, R24 ;  /* 0x0000001803037220 */ /* 0x008fe20000400000 */
[----:B------:R-:W2:Y:S01]  /*2a80*/  MUFU.EX2 R25, R38 ;  /* 0x0000002600197308 */ /* 0x000ea20000000800 */
[----:B------:R-:W-:Y:S01]  /*2a90*/  FFMA.SAT R24, R46, R9, 0.5 ;  /* 0x3f0000002e187423 */ /* 0x000fe20000002009 */
[----:B------:R-:W-:Y:S01]  /*2aa0*/  FFMA R20, R20, 1.925963033500011079e-08, R27 ;  /* 0x32a5706014147823 */ /* 0x000fe2000000001b */
[----:B------:R-:W-:Y:S01]  /*2ab0*/  FADD R27, R10, -12583039 ;  /* 0xcb40007f0a1b7421 */ /* 0x000fe20000000000 */
[----:B------:R-:W-:-:S02]  /*2ac0*/  IMAD.SHL.U32 R13, R13, 0x800000, RZ ;  /* 0x008000000d0d7824 */ /* 0x000fc400078e00ff */
[----:B0-----:R-:W-:Y:S01]  /*2ad0*/  FFMA.RM R21, R24, R7, 12582913 ;  /* 0x4b40000118157423 */ /* 0x001fe20000004007 */
[-C--:B------:R-:W-:Y:S01]  /*2ae0*/  FFMA.SAT R24, R42, R9.reuse, 0.5 ;  /* 0x3f0000002a187423 */ /* 0x080fe20000002009 */
[----:B------:R-:W-:Y:S01]  /*2af0*/  FFMA R27, R32, 1.4426950216293334961, -R27 ;  /* 0x3fb8aa3b201b7823 */ /* 0x000fe2000000081b */
[----:B-1----:R-:W-:Y:S01]  /*2b00*/  FMUL R5, R5, R26 ;  /* 0x0000001a05057220 */ /* 0x002fe20000400000 */
[----:B------:R-:W-:Y:S01]  /*2b10*/  FFMA.SAT R26, R12, R9, 0.5 ;  /* 0x3f0000000c1a7423 */ /* 0x000fe20000002009 */
[----:B------:R-:W-:Y:S01]  /*2b20*/  FFMA.RM R24, R24, R7, 12582913 ;  /* 0x4b40000118187423 */ /* 0x000fe20000004007 */
[----:B------:R-:W-:Y:S01]  /*2b30*/  MUFU.EX2 R18, R18 ;  /* 0x0000001200127308 */ /* 0x000fe20000000800 */
[----:B------:R-:W-:Y:S01]  /*2b40*/  FFMA R32, R32, 1.925963033500011079e-08, R27 ;  /* 0x32a5706020207823 */ /* 0x000fe2000000001b */
[----:B------:R-:W-:Y:S01]  /*2b50*/  FADD R27, R14, -12583039 ;  /* 0xcb40007f0e1b7421 */ /* 0x000fe20000000000 */
[----:B------:R-:W-:Y:S01]  /*2b60*/  SHF.L.U32 R15, R15, 0x17, RZ ;  /* 0x000000170f0f7819 */ /* 0x000fe200000006ff */
[----:B--2---:R-:W-:Y:S01]  /*2b70*/  FMUL R2, R2, R25 ;  /* 0x0000001902027220 */ /* 0x004fe20000400000 */
[----:B------:R-:W-:-:S03]  /*2b80*/  FADD R25, R19, -12583039 ;  /* 0xcb40007f13197421 */ /* 0x000fc60000000000 */
[----:B------:R-:W0:Y:S01]  /*2b90*/  MUFU.EX2 R17, R17 ;  /* 0x0000001100117308 */ /* 0x000e220000000800 */
[----:B------:R-:W-:Y:S01]  /*2ba0*/  FFMA R27, R34, 1.4426950216293334961, -R27 ;  /* 0x3fb8aa3b221b7823 */ /* 0x000fe2000000081b */
[----:B------:R-:W-:Y:S02]  /*2bb0*/  IMAD.SHL.U32 R19, R19, 0x800000, RZ ;  /* 0x0080000013137824 */ /* 0x000fe400078e00ff */
[----:B------:R-:W-:Y:S01]  /*2bc0*/  FFMA R25, R44, 1.4426950216293334961, -R25 ;  /* 0x3fb8aa3b2c197823 */ /* 0x000fe20000000819 */
[----:B------:R-:W-:-:S03]  /*2bd0*/  FFMA R34, R34, 1.925963033500011079e-08, R27 ;  /* 0x32a5706022227823 */ /* 0x000fc6000000001b */
[----:B------:R-:W-:Y:S01]  /*2be0*/  FFMA R44, R44, 1.925963033500011079e-08, R25 ;  /* 0x32a570602c2c7823 */ /* 0x000fe20000000019 */
[C---:B------:R-:W-:Y:S01]  /*2bf0*/  FADD R25, R21.reuse, -12583039 ;  /* 0xcb40007f15197421 */ /* 0x040fe20000000000 */
[----:B------:R-:W1:Y:S01]  /*2c00*/  MUFU.EX2 R20, R20 ;  /* 0x0000001400147308 */ /* 0x000e620000000800 */
[----:B------:R-:W-:Y:S02]  /*2c10*/  SHF.L.U32 R21, R21, 0x17, RZ ;  /* 0x0000001715157819 */ /* 0x000fe400000006ff */
[----:B------:R-:W-:-:S04]  /*2c20*/  FFMA R25, R46, 1.4426950216293334961, -R25 ;  /* 0x3fb8aa3b2e197823 */ /* 0x000fc80000000819 */
[----:B------:R-:W-:Y:S01]  /*2c30*/  FFMA R46, R46, 1.925963033500011079e-08, R25 ;  /* 0x32a570602e2e7823 */ /* 0x000fe20000000019 */
[----:B------:R-:W-:Y:S01]  /*2c40*/  FFMA.RM R25, R26, R7, 12582913 ;  /* 0x4b4000011a197423 */ /* 0x000fe20000004007 */
[----:B------:R-:W-:Y:S01]  /*2c50*/  FADD R7, R24, -12583039 ;  /* 0xcb40007f18077421 */ /* 0x000fe20000000000 */
[----:B------:R-:W2:Y:S01]  /*2c60*/  MUFU.EX2 R32, R32 ;  /* 0x0000002000207308 */ /* 0x000ea20000000800 */
[----:B0-----:R-:W-:Y:S01]  /*2c70*/  FMUL R6, R6, R17 ;  /* 0x0000001106067220 */ /* 0x001fe20000400000 */
[----:B------:R-:W-:Y:S01]  /*2c80*/  FADD R27, R25, -12583039 ;  /* 0xcb40007f191b7421 */ /* 0x000fe20000000000 */
[----:B------:R-:W-:Y:S01]  /*2c90*/  FFMA R9, R42, 1.4426950216293334961, -R7 ;  /* 0x3fb8aa3b2a097823 */ /* 0x000fe20000000807 */
[----:B------:R-:W-:Y:S01]  /*2ca0*/  IMAD.SHL.U32 R7, R8, 0x800000, RZ ;  /* 0x0080000008077824 */ /* 0x000fe200078e00ff */
[----:B------:R-:W-:Y:S01]  /*2cb0*/  SHF.L.U32 R17, R14, 0x17, RZ ;  /* 0x000000170e117819 */ /* 0x000fe200000006ff */
[----:B------:R-:W-:Y:S01]  /*2cc0*/  FFMA R33, R12, 1.4426950216293334961, -R27 ;  /* 0x3fb8aa3b0c217823 */ /* 0x000fe2000000081b */
[----:B------:R-:W-:Y:S01]  /*2cd0*/  FFMA R42, R42, 1.925963033500011079e-08, R9 ;  /* 0x32a570602a2a7823 */ /* 0x000fe20000000009 */
[----:B------:R-:W-:Y:S01]  /*2ce0*/  FADD R9, RZ, R4 ;  /* 0x00000004ff097221 */ /* 0x000fe20000000000 */
[----:B------:R-:W-:Y:S01]  /*2cf0*/  FMUL R7, R7, R18 ;  /* 0x0000001207077220 */ /* 0x000fe20000400000 */
[----:B------:R-:W0:Y:S01]  /*2d00*/  MUFU.EX2 R16, R16 ;  /* 0x0000001000107308 */ /* 0x000e220000000800 */
[----:B------:R-:W-:Y:S01]  /*2d10*/  FFMA R33, R12, 1.925963033500011079e-08, R33 ;  /* 0x32a570600c217823 */ /* 0x000fe20000000021 */
[----:B------:R-:W-:Y:S01]  /*2d20*/  FADD R9, R9, R0 ;  /* 0x0000000009097221 */ /* 0x000fe20000000000 */
[----:B------:R-:W-:-:S03]  /*2d30*/  SHF.L.U32 R24, R24, 0x17, RZ ;  /* 0x0000001718187819 */ /* 0x000fc600000006ff */
[----:B------:R-:W-:Y:S02]  /*2d40*/  FADD R8, R9, R2 ;  /* 0x0000000209087221 */ /* 0x000fe40000000000 */
[----:B------:R-:W3:Y:S02]  /*2d50*/  MUFU.EX2 R34, R34 ;  /* 0x0000002200227308 */ /* 0x000ee40000000800 */
[----:B------:R-:W-:Y:S01]  /*2d60*/  FADD R18, R8, R3 ;  /* 0x0000000308127221 */ /* 0x000fe20000000000 */
[----:B-1----:R-:W-:Y:S01]  /*2d70*/  FMUL R8, R11, R20 ;  /* 0x000000140b087220 */ /* 0x002fe20000400000 */
[----:B------:R-:W-:Y:S01]  /*2d80*/  SHF.L.U32 R11, R10, 0x17, RZ ;  /* 0x000000170a0b7819 */ /* 0x000fe200000006ff */
[----:B------:R-:W-:Y:S02]  /*2d90*/  IMAD.SHL.U32 R20, R25, 0x800000, RZ ;  /* 0x0080000019147824 */ /* 0x000fe400078e00ff */
[----:B------:R-:W-:Y:S01]  /*2da0*/  FADD R9, R18, R5 ;  /* 0x0000000512097221 */ /* 0x000fe20000000000 */
[----:B------:R-:W1:Y:S03]  /*2db0*/  MUFU.EX2 R40, R40 ;  /* 0x0000002800287308 */ /* 0x000e660000000800 */
[----:B------:R-:W-:Y:S01]  /*2dc0*/  FADD R10, R9, R6 ;  /* 0x00000006090a7221 */ /* 0x000fe20000000000 */
[----:B--2---:R-:W-:-:S03]  /*2dd0*/  FMUL R9, R11, R32 ;  /* 0x000000200b097220 */ /* 0x004fc60000400000 */
[----:B------:R-:W-:Y:S01]  /*2de0*/  FADD R11, R10, R7 ;  /* 0x000000070a0b7221 */ /* 0x000fe20000000000 */
[----:B0-----:R-:W-:Y:S01]  /*2df0*/  FMUL R10, R13, R16 ;  /* 0x000000100d0a7220 */ /* 0x001fe20000400000 */
[----:B------:R-:W0:Y:S01]  /*2e00*/  MUFU.EX2 R44, R44 ;  /* 0x0000002c002c7308 */ /* 0x000e220000000800 */
[----:B---3--:R-:W-:Y:S01]  /*2e10*/  FMUL R16, R17, R34 ;  /* 0x0000002211107220 */ /* 0x008fe20000400000 */
[----:B------:R-:W-:-:S04]  /*2e20*/  FADD R14, R11, R8 ;  /* 0x000000080b0e7221 */ /* 0x000fc80000000000 */
[----:B------:R-:W-:Y:S02]  /*2e30*/  FADD R11, R14, R9 ;  /* 0x000000090e0b7221 */ /* 0x000fe40000000000 */
[----:B------:R-:W2:Y:S01]  /*2e40*/  MUFU.EX2 R46, R46 ;  /* 0x0000002e002e7308 */ /* 0x000ea20000000800 */
[----:B-1----:R-:W-:Y:S01]  /*2e50*/  FMUL R17, R15, R40 ;  /* 0x000000280f117220 */ /* 0x002fe20000400000 */
[----:B------:R-:W-:-:S04]  /*2e60*/  FADD R11, R11, R10 ;  /* 0x0000000a0b0b7221 */ /* 0x000fc80000000000 */
[----:B------:R-:W-:Y:S02]  /*2e70*/  FADD R12, R11, R16 ;  /* 0x000000100b0c7221 */ /* 0x000fe40000000000 */
[----:B------:R-:W1:Y:S01]  /*2e80*/  MUFU.EX2 R27, R42 ;  /* 0x0000002a001b7308 */ /* 0x000e620000000800 */
[----:B0-----:R-:W-:Y:S01]  /*2e90*/  FMUL R18, R19, R44 ;  /* 0x0000002c13127220 */ /* 0x001fe20000400000 */
[----:B------:R-:W-:-:S04]  /*2ea0*/  FADD R11, R12, R17 ;  /* 0x000000110c0b7221 */ /* 0x000fc80000000000 */
[----:B------:R-:W-:Y:S02]  /*2eb0*/  FADD R12, R11, R18 ;  /* 0x000000120b0c7221 */ /* 0x000fe40000000000 */
[----:B------:R-:W0:Y:S01]  /*2ec0*/  MUFU.EX2 R33, R33 ;  /* 0x0000002100217308 */ /* 0x000e220000000800 */
[----:B--2---:R-:W-:-:S04]  /*2ed0*/  FMUL R19, R21, R46 ;  /* 0x0000002e15137220 */ /* 0x004fc80000400000 */
[----:B------:R-:W-:Y:S01]  /*2ee0*/  FADD R12, R12, R19 ;  /* 0x000000130c0c7221 */ /* 0x000fe20000000000 */
[----:B-1----:R-:W-:-:S04]  /*2ef0*/  FMUL R21, R24, R27 ;  /* 0x0000001b18157220 */ /* 0x002fc80000400000 */
        /* <DEDUP_REMOVED lines=12> */
.L_x_22979:
        /* <DEDUP_REMOVED lines=11> */
[----:B0-----:R-:W-:Y:S05]  /*3070*/  CALL.REL.NOINC `($__internal_351_$__cuda_sm3x_div_rn_noftz_f32_slowpath) ;  /* 0x0000001c00c07944 */ /* 0x001fea0003c00000 */
[----:B------:R-:W-:-:S07]  /*3080*/  MOV R14, R4 ;  /* 0x00000004000e7202 */ /* 0x000fce0000000f00 */
.L_x_22936:
[----:B------:R-:W-:Y:S05]  /*3090*/  BSYNC.RECONVERGENT B3 ;  /* 0x0000000000037941 */ /* 0x000fea0003800200 */
.L_x_22935:
        /* <DEDUP_REMOVED lines=11> */
[----:B0-----:R-:W-:Y:S05]  /*3150*/  CALL.REL.NOINC `($__internal_351_$__cuda_sm3x_div_rn_noftz_f32_slowpath) ;  /* 0x0000001c00887944 */ /* 0x001fea0003c00000 */
[----:B------:R-:W-:-:S07]  /*3160*/  IMAD.MOV.U32 R15, RZ, RZ, R4 ;  /* 0x000000ffff0f7224 */ /* 0x000fce00078e0004 */
.L_x_22938:
[----:B------:R-:W-:Y:S05]  /*3170*/  BSYNC.RECONVERGENT B3 ;  /* 0x0000000000037941 */ /* 0x000fea0003800200 */
.L_x_22937:
        /* <DEDUP_REMOVED lines=12> */
[----:B------:R-:W-:-:S07]  /*3240*/  MOV R0, R4 ;  /* 0x0000000400007202 */ /* 0x000fce0000000f00 */
.L_x_22940:
[----:B------:R-:W-:Y:S05]  /*3250*/  BSYNC.RECONVERGENT B3 ;  /* 0x0000000000037941 */ /* 0x000fea0003800200 */
.L_x_22939:
        /* <DEDUP_REMOVED lines=11> */
[----:B0-----:R-:W-:Y:S05]  /*3310*/  CALL.REL.NOINC `($__internal_351_$__cuda_sm3x_div_rn_noftz_f32_slowpath) ;  /* 0x0000001c00187944 */ /* 0x001fea0003c00000 */
[----:B------:R-:W-:-:S07]  /*3320*/  MOV R2, R4 ;  /* 0x0000000400027202 */ /* 0x000fce0000000f00 */
.L_x_22942:
[----:B------:R-:W-:Y:S05]  /*3330*/  BSYNC.RECONVERGENT B3 ;  /* 0x0000000000037941 */ /* 0x000fea0003800200 */
.L_x_22941:
        /* <DEDUP_REMOVED lines=13> */
.L_x_22944:
[----:B------:R-:W-:Y:S05]  /*3410*/  BSYNC.RECONVERGENT B3 ;  /* 0x0000000000037941 */ /* 0x000fea0003800200 */
.L_x_22943:
        /* <DEDUP_REMOVED lines=13> */
.L_x_22946:
[----:B------:R-:W-:Y:S05]  /*34f0*/  BSYNC.RECONVERGENT B3 ;  /* 0x0000000000037941 */ /* 0x000fea0003800200 */
.L_x_22945:
        /* <DEDUP_REMOVED lines=13> */
.L_x_22948:
[----:B------:R-:W-:Y:S05]  /*35d0*/  BSYNC.RECONVERGENT B3 ;  /* 0x0000000000037941 */ /* 0x000fea0003800200 */
.L_x_22947:
        /* <DEDUP_REMOVED lines=13> */
.L_x_22950:
[----:B------:R-:W-:Y:S05]  /*36b0*/  BSYNC.RECONVERGENT B3 ;  /* 0x0000000000037941 */ /* 0x000fea0003800200 */
.L_x_22949:
        /* <DEDUP_REMOVED lines=13> */
.L_x_22952:
[----:B------:R-:W-:Y:S05]  /*3790*/  BSYNC.RECONVERGENT B3 ;  /* 0x0000000000037941 */ /* 0x000fea0003800200 */
.L_x_22951:
        /* <DEDUP_REMOVED lines=13> */
.L_x_22954:
[----:B------:R-:W-:Y:S05]  /*3870*/  BSYNC.RECONVERGENT B3 ;  /* 0x0000000000037941 */ /* 0x000fea0003800200 */
.L_x_22953:
        /* <DEDUP_REMOVED lines=13> */
.L_x_22956:
[----:B------:R-:W-:Y:S05]  /*3950*/  BSYNC.RECONVERGENT B3 ;  /* 0x0000000000037941 */ /* 0x000fea0003800200 */
.L_x_22955:
        /* <DEDUP_REMOVED lines=13> */
.L_x_22958:
[----:B------:R-:W-:Y:S05]  /*3a30*/  BSYNC.RECONVERGENT B3 ;  /* 0x0000000000037941 */ /* 0x000fea0003800200 */
.L_x_22957:
        /* <DEDUP_REMOVED lines=13> */
.L_x_22960:
[----:B------:R-:W-:Y:S05]  /*3b10*/  BSYNC.RECONVERGENT B3 ;  /* 0x0000000000037941 */ /* 0x000fea0003800200 */
.L_x_22959:
        /* <DEDUP_REMOVED lines=13> */
.L_x_22962:
[----:B------:R-:W-:Y:S05]  /*3bf0*/  BSYNC.RECONVERGENT B3 ;  /* 0x0000000000037941 */ /* 0x000fea0003800200 */
.L_x_22961:
        /* <DEDUP_REMOVED lines=13> */
.L_x_22964:
[----:B------:R-:W-:Y:S05]  /*3cd0*/  BSYNC.RECONVERGENT B3 ;  /* 0x0000000000037941 */ /* 0x000fea0003800200 */
.L_x_22963:
        /* <DEDUP_REMOVED lines=13> */
.L_x_22966:
[----:B------:R-:W-:Y:S05]  /*3db0*/  BSYNC.RECONVERGENT B3 ;  /* 0x0000000000037941 */ /* 0x000fea0003800200 */
.L_x_22965:
        /* <DEDUP_REMOVED lines=56> */
.L_x_22933:
[----:B------:R-:W-:Y:S05]  /*4140*/  EXIT ;  /* 0x000000000000794d */ /* 0x000fea0003800000 */
.L_x_22934:
[----:B------:R-:W-:Y:S01]  /*4150*/  HFMA2 R12, -RZ, RZ, 0, 9.5367431640625e-07 ;  /* 0x00000010ff0c7431 */ /* 0x000fe200000001ff */
[----:B------:R-:W-:Y:S01]  /*4160*/  BSSY B1, `(.L_x_22968) ;  /* 0x0000006000017945 */ /* 0x000fe20003800000 */
[----:B------:R-:W-:Y:S01]  /*4170*/  IMAD.MOV.U32 R11, RZ, RZ, 0x1f ;  /* 0x0000001fff0b7424 */ /* 0x000fe200078e00ff */
[----:B------:R-:W-:-:S07]  /*4180*/  MOV R15, 0xffffffff ;  /* 0xffffffff000f7802 */ /* 0x000fce0000000f00 */
[----:B------:R-:W-:Y:S05]  /*4190*/  WARPSYNC.COLLECTIVE R15, `(.L_x_22969) ;  /* 0x000000000f087348 */ /* 0x000fea0003c00000 */
[----:B------:R0:W1:Y:S02]  /*41a0*/  SHFL.BFLY P6, R14, R13, R12, R11 ;  /* 0x0c00000c0d0e7389 */ /* 0x00006400000c000b */
[----:B01----:R-:W-:Y:S05]  /*41b0*/  ENDCOLLECTIVE ;  /* 0x000000000000791b */ /* 0x003fea0003800000 */
.L_x_22969:
[----:B------:R-:W-:Y:S05]  /*41c0*/  BSYNC B1 ;  /* 0x0000000000017941 */ /* 0x000fea0003800000 */
.L_x_22968:
[----:B------:R-:W-:Y:S01]  /*41d0*/  HFMA2 R12, -RZ, RZ, 0, 4.76837158203125e-07 ;  /* 0x00000008ff0c7431 */ /* 0x000fe200000001ff */
[----:B------:R-:W-:Y:S01]  /*41e0*/  FMNMX R13, R13, R14, !PT ;  /* 0x0000000e0d0d7209 */ /* 0x000fe20007800000 */
[----:B------:R-:W-:Y:S01]  /*41f0*/  IMAD.MOV.U32 R11, RZ, RZ, 0x1f ;  /* 0x0000001fff0b7424 */ /* 0x000fe200078e00ff */
[----:B------:R-:W-:-:S07]  /*4200*/  MOV R15, 0xffffffff ;  /* 0xffffffff000f7802 */ /* 0x000fce0000000f00 */
[----:B------:R-:W-:Y:S05]  /*4210*/  WARPSYNC.COLLECTIVE R15, `(.L_x_22970) ;  /* 0x000000000f087348 */ /* 0x000fea0003c00000 */
[----:B------:R0:W1:Y:S02]  /*4220*/  SHFL.BFLY P6, R14, R13, R12, R11 ;  /* 0x0c00000c0d0e7389 */ /* 0x00006400000c000b */
[----:B01----:R-:W-:Y:S05]  /*4230*/  ENDCOLLECTIVE ;  /* 0x000000000000791b */ /* 0x003fea0003800000 */
.L_x_22970:
[----:B------:R-:W-:Y:S01]  /*4240*/  IMAD.MOV.U32 R12, RZ, RZ, 0x4 ;  /* 0x00000004ff0c7424 */ /* 0x000fe200078e00ff */
[----:B------:R-:W-:-:S04]  /*4250*/  FMNMX R0, R13, R14, !PT ;  /* 0x0000000e0d007209 */ /* 0x000fc80007800000 */
[----:B------:R-:W-:-:S07]  /*4260*/  MOV R13, R0 ;  /* 0x00000000000d7202 */ /* 0x000fce0000000f00 */
[----:B------:R-:W-:Y:S05]  /*4270*/  WARPSYNC.COLLECTIVE R15, `(.L_x_22971) ;  /* 0x000000000f087348 */ /* 0x000fea0003c00000 */
[----:B------:R0:W1:Y:S02]  /*4280*/  SHFL.BFLY P6, R14, R13, R12, R11 ;  /* 0x0c00000c0d0e7389 */ /* 0x00006400000c000b */
[----:B01----:R-:W-:Y:S05]  /*4290*/  ENDCOLLECTIVE ;  /* 0x000000000000791b */ /* 0x003fea0003800000 */
.L_x_22971:
[----:B------:R-:W-:Y:S01]  /*42a0*/  HFMA2 R12, -RZ, RZ, 0, 1.1920928955078125e-07 ;  /* 0x00000002ff0c7431 */ /* 0x000fe200000001ff */
[----:B------:R-:W-:-:S04]  /*42b0*/  FMNMX R2, R0, R14, !PT ;  /* 0x0000000e00027209 */ /* 0x000fc80007800000 */
[----:B------:R-:W-:-:S07]  /*42c0*/  MOV R13, R2 ;  /* 0x00000002000d7202 */ /* 0x000fce0000000f00 */
[----:B------:R-:W-:Y:S05]  /*42d0*/  WARPSYNC.COLLECTIVE R15, `(.L_x_22972) ;  /* 0x000000000f087348 */ /* 0x000fea0003c00000 */
[----:B------:R0:W1:Y:S02]  /*42e0*/  SHFL.BFLY P6, R14, R13, R12, R11 ;  /* 0x0c00000c0d0e7389 */ /* 0x00006400000c000b */
[----:B01----:R-:W-:Y:S05]  /*42f0*/  ENDCOLLECTIVE ;  /* 0x000000000000791b */ /* 0x003fea0003800000 */
.L_x_22972:
[----:B------:R-:W-:Y:S02]  /*4300*/  MOV R12, 0x1 ;  /* 0x00000001000c7802 */ /* 0x000fe40000000f00 */
[----:B------:R-:W-:-:S05]  /*4310*/  FMNMX R3, R2, R14, !PT ;  /* 0x0000000e02037209 */ /* 0x000fca0007800000 */
[----:B------:R-:W-:-:S07]  /*4320*/  IMAD.MOV.U32 R13, RZ, RZ, R3 ;  /* 0x000000ffff0d7224 */ /* 0x000fce00078e0003 */
[----:B------:R-:W-:Y:S05]  /*4330*/  WARPSYNC.COLLECTIVE R15, `(.L_x_22973) ;  /* 0x000000000f087348 */ /* 0x000fea0003c00000 */
[----:B------:R0:W1:Y:S02]  /*4340*/  SHFL.BFLY P6, R14, R13, R12, R11 ;  /* 0x0c00000c0d0e7389 */ /* 0x00006400000c000b */
[----:B01----:R-:W-:Y:S05]  /*4350*/  ENDCOLLECTIVE ;  /* 0x000000000000791b */ /* 0x003fea0003800000 */
.L_x_22973:
[----:B------:R-:W-:Y:S02]  /*4360*/  HFMA2 R11, -RZ, RZ, 0.96630859375, -0.0022525787353515625 ;  /* 0x3bbb989dff0b7431 */ /* 0x000fe400000001ff */
        /* <DEDUP_REMOVED lines=64> */
[----:B------:R-:W-:Y:S01]  /*4770*/  SHF.L.U32 R5, R13, 0x17, RZ ;  /* 0x000000170d057819 */ /* 0x000fe200000006ff */
[----:B------:R-:W-:Y:S01]  /*4780*/  FFMA R10, R7, 1.925963033500011079e-08, R10 ;  /* 0x32a57060070a7823 */ /* 0x000fe2000000000a */
[----:B------:R-:W-:Y:S01]  /*4790*/  SHF.L.U32 R7, R15, 0x17, RZ ;  /* 0x000000170f077819 */ /* 0x000fe200000006ff */
        /* <DEDUP_REMOVED lines=10> */
[----:B------:R-:W-:Y:S02]  /*4840*/  IMAD.SHL.U32 R6, R9, 0x800000, RZ ;  /* 0x0080000009067824 */ /* 0x000fe400078e00ff */
[----:B------:R-:W-:Y:S01]  /*4850*/  FFMA.SAT R9, R8, R11, 0.5 ;  /* 0x3f00000008097423 */ /* 0x000fe2000000200b */
[----:B0-----:R-:W-:Y:S02]  /*4860*/  FMUL R5, R5, R18 ;  /* 0x0000001205057220 */ /* 0x001fe40000400000 */
        /* <DEDUP_REMOVED lines=20> */
[----:B------:R-:W-:Y:S02]  /*49b0*/  SHF.L.U32 R15, R15, 0x17, RZ ;  /* 0x000000170f0f7819 */ /* 0x000fe400000006ff */
        /* <DEDUP_REMOVED lines=47> */
[----:B------:R-:W-:Y:S01]  /*4cb0*/  MOV R15, 0xffffffff ;  /* 0xffffffff000f7802 */ /* 0x000fe20000000f00 */
        /* <DEDUP_REMOVED lines=19> */
.L_x_22974:
[----:B------:R-:W-:Y:S02]  /*4df0*/  IMAD.MOV.U32 R12, RZ, RZ, 0x8 ;  /* 0x00000008ff0c7424 */ /* 0x000fe400078e00ff */
[----:B------:R-:W-:-:S05]  /*4e00*/  FADD R24, R13, R14 ;  /* 0x0000000e0d187221 */ /* 0x000fca0000000000 */
[----:B------:R-:W-:-:S07]  /*4e10*/  MOV R13, R24 ;  /* 0x00000018000d7202 */ /* 0x000fce0000000f00 */
[----:B------:R-:W-:Y:S05]  /*4e20*/  WARPSYNC.COLLECTIVE R15, `(.L_x_22975) ;  /* 0x000000000f087348 */ /* 0x000fea0003c00000 */
[----:B------:R0:W1:Y:S02]  /*4e30*/  SHFL.BFLY P6, R14, R13, R12, R11 ;  /* 0x0c00000c0d0e7389 */ /* 0x00006400000c000b */
[----:B01----:R-:W-:Y:S05]  /*4e40*/  ENDCOLLECTIVE ;  /* 0x000000000000791b */ /* 0x003fea0003800000 */
.L_x_22975:
[----:B------:R-:W-:Y:S02]  /*4e50*/  HFMA2 R12, -RZ, RZ, 0, 2.384185791015625e-07 ;  /* 0x00000004ff0c7431 */ /* 0x000fe400000001ff */
[----:B------:R-:W-:-:S05]  /*4e60*/  FADD R25, R24, R14 ;  /* 0x0000000e18197221 */ /* 0x000fca0000000000 */
[----:B------:R-:W-:-:S07]  /*4e70*/  MOV R13, R25 ;  /* 0x00000019000d7202 */ /* 0x000fce0000000f00 */
[----:B------:R-:W-:Y:S05]  /*4e80*/  WARPSYNC.COLLECTIVE R15, `(.L_x_22976) ;  /* 0x000000000f087348 */ /* 0x000fea0003c00000 */
[----:B------:R0:W1:Y:S02]  /*4e90*/  SHFL.BFLY P6, R14, R13, R12, R11 ;  /* 0x0c00000c0d0e7389 */ /* 0x00006400000c000b */
[----:B01----:R-:W-:Y:S05]  /*4ea0*/  ENDCOLLECTIVE ;  /* 0x000000000000791b */ /* 0x003fea0003800000 */
.L_x_22976:
[----:B------:R-:W-:Y:S01]  /*4eb0*/  MOV R12, 0x2 ;  /* 0x00000002000c7802 */ /* 0x000fe20000000f00 */
[----:B------:R-:W-:-:S04]  /*4ec0*/  FADD R26, R25, R14 ;  /* 0x0000000e191a7221 */ /* 0x000fc80000000000 */
[----:B------:R-:W-:-:S07]  /*4ed0*/  IMAD.MOV.U32 R13, RZ, RZ, R26 ;  /* 0x000000ffff0d7224 */ /* 0x000fce00078e001a */
[----:B------:R-:W-:Y:S05]  /*4ee0*/  WARPSYNC.COLLECTIVE R15, `(.L_x_22977) ;  /* 0x000000000f087348 */ /* 0x000fea0003c00000 */
[----:B------:R0:W1:Y:S02]  /*4ef0*/  SHFL.BFLY P6, R14, R13, R12, R11 ;  /* 0x0c00000c0d0e7389 */ /* 0x00006400000c000b */
[----:B01----:R-:W-:Y:S05]  /*4f00*/  ENDCOLLECTIVE ;  /* 0x000000000000791b */ /* 0x003fea0003800000 */
.L_x_22977:
[----:B------:R-:W-:Y:S02]  /*4f10*/  IMAD.MOV.U32 R12, RZ, RZ, 0x1 ;  /* 0x00000001ff0c7424 */ /* 0x000fe400078e00ff */
[----:B------:R-:W-:-:S05]  /*4f20*/  FADD R27, R26, R14 ;  /* 0x0000000e1a1b7221 */ /* 0x000fca0000000000 */
[----:B------:R-:W-:-:S07]  /*4f30*/  MOV R13, R27 ;  /* 0x0000001b000d7202 */ /* 0x000fce0000000f00 */
[----:B------:R-:W-:Y:S05]  /*4f40*/  WARPSYNC.COLLECTIVE R15, `(.L_x_22978) ;  /* 0x000000000f087348 */ /* 0x000fea0003c00000 */
[----:B------:R0:W1:Y:S02]  /*4f50*/  SHFL.BFLY P6, R14, R13, R12, R11 ;  /* 0x0c00000c0d0e7389 */ /* 0x00006400000c000b */
[----:B01----:R-:W-:Y:S05]  /*4f60*/  ENDCOLLECTIVE ;  /* 0x000000000000791b */ /* 0x003fea0003800000 */
.L_x_22978:
[----:B------:R-:W-:Y:S05]  /*4f70*/  BRA `(.L_x_22979) ;  /* 0xffffffe000107947 */ /* 0x000fea000383ffff */
        .weak           $__internal_351_$__cuda_sm3x_div_rn_noftz_f32_slowpath
        .type           $__internal_351_$__cuda_sm3x_div_rn_noftz_f32_slowpath,@function
        .size           $__internal_351_$__cuda_sm3x_div_rn_noftz_f32_slowpath,(.L_x_37728 - $__internal_351_$__cuda_sm3x_div_rn_noftz_f32_slowpath)
$__internal_351_$__cuda_sm3x_div_rn_noftz_f32_slowpath:
        /* <DEDUP_REMOVED lines=35> */
.L_x_22981:
        /* <DEDUP_REMOVED lines=51> */
.L_x_22988:
[----:B------:R-:W-:-:S04]  /*54e0*/  LOP3.LUT R4, R4, 0x80000000, RZ, 0xc0, !PT ;  /* 0x8000000004047812 */ /* 0x000fc800078ec0ff */
[----:B------:R-:W-:Y:S01]  /*54f0*/  LOP3.LUT R4, R4, 0x7f800000, RZ, 0xfc, !PT ;  /* 0x7f80000004047812 */ /* 0x000fe200078efcff */
[----:B------:R-:W-:Y:S06]  /*5500*/  BRA `(.L_x_22989) ;  /* 0x0000000000047947 */ /* 0x000fec0003800000 */
.L_x_22987:
[----:B------:R-:W-:-:S07]  /*5510*/  LEA R4, R33, R4, 0x17 ;  /* 0x0000000421047211 */ /* 0x000fce00078eb8ff */
.L_x_22989:
[----:B------:R-:W-:Y:S05]  /*5520*/  BSYNC.RECONVERGENT B2 ;  /* 0x0000000000027941 */ /* 0x000fea0003800200 */
.L_x_22986:
[----:B------:R-:W-:Y:S05]  /*5530*/  BRA `(.L_x_22990) ;  /* 0x0000000000207947 */ /* 0x000fea0003800000 */
.L_x_22985:
[----:B------:R-:W-:-:S04]  /*5540*/  LOP3.LUT R4, R25, 0x80000000, R4, 0x48, !PT ;  /* 0x8000000019047812 */ /* 0x000fc800078e4804 */
[----:B------:R-:W-:Y:S01]  /*5550*/  LOP3.LUT R4, R4, 0x7f800000, RZ, 0xfc, !PT ;  /* 0x7f80000004047812 */ /* 0x000fe200078efcff */
[----:B------:R-:W-:Y:S06]  /*5560*/  BRA `(.L_x_22990) ;  /* 0x0000000000147947 */ /* 0x000fec0003800000 */
.L_x_22984:
[----:B------:R-:W-:Y:S01]  /*5570*/  LOP3.LUT R4, R25, 0x80000000, R4, 0x48, !PT ;  /* 0x8000000019047812 */ /* 0x000fe200078e4804 */
[----:B------:R-:W-:Y:S06]  /*5580*/  BRA `(.L_x_22990) ;  /* 0x00000000000c7947 */ /* 0x000fec0003800000 */
.L_x_22983:
[----:B------:R-:W0:Y:S01]  /*5590*/  MUFU.RSQ R4, -QNAN ;  /* 0xffc0000000047908 */ /* 0x000e220000001400 */
[----:B------:R-:W-:Y:S05]  /*55a0*/  BRA `(.L_x_22990) ;  /* 0x0000000000047947 */ /* 0x000fea0003800000 */
.L_x_22982:
[----:B------:R-:W-:-:S07]  /*55b0*/  FADD.FTZ R4, R4, R11 ;  /* 0x0000000b04047221 */ /* 0x000fce0000010000 */
.L_x_22990:
[----:B------:R-:W-:Y:S05]  /*55c0*/  BSYNC.RECONVERGENT B1 ;  /* 0x0000000000017941 */ /* 0x000fea0003800200 */
.L_x_22980:
[----:B------:R-:W-:-:S04]  /*55d0*/  HFMA2 R13, -RZ, RZ, 0, 0 ;  /* 0x00000000ff0d7431 */ /* 0x000fc800000001ff */
[----:B0-----:R-:W-:Y:S05]  /*55e0*/  RET.REL.NODEC R12 `(_Z15SoftmaxWarpImplI22BroadcastScaleMaskLoadIffbLm2EiE11DirectStoreIffEfLi1ELi16ELi32ELi1ELb0EL9Algorithm0EEvT_T0_ll) ;  /* 0xffffffa80c847950 */ /* 0x001fea0003c3ffff */
.L_x_22991:
        /* <DEDUP_REMOVED lines=9> */
.L_x_37728:


//--------------------- .text._Z15SoftmaxWarpImplI22BroadcastScaleMaskLoadIffbLm2EiE11DirectStoreIffEfLi1ELi15ELi32ELi1ELb1EL9Algorithm0EEvT_T0_ll --------------------------
	.section	.text._Z15SoftmaxWarpImplI22BroadcastScaleMaskLoadIffbLm2EiE11DirectStoreIffEfLi1ELi15ELi32ELi1ELb1EL9Algorithm0EEvT_T0_ll,"ax",@progbits
	.align	128
        .global         _Z15SoftmaxWarpImplI22BroadcastScaleMaskLoadIffbLm2EiE11DirectStoreIffEfLi1ELi15ELi32ELi1ELb1EL9Algorithm0EEvT_T0_ll
        .type           _Z15SoftmaxWarpImplI22BroadcastScaleMaskLoadIffbLm2EiE11DirectStoreIffEfLi1ELi15ELi32ELi1ELb1EL9Algorithm0EEvT_T0_ll,@function
        .size           _Z15SoftmaxWarpImplI22BroadcastScaleMaskLoadIffbLm2EiE11DirectStoreIffEfLi1ELi15ELi32ELi1ELb1EL9Algorithm0EEvT_T0_ll,(.L_x_37729 - _Z15SoftmaxWarpImplI22BroadcastScaleMaskLoadIffbLm2EiE11DirectStoreIffEfLi1ELi15ELi32ELi1ELb1EL9Algorithm0EEvT_T0_ll)
        .other          _Z15SoftmaxWarpImplI22BroadcastScaleMaskLoadIffbLm2EiE11DirectStoreIffEfLi1ELi15ELi32ELi1ELb1EL9Algorithm0EEvT_T0_ll,@"STO_CUDA_ENTRY STV_DEFAULT"
_Z15SoftmaxWarpImplI22BroadcastScaleMaskLoadIffbLm2EiE11DirectStoreIffEfLi1ELi15ELi32ELi1ELb1EL9Algorithm0EEvT_T0_ll:
.text._Z15SoftmaxWarpImplI22BroadcastScaleMaskLoadIffbLm2EiE11DirectStoreIffEfLi1ELi15ELi32ELi1ELb1EL9Algorithm0EEvT_T0_ll:
        /* <DEDUP_REMOVED lines=29> */
.L_x_22992:
        /* <DEDUP_REMOVED lines=25> */
.L_x_23055:
[----:B------:R-:W0:Y:S01]  /*0360*/  LDC.64 R14, c[0x0][0x3f0] ;  /* 0x0000fc00ff0e7b82 */ /* 0x000e220000000a00 */
[----:B------:R-:W-:Y:S01]  /*0370*/  BSSY.RECONVERGENT B1, `(.L_x_22994) ;  /* 0x000003f000017945 */ /* 0x000fe20003800200 */
[----:B--2---:R-:W-:Y:S01]  /*0380*/  IMAD.MOV.U32 R4, RZ, RZ, -0x800000 ;  /* 0xff800000ff047424 */ /* 0x004fe200078e00ff */
        /* <DEDUP_REMOVED lines=61> */
.L_x_22995:
[----:B------:R-:W-:Y:S05]  /*0760*/  BSYNC.RECONVERGENT B1 ;  /* 0x0000000000017941 */ /* 0x000fea0003800200 */
.L_x_22994:
        /* <DEDUP_REMOVED lines=54> */
.L_x_22997:
[----:B------:R-:W-:Y:S05]  /*0ad0*/  BSYNC.RECONVERGENT B1 ;  /* 0x0000000000017941 */ /* 0x000fea0003800200 */
.L_x_22996:
        /* <DEDUP_REMOVED lines=61> */
.L_x_22999:
[----:B------:R-:W-:Y:S05]  /*0eb0*/  BSYNC.RECONVERGENT B1 ;  /* 0x0000000000017941 */ /* 0x000fea0003800200 */
.L_x_22998:
        /* <DEDUP_REMOVED lines=59> */
.L_x_23001:
[----:B------:R-:W-:Y:S05]  /*1270*/  BSYNC.RECONVERGENT B1 ;  /* 0x0000000000017941 */ /* 0x000fea0003800200 */
.L_x_23000:
        /* <DEDUP_REMOVED lines=56> */
.L_x_23003:
[----:B------:R-:W-:Y:S05]  /*1600*/  BSYNC.RECONVERGENT B1 ;  /* 0x0000000000017941 */ /* 0x000fea0003800200 */
.L_x_23002:
        /* <DEDUP_REMOVED lines=58> */
.L_x_23005:
[----:B------:R-:W-:Y:S05]  /*19b0*/  BSYNC.RECONVERGENT B1 ;  /* 0x0000000000017941 */ /* 0x000fea0003800200 */
.L_x_23004:
        /* <DEDUP_REMOVED lines=56> */
.L_x_23007:
[----:B------:R-:W-:Y:S05]  /*1d40*/  BSYNC.RECONVERGENT B1 ;  /* 0x0000000000017941 */ /* 0x000fea0003800200 */
.L_x_23006:
        /* <DEDUP_REMOVED lines=58> */
.L_x_23009:
[----:B------:R-:W-:Y:S05]  /*20f0*/  BSYNC.RECONVERGENT B1 ;  /* 0x0000000000017941 */ /* 0x000fea0003800200 */
.L_x_23008:
        /* <DEDUP_REMOVED lines=57> */
.L_x_23011:
[----:B------:R-:W-:Y:S05]  /*2490*/  BSYNC.RECONVERGENT B1 ;  /* 0x0000000000017941 */ /* 0x000fea0003800200 */
.L_x_23010:
        /* <DEDUP_REMOVED lines=66> */
.L_x_23013:
[----:B------:R-:W-:Y:S05]  /*28c0*/  BSYNC.RECONVERGENT B1 ;  /* 0x0000000000017941 */ /* 0x000fea0003800200 */
.L_x_23012:
        /* <DEDUP_REMOVED lines=20> */
[----:B------:R-:W-:-:S05]  /*2a10*/  IMAD.HI.U32 R12, R39, R14, RZ ;  /* 0x0000000e270c7227 */ /* 0x000fca00078e00ff */
[----:B------:R-:W-:-:S05]  /*2a20*/  IADD3 R15, PT, PT, -R12, RZ, RZ ;  /* 0x000000ff0c0f7210 */ /* 0x000fca0007ffe1ff */
[----:B------:R-:W-:-:S05]  /*2a30*/  IMAD R14, R35, R15, R14 ;  /* 0x0000000f230e7224 */ /* 0x000fca00078e020e */
[----:B------:R-:W-:-:S13]  /*2a40*/  ISETP.GT.U32.AND P3, PT, R35, R14, PT ;  /* 0x0000000e2300720c */ /* 0x000fda0003f64070 */
[----:B------:R-:W-:Y:S02]  /*2a50*/  @!P3 IMAD.IADD R14, R14, 0x1, -R35 ;  /* 0x000000010e0eb824 */ /* 0x000fe400078e0a23 */
        /* <DEDUP_REMOVED lines=10> */
[--C-:B------:R-:W-:Y:S02]  /*2b00*/  SHF.R.S64 R34, RZ, 0x1e, R37.reuse ;  /* 0x0000001eff227819 */ /* 0x100fe40000001025 */
        /* <DEDUP_REMOVED lines=19> */
.L_x_23015:
[----:B------:R-:W-:Y:S05]  /*2c40*/  BSYNC.RECONVERGENT B1 ;  /* 0x0000000000017941 */ /* 0x000fea0003800200 */
.L_x_23014:
        /* <DEDUP_REMOVED lines=15> */
[----:B0-----:R-:W-:-:S04]  /*2d40*/  LOP3.LUT R38, R12, R41, RZ, 0x3c, !PT ;  /* 0x000000290c267212 */ /* 0x001fc800078e3cff */
[----:B------:R-:W-:Y:S01]  /*2d50*/  ISETP.GE.AND P2, PT, R38, RZ, PT ;  /* 0x000000ff2600720c */ /* 0x000fe20003f46270 */
        /* <DEDUP_REMOVED lines=17> */
[----:B------:R-:W-:-:S05]  /*2e70*/  @!P4 LOP3.LUT R37, RZ, R41, RZ, 0x33, !PT ;  /* 0x00000029ff25c212 */ /* 0x000fca00078e33ff */
[----:B------:R-:W-:Y:S01]  /*2e80*/  IMAD.MOV R39, RZ, RZ, -R37 ;  /* 0x000000ffff277224 */ /* 0x000fe200078e0a25 */
[----:B0-----:R-:W-:Y:S02]  /*2e90*/  ISETP.NE.U32.AND P3, PT, R34, 0x1, PT ;  /* 0x000000012200780c */ /* 0x001fe40003f65070 */
[--C-:B------:R-:W-:Y:S02]  /*2ea0*/  SHF.R.S64 R34, RZ, 0x1e, R12.reuse ;  /* 0x0000001eff227819 */ /* 0x100fe4000000100c */
[----:B------:R-:W-:Y:S02]  /*2eb0*/  ISETP.NE.AND.EX P3, PT, R35, RZ, PT, P3 ;  /* 0x000000ff2300720c */ /* 0x000fe40003f65330 */
[----:B-1----:R-:W-:Y:S01]  /*2ec0*/  ISETP.NE.U32.AND P2, PT, R14, 0x1, PT ;  /* 0x000000010e00780c */ /* 0x002fe20003f45070 */
[----:B------:R-:W-:Y:S01]  /*2ed0*/  IMAD R14, R41, R39, R12 ;  /* 0x00000027290e7224 */ /* 0x000fe200078e020c */
[----:B------:R-:W-:Y:S02]  /*2ee0*/  SEL R37, R37, RZ, P3 ;  /* 0x000000ff25257207 */ /* 0x000fe40001800000 */
[----:B------:R-:W-:-:S03]  /*2ef0*/  ISETP.NE.AND.EX P2, PT, R15, RZ, PT, P2 ;  /* 0x000000ff0f00720c */ /* 0x000fc60003f45320 */
        /* <DEDUP_REMOVED lines=13> */
.L_x_23017:
[----:B------:R-:W-:Y:S05]  /*2fd0*/  BSYNC.RECONVERGENT B1 ;  /* 0x0000000000017941 */ /* 0x000fea0003800200 */
.L_x_23016:
        /* <DEDUP_REMOVED lines=15> */
[----:B0-----:R-:W-:-:S04]  /*30d0*/  LOP3.LUT R39, R12, R41, RZ, 0x3c, !PT ;  /* 0x000000290c277212 */ /* 0x001fc800078e3cff */
[----:B------:R-:W-:Y:S01]  /*30e0*/  ISETP.GE.AND P4, PT, R39, RZ, PT ;  /* 0x000000ff2700720c */ /* 0x000fe20003f86270 */
        /* <DEDUP_REMOVED lines=17> */
[----:B------:R-:W-:-:S04]  /*3200*/  @!P3 LOP3.LUT R37, RZ, R41, RZ, 0x33, !PT ;  /* 0x00000029ff25b212 */ /* 0x000fc800078e33ff */
[----:B------:R-:W-:Y:S02]  /*3210*/  IADD3 R39, PT, PT, -R37, RZ, RZ ;  /* 0x000000ff25277210 */ /* 0x000fe40007ffe1ff */
[----:B0-----:R-:W-:Y:S02]  /*3220*/  ISETP.NE.U32.AND P3, PT, R34, 0x1, PT ;  /* 0x000000012200780c */ /* 0x001fe40003f65070 */
[--C-:B------:R-:W-:Y:S02]  /*3230*/  SHF.R.S64 R34, RZ, 0x1e, R12.reuse ;  /* 0x0000001eff227819 */ /* 0x100fe4000000100c */
[----:B------:R-:W-:Y:S02]  /*3240*/  ISETP.NE.AND.EX P3, PT, R35, RZ, PT, P3 ;  /* 0x000000ff2300720c */ /* 0x000fe40003f65330 */
[----:B-1----:R-:W-:Y:S01]  /*3250*/  ISETP.NE.U32.AND P2, PT, R14, 0x1, PT ;  /* 0x000000010e00780c */ /* 0x002fe20003f45070 */
[----:B------:R-:W-:Y:S01]  /*3260*/  IMAD R14, R41, R39, R12 ;  /* 0x00000027290e7224 */ /* 0x000fe200078e020c */
[----:B------:R-:W-:-:S02]  /*3270*/  SEL R37, R37, RZ, P3 ;  /* 0x000000ff25257207 */ /* 0x000fc40001800000 */
        /* <DEDUP_REMOVED lines=14> */
.L_x_23019:
[----:B------:R-:W-:Y:S05]  /*3360*/  BSYNC.RECONVERGENT B1 ;  /* 0x0000000000017941 */ /* 0x000fea0003800200 */
.L_x_23018:
        /* <DEDUP_REMOVED lines=55> */
.L_x_23021:
[----:B------:R-:W-:Y:S05]  /*36e0*/  BSYNC.RECONVERGENT B1 ;  /* 0x0000000000017941 */ /* 0x000fea0003800200 */
.L_x_23020:
        /* <DEDUP_REMOVED lines=55> */
.L_x_23023:
[----:B------:R-:W-:Y:S05]  /*3a60*/  BSYNC.RECONVERGENT B1 ;  /* 0x0000000000017941 */ /* 0x000fea0003800200 */
.L_x_23022:
        /* <DEDUP_REMOVED lines=44> */
[-C--:B------:R-:W-:Y:S01]  /*3d30*/  FFMA.SAT R39, R16, R11.reuse, 0.5 ;  /* 0x3f00000010277423 */ /* 0x080fe2000000200b */
[----:B------:R-:W-:Y:S01]  /*3d40*/  FFMA.SAT R47, R20, R11, 0.5 ;  /* 0x3f000000142f7423 */ /* 0x000fe2000000200b */
[----:B------:R-:W-:Y:S01]  /*3d50*/  FFMA R13, R8, 1.4426950216293334961, -R13 ;  /* 0x3fb8aa3b080d7823 */ /* 0x000fe2000000080d */
[----:B------:R-:W2:Y:S01]  /*3d60*/  MUFU.EX2 R15, R15 ;  /* 0x0000000f000f7308 */ /* 0x000ea20000000800 */
[----:B------:R-:W-:Y:S01]  /*3d70*/  FFMA.RM R39, R39, R12, 12582913 ;  /* 0x4b40000127277423 */ /* 0x000fe2000000400c */
[----:B------:R-:W-:-:S02]  /*3d80*/  IMAD.SHL.U32 R14, R14, 0x800000, RZ ;  /* 0x008000000e0e7824 */ /* 0x000fc400078e00ff */
[----:B------:R-:W-:Y:S01]  /*3d90*/  FFMA R8, R8, 1.925963033500011079e-08, R13 ;  /* 0x32a5706008087823 */ /* 0x000fe2000000000d */
[----:B------:R-:W-:Y:S01]  /*3da0*/  FADD R13, R41, -12583039 ;  /* 0xcb40007f290d7421 */ /* 0x000fe20000000000 */
[----:B------:R-:W-:Y:S01]  /*3db0*/  FADD R43, R39, -12583039 ;  /* 0xcb40007f272b7421 */ /* 0x000fe20000000000 */
[----:B------:R-:W-:Y:S01]  /*3dc0*/  FFMA R35, R44, 1.925963033500011079e-08, R35 ;  /* 0x32a570602c237823 */ /* 0x000fe20000000023 */
[----:B------:R-:W-:Y:S02]  /*3dd0*/  IMAD.SHL.U32 R6, R6, 0x800000, RZ ;  /* 0x0080000006067824 */ /* 0x000fe400078e00ff */
[----:B------:R-:W-:Y:S01]  /*3de0*/  FFMA R13, R10, 1.4426950216293334961, -R13 ;  /* 0x3fb8aa3b0a0d7823 */ /* 0x000fe2000000080d */
[----:B------:R-:W-:Y:S01]  /*3df0*/  FFMA R43, R16, 1.4426950216293334961, -R43 ;  /* 0x3fb8aa3b102b7823 */ /* 0x000fe2000000082b */
[----:B------:R-:W-:Y:S02]  /*3e00*/  SHF.L.U32 R4, R4, 0x17, RZ ;  /* 0x0000001704047819 */ /* 0x000fe400000006ff */
[----:B------:R-:W-:Y:S01]  /*3e10*/  FFMA R10, R10, 1.925963033500011079e-08, R13 ;  /* 0x32a570600a0a7823 */ /* 0x000fe2000000000d */
[----:B------:R-:W-:Y:S01]  /*3e20*/  FFMA.SAT R13, R18, R11, 0.5 ;  /* 0x3f000000120d7423 */ /* 0x000fe2000000200b */
[----:B------:R-:W-:Y:S01]  /*3e30*/  FFMA R43, R16, 1.925963033500011079e-08, R43 ;  /* 0x32a57060102b7823 */ /* 0x000fe2000000002b */
[----:B------:R-:W3:Y:S02]  /*3e40*/  MUFU.EX2 R35, R35 ;  /* 0x0000002300237308 */ /* 0x000ee40000000800 */
[----:B------:R-:W-:Y:S01]  /*3e50*/  FFMA.RM R34, R13, R12, 12582913 ;  /* 0x4b4000010d227423 */ /* 0x000fe2000000400c */
[----:B--2---:R-:W-:Y:S01]  /*3e60*/  FMUL R16, R14, R15 ;  /* 0x0000000f0e107220 */ /* 0x004fe20000400000 */
[----:B------:R-:W-:-:S02]  /*3e70*/  FFMA.SAT R15, R22, R11, 0.5 ;  /* 0x3f000000160f7423 */ /* 0x000fc4000000200b */
[----:B------:R-:W-:Y:S02]  /*3e80*/  FADD R13, R34, -12583039 ;  /* 0xcb40007f220d7421 */ /* 0x000fe40000000000 */
[-C--:B------:R-:W-:Y:S01]  /*3e90*/  FFMA.RM R14, R15, R12.reuse, 12582913 ;  /* 0x4b4000010f0e7423 */ /* 0x080fe2000000400c */
[----:B------:R-:W-:Y:S01]  /*3ea0*/  MUFU.EX2 R43, R43 ;  /* 0x0000002b002b7308 */ /* 0x000fe20000000800 */
[----:B------:R-:W-:Y:S01]  /*3eb0*/  FFMA R45, R18, 1.4426950216293334961, -R13 ;  /* 0x3fb8aa3b122d7823 */ /* 0x000fe2000000080d */
[-C--:B------:R-:W-:Y:S01]  /*3ec0*/  FFMA.RM R13, R47, R12.reuse, 12582913 ;  /* 0x4b4000012f0d7423 */ /* 0x080fe2000000400c */
[C---:B------:R-:W-:Y:S01]  /*3ed0*/  FADD R15, R14.reuse, -12583039 ;  /* 0xcb40007f0e0f7421 */ /* 0x040fe20000000000 */
[----:B------:R-:W-:Y:S01]  /*3ee0*/  SHF.L.U32 R14, R14, 0x17, RZ ;  /* 0x000000170e0e7819 */ /* 0x000fe200000006ff */
[----:B------:R-:W-:Y:S01]  /*3ef0*/  FFMA R42, R18, 1.925963033500011079e-08, R45 ;  /* 0x32a57060122a7823 */ /* 0x000fe2000000002d */
[----:B------:R-:W-:Y:S01]  /*3f00*/  FADD R45, R13, -12583039 ;  /* 0xcb40007f0d2d7421 */ /* 0x000fe20000000000 */
[----:B------:R-:W-:Y:S01]  /*3f10*/  FFMA R15, R22, 1.4426950216293334961, -R15 ;  /* 0x3fb8aa3b160f7823 */ /* 0x000fe2000000080f */
[----:B------:R-:W-:Y:S01]  /*3f20*/  SHF.L.U32 R18, R39, 0x17, RZ ;  /* 0x0000001727127819 */ /* 0x000fe200000006ff */
[----:B---3--:R-:W-:Y:S01]  /*3f30*/  FMUL R4, R4, R35 ;  /* 0x0000002304047220 */ /* 0x008fe20000400000 */
[----:B------:R-:W-:Y:S01]  /*3f40*/  FFMA R45, R20, 1.4426950216293334961, -R45 ;  /* 0x3fb8aa3b142d7823 */ /* 0x000fe2000000082d */
[----:B------:R-:W-:Y:S01]  /*3f50*/  FFMA R22, R22, 1.925963033500011079e-08, R15 ;  /* 0x32a5706016167823 */ /* 0x000fe2000000000f */
[-C--:B------:R-:W-:Y:S01]  /*3f60*/  FFMA.SAT R15, R24, R11.reuse, 0.5 ;  /* 0x3f000000180f7423 */ /* 0x080fe2000000200b */
[----:B------:R-:W-:Y:S01]  /*3f70*/  FFMA.SAT R35, R36, R11, 0.5 ;  /* 0x3f00000024237423 */ /* 0x000fe2000000200b */
[----:B------:R-:W-:Y:S01]  /*3f80*/  FFMA R20, R20, 1.925963033500011079e-08, R45 ;  /* 0x32a5706014147823 */ /* 0x000fe2000000002d */
[----:B------:R-:W-:Y:S01]  /*3f90*/  IMAD.SHL.U32 R13, R13, 0x800000, RZ ;  /* 0x008000000d0d7824 */ /* 0x000fe200078e00ff */
[----:B------:R2:W3:Y:S01]  /*3fa0*/  MUFU.EX2 R45, R8 ;  /* 0x00000008002d7308 */ /* 0x0004e20000000800 */
[-C--:B------:R-:W-:Y:S01]  /*3fb0*/  FFMA.RM R15, R15, R12.reuse, 12582913 ;  /* 0x4b4000010f0f7423 */ /* 0x080fe2000000400c */
[----:B------:R-:W-:-:S03]  /*3fc0*/  FFMA.RM R35, R35, R12, 12582913 ;  /* 0x4b40000123237423 */ /* 0x000fc6000000400c */
[C---:B------:R-:W-:Y:S01]  /*3fd0*/  FADD R47, R15.reuse, -12583039 ;  /* 0xcb40007f0f2f7421 */ /* 0x040fe20000000000 */
[----:B------:R-:W-:Y:S02]  /*3fe0*/  IMAD.SHL.U32 R15, R15, 0x800000, RZ ;  /* 0x008000000f0f7824 */ /* 0x000fe400078e00ff */
[----:B------:R-:W4:Y:S01]  /*3ff0*/  MUFU.EX2 R20, R20 ;  /* 0x0000001400147308 */ /* 0x000f220000000800 */
[----:B------:R-:W-:Y:S01]  /*4000*/  FFMA R47, R24, 1.4426950216293334961, -R47 ;  /* 0x3fb8aa3b182f7823 */ /* 0x000fe2000000082f */
[----:B--2---:R-:W-:-:S03]  /*4010*/  IMAD.SHL.U32 R8, R41, 0x800000, RZ ;  /* 0x0080000029087824 */ /* 0x004fc600078e00ff */
[----:B------:R-:W-:Y:S01]  /*4020*/  FFMA R24, R24, 1.925963033500011079e-08, R47 ;  /* 0x32a5706018187823 */ /* 0x000fe2000000002f */
[C---:B------:R-:W-:Y:S01]  /*4030*/  FADD R47, R35.reuse, -12583039 ;  /* 0xcb40007f232f7421 */ /* 0x040fe20000000000 */
[----:B------:R-:W-:Y:S02]  /*4040*/  IMAD.SHL.U32 R35, R35, 0x800000, RZ ;  /* 0x0080000023237824 */ /* 0x000fe400078e00ff */
[----:B---3--:R-:W-:Y:S01]  /*4050*/  FMUL R6, R6, R45 ;  /* 0x0000002d06067220 */ /* 0x008fe20000400000 */
[C---:B------:R-:W-:Y:S01]  /*4060*/  FFMA R47, R36.reuse, 1.4426950216293334961, -R47 ;  /* 0x3fb8aa3b242f7823 */ /* 0x040fe2000000082f */
[----:B------:R2:W3:Y:S03]  /*4070*/  MUFU.EX2 R45, R10 ;  /* 0x0000000a002d7308 */ /* 0x0004e60000000800 */
[----:B------:R-:W-:Y:S01]  /*4080*/  FFMA R44, R36, 1.925963033500011079e-08, R47 ;  /* 0x32a57060242c7823 */ /* 0x000fe2000000002f */
[----:B------:R-:W-:Y:S01]  /*4090*/  FFMA.SAT R47, R28, R11, 0.5 ;  /* 0x3f0000001c2f7423 */ /* 0x000fe2000000200b */
[----:B----4-:R-:W-:-:S03]  /*40a0*/  FMUL R20, R13, R20 ;  /* 0x000000140d147220 */ /* 0x010fc60000400000 */
[----:B------:R-:W-:Y:S01]  /*40b0*/  FFMA.RM R36, R47, R12, 12582913 ;  /* 0x4b4000012f247423 */ /* 0x000fe2000000400c */
[----:B--2---:R-:W-:Y:S01]  /*40c0*/  FMUL R10, R18, R43 ;  /* 0x0000002b120a7220 */ /* 0x004fe20000400000 */
[----:B------:R-:W-:Y:S01]  /*40d0*/  IMAD.SHL.U32 R18, R34, 0x800000, RZ ;  /* 0x0080000022127824 */ /* 0x000fe200078e00ff */
[----:B------:R-:W2:Y:S01]  /*40e0*/  MUFU.EX2 R43, R42 ;  /* 0x0000002a002b7308 */ /* 0x000ea20000000800 */
[C---:B------:R-:W-:Y:S01]  /*40f0*/  FADD R41, R36.reuse, -12583039 ;  /* 0xcb40007f24297421 */ /* 0x040fe20000000000 */
[----:B------:R-:W-:-:S03]  /*4100*/  SHF.L.U32 R36, R36, 0x17, RZ ;  /* 0x0000001724247819 */ /* 0x000fc600000006ff */
[----:B------:R-:W-:Y:S01]  /*4110*/  FFMA R39, R28, 1.4426950216293334961, -R41 ;  /* 0x3fb8aa3b1c277823 */ /* 0x000fe20000000829 */
[----:B---3--:R-:W-:Y:S01]  /*4120*/  FMUL R8, R8, R45 ;  /* 0x0000002d08087220 */ /* 0x008fe20000400000 */
[-C--:B------:R-:W-:Y:S01]  /*4130*/  FFMA.SAT R45, R40, R11.reuse, 0.5 ;  /* 0x3f000000282d7423 */ /* 0x080fe2000000200b */
[-C--:B------:R-:W-:Y:S01]  /*4140*/  FFMA.SAT R41, R38, R11.reuse, 0.5 ;  /* 0x3f00000026297423 */ /* 0x080fe2000000200b */
[----:B------:R-:W-:Y:S01]  /*4150*/  FFMA R39, R28, 1.925963033500011079e-08, R39 ;  /* 0x32a570601c277823 */ /* 0x000fe20000000027 */
[----:B------:R-:W3:Y:S01]  /*4160*/  MUFU.EX2 R24, R24 ;  /* 0x0000001800187308 */ /* 0x000ee20000000800 */
[-C--:B------:R-:W-:Y:S01]  /*4170*/  FFMA.RM R34, R45, R12.reuse, 12582913 ;  /* 0x4b4000012d227423 */ /* 0x080fe2000000400c */
[----:B------:R-:W-:Y:S01]  /*4180*/  FFMA.SAT R45, R26, R11, 0.5 ;  /* 0x3f0000001a2d7423 */ /* 0x000fe2000000200b */
[----:B------:R-:W-:Y:S01]  /*4190*/  FFMA.RM R28, R41, R12, 12582913 ;  /* 0x4b400001291c7423 */ /* 0x000fe2000000400c */
[----:B--2---:R-:W-:Y:S01]  /*41a0*/  FMUL R18, R18, R43 ;  /* 0x0000002b12127220 */ /* 0x004fe20000400000 */
[----:B------:R-:W-:-:S02]  /*41b0*/  FADD R43, R34, -12583039 ;  /* 0xcb40007f222b7421 */ /* 0x000fc40000000000 */
[----:B------:R-:W-:Y:S01]  /*41c0*/  FADD R41, R28, -12583039 ;  /* 0xcb40007f1c297421 */ /* 0x000fe20000000000 */
[----:B------:R-:W-:Y:S01]  /*41d0*/  MUFU.EX2 R44, R44 ;  /* 0x0000002c002c7308 */ /* 0x000fe20000000800 */
[----:B------:R-:W-:Y:S02]  /*41e0*/  IMAD.SHL.U32 R34, R34, 0x800000, RZ ;  /* 0x0080000022227824 */ /* 0x000fe400078e00ff */
[----:B------:R-:W-:Y:S01]  /*41f0*/  FFMA R43, R40, 1.4426950216293334961, -R43 ;  /* 0x3fb8aa3b282b7823 */ /* 0x000fe2000000082b */
[----:B------:R-:W-:-:S03]  /*4200*/  FFMA R41, R38, 1.4426950216293334961, -R41 ;  /* 0x3fb8aa3b26297823 */ /* 0x000fc60000000829 */
[----:B------:R-:W-:Y:S01]  /*4210*/  FFMA R40, R40, 1.925963033500011079e-08, R43 ;  /* 0x32a5706028287823 */ /* 0x000fe2000000002b */
[----:B------:R-:W-:Y:S01]  /*4220*/  FFMA.SAT R43, R30, R11, 0.5 ;  /* 0x3f0000001e2b7423 */ /* 0x000fe2000000200b */
[----:B------:R-:W-:Y:S01]  /*4230*/  FFMA R41, R38, 1.925963033500011079e-08, R41 ;  /* 0x32a5706026297823 */ /* 0x000fe20000000029 */
[----:B------:R-:W2:Y:S01]  /*4240*/  MUFU.EX2 R39, R39 ;  /* 0x0000002700277308 */ /* 0x000ea20000000800 */
[----:B---3--:R-:W-:Y:S01]  /*4250*/  FMUL R24, R15, R24 ;  /* 0x000000180f187220 */ /* 0x008fe20000400000 */
[-C--:B------:R-:W-:Y:S01]  /*4260*/  FFMA.RM R11, R43, R12.reuse, 12582913 ;  /* 0x4b4000012b0b7423 */ /* 0x080fe2000000400c */
[----:B------:R-:W-:-:S03]  /*4270*/  FFMA.RM R12, R45, R12, 12582913 ;  /* 0x4b4000012d0c7423 */ /* 0x000fc6000000400c */
[C---:B------:R-:W-:Y:S01]  /*4280*/  FADD R43, R11.reuse, -12583039 ;  /* 0xcb40007f0b2b7421 */ /* 0x040fe20000000000 */
[----:B------:R-:W-:Y:S01]  /*4290*/  SHF.L.U32 R11, R11, 0x17, RZ ;  /* 0x000000170b0b7819 */ /* 0x000fe200000006ff */
[----:B------:R-:W3:Y:S02]  /*42a0*/  MUFU.EX2 R45, R22 ;  /* 0x00000016002d7308 */ /* 0x000ee40000000800 */
[----:B------:R-:W-:-:S04]  /*42b0*/  FFMA R43, R30, 1.4426950216293334961, -R43 ;  /* 0x3fb8aa3b1e2b7823 */ /* 0x000fc8000000082b */
[----:B------:R-:W-:Y:S01]  /*42c0*/  FFMA R42, R30, 1.925963033500011079e-08, R43 ;  /* 0x32a570601e2a7823 */ /* 0x000fe2000000002b */
[----:B------:R-:W-:Y:S01]  /*42d0*/  FADD R43, R12, -12583039 ;  /* 0xcb40007f0c2b7421 */ /* 0x000fe20000000000 */
[----:B------:R-:W4:Y:S01]  /*42e0*/  MUFU.EX2 R41, R41 ;  /* 0x0000002900297308 */ /* 0x000f220000000800 */
[----:B------:R-:W-:Y:S02]  /*42f0*/  IMAD.SHL.U32 R30, R28, 0x800000, RZ ;  /* 0x008000001c1e7824 */ /* 0x000fe400078e00ff */
[----:B--2---:R-:W-:Y:S01]  /*4300*/  FMUL R28, R36, R39 ;  /* 0x00000027241c7220 */ /* 0x004fe20000400000 */
[----:B------:R-:W-:Y:S01]  /*4310*/  FFMA R43, R26, 1.4426950216293334961, -R43 ;  /* 0x3fb8aa3b1a2b7823 */ /* 0x000fe2000000082b */
[----:B------:R-:W-:-:S03]  /*4320*/  IMAD.SHL.U32 R12, R12, 0x800000, RZ ;  /* 0x008000000c0c7824 */ /* 0x000fc600078e00ff */
[----:B------:R-:W-:Y:S01]  /*4330*/  FFMA R38, R26, 1.925963033500011079e-08, R43 ;  /* 0x32a570601a267823 */ /* 0x000fe2000000002b */
[----:B------:R-:W-:Y:S01]  /*4340*/  FADD R43, RZ, R16 ;  /* 0x00000010ff2b7221 */ /* 0x000fe20000000000 */
[----:B---3--:R-:W-:Y:S01]  /*4350*/  FMUL R22, R14, R45 ;  /* 0x0000002d0e167220 */ /* 0x008fe20000400000 */
[----:B------:R-:W2:Y:S01]  /*4360*/  MUFU.EX2 R13, R40 ;  /* 0x00000028000d7308 */ /* 0x000ea20000000800 */
[----:B------:R-:W-:Y:S01]  /*4370*/  FMUL R26, R35, R44 ;  /* 0x0000002c231a7220 */ /* 0x000fe20000400000 */
[----:B------:R-:W-:-:S04]  /*4380*/  FADD R43, R43, R4 ;  /* 0x000000042b2b7221 */ /* 0x000fc80000000000 */
[----:B------:R-:W-:Y:S01]  /*4390*/  FADD R43, R43, R6 ;  /* 0x000000062b2b7221 */ /* 0x000fe20000000000 */
[----:B----4-:R-:W-:Y:S01]  /*43a0*/  FMUL R30, R30, R41 ;  /* 0x000000291e1e7220 */ /* 0x010fe20000400000 */
[----:B------:R-:W3:Y:S02]  /*43b0*/  MUFU.EX2 R42, R42 ;  /* 0x0000002a002a7308 */ /* 0x000ee40000000800 */
[----:B------:R-:W-:-:S04]  /*43c0*/  FADD R43, R43, R8 ;  /* 0x000000082b2b7221 */ /* 0x000fc80000000000 */
[----:B------:R-:W-:Y:S02]  /*43d0*/  FADD R43, R43, R10 ;  /* 0x0000000a2b2b7221 */ /* 0x000fe40000000000 */
[----:B------:R-:W4:Y:S01]  /*43e0*/  MUFU.EX2 R35, R38 ;  /* 0x0000002600237308 */ /* 0x000f220000000800 */
[----:B--2---:R-:W-:Y:S01]  /*43f0*/  FMUL R34, R34, R13 ;  /* 0x0000000d22227220 */ /* 0x004fe20000400000 */
        /* <DEDUP_REMOVED lines=21> */
.L_x_23067:
        /* <DEDUP_REMOVED lines=12> */
[----:B012---:R-:W-:Y:S05]  /*4610*/  CALL.REL.NOINC `($__internal_352_$__cuda_sm3x_div_rn_noftz_f32_slowpath) ;  /* 0x0000002000287944 */ /* 0x007fea0003c00000 */
[----:B------:R-:W-:-:S07]  /*4620*/  IMAD.MOV.U32 R15, RZ, RZ, R11 ;  /* 0x000000ffff0f7224 */ /* 0x000fce00078e000b */
.L_x_23026:
[----:B------:R-:W-:Y:S05]  /*4630*/  BSYNC.RECONVERGENT B3 ;  /* 0x0000000000037941 */ /* 0x000fea0003800200 */
.L_x_23025:
        /* <DEDUP_REMOVED lines=12> */
[----:B012---:R-:W-:Y:S05]  /*4700*/  CALL.REL.NOINC `($__internal_352_$__cuda_sm3x_div_rn_noftz_f32_slowpath) ;  /* 0x0000001c00ec7944 */ /* 0x007fea0003c00000 */
[----:B------:R-:W-:-:S07]  /*4710*/  MOV R39, R11 ;  /* 0x0000000b00277202 */ /* 0x000fce0000000f00 */
.L_x_23028:
[----:B------:R-:W-:Y:S05]  /*4720*/  BSYNC.RECONVERGENT B3 ;  /* 0x0000000000037941 */ /* 0x000fea0003800200 */
.L_x_23027:
        /* <DEDUP_REMOVED lines=12> */
[----:B01----:R-:W-:Y:S05]  /*47f0*/  CALL.REL.NOINC `($__internal_352_$__cuda_sm3x_div_rn_noftz_f32_slowpath) ;  /* 0x0000001c00b07944 */ /* 0x003fea0003c00000 */
[----:B------:R-:W-:-:S07]  /*4800*/  IMAD.MOV.U32 R41, RZ, RZ, R11 ;  /* 0x000000ffff297224 */ /* 0x000fce00078e000b */
.L_x_23030:
[----:B------:R-:W-:Y:S05]  /*4810*/  BSYNC.RECONVERGENT B3 ;  /* 0x0000000000037941 */ /* 0x000fea0003800200 */
.L_x_23029:
        /* <DEDUP_REMOVED lines=12> */
[----:B01----:R-:W-:Y:S05]  /*48e0*/  CALL.REL.NOINC `($__internal_352_$__cuda_sm3x_div_rn_noftz_f32_slowpath) ;  /* 0x0000001c00747944 */ /* 0x003fea0003c00000 */
[----:B------:R-:W-:-:S07]  /*48f0*/  MOV R43, R11 ;  /* 0x0000000b002b7202 */ /* 0x000fce0000000f00 */
.L_x_23032:
[----:B------:R-:W-:Y:S05]  /*4900*/  BSYNC.RECONVERGENT B3 ;  /* 0x0000000000037941 */ /* 0x000fea0003800200 */
.L_x_23031:
        /* <DEDUP_REMOVED lines=12> */
[----:B01----:R-:W-:Y:S05]  /*49d0*/  CALL.REL.NOINC `($__internal_352_$__cuda_sm3x_div_rn_noftz_f32_slowpath) ;  /* 0x0000001c00387944 */ /* 0x003fea0003c00000 */
[----:B------:R-:W-:-:S07]  /*49e0*/  IMAD.MOV.U32 R47, RZ, RZ, R11 ;  /* 0x000000ffff2f7224 */ /* 0x000fce00078e000b */
.L_x_23034:
[----:B------:R-:W-:Y:S05]  /*49f0*/  BSYNC.RECONVERGENT B3 ;  /* 0x0000000000037941 */ /* 0x000fea0003800200 */
.L_x_23033:
        /* <DEDUP_REMOVED lines=14> */
.L_x_23036:
[----:B------:R-:W-:Y:S05]  /*4ae0*/  BSYNC.RECONVERGENT B3 ;  /* 0x0000000000037941 */ /* 0x000fea0003800200 */
.L_x_23035:
        /* <DEDUP_REMOVED lines=14> */
.L_x_23038:
[----:B------:R-:W-:Y:S05]  /*4bd0*/  BSYNC.RECONVERGENT B3 ;  /* 0x0000000000037941 */ /* 0x000fea0003800200 */
.L_x_23037:
        /* <DEDUP_REMOVED lines=14> */
.L_x_23040:
[----:B------:R-:W-:Y:S05]  /*4cc0*/  BSYNC.RECONVERGENT B3 ;  /* 0x0000000000037941 */ /* 0x000fea0003800200 */
.L_x_23039:
        /* <DEDUP_REMOVED lines=14> */
.L_x_23042:
[----:B------:R-:W-:Y:S05]  /*4db0*/  BSYNC.RECONVERGENT B3 ;  /* 0x0000000000037941 */ /* 0x000fea0003800200 */
.L_x_23041:
        /* <DEDUP_REMOVED lines=14> */
.L_x_23044:
[----:B------:R-:W-:Y:S05]  /*4ea0*/  BSYNC.RECONVERGENT B3 ;  /* 0x0000000000037941 */ /* 0x000fea0003800200 */
.L_x_23043:
        /* <DEDUP_REMOVED lines=14> */
.L_x_23046:
[----:B------:R-:W-:Y:S05]  /*4f90*/  BSYNC.RECONVERGENT B3 ;  /* 0x0000000000037941 */ /* 0x000fea0003800200 */
.L_x_23045:
        /* <DEDUP_REMOVED lines=14> */
.L_x_23048:
[----:B------:R-:W-:Y:S05]  /*5080*/  BSYNC.RECONVERGENT B3 ;  /* 0x0000000000037941 */ /* 0x000fea0003800200 */
.L_x_23047:
        /* <DEDUP_REMOVED lines=14> */
.L_x_23050:
[----:B------:R-:W-:Y:S05]  /*5170*/  BSYNC.RECONVERGENT B3 ;  /* 0x0000000000037941 */ /* 0x000fea0003800200 */
.L_x_23049:
        /* <DEDUP_REMOVED lines=14> */
.L_x_23052:
[----:B------:R-:W-:Y:S05]  /*5260*/  BSYNC.RECONVERGENT B3 ;  /* 0x0000000000037941 */ /* 0x000fea0003800200 */
.L_x_23051:
        /* <DEDUP_REMOVED lines=14> */
.L_x_23054:
[----:B------:R-:W-:Y:S05]  /*5350*/  BSYNC.RECONVERGENT B3 ;  /* 0x0000000000037941 */ /* 0x000fea0003800200 */
.L_x_23053:
[----:B0-----:R-:W-:Y:S01]  /*5360*/  MOV R10, R37 ;  /* 0x00000025000a7202 */ /* 0x001fe20000000f00 */
        /* <DEDUP_REMOVED lines=27> */
[C---:B------:R-:W-:Y:S02]  /*5520*/  @!P1 R2UR UR6, R32.reuse ;  /* 0x00000000200692ca */ /* 0x040fe400000e0000 */
[----:B------:R-:W-:Y:S02]  /*5530*/  @!P1 R2UR UR7, R33 ;  /* 0x00000000210792ca */ /* 0x000fe400000e0000 */
[----:B------:R-:W-:-:S02]  /*5540*/  @!P6 R2UR UR8, R32 ;  /* 0x000000002008e2ca */ /* 0x000fc400000e0000 */
[C---:B------:R-:W-:Y:S02]  /*5550*/  @!P6 R2UR UR9, R33.reuse ;  /* 0x000000002109e2ca */ /* 0x040fe400000e0000 */
[----:B------:R-:W-:Y:S01]  /*5560*/  @!P5 R2UR UR10, R32 ;  /* 0x00000000200ad2ca */ /* 0x000fe200000e0000 */
[----:B------:R2:W-:Y:S01]  /*5570*/  @!P0 STG.E desc[UR4][R12.64+0x100], R41 ;  /* 0x000100290c008986 */ /* 0x0005e2000c101904 */
[----:B------:R-:W-:Y:S01]  /*5580*/  ISETP.GE.U32.AND P0, PT, R10, UR42, PT ;  /* 0x0000002a0a007c0c */ /* 0x000fe2000bf06070 */
[----:B------:R-:W1:Y:S01]  /*5590*/  LDCU UR4, c[0x0][0x370] ;  /* 0x00006e00ff0477ac */ /* 0x000e620008000800 */
[----:B0-----:R-:W1:Y:S01]  /*55a0*/  LDC R15, c[0x0][0x364] ;  /* 0x0000d900ff0f7b82 */ /* 0x001e620000000800 */
[----:B------:R-:W-:Y:S02]  /*55b0*/  @!P5 R2UR UR11, R33 ;  /* 0x00000000210bd2ca */ /* 0x000fe400000e0000 */
[----:B------:R-:W-:Y:S01]  /*55c0*/  ISETP.GE.AND.EX P0, PT, RZ, UR43, PT, P0 ;  /* 0x0000002bff007c0c */ /* 0x000fe2000bf06300 */
[----:B------:R2:W-:Y:S01]  /*55d0*/  @!P1 STG.E desc[UR6][R12.64+0x180], R43 ;  /* 0x0001802b0c009986 */ /* 0x0005e2000c101906 */
        /* <DEDUP_REMOVED lines=11> */
[----:B------:R-:W-:Y:S02]  /*5690*/  IADD3 R11, PT, PT, R37, 0x20, RZ ;  /* 0x00000020250b7810 */ /* 0x000fe40007ffe0ff */
[----:B------:R-:W-:Y:S01]  /*56a0*/  ISETP.GE.U32.AND P4, PT, R27, UR42, PT ;  /* 0x0000002a1b007c0c */ /* 0x000fe2000bf86070 */
        /* <DEDUP_REMOVED lines=9> */
[----:B------:R-:W-:Y:S02]  /*5740*/  ISETP.GE.AND.EX P2, PT, RZ, UR43, PT, P2 ;  /* 0x0000002bff007c0c */ /* 0x000fe4000bf46320 */
        /* <DEDUP_REMOVED lines=29> */
.L_x_22993:
[----:B------:R-:W-:Y:S05]  /*5920*/  EXIT ;  /* 0x000000000000794d */ /* 0x000fea0003800000 */
.L_x_23024:
[----:B------:R-:W-:Y:S01]  /*5930*/  HFMA2 R11, -RZ, RZ, 0, 1.847743988037109375e-06 ;  /* 0x0000001fff0b7431 */ /* 0x000fe200000001ff */
[----:B------:R-:W-:Y:S01]  /*5940*/  BSSY B1, `(.L_x_23056) ;  /* 0x0000006000017945 */ /* 0x000fe20003800000 */
[----:B------:R-:W-:Y:S02]  /*5950*/  IMAD.MOV.U32 R12, RZ, RZ, 0x10 ;  /* 0x00000010ff0c7424 */ /* 0x000fe400078e00ff */
[----:B------:R-:W-:-:S07]  /*5960*/  IMAD.MOV.U32 R15, RZ, RZ, -0x1 ;  /* 0xffffffffff0f7424 */ /* 0x000fce00078e00ff */
[----:B01----:R-:W-:Y:S05]  /*5970*/  WARPSYNC.COLLECTIVE R15, `(.L_x_23057) ;  /* 0x000000000f087348 */ /* 0x003fea0003c00000 */
[----:B------:R2:W3:Y:S02]  /*5980*/  SHFL.BFLY P6, R14, R13, R12, R11 ;  /* 0x0c00000c0d0e7389 */ /* 0x0004e400000c000b */
[----:B0123--:R-:W-:Y:S05]  /*5990*/  ENDCOLLECTIVE ;  /* 0x000000000000791b */ /* 0x00ffea0003800000 */
.L_x_23057:
[----:B------:R-:W-:Y:S05]  /*59a0*/  BSYNC B1 ;  /* 0x0000000000017941 */ /* 0x000fea0003800000 */
.L_x_23056:
[----:B------:R-:W-:Y:S01]  /*59b0*/  FMNMX R13, R14, R13, !PT ;  /* 0x0000000d0e0d7209 */ /* 0x000fe20007800000 */
[----:B------:R-:W-:Y:S01]  /*59c0*/  IMAD.MOV.U32 R11, RZ, RZ, 0x1f ;  /* 0x0000001fff0b7424 */ /* 0x000fe200078e00ff */
[----:B------:R-:W-:Y:S02]  /*59d0*/  MOV R12, 0x8 ;  /* 0x00000008000c7802 */ /* 0x000fe40000000f00 */
[----:B------:R-:W-:-:S07]  /*59e0*/  MOV R15, 0xffffffff ;  /* 0xffffffff000f7802 */ /* 0x000fce0000000f00 */
[----:B------:R-:W-:Y:S05]  /*59f0*/  WARPSYNC.COLLECTIVE R15, `(.L_x_23058) ;  /* 0x000000000f087348 */ /* 0x000fea0003c00000 */
[----:B------:R0:W1:Y:S02]  /*5a00*/  SHFL.BFLY P6, R14, R13, R12, R11 ;  /* 0x0c00000c0d0e7389 */ /* 0x00006400000c000b */
[----:B01----:R-:W-:Y:S05]  /*5a10*/  ENDCOLLECTIVE ;  /* 0x000000000000791b */ /* 0x003fea0003800000 */
.L_x_23058:
[----:B------:R-:W-:Y:S01]  /*5a20*/  HFMA2 R12, -RZ, RZ, 0, 2.384185791015625e-07 ;  /* 0x00000004ff0c7431 */ /* 0x000fe200000001ff */
[----:B------:R-:W-:-:S05]  /*5a30*/  FMNMX R34, R13, R14, !PT ;  /* 0x0000000e0d227209 */ /* 0x000fca0007800000 */
[----:B------:R-:W-:-:S07]  /*5a40*/  IMAD.MOV.U32 R13, RZ, RZ, R34 ;  /* 0x000000ffff0d7224 */ /* 0x000fce00078e0022 */
[----:B------:R-:W-:Y:S05]  /*5a50*/  WARPSYNC.COLLECTIVE R15, `(.L_x_23059) ;  /* 0x000000000f087348 */ /* 0x000fea0003c00000 */
[----:B------:R0:W1:Y:S02]  /*5a60*/  SHFL.BFLY P6, R14, R13, R12, R11 ;  /* 0x0c00000c0d0e7389 */ /* 0x00006400000c000b */
[----:B01----:R-:W-:Y:S05]  /*5a70*/  ENDCOLLECTIVE ;  /* 0x000000000000791b */ /* 0x003fea0003800000 */
.L_x_23059:
[----:B------:R-:W-:Y:S02]  /*5a80*/  MOV R12, 0x2 ;  /* 0x00000002000c7802 */ /* 0x000fe40000000f00 */
[----:B------:R-:W-:-:S05]  /*5a90*/  FMNMX R35, R34, R14, !PT ;  /* 0x0000000e22237209 */ /* 0x000fca0007800000 */
[----:B------:R-:W-:-:S07]  /*5aa0*/  IMAD.MOV.U32 R13, RZ, RZ, R35 ;  /* 0x000000ffff0d7224 */ /* 0x000fce00078e0023 */
[----:B------:R-:W-:Y:S05]  /*5ab0*/  WARPSYNC.COLLECTIVE R15, `(.L_x_23060) ;  /* 0x000000000f087348 */ /* 0x000fea0003c00000 */
[----:B------:R0:W1:Y:S02]  /*5ac0*/  SHFL.BFLY P6, R14, R13, R12, R11 ;  /* 0x0c00000c0d0e7389 */ /* 0x00006400000c000b */
[----:B01----:R-:W-:Y:S05]  /*5ad0*/  ENDCOLLECTIVE ;  /* 0x000000000000791b */ /* 0x003fea0003800000 */
.L_x_23060:
[----:B------:R-:W-:Y:S01]  /*5ae0*/  HFMA2 R12, -RZ, RZ, 0, 5.9604644775390625e-08 ;  /* 0x00000001ff0c7431 */ /* 0x000fe200000001ff */
[----:B------:R-:W-:-:S05]  /*5af0*/  FMNMX R39, R35, R14, !PT ;  /* 0x0000000e23277209 */ /* 0x000fca0007800000 */
[----:B------:R-:W-:-:S07]  /*5b00*/  IMAD.MOV.U32 R13, RZ, RZ, R39 ;  /* 0x000000ffff0d7224 */ /* 0x000fce00078e0027 */
[----:B------:R-:W-:Y:S05]  /*5b10*/  WARPSYNC.COLLECTIVE R15, `(.L_x_23061) ;  /* 0x000000000f087348 */ /* 0x000fea0003c00000 */
[----:B------:R0:W1:Y:S02]  /*5b20*/  SHFL.BFLY P6, R14, R13, R12, R11 ;  /* 0x0c00000c0d0e7389 */ /* 0x00006400000c000b */
[----:B01----:R-:W-:Y:S05]  /*5b30*/  ENDCOLLECTIVE ;  /* 0x000000000000791b */ /* 0x003fea0003800000 */
.L_x_23061:
        /* <DEDUP_REMOVED lines=159> */
.L_x_23062:
[----:B------:R-:W-:Y:S02]  /*6530*/  HFMA2 R12, -RZ, RZ, 0, 4.76837158203125e-07 ;  /* 0x00000008ff0c7431 */ /* 0x000fe400000001ff */
[----:B------:R-:W-:-:S04]  /*6540*/  FADD R38, R13, R14 ;  /* 0x0000000e0d267221 */ /* 0x000fc80000000000 */
[----:B------:R-:W-:-:S07]  /*6550*/  IMAD.MOV.U32 R13, RZ, RZ, R38 ;  /* 0x000000ffff0d7224 */ /* 0x000fce00078e0026 */
[----:B------:R-:W-:Y:S05]  /*6560*/  WARPSYNC.COLLECTIVE R15, `(.L_x_23063) ;  /* 0x000000000f087348 */ /* 0x000fea0003c00000 */
[----:B------:R0:W1:Y:S02]  /*6570*/  SHFL.BFLY P6, R14, R13, R12, R11 ;  /* 0x0c00000c0d0e7389 */ /* 0x00006400000c000b */
[----:B01----:R-:W-:Y:S05]  /*6580*/  ENDCOLLECTIVE ;  /* 0x000000000000791b */ /* 0x003fea0003800000 */
.L_x_23063:
[----:B------:R-:W-:Y:S01]  /*6590*/  MOV R12, 0x4 ;  /* 0x00000004000c7802 */ /* 0x000fe20000000f00 */
[----:B------:R-:W-:-:S04]  /*65a0*/  FADD R39, R38, R14 ;  /* 0x0000000e26277221 */ /* 0x000fc80000000000 */
[----:B------:R-:W-:-:S07]  /*65b0*/  IMAD.MOV.U32 R13, RZ, RZ, R39 ;  /* 0x000000ffff0d7224 */ /* 0x000fce00078e0027 */
[----:B------:R-:W-:Y:S05]  /*65c0*/  WARPSYNC.COLLECTIVE R15, `(.L_x_23064) ;  /* 0x000000000f087348 */ /* 0x000fea0003c00000 */
[----:B------:R0:W1:Y:S02]  /*65d0*/  SHFL.BFLY P6, R14, R13, R12, R11 ;  /* 0x0c00000c0d0e7389 */ /* 0x00006400000c000b */
[----:B01----:R-:W-:Y:S05]  /*65e0*/  ENDCOLLECTIVE ;  /* 0x000000000000791b */ /* 0x003fea0003800000 */
.L_x_23064:
[----:B------:R-:W-:Y:S02]  /*65f0*/  HFMA2 R12, -RZ, RZ, 0, 1.1920928955078125e-07 ;  /* 0x00000002ff0c7431 */ /* 0x000fe400000001ff */
[----:B------:R-:W-:-:S04]  /*6600*/  FADD R40, R39, R14 ;  /* 0x0000000e27287221 */ /* 0x000fc80000000000 */
[----:B------:R-:W-:-:S07]  /*6610*/  IMAD.MOV.U32 R13, RZ, RZ, R40 ;  /* 0x000000ffff0d7224 */ /* 0x000fce00078e0028 */
[----:B------:R-:W-:Y:S05]  /*6620*/  WARPSYNC.COLLECTIVE R15, `(.L_x_23065) ;  /* 0x000000000f087348 */ /* 0x000fea0003c00000 */
[----:B------:R0:W1:Y:S02]  /*6630*/  SHFL.BFLY P6, R14, R13, R12, R11 ;  /* 0x0c00000c0d0e7389 */ /* 0x00006400000c000b */
[----:B01----:R-:W-:Y:S05]  /*6640*/  ENDCOLLECTIVE ;  /* 0x000000000000791b */ /* 0x003fea0003800000 */
.L_x_23065:
[----:B------:R-:W-:Y:S01]  /*6650*/  MOV R12, 0x1 ;  /* 0x00000001000c7802 */ /* 0x000fe20000000f00 */
[----:B------:R-:W-:-:S04]  /*6660*/  FADD R41, R40, R14 ;  /* 0x0000000e28297221 */ /* 0x000fc80000000000 */
[----:B------:R-:W-:-:S07]  /*6670*/  IMAD.MOV.U32 R13, RZ, RZ, R41 ;  /* 0x000000ffff0d7224 */ /* 0x000fce00078e0029 */
[----:B------:R-:W-:Y:S05]  /*6680*/  WARPSYNC.COLLECTIVE R15, `(.L_x_23066) ;  /* 0x000000000f087348 */ /* 0x000fea0003c00000 */
[----:B------:R0:W1:Y:S02]  /*6690*/  SHFL.BFLY P6, R14, R13, R12, R11 ;  /* 0x0c00000c0d0e7389 */ /* 0x00006400000c000b */
[----:B01----:R-:W-:Y:S05]  /*66a0*/  ENDCOLLECTIVE ;  /* 0x000000000000791b */ /* 0x003fea0003800000 */
.L_x_23066:
[----:B------:R-:W-:Y:S05]  /*66b0*/  BRA `(.L_x_23067) ;  /* 0xffffffdc00a47947 */ /* 0x000fea000383ffff */
        .weak           $__internal_352_$__cuda_sm3x_div_rn_noftz_f32_slowpath
        .type           $__internal_352_$__cuda_sm3x_div_rn_noftz_f32_slowpath,@function
        .size           $__internal_352_$__cuda_sm3x_div_rn_noftz_f32_slowpath,(.L_x_37729 - $__internal_352_$__cuda_sm3x_div_rn_noftz_f32_slowpath)
$__internal_352_$__cuda_sm3x_div_rn_noftz_f32_slowpath:
        /* <DEDUP_REMOVED lines=34> */
.L_x_23069:
        /* <DEDUP_REMOVED lines=51> */
.L_x_23076:
[----:B------:R-:W-:-:S04]  /*6c10*/  LOP3.LUT R11, R11, 0x80000000, RZ, 0xc0, !PT ;  /* 0x800000000b0b7812 */ /* 0x000fc800078ec0ff */
[----:B------:R-:W-:Y:S01]  /*6c20*/  LOP3.LUT R11, R11, 0x7f800000, RZ, 0xfc, !PT ;  /* 0x7f8000000b0b7812 */ /* 0x000fe200078efcff */
[----:B------:R-:W-:Y:S06]  /*6c30*/  BRA `(.L_x_23077) ;  /* 0x0000000000047947 */ /* 0x000fec0003800000 */
.L_x_23075:
[----:B------:R-:W-:-:S07]  /*6c40*/  IMAD R11, R42, 0x800000, R11 ;  /* 0x008000002a0b7824 */ /* 0x000fce00078e020b */
.L_x_23077:
[----:B------:R-:W-:Y:S05]  /*6c50*/  BSYNC.RECONVERGENT B2 ;  /* 0x0000000000027941 */ /* 0x000fea0003800200 */
.L_x_23074:
[----:B------:R-:W-:Y:S05]  /*6c60*/  BRA `(.L_x_23078) ;  /* 0x0000000000207947 */ /* 0x000fea0003800000 */
.L_x_23073:
[----:B------:R-:W-:-:S04]  /*6c70*/  LOP3.LUT R11, R11, 0x80000000, R16, 0x48, !PT ;  /* 0x800000000b0b7812 */ /* 0x000fc800078e4810 */
[----:B------:R-:W-:Y:S01]  /*6c80*/  LOP3.LUT R11, R11, 0x7f800000, RZ, 0xfc, !PT ;  /* 0x7f8000000b0b7812 */ /* 0x000fe200078efcff */
[----:B------:R-:W-:Y:S06]  /*6c90*/  BRA `(.L_x_23078) ;  /* 0x0000000000147947 */ /* 0x000fec0003800000 */
.L_x_23072:
[----:B------:R-:W-:Y:S01]  /*6ca0*/  LOP3.LUT R11, R11, 0x80000000, R16, 0x48, !PT ;  /* 0x800000000b0b7812 */ /* 0x000fe200078e4810 */
[----:B------:R-:W-:Y:S06]  /*6cb0*/  BRA `(.L_x_23078) ;  /* 0x00000000000c7947 */ /* 0x000fec0003800000 */
.L_x_23071:
[----:B------:R-:W0:Y:S01]  /*6cc0*/  MUFU.RSQ R11, -QNAN ;  /* 0xffc00000000b7908 */ /* 0x000e220000001400 */
[----:B------:R-:W-:Y:S05]  /*6cd0*/  BRA `(.L_x_23078) ;  /* 0x0000000000047947 */ /* 0x000fea0003800000 */
.L_x_23070:
[----:B------:R-:W-:-:S07]  /*6ce0*/  FADD.FTZ R11, R16, R11 ;  /* 0x0000000b100b7221 */ /* 0x000fce0000010000 */
.L_x_23078:
[----:B------:R-:W-:Y:S05]  /*6cf0*/  BSYNC.RECONVERGENT B1 ;  /* 0x0000000000017941 */ /* 0x000fea0003800200 */
.L_x_23068:
[----:B------:R-:W-:-:S04]  /*6d00*/  HFMA2 R13, -RZ, RZ, 0, 0 ;  /* 0x00000000ff0d7431 */ /* 0x000fc800000001ff */
[----:B0-----:R-:W-:Y:S05]  /*6d10*/  RET.REL.NODEC R12 `(_Z15SoftmaxWarpImplI22BroadcastScaleMaskLoadIffbLm2EiE11DirectStoreIffEfLi1ELi15ELi32ELi1ELb1EL9Algorithm0EEvT_T0_ll) ;  /* 0xffffff900cb87950 */ /* 0x001fea0003c3ffff */
.L_x_23079:
        /* <DEDUP_REMOVED lines=14> */
.L_x_37729:


//--------------------- .text._Z15SoftmaxWarpImplI22BroadcastScaleMaskLoadIffbLm2EiE11DirectStoreIffEfLi1ELi15ELi32ELi1ELb0EL9Algorithm0EEvT_T0_ll --------------------------
	.section	.text._Z15SoftmaxWarpImplI22BroadcastScaleMaskLoadIffbLm2EiE11DirectStoreIffEfLi1ELi15ELi32ELi1ELb0EL9Algorithm0EEvT_T0_ll,"ax",@progbits
	.align	128
        .global         _Z15SoftmaxWarpImplI22BroadcastScaleMaskLoadIffbLm2EiE11DirectStoreIffEfLi1ELi15ELi32ELi1ELb0EL9Algorithm0EEvT_T0_ll
        .type           _Z15SoftmaxWarpImplI22BroadcastScaleMaskLoadIffbLm2EiE11DirectStoreIffEfLi1ELi15ELi32ELi1ELb0EL9Algorithm0EEvT_T0_ll,@function
        .size           _Z15SoftmaxWarpImplI22BroadcastScaleMaskLoadIffbLm2EiE11DirectStoreIffEfLi1ELi15ELi32ELi1ELb0EL9Algorithm0EEvT_T0_ll,(.L_x_37730 - _Z15SoftmaxWarpImplI22BroadcastScaleMaskLoadIffbLm2EiE11DirectStoreIffEfLi1ELi15ELi32ELi1ELb0EL9Algorithm0EEvT_T0_ll)
        .other          _Z15SoftmaxWarpImplI22BroadcastScaleMaskLoadIffbLm2EiE11DirectStoreIffEfLi1ELi15ELi32ELi1ELb0EL9Algorithm0EEvT_T0_ll,@"STO_CUDA_ENTRY STV_DEFAULT"
_Z15SoftmaxWarpImplI22BroadcastScaleMaskLoadIffbLm2EiE11DirectStoreIffEfLi1ELi15ELi32ELi1ELb0EL9Algorithm0EEvT_T0_ll:
.text._Z15SoftmaxWarpImplI22BroadcastScaleMaskLoadIffbLm2EiE11DirectStoreIffEfLi1ELi15ELi32ELi1ELb0EL9Algorithm0EEvT_T0_ll:
        /* <DEDUP_REMOVED lines=27> */
.L_x_23080:
        /* <DEDUP_REMOVED lines=14> */
.L_x_23113:
[----:B--2---:R-:W-:Y:S01]  /*0290*/  IABS R0, UR49 ;  /* 0x0000003100007c13 */ /* 0x004fe20008000000 */
[----:B0-----:R-:W-:Y:S01]  /*02a0*/  IMAD R20, R24, UR48, R25 ;  /* 0x0000003018147c24 */ /* 0x001fe2000f8e0219 */
[----:B------:R-:W-:Y:S01]  /*02b0*/  UMOV UR4, URZ ;  /* 0x000000ff00047c82 */ /* 0x000fe20008000000 */
[----:B------:R-:W0:Y:S01]  /*02c0*/  LDC.64 R14, c[0x0][0x390] ;  /* 0x0000e400ff0e7b82 */ /* 0x000e220000000a00 */
[----:B------:R-:W-:Y:S02]  /*02d0*/  R2UR UR7, R0 ;  /* 0x00000000000772ca */ /* 0x000fe400000e0000 */
[----:B------:R-:W-:Y:S02]  /*02e0*/  IABS R3, R20 ;  /* 0x0000001400037213 */ /* 0x000fe40000000000 */
[C---:B------:R-:W-:Y:S02]  /*02f0*/  IADD3 R6, PT, PT, R20.reuse, 0x20, RZ ;  /* 0x0000002014067810 */ /* 0x040fe40007ffe0ff */
[----:B------:R-:W-:Y:S01]  /*0300*/  LOP3.LUT R7, R20, UR49, RZ, 0x3c, !PT ;  /* 0x0000003114077c12 */ /* 0x000fe2000f8e3cff */
[----:B------:R-:W2:Y:S01]  /*0310*/  LDC.64 R12, c[0x0][0x398] ;  /* 0x0000e600ff0c7b82 */ /* 0x000ea20000000a00 */
[----:B------:R-:W-:-:S02]  /*0320*/  IABS R5, R6 ;  /* 0x0000000600057213 */ /* 0x000fc40000000000 */
[----:B------:R-:W-:Y:S02]  /*0330*/  ISETP.GE.AND P5, PT, R7, RZ, PT ;  /* 0x000000ff0700720c */ /* 0x000fe40003fa6270 */
[----:B------:R-:W-:Y:S01]  /*0340*/  LOP3.LUT R18, RZ, UR49, RZ, 0x33, !PT ;  /* 0x00000031ff127c12 */ /* 0x000fe2000f8e33ff */
[----:B------:R-:W3:Y:S01]  /*0350*/  I2F.RP R0, UR7 ;  /* 0x0000000700007d06 */ /* 0x000ee20008209400 */
[C---:B-1----:R-:W-:Y:S02]  /*0360*/  R2UR UR10, R22.reuse ;  /* 0x00000000160a72ca */ /* 0x042fe400000e0000 */
[C---:B------:R-:W-:Y:S02]  /*0370*/  R2UR UR11, R23.reuse ;  /* 0x00000000170b72ca */ /* 0x040fe400000e0000 */
[----:B------:R-:W-:Y:S02]  /*0380*/  R2UR UR14, R22 ;  /* 0x00000000160e72ca */ /* 0x000fe400000e0000 */
[----:B------:R-:W-:-:S02]  /*0390*/  R2UR UR15, R23 ;  /* 0x00000000170f72ca */ /* 0x000fc400000e0000 */
[C---:B------:R-:W-:Y:S02]  /*03a0*/  R2UR UR8, R22.reuse ;  /* 0x00000000160872ca */ /* 0x040fe400000e0000 */
[C---:B------:R-:W-:Y:S02]  /*03b0*/  R2UR UR9, R23.reuse ;  /* 0x00000000170972ca */ /* 0x040fe400000e0000 */
[C---:B------:R-:W-:Y:S01]  /*03c0*/  R2UR UR16, R22.reuse ;  /* 0x00000000161072ca */ /* 0x040fe200000e0000 */
[----:B---3--:R-:W1:Y:S01]  /*03d0*/  MUFU.RCP R0, R0 ;  /* 0x0000000000007308 */ /* 0x008e620000001000 */
[C---:B------:R-:W-:Y:S02]  /*03e0*/  R2UR UR17, R23.reuse ;  /* 0x00000000171172ca */ /* 0x040fe400000e0000 */
[----:B------:R-:W-:Y:S02]  /*03f0*/  R2UR UR12, R22 ;  /* 0x00000000160c72ca */ /* 0x000fe400000e0000 */
[----:B------:R-:W-:Y:S01]  /*0400*/  R2UR UR13, R23 ;  /* 0x00000000170d72ca */ /* 0x000fe200000e0000 */
[----:B-1----:R-:W-:-:S06]  /*0410*/  VIADD R2, R0, 0xffffffe ;  /* 0x0ffffffe00027836 */ /* 0x002fcc0000000000 */
[----:B------:R-:W1:Y:S02]  /*0420*/  F2I.FTZ.U32.TRUNC.NTZ R2, R2 ;  /* 0x0000000200027305 */ /* 0x000e64000021f000 */
[----:B-1----:R-:W-:-:S13]  /*0430*/  R2UR UR5, R2 ;  /* 0x00000000020572ca */ /* 0x002fda00000e0000 */
        /* <DEDUP_REMOVED lines=10> */
[----:B------:R-:W-:Y:S01]  /*04e0*/  IMAD R5, R8, UR7, R5 ;  /* 0x0000000708057c24 */ /* 0x000fe2000f8e0205 */
[----:B------:R-:W-:Y:S02]  /*04f0*/  IABS R10, R0 ;  /* 0x00000000000a7213 */ /* 0x000fe40000000000 */
[----:B------:R-:W-:Y:S02]  /*0500*/  LOP3.LUT R8, R6, UR49, RZ, 0x3c, !PT ;  /* 0x0000003106087c12 */ /* 0x000fe4000f8e3cff */
[----:B------:R-:W-:Y:S02]  /*0510*/  ISETP.LT.U32.AND P0, PT, R5, UR7, PT ;  /* 0x0000000705007c0c */ /* 0x000fe4000bf01070 */
[----:B------:R-:W-:Y:S02]  /*0520*/  ISETP.GE.AND P4, PT, R8, RZ, PT ;  /* 0x000000ff0800720c */ /* 0x000fe40003f86270 */
[----:B------:R-:W-:-:S03]  /*0530*/  SHF.R.S64 R16, RZ, 0x1e, R0 ;  /* 0x0000001eff107819 */ /* 0x000fc60000001000 */
[----:B------:R-:W-:Y:S01]  /*0540*/  @!P2 IADD3 R3, PT, PT, R3, -UR7, RZ ;  /* 0x800000070303ac10 */ /* 0x000fe2000fffe0ff */
[----:B------:R-:W-:Y:S01]  /*0550*/  @!P2 VIADD R2, R2, 0x1 ;  /* 0x000000010202a836 */ /* 0x000fe20000000000 */
[----:B0-----:R-:W-:Y:S02]  /*0560*/  ISETP.NE.U32.AND P2, PT, R14, 0x1, PT ;  /* 0x000000010e00780c */ /* 0x001fe40003f45070 */
[----:B------:R-:W-:Y:S01]  /*0570*/  ISETP.GE.U32.AND P1, PT, R3, UR7, PT ;  /* 0x0000000703007c0c */ /* 0x000fe2000bf26070 */
[----:B------:R-:W-:Y:S01]  /*0580*/  IMAD.HI.U32 R3, R10, UR5, RZ ;  /* 0x000000050a037c27 */ /* 0x000fe2000f8e00ff */
[----:B------:R-:W-:Y:S02]  /*0590*/  ISETP.NE.AND.EX P2, PT, R15, RZ, PT, P2 ;  /* 0x000000ff0f00720c */ /* 0x000fe40003f45320 */
[----:B------:R-:W-:Y:S01]  /*05a0*/  SHF.R.S64 R14, RZ, 0x1e, R6 ;  /* 0x0000001eff0e7819 */ /* 0x000fe20000001006 */
[----:B------:R-:W-:Y:S02]  /*05b0*/  @!P0 VIADD R5, R5, -UR7 ;  /* 0x8000000705058c36 */ /* 0x000fe40008000000 */
[----:B------:R-:W-:Y:S01]  /*05c0*/  @!P0 VIADD R4, R4, 0x1 ;  /* 0x0000000104048836 */ /* 0x000fe20000000000 */
[----:B--2---:R-:W-:-:S02]  /*05d0*/  ISETP.NE.U32.AND P0, PT, R12, 0x1, PT ;  /* 0x000000010c00780c */ /* 0x004fc40003f05070 */
[----:B------:R-:W-:Y:S02]  /*05e0*/  ISETP.GE.U32.AND P3, PT, R5, UR7, PT ;  /* 0x0000000705007c0c */ /* 0x000fe4000bf66070 */
[----:B------:R-:W-:Y:S02]  /*05f0*/  IADD3 R5, PT, PT, -R3, RZ, RZ ;  /* 0x000000ff03057210 */ /* 0x000fe40007ffe1ff */
[----:B------:R-:W-:Y:S02]  /*0600*/  @P1 IADD3 R2, PT, PT, R2, 0x1, RZ ;  /* 0x0000000102021810 */ /* 0x000fe40007ffe0ff */
[----:B------:R-:W-:Y:S01]  /*0610*/  ISETP.NE.AND P1, PT, RZ, UR49, PT ;  /* 0x00000031ff007c0c */ /* 0x000fe2000bf25270 */
[----:B------:R-:W-:Y:S01]  /*0620*/  IMAD R10, R5, UR7, R10 ;  /* 0x00000007050a7c24 */ /* 0x000fe2000f8e020a */
[----:B------:R-:W-:Y:S01]  /*0630*/  MOV R5, R2 ;  /* 0x0000000200057202 */ /* 0x000fe20000000f00 */
[----:B------:R-:W-:Y:S01]  /*0640*/  VIADD R2, R20, 0x60 ;  /* 0x0000006014027836 */ /* 0x000fe20000000000 */
[----:B------:R-:W-:-:S03]  /*0650*/  ISETP.NE.AND.EX P0, PT, R13, RZ, PT, P0 ;  /* 0x000000ff0d00720c */ /* 0x000fc60003f05300 */
[----:B------:R-:W-:Y:S01]  /*0660*/  @!P5 IMAD.MOV R5, RZ, RZ, -R5 ;  /* 0x000000ffff05d224 */ /* 0x000fe200078e0a05 */
[----:B------:R-:W-:Y:S02]  /*0670*/  @P3 IADD3 R4, PT, PT, R4, 0x1, RZ ;  /* 0x0000000104043810 */ /* 0x000fe40007ffe0ff */
[----:B------:R-:W-:Y:S02]  /*0680*/  ISETP.LT.U32.AND P3, PT, R10, UR7, PT ;  /* 0x000000070a007c0c */ /* 0x000fe4000bf61070 */
[----:B------:R-:W-:Y:S02]  /*0690*/  SEL R5, R18, R5, !P1 ;  /* 0x0000000512057207 */ /* 0x000fe40004800000 */
[----:B------:R-:W-:Y:S02]  /*06a0*/  @!P4 IADD3 R4, PT, PT, -R4, RZ, RZ ;  /* 0x000000ff0404c210 */ /* 0x000fe40007ffe1ff */
[----:B------:R-:W-:Y:S01]  /*06b0*/  IABS R11, R2 ;  /* 0x00000002000b7213 */ /* 0x000fe20000000000 */
[----:B------:R-:W-:Y:S01]  /*06c0*/  IMAD.MOV R9, RZ, RZ, -R5 ;  /* 0x000000ffff097224 */ /* 0x000fe200078e0a05 */
[----:B------:R-:W-:-:S02]  /*06d0*/  SEL R7, R18, R4, !P1 ;  /* 0x0000000412077207 */ /* 0x000fc40004800000 */
[----:B------:R-:W-:Y:S01]  /*06e0*/  SEL R5, R5, RZ, P2 ;  /* 0x000000ff05057207 */ /* 0x000fe20001000000 */
[----:B------:R-:W-:Y:S01]  /*06f0*/  IMAD R4, R9, UR49, R20 ;  /* 0x0000003109047c24 */ /* 0x000fe2000f8e0214 */
[----:B------:R-:W-:Y:S01]  /*0700*/  IADD3 R9, PT, PT, -R7, RZ, RZ ;  /* 0x000000ff07097210 */ /* 0x000fe20007ffe1ff */
[----:B------:R-:W-:Y:S01]  /*0710*/  IMAD.HI.U32 R8, R11, UR5, RZ ;  /* 0x000000050b087c27 */ /* 0x000fe2000f8e00ff */
[----:B------:R-:W-:Y:S02]  /*0720*/  @!P3 IADD3 R10, PT, PT, R10, -UR7, RZ ;  /* 0x800000070a0abc10 */ /* 0x000fe4000fffe0ff */
[----:B------:R-:W-:Y:S01]  /*0730*/  SEL R4, R4, RZ, P0 ;  /* 0x000000ff04047207 */ /* 0x000fe20000000000 */
[----:B------:R-:W-:Y:S01]  /*0740*/  IMAD R5, R5, UR44, RZ ;  /* 0x0000002c05057c24 */ /* 0x000fe2000f8e02ff */
[----:B------:R-:W-:Y:S01]  /*0750*/  SEL R7, R7, RZ, P2 ;  /* 0x000000ff07077207 */ /* 0x000fe20001000000 */
[----:B------:R-:W-:Y:S01]  /*0760*/  IMAD R9, R9, UR49, R6 ;  /* 0x0000003109097c24 */ /* 0x000fe2000f8e0206 */
[----:B------:R-:W-:Y:S01]  /*0770*/  ISETP.GE.U32.AND P6, PT, R10, UR7, PT ;  /* 0x000000070a007c0c */ /* 0x000fe2000bfc6070 */
[----:B------:R-:W-:-:S02]  /*0780*/  IMAD R5, R4, UR45, R5 ;  /* 0x0000002d04057c24 */ /* 0x000fc4000f8e0205 */
[----:B------:R-:W-:Y:S01]  /*0790*/  IMAD.MOV R12, RZ, RZ, -R8 ;  /* 0x000000ffff0c7224 */ /* 0x000fe200078e0a08 */
[----:B------:R-:W-:Y:S01]  /*07a0*/  SEL R9, R9, RZ, P0 ;  /* 0x000000ff09097207 */ /* 0x000fe20000000000 */
[----:B------:R-:W-:Y:S01]  /*07b0*/  IMAD R10, R7, UR44, RZ ;  /* 0x0000002c070a7c24 */ /* 0x000fe2000f8e02ff */
[----:B------:R-:W-:Y:S01]  /*07c0*/  IADD3 R4, P4, PT, R5, UR38, RZ ;  /* 0x0000002605047c10 */ /* 0x000fe2000ff9e0ff */
[----:B------:R-:W-:Y:S01]  /*07d0*/  IMAD R11, R12, UR7, R11 ;  /* 0x000000070c0b7c24 */ /* 0x000fe2000f8e020b */
[----:B------:R-:W-:Y:S01]  /*07e0*/  SHF.R.S64 R12, RZ, 0x1e, R20 ;  /* 0x0000001eff0c7819 */ /* 0x000fe20000001014 */
[----:B------:R-:W-:Y:S01]  /*07f0*/  IMAD R9, R9, UR45, R10 ;  /* 0x0000002d09097c24 */ /* 0x000fe2000f8e020a */
[----:B------:R-:W-:Y:S01]  /*0800*/  LEA.HI.X.SX32 R5, R5, UR39, 0x1, P4 ;  /* 0x0000002705057c11 */ /* 0x000fe2000a0f0eff */
[----:B------:R-:W-:Y:S01]  /*0810*/  @!P3 VIADD R3, R3, 0x1 ;  /* 0x000000010303b836 */ /* 0x000fe20000000000 */
[----:B------:R-:W-:Y:S02]  /*0820*/  IADD3 R14, P4, PT, R14, UR36, RZ ;  /* 0x000000240e0e7c10 */ /* 0x000fe4000ff9e0ff */
[----:B------:R-:W-:-:S02]  /*0830*/  IADD3 R12, P5, PT, R12, UR36, RZ ;  /* 0x000000240c0c7c10 */ /* 0x000fc4000ffbe0ff */
[----:B------:R-:W-:Y:S02]  /*0840*/  LEA.HI.X.SX32 R15, R6, UR37, 0x2, P4 ;  /* 0x00000025060f7c11 */ /* 0x000fe4000a0f16ff */
[----:B------:R-:W-:Y:S02]  /*0850*/  LEA.HI.X.SX32 R13, R20, UR37, 0x2, P5 ;  /* 0x00000025140d7c11 */ /* 0x000fe4000a8f16ff */
[----:B------:R-:W-:Y:S02]  /*0860*/  LOP3.LUT R6, R2, UR49, RZ, 0x3c, !PT ;  /* 0x0000003102067c12 */ /* 0x000fe4000f8e3cff */
[----:B------:R-:W-:Y:S01]  /*0870*/  IADD3 R28, P5, PT, R9, UR38, RZ ;  /* 0x00000026091c7c10 */ /* 0x000fe2000ffbe0ff */
[----:B------:R-:W2:Y:S01]  /*0880*/  LDG.E R10, desc[UR8][R12.64] ;  /* 0x000000080c0a7981 */ /* 0x000ea2000c1e1900 */
[----:B------:R-:W-:Y:S02]  /*0890*/  LOP3.LUT R7, R0, UR49, RZ, 0x3c, !PT ;  /* 0x0000003100077c12 */ /* 0x000fe4000f8e3cff */
[----:B------:R-:W-:Y:S01]  /*08a0*/  @P6 IADD3 R3, PT, PT, R3, 0x1, RZ ;  /* 0x0000000103036810 */ /* 0x000fe20007ffe0ff */
[----:B------:R-:W3:Y:S01]  /*08b0*/  LDG.E R15, desc[UR12][R14.64] ;  /* 0x0000000c0e0f7981 */ /* 0x000ee2000c1e1900 */
[----:B------:R-:W-:-:S02]  /*08c0*/  LEA.HI.X.SX32 R29, R9, UR39, 0x1, P5 ;  /* 0x00000027091d7c11 */ /* 0x000fc4000a8f0eff */
[----:B------:R-:W-:Y:S02]  /*08d0*/  ISETP.GE.AND P6, PT, R6, RZ, PT ;  /* 0x000000ff0600720c */ /* 0x000fe40003fc6270 */
[----:B------:R-:W-:Y:S01]  /*08e0*/  ISETP.LT.U32.AND P5, PT, R11, UR7, PT ;  /* 0x000000070b007c0c */ /* 0x000fe2000bfa1070 */
[----:B------:R0:W4:Y:S01]  /*08f0*/  LDG.E.U8 R6, desc[UR10][R4.64] ;  /* 0x0000000a04067981 */ /* 0x000122000c1e1100 */
[----:B------:R-:W-:Y:S02]  /*0900*/  ISETP.GE.AND P4, PT, R7, RZ, PT ;  /* 0x000000ff0700720c */ /* 0x000fe40003f86270 */
[----:B------:R-:W-:Y:S01]  /*0910*/  IADD3 R16, P3, PT, R16, UR36, RZ ;  /* 0x0000002410107c10 */ /* 0x000fe2000ff7e0ff */
[----:B------:R-:W5:Y:S03]  /*0920*/  LDG.E.U8 R7, desc[UR14][R28.64] ;  /* 0x0000000e1c077981 */ /* 0x000f66000c1e1100 */
[----:B------:R-:W-:-:S05]  /*0930*/  LEA.HI.X.SX32 R17, R0, UR37, 0x2, P3 ;  /* 0x0000002500117c11 */ /* 0x000fca00098f16ff */
[----:B------:R-:W-:Y:S01]  /*0940*/  @!P5 VIADD R11, R11, -UR7 ;  /* 0x800000070b0bdc36 */ /* 0x000fe20008000000 */
[----:B------:R-:W-:Y:S01]  /*0950*/  SHF.R.S64 R30, RZ, 0x1e, R2 ;  /* 0x0000001eff1e7819 */ /* 0x000fe20000001002 */
[----:B------:R-:W-:Y:S01]  /*0960*/  @!P5 VIADD R8, R8, 0x1 ;  /* 0x000000010808d836 */ /* 0x000fe20000000000 */
[----:B------:R1:W3:Y:S02]  /*0970*/  LDG.E R16, desc[UR16][R16.64] ;  /* 0x0000001010107981 */ /* 0x0002e4000c1e1900 */
[----:B------:R-:W-:Y:S01]  /*0980*/  ISETP.GE.U32.AND P3, PT, R11, UR7, PT ;  /* 0x000000070b007c0c */ /* 0x000fe2000bf66070 */
[----:B0-----:R-:W-:Y:S01]  /*0990*/  IMAD.MOV.U32 R5, RZ, RZ, R3 ;  /* 0x000000ffff057224 */ /* 0x001fe200078e0003 */
[----:B------:R-:W-:-:S04]  /*09a0*/  IADD3 R11, PT, PT, R20, 0x80, RZ ;  /* 0x00000080140b7810 */ /* 0x000fc80007ffe0ff */
[----:B------:R-:W-:-:S07]  /*09b0*/  @!P4 IADD3 R5, PT, PT, -R5, RZ, RZ ;  /* 0x000000ff0505c210 */ /* 0x000fce0007ffe1ff */
[----:B------:R-:W-:-:S05]  /*09c0*/  @P3 IADD3 R8, PT, PT, R8, 0x1, RZ ;  /* 0x0000000108083810 */ /* 0x000fca0007ffe0ff */
[----:B------:R-:W-:Y:S01]  /*09d0*/  @!P6 IMAD.MOV R8, RZ, RZ, -R8 ;  /* 0x000000ffff08e224 */ /* 0x000fe200078e0a08 */
[----:B------:R-:W-:Y:S02]  /*09e0*/  SHF.R.S64 R9, RZ, 0x1e, R11 ;  /* 0x0000001eff097819 */ /* 0x000fe4000000100b */
[C---:B------:R-:W-:Y:S02]  /*09f0*/  SEL R5, R18.reuse, R5, !P1 ;  /* 0x0000000512057207 */ /* 0x040fe40004800000 */
[----:B------:R-:W-:Y:S02]  /*0a00*/  SEL R8, R18, R8, !P1 ;  /* 0x0000000812087207 */ /* 0x000fe40004800000 */
[----:B------:R-:W-:Y:S01]  /*0a10*/  IADD3 R12, P3, PT, R9, UR36, RZ ;  /* 0x00000024090c7c10 */ /* 0x000fe2000ff7e0ff */
[----:B------:R-:W-:Y:S01]  /*0a20*/  IMAD.MOV R9, RZ, RZ, -R5 ;  /* 0x000000ffff097224 */ /* 0x000fe200078e0a05 */
[----:B------:R-:W-:Y:S02]  /*0a30*/  IADD3 R30, P5, PT, R30, UR36, RZ ;  /* 0x000000241e1e7c10 */ /* 0x000fe4000ffbe0ff */
[----:B------:R-:W-:Y:S01]  /*0a40*/  IADD3 R19, PT, PT, -R8, RZ, RZ ;  /* 0x000000ff08137210 */ /* 0x000fe20007ffe1ff */
[----:B------:R-:W-:Y:S01]  /*0a50*/  IMAD R0, R9, UR49, R0 ;  /* 0x0000003109007c24 */ /* 0x000fe2000f8e0200 */
[----:B------:R-:W-:-:S02]  /*0a60*/  LEA.HI.X.SX32 R31, R2, UR37, 0x2, P5 ;  /* 0x00000025021f7c11 */ /* 0x000fc4000a8f16ff */
[----:B------:R-:W-:Y:S01]  /*0a70*/  SEL R5, R5, RZ, P2 ;  /* 0x000000ff05057207 */ /* 0x000fe20001000000 */
[----:B------:R-:W-:Y:S01]  /*0a80*/  IMAD R2, R19, UR49, R2 ;  /* 0x0000003113027c24 */ /* 0x000fe2000f8e0202 */
[----:B------:R-:W-:Y:S01]  /*0a90*/  SEL R8, R8, RZ, P2 ;  /* 0x000000ff08087207 */ /* 0x000fe20001000000 */
[----:B------:R-:W3:Y:S01]  /*0aa0*/  LDG.E R14, desc[UR8][R30.64] ;  /* 0x000000081e0e7981 */ /* 0x000ee2000c1e1900 */
[----:B------:R-:W-:Y:S01]  /*0ab0*/  SEL R0, R0, RZ, P0 ;  /* 0x000000ff00007207 */ /* 0x000fe20000000000 */
[----:B------:R-:W-:Y:S01]  /*0ac0*/  IMAD R5, R5, UR44, RZ ;  /* 0x0000002c05057c24 */ /* 0x000fe2000f8e02ff */
[----:B------:R-:W-:Y:S01]  /*0ad0*/  SEL R2, R2, RZ, P0 ;  /* 0x000000ff02027207 */ /* 0x000fe20000000000 */
[----:B------:R-:W-:Y:S02]  /*0ae0*/  IMAD R9, R8, UR44, RZ ;  /* 0x0000002c08097c24 */ /* 0x000fe4000f8e02ff */
[----:B------:R-:W-:Y:S02]  /*0af0*/  IMAD R5, R0, UR45, R5 ;  /* 0x0000002d00057c24 */ /* 0x000fe4000f8e0205 */
[----:B------:R-:W-:Y:S01]  /*0b00*/  IMAD R2, R2, UR45, R9 ;  /* 0x0000002d02027c24 */ /* 0x000fe2000f8e0209 */
[----:B-1----:R-:W-:-:S02]  /*0b10*/  IABS R17, R11 ;  /* 0x0000000b00117213 */ /* 0x002fc40000000000 */
[C---:B------:R-:W-:Y:S02]  /*0b20*/  IADD3 R8, P4, PT, R5.reuse, UR38, RZ ;  /* 0x0000002605087c10 */ /* 0x040fe4000ff9e0ff */
[C---:B------:R-:W-:Y:S02]  /*0b30*/  IADD3 R28, P5, PT, R2.reuse, UR38, RZ ;  /* 0x00000026021c7c10 */ /* 0x040fe4000ffbe0ff */
[----:B------:R-:W-:Y:S02]  /*0b40*/  LEA.HI.X.SX32 R9, R5, UR39, 0x1, P4 ;  /* 0x0000002705097c11 */ /* 0x000fe4000a0f0eff */
[----:B------:R-:W-:Y:S01]  /*0b50*/  LEA.HI.X.SX32 R29, R2, UR39, 0x1, P5 ;  /* 0x00000027021d7c11 */ /* 0x000fe2000a8f0eff */
[----:B------:R-:W-:Y:S02]  /*0b60*/  IMAD.HI.U32 R3, R17, UR5, RZ ;  /* 0x0000000511037c27 */ /* 0x000fe4000f8e00ff */
[----:B------:R-:W2:Y:S03]  /*0b70*/  LDG.E.U8 R27, desc[UR8][R8.64] ;  /* 0x00000008081b7981 */ /* 0x000ea6000c1e1100 */
[----:B------:R-:W-:Y:S01]  /*0b80*/  IADD3 R4, PT, PT, -R3, RZ, RZ ;  /* 0x000000ff03047210 */ /* 0x000fe20007ffe1ff */
[----:B------:R-:W3:Y:S01]  /*0b90*/  LDG.E.U8 R9, desc[UR8][R28.64] ;  /* 0x000000081c097981 */ /* 0x000ee2000c1e1100 */
[----:B------:R-:W-:-:S03]  /*0ba0*/  LEA.HI.X.SX32 R13, R11, UR37, 0x2, P3 ;  /* 0x000000250b0d7c11 */ /* 0x000fc600098f16ff */
[----:B------:R-:W-:Y:S02]  /*0bb0*/  IMAD R17, R4, UR7, R17 ;  /* 0x0000000704117c24 */ /* 0x000fe4000f8e0211 */
[----:B------:R-:W-:Y:S01]  /*0bc0*/  VIADD R4, R20, 0xa0 ;  /* 0x000000a014047836 */ /* 0x000fe20000000000 */
[----:B------:R0:W2:Y:S02]  /*0bd0*/  LDG.E R13, desc[UR10][R12.64] ;  /* 0x0000000a0c0d7981 */ /* 0x0000a4000c1e1900 */
[----:B------:R-:W-:Y:S02]  /*0be0*/  ISETP.LT.U32.AND P3, PT, R17, UR7, PT ;  /* 0x0000000711007c0c */ /* 0x000fe4000bf61070 */
[----:B0-----:R-:W-:-:S05]  /*0bf0*/  IABS R12, R4 ;  /* 0x00000004000c7213 */ /* 0x001fca0000000000 */
[----:B------:R-:W-:-:S05]  /*0c00*/  IMAD.HI.U32 R0, R12, UR5, RZ ;  /* 0x000000050c007c27 */ /* 0x000fca000f8e00ff */
[----:B------:R-:W-:Y:S01]  /*0c10*/  IADD3 R19, PT, PT, -R0, RZ, RZ ;  /* 0x000000ff00137210 */ /* 0x000fe20007ffe1ff */
[----:B------:R-:W-:-:S04]  /*0c20*/  @!P3 VIADD R17, R17, -UR7 ;  /* 0x800000071111bc36 */ /* 0x000fc80008000000 */
[----:B------:R-:W-:Y:S01]  /*0c30*/  IMAD R12, R19, UR7, R12 ;  /* 0x00000007130c7c24 */ /* 0x000fe2000f8e020c */
[----:B------:R-:W-:Y:S02]  /*0c40*/  ISETP.GE.U32.AND P4, PT, R17, UR7, PT ;  /* 0x0000000711007c0c */ /* 0x000fe4000bf86070 */
[----:B------:R-:W-:Y:S02]  /*0c50*/  LOP3.LUT R2, R11, UR49, RZ, 0x3c, !PT ;  /* 0x000000310b027c12 */ /* 0x000fe4000f8e3cff */
[----:B------:R-:W-:Y:S02]  /*0c60*/  ISETP.LT.U32.AND P6, PT, R12, UR7, PT ;  /* 0x000000070c007c0c */ /* 0x000fe4000bfc1070 */
[----:B------:R-:W-:Y:S02]  /*0c70*/  @!P3 IADD3 R3, PT, PT, R3, 0x1, RZ ;  /* 0x000000010303b810 */ /* 0x000fe40007ffe0ff */
[----:B------:R-:W-:Y:S02]  /*0c80*/  ISETP.GE.AND P3, PT, R2, RZ, PT ;  /* 0x000000ff0200720c */ /* 0x000fe40003f66270 */
[----:B------:R-:W-:Y:S01]  /*0c90*/  SHF.R.S64 R30, RZ, 0x1e, R4 ;  /* 0x0000001eff1e7819 */ /* 0x000fe20000001004 */
[----:B------:R-:W-:-:S03]  /*0ca0*/  VIADD R5, R20, 0xc0 ;  /* 0x000000c014057836 */ /* 0x000fc60000000000 */
[----:B------:R-:W-:Y:S01]  /*0cb0*/  IADD3 R30, P5, PT, R30, UR36, RZ ;  /* 0x000000241e1e7c10 */ /* 0x000fe2000ffbe0ff */
[----:B------:R-:W-:Y:S02]  /*0cc0*/  @P4 VIADD R3, R3, 0x1 ;  /* 0x0000000103034836 */ /* 0x000fe40000000000 */
[----:B------:R-:W-:Y:S02]  /*0cd0*/  @!P6 IADD3 R12, PT, PT, R12, -UR7, RZ ;  /* 0x800000070c0cec10 */ /* 0x000fe4000fffe0ff */
[----:B------:R-:W-:Y:S02]  /*0ce0*/  LEA.HI.X.SX32 R31, R4, UR37, 0x2, P5 ;  /* 0x00000025041f7c11 */ /* 0x000fe4000a8f16ff */
[----:B------:R-:W-:Y:S02]  /*0cf0*/  ISETP.GE.U32.AND P5, PT, R12, UR7, PT ;  /* 0x000000070c007c0c */ /* 0x000fe4000bfa6070 */
[----:B------:R-:W-:Y:S01]  /*0d00*/  IABS R12, R5 ;  /* 0x00000005000c7213 */ /* 0x000fe20000000000 */
[----:B------:R-:W2:Y:S01]  /*0d10*/  LDG.E R8, desc[UR10][R30.64] ;  /* 0x0000000a1e087981 */ /* 0x000ea2000c1e1900 */
[----:B------:R-:W-:-:S02]  /*0d20*/  @!P3 IADD3 R3, PT, PT, -R3, RZ, RZ ;  /* 0x000000ff0303b210 */ /* 0x000fc40007ffe1ff */
[----:B------:R-:W-:Y:S01]  /*0d30*/  LOP3.LUT R2, R4, UR49, RZ, 0x3c, !PT ;  /* 0x0000003104027c12 */ /* 0x000fe2000f8e3cff */
[----:B------:R-:W-:Y:S01]  /*0d40*/  IMAD.HI.U32 R28, R12, UR5, RZ ;  /* 0x000000050c1c7c27 */ /* 0x000fe2000f8e00ff */
[----:B------:R-:W-:Y:S02]  /*0d50*/  SEL R17, R18, R3, !P1 ;  /* 0x0000000312117207 */ /* 0x000fe40004800000 */
[----:B------:R-:W-:Y:S02]  /*0d60*/  ISETP.GE.AND P4, PT, R2, RZ, PT ;  /* 0x000000ff0200720c */ /* 0x000fe40003f86270 */
[----:B------:R-:W-:Y:S01]  /*0d70*/  IADD3 R3, PT, PT, -R28, RZ, RZ ;  /* 0x000000ff1c037210 */ /* 0x000fe20007ffe1ff */
[----:B------:R-:W-:-:S04]  /*0d80*/  IMAD.MOV R2, RZ, RZ, -R17 ;  /* 0x000000ffff027224 */ /* 0x000fc800078e0a11 */
[----:B------:R-:W-:Y:S02]  /*0d90*/  IMAD R11, R2, UR49, R11 ;  /* 0x00000031020b7c24 */ /* 0x000fe4000f8e020b */
[----:B------:R-:W-:-:S05]  /*0da0*/  IMAD R2, R3, UR7, R12 ;  /* 0x0000000703027c24 */ /* 0x000fca000f8e020c */
[----:B------:R-:W-:Y:S02]  /*0db0*/  ISETP.LT.U32.AND P3, PT, R2, UR7, PT ;  /* 0x0000000702007c0c */ /* 0x000fe4000bf61070 */
[----:B------:R-:W-:-:S11]  /*0dc0*/  @!P6 IADD3 R0, PT, PT, R0, 0x1, RZ ;  /* 0x000000010000e810 */ /* 0x000fd60007ffe0ff */
[----:B------:R-:W-:-:S05]  /*0dd0*/  @!P3 VIADD R2, R2, -UR7 ;  /* 0x800000070202bc36 */ /* 0x000fca0008000000 */
[----:B------:R-:W-:Y:S01]  /*0de0*/  ISETP.GE.U32.AND P1, PT, R2, UR7, PT ;  /* 0x0000000702007c0c */ /* 0x000fe2000bf26070 */
[----:B------:R-:W-:Y:S01]  /*0df0*/  @P5 VIADD R0, R0, 0x1 ;  /* 0x0000000100005836 */ /* 0x000fe20000000000 */
[----:B------:R-:W-:Y:S02]  /*0e00*/  LOP3.LUT R3, R5, UR49, RZ, 0x3c, !PT ;  /* 0x0000003105037c12 */ /* 0x000fe4000f8e3cff */
[----:B------:R-:W-:Y:S01]  /*0e10*/  SHF.R.S64 R2, RZ, 0x1e, R5 ;  /* 0x0000001eff027819 */ /* 0x000fe20000001005 */
[----:B------:R-:W-:Y:S01]  /*0e20*/  IMAD.MOV.U32 R19, RZ, RZ, R0 ;  /* 0x000000ffff137224 */ /* 0x000fe200078e0000 */
[----:B------:R-:W-:Y:S02]  /*0e30*/  @!P3 IADD3 R28, PT, PT, R28, 0x1, RZ ;  /* 0x000000011c1cb810 */ /* 0x000fe40007ffe0ff */
[----:B------:R-:W-:Y:S01]  /*0e40*/  ISETP.GE.AND P6, PT, R3, RZ, PT ;  /* 0x000000ff0300720c */ /* 0x000fe20003fc6270 */
[----:B------:R-:W-:Y:S01]  /*0e50*/  @!P4 IMAD.MOV R19, RZ, RZ, -R19 ;  /* 0x000000ffff13c224 */ /* 0x000fe200078e0a13 */
[----:B------:R-:W-:-:S03]  /*0e60*/  IADD3 R2, P5, PT, R2, UR36, RZ ;  /* 0x0000002402027c10 */ /* 0x000fc6000ffbe0ff */
[----:B------:R-:W-:Y:S02]  /*0e70*/  @P1 IADD3 R28, PT, PT, R28, 0x1, RZ ;  /* 0x000000011c1c1810 */ /* 0x000fe40007ffe0ff */
[----:B------:R-:W-:Y:S02]  /*0e80*/  ISETP.NE.AND P1, PT, RZ, UR49, PT ;  /* 0x00000031ff007c0c */ /* 0x000fe4000bf25270 */
[----:B------:R-:W-:Y:S02]  /*0e90*/  LEA.HI.X.SX32 R3, R5, UR37, 0x2, P5 ;  /* 0x0000002505037c11 */ /* 0x000fe4000a8f16ff */
[----:B------:R-:W-:Y:S02]  /*0ea0*/  SEL R19, R18, R19, !P1 ;  /* 0x0000001312137207 */ /* 0x000fe40004800000 */
[----:B------:R-:W-:Y:S01]  /*0eb0*/  @!P6 IADD3 R28, PT, PT, -R28, RZ, RZ ;  /* 0x000000ff1c1ce210 */ /* 0x000fe20007ffe1ff */
[----:B------:R0:W2:Y:S01]  /*0ec0*/  LDG.E R12, desc[UR8][R2.64] ;  /* 0x00000008020c7981 */ /* 0x0000a2000c1e1900 */
[----:B------:R-:W-:-:S02]  /*0ed0*/  SEL R17, R17, RZ, P2 ;  /* 0x000000ff11117207 */ /* 0x000fc40001000000 */
[----:B------:R-:W-:Y:S02]  /*0ee0*/  SEL R28, R18, R28, !P1 ;  /* 0x0000001c121c7207 */ /* 0x000fe40004800000 */
[----:B------:R-:W-:Y:S01]  /*0ef0*/  SEL R11, R11, RZ, P0 ;  /* 0x000000ff0b0b7207 */ /* 0x000fe20000000000 */
[----:B0-----:R-:W-:Y:S01]  /*0f00*/  IMAD.MOV R3, RZ, RZ, -R19 ;  /* 0x000000ffff037224 */ /* 0x001fe200078e0a13 */
[----:B------:R-:W-:Y:S01]  /*0f10*/  SEL R19, R19, RZ, P2 ;  /* 0x000000ff13137207 */ /* 0x000fe20001000000 */
[----:B------:R-:W-:Y:S02]  /*0f20*/  IMAD R0, R17, UR44, RZ ;  /* 0x0000002c11007c24 */ /* 0x000fe4000f8e02ff */
[----:B------:R-:W-:Y:S01]  /*0f30*/  IMAD R4, R3, UR49, R4 ;  /* 0x0000003103047c24 */ /* 0x000fe2000f8e0204 */
[----:B------:R-:W-:Y:S01]  /*0f40*/  IADD3 R2, PT, PT, -R28, RZ, RZ ;  /* 0x000000ff1c027210 */ /* 0x000fe20007ffe1ff */
[----:B------:R-:W-:Y:S02]  /*0f50*/  IMAD R0, R11, UR45, R0 ;  /* 0x0000002d0b007c24 */ /* 0x000fe4000f8e0200 */
[----:B------:R-:W-:Y:S01]  /*0f60*/  IMAD R19, R19, UR44, RZ ;  /* 0x0000002c13137c24 */ /* 0x000fe2000f8e02ff */
[----:B------:R-:W-:Y:S01]  /*0f70*/  SEL R4, R4, RZ, P0 ;  /* 0x000000ff04047207 */ /* 0x000fe20000000000 */
[----:B------:R-:W-:Y:S01]  /*0f80*/  IMAD R5, R2, UR49, R5 ;  /* 0x0000003102057c24 */ /* 0x000fe2000f8e0205 */
[----:B------:R-:W-:-:S03]  /*0f90*/  SEL R28, R28, RZ, P2 ;  /* 0x000000ff1c1c7207 */ /* 0x000fc60001000000 */
[----:B------:R-:W-:Y:S01]  /*0fa0*/  IMAD R19, R4, UR45, R19 ;  /* 0x0000002d04137c24 */ /* 0x000fe2000f8e0213 */
[C---:B------:R-:W-:Y:S02]  /*0fb0*/  IADD3 R4, P3, PT, R0.reuse, UR38, RZ ;  /* 0x0000002600047c10 */ /* 0x040fe4000ff7e0ff */
[----:B------:R-:W-:Y:S02]  /*0fc0*/  SEL R3, R5, RZ, P0 ;  /* 0x000000ff05037207 */ /* 0x000fe40000000000 */
[----:B------:R-:W-:Y:S01]  /*0fd0*/  LEA.HI.X.SX32 R5, R0, UR39, 0x1, P3 ;  /* 0x0000002700057c11 */ /* 0x000fe200098f0eff */
[----:B------:R-:W-:Y:S02]  /*0fe0*/  VIADD R0, R20, 0xe0 ;  /* 0x000000e014007836 */ /* 0x000fe40000000000 */
[----:B------:R-:W-:Y:S01]  /*0ff0*/  IMAD R28, R28, UR44, RZ ;  /* 0x0000002c1c1c7c24 */ /* 0x000fe2000f8e02ff */
[----:B------:R-:W-:Y:S01]  /*1000*/  IADD3 R2, P4, PT, R19, UR38, RZ ;  /* 0x0000002613027c10 */ /* 0x000fe2000ff9e0ff */
[----:B------:R-:W2:Y:S01]  /*1010*/  LDG.E.U8 R11, desc[UR8][R4.64] ;  /* 0x00000008040b7981 */ /* 0x000ea2000c1e1100 */
[----:B------:R-:W-:Y:S01]  /*1020*/  IABS R29, R0 ;  /* 0x00000000001d7213 */ /* 0x000fe20000000000 */
[----:B------:R-:W-:Y:S01]  /*1030*/  IMAD R28, R3, UR45, R28 ;  /* 0x0000002d031c7c24 */ /* 0x000fe2000f8e021c */
[----:B------:R-:W-:-:S03]  /*1040*/  LEA.HI.X.SX32 R3, R19, UR39, 0x1, P4 ;  /* 0x0000002713037c11 */ /* 0x000fc6000a0f0eff */
[----:B------:R-:W-:Y:S01]  /*1050*/  IMAD.HI.U32 R19, R29, UR5, RZ ;  /* 0x000000051d137c27 */ /* 0x000fe2000f8e00ff */
[C---:B------:R-:W-:Y:S01]  /*1060*/  IADD3 R32, P3, PT, R28.reuse, UR38, RZ ;  /* 0x000000261c207c10 */ /* 0x040fe2000ff7e0ff */
[----:B------:R0:W2:Y:S03]  /*1070*/  LDG.E.U8 R17, desc[UR10][R2.64] ;  /* 0x0000000a02117981 */ /* 0x0000a6000c1e1100 */
[----:B------:R-:W-:Y:S02]  /*1080*/  LEA.HI.X.SX32 R33, R28, UR39, 0x1, P3 ;  /* 0x000000271c217c11 */ /* 0x000fe400098f0eff */
[----:B------:R-:W-:Y:S02]  /*1090*/  IADD3 R28, PT, PT, -R19, RZ, RZ ;  /* 0x000000ff131c7210 */ /* 0x000fe40007ffe1ff */
[----:B------:R-:W-:Y:S01]  /*10a0*/  IADD3 R30, PT, PT, R20, 0x100, RZ ;  /* 0x00000100141e7810 */ /* 0x000fe20007ffe0ff */
[----:B------:R-:W2:Y:S02]  /*10b0*/  LDG.E.U8 R32, desc[UR8][R32.64] ;  /* 0x0000000820207981 */ /* 0x000ea4000c1e1100 */
[----:B------:R-:W-:-:S05]  /*10c0*/  IMAD R28, R28, UR7, R29 ;  /* 0x000000071c1c7c24 */ /* 0x000fca000f8e021d */
[----:B------:R-:W-:Y:S02]  /*10d0*/  ISETP.LT.U32.AND P4, PT, R28, UR7, PT ;  /* 0x000000071c007c0c */ /* 0x000fe4000bf81070 */
[----:B0-----:R-:W-:-:S11]  /*10e0*/  LOP3.LUT R2, R0, UR49, RZ, 0x3c, !PT ;  /* 0x0000003100027c12 */ /* 0x001fd6000f8e3cff */
[----:B------:R-:W-:-:S05]  /*10f0*/  @!P4 VIADD R28, R28, -UR7 ;  /* 0x800000071c1ccc36 */ /* 0x000fca0008000000 */
[----:B------:R-:W-:Y:S02]  /*1100*/  ISETP.GE.U32.AND P3, PT, R28, UR7, PT ;  /* 0x000000071c007c0c */ /* 0x000fe4000bf66070 */
[----:B------:R-:W-:Y:S02]  /*1110*/  ISETP.GE.AND P5, PT, R2, RZ, PT ;  /* 0x000000ff0200720c */ /* 0x000fe40003fa6270 */
[----:B------:R-:W-:-:S09]  /*1120*/  @!P4 IADD3 R19, PT, PT, R19, 0x1, RZ ;  /* 0x000000011313c810 */ /* 0x000fd20007ffe0ff */
[----:B------:R-:W-:-:S05]  /*1130*/  @P3 VIADD R19, R19, 0x1 ;  /* 0x0000000113133836 */ /* 0x000fca0000000000 */
        /* <DEDUP_REMOVED lines=9> */
[----:B------:R-:W-:Y:S02]  /*11d0*/  IABS R28, R30 ;  /* 0x0000001e001c7213 */ /* 0x000fe40000000000 */
[C---:B------:R-:W-:Y:S02]  /*11e0*/  IADD3 R2, P4, PT, R19.reuse, UR38, RZ ;  /* 0x0000002613027c10 */ /* 0x040fe4000ff9e0ff */
[----:B------:R-:W-:Y:S02]  /*11f0*/  IADD3 R4, P3, PT, R4, UR36, RZ ;  /* 0x0000002404047c10 */ /* 0x000fe4000ff7e0ff */
[----:B------:R-:W-:Y:S02]  /*1200*/  LEA.HI.X.SX32 R3, R19, UR39, 0x1, P4 ;  /* 0x0000002713037c11 */ /* 0x000fe4000a0f0eff */
[----:B----4-:R-:W-:Y:S01]  /*1210*/  ISETP.NE.AND P4, PT, R6, RZ, PT ;  /* 0x000000ff0600720c */ /* 0x010fe20003f85270 */
[----:B------:R-:W-:Y:S01]  /*1220*/  IMAD.HI.U32 R6, R28, UR5, RZ ;  /* 0x000000051c067c27 */ /* 0x000fe2000f8e00ff */
[----:B------:R-:W-:Y:S01]  /*1230*/  LEA.HI.X.SX32 R5, R0, UR37, 0x2, P3 ;  /* 0x0000002500057c11 */ /* 0x000fe200098f16ff */
[----:B------:R0:W4:Y:S01]  /*1240*/  LDG.E.U8 R31, desc[UR10][R2.64] ;  /* 0x0000000a021f7981 */ /* 0x000122000c1e1100 */
[----:B-----5:R-:W-:Y:S01]  /*1250*/  ISETP.NE.AND P3, PT, R7, RZ, PT ;  /* 0x000000ff0700720c */ /* 0x020fe20003f65270 */
[----:B------:R-:W-:Y:S01]  /*1260*/  IMAD.MOV R7, RZ, RZ, -R6 ;  /* 0x000000ffff077224 */ /* 0x000fe200078e0a06 */
[----:B------:R-:W-:Y:S01]  /*1270*/  P2R R19, PR, RZ, 0x10 ;  /* 0x00000010ff137803 */ /* 0x000fe20000000000 */
[----:B------:R1:W5:Y:S02]  /*1280*/  LDG.E R0, desc[UR8][R4.64] ;  /* 0x0000000804007981 */ /* 0x000364000c1e1900 */
[----:B------:R-:W-:-:S05]  /*1290*/  IMAD R7, R7, UR7, R28 ;  /* 0x0000000707077c24 */ /* 0x000fca000f8e021c */
[----:B------:R-:W-:Y:S02]  /*12a0*/  ISETP.LT.U32.AND P4, PT, R7, UR7, PT ;  /* 0x0000000707007c0c */ /* 0x000fe4000bf81070 */
[----:B------:R-:W-:Y:S02]  /*12b0*/  P2R R28, PR, RZ, 0x8 ;  /* 0x00000008ff1c7803 */ /* 0x000fe40000000000 */
[----:B0-----:R-:W-:-:S09]  /*12c0*/  LOP3.LUT R2, R30, UR49, RZ, 0x3c, !PT ;  /* 0x000000311e027c12 */ /* 0x001fd2000f8e3cff */
[----:B------:R-:W-:-:S04]  /*12d0*/  @!P4 IADD3 R7, PT, PT, R7, -UR7, RZ ;  /* 0x800000070707cc10 */ /* 0x000fc8000fffe0ff */
[----:B------:R-:W-:Y:S01]  /*12e0*/  ISETP.GE.U32.AND P3, PT, R7, UR7, PT ;  /* 0x0000000707007c0c */ /* 0x000fe2000bf66070 */
[----:B------:R-:W-:Y:S01]  /*12f0*/  @!P4 VIADD R6, R6, 0x1 ;  /* 0x000000010606c836 */ /* 0x000fe20000000000 */
[----:B------:R-:W-:-:S11]  /*1300*/  ISETP.GE.AND P4, PT, R2, RZ, PT ;  /* 0x000000ff0200720c */ /* 0x000fd60003f86270 */
[----:B------:R-:W-:-:S05]  /*1310*/  @P3 IADD3 R6, PT, PT, R6, 0x1, RZ ;  /* 0x0000000106063810 */ /* 0x000fca0007ffe0ff */
[----:B------:R-:W-:-:S05]  /*1320*/  @!P4 IMAD.MOV R6, RZ, RZ, -R6 ;  /* 0x000000ffff06c224 */ /* 0x000fca00078e0a06 */
        /* <DEDUP_REMOVED lines=8> */
[----:B---3--:R-:W-:Y:S01]  /*13b0*/  ISETP.NE.AND P3, PT, R9, RZ, PT ;  /* 0x000000ff0900720c */ /* 0x008fe20003f65270 */
        /* <DEDUP_REMOVED lines=14> */
[----:B------:R-:W-:Y:S02]  /*14a0*/  LOP3.LUT R7, R9, UR49, RZ, 0x3c, !PT ;  /* 0x0000003109077c12 */ /* 0x000fe4000f8e3cff */
[----:B--2---:R-:W-:-:S09]  /*14b0*/  ISETP.NE.AND P4, PT, R27, RZ, PT ;  /* 0x000000ff1b00720c */ /* 0x004fd20003f85270 */
[----:B------:R-:W-:Y:S01]  /*14c0*/  @P3 VIADD R2, R2, 0x1 ;  /* 0x0000000102023836 */ /* 0x000fe20000000000 */
[----:B------:R-:W-:Y:S02]  /*14d0*/  ISETP.GE.AND P3, PT, R7, RZ, PT ;  /* 0x000000ff0700720c */ /* 0x000fe40003f66270 */
[----:B------:R0:W2:Y:S02]  /*14e0*/  LDG.E R7, desc[UR8][R4.64] ;  /* 0x0000000804077981 */ /* 0x0000a4000c1e1900 */
[----:B------:R-:W-:-:S09]  /*14f0*/  MOV R27, R2 ;  /* 0x00000002001b7202 */ /* 0x000fd20000000f00 */
[----:B------:R-:W-:Y:S01]  /*1500*/  @!P3 IMAD.MOV R27, RZ, RZ, -R27 ;  /* 0x000000ffff1bb224 */ /* 0x000fe200078e0a1b */
[----:B------:R-:W-:-:S04]  /*1510*/  IADD3 R2, P3, PT, R3, UR38, RZ ;  /* 0x0000002603027c10 */ /* 0x000fc8000ff7e0ff */
[----:B------:R-:W-:-:S05]  /*1520*/  LEA.HI.X.SX32 R3, R3, UR39, 0x1, P3 ;  /* 0x0000002703037c11 */ /* 0x000fca00098f0eff */
[----:B------:R1:W3:Y:S01]  /*1530*/  LDG.E.U8 R33, desc[UR8][R2.64] ;  /* 0x0000000802217981 */ /* 0x0002e2000c1e1100 */
        /* <DEDUP_REMOVED lines=9> */
[----:B------:R-:W-:-:S04]  /*15d0*/  LEA.HI.X.SX32 R5, R9, UR37, 0x2, P3 ;  /* 0x0000002509057c11 */ /* 0x000fc800098f16ff */
[C---:B-1----:R-:W-:Y:S01]  /*15e0*/  IADD3 R2, P3, PT, R27.reuse, UR38, RZ ;  /* 0x000000261b027c10 */ /* 0x042fe2000ff7e0ff */
[----:B------:R-:W-:Y:S01]  /*15f0*/  VIADD R35, R20, 0x140 ;  /* 0x0000014014237836 */ /* 0x000fe20000000000 */
[----:B------:R0:W2:Y:S02]  /*1600*/  LDG.E R9, desc[UR8][R4.64] ;  /* 0x0000000804097981 */ /* 0x0000a4000c1e1900 */
[----:B------:R-:W-:-:S05]  /*1610*/  LEA.HI.X.SX32 R3, R27, UR39, 0x1, P3 ;  /* 0x000000271b037c11 */ /* 0x000fca00098f0eff */
[----:B------:R1:W5:Y:S01]  /*1620*/  LDG.E.U8 R27, desc[UR8][R2.64] ;  /* 0x00000008021b7981 */ /* 0x000362000c1e1100 */
[----:B------:R-:W-:Y:S02]  /*1630*/  IABS R36, R35 ;  /* 0x0000002300247213 */ /* 0x000fe40000000000 */
[----:B------:R-:W-:-:S03]  /*1640*/  ISETP.NE.AND P3, PT, R11, RZ, PT ;  /* 0x000000ff0b00720c */ /* 0x000fc60003f65270 */
        /* <DEDUP_REMOVED lines=44> */
[C---:B------:R-:W-:Y:S02]  /*1910*/  IADD3 R2, PT, PT, -R32.reuse, RZ, RZ ;  /* 0x000000ff20027210 */ /* 0x040fe40007ffe1ff */
[----:B------:R-:W-:Y:S02]  /*1920*/  SEL R32, R32, RZ, P2 ;  /* 0x000000ff20207207 */ /* 0x000fe40001000000 */
[----:B------:R-:W-:Y:S01]  /*1930*/  P2R R36, PR, RZ, 0x10 ;  /* 0x00000010ff247803 */ /* 0x000fe20000000000 */
[--C-:B------:R-:W-:Y:S02]  /*1940*/  IMAD R2, R2, UR49, R17.reuse ;  /* 0x0000003102027c24 */ /* 0x100fe4000f8e0211 */
[----:B------:R-:W-:Y:S01]  /*1950*/  IMAD R3, R32, UR44, RZ ;  /* 0x0000002c20037c24 */ /* 0x000fe2000f8e02ff */
[----:B------:R-:W-:Y:S02]  /*1960*/  SHF.R.S64 R4, RZ, 0x1e, R17 ;  /* 0x0000001eff047819 */ /* 0x000fe40000001011 */
[----:B------:R-:W-:-:S02]  /*1970*/  SEL R2, R2, RZ, P0 ;  /* 0x000000ff02027207 */ /* 0x000fc40000000000 */
[----:B------:R-:W-:-:S03]  /*1980*/  IADD3 R4, P3, PT, R4, UR36, RZ ;  /* 0x0000002404047c10 */ /* 0x000fc6000ff7e0ff */
[----:B------:R-:W-:Y:S01]  /*1990*/  IMAD R3, R2, UR45, R3 ;  /* 0x0000002d02037c24 */ /* 0x000fe2000f8e0203 */
[----:B------:R-:W-:-:S04]  /*19a0*/  LEA.HI.X.SX32 R5, R17, UR37, 0x2, P3 ;  /* 0x0000002511057c11 */ /* 0x000fc800098f16ff */
[C---:B------:R-:W-:Y:S01]  /*19b0*/  IADD3 R2, P3, PT, R3.reuse, UR38, RZ ;  /* 0x0000002603027c10 */ /* 0x040fe2000ff7e0ff */
[----:B------:R0:W2:Y:S03]  /*19c0*/  LDG.E R17, desc[UR8][R4.64] ;  /* 0x0000000804117981 */ /* 0x0000a6000c1e1900 */
[----:B------:R-:W-:Y:S02]  /*19d0*/  LEA.HI.X.SX32 R3, R3, UR39, 0x1, P3 ;  /* 0x0000002703037c11 */ /* 0x000fe400098f0eff */
[----:B----4-:R-:W-:Y:S01]  /*19e0*/  ISETP.NE.AND P3, PT, R31, RZ, PT ;  /* 0x000000ff1f00720c */ /* 0x010fe20003f65270 */
[----:B------:R-:W-:Y:S02]  /*19f0*/  VIADD R31, R20, 0x180 ;  /* 0x00000180141f7836 */ /* 0x000fe40000000000 */
[----:B------:R1:W4:Y:S01]  /*1a00*/  LDG.E.U8 R39, desc[UR8][R2.64] ;  /* 0x0000000802277981 */ /* 0x000322000c1e1100 */
[----:B------:R-:W-:-:S02]  /*1a10*/  P2R R42, PR, RZ, 0x8 ;  /* 0x00000008ff2a7803 */ /* 0x000fc40000000000 */
        /* <DEDUP_REMOVED lines=24> */
[----:B------:R-:W-:-:S11]  /*1ba0*/  SHF.R.S64 R4, RZ, 0x1e, R31 ;  /* 0x0000001eff047819 */ /* 0x000fd6000000101f */
[----:B------:R-:W-:-:S04]  /*1bb0*/  @!P3 IADD3 R19, PT, PT, -R19, RZ, RZ ;  /* 0x000000ff1313b210 */ /* 0x000fc80007ffe1ff */
[----:B------:R-:W-:Y:S02]  /*1bc0*/  SEL R19, R18, R19, !P1 ;  /* 0x0000001312137207 */ /* 0x000fe40004800000 */
[----:B-----5:R-:W-:-:S03]  /*1bd0*/  ISETP.NE.AND P4, PT, R27, RZ, PT ;  /* 0x000000ff1b00720c */ /* 0x020fc60003f85270 */
[----:B------:R-:W-:Y:S01]  /*1be0*/  IMAD.MOV R2, RZ, RZ, -R19 ;  /* 0x000000ffff027224 */ /* 0x000fe200078e0a13 */
[----:B------:R-:W-:Y:S02]  /*1bf0*/  IADD3 R27, PT, PT, R20, 0x1a0, RZ ;  /* 0x000001a0141b7810 */ /* 0x000fe40007ffe0ff */
[----:B------:R-:W-:Y:S01]  /*1c00*/  SEL R19, R19, RZ, P2 ;  /* 0x000000ff13137207 */ /* 0x000fe20001000000 */
[----:B------:R-:W-:Y:S01]  /*1c10*/  IMAD R2, R2, UR49, R31 ;  /* 0x0000003102027c24 */ /* 0x000fe2000f8e021f */
[----:B------:R-:W-:Y:S02]  /*1c20*/  IADD3 R4, P3, PT, R4, UR36, RZ ;  /* 0x0000002404047c10 */ /* 0x000fe4000ff7e0ff */
[----:B------:R-:W-:Y:S01]  /*1c30*/  IABS R29, R27 ;  /* 0x0000001b001d7213 */ /* 0x000fe20000000000 */
[----:B------:R-:W-:Y:S01]  /*1c40*/  IMAD R19, R19, UR44, RZ ;  /* 0x0000002c13137c24 */ /* 0x000fe2000f8e02ff */
[----:B------:R-:W-:Y:S02]  /*1c50*/  SEL R2, R2, RZ, P0 ;  /* 0x000000ff02027207 */ /* 0x000fe40000000000 */
[----:B------:R-:W-:Y:S01]  /*1c60*/  LEA.HI.X.SX32 R5, R31, UR37, 0x2, P3 ;  /* 0x000000251f057c11 */ /* 0x000fe200098f16ff */
[----:B------:R-:W-:-:S04]  /*1c70*/  IMAD.HI.U32 R28, R29, UR5, RZ ;  /* 0x000000051d1c7c27 */ /* 0x000fc8000f8e00ff */
[----:B------:R-:W-:Y:S02]  /*1c80*/  IMAD R3, R2, UR45, R19 ;  /* 0x0000002d02037c24 */ /* 0x000fe4000f8e0213 */
[----:B------:R0:W3:Y:S02]  /*1c90*/  LDG.E R19, desc[UR8][R4.64] ;  /* 0x0000000804137981 */ /* 0x0000e4000c1e1900 */
[----:B0-----:R-:W-:-:S04]  /*1ca0*/  IMAD.MOV R4, RZ, RZ, -R28 ;  /* 0x000000ffff047224 */ /* 0x001fc800078e0a1c */
[----:B------:R-:W-:-:S05]  /*1cb0*/  IMAD R4, R4, UR7, R29 ;  /* 0x0000000704047c24 */ /* 0x000fca000f8e021d */
[----:B------:R-:W-:Y:S02]  /*1cc0*/  ISETP.LT.U32.AND P6, PT, R4, UR7, PT ;  /* 0x0000000704007c0c */ /* 0x000fe4000bfc1070 */
[----:B------:R-:W-:-:S11]  /*1cd0*/  IADD3 R2, P3, PT, R3, UR38, RZ ;  /* 0x0000002603027c10 */ /* 0x000fd6000ff7e0ff */
[----:B------:R-:W-:Y:S01]  /*1ce0*/  @!P6 IADD3 R4, PT, PT, R4, -UR7, RZ ;  /* 0x800000070404ec10 */ /* 0x000fe2000fffe0ff */
[----:B------:R-:W-:-:S03]  /*1cf0*/  @!P6 VIADD R28, R28, 0x1 ;  /* 0x000000011c1ce836 */ /* 0x000fc60000000000 */
[----:B------:R-:W-:Y:S02]  /*1d00*/  ISETP.GE.U32.AND P6, PT, R4, UR7, PT ;  /* 0x0000000704007c0c */ /* 0x000fe4000bfc6070 */
[----:B------:R-:W-:-:S05]  /*1d10*/  LEA.HI.X.SX32 R3, R3, UR39, 0x1, P3 ;  /* 0x0000002703037c11 */ /* 0x000fca00098f0eff */
[----:B------:R0:W5:Y:S06]  /*1d20*/  LDG.E.U8 R41, desc[UR8][R2.64] ;  /* 0x0000000802297981 */ /* 0x00016c000c1e1100 */
[----:B------:R-:W-:Y:S02]  /*1d30*/  @P6 IADD3 R28, PT, PT, R28, 0x1, RZ ;  /* 0x000000011c1c6810 */ /* 0x000fe40007ffe0ff */
[----:B0-----:R-:W-:-:S04]  /*1d40*/  LOP3.LUT R2, R27, UR49, RZ, 0x3c, !PT ;  /* 0x000000311b027c12 */ /* 0x001fc8000f8e3cff */
[----:B------:R-:W-:-:S13]  /*1d50*/  ISETP.GE.AND P6, PT, R2, RZ, PT ;  /* 0x000000ff0200720c */ /* 0x000fda0003fc6270 */
[----:B------:R-:W-:-:S05]  /*1d60*/  @!P6 IMAD.MOV R28, RZ, RZ, -R28 ;  /* 0x000000ffff1ce224 */ /* 0x000fca00078e0a1c */
[----:B------:R-:W-:-:S04]  /*1d70*/  SEL R28, R18, R28, !P1 ;  /* 0x0000001c121c7207 */ /* 0x000fc80004800000 */
[----:B------:R-:W-:Y:S01]  /*1d80*/  IADD3 R2, PT, PT, -R28, RZ, RZ ;  /* 0x000000ff1c027210 */ /* 0x000fe20007ffe1ff */
        /* <DEDUP_REMOVED lines=24> */
[----:B------:R-:W-:Y:S02]  /*1f10*/  SHF.R.S64 R30, RZ, 0x1e, R27 ;  /* 0x0000001eff1e7819 */ /* 0x000fe4000000101b */
[----:B------:R-:W-:Y:S01]  /*1f20*/  R2UR UR6, R22 ;  /* 0x00000000160672ca */ /* 0x000fe200000e0000 */
[----:B------:R-:W-:Y:S01]  /*1f30*/  IMAD R5, R3, UR45, R4 ;  /* 0x0000002d03057c24 */ /* 0x000fe2000f8e0204 */
[----:B------:R-:W-:Y:S02]  /*1f40*/  R2UR UR7, R23 ;  /* 0x00000000170772ca */ /* 0x000fe400000e0000 */
[----:B------:R-:W-:Y:S02]  /*1f50*/  IADD3 R30, P0, PT, R30, UR36, RZ ;  /* 0x000000241e1e7c10 */ /* 0x000fe4000ff1e0ff */
[----:B------:R-:W-:-:S02]  /*1f60*/  IADD3 R4, P2, PT, R5, UR38, RZ ;  /* 0x0000002605047c10 */ /* 0x000fc4000ff5e0ff */
[----:B------:R-:W-:Y:S02]  /*1f70*/  LEA.HI.X.SX32 R31, R27, UR37, 0x2, P0 ;  /* 0x000000251b1f7c11 */ /* 0x000fe400080f16ff */
[C---:B------:R-:W-:Y:S02]  /*1f80*/  IADD3 R28, P0, PT, R2.reuse, UR38, RZ ;  /* 0x00000026021c7c10 */ /* 0x040fe4000ff1e0ff */
[----:B------:R-:W-:Y:S02]  /*1f90*/  LEA.HI.X.SX32 R5, R5, UR39, 0x1, P2 ;  /* 0x0000002705057c11 */ /* 0x000fe400090f0eff */
[----:B------:R-:W-:Y:S01]  /*1fa0*/  LEA.HI.X.SX32 R29, R2, UR39, 0x1, P0 ;  /* 0x00000027021d7c11 */ /* 0x000fe200080f0eff */
[----:B------:R-:W5:Y:S01]  /*1fb0*/  LDG.E R31, desc[UR6][R30.64] ;  /* 0x000000061e1f7981 */ /* 0x000f62000c1e1900 */
[----:B------:R-:W-:-:S03]  /*1fc0*/  SHF.R.S64 R2, RZ, 0x1e, R20 ;  /* 0x0000001eff027819 */ /* 0x000fc60000001014 */
[----:B------:R-:W5:Y:S01]  /*1fd0*/  LDG.E.U8 R4, desc[UR6][R4.64] ;  /* 0x0000000604047981 */ /* 0x000f62000c1e1100 */
[----:B------:R-:W-:-:S03]  /*1fe0*/  IADD3 R2, P1, PT, R2, UR36, RZ ;  /* 0x0000002402027c10 */ /* 0x000fc6000ff3e0ff */
[----:B------:R0:W5:Y:S01]  /*1ff0*/  LDG.E.U8 R29, desc[UR6][R28.64] ;  /* 0x000000061c1d7981 */ /* 0x000162000c1e1100 */
[----:B------:R-:W-:-:S05]  /*2000*/  LEA.HI.X.SX32 R3, R20, UR37, 0x2, P1 ;  /* 0x0000002514037c11 */ /* 0x000fca00088f16ff */
[----:B------:R-:W5:Y:S01]  /*2010*/  LDG.E R2, desc[UR6][R2.64] ;  /* 0x0000000602027981 */ /* 0x000f62000c1e1900 */
[----:B------:R-:W-:Y:S01]  /*2020*/  FMUL R27, R10, UR4 ;  /* 0x000000040a1b7c20 */ /* 0x000fe20008400000 */
[----:B------:R-:W-:-:S04]  /*2030*/  FMUL R15, R15, UR4 ;  /* 0x000000040f0f7c20 */ /* 0x000fc80008400000 */
[----:B------:R-:W-:Y:S02]  /*2040*/  FSEL R10, R27, R6, P5 ;  /* 0x000000061b0a7208 */ /* 0x000fe40002800000 */
[----:B------:R-:W-:-:S04]  /*2050*/  ISETP.NE.AND P5, PT, R38, RZ, PT ;  /* 0x000000ff2600720c */ /* 0x000fc80003fa5270 */
[----:B0-----:R-:W-:Y:S01]  /*2060*/  FSEL R28, R15, R6, P5 ;  /* 0x000000060f1c7208 */ /* 0x001fe20002800000 */
        /* <DEDUP_REMOVED lines=23> */
[----:B--2---:R-:W-:Y:S01]  /*21e0*/  FMUL R7, R7, UR4 ;  /* 0x0000000407077c20 */ /* 0x004fe20008400000 */
        /* <DEDUP_REMOVED lines=11> */
[----:B----4-:R-:W-:Y:S02]  /*22a0*/  ISETP.NE.AND P0, PT, R39, RZ, PT ;  /* 0x000000ff2700720c */ /* 0x010fe40003f05270 */
[----:B------:R-:W-:Y:S02]  /*22b0*/  FSEL R38, R11, R6, P3 ;  /* 0x000000060b267208 */ /* 0x000fe40001800000 */
[----:B------:R-:W-:Y:S02]  /*22c0*/  FMNMX R15, R15, R36, !PT ;  /* 0x000000240f0f7209 */ /* 0x000fe40007800000 */
[----:B------:R-:W-:Y:S02]  /*22d0*/  FSEL R40, R17, R6, P0 ;  /* 0x0000000611287208 */ /* 0x000fe40000000000 */
[----:B------:R-:W-:Y:S01]  /*22e0*/  FMNMX R15, R15, R38, !PT ;  /* 0x000000260f0f7209 */ /* 0x000fe20007800000 */
[----:B---3--:R-:W-:-:S03]  /*22f0*/  FMUL R19, R19, UR4 ;  /* 0x0000000413137c20 */ /* 0x008fc60008400000 */
[----:B------:R-:W-:Y:S02]  /*2300*/  FMNMX R15, R15, R40, !PT ;  /* 0x000000280f0f7209 */ /* 0x000fe40007800000 */
[----:B-----5:R-:W-:-:S04]  /*2310*/  ISETP.NE.AND P1, PT, R41, RZ, PT ;  /* 0x000000ff2900720c */ /* 0x020fc80003f25270 */
        /* <DEDUP_REMOVED lines=44> */
[----:B------:R-:W-:Y:S01]  /*25e0*/  FADD R14, R6, -R5 ;  /* 0x80000005060e7221 */ /* 0x000fe20000000000 */
[----:B------:R-:W-:Y:S01]  /*25f0*/  SHF.L.U32 R4, R4, 0x17, RZ ;  /* 0x0000001704047819 */ /* 0x000fe200000006ff */
[C---:B------:R-:W-:Y:S01]  /*2600*/  FADD R5, R3.reuse, -12583039 ;  /* 0xcb40007f03057421 */ /* 0x040fe20000000000 */
[-C--:B------:R-:W-:Y:S01]  /*2610*/  FFMA.SAT R13, R18, R11.reuse, 0.5 ;  /* 0x3f000000120d7423 */ /* 0x080fe2000000200b */
[----:B------:R-:W-:Y:S01]  /*2620*/  IMAD.SHL.U32 R0, R3, 0x800000, RZ ;  /* 0x0080000003007824 */ /* 0x000fe200078e00ff */
[----:B------:R-:W0:Y:S01]  /*2630*/  MUFU.EX2 R7, R7 ;  /* 0x0000000700077308 */ /* 0x000e220000000800 */
[----:B------:R-:W-:Y:S01]  /*2640*/  FFMA R5, R28, 1.4426950216293334961, -R5 ;  /* 0x3fb8aa3b1c057823 */ /* 0x000fe20000000805 */
[----:B------:R-:W-:Y:S01]  /*2650*/  FFMA.RM R13, R13, R12, 12582913 ;  /* 0x4b4000010d0d7423 */ /* 0x000fe2000000400c */
[----:B------:R-:W-:-:S02]  /*2660*/  FFMA.SAT R17, R34, R11, 0.5 ;  /* 0x3f00000022117423 */ /* 0x000fc4000000200b */
[----:B------:R-:W-:Y:S01]  /*2670*/  FFMA R5, R28, 1.925963033500011079e-08, R5 ;  /* 0x32a570601c057823 */ /* 0x000fe20000000005 */
[----:B------:R-:W-:Y:S01]  /*2680*/  FADD R3, R13, -12583039 ;  /* 0xcb40007f0d037421 */ /* 0x000fe20000000000 */
[----:B------:R-:W-:-:S03]  /*2690*/  FFMA.RM R17, R17, R12, 12582913 ;  /* 0x4b40000111117423 */ /* 0x000fc6000000400c */
[C---:B------:R-:W-:Y:S01]  /*26a0*/  FFMA R3, R18.reuse, 1.4426950216293334961, -R3 ;  /* 0x3fb8aa3b12037823 */ /* 0x040fe20000000803 */
[----:B------:R-:W1:Y:S01]  /*26b0*/  MUFU.EX2 R5, R5 ;  /* 0x0000000500057308 */ /* 0x000e620000000800 */
[----:B------:R-:W-:Y:S02]  /*26c0*/  FADD R19, R17, -12583039 ;  /* 0xcb40007f11137421 */ /* 0x000fe40000000000 */
[----:B------:R-:W-:Y:S01]  /*26d0*/  FFMA R18, R18, 1.925963033500011079e-08, R3 ;  /* 0x32a5706012127823 */ /* 0x000fe20000000003 */
[----:B------:R-:W-:Y:S01]  /*26e0*/  FFMA.SAT R3, R16, R11, 0.5 ;  /* 0x3f00000010037423 */ /* 0x000fe2000000200b */
[----:B------:R-:W-:Y:S01]  /*26f0*/  FFMA R19, R34, 1.4426950216293334961, -R19 ;  /* 0x3fb8aa3b22137823 */ /* 0x000fe20000000813 */
[----:B0-----:R-:W-:Y:S01]  /*2700*/  FMUL R6, R4, R7 ;  /* 0x0000000704067220 */ /* 0x001fe20000400000 */
[----:B------:R-:W-:Y:S01]  /*2710*/  FFMA.SAT R7, R20, R11, 0.5 ;  /* 0x3f00000014077423 */ /* 0x000fe2000000200b */
[----:B------:R-:W-:Y:S01]  /*2720*/  FFMA.RM R4, R3, R12, 12582913 ;  /* 0x4b40000103047423 */ /* 0x000fe2000000400c */
[----:B------:R-:W-:-:S02]  /*2730*/  IMAD.SHL.U32 R3, R13, 0x800000, RZ ;  /* 0x008000000d037824 */ /* 0x000fc400078e00ff */
[----:B------:R-:W-:Y:S01]  /*2740*/  FFMA.SAT R13, R30, R11, 0.5 ;  /* 0x3f0000001e0d7423 */ /* 0x000fe2000000200b */
[-C--:B------:R-:W-:Y:S01]  /*2750*/  FFMA.RM R7, R7, R12.reuse, 12582913 ;  /* 0x4b40000107077423 */ /* 0x080fe2000000400c */
[----:B------:R-:W-:Y:S01]  /*2760*/  FFMA R19, R34, 1.925963033500011079e-08, R19 ;  /* 0x32a5706022137823 */ /* 0x000fe20000000013 */
[----:B------:R-:W0:Y:S01]  /*2770*/  MUFU.EX2 R18, R18 ;  /* 0x0000001200127308 */ /* 0x000e220000000800 */
[-C--:B------:R-:W-:Y:S01]  /*2780*/  FFMA.RM R13, R13, R12.reuse, 12582913 ;  /* 0x4b4000010d0d7423 */ /* 0x080fe2000000400c */
[C---:B------:R-:W-:Y:S01]  /*2790*/  FADD R9, R7.reuse, -12583039 ;  /* 0xcb40007f07097421 */ /* 0x040fe20000000000 */
[----:B------:R-:W-:Y:S01]  /*27a0*/  SHF.L.U32 R2, R7, 0x17, RZ ;  /* 0x0000001707027819 */ /* 0x000fe200000006ff */
[----:B-1----:R-:W-:Y:S01]  /*27b0*/  FMUL R0, R0, R5 ;  /* 0x0000000500007220 */ /* 0x002fe20000400000 */
[----:B------:R-:W-:Y:S01]  /*27c0*/  FADD R5, R4, -12583039 ;  /* 0xcb40007f04057421 */ /* 0x000fe20000000000 */
[----:B------:R-:W-:Y:S01]  /*27d0*/  FFMA R9, R20, 1.4426950216293334961, -R9 ;  /* 0x3fb8aa3b14097823 */ /* 0x000fe20000000809 */
[----:B------:R-:W-:Y:S01]  /*27e0*/  FFMA.SAT R7, R8, R11, 0.5 ;  /* 0x3f00000008077423 */ /* 0x000fe2000000200b */
[----:B------:R-:W-:Y:S01]  /*27f0*/  FADD R15, R13, -12583039 ;  /* 0xcb40007f0d0f7421 */ /* 0x000fe20000000000 */
[----:B------:R-:W-:Y:S01]  /*2800*/  FFMA R5, R16, 1.4426950216293334961, -R5 ;  /* 0x3fb8aa3b10057823 */ /* 0x000fe20000000805 */
[----:B------:R-:W-:Y:S01]  /*2810*/  FFMA R9, R20, 1.925963033500011079e-08, R9 ;  /* 0x32a5706014097823 */ /* 0x000fe20000000009 */
[----:B------:R-:W-:Y:S01]  /*2820*/  FFMA.RM R7, R7, R12, 12582913 ;  /* 0x4b40000107077423 */ /* 0x000fe2000000400c */
[----:B------:R-:W-:Y:S01]  /*2830*/  FFMA R15, R30, 1.4426950216293334961, -R15 ;  /* 0x3fb8aa3b1e0f7823 */ /* 0x000fe2000000080f */
[----:B------:R-:W-:Y:S01]  /*2840*/  FFMA R5, R16, 1.925963033500011079e-08, R5 ;  /* 0x32a5706010057823 */ /* 0x000fe20000000005 */
[----:B------:R-:W-:Y:S01]  /*2850*/  SHF.L.U32 R4, R4, 0x17, RZ ;  /* 0x0000001704047819 */ /* 0x000fe200000006ff */
[----:B------:R-:W1:Y:S01]  /*2860*/  MUFU.EX2 R19, R19 ;  /* 0x0000001300137308 */ /* 0x000e620000000800 */
[----:B------:R-:W-:Y:S01]  /*2870*/  FFMA R15, R30, 1.925963033500011079e-08, R15 ;  /* 0x32a570601e0f7823 */ /* 0x000fe2000000000f */
[----:B------:R-:W-:Y:S01]  /*2880*/  SHF.L.U32 R16, R17, 0x17, RZ ;  /* 0x0000001711107819 */ /* 0x000fe200000006ff */
[----:B0-----:R-:W-:-:S05]  /*2890*/  FMUL R3, R3, R18 ;  /* 0x0000001203037220 */ /* 0x001fca0000400000 */
[----:B------:R-:W0:Y:S08]  /*28a0*/  MUFU.EX2 R9, R9 ;  /* 0x0000000900097308 */ /* 0x000e300000000800 */
[----:B------:R-:W2:Y:S01]  /*28b0*/  MUFU.EX2 R5, R5 ;  /* 0x0000000500057308 */ /* 0x000ea20000000800 */
[----:B-1----:R-:W-:Y:S01]  /*28c0*/  FMUL R16, R16, R19 ;  /* 0x0000001310107220 */ /* 0x002fe20000400000 */
[----:B------:R-:W-:-:S04]  /*28d0*/  FFMA.SAT R19, R38, R11, 0.5 ;  /* 0x3f00000026137423 */ /* 0x000fc8000000200b */
[----:B------:R-:W-:Y:S02]  /*28e0*/  FFMA.RM R19, R19, R12, 12582913 ;  /* 0x4b40000113137423 */ /* 0x000fe4000000400c */
[----:B------:R1:W3:Y:S01]  /*28f0*/  MUFU.EX2 R10, R15 ;  /* 0x0000000f000a7308 */ /* 0x0002e20000000800 */
[----:B0-----:R-:W-:Y:S01]  /*2900*/  FMUL R2, R2, R9 ;  /* 0x0000000902027220 */ /* 0x001fe20000400000 */
[----:B------:R-:W-:Y:S01]  /*2910*/  FADD R9, R7, -12583039 ;  /* 0xcb40007f07097421 */ /* 0x000fe20000000000 */
[----:B------:R-:W-:-:S03]  /*2920*/  FADD R27, R19, -12583039 ;  /* 0xcb40007f131b7421 */ /* 0x000fc60000000000 */
[----:B------:R-:W-:Y:S01]  /*2930*/  FFMA R9, R8, 1.4426950216293334961, -R9 ;  /* 0x3fb8aa3b08097823 */ /* 0x000fe20000000809 */
[----:B------:R-:W-:Y:S01]  /*2940*/  FFMA R27, R38, 1.4426950216293334961, -R27 ;  /* 0x3fb8aa3b261b7823 */ /* 0x000fe2000000081b */
[----:B--2---:R-:W-:Y:S02]  /*2950*/  FMUL R4, R4, R5 ;  /* 0x0000000504047220 */ /* 0x004fe40000400000 */
[----:B------:R-:W-:Y:S01]  /*2960*/  FFMA R9, R8, 1.925963033500011079e-08, R9 ;  /* 0x32a5706008097823 */ /* 0x000fe20000000009 */
[----:B------:R-:W-:Y:S01]  /*2970*/  SHF.L.U32 R5, R7, 0x17, RZ ;  /* 0x0000001707057819 */ /* 0x000fe200000006ff */
[----:B------:R-:W-:Y:S02]  /*2980*/  IMAD.SHL.U32 R7, R13, 0x800000, RZ ;  /* 0x008000000d077824 */ /* 0x000fe400078e00ff */
[----:B-1----:R-:W-:Y:S01]  /*2990*/  FFMA.SAT R15, R36, R11, 0.5 ;  /* 0x3f000000240f7423 */ /* 0x002fe2000000200b */
[----:B------:R0:W1:Y:S01]  /*29a0*/  MUFU.EX2 R8, R9 ;  /* 0x0000000900087308 */ /* 0x0000620000000800 */
[----:B------:R-:W-:Y:S01]  /*29b0*/  FFMA R27, R38, 1.925963033500011079e-08, R27 ;  /* 0x32a57060261b7823 */ /* 0x000fe2000000001b */
[----:B---3--:R-:W-:Y:S01]  /*29c0*/  FMUL R7, R7, R10 ;  /* 0x0000000a07077220 */ /* 0x008fe20000400000 */
[----:B------:R-:W-:-:S04]  /*29d0*/  FFMA.RM R15, R15, R12, 12582913 ;  /* 0x4b4000010f0f7423 */ /* 0x000fc8000000400c */
[----:B------:R-:W-:Y:S01]  /*29e0*/  FADD R17, R15, -12583039 ;  /* 0xcb40007f0f117421 */ /* 0x000fe20000000000 */
[----:B0-----:R-:W-:Y:S01]  /*29f0*/  FFMA.SAT R9, R32, R11, 0.5 ;  /* 0x3f00000020097423 */ /* 0x001fe2000000200b */
[----:B------:R-:W-:Y:S02]  /*2a00*/  MUFU.EX2 R27, R27 ;  /* 0x0000001b001b7308 */ /* 0x000fe40000000800 */
[----:B------:R-:W-:Y:S01]  /*2a10*/  FFMA R17, R36, 1.4426950216293334961, -R17 ;  /* 0x3fb8aa3b24117823 */ /* 0x000fe20000000811 */
[----:B------:R-:W-:-:S03]  /*2a20*/  FFMA.RM R9, R9, R12, 12582913 ;  /* 0x4b40000109097423 */ /* 0x000fc6000000400c */
[----:B------:R-:W-:Y:S01]  /*2a30*/  FFMA R17, R36, 1.925963033500011079e-08, R17 ;  /* 0x32a5706024117823 */ /* 0x000fe20000000011 */
[C---:B------:R-:W-:Y:S01]  /*2a40*/  FADD R13, R9.reuse, -12583039 ;  /* 0xcb40007f090d7421 */ /* 0x040fe20000000000 */
[----:B------:R-:W-:Y:S01]  /*2a50*/  SHF.L.U32 R9, R9, 0x17, RZ ;  /* 0x0000001709097819 */ /* 0x000fe200000006ff */
[----:B-1----:R-:W-:Y:S02]  /*2a60*/  FMUL R5, R5, R8 ;  /* 0x0000000805057220 */ /* 0x002fe40000400000 */
[C---:B------:R-:W-:Y:S01]  /*2a70*/  FFMA R13, R32.reuse, 1.4426950216293334961, -R13 ;  /* 0x3fb8aa3b200d7823 */ /* 0x040fe2000000080d */
[----:B------:R-:W-:Y:S03]  /*2a80*/  MUFU.EX2 R8, R17 ;  /* 0x0000001100087308 */ /* 0x000fe60000000800 */
[----:B------:R-:W-:-:S05]  /*2a90*/  FFMA R13, R32, 1.925963033500011079e-08, R13 ;  /* 0x32a57060200d7823 */ /* 0x000fca000000000d */
[----:B------:R0:W1:Y:S02]  /*2aa0*/  MUFU.EX2 R10, R13 ;  /* 0x0000000d000a7308 */ /* 0x0000640000000800 */
[----:B0-----:R-:W-:-:S04]  /*2ab0*/  FFMA.SAT R13, R40, R11, 0.5 ;  /* 0x3f000000280d7423 */ /* 0x001fc8000000200b */
[----:B------:R-:W-:Y:S01]  /*2ac0*/  FFMA.RM R13, R13, R12, 12582913 ;  /* 0x4b4000010d0d7423 */ /* 0x000fe2000000400c */
[----:B-1----:R-:W-:Y:S01]  /*2ad0*/  FMUL R10, R9, R10 ;  /* 0x0000000a090a7220 */ /* 0x002fe20000400000 */
[----:B------:R-:W-:Y:S02]  /*2ae0*/  IMAD.SHL.U32 R9, R15, 0x800000, RZ ;  /* 0x008000000f097824 */ /* 0x000fe400078e00ff */
[C---:B------:R-:W-:Y:S01]  /*2af0*/  FADD R15, R13.reuse, -12583039 ;  /* 0xcb40007f0d0f7421 */ /* 0x040fe20000000000 */
[----:B------:R-:W-:Y:S01]  /*2b00*/  SHF.L.U32 R13, R13, 0x17, RZ ;  /* 0x000000170d0d7819 */ /* 0x000fe200000006ff */
[----:B------:R-:W-:Y:S02]  /*2b10*/  FMUL R9, R9, R8 ;  /* 0x0000000809097220 */ /* 0x000fe40000400000 */
[----:B------:R-:W-:Y:S01]  /*2b20*/  FFMA R15, R40, 1.4426950216293334961, -R15 ;  /* 0x3fb8aa3b280f7823 */ /* 0x000fe2000000080f */
[----:B------:R-:W-:Y:S01]  /*2b30*/  SHF.L.U32 R8, R19, 0x17, RZ ;  /* 0x0000001713087819 */ /* 0x000fe200000006ff */
[----:B------:R-:W-:-:S02]  /*2b40*/  FFMA.SAT R19, R14, R11, 0.5 ;  /* 0x3f0000000e137423 */ /* 0x000fc4000000200b */
[----:B------:R-:W-:Y:S01]  /*2b50*/  FFMA R40, R40, 1.925963033500011079e-08, R15 ;  /* 0x32a5706028287823 */ /* 0x000fe2000000000f */
[----:B------:R-:W-:Y:S01]  /*2b60*/  FFMA.SAT R15, R44, R11, 0.5 ;  /* 0x3f0000002c0f7423 */ /* 0x000fe2000000200b */
[----:B------:R-:W-:-:S03]  /*2b70*/  FMUL R8, R8, R27 ;  /* 0x0000001b08087220 */ /* 0x000fc60000400000 */
        /* <DEDUP_REMOVED lines=16> */
[----:B------:R-:W-:-:S03]  /*2c80*/  SHF.L.U32 R12, R12, 0x17, RZ ;  /* 0x000000170c0c7819 */ /* 0x000fc600000006ff */
        /* <DEDUP_REMOVED lines=31> */
.L_x_23125:
        /* <DEDUP_REMOVED lines=11> */
[----:B0-----:R-:W-:Y:S05]  /*2f30*/  CALL.REL.NOINC `($__internal_353_$__cuda_sm3x_div_rn_noftz_f32_slowpath) ;  /* 0x0000001c005c7944 */ /* 0x001fea0003c00000 */
[----:B------:R-:W-:-:S07]  /*2f40*/  IMAD.MOV.U32 R14, RZ, RZ, R6 ;  /* 0x000000ffff0e7224 */ /* 0x000fce00078e0006 */
.L_x_23084:
[----:B------:R-:W-:Y:S05]  /*2f50*/  BSYNC.RECONVERGENT B3 ;  /* 0x0000000000037941 */ /* 0x000fea0003800200 */
.L_x_23083:
        /* <DEDUP_REMOVED lines=11> */
[----:B0-----:R-:W-:Y:S05]  /*3010*/  CALL.REL.NOINC `($__internal_353_$__cuda_sm3x_div_rn_noftz_f32_slowpath) ;  /* 0x0000001c00247944 */ /* 0x001fea0003c00000 */
[----:B------:R-:W-:-:S07]  /*3020*/  MOV R15, R6 ;  /* 0x00000006000f7202 */ /* 0x000fce0000000f00 */
.L_x_23086:
[----:B------:R-:W-:Y:S05]  /*3030*/  BSYNC.RECONVERGENT B3 ;  /* 0x0000000000037941 */ /* 0x000fea0003800200 */
.L_x_23085:
        /* <DEDUP_REMOVED lines=11> */
[----:B0-----:R-:W-:Y:S05]  /*30f0*/  CALL.REL.NOINC `($__internal_353_$__cuda_sm3x_div_rn_noftz_f32_slowpath) ;  /* 0x0000001800ec7944 */ /* 0x001fea0003c00000 */
[----:B------:R-:W-:-:S07]  /*3100*/  MOV R0, R6 ;  /* 0x0000000600007202 */ /* 0x000fce0000000f00 */
.L_x_23088:
[----:B------:R-:W-:Y:S05]  /*3110*/  BSYNC.RECONVERGENT B3 ;  /* 0x0000000000037941 */ /* 0x000fea0003800200 */
.L_x_23087:
        /* <DEDUP_REMOVED lines=12> */
[----:B------:R-:W-:-:S07]  /*31e0*/  IMAD.MOV.U32 R2, RZ, RZ, R6 ;  /* 0x000000ffff027224 */ /* 0x000fce00078e0006 */
.L_x_23090:
[----:B------:R-:W-:Y:S05]  /*31f0*/  BSYNC.RECONVERGENT B3 ;  /* 0x0000000000037941 */ /* 0x000fea0003800200 */
.L_x_23089:
        /* <DEDUP_REMOVED lines=13> */
.L_x_23092:
[----:B------:R-:W-:Y:S05]  /*32d0*/  BSYNC.RECONVERGENT B3 ;  /* 0x0000000000037941 */ /* 0x000fea0003800200 */
.L_x_23091:
        /* <DEDUP_REMOVED lines=13> */
.L_x_23094:
[----:B------:R-:W-:Y:S05]  /*33b0*/  BSYNC.RECONVERGENT B3 ;  /* 0x0000000000037941 */ /* 0x000fea0003800200 */
.L_x_23093:
        /* <DEDUP_REMOVED lines=13> */
.L_x_23096:
[----:B------:R-:W-:Y:S05]  /*3490*/  BSYNC.RECONVERGENT B3 ;  /* 0x0000000000037941 */ /* 0x000fea0003800200 */
.L_x_23095:
        /* <DEDUP_REMOVED lines=13> */
.L_x_23098:
[----:B------:R-:W-:Y:S05]  /*3570*/  BSYNC.RECONVERGENT B3 ;  /* 0x0000000000037941 */ /* 0x000fea0003800200 */
.L_x_23097:
        /* <DEDUP_REMOVED lines=13> */
.L_x_23100:
[----:B------:R-:W-:Y:S05]  /*3650*/  BSYNC.RECONVERGENT B3 ;  /* 0x0000000000037941 */ /* 0x000fea0003800200 */
.L_x_23099:
        /* <DEDUP_REMOVED lines=13> */
.L_x_23102:
[----:B------:R-:W-:Y:S05]  /*3730*/  BSYNC.RECONVERGENT B3 ;  /* 0x0000000000037941 */ /* 0x000fea0003800200 */
.L_x_23101:
        /* <DEDUP_REMOVED lines=13> */
.L_x_23104:
[----:B------:R-:W-:Y:S05]  /*3810*/  BSYNC.RECONVERGENT B3 ;  /* 0x0000000000037941 */ /* 0x000fea0003800200 */
.L_x_23103:
        /* <DEDUP_REMOVED lines=13> */
.L_x_23106:
[----:B------:R-:W-:Y:S05]  /*38f0*/  BSYNC.RECONVERGENT B3 ;  /* 0x0000000000037941 */ /* 0x000fea0003800200 */
.L_x_23105:
        /* <DEDUP_REMOVED lines=13> */
.L_x_23108:
[----:B------:R-:W-:Y:S05]  /*39d0*/  BSYNC.RECONVERGENT B3 ;  /* 0x0000000000037941 */ /* 0x000fea0003800200 */
.L_x_23107:
        /* <DEDUP_REMOVED lines=13> */
.L_x_23110:
[----:B------:R-:W-:Y:S05]  /*3ab0*/  BSYNC.RECONVERGENT B3 ;  /* 0x0000000000037941 */ /* 0x000fea0003800200 */
.L_x_23109:
        /* <DEDUP_REMOVED lines=13> */
.L_x_23112:
[----:B------:R-:W-:Y:S05]  /*3b90*/  BSYNC.RECONVERGENT B3 ;  /* 0x0000000000037941 */ /* 0x000fea0003800200 */
.L_x_23111:
        /* <DEDUP_REMOVED lines=55> */
.L_x_23081:
[----:B------:R-:W-:Y:S05]  /*3f10*/  EXIT ;  /* 0x000000000000794d */ /* 0x000fea0003800000 */
.L_x_23082:
[----:B------:R-:W-:Y:S01]  /*3f20*/  HFMA2 R12, -RZ, RZ, 0, 9.5367431640625e-07 ;  /* 0x00000010ff0c7431 */ /* 0x000fe200000001ff */
[----:B------:R-:W-:Y:S01]  /*3f30*/  BSSY B1, `(.L_x_23114) ;  /* 0x0000006000017945 */ /* 0x000fe20003800000 */
[----:B------:R-:W-:Y:S01]  /*3f40*/  IMAD.MOV.U32 R11, RZ, RZ, 0x1f ;  /* 0x0000001fff0b7424 */ /* 0x000fe200078e00ff */
[----:B------:R-:W-:-:S07]  /*3f50*/  MOV R15, 0xffffffff ;  /* 0xffffffff000f7802 */ /* 0x000fce0000000f00 */
[----:B------:R-:W-:Y:S05]  /*3f60*/  WARPSYNC.COLLECTIVE R15, `(.L_x_23115) ;  /* 0x000000000f087348 */ /* 0x000fea0003c00000 */
[----:B------:R0:W1:Y:S02]  /*3f70*/  SHFL.BFLY P6, R14, R13, R12, R11 ;  /* 0x0c00000c0d0e7389 */ /* 0x00006400000c000b */
[----:B01----:R-:W-:Y:S05]  /*3f80*/  ENDCOLLECTIVE ;  /* 0x000000000000791b */ /* 0x003fea0003800000 */
.L_x_23115:
[----:B------:R-:W-:Y:S05]  /*3f90*/  BSYNC B1 ;  /* 0x0000000000017941 */ /* 0x000fea0003800000 */
.L_x_23114:
[----:B------:R-:W-:Y:S01]  /*3fa0*/  HFMA2 R12, -RZ, RZ, 0, 4.76837158203125e-07 ;  /* 0x00000008ff0c7431 */ /* 0x000fe200000001ff */
[----:B------:R-:W-:Y:S01]  /*3fb0*/  FMNMX R13, R13, R14, !PT ;  /* 0x0000000e0d0d7209 */ /* 0x000fe20007800000 */
[----:B------:R-:W-:Y:S01]  /*3fc0*/  IMAD.MOV.U32 R11, RZ, RZ, 0x1f ;  /* 0x0000001fff0b7424 */ /* 0x000fe200078e00ff */
[----:B------:R-:W-:-:S07]  /*3fd0*/  MOV R15, 0xffffffff ;  /* 0xffffffff000f7802 */ /* 0x000fce0000000f00 */
[----:B------:R-:W-:Y:S05]  /*3fe0*/  WARPSYNC.COLLECTIVE R15, `(.L_x_23116) ;  /* 0x000000000f087348 */ /* 0x000fea0003c00000 */
[----:B------:R0:W1:Y:S02]  /*3ff0*/  SHFL.BFLY P6, R14, R13, R12, R11 ;  /* 0x0c00000c0d0e7389 */ /* 0x00006400000c000b */
[----:B01----:R-:W-:Y:S05]  /*4000*/  ENDCOLLECTIVE ;  /* 0x000000000000791b */ /* 0x003fea0003800000 */
.L_x_23116:
[----:B------:R-:W-:Y:S01]  /*4010*/  IMAD.MOV.U32 R12, RZ, RZ, 0x4 ;  /* 0x00000004ff0c7424 */ /* 0x000fe200078e00ff */
[----:B------:R-:W-:-:S04]  /*4020*/  FMNMX R0, R13, R14, !PT ;  /* 0x0000000e0d007209 */ /* 0x000fc80007800000 */
[----:B------:R-:W-:-:S07]  /*4030*/  MOV R13, R0 ;  /* 0x00000000000d7202 */ /* 0x000fce0000000f00 */
[----:B------:R-:W-:Y:S05]  /*4040*/  WARPSYNC.COLLECTIVE R15, `(.L_x_23117) ;  /* 0x000000000f087348 */ /* 0x000fea0003c00000 */
[----:B------:R0:W1:Y:S02]  /*4050*/  SHFL.BFLY P6, R14, R13, R12, R11 ;  /* 0x0c00000c0d0e7389 */ /* 0x00006400000c000b */
[----:B01----:R-:W-:Y:S05]  /*4060*/  ENDCOLLECTIVE ;  /* 0x000000000000791b */ /* 0x003fea0003800000 */
.L_x_23117:
[----:B------:R-:W-:Y:S01]  /*4070*/  HFMA2 R12, -RZ, RZ, 0, 1.1920928955078125e-07 ;  /* 0x00000002ff0c7431 */ /* 0x000fe200000001ff */
[----:B------:R-:W-:-:S04]  /*4080*/  FMNMX R2, R0, R14, !PT ;  /* 0x0000000e00027209 */ /* 0x000fc80007800000 */
[----:B------:R-:W-:-:S07]  /*4090*/  MOV R13, R2 ;  /* 0x00000002000d7202 */ /* 0x000fce0000000f00 */
[----:B------:R-:W-:Y:S05]  /*40a0*/  WARPSYNC.COLLECTIVE R15, `(.L_x_23118) ;  /* 0x000000000f087348 */ /* 0x000fea0003c00000 */
[----:B------:R0:W1:Y:S02]  /*40b0*/  SHFL.BFLY P6, R14, R13, R12, R11 ;  /* 0x0c00000c0d0e7389 */ /* 0x00006400000c000b */
[----:B01----:R-:W-:Y:S05]  /*40c0*/  ENDCOLLECTIVE ;  /* 0x000000000000791b */ /* 0x003fea0003800000 */
.L_x_23118:
[----:B------:R-:W-:Y:S02]  /*40d0*/  MOV R12, 0x1 ;  /* 0x00000001000c7802 */ /* 0x000fe40000000f00 */
[----:B------:R-:W-:-:S05]  /*40e0*/  FMNMX R3, R2, R14, !PT ;  /* 0x0000000e02037209 */ /* 0x000fca0007800000 */
[----:B------:R-:W-:-:S07]  /*40f0*/  IMAD.MOV.U32 R13, RZ, RZ, R3 ;  /* 0x000000ffff0d7224 */ /* 0x000fce00078e0003 */
[----:B------:R-:W-:Y:S05]  /*4100*/  WARPSYNC.COLLECTIVE R15, `(.L_x_23119) ;  /* 0x000000000f087348 */ /* 0x000fea0003c00000 */
[----:B------:R0:W1:Y:S02]  /*4110*/  SHFL.BFLY P6, R14, R13, R12, R11 ;  /* 0x0c00000c0d0e7389 */ /* 0x00006400000c000b */
[----:B01----:R-:W-:Y:S05]  /*4120*/  ENDCOLLECTIVE ;  /* 0x000000000000791b */ /* 0x003fea0003800000 */
.L_x_23119:
        /* <DEDUP_REMOVED lines=108> */
[----:B------:R-:W-:-:S03]  /*47f0*/  IMAD.SHL.U32 R15, R15, 0x800000, RZ ;  /* 0x008000000f0f7824 */ /* 0x000fc600078e00ff */
[----:B------:R-:W-:Y:S01]  /*4800*/  FFMA R17, R40, 1.4426950216293334961, -R17 ;  /* 0x3fb8aa3b28117823 */ /* 0x000fe20000000811 */
[----:B------:R-:W-:-:S03]  /*4810*/  FMUL R8, R8, R19 ;  /* 0x0000001308087220 */ /* 0x000fc60000400000 */
        /* <DEDUP_REMOVED lines=25> */
[----:B------:R-:W-:-:S06]  /*49b0*/  FADD R11, R11, R0 ;  /* 0x000000000b0b7221 */ /* 0x000fcc0000000000 */
        /* <DEDUP_REMOVED lines=22> */
.L_x_23120:
[----:B------:R-:W-:Y:S02]  /*4b20*/  HFMA2 R12, -RZ, RZ, 0, 4.76837158203125e-07 ;  /* 0x00000008ff0c7431 */ /* 0x000fe400000001ff */
[----:B------:R-:W-:-:S05]  /*4b30*/  FADD R27, R13, R14 ;  /* 0x0000000e0d1b7221 */ /* 0x000fca0000000000 */
[----:B------:R-:W-:-:S07]  /*4b40*/  MOV R13, R27 ;  /* 0x0000001b000d7202 */ /* 0x000fce0000000f00 */
[----:B------:R-:W-:Y:S05]  /*4b50*/  WARPSYNC.COLLECTIVE R15, `(.L_x_23121) ;  /* 0x000000000f087348 */ /* 0x000fea0003c00000 */
[----:B------:R0:W1:Y:S02]  /*4b60*/  SHFL.BFLY P6, R14, R13, R12, R11 ;  /* 0x0c00000c0d0e7389 */ /* 0x00006400000c000b */
[----:B01----:R-:W-:Y:S05]  /*4b70*/  ENDCOLLECTIVE ;  /* 0x000000000000791b */ /* 0x003fea0003800000 */
.L_x_23121:
[----:B------:R-:W-:Y:S01]  /*4b80*/  MOV R12, 0x4 ;  /* 0x00000004000c7802 */ /* 0x000fe20000000f00 */
[----:B------:R-:W-:-:S04]  /*4b90*/  FADD R28, R27, R14 ;  /* 0x0000000e1b1c7221 */ /* 0x000fc80000000000 */
[----:B------:R-:W-:-:S07]  /*4ba0*/  IMAD.MOV.U32 R13, RZ, RZ, R28 ;  /* 0x000000ffff0d7224 */ /* 0x000fce00078e001c */
[----:B------:R-:W-:Y:S05]  /*4bb0*/  WARPSYNC.COLLECTIVE R15, `(.L_x_23122) ;  /* 0x000000000f087348 */ /* 0x000fea0003c00000 */
[----:B------:R0:W1:Y:S02]  /*4bc0*/  SHFL.BFLY P6, R14, R13, R12, R11 ;  /* 0x0c00000c0d0e7389 */ /* 0x00006400000c000b */
[----:B01----:R-:W-:Y:S05]  /*4bd0*/  ENDCOLLECTIVE ;  /* 0x000000000000791b */ /* 0x003fea0003800000 */
.L_x_23122:
[----:B------:R-:W-:Y:S02]  /*4be0*/  IMAD.MOV.U32 R12, RZ, RZ, 0x2 ;  /* 0x00000002ff0c7424 */ /* 0x000fe400078e00ff */
[----:B------:R-:W-:-:S05]  /*4bf0*/  FADD R29, R28, R14 ;  /* 0x0000000e1c1d7221 */ /* 0x000fca0000000000 */
[----:B------:R-:W-:-:S07]  /*4c00*/  MOV R13, R29 ;  /* 0x0000001d000d7202 */ /* 0x000fce0000000f00 */
[----:B------:R-:W-:Y:S05]  /*4c10*/  WARPSYNC.COLLECTIVE R15, `(.L_x_23123) ;  /* 0x000000000f087348 */ /* 0x000fea0003c00000 */
[----:B------:R0:W1:Y:S02]  /*4c20*/  SHFL.BFLY P6, R14, R13, R12, R11 ;  /* 0x0c00000c0d0e7389 */ /* 0x00006400000c000b */
[----:B01----:R-:W-:Y:S05]  /*4c30*/  ENDCOLLECTIVE ;  /* 0x000000000000791b */ /* 0x003fea0003800000 */
.L_x_23123:
[----:B------:R-:W-:Y:S02]  /*4c40*/  HFMA2 R12, -RZ, RZ, 0, 5.9604644775390625e-08 ;  /* 0x00000001ff0c7431 */ /* 0x000fe400000001ff */
[----:B------:R-:W-:-:S05]  /*4c50*/  FADD R30, R29, R14 ;  /* 0x0000000e1d1e7221 */ /* 0x000fca0000000000 */
[----:B------:R-:W-:-:S07]  /*4c60*/  MOV R13, R30 ;  /* 0x0000001e000d7202 */ /* 0x000fce0000000f00 */
[----:B------:R-:W-:Y:S05]  /*4c70*/  WARPSYNC.COLLECTIVE R15, `(.L_x_23124) ;  /* 0x000000000f087348 */ /* 0x000fea0003c00000 */
[----:B------:R0:W1:Y:S02]  /*4c80*/  SHFL.BFLY P6, R14, R13, R12, R11 ;  /* 0x0c00000c0d0e7389 */ /* 0x00006400000c000b */
[----:B01----:R-:W-:Y:S05]  /*4c90*/  ENDCOLLECTIVE ;  /* 0x000000000000791b */ /* 0x003fea0003800000 */
.L_x_23124:
[----:B------:R-:W-:Y:S05]  /*4ca0*/  BRA `(.L_x_23125) ;  /* 0xffffffe000747947 */ /* 0x000fea000383ffff */
        .weak           $__internal_353_$__cuda_sm3x_div_rn_noftz_f32_slowpath
        .type           $__internal_353_$__cuda_sm3x_div_rn_noftz_f32_slowpath,@function
        .size           $__internal_353_$__cuda_sm3x_div_rn_noftz_f32_slowpath,(.L_x_37730 - $__internal_353_$__cuda_sm3x_div_rn_noftz_f32_slowpath)
$__internal_353_$__cuda_sm3x_div_rn_noftz_f32_slowpath:
        /* <DEDUP_REMOVED lines=36> */
.L_x_23127:
        /* <DEDUP_REMOVED lines=51> */
.L_x_23134:
[----:B------:R-:W-:-:S04]  /*5220*/  LOP3.LUT R6, R6, 0x80000000, RZ, 0xc0, !PT ;  /* 0x8000000006067812 */ /* 0x000fc800078ec0ff */
[----:B------:R-:W-:Y:S01]  /*5230*/  LOP3.LUT R6, R6, 0x7f800000, RZ, 0xfc, !PT ;  /* 0x7f80000006067812 */ /* 0x000fe200078efcff */
[----:B------:R-:W-:Y:S06]  /*5240*/  BRA `(.L_x_23135) ;  /* 0x0000000000047947 */ /* 0x000fec0003800000 */
.L_x_23133:
[----:B------:R-:W-:-:S07]  /*5250*/  LEA R6, R13, R6, 0x17 ;  /* 0x000000060d067211 */ /* 0x000fce00078eb8ff */
.L_x_23135:
[----:B------:R-:W-:Y:S05]  /*5260*/  BSYNC.RECONVERGENT B2 ;  /* 0x0000000000027941 */ /* 0x000fea0003800200 */
.L_x_23132:
[----:B------:R-:W-:Y:S05]  /*5270*/  BRA `(.L_x_23136) ;  /* 0x0000000000207947 */ /* 0x000fea0003800000 */
.L_x_23131:
[----:B------:R-:W-:-:S04]  /*5280*/  LOP3.LUT R6, R31, 0x80000000, R6, 0x48, !PT ;  /* 0x800000001f067812 */ /* 0x000fc800078e4806 */
[----:B------:R-:W-:Y:S01]  /*5290*/  LOP3.LUT R6, R6, 0x7f800000, RZ, 0xfc, !PT ;  /* 0x7f80000006067812 */ /* 0x000fe200078efcff */
[----:B------:R-:W-:Y:S06]  /*52a0*/  BRA `(.L_x_23136) ;  /* 0x0000000000147947 */ /* 0x000fec0003800000 */
.L_x_23130:
[----:B------:R-:W-:Y:S01]  /*52b0*/  LOP3.LUT R6, R31, 0x80000000, R6, 0x48, !PT ;  /* 0x800000001f067812 */ /* 0x000fe200078e4806 */
[----:B------:R-:W-:Y:S06]  /*52c0*/  BRA `(.L_x_23136) ;  /* 0x00000000000c7947 */ /* 0x000fec0003800000 */
.L_x_23129:
[----:B------:R-:W0:Y:S01]  /*52d0*/  MUFU.RSQ R6, -QNAN ;  /* 0xffc0000000067908 */ /* 0x000e220000001400 */
[----:B------:R-:W-:Y:S05]  /*52e0*/  BRA `(.L_x_23136) ;  /* 0x0000000000047947 */ /* 0x000fea0003800000 */
.L_x_23128:
[----:B------:R-:W-:-:S07]  /*52f0*/  FADD.FTZ R6, R6, R11 ;  /* 0x0000000b06067221 */ /* 0x000fce0000010000 */
.L_x_23136:
[----:B------:R-:W-:Y:S05]  /*5300*/  BSYNC.RECONVERGENT B1 ;  /* 0x0000000000017941 */ /* 0x000fea0003800200 */
.L_x_23126:
[----:B------:R-:W-:-:S04]  /*5310*/  HFMA2 R13, -RZ, RZ, 0, 0 ;  /* 0x00000000ff0d7431 */ /* 0x000fc800000001ff */
[----:B0-----:R-:W-:Y:S05]  /*5320*/  RET.REL.NODEC R12 `(_Z15SoftmaxWarpImplI22BroadcastScaleMaskLoadIffbLm2EiE11DirectStoreIffEfLi1ELi15ELi32ELi1ELb0EL9Algorithm0EEvT_T0_ll) ;  /* 0xffffffac0c347950 */ /* 0x001fea0003c3ffff */
.L_x_23137:
        /* <DEDUP_REMOVED lines=13> */
.L_x_37730:


//--------------------- .text._Z15SoftmaxWarpImplI22BroadcastScaleMaskLoadIffbLm2EiE11DirectStoreIffEfLi1ELi14ELi32ELi1ELb1EL9Algorithm0EEvT_T0_ll --------------------------
	.section	.text._Z15SoftmaxWarpImplI22BroadcastScaleMaskLoadIffbLm2EiE11DirectStoreIffEfLi1ELi14ELi32ELi1ELb1EL9Algorithm0EEvT_T0_ll,"ax",@progbits
	.align	128
        .global         _Z15SoftmaxWarpImplI22BroadcastScaleMaskLoadIffbLm2EiE11DirectStoreIffEfLi1ELi14ELi32ELi1ELb1EL9Algorithm0EEvT_T0_ll
        .type           _Z15SoftmaxWarpImplI22BroadcastScaleMaskLoadIffbLm2EiE11DirectStoreIffEfLi1ELi14ELi32ELi1ELb1EL9Algorithm0EEvT_T0_ll,@function
        .size           _Z15SoftmaxWarpImplI22BroadcastScaleMaskLoadIffbLm2EiE11DirectStoreIffEfLi1ELi14ELi32ELi1ELb1EL9Algorithm0EEvT_T0_ll,(.L_x_37731 - _Z15SoftmaxWarpImplI22BroadcastScaleMaskLoadIffbLm2EiE11DirectStoreIffEfLi1ELi14ELi32ELi1ELb1EL9Algorithm0EEvT_T0_ll)
        .other          _Z15SoftmaxWarpImplI22BroadcastScaleMaskLoadIffbLm2EiE11DirectStoreIffEfLi1ELi14ELi32ELi1ELb1EL9Algorithm0EEvT_T0_ll,@"STO_CUDA_ENTRY STV_DEFAULT"
_Z15SoftmaxWarpImplI22BroadcastScaleMaskLoadIffbLm2EiE11DirectStoreIffEfLi1ELi14ELi32ELi1ELb1EL9Algorithm0EEvT_T0_ll:
.text._Z15SoftmaxWarpImplI22BroadcastScaleMaskLoadIffbLm2EiE11DirectStoreIffEfLi1ELi14ELi32ELi1ELb1EL9Algorithm0EEvT_T0_ll:
        /* <DEDUP_REMOVED lines=29> */
.L_x_23138:
        /* <DEDUP_REMOVED lines=25> */
.L_x_23197:
        /* <DEDUP_REMOVED lines=61> */
.L_x_23141:
[----:B------:R-:W-:Y:S05]  /*0730*/  BSYNC.RECONVERGENT B1 ;  /* 0x0000000000017941 */ /* 0x000fea0003800200 */
.L_x_23140:
        /* <DEDUP_REMOVED lines=60> */
.L_x_23143:
[----:B------:R-:W-:Y:S05]  /*0b00*/  BSYNC.RECONVERGENT B1 ;  /* 0x0000000000017941 */ /* 0x000fea0003800200 */
.L_x_23142:
        /* <DEDUP_REMOVED lines=59> */
.L_x_23145:
[----:B------:R-:W-:Y:S05]  /*0ec0*/  BSYNC.RECONVERGENT B1 ;  /* 0x0000000000017941 */ /* 0x000fea0003800200 */
.L_x_23144:
        /* <DEDUP_REMOVED lines=57> */
.L_x_23147:
[----:B------:R-:W-:Y:S05]  /*1260*/  BSYNC.RECONVERGENT B1 ;  /* 0x0000000000017941 */ /* 0x000fea0003800200 */
.L_x_23146:
        /* <DEDUP_REMOVED lines=58> */
.L_x_23149:
[----:B------:R-:W-:Y:S05]  /*1610*/  BSYNC.RECONVERGENT B1 ;  /* 0x0000000000017941 */ /* 0x000fea0003800200 */
.L_x_23148:
        /* <DEDUP_REMOVED lines=56> */
.L_x_23151:
[----:B------:R-:W-:Y:S05]  /*19a0*/  BSYNC.RECONVERGENT B1 ;  /* 0x0000000000017941 */ /* 0x000fea0003800200 */
.L_x_23150:
        /* <DEDUP_REMOVED lines=58> */
.L_x_23153:
[----:B------:R-:W-:Y:S05]  /*1d50*/  BSYNC.RECONVERGENT B1 ;  /* 0x0000000000017941 */ /* 0x000fea0003800200 */
.L_x_23152:
        /* <DEDUP_REMOVED lines=56> */
.L_x_23155:
[----:B------:R-:W-:Y:S05]  /*20e0*/  BSYNC.RECONVERGENT B1 ;  /* 0x0000000000017941 */ /* 0x000fea0003800200 */
.L_x_23154:
        /* <DEDUP_REMOVED lines=66> */
.L_x_23157:
[----:B------:R-:W-:Y:S05]  /*2510*/  BSYNC.RECONVERGENT B1 ;  /* 0x0000000000017941 */ /* 0x000fea0003800200 */
.L_x_23156:
        /* <DEDUP_REMOVED lines=54> */
.L_x_23159:
[----:B------:R-:W-:Y:S05]  /*2880*/  BSYNC.RECONVERGENT B1 ;  /* 0x0000000000017941 */ /* 0x000fea0003800200 */
.L_x_23158:
        /* <DEDUP_REMOVED lines=54> */
.L_x_23161:
[----:B------:R-:W-:Y:S05]  /*2bf0*/  BSYNC.RECONVERGENT B1 ;  /* 0x0000000000017941 */ /* 0x000fea0003800200 */
.L_x_23160:
        /* <DEDUP_REMOVED lines=56> */
.L_x_23163:
[----:B------:R-:W-:Y:S05]  /*2f80*/  BSYNC.RECONVERGENT B1 ;  /* 0x0000000000017941 */ /* 0x000fea0003800200 */
.L_x_23162:
        /* <DEDUP_REMOVED lines=55> */
.L_x_23165:
[----:B------:R-:W-:Y:S05]  /*3300*/  BSYNC.RECONVERGENT B1 ;  /* 0x0000000000017941 */ /* 0x000fea0003800200 */
.L_x_23164:
        /* <DEDUP_REMOVED lines=55> */
.L_x_23167:
[----:B------:R-:W-:Y:S05]  /*3680*/  BSYNC.RECONVERGENT B1 ;  /* 0x0000000000017941 */ /* 0x000fea0003800200 */
.L_x_23166:
        /* <DEDUP_REMOVED lines=37> */
[----:B------:R-:W-:Y:S01]  /*38e0*/  FADD R30, -R15, R30 ;  /* 0x0000001e0f1e7221 */ /* 0x000fe20000000100 */
[-C--:B------:R-:W-:Y:S01]  /*38f0*/  FFMA.SAT R15, R10, R11.reuse, 0.5 ;  /* 0x3f0000000a0f7423 */ /* 0x080fe2000000200b */
[-C--:B------:R-:W-:Y:S01]  /*3900*/  FFMA.RM R39, R39, R12.reuse, 12582913 ;  /* 0x4b40000127277423 */ /* 0x080fe2000000400c */
[----:B------:R-:W-:Y:S01]  /*3910*/  FFMA R13, R44, 1.4426950216293334961, -R13 ;  /* 0x3fb8aa3b2c0d7823 */ /* 0x000fe2000000080d */
[----:B------:R-:W2:Y:S01]  /*3920*/  MUFU.EX2 R43, R36 ;  /* 0x00000024002b7308 */ /* 0x000ea20000000800 */
[----:B------:R-:W-:Y:S01]  /*3930*/  FFMA.RM R8, R15, R12, 12582913 ;  /* 0x4b4000010f087423 */ /* 0x000fe2000000400c */
[----:B------:R-:W-:Y:S01]  /*3940*/  SHF.L.U32 R4, R4, 0x17, RZ ;  /* 0x0000001704047819 */ /* 0x000fe200000006ff */
[----:B------:R-:W-:Y:S01]  /*3950*/  FFMA R44, R44, 1.925963033500011079e-08, R13 ;  /* 0x32a570602c2c7823 */ /* 0x000fe2000000000d */
[----:B------:R-:W-:Y:S01]  /*3960*/  FADD R13, R39, -12583039 ;  /* 0xcb40007f270d7421 */ /* 0x000fe20000000000 */
[----:B------:R-:W-:Y:S01]  /*3970*/  FADD R15, R8, -12583039 ;  /* 0xcb40007f080f7421 */ /* 0x000fe20000000000 */
[-C--:B------:R-:W-:Y:S01]  /*3980*/  FFMA.SAT R47, R24, R11.reuse, 0.5 ;  /* 0x3f000000182f7423 */ /* 0x080fe2000000200b */
[----:B------:R-:W-:Y:S01]  /*3990*/  SHF.L.U32 R8, R8, 0x17, RZ ;  /* 0x0000001708087819 */ /* 0x000fe200000006ff */
[----:B------:R-:W-:Y:S01]  /*39a0*/  FFMA R13, R14, 1.4426950216293334961, -R13 ;  /* 0x3fb8aa3b0e0d7823 */ /* 0x000fe2000000080d */
[----:B------:R-:W-:Y:S01]  /*39b0*/  FFMA R15, R10, 1.4426950216293334961, -R15 ;  /* 0x3fb8aa3b0a0f7823 */ /* 0x000fe2000000080f */
[----:B------:R-:W3:Y:S01]  /*39c0*/  MUFU.EX2 R45, R44 ;  /* 0x0000002c002d7308 */ /* 0x000ee20000000800 */
[-C--:B------:R-:W-:Y:S01]  /*39d0*/  FFMA.SAT R49, R30, R11.reuse, 0.5 ;  /* 0x3f0000001e317423 */ /* 0x080fe2000000200b */
[----:B------:R-:W-:Y:S01]  /*39e0*/  FFMA R42, R14, 1.925963033500011079e-08, R13 ;  /* 0x32a570600e2a7823 */ /* 0x000fe2000000000d */
[-C--:B------:R-:W-:Y:S01]  /*39f0*/  FFMA.SAT R13, R16, R11.reuse, 0.5 ;  /* 0x3f000000100d7423 */ /* 0x080fe2000000200b */
[----:B------:R-:W-:Y:S01]  /*3a00*/  FFMA R41, R10, 1.925963033500011079e-08, R15 ;  /* 0x32a570600a297823 */ /* 0x000fe2000000000f */
[----:B------:R-:W-:-:S02]  /*3a10*/  FFMA.SAT R15, R18, R11, 0.5 ;  /* 0x3f000000120f7423 */ /* 0x000fc4000000200b */
[-C--:B------:R-:W-:Y:S02]  /*3a20*/  FFMA.RM R10, R13, R12.reuse, 12582913 ;  /* 0x4b4000010d0a7423 */ /* 0x080fe4000000400c */
[----:B------:R-:W-:Y:S01]  /*3a30*/  FFMA.RM R14, R15, R12, 12582913 ;  /* 0x4b4000010f0e7423 */ /* 0x000fe2000000400c */
[----:B------:R-:W4:Y:S01]  /*3a40*/  MUFU.EX2 R41, R41 ;  /* 0x0000002900297308 */ /* 0x000f220000000800 */
[C---:B------:R-:W-:Y:S01]  /*3a50*/  FADD R13, R10.reuse, -12583039 ;  /* 0xcb40007f0a0d7421 */ /* 0x040fe20000000000 */
[----:B------:R-:W-:Y:S02]  /*3a60*/  IMAD.SHL.U32 R10, R10, 0x800000, RZ ;  /* 0x008000000a0a7824 */ /* 0x000fe400078e00ff */
[----:B------:R-:W-:Y:S01]  /*3a70*/  FADD R15, R14, -12583039 ;  /* 0xcb40007f0e0f7421 */ /* 0x000fe20000000000 */
[----:B------:R-:W-:-:S03]  /*3a80*/  FFMA R13, R16, 1.4426950216293334961, -R13 ;  /* 0x3fb8aa3b100d7823 */ /* 0x000fc6000000080d */
[----:B------:R-:W-:Y:S01]  /*3a90*/  FFMA R15, R18, 1.4426950216293334961, -R15 ;  /* 0x3fb8aa3b120f7823 */ /* 0x000fe2000000080f */
[----:B------:R-:W-:Y:S01]  /*3aa0*/  FFMA R40, R16, 1.925963033500011079e-08, R13 ;  /* 0x32a5706010287823 */ /* 0x000fe2000000000d */
[----:B------:R-:W-:Y:S02]  /*3ab0*/  FFMA.SAT R13, R20, R11, 0.5 ;  /* 0x3f000000140d7423 */ /* 0x000fe4000000200b */
[----:B------:R-:W-:Y:S01]  /*3ac0*/  FFMA R18, R18, 1.925963033500011079e-08, R15 ;  /* 0x32a5706012127823 */ /* 0x000fe2000000000f */
[----:B--2---:R-:W-:Y:S01]  /*3ad0*/  FMUL R16, R4, R43 ;  /* 0x0000002b04107220 */ /* 0x004fe20000400000 */
[----:B------:R-:W-:Y:S02]  /*3ae0*/  IMAD.SHL.U32 R4, R6, 0x800000, RZ ;  /* 0x0080000006047824 */ /* 0x000fe400078e00ff */
[----:B------:R-:W-:Y:S01]  /*3af0*/  FFMA.RM R13, R13, R12, 12582913 ;  /* 0x4b4000010d0d7423 */ /* 0x000fe2000000400c */
[----:B------:R-:W-:Y:S02]  /*3b00*/  IMAD.SHL.U32 R6, R39, 0x800000, RZ ;  /* 0x0080000027067824 */ /* 0x000fe400078e00ff */
[----:B---3--:R-:W-:Y:S01]  /*3b10*/  FMUL R4, R4, R45 ;  /* 0x0000002d04047220 */ /* 0x008fe20000400000 */
[C---:B------:R-:W-:Y:S01]  /*3b20*/  FADD R15, R13.reuse, -12583039 ;  /* 0xcb40007f0d0f7421 */ /* 0x040fe20000000000 */
[----:B------:R-:W2:Y:S01]  /*3b30*/  MUFU.EX2 R45, R42 ;  /* 0x0000002a002d7308 */ /* 0x000ea20000000800 */
[----:B----4-:R-:W-:Y:S01]  /*3b40*/  FMUL R8, R8, R41 ;  /* 0x0000002908087220 */ /* 0x010fe20000400000 */
[----:B------:R-:W-:Y:S01]  /*3b50*/  SHF.L.U32 R13, R13, 0x17, RZ ;  /* 0x000000170d0d7819 */ /* 0x000fe200000006ff */
[----:B------:R-:W-:-:S04]  /*3b60*/  FFMA R15, R20, 1.4426950216293334961, -R15 ;  /* 0x3fb8aa3b140f7823 */ /* 0x000fc8000000080f */
[----:B------:R-:W-:Y:S01]  /*3b70*/  FFMA R20, R20, 1.925963033500011079e-08, R15 ;  /* 0x32a5706014147823 */ /* 0x000fe2000000000f */
[----:B------:R-:W-:-:S04]  /*3b80*/  FFMA.SAT R15, R22, R11, 0.5 ;  /* 0x3f000000160f7423 */ /* 0x000fc8000000200b */
[----:B------:R-:W-:Y:S01]  /*3b90*/  FFMA.RM R15, R15, R12, 12582913 ;  /* 0x4b4000010f0f7423 */ /* 0x000fe2000000400c */
[----:B------:R-:W3:Y:S03]  /*3ba0*/  MUFU.EX2 R20, R20 ;  /* 0x0000001400147308 */ /* 0x000ee60000000800 */
[C---:B------:R-:W-:Y:S01]  /*3bb0*/  FADD R43, R15.reuse, -12583039 ;  /* 0xcb40007f0f2b7421 */ /* 0x040fe20000000000 */
[----:B--2---:R-:W-:Y:S01]  /*3bc0*/  FMUL R6, R6, R45 ;  /* 0x0000002d06067220 */ /* 0x004fe20000400000 */
[----:B------:R-:W-:Y:S02]  /*3bd0*/  IMAD.SHL.U32 R15, R15, 0x800000, RZ ;  /* 0x008000000f0f7824 */ /* 0x000fe400078e00ff */
[C---:B------:R-:W-:Y:S01]  /*3be0*/  FFMA R43, R22.reuse, 1.4426950216293334961, -R43 ;  /* 0x3fb8aa3b162b7823 */ /* 0x040fe2000000082b */
[----:B------:R-:W2:Y:S03]  /*3bf0*/  MUFU.EX2 R45, R40 ;  /* 0x00000028002d7308 */ /* 0x000ea60000000800 */
[----:B------:R-:W-:Y:S01]  /*3c00*/  FFMA R22, R22, 1.925963033500011079e-08, R43 ;  /* 0x32a5706016167823 */ /* 0x000fe2000000002b */
[----:B------:R-:W-:-:S04]  /*3c10*/  FFMA.SAT R43, R32, R11, 0.5 ;  /* 0x3f000000202b7423 */ /* 0x000fc8000000200b */
[----:B------:R-:W-:Y:S01]  /*3c20*/  FFMA.RM R36, R43, R12, 12582913 ;  /* 0x4b4000012b247423 */ /* 0x000fe2000000400c */
[----:B------:R-:W4:Y:S01]  /*3c30*/  MUFU.EX2 R22, R22 ;  /* 0x0000001600167308 */ /* 0x000f220000000800 */
[----:B---3--:R-:W-:Y:S02]  /*3c40*/  FMUL R20, R13, R20 ;  /* 0x000000140d147220 */ /* 0x008fe40000400000 */
[----:B------:R-:W-:-:S04]  /*3c50*/  FADD R43, R36, -12583039 ;  /* 0xcb40007f242b7421 */ /* 0x000fc80000000000 */
[----:B------:R-:W-:Y:S01]  /*3c60*/  FFMA R43, R32, 1.4426950216293334961, -R43 ;  /* 0x3fb8aa3b202b7823 */ /* 0x000fe2000000082b */
[----:B--2---:R-:W-:-:S03]  /*3c70*/  FMUL R10, R10, R45 ;  /* 0x0000002d0a0a7220 */ /* 0x004fc60000400000 */
[----:B------:R-:W-:Y:S01]  /*3c80*/  FFMA R43, R32, 1.925963033500011079e-08, R43 ;  /* 0x32a57060202b7823 */ /* 0x000fe2000000002b */
[----:B------:R-:W-:-:S04]  /*3c90*/  FFMA.RM R32, R47, R12, 12582913 ;  /* 0x4b4000012f207423 */ /* 0x000fc8000000400c */
[----:B------:R-:W-:Y:S01]  /*3ca0*/  FADD R39, R32, -12583039 ;  /* 0xcb40007f20277421 */ /* 0x000fe20000000000 */
[----:B------:R-:W-:Y:S01]  /*3cb0*/  MUFU.EX2 R43, R43 ;  /* 0x0000002b002b7308 */ /* 0x000fe20000000800 */
[----:B----4-:R-:W-:Y:S02]  /*3cc0*/  FMUL R22, R15, R22 ;  /* 0x000000160f167220 */ /* 0x010fe40000400000 */
        /* <DEDUP_REMOVED lines=8> */
[----:B------:R-:W-:-:S04]  /*3d50*/  FFMA.RM R41, R41, R12, 12582913 ;  /* 0x4b40000129297423 */ /* 0x000fc8000000400c */
[----:B------:R-:W-:-:S04]  /*3d60*/  FADD R45, R41, -12583039 ;  /* 0xcb40007f292d7421 */ /* 0x000fc80000000000 */
[C---:B------:R-:W-:Y:S02]  /*3d70*/  FFMA R47, R38.reuse, 1.4426950216293334961, -R45 ;  /* 0x3fb8aa3b262f7823 */ /* 0x040fe4000000082d */
[----:B------:R2:W3:Y:S02]  /*3d80*/  MUFU.EX2 R45, R18 ;  /* 0x00000012002d7308 */ /* 0x0004e40000000800 */
[----:B------:R-:W-:Y:S01]  /*3d90*/  FFMA R38, R38, 1.925963033500011079e-08, R47 ;  /* 0x32a5706026267823 */ /* 0x000fe2000000002f */
[----:B------:R-:W-:-:S04]  /*3da0*/  FFMA.SAT R47, R28, R11, 0.5 ;  /* 0x3f0000001c2f7423 */ /* 0x000fc8000000200b */
[-C--:B------:R-:W-:Y:S01]  /*3db0*/  FFMA.RM R11, R47, R12.reuse, 12582913 ;  /* 0x4b4000012f0b7423 */ /* 0x080fe2000000400c */
[----:B------:R-:W-:Y:S01]  /*3dc0*/  FFMA.RM R12, R49, R12, 12582913 ;  /* 0x4b400001310c7423 */ /* 0x000fe2000000400c */
[----:B--2---:R-:W-:Y:S01]  /*3dd0*/  IMAD.SHL.U32 R18, R14, 0x800000, RZ ;  /* 0x008000000e127824 */ /* 0x004fe200078e00ff */
[----:B------:R2:W4:Y:S01]  /*3de0*/  MUFU.EX2 R49, R26 ;  /* 0x0000001a00317308 */ /* 0x0005220000000800 */
[C---:B------:R-:W-:Y:S01]  /*3df0*/  FADD R47, R11.reuse, -12583039 ;  /* 0xcb40007f0b2f7421 */ /* 0x040fe20000000000 */
[----:B------:R-:W-:-:S03]  /*3e00*/  SHF.L.U32 R11, R11, 0x17, RZ ;  /* 0x000000170b0b7819 */ /* 0x000fc600000006ff */
[----:B------:R-:W-:Y:S01]  /*3e10*/  FFMA R47, R28, 1.4426950216293334961, -R47 ;  /* 0x3fb8aa3b1c2f7823 */ /* 0x000fe2000000082f */
[----:B---3--:R-:W-:Y:S01]  /*3e20*/  FMUL R18, R18, R45 ;  /* 0x0000002d12127220 */ /* 0x008fe20000400000 */
[----:B------:R-:W-:Y:S02]  /*3e30*/  FADD R45, RZ, R16 ;  /* 0x00000010ff2d7221 */ /* 0x000fe40000000000 */
[----:B------:R-:W-:Y:S01]  /*3e40*/  FFMA R40, R28, 1.925963033500011079e-08, R47 ;  /* 0x32a570601c287823 */ /* 0x000fe2000000002f */
[----:B------:R-:W-:Y:S01]  /*3e50*/  FADD R47, R12, -12583039 ;  /* 0xcb40007f0c2f7421 */ /* 0x000fe20000000000 */
[----:B------:R-:W3:Y:S01]  /*3e60*/  MUFU.EX2 R13, R38 ;  /* 0x00000026000d7308 */ /* 0x000ee20000000800 */
[----:B------:R-:W-:Y:S01]  /*3e70*/  FADD R45, R45, R4 ;  /* 0x000000042d2d7221 */ /* 0x000fe20000000000 */
[----:B--2---:R-:W-:Y:S01]  /*3e80*/  SHF.L.U32 R26, R32, 0x17, RZ ;  /* 0x00000017201a7819 */ /* 0x004fe200000006ff */
[----:B------:R-:W-:Y:S01]  /*3e90*/  FFMA R47, R30, 1.4426950216293334961, -R47 ;  /* 0x3fb8aa3b1e2f7823 */ /* 0x000fe2000000082f */
[----:B------:R-:W-:-:S02]  /*3ea0*/  IMAD.SHL.U32 R28, R39, 0x800000, RZ ;  /* 0x00800000271c7824 */ /* 0x000fc400078e00ff */
[----:B------:R-:W-:Y:S01]  /*3eb0*/  FADD R45, R45, R6 ;  /* 0x000000062d2d7221 */ /* 0x000fe20000000000 */
[----:B------:R-:W-:Y:S02]  /*3ec0*/  IMAD.SHL.U32 R12, R12, 0x800000, RZ ;  /* 0x008000000c0c7824 */ /* 0x000fe400078e00ff */
[----:B------:R-:W-:Y:S01]  /*3ed0*/  FFMA R14, R30, 1.925963033500011079e-08, R47 ;  /* 0x32a570601e0e7823 */ /* 0x000fe2000000002f */
[----:B------:R-:W2:Y:S01]  /*3ee0*/  MUFU.EX2 R40, R40 ;  /* 0x0000002800287308 */ /* 0x000ea20000000800 */
[----:B------:R-:W-:Y:S01]  /*3ef0*/  FADD R45, R45, R8 ;  /* 0x000000082d2d7221 */ /* 0x000fe20000000000 */
[----:B------:R-:W-:Y:S02]  /*3f00*/  IMAD.SHL.U32 R30, R41, 0x800000, RZ ;  /* 0x00800000291e7824 */ /* 0x000fe400078e00ff */
[----:B----4-:R-:W-:Y:S01]  /*3f10*/  FMUL R28, R28, R49 ;  /* 0x000000311c1c7220 */ /* 0x010fe20000400000 */
[----:B------:R-:W-:-:S03]  /*3f20*/  FADD R45, R45, R10 ;  /* 0x0000000a2d2d7221 */ /* 0x000fc60000000000 */
[----:B------:R4:W5:Y:S01]  /*3f30*/  MUFU.EX2 R47, R24 ;  /* 0x00000018002f7308 */ /* 0x0009620000000800 */
[----:B------:R-:W-:Y:S01]  /*3f40*/  FADD R45, R45, R18 ;  /* 0x000000122d2d7221 */ /* 0x000fe20000000000 */
[----:B---3--:R-:W-:-:S03]  /*3f50*/  FMUL R30, R30, R13 ;  /* 0x0000000d1e1e7220 */ /* 0x008fc60000400000 */
[----:B------:R-:W-:-:S03]  /*3f60*/  FADD R45, R45, R20 ;  /* 0x000000142d2d7221 */ /* 0x000fc60000000000 */
[----:B------:R-:W3:Y:S01]  /*3f70*/  MUFU.EX2 R15, R14 ;  /* 0x0000000e000f7308 */ /* 0x000ee20000000800 */
[----:B----4-:R-:W-:Y:S02]  /*3f80*/  IMAD.SHL.U32 R24, R36, 0x800000, RZ ;  /* 0x0080000024187824 */ /* 0x010fe400078e00ff */
[----:B------:R-:W-:Y:S01]  /*3f90*/  FADD R45, R45, R22 ;  /* 0x000000162d2d7221 */ /* 0x000fe20000000000 */
[----:B--2---:R-:W-:Y:S01]  /*3fa0*/  FMUL R36, R11, R40 ;  /* 0x000000280b247220 */ /* 0x004fe20000400000 */
[----:B------:R-:W-:Y:S01]  /*3fb0*/  FMUL R24, R24, R43 ;  /* 0x0000002b18187220 */ /* 0x000fe20000400000 */
[----:B-----5:R-:W-:-:S03]  /*3fc0*/  FMUL R26, R26, R47 ;  /* 0x0000002f1a1a7220 */ /* 0x020fc60000400000 */
[----:B------:R-:W-:-:S04]  /*3fd0*/  FADD R45, R45, R24 ;  /* 0x000000182d2d7221 */ /* 0x000fc80000000000 */
[----:B------:R-:W-:Y:S01]  /*3fe0*/  FADD R45, R45, R26 ;  /* 0x0000001a2d2d7221 */ /* 0x000fe20000000000 */
[----:B---3--:R-:W-:-:S03]  /*3ff0*/  FMUL R32, R12, R15 ;  /* 0x0000000f0c207220 */ /* 0x008fc60000400000 */
        /* <DEDUP_REMOVED lines=13> */
.L_x_23209:
        /* <DEDUP_REMOVED lines=12> */
[----:B012---:R-:W-:Y:S05]  /*4190*/  CALL.REL.NOINC `($__internal_354_$__cuda_sm3x_div_rn_noftz_f32_slowpath) ;  /* 0x0000001c00a87944 */ /* 0x007fea0003c00000 */
[----:B------:R-:W-:-:S07]  /*41a0*/  MOV R15, R11 ;  /* 0x0000000b000f7202 */ /* 0x000fce0000000f00 */
.L_x_23170:
[----:B------:R-:W-:Y:S05]  /*41b0*/  BSYNC.RECONVERGENT B3 ;  /* 0x0000000000037941 */ /* 0x000fea0003800200 */
.L_x_23169:
        /* <DEDUP_REMOVED lines=12> */
[----:B012---:R-:W-:Y:S05]  /*4280*/  CALL.REL.NOINC `($__internal_354_$__cuda_sm3x_div_rn_noftz_f32_slowpath) ;  /* 0x0000001c006c7944 */ /* 0x007fea0003c00000 */
[----:B------:R-:W-:-:S07]  /*4290*/  MOV R39, R11 ;  /* 0x0000000b00277202 */ /* 0x000fce0000000f00 */
.L_x_23172:
[----:B------:R-:W-:Y:S05]  /*42a0*/  BSYNC.RECONVERGENT B3 ;  /* 0x0000000000037941 */ /* 0x000fea0003800200 */
.L_x_23171:
        /* <DEDUP_REMOVED lines=12> */
[----:B01----:R-:W-:Y:S05]  /*4370*/  CALL.REL.NOINC `($__internal_354_$__cuda_sm3x_div_rn_noftz_f32_slowpath) ;  /* 0x0000001c00307944 */ /* 0x003fea0003c00000 */
[----:B------:R-:W-:-:S07]  /*4380*/  IMAD.MOV.U32 R41, RZ, RZ, R11 ;  /* 0x000000ffff297224 */ /* 0x000fce00078e000b */
.L_x_23174:
[----:B------:R-:W-:Y:S05]  /*4390*/  BSYNC.RECONVERGENT B3 ;  /* 0x0000000000037941 */ /* 0x000fea0003800200 */
.L_x_23173:
        /* <DEDUP_REMOVED lines=12> */
[----:B01----:R-:W-:Y:S05]  /*4460*/  CALL.REL.NOINC `($__internal_354_$__cuda_sm3x_div_rn_noftz_f32_slowpath) ;  /* 0x0000001800f47944 */ /* 0x003fea0003c00000 */
[----:B------:R-:W-:-:S07]  /*4470*/  MOV R45, R11 ;  /* 0x0000000b002d7202 */ /* 0x000fce0000000f00 */
.L_x_23176:
[----:B------:R-:W-:Y:S05]  /*4480*/  BSYNC.RECONVERGENT B3 ;  /* 0x0000000000037941 */ /* 0x000fea0003800200 */
.L_x_23175:
        /* <DEDUP_REMOVED lines=12> */
[----:B01----:R-:W-:Y:S05]  /*4550*/  CALL.REL.NOINC `($__internal_354_$__cuda_sm3x_div_rn_noftz_f32_slowpath) ;  /* 0x0000001800b87944 */ /* 0x003fea0003c00000 */
[----:B------:R-:W-:-:S07]  /*4560*/  IMAD.MOV.U32 R47, RZ, RZ, R11 ;  /* 0x000000ffff2f7224 */ /* 0x000fce00078e000b */
.L_x_23178:
[----:B------:R-:W-:Y:S05]  /*4570*/  BSYNC.RECONVERGENT B3 ;  /* 0x0000000000037941 */ /* 0x000fea0003800200 */
.L_x_23177:
        /* <DEDUP_REMOVED lines=14> */
.L_x_23180:
[----:B------:R-:W-:Y:S05]  /*4660*/  BSYNC.RECONVERGENT B3 ;  /* 0x0000000000037941 */ /* 0x000fea0003800200 */
.L_x_23179:
        /* <DEDUP_REMOVED lines=14> */
.L_x_23182:
[----:B------:R-:W-:Y:S05]  /*4750*/  BSYNC.RECONVERGENT B3 ;  /* 0x0000000000037941 */ /* 0x000fea0003800200 */
.L_x_23181:
        /* <DEDUP_REMOVED lines=14> */
.L_x_23184:
[----:B------:R-:W-:Y:S05]  /*4840*/  BSYNC.RECONVERGENT B3 ;  /* 0x0000000000037941 */ /* 0x000fea0003800200 */
.L_x_23183:
        /* <DEDUP_REMOVED lines=14> */
.L_x_23186:
[----:B------:R-:W-:Y:S05]  /*4930*/  BSYNC.RECONVERGENT B3 ;  /* 0x0000000000037941 */ /* 0x000fea0003800200 */
.L_x_23185:
        /* <DEDUP_REMOVED lines=14> */
.L_x_23188:
[----:B------:R-:W-:Y:S05]  /*4a20*/  BSYNC.RECONVERGENT B3 ;  /* 0x0000000000037941 */ /* 0x000fea0003800200 */
.L_x_23187:
        /* <DEDUP_REMOVED lines=14> */
.L_x_23190:
[----:B------:R-:W-:Y:S05]  /*4b10*/  BSYNC.RECONVERGENT B3 ;  /* 0x0000000000037941 */ /* 0x000fea0003800200 */
.L_x_23189:
        /* <DEDUP_REMOVED lines=14> */
.L_x_23192:
[----:B------:R-:W-:Y:S05]  /*4c00*/  BSYNC.RECONVERGENT B3 ;  /* 0x0000000000037941 */ /* 0x000fea0003800200 */
.L_x_23191:
        /* <DEDUP_REMOVED lines=14> */
.L_x_23194:
[----:B------:R-:W-:Y:S05]  /*4cf0*/  BSYNC.RECONVERGENT B3 ;  /* 0x0000000000037941 */ /* 0x000fea0003800200 */
.L_x_23193:
        /* <DEDUP_REMOVED lines=14> */
.L_x_23196:
[----:B------:R-:W-:Y:S05]  /*4de0*/  BSYNC.RECONVERGENT B3 ;  /* 0x0000000000037941 */ /* 0x000fea0003800200 */
.L_x_23195:
[----:B------:R-:W-:Y:S02]  /*4df0*/  HFMA2 R11, -RZ, RZ, 0, 0 ;  /* 0x00000000ff0b7431 */ /* 0x000fe400000001ff */
[----:B------:R-:W-:Y:S01]  /*4e00*/  IMAD R13, R2, UR46, RZ ;  /* 0x0000002e020d7c24 */ /* 0x000fe2000f8e02ff */
[----:B------:R-:W-:Y:S01]  /*4e10*/  ISETP.GE.U32.AND P4, PT, R3, UR42, PT ;  /* 0x0000002a03007c0c */ /* 0x000fe2000bf86070 */
[----:B0-----:R-:W-:Y:S01]  /*4e20*/  IMAD.MOV.U32 R10, RZ, RZ, R37 ;  /* 0x000000ffff0a7224 */ /* 0x001fe200078e0025 */
[----:B-1----:R-:W-:Y:S01]  /*4e30*/  @!P0 R2UR UR4, R34 ;  /* 0x00000000220482ca */ /* 0x002fe200000e0000 */
        /* <DEDUP_REMOVED lines=80> */
.L_x_23139:
[----:B------:R-:W-:Y:S05]  /*5340*/  EXIT ;  /* 0x000000000000794d */ /* 0x000fea0003800000 */
.L_x_23168:
[----:B------:R-:W-:Y:S01]  /*5350*/  BSSY B1, `(.L_x_23198) ;  /* 0x0000007000017945 */ /* 0x000fe20003800000 */
[----:B------:R-:W-:Y:S01]  /*5360*/  MOV R12, 0x10 ;  /* 0x00000010000c7802 */ /* 0x000fe20000000f00 */
[----:B------:R-:W-:Y:S01]  /*5370*/  IMAD.MOV.U32 R11, RZ, RZ, 0x1f ;  /* 0x0000001fff0b7424 */ /* 0x000fe200078e00ff */
[----:B------:R-:W-:-:S07]  /*5380*/  MOV R15, 0xffffffff ;  /* 0xffffffff000f7802 */ /* 0x000fce0000000f00 */
[----:B01----:R-:W-:Y:S05]  /*5390*/  WARPSYNC.COLLECTIVE R15, `(.L_x_23199) ;  /* 0x000000000f087348 */ /* 0x003fea0003c00000 */
[----:B------:R2:W3:Y:S02]  /*53a0*/  SHFL.BFLY P6, R14, R13, R12, R11 ;  /* 0x0c00000c0d0e7389 */ /* 0x0004e400000c000b */
[----:B0123--:R-:W-:Y:S05]  /*53b0*/  ENDCOLLECTIVE ;  /* 0x000000000000791b */ /* 0x00ffea0003800000 */
.L_x_23199:
[----:B------:R-:W-:Y:S05]  /*53c0*/  BSYNC B1 ;  /* 0x0000000000017941 */ /* 0x000fea0003800000 */
.L_x_23198:
[----:B------:R-:W-:Y:S01]  /*53d0*/  HFMA2 R11, -RZ, RZ, 0, 1.847743988037109375e-06 ;  /* 0x0000001fff0b7431 */ /* 0x000fe200000001ff */
[----:B------:R-:W-:Y:S01]  /*53e0*/  FMNMX R13, R14, R13, !PT ;  /* 0x0000000d0e0d7209 */ /* 0x000fe20007800000 */
[----:B------:R-:W-:Y:S02]  /*53f0*/  IMAD.MOV.U32 R12, RZ, RZ, 0x8 ;  /* 0x00000008ff0c7424 */ /* 0x000fe400078e00ff */
[----:B------:R-:W-:-:S07]  /*5400*/  IMAD.MOV.U32 R15, RZ, RZ, -0x1 ;  /* 0xffffffffff0f7424 */ /* 0x000fce00078e00ff */
[----:B------:R-:W-:Y:S05]  /*5410*/  WARPSYNC.COLLECTIVE R15, `(.L_x_23200) ;  /* 0x000000000f087348 */ /* 0x000fea0003c00000 */
[----:B------:R0:W1:Y:S02]  /*5420*/  SHFL.BFLY P6, R14, R13, R12, R11 ;  /* 0x0c00000c0d0e7389 */ /* 0x00006400000c000b */
[----:B01----:R-:W-:Y:S05]  /*5430*/  ENDCOLLECTIVE ;  /* 0x000000000000791b */ /* 0x003fea0003800000 */
.L_x_23200:
[----:B------:R-:W-:Y:S01]  /*5440*/  IMAD.MOV.U32 R12, RZ, RZ, 0x4 ;  /* 0x00000004ff0c7424 */ /* 0x000fe200078e00ff */
[----:B------:R-:W-:-:S04]  /*5450*/  FMNMX R36, R13, R14, !PT ;  /* 0x0000000e0d247209 */ /* 0x000fc80007800000 */
[----:B------:R-:W-:-:S07]  /*5460*/  MOV R13, R36 ;  /* 0x00000024000d7202 */ /* 0x000fce0000000f00 */
[----:B------:R-:W-:Y:S05]  /*5470*/  WARPSYNC.COLLECTIVE R15, `(.L_x_23201) ;  /* 0x000000000f087348 */ /* 0x000fea0003c00000 */
[----:B------:R0:W1:Y:S02]  /*5480*/  SHFL.BFLY P6, R14, R13, R12, R11 ;  /* 0x0c00000c0d0e7389 */ /* 0x00006400000c000b */
[----:B01----:R-:W-:Y:S05]  /*5490*/  ENDCOLLECTIVE ;  /* 0x000000000000791b */ /* 0x003fea0003800000 */
.L_x_23201:
[----:B------:R-:W-:Y:S01]  /*54a0*/  IMAD.MOV.U32 R12, RZ, RZ, 0x2 ;  /* 0x00000002ff0c7424 */ /* 0x000fe200078e00ff */
[----:B------:R-:W-:Y:S01]  /*54b0*/  FMNMX R39, R36, R14, !PT ;  /* 0x0000000e24277209 */ /* 0x000fe20007800000 */
[----:B------:R-:W-:-:S03]  /*54c0*/  IMAD.MOV.U32 R36, RZ, RZ, 0x437c0000 ;  /* 0x437c0000ff247424 */ /* 0x000fc600078e00ff */
[----:B------:R-:W-:-:S07]  /*54d0*/  MOV R13, R39 ;  /* 0x00000027000d7202 */ /* 0x000fce0000000f00 */
[----:B------:R-:W-:Y:S05]  /*54e0*/  WARPSYNC.COLLECTIVE R15, `(.L_x_23202) ;  /* 0x000000000f087348 */ /* 0x000fea0003c00000 */
[----:B------:R0:W1:Y:S02]  /*54f0*/  SHFL.BFLY P6, R14, R13, R12, R11 ;  /* 0x0c00000c0d0e7389 */ /* 0x00006400000c000b */
[----:B01----:R-:W-:Y:S05]  /*5500*/  ENDCOLLECTIVE ;  /* 0x000000000000791b */ /* 0x003fea0003800000 */
.L_x_23202:
[----:B------:R-:W-:Y:S01]  /*5510*/  IMAD.MOV.U32 R12, RZ, RZ, 0x1 ;  /* 0x00000001ff0c7424 */ /* 0x000fe200078e00ff */
[----:B------:R-:W-:-:S04]  /*5520*/  FMNMX R40, R39, R14, !PT ;  /* 0x0000000e27287209 */ /* 0x000fc80007800000 */
[----:B------:R-:W-:-:S07]  /*5530*/  MOV R13, R40 ;  /* 0x00000028000d7202 */ /* 0x000fce0000000f00 */
[----:B------:R-:W-:Y:S05]  /*5540*/  WARPSYNC.COLLECTIVE R15, `(.L_x_23203) ;  /* 0x000000000f087348 */ /* 0x000fea0003c00000 */
[----:B------:R0:W1:Y:S02]  /*5550*/  SHFL.BFLY P6, R14, R13, R12, R11 ;  /* 0x0c00000c0d0e7389 */ /* 0x00006400000c000b */
[----:B01----:R-:W-:Y:S05]  /*5560*/  ENDCOLLECTIVE ;  /* 0x000000000000791b */ /* 0x003fea0003800000 */
.L_x_23203:
[----:B------:R-:W-:Y:S01]  /*5570*/  HFMA2 R15, -RZ, RZ, 0.96630859375, -0.0022525787353515625 ;  /* 0x3bbb989dff0f7431 */ /* 0x000fe200000001ff */
        /* <DEDUP_REMOVED lines=15> */
[----:B------:R-:W-:Y:S01]  /*5670*/  FFMA.SAT R41, R6, R15, 0.5 ;  /* 0x3f00000006297423 */ /* 0x000fe2000000200f */
[C---:B------:R-:W-:Y:S01]  /*5680*/  FADD R12, -R39.reuse, R26 ;  /* 0x0000001a270c7221 */ /* 0x040fe20000000100 */
[C---:B------:R-:W-:Y:S01]  /*5690*/  FFMA R43, R4.reuse, 1.4426950216293334961, -R43 ;  /* 0x3fb8aa3b042b7823 */ /* 0x040fe2000000082b */
[----:B------:R-:W-:Y:S01]  /*56a0*/  FADD R13, -R39, R28 ;  /* 0x0000001c270d7221 */ /* 0x000fe20000000100 */
[----:B------:R-:W-:Y:S01]  /*56b0*/  FFMA.RM R41, R41, R36, 12582913 ;  /* 0x4b40000129297423 */ /* 0x000fe20000004024 */
[C---:B------:R-:W-:Y:S01]  /*56c0*/  FADD R38, -R39.reuse, R38 ;  /* 0x0000002627267221 */ /* 0x040fe20000000100 */
[----:B------:R-:W-:Y:S01]  /*56d0*/  FFMA R43, R4, 1.925963033500011079e-08, R43 ;  /* 0x32a57060042b7823 */ /* 0x000fe2000000002b */
[----:B------:R-:W-:Y:S01]  /*56e0*/  FADD R39, -R39, R30 ;  /* 0x0000001e27277221 */ /* 0x000fe20000000100 */
        /* <DEDUP_REMOVED lines=66> */
[----:B------:R-:W1:Y:S01]  /*5b10*/  MUFU.EX2 R43, R43 ;  /* 0x0000002b002b7308 */ /* 0x000e620000000800 */
[----:B0-----:R-:W-:Y:S02]  /*5b20*/  FMUL R22, R22, R45 ;  /* 0x0000002d16167220 */ /* 0x001fe40000400000 */
[----:B------:R-:W-:-:S05]  /*5b30*/  FFMA R14, R11, 1.925963033500011079e-08, R14 ;  /* 0x32a570600b0e7823 */ /* 0x000fca000000000e */
        /* <DEDUP_REMOVED lines=34> */
[----:B------:R-:W-:Y:S01]  /*5d60*/  FADD R11, RZ, R16 ;  /* 0x00000010ff0b7221 */ /* 0x000fe20000000000 */
[----:B------:R-:W-:-:S03]  /*5d70*/  MOV R12, 0x10 ;  /* 0x00000010000c7802 */ /* 0x000fc60000000f00 */
[----:B------:R-:W-:Y:S01]  /*5d80*/  FADD R11, R11, R4 ;  /* 0x000000040b0b7221 */ /* 0x000fe20000000000 */
[----:B-1----:R-:W-:-:S03]  /*5d90*/  FMUL R32, R15, R14 ;  /* 0x0000000e0f207220 */ /* 0x002fc60000400000 */
[----:B------:R-:W-:Y:S01]  /*5da0*/  FADD R11, R11, R6 ;  /* 0x000000060b0b7221 */ /* 0x000fe20000000000 */
[----:B------:R-:W-:-:S03]  /*5db0*/  MOV R15, 0xffffffff ;  /* 0xffffffff000f7802 */ /* 0x000fc60000000f00 */
        /* <DEDUP_REMOVED lines=15> */
.L_x_23204:
[----:B------:R-:W-:Y:S02]  /*5eb0*/  HFMA2 R12, -RZ, RZ, 0, 4.76837158203125e-07 ;  /* 0x00000008ff0c7431 */ /* 0x000fe400000001ff */
[----:B------:R-:W-:-:S04]  /*5ec0*/  FADD R38, R13, R14 ;  /* 0x0000000e0d267221 */ /* 0x000fc80000000000 */
[----:B------:R-:W-:-:S07]  /*5ed0*/  IMAD.MOV.U32 R13, RZ, RZ, R38 ;  /* 0x000000ffff0d7224 */ /* 0x000fce00078e0026 */
[----:B------:R-:W-:Y:S05]  /*5ee0*/  WARPSYNC.COLLECTIVE R15, `(.L_x_23205) ;  /* 0x000000000f087348 */ /* 0x000fea0003c00000 */
[----:B------:R0:W1:Y:S02]  /*5ef0*/  SHFL.BFLY P6, R14, R13, R12, R11 ;  /* 0x0c00000c0d0e7389 */ /* 0x00006400000c000b */
[----:B01----:R-:W-:Y:S05]  /*5f00*/  ENDCOLLECTIVE ;  /* 0x000000000000791b */ /* 0x003fea0003800000 */
.L_x_23205:
[----:B------:R-:W-:Y:S01]  /*5f10*/  MOV R12, 0x4 ;  /* 0x00000004000c7802 */ /* 0x000fe20000000f00 */
[----:B------:R-:W-:-:S04]  /*5f20*/  FADD R39, R38, R14 ;  /* 0x0000000e26277221 */ /* 0x000fc80000000000 */
[----:B------:R-:W-:-:S07]  /*5f30*/  IMAD.MOV.U32 R13, RZ, RZ, R39 ;  /* 0x000000ffff0d7224 */ /* 0x000fce00078e0027 */
[----:B------:R-:W-:Y:S05]  /*5f40*/  WARPSYNC.COLLECTIVE R15, `(.L_x_23206) ;  /* 0x000000000f087348 */ /* 0x000fea0003c00000 */
[----:B------:R0:W1:Y:S02]  /*5f50*/  SHFL.BFLY P6, R14, R13, R12, R11 ;  /* 0x0c00000c0d0e7389 */ /* 0x00006400000c000b */
[----:B01----:R-:W-:Y:S05]  /*5f60*/  ENDCOLLECTIVE ;  /* 0x000000000000791b */ /* 0x003fea0003800000 */
.L_x_23206:
[----:B------:R-:W-:Y:S02]  /*5f70*/  HFMA2 R12, -RZ, RZ, 0, 1.1920928955078125e-07 ;  /* 0x00000002ff0c7431 */ /* 0x000fe400000001ff */
[----:B------:R-:W-:-:S04]  /*5f80*/  FADD R40, R39, R14 ;  /* 0x0000000e27287221 */ /* 0x000fc80000000000 */
[----:B------:R-:W-:-:S07]  /*5f90*/  IMAD.MOV.U32 R13, RZ, RZ, R40 ;  /* 0x000000ffff0d7224 */ /* 0x000fce00078e0028 */
[----:B------:R-:W-:Y:S05]  /*5fa0*/  WARPSYNC.COLLECTIVE R15, `(.L_x_23207) ;  /* 0x000000000f087348 */ /* 0x000fea0003c00000 */
[----:B------:R0:W1:Y:S02]  /*5fb0*/  SHFL.BFLY P6, R14, R13, R12, R11 ;  /* 0x0c00000c0d0e7389 */ /* 0x00006400000c000b */
[----:B01----:R-:W-:Y:S05]  /*5fc0*/  ENDCOLLECTIVE ;  /* 0x000000000000791b */ /* 0x003fea0003800000 */
.L_x_23207:
[----:B------:R-:W-:Y:S01]  /*5fd0*/  MOV R12, 0x1 ;  /* 0x00000001000c7802 */ /* 0x000fe20000000f00 */
[----:B------:R-:W-:-:S04]  /*5fe0*/  FADD R41, R40, R14 ;  /* 0x0000000e28297221 */ /* 0x000fc80000000000 */
[----:B------:R-:W-:-:S07]  /*5ff0*/  IMAD.MOV.U32 R13, RZ, RZ, R41 ;  /* 0x000000ffff0d7224 */ /* 0x000fce00078e0029 */
[----:B------:R-:W-:Y:S05]  /*6000*/  WARPSYNC.COLLECTIVE R15, `(.L_x_23208) ;  /* 0x000000000f087348 */ /* 0x000fea0003c00000 */
[----:B------:R0:W1:Y:S02]  /*6010*/  SHFL.BFLY P6, R14, R13, R12, R11 ;  /* 0x0c00000c0d0e7389 */ /* 0x00006400000c000b */
[----:B01----:R-:W-:Y:S05]  /*6020*/  ENDCOLLECTIVE ;  /* 0x000000000000791b */ /* 0x003fea0003800000 */
.L_x_23208:
[----:B------:R-:W-:Y:S05]  /*6030*/  BRA `(.L_x_23209) ;  /* 0xffffffe000247947 */ /* 0x000fea000383ffff */
        .weak           $__internal_354_$__cuda_sm3x_div_rn_noftz_f32_slowpath
        .type           $__internal_354_$__cuda_sm3x_div_rn_noftz_f32_slowpath,@function
        .size           $__internal_354_$__cuda_sm3x_div_rn_noftz_f32_slowpath,(.L_x_37731 - $__internal_354_$__cuda_sm3x_div_rn_noftz_f32_slowpath)
$__internal_354_$__cuda_sm3x_div_rn_noftz_f32_slowpath:
        /* <DEDUP_REMOVED lines=34> */
.L_x_23211:
        /* <DEDUP_REMOVED lines=51> */
.L_x_23218:
[----:B------:R-:W-:-:S04]  /*6590*/  LOP3.LUT R11, R11, 0x80000000, RZ, 0xc0, !PT ;  /* 0x800000000b0b7812 */ /* 0x000fc800078ec0ff */
[----:B------:R-:W-:Y:S01]  /*65a0*/  LOP3.LUT R11, R11, 0x7f800000, RZ, 0xfc, !PT ;  /* 0x7f8000000b0b7812 */ /* 0x000fe200078efcff */
[----:B------:R-:W-:Y:S06]  /*65b0*/  BRA `(.L_x_23219) ;  /* 0x0000000000047947 */ /* 0x000fec0003800000 */
.L_x_23217:
[----:B------:R-:W-:-:S07]  /*65c0*/  IMAD R11, R42, 0x800000, R11 ;  /* 0x008000002a0b7824 */ /* 0x000fce00078e020b */
.L_x_23219:
[----:B------:R-:W-:Y:S05]  /*65d0*/  BSYNC.RECONVERGENT B2 ;  /* 0x0000000000027941 */ /* 0x000fea0003800200 */
.L_x_23216:
[----:B------:R-:W-:Y:S05]  /*65e0*/  BRA `(.L_x_23220) ;  /* 0x0000000000207947 */ /* 0x000fea0003800000 */
.L_x_23215:
[----:B------:R-:W-:-:S04]  /*65f0*/  LOP3.LUT R11, R11, 0x80000000, R16, 0x48, !PT ;  /* 0x800000000b0b7812 */ /* 0x000fc800078e4810 */
[----:B------:R-:W-:Y:S01]  /*6600*/  LOP3.LUT R11, R11, 0x7f800000, RZ, 0xfc, !PT ;  /* 0x7f8000000b0b7812 */ /* 0x000fe200078efcff */
[----:B------:R-:W-:Y:S06]  /*6610*/  BRA `(.L_x_23220) ;  /* 0x0000000000147947 */ /* 0x000fec0003800000 */
.L_x_23214:
[----:B------:R-:W-:Y:S01]  /*6620*/  LOP3.LUT R11, R11, 0x80000000, R16, 0x48, !PT ;  /* 0x800000000b0b7812 */ /* 0x000fe200078e4810 */
[----:B------:R-:W-:Y:S06]  /*6630*/  BRA `(.L_x_23220) ;  /* 0x00000000000c7947 */ /* 0x000fec0003800000 */
.L_x_23213:
[----:B------:R-:W0:Y:S01]  /*6640*/  MUFU.RSQ R11, -QNAN ;  /* 0xffc00000000b7908 */ /* 0x000e220000001400 */
[----:B------:R-:W-:Y:S05]  /*6650*/  BRA `(.L_x_23220) ;  /* 0x0000000000047947 */ /* 0x000fea0003800000 */
.L_x_23212:
[----:B------:R-:W-:-:S07]  /*6660*/  FADD.FTZ R11, R16, R11 ;  /* 0x0000000b100b7221 */ /* 0x000fce0000010000 */
.L_x_23220:
[----:B------:R-:W-:Y:S05]  /*6670*/  BSYNC.RECONVERGENT B1 ;  /* 0x0000000000017941 */ /* 0x000fea0003800200 */
.L_x_23210:
[----:B------:R-:W-:-:S04]  /*6680*/  HFMA2 R13, -RZ, RZ, 0, 0 ;  /* 0x00000000ff0d7431 */ /* 0x000fc800000001ff */
[----:B0-----:R-:W-:Y:S05]  /*6690*/  RET.REL.NODEC R12 `(_Z15SoftmaxWarpImplI22BroadcastScaleMaskLoadIffbLm2EiE11DirectStoreIffEfLi1ELi14ELi32ELi1ELb1EL9Algorithm0EEvT_T0_ll) ;  /* 0xffffff980c587950 */ /* 0x001fea0003c3ffff */
.L_x_23221:
        /* <DEDUP_REMOVED lines=14> */
.L_x_37731:


//--------------------- .text._Z15SoftmaxWarpImplI22BroadcastScaleMaskLoadIffbLm2EiE11DirectStoreIffEfLi1ELi14ELi32ELi1ELb0EL9Algorithm0EEvT_T0_ll --------------------------
	.section	.text._Z15SoftmaxWarpImplI22BroadcastScaleMaskLoadIffbLm2EiE11DirectStoreIffEfLi1ELi14ELi32ELi1ELb0EL9Algorithm0EEvT_T0_ll,"ax",@progbits
	.align	128
        .global         _Z15SoftmaxWarpImplI22BroadcastScaleMaskLoadIffbLm2EiE11DirectStoreIffEfLi1ELi14ELi32ELi1ELb0EL9Algorithm0EEvT_T0_ll
        .type           _Z15SoftmaxWarpImplI22BroadcastScaleMaskLoadIffbLm2EiE11DirectStoreIffEfLi1ELi14ELi32ELi1ELb0EL9Algorithm0EEvT_T0_ll,@function
        .size           _Z15SoftmaxWarpImplI22BroadcastScaleMaskLoadIffbLm2EiE11DirectStoreIffEfLi1ELi14ELi32ELi1ELb0EL9Algorithm0EEvT_T0_ll,(.L_x_37732 - _Z15SoftmaxWarpImplI22BroadcastScaleMaskLoadIffbLm2EiE11DirectStoreIffEfLi1ELi14ELi32ELi1ELb0EL9Algorithm0EEvT_T0_ll)
        .other          _Z15SoftmaxWarpImplI22BroadcastScaleMaskLoadIffbLm2EiE11DirectStoreIffEfLi1ELi14ELi32ELi1ELb0EL9Algorithm0EEvT_T0_ll,@"STO_CUDA_ENTRY STV_DEFAULT"
_Z15SoftmaxWarpImplI22BroadcastScaleMaskLoadIffbLm2EiE11DirectStoreIffEfLi1ELi14ELi32ELi1ELb0EL9Algorithm0EEvT_T0_ll:
.text._Z15SoftmaxWarpImplI22BroadcastScaleMaskLoadIffbLm2EiE11DirectStoreIffEfLi1ELi14ELi32ELi1ELb0EL9Algorithm0EEvT_T0_ll:
        /* <DEDUP_REMOVED lines=27> */
.L_x_23222:
        /* <DEDUP_REMOVED lines=14> */
.L_x_23253:
[----:B--2---:R-:W-:Y:S01]  /*0290*/  IABS R0, UR49 ;  /* 0x0000003100007c13 */ /* 0x004fe20008000000 */
[----:B0-----:R-:W-:Y:S01]  /*02a0*/  IMAD R7, R23, UR48, R24 ;  /* 0x0000003017077c24 */ /* 0x001fe2000f8e0218 */
[----:B------:R-:W-:Y:S01]  /*02b0*/  UMOV UR4, URZ ;  /* 0x000000ff00047c82 */ /* 0x000fe20008000000 */
[----:B------:R-:W0:Y:S01]  /*02c0*/  LDC.64 R10, c[0x0][0x398] ;  /* 0x0000e600ff0a7b82 */ /* 0x000e220000000a00 */
[----:B------:R-:W-:Y:S02]  /*02d0*/  R2UR UR7, R0 ;  /* 0x00000000000772ca */ /* 0x000fe400000e0000 */
[----:B------:R-:W-:Y:S02]  /*02e0*/  IADD3 R4, PT, PT, R7, 0x20, RZ ;  /* 0x0000002007047810 */ /* 0x000fe40007ffe0ff */
[----:B------:R-:W-:Y:S02]  /*02f0*/  IABS R3, R7 ;  /* 0x0000000700037213 */ /* 0x000fe40000000000 */
[----:B------:R-:W-:Y:S01]  /*0300*/  IABS R5, R4 ;  /* 0x0000000400057213 */ /* 0x000fe20000000000 */
[----:B------:R-:W2:Y:S01]  /*0310*/  LDC.64 R14, c[0x0][0x390] ;  /* 0x0000e400ff0e7b82 */ /* 0x000ea20000000a00 */
[----:B------:R-:W-:-:S02]  /*0320*/  LOP3.LUT R9, R4, UR49, RZ, 0x3c, !PT ;  /* 0x0000003104097c12 */ /* 0x000fc4000f8e3cff */
[----:B------:R-:W-:Y:S02]  /*0330*/  SHF.R.S64 R18, RZ, 0x1e, R7 ;  /* 0x0000001eff127819 */ /* 0x000fe40000001007 */
[----:B------:R-:W-:Y:S01]  /*0340*/  ISETP.GE.AND P4, PT, R9, RZ, PT ;  /* 0x000000ff0900720c */ /* 0x000fe20003f86270 */
[----:B------:R-:W3:Y:S01]  /*0350*/  I2F.RP R0, UR7 ;  /* 0x0000000700007d06 */ /* 0x000ee20008209400 */
[----:B------:R-:W-:Y:S02]  /*0360*/  SHF.R.S64 R28, RZ, 0x1e, R4 ;  /* 0x0000001eff1c7819 */ /* 0x000fe40000001004 */
[C---:B-1----:R-:W-:Y:S02]  /*0370*/  R2UR UR10, R20.reuse ;  /* 0x00000000140a72ca */ /* 0x042fe400000e0000 */
        /* <DEDUP_REMOVED lines=8> */
[----:B------:R-:W-:-:S02]  /*0400*/  R2UR UR16, R20 ;  /* 0x00000000141072ca */ /* 0x000fc400000e0000 */
        /* <DEDUP_REMOVED lines=8> */
[----:B------:R-:W-:-:S04]  /*0490*/  IMAD.HI.U32 R8, R5, UR5, RZ ;  /* 0x0000000505087c27 */ /* 0x000fc8000f8e00ff */
[----:B------:R-:W-:Y:S01]  /*04a0*/  IMAD.MOV R0, RZ, RZ, -R2 ;  /* 0x000000ffff007224 */ /* 0x000fe200078e0a02 */
[----:B------:R-:W-:-:S03]  /*04b0*/  IADD3 R6, PT, PT, -R8, RZ, RZ ;  /* 0x000000ff08067210 */ /* 0x000fc60007ffe1ff */
[----:B------:R-:W-:Y:S02]  /*04c0*/  IMAD R3, R0, UR7, R3 ;  /* 0x0000000700037c24 */ /* 0x000fe4000f8e0203 */
[----:B------:R-:W-:Y:S01]  /*04d0*/  IMAD R5, R6, UR7, R5 ;  /* 0x0000000706057c24 */ /* 0x000fe2000f8e0205 */
[C---:B------:R-:W-:Y:S01]  /*04e0*/  LOP3.LUT R6, R7.reuse, UR49, RZ, 0x3c, !PT ;  /* 0x0000003107067c12 */ /* 0x040fe2000f8e3cff */
[----:B------:R-:W-:Y:S01]  /*04f0*/  VIADD R0, R7, 0x40 ;  /* 0x0000004007007836 */ /* 0x000fe20000000000 */
[----:B------:R-:W-:Y:S02]  /*0500*/  ISETP.LT.U32.AND P1, PT, R3, UR7, PT ;  /* 0x0000000703007c0c */ /* 0x000fe4000bf21070 */
[----:B------:R-:W-:Y:S02]  /*0510*/  ISETP.LT.U32.AND P2, PT, R5, UR7, PT ;  /* 0x0000000705007c0c */ /* 0x000fe4000bf41070 */
[----:B------:R-:W-:Y:S02]  /*0520*/  IABS R12, R0 ;  /* 0x00000000000c7213 */ /* 0x000fe40000000000 */
[----:B------:R-:W-:-:S02]  /*0530*/  ISETP.GE.AND P5, PT, R6, RZ, PT ;  /* 0x000000ff0600720c */ /* 0x000fc40003fa6270 */
[----:B------:R-:W-:Y:S02]  /*0540*/  LOP3.LUT R6, RZ, UR49, RZ, 0x33, !PT ;  /* 0x00000031ff067c12 */ /* 0x000fe4000f8e33ff */
[----:B------:R-:W-:-:S03]  /*0550*/  SHF.R.S64 R30, RZ, 0x1e, R0 ;  /* 0x0000001eff1e7819 */ /* 0x000fc60000001000 */
[----:B------:R-:W-:Y:S01]  /*0560*/  @!P1 IADD3 R3, PT, PT, R3, -UR7, RZ ;  /* 0x8000000703039c10 */ /* 0x000fe2000fffe0ff */
[----:B------:R-:W-:Y:S01]  /*0570*/  @!P1 VIADD R2, R2, 0x1 ;  /* 0x0000000102029836 */ /* 0x000fe20000000000 */
[----:B------:R-:W-:Y:S01]  /*0580*/  ISETP.NE.AND P1, PT, RZ, UR49, PT ;  /* 0x00000031ff007c0c */ /* 0x000fe2000bf25270 */
[----:B------:R-:W-:Y:S01]  /*0590*/  @!P2 VIADD R5, R5, -UR7 ;  /* 0x800000070505ac36 */ /* 0x000fe20008000000 */
[----:B------:R-:W-:Y:S01]  /*05a0*/  ISETP.GE.U32.AND P0, PT, R3, UR7, PT ;  /* 0x0000000703007c0c */ /* 0x000fe2000bf06070 */
[----:B------:R-:W-:-:S03]  /*05b0*/  IMAD.HI.U32 R3, R12, UR5, RZ ;  /* 0x000000050c037c27 */ /* 0x000fc6000f8e00ff */
[----:B------:R-:W-:Y:S01]  /*05c0*/  ISETP.GE.U32.AND P3, PT, R5, UR7, PT ;  /* 0x0000000705007c0c */ /* 0x000fe2000bf66070 */
[----:B------:R-:W-:Y:S01]  /*05d0*/  @!P2 VIADD R8, R8, 0x1 ;  /* 0x000000010808a836 */ /* 0x000fe20000000000 */
[----:B------:R-:W-:Y:S02]  /*05e0*/  IADD3 R5, PT, PT, -R3, RZ, RZ ;  /* 0x000000ff03057210 */ /* 0x000fe40007ffe1ff */
[----:B0-----:R-:W-:-:S03]  /*05f0*/  ISETP.NE.U32.AND P2, PT, R10, 0x1, PT ;  /* 0x000000010a00780c */ /* 0x001fc60003f45070 */
[----:B------:R-:W-:Y:S01]  /*0600*/  IMAD R12, R5, UR7, R12 ;  /* 0x00000007050c7c24 */ /* 0x000fe2000f8e020c */
[----:B------:R-:W-:Y:S02]  /*0610*/  ISETP.NE.AND.EX P2, PT, R11, RZ, PT, P2 ;  /* 0x000000ff0b00720c */ /* 0x000fe40003f45320 */
[----:B------:R-:W-:Y:S02]  /*0620*/  @P0 IADD3 R2, PT, PT, R2, 0x1, RZ ;  /* 0x0000000102020810 */ /* 0x000fe40007ffe0ff */
[----:B--2---:R-:W-:Y:S02]  /*0630*/  ISETP.NE.U32.AND P0, PT, R14, 0x1, PT ;  /* 0x000000010e00780c */ /* 0x004fe40003f05070 */
[----:B------:R-:W-:Y:S01]  /*0640*/  MOV R5, R2 ;  /* 0x0000000200057202 */ /* 0x000fe20000000f00 */
[----:B------:R-:W-:Y:S01]  /*0650*/  VIADD R2, R7, 0x60 ;  /* 0x0000006007027836 */ /* 0x000fe20000000000 */
[----:B------:R-:W-:Y:S02]  /*0660*/  @P3 IADD3 R8, PT, PT, R8, 0x1, RZ ;  /* 0x0000000108083810 */ /* 0x000fe40007ffe0ff */
[----:B------:R-:W-:Y:S01]  /*0670*/  ISETP.LT.U32.AND P3, PT, R12, UR7, PT ;  /* 0x000000070c007c0c */ /* 0x000fe2000bf61070 */
[----:B------:R-:W-:Y:S01]  /*0680*/  @!P5 IMAD.MOV R5, RZ, RZ, -R5 ;  /* 0x000000ffff05d224 */ /* 0x000fe200078e0a05 */
[----:B------:R-:W-:-:S02]  /*0690*/  @!P4 IADD3 R8, PT, PT, -R8, RZ, RZ ;  /* 0x000000ff0808c210 */ /* 0x000fc40007ffe1ff */
[----:B------:R-:W-:Y:S02]  /*06a0*/  ISETP.NE.AND.EX P0, PT, R15, RZ, PT, P0 ;  /* 0x000000ff0f00720c */ /* 0x000fe40003f05300 */
[C---:B------:R-:W-:Y:S02]  /*06b0*/  SEL R9, R6.reuse, R8, !P1 ;  /* 0x0000000806097207 */ /* 0x040fe40004800000 */
[----:B------:R-:W-:Y:S02]  /*06c0*/  SEL R5, R6, R5, !P1 ;  /* 0x0000000506057207 */ /* 0x000fe40004800000 */
[C---:B------:R-:W-:Y:S02]  /*06d0*/  IADD3 R11, PT, PT, -R9.reuse, RZ, RZ ;  /* 0x000000ff090b7210 */ /* 0x040fe40007ffe1ff */
[----:B------:R-:W-:Y:S01]  /*06e0*/  SEL R9, R9, RZ, P0 ;  /* 0x000000ff09097207 */ /* 0x000fe20000000000 */
[----:B------:R-:W-:Y:S01]  /*06f0*/  IMAD.MOV R14, RZ, RZ, -R5 ;  /* 0x000000ffff0e7224 */ /* 0x000fe200078e0a05 */
[----:B------:R-:W-:Y:S01]  /*0700*/  @!P3 IADD3 R12, PT, PT, R12, -UR7, RZ ;  /* 0x800000070c0cbc10 */ /* 0x000fe2000fffe0ff */
[----:B------:R-:W-:Y:S01]  /*0710*/  IMAD R11, R11, UR49, R4 ;  /* 0x000000310b0b7c24 */ /* 0x000fe2000f8e0204 */
[----:B------:R-:W-:Y:S01]  /*0720*/  IABS R13, R2 ;  /* 0x00000002000d7213 */ /* 0x000fe20000000000 */
[----:B------:R-:W-:Y:S01]  /*0730*/  IMAD R8, R14, UR49, R7 ;  /* 0x000000310e087c24 */ /* 0x000fe2000f8e0207 */
[----:B------:R-:W-:Y:S01]  /*0740*/  SEL R5, R5, RZ, P0 ;  /* 0x000000ff05057207 */ /* 0x000fe20000000000 */
[----:B------:R-:W-:Y:S01]  /*0750*/  @!P3 VIADD R3, R3, 0x1 ;  /* 0x000000010303b836 */ /* 0x000fe20000000000 */
[----:B------:R-:W-:Y:S01]  /*0760*/  ISETP.GE.U32.AND P6, PT, R12, UR7, PT ;  /* 0x000000070c007c0c */ /* 0x000fe2000bfc6070 */
[----:B------:R-:W-:Y:S01]  /*0770*/  IMAD R12, R9, UR44, RZ ;  /* 0x0000002c090c7c24 */ /* 0x000fe2000f8e02ff */
[----:B------:R-:W-:Y:S01]  /*0780*/  SEL R11, R11, RZ, P2 ;  /* 0x000000ff0b0b7207 */ /* 0x000fe20001000000 */
[----:B------:R-:W-:Y:S01]  /*0790*/  IMAD.HI.U32 R10, R13, UR5, RZ ;  /* 0x000000050d0a7c27 */ /* 0x000fe2000f8e00ff */
[----:B------:R-:W-:-:S02]  /*07a0*/  SEL R8, R8, RZ, P2 ;  /* 0x000000ff08087207 */ /* 0x000fc40001000000 */
[----:B------:R-:W-:Y:S01]  /*07b0*/  IADD3 R18, P5, PT, R18, UR36, RZ ;  /* 0x0000002412127c10 */ /* 0x000fe2000ffbe0ff */
[----:B------:R-:W-:Y:S01]  /*07c0*/  IMAD R5, R5, UR44, RZ ;  /* 0x0000002c05057c24 */ /* 0x000fe2000f8e02ff */
[----:B------:R-:W-:Y:S01]  /*07d0*/  IADD3 R30, P3, PT, R30, UR36, RZ ;  /* 0x000000241e1e7c10 */ /* 0x000fe2000ff7e0ff */
[----:B------:R-:W-:Y:S01]  /*07e0*/  IMAD R11, R11, UR45, R12 ;  /* 0x0000002d0b0b7c24 */ /* 0x000fe2000f8e020c */
[----:B------:R-:W-:Y:S01]  /*07f0*/  LEA.HI.X.SX32 R19, R7, UR37, 0x2, P5 ;  /* 0x0000002507137c11 */ /* 0x000fe2000a8f16ff */
[----:B------:R-:W-:Y:S01]  /*0800*/  IMAD.MOV R14, RZ, RZ, -R10 ;  /* 0x000000ffff0e7224 */ /* 0x000fe200078e0a0a */
[----:B------:R-:W-:Y:S01]  /*0810*/  LEA.HI.X.SX32 R31, R0, UR37, 0x2, P3 ;  /* 0x00000025001f7c11 */ /* 0x000fe200098f16ff */
[----:B------:R-:W-:Y:S01]  /*0820*/  IMAD R5, R8, UR45, R5 ;  /* 0x0000002d08057c24 */ /* 0x000fe2000f8e0205 */
[----:B------:R-:W-:Y:S01]  /*0830*/  IADD3 R12, P5, PT, R11, UR38, RZ ;  /* 0x000000260b0c7c10 */ /* 0x000fe2000ffbe0ff */
[----:B------:R-:W-:Y:S01]  /*0840*/  IMAD R14, R14, UR7, R13 ;  /* 0x000000070e0e7c24 */ /* 0x000fe2000f8e020d */
[----:B------:R-:W-:Y:S01]  /*0850*/  @P6 IADD3 R3, PT, PT, R3, 0x1, RZ ;  /* 0x0000000103036810 */ /* 0x000fe20007ffe0ff */
[----:B------:R-:W2:Y:S01]  /*0860*/  LDG.E R16, desc[UR8][R18.64] ;  /* 0x0000000812107981 */ /* 0x000ea2000c1e1900 */
[----:B------:R-:W-:-:S02]  /*0870*/  IADD3 R8, P4, PT, R5, UR38, RZ ;  /* 0x0000002605087c10 */ /* 0x000fc4000ff9e0ff */
[----:B------:R-:W-:Y:S02]  /*0880*/  LEA.HI.X.SX32 R13, R11, UR39, 0x1, P5 ;  /* 0x000000270b0d7c11 */ /* 0x000fe4000a8f0eff */
[----:B------:R-:W-:Y:S02]  /*0890*/  LEA.HI.X.SX32 R9, R5, UR39, 0x1, P4 ;  /* 0x0000002705097c11 */ /* 0x000fe4000a0f0eff */
[----:B------:R-:W-:Y:S02]  /*08a0*/  ISETP.LT.U32.AND P5, PT, R14, UR7, PT ;  /* 0x000000070e007c0c */ /* 0x000fe4000bfa1070 */
[----:B------:R-:W-:Y:S02]  /*08b0*/  IADD3 R28, P4, PT, R28, UR36, RZ ;  /* 0x000000241c1c7c10 */ /* 0x000fe4000ff9e0ff */
[----:B------:R-:W-:Y:S02]  /*08c0*/  LOP3.LUT R5, R0, UR49, RZ, 0x3c, !PT ;  /* 0x0000003100057c12 */ /* 0x000fe4000f8e3cff */
[----:B------:R-:W-:-:S02]  /*08d0*/  LEA.HI.X.SX32 R29, R4, UR37, 0x2, P4 ;  /* 0x00000025041d7c11 */ /* 0x000fc4000a0f16ff */
[----:B------:R-:W-:Y:S02]  /*08e0*/  LOP3.LUT R4, R2, UR49, RZ, 0x3c, !PT ;  /* 0x0000003102047c12 */ /* 0x000fe4000f8e3cff */
[----:B------:R-:W-:Y:S01]  /*08f0*/  ISETP.GE.AND P4, PT, R5, RZ, PT ;  /* 0x000000ff0500720c */ /* 0x000fe20003f86270 */
[----:B------:R-:W3:Y:S01]  /*0900*/  LDG.E R15, desc[UR12][R28.64] ;  /* 0x0000000c1c0f7981 */ /* 0x000ee2000c1e1900 */
[----:B------:R-:W-:Y:S01]  /*0910*/  ISETP.GE.AND P6, PT, R4, RZ, PT ;  /* 0x000000ff0400720c */ /* 0x000fe20003fc6270 */
[----:B------:R-:W-:Y:S02]  /*0920*/  @!P5 VIADD R14, R14, -UR7 ;  /* 0x800000070e0edc36 */ /* 0x000fe40008000000 */
[----:B------:R0:W4:Y:S03]  /*0930*/  LDG.E.U8 R4, desc[UR10][R8.64] ;  /* 0x0000000a08047981 */ /* 0x000126000c1e1100 */
[----:B------:R-:W-:Y:S01]  /*0940*/  ISETP.GE.U32.AND P3, PT, R14, UR7, PT ;  /* 0x000000070e007c0c */ /* 0x000fe2000bf66070 */
[----:B------:R-:W5:Y:S01]  /*0950*/  LDG.E.U8 R5, desc[UR14][R12.64] ;  /* 0x0000000e0c057981 */ /* 0x000f62000c1e1100 */
[----:B------:R-:W-:Y:S01]  /*0960*/  @!P5 VIADD R10, R10, 0x1 ;  /* 0x000000010a0ad836 */ /* 0x000fe20000000000 */
[----:B------:R-:W-:-:S02]  /*0970*/  IADD3 R17, PT, PT, R7, 0x80, RZ ;  /* 0x0000008007117810 */ /* 0x000fc40007ffe0ff */
[----:B------:R-:W-:Y:S01]  /*0980*/  SHF.R.S64 R26, RZ, 0x1e, R2 ;  /* 0x0000001eff1a7819 */ /* 0x000fe20000001002 */
[----:B------:R1:W3:Y:S01]  /*0990*/  LDG.E R14, desc[UR16][R30.64] ;  /* 0x000000101e0e7981 */ /* 0x0002e2000c1e1900 */
[----:B0-----:R-:W-:-:S05]  /*09a0*/  MOV R9, R3 ;  /* 0x0000000300097202 */ /* 0x001fca0000000f00 */
[----:B------:R-:W-:Y:S01]  /*09b0*/  @!P4 IMAD.MOV R9, RZ, RZ, -R9 ;  /* 0x000000ffff09c224 */ /* 0x000fe200078e0a09 */
[----:B------:R-:W-:-:S04]  /*09c0*/  @P3 IADD3 R10, PT, PT, R10, 0x1, RZ ;  /* 0x000000010a0a3810 */ /* 0x000fc80007ffe0ff */
[----:B------:R-:W-:Y:S02]  /*09d0*/  SEL R9, R6, R9, !P1 ;  /* 0x0000000906097207 */ /* 0x000fe40004800000 */
[----:B------:R-:W-:Y:S02]  /*09e0*/  @!P6 IADD3 R10, PT, PT, -R10, RZ, RZ ;  /* 0x000000ff0a0ae210 */ /* 0x000fe40007ffe1ff */
[----:B------:R-:W-:Y:S02]  /*09f0*/  IADD3 R29, PT, PT, -R9, RZ, RZ ;  /* 0x000000ff091d7210 */ /* 0x000fe40007ffe1ff */
[----:B------:R-:W-:Y:S02]  /*0a00*/  SEL R8, R6, R10, !P1 ;  /* 0x0000000a06087207 */ /* 0x000fe40004800000 */
[----:B------:R-:W-:Y:S02]  /*0a10*/  SHF.R.S64 R11, RZ, 0x1e, R17 ;  /* 0x0000001eff0b7819 */ /* 0x000fe40000001011 */
[----:B------:R-:W-:Y:S01]  /*0a20*/  IABS R19, R17 ;  /* 0x0000001100137213 */ /* 0x000fe20000000000 */
[----:B------:R-:W-:Y:S01]  /*0a30*/  IMAD R0, R29, UR49, R0 ;  /* 0x000000311d007c24 */ /* 0x000fe2000f8e0200 */
[----:B------:R-:W-:Y:S01]  /*0a40*/  IADD3 R26, P5, PT, R26, UR36, RZ ;  /* 0x000000241a1a7c10 */ /* 0x000fe2000ffbe0ff */
[----:B-1----:R-:W-:Y:S01]  /*0a50*/  IMAD.MOV R31, RZ, RZ, -R8 ;  /* 0x000000ffff1f7224 */ /* 0x002fe200078e0a08 */
[----:B------:R-:W-:Y:S01]  /*0a60*/  IADD3 R18, P3, PT, R11, UR36, RZ ;  /* 0x000000240b127c10 */ /* 0x000fe2000ff7e0ff */
[----:B------:R-:W-:Y:S01]  /*0a70*/  IMAD.MOV.U32 R11, RZ, RZ, R19 ;  /* 0x000000ffff0b7224 */ /* 0x000fe200078e0013 */
[----:B------:R-:W-:-:S02]  /*0a80*/  SEL R9, R9, RZ, P0 ;  /* 0x000000ff09097207 */ /* 0x000fc40000000000 */
[----:B------:R-:W-:Y:S01]  /*0a90*/  LEA.HI.X.SX32 R27, R2, UR37, 0x2, P5 ;  /* 0x00000025021b7c11 */ /* 0x000fe2000a8f16ff */
[----:B------:R-:W-:Y:S01]  /*0aa0*/  IMAD R2, R31, UR49, R2 ;  /* 0x000000311f027c24 */ /* 0x000fe2000f8e0202 */
[----:B------:R-:W-:Y:S01]  /*0ab0*/  SEL R0, R0, RZ, P2 ;  /* 0x000000ff00007207 */ /* 0x000fe20001000000 */
[----:B------:R-:W-:Y:S01]  /*0ac0*/  IMAD.HI.U32 R3, R11, UR5, RZ ;  /* 0x000000050b037c27 */ /* 0x000fe2000f8e00ff */
[----:B------:R-:W-:Y:S01]  /*0ad0*/  IADD3 R10, PT, PT, R7, 0xa0, RZ ;  /* 0x000000a0070a7810 */ /* 0x000fe20007ffe0ff */
[----:B------:R-:W3:Y:S01]  /*0ae0*/  LDG.E R13, desc[UR8][R26.64] ;  /* 0x000000081a0d7981 */ /* 0x000ee2000c1e1900 */
[----:B------:R-:W-:Y:S01]  /*0af0*/  SEL R8, R8, RZ, P0 ;  /* 0x000000ff08087207 */ /* 0x000fe20000000000 */
[----:B------:R-:W-:Y:S01]  /*0b00*/  IMAD R9, R9, UR44, RZ ;  /* 0x0000002c09097c24 */ /* 0x000fe2000f8e02ff */
[----:B------:R-:W-:Y:S01]  /*0b10*/  IABS R30, R10 ;  /* 0x0000000a001e7213 */ /* 0x000fe20000000000 */
[----:B------:R-:W-:Y:S01]  /*0b20*/  IMAD.MOV R28, RZ, RZ, -R3 ;  /* 0x000000ffff1c7224 */ /* 0x000fe200078e0a03 */
[----:B------:R-:W-:Y:S01]  /*0b30*/  SEL R2, R2, RZ, P2 ;  /* 0x000000ff02027207 */ /* 0x000fe20001000000 */
[----:B------:R-:W-:-:S02]  /*0b40*/  IMAD R0, R0, UR45, R9 ;  /* 0x0000002d00007c24 */ /* 0x000fc4000f8e0209 */
[----:B------:R-:W-:Y:S01]  /*0b50*/  IMAD R9, R8, UR44, RZ ;  /* 0x0000002c08097c24 */ /* 0x000fe2000f8e02ff */
[----:B------:R-:W-:Y:S01]  /*0b60*/  LEA.HI.X.SX32 R19, R17, UR37, 0x2, P3 ;  /* 0x0000002511137c11 */ /* 0x000fe200098f16ff */
[----:B------:R-:W-:Y:S02]  /*0b70*/  IMAD R11, R28, UR7, R11 ;  /* 0x000000071c0b7c24 */ /* 0x000fe4000f8e020b */
[----:B------:R-:W-:Y:S01]  /*0b80*/  IMAD.HI.U32 R28, R30, UR5, RZ ;  /* 0x000000051e1c7c27 */ /* 0x000fe2000f8e00ff */
[----:B------:R-:W-:Y:S01]  /*0b90*/  IADD3 R8, P4, PT, R0, UR38, RZ ;  /* 0x0000002600087c10 */ /* 0x000fe2000ff9e0ff */
[----:B------:R0:W3:Y:S02]  /*0ba0*/  LDG.E R12, desc[UR10][R18.64] ;  /* 0x0000000a120c7981 */ /* 0x0000e4000c1e1900 */
[----:B------:R-:W-:Y:S01]  /*0bb0*/  IMAD R2, R2, UR45, R9 ;  /* 0x0000002d02027c24 */ /* 0x000fe2000f8e0209 */
[----:B------:R-:W-:-:S06]  /*0bc0*/  LEA.HI.X.SX32 R9, R0, UR39, 0x1, P4 ;  /* 0x0000002700097c11 */ /* 0x000fcc000a0f0eff */
[----:B------:R-:W2:Y:S01]  /*0bd0*/  LDG.E.U8 R9, desc[UR8][R8.64] ;  /* 0x0000000808097981 */ /* 0x000ea2000c1e1100 */
[----:B0-----:R-:W-:Y:S01]  /*0be0*/  IMAD.MOV R19, RZ, RZ, -R28 ;  /* 0x000000ffff137224 */ /* 0x001fe200078e0a1c */
[----:B------:R-:W-:-:S03]  /*0bf0*/  IADD3 R18, P5, PT, R2, UR38, RZ ;  /* 0x0000002602127c10 */ /* 0x000fc6000ffbe0ff */
[----:B------:R-:W-:Y:S01]  /*0c00*/  IMAD R30, R19, UR7, R30 ;  /* 0x00000007131e7c24 */ /* 0x000fe2000f8e021e */
[----:B------:R-:W-:-:S05]  /*0c10*/  LEA.HI.X.SX32 R19, R2, UR39, 0x1, P5 ;  /* 0x0000002702137c11 */ /* 0x000fca000a8f0eff */
[----:B------:R0:W3:Y:S01]  /*0c20*/  LDG.E.U8 R8, desc[UR8][R18.64] ;  /* 0x0000000812087981 */ /* 0x0000e2000c1e1100 */
[----:B------:R-:W-:Y:S02]  /*0c30*/  ISETP.LT.U32.AND P3, PT, R11, UR7, PT ;  /* 0x000000070b007c0c */ /* 0x000fe4000bf61070 */
[----:B------:R-:W-:-:S11]  /*0c40*/  LOP3.LUT R0, R17, UR49, RZ, 0x3c, !PT ;  /* 0x0000003111007c12 */ /* 0x000fd6000f8e3cff */
[----:B------:R-:W-:-:S04]  /*0c50*/  @!P3 IADD3 R11, PT, PT, R11, -UR7, RZ ;  /* 0x800000070b0bbc10 */ /* 0x000fc8000fffe0ff */
[----:B------:R-:W-:Y:S01]  /*0c60*/  ISETP.GE.U32.AND P4, PT, R11, UR7, PT ;  /* 0x000000070b007c0c */ /* 0x000fe2000bf86070 */
[----:B------:R-:W-:Y:S01]  /*0c70*/  @!P3 VIADD R3, R3, 0x1 ;  /* 0x000000010303b836 */ /* 0x000fe20000000000 */
[----:B------:R-:W-:Y:S02]  /*0c80*/  ISETP.GE.AND P3, PT, R0, RZ, PT ;  /* 0x000000ff0000720c */ /* 0x000fe40003f66270 */
[----:B------:R-:W-:-:S09]  /*0c90*/  IADD3 R29, PT, PT, R7, 0xc0, RZ ;  /* 0x000000c0071d7810 */ /* 0x000fd20007ffe0ff */
[----:B------:R-:W-:Y:S02]  /*0ca0*/  @P4 IADD3 R3, PT, PT, R3, 0x1, RZ ;  /* 0x0000000103034810 */ /* 0x000fe40007ffe0ff */
[----:B------:R-:W-:-:S03]  /*0cb0*/  IABS R2, R29 ;  /* 0x0000001d00027213 */ /* 0x000fc60000000000 */
[----:B------:R-:W-:Y:S01]  /*0cc0*/  @!P3 IMAD.MOV R3, RZ, RZ, -R3 ;  /* 0x000000ffff03b224 */ /* 0x000fe200078e0a03 */
[----:B------:R-:W-:Y:S01]  /*0cd0*/  LOP3.LUT R0, R10, UR49, RZ, 0x3c, !PT ;  /* 0x000000310a007c12 */ /* 0x000fe2000f8e3cff */
[----:B0-----:R-:W-:-:S03]  /*0ce0*/  IMAD.HI.U32 R19, R2, UR5, RZ ;  /* 0x0000000502137c27 */ /* 0x001fc6000f8e00ff */
[----:B------:R-:W-:Y:S02]  /*0cf0*/  SEL R18, R6, R3, !P1 ;  /* 0x0000000306127207 */ /* 0x000fe40004800000 */
[----:B------:R-:W-:Y:S02]  /*0d00*/  ISETP.GE.AND P4, PT, R0, RZ, PT ;  /* 0x000000ff0000720c */ /* 0x000fe40003f86270 */
[----:B------:R-:W-:Y:S01]  /*0d10*/  IADD3 R0, PT, PT, -R18, RZ, RZ ;  /* 0x000000ff12007210 */ /* 0x000fe20007ffe1ff */
[----:B------:R-:W-:Y:S01]  /*0d20*/  IMAD.MOV R3, RZ, RZ, -R19 ;  /* 0x000000ffff037224 */ /* 0x000fe200078e0a13 */
[----:B------:R-:W-:-:S03]  /*0d30*/  ISETP.LT.U32.AND P6, PT, R30, UR7, PT ;  /* 0x000000071e007c0c */ /* 0x000fc6000bfc1070 */
[----:B------:R-:W-:Y:S02]  /*0d40*/  IMAD R17, R0, UR49, R17 ;  /* 0x0000003100117c24 */ /* 0x000fe4000f8e0211 */
[----:B------:R-:W-:Y:S01]  /*0d50*/  IMAD R0, R3, UR7, R2 ;  /* 0x0000000703007c24 */ /* 0x000fe2000f8e0202 */
[----:B------:R-:W-:-:S04]  /*0d60*/  SHF.R.S64 R26, RZ, 0x1e, R10 ;  /* 0x0000001eff1a7819 */ /* 0x000fc8000000100a */
[----:B------:R-:W-:Y:S02]  /*0d70*/  ISETP.LT.U32.AND P3, PT, R0, UR7, PT ;  /* 0x0000000700007c0c */ /* 0x000fe4000bf61070 */
[----:B------:R-:W-:Y:S01]  /*0d80*/  IADD3 R26, P5, PT, R26, UR36, RZ ;  /* 0x000000241a1a7c10 */ /* 0x000fe2000ffbe0ff */
[----:B------:R-:W-:-:S03]  /*0d90*/  @!P6 VIADD R30, R30, -UR7 ;  /* 0x800000071e1eec36 */ /* 0x000fc60008000000 */
[----:B------:R-:W-:Y:S02]  /*0da0*/  LEA.HI.X.SX32 R27, R10, UR37, 0x2, P5 ;  /* 0x000000250a1b7c11 */ /* 0x000fe4000a8f16ff */
[----:B------:R-:W-:Y:S01]  /*0db0*/  ISETP.GE.U32.AND P5, PT, R30, UR7, PT ;  /* 0x000000071e007c0c */ /* 0x000fe2000bfa6070 */
[----:B------:R-:W-:Y:S01]  /*0dc0*/  @!P6 VIADD R28, R28, 0x1 ;  /* 0x000000011c1ce836 */ /* 0x000fe20000000000 */
[----:B------:R-:W-:Y:S01]  /*0dd0*/  SHF.R.S64 R2, RZ, 0x1e, R29 ;  /* 0x0000001eff027819 */ /* 0x000fe2000000101d */
[----:B------:R-:W3:Y:S02]  /*0de0*/  LDG.E R11, desc[UR10][R26.64] ;  /* 0x0000000a1a0b7981 */ /* 0x000ee4000c1e1900 */
[----:B------:R-:W-:-:S04]  /*0df0*/  @!P3 IADD3 R0, PT, PT, R0, -UR7, RZ ;  /* 0x800000070000bc10 */ /* 0x000fc8000fffe0ff */
[----:B------:R-:W-:Y:S02]  /*0e00*/  ISETP.GE.U32.AND P1, PT, R0, UR7, PT ;  /* 0x0000000700007c0c */ /* 0x000fe4000bf26070 */
[----:B------:R-:W-:Y:S01]  /*0e10*/  LOP3.LUT R0, R29, UR49, RZ, 0x3c, !PT ;  /* 0x000000311d007c12 */ /* 0x000fe2000f8e3cff */
[----:B------:R-:W-:Y:S01]  /*0e20*/  @!P3 VIADD R19, R19, 0x1 ;  /* 0x000000011313b836 */ /* 0x000fe20000000000 */
[----:B------:R-:W-:Y:S02]  /*0e30*/  @P5 IADD3 R28, PT, PT, R28, 0x1, RZ ;  /* 0x000000011c1c5810 */ /* 0x000fe40007ffe0ff */
[----:B------:R-:W-:Y:S02]  /*0e40*/  ISETP.GE.AND P6, PT, R0, RZ, PT ;  /* 0x000000ff0000720c */ /* 0x000fe40003fc6270 */
[----:B------:R-:W-:Y:S01]  /*0e50*/  IADD3 R2, P5, PT, R2, UR36, RZ ;  /* 0x0000002402027c10 */ /* 0x000fe2000ffbe0ff */
[----:B------:R-:W-:-:S04]  /*0e60*/  @!P4 IMAD.MOV R28, RZ, RZ, -R28 ;  /* 0x000000ffff1cc224 */ /* 0x000fc800078e0a1c */
[----:B------:R-:W-:Y:S02]  /*0e70*/  @P1 IADD3 R19, PT, PT, R19, 0x1, RZ ;  /* 0x0000000113131810 */ /* 0x000fe40007ffe0ff */
[----:B------:R-:W-:Y:S02]  /*0e80*/  ISETP.NE.AND P1, PT, RZ, UR49, PT ;  /* 0x00000031ff007c0c */ /* 0x000fe4000bf25270 */
[----:B------:R-:W-:Y:S02]  /*0e90*/  LEA.HI.X.SX32 R3, R29, UR37, 0x2, P5 ;  /* 0x000000251d037c11 */ /* 0x000fe4000a8f16ff */
[C---:B------:R-:W-:Y:S02]  /*0ea0*/  SEL R28, R6.reuse, R28, !P1 ;  /* 0x0000001c061c7207 */ /* 0x040fe40004800000 */
[----:B------:R-:W-:Y:S01]  /*0eb0*/  @!P6 IADD3 R19, PT, PT, -R19, RZ, RZ ;  /* 0x000000ff1313e210 */ /* 0x000fe20007ffe1ff */
[----:B------:R0:W3:Y:S03]  /*0ec0*/  LDG.E R0, desc[UR8][R2.64] ;  /* 0x0000000802007981 */ /* 0x0000e6000c1e1900 */
[----:B------:R-:W-:Y:S01]  /*0ed0*/  SEL R19, R6, R19, !P1 ;  /* 0x0000001306137207 */ /* 0x000fe20004800000 */
[----:B0-----:R-:W-:-:S03]  /*0ee0*/  IMAD.MOV R3, RZ, RZ, -R28 ;  /* 0x000000ffff037224 */ /* 0x001fc600078e0a1c */
[----:B------:R-:W-:Y:S02]  /*0ef0*/  IADD3 R2, PT, PT, -R19, RZ, RZ ;  /* 0x000000ff13027210 */ /* 0x000fe40007ffe1ff */
[----:B------:R-:W-:Y:S01]  /*0f00*/  SEL R28, R28, RZ, P0 ;  /* 0x000000ff1c1c7207 */ /* 0x000fe20000000000 */
[----:B------:R-:W-:Y:S01]  /*0f10*/  IMAD R10, R3, UR49, R10 ;  /* 0x00000031030a7c24 */ /* 0x000fe2000f8e020a */
[----:B------:R-:W-:Y:S01]  /*0f20*/  SEL R19, R19, RZ, P0 ;  /* 0x000000ff13137207 */ /* 0x000fe20000000000 */
[----:B------:R-:W-:Y:S01]  /*0f30*/  IMAD R29, R2, UR49, R29 ;  /* 0x00000031021d7c24 */ /* 0x000fe2000f8e021d */
[----:B------:R-:W-:Y:S01]  /*0f40*/  SEL R18, R18, RZ, P0 ;  /* 0x000000ff12127207 */ /* 0x000fe20000000000 */
[----:B------:R-:W-:Y:S01]  /*0f50*/  IMAD R3, R28, UR44, RZ ;  /* 0x0000002c1c037c24 */ /* 0x000fe2000f8e02ff */
[----:B------:R-:W-:Y:S02]  /*0f60*/  SEL R10, R10, RZ, P2 ;  /* 0x000000ff0a0a7207 */ /* 0x000fe40001000000 */
[----:B------:R-:W-:Y:S01]  /*0f70*/  SEL R29, R29, RZ, P2 ;  /* 0x000000ff1d1d7207 */ /* 0x000fe20001000000 */
[----:B------:R-:W-:Y:S01]  /*0f80*/  IMAD R18, R18, UR44, RZ ;  /* 0x0000002c12127c24 */ /* 0x000fe2000f8e02ff */
[----:B------:R-:W-:Y:S01]  /*0f90*/  SEL R17, R17, RZ, P2 ;  /* 0x000000ff11117207 */ /* 0x000fe20001000000 */
[----:B------:R-:W-:-:S02]  /*0fa0*/  IMAD R3, R10, UR45, R3 ;  /* 0x0000002d0a037c24 */ /* 0x000fc4000f8e0203 */
[----:B------:R-:W-:Y:S02]  /*0fb0*/  IMAD R10, R19, UR44, RZ ;  /* 0x0000002c130a7c24 */ /* 0x000fe4000f8e02ff */
[----:B------:R-:W-:Y:S02]  /*0fc0*/  IMAD R17, R17, UR45, R18 ;  /* 0x0000002d11117c24 */ /* 0x000fe4000f8e0212 */
[----:B------:R-:W-:Y:S02]  /*0fd0*/  IMAD R29, R29, UR45, R10 ;  /* 0x0000002d1d1d7c24 */ /* 0x000fe4000f8e020a */
[----:B------:R-:W-:Y:S01]  /*0fe0*/  VIADD R10, R7, 0xe0 ;  /* 0x000000e0070a7836 */ /* 0x000fe20000000000 */
[----:B------:R-:W-:-:S04]  /*0ff0*/  IADD3 R18, P3, PT, R17, UR38, RZ ;  /* 0x0000002611127c10 */ /* 0x000fc8000ff7e0ff */
[----:B------:R-:W-:Y:S02]  /*1000*/  IABS R26, R10 ;  /* 0x0000000a001a7213 */ /* 0x000fe40000000000 */
[----:B------:R-:W-:-:S03]  /*1010*/  LEA.HI.X.SX32 R19, R17, UR39, 0x1, P3 ;  /* 0x0000002711137c11 */ /* 0x000fc600098f0eff */
[----:B------:R-:W-:Y:S01]  /*1020*/  IMAD.HI.U32 R17, R26, UR5, RZ ;  /* 0x000000051a117c27 */ /* 0x000fe2000f8e00ff */
[----:B------:R-:W-:Y:S01]  /*1030*/  IADD3 R2, P4, PT, R3, UR38, RZ ;  /* 0x0000002603027c10 */ /* 0x000fe2000ff9e0ff */
[----:B------:R-:W3:Y:S03]  /*1040*/  LDG.E.U8 R31, desc[UR8][R18.64] ;  /* 0x00000008121f7981 */ /* 0x000ee6000c1e1100 */
[----:B------:R-:W-:-:S05]  /*1050*/  IADD3 R33, PT, PT, -R17, RZ, RZ ;  /* 0x000000ff11217210 */ /* 0x000fca0007ffe1ff */
[----:B------:R-:W-:Y:S01]  /*1060*/  IMAD R26, R33, UR7, R26 ;  /* 0x00000007211a7c24 */ /* 0x000fe2000f8e021a */
[----:B------:R-:W-:-:S04]  /*1070*/  LEA.HI.X.SX32 R3, R3, UR39, 0x1, P4 ;  /* 0x0000002703037c11 */ /* 0x000fc8000a0f0eff */
[----:B------:R-:W-:Y:S01]  /*1080*/  ISETP.LT.U32.AND P4, PT, R26, UR7, PT ;  /* 0x000000071a007c0c */ /* 0x000fe2000bf81070 */
[----:B------:R0:W3:Y:S01]  /*1090*/  LDG.E.U8 R27, desc[UR10][R2.64] ;  /* 0x0000000a021b7981 */ /* 0x0000e2000c1e1100 */
[----:B------:R-:W-:-:S04]  /*10a0*/  IADD3 R28, P3, PT, R29, UR38, RZ ;  /* 0x000000261d1c7c10 */ /* 0x000fc8000ff7e0ff */
[----:B------:R-:W-:-:S07]  /*10b0*/  LEA.HI.X.SX32 R29, R29, UR39, 0x1, P3 ;  /* 0x000000271d1d7c11 */ /* 0x000fce00098f0eff */
[----:B------:R-:W-:Y:S01]  /*10c0*/  @!P4 VIADD R26, R26, -UR7 ;  /* 0x800000071a1acc36 */ /* 0x000fe20008000000 */
[----:B0-----:R-:W-:Y:S01]  /*10d0*/  LOP3.LUT R2, R10, UR49, RZ, 0x3c, !PT ;  /* 0x000000310a027c12 */ /* 0x001fe2000f8e3cff */
[----:B------:R-:W3:Y:S03]  /*10e0*/  LDG.E.U8 R28, desc[UR8][R28.64] ;  /* 0x000000081c1c7981 */ /* 0x000ee6000c1e1100 */
        /* <DEDUP_REMOVED lines=12> */
[----:B------:R-:W-:-:S04]  /*11b0*/  IADD3 R32, PT, PT, R7, 0x100, RZ ;  /* 0x0000010007207810 */ /* 0x000fc80007ffe0ff */
[----:B------:R-:W-:-:S04]  /*11c0*/  IADD3 R18, P4, PT, R17, UR38, RZ ;  /* 0x0000002611127c10 */ /* 0x000fc8000ff9e0ff */
[----:B------:R-:W-:Y:S02]  /*11d0*/  LEA.HI.X.SX32 R19, R17, UR39, 0x1, P4 ;  /* 0x0000002711137c11 */ /* 0x000fe4000a0f0eff */
[----:B------:R-:W-:Y:S02]  /*11e0*/  IABS R17, R32 ;  /* 0x0000002000117213 */ /* 0x000fe40000000000 */
[----:B------:R-:W-:Y:S01]  /*11f0*/  SHF.R.S64 R2, RZ, 0x1e, R10 ;  /* 0x0000001eff027819 */ /* 0x000fe2000000100a */
[----:B------:R-:W3:Y:S01]  /*1200*/  LDG.E.U8 R18, desc[UR10][R18.64] ;  /* 0x0000000a12127981 */ /* 0x000ee2000c1e1100 */
[----:B----4-:R-:W-:Y:S01]  /*1210*/  ISETP.NE.AND P4, PT, R4, RZ, PT ;  /* 0x000000ff0400720c */ /* 0x010fe20003f85270 */
[----:B------:R-:W-:Y:S01]  /*1220*/  IMAD.HI.U32 R4, R17, UR5, RZ ;  /* 0x0000000511047c27 */ /* 0x000fe2000f8e00ff */
[----:B------:R-:W-:-:S03]  /*1230*/  IADD3 R2, P3, PT, R2, UR36, RZ ;  /* 0x0000002402027c10 */ /* 0x000fc6000ff7e0ff */
[----:B------:R-:W-:Y:S01]  /*1240*/  IMAD.MOV R26, RZ, RZ, -R4 ;  /* 0x000000ffff1a7224 */ /* 0x000fe200078e0a04 */
[----:B------:R-:W-:Y:S02]  /*1250*/  LEA.HI.X.SX32 R3, R10, UR37, 0x2, P3 ;  /* 0x000000250a037c11 */ /* 0x000fe400098f16ff */
[----:B-----5:R-:W-:Y:S01]  /*1260*/  ISETP.NE.AND P3, PT, R5, RZ, PT ;  /* 0x000000ff0500720c */ /* 0x020fe20003f65270 */
[----:B------:R-:W-:Y:S01]  /*1270*/  IMAD R5, R26, UR7, R17 ;  /* 0x000000071a057c24 */ /* 0x000fe2000f8e0211 */
[----:B------:R-:W-:Y:S01]  /*1280*/  P2R R30, PR, RZ, 0x10 ;  /* 0x00000010ff1e7803 */ /* 0x000fe20000000000 */
[----:B------:R0:W4:Y:S03]  /*1290*/  LDG.E R10, desc[UR8][R2.64] ;  /* 0x00000008020a7981 */ /* 0x000126000c1e1900 */
[----:B------:R-:W-:Y:S02]  /*12a0*/  ISETP.LT.U32.AND P4, PT, R5, UR7, PT ;  /* 0x0000000705007c0c */ /* 0x000fe4000bf81070 */
[----:B------:R-:W-:-:S02]  /*12b0*/  P2R R33, PR, RZ, 0x8 ;  /* 0x00000008ff217803 */ /* 0x000fc40000000000 */
[----:B0-----:R-:W-:-:S09]  /*12c0*/  LOP3.LUT R2, R32, UR49, RZ, 0x3c, !PT ;  /* 0x0000003120027c12 */ /* 0x001fd2000f8e3cff */
[----:B------:R-:W-:-:S04]  /*12d0*/  @!P4 IADD3 R5, PT, PT, R5, -UR7, RZ ;  /* 0x800000070505cc10 */ /* 0x000fc8000fffe0ff */
[----:B------:R-:W-:Y:S01]  /*12e0*/  ISETP.GE.U32.AND P3, PT, R5, UR7, PT ;  /* 0x0000000705007c0c */ /* 0x000fe2000bf66070 */
[----:B------:R-:W-:Y:S01]  /*12f0*/  @!P4 VIADD R4, R4, 0x1 ;  /* 0x000000010404c836 */ /* 0x000fe20000000000 */
[----:B------:R-:W-:Y:S02]  /*1300*/  ISETP.GE.AND P4, PT, R2, RZ, PT ;  /* 0x000000ff0200720c */ /* 0x000fe40003f86270 */
[----:B------:R-:W-:-:S09]  /*1310*/  SHF.R.S64 R5, RZ, 0x1e, R32 ;  /* 0x0000001eff057819 */ /* 0x000fd20000001020 */
[----:B------:R-:W-:-:S05]  /*1320*/  @P3 IADD3 R4, PT, PT, R4, 0x1, RZ ;  /* 0x0000000104043810 */ /* 0x000fca0007ffe0ff */
[----:B------:R-:W-:-:S05]  /*1330*/  @!P4 IMAD.MOV R4, RZ, RZ, -R4 ;  /* 0x000000ffff04c224 */ /* 0x000fca00078e0a04 */
[----:B------:R-:W-:Y:S02]  /*1340*/  SEL R2, R6, R4, !P1 ;  /* 0x0000000406027207 */ /* 0x000fe40004800000 */
[----:B------:R-:W-:-:S04]  /*1350*/  IADD3 R4, P3, PT, R5, UR36, RZ ;  /* 0x0000002405047c10 */ /* 0x000fc8000ff7e0ff */
[----:B------:R-:W-:Y:S02]  /*1360*/  LEA.HI.X.SX32 R5, R32, UR37, 0x2, P3 ;  /* 0x0000002520057c11 */ /* 0x000fe400098f16ff */
[----:B--2---:R-:W-:Y:S02]  /*1370*/  ISETP.NE.AND P4, PT, R9, RZ, PT ;  /* 0x000000ff0900720c */ /* 0x004fe40003f85270 */
[----:B---3--:R-:W-:Y:S02]  /*1380*/  ISETP.NE.AND P3, PT, R8, RZ, PT ;  /* 0x000000ff0800720c */ /* 0x008fe40003f65270 */
[----:B------:R-:W0:Y:S01]  /*1390*/  LDC.64 R8, c[0x0][0x3d0] ;  /* 0x0000f400ff087b82 */ /* 0x000e220000000a00 */
[C---:B------:R-:W-:Y:S01]  /*13a0*/  IADD3 R3, PT, PT, -R2.reuse, RZ, RZ ;  /* 0x000000ff02037210 */ /* 0x040fe20007ffe1ff */
[----:B------:R-:W-:Y:S01]  /*13b0*/  VIADD R17, R7, 0x120 ;  /* 0x0000012007117836 */ /* 0x000fe20000000000 */
[----:B------:R-:W-:-:S03]  /*13c0*/  SEL R2, R2, RZ, P0 ;  /* 0x000000ff02027207 */ /* 0x000fc60000000000 */
[----:B------:R-:W-:Y:S02]  /*13d0*/  IMAD R3, R3, UR49, R32 ;  /* 0x0000003103037c24 */ /* 0x000fe4000f8e0220 */
[----:B------:R-:W-:-:S03]  /*13e0*/  IMAD R2, R2, UR44, RZ ;  /* 0x0000002c02027c24 */ /* 0x000fc6000f8e02ff */
[----:B------:R-:W-:-:S05]  /*13f0*/  SEL R3, R3, RZ, P2 ;  /* 0x000000ff03037207 */ /* 0x000fca0001000000 */
        /* <DEDUP_REMOVED lines=26> */
[----:B------:R-:W-:Y:S01]  /*15a0*/  SEL R29, R29, RZ, P2 ;  /* 0x000000ff1d1d7207 */ /* 0x000fe20001000000 */
[----:B------:R-:W-:Y:S01]  /*15b0*/  VIADD R19, R7, 0x140 ;  /* 0x0000014007137836 */ /* 0x000fe20000000000 */
[----:B------:R-:W-:-:S03]  /*15c0*/  IADD3 R4, P3, PT, R4, UR36, RZ ;  /* 0x0000002404047c10 */ /* 0x000fc6000ff7e0ff */
[----:B------:R-:W-:Y:S01]  /*15d0*/  IMAD R29, R29, UR45, R32 ;  /* 0x0000002d1d1d7c24 */ /* 0x000fe2000f8e0220 */
[----:B------:R-:W-:Y:S02]  /*15e0*/  LEA.HI.X.SX32 R5, R17, UR37, 0x2, P3 ;  /* 0x0000002511057c11 */ /* 0x000fe400098f16ff */
[----:B------:R-:W-:Y:S02]  /*15f0*/  IABS R36, R19 ;  /* 0x0000001300247213 */ /* 0x000fe40000000000 */
[C---:B-1----:R-:W-:Y:S01]  /*1600*/  IADD3 R2, P3, PT, R29.reuse, UR38, RZ ;  /* 0x000000261d027c10 */ /* 0x042fe2000ff7e0ff */
[----:B------:R0:W5:Y:S03]  /*1610*/  LDG.E R17, desc[UR8][R4.64] ;  /* 0x0000000804117981 */ /* 0x000166000c1e1900 */
[----:B------:R-:W-:-:S05]  /*1620*/  LEA.HI.X.SX32 R3, R29, UR39, 0x1, P3 ;  /* 0x000000271d037c11 */ /* 0x000fca00098f0eff */
[----:B------:R1:W4:Y:S01]  /*1630*/  LDG.E.U8 R29, desc[UR8][R2.64] ;  /* 0x00000008021d7981 */ /* 0x000322000c1e1100 */
[----:B------:R-:W-:Y:S01]  /*1640*/  ISETP.NE.AND P3, PT, R31, RZ, PT ;  /* 0x000000ff1f00720c */ /* 0x000fe20003f65270 */
        /* <DEDUP_REMOVED lines=23> */
[C---:B------:R-:W-:Y:S01]  /*17c0*/  IADD3 R2, P3, PT, R31.reuse, UR38, RZ ;  /* 0x000000261f027c10 */ /* 0x040fe2000ff7e0ff */
[----:B------:R0:W5:Y:S03]  /*17d0*/  LDG.E R19, desc[UR8][R4.64] ;  /* 0x0000000804137981 */ /* 0x000166000c1e1900 */
[----:B------:R-:W-:Y:S02]  /*17e0*/  LEA.HI.X.SX32 R3, R31, UR39, 0x1, P3 ;  /* 0x000000271f037c11 */ /* 0x000fe400098f0eff */
[----:B------:R-:W-:-:S02]  /*17f0*/  P2R R31, PR, RZ, 0x20 ;  /* 0x00000020ff1f7803 */ /* 0x000fc40000000000 */
[----:B------:R-:W-:Y:S01]  /*1800*/  ISETP.NE.AND P5, PT, R32, RZ, PT ;  /* 0x000000ff2000720c */ /* 0x000fe20003fa5270 */
[----:B------:R1:W2:Y:S01]  /*1810*/  LDG.E.U8 R37, desc[UR8][R2.64] ;  /* 0x0000000802257981 */ /* 0x0002a2000c1e1100 */
[----:B------:R-:W-:Y:S02]  /*1820*/  P2R R34, PR, RZ, 0x10 ;  /* 0x00000010ff227803 */ /* 0x000fe40000000000 */
[----:B------:R-:W-:Y:S02]  /*1830*/  P2R R32, PR, RZ, 0x20 ;  /* 0x00000020ff207803 */ /* 0x000fe40000000000 */
[----:B------:R-:W-:-:S04]  /*1840*/  ISETP.NE.AND P5, PT, R35, RZ, PT ;  /* 0x000000ff2300720c */ /* 0x000fc80003fa5270 */
[----:B------:R-:W-:Y:S02]  /*1850*/  P2R R35, PR, RZ, 0x20 ;  /* 0x00000020ff237803 */ /* 0x000fe40000000000 */
[----:B------:R-:W-:Y:S02]  /*1860*/  ISETP.NE.AND P5, PT, R34, RZ, PT ;  /* 0x000000ff2200720c */ /* 0x000fe40003fa5270 */
[----:B------:R-:W-:Y:S02]  /*1870*/  ISETP.NE.AND P3, PT, R27, RZ, PT ;  /* 0x000000ff1b00720c */ /* 0x000fe40003f65270 */
[----:B------:R-:W-:Y:S02]  /*1880*/  P2R R34, PR, RZ, 0x20 ;  /* 0x00000020ff227803 */ /* 0x000fe40000000000 */
[----:B------:R-:W-:Y:S02]  /*1890*/  ISETP.NE.AND P5, PT, R33, RZ, PT ;  /* 0x000000ff2100720c */ /* 0x000fe40003fa5270 */
[----:B------:R-:W-:-:S02]  /*18a0*/  IADD3 R27, PT, PT, R7, 0x160, RZ ;  /* 0x00000160071b7810 */ /* 0x000fc40007ffe0ff */
[----:B------:R-:W-:Y:S02]  /*18b0*/  P2R R33, PR, RZ, 0x20 ;  /* 0x00000020ff217803 */ /* 0x000fe40000000000 */
[----:B------:R-:W-:Y:S02]  /*18c0*/  ISETP.NE.AND P5, PT, R30, RZ, PT ;  /* 0x000000ff1e00720c */ /* 0x000fe40003fa5270 */
[----:B------:R-:W-:-:S05]  /*18d0*/  IABS R30, R27 ;  /* 0x0000001b001e7213 */ /* 0x000fca0000000000 */
        /* <DEDUP_REMOVED lines=20> */
[----:B------:R-:W-:Y:S01]  /*1a20*/  ISETP.NE.AND P4, PT, R18, RZ, PT ;  /* 0x000000ff1200720c */ /* 0x000fe20003f85270 */
[----:B------:R-:W-:Y:S02]  /*1a30*/  IMAD R3, R2, UR45, R3 ;  /* 0x0000002d02037c24 */ /* 0x000fe4000f8e0203 */
[----:B------:R-:W-:Y:S01]  /*1a40*/  VIADD R18, R7, 0x180 ;  /* 0x0000018007127836 */ /* 0x000fe20000000000 */
[----:B------:R-:W-:Y:S02]  /*1a50*/  LEA.HI.X.SX32 R5, R27, UR37, 0x2, P3 ;  /* 0x000000251b057c11 */ /* 0x000fe400098f16ff */
[----:B------:R-:W-:-:S02]  /*1a60*/  IADD3 R2, P3, PT, R3, UR38, RZ ;  /* 0x0000002603027c10 */ /* 0x000fc4000ff7e0ff */
[----:B------:R-:W-:Y:S01]  /*1a70*/  IABS R28, R18 ;  /* 0x00000012001c7213 */ /* 0x000fe20000000000 */
[----:B------:R0:W5:Y:S01]  /*1a80*/  LDG.E R27, desc[UR8][R4.64] ;  /* 0x00000008041b7981 */ /* 0x000162000c1e1900 */
[----:B------:R-:W-:-:S05]  /*1a90*/  LEA.HI.X.SX32 R3, R3, UR39, 0x1, P3 ;  /* 0x0000002703037c11 */ /* 0x000fca00098f0eff */
[----:B------:R1:W5:Y:S01]  /*1aa0*/  LDG.E.U8 R30, desc[UR8][R2.64] ;  /* 0x00000008021e7981 */ /* 0x000362000c1e1100 */
[----:B---3--:R-:W-:Y:S01]  /*1ab0*/  ISETP.NE.AND P3, PT, R26, RZ, PT ;  /* 0x000000ff1a00720c */ /* 0x008fe20003f65270 */
        /* <DEDUP_REMOVED lines=16> */
[----:B------:R-:W-:-:S03]  /*1bc0*/  IMAD R3, R26, UR44, RZ ;  /* 0x0000002c1a037c24 */ /* 0x000fc6000f8e02ff */
        /* <DEDUP_REMOVED lines=25> */
[----:B----4-:R-:W-:Y:S02]  /*1d60*/  ISETP.NE.AND P0, PT, R29, RZ, PT ;  /* 0x000000ff1d00720c */ /* 0x010fe40003f05270 */
[----:B------:R-:W-:Y:S02]  /*1d70*/  LEA.HI.X.SX32 R29, R4, UR39, 0x1, P1 ;  /* 0x00000027041d7c11 */ /* 0x000fe400088f0eff */
[----:B------:R-:W-:Y:S02]  /*1d80*/  SHF.R.S64 R4, RZ, 0x1e, R7 ;  /* 0x0000001eff047819 */ /* 0x000fe40000001007 */
[----:B------:R-:W-:-:S02]  /*1d90*/  IADD3 R6, P6, PT, R26, UR38, RZ ;  /* 0x000000261a067c10 */ /* 0x000fc4000ffde0ff */
[----:B------:R-:W-:Y:S02]  /*1da0*/  IADD3 R4, P2, PT, R4, UR36, RZ ;  /* 0x0000002404047c10 */ /* 0x000fe4000ff5e0ff */
[----:B------:R-:W-:Y:S02]  /*1db0*/  R2UR UR6, R20 ;  /* 0x00000000140672ca */ /* 0x000fe400000e0000 */
[----:B------:R-:W-:Y:S02]  /*1dc0*/  R2UR UR7, R21 ;  /* 0x00000000150772ca */ /* 0x000fe400000e0000 */
[----:B------:R-:W-:Y:S02]  /*1dd0*/  LEA.HI.X.SX32 R5, R7, UR37, 0x2, P2 ;  /* 0x0000002507057c11 */ /* 0x000fe400090f16ff */
[----:B------:R-:W-:-:S03]  /*1de0*/  LEA.HI.X.SX32 R7, R26, UR39, 0x1, P6 ;  /* 0x000000271a077c11 */ /* 0x000fc6000b0f0eff */
[----:B------:R-:W3:Y:S04]  /*1df0*/  LDG.E R4, desc[UR8][R4.64] ;  /* 0x0000000804047981 */ /* 0x000ee8000c1e1900 */
[----:B------:R-:W4:Y:S04]  /*1e00*/  LDG.E.U8 R7, desc[UR8][R6.64] ;  /* 0x0000000806077981 */ /* 0x000f28000c1e1100 */
[----:B------:R-:W3:Y:S04]  /*1e10*/  LDG.E R2, desc[UR6][R2.64] ;  /* 0x0000000602027981 */ /* 0x000ee8000c1e1900 */
[----:B------:R0:W3:Y:S01]  /*1e20*/  LDG.E.U8 R29, desc[UR6][R28.64] ;  /* 0x000000061c1d7981 */ /* 0x0000e2000c1e1100 */
[----:B--2---:R-:W-:Y:S01]  /*1e30*/  ISETP.NE.AND P1, PT, R37, RZ, PT ;  /* 0x000000ff2500720c */ /* 0x004fe20003f25270 */
[----:B------:R-:W-:Y:S01]  /*1e40*/  FMUL R37, R16, UR4 ;  /* 0x0000000410257c20 */ /* 0x000fe20008400000 */
[----:B------:R-:W-:Y:S01]  /*1e50*/  FMUL R15, R15, UR4 ;  /* 0x000000040f0f7c20 */ /* 0x000fe20008400000 */
[----:B------:R-:W-:Y:S01]  /*1e60*/  FMUL R13, R13, UR4 ;  /* 0x000000040d0d7c20 */ /* 0x000fe20008400000 */
[----:B------:R-:W-:Y:S01]  /*1e70*/  FMUL R11, R11, UR4 ;  /* 0x000000040b0b7c20 */ /* 0x000fe20008400000 */
[----:B------:R-:W-:-:S02]  /*1e80*/  ISETP.NE.AND P6, PT, R36, RZ, PT ;  /* 0x000000ff2400720c */ /* 0x000fc40003fc5270 */
[----:B-----5:R-:W-:Y:S02]  /*1e90*/  ISETP.NE.AND P2, PT, R30, RZ, PT ;  /* 0x000000ff1e00720c */ /* 0x020fe40003f45270 */
[----:B------:R-:W-:Y:S02]  /*1ea0*/  FSEL R30, R37, R8, P5 ;  /* 0x00000008251e7208 */ /* 0x000fe40002800000 */
[----:B------:R-:W-:-:S04]  /*1eb0*/  ISETP.NE.AND P5, PT, R33, RZ, PT ;  /* 0x000000ff2100720c */ /* 0x000fc80003fa5270 */
[----:B0-----:R-:W-:Y:S01]  /*1ec0*/  FSEL R28, R15, R8, P5 ;  /* 0x000000080f1c7208 */ /* 0x001fe20002800000 */
        /* <DEDUP_REMOVED lines=34> */
[----:B----4-:R-:W-:Y:S01]  /*20f0*/  ISETP.NE.AND P3, PT, R7, RZ, PT ;  /* 0x000000ff0700720c */ /* 0x010fe20003f65270 */
[----:B---3--:R-:W-:Y:S01]  /*2100*/  FMUL R3, R2, UR4 ;  /* 0x0000000402037c20 */ /* 0x008fe20008400000 */
        /* <DEDUP_REMOVED lines=41> */
[----:B------:R-:W-:Y:S01]  /*23a0*/  FFMA.SAT R8, R35, R10, 0.5 ;  /* 0x3f00000023087423 */ /* 0x000fe2000000200a */
[----:B------:R-:W-:-:S02]  /*23b0*/  IMAD.SHL.U32 R0, R0, 0x800000, RZ ;  /* 0x0080000000007824 */ /* 0x000fc400078e00ff */
[----:B------:R-:W-:Y:S01]  /*23c0*/  FADD R4, R3, -12583039 ;  /* 0xcb40007f03047421 */ /* 0x000fe20000000000 */
[-C--:B------:R-:W-:Y:S01]  /*23d0*/  FFMA.RM R2, R2, R11.reuse, 12582913 ;  /* 0x4b40000102027423 */ /* 0x080fe2000000400b */
[----:B------:R-:W0:Y:S01]  /*23e0*/  MUFU.EX2 R37, R37 ;  /* 0x0000002500257308 */ /* 0x000e220000000800 */
[----:B------:R-:W-:Y:S01]  /*23f0*/  FFMA.RM R8, R8, R11, 12582913 ;  /* 0x4b40000108087423 */ /* 0x000fe2000000400b */
[----:B------:R-:W-:Y:S01]  /*2400*/  FFMA R4, R39, 1.4426950216293334961, -R4 ;  /* 0x3fb8aa3b27047823 */ /* 0x000fe20000000804 */
[----:B------:R-:W-:Y:S01]  /*2410*/  FADD R6, R2, -12583039 ;  /* 0xcb40007f02067421 */ /* 0x000fe20000000000 */
[----:B------:R-:W-:Y:S01]  /*2420*/  FFMA.SAT R14, R33, R10, 0.5 ;  /* 0x3f000000210e7423 */ /* 0x000fe2000000200a */
[----:B------:R-:W-:Y:S01]  /*2430*/  FADD R12, R8, -12583039 ;  /* 0xcb40007f080c7421 */ /* 0x000fe20000000000 */
[----:B------:R-:W-:Y:S01]  /*2440*/  FFMA R4, R39, 1.925963033500011079e-08, R4 ;  /* 0x32a5706027047823 */ /* 0x000fe20000000004 */
[----:B------:R-:W-:Y:S01]  /*2450*/  FFMA R6, R9, 1.4426950216293334961, -R6 ;  /* 0x3fb8aa3b09067823 */ /* 0x000fe20000000806 */
[----:B------:R-:W-:-:S02]  /*2460*/  IMAD.SHL.U32 R2, R2, 0x800000, RZ ;  /* 0x0080000002027824 */ /* 0x000fc400078e00ff */
[----:B------:R-:W-:Y:S01]  /*2470*/  FFMA R12, R35, 1.4426950216293334961, -R12 ;  /* 0x3fb8aa3b230c7823 */ /* 0x000fe2000000080c */
[----:B------:R1:W2:Y:S01]  /*2480*/  MUFU.EX2 R39, R4 ;  /* 0x0000000400277308 */ /* 0x0002a20000000800 */
[----:B------:R-:W-:Y:S01]  /*2490*/  FFMA R6, R9, 1.925963033500011079e-08, R6 ;  /* 0x32a5706009067823 */ /* 0x000fe20000000006 */
[----:B------:R-:W-:Y:S01]  /*24a0*/  FFMA.SAT R16, R31, R10, 0.5 ;  /* 0x3f0000001f107423 */ /* 0x000fe2000000200a */
[----:B------:R-:W-:-:S03]  /*24b0*/  FFMA R12, R35, 1.925963033500011079e-08, R12 ;  /* 0x32a57060230c7823 */ /* 0x000fc6000000000c */
[----:B------:R-:W-:Y:S01]  /*24c0*/  FFMA.RM R16, R16, R11, 12582913 ;  /* 0x4b40000110107423 */ /* 0x000fe2000000400b */
[----:B0-----:R-:W-:Y:S01]  /*24d0*/  FMUL R9, R0, R37 ;  /* 0x0000002500097220 */ /* 0x001fe20000400000 */
[----:B------:R-:W-:Y:S01]  /*24e0*/  SHF.L.U32 R0, R3, 0x17, RZ ;  /* 0x0000001703007819 */ /* 0x000fe200000006ff */
[----:B------:R-:W-:Y:S01]  /*24f0*/  MUFU.EX2 R12, R12 ;  /* 0x0000000c000c7308 */ /* 0x000fe20000000800 */
[----:B-1----:R-:W-:Y:S01]  /*2500*/  FFMA.RM R4, R14, R11, 12582913 ;  /* 0x4b4000010e047423 */ /* 0x002fe2000000400b */
[C---:B------:R-:W-:Y:S01]  /*2510*/  FADD R18, R16.reuse, -12583039 ;  /* 0xcb40007f10127421 */ /* 0x040fe20000000000 */
[----:B------:R-:W-:Y:S02]  /*2520*/  SHF.L.U32 R16, R16, 0x17, RZ ;  /* 0x0000001710107819 */ /* 0x000fe400000006ff */
[C---:B------:R-:W-:Y:S01]  /*2530*/  FADD R14, R4.reuse, -12583039 ;  /* 0xcb40007f040e7421 */ /* 0x040fe20000000000 */
[----:B------:R-:W-:Y:S01]  /*2540*/  FFMA R18, R31, 1.4426950216293334961, -R18 ;  /* 0x3fb8aa3b1f127823 */ /* 0x000fe20000000812 */
[----:B------:R-:W-:Y:S01]  /*2550*/  IMAD.SHL.U32 R4, R4, 0x800000, RZ ;  /* 0x0080000004047824 */ /* 0x000fe200078e00ff */
        /* <DEDUP_REMOVED lines=9> */
[----:B------:R-:W-:Y:S02]  /*25f0*/  SHF.L.U32 R3, R8, 0x17, RZ ;  /* 0x0000001708037819 */ /* 0x000fe400000006ff */
[C---:B------:R-:W-:Y:S01]  /*2600*/  FADD R8, R6.reuse, -12583039 ;  /* 0xcb40007f06087421 */ /* 0x040fe20000000000 */
[----:B0-----:R-:W-:Y:S01]  /*2610*/  FFMA.SAT R14, R27, R10, 0.5 ;  /* 0x3f0000001b0e7423 */ /* 0x001fe2000000200a */
[----:B------:R-:W-:Y:S02]  /*2620*/  IMAD.SHL.U32 R6, R6, 0x800000, RZ ;  /* 0x0080000006067824 */ /* 0x000fe400078e00ff */
[----:B------:R-:W-:Y:S01]  /*2630*/  FMUL R3, R3, R12 ;  /* 0x0000000c03037220 */ /* 0x000fe20000400000 */
[----:B------:R-:W-:Y:S01]  /*2640*/  FFMA.SAT R12, R5, R10, 0.5 ;  /* 0x3f000000050c7423 */ /* 0x000fe2000000200a */
[C---:B------:R-:W-:Y:S01]  /*2650*/  FFMA R8, R29.reuse, 1.4426950216293334961, -R8 ;  /* 0x3fb8aa3b1d087823 */ /* 0x040fe20000000808 */
[----:B------:R-:W-:Y:S01]  /*2660*/  FFMA.RM R14, R14, R11, 12582913 ;  /* 0x4b4000010e0e7423 */ /* 0x000fe2000000400b */
[----:B--2---:R-:W-:Y:S01]  /*2670*/  FMUL R4, R4, R31 ;  /* 0x0000001f04047220 */ /* 0x004fe20000400000 */
[----:B------:R-:W-:Y:S01]  /*2680*/  FFMA.RM R26, R12, R11, 12582913 ;  /* 0x4b4000010c1a7423 */ /* 0x000fe2000000400b */
[----:B------:R-:W-:-:S02]  /*2690*/  FFMA R8, R29, 1.925963033500011079e-08, R8 ;  /* 0x32a570601d087823 */ /* 0x000fc40000000008 */
[----:B------:R-:W0:Y:S01]  /*26a0*/  MUFU.EX2 R29, R18 ;  /* 0x00000012001d7308 */ /* 0x000e220000000800 */
[C---:B------:R-:W-:Y:S01]  /*26b0*/  FADD R12, R26.reuse, -12583039 ;  /* 0xcb40007f1a0c7421 */ /* 0x040fe20000000000 */
[----:B------:R-:W-:-:S03]  /*26c0*/  SHF.L.U32 R26, R26, 0x17, RZ ;  /* 0x000000171a1a7819 */ /* 0x000fc600000006ff */
        /* <DEDUP_REMOVED lines=16> */
[----:B------:R-:W-:Y:S01]  /*27d0*/  SHF.L.U32 R19, R12, 0x17, RZ ;  /* 0x000000170c137819 */ /* 0x000fe200000006ff */
[----:B------:R-:W-:-:S04]  /*27e0*/  FFMA.RM R16, R16, R11, 12582913 ;  /* 0x4b40000110107423 */ /* 0x000fc8000000400b */
[----:B------:R-:W-:Y:S01]  /*27f0*/  FADD R26, R16, -12583039 ;  /* 0xcb40007f101a7421 */ /* 0x000fe20000000000 */
[----:B-1----:R-:W-:Y:S01]  /*2800*/  FMUL R6, R6, R29 ;  /* 0x0000001d06067220 */ /* 0x002fe20000400000 */
[----:B------:R-:W1:Y:S01]  /*2810*/  MUFU.EX2 R18, R18 ;  /* 0x0000001200127308 */ /* 0x000e620000000800 */
[----:B------:R-:W-:Y:S02]  /*2820*/  IMAD.SHL.U32 R16, R16, 0x800000, RZ ;  /* 0x0080000010107824 */ /* 0x000fe400078e00ff */
[----:B------:R-:W-:-:S04]  /*2830*/  FFMA R26, R7, 1.4426950216293334961, -R26 ;  /* 0x3fb8aa3b071a7823 */ /* 0x000fc8000000081a */
        /* <DEDUP_REMOVED lines=9> */
[----:B-1----:R-:W-:Y:S02]  /*28d0*/  FMUL R19, R19, R18 ;  /* 0x0000001213137220 */ /* 0x002fe40000400000 */
[----:B------:R-:W-:-:S04]  /*28e0*/  FFMA R26, R13, 1.4426950216293334961, -R26 ;  /* 0x3fb8aa3b0d1a7823 */ /* 0x000fc8000000081a */
[----:B------:R-:W-:Y:S01]  /*28f0*/  FFMA R28, R13, 1.925963033500011079e-08, R26 ;  /* 0x32a570600d1c7823 */ /* 0x000fe2000000001a */
[----:B------:R-:W-:Y:S01]  /*2900*/  FFMA.SAT R26, R15, R10, 0.5 ;  /* 0x3f0000000f1a7423 */ /* 0x000fe2000000200a */
[----:B------:R-:W-:-:S03]  /*2910*/  FADD R13, RZ, R9 ;  /* 0x00000009ff0d7221 */ /* 0x000fc60000000000 */
[-C--:B------:R-:W-:Y:S01]  /*2920*/  FFMA.RM R10, R26, R11.reuse, 12582913 ;  /* 0x4b4000011a0a7423 */ /* 0x080fe2000000400b */
[----:B------:R-:W-:Y:S01]  /*2930*/  FFMA.RM R11, R30, R11, 12582913 ;  /* 0x4b4000011e0b7423 */ /* 0x000fe2000000400b */
[----:B------:R-:W-:Y:S01]  /*2940*/  FADD R13, R13, R0 ;  /* 0x000000000d0d7221 */ /* 0x000fe20000000000 */
[----:B0-----:R-:W-:Y:S01]  /*2950*/  FMUL R18, R16, R27 ;  /* 0x0000001b10127220 */ /* 0x001fe20000400000 */
        /* <DEDUP_REMOVED lines=20> */
[----:B------:R-:W-:-:S03]  /*2aa0*/  SHF.L.U32 R12, R11, 0x17, RZ ;  /* 0x000000170b0c7819 */ /* 0x000fc600000006ff */
        /* <DEDUP_REMOVED lines=14> */
.L_x_23265:
        /* <DEDUP_REMOVED lines=12> */
[----:B------:R-:W-:Y:S05]  /*2c50*/  CALL.REL.NOINC `($__internal_355_$__cuda_sm3x_div_rn_noftz_f32_slowpath) ;  /* 0x0000001c00287944 */ /* 0x000fea0003c00000 */
[----:B------:R-:W-:-:S07]  /*2c60*/  MOV R14, R9 ;  /* 0x00000009000e7202 */ /* 0x000fce0000000f00 */
.L_x_23226:
[----:B------:R-:W-:Y:S05]  /*2c70*/  BSYNC.RECONVERGENT B3 ;  /* 0x0000000000037941 */ /* 0x000fea0003800200 */
.L_x_23225:
        /* <DEDUP_REMOVED lines=12> */
[----:B------:R-:W-:Y:S05]  /*2d40*/  CALL.REL.NOINC `($__internal_355_$__cuda_sm3x_div_rn_noftz_f32_slowpath) ;  /* 0x0000001800ec7944 */ /* 0x000fea0003c00000 */
[----:B------:R-:W-:-:S07]  /*2d50*/  IMAD.MOV.U32 R11, RZ, RZ, R9 ;  /* 0x000000ffff0b7224 */ /* 0x000fce00078e0009 */
.L_x_23228:
[----:B------:R-:W-:Y:S05]  /*2d60*/  BSYNC.RECONVERGENT B3 ;  /* 0x0000000000037941 */ /* 0x000fea0003800200 */
.L_x_23227:
        /* <DEDUP_REMOVED lines=12> */
[----:B------:R-:W-:Y:S05]  /*2e30*/  CALL.REL.NOINC `($__internal_355_$__cuda_sm3x_div_rn_noftz_f32_slowpath) ;  /* 0x0000001800b07944 */ /* 0x000fea0003c00000 */
[----:B------:R-:W-:-:S07]  /*2e40*/  MOV R0, R9 ;  /* 0x0000000900007202 */ /* 0x000fce0000000f00 */
.L_x_23230:
[----:B------:R-:W-:Y:S05]  /*2e50*/  BSYNC.RECONVERGENT B3 ;  /* 0x0000000000037941 */ /* 0x000fea0003800200 */
.L_x_23229:
        /* <DEDUP_REMOVED lines=14> */
.L_x_23232:
[----:B------:R-:W-:Y:S05]  /*2f40*/  BSYNC.RECONVERGENT B3 ;  /* 0x0000000000037941 */ /* 0x000fea0003800200 */
.L_x_23231:
        /* <DEDUP_REMOVED lines=14> */
.L_x_23234:
[----:B------:R-:W-:Y:S05]  /*3030*/  BSYNC.RECONVERGENT B3 ;  /* 0x0000000000037941 */ /* 0x000fea0003800200 */
.L_x_23233:
        /* <DEDUP_REMOVED lines=14> */
.L_x_23236:
[----:B------:R-:W-:Y:S05]  /*3120*/  BSYNC.RECONVERGENT B3 ;  /* 0x0000000000037941 */ /* 0x000fea0003800200 */
.L_x_23235:
        /* <DEDUP_REMOVED lines=14> */
.L_x_23238:
[----:B------:R-:W-:Y:S05]  /*3210*/  BSYNC.RECONVERGENT B3 ;  /* 0x0000000000037941 */ /* 0x000fea0003800200 */
.L_x_23237:
        /* <DEDUP_REMOVED lines=14> */
.L_x_23240:
[----:B------:R-:W-:Y:S05]  /*3300*/  BSYNC.RECONVERGENT B3 ;  /* 0x0000000000037941 */ /* 0x000fea0003800200 */
.L_x_23239:
        /* <DEDUP_REMOVED lines=14> */
.L_x_23242:
[----:B------:R-:W-:Y:S05]  /*33f0*/  BSYNC.RECONVERGENT B3 ;  /* 0x0000000000037941 */ /* 0x000fea0003800200 */
.L_x_23241:
        /* <DEDUP_REMOVED lines=14> */
.L_x_23244:
[----:B------:R-:W-:Y:S05]  /*34e0*/  BSYNC.RECONVERGENT B3 ;  /* 0x0000000000037941 */ /* 0x000fea0003800200 */
.L_x_23243:
        /* <DEDUP_REMOVED lines=14> */
.L_x_23246:
[----:B------:R-:W-:Y:S05]  /*35d0*/  BSYNC.RECONVERGENT B3 ;  /* 0x0000000000037941 */ /* 0x000fea0003800200 */
.L_x_23245:
        /* <DEDUP_REMOVED lines=14> */
.L_x_23248:
[----:B------:R-:W-:Y:S05]  /*36c0*/  BSYNC.RECONVERGENT B3 ;  /* 0x0000000000037941 */ /* 0x000fea0003800200 */
.L_x_23247:
        /* <DEDUP_REMOVED lines=14> */
.L_x_23250:
[----:B------:R-:W-:Y:S05]  /*37b0*/  BSYNC.RECONVERGENT B3 ;  /* 0x0000000000037941 */ /* 0x000fea0003800200 */
.L_x_23249:
        /* <DEDUP_REMOVED lines=13> */
.L_x_23252:
[----:B------:R-:W-:Y:S05]  /*3890*/  BSYNC.RECONVERGENT B3 ;  /* 0x0000000000037941 */ /* 0x000fea0003800200 */
.L_x_23251:
        /* <DEDUP_REMOVED lines=54> */
.L_x_23223:
[----:B------:R-:W-:Y:S05]  /*3c00*/  EXIT ;  /* 0x000000000000794d */ /* 0x000fea0003800000 */
.L_x_23224:
[----:B------:R-:W-:Y:S01]  /*3c10*/  HFMA2 R11, -RZ, RZ, 0, 1.847743988037109375e-06 ;  /* 0x0000001fff0b7431 */ /* 0x000fe200000001ff */
[----:B------:R-:W-:Y:S01]  /*3c20*/  BSSY B1, `(.L_x_23254) ;  /* 0x0000006000017945 */ /* 0x000fe20003800000 */
[----:B------:R-:W-:Y:S01]  /*3c30*/  MOV R12, 0x10 ;  /* 0x00000010000c7802 */ /* 0x000fe20000000f00 */
[----:B------:R-:W-:-:S07]  /*3c40*/  IMAD.MOV.U32 R15, RZ, RZ, -0x1 ;  /* 0xffffffffff0f7424 */ /* 0x000fce00078e00ff */
[----:B------:R-:W-:Y:S05]  /*3c50*/  WARPSYNC.COLLECTIVE R15, `(.L_x_23255) ;  /* 0x000000000f087348 */ /* 0x000fea0003c00000 */
[----:B------:R0:W1:Y:S02]  /*3c60*/  SHFL.BFLY P6, R14, R13, R12, R11 ;  /* 0x0c00000c0d0e7389 */ /* 0x00006400000c000b */
[----:B01----:R-:W-:Y:S05]  /*3c70*/  ENDCOLLECTIVE ;  /* 0x000000000000791b */ /* 0x003fea0003800000 */
.L_x_23255:
[----:B------:R-:W-:Y:S05]  /*3c80*/  BSYNC B1 ;  /* 0x0000000000017941 */ /* 0x000fea0003800000 */
.L_x_23254:
[----:B------:R-:W-:Y:S01]  /*3c90*/  HFMA2 R11, -RZ, RZ, 0, 1.847743988037109375e-06 ;  /* 0x0000001fff0b7431 */ /* 0x000fe200000001ff */
[----:B------:R-:W-:Y:S01]  /*3ca0*/  FMNMX R13, R13, R14, !PT ;  /* 0x0000000e0d0d7209 */ /* 0x000fe20007800000 */
[----:B------:R-:W-:Y:S01]  /*3cb0*/  IMAD.MOV.U32 R15, RZ, RZ, -0x1 ;  /* 0xffffffffff0f7424 */ /* 0x000fe200078e00ff */
[----:B------:R-:W-:-:S07]  /*3cc0*/  MOV R12, 0x8 ;  /* 0x00000008000c7802 */ /* 0x000fce0000000f00 */
[----:B------:R-:W-:Y:S05]  /*3cd0*/  WARPSYNC.COLLECTIVE R15, `(.L_x_23256) ;  /* 0x000000000f087348 */ /* 0x000fea0003c00000 */
[----:B------:R0:W1:Y:S02]  /*3ce0*/  SHFL.BFLY P6, R14, R13, R12, R11 ;  /* 0x0c00000c0d0e7389 */ /* 0x00006400000c000b */
[----:B01----:R-:W-:Y:S05]  /*3cf0*/  ENDCOLLECTIVE ;  /* 0x000000000000791b */ /* 0x003fea0003800000 */
.L_x_23256:
[----:B------:R-:W-:Y:S01]  /*3d00*/  HFMA2 R12, -RZ, RZ, 0, 2.384185791015625e-07 ;  /* 0x00000004ff0c7431 */ /* 0x000fe200000001ff */
[----:B------:R-:W-:-:S04]  /*3d10*/  FMNMX R0, R13, R14, !PT ;  /* 0x0000000e0d007209 */ /* 0x000fc80007800000 */
[----:B------:R-:W-:-:S07]  /*3d20*/  MOV R13, R0 ;  /* 0x00000000000d7202 */ /* 0x000fce0000000f00 */
[----:B------:R-:W-:Y:S05]  /*3d30*/  WARPSYNC.COLLECTIVE R15, `(.L_x_23257) ;  /* 0x000000000f087348 */ /* 0x000fea0003c00000 */
[----:B------:R0:W1:Y:S02]  /*3d40*/  SHFL.BFLY P6, R14, R13, R12, R11 ;  /* 0x0c00000c0d0e7389 */ /* 0x00006400000c000b */
[----:B01----:R-:W-:Y:S05]  /*3d50*/  ENDCOLLECTIVE ;  /* 0x000000000000791b */ /* 0x003fea0003800000 */
.L_x_23257:
[----:B------:R-:W-:Y:S02]  /*3d60*/  MOV R12, 0x2 ;  /* 0x00000002000c7802 */ /* 0x000fe40000000f00 */
[----:B------:R-:W-:-:S05]  /*3d70*/  FMNMX R2, R0, R14, !PT ;  /* 0x0000000e00027209 */ /* 0x000fca0007800000 */
[----:B------:R-:W-:-:S07]  /*3d80*/  IMAD.MOV.U32 R13, RZ, RZ, R2 ;  /* 0x000000ffff0d7224 */ /* 0x000fce00078e0002 */
[----:B------:R-:W-:Y:S05]  /*3d90*/  WARPSYNC.COLLECTIVE R15, `(.L_x_23258) ;  /* 0x000000000f087348 */ /* 0x000fea0003c00000 */
[----:B------:R0:W1:Y:S02]  /*3da0*/  SHFL.BFLY P6, R14, R13, R12, R11 ;  /* 0x0c00000c0d0e7389 */ /* 0x00006400000c000b */
[----:B01----:R-:W-:Y:S05]  /*3db0*/  ENDCOLLECTIVE ;  /* 0x000000000000791b */ /* 0x003fea0003800000 */
.L_x_23258:
[----:B------:R-:W-:Y:S01]  /*3dc0*/  IMAD.MOV.U32 R12, RZ, RZ, 0x1 ;  /* 0x00000001ff0c7424 */ /* 0x000fe200078e00ff */
[----:B------:R-:W-:-:S04]  /*3dd0*/  FMNMX R3, R2, R14, !PT ;  /* 0x0000000e02037209 */ /* 0x000fc80007800000 */
[----:B------:R-:W-:-:S07]  /*3de0*/  MOV R13, R3 ;  /* 0x00000003000d7202 */ /* 0x000fce0000000f00 */
[----:B------:R-:W-:Y:S05]  /*3df0*/  WARPSYNC.COLLECTIVE R15, `(.L_x_23259) ;  /* 0x000000000f087348 */ /* 0x000fea0003c00000 */
[----:B------:R0:W1:Y:S02]  /*3e00*/  SHFL.BFLY P6, R14, R13, R12, R11 ;  /* 0x0c00000c0d0e7389 */ /* 0x00006400000c000b */
[----:B01----:R-:W-:Y:S05]  /*3e10*/  ENDCOLLECTIVE ;  /* 0x000000000000791b */ /* 0x003fea0003800000 */
.L_x_23259:
        /* <DEDUP_REMOVED lines=37> */
[----:B------:R-:W-:Y:S01]  /*4070*/  SHF.L.U32 R2, R15, 0x17, RZ ;  /* 0x000000170f027819 */ /* 0x000fe200000006ff */
[----:B------:R-:W-:Y:S01]  /*4080*/  FFMA.SAT R15, R3, R13, 0.5 ;  /* 0x3f000000030f7423 */ /* 0x000fe2000000200d */
[----:B--2---:R-:W-:-:S03]  /*4090*/  FMUL R0, R0, R19 ;  /* 0x0000001300007220 */ /* 0x004fc60000400000 */
        /* <DEDUP_REMOVED lines=43> */
[----:B------:R-:W-:-:S03]  /*4350*/  IMAD.SHL.U32 R17, R17, 0x800000, RZ ;  /* 0x0080000011117824 */ /* 0x000fc600078e00ff */
[----:B------:R-:W-:Y:S01]  /*4360*/  FFMA R19, R38, 1.4426950216293334961, -R19 ;  /* 0x3fb8aa3b26137823 */ /* 0x000fe20000000813 */
[----:B-1----:R-:W-:Y:S01]  /*4370*/  FMUL R8, R8, R7 ;  /* 0x0000000708087220 */ /* 0x002fe20000400000 */
[----:B------:R-:W-:Y:S02]  /*4380*/  FFMA.SAT R7, R32, R13, 0.5 ;  /* 0x3f00000020077423 */ /* 0x000fe4000000200d */
[----:B------:R-:W-:Y:S02]  /*4390*/  FFMA R38, R38, 1.925963033500011079e-08, R19 ;  /* 0x32a5706026267823 */ /* 0x000fe40000000013 */
[----:B------:R-:W-:-:S04]  /*43a0*/  FFMA.RM R7, R7, R12, 12582913 ;  /* 0x4b40000107077423 */ /* 0x000fc8000000400c */
[C---:B------:R-:W-:Y:S01]  /*43b0*/  FADD R15, R7.reuse, -12583039 ;  /* 0xcb40007f070f7421 */ /* 0x040fe20000000000 */
[----:B------:R-:W0:Y:S01]  /*43c0*/  MUFU.EX2 R38, R38 ;  /* 0x0000002600267308 */ /* 0x000e220000000800 */
[----:B------:R-:W-:Y:S02]  /*43d0*/  SHF.L.U32 R7, R7, 0x17, RZ ;  /* 0x0000001707077819 */ /* 0x000fe400000006ff */
[----:B------:R-:W-:-:S04]  /*43e0*/  FFMA R15, R32, 1.4426950216293334961, -R15 ;  /* 0x3fb8aa3b200f7823 */ /* 0x000fc8000000080f */
[----:B------:R-:W-:-:S04]  /*43f0*/  FFMA R15, R32, 1.925963033500011079e-08, R15 ;  /* 0x32a57060200f7823 */ /* 0x000fc8000000000f */
[----:B------:R1:W2:Y:S01]  /*4400*/  MUFU.EX2 R14, R15 ;  /* 0x0000000f000e7308 */ /* 0x0002a20000000800 */
[----:B0-----:R-:W-:Y:S01]  /*4410*/  FMUL R19, R17, R38 ;  /* 0x0000002611137220 */ /* 0x001fe20000400000 */
[----:B-1----:R-:W-:-:S04]  /*4420*/  FFMA.SAT R15, R40, R13, 0.5 ;  /* 0x3f000000280f7423 */ /* 0x002fc8000000200d */
[----:B------:R-:W-:-:S04]  /*4430*/  FFMA.RM R15, R15, R12, 12582913 ;  /* 0x4b4000010f0f7423 */ /* 0x000fc8000000400c */
[C---:B------:R-:W-:Y:S01]  /*4440*/  FADD R17, R15.reuse, -12583039 ;  /* 0xcb40007f0f117421 */ /* 0x040fe20000000000 */
[----:B------:R-:W-:Y:S01]  /*4450*/  SHF.L.U32 R15, R15, 0x17, RZ ;  /* 0x000000170f0f7819 */ /* 0x000fe200000006ff */
[----:B--2---:R-:W-:Y:S02]  /*4460*/  FMUL R7, R7, R14 ;  /* 0x0000000e07077220 */ /* 0x004fe40000400000 */
        /* <DEDUP_REMOVED lines=48> */
.L_x_23260:
[----:B------:R-:W-:Y:S02]  /*4770*/  IMAD.MOV.U32 R12, RZ, RZ, 0x8 ;  /* 0x00000008ff0c7424 */ /* 0x000fe400078e00ff */
[----:B------:R-:W-:-:S05]  /*4780*/  FADD R26, R13, R14 ;  /* 0x0000000e0d1a7221 */ /* 0x000fca0000000000 */
[----:B------:R-:W-:-:S07]  /*4790*/  MOV R13, R26 ;  /* 0x0000001a000d7202 */ /* 0x000fce0000000f00 */
[----:B------:R-:W-:Y:S05]  /*47a0*/  WARPSYNC.COLLECTIVE R15, `(.L_x_23261) ;  /* 0x000000000f087348 */ /* 0x000fea0003c00000 */
[----:B------:R0:W1:Y:S02]  /*47b0*/  SHFL.BFLY P6, R14, R13, R12, R11 ;  /* 0x0c00000c0d0e7389 */ /* 0x00006400000c000b */
[----:B01----:R-:W-:Y:S05]  /*47c0*/  ENDCOLLECTIVE ;  /* 0x000000000000791b */ /* 0x003fea0003800000 */
.L_x_23261:
[----:B------:R-:W-:Y:S02]  /*47d0*/  HFMA2 R12, -RZ, RZ, 0, 2.384185791015625e-07 ;  /* 0x00000004ff0c7431 */ /* 0x000fe400000001ff */
[----:B------:R-:W-:-:S05]  /*47e0*/  FADD R27, R26, R14 ;  /* 0x0000000e1a1b7221 */ /* 0x000fca0000000000 */
[----:B------:R-:W-:-:S07]  /*47f0*/  MOV R13, R27 ;  /* 0x0000001b000d7202 */ /* 0x000fce0000000f00 */
[----:B------:R-:W-:Y:S05]  /*4800*/  WARPSYNC.COLLECTIVE R15, `(.L_x_23262) ;  /* 0x000000000f087348 */ /* 0x000fea0003c00000 */
[----:B------:R0:W1:Y:S02]  /*4810*/  SHFL.BFLY P6, R14, R13, R12, R11 ;  /* 0x0c00000c0d0e7389 */ /* 0x00006400000c000b */
[----:B01----:R-:W-:Y:S05]  /*4820*/  ENDCOLLECTIVE ;  /* 0x000000000000791b */ /* 0x003fea0003800000 */
.L_x_23262:
[----:B------:R-:W-:Y:S01]  /*4830*/  MOV R12, 0x2 ;  /* 0x00000002000c7802 */ /* 0x000fe20000000f00 */
[----:B------:R-:W-:-:S04]  /*4840*/  FADD R28, R27, R14 ;  /* 0x0000000e1b1c7221 */ /* 0x000fc80000000000 */
[----:B------:R-:W-:-:S07]  /*4850*/  IMAD.MOV.U32 R13, RZ, RZ, R28 ;  /* 0x000000ffff0d7224 */ /* 0x000fce00078e001c */
[----:B------:R-:W-:Y:S05]  /*4860*/  WARPSYNC.COLLECTIVE R15, `(.L_x_23263) ;  /* 0x000000000f087348 */ /* 0x000fea0003c00000 */
[----:B------:R0:W1:Y:S02]  /*4870*/  SHFL.BFLY P6, R14, R13, R12, R11 ;  /* 0x0c00000c0d0e7389 */ /* 0x00006400000c000b */
[----:B01----:R-:W-:Y:S05]  /*4880*/  ENDCOLLECTIVE ;  /* 0x000000000000791b */ /* 0x003fea0003800000 */
.L_x_23263:
[----:B------:R-:W-:Y:S02]  /*4890*/  IMAD.MOV.U32 R12, RZ, RZ, 0x1 ;  /* 0x00000001ff0c7424 */ /* 0x000fe400078e00ff */
[----:B------:R-:W-:-:S05]  /*48a0*/  FADD R29, R28, R14 ;  /* 0x0000000e1c1d7221 */ /* 0x000fca0000000000 */
[----:B------:R-:W-:-:S07]  /*48b0*/  MOV R13, R29 ;  /* 0x0000001d000d7202 */ /* 0x000fce0000000f00 */
[----:B------:R-:W-:Y:S05]  /*48c0*/  WARPSYNC.COLLECTIVE R15, `(.L_x_23264) ;  /* 0x000000000f087348 */ /* 0x000fea0003c00000 */
[----:B------:R0:W1:Y:S02]  /*48d0*/  SHFL.BFLY P6, R14, R13, R12, R11 ;  /* 0x0c00000c0d0e7389 */ /* 0x00006400000c000b */
[----:B01----:R-:W-:Y:S05]  /*48e0*/  ENDCOLLECTIVE ;  /* 0x000000000000791b */ /* 0x003fea0003800000 */
.L_x_23264:
[----:B------:R-:W-:Y:S05]  /*48f0*/  BRA `(.L_x_23265) ;  /* 0xffffffe000a47947 */ /* 0x000fea000383ffff */
        .weak           $__internal_355_$__cuda_sm3x_div_rn_noftz_f32_slowpath
        .type           $__internal_355_$__cuda_sm3x_div_rn_noftz_f32_slowpath,@function
        .size           $__internal_355_$__cuda_sm3x_div_rn_noftz_f32_slowpath,(.L_x_37732 - $__internal_355_$__cuda_sm3x_div_rn_noftz_f32_slowpath)
$__internal_355_$__cuda_sm3x_div_rn_noftz_f32_slowpath:
        /* <DEDUP_REMOVED lines=34> */
.L_x_23267:
        /* <DEDUP_REMOVED lines=51> */
.L_x_23274:
[----:B------:R-:W-:-:S04]  /*4e50*/  LOP3.LUT R9, R9, 0x80000000, RZ, 0xc0, !PT ;  /* 0x8000000009097812 */ /* 0x000fc800078ec0ff */
[----:B------:R-:W-:Y:S01]  /*4e60*/  LOP3.LUT R9, R9, 0x7f800000, RZ, 0xfc, !PT ;  /* 0x7f80000009097812 */ /* 0x000fe200078efcff */
[----:B------:R-:W-:Y:S06]  /*4e70*/  BRA `(.L_x_23275) ;  /* 0x0000000000047947 */ /* 0x000fec0003800000 */
.L_x_23273:
[----:B------:R-:W-:-:S07]  /*4e80*/  IMAD R9, R30, 0x800000, R9 ;  /* 0x008000001e097824 */ /* 0x000fce00078e0209 */
.L_x_23275:
[----:B------:R-:W-:Y:S05]  /*4e90*/  BSYNC.RECONVERGENT B2 ;  /* 0x0000000000027941 */ /* 0x000fea0003800200 */
.L_x_23272:
[----:B------:R-:W-:Y:S05]  /*4ea0*/  BRA `(.L_x_23276) ;  /* 0x0000000000207947 */ /* 0x000fea0003800000 */
.L_x_23271:
[----:B------:R-:W-:-:S04]  /*4eb0*/  LOP3.LUT R9, R12, 0x80000000, R9, 0x48, !PT ;  /* 0x800000000c097812 */ /* 0x000fc800078e4809 */
[----:B------:R-:W-:Y:S01]  /*4ec0*/  LOP3.LUT R9, R9, 0x7f800000, RZ, 0xfc, !PT ;  /* 0x7f80000009097812 */ /* 0x000fe200078efcff */
[----:B------:R-:W-:Y:S06]  /*4ed0*/  BRA `(.L_x_23276) ;  /* 0x0000000000147947 */ /* 0x000fec0003800000 */
.L_x_23270:
[----:B------:R-:W-:Y:S01]  /*4ee0*/  LOP3.LUT R9, R12, 0x80000000, R9, 0x48, !PT ;  /* 0x800000000c097812 */ /* 0x000fe200078e4809 */
[----:B------:R-:W-:Y:S06]  /*4ef0*/  BRA `(.L_x_23276) ;  /* 0x00000000000c7947 */ /* 0x000fec0003800000 */
.L_x_23269:
[----:B------:R-:W0:Y:S01]  /*4f00*/  MUFU.RSQ R9, -QNAN ;  /* 0xffc0000000097908 */ /* 0x000e220000001400 */
[----:B------:R-:W-:Y:S05]  /*4f10*/  BRA `(.L_x_23276) ;  /* 0x0000000000047947 */ /* 0x000fea0003800000 */
.L_x_23268:
[----:B------:R-:W-:-:S07]  /*4f20*/  FADD.FTZ R9, R9, R12 ;  /* 0x0000000c09097221 */ /* 0x000fce0000010000 */
.L_x_23276:
[----:B------:R-:W-:Y:S05]  /*4f30*/  BSYNC.RECONVERGENT B1 ;  /* 0x0000000000017941 */ /* 0x000fea0003800200 */
.L_x_23266:
[----:B------:R-:W-:Y:S01]  /*4f40*/  HFMA2 R13, -RZ, RZ, 0, 0 ;  /* 0x00000000ff0d7431 */ /* 0x000fe200000001ff */
[----:B------:R-:W-:-:S04]  /*4f50*/  MOV R12, R15 ;  /* 0x0000000f000c7202 */ /* 0x000fc80000000f00 */
[----:B0-----:R-:W-:Y:S05]  /*4f60*/  RET.REL.NODEC R12 `(_Z15SoftmaxWarpImplI22BroadcastScaleMaskLoadIffbLm2EiE11DirectStoreIffEfLi1ELi14ELi32ELi1ELb0EL9Algorithm0EEvT_T0_ll) ;  /* 0xffffffb00c247950 */ /* 0x001fea0003c3ffff */
.L_x_23277:
        /* <DEDUP_REMOVED lines=9> */
.L_x_37732:


//--------------------- .text._Z15SoftmaxWarpImplI22BroadcastScaleMaskLoadIffbLm2EiE11DirectStoreIffEfLi1ELi13ELi32ELi1ELb1EL9Algorithm0EEvT_T0_ll --------------------------
	.section	.text._Z15SoftmaxWarpImplI22BroadcastScaleMaskLoadIffbLm2EiE11DirectStoreIffEfLi1ELi13ELi32ELi1ELb1EL9Algorithm0EEvT_T0_ll,"ax",@progbits
	.align	128
        .global         _Z15SoftmaxWarpImplI22BroadcastScaleMaskLoadIffbLm2EiE11DirectStoreIffEfLi1ELi13ELi32ELi1ELb1EL9Algorithm0EEvT_T0_ll
        .type           _Z15SoftmaxWarpImplI22BroadcastScaleMaskLoadIffbLm2EiE11DirectStoreIffEfLi1ELi13ELi32ELi1ELb1EL9Algorithm0EEvT_T0_ll,@function
        .size           _Z15SoftmaxWarpImplI22BroadcastScaleMaskLoadIffbLm2EiE11DirectStoreIffEfLi1ELi13ELi32ELi1ELb1EL9Algorithm0EEvT_T0_ll,(.L_x_37733 - _Z15SoftmaxWarpImplI22BroadcastScaleMaskLoadIffbLm2EiE11DirectStoreIffEfLi1ELi13ELi32ELi1ELb1EL9Algorithm0EEvT_T0_ll)
        .other          _Z15SoftmaxWarpImplI22BroadcastScaleMaskLoadIffbLm2EiE11DirectStoreIffEfLi1ELi13ELi32ELi1ELb1EL9Algorithm0EEvT_T0_ll,@"STO_CUDA_ENTRY STV_DEFAULT"
_Z15SoftmaxWarpImplI22BroadcastScaleMaskLoadIffbLm2EiE11DirectStoreIffEfLi1ELi13ELi32ELi1ELb1EL9Algorithm0EEvT_T0_ll:
.text._Z15SoftmaxWarpImplI22BroadcastScaleMaskLoadIffbLm2EiE11DirectStoreIffEfLi1ELi13ELi32ELi1ELb1EL9Algorithm0EEvT_T0_ll:
        /* <DEDUP_REMOVED lines=29> */
.L_x_23278:
        /* <DEDUP_REMOVED lines=24> */
.L_x_23333:
        /* <DEDUP_REMOVED lines=65> */
.L_x_23281:
[----:B------:R-:W-:Y:S05]  /*0760*/  BSYNC.RECONVERGENT B1 ;  /* 0x0000000000017941 */ /* 0x000fea0003800200 */
.L_x_23280:
        /* <DEDUP_REMOVED lines=58> */
.L_x_23283:
[----:B------:R-:W-:Y:S05]  /*0b10*/  BSYNC.RECONVERGENT B1 ;  /* 0x0000000000017941 */ /* 0x000fea0003800200 */
.L_x_23282:
        /* <DEDUP_REMOVED lines=56> */
.L_x_23285:
[----:B------:R-:W-:Y:S05]  /*0ea0*/  BSYNC.RECONVERGENT B1 ;  /* 0x0000000000017941 */ /* 0x000fea0003800200 */
.L_x_23284:
        /* <DEDUP_REMOVED lines=59> */
.L_x_23287:
[----:B------:R-:W-:Y:S05]  /*1260*/  BSYNC.RECONVERGENT B1 ;  /* 0x0000000000017941 */ /* 0x000fea0003800200 */
.L_x_23286:
        /* <DEDUP_REMOVED lines=57> */
.L_x_23289:
[----:B------:R-:W-:Y:S05]  /*1600*/  BSYNC.RECONVERGENT B1 ;  /* 0x0000000000017941 */ /* 0x000fea0003800200 */
.L_x_23288:
        /* <DEDUP_REMOVED lines=59> */
.L_x_23291:
[----:B------:R-:W-:Y:S05]  /*19c0*/  BSYNC.RECONVERGENT B1 ;  /* 0x0000000000017941 */ /* 0x000fea0003800200 */
.L_x_23290:
        /* <DEDUP_REMOVED lines=57> */
.L_x_23293:
[----:B------:R-:W-:Y:S05]  /*1d60*/  BSYNC.RECONVERGENT B1 ;  /* 0x0000000000017941 */ /* 0x000fea0003800200 */
.L_x_23292:
        /* <DEDUP_REMOVED lines=68> */
.L_x_23295:
[----:B------:R-:W-:Y:S05]  /*21b0*/  BSYNC.RECONVERGENT B1 ;  /* 0x0000000000017941 */ /* 0x000fea0003800200 */
.L_x_23294:
[----:B------:R-:W-:Y:S04]  /*21c0*/  BSSY.RECONVERGENT B1, `(.L_x_23296) ;  /* 0x0000037000017945 */ /* 0x000fe80003800200 */
        /* <DEDUP_REMOVED lines=54> */
.L_x_23297:
[----:B------:R-:W-:Y:S05]  /*2530*/  BSYNC.RECONVERGENT B1 ;  /* 0x0000000000017941 */ /* 0x000fea0003800200 */
.L_x_23296:
        /* <DEDUP_REMOVED lines=55> */
.L_x_23299:
[----:B------:R-:W-:Y:S05]  /*28b0*/  BSYNC.RECONVERGENT B1 ;  /* 0x0000000000017941 */ /* 0x000fea0003800200 */
.L_x_23298:
        /* <DEDUP_REMOVED lines=35> */
[----:B------:R-:W-:Y:S02]  /*2af0*/  SHF.R.S64 R36, RZ, 0x1e, R11 ;  /* 0x0000001eff247819 */ /* 0x000fe4000000100b */
        /* <DEDUP_REMOVED lines=19> */
.L_x_23301:
[----:B------:R-:W-:Y:S05]  /*2c30*/  BSYNC.RECONVERGENT B1 ;  /* 0x0000000000017941 */ /* 0x000fea0003800200 */
.L_x_23300:
        /* <DEDUP_REMOVED lines=55> */
.L_x_23303:
[----:B------:R-:W-:Y:S05]  /*2fb0*/  BSYNC.RECONVERGENT B1 ;  /* 0x0000000000017941 */ /* 0x000fea0003800200 */
.L_x_23302:
[----:B------:R-:W-:Y:S04]  /*2fc0*/  BSSY.RECONVERGENT B1, `(.L_x_23304) ;  /* 0x0000037000017945 */ /* 0x000fe80003800200 */
[----:B------:R-:W-:Y:S05]  /*2fd0*/  @P6 BRA `(.L_x_23305) ;  /* 0x0000000000d46947 */ /* 0x000fea0003800000 */
[----:B------:R-:W0:Y:S01]  /*2fe0*/  LDC R12, c[0x0][0x3a8] ;  /* 0x0000ea00ff0c7b82 */ /* 0x000e220000000800 */
[----:B------:R-:W-:Y:S01]  /*2ff0*/  IMAD R11, R3, UR50, R20 ;  /* 0x00000032030b7c24 */ /* 0x000fe2000f8e0214 */
[C---:B-1----:R-:W-:Y:S02]  /*3000*/  R2UR UR6, R48.reuse ;  /* 0x00000000300672ca */ /* 0x042fe400000e0000 */
        /* <DEDUP_REMOVED lines=50> */
.L_x_23305:
[----:B------:R-:W-:Y:S05]  /*3330*/  BSYNC.RECONVERGENT B1 ;  /* 0x0000000000017941 */ /* 0x000fea0003800200 */
.L_x_23304:
        /* <DEDUP_REMOVED lines=25> */
[-C--:B------:R-:W-:Y:S01]  /*34d0*/  FFMA.RM R22, R22, R11.reuse, 12582913 ;  /* 0x4b40000116167423 */ /* 0x080fe2000000400b */
[----:B------:R-:W-:Y:S01]  /*34e0*/  FADD R28, R14, -12583039 ;  /* 0xcb40007f0e1c7421 */ /* 0x000fe20000000000 */
[----:B------:R-:W-:Y:S01]  /*34f0*/  FADD R29, -R47, R32 ;  /* 0x000000202f1d7221 */ /* 0x000fe20000000100 */
[----:B------:R-:W-:Y:S01]  /*3500*/  FADD R24, R30, -12583039 ;  /* 0xcb40007f1e187421 */ /* 0x000fe20000000000 */
[----:B------:R-:W-:Y:S01]  /*3510*/  FADD R26, R22, -12583039 ;  /* 0xcb40007f161a7421 */ /* 0x000fe20000000000 */
[-C--:B------:R-:W-:Y:S01]  /*3520*/  FFMA.SAT R32, R37, R12.reuse, 0.5 ;  /* 0x3f00000025207423 */ /* 0x080fe2000000200c */
[----:B------:R-:W-:Y:S01]  /*3530*/  FFMA R28, R43, 1.4426950216293334961, -R28 ;  /* 0x3fb8aa3b2b1c7823 */ /* 0x000fe2000000081c */
[----:B------:R-:W-:Y:S01]  /*3540*/  FADD R27, -R47, R40 ;  /* 0x000000282f1b7221 */ /* 0x000fe20000000100 */
[----:B------:R-:W-:Y:S01]  /*3550*/  FFMA R24, R41, 1.4426950216293334961, -R24 ;  /* 0x3fb8aa3b29187823 */ /* 0x000fe20000000818 */
[----:B------:R-:W-:Y:S01]  /*3560*/  FFMA R26, R45, 1.4426950216293334961, -R26 ;  /* 0x3fb8aa3b2d1a7823 */ /* 0x000fe2000000081a */
[-C--:B------:R-:W-:Y:S01]  /*3570*/  FFMA.RM R23, R32, R11.reuse, 12582913 ;  /* 0x4b40000120177423 */ /* 0x080fe2000000400b */
[----:B------:R-:W-:Y:S01]  /*3580*/  FFMA R40, R43, 1.925963033500011079e-08, R28 ;  /* 0x32a570602b287823 */ /* 0x000fe2000000001c */
[-C--:B------:R-:W-:Y:S01]  /*3590*/  FFMA.SAT R28, R33, R12.reuse, 0.5 ;  /* 0x3f000000211c7423 */ /* 0x080fe2000000200c */
[----:B------:R-:W-:Y:S01]  /*35a0*/  FFMA R41, R41, 1.925963033500011079e-08, R24 ;  /* 0x32a5706029297823 */ /* 0x000fe20000000018 */
[----:B------:R-:W-:Y:S01]  /*35b0*/  FFMA R45, R45, 1.925963033500011079e-08, R26 ;  /* 0x32a570602d2d7823 */ /* 0x000fe2000000001a */
[----:B------:R-:W-:Y:S01]  /*35c0*/  FADD R24, R23, -12583039 ;  /* 0xcb40007f17187421 */ /* 0x000fe20000000000 */
[-C--:B------:R-:W-:Y:S01]  /*35d0*/  FFMA.SAT R26, R39, R12.reuse, 0.5 ;  /* 0x3f000000271a7423 */ /* 0x080fe2000000200c */
[-C--:B------:R-:W-:Y:S01]  /*35e0*/  FFMA.RM R25, R28, R11.reuse, 12582913 ;  /* 0x4b4000011c197423 */ /* 0x080fe2000000400b */
[----:B------:R-:W-:Y:S01]  /*35f0*/  FADD R15, -R47, R38 ;  /* 0x000000262f0f7221 */ /* 0x000fe20000000100 */
[----:B------:R-:W-:Y:S01]  /*3600*/  FFMA R38, R37, 1.4426950216293334961, -R24 ;  /* 0x3fb8aa3b25267823 */ /* 0x000fe20000000818 */
[-C--:B------:R-:W-:Y:S01]  /*3610*/  FFMA.RM R24, R26, R11.reuse, 12582913 ;  /* 0x4b4000011a187423 */ /* 0x080fe2000000400b */
[----:B------:R-:W-:Y:S01]  /*3620*/  FADD R28, R25, -12583039 ;  /* 0xcb40007f191c7421 */ /* 0x000fe20000000000 */
[----:B------:R-:W-:Y:S01]  /*3630*/  FADD R35, -R47, R46 ;  /* 0x0000002e2f237221 */ /* 0x000fe20000000100 */
[----:B------:R-:W-:Y:S01]  /*3640*/  FFMA R38, R37, 1.925963033500011079e-08, R38 ;  /* 0x32a5706025267823 */ /* 0x000fe20000000026 */
[----:B------:R-:W-:Y:S01]  /*3650*/  FADD R26, R24, -12583039 ;  /* 0xcb40007f181a7421 */ /* 0x000fe20000000000 */
[----:B------:R-:W-:Y:S01]  /*3660*/  FFMA R28, R33, 1.4426950216293334961, -R28 ;  /* 0x3fb8aa3b211c7823 */ /* 0x000fe2000000081c */
[C---:B------:R-:W-:Y:S01]  /*3670*/  FADD R13, -R47.reuse, R34 ;  /* 0x000000222f0d7221 */ /* 0x040fe20000000100 */
[----:B------:R-:W-:Y:S01]  /*3680*/  FADD R31, -R47, R44 ;  /* 0x0000002c2f1f7221 */ /* 0x000fe20000000100 */
[----:B------:R-:W-:Y:S01]  /*3690*/  FFMA R26, R39, 1.4426950216293334961, -R26 ;  /* 0x3fb8aa3b271a7823 */ /* 0x000fe2000000081a */
[----:B------:R-:W-:Y:S01]  /*36a0*/  FFMA R37, R33, 1.925963033500011079e-08, R28 ;  /* 0x32a5706021257823 */ /* 0x000fe2000000001c */
[-C--:B------:R-:W-:Y:S01]  /*36b0*/  FFMA.SAT R28, R35, R12.reuse, 0.5 ;  /* 0x3f000000231c7423 */ /* 0x080fe2000000200c */
[----:B------:R-:W-:Y:S01]  /*36c0*/  FADD R21, -R47, R42 ;  /* 0x0000002a2f157221 */ /* 0x000fe20000000100 */
[----:B------:R-:W-:Y:S01]  /*36d0*/  FFMA R39, R39, 1.925963033500011079e-08, R26 ;  /* 0x32a5706027277823 */ /* 0x000fe2000000001a */
[----:B------:R-:W-:Y:S01]  /*36e0*/  FFMA.SAT R26, R29, R12, 0.5 ;  /* 0x3f0000001d1a7423 */ /* 0x000fe2000000200c */
[-C--:B------:R-:W-:Y:S01]  /*36f0*/  FFMA.RM R28, R28, R11.reuse, 12582913 ;  /* 0x4b4000011c1c7423 */ /* 0x080fe2000000400b */
[----:B------:R-:W-:Y:S01]  /*3700*/  IMAD.SHL.U32 R33, R30, 0x800000, RZ ;  /* 0x008000001e217824 */ /* 0x000fe200078e00ff */
[----:B------:R-:W-:Y:S01]  /*3710*/  MUFU.EX2 R45, R45 ;  /* 0x0000002d002d7308 */ /* 0x000fe20000000800 */
[----:B------:R-:W-:Y:S01]  /*3720*/  FFMA.RM R26, R26, R11, 12582913 ;  /* 0x4b4000011a1a7423 */ /* 0x000fe2000000400b */
[----:B------:R-:W-:Y:S01]  /*3730*/  FADD R34, R28, -12583039 ;  /* 0xcb40007f1c227421 */ /* 0x000fe20000000000 */
[----:B------:R-:W-:-:S02]  /*3740*/  IMAD.SHL.U32 R22, R22, 0x800000, RZ ;  /* 0x0080000016167824 */ /* 0x000fc400078e00ff */
[-C--:B------:R-:W-:Y:S01]  /*3750*/  FFMA.SAT R42, R13, R12.reuse, 0.5 ;  /* 0x3f0000000d2a7423 */ /* 0x080fe2000000200c */
[----:B------:R-:W-:Y:S01]  /*3760*/  FADD R32, R26, -12583039 ;  /* 0xcb40007f1a207421 */ /* 0x000fe20000000000 */
[----:B------:R-:W-:Y:S01]  /*3770*/  FFMA R34, R35, 1.4426950216293334961, -R34 ;  /* 0x3fb8aa3b23227823 */ /* 0x000fe20000000822 */
[----:B------:R-:W-:Y:S01]  /*3780*/  IMAD.SHL.U32 R24, R24, 0x800000, RZ ;  /* 0x0080000018187824 */ /* 0x000fe200078e00ff */
[----:B------:R-:W0:Y:S01]  /*3790*/  MUFU.EX2 R39, R39 ;  /* 0x0000002700277308 */ /* 0x000e220000000800 */
[----:B------:R-:W-:Y:S01]  /*37a0*/  FFMA R32, R29, 1.4426950216293334961, -R32 ;  /* 0x3fb8aa3b1d207823 */ /* 0x000fe20000000820 */
[----:B------:R-:W-:Y:S01]  /*37b0*/  FFMA R35, R35, 1.925963033500011079e-08, R34 ;  /* 0x32a5706023237823 */ /* 0x000fe20000000022 */
[----:B------:R-:W-:Y:S01]  /*37c0*/  FFMA.SAT R34, R31, R12, 0.5 ;  /* 0x3f0000001f227423 */ /* 0x000fe2000000200c */
[----:B------:R-:W-:Y:S02]  /*37d0*/  IMAD.SHL.U32 R23, R23, 0x800000, RZ ;  /* 0x0080000017177824 */ /* 0x000fe400078e00ff */
[----:B------:R-:W-:Y:S01]  /*37e0*/  FFMA R32, R29, 1.925963033500011079e-08, R32 ;  /* 0x32a570601d207823 */ /* 0x000fe20000000020 */
[----:B------:R-:W-:-:S02]  /*37f0*/  IMAD.SHL.U32 R28, R28, 0x800000, RZ ;  /* 0x008000001c1c7824 */ /* 0x000fc400078e00ff */
[----:B------:R-:W-:Y:S01]  /*3800*/  FFMA.RM R29, R34, R11, 12582913 ;  /* 0x4b400001221d7423 */ /* 0x000fe2000000400b */
[----:B------:R-:W-:Y:S03]  /*3810*/  MUFU.EX2 R40, R40 ;  /* 0x0000002800287308 */ /* 0x000fe60000000800 */
[----:B------:R-:W-:-:S04]  /*3820*/  FADD R36, R29, -12583039 ;  /* 0xcb40007f1d247421 */ /* 0x000fc80000000000 */
[C---:B------:R-:W-:Y:S01]  /*3830*/  FFMA R36, R31.reuse, 1.4426950216293334961, -R36 ;  /* 0x3fb8aa3b1f247823 */ /* 0x040fe20000000824 */
[----:B------:R2:W3:Y:S01]  /*3840*/  MUFU.EX2 R34, R41 ;  /* 0x0000002900227308 */ /* 0x0004e20000000800 */
[----:B0-----:R-:W-:Y:S02]  /*3850*/  FMUL R24, R24, R39 ;  /* 0x0000002718187220 */ /* 0x001fe40000400000 */
[----:B------:R-:W-:Y:S01]  /*3860*/  FFMA R31, R31, 1.925963033500011079e-08, R36 ;  /* 0x32a570601f1f7823 */ /* 0x000fe20000000024 */
[----:B------:R-:W-:-:S04]  /*3870*/  FFMA.SAT R36, R21, R12, 0.5 ;  /* 0x3f00000015247423 */ /* 0x000fc8000000200c */
[----:B------:R-:W-:Y:S01]  /*3880*/  FFMA.RM R30, R36, R11, 12582913 ;  /* 0x4b400001241e7423 */ /* 0x000fe2000000400b */
[----:B------:R-:W0:Y:S01]  /*3890*/  MUFU.EX2 R38, R38 ;  /* 0x0000002600267308 */ /* 0x000e220000000800 */
[----:B--2---:R-:W-:Y:S01]  /*38a0*/  SHF.L.U32 R41, R14, 0x17, RZ ;  /* 0x000000170e297819 */ /* 0x004fe200000006ff */
[----:B---3--:R-:W-:Y:S01]  /*38b0*/  FMUL R33, R33, R34 ;  /* 0x0000002221217220 */ /* 0x008fe20000400000 */
[----:B------:R-:W-:-:S05]  /*38c0*/  FADD R34, R30, -12583039 ;  /* 0xcb40007f1e227421 */ /* 0x000fca0000000000 */
[----:B------:R-:W2:Y:S01]  /*38d0*/  MUFU.EX2 R37, R37 ;  /* 0x0000002500257308 */ /* 0x000ea20000000800 */
[----:B------:R-:W-:Y:S01]  /*38e0*/  FADD R14, RZ, R33 ;  /* 0x00000021ff0e7221 */ /* 0x000fe20000000000 */
[----:B------:R-:W-:-:S04]  /*38f0*/  FFMA R34, R21, 1.4426950216293334961, -R34 ;  /* 0x3fb8aa3b15227823 */ /* 0x000fc80000000822 */
[----:B------:R-:W-:Y:S01]  /*3900*/  FFMA R36, R21, 1.925963033500011079e-08, R34 ;  /* 0x32a5706015247823 */ /* 0x000fe20000000022 */
[----:B------:R-:W-:Y:S01]  /*3910*/  FFMA.SAT R34, R27, R12, 0.5 ;  /* 0x3f0000001b227423 */ /* 0x000fe2000000200c */
[----:B------:R-:W-:Y:S01]  /*3920*/  FMUL R21, R22, R45 ;  /* 0x0000002d16157220 */ /* 0x000fe20000400000 */
[----:B------:R-:W3:Y:S01]  /*3930*/  MUFU.EX2 R32, R32 ;  /* 0x0000002000207308 */ /* 0x000ee20000000800 */
[----:B0-----:R-:W-:Y:S01]  /*3940*/  FMUL R23, R23, R38 ;  /* 0x0000002617177220 */ /* 0x001fe20000400000 */
[----:B------:R-:W-:Y:S01]  /*3950*/  FFMA.RM R34, R34, R11, 12582913 ;  /* 0x4b40000122227423 */ /* 0x000fe2000000400b */
[----:B------:R-:W-:Y:S01]  /*3960*/  FADD R39, R14, R21 ;  /* 0x000000150e277221 */ /* 0x000fe20000000000 */
[----:B------:R-:W-:Y:S02]  /*3970*/  SHF.L.U32 R38, R25, 0x17, RZ ;  /* 0x0000001719267819 */ /* 0x000fe400000006ff */
[C---:B------:R-:W-:Y:S01]  /*3980*/  FADD R22, R34.reuse, -12583039 ;  /* 0xcb40007f22167421 */ /* 0x040fe20000000000 */
[----:B------:R-:W-:Y:S01]  /*3990*/  IMAD.SHL.U32 R34, R34, 0x800000, RZ ;  /* 0x0080000022227824 */ /* 0x000fe200078e00ff */
[----:B------:R-:W0:Y:S01]  /*39a0*/  MUFU.EX2 R35, R35 ;  /* 0x0000002300237308 */ /* 0x000e220000000800 */
[----:B--2---:R-:W-:Y:S01]  /*39b0*/  FMUL R25, R38, R37 ;  /* 0x0000002526197220 */ /* 0x004fe20000400000 */
[----:B------:R-:W-:-:S04]  /*39c0*/  FFMA R22, R27, 1.4426950216293334961, -R22 ;  /* 0x3fb8aa3b1b167823 */ /* 0x000fc80000000816 */
[----:B------:R-:W-:Y:S01]  /*39d0*/  FFMA R27, R27, 1.925963033500011079e-08, R22 ;  /* 0x32a570601b1b7823 */ /* 0x000fe20000000016 */
[----:B------:R-:W-:Y:S01]  /*39e0*/  FFMA.SAT R22, R15, R12, 0.5 ;  /* 0x3f0000000f167423 */ /* 0x000fe2000000200c */
[----:B------:R-:W-:Y:S03]  /*39f0*/  MUFU.EX2 R31, R31 ;  /* 0x0000001f001f7308 */ /* 0x000fe60000000800 */
[-C--:B------:R-:W-:Y:S01]  /*3a00*/  FFMA.RM R12, R22, R11.reuse, 12582913 ;  /* 0x4b400001160c7423 */ /* 0x080fe2000000400b */
[----:B------:R-:W-:-:S03]  /*3a10*/  FFMA.RM R11, R42, R11, 12582913 ;  /* 0x4b4000012a0b7423 */ /* 0x000fc6000000400b */
[----:B------:R-:W-:Y:S01]  /*3a20*/  FADD R22, R12, -12583039 ;  /* 0xcb40007f0c167421 */ /* 0x000fe20000000000 */
[----:B------:R-:W-:Y:S01]  /*3a30*/  FADD R38, R11, -12583039 ;  /* 0xcb40007f0b267421 */ /* 0x000fe20000000000 */
[----:B------:R-:W2:Y:S02]  /*3a40*/  MUFU.EX2 R36, R36 ;  /* 0x0000002400247308 */ /* 0x000ea40000000800 */
[----:B------:R-:W-:Y:S01]  /*3a50*/  FFMA R22, R15, 1.4426950216293334961, -R22 ;  /* 0x3fb8aa3b0f167823 */ /* 0x000fe20000000816 */
[----:B------:R-:W-:-:S03]  /*3a60*/  FFMA R38, R13, 1.4426950216293334961, -R38 ;  /* 0x3fb8aa3b0d267823 */ /* 0x000fc60000000826 */
[----:B------:R-:W-:Y:S01]  /*3a70*/  FFMA R15, R15, 1.925963033500011079e-08, R22 ;  /* 0x32a570600f0f7823 */ /* 0x000fe20000000016 */
[----:B------:R-:W-:Y:S01]  /*3a80*/  FMUL R22, R41, R40 ;  /* 0x0000002829167220 */ /* 0x000fe20000400000 */
[----:B------:R-:W4:Y:S01]  /*3a90*/  MUFU.EX2 R27, R27 ;  /* 0x0000001b001b7308 */ /* 0x000f220000000800 */
[----:B------:R-:W-:Y:S01]  /*3aa0*/  FFMA R38, R13, 1.925963033500011079e-08, R38 ;  /* 0x32a570600d267823 */ /* 0x000fe20000000026 */
[----:B------:R-:W-:Y:S02]  /*3ab0*/  IMAD.SHL.U32 R13, R30, 0x800000, RZ ;  /* 0x008000001e0d7824 */ /* 0x000fe400078e00ff */
[----:B------:R-:W-:Y:S01]  /*3ac0*/  FADD R14, R39, R22 ;  /* 0x00000016270e7221 */ /* 0x000fe20000000000 */
[----:B------:R-:W-:-:S03]  /*3ad0*/  IMAD.SHL.U32 R39, R26, 0x800000, RZ ;  /* 0x008000001a277824 */ /* 0x000fc600078e00ff */
[----:B------:R-:W-:Y:S01]  /*3ae0*/  FADD R37, R14, R23 ;  /* 0x000000170e257221 */ /* 0x000fe20000000000 */
[----:B---3--:R-:W-:Y:S01]  /*3af0*/  FMUL R26, R39, R32 ;  /* 0x00000020271a7220 */ /* 0x008fe20000400000 */
[----:B------:R-:W3:Y:S01]  /*3b00*/  MUFU.EX2 R15, R15 ;  /* 0x0000000f000f7308 */ /* 0x000ee20000000800 */
[----:B0-----:R-:W-:Y:S01]  /*3b10*/  FMUL R32, R28, R35 ;  /* 0x000000231c207220 */ /* 0x001fe20000400000 */
[----:B------:R-:W-:Y:S01]  /*3b20*/  FADD R14, R37, R24 ;  /* 0x00000018250e7221 */ /* 0x000fe20000000000 */
[----:B--2---:R-:W-:Y:S01]  /*3b30*/  FMUL R30, R13, R36 ;  /* 0x000000240d1e7220 */ /* 0x004fe20000400000 */
[----:B------:R-:W-:Y:S02]  /*3b40*/  SHF.L.U32 R28, R12, 0x17, RZ ;  /* 0x000000170c1c7819 */ /* 0x000fe400000006ff */
[----:B------:R-:W-:Y:S01]  /*3b50*/  FADD R37, R14, R25 ;  /* 0x000000190e257221 */ /* 0x000fe20000000000 */
[----:B------:R-:W-:Y:S01]  /*3b60*/  SHF.L.U32 R14, R29, 0x17, RZ ;  /* 0x000000171d0e7819 */ /* 0x000fe200000006ff */
[----:B------:R-:W0:Y:S01]  /*3b70*/  MUFU.EX2 R38, R38 ;  /* 0x0000002600267308 */ /* 0x000e220000000800 */
[----:B----4-:R-:W-:Y:S01]  /*3b80*/  FMUL R29, R34, R27 ;  /* 0x0000001b221d7220 */ /* 0x010fe20000400000 */
[----:B------:R-:W-:Y:S01]  /*3b90*/  FADD R37, R37, R26 ;  /* 0x0000001a25257221 */ /* 0x000fe20000000000 */
[----:B------:R-:W-:-:S02]  /*3ba0*/  IMAD.SHL.U32 R27, R11, 0x800000, RZ ;  /* 0x008000000b1b7824 */ /* 0x000fc400078e00ff */
[----:B------:R-:W-:Y:S01]  /*3bb0*/  FMUL R31, R14, R31 ;  /* 0x0000001f0e1f7220 */ /* 0x000fe20000400000 */
[----:B------:R-:W-:Y:S01]  /*3bc0*/  FADD R14, R37, R32 ;  /* 0x00000020250e7221 */ /* 0x000fe20000000000 */
[----:B---3--:R-:W-:-:S03]  /*3bd0*/  FMUL R28, R28, R15 ;  /* 0x0000000f1c1c7220 */ /* 0x008fc60000400000 */
        /* <DEDUP_REMOVED lines=15> */
.L_x_23345:
        /* <DEDUP_REMOVED lines=12> */
[----:B01----:R-:W-:Y:S05]  /*3d90*/  CALL.REL.NOINC `($__internal_356_$__cuda_sm3x_div_rn_noftz_f32_slowpath) ;  /* 0x0000001c002c7944 */ /* 0x003fea0003c00000 */
[----:B------:R-:W-:-:S07]  /*3da0*/  MOV R35, R11 ;  /* 0x0000000b00237202 */ /* 0x000fce0000000f00 */
.L_x_23308:
[----:B------:R-:W-:Y:S05]  /*3db0*/  BSYNC.RECONVERGENT B3 ;  /* 0x0000000000037941 */ /* 0x000fea0003800200 */
.L_x_23307:
        /* <DEDUP_REMOVED lines=12> */
[----:B-1----:R-:W-:Y:S05]  /*3e80*/  CALL.REL.NOINC `($__internal_356_$__cuda_sm3x_div_rn_noftz_f32_slowpath) ;  /* 0x0000001800f07944 */ /* 0x002fea0003c00000 */
[----:B------:R-:W-:-:S07]  /*3e90*/  MOV R37, R11 ;  /* 0x0000000b00257202 */ /* 0x000fce0000000f00 */
.L_x_23310:
[----:B------:R-:W-:Y:S05]  /*3ea0*/  BSYNC.RECONVERGENT B3 ;  /* 0x0000000000037941 */ /* 0x000fea0003800200 */
.L_x_23309:
        /* <DEDUP_REMOVED lines=12> */
[----:B-1----:R-:W-:Y:S05]  /*3f70*/  CALL.REL.NOINC `($__internal_356_$__cuda_sm3x_div_rn_noftz_f32_slowpath) ;  /* 0x0000001800b47944 */ /* 0x002fea0003c00000 */
[----:B------:R-:W-:-:S07]  /*3f80*/  MOV R21, R11 ;  /* 0x0000000b00157202 */ /* 0x000fce0000000f00 */
.L_x_23312:
[----:B------:R-:W-:Y:S05]  /*3f90*/  BSYNC.RECONVERGENT B3 ;  /* 0x0000000000037941 */ /* 0x000fea0003800200 */
.L_x_23311:
        /* <DEDUP_REMOVED lines=12> */
[----:B-1----:R-:W-:Y:S05]  /*4060*/  CALL.REL.NOINC `($__internal_356_$__cuda_sm3x_div_rn_noftz_f32_slowpath) ;  /* 0x0000001800787944 */ /* 0x002fea0003c00000 */
[----:B------:R-:W-:-:S07]  /*4070*/  IMAD.MOV.U32 R39, RZ, RZ, R11 ;  /* 0x000000ffff277224 */ /* 0x000fce00078e000b */
.L_x_23314:
[----:B------:R-:W-:Y:S05]  /*4080*/  BSYNC.RECONVERGENT B3 ;  /* 0x0000000000037941 */ /* 0x000fea0003800200 */
.L_x_23313:
        /* <DEDUP_REMOVED lines=12> */
[----:B-1----:R-:W-:Y:S05]  /*4150*/  CALL.REL.NOINC `($__internal_356_$__cuda_sm3x_div_rn_noftz_f32_slowpath) ;  /* 0x00000018003c7944 */ /* 0x002fea0003c00000 */
[----:B------:R-:W-:-:S07]  /*4160*/  MOV R23, R11 ;  /* 0x0000000b00177202 */ /* 0x000fce0000000f00 */
.L_x_23316:
[----:B------:R-:W-:Y:S05]  /*4170*/  BSYNC.RECONVERGENT B3 ;  /* 0x0000000000037941 */ /* 0x000fea0003800200 */
.L_x_23315:
        /* <DEDUP_REMOVED lines=14> */
.L_x_23318:
[----:B------:R-:W-:Y:S05]  /*4260*/  BSYNC.RECONVERGENT B3 ;  /* 0x0000000000037941 */ /* 0x000fea0003800200 */
.L_x_23317:
        /* <DEDUP_REMOVED lines=14> */
.L_x_23320:
[----:B------:R-:W-:Y:S05]  /*4350*/  BSYNC.RECONVERGENT B3 ;  /* 0x0000000000037941 */ /* 0x000fea0003800200 */
.L_x_23319:
        /* <DEDUP_REMOVED lines=14> */
.L_x_23322:
[----:B------:R-:W-:Y:S05]  /*4440*/  BSYNC.RECONVERGENT B3 ;  /* 0x0000000000037941 */ /* 0x000fea0003800200 */
.L_x_23321:
        /* <DEDUP_REMOVED lines=14> */
.L_x_23324:
[----:B------:R-:W-:Y:S05]  /*4530*/  BSYNC.RECONVERGENT B3 ;  /* 0x0000000000037941 */ /* 0x000fea0003800200 */
.L_x_23323:
        /* <DEDUP_REMOVED lines=14> */
.L_x_23326:
[----:B------:R-:W-:Y:S05]  /*4620*/  BSYNC.RECONVERGENT B3 ;  /* 0x0000000000037941 */ /* 0x000fea0003800200 */
.L_x_23325:
        /* <DEDUP_REMOVED lines=14> */
.L_x_23328:
[----:B------:R-:W-:Y:S05]  /*4710*/  BSYNC.RECONVERGENT B3 ;  /* 0x0000000000037941 */ /* 0x000fea0003800200 */
.L_x_23327:
        /* <DEDUP_REMOVED lines=14> */
.L_x_23330:
[----:B------:R-:W-:Y:S05]  /*4800*/  BSYNC.RECONVERGENT B3 ;  /* 0x0000000000037941 */ /* 0x000fea0003800200 */
.L_x_23329:
        /* <DEDUP_REMOVED lines=13> */
.L_x_23332:
[----:B------:R-:W-:Y:S05]  /*48e0*/  BSYNC.RECONVERGENT B3 ;  /* 0x0000000000037941 */ /* 0x000fea0003800200 */
.L_x_23331:
        /* <DEDUP_REMOVED lines=9> */
[----:B------:R-:W-:-:S02]  /*4980*/  ISETP.GE.U32.AND P1, PT, R5, UR42, PT ;  /* 0x0000002a05007c0c */ /* 0x000fc4000bf26070 */
[----:B------:R-:W-:Y:S02]  /*4990*/  IADD3 R13, PT, PT, R13, R15, RZ ;  /* 0x0000000f0d0d7210 */ /* 0x000fe40007ffe0ff */
[----:B------:R-:W-:Y:S02]  /*49a0*/  LEA R14, P6, R12, UR48, 0x2 ;  /* 0x000000300c0e7c11 */ /* 0x000fe4000f8c10ff */
[----:B------:R-:W-:Y:S02]  /*49b0*/  ISETP.GE.U32.AND P5, PT, R6, UR42, PT ;  /* 0x0000002a06007c0c */ /* 0x000fe4000bfa6070 */
[----:B------:R-:W-:Y:S02]  /*49c0*/  ISETP.GE.U32.AND P4, PT, R7, UR42, PT ;  /* 0x0000002a07007c0c */ /* 0x000fe4000bf86070 */
[----:B------:R-:W-:Y:S02]  /*49d0*/  ISETP.GE.U32.AND P3, PT, R8, UR42, PT ;  /* 0x0000002a08007c0c */ /* 0x000fe4000bf66070 */
[----:B------:R-:W-:-:S02]  /*49e0*/  LEA.HI.X R15, R12, UR49, R13, 0x2, P6 ;  /* 0x000000310c0f7c11 */ /* 0x000fc4000b0f140d */
[----:B------:R-:W-:Y:S02]  /*49f0*/  ISETP.GE.AND.EX P1, PT, RZ, UR43, PT, P1 ;  /* 0x0000002bff007c0c */ /* 0x000fe4000bf26310 */
[----:B------:R-:W-:Y:S01]  /*4a00*/  ISETP.GE.AND.EX P5, PT, RZ, UR43, PT, P5 ;  /* 0x0000002bff007c0c */ /* 0x000fe2000bfa6350 */
[----:B------:R0:W-:Y:S01]  /*4a10*/  @!P0 STG.E desc[UR4][R14.64], R35 ;  /* 0x000000230e008986 */ /* 0x0001e2000c101904 */
[----:B------:R-:W-:Y:S01]  /*4a20*/  ISETP.GE.AND.EX P4, PT, RZ, UR43, PT, P4 ;  /* 0x0000002bff007c0c */ /* 0x000fe2000bf86340 */
[----:B------:R-:W1:Y:S01]  /*4a30*/  LDCU UR4, c[0x0][0x370] ;  /* 0x00006e00ff0477ac */ /* 0x000e620008000800 */
[----:B------:R-:W-:Y:S01]  /*4a40*/  ISETP.GE.AND.EX P3, PT, RZ, UR43, PT, P3 ;  /* 0x0000002bff007c0c */ /* 0x000fe2000bf66330 */
[----:B------:R-:W1:Y:S01]  /*4a50*/  LDC R12, c[0x0][0x364] ;  /* 0x0000d900ff0c7b82 */ /* 0x000e620000000800 */
        /* <DEDUP_REMOVED lines=57> */
.L_x_23279:
[----:B------:R-:W-:Y:S05]  /*4df0*/  EXIT ;  /* 0x000000000000794d */ /* 0x000fea0003800000 */
.L_x_23306:
[----:B------:R-:W-:Y:S01]  /*4e00*/  HFMA2 R11, -RZ, RZ, 0, 1.847743988037109375e-06 ;  /* 0x0000001fff0b7431 */ /* 0x000fe200000001ff */
[----:B------:R-:W-:Y:S01]  /*4e10*/  BSSY B1, `(.L_x_23334) ;  /* 0x0000006000017945 */ /* 0x000fe20003800000 */
[----:B------:R-:W-:Y:S02]  /*4e20*/  IMAD.MOV.U32 R12, RZ, RZ, 0x10 ;  /* 0x00000010ff0c7424 */ /* 0x000fe400078e00ff */
[----:B------:R-:W-:-:S07]  /*4e30*/  IMAD.MOV.U32 R15, RZ, RZ, -0x1 ;  /* 0xffffffffff0f7424 */ /* 0x000fce00078e00ff */
[----:B-1----:R-:W-:Y:S05]  /*4e40*/  WARPSYNC.COLLECTIVE R15, `(.L_x_23335) ;  /* 0x000000000f087348 */ /* 0x002fea0003c00000 */
[----:B------:R0:W2:Y:S02]  /*4e50*/  SHFL.BFLY P6, R14, R13, R12, R11 ;  /* 0x0c00000c0d0e7389 */ /* 0x0000a400000c000b */
[----:B012---:R-:W-:Y:S05]  /*4e60*/  ENDCOLLECTIVE ;  /* 0x000000000000791b */ /* 0x007fea0003800000 */
.L_x_23335:
[----:B------:R-:W-:Y:S05]  /*4e70*/  BSYNC B1 ;  /* 0x0000000000017941 */ /* 0x000fea0003800000 */
.L_x_23334:
[----:B------:R-:W-:Y:S01]  /*4e80*/  FMNMX R13, R14, R13, !PT ;  /* 0x0000000d0e0d7209 */ /* 0x000fe20007800000 */
[----:B------:R-:W-:Y:S01]  /*4e90*/  IMAD.MOV.U32 R11, RZ, RZ, 0x1f ;  /* 0x0000001fff0b7424 */ /* 0x000fe200078e00ff */
[----:B------:R-:W-:Y:S02]  /*4ea0*/  MOV R12, 0x8 ;  /* 0x00000008000c7802 */ /* 0x000fe40000000f00 */
[----:B------:R-:W-:-:S07]  /*4eb0*/  MOV R15, 0xffffffff ;  /* 0xffffffff000f7802 */ /* 0x000fce0000000f00 */
[----:B------:R-:W-:Y:S05]  /*4ec0*/  WARPSYNC.COLLECTIVE R15, `(.L_x_23336) ;  /* 0x000000000f087348 */ /* 0x000fea0003c00000 */
[----:B------:R0:W1:Y:S02]  /*4ed0*/  SHFL.BFLY P6, R14, R13, R12, R11 ;  /* 0x0c00000c0d0e7389 */ /* 0x00006400000c000b */
[----:B01----:R-:W-:Y:S05]  /*4ee0*/  ENDCOLLECTIVE ;  /* 0x000000000000791b */ /* 0x003fea0003800000 */
.L_x_23336:
[----:B------:R-:W-:Y:S01]  /*4ef0*/  HFMA2 R12, -RZ, RZ, 0, 2.384185791015625e-07 ;  /* 0x00000004ff0c7431 */ /* 0x000fe200000001ff */
[----:B------:R-:W-:-:S05]  /*4f00*/  FMNMX R23, R13, R14, !PT ;  /* 0x0000000e0d177209 */ /* 0x000fca0007800000 */
[----:B------:R-:W-:-:S07]  /*4f10*/  IMAD.MOV.U32 R13, RZ, RZ, R23 ;  /* 0x000000ffff0d7224 */ /* 0x000fce00078e0017 */
[----:B------:R-:W-:Y:S05]  /*4f20*/  WARPSYNC.COLLECTIVE R15, `(.L_x_23337) ;  /* 0x000000000f087348 */ /* 0x000fea0003c00000 */
[----:B------:R0:W1:Y:S02]  /*4f30*/  SHFL.BFLY P6, R14, R13, R12, R11 ;  /* 0x0c00000c0d0e7389 */ /* 0x00006400000c000b */
[----:B01----:R-:W-:Y:S05]  /*4f40*/  ENDCOLLECTIVE ;  /* 0x000000000000791b */ /* 0x003fea0003800000 */
.L_x_23337:
[----:B------:R-:W-:Y:S02]  /*4f50*/  MOV R12, 0x2 ;  /* 0x00000002000c7802 */ /* 0x000fe40000000f00 */
[----:B------:R-:W-:-:S05]  /*4f60*/  FMNMX R25, R23, R14, !PT ;  /* 0x0000000e17197209 */ /* 0x000fca0007800000 */
[----:B------:R-:W-:-:S07]  /*4f70*/  IMAD.MOV.U32 R13, RZ, RZ, R25 ;  /* 0x000000ffff0d7224 */ /* 0x000fce00078e0019 */
[----:B------:R-:W-:Y:S05]  /*4f80*/  WARPSYNC.COLLECTIVE R15, `(.L_x_23338) ;  /* 0x000000000f087348 */ /* 0x000fea0003c00000 */
[----:B------:R0:W1:Y:S02]  /*4f90*/  SHFL.BFLY P6, R14, R13, R12, R11 ;  /* 0x0c00000c0d0e7389 */ /* 0x00006400000c000b */
[----:B01----:R-:W-:Y:S05]  /*4fa0*/  ENDCOLLECTIVE ;  /* 0x000000000000791b */ /* 0x003fea0003800000 */
.L_x_23338:
[----:B------:R-:W-:Y:S01]  /*4fb0*/  HFMA2 R12, -RZ, RZ, 0, 5.9604644775390625e-08 ;  /* 0x00000001ff0c7431 */ /* 0x000fe200000001ff */
[----:B------:R-:W-:-:S05]  /*4fc0*/  FMNMX R27, R25, R14, !PT ;  /* 0x0000000e191b7209 */ /* 0x000fca0007800000 */
[----:B------:R-:W-:-:S07]  /*4fd0*/  IMAD.MOV.U32 R13, RZ, RZ, R27 ;  /* 0x000000ffff0d7224 */ /* 0x000fce00078e001b */
[----:B------:R-:W-:Y:S05]  /*4fe0*/  WARPSYNC.COLLECTIVE R15, `(.L_x_23339) ;  /* 0x000000000f087348 */ /* 0x000fea0003c00000 */
[----:B------:R0:W1:Y:S02]  /*4ff0*/  SHFL.BFLY P6, R14, R13, R12, R11 ;  /* 0x0c00000c0d0e7389 */ /* 0x00006400000c000b */
[----:B01----:R-:W-:Y:S05]  /*5000*/  ENDCOLLECTIVE ;  /* 0x000000000000791b */ /* 0x003fea0003800000 */
.L_x_23339:
        /* <DEDUP_REMOVED lines=20> */
[----:B------:R-:W-:-:S03]  /*5150*/  FADD R34, -R27, R34 ;  /* 0x000000221b227221 */ /* 0x000fc60000000100 */
        /* <DEDUP_REMOVED lines=118> */
.L_x_23340:
[----:B------:R-:W-:Y:S02]  /*58c0*/  HFMA2 R12, -RZ, RZ, 0, 4.76837158203125e-07 ;  /* 0x00000008ff0c7431 */ /* 0x000fe400000001ff */
[----:B------:R-:W-:-:S04]  /*58d0*/  FADD R34, R13, R14 ;  /* 0x0000000e0d227221 */ /* 0x000fc80000000000 */
[----:B------:R-:W-:-:S07]  /*58e0*/  IMAD.MOV.U32 R13, RZ, RZ, R34 ;  /* 0x000000ffff0d7224 */ /* 0x000fce00078e0022 */
[----:B------:R-:W-:Y:S05]  /*58f0*/  WARPSYNC.COLLECTIVE R15, `(.L_x_23341) ;  /* 0x000000000f087348 */ /* 0x000fea0003c00000 */
[----:B------:R0:W1:Y:S02]  /*5900*/  SHFL.BFLY P6, R14, R13, R12, R11 ;  /* 0x0c00000c0d0e7389 */ /* 0x00006400000c000b */
[----:B01----:R-:W-:Y:S05]  /*5910*/  ENDCOLLECTIVE ;  /* 0x000000000000791b */ /* 0x003fea0003800000 */
.L_x_23341:
[----:B------:R-:W-:Y:S01]  /*5920*/  MOV R12, 0x4 ;  /* 0x00000004000c7802 */ /* 0x000fe20000000f00 */
[----:B------:R-:W-:-:S04]  /*5930*/  FADD R35, R34, R14 ;  /* 0x0000000e22237221 */ /* 0x000fc80000000000 */
[----:B------:R-:W-:-:S07]  /*5940*/  IMAD.MOV.U32 R13, RZ, RZ, R35 ;  /* 0x000000ffff0d7224 */ /* 0x000fce00078e0023 */
[----:B------:R-:W-:Y:S05]  /*5950*/  WARPSYNC.COLLECTIVE R15, `(.L_x_23342) ;  /* 0x000000000f087348 */ /* 0x000fea0003c00000 */
[----:B------:R0:W1:Y:S02]  /*5960*/  SHFL.BFLY P6, R14, R13, R12, R11 ;  /* 0x0c00000c0d0e7389 */ /* 0x00006400000c000b */
[----:B01----:R-:W-:Y:S05]  /*5970*/  ENDCOLLECTIVE ;  /* 0x000000000000791b */ /* 0x003fea0003800000 */
.L_x_23342:
[----:B------:R-:W-:Y:S02]  /*5980*/  HFMA2 R12, -RZ, RZ, 0, 1.1920928955078125e-07 ;  /* 0x00000002ff0c7431 */ /* 0x000fe400000001ff */
[----:B------:R-:W-:-:S04]  /*5990*/  FADD R36, R35, R14 ;  /* 0x0000000e23247221 */ /* 0x000fc80000000000 */
[----:B------:R-:W-:-:S07]  /*59a0*/  IMAD.MOV.U32 R13, RZ, RZ, R36 ;  /* 0x000000ffff0d7224 */ /* 0x000fce00078e0024 */
[----:B------:R-:W-:Y:S05]  /*59b0*/  WARPSYNC.COLLECTIVE R15, `(.L_x_23343) ;  /* 0x000000000f087348 */ /* 0x000fea0003c00000 */
[----:B------:R0:W1:Y:S02]  /*59c0*/  SHFL.BFLY P6, R14, R13, R12, R11 ;  /* 0x0c00000c0d0e7389 */ /* 0x00006400000c000b */
[----:B01----:R-:W-:Y:S05]  /*59d0*/  ENDCOLLECTIVE ;  /* 0x000000000000791b */ /* 0x003fea0003800000 */
.L_x_23343:
[----:B------:R-:W-:Y:S01]  /*59e0*/  MOV R12, 0x1 ;  /* 0x00000001000c7802 */ /* 0x000fe20000000f00 */
[----:B------:R-:W-:-:S04]  /*59f0*/  FADD R37, R36, R14 ;  /* 0x0000000e24257221 */ /* 0x000fc80000000000 */
[----:B------:R-:W-:-:S07]  /*5a00*/  IMAD.MOV.U32 R13, RZ, RZ, R37 ;  /* 0x000000ffff0d7224 */ /* 0x000fce00078e0025 */
[----:B------:R-:W-:Y:S05]  /*5a10*/  WARPSYNC.COLLECTIVE R15, `(.L_x_23344) ;  /* 0x000000000f087348 */ /* 0x000fea0003c00000 */
[----:B------:R0:W1:Y:S02]  /*5a20*/  SHFL.BFLY P6, R14, R13, R12, R11 ;  /* 0x0c00000c0d0e7389 */ /* 0x00006400000c000b */
[----:B01----:R-:W-:Y:S05]  /*5a30*/  ENDCOLLECTIVE ;  /* 0x000000000000791b */ /* 0x003fea0003800000 */
.L_x_23344:
[----:B------:R-:W-:Y:S05]  /*5a40*/  BRA `(.L_x_23345) ;  /* 0xffffffe000a07947 */ /* 0x000fea000383ffff */
        .weak           $__internal_356_$__cuda_sm3x_div_rn_noftz_f32_slowpath
        .type           $__internal_356_$__cuda_sm3x_div_rn_noftz_f32_slowpath,@function
        .size           $__internal_356_$__cuda_sm3x_div_rn_noftz_f32_slowpath,(.L_x_37733 - $__internal_356_$__cuda_sm3x_div_rn_noftz_f32_slowpath)
$__internal_356_$__cuda_sm3x_div_rn_noftz_f32_slowpath:
        /* <DEDUP_REMOVED lines=35> */
.L_x_23347:
        /* <DEDUP_REMOVED lines=51> */
.L_x_23354:
[----:B------:R-:W-:-:S04]  /*5fb0*/  LOP3.LUT R11, R11, 0x80000000, RZ, 0xc0, !PT ;  /* 0x800000000b0b7812 */ /* 0x000fc800078ec0ff */
[----:B------:R-:W-:Y:S01]  /*5fc0*/  LOP3.LUT R11, R11, 0x7f800000, RZ, 0xfc, !PT ;  /* 0x7f8000000b0b7812 */ /* 0x000fe200078efcff */
[----:B------:R-:W-:Y:S06]  /*5fd0*/  BRA `(.L_x_23355) ;  /* 0x0000000000047947 */ /* 0x000fec0003800000 */
.L_x_23353:
[----:B------:R-:W-:-:S07]  /*5fe0*/  LEA R11, R34, R11, 0x17 ;  /* 0x0000000b220b7211 */ /* 0x000fce00078eb8ff */
.L_x_23355:
[----:B------:R-:W-:Y:S05]  /*5ff0*/  BSYNC.RECONVERGENT B2 ;  /* 0x0000000000027941 */ /* 0x000fea0003800200 */
.L_x_23352:
[----:B------:R-:W-:Y:S05]  /*6000*/  BRA `(.L_x_23356) ;  /* 0x0000000000207947 */ /* 0x000fea0003800000 */
.L_x_23351:
[----:B------:R-:W-:-:S04]  /*6010*/  LOP3.LUT R11, R12, 0x80000000, R33, 0x48, !PT ;  /* 0x800000000c0b7812 */ /* 0x000fc800078e4821 */
[----:B------:R-:W-:Y:S01]  /*6020*/  LOP3.LUT R11, R11, 0x7f800000, RZ, 0xfc, !PT ;  /* 0x7f8000000b0b7812 */ /* 0x000fe200078efcff */
[----:B------:R-:W-:Y:S06]  /*6030*/  BRA `(.L_x_23356) ;  /* 0x0000000000147947 */ /* 0x000fec0003800000 */
.L_x_23350:
[----:B------:R-:W-:Y:S01]  /*6040*/  LOP3.LUT R11, R12, 0x80000000, R33, 0x48, !PT ;  /* 0x800000000c0b7812 */ /* 0x000fe200078e4821 */
[----:B------:R-:W-:Y:S06]  /*6050*/  BRA `(.L_x_23356) ;  /* 0x00000000000c7947 */ /* 0x000fec0003800000 */
.L_x_23349:
[----:B------:R-:W0:Y:S01]  /*6060*/  MUFU.RSQ R11, -QNAN ;  /* 0xffc00000000b7908 */ /* 0x000e220000001400 */
[----:B------:R-:W-:Y:S05]  /*6070*/  BRA `(.L_x_23356) ;  /* 0x0000000000047947 */ /* 0x000fea0003800000 */
.L_x_23348:
[----:B------:R-:W-:-:S07]  /*6080*/  FADD.FTZ R11, R33, R12 ;  /* 0x0000000c210b7221 */ /* 0x000fce0000010000 */
.L_x_23356:
[----:B------:R-:W-:Y:S05]  /*6090*/  BSYNC.RECONVERGENT B1 ;  /* 0x0000000000017941 */ /* 0x000fea0003800200 */
.L_x_23346:
[----:B------:R-:W-:Y:S02]  /*60a0*/  HFMA2 R13, -RZ, RZ, 0, 0 ;  /* 0x00000000ff0d7431 */ /* 0x000fe400000001ff */
[----:B------:R-:W-:-:S04]  /*60b0*/  IMAD.MOV.U32 R12, RZ, RZ, R15 ;  /* 0x000000ffff0c7224 */ /* 0x000fc800078e000f */
[----:B0-----:R-:W-:Y:S05]  /*60c0*/  RET.REL.NODEC R12 `(_Z15SoftmaxWarpImplI22BroadcastScaleMaskLoadIffbLm2EiE11DirectStoreIffEfLi1ELi13ELi32ELi1ELb1EL9Algorithm0EEvT_T0_ll) ;  /* 0xffffff9c0ccc7950 */ /* 0x001fea0003c3ffff */
.L_x_23357:
        /* <DEDUP_REMOVED lines=11> */
.L_x_37733:


//--------------------- .text._Z15SoftmaxWarpImplI22BroadcastScaleMaskLoadIffbLm2EiE11DirectStoreIffEfLi1ELi13ELi32ELi1ELb0EL9Algorithm0EEvT_T0_ll --------------------------
	.section	.text._Z15SoftmaxWarpImplI22BroadcastScaleMaskLoadIffbLm2EiE11DirectStoreIffEfLi1ELi13ELi32ELi1ELb0EL9Algorithm0EEvT_T0_ll,"ax",@progbits
	.align	128
        .global         _Z15SoftmaxWarpImplI22BroadcastScaleMaskLoadIffbLm2EiE11DirectStoreIffEfLi1ELi13ELi32ELi1ELb0EL9Algorithm0EEvT_T0_ll
        .type           _Z15SoftmaxWarpImplI22BroadcastScaleMaskLoadIffbLm2EiE11DirectStoreIffEfLi1ELi13ELi32ELi1ELb0EL9Algorithm0EEvT_T0_ll,@function
        .size           _Z15SoftmaxWarpImplI22BroadcastScaleMaskLoadIffbLm2EiE11DirectStoreIffEfLi1ELi13ELi32ELi1ELb0EL9Algorithm0EEvT_T0_ll,(.L_x_37734 - _Z15SoftmaxWarpImplI22BroadcastScaleMaskLoadIffbLm2EiE11DirectStoreIffEfLi1ELi13ELi32ELi1ELb0EL9Algorithm0EEvT_T0_ll)
        .other          _Z15SoftmaxWarpImplI22BroadcastScaleMaskLoadIffbLm2EiE11DirectStoreIffEfLi1ELi13ELi32ELi1ELb0EL9Algorithm0EEvT_T0_ll,@"STO_CUDA_ENTRY STV_DEFAULT"
_Z15SoftmaxWarpImplI22BroadcastScaleMaskLoadIffbLm2EiE11DirectStoreIffEfLi1ELi13ELi32ELi1ELb0EL9Algorithm0EEvT_T0_ll:
.text._Z15SoftmaxWarpImplI22BroadcastScaleMaskLoadIffbLm2EiE11DirectStoreIffEfLi1ELi13ELi32ELi1ELb0EL9Algorithm0EEvT_T0_ll:
        /* <DEDUP_REMOVED lines=27> */
.L_x_23358:
        /* <DEDUP_REMOVED lines=14> */
.L_x_23387:
[----:B--2---:R-:W-:Y:S01]  /*0290*/  IABS R0, UR49 ;  /* 0x0000003100007c13 */ /* 0x004fe20008000000 */
[----:B0-----:R-:W-:Y:S01]  /*02a0*/  IMAD R19, R23, UR48, R24 ;  /* 0x0000003017137c24 */ /* 0x001fe2000f8e0218 */
[----:B------:R-:W-:Y:S01]  /*02b0*/  UMOV UR4, URZ ;  /* 0x000000ff00047c82 */ /* 0x000fe20008000000 */
[----:B------:R-:W0:Y:S01]  /*02c0*/  LDC.64 R12, c[0x0][0x390] ;  /* 0x0000e400ff0c7b82 */ /* 0x000e220000000a00 */
[----:B------:R-:W-:Y:S02]  /*02d0*/  R2UR UR7, R0 ;  /* 0x00000000000772ca */ /* 0x000fe400000e0000 */
[----:B------:R-:W-:Y:S02]  /*02e0*/  IADD3 R4, PT, PT, R19, 0x20, RZ ;  /* 0x0000002013047810 */ /* 0x000fe40007ffe0ff */
[----:B------:R-:W-:Y:S02]  /*02f0*/  IABS R3, R19 ;  /* 0x0000001300037213 */ /* 0x000fe40000000000 */
[----:B------:R-:W-:-:S02]  /*0300*/  IABS R5, R4 ;  /* 0x0000000400057213 */ /* 0x000fc40000000000 */
[----:B------:R-:W-:Y:S02]  /*0310*/  LOP3.LUT R11, R4, UR49, RZ, 0x3c, !PT ;  /* 0x00000031040b7c12 */ /* 0x000fe4000f8e3cff */
[----:B------:R-:W-:Y:S02]  /*0320*/  LOP3.LUT R7, R19, UR49, RZ, 0x3c, !PT ;  /* 0x0000003113077c12 */ /* 0x000fe4000f8e3cff */
[----:B------:R-:W-:Y:S01]  /*0330*/  ISETP.GE.AND P4, PT, R11, RZ, PT ;  /* 0x000000ff0b00720c */ /* 0x000fe20003f86270 */
[----:B------:R-:W2:Y:S01]  /*0340*/  I2F.RP R0, UR7 ;  /* 0x0000000700007d06 */ /* 0x000ea20008209400 */
[----:B------:R-:W-:Y:S02]  /*0350*/  ISETP.GE.AND P5, PT, R7, RZ, PT ;  /* 0x000000ff0700720c */ /* 0x000fe40003fa6270 */
[----:B------:R-:W-:Y:S02]  /*0360*/  LOP3.LUT R18, RZ, UR49, RZ, 0x33, !PT ;  /* 0x00000031ff127c12 */ /* 0x000fe4000f8e33ff */
[----:B-1----:R-:W-:-:S02]  /*0370*/  R2UR UR12, R20 ;  /* 0x00000000140c72ca */ /* 0x002fc400000e0000 */
[C---:B------:R-:W-:Y:S02]  /*0380*/  R2UR UR13, R21.reuse ;  /* 0x00000000150d72ca */ /* 0x040fe400000e0000 */
[C---:B------:R-:W-:Y:S02]  /*0390*/  R2UR UR10, R20.reuse ;  /* 0x00000000140a72ca */ /* 0x040fe400000e0000 */
[C---:B------:R-:W-:Y:S02]  /*03a0*/  R2UR UR11, R21.reuse ;  /* 0x00000000150b72ca */ /* 0x040fe400000e0000 */
[C---:B------:R-:W-:Y:S01]  /*03b0*/  R2UR UR8, R20.reuse ;  /* 0x00000000140872ca */ /* 0x040fe200000e0000 */
[----:B--2---:R-:W1:Y:S01]  /*03c0*/  MUFU.RCP R0, R0 ;  /* 0x0000000000007308 */ /* 0x004e620000001000 */
[----:B------:R-:W-:Y:S02]  /*03d0*/  R2UR UR9, R21 ;  /* 0x00000000150972ca */ /* 0x000fe400000e0000 */
[----:B------:R-:W-:-:S02]  /*03e0*/  R2UR UR14, R20 ;  /* 0x00000000140e72ca */ /* 0x000fc400000e0000 */
        /* <DEDUP_REMOVED lines=13> */
[----:B------:R-:W-:Y:S02]  /*04c0*/  IMAD R5, R8, UR7, R5 ;  /* 0x0000000708057c24 */ /* 0x000fe4000f8e0205 */
[----:B------:R-:W-:Y:S01]  /*04d0*/  IMAD R3, R0, UR7, R3 ;  /* 0x0000000700037c24 */ /* 0x000fe2000f8e0203 */
[----:B------:R-:W1:Y:S01]  /*04e0*/  LDC.64 R8, c[0x0][0x398] ;  /* 0x0000e600ff087b82 */ /* 0x000e620000000a00 */
[----:B------:R-:W-:Y:S01]  /*04f0*/  VIADD R0, R19, 0x40 ;  /* 0x0000004013007836 */ /* 0x000fe20000000000 */
[----:B------:R-:W-:Y:S02]  /*0500*/  ISETP.LT.U32.AND P2, PT, R5, UR7, PT ;  /* 0x0000000705007c0c */ /* 0x000fe4000bf41070 */
[----:B------:R-:W-:Y:S02]  /*0510*/  ISETP.LT.U32.AND P1, PT, R3, UR7, PT ;  /* 0x0000000703007c0c */ /* 0x000fe4000bf21070 */
[----:B------:R-:W-:-:S02]  /*0520*/  IABS R10, R0 ;  /* 0x00000000000a7213 */ /* 0x000fc40000000000 */
[----:B------:R-:W-:-:S07]  /*0530*/  SHF.R.S64 R28, RZ, 0x1e, R0 ;  /* 0x0000001eff1c7819 */ /* 0x000fce0000001000 */
[----:B------:R-:W-:Y:S02]  /*0540*/  @!P2 VIADD R5, R5, -UR7 ;  /* 0x800000070505ac36 */ /* 0x000fe40008000000 */
[----:B------:R-:W-:Y:S01]  /*0550*/  @!P1 IADD3 R3, PT, PT, R3, -UR7, RZ ;  /* 0x8000000703039c10 */ /* 0x000fe2000fffe0ff */
[----:B------:R-:W-:Y:S02]  /*0560*/  @!P2 VIADD R6, R6, 0x1 ;  /* 0x000000010606a836 */ /* 0x000fe40000000000 */
[----:B------:R-:W-:Y:S01]  /*0570*/  ISETP.GE.U32.AND P3, PT, R5, UR7, PT ;  /* 0x0000000705007c0c */ /* 0x000fe2000bf66070 */
[----:B------:R-:W-:Y:S01]  /*0580*/  @!P1 VIADD R2, R2, 0x1 ;  /* 0x0000000102029836 */ /* 0x000fe20000000000 */
[----:B------:R-:W-:Y:S01]  /*0590*/  ISETP.GE.U32.AND P0, PT, R3, UR7, PT ;  /* 0x0000000703007c0c */ /* 0x000fe2000bf06070 */
[----:B------:R-:W-:Y:S01]  /*05a0*/  IMAD.HI.U32 R3, R10, UR5, RZ ;  /* 0x000000050a037c27 */ /* 0x000fe2000f8e00ff */
[----:B-1----:R-:W-:Y:S02]  /*05b0*/  ISETP.NE.U32.AND P2, PT, R8, 0x1, PT ;  /* 0x000000010800780c */ /* 0x002fe40003f45070 */
[----:B0-----:R-:W-:-:S02]  /*05c0*/  ISETP.NE.U32.AND P1, PT, R12, 0x1, PT ;  /* 0x000000010c00780c */ /* 0x001fc40003f25070 */
[----:B------:R-:W-:Y:S02]  /*05d0*/  IADD3 R5, PT, PT, -R3, RZ, RZ ;  /* 0x000000ff03057210 */ /* 0x000fe40007ffe1ff */
[----:B------:R-:W-:Y:S02]  /*05e0*/  ISETP.NE.AND.EX P2, PT, R9, RZ, PT, P2 ;  /* 0x000000ff0900720c */ /* 0x000fe40003f45320 */
[----:B------:R-:W-:Y:S01]  /*05f0*/  ISETP.NE.AND.EX P1, PT, R13, RZ, PT, P1 ;  /* 0x000000ff0d00720c */ /* 0x000fe20003f25310 */
[----:B------:R-:W-:Y:S01]  /*0600*/  IMAD R10, R5, UR7, R10 ;  /* 0x00000007050a7c24 */ /* 0x000fe2000f8e020a */
[----:B------:R-:W-:Y:S02]  /*0610*/  @P3 IADD3 R6, PT, PT, R6, 0x1, RZ ;  /* 0x0000000106063810 */ /* 0x000fe40007ffe0ff */
[----:B------:R-:W-:Y:S02]  /*0620*/  @P0 IADD3 R2, PT, PT, R2, 0x1, RZ ;  /* 0x0000000102020810 */ /* 0x000fe40007ffe0ff */
[----:B------:R-:W-:-:S02]  /*0630*/  MOV R7, R6 ;  /* 0x0000000600077202 */ /* 0x000fc40000000f00 */
[----:B------:R-:W-:Y:S01]  /*0640*/  MOV R5, R2 ;  /* 0x0000000200057202 */ /* 0x000fe20000000f00 */
[----:B------:R-:W-:Y:S01]  /*0650*/  VIADD R2, R19, 0x60 ;  /* 0x0000006013027836 */ /* 0x000fe20000000000 */
[----:B------:R-:W-:Y:S01]  /*0660*/  ISETP.NE.AND P0, PT, RZ, UR49, PT ;  /* 0x00000031ff007c0c */ /* 0x000fe2000bf05270 */
[----:B------:R-:W-:Y:S01]  /*0670*/  @!P4 IMAD.MOV R7, RZ, RZ, -R7 ;  /* 0x000000ffff07c224 */ /* 0x000fe200078e0a07 */
[----:B------:R-:W-:Y:S01]  /*0680*/  ISETP.LT.U32.AND P3, PT, R10, UR7, PT ;  /* 0x000000070a007c0c */ /* 0x000fe2000bf61070 */
[----:B------:R-:W-:Y:S01]  /*0690*/  @!P5 IMAD.MOV R5, RZ, RZ, -R5 ;  /* 0x000000ffff05d224 */ /* 0x000fe200078e0a05 */
[----:B------:R-:W-:Y:S02]  /*06a0*/  IABS R16, R2 ;  /* 0x0000000200107213 */ /* 0x000fe40000000000 */
[C---:B------:R-:W-:Y:S02]  /*06b0*/  SEL R8, R18.reuse, R7, !P0 ;  /* 0x0000000712087207 */ /* 0x040fe40004000000 */
[----:B------:R-:W-:Y:S01]  /*06c0*/  SEL R6, R18, R5, !P0 ;  /* 0x0000000512067207 */ /* 0x000fe20004000000 */
[----:B------:R-:W-:-:S03]  /*06d0*/  IMAD.HI.U32 R5, R16, UR5, RZ ;  /* 0x0000000510057c27 */ /* 0x000fc6000f8e00ff */
[----:B------:R-:W-:Y:S01]  /*06e0*/  IADD3 R12, PT, PT, -R6, RZ, RZ ;  /* 0x000000ff060c7210 */ /* 0x000fe20007ffe1ff */
[----:B------:R-:W-:Y:S01]  /*06f0*/  IMAD.MOV R9, RZ, RZ, -R8 ;  /* 0x000000ffff097224 */ /* 0x000fe200078e0a08 */
[----:B------:R-:W-:Y:S01]  /*0700*/  SEL R8, R8, RZ, P1 ;  /* 0x000000ff08087207 */ /* 0x000fe20000800000 */
[----:B------:R-:W-:Y:S01]  /*0710*/  @!P3 VIADD R10, R10, -UR7 ;  /* 0x800000070a0abc36 */ /* 0x000fe20008000000 */
[----:B------:R-:W-:Y:S01]  /*0720*/  IADD3 R11, PT, PT, -R5, RZ, RZ ;  /* 0x000000ff050b7210 */ /* 0x000fe20007ffe1ff */
[----:B------:R-:W-:Y:S01]  /*0730*/  IMAD R9, R9, UR49, R4 ;  /* 0x0000003109097c24 */ /* 0x000fe2000f8e0204 */
[----:B------:R-:W-:Y:S01]  /*0740*/  SEL R6, R6, RZ, P1 ;  /* 0x000000ff06067207 */ /* 0x000fe20000800000 */
[--C-:B------:R-:W-:Y:S01]  /*0750*/  IMAD R7, R12, UR49, R19.reuse ;  /* 0x000000310c077c24 */ /* 0x100fe2000f8e0213 */
[----:B------:R-:W-:Y:S01]  /*0760*/  SHF.R.S64 R12, RZ, 0x1e, R19 ;  /* 0x0000001eff0c7819 */ /* 0x000fe20000001013 */
[----:B------:R-:W-:Y:S01]  /*0770*/  IMAD R8, R8, UR44, RZ ;  /* 0x0000002c08087c24 */ /* 0x000fe2000f8e02ff */
[----:B------:R-:W-:Y:S01]  /*0780*/  SEL R9, R9, RZ, P2 ;  /* 0x000000ff09097207 */ /* 0x000fe20001000000 */
[----:B------:R-:W-:Y:S01]  /*0790*/  IMAD R16, R11, UR7, R16 ;  /* 0x000000070b107c24 */ /* 0x000fe2000f8e0210 */
[----:B------:R-:W-:Y:S01]  /*07a0*/  IADD3 R12, P5, PT, R12, UR36, RZ ;  /* 0x000000240c0c7c10 */ /* 0x000fe2000ffbe0ff */
[----:B------:R-:W-:Y:S01]  /*07b0*/  IMAD R6, R6, UR44, RZ ;  /* 0x0000002c06067c24 */ /* 0x000fe2000f8e02ff */
[----:B------:R-:W-:Y:S01]  /*07c0*/  SEL R7, R7, RZ, P2 ;  /* 0x000000ff07077207 */ /* 0x000fe20001000000 */
[----:B------:R-:W-:Y:S01]  /*07d0*/  IMAD R8, R9, UR45, R8 ;  /* 0x0000002d09087c24 */ /* 0x000fe2000f8e0208 */
[----:B------:R-:W-:-:S02]  /*07e0*/  LEA.HI.X.SX32 R13, R19, UR37, 0x2, P5 ;  /* 0x00000025130d7c11 */ /* 0x000fc4000a8f16ff */
[----:B------:R-:W-:Y:S01]  /*07f0*/  ISETP.GE.U32.AND P6, PT, R10, UR7, PT ;  /* 0x000000070a007c0c */ /* 0x000fe2000bfc6070 */
[----:B------:R-:W-:Y:S01]  /*0800*/  IMAD R6, R7, UR45, R6 ;  /* 0x0000002d07067c24 */ /* 0x000fe2000f8e0206 */
[C---:B------:R-:W-:Y:S02]  /*0810*/  IADD3 R14, P5, PT, R8.reuse, UR38, RZ ;  /* 0x00000026080e7c10 */ /* 0x040fe4000ffbe0ff */
[----:B------:R-:W-:Y:S02]  /*0820*/  SHF.R.S64 R7, RZ, 0x1e, R4 ;  /* 0x0000001eff077819 */ /* 0x000fe40000001004 */
[----:B------:R-:W-:Y:S02]  /*0830*/  LEA.HI.X.SX32 R15, R8, UR39, 0x1, P5 ;  /* 0x00000027080f7c11 */ /* 0x000fe4000a8f0eff */
[----:B------:R-:W-:Y:S01]  /*0840*/  ISETP.LT.U32.AND P5, PT, R16, UR7, PT ;  /* 0x0000000710007c0c */ /* 0x000fe2000bfa1070 */
[----:B------:R-:W2:Y:S01]  /*0850*/  LDG.E R8, desc[UR8][R12.64] ;  /* 0x000000080c087981 */ /* 0x000ea2000c1e1900 */
[----:B------:R-:W-:-:S02]  /*0860*/  IADD3 R10, P4, PT, R6, UR38, RZ ;  /* 0x00000026060a7c10 */ /* 0x000fc4000ff9e0ff */
[----:B------:R-:W-:Y:S01]  /*0870*/  @!P3 IADD3 R3, PT, PT, R3, 0x1, RZ ;  /* 0x000000010303b810 */ /* 0x000fe20007ffe0ff */
[----:B------:R-:W3:Y:S01]  /*0880*/  LDG.E.U8 R14, desc[UR14][R14.64] ;  /* 0x0000000e0e0e7981 */ /* 0x000ee2000c1e1100 */
[----:B------:R-:W-:Y:S02]  /*0890*/  IADD3 R28, P3, PT, R28, UR36, RZ ;  /* 0x000000241c1c7c10 */ /* 0x000fe4000ff7e0ff */
[----:B------:R-:W-:Y:S01]  /*08a0*/  LEA.HI.X.SX32 R11, R6, UR39, 0x1, P4 ;  /* 0x00000027060b7c11 */ /* 0x000fe2000a0f0eff */
[----:B------:R-:W-:Y:S01]  /*08b0*/  @P6 VIADD R3, R3, 0x1 ;  /* 0x0000000103036836 */ /* 0x000fe20000000000 */
[----:B------:R-:W-:Y:S02]  /*08c0*/  IADD3 R6, P4, PT, R7, UR36, RZ ;  /* 0x0000002407067c10 */ /* 0x000fe4000ff9e0ff */
[----:B------:R-:W-:Y:S02]  /*08d0*/  LEA.HI.X.SX32 R29, R0, UR37, 0x2, P3 ;  /* 0x00000025001d7c11 */ /* 0x000fe400098f16ff */
[----:B------:R-:W-:-:S02]  /*08e0*/  @!P5 IADD3 R16, PT, PT, R16, -UR7, RZ ;  /* 0x800000071010dc10 */ /* 0x000fc4000fffe0ff */
[----:B------:R-:W-:Y:S02]  /*08f0*/  LOP3.LUT R9, R0, UR49, RZ, 0x3c, !PT ;  /* 0x0000003100097c12 */ /* 0x000fe4000f8e3cff */
[----:B------:R-:W-:Y:S02]  /*0900*/  ISETP.GE.U32.AND P3, PT, R16, UR7, PT ;  /* 0x0000000710007c0c */ /* 0x000fe4000bf66070 */
[----:B------:R-:W-:Y:S02]  /*0910*/  LEA.HI.X.SX32 R7, R4, UR37, 0x2, P4 ;  /* 0x0000002504077c11 */ /* 0x000fe4000a0f16ff */
[----:B------:R-:W-:Y:S01]  /*0920*/  LOP3.LUT R4, R2, UR49, RZ, 0x3c, !PT ;  /* 0x0000003102047c12 */ /* 0x000fe2000f8e3cff */
[----:B------:R-:W-:Y:S01]  /*0930*/  VIADD R16, R19, 0x80 ;  /* 0x0000008013107836 */ /* 0x000fe20000000000 */
[----:B------:R-:W-:Y:S01]  /*0940*/  ISETP.GE.AND P4, PT, R9, RZ, PT ;  /* 0x000000ff0900720c */ /* 0x000fe20003f86270 */
[----:B------:R0:W4:Y:S01]  /*0950*/  LDG.E R6, desc[UR12][R6.64] ;  /* 0x0000000c06067981 */ /* 0x000122000c1e1900 */
[----:B------:R-:W-:-:S02]  /*0960*/  ISETP.GE.AND P6, PT, R4, RZ, PT ;  /* 0x000000ff0400720c */ /* 0x000fc40003fc6270 */
[----:B------:R-:W-:Y:S01]  /*0970*/  @!P5 IADD3 R5, PT, PT, R5, 0x1, RZ ;  /* 0x000000010505d810 */ /* 0x000fe20007ffe0ff */
[----:B------:R1:W5:Y:S01]  /*0980*/  LDG.E.U8 R9, desc[UR10][R10.64] ;  /* 0x0000000a0a097981 */ /* 0x000362000c1e1100 */
[----:B------:R-:W-:-:S03]  /*0990*/  SHF.R.S64 R17, RZ, 0x1e, R16 ;  /* 0x0000001eff117819 */ /* 0x000fc60000001010 */
[----:B------:R-:W-:Y:S01]  /*09a0*/  @P3 VIADD R5, R5, 0x1 ;  /* 0x0000000105053836 */ /* 0x000fe20000000000 */
[----:B0-----:R-:W-:Y:S01]  /*09b0*/  IABS R7, R16 ;  /* 0x0000001000077213 */ /* 0x001fe20000000000 */
[----:B------:R0:W4:Y:S01]  /*09c0*/  LDG.E R4, desc[UR16][R28.64] ;  /* 0x000000101c047981 */ /* 0x000122000c1e1900 */
[----:B------:R-:W-:Y:S01]  /*09d0*/  IADD3 R12, P3, PT, R17, UR36, RZ ;  /* 0x00000024110c7c10 */ /* 0x000fe2000ff7e0ff */
[----:B-1----:R-:W-:Y:S01]  /*09e0*/  IMAD.MOV.U32 R11, RZ, RZ, R3 ;  /* 0x000000ffff0b7224 */ /* 0x002fe200078e0003 */
[----:B------:R-:W-:Y:S01]  /*09f0*/  MOV R17, R7 ;  /* 0x0000000700117202 */ /* 0x000fe20000000f00 */
[----:B------:R-:W-:-:S03]  /*0a00*/  @!P6 IMAD.MOV R5, RZ, RZ, -R5 ;  /* 0x000000ffff05e224 */ /* 0x000fc600078e0a05 */
[----:B------:R-:W-:Y:S01]  /*0a10*/  @!P4 IADD3 R11, PT, PT, -R11, RZ, RZ ;  /* 0x000000ff0b0bc210 */ /* 0x000fe20007ffe1ff */
[----:B------:R-:W-:-:S03]  /*0a20*/  IMAD.HI.U32 R3, R17, UR5, RZ ;  /* 0x0000000511037c27 */ /* 0x000fc6000f8e00ff */
[C---:B------:R-:W-:Y:S02]  /*0a30*/  SEL R11, R18.reuse, R11, !P0 ;  /* 0x0000000b120b7207 */ /* 0x040fe40004000000 */
[----:B------:R-:W-:Y:S02]  /*0a40*/  SHF.R.S64 R26, RZ, 0x1e, R2 ;  /* 0x0000001eff1a7819 */ /* 0x000fe40000001002 */
[----:B------:R-:W-:Y:S02]  /*0a50*/  IADD3 R10, PT, PT, -R3, RZ, RZ ;  /* 0x000000ff030a7210 */ /* 0x000fe40007ffe1ff */
[----:B------:R-:W-:Y:S01]  /*0a60*/  SEL R15, R18, R5, !P0 ;  /* 0x00000005120f7207 */ /* 0x000fe20004000000 */
[----:B0-----:R-:W-:Y:S01]  /*0a70*/  IMAD.MOV R29, RZ, RZ, -R11 ;  /* 0x000000ffff1d7224 */ /* 0x001fe200078e0a0b */
[----:B------:R-:W-:Y:S01]  /*0a80*/  IADD3 R26, P5, PT, R26, UR36, RZ ;  /* 0x000000241a1a7c10 */ /* 0x000fe2000ffbe0ff */
[----:B------:R-:W-:Y:S01]  /*0a90*/  IMAD R17, R10, UR7, R17 ;  /* 0x000000070a117c24 */ /* 0x000fe2000f8e0211 */
[----:B------:R-:W-:Y:S01]  /*0aa0*/  IADD3 R31, PT, PT, -R15, RZ, RZ ;  /* 0x000000ff0f1f7210 */ /* 0x000fe20007ffe1ff */
[----:B------:R-:W-:Y:S01]  /*0ab0*/  IMAD R0, R29, UR49, R0 ;  /* 0x000000311d007c24 */ /* 0x000fe2000f8e0200 */
[----:B------:R-:W-:Y:S01]  /*0ac0*/  SEL R11, R11, RZ, P1 ;  /* 0x000000ff0b0b7207 */ /* 0x000fe20000800000 */
[----:B------:R-:W-:Y:S01]  /*0ad0*/  VIADD R10, R19, 0xa0 ;  /* 0x000000a0130a7836 */ /* 0x000fe20000000000 */
[----:B------:R-:W-:Y:S01]  /*0ae0*/  LEA.HI.X.SX32 R27, R2, UR37, 0x2, P5 ;  /* 0x00000025021b7c11 */ /* 0x000fe2000a8f16ff */
[----:B------:R-:W-:Y:S01]  /*0af0*/  IMAD R2, R31, UR49, R2 ;  /* 0x000000311f027c24 */ /* 0x000fe2000f8e0202 */
[----:B------:R-:W-:-:S02]  /*0b00*/  LEA.HI.X.SX32 R13, R16, UR37, 0x2, P3 ;  /* 0x00000025100d7c11 */ /* 0x000fc400098f16ff */
[----:B------:R-:W-:Y:S02]  /*0b10*/  ISETP.LT.U32.AND P3, PT, R17, UR7, PT ;  /* 0x0000000711007c0c */ /* 0x000fe4000bf61070 */
[----:B------:R-:W-:Y:S01]  /*0b20*/  SEL R15, R15, RZ, P1 ;  /* 0x000000ff0f0f7207 */ /* 0x000fe20000800000 */
[----:B------:R-:W-:Y:S01]  /*0b30*/  IMAD R11, R11, UR44, RZ ;  /* 0x0000002c0b0b7c24 */ /* 0x000fe2000f8e02ff */
[----:B------:R-:W-:Y:S01]  /*0b40*/  SEL R0, R0, RZ, P2 ;  /* 0x000000ff00007207 */ /* 0x000fe20001000000 */
[----:B------:R0:W4:Y:S01]  /*0b50*/  LDG.E R5, desc[UR10][R12.64] ;  /* 0x0000000a0c057981 */ /* 0x000122000c1e1900 */
[----:B------:R-:W-:Y:S01]  /*0b60*/  IABS R30, R10 ;  /* 0x0000000a001e7213 */ /* 0x000fe20000000000 */
[----:B------:R-:W-:Y:S01]  /*0b70*/  IMAD R15, R15, UR44, RZ ;  /* 0x0000002c0f0f7c24 */ /* 0x000fe2000f8e02ff */
[----:B------:R-:W-:Y:S01]  /*0b80*/  SEL R2, R2, RZ, P2 ;  /* 0x000000ff02027207 */ /* 0x000fe20001000000 */
[----:B------:R-:W-:Y:S01]  /*0b90*/  IMAD R11, R0, UR45, R11 ;  /* 0x0000002d000b7c24 */ /* 0x000fe2000f8e020b */
[----:B------:R1:W4:Y:S01]  /*0ba0*/  LDG.E R7, desc[UR8][R26.64] ;  /* 0x000000081a077981 */ /* 0x000322000c1e1900 */
[----:B------:R-:W-:-:S04]  /*0bb0*/  IMAD.HI.U32 R0, R30, UR5, RZ ;  /* 0x000000051e007c27 */ /* 0x000fc8000f8e00ff */
[----:B------:R-:W-:Y:S01]  /*0bc0*/  IMAD R2, R2, UR45, R15 ;  /* 0x0000002d02027c24 */ /* 0x000fe2000f8e020f */
[----:B0-----:R-:W-:Y:S01]  /*0bd0*/  IADD3 R13, PT, PT, -R0, RZ, RZ ;  /* 0x000000ff000d7210 */ /* 0x001fe20007ffe1ff */
[----:B------:R-:W-:Y:S01]  /*0be0*/  @!P3 VIADD R17, R17, -UR7 ;  /* 0x800000071111bc36 */ /* 0x000fe20008000000 */
[----:B-1----:R-:W-:Y:S02]  /*0bf0*/  IADD3 R26, P4, PT, R11, UR38, RZ ;  /* 0x000000260b1a7c10 */ /* 0x002fe4000ff9e0ff */
[C---:B------:R-:W-:Y:S01]  /*0c00*/  IADD3 R12, P5, PT, R2.reuse, UR38, RZ ;  /* 0x00000026020c7c10 */ /* 0x040fe2000ffbe0ff */
[----:B------:R-:W-:Y:S01]  /*0c10*/  IMAD R30, R13, UR7, R30 ;  /* 0x000000070d1e7c24 */ /* 0x000fe2000f8e021e */
[----:B------:R-:W-:Y:S02]  /*0c20*/  LEA.HI.X.SX32 R27, R11, UR39, 0x1, P4 ;  /* 0x000000270b1b7c11 */ /* 0x000fe4000a0f0eff */
[----:B------:R-:W-:Y:S02]  /*0c30*/  ISETP.GE.U32.AND P4, PT, R17, UR7, PT ;  /* 0x0000000711007c0c */ /* 0x000fe4000bf86070 */
[----:B------:R-:W-:-:S02]  /*0c40*/  LEA.HI.X.SX32 R13, R2, UR39, 0x1, P5 ;  /* 0x00000027020d7c11 */ /* 0x000fc4000a8f0eff */
[----:B------:R-:W-:Y:S02]  /*0c50*/  ISETP.LT.U32.AND P6, PT, R30, UR7, PT ;  /* 0x000000071e007c0c */ /* 0x000fe4000bfc1070 */
[----:B------:R-:W-:Y:S02]  /*0c60*/  @!P3 IADD3 R3, PT, PT, R3, 0x1, RZ ;  /* 0x000000010303b810 */ /* 0x000fe40007ffe0ff */
[----:B------:R-:W-:Y:S01]  /*0c70*/  SHF.R.S64 R28, RZ, 0x1e, R10 ;  /* 0x0000001eff1c7819 */ /* 0x000fe2000000100a */
[----:B------:R-:W-:Y:S01]  /*0c80*/  VIADD R11, R19, 0xc0 ;  /* 0x000000c0130b7836 */ /* 0x000fe20000000000 */
[----:B------:R-:W-:Y:S01]  /*0c90*/  LOP3.LUT R2, R16, UR49, RZ, 0x3c, !PT ;  /* 0x0000003110027c12 */ /* 0x000fe2000f8e3cff */
[----:B------:R0:W2:Y:S03]  /*0ca0*/  LDG.E.U8 R15, desc[UR8][R26.64] ;  /* 0x000000081a0f7981 */ /* 0x0000a6000c1e1100 */
[----:B------:R-:W-:Y:S01]  /*0cb0*/  ISETP.GE.AND P3, PT, R2, RZ, PT ;  /* 0x000000ff0200720c */ /* 0x000fe20003f66270 */
[----:B------:R-:W-:Y:S01]  /*0cc0*/  @P4 VIADD R3, R3, 0x1 ;  /* 0x0000000103034836 */ /* 0x000fe20000000000 */
[----:B------:R-:W-:-:S02]  /*0cd0*/  IADD3 R28, P5, PT, R28, UR36, RZ ;  /* 0x000000241c1c7c10 */ /* 0x000fc4000ffbe0ff */
[----:B------:R-:W-:Y:S02]  /*0ce0*/  @!P6 IADD3 R30, PT, PT, R30, -UR7, RZ ;  /* 0x800000071e1eec10 */ /* 0x000fe4000fffe0ff */
[----:B------:R-:W-:Y:S01]  /*0cf0*/  LEA.HI.X.SX32 R29, R10, UR37, 0x2, P5 ;  /* 0x000000250a1d7c11 */ /* 0x000fe2000a8f16ff */
[----:B------:R1:W4:Y:S01]  /*0d00*/  LDG.E.U8 R27, desc[UR8][R12.64] ;  /* 0x000000080c1b7981 */ /* 0x000322000c1e1100 */
[----:B------:R-:W-:-:S05]  /*0d10*/  ISETP.GE.U32.AND P5, PT, R30, UR7, PT ;  /* 0x000000071e007c0c */ /* 0x000fca000bfa6070 */
[----:B------:R-:W-:Y:S01]  /*0d20*/  @!P3 IADD3 R3, PT, PT, -R3, RZ, RZ ;  /* 0x000000ff0303b210 */ /* 0x000fe20007ffe1ff */
[----:B------:R-:W4:Y:S01]  /*0d30*/  LDG.E R2, desc[UR10][R28.64] ;  /* 0x0000000a1c027981 */ /* 0x000f22000c1e1900 */
[----:B------:R-:W-:Y:S02]  /*0d40*/  IABS R30, R11 ;  /* 0x0000000b001e7213 */ /* 0x000fe40000000000 */
[----:B0-----:R-:W-:Y:S02]  /*0d50*/  LOP3.LUT R26, R10, UR49, RZ, 0x3c, !PT ;  /* 0x000000310a1a7c12 */ /* 0x001fe4000f8e3cff */
[----:B------:R-:W-:Y:S02]  /*0d60*/  SEL R17, R18, R3, !P0 ;  /* 0x0000000312117207 */ /* 0x000fe40004000000 */
[----:B------:R-:W-:Y:S01]  /*0d70*/  ISETP.GE.AND P4, PT, R26, RZ, PT ;  /* 0x000000ff1a00720c */ /* 0x000fe20003f86270 */
[----:B------:R-:W-:-:S04]  /*0d80*/  IMAD.HI.U32 R26, R30, UR5, RZ ;  /* 0x000000051e1a7c27 */ /* 0x000fc8000f8e00ff */
[----:B------:R-:W-:-:S04]  /*0d90*/  IMAD.MOV R3, RZ, RZ, -R17 ;  /* 0x000000ffff037224 */ /* 0x000fc800078e0a11 */
[----:B------:R-:W-:Y:S01]  /*0da0*/  IMAD R16, R3, UR49, R16 ;  /* 0x0000003103107c24 */ /* 0x000fe2000f8e0210 */
[----:B------:R-:W-:-:S05]  /*0db0*/  IADD3 R3, PT, PT, -R26, RZ, RZ ;  /* 0x000000ff1a037210 */ /* 0x000fca0007ffe1ff */
[----:B------:R-:W-:-:S05]  /*0dc0*/  IMAD R3, R3, UR7, R30 ;  /* 0x0000000703037c24 */ /* 0x000fca000f8e021e */
[----:B------:R-:W-:Y:S02]  /*0dd0*/  ISETP.LT.U32.AND P3, PT, R3, UR7, PT ;  /* 0x0000000703007c0c */ /* 0x000fe4000bf61070 */
[----:B------:R-:W-:-:S11]  /*0de0*/  @!P6 IADD3 R0, PT, PT, R0, 0x1, RZ ;  /* 0x000000010000e810 */ /* 0x000fd60007ffe0ff */
[----:B------:R-:W-:-:S05]  /*0df0*/  @!P3 VIADD R3, R3, -UR7 ;  /* 0x800000070303bc36 */ /* 0x000fca0008000000 */
[----:B------:R-:W-:Y:S02]  /*0e00*/  ISETP.GE.U32.AND P0, PT, R3, UR7, PT ;  /* 0x0000000703007c0c */ /* 0x000fe4000bf06070 */
[----:B------:R-:W-:-:S04]  /*0e10*/  LOP3.LUT R3, R11, UR49, RZ, 0x3c, !PT ;  /* 0x000000310b037c12 */ /* 0x000fc8000f8e3cff */
[----:B------:R-:W-:Y:S01]  /*0e20*/  ISETP.GE.AND P6, PT, R3, RZ, PT ;  /* 0x000000ff0300720c */ /* 0x000fe20003fc6270 */
[----:B------:R-:W-:Y:S01]  /*0e30*/  @P5 VIADD R0, R0, 0x1 ;  /* 0x0000000100005836 */ /* 0x000fe20000000000 */
[----:B-1----:R-:W-:Y:S02]  /*0e40*/  SHF.R.S64 R12, RZ, 0x1e, R11 ;  /* 0x0000001eff0c7819 */ /* 0x002fe4000000100b */
[----:B------:R-:W-:Y:S02]  /*0e50*/  @!P3 IADD3 R26, PT, PT, R26, 0x1, RZ ;  /* 0x000000011a1ab810 */ /* 0x000fe40007ffe0ff */
[----:B------:R-:W-:Y:S02]  /*0e60*/  IADD3 R12, P5, PT, R12, UR36, RZ ;  /* 0x000000240c0c7c10 */ /* 0x000fe4000ffbe0ff */
[----:B------:R-:W-:Y:S01]  /*0e70*/  @!P4 IADD3 R0, PT, PT, -R0, RZ, RZ ;  /* 0x000000ff0000c210 */ /* 0x000fe20007ffe1ff */
[----:B------:R-:W-:Y:S01]  /*0e80*/  @P0 VIADD R26, R26, 0x1 ;  /* 0x000000011a1a0836 */ /* 0x000fe20000000000 */
[----:B------:R-:W-:-:S02]  /*0e90*/  ISETP.NE.AND P0, PT, RZ, UR49, PT ;  /* 0x00000031ff007c0c */ /* 0x000fc4000bf05270 */
[----:B------:R-:W-:Y:S01]  /*0ea0*/  LEA.HI.X.SX32 R13, R11, UR37, 0x2, P5 ;  /* 0x000000250b0d7c11 */ /* 0x000fe2000a8f16ff */
[----:B------:R-:W-:Y:S01]  /*0eb0*/  @!P6 IMAD.MOV R26, RZ, RZ, -R26 ;  /* 0x000000ffff1ae224 */ /* 0x000fe200078e0a1a */
[C---:B------:R-:W-:Y:S02]  /*0ec0*/  SEL R0, R18.reuse, R0, !P0 ;  /* 0x0000000012007207 */ /* 0x040fe40004000000 */
[----:B------:R-:W-:Y:S01]  /*0ed0*/  SEL R17, R17, RZ, P1 ;  /* 0x000000ff11117207 */ /* 0x000fe20000800000 */
[----:B------:R0:W4:Y:S01]  /*0ee0*/  LDG.E R3, desc[UR8][R12.64] ;  /* 0x000000080c037981 */ /* 0x000122000c1e1900 */
[----:B------:R-:W-:Y:S02]  /*0ef0*/  SEL R26, R18, R26, !P0 ;  /* 0x0000001a121a7207 */ /* 0x000fe40004000000 */
[----:B------:R-:W-:Y:S01]  /*0f00*/  SEL R16, R16, RZ, P2 ;  /* 0x000000ff10107207 */ /* 0x000fe20001000000 */
[----:B------:R-:W-:Y:S01]  /*0f10*/  IMAD R17, R17, UR44, RZ ;  /* 0x0000002c11117c24 */ /* 0x000fe2000f8e02ff */
[C---:B0-----:R-:W-:Y:S01]  /*0f20*/  IADD3 R13, PT, PT, -R0.reuse, RZ, RZ ;  /* 0x000000ff000d7210 */ /* 0x041fe20007ffe1ff */
[----:B------:R-:W-:Y:S01]  /*0f30*/  IMAD.MOV R12, RZ, RZ, -R26 ;  /* 0x000000ffff0c7224 */ /* 0x000fe200078e0a1a */
[----:B------:R-:W-:Y:S01]  /*0f40*/  SEL R0, R0, RZ, P1 ;  /* 0x000000ff00007207 */ /* 0x000fe20000800000 */
[----:B------:R-:W-:-:S02]  /*0f50*/  IMAD R16, R16, UR45, R17 ;  /* 0x0000002d10107c24 */ /* 0x000fc4000f8e0211 */
[----:B------:R-:W-:Y:S01]  /*0f60*/  IMAD R10, R13, UR49, R10 ;  /* 0x000000310d0a7c24 */ /* 0x000fe2000f8e020a */
[----:B------:R-:W-:Y:S01]  /*0f70*/  SEL R26, R26, RZ, P1 ;  /* 0x000000ff1a1a7207 */ /* 0x000fe20000800000 */
[----:B------:R-:W-:Y:S01]  /*0f80*/  IMAD R11, R12, UR49, R11 ;  /* 0x000000310c0b7c24 */ /* 0x000fe2000f8e020b */
[----:B------:R-:W-:Y:S01]  /*0f90*/  IADD3 R12, P3, PT, R16, UR38, RZ ;  /* 0x00000026100c7c10 */ /* 0x000fe2000ff7e0ff */
[----:B------:R-:W-:Y:S01]  /*0fa0*/  IMAD R13, R0, UR44, RZ ;  /* 0x0000002c000d7c24 */ /* 0x000fe2000f8e02ff */
[----:B------:R-:W-:Y:S01]  /*0fb0*/  SEL R10, R10, RZ, P2 ;  /* 0x000000ff0a0a7207 */ /* 0x000fe20001000000 */
[----:B------:R-:W-:Y:S01]  /*0fc0*/  IMAD R26, R26, UR44, RZ ;  /* 0x0000002c1a1a7c24 */ /* 0x000fe2000f8e02ff */
[----:B------:R-:W-:-:S03]  /*0fd0*/  SEL R11, R11, RZ, P2 ;  /* 0x000000ff0b0b7207 */ /* 0x000fc60001000000 */
[----:B------:R-:W-:Y:S01]  /*0fe0*/  IMAD R0, R10, UR45, R13 ;  /* 0x0000002d0a007c24 */ /* 0x000fe2000f8e020d */
[----:B------:R-:W-:Y:S01]  /*0ff0*/  LEA.HI.X.SX32 R13, R16, UR39, 0x1, P3 ;  /* 0x00000027100d7c11 */ /* 0x000fe200098f0eff */
[----:B------:R-:W-:-:S04]  /*1000*/  IMAD R17, R11, UR45, R26 ;  /* 0x0000002d0b117c24 */ /* 0x000fc8000f8e021a */
[----:B------:R-:W4:Y:S01]  /*1010*/  LDG.E.U8 R26, desc[UR8][R12.64] ;  /* 0x000000080c1a7981 */ /* 0x000f22000c1e1100 */
[----:B------:R-:W-:-:S04]  /*1020*/  IADD3 R10, P4, PT, R0, UR38, RZ ;  /* 0x00000026000a7c10 */ /* 0x000fc8000ff9e0ff */
[----:B------:R-:W-:Y:S02]  /*1030*/  LEA.HI.X.SX32 R11, R0, UR39, 0x1, P4 ;  /* 0x00000027000b7c11 */ /* 0x000fe4000a0f0eff */
[----:B------:R-:W-:Y:S02]  /*1040*/  IADD3 R0, PT, PT, R19, 0xe0, RZ ;  /* 0x000000e013007810 */ /* 0x000fe40007ffe0ff */
[----:B------:R-:W-:Y:S01]  /*1050*/  IADD3 R28, P3, PT, R17, UR38, RZ ;  /* 0x00000026111c7c10 */ /* 0x000fe2000ff7e0ff */
[----:B------:R0:W4:Y:S01]  /*1060*/  LDG.E.U8 R16, desc[UR10][R10.64] ;  /* 0x0000000a0a107981 */ /* 0x000122000c1e1100 */
[----:B------:R-:W-:-:S05]  /*1070*/  IABS R31, R0 ;  /* 0x00000000001f7213 */ /* 0x000fca0000000000 */
[----:B------:R-:W-:-:S04]  /*1080*/  IMAD.HI.U32 R30, R31, UR5, RZ ;  /* 0x000000051f1e7c27 */ /* 0x000fc8000f8e00ff */
[----:B------:R-:W-:-:S04]  /*1090*/  IMAD.MOV R32, RZ, RZ, -R30 ;  /* 0x000000ffff207224 */ /* 0x000fc800078e0a1e */
[----:B------:R-:W-:-:S05]  /*10a0*/  IMAD R31, R32, UR7, R31 ;  /* 0x00000007201f7c24 */ /* 0x000fca000f8e021f */
[----:B------:R-:W-:Y:S02]  /*10b0*/  ISETP.LT.U32.AND P4, PT, R31, UR7, PT ;  /* 0x000000071f007c0c */ /* 0x000fe4000bf81070 */
[----:B------:R-:W-:Y:S02]  /*10c0*/  LEA.HI.X.SX32 R29, R17, UR39, 0x1, P3 ;  /* 0x00000027111d7c11 */ /* 0x000fe400098f0eff */
[----:B0-----:R-:W-:-:S03]  /*10d0*/  LOP3.LUT R10, R0, UR49, RZ, 0x3c, !PT ;  /* 0x00000031000a7c12 */ /* 0x001fc6000f8e3cff */
[----:B------:R0:W4:Y:S06]  /*10e0*/  LDG.E.U8 R17, desc[UR8][R28.64] ;  /* 0x000000081c117981 */ /* 0x00012c000c1e1100 */
[----:B------:R-:W-:-:S04]  /*10f0*/  @!P4 IADD3 R31, PT, PT, R31, -UR7, RZ ;  /* 0x800000071f1fcc10 */ /* 0x000fc8000fffe0ff */
[----:B------:R-:W-:Y:S02]  /*1100*/  ISETP.GE.U32.AND P3, PT, R31, UR7, PT ;  /* 0x000000071f007c0c */ /* 0x000fe4000bf66070 */
[----:B------:R-:W-:Y:S01]  /*1110*/  ISETP.GE.AND P5, PT, R10, RZ, PT ;  /* 0x000000ff0a00720c */ /* 0x000fe20003fa6270 */
[----:B------:R-:W-:-:S10]  /*1120*/  @!P4 VIADD R30, R30, 0x1 ;  /* 0x000000011e1ec836 */ /* 0x000fd40000000000 */
[----:B------:R-:W-:-:S05]  /*1130*/  @P3 IADD3 R30, PT, PT, R30, 0x1, RZ ;  /* 0x000000011e1e3810 */ /* 0x000fca0007ffe0ff */
[----:B------:R-:W-:-:S05]  /*1140*/  @!P5 IMAD.MOV R30, RZ, RZ, -R30 ;  /* 0x000000ffff1ed224 */ /* 0x000fca00078e0a1e */
[----:B------:R-:W-:-:S04]  /*1150*/  SEL R30, R18, R30, !P0 ;  /* 0x0000001e121e7207 */ /* 0x000fc80004000000 */
[C---:B------:R-:W-:Y:S02]  /*1160*/  IADD3 R11, PT, PT, -R30.reuse, RZ, RZ ;  /* 0x000000ff1e0b7210 */ /* 0x040fe40007ffe1ff */
[----:B------:R-:W-:-:S03]  /*1170*/  SEL R30, R30, RZ, P1 ;  /* 0x000000ff1e1e7207 */ /* 0x000fc60000800000 */
[----:B------:R-:W-:Y:S02]  /*1180*/  IMAD R10, R11, UR49, R0 ;  /* 0x000000310b0a7c24 */ /* 0x000fe4000f8e0200 */
[----:B------:R-:W-:-:S03]  /*1190*/  IMAD R11, R30, UR44, RZ ;  /* 0x0000002c1e0b7c24 */ /* 0x000fc6000f8e02ff */
[----:B------:R-:W-:Y:S01]  /*11a0*/  SEL R10, R10, RZ, P2 ;  /* 0x000000ff0a0a7207 */ /* 0x000fe20001000000 */
[----:B------:R-:W-:-:S04]  /*11b0*/  VIADD R35, R19, 0x100 ;  /* 0x0000010013237836 */ /* 0x000fc80000000000 */
[----:B------:R-:W-:Y:S01]  /*11c0*/  IMAD R11, R10, UR45, R11 ;  /* 0x0000002d0a0b7c24 */ /* 0x000fe2000f8e020b */
[----:B0-----:R-:W-:-:S04]  /*11d0*/  IABS R28, R35 ;  /* 0x00000023001c7213 */ /* 0x001fc80000000000 */
[C---:B------:R-:W-:Y:S02]  /*11e0*/  IADD3 R10, P4, PT, R11.reuse, UR38, RZ ;  /* 0x000000260b0a7c10 */ /* 0x040fe4000ff9e0ff */
[----:B------:R-:W-:Y:S02]  /*11f0*/  SHF.R.S64 R12, RZ, 0x1e, R0 ;  /* 0x0000001eff0c7819 */ /* 0x000fe40000001000 */
[----:B------:R-:W-:Y:S02]  /*1200*/  LEA.HI.X.SX32 R11, R11, UR39, 0x1, P4 ;  /* 0x000000270b0b7c11 */ /* 0x000fe4000a0f0eff */
[----:B------:R-:W-:-:S03]  /*1210*/  IADD3 R12, P3, PT, R12, UR36, RZ ;  /* 0x000000240c0c7c10 */ /* 0x000fc6000ff7e0ff */
[----:B------:R0:W4:Y:S01]  /*1220*/  LDG.E.U8 R29, desc[UR10][R10.64] ;  /* 0x0000000a0a1d7981 */ /* 0x000122000c1e1100 */
[----:B-----5:R-:W-:Y:S01]  /*1230*/  ISETP.NE.AND P4, PT, R9, RZ, PT ;  /* 0x000000ff0900720c */ /* 0x020fe20003f85270 */
[----:B------:R-:W-:Y:S01]  /*1240*/  IMAD.HI.U32 R9, R28, UR5, RZ ;  /* 0x000000051c097c27 */ /* 0x000fe2000f8e00ff */
[----:B------:R-:W-:-:S04]  /*1250*/  LEA.HI.X.SX32 R13, R0, UR37, 0x2, P3 ;  /* 0x00000025000d7c11 */ /* 0x000fc800098f16ff */
[----:B------:R-:W-:Y:S01]  /*1260*/  IADD3 R33, PT, PT, -R9, RZ, RZ ;  /* 0x000000ff09217210 */ /* 0x000fe20007ffe1ff */
[----:B------:R1:W5:Y:S01]  /*1270*/  LDG.E R0, desc[UR8][R12.64] ;  /* 0x000000080c007981 */ /* 0x000362000c1e1900 */
[----:B---3--:R-:W-:-:S03]  /*1280*/  ISETP.NE.AND P3, PT, R14, RZ, PT ;  /* 0x000000ff0e00720c */ /* 0x008fc60003f65270 */
[----:B------:R-:W-:Y:S01]  /*1290*/  IMAD R14, R33, UR7, R28 ;  /* 0x00000007210e7c24 */ /* 0x000fe2000f8e021c */
[----:B------:R-:W-:-:S04]  /*12a0*/  P2R R31, PR, RZ, 0x10 ;  /* 0x00000010ff1f7803 */ /* 0x000fc80000000000 */
[----:B------:R-:W-:Y:S02]  /*12b0*/  ISETP.LT.U32.AND P4, PT, R14, UR7, PT ;  /* 0x000000070e007c0c */ /* 0x000fe4000bf81070 */
[----:B------:R-:W-:Y:S02]  /*12c0*/  P2R R34, PR, RZ, 0x8 ;  /* 0x00000008ff227803 */ /* 0x000fe40000000000 */
[----:B0-----:R-:W-:-:S09]  /*12d0*/  LOP3.LUT R10, R35, UR49, RZ, 0x3c, !PT ;  /* 0x00000031230a7c12 */ /* 0x001fd2000f8e3cff */
[----:B------:R-:W-:Y:S01]  /*12e0*/  @!P4 VIADD R14, R14, -UR7 ;  /* 0x800000070e0ecc36 */ /* 0x000fe20008000000 */
[----:B------:R-:W-:-:S04]  /*12f0*/  @!P4 IADD3 R9, PT, PT, R9, 0x1, RZ ;  /* 0x000000010909c810 */ /* 0x000fc80007ffe0ff */
[----:B------:R-:W-:Y:S02]  /*1300*/  ISETP.GE.U32.AND P3, PT, R14, UR7, PT ;  /* 0x000000070e007c0c */ /* 0x000fe4000bf66070 */
[----:B------:R-:W-:Y:S02]  /*1310*/  ISETP.GE.AND P4, PT, R10, RZ, PT ;  /* 0x000000ff0a00720c */ /* 0x000fe40003f86270 */
[----:B------:R-:W0:Y:S09]  /*1320*/  LDC.64 R10, c[0x0][0x3d0] ;  /* 0x0000f400ff0a7b82 */ /* 0x000e320000000a00 */
[----:B------:R-:W-:-:S05]  /*1330*/  @P3 VIADD R9, R9, 0x1 ;  /* 0x0000000109093836 */ /* 0x000fca0000000000 */
[----:B------:R-:W-:Y:S02]  /*1340*/  @!P4 IADD3 R9, PT, PT, -R9, RZ, RZ ;  /* 0x000000ff0909c210 */ /* 0x000fe40007ffe1ff */
[----:B------:R-:W-:Y:S02]  /*1350*/  SHF.R.S64 R14, RZ, 0x1e, R35 ;  /* 0x0000001eff0e7819 */ /* 0x000fe40000001023 */
[----:B------:R-:W-:Y:S02]  /*1360*/  SEL R9, R18, R9, !P0 ;  /* 0x0000000912097207 */ /* 0x000fe40004000000 */
[----:B------:R-:W-:-:S03]  /*1370*/  IADD3 R14, P3, PT, R14, UR36, RZ ;  /* 0x000000240e0e7c10 */ /* 0x000fc6000ff7e0ff */
[----:B-1----:R-:W-:Y:S01]  /*1380*/  IMAD.MOV R12, RZ, RZ, -R9 ;  /* 0x000000ffff0c7224 */ /* 0x002fe200078e0a09 */
[----:B------:R-:W-:-:S03]  /*1390*/  SEL R9, R9, RZ, P1 ;  /* 0x000000ff09097207 */ /* 0x000fc60000800000 */
[----:B------:R-:W-:Y:S01]  /*13a0*/  IMAD R12, R12, UR49, R35 ;  /* 0x000000310c0c7c24 */ /* 0x000fe2000f8e0223 */
[----:B0-----:R-:W-:Y:S01]  /*13b0*/  R2UR UR4, R11 ;  /* 0x000000000b0472ca */ /* 0x001fe200000e0000 */
[----:B------:R-:W-:Y:S01]  /*13c0*/  IMAD R9, R9, UR44, RZ ;  /* 0x0000002c09097c24 */ /* 0x000fe2000f8e02ff */
[----:B--2---:R-:W-:Y:S02]  /*13d0*/  ISETP.NE.AND P4, PT, R15, RZ, PT ;  /* 0x000000ff0f00720c */ /* 0x004fe40003f85270 */
[----:B------:R-:W-:Y:S02]  /*13e0*/  LEA.HI.X.SX32 R15, R35, UR37, 0x2, P3 ;  /* 0x00000025230f7c11 */ /* 0x000fe400098f16ff */
[----:B------:R-:W-:Y:S02]  /*13f0*/  SEL R12, R12, RZ, P2 ;  /* 0x000000ff0c0c7207 */ /* 0x000fe40001000000 */
[----:B----4-:R-:W-:Y:S02]  /*1400*/  ISETP.NE.AND P3, PT, R27, RZ, PT ;  /* 0x000000ff1b00720c */ /* 0x010fe40003f65270 */
[----:B------:R-:W-:-:S04]  /*1410*/  IADD3 R27, PT, PT, R19, 0x120, RZ ;  /* 0x00000120131b7810 */ /* 0x000fc80007ffe0ff */
[----:B------:R-:W-:Y:S01]  /*1420*/  IABS R11, R27 ;  /* 0x0000001b000b7213 */ /* 0x000fe20000000000 */
[----:B------:R-:W-:-:S04]  /*1430*/  IMAD R13, R12, UR45, R9 ;  /* 0x0000002d0c0d7c24 */ /* 0x000fc8000f8e0209 */
        /* <DEDUP_REMOVED lines=12> */
[----:B------:R0:W2:Y:S08]  /*1500*/  LDG.E R9, desc[UR8][R14.64] ;  /* 0x000000080e097981 */ /* 0x0000b0000c1e1900 */
[----:B------:R-:W-:-:S02]  /*1510*/  @!P3 IADD3 R11, PT, PT, -R11, RZ, RZ ;  /* 0x000000ff0b0bb210 */ /* 0x000fc40007ffe1ff */
[C---:B------:R-:W-:Y:S02]  /*1520*/  IADD3 R12, P3, PT, R13.reuse, UR38, RZ ;  /* 0x000000260d0c7c10 */ /* 0x040fe4000ff7e0ff */
[----:B------:R-:W-:Y:S02]  /*1530*/  SEL R11, R18, R11, !P0 ;  /* 0x0000000b120b7207 */ /* 0x000fe40004000000 */
[----:B0-----:R-:W-:Y:S02]  /*1540*/  SHF.R.S64 R14, RZ, 0x1e, R27 ;  /* 0x0000001eff0e7819 */ /* 0x001fe4000000101b */
[----:B------:R-:W-:Y:S01]  /*1550*/  P2R R33, PR, RZ, 0x10 ;  /* 0x00000010ff217803 */ /* 0x000fe20000000000 */
[----:B------:R-:W-:Y:S01]  /*1560*/  IMAD.MOV R32, RZ, RZ, -R11 ;  /* 0x000000ffff207224 */ /* 0x000fe200078e0a0b */
[----:B------:R-:W-:Y:S02]  /*1570*/  LEA.HI.X.SX32 R13, R13, UR39, 0x1, P3 ;  /* 0x000000270d0d7c11 */ /* 0x000fe400098f0eff */
[----:B------:R-:W-:Y:S01]  /*1580*/  IADD3 R14, P3, PT, R14, UR36, RZ ;  /* 0x000000240e0e7c10 */ /* 0x000fe2000ff7e0ff */
[----:B------:R-:W-:Y:S01]  /*1590*/  IMAD R32, R32, UR49, R27 ;  /* 0x0000003120207c24 */ /* 0x000fe2000f8e021b */
[----:B------:R-:W-:Y:S01]  /*15a0*/  SEL R11, R11, RZ, P1 ;  /* 0x000000ff0b0b7207 */ /* 0x000fe20000800000 */
[----:B------:R0:W3:Y:S01]  /*15b0*/  LDG.E.U8 R30, desc[UR8][R12.64] ;  /* 0x000000080c1e7981 */ /* 0x0000e2000c1e1100 */
[----:B------:R-:W-:-:S02]  /*15c0*/  LEA.HI.X.SX32 R15, R27, UR37, 0x2, P3 ;  /* 0x000000251b0f7c11 */ /* 0x000fc400098f16ff */
[----:B------:R-:W-:-:S04]  /*15d0*/  IADD3 R27, PT, PT, R19, 0x140, RZ ;  /* 0x00000140131b7810 */ /* 0x000fc80007ffe0ff */
[----:B------:R-:W-:Y:S02]  /*15e0*/  IABS R35, R27 ;  /* 0x0000001b00237213 */ /* 0x000fe40000000000 */
[----:B------:R-:W-:-:S04]  /*15f0*/  ISETP.NE.AND P5, PT, R26, RZ, PT ;  /* 0x000000ff1a00720c */ /* 0x000fc80003fa5270 */
[----:B------:R-:W-:Y:S02]  /*1600*/  P2R R26, PR, RZ, 0x20 ;  /* 0x00000020ff1a7803 */ /* 0x000fe40000000000 */
[----:B------:R-:W-:-:S04]  /*1610*/  ISETP.NE.AND P5, PT, R33, RZ, PT ;  /* 0x000000ff2100720c */ /* 0x000fc80003fa5270 */
[----:B------:R-:W-:Y:S02]  /*1620*/  P2R R33, PR, RZ, 0x20 ;  /* 0x00000020ff217803 */ /* 0x000fe40000000000 */
[----:B------:R-:W-:Y:S01]  /*1630*/  ISETP.NE.AND P5, PT, R34, RZ, PT ;  /* 0x000000ff2200720c */ /* 0x000fe20003fa5270 */
[----:B------:R-:W-:Y:S01]  /*1640*/  IMAD R11, R11, UR44, RZ ;  /* 0x0000002c0b0b7c24 */ /* 0x000fe2000f8e02ff */
[----:B------:R-:W-:Y:S02]  /*1650*/  SEL R32, R32, RZ, P2 ;  /* 0x000000ff20207207 */ /* 0x000fe40001000000 */
[----:B------:R-:W-:Y:S02]  /*1660*/  P2R R34, PR, RZ, 0x20 ;  /* 0x00000020ff227803 */ /* 0x000fe40000000000 */
[----:B------:R-:W-:Y:S01]  /*1670*/  ISETP.NE.AND P5, PT, R31, RZ, PT ;  /* 0x000000ff1f00720c */ /* 0x000fe20003fa5270 */
[----:B------:R-:W-:-:S04]  /*1680*/  IMAD.HI.U32 R31, R35, UR5, RZ ;  /* 0x00000005231f7c27 */ /* 0x000fc8000f8e00ff */
[----:B------:R-:W-:Y:S02]  /*1690*/  IMAD R32, R32, UR45, R11 ;  /* 0x0000002d20207c24 */ /* 0x000fe4000f8e020b */
[----:B------:R-:W-:Y:S01]  /*16a0*/  IMAD.MOV R36, RZ, RZ, -R31 ;  /* 0x000000ffff247224 */ /* 0x000fe200078e0a1f */
[----:B------:R1:W4:Y:S02]  /*16b0*/  LDG.E R11, desc[UR8][R14.64] ;  /* 0x000000080e0b7981 */ /* 0x000324000c1e1900 */
[----:B0-----:R-:W-:-:S04]  /*16c0*/  IADD3 R12, P3, PT, R32, UR38, RZ ;  /* 0x00000026200c7c10 */ /* 0x001fc8000ff7e0ff */
[----:B------:R-:W-:Y:S01]  /*16d0*/  LEA.HI.X.SX32 R13, R32, UR39, 0x1, P3 ;  /* 0x00000027200d7c11 */ /* 0x000fe200098f0eff */
[----:B-1----:R-:W-:-:S04]  /*16e0*/  IMAD R14, R36, UR7, R35 ;  /* 0x00000007240e7c24 */ /* 0x002fc8000f8e0223 */
[----:B------:R0:W4:Y:S01]  /*16f0*/  LDG.E.U8 R32, desc[UR8][R12.64] ;  /* 0x000000080c207981 */ /* 0x000122000c1e1100 */
        /* <DEDUP_REMOVED lines=68> */
[----:B------:R-:W-:Y:S02]  /*1b40*/  R2UR UR6, R20 ;  /* 0x00000000140672ca */ /* 0x000fe400000e0000 */
[----:B------:R-:W-:Y:S02]  /*1b50*/  R2UR UR7, R21 ;  /* 0x00000000150772ca */ /* 0x000fe400000e0000 */
[----:B------:R-:W-:Y:S02]  /*1b60*/  LEA.HI.X.SX32 R17, R17, UR39, 0x1, P6 ;  /* 0x0000002711117c11 */ /* 0x000fe4000b0f0eff */
[----:B------:R-:W-:-:S04]  /*1b70*/  IADD3 R18, P1, PT, R14, UR38, RZ ;  /* 0x000000260e127c10 */ /* 0x000fc8000ff3e0ff */
[----:B------:R-:W-:Y:S01]  /*1b80*/  LEA.HI.X.SX32 R19, R14, UR39, 0x1, P1 ;  /* 0x000000270e137c11 */ /* 0x000fe200088f0eff */
[----:B------:R-:W4:Y:S01]  /*1b90*/  LDG.E.U8 R17, desc[UR8][R16.64] ;  /* 0x0000000810117981 */ /* 0x000f22000c1e1100 */
[----:B------:R-:W-:-:S03]  /*1ba0*/  SHF.R.S64 R14, RZ, 0x1e, R15 ;  /* 0x0000001eff0e7819 */ /* 0x000fc6000000100f */
[----:B------:R-:W4:Y:S01]  /*1bb0*/  LDG.E R12, desc[UR6][R12.64] ;  /* 0x000000060c0c7981 */ /* 0x000f22000c1e1900 */
[----:B------:R-:W-:-:S03]  /*1bc0*/  IADD3 R14, P2, PT, R14, UR36, RZ ;  /* 0x000000240e0e7c10 */ /* 0x000fc6000ff5e0ff */
[----:B------:R0:W4:Y:S01]  /*1bd0*/  LDG.E.U8 R19, desc[UR6][R18.64] ;  /* 0x0000000612137981 */ /* 0x000122000c1e1100 */
[----:B------:R-:W-:-:S05]  /*1be0*/  LEA.HI.X.SX32 R15, R15, UR37, 0x2, P2 ;  /* 0x000000250f0f7c11 */ /* 0x000fca00090f16ff */
[----:B------:R-:W4:Y:S01]  /*1bf0*/  LDG.E R14, desc[UR8][R14.64] ;  /* 0x000000080e0e7981 */ /* 0x000f22000c1e1900 */
[----:B------:R-:W-:Y:S01]  /*1c00*/  ISETP.NE.AND P0, PT, R29, RZ, PT ;  /* 0x000000ff1d00720c */ /* 0x000fe20003f05270 */
[----:B------:R-:W-:-:S05]  /*1c10*/  FMUL R29, R8, UR4 ;  /* 0x00000004081d7c20 */ /* 0x000fca0008400000 */
[----:B------:R-:W-:Y:S01]  /*1c20*/  FSEL R8, R29, R10, P5 ;  /* 0x0000000a1d087208 */ /* 0x000fe20002800000 */
[----:B------:R-:W-:Y:S01]  /*1c30*/  FMUL R29, R6, UR4 ;  /* 0x00000004061d7c20 */ /* 0x000fe20008400000 */
[----:B------:R-:W-:-:S04]  /*1c40*/  ISETP.NE.AND P5, PT, R34, RZ, PT ;  /* 0x000000ff2200720c */ /* 0x000fc80003fa5270 */
[----:B------:R-:W-:Y:S01]  /*1c50*/  FSEL R6, R29, R10, P5 ;  /* 0x0000000a1d067208 */ /* 0x000fe20002800000 */
[----:B------:R-:W-:Y:S01]  /*1c60*/  FMUL R29, R4, UR4 ;  /* 0x00000004041d7c20 */ /* 0x000fe20008400000 */
[----:B------:R-:W-:-:S04]  /*1c70*/  ISETP.NE.AND P5, PT, R33, RZ, PT ;  /* 0x000000ff2100720c */ /* 0x000fc80003fa5270 */
[----:B------:R-:W-:Y:S02]  /*1c80*/  FSEL R4, R29, R10, P5 ;  /* 0x0000000a1d047208 */ /* 0x000fe40002800000 */
[----:B------:R-:W-:Y:S01]  /*1c90*/  FMNMX R29, R8, -INF , !PT ;  /* 0xff800000081d7809 */ /* 0x000fe20007800000 */
[----:B------:R-:W-:Y:S01]  /*1ca0*/  FMUL R7, R7, UR4 ;  /* 0x0000000407077c20 */ /* 0x000fe20008400000 */
[----:B------:R-:W-:Y:S02]  /*1cb0*/  ISETP.NE.AND P6, PT, R28, RZ, PT ;  /* 0x000000ff1c00720c */ /* 0x000fe40003fc5270 */
[----:B------:R-:W-:Y:S01]  /*1cc0*/  FMNMX R29, R29, R6, !PT ;  /* 0x000000061d1d7209 */ /* 0x000fe20007800000 */
[----:B------:R-:W-:Y:S01]  /*1cd0*/  FMUL R5, R5, UR4 ;  /* 0x0000000405057c20 */ /* 0x000fe20008400000 */
[----:B------:R-:W-:Y:S02]  /*1ce0*/  ISETP.NE.AND P5, PT, R26, RZ, PT ;  /* 0x000000ff1a00720c */ /* 0x000fe40003fa5270 */
[----:B0-----:R-:W-:-:S02]  /*1cf0*/  FSEL R18, R7, R10, P6 ;  /* 0x0000000a07127208 */ /* 0x001fc40003000000 */
[----:B------:R-:W-:Y:S01]  /*1d00*/  FMNMX R29, R29, R4, !PT ;  /* 0x000000041d1d7209 */ /* 0x000fe20007800000 */
[----:B------:R-:W-:Y:S01]  /*1d10*/  FMUL R7, R2, UR4 ;  /* 0x0000000402077c20 */ /* 0x000fe20008400000 */
[----:B------:R-:W-:Y:S02]  /*1d20*/  FSEL R28, R5, R10, P5 ;  /* 0x0000000a051c7208 */ /* 0x000fe40002800000 */
[----:B------:R-:W-:Y:S01]  /*1d30*/  FMNMX R29, R29, R18, !PT ;  /* 0x000000121d1d7209 */ /* 0x000fe20007800000 */
[----:B------:R-:W-:Y:S01]  /*1d40*/  FMUL R3, R3, UR4 ;  /* 0x0000000403037c20 */ /* 0x000fe20008400000 */
[----:B------:R-:W-:Y:S02]  /*1d50*/  FSEL R16, R7, R10, P4 ;  /* 0x0000000a07107208 */ /* 0x000fe40002000000 */
[----:B------:R-:W-:Y:S01]  /*1d60*/  FMNMX R29, R29, R28, !PT ;  /* 0x0000001c1d1d7209 */ /* 0x000fe20007800000 */
[----:B-----5:R-:W-:Y:S01]  /*1d70*/  FMUL R5, R0, UR4 ;  /* 0x0000000400057c20 */ /* 0x020fe20008400000 */
[----:B------:R-:W-:-:S02]  /*1d80*/  FSEL R26, R3, R10, P3 ;  /* 0x0000000a031a7208 */ /* 0x000fc40001800000 */
[----:B------:R-:W-:Y:S01]  /*1d90*/  FMNMX R29, R29, R16, !PT ;  /* 0x000000101d1d7209 */ /* 0x000fe20007800000 */
[----:B--2---:R-:W-:Y:S01]  /*1da0*/  FMUL R9, R9, UR4 ;  /* 0x0000000409097c20 */ /* 0x004fe20008400000 */
[----:B---3--:R-:W-:Y:S02]  /*1db0*/  ISETP.NE.AND P1, PT, R30, RZ, PT ;  /* 0x000000ff1e00720c */ /* 0x008fe40003f25270 */
[----:B------:R-:W-:Y:S02]  /*1dc0*/  FSEL R30, R5, R10, P0 ;  /* 0x0000000a051e7208 */ /* 0x000fe40000000000 */
[----:B------:R-:W-:Y:S01]  /*1dd0*/  FMNMX R29, R29, R26, !PT ;  /* 0x0000001a1d1d7209 */ /* 0x000fe20007800000 */
[----:B----4-:R-:W-:Y:S01]  /*1de0*/  FMUL R11, R11, UR4 ;  /* 0x000000040b0b7c20 */ /* 0x010fe20008400000 */
[----:B------:R-:W-:Y:S02]  /*1df0*/  ISETP.NE.AND P2, PT, R32, RZ, PT ;  /* 0x000000ff2000720c */ /* 0x000fe40003f45270 */
[----:B------:R-:W-:-:S02]  /*1e00*/  FSEL R32, R9, R10, P1 ;  /* 0x0000000a09207208 */ /* 0x000fc40000800000 */
        /* <DEDUP_REMOVED lines=47> */
[-C--:B------:R-:W-:Y:S01]  /*2100*/  FFMA.RM R5, R2, R9.reuse, 12582913 ;  /* 0x4b40000102057423 */ /* 0x080fe20000004009 */
[----:B------:R-:W-:Y:S01]  /*2110*/  FFMA.RM R2, R12, R9, 12582913 ;  /* 0x4b4000010c027423 */ /* 0x000fe20000004009 */
[----:B------:R-:W-:-:S02]  /*2120*/  IMAD.SHL.U32 R0, R0, 0x800000, RZ ;  /* 0x0080000000007824 */ /* 0x000fc400078e00ff */
[----:B------:R-:W-:Y:S01]  /*2130*/  FFMA R3, R8, 1.4426950216293334961, -R3 ;  /* 0x3fb8aa3b08037823 */ /* 0x000fe20000000803 */
[C---:B------:R-:W-:Y:S01]  /*2140*/  FADD R7, R2.reuse, -12583039 ;  /* 0xcb40007f02077421 */ /* 0x040fe20000000000 */
[----:B------:R-:W-:Y:S02]  /*2150*/  IMAD.SHL.U32 R2, R2, 0x800000, RZ ;  /* 0x0080000002027824 */ /* 0x000fe400078e00ff */
[----:B------:R-:W-:Y:S01]  /*2160*/  FFMA R8, R8, 1.925963033500011079e-08, R3 ;  /* 0x32a5706008087823 */ /* 0x000fe20000000003 */
[----:B------:R-:W-:Y:S01]  /*2170*/  FADD R3, R5, -12583039 ;  /* 0xcb40007f05037421 */ /* 0x000fe20000000000 */
[----:B------:R-:W-:-:S03]  /*2180*/  FFMA R7, R4, 1.4426950216293334961, -R7 ;  /* 0x3fb8aa3b04077823 */ /* 0x000fc60000000807 */
[----:B------:R-:W-:Y:S01]  /*2190*/  FFMA R3, R6, 1.4426950216293334961, -R3 ;  /* 0x3fb8aa3b06037823 */ /* 0x000fe20000000803 */
[----:B------:R-:W-:Y:S01]  /*21a0*/  FFMA R12, R4, 1.925963033500011079e-08, R7 ;  /* 0x32a57060040c7823 */ /* 0x000fe20000000007 */
[----:B------:R-:W-:Y:S01]  /*21b0*/  FFMA.SAT R4, R18, R11, 0.5 ;  /* 0x3f00000012047423 */ /* 0x000fe2000000200b */
[----:B------:R0:W1:Y:S01]  /*21c0*/  MUFU.EX2 R7, R8 ;  /* 0x0000000800077308 */ /* 0x0000620000000800 */
[----:B------:R-:W-:Y:S02]  /*21d0*/  FFMA R6, R6, 1.925963033500011079e-08, R3 ;  /* 0x32a5706006067823 */ /* 0x000fe40000000003 */
[----:B------:R-:W-:Y:S01]  /*21e0*/  FFMA.RM R3, R4, R9, 12582913 ;  /* 0x4b40000104037423 */ /* 0x000fe20000004009 */
[----:B------:R-:W-:-:S03]  /*21f0*/  FFMA.SAT R4, R28, R11, 0.5 ;  /* 0x3f0000001c047423 */ /* 0x000fc6000000200b */
[C---:B------:R-:W-:Y:S01]  /*2200*/  FADD R13, R3.reuse, -12583039 ;  /* 0xcb40007f030d7421 */ /* 0x040fe20000000000 */
[----:B------:R-:W-:Y:S01]  /*2210*/  FFMA.RM R4, R4, R9, 12582913 ;  /* 0x4b40000104047423 */ /* 0x000fe20000004009 */
[----:B0-----:R-:W-:Y:S01]  /*2220*/  FFMA.SAT R8, R16, R11, 0.5 ;  /* 0x3f00000010087423 */ /* 0x001fe2000000200b */
[----:B------:R-:W-:Y:S01]  /*2230*/  SHF.L.U32 R3, R3, 0x17, RZ ;  /* 0x0000001703037819 */ /* 0x000fe200000006ff */
[----:B------:R-:W-:Y:S01]  /*2240*/  FFMA R13, R18, 1.4426950216293334961, -R13 ;  /* 0x3fb8aa3b120d7823 */ /* 0x000fe2000000080d */
[C---:B------:R-:W-:Y:S01]  /*2250*/  FADD R15, R4.reuse, -12583039 ;  /* 0xcb40007f040f7421 */ /* 0x040fe20000000000 */
[----:B------:R-:W-:Y:S02]  /*2260*/  IMAD.SHL.U32 R4, R4, 0x800000, RZ ;  /* 0x0080000004047824 */ /* 0x000fe400078e00ff */
[----:B------:R-:W-:Y:S01]  /*2270*/  FFMA R18, R18, 1.925963033500011079e-08, R13 ;  /* 0x32a5706012127823 */ /* 0x000fe2000000000d */
[----:B------:R-:W-:Y:S01]  /*2280*/  FFMA R15, R28, 1.4426950216293334961, -R15 ;  /* 0x3fb8aa3b1c0f7823 */ /* 0x000fe2000000080f */
[----:B------:R0:W2:Y:S01]  /*2290*/  MUFU.EX2 R13, R6 ;  /* 0x00000006000d7308 */ /* 0x0000a20000000800 */
[----:B-1----:R-:W-:Y:S01]  /*22a0*/  FMUL R7, R0, R7 ;  /* 0x0000000700077220 */ /* 0x002fe20000400000 */
[----:B------:R-:W-:Y:S01]  /*22b0*/  SHF.L.U32 R0, R5, 0x17, RZ ;  /* 0x0000001705007819 */ /* 0x000fe200000006ff */
[----:B------:R-:W-:Y:S01]  /*22c0*/  FFMA.RM R5, R8, R9, 12582913 ;  /* 0x4b40000108057423 */ /* 0x000fe20000004009 */
[----:B------:R-:W-:Y:S01]  /*22d0*/  FFMA R15, R28, 1.925963033500011079e-08, R15 ;  /* 0x32a570601c0f7823 */ /* 0x000fe2000000000f */
[----:B------:R-:W-:-:S02]  /*22e0*/  FFMA.SAT R8, R30, R11, 0.5 ;  /* 0x3f0000001e087423 */ /* 0x000fc4000000200b */
[C---:B------:R-:W-:Y:S01]  /*22f0*/  FADD R17, R5.reuse, -12583039 ;  /* 0xcb40007f05117421 */ /* 0x040fe20000000000 */
[----:B------:R-:W-:Y:S01]  /*2300*/  SHF.L.U32 R5, R5, 0x17, RZ ;  /* 0x0000001705057819 */ /* 0x000fe200000006ff */
[----:B0-----:R-:W-:Y:S01]  /*2310*/  FFMA.SAT R6, R26, R11, 0.5 ;  /* 0x3f0000001a067423 */ /* 0x001fe2000000200b */
[----:B------:R-:W0:Y:S01]  /*2320*/  MUFU.EX2 R15, R15 ;  /* 0x0000000f000f7308 */ /* 0x000e220000000800 */
[----:B------:R-:W-:Y:S01]  /*2330*/  FFMA R17, R16, 1.4426950216293334961, -R17 ;  /* 0x3fb8aa3b10117823 */ /* 0x000fe20000000811 */
[-C--:B------:R-:W-:Y:S01]  /*2340*/  FFMA.RM R8, R8, R9.reuse, 12582913 ;  /* 0x4b40000108087423 */ /* 0x080fe20000004009 */
[----:B------:R-:W-:Y:S02]  /*2350*/  FFMA.RM R6, R6, R9, 12582913 ;  /* 0x4b40000106067423 */ /* 0x000fe40000004009 */
[----:B------:R-:W-:Y:S01]  /*2360*/  FFMA R17, R16, 1.925963033500011079e-08, R17 ;  /* 0x32a5706010117823 */ /* 0x000fe20000000011 */
[----:B------:R-:W-:Y:S01]  /*2370*/  FFMA.SAT R16, R36, R11, 0.5 ;  /* 0x3f00000024107423 */ /* 0x000fe2000000200b */
[----:B--2---:R-:W-:Y:S01]  /*2380*/  FMUL R0, R0, R13 ;  /* 0x0000000d00007220 */ /* 0x004fe20000400000 */
[----:B------:R-:W1:Y:S08]  /*2390*/  MUFU.EX2 R18, R18 ;  /* 0x0000001200127308 */ /* 0x000e700000000800 */
[----:B------:R2:W3:Y:S01]  /*23a0*/  MUFU.EX2 R13, R12 ;  /* 0x0000000c000d7308 */ /* 0x0004e20000000800 */
[----:B0-----:R-:W-:-:S07]  /*23b0*/  FMUL R4, R4, R15 ;  /* 0x0000000f04047220 */ /* 0x001fce0000400000 */
[----:B------:R-:W0:Y:S01]  /*23c0*/  MUFU.EX2 R14, R17 ;  /* 0x00000011000e7308 */ /* 0x000e220000000800 */
[-C--:B--2---:R-:W-:Y:S01]  /*23d0*/  FFMA.SAT R12, R32, R11.reuse, 0.5 ;  /* 0x3f000000200c7423 */ /* 0x084fe2000000200b */
[----:B-1----:R-:W-:Y:S01]  /*23e0*/  FMUL R3, R3, R18 ;  /* 0x0000001203037220 */ /* 0x002fe20000400000 */
[----:B------:R-:W-:Y:S02]  /*23f0*/  FFMA.SAT R18, R10, R11, 0.5 ;  /* 0x3f0000000a127423 */ /* 0x000fe4000000200b */
[----:B------:R-:W-:Y:S01]  /*2400*/  FFMA.RM R12, R12, R9, 12582913 ;  /* 0x4b4000010c0c7423 */ /* 0x000fe20000004009 */
[----:B---3--:R-:W-:Y:S01]  /*2410*/  FMUL R2, R2, R13 ;  /* 0x0000000d02027220 */ /* 0x008fe20000400000 */
[C---:B------:R-:W-:Y:S01]  /*2420*/  FADD R13, R6.reuse, -12583039 ;  /* 0xcb40007f060d7421 */ /* 0x040fe20000000000 */
[----:B------:R-:W-:-:S03]  /*2430*/  IMAD.SHL.U32 R6, R6, 0x800000, RZ ;  /* 0x0080000006067824 */ /* 0x000fc600078e00ff */
[----:B------:R-:W-:Y:S01]  /*2440*/  FFMA R13, R26, 1.4426950216293334961, -R13 ;  /* 0x3fb8aa3b1a0d7823 */ /* 0x000fe2000000080d */
[----:B0-----:R-:W-:-:S03]  /*2450*/  FMUL R5, R5, R14 ;  /* 0x0000000e05057220 */ /* 0x001fc60000400000 */
[----:B------:R-:W-:Y:S01]  /*2460*/  FFMA R26, R26, 1.925963033500011079e-08, R13 ;  /* 0x32a570601a1a7823 */ /* 0x000fe2000000000d */
[----:B------:R-:W-:Y:S01]  /*2470*/  FADD R13, R8, -12583039 ;  /* 0xcb40007f080d7421 */ /* 0x000fe20000000000 */
[----:B------:R-:W-:Y:S01]  /*2480*/  FFMA.SAT R14, R34, R11, 0.5 ;  /* 0x3f000000220e7423 */ /* 0x000fe2000000200b */
[----:B------:R-:W-:Y:S01]  /*2490*/  SHF.L.U32 R8, R8, 0x17, RZ ;  /* 0x0000001708087819 */ /* 0x000fe200000006ff */
        /* <DEDUP_REMOVED lines=13> */
[----:B------:R-:W-:Y:S01]  /*2570*/  SHF.L.U32 R13, R13, 0x17, RZ ;  /* 0x000000170d0d7819 */ /* 0x000fe200000006ff */
        /* <DEDUP_REMOVED lines=23> */
[----:B------:R-:W-:Y:S01]  /*26f0*/  FADD R10, R9, R2 ;  /* 0x00000002090a7221 */ /* 0x000fe20000000000 */
[----:B------:R-:W1:Y:S03]  /*2700*/  MUFU.EX2 R26, R26 ;  /* 0x0000001a001a7308 */ /* 0x000e660000000800 */
        /* <DEDUP_REMOVED lines=24> */
.L_x_23399:
        /* <DEDUP_REMOVED lines=12> */
[----:B0-----:R-:W-:Y:S05]  /*2950*/  CALL.REL.NOINC `($__internal_357_$__cuda_sm3x_div_rn_noftz_f32_slowpath) ;  /* 0x0000001800c07944 */ /* 0x001fea0003c00000 */
[----:B------:R-:W-:-:S07]  /*2960*/  IMAD.MOV.U32 R11, RZ, RZ, R7 ;  /* 0x000000ffff0b7224 */ /* 0x000fce00078e0007 */
.L_x_23362:
[----:B------:R-:W-:Y:S05]  /*2970*/  BSYNC.RECONVERGENT B3 ;  /* 0x0000000000037941 */ /* 0x000fea0003800200 */
.L_x_23361:
        /* <DEDUP_REMOVED lines=12> */
[----:B0-----:R-:W-:Y:S05]  /*2a40*/  CALL.REL.NOINC `($__internal_357_$__cuda_sm3x_div_rn_noftz_f32_slowpath) ;  /* 0x0000001800847944 */ /* 0x001fea0003c00000 */
[----:B------:R-:W-:-:S07]  /*2a50*/  MOV R14, R7 ;  /* 0x00000007000e7202 */ /* 0x000fce0000000f00 */
.L_x_23364:
[----:B------:R-:W-:Y:S05]  /*2a60*/  BSYNC.RECONVERGENT B3 ;  /* 0x0000000000037941 */ /* 0x000fea0003800200 */
.L_x_23363:
        /* <DEDUP_REMOVED lines=12> */
[----:B0-----:R-:W-:Y:S05]  /*2b30*/  CALL.REL.NOINC `($__internal_357_$__cuda_sm3x_div_rn_noftz_f32_slowpath) ;  /* 0x0000001800487944 */ /* 0x001fea0003c00000 */
[----:B------:R-:W-:-:S07]  /*2b40*/  IMAD.MOV.U32 R15, RZ, RZ, R7 ;  /* 0x000000ffff0f7224 */ /* 0x000fce00078e0007 */
.L_x_23366:
[----:B------:R-:W-:Y:S05]  /*2b50*/  BSYNC.RECONVERGENT B3 ;  /* 0x0000000000037941 */ /* 0x000fea0003800200 */
.L_x_23365:
        /* <DEDUP_REMOVED lines=14> */
.L_x_23368:
[----:B------:R-:W-:Y:S05]  /*2c40*/  BSYNC.RECONVERGENT B3 ;  /* 0x0000000000037941 */ /* 0x000fea0003800200 */
.L_x_23367:
        /* <DEDUP_REMOVED lines=13> */
[----:B------:R-:W-:-:S07]  /*2d20*/  MOV R3, R7 ;  /* 0x0000000700037202 */ /* 0x000fce0000000f00 */
.L_x_23370:
[----:B------:R-:W-:Y:S05]  /*2d30*/  BSYNC.RECONVERGENT B3 ;  /* 0x0000000000037941 */ /* 0x000fea0003800200 */
.L_x_23369:
        /* <DEDUP_REMOVED lines=14> */
.L_x_23372:
[----:B------:R-:W-:Y:S05]  /*2e20*/  BSYNC.RECONVERGENT B3 ;  /* 0x0000000000037941 */ /* 0x000fea0003800200 */
.L_x_23371:
        /* <DEDUP_REMOVED lines=14> */
.L_x_23374:
[----:B------:R-:W-:Y:S05]  /*2f10*/  BSYNC.RECONVERGENT B3 ;  /* 0x0000000000037941 */ /* 0x000fea0003800200 */
.L_x_23373:
        /* <DEDUP_REMOVED lines=14> */
.L_x_23376:
[----:B------:R-:W-:Y:S05]  /*3000*/  BSYNC.RECONVERGENT B3 ;  /* 0x0000000000037941 */ /* 0x000fea0003800200 */
.L_x_23375:
        /* <DEDUP_REMOVED lines=14> */
.L_x_23378:
[----:B------:R-:W-:Y:S05]  /*30f0*/  BSYNC.RECONVERGENT B3 ;  /* 0x0000000000037941 */ /* 0x000fea0003800200 */
.L_x_23377:
        /* <DEDUP_REMOVED lines=14> */
.L_x_23380:
[----:B------:R-:W-:Y:S05]  /*31e0*/  BSYNC.RECONVERGENT B3 ;  /* 0x0000000000037941 */ /* 0x000fea0003800200 */
.L_x_23379:
        /* <DEDUP_REMOVED lines=14> */
.L_x_23382:
[----:B------:R-:W-:Y:S05]  /*32d0*/  BSYNC.RECONVERGENT B3 ;  /* 0x0000000000037941 */ /* 0x000fea0003800200 */
.L_x_23381:
        /* <DEDUP_REMOVED lines=14> */
.L_x_23384:
[----:B------:R-:W-:Y:S05]  /*33c0*/  BSYNC.RECONVERGENT B3 ;  /* 0x0000000000037941 */ /* 0x000fea0003800200 */
.L_x_23383:
        /* <DEDUP_REMOVED lines=13> */
.L_x_23386:
[----:B------:R-:W-:Y:S05]  /*34a0*/  BSYNC.RECONVERGENT B3 ;  /* 0x0000000000037941 */ /* 0x000fea0003800200 */
.L_x_23385:
        /* <DEDUP_REMOVED lines=53> */
.L_x_23359:
[----:B------:R-:W-:Y:S05]  /*3800*/  EXIT ;  /* 0x000000000000794d */ /* 0x000fea0003800000 */
.L_x_23360:
[----:B------:R-:W-:Y:S01]  /*3810*/  HFMA2 R12, -RZ, RZ, 0, 9.5367431640625e-07 ;  /* 0x00000010ff0c7431 */ /* 0x000fe200000001ff */
[----:B------:R-:W-:Y:S01]  /*3820*/  BSSY B1, `(.L_x_23388) ;  /* 0x0000006000017945 */ /* 0x000fe20003800000 */
[----:B------:R-:W-:Y:S01]  /*3830*/  IMAD.MOV.U32 R11, RZ, RZ, 0x1f ;  /* 0x0000001fff0b7424 */ /* 0x000fe200078e00ff */
[----:B------:R-:W-:-:S07]  /*3840*/  MOV R15, 0xffffffff ;  /* 0xffffffff000f7802 */ /* 0x000fce0000000f00 */
[----:B------:R-:W-:Y:S05]  /*3850*/  WARPSYNC.COLLECTIVE R15, `(.L_x_23389) ;  /* 0x000000000f087348 */ /* 0x000fea0003c00000 */
[----:B------:R0:W1:Y:S02]  /*3860*/  SHFL.BFLY P6, R14, R13, R12, R11 ;  /* 0x0c00000c0d0e7389 */ /* 0x00006400000c000b */
[----:B01----:R-:W-:Y:S05]  /*3870*/  ENDCOLLECTIVE ;  /* 0x000000000000791b */ /* 0x003fea0003800000 */
.L_x_23389:
[----:B------:R-:W-:Y:S05]  /*3880*/  BSYNC B1 ;  /* 0x0000000000017941 */ /* 0x000fea0003800000 */
.L_x_23388:
[----:B------:R-:W-:Y:S01]  /*3890*/  HFMA2 R12, -RZ, RZ, 0, 4.76837158203125e-07 ;  /* 0x00000008ff0c7431 */ /* 0x000fe200000001ff */
[----:B------:R-:W-:Y:S01]  /*38a0*/  FMNMX R13, R13, R14, !PT ;  /* 0x0000000e0d0d7209 */ /* 0x000fe20007800000 */
[----:B------:R-:W-:Y:S01]  /*38b0*/  IMAD.MOV.U32 R11, RZ, RZ, 0x1f ;  /* 0x0000001fff0b7424 */ /* 0x000fe200078e00ff */
[----:B------:R-:W-:-:S07]  /*38c0*/  MOV R15, 0xffffffff ;  /* 0xffffffff000f7802 */ /* 0x000fce0000000f00 */
[----:B------:R-:W-:Y:S05]  /*38d0*/  WARPSYNC.COLLECTIVE R15, `(.L_x_23390) ;  /* 0x000000000f087348 */ /* 0x000fea0003c00000 */
[----:B------:R0:W1:Y:S02]  /*38e0*/  SHFL.BFLY P6, R14, R13, R12, R11 ;  /* 0x0c00000c0d0e7389 */ /* 0x00006400000c000b */
[----:B01----:R-:W-:Y:S05]  /*38f0*/  ENDCOLLECTIVE ;  /* 0x000000000000791b */ /* 0x003fea0003800000 */
.L_x_23390:
[----:B------:R-:W-:Y:S01]  /*3900*/  IMAD.MOV.U32 R12, RZ, RZ, 0x4 ;  /* 0x00000004ff0c7424 */ /* 0x000fe200078e00ff */
[----:B------:R-:W-:-:S04]  /*3910*/  FMNMX R0, R13, R14, !PT ;  /* 0x0000000e0d007209 */ /* 0x000fc80007800000 */
[----:B------:R-:W-:-:S07]  /*3920*/  MOV R13, R0 ;  /* 0x00000000000d7202 */ /* 0x000fce0000000f00 */
[----:B------:R-:W-:Y:S05]  /*3930*/  WARPSYNC.COLLECTIVE R15, `(.L_x_23391) ;  /* 0x000000000f087348 */ /* 0x000fea0003c00000 */
[----:B------:R0:W1:Y:S02]  /*3940*/  SHFL.BFLY P6, R14, R13, R12, R11 ;  /* 0x0c00000c0d0e7389 */ /* 0x00006400000c000b */
[----:B01----:R-:W-:Y:S05]  /*3950*/  ENDCOLLECTIVE ;  /* 0x000000000000791b */ /* 0x003fea0003800000 */
.L_x_23391:
[----:B------:R-:W-:Y:S01]  /*3960*/  HFMA2 R12, -RZ, RZ, 0, 1.1920928955078125e-07 ;  /* 0x00000002ff0c7431 */ /* 0x000fe200000001ff */
[----:B------:R-:W-:-:S04]  /*3970*/  FMNMX R2, R0, R14, !PT ;  /* 0x0000000e00027209 */ /* 0x000fc80007800000 */
[----:B------:R-:W-:-:S07]  /*3980*/  MOV R13, R2 ;  /* 0x00000002000d7202 */ /* 0x000fce0000000f00 */
[----:B------:R-:W-:Y:S05]  /*3990*/  WARPSYNC.COLLECTIVE R15, `(.L_x_23392) ;  /* 0x000000000f087348 */ /* 0x000fea0003c00000 */
[----:B------:R0:W1:Y:S02]  /*39a0*/  SHFL.BFLY P6, R14, R13, R12, R11 ;  /* 0x0c00000c0d0e7389 */ /* 0x00006400000c000b */
[----:B01----:R-:W-:Y:S05]  /*39b0*/  ENDCOLLECTIVE ;  /* 0x000000000000791b */ /* 0x003fea0003800000 */
.L_x_23392:
[----:B------:R-:W-:Y:S02]  /*39c0*/  MOV R12, 0x1 ;  /* 0x00000001000c7802 */ /* 0x000fe40000000f00 */
[----:B------:R-:W-:-:S05]  /*39d0*/  FMNMX R3, R2, R14, !PT ;  /* 0x0000000e02037209 */ /* 0x000fca0007800000 */
[----:B------:R-:W-:-:S07]  /*39e0*/  IMAD.MOV.U32 R13, RZ, RZ, R3 ;  /* 0x000000ffff0d7224 */ /* 0x000fce00078e0003 */
[----:B------:R-:W-:Y:S05]  /*39f0*/  WARPSYNC.COLLECTIVE R15, `(.L_x_23393) ;  /* 0x000000000f087348 */ /* 0x000fea0003c00000 */
[----:B------:R0:W1:Y:S02]  /*3a00*/  SHFL.BFLY P6, R14, R13, R12, R11 ;  /* 0x0c00000c0d0e7389 */ /* 0x00006400000c000b */
[----:B01----:R-:W-:Y:S05]  /*3a10*/  ENDCOLLECTIVE ;  /* 0x000000000000791b */ /* 0x003fea0003800000 */
.L_x_23393:
        /* <DEDUP_REMOVED lines=78> */
[----:B------:R-:W0:Y:S01]  /*3f00*/  MUFU.EX2 R17, R17 ;  /* 0x0000001100117308 */ /* 0x000e220000000800 */
[----:B------:R-:W-:Y:S01]  /*3f10*/  FFMA.RM R9, R9, R12, 12582913 ;  /* 0x4b40000109097423 */ /* 0x000fe2000000400c */
[----:B-1----:R-:W-:-:S03]  /*3f20*/  FMUL R6, R6, R15 ;  /* 0x0000000f06067220 */ /* 0x002fc60000400000 */
        /* <DEDUP_REMOVED lines=10> */
[-C--:B0-----:R-:W-:Y:S02]  /*3fd0*/  FFMA.SAT R15, R38, R13.reuse, 0.5 ;  /* 0x3f000000260f7423 */ /* 0x081fe4000000200d */
[C---:B------:R-:W-:Y:S02]  /*3fe0*/  FFMA R19, R34.reuse, 1.4426950216293334961, -R19 ;  /* 0x3fb8aa3b22137823 */ /* 0x040fe40000000813 */
[----:B------:R-:W-:Y:S02]  /*3ff0*/  FFMA.RM R15, R15, R12, 12582913 ;  /* 0x4b4000010f0f7423 */ /* 0x000fe4000000400c */
[----:B------:R-:W-:Y:S02]  /*4000*/  FFMA R19, R34, 1.925963033500011079e-08, R19 ;  /* 0x32a5706022137823 */ /* 0x000fe40000000013 */
[----:B------:R-:W-:Y:S01]  /*4010*/  FADD R17, R15, -12583039 ;  /* 0xcb40007f0f117421 */ /* 0x000fe20000000000 */
[----:B-1----:R-:W-:Y:S01]  /*4020*/  FMUL R9, R9, R10 ;  /* 0x0000000a09097220 */ /* 0x002fe20000400000 */
[----:B------:R-:W-:Y:S01]  /*4030*/  SHF.L.U32 R10, R15, 0x17, RZ ;  /* 0x000000170f0a7819 */ /* 0x000fe200000006ff */
[-C--:B------:R-:W-:Y:S01]  /*4040*/  FFMA.SAT R15, R36, R13.reuse, 0.5 ;  /* 0x3f000000240f7423 */ /* 0x080fe2000000200d */
[C---:B------:R-:W-:Y:S01]  /*4050*/  FFMA R17, R38.reuse, 1.4426950216293334961, -R17 ;  /* 0x3fb8aa3b26117823 */ /* 0x040fe20000000811 */
[----:B------:R-:W-:Y:S01]  /*4060*/  FFMA.SAT R13, R11, R13, 0.5 ;  /* 0x3f0000000b0d7423 */ /* 0x000fe2000000200d */
[----:B------:R-:W0:Y:S01]  /*4070*/  MUFU.EX2 R19, R19 ;  /* 0x0000001300137308 */ /* 0x000e220000000800 */
[-C--:B------:R-:W-:Y:S01]  /*4080*/  FFMA.RM R15, R15, R12.reuse, 12582913 ;  /* 0x4b4000010f0f7423 */ /* 0x080fe2000000400c */
[----:B------:R-:W-:Y:S01]  /*4090*/  FFMA R17, R38, 1.925963033500011079e-08, R17 ;  /* 0x32a5706026117823 */ /* 0x000fe20000000011 */
[----:B------:R-:W-:-:S02]  /*40a0*/  FFMA.RM R12, R13, R12, 12582913 ;  /* 0x4b4000010d0c7423 */ /* 0x000fc4000000400c */
[C---:B------:R-:W-:Y:S01]  /*40b0*/  FADD R13, R15.reuse, -12583039 ;  /* 0xcb40007f0f0d7421 */ /* 0x040fe20000000000 */
[----:B------:R-:W-:Y:S02]  /*40c0*/  IMAD.SHL.U32 R15, R15, 0x800000, RZ ;  /* 0x008000000f0f7824 */ /* 0x000fe400078e00ff */
[C---:B------:R-:W-:Y:S01]  /*40d0*/  FADD R14, R12.reuse, -12583039 ;  /* 0xcb40007f0c0e7421 */ /* 0x040fe20000000000 */
[----:B------:R-:W1:Y:S01]  /*40e0*/  MUFU.EX2 R17, R17 ;  /* 0x0000001100117308 */ /* 0x000e620000000800 */
[----:B------:R-:W-:Y:S01]  /*40f0*/  SHF.L.U32 R12, R12, 0x17, RZ ;  /* 0x000000170c0c7819 */ /* 0x000fe200000006ff */
[----:B------:R-:W-:Y:S01]  /*4100*/  FFMA R13, R36, 1.4426950216293334961, -R13 ;  /* 0x3fb8aa3b240d7823 */ /* 0x000fe2000000080d */
[----:B------:R-:W-:-:S03]  /*4110*/  FFMA R14, R11, 1.4426950216293334961, -R14 ;  /* 0x3fb8aa3b0b0e7823 */ /* 0x000fc6000000080e */
[----:B------:R-:W-:Y:S01]  /*4120*/  FFMA R13, R36, 1.925963033500011079e-08, R13 ;  /* 0x32a57060240d7823 */ /* 0x000fe2000000000d */
[----:B------:R-:W-:Y:S01]  /*4130*/  FFMA R14, R11, 1.925963033500011079e-08, R14 ;  /* 0x32a570600b0e7823 */ /* 0x000fe2000000000e */
[----:B------:R-:W-:Y:S01]  /*4140*/  FADD R11, RZ, R7 ;  /* 0x00000007ff0b7221 */ /* 0x000fe20000000000 */
[----:B0-----:R-:W-:Y:S01]  /*4150*/  FMUL R16, R16, R19 ;  /* 0x0000001310107220 */ /* 0x001fe20000400000 */
[----:B------:R-:W0:Y:S02]  /*4160*/  MUFU.EX2 R18, R13 ;  /* 0x0000000d00127308 */ /* 0x000e240000000800 */
[----:B------:R-:W-:Y:S01]  /*4170*/  FADD R11, R11, R0 ;  /* 0x000000000b0b7221 */ /* 0x000fe20000000000 */
[----:B-1----:R-:W-:-:S05]  /*4180*/  FMUL R10, R10, R17 ;  /* 0x000000110a0a7220 */ /* 0x002fca0000400000 */
[----:B------:R-:W1:Y:S01]  /*4190*/  MUFU.EX2 R17, R14 ;  /* 0x0000000e00117308 */ /* 0x000e620000000800 */
[----:B0-----:R-:W-:Y:S01]  /*41a0*/  FMUL R18, R15, R18 ;  /* 0x000000120f127220 */ /* 0x001fe20000400000 */
[----:B------:R-:W-:Y:S01]  /*41b0*/  MOV R15, 0xffffffff ;  /* 0xffffffff000f7802 */ /* 0x000fe20000000f00 */
        /* <DEDUP_REMOVED lines=17> */
.L_x_23394:
[----:B------:R-:W-:Y:S02]  /*42d0*/  IMAD.MOV.U32 R12, RZ, RZ, 0x8 ;  /* 0x00000008ff0c7424 */ /* 0x000fe400078e00ff */
[----:B------:R-:W-:-:S05]  /*42e0*/  FADD R19, R13, R14 ;  /* 0x0000000e0d137221 */ /* 0x000fca0000000000 */
[----:B------:R-:W-:-:S07]  /*42f0*/  MOV R13, R19 ;  /* 0x00000013000d7202 */ /* 0x000fce0000000f00 */
[----:B------:R-:W-:Y:S05]  /*4300*/  WARPSYNC.COLLECTIVE R15, `(.L_x_23395) ;  /* 0x000000000f087348 */ /* 0x000fea0003c00000 */
[----:B------:R0:W1:Y:S02]  /*4310*/  SHFL.BFLY P6, R14, R13, R12, R11 ;  /* 0x0c00000c0d0e7389 */ /* 0x00006400000c000b */
[----:B01----:R-:W-:Y:S05]  /*4320*/  ENDCOLLECTIVE ;  /* 0x000000000000791b */ /* 0x003fea0003800000 */
.L_x_23395:
[----:B------:R-:W-:Y:S02]  /*4330*/  HFMA2 R12, -RZ, RZ, 0, 2.384185791015625e-07 ;  /* 0x00000004ff0c7431 */ /* 0x000fe400000001ff */
[----:B------:R-:W-:-:S05]  /*4340*/  FADD R26, R19, R14 ;  /* 0x0000000e131a7221 */ /* 0x000fca0000000000 */
[----:B------:R-:W-:-:S07]  /*4350*/  MOV R13, R26 ;  /* 0x0000001a000d7202 */ /* 0x000fce0000000f00 */
[----:B------:R-:W-:Y:S05]  /*4360*/  WARPSYNC.COLLECTIVE R15, `(.L_x_23396) ;  /* 0x000000000f087348 */ /* 0x000fea0003c00000 */
[----:B------:R0:W1:Y:S02]  /*4370*/  SHFL.BFLY P6, R14, R13, R12, R11 ;  /* 0x0c00000c0d0e7389 */ /* 0x00006400000c000b */
[----:B01----:R-:W-:Y:S05]  /*4380*/  ENDCOLLECTIVE ;  /* 0x000000000000791b */ /* 0x003fea0003800000 */
.L_x_23396:
[----:B------:R-:W-:Y:S01]  /*4390*/  MOV R12, 0x2 ;  /* 0x00000002000c7802 */ /* 0x000fe20000000f00 */
[----:B------:R-:W-:-:S04]  /*43a0*/  FADD R27, R26, R14 ;  /* 0x0000000e1a1b7221 */ /* 0x000fc80000000000 */
[----:B------:R-:W-:-:S07]  /*43b0*/  IMAD.MOV.U32 R13, RZ, RZ, R27 ;  /* 0x000000ffff0d7224 */ /* 0x000fce00078e001b */
[----:B------:R-:W-:Y:S05]  /*43c0*/  WARPSYNC.COLLECTIVE R15, `(.L_x_23397) ;  /* 0x000000000f087348 */ /* 0x000fea0003c00000 */
[----:B------:R0:W1:Y:S02]  /*43d0*/  SHFL.BFLY P6, R14, R13, R12, R11 ;  /* 0x0c00000c0d0e7389 */ /* 0x00006400000c000b */
[----:B01----:R-:W-:Y:S05]  /*43e0*/  ENDCOLLECTIVE ;  /* 0x000000000000791b */ /* 0x003fea0003800000 */
.L_x_23397:
[----:B------:R-:W-:Y:S02]  /*43f0*/  IMAD.MOV.U32 R12, RZ, RZ, 0x1 ;  /* 0x00000001ff0c7424 */ /* 0x000fe400078e00ff */
[----:B------:R-:W-:-:S05]  /*4400*/  FADD R28, R27, R14 ;  /* 0x0000000e1b1c7221 */ /* 0x000fca0000000000 */
[----:B------:R-:W-:-:S07]  /*4410*/  MOV R13, R28 ;  /* 0x0000001c000d7202 */ /* 0x000fce0000000f00 */
[----:B------:R-:W-:Y:S05]  /*4420*/  WARPSYNC.COLLECTIVE R15, `(.L_x_23398) ;  /* 0x000000000f087348 */ /* 0x000fea0003c00000 */
[----:B------:R0:W1:Y:S02]  /*4430*/  SHFL.BFLY P6, R14, R13, R12, R11 ;  /* 0x0c00000c0d0e7389 */ /* 0x00006400000c000b */
[----:B01----:R-:W-:Y:S05]  /*4440*/  ENDCOLLECTIVE ;  /* 0x000000000000791b */ /* 0x003fea0003800000 */
.L_x_23398:
[----:B------:R-:W-:Y:S05]  /*4450*/  BRA `(.L_x_23399) ;  /* 0xffffffe4000c7947 */ /* 0x000fea000383ffff */
        .weak           $__internal_357_$__cuda_sm3x_div_rn_noftz_f32_slowpath
        .type           $__internal_357_$__cuda_sm3x_div_rn_noftz_f32_slowpath,@function
        .size           $__internal_357_$__cuda_sm3x_div_rn_noftz_f32_slowpath,(.L_x_37734 - $__internal_357_$__cuda_sm3x_div_rn_noftz_f32_slowpath)
$__internal_357_$__cuda_sm3x_div_rn_noftz_f32_slowpath:
        /* <DEDUP_REMOVED lines=34> */
.L_x_23401:
        /* <DEDUP_REMOVED lines=51> */
.L_x_23408:
[----:B------:R-:W-:-:S04]  /*49b0*/  LOP3.LUT R7, R7, 0x80000000, RZ, 0xc0, !PT ;  /* 0x8000000007077812 */ /* 0x000fc800078ec0ff */
[----:B------:R-:W-:Y:S01]  /*49c0*/  LOP3.LUT R7, R7, 0x7f800000, RZ, 0xfc, !PT ;  /* 0x7f80000007077812 */ /* 0x000fe200078efcff */
[----:B------:R-:W-:Y:S06]  /*49d0*/  BRA `(.L_x_23409) ;  /* 0x0000000000047947 */ /* 0x000fec0003800000 */
.L_x_23407:
[----:B------:R-:W-:-:S07]  /*49e0*/  IMAD R7, R32, 0x800000, R7 ;  /* 0x0080000020077824 */ /* 0x000fce00078e0207 */
.L_x_23409:
[----:B------:R-:W-:Y:S05]  /*49f0*/  BSYNC.RECONVERGENT B2 ;  /* 0x0000000000027941 */ /* 0x000fea0003800200 */
.L_x_23406:
[----:B------:R-:W-:Y:S05]  /*4a00*/  BRA `(.L_x_23410) ;  /* 0x0000000000207947 */ /* 0x000fea0003800000 */
.L_x_23405:
[----:B------:R-:W-:-:S04]  /*4a10*/  LOP3.LUT R7, R12, 0x80000000, R7, 0x48, !PT ;  /* 0x800000000c077812 */ /* 0x000fc800078e4807 */
[----:B------:R-:W-:Y:S01]  /*4a20*/  LOP3.LUT R7, R7, 0x7f800000, RZ, 0xfc, !PT ;  /* 0x7f80000007077812 */ /* 0x000fe200078efcff */
[----:B------:R-:W-:Y:S06]  /*4a30*/  BRA `(.L_x_23410) ;  /* 0x0000000000147947 */ /* 0x000fec0003800000 */
.L_x_23404:
[----:B------:R-:W-:Y:S01]  /*4a40*/  LOP3.LUT R7, R12, 0x80000000, R7, 0x48, !PT ;  /* 0x800000000c077812 */ /* 0x000fe200078e4807 */
[----:B------:R-:W-:Y:S06]  /*4a50*/  BRA `(.L_x_23410) ;  /* 0x00000000000c7947 */ /* 0x000fec0003800000 */
.L_x_23403:
[----:B------:R-:W0:Y:S01]  /*4a60*/  MUFU.RSQ R7, -QNAN ;  /* 0xffc0000000077908 */ /* 0x000e220000001400 */
[----:B------:R-:W-:Y:S05]  /*4a70*/  BRA `(.L_x_23410) ;  /* 0x0000000000047947 */ /* 0x000fea0003800000 */
.L_x_23402:
[----:B------:R-:W-:-:S07]  /*4a80*/  FADD.FTZ R7, R7, R12 ;  /* 0x0000000c07077221 */ /* 0x000fce0000010000 */
.L_x_23410:
[----:B------:R-:W-:Y:S05]  /*4a90*/  BSYNC.RECONVERGENT B1 ;  /* 0x0000000000017941 */ /* 0x000fea0003800200 */
.L_x_23400:
[----:B------:R-:W-:Y:S01]  /*4aa0*/  HFMA2 R13, -RZ, RZ, 0, 0 ;  /* 0x00000000ff0d7431 */ /* 0x000fe200000001ff */
[----:B------:R-:W-:-:S04]  /*4ab0*/  MOV R12, R26 ;  /* 0x0000001a000c7202 */ /* 0x000fc80000000f00 */
[----:B0-----:R-:W-:Y:S05]  /*4ac0*/  RET.REL.NODEC R12 `(_Z15SoftmaxWarpImplI22BroadcastScaleMaskLoadIffbLm2EiE11DirectStoreIffEfLi1ELi13ELi32ELi1ELb0EL9Algorithm0EEvT_T0_ll) ;  /* 0xffffffb40c4c7950 */ /* 0x001fea0003c3ffff */
.L_x_23411:
        /* <DEDUP_REMOVED lines=11> */
.L_x_37734:


//--------------------- .text._Z15SoftmaxWarpImplI22BroadcastScaleMaskLoadIffbLm2EiE11DirectStoreIffEfLi1ELi12ELi32ELi1ELb1EL9Algorithm0EEvT_T0_ll --------------------------
	.section	.text._Z15SoftmaxWarpImplI22BroadcastScaleMaskLoadIffbLm2EiE11DirectStoreIffEfLi1ELi12ELi32ELi1ELb1EL9Algorithm0EEvT_T0_ll,"ax",@progbits
	.align	128
        .global         _Z15SoftmaxWarpImplI22BroadcastScaleMaskLoadIffbLm2EiE11DirectStoreIffEfLi1ELi12ELi32ELi1ELb1EL9Algorithm0EEvT_T0_ll
        .type           _Z15SoftmaxWarpImplI22BroadcastScaleMaskLoadIffbLm2EiE11DirectStoreIffEfLi1ELi12ELi32ELi1ELb1EL9Algorithm0EEvT_T0_ll,@function
        .size           _Z15SoftmaxWarpImplI22BroadcastScaleMaskLoadIffbLm2EiE11DirectStoreIffEfLi1ELi12ELi32ELi1ELb1EL9Algorithm0EEvT_T0_ll,(.L_x_37735 - _Z15SoftmaxWarpImplI22BroadcastScaleMaskLoadIffbLm2EiE11DirectStoreIffEfLi1ELi12ELi32ELi1ELb1EL9Algorithm0EEvT_T0_ll)
        .other          _Z15SoftmaxWarpImplI22BroadcastScaleMaskLoadIffbLm2EiE11DirectStoreIffEfLi1ELi12ELi32ELi1ELb1EL9Algorithm0EEvT_T0_ll,@"STO_CUDA_ENTRY STV_DEFAULT"
_Z15SoftmaxWarpImplI22BroadcastScaleMaskLoadIffbLm2EiE11DirectStoreIffEfLi1ELi12ELi32ELi1ELb1EL9Algorithm0EEvT_T0_ll:
.text._Z15SoftmaxWarpImplI22BroadcastScaleMaskLoadIffbLm2EiE11DirectStoreIffEfLi1ELi12ELi32ELi1ELb1EL9Algorithm0EEvT_T0_ll:
        /* <DEDUP_REMOVED lines=29> */
.L_x_23412:
        /* <DEDUP_REMOVED lines=25> */
.L_x_23463:
        /* <DEDUP_REMOVED lines=66> */
.L_x_23415:
[----:B------:R-:W-:Y:S05]  /*0780*/  BSYNC.RECONVERGENT B1 ;  /* 0x0000000000017941 */ /* 0x000fea0003800200 */
.L_x_23414:
        /* <DEDUP_REMOVED lines=56> */
.L_x_23417:
[----:B------:R-:W-:Y:S05]  /*0b10*/  BSYNC.RECONVERGENT B1 ;  /* 0x0000000000017941 */ /* 0x000fea0003800200 */
.L_x_23416:
        /* <DEDUP_REMOVED lines=58> */
.L_x_23419:
[----:B------:R-:W-:Y:S05]  /*0ec0*/  BSYNC.RECONVERGENT B1 ;  /* 0x0000000000017941 */ /* 0x000fea0003800200 */
.L_x_23418:
        /* <DEDUP_REMOVED lines=57> */
.L_x_23421:
[----:B------:R-:W-:Y:S05]  /*1260*/  BSYNC.RECONVERGENT B1 ;  /* 0x0000000000017941 */ /* 0x000fea0003800200 */
.L_x_23420:
        /* <DEDUP_REMOVED lines=59> */
.L_x_23423:
[----:B------:R-:W-:Y:S05]  /*1620*/  BSYNC.RECONVERGENT B1 ;  /* 0x0000000000017941 */ /* 0x000fea0003800200 */
.L_x_23422:
        /* <DEDUP_REMOVED lines=57> */
.L_x_23425:
[----:B------:R-:W-:Y:S05]  /*19c0*/  BSYNC.RECONVERGENT B1 ;  /* 0x0000000000017941 */ /* 0x000fea0003800200 */
.L_x_23424:
        /* <DEDUP_REMOVED lines=68> */
.L_x_23427:
[----:B------:R-:W-:Y:S05]  /*1e10*/  BSYNC.RECONVERGENT B1 ;  /* 0x0000000000017941 */ /* 0x000fea0003800200 */
.L_x_23426:
        /* <DEDUP_REMOVED lines=55> */
.L_x_23429:
[----:B------:R-:W-:Y:S05]  /*2190*/  BSYNC.RECONVERGENT B1 ;  /* 0x0000000000017941 */ /* 0x000fea0003800200 */
.L_x_23428:
        /* <DEDUP_REMOVED lines=33> */
[----:B-1----:R-:W-:-:S04]  /*23b0*/  ISETP.NE.U32.AND P3, PT, R34, 0x1, PT ;  /* 0x000000012200780c */ /* 0x002fc80003f65070 */
        /* <DEDUP_REMOVED lines=21> */
.L_x_23431:
[----:B------:R-:W-:Y:S05]  /*2510*/  BSYNC.RECONVERGENT B1 ;  /* 0x0000000000017941 */ /* 0x000fea0003800200 */
.L_x_23430:
        /* <DEDUP_REMOVED lines=55> */
.L_x_23433:
[----:B------:R-:W-:Y:S05]  /*2890*/  BSYNC.RECONVERGENT B1 ;  /* 0x0000000000017941 */ /* 0x000fea0003800200 */
.L_x_23432:
        /* <DEDUP_REMOVED lines=55> */
.L_x_23435:
[----:B------:R-:W-:Y:S05]  /*2c10*/  BSYNC.RECONVERGENT B1 ;  /* 0x0000000000017941 */ /* 0x000fea0003800200 */
.L_x_23434:
        /* <DEDUP_REMOVED lines=55> */
.L_x_23437:
[----:B------:R-:W-:Y:S05]  /*2f90*/  BSYNC.RECONVERGENT B1 ;  /* 0x0000000000017941 */ /* 0x000fea0003800200 */
.L_x_23436:
        /* <DEDUP_REMOVED lines=27> */
[C---:B------:R-:W-:Y:S01]  /*3150*/  FADD R35, -R15.reuse, R34 ;  /* 0x000000220f237221 */ /* 0x040fe20000000100 */
[C---:B------:R-:W-:Y:S01]  /*3160*/  FADD R33, -R15.reuse, R38 ;  /* 0x000000260f217221 */ /* 0x040fe20000000100 */
[----:B------:R-:W-:Y:S01]  /*3170*/  FADD R29, -R15, R40 ;  /* 0x000000280f1d7221 */ /* 0x000fe20000000100 */
[----:B------:R-:W-:Y:S01]  /*3180*/  FFMA R26, R51, 1.4426950216293334961, -R22 ;  /* 0x3fb8aa3b331a7823 */ /* 0x000fe20000000816 */
        /* <DEDUP_REMOVED lines=29> */
[----:B------:R-:W-:Y:S01]  /*3360*/  FFMA.SAT R42, R29, R12, 0.5 ;  /* 0x3f0000001d2a7423 */ /* 0x000fe2000000200c */
[----:B------:R-:W-:-:S02]  /*3370*/  IMAD.SHL.U32 R41, R14, 0x800000, RZ ;  /* 0x008000000e297824 */ /* 0x000fc400078e00ff */
[-C--:B------:R-:W-:Y:S01]  /*3380*/  FFMA.SAT R44, R13, R12.reuse, 0.5 ;  /* 0x3f0000000d2c7423 */ /* 0x080fe2000000200c */
[----:B------:R-:W-:Y:S01]  /*3390*/  FFMA R40, R37, 1.925963033500011079e-08, R28 ;  /* 0x32a5706025287823 */ /* 0x000fe2000000001c */
[----:B------:R-:W-:Y:S01]  /*33a0*/  FFMA R37, R39, 1.925963033500011079e-08, R30 ;  /* 0x32a5706027257823 */ /* 0x000fe2000000001e */
[-C--:B------:R-:W-:Y:S01]  /*33b0*/  FFMA.SAT R30, R31, R12.reuse, 0.5 ;  /* 0x3f0000001f1e7423 */ /* 0x080fe2000000200c */
[----:B------:R-:W-:Y:S01]  /*33c0*/  FFMA.SAT R28, R35, R12, 0.5 ;  /* 0x3f000000231c7423 */ /* 0x000fe2000000200c */
[----:B------:R-:W2:Y:S01]  /*33d0*/  MUFU.EX2 R24, R24 ;  /* 0x0000001800187308 */ /* 0x000ea20000000800 */
[----:B------:R-:W-:Y:S02]  /*33e0*/  IMAD.SHL.U32 R21, R21, 0x800000, RZ ;  /* 0x0080000015157824 */ /* 0x000fe400078e00ff */
[-C--:B------:R-:W-:Y:S01]  /*33f0*/  FFMA.RM R30, R30, R11.reuse, 12582913 ;  /* 0x4b4000011e1e7423 */ /* 0x080fe2000000400b */
[----:B------:R-:W-:-:S03]  /*3400*/  FFMA.RM R28, R28, R11, 12582913 ;  /* 0x4b4000011c1c7423 */ /* 0x000fc6000000400b */
[----:B------:R-:W-:Y:S01]  /*3410*/  FADD R32, R30, -12583039 ;  /* 0xcb40007f1e207421 */ /* 0x000fe20000000000 */
[----:B------:R-:W-:Y:S01]  /*3420*/  FADD R36, R28, -12583039 ;  /* 0xcb40007f1c247421 */ /* 0x000fe20000000000 */
[----:B------:R-:W3:Y:S01]  /*3430*/  MUFU.EX2 R38, R38 ;  /* 0x0000002600267308 */ /* 0x000ee20000000800 */
[----:B0-----:R-:W-:Y:S01]  /*3440*/  FMUL R26, R41, R26 ;  /* 0x0000001a291a7220 */ /* 0x001fe20000400000 */
[----:B------:R-:W-:Y:S01]  /*3450*/  FFMA R32, R31, 1.4426950216293334961, -R32 ;  /* 0x3fb8aa3b1f207823 */ /* 0x000fe20000000820 */
[----:B------:R-:W-:Y:S01]  /*3460*/  FFMA R36, R35, 1.4426950216293334961, -R36 ;  /* 0x3fb8aa3b23247823 */ /* 0x000fe20000000824 */
[----:B------:R-:W-:Y:S02]  /*3470*/  IMAD.SHL.U32 R41, R23, 0x800000, RZ ;  /* 0x0080000017297824 */ /* 0x000fe400078e00ff */
[----:B------:R-:W-:Y:S01]  /*3480*/  FFMA R39, R31, 1.925963033500011079e-08, R32 ;  /* 0x32a570601f277823 */ /* 0x000fe20000000020 */
[----:B------:R-:W-:Y:S01]  /*3490*/  FFMA R32, R35, 1.925963033500011079e-08, R36 ;  /* 0x32a5706023207823 */ /* 0x000fe20000000024 */
[----:B------:R-:W-:Y:S01]  /*34a0*/  FFMA.SAT R36, R33, R12, 0.5 ;  /* 0x3f00000021247423 */ /* 0x000fe2000000200c */
[----:B------:R-:W0:Y:S01]  /*34b0*/  MUFU.EX2 R34, R34 ;  /* 0x0000002200227308 */ /* 0x000e220000000800 */
[-C--:B------:R-:W-:Y:S01]  /*34c0*/  FFMA.RM R12, R42, R11.reuse, 12582913 ;  /* 0x4b4000012a0c7423 */ /* 0x080fe2000000400b */
[----:B--2---:R-:W-:Y:S01]  /*34d0*/  FMUL R21, R21, R24 ;  /* 0x0000001815157220 */ /* 0x004fe20000400000 */
[-C--:B------:R-:W-:Y:S01]  /*34e0*/  FFMA.RM R31, R36, R11.reuse, 12582913 ;  /* 0x4b400001241f7423 */ /* 0x080fe2000000400b */
[----:B------:R-:W-:Y:S01]  /*34f0*/  FADD R24, RZ, R26 ;  /* 0x0000001aff187221 */ /* 0x000fe20000000000 */
[----:B------:R-:W-:Y:S01]  /*3500*/  FADD R42, R12, -12583039 ;  /* 0xcb40007f0c2a7421 */ /* 0x000fe20000000000 */
[----:B------:R-:W-:Y:S01]  /*3510*/  FFMA.RM R11, R44, R11, 12582913 ;  /* 0x4b4000012c0b7423 */ /* 0x000fe2000000400b */
[----:B------:R-:W-:Y:S01]  /*3520*/  FADD R36, R31, -12583039 ;  /* 0xcb40007f1f247421 */ /* 0x000fe20000000000 */
[----:B------:R2:W4:Y:S01]  /*3530*/  MUFU.EX2 R35, R43 ;  /* 0x0000002b00237308 */ /* 0x0005220000000800 */
[----:B------:R-:W-:Y:S01]  /*3540*/  FFMA R42, R29, 1.4426950216293334961, -R42 ;  /* 0x3fb8aa3b1d2a7823 */ /* 0x000fe2000000082a */
[----:B------:R-:W-:-:S02]  /*3550*/  IMAD.SHL.U32 R31, R31, 0x800000, RZ ;  /* 0x008000001f1f7824 */ /* 0x000fc400078e00ff */
[----:B------:R-:W-:Y:S01]  /*3560*/  FFMA R36, R33, 1.4426950216293334961, -R36 ;  /* 0x3fb8aa3b21247823 */ /* 0x000fe20000000824 */
[----:B------:R-:W-:Y:S02]  /*3570*/  IMAD.SHL.U32 R12, R12, 0x800000, RZ ;  /* 0x008000000c0c7824 */ /* 0x000fe400078e00ff */
[----:B------:R-:W-:Y:S01]  /*3580*/  FFMA R29, R29, 1.925963033500011079e-08, R42 ;  /* 0x32a570601d1d7823 */ /* 0x000fe2000000002a */
[----:B------:R-:W-:Y:S01]  /*3590*/  FADD R42, R11, -12583039 ;  /* 0xcb40007f0b2a7421 */ /* 0x000fe20000000000 */
[----:B------:R-:W-:Y:S01]  /*35a0*/  FFMA R36, R33, 1.925963033500011079e-08, R36 ;  /* 0x32a5706021247823 */ /* 0x000fe20000000024 */
[----:B------:R-:W5:Y:S01]  /*35b0*/  MUFU.EX2 R37, R37 ;  /* 0x0000002500257308 */ /* 0x000f620000000800 */
[----:B--2---:R-:W-:Y:S01]  /*35c0*/  SHF.L.U32 R43, R22, 0x17, RZ ;  /* 0x00000017162b7819 */ /* 0x004fe200000006ff */
[----:B------:R-:W-:Y:S01]  /*35d0*/  FFMA R42, R13, 1.4426950216293334961, -R42 ;  /* 0x3fb8aa3b0d2a7823 */ /* 0x000fe2000000082a */
[----:B------:R-:W-:-:S03]  /*35e0*/  SHF.L.U32 R11, R11, 0x17, RZ ;  /* 0x000000170b0b7819 */ /* 0x000fc600000006ff */
[----:B---3--:R-:W-:Y:S01]  /*35f0*/  FMUL R22, R43, R38 ;  /* 0x000000262b167220 */ /* 0x008fe20000400000 */
[----:B------:R-:W-:Y:S01]  /*3600*/  IMAD.SHL.U32 R38, R15, 0x800000, RZ ;  /* 0x008000000f267824 */ /* 0x000fe200078e00ff */
[----:B------:R2:W3:Y:S01]  /*3610*/  MUFU.EX2 R33, R40 ;  /* 0x0000002800217308 */ /* 0x0004e20000000800 */
[----:B------:R-:W-:Y:S01]  /*3620*/  FADD R15, R24, R21 ;  /* 0x00000015180f7221 */ /* 0x000fe20000000000 */
[----:B0-----:R-:W-:Y:S01]  /*3630*/  FMUL R24, R41, R34 ;  /* 0x0000002229187220 */ /* 0x001fe20000400000 */
[----:B----4-:R-:W-:Y:S01]  /*3640*/  FMUL R23, R38, R35 ;  /* 0x0000002326177220 */ /* 0x010fe20000400000 */
[----:B------:R-:W-:Y:S01]  /*3650*/  SHF.L.U32 R38, R25, 0x17, RZ ;  /* 0x0000001719267819 */ /* 0x000fe200000006ff */
[----:B------:R-:W-:Y:S01]  /*3660*/  FADD R34, R15, R22 ;  /* 0x000000160f227221 */ /* 0x000fe20000000000 */
[----:B------:R-:W-:Y:S01]  /*3670*/  FFMA R42, R13, 1.925963033500011079e-08, R42 ;  /* 0x32a570600d2a7823 */ /* 0x000fe2000000002a */
[----:B------:R-:W-:Y:S01]  /*3680*/  IMAD.SHL.U32 R13, R30, 0x800000, RZ ;  /* 0x008000001e0d7824 */ /* 0x000fe200078e00ff */
[----:B------:R-:W0:Y:S01]  /*3690*/  MUFU.EX2 R14, R39 ;  /* 0x00000027000e7308 */ /* 0x000e220000000800 */
[----:B--2---:R-:W-:-:S02]  /*36a0*/  IMAD.SHL.U32 R40, R27, 0x800000, RZ ;  /* 0x008000001b287824 */ /* 0x004fc400078e00ff */
[----:B------:R-:W-:-:S04]  /*36b0*/  FADD R27, R34, R23 ;  /* 0x00000017221b7221 */ /* 0x000fc80000000000 */
[----:B------:R-:W-:Y:S01]  /*36c0*/  FADD R34, R27, R24 ;  /* 0x000000181b227221 */ /* 0x000fe20000000000 */
[----:B-----5:R-:W-:Y:S01]  /*36d0*/  FMUL R27, R40, R37 ;  /* 0x00000025281b7220 */ /* 0x020fe20000400000 */
[----:B------:R-:W2:Y:S01]  /*36e0*/  MUFU.EX2 R32, R32 ;  /* 0x0000002000207308 */ /* 0x000ea20000000800 */
[----:B---3--:R-:W-:Y:S01]  /*36f0*/  FMUL R25, R38, R33 ;  /* 0x0000002126197220 */ /* 0x008fe20000400000 */
[----:B------:R-:W-:-:S03]  /*3700*/  SHF.L.U32 R33, R28, 0x17, RZ ;  /* 0x000000171c217819 */ /* 0x000fc600000006ff */
[----:B------:R-:W-:-:S03]  /*3710*/  FADD R34, R34, R25 ;  /* 0x0000001922227221 */ /* 0x000fc60000000000 */
[----:B------:R-:W3:Y:S01]  /*3720*/  MUFU.EX2 R36, R36 ;  /* 0x0000002400247308 */ /* 0x000ee20000000800 */
[----:B0-----:R-:W-:Y:S01]  /*3730*/  FMUL R28, R13, R14 ;  /* 0x0000000e0d1c7220 */ /* 0x001fe20000400000 */
[----:B------:R-:W-:-:S04]  /*3740*/  FADD R13, R34, R27 ;  /* 0x0000001b220d7221 */ /* 0x000fc80000000000 */
[----:B------:R-:W-:Y:S02]  /*3750*/  FADD R14, R13, R28 ;  /* 0x0000001c0d0e7221 */ /* 0x000fe40000000000 */
[----:B------:R2:W0:Y:S08]  /*3760*/  MUFU.EX2 R15, R29 ;  /* 0x0000001d000f7308 */ /* 0x0004300000000800 */
[----:B------:R-:W4:Y:S01]  /*3770*/  MUFU.EX2 R42, R42 ;  /* 0x0000002a002a7308 */ /* 0x000f220000000800 */
[----:B--2---:R-:W-:Y:S01]  /*3780*/  FMUL R29, R33, R32 ;  /* 0x00000020211d7220 */ /* 0x004fe20000400000 */
        /* <DEDUP_REMOVED lines=16> */
.L_x_23475:
        /* <DEDUP_REMOVED lines=12> */
[----:B01----:R-:W-:Y:S05]  /*3950*/  CALL.REL.NOINC `($__internal_358_$__cuda_sm3x_div_rn_noftz_f32_slowpath) ;  /* 0x0000001800a87944 */ /* 0x003fea0003c00000 */
[----:B------:R-:W-:-:S07]  /*3960*/  IMAD.MOV.U32 R33, RZ, RZ, R11 ;  /* 0x000000ffff217224 */ /* 0x000fce00078e000b */
.L_x_23440:
[----:B------:R-:W-:Y:S05]  /*3970*/  BSYNC.RECONVERGENT B3 ;  /* 0x0000000000037941 */ /* 0x000fea0003800200 */
.L_x_23439:
        /* <DEDUP_REMOVED lines=12> */
[----:B01----:R-:W-:Y:S05]  /*3a40*/  CALL.REL.NOINC `($__internal_358_$__cuda_sm3x_div_rn_noftz_f32_slowpath) ;  /* 0x00000018006c7944 */ /* 0x003fea0003c00000 */
[----:B------:R-:W-:-:S07]  /*3a50*/  IMAD.MOV.U32 R35, RZ, RZ, R11 ;  /* 0x000000ffff237224 */ /* 0x000fce00078e000b */
.L_x_23442:
[----:B------:R-:W-:Y:S05]  /*3a60*/  BSYNC.RECONVERGENT B3 ;  /* 0x0000000000037941 */ /* 0x000fea0003800200 */
.L_x_23441:
        /* <DEDUP_REMOVED lines=14> */
.L_x_23444:
[----:B------:R-:W-:Y:S05]  /*3b50*/  BSYNC.RECONVERGENT B3 ;  /* 0x0000000000037941 */ /* 0x000fea0003800200 */
.L_x_23443:
        /* <DEDUP_REMOVED lines=14> */
.L_x_23446:
[----:B------:R-:W-:Y:S05]  /*3c40*/  BSYNC.RECONVERGENT B3 ;  /* 0x0000000000037941 */ /* 0x000fea0003800200 */
.L_x_23445:
        /* <DEDUP_REMOVED lines=14> */
.L_x_23448:
[----:B------:R-:W-:Y:S05]  /*3d30*/  BSYNC.RECONVERGENT B3 ;  /* 0x0000000000037941 */ /* 0x000fea0003800200 */
.L_x_23447:
        /* <DEDUP_REMOVED lines=13> */
[----:B------:R-:W-:-:S07]  /*3e10*/  MOV R39, R11 ;  /* 0x0000000b00277202 */ /* 0x000fce0000000f00 */
.L_x_23450:
[----:B------:R-:W-:Y:S05]  /*3e20*/  BSYNC.RECONVERGENT B3 ;  /* 0x0000000000037941 */ /* 0x000fea0003800200 */
.L_x_23449:
        /* <DEDUP_REMOVED lines=12> */
[----:B01----:R-:W-:Y:S05]  /*3ef0*/  CALL.REL.NOINC `($__internal_358_$__cuda_sm3x_div_rn_noftz_f32_slowpath) ;  /* 0x0000001400407944 */ /* 0x003fea0003c00000 */
[----:B------:R-:W-:-:S07]  /*3f00*/  IMAD.MOV.U32 R25, RZ, RZ, R11 ;  /* 0x000000ffff197224 */ /* 0x000fce00078e000b */
.L_x_23452:
[----:B------:R-:W-:Y:S05]  /*3f10*/  BSYNC.RECONVERGENT B3 ;  /* 0x0000000000037941 */ /* 0x000fea0003800200 */
.L_x_23451:
        /* <DEDUP_REMOVED lines=14> */
.L_x_23454:
[----:B------:R-:W-:Y:S05]  /*4000*/  BSYNC.RECONVERGENT B3 ;  /* 0x0000000000037941 */ /* 0x000fea0003800200 */
.L_x_23453:
        /* <DEDUP_REMOVED lines=14> */
.L_x_23456:
[----:B------:R-:W-:Y:S05]  /*40f0*/  BSYNC.RECONVERGENT B3 ;  /* 0x0000000000037941 */ /* 0x000fea0003800200 */
.L_x_23455:
        /* <DEDUP_REMOVED lines=14> */
.L_x_23458:
[----:B------:R-:W-:Y:S05]  /*41e0*/  BSYNC.RECONVERGENT B3 ;  /* 0x0000000000037941 */ /* 0x000fea0003800200 */
.L_x_23457:
        /* <DEDUP_REMOVED lines=14> */
.L_x_23460:
[----:B------:R-:W-:Y:S05]  /*42d0*/  BSYNC.RECONVERGENT B3 ;  /* 0x0000000000037941 */ /* 0x000fea0003800200 */
.L_x_23459:
        /* <DEDUP_REMOVED lines=13> */
.L_x_23462:
[----:B------:R-:W-:Y:S05]  /*43b0*/  BSYNC.RECONVERGENT B3 ;  /* 0x0000000000037941 */ /* 0x000fea0003800200 */
.L_x_23461:
        /* <DEDUP_REMOVED lines=11> */
[----:B------:R-:W-:Y:S02]  /*4470*/  LEA R14, P5, R12, UR48, 0x2 ;  /* 0x000000300c0e7c11 */ /* 0x000fe4000f8a10ff */
[----:B------:R-:W-:Y:S02]  /*4480*/  ISETP.GE.U32.AND P1, PT, R8, UR42, PT ;  /* 0x0000002a08007c0c */ /* 0x000fe4000bf26070 */
[----:B------:R-:W-:Y:S02]  /*4490*/  LEA.HI.X R15, R12, UR49, R13, 0x2, P5 ;  /* 0x000000310c0f7c11 */ /* 0x000fe4000a8f140d */
[----:B------:R-:W-:Y:S02]  /*44a0*/  ISETP.GE.AND.EX P2, PT, RZ, UR43, PT, P2 ;  /* 0x0000002bff007c0c */ /* 0x000fe4000bf46320 */
[----:B------:R-:W-:Y:S01]  /*44b0*/  ISETP.GE.AND.EX P3, PT, RZ, UR43, PT, P3 ;  /* 0x0000002bff007c0c */ /* 0x000fe2000bf66330 */
[----:B------:R2:W-:Y:S01]  /*44c0*/  @!P0 STG.E desc[UR4][R14.64], R33 ;  /* 0x000000210e008986 */ /* 0x0005e2000c101904 */
        /* <DEDUP_REMOVED lines=55> */
.L_x_23413:
[----:B------:R-:W-:Y:S05]  /*4840*/  EXIT ;  /* 0x000000000000794d */ /* 0x000fea0003800000 */
.L_x_23438:
[----:B------:R-:W-:Y:S01]  /*4850*/  HFMA2 R11, -RZ, RZ, 0, 1.847743988037109375e-06 ;  /* 0x0000001fff0b7431 */ /* 0x000fe200000001ff */
[----:B------:R-:W-:Y:S01]  /*4860*/  BSSY B1, `(.L_x_23464) ;  /* 0x0000006000017945 */ /* 0x000fe20003800000 */
[----:B------:R-:W-:Y:S02]  /*4870*/  IMAD.MOV.U32 R12, RZ, RZ, 0x10 ;  /* 0x00000010ff0c7424 */ /* 0x000fe400078e00ff */
[----:B------:R-:W-:-:S07]  /*4880*/  IMAD.MOV.U32 R15, RZ, RZ, -0x1 ;  /* 0xffffffffff0f7424 */ /* 0x000fce00078e00ff */
[----:B-1----:R-:W-:Y:S05]  /*4890*/  WARPSYNC.COLLECTIVE R15, `(.L_x_23465) ;  /* 0x000000000f087348 */ /* 0x002fea0003c00000 */
[----:B------:R0:W2:Y:S02]  /*48a0*/  SHFL.BFLY P6, R14, R13, R12, R11 ;  /* 0x0c00000c0d0e7389 */ /* 0x0000a400000c000b */
[----:B012---:R-:W-:Y:S05]  /*48b0*/  ENDCOLLECTIVE ;  /* 0x000000000000791b */ /* 0x007fea0003800000 */
.L_x_23465:
[----:B------:R-:W-:Y:S05]  /*48c0*/  BSYNC B1 ;  /* 0x0000000000017941 */ /* 0x000fea0003800000 */
.L_x_23464:
[----:B------:R-:W-:Y:S01]  /*48d0*/  FMNMX R13, R14, R13, !PT ;  /* 0x0000000d0e0d7209 */ /* 0x000fe20007800000 */
[----:B------:R-:W-:Y:S01]  /*48e0*/  IMAD.MOV.U32 R11, RZ, RZ, 0x1f ;  /* 0x0000001fff0b7424 */ /* 0x000fe200078e00ff */
[----:B------:R-:W-:Y:S02]  /*48f0*/  MOV R12, 0x8 ;  /* 0x00000008000c7802 */ /* 0x000fe40000000f00 */
[----:B------:R-:W-:-:S07]  /*4900*/  MOV R15, 0xffffffff ;  /* 0xffffffff000f7802 */ /* 0x000fce0000000f00 */
[----:B------:R-:W-:Y:S05]  /*4910*/  WARPSYNC.COLLECTIVE R15, `(.L_x_23466) ;  /* 0x000000000f087348 */ /* 0x000fea0003c00000 */
[----:B------:R0:W1:Y:S02]  /*4920*/  SHFL.BFLY P6, R14, R13, R12, R11 ;  /* 0x0c00000c0d0e7389 */ /* 0x00006400000c000b */
[----:B01----:R-:W-:Y:S05]  /*4930*/  ENDCOLLECTIVE ;  /* 0x000000000000791b */ /* 0x003fea0003800000 */
.L_x_23466:
[----:B------:R-:W-:Y:S01]  /*4940*/  HFMA2 R12, -RZ, RZ, 0, 2.384185791015625e-07 ;  /* 0x00000004ff0c7431 */ /* 0x000fe200000001ff */
[----:B------:R-:W-:-:S05]  /*4950*/  FMNMX R23, R13, R14, !PT ;  /* 0x0000000e0d177209 */ /* 0x000fca0007800000 */
[----:B------:R-:W-:-:S07]  /*4960*/  IMAD.MOV.U32 R13, RZ, RZ, R23 ;  /* 0x000000ffff0d7224 */ /* 0x000fce00078e0017 */
[----:B------:R-:W-:Y:S05]  /*4970*/  WARPSYNC.COLLECTIVE R15, `(.L_x_23467) ;  /* 0x000000000f087348 */ /* 0x000fea0003c00000 */
[----:B------:R0:W1:Y:S02]  /*4980*/  SHFL.BFLY P6, R14, R13, R12, R11 ;  /* 0x0c00000c0d0e7389 */ /* 0x00006400000c000b */
[----:B01----:R-:W-:Y:S05]  /*4990*/  ENDCOLLECTIVE ;  /* 0x000000000000791b */ /* 0x003fea0003800000 */
.L_x_23467:
[----:B------:R-:W-:Y:S02]  /*49a0*/  MOV R12, 0x2 ;  /* 0x00000002000c7802 */ /* 0x000fe40000000f00 */
[----:B------:R-:W-:-:S05]  /*49b0*/  FMNMX R25, R23, R14, !PT ;  /* 0x0000000e17197209 */ /* 0x000fca0007800000 */
[----:B------:R-:W-:-:S07]  /*49c0*/  IMAD.MOV.U32 R13, RZ, RZ, R25 ;  /* 0x000000ffff0d7224 */ /* 0x000fce00078e0019 */
[----:B------:R-:W-:Y:S05]  /*49d0*/  WARPSYNC.COLLECTIVE R15, `(.L_x_23468) ;  /* 0x000000000f087348 */ /* 0x000fea0003c00000 */
[----:B------:R0:W1:Y:S02]  /*49e0*/  SHFL.BFLY P6, R14, R13, R12, R11 ;  /* 0x0c00000c0d0e7389 */ /* 0x00006400000c000b */
[----:B01----:R-:W-:Y:S05]  /*49f0*/  ENDCOLLECTIVE ;  /* 0x000000000000791b */ /* 0x003fea0003800000 */
.L_x_23468:
[----:B------:R-:W-:Y:S01]  /*4a00*/  HFMA2 R12, -RZ, RZ, 0, 5.9604644775390625e-08 ;  /* 0x00000001ff0c7431 */ /* 0x000fe200000001ff */
[----:B------:R-:W-:-:S05]  /*4a10*/  FMNMX R27, R25, R14, !PT ;  /* 0x0000000e191b7209 */ /* 0x000fca0007800000 */
[----:B------:R-:W-:-:S07]  /*4a20*/  IMAD.MOV.U32 R13, RZ, RZ, R27 ;  /* 0x000000ffff0d7224 */ /* 0x000fce00078e001b */
[----:B------:R-:W-:Y:S05]  /*4a30*/  WARPSYNC.COLLECTIVE R15, `(.L_x_23469) ;  /* 0x000000000f087348 */ /* 0x000fea0003c00000 */
[----:B------:R0:W1:Y:S02]  /*4a40*/  SHFL.BFLY P6, R14, R13, R12, R11 ;  /* 0x0c00000c0d0e7389 */ /* 0x00006400000c000b */
[----:B01----:R-:W-:Y:S05]  /*4a50*/  ENDCOLLECTIVE ;  /* 0x000000000000791b */ /* 0x003fea0003800000 */
.L_x_23469:
[----:B------:R-:W-:Y:S02]  /*4a60*/  MOV R11, 0x437c0000 ;  /* 0x437c0000000b7802 */ /* 0x000fe40000000f00 */
        /* <DEDUP_REMOVED lines=15> */
[----:B------:R-:W-:-:S02]  /*4b60*/  IMAD.SHL.U32 R12, R12, 0x800000, RZ ;  /* 0x008000000c0c7824 */ /* 0x000fc400078e00ff */
[-C--:B------:R-:W-:Y:S01]  /*4b70*/  FFMA.SAT R30, R29, R14.reuse, 0.5 ;  /* 0x3f0000001d1e7423 */ /* 0x080fe2000000200e */
[----:B------:R-:W-:Y:S01]  /*4b80*/  FADD R31, -R33, R44 ;  /* 0x0000002c211f7221 */ /* 0x000fe20000000100 */
[----:B------:R-:W-:Y:S01]  /*4b90*/  FFMA R22, R35, 1.4426950216293334961, -R22 ;  /* 0x3fb8aa3b23167823 */ /* 0x000fe20000000816 */
[C---:B------:R-:W-:Y:S01]  /*4ba0*/  FADD R13, -R33.reuse, R32 ;  /* 0x00000020210d7221 */ /* 0x040fe20000000100 */
[-C--:B------:R-:W-:Y:S01]  /*4bb0*/  FFMA.RM R30, R30, R11.reuse, 12582913 ;  /* 0x4b4000011e1e7423 */ /* 0x080fe2000000400b */
[----:B------:R-:W-:Y:S01]  /*4bc0*/  FADD R37, -R33, R38 ;  /* 0x0000002621257221 */ /* 0x000fe20000000100 */
[----:B------:R-:W-:Y:S01]  /*4bd0*/  FFMA R22, R35, 1.925963033500011079e-08, R22 ;  /* 0x32a5706023167823 */ /* 0x000fe20000000016 */
[-C--:B------:R-:W-:Y:S01]  /*4be0*/  FFMA.SAT R32, R13, R14.reuse, 0.5 ;  /* 0x3f0000000d207423 */ /* 0x080fe2000000200e */
[C---:B------:R-:W-:Y:S01]  /*4bf0*/  FADD R15, -R33.reuse, R34 ;  /* 0x00000022210f7221 */ /* 0x040fe20000000100 */
[----:B------:R-:W-:Y:S01]  /*4c00*/  FADD R39, -R33, R40 ;  /* 0x0000002821277221 */ /* 0x000fe20000000100 */
[----:B------:R0:W1:Y:S01]  /*4c10*/  MUFU.EX2 R35, R22 ;  /* 0x0000001600237308 */ /* 0x0000620000000800 */
[----:B------:R-:W-:Y:S01]  /*4c20*/  FFMA.RM R32, R32, R11, 12582913 ;  /* 0x4b40000120207423 */ /* 0x000fe2000000400b */
[----:B------:R-:W-:Y:S01]  /*4c30*/  FFMA.SAT R34, R15, R14, 0.5 ;  /* 0x3f0000000f227423 */ /* 0x000fe2000000200e */
[----:B------:R-:W-:-:S03]  /*4c40*/  FADD R33, -R33, R42 ;  /* 0x0000002a21217221 */ /* 0x000fc60000000100 */
[----:B------:R-:W-:Y:S01]  /*4c50*/  FFMA.RM R34, R34, R11, 12582913 ;  /* 0x4b40000122227423 */ /* 0x000fe2000000400b */
[----:B0-----:R-:W-:-:S04]  /*4c60*/  FADD R22, R28, -12583039 ;  /* 0xcb40007f1c167421 */ /* 0x001fc80000000000 */
[C---:B------:R-:W-:Y:S01]  /*4c70*/  FFMA R22, R23.reuse, 1.4426950216293334961, -R22 ;  /* 0x3fb8aa3b17167823 */ /* 0x040fe20000000816 */
        /* <DEDUP_REMOVED lines=23> */
[----:B------:R-:W-:Y:S02]  /*4df0*/  FADD R24, R28, -12583039 ;  /* 0xcb40007f1c187421 */ /* 0x000fe40000000000 */
[----:B------:R-:W-:Y:S01]  /*4e00*/  FFMA R12, R29, 1.925963033500011079e-08, R12 ;  /* 0x32a570601d0c7823 */ /* 0x000fe2000000000c */
[----:B------:R-:W-:Y:S01]  /*4e10*/  SHF.L.U32 R25, R30, 0x17, RZ ;  /* 0x000000171e197819 */ /* 0x000fe200000006ff */
[----:B------:R-:W-:Y:S02]  /*4e20*/  IMAD.SHL.U32 R29, R34, 0x800000, RZ ;  /* 0x00800000221d7824 */ /* 0x000fe400078e00ff */
[C---:B------:R-:W-:Y:S02]  /*4e30*/  FFMA R24, R27.reuse, 1.4426950216293334961, -R24 ;  /* 0x3fb8aa3b1b187823 */ /* 0x040fe40000000818 */
[----:B------:R-:W0:Y:S02]  /*4e40*/  MUFU.EX2 R12, R12 ;  /* 0x0000000c000c7308 */ /* 0x000e240000000800 */
[----:B------:R-:W-:Y:S01]  /*4e50*/  FFMA R27, R27, 1.925963033500011079e-08, R24 ;  /* 0x32a570601b1b7823 */ /* 0x000fe20000000018 */
[----:B------:R-:W-:-:S02]  /*4e60*/  IMAD.SHL.U32 R24, R28, 0x800000, RZ ;  /* 0x008000001c187824 */ /* 0x000fc400078e00ff */
[----:B------:R-:W-:-:S04]  /*4e70*/  FFMA.SAT R28, R31, R14, 0.5 ;  /* 0x3f0000001f1c7423 */ /* 0x000fc8000000200e */
[----:B------:R-:W-:Y:S01]  /*4e80*/  FFMA.RM R28, R28, R11, 12582913 ;  /* 0x4b4000011c1c7423 */ /* 0x000fe2000000400b */
[----:B------:R-:W1:Y:S03]  /*4e90*/  MUFU.EX2 R27, R27 ;  /* 0x0000001b001b7308 */ /* 0x000e660000000800 */
[----:B------:R-:W-:-:S04]  /*4ea0*/  FADD R30, R28, -12583039 ;  /* 0xcb40007f1c1e7421 */ /* 0x000fc80000000000 */
[----:B------:R-:W-:Y:S01]  /*4eb0*/  FFMA R30, R31, 1.4426950216293334961, -R30 ;  /* 0x3fb8aa3b1f1e7823 */ /* 0x000fe2000000081e */
[----:B0-----:R-:W-:Y:S01]  /*4ec0*/  FMUL R25, R25, R12 ;  /* 0x0000000c19197220 */ /* 0x001fe20000400000 */
[----:B------:R-:W-:Y:S02]  /*4ed0*/  FADD R12, R32, -12583039 ;  /* 0xcb40007f200c7421 */ /* 0x000fe40000000000 */
[----:B------:R-:W-:Y:S02]  /*4ee0*/  FFMA R30, R31, 1.925963033500011079e-08, R30 ;  /* 0x32a570601f1e7823 */ /* 0x000fe4000000001e */
[----:B------:R-:W-:Y:S01]  /*4ef0*/  FFMA R12, R13, 1.4426950216293334961, -R12 ;  /* 0x3fb8aa3b0d0c7823 */ /* 0x000fe2000000080c */
[----:B-1----:R-:W-:Y:S01]  /*4f00*/  FMUL R24, R24, R27 ;  /* 0x0000001b18187220 */ /* 0x002fe20000400000 */
[----:B------:R-:W-:Y:S01]  /*4f10*/  IMAD.SHL.U32 R27, R28, 0x800000, RZ ;  /* 0x008000001c1b7824 */ /* 0x000fe200078e00ff */
[----:B------:R-:W-:Y:S01]  /*4f20*/  SHF.L.U32 R28, R32, 0x17, RZ ;  /* 0x00000017201c7819 */ /* 0x000fe200000006ff */
[----:B------:R-:W-:Y:S01]  /*4f30*/  FFMA.SAT R32, R37, R14, 0.5 ;  /* 0x3f00000025207423 */ /* 0x000fe2000000200e */
[----:B------:R-:W0:Y:S01]  /*4f40*/  MUFU.EX2 R30, R30 ;  /* 0x0000001e001e7308 */ /* 0x000e220000000800 */
[----:B------:R-:W-:-:S02]  /*4f50*/  FFMA R12, R13, 1.925963033500011079e-08, R12 ;  /* 0x32a570600d0c7823 */ /* 0x000fc4000000000c */
[----:B------:R-:W-:-:S05]  /*4f60*/  FFMA.RM R32, R32, R11, 12582913 ;  /* 0x4b40000120207423 */ /* 0x000fca000000400b */
[----:B------:R1:W2:Y:S02]  /*4f70*/  MUFU.EX2 R13, R12 ;  /* 0x0000000c000d7308 */ /* 0x0002a40000000800 */
[----:B-1----:R-:W-:Y:S01]  /*4f80*/  FADD R12, R32, -12583039 ;  /* 0xcb40007f200c7421 */ /* 0x002fe20000000000 */
[----:B0-----:R-:W-:Y:S01]  /*4f90*/  FMUL R27, R27, R30 ;  /* 0x0000001e1b1b7220 */ /* 0x001fe20000400000 */
[----:B------:R-:W-:Y:S01]  /*4fa0*/  FADD R30, R34, -12583039 ;  /* 0xcb40007f221e7421 */ /* 0x000fe20000000000 */
[-C--:B------:R-:W-:Y:S01]  /*4fb0*/  FFMA.SAT R34, R33, R14.reuse, 0.5 ;  /* 0x3f00000021227423 */ /* 0x080fe2000000200e */
[----:B------:R-:W-:Y:S02]  /*4fc0*/  FFMA R12, R37, 1.4426950216293334961, -R12 ;  /* 0x3fb8aa3b250c7823 */ /* 0x000fe4000000080c */
[----:B------:R-:W-:Y:S02]  /*4fd0*/  FFMA R30, R15, 1.4426950216293334961, -R30 ;  /* 0x3fb8aa3b0f1e7823 */ /* 0x000fe4000000081e */
[----:B------:R-:W-:Y:S01]  /*4fe0*/  FFMA R37, R37, 1.925963033500011079e-08, R12 ;  /* 0x32a5706025257823 */ /* 0x000fe2000000000c */
[----:B------:R-:W-:Y:S01]  /*4ff0*/  FFMA.SAT R12, R39, R14, 0.5 ;  /* 0x3f000000270c7423 */ /* 0x000fe2000000200e */
[----:B--2---:R-:W-:Y:S01]  /*5000*/  FMUL R28, R28, R13 ;  /* 0x0000000d1c1c7220 */ /* 0x004fe20000400000 */
[----:B------:R-:W-:Y:S01]  /*5010*/  FFMA R30, R15, 1.925963033500011079e-08, R30 ;  /* 0x32a570600f1e7823 */ /* 0x000fe2000000001e */
[----:B------:R-:W-:-:S02]  /*5020*/  IMAD.MOV.U32 R15, RZ, RZ, -0x1 ;  /* 0xffffffffff0f7424 */ /* 0x000fc400078e00ff */
        /* <DEDUP_REMOVED lines=15> */
[----:B------:R-:W2:Y:S01]  /*5120*/  MUFU.EX2 R34, R33 ;  /* 0x0000002100227308 */ /* 0x000ea20000000800 */
[----:B0-----:R-:W-:Y:S01]  /*5130*/  FMUL R29, R29, R30 ;  /* 0x0000001e1d1d7220 */ /* 0x001fe20000400000 */
[----:B------:R-:W-:Y:S01]  /*5140*/  SHF.L.U32 R30, R32, 0x17, RZ ;  /* 0x00000017201e7819 */ /* 0x000fe200000006ff */
[----:B------:R-:W-:-:S04]  /*5150*/  FADD R12, R13, R22 ;  /* 0x000000160d0c7221 */ /* 0x000fc80000000000 */
[----:B------:R-:W-:Y:S01]  /*5160*/  FADD R13, R12, R23 ;  /* 0x000000170c0d7221 */ /* 0x000fe20000000000 */
[----:B------:R-:W-:Y:S01]  /*5170*/  FMUL R30, R30, R37 ;  /* 0x000000251e1e7220 */ /* 0x000fe20000400000 */
[----:B-1----:R-:W-:Y:S02]  /*5180*/  FMUL R32, R14, R39 ;  /* 0x000000270e207220 */ /* 0x002fe40000400000 */
[----:B------:R-:W-:-:S04]  /*5190*/  FADD R12, R13, R24 ;  /* 0x000000180d0c7221 */ /* 0x000fc80000000000 */
[----:B------:R-:W-:Y:S01]  /*51a0*/  FADD R12, R12, R25 ;  /* 0x000000190c0c7221 */ /* 0x000fe20000000000 */
[----:B--2---:R-:W-:Y:S01]  /*51b0*/  FMUL R31, R11, R34 ;  /* 0x000000220b1f7220 */ /* 0x004fe20000400000 */
[----:B------:R-:W-:Y:S02]  /*51c0*/  HFMA2 R11, -RZ, RZ, 0, 1.847743988037109375e-06 ;  /* 0x0000001fff0b7431 */ /* 0x000fe400000001ff */
        /* <DEDUP_REMOVED lines=10> */
.L_x_23470:
[----:B------:R-:W-:Y:S02]  /*5270*/  IMAD.MOV.U32 R12, RZ, RZ, 0x8 ;  /* 0x00000008ff0c7424 */ /* 0x000fe400078e00ff */
[----:B------:R-:W-:-:S05]  /*5280*/  FADD R33, R13, R14 ;  /* 0x0000000e0d217221 */ /* 0x000fca0000000000 */
[----:B------:R-:W-:-:S07]  /*5290*/  MOV R13, R33 ;  /* 0x00000021000d7202 */ /* 0x000fce0000000f00 */
[----:B------:R-:W-:Y:S05]  /*52a0*/  WARPSYNC.COLLECTIVE R15, `(.L_x_23471) ;  /* 0x000000000f087348 */ /* 0x000fea0003c00000 */
[----:B------:R0:W1:Y:S02]  /*52b0*/  SHFL.BFLY P6, R14, R13, R12, R11 ;  /* 0x0c00000c0d0e7389 */ /* 0x00006400000c000b */
[----:B01----:R-:W-:Y:S05]  /*52c0*/  ENDCOLLECTIVE ;  /* 0x000000000000791b */ /* 0x003fea0003800000 */
.L_x_23471:
[----:B------:R-:W-:Y:S02]  /*52d0*/  IMAD.MOV.U32 R12, RZ, RZ, 0x4 ;  /* 0x00000004ff0c7424 */ /* 0x000fe400078e00ff */
[----:B------:R-:W-:-:S05]  /*52e0*/  FADD R34, R33, R14 ;  /* 0x0000000e21227221 */ /* 0x000fca0000000000 */
[----:B------:R-:W-:-:S07]  /*52f0*/  MOV R13, R34 ;  /* 0x00000022000d7202 */ /* 0x000fce0000000f00 */
[----:B------:R-:W-:Y:S05]  /*5300*/  WARPSYNC.COLLECTIVE R15, `(.L_x_23472) ;  /* 0x000000000f087348 */ /* 0x000fea0003c00000 */
[----:B------:R0:W1:Y:S02]  /*5310*/  SHFL.BFLY P6, R14, R13, R12, R11 ;  /* 0x0c00000c0d0e7389 */ /* 0x00006400000c000b */
[----:B01----:R-:W-:Y:S05]  /*5320*/  ENDCOLLECTIVE ;  /* 0x000000000000791b */ /* 0x003fea0003800000 */
.L_x_23472:
[----:B------:R-:W-:Y:S02]  /*5330*/  IMAD.MOV.U32 R12, RZ, RZ, 0x2 ;  /* 0x00000002ff0c7424 */ /* 0x000fe400078e00ff */
[----:B------:R-:W-:-:S05]  /*5340*/  FADD R35, R34, R14 ;  /* 0x0000000e22237221 */ /* 0x000fca0000000000 */
[----:B------:R-:W-:-:S07]  /*5350*/  MOV R13, R35 ;  /* 0x00000023000d7202 */ /* 0x000fce0000000f00 */
[----:B------:R-:W-:Y:S05]  /*5360*/  WARPSYNC.COLLECTIVE R15, `(.L_x_23473) ;  /* 0x000000000f087348 */ /* 0x000fea0003c00000 */
[----:B------:R0:W1:Y:S02]  /*5370*/  SHFL.BFLY P6, R14, R13, R12, R11 ;  /* 0x0c00000c0d0e7389 */ /* 0x00006400000c000b */
[----:B01----:R-:W-:Y:S05]  /*5380*/  ENDCOLLECTIVE ;  /* 0x000000000000791b */ /* 0x003fea0003800000 */
.L_x_23473:
[----:B------:R-:W-:Y:S02]  /*5390*/  IMAD.MOV.U32 R12, RZ, RZ, 0x1 ;  /* 0x00000001ff0c7424 */ /* 0x000fe400078e00ff */
[----:B------:R-:W-:-:S05]  /*53a0*/  FADD R36, R35, R14 ;  /* 0x0000000e23247221 */ /* 0x000fca0000000000 */
[----:B------:R-:W-:-:S07]  /*53b0*/  MOV R13, R36 ;  /* 0x00000024000d7202 */ /* 0x000fce0000000f00 */
[----:B------:R-:W-:Y:S05]  /*53c0*/  WARPSYNC.COLLECTIVE R15, `(.L_x_23474) ;  /* 0x000000000f087348 */ /* 0x000fea0003c00000 */
[----:B------:R0:W1:Y:S02]  /*53d0*/  SHFL.BFLY P6, R14, R13, R12, R11 ;  /* 0x0c00000c0d0e7389 */ /* 0x00006400000c000b */
[----:B01----:R-:W-:Y:S05]  /*53e0*/  ENDCOLLECTIVE ;  /* 0x000000000000791b */ /* 0x003fea0003800000 */
.L_x_23474:
[----:B------:R-:W-:Y:S05]  /*53f0*/  BRA `(.L_x_23475) ;  /* 0xffffffe400247947 */ /* 0x000fea000383ffff */
        .weak           $__internal_358_$__cuda_sm3x_div_rn_noftz_f32_slowpath
        .type           $__internal_358_$__cuda_sm3x_div_rn_noftz_f32_slowpath,@function
        .size           $__internal_358_$__cuda_sm3x_div_rn_noftz_f32_slowpath,(.L_x_37735 - $__internal_358_$__cuda_sm3x_div_rn_noftz_f32_slowpath)
$__internal_358_$__cuda_sm3x_div_rn_noftz_f32_slowpath:
        /* <DEDUP_REMOVED lines=35> */
.L_x_23477:
        /* <DEDUP_REMOVED lines=51> */
.L_x_23484:
[----:B------:R-:W-:-:S04]  /*5960*/  LOP3.LUT R11, R11, 0x80000000, RZ, 0xc0, !PT ;  /* 0x800000000b0b7812 */ /* 0x000fc800078ec0ff */
[----:B------:R-:W-:Y:S01]  /*5970*/  LOP3.LUT R11, R11, 0x7f800000, RZ, 0xfc, !PT ;  /* 0x7f8000000b0b7812 */ /* 0x000fe200078efcff */
[----:B------:R-:W-:Y:S06]  /*5980*/  BRA `(.L_x_23485) ;  /* 0x0000000000047947 */ /* 0x000fec0003800000 */
.L_x_23483:
[----:B------:R-:W-:-:S07]  /*5990*/  IMAD R11, R26, 0x800000, R11 ;  /* 0x008000001a0b7824 */ /* 0x000fce00078e020b */
.L_x_23485:
[----:B------:R-:W-:Y:S05]  /*59a0*/  BSYNC.RECONVERGENT B2 ;  /* 0x0000000000027941 */ /* 0x000fea0003800200 */
.L_x_23482:
[----:B------:R-:W-:Y:S05]  /*59b0*/  BRA `(.L_x_23486) ;  /* 0x0000000000207947 */ /* 0x000fea0003800000 */
.L_x_23481:
[----:B------:R-:W-:-:S04]  /*59c0*/  LOP3.LUT R11, R11, 0x80000000, R45, 0x48, !PT ;  /* 0x800000000b0b7812 */ /* 0x000fc800078e482d */
[----:B------:R-:W-:Y:S01]  /*59d0*/  LOP3.LUT R11, R11, 0x7f800000, RZ, 0xfc, !PT ;  /* 0x7f8000000b0b7812 */ /* 0x000fe200078efcff */
[----:B------:R-:W-:Y:S06]  /*59e0*/  BRA `(.L_x_23486) ;  /* 0x0000000000147947 */ /* 0x000fec0003800000 */
.L_x_23480:
[----:B------:R-:W-:Y:S01]  /*59f0*/  LOP3.LUT R11, R11, 0x80000000, R45, 0x48, !PT ;  /* 0x800000000b0b7812 */ /* 0x000fe200078e482d */
[----:B------:R-:W-:Y:S06]  /*5a00*/  BRA `(.L_x_23486) ;  /* 0x00000000000c7947 */ /* 0x000fec0003800000 */
.L_x_23479:
[----:B------:R-:W0:Y:S01]  /*5a10*/  MUFU.RSQ R11, -QNAN ;  /* 0xffc00000000b7908 */ /* 0x000e220000001400 */
[----:B------:R-:W-:Y:S05]  /*5a20*/  BRA `(.L_x_23486) ;  /* 0x0000000000047947 */ /* 0x000fea0003800000 */
.L_x_23478:
[----:B------:R-:W-:-:S07]  /*5a30*/  FADD.FTZ R11, R26, R11 ;  /* 0x0000000b1a0b7221 */ /* 0x000fce0000010000 */
.L_x_23486:
[----:B------:R-:W-:Y:S05]  /*5a40*/  BSYNC.RECONVERGENT B1 ;  /* 0x0000000000017941 */ /* 0x000fea0003800200 */
.L_x_23476:
[----:B------:R-:W-:-:S04]  /*5a50*/  HFMA2 R13, -RZ, RZ, 0, 0 ;  /* 0x00000000ff0d7431 */ /* 0x000fc800000001ff */
[----:B0-----:R-:W-:Y:S05]  /*5a60*/  RET.REL.NODEC R12 `(_Z15SoftmaxWarpImplI22BroadcastScaleMaskLoadIffbLm2EiE11DirectStoreIffEfLi1ELi12ELi32ELi1ELb1EL9Algorithm0EEvT_T0_ll) ;  /* 0xffffffa40c647950 */ /* 0x001fea0003c3ffff */
.L_x_23487:
        /* <DEDUP_REMOVED lines=9> */
.L_x_37735:


//--------------------- .text._Z15SoftmaxWarpImplI22BroadcastScaleMaskLoadIffbLm2EiE11DirectStoreIffEfLi1ELi12ELi32ELi1ELb0EL9Algorithm0EEvT_T0_ll --------------------------
	.section	.text._Z15SoftmaxWarpImplI22BroadcastScaleMaskLoadIffbLm2EiE11DirectStoreIffEfLi1ELi12ELi32ELi1ELb0EL9Algorithm0EEvT_T0_ll,"ax",@progbits
	.align	128
        .global         _Z15SoftmaxWarpImplI22BroadcastScaleMaskLoadIffbLm2EiE11DirectStoreIffEfLi1ELi12ELi32ELi1ELb0EL9Algorithm0EEvT_T0_ll
        .type           _Z15SoftmaxWarpImplI22BroadcastScaleMaskLoadIffbLm2EiE11DirectStoreIffEfLi1ELi12ELi32ELi1ELb0EL9Algorithm0EEvT_T0_ll,@function
        .size           _Z15SoftmaxWarpImplI22BroadcastScaleMaskLoadIffbLm2EiE11DirectStoreIffEfLi1ELi12ELi32ELi1ELb0EL9Algorithm0EEvT_T0_ll,(.L_x_37736 - _Z15SoftmaxWarpImplI22BroadcastScaleMaskLoadIffbLm2EiE11DirectStoreIffEfLi1ELi12ELi32ELi1ELb0EL9Algorithm0EEvT_T0_ll)
        .other          _Z15SoftmaxWarpImplI22BroadcastScaleMaskLoadIffbLm2EiE11DirectStoreIffEfLi1ELi12ELi32ELi1ELb0EL9Algorithm0EEvT_T0_ll,@"STO_CUDA_ENTRY STV_DEFAULT"
_Z15SoftmaxWarpImplI22BroadcastScaleMaskLoadIffbLm2EiE11DirectStoreIffEfLi1ELi12ELi32ELi1ELb0EL9Algorithm0EEvT_T0_ll:
.text._Z15SoftmaxWarpImplI22BroadcastScaleMaskLoadIffbLm2EiE11DirectStoreIffEfLi1ELi12ELi32ELi1ELb0EL9Algorithm0EEvT_T0_ll:
        /* <DEDUP_REMOVED lines=26> */
.L_x_23488:
        /* <DEDUP_REMOVED lines=14> */
.L_x_23515:
[----:B--2---:R-:W2:Y:S01]  /*0280*/  LDC R7, c[0x0][0x3a8] ;  /* 0x0000ea00ff077b82 */ /* 0x004ea20000000800 */
[----:B0-----:R-:W-:Y:S01]  /*0290*/  IMAD R26, R22, UR48, R23 ;  /* 0x00000030161a7c24 */ /* 0x001fe2000f8e0217 */
[----:B-1----:R-:W-:Y:S02]  /*02a0*/  R2UR UR4, R18 ;  /* 0x00000000120472ca */ /* 0x002fe400000e0000 */
[----:B------:R-:W-:Y:S01]  /*02b0*/  R2UR UR5, R19 ;  /* 0x00000000130572ca */ /* 0x000fe200000e0000 */
[----:B------:R-:W-:-:S03]  /*02c0*/  VIADD R2, R26, 0x20 ;  /* 0x000000201a027836 */ /* 0x000fc60000000000 */
[----:B------:R-:W0:Y:S01]  /*02d0*/  LDC.64 R10, c[0x0][0x390] ;  /* 0x0000e400ff0a7b82 */ /* 0x000e220000000a00 */
[-C--:B--2---:R-:W-:Y:S02]  /*02e0*/  IABS R9, R7.reuse ;  /* 0x0000000700097213 */ /* 0x084fe40000000000 */
[-C--:B------:R-:W-:Y:S02]  /*02f0*/  LOP3.LUT R3, R2, R7.reuse, RZ, 0x3c, !PT ;  /* 0x0000000702037212 */ /* 0x080fe400078e3cff */
[----:B------:R-:W1:Y:S01]  /*0300*/  I2F.RP R0, R9 ;  /* 0x0000000900007306 */ /* 0x000e620000209400 */
[----:B------:R-:W-:Y:S02]  /*0310*/  ISETP.NE.AND P2, PT, R7, RZ, PT ;  /* 0x000000ff0700720c */ /* 0x000fe40003f45270 */
[----:B------:R-:W-:Y:S02]  /*0320*/  ISETP.GE.AND P3, PT, R3, RZ, PT ;  /* 0x000000ff0300720c */ /* 0x000fe40003f66270 */
[----:B------:R-:W-:-:S03]  /*0330*/  LOP3.LUT R13, RZ, R7, RZ, 0x33, !PT ;  /* 0x00000007ff0d7212 */ /* 0x000fc600078e33ff */
[----:B-1----:R-:W1:Y:S02]  /*0340*/  MUFU.RCP R0, R0 ;  /* 0x0000000000007308 */ /* 0x002e640000001000 */
[----:B-1----:R-:W-:-:S06]  /*0350*/  VIADD R4, R0, 0xffffffe ;  /* 0x0ffffffe00047836 */ /* 0x002fcc0000000000 */
[----:B------:R1:W2:Y:S02]  /*0360*/  F2I.FTZ.U32.TRUNC.NTZ R5, R4 ;  /* 0x0000000400057305 */ /* 0x0002a4000021f000 */
[----:B-1----:R-:W-:Y:S01]  /*0370*/  HFMA2 R4, -RZ, RZ, 0, 0 ;  /* 0x00000000ff047431 */ /* 0x002fe200000001ff */
        /* <DEDUP_REMOVED lines=12> */
[----:B------:R-:W-:-:S02]  /*0440*/  @P0 IADD3 R0, PT, PT, R0, 0x1, RZ ;  /* 0x0000000100000810 */ /* 0x000fc40007ffe0ff */
[----:B0-----:R-:W-:Y:S01]  /*0450*/  ISETP.NE.U32.AND P0, PT, R10, 0x1, PT ;  /* 0x000000010a00780c */ /* 0x001fe20003f05070 */
[----:B------:R-:W-:Y:S02]  /*0460*/  VIADD R10, R26, 0x40 ;  /* 0x000000401a0a7836 */ /* 0x000fe40000000000 */
[----:B------:R-:W-:Y:S01]  /*0470*/  @!P3 IMAD.MOV R0, RZ, RZ, -R0 ;  /* 0x000000ffff00b224 */ /* 0x000fe200078e0a00 */
[----:B------:R-:W-:Y:S02]  /*0480*/  ISETP.NE.AND.EX P0, PT, R11, RZ, PT, P0 ;  /* 0x000000ff0b00720c */ /* 0x000fe40003f05300 */
[----:B------:R-:W-:Y:S02]  /*0490*/  IABS R8, R10 ;  /* 0x0000000a00087213 */ /* 0x000fe40000000000 */
[----:B------:R-:W-:Y:S02]  /*04a0*/  SEL R0, R13, R0, !P2 ;  /* 0x000000000d007207 */ /* 0x000fe40005000000 */
[----:B-1----:R-:W-:-:S02]  /*04b0*/  ISETP.NE.U32.AND P1, PT, R4, 0x1, PT ;  /* 0x000000010400780c */ /* 0x002fc40003f25070 */
[C---:B------:R-:W-:Y:S02]  /*04c0*/  IADD3 R3, PT, PT, -R0.reuse, RZ, RZ ;  /* 0x000000ff00037210 */ /* 0x040fe40007ffe1ff */
[----:B------:R-:W-:Y:S02]  /*04d0*/  ISETP.NE.AND.EX P1, PT, R5, RZ, PT, P1 ;  /* 0x000000ff0500720c */ /* 0x000fe40003f25310 */
[----:B------:R-:W-:Y:S01]  /*04e0*/  SEL R0, R0, RZ, P0 ;  /* 0x000000ff00007207 */ /* 0x000fe20000000000 */
[----:B------:R-:W-:-:S04]  /*04f0*/  IMAD R3, R7, R3, R2 ;  /* 0x0000000307037224 */ /* 0x000fc800078e0202 */
[----:B------:R-:W-:Y:S01]  /*0500*/  IMAD R0, R0, UR44, RZ ;  /* 0x0000002c00007c24 */ /* 0x000fe2000f8e02ff */
[----:B------:R-:W-:-:S05]  /*0510*/  SEL R3, R3, RZ, P1 ;  /* 0x000000ff03037207 */ /* 0x000fca0000800000 */
[----:B------:R-:W-:Y:S02]  /*0520*/  IMAD R0, R3, UR45, R0 ;  /* 0x0000002d03007c24 */ /* 0x000fe4000f8e0200 */
[----:B------:R-:W-:-:S03]  /*0530*/  IMAD.HI.U32 R3, R15, R8, RZ ;  /* 0x000000080f037227 */ /* 0x000fc600078e00ff */
[C---:B------:R-:W-:Y:S02]  /*0540*/  IADD3 R4, P3, PT, R0.reuse, UR38, RZ ;  /* 0x0000002600047c10 */ /* 0x040fe4000ff7e0ff */
[----:B------:R-:W-:Y:S02]  /*0550*/  IADD3 R6, PT, PT, -R3, RZ, RZ ;  /* 0x000000ff03067210 */ /* 0x000fe40007ffe1ff */
[----:B------:R-:W-:-:S03]  /*0560*/  LEA.HI.X.SX32 R5, R0, UR39, 0x1, P3 ;  /* 0x0000002700057c11 */ /* 0x000fc600098f0eff */
[C---:B------:R-:W-:Y:S02]  /*0570*/  IMAD R8, R9.reuse, R6, R8 ;  /* 0x0000000609087224 */ /* 0x040fe400078e0208 */
[----:B------:R0:W2:Y:S01]  /*0580*/  LDG.E.U8 R0, desc[UR4][R4.64] ;  /* 0x0000000404007981 */ /* 0x0000a2000c1e1100 */
[C---:B------:R-:W-:Y:S01]  /*0590*/  VIADD R6, R26.reuse, 0x60 ;  /* 0x000000601a067836 */ /* 0x040fe20000000000 */
[----:B------:R-:W-:Y:S02]  /*05a0*/  IADD3 R28, PT, PT, R26, 0x80, RZ ;  /* 0x000000801a1c7810 */ /* 0x000fe40007ffe0ff */
[----:B------:R-:W-:Y:S02]  /*05b0*/  ISETP.GT.U32.AND P4, PT, R9, R8, PT ;  /* 0x000000080900720c */ /* 0x000fe40003f84070 */
[----:B------:R-:W-:Y:S02]  /*05c0*/  IABS R12, R6 ;  /* 0x00000006000c7213 */ /* 0x000fe40000000000 */
[----:B------:R-:W-:-:S03]  /*05d0*/  IABS R14, R28 ;  /* 0x0000001c000e7213 */ /* 0x000fc60000000000 */
[----:B------:R-:W-:-:S04]  /*05e0*/  IMAD.HI.U32 R11, R15, R12, RZ ;  /* 0x0000000c0f0b7227 */ /* 0x000fc800078e00ff */
[----:B0-----:R-:W-:Y:S02]  /*05f0*/  IMAD.MOV R4, RZ, RZ, -R11 ;  /* 0x000000ffff047224 */ /* 0x001fe400078e0a0b */
[-C--:B------:R-:W-:Y:S02]  /*0600*/  @!P4 IADD3 R8, PT, PT, R8, -R9.reuse, RZ ;  /* 0x800000090808c210 */ /* 0x080fe40007ffe0ff */
[----:B------:R-:W-:Y:S01]  /*0610*/  IMAD R12, R9, R4, R12 ;  /* 0x00000004090c7224 */ /* 0x000fe200078e020c */
[----:B------:R-:W-:Y:S02]  /*0620*/  @!P4 IADD3 R3, PT, PT, R3, 0x1, RZ ;  /* 0x000000010303c810 */ /* 0x000fe40007ffe0ff */
[----:B------:R-:W-:Y:S02]  /*0630*/  ISETP.GE.U32.AND P3, PT, R8, R9, PT ;  /* 0x000000090800720c */ /* 0x000fe40003f66070 */
[----:B------:R-:W-:Y:S02]  /*0640*/  LOP3.LUT R8, R10, R7, RZ, 0x3c, !PT ;  /* 0x000000070a087212 */ /* 0x000fe400078e3cff */
[----:B------:R-:W-:-:S02]  /*0650*/  ISETP.GT.U32.AND P6, PT, R9, R12, PT ;  /* 0x0000000c0900720c */ /* 0x000fc40003fc4070 */
[----:B------:R-:W-:Y:S02]  /*0660*/  ISETP.GE.AND P5, PT, R8, RZ, PT ;  /* 0x000000ff0800720c */ /* 0x000fe40003fa6270 */
[----:B------:R-:W-:-:S04]  /*0670*/  IADD3 R8, PT, PT, R26, 0xa0, RZ ;  /* 0x000000a01a087810 */ /* 0x000fc80007ffe0ff */
[----:B------:R-:W-:Y:S01]  /*0680*/  IABS R20, R8 ;  /* 0x0000000800147213 */ /* 0x000fe20000000000 */
[----:B------:R-:W-:-:S04]  /*0690*/  @P3 VIADD R3, R3, 0x1 ;  /* 0x0000000103033836 */ /* 0x000fc80000000000 */
[-C--:B------:R-:W-:Y:S01]  /*06a0*/  @!P6 IADD3 R12, PT, PT, R12, -R9.reuse, RZ ;  /* 0x800000090c0ce210 */ /* 0x080fe20007ffe0ff */
[----:B------:R-:W-:Y:S01]  /*06b0*/  IMAD.HI.U32 R16, R15, R20, RZ ;  /* 0x000000140f107227 */ /* 0x000fe200078e00ff */
[----:B------:R-:W-:Y:S02]  /*06c0*/  @!P6 IADD3 R11, PT, PT, R11, 0x1, RZ ;  /* 0x000000010b0be810 */ /* 0x000fe40007ffe0ff */
[----:B------:R-:W-:Y:S01]  /*06d0*/  ISETP.GE.U32.AND P3, PT, R12, R9, PT ;  /* 0x000000090c00720c */ /* 0x000fe20003f66070 */
[----:B------:R-:W-:-:S05]  /*06e0*/  @!P5 IMAD.MOV R3, RZ, RZ, -R3 ;  /* 0x000000ffff03d224 */ /* 0x000fca00078e0a03 */
[----:B------:R-:W-:Y:S01]  /*06f0*/  SEL R4, R13, R3, !P2 ;  /* 0x000000030d047207 */ /* 0x000fe20005000000 */
[----:B------:R-:W-:-:S04]  /*0700*/  IMAD.HI.U32 R3, R15, R14, RZ ;  /* 0x0000000e0f037227 */ /* 0x000fc800078e00ff */
[----:B------:R-:W-:Y:S02]  /*0710*/  IMAD.MOV R12, RZ, RZ, -R3 ;  /* 0x000000ffff0c7224 */ /* 0x000fe400078e0a03 */
[----:B------:R-:W-:Y:S01]  /*0720*/  IMAD.MOV R5, RZ, RZ, -R4 ;  /* 0x000000ffff057224 */ /* 0x000fe200078e0a04 */
[----:B------:R-:W-:Y:S01]  /*0730*/  SEL R4, R4, RZ, P0 ;  /* 0x000000ff04047207 */ /* 0x000fe20000000000 */
[----:B------:R-:W-:Y:S01]  /*0740*/  IMAD R12, R9, R12, R14 ;  /* 0x0000000c090c7224 */ /* 0x000fe200078e020e */
[----:B------:R-:W-:Y:S01]  /*0750*/  LOP3.LUT R14, R6, R7, RZ, 0x3c, !PT ;  /* 0x00000007060e7212 */ /* 0x000fe200078e3cff */
[----:B------:R-:W-:Y:S01]  /*0760*/  IMAD R5, R7, R5, R10 ;  /* 0x0000000507057224 */ /* 0x000fe200078e020a */
[----:B------:R-:W-:Y:S01]  /*0770*/  @P3 IADD3 R11, PT, PT, R11, 0x1, RZ ;  /* 0x000000010b0b3810 */ /* 0x000fe20007ffe0ff */
[----:B------:R-:W-:Y:S01]  /*0780*/  IMAD R4, R4, UR44, RZ ;  /* 0x0000002c04047c24 */ /* 0x000fe2000f8e02ff */
[----:B------:R-:W-:Y:S01]  /*0790*/  ISETP.GE.AND P4, PT, R14, RZ, PT ;  /* 0x000000ff0e00720c */ /* 0x000fe20003f86270 */
[----:B------:R-:W-:Y:S01]  /*07a0*/  IMAD.MOV R14, RZ, RZ, -R16 ;  /* 0x000000ffff0e7224 */ /* 0x000fe200078e0a10 */
[----:B------:R-:W-:-:S02]  /*07b0*/  SEL R5, R5, RZ, P1 ;  /* 0x000000ff05057207 */ /* 0x000fc40000800000 */
[C---:B------:R-:W-:Y:S01]  /*07c0*/  ISETP.GT.U32.AND P6, PT, R9.reuse, R12, PT ;  /* 0x0000000c0900720c */ /* 0x040fe20003fc4070 */
[----:B------:R-:W-:Y:S02]  /*07d0*/  IMAD R20, R9, R14, R20 ;  /* 0x0000000e09147224 */ /* 0x000fe400078e0214 */
[----:B------:R-:W-:-:S05]  /*07e0*/  IMAD R5, R5, UR45, R4 ;  /* 0x0000002d05057c24 */ /* 0x000fca000f8e0204 */
[----:B------:R-:W-:Y:S01]  /*07f0*/  IADD3 R4, P5, PT, R5, UR38, RZ ;  /* 0x0000002605047c10 */ /* 0x000fe2000ffbe0ff */
[----:B------:R-:W-:Y:S01]  /*0800*/  @!P4 IMAD.MOV R11, RZ, RZ, -R11 ;  /* 0x000000ffff0bc224 */ /* 0x000fe200078e0a0b */
[----:B------:R-:W-:Y:S02]  /*0810*/  ISETP.GT.U32.AND P3, PT, R9, R20, PT ;  /* 0x000000140900720c */ /* 0x000fe40003f64070 */
[----:B------:R-:W-:Y:S02]  /*0820*/  LEA.HI.X.SX32 R5, R5, UR39, 0x1, P5 ;  /* 0x0000002705057c11 */ /* 0x000fe4000a8f0eff */
[----:B------:R-:W-:Y:S02]  /*0830*/  @!P6 IADD3 R12, PT, PT, R12, -R9, RZ ;  /* 0x800000090c0ce210 */ /* 0x000fe40007ffe0ff */
[----:B------:R-:W-:Y:S01]  /*0840*/  SEL R11, R13, R11, !P2 ;  /* 0x0000000b0d0b7207 */ /* 0x000fe20005000000 */
[----:B------:R0:W3:Y:S01]  /*0850*/  LDG.E.U8 R27, desc[UR4][R4.64] ;  /* 0x00000004041b7981 */ /* 0x0000e2000c1e1100 */
[----:B------:R-:W-:Y:S01]  /*0860*/  ISETP.GE.U32.AND P5, PT, R12, R9, PT ;  /* 0x000000090c00720c */ /* 0x000fe20003fa6070 */
[----:B------:R-:W-:Y:S01]  /*0870*/  @!P6 VIADD R3, R3, 0x1 ;  /* 0x000000010303e836 */ /* 0x000fe20000000000 */
[----:B------:R-:W-:Y:S01]  /*0880*/  LOP3.LUT R14, R28, R7, RZ, 0x3c, !PT ;  /* 0x000000071c0e7212 */ /* 0x000fe200078e3cff */
[----:B------:R-:W-:Y:S01]  /*0890*/  IMAD.MOV R12, RZ, RZ, -R11 ;  /* 0x000000ffff0c7224 */ /* 0x000fe200078e0a0b */
[----:B------:R-:W-:Y:S01]  /*08a0*/  SEL R11, R11, RZ, P0 ;  /* 0x000000ff0b0b7207 */ /* 0x000fe20000000000 */
[----:B------:R-:W-:Y:S01]  /*08b0*/  @!P3 VIADD R16, R16, 0x1 ;  /* 0x000000011010b836 */ /* 0x000fe20000000000 */
[----:B------:R-:W-:Y:S01]  /*08c0*/  ISETP.GE.AND P4, PT, R14, RZ, PT ;  /* 0x000000ff0e00720c */ /* 0x000fe20003f86270 */
[----:B------:R-:W-:Y:S01]  /*08d0*/  IMAD R12, R7, R12, R6 ;  /* 0x0000000c070c7224 */ /* 0x000fe200078e0206 */
[----:B------:R-:W-:Y:S01]  /*08e0*/  @!P3 IADD3 R20, PT, PT, R20, -R9, RZ ;  /* 0x800000091414b210 */ /* 0x000fe20007ffe0ff */
[----:B------:R-:W-:Y:S01]  /*08f0*/  IMAD R11, R11, UR44, RZ ;  /* 0x0000002c0b0b7c24 */ /* 0x000fe2000f8e02ff */
[----:B0-----:R-:W-:-:S02]  /*0900*/  LOP3.LUT R4, R8, R7, RZ, 0x3c, !PT ;  /* 0x0000000708047212 */ /* 0x001fc400078e3cff */
[----:B------:R-:W-:Y:S02]  /*0910*/  SEL R12, R12, RZ, P1 ;  /* 0x000000ff0c0c7207 */ /* 0x000fe40000800000 */
[----:B------:R-:W-:Y:S02]  /*0920*/  ISETP.GE.U32.AND P6, PT, R20, R9, PT ;  /* 0x000000091400720c */ /* 0x000fe40003fc6070 */
[----:B------:R-:W-:Y:S01]  /*0930*/  @P5 IADD3 R3, PT, PT, R3, 0x1, RZ ;  /* 0x0000000103035810 */ /* 0x000fe20007ffe0ff */
[----:B------:R-:W-:Y:S01]  /*0940*/  IMAD R11, R12, UR45, R11 ;  /* 0x0000002d0c0b7c24 */ /* 0x000fe2000f8e020b */
[----:B------:R-:W-:Y:S02]  /*0950*/  ISETP.GE.AND P5, PT, R4, RZ, PT ;  /* 0x000000ff0400720c */ /* 0x000fe40003fa6270 */
[----:B------:R-:W-:Y:S02]  /*0960*/  @!P4 IADD3 R3, PT, PT, -R3, RZ, RZ ;  /* 0x000000ff0303c210 */ /* 0x000fe40007ffe1ff */
[----:B------:R-:W-:-:S02]  /*0970*/  IADD3 R4, P3, PT, R11, UR38, RZ ;  /* 0x000000260b047c10 */ /* 0x000fc4000ff7e0ff */
[----:B------:R-:W-:Y:S02]  /*0980*/  SEL R3, R13, R3, !P2 ;  /* 0x000000030d037207 */ /* 0x000fe40005000000 */
[----:B------:R-:W-:Y:S01]  /*0990*/  LEA.HI.X.SX32 R5, R11, UR39, 0x1, P3 ;  /* 0x000000270b057c11 */ /* 0x000fe200098f0eff */
[----:B------:R-:W-:Y:S01]  /*09a0*/  @P6 VIADD R16, R16, 0x1 ;  /* 0x0000000110106836 */ /* 0x000fe20000000000 */
[----:B------:R-:W-:-:S03]  /*09b0*/  IADD3 R11, PT, PT, -R3, RZ, RZ ;  /* 0x000000ff030b7210 */ /* 0x000fc60007ffe1ff */
[----:B------:R-:W-:Y:S01]  /*09c0*/  @!P5 IMAD.MOV R16, RZ, RZ, -R16 ;  /* 0x000000ffff10d224 */ /* 0x000fe200078e0a10 */
[----:B------:R-:W-:Y:S01]  /*09d0*/  SEL R3, R3, RZ, P0 ;  /* 0x000000ff03037207 */ /* 0x000fe20000000000 */
[----:B------:R-:W-:Y:S01]  /*09e0*/  IMAD R11, R7, R11, R28 ;  /* 0x0000000b070b7224 */ /* 0x000fe200078e021c */
[----:B------:R0:W4:Y:S02]  /*09f0*/  LDG.E.U8 R17, desc[UR4][R4.64] ;  /* 0x0000000404117981 */ /* 0x000124000c1e1100 */
[----:B------:R-:W-:Y:S01]  /*0a00*/  SEL R16, R13, R16, !P2 ;  /* 0x000000100d107207 */ /* 0x000fe20005000000 */
[----:B------:R-:W-:Y:S01]  /*0a10*/  IMAD R12, R3, UR44, RZ ;  /* 0x0000002c030c7c24 */ /* 0x000fe2000f8e02ff */
[----:B------:R-:W-:Y:S02]  /*0a20*/  SEL R11, R11, RZ, P1 ;  /* 0x000000ff0b0b7207 */ /* 0x000fe40000800000 */
[C---:B------:R-:W-:Y:S02]  /*0a30*/  IADD3 R3, PT, PT, -R16.reuse, RZ, RZ ;  /* 0x000000ff10037210 */ /* 0x040fe40007ffe1ff */
[----:B------:R-:W-:Y:S01]  /*0a40*/  SEL R16, R16, RZ, P0 ;  /* 0x000000ff10107207 */ /* 0x000fe20000000000 */
[----:B------:R-:W-:-:S02]  /*0a50*/  IMAD R11, R11, UR45, R12 ;  /* 0x0000002d0b0b7c24 */ /* 0x000fc4000f8e020c */
[----:B------:R-:W-:Y:S02]  /*0a60*/  IMAD R3, R7, R3, R8 ;  /* 0x0000000307037224 */ /* 0x000fe400078e0208 */
[----:B------:R-:W-:Y:S01]  /*0a70*/  IMAD R16, R16, UR44, RZ ;  /* 0x0000002c10107c24 */ /* 0x000fe2000f8e02ff */
[----:B0-----:R-:W-:Y:S02]  /*0a80*/  IADD3 R4, P3, PT, R11, UR38, RZ ;  /* 0x000000260b047c10 */ /* 0x001fe4000ff7e0ff */
[----:B------:R-:W-:Y:S02]  /*0a90*/  SEL R3, R3, RZ, P1 ;  /* 0x000000ff03037207 */ /* 0x000fe40000800000 */
[----:B------:R-:W-:-:S03]  /*0aa0*/  LEA.HI.X.SX32 R5, R11, UR39, 0x1, P3 ;  /* 0x000000270b057c11 */ /* 0x000fc600098f0eff */
[----:B------:R-:W-:Y:S02]  /*0ab0*/  IMAD R3, R3, UR45, R16 ;  /* 0x0000002d03037c24 */ /* 0x000fe4000f8e0210 */
[----:B------:R0:W5:Y:S03]  /*0ac0*/  LDG.E.U8 R16, desc[UR4][R4.64] ;  /* 0x0000000404107981 */ /* 0x000166000c1e1100 */
[----:B------:R-:W-:-:S04]  /*0ad0*/  IADD3 R34, P3, PT, R3, UR38, RZ ;  /* 0x0000002603227c10 */ /* 0x000fc8000ff7e0ff */
[----:B------:R-:W-:-:S05]  /*0ae0*/  LEA.HI.X.SX32 R35, R3, UR39, 0x1, P3 ;  /* 0x0000002703237c11 */ /* 0x000fca00098f0eff */
[----:B------:R-:W5:Y:S01]  /*0af0*/  LDG.E.U8 R20, desc[UR4][R34.64] ;  /* 0x0000000422147981 */ /* 0x000f62000c1e1100 */
[----:B------:R-:W-:Y:S01]  /*0b00*/  VIADD R32, R26, 0xc0 ;  /* 0x000000c01a207836 */ /* 0x000fe20000000000 */
[----:B------:R-:W-:-:S04]  /*0b10*/  SHF.R.S64 R30, RZ, 0x1e, R2 ;  /* 0x0000001eff1e7819 */ /* 0x000fc80000001002 */
[----:B------:R-:W-:Y:S02]  /*0b20*/  IABS R14, R32 ;  /* 0x00000020000e7213 */ /* 0x000fe40000000000 */
[----:B------:R-:W-:-:S03]  /*0b30*/  IADD3 R30, P3, PT, R30, UR36, RZ ;  /* 0x000000241e1e7c10 */ /* 0x000fc6000ff7e0ff */
[----:B0-----:R-:W-:Y:S01]  /*0b40*/  IMAD.HI.U32 R5, R15, R14, RZ ;  /* 0x0000000e0f057227 */ /* 0x001fe200078e00ff */
[----:B------:R-:W-:-:S04]  /*0b50*/  LEA.HI.X.SX32 R31, R2, UR37, 0x2, P3 ;  /* 0x00000025021f7c11 */ /* 0x000fc800098f16ff */
[----:B------:R-:W-:Y:S01]  /*0b60*/  IADD3 R2, PT, PT, -R5, RZ, RZ ;  /* 0x000000ff05027210 */ /* 0x000fe20007ffe1ff */
[----:B------:R0:W5:Y:S04]  /*0b70*/  LDG.E R4, desc[UR4][R30.64] ;  /* 0x000000041e047981 */ /* 0x000168000c1e1900 */
[----:B------:R-:W-:Y:S01]  /*0b80*/  IMAD R14, R9, R2, R14 ;  /* 0x00000002090e7224 */ /* 0x000fe200078e020e */
[----:B------:R-:W-:-:S04]  /*0b90*/  SHF.R.S64 R2, RZ, 0x1e, R10 ;  /* 0x0000001eff027819 */ /* 0x000fc8000000100a */
[----:B------:R-:W-:Y:S02]  /*0ba0*/  ISETP.GT.U32.AND P3, PT, R9, R14, PT ;  /* 0x0000000e0900720c */ /* 0x000fe40003f64070 */
[----:B------:R-:W-:-:S04]  /*0bb0*/  IADD3 R2, P4, PT, R2, UR36, RZ ;  /* 0x0000002402027c10 */ /* 0x000fc8000ff9e0ff */
[----:B------:R-:W-:Y:S02]  /*0bc0*/  LEA.HI.X.SX32 R3, R10, UR37, 0x2, P4 ;  /* 0x000000250a037c11 */ /* 0x000fe4000a0f16ff */
[----:B------:R-:W-:Y:S02]  /*0bd0*/  SHF.R.S64 R10, RZ, 0x1e, R6 ;  /* 0x0000001eff0a7819 */ /* 0x000fe40000001006 */
[----:B0-----:R-:W-:Y:S01]  /*0be0*/  SHF.R.S64 R30, RZ, 0x1e, R28 ;  /* 0x0000001eff1e7819 */ /* 0x001fe2000000101c */
[----:B------:R0:W5:Y:S01]  /*0bf0*/  LDG.E R12, desc[UR4][R2.64] ;  /* 0x00000004020c7981 */ /* 0x000162000c1e1900 */
[----:B------:R-:W-:Y:S01]  /*0c00*/  IADD3 R10, P5, PT, R10, UR36, RZ ;  /* 0x000000240a0a7c10 */ /* 0x000fe2000ffbe0ff */
[----:B------:R-:W-:-:S03]  /*0c10*/  @!P3 IMAD.IADD R14, R14, 0x1, -R9 ;  /* 0x000000010e0eb824 */ /* 0x000fc600078e0a09 */
[----:B------:R-:W-:Y:S02]  /*0c20*/  LEA.HI.X.SX32 R11, R6, UR37, 0x2, P5 ;  /* 0x00000025060b7c11 */ /* 0x000fe4000a8f16ff */
[----:B------:R-:W-:Y:S02]  /*0c30*/  ISETP.GE.U32.AND P4, PT, R14, R9, PT ;  /* 0x000000090e00720c */ /* 0x000fe40003f86070 */
[----:B------:R-:W-:Y:S01]  /*0c40*/  LOP3.LUT R6, R32, R7, RZ, 0x3c, !PT ;  /* 0x0000000720067212 */ /* 0x000fe200078e3cff */
[----:B------:R1:W5:Y:S01]  /*0c50*/  LDG.E R14, desc[UR4][R10.64] ;  /* 0x000000040a0e7981 */ /* 0x000362000c1e1900 */
[----:B------:R-:W-:Y:S02]  /*0c60*/  @!P3 IADD3 R5, PT, PT, R5, 0x1, RZ ;  /* 0x000000010505b810 */ /* 0x000fe40007ffe0ff */
[----:B------:R-:W-:Y:S02]  /*0c70*/  ISETP.GE.AND P5, PT, R6, RZ, PT ;  /* 0x000000ff0600720c */ /* 0x000fe40003fa6270 */
[----:B0-----:R-:W-:-:S02]  /*0c80*/  SHF.R.S64 R2, RZ, 0x1e, R32 ;  /* 0x0000001eff027819 */ /* 0x001fc40000001020 */
[----:B------:R-:W-:-:S03]  /*0c90*/  IADD3 R30, P3, PT, R30, UR36, RZ ;  /* 0x000000241e1e7c10 */ /* 0x000fc6000ff7e0ff */
[----:B------:R-:W-:Y:S01]  /*0ca0*/  @P4 VIADD R5, R5, 0x1 ;  /* 0x0000000105054836 */ /* 0x000fe20000000000 */
[----:B------:R-:W-:-:S05]  /*0cb0*/  LEA.HI.X.SX32 R31, R28, UR37, 0x2, P3 ;  /* 0x000000251c1f7c11 */ /* 0x000fca00098f16ff */
[----:B------:R-:W-:Y:S01]  /*0cc0*/  @!P5 IADD3 R5, PT, PT, -R5, RZ, RZ ;  /* 0x000000ff0505d210 */ /* 0x000fe20007ffe1ff */
[----:B------:R0:W5:Y:S01]  /*0cd0*/  LDG.E R6, desc[UR4][R30.64] ;  /* 0x000000041e067981 */ /* 0x000162000c1e1900 */
[----:B------:R-:W-:Y:S02]  /*0ce0*/  IADD3 R2, P4, PT, R2, UR36, RZ ;  /* 0x0000002402027c10 */ /* 0x000fe4000ff9e0ff */
[----:B------:R-:W-:Y:S02]  /*0cf0*/  SEL R5, R13, R5, !P2 ;  /* 0x000000050d057207 */ /* 0x000fe40005000000 */
[----:B-1----:R-:W-:Y:S02]  /*0d00*/  SHF.R.S64 R10, RZ, 0x1e, R8 ;  /* 0x0000001eff0a7819 */ /* 0x002fe40000001008 */
[----:B------:R-:W-:Y:S01]  /*0d10*/  LEA.HI.X.SX32 R3, R32, UR37, 0x2, P4 ;  /* 0x0000002520037c11 */ /* 0x000fe2000a0f16ff */
[----:B------:R-:W-:Y:S01]  /*0d20*/  IMAD.MOV R25, RZ, RZ, -R5 ;  /* 0x000000ffff197224 */ /* 0x000fe200078e0a05 */
[----:B------:R-:W-:-:S02]  /*0d30*/  SEL R5, R5, RZ, P0 ;  /* 0x000000ff05057207 */ /* 0x000fc40000000000 */
[----:B------:R-:W-:Y:S01]  /*0d40*/  IADD3 R10, P3, PT, R10, UR36, RZ ;  /* 0x000000240a0a7c10 */ /* 0x000fe2000ff7e0ff */
[----:B------:R-:W-:Y:S01]  /*0d50*/  IMAD R25, R7, R25, R32 ;  /* 0x0000001907197224 */ /* 0x000fe200078e0220 */
[----:B------:R-:W-:Y:S01]  /*0d60*/  R2UR UR6, R18 ;  /* 0x00000000120672ca */ /* 0x000fe200000e0000 */
[----:B------:R-:W-:Y:S01]  /*0d70*/  IMAD R28, R5, UR44, RZ ;  /* 0x0000002c051c7c24 */ /* 0x000fe2000f8e02ff */
[----:B------:R-:W-:Y:S02]  /*0d80*/  LEA.HI.X.SX32 R11, R8, UR37, 0x2, P3 ;  /* 0x00000025080b7c11 */ /* 0x000fe400098f16ff */
[----:B------:R-:W-:Y:S02]  /*0d90*/  SEL R25, R25, RZ, P1 ;  /* 0x000000ff19197207 */ /* 0x000fe40000800000 */
[----:B------:R-:W-:Y:S01]  /*0da0*/  IADD3 R32, PT, PT, R26, 0xe0, RZ ;  /* 0x000000e01a207810 */ /* 0x000fe20007ffe0ff */
[----:B------:R-:W5:Y:S01]  /*0db0*/  LDG.E R8, desc[UR4][R10.64] ;  /* 0x000000040a087981 */ /* 0x000f62000c1e1900 */
[----:B------:R-:W-:Y:S01]  /*0dc0*/  R2UR UR7, R19 ;  /* 0x00000000130772ca */ /* 0x000fe200000e0000 */
[----:B------:R-:W-:Y:S01]  /*0dd0*/  IMAD R25, R25, UR45, R28 ;  /* 0x0000002d19197c24 */ /* 0x000fe2000f8e021c */
[----:B0-----:R-:W-:-:S04]  /*0de0*/  IABS R30, R32 ;  /* 0x00000020001e7213 */ /* 0x001fc80000000000 */
[----:B------:R-:W-:Y:S01]  /*0df0*/  IADD3 R28, P3, PT, R25, UR38, RZ ;  /* 0x00000026191c7c10 */ /* 0x000fe2000ff7e0ff */
[----:B------:R-:W-:-:S03]  /*0e00*/  IMAD.HI.U32 R5, R15, R30, RZ ;  /* 0x0000001e0f057227 */ /* 0x000fc600078e00ff */
[----:B------:R-:W-:-:S03]  /*0e10*/  LEA.HI.X.SX32 R29, R25, UR39, 0x1, P3 ;  /* 0x00000027191d7c11 */ /* 0x000fc600098f0eff */
[----:B------:R-:W5:Y:S04]  /*0e20*/  LDG.E R2, desc[UR6][R2.64] ;  /* 0x0000000602027981 */ /* 0x000f68000c1e1900 */
[----:B------:R0:W5:Y:S01]  /*0e30*/  LDG.E.U8 R25, desc[UR4][R28.64] ;  /* 0x000000041c197981 */ /* 0x000162000c1e1100 */
[----:B--2---:R-:W-:Y:S01]  /*0e40*/  ISETP.NE.AND P3, PT, R0, RZ, PT ;  /* 0x000000ff0000720c */ /* 0x004fe20003f65270 */
[----:B------:R-:W-:-:S04]  /*0e50*/  IMAD.MOV R0, RZ, RZ, -R5 ;  /* 0x000000ffff007224 */ /* 0x000fc800078e0a05 */
[----:B------:R-:W-:-:S05]  /*0e60*/  IMAD R0, R9, R0, R30 ;  /* 0x0000000009007224 */ /* 0x000fca00078e021e */
[----:B------:R-:W-:Y:S02]  /*0e70*/  ISETP.GT.U32.AND P4, PT, R9, R0, PT ;  /* 0x000000000900720c */ /* 0x000fe40003f84070 */
[----:B------:R-:W-:-:S11]  /*0e80*/  P2R R35, PR, RZ, 0x8 ;  /* 0x00000008ff237803 */ /* 0x000fd60000000000 */
[----:B------:R-:W-:-:S04]  /*0e90*/  @!P4 IADD3 R0, PT, PT, R0, -R9, RZ ;  /* 0x800000090000c210 */ /* 0x000fc80007ffe0ff */
[----:B------:R-:W-:Y:S02]  /*0ea0*/  ISETP.GE.U32.AND P3, PT, R0, R9, PT ;  /* 0x000000090000720c */ /* 0x000fe40003f66070 */
[----:B------:R-:W-:Y:S01]  /*0eb0*/  LOP3.LUT R0, R32, R7, RZ, 0x3c, !PT ;  /* 0x0000000720007212 */ /* 0x000fe200078e3cff */
[----:B------:R-:W-:-:S03]  /*0ec0*/  @!P4 VIADD R5, R5, 0x1 ;  /* 0x000000010505c836 */ /* 0x000fc60000000000 */
[----:B------:R-:W-:-:S07]  /*0ed0*/  ISETP.GE.AND P5, PT, R0, RZ, PT ;  /* 0x000000ff0000720c */ /* 0x000fce0003fa6270 */
[----:B------:R-:W-:-:S06]  /*0ee0*/  @P3 IADD3 R5, PT, PT, R5, 0x1, RZ ;  /* 0x0000000105053810 */ /* 0x000fcc0007ffe0ff */
[----:B------:R-:W-:-:S05]  /*0ef0*/  @!P5 IMAD.MOV R5, RZ, RZ, -R5 ;  /* 0x000000ffff05d224 */ /* 0x000fca00078e0a05 */
[----:B------:R-:W-:-:S04]  /*0f00*/  SEL R5, R13, R5, !P2 ;  /* 0x000000050d057207 */ /* 0x000fc80005000000 */
[C---:B------:R-:W-:Y:S02]  /*0f10*/  IADD3 R0, PT, PT, -R5.reuse, RZ, RZ ;  /* 0x000000ff05007210 */ /* 0x040fe40007ffe1ff */
[----:B------:R-:W-:-:S03]  /*0f20*/  SEL R5, R5, RZ, P0 ;  /* 0x000000ff05057207 */ /* 0x000fc60000000000 */
[--C-:B------:R-:W-:Y:S01]  /*0f30*/  IMAD R0, R7, R0, R32.reuse ;  /* 0x0000000007007224 */ /* 0x100fe200078e0220 */
[----:B0-----:R-:W-:Y:S01]  /*0f40*/  SHF.R.S64 R28, RZ, 0x1e, R32 ;  /* 0x0000001eff1c7819 */ /* 0x001fe20000001020 */
[----:B------:R-:W-:-:S03]  /*0f50*/  IMAD R5, R5, UR44, RZ ;  /* 0x0000002c05057c24 */ /* 0x000fc6000f8e02ff */
[----:B------:R-:W-:Y:S02]  /*0f60*/  SEL R0, R0, RZ, P1 ;  /* 0x000000ff00007207 */ /* 0x000fe40000800000 */
[----:B------:R-:W-:-:S03]  /*0f70*/  IADD3 R28, P3, PT, R28, UR36, RZ ;  /* 0x000000241c1c7c10 */ /* 0x000fc6000ff7e0ff */
[----:B------:R-:W-:Y:S01]  /*0f80*/  IMAD R5, R0, UR45, R5 ;  /* 0x0000002d00057c24 */ /* 0x000fe2000f8e0205 */
[----:B------:R-:W-:Y:S02]  /*0f90*/  IABS R30, R26 ;  /* 0x0000001a001e7213 */ /* 0x000fe40000000000 */
[----:B------:R-:W-:Y:S02]  /*0fa0*/  LEA.HI.X.SX32 R29, R32, UR37, 0x2, P3 ;  /* 0x00000025201d7c11 */ /* 0x000fe400098f16ff */
[----:B------:R-:W-:Y:S01]  /*0fb0*/  IADD3 R10, P3, PT, R5, UR38, RZ ;  /* 0x00000026050a7c10 */ /* 0x000fe2000ff7e0ff */
[----:B------:R-:W-:Y:S02]  /*0fc0*/  IMAD.HI.U32 R3, R15, R30, RZ ;  /* 0x0000001e0f037227 */ /* 0x000fe400078e00ff */
[----:B------:R0:W2:Y:S01]  /*0fd0*/  LDG.E R0, desc[UR4][R28.64] ;  /* 0x000000041c007981 */ /* 0x0000a2000c1e1900 */
[----:B------:R-:W-:Y:S01]  /*0fe0*/  LEA.HI.X.SX32 R11, R5, UR39, 0x1, P3 ;  /* 0x00000027050b7c11 */ /* 0x000fe200098f0eff */
[----:B------:R-:W-:Y:S01]  /*0ff0*/  VIADD R36, R26, 0x100 ;  /* 0x000001001a247836 */ /* 0x000fe20000000000 */
[----:B---3--:R-:W-:Y:S01]  /*1000*/  ISETP.NE.AND P3, PT, R27, RZ, PT ;  /* 0x000000ff1b00720c */ /* 0x008fe20003f65270 */
[----:B------:R-:W-:-:S02]  /*1010*/  IMAD.MOV R27, RZ, RZ, -R3 ;  /* 0x000000ffff1b7224 */ /* 0x000fc400078e0a03 */
[----:B------:R1:W3:Y:S01]  /*1020*/  LDG.E.U8 R5, desc[UR6][R10.64] ;  /* 0x000000060a057981 */ /* 0x0002e2000c1e1100 */
[----:B0-----:R-:W-:Y:S01]  /*1030*/  IABS R28, R36 ;  /* 0x00000024001c7213 */ /* 0x001fe20000000000 */
[----:B------:R-:W-:-:S04]  /*1040*/  IMAD R30, R9, R27, R30 ;  /* 0x0000001b091e7224 */ /* 0x000fc800078e021e */
[----:B------:R-:W-:Y:S01]  /*1050*/  IMAD.HI.U32 R27, R15, R28, RZ ;  /* 0x0000001c0f1b7227 */ /* 0x000fe200078e00ff */
[----:B------:R-:W-:-:S03]  /*1060*/  ISETP.GT.U32.AND P4, PT, R9, R30, PT ;  /* 0x0000001e0900720c */ /* 0x000fc60003f84070 */
[----:B-1----:R-:W-:-:S04]  /*1070*/  IMAD.MOV R10, RZ, RZ, -R27 ;  /* 0x000000ffff0a7224 */ /* 0x002fc800078e0a1b */
[----:B------:R-:W-:Y:S01]  /*1080*/  IMAD R10, R9, R10, R28 ;  /* 0x0000000a090a7224 */ /* 0x000fe200078e021c */
[----:B------:R-:W-:-:S04]  /*1090*/  P2R R31, PR, RZ, 0x8 ;  /* 0x00000008ff1f7803 */ /* 0x000fc80000000000 */
[----:B------:R-:W-:Y:S02]  /*10a0*/  ISETP.GT.U32.AND P5, PT, R9, R10, PT ;  /* 0x0000000a0900720c */ /* 0x000fe40003fa4070 */
[----:B------:R-:W-:-:S04]  /*10b0*/  @!P4 IADD3 R30, PT, PT, R30, -R9, RZ ;  /* 0x800000091e1ec210 */ /* 0x000fc80007ffe0ff */
[----:B------:R-:W-:Y:S02]  /*10c0*/  ISETP.GE.U32.AND P3, PT, R30, R9, PT ;  /* 0x000000091e00720c */ /* 0x000fe40003f66070 */
[----:B------:R-:W-:Y:S02]  /*10d0*/  @!P4 IADD3 R3, PT, PT, R3, 0x1, RZ ;  /* 0x000000010303c810 */ /* 0x000fe40007ffe0ff */
[----:B------:R-:W-:-:S03]  /*10e0*/  IADD3 R34, PT, PT, R26, 0x120, RZ ;  /* 0x000001201a227810 */ /* 0x000fc60007ffe0ff */
[----:B------:R-:W-:-:S06]  /*10f0*/  @!P5 IMAD.IADD R10, R10, 0x1, -R9 ;  /* 0x000000010a0ad824 */ /* 0x000fcc00078e0a09 */
[----:B------:R-:W-:Y:S02]  /*1100*/  @P3 IADD3 R3, PT, PT, R3, 0x1, RZ ;  /* 0x0000000103033810 */ /* 0x000fe40007ffe0ff */
[----:B------:R-:W-:Y:S02]  /*1110*/  ISETP.GE.U32.AND P3, PT, R10, R9, PT ;  /* 0x000000090a00720c */ /* 0x000fe40003f66070 */
[----:B------:R-:W-:Y:S02]  /*1120*/  IABS R10, R34 ;  /* 0x00000022000a7213 */ /* 0x000fe40000000000 */
[----:B----4-:R-:W-:-:S03]  /*1130*/  ISETP.NE.AND P4, PT, R17, RZ, PT ;  /* 0x000000ff1100720c */ /* 0x010fc60003f85270 */
[----:B------:R-:W-:Y:S01]  /*1140*/  IMAD.HI.U32 R29, R15, R10, RZ ;  /* 0x0000000a0f1d7227 */ /* 0x000fe200078e00ff */
[----:B------:R-:W-:-:S03]  /*1150*/  P2R R33, PR, RZ, 0x10 ;  /* 0x00000010ff217803 */ /* 0x000fc60000000000 */
[----:B------:R-:W-:Y:S01]  /*1160*/  IMAD.MOV R11, RZ, RZ, -R29 ;  /* 0x000000ffff0b7224 */ /* 0x000fe200078e0a1d */
[----:B-----5:R-:W-:-:S03]  /*1170*/  ISETP.NE.AND P4, PT, R16, RZ, PT ;  /* 0x000000ff1000720c */ /* 0x020fc60003f85270 */
[----:B------:R-:W-:Y:S01]  /*1180*/  IMAD R10, R9, R11, R10 ;  /* 0x0000000b090a7224 */ /* 0x000fe200078e020a */
[----:B------:R-:W-:-:S04]  /*1190*/  P2R R38, PR, RZ, 0x10 ;  /* 0x00000010ff267803 */ /* 0x000fc80000000000 */
[----:B------:R-:W-:Y:S02]  /*11a0*/  ISETP.GT.U32.AND P4, PT, R9, R10, PT ;  /* 0x0000000a0900720c */ /* 0x000fe40003f84070 */
[----:B------:R-:W-:Y:S01]  /*11b0*/  P2R R16, PR, RZ, 0x8 ;  /* 0x00000008ff107803 */ /* 0x000fe20000000000 */
[----:B------:R-:W-:Y:S01]  /*11c0*/  VIADD R30, R26, 0x140 ;  /* 0x000001401a1e7836 */ /* 0x000fe20000000000 */
[----:B------:R-:W-:-:S04]  /*11d0*/  ISETP.NE.AND P3, PT, R20, RZ, PT ;  /* 0x000000ff1400720c */ /* 0x000fc80003f65270 */
[----:B------:R-:W-:-:S05]  /*11e0*/  P2R R37, PR, RZ, 0x8 ;  /* 0x00000008ff257803 */ /* 0x000fca0000000000 */
[----:B------:R-:W-:-:S04]  /*11f0*/  @!P4 IADD3 R10, PT, PT, R10, -R9, RZ ;  /* 0x800000090a0ac210 */ /* 0x000fc80007ffe0ff */
[----:B------:R-:W-:Y:S02]  /*1200*/  ISETP.GE.U32.AND P3, PT, R10, R9, PT ;  /* 0x000000090a00720c */ /* 0x000fe40003f66070 */
[----:B------:R-:W-:-:S05]  /*1210*/  IABS R10, R30 ;  /* 0x0000001e000a7213 */ /* 0x000fca0000000000 */
[----:B------:R-:W-:-:S05]  /*1220*/  IMAD.HI.U32 R28, R15, R10, RZ ;  /* 0x0000000a0f1c7227 */ /* 0x000fca00078e00ff */
[----:B------:R-:W-:-:S05]  /*1230*/  IADD3 R11, PT, PT, -R28, RZ, RZ ;  /* 0x000000ff1c0b7210 */ /* 0x000fca0007ffe1ff */
[----:B------:R-:W-:Y:S01]  /*1240*/  IMAD R10, R9, R11, R10 ;  /* 0x0000000b090a7224 */ /* 0x000fe200078e020a */
[----:B------:R-:W-:-:S04]  /*1250*/  P2R R17, PR, RZ, 0x8 ;  /* 0x00000008ff117803 */ /* 0x000fc80000000000 */
[----:B------:R-:W-:Y:S02]  /*1260*/  ISETP.GT.U32.AND P3, PT, R9, R10, PT ;  /* 0x0000000a0900720c */ /* 0x000fe40003f64070 */
[----:B------:R-:W-:-:S11]  /*1270*/  LOP3.LUT R11, R26, R7, RZ, 0x3c, !PT ;  /* 0x000000071a0b7212 */ /* 0x000fd600078e3cff */
[----:B------:R-:W-:-:S05]  /*1280*/  @!P3 IMAD.IADD R10, R10, 0x1, -R9 ;  /* 0x000000010a0ab824 */ /* 0x000fca00078e0a09 */
[----:B------:R-:W-:-:S04]  /*1290*/  ISETP.GE.U32.AND P6, PT, R10, R9, PT ;  /* 0x000000090a00720c */ /* 0x000fc80003fc6070 */
[----:B------:R-:W-:Y:S02]  /*12a0*/  P2R R10, PR, RZ, 0x40 ;  /* 0x00000040ff0a7803 */ /* 0x000fe40000000000 */
[----:B------:R-:W-:-:S13]  /*12b0*/  ISETP.GE.AND P6, PT, R11, RZ, PT ;  /* 0x000000ff0b00720c */ /* 0x000fda0003fc6270 */
[----:B------:R-:W-:-:S04]  /*12c0*/  @!P6 IADD3 R3, PT, PT, -R3, RZ, RZ ;  /* 0x000000ff0303e210 */ /* 0x000fc80007ffe1ff */
[----:B------:R-:W-:Y:S02]  /*12d0*/  SEL R3, R13, R3, !P2 ;  /* 0x000000030d037207 */ /* 0x000fe40005000000 */
[----:B------:R-:W-:Y:S02]  /*12e0*/  ISETP.NE.AND P6, PT, R10, RZ, PT ;  /* 0x000000ff0a00720c */ /* 0x000fe40003fc5270 */
[C---:B------:R-:W-:Y:S02]  /*12f0*/  IADD3 R10, PT, PT, -R3.reuse, RZ, RZ ;  /* 0x000000ff030a7210 */ /* 0x040fe40007ffe1ff */
[----:B------:R-:W-:-:S03]  /*1300*/  SEL R3, R3, RZ, P0 ;  /* 0x000000ff03037207 */ /* 0x000fc60000000000 */
[----:B------:R-:W-:Y:S02]  /*1310*/  IMAD R10, R7, R10, R26 ;  /* 0x0000000a070a7224 */ /* 0x000fe400078e021a */
[----:B------:R-:W-:-:S03]  /*1320*/  IMAD R3, R3, UR44, RZ ;  /* 0x0000002c03037c24 */ /* 0x000fc6000f8e02ff */
[----:B------:R-:W-:Y:S01]  /*1330*/  SEL R10, R10, RZ, P1 ;  /* 0x000000ff0a0a7207 */ /* 0x000fe20000800000 */
[----:B------:R-:W-:Y:S01]  /*1340*/  @!P3 VIADD R28, R28, 0x1 ;  /* 0x000000011c1cb836 */ /* 0x000fe20000000000 */
[----:B------:R-:W-:-:S03]  /*1350*/  @!P4 IADD3 R29, PT, PT, R29, 0x1, RZ ;  /* 0x000000011d1dc810 */ /* 0x000fc60007ffe0ff */
[----:B------:R-:W-:Y:S01]  /*1360*/  IMAD R3, R10, UR45, R3 ;  /* 0x0000002d0a037c24 */ /* 0x000fe2000f8e0203 */
[----:B------:R-:W-:Y:S01]  /*1370*/  ISETP.NE.AND P4, PT, R16, RZ, PT ;  /* 0x000000ff1000720c */ /* 0x000fe20003f85270 */
[----:B------:R-:W-:Y:S01]  /*1380*/  VIADD R32, R26, 0x160 ;  /* 0x000001601a207836 */ /* 0x000fe20000000000 */
[----:B------:R-:W-:Y:S02]  /*1390*/  SHF.R.S64 R10, RZ, 0x1e, R26 ;  /* 0x0000001eff0a7819 */ /* 0x000fe4000000101a */
[----:B------:R-:W-:Y:S01]  /*13a0*/  IADD3 R16, P3, PT, R3, UR38, RZ ;  /* 0x0000002603107c10 */ /* 0x000fe2000ff7e0ff */
[----:B------:R-:W-:Y:S01]  /*13b0*/  @!P5 VIADD R27, R27, 0x1 ;  /* 0x000000011b1bd836 */ /* 0x000fe20000000000 */
[----:B------:R-:W-:Y:S02]  /*13c0*/  ISETP.NE.AND P5, PT, R17, RZ, PT ;  /* 0x000000ff1100720c */ /* 0x000fe40003fa5270 */
[----:B------:R-:W-:Y:S02]  /*13d0*/  LEA.HI.X.SX32 R17, R3, UR39, 0x1, P3 ;  /* 0x0000002703117c11 */ /* 0x000fe400098f0eff */
[----:B------:R-:W-:-:S02]  /*13e0*/  IADD3 R10, P3, PT, R10, UR36, RZ ;  /* 0x000000240a0a7c10 */ /* 0x000fc4000ff7e0ff */
[----:B------:R-:W-:Y:S01]  /*13f0*/  IABS R40, R32 ;  /* 0x0000002000287213 */ /* 0x000fe20000000000 */
[----:B------:R0:W4:Y:S01]  /*1400*/  LDG.E.U8 R3, desc[UR4][R16.64] ;  /* 0x0000000410037981 */ /* 0x000122000c1e1100 */
[----:B------:R-:W-:-:S03]  /*1410*/  LEA.HI.X.SX32 R11, R26, UR37, 0x2, P3 ;  /* 0x000000251a0b7c11 */ /* 0x000fc600098f16ff */
[----:B------:R-:W-:-:S04]  /*1420*/  IMAD.HI.U32 R26, R15, R40, RZ ;  /* 0x000000280f1a7227 */ /* 0x000fc800078e00ff */
[----:B------:R-:W-:Y:S01]  /*1430*/  @P4 VIADD R27, R27, 0x1 ;  /* 0x000000011b1b4836 */ /* 0x000fe20000000000 */
[----:B------:R-:W-:Y:S01]  /*1440*/  IADD3 R15, PT, PT, -R26, RZ, RZ ;  /* 0x000000ff1a0f7210 */ /* 0x000fe20007ffe1ff */
[----:B------:R-:W-:Y:S01]  /*1450*/  @P6 VIADD R28, R28, 0x1 ;  /* 0x000000011c1c6836 */ /* 0x000fe20000000000 */
[----:B------:R-:W-:Y:S01]  /*1460*/  @P5 IADD3 R29, PT, PT, R29, 0x1, RZ ;  /* 0x000000011d1d5810 */ /* 0x000fe20007ffe0ff */
[----:B------:R1:W5:Y:S02]  /*1470*/  LDG.E R20, desc[UR4][R10.64] ;  /* 0x000000040a147981 */ /* 0x000364000c1e1900 */
[----:B0-----:R-:W-:-:S05]  /*1480*/  IMAD R16, R9, R15, R40 ;  /* 0x0000000f09107224 */ /* 0x001fca00078e0228 */
[----:B------:R-:W-:-:S13]  /*1490*/  ISETP.GT.U32.AND P3, PT, R9, R16, PT ;  /* 0x000000100900720c */ /* 0x000fda0003f64070 */
[----:B------:R-:W-:Y:S01]  /*14a0*/  @!P3 IADD3 R16, PT, PT, R16, -R9, RZ ;  /* 0x800000091010b210 */ /* 0x000fe20007ffe0ff */
[----:B------:R-:W-:-:S03]  /*14b0*/  @!P3 VIADD R26, R26, 0x1 ;  /* 0x000000011a1ab836 */ /* 0x000fc60000000000 */
[----:B------:R-:W-:Y:S02]  /*14c0*/  ISETP.GE.U32.AND P3, PT, R16, R9, PT ;  /* 0x000000091000720c */ /* 0x000fe40003f66070 */
[----:B------:R-:W-:-:S11]  /*14d0*/  LOP3.LUT R9, R36, R7, RZ, 0x3c, !PT ;  /* 0x0000000724097212 */ /* 0x000fd600078e3cff */
[----:B------:R-:W-:Y:S02]  /*14e0*/  @P3 IADD3 R26, PT, PT, R26, 0x1, RZ ;  /* 0x000000011a1a3810 */ /* 0x000fe40007ffe0ff */
[----:B------:R-:W-:Y:S02]  /*14f0*/  ISETP.GE.AND P3, PT, R9, RZ, PT ;  /* 0x000000ff0900720c */ /* 0x000fe40003f66270 */
[----:B------:R-:W-:-:S11]  /*1500*/  LOP3.LUT R9, R34, R7, RZ, 0x3c, !PT ;  /* 0x0000000722097212 */ /* 0x000fd600078e3cff */
[----:B------:R-:W-:Y:S01]  /*1510*/  @!P3 IMAD.MOV R27, RZ, RZ, -R27 ;  /* 0x000000ffff1bb224 */ /* 0x000fe200078e0a1b */
[----:B------:R-:W-:Y:S02]  /*1520*/  ISETP.GE.AND P3, PT, R9, RZ, PT ;  /* 0x000000ff0900720c */ /* 0x000fe40003f66270 */
[----:B------:R-:W-:-:S11]  /*1530*/  LOP3.LUT R9, R30, R7, RZ, 0x3c, !PT ;  /* 0x000000071e097212 */ /* 0x000fd600078e3cff */
[----:B------:R-:W-:Y:S02]  /*1540*/  @!P3 IADD3 R29, PT, PT, -R29, RZ, RZ ;  /* 0x000000ff1d1db210 */ /* 0x000fe40007ffe1ff */
[----:B------:R-:W-:Y:S02]  /*1550*/  ISETP.GE.AND P3, PT, R9, RZ, PT ;  /* 0x000000ff0900720c */ /* 0x000fe40003f66270 */
[----:B------:R-:W-:Y:S02]  /*1560*/  LOP3.LUT R9, R32, R7, RZ, 0x3c, !PT ;  /* 0x0000000720097212 */ /* 0x000fe400078e3cff */
[----:B------:R-:W-:-:S09]  /*1570*/  SEL R27, R13, R27, !P2 ;  /* 0x0000001b0d1b7207 */ /* 0x000fd20005000000 */
[----:B------:R-:W-:Y:S01]  /*1580*/  @!P3 IMAD.MOV R28, RZ, RZ, -R28 ;  /* 0x000000ffff1cb224 */ /* 0x000fe200078e0a1c */
[----:B------:R-:W-:Y:S01]  /*1590*/  ISETP.GE.AND P3, PT, R9, RZ, PT ;  /* 0x000000ff0900720c */ /* 0x000fe20003f66270 */
[----:B------:R-:W-:Y:S01]  /*15a0*/  IMAD.MOV R9, RZ, RZ, -R27 ;  /* 0x000000ffff097224 */ /* 0x000fe200078e0a1b */
[----:B------:R-:W-:-:S03]  /*15b0*/  SEL R27, R27, RZ, P0 ;  /* 0x000000ff1b1b7207 */ /* 0x000fc60000000000 */
[----:B------:R-:W-:Y:S01]  /*15c0*/  IMAD R9, R7, R9, R36 ;  /* 0x0000000907097224 */ /* 0x000fe200078e0224 */
[----:B------:R-:W-:Y:S01]  /*15d0*/  SEL R29, R13, R29, !P2 ;  /* 0x0000001d0d1d7207 */ /* 0x000fe20005000000 */
[----:B-1----:R-:W-:-:S03]  /*15e0*/  IMAD R10, R27, UR44, RZ ;  /* 0x0000002c1b0a7c24 */ /* 0x002fc6000f8e02ff */
[----:B------:R-:W-:Y:S02]  /*15f0*/  SEL R9, R9, RZ, P1 ;  /* 0x000000ff09097207 */ /* 0x000fe40000800000 */
[----:B------:R-:W-:-:S03]  /*1600*/  ISETP.NE.AND P6, PT, R37, RZ, PT ;  /* 0x000000ff2500720c */ /* 0x000fc60003fc5270 */
[----:B------:R-:W-:Y:S01]  /*1610*/  IMAD R37, R9, UR45, R10 ;  /* 0x0000002d09257c24 */ /* 0x000fe2000f8e020a */
[C---:B------:R-:W-:Y:S02]  /*1620*/  IADD3 R9, PT, PT, -R29.reuse, RZ, RZ ;  /* 0x000000ff1d097210 */ /* 0x040fe40007ffe1ff */
[----:B------:R-:W-:Y:S02]  /*1630*/  ISETP.NE.AND P5, PT, R38, RZ, PT ;  /* 0x000000ff2600720c */ /* 0x000fe40003fa5270 */
[----:B------:R-:W-:Y:S01]  /*1640*/  SEL R29, R29, RZ, P0 ;  /* 0x000000ff1d1d7207 */ /* 0x000fe20000000000 */
[----:B------:R-:W-:Y:S01]  /*1650*/  IMAD R9, R7, R9, R34 ;  /* 0x0000000907097224 */ /* 0x000fe200078e0222 */
[----:B------:R-:W-:Y:S02]  /*1660*/  @!P3 IADD3 R26, PT, PT, -R26, RZ, RZ ;  /* 0x000000ff1a1ab210 */ /* 0x000fe40007ffe1ff */
[----:B------:R-:W-:Y:S01]  /*1670*/  P2R R15, PR, RZ, 0x20 ;  /* 0x00000020ff0f7803 */ /* 0x000fe20000000000 */
[----:B------:R-:W-:Y:S01]  /*1680*/  IMAD R10, R29, UR44, RZ ;  /* 0x0000002c1d0a7c24 */ /* 0x000fe2000f8e02ff */
[----:B------:R-:W-:-:S02]  /*1690*/  ISETP.NE.AND P5, PT, R35, RZ, PT ;  /* 0x000000ff2300720c */ /* 0x000fc40003fa5270 */
[----:B------:R-:W-:Y:S02]  /*16a0*/  SEL R9, R9, RZ, P1 ;  /* 0x000000ff09097207 */ /* 0x000fe40000800000 */
[C---:B------:R-:W-:Y:S02]  /*16b0*/  SEL R35, R13.reuse, R28, !P2 ;  /* 0x0000001c0d237207 */ /* 0x040fe40005000000 */
[----:B------:R-:W-:Y:S01]  /*16c0*/  SEL R13, R13, R26, !P2 ;  /* 0x0000001a0d0d7207 */ /* 0x000fe20005000000 */
[----:B------:R-:W-:Y:S01]  /*16d0*/  IMAD R9, R9, UR45, R10 ;  /* 0x0000002d09097c24 */ /* 0x000fe2000f8e020a */
[----:B------:R-:W-:Y:S01]  /*16e0*/  ISETP.NE.AND P2, PT, R25, RZ, PT ;  /* 0x000000ff1900720c */ /* 0x000fe20003f45270 */
[----:B------:R-:W-:Y:S01]  /*16f0*/  IMAD.MOV R25, RZ, RZ, -R35 ;  /* 0x000000ffff197224 */ /* 0x000fe200078e0a23 */
[----:B------:R-:W-:Y:S02]  /*1700*/  IADD3 R10, PT, PT, -R13, RZ, RZ ;  /* 0x000000ff0d0a7210 */ /* 0x000fe40007ffe1ff */
[----:B------:R-:W-:Y:S01]  /*1710*/  SHF.R.S64 R28, RZ, 0x1e, R36 ;  /* 0x0000001eff1c7819 */ /* 0x000fe20000001024 */
[----:B------:R-:W-:-:S02]  /*1720*/  IMAD R25, R7, R25, R30 ;  /* 0x0000001907197224 */ /* 0x000fc400078e021e */
[----:B------:R-:W-:Y:S01]  /*1730*/  IMAD R7, R7, R10, R32 ;  /* 0x0000000a07077224 */ /* 0x000fe200078e0220 */
[----:B------:R-:W-:Y:S02]  /*1740*/  IADD3 R28, P3, PT, R28, UR36, RZ ;  /* 0x000000241c1c7c10 */ /* 0x000fe4000ff7e0ff */
[----:B------:R-:W-:Y:S02]  /*1750*/  SHF.R.S64 R10, RZ, 0x1e, R34 ;  /* 0x0000001eff0a7819 */ /* 0x000fe40000001022 */
[----:B------:R-:W-:Y:S02]  /*1760*/  LEA.HI.X.SX32 R29, R36, UR37, 0x2, P3 ;  /* 0x00000025241d7c11 */ /* 0x000fe400098f16ff */
[----:B------:R-:W-:Y:S02]  /*1770*/  IADD3 R10, P3, PT, R10, UR36, RZ ;  /* 0x000000240a0a7c10 */ /* 0x000fe4000ff7e0ff */
[----:B------:R-:W-:Y:S01]  /*1780*/  SHF.R.S64 R26, RZ, 0x1e, R30 ;  /* 0x0000001eff1a7819 */ /* 0x000fe2000000101e */
[----:B------:R-:W2:Y:S01]  /*1790*/  LDG.E R28, desc[UR4][R28.64] ;  /* 0x000000041c1c7981 */ /* 0x000ea2000c1e1900 */
[----:B------:R-:W-:-:S02]  /*17a0*/  LEA.HI.X.SX32 R11, R34, UR37, 0x2, P3 ;  /* 0x00000025220b7c11 */ /* 0x000fc400098f16ff */
[----:B------:R-:W-:Y:S02]  /*17b0*/  IADD3 R26, P3, PT, R26, UR36, RZ ;  /* 0x000000241a1a7c10 */ /* 0x000fe4000ff7e0ff */
[----:B------:R-:W-:Y:S01]  /*17c0*/  SEL R35, R35, RZ, P0 ;  /* 0x000000ff23237207 */ /* 0x000fe20000000000 */
[----:B------:R0:W2:Y:S01]  /*17d0*/  LDG.E R34, desc[UR4][R10.64] ;  /* 0x000000040a227981 */ /* 0x0000a2000c1e1900 */
[----:B------:R-:W-:Y:S02]  /*17e0*/  SEL R13, R13, RZ, P0 ;  /* 0x000000ff0d0d7207 */ /* 0x000fe40000000000 */
[----:B------:R-:W-:Y:S02]  /*17f0*/  LEA.HI.X.SX32 R27, R30, UR37, 0x2, P3 ;  /* 0x000000251e1b7c11 */ /* 0x000fe400098f16ff */
[----:B------:R-:W-:Y:S02]  /*1800*/  SEL R25, R25, RZ, P1 ;  /* 0x000000ff19197207 */ /* 0x000fe40000800000 */
[----:B------:R-:W-:Y:S01]  /*1810*/  IADD3 R36, P0, PT, R37, UR38, RZ ;  /* 0x0000002625247c10 */ /* 0x000fe2000ff1e0ff */
[----:B------:R1:W2:Y:S01]  /*1820*/  LDG.E R38, desc[UR4][R26.64] ;  /* 0x000000041a267981 */ /* 0x0002a2000c1e1900 */
[----:B------:R-:W-:Y:S01]  /*1830*/  SHF.R.S64 R16, RZ, 0x1e, R32 ;  /* 0x0000001eff107819 */ /* 0x000fe20000001020 */
[----:B0-----:R-:W-:Y:S01]  /*1840*/  IMAD R10, R35, UR44, RZ ;  /* 0x0000002c230a7c24 */ /* 0x001fe2000f8e02ff */
[----:B------:R-:W-:-:S02]  /*1850*/  LEA.HI.X.SX32 R37, R37, UR39, 0x1, P0 ;  /* 0x0000002725257c11 */ /* 0x000fc400080f0eff */
[----:B------:R-:W-:Y:S01]  /*1860*/  IADD3 R16, P4, PT, R16, UR36, RZ ;  /* 0x0000002410107c10 */ /* 0x000fe2000ff9e0ff */
[----:B------:R-:W-:Y:S01]  /*1870*/  IMAD R10, R25, UR45, R10 ;  /* 0x0000002d190a7c24 */ /* 0x000fe2000f8e020a */
[----:B------:R-:W-:Y:S02]  /*1880*/  SEL R7, R7, RZ, P1 ;  /* 0x000000ff07077207 */ /* 0x000fe40000800000 */
[----:B------:R-:W-:Y:S01]  /*1890*/  IADD3 R30, P0, PT, R9, UR38, RZ ;  /* 0x00000026091e7c10 */ /* 0x000fe2000ff1e0ff */
[----:B-1----:R-:W-:Y:S01]  /*18a0*/  IMAD R26, R13, UR44, RZ ;  /* 0x0000002c0d1a7c24 */ /* 0x002fe2000f8e02ff */
[----:B------:R-:W-:Y:S01]  /*18b0*/  ISETP.NE.AND P1, PT, R31, RZ, PT ;  /* 0x000000ff1f00720c */ /* 0x000fe20003f25270 */
[----:B------:R0:W2:Y:S01]  /*18c0*/  LDG.E.U8 R37, desc[UR4][R36.64] ;  /* 0x0000000424257981 */ /* 0x0000a2000c1e1100 */
[----:B------:R-:W-:Y:S01]  /*18d0*/  LEA.HI.X.SX32 R17, R32, UR37, 0x2, P4 ;  /* 0x0000002520117c11 */ /* 0x000fe2000a0f16ff */
[----:B------:R-:W-:Y:S01]  /*18e0*/  IMAD R7, R7, UR45, R26 ;  /* 0x0000002d07077c24 */ /* 0x000fe2000f8e021a */
[----:B------:R-:W-:-:S02]  /*18f0*/  LEA.HI.X.SX32 R31, R9, UR39, 0x1, P0 ;  /* 0x00000027091f7c11 */ /* 0x000fc400080f0eff */
[C---:B------:R-:W-:Y:S01]  /*1900*/  IADD3 R32, P0, PT, R10.reuse, UR38, RZ ;  /* 0x000000260a207c10 */ /* 0x040fe2000ff1e0ff */
[----:B------:R-:W2:Y:S01]  /*1910*/  LDG.E R40, desc[UR4][R16.64] ;  /* 0x0000000410287981 */ /* 0x000ea2000c1e1900 */
[----:B------:R-:W-:Y:S02]  /*1920*/  ISETP.NE.AND P4, PT, R33, RZ, PT ;  /* 0x000000ff2100720c */ /* 0x000fe40003f85270 */
[----:B------:R-:W-:Y:S01]  /*1930*/  LEA.HI.X.SX32 R33, R10, UR39, 0x1, P0 ;  /* 0x000000270a217c11 */ /* 0x000fe200080f0eff */
[----:B------:R1:W2:Y:S01]  /*1940*/  LDG.E.U8 R31, desc[UR4][R30.64] ;  /* 0x000000041e1f7981 */ /* 0x0002a2000c1e1100 */
[C---:B------:R-:W-:Y:S01]  /*1950*/  IADD3 R26, P0, PT, R7.reuse, UR38, RZ ;  /* 0x00000026071a7c10 */ /* 0x040fe2000ff1e0ff */
[----:B------:R-:W0:Y:S03]  /*1960*/  LDC.64 R10, c[0x0][0x3d0] ;  /* 0x0000f400ff0a7b82 */ /* 0x000e260000000a00 */
[----:B------:R-:W-:Y:S01]  /*1970*/  LEA.HI.X.SX32 R27, R7, UR39, 0x1, P0 ;  /* 0x00000027071b7c11 */ /* 0x000fe200080f0eff */
[----:B------:R-:W2:Y:S05]  /*1980*/  LDG.E.U8 R33, desc[UR4][R32.64] ;  /* 0x0000000420217981 */ /* 0x000eaa000c1e1100 */
[----:B------:R1:W2:Y:S01]  /*1990*/  LDG.E.U8 R27, desc[UR4][R26.64] ;  /* 0x000000041a1b7981 */ /* 0x0002a2000c1e1100 */
[----:B---3--:R-:W-:Y:S01]  /*19a0*/  ISETP.NE.AND P3, PT, R5, RZ, PT ;  /* 0x000000ff0500720c */ /* 0x008fe20003f65270 */
[-C--:B0-----:R-:W-:Y:S01]  /*19b0*/  FMUL R5, R14, R11.reuse ;  /* 0x0000000b0e057220 */ /* 0x081fe20000400000 */
[----:B------:R-:W-:Y:S01]  /*19c0*/  UMOV UR4, 0xffffffff ;  /* 0xffffffff00047882 */ /* 0x000fe20000000000 */
[----:B----4-:R-:W-:Y:S01]  /*19d0*/  ISETP.NE.AND P0, PT, R3, RZ, PT ;  /* 0x000000ff0300720c */ /* 0x010fe20003f05270 */
[----:B------:R-:W-:-:S05]  /*19e0*/  FMUL R3, R4, R11 ;  /* 0x0000000b04037220 */ /* 0x000fca0000400000 */
[----:B------:R-:W-:Y:S01]  /*19f0*/  FSEL R4, R3, R10, P5 ;  /* 0x0000000a03047208 */ /* 0x000fe20002800000 */
[----:B-----5:R-:W-:-:S05]  /*1a00*/  FMUL R3, R20, R11 ;  /* 0x0000000b14037220 */ /* 0x020fca0000400000 */
[----:B------:R-:W-:Y:S01]  /*1a10*/  FSEL R36, R3, R10, P0 ;  /* 0x0000000a03247208 */ /* 0x000fe20000000000 */
[----:B------:R-:W-:-:S03]  /*1a20*/  FMUL R3, R12, R11 ;  /* 0x0000000b0c037220 */ /* 0x000fc60000400000 */
[----:B------:R-:W-:Y:S02]  /*1a30*/  FMNMX R7, R36, -INF , !PT ;  /* 0xff80000024077809 */ /* 0x000fe40007800000 */
[----:B-1----:R-:W-:Y:S02]  /*1a40*/  FSEL R30, R3, R10, P1 ;  /* 0x0000000a031e7208 */ /* 0x002fe40000800000 */
[----:B------:R-:W-:Y:S01]  /*1a50*/  FMNMX R7, R7, R4, !PT ;  /* 0x0000000407077209 */ /* 0x000fe20007800000 */
[-C--:B------:R-:W-:Y:S01]  /*1a60*/  FMUL R3, R6, R11.reuse ;  /* 0x0000000b06037220 */ /* 0x080fe20000400000 */
[----:B------:R-:W-:Y:S02]  /*1a70*/  ISETP.NE.AND P5, PT, R15, RZ, PT ;  /* 0x000000ff0f00720c */ /* 0x000fe40003fa5270 */
[----:B------:R-:W-:Y:S02]  /*1a80*/  FSEL R6, R5, R10, P4 ;  /* 0x0000000a05067208 */ /* 0x000fe40002000000 */
[----:B------:R-:W-:Y:S01]  /*1a90*/  FMNMX R7, R7, R30, !PT ;  /* 0x0000001e07077209 */ /* 0x000fe20007800000 */
[----:B------:R-:W-:Y:S01]  /*1aa0*/  FMUL R5, R8, R11 ;  /* 0x0000000b08057220 */ /* 0x000fe20000400000 */
[----:B------:R-:W-:-:S02]  /*1ab0*/  FSEL R26, R3, R10, P5 ;  /* 0x0000000a031a7208 */ /* 0x000fc40002800000 */
[----:B------:R-:W-:Y:S01]  /*1ac0*/  FMNMX R7, R7, R6, !PT ;  /* 0x0000000607077209 */ /* 0x000fe20007800000 */
[-C--:B------:R-:W-:Y:S01]  /*1ad0*/  FMUL R3, R2, R11.reuse ;  /* 0x0000000b02037220 */ /* 0x080fe20000400000 */
[----:B------:R-:W-:Y:S02]  /*1ae0*/  FSEL R32, R5, R10, P6 ;  /* 0x0000000a05207208 */ /* 0x000fe40003000000 */
[----:B------:R-:W-:Y:S01]  /*1af0*/  FMNMX R7, R7, R26, !PT ;  /* 0x0000001a07077209 */ /* 0x000fe20007800000 */
[----:B--2---:R-:W-:Y:S01]  /*1b00*/  FMUL R5, R0, R11 ;  /* 0x0000000b00057220 */ /* 0x004fe20000400000 */
[----:B------:R-:W-:Y:S02]  /*1b10*/  FSEL R8, R3, R10, P2 ;  /* 0x0000000a03087208 */ /* 0x000fe40001000000 */
[----:B------:R-:W-:Y:S02]  /*1b20*/  FMNMX R7, R7, R32, !PT ;  /* 0x0000002007077209 */ /* 0x000fe40007800000 */
[----:B------:R-:W-:-:S02]  /*1b30*/  FSEL R16, R5, R10, P3 ;  /* 0x0000000a05107208 */ /* 0x000fc40001800000 */
[----:B------:R-:W-:-:S04]  /*1b40*/  FMNMX R7, R7, R8, !PT ;  /* 0x0000000807077209 */ /* 0x000fc80007800000 */
[----:B------:R-:W-:Y:S01]  /*1b50*/  FMNMX R7, R7, R16, !PT ;  /* 0x0000001007077209 */ /* 0x000fe20007800000 */
[-C--:B------:R-:W-:Y:S01]  /*1b60*/  FMUL R3, R28, R11.reuse ;  /* 0x0000000b1c037220 */ /* 0x080fe20000400000 */
[----:B------:R-:W-:Y:S01]  /*1b70*/  FMUL R5, R34, R11 ;  /* 0x0000000b22057220 */ /* 0x000fe20000400000 */
[----:B------:R-:W-:-:S04]  /*1b80*/  ISETP.NE.AND P0, PT, R37, RZ, PT ;  /* 0x000000ff2500720c */ /* 0x000fc80003f05270 */
[----:B------:R-:W-:Y:S01]  /*1b90*/  FSEL R20, R3, R10, P0 ;  /* 0x0000000a03147208 */ /* 0x000fe20000000000 */
[----:B------:R-:W-:Y:S01]  /*1ba0*/  FMUL R3, R38, R11 ;  /* 0x0000000b26037220 */ /* 0x000fe20000400000 */
[----:B------:R-:W-:Y:S02]  /*1bb0*/  ISETP.NE.AND P1, PT, R31, RZ, PT ;  /* 0x000000ff1f00720c */ /* 0x000fe40003f25270 */
[----:B------:R-:W-:Y:S02]  /*1bc0*/  FMNMX R7, R7, R20, !PT ;  /* 0x0000001407077209 */ /* 0x000fe40007800000 */
[----:B------:R-:W-:Y:S02]  /*1bd0*/  FSEL R34, R5, R10, P1 ;  /* 0x0000000a05227208 */ /* 0x000fe40000800000 */
[----:B------:R-:W-:Y:S02]  /*1be0*/  ISETP.NE.AND P2, PT, R27, RZ, PT ;  /* 0x000000ff1b00720c */ /* 0x000fe40003f45270 */
[----:B------:R-:W-:-:S02]  /*1bf0*/  ISETP.NE.AND P0, PT, R33, RZ, PT ;  /* 0x000000ff2100720c */ /* 0x000fc40003f05270 */
[----:B------:R-:W-:Y:S02]  /*1c00*/  FMNMX R7, R7, R34, !PT ;  /* 0x0000002207077209 */ /* 0x000fe40007800000 */
[----:B------:R-:W-:-:S04]  /*1c10*/  FSEL R28, R3, R10, P0 ;  /* 0x0000000a031c7208 */ /* 0x000fc80000000000 */
[----:B------:R-:W-:-:S03]  /*1c20*/  FMNMX R7, R7, R28, !PT ;  /* 0x0000001c07077209 */ /* 0x000fc60007800000 */
[----:B------:R-:W-:-:S05]  /*1c30*/  @P2 FMUL R10, R40, R11 ;  /* 0x0000000b280a2220 */ /* 0x000fca0000400000 */
[----:B------:R-:W-:Y:S01]  /*1c40*/  FMNMX R13, R7, R10, !PT ;  /* 0x0000000a070d7209 */ /* 0x000fe20007800000 */
        /* <DEDUP_REMOVED lines=35> */
[----:B------:R-:W-:-:S02]  /*1e80*/  IMAD.SHL.U32 R0, R0, 0x800000, RZ ;  /* 0x0080000000007824 */ /* 0x000fc400078e00ff */
[-C--:B------:R-:W-:Y:S01]  /*1e90*/  FFMA.RM R4, R4, R9.reuse, 12582913 ;  /* 0x4b40000104047423 */ /* 0x080fe20000004009 */
[----:B------:R-:W-:Y:S01]  /*1ea0*/  FFMA R5, R12, 1.4426950216293334961, -R3 ;  /* 0x3fb8aa3b0c057823 */ /* 0x000fe20000000803 */
[----:B------:R-:W-:Y:S01]  /*1eb0*/  FFMA.RM R3, R14, R9, 12582913 ;  /* 0x4b4000010e037423 */ /* 0x000fe20000004009 */
[----:B------:R-:W-:Y:S02]  /*1ec0*/  FFMA.SAT R14, R32, R7, 0.5 ;  /* 0x3f000000200e7423 */ /* 0x000fe40000002007 */
[----:B------:R-:W-:Y:S01]  /*1ed0*/  FFMA R12, R12, 1.925963033500011079e-08, R5 ;  /* 0x32a570600c0c7823 */ /* 0x000fe20000000005 */
[C---:B------:R-:W-:Y:S01]  /*1ee0*/  FADD R11, R3.reuse, -12583039 ;  /* 0xcb40007f030b7421 */ /* 0x040fe20000000000 */
[----:B------:R-:W-:Y:S01]  /*1ef0*/  FADD R5, R4, -12583039 ;  /* 0xcb40007f04057421 */ /* 0x000fe20000000000 */
[----:B------:R-:W-:Y:S01]  /*1f00*/  SHF.L.U32 R3, R3, 0x17, RZ ;  /* 0x0000001703037819 */ /* 0x000fe200000006ff */
[----:B------:R-:W-:Y:S01]  /*1f10*/  MUFU.EX2 R15, R12 ;  /* 0x0000000c000f7308 */ /* 0x000fe20000000800 */
[----:B------:R-:W-:Y:S01]  /*1f20*/  FFMA R11, R6, 1.4426950216293334961, -R11 ;  /* 0x3fb8aa3b060b7823 */ /* 0x000fe2000000080b */
[----:B------:R-:W-:-:S03]  /*1f30*/  FFMA R5, R30, 1.4426950216293334961, -R5 ;  /* 0x3fb8aa3b1e057823 */ /* 0x000fc60000000805 */
[----:B------:R-:W-:Y:S01]  /*1f40*/  FFMA R13, R6, 1.925963033500011079e-08, R11 ;  /* 0x32a57060060d7823 */ /* 0x000fe2000000000b */
[----:B------:R-:W-:Y:S01]  /*1f50*/  FFMA.SAT R6, R26, R7, 0.5 ;  /* 0x3f0000001a067423 */ /* 0x000fe20000002007 */
[----:B------:R-:W-:Y:S02]  /*1f60*/  FFMA R30, R30, 1.925963033500011079e-08, R5 ;  /* 0x32a570601e1e7823 */ /* 0x000fe40000000005 */
[----:B------:R-:W0:Y:S01]  /*1f70*/  MUFU.EX2 R5, R36 ;  /* 0x0000002400057308 */ /* 0x000e220000000800 */
[----:B------:R-:W-:-:S04]  /*1f80*/  FFMA.RM R6, R6, R9, 12582913 ;  /* 0x4b40000106067423 */ /* 0x000fc80000004009 */
[----:B------:R-:W-:-:S03]  /*1f90*/  FADD R11, R6, -12583039 ;  /* 0xcb40007f060b7421 */ /* 0x000fc60000000000 */
[----:B------:R-:W1:Y:S01]  /*1fa0*/  MUFU.EX2 R36, R13 ;  /* 0x0000000d00247308 */ /* 0x000e620000000800 */
[----:B------:R-:W-:-:S04]  /*1fb0*/  FFMA R11, R26, 1.4426950216293334961, -R11 ;  /* 0x3fb8aa3b1a0b7823 */ /* 0x000fc8000000080b */
[----:B------:R-:W-:Y:S01]  /*1fc0*/  FFMA R26, R26, 1.925963033500011079e-08, R11 ;  /* 0x32a570601a1a7823 */ /* 0x000fe2000000000b */
[----:B------:R-:W-:Y:S01]  /*1fd0*/  FFMA.RM R11, R14, R9, 12582913 ;  /* 0x4b4000010e0b7423 */ /* 0x000fe20000004009 */
[----:B0-----:R-:W-:-:S03]  /*1fe0*/  FMUL R5, R0, R5 ;  /* 0x0000000500057220 */ /* 0x001fc60000400000 */
[----:B------:R-:W-:Y:S01]  /*1ff0*/  FADD R17, R11, -12583039 ;  /* 0xcb40007f0b117421 */ /* 0x000fe20000000000 */
[----:B------:R-:W-:Y:S01]  /*2000*/  SHF.L.U32 R0, R2, 0x17, RZ ;  /* 0x0000001702007819 */ /* 0x000fe200000006ff */
[----:B------:R-:W-:Y:S02]  /*2010*/  FFMA.SAT R2, R8, R7, 0.5 ;  /* 0x3f00000008027423 */ /* 0x000fe40000002007 */
[----:B------:R-:W-:Y:S02]  /*2020*/  FFMA R17, R32, 1.4426950216293334961, -R17 ;  /* 0x3fb8aa3b20117823 */ /* 0x000fe40000000811 */
[----:B------:R-:W-:Y:S01]  /*2030*/  FFMA.RM R12, R2, R9, 12582913 ;  /* 0x4b400001020c7423 */ /* 0x000fe20000004009 */
[----:B------:R-:W-:Y:S01]  /*2040*/  FMUL R0, R0, R15 ;  /* 0x0000000f00007220 */ /* 0x000fe20000400000 */
[----:B------:R-:W-:Y:S01]  /*2050*/  FFMA R32, R32, 1.925963033500011079e-08, R17 ;  /* 0x32a5706020207823 */ /* 0x000fe20000000011 */
[----:B------:R-:W0:Y:S01]  /*2060*/  MUFU.EX2 R15, R30 ;  /* 0x0000001e000f7308 */ /* 0x000e220000000800 */
[----:B------:R-:W-:Y:S01]  /*2070*/  FADD R17, R12, -12583039 ;  /* 0xcb40007f0c117421 */ /* 0x000fe20000000000 */
[----:B------:R-:W-:-:S02]  /*2080*/  IMAD.SHL.U32 R2, R4, 0x800000, RZ ;  /* 0x0080000004027824 */ /* 0x000fc400078e00ff */
[----:B------:R-:W-:Y:S01]  /*2090*/  FFMA.SAT R4, R20, R7, 0.5 ;  /* 0x3f00000014047423 */ /* 0x000fe20000002007 */
[----:B-1----:R-:W-:Y:S01]  /*20a0*/  FMUL R3, R3, R36 ;  /* 0x0000002403037220 */ /* 0x002fe20000400000 */
[----:B------:R-:W-:Y:S02]  /*20b0*/  FFMA R17, R8, 1.4426950216293334961, -R17 ;  /* 0x3fb8aa3b08117823 */ /* 0x000fe40000000811 */
[----:B------:R-:W-:Y:S01]  /*20c0*/  FFMA.RM R13, R4, R9, 12582913 ;  /* 0x4b400001040d7423 */ /* 0x000fe20000004009 */
[----:B------:R-:W-:Y:S02]  /*20d0*/  IMAD.SHL.U32 R4, R6, 0x800000, RZ ;  /* 0x0080000006047824 */ /* 0x000fe400078e00ff */
[----:B------:R-:W-:Y:S01]  /*20e0*/  FFMA R14, R8, 1.925963033500011079e-08, R17 ;  /* 0x32a57060080e7823 */ /* 0x000fe20000000011 */
[-C--:B------:R-:W-:Y:S01]  /*20f0*/  FFMA.SAT R8, R16, R7.reuse, 0.5 ;  /* 0x3f00000010087423 */ /* 0x080fe20000002007 */
[----:B------:R-:W1:Y:S01]  /*2100*/  MUFU.EX2 R17, R26 ;  /* 0x0000001a00117308 */ /* 0x000e620000000800 */
[----:B------:R-:W-:-:S02]  /*2110*/  FFMA.SAT R6, R28, R7, 0.5 ;  /* 0x3f0000001c067423 */ /* 0x000fc40000002007 */
[----:B------:R-:W-:Y:S01]  /*2120*/  FFMA.RM R8, R8, R9, 12582913 ;  /* 0x4b40000108087423 */ /* 0x000fe20000004009 */
[----:B0-----:R-:W-:-:S03]  /*2130*/  FMUL R2, R2, R15 ;  /* 0x0000000f02027220 */ /* 0x001fc60000400000 */
[C---:B------:R-:W-:Y:S01]  /*2140*/  FADD R15, R8.reuse, -12583039 ;  /* 0xcb40007f080f7421 */ /* 0x040fe20000000000 */
[----:B------:R-:W-:Y:S01]  /*2150*/  MUFU.EX2 R14, R14 ;  /* 0x0000000e000e7308 */ /* 0x000fe20000000800 */
[----:B------:R-:W-:Y:S02]  /*2160*/  SHF.L.U32 R8, R8, 0x17, RZ ;  /* 0x0000001708087819 */ /* 0x000fe400000006ff */
[----:B------:R-:W-:-:S04]  /*2170*/  FFMA R15, R16, 1.4426950216293334961, -R15 ;  /* 0x3fb8aa3b100f7823 */ /* 0x000fc8000000080f */
[----:B------:R-:W-:Y:S01]  /*2180*/  FFMA R25, R16, 1.925963033500011079e-08, R15 ;  /* 0x32a5706010197823 */ /* 0x000fe2000000000f */
[----:B------:R-:W-:Y:S01]  /*2190*/  FADD R15, R13, -12583039 ;  /* 0xcb40007f0d0f7421 */ /* 0x000fe20000000000 */
[----:B------:R-:W-:Y:S01]  /*21a0*/  FFMA.SAT R16, R34, R7, 0.5 ;  /* 0x3f00000022107423 */ /* 0x000fe20000002007 */
[----:B-1----:R-:W-:Y:S02]  /*21b0*/  FMUL R4, R4, R17 ;  /* 0x0000001104047220 */ /* 0x002fe40000400000 */
[C---:B------:R-:W-:Y:S01]  /*21c0*/  FFMA R15, R20.reuse, 1.4426950216293334961, -R15 ;  /* 0x3fb8aa3b140f7823 */ /* 0x040fe2000000080f */
[----:B------:R-:W0:Y:S03]  /*21d0*/  MUFU.EX2 R25, R25 ;  /* 0x0000001900197308 */ /* 0x000e260000000800 */
[----:B------:R-:W-:Y:S01]  /*21e0*/  FFMA R20, R20, 1.925963033500011079e-08, R15 ;  /* 0x32a5706014147823 */ /* 0x000fe2000000000f */
[----:B------:R-:W-:Y:S01]  /*21f0*/  FFMA.RM R15, R16, R9, 12582913 ;  /* 0x4b400001100f7423 */ /* 0x000fe20000004009 */
[----:B------:R-:W-:-:S03]  /*2200*/  FFMA.SAT R16, R10, R7, 0.5 ;  /* 0x3f0000000a107423 */ /* 0x000fc60000002007 */
[----:B------:R-:W-:Y:S01]  /*2210*/  FADD R17, R15, -12583039 ;  /* 0xcb40007f0f117421 */ /* 0x000fe20000000000 */
[----:B------:R-:W1:Y:S01]  /*2220*/  MUFU.EX2 R7, R32 ;  /* 0x0000002000077308 */ /* 0x000e620000000800 */
[----:B------:R-:W-:Y:S02]  /*2230*/  FFMA.RM R16, R16, R9, 12582913 ;  /* 0x4b40000110107423 */ /* 0x000fe40000004009 */
[----:B------:R-:W-:-:S04]  /*2240*/  FFMA R17, R34, 1.4426950216293334961, -R17 ;  /* 0x3fb8aa3b22117823 */ /* 0x000fc80000000811 */
[----:B------:R-:W-:Y:S01]  /*2250*/  FFMA R34, R34, 1.925963033500011079e-08, R17 ;  /* 0x32a5706022227823 */ /* 0x000fe20000000011 */
[----:B------:R-:W-:Y:S01]  /*2260*/  FFMA.RM R17, R6, R9, 12582913 ;  /* 0x4b40000106117423 */ /* 0x000fe20000004009 */
[----:B------:R-:W-:Y:S01]  /*2270*/  SHF.L.U32 R6, R11, 0x17, RZ ;  /* 0x000000170b067819 */ /* 0x000fe200000006ff */
[----:B------:R-:W-:Y:S01]  /*2280*/  MUFU.EX2 R20, R20 ;  /* 0x0000001400147308 */ /* 0x000fe20000000800 */
[----:B0-----:R-:W-:Y:S01]  /*2290*/  FMUL R8, R8, R25 ;  /* 0x0000001908087220 */ /* 0x001fe20000400000 */
[C---:B------:R-:W-:Y:S01]  /*22a0*/  FADD R9, R17.reuse, -12583039 ;  /* 0xcb40007f11097421 */ /* 0x040fe20000000000 */
[----:B------:R-:W-:-:S03]  /*22b0*/  IMAD.SHL.U32 R17, R17, 0x800000, RZ ;  /* 0x0080000011117824 */ /* 0x000fc600078e00ff */
[----:B------:R-:W-:Y:S01]  /*22c0*/  FFMA R9, R28, 1.4426950216293334961, -R9 ;  /* 0x3fb8aa3b1c097823 */ /* 0x000fe20000000809 */
[----:B-1----:R-:W-:Y:S01]  /*22d0*/  FMUL R6, R6, R7 ;  /* 0x0000000706067220 */ /* 0x002fe20000400000 */
[----:B------:R-:W-:Y:S01]  /*22e0*/  FADD R7, RZ, R5 ;  /* 0x00000005ff077221 */ /* 0x000fe20000000000 */
[----:B------:R-:W-:Y:S01]  /*22f0*/  MUFU.EX2 R27, R34 ;  /* 0x00000022001b7308 */ /* 0x000fe20000000800 */
[----:B------:R-:W-:Y:S01]  /*2300*/  FFMA R28, R28, 1.925963033500011079e-08, R9 ;  /* 0x32a570601c1c7823 */ /* 0x000fe20000000009 */
[C---:B------:R-:W-:Y:S01]  /*2310*/  FADD R9, R16.reuse, -12583039 ;  /* 0xcb40007f10097421 */ /* 0x040fe20000000000 */
[----:B------:R-:W-:Y:S01]  /*2320*/  FADD R7, R7, R0 ;  /* 0x0000000007077221 */ /* 0x000fe20000000000 */
[----:B------:R-:W-:Y:S02]  /*2330*/  SHF.L.U32 R16, R16, 0x17, RZ ;  /* 0x0000001710107819 */ /* 0x000fe400000006ff */
[C---:B------:R-:W-:Y:S02]  /*2340*/  FFMA R9, R10.reuse, 1.4426950216293334961, -R9 ;  /* 0x3fb8aa3b0a097823 */ /* 0x040fe40000000809 */
[----:B------:R-:W0:Y:S02]  /*2350*/  MUFU.EX2 R28, R28 ;  /* 0x0000001c001c7308 */ /* 0x000e240000000800 */
[----:B------:R-:W-:Y:S01]  /*2360*/  FFMA R26, R10, 1.925963033500011079e-08, R9 ;  /* 0x32a570600a1a7823 */ /* 0x000fe20000000009 */
[----:B------:R-:W-:Y:S01]  /*2370*/  FADD R10, R7, R2 ;  /* 0x00000002070a7221 */ /* 0x000fe20000000000 */
[----:B------:R-:W-:-:S03]  /*2380*/  IMAD.SHL.U32 R7, R12, 0x800000, RZ ;  /* 0x008000000c077824 */ /* 0x000fc600078e00ff */
[----:B------:R-:W-:Y:S01]  /*2390*/  FADD R9, R10, R3 ;  /* 0x000000030a097221 */ /* 0x000fe20000000000 */
[----:B------:R-:W-:-:S03]  /*23a0*/  FMUL R7, R7, R14 ;  /* 0x0000000e07077220 */ /* 0x000fc60000400000 */
[----:B------:R-:W-:-:S04]  /*23b0*/  FADD R9, R9, R4 ;  /* 0x0000000409097221 */ /* 0x000fc80000000000 */
[----:B------:R-:W-:Y:S01]  /*23c0*/  FADD R10, R9, R6 ;  /* 0x00000006090a7221 */ /* 0x000fe20000000000 */
[----:B------:R-:W-:Y:S02]  /*23d0*/  IMAD.SHL.U32 R9, R13, 0x800000, RZ ;  /* 0x008000000d097824 */ /* 0x000fe400078e00ff */
[----:B0-----:R-:W-:Y:S01]  /*23e0*/  FMUL R17, R17, R28 ;  /* 0x0000001c11117220 */ /* 0x001fe20000400000 */
[----:B------:R-:W0:Y:S01]  /*23f0*/  MUFU.EX2 R13, R26 ;  /* 0x0000001a000d7308 */ /* 0x000e220000000800 */
[----:B------:R-:W-:Y:S01]  /*2400*/  FADD R11, R10, R7 ;  /* 0x000000070a0b7221 */ /* 0x000fe20000000000 */
[----:B------:R-:W-:Y:S01]  /*2410*/  SHF.L.U32 R10, R15, 0x17, RZ ;  /* 0x000000170f0a7819 */ /* 0x000fe200000006ff */
[----:B------:R-:W-:Y:S02]  /*2420*/  FMUL R9, R9, R20 ;  /* 0x0000001409097220 */ /* 0x000fe40000400000 */
[----:B------:R-:W-:Y:S02]  /*2430*/  FADD R12, R11, R8 ;  /* 0x000000080b0c7221 */ /* 0x000fe40000000000 */
[----:B------:R-:W-:-:S02]  /*2440*/  FMUL R10, R10, R27 ;  /* 0x0000001b0a0a7220 */ /* 0x000fc40000400000 */
        /* <DEDUP_REMOVED lines=14> */
.L_x_23527:
        /* <DEDUP_REMOVED lines=12> */
[----:B------:R-:W-:Y:S05]  /*25f0*/  CALL.REL.NOINC `($__internal_359_$__cuda_sm3x_div_rn_noftz_f32_slowpath) ;  /* 0x0000001800507944 */ /* 0x000fea0003c00000 */
[----:B------:R-:W-:-:S07]  /*2600*/  IMAD.MOV.U32 R11, RZ, RZ, R5 ;  /* 0x000000ffff0b7224 */ /* 0x000fce00078e0005 */
.L_x_23492:
[----:B------:R-:W-:Y:S05]  /*2610*/  BSYNC.RECONVERGENT B3 ;  /* 0x0000000000037941 */ /* 0x000fea0003800200 */
.L_x_23491:
        /* <DEDUP_REMOVED lines=12> */
[----:B------:R-:W-:Y:S05]  /*26e0*/  CALL.REL.NOINC `($__internal_359_$__cuda_sm3x_div_rn_noftz_f32_slowpath) ;  /* 0x0000001800147944 */ /* 0x000fea0003c00000 */
[----:B------:R-:W-:-:S07]  /*26f0*/  IMAD.MOV.U32 R14, RZ, RZ, R5 ;  /* 0x000000ffff0e7224 */ /* 0x000fce00078e0005 */
.L_x_23494:
[----:B------:R-:W-:Y:S05]  /*2700*/  BSYNC.RECONVERGENT B3 ;  /* 0x0000000000037941 */ /* 0x000fea0003800200 */
.L_x_23493:
        /* <DEDUP_REMOVED lines=14> */
.L_x_23496:
[----:B------:R-:W-:Y:S05]  /*27f0*/  BSYNC.RECONVERGENT B3 ;  /* 0x0000000000037941 */ /* 0x000fea0003800200 */
.L_x_23495:
        /* <DEDUP_REMOVED lines=14> */
.L_x_23498:
[----:B------:R-:W-:Y:S05]  /*28e0*/  BSYNC.RECONVERGENT B3 ;  /* 0x0000000000037941 */ /* 0x000fea0003800200 */
.L_x_23497:
        /* <DEDUP_REMOVED lines=14> */
.L_x_23500:
[----:B------:R-:W-:Y:S05]  /*29d0*/  BSYNC.RECONVERGENT B3 ;  /* 0x0000000000037941 */ /* 0x000fea0003800200 */
.L_x_23499:
        /* <DEDUP_REMOVED lines=14> */
.L_x_23502:
[----:B------:R-:W-:Y:S05]  /*2ac0*/  BSYNC.RECONVERGENT B3 ;  /* 0x0000000000037941 */ /* 0x000fea0003800200 */
.L_x_23501:
        /* <DEDUP_REMOVED lines=14> */
.L_x_23504:
[----:B------:R-:W-:Y:S05]  /*2bb0*/  BSYNC.RECONVERGENT B3 ;  /* 0x0000000000037941 */ /* 0x000fea0003800200 */
.L_x_23503:
        /* <DEDUP_REMOVED lines=14> */
.L_x_23506:
[----:B------:R-:W-:Y:S05]  /*2ca0*/  BSYNC.RECONVERGENT B3 ;  /* 0x0000000000037941 */ /* 0x000fea0003800200 */
.L_x_23505:
        /* <DEDUP_REMOVED lines=14> */
.L_x_23508:
[----:B------:R-:W-:Y:S05]  /*2d90*/  BSYNC.RECONVERGENT B3 ;  /* 0x0000000000037941 */ /* 0x000fea0003800200 */
.L_x_23507:
        /* <DEDUP_REMOVED lines=14> */
.L_x_23510:
[----:B------:R-:W-:Y:S05]  /*2e80*/  BSYNC.RECONVERGENT B3 ;  /* 0x0000000000037941 */ /* 0x000fea0003800200 */
.L_x_23509:
        /* <DEDUP_REMOVED lines=14> */
.L_x_23512:
[----:B------:R-:W-:Y:S05]  /*2f70*/  BSYNC.RECONVERGENT B3 ;  /* 0x0000000000037941 */ /* 0x000fea0003800200 */
.L_x_23511:
        /* <DEDUP_REMOVED lines=13> */
.L_x_23514:
[----:B------:R-:W-:Y:S05]  /*3050*/  BSYNC.RECONVERGENT B3 ;  /* 0x0000000000037941 */ /* 0x000fea0003800200 */
.L_x_23513:
[----:B------:R-:W-:Y:S02]  /*3060*/  HFMA2 R13, -RZ, RZ, 0, 0 ;  /* 0x00000000ff0d7431 */ /* 0x000fe400000001ff */
[----:B------:R-:W-:Y:S01]  /*3070*/  IMAD.MOV.U32 R12, RZ, RZ, R23 ;  /* 0x000000ffff0c7224 */ /* 0x000fe200078e0017 */
[C---:B------:R-:W-:Y:S01]  /*3080*/  R2UR UR4, R18.reuse ;  /* 0x00000000120472ca */ /* 0x040fe200000e0000 */
[----:B------:R-:W-:Y:S01]  /*3090*/  IMAD R15, R21, UR40, RZ ;  /* 0x00000028150f7c24 */ /* 0x000fe2000f8e02ff */
[C---:B------:R-:W-:Y:S02]  /*30a0*/  R2UR UR5, R19.reuse ;  /* 0x00000000130572ca */ /* 0x040fe400000e0000 */
[----:B------:R-:W-:Y:S02]  /*30b0*/  R2UR UR6, R18 ;  /* 0x00000000120672ca */ /* 0x000fe400000e0000 */
[----:B------:R-:W-:Y:S01]  /*30c0*/  R2UR UR7, R19 ;  /* 0x00000000130772ca */ /* 0x000fe200000e0000 */
[----:B------:R-:W-:Y:S01]  /*30d0*/  IMAD.WIDE.U32 R16, R22, UR40, R12 ;  /* 0x0000002816107c25 */ /* 0x000fe2000f8e000c */
[----:B------:R-:W-:-:S02]  /*30e0*/  R2UR UR8, R18 ;  /* 0x00000000120872ca */ /* 0x000fc400000e0000 */
[----:B------:R-:W-:Y:S01]  /*30f0*/  R2UR UR9, R19 ;  /* 0x00000000130972ca */ /* 0x000fe200000e0000 */
[----:B------:R-:W-:Y:S01]  /*3100*/  IMAD R13, R22, UR41, R15 ;  /* 0x00000029160d7c24 */ /* 0x000fe2000f8e020f */
[----:B------:R-:W-:Y:S02]  /*3110*/  LEA R12, P0, R16, UR46, 0x2 ;  /* 0x0000002e100c7c11 */ /* 0x000fe4000f8010ff */
[----:B------:R-:W-:Y:S02]  /*3120*/  R2UR UR10, R18 ;  /* 0x00000000120a72ca */ /* 0x000fe400000e0000 */
[----:B------:R-:W-:Y:S02]  /*3130*/  IADD3 R13, PT, PT, R17, R13, RZ ;  /* 0x0000000d110d7210 */ /* 0x000fe40007ffe0ff */
[----:B------:R-:W-:Y:S02]  /*3140*/  R2UR UR11, R19 ;  /* 0x00000000130b72ca */ /* 0x000fe400000e0000 */
[----:B------:R-:W-:-:S02]  /*3150*/  LEA.HI.X R13, R16, UR47, R13, 0x2, P0 ;  /* 0x0000002f100d7c11 */ /* 0x000fc400080f140d */
[----:B------:R-:W-:Y:S02]  /*3160*/  IADD3 R22, P0, PT, R24, R22, RZ ;  /* 0x0000001618167210 */ /* 0x000fe40007f1e0ff */
        /* <DEDUP_REMOVED lines=33> */
.L_x_23489:
[----:B------:R-:W-:Y:S05]  /*3380*/  EXIT ;  /* 0x000000000000794d */ /* 0x000fea0003800000 */
.L_x_23490:
[----:B------:R-:W-:Y:S01]  /*3390*/  BSSY B1, `(.L_x_23516) ;  /* 0x0000007000017945 */ /* 0x000fe20003800000 */
[----:B------:R-:W-:Y:S01]  /*33a0*/  IMAD.MOV.U32 R12, RZ, RZ, 0x10 ;  /* 0x00000010ff0c7424 */ /* 0x000fe200078e00ff */
[----:B------:R-:W-:Y:S02]  /*33b0*/  MOV R11, 0x1f ;  /* 0x0000001f000b7802 */ /* 0x000fe40000000f00 */
[----:B------:R-:W-:-:S07]  /*33c0*/  MOV R15, 0xffffffff ;  /* 0xffffffff000f7802 */ /* 0x000fce0000000f00 */
[----:B------:R-:W-:Y:S05]  /*33d0*/  WARPSYNC.COLLECTIVE R15, `(.L_x_23517) ;  /* 0x000000000f087348 */ /* 0x000fea0003c00000 */
[----:B------:R0:W1:Y:S02]  /*33e0*/  SHFL.BFLY P6, R14, R13, R12, R11 ;  /* 0x0c00000c0d0e7389 */ /* 0x00006400000c000b */
[----:B01----:R-:W-:Y:S05]  /*33f0*/  ENDCOLLECTIVE ;  /* 0x000000000000791b */ /* 0x003fea0003800000 */
.L_x_23517:
[----:B------:R-:W-:Y:S05]  /*3400*/  BSYNC B1 ;  /* 0x0000000000017941 */ /* 0x000fea0003800000 */
.L_x_23516:
[----:B------:R-:W-:Y:S01]  /*3410*/  FMNMX R13, R13, R14, !PT ;  /* 0x0000000e0d0d7209 */ /* 0x000fe20007800000 */
[----:B------:R-:W-:Y:S01]  /*3420*/  IMAD.MOV.U32 R12, RZ, RZ, 0x8 ;  /* 0x00000008ff0c7424 */ /* 0x000fe200078e00ff */
[----:B------:R-:W-:Y:S02]  /*3430*/  MOV R11, 0x1f ;  /* 0x0000001f000b7802 */ /* 0x000fe40000000f00 */
[----:B------:R-:W-:-:S07]  /*3440*/  MOV R15, 0xffffffff ;  /* 0xffffffff000f7802 */ /* 0x000fce0000000f00 */
[----:B------:R-:W-:Y:S05]  /*3450*/  WARPSYNC.COLLECTIVE R15, `(.L_x_23518) ;  /* 0x000000000f087348 */ /* 0x000fea0003c00000 */
[----:B------:R0:W1:Y:S02]  /*3460*/  SHFL.BFLY P6, R14, R13, R12, R11 ;  /* 0x0c00000c0d0e7389 */ /* 0x00006400000c000b */
[----:B01----:R-:W-:Y:S05]  /*3470*/  ENDCOLLECTIVE ;  /* 0x000000000000791b */ /* 0x003fea0003800000 */
.L_x_23518:
[----:B------:R-:W-:Y:S01]  /*3480*/  HFMA2 R12, -RZ, RZ, 0, 2.384185791015625e-07 ;  /* 0x00000004ff0c7431 */ /* 0x000fe200000001ff */
[----:B------:R-:W-:-:S05]  /*3490*/  FMNMX R0, R13, R14, !PT ;  /* 0x0000000e0d007209 */ /* 0x000fca0007800000 */
[----:B------:R-:W-:-:S07]  /*34a0*/  IMAD.MOV.U32 R13, RZ, RZ, R0 ;  /* 0x000000ffff0d7224 */ /* 0x000fce00078e0000 */
[----:B------:R-:W-:Y:S05]  /*34b0*/  WARPSYNC.COLLECTIVE R15, `(.L_x_23519) ;  /* 0x000000000f087348 */ /* 0x000fea0003c00000 */
[----:B------:R0:W1:Y:S02]  /*34c0*/  SHFL.BFLY P6, R14, R13, R12, R11 ;  /* 0x0c00000c0d0e7389 */ /* 0x00006400000c000b */
[----:B01----:R-:W-:Y:S05]  /*34d0*/  ENDCOLLECTIVE ;  /* 0x000000000000791b */ /* 0x003fea0003800000 */
.L_x_23519:
[----:B------:R-:W-:Y:S01]  /*34e0*/  IMAD.MOV.U32 R12, RZ, RZ, 0x2 ;  /* 0x00000002ff0c7424 */ /* 0x000fe200078e00ff */
[----:B------:R-:W-:-:S04]  /*34f0*/  FMNMX R2, R0, R14, !PT ;  /* 0x0000000e00027209 */ /* 0x000fc80007800000 */
[----:B------:R-:W-:-:S07]  /*3500*/  MOV R13, R2 ;  /* 0x00000002000d7202 */ /* 0x000fce0000000f00 */
[----:B------:R-:W-:Y:S05]  /*3510*/  WARPSYNC.COLLECTIVE R15, `(.L_x_23520) ;  /* 0x000000000f087348 */ /* 0x000fea0003c00000 */
[----:B------:R0:W1:Y:S02]  /*3520*/  SHFL.BFLY P6, R14, R13, R12, R11 ;  /* 0x0c00000c0d0e7389 */ /* 0x00006400000c000b */
[----:B01----:R-:W-:Y:S05]  /*3530*/  ENDCOLLECTIVE ;  /* 0x000000000000791b */ /* 0x003fea0003800000 */
.L_x_23520:
[----:B------:R-:W-:Y:S01]  /*3540*/  HFMA2 R12, -RZ, RZ, 0, 5.9604644775390625e-08 ;  /* 0x00000001ff0c7431 */ /* 0x000fe200000001ff */
[----:B------:R-:W-:-:S04]  /*3550*/  FMNMX R3, R2, R14, !PT ;  /* 0x0000000e02037209 */ /* 0x000fc80007800000 */
[----:B------:R-:W-:-:S07]  /*3560*/  MOV R13, R3 ;  /* 0x00000003000d7202 */ /* 0x000fce0000000f00 */
[----:B------:R-:W-:Y:S05]  /*3570*/  WARPSYNC.COLLECTIVE R15, `(.L_x_23521) ;  /* 0x000000000f087348 */ /* 0x000fea0003c00000 */
[----:B------:R0:W1:Y:S02]  /*3580*/  SHFL.BFLY P6, R14, R13, R12, R11 ;  /* 0x0c00000c0d0e7389 */ /* 0x00006400000c000b */
[----:B01----:R-:W-:Y:S05]  /*3590*/  ENDCOLLECTIVE ;  /* 0x000000000000791b */ /* 0x003fea0003800000 */
.L_x_23521:
        /* <DEDUP_REMOVED lines=129> */
.L_x_23522:
[----:B------:R-:W-:Y:S02]  /*3db0*/  IMAD.MOV.U32 R12, RZ, RZ, 0x8 ;  /* 0x00000008ff0c7424 */ /* 0x000fe400078e00ff */
[----:B------:R-:W-:-:S05]  /*3dc0*/  FADD R20, R13, R14 ;  /* 0x0000000e0d147221 */ /* 0x000fca0000000000 */
[----:B------:R-:W-:-:S07]  /*3dd0*/  MOV R13, R20 ;  /* 0x00000014000d7202 */ /* 0x000fce0000000f00 */
[----:B------:R-:W-:Y:S05]  /*3de0*/  WARPSYNC.COLLECTIVE R15, `(.L_x_23523) ;  /* 0x000000000f087348 */ /* 0x000fea0003c00000 */
[----:B------:R0:W1:Y:S02]  /*3df0*/  SHFL.BFLY P6, R14, R13, R12, R11 ;  /* 0x0c00000c0d0e7389 */ /* 0x00006400000c000b */
[----:B01----:R-:W-:Y:S05]  /*3e00*/  ENDCOLLECTIVE ;  /* 0x000000000000791b */ /* 0x003fea0003800000 */
.L_x_23523:
[----:B------:R-:W-:Y:S02]  /*3e10*/  HFMA2 R12, -RZ, RZ, 0, 2.384185791015625e-07 ;  /* 0x00000004ff0c7431 */ /* 0x000fe400000001ff */
[----:B------:R-:W-:-:S05]  /*3e20*/  FADD R25, R20, R14 ;  /* 0x0000000e14197221 */ /* 0x000fca0000000000 */
[----:B------:R-:W-:-:S07]  /*3e30*/  MOV R13, R25 ;  /* 0x00000019000d7202 */ /* 0x000fce0000000f00 */
[----:B------:R-:W-:Y:S05]  /*3e40*/  WARPSYNC.COLLECTIVE R15, `(.L_x_23524) ;  /* 0x000000000f087348 */ /* 0x000fea0003c00000 */
[----:B------:R0:W1:Y:S02]  /*3e50*/  SHFL.BFLY P6, R14, R13, R12, R11 ;  /* 0x0c00000c0d0e7389 */ /* 0x00006400000c000b */
[----:B01----:R-:W-:Y:S05]  /*3e60*/  ENDCOLLECTIVE ;  /* 0x000000000000791b */ /* 0x003fea0003800000 */
.L_x_23524:
[----:B------:R-:W-:Y:S01]  /*3e70*/  MOV R12, 0x2 ;  /* 0x00000002000c7802 */ /* 0x000fe20000000f00 */
[----:B------:R-:W-:-:S04]  /*3e80*/  FADD R26, R25, R14 ;  /* 0x0000000e191a7221 */ /* 0x000fc80000000000 */
[----:B------:R-:W-:-:S07]  /*3e90*/  IMAD.MOV.U32 R13, RZ, RZ, R26 ;  /* 0x000000ffff0d7224 */ /* 0x000fce00078e001a */
[----:B------:R-:W-:Y:S05]  /*3ea0*/  WARPSYNC.COLLECTIVE R15, `(.L_x_23525) ;  /* 0x000000000f087348 */ /* 0x000fea0003c00000 */
[----:B------:R0:W1:Y:S02]  /*3eb0*/  SHFL.BFLY P6, R14, R13, R12, R11 ;  /* 0x0c00000c0d0e7389 */ /* 0x00006400000c000b */
[----:B01----:R-:W-:Y:S05]  /*3ec0*/  ENDCOLLECTIVE ;  /* 0x000000000000791b */ /* 0x003fea0003800000 */
.L_x_23525:
[----:B------:R-:W-:Y:S02]  /*3ed0*/  IMAD.MOV.U32 R12, RZ, RZ, 0x1 ;  /* 0x00000001ff0c7424 */ /* 0x000fe400078e00ff */
[----:B------:R-:W-:-:S05]  /*3ee0*/  FADD R27, R26, R14 ;  /* 0x0000000e1a1b7221 */ /* 0x000fca0000000000 */
[----:B------:R-:W-:-:S07]  /*3ef0*/  MOV R13, R27 ;  /* 0x0000001b000d7202 */ /* 0x000fce0000000f00 */
[----:B------:R-:W-:Y:S05]  /*3f00*/  WARPSYNC.COLLECTIVE R15, `(.L_x_23526) ;  /* 0x000000000f087348 */ /* 0x000fea0003c00000 */
[----:B------:R0:W1:Y:S02]  /*3f10*/  SHFL.BFLY P6, R14, R13, R12, R11 ;  /* 0x0c00000c0d0e7389 */ /* 0x00006400000c000b */
[----:B01----:R-:W-:Y:S05]  /*3f20*/  ENDCOLLECTIVE ;  /* 0x000000000000791b */ /* 0x003fea0003800000 */
.L_x_23526:
[----:B------:R-:W-:Y:S05]  /*3f30*/  BRA `(.L_x_23527) ;  /* 0xffffffe4007c7947 */ /* 0x000fea000383ffff */
        .weak           $__internal_359_$__cuda_sm3x_div_rn_noftz_f32_slowpath
        .type           $__internal_359_$__cuda_sm3x_div_rn_noftz_f32_slowpath,@function
        .size           $__internal_359_$__cuda_sm3x_div_rn_noftz_f32_slowpath,(.L_x_37736 - $__internal_359_$__cuda_sm3x_div_rn_noftz_f32_slowpath)
$__internal_359_$__cuda_sm3x_div_rn_noftz_f32_slowpath:
        /* <DEDUP_REMOVED lines=34> */
.L_x_23529:
        /* <DEDUP_REMOVED lines=51> */
.L_x_23536:
[----:B------:R-:W-:-:S04]  /*4490*/  LOP3.LUT R5, R5, 0x80000000, RZ, 0xc0, !PT ;  /* 0x8000000005057812 */ /* 0x000fc800078ec0ff */
[----:B------:R-:W-:Y:S01]  /*44a0*/  LOP3.LUT R5, R5, 0x7f800000, RZ, 0xfc, !PT ;  /* 0x7f80000005057812 */ /* 0x000fe200078efcff */
[----:B------:R-:W-:Y:S06]  /*44b0*/  BRA `(.L_x_23537) ;  /* 0x0000000000047947 */ /* 0x000fec0003800000 */
.L_x_23535:
[----:B------:R-:W-:-:S07]  /*44c0*/  IMAD R5, R20, 0x800000, R5 ;  /* 0x0080000014057824 */ /* 0x000fce00078e0205 */
.L_x_23537:
[----:B------:R-:W-:Y:S05]  /*44d0*/  BSYNC.RECONVERGENT B2 ;  /* 0x0000000000027941 */ /* 0x000fea0003800200 */
.L_x_23534:
[----:B------:R-:W-:Y:S05]  /*44e0*/  BRA `(.L_x_23538) ;  /* 0x0000000000207947 */ /* 0x000fea0003800000 */
.L_x_23533:
[----:B------:R-:W-:-:S04]  /*44f0*/  LOP3.LUT R5, R12, 0x80000000, R5, 0x48, !PT ;  /* 0x800000000c057812 */ /* 0x000fc800078e4805 */
[----:B------:R-:W-:Y:S01]  /*4500*/  LOP3.LUT R5, R5, 0x7f800000, RZ, 0xfc, !PT ;  /* 0x7f80000005057812 */ /* 0x000fe200078efcff */
[----:B------:R-:W-:Y:S06]  /*4510*/  BRA `(.L_x_23538) ;  /* 0x0000000000147947 */ /* 0x000fec0003800000 */
.L_x_23532:
[----:B------:R-:W-:Y:S01]  /*4520*/  LOP3.LUT R5, R12, 0x80000000, R5, 0x48, !PT ;  /* 0x800000000c057812 */ /* 0x000fe200078e4805 */
[----:B------:R-:W-:Y:S06]  /*4530*/  BRA `(.L_x_23538) ;  /* 0x00000000000c7947 */ /* 0x000fec0003800000 */
.L_x_23531:
[----:B------:R-:W0:Y:S01]  /*4540*/  MUFU.RSQ R5, -QNAN ;  /* 0xffc0000000057908 */ /* 0x000e220000001400 */
[----:B------:R-:W-:Y:S05]  /*4550*/  BRA `(.L_x_23538) ;  /* 0x0000000000047947 */ /* 0x000fea0003800000 */
.L_x_23530:
[----:B------:R-:W-:-:S07]  /*4560*/  FADD.FTZ R5, R5, R12 ;  /* 0x0000000c05057221 */ /* 0x000fce0000010000 */
.L_x_23538:
[----:B------:R-:W-:Y:S05]  /*4570*/  BSYNC.RECONVERGENT B1 ;  /* 0x0000000000017941 */ /* 0x000fea0003800200 */
.L_x_23528:
[----:B------:R-:W-:Y:S01]  /*4580*/  HFMA2 R13, -RZ, RZ, 0, 0 ;  /* 0x00000000ff0d7431 */ /* 0x000fe200000001ff */
[----:B------:R-:W-:-:S04]  /*4590*/  MOV R12, R15 ;  /* 0x0000000f000c7202 */ /* 0x000fc80000000f00 */
[----:B0-----:R-:W-:Y:S05]  /*45a0*/  RET.REL.NODEC R12 `(_Z15SoftmaxWarpImplI22BroadcastScaleMaskLoadIffbLm2EiE11DirectStoreIffEfLi1ELi12ELi32ELi1ELb0EL9Algorithm0EEvT_T0_ll) ;  /* 0xffffffb80c947950 */ /* 0x001fea0003c3ffff */
.L_x_23539:
        /* <DEDUP_REMOVED lines=13> */
.L_x_37736:


//--------------------- .text._Z15SoftmaxWarpImplI22BroadcastScaleMaskLoadIffbLm2EiE11DirectStoreIffEfLi1ELi11ELi32ELi1ELb1EL9Algorithm0EEvT_T0_ll --------------------------
	.section	.text._Z15SoftmaxWarpImplI22BroadcastScaleMaskLoadIffbLm2EiE11DirectStoreIffEfLi1ELi11ELi32ELi1ELb1EL9Algorithm0EEvT_T0_ll,"ax",@progbits
	.align	128
        .global         _Z15SoftmaxWarpImplI22BroadcastScaleMaskLoadIffbLm2EiE11DirectStoreIffEfLi1ELi11ELi32ELi1ELb1EL9Algorithm0EEvT_T0_ll
        .type           _Z15SoftmaxWarpImplI22BroadcastScaleMaskLoadIffbLm2EiE11DirectStoreIffEfLi1ELi11ELi32ELi1ELb1EL9Algorithm0EEvT_T0_ll,@function
        .size           _Z15SoftmaxWarpImplI22BroadcastScaleMaskLoadIffbLm2EiE11DirectStoreIffEfLi1ELi11ELi32ELi1ELb1EL9Algorithm0EEvT_T0_ll,(.L_x_37737 - _Z15SoftmaxWarpImplI22BroadcastScaleMaskLoadIffbLm2EiE11DirectStoreIffEfLi1ELi11ELi32ELi1ELb1EL9Algorithm0EEvT_T0_ll)
        .other          _Z15SoftmaxWarpImplI22BroadcastScaleMaskLoadIffbLm2EiE11DirectStoreIffEfLi1ELi11ELi32ELi1ELb1EL9Algorithm0EEvT_T0_ll,@"STO_CUDA_ENTRY STV_DEFAULT"
_Z15SoftmaxWarpImplI22BroadcastScaleMaskLoadIffbLm2EiE11DirectStoreIffEfLi1ELi11ELi32ELi1ELb1EL9Algorithm0EEvT_T0_ll:
.text._Z15SoftmaxWarpImplI22BroadcastScaleMaskLoadIffbLm2EiE11DirectStoreIffEfLi1ELi11ELi32ELi1ELb1EL9Algorithm0EEvT_T0_ll:
        /* <DEDUP_REMOVED lines=29> */
.L_x_23540:
        /* <DEDUP_REMOVED lines=24> */
.L_x_23587:
        /* <DEDUP_REMOVED lines=64> */
.L_x_23543:
[----:B------:R-:W-:Y:S05]  /*0750*/  BSYNC.RECONVERGENT B1 ;  /* 0x0000000000017941 */ /* 0x000fea0003800200 */
.L_x_23542:
        /* <DEDUP_REMOVED lines=58> */
.L_x_23545:
[----:B------:R-:W-:Y:S05]  /*0b00*/  BSYNC.RECONVERGENT B1 ;  /* 0x0000000000017941 */ /* 0x000fea0003800200 */
.L_x_23544:
        /* <DEDUP_REMOVED lines=56> */
.L_x_23547:
[----:B------:R-:W-:Y:S05]  /*0e90*/  BSYNC.RECONVERGENT B1 ;  /* 0x0000000000017941 */ /* 0x000fea0003800200 */
.L_x_23546:
        /* <DEDUP_REMOVED lines=58> */
.L_x_23549:
[----:B------:R-:W-:Y:S05]  /*1240*/  BSYNC.RECONVERGENT B1 ;  /* 0x0000000000017941 */ /* 0x000fea0003800200 */
.L_x_23548:
        /* <DEDUP_REMOVED lines=57> */
.L_x_23551:
[----:B------:R-:W-:Y:S05]  /*15e0*/  BSYNC.RECONVERGENT B1 ;  /* 0x0000000000017941 */ /* 0x000fea0003800200 */
.L_x_23550:
        /* <DEDUP_REMOVED lines=65> */
.L_x_23553:
[----:B------:R-:W-:Y:S05]  /*1a00*/  BSYNC.RECONVERGENT B1 ;  /* 0x0000000000017941 */ /* 0x000fea0003800200 */
.L_x_23552:
        /* <DEDUP_REMOVED lines=27> */
[----:B------:R-:W0:Y:S01]  /*1bc0*/  LDC.64 R14, c[0x0][0x390] ;  /* 0x0000e400ff0e7b82 */ /* 0x000e220000000a00 */
        /* <DEDUP_REMOVED lines=8> */
[----:B0-----:R-:W-:-:S03]  /*1c50*/  ISETP.NE.U32.AND P4, PT, R14, 0x1, PT ;  /* 0x000000010e00780c */ /* 0x001fc60003f85070 */
        /* <DEDUP_REMOVED lines=18> */
.L_x_23555:
[----:B------:R-:W-:Y:S05]  /*1d80*/  BSYNC.RECONVERGENT B1 ;  /* 0x0000000000017941 */ /* 0x000fea0003800200 */
.L_x_23554:
        /* <DEDUP_REMOVED lines=33> */
[----:B------:R-:W-:Y:S02]  /*1fa0*/  @!P5 LOP3.LUT R12, RZ, R40, RZ, 0x33, !PT ;  /* 0x00000028ff0cd212 */ /* 0x000fe400078e33ff */
[----:B-1----:R-:W-:Y:S02]  /*1fb0*/  ISETP.NE.U32.AND P1, PT, R38, 0x1, PT ;  /* 0x000000012600780c */ /* 0x002fe40003f25070 */
[----:B------:R-:W-:Y:S02]  /*1fc0*/  SHF.R.S64 R38, RZ, 0x1e, R11 ;  /* 0x0000001eff267819 */ /* 0x000fe4000000100b */
        /* <DEDUP_REMOVED lines=19> */
.L_x_23557:
[----:B------:R-:W-:Y:S05]  /*2100*/  BSYNC.RECONVERGENT B1 ;  /* 0x0000000000017941 */ /* 0x000fea0003800200 */
.L_x_23556:
        /* <DEDUP_REMOVED lines=8> */
[----:B------:R-:W1:Y:S01]  /*2190*/  LDC.64 R38, c[0x0][0x398] ;  /* 0x0000e600ff267b82 */ /* 0x000e620000000a00 */
        /* <DEDUP_REMOVED lines=9> */
[----:B------:R-:W-:-:S05]  /*2230*/  IMAD R11, R3, UR50, R17 ;  /* 0x00000032030b7c24 */ /* 0x000fca000f8e0211 */
        /* <DEDUP_REMOVED lines=36> */
.L_x_23559:
[----:B------:R-:W-:Y:S05]  /*2480*/  BSYNC.RECONVERGENT B1 ;  /* 0x0000000000017941 */ /* 0x000fea0003800200 */
.L_x_23558:
[----:B------:R-:W-:Y:S04]  /*2490*/  BSSY.RECONVERGENT B1, `(.L_x_23560) ;  /* 0x0000036000017945 */ /* 0x000fe80003800200 */
[----:B------:R-:W-:Y:S05]  /*24a0*/  @P3 BRA `(.L_x_23561) ;  /* 0x0000000000d03947 */ /* 0x000fea0003800000 */
[----:B------:R-:W0:Y:S01]  /*24b0*/  LDC R38, c[0x0][0x3a8] ;  /* 0x0000ea00ff267b82 */ /* 0x000e220000000800 */
[C---:B-1----:R-:W-:Y:S02]  /*24c0*/  R2UR UR6, R30.reuse ;  /* 0x000000001e0672ca */ /* 0x042fe400000e0000 */
[C---:B------:R-:W-:Y:S02]  /*24d0*/  R2UR UR7, R31.reuse ;  /* 0x000000001f0772ca */ /* 0x040fe400000e0000 */
[----:B------:R-:W-:Y:S02]  /*24e0*/  R2UR UR4, R30 ;  /* 0x000000001e0472ca */ /* 0x000fe400000e0000 */
[----:B------:R-:W-:Y:S01]  /*24f0*/  R2UR UR5, R31 ;  /* 0x000000001f0572ca */ /* 0x000fe200000e0000 */
[----:B------:R-:W1:Y:S01]  /*2500*/  LDC.64 R36, c[0x0][0x398] ;  /* 0x0000e600ff247b82 */ /* 0x000e620000000a00 */
[----:B0-----:R-:W-:Y:S02]  /*2510*/  IABS R21, R38 ;  /* 0x0000002600157213 */ /* 0x001fe40000000000 */
[----:B------:R-:W-:-:S02]  /*2520*/  ISETP.NE.AND P4, PT, R38, RZ, PT ;  /* 0x000000ff2600720c */ /* 0x000fc40003f85270 */
        /* <DEDUP_REMOVED lines=44> */
.L_x_23561:
[----:B------:R-:W-:Y:S05]  /*27f0*/  BSYNC.RECONVERGENT B1 ;  /* 0x0000000000017941 */ /* 0x000fea0003800200 */
.L_x_23560:
        /* <DEDUP_REMOVED lines=54> */
.L_x_23563:
[----:B------:R-:W-:Y:S05]  /*2b60*/  BSYNC.RECONVERGENT B1 ;  /* 0x0000000000017941 */ /* 0x000fea0003800200 */
.L_x_23562:
        /* <DEDUP_REMOVED lines=27> */
[----:B------:R-:W-:Y:S01]  /*2d20*/  FADD R42, -R15, R42 ;  /* 0x0000002a0f2a7221 */ /* 0x000fe20000000100 */
[-C--:B------:R-:W-:Y:S01]  /*2d30*/  FFMA.SAT R15, R22, R11.reuse, 0.5 ;  /* 0x3f000000160f7423 */ /* 0x080fe2000000200b */
[-C--:B------:R-:W-:Y:S01]  /*2d40*/  FFMA.SAT R23, R24, R11.reuse, 0.5 ;  /* 0x3f00000018177423 */ /* 0x080fe2000000200b */
[----:B------:R-:W-:Y:S01]  /*2d50*/  FFMA R21, R20, 1.4426950216293334961, -R21 ;  /* 0x3fb8aa3b14157823 */ /* 0x000fe20000000815 */
[-C--:B------:R-:W-:Y:S01]  /*2d60*/  FFMA.SAT R25, R28, R11.reuse, 0.5 ;  /* 0x3f0000001c197423 */ /* 0x080fe2000000200b */
[----:B------:R-:W-:Y:S01]  /*2d70*/  FFMA.SAT R29, R42, R11, 0.5 ;  /* 0x3f0000002a1d7423 */ /* 0x000fe2000000200b */
[-C--:B------:R-:W-:Y:S01]  /*2d80*/  FFMA.RM R14, R23, R12.reuse, 12582913 ;  /* 0x4b400001170e7423 */ /* 0x080fe2000000400c */
[----:B------:R-:W-:Y:S01]  /*2d90*/  FFMA R21, R20, 1.925963033500011079e-08, R21 ;  /* 0x32a5706014157823 */ /* 0x000fe20000000015 */
[----:B------:R-:W-:-:S02]  /*2da0*/  FFMA.RM R20, R15, R12, 12582913 ;  /* 0x4b4000010f147423 */ /* 0x000fc4000000400c */
[----:B------:R-:W-:Y:S02]  /*2db0*/  FADD R23, R14, -12583039 ;  /* 0xcb40007f0e177421 */ /* 0x000fe40000000000 */
[----:B------:R-:W-:Y:S01]  /*2dc0*/  FADD R15, R20, -12583039 ;  /* 0xcb40007f140f7421 */ /* 0x000fe20000000000 */
[----:B------:R-:W0:Y:S01]  /*2dd0*/  MUFU.EX2 R21, R21 ;  /* 0x0000001500157308 */ /* 0x000e220000000800 */
[----:B------:R-:W-:Y:S01]  /*2de0*/  FFMA R23, R24, 1.4426950216293334961, -R23 ;  /* 0x3fb8aa3b18177823 */ /* 0x000fe20000000817 */
[----:B------:R-:W-:Y:S02]  /*2df0*/  IMAD.SHL.U32 R20, R20, 0x800000, RZ ;  /* 0x0080000014147824 */ /* 0x000fe400078e00ff */
[----:B------:R-:W-:Y:S01]  /*2e00*/  FFMA R15, R22, 1.4426950216293334961, -R15 ;  /* 0x3fb8aa3b160f7823 */ /* 0x000fe2000000080f */
[----:B------:R-:W-:Y:S01]  /*2e10*/  FFMA R27, R24, 1.925963033500011079e-08, R23 ;  /* 0x32a57060181b7823 */ /* 0x000fe20000000017 */
[----:B------:R-:W-:Y:S02]  /*2e20*/  SHF.L.U32 R24, R13, 0x17, RZ ;  /* 0x000000170d187819 */ /* 0x000fe400000006ff */
[----:B------:R-:W-:Y:S01]  /*2e30*/  FFMA R22, R22, 1.925963033500011079e-08, R15 ;  /* 0x32a5706016167823 */ /* 0x000fe2000000000f */
[----:B------:R-:W-:Y:S01]  /*2e40*/  FFMA.SAT R15, R26, R11, 0.5 ;  /* 0x3f0000001a0f7423 */ /* 0x000fe2000000200b */
[----:B------:R-:W-:-:S03]  /*2e50*/  FFMA.RM R13, R25, R12, 12582913 ;  /* 0x4b400001190d7423 */ /* 0x000fc6000000400c */
[----:B------:R-:W-:Y:S01]  /*2e60*/  FFMA.RM R15, R15, R12, 12582913 ;  /* 0x4b4000010f0f7423 */ /* 0x000fe2000000400c */
[----:B------:R-:W-:-:S03]  /*2e70*/  FADD R25, R13, -12583039 ;  /* 0xcb40007f0d197421 */ /* 0x000fc60000000000 */
[C---:B------:R-:W-:Y:S01]  /*2e80*/  FADD R23, R15.reuse, -12583039 ;  /* 0xcb40007f0f177421 */ /* 0x040fe20000000000 */
[----:B------:R-:W-:Y:S01]  /*2e90*/  FFMA R25, R28, 1.4426950216293334961, -R25 ;  /* 0x3fb8aa3b1c197823 */ /* 0x000fe20000000819 */
[----:B0-----:R-:W-:Y:S01]  /*2ea0*/  FMUL R24, R24, R21 ;  /* 0x0000001518187220 */ /* 0x001fe20000400000 */
[----:B------:R-:W-:Y:S01]  /*2eb0*/  SHF.L.U32 R15, R15, 0x17, RZ ;  /* 0x000000170f0f7819 */ /* 0x000fe200000006ff */
[----:B------:R-:W-:Y:S01]  /*2ec0*/  FFMA R23, R26, 1.4426950216293334961, -R23 ;  /* 0x3fb8aa3b1a177823 */ /* 0x000fe20000000817 */
[----:B------:R-:W-:Y:S01]  /*2ed0*/  FFMA R28, R28, 1.925963033500011079e-08, R25 ;  /* 0x32a570601c1c7823 */ /* 0x000fe20000000019 */
[----:B------:R-:W-:Y:S02]  /*2ee0*/  FFMA.SAT R25, R32, R11, 0.5 ;  /* 0x3f00000020197423 */ /* 0x000fe4000000200b */
[----:B------:R-:W-:Y:S02]  /*2ef0*/  FFMA R26, R26, 1.925963033500011079e-08, R23 ;  /* 0x32a570601a1a7823 */ /* 0x000fe40000000017 */
[----:B------:R-:W0:Y:S01]  /*2f00*/  MUFU.EX2 R23, R22 ;  /* 0x0000001600177308 */ /* 0x000e220000000800 */
[----:B------:R-:W-:-:S04]  /*2f10*/  FFMA.RM R25, R25, R12, 12582913 ;  /* 0x4b40000119197423 */ /* 0x000fc8000000400c */
[C---:B------:R-:W-:Y:S01]  /*2f20*/  FADD R21, R25.reuse, -12583039 ;  /* 0xcb40007f19157421 */ /* 0x040fe20000000000 */
[----:B------:R-:W-:Y:S02]  /*2f30*/  IMAD.SHL.U32 R25, R25, 0x800000, RZ ;  /* 0x0080000019197824 */ /* 0x000fe400078e00ff */
[----:B------:R2:W3:Y:S01]  /*2f40*/  MUFU.EX2 R22, R27 ;  /* 0x0000001b00167308 */ /* 0x0004e20000000800 */
[----:B------:R-:W-:-:S04]  /*2f50*/  FFMA R21, R32, 1.4426950216293334961, -R21 ;  /* 0x3fb8aa3b20157823 */ /* 0x000fc80000000815 */
[----:B------:R-:W-:Y:S01]  /*2f60*/  FFMA R32, R32, 1.925963033500011079e-08, R21 ;  /* 0x32a5706020207823 */ /* 0x000fe20000000015 */
[----:B------:R-:W-:Y:S02]  /*2f70*/  IMAD.SHL.U32 R21, R14, 0x800000, RZ ;  /* 0x008000000e157824 */ /* 0x000fe400078e00ff */
[----:B------:R-:W4:Y:S01]  /*2f80*/  MUFU.EX2 R26, R26 ;  /* 0x0000001a001a7308 */ /* 0x000f220000000800 */
[----:B0-----:R-:W-:Y:S01]  /*2f90*/  FMUL R20, R20, R23 ;  /* 0x0000001714147220 */ /* 0x001fe20000400000 */
[-C--:B------:R-:W-:Y:S01]  /*2fa0*/  FFMA.SAT R23, R34, R11.reuse, 0.5 ;  /* 0x3f00000022177423 */ /* 0x080fe2000000200b */
[----:B--2---:R-:W-:-:S03]  /*2fb0*/  FFMA.SAT R27, R44, R11, 0.5 ;  /* 0x3f0000002c1b7423 */ /* 0x004fc6000000200b */
[----:B------:R-:W-:Y:S02]  /*2fc0*/  FFMA.RM R14, R23, R12, 12582913 ;  /* 0x4b400001170e7423 */ /* 0x000fe4000000400c */
[----:B------:R-:W-:Y:S01]  /*2fd0*/  MUFU.EX2 R28, R28 ;  /* 0x0000001c001c7308 */ /* 0x000fe20000000800 */
[----:B---3--:R-:W-:Y:S01]  /*2fe0*/  FMUL R21, R21, R22 ;  /* 0x0000001615157220 */ /* 0x008fe20000400000 */
[----:B------:R-:W-:-:S04]  /*2ff0*/  FADD R23, R14, -12583039 ;  /* 0xcb40007f0e177421 */ /* 0x000fc80000000000 */
[----:B------:R-:W-:Y:S02]  /*3000*/  FFMA R23, R34, 1.4426950216293334961, -R23 ;  /* 0x3fb8aa3b22177823 */ /* 0x000fe40000000817 */
[----:B------:R-:W0:Y:S01]  /*3010*/  MUFU.EX2 R32, R32 ;  /* 0x0000002000207308 */ /* 0x000e220000000800 */
[----:B----4-:R-:W-:Y:S01]  /*3020*/  FMUL R22, R15, R26 ;  /* 0x0000001a0f167220 */ /* 0x010fe20000400000 */
[----:B------:R-:W-:Y:S01]  /*3030*/  FFMA.SAT R15, R40, R11, 0.5 ;  /* 0x3f000000280f7423 */ /* 0x000fe2000000200b */
[----:B------:R-:W-:Y:S01]  /*3040*/  FFMA R34, R34, 1.925963033500011079e-08, R23 ;  /* 0x32a5706022227823 */ /* 0x000fe20000000017 */
[----:B------:R-:W-:Y:S02]  /*3050*/  SHF.L.U32 R26, R14, 0x17, RZ ;  /* 0x000000170e1a7819 */ /* 0x000fe400000006ff */
[----:B------:R-:W-:-:S04]  /*3060*/  FFMA.RM R15, R15, R12, 12582913 ;  /* 0x4b4000010f0f7423 */ /* 0x000fc8000000400c */
[C---:B------:R-:W-:Y:S01]  /*3070*/  FADD R23, R15.reuse, -12583039 ;  /* 0xcb40007f0f177421 */ /* 0x040fe20000000000 */
[----:B------:R-:W-:-:S03]  /*3080*/  IMAD.SHL.U32 R15, R15, 0x800000, RZ ;  /* 0x008000000f0f7824 */ /* 0x000fc600078e00ff */
[----:B------:R-:W-:Y:S01]  /*3090*/  FFMA R23, R40, 1.4426950216293334961, -R23 ;  /* 0x3fb8aa3b28177823 */ /* 0x000fe20000000817 */
[----:B0-----:R-:W-:-:S03]  /*30a0*/  FMUL R25, R25, R32 ;  /* 0x0000002019197220 */ /* 0x001fc60000400000 */
[----:B------:R-:W-:Y:S01]  /*30b0*/  FFMA R40, R40, 1.925963033500011079e-08, R23 ;  /* 0x32a5706028287823 */ /* 0x000fe20000000017 */
[----:B------:R-:W-:Y:S02]  /*30c0*/  IMAD.SHL.U32 R23, R13, 0x800000, RZ ;  /* 0x008000000d177824 */ /* 0x000fe400078e00ff */
[----:B------:R-:W-:Y:S02]  /*30d0*/  FFMA.RM R13, R27, R12, 12582913 ;  /* 0x4b4000011b0d7423 */ /* 0x000fe4000000400c */
[----:B------:R-:W-:Y:S02]  /*30e0*/  FMUL R23, R23, R28 ;  /* 0x0000001c17177220 */ /* 0x000fe40000400000 */
[C---:B------:R-:W-:Y:S01]  /*30f0*/  FADD R27, R13.reuse, -12583039 ;  /* 0xcb40007f0d1b7421 */ /* 0x040fe20000000000 */
[----:B------:R-:W-:Y:S01]  /*3100*/  MUFU.EX2 R40, R40 ;  /* 0x0000002800287308 */ /* 0x000fe20000000800 */
[----:B------:R-:W-:Y:S02]  /*3110*/  IMAD.SHL.U32 R13, R13, 0x800000, RZ ;  /* 0x008000000d0d7824 */ /* 0x000fe400078e00ff */
[----:B------:R-:W-:-:S04]  /*3120*/  FFMA R27, R44, 1.4426950216293334961, -R27 ;  /* 0x3fb8aa3b2c1b7823 */ /* 0x000fc8000000081b */
        /* <DEDUP_REMOVED lines=11> */
[----:B------:R-:W-:-:S03]  /*31e0*/  IMAD.SHL.U32 R12, R12, 0x800000, RZ ;  /* 0x008000000c0c7824 */ /* 0x000fc600078e00ff */
[----:B------:R-:W-:Y:S01]  /*31f0*/  FFMA R27, R42, 1.4426950216293334961, -R27 ;  /* 0x3fb8aa3b2a1b7823 */ /* 0x000fe2000000081b */
[----:B0-----:R-:W-:-:S03]  /*3200*/  FMUL R28, R13, R44 ;  /* 0x0000002c0d1c7220 */ /* 0x001fc60000400000 */
[----:B------:R-:W-:Y:S01]  /*3210*/  FFMA R42, R42, 1.925963033500011079e-08, R27 ;  /* 0x32a570602a2a7823 */ /* 0x000fe2000000001b */
[----:B------:R-:W-:-:S03]  /*3220*/  FADD R27, RZ, R24 ;  /* 0x00000018ff1b7221 */ /* 0x000fc60000000000 */
[----:B------:R-:W-:Y:S01]  /*3230*/  MUFU.EX2 R33, R42 ;  /* 0x0000002a00217308 */ /* 0x000fe20000000800 */
[----:B------:R-:W-:Y:S01]  /*3240*/  FADD R14, R27, R20 ;  /* 0x000000141b0e7221 */ /* 0x000fe20000000000 */
[----:B--2---:R-:W-:-:S03]  /*3250*/  FMUL R26, R26, R29 ;  /* 0x0000001d1a1a7220 */ /* 0x004fc60000400000 */
[----:B------:R-:W-:-:S03]  /*3260*/  FADD R27, R14, R21 ;  /* 0x000000150e1b7221 */ /* 0x000fc60000000000 */
[----:B------:R-:W0:Y:S01]  /*3270*/  MUFU.EX2 R29, R36 ;  /* 0x00000024001d7308 */ /* 0x000e220000000800 */
[----:B------:R-:W-:Y:S01]  /*3280*/  FADD R14, R27, R22 ;  /* 0x000000161b0e7221 */ /* 0x000fe20000000000 */
[----:B------:R-:W-:-:S03]  /*3290*/  FMUL R27, R15, R40 ;  /* 0x000000280f1b7220 */ /* 0x000fc60000400000 */
        /* <DEDUP_REMOVED lines=18> */
.L_x_23599:
        /* <DEDUP_REMOVED lines=12> */
[----:B01----:R-:W-:Y:S05]  /*3480*/  CALL.REL.NOINC `($__internal_360_$__cuda_sm3x_div_rn_noftz_f32_slowpath) ;  /* 0x0000001800307944 */ /* 0x003fea0003c00000 */
[----:B------:R-:W-:-:S07]  /*3490*/  MOV R33, R11 ;  /* 0x0000000b00217202 */ /* 0x000fce0000000f00 */
.L_x_23566:
[----:B------:R-:W-:Y:S05]  /*34a0*/  BSYNC.RECONVERGENT B3 ;  /* 0x0000000000037941 */ /* 0x000fea0003800200 */
.L_x_23565:
        /* <DEDUP_REMOVED lines=12> */
[----:B01----:R-:W-:Y:S05]  /*3570*/  CALL.REL.NOINC `($__internal_360_$__cuda_sm3x_div_rn_noftz_f32_slowpath) ;  /* 0x0000001400f47944 */ /* 0x003fea0003c00000 */
[----:B------:R-:W-:-:S07]  /*3580*/  MOV R35, R11 ;  /* 0x0000000b00237202 */ /* 0x000fce0000000f00 */
.L_x_23568:
[----:B------:R-:W-:Y:S05]  /*3590*/  BSYNC.RECONVERGENT B3 ;  /* 0x0000000000037941 */ /* 0x000fea0003800200 */
.L_x_23567:
        /* <DEDUP_REMOVED lines=14> */
.L_x_23570:
[----:B------:R-:W-:Y:S05]  /*3680*/  BSYNC.RECONVERGENT B3 ;  /* 0x0000000000037941 */ /* 0x000fea0003800200 */
.L_x_23569:
        /* <DEDUP_REMOVED lines=14> */
.L_x_23572:
[----:B------:R-:W-:Y:S05]  /*3770*/  BSYNC.RECONVERGENT B3 ;  /* 0x0000000000037941 */ /* 0x000fea0003800200 */
.L_x_23571:
        /* <DEDUP_REMOVED lines=14> */
.L_x_23574:
[----:B------:R-:W-:Y:S05]  /*3860*/  BSYNC.RECONVERGENT B3 ;  /* 0x0000000000037941 */ /* 0x000fea0003800200 */
.L_x_23573:
        /* <DEDUP_REMOVED lines=14> */
.L_x_23576:
[----:B------:R-:W-:Y:S05]  /*3950*/  BSYNC.RECONVERGENT B3 ;  /* 0x0000000000037941 */ /* 0x000fea0003800200 */
.L_x_23575:
        /* <DEDUP_REMOVED lines=14> */
.L_x_23578:
[----:B------:R-:W-:Y:S05]  /*3a40*/  BSYNC.RECONVERGENT B3 ;  /* 0x0000000000037941 */ /* 0x000fea0003800200 */
.L_x_23577:
        /* <DEDUP_REMOVED lines=14> */
.L_x_23580:
[----:B------:R-:W-:Y:S05]  /*3b30*/  BSYNC.RECONVERGENT B3 ;  /* 0x0000000000037941 */ /* 0x000fea0003800200 */
.L_x_23579:
        /* <DEDUP_REMOVED lines=14> */
.L_x_23582:
[----:B------:R-:W-:Y:S05]  /*3c20*/  BSYNC.RECONVERGENT B3 ;  /* 0x0000000000037941 */ /* 0x000fea0003800200 */
.L_x_23581:
        /* <DEDUP_REMOVED lines=14> */
.L_x_23584:
[----:B------:R-:W-:Y:S05]  /*3d10*/  BSYNC.RECONVERGENT B3 ;  /* 0x0000000000037941 */ /* 0x000fea0003800200 */
.L_x_23583:
        /* <DEDUP_REMOVED lines=12> */
[----:B01----:R-:W-:Y:S05]  /*3de0*/  CALL.REL.NOINC `($__internal_360_$__cuda_sm3x_div_rn_noftz_f32_slowpath) ;  /* 0x0000000c00d87944 */ /* 0x003fea0003c00000 */
.L_x_23586:
[----:B------:R-:W-:Y:S05]  /*3df0*/  BSYNC.RECONVERGENT B3 ;  /* 0x0000000000037941 */ /* 0x000fea0003800200 */
.L_x_23585:
        /* <DEDUP_REMOVED lines=67> */
.L_x_23541:
[----:B------:R-:W-:Y:S05]  /*4230*/  EXIT ;  /* 0x000000000000794d */ /* 0x000fea0003800000 */
.L_x_23564:
[----:B------:R-:W-:Y:S01]  /*4240*/  BSSY B1, `(.L_x_23588) ;  /* 0x0000007000017945 */ /* 0x000fe20003800000 */
[----:B------:R-:W-:Y:S01]  /*4250*/  MOV R12, 0x10 ;  /* 0x00000010000c7802 */ /* 0x000fe20000000f00 */
[----:B------:R-:W-:Y:S01]  /*4260*/  IMAD.MOV.U32 R11, RZ, RZ, 0x1f ;  /* 0x0000001fff0b7424 */ /* 0x000fe200078e00ff */
[----:B------:R-:W-:-:S07]  /*4270*/  MOV R15, 0xffffffff ;  /* 0xffffffff000f7802 */ /* 0x000fce0000000f00 */
[----:B-1----:R-:W-:Y:S05]  /*4280*/  WARPSYNC.COLLECTIVE R15, `(.L_x_23589) ;  /* 0x000000000f087348 */ /* 0x002fea0003c00000 */
[----:B------:R0:W2:Y:S02]  /*4290*/  SHFL.BFLY P6, R14, R13, R12, R11 ;  /* 0x0c00000c0d0e7389 */ /* 0x0000a400000c000b */
[----:B012---:R-:W-:Y:S05]  /*42a0*/  ENDCOLLECTIVE ;  /* 0x000000000000791b */ /* 0x007fea0003800000 */
.L_x_23589:
[----:B------:R-:W-:Y:S05]  /*42b0*/  BSYNC B1 ;  /* 0x0000000000017941 */ /* 0x000fea0003800000 */
.L_x_23588:
[----:B------:R-:W-:Y:S01]  /*42c0*/  HFMA2 R11, -RZ, RZ, 0, 1.847743988037109375e-06 ;  /* 0x0000001fff0b7431 */ /* 0x000fe200000001ff */
[----:B------:R-:W-:Y:S01]  /*42d0*/  FMNMX R13, R14, R13, !PT ;  /* 0x0000000d0e0d7209 */ /* 0x000fe20007800000 */
[----:B------:R-:W-:Y:S02]  /*42e0*/  IMAD.MOV.U32 R12, RZ, RZ, 0x8 ;  /* 0x00000008ff0c7424 */ /* 0x000fe400078e00ff */
[----:B------:R-:W-:-:S07]  /*42f0*/  IMAD.MOV.U32 R15, RZ, RZ, -0x1 ;  /* 0xffffffffff0f7424 */ /* 0x000fce00078e00ff */
[----:B------:R-:W-:Y:S05]  /*4300*/  WARPSYNC.COLLECTIVE R15, `(.L_x_23590) ;  /* 0x000000000f087348 */ /* 0x000fea0003c00000 */
[----:B------:R0:W1:Y:S02]  /*4310*/  SHFL.BFLY P6, R14, R13, R12, R11 ;  /* 0x0c00000c0d0e7389 */ /* 0x00006400000c000b */
[----:B01----:R-:W-:Y:S05]  /*4320*/  ENDCOLLECTIVE ;  /* 0x000000000000791b */ /* 0x003fea0003800000 */
.L_x_23590:
[----:B------:R-:W-:Y:S01]  /*4330*/  IMAD.MOV.U32 R12, RZ, RZ, 0x4 ;  /* 0x00000004ff0c7424 */ /* 0x000fe200078e00ff */
[----:B------:R-:W-:-:S04]  /*4340*/  FMNMX R21, R13, R14, !PT ;  /* 0x0000000e0d157209 */ /* 0x000fc80007800000 */
[----:B------:R-:W-:-:S07]  /*4350*/  MOV R13, R21 ;  /* 0x00000015000d7202 */ /* 0x000fce0000000f00 */
[----:B------:R-:W-:Y:S05]  /*4360*/  WARPSYNC.COLLECTIVE R15, `(.L_x_23591) ;  /* 0x000000000f087348 */ /* 0x000fea0003c00000 */
[----:B------:R0:W1:Y:S02]  /*4370*/  SHFL.BFLY P6, R14, R13, R12, R11 ;  /* 0x0c00000c0d0e7389 */ /* 0x00006400000c000b */
[----:B01----:R-:W-:Y:S05]  /*4380*/  ENDCOLLECTIVE ;  /* 0x000000000000791b */ /* 0x003fea0003800000 */
.L_x_23591:
[----:B------:R-:W-:Y:S01]  /*4390*/  IMAD.MOV.U32 R12, RZ, RZ, 0x2 ;  /* 0x00000002ff0c7424 */ /* 0x000fe200078e00ff */
[----:B------:R-:W-:-:S04]  /*43a0*/  FMNMX R23, R21, R14, !PT ;  /* 0x0000000e15177209 */ /* 0x000fc80007800000 */
[----:B------:R-:W-:-:S07]  /*43b0*/  MOV R13, R23 ;  /* 0x00000017000d7202 */ /* 0x000fce0000000f00 */
[----:B------:R-:W-:Y:S05]  /*43c0*/  WARPSYNC.COLLECTIVE R15, `(.L_x_23592) ;  /* 0x000000000f087348 */ /* 0x000fea0003c00000 */
[----:B------:R0:W1:Y:S02]  /*43d0*/  SHFL.BFLY P6, R14, R13, R12, R11 ;  /* 0x0c00000c0d0e7389 */ /* 0x00006400000c000b */
[----:B01----:R-:W-:Y:S05]  /*43e0*/  ENDCOLLECTIVE ;  /* 0x000000000000791b */ /* 0x003fea0003800000 */
.L_x_23592:
[----:B------:R-:W-:Y:S01]  /*43f0*/  IMAD.MOV.U32 R12, RZ, RZ, 0x1 ;  /* 0x00000001ff0c7424 */ /* 0x000fe200078e00ff */
[----:B------:R-:W-:-:S04]  /*4400*/  FMNMX R25, R23, R14, !PT ;  /* 0x0000000e17197209 */ /* 0x000fc80007800000 */
[----:B------:R-:W-:-:S07]  /*4410*/  MOV R13, R25 ;  /* 0x00000019000d7202 */ /* 0x000fce0000000f00 */
[----:B------:R-:W-:Y:S05]  /*4420*/  WARPSYNC.COLLECTIVE R15, `(.L_x_23593) ;  /* 0x000000000f087348 */ /* 0x000fea0003c00000 */
[----:B------:R0:W1:Y:S02]  /*4430*/  SHFL.BFLY P6, R14, R13, R12, R11 ;  /* 0x0c00000c0d0e7389 */ /* 0x00006400000c000b */
[----:B01----:R-:W-:Y:S05]  /*4440*/  ENDCOLLECTIVE ;  /* 0x000000000000791b */ /* 0x003fea0003800000 */
.L_x_23593:
        /* <DEDUP_REMOVED lines=17> */
[----:B------:R-:W-:-:S02]  /*4560*/  FADD R42, -R25, R42 ;  /* 0x0000002a192a7221 */ /* 0x000fc40000000100 */
        /* <DEDUP_REMOVED lines=101> */
.L_x_23594:
[----:B------:R-:W-:Y:S02]  /*4bc0*/  IMAD.MOV.U32 R12, RZ, RZ, 0x8 ;  /* 0x00000008ff0c7424 */ /* 0x000fe400078e00ff */
[----:B------:R-:W-:-:S05]  /*4bd0*/  FADD R33, R13, R14 ;  /* 0x0000000e0d217221 */ /* 0x000fca0000000000 */
[----:B------:R-:W-:-:S07]  /*4be0*/  MOV R13, R33 ;  /* 0x00000021000d7202 */ /* 0x000fce0000000f00 */
[----:B------:R-:W-:Y:S05]  /*4bf0*/  WARPSYNC.COLLECTIVE R15, `(.L_x_23595) ;  /* 0x000000000f087348 */ /* 0x000fea0003c00000 */
[----:B------:R0:W1:Y:S02]  /*4c00*/  SHFL.BFLY P6, R14, R13, R12, R11 ;  /* 0x0c00000c0d0e7389 */ /* 0x00006400000c000b */
[----:B01----:R-:W-:Y:S05]  /*4c10*/  ENDCOLLECTIVE ;  /* 0x000000000000791b */ /* 0x003fea0003800000 */
.L_x_23595:
[----:B------:R-:W-:Y:S02]  /*4c20*/  IMAD.MOV.U32 R12, RZ, RZ, 0x4 ;  /* 0x00000004ff0c7424 */ /* 0x000fe400078e00ff */
[----:B------:R-:W-:-:S05]  /*4c30*/  FADD R34, R33, R14 ;  /* 0x0000000e21227221 */ /* 0x000fca0000000000 */
[----:B------:R-:W-:-:S07]  /*4c40*/  MOV R13, R34 ;  /* 0x00000022000d7202 */ /* 0x000fce0000000f00 */
[----:B------:R-:W-:Y:S05]  /*4c50*/  WARPSYNC.COLLECTIVE R15, `(.L_x_23596) ;  /* 0x000000000f087348 */ /* 0x000fea0003c00000 */
[----:B------:R0:W1:Y:S02]  /*4c60*/  SHFL.BFLY P6, R14, R13, R12, R11 ;  /* 0x0c00000c0d0e7389 */ /* 0x00006400000c000b */
[----:B01----:R-:W-:Y:S05]  /*4c70*/  ENDCOLLECTIVE ;  /* 0x000000000000791b */ /* 0x003fea0003800000 */
.L_x_23596:
[----:B------:R-:W-:Y:S02]  /*4c80*/  IMAD.MOV.U32 R12, RZ, RZ, 0x2 ;  /* 0x00000002ff0c7424 */ /* 0x000fe400078e00ff */
[----:B------:R-:W-:-:S05]  /*4c90*/  FADD R35, R34, R14 ;  /* 0x0000000e22237221 */ /* 0x000fca0000000000 */
[----:B------:R-:W-:-:S07]  /*4ca0*/  MOV R13, R35 ;  /* 0x00000023000d7202 */ /* 0x000fce0000000f00 */
[----:B------:R-:W-:Y:S05]  /*4cb0*/  WARPSYNC.COLLECTIVE R15, `(.L_x_23597) ;  /* 0x000000000f087348 */ /* 0x000fea0003c00000 */
[----:B------:R0:W1:Y:S02]  /*4cc0*/  SHFL.BFLY P6, R14, R13, R12, R11 ;  /* 0x0c00000c0d0e7389 */ /* 0x00006400000c000b */
[----:B01----:R-:W-:Y:S05]  /*4cd0*/  ENDCOLLECTIVE ;  /* 0x000000000000791b */ /* 0x003fea0003800000 */
.L_x_23597:
[----:B------:R-:W-:Y:S02]  /*4ce0*/  IMAD.MOV.U32 R12, RZ, RZ, 0x1 ;  /* 0x00000001ff0c7424 */ /* 0x000fe400078e00ff */
[----:B------:R-:W-:-:S05]  /*4cf0*/  FADD R36, R35, R14 ;  /* 0x0000000e23247221 */ /* 0x000fca0000000000 */
[----:B------:R-:W-:-:S07]  /*4d00*/  MOV R13, R36 ;  /* 0x00000024000d7202 */ /* 0x000fce0000000f00 */
[----:B------:R-:W-:Y:S05]  /*4d10*/  WARPSYNC.COLLECTIVE R15, `(.L_x_23598) ;  /* 0x000000000f087348 */ /* 0x000fea0003c00000 */
[----:B------:R0:W1:Y:S02]  /*4d20*/  SHFL.BFLY P6, R14, R13, R12, R11 ;  /* 0x0c00000c0d0e7389 */ /* 0x00006400000c000b */
[----:B01----:R-:W-:Y:S05]  /*4d30*/  ENDCOLLECTIVE ;  /* 0x000000000000791b */ /* 0x003fea0003800000 */
.L_x_23598:
[----:B------:R-:W-:Y:S05]  /*4d40*/  BRA `(.L_x_23599) ;  /* 0xffffffe4009c7947 */ /* 0x000fea000383ffff */
        .weak           $__internal_360_$__cuda_sm3x_div_rn_noftz_f32_slowpath
        .type           $__internal_360_$__cuda_sm3x_div_rn_noftz_f32_slowpath,@function
        .size           $__internal_360_$__cuda_sm3x_div_rn_noftz_f32_slowpath,(.L_x_37737 - $__internal_360_$__cuda_sm3x_div_rn_noftz_f32_slowpath)
$__internal_360_$__cuda_sm3x_div_rn_noftz_f32_slowpath:
        /* <DEDUP_REMOVED lines=35> */
.L_x_23601:
        /* <DEDUP_REMOVED lines=51> */
.L_x_23608:
[----:B------:R-:W-:-:S04]  /*52b0*/  LOP3.LUT R11, R11, 0x80000000, RZ, 0xc0, !PT ;  /* 0x800000000b0b7812 */ /* 0x000fc800078ec0ff */
[----:B------:R-:W-:Y:S01]  /*52c0*/  LOP3.LUT R11, R11, 0x7f800000, RZ, 0xfc, !PT ;  /* 0x7f8000000b0b7812 */ /* 0x000fe200078efcff */
[----:B------:R-:W-:Y:S06]  /*52d0*/  BRA `(.L_x_23609) ;  /* 0x0000000000047947 */ /* 0x000fec0003800000 */
.L_x_23607:
[----:B------:R-:W-:-:S07]  /*52e0*/  IMAD R11, R34, 0x800000, R11 ;  /* 0x00800000220b7824 */ /* 0x000fce00078e020b */
.L_x_23609:
[----:B------:R-:W-:Y:S05]  /*52f0*/  BSYNC.RECONVERGENT B2 ;  /* 0x0000000000027941 */ /* 0x000fea0003800200 */
.L_x_23606:
[----:B------:R-:W-:Y:S05]  /*5300*/  BRA `(.L_x_23610) ;  /* 0x0000000000207947 */ /* 0x000fea0003800000 */
.L_x_23605:
[----:B------:R-:W-:-:S04]  /*5310*/  LOP3.LUT R11, R11, 0x80000000, R34, 0x48, !PT ;  /* 0x800000000b0b7812 */ /* 0x000fc800078e4822 */
[----:B------:R-:W-:Y:S01]  /*5320*/  LOP3.LUT R11, R11, 0x7f800000, RZ, 0xfc, !PT ;  /* 0x7f8000000b0b7812 */ /* 0x000fe200078efcff */
[----:B------:R-:W-:Y:S06]  /*5330*/  BRA `(.L_x_23610) ;  /* 0x0000000000147947 */ /* 0x000fec0003800000 */
.L_x_23604:
[----:B------:R-:W-:Y:S01]  /*5340*/  LOP3.LUT R11, R11, 0x80000000, R34, 0x48, !PT ;  /* 0x800000000b0b7812 */ /* 0x000fe200078e4822 */
[----:B------:R-:W-:Y:S06]  /*5350*/  BRA `(.L_x_23610) ;  /* 0x00000000000c7947 */ /* 0x000fec0003800000 */
.L_x_23603:
[----:B------:R-:W0:Y:S01]  /*5360*/  MUFU.RSQ R11, -QNAN ;  /* 0xffc00000000b7908 */ /* 0x000e220000001400 */
[----:B------:R-:W-:Y:S05]  /*5370*/  BRA `(.L_x_23610) ;  /* 0x0000000000047947 */ /* 0x000fea0003800000 */
.L_x_23602:
[----:B------:R-:W-:-:S07]  /*5380*/  FADD.FTZ R11, R24, R11 ;  /* 0x0000000b180b7221 */ /* 0x000fce0000010000 */
.L_x_23610:
[----:B------:R-:W-:Y:S05]  /*5390*/  BSYNC.RECONVERGENT B1 ;  /* 0x0000000000017941 */ /* 0x000fea0003800200 */
.L_x_23600:
[----:B------:R-:W-:-:S04]  /*53a0*/  HFMA2 R13, -RZ, RZ, 0, 0 ;  /* 0x00000000ff0d7431 */ /* 0x000fc800000001ff */
[----:B0-----:R-:W-:Y:S05]  /*53b0*/  RET.REL.NODEC R12 `(_Z15SoftmaxWarpImplI22BroadcastScaleMaskLoadIffbLm2EiE11DirectStoreIffEfLi1ELi11ELi32ELi1ELb1EL9Algorithm0EEvT_T0_ll) ;  /* 0xffffffac0c107950 */ /* 0x001fea0003c3ffff */
.L_x_23611:
        /* <DEDUP_REMOVED lines=12> */
.L_x_37737:


//--------------------- .text._Z15SoftmaxWarpImplI22BroadcastScaleMaskLoadIffbLm2EiE11DirectStoreIffEfLi1ELi11ELi32ELi1ELb0EL9Algorithm0EEvT_T0_ll --------------------------
	.section	.text._Z15SoftmaxWarpImplI22BroadcastScaleMaskLoadIffbLm2EiE11DirectStoreIffEfLi1ELi11ELi32ELi1ELb0EL9Algorithm0EEvT_T0_ll,"ax",@progbits
	.align	128
        .global         _Z15SoftmaxWarpImplI22BroadcastScaleMaskLoadIffbLm2EiE11DirectStoreIffEfLi1ELi11ELi32ELi1ELb0EL9Algorithm0EEvT_T0_ll
        .type           _Z15SoftmaxWarpImplI22BroadcastScaleMaskLoadIffbLm2EiE11DirectStoreIffEfLi1ELi11ELi32ELi1ELb0EL9Algorithm0EEvT_T0_ll,@function
        .size           _Z15SoftmaxWarpImplI22BroadcastScaleMaskLoadIffbLm2EiE11DirectStoreIffEfLi1ELi11ELi32ELi1ELb0EL9Algorithm0EEvT_T0_ll,(.L_x_37738 - _Z15SoftmaxWarpImplI22BroadcastScaleMaskLoadIffbLm2EiE11DirectStoreIffEfLi1ELi11ELi32ELi1ELb0EL9Algorithm0EEvT_T0_ll)
        .other          _Z15SoftmaxWarpImplI22BroadcastScaleMaskLoadIffbLm2EiE11DirectStoreIffEfLi1ELi11ELi32ELi1ELb0EL9Algorithm0EEvT_T0_ll,@"STO_CUDA_ENTRY STV_DEFAULT"
_Z15SoftmaxWarpImplI22BroadcastScaleMaskLoadIffbLm2EiE11DirectStoreIffEfLi1ELi11ELi32ELi1ELb0EL9Algorithm0EEvT_T0_ll:
.text._Z15SoftmaxWarpImplI22BroadcastScaleMaskLoadIffbLm2EiE11DirectStoreIffEfLi1ELi11ELi32ELi1ELb0EL9Algorithm0EEvT_T0_ll:
        /* <DEDUP_REMOVED lines=26> */
.L_x_23612:
        /* <DEDUP_REMOVED lines=14> */
.L_x_23637:
[----:B--2---:R-:W2:Y:S01]  /*0280*/  LDC R30, c[0x0][0x3a8] ;  /* 0x0000ea00ff1e7b82 */ /* 0x004ea20000000800 */
[----:B0-----:R-:W-:Y:S01]  /*0290*/  IMAD R5, R20, UR48, R21 ;  /* 0x0000003014057c24 */ /* 0x001fe2000f8e0215 */
[C---:B-1----:R-:W-:Y:S01]  /*02a0*/  R2UR UR6, R18.reuse ;  /* 0x00000000120672ca */ /* 0x042fe200000e0000 */
[----:B------:R-:W-:Y:S01]  /*02b0*/  IMAD.MOV.U32 R2, RZ, RZ, RZ ;  /* 0x000000ffff027224 */ /* 0x000fe200078e00ff */
[----:B------:R-:W-:Y:S01]  /*02c0*/  R2UR UR7, R19 ;  /* 0x00000000130772ca */ /* 0x000fe200000e0000 */
[C---:B------:R-:W-:Y:S01]  /*02d0*/  VIADD R27, R5.reuse, 0x20 ;  /* 0x00000020051b7836 */ /* 0x040fe20000000000 */
[----:B------:R-:W-:Y:S02]  /*02e0*/  IADD3 R25, PT, PT, R5, 0x40, RZ ;  /* 0x0000004005197810 */ /* 0x000fe40007ffe0ff */
[----:B------:R-:W0:Y:S01]  /*02f0*/  LDC.64 R10, c[0x0][0x390] ;  /* 0x0000e400ff0a7b82 */ /* 0x000e220000000a00 */
[----:B------:R-:W-:Y:S02]  /*0300*/  R2UR UR4, R18 ;  /* 0x00000000120472ca */ /* 0x000fe400000e0000 */
[----:B------:R-:W-:-:S02]  /*0310*/  IABS R9, R27 ;  /* 0x0000001b00097213 */ /* 0x000fc40000000000 */
[----:B------:R-:W-:Y:S02]  /*0320*/  IABS R13, R25 ;  /* 0x00000019000d7213 */ /* 0x000fe40000000000 */
[----:B------:R-:W-:Y:S02]  /*0330*/  R2UR UR5, R19 ;  /* 0x00000000130572ca */ /* 0x000fe400000e0000 */
[-C--:B--2---:R-:W-:Y:S02]  /*0340*/  IABS R0, R30.reuse ;  /* 0x0000001e00007213 */ /* 0x084fe40000000000 */
[----:B------:R-:W-:Y:S02]  /*0350*/  LOP3.LUT R6, R25, R30, RZ, 0x3c, !PT ;  /* 0x0000001e19067212 */ /* 0x000fe400078e3cff */
[----:B------:R-:W1:Y:S02]  /*0360*/  I2F.RP R4, R0 ;  /* 0x0000000000047306 */ /* 0x000e640000209400 */
[----:B------:R-:W-:-:S06]  /*0370*/  ISETP.GE.AND P5, PT, R6, RZ, PT ;  /* 0x000000ff0600720c */ /* 0x000fcc0003fa6270 */
[----:B-1----:R-:W1:Y:S02]  /*0380*/  MUFU.RCP R4, R4 ;  /* 0x0000000400047308 */ /* 0x002e640000001000 */
[----:B-1----:R-:W-:-:S06]  /*0390*/  VIADD R3, R4, 0xffffffe ;  /* 0x0ffffffe04037836 */ /* 0x002fcc0000000000 */
[----:B------:R-:W1:Y:S02]  /*03a0*/  F2I.FTZ.U32.TRUNC.NTZ R3, R3 ;  /* 0x0000000300037305 */ /* 0x000e64000021f000 */
[----:B-1----:R-:W-:-:S05]  /*03b0*/  IADD3 R7, PT, PT, RZ, -R3, RZ ;  /* 0x80000003ff077210 */ /* 0x002fca0007ffe0ff */
[----:B------:R-:W-:-:S04]  /*03c0*/  IMAD R7, R7, R0, RZ ;  /* 0x0000000007077224 */ /* 0x000fc800078e02ff */
[----:B------:R-:W-:Y:S01]  /*03d0*/  IMAD.HI.U32 R2, R3, R7, R2 ;  /* 0x0000000703027227 */ /* 0x000fe200078e0002 */
[----:B------:R-:W-:-:S04]  /*03e0*/  IADD3 R7, PT, PT, R5, 0x60, RZ ;  /* 0x0000006005077810 */ /* 0x000fc80007ffe0ff */
[----:B------:R-:W-:Y:S01]  /*03f0*/  IABS R15, R7 ;  /* 0x00000007000f7213 */ /* 0x000fe20000000000 */
[----:B------:R-:W-:-:S04]  /*0400*/  IMAD.HI.U32 R14, R2, R9, RZ ;  /* 0x00000009020e7227 */ /* 0x000fc800078e00ff */
[----:B------:R-:W-:Y:S01]  /*0410*/  IMAD.HI.U32 R12, R2, R13, RZ ;  /* 0x0000000d020c7227 */ /* 0x000fe200078e00ff */
[----:B------:R-:W-:-:S03]  /*0420*/  IADD3 R3, PT, PT, -R14, RZ, RZ ;  /* 0x000000ff0e037210 */ /* 0x000fc60007ffe1ff */
[----:B------:R-:W-:Y:S02]  /*0430*/  IMAD.MOV R4, RZ, RZ, -R12 ;  /* 0x000000ffff047224 */ /* 0x000fe400078e0a0c */
[C---:B------:R-:W-:Y:S01]  /*0440*/  IMAD R9, R0.reuse, R3, R9 ;  /* 0x0000000300097224 */ /* 0x040fe200078e0209 */
[----:B------:R-:W-:Y:S01]  /*0450*/  LOP3.LUT R3, R27, R30, RZ, 0x3c, !PT ;  /* 0x0000001e1b037212 */ /* 0x000fe200078e3cff */
[----:B------:R-:W-:Y:S02]  /*0460*/  IMAD R13, R0, R4, R13 ;  /* 0x00000004000d7224 */ /* 0x000fe400078e020d */
[----:B------:R-:W-:Y:S01]  /*0470*/  IMAD.HI.U32 R4, R2, R15, RZ ;  /* 0x0000000f02047227 */ /* 0x000fe200078e00ff */
[C---:B------:R-:W-:Y:S02]  /*0480*/  ISETP.GT.U32.AND P2, PT, R0.reuse, R9, PT ;  /* 0x000000090000720c */ /* 0x040fe40003f44070 */
[----:B------:R-:W-:Y:S02]  /*0490*/  ISETP.GT.U32.AND P4, PT, R0, R13, PT ;  /* 0x0000000d0000720c */ /* 0x000fe40003f84070 */
[----:B------:R-:W-:-:S02]  /*04a0*/  ISETP.GE.AND P3, PT, R3, RZ, PT ;  /* 0x000000ff0300720c */ /* 0x000fc40003f66270 */
[----:B------:R-:W-:-:S04]  /*04b0*/  IADD3 R3, PT, PT, R5, 0x80, RZ ;  /* 0x0000008005037810 */ /* 0x000fc80007ffe0ff */
[----:B------:R-:W-:-:S03]  /*04c0*/  IABS R23, R3 ;  /* 0x0000000300177213 */ /* 0x000fc60000000000 */
[--C-:B------:R-:W-:Y:S02]  /*04d0*/  @!P2 IMAD.IADD R9, R9, 0x1, -R0.reuse ;  /* 0x000000010909a824 */ /* 0x100fe400078e0a00 */
[----:B------:R-:W-:Y:S01]  /*04e0*/  @!P4 IMAD.IADD R13, R13, 0x1, -R0 ;  /* 0x000000010d0dc824 */ /* 0x000fe200078e0a00 */
[----:B------:R-:W-:Y:S01]  /*04f0*/  @!P4 IADD3 R12, PT, PT, R12, 0x1, RZ ;  /* 0x000000010c0cc810 */ /* 0x000fe20007ffe0ff */
[----:B------:R-:W-:Y:S01]  /*0500*/  IMAD.HI.U32 R6, R2, R23, RZ ;  /* 0x0000001702067227 */ /* 0x000fe200078e00ff */
[-C--:B------:R-:W-:Y:S02]  /*0510*/  ISETP.GE.U32.AND P0, PT, R9, R0.reuse, PT ;  /* 0x000000000900720c */ /* 0x080fe40003f06070 */
[----:B------:R-:W-:Y:S01]  /*0520*/  ISETP.GE.U32.AND P1, PT, R13, R0, PT ;  /* 0x000000000d00720c */ /* 0x000fe20003f26070 */
[----:B------:R-:W1:Y:S01]  /*0530*/  LDC.64 R8, c[0x0][0x398] ;  /* 0x0000e600ff087b82 */ /* 0x000e620000000a00 */
[----:B------:R-:W-:Y:S01]  /*0540*/  IADD3 R13, PT, PT, -R4, RZ, RZ ;  /* 0x000000ff040d7210 */ /* 0x000fe20007ffe1ff */
[----:B------:R-:W-:Y:S01]  /*0550*/  @!P2 VIADD R14, R14, 0x1 ;  /* 0x000000010e0ea836 */ /* 0x000fe20000000000 */
[----:B------:R-:W-:-:S03]  /*0560*/  ISETP.NE.AND P2, PT, R30, RZ, PT ;  /* 0x000000ff1e00720c */ /* 0x000fc60003f45270 */
[----:B------:R-:W-:Y:S01]  /*0570*/  IMAD R13, R0, R13, R15 ;  /* 0x0000000d000d7224 */ /* 0x000fe200078e020f */
[----:B------:R-:W-:-:S03]  /*0580*/  IADD3 R15, PT, PT, -R6, RZ, RZ ;  /* 0x000000ff060f7210 */ /* 0x000fc60007ffe1ff */
[----:B------:R-:W-:Y:S01]  /*0590*/  @P0 VIADD R14, R14, 0x1 ;  /* 0x000000010e0e0836 */ /* 0x000fe20000000000 */
[----:B0-----:R-:W-:Y:S01]  /*05a0*/  ISETP.NE.U32.AND P0, PT, R10, 0x1, PT ;  /* 0x000000010a00780c */ /* 0x001fe20003f05070 */
[----:B------:R-:W-:Y:S02]  /*05b0*/  @P1 VIADD R12, R12, 0x1 ;  /* 0x000000010c0c1836 */ /* 0x000fe40000000000 */
[----:B------:R-:W-:Y:S01]  /*05c0*/  IMAD R23, R0, R15, R23 ;  /* 0x0000000f00177224 */ /* 0x000fe200078e0217 */
[----:B------:R-:W-:Y:S01]  /*05d0*/  @!P3 IADD3 R14, PT, PT, -R14, RZ, RZ ;  /* 0x000000ff0e0eb210 */ /* 0x000fe20007ffe1ff */
[----:B------:R-:W-:Y:S01]  /*05e0*/  @!P5 IMAD.MOV R12, RZ, RZ, -R12 ;  /* 0x000000ffff0cd224 */ /* 0x000fe200078e0a0c */
[----:B------:R-:W-:Y:S02]  /*05f0*/  LOP3.LUT R15, RZ, R30, RZ, 0x33, !PT ;  /* 0x0000001eff0f7212 */ /* 0x000fe400078e33ff */
[----:B------:R-:W-:Y:S02]  /*0600*/  ISETP.GT.U32.AND P3, PT, R0, R13, PT ;  /* 0x0000000d0000720c */ /* 0x000fe40003f64070 */
[----:B------:R-:W-:-:S02]  /*0610*/  SEL R14, R15, R14, !P2 ;  /* 0x0000000e0f0e7207 */ /* 0x000fc40005000000 */
[----:B------:R-:W-:Y:S02]  /*0620*/  SEL R12, R15, R12, !P2 ;  /* 0x0000000c0f0c7207 */ /* 0x000fe40005000000 */
[----:B-1----:R-:W-:Y:S02]  /*0630*/  ISETP.NE.U32.AND P1, PT, R8, 0x1, PT ;  /* 0x000000010800780c */ /* 0x002fe40003f25070 */
[----:B------:R-:W-:Y:S01]  /*0640*/  IADD3 R8, PT, PT, -R14, RZ, RZ ;  /* 0x000000ff0e087210 */ /* 0x000fe20007ffe1ff */
[----:B------:R-:W-:Y:S01]  /*0650*/  IMAD.MOV R10, RZ, RZ, -R12 ;  /* 0x000000ffff0a7224 */ /* 0x000fe200078e0a0c */
[----:B------:R-:W-:Y:S02]  /*0660*/  ISETP.NE.AND.EX P0, PT, R11, RZ, PT, P0 ;  /* 0x000000ff0b00720c */ /* 0x000fe40003f05300 */
[----:B------:R-:W-:Y:S01]  /*0670*/  ISETP.NE.AND.EX P1, PT, R9, RZ, PT, P1 ;  /* 0x000000ff0900720c */ /* 0x000fe20003f25310 */
[----:B------:R-:W-:Y:S01]  /*0680*/  IMAD R8, R30, R8, R27 ;  /* 0x000000081e087224 */ /* 0x000fe200078e021b */
[----:B------:R-:W-:Y:S01]  /*0690*/  SEL R14, R14, RZ, P0 ;  /* 0x000000ff0e0e7207 */ /* 0x000fe20000000000 */
[----:B------:R-:W-:Y:S01]  /*06a0*/  IMAD R10, R30, R10, R25 ;  /* 0x0000000a1e0a7224 */ /* 0x000fe200078e0219 */
[----:B------:R-:W-:Y:S01]  /*06b0*/  SEL R12, R12, RZ, P0 ;  /* 0x000000ff0c0c7207 */ /* 0x000fe20000000000 */
[----:B------:R-:W-:Y:S01]  /*06c0*/  @!P3 VIADD R4, R4, 0x1 ;  /* 0x000000010404b836 */ /* 0x000fe20000000000 */
[----:B------:R-:W-:Y:S01]  /*06d0*/  ISETP.GT.U32.AND P4, PT, R0, R23, PT ;  /* 0x000000170000720c */ /* 0x000fe20003f84070 */
[----:B------:R-:W-:Y:S01]  /*06e0*/  IMAD R9, R14, UR44, RZ ;  /* 0x0000002c0e097c24 */ /* 0x000fe2000f8e02ff */
[----:B------:R-:W-:Y:S01]  /*06f0*/  SEL R8, R8, RZ, P1 ;  /* 0x000000ff08087207 */ /* 0x000fe20000800000 */
[----:B------:R-:W-:Y:S01]  /*0700*/  IMAD R11, R12, UR44, RZ ;  /* 0x0000002c0c0b7c24 */ /* 0x000fe2000f8e02ff */
[----:B------:R-:W-:-:S02]  /*0710*/  SEL R10, R10, RZ, P1 ;  /* 0x000000ff0a0a7207 */ /* 0x000fc40000800000 */
[-C--:B------:R-:W-:Y:S01]  /*0720*/  @!P3 IADD3 R13, PT, PT, R13, -R0.reuse, RZ ;  /* 0x800000000d0db210 */ /* 0x080fe20007ffe0ff */
[----:B------:R-:W-:Y:S02]  /*0730*/  IMAD R9, R8, UR45, R9 ;  /* 0x0000002d08097c24 */ /* 0x000fe4000f8e0209 */
[----:B------:R-:W-:Y:S01]  /*0740*/  IMAD R10, R10, UR45, R11 ;  /* 0x0000002d0a0a7c24 */ /* 0x000fe2000f8e020b */
[----:B------:R-:W-:Y:S02]  /*0750*/  ISETP.GE.U32.AND P5, PT, R13, R0, PT ;  /* 0x000000000d00720c */ /* 0x000fe40003fa6070 */
[----:B------:R-:W-:Y:S02]  /*0760*/  IADD3 R12, P6, PT, R9, UR38, RZ ;  /* 0x00000026090c7c10 */ /* 0x000fe4000ffde0ff */
[----:B------:R-:W-:Y:S02]  /*0770*/  IADD3 R8, P3, PT, R10, UR38, RZ ;  /* 0x000000260a087c10 */ /* 0x000fe4000ff7e0ff */
[----:B------:R-:W-:-:S02]  /*0780*/  LOP3.LUT R11, R7, R30, RZ, 0x3c, !PT ;  /* 0x0000001e070b7212 */ /* 0x000fc400078e3cff */
[-C--:B------:R-:W-:Y:S02]  /*0790*/  @!P4 IADD3 R23, PT, PT, R23, -R0.reuse, RZ ;  /* 0x800000001717c210 */ /* 0x080fe40007ffe0ff */
[----:B------:R-:W-:Y:S02]  /*07a0*/  LEA.HI.X.SX32 R13, R9, UR39, 0x1, P6 ;  /* 0x00000027090d7c11 */ /* 0x000fe4000b0f0eff */
[----:B------:R-:W-:Y:S02]  /*07b0*/  LEA.HI.X.SX32 R9, R10, UR39, 0x1, P3 ;  /* 0x000000270a097c11 */ /* 0x000fe400098f0eff */
[----:B------:R-:W-:Y:S02]  /*07c0*/  ISETP.GE.AND P6, PT, R11, RZ, PT ;  /* 0x000000ff0b00720c */ /* 0x000fe40003fc6270 */
[----:B------:R-:W-:Y:S01]  /*07d0*/  ISETP.GE.U32.AND P3, PT, R23, R0, PT ;  /* 0x000000001700720c */ /* 0x000fe20003f66070 */
[----:B------:R-:W-:Y:S01]  /*07e0*/  @P5 VIADD R4, R4, 0x1 ;  /* 0x0000000104045836 */ /* 0x000fe20000000000 */
[----:B------:R-:W-:Y:S01]  /*07f0*/  LOP3.LUT R10, R3, R30, RZ, 0x3c, !PT ;  /* 0x0000001e030a7212 */ /* 0x000fe200078e3cff */
[----:B------:R0:W2:Y:S03]  /*0800*/  LDG.E.U8 R11, desc[UR6][R8.64] ;  /* 0x00000006080b7981 */ /* 0x0000a6000c1e1100 */
[----:B------:R-:W-:Y:S01]  /*0810*/  ISETP.GE.AND P5, PT, R10, RZ, PT ;  /* 0x000000ff0a00720c */ /* 0x000fe20003fa6270 */
[----:B------:R1:W3:Y:S01]  /*0820*/  LDG.E.U8 R23, desc[UR4][R12.64] ;  /* 0x000000040c177981 */ /* 0x0002e2000c1e1100 */
[----:B------:R-:W-:-:S03]  /*0830*/  @!P4 IADD3 R6, PT, PT, R6, 0x1, RZ ;  /* 0x000000010606c810 */ /* 0x000fc60007ffe0ff */
[----:B------:R-:W-:Y:S02]  /*0840*/  @!P6 IADD3 R4, PT, PT, -R4, RZ, RZ ;  /* 0x000000ff0404e210 */ /* 0x000fe40007ffe1ff */
[----:B------:R-:W-:Y:S02]  /*0850*/  @P3 VIADD R6, R6, 0x1 ;  /* 0x0000000106063836 */ /* 0x000fe40000000000 */
[----:B------:R-:W-:-:S04]  /*0860*/  SEL R4, R15, R4, !P2 ;  /* 0x000000040f047207 */ /* 0x000fc80005000000 */
[----:B------:R-:W-:Y:S01]  /*0870*/  @!P5 IMAD.MOV R6, RZ, RZ, -R6 ;  /* 0x000000ffff06d224 */ /* 0x000fe200078e0a06 */
[----:B------:R-:W-:-:S04]  /*0880*/  IADD3 R10, PT, PT, -R4, RZ, RZ ;  /* 0x000000ff040a7210 */ /* 0x000fc80007ffe1ff */
[----:B0-----:R-:W-:Y:S01]  /*0890*/  SEL R8, R15, R6, !P2 ;  /* 0x000000060f087207 */ /* 0x001fe20005000000 */
[----:B------:R-:W-:Y:S01]  /*08a0*/  IMAD R6, R30, R10, R7 ;  /* 0x0000000a1e067224 */ /* 0x000fe200078e0207 */
[----:B------:R-:W-:-:S03]  /*08b0*/  SEL R4, R4, RZ, P0 ;  /* 0x000000ff04047207 */ /* 0x000fc60000000000 */
[----:B------:R-:W-:Y:S01]  /*08c0*/  IMAD.MOV R10, RZ, RZ, -R8 ;  /* 0x000000ffff0a7224 */ /* 0x000fe200078e0a08 */
[----:B------:R-:W-:Y:S01]  /*08d0*/  SEL R6, R6, RZ, P1 ;  /* 0x000000ff06067207 */ /* 0x000fe20000800000 */
[----:B------:R-:W-:Y:S01]  /*08e0*/  IMAD R9, R4, UR44, RZ ;  /* 0x0000002c04097c24 */ /* 0x000fe2000f8e02ff */
[----:B------:R-:W-:Y:S01]  /*08f0*/  SEL R8, R8, RZ, P0 ;  /* 0x000000ff08087207 */ /* 0x000fe20000000000 */
[----:B------:R-:W-:Y:S02]  /*0900*/  IMAD R4, R30, R10, R3 ;  /* 0x0000000a1e047224 */ /* 0x000fe400078e0203 */
[----:B------:R-:W-:Y:S02]  /*0910*/  IMAD R6, R6, UR45, R9 ;  /* 0x0000002d06067c24 */ /* 0x000fe4000f8e0209 */
[----:B------:R-:W-:Y:S01]  /*0920*/  IMAD R9, R8, UR44, RZ ;  /* 0x0000002c08097c24 */ /* 0x000fe2000f8e02ff */
[----:B------:R-:W-:Y:S02]  /*0930*/  SEL R4, R4, RZ, P1 ;  /* 0x000000ff04047207 */ /* 0x000fe40000800000 */
[----:B------:R-:W-:-:S03]  /*0940*/  IADD3 R28, P3, PT, R6, UR38, RZ ;  /* 0x00000026061c7c10 */ /* 0x000fc6000ff7e0ff */
[----:B------:R-:W-:Y:S01]  /*0950*/  IMAD R4, R4, UR45, R9 ;  /* 0x0000002d04047c24 */ /* 0x000fe2000f8e0209 */
[----:B------:R-:W-:-:S04]  /*0960*/  LEA.HI.X.SX32 R29, R6, UR39, 0x1, P3 ;  /* 0x00000027061d7c11 */ /* 0x000fc800098f0eff */
[C---:B-1----:R-:W-:Y:S01]  /*0970*/  IADD3 R12, P3, PT, R4.reuse, UR38, RZ ;  /* 0x00000026040c7c10 */ /* 0x042fe2000ff7e0ff */
[----:B------:R-:W4:Y:S03]  /*0980*/  LDG.E.U8 R24, desc[UR4][R28.64] ;  /* 0x000000041c187981 */ /* 0x000f26000c1e1100 */
[----:B------:R-:W-:-:S05]  /*0990*/  LEA.HI.X.SX32 R13, R4, UR39, 0x1, P3 ;  /* 0x00000027040d7c11 */ /* 0x000fca00098f0eff */
[----:B------:R0:W5:Y:S01]  /*09a0*/  LDG.E.U8 R4, desc[UR6][R12.64] ;  /* 0x000000060c047981 */ /* 0x000162000c1e1100 */
[----:B------:R-:W-:-:S04]  /*09b0*/  IADD3 R9, PT, PT, R5, 0xa0, RZ ;  /* 0x000000a005097810 */ /* 0x000fc80007ffe0ff */
[----:B------:R-:W-:-:S05]  /*09c0*/  IABS R31, R9 ;  /* 0x00000009001f7213 */ /* 0x000fca0000000000 */
[----:B------:R-:W-:-:S04]  /*09d0*/  IMAD.HI.U32 R6, R2, R31, RZ ;  /* 0x0000001f02067227 */ /* 0x000fc800078e00ff */
[----:B------:R-:W-:-:S04]  /*09e0*/  IMAD.MOV R8, RZ, RZ, -R6 ;  /* 0x000000ffff087224 */ /* 0x000fc800078e0a06 */
[----:B------:R-:W-:-:S05]  /*09f0*/  IMAD R31, R0, R8, R31 ;  /* 0x00000008001f7224 */ /* 0x000fca00078e021f */
[----:B------:R-:W-:Y:S02]  /*0a00*/  ISETP.GT.U32.AND P5, PT, R0, R31, PT ;  /* 0x0000001f0000720c */ /* 0x000fe40003fa4070 */
[----:B------:R-:W-:-:S11]  /*0a10*/  SHF.R.S64 R8, RZ, 0x1e, R27 ;  /* 0x0000001eff087819 */ /* 0x000fd6000000101b */
[----:B------:R-:W-:-:S04]  /*0a20*/  @!P5 IADD3 R31, PT, PT, R31, -R0, RZ ;  /* 0x800000001f1fd210 */ /* 0x000fc80007ffe0ff */
[----:B------:R-:W-:Y:S02]  /*0a30*/  ISETP.GE.U32.AND P4, PT, R31, R0, PT ;  /* 0x000000001f00720c */ /* 0x000fe40003f86070 */
[----:B0-----:R-:W-:Y:S02]  /*0a40*/  IADD3 R12, P3, PT, R8, UR36, RZ ;  /* 0x00000024080c7c10 */ /* 0x001fe4000ff7e0ff */
[----:B------:R-:W-:Y:S01]  /*0a50*/  LOP3.LUT R8, R9, R30, RZ, 0x3c, !PT ;  /* 0x0000001e09087212 */ /* 0x000fe200078e3cff */
[----:B------:R-:W-:Y:S01]  /*0a60*/  @!P5 VIADD R6, R6, 0x1 ;  /* 0x000000010606d836 */ /* 0x000fe20000000000 */
[----:B------:R-:W-:Y:S02]  /*0a70*/  LEA.HI.X.SX32 R13, R27, UR37, 0x2, P3 ;  /* 0x000000251b0d7c11 */ /* 0x000fe400098f16ff */
[----:B------:R-:W-:Y:S02]  /*0a80*/  ISETP.GE.AND P3, PT, R8, RZ, PT ;  /* 0x000000ff0800720c */ /* 0x000fe40003f66270 */
[----:B------:R-:W-:Y:S01]  /*0a90*/  SHF.R.S64 R26, RZ, 0x1e, R25 ;  /* 0x0000001eff1a7819 */ /* 0x000fe20000001019 */
[----:B------:R0:W5:Y:S02]  /*0aa0*/  LDG.E R10, desc[UR4][R12.64] ;  /* 0x000000040c0a7981 */ /* 0x000164000c1e1900 */
[----:B------:R-:W-:-:S05]  /*0ab0*/  @P4 IADD3 R6, PT, PT, R6, 0x1, RZ ;  /* 0x0000000106064810 */ /* 0x000fca0007ffe0ff */
[----:B------:R-:W-:Y:S01]  /*0ac0*/  IMAD.MOV.U32 R8, RZ, RZ, R6 ;  /* 0x000000ffff087224 */ /* 0x000fe200078e0006 */
[----:B------:R-:W-:-:S04]  /*0ad0*/  SHF.R.S64 R14, RZ, 0x1e, R3 ;  /* 0x0000001eff0e7819 */ /* 0x000fc80000001003 */
[----:B------:R-:W-:Y:S02]  /*0ae0*/  @!P3 IADD3 R8, PT, PT, -R8, RZ, RZ ;  /* 0x000000ff0808b210 */ /* 0x000fe40007ffe1ff */
[----:B------:R-:W-:Y:S02]  /*0af0*/  IADD3 R26, P4, PT, R26, UR36, RZ ;  /* 0x000000241a1a7c10 */ /* 0x000fe4000ff9e0ff */
[----:B------:R-:W-:Y:S02]  /*0b00*/  SEL R8, R15, R8, !P2 ;  /* 0x000000080f087207 */ /* 0x000fe40005000000 */
[----:B0-----:R-:W-:Y:S02]  /*0b10*/  IADD3 R12, P3, PT, R14, UR36, RZ ;  /* 0x000000240e0c7c10 */ /* 0x001fe4000ff7e0ff */
[----:B------:R-:W-:Y:S01]  /*0b20*/  LEA.HI.X.SX32 R27, R25, UR37, 0x2, P4 ;  /* 0x00000025191b7c11 */ /* 0x000fe2000a0f16ff */
[----:B------:R-:W-:Y:S01]  /*0b30*/  IMAD.MOV R14, RZ, RZ, -R8 ;  /* 0x000000ffff0e7224 */ /* 0x000fe200078e0a08 */
[----:B------:R-:W-:-:S02]  /*0b40*/  SHF.R.S64 R16, RZ, 0x1e, R7 ;  /* 0x0000001eff107819 */ /* 0x000fc40000001007 */
[----:B------:R-:W-:Y:S01]  /*0b50*/  LEA.HI.X.SX32 R13, R3, UR37, 0x2, P3 ;  /* 0x00000025030d7c11 */ /* 0x000fe200098f16ff */
[----:B------:R0:W5:Y:S01]  /*0b60*/  LDG.E R26, desc[UR4][R26.64] ;  /* 0x000000041a1a7981 */ /* 0x000162000c1e1900 */
[----:B------:R-:W-:Y:S01]  /*0b70*/  IADD3 R3, PT, PT, R5, 0xc0, RZ ;  /* 0x000000c005037810 */ /* 0x000fe20007ffe0ff */
[----:B------:R-:W-:Y:S01]  /*0b80*/  IMAD R14, R30, R14, R9 ;  /* 0x0000000e1e0e7224 */ /* 0x000fe200078e0209 */
[----:B------:R-:W-:Y:S02]  /*0b90*/  IADD3 R6, P5, PT, R16, UR36, RZ ;  /* 0x0000002410067c10 */ /* 0x000fe4000ffbe0ff */
[----:B------:R-:W-:Y:S02]  /*0ba0*/  SEL R8, R8, RZ, P0 ;  /* 0x000000ff08087207 */ /* 0x000fe40000000000 */
[----:B------:R-:W-:Y:S02]  /*0bb0*/  LEA.HI.X.SX32 R7, R7, UR37, 0x2, P5 ;  /* 0x0000002507077c11 */ /* 0x000fe4000a8f16ff */
[----:B0-----:R-:W-:Y:S01]  /*0bc0*/  IABS R27, R3 ;  /* 0x00000003001b7213 */ /* 0x001fe20000000000 */
[----:B------:R-:W-:Y:S01]  /*0bd0*/  IMAD R25, R8, UR44, RZ ;  /* 0x0000002c08197c24 */ /* 0x000fe2000f8e02ff */
[----:B------:R-:W-:Y:S01]  /*0be0*/  SEL R14, R14, RZ, P1 ;  /* 0x000000ff0e0e7207 */ /* 0x000fe20000800000 */
[----:B------:R0:W5:Y:S02]  /*0bf0*/  LDG.E R16, desc[UR6][R6.64] ;  /* 0x0000000606107981 */ /* 0x000164000c1e1900 */
[----:B------:R-:W-:-:S04]  /*0c00*/  IMAD.HI.U32 R29, R2, R27, RZ ;  /* 0x0000001b021d7227 */ /* 0x000fc800078e00ff */
[----:B------:R-:W-:Y:S02]  /*0c10*/  IMAD R25, R14, UR45, R25 ;  /* 0x0000002d0e197c24 */ /* 0x000fe4000f8e0219 */
[----:B0-----:R-:W-:-:S04]  /*0c20*/  IMAD.MOV R6, RZ, RZ, -R29 ;  /* 0x000000ffff067224 */ /* 0x001fc800078e0a1d */
[----:B------:R-:W-:Y:S01]  /*0c30*/  IMAD R27, R0, R6, R27 ;  /* 0x00000006001b7224 */ /* 0x000fe200078e021b */
[----:B------:R-:W-:-:S04]  /*0c40*/  IADD3 R6, P4, PT, R25, UR38, RZ ;  /* 0x0000002619067c10 */ /* 0x000fc8000ff9e0ff */
[----:B------:R-:W-:-:S05]  /*0c50*/  LEA.HI.X.SX32 R7, R25, UR39, 0x1, P4 ;  /* 0x0000002719077c11 */ /* 0x000fca000a0f0eff */
[----:B------:R-:W5:Y:S01]  /*0c60*/  LDG.E.U8 R6, desc[UR6][R6.64] ;  /* 0x0000000606067981 */ /* 0x000f62000c1e1100 */
[----:B------:R-:W-:-:S04]  /*0c70*/  SHF.R.S64 R8, RZ, 0x1e, R9 ;  /* 0x0000001eff087819 */ /* 0x000fc80000001009 */
[----:B------:R-:W-:-:S04]  /*0c80*/  IADD3 R8, P3, PT, R8, UR36, RZ ;  /* 0x0000002408087c10 */ /* 0x000fc8000ff7e0ff */
[----:B------:R-:W-:Y:S02]  /*0c90*/  LEA.HI.X.SX32 R9, R9, UR37, 0x2, P3 ;  /* 0x0000002509097c11 */ /* 0x000fe400098f16ff */
[----:B------:R-:W-:Y:S02]  /*0ca0*/  ISETP.GT.U32.AND P3, PT, R0, R27, PT ;  /* 0x0000001b0000720c */ /* 0x000fe40003f64070 */
[----:B------:R-:W-:Y:S01]  /*0cb0*/  IABS R25, R5 ;  /* 0x0000000500197213 */ /* 0x000fe20000000000 */
[----:B------:R0:W5:Y:S01]  /*0cc0*/  LDG.E R14, desc[UR4][R8.64] ;  /* 0x00000004080e7981 */ /* 0x000162000c1e1900 */
[----:B------:R-:W-:-:S03]  /*0cd0*/  P2R R31, PR, RZ, 0x1 ;  /* 0x00000001ff1f7803 */ /* 0x000fc60000000000 */
[----:B------:R-:W-:-:S06]  /*0ce0*/  IMAD.HI.U32 R32, R2, R25, RZ ;  /* 0x0000001902207227 */ /* 0x000fcc00078e00ff */
[-C--:B------:R-:W-:Y:S02]  /*0cf0*/  @!P3 IADD3 R27, PT, PT, R27, -R0.reuse, RZ ;  /* 0x800000001b1bb210 */ /* 0x080fe40007ffe0ff */
[----:B0-----:R-:W-:Y:S02]  /*0d00*/  IADD3 R8, PT, PT, -R32, RZ, RZ ;  /* 0x000000ff20087210 */ /* 0x001fe40007ffe1ff */
[----:B------:R-:W-:Y:S01]  /*0d10*/  ISETP.GE.U32.AND P0, PT, R27, R0, PT ;  /* 0x000000001b00720c */ /* 0x000fe20003f06070 */
[----:B------:R-:W-:Y:S02]  /*0d20*/  VIADD R27, R5, 0xe0 ;  /* 0x000000e0051b7836 */ /* 0x000fe40000000000 */
[----:B------:R-:W-:-:S03]  /*0d30*/  IMAD R25, R0, R8, R25 ;  /* 0x0000000800197224 */ /* 0x000fc600078e0219 */
[----:B------:R-:W-:Y:S01]  /*0d40*/  IABS R9, R27 ;  /* 0x0000001b00097213 */ /* 0x000fe20000000000 */
[----:B------:R-:W-:Y:S01]  /*0d50*/  @!P3 VIADD R29, R29, 0x1 ;  /* 0x000000011d1db836 */ /* 0x000fe20000000000 */
[----:B------:R-:W-:Y:S02]  /*0d60*/  R2UR UR8, R18 ;  /* 0x00000000120872ca */ /* 0x000fe400000e0000 */
[----:B------:R-:W-:Y:S01]  /*0d70*/  R2UR UR9, R19 ;  /* 0x00000000130972ca */ /* 0x000fe200000e0000 */
[----:B------:R-:W-:Y:S01]  /*0d80*/  IMAD.HI.U32 R7, R2, R9, RZ ;  /* 0x0000000902077227 */ /* 0x000fe200078e00ff */
[----:B------:R-:W-:-:S04]  /*0d90*/  ISETP.GT.U32.AND P3, PT, R0, R25, PT ;  /* 0x000000190000720c */ /* 0x000fc80003f64070 */
[----:B------:R-:W-:Y:S02]  /*0da0*/  IADD3 R8, PT, PT, -R7, RZ, RZ ;  /* 0x000000ff07087210 */ /* 0x000fe40007ffe1ff */
[----:B------:R-:W-:-:S03]  /*0db0*/  P2R R34, PR, RZ, 0x1 ;  /* 0x00000001ff227803 */ /* 0x000fc60000000000 */
[----:B------:R-:W-:Y:S02]  /*0dc0*/  IMAD R9, R0, R8, R9 ;  /* 0x0000000800097224 */ /* 0x000fe400078e0209 */
[----:B------:R0:W5:Y:S02]  /*0dd0*/  LDG.E R12, desc[UR8][R12.64] ;  /* 0x000000080c0c7981 */ /* 0x000164000c1e1900 */
[----:B------:R-:W-:Y:S01]  /*0de0*/  @!P3 VIADD R32, R32, 0x1 ;  /* 0x000000012020b836 */ /* 0x000fe20000000000 */
[----:B------:R-:W-:Y:S02]  /*0df0*/  @!P3 IADD3 R25, PT, PT, R25, -R0, RZ ;  /* 0x800000001919b210 */ /* 0x000fe40007ffe0ff */
[----:B------:R-:W-:Y:S02]  /*0e00*/  ISETP.GT.U32.AND P3, PT, R0, R9, PT ;  /* 0x000000090000720c */ /* 0x000fe40003f64070 */
[----:B0-----:R-:W-:-:S11]  /*0e10*/  P2R R13, PR, RZ, 0x2 ;  /* 0x00000002ff0d7803 */ /* 0x001fd60000000000 */
[----:B------:R-:W-:Y:S01]  /*0e20*/  @!P3 VIADD R7, R7, 0x1 ;  /* 0x000000010707b836 */ /* 0x000fe20000000000 */
[----:B------:R-:W-:Y:S02]  /*0e30*/  @!P3 IADD3 R9, PT, PT, R9, -R0, RZ ;  /* 0x800000000909b210 */ /* 0x000fe40007ffe0ff */
[----:B------:R-:W-:Y:S02]  /*0e40*/  P2R R28, PR, RZ, 0x4 ;  /* 0x00000004ff1c7803 */ /* 0x000fe40000000000 */
[----:B--2---:R-:W-:Y:S02]  /*0e50*/  ISETP.NE.AND P0, PT, R11, RZ, PT ;  /* 0x000000ff0b00720c */ /* 0x004fe40003f05270 */
[----:B---3--:R-:W-:Y:S02]  /*0e60*/  ISETP.NE.AND P1, PT, R23, RZ, PT ;  /* 0x000000ff1700720c */ /* 0x008fe40003f25270 */
[----:B------:R-:W-:Y:S02]  /*0e70*/  P2R R23, PR, RZ, 0x1 ;  /* 0x00000001ff177803 */ /* 0x000fe40000000000 */
[----:B------:R-:W-:-:S02]  /*0e80*/  P2R R11, PR, RZ, 0x2 ;  /* 0x00000002ff0b7803 */ /* 0x000fc40000000000 */
[----:B------:R-:W-:Y:S01]  /*0e90*/  ISETP.GE.U32.AND P1, PT, R25, R0, PT ;  /* 0x000000001900720c */ /* 0x000fe20003f26070 */
[----:B------:R-:W-:-:S05]  /*0ea0*/  VIADD R25, R5, 0x100 ;  /* 0x0000010005197836 */ /* 0x000fca0000000000 */
[----:B------:R-:W-:Y:S02]  /*0eb0*/  IABS R33, R25 ;  /* 0x0000001900217213 */ /* 0x000fe40000000000 */
[----:B----4-:R-:W-:-:S04]  /*0ec0*/  ISETP.NE.AND P0, PT, R24, RZ, PT ;  /* 0x000000ff1800720c */ /* 0x010fc80003f05270 */
[----:B------:R-:W-:Y:S02]  /*0ed0*/  P2R R24, PR, RZ, 0x1 ;  /* 0x00000001ff187803 */ /* 0x000fe40000000000 */
[----:B-----5:R-:W-:Y:S02]  /*0ee0*/  ISETP.NE.AND P0, PT, R4, RZ, PT ;  /* 0x000000ff0400720c */ /* 0x020fe40003f05270 */
[----:B------:R-:W-:-:S04]  /*0ef0*/  LOP3.LUT R4, R3, R30, RZ, 0x3c, !PT ;  /* 0x0000001e03047212 */ /* 0x000fc800078e3cff */
[----:B------:R-:W-:Y:S01]  /*0f00*/  ISETP.GE.AND P3, PT, R4, RZ, PT ;  /* 0x000000ff0400720c */ /* 0x000fe20003f66270 */
[----:B------:R-:W-:-:S05]  /*0f10*/  IMAD.HI.U32 R4, R2, R33, RZ ;  /* 0x0000002102047227 */ /* 0x000fca00078e00ff */
[----:B------:R-:W-:-:S05]  /*0f20*/  IADD3 R8, PT, PT, -R4, RZ, RZ ;  /* 0x000000ff04087210 */ /* 0x000fca0007ffe1ff */
[----:B------:R-:W-:-:S05]  /*0f30*/  IMAD R33, R0, R8, R33 ;  /* 0x0000000800217224 */ /* 0x000fca00078e0221 */
[----:B------:R-:W-:Y:S01]  /*0f40*/  ISETP.GT.U32.AND P4, PT, R0, R33, PT ;  /* 0x000000210000720c */ /* 0x000fe20003f84070 */
[----:B------:R-:W-:Y:S01]  /*0f50*/  VIADD R8, R5, 0x120 ;  /* 0x0000012005087836 */ /* 0x000fe20000000000 */
[----:B------:R-:W-:Y:S02]  /*0f60*/  P2R R35, PR, RZ, 0x1 ;  /* 0x00000001ff237803 */ /* 0x000fe40000000000 */
[----:B------:R-:W-:Y:S02]  /*0f70*/  ISETP.GE.U32.AND P0, PT, R9, R0, PT ;  /* 0x000000000900720c */ /* 0x000fe40003f06070 */
[----:B------:R-:W-:-:S07]  /*0f80*/  IABS R9, R8 ;  /* 0x0000000800097213 */ /* 0x000fce0000000000 */
[----:B------:R-:W-:-:S04]  /*0f90*/  @!P4 IADD3 R33, PT, PT, R33, -R0, RZ ;  /* 0x800000002121c210 */ /* 0x000fc80007ffe0ff */
[----:B------:R-:W-:Y:S01]  /*0fa0*/  ISETP.GE.U32.AND P2, PT, R33, R0, PT ;  /* 0x000000002100720c */ /* 0x000fe20003f46070 */
[----:B------:R-:W-:-:S05]  /*0fb0*/  IMAD.HI.U32 R33, R2, R9, RZ ;  /* 0x0000000902217227 */ /* 0x000fca00078e00ff */
[----:B------:R-:W-:Y:S01]  /*0fc0*/  IADD3 R36, PT, PT, -R33, RZ, RZ ;  /* 0x000000ff21247210 */ /* 0x000fe20007ffe1ff */
[----:B------:R-:W-:-:S04]  /*0fd0*/  @!P4 VIADD R4, R4, 0x1 ;  /* 0x000000010404c836 */ /* 0x000fc80000000000 */
[----:B------:R-:W-:-:S05]  /*0fe0*/  IMAD R9, R0, R36, R9 ;  /* 0x0000002400097224 */ /* 0x000fca00078e0209 */
[----:B------:R-:W-:-:S13]  /*0ff0*/  ISETP.GT.U32.AND P4, PT, R0, R9, PT ;  /* 0x000000090000720c */ /* 0x000fda0003f84070 */
[----:B------:R-:W-:Y:S01]  /*1000*/  @!P4 IMAD.IADD R9, R9, 0x1, -R0 ;  /* 0x000000010909c824 */ /* 0x000fe200078e0a00 */
[----:B------:R-:W-:-:S04]  /*1010*/  @!P4 IADD3 R33, PT, PT, R33, 0x1, RZ ;  /* 0x000000012121c810 */ /* 0x000fc80007ffe0ff */
[----:B------:R-:W-:Y:S02]  /*1020*/  ISETP.GE.U32.AND P4, PT, R9, R0, PT ;  /* 0x000000000900720c */ /* 0x000fe40003f86070 */
[----:B------:R-:W-:-:S04]  /*1030*/  LOP3.LUT R9, R5, R30, RZ, 0x3c, !PT ;  /* 0x0000001e05097212 */ /* 0x000fc800078e3cff */
[----:B------:R-:W-:Y:S01]  /*1040*/  ISETP.GE.AND P5, PT, R9, RZ, PT ;  /* 0x000000ff0900720c */ /* 0x000fe20003fa6270 */
[----:B------:R-:W-:-:S05]  /*1050*/  VIADD R9, R5, 0x140 ;  /* 0x0000014005097836 */ /* 0x000fca0000000000 */
[----:B------:R-:W-:-:S05]  /*1060*/  IABS R37, R9 ;  /* 0x0000000900257213 */ /* 0x000fca0000000000 */
[----:B------:R-:W-:-:S05]  /*1070*/  IMAD.HI.U32 R2, R2, R37, RZ ;  /* 0x0000002502027227 */ /* 0x000fca00078e00ff */
[----:B------:R-:W-:-:S05]  /*1080*/  IADD3 R36, PT, PT, -R2, RZ, RZ ;  /* 0x000000ff02247210 */ /* 0x000fca0007ffe1ff */
[----:B------:R-:W-:-:S05]  /*1090*/  IMAD R37, R0, R36, R37 ;  /* 0x0000002400257224 */ /* 0x000fca00078e0225 */
[----:B------:R-:W-:-:S13]  /*10a0*/  ISETP.GT.U32.AND P6, PT, R0, R37, PT ;  /* 0x000000250000720c */ /* 0x000fda0003fc4070 */
[----:B------:R-:W-:Y:S01]  /*10b0*/  @!P6 VIADD R2, R2, 0x1 ;  /* 0x000000010202e836 */ /* 0x000fe20000000000 */
[-C--:B------:R-:W-:Y:S02]  /*10c0*/  @!P6 IADD3 R37, PT, PT, R37, -R0.reuse, RZ ;  /* 0x800000002525e210 */ /* 0x080fe40007ffe0ff */
[----:B------:R-:W-:Y:S01]  /*10d0*/  ISETP.NE.AND P6, PT, R34, RZ, PT ;  /* 0x000000ff2200720c */ /* 0x000fe20003fc5270 */
[----:B------:R-:W-:Y:S01]  /*10e0*/  @P4 VIADD R33, R33, 0x1 ;  /* 0x0000000121214836 */ /* 0x000fe20000000000 */
[----:B------:R-:W-:Y:S02]  /*10f0*/  ISETP.GE.U32.AND P4, PT, R37, R0, PT ;  /* 0x000000002500720c */ /* 0x000fe40003f86070 */
[----:B------:R-:W-:-:S09]  /*1100*/  LOP3.LUT R0, R27, R30, RZ, 0x3c, !PT ;  /* 0x0000001e1b007212 */ /* 0x000fd200078e3cff */
[----:B------:R-:W-:-:S04]  /*1110*/  @P6 VIADD R29, R29, 0x1 ;  /* 0x000000011d1d6836 */ /* 0x000fc80000000000 */
[----:B------:R-:W-:Y:S01]  /*1120*/  @!P3 IMAD.MOV R29, RZ, RZ, -R29 ;  /* 0x000000ffff1db224 */ /* 0x000fe200078e0a1d */
[----:B------:R-:W-:Y:S01]  /*1130*/  ISETP.GE.AND P3, PT, R0, RZ, PT ;  /* 0x000000ff0000720c */ /* 0x000fe20003f66270 */
[----:B------:R-:W-:Y:S01]  /*1140*/  @P0 VIADD R7, R7, 0x1 ;  /* 0x0000000107070836 */ /* 0x000fe20000000000 */
[----:B------:R-:W-:-:S11]  /*1150*/  LOP3.LUT R0, R25, R30, RZ, 0x3c, !PT ;  /* 0x0000001e19007212 */ /* 0x000fd600078e3cff */
[----:B------:R-:W-:Y:S01]  /*1160*/  @!P3 IMAD.MOV R7, RZ, RZ, -R7 ;  /* 0x000000ffff07b224 */ /* 0x000fe200078e0a07 */
[----:B------:R-:W-:Y:S02]  /*1170*/  ISETP.GE.AND P3, PT, R0, RZ, PT ;  /* 0x000000ff0000720c */ /* 0x000fe40003f66270 */
[----:B------:R-:W-:Y:S02]  /*1180*/  @P2 IADD3 R4, PT, PT, R4, 0x1, RZ ;  /* 0x0000000104042810 */ /* 0x000fe40007ffe0ff */
[----:B------:R-:W-:-:S09]  /*1190*/  LOP3.LUT R0, R8, R30, RZ, 0x3c, !PT ;  /* 0x0000001e08007212 */ /* 0x000fd200078e3cff */
[----:B------:R-:W-:Y:S02]  /*11a0*/  @!P3 IADD3 R4, PT, PT, -R4, RZ, RZ ;  /* 0x000000ff0404b210 */ /* 0x000fe40007ffe1ff */
[----:B------:R-:W-:Y:S02]  /*11b0*/  ISETP.GE.AND P3, PT, R0, RZ, PT ;  /* 0x000000ff0000720c */ /* 0x000fe40003f66270 */
[----:B------:R-:W-:Y:S01]  /*11c0*/  ISETP.NE.AND P2, PT, R28, RZ, PT ;  /* 0x000000ff1c00720c */ /* 0x000fe20003f45270 */
[----:B------:R-:W-:Y:S01]  /*11d0*/  IMAD.MOV.U32 R28, RZ, RZ, R33 ;  /* 0x000000ffff1c7224 */ /* 0x000fe200078e0021 */
[----:B------:R-:W-:-:S09]  /*11e0*/  LOP3.LUT R0, R9, R30, RZ, 0x3c, !PT ;  /* 0x0000001e09007212 */ /* 0x000fd200078e3cff */
[----:B------:R-:W-:Y:S02]  /*11f0*/  @!P3 IADD3 R28, PT, PT, -R28, RZ, RZ ;  /* 0x000000ff1c1cb210 */ /* 0x000fe40007ffe1ff */
[----:B------:R-:W-:Y:S02]  /*1200*/  ISETP.GE.AND P3, PT, R0, RZ, PT ;  /* 0x000000ff0000720c */ /* 0x000fe40003f66270 */
[----:B------:R-:W-:Y:S02]  /*1210*/  @P4 IADD3 R2, PT, PT, R2, 0x1, RZ ;  /* 0x0000000102024810 */ /* 0x000fe40007ffe0ff */
[----:B------:R-:W-:Y:S02]  /*1220*/  @P1 IADD3 R32, PT, PT, R32, 0x1, RZ ;  /* 0x0000000120201810 */ /* 0x000fe40007ffe0ff */
[----:B------:R-:W-:Y:S02]  /*1230*/  SEL R0, R15, R29, !P2 ;  /* 0x0000001d0f007207 */ /* 0x000fe40005000000 */
[----:B------:R-:W-:-:S02]  /*1240*/  @!P5 IADD3 R32, PT, PT, -R32, RZ, RZ ;  /* 0x000000ff2020d210 */ /* 0x000fc40007ffe1ff */
[----:B------:R-:W-:-:S03]  /*1250*/  ISETP.NE.AND P1, PT, R13, RZ, PT ;  /* 0x000000ff0d00720c */ /* 0x000fc60003f25270 */
[----:B------:R-:W-:Y:S01]  /*1260*/  @!P3 IMAD.MOV R2, RZ, RZ, -R2 ;  /* 0x000000ffff02b224 */ /* 0x000fe200078e0a02 */
[----:B------:R-:W-:Y:S02]  /*1270*/  ISETP.NE.AND P0, PT, R31, RZ, PT ;  /* 0x000000ff1f00720c */ /* 0x000fe40003f05270 */
[C---:B------:R-:W-:Y:S02]  /*1280*/  SEL R29, R15.reuse, R32, !P2 ;  /* 0x000000200f1d7207 */ /* 0x040fe40005000000 */
[C---:B------:R-:W-:Y:S02]  /*1290*/  SEL R31, R15.reuse, R7, !P2 ;  /* 0x000000070f1f7207 */ /* 0x040fe40005000000 */
[C---:B------:R-:W-:Y:S02]  /*12a0*/  SEL R33, R15.reuse, R4, !P2 ;  /* 0x000000040f217207 */ /* 0x040fe40005000000 */
[C---:B------:R-:W-:Y:S02]  /*12b0*/  SEL R13, R15.reuse, R28, !P2 ;  /* 0x0000001c0f0d7207 */ /* 0x040fe40005000000 */
[----:B------:R-:W-:-:S02]  /*12c0*/  SEL R15, R15, R2, !P2 ;  /* 0x000000020f0f7207 */ /* 0x000fc40005000000 */
[----:B------:R-:W-:Y:S02]  /*12d0*/  IADD3 R2, PT, PT, -R0, RZ, RZ ;  /* 0x000000ff00027210 */ /* 0x000fe40007ffe1ff */
[----:B------:R-:W-:Y:S02]  /*12e0*/  ISETP.NE.AND P2, PT, R6, RZ, PT ;  /* 0x000000ff0600720c */ /* 0x000fe40003f45270 */
[--C-:B------:R-:W-:Y:S01]  /*12f0*/  SHF.R.S64 R6, RZ, 0x1e, R3.reuse ;  /* 0x0000001eff067819 */ /* 0x100fe20000001003 */
[----:B------:R-:W-:Y:S01]  /*1300*/  IMAD R2, R30, R2, R3 ;  /* 0x000000021e027224 */ /* 0x000fe200078e0203 */
[----:B------:R-:W-:Y:S02]  /*1310*/  SEL R0, R0, RZ, P0 ;  /* 0x000000ff00007207 */ /* 0x000fe40000000000 */
[----:B------:R-:W-:Y:S01]  /*1320*/  IADD3 R6, P3, PT, R6, UR36, RZ ;  /* 0x0000002406067c10 */ /* 0x000fe2000ff7e0ff */
[----:B------:R-:W-:Y:S01]  /*1330*/  IMAD.MOV R32, RZ, RZ, -R29 ;  /* 0x000000ffff207224 */ /* 0x000fe200078e0a1d */
[----:B------:R-:W-:-:S02]  /*1340*/  SEL R2, R2, RZ, P1 ;  /* 0x000000ff02027207 */ /* 0x000fc40000800000 */
[----:B------:R-:W-:Y:S01]  /*1350*/  LEA.HI.X.SX32 R7, R3, UR37, 0x2, P3 ;  /* 0x0000002503077c11 */ /* 0x000fe200098f16ff */
[----:B------:R-:W-:Y:S01]  /*1360*/  IMAD R3, R0, UR44, RZ ;  /* 0x0000002c00037c24 */ /* 0x000fe2000f8e02ff */
[----:B------:R-:W-:Y:S01]  /*1370*/  SEL R29, R29, RZ, P0 ;  /* 0x000000ff1d1d7207 */ /* 0x000fe20000000000 */
[----:B------:R-:W-:Y:S02]  /*1380*/  IMAD R32, R30, R32, R5 ;  /* 0x000000201e207224 */ /* 0x000fe400078e0205 */
[----:B------:R-:W-:Y:S01]  /*1390*/  IMAD R3, R2, UR45, R3 ;  /* 0x0000002d02037c24 */ /* 0x000fe2000f8e0203 */
[----:B------:R-:W-:Y:S01]  /*13a0*/  SHF.R.S64 R4, RZ, 0x1e, R5 ;  /* 0x0000001eff047819 */ /* 0x000fe20000001005 */
[----:B------:R-:W-:Y:S01]  /*13b0*/  IMAD R29, R29, UR44, RZ ;  /* 0x0000002c1d1d7c24 */ /* 0x000fe2000f8e02ff */
[----:B------:R-:W-:Y:S01]  /*13c0*/  SEL R32, R32, RZ, P1 ;  /* 0x000000ff20207207 */ /* 0x000fe20000800000 */
[----:B------:R0:W2:Y:S01]  /*13d0*/  LDG.E R0, desc[UR4][R6.64] ;  /* 0x0000000406007981 */ /* 0x0000a2000c1e1900 */
[----:B------:R-:W-:-:S03]  /*13e0*/  IADD3 R2, P3, PT, R3, UR38, RZ ;  /* 0x0000002603027c10 */ /* 0x000fc6000ff7e0ff */
[----:B------:R-:W-:Y:S01]  /*13f0*/  IMAD R29, R32, UR45, R29 ;  /* 0x0000002d201d7c24 */ /* 0x000fe2000f8e021d */
[----:B------:R-:W-:Y:S02]  /*1400*/  LEA.HI.X.SX32 R3, R3, UR39, 0x1, P3 ;  /* 0x0000002703037c11 */ /* 0x000fe400098f0eff */
[----:B------:R-:W-:-:S03]  /*1410*/  IADD3 R4, P3, PT, R4, UR36, RZ ;  /* 0x0000002404047c10 */ /* 0x000fc6000ff7e0ff */
[----:B------:R1:W3:Y:S01]  /*1420*/  LDG.E.U8 R28, desc[UR4][R2.64] ;  /* 0x00000004021c7981 */ /* 0x0002e2000c1e1100 */
[----:B------:R-:W-:Y:S02]  /*1430*/  LEA.HI.X.SX32 R5, R5, UR37, 0x2, P3 ;  /* 0x0000002505057c11 */ /* 0x000fe400098f16ff */
[----:B0-----:R-:W-:-:S03]  /*1440*/  IADD3 R6, P3, PT, R29, UR38, RZ ;  /* 0x000000261d067c10 */ /* 0x001fc6000ff7e0ff */
[----:B------:R-:W4:Y:S01]  /*1450*/  LDG.E R32, desc[UR4][R4.64] ;  /* 0x0000000404207981 */ /* 0x000f22000c1e1900 */
[----:B------:R-:W-:-:S05]  /*1460*/  LEA.HI.X.SX32 R7, R29, UR39, 0x1, P3 ;  /* 0x000000271d077c11 */ /* 0x000fca00098f0eff */
[----:B------:R0:W5:Y:S01]  /*1470*/  LDG.E.U8 R29, desc[UR4][R6.64] ;  /* 0x00000004061d7981 */ /* 0x000162000c1e1100 */
[----:B-1----:R-:W-:Y:S01]  /*1480*/  IADD3 R2, PT, PT, -R31, RZ, RZ ;  /* 0x000000ff1f027210 */ /* 0x002fe20007ffe1ff */
[----:B------:R-:W-:Y:S01]  /*1490*/  IMAD.MOV R3, RZ, RZ, -R33 ;  /* 0x000000ffff037224 */ /* 0x000fe200078e0a21 */
[----:B------:R-:W-:-:S03]  /*14a0*/  SEL R33, R33, RZ, P0 ;  /* 0x000000ff21217207 */ /* 0x000fc60000000000 */
[C---:B------:R-:W-:Y:S01]  /*14b0*/  IMAD R3, R30.reuse, R3, R25 ;  /* 0x000000031e037224 */ /* 0x040fe200078e0219 */
[----:B------:R-:W-:Y:S01]  /*14c0*/  SEL R31, R31, RZ, P0 ;  /* 0x000000ff1f1f7207 */ /* 0x000fe20000000000 */
[----:B------:R-:W-:Y:S02]  /*14d0*/  IMAD R2, R30, R2, R27 ;  /* 0x000000021e027224 */ /* 0x000fe400078e021b */
[----:B0-----:R-:W-:Y:S01]  /*14e0*/  IMAD R6, R33, UR44, RZ ;  /* 0x0000002c21067c24 */ /* 0x001fe2000f8e02ff */
[----:B------:R-:W-:Y:S01]  /*14f0*/  SEL R3, R3, RZ, P1 ;  /* 0x000000ff03037207 */ /* 0x000fe20000800000 */
[----:B------:R-:W-:Y:S01]  /*1500*/  IMAD R31, R31, UR44, RZ ;  /* 0x0000002c1f1f7c24 */ /* 0x000fe2000f8e02ff */
[----:B------:R-:W-:-:S03]  /*1510*/  SEL R2, R2, RZ, P1 ;  /* 0x000000ff02027207 */ /* 0x000fc60000800000 */
[----:B------:R-:W-:Y:S01]  /*1520*/  IMAD R5, R3, UR45, R6 ;  /* 0x0000002d03057c24 */ /* 0x000fe2000f8e0206 */
[--C-:B------:R-:W-:Y:S01]  /*1530*/  SHF.R.S64 R6, RZ, 0x1e, R8.reuse ;  /* 0x0000001eff067819 */ /* 0x100fe20000001008 */
[----:B------:R-:W-:Y:S01]  /*1540*/  IMAD R4, R2, UR45, R31 ;  /* 0x0000002d02047c24 */ /* 0x000fe2000f8e021f */
[----:B------:R-:W-:Y:S01]  /*1550*/  IADD3 R31, PT, PT, -R13, RZ, RZ ;  /* 0x000000ff0d1f7210 */ /* 0x000fe20007ffe1ff */
[----:B------:R-:W-:Y:S01]  /*1560*/  IMAD.MOV R2, RZ, RZ, -R15 ;  /* 0x000000ffff027224 */ /* 0x000fe200078e0a0f */
[----:B------:R-:W-:Y:S02]  /*1570*/  SHF.R.S64 R36, RZ, 0x1e, R27 ;  /* 0x0000001eff247819 */ /* 0x000fe4000000101b */
[----:B------:R-:W-:Y:S01]  /*1580*/  IADD3 R6, P4, PT, R6, UR36, RZ ;  /* 0x0000002406067c10 */ /* 0x000fe2000ff9e0ff */
[----:B------:R-:W-:Y:S01]  /*1590*/  IMAD R31, R30, R31, R8 ;  /* 0x0000001f1e1f7224 */ /* 0x000fe200078e0208 */
[----:B------:R-:W-:Y:S01]  /*15a0*/  IADD3 R36, P3, PT, R36, UR36, RZ ;  /* 0x0000002424247c10 */ /* 0x000fe2000ff7e0ff */
[----:B------:R-:W-:Y:S01]  /*15b0*/  IMAD R30, R30, R2, R9 ;  /* 0x000000021e1e7224 */ /* 0x000fe200078e0209 */
[----:B------:R-:W-:-:S02]  /*15c0*/  SHF.R.S64 R2, RZ, 0x1e, R25 ;  /* 0x0000001eff027819 */ /* 0x000fc40000001019 */
[----:B------:R-:W-:Y:S02]  /*15d0*/  LEA.HI.X.SX32 R7, R8, UR37, 0x2, P4 ;  /* 0x0000002508077c11 */ /* 0x000fe4000a0f16ff */
[----:B------:R-:W-:Y:S02]  /*15e0*/  SHF.R.S64 R8, RZ, 0x1e, R9 ;  /* 0x0000001eff087819 */ /* 0x000fe40000001009 */
[----:B------:R-:W-:Y:S02]  /*15f0*/  LEA.HI.X.SX32 R37, R27, UR37, 0x2, P3 ;  /* 0x000000251b257c11 */ /* 0x000fe400098f16ff */
[----:B------:R-:W-:Y:S01]  /*1600*/  IADD3 R2, P3, PT, R2, UR36, RZ ;  /* 0x0000002402027c10 */ /* 0x000fe2000ff7e0ff */
[----:B------:R-:W2:Y:S01]  /*1610*/  LDG.E R7, desc[UR6][R6.64] ;  /* 0x0000000606077981 */ /* 0x000ea2000c1e1900 */
[----:B------:R-:W-:Y:S02]  /*1620*/  IADD3 R8, P5, PT, R8, UR36, RZ ;  /* 0x0000002408087c10 */ /* 0x000fe4000ffbe0ff */
[----:B------:R-:W-:Y:S01]  /*1630*/  SEL R13, R13, RZ, P0 ;  /* 0x000000ff0d0d7207 */ /* 0x000fe20000000000 */
[----:B------:R-:W2:Y:S01]  /*1640*/  LDG.E R36, desc[UR4][R36.64] ;  /* 0x0000000424247981 */ /* 0x000ea2000c1e1900 */
[----:B------:R-:W-:-:S02]  /*1650*/  LEA.HI.X.SX32 R3, R25, UR37, 0x2, P3 ;  /* 0x0000002519037c11 */ /* 0x000fc400098f16ff */
[----:B------:R-:W-:Y:S02]  /*1660*/  LEA.HI.X.SX32 R9, R9, UR37, 0x2, P5 ;  /* 0x0000002509097c11 */ /* 0x000fe4000a8f16ff */
[----:B------:R-:W-:Y:S01]  /*1670*/  SEL R15, R15, RZ, P0 ;  /* 0x000000ff0f0f7207 */ /* 0x000fe20000000000 */
[----:B------:R-:W2:Y:S01]  /*1680*/  LDG.E R2, desc[UR4][R2.64] ;  /* 0x0000000402027981 */ /* 0x000ea2000c1e1900 */
[----:B------:R-:W-:Y:S01]  /*1690*/  ISETP.NE.AND P5, PT, R24, RZ, PT ;  /* 0x000000ff1800720c */ /* 0x000fe20003fa5270 */
[----:B------:R-:W-:Y:S01]  /*16a0*/  IMAD R24, R13, UR44, RZ ;  /* 0x0000002c0d187c24 */ /* 0x000fe2000f8e02ff */
[----:B------:R-:W-:Y:S01]  /*16b0*/  SEL R31, R31, RZ, P1 ;  /* 0x000000ff1f1f7207 */ /* 0x000fe20000800000 */
[----:B------:R-:W-:Y:S01]  /*16c0*/  IMAD R15, R15, UR44, RZ ;  /* 0x0000002c0f0f7c24 */ /* 0x000fe2000f8e02ff */
[----:B------:R-:W-:Y:S01]  /*16d0*/  SEL R30, R30, RZ, P1 ;  /* 0x000000ff1e1e7207 */ /* 0x000fe20000800000 */
[----:B------:R-:W2:Y:S02]  /*16e0*/  LDG.E R9, desc[UR4][R8.64] ;  /* 0x0000000408097981 */ /* 0x000ea4000c1e1900 */
[----:B------:R-:W-:-:S02]  /*16f0*/  IMAD R31, R31, UR45, R24 ;  /* 0x0000002d1f1f7c24 */ /* 0x000fc4000f8e0218 */
[----:B------:R-:W-:Y:S01]  /*1700*/  IMAD R15, R30, UR45, R15 ;  /* 0x0000002d1e0f7c24 */ /* 0x000fe2000f8e020f */
[----:B------:R-:W-:Y:S02]  /*1710*/  R2UR UR10, R18 ;  /* 0x00000000120a72ca */ /* 0x000fe400000e0000 */
[----:B------:R-:W-:Y:S02]  /*1720*/  R2UR UR11, R19 ;  /* 0x00000000130b72ca */ /* 0x000fe400000e0000 */
[----:B---3--:R-:W-:Y:S02]  /*1730*/  ISETP.NE.AND P3, PT, R28, RZ, PT ;  /* 0x000000ff1c00720c */ /* 0x008fe40003f65270 */
[C---:B------:R-:W-:Y:S02]  /*1740*/  IADD3 R28, P0, PT, R4.reuse, UR38, RZ ;  /* 0x00000026041c7c10 */ /* 0x040fe4000ff1e0ff */
[----:B-----5:R-:W-:Y:S02]  /*1750*/  ISETP.NE.AND P4, PT, R29, RZ, PT ;  /* 0x000000ff1d00720c */ /* 0x020fe40003f85270 */
[----:B------:R-:W-:-:S02]  /*1760*/  LEA.HI.X.SX32 R29, R4, UR39, 0x1, P0 ;  /* 0x00000027041d7c11 */ /* 0x000fc400080f0eff */
[----:B------:R-:W-:-:S04]  /*1770*/  IADD3 R4, P0, PT, R5, UR38, RZ ;  /* 0x0000002605047c10 */ /* 0x000fc8000ff1e0ff */
[----:B------:R-:W-:Y:S01]  /*1780*/  LEA.HI.X.SX32 R5, R5, UR39, 0x1, P0 ;  /* 0x0000002705057c11 */ /* 0x000fe200080f0eff */
[----:B------:R-:W3:Y:S01]  /*1790*/  LDG.E.U8 R29, desc[UR4][R28.64] ;  /* 0x000000041c1d7981 */ /* 0x000ee2000c1e1100 */
[----:B------:R-:W-:-:S03]  /*17a0*/  IADD3 R24, P0, PT, R31, UR38, RZ ;  /* 0x000000261f187c10 */ /* 0x000fc6000ff1e0ff */
[----:B------:R0:W5:Y:S01]  /*17b0*/  LDG.E.U8 R13, desc[UR4][R4.64] ;  /* 0x00000004040d7981 */ /* 0x000162000c1e1100 */
[----:B------:R-:W-:Y:S02]  /*17c0*/  LEA.HI.X.SX32 R25, R31, UR39, 0x1, P0 ;  /* 0x000000271f197c11 */ /* 0x000fe400080f0eff */
[----:B------:R-:W-:-:S03]  /*17d0*/  IADD3 R30, P0, PT, R15, UR38, RZ ;  /* 0x000000260f1e7c10 */ /* 0x000fc6000ff1e0ff */
[----:B------:R-:W5:Y:S01]  /*17e0*/  LDG.E.U8 R24, desc[UR8][R24.64] ;  /* 0x0000000818187981 */ /* 0x000f62000c1e1100 */
[----:B------:R-:W-:Y:S01]  /*17f0*/  LEA.HI.X.SX32 R31, R15, UR39, 0x1, P0 ;  /* 0x000000270f1f7c11 */ /* 0x000fe200080f0eff */
[----:B0-----:R-:W4:Y:S05]  /*1800*/  LDC.64 R4, c[0x0][0x3d0] ;  /* 0x0000f400ff047b82 */ /* 0x001f2a0000000a00 */
[----:B------:R0:W5:Y:S01]  /*1810*/  LDG.E.U8 R31, desc[UR10][R30.64] ;  /* 0x0000000a1e1f7981 */ /* 0x000162000c1e1100 */
[----:B------:R-:W-:Y:S02]  /*1820*/  ISETP.NE.AND P0, PT, R11, RZ, PT ;  /* 0x000000ff0b00720c */ /* 0x000fe40003f05270 */
[----:B------:R-:W-:Y:S01]  /*1830*/  ISETP.NE.AND P1, PT, R23, RZ, PT ;  /* 0x000000ff1700720c */ /* 0x000fe20003f25270 */
[-C--:B----4-:R-:W-:Y:S01]  /*1840*/  FMUL R11, R32, R5.reuse ;  /* 0x00000005200b7220 */ /* 0x090fe20000400000 */
        /* <DEDUP_REMOVED lines=8> */
[----:B------:R-:W-:Y:S01]  /*18d0*/  FMUL R11, R12, R5 ;  /* 0x000000050c0b7220 */ /* 0x000fe20000400000 */
[----:B------:R-:W-:-:S02]  /*18e0*/  ISETP.NE.AND P6, PT, R35, RZ, PT ;  /* 0x000000ff2300720c */ /* 0x000fc40003fc5270 */
[----:B0-----:R-:W-:Y:S02]  /*18f0*/  FSEL R30, R3, R4, P5 ;  /* 0x00000004031e7208 */ /* 0x001fe40002800000 */
[----:B------:R-:W-:Y:S01]  /*1900*/  FMNMX R15, R15, R32, !PT ;  /* 0x000000200f0f7209 */ /* 0x000fe20007800000 */
[-C--:B------:R-:W-:Y:S01]  /*1910*/  FMUL R3, R14, R5.reuse ;  /* 0x000000050e037220 */ /* 0x080fe20000400000 */
[----:B------:R-:W-:Y:S02]  /*1920*/  FSEL R28, R11, R4, P6 ;  /* 0x000000040b1c7208 */ /* 0x000fe40003000000 */
[----:B------:R-:W-:Y:S01]  /*1930*/  FMNMX R15, R15, R30, !PT ;  /* 0x0000001e0f0f7209 */ /* 0x000fe20007800000 */
[-C--:B--2---:R-:W-:Y:S01]  /*1940*/  FMUL R11, R0, R5.reuse ;  /* 0x00000005000b7220 */ /* 0x084fe20000400000 */
[----:B------:R-:W-:Y:S02]  /*1950*/  FSEL R6, R3, R4, P2 ;  /* 0x0000000403067208 */ /* 0x000fe40001000000 */
[----:B------:R-:W-:Y:S01]  /*1960*/  FMNMX R15, R15, R28, !PT ;  /* 0x0000001c0f0f7209 */ /* 0x000fe20007800000 */
[----:B------:R-:W-:Y:S01]  /*1970*/  FMUL R3, R36, R5 ;  /* 0x0000000524037220 */ /* 0x000fe20000400000 */
[----:B------:R-:W-:-:S02]  /*1980*/  FSEL R26, R11, R4, P3 ;  /* 0x000000040b1a7208 */ /* 0x000fc40001800000 */
[----:B------:R-:W-:Y:S01]  /*1990*/  FMNMX R15, R15, R6, !PT ;  /* 0x000000060f0f7209 */ /* 0x000fe20007800000 */
[----:B------:R-:W-:-:S03]  /*19a0*/  FMUL R11, R2, R5 ;  /* 0x00000005020b7220 */ /* 0x000fc60000400000 */
[----:B------:R-:W-:Y:S01]  /*19b0*/  FMNMX R15, R15, R26, !PT ;  /* 0x0000001a0f0f7209 */ /* 0x000fe20007800000 */
[----:B------:R-:W-:Y:S01]  /*19c0*/  FMUL R7, R7, R5 ;  /* 0x0000000507077220 */ /* 0x000fe20000400000 */
[----:B------:R-:W-:Y:S01]  /*19d0*/  UMOV UR4, 0xffffffff ;  /* 0xffffffff00047882 */ /* 0x000fe20000000000 */
[----:B---3--:R-:W-:Y:S02]  /*19e0*/  ISETP.NE.AND P0, PT, R29, RZ, PT ;  /* 0x000000ff1d00720c */ /* 0x008fe40003f05270 */
[----:B-----5:R-:W-:Y:S02]  /*19f0*/  ISETP.NE.AND P1, PT, R13, RZ, PT ;  /* 0x000000ff0d00720c */ /* 0x020fe40003f25270 */
[-C--:B------:R-:W-:Y:S02]  /*1a00*/  FSEL R8, R3, R4.reuse, P0 ;  /* 0x0000000403087208 */ /* 0x080fe40000000000 */
[----:B------:R-:W-:Y:S02]  /*1a10*/  FSEL R16, R11, R4, P1 ;  /* 0x000000040b107208 */ /* 0x000fe40000800000 */
[----:B------:R-:W-:-:S02]  /*1a20*/  ISETP.NE.AND P0, PT, R24, RZ, PT ;  /* 0x000000ff1800720c */ /* 0x000fc40003f05270 */
[----:B------:R-:W-:Y:S02]  /*1a30*/  ISETP.NE.AND P2, PT, R31, RZ, PT ;  /* 0x000000ff1f00720c */ /* 0x000fe40003f45270 */
[----:B------:R-:W-:Y:S02]  /*1a40*/  FMNMX R15, R15, R8, !PT ;  /* 0x000000080f0f7209 */ /* 0x000fe40007800000 */
[----:B------:R-:W-:Y:S02]  /*1a50*/  FSEL R24, R7, R4, P0 ;  /* 0x0000000407187208 */ /* 0x000fe40000000000 */
[----:B------:R-:W-:-:S04]  /*1a60*/  FMNMX R15, R15, R16, !PT ;  /* 0x000000100f0f7209 */ /* 0x000fc80007800000 */
[----:B------:R-:W-:-:S03]  /*1a70*/  FMNMX R13, R15, R24, !PT ;  /* 0x000000180f0d7209 */ /* 0x000fc60007800000 */
[----:B------:R-:W-:-:S05]  /*1a80*/  @P2 FMUL R4, R9, R5 ;  /* 0x0000000509042220 */ /* 0x000fca0000400000 */
        /* <DEDUP_REMOVED lines=24> */
[----:B------:R-:W-:Y:S01]  /*1c10*/  FFMA.RM R2, R2, R7, 12582913 ;  /* 0x4b40000102027423 */ /* 0x000fe20000004007 */
[----:B------:R-:W-:Y:S01]  /*1c20*/  FFMA.SAT R4, R30, R5, 0.5 ;  /* 0x3f0000001e047423 */ /* 0x000fe20000002005 */
[----:B------:R-:W-:Y:S01]  /*1c30*/  FADD R3, R11, -12583039 ;  /* 0xcb40007f0b037421 */ /* 0x000fe20000000000 */
[----:B------:R-:W-:Y:S01]  /*1c40*/  FFMA.RM R12, R12, R7, 12582913 ;  /* 0x4b4000010c0c7423 */ /* 0x000fe20000004007 */
        /* <DEDUP_REMOVED lines=12> */
[----:B------:R-:W-:Y:S01]  /*1d10*/  FFMA.RM R3, R4, R7, 12582913 ;  /* 0x4b40000104037423 */ /* 0x000fe20000004007 */
[----:B------:R-:W-:Y:S01]  /*1d20*/  FFMA R15, R32, 1.4426950216293334961, -R15 ;  /* 0x3fb8aa3b200f7823 */ /* 0x000fe2000000080f */
[----:B------:R-:W-:Y:S01]  /*1d30*/  FFMA.SAT R4, R28, R5, 0.5 ;  /* 0x3f0000001c047423 */ /* 0x000fe20000002005 */
[----:B------:R-:W-:Y:S01]  /*1d40*/  FFMA R34, R34, 1.925963033500011079e-08, R9 ;  /* 0x32a5706022227823 */ /* 0x000fe20000000009 */
[----:B------:R-:W-:Y:S01]  /*1d50*/  FADD R9, R3, -12583039 ;  /* 0xcb40007f03097421 */ /* 0x000fe20000000000 */
[----:B------:R-:W0:Y:S01]  /*1d60*/  MUFU.EX2 R13, R13 ;  /* 0x0000000d000d7308 */ /* 0x000e220000000800 */
[----:B------:R-:W-:Y:S01]  /*1d70*/  FFMA R32, R32, 1.925963033500011079e-08, R15 ;  /* 0x32a5706020207823 */ /* 0x000fe2000000000f */
[-C--:B------:R-:W-:Y:S01]  /*1d80*/  FFMA.RM R10, R10, R7.reuse, 12582913 ;  /* 0x4b4000010a0a7423 */ /* 0x080fe20000004007 */
[----:B------:R-:W-:Y:S01]  /*1d90*/  FFMA R15, R30, 1.4426950216293334961, -R9 ;  /* 0x3fb8aa3b1e0f7823 */ /* 0x000fe20000000809 */
[----:B------:R-:W-:Y:S01]  /*1da0*/  FFMA.RM R9, R4, R7, 12582913 ;  /* 0x4b40000104097423 */ /* 0x000fe20000004007 */
[----:B------:R-:W-:Y:S01]  /*1db0*/  SHF.L.U32 R4, R11, 0x17, RZ ;  /* 0x000000170b047819 */ /* 0x000fe200000006ff */
[----:B------:R-:W-:-:S02]  /*1dc0*/  IMAD.SHL.U32 R3, R3, 0x800000, RZ ;  /* 0x0080000003037824 */ /* 0x000fc400078e00ff */
[----:B------:R-:W-:Y:S01]  /*1dd0*/  FFMA R30, R30, 1.925963033500011079e-08, R15 ;  /* 0x32a570601e1e7823 */ /* 0x000fe2000000000f */
[C---:B------:R-:W-:Y:S01]  /*1de0*/  FADD R15, R9.reuse, -12583039 ;  /* 0xcb40007f090f7421 */ /* 0x040fe20000000000 */
[----:B------:R-:W-:Y:S02]  /*1df0*/  SHF.L.U32 R2, R2, 0x17, RZ ;  /* 0x0000001702027819 */ /* 0x000fe400000006ff */
[----:B------:R-:W-:Y:S01]  /*1e00*/  SHF.L.U32 R29, R9, 0x17, RZ ;  /* 0x00000017091d7819 */ /* 0x000fe200000006ff */
[C---:B------:R-:W-:Y:S01]  /*1e10*/  FFMA R15, R28.reuse, 1.4426950216293334961, -R15 ;  /* 0x3fb8aa3b1c0f7823 */ /* 0x040fe2000000080f */
[----:B------:R-:W1:Y:S03]  /*1e20*/  MUFU.EX2 R30, R30 ;  /* 0x0000001e001e7308 */ /* 0x000e660000000800 */
[----:B------:R-:W-:Y:S01]  /*1e30*/  FFMA R28, R28, 1.925963033500011079e-08, R15 ;  /* 0x32a570601c1c7823 */ /* 0x000fe2000000000f */
[----:B------:R-:W-:Y:S01]  /*1e40*/  FADD R15, R10, -12583039 ;  /* 0xcb40007f0a0f7421 */ /* 0x000fe20000000000 */
[----:B0-----:R-:W-:-:S03]  /*1e50*/  FMUL R4, R4, R13 ;  /* 0x0000000d04047220 */ /* 0x001fc60000400000 */
[----:B------:R-:W0:Y:S01]  /*1e60*/  MUFU.EX2 R13, R34 ;  /* 0x00000022000d7308 */ /* 0x000e220000000800 */
[----:B------:R-:W-:-:S04]  /*1e70*/  FFMA R15, R0, 1.4426950216293334961, -R15 ;  /* 0x3fb8aa3b000f7823 */ /* 0x000fc8000000080f */
[----:B------:R-:W-:Y:S01]  /*1e80*/  FFMA R15, R0, 1.925963033500011079e-08, R15 ;  /* 0x32a57060000f7823 */ /* 0x000fe2000000000f */
[----:B------:R-:W-:Y:S02]  /*1e90*/  FFMA.SAT R0, R26, R5, 0.5 ;  /* 0x3f0000001a007423 */ /* 0x000fe40000002005 */
[----:B------:R-:W-:Y:S01]  /*1ea0*/  MUFU.EX2 R28, R28 ;  /* 0x0000001c001c7308 */ /* 0x000fe20000000800 */
[----:B-1----:R-:W-:Y:S01]  /*1eb0*/  FMUL R3, R3, R30 ;  /* 0x0000001e03037220 */ /* 0x002fe20000400000 */
[-C--:B------:R-:W-:Y:S01]  /*1ec0*/  FFMA.RM R11, R0, R7.reuse, 12582913 ;  /* 0x4b400001000b7423 */ /* 0x080fe20000004007 */
[----:B------:R-:W-:Y:S02]  /*1ed0*/  IMAD.SHL.U32 R0, R12, 0x800000, RZ ;  /* 0x008000000c007824 */ /* 0x000fe400078e00ff */
[----:B------:R-:W-:Y:S01]  /*1ee0*/  FFMA.RM R12, R14, R7, 12582913 ;  /* 0x4b4000010e0c7423 */ /* 0x000fe20000004007 */
[----:B------:R-:W-:Y:S01]  /*1ef0*/  FFMA.SAT R14, R24, R5, 0.5 ;  /* 0x3f000000180e7423 */ /* 0x000fe20000002005 */
[----:B------:R-:W-:Y:S01]  /*1f00*/  FADD R23, R11, -12583039 ;  /* 0xcb40007f0b177421 */ /* 0x000fe20000000000 */
[----:B------:R-:W-:Y:S01]  /*1f10*/  MUFU.EX2 R15, R15 ;  /* 0x0000000f000f7308 */ /* 0x000fe20000000800 */
[----:B0-----:R-:W-:Y:S01]  /*1f20*/  FMUL R0, R0, R13 ;  /* 0x0000000d00007220 */ /* 0x001fe20000400000 */
[----:B------:R-:W-:Y:S01]  /*1f30*/  FADD R13, R12, -12583039 ;  /* 0xcb40007f0c0d7421 */ /* 0x000fe20000000000 */
[----:B------:R-:W-:-:S03]  /*1f40*/  FFMA R23, R26, 1.4426950216293334961, -R23 ;  /* 0x3fb8aa3b1a177823 */ /* 0x000fc60000000817 */
[----:B------:R-:W-:Y:S01]  /*1f50*/  FFMA R13, R8, 1.4426950216293334961, -R13 ;  /* 0x3fb8aa3b080d7823 */ /* 0x000fe2000000080d */
[----:B------:R-:W-:Y:S02]  /*1f60*/  FFMA R26, R26, 1.925963033500011079e-08, R23 ;  /* 0x32a570601a1a7823 */ /* 0x000fe40000000017 */
[----:B------:R-:W0:Y:S01]  /*1f70*/  MUFU.EX2 R23, R32 ;  /* 0x0000002000177308 */ /* 0x000e220000000800 */
[----:B------:R-:W-:Y:S01]  /*1f80*/  FFMA R25, R8, 1.925963033500011079e-08, R13 ;  /* 0x32a5706008197823 */ /* 0x000fe2000000000d */
[----:B------:R-:W-:-:S04]  /*1f90*/  FFMA.SAT R8, R16, R5, 0.5 ;  /* 0x3f00000010087423 */ /* 0x000fc80000002005 */
[----:B------:R-:W-:Y:S02]  /*1fa0*/  FFMA.RM R8, R8, R7, 12582913 ;  /* 0x4b40000108087423 */ /* 0x000fe40000004007 */
[----:B------:R-:W1:Y:S02]  /*1fb0*/  MUFU.EX2 R26, R26 ;  /* 0x0000001a001a7308 */ /* 0x000e640000000800 */
[----:B------:R-:W-:-:S04]  /*1fc0*/  FADD R13, R8, -12583039 ;  /* 0xcb40007f080d7421 */ /* 0x000fc80000000000 */
[----:B------:R-:W-:Y:S01]  /*1fd0*/  FFMA R13, R16, 1.4426950216293334961, -R13 ;  /* 0x3fb8aa3b100d7823 */ /* 0x000fe2000000080d */
[----:B0-----:R-:W-:-:S03]  /*1fe0*/  FMUL R2, R2, R23 ;  /* 0x0000001702027220 */ /* 0x001fc60000400000 */
[----:B------:R-:W-:Y:S01]  /*1ff0*/  FFMA R27, R16, 1.925963033500011079e-08, R13 ;  /* 0x32a57060101b7823 */ /* 0x000fe2000000000d */
[----:B------:R-:W-:Y:S01]  /*2000*/  FFMA.RM R13, R14, R7, 12582913 ;  /* 0x4b4000010e0d7423 */ /* 0x000fe20000004007 */
[----:B------:R-:W-:Y:S02]  /*2010*/  FFMA.SAT R16, R6, R5, 0.5 ;  /* 0x3f00000006107423 */ /* 0x000fe40000002005 */
[----:B------:R-:W-:Y:S01]  /*2020*/  MUFU.EX2 R9, R27 ;  /* 0x0000001b00097308 */ /* 0x000fe20000000800 */
[C---:B------:R-:W-:Y:S01]  /*2030*/  FADD R5, R13.reuse, -12583039 ;  /* 0xcb40007f0d057421 */ /* 0x040fe20000000000 */
[----:B------:R-:W-:Y:S01]  /*2040*/  FFMA.RM R14, R16, R7, 12582913 ;  /* 0x4b400001100e7423 */ /* 0x000fe20000004007 */
[----:B------:R-:W-:Y:S02]  /*2050*/  IMAD.SHL.U32 R13, R13, 0x800000, RZ ;  /* 0x008000000d0d7824 */ /* 0x000fe400078e00ff */
[----:B------:R-:W-:-:S03]  /*2060*/  FFMA R5, R24, 1.4426950216293334961, -R5 ;  /* 0x3fb8aa3b18057823 */ /* 0x000fc60000000805 */
[----:B------:R-:W0:Y:S01]  /*2070*/  MUFU.EX2 R16, R25 ;  /* 0x0000001900107308 */ /* 0x000e220000000800 */
[----:B------:R-:W-:Y:S01]  /*2080*/  FFMA R24, R24, 1.925963033500011079e-08, R5 ;  /* 0x32a5706018187823 */ /* 0x000fe20000000005 */
[C---:B------:R-:W-:Y:S01]  /*2090*/  FADD R5, R14.reuse, -12583039 ;  /* 0xcb40007f0e057421 */ /* 0x040fe20000000000 */
[----:B------:R-:W-:-:S03]  /*20a0*/  SHF.L.U32 R14, R14, 0x17, RZ ;  /* 0x000000170e0e7819 */ /* 0x000fc600000006ff */
[C---:B------:R-:W-:Y:S02]  /*20b0*/  FFMA R5, R6.reuse, 1.4426950216293334961, -R5 ;  /* 0x3fb8aa3b06057823 */ /* 0x040fe40000000805 */
[----:B------:R-:W2:Y:S02]  /*20c0*/  MUFU.EX2 R24, R24 ;  /* 0x0000001800187308 */ /* 0x000ea40000000800 */
[----:B------:R-:W-:Y:S01]  /*20d0*/  FFMA R23, R6, 1.925963033500011079e-08, R5 ;  /* 0x32a5706006177823 */ /* 0x000fe20000000005 */
[----:B------:R-:W-:-:S04]  /*20e0*/  FADD R5, RZ, R4 ;  /* 0x00000004ff057221 */ /* 0x000fc80000000000 */
[----:B------:R-:W-:Y:S01]  /*20f0*/  FADD R7, R5, R0 ;  /* 0x0000000005077221 */ /* 0x000fe20000000000 */
[----:B------:R-:W-:Y:S01]  /*2100*/  FMUL R5, R29, R28 ;  /* 0x0000001c1d057220 */ /* 0x000fe20000400000 */
[----:B------:R-:W-:Y:S01]  /*2110*/  IMAD.SHL.U32 R28, R10, 0x800000, RZ ;  /* 0x008000000a1c7824 */ /* 0x000fe200078e00ff */
[----:B------:R-:W3:Y:S01]  /*2120*/  MUFU.EX2 R23, R23 ;  /* 0x0000001700177308 */ /* 0x000ee20000000800 */
[----:B------:R-:W-:Y:S01]  /*2130*/  FADD R6, R7, R2 ;  /* 0x0000000207067221 */ /* 0x000fe20000000000 */
[----:B------:R-:W-:-:S03]  /*2140*/  SHF.L.U32 R7, R11, 0x17, RZ ;  /* 0x000000170b077819 */ /* 0x000fc600000006ff */
[----:B------:R-:W-:Y:S01]  /*2150*/  FADD R10, R6, R3 ;  /* 0x00000003060a7221 */ /* 0x000fe20000000000 */
[----:B------:R-:W-:Y:S01]  /*2160*/  FMUL R6, R28, R15 ;  /* 0x0000000f1c067220 */ /* 0x000fe20000400000 */
[----:B------:R-:W-:Y:S02]  /*2170*/  IMAD.SHL.U32 R15, R12, 0x800000, RZ ;  /* 0x008000000c0f7824 */ /* 0x000fe400078e00ff */
[----:B-1----:R-:W-:Y:S01]  /*2180*/  FMUL R7, R7, R26 ;  /* 0x0000001a07077220 */ /* 0x002fe20000400000 */
[----:B------:R-:W-:Y:S01]  /*2190*/  FADD R11, R10, R5 ;  /* 0x000000050a0b7221 */ /* 0x000fe20000000000 */
[----:B------:R-:W-:Y:S01]  /*21a0*/  SHF.L.U32 R12, R8, 0x17, RZ ;  /* 0x00000017080c7819 */ /* 0x000fe200000006ff */
[----:B0-----:R-:W-:Y:S02]  /*21b0*/  FMUL R8, R15, R16 ;  /* 0x000000100f087220 */ /* 0x001fe40000400000 */
[----:B------:R-:W-:Y:S02]  /*21c0*/  FADD R10, R11, R6 ;  /* 0x000000060b0a7221 */ /* 0x000fe40000000000 */
[----:B------:R-:W-:-:S02]  /*21d0*/  FMUL R9, R12, R9 ;  /* 0x000000090c097220 */ /* 0x000fc40000400000 */
[----:B------:R-:W-:Y:S01]  /*21e0*/  FADD R11, R10, R7 ;  /* 0x000000070a0b7221 */ /* 0x000fe20000000000 */
[----:B--2---:R-:W-:Y:S01]  /*21f0*/  FMUL R10, R13, R24 ;  /* 0x000000180d0a7220 */ /* 0x004fe20000400000 */
[----:B---3--:R-:W-:Y:S02]  /*2200*/  FMUL R16, R14, R23 ;  /* 0x000000170e107220 */ /* 0x008fe40000400000 */
        /* <DEDUP_REMOVED lines=13> */
.L_x_23649:
        /* <DEDUP_REMOVED lines=11> */
[----:B0-----:R-:W-:Y:S05]  /*2390*/  CALL.REL.NOINC `($__internal_361_$__cuda_sm3x_div_rn_noftz_f32_slowpath) ;  /* 0x0000001400bc7944 */ /* 0x001fea0003c00000 */
[----:B------:R-:W-:-:S07]  /*23a0*/  IMAD.MOV.U32 R14, RZ, RZ, R25 ;  /* 0x000000ffff0e7224 */ /* 0x000fce00078e0019 */
.L_x_23616:
[----:B------:R-:W-:Y:S05]  /*23b0*/  BSYNC.RECONVERGENT B3 ;  /* 0x0000000000037941 */ /* 0x000fea0003800200 */
.L_x_23615:
        /* <DEDUP_REMOVED lines=11> */
[----:B0-----:R-:W-:Y:S05]  /*2470*/  CALL.REL.NOINC `($__internal_361_$__cuda_sm3x_div_rn_noftz_f32_slowpath) ;  /* 0x0000001400847944 */ /* 0x001fea0003c00000 */
[----:B------:R-:W-:-:S07]  /*2480*/  IMAD.MOV.U32 R15, RZ, RZ, R25 ;  /* 0x000000ffff0f7224 */ /* 0x000fce00078e0019 */
.L_x_23618:
[----:B------:R-:W-:Y:S05]  /*2490*/  BSYNC.RECONVERGENT B3 ;  /* 0x0000000000037941 */ /* 0x000fea0003800200 */
.L_x_23617:
        /* <DEDUP_REMOVED lines=13> */
.L_x_23620:
[----:B------:R-:W-:Y:S05]  /*2570*/  BSYNC.RECONVERGENT B3 ;  /* 0x0000000000037941 */ /* 0x000fea0003800200 */
.L_x_23619:
        /* <DEDUP_REMOVED lines=13> */
.L_x_23622:
[----:B------:R-:W-:Y:S05]  /*2650*/  BSYNC.RECONVERGENT B3 ;  /* 0x0000000000037941 */ /* 0x000fea0003800200 */
.L_x_23621:
        /* <DEDUP_REMOVED lines=13> */
.L_x_23624:
[----:B------:R-:W-:Y:S05]  /*2730*/  BSYNC.RECONVERGENT B3 ;  /* 0x0000000000037941 */ /* 0x000fea0003800200 */
.L_x_23623:
        /* <DEDUP_REMOVED lines=13> */
.L_x_23626:
[----:B------:R-:W-:Y:S05]  /*2810*/  BSYNC.RECONVERGENT B3 ;  /* 0x0000000000037941 */ /* 0x000fea0003800200 */
.L_x_23625:
        /* <DEDUP_REMOVED lines=13> */
.L_x_23628:
[----:B------:R-:W-:Y:S05]  /*28f0*/  BSYNC.RECONVERGENT B3 ;  /* 0x0000000000037941 */ /* 0x000fea0003800200 */
.L_x_23627:
        /* <DEDUP_REMOVED lines=13> */
.L_x_23630:
[----:B------:R-:W-:Y:S05]  /*29d0*/  BSYNC.RECONVERGENT B3 ;  /* 0x0000000000037941 */ /* 0x000fea0003800200 */
.L_x_23629:
        /* <DEDUP_REMOVED lines=13> */
.L_x_23632:
[----:B------:R-:W-:Y:S05]  /*2ab0*/  BSYNC.RECONVERGENT B3 ;  /* 0x0000000000037941 */ /* 0x000fea0003800200 */
.L_x_23631:
        /* <DEDUP_REMOVED lines=12> */
[----:B------:R-:W-:-:S07]  /*2b80*/  MOV R9, R25 ;  /* 0x0000001900097202 */ /* 0x000fce0000000f00 */
.L_x_23634:
[----:B------:R-:W-:Y:S05]  /*2b90*/  BSYNC.RECONVERGENT B3 ;  /* 0x0000000000037941 */ /* 0x000fea0003800200 */
.L_x_23633:
        /* <DEDUP_REMOVED lines=11> */
[----:B0-----:R-:W-:Y:S05]  /*2c50*/  CALL.REL.NOINC `($__internal_361_$__cuda_sm3x_div_rn_noftz_f32_slowpath) ;  /* 0x0000000c008c7944 */ /* 0x001fea0003c00000 */
[----:B------:R-:W-:-:S07]  /*2c60*/  MOV R23, R25 ;  /* 0x0000001900177202 */ /* 0x000fce0000000f00 */
.L_x_23636:
[----:B------:R-:W-:Y:S05]  /*2c70*/  BSYNC.RECONVERGENT B3 ;  /* 0x0000000000037941 */ /* 0x000fea0003800200 */
.L_x_23635:
        /* <DEDUP_REMOVED lines=47> */
.L_x_23613:
[----:B------:R-:W-:Y:S05]  /*2f70*/  EXIT ;  /* 0x000000000000794d */ /* 0x000fea0003800000 */
.L_x_23614:
[----:B------:R-:W-:Y:S01]  /*2f80*/  HFMA2 R12, -RZ, RZ, 0, 9.5367431640625e-07 ;  /* 0x00000010ff0c7431 */ /* 0x000fe200000001ff */
[----:B------:R-:W-:Y:S01]  /*2f90*/  BSSY B1, `(.L_x_23638) ;  /* 0x0000006000017945 */ /* 0x000fe20003800000 */
[----:B------:R-:W-:Y:S01]  /*2fa0*/  IMAD.MOV.U32 R11, RZ, RZ, 0x1f ;  /* 0x0000001fff0b7424 */ /* 0x000fe200078e00ff */
[----:B------:R-:W-:-:S07]  /*2fb0*/  MOV R15, 0xffffffff ;  /* 0xffffffff000f7802 */ /* 0x000fce0000000f00 */
[----:B------:R-:W-:Y:S05]  /*2fc0*/  WARPSYNC.COLLECTIVE R15, `(.L_x_23639) ;  /* 0x000000000f087348 */ /* 0x000fea0003c00000 */
[----:B------:R0:W1:Y:S02]  /*2fd0*/  SHFL.BFLY P6, R14, R13, R12, R11 ;  /* 0x0c00000c0d0e7389 */ /* 0x00006400000c000b */
[----:B01----:R-:W-:Y:S05]  /*2fe0*/  ENDCOLLECTIVE ;  /* 0x000000000000791b */ /* 0x003fea0003800000 */
.L_x_23639:
[----:B------:R-:W-:Y:S05]  /*2ff0*/  BSYNC B1 ;  /* 0x0000000000017941 */ /* 0x000fea0003800000 */
.L_x_23638:
[----:B------:R-:W-:Y:S01]  /*3000*/  HFMA2 R12, -RZ, RZ, 0, 4.76837158203125e-07 ;  /* 0x00000008ff0c7431 */ /* 0x000fe200000001ff */
[----:B------:R-:W-:Y:S01]  /*3010*/  FMNMX R13, R13, R14, !PT ;  /* 0x0000000e0d0d7209 */ /* 0x000fe20007800000 */
[----:B------:R-:W-:Y:S01]  /*3020*/  IMAD.MOV.U32 R11, RZ, RZ, 0x1f ;  /* 0x0000001fff0b7424 */ /* 0x000fe200078e00ff */
[----:B------:R-:W-:-:S07]  /*3030*/  MOV R15, 0xffffffff ;  /* 0xffffffff000f7802 */ /* 0x000fce0000000f00 */
[----:B------:R-:W-:Y:S05]  /*3040*/  WARPSYNC.COLLECTIVE R15, `(.L_x_23640) ;  /* 0x000000000f087348 */ /* 0x000fea0003c00000 */
[----:B------:R0:W1:Y:S02]  /*3050*/  SHFL.BFLY P6, R14, R13, R12, R11 ;  /* 0x0c00000c0d0e7389 */ /* 0x00006400000c000b */
[----:B01----:R-:W-:Y:S05]  /*3060*/  ENDCOLLECTIVE ;  /* 0x000000000000791b */ /* 0x003fea0003800000 */
.L_x_23640:
[----:B------:R-:W-:Y:S01]  /*3070*/  IMAD.MOV.U32 R12, RZ, RZ, 0x4 ;  /* 0x00000004ff0c7424 */ /* 0x000fe200078e00ff */
[----:B------:R-:W-:-:S04]  /*3080*/  FMNMX R0, R13, R14, !PT ;  /* 0x0000000e0d007209 */ /* 0x000fc80007800000 */
[----:B------:R-:W-:-:S07]  /*3090*/  MOV R13, R0 ;  /* 0x00000000000d7202 */ /* 0x000fce0000000f00 */
[----:B------:R-:W-:Y:S05]  /*30a0*/  WARPSYNC.COLLECTIVE R15, `(.L_x_23641) ;  /* 0x000000000f087348 */ /* 0x000fea0003c00000 */
[----:B------:R0:W1:Y:S02]  /*30b0*/  SHFL.BFLY P6, R14, R13, R12, R11 ;  /* 0x0c00000c0d0e7389 */ /* 0x00006400000c000b */
[----:B01----:R-:W-:Y:S05]  /*30c0*/  ENDCOLLECTIVE ;  /* 0x000000000000791b */ /* 0x003fea0003800000 */
.L_x_23641:
[----:B------:R-:W-:Y:S01]  /*30d0*/  HFMA2 R12, -RZ, RZ, 0, 1.1920928955078125e-07 ;  /* 0x00000002ff0c7431 */ /* 0x000fe200000001ff */
[----:B------:R-:W-:-:S04]  /*30e0*/  FMNMX R2, R0, R14, !PT ;  /* 0x0000000e00027209 */ /* 0x000fc80007800000 */
[----:B------:R-:W-:-:S07]  /*30f0*/  MOV R13, R2 ;  /* 0x00000002000d7202 */ /* 0x000fce0000000f00 */
[----:B------:R-:W-:Y:S05]  /*3100*/  WARPSYNC.COLLECTIVE R15, `(.L_x_23642) ;  /* 0x000000000f087348 */ /* 0x000fea0003c00000 */
[----:B------:R0:W1:Y:S02]  /*3110*/  SHFL.BFLY P6, R14, R13, R12, R11 ;  /* 0x0c00000c0d0e7389 */ /* 0x00006400000c000b */
[----:B01----:R-:W-:Y:S05]  /*3120*/  ENDCOLLECTIVE ;  /* 0x000000000000791b */ /* 0x003fea0003800000 */
.L_x_23642:
[----:B------:R-:W-:Y:S02]  /*3130*/  MOV R12, 0x1 ;  /* 0x00000001000c7802 */ /* 0x000fe40000000f00 */
[----:B------:R-:W-:-:S05]  /*3140*/  FMNMX R3, R2, R14, !PT ;  /* 0x0000000e02037209 */ /* 0x000fca0007800000 */
[----:B------:R-:W-:-:S07]  /*3150*/  IMAD.MOV.U32 R13, RZ, RZ, R3 ;  /* 0x000000ffff0d7224 */ /* 0x000fce00078e0003 */
[----:B------:R-:W-:Y:S05]  /*3160*/  WARPSYNC.COLLECTIVE R15, `(.L_x_23643) ;  /* 0x000000000f087348 */ /* 0x000fea0003c00000 */
[----:B------:R0:W1:Y:S02]  /*3170*/  SHFL.BFLY P6, R14, R13, R12, R11 ;  /* 0x0c00000c0d0e7389 */ /* 0x00006400000c000b */
[----:B01----:R-:W-:Y:S05]  /*3180*/  ENDCOLLECTIVE ;  /* 0x000000000000791b */ /* 0x003fea0003800000 */
.L_x_23643:
        /* <DEDUP_REMOVED lines=85> */
[----:B------:R-:W-:Y:S01]  /*36e0*/  FFMA.SAT R13, R11, R13, 0.5 ;  /* 0x3f0000000b0d7423 */ /* 0x000fe2000000200d */
[----:B------:R-:W0:Y:S02]  /*36f0*/  MUFU.EX2 R10, R23 ;  /* 0x00000017000a7308 */ /* 0x000e240000000800 */
        /* <DEDUP_REMOVED lines=9> */
[----:B0-----:R-:W-:Y:S02]  /*3790*/  FMUL R9, R9, R10 ;  /* 0x0000000a09097220 */ /* 0x001fe40000400000 */
[----:B------:R-:W0:Y:S01]  /*37a0*/  MUFU.EX2 R13, R24 ;  /* 0x00000018000d7308 */ /* 0x000e220000000800 */
[----:B------:R-:W-:Y:S02]  /*37b0*/  SHF.L.U32 R10, R15, 0x17, RZ ;  /* 0x000000170f0a7819 */ /* 0x000fe400000006ff */
[----:B------:R-:W-:-:S05]  /*37c0*/  MOV R15, 0xffffffff ;  /* 0xffffffff000f7802 */ /* 0x000fca0000000f00 */
[----:B------:R-:W1:Y:S01]  /*37d0*/  MUFU.EX2 R11, R11 ;  /* 0x0000000b000b7308 */ /* 0x000e620000000800 */
[----:B0-----:R-:W-:Y:S01]  /*37e0*/  FMUL R10, R10, R13 ;  /* 0x0000000d0a0a7220 */ /* 0x001fe20000400000 */
[----:B------:R-:W-:-:S04]  /*37f0*/  FADD R13, RZ, R4 ;  /* 0x00000004ff0d7221 */ /* 0x000fc80000000000 */
        /* <DEDUP_REMOVED lines=12> */
[----:B------:R-:W-:-:S07]  /*38c0*/  FADD R13, R13, R16 ;  /* 0x000000100d0d7221 */ /* 0x000fce0000000000 */
[----:B------:R-:W-:Y:S05]  /*38d0*/  WARPSYNC.COLLECTIVE R15, `(.L_x_23644) ;  /* 0x000000000f087348 */ /* 0x000fea0003c00000 */
[----:B------:R0:W1:Y:S02]  /*38e0*/  SHFL.BFLY P6, R14, R13, R12, R11 ;  /* 0x0c00000c0d0e7389 */ /* 0x00006400000c000b */
[----:B01----:R-:W-:Y:S05]  /*38f0*/  ENDCOLLECTIVE ;  /* 0x000000000000791b */ /* 0x003fea0003800000 */
.L_x_23644:
[----:B------:R-:W-:Y:S02]  /*3900*/  HFMA2 R12, -RZ, RZ, 0, 4.76837158203125e-07 ;  /* 0x00000008ff0c7431 */ /* 0x000fe400000001ff */
[----:B------:R-:W-:-:S04]  /*3910*/  FADD R23, R13, R14 ;  /* 0x0000000e0d177221 */ /* 0x000fc80000000000 */
[----:B------:R-:W-:-:S07]  /*3920*/  IMAD.MOV.U32 R13, RZ, RZ, R23 ;  /* 0x000000ffff0d7224 */ /* 0x000fce00078e0017 */
[----:B------:R-:W-:Y:S05]  /*3930*/  WARPSYNC.COLLECTIVE R15, `(.L_x_23645) ;  /* 0x000000000f087348 */ /* 0x000fea0003c00000 */
[----:B------:R0:W1:Y:S02]  /*3940*/  SHFL.BFLY P6, R14, R13, R12, R11 ;  /* 0x0c00000c0d0e7389 */ /* 0x00006400000c000b */
[----:B01----:R-:W-:Y:S05]  /*3950*/  ENDCOLLECTIVE ;  /* 0x000000000000791b */ /* 0x003fea0003800000 */
.L_x_23645:
[----:B------:R-:W-:Y:S02]  /*3960*/  IMAD.MOV.U32 R12, RZ, RZ, 0x4 ;  /* 0x00000004ff0c7424 */ /* 0x000fe400078e00ff */
[----:B------:R-:W-:-:S05]  /*3970*/  FADD R24, R23, R14 ;  /* 0x0000000e17187221 */ /* 0x000fca0000000000 */
[----:B------:R-:W-:-:S07]  /*3980*/  MOV R13, R24 ;  /* 0x00000018000d7202 */ /* 0x000fce0000000f00 */
[----:B------:R-:W-:Y:S05]  /*3990*/  WARPSYNC.COLLECTIVE R15, `(.L_x_23646) ;  /* 0x000000000f087348 */ /* 0x000fea0003c00000 */
[----:B------:R0:W1:Y:S02]  /*39a0*/  SHFL.BFLY P6, R14, R13, R12, R11 ;  /* 0x0c00000c0d0e7389 */ /* 0x00006400000c000b */
[----:B01----:R-:W-:Y:S05]  /*39b0*/  ENDCOLLECTIVE ;  /* 0x000000000000791b */ /* 0x003fea0003800000 */
.L_x_23646:
[----:B------:R-:W-:Y:S02]  /*39c0*/  HFMA2 R12, -RZ, RZ, 0, 1.1920928955078125e-07 ;  /* 0x00000002ff0c7431 */ /* 0x000fe400000001ff */
[----:B------:R-:W-:-:S05]  /*39d0*/  FADD R25, R24, R14 ;  /* 0x0000000e18197221 */ /* 0x000fca0000000000 */
[----:B------:R-:W-:-:S07]  /*39e0*/  MOV R13, R25 ;  /* 0x00000019000d7202 */ /* 0x000fce0000000f00 */
[----:B------:R-:W-:Y:S05]  /*39f0*/  WARPSYNC.COLLECTIVE R15, `(.L_x_23647) ;  /* 0x000000000f087348 */ /* 0x000fea0003c00000 */
[----:B------:R0:W1:Y:S02]  /*3a00*/  SHFL.BFLY P6, R14, R13, R12, R11 ;  /* 0x0c00000c0d0e7389 */ /* 0x00006400000c000b */
[----:B01----:R-:W-:Y:S05]  /*3a10*/  ENDCOLLECTIVE ;  /* 0x000000000000791b */ /* 0x003fea0003800000 */
.L_x_23647:
[----:B------:R-:W-:Y:S01]  /*3a20*/  MOV R12, 0x1 ;  /* 0x00000001000c7802 */ /* 0x000fe20000000f00 */
[----:B------:R-:W-:-:S04]  /*3a30*/  FADD R26, R25, R14 ;  /* 0x0000000e191a7221 */ /* 0x000fc80000000000 */
[----:B------:R-:W-:-:S07]  /*3a40*/  IMAD.MOV.U32 R13, RZ, RZ, R26 ;  /* 0x000000ffff0d7224 */ /* 0x000fce00078e001a */
[----:B------:R-:W-:Y:S05]  /*3a50*/  WARPSYNC.COLLECTIVE R15, `(.L_x_23648) ;  /* 0x000000000f087348 */ /* 0x000fea0003c00000 */
[----:B------:R0:W1:Y:S02]  /*3a60*/  SHFL.BFLY P6, R14, R13, R12, R11 ;  /* 0x0c00000c0d0e7389 */ /* 0x00006400000c000b */
[----:B01----:R-:W-:Y:S05]  /*3a70*/  ENDCOLLECTIVE ;  /* 0x000000000000791b */ /* 0x003fea0003800000 */
.L_x_23648:
[----:B------:R-:W-:Y:S05]  /*3a80*/  BRA `(.L_x_23649) ;  /* 0xffffffe800147947 */ /* 0x000fea000383ffff */
        .weak           $__internal_361_$__cuda_sm3x_div_rn_noftz_f32_slowpath
        .type           $__internal_361_$__cuda_sm3x_div_rn_noftz_f32_slowpath,@function
        .size           $__internal_361_$__cuda_sm3x_div_rn_noftz_f32_slowpath,(.L_x_37738 - $__internal_361_$__cuda_sm3x_div_rn_noftz_f32_slowpath)
$__internal_361_$__cuda_sm3x_div_rn_noftz_f32_slowpath:
        /* <DEDUP_REMOVED lines=36> */
.L_x_23651:
        /* <DEDUP_REMOVED lines=51> */
.L_x_23658:
[----:B------:R-:W-:-:S04]  /*4000*/  LOP3.LUT R25, R25, 0x80000000, RZ, 0xc0, !PT ;  /* 0x8000000019197812 */ /* 0x000fc800078ec0ff */
[----:B------:R-:W-:Y:S01]  /*4010*/  LOP3.LUT R25, R25, 0x7f800000, RZ, 0xfc, !PT ;  /* 0x7f80000019197812 */ /* 0x000fe200078efcff */
[----:B------:R-:W-:Y:S06]  /*4020*/  BRA `(.L_x_23659) ;  /* 0x0000000000047947 */ /* 0x000fec0003800000 */
.L_x_23657:
[----:B------:R-:W-:-:S07]  /*4030*/  IMAD R25, R26, 0x800000, R25 ;  /* 0x008000001a197824 */ /* 0x000fce00078e0219 */
.L_x_23659:
[----:B------:R-:W-:Y:S05]  /*4040*/  BSYNC.RECONVERGENT B2 ;  /* 0x0000000000027941 */ /* 0x000fea0003800200 */
.L_x_23656:
[----:B------:R-:W-:Y:S05]  /*4050*/  BRA `(.L_x_23660) ;  /* 0x0000000000207947 */ /* 0x000fea0003800000 */
.L_x_23655:
[----:B------:R-:W-:-:S04]  /*4060*/  LOP3.LUT R25, R25, 0x80000000, R4, 0x48, !PT ;  /* 0x8000000019197812 */ /* 0x000fc800078e4804 */
[----:B------:R-:W-:Y:S01]  /*4070*/  LOP3.LUT R25, R25, 0x7f800000, RZ, 0xfc, !PT ;  /* 0x7f80000019197812 */ /* 0x000fe200078efcff */
[----:B------:R-:W-:Y:S06]  /*4080*/  BRA `(.L_x_23660) ;  /* 0x0000000000147947 */ /* 0x000fec0003800000 */
.L_x_23654:
[----:B------:R-:W-:Y:S01]  /*4090*/  LOP3.LUT R25, R25, 0x80000000, R4, 0x48, !PT ;  /* 0x8000000019197812 */ /* 0x000fe200078e4804 */
[----:B------:R-:W-:Y:S06]  /*40a0*/  BRA `(.L_x_23660) ;  /* 0x00000000000c7947 */ /* 0x000fec0003800000 */
.L_x_23653:
[----:B------:R-:W0:Y:S01]  /*40b0*/  MUFU.RSQ R25, -QNAN ;  /* 0xffc0000000197908 */ /* 0x000e220000001400 */
[----:B------:R-:W-:Y:S05]  /*40c0*/  BRA `(.L_x_23660) ;  /* 0x0000000000047947 */ /* 0x000fea0003800000 */
.L_x_23652:
[----:B------:R-:W-:-:S07]  /*40d0*/  FADD.FTZ R25, R4, R11 ;  /* 0x0000000b04197221 */ /* 0x000fce0000010000 */
.L_x_23660:
[----:B------:R-:W-:Y:S05]  /*40e0*/  BSYNC.RECONVERGENT B1 ;  /* 0x0000000000017941 */ /* 0x000fea0003800200 */
.L_x_23650:
[----:B------:R-:W-:Y:S01]  /*40f0*/  HFMA2 R13, -RZ, RZ, 0, 0 ;  /* 0x00000000ff0d7431 */ /* 0x000fe200000001ff */
[----:B------:R-:W-:-:S04]  /*4100*/  MOV R12, R23 ;  /* 0x00000017000c7202 */ /* 0x000fc80000000f00 */
[----:B0-----:R-:W-:Y:S05]  /*4110*/  RET.REL.NODEC R12 `(_Z15SoftmaxWarpImplI22BroadcastScaleMaskLoadIffbLm2EiE11DirectStoreIffEfLi1ELi11ELi32ELi1ELb0EL9Algorithm0EEvT_T0_ll) ;  /* 0xffffffbc0cb87950 */ /* 0x001fea0003c3ffff */
.L_x_23661:
        /* <DEDUP_REMOVED lines=14> */
.L_x_37738:


//--------------------- .text._Z15SoftmaxWarpImplI22BroadcastScaleMaskLoadIffbLm2EiE11DirectStoreIffEfLi1ELi10ELi32ELi1ELb1EL9Algorithm0EEvT_T0_ll --------------------------
	.section	.text._Z15SoftmaxWarpImplI22BroadcastScaleMaskLoadIffbLm2EiE11DirectStoreIffEfLi1ELi10ELi32ELi1ELb1EL9Algorithm0EEvT_T0_ll,"ax",@progbits
	.align	128
        .global         _Z15SoftmaxWarpImplI22BroadcastScaleMaskLoadIffbLm2EiE11DirectStoreIffEfLi1ELi10ELi32ELi1ELb1EL9Algorithm0EEvT_T0_ll
        .type           _Z15SoftmaxWarpImplI22BroadcastScaleMaskLoadIffbLm2EiE11DirectStoreIffEfLi1ELi10ELi32ELi1ELb1EL9Algorithm0EEvT_T0_ll,@function
        .size           _Z15SoftmaxWarpImplI22BroadcastScaleMaskLoadIffbLm2EiE11DirectStoreIffEfLi1ELi10ELi32ELi1ELb1EL9Algorithm0EEvT_T0_ll,(.L_x_37739 - _Z15SoftmaxWarpImplI22BroadcastScaleMaskLoadIffbLm2EiE11DirectStoreIffEfLi1ELi10ELi32ELi1ELb1EL9Algorithm0EEvT_T0_ll)
        .other          _Z15SoftmaxWarpImplI22BroadcastScaleMaskLoadIffbLm2EiE11DirectStoreIffEfLi1ELi10ELi32ELi1ELb1EL9Algorithm0EEvT_T0_ll,@"STO_CUDA_ENTRY STV_DEFAULT"
_Z15SoftmaxWarpImplI22BroadcastScaleMaskLoadIffbLm2EiE11DirectStoreIffEfLi1ELi10ELi32ELi1ELb1EL9Algorithm0EEvT_T0_ll:
.text._Z15SoftmaxWarpImplI22BroadcastScaleMaskLoadIffbLm2EiE11DirectStoreIffEfLi1ELi10ELi32ELi1ELb1EL9Algorithm0EEvT_T0_ll:
        /* <DEDUP_REMOVED lines=29> */
.L_x_23662:
        /* <DEDUP_REMOVED lines=21> */
.L_x_23705:
        /* <DEDUP_REMOVED lines=47> */
[--C-:B------:R-:W-:Y:S01]  /*0610*/  IMAD R12, R20, R12, R11.reuse ;  /* 0x0000000c140c7224 */ /* 0x100fe200078e020b */
[----:B------:R-:W-:-:S04]  /*0620*/  SHF.R.S64 R20, RZ, 0x1e, R11 ;  /* 0x0000001eff147819 */ /* 0x000fc8000000100b */
        /* <DEDUP_REMOVED lines=16> */
.L_x_23665:
[----:B------:R-:W-:Y:S05]  /*0730*/  BSYNC.RECONVERGENT B1 ;  /* 0x0000000000017941 */ /* 0x000fea0003800200 */
.L_x_23664:
        /* <DEDUP_REMOVED lines=57> */
.L_x_23667:
[----:B------:R-:W-:Y:S05]  /*0ad0*/  BSYNC.RECONVERGENT B1 ;  /* 0x0000000000017941 */ /* 0x000fea0003800200 */
.L_x_23666:
        /* <DEDUP_REMOVED lines=59> */
.L_x_23669:
[----:B------:R-:W-:Y:S05]  /*0e90*/  BSYNC.RECONVERGENT B1 ;  /* 0x0000000000017941 */ /* 0x000fea0003800200 */
.L_x_23668:
        /* <DEDUP_REMOVED lines=57> */
.L_x_23671:
[----:B------:R-:W-:Y:S05]  /*1230*/  BSYNC.RECONVERGENT B1 ;  /* 0x0000000000017941 */ /* 0x000fea0003800200 */
.L_x_23670:
        /* <DEDUP_REMOVED lines=66> */
.L_x_23673:
[----:B------:R-:W-:Y:S05]  /*1660*/  BSYNC.RECONVERGENT B1 ;  /* 0x0000000000017941 */ /* 0x000fea0003800200 */
.L_x_23672:
        /* <DEDUP_REMOVED lines=28> */
[----:B------:R-:W0:Y:S01]  /*1830*/  LDC.64 R14, c[0x0][0x398] ;  /* 0x0000e600ff0e7b82 */ /* 0x000e220000000a00 */
[----:B------:R-:W-:-:S04]  /*1840*/  LOP3.LUT R21, R11, R12, RZ, 0x3c, !PT ;  /* 0x0000000c0b157212 */ /* 0x000fc800078e3cff */
[----:B------:R-:W-:-:S06]  /*1850*/  ISETP.GE.AND P6, PT, R21, RZ, PT ;  /* 0x000000ff1500720c */ /* 0x000fcc0003fc6270 */
[----:B------:R-:W-:Y:S02]  /*1860*/  @P1 IADD3 R19, PT, PT, R19, 0x1, RZ ;  /* 0x0000000113131810 */ /* 0x000fe40007ffe0ff */
[----:B------:R-:W-:-:S05]  /*1870*/  ISETP.NE.AND P1, PT, R12, RZ, PT ;  /* 0x000000ff0c00720c */ /* 0x000fca0003f25270 */
[----:B------:R-:W-:Y:S01]  /*1880*/  @!P6 IMAD.MOV R19, RZ, RZ, -R19 ;  /* 0x000000ffff13e224 */ /* 0x000fe200078e0a13 */
[----:B0-----:R-:W-:-:S07]  /*1890*/  ISETP.NE.U32.AND P6, PT, R14, 0x1, PT ;  /* 0x000000010e00780c */ /* 0x001fce0003fc5070 */
        /* <DEDUP_REMOVED lines=20> */
.L_x_23675:
[----:B------:R-:W-:Y:S05]  /*19e0*/  BSYNC.RECONVERGENT B1 ;  /* 0x0000000000017941 */ /* 0x000fea0003800200 */
.L_x_23674:
        /* <DEDUP_REMOVED lines=56> */
.L_x_23677:
[----:B------:R-:W-:Y:S05]  /*1d70*/  BSYNC.RECONVERGENT B1 ;  /* 0x0000000000017941 */ /* 0x000fea0003800200 */
.L_x_23676:
        /* <DEDUP_REMOVED lines=56> */
.L_x_23679:
[----:B------:R-:W-:Y:S05]  /*2100*/  BSYNC.RECONVERGENT B1 ;  /* 0x0000000000017941 */ /* 0x000fea0003800200 */
.L_x_23678:
        /* <DEDUP_REMOVED lines=55> */
.L_x_23681:
[----:B------:R-:W-:Y:S05]  /*2480*/  BSYNC.RECONVERGENT B1 ;  /* 0x0000000000017941 */ /* 0x000fea0003800200 */
.L_x_23680:
[----:B------:R-:W-:Y:S04]  /*2490*/  BSSY.RECONVERGENT B1, `(.L_x_23682) ;  /* 0x0000037000017945 */ /* 0x000fe80003800200 */
[----:B------:R-:W-:Y:S05]  /*24a0*/  @P5 BRA `(.L_x_23683) ;  /* 0x0000000000d45947 */ /* 0x000fea0003800000 */
[----:B------:R-:W0:Y:S01]  /*24b0*/  LDC R12, c[0x0][0x3a8] ;  /* 0x0000ea00ff0c7b82 */ /* 0x000e220000000800 */
[----:B------:R-:W-:Y:S01]  /*24c0*/  IMAD R11, R3, UR50, R17 ;  /* 0x00000032030b7c24 */ /* 0x000fe2000f8e0211 */
[C---:B-1----:R-:W-:Y:S02]  /*24d0*/  R2UR UR6, R36.reuse ;  /* 0x00000000240672ca */ /* 0x042fe400000e0000 */
[----:B------:R-:W-:Y:S02]  /*24e0*/  R2UR UR7, R37 ;  /* 0x00000000250772ca */ /* 0x000fe400000e0000 */
[----:B------:R-:W-:Y:S02]  /*24f0*/  IABS R26, R11 ;  /* 0x0000000b001a7213 */ /* 0x000fe40000000000 */
        /* <DEDUP_REMOVED lines=48> */
.L_x_23683:
[----:B------:R-:W-:Y:S05]  /*2800*/  BSYNC.RECONVERGENT B1 ;  /* 0x0000000000017941 */ /* 0x000fea0003800200 */
.L_x_23682:
        /* <DEDUP_REMOVED lines=42> */
[----:B------:R-:W-:Y:S01]  /*2ab0*/  FFMA R22, R33, 1.4426950216293334961, -R22 ;  /* 0x3fb8aa3b21167823 */ /* 0x000fe20000000816 */
[-C--:B------:R-:W-:Y:S01]  /*2ac0*/  FFMA.RM R21, R24, R11.reuse, 12582913 ;  /* 0x4b40000118157423 */ /* 0x080fe2000000400b */
[----:B------:R-:W-:Y:S01]  /*2ad0*/  FADD R24, R13, -12583039 ;  /* 0xcb40007f0d187421 */ /* 0x000fe20000000000 */
[-C--:B------:R-:W-:Y:S01]  /*2ae0*/  FFMA.RM R23, R28, R11.reuse, 12582913 ;  /* 0x4b4000011c177423 */ /* 0x080fe2000000400b */
[----:B------:R-:W-:Y:S01]  /*2af0*/  FFMA R33, R33, 1.925963033500011079e-08, R22 ;  /* 0x32a5706021217823 */ /* 0x000fe20000000016 */
[----:B------:R-:W-:Y:S01]  /*2b00*/  FADD R22, R21, -12583039 ;  /* 0xcb40007f15167421 */ /* 0x000fe20000000000 */
[----:B------:R-:W-:Y:S01]  /*2b10*/  FFMA R24, R31, 1.4426950216293334961, -R24 ;  /* 0x3fb8aa3b1f187823 */ /* 0x000fe20000000818 */
[----:B------:R-:W0:Y:S01]  /*2b20*/  MUFU.EX2 R39, R39 ;  /* 0x0000002700277308 */ /* 0x000e220000000800 */
[-C--:B------:R-:W-:Y:S01]  /*2b30*/  FFMA.SAT R40, R15, R12.reuse, 0.5 ;  /* 0x3f0000000f287423 */ /* 0x080fe2000000200c */
[----:B------:R-:W-:Y:S01]  /*2b40*/  FFMA R22, R35, 1.4426950216293334961, -R22 ;  /* 0x3fb8aa3b23167823 */ /* 0x000fe20000000816 */
[----:B------:R-:W-:Y:S01]  /*2b50*/  FFMA R31, R31, 1.925963033500011079e-08, R24 ;  /* 0x32a570601f1f7823 */ /* 0x000fe20000000018 */
[----:B------:R-:W-:Y:S01]  /*2b60*/  IMAD.SHL.U32 R20, R20, 0x800000, RZ ;  /* 0x0080000014147824 */ /* 0x000fe200078e00ff */
[----:B------:R-:W-:Y:S01]  /*2b70*/  SHF.L.U32 R13, R13, 0x17, RZ ;  /* 0x000000170d0d7819 */ /* 0x000fe200000006ff */
[----:B------:R-:W-:Y:S01]  /*2b80*/  FFMA R35, R35, 1.925963033500011079e-08, R22 ;  /* 0x32a5706023237823 */ /* 0x000fe20000000016 */
[----:B------:R-:W-:Y:S01]  /*2b90*/  FFMA.SAT R22, R29, R12, 0.5 ;  /* 0x3f0000001d167423 */ /* 0x000fe2000000200c */
[----:B------:R-:W2:Y:S03]  /*2ba0*/  MUFU.EX2 R32, R26 ;  /* 0x0000001a00207308 */ /* 0x000ea60000000800 */
[----:B------:R-:W-:-:S04]  /*2bb0*/  FFMA.RM R22, R22, R11, 12582913 ;  /* 0x4b40000116167423 */ /* 0x000fc8000000400b */
[----:B------:R-:W-:Y:S01]  /*2bc0*/  FADD R24, R22, -12583039 ;  /* 0xcb40007f16187421 */ /* 0x000fe20000000000 */
[----:B------:R-:W3:Y:S01]  /*2bd0*/  MUFU.EX2 R33, R33 ;  /* 0x0000002100217308 */ /* 0x000ee20000000800 */
[----:B0-----:R-:W-:Y:S02]  /*2be0*/  FMUL R20, R20, R39 ;  /* 0x0000002714147220 */ /* 0x001fe40000400000 */
[----:B------:R-:W-:-:S04]  /*2bf0*/  FFMA R24, R29, 1.4426950216293334961, -R24 ;  /* 0x3fb8aa3b1d187823 */ /* 0x000fc80000000818 */
[----:B------:R-:W-:Y:S01]  /*2c00*/  FFMA R30, R29, 1.925963033500011079e-08, R24 ;  /* 0x32a570601d1e7823 */ /* 0x000fe20000000018 */
[----:B------:R-:W-:Y:S01]  /*2c10*/  FADD R24, R23, -12583039 ;  /* 0xcb40007f17187421 */ /* 0x000fe20000000000 */
[----:B------:R0:W-:Y:S03]  /*2c20*/  MUFU.EX2 R26, R31 ;  /* 0x0000001f001a7308 */ /* 0x0001e60000000800 */
[----:B------:R-:W-:-:S04]  /*2c30*/  FFMA R24, R27, 1.4426950216293334961, -R24 ;  /* 0x3fb8aa3b1b187823 */ /* 0x000fc80000000818 */
[----:B------:R-:W-:Y:S01]  /*2c40*/  FFMA R34, R27, 1.925963033500011079e-08, R24 ;  /* 0x32a570601b227823 */ /* 0x000fe20000000018 */
[----:B------:R-:W-:Y:S01]  /*2c50*/  FFMA.SAT R24, R25, R12, 0.5 ;  /* 0x3f00000019187423 */ /* 0x000fe2000000200c */
[-C--:B------:R-:W-:Y:S01]  /*2c60*/  FFMA.RM R12, R38, R11.reuse, 12582913 ;  /* 0x4b400001260c7423 */ /* 0x080fe2000000400b */
[----:B------:R4:W-:Y:S01]  /*2c70*/  MUFU.EX2 R27, R30 ;  /* 0x0000001e001b7308 */ /* 0x0009e20000000800 */
[----:B0-----:R-:W-:Y:S01]  /*2c80*/  FADD R31, RZ, R20 ;  /* 0x00000014ff1f7221 */ /* 0x001fe20000000000 */
[-C--:B------:R-:W-:Y:S01]  /*2c90*/  FFMA.RM R24, R24, R11.reuse, 12582913 ;  /* 0x4b40000118187423 */ /* 0x080fe2000000400b */
[----:B------:R-:W-:Y:S01]  /*2ca0*/  FADD R38, R12, -12583039 ;  /* 0xcb40007f0c267421 */ /* 0x000fe20000000000 */
[----:B------:R-:W-:Y:S01]  /*2cb0*/  FFMA.RM R11, R40, R11, 12582913 ;  /* 0x4b400001280b7423 */ /* 0x000fe2000000400b */
[----:B------:R-:W-:Y:S02]  /*2cc0*/  IMAD.SHL.U32 R12, R12, 0x800000, RZ ;  /* 0x008000000c0c7824 */ /* 0x000fe400078e00ff */
[----:B------:R-:W-:Y:S01]  /*2cd0*/  FADD R28, R24, -12583039 ;  /* 0xcb40007f181c7421 */ /* 0x000fe20000000000 */
[----:B------:R-:W-:-:S03]  /*2ce0*/  FFMA R38, R19, 1.4426950216293334961, -R38 ;  /* 0x3fb8aa3b13267823 */ /* 0x000fc60000000826 */
[----:B------:R-:W-:Y:S01]  /*2cf0*/  FFMA R28, R25, 1.4426950216293334961, -R28 ;  /* 0x3fb8aa3b191c7823 */ /* 0x000fe2000000081c */
[----:B------:R-:W-:Y:S01]  /*2d00*/  FFMA R29, R19, 1.925963033500011079e-08, R38 ;  /* 0x32a57060131d7823 */ /* 0x000fe20000000026 */
[----:B------:R-:W-:Y:S01]  /*2d10*/  FADD R38, R11, -12583039 ;  /* 0xcb40007f0b267421 */ /* 0x000fe20000000000 */
[----:B------:R-:W-:Y:S01]  /*2d20*/  SHF.L.U32 R19, R14, 0x17, RZ ;  /* 0x000000170e137819 */ /* 0x000fe200000006ff */
[----:B------:R-:W-:Y:S01]  /*2d30*/  FFMA R28, R25, 1.925963033500011079e-08, R28 ;  /* 0x32a57060191c7823 */ /* 0x000fe2000000001c */
[----:B------:R-:W-:Y:S01]  /*2d40*/  MUFU.EX2 R14, R34 ;  /* 0x00000022000e7308 */ /* 0x000fe20000000800 */
[----:B------:R-:W-:Y:S01]  /*2d50*/  FFMA R40, R15, 1.4426950216293334961, -R38 ;  /* 0x3fb8aa3b0f287823 */ /* 0x000fe20000000826 */
[----:B------:R-:W-:Y:S02]  /*2d60*/  IMAD.SHL.U32 R38, R18, 0x800000, RZ ;  /* 0x0080000012267824 */ /* 0x000fe400078e00ff */
[----:B--2---:R-:W-:Y:S01]  /*2d70*/  FMUL R18, R19, R32 ;  /* 0x0000002013127220 */ /* 0x004fe20000400000 */
[----:B------:R-:W-:-:S02]  /*2d80*/  IMAD.SHL.U32 R32, R21, 0x800000, RZ ;  /* 0x0080000015207824 */ /* 0x000fc400078e00ff */
[----:B------:R-:W-:Y:S01]  /*2d90*/  FFMA R15, R15, 1.925963033500011079e-08, R40 ;  /* 0x32a570600f0f7823 */ /* 0x000fe20000000028 */
[----:B---3--:R-:W-:Y:S01]  /*2da0*/  FMUL R19, R38, R33 ;  /* 0x0000002126137220 */ /* 0x008fe20000400000 */
[----:B----4-:R-:W-:Y:S01]  /*2db0*/  FADD R30, R31, R18 ;  /* 0x000000121f1e7221 */ /* 0x010fe20000000000 */
[----:B------:R-:W0:Y:S01]  /*2dc0*/  MUFU.EX2 R25, R35 ;  /* 0x0000002300197308 */ /* 0x000e220000000800 */
[----:B------:R-:W-:Y:S02]  /*2dd0*/  IMAD.SHL.U32 R11, R11, 0x800000, RZ ;  /* 0x008000000b0b7824 */ /* 0x000fe400078e00ff */
[----:B------:R-:W-:-:S05]  /*2de0*/  FADD R30, R30, R19 ;  /* 0x000000131e1e7221 */ /* 0x000fca0000000000 */
[----:B------:R-:W2:Y:S08]  /*2df0*/  MUFU.EX2 R28, R28 ;  /* 0x0000001c001c7308 */ /* 0x000eb00000000800 */
[----:B------:R-:W3:Y:S01]  /*2e00*/  MUFU.EX2 R29, R29 ;  /* 0x0000001d001d7308 */ /* 0x000ee20000000800 */
[----:B0-----:R-:W-:Y:S01]  /*2e10*/  FMUL R21, R32, R25 ;  /* 0x0000001920157220 */ /* 0x001fe20000400000 */
[----:B------:R-:W-:-:S02]  /*2e20*/  IMAD.SHL.U32 R32, R22, 0x800000, RZ ;  /* 0x0080000016207824 */ /* 0x000fc400078e00ff */
[----:B------:R-:W-:Y:S01]  /*2e30*/  FMUL R22, R13, R26 ;  /* 0x0000001a0d167220 */ /* 0x000fe20000400000 */
[----:B------:R-:W-:Y:S02]  /*2e40*/  IMAD.SHL.U32 R25, R23, 0x800000, RZ ;  /* 0x0080000017197824 */ /* 0x000fe400078e00ff */
[----:B------:R-:W-:Y:S01]  /*2e50*/  FADD R13, R30, R21 ;  /* 0x000000151e0d7221 */ /* 0x000fe20000000000 */
[----:B------:R-:W-:Y:S01]  /*2e60*/  FMUL R23, R32, R27 ;  /* 0x0000001b20177220 */ /* 0x000fe20000400000 */
[----:B------:R-:W-:Y:S01]  /*2e70*/  SHF.L.U32 R27, R24, 0x17, RZ ;  /* 0x00000017181b7819 */ /* 0x000fe200000006ff */
[----:B------:R-:W0:Y:S01]  /*2e80*/  MUFU.EX2 R30, R15 ;  /* 0x0000000f001e7308 */ /* 0x000e220000000800 */
[----:B------:R-:W-:Y:S01]  /*2e90*/  FADD R26, R13, R22 ;  /* 0x000000160d1a7221 */ /* 0x000fe20000000000 */
[----:B------:R-:W-:-:S03]  /*2ea0*/  FMUL R24, R25, R14 ;  /* 0x0000000e19187220 */ /* 0x000fc60000400000 */
[----:B------:R-:W-:Y:S01]  /*2eb0*/  FADD R13, R26, R23 ;  /* 0x000000171a0d7221 */ /* 0x000fe20000000000 */
[----:B--2---:R-:W-:-:S03]  /*2ec0*/  FMUL R26, R27, R28 ;  /* 0x0000001c1b1a7220 */ /* 0x004fc60000400000 */
[----:B------:R-:W-:Y:S01]  /*2ed0*/  FADD R13, R13, R24 ;  /* 0x000000180d0d7221 */ /* 0x000fe20000000000 */
        /* <DEDUP_REMOVED lines=14> */
.L_x_23717:
        /* <DEDUP_REMOVED lines=12> */
[----:B01----:R-:W-:Y:S05]  /*3080*/  CALL.REL.NOINC `($__internal_362_$__cuda_sm3x_div_rn_noftz_f32_slowpath) ;  /* 0x0000001400c47944 */ /* 0x003fea0003c00000 */
[----:B------:R-:W-:-:S07]  /*3090*/  IMAD.MOV.U32 R29, RZ, RZ, R11 ;  /* 0x000000ffff1d7224 */ /* 0x000fce00078e000b */
.L_x_23686:
[----:B------:R-:W-:Y:S05]  /*30a0*/  BSYNC.RECONVERGENT B3 ;  /* 0x0000000000037941 */ /* 0x000fea0003800200 */
.L_x_23685:
        /* <DEDUP_REMOVED lines=12> */
[----:B-1----:R-:W-:Y:S05]  /*3170*/  CALL.REL.NOINC `($__internal_362_$__cuda_sm3x_div_rn_noftz_f32_slowpath) ;  /* 0x0000001400887944 */ /* 0x002fea0003c00000 */
[----:B------:R-:W-:-:S07]  /*3180*/  IMAD.MOV.U32 R31, RZ, RZ, R11 ;  /* 0x000000ffff1f7224 */ /* 0x000fce00078e000b */
.L_x_23688:
[----:B------:R-:W-:Y:S05]  /*3190*/  BSYNC.RECONVERGENT B3 ;  /* 0x0000000000037941 */ /* 0x000fea0003800200 */
.L_x_23687:
        /* <DEDUP_REMOVED lines=12> */
[----:B-1----:R-:W-:Y:S05]  /*3260*/  CALL.REL.NOINC `($__internal_362_$__cuda_sm3x_div_rn_noftz_f32_slowpath) ;  /* 0x00000014004c7944 */ /* 0x002fea0003c00000 */
[----:B------:R-:W-:-:S07]  /*3270*/  IMAD.MOV.U32 R33, RZ, RZ, R11 ;  /* 0x000000ffff217224 */ /* 0x000fce00078e000b */
.L_x_23690:
[----:B------:R-:W-:Y:S05]  /*3280*/  BSYNC.RECONVERGENT B3 ;  /* 0x0000000000037941 */ /* 0x000fea0003800200 */
.L_x_23689:
        /* <DEDUP_REMOVED lines=14> */
.L_x_23692:
[----:B------:R-:W-:Y:S05]  /*3370*/  BSYNC.RECONVERGENT B3 ;  /* 0x0000000000037941 */ /* 0x000fea0003800200 */
.L_x_23691:
        /* <DEDUP_REMOVED lines=14> */
.L_x_23694:
[----:B------:R-:W-:Y:S05]  /*3460*/  BSYNC.RECONVERGENT B3 ;  /* 0x0000000000037941 */ /* 0x000fea0003800200 */
.L_x_23693:
        /* <DEDUP_REMOVED lines=14> */
.L_x_23696:
[----:B------:R-:W-:Y:S05]  /*3550*/  BSYNC.RECONVERGENT B3 ;  /* 0x0000000000037941 */ /* 0x000fea0003800200 */
.L_x_23695:
        /* <DEDUP_REMOVED lines=14> */
.L_x_23698:
[----:B------:R-:W-:Y:S05]  /*3640*/  BSYNC.RECONVERGENT B3 ;  /* 0x0000000000037941 */ /* 0x000fea0003800200 */
.L_x_23697:
        /* <DEDUP_REMOVED lines=14> */
.L_x_23700:
[----:B------:R-:W-:Y:S05]  /*3730*/  BSYNC.RECONVERGENT B3 ;  /* 0x0000000000037941 */ /* 0x000fea0003800200 */
.L_x_23699:
        /* <DEDUP_REMOVED lines=14> */
.L_x_23702:
[----:B------:R-:W-:Y:S05]  /*3820*/  BSYNC.RECONVERGENT B3 ;  /* 0x0000000000037941 */ /* 0x000fea0003800200 */
.L_x_23701:
        /* <DEDUP_REMOVED lines=13> */
.L_x_23704:
[----:B------:R-:W-:Y:S05]  /*3900*/  BSYNC.RECONVERGENT B3 ;  /* 0x0000000000037941 */ /* 0x000fea0003800200 */
.L_x_23703:
[----:B------:R-:W-:Y:S02]  /*3910*/  HFMA2 R13, -RZ, RZ, 0, 0 ;  /* 0x00000000ff0d7431 */ /* 0x000fe400000001ff */
[----:B------:R-:W-:Y:S01]  /*3920*/  IMAD R14, R2, UR46, RZ ;  /* 0x0000002e020e7c24 */ /* 0x000fe2000f8e02ff */
[----:B------:R-:W-:Y:S01]  /*3930*/  ISETP.GE.U32.AND P1, PT, R4, UR42, PT ;  /* 0x0000002a04007c0c */ /* 0x000fe2000bf26070 */
[----:B------:R-:W-:Y:S01]  /*3940*/  IMAD.MOV.U32 R12, RZ, RZ, R0 ;  /* 0x000000ffff0c7224 */ /* 0x000fe200078e0000 */
[----:B-1----:R-:W-:Y:S01]  /*3950*/  @!P0 R2UR UR4, R36 ;  /* 0x00000000240482ca */ /* 0x002fe200000e0000 */
        /* <DEDUP_REMOVED lines=9> */
[----:B------:R-:W-:-:S03]  /*39f0*/  LEA.HI.X R15, R12, UR49, R13, 0x2, P3 ;  /* 0x000000310c0f7c11 */ /* 0x000fc600098f140d */
[----:B------:R-:W-:Y:S02]  /*3a00*/  @!P1 R2UR UR6, R36 ;  /* 0x00000000240692ca */ /* 0x000fe400000e0000 */
[----:B------:R-:W-:Y:S01]  /*3a10*/  @!P1 R2UR UR7, R37 ;  /* 0x00000000250792ca */ /* 0x000fe200000e0000 */
[----:B------:R0:W-:Y:S01]  /*3a20*/  @!P0 STG.E desc[UR4][R14.64], R29 ;  /* 0x0000001d0e008986 */ /* 0x0001e2000c101904 */
[----:B------:R-:W-:Y:S01]  /*3a30*/  ISETP.GE.U32.AND P0, PT, R6, UR42, PT ;  /* 0x0000002a06007c0c */ /* 0x000fe2000bf06070 */
[----:B------:R-:W1:Y:S01]  /*3a40*/  LDCU UR4, c[0x0][0x370] ;  /* 0x00006e00ff0477ac */ /* 0x000e620008000800 */
[----:B------:R-:W1:Y:S01]  /*3a50*/  LDC R12, c[0x0][0x364] ;  /* 0x0000d900ff0c7b82 */ /* 0x000e620000000800 */
[----:B------:R-:W-:Y:S02]  /*3a60*/  ISETP.GE.U32.AND P3, PT, R8, UR42, PT ;  /* 0x0000002a08007c0c */ /* 0x000fe4000bf66070 */
[----:B------:R-:W-:Y:S02]  /*3a70*/  ISETP.GE.AND.EX P0, PT, RZ, UR43, PT, P0 ;  /* 0x0000002bff007c0c */ /* 0x000fe4000bf06300 */
[----:B------:R-:W-:-:S02]  /*3a80*/  @!P2 R2UR UR8, R36 ;  /* 0x000000002408a2ca */ /* 0x000fc400000e0000 */
[----:B------:R-:W-:Y:S02]  /*3a90*/  @!P2 R2UR UR9, R37 ;  /* 0x000000002509a2ca */ /* 0x000fe400000e0000 */
[----:B------:R0:W-:Y:S01]  /*3aa0*/  @!P1 STG.E desc[UR6][R14.64+0x80], R31 ;  /* 0x0000801f0e009986 */ /* 0x0001e2000c101906 */
[----:B------:R-:W-:Y:S02]  /*3ab0*/  ISETP.GE.U32.AND P6, PT, R9, UR42, PT ;  /* 0x0000002a09007c0c */ /* 0x000fe4000bfc6070 */
[----:B------:R-:W-:Y:S02]  /*3ac0*/  ISETP.GE.U32.AND P5, PT, R10, UR42, PT ;  /* 0x0000002a0a007c0c */ /* 0x000fe4000bfa6070 */
[----:B------:R-:W-:Y:S02]  /*3ad0*/  ISETP.GE.U32.AND P1, PT, R17, UR42, PT ;  /* 0x0000002a11007c0c */ /* 0x000fe4000bf26070 */
[----:B------:R-:W-:Y:S02]  /*3ae0*/  @!P0 R2UR UR6, R36 ;  /* 0x00000000240682ca */ /* 0x000fe400000e0000 */
[----:B------:R-:W-:-:S02]  /*3af0*/  @!P0 R2UR UR7, R37 ;  /* 0x00000000250782ca */ /* 0x000fc400000e0000 */
[----:B------:R0:W-:Y:S01]  /*3b00*/  @!P2 STG.E desc[UR8][R14.64+0x100], R33 ;  /* 0x000100210e00a986 */ /* 0x0001e2000c101908 */
[----:B------:R-:W-:Y:S02]  /*3b10*/  ISETP.GE.U32.AND P2, PT, R16, UR42, PT ;  /* 0x0000002a10007c0c */ /* 0x000fe4000bf46070 */
[----:B------:R-:W-:Y:S01]  /*3b20*/  ISETP.GE.AND.EX P4, PT, RZ, UR43, PT, P4 ;  /* 0x0000002bff007c0c */ /* 0x000fe2000bf86340 */
[----:B-1----:R-:W-:Y:S01]  /*3b30*/  IMAD R12, R12, UR4, RZ ;  /* 0x000000040c0c7c24 */ /* 0x002fe2000f8e02ff */
[----:B------:R-:W-:Y:S02]  /*3b40*/  ISETP.GE.AND.EX P3, PT, RZ, UR43, PT, P3 ;  /* 0x0000002bff007c0c */ /* 0x000fe4000bf66330 */
[----:B------:R-:W-:Y:S02]  /*3b50*/  ISETP.GE.AND.EX P6, PT, RZ, UR43, PT, P6 ;  /* 0x0000002bff007c0c */ /* 0x000fe4000bfc6360 */
[----:B------:R-:W-:Y:S02]  /*3b60*/  ISETP.GE.AND.EX P5, PT, RZ, UR43, PT, P5 ;  /* 0x0000002bff007c0c */ /* 0x000fe4000bfa6350 */
[----:B------:R-:W-:Y:S01]  /*3b70*/  ISETP.GE.AND.EX P2, PT, RZ, UR43, PT, P2 ;  /* 0x0000002bff007c0c */ /* 0x000fe2000bf46320 */
[----:B------:R0:W-:Y:S01]  /*3b80*/  @!P0 STG.E desc[UR6][R14.64+0x180], R19 ;  /* 0x000180130e008986 */ /* 0x0001e2000c101906 */
        /* <DEDUP_REMOVED lines=25> */
.L_x_23663:
[----:B------:R-:W-:Y:S05]  /*3d20*/  EXIT ;  /* 0x000000000000794d */ /* 0x000fea0003800000 */
.L_x_23684:
[----:B------:R-:W-:Y:S01]  /*3d30*/  BSSY B1, `(.L_x_23706) ;  /* 0x0000007000017945 */ /* 0x000fe20003800000 */
[----:B------:R-:W-:Y:S01]  /*3d40*/  MOV R12, 0x10 ;  /* 0x00000010000c7802 */ /* 0x000fe20000000f00 */
[----:B------:R-:W-:Y:S01]  /*3d50*/  IMAD.MOV.U32 R11, RZ, RZ, 0x1f ;  /* 0x0000001fff0b7424 */ /* 0x000fe200078e00ff */
[----:B------:R-:W-:-:S07]  /*3d60*/  MOV R15, 0xffffffff ;  /* 0xffffffff000f7802 */ /* 0x000fce0000000f00 */
[----:B-1----:R-:W-:Y:S05]  /*3d70*/  WARPSYNC.COLLECTIVE R15, `(.L_x_23707) ;  /* 0x000000000f087348 */ /* 0x002fea0003c00000 */
[----:B------:R0:W2:Y:S02]  /*3d80*/  SHFL.BFLY P6, R14, R13, R12, R11 ;  /* 0x0c00000c0d0e7389 */ /* 0x0000a400000c000b */
[----:B012---:R-:W-:Y:S05]  /*3d90*/  ENDCOLLECTIVE ;  /* 0x000000000000791b */ /* 0x007fea0003800000 */
.L_x_23707:
[----:B------:R-:W-:Y:S05]  /*3da0*/  BSYNC B1 ;  /* 0x0000000000017941 */ /* 0x000fea0003800000 */
.L_x_23706:
[----:B------:R-:W-:Y:S01]  /*3db0*/  HFMA2 R11, -RZ, RZ, 0, 1.847743988037109375e-06 ;  /* 0x0000001fff0b7431 */ /* 0x000fe200000001ff */
[----:B------:R-:W-:Y:S01]  /*3dc0*/  FMNMX R13, R14, R13, !PT ;  /* 0x0000000d0e0d7209 */ /* 0x000fe20007800000 */
[----:B------:R-:W-:Y:S02]  /*3dd0*/  IMAD.MOV.U32 R12, RZ, RZ, 0x8 ;  /* 0x00000008ff0c7424 */ /* 0x000fe400078e00ff */
[----:B------:R-:W-:-:S07]  /*3de0*/  IMAD.MOV.U32 R15, RZ, RZ, -0x1 ;  /* 0xffffffffff0f7424 */ /* 0x000fce00078e00ff */
[----:B------:R-:W-:Y:S05]  /*3df0*/  WARPSYNC.COLLECTIVE R15, `(.L_x_23708) ;  /* 0x000000000f087348 */ /* 0x000fea0003c00000 */
[----:B------:R0:W1:Y:S02]  /*3e00*/  SHFL.BFLY P6, R14, R13, R12, R11 ;  /* 0x0c00000c0d0e7389 */ /* 0x00006400000c000b */
[----:B01----:R-:W-:Y:S05]  /*3e10*/  ENDCOLLECTIVE ;  /* 0x000000000000791b */ /* 0x003fea0003800000 */
.L_x_23708:
[----:B------:R-:W-:Y:S01]  /*3e20*/  IMAD.MOV.U32 R12, RZ, RZ, 0x4 ;  /* 0x00000004ff0c7424 */ /* 0x000fe200078e00ff */
[----:B------:R-:W-:-:S04]  /*3e30*/  FMNMX R19, R13, R14, !PT ;  /* 0x0000000e0d137209 */ /* 0x000fc80007800000 */
[----:B------:R-:W-:-:S07]  /*3e40*/  MOV R13, R19 ;  /* 0x00000013000d7202 */ /* 0x000fce0000000f00 */
[----:B------:R-:W-:Y:S05]  /*3e50*/  WARPSYNC.COLLECTIVE R15, `(.L_x_23709) ;  /* 0x000000000f087348 */ /* 0x000fea0003c00000 */
[----:B------:R0:W1:Y:S02]  /*3e60*/  SHFL.BFLY P6, R14, R13, R12, R11 ;  /* 0x0c00000c0d0e7389 */ /* 0x00006400000c000b */
[----:B01----:R-:W-:Y:S05]  /*3e70*/  ENDCOLLECTIVE ;  /* 0x000000000000791b */ /* 0x003fea0003800000 */
.L_x_23709:
[----:B------:R-:W-:Y:S01]  /*3e80*/  IMAD.MOV.U32 R12, RZ, RZ, 0x2 ;  /* 0x00000002ff0c7424 */ /* 0x000fe200078e00ff */
[----:B------:R-:W-:-:S04]  /*3e90*/  FMNMX R21, R19, R14, !PT ;  /* 0x0000000e13157209 */ /* 0x000fc80007800000 */
[----:B------:R-:W-:-:S07]  /*3ea0*/  MOV R13, R21 ;  /* 0x00000015000d7202 */ /* 0x000fce0000000f00 */
[----:B------:R-:W-:Y:S05]  /*3eb0*/  WARPSYNC.COLLECTIVE R15, `(.L_x_23710) ;  /* 0x000000000f087348 */ /* 0x000fea0003c00000 */
[----:B------:R0:W1:Y:S02]  /*3ec0*/  SHFL.BFLY P6, R14, R13, R12, R11 ;  /* 0x0c00000c0d0e7389 */ /* 0x00006400000c000b */
[----:B01----:R-:W-:Y:S05]  /*3ed0*/  ENDCOLLECTIVE ;  /* 0x000000000000791b */ /* 0x003fea0003800000 */
.L_x_23710:
[----:B------:R-:W-:Y:S01]  /*3ee0*/  IMAD.MOV.U32 R12, RZ, RZ, 0x1 ;  /* 0x00000001ff0c7424 */ /* 0x000fe200078e00ff */
[----:B------:R-:W-:-:S04]  /*3ef0*/  FMNMX R23, R21, R14, !PT ;  /* 0x0000000e15177209 */ /* 0x000fc80007800000 */
[----:B------:R-:W-:-:S07]  /*3f00*/  MOV R13, R23 ;  /* 0x00000017000d7202 */ /* 0x000fce0000000f00 */
[----:B------:R-:W-:Y:S05]  /*3f10*/  WARPSYNC.COLLECTIVE R15, `(.L_x_23711) ;  /* 0x000000000f087348 */ /* 0x000fea0003c00000 */
[----:B------:R0:W1:Y:S02]  /*3f20*/  SHFL.BFLY P6, R14, R13, R12, R11 ;  /* 0x0c00000c0d0e7389 */ /* 0x00006400000c000b */
[----:B01----:R-:W-:Y:S05]  /*3f30*/  ENDCOLLECTIVE ;  /* 0x000000000000791b */ /* 0x003fea0003800000 */
.L_x_23711:
        /* <DEDUP_REMOVED lines=104> */
[----:B------:R-:W-:Y:S01]  /*45c0*/  FADD R13, R12, R27 ;  /* 0x0000001b0c0d7221 */ /* 0x000fe20000000000 */
[----:B------:R-:W-:-:S07]  /*45d0*/  MOV R12, 0x10 ;  /* 0x00000010000c7802 */ /* 0x000fce0000000f00 */
[----:B------:R-:W-:Y:S05]  /*45e0*/  WARPSYNC.COLLECTIVE R15, `(.L_x_23712) ;  /* 0x000000000f087348 */ /* 0x000fea0003c00000 */
[----:B------:R0:W1:Y:S02]  /*45f0*/  SHFL.BFLY P6, R14, R13, R12, R11 ;  /* 0x0c00000c0d0e7389 */ /* 0x00006400000c000b */
[----:B01----:R-:W-:Y:S05]  /*4600*/  ENDCOLLECTIVE ;  /* 0x000000000000791b */ /* 0x003fea0003800000 */
.L_x_23712:
[----:B------:R-:W-:Y:S02]  /*4610*/  HFMA2 R12, -RZ, RZ, 0, 4.76837158203125e-07 ;  /* 0x00000008ff0c7431 */ /* 0x000fe400000001ff */
[----:B------:R-:W-:-:S04]  /*4620*/  FADD R28, R13, R14 ;  /* 0x0000000e0d1c7221 */ /* 0x000fc80000000000 */
[----:B------:R-:W-:-:S07]  /*4630*/  IMAD.MOV.U32 R13, RZ, RZ, R28 ;  /* 0x000000ffff0d7224 */ /* 0x000fce00078e001c */
[----:B------:R-:W-:Y:S05]  /*4640*/  WARPSYNC.COLLECTIVE R15, `(.L_x_23713) ;  /* 0x000000000f087348 */ /* 0x000fea0003c00000 */
[----:B------:R0:W1:Y:S02]  /*4650*/  SHFL.BFLY P6, R14, R13, R12, R11 ;  /* 0x0c00000c0d0e7389 */ /* 0x00006400000c000b */
[----:B01----:R-:W-:Y:S05]  /*4660*/  ENDCOLLECTIVE ;  /* 0x000000000000791b */ /* 0x003fea0003800000 */
.L_x_23713:
[----:B------:R-:W-:Y:S01]  /*4670*/  MOV R12, 0x4 ;  /* 0x00000004000c7802 */ /* 0x000fe20000000f00 */
[----:B------:R-:W-:-:S04]  /*4680*/  FADD R29, R28, R14 ;  /* 0x0000000e1c1d7221 */ /* 0x000fc80000000000 */
[----:B------:R-:W-:-:S07]  /*4690*/  IMAD.MOV.U32 R13, RZ, RZ, R29 ;  /* 0x000000ffff0d7224 */ /* 0x000fce00078e001d */
[----:B------:R-:W-:Y:S05]  /*46a0*/  WARPSYNC.COLLECTIVE R15, `(.L_x_23714) ;  /* 0x000000000f087348 */ /* 0x000fea0003c00000 */
[----:B------:R0:W1:Y:S02]  /*46b0*/  SHFL.BFLY P6, R14, R13, R12, R11 ;  /* 0x0c00000c0d0e7389 */ /* 0x00006400000c000b */
[----:B01----:R-:W-:Y:S05]  /*46c0*/  ENDCOLLECTIVE ;  /* 0x000000000000791b */ /* 0x003fea0003800000 */
.L_x_23714:
[----:B------:R-:W-:Y:S02]  /*46d0*/  HFMA2 R12, -RZ, RZ, 0, 1.1920928955078125e-07 ;  /* 0x00000002ff0c7431 */ /* 0x000fe400000001ff */
[----:B------:R-:W-:-:S04]  /*46e0*/  FADD R30, R29, R14 ;  /* 0x0000000e1d1e7221 */ /* 0x000fc80000000000 */
[----:B------:R-:W-:-:S07]  /*46f0*/  IMAD.MOV.U32 R13, RZ, RZ, R30 ;  /* 0x000000ffff0d7224 */ /* 0x000fce00078e001e */
[----:B------:R-:W-:Y:S05]  /*4700*/  WARPSYNC.COLLECTIVE R15, `(.L_x_23715) ;  /* 0x000000000f087348 */ /* 0x000fea0003c00000 */
[----:B------:R0:W1:Y:S02]  /*4710*/  SHFL.BFLY P6, R14, R13, R12, R11 ;  /* 0x0c00000c0d0e7389 */ /* 0x00006400000c000b */
[----:B01----:R-:W-:Y:S05]  /*4720*/  ENDCOLLECTIVE ;  /* 0x000000000000791b */ /* 0x003fea0003800000 */
.L_x_23715:
[----:B------:R-:W-:Y:S01]  /*4730*/  MOV R12, 0x1 ;  /* 0x00000001000c7802 */ /* 0x000fe20000000f00 */
[----:B------:R-:W-:-:S04]  /*4740*/  FADD R31, R30, R14 ;  /* 0x0000000e1e1f7221 */ /* 0x000fc80000000000 */
[----:B------:R-:W-:-:S07]  /*4750*/  IMAD.MOV.U32 R13, RZ, RZ, R31 ;  /* 0x000000ffff0d7224 */ /* 0x000fce00078e001f */
[----:B------:R-:W-:Y:S05]  /*4760*/  WARPSYNC.COLLECTIVE R15, `(.L_x_23716) ;  /* 0x000000000f087348 */ /* 0x000fea0003c00000 */
[----:B------:R0:W1:Y:S02]  /*4770*/  SHFL.BFLY P6, R14, R13, R12, R11 ;  /* 0x0c00000c0d0e7389 */ /* 0x00006400000c000b */
[----:B01----:R-:W-:Y:S05]  /*4780*/  ENDCOLLECTIVE ;  /* 0x000000000000791b */ /* 0x003fea0003800000 */
.L_x_23716:
[----:B------:R-:W-:Y:S05]  /*4790*/  BRA `(.L_x_23717) ;  /* 0xffffffe800087947 */ /* 0x000fea000383ffff */
        .weak           $__internal_362_$__cuda_sm3x_div_rn_noftz_f32_slowpath
        .type           $__internal_362_$__cuda_sm3x_div_rn_noftz_f32_slowpath,@function
        .size           $__internal_362_$__cuda_sm3x_div_rn_noftz_f32_slowpath,(.L_x_37739 - $__internal_362_$__cuda_sm3x_div_rn_noftz_f32_slowpath)
$__internal_362_$__cuda_sm3x_div_rn_noftz_f32_slowpath:
        /* <DEDUP_REMOVED lines=35> */
.L_x_23719:
        /* <DEDUP_REMOVED lines=51> */
.L_x_23726:
[----:B------:R-:W-:-:S04]  /*4d00*/  LOP3.LUT R11, R11, 0x80000000, RZ, 0xc0, !PT ;  /* 0x800000000b0b7812 */ /* 0x000fc800078ec0ff */
[----:B------:R-:W-:Y:S01]  /*4d10*/  LOP3.LUT R11, R11, 0x7f800000, RZ, 0xfc, !PT ;  /* 0x7f8000000b0b7812 */ /* 0x000fe200078efcff */
[----:B------:R-:W-:Y:S06]  /*4d20*/  BRA `(.L_x_23727) ;  /* 0x0000000000047947 */ /* 0x000fec0003800000 */
.L_x_23725:
[----:B------:R-:W-:-:S07]  /*4d30*/  LEA R11, R12, R11, 0x17 ;  /* 0x0000000b0c0b7211 */ /* 0x000fce00078eb8ff */
.L_x_23727:
[----:B------:R-:W-:Y:S05]  /*4d40*/  BSYNC.RECONVERGENT B2 ;  /* 0x0000000000027941 */ /* 0x000fea0003800200 */
.L_x_23724:
[----:B------:R-:W-:Y:S05]  /*4d50*/  BRA `(.L_x_23728) ;  /* 0x0000000000207947 */ /* 0x000fea0003800000 */
.L_x_23723:
[----:B------:R-:W-:-:S04]  /*4d60*/  LOP3.LUT R11, R11, 0x80000000, R43, 0x48, !PT ;  /* 0x800000000b0b7812 */ /* 0x000fc800078e482b */
[----:B------:R-:W-:Y:S01]  /*4d70*/  LOP3.LUT R11, R11, 0x7f800000, RZ, 0xfc, !PT ;  /* 0x7f8000000b0b7812 */ /* 0x000fe200078efcff */
[----:B------:R-:W-:Y:S06]  /*4d80*/  BRA `(.L_x_23728) ;  /* 0x0000000000147947 */ /* 0x000fec0003800000 */
.L_x_23722:
[----:B------:R-:W-:Y:S01]  /*4d90*/  LOP3.LUT R11, R11, 0x80000000, R43, 0x48, !PT ;  /* 0x800000000b0b7812 */ /* 0x000fe200078e482b */
[----:B------:R-:W-:Y:S06]  /*4da0*/  BRA `(.L_x_23728) ;  /* 0x00000000000c7947 */ /* 0x000fec0003800000 */
.L_x_23721:
[----:B------:R-:W0:Y:S01]  /*4db0*/  MUFU.RSQ R11, -QNAN ;  /* 0xffc00000000b7908 */ /* 0x000e220000001400 */
[----:B------:R-:W-:Y:S05]  /*4dc0*/  BRA `(.L_x_23728) ;  /* 0x0000000000047947 */ /* 0x000fea0003800000 */
.L_x_23720:
[----:B------:R-:W-:-:S07]  /*4dd0*/  FADD.FTZ R11, R20, R11 ;  /* 0x0000000b140b7221 */ /* 0x000fce0000010000 */
.L_x_23728:
[----:B------:R-:W-:Y:S05]  /*4de0*/  BSYNC.RECONVERGENT B1 ;  /* 0x0000000000017941 */ /* 0x000fea0003800200 */
.L_x_23718:
[----:B------:R-:W-:Y:S02]  /*4df0*/  HFMA2 R13, -RZ, RZ, 0, 0 ;  /* 0x00000000ff0d7431 */ /* 0x000fe400000001ff */
[----:B------:R-:W-:-:S04]  /*4e00*/  IMAD.MOV.U32 R12, RZ, RZ, R15 ;  /* 0x000000ffff0c7224 */ /* 0x000fc800078e000f */
[----:B0-----:R-:W-:Y:S05]  /*4e10*/  RET.REL.NODEC R12 `(_Z15SoftmaxWarpImplI22BroadcastScaleMaskLoadIffbLm2EiE11DirectStoreIffEfLi1ELi10ELi32ELi1ELb1EL9Algorithm0EEvT_T0_ll) ;  /* 0xffffffb00c787950 */ /* 0x001fea0003c3ffff */
.L_x_23729:
        /* <DEDUP_REMOVED lines=14> */
.L_x_37739:


//--------------------- .text._Z15SoftmaxWarpImplI22BroadcastScaleMaskLoadIffbLm2EiE11DirectStoreIffEfLi1ELi10ELi32ELi1ELb0EL9Algorithm0EEvT_T0_ll --------------------------
	.section	.text._Z15SoftmaxWarpImplI22BroadcastScaleMaskLoadIffbLm2EiE11DirectStoreIffEfLi1ELi10ELi32ELi1ELb0EL9Algorithm0EEvT_T0_ll,"ax",@progbits
	.align	128
        .global         _Z15SoftmaxWarpImplI22BroadcastScaleMaskLoadIffbLm2EiE11DirectStoreIffEfLi1ELi10ELi32ELi1ELb0EL9Algorithm0EEvT_T0_ll
        .type           _Z15SoftmaxWarpImplI22BroadcastScaleMaskLoadIffbLm2EiE11DirectStoreIffEfLi1ELi10ELi32ELi1ELb0EL9Algorithm0EEvT_T0_ll,@function
        .size           _Z15SoftmaxWarpImplI22BroadcastScaleMaskLoadIffbLm2EiE11DirectStoreIffEfLi1ELi10ELi32ELi1ELb0EL9Algorithm0EEvT_T0_ll,(.L_x_37740 - _Z15SoftmaxWarpImplI22BroadcastScaleMaskLoadIffbLm2EiE11DirectStoreIffEfLi1ELi10ELi32ELi1ELb0EL9Algorithm0EEvT_T0_ll)
        .other          _Z15SoftmaxWarpImplI22BroadcastScaleMaskLoadIffbLm2EiE11DirectStoreIffEfLi1ELi10ELi32ELi1ELb0EL9Algorithm0EEvT_T0_ll,@"STO_CUDA_ENTRY STV_DEFAULT"
_Z15SoftmaxWarpImplI22BroadcastScaleMaskLoadIffbLm2EiE11DirectStoreIffEfLi1ELi10ELi32ELi1ELb0EL9Algorithm0EEvT_T0_ll:
.text._Z15SoftmaxWarpImplI22BroadcastScaleMaskLoadIffbLm2EiE11DirectStoreIffEfLi1ELi10ELi32ELi1ELb0EL9Algorithm0EEvT_T0_ll:
        /* <DEDUP_REMOVED lines=26> */
.L_x_23730:
        /* <DEDUP_REMOVED lines=14> */
.L_x_23753:
[----:B--2---:R-:W2:Y:S01]  /*0280*/  LDC R3, c[0x0][0x3a8] ;  /* 0x0000ea00ff037b82 */ /* 0x004ea20000000800 */
[----:B0-----:R-:W-:Y:S01]  /*0290*/  IMAD R18, R21, UR48, R22 ;  /* 0x0000003015127c24 */ /* 0x001fe2000f8e0216 */
[----:B-1----:R-:W-:Y:S02]  /*02a0*/  R2UR UR4, R16 ;  /* 0x00000000100472ca */ /* 0x002fe400000e0000 */
[----:B------:R-:W-:Y:S01]  /*02b0*/  R2UR UR5, R17 ;  /* 0x00000000110572ca */ /* 0x000fe200000e0000 */
[C---:B------:R-:W-:Y:S01]  /*02c0*/  VIADD R4, R18.reuse, 0x20 ;  /* 0x0000002012047836 */ /* 0x040fe20000000000 */
[C---:B------:R-:W-:Y:S01]  /*02d0*/  IADD3 R0, PT, PT, R18.reuse, 0x40, RZ ;  /* 0x0000004012007810 */ /* 0x040fe20007ffe0ff */
[----:B------:R-:W-:Y:S01]  /*02e0*/  VIADD R26, R18, 0x80 ;  /* 0x00000080121a7836 */ /* 0x000fe20000000000 */
[----:B------:R-:W0:Y:S01]  /*02f0*/  LDC.64 R10, c[0x0][0x390] ;  /* 0x0000e400ff0a7b82 */ /* 0x000e220000000a00 */
[----:B------:R-:W-:Y:S02]  /*0300*/  R2UR UR6, R16 ;  /* 0x00000000100672ca */ /* 0x000fe400000e0000 */
[----:B------:R-:W-:-:S02]  /*0310*/  IABS R5, R4 ;  /* 0x0000000400057213 */ /* 0x000fc40000000000 */
[----:B------:R-:W-:Y:S02]  /*0320*/  IABS R14, R0 ;  /* 0x00000000000e7213 */ /* 0x000fe40000000000 */
        /* <DEDUP_REMOVED lines=8> */
[----:B------:R1:W2:Y:S02]  /*03b0*/  F2I.FTZ.U32.TRUNC.NTZ R7, R6 ;  /* 0x0000000600077305 */ /* 0x0002a4000021f000 */
[----:B-1----:R-:W-:Y:S01]  /*03c0*/  IMAD.MOV.U32 R6, RZ, RZ, RZ ;  /* 0x000000ffff067224 */ /* 0x002fe200078e00ff */
[----:B--2---:R-:W-:-:S05]  /*03d0*/  IADD3 R8, PT, PT, RZ, -R7, RZ ;  /* 0x80000007ff087210 */ /* 0x004fca0007ffe0ff */
[----:B------:R-:W-:-:S04]  /*03e0*/  IMAD R15, R8, R19, RZ ;  /* 0x00000013080f7224 */ /* 0x000fc800078e02ff */
[----:B------:R-:W-:Y:S01]  /*03f0*/  IMAD.HI.U32 R15, R7, R15, R6 ;  /* 0x0000000f070f7227 */ /* 0x000fe200078e0006 */
[----:B------:R-:W-:-:S05]  /*0400*/  MOV R6, R5 ;  /* 0x0000000500067202 */ /* 0x000fca0000000f00 */
[----:B------:R-:W-:-:S04]  /*0410*/  IMAD.HI.U32 R12, R15, R6, RZ ;  /* 0x000000060f0c7227 */ /* 0x000fc800078e00ff */
[----:B------:R-:W-:-:S04]  /*0420*/  IMAD.HI.U32 R5, R15, R14, RZ ;  /* 0x0000000e0f057227 */ /* 0x000fc800078e00ff */
[----:B------:R-:W-:Y:S01]  /*0430*/  IMAD.MOV R2, RZ, RZ, -R12 ;  /* 0x000000ffff027224 */ /* 0x000fe200078e0a0c */
[----:B------:R-:W-:Y:S01]  /*0440*/  IADD3 R7, PT, PT, -R5, RZ, RZ ;  /* 0x000000ff05077210 */ /* 0x000fe20007ffe1ff */
[----:B------:R-:W-:-:S04]  /*0450*/  IMAD.HI.U32 R9, R15, R28, RZ ;  /* 0x0000001c0f097227 */ /* 0x000fc800078e00ff */
[C---:B------:R-:W-:Y:S02]  /*0460*/  IMAD R6, R19.reuse, R2, R6 ;  /* 0x0000000213067224 */ /* 0x040fe400078e0206 */
[C---:B------:R-:W-:Y:S01]  /*0470*/  IMAD R14, R19.reuse, R7, R14 ;  /* 0x00000007130e7224 */ /* 0x040fe200078e020e */
[----:B------:R-:W-:Y:S01]  /*0480*/  LOP3.LUT R7, R4, R3, RZ, 0x3c, !PT ;  /* 0x0000000304077212 */ /* 0x000fe200078e3cff */
[----:B------:R-:W-:Y:S01]  /*0490*/  VIADD R2, R18, 0x60 ;  /* 0x0000006012027836 */ /* 0x000fe20000000000 */
[C---:B------:R-:W-:Y:S01]  /*04a0*/  ISETP.GT.U32.AND P2, PT, R19.reuse, R6, PT ;  /* 0x000000061300720c */ /* 0x040fe20003f44070 */
[----:B------:R-:W-:Y:S01]  /*04b0*/  IMAD.MOV R13, RZ, RZ, -R9 ;  /* 0x000000ffff0d7224 */ /* 0x000fe200078e0a09 */
[----:B------:R-:W-:Y:S02]  /*04c0*/  ISETP.GT.U32.AND P4, PT, R19, R14, PT ;  /* 0x0000000e1300720c */ /* 0x000fe40003f84070 */
[----:B------:R-:W-:Y:S02]  /*04d0*/  IABS R24, R2 ;  /* 0x0000000200187213 */ /* 0x000fe40000000000 */
[----:B------:R-:W-:-:S03]  /*04e0*/  ISETP.GE.AND P3, PT, R7, RZ, PT ;  /* 0x000000ff0700720c */ /* 0x000fc60003f66270 */
[----:B------:R-:W-:-:S04]  /*04f0*/  IMAD.HI.U32 R8, R15, R24, RZ ;  /* 0x000000180f087227 */ /* 0x000fc800078e00ff */
[-C--:B------:R-:W-:Y:S02]  /*0500*/  @!P2 IADD3 R6, PT, PT, R6, -R19.reuse, RZ ;  /* 0x800000130606a210 */ /* 0x080fe40007ffe0ff */
[-C--:B------:R-:W-:Y:S01]  /*0510*/  @!P4 IADD3 R14, PT, PT, R14, -R19.reuse, RZ ;  /* 0x800000130e0ec210 */ /* 0x080fe20007ffe0ff */
[----:B------:R-:W-:Y:S01]  /*0520*/  @!P4 VIADD R5, R5, 0x1 ;  /* 0x000000010505c836 */ /* 0x000fe20000000000 */
[-C--:B------:R-:W-:Y:S02]  /*0530*/  ISETP.GE.U32.AND P0, PT, R6, R19.reuse, PT ;  /* 0x000000130600720c */ /* 0x080fe40003f06070 */
[----:B------:R-:W-:Y:S01]  /*0540*/  ISETP.GE.U32.AND P1, PT, R14, R19, PT ;  /* 0x000000130e00720c */ /* 0x000fe20003f26070 */
[----:B------:R-:W1:Y:S01]  /*0550*/  LDC.64 R6, c[0x0][0x398] ;  /* 0x0000e600ff067b82 */ /* 0x000e620000000a00 */
[----:B------:R-:W-:Y:S01]  /*0560*/  @!P2 IADD3 R12, PT, PT, R12, 0x1, RZ ;  /* 0x000000010c0ca810 */ /* 0x000fe20007ffe0ff */
[----:B------:R-:W-:Y:S01]  /*0570*/  IMAD.MOV R14, RZ, RZ, -R8 ;  /* 0x000000ffff0e7224 */ /* 0x000fe200078e0a08 */
[----:B------:R-:W-:-:S03]  /*0580*/  ISETP.NE.AND P2, PT, R3, RZ, PT ;  /* 0x000000ff0300720c */ /* 0x000fc60003f45270 */
[----:B------:R-:W-:-:S04]  /*0590*/  IMAD R14, R19, R14, R24 ;  /* 0x0000000e130e7224 */ /* 0x000fc800078e0218 */
[----:B------:R-:W-:Y:S02]  /*05a0*/  @P0 IADD3 R12, PT, PT, R12, 0x1, RZ ;  /* 0x000000010c0c0810 */ /* 0x000fe40007ffe0ff */
[----:B------:R-:W-:Y:S02]  /*05b0*/  @P1 IADD3 R5, PT, PT, R5, 0x1, RZ ;  /* 0x0000000105051810 */ /* 0x000fe40007ffe0ff */
[----:B0-----:R-:W-:Y:S01]  /*05c0*/  ISETP.NE.U32.AND P0, PT, R10, 0x1, PT ;  /* 0x000000010a00780c */ /* 0x001fe20003f05070 */
[----:B------:R-:W-:Y:S02]  /*05d0*/  IMAD.MOV.U32 R24, RZ, RZ, R12 ;  /* 0x000000ffff187224 */ /* 0x000fe400078e000c */
[----:B------:R-:W-:Y:S01]  /*05e0*/  IMAD R12, R19, R13, R28 ;  /* 0x0000000d130c7224 */ /* 0x000fe200078e021c */
[----:B------:R-:W-:Y:S01]  /*05f0*/  MOV R28, R5 ;  /* 0x00000005001c7202 */ /* 0x000fe20000000f00 */
[----:B------:R-:W-:Y:S01]  /*0600*/  @!P3 IMAD.MOV R24, RZ, RZ, -R24 ;  /* 0x000000ffff18b224 */ /* 0x000fe200078e0a18 */
[----:B------:R-:W-:-:S02]  /*0610*/  LOP3.LUT R5, RZ, R3, RZ, 0x33, !PT ;  /* 0x00000003ff057212 */ /* 0x000fc400078e33ff */
[----:B------:R-:W-:Y:S02]  /*0620*/  @!P5 IADD3 R28, PT, PT, -R28, RZ, RZ ;  /* 0x000000ff1c1cd210 */ /* 0x000fe40007ffe1ff */
[C---:B------:R-:W-:Y:S02]  /*0630*/  SEL R24, R5.reuse, R24, !P2 ;  /* 0x0000001805187207 */ /* 0x040fe40005000000 */
[----:B------:R-:W-:Y:S02]  /*0640*/  SEL R28, R5, R28, !P2 ;  /* 0x0000001c051c7207 */ /* 0x000fe40005000000 */
[----:B------:R-:W-:Y:S02]  /*0650*/  ISETP.GT.U32.AND P3, PT, R19, R14, PT ;  /* 0x0000000e1300720c */ /* 0x000fe40003f64070 */
[----:B------:R-:W-:Y:S02]  /*0660*/  IADD3 R10, PT, PT, -R28, RZ, RZ ;  /* 0x000000ff1c0a7210 */ /* 0x000fe40007ffe1ff */
[----:B-1----:R-:W-:Y:S01]  /*0670*/  ISETP.NE.U32.AND P1, PT, R6, 0x1, PT ;  /* 0x000000010600780c */ /* 0x002fe20003f25070 */
[----:B------:R-:W-:Y:S01]  /*0680*/  IMAD.MOV R6, RZ, RZ, -R24 ;  /* 0x000000ffff067224 */ /* 0x000fe200078e0a18 */
[----:B------:R-:W-:Y:S01]  /*0690*/  ISETP.NE.AND.EX P0, PT, R11, RZ, PT, P0 ;  /* 0x000000ff0b00720c */ /* 0x000fe20003f05300 */
[----:B------:R-:W-:Y:S01]  /*06a0*/  IMAD R10, R3, R10, R0 ;  /* 0x0000000a030a7224 */ /* 0x000fe200078e0200 */
[----:B------:R-:W-:Y:S01]  /*06b0*/  ISETP.NE.AND.EX P1, PT, R7, RZ, PT, P1 ;  /* 0x000000ff0700720c */ /* 0x000fe20003f25310 */
[----:B------:R-:W-:Y:S01]  /*06c0*/  IMAD R6, R3, R6, R4 ;  /* 0x0000000603067224 */ /* 0x000fe200078e0204 */
[----:B------:R-:W-:-:S02]  /*06d0*/  SEL R28, R28, RZ, P0 ;  /* 0x000000ff1c1c7207 */ /* 0x000fc40000000000 */
[----:B------:R-:W-:Y:S01]  /*06e0*/  SEL R24, R24, RZ, P0 ;  /* 0x000000ff18187207 */ /* 0x000fe20000000000 */
[----:B------:R-:W-:Y:S01]  /*06f0*/  @!P3 IMAD.IADD R14, R14, 0x1, -R19 ;  /* 0x000000010e0eb824 */ /* 0x000fe200078e0a13 */
[----:B------:R-:W-:Y:S01]  /*0700*/  ISETP.GT.U32.AND P4, PT, R19, R12, PT ;  /* 0x0000000c1300720c */ /* 0x000fe20003f84070 */
[----:B------:R-:W-:Y:S01]  /*0710*/  IMAD R11, R28, UR44, RZ ;  /* 0x0000002c1c0b7c24 */ /* 0x000fe2000f8e02ff */
[----:B------:R-:W-:Y:S01]  /*0720*/  SEL R10, R10, RZ, P1 ;  /* 0x000000ff0a0a7207 */ /* 0x000fe20000800000 */
[----:B------:R-:W-:Y:S01]  /*0730*/  IMAD R7, R24, UR44, RZ ;  /* 0x0000002c18077c24 */ /* 0x000fe2000f8e02ff */
[----:B------:R-:W-:Y:S02]  /*0740*/  SEL R6, R6, RZ, P1 ;  /* 0x000000ff06067207 */ /* 0x000fe40000800000 */
[----:B------:R-:W-:Y:S01]  /*0750*/  ISETP.GE.U32.AND P5, PT, R14, R19, PT ;  /* 0x000000130e00720c */ /* 0x000fe20003fa6070 */
[----:B------:R-:W-:Y:S01]  /*0760*/  IMAD R10, R10, UR45, R11 ;  /* 0x0000002d0a0a7c24 */ /* 0x000fe2000f8e020b */
[----:B------:R-:W-:Y:S01]  /*0770*/  @!P3 IADD3 R8, PT, PT, R8, 0x1, RZ ;  /* 0x000000010808b810 */ /* 0x000fe20007ffe0ff */
[----:B------:R-:W-:Y:S01]  /*0780*/  IMAD R7, R6, UR45, R7 ;  /* 0x0000002d06077c24 */ /* 0x000fe2000f8e0207 */
[----:B------:R-:W-:-:S02]  /*0790*/  LOP3.LUT R11, R2, R3, RZ, 0x3c, !PT ;  /* 0x00000003020b7212 */ /* 0x000fc400078e3cff */
[----:B------:R-:W-:Y:S01]  /*07a0*/  IADD3 R24, P3, PT, R10, UR38, RZ ;  /* 0x000000260a187c10 */ /* 0x000fe2000ff7e0ff */
[----:B------:R-:W-:Y:S01]  /*07b0*/  @!P4 IMAD.IADD R12, R12, 0x1, -R19 ;  /* 0x000000010c0cc824 */ /* 0x000fe200078e0a13 */
[----:B------:R-:W-:Y:S02]  /*07c0*/  IADD3 R6, P6, PT, R7, UR38, RZ ;  /* 0x0000002607067c10 */ /* 0x000fe4000ffde0ff */
[----:B------:R-:W-:Y:S02]  /*07d0*/  LEA.HI.X.SX32 R25, R10, UR39, 0x1, P3 ;  /* 0x000000270a197c11 */ /* 0x000fe400098f0eff */
[----:B------:R-:W-:Y:S02]  /*07e0*/  ISETP.GE.AND P3, PT, R11, RZ, PT ;  /* 0x000000ff0b00720c */ /* 0x000fe40003f66270 */
[----:B------:R-:W-:Y:S01]  /*07f0*/  LEA.HI.X.SX32 R7, R7, UR39, 0x1, P6 ;  /* 0x0000002707077c11 */ /* 0x000fe2000b0f0eff */
[----:B------:R-:W-:Y:S01]  /*0800*/  @!P4 VIADD R9, R9, 0x1 ;  /* 0x000000010909c836 */ /* 0x000fe20000000000 */
[----:B------:R-:W-:Y:S01]  /*0810*/  ISETP.GE.U32.AND P6, PT, R12, R19, PT ;  /* 0x000000130c00720c */ /* 0x000fe20003fc6070 */
[----:B------:R-:W2:Y:S01]  /*0820*/  LDG.E.U8 R24, desc[UR6][R24.64] ;  /* 0x0000000618187981 */ /* 0x000ea2000c1e1100 */
[----:B------:R-:W-:-:S02]  /*0830*/  LOP3.LUT R10, R26, R3, RZ, 0x3c, !PT ;  /* 0x000000031a0a7212 */ /* 0x000fc400078e3cff */
[----:B------:R-:W-:Y:S01]  /*0840*/  @P5 IADD3 R8, PT, PT, R8, 0x1, RZ ;  /* 0x0000000108085810 */ /* 0x000fe20007ffe0ff */
[----:B------:R0:W3:Y:S01]  /*0850*/  LDG.E.U8 R14, desc[UR4][R6.64] ;  /* 0x00000004060e7981 */ /* 0x0000e2000c1e1100 */
[----:B------:R-:W-:-:S03]  /*0860*/  ISETP.GE.AND P5, PT, R10, RZ, PT ;  /* 0x000000ff0a00720c */ /* 0x000fc60003fa6270 */
[----:B------:R-:W-:-:S04]  /*0870*/  @!P3 IMAD.MOV R8, RZ, RZ, -R8 ;  /* 0x000000ffff08b224 */ /* 0x000fc800078e0a08 */
[----:B------:R-:W-:Y:S02]  /*0880*/  @P6 IADD3 R9, PT, PT, R9, 0x1, RZ ;  /* 0x0000000109096810 */ /* 0x000fe40007ffe0ff */
[----:B------:R-:W-:-:S04]  /*0890*/  SEL R8, R5, R8, !P2 ;  /* 0x0000000805087207 */ /* 0x000fc80005000000 */
[----:B------:R-:W-:Y:S01]  /*08a0*/  @!P5 IADD3 R9, PT, PT, -R9, RZ, RZ ;  /* 0x000000ff0909d210 */ /* 0x000fe20007ffe1ff */
[----:B0-----:R-:W-:-:S03]  /*08b0*/  IMAD.MOV R6, RZ, RZ, -R8 ;  /* 0x000000ffff067224 */ /* 0x001fc600078e0a08 */
[----:B------:R-:W-:Y:S01]  /*08c0*/  SEL R9, R5, R9, !P2 ;  /* 0x0000000905097207 */ /* 0x000fe20005000000 */
[----:B------:R-:W-:Y:S01]  /*08d0*/  IMAD R6, R3, R6, R2 ;  /* 0x0000000603067224 */ /* 0x000fe200078e0202 */
[----:B------:R-:W-:Y:S02]  /*08e0*/  SEL R8, R8, RZ, P0 ;  /* 0x000000ff08087207 */ /* 0x000fe40000000000 */
[C---:B------:R-:W-:Y:S02]  /*08f0*/  IADD3 R10, PT, PT, -R9.reuse, RZ, RZ ;  /* 0x000000ff090a7210 */ /* 0x040fe40007ffe1ff */
[----:B------:R-:W-:Y:S01]  /*0900*/  SEL R6, R6, RZ, P1 ;  /* 0x000000ff06067207 */ /* 0x000fe20000800000 */
[----:B------:R-:W-:Y:S01]  /*0910*/  IMAD R7, R8, UR44, RZ ;  /* 0x0000002c08077c24 */ /* 0x000fe2000f8e02ff */
[----:B------:R-:W-:Y:S01]  /*0920*/  SEL R9, R9, RZ, P0 ;  /* 0x000000ff09097207 */ /* 0x000fe20000000000 */
[----:B------:R-:W-:Y:S02]  /*0930*/  IMAD R8, R3, R10, R26 ;  /* 0x0000000a03087224 */ /* 0x000fe400078e021a */
[----:B------:R-:W-:-:S02]  /*0940*/  IMAD R6, R6, UR45, R7 ;  /* 0x0000002d06067c24 */ /* 0x000fc4000f8e0207 */
[----:B------:R-:W-:Y:S01]  /*0950*/  IMAD R10, R9, UR44, RZ ;  /* 0x0000002c090a7c24 */ /* 0x000fe2000f8e02ff */
[----:B------:R-:W-:Y:S02]  /*0960*/  SEL R7, R8, RZ, P1 ;  /* 0x000000ff08077207 */ /* 0x000fe40000800000 */
[----:B------:R-:W-:-:S03]  /*0970*/  IADD3 R8, P3, PT, R6, UR38, RZ ;  /* 0x0000002606087c10 */ /* 0x000fc6000ff7e0ff */
[----:B------:R-:W-:Y:S01]  /*0980*/  IMAD R7, R7, UR45, R10 ;  /* 0x0000002d07077c24 */ /* 0x000fe2000f8e020a */
[----:B------:R-:W-:-:S04]  /*0990*/  LEA.HI.X.SX32 R9, R6, UR39, 0x1, P3 ;  /* 0x0000002706097c11 */ /* 0x000fc800098f0eff */
[C---:B------:R-:W-:Y:S01]  /*09a0*/  IADD3 R6, P3, PT, R7.reuse, UR38, RZ ;  /* 0x0000002607067c10 */ /* 0x040fe2000ff7e0ff */
[----:B------:R0:W4:Y:S03]  /*09b0*/  LDG.E.U8 R25, desc[UR4][R8.64] ;  /* 0x0000000408197981 */ /* 0x000126000c1e1100 */
[----:B------:R-:W-:-:S05]  /*09c0*/  LEA.HI.X.SX32 R7, R7, UR39, 0x1, P3 ;  /* 0x0000002707077c11 */ /* 0x000fca00098f0eff */
[----:B------:R1:W5:Y:S01]  /*09d0*/  LDG.E.U8 R27, desc[UR6][R6.64] ;  /* 0x00000006061b7981 */ /* 0x000362000c1e1100 */
[----:B------:R-:W-:-:S05]  /*09e0*/  VIADD R30, R18, 0xa0 ;  /* 0x000000a0121e7836 */ /* 0x000fca0000000000 */
[----:B------:R-:W-:-:S05]  /*09f0*/  IABS R12, R30 ;  /* 0x0000001e000c7213 */ /* 0x000fca0000000000 */
[----:B------:R-:W-:-:S05]  /*0a00*/  IMAD.HI.U32 R10, R15, R12, RZ ;  /* 0x0000000c0f0a7227 */ /* 0x000fca00078e00ff */
[----:B------:R-:W-:-:S05]  /*0a10*/  IADD3 R11, PT, PT, -R10, RZ, RZ ;  /* 0x000000ff0a0b7210 */ /* 0x000fca0007ffe1ff */
[----:B------:R-:W-:-:S05]  /*0a20*/  IMAD R12, R19, R11, R12 ;  /* 0x0000000b130c7224 */ /* 0x000fca00078e020c */
[----:B------:R-:W-:Y:S02]  /*0a30*/  ISETP.GT.U32.AND P4, PT, R19, R12, PT ;  /* 0x0000000c1300720c */ /* 0x000fe40003f84070 */
[----:B0-----:R-:W-:-:S11]  /*0a40*/  LOP3.LUT R8, R30, R3, RZ, 0x3c, !PT ;  /* 0x000000031e087212 */ /* 0x001fd600078e3cff */
[----:B------:R-:W-:-:S05]  /*0a50*/  @!P4 IMAD.IADD R12, R12, 0x1, -R19 ;  /* 0x000000010c0cc824 */ /* 0x000fca00078e0a13 */
[----:B------:R-:W-:Y:S02]  /*0a60*/  ISETP.GE.U32.AND P3, PT, R12, R19, PT ;  /* 0x000000130c00720c */ /* 0x000fe40003f66070 */
[----:B------:R-:W-:Y:S02]  /*0a70*/  ISETP.GE.AND P5, PT, R8, RZ, PT ;  /* 0x000000ff0800720c */ /* 0x000fe40003fa6270 */
[----:B------:R-:W-:-:S09]  /*0a80*/  @!P4 IADD3 R10, PT, PT, R10, 0x1, RZ ;  /* 0x000000010a0ac810 */ /* 0x000fd20007ffe0ff */
[----:B------:R-:W-:-:S05]  /*0a90*/  @P3 VIADD R10, R10, 0x1 ;  /* 0x000000010a0a3836 */ /* 0x000fca0000000000 */
[----:B------:R-:W-:-:S04]  /*0aa0*/  @!P5 IADD3 R10, PT, PT, -R10, RZ, RZ ;  /* 0x000000ff0a0ad210 */ /* 0x000fc80007ffe1ff */
[----:B------:R-:W-:-:S05]  /*0ab0*/  SEL R10, R5, R10, !P2 ;  /* 0x0000000a050a7207 */ /* 0x000fca0005000000 */
[----:B-1----:R-:W-:Y:S01]  /*0ac0*/  IMAD.MOV R6, RZ, RZ, -R10 ;  /* 0x000000ffff067224 */ /* 0x002fe200078e0a0a */
[----:B------:R-:W-:Y:S02]  /*0ad0*/  SHF.R.S64 R8, RZ, 0x1e, R4 ;  /* 0x0000001eff087819 */ /* 0x000fe40000001004 */
[----:B------:R-:W-:Y:S01]  /*0ae0*/  SEL R10, R10, RZ, P0 ;  /* 0x000000ff0a0a7207 */ /* 0x000fe20000000000 */
[----:B------:R-:W-:Y:S01]  /*0af0*/  IMAD R6, R3, R6, R30 ;  /* 0x0000000603067224 */ /* 0x000fe200078e021e */
[----:B------:R-:W-:-:S03]  /*0b00*/  IADD3 R8, P3, PT, R8, UR36, RZ ;  /* 0x0000002408087c10 */ /* 0x000fc6000ff7e0ff */
[----:B------:R-:W-:Y:S01]  /*0b10*/  IMAD R7, R10, UR44, RZ ;  /* 0x0000002c0a077c24 */ /* 0x000fe2000f8e02ff */
[----:B------:R-:W-:Y:S02]  /*0b20*/  SEL R6, R6, RZ, P1 ;  /* 0x000000ff06067207 */ /* 0x000fe40000800000 */
[----:B------:R-:W-:Y:S02]  /*0b30*/  LEA.HI.X.SX32 R9, R4, UR37, 0x2, P3 ;  /* 0x0000002504097c11 */ /* 0x000fe400098f16ff */
[----:B------:R-:W-:Y:S01]  /*0b40*/  R2UR UR8, R16 ;  /* 0x00000000100872ca */ /* 0x000fe200000e0000 */
[----:B------:R-:W-:Y:S01]  /*0b50*/  IMAD R12, R6, UR45, R7 ;  /* 0x0000002d060c7c24 */ /* 0x000fe2000f8e0207 */
[----:B------:R-:W-:Y:S01]  /*0b60*/  R2UR UR9, R17 ;  /* 0x00000000110972ca */ /* 0x000fe200000e0000 */
[----:B------:R0:W5:Y:S03]  /*0b70*/  LDG.E R4, desc[UR4][R8.64] ;  /* 0x0000000408047981 */ /* 0x000166000c1e1900 */
[----:B0-----:R-:W-:-:S04]  /*0b80*/  IADD3 R8, P4, PT, R12, UR38, RZ ;  /* 0x000000260c087c10 */ /* 0x001fc8000ff9e0ff */
[----:B------:R-:W-:-:S05]  /*0b90*/  LEA.HI.X.SX32 R9, R12, UR39, 0x1, P4 ;  /* 0x000000270c097c11 */ /* 0x000fca000a0f0eff */
[----:B------:R-:W5:Y:S01]  /*0ba0*/  LDG.E.U8 R31, desc[UR8][R8.64] ;  /* 0x00000008081f7981 */ /* 0x000f62000c1e1100 */
[----:B------:R-:W-:-:S04]  /*0bb0*/  SHF.R.S64 R11, RZ, 0x1e, R0 ;  /* 0x0000001eff0b7819 */ /* 0x000fc80000001000 */
[----:B------:R-:W-:-:S04]  /*0bc0*/  IADD3 R10, P3, PT, R11, UR36, RZ ;  /* 0x000000240b0a7c10 */ /* 0x000fc8000ff7e0ff */
[----:B------:R-:W-:Y:S02]  /*0bd0*/  LEA.HI.X.SX32 R11, R0, UR37, 0x2, P3 ;  /* 0x00000025000b7c11 */ /* 0x000fe400098f16ff */
[----:B------:R-:W-:-:S03]  /*0be0*/  IABS R32, R18 ;  /* 0x0000001200207213 */ /* 0x000fc60000000000 */
[----:B------:R0:W5:Y:S01]  /*0bf0*/  LDG.E R0, desc[UR6][R10.64] ;  /* 0x000000060a007981 */ /* 0x000162000c1e1900 */
[----:B------:R-:W-:Y:S01]  /*0c00*/  SHF.R.S64 R6, RZ, 0x1e, R2 ;  /* 0x0000001eff067819 */ /* 0x000fe20000001002 */
[----:B------:R-:W-:Y:S01]  /*0c10*/  IMAD.HI.U32 R28, R15, R32, RZ ;  /* 0x000000200f1c7227 */ /* 0x000fe200078e00ff */
[----:B0-----:R-:W-:-:S04]  /*0c20*/  SHF.R.S64 R10, RZ, 0x1e, R30 ;  /* 0x0000001eff0a7819 */ /* 0x001fc8000000101e */
[----:B------:R-:W-:Y:S02]  /*0c30*/  IADD3 R10, P5, PT, R10, UR36, RZ ;  /* 0x000000240a0a7c10 */ /* 0x000fe4000ffbe0ff */
[----:B------:R-:W-:Y:S02]  /*0c40*/  IADD3 R6, P3, PT, R6, UR36, RZ ;  /* 0x0000002406067c10 */ /* 0x000fe4000ff7e0ff */
[----:B------:R-:W-:Y:S01]  /*0c50*/  LEA.HI.X.SX32 R11, R30, UR37, 0x2, P5 ;  /* 0x000000251e0b7c11 */ /* 0x000fe2000a8f16ff */
[----:B------:R-:W-:Y:S01]  /*0c60*/  VIADD R30, R18, 0xc0 ;  /* 0x000000c0121e7836 */ /* 0x000fe20000000000 */
[----:B------:R-:W-:Y:S02]  /*0c70*/  IADD3 R13, PT, PT, -R28, RZ, RZ ;  /* 0x000000ff1c0d7210 */ /* 0x000fe40007ffe1ff */
[----:B------:R-:W-:Y:S01]  /*0c80*/  SHF.R.S64 R12, RZ, 0x1e, R26 ;  /* 0x0000001eff0c7819 */ /* 0x000fe2000000101a */
[----:B------:R-:W-:Y:S01]  /*0c90*/  VIADD R34, R18, 0xe0 ;  /* 0x000000e012227836 */ /* 0x000fe20000000000 */
[----:B------:R-:W-:Y:S01]  /*0ca0*/  LEA.HI.X.SX32 R7, R2, UR37, 0x2, P3 ;  /* 0x0000002502077c11 */ /* 0x000fe200098f16ff */
[----:B------:R-:W-:Y:S01]  /*0cb0*/  IMAD R32, R19, R13, R32 ;  /* 0x0000000d13207224 */ /* 0x000fe200078e0220 */
[----:B------:R-:W-:Y:S01]  /*0cc0*/  IADD3 R12, P3, PT, R12, UR36, RZ ;  /* 0x000000240c0c7c10 */ /* 0x000fe2000ff7e0ff */
[----:B------:R-:W5:Y:S01]  /*0cd0*/  LDG.E R10, desc[UR6][R10.64] ;  /* 0x000000060a0a7981 */ /* 0x000f62000c1e1900 */
[----:B------:R-:W-:-:S02]  /*0ce0*/  IABS R8, R30 ;  /* 0x0000001e00087213 */ /* 0x000fc40000000000 */
[----:B------:R-:W-:Y:S01]  /*0cf0*/  LEA.HI.X.SX32 R13, R26, UR37, 0x2, P3 ;  /* 0x000000251a0d7c11 */ /* 0x000fe200098f16ff */
[----:B------:R0:W5:Y:S01]  /*0d00*/  LDG.E R2, desc[UR4][R6.64] ;  /* 0x0000000406027981 */ /* 0x000162000c1e1900 */
[----:B------:R-:W-:Y:S01]  /*0d10*/  ISETP.GT.U32.AND P4, PT, R19, R32, PT ;  /* 0x000000201300720c */ /* 0x000fe20003f84070 */
[----:B------:R-:W-:Y:S02]  /*0d20*/  IMAD.HI.U32 R29, R15, R8, RZ ;  /* 0x000000080f1d7227 */ /* 0x000fe400078e00ff */
[----:B------:R1:W5:Y:S01]  /*0d30*/  LDG.E R6, desc[UR4][R12.64] ;  /* 0x000000040c067981 */ /* 0x000362000c1e1900 */
[----:B0-----:R-:W-:Y:S02]  /*0d40*/  IABS R7, R34 ;  /* 0x0000002200077213 */ /* 0x001fe40000000000 */
[----:B-1----:R-:W-:-:S05]  /*0d50*/  IADD3 R12, PT, PT, -R29, RZ, RZ ;  /* 0x000000ff1d0c7210 */ /* 0x002fca0007ffe1ff */
[C---:B------:R-:W-:Y:S02]  /*0d60*/  IMAD R12, R19.reuse, R12, R8 ;  /* 0x0000000c130c7224 */ /* 0x040fe400078e0208 */
[----:B------:R-:W-:Y:S01]  /*0d70*/  @!P4 IADD3 R32, PT, PT, R32, -R19, RZ ;  /* 0x800000132020c210 */ /* 0x000fe20007ffe0ff */
[----:B------:R-:W-:Y:S01]  /*0d80*/  IMAD.MOV.U32 R8, RZ, RZ, R7 ;  /* 0x000000ffff087224 */ /* 0x000fe200078e0007 */
[----:B------:R-:W-:Y:S02]  /*0d90*/  @!P4 IADD3 R28, PT, PT, R28, 0x1, RZ ;  /* 0x000000011c1cc810 */ /* 0x000fe40007ffe0ff */
[----:B------:R-:W-:Y:S01]  /*0da0*/  ISETP.GT.U32.AND P4, PT, R19, R12, PT ;  /* 0x0000000c1300720c */ /* 0x000fe20003f84070 */
[----:B------:R-:W-:-:S04]  /*0db0*/  IMAD.HI.U32 R7, R15, R8, RZ ;  /* 0x000000080f077227 */ /* 0x000fc800078e00ff */
[----:B------:R-:W-:-:S04]  /*0dc0*/  IMAD.MOV R9, RZ, RZ, -R7 ;  /* 0x000000ffff097224 */ /* 0x000fc800078e0a07 */
[----:B------:R-:W-:-:S04]  /*0dd0*/  IMAD R8, R19, R9, R8 ;  /* 0x0000000913087224 */ /* 0x000fc800078e0208 */
[----:B------:R-:W-:Y:S01]  /*0de0*/  @!P4 IMAD.IADD R12, R12, 0x1, -R19 ;  /* 0x000000010c0cc824 */ /* 0x000fe200078e0a13 */
[----:B------:R-:W-:Y:S02]  /*0df0*/  @!P4 IADD3 R29, PT, PT, R29, 0x1, RZ ;  /* 0x000000011d1dc810 */ /* 0x000fe40007ffe0ff */
[----:B------:R-:W-:Y:S02]  /*0e00*/  ISETP.GT.U32.AND P4, PT, R19, R8, PT ;  /* 0x000000081300720c */ /* 0x000fe40003f84070 */
[----:B------:R-:W-:-:S11]  /*0e10*/  ISETP.GE.U32.AND P3, PT, R32, R19, PT ;  /* 0x000000132000720c */ /* 0x000fd60003f66070 */
[----:B------:R-:W-:Y:S01]  /*0e20*/  @!P4 IADD3 R7, PT, PT, R7, 0x1, RZ ;  /* 0x000000010707c810 */ /* 0x000fe20007ffe0ff */
[----:B------:R-:W-:Y:S01]  /*0e30*/  @!P4 IMAD.IADD R8, R8, 0x1, -R19 ;  /* 0x000000010808c824 */ /* 0x000fe200078e0a13 */
[----:B------:R-:W-:Y:S02]  /*0e40*/  @P3 IADD3 R28, PT, PT, R28, 0x1, RZ ;  /* 0x000000011c1c3810 */ /* 0x000fe40007ffe0ff */
[----:B--2---:R-:W-:Y:S02]  /*0e50*/  ISETP.NE.AND P5, PT, R24, RZ, PT ;  /* 0x000000ff1800720c */ /* 0x004fe40003fa5270 */
[----:B---3--:R-:W-:Y:S02]  /*0e60*/  ISETP.NE.AND P6, PT, R14, RZ, PT ;  /* 0x000000ff0e00720c */ /* 0x008fe40003fc5270 */
[----:B------:R-:W-:Y:S02]  /*0e70*/  IADD3 R14, PT, PT, R18, 0x100, RZ ;  /* 0x00000100120e7810 */ /* 0x000fe40007ffe0ff */
[----:B------:R-:W-:-:S02]  /*0e80*/  P2R R24, PR, RZ, 0x20 ;  /* 0x00000020ff187803 */ /* 0x000fc40000000000 */
[----:B------:R-:W-:Y:S02]  /*0e90*/  ISETP.GE.U32.AND P5, PT, R12, R19, PT ;  /* 0x000000130c00720c */ /* 0x000fe40003fa6070 */
[----:B------:R-:W-:-:S05]  /*0ea0*/  IABS R12, R14 ;  /* 0x0000000e000c7213 */ /* 0x000fca0000000000 */
[----:B------:R-:W-:-:S04]  /*0eb0*/  IMAD.HI.U32 R11, R15, R12, RZ ;  /* 0x0000000c0f0b7227 */ /* 0x000fc800078e00ff */
[----:B------:R-:W-:-:S04]  /*0ec0*/  IMAD.MOV R9, RZ, RZ, -R11 ;  /* 0x000000ffff097224 */ /* 0x000fc800078e0a0b */
[----:B------:R-:W-:Y:S01]  /*0ed0*/  IMAD R12, R19, R9, R12 ;  /* 0x00000009130c7224 */ /* 0x000fe200078e020c */
[----:B------:R-:W-:-:S04]  /*0ee0*/  LOP3.LUT R9, R18, R3, RZ, 0x3c, !PT ;  /* 0x0000000312097212 */ /* 0x000fc800078e3cff */
[----:B------:R-:W-:Y:S02]  /*0ef0*/  ISETP.GE.AND P3, PT, R9, RZ, PT ;  /* 0x000000ff0900720c */ /* 0x000fe40003f66270 */
[----:B----4-:R-:W-:-:S04]  /*0f00*/  ISETP.NE.AND P4, PT, R25, RZ, PT ;  /* 0x000000ff1900720c */ /* 0x010fc80003f85270 */
[----:B------:R-:W-:Y:S02]  /*0f10*/  P2R R25, PR, RZ, 0x10 ;  /* 0x00000010ff197803 */ /* 0x000fe40000000000 */
[----:B-----5:R-:W-:-:S04]  /*0f20*/  ISETP.NE.AND P4, PT, R27, RZ, PT ;  /* 0x000000ff1b00720c */ /* 0x020fc80003f85270 */
[----:B------:R-:W-:Y:S02]  /*0f30*/  P2R R27, PR, RZ, 0x10 ;  /* 0x00000010ff1b7803 */ /* 0x000fe40000000000 */
[----:B------:R-:W-:Y:S01]  /*0f40*/  ISETP.GT.U32.AND P4, PT, R19, R12, PT ;  /* 0x0000000c1300720c */ /* 0x000fe20003f84070 */
[----:B------:R-:W-:Y:S01]  /*0f50*/  @!P3 IMAD.MOV R28, RZ, RZ, -R28 ;  /* 0x000000ffff1cb224 */ /* 0x000fe200078e0a1c */
[----:B------:R-:W-:-:S04]  /*0f60*/  P2R R26, PR, RZ, 0x40 ;  /* 0x00000040ff1a7803 */ /* 0x000fc80000000000 */
[----:B------:R-:W-:-:S07]  /*0f70*/  SEL R13, R5, R28, !P2 ;  /* 0x0000001c050d7207 */ /* 0x000fce0005000000 */
[----:B------:R-:W-:Y:S01]  /*0f80*/  @!P4 IMAD.IADD R12, R12, 0x1, -R19 ;  /* 0x000000010c0cc824 */ /* 0x000fe200078e0a13 */
[----:B------:R-:W-:Y:S02]  /*0f90*/  @!P4 IADD3 R11, PT, PT, R11, 0x1, RZ ;  /* 0x000000010b0bc810 */ /* 0x000fe40007ffe0ff */
[-C--:B------:R-:W-:Y:S02]  /*0fa0*/  ISETP.GE.U32.AND P4, PT, R8, R19.reuse, PT ;  /* 0x000000130800720c */ /* 0x080fe40003f86070 */
[----:B------:R-:W-:Y:S02]  /*0fb0*/  SHF.R.S64 R8, RZ, 0x1e, R18 ;  /* 0x0000001eff087819 */ /* 0x000fe40000001012 */
[----:B------:R-:W-:Y:S02]  /*0fc0*/  ISETP.GE.U32.AND P3, PT, R12, R19, PT ;  /* 0x000000130c00720c */ /* 0x000fe40003f66070 */
[----:B------:R-:W-:Y:S02]  /*0fd0*/  IADD3 R12, PT, PT, -R13, RZ, RZ ;  /* 0x000000ff0d0c7210 */ /* 0x000fe40007ffe1ff */
[----:B------:R-:W-:-:S03]  /*0fe0*/  IADD3 R8, P6, PT, R8, UR36, RZ ;  /* 0x0000002408087c10 */ /* 0x000fc6000ffde0ff */
[----:B------:R-:W-:Y:S01]  /*0ff0*/  IMAD R12, R3, R12, R18 ;  /* 0x0000000c030c7224 */ /* 0x000fe200078e0212 */
[C---:B------:R-:W-:Y:S01]  /*1000*/  LEA.HI.X.SX32 R9, R18.reuse, UR37, 0x2, P6 ;  /* 0x0000002512097c11 */ /* 0x040fe2000b0f16ff */
[----:B------:R-:W-:-:S05]  /*1010*/  VIADD R18, R18, 0x120 ;  /* 0x0000012012127836 */ /* 0x000fca0000000000 */
[----:B------:R-:W-:-:S05]  /*1020*/  IABS R28, R18 ;  /* 0x00000012001c7213 */ /* 0x000fca0000000000 */
[----:B------:R-:W-:-:S05]  /*1030*/  IMAD.HI.U32 R15, R15, R28, RZ ;  /* 0x0000001c0f0f7227 */ /* 0x000fca00078e00ff */
[----:B------:R-:W-:-:S05]  /*1040*/  IADD3 R32, PT, PT, -R15, RZ, RZ ;  /* 0x000000ff0f207210 */ /* 0x000fca0007ffe1ff */
[----:B------:R-:W-:-:S05]  /*1050*/  IMAD R28, R19, R32, R28 ;  /* 0x00000020131c7224 */ /* 0x000fca00078e021c */
[----:B------:R-:W-:Y:S01]  /*1060*/  ISETP.GT.U32.AND P6, PT, R19, R28, PT ;  /* 0x0000001c1300720c */ /* 0x000fe20003fc4070 */
[----:B------:R-:W-:-:S12]  /*1070*/  @P3 VIADD R11, R11, 0x1 ;  /* 0x000000010b0b3836 */ /* 0x000fd80000000000 */
[----:B------:R-:W-:-:S04]  /*1080*/  @!P6 IADD3 R28, PT, PT, R28, -R19, RZ ;  /* 0x800000131c1ce210 */ /* 0x000fc80007ffe0ff */
[----:B------:R-:W-:Y:S01]  /*1090*/  ISETP.GE.U32.AND P3, PT, R28, R19, PT ;  /* 0x000000131c00720c */ /* 0x000fe20003f66070 */
[----:B------:R-:W-:Y:S01]  /*10a0*/  @!P6 VIADD R15, R15, 0x1 ;  /* 0x000000010f0fe836 */ /* 0x000fe20000000000 */
[----:B------:R-:W-:Y:S01]  /*10b0*/  LOP3.LUT R19, R30, R3, RZ, 0x3c, !PT ;  /* 0x000000031e137212 */ /* 0x000fe200078e3cff */
[----:B------:R-:W-:Y:S01]  /*10c0*/  @P5 VIADD R29, R29, 0x1 ;  /* 0x000000011d1d5836 */ /* 0x000fe20000000000 */
[----:B------:R-:W-:-:S09]  /*10d0*/  @P4 IADD3 R7, PT, PT, R7, 0x1, RZ ;  /* 0x0000000107074810 */ /* 0x000fd20007ffe0ff */
[----:B------:R-:W-:Y:S02]  /*10e0*/  @P3 IADD3 R15, PT, PT, R15, 0x1, RZ ;  /* 0x000000010f0f3810 */ /* 0x000fe40007ffe0ff */
[----:B------:R-:W-:Y:S02]  /*10f0*/  ISETP.GE.AND P3, PT, R19, RZ, PT ;  /* 0x000000ff1300720c */ /* 0x000fe40003f66270 */
[----:B------:R-:W-:Y:S01]  /*1100*/  ISETP.NE.AND P4, PT, R24, RZ, PT ;  /* 0x000000ff1800720c */ /* 0x000fe20003f85270 */
[----:B------:R-:W-:Y:S01]  /*1110*/  IMAD.MOV.U32 R24, RZ, RZ, R29 ;  /* 0x000000ffff187224 */ /* 0x000fe200078e001d */
[----:B------:R-:W-:-:S09]  /*1120*/  LOP3.LUT R19, R34, R3, RZ, 0x3c, !PT ;  /* 0x0000000322137212 */ /* 0x000fd200078e3cff */
[----:B------:R-:W-:Y:S02]  /*1130*/  @!P3 IADD3 R24, PT, PT, -R24, RZ, RZ ;  /* 0x000000ff1818b210 */ /* 0x000fe40007ffe1ff */
[----:B------:R-:W-:Y:S02]  /*1140*/  ISETP.GE.AND P3, PT, R19, RZ, PT ;  /* 0x000000ff1300720c */ /* 0x000fe40003f66270 */
[----:B------:R-:W-:-:S11]  /*1150*/  LOP3.LUT R19, R14, R3, RZ, 0x3c, !PT ;  /* 0x000000030e137212 */ /* 0x000fd600078e3cff */
[----:B------:R-:W-:Y:S01]  /*1160*/  @!P3 IMAD.MOV R7, RZ, RZ, -R7 ;  /* 0x000000ffff07b224 */ /* 0x000fe200078e0a07 */
[----:B------:R-:W-:Y:S02]  /*1170*/  ISETP.GE.AND P3, PT, R19, RZ, PT ;  /* 0x000000ff1300720c */ /* 0x000fe40003f66270 */
[----:B------:R-:W-:Y:S02]  /*1180*/  LOP3.LUT R19, R18, R3, RZ, 0x3c, !PT ;  /* 0x0000000312137212 */ /* 0x000fe400078e3cff */
[----:B------:R-:W-:Y:S02]  /*1190*/  SEL R13, R13, RZ, P0 ;  /* 0x000000ff0d0d7207 */ /* 0x000fe40000000000 */
[----:B------:R-:W-:-:S07]  /*11a0*/  SEL R12, R12, RZ, P1 ;  /* 0x000000ff0c0c7207 */ /* 0x000fce0000800000 */
[----:B------:R-:W-:Y:S02]  /*11b0*/  @!P3 IADD3 R11, PT, PT, -R11, RZ, RZ ;  /* 0x000000ff0b0bb210 */ /* 0x000fe40007ffe1ff */
[----:B------:R-:W-:Y:S01]  /*11c0*/  ISETP.GE.AND P3, PT, R19, RZ, PT ;  /* 0x000000ff1300720c */ /* 0x000fe20003f66270 */
[----:B------:R-:W-:Y:S02]  /*11d0*/  IMAD R13, R13, UR44, RZ ;  /* 0x0000002c0d0d7c24 */ /* 0x000fe4000f8e02ff */
[----:B------:R-:W-:Y:S02]  /*11e0*/  IMAD.MOV.U32 R32, RZ, RZ, R15 ;  /* 0x000000ffff207224 */ /* 0x000fe400078e000f */
[----:B------:R-:W-:Y:S01]  /*11f0*/  IMAD R12, R12, UR45, R13 ;  /* 0x0000002d0c0c7c24 */ /* 0x000fe2000f8e020d */
[----:B------:R-:W-:-:S07]  /*1200*/  SEL R15, R5, R24, !P2 ;  /* 0x00000018050f7207 */ /* 0x000fce0005000000 */
[----:B------:R-:W-:Y:S02]  /*1210*/  @!P3 IADD3 R32, PT, PT, -R32, RZ, RZ ;  /* 0x000000ff2020b210 */ /* 0x000fe40007ffe1ff */
[----:B------:R-:W-:-:S04]  /*1220*/  IADD3 R28, P3, PT, R12, UR38, RZ ;  /* 0x000000260c1c7c10 */ /* 0x000fc8000ff7e0ff */
[----:B------:R-:W-:Y:S02]  /*1230*/  LEA.HI.X.SX32 R29, R12, UR39, 0x1, P3 ;  /* 0x000000270c1d7c11 */ /* 0x000fe400098f0eff */
[----:B------:R-:W-:Y:S01]  /*1240*/  SHF.R.S64 R12, RZ, 0x1e, R30 ;  /* 0x0000001eff0c7819 */ /* 0x000fe2000000101e */
[----:B------:R-:W-:-:S03]  /*1250*/  IMAD.MOV R19, RZ, RZ, -R15 ;  /* 0x000000ffff137224 */ /* 0x000fc600078e0a0f */
[----:B------:R-:W-:Y:S01]  /*1260*/  IADD3 R12, P3, PT, R12, UR36, RZ ;  /* 0x000000240c0c7c10 */ /* 0x000fe2000ff7e0ff */
[----:B------:R-:W2:Y:S01]  /*1270*/  LDG.E.U8 R29, desc[UR4][R28.64] ;  /* 0x000000041c1d7981 */ /* 0x000ea2000c1e1100 */
[----:B------:R-:W-:Y:S02]  /*1280*/  SHF.R.S64 R24, RZ, 0x1e, R34 ;  /* 0x0000001eff187819 */ /* 0x000fe40000001022 */
[----:B------:R-:W-:Y:S01]  /*1290*/  LEA.HI.X.SX32 R13, R30, UR37, 0x2, P3 ;  /* 0x000000251e0d7c11 */ /* 0x000fe200098f16ff */
[----:B------:R-:W-:Y:S01]  /*12a0*/  IMAD R30, R3, R19, R30 ;  /* 0x00000013031e7224 */ /* 0x000fe200078e021e */
[----:B------:R-:W-:Y:S02]  /*12b0*/  SEL R15, R15, RZ, P0 ;  /* 0x000000ff0f0f7207 */ /* 0x000fe40000000000 */
[C---:B------:R-:W-:Y:S02]  /*12c0*/  SEL R7, R5.reuse, R7, !P2 ;  /* 0x0000000705077207 */ /* 0x040fe40005000000 */
[----:B------:R-:W-:-:S02]  /*12d0*/  SEL R11, R5, R11, !P2 ;  /* 0x0000000b050b7207 */ /* 0x000fc40005000000 */
[----:B------:R-:W-:Y:S02]  /*12e0*/  SEL R5, R5, R32, !P2 ;  /* 0x0000002005057207 */ /* 0x000fe40005000000 */
[----:B------:R0:W3:Y:S01]  /*12f0*/  LDG.E R32, desc[UR4][R8.64] ;  /* 0x0000000408207981 */ /* 0x0000e2000c1e1900 */
[----:B------:R-:W-:Y:S01]  /*1300*/  IADD3 R24, P3, PT, R24, UR36, RZ ;  /* 0x0000002418187c10 */ /* 0x000fe2000ff7e0ff */
[----:B------:R-:W-:Y:S01]  /*1310*/  IMAD R15, R15, UR44, RZ ;  /* 0x0000002c0f0f7c24 */ /* 0x000fe2000f8e02ff */
[----:B------:R-:W-:Y:S02]  /*1320*/  ISETP.NE.AND P5, PT, R25, RZ, PT ;  /* 0x000000ff1900720c */ /* 0x000fe40003fa5270 */
[----:B------:R-:W-:Y:S02]  /*1330*/  LEA.HI.X.SX32 R25, R34, UR37, 0x2, P3 ;  /* 0x0000002522197c11 */ /* 0x000fe400098f16ff */
[----:B0-----:R-:W-:-:S03]  /*1340*/  SEL R8, R30, RZ, P1 ;  /* 0x000000ff1e087207 */ /* 0x001fc60000800000 */
[----:B------:R-:W4:Y:S01]  /*1350*/  LDG.E R28, desc[UR6][R24.64] ;  /* 0x00000006181c7981 */ /* 0x000f22000c1e1900 */
[C---:B------:R-:W-:Y:S02]  /*1360*/  IADD3 R9, PT, PT, -R7.reuse, RZ, RZ ;  /* 0x000000ff07097210 */ /* 0x040fe40007ffe1ff */
[----:B------:R-:W-:Y:S01]  /*1370*/  ISETP.NE.AND P3, PT, R26, RZ, PT ;  /* 0x000000ff1a00720c */ /* 0x000fe20003f65270 */
[----:B------:R-:W-:Y:S01]  /*1380*/  IMAD R8, R8, UR45, R15 ;  /* 0x0000002d08087c24 */ /* 0x000fe2000f8e020f */
[----:B------:R0:W5:Y:S01]  /*1390*/  LDG.E R26, desc[UR4][R12.64] ;  /* 0x000000040c1a7981 */ /* 0x000162000c1e1900 */
[----:B------:R-:W-:Y:S01]  /*13a0*/  IMAD.MOV R15, RZ, RZ, -R11 ;  /* 0x000000ffff0f7224 */ /* 0x000fe200078e0a0b */
[----:B------:R-:W-:Y:S01]  /*13b0*/  SEL R7, R7, RZ, P0 ;  /* 0x000000ff07077207 */ /* 0x000fe20000000000 */
[C---:B------:R-:W-:Y:S02]  /*13c0*/  IMAD R34, R3.reuse, R9, R34 ;  /* 0x0000000903227224 */ /* 0x040fe400078e0222 */
[----:B------:R-:W-:Y:S01]  /*13d0*/  IMAD R9, R3, R15, R14 ;  /* 0x0000000f03097224 */ /* 0x000fe200078e020e */
[----:B0-----:R-:W-:Y:S01]  /*13e0*/  IADD3 R12, PT, PT, -R5, RZ, RZ ;  /* 0x000000ff050c7210 */ /* 0x001fe20007ffe1ff */
[----:B------:R-:W-:Y:S01]  /*13f0*/  IMAD R7, R7, UR44, RZ ;  /* 0x0000002c07077c24 */ /* 0x000fe2000f8e02ff */
[----:B------:R-:W-:-:S02]  /*1400*/  SEL R34, R34, RZ, P1 ;  /* 0x000000ff22227207 */ /* 0x000fc40000800000 */
[----:B------:R-:W-:Y:S01]  /*1410*/  SEL R11, R11, RZ, P0 ;  /* 0x000000ff0b0b7207 */ /* 0x000fe20000000000 */
[----:B------:R-:W-:Y:S01]  /*1420*/  IMAD R3, R3, R12, R18 ;  /* 0x0000000c03037224 */ /* 0x000fe200078e0212 */
[----:B------:R-:W-:Y:S01]  /*1430*/  SEL R5, R5, RZ, P0 ;  /* 0x000000ff05057207 */ /* 0x000fe20000000000 */
[----:B------:R-:W-:Y:S01]  /*1440*/  IMAD R7, R34, UR45, R7 ;  /* 0x0000002d22077c24 */ /* 0x000fe2000f8e0207 */
[----:B------:R-:W-:Y:S01]  /*1450*/  SEL R9, R9, RZ, P1 ;  /* 0x000000ff09097207 */ /* 0x000fe20000800000 */
[----:B------:R-:W-:Y:S01]  /*1460*/  IMAD R12, R11, UR44, RZ ;  /* 0x0000002c0b0c7c24 */ /* 0x000fe2000f8e02ff */
[----:B------:R-:W-:Y:S01]  /*1470*/  SEL R3, R3, RZ, P1 ;  /* 0x000000ff03037207 */ /* 0x000fe20000800000 */
[----:B------:R-:W-:Y:S01]  /*1480*/  IMAD R24, R5, UR44, RZ ;  /* 0x0000002c05187c24 */ /* 0x000fe2000f8e02ff */
[C---:B------:R-:W-:Y:S01]  /*1490*/  IADD3 R34, P0, PT, R8.reuse, UR38, RZ ;  /* 0x0000002608227c10 */ /* 0x040fe2000ff1e0ff */
[----:B------:R-:W-:Y:S01]  /*14a0*/  IMAD R9, R9, UR45, R12 ;  /* 0x0000002d09097c24 */ /* 0x000fe2000f8e020c */
[----:B------:R-:W-:Y:S01]  /*14b0*/  IADD3 R30, P1, PT, R7, UR38, RZ ;  /* 0x00000026071e7c10 */ /* 0x000fe2000ff3e0ff */
[----:B------:R-:W-:Y:S01]  /*14c0*/  IMAD R5, R3, UR45, R24 ;  /* 0x0000002d03057c24 */ /* 0x000fe2000f8e0218 */
[----:B------:R-:W-:-:S02]  /*14d0*/  LEA.HI.X.SX32 R35, R8, UR39, 0x1, P0 ;  /* 0x0000002708237c11 */ /* 0x000fc400080f0eff */
[----:B------:R-:W-:Y:S02]  /*14e0*/  ISETP.NE.AND P2, PT, R31, RZ, PT ;  /* 0x000000ff1f00720c */ /* 0x000fe40003f45270 */
[----:B------:R-:W-:Y:S01]  /*14f0*/  LEA.HI.X.SX32 R31, R7, UR39, 0x1, P1 ;  /* 0x00000027071f7c11 */ /* 0x000fe200088f0eff */
[----:B------:R-:W4:Y:S01]  /*1500*/  LDG.E.U8 R3, desc[UR4][R34.64] ;  /* 0x0000000422037981 */ /* 0x000f22000c1e1100 */
[----:B------:R-:W-:Y:S02]  /*1510*/  IADD3 R12, P1, PT, R5, UR38, RZ ;  /* 0x00000026050c7c10 */ /* 0x000fe4000ff3e0ff */
[----:B------:R-:W-:Y:S02]  /*1520*/  IADD3 R24, P0, PT, R9, UR38, RZ ;  /* 0x0000002609187c10 */ /* 0x000fe4000ff1e0ff */
[----:B------:R-:W-:Y:S01]  /*1530*/  SHF.R.S64 R8, RZ, 0x1e, R14 ;  /* 0x0000001eff087819 */ /* 0x000fe2000000100e */
[----:B------:R0:W4:Y:S01]  /*1540*/  LDG.E.U8 R31, desc[UR6][R30.64] ;  /* 0x000000061e1f7981 */ /* 0x000122000c1e1100 */
[----:B------:R-:W-:-:S02]  /*1550*/  LEA.HI.X.SX32 R13, R5, UR39, 0x1, P1 ;  /* 0x00000027050d7c11 */ /* 0x000fc400088f0eff */
[----:B------:R-:W-:Y:S02]  /*1560*/  LEA.HI.X.SX32 R25, R9, UR39, 0x1, P0 ;  /* 0x0000002709197c11 */ /* 0x000fe400080f0eff */
[----:B------:R-:W-:Y:S01]  /*1570*/  IADD3 R8, P0, PT, R8, UR36, RZ ;  /* 0x0000002408087c10 */ /* 0x000fe2000ff1e0ff */
[----:B------:R-:W4:Y:S01]  /*1580*/  LDG.E.U8 R12, desc[UR8][R12.64] ;  /* 0x000000080c0c7981 */ /* 0x000f22000c1e1100 */
[----:B------:R-:W-:Y:S02]  /*1590*/  SHF.R.S64 R15, RZ, 0x1e, R18 ;  /* 0x0000001eff0f7819 */ /* 0x000fe40000001012 */
[----:B------:R-:W-:Y:S01]  /*15a0*/  LEA.HI.X.SX32 R9, R14, UR37, 0x2, P0 ;  /* 0x000000250e097c11 */ /* 0x000fe200080f16ff */
[----:B------:R-:W4:Y:S01]  /*15b0*/  LDG.E.U8 R24, desc[UR6][R24.64] ;  /* 0x0000000618187981 */ /* 0x000f22000c1e1100 */
[----:B------:R-:W-:-:S03]  /*15c0*/  IADD3 R14, P0, PT, R15, UR36, RZ ;  /* 0x000000240f0e7c10 */ /* 0x000fc6000ff1e0ff */
[----:B------:R1:W4:Y:S01]  /*15d0*/  LDG.E R34, desc[UR4][R8.64] ;  /* 0x0000000408227981 */ /* 0x000322000c1e1900 */
[----:B------:R-:W-:Y:S02]  /*15e0*/  LEA.HI.X.SX32 R15, R18, UR37, 0x2, P0 ;  /* 0x00000025120f7c11 */ /* 0x000fe400080f16ff */
[----:B------:R-:W0:Y:S03]  /*15f0*/  LDC.64 R18, c[0x0][0x3d0] ;  /* 0x0000f400ff127b82 */ /* 0x000e260000000a00 */
[----:B------:R-:W4:Y:S01]  /*1600*/  LDG.E R14, desc[UR8][R14.64] ;  /* 0x000000080e0e7981 */ /* 0x000f22000c1e1900 */
[----:B------:R-:W-:Y:S01]  /*1610*/  ISETP.NE.AND P6, PT, R27, RZ, PT ;  /* 0x000000ff1b00720c */ /* 0x000fe20003fc5270 */
[----:B0-----:R-:W-:-:S05]  /*1620*/  FMUL R7, R4, R19 ;  /* 0x0000001304077220 */ /* 0x001fca0000400000 */
[----:B------:R-:W-:Y:S01]  /*1630*/  FSEL R30, R7, R18, P3 ;  /* 0x00000012071e7208 */ /* 0x000fe20001800000 */
[-C--:B------:R-:W-:Y:S01]  /*1640*/  FMUL R7, R2, R19.reuse ;  /* 0x0000001302077220 */ /* 0x080fe20000400000 */
[----:B------:R-:W-:Y:S01]  /*1650*/  UMOV UR4, 0xffffffff ;  /* 0xffffffff00047882 */ /* 0x000fe20000000000 */
[----:B--2---:R-:W-:Y:S01]  /*1660*/  ISETP.NE.AND P0, PT, R29, RZ, PT ;  /* 0x000000ff1d00720c */ /* 0x004fe20003f05270 */
[----:B---3--:R-:W-:-:S05]  /*1670*/  FMUL R5, R32, R19 ;  /* 0x0000001320057220 */ /* 0x008fca0000400000 */
[----:B------:R-:W-:Y:S01]  /*1680*/  FSEL R32, R5, R18, P0 ;  /* 0x0000001205207208 */ /* 0x000fe20000000000 */
[----:B------:R-:W-:-:S03]  /*1690*/  FMUL R5, R0, R19 ;  /* 0x0000001300057220 */ /* 0x000fc60000400000 */
[----:B------:R-:W-:Y:S02]  /*16a0*/  FMNMX R11, R32, -INF , !PT ;  /* 0xff800000200b7809 */ /* 0x000fe40007800000 */
[----:B------:R-:W-:Y:S02]  /*16b0*/  FSEL R4, R5, R18, P4 ;  /* 0x0000001205047208 */ /* 0x000fe40002000000 */
[----:B------:R-:W-:Y:S01]  /*16c0*/  FMNMX R11, R11, R30, !PT ;  /* 0x0000001e0b0b7209 */ /* 0x000fe20007800000 */
[----:B------:R-:W-:Y:S01]  /*16d0*/  FMUL R5, R6, R19 ;  /* 0x0000001306057220 */ /* 0x000fe20000400000 */
[----:B------:R-:W-:Y:S02]  /*16e0*/  FSEL R6, R7, R18, P5 ;  /* 0x0000001207067208 */ /* 0x000fe40002800000 */
[----:B------:R-:W-:Y:S02]  /*16f0*/  FMNMX R11, R11, R4, !PT ;  /* 0x000000040b0b7209 */ /* 0x000fe40007800000 */
[----:B-1----:R-:W-:-:S02]  /*1700*/  FSEL R8, R5, R18, P6 ;  /* 0x0000001205087208 */ /* 0x002fc40003000000 */
[----:B------:R-:W-:Y:S01]  /*1710*/  FMNMX R11, R11, R6, !PT ;  /* 0x000000060b0b7209 */ /* 0x000fe20007800000 */
[----:B-----5:R-:W-:-:S03]  /*1720*/  FMUL R5, R26, R19 ;  /* 0x000000131a057220 */ /* 0x020fc60000400000 */
[----:B------:R-:W-:Y:S02]  /*1730*/  FMNMX R11, R11, R8, !PT ;  /* 0x000000080b0b7209 */ /* 0x000fe40007800000 */
[----:B----4-:R-:W-:Y:S01]  /*1740*/  ISETP.NE.AND P0, PT, R3, RZ, PT ;  /* 0x000000ff0300720c */ /* 0x010fe20003f05270 */
[----:B------:R-:W-:-:S05]  /*1750*/  FMUL R3, R10, R19 ;  /* 0x000000130a037220 */ /* 0x000fca0000400000 */
[-C--:B------:R-:W-:Y:S01]  /*1760*/  FSEL R10, R3, R18.reuse, P2 ;  /* 0x00000012030a7208 */ /* 0x080fe20001000000 */
[----:B------:R-:W-:Y:S01]  /*1770*/  FMUL R3, R28, R19 ;  /* 0x000000131c037220 */ /* 0x000fe20000400000 */
[----:B------:R-:W-:Y:S02]  /*1780*/  ISETP.NE.AND P1, PT, R31, RZ, PT ;  /* 0x000000ff1f00720c */ /* 0x000fe40003f25270 */
[----:B------:R-:W-:Y:S02]  /*1790*/  FSEL R28, R5, R18, P0 ;  /* 0x00000012051c7208 */ /* 0x000fe40000000000 */
[----:B------:R-:W-:Y:S02]  /*17a0*/  ISETP.NE.AND P2, PT, R12, RZ, PT ;  /* 0x000000ff0c00720c */ /* 0x000fe40003f45270 */
[----:B------:R-:W-:Y:S02]  /*17b0*/  FMNMX R11, R11, R10, !PT ;  /* 0x0000000a0b0b7209 */ /* 0x000fe40007800000 */
[----:B------:R-:W-:-:S02]  /*17c0*/  ISETP.NE.AND P0, PT, R24, RZ, PT ;  /* 0x000000ff1800720c */ /* 0x000fc40003f05270 */
[----:B------:R-:W-:Y:S01]  /*17d0*/  FSEL R24, R3, R18, P1 ;  /* 0x0000001203187208 */ /* 0x000fe20000800000 */
[----:B------:R-:W-:Y:S01]  /*17e0*/  FMUL R5, R34, R19 ;  /* 0x0000001322057220 */ /* 0x000fe20000400000 */
[----:B------:R-:W-:-:S04]  /*17f0*/  FMNMX R11, R11, R28, !PT ;  /* 0x0000001c0b0b7209 */ /* 0x000fc80007800000 */
[----:B------:R-:W-:Y:S02]  /*1800*/  FSEL R26, R5, R18, P0 ;  /* 0x00000012051a7208 */ /* 0x000fe40000000000 */
[----:B------:R-:W-:Y:S01]  /*1810*/  FMNMX R11, R11, R24, !PT ;  /* 0x000000180b0b7209 */ /* 0x000fe20007800000 */
        /* <DEDUP_REMOVED lines=58> */
[----:B------:R-:W-:Y:S01]  /*1bc0*/  FFMA.SAT R8, R28, R7, 0.5 ;  /* 0x3f0000001c087423 */ /* 0x000fe20000002007 */
[----:B------:R1:W-:Y:S01]  /*1bd0*/  MUFU.EX2 R12, R30 ;  /* 0x0000001e000c7308 */ /* 0x0003e20000000800 */
[----:B------:R-:W-:Y:S01]  /*1be0*/  SHF.L.U32 R9, R9, 0x17, RZ ;  /* 0x0000001709097819 */ /* 0x000fe200000006ff */
        /* <DEDUP_REMOVED lines=10> */
[----:B------:R-:W-:Y:S02]  /*1c90*/  IMAD.SHL.U32 R8, R8, 0x800000, RZ ;  /* 0x0080000008087824 */ /* 0x000fe400078e00ff */
        /* <DEDUP_REMOVED lines=9> */
[----:B------:R-:W-:Y:S01]  /*1d30*/  SHF.L.U32 R5, R2, 0x17, RZ ;  /* 0x0000001702057819 */ /* 0x000fe200000006ff */
[----:B------:R-:W2:Y:S01]  /*1d40*/  MUFU.EX2 R13, R13 ;  /* 0x0000000d000d7308 */ /* 0x000ea20000000800 */
[----:B------:R-:W-:Y:S01]  /*1d50*/  FADD R29, R7, -12583039 ;  /* 0xcb40007f071d7421 */ /* 0x000fe20000000000 */
[----:B0-----:R-:W-:Y:S02]  /*1d60*/  FMUL R3, R28, R27 ;  /* 0x0000001b1c037220 */ /* 0x001fe40000400000 */
[----:B------:R-:W-:Y:S01]  /*1d70*/  FMUL R2, R5, R12 ;  /* 0x0000000c05027220 */ /* 0x000fe20000400000 */
[----:B------:R-:W-:Y:S01]  /*1d80*/  FFMA R29, R26, 1.4426950216293334961, -R29 ;  /* 0x3fb8aa3b1a1d7823 */ /* 0x000fe2000000081d */
[----:B------:R-:W-:-:S02]  /*1d90*/  FADD R5, RZ, R0 ;  /* 0x00000000ff057221 */ /* 0x000fc40000000000 */
[----:B------:R0:W3:Y:S01]  /*1da0*/  MUFU.EX2 R14, R25 ;  /* 0x00000019000e7308 */ /* 0x0000e20000000800 */
[----:B------:R-:W-:Y:S01]  /*1db0*/  FFMA R29, R26, 1.925963033500011079e-08, R29 ;  /* 0x32a570601a1d7823 */ /* 0x000fe2000000001d */
[----:B------:R-:W-:Y:S01]  /*1dc0*/  FADD R26, R5, R2 ;  /* 0x00000002051a7221 */ /* 0x000fe20000000000 */
[----:B-1----:R-:W-:-:S03]  /*1dd0*/  FMUL R4, R4, R15 ;  /* 0x0000000f04047220 */ /* 0x002fc60000400000 */
[----:B------:R-:W-:Y:S02]  /*1de0*/  FADD R15, R26, R3 ;  /* 0x000000031a0f7221 */ /* 0x000fe40000000000 */
[----:B------:R-:W1:Y:S01]  /*1df0*/  MUFU.EX2 R19, R19 ;  /* 0x0000001300137308 */ /* 0x000e620000000800 */
[----:B0-----:R-:W-:Y:S01]  /*1e00*/  FADD R25, R11, -12583039 ;  /* 0xcb40007f0b197421 */ /* 0x001fe20000000000 */
[----:B--2---:R-:W-:Y:S01]  /*1e10*/  FMUL R5, R6, R13 ;  /* 0x0000000d06057220 */ /* 0x004fe20000400000 */
[----:B------:R-:W-:Y:S02]  /*1e20*/  SHF.L.U32 R13, R10, 0x17, RZ ;  /* 0x000000170a0d7819 */ /* 0x000fe400000006ff */
        /* <DEDUP_REMOVED lines=28> */
.L_x_23765:
        /* <DEDUP_REMOVED lines=11> */
[----:B0-----:R-:W-:Y:S05]  /*20a0*/  CALL.REL.NOINC `($__internal_363_$__cuda_sm3x_div_rn_noftz_f32_slowpath) ;  /* 0x00000014004c7944 */ /* 0x001fea0003c00000 */
[----:B------:R-:W-:-:S07]  /*20b0*/  IMAD.MOV.U32 R14, RZ, RZ, R0 ;  /* 0x000000ffff0e7224 */ /* 0x000fce00078e0000 */
.L_x_23734:
[----:B------:R-:W-:Y:S05]  /*20c0*/  BSYNC.RECONVERGENT B3 ;  /* 0x0000000000037941 */ /* 0x000fea0003800200 */
.L_x_23733:
        /* <DEDUP_REMOVED lines=11> */
[----:B0-----:R-:W-:Y:S05]  /*2180*/  CALL.REL.NOINC `($__internal_363_$__cuda_sm3x_div_rn_noftz_f32_slowpath) ;  /* 0x0000001400147944 */ /* 0x001fea0003c00000 */
[----:B------:R-:W-:-:S07]  /*2190*/  IMAD.MOV.U32 R15, RZ, RZ, R0 ;  /* 0x000000ffff0f7224 */ /* 0x000fce00078e0000 */
.L_x_23736:
[----:B------:R-:W-:Y:S05]  /*21a0*/  BSYNC.RECONVERGENT B3 ;  /* 0x0000000000037941 */ /* 0x000fea0003800200 */
.L_x_23735:
        /* <DEDUP_REMOVED lines=13> */
.L_x_23738:
[----:B------:R-:W-:Y:S05]  /*2280*/  BSYNC.RECONVERGENT B3 ;  /* 0x0000000000037941 */ /* 0x000fea0003800200 */
.L_x_23737:
        /* <DEDUP_REMOVED lines=13> */
.L_x_23740:
[----:B------:R-:W-:Y:S05]  /*2360*/  BSYNC.RECONVERGENT B3 ;  /* 0x0000000000037941 */ /* 0x000fea0003800200 */
.L_x_23739:
        /* <DEDUP_REMOVED lines=13> */
.L_x_23742:
[----:B------:R-:W-:Y:S05]  /*2440*/  BSYNC.RECONVERGENT B3 ;  /* 0x0000000000037941 */ /* 0x000fea0003800200 */
.L_x_23741:
        /* <DEDUP_REMOVED lines=12> */
[----:B------:R-:W-:-:S07]  /*2510*/  MOV R4, R0 ;  /* 0x0000000000047202 */ /* 0x000fce0000000f00 */
.L_x_23744:
[----:B------:R-:W-:Y:S05]  /*2520*/  BSYNC.RECONVERGENT B3 ;  /* 0x0000000000037941 */ /* 0x000fea0003800200 */
.L_x_23743:
        /* <DEDUP_REMOVED lines=11> */
[----:B0-----:R-:W-:Y:S05]  /*25e0*/  CALL.REL.NOINC `($__internal_363_$__cuda_sm3x_div_rn_noftz_f32_slowpath) ;  /* 0x0000000c00fc7944 */ /* 0x001fea0003c00000 */
[----:B------:R-:W-:-:S07]  /*25f0*/  MOV R5, R0 ;  /* 0x0000000000057202 */ /* 0x000fce0000000f00 */
.L_x_23746:
[----:B------:R-:W-:Y:S05]  /*2600*/  BSYNC.RECONVERGENT B3 ;  /* 0x0000000000037941 */ /* 0x000fea0003800200 */
.L_x_23745:
        /* <DEDUP_REMOVED lines=11> */
[----:B------:R-:W-:Y:S05]  /*26c0*/  CALL.REL.NOINC `($__internal_363_$__cuda_sm3x_div_rn_noftz_f32_slowpath) ;  /* 0x0000000c00c47944 */ /* 0x000fea0003c00000 */
[----:B------:R-:W-:-:S07]  /*26d0*/  IMAD.MOV.U32 R6, RZ, RZ, R0 ;  /* 0x000000ffff067224 */ /* 0x000fce00078e0000 */
.L_x_23748:
[----:B------:R-:W-:Y:S05]  /*26e0*/  BSYNC.RECONVERGENT B3 ;  /* 0x0000000000037941 */ /* 0x000fea0003800200 */
.L_x_23747:
        /* <DEDUP_REMOVED lines=11> */
[----:B------:R-:W-:Y:S05]  /*27a0*/  CALL.REL.NOINC `($__internal_363_$__cuda_sm3x_div_rn_noftz_f32_slowpath) ;  /* 0x0000000c008c7944 */ /* 0x000fea0003c00000 */
[----:B------:R-:W-:-:S07]  /*27b0*/  MOV R7, R0 ;  /* 0x0000000000077202 */ /* 0x000fce0000000f00 */
.L_x_23750:
[----:B------:R-:W-:Y:S05]  /*27c0*/  BSYNC.RECONVERGENT B3 ;  /* 0x0000000000037941 */ /* 0x000fea0003800200 */
.L_x_23749:
        /* <DEDUP_REMOVED lines=11> */
[----:B------:R-:W-:Y:S05]  /*2880*/  CALL.REL.NOINC `($__internal_363_$__cuda_sm3x_div_rn_noftz_f32_slowpath) ;  /* 0x0000000c00547944 */ /* 0x000fea0003c00000 */
[----:B------:R-:W-:-:S07]  /*2890*/  MOV R13, R0 ;  /* 0x00000000000d7202 */ /* 0x000fce0000000f00 */
.L_x_23752:
[----:B------:R-:W-:Y:S05]  /*28a0*/  BSYNC.RECONVERGENT B3 ;  /* 0x0000000000037941 */ /* 0x000fea0003800200 */
.L_x_23751:
        /* <DEDUP_REMOVED lines=44> */
.L_x_23731:
[----:B------:R-:W-:Y:S05]  /*2b70*/  EXIT ;  /* 0x000000000000794d */ /* 0x000fea0003800000 */
.L_x_23732:
[----:B------:R-:W-:Y:S01]  /*2b80*/  HFMA2 R12, -RZ, RZ, 0, 9.5367431640625e-07 ;  /* 0x00000010ff0c7431 */ /* 0x000fe200000001ff */
[----:B------:R-:W-:Y:S01]  /*2b90*/  BSSY B1, `(.L_x_23754) ;  /* 0x0000006000017945 */ /* 0x000fe20003800000 */
[----:B------:R-:W-:Y:S01]  /*2ba0*/  IMAD.MOV.U32 R11, RZ, RZ, 0x1f ;  /* 0x0000001fff0b7424 */ /* 0x000fe200078e00ff */
[----:B------:R-:W-:-:S07]  /*2bb0*/  MOV R15, 0xffffffff ;  /* 0xffffffff000f7802 */ /* 0x000fce0000000f00 */
[----:B------:R-:W-:Y:S05]  /*2bc0*/  WARPSYNC.COLLECTIVE R15, `(.L_x_23755) ;  /* 0x000000000f087348 */ /* 0x000fea0003c00000 */
[----:B------:R0:W1:Y:S02]  /*2bd0*/  SHFL.BFLY P6, R14, R13, R12, R11 ;  /* 0x0c00000c0d0e7389 */ /* 0x00006400000c000b */
[----:B01----:R-:W-:Y:S05]  /*2be0*/  ENDCOLLECTIVE ;  /* 0x000000000000791b */ /* 0x003fea0003800000 */
.L_x_23755:
[----:B------:R-:W-:Y:S05]  /*2bf0*/  BSYNC B1 ;  /* 0x0000000000017941 */ /* 0x000fea0003800000 */
.L_x_23754:
        /* <DEDUP_REMOVED lines=8> */
.L_x_23756:
[----:B------:R-:W-:Y:S01]  /*2c80*/  IMAD.MOV.U32 R12, RZ, RZ, 0x4 ;  /* 0x00000004ff0c7424 */ /* 0x000fe200078e00ff */
[----:B------:R-:W-:-:S04]  /*2c90*/  FMNMX R0, R13, R14, !PT ;  /* 0x0000000e0d007209 */ /* 0x000fc80007800000 */
[----:B------:R-:W-:-:S07]  /*2ca0*/  MOV R13, R0 ;  /* 0x00000000000d7202 */ /* 0x000fce0000000f00 */
[----:B------:R-:W-:Y:S05]  /*2cb0*/  WARPSYNC.COLLECTIVE R15, `(.L_x_23757) ;  /* 0x000000000f087348 */ /* 0x000fea0003c00000 */
[----:B------:R0:W1:Y:S02]  /*2cc0*/  SHFL.BFLY P6, R14, R13, R12, R11 ;  /* 0x0c00000c0d0e7389 */ /* 0x00006400000c000b */
[----:B01----:R-:W-:Y:S05]  /*2cd0*/  ENDCOLLECTIVE ;  /* 0x000000000000791b */ /* 0x003fea0003800000 */
.L_x_23757:
[----:B------:R-:W-:Y:S01]  /*2ce0*/  HFMA2 R12, -RZ, RZ, 0, 1.1920928955078125e-07 ;  /* 0x00000002ff0c7431 */ /* 0x000fe200000001ff */
[----:B------:R-:W-:-:S04]  /*2cf0*/  FMNMX R2, R0, R14, !PT ;  /* 0x0000000e00027209 */ /* 0x000fc80007800000 */
[----:B------:R-:W-:-:S07]  /*2d00*/  MOV R13, R2 ;  /* 0x00000002000d7202 */ /* 0x000fce0000000f00 */
[----:B------:R-:W-:Y:S05]  /*2d10*/  WARPSYNC.COLLECTIVE R15, `(.L_x_23758) ;  /* 0x000000000f087348 */ /* 0x000fea0003c00000 */
[----:B------:R0:W1:Y:S02]  /*2d20*/  SHFL.BFLY P6, R14, R13, R12, R11 ;  /* 0x0c00000c0d0e7389 */ /* 0x00006400000c000b */
[----:B01----:R-:W-:Y:S05]  /*2d30*/  ENDCOLLECTIVE ;  /* 0x000000000000791b */ /* 0x003fea0003800000 */
.L_x_23758:
[----:B------:R-:W-:Y:S02]  /*2d40*/  MOV R12, 0x1 ;  /* 0x00000001000c7802 */ /* 0x000fe40000000f00 */
[----:B------:R-:W-:-:S05]  /*2d50*/  FMNMX R3, R2, R14, !PT ;  /* 0x0000000e02037209 */ /* 0x000fca0007800000 */
[----:B------:R-:W-:-:S07]  /*2d60*/  IMAD.MOV.U32 R13, RZ, RZ, R3 ;  /* 0x000000ffff0d7224 */ /* 0x000fce00078e0003 */
[----:B------:R-:W-:Y:S05]  /*2d70*/  WARPSYNC.COLLECTIVE R15, `(.L_x_23759) ;  /* 0x000000000f087348 */ /* 0x000fea0003c00000 */
[----:B------:R0:W1:Y:S02]  /*2d80*/  SHFL.BFLY P6, R14, R13, R12, R11 ;  /* 0x0c00000c0d0e7389 */ /* 0x00006400000c000b */
[----:B01----:R-:W-:Y:S05]  /*2d90*/  ENDCOLLECTIVE ;  /* 0x000000000000791b */ /* 0x003fea0003800000 */
.L_x_23759:
        /* <DEDUP_REMOVED lines=66> */
[----:B------:R-:W-:Y:S01]  /*31c0*/  SHF.L.U32 R8, R8, 0x17, RZ ;  /* 0x0000001708087819 */ /* 0x000fe200000006ff */
[----:B------:R-:W-:Y:S02]  /*31d0*/  FFMA R7, R24, 1.4426950216293334961, -R7 ;  /* 0x3fb8aa3b18077823 */ /* 0x000fe40000000807 */
[----:B------:R-:W-:Y:S02]  /*31e0*/  FFMA R13, R14, 1.4426950216293334961, -R13 ;  /* 0x3fb8aa3b0e0d7823 */ /* 0x000fe4000000080d */
[----:B------:R-:W-:Y:S01]  /*31f0*/  FFMA R24, R24, 1.925963033500011079e-08, R7 ;  /* 0x32a5706018187823 */ /* 0x000fe20000000007 */
[----:B------:R-:W-:Y:S01]  /*3200*/  SHF.L.U32 R7, R10, 0x17, RZ ;  /* 0x000000170a077819 */ /* 0x000fe200000006ff */
[-C--:B------:R-:W-:Y:S01]  /*3210*/  FFMA.SAT R10, R26, R9.reuse, 0.5 ;  /* 0x3f0000001a0a7423 */ /* 0x080fe20000002009 */
[----:B------:R-:W-:Y:S01]  /*3220*/  FFMA R13, R14, 1.925963033500011079e-08, R13 ;  /* 0x32a570600e0d7823 */ /* 0x000fe2000000000d */
[----:B------:R-:W-:-:S02]  /*3230*/  FFMA.SAT R14, R18, R9, 0.5 ;  /* 0x3f000000120e7423 */ /* 0x000fc40000002009 */
        /* <DEDUP_REMOVED lines=27> */
[----:B------:R-:W-:-:S03]  /*33f0*/  IMAD.MOV.U32 R11, RZ, RZ, 0x1f ;  /* 0x0000001fff0b7424 */ /* 0x000fc600078e00ff */
[----:B------:R-:W-:Y:S01]  /*3400*/  FADD R13, R12, R9 ;  /* 0x000000090c0d7221 */ /* 0x000fe20000000000 */
[----:B------:R-:W-:-:S07]  /*3410*/  MOV R12, 0x10 ;  /* 0x00000010000c7802 */ /* 0x000fce0000000f00 */
[----:B------:R-:W-:Y:S05]  /*3420*/  WARPSYNC.COLLECTIVE R15, `(.L_x_23760) ;  /* 0x000000000f087348 */ /* 0x000fea0003c00000 */
[----:B------:R0:W1:Y:S02]  /*3430*/  SHFL.BFLY P6, R14, R13, R12, R11 ;  /* 0x0c00000c0d0e7389 */ /* 0x00006400000c000b */
[----:B01----:R-:W-:Y:S05]  /*3440*/  ENDCOLLECTIVE ;  /* 0x000000000000791b */ /* 0x003fea0003800000 */
.L_x_23760:
[----:B------:R-:W-:Y:S02]  /*3450*/  HFMA2 R12, -RZ, RZ, 0, 4.76837158203125e-07 ;  /* 0x00000008ff0c7431 */ /* 0x000fe400000001ff */
[----:B------:R-:W-:-:S05]  /*3460*/  FADD R18, R13, R14 ;  /* 0x0000000e0d127221 */ /* 0x000fca0000000000 */
[----:B------:R-:W-:-:S07]  /*3470*/  MOV R13, R18 ;  /* 0x00000012000d7202 */ /* 0x000fce0000000f00 */
[----:B------:R-:W-:Y:S05]  /*3480*/  WARPSYNC.COLLECTIVE R15, `(.L_x_23761) ;  /* 0x000000000f087348 */ /* 0x000fea0003c00000 */
[----:B------:R0:W1:Y:S02]  /*3490*/  SHFL.BFLY P6, R14, R13, R12, R11 ;  /* 0x0c00000c0d0e7389 */ /* 0x00006400000c000b */
[----:B01----:R-:W-:Y:S05]  /*34a0*/  ENDCOLLECTIVE ;  /* 0x000000000000791b */ /* 0x003fea0003800000 */
.L_x_23761:
[----:B------:R-:W-:Y:S01]  /*34b0*/  MOV R12, 0x4 ;  /* 0x00000004000c7802 */ /* 0x000fe20000000f00 */
[----:B------:R-:W-:-:S04]  /*34c0*/  FADD R19, R18, R14 ;  /* 0x0000000e12137221 */ /* 0x000fc80000000000 */
[----:B------:R-:W-:-:S07]  /*34d0*/  IMAD.MOV.U32 R13, RZ, RZ, R19 ;  /* 0x000000ffff0d7224 */ /* 0x000fce00078e0013 */
[----:B------:R-:W-:Y:S05]  /*34e0*/  WARPSYNC.COLLECTIVE R15, `(.L_x_23762) ;  /* 0x000000000f087348 */ /* 0x000fea0003c00000 */
[----:B------:R0:W1:Y:S02]  /*34f0*/  SHFL.BFLY P6, R14, R13, R12, R11 ;  /* 0x0c00000c0d0e7389 */ /* 0x00006400000c000b */
[----:B01----:R-:W-:Y:S05]  /*3500*/  ENDCOLLECTIVE ;  /* 0x000000000000791b */ /* 0x003fea0003800000 */
.L_x_23762:
[----:B------:R-:W-:Y:S02]  /*3510*/  IMAD.MOV.U32 R12, RZ, RZ, 0x2 ;  /* 0x00000002ff0c7424 */ /* 0x000fe400078e00ff */
[----:B------:R-:W-:-:S05]  /*3520*/  FADD R24, R19, R14 ;  /* 0x0000000e13187221 */ /* 0x000fca0000000000 */
[----:B------:R-:W-:-:S07]  /*3530*/  MOV R13, R24 ;  /* 0x00000018000d7202 */ /* 0x000fce0000000f00 */
[----:B------:R-:W-:Y:S05]  /*3540*/  WARPSYNC.COLLECTIVE R15, `(.L_x_23763) ;  /* 0x000000000f087348 */ /* 0x000fea0003c00000 */
[----:B------:R0:W1:Y:S02]  /*3550*/  SHFL.BFLY P6, R14, R13, R12, R11 ;  /* 0x0c00000c0d0e7389 */ /* 0x00006400000c000b */
[----:B01----:R-:W-:Y:S05]  /*3560*/  ENDCOLLECTIVE ;  /* 0x000000000000791b */ /* 0x003fea0003800000 */
.L_x_23763:
[----:B------:R-:W-:Y:S02]  /*3570*/  HFMA2 R12, -RZ, RZ, 0, 5.9604644775390625e-08 ;  /* 0x00000001ff0c7431 */ /* 0x000fe400000001ff */
[----:B------:R-:W-:-:S05]  /*3580*/  FADD R25, R24, R14 ;  /* 0x0000000e18197221 */ /* 0x000fca0000000000 */
[----:B------:R-:W-:-:S07]  /*3590*/  MOV R13, R25 ;  /* 0x00000019000d7202 */ /* 0x000fce0000000f00 */
[----:B------:R-:W-:Y:S05]  /*35a0*/  WARPSYNC.COLLECTIVE R15, `(.L_x_23764) ;  /* 0x000000000f087348 */ /* 0x000fea0003c00000 */
[----:B------:R0:W1:Y:S02]  /*35b0*/  SHFL.BFLY P6, R14, R13, R12, R11 ;  /* 0x0c00000c0d0e7389 */ /* 0x00006400000c000b */
[----:B01----:R-:W-:Y:S05]  /*35c0*/  ENDCOLLECTIVE ;  /* 0x000000000000791b */ /* 0x003fea0003800000 */
.L_x_23764:
[----:B------:R-:W-:Y:S05]  /*35d0*/  BRA `(.L_x_23765) ;  /* 0xffffffe800847947 */ /* 0x000fea000383ffff */
        .weak           $__internal_363_$__cuda_sm3x_div_rn_noftz_f32_slowpath
        .type           $__internal_363_$__cuda_sm3x_div_rn_noftz_f32_slowpath,@function
        .size           $__internal_363_$__cuda_sm3x_div_rn_noftz_f32_slowpath,(.L_x_37740 - $__internal_363_$__cuda_sm3x_div_rn_noftz_f32_slowpath)
$__internal_363_$__cuda_sm3x_div_rn_noftz_f32_slowpath:
        /* <DEDUP_REMOVED lines=35> */
.L_x_23767:
[----:B------:R-:W-:Y:S01]  /*3810*/  LEA R26, R13, 0xc0800000, 0x17 ;  /* 0xc08000000d1a7811 */ /* 0x000fe200078eb8ff */
[----:B------:R-:W-:Y:S01]  /*3820*/  BSSY.RECONVERGENT B2, `(.L_x_23772) ;  /* 0x0000036000027945 */ /* 0x000fe20003800200 */
[----:B------:R-:W-:Y:S02]  /*3830*/  IADD3 R24, PT, PT, R24, -0x7f, RZ ;  /* 0xffffff8118187810 */ /* 0x000fe40007ffe0ff */
[----:B------:R-:W-:-:S03]  /*3840*/  IADD3 R28, PT, PT, -R26, R25, RZ ;  /* 0x000000191a1c7210 */ /* 0x000fc60007ffe1ff */
[----:B------:R-:W-:Y:S01]  /*3850*/  IMAD R0, R24, -0x800000, R0 ;  /* 0xff80000018007824 */ /* 0x000fe200078e0200 */
        /* <DEDUP_REMOVED lines=46> */
.L_x_23774:
[----:B------:R-:W-:-:S04]  /*3b40*/  LOP3.LUT R0, R0, 0x80000000, RZ, 0xc0, !PT ;  /* 0x8000000000007812 */ /* 0x000fc800078ec0ff */
[----:B------:R-:W-:Y:S01]  /*3b50*/  LOP3.LUT R0, R0, 0x7f800000, RZ, 0xfc, !PT ;  /* 0x7f80000000007812 */ /* 0x000fe200078efcff */
[----:B------:R-:W-:Y:S06]  /*3b60*/  BRA `(.L_x_23775) ;  /* 0x0000000000047947 */ /* 0x000fec0003800000 */
.L_x_23773:
[----:B------:R-:W-:-:S07]  /*3b70*/  IMAD R0, R29, 0x800000, R0 ;  /* 0x008000001d007824 */ /* 0x000fce00078e0200 */
.L_x_23775:
[----:B------:R-:W-:Y:S05]  /*3b80*/  BSYNC.RECONVERGENT B2 ;  /* 0x0000000000027941 */ /* 0x000fea0003800200 */
.L_x_23772:
[----:B------:R-:W-:Y:S05]  /*3b90*/  BRA `(.L_x_23776) ;  /* 0x0000000000207947 */ /* 0x000fea0003800000 */
.L_x_23771:
[----:B------:R-:W-:-:S04]  /*3ba0*/  LOP3.LUT R0, R25, 0x80000000, R0, 0x48, !PT ;  /* 0x8000000019007812 */ /* 0x000fc800078e4800 */
[----:B------:R-:W-:Y:S01]  /*3bb0*/  LOP3.LUT R0, R0, 0x7f800000, RZ, 0xfc, !PT ;  /* 0x7f80000000007812 */ /* 0x000fe200078efcff */
[----:B------:R-:W-:Y:S06]  /*3bc0*/  BRA `(.L_x_23776) ;  /* 0x0000000000147947 */ /* 0x000fec0003800000 */
.L_x_23770:
[----:B------:R-:W-:Y:S01]  /*3bd0*/  LOP3.LUT R0, R25, 0x80000000, R0, 0x48, !PT ;  /* 0x8000000019007812 */ /* 0x000fe200078e4800 */
[----:B------:R-:W-:Y:S06]  /*3be0*/  BRA `(.L_x_23776) ;  /* 0x00000000000c7947 */ /* 0x000fec0003800000 */
.L_x_23769:
[----:B------:R-:W0:Y:S01]  /*3bf0*/  MUFU.RSQ R0, -QNAN ;  /* 0xffc0000000007908 */ /* 0x000e220000001400 */
[----:B------:R-:W-:Y:S05]  /*3c00*/  BRA `(.L_x_23776) ;  /* 0x0000000000047947 */ /* 0x000fea0003800000 */
.L_x_23768:
[----:B------:R-:W-:-:S07]  /*3c10*/  FADD.FTZ R0, R0, R11 ;  /* 0x0000000b00007221 */ /* 0x000fce0000010000 */
.L_x_23776:
[----:B------:R-:W-:Y:S05]  /*3c20*/  BSYNC.RECONVERGENT B1 ;  /* 0x0000000000017941 */ /* 0x000fea0003800200 */
.L_x_23766:
[----:B------:R-:W-:Y:S01]  /*3c30*/  HFMA2 R13, -RZ, RZ, 0, 0 ;  /* 0x00000000ff0d7431 */ /* 0x000fe200000001ff */
[----:B------:R-:W-:-:S04]  /*3c40*/  MOV R12, R18 ;  /* 0x00000012000c7202 */ /* 0x000fc80000000f00 */
[----:B0-----:R-:W-:Y:S05]  /*3c50*/  RET.REL.NODEC R12 `(_Z15SoftmaxWarpImplI22BroadcastScaleMaskLoadIffbLm2EiE11DirectStoreIffEfLi1ELi10ELi32ELi1ELb0EL9Algorithm0EEvT_T0_ll) ;  /* 0xffffffc00ce87950 */ /* 0x001fea0003c3ffff */
.L_x_23777:
        /* <DEDUP_REMOVED lines=10> */
.L_x_37740:


//--------------------- .text._Z15SoftmaxWarpImplI22BroadcastScaleMaskLoadIffbLm2EiE11DirectStoreIffEfLi1ELi9ELi32ELi1ELb1EL9Algorithm0EEvT_T0_ll --------------------------
	.section	.text._Z15SoftmaxWarpImplI22BroadcastScaleMaskLoadIffbLm2EiE11DirectStoreIffEfLi1ELi9ELi32ELi1ELb1EL9Algorithm0EEvT_T0_ll,"ax",@progbits
	.align	128
        .global         _Z15SoftmaxWarpImplI22BroadcastScaleMaskLoadIffbLm2EiE11DirectStoreIffEfLi1ELi9ELi32ELi1ELb1EL9Algorithm0EEvT_T0_ll
        .type           _Z15SoftmaxWarpImplI22BroadcastScaleMaskLoadIffbLm2EiE11DirectStoreIffEfLi1ELi9ELi32ELi1ELb1EL9Algorithm0EEvT_T0_ll,@function
        .size           _Z15SoftmaxWarpImplI22BroadcastScaleMaskLoadIffbLm2EiE11DirectStoreIffEfLi1ELi9ELi32ELi1ELb1EL9Algorithm0EEvT_T0_ll,(.L_x_37741 - _Z15SoftmaxWarpImplI22BroadcastScaleMaskLoadIffbLm2EiE11DirectStoreIffEfLi1ELi9ELi32ELi1ELb1EL9Algorithm0EEvT_T0_ll)
        .other          _Z15SoftmaxWarpImplI22BroadcastScaleMaskLoadIffbLm2EiE11DirectStoreIffEfLi1ELi9ELi32ELi1ELb1EL9Algorithm0EEvT_T0_ll,@"STO_CUDA_ENTRY STV_DEFAULT"
_Z15SoftmaxWarpImplI22BroadcastScaleMaskLoadIffbLm2EiE11DirectStoreIffEfLi1ELi9ELi32ELi1ELb1EL9Algorithm0EEvT_T0_ll:
.text._Z15SoftmaxWarpImplI22BroadcastScaleMaskLoadIffbLm2EiE11DirectStoreIffEfLi1ELi9ELi32ELi1ELb1EL9Algorithm0EEvT_T0_ll:
        /* <DEDUP_REMOVED lines=29> */
.L_x_23778:
        /* <DEDUP_REMOVED lines=20> */
.L_x_23817:
        /* <DEDUP_REMOVED lines=64> */
.L_x_23781:
[----:B------:R-:W-:Y:S05]  /*0710*/  BSYNC.RECONVERGENT B1 ;  /* 0x0000000000017941 */ /* 0x000fea0003800200 */
.L_x_23780:
        /* <DEDUP_REMOVED lines=59> */
.L_x_23783:
[----:B------:R-:W-:Y:S05]  /*0ad0*/  BSYNC.RECONVERGENT B1 ;  /* 0x0000000000017941 */ /* 0x000fea0003800200 */
.L_x_23782:
        /* <DEDUP_REMOVED lines=57> */
.L_x_23785:
[----:B------:R-:W-:Y:S05]  /*0e70*/  BSYNC.RECONVERGENT B1 ;  /* 0x0000000000017941 */ /* 0x000fea0003800200 */
.L_x_23784:
        /* <DEDUP_REMOVED lines=68> */
.L_x_23787:
[----:B------:R-:W-:Y:S05]  /*12c0*/  BSYNC.RECONVERGENT B1 ;  /* 0x0000000000017941 */ /* 0x000fea0003800200 */
.L_x_23786:
        /* <DEDUP_REMOVED lines=34> */
[----:B-1----:R-:W-:-:S05]  /*14f0*/  ISETP.NE.U32.AND P6, PT, R14, 0x1, PT ;  /* 0x000000010e00780c */ /* 0x002fca0003fc5070 */
        /* <DEDUP_REMOVED lines=20> */
.L_x_23789:
[----:B------:R-:W-:Y:S05]  /*1640*/  BSYNC.RECONVERGENT B1 ;  /* 0x0000000000017941 */ /* 0x000fea0003800200 */
.L_x_23788:
        /* <DEDUP_REMOVED lines=32> */
[----:B------:R-:W-:Y:S02]  /*1850*/  @P5 IADD3 R19, PT, PT, R19, 0x1, RZ ;  /* 0x0000000113135810 */ /* 0x000fe40007ffe0ff */
[----:B-1----:R-:W-:-:S04]  /*1860*/  ISETP.NE.U32.AND P5, PT, R28, 0x1, PT ;  /* 0x000000011c00780c */ /* 0x002fc80003fa5070 */
[----:B------:R-:W-:Y:S01]  /*1870*/  ISETP.NE.AND.EX P5, PT, R29, RZ, PT, P5 ;  /* 0x000000ff1d00720c */ /* 0x000fe20003fa5350 */
[----:B------:R-:W-:Y:S01]  /*1880*/  @!P3 IMAD.MOV R19, RZ, RZ, -R19 ;  /* 0x000000ffff13b224 */ /* 0x000fe200078e0a13 */
        /* <DEDUP_REMOVED lines=19> */
.L_x_23791:
[----:B------:R-:W-:Y:S05]  /*19c0*/  BSYNC.RECONVERGENT B1 ;  /* 0x0000000000017941 */ /* 0x000fea0003800200 */
.L_x_23790:
        /* <DEDUP_REMOVED lines=36> */
[----:B0-----:R-:W-:Y:S02]  /*1c10*/  ISETP.NE.U32.AND P2, PT, R14, 0x1, PT ;  /* 0x000000010e00780c */ /* 0x001fe40003f45070 */
        /* <DEDUP_REMOVED lines=18> */
.L_x_23793:
[----:B------:R-:W-:Y:S05]  /*1d40*/  BSYNC.RECONVERGENT B1 ;  /* 0x0000000000017941 */ /* 0x000fea0003800200 */
.L_x_23792:
        /* <DEDUP_REMOVED lines=55> */
.L_x_23795:
[----:B------:R-:W-:Y:S05]  /*20c0*/  BSYNC.RECONVERGENT B1 ;  /* 0x0000000000017941 */ /* 0x000fea0003800200 */
.L_x_23794:
        /* <DEDUP_REMOVED lines=55> */
.L_x_23797:
[----:B------:R-:W-:Y:S05]  /*2440*/  BSYNC.RECONVERGENT B1 ;  /* 0x0000000000017941 */ /* 0x000fea0003800200 */
.L_x_23796:
        /* <DEDUP_REMOVED lines=32> */
[-C--:B------:R-:W-:Y:S01]  /*2650*/  FFMA.SAT R38, R32, R25.reuse, 0.5 ;  /* 0x3f00000020267423 */ /* 0x080fe20000002019 */
[-C--:B------:R-:W-:Y:S01]  /*2660*/  FFMA.SAT R40, R22, R25.reuse, 0.5 ;  /* 0x3f00000016287423 */ /* 0x080fe20000002019 */
[----:B------:R-:W-:Y:S01]  /*2670*/  FFMA R17, R14, 1.925963033500011079e-08, R15 ;  /* 0x32a570600e117823 */ /* 0x000fe2000000000f */
[----:B------:R-:W-:Y:S01]  /*2680*/  FFMA.SAT R14, R20, R25, 0.5 ;  /* 0x3f000000140e7423 */ /* 0x000fe20000002019 */
[----:B------:R-:W-:Y:S01]  /*2690*/  FFMA R18, R18, 1.925963033500011079e-08, R19 ;  /* 0x32a5706012127823 */ /* 0x000fe20000000013 */
[----:B------:R-:W-:Y:S01]  /*26a0*/  FFMA.RM R15, R36, R13, 12582913 ;  /* 0x4b400001240f7423 */ /* 0x000fe2000000400d */
[----:B------:R-:W-:Y:S01]  /*26b0*/  FFMA.SAT R36, R26, R25, 0.5 ;  /* 0x3f0000001a247423 */ /* 0x000fe20000002019 */
[----:B------:R-:W-:Y:S01]  /*26c0*/  FFMA.RM R14, R14, R13, 12582913 ;  /* 0x4b4000010e0e7423 */ /* 0x000fe2000000400d */
[----:B------:R-:W0:Y:S01]  /*26d0*/  MUFU.EX2 R17, R17 ;  /* 0x0000001100117308 */ /* 0x000e220000000800 */
[----:B------:R-:W-:-:S02]  /*26e0*/  FADD R21, R15, -12583039 ;  /* 0xcb40007f0f157421 */ /* 0x000fc40000000000 */
[----:B------:R-:W-:Y:S02]  /*26f0*/  FADD R19, R14, -12583039 ;  /* 0xcb40007f0e137421 */ /* 0x000fe40000000000 */
[----:B------:R-:W-:Y:S02]  /*2700*/  FFMA R21, R24, 1.4426950216293334961, -R21 ;  /* 0x3fb8aa3b18157823 */ /* 0x000fe40000000815 */
[----:B------:R-:W-:Y:S01]  /*2710*/  FFMA R19, R20, 1.4426950216293334961, -R19 ;  /* 0x3fb8aa3b14137823 */ /* 0x000fe20000000813 */
[----:B------:R-:W2:Y:S01]  /*2720*/  MUFU.EX2 R18, R18 ;  /* 0x0000001200127308 */ /* 0x000ea20000000800 */
[----:B------:R-:W-:Y:S02]  /*2730*/  FFMA R29, R24, 1.925963033500011079e-08, R21 ;  /* 0x32a57060181d7823 */ /* 0x000fe40000000015 */
[----:B------:R-:W-:Y:S01]  /*2740*/  FFMA R27, R20, 1.925963033500011079e-08, R19 ;  /* 0x32a57060141b7823 */ /* 0x000fe20000000013 */
[----:B------:R-:W-:Y:S01]  /*2750*/  FFMA.RM R19, R36, R13, 12582913 ;  /* 0x4b40000124137423 */ /* 0x000fe2000000400d */
[-C--:B------:R-:W-:Y:S01]  /*2760*/  FFMA.SAT R20, R28, R25.reuse, 0.5 ;  /* 0x3f0000001c147423 */ /* 0x080fe20000002019 */
[----:B------:R-:W-:-:S02]  /*2770*/  FFMA.SAT R36, R30, R25, 0.5 ;  /* 0x3f0000001e247423 */ /* 0x000fc40000002019 */
[----:B------:R-:W-:Y:S01]  /*2780*/  FADD R23, R19, -12583039 ;  /* 0xcb40007f13177421 */ /* 0x000fe20000000000 */
[-C--:B------:R-:W-:Y:S01]  /*2790*/  FFMA.RM R21, R20, R13.reuse, 12582913 ;  /* 0x4b40000114157423 */ /* 0x080fe2000000400d */
[-C--:B------:R-:W-:Y:S01]  /*27a0*/  FFMA.RM R20, R36, R13.reuse, 12582913 ;  /* 0x4b40000124147423 */ /* 0x080fe2000000400d */
[----:B------:R3:W4:Y:S01]  /*27b0*/  MUFU.EX2 R24, R27 ;  /* 0x0000001b00187308 */ /* 0x0007220000000800 */
[----:B------:R-:W-:Y:S01]  /*27c0*/  FFMA R25, R26, 1.4426950216293334961, -R23 ;  /* 0x3fb8aa3b1a197823 */ /* 0x000fe20000000817 */
[-C--:B------:R-:W-:Y:S01]  /*27d0*/  FFMA.RM R23, R38, R13.reuse, 12582913 ;  /* 0x4b40000126177423 */ /* 0x080fe2000000400d */
[----:B------:R-:W-:Y:S02]  /*27e0*/  FFMA.RM R13, R40, R13, 12582913 ;  /* 0x4b400001280d7423 */ /* 0x000fe4000000400d */
[----:B------:R-:W-:Y:S01]  /*27f0*/  FFMA R26, R26, 1.925963033500011079e-08, R25 ;  /* 0x32a570601a1a7823 */ /* 0x000fe20000000019 */
[----:B------:R-:W-:Y:S01]  /*2800*/  FADD R25, R21, -12583039 ;  /* 0xcb40007f15197421 */ /* 0x000fe20000000000 */
[C---:B------:R-:W-:Y:S01]  /*2810*/  FADD R33, R13.reuse, -12583039 ;  /* 0xcb40007f0d217421 */ /* 0x040fe20000000000 */
[----:B------:R-:W5:Y:S01]  /*2820*/  MUFU.EX2 R29, R29 ;  /* 0x0000001d001d7308 */ /* 0x000f620000000800 */
[----:B---3--:R-:W-:Y:S01]  /*2830*/  FADD R27, R20, -12583039 ;  /* 0xcb40007f141b7421 */ /* 0x008fe20000000000 */
[----:B------:R-:W-:Y:S01]  /*2840*/  FFMA R25, R28, 1.4426950216293334961, -R25 ;  /* 0x3fb8aa3b1c197823 */ /* 0x000fe20000000819 */
[----:B------:R-:W-:Y:S01]  /*2850*/  FFMA R33, R22, 1.4426950216293334961, -R33 ;  /* 0x3fb8aa3b16217823 */ /* 0x000fe20000000821 */
[----:B------:R-:W-:-:S02]  /*2860*/  IMAD.SHL.U32 R13, R13, 0x800000, RZ ;  /* 0x008000000d0d7824 */ /* 0x000fc400078e00ff */
[----:B------:R-:W-:Y:S01]  /*2870*/  FFMA R31, R30, 1.4426950216293334961, -R27 ;  /* 0x3fb8aa3b1e1f7823 */ /* 0x000fe2000000081b */
[----:B------:R-:W-:Y:S01]  /*2880*/  FFMA R27, R28, 1.925963033500011079e-08, R25 ;  /* 0x32a570601c1b7823 */ /* 0x000fe20000000019 */
[----:B------:R-:W-:Y:S01]  /*2890*/  FADD R25, R23, -12583039 ;  /* 0xcb40007f17197421 */ /* 0x000fe20000000000 */
[----:B------:R-:W-:Y:S02]  /*28a0*/  IMAD.SHL.U32 R28, R11, 0x800000, RZ ;  /* 0x008000000b1c7824 */ /* 0x000fe400078e00ff */
[----:B------:R-:W-:Y:S01]  /*28b0*/  FFMA R30, R30, 1.925963033500011079e-08, R31 ;  /* 0x32a570601e1e7823 */ /* 0x000fe2000000001f */
[----:B------:R-:W-:Y:S01]  /*28c0*/  SHF.L.U32 R31, R12, 0x17, RZ ;  /* 0x000000170c1f7819 */ /* 0x000fe200000006ff */
[----:B------:R-:W-:Y:S01]  /*28d0*/  FFMA R25, R32, 1.4426950216293334961, -R25 ;  /* 0x3fb8aa3b20197823 */ /* 0x000fe20000000819 */
[----:B------:R-:W3:Y:S01]  /*28e0*/  MUFU.EX2 R26, R26 ;  /* 0x0000001a001a7308 */ /* 0x000ee20000000800 */
[----:B------:R-:W-:Y:S01]  /*28f0*/  FFMA R33, R22, 1.925963033500011079e-08, R33 ;  /* 0x32a5706016217823 */ /* 0x000fe20000000021 */
[----:B------:R-:W-:-:S02]  /*2900*/  IMAD.SHL.U32 R22, R21, 0x800000, RZ ;  /* 0x0080000015167824 */ /* 0x000fc400078e00ff */
[----:B------:R-:W-:Y:S01]  /*2910*/  FFMA R12, R32, 1.925963033500011079e-08, R25 ;  /* 0x32a57060200c7823 */ /* 0x000fe20000000019 */
[----:B0-----:R-:W-:Y:S01]  /*2920*/  FMUL R25, R28, R17 ;  /* 0x000000111c197220 */ /* 0x001fe20000400000 */
[----:B--2---:R-:W-:Y:S01]  /*2930*/  FMUL R17, R31, R18 ;  /* 0x000000121f117220 */ /* 0x004fe20000400000 */
[----:B------:R-:W-:Y:S01]  /*2940*/  IMAD.SHL.U32 R31, R14, 0x800000, RZ ;  /* 0x008000000e1f7824 */ /* 0x000fe200078e00ff */
[----:B------:R-:W-:Y:S01]  /*2950*/  SHF.L.U32 R23, R23, 0x17, RZ ;  /* 0x0000001717177819 */ /* 0x000fe200000006ff */
[----:B------:R-:W0:Y:S01]  /*2960*/  MUFU.EX2 R27, R27 ;  /* 0x0000001b001b7308 */ /* 0x000e220000000800 */
[----:B------:R-:W-:Y:S01]  /*2970*/  FADD R14, RZ, R25 ;  /* 0x00000019ff0e7221 */ /* 0x000fe20000000000 */
[----:B------:R-:W-:Y:S02]  /*2980*/  IMAD.SHL.U32 R28, R15, 0x800000, RZ ;  /* 0x008000000f1c7824 */ /* 0x000fe400078e00ff */
[----:B----4-:R-:W-:Y:S01]  /*2990*/  FMUL R18, R31, R24 ;  /* 0x000000181f127220 */ /* 0x010fe20000400000 */
[----:B------:R-:W-:Y:S01]  /*29a0*/  SHF.L.U32 R31, R19, 0x17, RZ ;  /* 0x00000017131f7819 */ /* 0x000fe200000006ff */
[----:B------:R-:W-:Y:S01]  /*29b0*/  FADD R15, R14, R17 ;  /* 0x000000110e0f7221 */ /* 0x000fe20000000000 */
[----:B-----5:R-:W-:Y:S01]  /*29c0*/  FMUL R19, R28, R29 ;  /* 0x0000001d1c137220 */ /* 0x020fe20000400000 */
[----:B------:R-:W-:Y:S01]  /*29d0*/  IMAD.SHL.U32 R24, R20, 0x800000, RZ ;  /* 0x0080000014187824 */ /* 0x000fe200078e00ff */
[----:B------:R-:W2:Y:S01]  /*29e0*/  MUFU.EX2 R11, R30 ;  /* 0x0000001e000b7308 */ /* 0x000ea20000000800 */
[----:B------:R-:W-:Y:S01]  /*29f0*/  FADD R14, R15, R18 ;  /* 0x000000120f0e7221 */ /* 0x000fe20000000000 */
[----:B---3--:R-:W-:-:S03]  /*2a00*/  FMUL R21, R31, R26 ;  /* 0x0000001a1f157220 */ /* 0x008fc60000400000 */
[----:B------:R-:W-:-:S03]  /*2a10*/  FADD R14, R14, R19 ;  /* 0x000000130e0e7221 */ /* 0x000fc60000000000 */
[----:B------:R-:W3:Y:S01]  /*2a20*/  MUFU.EX2 R12, R12 ;  /* 0x0000000c000c7308 */ /* 0x000ee20000000800 */
[----:B0-----:R-:W-:Y:S01]  /*2a30*/  FMUL R20, R22, R27 ;  /* 0x0000001b16147220 */ /* 0x001fe20000400000 */
[----:B------:R-:W-:-:S04]  /*2a40*/  FADD R15, R14, R21 ;  /* 0x000000150e0f7221 */ /* 0x000fc80000000000 */
[----:B------:R-:W-:Y:S02]  /*2a50*/  FADD R15, R15, R20 ;  /* 0x000000140f0f7221 */ /* 0x000fe40000000000 */
        /* <DEDUP_REMOVED lines=16> */
.L_x_23829:
        /* <DEDUP_REMOVED lines=12> */
[----:B01----:R-:W-:Y:S05]  /*2c20*/  CALL.REL.NOINC `($__internal_364_$__cuda_sm3x_div_rn_noftz_f32_slowpath) ;  /* 0x00000014004c7944 */ /* 0x003fea0003c00000 */
[----:B------:R-:W-:-:S07]  /*2c30*/  MOV R14, R11 ;  /* 0x0000000b000e7202 */ /* 0x000fce0000000f00 */
.L_x_23800:
[----:B------:R-:W-:Y:S05]  /*2c40*/  BSYNC.RECONVERGENT B1 ;  /* 0x0000000000017941 */ /* 0x000fea0003800200 */
.L_x_23799:
        /* <DEDUP_REMOVED lines=12> */
[----:B01----:R-:W-:Y:S05]  /*2d10*/  CALL.REL.NOINC `($__internal_364_$__cuda_sm3x_div_rn_noftz_f32_slowpath) ;  /* 0x0000001400107944 */ /* 0x003fea0003c00000 */
[----:B------:R-:W-:-:S07]  /*2d20*/  MOV R26, R11 ;  /* 0x0000000b001a7202 */ /* 0x000fce0000000f00 */
.L_x_23802:
[----:B------:R-:W-:Y:S05]  /*2d30*/  BSYNC.RECONVERGENT B1 ;  /* 0x0000000000017941 */ /* 0x000fea0003800200 */
.L_x_23801:
        /* <DEDUP_REMOVED lines=14> */
.L_x_23804:
[----:B------:R-:W-:Y:S05]  /*2e20*/  BSYNC.RECONVERGENT B1 ;  /* 0x0000000000017941 */ /* 0x000fea0003800200 */
.L_x_23803:
        /* <DEDUP_REMOVED lines=14> */
.L_x_23806:
[----:B------:R-:W-:Y:S05]  /*2f10*/  BSYNC.RECONVERGENT B1 ;  /* 0x0000000000017941 */ /* 0x000fea0003800200 */
.L_x_23805:
        /* <DEDUP_REMOVED lines=14> */
.L_x_23808:
[----:B------:R-:W-:Y:S05]  /*3000*/  BSYNC.RECONVERGENT B1 ;  /* 0x0000000000017941 */ /* 0x000fea0003800200 */
.L_x_23807:
        /* <DEDUP_REMOVED lines=14> */
.L_x_23810:
[----:B------:R-:W-:Y:S05]  /*30f0*/  BSYNC.RECONVERGENT B1 ;  /* 0x0000000000017941 */ /* 0x000fea0003800200 */
.L_x_23809:
        /* <DEDUP_REMOVED lines=14> */
.L_x_23812:
[----:B------:R-:W-:Y:S05]  /*31e0*/  BSYNC.RECONVERGENT B1 ;  /* 0x0000000000017941 */ /* 0x000fea0003800200 */
.L_x_23811:
        /* <DEDUP_REMOVED lines=14> */
.L_x_23814:
[----:B------:R-:W-:Y:S05]  /*32d0*/  BSYNC.RECONVERGENT B1 ;  /* 0x0000000000017941 */ /* 0x000fea0003800200 */
.L_x_23813:
        /* <DEDUP_REMOVED lines=13> */
.L_x_23816:
[----:B------:R-:W-:Y:S05]  /*33b0*/  BSYNC.RECONVERGENT B1 ;  /* 0x0000000000017941 */ /* 0x000fea0003800200 */
.L_x_23815:
        /* <DEDUP_REMOVED lines=19> */
[----:B------:R-:W1:Y:S01]  /*34f0*/  LDC R12, c[0x0][0x364] ;  /* 0x0000d900ff0c7b82 */ /* 0x000e620000000800 */
[----:B------:R-:W-:-:S02]  /*3500*/  @!P2 R2UR UR6, R34 ;  /* 0x000000002206a2ca */ /* 0x000fc400000e0000 */
[----:B------:R-:W-:Y:S02]  /*3510*/  ISETP.GE.AND.EX P0, PT, RZ, UR43, PT, P0 ;  /* 0x0000002bff007c0c */ /* 0x000fe4000bf06300 */
[----:B------:R-:W-:Y:S02]  /*3520*/  @!P2 R2UR UR7, R35 ;  /* 0x000000002307a2ca */ /* 0x000fe400000e0000 */
[----:B------:R-:W-:Y:S02]  /*3530*/  ISETP.GE.U32.AND P3, PT, R9, UR42, PT ;  /* 0x0000002a09007c0c */ /* 0x000fe4000bf66070 */
[----:B------:R-:W-:Y:S02]  /*3540*/  ISETP.GE.AND.EX P1, PT, RZ, UR43, PT, P1 ;  /* 0x0000002bff007c0c */ /* 0x000fe4000bf26310 */
[----:B------:R-:W-:Y:S02]  /*3550*/  ISETP.GE.AND.EX P6, PT, RZ, UR43, PT, P6 ;  /* 0x0000002bff007c0c */ /* 0x000fe4000bfc6360 */
[----:B------:R-:W-:-:S02]  /*3560*/  ISETP.GE.AND.EX P5, PT, RZ, UR43, PT, P5 ;  /* 0x0000002bff007c0c */ /* 0x000fc4000bfa6350 */
[----:B------:R-:W-:Y:S02]  /*3570*/  ISETP.GE.AND.EX P4, PT, RZ, UR43, PT, P4 ;  /* 0x0000002bff007c0c */ /* 0x000fe4000bf86340 */
[----:B------:R-:W-:Y:S01]  /*3580*/  @!P0 R2UR UR18, R34 ;  /* 0x00000000221282ca */ /* 0x000fe200000e0000 */
[----:B------:R2:W-:Y:S01]  /*3590*/  @!P2 STG.E desc[UR6][R22.64+0x80], R26 ;  /* 0x0000801a1600a986 */ /* 0x0005e2000c101906 */
[----:B------:R-:W-:Y:S02]  /*35a0*/  @!P0 R2UR UR19, R35 ;  /* 0x00000000231382ca */ /* 0x000fe400000e0000 */
[----:B------:R-:W-:Y:S02]  /*35b0*/  ISETP.GE.U32.AND P2, PT, R10, UR42, PT ;  /* 0x0000002a0a007c0c */ /* 0x000fe4000bf46070 */
[----:B------:R-:W-:Y:S01]  /*35c0*/  ISETP.GE.AND.EX P3, PT, RZ, UR43, PT, P3 ;  /* 0x0000002bff007c0c */ /* 0x000fe2000bf66330 */
[----:B-1----:R-:W-:Y:S01]  /*35d0*/  IMAD R12, R12, UR4, RZ ;  /* 0x000000040c0c7c24 */ /* 0x002fe2000f8e02ff */
[----:B------:R-:W-:-:S02]  /*35e0*/  ISETP.GE.AND.EX P2, PT, RZ, UR43, PT, P2 ;  /* 0x0000002bff007c0c */ /* 0x000fc4000bf46320 */
[C---:B------:R-:W-:Y:S02]  /*35f0*/  @!P1 R2UR UR6, R34.reuse ;  /* 0x00000000220692ca */ /* 0x040fe400000e0000 */
[C---:B------:R-:W-:Y:S02]  /*3600*/  @!P1 R2UR UR7, R35.reuse ;  /* 0x00000000230792ca */ /* 0x040fe400000e0000 */
[----:B------:R-:W-:Y:S01]  /*3610*/  @!P6 R2UR UR8, R34 ;  /* 0x000000002208e2ca */ /* 0x000fe200000e0000 */
[----:B------:R2:W-:Y:S01]  /*3620*/  @!P0 STG.E desc[UR18][R22.64+0x400], R11 ;  /* 0x0004000b16008986 */ /* 0x0005e2000c101912 */
[C---:B------:R-:W-:Y:S02]  /*3630*/  IADD3 R3, P0, PT, R12.reuse, R3, RZ ;  /* 0x000000030c037210 */ /* 0x040fe40007f1e0ff */
[----:B------:R-:W-:Y:S02]  /*3640*/  @!P6 R2UR UR9, R35 ;  /* 0x000000002309e2ca */ /* 0x000fe400000e0000 */
[----:B------:R-:W-:-:S02]  /*3650*/  LEA.HI.X.SX32 R2, R12, R2, 0x1, P0 ;  /* 0x000000020c027211 */ /* 0x000fc400000f0eff */
[----:B------:R-:W-:Y:S02]  /*3660*/  ISETP.GE.U32.AND P0, PT, R3, UR44, PT ;  /* 0x0000002c03007c0c */ /* 0x000fe4000bf06070 */
[C---:B------:R-:W-:Y:S01]  /*3670*/  @!P5 R2UR UR10, R34.reuse ;  /* 0x00000000220ad2ca */ /* 0x040fe200000e0000 */
[----:B------:R2:W-:Y:S01]  /*3680*/  @!P1 STG.E desc[UR6][R22.64+0x100], R15 ;  /* 0x0001000f16009986 */ /* 0x0005e2000c101906 */
[C---:B------:R-:W-:Y:S02]  /*3690*/  @!P5 R2UR UR11, R35.reuse ;  /* 0x00000000230bd2ca */ /* 0x040fe400000e0000 */
[C---:B------:R-:W-:Y:S02]  /*36a0*/  @!P4 R2UR UR12, R34.reuse ;  /* 0x00000000220cc2ca */ /* 0x040fe400000e0000 */
[----:B------:R-:W-:Y:S01]  /*36b0*/  @!P4 R2UR UR13, R35 ;  /* 0x00000000230dc2ca */ /* 0x000fe200000e0000 */
[----:B------:R2:W-:Y:S01]  /*36c0*/  @!P6 STG.E desc[UR8][R22.64+0x180], R17 ;  /* 0x000180111600e986 */ /* 0x0005e2000c101908 */
        /* <DEDUP_REMOVED lines=11> */
.L_x_23779:
[----:B------:R-:W-:Y:S05]  /*3780*/  EXIT ;  /* 0x000000000000794d */ /* 0x000fea0003800000 */
.L_x_23798:
[----:B------:R-:W-:Y:S01]  /*3790*/  HFMA2 R12, -RZ, RZ, 0, 9.5367431640625e-07 ;  /* 0x00000010ff0c7431 */ /* 0x000fe200000001ff */
[----:B------:R-:W-:Y:S01]  /*37a0*/  BSSY B1, `(.L_x_23818) ;  /* 0x0000006000017945 */ /* 0x000fe20003800000 */
[----:B------:R-:W-:Y:S02]  /*37b0*/  IMAD.MOV.U32 R11, RZ, RZ, 0x1f ;  /* 0x0000001fff0b7424 */ /* 0x000fe400078e00ff */
[----:B------:R-:W-:-:S07]  /*37c0*/  IMAD.MOV.U32 R15, RZ, RZ, -0x1 ;  /* 0xffffffffff0f7424 */ /* 0x000fce00078e00ff */
[----:B-1----:R-:W-:Y:S05]  /*37d0*/  WARPSYNC.COLLECTIVE R15, `(.L_x_23819) ;  /* 0x000000000f087348 */ /* 0x002fea0003c00000 */
[----:B------:R0:W2:Y:S02]  /*37e0*/  SHFL.BFLY P6, R14, R13, R12, R11 ;  /* 0x0c00000c0d0e7389 */ /* 0x0000a400000c000b */
[----:B012---:R-:W-:Y:S05]  /*37f0*/  ENDCOLLECTIVE ;  /* 0x000000000000791b */ /* 0x007fea0003800000 */
.L_x_23819:
[----:B------:R-:W-:Y:S05]  /*3800*/  BSYNC B1 ;  /* 0x0000000000017941 */ /* 0x000fea0003800000 */
.L_x_23818:
[----:B------:R-:W-:Y:S01]  /*3810*/  FMNMX R13, R14, R13, !PT ;  /* 0x0000000d0e0d7209 */ /* 0x000fe20007800000 */
[----:B------:R-:W-:Y:S01]  /*3820*/  IMAD.MOV.U32 R11, RZ, RZ, 0x1f ;  /* 0x0000001fff0b7424 */ /* 0x000fe200078e00ff */
[----:B------:R-:W-:Y:S01]  /*3830*/  MOV R12, 0x8 ;  /* 0x00000008000c7802 */ /* 0x000fe20000000f00 */
[----:B------:R-:W-:-:S07]  /*3840*/  IMAD.MOV.U32 R15, RZ, RZ, -0x1 ;  /* 0xffffffffff0f7424 */ /* 0x000fce00078e00ff */
[----:B------:R-:W-:Y:S05]  /*3850*/  WARPSYNC.COLLECTIVE R15, `(.L_x_23820) ;  /* 0x000000000f087348 */ /* 0x000fea0003c00000 */
[----:B------:R0:W1:Y:S02]  /*3860*/  SHFL.BFLY P6, R14, R13, R12, R11 ;  /* 0x0c00000c0d0e7389 */ /* 0x00006400000c000b */
[----:B01----:R-:W-:Y:S05]  /*3870*/  ENDCOLLECTIVE ;  /* 0x000000000000791b */ /* 0x003fea0003800000 */
.L_x_23820:
[----:B------:R-:W-:Y:S01]  /*3880*/  IMAD.MOV.U32 R12, RZ, RZ, 0x4 ;  /* 0x00000004ff0c7424 */ /* 0x000fe200078e00ff */
[----:B------:R-:W-:-:S04]  /*3890*/  FMNMX R19, R13, R14, !PT ;  /* 0x0000000e0d137209 */ /* 0x000fc80007800000 */
[----:B------:R-:W-:-:S07]  /*38a0*/  MOV R13, R19 ;  /* 0x00000013000d7202 */ /* 0x000fce0000000f00 */
[----:B------:R-:W-:Y:S05]  /*38b0*/  WARPSYNC.COLLECTIVE R15, `(.L_x_23821) ;  /* 0x000000000f087348 */ /* 0x000fea0003c00000 */
[----:B------:R0:W1:Y:S02]  /*38c0*/  SHFL.BFLY P6, R14, R13, R12, R11 ;  /* 0x0c00000c0d0e7389 */ /* 0x00006400000c000b */
[----:B01----:R-:W-:Y:S05]  /*38d0*/  ENDCOLLECTIVE ;  /* 0x000000000000791b */ /* 0x003fea0003800000 */
.L_x_23821:
[----:B------:R-:W-:Y:S01]  /*38e0*/  IMAD.MOV.U32 R12, RZ, RZ, 0x2 ;  /* 0x00000002ff0c7424 */ /* 0x000fe200078e00ff */
[----:B------:R-:W-:-:S04]  /*38f0*/  FMNMX R21, R19, R14, !PT ;  /* 0x0000000e13157209 */ /* 0x000fc80007800000 */
[----:B------:R-:W-:-:S07]  /*3900*/  MOV R13, R21 ;  /* 0x00000015000d7202 */ /* 0x000fce0000000f00 */
[----:B------:R-:W-:Y:S05]  /*3910*/  WARPSYNC.COLLECTIVE R15, `(.L_x_23822) ;  /* 0x000000000f087348 */ /* 0x000fea0003c00000 */
[----:B------:R0:W1:Y:S02]  /*3920*/  SHFL.BFLY P6, R14, R13, R12, R11 ;  /* 0x0c00000c0d0e7389 */ /* 0x00006400000c000b */
[----:B01----:R-:W-:Y:S05]  /*3930*/  ENDCOLLECTIVE ;  /* 0x000000000000791b */ /* 0x003fea0003800000 */
.L_x_23822:
[----:B------:R-:W-:Y:S01]  /*3940*/  IMAD.MOV.U32 R12, RZ, RZ, 0x1 ;  /* 0x00000001ff0c7424 */ /* 0x000fe200078e00ff */
[----:B------:R-:W-:-:S04]  /*3950*/  FMNMX R23, R21, R14, !PT ;  /* 0x0000000e15177209 */ /* 0x000fc80007800000 */
[----:B------:R-:W-:-:S07]  /*3960*/  MOV R13, R23 ;  /* 0x00000017000d7202 */ /* 0x000fce0000000f00 */
[----:B------:R-:W-:Y:S05]  /*3970*/  WARPSYNC.COLLECTIVE R15, `(.L_x_23823) ;  /* 0x000000000f087348 */ /* 0x000fea0003c00000 */
[----:B------:R0:W1:Y:S02]  /*3980*/  SHFL.BFLY P6, R14, R13, R12, R11 ;  /* 0x0c00000c0d0e7389 */ /* 0x00006400000c000b */
[----:B01----:R-:W-:Y:S05]  /*3990*/  ENDCOLLECTIVE ;  /* 0x000000000000791b */ /* 0x003fea0003800000 */
.L_x_23823:
[----:B------:R-:W-:Y:S01]  /*39a0*/  FMNMX R25, R23, R14, !PT ;  /* 0x0000000e17197209 */ /* 0x000fe20007800000 */
[----:B------:R-:W-:Y:S02]  /*39b0*/  HFMA2 R14, -RZ, RZ, 0.96630859375, -0.0022525787353515625 ;  /* 0x3bbb989dff0e7431 */ /* 0x000fe400000001ff */
[----:B------:R-:W-:Y:S02]  /*39c0*/  IMAD.MOV.U32 R23, RZ, RZ, 0x437c0000 ;  /* 0x437c0000ff177424 */ /* 0x000fe400078e00ff */
[C---:B------:R-:W-:Y:S01]  /*39d0*/  FADD R17, -R25.reuse, R17 ;  /* 0x0000001119117221 */ /* 0x040fe20000000100 */
[C---:B------:R-:W-:Y:S01]  /*39e0*/  FADD R29, -R25.reuse, R18 ;  /* 0x00000012191d7221 */ /* 0x040fe20000000100 */
        /* <DEDUP_REMOVED lines=10> */
[-C--:B------:R-:W-:Y:S01]  /*3a90*/  FFMA.SAT R22, R19, R14.reuse, 0.5 ;  /* 0x3f00000013167423 */ /* 0x080fe2000000200e */
[-C--:B------:R-:W-:Y:S01]  /*3aa0*/  FFMA.SAT R24, R27, R14.reuse, 0.5 ;  /* 0x3f0000001b187423 */ /* 0x080fe2000000200e */
[C---:B------:R-:W-:Y:S01]  /*3ab0*/  FADD R12, R18.reuse, -12583039 ;  /* 0xcb40007f120c7421 */ /* 0x040fe20000000000 */
[----:B------:R-:W-:Y:S01]  /*3ac0*/  SHF.L.U32 R18, R18, 0x17, RZ ;  /* 0x0000001712127819 */ /* 0x000fe200000006ff */
[-C--:B------:R-:W-:Y:S01]  /*3ad0*/  FFMA.RM R20, R20, R23.reuse, 12582913 ;  /* 0x4b40000114147423 */ /* 0x080fe20000004017 */
[-C--:B------:R-:W-:Y:S01]  /*3ae0*/  FFMA.RM R22, R22, R23.reuse, 12582913 ;  /* 0x4b40000116167423 */ /* 0x080fe20000004017 */
[----:B------:R-:W-:Y:S01]  /*3af0*/  FFMA R12, R17, 1.4426950216293334961, -R12 ;  /* 0x3fb8aa3b110c7823 */ /* 0x000fe2000000080c */
[----:B------:R-:W-:Y:S01]  /*3b00*/  FFMA.RM R24, R24, R23, 12582913 ;  /* 0x4b40000118187423 */ /* 0x000fe20000004017 */
[----:B------:R-:W-:-:S02]  /*3b10*/  FFMA.SAT R26, R31, R14, 0.5 ;  /* 0x3f0000001f1a7423 */ /* 0x000fc4000000200e */
[----:B------:R-:W-:Y:S01]  /*3b20*/  FFMA R12, R17, 1.925963033500011079e-08, R12 ;  /* 0x32a57060110c7823 */ /* 0x000fe2000000000c */
[----:B------:R-:W-:Y:S02]  /*3b30*/  IMAD.SHL.U32 R17, R20, 0x800000, RZ ;  /* 0x0080000014117824 */ /* 0x000fe400078e00ff */
[----:B------:R-:W-:Y:S01]  /*3b40*/  FFMA.RM R26, R26, R23, 12582913 ;  /* 0x4b4000011a1a7423 */ /* 0x000fe20000004017 */
[----:B------:R0:W1:Y:S02]  /*3b50*/  MUFU.EX2 R25, R12 ;  /* 0x0000000c00197308 */ /* 0x0000640000000800 */
[C---:B0-----:R-:W-:Y:S01]  /*3b60*/  FADD R12, R22.reuse, -12583039 ;  /* 0xcb40007f160c7421 */ /* 0x041fe20000000000 */
[----:B------:R-:W-:-:S03]  /*3b70*/  SHF.L.U32 R22, R22, 0x17, RZ ;  /* 0x0000001716167819 */ /* 0x000fc600000006ff */
[C---:B------:R-:W-:Y:S01]  /*3b80*/  FFMA R12, R19.reuse, 1.4426950216293334961, -R12 ;  /* 0x3fb8aa3b130c7823 */ /* 0x040fe2000000080c */
[----:B-1----:R-:W-:Y:S01]  /*3b90*/  FMUL R25, R18, R25 ;  /* 0x0000001912197220 */ /* 0x002fe20000400000 */
[----:B------:R-:W-:Y:S02]  /*3ba0*/  FADD R18, R20, -12583039 ;  /* 0xcb40007f14127421 */ /* 0x000fe40000000000 */
[----:B------:R-:W-:Y:S01]  /*3bb0*/  FFMA R12, R19, 1.925963033500011079e-08, R12 ;  /* 0x32a57060130c7823 */ /* 0x000fe2000000000c */
[----:B------:R-:W-:Y:S01]  /*3bc0*/  FFMA.SAT R20, R21, R14, 0.5 ;  /* 0x3f00000015147423 */ /* 0x000fe2000000200e */
[C---:B------:R-:W-:Y:S02]  /*3bd0*/  FFMA R18, R29.reuse, 1.4426950216293334961, -R18 ;  /* 0x3fb8aa3b1d127823 */ /* 0x040fe40000000812 */
[----:B------:R0:W-:Y:S01]  /*3be0*/  MUFU.EX2 R19, R12 ;  /* 0x0000000c00137308 */ /* 0x0001e20000000800 */
[----:B------:R-:W-:Y:S01]  /*3bf0*/  FFMA.RM R20, R20, R23, 12582913 ;  /* 0x4b40000114147423 */ /* 0x000fe20000004017 */
[----:B------:R-:W-:-:S06]  /*3c00*/  FFMA R18, R29, 1.925963033500011079e-08, R18 ;  /* 0x32a570601d127823 */ /* 0x000fcc0000000012 */
[----:B------:R-:W1:Y:S01]  /*3c10*/  MUFU.EX2 R18, R18 ;  /* 0x0000001200127308 */ /* 0x000e620000000800 */
[----:B0-----:R-:W-:-:S04]  /*3c20*/  FADD R12, R24, -12583039 ;  /* 0xcb40007f180c7421 */ /* 0x001fc80000000000 */
[----:B------:R-:W-:-:S04]  /*3c30*/  FFMA R12, R27, 1.4426950216293334961, -R12 ;  /* 0x3fb8aa3b1b0c7823 */ /* 0x000fc8000000080c */
[----:B------:R-:W-:-:S06]  /*3c40*/  FFMA R12, R27, 1.925963033500011079e-08, R12 ;  /* 0x32a570601b0c7823 */ /* 0x000fcc000000000c */
[----:B------:R-:W0:Y:S01]  /*3c50*/  MUFU.EX2 R12, R12 ;  /* 0x0000000c000c7308 */ /* 0x000e220000000800 */
[----:B-1----:R-:W-:Y:S01]  /*3c60*/  FMUL R17, R17, R18 ;  /* 0x0000001211117220 */ /* 0x002fe20000400000 */
[----:B------:R-:W-:Y:S01]  /*3c70*/  FMUL R18, R22, R19 ;  /* 0x0000001316127220 */ /* 0x000fe20000400000 */
[C---:B------:R-:W-:Y:S01]  /*3c80*/  FADD R22, R20.reuse, -12583039 ;  /* 0xcb40007f14167421 */ /* 0x040fe20000000000 */
[----:B------:R-:W-:Y:S02]  /*3c90*/  IMAD.SHL.U32 R19, R20, 0x800000, RZ ;  /* 0x0080000014137824 */ /* 0x000fe400078e00ff */
[----:B------:R-:W-:Y:S01]  /*3ca0*/  FFMA.SAT R20, R11, R14, 0.5 ;  /* 0x3f0000000b147423 */ /* 0x000fe2000000200e */
[----:B------:R-:W-:-:S03]  /*3cb0*/  FFMA R22, R21, 1.4426950216293334961, -R22 ;  /* 0x3fb8aa3b15167823 */ /* 0x000fc60000000816 */
[----:B------:R-:W-:Y:S01]  /*3cc0*/  FFMA.RM R20, R20, R23, 12582913 ;  /* 0x4b40000114147423 */ /* 0x000fe20000004017 */
[----:B------:R-:W-:Y:S01]  /*3cd0*/  FFMA R22, R21, 1.925963033500011079e-08, R22 ;  /* 0x32a5706015167823 */ /* 0x000fe20000000016 */
[----:B------:R-:W-:Y:S01]  /*3ce0*/  SHF.L.U32 R21, R24, 0x17, RZ ;  /* 0x0000001718157819 */ /* 0x000fe200000006ff */
[----:B------:R-:W-:-:S04]  /*3cf0*/  FFMA.SAT R24, R13, R14, 0.5 ;  /* 0x3f0000000d187423 */ /* 0x000fc8000000200e */
[----:B------:R-:W1:Y:S01]  /*3d00*/  MUFU.EX2 R22, R22 ;  /* 0x0000001600167308 */ /* 0x000e620000000800 */
[----:B------:R-:W-:Y:S01]  /*3d10*/  FFMA.RM R24, R24, R23, 12582913 ;  /* 0x4b40000118187423 */ /* 0x000fe20000004017 */
[----:B0-----:R-:W-:-:S03]  /*3d20*/  FMUL R21, R21, R12 ;  /* 0x0000000c15157220 */ /* 0x001fc60000400000 */
[C---:B------:R-:W-:Y:S01]  /*3d30*/  FADD R12, R24.reuse, -12583039 ;  /* 0xcb40007f180c7421 */ /* 0x040fe20000000000 */
[----:B------:R-:W-:-:S03]  /*3d40*/  SHF.L.U32 R24, R24, 0x17, RZ ;  /* 0x0000001718187819 */ /* 0x000fc600000006ff */
[----:B------:R-:W-:-:S04]  /*3d50*/  FFMA R12, R13, 1.4426950216293334961, -R12 ;  /* 0x3fb8aa3b0d0c7823 */ /* 0x000fc8000000080c */
[----:B------:R-:W-:Y:S01]  /*3d60*/  FFMA R13, R13, 1.925963033500011079e-08, R12 ;  /* 0x32a570600d0d7823 */ /* 0x000fe2000000000c */
[----:B------:R-:W-:Y:S01]  /*3d70*/  FFMA.SAT R12, R15, R14, 0.5 ;  /* 0x3f0000000f0c7423 */ /* 0x000fe2000000200e */
[----:B-1----:R-:W-:Y:S01]  /*3d80*/  FMUL R19, R19, R22 ;  /* 0x0000001613137220 */ /* 0x002fe20000400000 */
[----:B------:R-:W-:Y:S02]  /*3d90*/  FADD R22, R20, -12583039 ;  /* 0xcb40007f14167421 */ /* 0x000fe40000000000 */
[----:B------:R-:W-:Y:S01]  /*3da0*/  FFMA.RM R14, R12, R23, 12582913 ;  /* 0x4b4000010c0e7423 */ /* 0x000fe20000004017 */
[----:B------:R-:W-:Y:S01]  /*3db0*/  IMAD.SHL.U32 R20, R20, 0x800000, RZ ;  /* 0x0080000014147824 */ /* 0x000fe200078e00ff */
[----:B------:R-:W0:Y:S01]  /*3dc0*/  MUFU.EX2 R13, R13 ;  /* 0x0000000d000d7308 */ /* 0x000e220000000800 */
[----:B------:R-:W-:Y:S01]  /*3dd0*/  FFMA R22, R11, 1.4426950216293334961, -R22 ;  /* 0x3fb8aa3b0b167823 */ /* 0x000fe20000000816 */
[C---:B------:R-:W-:Y:S01]  /*3de0*/  FADD R12, R14.reuse, -12583039 ;  /* 0xcb40007f0e0c7421 */ /* 0x040fe20000000000 */
[----:B------:R-:W-:-:S02]  /*3df0*/  IMAD.SHL.U32 R14, R14, 0x800000, RZ ;  /* 0x008000000e0e7824 */ /* 0x000fc400078e00ff */
[----:B------:R-:W-:Y:S01]  /*3e00*/  FFMA R22, R11, 1.925963033500011079e-08, R22 ;  /* 0x32a570600b167823 */ /* 0x000fe20000000016 */
[----:B------:R-:W-:-:S03]  /*3e10*/  FFMA R12, R15, 1.4426950216293334961, -R12 ;  /* 0x3fb8aa3b0f0c7823 */ /* 0x000fc6000000080c */
[----:B------:R1:W2:Y:S01]  /*3e20*/  MUFU.EX2 R11, R22 ;  /* 0x00000016000b7308 */ /* 0x0002a20000000800 */
[----:B------:R-:W-:Y:S01]  /*3e30*/  FFMA R15, R15, 1.925963033500011079e-08, R12 ;  /* 0x32a570600f0f7823 */ /* 0x000fe2000000000c */
[----:B------:R-:W-:-:S04]  /*3e40*/  FADD R12, R26, -12583039 ;  /* 0xcb40007f1a0c7421 */ /* 0x000fc80000000000 */
[C---:B------:R-:W-:Y:S02]  /*3e50*/  FFMA R12, R31.reuse, 1.4426950216293334961, -R12 ;  /* 0x3fb8aa3b1f0c7823 */ /* 0x040fe4000000080c */
[----:B------:R-:W3:Y:S01]  /*3e60*/  MUFU.EX2 R15, R15 ;  /* 0x0000000f000f7308 */ /* 0x000ee20000000800 */
[----:B0-----:R-:W-:Y:S01]  /*3e70*/  FMUL R24, R24, R13 ;  /* 0x0000000d18187220 */ /* 0x001fe20000400000 */
[----:B------:R-:W-:Y:S01]  /*3e80*/  FFMA R31, R31, 1.925963033500011079e-08, R12 ;  /* 0x32a570601f1f7823 */ /* 0x000fe2000000000c */
[----:B------:R-:W-:Y:S01]  /*3e90*/  FADD R12, RZ, R25 ;  /* 0x00000019ff0c7221 */ /* 0x000fe20000000000 */
[----:B-1----:R-:W-:-:S04]  /*3ea0*/  SHF.L.U32 R22, R26, 0x17, RZ ;  /* 0x000000171a167819 */ /* 0x002fc800000006ff */
[----:B------:R-:W0:Y:S01]  /*3eb0*/  MUFU.EX2 R31, R31 ;  /* 0x0000001f001f7308 */ /* 0x000e220000000800 */
[----:B--2---:R-:W-:Y:S01]  /*3ec0*/  FMUL R20, R20, R11 ;  /* 0x0000000b14147220 */ /* 0x004fe20000400000 */
[----:B------:R-:W-:-:S04]  /*3ed0*/  FADD R11, R12, R17 ;  /* 0x000000110c0b7221 */ /* 0x000fc80000000000 */
[----:B------:R-:W-:Y:S01]  /*3ee0*/  FADD R12, R11, R18 ;  /* 0x000000120b0c7221 */ /* 0x000fe20000000000 */
[----:B---3--:R-:W-:-:S03]  /*3ef0*/  FMUL R23, R14, R15 ;  /* 0x0000000f0e177220 */ /* 0x008fc60000400000 */
[----:B------:R-:W-:Y:S01]  /*3f00*/  FADD R12, R12, R19 ;  /* 0x000000130c0c7221 */ /* 0x000fe20000000000 */
[----:B------:R-:W-:-:S03]  /*3f10*/  IMAD.MOV.U32 R15, RZ, RZ, -0x1 ;  /* 0xffffffffff0f7424 */ /* 0x000fc600078e00ff */
[----:B------:R-:W-:Y:S01]  /*3f20*/  FADD R11, R12, R21 ;  /* 0x000000150c0b7221 */ /* 0x000fe20000000000 */
[----:B0-----:R-:W-:-:S03]  /*3f30*/  FMUL R22, R22, R31 ;  /* 0x0000001f16167220 */ /* 0x001fc60000400000 */
        /* <DEDUP_REMOVED lines=9> */
.L_x_23824:
[----:B------:R-:W-:Y:S02]  /*3fd0*/  IMAD.MOV.U32 R12, RZ, RZ, 0x8 ;  /* 0x00000008ff0c7424 */ /* 0x000fe400078e00ff */
[----:B------:R-:W-:-:S05]  /*3fe0*/  FADD R26, R13, R14 ;  /* 0x0000000e0d1a7221 */ /* 0x000fca0000000000 */
[----:B------:R-:W-:-:S07]  /*3ff0*/  MOV R13, R26 ;  /* 0x0000001a000d7202 */ /* 0x000fce0000000f00 */
[----:B------:R-:W-:Y:S05]  /*4000*/  WARPSYNC.COLLECTIVE R15, `(.L_x_23825) ;  /* 0x000000000f087348 */ /* 0x000fea0003c00000 */
[----:B------:R0:W1:Y:S02]  /*4010*/  SHFL.BFLY P6, R14, R13, R12, R11 ;  /* 0x0c00000c0d0e7389 */ /* 0x00006400000c000b */
[----:B01----:R-:W-:Y:S05]  /*4020*/  ENDCOLLECTIVE ;  /* 0x000000000000791b */ /* 0x003fea0003800000 */
.L_x_23825:
[----:B------:R-:W-:Y:S02]  /*4030*/  IMAD.MOV.U32 R12, RZ, RZ, 0x4 ;  /* 0x00000004ff0c7424 */ /* 0x000fe400078e00ff */
[----:B------:R-:W-:-:S05]  /*4040*/  FADD R27, R26, R14 ;  /* 0x0000000e1a1b7221 */ /* 0x000fca0000000000 */
[----:B------:R-:W-:-:S07]  /*4050*/  MOV R13, R27 ;  /* 0x0000001b000d7202 */ /* 0x000fce0000000f00 */
[----:B------:R-:W-:Y:S05]  /*4060*/  WARPSYNC.COLLECTIVE R15, `(.L_x_23826) ;  /* 0x000000000f087348 */ /* 0x000fea0003c00000 */
[----:B------:R0:W1:Y:S02]  /*4070*/  SHFL.BFLY P6, R14, R13, R12, R11 ;  /* 0x0c00000c0d0e7389 */ /* 0x00006400000c000b */
[----:B01----:R-:W-:Y:S05]  /*4080*/  ENDCOLLECTIVE ;  /* 0x000000000000791b */ /* 0x003fea0003800000 */
.L_x_23826:
[----:B------:R-:W-:Y:S02]  /*4090*/  IMAD.MOV.U32 R12, RZ, RZ, 0x2 ;  /* 0x00000002ff0c7424 */ /* 0x000fe400078e00ff */
[----:B------:R-:W-:-:S05]  /*40a0*/  FADD R28, R27, R14 ;  /* 0x0000000e1b1c7221 */ /* 0x000fca0000000000 */
[----:B------:R-:W-:-:S07]  /*40b0*/  MOV R13, R28 ;  /* 0x0000001c000d7202 */ /* 0x000fce0000000f00 */
[----:B------:R-:W-:Y:S05]  /*40c0*/  WARPSYNC.COLLECTIVE R15, `(.L_x_23827) ;  /* 0x000000000f087348 */ /* 0x000fea0003c00000 */
[----:B------:R0:W1:Y:S02]  /*40d0*/  SHFL.BFLY P6, R14, R13, R12, R11 ;  /* 0x0c00000c0d0e7389 */ /* 0x00006400000c000b */
[----:B01----:R-:W-:Y:S05]  /*40e0*/  ENDCOLLECTIVE ;  /* 0x000000000000791b */ /* 0x003fea0003800000 */
.L_x_23827:
[----:B------:R-:W-:Y:S02]  /*40f0*/  IMAD.MOV.U32 R12, RZ, RZ, 0x1 ;  /* 0x00000001ff0c7424 */ /* 0x000fe400078e00ff */
[----:B------:R-:W-:-:S05]  /*4100*/  FADD R29, R28, R14 ;  /* 0x0000000e1c1d7221 */ /* 0x000fca0000000000 */
[----:B------:R-:W-:-:S07]  /*4110*/  MOV R13, R29 ;  /* 0x0000001d000d7202 */ /* 0x000fce0000000f00 */
[----:B------:R-:W-:Y:S05]  /*4120*/  WARPSYNC.COLLECTIVE R15, `(.L_x_23828) ;  /* 0x000000000f087348 */ /* 0x000fea0003c00000 */
[----:B------:R0:W1:Y:S02]  /*4130*/  SHFL.BFLY P6, R14, R13, R12, R11 ;  /* 0x0c00000c0d0e7389 */ /* 0x00006400000c000b */
[----:B01----:R-:W-:Y:S05]  /*4140*/  ENDCOLLECTIVE ;  /* 0x000000000000791b */ /* 0x003fea0003800000 */
.L_x_23828:
[----:B------:R-:W-:Y:S05]  /*4150*/  BRA `(.L_x_23829) ;  /* 0xffffffe800807947 */ /* 0x000fea000383ffff */
        .weak           $__internal_364_$__cuda_sm3x_div_rn_noftz_f32_slowpath
        .type           $__internal_364_$__cuda_sm3x_div_rn_noftz_f32_slowpath,@function
        .size           $__internal_364_$__cuda_sm3x_div_rn_noftz_f32_slowpath,(.L_x_37741 - $__internal_364_$__cuda_sm3x_div_rn_noftz_f32_slowpath)
$__internal_364_$__cuda_sm3x_div_rn_noftz_f32_slowpath:
        /* <DEDUP_REMOVED lines=34> */
.L_x_23831:
        /* <DEDUP_REMOVED lines=51> */
.L_x_23838:
[----:B------:R-:W-:-:S04]  /*46b0*/  LOP3.LUT R11, R11, 0x80000000, RZ, 0xc0, !PT ;  /* 0x800000000b0b7812 */ /* 0x000fc800078ec0ff */
[----:B------:R-:W-:Y:S01]  /*46c0*/  LOP3.LUT R11, R11, 0x7f800000, RZ, 0xfc, !PT ;  /* 0x7f8000000b0b7812 */ /* 0x000fe200078efcff */
[----:B------:R-:W-:Y:S06]  /*46d0*/  BRA `(.L_x_23839) ;  /* 0x0000000000047947 */ /* 0x000fec0003800000 */
.L_x_23837:
[----:B------:R-:W-:-:S07]  /*46e0*/  LEA R11, R32, R11, 0x17 ;  /* 0x0000000b200b7211 */ /* 0x000fce00078eb8ff */
.L_x_23839:
[----:B------:R-:W-:Y:S05]  /*46f0*/  BSYNC.RECONVERGENT B3 ;  /* 0x0000000000037941 */ /* 0x000fea0003800200 */
.L_x_23836:
[----:B------:R-:W-:Y:S05]  /*4700*/  BRA `(.L_x_23840) ;  /* 0x0000000000207947 */ /* 0x000fea0003800000 */
.L_x_23835:
[----:B------:R-:W-:-:S04]  /*4710*/  LOP3.LUT R11, R12, 0x80000000, R25, 0x48, !PT ;  /* 0x800000000c0b7812 */ /* 0x000fc800078e4819 */
[----:B------:R-:W-:Y:S01]  /*4720*/  LOP3.LUT R11, R11, 0x7f800000, RZ, 0xfc, !PT ;  /* 0x7f8000000b0b7812 */ /* 0x000fe200078efcff */
[----:B------:R-:W-:Y:S06]  /*4730*/  BRA `(.L_x_23840) ;  /* 0x0000000000147947 */ /* 0x000fec0003800000 */
.L_x_23834:
[----:B------:R-:W-:Y:S01]  /*4740*/  LOP3.LUT R11, R12, 0x80000000, R25, 0x48, !PT ;  /* 0x800000000c0b7812 */ /* 0x000fe200078e4819 */
[----:B------:R-:W-:Y:S06]  /*4750*/  BRA `(.L_x_23840) ;  /* 0x00000000000c7947 */ /* 0x000fec0003800000 */
.L_x_23833:
[----:B------:R-:W0:Y:S01]  /*4760*/  MUFU.RSQ R11, -QNAN ;  /* 0xffc00000000b7908 */ /* 0x000e220000001400 */
[----:B------:R-:W-:Y:S05]  /*4770*/  BRA `(.L_x_23840) ;  /* 0x0000000000047947 */ /* 0x000fea0003800000 */
.L_x_23832:
[----:B------:R-:W-:-:S07]  /*4780*/  FADD.FTZ R11, R25, R12 ;  /* 0x0000000c190b7221 */ /* 0x000fce0000010000 */
.L_x_23840:
[----:B------:R-:W-:Y:S05]  /*4790*/  BSYNC.RECONVERGENT B2 ;  /* 0x0000000000027941 */ /* 0x000fea0003800200 */
.L_x_23830:
[----:B------:R-:W-:Y:S02]  /*47a0*/  HFMA2 R13, -RZ, RZ, 0, 0 ;  /* 0x00000000ff0d7431 */ /* 0x000fe400000001ff */
[----:B------:R-:W-:-:S04]  /*47b0*/  IMAD.MOV.U32 R12, RZ, RZ, R27 ;  /* 0x000000ffff0c7224 */ /* 0x000fc800078e001b */
[----:B0-----:R-:W-:Y:S05]  /*47c0*/  RET.REL.NODEC R12 `(_Z15SoftmaxWarpImplI22BroadcastScaleMaskLoadIffbLm2EiE11DirectStoreIffEfLi1ELi9ELi32ELi1ELb1EL9Algorithm0EEvT_T0_ll) ;  /* 0xffffffb80c0c7950 */ /* 0x001fea0003c3ffff */
.L_x_23841:
        /* <DEDUP_REMOVED lines=11> */
.L_x_37741:


//--------------------- .text._Z15SoftmaxWarpImplI22BroadcastScaleMaskLoadIffbLm2EiE11DirectStoreIffEfLi1ELi9ELi32ELi1ELb0EL9Algorithm0EEvT_T0_ll --------------------------
	.section	.text._Z15SoftmaxWarpImplI22BroadcastScaleMaskLoadIffbLm2EiE11DirectStoreIffEfLi1ELi9ELi32ELi1ELb0EL9Algorithm0EEvT_T0_ll,"ax",@progbits
	.align	128
        .global         _Z15SoftmaxWarpImplI22BroadcastScaleMaskLoadIffbLm2EiE11DirectStoreIffEfLi1ELi9ELi32ELi1ELb0EL9Algorithm0EEvT_T0_ll
        .type           _Z15SoftmaxWarpImplI22BroadcastScaleMaskLoadIffbLm2EiE11DirectStoreIffEfLi1ELi9ELi32ELi1ELb0EL9Algorithm0EEvT_T0_ll,@function
        .size           _Z15SoftmaxWarpImplI22BroadcastScaleMaskLoadIffbLm2EiE11DirectStoreIffEfLi1ELi9ELi32ELi1ELb0EL9Algorithm0EEvT_T0_ll,(.L_x_37742 - _Z15SoftmaxWarpImplI22BroadcastScaleMaskLoadIffbLm2EiE11DirectStoreIffEfLi1ELi9ELi32ELi1ELb0EL9Algorithm0EEvT_T0_ll)
        .other          _Z15SoftmaxWarpImplI22BroadcastScaleMaskLoadIffbLm2EiE11DirectStoreIffEfLi1ELi9ELi32ELi1ELb0EL9Algorithm0EEvT_T0_ll,@"STO_CUDA_ENTRY STV_DEFAULT"
_Z15SoftmaxWarpImplI22BroadcastScaleMaskLoadIffbLm2EiE11DirectStoreIffEfLi1ELi9ELi32ELi1ELb0EL9Algorithm0EEvT_T0_ll:
.text._Z15SoftmaxWarpImplI22BroadcastScaleMaskLoadIffbLm2EiE11DirectStoreIffEfLi1ELi9ELi32ELi1ELb0EL9Algorithm0EEvT_T0_ll:
        /* <DEDUP_REMOVED lines=26> */
.L_x_23842:
        /* <DEDUP_REMOVED lines=14> */
.L_x_23863:
[----:B--2---:R-:W2:Y:S01]  /*0280*/  LDC R14, c[0x0][0x3a8] ;  /* 0x0000ea00ff0e7b82 */ /* 0x004ea20000000800 */
[----:B0-----:R-:W-:Y:S01]  /*0290*/  IMAD R9, R18, UR48, R20 ;  /* 0x0000003012097c24 */ /* 0x001fe2000f8e0214 */
[C---:B-1----:R-:W-:Y:S02]  /*02a0*/  R2UR UR6, R16.reuse ;  /* 0x00000000100672ca */ /* 0x042fe400000e0000 */
[----:B------:R-:W-:Y:S01]  /*02b0*/  R2UR UR7, R17 ;  /* 0x00000000110772ca */ /* 0x000fe200000e0000 */
[C---:B------:R-:W-:Y:S01]  /*02c0*/  VIADD R5, R9.reuse, 0x20 ;  /* 0x0000002009057836 */ /* 0x040fe20000000000 */
[----:B------:R-:W-:Y:S02]  /*02d0*/  IADD3 R3, PT, PT, R9, 0x40, RZ ;  /* 0x0000004009037810 */ /* 0x000fe40007ffe0ff */
[----:B------:R-:W0:Y:S01]  /*02e0*/  LDC.64 R12, c[0x0][0x398] ;  /* 0x0000e600ff0c7b82 */ /* 0x000e220000000a00 */
[----:B------:R-:W-:Y:S02]  /*02f0*/  R2UR UR4, R16 ;  /* 0x00000000100472ca */ /* 0x000fe400000e0000 */
[----:B------:R-:W-:-:S02]  /*0300*/  IABS R8, R3 ;  /* 0x0000000300087213 */ /* 0x000fc40000000000 */
[----:B------:R-:W-:Y:S02]  /*0310*/  R2UR UR5, R17 ;  /* 0x00000000110572ca */ /* 0x000fe400000e0000 */
[----:B------:R-:W-:Y:S02]  /*0320*/  IADD3 R19, PT, PT, R9, 0x60, RZ ;  /* 0x0000006009137810 */ /* 0x000fe40007ffe0ff */
[-C--:B--2---:R-:W-:Y:S02]  /*0330*/  IABS R25, R14.reuse ;  /* 0x0000000e00197213 */ /* 0x084fe40000000000 */
[----:B------:R-:W-:Y:S02]  /*0340*/  LOP3.LUT R15, RZ, R14, RZ, 0x33, !PT ;  /* 0x0000000eff0f7212 */ /* 0x000fe400078e33ff */
        /* <DEDUP_REMOVED lines=15> */
[C---:B------:R-:W-:Y:S02]  /*0440*/  IMAD R8, R25.reuse, R6, R8 ;  /* 0x0000000619087224 */ /* 0x040fe400078e0208 */
[----:B------:R-:W1:Y:S03]  /*0450*/  LDC.64 R6, c[0x0][0x390] ;  /* 0x0000e400ff067b82 */ /* 0x000e660000000a00 */
[----:B------:R-:W-:-:S07]  /*0460*/  ISETP.GT.U32.AND P3, PT, R25, R8, PT ;  /* 0x000000081900720c */ /* 0x000fce0003f64070 */
[-C--:B------:R-:W-:Y:S02]  /*0470*/  @!P2 IADD3 R2, PT, PT, R2, -R25.reuse, RZ ;  /* 0x800000190202a210 */ /* 0x080fe40007ffe0ff */
[----:B------:R-:W-:Y:S02]  /*0480*/  @!P2 IADD3 R0, PT, PT, R0, 0x1, RZ ;  /* 0x000000010000a810 */ /* 0x000fe40007ffe0ff */
[----:B------:R-:W-:Y:S02]  /*0490*/  ISETP.GE.U32.AND P0, PT, R2, R25, PT ;  /* 0x000000190200720c */ /* 0x000fe40003f06070 */
[----:B------:R-:W-:Y:S01]  /*04a0*/  @!P3 IMAD.IADD R8, R8, 0x1, -R25 ;  /* 0x000000010808b824 */ /* 0x000fe200078e0a19 */
[----:B------:R-:W-:Y:S02]  /*04b0*/  LOP3.LUT R2, R5, R14, RZ, 0x3c, !PT ;  /* 0x0000000e05027212 */ /* 0x000fe400078e3cff */
[----:B------:R-:W-:Y:S02]  /*04c0*/  @!P3 IADD3 R4, PT, PT, R4, 0x1, RZ ;  /* 0x000000010404b810 */ /* 0x000fe40007ffe0ff */
[----:B------:R-:W-:-:S02]  /*04d0*/  ISETP.GE.AND P4, PT, R2, RZ, PT ;  /* 0x000000ff0200720c */ /* 0x000fc40003f86270 */
[----:B------:R-:W-:Y:S02]  /*04e0*/  ISETP.GE.U32.AND P1, PT, R8, R25, PT ;  /* 0x000000190800720c */ /* 0x000fe40003f26070 */
[----:B------:R-:W-:Y:S02]  /*04f0*/  LOP3.LUT R2, R3, R14, RZ, 0x3c, !PT ;  /* 0x0000000e03027212 */ /* 0x000fe400078e3cff */
[----:B------:R-:W-:Y:S01]  /*0500*/  @P0 VIADD R0, R0, 0x1 ;  /* 0x0000000100000836 */ /* 0x000fe20000000000 */
[----:B------:R-:W-:Y:S02]  /*0510*/  ISETP.NE.AND P3, PT, R14, RZ, PT ;  /* 0x000000ff0e00720c */ /* 0x000fe40003f65270 */
[----:B------:R-:W-:Y:S02]  /*0520*/  ISETP.GE.AND P0, PT, R2, RZ, PT ;  /* 0x000000ff0200720c */ /* 0x000fe40003f06270 */
[----:B-1----:R-:W-:Y:S02]  /*0530*/  ISETP.NE.U32.AND P2, PT, R6, 0x1, PT ;  /* 0x000000010600780c */ /* 0x002fe40003f45070 */
[----:B------:R-:W-:-:S02]  /*0540*/  @!P4 IADD3 R0, PT, PT, -R0, RZ, RZ ;  /* 0x000000ff0000c210 */ /* 0x000fc40007ffe1ff */
[----:B------:R-:W-:Y:S01]  /*0550*/  @P1 VIADD R4, R4, 0x1 ;  /* 0x0000000104041836 */ /* 0x000fe20000000000 */
[----:B------:R-:W-:Y:S02]  /*0560*/  ISETP.NE.AND.EX P2, PT, R7, RZ, PT, P2 ;  /* 0x000000ff0700720c */ /* 0x000fe40003f45320 */
[----:B------:R-:W-:Y:S02]  /*0570*/  SEL R0, R15, R0, !P3 ;  /* 0x000000000f007207 */ /* 0x000fe40005800000 */
[----:B0-----:R-:W-:Y:S02]  /*0580*/  ISETP.NE.U32.AND P1, PT, R12, 0x1, PT ;  /* 0x000000010c00780c */ /* 0x001fe40003f25070 */
[----:B------:R-:W-:Y:S01]  /*0590*/  @!P0 IMAD.MOV R4, RZ, RZ, -R4 ;  /* 0x000000ffff048224 */ /* 0x000fe200078e0a04 */
[C---:B------:R-:W-:Y:S02]  /*05a0*/  IADD3 R2, PT, PT, -R0.reuse, RZ, RZ ;  /* 0x000000ff00027210 */ /* 0x040fe40007ffe1ff */
[----:B------:R-:W-:-:S02]  /*05b0*/  SEL R0, R0, RZ, P2 ;  /* 0x000000ff00007207 */ /* 0x000fc40001000000 */
[----:B------:R-:W-:Y:S01]  /*05c0*/  SEL R4, R15, R4, !P3 ;  /* 0x000000040f047207 */ /* 0x000fe20005800000 */
[----:B------:R-:W-:Y:S01]  /*05d0*/  IMAD R2, R14, R2, R5 ;  /* 0x000000020e027224 */ /* 0x000fe200078e0205 */
[----:B------:R-:W-:Y:S01]  /*05e0*/  ISETP.NE.AND.EX P1, PT, R13, RZ, PT, P1 ;  /* 0x000000ff0d00720c */ /* 0x000fe20003f25310 */
[----:B------:R-:W-:Y:S02]  /*05f0*/  IMAD R7, R0, UR44, RZ ;  /* 0x0000002c00077c24 */ /* 0x000fe4000f8e02ff */
[----:B------:R-:W-:Y:S01]  /*0600*/  IMAD.MOV R6, RZ, RZ, -R4 ;  /* 0x000000ffff067224 */ /* 0x000fe200078e0a04 */
[----:B------:R-:W-:Y:S02]  /*0610*/  SEL R2, R2, RZ, P1 ;  /* 0x000000ff02027207 */ /* 0x000fe40000800000 */
[----:B------:R-:W-:Y:S01]  /*0620*/  SEL R4, R4, RZ, P2 ;  /* 0x000000ff04047207 */ /* 0x000fe20001000000 */
[----:B------:R-:W-:Y:S02]  /*0630*/  IMAD R0, R14, R6, R3 ;  /* 0x000000060e007224 */ /* 0x000fe400078e0203 */
[----:B------:R-:W-:-:S02]  /*0640*/  IMAD R2, R2, UR45, R7 ;  /* 0x0000002d02027c24 */ /* 0x000fc4000f8e0207 */
[----:B------:R-:W-:Y:S01]  /*0650*/  IMAD R7, R4, UR44, RZ ;  /* 0x0000002c04077c24 */ /* 0x000fe2000f8e02ff */
[----:B------:R-:W-:Y:S02]  /*0660*/  SEL R0, R0, RZ, P1 ;  /* 0x000000ff00007207 */ /* 0x000fe40000800000 */
[----:B------:R-:W-:-:S03]  /*0670*/  IADD3 R6, P0, PT, R2, UR38, RZ ;  /* 0x0000002602067c10 */ /* 0x000fc6000ff1e0ff */
[----:B------:R-:W-:Y:S01]  /*0680*/  IMAD R0, R0, UR45, R7 ;  /* 0x0000002d00007c24 */ /* 0x000fe2000f8e0207 */
[----:B------:R-:W-:Y:S02]  /*0690*/  LEA.HI.X.SX32 R7, R2, UR39, 0x1, P0 ;  /* 0x0000002702077c11 */ /* 0x000fe400080f0eff */
[----:B------:R-:W-:Y:S02]  /*06a0*/  IABS R2, R19 ;  /* 0x0000001300027213 */ /* 0x000fe40000000000 */
[C---:B------:R-:W-:Y:S01]  /*06b0*/  IADD3 R12, P0, PT, R0.reuse, UR38, RZ ;  /* 0x00000026000c7c10 */ /* 0x040fe2000ff1e0ff */
[----:B------:R0:W2:Y:S03]  /*06c0*/  LDG.E.U8 R11, desc[UR4][R6.64] ;  /* 0x00000004060b7981 */ /* 0x0000a6000c1e1100 */
[----:B------:R-:W-:Y:S01]  /*06d0*/  LEA.HI.X.SX32 R13, R0, UR39, 0x1, P0 ;  /* 0x00000027000d7c11 */ /* 0x000fe200080f0eff */
[----:B------:R-:W-:-:S04]  /*06e0*/  IMAD.HI.U32 R0, R23, R2, RZ ;  /* 0x0000000217007227 */ /* 0x000fc800078e00ff */
[----:B------:R1:W3:Y:S01]  /*06f0*/  LDG.E.U8 R12, desc[UR6][R12.64] ;  /* 0x000000060c0c7981 */ /* 0x0002e2000c1e1100 */
        /* <DEDUP_REMOVED lines=14> */
[----:B0-----:R-:W-:-:S03]  /*07e0*/  IMAD R7, R0, UR44, RZ ;  /* 0x0000002c00077c24 */ /* 0x001fc6000f8e02ff */
[----:B------:R-:W-:-:S05]  /*07f0*/  SEL R2, R2, RZ, P1 ;  /* 0x000000ff02027207 */ /* 0x000fca0000800000 */
[----:B------:R-:W-:-:S05]  /*0800*/  IMAD R2, R2, UR45, R7 ;  /* 0x0000002d02027c24 */ /* 0x000fca000f8e0207 */
[----:B------:R-:W-:-:S04]  /*0810*/  IADD3 R6, P0, PT, R2, UR38, RZ ;  /* 0x0000002602067c10 */ /* 0x000fc8000ff1e0ff */
[----:B------:R-:W-:-:S05]  /*0820*/  LEA.HI.X.SX32 R7, R2, UR39, 0x1, P0 ;  /* 0x0000002702077c11 */ /* 0x000fca00080f0eff */
[----:B------:R0:W4:Y:S01]  /*0830*/  LDG.E.U8 R24, desc[UR4][R6.64] ;  /* 0x0000000406187981 */ /* 0x000122000c1e1100 */
[----:B------:R-:W-:Y:S01]  /*0840*/  VIADD R27, R9, 0x80 ;  /* 0x00000080091b7836 */ /* 0x000fe20000000000 */
[----:B------:R-:W-:Y:S02]  /*0850*/  IABS R26, R9 ;  /* 0x00000009001a7213 */ /* 0x000fe40000000000 */
[----:B------:R-:W-:Y:S02]  /*0860*/  SHF.R.S64 R8, RZ, 0x1e, R3 ;  /* 0x0000001eff087819 */ /* 0x000fe40000001003 */
[----:B------:R-:W-:Y:S01]  /*0870*/  IABS R2, R27 ;  /* 0x0000001b00027213 */ /* 0x000fe20000000000 */
[C---:B-1----:R-:W-:Y:S01]  /*0880*/  IMAD.HI.U32 R13, R23.reuse, R26, RZ ;  /* 0x0000001a170d7227 */ /* 0x042fe200078e00ff */
[----:B------:R-:W-:Y:S02]  /*0890*/  SHF.R.S64 R22, RZ, 0x1e, R19 ;  /* 0x0000001eff167819 */ /* 0x000fe40000001013 */
[----:B0-----:R-:W-:Y:S01]  /*08a0*/  IADD3 R6, P5, PT, R8, UR36, RZ ;  /* 0x0000002408067c10 */ /* 0x001fe2000ffbe0ff */
[----:B------:R-:W-:Y:S01]  /*08b0*/  IMAD.HI.U32 R0, R23, R2, RZ ;  /* 0x0000000217007227 */ /* 0x000fe200078e00ff */
[----:B------:R-:W-:-:S02]  /*08c0*/  IADD3 R28, PT, PT, -R13, RZ, RZ ;  /* 0x000000ff0d1c7210 */ /* 0x000fc40007ffe1ff */
[----:B------:R-:W-:Y:S02]  /*08d0*/  LEA.HI.X.SX32 R7, R3, UR37, 0x2, P5 ;  /* 0x0000002503077c11 */ /* 0x000fe4000a8f16ff */
[----:B------:R-:W-:Y:S02]  /*08e0*/  IADD3 R4, PT, PT, -R0, RZ, RZ ;  /* 0x000000ff00047210 */ /* 0x000fe40007ffe1ff */
[----:B------:R-:W-:Y:S01]  /*08f0*/  LOP3.LUT R3, R27, R14, RZ, 0x3c, !PT ;  /* 0x0000000e1b037212 */ /* 0x000fe200078e3cff */
[----:B------:R-:W5:Y:S02]  /*0900*/  LDG.E R6, desc[UR6][R6.64] ;  /* 0x0000000606067981 */ /* 0x000f64000c1e1900 */
[----:B------:R-:W-:Y:S01]  /*0910*/  IMAD R2, R25, R4, R2 ;  /* 0x0000000419027224 */ /* 0x000fe200078e0202 */
[----:B------:R-:W-:-:S04]  /*0920*/  SHF.R.S64 R4, RZ, 0x1e, R5 ;  /* 0x0000001eff047819 */ /* 0x000fc80000001005 */
[----:B------:R-:W-:Y:S02]  /*0930*/  ISETP.GT.U32.AND P0, PT, R25, R2, PT ;  /* 0x000000021900720c */ /* 0x000fe40003f04070 */
[----:B------:R-:W-:-:S04]  /*0940*/  IADD3 R4, P4, PT, R4, UR36, RZ ;  /* 0x0000002404047c10 */ /* 0x000fc8000ff9e0ff */
[----:B------:R-:W-:-:S07]  /*0950*/  LEA.HI.X.SX32 R5, R5, UR37, 0x2, P4 ;  /* 0x0000002505057c11 */ /* 0x000fce000a0f16ff */
[----:B------:R-:W-:Y:S01]  /*0960*/  @!P0 IMAD.IADD R2, R2, 0x1, -R25 ;  /* 0x0000000102028824 */ /* 0x000fe200078e0a19 */
[----:B------:R-:W-:Y:S01]  /*0970*/  ISETP.GE.AND P4, PT, R3, RZ, PT ;  /* 0x000000ff0300720c */ /* 0x000fe20003f86270 */
[----:B------:R0:W5:Y:S03]  /*0980*/  LDG.E R8, desc[UR4][R4.64] ;  /* 0x0000000404087981 */ /* 0x000166000c1e1900 */
[----:B------:R-:W-:Y:S02]  /*0990*/  ISETP.GE.U32.AND P6, PT, R2, R25, PT ;  /* 0x000000190200720c */ /* 0x000fe40003fc6070 */
[----:B------:R-:W-:Y:S01]  /*09a0*/  IADD3 R2, P5, PT, R22, UR36, RZ ;  /* 0x0000002416027c10 */ /* 0x000fe2000ffbe0ff */
[----:B------:R-:W-:Y:S01]  /*09b0*/  IMAD R22, R25, R28, R26 ;  /* 0x0000001c19167224 */ /* 0x000fe200078e021a */
[----:B------:R-:W-:Y:S02]  /*09c0*/  @!P0 IADD3 R0, PT, PT, R0, 0x1, RZ ;  /* 0x0000000100008810 */ /* 0x000fe40007ffe0ff */
[----:B------:R-:W-:-:S02]  /*09d0*/  LEA.HI.X.SX32 R3, R19, UR37, 0x2, P5 ;  /* 0x0000002513037c11 */ /* 0x000fc4000a8f16ff */
[----:B------:R-:W-:Y:S01]  /*09e0*/  ISETP.GT.U32.AND P5, PT, R25, R22, PT ;  /* 0x000000161900720c */ /* 0x000fe20003fa4070 */
[----:B------:R-:W-:Y:S01]  /*09f0*/  VIADD R19, R9, 0xa0 ;  /* 0x000000a009137836 */ /* 0x000fe20000000000 */
[----:B0-----:R-:W-:Y:S01]  /*0a00*/  SHF.R.S64 R4, RZ, 0x1e, R27 ;  /* 0x0000001eff047819 */ /* 0x001fe2000000101b */
[----:B------:R0:W5:Y:S02]  /*0a10*/  LDG.E R2, desc[UR4][R2.64] ;  /* 0x0000000402027981 */ /* 0x000164000c1e1900 */
[----:B------:R-:W-:Y:S01]  /*0a20*/  @P6 VIADD R0, R0, 0x1 ;  /* 0x0000000100006836 */ /* 0x000fe20000000000 */
[----:B------:R-:W-:-:S04]  /*0a30*/  IABS R30, R19 ;  /* 0x00000013001e7213 */ /* 0x000fc80000000000 */
[----:B------:R-:W-:Y:S02]  /*0a40*/  MOV R28, R0 ;  /* 0x00000000001c7202 */ /* 0x000fe40000000f00 */
[----:B------:R-:W-:Y:S01]  /*0a50*/  IADD3 R4, P0, PT, R4, UR36, RZ ;  /* 0x0000002404047c10 */ /* 0x000fe2000ff1e0ff */
[----:B------:R-:W-:Y:S01]  /*0a60*/  @!P5 IMAD.IADD R22, R22, 0x1, -R25 ;  /* 0x000000011616d824 */ /* 0x000fe200078e0a19 */
[----:B------:R-:W-:Y:S01]  /*0a70*/  @!P4 IADD3 R28, PT, PT, -R28, RZ, RZ ;  /* 0x000000ff1c1cc210 */ /* 0x000fe20007ffe1ff */
[----:B------:R-:W-:Y:S01]  /*0a80*/  IMAD.HI.U32 R26, R23, R30, RZ ;  /* 0x0000001e171a7227 */ /* 0x000fe200078e00ff */
[----:B------:R-:W-:Y:S02]  /*0a90*/  LEA.HI.X.SX32 R5, R27, UR37, 0x2, P0 ;  /* 0x000000251b057c11 */ /* 0x000fe400080f16ff */
[----:B------:R-:W-:Y:S02]  /*0aa0*/  SEL R28, R15, R28, !P3 ;  /* 0x0000001c0f1c7207 */ /* 0x000fe40005800000 */
[----:B------:R-:W-:Y:S01]  /*0ab0*/  ISETP.GE.U32.AND P0, PT, R22, R25, PT ;  /* 0x000000191600720c */ /* 0x000fe20003f06070 */
[----:B------:R-:W-:Y:S01]  /*0ac0*/  IMAD.MOV R22, RZ, RZ, -R26 ;  /* 0x000000ffff167224 */ /* 0x000fe200078e0a1a */
[C---:B0-----:R-:W-:Y:S01]  /*0ad0*/  IADD3 R3, PT, PT, -R28.reuse, RZ, RZ ;  /* 0x000000ff1c037210 */ /* 0x041fe20007ffe1ff */
[----:B------:R0:W5:Y:S02]  /*0ae0*/  LDG.E R0, desc[UR6][R4.64] ;  /* 0x0000000604007981 */ /* 0x000164000c1e1900 */
[----:B------:R-:W-:Y:S01]  /*0af0*/  IMAD R22, R25, R22, R30 ;  /* 0x0000001619167224 */ /* 0x000fe200078e021e */
[----:B------:R-:W-:Y:S01]  /*0b00*/  SEL R28, R28, RZ, P2 ;  /* 0x000000ff1c1c7207 */ /* 0x000fe20001000000 */
[----:B------:R-:W-:-:S03]  /*0b10*/  IMAD R27, R14, R3, R27 ;  /* 0x000000030e1b7224 */ /* 0x000fc600078e021b */
[----:B------:R-:W-:Y:S01]  /*0b20*/  ISETP.GT.U32.AND P4, PT, R25, R22, PT ;  /* 0x000000161900720c */ /* 0x000fe20003f84070 */
[----:B------:R-:W-:Y:S01]  /*0b30*/  IMAD R28, R28, UR44, RZ ;  /* 0x0000002c1c1c7c24 */ /* 0x000fe2000f8e02ff */
[----:B------:R-:W-:Y:S01]  /*0b40*/  SEL R3, R27, RZ, P1 ;  /* 0x000000ff1b037207 */ /* 0x000fe20000800000 */
[----:B------:R-:W-:-:S04]  /*0b50*/  VIADD R27, R9, 0xc0 ;  /* 0x000000c0091b7836 */ /* 0x000fc80000000000 */
[----:B------:R-:W-:Y:S01]  /*0b60*/  IMAD R3, R3, UR45, R28 ;  /* 0x0000002d03037c24 */ /* 0x000fe2000f8e021c */
[----:B------:R-:W-:-:S04]  /*0b70*/  IABS R30, R27 ;  /* 0x0000001b001e7213 */ /* 0x000fc80000000000 */
[----:B0-----:R-:W-:Y:S01]  /*0b80*/  IADD3 R4, P6, PT, R3, UR38, RZ ;  /* 0x0000002603047c10 */ /* 0x001fe2000ffde0ff */
[----:B------:R-:W-:Y:S01]  /*0b90*/  IMAD.HI.U32 R28, R23, R30, RZ ;  /* 0x0000001e171c7227 */ /* 0x000fe200078e00ff */
[-C--:B------:R-:W-:Y:S02]  /*0ba0*/  @!P4 IADD3 R22, PT, PT, R22, -R25.reuse, RZ ;  /* 0x800000191616c210 */ /* 0x080fe40007ffe0ff */
[----:B------:R-:W-:Y:S02]  /*0bb0*/  LEA.HI.X.SX32 R5, R3, UR39, 0x1, P6 ;  /* 0x0000002703057c11 */ /* 0x000fe4000b0f0eff */
[----:B------:R-:W-:Y:S01]  /*0bc0*/  ISETP.GE.U32.AND P6, PT, R22, R25, PT ;  /* 0x000000191600720c */ /* 0x000fe20003fc6070 */
[----:B------:R-:W-:Y:S01]  /*0bd0*/  IMAD.MOV R22, RZ, RZ, -R28 ;  /* 0x000000ffff167224 */ /* 0x000fe200078e0a1c */
[----:B------:R-:W-:Y:S02]  /*0be0*/  @!P5 IADD3 R13, PT, PT, R13, 0x1, RZ ;  /* 0x000000010d0dd810 */ /* 0x000fe40007ffe0ff */
[----:B------:R-:W-:Y:S01]  /*0bf0*/  LOP3.LUT R7, R9, R14, RZ, 0x3c, !PT ;  /* 0x0000000e09077212 */ /* 0x000fe200078e3cff */
[C---:B------:R-:W-:Y:S01]  /*0c00*/  IMAD R22, R25.reuse, R22, R30 ;  /* 0x0000001619167224 */ /* 0x040fe200078e021e */
[----:B------:R0:W5:Y:S04]  /*0c10*/  LDG.E.U8 R3, desc[UR4][R4.64] ;  /* 0x0000000404037981 */ /* 0x000168000c1e1100 */
[----:B------:R-:W-:-:S02]  /*0c20*/  ISETP.GT.U32.AND P5, PT, R25, R22, PT ;  /* 0x000000161900720c */ /* 0x000fc40003fa4070 */
[----:B------:R-:W-:Y:S02]  /*0c30*/  @P0 IADD3 R13, PT, PT, R13, 0x1, RZ ;  /* 0x000000010d0d0810 */ /* 0x000fe40007ffe0ff */
[----:B------:R-:W-:Y:S02]  /*0c40*/  ISETP.GE.AND P0, PT, R7, RZ, PT ;  /* 0x000000ff0700720c */ /* 0x000fe40003f06270 */
[----:B------:R-:W-:Y:S01]  /*0c50*/  IADD3 R7, PT, PT, R9, 0xe0, RZ ;  /* 0x000000e009077810 */ /* 0x000fe20007ffe0ff */
[----:B------:R-:W-:-:S06]  /*0c60*/  @!P4 VIADD R26, R26, 0x1 ;  /* 0x000000011a1ac836 */ /* 0x000fcc0000000000 */
[----:B------:R-:W-:-:S05]  /*0c70*/  @!P5 IMAD.IADD R22, R22, 0x1, -R25 ;  /* 0x000000011616d824 */ /* 0x000fca00078e0a19 */
[----:B------:R-:W-:Y:S02]  /*0c80*/  ISETP.GE.U32.AND P4, PT, R22, R25, PT ;  /* 0x000000191600720c */ /* 0x000fe40003f86070 */
[----:B------:R-:W-:Y:S02]  /*0c90*/  IABS R22, R7 ;  /* 0x0000000700167213 */ /* 0x000fe40000000000 */
[----:B------:R-:W-:-:S03]  /*0ca0*/  @!P0 IADD3 R13, PT, PT, -R13, RZ, RZ ;  /* 0x000000ff0d0d8210 */ /* 0x000fc60007ffe1ff */
[----:B------:R-:W-:Y:S01]  /*0cb0*/  IMAD.HI.U32 R29, R23, R22, RZ ;  /* 0x00000016171d7227 */ /* 0x000fe200078e00ff */
[----:B------:R-:W-:-:S03]  /*0cc0*/  SEL R13, R15, R13, !P3 ;  /* 0x0000000d0f0d7207 */ /* 0x000fc60005800000 */
[----:B0-----:R-:W-:-:S04]  /*0cd0*/  IMAD.MOV R4, RZ, RZ, -R29 ;  /* 0x000000ffff047224 */ /* 0x001fc800078e0a1d */
[----:B------:R-:W-:Y:S01]  /*0ce0*/  IMAD R22, R25, R4, R22 ;  /* 0x0000000419167224 */ /* 0x000fe200078e0216 */
[C---:B------:R-:W-:Y:S02]  /*0cf0*/  IADD3 R4, PT, PT, -R13.reuse, RZ, RZ ;  /* 0x000000ff0d047210 */ /* 0x040fe40007ffe1ff */
[----:B------:R-:W-:-:S03]  /*0d00*/  SEL R13, R13, RZ, P2 ;  /* 0x000000ff0d0d7207 */ /* 0x000fc60001000000 */
[----:B------:R-:W-:Y:S02]  /*0d10*/  IMAD R4, R14, R4, R9 ;  /* 0x000000040e047224 */ /* 0x000fe400078e0209 */
[----:B------:R-:W-:-:S03]  /*0d20*/  IMAD R13, R13, UR44, RZ ;  /* 0x0000002c0d0d7c24 */ /* 0x000fc6000f8e02ff */
[----:B------:R-:W-:Y:S01]  /*0d30*/  SEL R4, R4, RZ, P1 ;  /* 0x000000ff04047207 */ /* 0x000fe20000800000 */
[----:B------:R-:W-:-:S04]  /*0d40*/  @!P5 VIADD R28, R28, 0x1 ;  /* 0x000000011c1cd836 */ /* 0x000fc80000000000 */
[----:B------:R-:W-:Y:S02]  /*0d50*/  IMAD R4, R4, UR45, R13 ;  /* 0x0000002d04047c24 */ /* 0x000fe4000f8e020d */
[----:B------:R-:W-:Y:S02]  /*0d60*/  @P6 VIADD R26, R26, 0x1 ;  /* 0x000000011a1a6836 */ /* 0x000fe40000000000 */
[----:B------:R-:W-:Y:S01]  /*0d70*/  @P4 VIADD R28, R28, 0x1 ;  /* 0x000000011c1c4836 */ /* 0x000fe20000000000 */
[----:B--2---:R-:W-:Y:S02]  /*0d80*/  ISETP.NE.AND P6, PT, R11, RZ, PT ;  /* 0x000000ff0b00720c */ /* 0x004fe40003fc5270 */
[----:B---3--:R-:W-:Y:S02]  /*0d90*/  ISETP.NE.AND P0, PT, R12, RZ, PT ;  /* 0x000000ff0c00720c */ /* 0x008fe40003f05270 */
[----:B------:R-:W-:-:S04]  /*0da0*/  IADD3 R12, P5, PT, R4, UR38, RZ ;  /* 0x00000026040c7c10 */ /* 0x000fc8000ffbe0ff */
[----:B------:R-:W-:Y:S02]  /*0db0*/  LEA.HI.X.SX32 R13, R4, UR39, 0x1, P5 ;  /* 0x00000027040d7c11 */ /* 0x000fe4000a8f0eff */
[----:B------:R-:W-:Y:S02]  /*0dc0*/  SHF.R.S64 R4, RZ, 0x1e, R9 ;  /* 0x0000001eff047819 */ /* 0x000fe40000001009 */
[----:B------:R-:W-:Y:S01]  /*0dd0*/  ISETP.GT.U32.AND P5, PT, R25, R22, PT ;  /* 0x000000161900720c */ /* 0x000fe20003fa4070 */
[----:B------:R0:W2:Y:S01]  /*0de0*/  LDG.E.U8 R11, desc[UR4][R12.64] ;  /* 0x000000040c0b7981 */ /* 0x0000a2000c1e1100 */
[----:B------:R-:W-:Y:S02]  /*0df0*/  P2R R30, PR, RZ, 0x40 ;  /* 0x00000040ff1e7803 */ /* 0x000fe40000000000 */
[----:B------:R-:W-:-:S04]  /*0e00*/  IADD3 R4, P6, PT, R4, UR36, RZ ;  /* 0x0000002404047c10 */ /* 0x000fc8000ffde0ff */
[C---:B------:R-:W-:Y:S02]  /*0e10*/  LEA.HI.X.SX32 R5, R9.reuse, UR37, 0x2, P6 ;  /* 0x0000002509057c11 */ /* 0x040fe4000b0f16ff */
[----:B------:R-:W-:-:S04]  /*0e20*/  IADD3 R9, PT, PT, R9, 0x100, RZ ;  /* 0x0000010009097810 */ /* 0x000fc80007ffe0ff */
[----:B0-----:R-:W-:Y:S02]  /*0e30*/  IABS R12, R9 ;  /* 0x00000009000c7213 */ /* 0x001fe40000000000 */
[----:B------:R-:W-:-:S03]  /*0e40*/  @!P5 IADD3 R22, PT, PT, R22, -R25, RZ ;  /* 0x800000191616d210 */ /* 0x000fc60007ffe0ff */
[----:B------:R-:W-:Y:S01]  /*0e50*/  IMAD.HI.U32 R23, R23, R12, RZ ;  /* 0x0000000c17177227 */ /* 0x000fe200078e00ff */
[----:B------:R-:W-:Y:S02]  /*0e60*/  ISETP.GE.U32.AND P4, PT, R22, R25, PT ;  /* 0x000000191600720c */ /* 0x000fe40003f86070 */
[----:B------:R0:W3:Y:S02]  /*0e70*/  LDG.E R22, desc[UR4][R4.64] ;  /* 0x0000000404167981 */ /* 0x0000e4000c1e1900 */
[----:B------:R-:W-:Y:S01]  /*0e80*/  IADD3 R13, PT, PT, -R23, RZ, RZ ;  /* 0x000000ff170d7210 */ /* 0x000fe20007ffe1ff */
[----:B------:R-:W-:-:S04]  /*0e90*/  @!P5 VIADD R29, R29, 0x1 ;  /* 0x000000011d1dd836 */ /* 0x000fc80000000000 */
[----:B------:R-:W-:-:S04]  /*0ea0*/  IMAD R12, R25, R13, R12 ;  /* 0x0000000d190c7224 */ /* 0x000fc800078e020c */
[----:B------:R-:W-:Y:S01]  /*0eb0*/  @P4 VIADD R29, R29, 0x1 ;  /* 0x000000011d1d4836 */ /* 0x000fe20000000000 */
[----:B------:R-:W-:-:S13]  /*0ec0*/  ISETP.GT.U32.AND P4, PT, R25, R12, PT ;  /* 0x0000000c1900720c */ /* 0x000fda0003f84070 */
[----:B------:R-:W-:Y:S01]  /*0ed0*/  @!P4 IMAD.IADD R12, R12, 0x1, -R25 ;  /* 0x000000010c0cc824 */ /* 0x000fe200078e0a19 */
[----:B------:R-:W-:-:S04]  /*0ee0*/  @!P4 IADD3 R23, PT, PT, R23, 0x1, RZ ;  /* 0x000000011717c810 */ /* 0x000fc80007ffe0ff */
[----:B------:R-:W-:Y:S02]  /*0ef0*/  ISETP.GE.U32.AND P4, PT, R12, R25, PT ;  /* 0x000000190c00720c */ /* 0x000fe40003f86070 */
[----:B0-----:R-:W-:-:S11]  /*0f00*/  LOP3.LUT R4, R19, R14, RZ, 0x3c, !PT ;  /* 0x0000000e13047212 */ /* 0x001fd600078e3cff */
[----:B------:R-:W-:Y:S02]  /*0f10*/  @P4 IADD3 R23, PT, PT, R23, 0x1, RZ ;  /* 0x0000000117174810 */ /* 0x000fe40007ffe0ff */
[----:B------:R-:W-:Y:S02]  /*0f20*/  ISETP.GE.AND P4, PT, R4, RZ, PT ;  /* 0x000000ff0400720c */ /* 0x000fe40003f86270 */
[----:B------:R-:W-:-:S11]  /*0f30*/  LOP3.LUT R4, R27, R14, RZ, 0x3c, !PT ;  /* 0x0000000e1b047212 */ /* 0x000fd600078e3cff */
[----:B------:R-:W-:Y:S01]  /*0f40*/  @!P4 IMAD.MOV R26, RZ, RZ, -R26 ;  /* 0x000000ffff1ac224 */ /* 0x000fe200078e0a1a */
[----:B------:R-:W-:Y:S02]  /*0f50*/  ISETP.GE.AND P4, PT, R4, RZ, PT ;  /* 0x000000ff0400720c */ /* 0x000fe40003f86270 */
[----:B------:R-:W-:Y:S02]  /*0f60*/  SHF.R.S64 R4, RZ, 0x1e, R19 ;  /* 0x0000001eff047819 */ /* 0x000fe40000001013 */
[-C--:B------:R-:W-:Y:S02]  /*0f70*/  LOP3.LUT R12, R7, R14.reuse, RZ, 0x3c, !PT ;  /* 0x0000000e070c7212 */ /* 0x080fe400078e3cff */
[----:B------:R-:W-:-:S07]  /*0f80*/  LOP3.LUT R13, R9, R14, RZ, 0x3c, !PT ;  /* 0x0000000e090d7212 */ /* 0x000fce00078e3cff */
[----:B------:R-:W-:Y:S02]  /*0f90*/  @!P4 IADD3 R28, PT, PT, -R28, RZ, RZ ;  /* 0x000000ff1c1cc210 */ /* 0x000fe40007ffe1ff */
[----:B------:R-:W-:Y:S02]  /*0fa0*/  IADD3 R4, P4, PT, R4, UR36, RZ ;  /* 0x0000002404047c10 */ /* 0x000fe4000ff9e0ff */
[----:B------:R-:W-:Y:S02]  /*0fb0*/  SEL R26, R15, R26, !P3 ;  /* 0x0000001a0f1a7207 */ /* 0x000fe40005800000 */
[----:B------:R-:W-:Y:S02]  /*0fc0*/  LEA.HI.X.SX32 R5, R19, UR37, 0x2, P4 ;  /* 0x0000002513057c11 */ /* 0x000fe4000a0f16ff */
[----:B------:R-:W-:Y:S02]  /*0fd0*/  ISETP.GE.AND P4, PT, R12, RZ, PT ;  /* 0x000000ff0c00720c */ /* 0x000fe40003f86270 */
[----:B------:R-:W-:Y:S01]  /*0fe0*/  ISETP.GE.AND P6, PT, R13, RZ, PT ;  /* 0x000000ff0d00720c */ /* 0x000fe20003fc6270 */
[----:B------:R-:W-:-:S04]  /*0ff0*/  IMAD.MOV R12, RZ, RZ, -R26 ;  /* 0x000000ffff0c7224 */ /* 0x000fc800078e0a1a */
[----:B------:R-:W-:Y:S01]  /*1000*/  IMAD R19, R14, R12, R19 ;  /* 0x0000000c0e137224 */ /* 0x000fe200078e0213 */
[----:B------:R-:W-:Y:S02]  /*1010*/  SHF.R.S64 R12, RZ, 0x1e, R27 ;  /* 0x0000001eff0c7819 */ /* 0x000fe4000000101b */
[----:B------:R-:W-:-:S03]  /*1020*/  SEL R26, R26, RZ, P2 ;  /* 0x000000ff1a1a7207 */ /* 0x000fc60001000000 */
[----:B------:R-:W-:Y:S02]  /*1030*/  @!P4 IADD3 R29, PT, PT, -R29, RZ, RZ ;  /* 0x000000ff1d1dc210 */ /* 0x000fe40007ffe1ff */
[----:B------:R-:W-:Y:S01]  /*1040*/  @!P6 IMAD.MOV R23, RZ, RZ, -R23 ;  /* 0x000000ffff17e224 */ /* 0x000fe200078e0a17 */
[----:B------:R-:W-:Y:S02]  /*1050*/  IADD3 R12, P4, PT, R12, UR36, RZ ;  /* 0x000000240c0c7c10 */ /* 0x000fe4000ff9e0ff */
[----:B------:R-:W-:Y:S02]  /*1060*/  SEL R28, R15, R28, !P3 ;  /* 0x0000001c0f1c7207 */ /* 0x000fe40005800000 */
[----:B----4-:R-:W-:Y:S02]  /*1070*/  ISETP.NE.AND P5, PT, R24, RZ, PT ;  /* 0x000000ff1800720c */ /* 0x010fe40003fa5270 */
[----:B------:R0:W4:Y:S01]  /*1080*/  LDG.E R24, desc[UR4][R4.64] ;  /* 0x0000000404187981 */ /* 0x000122000c1e1900 */
[----:B------:R-:W-:-:S02]  /*1090*/  LEA.HI.X.SX32 R13, R27, UR37, 0x2, P4 ;  /* 0x000000251b0d7c11 */ /* 0x000fc4000a0f16ff */
[----:B------:R-:W-:-:S03]  /*10a0*/  SEL R23, R15, R23, !P3 ;  /* 0x000000170f177207 */ /* 0x000fc60005800000 */
[----:B------:R1:W4:Y:S01]  /*10b0*/  LDG.E R36, desc[UR4][R12.64] ;  /* 0x000000040c247981 */ /* 0x000322000c1e1900 */
[----:B0-----:R-:W-:Y:S01]  /*10c0*/  SEL R5, R15, R29, !P3 ;  /* 0x0000001d0f057207 */ /* 0x001fe20005800000 */
[----:B------:R-:W-:Y:S01]  /*10d0*/  IMAD R15, R26, UR44, RZ ;  /* 0x0000002c1a0f7c24 */ /* 0x000fe2000f8e02ff */
[----:B------:R-:W-:Y:S02]  /*10e0*/  SEL R4, R19, RZ, P1 ;  /* 0x000000ff13047207 */ /* 0x000fe40000800000 */
[----:B------:R-:W-:Y:S02]  /*10f0*/  IADD3 R19, PT, PT, -R28, RZ, RZ ;  /* 0x000000ff1c137210 */ /* 0x000fe40007ffe1ff */
[----:B-1----:R-:W-:Y:S01]  /*1100*/  IADD3 R13, PT, PT, -R23, RZ, RZ ;  /* 0x000000ff170d7210 */ /* 0x002fe20007ffe1ff */
[----:B------:R-:W-:Y:S01]  /*1110*/  IMAD R4, R4, UR45, R15 ;  /* 0x0000002d04047c24 */ /* 0x000fe2000f8e020f */
[----:B------:R-:W-:Y:S01]  /*1120*/  SEL R28, R28, RZ, P2 ;  /* 0x000000ff1c1c7207 */ /* 0x000fe20001000000 */
[----:B------:R-:W-:-:S02]  /*1130*/  IMAD.MOV R15, RZ, RZ, -R5 ;  /* 0x000000ffff0f7224 */ /* 0x000fc400078e0a05 */
[C---:B------:R-:W-:Y:S02]  /*1140*/  IMAD R27, R14.reuse, R19, R27 ;  /* 0x000000130e1b7224 */ /* 0x040fe400078e021b */
[C---:B------:R-:W-:Y:S01]  /*1150*/  IMAD R12, R14.reuse, R15, R7 ;  /* 0x0000000f0e0c7224 */ /* 0x040fe200078e0207 */
        /* <DEDUP_REMOVED lines=8> */
[----:B------:R-:W-:-:S02]  /*11e0*/  SEL R12, R12, RZ, P1 ;  /* 0x000000ff0c0c7207 */ /* 0x000fc40000800000 */
[----:B------:R-:W-:Y:S01]  /*11f0*/  IADD3 R28, P2, PT, R4, UR38, RZ ;  /* 0x00000026041c7c10 */ /* 0x000fe2000ff5e0ff */
[----:B------:R-:W-:Y:S01]  /*1200*/  IMAD R14, R14, UR45, R23 ;  /* 0x0000002d0e0e7c24 */ /* 0x000fe2000f8e0217 */
[----:B------:R-:W-:Y:S01]  /*1210*/  IADD3 R26, P1, PT, R27, UR38, RZ ;  /* 0x000000261b1a7c10 */ /* 0x000fe2000ff3e0ff */
[----:B------:R-:W-:Y:S01]  /*1220*/  IMAD R5, R5, UR44, RZ ;  /* 0x0000002c05057c24 */ /* 0x000fe2000f8e02ff */
[----:B------:R-:W-:Y:S02]  /*1230*/  R2UR UR8, R16 ;  /* 0x00000000100872ca */ /* 0x000fe400000e0000 */
[----:B------:R-:W-:Y:S02]  /*1240*/  R2UR UR9, R17 ;  /* 0x00000000110972ca */ /* 0x000fe400000e0000 */
[----:B------:R-:W-:Y:S02]  /*1250*/  LEA.HI.X.SX32 R29, R4, UR39, 0x1, P2 ;  /* 0x00000027041d7c11 */ /* 0x000fe400090f0eff */
[----:B------:R-:W-:Y:S01]  /*1260*/  LEA.HI.X.SX32 R27, R27, UR39, 0x1, P1 ;  /* 0x000000271b1b7c11 */ /* 0x000fe200088f0eff */
[----:B------:R-:W-:Y:S01]  /*1270*/  IMAD R13, R12, UR45, R5 ;  /* 0x0000002d0c0d7c24 */ /* 0x000fe2000f8e0205 */
[----:B------:R-:W-:Y:S01]  /*1280*/  IADD3 R4, P1, PT, R14, UR38, RZ ;  /* 0x000000260e047c10 */ /* 0x000fe2000ff3e0ff */
[----:B------:R0:W4:Y:S01]  /*1290*/  LDG.E.U8 R19, desc[UR4][R28.64] ;  /* 0x000000041c137981 */ /* 0x000122000c1e1100 */
[----:B------:R-:W-:-:S02]  /*12a0*/  SHF.R.S64 R15, RZ, 0x1e, R7 ;  /* 0x0000001eff0f7819 */ /* 0x000fc40000001007 */
[----:B------:R-:W-:Y:S01]  /*12b0*/  LEA.HI.X.SX32 R5, R14, UR39, 0x1, P1 ;  /* 0x000000270e057c11 */ /* 0x000fe200088f0eff */
[----:B------:R1:W4:Y:S01]  /*12c0*/  LDG.E.U8 R23, desc[UR6][R26.64] ;  /* 0x000000061a177981 */ /* 0x000322000c1e1100 */
[----:B------:R-:W-:Y:S02]  /*12d0*/  IADD3 R14, P1, PT, R15, UR36, RZ ;  /* 0x000000240f0e7c10 */ /* 0x000fe4000ff3e0ff */
[----:B------:R-:W-:Y:S01]  /*12e0*/  IADD3 R12, P2, PT, R13, UR38, RZ ;  /* 0x000000260d0c7c10 */ /* 0x000fe2000ff5e0ff */
[----:B------:R5:W4:Y:S01]  /*12f0*/  LDG.E.U8 R25, desc[UR8][R4.64] ;  /* 0x0000000804197981 */ /* 0x000b22000c1e1100 */
[----:B------:R-:W-:Y:S02]  /*1300*/  LEA.HI.X.SX32 R15, R7, UR37, 0x2, P1 ;  /* 0x00000025070f7c11 */ /* 0x000fe400088f16ff */
[----:B0-----:R-:W-:Y:S02]  /*1310*/  SHF.R.S64 R28, RZ, 0x1e, R9 ;  /* 0x0000001eff1c7819 */ /* 0x001fe40000001009 */
[----:B------:R-:W-:Y:S01]  /*1320*/  LEA.HI.X.SX32 R13, R13, UR39, 0x1, P2 ;  /* 0x000000270d0d7c11 */ /* 0x000fe200090f0eff */
[----:B------:R-:W4:Y:S01]  /*1330*/  LDG.E R14, desc[UR4][R14.64] ;  /* 0x000000040e0e7981 */ /* 0x000f22000c1e1900 */
[----:B-1----:R-:W-:-:S03]  /*1340*/  IADD3 R26, P1, PT, R28, UR36, RZ ;  /* 0x000000241c1a7c10 */ /* 0x002fc6000ff3e0ff */
[----:B------:R-:W4:Y:S01]  /*1350*/  LDG.E.U8 R12, desc[UR6][R12.64] ;  /* 0x000000060c0c7981 */ /* 0x000f22000c1e1100 */
[----:B------:R-:W-:Y:S01]  /*1360*/  LEA.HI.X.SX32 R27, R9, UR37, 0x2, P1 ;  /* 0x00000025091b7c11 */ /* 0x000fe200088f16ff */
[----:B-----5:R-:W0:Y:S05]  /*1370*/  LDC.64 R4, c[0x0][0x3d0] ;  /* 0x0000f400ff047b82 */ /* 0x020e2a0000000a00 */
[----:B------:R1:W5:Y:S01]  /*1380*/  LDG.E R27, desc[UR8][R26.64] ;  /* 0x000000081a1b7981 */ /* 0x000362000c1e1900 */
[----:B------:R-:W-:Y:S02]  /*1390*/  ISETP.NE.AND P2, PT, R3, RZ, PT ;  /* 0x000000ff0300720c */ /* 0x000fe40003f45270 */
[----:B------:R-:W-:Y:S01]  /*13a0*/  ISETP.NE.AND P4, PT, R30, RZ, PT ;  /* 0x000000ff1e00720c */ /* 0x000fe20003f85270 */
[----:B0-----:R-:W-:-:S05]  /*13b0*/  FMUL R7, R8, R5 ;  /* 0x0000000508077220 */ /* 0x001fca0000400000 */
[----:B------:R-:W-:Y:S01]  /*13c0*/  FSEL R32, R7, R4, P4 ;  /* 0x0000000407207208 */ /* 0x000fe20002000000 */
[----:B------:R-:W-:-:S05]  /*13d0*/  FMUL R7, R2, R5 ;  /* 0x0000000502077220 */ /* 0x000fca0000400000 */
[----:B------:R-:W-:Y:S01]  /*13e0*/  FSEL R28, R7, R4, P5 ;  /* 0x00000004071c7208 */ /* 0x000fe20002800000 */
        /* <DEDUP_REMOVED lines=8> */
[----:B------:R-:W-:-:S03]  /*1470*/  FMUL R3, R0, R5 ;  /* 0x0000000500037220 */ /* 0x000fc60000400000 */
[----:B------:R-:W-:Y:S02]  /*1480*/  FMNMX R9, R9, R30, !PT ;  /* 0x0000001e09097209 */ /* 0x000fe40007800000 */
[----:B-1----:R-:W-:Y:S02]  /*1490*/  FSEL R26, R3, R4, P2 ;  /* 0x00000004031a7208 */ /* 0x002fe40001000000 */
[----:B------:R-:W-:-:S04]  /*14a0*/  FMNMX R9, R9, R28, !PT ;  /* 0x0000001c09097209 */ /* 0x000fc80007800000 */
[----:B------:R-:W-:Y:S01]  /*14b0*/  FMNMX R9, R9, R26, !PT ;  /* 0x0000001a09097209 */ /* 0x000fe20007800000 */
[-C--:B----4-:R-:W-:Y:S01]  /*14c0*/  FMUL R7, R24, R5.reuse ;  /* 0x0000000518077220 */ /* 0x090fe20000400000 */
[----:B------:R-:W-:Y:S01]  /*14d0*/  FMUL R3, R36, R5 ;  /* 0x0000000524037220 */ /* 0x000fe20000400000 */
[----:B------:R-:W-:Y:S02]  /*14e0*/  ISETP.NE.AND P0, PT, R19, RZ, PT ;  /* 0x000000ff1300720c */ /* 0x000fe40003f05270 */
[----:B------:R-:W-:Y:S02]  /*14f0*/  ISETP.NE.AND P1, PT, R23, RZ, PT ;  /* 0x000000ff1700720c */ /* 0x000fe40003f25270 */
[-C--:B------:R-:W-:Y:S02]  /*1500*/  FSEL R8, R7, R4.reuse, P0 ;  /* 0x0000000407087208 */ /* 0x080fe40000000000 */
[----:B------:R-:W-:Y:S02]  /*1510*/  ISETP.NE.AND P2, PT, R25, RZ, PT ;  /* 0x000000ff1900720c */ /* 0x000fe40003f45270 */
[----:B------:R-:W-:-:S02]  /*1520*/  FSEL R22, R3, R4, P1 ;  /* 0x0000000403167208 */ /* 0x000fc40000800000 */
[----:B------:R-:W-:Y:S01]  /*1530*/  FMNMX R9, R9, R8, !PT ;  /* 0x0000000809097209 */ /* 0x000fe20007800000 */
[----:B------:R-:W-:Y:S01]  /*1540*/  FMUL R7, R14, R5 ;  /* 0x000000050e077220 */ /* 0x000fe20000400000 */
[----:B------:R-:W-:Y:S02]  /*1550*/  ISETP.NE.AND P0, PT, R12, RZ, PT ;  /* 0x000000ff0c00720c */ /* 0x000fe40003f05270 */
[----:B------:R-:W-:Y:S02]  /*1560*/  FMNMX R9, R9, R22, !PT ;  /* 0x0000001609097209 */ /* 0x000fe40007800000 */
[----:B------:R-:W-:-:S03]  /*1570*/  FSEL R24, R7, R4, P0 ;  /* 0x0000000407187208 */ /* 0x000fc60000000000 */
[----:B-----5:R-:W-:Y:S01]  /*1580*/  @P2 FMUL R4, R27, R5 ;  /* 0x000000051b042220 */ /* 0x020fe20000400000 */
        /* <DEDUP_REMOVED lines=60> */
[----:B------:R-:W-:Y:S01]  /*1950*/  SHF.L.U32 R8, R8, 0x17, RZ ;  /* 0x0000001708087819 */ /* 0x000fe200000006ff */
[----:B------:R-:W-:Y:S01]  /*1960*/  FADD R28, R6, -12583039 ;  /* 0xcb40007f061c7421 */ /* 0x000fe20000000000 */
[----:B------:R-:W-:-:S02]  /*1970*/  IMAD.SHL.U32 R12, R12, 0x800000, RZ ;  /* 0x008000000c0c7824 */ /* 0x000fc400078e00ff */
[----:B------:R-:W-:Y:S01]  /*1980*/  FFMA R26, R11, 1.925963033500011079e-08, R24 ;  /* 0x32a570600b1a7823 */ /* 0x000fe20000000018 */
[----:B------:R-:W2:Y:S01]  /*1990*/  MUFU.EX2 R23, R23 ;  /* 0x0000001700177308 */ /* 0x000ea20000000800 */
[----:B------:R-:W-:Y:S01]  /*19a0*/  FADD R24, R13, -12583039 ;  /* 0xcb40007f0d187421 */ /* 0x000fe20000000000 */
[----:B------:R-:W-:Y:S01]  /*19b0*/  FFMA.RM R11, R30, R5, 12582913 ;  /* 0x4b4000011e0b7423 */ /* 0x000fe20000004005 */
[----:B------:R-:W-:Y:S01]  /*19c0*/  FFMA R28, R9, 1.4426950216293334961, -R28 ;  /* 0x3fb8aa3b091c7823 */ /* 0x000fe2000000081c */
[----:B------:R-:W-:Y:S02]  /*19d0*/  IMAD.SHL.U32 R5, R0, 0x800000, RZ ;  /* 0x0080000000057824 */ /* 0x000fe400078e00ff */
[----:B------:R-:W-:Y:S01]  /*19e0*/  FFMA R24, R7, 1.4426950216293334961, -R24 ;  /* 0x3fb8aa3b07187823 */ /* 0x000fe20000000818 */
[----:B------:R-:W-:Y:S01]  /*19f0*/  SHF.L.U32 R0, R2, 0x17, RZ ;  /* 0x0000001702007819 */ /* 0x000fe200000006ff */
[----:B------:R-:W-:Y:S01]  /*1a00*/  FFMA R28, R9, 1.925963033500011079e-08, R28 ;  /* 0x32a57060091c7823 */ /* 0x000fe2000000001c */
[----:B------:R-:W3:Y:S01]  /*1a10*/  MUFU.EX2 R19, R19 ;  /* 0x0000001300137308 */ /* 0x000ee20000000800 */
[----:B------:R-:W-:Y:S01]  /*1a20*/  FFMA R24, R7, 1.925963033500011079e-08, R24 ;  /* 0x32a5706007187823 */ /* 0x000fe20000000018 */
[----:B0-----:R-:W-:Y:S01]  /*1a30*/  FMUL R9, R5, R22 ;  /* 0x0000001605097220 */ /* 0x001fe20000400000 */
[----:B------:R-:W-:Y:S01]  /*1a40*/  FADD R22, R11, -12583039 ;  /* 0xcb40007f0b167421 */ /* 0x000fe20000000000 */
[----:B-1----:R-:W-:Y:S01]  /*1a50*/  FMUL R0, R0, R25 ;  /* 0x0000001900007220 */ /* 0x002fe20000400000 */
[----:B------:R-:W-:-:S02]  /*1a60*/  IMAD.SHL.U32 R2, R4, 0x800000, RZ ;  /* 0x0080000004027824 */ /* 0x000fc400078e00ff */
[----:B------:R-:W-:Y:S01]  /*1a70*/  FADD R5, RZ, R9 ;  /* 0x00000009ff057221 */ /* 0x000fe20000000000 */
[----:B------:R-:W-:Y:S01]  /*1a80*/  FFMA R4, R3, 1.4426950216293334961, -R22 ;  /* 0x3fb8aa3b03047823 */ /* 0x000fe20000000816 */
[----:B------:R-:W0:Y:S01]  /*1a90*/  MUFU.EX2 R15, R15 ;  /* 0x0000000f000f7308 */ /* 0x000e220000000800 */
[----:B--2---:R-:W-:Y:S01]  /*1aa0*/  FMUL R2, R2, R23 ;  /* 0x0000001702027220 */ /* 0x004fe20000400000 */
[----:B------:R-:W-:Y:S01]  /*1ab0*/  FADD R5, R5, R0 ;  /* 0x0000000005057221 */ /* 0x000fe20000000000 */
[----:B------:R-:W-:Y:S01]  /*1ac0*/  FFMA R23, R3, 1.925963033500011079e-08, R4 ;  /* 0x32a5706003177823 */ /* 0x000fe20000000004 */
[----:B------:R-:W-:Y:S01]  /*1ad0*/  SHF.L.U32 R14, R14, 0x17, RZ ;  /* 0x000000170e0e7819 */ /* 0x000fe200000006ff */
[----:B------:R-:W-:Y:S02]  /*1ae0*/  IMAD.SHL.U32 R13, R13, 0x800000, RZ ;  /* 0x008000000d0d7824 */ /* 0x000fe400078e00ff */
[----:B------:R-:W-:Y:S01]  /*1af0*/  FADD R4, R5, R2 ;  /* 0x0000000205047221 */ /* 0x000fe20000000000 */
[----:B------:R-:W1:Y:S01]  /*1b00*/  MUFU.EX2 R7, R26 ;  /* 0x0000001a00077308 */ /* 0x000e620000000800 */
[----:B---3--:R-:W-:-:S04]  /*1b10*/  FMUL R3, R8, R19 ;  /* 0x0000001308037220 */ /* 0x008fc80000400000 */
[----:B------:R-:W-:-:S03]  /*1b20*/  FADD R8, R4, R3 ;  /* 0x0000000304087221 */ /* 0x000fc60000000000 */
[----:B------:R-:W2:Y:S01]  /*1b30*/  MUFU.EX2 R24, R24 ;  /* 0x0000001800187308 */ /* 0x000ea20000000800 */
[----:B0-----:R-:W-:Y:S01]  /*1b40*/  FMUL R5, R12, R15 ;  /* 0x0000000f0c057220 */ /* 0x001fe20000400000 */
[----:B------:R-:W-:Y:S01]  /*1b50*/  SHF.L.U32 R15, R6, 0x17, RZ ;  /* 0x00000017060f7819 */ /* 0x000fe200000006ff */
[----:B------:R-:W-:-:S05]  /*1b60*/  IMAD.SHL.U32 R6, R11, 0x800000, RZ ;  /* 0x008000000b067824 */ /* 0x000fca00078e00ff */
        /* <DEDUP_REMOVED lines=20> */
.L_x_23875:
        /* <DEDUP_REMOVED lines=12> */
[----:B0-----:R-:W-:Y:S05]  /*1d70*/  CALL.REL.NOINC `($__internal_365_$__cuda_sm3x_div_rn_noftz_f32_slowpath) ;  /* 0x0000001400047944 */ /* 0x001fea0003c00000 */
[----:B------:R-:W-:-:S07]  /*1d80*/  IMAD.MOV.U32 R11, RZ, RZ, R9 ;  /* 0x000000ffff0b7224 */ /* 0x000fce00078e0009 */
.L_x_23846:
[----:B------:R-:W-:Y:S05]  /*1d90*/  BSYNC.RECONVERGENT B1 ;  /* 0x0000000000017941 */ /* 0x000fea0003800200 */
.L_x_23845:
        /* <DEDUP_REMOVED lines=12> */
[----:B0-----:R-:W-:Y:S05]  /*1e60*/  CALL.REL.NOINC `($__internal_365_$__cuda_sm3x_div_rn_noftz_f32_slowpath) ;  /* 0x0000001000c87944 */ /* 0x001fea0003c00000 */
[----:B------:R-:W-:-:S07]  /*1e70*/  MOV R14, R9 ;  /* 0x00000009000e7202 */ /* 0x000fce0000000f00 */
.L_x_23848:
[----:B------:R-:W-:Y:S05]  /*1e80*/  BSYNC.RECONVERGENT B1 ;  /* 0x0000000000017941 */ /* 0x000fea0003800200 */
.L_x_23847:
        /* <DEDUP_REMOVED lines=12> */
[----:B0-----:R-:W-:Y:S05]  /*1f50*/  CALL.REL.NOINC `($__internal_365_$__cuda_sm3x_div_rn_noftz_f32_slowpath) ;  /* 0x00000010008c7944 */ /* 0x001fea0003c00000 */
[----:B------:R-:W-:-:S07]  /*1f60*/  IMAD.MOV.U32 R0, RZ, RZ, R9 ;  /* 0x000000ffff007224 */ /* 0x000fce00078e0009 */
.L_x_23850:
[----:B------:R-:W-:Y:S05]  /*1f70*/  BSYNC.RECONVERGENT B1 ;  /* 0x0000000000017941 */ /* 0x000fea0003800200 */
.L_x_23849:
        /* <DEDUP_REMOVED lines=14> */
.L_x_23852:
[----:B------:R-:W-:Y:S05]  /*2060*/  BSYNC.RECONVERGENT B1 ;  /* 0x0000000000017941 */ /* 0x000fea0003800200 */
.L_x_23851:
        /* <DEDUP_REMOVED lines=14> */
.L_x_23854:
[----:B------:R-:W-:Y:S05]  /*2150*/  BSYNC.RECONVERGENT B1 ;  /* 0x0000000000017941 */ /* 0x000fea0003800200 */
.L_x_23853:
        /* <DEDUP_REMOVED lines=14> */
.L_x_23856:
[----:B------:R-:W-:Y:S05]  /*2240*/  BSYNC.RECONVERGENT B1 ;  /* 0x0000000000017941 */ /* 0x000fea0003800200 */
.L_x_23855:
        /* <DEDUP_REMOVED lines=13> */
[----:B------:R-:W-:-:S07]  /*2320*/  MOV R3, R9 ;  /* 0x0000000900037202 */ /* 0x000fce0000000f00 */
.L_x_23858:
[----:B------:R-:W-:Y:S05]  /*2330*/  BSYNC.RECONVERGENT B1 ;  /* 0x0000000000017941 */ /* 0x000fea0003800200 */
.L_x_23857:
        /* <DEDUP_REMOVED lines=14> */
.L_x_23860:
[----:B------:R-:W-:Y:S05]  /*2420*/  BSYNC.RECONVERGENT B1 ;  /* 0x0000000000017941 */ /* 0x000fea0003800200 */
.L_x_23859:
        /* <DEDUP_REMOVED lines=14> */
.L_x_23862:
[----:B------:R-:W-:Y:S05]  /*2510*/  BSYNC.RECONVERGENT B1 ;  /* 0x0000000000017941 */ /* 0x000fea0003800200 */
.L_x_23861:
        /* <DEDUP_REMOVED lines=41> */
.L_x_23843:
[----:B------:R-:W-:Y:S05]  /*27b0*/  EXIT ;  /* 0x000000000000794d */ /* 0x000fea0003800000 */
.L_x_23844:
[----:B------:R-:W-:Y:S01]  /*27c0*/  BSSY B1, `(.L_x_23864) ;  /* 0x0000007000017945 */ /* 0x000fe20003800000 */
[----:B------:R-:W-:Y:S01]  /*27d0*/  IMAD.MOV.U32 R12, RZ, RZ, 0x10 ;  /* 0x00000010ff0c7424 */ /* 0x000fe200078e00ff */
[----:B------:R-:W-:Y:S02]  /*27e0*/  MOV R11, 0x1f ;  /* 0x0000001f000b7802 */ /* 0x000fe40000000f00 */
[----:B------:R-:W-:-:S07]  /*27f0*/  MOV R15, 0xffffffff ;  /* 0xffffffff000f7802 */ /* 0x000fce0000000f00 */
[----:B------:R-:W-:Y:S05]  /*2800*/  WARPSYNC.COLLECTIVE R15, `(.L_x_23865) ;  /* 0x000000000f087348 */ /* 0x000fea0003c00000 */
[----:B------:R0:W1:Y:S02]  /*2810*/  SHFL.BFLY P6, R14, R13, R12, R11 ;  /* 0x0c00000c0d0e7389 */ /* 0x00006400000c000b */
[----:B01----:R-:W-:Y:S05]  /*2820*/  ENDCOLLECTIVE ;  /* 0x000000000000791b */ /* 0x003fea0003800000 */
.L_x_23865:
[----:B------:R-:W-:Y:S05]  /*2830*/  BSYNC B1 ;  /* 0x0000000000017941 */ /* 0x000fea0003800000 */
.L_x_23864:
        /* <DEDUP_REMOVED lines=9> */
.L_x_23866:
[----:B------:R-:W-:Y:S01]  /*28d0*/  HFMA2 R12, -RZ, RZ, 0, 2.384185791015625e-07 ;  /* 0x00000004ff0c7431 */ /* 0x000fe200000001ff */
[----:B------:R-:W-:-:S05]  /*28e0*/  FMNMX R0, R13, R14, !PT ;  /* 0x0000000e0d007209 */ /* 0x000fca0007800000 */
[----:B------:R-:W-:-:S07]  /*28f0*/  IMAD.MOV.U32 R13, RZ, RZ, R0 ;  /* 0x000000ffff0d7224 */ /* 0x000fce00078e0000 */
[----:B------:R-:W-:Y:S05]  /*2900*/  WARPSYNC.COLLECTIVE R15, `(.L_x_23867) ;  /* 0x000000000f087348 */ /* 0x000fea0003c00000 */
[----:B------:R0:W1:Y:S02]  /*2910*/  SHFL.BFLY P6, R14, R13, R12, R11 ;  /* 0x0c00000c0d0e7389 */ /* 0x00006400000c000b */
[----:B01----:R-:W-:Y:S05]  /*2920*/  ENDCOLLECTIVE ;  /* 0x000000000000791b */ /* 0x003fea0003800000 */
.L_x_23867:
[----:B------:R-:W-:Y:S01]  /*2930*/  IMAD.MOV.U32 R12, RZ, RZ, 0x2 ;  /* 0x00000002ff0c7424 */ /* 0x000fe200078e00ff */
[----:B------:R-:W-:-:S04]  /*2940*/  FMNMX R2, R0, R14, !PT ;  /* 0x0000000e00027209 */ /* 0x000fc80007800000 */
[----:B------:R-:W-:-:S07]  /*2950*/  MOV R13, R2 ;  /* 0x00000002000d7202 */ /* 0x000fce0000000f00 */
[----:B------:R-:W-:Y:S05]  /*2960*/  WARPSYNC.COLLECTIVE R15, `(.L_x_23868) ;  /* 0x000000000f087348 */ /* 0x000fea0003c00000 */
[----:B------:R0:W1:Y:S02]  /*2970*/  SHFL.BFLY P6, R14, R13, R12, R11 ;  /* 0x0c00000c0d0e7389 */ /* 0x00006400000c000b */
[----:B01----:R-:W-:Y:S05]  /*2980*/  ENDCOLLECTIVE ;  /* 0x000000000000791b */ /* 0x003fea0003800000 */
.L_x_23868:
[----:B------:R-:W-:Y:S01]  /*2990*/  HFMA2 R12, -RZ, RZ, 0, 5.9604644775390625e-08 ;  /* 0x00000001ff0c7431 */ /* 0x000fe200000001ff */
[----:B------:R-:W-:-:S04]  /*29a0*/  FMNMX R3, R2, R14, !PT ;  /* 0x0000000e02037209 */ /* 0x000fc80007800000 */
[----:B------:R-:W-:-:S07]  /*29b0*/  MOV R13, R3 ;  /* 0x00000003000d7202 */ /* 0x000fce0000000f00 */
[----:B------:R-:W-:Y:S05]  /*29c0*/  WARPSYNC.COLLECTIVE R15, `(.L_x_23869) ;  /* 0x000000000f087348 */ /* 0x000fea0003c00000 */
[----:B------:R0:W1:Y:S02]  /*29d0*/  SHFL.BFLY P6, R14, R13, R12, R11 ;  /* 0x0c00000c0d0e7389 */ /* 0x00006400000c000b */
[----:B01----:R-:W-:Y:S05]  /*29e0*/  ENDCOLLECTIVE ;  /* 0x000000000000791b */ /* 0x003fea0003800000 */
.L_x_23869:
        /* <DEDUP_REMOVED lines=41> */
[----:B------:R-:W-:-:S03]  /*2c80*/  SHF.L.U32 R4, R4, 0x17, RZ ;  /* 0x0000001704047819 */ /* 0x000fc600000006ff */
[----:B------:R-:W-:Y:S01]  /*2c90*/  FFMA R8, R5, 1.4426950216293334961, -R8 ;  /* 0x3fb8aa3b05087823 */ /* 0x000fe20000000808 */
[----:B0-----:R-:W-:-:S03]  /*2ca0*/  FMUL R2, R2, R3 ;  /* 0x0000000302027220 */ /* 0x001fc60000400000 */
[----:B------:R-:W-:-:S04]  /*2cb0*/  FFMA R8, R5, 1.925963033500011079e-08, R8 ;  /* 0x32a5706005087823 */ /* 0x000fc80000000008 */
[----:B------:R0:W2:Y:S01]  /*2cc0*/  MUFU.EX2 R5, R8 ;  /* 0x0000000800057308 */ /* 0x0000a20000000800 */
[----:B-1----:R-:W-:Y:S01]  /*2cd0*/  FMUL R0, R0, R25 ;  /* 0x0000001900007220 */ /* 0x002fe20000400000 */
[C---:B0-----:R-:W-:Y:S01]  /*2ce0*/  FADD R8, R14.reuse, -12583039 ;  /* 0xcb40007f0e087421 */ /* 0x041fe20000000000 */
[----:B------:R-:W-:-:S03]  /*2cf0*/  SHF.L.U32 R14, R14, 0x17, RZ ;  /* 0x000000170e0e7819 */ /* 0x000fc600000006ff */
[C---:B------:R-:W-:Y:S01]  /*2d00*/  FFMA R8, R11.reuse, 1.4426950216293334961, -R8 ;  /* 0x3fb8aa3b0b087823 */ /* 0x040fe20000000808 */
[----:B--2---:R-:W-:Y:S01]  /*2d10*/  FMUL R3, R4, R5 ;  /* 0x0000000504037220 */ /* 0x004fe20000400000 */
[C---:B------:R-:W-:Y:S02]  /*2d20*/  FADD R4, R12.reuse, -12583039 ;  /* 0xcb40007f0c047421 */ /* 0x040fe40000000000 */
[----:B------:R-:W-:Y:S01]  /*2d30*/  FFMA R8, R11, 1.925963033500011079e-08, R8 ;  /* 0x32a570600b087823 */ /* 0x000fe20000000008 */
[----:B------:R-:W-:Y:S02]  /*2d40*/  IMAD.SHL.U32 R5, R12, 0x800000, RZ ;  /* 0x008000000c057824 */ /* 0x000fe400078e00ff */
        /* <DEDUP_REMOVED lines=26> */
[----:B------:R-:W-:Y:S01]  /*2ef0*/  IMAD.SHL.U32 R7, R22, 0x800000, RZ ;  /* 0x0080000016077824 */ /* 0x000fe200078e00ff */
[----:B-1----:R-:W-:Y:S01]  /*2f00*/  MOV R15, 0xffffffff ;  /* 0xffffffff000f7802 */ /* 0x002fe20000000f00 */
[----:B------:R-:W-:Y:S01]  /*2f10*/  FADD R6, R6, R3 ;  /* 0x0000000306067221 */ /* 0x000fe20000000000 */
[----:B------:R-:W0:Y:S03]  /*2f20*/  MUFU.EX2 R27, R27 ;  /* 0x0000001b001b7308 */ /* 0x000e260000000800 */
[----:B------:R-:W-:Y:S01]  /*2f30*/  FADD R11, R6, R5 ;  /* 0x00000005060b7221 */ /* 0x000fe20000000000 */
[----:B------:R-:W-:Y:S01]  /*2f40*/  SHF.L.U32 R6, R13, 0x17, RZ ;  /* 0x000000170d067819 */ /* 0x000fe200000006ff */
[----:B--2---:R-:W-:-:S02]  /*2f50*/  FMUL R7, R7, R12 ;  /* 0x0000000c07077220 */ /* 0x004fc40000400000 */
[----:B------:R-:W-:-:S04]  /*2f60*/  FADD R11, R11, R4 ;  /* 0x000000040b0b7221 */ /* 0x000fc80000000000 */
[----:B------:R-:W-:Y:S01]  /*2f70*/  FADD R12, R11, R8 ;  /* 0x000000080b0c7221 */ /* 0x000fe20000000000 */
[----:B------:R-:W-:-:S03]  /*2f80*/  IMAD.MOV.U32 R11, RZ, RZ, 0x1f ;  /* 0x0000001fff0b7424 */ /* 0x000fc600078e00ff */
[----:B------:R-:W-:Y:S01]  /*2f90*/  FADD R13, R12, R7 ;  /* 0x000000070c0d7221 */ /* 0x000fe20000000000 */
[----:B------:R-:W-:Y:S02]  /*2fa0*/  HFMA2 R12, -RZ, RZ, 0, 9.5367431640625e-07 ;  /* 0x00000010ff0c7431 */ /* 0x000fe400000001ff */
[----:B0-----:R-:W-:-:S04]  /*2fb0*/  FMUL R6, R6, R27 ;  /* 0x0000001b06067220 */ /* 0x001fc80000400000 */
[----:B------:R-:W-:-:S07]  /*2fc0*/  FADD R13, R13, R6 ;  /* 0x000000060d0d7221 */ /* 0x000fce0000000000 */
[----:B------:R-:W-:Y:S05]  /*2fd0*/  WARPSYNC.COLLECTIVE R15, `(.L_x_23870) ;  /* 0x000000000f087348 */ /* 0x000fea0003c00000 */
[----:B------:R0:W1:Y:S02]  /*2fe0*/  SHFL.BFLY P6, R14, R13, R12, R11 ;  /* 0x0c00000c0d0e7389 */ /* 0x00006400000c000b */
[----:B01----:R-:W-:Y:S05]  /*2ff0*/  ENDCOLLECTIVE ;  /* 0x000000000000791b */ /* 0x003fea0003800000 */
.L_x_23870:
[----:B------:R-:W-:Y:S02]  /*3000*/  IMAD.MOV.U32 R12, RZ, RZ, 0x8 ;  /* 0x00000008ff0c7424 */ /* 0x000fe400078e00ff */
[----:B------:R-:W-:-:S05]  /*3010*/  FADD R19, R13, R14 ;  /* 0x0000000e0d137221 */ /* 0x000fca0000000000 */
[----:B------:R-:W-:-:S07]  /*3020*/  MOV R13, R19 ;  /* 0x00000013000d7202 */ /* 0x000fce0000000f00 */
[----:B------:R-:W-:Y:S05]  /*3030*/  WARPSYNC.COLLECTIVE R15, `(.L_x_23871) ;  /* 0x000000000f087348 */ /* 0x000fea0003c00000 */
[----:B------:R0:W1:Y:S02]  /*3040*/  SHFL.BFLY P6, R14, R13, R12, R11 ;  /* 0x0c00000c0d0e7389 */ /* 0x00006400000c000b */
[----:B01----:R-:W-:Y:S05]  /*3050*/  ENDCOLLECTIVE ;  /* 0x000000000000791b */ /* 0x003fea0003800000 */
.L_x_23871:
[----:B------:R-:W-:Y:S02]  /*3060*/  HFMA2 R12, -RZ, RZ, 0, 2.384185791015625e-07 ;  /* 0x00000004ff0c7431 */ /* 0x000fe400000001ff */
[----:B------:R-:W-:-:S05]  /*3070*/  FADD R22, R19, R14 ;  /* 0x0000000e13167221 */ /* 0x000fca0000000000 */
[----:B------:R-:W-:-:S07]  /*3080*/  MOV R13, R22 ;  /* 0x00000016000d7202 */ /* 0x000fce0000000f00 */
[----:B------:R-:W-:Y:S05]  /*3090*/  WARPSYNC.COLLECTIVE R15, `(.L_x_23872) ;  /* 0x000000000f087348 */ /* 0x000fea0003c00000 */
[----:B------:R0:W1:Y:S02]  /*30a0*/  SHFL.BFLY P6, R14, R13, R12, R11 ;  /* 0x0c00000c0d0e7389 */ /* 0x00006400000c000b */
[----:B01----:R-:W-:Y:S05]  /*30b0*/  ENDCOLLECTIVE ;  /* 0x000000000000791b */ /* 0x003fea0003800000 */
.L_x_23872:
[----:B------:R-:W-:Y:S01]  /*30c0*/  MOV R12, 0x2 ;  /* 0x00000002000c7802 */ /* 0x000fe20000000f00 */
[----:B------:R-:W-:-:S04]  /*30d0*/  FADD R23, R22, R14 ;  /* 0x0000000e16177221 */ /* 0x000fc80000000000 */
[----:B------:R-:W-:-:S07]  /*30e0*/  IMAD.MOV.U32 R13, RZ, RZ, R23 ;  /* 0x000000ffff0d7224 */ /* 0x000fce00078e0017 */
[----:B------:R-:W-:Y:S05]  /*30f0*/  WARPSYNC.COLLECTIVE R15, `(.L_x_23873) ;  /* 0x000000000f087348 */ /* 0x000fea0003c00000 */
[----:B------:R0:W1:Y:S02]  /*3100*/  SHFL.BFLY P6, R14, R13, R12, R11 ;  /* 0x0c00000c0d0e7389 */ /* 0x00006400000c000b */
[----:B01----:R-:W-:Y:S05]  /*3110*/  ENDCOLLECTIVE ;  /* 0x000000000000791b */ /* 0x003fea0003800000 */
.L_x_23873:
[----:B------:R-:W-:Y:S02]  /*3120*/  IMAD.MOV.U32 R12, RZ, RZ, 0x1 ;  /* 0x00000001ff0c7424 */ /* 0x000fe400078e00ff */
[----:B------:R-:W-:-:S05]  /*3130*/  FADD R24, R23, R14 ;  /* 0x0000000e17187221 */ /* 0x000fca0000000000 */
[----:B------:R-:W-:-:S07]  /*3140*/  MOV R13, R24 ;  /* 0x00000018000d7202 */ /* 0x000fce0000000f00 */
[----:B------:R-:W-:Y:S05]  /*3150*/  WARPSYNC.COLLECTIVE R15, `(.L_x_23874) ;  /* 0x000000000f087348 */ /* 0x000fea0003c00000 */
[----:B------:R0:W1:Y:S02]  /*3160*/  SHFL.BFLY P6, R14, R13, R12, R11 ;  /* 0x0c00000c0d0e7389 */ /* 0x00006400000c000b */
[----:B01----:R-:W-:Y:S05]  /*3170*/  ENDCOLLECTIVE ;  /* 0x000000000000791b */ /* 0x003fea0003800000 */
.L_x_23874:
[----:B------:R-:W-:Y:S05]  /*3180*/  BRA `(.L_x_23875) ;  /* 0xffffffe800c87947 */ /* 0x000fea000383ffff */
        .weak           $__internal_365_$__cuda_sm3x_div_rn_noftz_f32_slowpath
        .type           $__internal_365_$__cuda_sm3x_div_rn_noftz_f32_slowpath,@function
        .size           $__internal_365_$__cuda_sm3x_div_rn_noftz_f32_slowpath,(.L_x_37742 - $__internal_365_$__cuda_sm3x_div_rn_noftz_f32_slowpath)
$__internal_365_$__cuda_sm3x_div_rn_noftz_f32_slowpath:
        /* <DEDUP_REMOVED lines=34> */
.L_x_23877:
        /* <DEDUP_REMOVED lines=51> */
.L_x_23884:
[----:B------:R-:W-:-:S04]  /*36e0*/  LOP3.LUT R9, R9, 0x80000000, RZ, 0xc0, !PT ;  /* 0x8000000009097812 */ /* 0x000fc800078ec0ff */
[----:B------:R-:W-:Y:S01]  /*36f0*/  LOP3.LUT R9, R9, 0x7f800000, RZ, 0xfc, !PT ;  /* 0x7f80000009097812 */ /* 0x000fe200078efcff */
[----:B------:R-:W-:Y:S06]  /*3700*/  BRA `(.L_x_23885) ;  /* 0x0000000000047947 */ /* 0x000fec0003800000 */
.L_x_23883:
[----:B------:R-:W-:-:S07]  /*3710*/  IMAD R9, R28, 0x800000, R9 ;  /* 0x008000001c097824 */ /* 0x000fce00078e0209 */
.L_x_23885:
[----:B------:R-:W-:Y:S05]  /*3720*/  BSYNC.RECONVERGENT B3 ;  /* 0x0000000000037941 */ /* 0x000fea0003800200 */
.L_x_23882:
[----:B------:R-:W-:Y:S05]  /*3730*/  BRA `(.L_x_23886) ;  /* 0x0000000000207947 */ /* 0x000fea0003800000 */
.L_x_23881:
[----:B------:R-:W-:-:S04]  /*3740*/  LOP3.LUT R9, R12, 0x80000000, R9, 0x48, !PT ;  /* 0x800000000c097812 */ /* 0x000fc800078e4809 */
[----:B------:R-:W-:Y:S01]  /*3750*/  LOP3.LUT R9, R9, 0x7f800000, RZ, 0xfc, !PT ;  /* 0x7f80000009097812 */ /* 0x000fe200078efcff */
[----:B------:R-:W-:Y:S06]  /*3760*/  BRA `(.L_x_23886) ;  /* 0x0000000000147947 */ /* 0x000fec0003800000 */
.L_x_23880:
[----:B------:R-:W-:Y:S01]  /*3770*/  LOP3.LUT R9, R12, 0x80000000, R9, 0x48, !PT ;  /* 0x800000000c097812 */ /* 0x000fe200078e4809 */
[----:B------:R-:W-:Y:S06]  /*3780*/  BRA `(.L_x_23886) ;  /* 0x00000000000c7947 */ /* 0x000fec0003800000 */
.L_x_23879:
[----:B------:R-:W0:Y:S01]  /*3790*/  MUFU.RSQ R9, -QNAN ;  /* 0xffc0000000097908 */ /* 0x000e220000001400 */
[----:B------:R-:W-:Y:S05]  /*37a0*/  BRA `(.L_x_23886) ;  /* 0x0000000000047947 */ /* 0x000fea0003800000 */
.L_x_23878:
[----:B------:R-:W-:-:S07]  /*37b0*/  FADD.FTZ R9, R9, R12 ;  /* 0x0000000c09097221 */ /* 0x000fce0000010000 */
.L_x_23886:
[----:B------:R-:W-:Y:S05]  /*37c0*/  BSYNC.RECONVERGENT B2 ;  /* 0x0000000000027941 */ /* 0x000fea0003800200 */
.L_x_23876:
[----:B------:R-:W-:Y:S01]  /*37d0*/  HFMA2 R13, -RZ, RZ, 0, 0 ;  /* 0x00000000ff0d7431 */ /* 0x000fe200000001ff */
[----:B------:R-:W-:-:S04]  /*37e0*/  MOV R12, R22 ;  /* 0x00000016000c7202 */ /* 0x000fc80000000f00 */
[----:B0-----:R-:W-:Y:S05]  /*37f0*/  RET.REL.NODEC R12 `(_Z15SoftmaxWarpImplI22BroadcastScaleMaskLoadIffbLm2EiE11DirectStoreIffEfLi1ELi9ELi32ELi1ELb0EL9Algorithm0EEvT_T0_ll) ;  /* 0xffffffc80c007950 */ /* 0x001fea0003c3ffff */
.L_x_23887:
        /* <DEDUP_REMOVED lines=16> */
.L_x_37742:


//--------------------- .text._Z15SoftmaxWarpImplI22BroadcastScaleMaskLoadIffbLm2EiE11DirectStoreIffEfLi1ELi8ELi32ELi1ELb1EL9Algorithm0EEvT_T0_ll --------------------------
	.section	.text._Z15SoftmaxWarpImplI22BroadcastScaleMaskLoadIffbLm2EiE11DirectStoreIffEfLi1ELi8ELi32ELi1ELb1EL9Algorithm0EEvT_T0_ll,"ax",@progbits
	.align	128
        .global         _Z15SoftmaxWarpImplI22BroadcastScaleMaskLoadIffbLm2EiE11DirectStoreIffEfLi1ELi8ELi32ELi1ELb1EL9Algorithm0EEvT_T0_ll
        .type           _Z15SoftmaxWarpImplI22BroadcastScaleMaskLoadIffbLm2EiE11DirectStoreIffEfLi1ELi8ELi32ELi1ELb1EL9Algorithm0EEvT_T0_ll,@function
        .size           _Z15SoftmaxWarpImplI22BroadcastScaleMaskLoadIffbLm2EiE11DirectStoreIffEfLi1ELi8ELi32ELi1ELb1EL9Algorithm0EEvT_T0_ll,(.L_x_37743 - _Z15SoftmaxWarpImplI22BroadcastScaleMaskLoadIffbLm2EiE11DirectStoreIffEfLi1ELi8ELi32ELi1ELb1EL9Algorithm0EEvT_T0_ll)
        .other          _Z15SoftmaxWarpImplI22BroadcastScaleMaskLoadIffbLm2EiE11DirectStoreIffEfLi1ELi8ELi32ELi1ELb1EL9Algorithm0EEvT_T0_ll,@"STO_CUDA_ENTRY STV_DEFAULT"
_Z15SoftmaxWarpImplI22BroadcastScaleMaskLoadIffbLm2EiE11DirectStoreIffEfLi1ELi8ELi32ELi1ELb1EL9Algorithm0EEvT_T0_ll:
.text._Z15SoftmaxWarpImplI22BroadcastScaleMaskLoadIffbLm2EiE11DirectStoreIffEfLi1ELi8ELi32ELi1ELb1EL9Algorithm0EEvT_T0_ll:
        /* <DEDUP_REMOVED lines=29> */
.L_x_23888:
        /* <DEDUP_REMOVED lines=21> */
.L_x_23923:
        /* <DEDUP_REMOVED lines=65> */
.L_x_23891:
[----:B------:R-:W-:Y:S05]  /*0730*/  BSYNC.RECONVERGENT B1 ;  /* 0x0000000000017941 */ /* 0x000fea0003800200 */
.L_x_23890:
        /* <DEDUP_REMOVED lines=57> */
.L_x_23893:
[----:B------:R-:W-:Y:S05]  /*0ad0*/  BSYNC.RECONVERGENT B1 ;  /* 0x0000000000017941 */ /* 0x000fea0003800200 */
.L_x_23892:
        /* <DEDUP_REMOVED lines=68> */
.L_x_23895:
[----:B------:R-:W-:Y:S05]  /*0f20*/  BSYNC.RECONVERGENT B1 ;  /* 0x0000000000017941 */ /* 0x000fea0003800200 */
.L_x_23894:
        /* <DEDUP_REMOVED lines=35> */
[----:B0-----:R-:W-:-:S04]  /*1160*/  ISETP.NE.U32.AND P3, PT, R8, 0x1, PT ;  /* 0x000000010800780c */ /* 0x001fc80003f65070 */
[----:B------:R-:W-:Y:S02]  /*1170*/  ISETP.NE.AND.EX P3, PT, R9, RZ, PT, P3 ;  /* 0x000000ff0900720c */ /* 0x000fe40003f65330 */
[----:B-1----:R-:W-:Y:S01]  /*1180*/  ISETP.NE.U32.AND P5, PT, R2, 0x1, PT ;  /* 0x000000010200780c */ /* 0x002fe20003fa5070 */
        /* <DEDUP_REMOVED lines=17> */
.L_x_23897:
[----:B------:R-:W-:Y:S05]  /*12a0*/  BSYNC.RECONVERGENT B1 ;  /* 0x0000000000017941 */ /* 0x000fea0003800200 */
.L_x_23896:
        /* <DEDUP_REMOVED lines=55> */
.L_x_23899:
[----:B------:R-:W-:Y:S05]  /*1620*/  BSYNC.RECONVERGENT B1 ;  /* 0x0000000000017941 */ /* 0x000fea0003800200 */
.L_x_23898:
        /* <DEDUP_REMOVED lines=55> */
.L_x_23901:
[----:B------:R-:W-:Y:S05]  /*19a0*/  BSYNC.RECONVERGENT B1 ;  /* 0x0000000000017941 */ /* 0x000fea0003800200 */
.L_x_23900:
        /* <DEDUP_REMOVED lines=55> */
.L_x_23903:
[----:B------:R-:W-:Y:S05]  /*1d20*/  BSYNC.RECONVERGENT B1 ;  /* 0x0000000000017941 */ /* 0x000fea0003800200 */
.L_x_23902:
        /* <DEDUP_REMOVED lines=55> */
.L_x_23905:
[----:B------:R-:W-:Y:S05]  /*20a0*/  BSYNC.RECONVERGENT B1 ;  /* 0x0000000000017941 */ /* 0x000fea0003800200 */
.L_x_23904:
[----:B------:R-:W-:-:S03]  /*20b0*/  UMOV UR4, 0xffffffff ;  /* 0xffffffff00047882 */ /* 0x000fc60000000000 */
        /* <DEDUP_REMOVED lines=33> */
[----:B------:R-:W-:Y:S01]  /*22d0*/  FADD R9, R4, -12583039 ;  /* 0xcb40007f04097421 */ /* 0x000fe20000000000 */
[C---:B------:R-:W-:Y:S01]  /*22e0*/  FADD R12, -R7.reuse, R10 ;  /* 0x0000000a070c7221 */ /* 0x040fe20000000100 */
[----:B------:R-:W-:Y:S01]  /*22f0*/  FFMA R14, R14, 1.925963033500011079e-08, R11 ;  /* 0x32a570600e0e7823 */ /* 0x000fe2000000000b */
[-C--:B------:R-:W-:Y:S01]  /*2300*/  FFMA.SAT R39, R24, R5.reuse, 0.5 ;  /* 0x3f00000018277423 */ /* 0x080fe20000002005 */
[----:B------:R-:W-:Y:S01]  /*2310*/  FFMA R9, R28, 1.4426950216293334961, -R9 ;  /* 0x3fb8aa3b1c097823 */ /* 0x000fe20000000809 */
[-C--:B------:R-:W-:Y:S01]  /*2320*/  FFMA.SAT R15, R12, R5.reuse, 0.5 ;  /* 0x3f0000000c0f7423 */ /* 0x080fe20000002005 */
[----:B------:R-:W-:Y:S01]  /*2330*/  FADD R13, R8, -12583039 ;  /* 0xcb40007f080d7421 */ /* 0x000fe20000000000 */
[----:B------:R-:W-:Y:S01]  /*2340*/  FADD R26, -R7, R26 ;  /* 0x0000001a071a7221 */ /* 0x000fe20000000100 */
[----:B------:R-:W-:Y:S01]  /*2350*/  FFMA R11, R28, 1.925963033500011079e-08, R9 ;  /* 0x32a570601c0b7823 */ /* 0x000fe20000000009 */
        /* <DEDUP_REMOVED lines=9> */
[----:B------:R2:W3:Y:S01]  /*23f0*/  MUFU.EX2 R10, R14 ;  /* 0x0000000e000a7308 */ /* 0x0004e20000000800 */
[----:B------:R-:W-:Y:S01]  /*2400*/  FFMA R37, R22, 1.4426950216293334961, -R37 ;  /* 0x3fb8aa3b16257823 */ /* 0x000fe20000000825 */
[----:B------:R-:W-:-:S02]  /*2410*/  IMAD.SHL.U32 R0, R0, 0x800000, RZ ;  /* 0x0080000000007824 */ /* 0x000fc400078e00ff */
[----:B------:R-:W-:Y:S01]  /*2420*/  FFMA R15, R12, 1.925963033500011079e-08, R15 ;  /* 0x32a570600c0f7823 */ /* 0x000fe2000000000f */
[-C--:B------:R-:W-:Y:S01]  /*2430*/  FFMA.RM R12, R39, R6.reuse, 12582913 ;  /* 0x4b400001270c7423 */ /* 0x080fe20000004006 */
[----:B------:R-:W-:Y:S01]  /*2440*/  FFMA R37, R22, 1.925963033500011079e-08, R37 ;  /* 0x32a5706016257823 */ /* 0x000fe20000000025 */
[----:B------:R-:W-:Y:S02]  /*2450*/  IMAD.SHL.U32 R7, R7, 0x800000, RZ ;  /* 0x0080000007077824 */ /* 0x000fe400078e00ff */
[----:B------:R-:W-:Y:S01]  /*2460*/  FADD R39, R12, -12583039 ;  /* 0xcb40007f0c277421 */ /* 0x000fe20000000000 */
[----:B------:R-:W4:Y:S01]  /*2470*/  MUFU.EX2 R11, R11 ;  /* 0x0000000b000b7308 */ /* 0x000f220000000800 */
[----:B--2---:R-:W-:Y:S01]  /*2480*/  FFMA.RM R14, R5, R6, 12582913 ;  /* 0x4b400001050e7423 */ /* 0x004fe20000004006 */
[----:B------:R-:W-:Y:S01]  /*2490*/  SHF.L.U32 R5, R2, 0x17, RZ ;  /* 0x0000001702057819 */ /* 0x000fe200000006ff */
[----:B------:R-:W-:Y:S01]  /*24a0*/  FFMA R39, R24, 1.4426950216293334961, -R39 ;  /* 0x3fb8aa3b18277823 */ /* 0x000fe20000000827 */
[----:B0-----:R-:W-:Y:S01]  /*24b0*/  FMUL R3, R0, R3 ;  /* 0x0000000300037220 */ /* 0x001fe20000400000 */
[----:B------:R-:W-:-:S02]  /*24c0*/  IMAD.SHL.U32 R2, R4, 0x800000, RZ ;  /* 0x0080000004027824 */ /* 0x000fc400078e00ff */
[----:B------:R-:W-:Y:S01]  /*24d0*/  FFMA R22, R24, 1.925963033500011079e-08, R39 ;  /* 0x32a5706018167823 */ /* 0x000fe20000000027 */
[----:B------:R-:W0:Y:S01]  /*24e0*/  MUFU.EX2 R13, R13 ;  /* 0x0000000d000d7308 */ /* 0x000e220000000800 */
[----:B------:R-:W-:Y:S01]  /*24f0*/  FADD R39, R14, -12583039 ;  /* 0xcb40007f0e277421 */ /* 0x000fe20000000000 */
[----:B---3--:R-:W-:Y:S01]  /*2500*/  FMUL R0, R5, R10 ;  /* 0x0000000a05007220 */ /* 0x008fe20000400000 */
[----:B------:R-:W-:Y:S01]  /*2510*/  FADD R5, RZ, R3 ;  /* 0x00000003ff057221 */ /* 0x000fe20000000000 */
[----:B------:R-:W-:Y:S02]  /*2520*/  IMAD.SHL.U32 R4, R8, 0x800000, RZ ;  /* 0x0080000008047824 */ /* 0x000fe400078e00ff */
[C---:B------:R-:W-:Y:S01]  /*2530*/  FFMA R39, R26.reuse, 1.4426950216293334961, -R39 ;  /* 0x3fb8aa3b1a277823 */ /* 0x040fe20000000827 */
[----:B------:R-:W-:Y:S01]  /*2540*/  SHF.L.U32 R8, R9, 0x17, RZ ;  /* 0x0000001709087819 */ /* 0x000fe200000006ff */
[----:B------:R-:W-:Y:S01]  /*2550*/  FADD R5, R5, R0 ;  /* 0x0000000005057221 */ /* 0x000fe20000000000 */
[----:B------:R-:W2:Y:S01]  /*2560*/  MUFU.EX2 R15, R15 ;  /* 0x0000000f000f7308 */ /* 0x000ea20000000800 */
[----:B------:R-:W-:Y:S01]  /*2570*/  FFMA R39, R26, 1.925963033500011079e-08, R39 ;  /* 0x32a570601a277823 */ /* 0x000fe20000000027 */
[----:B----4-:R-:W-:Y:S01]  /*2580*/  FMUL R2, R2, R11 ;  /* 0x0000000b02027220 */ /* 0x010fe20000400000 */
[----:B------:R-:W-:-:S03]  /*2590*/  SHF.L.U32 R14, R14, 0x17, RZ ;  /* 0x000000170e0e7819 */ /* 0x000fc600000006ff */
[----:B------:R-:W-:Y:S02]  /*25a0*/  FADD R9, R5, R2 ;  /* 0x0000000205097221 */ /* 0x000fe40000000000 */
[----:B------:R-:W3:Y:S01]  /*25b0*/  MUFU.EX2 R6, R37 ;  /* 0x0000002500067308 */ /* 0x000ee20000000800 */
[----:B0-----:R-:W-:-:S07]  /*25c0*/  FMUL R4, R4, R13 ;  /* 0x0000000d04047220 */ /* 0x001fce0000400000 */
[----:B------:R-:W0:Y:S01]  /*25d0*/  MUFU.EX2 R22, R22 ;  /* 0x0000001600167308 */ /* 0x000e220000000800 */
[----:B--2---:R-:W-:Y:S01]  /*25e0*/  FMUL R5, R8, R15 ;  /* 0x0000000f08057220 */ /* 0x004fe20000400000 */
[----:B------:R-:W-:Y:S01]  /*25f0*/  FADD R8, R9, R4 ;  /* 0x0000000409087221 */ /* 0x000fe20000000000 */
[----:B------:R-:W-:-:S05]  /*2600*/  IMAD.SHL.U32 R9, R12, 0x800000, RZ ;  /* 0x008000000c097824 */ /* 0x000fca00078e00ff */
        /* <DEDUP_REMOVED lines=17> */
.L_x_23935:
        /* <DEDUP_REMOVED lines=12> */
[----:B01----:R-:W-:Y:S05]  /*27e0*/  CALL.REL.NOINC `($__internal_366_$__cuda_sm3x_div_rn_noftz_f32_slowpath) ;  /* 0x0000001000c87944 */ /* 0x003fea0003c00000 */
[----:B------:R-:W-:-:S07]  /*27f0*/  IMAD.MOV.U32 R9, RZ, RZ, R3 ;  /* 0x000000ffff097224 */ /* 0x000fce00078e0003 */
.L_x_23908:
[----:B------:R-:W-:Y:S05]  /*2800*/  BSYNC.RECONVERGENT B1 ;  /* 0x0000000000017941 */ /* 0x000fea0003800200 */
.L_x_23907:
        /* <DEDUP_REMOVED lines=12> */
[----:B01----:R-:W-:Y:S05]  /*28d0*/  CALL.REL.NOINC `($__internal_366_$__cuda_sm3x_div_rn_noftz_f32_slowpath) ;  /* 0x00000010008c7944 */ /* 0x003fea0003c00000 */
[----:B------:R-:W-:-:S07]  /*28e0*/  IMAD.MOV.U32 R12, RZ, RZ, R3 ;  /* 0x000000ffff0c7224 */ /* 0x000fce00078e0003 */
.L_x_23910:
[----:B------:R-:W-:Y:S05]  /*28f0*/  BSYNC.RECONVERGENT B1 ;  /* 0x0000000000017941 */ /* 0x000fea0003800200 */
.L_x_23909:
        /* <DEDUP_REMOVED lines=14> */
.L_x_23912:
[----:B------:R-:W-:Y:S05]  /*29e0*/  BSYNC.RECONVERGENT B1 ;  /* 0x0000000000017941 */ /* 0x000fea0003800200 */
.L_x_23911:
        /* <DEDUP_REMOVED lines=14> */
.L_x_23914:
[----:B------:R-:W-:Y:S05]  /*2ad0*/  BSYNC.RECONVERGENT B1 ;  /* 0x0000000000017941 */ /* 0x000fea0003800200 */
.L_x_23913:
        /* <DEDUP_REMOVED lines=14> */
.L_x_23916:
[----:B------:R-:W-:Y:S05]  /*2bc0*/  BSYNC.RECONVERGENT B1 ;  /* 0x0000000000017941 */ /* 0x000fea0003800200 */
.L_x_23915:
        /* <DEDUP_REMOVED lines=14> */
.L_x_23918:
[----:B------:R-:W-:Y:S05]  /*2cb0*/  BSYNC.RECONVERGENT B1 ;  /* 0x0000000000017941 */ /* 0x000fea0003800200 */
.L_x_23917:
        /* <DEDUP_REMOVED lines=14> */
.L_x_23920:
[----:B------:R-:W-:Y:S05]  /*2da0*/  BSYNC.RECONVERGENT B1 ;  /* 0x0000000000017941 */ /* 0x000fea0003800200 */
.L_x_23919:
        /* <DEDUP_REMOVED lines=13> */
.L_x_23922:
[----:B------:R-:W-:Y:S05]  /*2e80*/  BSYNC.RECONVERGENT B1 ;  /* 0x0000000000017941 */ /* 0x000fea0003800200 */
.L_x_23921:
        /* <DEDUP_REMOVED lines=32> */
[----:B------:R-:W-:Y:S01]  /*3090*/  @!P5 R2UR UR11, R17 ;  /* 0x00000000110bd2ca */ /* 0x000fe200000e0000 */
[----:B------:R2:W-:Y:S01]  /*30a0*/  @!P0 STG.E desc[UR4][R14.64+0x80], R12 ;  /* 0x0000800c0e008986 */ /* 0x0005e2000c101904 */
[C---:B------:R-:W-:Y:S02]  /*30b0*/  IADD3 R20, P0, PT, R35.reuse, R20, RZ ;  /* 0x0000001423147210 */ /* 0x040fe40007f1e0ff */
[----:B------:R-:W-:Y:S01]  /*30c0*/  @!P4 R2UR UR12, R16 ;  /* 0x00000000100cc2ca */ /* 0x000fe200000e0000 */
[----:B------:R2:W-:Y:S01]  /*30d0*/  @!P1 STG.E desc[UR6][R14.64+0x100], R0 ;  /* 0x000100000e009986 */ /* 0x0005e2000c101906 */
[----:B------:R-:W-:Y:S02]  /*30e0*/  LEA.HI.X.SX32 R18, R35, R18, 0x1, P0 ;  /* 0x0000001223127211 */ /* 0x000fe400000f0eff */
[----:B------:R-:W-:Y:S01]  /*30f0*/  ISETP.GE.U32.AND P0, PT, R20, UR44, PT ;  /* 0x0000002c14007c0c */ /* 0x000fe2000bf06070 */
[----:B------:R2:W-:Y:S01]  /*3100*/  @!P6 STG.E desc[UR8][R14.64+0x180], R2 ;  /* 0x000180020e00e986 */ /* 0x0005e2000c101908 */
[----:B------:R-:W-:-:S02]  /*3110*/  @!P4 R2UR UR13, R17 ;  /* 0x00000000110dc2ca */ /* 0x000fc400000e0000 */
[C---:B------:R-:W-:Y:S01]  /*3120*/  @!P3 R2UR UR14, R16.reuse ;  /* 0x00000000100eb2ca */ /* 0x040fe200000e0000 */
[----:B------:R2:W-:Y:S01]  /*3130*/  @!P5 STG.E desc[UR10][R14.64+0x200], R4 ;  /* 0x000200040e00d986 */ /* 0x0005e2000c10190a */
        /* <DEDUP_REMOVED lines=9> */
.L_x_23889:
[----:B------:R-:W-:Y:S05]  /*31d0*/  EXIT ;  /* 0x000000000000794d */ /* 0x000fea0003800000 */
.L_x_23906:
[----:B------:R-:W-:Y:S01]  /*31e0*/  BSSY B1, `(.L_x_23924) ;  /* 0x0000007000017945 */ /* 0x000fe20003800000 */
[----:B------:R-:W-:Y:S01]  /*31f0*/  IMAD.MOV.U32 R12, RZ, RZ, 0x10 ;  /* 0x00000010ff0c7424 */ /* 0x000fe200078e00ff */
[----:B------:R-:W-:Y:S01]  /*3200*/  MOV R11, 0x1f ;  /* 0x0000001f000b7802 */ /* 0x000fe20000000f00 */
[----:B------:R-:W-:-:S07]  /*3210*/  IMAD.MOV.U32 R15, RZ, RZ, -0x1 ;  /* 0xffffffffff0f7424 */ /* 0x000fce00078e00ff */
[----:B-1----:R-:W-:Y:S05]  /*3220*/  WARPSYNC.COLLECTIVE R15, `(.L_x_23925) ;  /* 0x000000000f087348 */ /* 0x002fea0003c00000 */
[----:B------:R0:W2:Y:S02]  /*3230*/  SHFL.BFLY P6, R14, R13, R12, R11 ;  /* 0x0c00000c0d0e7389 */ /* 0x0000a400000c000b */
[----:B012---:R-:W-:Y:S05]  /*3240*/  ENDCOLLECTIVE ;  /* 0x000000000000791b */ /* 0x007fea0003800000 */
.L_x_23925:
[----:B------:R-:W-:Y:S05]  /*3250*/  BSYNC B1 ;  /* 0x0000000000017941 */ /* 0x000fea0003800000 */
.L_x_23924:
        /* <DEDUP_REMOVED lines=8> */
.L_x_23926:
[----:B------:R-:W-:Y:S02]  /*32e0*/  MOV R12, 0x4 ;  /* 0x00000004000c7802 */ /* 0x000fe40000000f00 */
[----:B------:R-:W-:-:S05]  /*32f0*/  FMNMX R0, R13, R14, !PT ;  /* 0x0000000e0d007209 */ /* 0x000fca0007800000 */
[----:B------:R-:W-:-:S07]  /*3300*/  IMAD.MOV.U32 R13, RZ, RZ, R0 ;  /* 0x000000ffff0d7224 */ /* 0x000fce00078e0000 */
[----:B------:R-:W-:Y:S05]  /*3310*/  WARPSYNC.COLLECTIVE R15, `(.L_x_23927) ;  /* 0x000000000f087348 */ /* 0x000fea0003c00000 */
[----:B------:R0:W1:Y:S02]  /*3320*/  SHFL.BFLY P6, R14, R13, R12, R11 ;  /* 0x0c00000c0d0e7389 */ /* 0x00006400000c000b */
[----:B01----:R-:W-:Y:S05]  /*3330*/  ENDCOLLECTIVE ;  /* 0x000000000000791b */ /* 0x003fea0003800000 */
.L_x_23927:
[----:B------:R-:W-:Y:S01]  /*3340*/  IMAD.MOV.U32 R12, RZ, RZ, 0x2 ;  /* 0x00000002ff0c7424 */ /* 0x000fe200078e00ff */
[----:B------:R-:W-:-:S05]  /*3350*/  FMNMX R2, R0, R14, !PT ;  /* 0x0000000e00027209 */ /* 0x000fca0007800000 */
[----:B------:R-:W-:-:S07]  /*3360*/  IMAD.MOV.U32 R13, RZ, RZ, R2 ;  /* 0x000000ffff0d7224 */ /* 0x000fce00078e0002 */
[----:B------:R-:W-:Y:S05]  /*3370*/  WARPSYNC.COLLECTIVE R15, `(.L_x_23928) ;  /* 0x000000000f087348 */ /* 0x000fea0003c00000 */
[----:B------:R0:W1:Y:S02]  /*3380*/  SHFL.BFLY P6, R14, R13, R12, R11 ;  /* 0x0c00000c0d0e7389 */ /* 0x00006400000c000b */
[----:B01----:R-:W-:Y:S05]  /*3390*/  ENDCOLLECTIVE ;  /* 0x000000000000791b */ /* 0x003fea0003800000 */
.L_x_23928:
[----:B------:R-:W-:Y:S01]  /*33a0*/  IMAD.MOV.U32 R12, RZ, RZ, 0x1 ;  /* 0x00000001ff0c7424 */ /* 0x000fe200078e00ff */
[----:B------:R-:W-:-:S04]  /*33b0*/  FMNMX R3, R2, R14, !PT ;  /* 0x0000000e02037209 */ /* 0x000fc80007800000 */
[----:B------:R-:W-:-:S07]  /*33c0*/  MOV R13, R3 ;  /* 0x00000003000d7202 */ /* 0x000fce0000000f00 */
[----:B------:R-:W-:Y:S05]  /*33d0*/  WARPSYNC.COLLECTIVE R15, `(.L_x_23929) ;  /* 0x000000000f087348 */ /* 0x000fea0003c00000 */
[----:B------:R0:W1:Y:S02]  /*33e0*/  SHFL.BFLY P6, R14, R13, R12, R11 ;  /* 0x0c00000c0d0e7389 */ /* 0x00006400000c000b */
[----:B01----:R-:W-:Y:S05]  /*33f0*/  ENDCOLLECTIVE ;  /* 0x000000000000791b */ /* 0x003fea0003800000 */
.L_x_23929:
[----:B------:R-:W-:-:S05]  /*3400*/  FMNMX R3, R3, R14, !PT ;  /* 0x0000000e03037209 */ /* 0x000fca0007800000 */
[C---:B------:R-:W-:Y:S01]  /*3410*/  FADD R2, -R3.reuse, R6 ;  /* 0x0000000603027221 */ /* 0x040fe20000000100 */
[----:B------:R-:W-:Y:S02]  /*3420*/  HFMA2 R6, -RZ, RZ, 3.7421875, 0 ;  /* 0x437c0000ff067431 */ /* 0x000fe400000001ff */
        /* <DEDUP_REMOVED lines=9> */
[----:B------:R-:W-:-:S02]  /*34c0*/  FFMA.SAT R13, R0, R5, 0.5 ;  /* 0x3f000000000d7423 */ /* 0x000fc40000002005 */
[-C--:B------:R-:W-:Y:S01]  /*34d0*/  FFMA.RM R11, R3, R6.reuse, 12582913 ;  /* 0x4b400001030b7423 */ /* 0x080fe20000004006 */
[-C--:B------:R-:W-:Y:S01]  /*34e0*/  FFMA.RM R7, R7, R6.reuse, 12582913 ;  /* 0x4b40000107077423 */ /* 0x080fe20000004006 */
[----:B------:R-:W-:Y:S02]  /*34f0*/  FFMA.RM R13, R13, R6, 12582913 ;  /* 0x4b4000010d0d7423 */ /* 0x000fe40000004006 */
[----:B------:R-:W-:Y:S01]  /*3500*/  FADD R3, R11, -12583039 ;  /* 0xcb40007f0b037421 */ /* 0x000fe20000000000 */
[----:B------:R-:W-:Y:S01]  /*3510*/  FADD R9, R7, -12583039 ;  /* 0xcb40007f07097421 */ /* 0x000fe20000000000 */
[----:B------:R-:W-:Y:S02]  /*3520*/  FADD R15, R13, -12583039 ;  /* 0xcb40007f0d0f7421 */ /* 0x000fe40000000000 */
[----:B------:R-:W-:Y:S01]  /*3530*/  FFMA R3, R4, 1.4426950216293334961, -R3 ;  /* 0x3fb8aa3b04037823 */ /* 0x000fe20000000803 */
[----:B------:R-:W-:Y:S01]  /*3540*/  FFMA R9, R2, 1.4426950216293334961, -R9 ;  /* 0x3fb8aa3b02097823 */ /* 0x000fe20000000809 */
[----:B------:R-:W-:-:S02]  /*3550*/  FFMA R15, R0, 1.4426950216293334961, -R15 ;  /* 0x3fb8aa3b000f7823 */ /* 0x000fc4000000080f */
[----:B------:R-:W-:Y:S01]  /*3560*/  FFMA R4, R4, 1.925963033500011079e-08, R3 ;  /* 0x32a5706004047823 */ /* 0x000fe20000000003 */
[----:B------:R-:W-:Y:S02]  /*3570*/  IMAD.SHL.U32 R3, R7, 0x800000, RZ ;  /* 0x0080000007037824 */ /* 0x000fe400078e00ff */
[----:B------:R-:W-:Y:S01]  /*3580*/  FFMA R9, R2, 1.925963033500011079e-08, R9 ;  /* 0x32a5706002097823 */ /* 0x000fe20000000009 */
[----:B------:R-:W-:Y:S01]  /*3590*/  FFMA R15, R0, 1.925963033500011079e-08, R15 ;  /* 0x32a57060000f7823 */ /* 0x000fe2000000000f */
[----:B------:R-:W0:Y:S01]  /*35a0*/  MUFU.EX2 R7, R4 ;  /* 0x0000000400077308 */ /* 0x000e220000000800 */
[----:B------:R-:W-:-:S07]  /*35b0*/  SHF.L.U32 R0, R11, 0x17, RZ ;  /* 0x000000170b007819 */ /* 0x000fce00000006ff */
[----:B------:R1:W2:Y:S08]  /*35c0*/  MUFU.EX2 R2, R9 ;  /* 0x0000000900027308 */ /* 0x0002b00000000800 */
[----:B------:R-:W3:Y:S01]  /*35d0*/  MUFU.EX2 R15, R15 ;  /* 0x0000000f000f7308 */ /* 0x000ee20000000800 */
[----:B-1----:R-:W-:Y:S01]  /*35e0*/  FFMA.SAT R9, R8, R5, 0.5 ;  /* 0x3f00000008097423 */ /* 0x002fe20000002005 */
[----:B0-----:R-:W-:-:S03]  /*35f0*/  FMUL R0, R0, R7 ;  /* 0x0000000700007220 */ /* 0x001fc60000400000 */
[----:B------:R-:W-:-:S04]  /*3600*/  FFMA.RM R9, R9, R6, 12582913 ;  /* 0x4b40000109097423 */ /* 0x000fc80000004006 */
[----:B------:R-:W-:Y:S01]  /*3610*/  FADD R7, R9, -12583039 ;  /* 0xcb40007f09077421 */ /* 0x000fe20000000000 */
[----:B--2---:R-:W-:Y:S01]  /*3620*/  FMUL R3, R3, R2 ;  /* 0x0000000203037220 */ /* 0x004fe20000400000 */
[----:B------:R-:W-:Y:S01]  /*3630*/  IMAD.SHL.U32 R2, R13, 0x800000, RZ ;  /* 0x008000000d027824 */ /* 0x000fe200078e00ff */
[----:B------:R-:W-:Y:S01]  /*3640*/  SHF.L.U32 R4, R9, 0x17, RZ ;  /* 0x0000001709047819 */ /* 0x000fe200000006ff */
[----:B------:R-:W-:-:S04]  /*3650*/  FFMA R7, R8, 1.4426950216293334961, -R7 ;  /* 0x3fb8aa3b08077823 */ /* 0x000fc80000000807 */
[----:B------:R-:W-:Y:S01]  /*3660*/  FFMA R8, R8, 1.925963033500011079e-08, R7 ;  /* 0x32a5706008087823 */ /* 0x000fe20000000007 */
[----:B------:R-:W-:Y:S01]  /*3670*/  FFMA.SAT R7, R10, R5, 0.5 ;  /* 0x3f0000000a077423 */ /* 0x000fe20000002005 */
[----:B---3--:R-:W-:Y:S01]  /*3680*/  FMUL R2, R2, R15 ;  /* 0x0000000f02027220 */ /* 0x008fe20000400000 */
[----:B------:R-:W-:Y:S01]  /*3690*/  FFMA.SAT R15, R22, R5, 0.5 ;  /* 0x3f000000160f7423 */ /* 0x000fe20000002005 */
[----:B------:R-:W0:Y:S01]  /*36a0*/  MUFU.EX2 R11, R8 ;  /* 0x00000008000b7308 */ /* 0x000e220000000800 */
[-C--:B------:R-:W-:Y:S02]  /*36b0*/  FFMA.RM R7, R7, R6.reuse, 12582913 ;  /* 0x4b40000107077423 */ /* 0x080fe40000004006 */
[----:B------:R-:W-:Y:S02]  /*36c0*/  FFMA.RM R15, R15, R6, 12582913 ;  /* 0x4b4000010f0f7423 */ /* 0x000fe40000004006 */
[----:B------:R-:W-:Y:S02]  /*36d0*/  FADD R13, R7, -12583039 ;  /* 0xcb40007f070d7421 */ /* 0x000fe40000000000 */
[----:B------:R-:W-:-:S02]  /*36e0*/  FADD R9, R15, -12583039 ;  /* 0xcb40007f0f097421 */ /* 0x000fc40000000000 */
[----:B------:R-:W-:Y:S02]  /*36f0*/  FFMA R13, R10, 1.4426950216293334961, -R13 ;  /* 0x3fb8aa3b0a0d7823 */ /* 0x000fe4000000080d */
[----:B------:R-:W-:Y:S02]  /*3700*/  FFMA R9, R22, 1.4426950216293334961, -R9 ;  /* 0x3fb8aa3b16097823 */ /* 0x000fe40000000809 */
[----:B------:R-:W-:Y:S02]  /*3710*/  FFMA R13, R10, 1.925963033500011079e-08, R13 ;  /* 0x32a570600a0d7823 */ /* 0x000fe4000000000d */
[----:B------:R-:W-:Y:S01]  /*3720*/  FFMA R9, R22, 1.925963033500011079e-08, R9 ;  /* 0x32a5706016097823 */ /* 0x000fe20000000009 */
[----:B0-----:R-:W-:Y:S01]  /*3730*/  FMUL R4, R4, R11 ;  /* 0x0000000b04047220 */ /* 0x001fe20000400000 */
[-C--:B------:R-:W-:Y:S01]  /*3740*/  FFMA.SAT R11, R24, R5.reuse, 0.5 ;  /* 0x3f000000180b7423 */ /* 0x080fe20000002005 */
[----:B------:R-:W-:Y:S01]  /*3750*/  FFMA.SAT R5, R26, R5, 0.5 ;  /* 0x3f0000001a057423 */ /* 0x000fe20000002005 */
[----:B------:R-:W0:Y:S02]  /*3760*/  MUFU.EX2 R8, R13 ;  /* 0x0000000d00087308 */ /* 0x000e240000000800 */
[-C--:B------:R-:W-:Y:S01]  /*3770*/  FFMA.RM R11, R11, R6.reuse, 12582913 ;  /* 0x4b4000010b0b7423 */ /* 0x080fe20000004006 */
[----:B------:R-:W-:Y:S01]  /*3780*/  FFMA.RM R12, R5, R6, 12582913 ;  /* 0x4b400001050c7423 */ /* 0x000fe20000004006 */
[----:B------:R-:W-:Y:S01]  /*3790*/  SHF.L.U32 R6, R15, 0x17, RZ ;  /* 0x000000170f067819 */ /* 0x000fe200000006ff */
[----:B------:R-:W-:-:S02]  /*37a0*/  IMAD.MOV.U32 R15, RZ, RZ, -0x1 ;  /* 0xffffffffff0f7424 */ /* 0x000fc400078e00ff */
[----:B------:R-:W-:Y:S01]  /*37b0*/  FADD R5, R11, -12583039 ;  /* 0xcb40007f0b057421 */ /* 0x000fe20000000000 */
[C---:B------:R-:W-:Y:S01]  /*37c0*/  FADD R37, R12.reuse, -12583039 ;  /* 0xcb40007f0c257421 */ /* 0x040fe20000000000 */
[----:B------:R-:W1:Y:S01]  /*37d0*/  MUFU.EX2 R9, R9 ;  /* 0x0000000900097308 */ /* 0x000e620000000800 */
[----:B------:R-:W-:Y:S01]  /*37e0*/  SHF.L.U32 R12, R12, 0x17, RZ ;  /* 0x000000170c0c7819 */ /* 0x000fe200000006ff */
[----:B------:R-:W-:Y:S01]  /*37f0*/  FFMA R5, R24, 1.4426950216293334961, -R5 ;  /* 0x3fb8aa3b18057823 */ /* 0x000fe20000000805 */
[----:B------:R-:W-:-:S03]  /*3800*/  FFMA R37, R26, 1.4426950216293334961, -R37 ;  /* 0x3fb8aa3b1a257823 */ /* 0x000fc60000000825 */
[----:B------:R-:W-:Y:S01]  /*3810*/  FFMA R24, R24, 1.925963033500011079e-08, R5 ;  /* 0x32a5706018187823 */ /* 0x000fe20000000005 */
[----:B------:R-:W-:Y:S02]  /*3820*/  IMAD.SHL.U32 R5, R7, 0x800000, RZ ;  /* 0x0080000007057824 */ /* 0x000fe400078e00ff */
[----:B------:R-:W-:Y:S01]  /*3830*/  FADD R7, RZ, R3 ;  /* 0x00000003ff077221 */ /* 0x000fe20000000000 */
[----:B------:R-:W-:Y:S01]  /*3840*/  FFMA R37, R26, 1.925963033500011079e-08, R37 ;  /* 0x32a570601a257823 */ /* 0x000fe20000000025 */
[----:B------:R-:W2:Y:S01]  /*3850*/  MUFU.EX2 R13, R24 ;  /* 0x00000018000d7308 */ /* 0x000ea20000000800 */
[----:B0-----:R-:W-:Y:S01]  /*3860*/  FMUL R5, R5, R8 ;  /* 0x0000000805057220 */ /* 0x001fe20000400000 */
[----:B------:R-:W-:Y:S01]  /*3870*/  FADD R7, R7, R0 ;  /* 0x0000000007077221 */ /* 0x000fe20000000000 */
[----:B------:R-:W-:Y:S01]  /*3880*/  IMAD.SHL.U32 R8, R11, 0x800000, RZ ;  /* 0x008000000b087824 */ /* 0x000fe200078e00ff */
[----:B------:R-:W-:Y:S02]  /*3890*/  MOV R11, 0x1f ;  /* 0x0000001f000b7802 */ /* 0x000fe40000000f00 */
[----:B------:R-:W-:Y:S01]  /*38a0*/  FADD R7, R7, R2 ;  /* 0x0000000207077221 */ /* 0x000fe20000000000 */
[----:B-1----:R-:W-:Y:S01]  /*38b0*/  FMUL R6, R6, R9 ;  /* 0x0000000906067220 */ /* 0x002fe20000400000 */
[----:B------:R-:W0:Y:S02]  /*38c0*/  MUFU.EX2 R37, R37 ;  /* 0x0000002500257308 */ /* 0x000e240000000800 */
[----:B------:R-:W-:-:S04]  /*38d0*/  FADD R10, R7, R4 ;  /* 0x00000004070a7221 */ /* 0x000fc80000000000 */
[----:B------:R-:W-:Y:S01]  /*38e0*/  FADD R7, R10, R5 ;  /* 0x000000050a077221 */ /* 0x000fe20000000000 */
[----:B--2---:R-:W-:-:S03]  /*38f0*/  FMUL R8, R8, R13 ;  /* 0x0000000d08087220 */ /* 0x004fc60000400000 */
[----:B------:R-:W-:-:S04]  /*3900*/  FADD R9, R7, R6 ;  /* 0x0000000607097221 */ /* 0x000fc80000000000 */
[----:B------:R-:W-:Y:S01]  /*3910*/  FADD R10, R9, R8 ;  /* 0x00000008090a7221 */ /* 0x000fe20000000000 */
[----:B0-----:R-:W-:Y:S01]  /*3920*/  FMUL R7, R12, R37 ;  /* 0x000000250c077220 */ /* 0x001fe20000400000 */
[----:B------:R-:W-:-:S03]  /*3930*/  IMAD.MOV.U32 R12, RZ, RZ, 0x10 ;  /* 0x00000010ff0c7424 */ /* 0x000fc600078e00ff */
[----:B------:R-:W-:-:S07]  /*3940*/  FADD R13, R10, R7 ;  /* 0x000000070a0d7221 */ /* 0x000fce0000000000 */
[----:B------:R-:W-:Y:S05]  /*3950*/  WARPSYNC.COLLECTIVE R15, `(.L_x_23930) ;  /* 0x000000000f087348 */ /* 0x000fea0003c00000 */
[----:B------:R0:W1:Y:S02]  /*3960*/  SHFL.BFLY P6, R14, R13, R12, R11 ;  /* 0x0c00000c0d0e7389 */ /* 0x00006400000c000b */
[----:B01----:R-:W-:Y:S05]  /*3970*/  ENDCOLLECTIVE ;  /* 0x000000000000791b */ /* 0x003fea0003800000 */
.L_x_23930:
[----:B------:R-:W-:Y:S02]  /*3980*/  IMAD.MOV.U32 R12, RZ, RZ, 0x8 ;  /* 0x00000008ff0c7424 */ /* 0x000fe400078e00ff */
[----:B------:R-:W-:-:S05]  /*3990*/  FADD R9, R13, R14 ;  /* 0x0000000e0d097221 */ /* 0x000fca0000000000 */
[----:B------:R-:W-:-:S07]  /*39a0*/  MOV R13, R9 ;  /* 0x00000009000d7202 */ /* 0x000fce0000000f00 */
[----:B------:R-:W-:Y:S05]  /*39b0*/  WARPSYNC.COLLECTIVE R15, `(.L_x_23931) ;  /* 0x000000000f087348 */ /* 0x000fea0003c00000 */
[----:B------:R0:W1:Y:S02]  /*39c0*/  SHFL.BFLY P6, R14, R13, R12, R11 ;  /* 0x0c00000c0d0e7389 */ /* 0x00006400000c000b */
[----:B01----:R-:W-:Y:S05]  /*39d0*/  ENDCOLLECTIVE ;  /* 0x000000000000791b */ /* 0x003fea0003800000 */
.L_x_23931:
[----:B------:R-:W-:Y:S02]  /*39e0*/  IMAD.MOV.U32 R12, RZ, RZ, 0x4 ;  /* 0x00000004ff0c7424 */ /* 0x000fe400078e00ff */
[----:B------:R-:W-:-:S05]  /*39f0*/  FADD R10, R9, R14 ;  /* 0x0000000e090a7221 */ /* 0x000fca0000000000 */
[----:B------:R-:W-:-:S07]  /*3a00*/  MOV R13, R10 ;  /* 0x0000000a000d7202 */ /* 0x000fce0000000f00 */
[----:B------:R-:W-:Y:S05]  /*3a10*/  WARPSYNC.COLLECTIVE R15, `(.L_x_23932) ;  /* 0x000000000f087348 */ /* 0x000fea0003c00000 */
[----:B------:R0:W1:Y:S02]  /*3a20*/  SHFL.BFLY P6, R14, R13, R12, R11 ;  /* 0x0c00000c0d0e7389 */ /* 0x00006400000c000b */
[----:B01----:R-:W-:Y:S05]  /*3a30*/  ENDCOLLECTIVE ;  /* 0x000000000000791b */ /* 0x003fea0003800000 */
.L_x_23932:
[----:B------:R-:W-:Y:S02]  /*3a40*/  IMAD.MOV.U32 R12, RZ, RZ, 0x2 ;  /* 0x00000002ff0c7424 */ /* 0x000fe400078e00ff */
[----:B------:R-:W-:-:S05]  /*3a50*/  FADD R22, R10, R14 ;  /* 0x0000000e0a167221 */ /* 0x000fca0000000000 */
[----:B------:R-:W-:-:S07]  /*3a60*/  MOV R13, R22 ;  /* 0x00000016000d7202 */ /* 0x000fce0000000f00 */
[----:B------:R-:W-:Y:S05]  /*3a70*/  WARPSYNC.COLLECTIVE R15, `(.L_x_23933) ;  /* 0x000000000f087348 */ /* 0x000fea0003c00000 */
[----:B------:R0:W1:Y:S02]  /*3a80*/  SHFL.BFLY P6, R14, R13, R12, R11 ;  /* 0x0c00000c0d0e7389 */ /* 0x00006400000c000b */
[----:B01----:R-:W-:Y:S05]  /*3a90*/  ENDCOLLECTIVE ;  /* 0x000000000000791b */ /* 0x003fea0003800000 */
.L_x_23933:
[----:B------:R-:W-:Y:S02]  /*3aa0*/  IMAD.MOV.U32 R12, RZ, RZ, 0x1 ;  /* 0x00000001ff0c7424 */ /* 0x000fe400078e00ff */
[----:B------:R-:W-:-:S05]  /*3ab0*/  FADD R24, R22, R14 ;  /* 0x0000000e16187221 */ /* 0x000fca0000000000 */
[----:B------:R-:W-:-:S07]  /*3ac0*/  MOV R13, R24 ;  /* 0x00000018000d7202 */ /* 0x000fce0000000f00 */
[----:B------:R-:W-:Y:S05]  /*3ad0*/  WARPSYNC.COLLECTIVE R15, `(.L_x_23934) ;  /* 0x000000000f087348 */ /* 0x000fea0003c00000 */
[----:B------:R0:W1:Y:S02]  /*3ae0*/  SHFL.BFLY P6, R14, R13, R12, R11 ;  /* 0x0c00000c0d0e7389 */ /* 0x00006400000c000b */
[----:B01----:R-:W-:Y:S05]  /*3af0*/  ENDCOLLECTIVE ;  /* 0x000000000000791b */ /* 0x003fea0003800000 */
.L_x_23934:
[----:B------:R-:W-:Y:S05]  /*3b00*/  BRA `(.L_x_23935) ;  /* 0xffffffec00047947 */ /* 0x000fea000383ffff */
        .weak           $__internal_366_$__cuda_sm3x_div_rn_noftz_f32_slowpath
        .type           $__internal_366_$__cuda_sm3x_div_rn_noftz_f32_slowpath,@function
        .size           $__internal_366_$__cuda_sm3x_div_rn_noftz_f32_slowpath,(.L_x_37743 - $__internal_366_$__cuda_sm3x_div_rn_noftz_f32_slowpath)
$__internal_366_$__cuda_sm3x_div_rn_noftz_f32_slowpath:
        /* <DEDUP_REMOVED lines=34> */
.L_x_23937:
        /* <DEDUP_REMOVED lines=51> */
.L_x_23944:
[----:B------:R-:W-:-:S04]  /*4060*/  LOP3.LUT R3, R3, 0x80000000, RZ, 0xc0, !PT ;  /* 0x8000000003037812 */ /* 0x000fc800078ec0ff */
[----:B------:R-:W-:Y:S01]  /*4070*/  LOP3.LUT R3, R3, 0x7f800000, RZ, 0xfc, !PT ;  /* 0x7f80000003037812 */ /* 0x000fe200078efcff */
[----:B------:R-:W-:Y:S06]  /*4080*/  BRA `(.L_x_23945) ;  /* 0x0000000000047947 */ /* 0x000fec0003800000 */
.L_x_23943:
[----:B------:R-:W-:-:S07]  /*4090*/  LEA R3, R22, R3, 0x17 ;  /* 0x0000000316037211 */ /* 0x000fce00078eb8ff */
.L_x_23945:
[----:B------:R-:W-:Y:S05]  /*40a0*/  BSYNC.RECONVERGENT B3 ;  /* 0x0000000000037941 */ /* 0x000fea0003800200 */
.L_x_23942:
[----:B------:R-:W-:Y:S05]  /*40b0*/  BRA `(.L_x_23946) ;  /* 0x0000000000207947 */ /* 0x000fea0003800000 */
.L_x_23941:
[----:B------:R-:W-:-:S04]  /*40c0*/  LOP3.LUT R3, R10, 0x80000000, R3, 0x48, !PT ;  /* 0x800000000a037812 */ /* 0x000fc800078e4803 */
[----:B------:R-:W-:Y:S01]  /*40d0*/  LOP3.LUT R3, R3, 0x7f800000, RZ, 0xfc, !PT ;  /* 0x7f80000003037812 */ /* 0x000fe200078efcff */
[----:B------:R-:W-:Y:S06]  /*40e0*/  BRA `(.L_x_23946) ;  /* 0x0000000000147947 */ /* 0x000fec0003800000 */
.L_x_23940:
[----:B------:R-:W-:Y:S01]  /*40f0*/  LOP3.LUT R3, R10, 0x80000000, R3, 0x48, !PT ;  /* 0x800000000a037812 */ /* 0x000fe200078e4803 */
[----:B------:R-:W-:Y:S06]  /*4100*/  BRA `(.L_x_23946) ;  /* 0x00000000000c7947 */ /* 0x000fec0003800000 */
.L_x_23939:
[----:B------:R-:W0:Y:S01]  /*4110*/  MUFU.RSQ R3, -QNAN ;  /* 0xffc0000000037908 */ /* 0x000e220000001400 */
[----:B------:R-:W-:Y:S05]  /*4120*/  BRA `(.L_x_23946) ;  /* 0x0000000000047947 */ /* 0x000fea0003800000 */
.L_x_23938:
[----:B------:R-:W-:-:S07]  /*4130*/  FADD.FTZ R3, R3, R10 ;  /* 0x0000000a03037221 */ /* 0x000fce0000010000 */
.L_x_23946:
[----:B------:R-:W-:Y:S05]  /*4140*/  BSYNC.RECONVERGENT B2 ;  /* 0x0000000000027941 */ /* 0x000fea0003800200 */
.L_x_23936:
[----:B------:R-:W-:Y:S02]  /*4150*/  HFMA2 R11, -RZ, RZ, 0, 0 ;  /* 0x00000000ff0b7431 */ /* 0x000fe400000001ff */
[----:B------:R-:W-:-:S04]  /*4160*/  IMAD.MOV.U32 R10, RZ, RZ, R14 ;  /* 0x000000ffff0a7224 */ /* 0x000fc800078e000e */
[----:B0-----:R-:W-:Y:S05]  /*4170*/  RET.REL.NODEC R10 `(_Z15SoftmaxWarpImplI22BroadcastScaleMaskLoadIffbLm2EiE11DirectStoreIffEfLi1ELi8ELi32ELi1ELb1EL9Algorithm0EEvT_T0_ll) ;  /* 0xffffffbc0aa07950 */ /* 0x001fea0003c3ffff */
.L_x_23947:
        /* <DEDUP_REMOVED lines=16> */
.L_x_37743:


//--------------------- .text._Z15SoftmaxWarpImplI22BroadcastScaleMaskLoadIffbLm2EiE11DirectStoreIffEfLi1ELi8ELi32ELi1ELb0EL9Algorithm0EEvT_T0_ll --------------------------
	.section	.text._Z15SoftmaxWarpImplI22BroadcastScaleMaskLoadIffbLm2EiE11DirectStoreIffEfLi1ELi8ELi32ELi1ELb0EL9Algorithm0EEvT_T0_ll,"ax",@progbits
	.align	128
        .global         _Z15SoftmaxWarpImplI22BroadcastScaleMaskLoadIffbLm2EiE11DirectStoreIffEfLi1ELi8ELi32ELi1ELb0EL9Algorithm0EEvT_T0_ll
        .type           _Z15SoftmaxWarpImplI22BroadcastScaleMaskLoadIffbLm2EiE11DirectStoreIffEfLi1ELi8ELi32ELi1ELb0EL9Algorithm0EEvT_T0_ll,@function
        .size           _Z15SoftmaxWarpImplI22BroadcastScaleMaskLoadIffbLm2EiE11DirectStoreIffEfLi1ELi8ELi32ELi1ELb0EL9Algorithm0EEvT_T0_ll,(.L_x_37744 - _Z15SoftmaxWarpImplI22BroadcastScaleMaskLoadIffbLm2EiE11DirectStoreIffEfLi1ELi8ELi32ELi1ELb0EL9Algorithm0EEvT_T0_ll)
        .other          _Z15SoftmaxWarpImplI22BroadcastScaleMaskLoadIffbLm2EiE11DirectStoreIffEfLi1ELi8ELi32ELi1ELb0EL9Algorithm0EEvT_T0_ll,@"STO_CUDA_ENTRY STV_DEFAULT"
_Z15SoftmaxWarpImplI22BroadcastScaleMaskLoadIffbLm2EiE11DirectStoreIffEfLi1ELi8ELi32ELi1ELb0EL9Algorithm0EEvT_T0_ll:
.text._Z15SoftmaxWarpImplI22BroadcastScaleMaskLoadIffbLm2EiE11DirectStoreIffEfLi1ELi8ELi32ELi1ELb0EL9Algorithm0EEvT_T0_ll:
        /* <DEDUP_REMOVED lines=26> */
.L_x_23948:
        /* <DEDUP_REMOVED lines=14> */
.L_x_23967:
[----:B--2---:R-:W2:Y:S01]  /*0280*/  LDC R24, c[0x0][0x3a8] ;  /* 0x0000ea00ff187b82 */ /* 0x004ea20000000800 */
[----:B0-----:R-:W-:Y:S01]  /*0290*/  IMAD R15, R18, UR48, R19 ;  /* 0x00000030120f7c24 */ /* 0x001fe2000f8e0213 */
[----:B-1----:R-:W-:Y:S02]  /*02a0*/  R2UR UR4, R16 ;  /* 0x00000000100472ca */ /* 0x002fe400000e0000 */
[----:B------:R-:W-:Y:S01]  /*02b0*/  R2UR UR5, R17 ;  /* 0x00000000110572ca */ /* 0x000fe200000e0000 */
[----:B------:R-:W-:-:S03]  /*02c0*/  VIADD R3, R15, 0x20 ;  /* 0x000000200f037836 */ /* 0x000fc60000000000 */
[----:B------:R-:W0:Y:S02]  /*02d0*/  LDC.64 R6, c[0x0][0x390] ;  /* 0x0000e400ff067b82 */ /* 0x000e240000000a00 */
[----:B------:R-:W-:Y:S02]  /*02e0*/  IABS R2, R3 ;  /* 0x0000000300027213 */ /* 0x000fe40000000000 */
[-C--:B--2---:R-:W-:Y:S02]  /*02f0*/  IABS R22, R24.reuse ;  /* 0x0000001800167213 */ /* 0x084fe40000000000 */
[----:B------:R-:W-:Y:S02]  /*0300*/  ISETP.NE.AND P2, PT, R24, RZ, PT ;  /* 0x000000ff1800720c */ /* 0x000fe40003f45270 */
[----:B------:R-:W1:Y:S01]  /*0310*/  I2F.RP R0, R22 ;  /* 0x0000001600007306 */ /* 0x000e620000209400 */
[----:B------:R-:W-:-:S07]  /*0320*/  LOP3.LUT R13, RZ, R24, RZ, 0x33, !PT ;  /* 0x00000018ff0d7212 */ /* 0x000fce00078e33ff */
[----:B-1----:R-:W1:Y:S02]  /*0330*/  MUFU.RCP R0, R0 ;  /* 0x0000000000007308 */ /* 0x002e640000001000 */
[----:B-1----:R-:W-:-:S06]  /*0340*/  VIADD R4, R0, 0xffffffe ;  /* 0x0ffffffe00047836 */ /* 0x002fcc0000000000 */
[----:B------:R1:W2:Y:S02]  /*0350*/  F2I.FTZ.U32.TRUNC.NTZ R5, R4 ;  /* 0x0000000400057305 */ /* 0x0002a4000021f000 */
[----:B-1----:R-:W-:Y:S01]  /*0360*/  HFMA2 R4, -RZ, RZ, 0, 0 ;  /* 0x00000000ff047431 */ /* 0x002fe200000001ff */
[----:B--2---:R-:W-:-:S05]  /*0370*/  IADD3 R25, PT, PT, RZ, -R5, RZ ;  /* 0x80000005ff197210 */ /* 0x004fca0007ffe0ff */
[----:B------:R-:W-:-:S04]  /*0380*/  IMAD R25, R25, R22, RZ ;  /* 0x0000001619197224 */ /* 0x000fc800078e02ff */
[----:B------:R-:W-:-:S04]  /*0390*/  IMAD.HI.U32 R25, R5, R25, R4 ;  /* 0x0000001905197227 */ /* 0x000fc800078e0004 */
[----:B------:R-:W-:-:S04]  /*03a0*/  IMAD.MOV.U32 R5, RZ, RZ, R2 ;  /* 0x000000ffff057224 */ /* 0x000fc800078e0002 */
        /* <DEDUP_REMOVED lines=10> */
[----:B------:R-:W0:Y:S01]  /*0450*/  LDC.64 R4, c[0x0][0x398] ;  /* 0x0000e600ff047b82 */ /* 0x000e220000000a00 */
[----:B------:R-:W-:-:S10]  /*0460*/  ISETP.NE.AND.EX P1, PT, R7, RZ, PT, P1 ;  /* 0x000000ff0700720c */ /* 0x000fd40003f25310 */
[----:B------:R-:W-:-:S05]  /*0470*/  @P0 VIADD R0, R0, 0x1 ;  /* 0x0000000100000836 */ /* 0x000fca0000000000 */
[----:B------:R-:W-:-:S04]  /*0480*/  @!P3 IADD3 R0, PT, PT, -R0, RZ, RZ ;  /* 0x000000ff0000b210 */ /* 0x000fc80007ffe1ff */
[----:B------:R-:W-:Y:S02]  /*0490*/  SEL R0, R13, R0, !P2 ;  /* 0x000000000d007207 */ /* 0x000fe40005000000 */
        /* <DEDUP_REMOVED lines=9> */
[----:B------:R-:W-:-:S05]  /*0530*/  LEA.HI.X.SX32 R27, R2, UR39, 0x1, P3 ;  /* 0x00000027021b7c11 */ /* 0x000fca00098f0eff */
[----:B------:R-:W2:Y:S01]  /*0540*/  LDG.E.U8 R26, desc[UR4][R26.64] ;  /* 0x000000041a1a7981 */ /* 0x000ea2000c1e1100 */
[C---:B------:R-:W-:Y:S01]  /*0550*/  IADD3 R11, PT, PT, R15.reuse, 0x40, RZ ;  /* 0x000000400f0b7810 */ /* 0x040fe20007ffe0ff */
[----:B------:R-:W-:Y:S01]  /*0560*/  VIADD R9, R15, 0x60 ;  /* 0x000000600f097836 */ /* 0x000fe20000000000 */
[----:B------:R-:W-:Y:S02]  /*0570*/  R2UR UR6, R16 ;  /* 0x00000000100672ca */ /* 0x000fe400000e0000 */
[----:B------:R-:W-:Y:S02]  /*0580*/  IABS R23, R11 ;  /* 0x0000000b00177213 */ /* 0x000fe40000000000 */
[----:B------:R-:W-:Y:S02]  /*0590*/  IABS R29, R9 ;  /* 0x00000009001d7213 */ /* 0x000fe40000000000 */
[----:B------:R-:W-:Y:S01]  /*05a0*/  SHF.R.S64 R6, RZ, 0x1e, R11 ;  /* 0x0000001eff067819 */ /* 0x000fe2000000100b */
[----:B------:R-:W-:Y:S01]  /*05b0*/  IMAD.HI.U32 R12, R25, R23, RZ ;  /* 0x00000017190c7227 */ /* 0x000fe200078e00ff */
[----:B------:R-:W-:-:S02]  /*05c0*/  R2UR UR7, R17 ;  /* 0x00000000110772ca */ /* 0x000fc400000e0000 */
[----:B------:R-:W-:Y:S01]  /*05d0*/  IADD3 R6, P4, PT, R6, UR36, RZ ;  /* 0x0000002406067c10 */ /* 0x000fe2000ff9e0ff */
[----:B------:R-:W-:Y:S01]  /*05e0*/  IMAD.HI.U32 R8, R25, R29, RZ ;  /* 0x0000001d19087227 */ /* 0x000fe200078e00ff */
[----:B------:R-:W-:Y:S02]  /*05f0*/  IADD3 R0, PT, PT, -R12, RZ, RZ ;  /* 0x000000ff0c007210 */ /* 0x000fe40007ffe1ff */
[----:B------:R-:W-:Y:S01]  /*0600*/  LEA.HI.X.SX32 R7, R11, UR37, 0x2, P4 ;  /* 0x000000250b077c11 */ /* 0x000fe2000a0f16ff */
[----:B------:R-:W-:Y:S01]  /*0610*/  IMAD.MOV R2, RZ, RZ, -R8 ;  /* 0x000000ffff027224 */ /* 0x000fe200078e0a08 */
[----:B------:R-:W-:Y:S01]  /*0620*/  SHF.R.S64 R4, RZ, 0x1e, R9 ;  /* 0x0000001eff047819 */ /* 0x000fe20000001009 */
[----:B------:R-:W-:Y:S01]  /*0630*/  IMAD R23, R22, R0, R23 ;  /* 0x0000000016177224 */ /* 0x000fe200078e0217 */
[----:B------:R-:W-:Y:S01]  /*0640*/  R2UR UR8, R16 ;  /* 0x00000000100872ca */ /* 0x000fe200000e0000 */
[C---:B------:R-:W-:Y:S01]  /*0650*/  IMAD R29, R22.reuse, R2, R29 ;  /* 0x00000002161d7224 */ /* 0x040fe200078e021d */
[----:B------:R-:W-:Y:S01]  /*0660*/  SHF.R.S64 R2, RZ, 0x1e, R3 ;  /* 0x0000001eff027819 */ /* 0x000fe20000001003 */
[----:B------:R0:W3:Y:S01]  /*0670*/  LDG.E R6, desc[UR6][R6.64] ;  /* 0x0000000606067981 */ /* 0x0000e2000c1e1900 */
[----:B------:R-:W-:-:S02]  /*0680*/  ISETP.GT.U32.AND P6, PT, R22, R23, PT ;  /* 0x000000171600720c */ /* 0x000fc40003fc4070 */
[----:B------:R-:W-:Y:S02]  /*0690*/  IADD3 R2, P3, PT, R2, UR36, RZ ;  /* 0x0000002402027c10 */ /* 0x000fe4000ff7e0ff */
[----:B------:R-:W-:Y:S02]  /*06a0*/  R2UR UR9, R17 ;  /* 0x00000000110972ca */ /* 0x000fe400000e0000 */
[----:B------:R-:W-:Y:S02]  /*06b0*/  LEA.HI.X.SX32 R3, R3, UR37, 0x2, P3 ;  /* 0x0000002503037c11 */ /* 0x000fe400098f16ff */
[----:B------:R-:W-:Y:S02]  /*06c0*/  ISETP.GT.U32.AND P3, PT, R22, R29, PT ;  /* 0x0000001d1600720c */ /* 0x000fe40003f64070 */
[----:B------:R-:W-:Y:S01]  /*06d0*/  IADD3 R4, P5, PT, R4, UR36, RZ ;  /* 0x0000002404047c10 */ /* 0x000fe2000ffbe0ff */
[----:B------:R-:W4:Y:S02]  /*06e0*/  LDG.E R2, desc[UR4][R2.64] ;  /* 0x0000000402027981 */ /* 0x000f24000c1e1900 */
[----:B------:R-:W-:-:S02]  /*06f0*/  @!P6 IADD3 R23, PT, PT, R23, -R22, RZ ;  /* 0x800000161717e210 */ /* 0x000fc40007ffe0ff */
[----:B------:R-:W-:Y:S02]  /*0700*/  LOP3.LUT R14, R11, R24, RZ, 0x3c, !PT ;  /* 0x000000180b0e7212 */ /* 0x000fe400078e3cff */
[----:B------:R-:W-:Y:S02]  /*0710*/  ISETP.GE.U32.AND P4, PT, R23, R22, PT ;  /* 0x000000161700720c */ /* 0x000fe40003f86070 */
[----:B------:R-:W-:Y:S02]  /*0720*/  LEA.HI.X.SX32 R5, R9, UR37, 0x2, P5 ;  /* 0x0000002509057c11 */ /* 0x000fe4000a8f16ff */
[----:B------:R-:W-:Y:S01]  /*0730*/  @!P3 IMAD.IADD R29, R29, 0x1, -R22 ;  /* 0x000000011d1db824 */ /* 0x000fe200078e0a16 */
[----:B------:R-:W-:Y:S02]  /*0740*/  @!P6 IADD3 R12, PT, PT, R12, 0x1, RZ ;  /* 0x000000010c0ce810 */ /* 0x000fe40007ffe0ff */
[----:B------:R-:W-:Y:S01]  /*0750*/  IABS R20, R15 ;  /* 0x0000000f00147213 */ /* 0x000fe20000000000 */
[----:B------:R1:W5:Y:S01]  /*0760*/  LDG.E R0, desc[UR8][R4.64] ;  /* 0x0000000804007981 */ /* 0x000362000c1e1900 */
[----:B------:R-:W-:-:S02]  /*0770*/  ISETP.GE.AND P5, PT, R14, RZ, PT ;  /* 0x000000ff0e00720c */ /* 0x000fc40003fa6270 */
[----:B------:R-:W-:Y:S02]  /*0780*/  ISETP.GE.U32.AND P6, PT, R29, R22, PT ;  /* 0x000000161d00720c */ /* 0x000fe40003fc6070 */
[----:B0-----:R-:W-:Y:S02]  /*0790*/  LOP3.LUT R7, R9, R24, RZ, 0x3c, !PT ;  /* 0x0000001809077212 */ /* 0x001fe400078e3cff */
[----:B------:R-:W-:Y:S01]  /*07a0*/  IADD3 R27, PT, PT, R15, 0x80, RZ ;  /* 0x000000800f1b7810 */ /* 0x000fe20007ffe0ff */
[----:B------:R-:W-:Y:S01]  /*07b0*/  @P4 VIADD R12, R12, 0x1 ;  /* 0x000000010c0c4836 */ /* 0x000fe20000000000 */
[----:B------:R-:W-:Y:S01]  /*07c0*/  ISETP.GE.AND P4, PT, R7, RZ, PT ;  /* 0x000000ff0700720c */ /* 0x000fe20003f86270 */
[----:B------:R-:W-:Y:S01]  /*07d0*/  IMAD.MOV.U32 R14, RZ, RZ, R20 ;  /* 0x000000ffff0e7224 */ /* 0x000fe200078e0014 */
[----:B-1----:R-:W-:Y:S01]  /*07e0*/  IABS R4, R27 ;  /* 0x0000001b00047213 */ /* 0x002fe20000000000 */
[----:B------:R-:W-:Y:S02]  /*07f0*/  @!P3 VIADD R8, R8, 0x1 ;  /* 0x000000010808b836 */ /* 0x000fe40000000000 */
[----:B------:R-:W-:-:S04]  /*0800*/  IMAD.HI.U32 R3, R25, R14, RZ ;  /* 0x0000000e19037227 */ /* 0x000fc800078e00ff */
[----:B------:R-:W-:Y:S01]  /*0810*/  IMAD.HI.U32 R28, R25, R4, RZ ;  /* 0x00000004191c7227 */ /* 0x000fe200078e00ff */
[----:B------:R-:W-:Y:S02]  /*0820*/  @P6 IADD3 R8, PT, PT, R8, 0x1, RZ ;  /* 0x0000000108086810 */ /* 0x000fe40007ffe0ff */
[----:B------:R-:W-:Y:S01]  /*0830*/  IADD3 R5, PT, PT, -R3, RZ, RZ ;  /* 0x000000ff03057210 */ /* 0x000fe20007ffe1ff */
[----:B------:R-:W-:Y:S01]  /*0840*/  @!P5 IMAD.MOV R12, RZ, RZ, -R12 ;  /* 0x000000ffff0cd224 */ /* 0x000fe200078e0a0c */
[----:B------:R-:W-:Y:S01]  /*0850*/  IADD3 R7, PT, PT, -R28, RZ, RZ ;  /* 0x000000ff1c077210 */ /* 0x000fe20007ffe1ff */
[----:B------:R-:W-:Y:S02]  /*0860*/  @!P4 IMAD.MOV R8, RZ, RZ, -R8 ;  /* 0x000000ffff08c224 */ /* 0x000fe400078e0a08 */
[C---:B------:R-:W-:Y:S01]  /*0870*/  IMAD R5, R22.reuse, R5, R14 ;  /* 0x0000000516057224 */ /* 0x040fe200078e020e */
[C---:B------:R-:W-:Y:S01]  /*0880*/  SEL R12, R13.reuse, R12, !P2 ;  /* 0x0000000c0d0c7207 */ /* 0x040fe20005000000 */
[----:B------:R-:W-:Y:S01]  /*0890*/  IMAD R7, R22, R7, R4 ;  /* 0x0000000716077224 */ /* 0x000fe200078e0204 */
[----:B------:R-:W-:-:S02]  /*08a0*/  SEL R8, R13, R8, !P2 ;  /* 0x000000080d087207 */ /* 0x000fc40005000000 */
[----:B------:R-:W-:Y:S02]  /*08b0*/  IADD3 R4, PT, PT, -R12, RZ, RZ ;  /* 0x000000ff0c047210 */ /* 0x000fe40007ffe1ff */
[----:B------:R-:W-:-:S03]  /*08c0*/  ISETP.GT.U32.AND P3, PT, R22, R5, PT ;  /* 0x000000051600720c */ /* 0x000fc60003f64070 */
[----:B------:R-:W-:Y:S01]  /*08d0*/  IMAD R11, R24, R4, R11 ;  /* 0x00000004180b7224 */ /* 0x000fe200078e020b */
[----:B------:R-:W-:Y:S01]  /*08e0*/  SEL R12, R12, RZ, P1 ;  /* 0x000000ff0c0c7207 */ /* 0x000fe20000800000 */
[----:B------:R-:W-:Y:S01]  /*08f0*/  IMAD.MOV R4, RZ, RZ, -R8 ;  /* 0x000000ffff047224 */ /* 0x000fe200078e0a08 */
[----:B------:R-:W-:Y:S02]  /*0900*/  SEL R8, R8, RZ, P1 ;  /* 0x000000ff08087207 */ /* 0x000fe40000800000 */
[----:B------:R-:W-:Y:S01]  /*0910*/  SEL R11, R11, RZ, P0 ;  /* 0x000000ff0b0b7207 */ /* 0x000fe20000000000 */
[----:B------:R-:W-:Y:S02]  /*0920*/  IMAD R9, R24, R4, R9 ;  /* 0x0000000418097224 */ /* 0x000fe400078e0209 */
[----:B------:R-:W-:Y:S01]  /*0930*/  IMAD R12, R12, UR44, RZ ;  /* 0x0000002c0c0c7c24 */ /* 0x000fe2000f8e02ff */
[----:B------:R-:W-:Y:S01]  /*0940*/  ISETP.GT.U32.AND P4, PT, R22, R7, PT ;  /* 0x000000071600720c */ /* 0x000fe20003f84070 */
[----:B------:R-:W-:Y:S01]  /*0950*/  IMAD R8, R8, UR44, RZ ;  /* 0x0000002c08087c24 */ /* 0x000fe2000f8e02ff */
[-C--:B------:R-:W-:Y:S01]  /*0960*/  @!P3 IADD3 R5, PT, PT, R5, -R22.reuse, RZ ;  /* 0x800000160505b210 */ /* 0x080fe20007ffe0ff */
[----:B------:R-:W-:Y:S01]  /*0970*/  IMAD R11, R11, UR45, R12 ;  /* 0x0000002d0b0b7c24 */ /* 0x000fe2000f8e020c */
[----:B------:R-:W-:Y:S01]  /*0980*/  SEL R9, R9, RZ, P0 ;  /* 0x000000ff09097207 */ /* 0x000fe20000000000 */
[----:B------:R-:W-:Y:S01]  /*0990*/  VIADD R23, R15, 0xa0 ;  /* 0x000000a00f177836 */ /* 0x000fe20000000000 */
[----:B------:R-:W-:-:S03]  /*09a0*/  ISETP.GE.U32.AND P6, PT, R5, R22, PT ;  /* 0x000000160500720c */ /* 0x000fc60003fc6070 */
[----:B------:R-:W-:Y:S01]  /*09b0*/  IMAD R5, R9, UR45, R8 ;  /* 0x0000002d09057c24 */ /* 0x000fe2000f8e0208 */
[C---:B------:R-:W-:Y:S02]  /*09c0*/  IADD3 R8, P5, PT, R11.reuse, UR38, RZ ;  /* 0x000000260b087c10 */ /* 0x040fe4000ffbe0ff */
[----:B------:R-:W-:Y:S02]  /*09d0*/  IABS R14, R23 ;  /* 0x00000017000e7213 */ /* 0x000fe40000000000 */
[----:B------:R-:W-:Y:S02]  /*09e0*/  LEA.HI.X.SX32 R9, R11, UR39, 0x1, P5 ;  /* 0x000000270b097c11 */ /* 0x000fe4000a8f0eff */
[----:B------:R-:W-:Y:S01]  /*09f0*/  IADD3 R4, P5, PT, R5, UR38, RZ ;  /* 0x0000002605047c10 */ /* 0x000fe2000ffbe0ff */
[----:B------:R-:W-:Y:S01]  /*0a00*/  IMAD.HI.U32 R12, R25, R14, RZ ;  /* 0x0000000e190c7227 */ /* 0x000fe200078e00ff */
[----:B------:R-:W-:Y:S02]  /*0a10*/  @!P4 IADD3 R7, PT, PT, R7, -R22, RZ ;  /* 0x800000160707c210 */ /* 0x000fe40007ffe0ff */
[----:B------:R-:W-:-:S02]  /*0a20*/  @!P3 IADD3 R3, PT, PT, R3, 0x1, RZ ;  /* 0x000000010303b810 */ /* 0x000fc40007ffe0ff */
[----:B------:R-:W-:Y:S02]  /*0a30*/  LEA.HI.X.SX32 R5, R5, UR39, 0x1, P5 ;  /* 0x0000002705057c11 */ /* 0x000fe4000a8f0eff */
[----:B------:R-:W-:Y:S01]  /*0a40*/  ISETP.GE.U32.AND P5, PT, R7, R22, PT ;  /* 0x000000160700720c */ /* 0x000fe20003fa6070 */
[----:B------:R-:W-:Y:S01]  /*0a50*/  IMAD.MOV R7, RZ, RZ, -R12 ;  /* 0x000000ffff077224 */ /* 0x000fe200078e0a0c */
[----:B------:R-:W-:Y:S01]  /*0a60*/  LOP3.LUT R11, R15, R24, RZ, 0x3c, !PT ;  /* 0x000000180f0b7212 */ /* 0x000fe200078e3cff */
[----:B------:R-:W-:Y:S02]  /*0a70*/  @P6 VIADD R3, R3, 0x1 ;  /* 0x0000000103036836 */ /* 0x000fe40000000000 */
[C---:B------:R-:W-:Y:S01]  /*0a80*/  IMAD R7, R22.reuse, R7, R14 ;  /* 0x0000000716077224 */ /* 0x040fe200078e020e */
[----:B------:R-:W-:Y:S02]  /*0a90*/  ISETP.GE.AND P6, PT, R11, RZ, PT ;  /* 0x000000ff0b00720c */ /* 0x000fe40003fc6270 */
[----:B------:R-:W-:Y:S01]  /*0aa0*/  MOV R14, R3 ;  /* 0x00000003000e7202 */ /* 0x000fe20000000f00 */
[----:B------:R-:W-:Y:S01]  /*0ab0*/  VIADD R3, R15, 0xc0 ;  /* 0x000000c00f037836 */ /* 0x000fe20000000000 */
[----:B------:R-:W-:Y:S01]  /*0ac0*/  ISETP.GT.U32.AND P3, PT, R22, R7, PT ;  /* 0x000000071600720c */ /* 0x000fe20003f64070 */
[----:B------:R0:W3:Y:S03]  /*0ad0*/  LDG.E.U8 R11, desc[UR6][R4.64] ;  /* 0x00000006040b7981 */ /* 0x0000e6000c1e1100 */
[----:B------:R-:W-:-:S05]  /*0ae0*/  IABS R31, R3 ;  /* 0x00000003001f7213 */ /* 0x000fca0000000000 */
[----:B------:R-:W-:Y:S01]  /*0af0*/  IMAD.HI.U32 R29, R25, R31, RZ ;  /* 0x0000001f191d7227 */ /* 0x000fe200078e00ff */
[----:B------:R-:W-:-:S04]  /*0b00*/  @!P6 IADD3 R14, PT, PT, -R14, RZ, RZ ;  /* 0x000000ff0e0ee210 */ /* 0x000fc80007ffe1ff */
[----:B------:R-:W-:Y:S02]  /*0b10*/  IADD3 R20, PT, PT, -R29, RZ, RZ ;  /* 0x000000ff1d147210 */ /* 0x000fe40007ffe1ff */
[----:B------:R-:W-:-:S03]  /*0b20*/  SEL R14, R13, R14, !P2 ;  /* 0x0000000e0d0e7207 */ /* 0x000fc60005000000 */
[----:B------:R-:W-:Y:S02]  /*0b30*/  IMAD R31, R22, R20, R31 ;  /* 0x00000014161f7224 */ /* 0x000fe400078e021f */
[----:B------:R-:W-:Y:S02]  /*0b40*/  IMAD.MOV R20, RZ, RZ, -R14 ;  /* 0x000000ffff147224 */ /* 0x000fe400078e0a0e */
[----:B------:R-:W-:Y:S01]  /*0b50*/  @!P3 IMAD.IADD R7, R7, 0x1, -R22 ;  /* 0x000000010707b824 */ /* 0x000fe200078e0a16 */
[----:B------:R-:W-:Y:S01]  /*0b60*/  SEL R14, R14, RZ, P1 ;  /* 0x000000ff0e0e7207 */ /* 0x000fe20000800000 */
[----:B------:R-:W-:-:S03]  /*0b70*/  IMAD R20, R24, R20, R15 ;  /* 0x0000001418147224 */ /* 0x000fc600078e020f */
[----:B------:R-:W-:Y:S02]  /*0b80*/  ISETP.GE.U32.AND P6, PT, R7, R22, PT ;  /* 0x000000160700720c */ /* 0x000fe40003fc6070 */
[----:B------:R1:W4:Y:S01]  /*0b90*/  LDG.E.U8 R7, desc[UR4][R8.64] ;  /* 0x0000000408077981 */ /* 0x000322000c1e1100 */
[----:B------:R-:W-:Y:S02]  /*0ba0*/  SEL R20, R20, RZ, P0 ;  /* 0x000000ff14147207 */ /* 0x000fe40000000000 */
[----:B------:R-:W-:Y:S02]  /*0bb0*/  @!P4 IADD3 R28, PT, PT, R28, 0x1, RZ ;  /* 0x000000011c1cc810 */ /* 0x000fe40007ffe0ff */
[----:B0-----:R-:W-:Y:S01]  /*0bc0*/  SHF.R.S64 R4, RZ, 0x1e, R15 ;  /* 0x0000001eff047819 */ /* 0x001fe2000000100f */
[----:B-1----:R-:W-:-:S04]  /*0bd0*/  IMAD R9, R14, UR44, RZ ;  /* 0x0000002c0e097c24 */ /* 0x002fc8000f8e02ff */
[----:B------:R-:W-:Y:S01]  /*0be0*/  IMAD R9, R20, UR45, R9 ;  /* 0x0000002d14097c24 */ /* 0x000fe2000f8e0209 */
[----:B------:R-:W-:Y:S02]  /*0bf0*/  @P5 IADD3 R28, PT, PT, R28, 0x1, RZ ;  /* 0x000000011c1c5810 */ /* 0x000fe40007ffe0ff */
[----:B------:R-:W-:Y:S02]  /*0c00*/  IADD3 R4, P5, PT, R4, UR36, RZ ;  /* 0x0000002404047c10 */ /* 0x000fe4000ffbe0ff */
[----:B------:R-:W-:Y:S02]  /*0c10*/  IADD3 R8, P4, PT, R9, UR38, RZ ;  /* 0x0000002609087c10 */ /* 0x000fe4000ff9e0ff */
[C---:B------:R-:W-:Y:S01]  /*0c20*/  LEA.HI.X.SX32 R5, R15.reuse, UR37, 0x2, P5 ;  /* 0x000000250f057c11 */ /* 0x040fe2000a8f16ff */
[----:B------:R-:W-:Y:S01]  /*0c30*/  VIADD R15, R15, 0xe0 ;  /* 0x000000e00f0f7836 */ /* 0x000fe20000000000 */
[----:B------:R-:W-:Y:S02]  /*0c40*/  LEA.HI.X.SX32 R9, R9, UR39, 0x1, P4 ;  /* 0x0000002709097c11 */ /* 0x000fe4000a0f0eff */
[----:B------:R-:W-:Y:S01]  /*0c50*/  @!P3 IADD3 R12, PT, PT, R12, 0x1, RZ ;  /* 0x000000010c0cb810 */ /* 0x000fe20007ffe0ff */
[----:B------:R-:W3:Y:S04]  /*0c60*/  LDG.E R14, desc[UR4][R4.64] ;  /* 0x00000004040e7981 */ /* 0x000ee8000c1e1900 */
[----:B------:R0:W3:Y:S01]  /*0c70*/  LDG.E.U8 R20, desc[UR4][R8.64] ;  /* 0x0000000408147981 */ /* 0x0000e2000c1e1100 */
[----:B------:R-:W-:-:S02]  /*0c80*/  ISETP.GT.U32.AND P4, PT, R22, R31, PT ;  /* 0x0000001f1600720c */ /* 0x000fc40003f84070 */
[----:B0-----:R-:W-:-:S05]  /*0c90*/  IABS R9, R15 ;  /* 0x0000000f00097213 */ /* 0x001fca0000000000 */
[----:B------:R-:W-:-:S04]  /*0ca0*/  IMAD.HI.U32 R25, R25, R9, RZ ;  /* 0x0000000919197227 */ /* 0x000fc800078e00ff */
[----:B------:R-:W-:-:S04]  /*0cb0*/  IMAD.MOV R8, RZ, RZ, -R25 ;  /* 0x000000ffff087224 */ /* 0x000fc800078e0a19 */
[----:B------:R-:W-:Y:S01]  /*0cc0*/  IMAD R9, R22, R8, R9 ;  /* 0x0000000816097224 */ /* 0x000fe200078e0209 */
[-C--:B------:R-:W-:Y:S01]  /*0cd0*/  LOP3.LUT R8, R27, R24.reuse, RZ, 0x3c, !PT ;  /* 0x000000181b087212 */ /* 0x080fe200078e3cff */
[----:B------:R-:W-:Y:S01]  /*0ce0*/  @!P4 IMAD.IADD R31, R31, 0x1, -R22 ;  /* 0x000000011f1fc824 */ /* 0x000fe200078e0a16 */
[----:B------:R-:W-:Y:S01]  /*0cf0*/  P2R R30, PR, RZ, 0x40 ;  /* 0x00000040ff1e7803 */ /* 0x000fe20000000000 */
[----:B------:R-:W-:Y:S01]  /*0d00*/  @!P4 VIADD R29, R29, 0x1 ;  /* 0x000000011d1dc836 */ /* 0x000fe20000000000 */
[----:B------:R-:W-:Y:S02]  /*0d10*/  ISETP.GE.AND P4, PT, R8, RZ, PT ;  /* 0x000000ff0800720c */ /* 0x000fe40003f86270 */
[----:B------:R-:W-:Y:S02]  /*0d20*/  ISETP.NE.AND P5, PT, R30, RZ, PT ;  /* 0x000000ff1e00720c */ /* 0x000fe40003fa5270 */
[----:B------:R-:W-:Y:S02]  /*0d30*/  LOP3.LUT R4, R23, R24, RZ, 0x3c, !PT ;  /* 0x0000001817047212 */ /* 0x000fe400078e3cff */
[----:B------:R-:W-:-:S02]  /*0d40*/  SHF.R.S64 R8, RZ, 0x1e, R27 ;  /* 0x0000001eff087819 */ /* 0x000fc4000000101b */
[----:B------:R-:W-:-:S05]  /*0d50*/  ISETP.GE.U32.AND P6, PT, R31, R22, PT ;  /* 0x000000161f00720c */ /* 0x000fca0003fc6070 */
[----:B------:R-:W-:Y:S01]  /*0d60*/  @!P4 IMAD.MOV R28, RZ, RZ, -R28 ;  /* 0x000000ffff1cc224 */ /* 0x000fe200078e0a1c */
[----:B------:R-:W-:Y:S02]  /*0d70*/  ISETP.GE.AND P4, PT, R4, RZ, PT ;  /* 0x000000ff0400720c */ /* 0x000fe40003f86270 */
[----:B------:R-:W-:Y:S02]  /*0d80*/  @P5 IADD3 R12, PT, PT, R12, 0x1, RZ ;  /* 0x000000010c0c5810 */ /* 0x000fe40007ffe0ff */
[----:B------:R-:W-:Y:S02]  /*0d90*/  LOP3.LUT R4, R3, R24, RZ, 0x3c, !PT ;  /* 0x0000001803047212 */ /* 0x000fe400078e3cff */
[----:B------:R-:W-:Y:S02]  /*0da0*/  SEL R28, R13, R28, !P2 ;  /* 0x0000001c0d1c7207 */ /* 0x000fe40005000000 */
[----:B------:R-:W-:Y:S01]  /*0db0*/  LOP3.LUT R5, R15, R24, RZ, 0x3c, !PT ;  /* 0x000000180f057212 */ /* 0x000fe200078e3cff */
[----:B------:R-:W-:-:S03]  /*0dc0*/  @P6 VIADD R29, R29, 0x1 ;  /* 0x000000011d1d6836 */ /* 0x000fc60000000000 */
[----:B------:R-:W-:Y:S02]  /*0dd0*/  ISETP.GE.AND P6, PT, R5, RZ, PT ;  /* 0x000000ff0500720c */ /* 0x000fe40003fc6270 */
[----:B------:R-:W-:-:S04]  /*0de0*/  @!P4 IADD3 R12, PT, PT, -R12, RZ, RZ ;  /* 0x000000ff0c0cc210 */ /* 0x000fc80007ffe1ff */
[----:B------:R-:W-:Y:S02]  /*0df0*/  SEL R12, R13, R12, !P2 ;  /* 0x0000000c0d0c7207 */ /* 0x000fe40005000000 */
[----:B--2---:R-:W-:-:S04]  /*0e00*/  ISETP.NE.AND P3, PT, R26, RZ, PT ;  /* 0x000000ff1a00720c */ /* 0x004fc80003f65270 */
[----:B------:R-:W-:Y:S02]  /*0e10*/  P2R R26, PR, RZ, 0x8 ;  /* 0x00000008ff1a7803 */ /* 0x000fe40000000000 */
[----:B------:R-:W-:-:S13]  /*0e20*/  ISETP.GT.U32.AND P3, PT, R22, R9, PT ;  /* 0x000000091600720c */ /* 0x000fda0003f64070 */
[-C--:B------:R-:W-:Y:S02]  /*0e30*/  @!P3 IADD3 R9, PT, PT, R9, -R22.reuse, RZ ;  /* 0x800000160909b210 */ /* 0x080fe40007ffe0ff */
[----:B------:R-:W-:Y:S02]  /*0e40*/  @!P3 IADD3 R25, PT, PT, R25, 0x1, RZ ;  /* 0x000000011919b810 */ /* 0x000fe40007ffe0ff */
[----:B------:R-:W-:Y:S02]  /*0e50*/  IADD3 R8, P3, PT, R8, UR36, RZ ;  /* 0x0000002408087c10 */ /* 0x000fe4000ff7e0ff */
[----:B------:R-:W-:Y:S02]  /*0e60*/  ISETP.GE.U32.AND P5, PT, R9, R22, PT ;  /* 0x000000160900720c */ /* 0x000fe40003fa6070 */
[----:B------:R-:W-:Y:S02]  /*0e70*/  LEA.HI.X.SX32 R9, R27, UR37, 0x2, P3 ;  /* 0x000000251b097c11 */ /* 0x000fe400098f16ff */
[----:B------:R-:W-:-:S02]  /*0e80*/  ISETP.GE.AND P3, PT, R4, RZ, PT ;  /* 0x000000ff0400720c */ /* 0x000fc40003f66270 */
[----:B------:R-:W-:Y:S01]  /*0e90*/  IADD3 R4, PT, PT, -R28, RZ, RZ ;  /* 0x000000ff1c047210 */ /* 0x000fe20007ffe1ff */
[----:B------:R0:W2:Y:S04]  /*0ea0*/  LDG.E R22, desc[UR4][R8.64] ;  /* 0x0000000408167981 */ /* 0x0000a8000c1e1900 */
[----:B------:R-:W-:Y:S01]  /*0eb0*/  IMAD R27, R24, R4, R27 ;  /* 0x00000004181b7224 */ /* 0x000fe200078e021b */
[----:B------:R-:W-:Y:S01]  /*0ec0*/  SHF.R.S64 R4, RZ, 0x1e, R23 ;  /* 0x0000001eff047819 */ /* 0x000fe20000001017 */
[----:B------:R-:W-:-:S03]  /*0ed0*/  @P5 VIADD R25, R25, 0x1 ;  /* 0x0000000119195836 */ /* 0x000fc60000000000 */
[----:B------:R-:W-:Y:S01]  /*0ee0*/  IADD3 R4, P5, PT, R4, UR36, RZ ;  /* 0x0000002404047c10 */ /* 0x000fe2000ffbe0ff */
[----:B------:R-:W-:Y:S01]  /*0ef0*/  @!P3 IMAD.MOV R29, RZ, RZ, -R29 ;  /* 0x000000ffff1db224 */ /* 0x000fe200078e0a1d */
[----:B------:R-:W-:Y:S02]  /*0f00*/  SEL R28, R28, RZ, P1 ;  /* 0x000000ff1c1c7207 */ /* 0x000fe40000800000 */
[----:B------:R-:W-:Y:S02]  /*0f10*/  LEA.HI.X.SX32 R5, R23, UR37, 0x2, P5 ;  /* 0x0000002517057c11 */ /* 0x000fe4000a8f16ff */
[----:B------:R-:W-:Y:S02]  /*0f20*/  ISETP.NE.AND P5, PT, R26, RZ, PT ;  /* 0x000000ff1a00720c */ /* 0x000fe40003fa5270 */
[----:B------:R-:W-:Y:S01]  /*0f30*/  @!P6 IADD3 R25, PT, PT, -R25, RZ, RZ ;  /* 0x000000ff1919e210 */ /* 0x000fe20007ffe1ff */
[----:B------:R1:W2:Y:S01]  /*0f40*/  LDG.E R26, desc[UR4][R4.64] ;  /* 0x00000004041a7981 */ /* 0x0002a2000c1e1900 */
[C---:B0-----:R-:W-:Y:S01]  /*0f50*/  SEL R8, R13.reuse, R29, !P2 ;  /* 0x0000001d0d087207 */ /* 0x041fe20005000000 */
[----:B------:R-:W-:Y:S01]  /*0f60*/  IMAD.MOV R9, RZ, RZ, -R12 ;  /* 0x000000ffff097224 */ /* 0x000fe200078e0a0c */
[----:B------:R-:W-:-:S02]  /*0f70*/  SEL R13, R13, R25, !P2 ;  /* 0x000000190d0d7207 */ /* 0x000fc40005000000 */
[----:B-1----:R-:W-:Y:S01]  /*0f80*/  SEL R4, R27, RZ, P0 ;  /* 0x000000ff1b047207 */ /* 0x002fe20000000000 */
[----:B------:R-:W-:Y:S01]  /*0f90*/  IMAD R5, R28, UR44, RZ ;  /* 0x0000002c1c057c24 */ /* 0x000fe2000f8e02ff */
[----:B------:R-:W-:Y:S01]  /*0fa0*/  SEL R12, R12, RZ, P1 ;  /* 0x000000ff0c0c7207 */ /* 0x000fe20000800000 */
[----:B------:R-:W-:Y:S02]  /*0fb0*/  IMAD R23, R24, R9, R23 ;  /* 0x0000000918177224 */ /* 0x000fe400078e0217 */
[----:B------:R-:W-:Y:S01]  /*0fc0*/  IMAD R4, R4, UR45, R5 ;  /* 0x0000002d04047c24 */ /* 0x000fe2000f8e0205 */
[----:B------:R-:W-:Y:S01]  /*0fd0*/  IADD3 R5, PT, PT, -R8, RZ, RZ ;  /* 0x000000ff08057210 */ /* 0x000fe20007ffe1ff */
[----:B------:R-:W-:Y:S01]  /*0fe0*/  IMAD.MOV R9, RZ, RZ, -R13 ;  /* 0x000000ffff097224 */ /* 0x000fe200078e0a0d */
[----:B------:R-:W-:Y:S01]  /*0ff0*/  SEL R13, R13, RZ, P1 ;  /* 0x000000ff0d0d7207 */ /* 0x000fe20000800000 */
[----:B------:R-:W-:Y:S01]  /*1000*/  IMAD R12, R12, UR44, RZ ;  /* 0x0000002c0c0c7c24 */ /* 0x000fe2000f8e02ff */
[----:B------:R-:W-:Y:S01]  /*1010*/  SEL R23, R23, RZ, P0 ;  /* 0x000000ff17177207 */ /* 0x000fe20000000000 */
[----:B------:R-:W-:-:S02]  /*1020*/  IMAD R5, R24, R5, R3 ;  /* 0x0000000518057224 */ /* 0x000fc400078e0203 */
[----:B------:R-:W-:Y:S02]  /*1030*/  IMAD R24, R24, R9, R15 ;  /* 0x0000000918187224 */ /* 0x000fe400078e020f */
[----:B------:R-:W-:Y:S01]  /*1040*/  IMAD R30, R13, UR44, RZ ;  /* 0x0000002c0d1e7c24 */ /* 0x000fe2000f8e02ff */
[----:B------:R-:W-:Y:S01]  /*1050*/  SEL R8, R8, RZ, P1 ;  /* 0x000000ff08087207 */ /* 0x000fe20000800000 */
[----:B------:R-:W-:Y:S01]  /*1060*/  IMAD R12, R23, UR45, R12 ;  /* 0x0000002d170c7c24 */ /* 0x000fe2000f8e020c */
[----:B------:R-:W-:Y:S02]  /*1070*/  SEL R13, R24, RZ, P0 ;  /* 0x000000ff180d7207 */ /* 0x000fe40000000000 */
[----:B------:R-:W-:Y:S02]  /*1080*/  IADD3 R28, P1, PT, R4, UR38, RZ ;  /* 0x00000026041c7c10 */ /* 0x000fe4000ff3e0ff */
[----:B------:R-:W-:Y:S01]  /*1090*/  SEL R5, R5, RZ, P0 ;  /* 0x000000ff05057207 */ /* 0x000fe20000000000 */
[----:B------:R-:W-:Y:S01]  /*10a0*/  IMAD R13, R13, UR45, R30 ;  /* 0x0000002d0d0d7c24 */ /* 0x000fe2000f8e021e */
[----:B------:R-:W-:Y:S01]  /*10b0*/  IADD3 R24, P0, PT, R12, UR38, RZ ;  /* 0x000000260c187c10 */ /* 0x000fe2000ff1e0ff */
[----:B------:R-:W-:Y:S01]  /*10c0*/  IMAD R8, R8, UR44, RZ ;  /* 0x0000002c08087c24 */ /* 0x000fe2000f8e02ff */
[----:B------:R-:W-:-:S02]  /*10d0*/  LEA.HI.X.SX32 R29, R4, UR39, 0x1, P1 ;  /* 0x00000027041d7c11 */ /* 0x000fc400088f0eff */
[----:B------:R-:W-:Y:S01]  /*10e0*/  LEA.HI.X.SX32 R25, R12, UR39, 0x1, P0 ;  /* 0x000000270c197c11 */ /* 0x000fe200080f0eff */
[----:B------:R-:W-:Y:S01]  /*10f0*/  IMAD R9, R5, UR45, R8 ;  /* 0x0000002d05097c24 */ /* 0x000fe2000f8e0208 */
[C---:B------:R-:W-:Y:S01]  /*1100*/  IADD3 R4, P0, PT, R13.reuse, UR38, RZ ;  /* 0x000000260d047c10 */ /* 0x040fe2000ff1e0ff */
[----:B------:R0:W2:Y:S01]  /*1110*/  LDG.E.U8 R28, desc[UR4][R28.64] ;  /* 0x000000041c1c7981 */ /* 0x0000a2000c1e1100 */
[----:B------:R-:W-:Y:S02]  /*1120*/  SHF.R.S64 R12, RZ, 0x1e, R3 ;  /* 0x0000001eff0c7819 */ /* 0x000fe40000001003 */
[----:B------:R-:W-:Y:S01]  /*1130*/  LEA.HI.X.SX32 R5, R13, UR39, 0x1, P0 ;  /* 0x000000270d057c11 */ /* 0x000fe200080f0eff */
[----:B------:R1:W2:Y:S01]  /*1140*/  LDG.E.U8 R23, desc[UR6][R24.64] ;  /* 0x0000000618177981 */ /* 0x0002a2000c1e1100 */
[C---:B------:R-:W-:Y:S02]  /*1150*/  IADD3 R8, P1, PT, R9.reuse, UR38, RZ ;  /* 0x0000002609087c10 */ /* 0x040fe4000ff3e0ff */
[----:B------:R-:W-:Y:S01]  /*1160*/  IADD3 R12, P0, PT, R12, UR36, RZ ;  /* 0x000000240c0c7c10 */ /* 0x000fe2000ff1e0ff */
[----:B------:R5:W2:Y:S01]  /*1170*/  LDG.E.U8 R27, desc[UR8][R4.64] ;  /* 0x00000008041b7981 */ /* 0x000aa2000c1e1100 */
[----:B------:R-:W-:-:S02]  /*1180*/  LEA.HI.X.SX32 R9, R9, UR39, 0x1, P1 ;  /* 0x0000002709097c11 */ /* 0x000fc400088f0eff */
[----:B0-----:R-:W-:Y:S02]  /*1190*/  SHF.R.S64 R29, RZ, 0x1e, R15 ;  /* 0x0000001eff1d7819 */ /* 0x001fe4000000100f */
[----:B------:R-:W-:Y:S02]  /*11a0*/  LEA.HI.X.SX32 R13, R3, UR37, 0x2, P0 ;  /* 0x00000025030d7c11 */ /* 0x000fe400080f16ff */
[----:B-1----:R-:W-:Y:S01]  /*11b0*/  IADD3 R24, P0, PT, R29, UR36, RZ ;  /* 0x000000241d187c10 */ /* 0x002fe2000ff1e0ff */
[----:B------:R0:W2:Y:S01]  /*11c0*/  LDG.E.U8 R9, desc[UR6][R8.64] ;  /* 0x0000000608097981 */ /* 0x0000a2000c1e1100 */
[----:B-----5:R-:W1:Y:S03]  /*11d0*/  LDC.64 R4, c[0x0][0x3d0] ;  /* 0x0000f400ff047b82 */ /* 0x020e660000000a00 */
[----:B------:R-:W5:Y:S01]  /*11e0*/  LDG.E R12, desc[UR4][R12.64] ;  /* 0x000000040c0c7981 */ /* 0x000f62000c1e1900 */
[----:B------:R-:W-:-:S05]  /*11f0*/  LEA.HI.X.SX32 R25, R15, UR37, 0x2, P0 ;  /* 0x000000250f197c11 */ /* 0x000fca00080f16ff */
[----:B------:R2:W5:Y:S01]  /*1200*/  LDG.E R32, desc[UR8][R24.64] ;  /* 0x0000000818207981 */ /* 0x000562000c1e1900 */
[----:B------:R-:W-:Y:S01]  /*1210*/  UMOV UR4, 0xffffffff ;  /* 0xffffffff00047882 */ /* 0x000fe20000000000 */
[----:B----4-:R-:W-:Y:S01]  /*1220*/  ISETP.NE.AND P1, PT, R7, RZ, PT ;  /* 0x000000ff0700720c */ /* 0x010fe20003f25270 */
[----:B-1----:R-:W-:-:S05]  /*1230*/  FMUL R7, R2, R5 ;  /* 0x0000000502077220 */ /* 0x002fca0000400000 */
[----:B0-----:R-:W-:Y:S01]  /*1240*/  FSEL R8, R7, R4, P5 ;  /* 0x0000000407087208 */ /* 0x001fe20002800000 */
[-C--:B------:R-:W-:Y:S01]  /*1250*/  FMUL R7, R0, R5.reuse ;  /* 0x0000000500077220 */ /* 0x080fe20000400000 */
[----:B---3--:R-:W-:Y:S01]  /*1260*/  FMUL R3, R14, R5 ;  /* 0x000000050e037220 */ /* 0x008fe20000400000 */
[----:B------:R-:W-:-:S04]  /*1270*/  ISETP.NE.AND P0, PT, R20, RZ, PT ;  /* 0x000000ff1400720c */ /* 0x000fc80003f05270 */
[----:B------:R-:W-:Y:S01]  /*1280*/  FSEL R30, R3, R4, P0 ;  /* 0x00000004031e7208 */ /* 0x000fe20000000000 */
[----:B------:R-:W-:Y:S01]  /*1290*/  FMUL R3, R6, R5 ;  /* 0x0000000506037220 */ /* 0x000fe20000400000 */
[----:B------:R-:W-:Y:S02]  /*12a0*/  ISETP.NE.AND P0, PT, R11, RZ, PT ;  /* 0x000000ff0b00720c */ /* 0x000fe40003f05270 */
[----:B------:R-:W-:-:S04]  /*12b0*/  FMNMX R11, R30, -INF , !PT ;  /* 0xff8000001e0b7809 */ /* 0x000fc80007800000 */
[----:B------:R-:W-:Y:S02]  /*12c0*/  FMNMX R11, R11, R8, !PT ;  /* 0x000000080b0b7209 */ /* 0x000fe40007800000 */
[-C--:B------:R-:W-:Y:S01]  /*12d0*/  FSEL R20, R7, R4.reuse, P0 ;  /* 0x0000000407147208 */ /* 0x080fe20000000000 */
[-C--:B--2---:R-:W-:Y:S01]  /*12e0*/  FMUL R7, R26, R5.reuse ;  /* 0x000000051a077220 */ /* 0x084fe20000400000 */
[----:B------:R-:W-:Y:S02]  /*12f0*/  ISETP.NE.AND P2, PT, R28, RZ, PT ;  /* 0x000000ff1c00720c */ /* 0x000fe40003f45270 */
[----:B------:R-:W-:Y:S01]  /*1300*/  FSEL R28, R3, R4, P1 ;  /* 0x00000004031c7208 */ /* 0x000fe20000800000 */
[----:B------:R-:W-:-:S03]  /*1310*/  FMUL R3, R22, R5 ;  /* 0x0000000516037220 */ /* 0x000fc60000400000 */
[----:B------:R-:W-:Y:S02]  /*1320*/  FMNMX R11, R11, R28, !PT ;  /* 0x0000001c0b0b7209 */ /* 0x000fe40007800000 */
[----:B------:R-:W-:Y:S02]  /*1330*/  ISETP.NE.AND P3, PT, R27, RZ, PT ;  /* 0x000000ff1b00720c */ /* 0x000fe40003f65270 */
[----:B------:R-:W-:Y:S02]  /*1340*/  ISETP.NE.AND P1, PT, R23, RZ, PT ;  /* 0x000000ff1700720c */ /* 0x000fe40003f25270 */
[----:B------:R-:W-:Y:S02]  /*1350*/  FSEL R22, R3, R4, P2 ;  /* 0x0000000403167208 */ /* 0x000fe40001000000 */
[----:B------:R-:W-:Y:S02]  /*1360*/  FMNMX R11, R11, R20, !PT ;  /* 0x000000140b0b7209 */ /* 0x000fe40007800000 */
[----:B------:R-:W-:-:S02]  /*1370*/  ISETP.NE.AND P0, PT, R9, RZ, PT ;  /* 0x000000ff0900720c */ /* 0x000fc40003f05270 */
[----:B------:R-:W-:Y:S01]  /*1380*/  FSEL R24, R7, R4, P1 ;  /* 0x0000000407187208 */ /* 0x000fe20000800000 */
[----:B-----5:R-:W-:Y:S01]  /*1390*/  FMUL R3, R12, R5 ;  /* 0x000000050c037220 */ /* 0x020fe20000400000 */
        /* <DEDUP_REMOVED lines=30> */
[-C--:B------:R-:W-:Y:S01]  /*1580*/  FFMA.SAT R25, R22, R5.reuse, 0.5 ;  /* 0x3f00000016197423 */ /* 0x080fe20000002005 */
[----:B------:R-:W-:Y:S01]  /*1590*/  FADD R7, R0, -12583039 ;  /* 0xcb40007f00077421 */ /* 0x000fe20000000000 */
[----:B------:R-:W-:Y:S01]  /*15a0*/  FADD R13, R2, -12583039 ;  /* 0xcb40007f020d7421 */ /* 0x000fe20000000000 */
[----:B------:R-:W-:Y:S01]  /*15b0*/  FADD R15, R3, -12583039 ;  /* 0xcb40007f030f7421 */ /* 0x000fe20000000000 */
[----:B------:R-:W-:Y:S01]  /*15c0*/  FADD R26, R26, -R9 ;  /* 0x800000091a1a7221 */ /* 0x000fe20000000000 */
[----:B------:R-:W-:Y:S01]  /*15d0*/  FFMA R7, R30, 1.4426950216293334961, -R7 ;  /* 0x3fb8aa3b1e077823 */ /* 0x000fe20000000807 */
[----:B------:R-:W-:Y:S01]  /*15e0*/  FFMA R13, R8, 1.4426950216293334961, -R13 ;  /* 0x3fb8aa3b080d7823 */ /* 0x000fe2000000080d */
[----:B------:R-:W-:Y:S01]  /*15f0*/  FFMA R15, R28, 1.4426950216293334961, -R15 ;  /* 0x3fb8aa3b1c0f7823 */ /* 0x000fe2000000080f */
[----:B------:R-:W-:Y:S01]  /*1600*/  SHF.L.U32 R0, R0, 0x17, RZ ;  /* 0x0000001700007819 */ /* 0x000fe200000006ff */
        /* <DEDUP_REMOVED lines=27> */
[----:B------:R-:W-:Y:S01]  /*17c0*/  IMAD.SHL.U32 R5, R2, 0x800000, RZ ;  /* 0x0080000002057824 */ /* 0x000fe200078e00ff */
[----:B------:R-:W3:Y:S01]  /*17d0*/  MUFU.EX2 R15, R15 ;  /* 0x0000000f000f7308 */ /* 0x000ee20000000800 */
[----:B------:R-:W-:Y:S01]  /*17e0*/  FFMA R23, R28, 1.4426950216293334961, -R23 ;  /* 0x3fb8aa3b1c177823 */ /* 0x000fe20000000817 */
[----:B0-----:R-:W-:Y:S01]  /*17f0*/  FMUL R4, R0, R11 ;  /* 0x0000000b00047220 */ /* 0x001fe20000400000 */
[----:B------:R-:W-:Y:S01]  /*1800*/  FFMA R27, R24, 1.4426950216293334961, -R27 ;  /* 0x3fb8aa3b181b7823 */ /* 0x000fe2000000081b */
[----:B------:R-:W-:Y:S01]  /*1810*/  FFMA R25, R26, 1.925963033500011079e-08, R25 ;  /* 0x32a570601a197823 */ /* 0x000fe20000000019 */
[----:B------:R-:W-:Y:S01]  /*1820*/  FFMA R23, R28, 1.925963033500011079e-08, R23 ;  /* 0x32a570601c177823 */ /* 0x000fe20000000017 */
[----:B------:R-:W-:Y:S01]  /*1830*/  SHF.L.U32 R2, R3, 0x17, RZ ;  /* 0x0000001703027819 */ /* 0x000fe200000006ff */
[----:B-1----:R-:W-:Y:S01]  /*1840*/  FMUL R3, R5, R12 ;  /* 0x0000000c05037220 */ /* 0x002fe20000400000 */
[----:B------:R-:W0:Y:S01]  /*1850*/  MUFU.EX2 R22, R22 ;  /* 0x0000001600167308 */ /* 0x000e220000000800 */
[----:B------:R-:W-:Y:S01]  /*1860*/  FADD R0, RZ, R4 ;  /* 0x00000004ff007221 */ /* 0x000fe20000000000 */
[----:B------:R-:W-:Y:S01]  /*1870*/  FFMA R27, R24, 1.925963033500011079e-08, R27 ;  /* 0x32a57060181b7823 */ /* 0x000fe2000000001b */
[----:B------:R-:W-:-:S02]  /*1880*/  IMAD.SHL.U32 R12, R7, 0x800000, RZ ;  /* 0x00800000070c7824 */ /* 0x000fc400078e00ff */
[----:B--2---:R-:W-:Y:S01]  /*1890*/  FMUL R2, R2, R13 ;  /* 0x0000000d02027220 */ /* 0x004fe20000400000 */
[----:B------:R-:W-:Y:S01]  /*18a0*/  FADD R5, R0, R3 ;  /* 0x0000000300057221 */ /* 0x000fe20000000000 */
[----:B------:R-:W-:Y:S01]  /*18b0*/  SHF.L.U32 R13, R8, 0x17, RZ ;  /* 0x00000017080d7819 */ /* 0x000fe200000006ff */
[----:B------:R-:W-:Y:S01]  /*18c0*/  IMAD.SHL.U32 R9, R9, 0x800000, RZ ;  /* 0x0080000009097824 */ /* 0x000fe200078e00ff */
[----:B------:R-:W1:Y:S01]  /*18d0*/  MUFU.EX2 R6, R23 ;  /* 0x0000001700067308 */ /* 0x000e620000000800 */
[----:B---3--:R-:W-:Y:S01]  /*18e0*/  FMUL R0, R12, R15 ;  /* 0x0000000f0c007220 */ /* 0x008fe20000400000 */
[----:B------:R-:W-:Y:S01]  /*18f0*/  FADD R7, R5, R2 ;  /* 0x0000000205077221 */ /* 0x000fe20000000000 */
[----:B------:R-:W-:Y:S01]  /*1900*/  SHF.L.U32 R14, R14, 0x17, RZ ;  /* 0x000000170e0e7819 */ /* 0x000fe200000006ff */
[----:B------:R-:W-:Y:S02]  /*1910*/  IMAD.SHL.U32 R20, R20, 0x800000, RZ ;  /* 0x0080000014147824 */ /* 0x000fe400078e00ff */
[----:B------:R-:W-:-:S02]  /*1920*/  FADD R8, R7, R0 ;  /* 0x0000000007087221 */ /* 0x000fc40000000000 */
        /* <DEDUP_REMOVED lines=19> */
.L_x_23979:
        /* <DEDUP_REMOVED lines=11> */
[----:B0-----:R-:W-:Y:S05]  /*1b10*/  CALL.REL.NOINC `($__internal_367_$__cuda_sm3x_div_rn_noftz_f32_slowpath) ;  /* 0x0000001000787944 */ /* 0x001fea0003c00000 */
[----:B------:R-:W-:-:S07]  /*1b20*/  MOV R11, R4 ;  /* 0x00000004000b7202 */ /* 0x000fce0000000f00 */
.L_x_23952:
[----:B------:R-:W-:Y:S05]  /*1b30*/  BSYNC.RECONVERGENT B1 ;  /* 0x0000000000017941 */ /* 0x000fea0003800200 */
.L_x_23951:
        /* <DEDUP_REMOVED lines=11> */
[----:B0-----:R-:W-:Y:S05]  /*1bf0*/  CALL.REL.NOINC `($__internal_367_$__cuda_sm3x_div_rn_noftz_f32_slowpath) ;  /* 0x0000001000407944 */ /* 0x001fea0003c00000 */
[----:B------:R-:W-:-:S07]  /*1c00*/  MOV R14, R4 ;  /* 0x00000004000e7202 */ /* 0x000fce0000000f00 */
.L_x_23954:
[----:B------:R-:W-:Y:S05]  /*1c10*/  BSYNC.RECONVERGENT B1 ;  /* 0x0000000000017941 */ /* 0x000fea0003800200 */
.L_x_23953:
        /* <DEDUP_REMOVED lines=13> */
.L_x_23956:
[----:B------:R-:W-:Y:S05]  /*1cf0*/  BSYNC.RECONVERGENT B1 ;  /* 0x0000000000017941 */ /* 0x000fea0003800200 */
.L_x_23955:
        /* <DEDUP_REMOVED lines=13> */
.L_x_23958:
[----:B------:R-:W-:Y:S05]  /*1dd0*/  BSYNC.RECONVERGENT B1 ;  /* 0x0000000000017941 */ /* 0x000fea0003800200 */
.L_x_23957:
        /* <DEDUP_REMOVED lines=13> */
.L_x_23960:
[----:B------:R-:W-:Y:S05]  /*1eb0*/  BSYNC.RECONVERGENT B1 ;  /* 0x0000000000017941 */ /* 0x000fea0003800200 */
.L_x_23959:
        /* <DEDUP_REMOVED lines=13> */
.L_x_23962:
[----:B------:R-:W-:Y:S05]  /*1f90*/  BSYNC.RECONVERGENT B1 ;  /* 0x0000000000017941 */ /* 0x000fea0003800200 */
.L_x_23961:
        /* <DEDUP_REMOVED lines=13> */
.L_x_23964:
[----:B------:R-:W-:Y:S05]  /*2070*/  BSYNC.RECONVERGENT B1 ;  /* 0x0000000000017941 */ /* 0x000fea0003800200 */
.L_x_23963:
        /* <DEDUP_REMOVED lines=13> */
.L_x_23966:
[----:B------:R-:W-:Y:S05]  /*2150*/  BSYNC.RECONVERGENT B1 ;  /* 0x0000000000017941 */ /* 0x000fea0003800200 */
.L_x_23965:
        /* <DEDUP_REMOVED lines=38> */
.L_x_23949:
[----:B------:R-:W-:Y:S05]  /*23c0*/  EXIT ;  /* 0x000000000000794d */ /* 0x000fea0003800000 */
.L_x_23950:
[----:B------:R-:W-:Y:S01]  /*23d0*/  BSSY B1, `(.L_x_23968) ;  /* 0x0000007000017945 */ /* 0x000fe20003800000 */
[----:B------:R-:W-:Y:S01]  /*23e0*/  MOV R12, 0x10 ;  /* 0x00000010000c7802 */ /* 0x000fe20000000f00 */
[----:B------:R-:W-:Y:S01]  /*23f0*/  IMAD.MOV.U32 R11, RZ, RZ, 0x1f ;  /* 0x0000001fff0b7424 */ /* 0x000fe200078e00ff */
[----:B------:R-:W-:-:S07]  /*2400*/  MOV R15, 0xffffffff ;  /* 0xffffffff000f7802 */ /* 0x000fce0000000f00 */
[----:B------:R-:W-:Y:S05]  /*2410*/  WARPSYNC.COLLECTIVE R15, `(.L_x_23969) ;  /* 0x000000000f087348 */ /* 0x000fea0003c00000 */
[----:B------:R0:W1:Y:S02]  /*2420*/  SHFL.BFLY P6, R14, R13, R12, R11 ;  /* 0x0c00000c0d0e7389 */ /* 0x00006400000c000b */
[----:B01----:R-:W-:Y:S05]  /*2430*/  ENDCOLLECTIVE ;  /* 0x000000000000791b */ /* 0x003fea0003800000 */
.L_x_23969:
[----:B------:R-:W-:Y:S05]  /*2440*/  BSYNC B1 ;  /* 0x0000000000017941 */ /* 0x000fea0003800000 */
.L_x_23968:
        /* <DEDUP_REMOVED lines=9> */
.L_x_23970:
[----:B------:R-:W-:Y:S01]  /*24e0*/  IMAD.MOV.U32 R12, RZ, RZ, 0x4 ;  /* 0x00000004ff0c7424 */ /* 0x000fe200078e00ff */
[----:B------:R-:W-:-:S04]  /*24f0*/  FMNMX R0, R13, R14, !PT ;  /* 0x0000000e0d007209 */ /* 0x000fc80007800000 */
[----:B------:R-:W-:-:S07]  /*2500*/  MOV R13, R0 ;  /* 0x00000000000d7202 */ /* 0x000fce0000000f00 */
[----:B------:R-:W-:Y:S05]  /*2510*/  WARPSYNC.COLLECTIVE R15, `(.L_x_23971) ;  /* 0x000000000f087348 */ /* 0x000fea0003c00000 */
[----:B------:R0:W1:Y:S02]  /*2520*/  SHFL.BFLY P6, R14, R13, R12, R11 ;  /* 0x0c00000c0d0e7389 */ /* 0x00006400000c000b */
[----:B01----:R-:W-:Y:S05]  /*2530*/  ENDCOLLECTIVE ;  /* 0x000000000000791b */ /* 0x003fea0003800000 */
.L_x_23971:
[----:B------:R-:W-:Y:S01]  /*2540*/  IMAD.MOV.U32 R12, RZ, RZ, 0x2 ;  /* 0x00000002ff0c7424 */ /* 0x000fe200078e00ff */
[----:B------:R-:W-:-:S04]  /*2550*/  FMNMX R2, R0, R14, !PT ;  /* 0x0000000e00027209 */ /* 0x000fc80007800000 */
[----:B------:R-:W-:-:S07]  /*2560*/  MOV R13, R2 ;  /* 0x00000002000d7202 */ /* 0x000fce0000000f00 */
[----:B------:R-:W-:Y:S05]  /*2570*/  WARPSYNC.COLLECTIVE R15, `(.L_x_23972) ;  /* 0x000000000f087348 */ /* 0x000fea0003c00000 */
[----:B------:R0:W1:Y:S02]  /*2580*/  SHFL.BFLY P6, R14, R13, R12, R11 ;  /* 0x0c00000c0d0e7389 */ /* 0x00006400000c000b */
[----:B01----:R-:W-:Y:S05]  /*2590*/  ENDCOLLECTIVE ;  /* 0x000000000000791b */ /* 0x003fea0003800000 */
.L_x_23972:
[----:B------:R-:W-:Y:S01]  /*25a0*/  IMAD.MOV.U32 R12, RZ, RZ, 0x1 ;  /* 0x00000001ff0c7424 */ /* 0x000fe200078e00ff */
[----:B------:R-:W-:-:S04]  /*25b0*/  FMNMX R3, R2, R14, !PT ;  /* 0x0000000e02037209 */ /* 0x000fc80007800000 */
[----:B------:R-:W-:-:S07]  /*25c0*/  MOV R13, R3 ;  /* 0x00000003000d7202 */ /* 0x000fce0000000f00 */
[----:B------:R-:W-:Y:S05]  /*25d0*/  WARPSYNC.COLLECTIVE R15, `(.L_x_23973) ;  /* 0x000000000f087348 */ /* 0x000fea0003c00000 */
[----:B------:R0:W1:Y:S02]  /*25e0*/  SHFL.BFLY P6, R14, R13, R12, R11 ;  /* 0x0c00000c0d0e7389 */ /* 0x00006400000c000b */
[----:B01----:R-:W-:Y:S05]  /*25f0*/  ENDCOLLECTIVE ;  /* 0x000000000000791b */ /* 0x003fea0003800000 */
.L_x_23973:
        /* <DEDUP_REMOVED lines=31> */
[----:B------:R-:W-:Y:S01]  /*27f0*/  SHF.L.U32 R2, R13, 0x17, RZ ;  /* 0x000000170d027819 */ /* 0x000fe200000006ff */
[----:B--2---:R-:W-:Y:S01]  /*2800*/  FMUL R4, R4, R9 ;  /* 0x0000000904047220 */ /* 0x004fe20000400000 */
[----:B------:R-:W-:-:S04]  /*2810*/  FFMA.SAT R9, R20, R5, 0.5 ;  /* 0x3f00000014097423 */ /* 0x000fc80000002005 */
[-C--:B------:R-:W-:Y:S01]  /*2820*/  FFMA.RM R9, R9, R6.reuse, 12582913 ;  /* 0x4b40000109097423 */ /* 0x080fe20000004006 */
[----:B0-----:R-:W-:Y:S01]  /*2830*/  FMUL R2, R2, R7 ;  /* 0x0000000702027220 */ /* 0x001fe20000400000 */
[----:B------:R-:W-:Y:S02]  /*2840*/  FFMA.RM R7, R11, R6, 12582913 ;  /* 0x4b4000010b077423 */ /* 0x000fe40000004006 */
[C---:B------:R-:W-:Y:S01]  /*2850*/  FADD R15, R9.reuse, -12583039 ;  /* 0xcb40007f090f7421 */ /* 0x040fe20000000000 */
[----:B------:R-:W-:Y:S02]  /*2860*/  IMAD.SHL.U32 R0, R9, 0x800000, RZ ;  /* 0x0080000009007824 */ /* 0x000fe400078e00ff */
[----:B------:R-:W-:Y:S01]  /*2870*/  FADD R11, R7, -12583039 ;  /* 0xcb40007f070b7421 */ /* 0x000fe20000000000 */
[----:B------:R-:W-:-:S03]  /*2880*/  FFMA R15, R20, 1.4426950216293334961, -R15 ;  /* 0x3fb8aa3b140f7823 */ /* 0x000fc6000000080f */
[----:B------:R-:W-:Y:S01]  /*2890*/  FFMA R11, R22, 1.4426950216293334961, -R11 ;  /* 0x3fb8aa3b160b7823 */ /* 0x000fe2000000080b */
[----:B------:R-:W-:-:S03]  /*28a0*/  FFMA R15, R20, 1.925963033500011079e-08, R15 ;  /* 0x32a57060140f7823 */ /* 0x000fc6000000000f */
[----:B------:R-:W-:Y:S01]  /*28b0*/  FFMA R22, R22, 1.925963033500011079e-08, R11 ;  /* 0x32a5706016167823 */ /* 0x000fe2000000000b */
[-C--:B------:R-:W-:Y:S02]  /*28c0*/  FFMA.SAT R11, R24, R5.reuse, 0.5 ;  /* 0x3f000000180b7423 */ /* 0x080fe40000002005 */
[----:B------:R-:W0:Y:S02]  /*28d0*/  MUFU.EX2 R15, R15 ;  /* 0x0000000f000f7308 */ /* 0x000e240000000800 */
[----:B------:R-:W-:Y:S01]  /*28e0*/  FFMA.RM R8, R11, R6, 12582913 ;  /* 0x4b4000010b087423 */ /* 0x000fe20000004006 */
[----:B------:R-:W-:-:S03]  /*28f0*/  FFMA.SAT R11, R26, R5, 0.5 ;  /* 0x3f0000001a0b7423 */ /* 0x000fc60000002005 */
[----:B------:R-:W-:Y:S01]  /*2900*/  FADD R9, R8, -12583039 ;  /* 0xcb40007f08097421 */ /* 0x000fe20000000000 */
[----:B------:R-:W-:Y:S01]  /*2910*/  FFMA.RM R11, R11, R6, 12582913 ;  /* 0x4b4000010b0b7423 */ /* 0x000fe20000004006 */
[----:B------:R-:W1:Y:S02]  /*2920*/  MUFU.EX2 R22, R22 ;  /* 0x0000001600167308 */ /* 0x000e640000000800 */
        /* <DEDUP_REMOVED lines=12> */
[----:B------:R-:W-:Y:S01]  /*29f0*/  SHF.L.U32 R5, R7, 0x17, RZ ;  /* 0x0000001707057819 */ /* 0x000fe200000006ff */
[----:B------:R-:W-:Y:S01]  /*2a00*/  FADD R7, R6, R3 ;  /* 0x0000000306077221 */ /* 0x000fe20000000000 */
[----:B------:R-:W-:Y:S01]  /*2a10*/  FFMA R15, R12, 1.4426950216293334961, -R15 ;  /* 0x3fb8aa3b0c0f7823 */ /* 0x000fe2000000080f */
[----:B------:R-:W-:-:S02]  /*2a20*/  SHF.L.U32 R6, R8, 0x17, RZ ;  /* 0x0000001708067819 */ /* 0x000fc400000006ff */
[----:B------:R-:W2:Y:S01]  /*2a30*/  MUFU.EX2 R26, R26 ;  /* 0x0000001a001a7308 */ /* 0x000ea20000000800 */
[----:B------:R-:W-:Y:S01]  /*2a40*/  FFMA R15, R12, 1.925963033500011079e-08, R15 ;  /* 0x32a570600c0f7823 */ /* 0x000fe2000000000f */
[----:B------:R-:W-:Y:S01]  /*2a50*/  FADD R7, R7, R2 ;  /* 0x0000000207077221 */ /* 0x000fe20000000000 */
[----:B-1----:R-:W-:Y:S01]  /*2a60*/  FMUL R5, R5, R22 ;  /* 0x0000001605057220 */ /* 0x002fe20000400000 */
[----:B------:R-:W-:Y:S01]  /*2a70*/  SHF.L.U32 R12, R9, 0x17, RZ ;  /* 0x00000017090c7819 */ /* 0x000fe200000006ff */
[----:B0-----:R-:W-:Y:S01]  /*2a80*/  FMUL R6, R6, R13 ;  /* 0x0000000d06067220 */ /* 0x001fe20000400000 */
[----:B------:R-:W-:Y:S02]  /*2a90*/  FADD R8, R7, R0 ;  /* 0x0000000007087221 */ /* 0x000fe40000000000 */
[----:B------:R-:W0:Y:S02]  /*2aa0*/  MUFU.EX2 R15, R15 ;  /* 0x0000000f000f7308 */ /* 0x000e240000000800 */
[----:B------:R-:W-:-:S04]  /*2ab0*/  FADD R7, R8, R5 ;  /* 0x0000000508077221 */ /* 0x000fc80000000000 */
[----:B------:R-:W-:Y:S01]  /*2ac0*/  FADD R9, R7, R6 ;  /* 0x0000000607097221 */ /* 0x000fe20000000000 */
[----:B--2---:R-:W-:Y:S01]  /*2ad0*/  FMUL R8, R11, R26 ;  /* 0x0000001a0b087220 */ /* 0x004fe20000400000 */
[----:B------:R-:W-:Y:S02]  /*2ae0*/  IMAD.MOV.U32 R11, RZ, RZ, 0x1f ;  /* 0x0000001fff0b7424 */ /* 0x000fe400078e00ff */
[----:B0-----:R-:W-:Y:S01]  /*2af0*/  FMUL R7, R12, R15 ;  /* 0x0000000f0c077220 */ /* 0x001fe20000400000 */
[----:B------:R-:W-:Y:S01]  /*2b00*/  FADD R12, R9, R8 ;  /* 0x00000008090c7221 */ /* 0x000fe20000000000 */
[----:B------:R-:W-:-:S03]  /*2b10*/  MOV R15, 0xffffffff ;  /* 0xffffffff000f7802 */ /* 0x000fc60000000f00 */
[----:B------:R-:W-:Y:S01]  /*2b20*/  FADD R13, R12, R7 ;  /* 0x000000070c0d7221 */ /* 0x000fe20000000000 */
[----:B------:R-:W-:-:S07]  /*2b30*/  MOV R12, 0x10 ;  /* 0x00000010000c7802 */ /* 0x000fce0000000f00 */
[----:B------:R-:W-:Y:S05]  /*2b40*/  WARPSYNC.COLLECTIVE R15, `(.L_x_23974) ;  /* 0x000000000f087348 */ /* 0x000fea0003c00000 */
[----:B------:R0:W1:Y:S02]  /*2b50*/  SHFL.BFLY P6, R14, R13, R12, R11 ;  /* 0x0c00000c0d0e7389 */ /* 0x00006400000c000b */
[----:B01----:R-:W-:Y:S05]  /*2b60*/  ENDCOLLECTIVE ;  /* 0x000000000000791b */ /* 0x003fea0003800000 */
.L_x_23974:
[----:B------:R-:W-:Y:S02]  /*2b70*/  IMAD.MOV.U32 R12, RZ, RZ, 0x8 ;  /* 0x00000008ff0c7424 */ /* 0x000fe400078e00ff */
[----:B------:R-:W-:-:S05]  /*2b80*/  FADD R9, R13, R14 ;  /* 0x0000000e0d097221 */ /* 0x000fca0000000000 */
[----:B------:R-:W-:-:S07]  /*2b90*/  MOV R13, R9 ;  /* 0x00000009000d7202 */ /* 0x000fce0000000f00 */
[----:B------:R-:W-:Y:S05]  /*2ba0*/  WARPSYNC.COLLECTIVE R15, `(.L_x_23975) ;  /* 0x000000000f087348 */ /* 0x000fea0003c00000 */
[----:B------:R0:W1:Y:S02]  /*2bb0*/  SHFL.BFLY P6, R14, R13, R12, R11 ;  /* 0x0c00000c0d0e7389 */ /* 0x00006400000c000b */
[----:B01----:R-:W-:Y:S05]  /*2bc0*/  ENDCOLLECTIVE ;  /* 0x000000000000791b */ /* 0x003fea0003800000 */
.L_x_23975:
[----:B------:R-:W-:Y:S02]  /*2bd0*/  HFMA2 R12, -RZ, RZ, 0, 2.384185791015625e-07 ;  /* 0x00000004ff0c7431 */ /* 0x000fe400000001ff */
[----:B------:R-:W-:-:S05]  /*2be0*/  FADD R20, R9, R14 ;  /* 0x0000000e09147221 */ /* 0x000fca0000000000 */
[----:B------:R-:W-:-:S07]  /*2bf0*/  MOV R13, R20 ;  /* 0x00000014000d7202 */ /* 0x000fce0000000f00 */
[----:B------:R-:W-:Y:S05]  /*2c00*/  WARPSYNC.COLLECTIVE R15, `(.L_x_23976) ;  /* 0x000000000f087348 */ /* 0x000fea0003c00000 */
[----:B------:R0:W1:Y:S02]  /*2c10*/  SHFL.BFLY P6, R14, R13, R12, R11 ;  /* 0x0c00000c0d0e7389 */ /* 0x00006400000c000b */
[----:B01----:R-:W-:Y:S05]  /*2c20*/  ENDCOLLECTIVE ;  /* 0x000000000000791b */ /* 0x003fea0003800000 */
.L_x_23976:
[----:B------:R-:W-:Y:S01]  /*2c30*/  MOV R12, 0x2 ;  /* 0x00000002000c7802 */ /* 0x000fe20000000f00 */
[----:B------:R-:W-:-:S04]  /*2c40*/  FADD R22, R20, R14 ;  /* 0x0000000e14167221 */ /* 0x000fc80000000000 */
[----:B------:R-:W-:-:S07]  /*2c50*/  IMAD.MOV.U32 R13, RZ, RZ, R22 ;  /* 0x000000ffff0d7224 */ /* 0x000fce00078e0016 */
[----:B------:R-:W-:Y:S05]  /*2c60*/  WARPSYNC.COLLECTIVE R15, `(.L_x_23977) ;  /* 0x000000000f087348 */ /* 0x000fea0003c00000 */
[----:B------:R0:W1:Y:S02]  /*2c70*/  SHFL.BFLY P6, R14, R13, R12, R11 ;  /* 0x0c00000c0d0e7389 */ /* 0x00006400000c000b */
[----:B01----:R-:W-:Y:S05]  /*2c80*/  ENDCOLLECTIVE ;  /* 0x000000000000791b */ /* 0x003fea0003800000 */
.L_x_23977:
[----:B------:R-:W-:Y:S02]  /*2c90*/  IMAD.MOV.U32 R12, RZ, RZ, 0x1 ;  /* 0x00000001ff0c7424 */ /* 0x000fe400078e00ff */
[----:B------:R-:W-:-:S05]  /*2ca0*/  FADD R23, R22, R14 ;  /* 0x0000000e16177221 */ /* 0x000fca0000000000 */
[----:B------:R-:W-:-:S07]  /*2cb0*/  MOV R13, R23 ;  /* 0x00000017000d7202 */ /* 0x000fce0000000f00 */
[----:B------:R-:W-:Y:S05]  /*2cc0*/  WARPSYNC.COLLECTIVE R15, `(.L_x_23978) ;  /* 0x000000000f087348 */ /* 0x000fea0003c00000 */
[----:B------:R0:W1:Y:S02]  /*2cd0*/  SHFL.BFLY P6, R14, R13, R12, R11 ;  /* 0x0c00000c0d0e7389 */ /* 0x00006400000c000b */
[----:B01----:R-:W-:Y:S05]  /*2ce0*/  ENDCOLLECTIVE ;  /* 0x000000000000791b */ /* 0x003fea0003800000 */
.L_x_23978:
[----:B------:R-:W-:Y:S05]  /*2cf0*/  BRA `(.L_x_23979) ;  /* 0xffffffec00587947 */ /* 0x000fea000383ffff */
        .weak           $__internal_367_$__cuda_sm3x_div_rn_noftz_f32_slowpath
        .type           $__internal_367_$__cuda_sm3x_div_rn_noftz_f32_slowpath,@function
        .size           $__internal_367_$__cuda_sm3x_div_rn_noftz_f32_slowpath,(.L_x_37744 - $__internal_367_$__cuda_sm3x_div_rn_noftz_f32_slowpath)
$__internal_367_$__cuda_sm3x_div_rn_noftz_f32_slowpath:
        /* <DEDUP_REMOVED lines=35> */
.L_x_23981:
        /* <DEDUP_REMOVED lines=51> */
.L_x_23988:
[----:B------:R-:W-:-:S04]  /*3260*/  LOP3.LUT R4, R4, 0x80000000, RZ, 0xc0, !PT ;  /* 0x8000000004047812 */ /* 0x000fc800078ec0ff */
[----:B------:R-:W-:Y:S01]  /*3270*/  LOP3.LUT R4, R4, 0x7f800000, RZ, 0xfc, !PT ;  /* 0x7f80000004047812 */ /* 0x000fe200078efcff */
[----:B------:R-:W-:Y:S06]  /*3280*/  BRA `(.L_x_23989) ;  /* 0x0000000000047947 */ /* 0x000fec0003800000 */
.L_x_23987:
[----:B------:R-:W-:-:S07]  /*3290*/  LEA R4, R22, R4, 0x17 ;  /* 0x0000000416047211 */ /* 0x000fce00078eb8ff */
.L_x_23989:
[----:B------:R-:W-:Y:S05]  /*32a0*/  BSYNC.RECONVERGENT B3 ;  /* 0x0000000000037941 */ /* 0x000fea0003800200 */
.L_x_23986:
[----:B------:R-:W-:Y:S05]  /*32b0*/  BRA `(.L_x_23990) ;  /* 0x0000000000207947 */ /* 0x000fea0003800000 */
.L_x_23985:
[----:B------:R-:W-:-:S04]  /*32c0*/  LOP3.LUT R4, R23, 0x80000000, R4, 0x48, !PT ;  /* 0x8000000017047812 */ /* 0x000fc800078e4804 */
[----:B------:R-:W-:Y:S01]  /*32d0*/  LOP3.LUT R4, R4, 0x7f800000, RZ, 0xfc, !PT ;  /* 0x7f80000004047812 */ /* 0x000fe200078efcff */
[----:B------:R-:W-:Y:S06]  /*32e0*/  BRA `(.L_x_23990) ;  /* 0x0000000000147947 */ /* 0x000fec0003800000 */
.L_x_23984:
[----:B------:R-:W-:Y:S01]  /*32f0*/  LOP3.LUT R4, R23, 0x80000000, R4, 0x48, !PT ;  /* 0x8000000017047812 */ /* 0x000fe200078e4804 */
[----:B------:R-:W-:Y:S06]  /*3300*/  BRA `(.L_x_23990) ;  /* 0x00000000000c7947 */ /* 0x000fec0003800000 */
.L_x_23983:
[----:B------:R-:W0:Y:S01]  /*3310*/  MUFU.RSQ R4, -QNAN ;  /* 0xffc0000000047908 */ /* 0x000e220000001400 */
[----:B------:R-:W-:Y:S05]  /*3320*/  BRA `(.L_x_23990) ;  /* 0x0000000000047947 */ /* 0x000fea0003800000 */
.L_x_23982:
[----:B------:R-:W-:-:S07]  /*3330*/  FADD.FTZ R4, R4, R9 ;  /* 0x0000000904047221 */ /* 0x000fce0000010000 */
.L_x_23990:
[----:B------:R-:W-:Y:S05]  /*3340*/  BSYNC.RECONVERGENT B2 ;  /* 0x0000000000027941 */ /* 0x000fea0003800200 */
.L_x_23980:
[----:B------:R-:W-:-:S04]  /*3350*/  HFMA2 R13, -RZ, RZ, 0, 0 ;  /* 0x00000000ff0d7431 */ /* 0x000fc800000001ff */
[----:B0-----:R-:W-:Y:S05]  /*3360*/  RET.REL.NODEC R12 `(_Z15SoftmaxWarpImplI22BroadcastScaleMaskLoadIffbLm2EiE11DirectStoreIffEfLi1ELi8ELi32ELi1ELb0EL9Algorithm0EEvT_T0_ll) ;  /* 0xffffffcc0c247950 */ /* 0x001fea0003c3ffff */
.L_x_23991:
        /* <DEDUP_REMOVED lines=9> */
.L_x_37744:


//--------------------- .text._Z15SoftmaxWarpImplI22BroadcastScaleMaskLoadIffbLm2EiE11DirectStoreIffEfLi1ELi7ELi32ELi1ELb1EL9Algorithm0EEvT_T0_ll --------------------------
	.section	.text._Z15SoftmaxWarpImplI22BroadcastScaleMaskLoadIffbLm2EiE11DirectStoreIffEfLi1ELi7ELi32ELi1ELb1EL9Algorithm0EEvT_T0_ll,"ax",@progbits
	.align	128
        .global         _Z15SoftmaxWarpImplI22BroadcastScaleMaskLoadIffbLm2EiE11DirectStoreIffEfLi1ELi7ELi32ELi1ELb1EL9Algorithm0EEvT_T0_ll
        .type           _Z15SoftmaxWarpImplI22BroadcastScaleMaskLoadIffbLm2EiE11DirectStoreIffEfLi1ELi7ELi32ELi1ELb1EL9Algorithm0EEvT_T0_ll,@function
        .size           _Z15SoftmaxWarpImplI22BroadcastScaleMaskLoadIffbLm2EiE11DirectStoreIffEfLi1ELi7ELi32ELi1ELb1EL9Algorithm0EEvT_T0_ll,(.L_x_37745 - _Z15SoftmaxWarpImplI22BroadcastScaleMaskLoadIffbLm2EiE11DirectStoreIffEfLi1ELi7ELi32ELi1ELb1EL9Algorithm0EEvT_T0_ll)
        .other          _Z15SoftmaxWarpImplI22BroadcastScaleMaskLoadIffbLm2EiE11DirectStoreIffEfLi1ELi7ELi32ELi1ELb1EL9Algorithm0EEvT_T0_ll,@"STO_CUDA_ENTRY STV_DEFAULT"
_Z15SoftmaxWarpImplI22BroadcastScaleMaskLoadIffbLm2EiE11DirectStoreIffEfLi1ELi7ELi32ELi1ELb1EL9Algorithm0EEvT_T0_ll:
.text._Z15SoftmaxWarpImplI22BroadcastScaleMaskLoadIffbLm2EiE11DirectStoreIffEfLi1ELi7ELi32ELi1ELb1EL9Algorithm0EEvT_T0_ll:
        /* <DEDUP_REMOVED lines=29> */
.L_x_23992:
        /* <DEDUP_REMOVED lines=19> */
[----:B------:R-:W-:-:S07]  /*0300*/  VIADD R9, R2, 0xa0 ;  /* 0x000000a002097836 */ /* 0x000fce0000000000 */
.L_x_24023:
[----:B0-2---:R-:W0:Y:S01]  /*0310*/  LDC.64 R14, c[0x0][0x3f0] ;  /* 0x0000fc00ff0e7b82 */ /* 0x005e220000000a00 */
[----:B------:R-:W-:Y:S01]  /*0320*/  BSSY.RECONVERGENT B1, `(.L_x_23994) ;  /* 0x000003f000017945 */ /* 0x000fe20003800200 */
[----:B------:R-:W-:Y:S02]  /*0330*/  IMAD.MOV.U32 R16, RZ, RZ, -0x800000 ;  /* 0xff800000ff107424 */ /* 0x000fe400078e00ff */
        /* <DEDUP_REMOVED lines=61> */
.L_x_23995:
[----:B------:R-:W-:Y:S05]  /*0710*/  BSYNC.RECONVERGENT B1 ;  /* 0x0000000000017941 */ /* 0x000fea0003800200 */
.L_x_23994:
[-C--:B------:R-:W-:Y:S01]  /*0720*/  ISETP.GE.AND.EX P5, PT, RZ, R15.reuse, PT, P5 ;  /* 0x0000000fff00720c */ /* 0x080fe20003fa6350 */
[----:B------:R-:W-:Y:S01]  /*0730*/  BSSY.RECONVERGENT B1, `(.L_x_23996) ;  /* 0x000003e000017945 */ /* 0x000fe20003800200 */
[-C--:B------:R-:W-:Y:S01]  /*0740*/  ISETP.GE.U32.AND P3, PT, R9, R14.reuse, PT ;  /* 0x0000000e0900720c */ /* 0x080fe20003f66070 */
[----:B------:R-:W-:Y:S01]  /*0750*/  IMAD.MOV.U32 R20, RZ, RZ, -0x800000 ;  /* 0xff800000ff147424 */ /* 0x000fe200078e00ff */
[----:B------:R-:W-:Y:S02]  /*0760*/  ISETP.GE.U32.AND P4, PT, R10, R14, PT ;  /* 0x0000000e0a00720c */ /* 0x000fe40003f86070 */
[-C--:B------:R-:W-:Y:S02]  /*0770*/  ISETP.GE.AND.EX P2, PT, RZ, R15.reuse, PT, P2 ;  /* 0x0000000fff00720c */ /* 0x080fe40003f46320 */
[-C--:B------:R-:W-:Y:S02]  /*0780*/  ISETP.GE.AND.EX P6, PT, RZ, R15.reuse, PT, P6 ;  /* 0x0000000fff00720c */ /* 0x080fe40003fc6360 */
[----:B------:R-:W-:-:S02]  /*0790*/  ISETP.GE.AND.EX P1, PT, RZ, R15, PT, P1 ;  /* 0x0000000fff00720c */ /* 0x000fc40003f26310 */
        /* <DEDUP_REMOVED lines=55> */
.L_x_23997:
[----:B------:R-:W-:Y:S05]  /*0b10*/  BSYNC.RECONVERGENT B1 ;  /* 0x0000000000017941 */ /* 0x000fea0003800200 */
.L_x_23996:
[----:B------:R-:W-:Y:S01]  /*0b20*/  BSSY.RECONVERGENT B1, `(.L_x_23998) ;  /* 0x000003a000017945 */ /* 0x000fe20003800200 */
[----:B------:R-:W-:Y:S01]  /*0b30*/  MOV R28, 0xff800000 ;  /* 0xff800000001c7802 */ /* 0x000fe20000000f00 */
        /* <DEDUP_REMOVED lines=20> */
[----:B------:R-:W-:-:S03]  /*0c80*/  SHF.R.S64 R24, RZ, 0x1e, R11 ;  /* 0x0000001eff187819 */ /* 0x000fc6000000100b */
        /* <DEDUP_REMOVED lines=14> */
[----:B-1----:R-:W-:-:S06]  /*0d70*/  ISETP.NE.U32.AND P5, PT, R14, 0x1, PT ;  /* 0x000000010e00780c */ /* 0x002fcc0003fa5070 */
[----:B------:R-:W-:Y:S02]  /*0d80*/  @!P2 LOP3.LUT R17, RZ, R12, RZ, 0x33, !PT ;  /* 0x0000000cff11a212 */ /* 0x000fe400078e33ff */
        /* <DEDUP_REMOVED lines=19> */
.L_x_23999:
[----:B------:R-:W-:Y:S05]  /*0ec0*/  BSYNC.RECONVERGENT B1 ;  /* 0x0000000000017941 */ /* 0x000fea0003800200 */
.L_x_23998:
        /* <DEDUP_REMOVED lines=55> */
.L_x_24001:
[----:B------:R-:W-:Y:S05]  /*1240*/  BSYNC.RECONVERGENT B1 ;  /* 0x0000000000017941 */ /* 0x000fea0003800200 */
.L_x_24000:
        /* <DEDUP_REMOVED lines=55> */
.L_x_24003:
[----:B------:R-:W-:Y:S05]  /*15c0*/  BSYNC.RECONVERGENT B1 ;  /* 0x0000000000017941 */ /* 0x000fea0003800200 */
.L_x_24002:
[----:B------:R-:W-:Y:S04]  /*15d0*/  BSSY.RECONVERGENT B1, `(.L_x_24004) ;  /* 0x0000036000017945 */ /* 0x000fe80003800200 */
        /* <DEDUP_REMOVED lines=53> */
.L_x_24005:
[----:B------:R-:W-:Y:S05]  /*1930*/  BSYNC.RECONVERGENT B1 ;  /* 0x0000000000017941 */ /* 0x000fea0003800200 */
.L_x_24004:
        /* <DEDUP_REMOVED lines=54> */
.L_x_24007:
[----:B------:R-:W-:Y:S05]  /*1ca0*/  BSYNC.RECONVERGENT B1 ;  /* 0x0000000000017941 */ /* 0x000fea0003800200 */
.L_x_24006:
        /* <DEDUP_REMOVED lines=26> */
[----:B------:R-:W-:-:S03]  /*1e50*/  IMAD.SHL.U32 R14, R14, 0x800000, RZ ;  /* 0x008000000e0e7824 */ /* 0x000fc600078e00ff */
        /* <DEDUP_REMOVED lines=28> */
[----:B------:R3:W4:Y:S02]  /*2020*/  MUFU.EX2 R21, R24 ;  /* 0x0000001800157308 */ /* 0x0007240000000800 */
[----:B------:R-:W-:Y:S01]  /*2030*/  FADD R25, R11, -12583039 ;  /* 0xcb40007f0b197421 */ /* 0x000fe20000000000 */
[----:B------:R-:W-:-:S03]  /*2040*/  FADD R27, R12, -12583039 ;  /* 0xcb40007f0c1b7421 */ /* 0x000fc60000000000 */
[----:B------:R-:W-:Y:S01]  /*2050*/  FFMA R25, R28, 1.4426950216293334961, -R25 ;  /* 0x3fb8aa3b1c197823 */ /* 0x000fe20000000819 */
[----:B------:R-:W-:Y:S01]  /*2060*/  FFMA R29, R32, 1.4426950216293334961, -R27 ;  /* 0x3fb8aa3b201d7823 */ /* 0x000fe2000000081b */
[----:B------:R-:W5:Y:S01]  /*2070*/  MUFU.EX2 R23, R23 ;  /* 0x0000001700177308 */ /* 0x000f620000000800 */
[----:B------:R-:W-:Y:S02]  /*2080*/  IMAD.SHL.U32 R27, R17, 0x800000, RZ ;  /* 0x00800000111b7824 */ /* 0x000fe400078e00ff */
[----:B------:R-:W-:Y:S01]  /*2090*/  FFMA R28, R28, 1.925963033500011079e-08, R25 ;  /* 0x32a570601c1c7823 */ /* 0x000fe20000000019 */
[----:B------:R-:W-:Y:S01]  /*20a0*/  SHF.L.U32 R25, R13, 0x17, RZ ;  /* 0x000000170d197819 */ /* 0x000fe200000006ff */
[----:B------:R-:W-:Y:S01]  /*20b0*/  FFMA R29, R32, 1.925963033500011079e-08, R29 ;  /* 0x32a57060201d7823 */ /* 0x000fe2000000001d */
[----:B---3--:R-:W-:-:S03]  /*20c0*/  IMAD.SHL.U32 R24, R15, 0x800000, RZ ;  /* 0x008000000f187824 */ /* 0x008fc600078e00ff */
[----:B--2---:R-:W-:Y:S01]  /*20d0*/  FMUL R17, R25, R20 ;  /* 0x0000001419117220 */ /* 0x004fe20000400000 */
[----:B------:R-:W2:Y:S01]  /*20e0*/  MUFU.EX2 R13, R28 ;  /* 0x0000001c000d7308 */ /* 0x000ea20000000800 */
[----:B0-----:R-:W-:Y:S01]  /*20f0*/  FMUL R20, R27, R22 ;  /* 0x000000161b147220 */ /* 0x001fe20000400000 */
[----:B------:R-:W-:Y:S01]  /*2100*/  FADD R22, RZ, R16 ;  /* 0x00000010ff167221 */ /* 0x000fe20000000000 */
[----:B----4-:R-:W-:Y:S01]  /*2110*/  FMUL R21, R24, R21 ;  /* 0x0000001518157220 */ /* 0x010fe20000400000 */
[----:B------:R-:W-:Y:S02]  /*2120*/  IMAD.SHL.U32 R24, R11, 0x800000, RZ ;  /* 0x008000000b187824 */ /* 0x000fe400078e00ff */
[----:B------:R-:W-:Y:S01]  /*2130*/  FADD R15, R22, R17 ;  /* 0x00000011160f7221 */ /* 0x000fe20000000000 */
[----:B------:R-:W-:Y:S01]  /*2140*/  SHF.L.U32 R22, R14, 0x17, RZ ;  /* 0x000000170e167819 */ /* 0x000fe200000006ff */
[----:B------:R-:W0:Y:S02]  /*2150*/  MUFU.EX2 R29, R29 ;  /* 0x0000001d001d7308 */ /* 0x000e240000000800 */
[----:B------:R-:W-:-:S02]  /*2160*/  FADD R14, R15, R20 ;  /* 0x000000140f0e7221 */ /* 0x000fc40000000000 */
[----:B-----5:R-:W-:Y:S02]  /*2170*/  FMUL R22, R22, R23 ;  /* 0x0000001716167220 */ /* 0x020fe40000400000 */
[----:B------:R-:W-:Y:S01]  /*2180*/  FADD R11, R14, R21 ;  /* 0x000000150e0b7221 */ /* 0x000fe20000000000 */
[----:B------:R-:W-:Y:S02]  /*2190*/  IMAD.SHL.U32 R14, R12, 0x800000, RZ ;  /* 0x008000000c0e7824 */ /* 0x000fe400078e00ff */
[----:B--2---:R-:W-:Y:S01]  /*21a0*/  FMUL R23, R24, R13 ;  /* 0x0000000d18177220 */ /* 0x004fe20000400000 */
        /* <DEDUP_REMOVED lines=13> */
.L_x_24035:
        /* <DEDUP_REMOVED lines=12> */
[----:B01----:R-:W-:Y:S05]  /*2340*/  CALL.REL.NOINC `($__internal_368_$__cuda_sm3x_div_rn_noftz_f32_slowpath) ;  /* 0x0000001000507944 */ /* 0x003fea0003c00000 */
[----:B------:R-:W-:-:S07]  /*2350*/  IMAD.MOV.U32 R27, RZ, RZ, R11 ;  /* 0x000000ffff1b7224 */ /* 0x000fce00078e000b */
.L_x_24010:
[----:B------:R-:W-:Y:S05]  /*2360*/  BSYNC.RECONVERGENT B1 ;  /* 0x0000000000017941 */ /* 0x000fea0003800200 */
.L_x_24009:
        /* <DEDUP_REMOVED lines=12> */
[----:B01----:R-:W-:Y:S05]  /*2430*/  CALL.REL.NOINC `($__internal_368_$__cuda_sm3x_div_rn_noftz_f32_slowpath) ;  /* 0x0000001000147944 */ /* 0x003fea0003c00000 */
[----:B------:R-:W-:-:S07]  /*2440*/  IMAD.MOV.U32 R25, RZ, RZ, R11 ;  /* 0x000000ffff197224 */ /* 0x000fce00078e000b */
.L_x_24012:
[----:B------:R-:W-:Y:S05]  /*2450*/  BSYNC.RECONVERGENT B1 ;  /* 0x0000000000017941 */ /* 0x000fea0003800200 */
.L_x_24011:
        /* <DEDUP_REMOVED lines=14> */
.L_x_24014:
[----:B------:R-:W-:Y:S05]  /*2540*/  BSYNC.RECONVERGENT B1 ;  /* 0x0000000000017941 */ /* 0x000fea0003800200 */
.L_x_24013:
        /* <DEDUP_REMOVED lines=14> */
.L_x_24016:
[----:B------:R-:W-:Y:S05]  /*2630*/  BSYNC.RECONVERGENT B1 ;  /* 0x0000000000017941 */ /* 0x000fea0003800200 */
.L_x_24015:
        /* <DEDUP_REMOVED lines=14> */
.L_x_24018:
[----:B------:R-:W-:Y:S05]  /*2720*/  BSYNC.RECONVERGENT B1 ;  /* 0x0000000000017941 */ /* 0x000fea0003800200 */
.L_x_24017:
        /* <DEDUP_REMOVED lines=14> */
.L_x_24020:
[----:B------:R-:W-:Y:S05]  /*2810*/  BSYNC.RECONVERGENT B1 ;  /* 0x0000000000017941 */ /* 0x000fea0003800200 */
.L_x_24019:
        /* <DEDUP_REMOVED lines=13> */
.L_x_24022:
[----:B------:R-:W-:Y:S05]  /*28f0*/  BSYNC.RECONVERGENT B1 ;  /* 0x0000000000017941 */ /* 0x000fea0003800200 */
.L_x_24021:
        /* <DEDUP_REMOVED lines=47> */
.L_x_23993:
[----:B------:R-:W-:Y:S05]  /*2bf0*/  EXIT ;  /* 0x000000000000794d */ /* 0x000fea0003800000 */
.L_x_24008:
[----:B------:R-:W-:Y:S01]  /*2c00*/  BSSY B1, `(.L_x_24024) ;  /* 0x0000007000017945 */ /* 0x000fe20003800000 */
[----:B------:R-:W-:Y:S01]  /*2c10*/  IMAD.MOV.U32 R12, RZ, RZ, 0x10 ;  /* 0x00000010ff0c7424 */ /* 0x000fe200078e00ff */
[----:B------:R-:W-:Y:S01]  /*2c20*/  MOV R15, 0xffffffff ;  /* 0xffffffff000f7802 */ /* 0x000fe20000000f00 */
[----:B------:R-:W-:-:S07]  /*2c30*/  IMAD.MOV.U32 R11, RZ, RZ, 0x1f ;  /* 0x0000001fff0b7424 */ /* 0x000fce00078e00ff */
[----:B-1----:R-:W-:Y:S05]  /*2c40*/  WARPSYNC.COLLECTIVE R15, `(.L_x_24025) ;  /* 0x000000000f087348 */ /* 0x002fea0003c00000 */
[----:B------:R0:W2:Y:S02]  /*2c50*/  SHFL.BFLY P6, R14, R13, R12, R11 ;  /* 0x0c00000c0d0e7389 */ /* 0x0000a400000c000b */
[----:B012---:R-:W-:Y:S05]  /*2c60*/  ENDCOLLECTIVE ;  /* 0x000000000000791b */ /* 0x007fea0003800000 */
.L_x_24025:
[----:B------:R-:W-:Y:S05]  /*2c70*/  BSYNC B1 ;  /* 0x0000000000017941 */ /* 0x000fea0003800000 */
.L_x_24024:
[----:B------:R-:W-:Y:S01]  /*2c80*/  FMNMX R13, R14, R13, !PT ;  /* 0x0000000d0e0d7209 */ /* 0x000fe20007800000 */
[----:B------:R-:W-:Y:S01]  /*2c90*/  IMAD.MOV.U32 R12, RZ, RZ, 0x8 ;  /* 0x00000008ff0c7424 */ /* 0x000fe200078e00ff */
[----:B------:R-:W-:Y:S01]  /*2ca0*/  MOV R15, 0xffffffff ;  /* 0xffffffff000f7802 */ /* 0x000fe20000000f00 */
[----:B------:R-:W-:-:S07]  /*2cb0*/  IMAD.MOV.U32 R11, RZ, RZ, 0x1f ;  /* 0x0000001fff0b7424 */ /* 0x000fce00078e00ff */
[----:B------:R-:W-:Y:S05]  /*2cc0*/  WARPSYNC.COLLECTIVE R15, `(.L_x_24026) ;  /* 0x000000000f087348 */ /* 0x000fea0003c00000 */
[----:B------:R0:W1:Y:S02]  /*2cd0*/  SHFL.BFLY P6, R14, R13, R12, R11 ;  /* 0x0c00000c0d0e7389 */ /* 0x00006400000c000b */
[----:B01----:R-:W-:Y:S05]  /*2ce0*/  ENDCOLLECTIVE ;  /* 0x000000000000791b */ /* 0x003fea0003800000 */
.L_x_24026:
[----:B------:R-:W-:Y:S01]  /*2cf0*/  IMAD.MOV.U32 R12, RZ, RZ, 0x4 ;  /* 0x00000004ff0c7424 */ /* 0x000fe200078e00ff */
[----:B------:R-:W-:-:S05]  /*2d00*/  FMNMX R17, R13, R14, !PT ;  /* 0x0000000e0d117209 */ /* 0x000fca0007800000 */
[----:B------:R-:W-:-:S07]  /*2d10*/  IMAD.MOV.U32 R13, RZ, RZ, R17 ;  /* 0x000000ffff0d7224 */ /* 0x000fce00078e0011 */
[----:B------:R-:W-:Y:S05]  /*2d20*/  WARPSYNC.COLLECTIVE R15, `(.L_x_24027) ;  /* 0x000000000f087348 */ /* 0x000fea0003c00000 */
[----:B------:R0:W1:Y:S02]  /*2d30*/  SHFL.BFLY P6, R14, R13, R12, R11 ;  /* 0x0c00000c0d0e7389 */ /* 0x00006400000c000b */
[----:B01----:R-:W-:Y:S05]  /*2d40*/  ENDCOLLECTIVE ;  /* 0x000000000000791b */ /* 0x003fea0003800000 */
.L_x_24027:
[----:B------:R-:W-:Y:S01]  /*2d50*/  IMAD.MOV.U32 R12, RZ, RZ, 0x2 ;  /* 0x00000002ff0c7424 */ /* 0x000fe200078e00ff */
[----:B------:R-:W-:-:S04]  /*2d60*/  FMNMX R21, R17, R14, !PT ;  /* 0x0000000e11157209 */ /* 0x000fc80007800000 */
[----:B------:R-:W-:-:S07]  /*2d70*/  MOV R13, R21 ;  /* 0x00000015000d7202 */ /* 0x000fce0000000f00 */
[----:B------:R-:W-:Y:S05]  /*2d80*/  WARPSYNC.COLLECTIVE R15, `(.L_x_24028) ;  /* 0x000000000f087348 */ /* 0x000fea0003c00000 */
[----:B------:R0:W1:Y:S02]  /*2d90*/  SHFL.BFLY P6, R14, R13, R12, R11 ;  /* 0x0c00000c0d0e7389 */ /* 0x00006400000c000b */
[----:B01----:R-:W-:Y:S05]  /*2da0*/  ENDCOLLECTIVE ;  /* 0x000000000000791b */ /* 0x003fea0003800000 */
.L_x_24028:
[----:B------:R-:W-:Y:S01]  /*2db0*/  HFMA2 R12, -RZ, RZ, 0, 5.9604644775390625e-08 ;  /* 0x00000001ff0c7431 */ /* 0x000fe200000001ff */
[----:B------:R-:W-:-:S05]  /*2dc0*/  FMNMX R23, R21, R14, !PT ;  /* 0x0000000e15177209 */ /* 0x000fca0007800000 */
[----:B------:R-:W-:-:S07]  /*2dd0*/  IMAD.MOV.U32 R13, RZ, RZ, R23 ;  /* 0x000000ffff0d7224 */ /* 0x000fce00078e0017 */
[----:B------:R-:W-:Y:S05]  /*2de0*/  WARPSYNC.COLLECTIVE R15, `(.L_x_24029) ;  /* 0x000000000f087348 */ /* 0x000fea0003c00000 */
[----:B------:R0:W1:Y:S02]  /*2df0*/  SHFL.BFLY P6, R14, R13, R12, R11 ;  /* 0x0c00000c0d0e7389 */ /* 0x00006400000c000b */
[----:B01----:R-:W-:Y:S05]  /*2e00*/  ENDCOLLECTIVE ;  /* 0x000000000000791b */ /* 0x003fea0003800000 */
.L_x_24029:
        /* <DEDUP_REMOVED lines=66> */
[----:B------:R-:W-:Y:S01]  /*3230*/  FADD R12, RZ, R16 ;  /* 0x00000010ff0c7221 */ /* 0x000fe20000000000 */
[----:B-1----:R-:W-:-:S03]  /*3240*/  FMUL R24, R14, R11 ;  /* 0x0000000b0e187220 */ /* 0x002fc60000400000 */
        /* <DEDUP_REMOVED lines=11> */
.L_x_24030:
[----:B------:R-:W-:Y:S02]  /*3300*/  IMAD.MOV.U32 R12, RZ, RZ, 0x8 ;  /* 0x00000008ff0c7424 */ /* 0x000fe400078e00ff */
[----:B------:R-:W-:-:S04]  /*3310*/  FADD R25, R13, R14 ;  /* 0x0000000e0d197221 */ /* 0x000fc80000000000 */
[----:B------:R-:W-:-:S07]  /*3320*/  IMAD.MOV.U32 R13, RZ, RZ, R25 ;  /* 0x000000ffff0d7224 */ /* 0x000fce00078e0019 */
[----:B------:R-:W-:Y:S05]  /*3330*/  WARPSYNC.COLLECTIVE R15, `(.L_x_24031) ;  /* 0x000000000f087348 */ /* 0x000fea0003c00000 */
[----:B------:R0:W1:Y:S02]  /*3340*/  SHFL.BFLY P6, R14, R13, R12, R11 ;  /* 0x0c00000c0d0e7389 */ /* 0x00006400000c000b */
[----:B01----:R-:W-:Y:S05]  /*3350*/  ENDCOLLECTIVE ;  /* 0x000000000000791b */ /* 0x003fea0003800000 */
.L_x_24031:
[----:B------:R-:W-:Y:S02]  /*3360*/  IMAD.MOV.U32 R12, RZ, RZ, 0x4 ;  /* 0x00000004ff0c7424 */ /* 0x000fe400078e00ff */
[----:B------:R-:W-:-:S05]  /*3370*/  FADD R26, R25, R14 ;  /* 0x0000000e191a7221 */ /* 0x000fca0000000000 */
[----:B------:R-:W-:-:S07]  /*3380*/  MOV R13, R26 ;  /* 0x0000001a000d7202 */ /* 0x000fce0000000f00 */
[----:B------:R-:W-:Y:S05]  /*3390*/  WARPSYNC.COLLECTIVE R15, `(.L_x_24032) ;  /* 0x000000000f087348 */ /* 0x000fea0003c00000 */
[----:B------:R0:W1:Y:S02]  /*33a0*/  SHFL.BFLY P6, R14, R13, R12, R11 ;  /* 0x0c00000c0d0e7389 */ /* 0x00006400000c000b */
[----:B01----:R-:W-:Y:S05]  /*33b0*/  ENDCOLLECTIVE ;  /* 0x000000000000791b */ /* 0x003fea0003800000 */
.L_x_24032:
[----:B------:R-:W-:Y:S02]  /*33c0*/  HFMA2 R12, -RZ, RZ, 0, 1.1920928955078125e-07 ;  /* 0x00000002ff0c7431 */ /* 0x000fe400000001ff */
[----:B------:R-:W-:-:S04]  /*33d0*/  FADD R27, R26, R14 ;  /* 0x0000000e1a1b7221 */ /* 0x000fc80000000000 */
[----:B------:R-:W-:-:S07]  /*33e0*/  IMAD.MOV.U32 R13, RZ, RZ, R27 ;  /* 0x000000ffff0d7224 */ /* 0x000fce00078e001b */
[----:B------:R-:W-:Y:S05]  /*33f0*/  WARPSYNC.COLLECTIVE R15, `(.L_x_24033) ;  /* 0x000000000f087348 */ /* 0x000fea0003c00000 */
[----:B------:R0:W1:Y:S02]  /*3400*/  SHFL.BFLY P6, R14, R13, R12, R11 ;  /* 0x0c00000c0d0e7389 */ /* 0x00006400000c000b */
[----:B01----:R-:W-:Y:S05]  /*3410*/  ENDCOLLECTIVE ;  /* 0x000000000000791b */ /* 0x003fea0003800000 */
.L_x_24033:
[----:B------:R-:W-:Y:S01]  /*3420*/  MOV R12, 0x1 ;  /* 0x00000001000c7802 */ /* 0x000fe20000000f00 */
[----:B------:R-:W-:-:S04]  /*3430*/  FADD R28, R27, R14 ;  /* 0x0000000e1b1c7221 */ /* 0x000fc80000000000 */
[----:B------:R-:W-:-:S07]  /*3440*/  IMAD.MOV.U32 R13, RZ, RZ, R28 ;  /* 0x000000ffff0d7224 */ /* 0x000fce00078e001c */
[----:B------:R-:W-:Y:S05]  /*3450*/  WARPSYNC.COLLECTIVE R15, `(.L_x_24034) ;  /* 0x000000000f087348 */ /* 0x000fea0003c00000 */
[----:B------:R0:W1:Y:S02]  /*3460*/  SHFL.BFLY P6, R14, R13, R12, R11 ;  /* 0x0c00000c0d0e7389 */ /* 0x00006400000c000b */
[----:B01----:R-:W-:Y:S05]  /*3470*/  ENDCOLLECTIVE ;  /* 0x000000000000791b */ /* 0x003fea0003800000 */
.L_x_24034:
[----:B------:R-:W-:Y:S05]  /*3480*/  BRA `(.L_x_24035) ;  /* 0xffffffec007c7947 */ /* 0x000fea000383ffff */
        .weak           $__internal_368_$__cuda_sm3x_div_rn_noftz_f32_slowpath
        .type           $__internal_368_$__cuda_sm3x_div_rn_noftz_f32_slowpath,@function
        .size           $__internal_368_$__cuda_sm3x_div_rn_noftz_f32_slowpath,(.L_x_37745 - $__internal_368_$__cuda_sm3x_div_rn_noftz_f32_slowpath)
$__internal_368_$__cuda_sm3x_div_rn_noftz_f32_slowpath:
        /* <DEDUP_REMOVED lines=34> */
.L_x_24037:
        /* <DEDUP_REMOVED lines=51> */
.L_x_24044:
[----:B------:R-:W-:-:S04]  /*39e0*/  LOP3.LUT R11, R11, 0x80000000, RZ, 0xc0, !PT ;  /* 0x800000000b0b7812 */ /* 0x000fc800078ec0ff */
[----:B------:R-:W-:Y:S01]  /*39f0*/  LOP3.LUT R11, R11, 0x7f800000, RZ, 0xfc, !PT ;  /* 0x7f8000000b0b7812 */ /* 0x000fe200078efcff */
[----:B------:R-:W-:Y:S06]  /*3a00*/  BRA `(.L_x_24045) ;  /* 0x0000000000047947 */ /* 0x000fec0003800000 */
.L_x_24043:
[----:B------:R-:W-:-:S07]  /*3a10*/  IMAD R11, R26, 0x800000, R11 ;  /* 0x008000001a0b7824 */ /* 0x000fce00078e020b */
.L_x_24045:
[----:B------:R-:W-:Y:S05]  /*3a20*/  BSYNC.RECONVERGENT B3 ;  /* 0x0000000000037941 */ /* 0x000fea0003800200 */
.L_x_24042:
[----:B------:R-:W-:Y:S05]  /*3a30*/  BRA `(.L_x_24046) ;  /* 0x0000000000207947 */ /* 0x000fea0003800000 */
.L_x_24041:
[----:B------:R-:W-:-:S04]  /*3a40*/  LOP3.LUT R11, R11, 0x80000000, R16, 0x48, !PT ;  /* 0x800000000b0b7812 */ /* 0x000fc800078e4810 */
[----:B------:R-:W-:Y:S01]  /*3a50*/  LOP3.LUT R11, R11, 0x7f800000, RZ, 0xfc, !PT ;  /* 0x7f8000000b0b7812 */ /* 0x000fe200078efcff */
[----:B------:R-:W-:Y:S06]  /*3a60*/  BRA `(.L_x_24046) ;  /* 0x0000000000147947 */ /* 0x000fec0003800000 */
.L_x_24040:
[----:B------:R-:W-:Y:S01]  /*3a70*/  LOP3.LUT R11, R11, 0x80000000, R16, 0x48, !PT ;  /* 0x800000000b0b7812 */ /* 0x000fe200078e4810 */
[----:B------:R-:W-:Y:S06]  /*3a80*/  BRA `(.L_x_24046) ;  /* 0x00000000000c7947 */ /* 0x000fec0003800000 */
.L_x_24039:
[----:B------:R-:W0:Y:S01]  /*3a90*/  MUFU.RSQ R11, -QNAN ;  /* 0xffc00000000b7908 */ /* 0x000e220000001400 */
[----:B------:R-:W-:Y:S05]  /*3aa0*/  BRA `(.L_x_24046) ;  /* 0x0000000000047947 */ /* 0x000fea0003800000 */
.L_x_24038:
[----:B------:R-:W-:-:S07]  /*3ab0*/  FADD.FTZ R11, R16, R11 ;  /* 0x0000000b100b7221 */ /* 0x000fce0000010000 */
.L_x_24046:
[----:B------:R-:W-:Y:S05]  /*3ac0*/  BSYNC.RECONVERGENT B2 ;  /* 0x0000000000027941 */ /* 0x000fea0003800200 */
.L_x_24036:
[----:B------:R-:W-:-:S04]  /*3ad0*/  HFMA2 R13, -RZ, RZ, 0, 0 ;  /* 0x00000000ff0d7431 */ /* 0x000fc800000001ff */
[----:B0-----:R-:W-:Y:S05]  /*3ae0*/  RET.REL.NODEC R12 `(_Z15SoftmaxWarpImplI22BroadcastScaleMaskLoadIffbLm2EiE11DirectStoreIffEfLi1ELi7ELi32ELi1ELb1EL9Algorithm0EEvT_T0_ll) ;  /* 0xffffffc40c447950 */ /* 0x001fea0003c3ffff */
.L_x_24047:
        /* <DEDUP_REMOVED lines=9> */
.L_x_37745:


//--------------------- .text._Z15SoftmaxWarpImplI22BroadcastScaleMaskLoadIffbLm2EiE11DirectStoreIffEfLi1ELi7ELi32ELi1ELb0EL9Algorithm0EEvT_T0_ll --------------------------
	.section	.text._Z15SoftmaxWarpImplI22BroadcastScaleMaskLoadIffbLm2EiE11DirectStoreIffEfLi1ELi7ELi32ELi1ELb0EL9Algorithm0EEvT_T0_ll,"ax",@progbits
	.align	128
        .global         _Z15SoftmaxWarpImplI22BroadcastScaleMaskLoadIffbLm2EiE11DirectStoreIffEfLi1ELi7ELi32ELi1ELb0EL9Algorithm0EEvT_T0_ll
        .type           _Z15SoftmaxWarpImplI22BroadcastScaleMaskLoadIffbLm2EiE11DirectStoreIffEfLi1ELi7ELi32ELi1ELb0EL9Algorithm0EEvT_T0_ll,@function
        .size           _Z15SoftmaxWarpImplI22BroadcastScaleMaskLoadIffbLm2EiE11DirectStoreIffEfLi1ELi7ELi32ELi1ELb0EL9Algorithm0EEvT_T0_ll,(.L_x_37746 - _Z15SoftmaxWarpImplI22BroadcastScaleMaskLoadIffbLm2EiE11DirectStoreIffEfLi1ELi7ELi32ELi1ELb0EL9Algorithm0EEvT_T0_ll)
        .other          _Z15SoftmaxWarpImplI22BroadcastScaleMaskLoadIffbLm2EiE11DirectStoreIffEfLi1ELi7ELi32ELi1ELb0EL9Algorithm0EEvT_T0_ll,@"STO_CUDA_ENTRY STV_DEFAULT"
_Z15SoftmaxWarpImplI22BroadcastScaleMaskLoadIffbLm2EiE11DirectStoreIffEfLi1ELi7ELi32ELi1ELb0EL9Algorithm0EEvT_T0_ll:
.text._Z15SoftmaxWarpImplI22BroadcastScaleMaskLoadIffbLm2EiE11DirectStoreIffEfLi1ELi7ELi32ELi1ELb0EL9Algorithm0EEvT_T0_ll:
        /* <DEDUP_REMOVED lines=26> */
.L_x_24048:
        /* <DEDUP_REMOVED lines=14> */
.L_x_24065:
[----:B--2---:R-:W2:Y:S01]  /*0280*/  LDC R18, c[0x0][0x3a8] ;  /* 0x0000ea00ff127b82 */ /* 0x004ea20000000800 */
[----:B0-----:R-:W-:Y:S01]  /*0290*/  IMAD R11, R3, UR48, R2 ;  /* 0x00000030030b7c24 */ /* 0x001fe2000f8e0202 */
[----:B-1----:R-:W-:Y:S02]  /*02a0*/  R2UR UR4, R6 ;  /* 0x00000000060472ca */ /* 0x002fe400000e0000 */
[----:B------:R-:W-:Y:S01]  /*02b0*/  R2UR UR5, R7 ;  /* 0x00000000070572ca */ /* 0x000fe200000e0000 */
[C---:B------:R-:W-:Y:S01]  /*02c0*/  VIADD R25, R11.reuse, 0x20 ;  /* 0x000000200b197836 */ /* 0x040fe20000000000 */
[C---:B------:R-:W-:Y:S01]  /*02d0*/  IADD3 R19, PT, PT, R11.reuse, 0x60, RZ ;  /* 0x000000600b137810 */ /* 0x040fe20007ffe0ff */
[----:B------:R-:W-:-:S03]  /*02e0*/  VIADD R23, R11, 0x40 ;  /* 0x000000400b177836 */ /* 0x000fc60000000000 */
[----:B------:R-:W-:Y:S02]  /*02f0*/  IABS R10, R25 ;  /* 0x00000019000a7213 */ /* 0x000fe40000000000 */
[----:B------:R-:W-:Y:S02]  /*0300*/  IABS R16, R19 ;  /* 0x0000001300107213 */ /* 0x000fe40000000000 */
[----:B------:R-:W-:Y:S02]  /*0310*/  IABS R20, R23 ;  /* 0x0000001700147213 */ /* 0x000fe40000000000 */
[----:B--2---:R-:W-:-:S04]  /*0320*/  IABS R9, R18 ;  /* 0x0000001200097213 */ /* 0x004fc80000000000 */
[----:B------:R-:W0:Y:S08]  /*0330*/  I2F.RP R4, R9 ;  /* 0x0000000900047306 */ /* 0x000e300000209400 */
        /* <DEDUP_REMOVED lines=8> */
[----:B------:R-:W-:-:S04]  /*03c0*/  IADD3 R13, PT, PT, R11, 0x80, RZ ;  /* 0x000000800b0d7810 */ /* 0x000fc80007ffe0ff */
[----:B------:R-:W-:Y:S01]  /*03d0*/  IABS R14, R13 ;  /* 0x0000000d000e7213 */ /* 0x000fe20000000000 */
[----:B------:R-:W-:-:S04]  /*03e0*/  IMAD.HI.U32 R21, R24, R4, RZ ;  /* 0x0000000418157227 */ /* 0x000fc800078e00ff */
[----:B------:R-:W-:Y:S02]  /*03f0*/  IMAD.MOV R8, RZ, RZ, -R21 ;  /* 0x000000ffff087224 */ /* 0x000fe400078e0a15 */
[----:B------:R-:W-:-:S04]  /*0400*/  IMAD.HI.U32 R26, R24, R10, RZ ;  /* 0x0000000a181a7227 */ /* 0x000fc800078e00ff */
[----:B------:R-:W-:Y:S01]  /*0410*/  IMAD R4, R9, R8, R4 ;  /* 0x0000000809047224 */ /* 0x000fe200078e0204 */
[----:B------:R-:W-:Y:S01]  /*0420*/  IADD3 R8, PT, PT, -R26, RZ, RZ ;  /* 0x000000ff1a087210 */ /* 0x000fe20007ffe1ff */
[----:B------:R-:W-:-:S03]  /*0430*/  IMAD.HI.U32 R12, R24, R16, RZ ;  /* 0x00000010180c7227 */ /* 0x000fc600078e00ff */
[C---:B------:R-:W-:Y:S01]  /*0440*/  ISETP.GT.U32.AND P5, PT, R9.reuse, R4, PT ;  /* 0x000000040900720c */ /* 0x040fe20003fa4070 */
[----:B------:R-:W-:Y:S01]  /*0450*/  IMAD R8, R9, R8, R10 ;  /* 0x0000000809087224 */ /* 0x000fe200078e020a */
[----:B------:R-:W-:Y:S01]  /*0460*/  IADD3 R17, PT, PT, -R12, RZ, RZ ;  /* 0x000000ff0c117210 */ /* 0x000fe20007ffe1ff */
[----:B------:R-:W-:Y:S02]  /*0470*/  VIADD R10, R11, 0xa0 ;  /* 0x000000a00b0a7836 */ /* 0x000fe40000000000 */
[----:B------:R-:W-:Y:S01]  /*0480*/  IMAD.HI.U32 R22, R24, R20, RZ ;  /* 0x0000001418167227 */ /* 0x000fe200078e00ff */
[C---:B------:R-:W-:Y:S02]  /*0490*/  ISETP.GT.U32.AND P3, PT, R9.reuse, R8, PT ;  /* 0x000000080900720c */ /* 0x040fe40003f64070 */
[----:B------:R-:W-:Y:S01]  /*04a0*/  IABS R15, R10 ;  /* 0x0000000a000f7213 */ /* 0x000fe20000000000 */
[----:B------:R-:W-:-:S04]  /*04b0*/  IMAD R16, R9, R17, R16 ;  /* 0x0000001109107224 */ /* 0x000fc800078e0210 */
[----:B------:R-:W-:Y:S01]  /*04c0*/  @!P5 IMAD.IADD R4, R4, 0x1, -R9 ;  /* 0x000000010404d824 */ /* 0x000fe200078e0a09 */
[----:B------:R-:W-:Y:S01]  /*04d0*/  ISETP.GT.U32.AND P6, PT, R9, R16, PT ;  /* 0x000000100900720c */ /* 0x000fe20003fc4070 */
[----:B------:R-:W-:-:S03]  /*04e0*/  @!P5 VIADD R21, R21, 0x1 ;  /* 0x000000011515d836 */ /* 0x000fc60000000000 */
[-C--:B------:R-:W-:Y:S01]  /*04f0*/  ISETP.GE.U32.AND P1, PT, R4, R9.reuse, PT ;  /* 0x000000090400720c */ /* 0x080fe20003f26070 */
[----:B------:R-:W-:Y:S01]  /*0500*/  IMAD.MOV R4, RZ, RZ, -R22 ;  /* 0x000000ffff047224 */ /* 0x000fe200078e0a16 */
[-C--:B------:R-:W-:Y:S01]  /*0510*/  @!P3 IADD3 R8, PT, PT, R8, -R9.reuse, RZ ;  /* 0x800000090808b210 */ /* 0x080fe20007ffe0ff */
[----:B------:R-:W-:Y:S02]  /*0520*/  @!P3 VIADD R26, R26, 0x1 ;  /* 0x000000011a1ab836 */ /* 0x000fe40000000000 */
[----:B------:R-:W-:Y:S01]  /*0530*/  IMAD R20, R9, R4, R20 ;  /* 0x0000000409147224 */ /* 0x000fe200078e0214 */
[----:B------:R-:W-:Y:S01]  /*0540*/  ISETP.GE.U32.AND P2, PT, R8, R9, PT ;  /* 0x000000090800720c */ /* 0x000fe20003f46070 */
[----:B------:R-:W-:Y:S02]  /*0550*/  IMAD.HI.U32 R4, R24, R15, RZ ;  /* 0x0000000f18047227 */ /* 0x000fe400078e00ff */
[----:B------:R-:W-:Y:S02]  /*0560*/  @!P6 IADD3 R16, PT, PT, R16, -R9, RZ ;  /* 0x800000091010e210 */ /* 0x000fe40007ffe0ff */
[----:B------:R-:W-:Y:S01]  /*0570*/  IMAD.HI.U32 R8, R24, R14, RZ ;  /* 0x0000000e18087227 */ /* 0x000fe200078e00ff */
[----:B------:R-:W-:-:S02]  /*0580*/  IADD3 R30, PT, PT, -R4, RZ, RZ ;  /* 0x000000ff041e7210 */ /* 0x000fc40007ffe1ff */
[C---:B------:R-:W-:Y:S01]  /*0590*/  ISETP.GT.U32.AND P4, PT, R9.reuse, R20, PT ;  /* 0x000000140900720c */ /* 0x040fe20003f84070 */
[----:B------:R-:W-:Y:S01]  /*05a0*/  IMAD.MOV R28, RZ, RZ, -R8 ;  /* 0x000000ffff1c7224 */ /* 0x000fe200078e0a08 */
[-C--:B------:R-:W-:Y:S01]  /*05b0*/  ISETP.GE.U32.AND P3, PT, R16, R9.reuse, PT ;  /* 0x000000091000720c */ /* 0x080fe20003f66070 */
[----:B------:R-:W-:Y:S01]  /*05c0*/  IMAD R30, R9, R30, R15 ;  /* 0x0000001e091e7224 */ /* 0x000fe200078e020f */
[----:B------:R-:W-:Y:S01]  /*05d0*/  LOP3.LUT R16, R25, R18, RZ, 0x3c, !PT ;  /* 0x0000001219107212 */ /* 0x000fe200078e3cff */
[C---:B------:R-:W-:Y:S01]  /*05e0*/  IMAD R28, R9.reuse, R28, R14 ;  /* 0x0000001c091c7224 */ /* 0x040fe200078e020e */
[----:B------:R-:W-:Y:S01]  /*05f0*/  @P2 IADD3 R26, PT, PT, R26, 0x1, RZ ;  /* 0x000000011a1a2810 */ /* 0x000fe20007ffe0ff */
[----:B------:R-:W-:Y:S01]  /*0600*/  @!P6 VIADD R12, R12, 0x1 ;  /* 0x000000010c0ce836 */ /* 0x000fe20000000000 */
[C---:B------:R-:W-:Y:S01]  /*0610*/  ISETP.GT.U32.AND P5, PT, R9.reuse, R30, PT ;  /* 0x0000001e0900720c */ /* 0x040fe20003fa4070 */
[----:B------:R-:W0:Y:S01]  /*0620*/  LDC.64 R14, c[0x0][0x390] ;  /* 0x0000e400ff0e7b82 */ /* 0x000e220000000a00 */
[----:B------:R-:W-:Y:S01]  /*0630*/  ISETP.GT.U32.AND P0, PT, R9, R28, PT ;  /* 0x0000001c0900720c */ /* 0x000fe20003f04070 */
[----:B------:R-:W-:Y:S01]  /*0640*/  @P1 VIADD R21, R21, 0x1 ;  /* 0x0000000115151836 */ /* 0x000fe20000000000 */
[----:B------:R-:W-:Y:S01]  /*0650*/  ISETP.GE.AND P6, PT, R16, RZ, PT ;  /* 0x000000ff1000720c */ /* 0x000fe20003fc6270 */
[----:B------:R-:W-:Y:S01]  /*0660*/  @!P4 VIADD R22, R22, 0x1 ;  /* 0x000000011616c836 */ /* 0x000fe20000000000 */
[----:B------:R-:W-:-:S03]  /*0670*/  @!P4 IADD3 R20, PT, PT, R20, -R9, RZ ;  /* 0x800000091414c210 */ /* 0x000fc60007ffe0ff */
[----:B------:R-:W1:Y:S01]  /*0680*/  LDC.64 R16, c[0x0][0x398] ;  /* 0x0000e600ff107b82 */ /* 0x000e620000000a00 */
[----:B------:R-:W-:-:S03]  /*0690*/  ISETP.GE.U32.AND P1, PT, R20, R9, PT ;  /* 0x000000091400720c */ /* 0x000fc60003f26070 */
[----:B------:R-:W-:Y:S02]  /*06a0*/  @!P5 IMAD.IADD R30, R30, 0x1, -R9 ;  /* 0x000000011e1ed824 */ /* 0x000fe400078e0a09 */
[----:B------:R-:W-:-:S03]  /*06b0*/  @!P0 IADD3 R28, PT, PT, R28, -R9, RZ ;  /* 0x800000091c1c8210 */ /* 0x000fc60007ffe0ff */
[-C--:B------:R-:W-:Y:S02]  /*06c0*/  ISETP.GE.U32.AND P4, PT, R30, R9.reuse, PT ;  /* 0x000000091e00720c */ /* 0x080fe40003f86070 */
[----:B------:R-:W-:Y:S02]  /*06d0*/  ISETP.GE.U32.AND P2, PT, R28, R9, PT ;  /* 0x000000091c00720c */ /* 0x000fe40003f46070 */
[----:B------:R-:W-:Y:S02]  /*06e0*/  SHF.R.S64 R30, RZ, 0x1e, R25 ;  /* 0x0000001eff1e7819 */ /* 0x000fe40000001019 */
[----:B------:R-:W-:Y:S01]  /*06f0*/  SHF.R.S64 R28, RZ, 0x1e, R23 ;  /* 0x0000001eff1c7819 */ /* 0x000fe20000001017 */
[----:B------:R-:W-:Y:S01]  /*0700*/  @!P0 VIADD R8, R8, 0x1 ;  /* 0x0000000108088836 */ /* 0x000fe20000000000 */
[----:B------:R-:W-:Y:S02]  /*0710*/  @P1 IADD3 R22, PT, PT, R22, 0x1, RZ ;  /* 0x0000000116161810 */ /* 0x000fe40007ffe0ff */
[----:B------:R-:W-:-:S02]  /*0720*/  IADD3 R30, P1, PT, R30, UR36, RZ ;  /* 0x000000241e1e7c10 */ /* 0x000fc4000ff3e0ff */
[----:B------:R-:W-:Y:S02]  /*0730*/  IADD3 R28, P0, PT, R28, UR36, RZ ;  /* 0x000000241c1c7c10 */ /* 0x000fe4000ff1e0ff */
[----:B------:R-:W-:Y:S02]  /*0740*/  LEA.HI.X.SX32 R31, R25, UR37, 0x2, P1 ;  /* 0x00000025191f7c11 */ /* 0x000fe400088f16ff */
[----:B0-----:R-:W-:Y:S02]  /*0750*/  ISETP.NE.U32.AND P1, PT, R14, 0x1, PT ;  /* 0x000000010e00780c */ /* 0x001fe40003f25070 */
[C---:B------:R-:W-:Y:S02]  /*0760*/  LEA.HI.X.SX32 R29, R23.reuse, UR37, 0x2, P0 ;  /* 0x00000025171d7c11 */ /* 0x040fe400080f16ff */
[----:B------:R-:W-:Y:S02]  /*0770*/  @P3 IADD3 R12, PT, PT, R12, 0x1, RZ ;  /* 0x000000010c0c3810 */ /* 0x000fe40007ffe0ff */
[----:B------:R-:W-:Y:S01]  /*0780*/  @!P6 IADD3 R26, PT, PT, -R26, RZ, RZ ;  /* 0x000000ff1a1ae210 */ /* 0x000fe20007ffe1ff */
[----:B------:R-:W-:Y:S01]  /*0790*/  @P2 VIADD R8, R8, 0x1 ;  /* 0x0000000108082836 */ /* 0x000fe20000000000 */
[----:B------:R-:W-:Y:S01]  /*07a0*/  LOP3.LUT R14, R23, R18, RZ, 0x3c, !PT ;  /* 0x00000012170e7212 */ /* 0x000fe200078e3cff */
[----:B------:R-:W2:Y:S01]  /*07b0*/  LDG.E R20, desc[UR4][R30.64] ;  /* 0x000000041e147981 */ /* 0x000ea2000c1e1900 */
[----:B-1----:R-:W-:-:S02]  /*07c0*/  ISETP.NE.U32.AND P0, PT, R16, 0x1, PT ;  /* 0x000000011000780c */ /* 0x002fc40003f05070 */
[----:B------:R-:W-:Y:S01]  /*07d0*/  ISETP.GE.AND P3, PT, R14, RZ, PT ;  /* 0x000000ff0e00720c */ /* 0x000fe20003f66270 */
[----:B------:R0:W3:Y:S01]  /*07e0*/  LDG.E R16, desc[UR4][R28.64] ;  /* 0x000000041c107981 */ /* 0x0000e2000c1e1900 */
[----:B------:R-:W-:Y:S02]  /*07f0*/  ISETP.NE.AND.EX P0, PT, R17, RZ, PT, P0 ;  /* 0x000000ff1100720c */ /* 0x000fe40003f05300 */
[----:B------:R-:W-:Y:S02]  /*0800*/  ISETP.NE.AND P6, PT, R18, RZ, PT ;  /* 0x000000ff1200720c */ /* 0x000fe40003fc5270 */
[-C--:B------:R-:W-:Y:S02]  /*0810*/  LOP3.LUT R17, RZ, R18.reuse, RZ, 0x33, !PT ;  /* 0x00000012ff117212 */ /* 0x080fe400078e33ff */
[----:B------:R-:W-:Y:S02]  /*0820*/  LOP3.LUT R14, R11, R18, RZ, 0x3c, !PT ;  /* 0x000000120b0e7212 */ /* 0x000fe400078e3cff */
[----:B------:R-:W-:-:S02]  /*0830*/  SEL R27, R17, R26, !P6 ;  /* 0x0000001a111b7207 */ /* 0x000fc40007000000 */
[----:B------:R-:W-:Y:S01]  /*0840*/  ISETP.NE.AND.EX P1, PT, R15, RZ, PT, P1 ;  /* 0x000000ff0f00720c */ /* 0x000fe20003f25310 */
[----:B------:R-:W-:Y:S01]  /*0850*/  @!P3 IMAD.MOV R22, RZ, RZ, -R22 ;  /* 0x000000ffff16b224 */ /* 0x000fe200078e0a16 */
[----:B0-----:R-:W-:Y:S02]  /*0860*/  IADD3 R28, PT, PT, -R27, RZ, RZ ;  /* 0x000000ff1b1c7210 */ /* 0x001fe40007ffe1ff */
[----:B------:R-:W-:Y:S02]  /*0870*/  ISETP.GE.AND P3, PT, R14, RZ, PT ;  /* 0x000000ff0e00720c */ /* 0x000fe40003f66270 */
[----:B------:R-:W-:Y:S01]  /*0880*/  SEL R26, R17, R22, !P6 ;  /* 0x00000016111a7207 */ /* 0x000fe20007000000 */
[----:B------:R-:W-:Y:S01]  /*0890*/  IMAD R28, R18, R28, R25 ;  /* 0x0000001c121c7224 */ /* 0x000fe200078e0219 */
[----:B------:R-:W-:Y:S02]  /*08a0*/  IADD3 R25, PT, PT, R11, 0xc0, RZ ;  /* 0x000000c00b197810 */ /* 0x000fe40007ffe0ff */
[----:B------:R-:W-:Y:S01]  /*08b0*/  SEL R27, R27, RZ, P1 ;  /* 0x000000ff1b1b7207 */ /* 0x000fe20000800000 */
[----:B------:R-:W-:Y:S01]  /*08c0*/  IMAD.MOV R14, RZ, RZ, -R26 ;  /* 0x000000ffff0e7224 */ /* 0x000fe200078e0a1a */
[----:B------:R-:W-:-:S02]  /*08d0*/  IABS R22, R25 ;  /* 0x0000001900167213 */ /* 0x000fc40000000000 */
[----:B------:R-:W-:Y:S01]  /*08e0*/  @!P5 IADD3 R4, PT, PT, R4, 0x1, RZ ;  /* 0x000000010404d810 */ /* 0x000fe20007ffe0ff */
[----:B------:R-:W-:Y:S01]  /*08f0*/  IMAD R23, R18, R14, R23 ;  /* 0x0000000e12177224 */ /* 0x000fe200078e0217 */
[----:B------:R-:W-:Y:S01]  /*0900*/  SHF.R.S64 R30, RZ, 0x1e, R19 ;  /* 0x0000001eff1e7819 */ /* 0x000fe20000001013 */
[----:B------:R-:W-:Y:S01]  /*0910*/  IMAD.HI.U32 R24, R24, R22, RZ ;  /* 0x0000001618187227 */ /* 0x000fe200078e00ff */
[----:B------:R-:W-:-:S03]  /*0920*/  @!P3 IADD3 R21, PT, PT, -R21, RZ, RZ ;  /* 0x000000ff1515b210 */ /* 0x000fc60007ffe1ff */
[----:B------:R-:W-:Y:S01]  /*0930*/  IMAD.MOV R14, RZ, RZ, -R24 ;  /* 0x000000ffff0e7224 */ /* 0x000fe200078e0a18 */
[----:B------:R-:W-:Y:S01]  /*0940*/  SEL R29, R17, R21, !P6 ;  /* 0x00000015111d7207 */ /* 0x000fe20007000000 */
[----:B------:R-:W-:Y:S01]  /*0950*/  @P4 VIADD R4, R4, 0x1 ;  /* 0x0000000104044836 */ /* 0x000fe20000000000 */
[----:B------:R-:W-:Y:S01]  /*0960*/  IADD3 R30, P6, PT, R30, UR36, RZ ;  /* 0x000000241e1e7c10 */ /* 0x000fe2000ffde0ff */
[----:B------:R-:W-:Y:S01]  /*0970*/  IMAD R22, R9, R14, R22 ;  /* 0x0000000e09167224 */ /* 0x000fe200078e0216 */
[--C-:B------:R-:W-:Y:S02]  /*0980*/  SHF.R.S64 R14, RZ, 0x1e, R11.reuse ;  /* 0x0000001eff0e7819 */ /* 0x100fe4000000100b */
[----:B------:R-:W-:Y:S02]  /*0990*/  IADD3 R21, PT, PT, -R29, RZ, RZ ;  /* 0x000000ff1d157210 */ /* 0x000fe40007ffe1ff */
[----:B------:R-:W-:Y:S02]  /*09a0*/  ISETP.GT.U32.AND P3, PT, R9, R22, PT ;  /* 0x000000160900720c */ /* 0x000fe40003f64070 */
[----:B------:R-:W-:Y:S01]  /*09b0*/  IADD3 R14, P2, PT, R14, UR36, RZ ;  /* 0x000000240e0e7c10 */ /* 0x000fe2000ff5e0ff */
[----:B------:R-:W-:Y:S01]  /*09c0*/  IMAD R21, R18, R21, R11 ;  /* 0x0000001512157224 */ /* 0x000fe200078e020b */
[----:B------:R-:W-:-:S02]  /*09d0*/  SEL R29, R29, RZ, P1 ;  /* 0x000000ff1d1d7207 */ /* 0x000fc40000800000 */
[----:B------:R-:W-:Y:S02]  /*09e0*/  LEA.HI.X.SX32 R15, R11, UR37, 0x2, P2 ;  /* 0x000000250b0f7c11 */ /* 0x000fe400090f16ff */
[----:B------:R-:W-:Y:S02]  /*09f0*/  SEL R11, R28, RZ, P0 ;  /* 0x000000ff1c0b7207 */ /* 0x000fe40000000000 */
[----:B------:R-:W-:-:S03]  /*0a00*/  LEA.HI.X.SX32 R31, R19, UR37, 0x2, P6 ;  /* 0x00000025131f7c11 */ /* 0x000fc6000b0f16ff */
[----:B------:R-:W-:Y:S01]  /*0a10*/  @!P3 IMAD.IADD R22, R22, 0x1, -R9 ;  /* 0x000000011616b824 */ /* 0x000fe200078e0a09 */
[----:B------:R-:W-:Y:S01]  /*0a20*/  @!P3 IADD3 R24, PT, PT, R24, 0x1, RZ ;  /* 0x000000011818b810 */ /* 0x000fe20007ffe0ff */
[----:B------:R-:W4:Y:S03]  /*0a30*/  LDG.E R30, desc[UR4][R30.64] ;  /* 0x000000041e1e7981 */ /* 0x000f26000c1e1900 */
[----:B------:R-:W-:Y:S01]  /*0a40*/  ISETP.GE.U32.AND P2, PT, R22, R9, PT ;  /* 0x000000091600720c */ /* 0x000fe20003f46070 */
[----:B------:R-:W-:Y:S01]  /*0a50*/  IMAD R22, R29, UR44, RZ ;  /* 0x0000002c1d167c24 */ /* 0x000fe2000f8e02ff */
[----:B------:R-:W-:Y:S02]  /*0a60*/  SEL R9, R21, RZ, P0 ;  /* 0x000000ff15097207 */ /* 0x000fe40000000000 */
[----:B------:R-:W-:-:S03]  /*0a70*/  LOP3.LUT R21, R19, R18, RZ, 0x3c, !PT ;  /* 0x0000001213157212 */ /* 0x000fc600078e3cff */
[----:B------:R-:W-:Y:S01]  /*0a80*/  IMAD R9, R9, UR45, R22 ;  /* 0x0000002d09097c24 */ /* 0x000fe2000f8e0216 */
[----:B------:R-:W-:Y:S01]  /*0a90*/  ISETP.GE.AND P5, PT, R21, RZ, PT ;  /* 0x000000ff1500720c */ /* 0x000fe20003fa6270 */
[----:B------:R-:W-:Y:S01]  /*0aa0*/  IMAD R22, R27, UR44, RZ ;  /* 0x0000002c1b167c24 */ /* 0x000fe2000f8e02ff */
[----:B------:R-:W-:-:S03]  /*0ab0*/  LOP3.LUT R21, R13, R18, RZ, 0x3c, !PT ;  /* 0x000000120d157212 */ /* 0x000fc600078e3cff */
[----:B------:R-:W-:Y:S01]  /*0ac0*/  IMAD R11, R11, UR45, R22 ;  /* 0x0000002d0b0b7c24 */ /* 0x000fe2000f8e0216 */
[----:B------:R-:W-:Y:S01]  /*0ad0*/  ISETP.GE.AND P4, PT, R21, RZ, PT ;  /* 0x000000ff1500720c */ /* 0x000fe20003f86270 */
[----:B------:R0:W5:Y:S01]  /*0ae0*/  LDG.E R22, desc[UR4][R14.64] ;  /* 0x000000040e167981 */ /* 0x000162000c1e1900 */
[----:B------:R-:W-:Y:S01]  /*0af0*/  LOP3.LUT R21, R10, R18, RZ, 0x3c, !PT ;  /* 0x000000120a157212 */ /* 0x000fe200078e3cff */
[----:B------:R-:W-:-:S03]  /*0b00*/  @P2 VIADD R24, R24, 0x1 ;  /* 0x0000000118182836 */ /* 0x000fc60000000000 */
[----:B------:R-:W-:Y:S02]  /*0b10*/  ISETP.GE.AND P3, PT, R21, RZ, PT ;  /* 0x000000ff1500720c */ /* 0x000fe40003f66270 */
[----:B0-----:R-:W-:Y:S02]  /*0b20*/  LOP3.LUT R15, R25, R18, RZ, 0x3c, !PT ;  /* 0x00000012190f7212 */ /* 0x001fe400078e3cff */
[----:B------:R-:W-:Y:S02]  /*0b30*/  SHF.R.S64 R14, RZ, 0x1e, R13 ;  /* 0x0000001eff0e7819 */ /* 0x000fe4000000100d */
[----:B------:R-:W-:Y:S02]  /*0b40*/  ISETP.GE.AND P6, PT, R15, RZ, PT ;  /* 0x000000ff0f00720c */ /* 0x000fe40003fc6270 */
[----:B------:R-:W-:Y:S01]  /*0b50*/  IADD3 R14, P2, PT, R14, UR36, RZ ;  /* 0x000000240e0e7c10 */ /* 0x000fe2000ff5e0ff */
[----:B------:R-:W-:-:S03]  /*0b60*/  @!P5 IMAD.MOV R12, RZ, RZ, -R12 ;  /* 0x000000ffff0cd224 */ /* 0x000fc600078e0a0c */
[----:B------:R-:W-:Y:S02]  /*0b70*/  LEA.HI.X.SX32 R15, R13, UR37, 0x2, P2 ;  /* 0x000000250d0f7c11 */ /* 0x000fe400090f16ff */
[----:B------:R-:W-:Y:S02]  /*0b80*/  ISETP.NE.AND P2, PT, R18, RZ, PT ;  /* 0x000000ff1200720c */ /* 0x000fe40003f45270 */
[----:B------:R-:W-:Y:S01]  /*0b90*/  MOV R28, R8 ;  /* 0x00000008001c7202 */ /* 0x000fe20000000f00 */
[----:B------:R-:W-:Y:S01]  /*0ba0*/  @!P3 IMAD.MOV R4, RZ, RZ, -R4 ;  /* 0x000000ffff04b224 */ /* 0x000fe200078e0a04 */
[----:B------:R-:W-:Y:S01]  /*0bb0*/  SEL R8, R17, R12, !P2 ;  /* 0x0000000c11087207 */ /* 0x000fe20005000000 */
[----:B------:R0:W5:Y:S01]  /*0bc0*/  LDG.E R14, desc[UR4][R14.64] ;  /* 0x000000040e0e7981 */ /* 0x000162000c1e1900 */
[----:B------:R-:W-:Y:S02]  /*0bd0*/  @!P4 IADD3 R28, PT, PT, -R28, RZ, RZ ;  /* 0x000000ff1c1cc210 */ /* 0x000fe40007ffe1ff */
[----:B------:R-:W-:-:S02]  /*0be0*/  @!P6 IADD3 R24, PT, PT, -R24, RZ, RZ ;  /* 0x000000ff1818e210 */ /* 0x000fc40007ffe1ff */
[C---:B------:R-:W-:Y:S02]  /*0bf0*/  SEL R12, R17.reuse, R28, !P2 ;  /* 0x0000001c110c7207 */ /* 0x040fe40005000000 */
[C---:B------:R-:W-:Y:S02]  /*0c00*/  SEL R4, R17.reuse, R4, !P2 ;  /* 0x0000000411047207 */ /* 0x040fe40005000000 */
[----:B------:R-:W-:Y:S01]  /*0c10*/  SEL R21, R17, R24, !P2 ;  /* 0x0000001811157207 */ /* 0x000fe20005000000 */
[----:B0-----:R-:W-:Y:S01]  /*0c20*/  IMAD.MOV R15, RZ, RZ, -R8 ;  /* 0x000000ffff0f7224 */ /* 0x001fe200078e0a08 */
[----:B------:R-:W-:Y:S02]  /*0c30*/  SEL R26, R26, RZ, P1 ;  /* 0x000000ff1a1a7207 */ /* 0x000fe40000800000 */
[----:B------:R-:W-:Y:S01]  /*0c40*/  SEL R17, R8, RZ, P1 ;  /* 0x000000ff08117207 */ /* 0x000fe20000800000 */
[----:B------:R-:W-:Y:S01]  /*0c50*/  IMAD R19, R18, R15, R19 ;  /* 0x0000000f12137224 */ /* 0x000fe200078e0213 */
[----:B------:R-:W-:Y:S01]  /*0c60*/  SEL R15, R23, RZ, P0 ;  /* 0x000000ff170f7207 */ /* 0x000fe20000000000 */
[----:B------:R-:W-:-:S02]  /*0c70*/  IMAD R26, R26, UR44, RZ ;  /* 0x0000002c1a1a7c24 */ /* 0x000fc4000f8e02ff */
[----:B------:R-:W-:Y:S01]  /*0c80*/  IMAD R24, R17, UR44, RZ ;  /* 0x0000002c11187c24 */ /* 0x000fe2000f8e02ff */
[C---:B------:R-:W-:Y:S01]  /*0c90*/  IADD3 R17, PT, PT, -R12.reuse, RZ, RZ ;  /* 0x000000ff0c117210 */ /* 0x040fe20007ffe1ff */
[----:B------:R-:W-:Y:S01]  /*0ca0*/  IMAD R15, R15, UR45, R26 ;  /* 0x0000002d0f0f7c24 */ /* 0x000fe2000f8e021a */
[----:B------:R-:W-:Y:S02]  /*0cb0*/  IADD3 R8, P2, PT, R9, UR38, RZ ;  /* 0x0000002609087c10 */ /* 0x000fe4000ff5e0ff */
[----:B------:R-:W-:Y:S01]  /*0cc0*/  SEL R23, R12, RZ, P1 ;  /* 0x000000ff0c177207 */ /* 0x000fe20000800000 */
[----:B------:R-:W-:Y:S01]  /*0cd0*/  IMAD.MOV R29, RZ, RZ, -R4 ;  /* 0x000000ffff1d7224 */ /* 0x000fe200078e0a04 */
[----:B------:R-:W-:Y:S01]  /*0ce0*/  IADD3 R26, PT, PT, -R21, RZ, RZ ;  /* 0x000000ff151a7210 */ /* 0x000fe20007ffe1ff */
[C---:B------:R-:W-:Y:S01]  /*0cf0*/  IMAD R13, R18.reuse, R17, R13 ;  /* 0x00000011120d7224 */ /* 0x040fe200078e020d */
[----:B------:R-:W-:Y:S01]  /*0d00*/  SEL R19, R19, RZ, P0 ;  /* 0x000000ff13137207 */ /* 0x000fe20000000000 */
[----:B------:R-:W-:Y:S01]  /*0d10*/  IMAD R27, R23, UR44, RZ ;  /* 0x0000002c171b7c24 */ /* 0x000fe2000f8e02ff */
[----:B------:R-:W-:Y:S01]  /*0d20*/  LEA.HI.X.SX32 R9, R9, UR39, 0x1, P2 ;  /* 0x0000002709097c11 */ /* 0x000fe200090f0eff */
[C---:B------:R-:W-:Y:S01]  /*0d30*/  IMAD R23, R18.reuse, R29, R10 ;  /* 0x0000001d12177224 */ /* 0x040fe200078e020a */
[----:B------:R-:W-:Y:S01]  /*0d40*/  SEL R21, R21, RZ, P1 ;  /* 0x000000ff15157207 */ /* 0x000fe20000800000 */
[----:B------:R-:W-:Y:S01]  /*0d50*/  IMAD R18, R18, R26, R25 ;  /* 0x0000001a12127224 */ /* 0x000fe200078e0219 */
[----:B------:R-:W-:Y:S01]  /*0d60*/  IADD3 R12, P2, PT, R11, UR38, RZ ;  /* 0x000000260b0c7c10 */ /* 0x000fe2000ff5e0ff */
[----:B------:R-:W-:Y:S01]  /*0d70*/  IMAD R19, R19, UR45, R24 ;  /* 0x0000002d13137c24 */ /* 0x000fe2000f8e0218 */
[----:B------:R0:W5:Y:S01]  /*0d80*/  LDG.E.U8 R17, desc[UR4][R8.64] ;  /* 0x0000000408117981 */ /* 0x000162000c1e1100 */
[----:B------:R-:W-:Y:S01]  /*0d90*/  SEL R24, R13, RZ, P0 ;  /* 0x000000ff0d187207 */ /* 0x000fe20000000000 */
[----:B------:R-:W-:Y:S01]  /*0da0*/  IMAD R26, R21, UR44, RZ ;  /* 0x0000002c151a7c24 */ /* 0x000fe2000f8e02ff */
[----:B------:R-:W-:-:S02]  /*0db0*/  SEL R21, R18, RZ, P0 ;  /* 0x000000ff12157207 */ /* 0x000fc40000000000 */
[----:B------:R-:W-:Y:S01]  /*0dc0*/  LEA.HI.X.SX32 R13, R11, UR39, 0x1, P2 ;  /* 0x000000270b0d7c11 */ /* 0x000fe200090f0eff */
[----:B------:R-:W-:Y:S01]  /*0dd0*/  IMAD R11, R24, UR45, R27 ;  /* 0x0000002d180b7c24 */ /* 0x000fe2000f8e021b */
[----:B0-----:R-:W-:Y:S02]  /*0de0*/  SEL R8, R4, RZ, P1 ;  /* 0x000000ff04087207 */ /* 0x001fe40000800000 */
[----:B------:R-:W-:Y:S02]  /*0df0*/  R2UR UR6, R6 ;  /* 0x00000000060672ca */ /* 0x000fe400000e0000 */
[----:B------:R-:W-:Y:S01]  /*0e00*/  R2UR UR7, R7 ;  /* 0x00000000070772ca */ /* 0x000fe200000e0000 */
[----:B------:R-:W-:Y:S01]  /*0e10*/  IMAD R24, R8, UR44, RZ ;  /* 0x0000002c08187c24 */ /* 0x000fe2000f8e02ff */
[----:B------:R-:W-:Y:S01]  /*0e20*/  IADD3 R8, P1, PT, R15, UR38, RZ ;  /* 0x000000260f087c10 */ /* 0x000fe2000ff3e0ff */
[----:B------:R-:W-:Y:S01]  /*0e30*/  IMAD R21, R21, UR45, R26 ;  /* 0x0000002d15157c24 */ /* 0x000fe2000f8e021a */
[----:B------:R-:W-:Y:S01]  /*0e40*/  SEL R23, R23, RZ, P0 ;  /* 0x000000ff17177207 */ /* 0x000fe20000000000 */
[----:B------:R0:W5:Y:S01]  /*0e50*/  LDG.E.U8 R4, desc[UR4][R12.64] ;  /* 0x000000040c047981 */ /* 0x000162000c1e1100 */
[----:B------:R-:W-:-:S02]  /*0e60*/  IADD3 R18, P0, PT, R19, UR38, RZ ;  /* 0x0000002613127c10 */ /* 0x000fc4000ff1e0ff */
[----:B------:R-:W-:Y:S02]  /*0e70*/  R2UR UR10, R6 ;  /* 0x00000000060a72ca */ /* 0x000fe400000e0000 */
[----:B------:R-:W-:Y:S02]  /*0e80*/  R2UR UR11, R7 ;  /* 0x00000000070b72ca */ /* 0x000fe400000e0000 */
[----:B------:R-:W-:Y:S02]  /*0e90*/  LEA.HI.X.SX32 R9, R15, UR39, 0x1, P1 ;  /* 0x000000270f097c11 */ /* 0x000fe400088f0eff */
[----:B------:R-:W-:Y:S01]  /*0ea0*/  LEA.HI.X.SX32 R19, R19, UR39, 0x1, P0 ;  /* 0x0000002713137c11 */ /* 0x000fe200080f0eff */
[----:B------:R-:W-:Y:S01]  /*0eb0*/  IMAD R15, R23, UR45, R24 ;  /* 0x0000002d170f7c24 */ /* 0x000fe2000f8e0218 */
[----:B0-----:R-:W-:Y:S01]  /*0ec0*/  IADD3 R12, P0, PT, R11, UR38, RZ ;  /* 0x000000260b0c7c10 */ /* 0x001fe2000ff1e0ff */
[----:B------:R0:W5:Y:S01]  /*0ed0*/  LDG.E.U8 R23, desc[UR4][R8.64] ;  /* 0x0000000408177981 */ /* 0x000162000c1e1100 */
[----:B------:R-:W-:-:S02]  /*0ee0*/  IADD3 R26, P2, PT, R21, UR38, RZ ;  /* 0x00000026151a7c10 */ /* 0x000fc4000ff5e0ff */
[----:B------:R-:W-:Y:S01]  /*0ef0*/  SHF.R.S64 R32, RZ, 0x1e, R10 ;  /* 0x0000001eff207819 */ /* 0x000fe2000000100a */
[----:B------:R-:W5:Y:S01]  /*0f00*/  LDG.E.U8 R18, desc[UR6][R18.64] ;  /* 0x0000000612127981 */ /* 0x000f62000c1e1100 */
[----:B------:R-:W-:Y:S02]  /*0f10*/  R2UR UR8, R6 ;  /* 0x00000000060872ca */ /* 0x000fe400000e0000 */
[----:B------:R-:W-:Y:S02]  /*0f20*/  R2UR UR9, R7 ;  /* 0x00000000070972ca */ /* 0x000fe400000e0000 */
[----:B------:R-:W-:Y:S01]  /*0f30*/  LEA.HI.X.SX32 R13, R11, UR39, 0x1, P0 ;  /* 0x000000270b0d7c11 */ /* 0x000fe200080f0eff */
[----:B0-----:R-:W2:Y:S01]  /*0f40*/  LDC.64 R8, c[0x0][0x3d0] ;  /* 0x0000f400ff087b82 */ /* 0x001ea20000000a00 */
[----:B------:R-:W-:Y:S02]  /*0f50*/  LEA.HI.X.SX32 R27, R21, UR39, 0x1, P2 ;  /* 0x00000027151b7c11 */ /* 0x000fe400090f0eff */
[----:B------:R-:W-:Y:S01]  /*0f60*/  IADD3 R32, P0, PT, R32, UR36, RZ ;  /* 0x0000002420207c10 */ /* 0x000fe2000ff1e0ff */
[----:B------:R2:W5:Y:S01]  /*0f70*/  LDG.E.U8 R12, desc[UR4][R12.64] ;  /* 0x000000040c0c7981 */ /* 0x000562000c1e1100 */
[----:B------:R-:W-:-:S02]  /*0f80*/  IADD3 R28, P1, PT, R15, UR38, RZ ;  /* 0x000000260f1c7c10 */ /* 0x000fc4000ff3e0ff */
[----:B------:R-:W-:Y:S01]  /*0f90*/  SHF.R.S64 R11, RZ, 0x1e, R25 ;  /* 0x0000001eff0b7819 */ /* 0x000fe20000001019 */
[----:B------:R-:W5:Y:S01]  /*0fa0*/  LDG.E.U8 R26, desc[UR10][R26.64] ;  /* 0x0000000a1a1a7981 */ /* 0x000f62000c1e1100 */
[----:B------:R-:W-:Y:S02]  /*0fb0*/  LEA.HI.X.SX32 R33, R10, UR37, 0x2, P0 ;  /* 0x000000250a217c11 */ /* 0x000fe400080f16ff */
[----:B------:R-:W-:Y:S02]  /*0fc0*/  LEA.HI.X.SX32 R29, R15, UR39, 0x1, P1 ;  /* 0x000000270f1d7c11 */ /* 0x000fe400088f0eff */
[----:B------:R-:W-:Y:S01]  /*0fd0*/  IADD3 R10, P0, PT, R11, UR36, RZ ;  /* 0x000000240b0a7c10 */ /* 0x000fe2000ff1e0ff */
[----:B------:R-:W5:Y:S04]  /*0fe0*/  LDG.E R32, desc[UR6][R32.64] ;  /* 0x0000000620207981 */ /* 0x000f68000c1e1900 */
[----:B------:R-:W5:Y:S01]  /*0ff0*/  LDG.E.U8 R28, desc[UR8][R28.64] ;  /* 0x000000081c1c7981 */ /* 0x000f62000c1e1100 */
[----:B------:R-:W-:-:S05]  /*1000*/  LEA.HI.X.SX32 R11, R25, UR37, 0x2, P0 ;  /* 0x00000025190b7c11 */ /* 0x000fca00080f16ff */
[----:B------:R0:W5:Y:S01]  /*1010*/  LDG.E R10, desc[UR4][R10.64] ;  /* 0x000000040a0a7981 */ /* 0x000162000c1e1900 */
[----:B------:R-:W-:Y:S01]  /*1020*/  UMOV UR4, 0xffffffff ;  /* 0xffffffff00047882 */ /* 0x000fe20000000000 */
[-C--:B--2---:R-:W-:Y:S01]  /*1030*/  FMUL R13, R20, R9.reuse ;  /* 0x00000009140d7220 */ /* 0x084fe20000400000 */
[-C--:B---3--:R-:W-:Y:S01]  /*1040*/  FMUL R15, R16, R9.reuse ;  /* 0x00000009100f7220 */ /* 0x088fe20000400000 */
[-C--:B----4-:R-:W-:Y:S01]  /*1050*/  FMUL R21, R30, R9.reuse ;  /* 0x000000091e157220 */ /* 0x090fe20000400000 */
[----:B-----5:R-:W-:Y:S01]  /*1060*/  ISETP.NE.AND P0, PT, R17, RZ, PT ;  /* 0x000000ff1100720c */ /* 0x020fe20003f05270 */
[----:B------:R-:W-:-:S05]  /*1070*/  FMUL R17, R22, R9 ;  /* 0x0000000916117220 */ /* 0x000fca0000400000 */
[----:B------:R-:W-:-:S04]  /*1080*/  FSEL R17, R17, R8, P0 ;  /* 0x0000000811117208 */ /* 0x000fc80000000000 */
[----:B0-----:R-:W-:Y:S02]  /*1090*/  FMNMX R11, R17, -INF , !PT ;  /* 0xff800000110b7809 */ /* 0x001fe40007800000 */
[----:B------:R-:W-:-:S04]  /*10a0*/  ISETP.NE.AND P1, PT, R4, RZ, PT ;  /* 0x000000ff0400720c */ /* 0x000fc80003f25270 */
[----:B------:R-:W-:-:S04]  /*10b0*/  FSEL R16, R13, R8, P1 ;  /* 0x000000080d107208 */ /* 0x000fc80000800000 */
[----:B------:R-:W-:Y:S02]  /*10c0*/  FMNMX R13, R11, R16, !PT ;  /* 0x000000100b0d7209 */ /* 0x000fe40007800000 */
[----:B------:R-:W-:Y:S01]  /*10d0*/  ISETP.NE.AND P2, PT, R23, RZ, PT ;  /* 0x000000ff1700720c */ /* 0x000fe20003f45270 */
[----:B------:R-:W-:Y:S01]  /*10e0*/  FMUL R11, R14, R9 ;  /* 0x000000090e0b7220 */ /* 0x000fe20000400000 */
[----:B------:R-:W-:Y:S02]  /*10f0*/  ISETP.NE.AND P0, PT, R18, RZ, PT ;  /* 0x000000ff1200720c */ /* 0x000fe40003f05270 */
[-C--:B------:R-:W-:Y:S02]  /*1100*/  FSEL R18, R15, R8.reuse, P2 ;  /* 0x000000080f127208 */ /* 0x080fe40001000000 */
[----:B------:R-:W-:Y:S02]  /*1110*/  FSEL R21, R21, R8, P0 ;  /* 0x0000000815157208 */ /* 0x000fe40000000000 */
[----:B------:R-:W-:-:S02]  /*1120*/  FMNMX R4, R13, R18, !PT ;  /* 0x000000120d047209 */ /* 0x000fc40007800000 */
[----:B------:R-:W-:Y:S02]  /*1130*/  ISETP.NE.AND P1, PT, R12, RZ, PT ;  /* 0x000000ff0c00720c */ /* 0x000fe40003f25270 */
[----:B------:R-:W-:Y:S02]  /*1140*/  ISETP.NE.AND P2, PT, R26, RZ, PT ;  /* 0x000000ff1a00720c */ /* 0x000fe40003f45270 */
[----:B------:R-:W-:Y:S02]  /*1150*/  FSEL R20, R11, R8, P1 ;  /* 0x000000080b147208 */ /* 0x000fe40000800000 */
[----:B------:R-:W-:Y:S01]  /*1160*/  FMNMX R11, R4, R21, !PT ;  /* 0x00000015040b7209 */ /* 0x000fe20007800000 */
[----:B------:R-:W-:Y:S01]  /*1170*/  FMUL R19, R32, R9 ;  /* 0x0000000920137220 */ /* 0x000fe20000400000 */
[----:B------:R-:W-:Y:S02]  /*1180*/  ISETP.NE.AND P0, PT, R28, RZ, PT ;  /* 0x000000ff1c00720c */ /* 0x000fe40003f05270 */
[----:B------:R-:W-:-:S02]  /*1190*/  FMNMX R4, R11, R20, !PT ;  /* 0x000000140b047209 */ /* 0x000fc40007800000 */
[----:B------:R-:W-:-:S03]  /*11a0*/  FSEL R19, R19, R8, P0 ;  /* 0x0000000813137208 */ /* 0x000fc60000000000 */
        /* <DEDUP_REMOVED lines=14> */
[----:B0-----:R-:W-:Y:S02]  /*1290*/  FMNMX R23, R10, R14, !PT ;  /* 0x0000000e0a177209 */ /* 0x001fe40007800000 */
[----:B------:R-:W-:-:S03]  /*12a0*/  MOV R14, 0x437c0000 ;  /* 0x437c0000000e7802 */ /* 0x000fc60000000f00 */
        /* <DEDUP_REMOVED lines=17> */
[-C--:B------:R-:W-:Y:S02]  /*13c0*/  FFMA.RM R9, R15, R14.reuse, 12582913 ;  /* 0x4b4000010f097423 */ /* 0x080fe4000000400e */
[----:B------:R-:W-:Y:S01]  /*13d0*/  FFMA.SAT R17, R22, R11, 0.5 ;  /* 0x3f00000016117423 */ /* 0x000fe2000000200b */
[----:B------:R-:W-:Y:S01]  /*13e0*/  FFMA R13, R12, 1.925963033500011079e-08, R13 ;  /* 0x32a570600c0d7823 */ /* 0x000fe2000000000d */
[----:B------:R-:W-:Y:S01]  /*13f0*/  FADD R15, R9, -12583039 ;  /* 0xcb40007f090f7421 */ /* 0x000fe20000000000 */
[----:B------:R-:W0:Y:S01]  /*1400*/  MUFU.EX2 R18, R18 ;  /* 0x0000001200127308 */ /* 0x000e220000000800 */
[----:B------:R-:W-:Y:S02]  /*1410*/  FFMA.RM R12, R17, R14, 12582913 ;  /* 0x4b400001110c7423 */ /* 0x000fe4000000400e */
[----:B------:R-:W-:-:S02]  /*1420*/  FFMA R15, R16, 1.4426950216293334961, -R15 ;  /* 0x3fb8aa3b100f7823 */ /* 0x000fc4000000080f */
[----:B------:R-:W-:Y:S02]  /*1430*/  FADD R21, R12, -12583039 ;  /* 0xcb40007f0c157421 */ /* 0x000fe40000000000 */
[----:B------:R-:W-:Y:S01]  /*1440*/  FFMA R17, R16, 1.925963033500011079e-08, R15 ;  /* 0x32a5706010117823 */ /* 0x000fe2000000000f */
[-C--:B------:R-:W-:Y:S01]  /*1450*/  FFMA.RM R15, R25, R14.reuse, 12582913 ;  /* 0x4b400001190f7423 */ /* 0x080fe2000000400e */
[----:B------:R-:W-:Y:S01]  /*1460*/  FFMA R21, R22, 1.4426950216293334961, -R21 ;  /* 0x3fb8aa3b16157823 */ /* 0x000fe20000000815 */
[----:B------:R-:W-:Y:S01]  /*1470*/  FFMA.SAT R25, R24, R11, 0.5 ;  /* 0x3f00000018197423 */ /* 0x000fe2000000200b */
[----:B------:R-:W1:Y:S01]  /*1480*/  MUFU.EX2 R13, R13 ;  /* 0x0000000d000d7308 */ /* 0x000e620000000800 */
[----:B------:R-:W-:Y:S01]  /*1490*/  FADD R19, R15, -12583039 ;  /* 0xcb40007f0f137421 */ /* 0x000fe20000000000 */
[----:B------:R-:W-:Y:S01]  /*14a0*/  FFMA R16, R22, 1.925963033500011079e-08, R21 ;  /* 0x32a5706016107823 */ /* 0x000fe20000000015 */
[----:B------:R-:W-:Y:S01]  /*14b0*/  FADD R22, R8, -R23 ;  /* 0x8000001708167221 */ /* 0x000fe20000000000 */
[----:B------:R-:W-:Y:S01]  /*14c0*/  FFMA.RM R8, R25, R14, 12582913 ;  /* 0x4b40000119087423 */ /* 0x000fe2000000400e */
[----:B------:R-:W-:-:S02]  /*14d0*/  FFMA R19, R20, 1.4426950216293334961, -R19 ;  /* 0x3fb8aa3b14137823 */ /* 0x000fc40000000813 */
[----:B------:R-:W-:Y:S01]  /*14e0*/  FFMA.SAT R23, R22, R11, 0.5 ;  /* 0x3f00000016177423 */ /* 0x000fe2000000200b */
[----:B------:R-:W-:Y:S01]  /*14f0*/  FADD R21, R8, -12583039 ;  /* 0xcb40007f08157421 */ /* 0x000fe20000000000 */
[----:B------:R-:W2:Y:S01]  /*1500*/  MUFU.EX2 R17, R17 ;  /* 0x0000001100117308 */ /* 0x000ea20000000800 */
[----:B------:R-:W-:Y:S01]  /*1510*/  FFMA R11, R20, 1.925963033500011079e-08, R19 ;  /* 0x32a57060140b7823 */ /* 0x000fe20000000013 */
[----:B------:R-:W-:Y:S01]  /*1520*/  FFMA.RM R14, R23, R14, 12582913 ;  /* 0x4b400001170e7423 */ /* 0x000fe2000000400e */
[----:B------:R-:W-:Y:S01]  /*1530*/  FFMA R21, R24, 1.4426950216293334961, -R21 ;  /* 0x3fb8aa3b18157823 */ /* 0x000fe20000000815 */
[----:B------:R-:W-:Y:S01]  /*1540*/  IMAD.SHL.U32 R20, R15, 0x800000, RZ ;  /* 0x008000000f147824 */ /* 0x000fe200078e00ff */
[----:B------:R-:W-:Y:S01]  /*1550*/  SHF.L.U32 R8, R8, 0x17, RZ ;  /* 0x0000001708087819 */ /* 0x000fe200000006ff */
[----:B------:R-:W-:Y:S01]  /*1560*/  FADD R23, R14, -12583039 ;  /* 0xcb40007f0e177421 */ /* 0x000fe20000000000 */
[----:B------:R-:W-:Y:S01]  /*1570*/  FFMA R19, R24, 1.925963033500011079e-08, R21 ;  /* 0x32a5706018137823 */ /* 0x000fe20000000015 */
[----:B------:R-:W3:Y:S01]  /*1580*/  MUFU.EX2 R16, R16 ;  /* 0x0000001000107308 */ /* 0x000ee20000000800 */
[----:B------:R-:W-:-:S02]  /*1590*/  IMAD.SHL.U32 R21, R4, 0x800000, RZ ;  /* 0x0080000004157824 */ /* 0x000fc400078e00ff */
[----:B------:R-:W-:Y:S01]  /*15a0*/  FFMA R23, R22, 1.4426950216293334961, -R23 ;  /* 0x3fb8aa3b16177823 */ /* 0x000fe20000000817 */
[----:B------:R-:W-:Y:S01]  /*15b0*/  SHF.L.U32 R4, R10, 0x17, RZ ;  /* 0x000000170a047819 */ /* 0x000fe200000006ff */
[----:B------:R-:W-:Y:S02]  /*15c0*/  IMAD.SHL.U32 R10, R9, 0x800000, RZ ;  /* 0x00800000090a7824 */ /* 0x000fe400078e00ff */
[----:B0-----:R-:W-:Y:S01]  /*15d0*/  FMUL R18, R21, R18 ;  /* 0x0000001215127220 */ /* 0x001fe20000400000 */
[----:B------:R-:W-:Y:S01]  /*15e0*/  FFMA R23, R22, 1.925963033500011079e-08, R23 ;  /* 0x32a5706016177823 */ /* 0x000fe20000000017 */
[----:B------:R-:W0:Y:S01]  /*15f0*/  MUFU.EX2 R11, R11 ;  /* 0x0000000b000b7308 */ /* 0x000e220000000800 */
[----:B-1----:R-:W-:Y:S01]  /*1600*/  FMUL R4, R4, R13 ;  /* 0x0000000d04047220 */ /* 0x002fe20000400000 */
[----:B------:R-:W-:Y:S01]  /*1610*/  FADD R9, RZ, R18 ;  /* 0x00000012ff097221 */ /* 0x000fe20000000000 */
[----:B------:R-:W-:Y:S01]  /*1620*/  SHF.L.U32 R13, R12, 0x17, RZ ;  /* 0x000000170c0d7819 */ /* 0x000fe200000006ff */
[----:B--2---:R-:W-:-:S02]  /*1630*/  FMUL R17, R10, R17 ;  /* 0x000000110a117220 */ /* 0x004fc40000400000 */
[----:B------:R-:W-:Y:S02]  /*1640*/  FADD R10, R9, R4 ;  /* 0x00000004090a7221 */ /* 0x000fe40000000000 */
[----:B------:R-:W1:Y:S01]  /*1650*/  MUFU.EX2 R19, R19 ;  /* 0x0000001300137308 */ /* 0x000e620000000800 */
[----:B---3--:R-:W-:Y:S01]  /*1660*/  FMUL R16, R13, R16 ;  /* 0x000000100d107220 */ /* 0x008fe20000400000 */
[----:B------:R-:W-:Y:S01]  /*1670*/  FADD R9, R10, R17 ;  /* 0x000000110a097221 */ /* 0x000fe20000000000 */
[----:B------:R-:W-:-:S05]  /*1680*/  IMAD.SHL.U32 R13, R14, 0x800000, RZ ;  /* 0x008000000e0d7824 */ /* 0x000fca00078e00ff */
[----:B------:R-:W2:Y:S01]  /*1690*/  MUFU.EX2 R12, R23 ;  /* 0x00000017000c7308 */ /* 0x000ea20000000800 */
[----:B0-----:R-:W-:Y:S01]  /*16a0*/  FMUL R10, R20, R11 ;  /* 0x0000000b140a7220 */ /* 0x001fe20000400000 */
[----:B------:R-:W-:-:S04]  /*16b0*/  FADD R11, R9, R16 ;  /* 0x00000010090b7221 */ /* 0x000fc80000000000 */
[----:B------:R-:W-:Y:S01]  /*16c0*/  FADD R14, R11, R10 ;  /* 0x0000000a0b0e7221 */ /* 0x000fe20000000000 */
[----:B-1----:R-:W-:Y:S01]  /*16d0*/  FMUL R9, R8, R19 ;  /* 0x0000001308097220 */ /* 0x002fe20000400000 */
        /* <DEDUP_REMOVED lines=12> */
.L_x_24077:
        /* <DEDUP_REMOVED lines=12> */
[----:B0-----:R-:W-:Y:S05]  /*1860*/  CALL.REL.NOINC `($__internal_369_$__cuda_sm3x_div_rn_noftz_f32_slowpath) ;  /* 0x0000001000247944 */ /* 0x001fea0003c00000 */
[----:B------:R-:W-:-:S07]  /*1870*/  IMAD.MOV.U32 R14, RZ, RZ, R18 ;  /* 0x000000ffff0e7224 */ /* 0x000fce00078e0012 */
.L_x_24052:
[----:B------:R-:W-:Y:S05]  /*1880*/  BSYNC.RECONVERGENT B1 ;  /* 0x0000000000017941 */ /* 0x000fea0003800200 */
.L_x_24051:
        /* <DEDUP_REMOVED lines=12> */
[----:B0-----:R-:W-:Y:S05]  /*1950*/  CALL.REL.NOINC `($__internal_369_$__cuda_sm3x_div_rn_noftz_f32_slowpath) ;  /* 0x0000000c00e87944 */ /* 0x001fea0003c00000 */
[----:B------:R-:W-:-:S07]  /*1960*/  MOV R15, R18 ;  /* 0x00000012000f7202 */ /* 0x000fce0000000f00 */
.L_x_24054:
[----:B------:R-:W-:Y:S05]  /*1970*/  BSYNC.RECONVERGENT B1 ;  /* 0x0000000000017941 */ /* 0x000fea0003800200 */
.L_x_24053:
        /* <DEDUP_REMOVED lines=12> */
[----:B0-----:R-:W-:Y:S05]  /*1a40*/  CALL.REL.NOINC `($__internal_369_$__cuda_sm3x_div_rn_noftz_f32_slowpath) ;  /* 0x0000000c00ac7944 */ /* 0x001fea0003c00000 */
[----:B------:R-:W-:-:S07]  /*1a50*/  IMAD.MOV.U32 R4, RZ, RZ, R18 ;  /* 0x000000ffff047224 */ /* 0x000fce00078e0012 */
.L_x_24056:
[----:B------:R-:W-:Y:S05]  /*1a60*/  BSYNC.RECONVERGENT B1 ;  /* 0x0000000000017941 */ /* 0x000fea0003800200 */
.L_x_24055:
        /* <DEDUP_REMOVED lines=14> */
.L_x_24058:
[----:B------:R-:W-:Y:S05]  /*1b50*/  BSYNC.RECONVERGENT B1 ;  /* 0x0000000000017941 */ /* 0x000fea0003800200 */
.L_x_24057:
        /* <DEDUP_REMOVED lines=14> */
.L_x_24060:
[----:B------:R-:W-:Y:S05]  /*1c40*/  BSYNC.RECONVERGENT B1 ;  /* 0x0000000000017941 */ /* 0x000fea0003800200 */
.L_x_24059:
        /* <DEDUP_REMOVED lines=14> */
.L_x_24062:
[----:B------:R-:W-:Y:S05]  /*1d30*/  BSYNC.RECONVERGENT B1 ;  /* 0x0000000000017941 */ /* 0x000fea0003800200 */
.L_x_24061:
        /* <DEDUP_REMOVED lines=14> */
.L_x_24064:
[----:B------:R-:W-:Y:S05]  /*1e20*/  BSYNC.RECONVERGENT B1 ;  /* 0x0000000000017941 */ /* 0x000fea0003800200 */
.L_x_24063:
        /* <DEDUP_REMOVED lines=35> */
.L_x_24049:
[----:B------:R-:W-:Y:S05]  /*2060*/  EXIT ;  /* 0x000000000000794d */ /* 0x000fea0003800000 */
.L_x_24050:
[----:B------:R-:W-:Y:S01]  /*2070*/  BSSY B1, `(.L_x_24066) ;  /* 0x0000007000017945 */ /* 0x000fe20003800000 */
[----:B------:R-:W-:Y:S01]  /*2080*/  IMAD.MOV.U32 R12, RZ, RZ, 0x10 ;  /* 0x00000010ff0c7424 */ /* 0x000fe200078e00ff */
[----:B------:R-:W-:Y:S01]  /*2090*/  MOV R11, 0x1f ;  /* 0x0000001f000b7802 */ /* 0x000fe20000000f00 */
[----:B------:R-:W-:-:S07]  /*20a0*/  IMAD.MOV.U32 R15, RZ, RZ, -0x1 ;  /* 0xffffffffff0f7424 */ /* 0x000fce00078e00ff */
[----:B------:R-:W-:Y:S05]  /*20b0*/  WARPSYNC.COLLECTIVE R15, `(.L_x_24067) ;  /* 0x000000000f087348 */ /* 0x000fea0003c00000 */
[----:B------:R0:W1:Y:S02]  /*20c0*/  SHFL.BFLY P6, R14, R13, R12, R11 ;  /* 0x0c00000c0d0e7389 */ /* 0x00006400000c000b */
[----:B01----:R-:W-:Y:S05]  /*20d0*/  ENDCOLLECTIVE ;  /* 0x000000000000791b */ /* 0x003fea0003800000 */
.L_x_24067:
[----:B------:R-:W-:Y:S05]  /*20e0*/  BSYNC B1 ;  /* 0x0000000000017941 */ /* 0x000fea0003800000 */
.L_x_24066:
[----:B------:R-:W-:Y:S01]  /*20f0*/  HFMA2 R12, -RZ, RZ, 0, 4.76837158203125e-07 ;  /* 0x00000008ff0c7431 */ /* 0x000fe200000001ff */
[----:B------:R-:W-:Y:S01]  /*2100*/  FMNMX R13, R13, R14, !PT ;  /* 0x0000000e0d0d7209 */ /* 0x000fe20007800000 */
[----:B------:R-:W-:Y:S01]  /*2110*/  IMAD.MOV.U32 R11, RZ, RZ, 0x1f ;  /* 0x0000001fff0b7424 */ /* 0x000fe200078e00ff */
[----:B------:R-:W-:-:S07]  /*2120*/  MOV R15, 0xffffffff ;  /* 0xffffffff000f7802 */ /* 0x000fce0000000f00 */
[----:B------:R-:W-:Y:S05]  /*2130*/  WARPSYNC.COLLECTIVE R15, `(.L_x_24068) ;  /* 0x000000000f087348 */ /* 0x000fea0003c00000 */
[----:B------:R0:W1:Y:S02]  /*2140*/  SHFL.BFLY P6, R14, R13, R12, R11 ;  /* 0x0c00000c0d0e7389 */ /* 0x00006400000c000b */
[----:B01----:R-:W-:Y:S05]  /*2150*/  ENDCOLLECTIVE ;  /* 0x000000000000791b */ /* 0x003fea0003800000 */
.L_x_24068:
[----:B------:R-:W-:Y:S01]  /*2160*/  HFMA2 R12, -RZ, RZ, 0, 2.384185791015625e-07 ;  /* 0x00000004ff0c7431 */ /* 0x000fe200000001ff */
[----:B------:R-:W-:-:S05]  /*2170*/  FMNMX R4, R13, R14, !PT ;  /* 0x0000000e0d047209 */ /* 0x000fca0007800000 */
[----:B------:R-:W-:-:S07]  /*2180*/  IMAD.MOV.U32 R13, RZ, RZ, R4 ;  /* 0x000000ffff0d7224 */ /* 0x000fce00078e0004 */
[----:B------:R-:W-:Y:S05]  /*2190*/  WARPSYNC.COLLECTIVE R15, `(.L_x_24069) ;  /* 0x000000000f087348 */ /* 0x000fea0003c00000 */
[----:B------:R0:W1:Y:S02]  /*21a0*/  SHFL.BFLY P6, R14, R13, R12, R11 ;  /* 0x0c00000c0d0e7389 */ /* 0x00006400000c000b */
[----:B01----:R-:W-:Y:S05]  /*21b0*/  ENDCOLLECTIVE ;  /* 0x000000000000791b */ /* 0x003fea0003800000 */
.L_x_24069:
[----:B------:R-:W-:Y:S02]  /*21c0*/  MOV R12, 0x2 ;  /* 0x00000002000c7802 */ /* 0x000fe40000000f00 */
[----:B------:R-:W-:-:S05]  /*21d0*/  FMNMX R9, R4, R14, !PT ;  /* 0x0000000e04097209 */ /* 0x000fca0007800000 */
[----:B------:R-:W-:-:S07]  /*21e0*/  IMAD.MOV.U32 R13, RZ, RZ, R9 ;  /* 0x000000ffff0d7224 */ /* 0x000fce00078e0009 */
[----:B------:R-:W-:Y:S05]  /*21f0*/  WARPSYNC.COLLECTIVE R15, `(.L_x_24070) ;  /* 0x000000000f087348 */ /* 0x000fea0003c00000 */
[----:B------:R0:W1:Y:S02]  /*2200*/  SHFL.BFLY P6, R14, R13, R12, R11 ;  /* 0x0c00000c0d0e7389 */ /* 0x00006400000c000b */
[----:B01----:R-:W-:Y:S05]  /*2210*/  ENDCOLLECTIVE ;  /* 0x000000000000791b */ /* 0x003fea0003800000 */
.L_x_24070:
[----:B------:R-:W-:Y:S01]  /*2220*/  HFMA2 R12, -RZ, RZ, 0, 5.9604644775390625e-08 ;  /* 0x00000001ff0c7431 */ /* 0x000fe200000001ff */
[----:B------:R-:W-:Y:S01]  /*2230*/  FMNMX R10, R9, R14, !PT ;  /* 0x0000000e090a7209 */ /* 0x000fe20007800000 */
[----:B------:R-:W-:-:S04]  /*2240*/  IMAD.MOV.U32 R9, RZ, RZ, 0x3bbb989d ;  /* 0x3bbb989dff097424 */ /* 0x000fc800078e00ff */
[----:B------:R-:W-:-:S07]  /*2250*/  IMAD.MOV.U32 R13, RZ, RZ, R10 ;  /* 0x000000ffff0d7224 */ /* 0x000fce00078e000a */
[----:B------:R-:W-:Y:S05]  /*2260*/  WARPSYNC.COLLECTIVE R15, `(.L_x_24071) ;  /* 0x000000000f087348 */ /* 0x000fea0003c00000 */
[----:B------:R0:W1:Y:S02]  /*2270*/  SHFL.BFLY P6, R14, R13, R12, R11 ;  /* 0x0c00000c0d0e7389 */ /* 0x00006400000c000b */
[----:B01----:R-:W-:Y:S05]  /*2280*/  ENDCOLLECTIVE ;  /* 0x000000000000791b */ /* 0x003fea0003800000 */
.L_x_24071:
        /* <DEDUP_REMOVED lines=13> */
[----:B------:R-:W-:Y:S01]  /*2360*/  FADD R8, R8, -R23 ;  /* 0x8000001708087221 */ /* 0x000fe20000000000 */
[C---:B------:R-:W-:Y:S01]  /*2370*/  FADD R17, R4.reuse, -12583039 ;  /* 0xcb40007f04117421 */ /* 0x040fe20000000000 */
[----:B------:R-:W-:Y:S01]  /*2380*/  FADD R11, R13, -12583039 ;  /* 0xcb40007f0d0b7421 */ /* 0x000fe20000000000 */
[----:B------:R-:W-:-:S02]  /*2390*/  IMAD.SHL.U32 R4, R4, 0x800000, RZ ;  /* 0x0080000004047824 */ /* 0x000fc400078e00ff */
[----:B------:R-:W-:Y:S01]  /*23a0*/  FFMA R17, R22, 1.4426950216293334961, -R17 ;  /* 0x3fb8aa3b16117823 */ /* 0x000fe20000000811 */
[----:B------:R-:W-:Y:S01]  /*23b0*/  FFMA R15, R14, 1.4426950216293334961, -R11 ;  /* 0x3fb8aa3b0e0f7823 */ /* 0x000fe2000000080b */
[----:B------:R-:W-:Y:S02]  /*23c0*/  FFMA.RM R11, R19, R10, 12582913 ;  /* 0x4b400001130b7423 */ /* 0x000fe4000000400a */
[----:B------:R-:W-:Y:S01]  /*23d0*/  FFMA R17, R22, 1.925963033500011079e-08, R17 ;  /* 0x32a5706016117823 */ /* 0x000fe20000000011 */
[----:B------:R-:W-:Y:S01]  /*23e0*/  FFMA R19, R14, 1.925963033500011079e-08, R15 ;  /* 0x32a570600e137823 */ /* 0x000fe2000000000f */
[----:B------:R-:W-:-:S04]  /*23f0*/  FADD R15, R11, -12583039 ;  /* 0xcb40007f0b0f7421 */ /* 0x000fc80000000000 */
[----:B------:R-:W0:Y:S01]  /*2400*/  MUFU.EX2 R17, R17 ;  /* 0x0000001100117308 */ /* 0x000e220000000800 */
[----:B------:R-:W-:-:S04]  /*2410*/  FFMA R15, R18, 1.4426950216293334961, -R15 ;  /* 0x3fb8aa3b120f7823 */ /* 0x000fc8000000080f */
[----:B------:R-:W-:-:S03]  /*2420*/  FFMA R15, R18, 1.925963033500011079e-08, R15 ;  /* 0x32a57060120f7823 */ /* 0x000fc6000000000f */
[----:B------:R-:W1:Y:S08]  /*2430*/  MUFU.EX2 R19, R19 ;  /* 0x0000001300137308 */ /* 0x000e700000000800 */
[----:B------:R-:W-:Y:S01]  /*2440*/  MUFU.EX2 R15, R15 ;  /* 0x0000000f000f7308 */ /* 0x000fe20000000800 */
[----:B0-----:R-:W-:Y:S01]  /*2450*/  FMUL R18, R4, R17 ;  /* 0x0000001104127220 */ /* 0x001fe20000400000 */
[----:B------:R-:W-:Y:S01]  /*2460*/  FFMA.SAT R17, R16, R9, 0.5 ;  /* 0x3f00000010117423 */ /* 0x000fe20000002009 */
[----:B------:R-:W-:-:S03]  /*2470*/  SHF.L.U32 R4, R13, 0x17, RZ ;  /* 0x000000170d047819 */ /* 0x000fc600000006ff */
[-C--:B------:R-:W-:Y:S02]  /*2480*/  FFMA.RM R14, R17, R10.reuse, 12582913 ;  /* 0x4b400001110e7423 */ /* 0x080fe4000000400a */
[----:B-1----:R-:W-:Y:S02]  /*2490*/  FMUL R4, R4, R19 ;  /* 0x0000001304047220 */ /* 0x002fe40000400000 */
[----:B------:R-:W-:Y:S01]  /*24a0*/  FADD R17, R14, -12583039 ;  /* 0xcb40007f0e117421 */ /* 0x000fe20000000000 */
[----:B------:R-:W-:Y:S01]  /*24b0*/  FFMA.SAT R19, R12, R9, 0.5 ;  /* 0x3f0000000c137423 */ /* 0x000fe20000002009 */
[----:B------:R-:W-:Y:S02]  /*24c0*/  SHF.L.U32 R14, R14, 0x17, RZ ;  /* 0x000000170e0e7819 */ /* 0x000fe400000006ff */
[----:B------:R-:W-:Y:S01]  /*24d0*/  FFMA R17, R16, 1.4426950216293334961, -R17 ;  /* 0x3fb8aa3b10117823 */ /* 0x000fe20000000811 */
[----:B------:R-:W-:-:S03]  /*24e0*/  FFMA.RM R19, R19, R10, 12582913 ;  /* 0x4b40000113137423 */ /* 0x000fc6000000400a */
        /* <DEDUP_REMOVED lines=9> */
[----:B------:R-:W-:-:S03]  /*2580*/  FADD R17, R19, -12583039 ;  /* 0xcb40007f13117421 */ /* 0x000fc60000000000 */
[----:B------:R-:W1:Y:S01]  /*2590*/  MUFU.EX2 R10, R20 ;  /* 0x00000014000a7308 */ /* 0x000e620000000800 */
[----:B------:R-:W-:Y:S01]  /*25a0*/  FFMA R17, R12, 1.4426950216293334961, -R17 ;  /* 0x3fb8aa3b0c117823 */ /* 0x000fe20000000811 */
[----:B0-----:R-:W-:Y:S01]  /*25b0*/  FMUL R16, R14, R21 ;  /* 0x000000150e107220 */ /* 0x001fe20000400000 */
[C---:B------:R-:W-:Y:S02]  /*25c0*/  IMAD.SHL.U32 R14, R9.reuse, 0x800000, RZ ;  /* 0x00800000090e7824 */ /* 0x040fe400078e00ff */
[----:B------:R-:W-:Y:S01]  /*25d0*/  FFMA R22, R12, 1.925963033500011079e-08, R17 ;  /* 0x32a570600c167823 */ /* 0x000fe20000000011 */
[----:B------:R-:W-:Y:S01]  /*25e0*/  FADD R17, R9, -12583039 ;  /* 0xcb40007f09117421 */ /* 0x000fe20000000000 */
[----:B------:R-:W-:Y:S02]  /*25f0*/  IMAD.SHL.U32 R12, R11, 0x800000, RZ ;  /* 0x008000000b0c7824 */ /* 0x000fe400078e00ff */
[----:B------:R-:W0:Y:S01]  /*2600*/  MUFU.EX2 R11, R22 ;  /* 0x00000016000b7308 */ /* 0x000e220000000800 */
[----:B------:R-:W-:-:S04]  /*2610*/  FFMA R17, R8, 1.4426950216293334961, -R17 ;  /* 0x3fb8aa3b08117823 */ /* 0x000fc80000000811 */
[----:B------:R-:W-:Y:S01]  /*2620*/  FFMA R23, R8, 1.925963033500011079e-08, R17 ;  /* 0x32a5706008177823 */ /* 0x000fe20000000011 */
[----:B------:R-:W-:Y:S01]  /*2630*/  FMUL R17, R12, R15 ;  /* 0x0000000f0c117220 */ /* 0x000fe20000400000 */
[----:B------:R-:W-:-:S04]  /*2640*/  FADD R15, RZ, R18 ;  /* 0x00000012ff0f7221 */ /* 0x000fc80000000000 */
[----:B------:R-:W2:Y:S01]  /*2650*/  MUFU.EX2 R23, R23 ;  /* 0x0000001700177308 */ /* 0x000ea20000000800 */
[----:B------:R-:W-:Y:S01]  /*2660*/  FADD R8, R15, R4 ;  /* 0x000000040f087221 */ /* 0x000fe20000000000 */
[----:B------:R-:W-:-:S03]  /*2670*/  IMAD.SHL.U32 R15, R13, 0x800000, RZ ;  /* 0x008000000d0f7824 */ /* 0x000fc600078e00ff */
[----:B------:R-:W-:Y:S01]  /*2680*/  FADD R13, R8, R17 ;  /* 0x00000011080d7221 */ /* 0x000fe20000000000 */
[----:B------:R-:W-:Y:S01]  /*2690*/  SHF.L.U32 R8, R19, 0x17, RZ ;  /* 0x0000001713087819 */ /* 0x000fe200000006ff */
[----:B-1----:R-:W-:Y:S01]  /*26a0*/  FMUL R10, R15, R10 ;  /* 0x0000000a0f0a7220 */ /* 0x002fe20000400000 */
[----:B------:R-:W-:Y:S01]  /*26b0*/  MOV R15, 0xffffffff ;  /* 0xffffffff000f7802 */ /* 0x000fe20000000f00 */
[----:B------:R-:W-:Y:S02]  /*26c0*/  FADD R13, R13, R16 ;  /* 0x000000100d0d7221 */ /* 0x000fe40000000000 */
[----:B0-----:R-:W-:Y:S01]  /*26d0*/  FMUL R9, R8, R11 ;  /* 0x0000000b08097220 */ /* 0x001fe20000400000 */
[----:B------:R-:W-:Y:S02]  /*26e0*/  IMAD.MOV.U32 R11, RZ, RZ, 0x1f ;  /* 0x0000001fff0b7424 */ /* 0x000fe400078e00ff */
[----:B------:R-:W-:Y:S01]  /*26f0*/  FADD R12, R13, R10 ;  /* 0x0000000a0d0c7221 */ /* 0x000fe20000000000 */
[----:B--2---:R-:W-:-:S03]  /*2700*/  FMUL R8, R14, R23 ;  /* 0x000000170e087220 */ /* 0x004fc60000400000 */
[----:B------:R-:W-:Y:S01]  /*2710*/  FADD R13, R12, R9 ;  /* 0x000000090c0d7221 */ /* 0x000fe20000000000 */
[----:B------:R-:W-:-:S03]  /*2720*/  HFMA2 R12, -RZ, RZ, 0, 9.5367431640625e-07 ;  /* 0x00000010ff0c7431 */ /* 0x000fc600000001ff */
[----:B------:R-:W-:-:S07]  /*2730*/  FADD R13, R13, R8 ;  /* 0x000000080d0d7221 */ /* 0x000fce0000000000 */
[----:B------:R-:W-:Y:S05]  /*2740*/  WARPSYNC.COLLECTIVE R15, `(.L_x_24072) ;  /* 0x000000000f087348 */ /* 0x000fea0003c00000 */
[----:B------:R0:W1:Y:S02]  /*2750*/  SHFL.BFLY P6, R14, R13, R12, R11 ;  /* 0x0c00000c0d0e7389 */ /* 0x00006400000c000b */
[----:B01----:R-:W-:Y:S05]  /*2760*/  ENDCOLLECTIVE ;  /* 0x000000000000791b */ /* 0x003fea0003800000 */
.L_x_24072:
[----:B------:R-:W-:Y:S02]  /*2770*/  HFMA2 R12, -RZ, RZ, 0, 4.76837158203125e-07 ;  /* 0x00000008ff0c7431 */ /* 0x000fe400000001ff */
[----:B------:R-:W-:-:S04]  /*2780*/  FADD R19, R13, R14 ;  /* 0x0000000e0d137221 */ /* 0x000fc80000000000 */
[----:B------:R-:W-:-:S07]  /*2790*/  IMAD.MOV.U32 R13, RZ, RZ, R19 ;  /* 0x000000ffff0d7224 */ /* 0x000fce00078e0013 */
[----:B------:R-:W-:Y:S05]  /*27a0*/  WARPSYNC.COLLECTIVE R15, `(.L_x_24073) ;  /* 0x000000000f087348 */ /* 0x000fea0003c00000 */
[----:B------:R0:W1:Y:S02]  /*27b0*/  SHFL.BFLY P6, R14, R13, R12, R11 ;  /* 0x0c00000c0d0e7389 */ /* 0x00006400000c000b */
[----:B01----:R-:W-:Y:S05]  /*27c0*/  ENDCOLLECTIVE ;  /* 0x000000000000791b */ /* 0x003fea0003800000 */
.L_x_24073:
[----:B------:R-:W-:Y:S01]  /*27d0*/  MOV R12, 0x4 ;  /* 0x00000004000c7802 */ /* 0x000fe20000000f00 */
[----:B------:R-:W-:-:S04]  /*27e0*/  FADD R20, R19, R14 ;  /* 0x0000000e13147221 */ /* 0x000fc80000000000 */
[----:B------:R-:W-:-:S07]  /*27f0*/  IMAD.MOV.U32 R13, RZ, RZ, R20 ;  /* 0x000000ffff0d7224 */ /* 0x000fce00078e0014 */
[----:B------:R-:W-:Y:S05]  /*2800*/  WARPSYNC.COLLECTIVE R15, `(.L_x_24074) ;  /* 0x000000000f087348 */ /* 0x000fea0003c00000 */
[----:B------:R0:W1:Y:S02]  /*2810*/  SHFL.BFLY P6, R14, R13, R12, R11 ;  /* 0x0c00000c0d0e7389 */ /* 0x00006400000c000b */
[----:B01----:R-:W-:Y:S05]  /*2820*/  ENDCOLLECTIVE ;  /* 0x000000000000791b */ /* 0x003fea0003800000 */
.L_x_24074:
[----:B------:R-:W-:Y:S02]  /*2830*/  HFMA2 R12, -RZ, RZ, 0, 1.1920928955078125e-07 ;  /* 0x00000002ff0c7431 */ /* 0x000fe400000001ff */
[----:B------:R-:W-:-:S04]  /*2840*/  FADD R21, R20, R14 ;  /* 0x0000000e14157221 */ /* 0x000fc80000000000 */
[----:B------:R-:W-:-:S07]  /*2850*/  IMAD.MOV.U32 R13, RZ, RZ, R21 ;  /* 0x000000ffff0d7224 */ /* 0x000fce00078e0015 */
[----:B------:R-:W-:Y:S05]  /*2860*/  WARPSYNC.COLLECTIVE R15, `(.L_x_24075) ;  /* 0x000000000f087348 */ /* 0x000fea0003c00000 */
[----:B------:R0:W1:Y:S02]  /*2870*/  SHFL.BFLY P6, R14, R13, R12, R11 ;  /* 0x0c00000c0d0e7389 */ /* 0x00006400000c000b */
[----:B01----:R-:W-:Y:S05]  /*2880*/  ENDCOLLECTIVE ;  /* 0x000000000000791b */ /* 0x003fea0003800000 */
.L_x_24075:
[----:B------:R-:W-:Y:S01]  /*2890*/  MOV R12, 0x1 ;  /* 0x00000001000c7802 */ /* 0x000fe20000000f00 */
[----:B------:R-:W-:-:S04]  /*28a0*/  FADD R22, R21, R14 ;  /* 0x0000000e15167221 */ /* 0x000fc80000000000 */
[----:B------:R-:W-:-:S07]  /*28b0*/  IMAD.MOV.U32 R13, RZ, RZ, R22 ;  /* 0x000000ffff0d7224 */ /* 0x000fce00078e0016 */
[----:B------:R-:W-:Y:S05]  /*28c0*/  WARPSYNC.COLLECTIVE R15, `(.L_x_24076) ;  /* 0x000000000f087348 */ /* 0x000fea0003c00000 */
[----:B------:R0:W1:Y:S02]  /*28d0*/  SHFL.BFLY P6, R14, R13, R12, R11 ;  /* 0x0c00000c0d0e7389 */ /* 0x00006400000c000b */
[----:B01----:R-:W-:Y:S05]  /*28e0*/  ENDCOLLECTIVE ;  /* 0x000000000000791b */ /* 0x003fea0003800000 */
.L_x_24076:
[----:B------:R-:W-:Y:S05]  /*28f0*/  BRA `(.L_x_24077) ;  /* 0xffffffec00a87947 */ /* 0x000fea000383ffff */
        .weak           $__internal_369_$__cuda_sm3x_div_rn_noftz_f32_slowpath
        .type           $__internal_369_$__cuda_sm3x_div_rn_noftz_f32_slowpath,@function
        .size           $__internal_369_$__cuda_sm3x_div_rn_noftz_f32_slowpath,(.L_x_37746 - $__internal_369_$__cuda_sm3x_div_rn_noftz_f32_slowpath)
$__internal_369_$__cuda_sm3x_div_rn_noftz_f32_slowpath:
        /* <DEDUP_REMOVED lines=35> */
.L_x_24079:
        /* <DEDUP_REMOVED lines=51> */
.L_x_24086:
[----:B------:R-:W-:-:S04]  /*2e60*/  LOP3.LUT R18, R18, 0x80000000, RZ, 0xc0, !PT ;  /* 0x8000000012127812 */ /* 0x000fc800078ec0ff */
[----:B------:R-:W-:Y:S01]  /*2e70*/  LOP3.LUT R18, R18, 0x7f800000, RZ, 0xfc, !PT ;  /* 0x7f80000012127812 */ /* 0x000fe200078efcff */
[----:B------:R-:W-:Y:S06]  /*2e80*/  BRA `(.L_x_24087) ;  /* 0x0000000000047947 */ /* 0x000fec0003800000 */
.L_x_24085:
[----:B------:R-:W-:-:S07]  /*2e90*/  IMAD R18, R13, 0x800000, R18 ;  /* 0x008000000d127824 */ /* 0x000fce00078e0212 */
.L_x_24087:
[----:B------:R-:W-:Y:S05]  /*2ea0*/  BSYNC.RECONVERGENT B3 ;  /* 0x0000000000037941 */ /* 0x000fea0003800200 */
.L_x_24084:
[----:B------:R-:W-:Y:S05]  /*2eb0*/  BRA `(.L_x_24088) ;  /* 0x0000000000207947 */ /* 0x000fea0003800000 */
.L_x_24083:
[----:B------:R-:W-:-:S04]  /*2ec0*/  LOP3.LUT R11, R11, 0x80000000, R22, 0x48, !PT ;  /* 0x800000000b0b7812 */ /* 0x000fc800078e4816 */
[----:B------:R-:W-:Y:S01]  /*2ed0*/  LOP3.LUT R18, R11, 0x7f800000, RZ, 0xfc, !PT ;  /* 0x7f8000000b127812 */ /* 0x000fe200078efcff */
[----:B------:R-:W-:Y:S06]  /*2ee0*/  BRA `(.L_x_24088) ;  /* 0x0000000000147947 */ /* 0x000fec0003800000 */
.L_x_24082:
[----:B------:R-:W-:Y:S01]  /*2ef0*/  LOP3.LUT R18, R11, 0x80000000, R22, 0x48, !PT ;  /* 0x800000000b127812 */ /* 0x000fe200078e4816 */
[----:B------:R-:W-:Y:S06]  /*2f00*/  BRA `(.L_x_24088) ;  /* 0x00000000000c7947 */ /* 0x000fec0003800000 */
.L_x_24081:
[----:B------:R-:W0:Y:S01]  /*2f10*/  MUFU.RSQ R18, -QNAN ;  /* 0xffc0000000127908 */ /* 0x000e220000001400 */
[----:B------:R-:W-:Y:S05]  /*2f20*/  BRA `(.L_x_24088) ;  /* 0x0000000000047947 */ /* 0x000fea0003800000 */
.L_x_24080:
[----:B------:R-:W-:-:S07]  /*2f30*/  FADD.FTZ R18, R18, R11 ;  /* 0x0000000b12127221 */ /* 0x000fce0000010000 */
.L_x_24088:
[----:B------:R-:W-:Y:S05]  /*2f40*/  BSYNC.RECONVERGENT B2 ;  /* 0x0000000000027941 */ /* 0x000fea0003800200 */
.L_x_24078:
[----:B------:R-:W-:Y:S01]  /*2f50*/  HFMA2 R13, -RZ, RZ, 0, 0 ;  /* 0x00000000ff0d7431 */ /* 0x000fe200000001ff */
[----:B------:R-:W-:-:S04]  /*2f60*/  MOV R12, R20 ;  /* 0x00000014000c7202 */ /* 0x000fc80000000f00 */
[----:B0-----:R-:W-:Y:S05]  /*2f70*/  RET.REL.NODEC R12 `(_Z15SoftmaxWarpImplI22BroadcastScaleMaskLoadIffbLm2EiE11DirectStoreIffEfLi1ELi7ELi32ELi1ELb0EL9Algorithm0EEvT_T0_ll) ;  /* 0xffffffd00c207950 */ /* 0x001fea0003c3ffff */
.L_x_24089:
        /* <DEDUP_REMOVED lines=16> */
.L_x_37746:


//--------------------- .text._Z15SoftmaxWarpImplI22BroadcastScaleMaskLoadIffbLm2EiE11DirectStoreIffEfLi1ELi6ELi32ELi1ELb1EL9Algorithm0EEvT_T0_ll --------------------------
	.section	.text._Z15SoftmaxWarpImplI22BroadcastScaleMaskLoadIffbLm2EiE11DirectStoreIffEfLi1ELi6ELi32ELi1ELb1EL9Algorithm0EEvT_T0_ll,"ax",@progbits
	.align	128
        .global         _Z15SoftmaxWarpImplI22BroadcastScaleMaskLoadIffbLm2EiE11DirectStoreIffEfLi1ELi6ELi32ELi1ELb1EL9Algorithm0EEvT_T0_ll
        .type           _Z15SoftmaxWarpImplI22BroadcastScaleMaskLoadIffbLm2EiE11DirectStoreIffEfLi1ELi6ELi32ELi1ELb1EL9Algorithm0EEvT_T0_ll,@function
        .size           _Z15SoftmaxWarpImplI22BroadcastScaleMaskLoadIffbLm2EiE11DirectStoreIffEfLi1ELi6ELi32ELi1ELb1EL9Algorithm0EEvT_T0_ll,(.L_x_37747 - _Z15SoftmaxWarpImplI22BroadcastScaleMaskLoadIffbLm2EiE11DirectStoreIffEfLi1ELi6ELi32ELi1ELb1EL9Algorithm0EEvT_T0_ll)
        .other          _Z15SoftmaxWarpImplI22BroadcastScaleMaskLoadIffbLm2EiE11DirectStoreIffEfLi1ELi6ELi32ELi1ELb1EL9Algorithm0EEvT_T0_ll,@"STO_CUDA_ENTRY STV_DEFAULT"
_Z15SoftmaxWarpImplI22BroadcastScaleMaskLoadIffbLm2EiE11DirectStoreIffEfLi1ELi6ELi32ELi1ELb1EL9Algorithm0EEvT_T0_ll:
.text._Z15SoftmaxWarpImplI22BroadcastScaleMaskLoadIffbLm2EiE11DirectStoreIffEfLi1ELi6ELi32ELi1ELb1EL9Algorithm0EEvT_T0_ll:
        /* <DEDUP_REMOVED lines=29> */
.L_x_24090:
        /* <DEDUP_REMOVED lines=19> */
.L_x_24117:
[----:B0-2---:R-:W0:Y:S01]  /*0300*/  LDC.64 R2, c[0x0][0x3f0] ;  /* 0x0000fc00ff027b82 */ /* 0x005e220000000a00 */
[----:B------:R-:W-:Y:S01]  /*0310*/  BSSY.RECONVERGENT B1, `(.L_x_24092) ;  /* 0x000003e000017945 */ /* 0x000fe20003800200 */
[----:B------:R-:W-:Y:S01]  /*0320*/  MOV R31, 0xff800000 ;  /* 0xff800000001f7802 */ /* 0x000fe20000000f00 */
[----:B------:R-:W-:-:S05]  /*0330*/  IMAD.MOV.U32 R13, RZ, RZ, -0x800000 ;  /* 0xff800000ff0d7424 */ /* 0x000fca00078e00ff */
        /* <DEDUP_REMOVED lines=59> */
.L_x_24093:
[----:B------:R-:W-:Y:S05]  /*06f0*/  BSYNC.RECONVERGENT B1 ;  /* 0x0000000000017941 */ /* 0x000fea0003800200 */
.L_x_24092:
        /* <DEDUP_REMOVED lines=11> */
[----:B------:R-:W-:Y:S02]  /*07b0*/  HFMA2 R2, -RZ, RZ, 0, 0 ;  /* 0x00000000ff027431 */ /* 0x000fe400000001ff */
[----:B------:R-:W-:Y:S01]  /*07c0*/  IMAD R5, R18, UR50, R25 ;  /* 0x0000003212057c24 */ /* 0x000fe2000f8e0219 */
[C---:B-1----:R-:W-:Y:S01]  /*07d0*/  R2UR UR6, R8.reuse ;  /* 0x00000000080672ca */ /* 0x042fe200000e0000 */
[----:B------:R-:W0:Y:S01]  /*07e0*/  I2F.RP R6, R10 ;  /* 0x0000000a00067306 */ /* 0x000e220000209400 */
[----:B------:R-:W-:Y:S02]  /*07f0*/  R2UR UR7, R9 ;  /* 0x00000000090772ca */ /* 0x000fe400000e0000 */
[----:B------:R-:W-:Y:S02]  /*0800*/  IABS R12, R5 ;  /* 0x00000005000c7213 */ /* 0x000fe40000000000 */
[----:B------:R-:W-:-:S02]  /*0810*/  R2UR UR4, R8 ;  /* 0x00000000080472ca */ /* 0x000fc400000e0000 */
[----:B------:R-:W-:Y:S01]  /*0820*/  R2UR UR5, R9 ;  /* 0x00000000090572ca */ /* 0x000fe200000e0000 */
        /* <DEDUP_REMOVED lines=43> */
.L_x_24095:
[----:B------:R-:W-:Y:S05]  /*0ae0*/  BSYNC.RECONVERGENT B1 ;  /* 0x0000000000017941 */ /* 0x000fea0003800200 */
.L_x_24094:
        /* <DEDUP_REMOVED lines=33> */
[----:B0-----:R-:W-:-:S04]  /*0d00*/  ISETP.NE.U32.AND P5, PT, R6, 0x1, PT ;  /* 0x000000010600780c */ /* 0x001fc80003fa5070 */
[----:B------:R-:W-:Y:S02]  /*0d10*/  ISETP.NE.AND.EX P5, PT, R7, RZ, PT, P5 ;  /* 0x000000ff0700720c */ /* 0x000fe40003fa5350 */
[----:B-1----:R-:W-:Y:S01]  /*0d20*/  ISETP.NE.U32.AND P3, PT, R4, 0x1, PT ;  /* 0x000000010400780c */ /* 0x002fe20003f65070 */
[----:B------:R-:W-:Y:S01]  /*0d30*/  IMAD.MOV R4, RZ, RZ, -R2 ;  /* 0x000000ffff047224 */ /* 0x000fe200078e0a02 */
[----:B------:R-:W-:Y:S02]  /*0d40*/  SEL R2, R2, RZ, P5 ;  /* 0x000000ff02027207 */ /* 0x000fe40002800000 */
[----:B------:R-:W-:Y:S01]  /*0d50*/  ISETP.NE.AND.EX P3, PT, R5, RZ, PT, P3 ;  /* 0x000000ff0500720c */ /* 0x000fe20003f65330 */
[--C-:B------:R-:W-:Y:S02]  /*0d60*/  IMAD R0, R0, R4, R3.reuse ;  /* 0x0000000400007224 */ /* 0x100fe400078e0203 */
[----:B------:R-:W-:Y:S01]  /*0d70*/  IMAD R5, R2, UR40, RZ ;  /* 0x0000002802057c24 */ /* 0x000fe2000f8e02ff */
[----:B------:R-:W-:-:S02]  /*0d80*/  SHF.R.S64 R2, RZ, 0x1e, R3 ;  /* 0x0000001eff027819 */ /* 0x000fc40000001003 */
        /* <DEDUP_REMOVED lines=12> */
.L_x_24097:
[----:B------:R-:W-:Y:S05]  /*0e50*/  BSYNC.RECONVERGENT B1 ;  /* 0x0000000000017941 */ /* 0x000fea0003800200 */
.L_x_24096:
        /* <DEDUP_REMOVED lines=58> */
.L_x_24099:
[----:B------:R-:W-:Y:S05]  /*1200*/  BSYNC.RECONVERGENT B1 ;  /* 0x0000000000017941 */ /* 0x000fea0003800200 */
.L_x_24098:
        /* <DEDUP_REMOVED lines=55> */
.L_x_24101:
[----:B------:R-:W-:Y:S05]  /*1580*/  BSYNC.RECONVERGENT B1 ;  /* 0x0000000000017941 */ /* 0x000fea0003800200 */
.L_x_24100:
        /* <DEDUP_REMOVED lines=15> */
[----:B------:R-:W-:Y:S02]  /*1680*/  ISETP.GE.AND P3, PT, R14, RZ, PT ;  /* 0x000000ff0e00720c */ /* 0x000fe40003f66270 */
[----:B-1----:R-:W-:Y:S02]  /*1690*/  IADD3 R2, PT, PT, RZ, -R3, RZ ;  /* 0x80000003ff027210 */ /* 0x002fe40007ffe0ff */
[----:B------:R-:W-:-:S03]  /*16a0*/  SHF.R.S64 R14, RZ, 0x1e, R0 ;  /* 0x0000001eff0e7819 */ /* 0x000fc60000001000 */
        /* <DEDUP_REMOVED lines=37> */
.L_x_24103:
[----:B------:R-:W-:Y:S05]  /*1900*/  BSYNC.RECONVERGENT B1 ;  /* 0x0000000000017941 */ /* 0x000fea0003800200 */
.L_x_24102:
        /* <DEDUP_REMOVED lines=15> */
[----:B------:R-:W-:Y:S02]  /*1a00*/  IMAD.MOV.U32 R10, RZ, RZ, 0x437c0000 ;  /* 0x437c0000ff0a7424 */ /* 0x000fe400078e00ff */
[----:B------:R-:W-:Y:S01]  /*1a10*/  FADD R4, -R14, R4 ;  /* 0x000000040e047221 */ /* 0x000fe20000000100 */
[-C--:B------:R-:W-:Y:S01]  /*1a20*/  FFMA.SAT R13, R12, R11.reuse, 0.5 ;  /* 0x3f0000000c0d7423 */ /* 0x080fe2000000200b */
[-C--:B------:R-:W-:Y:S01]  /*1a30*/  FFMA.SAT R15, R22, R11.reuse, 0.5 ;  /* 0x3f000000160f7423 */ /* 0x080fe2000000200b */
[----:B------:R-:W-:Y:S01]  /*1a40*/  FADD R20, -R14, R20 ;  /* 0x000000140e147221 */ /* 0x000fe20000000100 */
[----:B------:R-:W-:Y:S01]  /*1a50*/  FFMA.SAT R31, R4, R11, 0.5 ;  /* 0x3f000000041f7423 */ /* 0x000fe2000000200b */
[-C--:B------:R-:W-:Y:S01]  /*1a60*/  FFMA.RM R6, R13, R10.reuse, 12582913 ;  /* 0x4b4000010d067423 */ /* 0x080fe2000000400a */
[----:B------:R-:W-:-:S03]  /*1a70*/  FFMA.RM R0, R15, R10, 12582913 ;  /* 0x4b4000010f007423 */ /* 0x000fc6000000400a */
[----:B------:R-:W-:Y:S01]  /*1a80*/  FADD R3, R6, -12583039 ;  /* 0xcb40007f06037421 */ /* 0x000fe20000000000 */
[C---:B------:R-:W-:Y:S01]  /*1a90*/  FADD R15, R0.reuse, -12583039 ;  /* 0xcb40007f000f7421 */ /* 0x040fe20000000000 */
[----:B------:R-:W-:Y:S02]  /*1aa0*/  SHF.L.U32 R0, R0, 0x17, RZ ;  /* 0x0000001700007819 */ /* 0x000fe400000006ff */
[----:B------:R-:W-:Y:S01]  /*1ab0*/  FFMA R13, R12, 1.4426950216293334961, -R3 ;  /* 0x3fb8aa3b0c0d7823 */ /* 0x000fe20000000803 */
[-C--:B------:R-:W-:Y:S01]  /*1ac0*/  FFMA.RM R3, R31, R10.reuse, 12582913 ;  /* 0x4b4000011f037423 */ /* 0x080fe2000000400a */
[----:B------:R-:W-:Y:S01]  /*1ad0*/  FFMA R15, R22, 1.4426950216293334961, -R15 ;  /* 0x3fb8aa3b160f7823 */ /* 0x000fe2000000080f */
[-C--:B------:R-:W-:Y:S01]  /*1ae0*/  FFMA.SAT R31, R20, R11.reuse, 0.5 ;  /* 0x3f000000141f7423 */ /* 0x080fe2000000200b */
[----:B------:R-:W-:Y:S01]  /*1af0*/  FFMA R2, R12, 1.925963033500011079e-08, R13 ;  /* 0x32a570600c027823 */ /* 0x000fe2000000000d */
[----:B------:R-:W-:Y:S01]  /*1b00*/  FADD R13, R3, -12583039 ;  /* 0xcb40007f030d7421 */ /* 0x000fe20000000000 */
[----:B------:R-:W-:Y:S01]  /*1b10*/  FADD R12, -R14, R5 ;  /* 0x000000050e0c7221 */ /* 0x000fe20000000100 */
[----:B------:R-:W-:Y:S01]  /*1b20*/  FFMA R15, R22, 1.925963033500011079e-08, R15 ;  /* 0x32a57060160f7823 */ /* 0x000fe2000000000f */
[----:B------:R-:W-:Y:S01]  /*1b30*/  FADD R14, -R14, R7 ;  /* 0x000000070e0e7221 */ /* 0x000fe20000000100 */
[----:B------:R-:W-:Y:S01]  /*1b40*/  FFMA R13, R4, 1.4426950216293334961, -R13 ;  /* 0x3fb8aa3b040d7823 */ /* 0x000fe2000000080d */
[-C--:B------:R-:W-:Y:S01]  /*1b50*/  FFMA.SAT R5, R12, R11.reuse, 0.5 ;  /* 0x3f0000000c057423 */ /* 0x080fe2000000200b */
[----:B------:R-:W0:Y:S02]  /*1b60*/  MUFU.EX2 R2, R2 ;  /* 0x0000000200027308 */ /* 0x000e240000000800 */
[----:B------:R-:W-:Y:S01]  /*1b70*/  FFMA R22, R4, 1.925963033500011079e-08, R13 ;  /* 0x32a5706004167823 */ /* 0x000fe2000000000d */
[-C--:B------:R-:W-:Y:S01]  /*1b80*/  FFMA.RM R4, R31, R10.reuse, 12582913 ;  /* 0x4b4000011f047423 */ /* 0x080fe2000000400a */
[----:B------:R-:W-:Y:S01]  /*1b90*/  FFMA.SAT R13, R14, R11, 0.5 ;  /* 0x3f0000000e0d7423 */ /* 0x000fe2000000200b */
[----:B------:R-:W-:-:S02]  /*1ba0*/  FFMA.RM R5, R5, R10, 12582913 ;  /* 0x4b40000105057423 */ /* 0x000fc4000000400a */
[----:B------:R-:W-:Y:S01]  /*1bb0*/  FADD R11, R4, -12583039 ;  /* 0xcb40007f040b7421 */ /* 0x000fe20000000000 */
[----:B------:R-:W-:Y:S01]  /*1bc0*/  FFMA.RM R10, R13, R10, 12582913 ;  /* 0x4b4000010d0a7423 */ /* 0x000fe2000000400a */
[C---:B------:R-:W-:Y:S01]  /*1bd0*/  FADD R31, R5.reuse, -12583039 ;  /* 0xcb40007f051f7421 */ /* 0x040fe20000000000 */
[----:B------:R2:W3:Y:S01]  /*1be0*/  MUFU.EX2 R7, R15 ;  /* 0x0000000f00077308 */ /* 0x0004e20000000800 */
[----:B------:R-:W-:Y:S01]  /*1bf0*/  FFMA R13, R20, 1.4426950216293334961, -R11 ;  /* 0x3fb8aa3b140d7823 */ /* 0x000fe2000000080b */
[----:B------:R-:W-:Y:S02]  /*1c00*/  IMAD.SHL.U32 R4, R4, 0x800000, RZ ;  /* 0x0080000004047824 */ /* 0x000fe400078e00ff */
[----:B------:R-:W-:Y:S01]  /*1c10*/  FFMA R31, R12, 1.4426950216293334961, -R31 ;  /* 0x3fb8aa3b0c1f7823 */ /* 0x000fe2000000081f */
[----:B------:R-:W-:Y:S01]  /*1c20*/  SHF.L.U32 R5, R5, 0x17, RZ ;  /* 0x0000001705057819 */ /* 0x000fe200000006ff */
[----:B------:R-:W-:Y:S02]  /*1c30*/  FFMA R13, R20, 1.925963033500011079e-08, R13 ;  /* 0x32a57060140d7823 */ /* 0x000fe4000000000d */
[----:B------:R-:W-:Y:S01]  /*1c40*/  FFMA R12, R12, 1.925963033500011079e-08, R31 ;  /* 0x32a570600c0c7823 */ /* 0x000fe2000000001f */
[----:B------:R-:W4:Y:S01]  /*1c50*/  MUFU.EX2 R11, R22 ;  /* 0x00000016000b7308 */ /* 0x000f220000000800 */
[----:B--2---:R-:W-:-:S04]  /*1c60*/  FADD R15, R10, -12583039 ;  /* 0xcb40007f0a0f7421 */ /* 0x004fc80000000000 */
[----:B------:R-:W-:Y:S01]  /*1c70*/  FFMA R31, R14, 1.4426950216293334961, -R15 ;  /* 0x3fb8aa3b0e1f7823 */ /* 0x000fe2000000080f */
[----:B------:R-:W-:Y:S02]  /*1c80*/  IMAD.SHL.U32 R15, R6, 0x800000, RZ ;  /* 0x00800000060f7824 */ /* 0x000fe400078e00ff */
[----:B------:R-:W2:Y:S01]  /*1c90*/  MUFU.EX2 R13, R13 ;  /* 0x0000000d000d7308 */ /* 0x000ea20000000800 */
[----:B------:R-:W-:Y:S01]  /*1ca0*/  FFMA R31, R14, 1.925963033500011079e-08, R31 ;  /* 0x32a570600e1f7823 */ /* 0x000fe2000000001f */
[----:B0-----:R-:W-:Y:S01]  /*1cb0*/  FMUL R2, R15, R2 ;  /* 0x000000020f027220 */ /* 0x001fe20000400000 */
[----:B------:R-:W-:Y:S02]  /*1cc0*/  IMAD.SHL.U32 R6, R3, 0x800000, RZ ;  /* 0x0080000003067824 */ /* 0x000fe400078e00ff */
[----:B---3--:R-:W-:Y:S01]  /*1cd0*/  FMUL R0, R0, R7 ;  /* 0x0000000700007220 */ /* 0x008fe20000400000 */
[----:B------:R-:W-:Y:S02]  /*1ce0*/  FADD R7, RZ, R2 ;  /* 0x00000002ff077221 */ /* 0x000fe40000000000 */
[----:B------:R-:W0:Y:S01]  /*1cf0*/  MUFU.EX2 R12, R12 ;  /* 0x0000000c000c7308 */ /* 0x000e220000000800 */
[----:B----4-:R-:W-:Y:S01]  /*1d00*/  FMUL R3, R6, R11 ;  /* 0x0000000b06037220 */ /* 0x010fe20000400000 */
[----:B------:R-:W-:-:S04]  /*1d10*/  FADD R6, R7, R0 ;  /* 0x0000000007067221 */ /* 0x000fc80000000000 */
[----:B------:R-:W-:Y:S01]  /*1d20*/  FADD R7, R6, R3 ;  /* 0x0000000306077221 */ /* 0x000fe20000000000 */
[----:B------:R-:W-:Y:S01]  /*1d30*/  IMAD.SHL.U32 R6, R10, 0x800000, RZ ;  /* 0x008000000a067824 */ /* 0x000fe200078e00ff */
[----:B------:R-:W3:Y:S01]  /*1d40*/  MUFU.EX2 R31, R31 ;  /* 0x0000001f001f7308 */ /* 0x000ee20000000800 */
[----:B--2---:R-:W-:-:S04]  /*1d50*/  FMUL R4, R4, R13 ;  /* 0x0000000d04047220 */ /* 0x004fc80000400000 */
[----:B------:R-:W-:Y:S01]  /*1d60*/  FADD R10, R7, R4 ;  /* 0x00000004070a7221 */ /* 0x000fe20000000000 */
[----:B0-----:R-:W-:-:S04]  /*1d70*/  FMUL R5, R5, R12 ;  /* 0x0000000c05057220 */ /* 0x001fc80000400000 */
        /* <DEDUP_REMOVED lines=12> */
.L_x_24129:
        /* <DEDUP_REMOVED lines=11> */
[----:B01----:R-:W-:Y:S05]  /*1ef0*/  CALL.REL.NOINC `($__internal_370_$__cuda_sm3x_div_rn_noftz_f32_slowpath) ;  /* 0x0000000c00c87944 */ /* 0x003fea0003c00000 */
[----:B------:R-:W-:-:S07]  /*1f00*/  IMAD.MOV.U32 R12, RZ, RZ, R2 ;  /* 0x000000ffff0c7224 */ /* 0x000fce00078e0002 */
.L_x_24106:
[----:B------:R-:W-:Y:S05]  /*1f10*/  BSYNC.RECONVERGENT B1 ;  /* 0x0000000000017941 */ /* 0x000fea0003800200 */
.L_x_24105:
        /* <DEDUP_REMOVED lines=11> */
[----:B01----:R-:W-:Y:S05]  /*1fd0*/  CALL.REL.NOINC `($__internal_370_$__cuda_sm3x_div_rn_noftz_f32_slowpath) ;  /* 0x0000000c00907944 */ /* 0x003fea0003c00000 */
[----:B------:R-:W-:-:S07]  /*1fe0*/  IMAD.MOV.U32 R13, RZ, RZ, R2 ;  /* 0x000000ffff0d7224 */ /* 0x000fce00078e0002 */
.L_x_24108:
[----:B------:R-:W-:Y:S05]  /*1ff0*/  BSYNC.RECONVERGENT B1 ;  /* 0x0000000000017941 */ /* 0x000fea0003800200 */
.L_x_24107:
        /* <DEDUP_REMOVED lines=11> */
[----:B01----:R-:W-:Y:S05]  /*20b0*/  CALL.REL.NOINC `($__internal_370_$__cuda_sm3x_div_rn_noftz_f32_slowpath) ;  /* 0x0000000c00587944 */ /* 0x003fea0003c00000 */
[----:B------:R-:W-:-:S07]  /*20c0*/  MOV R14, R2 ;  /* 0x00000002000e7202 */ /* 0x000fce0000000f00 */
.L_x_24110:
[----:B------:R-:W-:Y:S05]  /*20d0*/  BSYNC.RECONVERGENT B1 ;  /* 0x0000000000017941 */ /* 0x000fea0003800200 */
.L_x_24109:
        /* <DEDUP_REMOVED lines=12> */
[----:B------:R-:W-:-:S07]  /*21a0*/  IMAD.MOV.U32 R0, RZ, RZ, R2 ;  /* 0x000000ffff007224 */ /* 0x000fce00078e0002 */
.L_x_24112:
[----:B------:R-:W-:Y:S05]  /*21b0*/  BSYNC.RECONVERGENT B1 ;  /* 0x0000000000017941 */ /* 0x000fea0003800200 */
.L_x_24111:
        /* <DEDUP_REMOVED lines=13> */
.L_x_24114:
[----:B------:R-:W-:Y:S05]  /*2290*/  BSYNC.RECONVERGENT B1 ;  /* 0x0000000000017941 */ /* 0x000fea0003800200 */
.L_x_24113:
        /* <DEDUP_REMOVED lines=13> */
.L_x_24116:
[----:B------:R-:W-:Y:S05]  /*2370*/  BSYNC.RECONVERGENT B1 ;  /* 0x0000000000017941 */ /* 0x000fea0003800200 */
.L_x_24115:
        /* <DEDUP_REMOVED lines=42> */
.L_x_24091:
[----:B------:R-:W-:Y:S05]  /*2620*/  EXIT ;  /* 0x000000000000794d */ /* 0x000fea0003800000 */
.L_x_24104:
[----:B------:R-:W-:Y:S01]  /*2630*/  BSSY B1, `(.L_x_24118) ;  /* 0x0000007000017945 */ /* 0x000fe20003800000 */
[----:B------:R-:W-:Y:S01]  /*2640*/  IMAD.MOV.U32 R12, RZ, RZ, 0x10 ;  /* 0x00000010ff0c7424 */ /* 0x000fe200078e00ff */
[----:B------:R-:W-:Y:S01]  /*2650*/  MOV R15, 0xffffffff ;  /* 0xffffffff000f7802 */ /* 0x000fe20000000f00 */
[----:B------:R-:W-:-:S07]  /*2660*/  IMAD.MOV.U32 R11, RZ, RZ, 0x1f ;  /* 0x0000001fff0b7424 */ /* 0x000fce00078e00ff */
[----:B-1----:R-:W-:Y:S05]  /*2670*/  WARPSYNC.COLLECTIVE R15, `(.L_x_24119) ;  /* 0x000000000f087348 */ /* 0x002fea0003c00000 */
[----:B------:R0:W2:Y:S02]  /*2680*/  SHFL.BFLY P6, R14, R13, R12, R11 ;  /* 0x0c00000c0d0e7389 */ /* 0x0000a400000c000b */
[----:B012---:R-:W-:Y:S05]  /*2690*/  ENDCOLLECTIVE ;  /* 0x000000000000791b */ /* 0x007fea0003800000 */
.L_x_24119:
[----:B------:R-:W-:Y:S05]  /*26a0*/  BSYNC B1 ;  /* 0x0000000000017941 */ /* 0x000fea0003800000 */
.L_x_24118:
[----:B------:R-:W-:Y:S01]  /*26b0*/  FMNMX R13, R14, R13, !PT ;  /* 0x0000000d0e0d7209 */ /* 0x000fe20007800000 */
[----:B------:R-:W-:Y:S01]  /*26c0*/  IMAD.MOV.U32 R12, RZ, RZ, 0x8 ;  /* 0x00000008ff0c7424 */ /* 0x000fe200078e00ff */
[----:B------:R-:W-:Y:S01]  /*26d0*/  MOV R15, 0xffffffff ;  /* 0xffffffff000f7802 */ /* 0x000fe20000000f00 */
[----:B------:R-:W-:-:S07]  /*26e0*/  IMAD.MOV.U32 R11, RZ, RZ, 0x1f ;  /* 0x0000001fff0b7424 */ /* 0x000fce00078e00ff */
[----:B------:R-:W-:Y:S05]  /*26f0*/  WARPSYNC.COLLECTIVE R15, `(.L_x_24120) ;  /* 0x000000000f087348 */ /* 0x000fea0003c00000 */
[----:B------:R0:W1:Y:S02]  /*2700*/  SHFL.BFLY P6, R14, R13, R12, R11 ;  /* 0x0c00000c0d0e7389 */ /* 0x00006400000c000b */
[----:B01----:R-:W-:Y:S05]  /*2710*/  ENDCOLLECTIVE ;  /* 0x000000000000791b */ /* 0x003fea0003800000 */
.L_x_24120:
[----:B------:R-:W-:Y:S01]  /*2720*/  IMAD.MOV.U32 R12, RZ, RZ, 0x4 ;  /* 0x00000004ff0c7424 */ /* 0x000fe200078e00ff */
[----:B------:R-:W-:-:S05]  /*2730*/  FMNMX R0, R13, R14, !PT ;  /* 0x0000000e0d007209 */ /* 0x000fca0007800000 */
[----:B------:R-:W-:-:S07]  /*2740*/  IMAD.MOV.U32 R13, RZ, RZ, R0 ;  /* 0x000000ffff0d7224 */ /* 0x000fce00078e0000 */
[----:B------:R-:W-:Y:S05]  /*2750*/  WARPSYNC.COLLECTIVE R15, `(.L_x_24121) ;  /* 0x000000000f087348 */ /* 0x000fea0003c00000 */
[----:B------:R0:W1:Y:S02]  /*2760*/  SHFL.BFLY P6, R14, R13, R12, R11 ;  /* 0x0c00000c0d0e7389 */ /* 0x00006400000c000b */
[----:B01----:R-:W-:Y:S05]  /*2770*/  ENDCOLLECTIVE ;  /* 0x000000000000791b */ /* 0x003fea0003800000 */
.L_x_24121:
[----:B------:R-:W-:Y:S01]  /*2780*/  IMAD.MOV.U32 R12, RZ, RZ, 0x2 ;  /* 0x00000002ff0c7424 */ /* 0x000fe200078e00ff */
[----:B------:R-:W-:-:S04]  /*2790*/  FMNMX R2, R0, R14, !PT ;  /* 0x0000000e00027209 */ /* 0x000fc80007800000 */
[----:B------:R-:W-:-:S07]  /*27a0*/  MOV R13, R2 ;  /* 0x00000002000d7202 */ /* 0x000fce0000000f00 */
[----:B------:R-:W-:Y:S05]  /*27b0*/  WARPSYNC.COLLECTIVE R15, `(.L_x_24122) ;  /* 0x000000000f087348 */ /* 0x000fea0003c00000 */
[----:B------:R0:W1:Y:S02]  /*27c0*/  SHFL.BFLY P6, R14, R13, R12, R11 ;  /* 0x0c00000c0d0e7389 */ /* 0x00006400000c000b */
[----:B01----:R-:W-:Y:S05]  /*27d0*/  ENDCOLLECTIVE ;  /* 0x000000000000791b */ /* 0x003fea0003800000 */
.L_x_24122:
[----:B------:R-:W-:Y:S01]  /*27e0*/  HFMA2 R12, -RZ, RZ, 0, 5.9604644775390625e-08 ;  /* 0x00000001ff0c7431 */ /* 0x000fe200000001ff */
[----:B------:R-:W-:-:S05]  /*27f0*/  FMNMX R3, R2, R14, !PT ;  /* 0x0000000e02037209 */ /* 0x000fca0007800000 */
[----:B------:R-:W-:-:S07]  /*2800*/  IMAD.MOV.U32 R13, RZ, RZ, R3 ;  /* 0x000000ffff0d7224 */ /* 0x000fce00078e0003 */
[----:B------:R-:W-:Y:S05]  /*2810*/  WARPSYNC.COLLECTIVE R15, `(.L_x_24123) ;  /* 0x000000000f087348 */ /* 0x000fea0003c00000 */
[----:B------:R0:W1:Y:S02]  /*2820*/  SHFL.BFLY P6, R14, R13, R12, R11 ;  /* 0x0c00000c0d0e7389 */ /* 0x00006400000c000b */
[----:B01----:R-:W-:Y:S05]  /*2830*/  ENDCOLLECTIVE ;  /* 0x000000000000791b */ /* 0x003fea0003800000 */
.L_x_24123:
[----:B------:R-:W-:-:S05]  /*2840*/  FMNMX R6, R3, R14, !PT ;  /* 0x0000000e03067209 */ /* 0x000fca0007800000 */
[C---:B------:R-:W-:Y:S01]  /*2850*/  FADD R3, -R6.reuse, R4 ;  /* 0x0000000406037221 */ /* 0x040fe20000000100 */
[C---:B------:R-:W-:Y:S01]  /*2860*/  FADD R0, -R6.reuse, R31 ;  /* 0x0000001f06007221 */ /* 0x040fe20000000100 */
[C---:B------:R-:W-:Y:S01]  /*2870*/  FADD R14, -R6.reuse, R10 ;  /* 0x0000000a060e7221 */ /* 0x040fe20000000100 */
[C---:B------:R-:W-:Y:S01]  /*2880*/  FADD R4, -R6.reuse, R20 ;  /* 0x0000001406047221 */ /* 0x040fe20000000100 */
[C---:B------:R-:W-:Y:S01]  /*2890*/  FADD R5, -R6.reuse, R5 ;  /* 0x0000000506057221 */ /* 0x040fe20000000100 */
[----:B------:R-:W-:Y:S01]  /*28a0*/  FADD R6, -R6, R7 ;  /* 0x0000000706067221 */ /* 0x000fe20000000100 */
[----:B------:R-:W-:Y:S02]  /*28b0*/  IMAD.MOV.U32 R7, RZ, RZ, 0x3bbb989d ;  /* 0x3bbb989dff077424 */ /* 0x000fe400078e00ff */
[----:B------:R-:W-:Y:S02]  /*28c0*/  IMAD.MOV.U32 R10, RZ, RZ, 0x437c0000 ;  /* 0x437c0000ff0a7424 */ /* 0x000fe400078e00ff */
        /* <DEDUP_REMOVED lines=19> */
[----:B------:R-:W-:Y:S02]  /*2a00*/  IMAD.SHL.U32 R3, R11, 0x800000, RZ ;  /* 0x008000000b037824 */ /* 0x000fe400078e00ff */
[----:B------:R-:W-:Y:S01]  /*2a10*/  FFMA.SAT R11, R4, R7, 0.5 ;  /* 0x3f000000040b7423 */ /* 0x000fe20000002007 */
[----:B0-----:R-:W-:-:S03]  /*2a20*/  FMUL R2, R2, R13 ;  /* 0x0000000d02027220 */ /* 0x001fc60000400000 */
[----:B------:R-:W-:Y:S01]  /*2a30*/  FFMA.RM R11, R11, R10, 12582913 ;  /* 0x4b4000010b0b7423 */ /* 0x000fe2000000400a */
[----:B------:R-:W0:Y:S03]  /*2a40*/  MUFU.EX2 R12, R12 ;  /* 0x0000000c000c7308 */ /* 0x000e260000000800 */
[----:B------:R-:W-:-:S04]  /*2a50*/  FADD R13, R11, -12583039 ;  /* 0xcb40007f0b0d7421 */ /* 0x000fc80000000000 */
[----:B------:R-:W-:Y:S01]  /*2a60*/  FFMA R13, R4, 1.4426950216293334961, -R13 ;  /* 0x3fb8aa3b040d7823 */ /* 0x000fe2000000080d */
[----:B-1----:R-:W-:Y:S01]  /*2a70*/  FMUL R0, R0, R15 ;  /* 0x0000000f00007220 */ /* 0x002fe20000400000 */
[----:B------:R-:W-:Y:S02]  /*2a80*/  IMAD.MOV.U32 R15, RZ, RZ, -0x1 ;  /* 0xffffffffff0f7424 */ /* 0x000fe400078e00ff */
        /* <DEDUP_REMOVED lines=20> */
[----:B------:R-:W-:Y:S01]  /*2bd0*/  IMAD.SHL.U32 R6, R12, 0x800000, RZ ;  /* 0x008000000c067824 */ /* 0x000fe200078e00ff */
[----:B------:R-:W-:Y:S01]  /*2be0*/  MOV R12, 0x10 ;  /* 0x00000010000c7802 */ /* 0x000fe20000000f00 */
        /* <DEDUP_REMOVED lines=10> */
.L_x_24124:
[----:B------:R-:W-:Y:S02]  /*2c90*/  IMAD.MOV.U32 R12, RZ, RZ, 0x8 ;  /* 0x00000008ff0c7424 */ /* 0x000fe400078e00ff */
[----:B------:R-:W-:-:S05]  /*2ca0*/  FADD R7, R13, R14 ;  /* 0x0000000e0d077221 */ /* 0x000fca0000000000 */
[----:B------:R-:W-:-:S07]  /*2cb0*/  MOV R13, R7 ;  /* 0x00000007000d7202 */ /* 0x000fce0000000f00 */
[----:B------:R-:W-:Y:S05]  /*2cc0*/  WARPSYNC.COLLECTIVE R15, `(.L_x_24125) ;  /* 0x000000000f087348 */ /* 0x000fea0003c00000 */
[----:B------:R0:W1:Y:S02]  /*2cd0*/  SHFL.BFLY P6, R14, R13, R12, R11 ;  /* 0x0c00000c0d0e7389 */ /* 0x00006400000c000b */
[----:B01----:R-:W-:Y:S05]  /*2ce0*/  ENDCOLLECTIVE ;  /* 0x000000000000791b */ /* 0x003fea0003800000 */
.L_x_24125:
[----:B------:R-:W-:Y:S02]  /*2cf0*/  HFMA2 R12, -RZ, RZ, 0, 2.384185791015625e-07 ;  /* 0x00000004ff0c7431 */ /* 0x000fe400000001ff */
[----:B------:R-:W-:-:S04]  /*2d00*/  FADD R10, R7, R14 ;  /* 0x0000000e070a7221 */ /* 0x000fc80000000000 */
[----:B------:R-:W-:-:S07]  /*2d10*/  IMAD.MOV.U32 R13, RZ, RZ, R10 ;  /* 0x000000ffff0d7224 */ /* 0x000fce00078e000a */
[----:B------:R-:W-:Y:S05]  /*2d20*/  WARPSYNC.COLLECTIVE R15, `(.L_x_24126) ;  /* 0x000000000f087348 */ /* 0x000fea0003c00000 */
[----:B------:R0:W1:Y:S02]  /*2d30*/  SHFL.BFLY P6, R14, R13, R12, R11 ;  /* 0x0c00000c0d0e7389 */ /* 0x00006400000c000b */
[----:B01----:R-:W-:Y:S05]  /*2d40*/  ENDCOLLECTIVE ;  /* 0x000000000000791b */ /* 0x003fea0003800000 */
.L_x_24126:
[----:B------:R-:W-:Y:S02]  /*2d50*/  IMAD.MOV.U32 R12, RZ, RZ, 0x2 ;  /* 0x00000002ff0c7424 */ /* 0x000fe400078e00ff */
[----:B------:R-:W-:-:S04]  /*2d60*/  FADD R20, R10, R14 ;  /* 0x0000000e0a147221 */ /* 0x000fc80000000000 */
[----:B------:R-:W-:-:S07]  /*2d70*/  IMAD.MOV.U32 R13, RZ, RZ, R20 ;  /* 0x000000ffff0d7224 */ /* 0x000fce00078e0014 */
[----:B------:R-:W-:Y:S05]  /*2d80*/  WARPSYNC.COLLECTIVE R15, `(.L_x_24127) ;  /* 0x000000000f087348 */ /* 0x000fea0003c00000 */
[----:B------:R0:W1:Y:S02]  /*2d90*/  SHFL.BFLY P6, R14, R13, R12, R11 ;  /* 0x0c00000c0d0e7389 */ /* 0x00006400000c000b */
[----:B01----:R-:W-:Y:S05]  /*2da0*/  ENDCOLLECTIVE ;  /* 0x000000000000791b */ /* 0x003fea0003800000 */
.L_x_24127:
[----:B------:R-:W-:Y:S02]  /*2db0*/  IMAD.MOV.U32 R12, RZ, RZ, 0x1 ;  /* 0x00000001ff0c7424 */ /* 0x000fe400078e00ff */
[----:B------:R-:W-:-:S05]  /*2dc0*/  FADD R22, R20, R14 ;  /* 0x0000000e14167221 */ /* 0x000fca0000000000 */
[----:B------:R-:W-:-:S07]  /*2dd0*/  MOV R13, R22 ;  /* 0x00000016000d7202 */ /* 0x000fce0000000f00 */
[----:B------:R-:W-:Y:S05]  /*2de0*/  WARPSYNC.COLLECTIVE R15, `(.L_x_24128) ;  /* 0x000000000f087348 */ /* 0x000fea0003c00000 */
[----:B------:R0:W1:Y:S02]  /*2df0*/  SHFL.BFLY P6, R14, R13, R12, R11 ;  /* 0x0c00000c0d0e7389 */ /* 0x00006400000c000b */
[----:B01----:R-:W-:Y:S05]  /*2e00*/  ENDCOLLECTIVE ;  /* 0x000000000000791b */ /* 0x003fea0003800000 */
.L_x_24128:
[----:B------:R-:W-:Y:S05]  /*2e10*/  BRA `(.L_x_24129) ;  /* 0xfffffff000087947 */ /* 0x000fea000383ffff */
        .weak           $__internal_370_$__cuda_sm3x_div_rn_noftz_f32_slowpath
        .type           $__internal_370_$__cuda_sm3x_div_rn_noftz_f32_slowpath,@function
        .size           $__internal_370_$__cuda_sm3x_div_rn_noftz_f32_slowpath,(.L_x_37747 - $__internal_370_$__cuda_sm3x_div_rn_noftz_f32_slowpath)
$__internal_370_$__cuda_sm3x_div_rn_noftz_f32_slowpath:
        /* <DEDUP_REMOVED lines=35> */
.L_x_24131:
        /* <DEDUP_REMOVED lines=51> */
.L_x_24138:
[----:B------:R-:W-:-:S04]  /*3380*/  LOP3.LUT R2, R2, 0x80000000, RZ, 0xc0, !PT ;  /* 0x8000000002027812 */ /* 0x000fc800078ec0ff */
[----:B------:R-:W-:Y:S01]  /*3390*/  LOP3.LUT R2, R2, 0x7f800000, RZ, 0xfc, !PT ;  /* 0x7f80000002027812 */ /* 0x000fe200078efcff */
[----:B------:R-:W-:Y:S06]  /*33a0*/  BRA `(.L_x_24139) ;  /* 0x0000000000047947 */ /* 0x000fec0003800000 */
.L_x_24137:
[----:B------:R-:W-:-:S07]  /*33b0*/  IMAD R2, R22, 0x800000, R2 ;  /* 0x0080000016027824 */ /* 0x000fce00078e0202 */
.L_x_24139:
[----:B------:R-:W-:Y:S05]  /*33c0*/  BSYNC.RECONVERGENT B3 ;  /* 0x0000000000037941 */ /* 0x000fea0003800200 */
.L_x_24136:
[----:B------:R-:W-:Y:S05]  /*33d0*/  BRA `(.L_x_24140) ;  /* 0x0000000000207947 */ /* 0x000fea0003800000 */
.L_x_24135:
[----:B------:R-:W-:-:S04]  /*33e0*/  LOP3.LUT R2, R31, 0x80000000, R2, 0x48, !PT ;  /* 0x800000001f027812 */ /* 0x000fc800078e4802 */
[----:B------:R-:W-:Y:S01]  /*33f0*/  LOP3.LUT R2, R2, 0x7f800000, RZ, 0xfc, !PT ;  /* 0x7f80000002027812 */ /* 0x000fe200078efcff */
[----:B------:R-:W-:Y:S06]  /*3400*/  BRA `(.L_x_24140) ;  /* 0x0000000000147947 */ /* 0x000fec0003800000 */
.L_x_24134:
[----:B------:R-:W-:Y:S01]  /*3410*/  LOP3.LUT R2, R31, 0x80000000, R2, 0x48, !PT ;  /* 0x800000001f027812 */ /* 0x000fe200078e4802 */
[----:B------:R-:W-:Y:S06]  /*3420*/  BRA `(.L_x_24140) ;  /* 0x00000000000c7947 */ /* 0x000fec0003800000 */
.L_x_24133:
[----:B------:R-:W0:Y:S01]  /*3430*/  MUFU.RSQ R2, -QNAN ;  /* 0xffc0000000027908 */ /* 0x000e220000001400 */
[----:B------:R-:W-:Y:S05]  /*3440*/  BRA `(.L_x_24140) ;  /* 0x0000000000047947 */ /* 0x000fea0003800000 */
.L_x_24132:
[----:B------:R-:W-:-:S07]  /*3450*/  FADD.FTZ R2, R2, R7 ;  /* 0x0000000702027221 */ /* 0x000fce0000010000 */
.L_x_24140:
[----:B------:R-:W-:Y:S05]  /*3460*/  BSYNC.RECONVERGENT B2 ;  /* 0x0000000000027941 */ /* 0x000fea0003800200 */
.L_x_24130:
[----:B------:R-:W-:-:S04]  /*3470*/  HFMA2 R11, -RZ, RZ, 0, 0 ;  /* 0x00000000ff0b7431 */ /* 0x000fc800000001ff */
[----:B0-----:R-:W-:Y:S05]  /*3480*/  RET.REL.NODEC R10 `(_Z15SoftmaxWarpImplI22BroadcastScaleMaskLoadIffbLm2EiE11DirectStoreIffEfLi1ELi6ELi32ELi1ELb1EL9Algorithm0EEvT_T0_ll) ;  /* 0xffffffc80adc7950 */ /* 0x001fea0003c3ffff */
.L_x_24141:
        /* <DEDUP_REMOVED lines=15> */
.L_x_37747:


//--------------------- .text._Z15SoftmaxWarpImplI22BroadcastScaleMaskLoadIffbLm2EiE11DirectStoreIffEfLi1ELi6ELi32ELi1ELb0EL9Algorithm0EEvT_T0_ll --------------------------
	.section	.text._Z15SoftmaxWarpImplI22BroadcastScaleMaskLoadIffbLm2EiE11DirectStoreIffEfLi1ELi6ELi32ELi1ELb0EL9Algorithm0EEvT_T0_ll,"ax",@progbits
	.align	128
        .global         _Z15SoftmaxWarpImplI22BroadcastScaleMaskLoadIffbLm2EiE11DirectStoreIffEfLi1ELi6ELi32ELi1ELb0EL9Algorithm0EEvT_T0_ll
        .type           _Z15SoftmaxWarpImplI22BroadcastScaleMaskLoadIffbLm2EiE11DirectStoreIffEfLi1ELi6ELi32ELi1ELb0EL9Algorithm0EEvT_T0_ll,@function
        .size           _Z15SoftmaxWarpImplI22BroadcastScaleMaskLoadIffbLm2EiE11DirectStoreIffEfLi1ELi6ELi32ELi1ELb0EL9Algorithm0EEvT_T0_ll,(.L_x_37748 - _Z15SoftmaxWarpImplI22BroadcastScaleMaskLoadIffbLm2EiE11DirectStoreIffEfLi1ELi6ELi32ELi1ELb0EL9Algorithm0EEvT_T0_ll)
        .other          _Z15SoftmaxWarpImplI22BroadcastScaleMaskLoadIffbLm2EiE11DirectStoreIffEfLi1ELi6ELi32ELi1ELb0EL9Algorithm0EEvT_T0_ll,@"STO_CUDA_ENTRY STV_DEFAULT"
_Z15SoftmaxWarpImplI22BroadcastScaleMaskLoadIffbLm2EiE11DirectStoreIffEfLi1ELi6ELi32ELi1ELb0EL9Algorithm0EEvT_T0_ll:
.text._Z15SoftmaxWarpImplI22BroadcastScaleMaskLoadIffbLm2EiE11DirectStoreIffEfLi1ELi6ELi32ELi1ELb0EL9Algorithm0EEvT_T0_ll:
        /* <DEDUP_REMOVED lines=26> */
.L_x_24142:
        /* <DEDUP_REMOVED lines=14> */
[----:B------:R-:W2:Y:S02]  /*0280*/  LDC.64 R2, c[0x0][0x358] ;  /* 0x0000d600ff027b82 */ /* 0x000ea40000000a00 */
.L_x_24157:
[----:B-1-3--:R-:W-:Y:S01]  /*0290*/  IABS R19, R5 ;  /* 0x0000000500137213 */ /* 0x00afe20000000000 */
[----:B0-----:R-:W-:Y:S01]  /*02a0*/  IMAD R28, R7, UR48, R4 ;  /* 0x00000030071c7c24 */ /* 0x001fe2000f8e0204 */
[----:B--2---:R-:W-:Y:S02]  /*02b0*/  R2UR UR4, R2 ;  /* 0x00000000020472ca */ /* 0x004fe400000e0000 */
[----:B------:R-:W0:Y:S01]  /*02c0*/  I2F.RP R6, R19 ;  /* 0x0000001300067306 */ /* 0x000e220000209400 */
[----:B------:R-:W-:Y:S01]  /*02d0*/  R2UR UR5, R3 ;  /* 0x00000000030572ca */ /* 0x000fe200000e0000 */
[C---:B------:R-:W-:Y:S01]  /*02e0*/  VIADD R18, R28.reuse, 0x60 ;  /* 0x000000601c127836 */ /* 0x040fe20000000000 */
[----:B------:R-:W-:Y:S02]  /*02f0*/  IABS R20, R28 ;  /* 0x0000001c00147213 */ /* 0x000fe40000000000 */
[----:B------:R-:W-:Y:S02]  /*0300*/  IADD3 R22, PT, PT, R28, 0x20, RZ ;  /* 0x000000201c167810 */ /* 0x000fe40007ffe0ff */
[----:B------:R-:W-:-:S02]  /*0310*/  IABS R12, R18 ;  /* 0x00000012000c7213 */ /* 0x000fc40000000000 */
[----:B------:R-:W-:Y:S02]  /*0320*/  IADD3 R23, PT, PT, R28, 0x40, RZ ;  /* 0x000000401c177810 */ /* 0x000fe40007ffe0ff */
[----:B------:R-:W-:Y:S02]  /*0330*/  IABS R16, R22 ;  /* 0x0000001600107213 */ /* 0x000fe40000000000 */
[----:B------:R-:W-:Y:S01]  /*0340*/  IABS R14, R23 ;  /* 0x00000017000e7213 */ /* 0x000fe20000000000 */
[----:B0-----:R-:W0:Y:S02]  /*0350*/  MUFU.RCP R6, R6 ;  /* 0x0000000600067308 */ /* 0x001e240000001000 */
[----:B0-----:R-:W-:-:S06]  /*0360*/  VIADD R10, R6, 0xffffffe ;  /* 0x0ffffffe060a7836 */ /* 0x001fcc0000000000 */
[----:B------:R0:W1:Y:S02]  /*0370*/  F2I.FTZ.U32.TRUNC.NTZ R11, R10 ;  /* 0x0000000a000b7305 */ /* 0x000064000021f000 */
[----:B0-----:R-:W-:Y:S01]  /*0380*/  IMAD.MOV.U32 R10, RZ, RZ, RZ ;  /* 0x000000ffff0a7224 */ /* 0x001fe200078e00ff */
[----:B-1----:R-:W-:-:S05]  /*0390*/  IADD3 R8, PT, PT, RZ, -R11, RZ ;  /* 0x8000000bff087210 */ /* 0x002fca0007ffe0ff */
[----:B------:R-:W-:-:S04]  /*03a0*/  IMAD R25, R8, R19, RZ ;  /* 0x0000001308197224 */ /* 0x000fc800078e02ff */
[----:B------:R-:W-:Y:S01]  /*03b0*/  IMAD.HI.U32 R25, R11, R25, R10 ;  /* 0x000000190b197227 */ /* 0x000fe200078e000a */
[----:B------:R-:W-:-:S04]  /*03c0*/  SHF.R.S64 R10, RZ, 0x1e, R22 ;  /* 0x0000001eff0a7819 */ /* 0x000fc80000001016 */
[----:B------:R-:W-:Y:S01]  /*03d0*/  IADD3 R10, P0, PT, R10, UR36, RZ ;  /* 0x000000240a0a7c10 */ /* 0x000fe2000ff1e0ff */
[----:B------:R-:W-:-:S03]  /*03e0*/  IMAD.HI.U32 R6, R25, R20, RZ ;  /* 0x0000001419067227 */ /* 0x000fc600078e00ff */
[----:B------:R-:W-:Y:S01]  /*03f0*/  LEA.HI.X.SX32 R11, R22, UR37, 0x2, P0 ;  /* 0x00000025160b7c11 */ /* 0x000fe200080f16ff */
[----:B------:R-:W-:Y:S02]  /*0400*/  IMAD.MOV R8, RZ, RZ, -R6 ;  /* 0x000000ffff087224 */ /* 0x000fe400078e0a06 */
[----:B------:R-:W-:-:S04]  /*0410*/  IMAD.HI.U32 R15, R25, R12, RZ ;  /* 0x0000000c190f7227 */ /* 0x000fc800078e00ff */
[----:B------:R-:W-:Y:S02]  /*0420*/  IMAD R20, R19, R8, R20 ;  /* 0x0000000813147224 */ /* 0x000fe400078e0214 */
[----:B------:R0:W2:Y:S01]  /*0430*/  LDG.E R8, desc[UR4][R10.64] ;  /* 0x000000040a087981 */ /* 0x0000a2000c1e1900 */
[----:B------:R-:W-:Y:S02]  /*0440*/  IMAD.HI.U32 R27, R25, R14, RZ ;  /* 0x0000000e191b7227 */ /* 0x000fe400078e00ff */
[----:B------:R-:W-:Y:S02]  /*0450*/  ISETP.GT.U32.AND P1, PT, R19, R20, PT ;  /* 0x000000141300720c */ /* 0x000fe40003f24070 */
[----:B------:R-:W-:-:S04]  /*0460*/  IMAD.HI.U32 R26, R25, R16, RZ ;  /* 0x00000010191a7227 */ /* 0x000fc800078e00ff */
[----:B0-----:R-:W-:Y:S02]  /*0470*/  IMAD.MOV R11, RZ, RZ, -R15 ;  /* 0x000000ffff0b7224 */ /* 0x001fe400078e0a0f */
[----:B------:R-:W-:Y:S02]  /*0480*/  IMAD.MOV R17, RZ, RZ, -R27 ;  /* 0x000000ffff117224 */ /* 0x000fe400078e0a1b */
[C---:B------:R-:W-:Y:S02]  /*0490*/  IMAD R12, R19.reuse, R11, R12 ;  /* 0x0000000b130c7224 */ /* 0x040fe400078e020c */
[----:B------:R-:W-:Y:S01]  /*04a0*/  IMAD.MOV R13, RZ, RZ, -R26 ;  /* 0x000000ffff0d7224 */ /* 0x000fe200078e0a1a */
[----:B------:R-:W-:Y:S01]  /*04b0*/  @!P1 IADD3 R20, PT, PT, R20, -R19, RZ ;  /* 0x8000001314149210 */ /* 0x000fe20007ffe0ff */
[C---:B------:R-:W-:Y:S01]  /*04c0*/  IMAD R10, R19.reuse, R17, R14 ;  /* 0x00000011130a7224 */ /* 0x040fe200078e020e */
[C---:B------:R-:W-:Y:S02]  /*04d0*/  ISETP.GT.U32.AND P2, PT, R19.reuse, R12, PT ;  /* 0x0000000c1300720c */ /* 0x040fe40003f44070 */
[----:B------:R-:W-:Y:S01]  /*04e0*/  IADD3 R24, PT, PT, R28, 0x80, RZ ;  /* 0x000000801c187810 */ /* 0x000fe20007ffe0ff */
[----:B------:R-:W-:Y:S01]  /*04f0*/  IMAD R16, R19, R13, R16 ;  /* 0x0000000d13107224 */ /* 0x000fe200078e0210 */
[----:B------:R-:W-:-:S02]  /*0500*/  ISETP.GE.U32.AND P4, PT, R20, R19, PT ;  /* 0x000000131400720c */ /* 0x000fc40003f86070 */
[----:B------:R-:W-:Y:S02]  /*0510*/  IABS R21, R24 ;  /* 0x0000001800157213 */ /* 0x000fe40000000000 */
[C---:B------:R-:W-:Y:S02]  /*0520*/  ISETP.GT.U32.AND P0, PT, R19.reuse, R10, PT ;  /* 0x0000000a1300720c */ /* 0x040fe40003f04070 */
[----:B------:R-:W-:Y:S02]  /*0530*/  ISETP.GT.U32.AND P6, PT, R19, R16, PT ;  /* 0x000000101300720c */ /* 0x000fe40003fc4070 */
[----:B------:R-:W-:Y:S01]  /*0540*/  MOV R13, R21 ;  /* 0x00000015000d7202 */ /* 0x000fe20000000f00 */
[----:B------:R-:W-:Y:S01]  /*0550*/  @!P1 VIADD R6, R6, 0x1 ;  /* 0x0000000106069836 */ /* 0x000fe20000000000 */
[----:B------:R-:W-:-:S03]  /*0560*/  @!P2 IADD3 R12, PT, PT, R12, -R19, RZ ;  /* 0x800000130c0ca210 */ /* 0x000fc60007ffe0ff */
[----:B------:R-:W-:Y:S01]  /*0570*/  IMAD.HI.U32 R14, R25, R13, RZ ;  /* 0x0000000d190e7227 */ /* 0x000fe200078e00ff */
[----:B------:R-:W-:-:S03]  /*0580*/  SHF.R.S64 R20, RZ, 0x1e, R23 ;  /* 0x0000001eff147819 */ /* 0x000fc60000001017 */
[----:B------:R-:W-:Y:S01]  /*0590*/  @P4 VIADD R6, R6, 0x1 ;  /* 0x0000000106064836 */ /* 0x000fe20000000000 */
[----:B------:R-:W-:Y:S02]  /*05a0*/  ISETP.GE.U32.AND P4, PT, R12, R19, PT ;  /* 0x000000130c00720c */ /* 0x000fe40003f86070 */
[----:B------:R-:W-:Y:S02]  /*05b0*/  LOP3.LUT R12, R28, R5, RZ, 0x3c, !PT ;  /* 0x000000051c0c7212 */ /* 0x000fe400078e3cff */
[----:B------:R-:W-:Y:S02]  /*05c0*/  IADD3 R11, PT, PT, -R14, RZ, RZ ;  /* 0x000000ff0e0b7210 */ /* 0x000fe40007ffe1ff */
[----:B------:R-:W-:Y:S01]  /*05d0*/  @!P0 IADD3 R10, PT, PT, R10, -R19, RZ ;  /* 0x800000130a0a8210 */ /* 0x000fe20007ffe0ff */
[----:B------:R-:W-:Y:S01]  /*05e0*/  @!P6 IMAD.IADD R16, R16, 0x1, -R19 ;  /* 0x000000011010e824 */ /* 0x000fe200078e0a13 */
[----:B------:R-:W-:Y:S02]  /*05f0*/  IADD3 R20, P3, PT, R20, UR36, RZ ;  /* 0x0000002414147c10 */ /* 0x000fe4000ff7e0ff */
[----:B------:R-:W-:-:S02]  /*0600*/  @!P6 IADD3 R26, PT, PT, R26, 0x1, RZ ;  /* 0x000000011a1ae810 */ /* 0x000fc40007ffe0ff */
[----:B------:R-:W-:Y:S01]  /*0610*/  ISETP.GE.AND P6, PT, R12, RZ, PT ;  /* 0x000000ff0c00720c */ /* 0x000fe20003fc6270 */
[----:B------:R-:W-:Y:S01]  /*0620*/  IMAD R13, R19, R11, R13 ;  /* 0x0000000b130d7224 */ /* 0x000fe200078e020d */
[----:B------:R-:W-:Y:S02]  /*0630*/  LEA.HI.X.SX32 R21, R23, UR37, 0x2, P3 ;  /* 0x0000002517157c11 */ /* 0x000fe400098f16ff */
[----:B------:R-:W-:Y:S02]  /*0640*/  ISETP.GE.U32.AND P1, PT, R10, R19, PT ;  /* 0x000000130a00720c */ /* 0x000fe40003f26070 */
[----:B------:R-:W0:Y:S01]  /*0650*/  LDC.64 R10, c[0x0][0x390] ;  /* 0x0000e400ff0a7b82 */ /* 0x000e220000000a00 */
[----:B------:R1:W3:Y:S01]  /*0660*/  LDG.E R20, desc[UR4][R20.64] ;  /* 0x0000000414147981 */ /* 0x0002e2000c1e1900 */
[----:B------:R-:W-:Y:S02]  /*0670*/  ISETP.GT.U32.AND P3, PT, R19, R13, PT ;  /* 0x0000000d1300720c */ /* 0x000fe40003f64070 */
[----:B------:R-:W-:-:S02]  /*0680*/  ISETP.GE.U32.AND P5, PT, R16, R19, PT ;  /* 0x000000131000720c */ /* 0x000fc40003fa6070 */
[-C--:B------:R-:W-:Y:S02]  /*0690*/  LOP3.LUT R12, R22, R5.reuse, RZ, 0x3c, !PT ;  /* 0x00000005160c7212 */ /* 0x080fe400078e3cff */
[----:B------:R-:W-:Y:S01]  /*06a0*/  @!P0 IADD3 R27, PT, PT, R27, 0x1, RZ ;  /* 0x000000011b1b8810 */ /* 0x000fe20007ffe0ff */
[----:B------:R-:W4:Y:S01]  /*06b0*/  LDC.64 R16, c[0x0][0x398] ;  /* 0x0000e600ff107b82 */ /* 0x000f220000000a00 */
[----:B-1----:R-:W-:Y:S01]  /*06c0*/  IMAD.MOV.U32 R21, RZ, RZ, R6 ;  /* 0x000000ffff157224 */ /* 0x002fe200078e0006 */
[----:B------:R-:W-:-:S04]  /*06d0*/  LOP3.LUT R6, R23, R5, RZ, 0x3c, !PT ;  /* 0x0000000517067212 */ /* 0x000fc800078e3cff */
[----:B------:R-:W-:Y:S02]  /*06e0*/  @!P6 IADD3 R21, PT, PT, -R21, RZ, RZ ;  /* 0x000000ff1515e210 */ /* 0x000fe40007ffe1ff */
[----:B------:R-:W-:Y:S02]  /*06f0*/  ISETP.GE.AND P6, PT, R6, RZ, PT ;  /* 0x000000ff0600720c */ /* 0x000fe40003fc6270 */
[----:B------:R-:W-:Y:S02]  /*0700*/  ISETP.GE.AND P0, PT, R12, RZ, PT ;  /* 0x000000ff0c00720c */ /* 0x000fe40003f06270 */
[----:B------:R-:W-:Y:S01]  /*0710*/  SHF.R.S64 R12, RZ, 0x1e, R28 ;  /* 0x0000001eff0c7819 */ /* 0x000fe2000000101c */
[----:B------:R-:W-:Y:S01]  /*0720*/  @!P3 IMAD.IADD R13, R13, 0x1, -R19 ;  /* 0x000000010d0db824 */ /* 0x000fe200078e0a13 */
[----:B------:R-:W-:Y:S02]  /*0730*/  @P1 IADD3 R27, PT, PT, R27, 0x1, RZ ;  /* 0x000000011b1b1810 */ /* 0x000fe40007ffe0ff */
[----:B------:R-:W-:Y:S01]  /*0740*/  IADD3 R12, P1, PT, R12, UR36, RZ ;  /* 0x000000240c0c7c10 */ /* 0x000fe2000ff3e0ff */
[----:B------:R-:W-:Y:S01]  /*0750*/  @P5 VIADD R26, R26, 0x1 ;  /* 0x000000011a1a5836 */ /* 0x000fe20000000000 */
[----:B------:R-:W-:-:S02]  /*0760*/  ISETP.GE.U32.AND P5, PT, R13, R19, PT ;  /* 0x000000130d00720c */ /* 0x000fc40003fa6070 */
[----:B------:R-:W-:Y:S01]  /*0770*/  LEA.HI.X.SX32 R13, R28, UR37, 0x2, P1 ;  /* 0x000000251c0d7c11 */ /* 0x000fe200088f16ff */
[----:B------:R-:W-:Y:S01]  /*0780*/  @!P6 IMAD.MOV R27, RZ, RZ, -R27 ;  /* 0x000000ffff1be224 */ /* 0x000fe200078e0a1b */
[----:B0-----:R-:W-:Y:S01]  /*0790*/  ISETP.NE.U32.AND P1, PT, R10, 0x1, PT ;  /* 0x000000010a00780c */ /* 0x001fe20003f25070 */
[----:B------:R-:W-:Y:S01]  /*07a0*/  IMAD.MOV.U32 R29, RZ, RZ, R26 ;  /* 0x000000ffff1d7224 */ /* 0x000fe200078e001a */
[----:B------:R-:W-:Y:S01]  /*07b0*/  ISETP.NE.AND P6, PT, R5, RZ, PT ;  /* 0x000000ff0500720c */ /* 0x000fe20003fc5270 */
[----:B------:R0:W5:Y:S01]  /*07c0*/  LDG.E R6, desc[UR4][R12.64] ;  /* 0x000000040c067981 */ /* 0x000162000c1e1900 */
[----:B------:R-:W-:Y:S02]  /*07d0*/  LOP3.LUT R10, RZ, R5, RZ, 0x33, !PT ;  /* 0x00000005ff0a7212 */ /* 0x000fe400078e33ff */
[----:B------:R-:W-:Y:S02]  /*07e0*/  ISETP.NE.AND.EX P1, PT, R11, RZ, PT, P1 ;  /* 0x000000ff0b00720c */ /* 0x000fe40003f25310 */
[----:B------:R-:W-:-:S02]  /*07f0*/  SEL R11, R10, R21, !P6 ;  /* 0x000000150a0b7207 */ /* 0x000fc40007000000 */
[----:B------:R-:W-:Y:S02]  /*0800*/  @!P0 IADD3 R29, PT, PT, -R29, RZ, RZ ;  /* 0x000000ff1d1d8210 */ /* 0x000fe40007ffe1ff */
[----:B------:R-:W-:Y:S01]  /*0810*/  IADD3 R26, PT, PT, R28, 0xa0, RZ ;  /* 0x000000a01c1a7810 */ /* 0x000fe20007ffe0ff */
[----:B0-----:R-:W-:Y:S01]  /*0820*/  IMAD.MOV R13, RZ, RZ, -R11 ;  /* 0x000000ffff0d7224 */ /* 0x001fe200078e0a0b */
[----:B------:R-:W-:Y:S02]  /*0830*/  SEL R12, R10, R29, !P6 ;  /* 0x0000001d0a0c7207 */ /* 0x000fe40007000000 */
[----:B----4-:R-:W-:Y:S01]  /*0840*/  ISETP.NE.U32.AND P0, PT, R16, 0x1, PT ;  /* 0x000000011000780c */ /* 0x010fe20003f05070 */
[----:B------:R-:W-:Y:S01]  /*0850*/  IMAD R28, R5, R13, R28 ;  /* 0x0000000d051c7224 */ /* 0x000fe200078e021c */
[----:B------:R-:W-:Y:S02]  /*0860*/  IADD3 R16, PT, PT, -R12, RZ, RZ ;  /* 0x000000ff0c107210 */ /* 0x000fe40007ffe1ff */
[----:B------:R-:W-:-:S02]  /*0870*/  IABS R21, R26 ;  /* 0x0000001a00157213 */ /* 0x000fc40000000000 */
[----:B------:R-:W-:Y:S01]  /*0880*/  SEL R13, R10, R27, !P6 ;  /* 0x0000001b0a0d7207 */ /* 0x000fe20007000000 */
[----:B------:R-:W-:Y:S02]  /*0890*/  IMAD R16, R5, R16, R22 ;  /* 0x0000001005107224 */ /* 0x000fe400078e0216 */
[----:B------:R-:W-:Y:S01]  /*08a0*/  IMAD.HI.U32 R25, R25, R21, RZ ;  /* 0x0000001519197227 */ /* 0x000fe200078e00ff */
[----:B------:R-:W-:-:S03]  /*08b0*/  ISETP.NE.AND.EX P0, PT, R17, RZ, PT, P0 ;  /* 0x000000ff1100720c */ /* 0x000fc60003f05300 */
[----:B------:R-:W-:-:S04]  /*08c0*/  IMAD.MOV R22, RZ, RZ, -R13 ;  /* 0x000000ffff167224 */ /* 0x000fc800078e0a0d */
[----:B------:R-:W-:Y:S01]  /*08d0*/  IMAD R17, R5, R22, R23 ;  /* 0x0000001605117224 */ /* 0x000fe200078e0217 */
[----:B------:R-:W-:Y:S01]  /*08e0*/  IADD3 R22, PT, PT, -R25, RZ, RZ ;  /* 0x000000ff19167210 */ /* 0x000fe20007ffe1ff */
[----:B------:R-:W-:-:S04]  /*08f0*/  @!P2 VIADD R15, R15, 0x1 ;  /* 0x000000010f0fa836 */ /* 0x000fc80000000000 */
[----:B------:R-:W-:-:S05]  /*0900*/  IMAD R22, R19, R22, R21 ;  /* 0x0000001613167224 */ /* 0x000fca00078e0215 */
[----:B------:R-:W-:Y:S01]  /*0910*/  ISETP.GT.U32.AND P2, PT, R19, R22, PT ;  /* 0x000000161300720c */ /* 0x000fe20003f44070 */
[----:B------:R-:W-:Y:S01]  /*0920*/  @P4 VIADD R15, R15, 0x1 ;  /* 0x000000010f0f4836 */ /* 0x000fe20000000000 */
[----:B------:R-:W-:-:S11]  /*0930*/  @!P3 IADD3 R14, PT, PT, R14, 0x1, RZ ;  /* 0x000000010e0eb810 */ /* 0x000fd60007ffe0ff */
[----:B------:R-:W-:-:S04]  /*0940*/  @!P2 IADD3 R22, PT, PT, R22, -R19, RZ ;  /* 0x800000131616a210 */ /* 0x000fc80007ffe0ff */
[----:B------:R-:W-:Y:S02]  /*0950*/  ISETP.GE.U32.AND P4, PT, R22, R19, PT ;  /* 0x000000131600720c */ /* 0x000fe40003f86070 */
[----:B------:R-:W-:-:S04]  /*0960*/  LOP3.LUT R19, R18, R5, RZ, 0x3c, !PT ;  /* 0x0000000512137212 */ /* 0x000fc800078e3cff */
[----:B------:R-:W-:Y:S02]  /*0970*/  ISETP.GE.AND P3, PT, R19, RZ, PT ;  /* 0x000000ff1300720c */ /* 0x000fe40003f66270 */
[----:B------:R-:W-:Y:S02]  /*0980*/  SHF.R.S64 R22, RZ, 0x1e, R18 ;  /* 0x0000001eff167819 */ /* 0x000fe40000001012 */
[----:B------:R-:W-:Y:S01]  /*0990*/  LOP3.LUT R19, R24, R5, RZ, 0x3c, !PT ;  /* 0x0000000518137212 */ /* 0x000fe200078e3cff */
[----:B------:R-:W-:Y:S01]  /*09a0*/  @P5 VIADD R14, R14, 0x1 ;  /* 0x000000010e0e5836 */ /* 0x000fe20000000000 */
[----:B------:R-:W-:Y:S02]  /*09b0*/  @!P2 IADD3 R25, PT, PT, R25, 0x1, RZ ;  /* 0x000000011919a810 */ /* 0x000fe40007ffe0ff */
[----:B------:R-:W-:Y:S02]  /*09c0*/  IADD3 R22, P5, PT, R22, UR36, RZ ;  /* 0x0000002416167c10 */ /* 0x000fe4000ffbe0ff */
[----:B------:R-:W-:-:S02]  /*09d0*/  ISETP.GE.AND P2, PT, R19, RZ, PT ;  /* 0x000000ff1300720c */ /* 0x000fc40003f46270 */
[----:B------:R-:W-:Y:S02]  /*09e0*/  LOP3.LUT R19, R26, R5, RZ, 0x3c, !PT ;  /* 0x000000051a137212 */ /* 0x000fe400078e3cff */
[----:B------:R-:W-:Y:S02]  /*09f0*/  LEA.HI.X.SX32 R23, R18, UR37, 0x2, P5 ;  /* 0x0000002512177c11 */ /* 0x000fe4000a8f16ff */
[----:B------:R-:W-:Y:S02]  /*0a00*/  ISETP.GE.AND P5, PT, R19, RZ, PT ;  /* 0x000000ff1300720c */ /* 0x000fe40003fa6270 */
[----:B------:R-:W-:Y:S01]  /*0a10*/  @!P3 IADD3 R15, PT, PT, -R15, RZ, RZ ;  /* 0x000000ff0f0fb210 */ /* 0x000fe20007ffe1ff */
[----:B------:R0:W4:Y:S03]  /*0a20*/  LDG.E R22, desc[UR4][R22.64] ;  /* 0x0000000416167981 */ /* 0x000126000c1e1900 */
[----:B------:R-:W-:Y:S01]  /*0a30*/  SEL R15, R10, R15, !P6 ;  /* 0x0000000f0a0f7207 */ /* 0x000fe20007000000 */
[----:B------:R-:W-:Y:S01]  /*0a40*/  @P4 VIADD R25, R25, 0x1 ;  /* 0x0000000119194836 */ /* 0x000fe20000000000 */
[----:B------:R-:W-:Y:S01]  /*0a50*/  SEL R12, R12, RZ, P1 ;  /* 0x000000ff0c0c7207 */ /* 0x000fe20000800000 */
[----:B------:R-:W-:Y:S01]  /*0a60*/  @!P2 IMAD.MOV R14, RZ, RZ, -R14 ;  /* 0x000000ffff0ea224 */ /* 0x000fe200078e0a0e */
[----:B------:R-:W-:Y:S01]  /*0a70*/  SEL R21, R13, RZ, P1 ;  /* 0x000000ff0d157207 */ /* 0x000fe20000800000 */
[----:B0-----:R-:W-:Y:S01]  /*0a80*/  IMAD.MOV R23, RZ, RZ, -R15 ;  /* 0x000000ffff177224 */ /* 0x001fe200078e0a0f */
[----:B------:R-:W-:-:S02]  /*0a90*/  SEL R19, R11, RZ, P1 ;  /* 0x000000ff0b137207 */ /* 0x000fc40000800000 */
[----:B------:R-:W-:Y:S01]  /*0aa0*/  @!P5 IADD3 R25, PT, PT, -R25, RZ, RZ ;  /* 0x000000ff1919d210 */ /* 0x000fe20007ffe1ff */
[----:B------:R-:W-:Y:S01]  /*0ab0*/  IMAD R18, R5, R23, R18 ;  /* 0x0000001705127224 */ /* 0x000fe200078e0212 */
[----:B------:R-:W-:Y:S01]  /*0ac0*/  SEL R11, R15, RZ, P1 ;  /* 0x000000ff0f0b7207 */ /* 0x000fe20000800000 */
[----:B------:R-:W-:Y:S01]  /*0ad0*/  IMAD R15, R12, UR44, RZ ;  /* 0x0000002c0c0f7c24 */ /* 0x000fe2000f8e02ff */
[----:B------:R-:W-:Y:S01]  /*0ae0*/  SEL R17, R17, RZ, P0 ;  /* 0x000000ff11117207 */ /* 0x000fe20000000000 */
[----:B------:R-:W-:Y:S01]  /*0af0*/  IMAD R12, R21, UR44, RZ ;  /* 0x0000002c150c7c24 */ /* 0x000fe2000f8e02ff */
[----:B------:R-:W-:Y:S01]  /*0b00*/  SEL R14, R10, R14, !P6 ;  /* 0x0000000e0a0e7207 */ /* 0x000fe20007000000 */
[----:B------:R-:W-:Y:S01]  /*0b10*/  IMAD R13, R19, UR44, RZ ;  /* 0x0000002c130d7c24 */ /* 0x000fe2000f8e02ff */
[----:B------:R-:W-:Y:S02]  /*0b20*/  SEL R28, R28, RZ, P0 ;  /* 0x000000ff1c1c7207 */ /* 0x000fe40000000000 */
[----:B------:R-:W-:-:S02]  /*0b30*/  SEL R10, R10, R25, !P6 ;  /* 0x000000190a0a7207 */ /* 0x000fc40007000000 */
[----:B------:R-:W-:Y:S01]  /*0b40*/  SEL R19, R18, RZ, P0 ;  /* 0x000000ff12137207 */ /* 0x000fe20000000000 */
[----:B------:R-:W-:Y:S01]  /*0b50*/  IMAD R18, R17, UR45, R12 ;  /* 0x0000002d11127c24 */ /* 0x000fe2000f8e020c */
[----:B------:R-:W-:Y:S01]  /*0b60*/  IADD3 R12, PT, PT, -R14, RZ, RZ ;  /* 0x000000ff0e0c7210 */ /* 0x000fe20007ffe1ff */
[----:B------:R-:W-:Y:S02]  /*0b70*/  IMAD R21, R11, UR44, RZ ;  /* 0x0000002c0b157c24 */ /* 0x000fe4000f8e02ff */
[----:B------:R-:W-:Y:S02]  /*0b80*/  IMAD R11, R28, UR45, R13 ;  /* 0x0000002d1c0b7c24 */ /* 0x000fe4000f8e020d */
[----:B------:R-:W-:Y:S01]  /*0b90*/  IMAD.MOV R13, RZ, RZ, -R10 ;  /* 0x000000ffff0d7224 */ /* 0x000fe200078e0a0a */
[----:B------:R-:W-:Y:S01]  /*0ba0*/  SEL R16, R16, RZ, P0 ;  /* 0x000000ff10107207 */ /* 0x000fe20000000000 */
[C---:B------:R-:W-:Y:S01]  /*0bb0*/  IMAD R12, R5.reuse, R12, R24 ;  /* 0x0000000c050c7224 */ /* 0x040fe200078e0218 */
[----:B------:R-:W-:Y:S01]  /*0bc0*/  SEL R10, R10, RZ, P1 ;  /* 0x000000ff0a0a7207 */ /* 0x000fe20000800000 */
[----:B------:R-:W-:-:S02]  /*0bd0*/  IMAD R13, R5, R13, R26 ;  /* 0x0000000d050d7224 */ /* 0x000fc400078e021a */
[----:B------:R-:W-:Y:S01]  /*0be0*/  IMAD R19, R19, UR45, R21 ;  /* 0x0000002d13137c24 */ /* 0x000fe2000f8e0215 */
[----:B------:R-:W-:Y:S01]  /*0bf0*/  SEL R21, R14, RZ, P1 ;  /* 0x000000ff0e157207 */ /* 0x000fe20000800000 */
[----:B------:R-:W-:Y:S01]  /*0c00*/  IMAD R15, R16, UR45, R15 ;  /* 0x0000002d100f7c24 */ /* 0x000fe2000f8e020f */
[----:B------:R-:W-:Y:S01]  /*0c10*/  SEL R28, R12, RZ, P0 ;  /* 0x000000ff0c1c7207 */ /* 0x000fe20000000000 */
[----:B------:R-:W-:Y:S01]  /*0c20*/  IMAD R10, R10, UR44, RZ ;  /* 0x0000002c0a0a7c24 */ /* 0x000fe2000f8e02ff */
[----:B------:R-:W-:Y:S02]  /*0c30*/  IADD3 R12, P1, PT, R11, UR38, RZ ;  /* 0x000000260b0c7c10 */ /* 0x000fe4000ff3e0ff */
[----:B------:R-:W-:Y:S02]  /*0c40*/  SEL R23, R13, RZ, P0 ;  /* 0x000000ff0d177207 */ /* 0x000fe40000000000 */
[----:B------:R-:W-:Y:S02]  /*0c50*/  R2UR UR6, R2 ;  /* 0x00000000020672ca */ /* 0x000fe400000e0000 */
[----:B------:R-:W-:-:S02]  /*0c60*/  R2UR UR7, R3 ;  /* 0x00000000030772ca */ /* 0x000fc400000e0000 */
[----:B------:R-:W-:Y:S02]  /*0c70*/  R2UR UR8, R2 ;  /* 0x00000000020872ca */ /* 0x000fe400000e0000 */
[----:B------:R-:W-:Y:S02]  /*0c80*/  R2UR UR9, R3 ;  /* 0x00000000030972ca */ /* 0x000fe400000e0000 */
[----:B------:R-:W-:Y:S02]  /*0c90*/  IADD3 R16, P0, PT, R15, UR38, RZ ;  /* 0x000000260f107c10 */ /* 0x000fe4000ff1e0ff */
[----:B------:R-:W-:Y:S01]  /*0ca0*/  LEA.HI.X.SX32 R13, R11, UR39, 0x1, P1 ;  /* 0x000000270b0d7c11 */ /* 0x000fe200088f0eff */
[----:B------:R-:W-:Y:S01]  /*0cb0*/  IMAD R11, R23, UR45, R10 ;  /* 0x0000002d170b7c24 */ /* 0x000fe2000f8e020a */
[----:B------:R-:W-:Y:S01]  /*0cc0*/  IADD3 R14, P2, PT, R18, UR38, RZ ;  /* 0x00000026120e7c10 */ /* 0x000fe2000ff5e0ff */
[----:B------:R-:W-:Y:S01]  /*0cd0*/  IMAD R21, R21, UR44, RZ ;  /* 0x0000002c15157c24 */ /* 0x000fe2000f8e02ff */
[----:B------:R-:W-:Y:S01]  /*0ce0*/  R2UR UR10, R2 ;  /* 0x00000000020a72ca */ /* 0x000fe200000e0000 */
[----:B------:R0:W3:Y:S01]  /*0cf0*/  LDG.E.U8 R23, desc[UR4][R12.64] ;  /* 0x000000040c177981 */ /* 0x0000e2000c1e1100 */
[----:B------:R-:W-:-:S02]  /*0d00*/  R2UR UR11, R3 ;  /* 0x00000000030b72ca */ /* 0x000fc400000e0000 */
[----:B------:R-:W-:Y:S02]  /*0d10*/  LEA.HI.X.SX32 R17, R15, UR39, 0x1, P0 ;  /* 0x000000270f117c11 */ /* 0x000fe400080f0eff */
[----:B------:R-:W-:Y:S02]  /*0d20*/  LEA.HI.X.SX32 R15, R18, UR39, 0x1, P2 ;  /* 0x00000027120f7c11 */ /* 0x000fe400090f0eff */
[----:B------:R-:W-:Y:S01]  /*0d30*/  IADD3 R10, P2, PT, R11, UR38, RZ ;  /* 0x000000260b0a7c10 */ /* 0x000fe2000ff5e0ff */
[----:B------:R-:W-:Y:S01]  /*0d40*/  IMAD R21, R28, UR45, R21 ;  /* 0x0000002d1c157c24 */ /* 0x000fe2000f8e0215 */
[----:B------:R-:W-:Y:S01]  /*0d50*/  IADD3 R18, P0, PT, R19, UR38, RZ ;  /* 0x0000002613127c10 */ /* 0x000fe2000ff1e0ff */
[----:B------:R1:W4:Y:S01]  /*0d60*/  LDG.E.U8 R25, desc[UR6][R16.64] ;  /* 0x0000000610197981 */ /* 0x000322000c1e1100 */
[----:B------:R-:W-:Y:S02]  /*0d70*/  SHF.R.S64 R28, RZ, 0x1e, R24 ;  /* 0x0000001eff1c7819 */ /* 0x000fe40000001018 */
[----:B------:R-:W-:Y:S01]  /*0d80*/  LEA.HI.X.SX32 R11, R11, UR39, 0x1, P2 ;  /* 0x000000270b0b7c11 */ /* 0x000fe200090f0eff */
[----:B------:R1:W4:Y:S01]  /*0d90*/  LDG.E.U8 R27, desc[UR8][R14.64] ;  /* 0x000000080e1b7981 */ /* 0x000322000c1e1100 */
[----:B------:R-:W-:-:S02]  /*0da0*/  LEA.HI.X.SX32 R19, R19, UR39, 0x1, P0 ;  /* 0x0000002713137c11 */ /* 0x000fc400080f0eff */
[C---:B0-----:R-:W-:Y:S02]  /*0db0*/  IADD3 R12, P1, PT, R21.reuse, UR38, RZ ;  /* 0x00000026150c7c10 */ /* 0x041fe4000ff3e0ff */
[----:B------:R-:W4:Y:S01]  /*0dc0*/  LDG.E.U8 R11, desc[UR10][R10.64] ;  /* 0x0000000a0a0b7981 */ /* 0x000f22000c1e1100 */
[----:B-1----:R-:W2:Y:S01]  /*0dd0*/  LDC.64 R16, c[0x0][0x3d0] ;  /* 0x0000f400ff107b82 */ /* 0x002ea20000000a00 */
[----:B------:R-:W-:Y:S02]  /*0de0*/  IADD3 R14, P0, PT, R28, UR36, RZ ;  /* 0x000000241c0e7c10 */ /* 0x000fe4000ff1e0ff */
[----:B------:R5:W4:Y:S01]  /*0df0*/  LDG.E.U8 R18, desc[UR4][R18.64] ;  /* 0x0000000412127981 */ /* 0x000b22000c1e1100 */
[----:B------:R-:W-:Y:S02]  /*0e00*/  SHF.R.S64 R28, RZ, 0x1e, R26 ;  /* 0x0000001eff1c7819 */ /* 0x000fe4000000101a */
[----:B------:R-:W-:Y:S02]  /*0e10*/  LEA.HI.X.SX32 R15, R24, UR37, 0x2, P0 ;  /* 0x00000025180f7c11 */ /* 0x000fe400080f16ff */
[----:B------:R-:W-:-:S02]  /*0e20*/  LEA.HI.X.SX32 R13, R21, UR39, 0x1, P1 ;  /* 0x00000027150d7c11 */ /* 0x000fc400088f0eff */
[----:B------:R-:W-:Y:S01]  /*0e30*/  IADD3 R28, P0, PT, R28, UR36, RZ ;  /* 0x000000241c1c7c10 */ /* 0x000fe2000ff1e0ff */
[----:B------:R-:W4:Y:S04]  /*0e40*/  LDG.E R14, desc[UR6][R14.64] ;  /* 0x000000060e0e7981 */ /* 0x000f28000c1e1900 */
[----:B------:R0:W4:Y:S01]  /*0e50*/  LDG.E.U8 R12, desc[UR8][R12.64] ;  /* 0x000000080c0c7981 */ /* 0x000122000c1e1100 */
[----:B------:R-:W-:-:S05]  /*0e60*/  LEA.HI.X.SX32 R29, R26, UR37, 0x2, P0 ;  /* 0x000000251a1d7c11 */ /* 0x000fca00080f16ff */
[----:B------:R-:W4:Y:S01]  /*0e70*/  LDG.E R28, desc[UR4][R28.64] ;  /* 0x000000041c1c7981 */ /* 0x000f22000c1e1900 */
[-C--:B--2---:R-:W-:Y:S01]  /*0e80*/  FMUL R21, R8, R17.reuse ;  /* 0x0000001108157220 */ /* 0x084fe20000400000 */
[----:B------:R-:W-:Y:S01]  /*0e90*/  UMOV UR4, 0xffffffff ;  /* 0xffffffff00047882 */ /* 0x000fe20000000000 */
[----:B-----5:R-:W-:Y:S01]  /*0ea0*/  FMUL R19, R6, R17 ;  /* 0x0000001106137220 */ /* 0x020fe20000400000 */
[----:B---3--:R-:W-:-:S04]  /*0eb0*/  ISETP.NE.AND P0, PT, R23, RZ, PT ;  /* 0x000000ff1700720c */ /* 0x008fc80003f05270 */
[-C--:B------:R-:W-:Y:S01]  /*0ec0*/  FSEL R10, R19, R16.reuse, P0 ;  /* 0x00000010130a7208 */ /* 0x080fe20000000000 */
[-C--:B------:R-:W-:Y:S01]  /*0ed0*/  FMUL R19, R20, R17.reuse ;  /* 0x0000001114137220 */ /* 0x080fe20000400000 */
[----:B----4-:R-:W-:Y:S02]  /*0ee0*/  ISETP.NE.AND P1, PT, R25, RZ, PT ;  /* 0x000000ff1900720c */ /* 0x010fe40003f25270 */
[----:B------:R-:W-:Y:S02]  /*0ef0*/  FMNMX R6, R10, -INF , !PT ;  /* 0xff8000000a067809 */ /* 0x000fe40007800000 */
[----:B------:R-:W-:Y:S02]  /*0f00*/  ISETP.NE.AND P2, PT, R27, RZ, PT ;  /* 0x000000ff1b00720c */ /* 0x000fe40003f45270 */
[-C--:B------:R-:W-:Y:S02]  /*0f10*/  FSEL R21, R21, R16.reuse, P1 ;  /* 0x0000001015157208 */ /* 0x080fe40000800000 */
[----:B------:R-:W-:Y:S01]  /*0f20*/  ISETP.NE.AND P3, PT, R11, RZ, PT ;  /* 0x000000ff0b00720c */ /* 0x000fe20003f65270 */
[----:B------:R-:W-:Y:S01]  /*0f30*/  FMUL R11, R22, R17 ;  /* 0x00000011160b7220 */ /* 0x000fe20000400000 */
[----:B------:R-:W-:-:S02]  /*0f40*/  FSEL R19, R19, R16, P2 ;  /* 0x0000001013137208 */ /* 0x000fc40001000000 */
[----:B------:R-:W-:Y:S02]  /*0f50*/  FMNMX R6, R6, R21, !PT ;  /* 0x0000001506067209 */ /* 0x000fe40007800000 */
[----:B------:R-:W-:-:S04]  /*0f60*/  ISETP.NE.AND P0, PT, R18, RZ, PT ;  /* 0x000000ff1200720c */ /* 0x000fc80003f05270 */
[----:B------:R-:W-:Y:S02]  /*0f70*/  FSEL R20, R11, R16, P0 ;  /* 0x000000100b147208 */ /* 0x000fe40000000000 */
[----:B------:R-:W-:Y:S01]  /*0f80*/  FMNMX R11, R6, R19, !PT ;  /* 0x00000013060b7209 */ /* 0x000fe20007800000 */
[-C--:B0-----:R-:W-:Y:S01]  /*0f90*/  FMUL R13, R14, R17.reuse ;  /* 0x000000110e0d7220 */ /* 0x081fe20000400000 */
        /* <DEDUP_REMOVED lines=25> */
[----:B------:R-:W-:Y:S01]  /*1130*/  FADD R16, R16, -R15 ;  /* 0x8000000f10107221 */ /* 0x000fe20000000000 */
[-C--:B------:R-:W-:Y:S02]  /*1140*/  FFMA.RM R6, R13, R10.reuse, 12582913 ;  /* 0x4b4000010d067423 */ /* 0x080fe4000000400a */
[----:B------:R-:W-:Y:S01]  /*1150*/  FFMA.RM R8, R21, R10, 12582913 ;  /* 0x4b40000115087423 */ /* 0x000fe2000000400a */
[----:B------:R-:W-:Y:S01]  /*1160*/  FFMA.SAT R21, R14, R11, 0.5 ;  /* 0x3f0000000e157423 */ /* 0x000fe2000000200b */
[C---:B------:R-:W-:Y:S01]  /*1170*/  FADD R13, R6.reuse, -12583039 ;  /* 0xcb40007f060d7421 */ /* 0x040fe20000000000 */
[----:B------:R-:W-:Y:S01]  /*1180*/  SHF.L.U32 R6, R6, 0x17, RZ ;  /* 0x0000001706067819 */ /* 0x000fe200000006ff */
[----:B------:R-:W-:-:S02]  /*1190*/  FADD R19, R8, -12583039 ;  /* 0xcb40007f08137421 */ /* 0x000fc40000000000 */
[----:B------:R-:W-:Y:S02]  /*11a0*/  FFMA R13, R12, 1.4426950216293334961, -R13 ;  /* 0x3fb8aa3b0c0d7823 */ /* 0x000fe4000000080d */
[----:B------:R-:W-:Y:S02]  /*11b0*/  FFMA R19, R22, 1.4426950216293334961, -R19 ;  /* 0x3fb8aa3b16137823 */ /* 0x000fe40000000813 */
[----:B------:R-:W-:Y:S01]  /*11c0*/  FFMA R17, R12, 1.925963033500011079e-08, R13 ;  /* 0x32a570600c117823 */ /* 0x000fe2000000000d */
[-C--:B------:R-:W-:Y:S01]  /*11d0*/  FFMA.RM R12, R21, R10.reuse, 12582913 ;  /* 0x4b400001150c7423 */ /* 0x080fe2000000400a */
[----:B------:R-:W-:Y:S01]  /*11e0*/  FFMA R19, R22, 1.925963033500011079e-08, R19 ;  /* 0x32a5706016137823 */ /* 0x000fe20000000013 */
[----:B------:R-:W-:Y:S01]  /*11f0*/  FADD R22, R18, -R15 ;  /* 0x8000000f12167221 */ /* 0x000fe20000000000 */
[-C--:B------:R-:W-:Y:S01]  /*1200*/  FFMA.SAT R13, R20, R11.reuse, 0.5 ;  /* 0x3f000000140d7423 */ /* 0x080fe2000000200b */
[----:B------:R-:W-:Y:S01]  /*1210*/  FADD R21, R12, -12583039 ;  /* 0xcb40007f0c157421 */ /* 0x000fe20000000000 */
[----:B------:R-:W0:Y:S01]  /*1220*/  MUFU.EX2 R17, R17 ;  /* 0x0000001100117308 */ /* 0x000e220000000800 */
[----:B------:R-:W-:Y:S01]  /*1230*/  FFMA.SAT R25, R22, R11, 0.5 ;  /* 0x3f00000016197423 */ /* 0x000fe2000000200b */
[----:B------:R-:W-:Y:S01]  /*1240*/  FFMA.RM R13, R13, R10, 12582913 ;  /* 0x4b4000010d0d7423 */ /* 0x000fe2000000400a */
[----:B------:R-:W-:Y:S01]  /*1250*/  FFMA R21, R14, 1.4426950216293334961, -R21 ;  /* 0x3fb8aa3b0e157823 */ /* 0x000fe20000000815 */
[----:B------:R-:W-:-:S02]  /*1260*/  SHF.L.U32 R12, R12, 0x17, RZ ;  /* 0x000000170c0c7819 */ /* 0x000fc400000006ff */
[----:B------:R-:W-:Y:S01]  /*1270*/  FADD R23, R13, -12583039 ;  /* 0xcb40007f0d177421 */ /* 0x000fe20000000000 */
[----:B------:R-:W-:Y:S01]  /*1280*/  FFMA R21, R14, 1.925963033500011079e-08, R21 ;  /* 0x32a570600e157823 */ /* 0x000fe20000000015 */
[-C--:B------:R-:W-:Y:S01]  /*1290*/  FFMA.RM R14, R25, R10.reuse, 12582913 ;  /* 0x4b400001190e7423 */ /* 0x080fe2000000400a */
[----:B------:R-:W-:Y:S01]  /*12a0*/  FFMA.SAT R25, R16, R11, 0.5 ;  /* 0x3f00000010197423 */ /* 0x000fe2000000200b */
[----:B------:R-:W1:Y:S01]  /*12b0*/  MUFU.EX2 R18, R19 ;  /* 0x0000001300127308 */ /* 0x000e620000000800 */
[----:B------:R-:W-:Y:S01]  /*12c0*/  FFMA R23, R20, 1.4426950216293334961, -R23 ;  /* 0x3fb8aa3b14177823 */ /* 0x000fe20000000817 */
[C---:B------:R-:W-:Y:S01]  /*12d0*/  FADD R11, R14.reuse, -12583039 ;  /* 0xcb40007f0e0b7421 */ /* 0x040fe20000000000 */
[----:B------:R-:W-:Y:S01]  /*12e0*/  FFMA.RM R10, R25, R10, 12582913 ;  /* 0x4b400001190a7423 */ /* 0x000fe2000000400a */
[----:B------:R-:W-:Y:S01]  /*12f0*/  SHF.L.U32 R14, R14, 0x17, RZ ;  /* 0x000000170e0e7819 */ /* 0x000fe200000006ff */
[----:B------:R-:W-:Y:S01]  /*1300*/  FFMA R23, R20, 1.925963033500011079e-08, R23 ;  /* 0x32a5706014177823 */ /* 0x000fe20000000017 */
[----:B------:R-:W-:Y:S01]  /*1310*/  FFMA R11, R22, 1.4426950216293334961, -R11 ;  /* 0x3fb8aa3b160b7823 */ /* 0x000fe2000000080b */
[----:B------:R-:W-:Y:S01]  /*1320*/  FADD R25, R10, -12583039 ;  /* 0xcb40007f0a197421 */ /* 0x000fe20000000000 */
[----:B------:R2:W3:Y:S01]  /*1330*/  MUFU.EX2 R15, R21 ;  /* 0x00000015000f7308 */ /* 0x0004e20000000800 */
[----:B0-----:R-:W-:Y:S01]  /*1340*/  FMUL R6, R6, R17 ;  /* 0x0000001106067220 */ /* 0x001fe20000400000 */
[----:B------:R-:W-:Y:S01]  /*1350*/  FFMA R11, R22, 1.925963033500011079e-08, R11 ;  /* 0x32a57060160b7823 */ /* 0x000fe2000000000b */
[----:B------:R-:W-:-:S04]  /*1360*/  FFMA R25, R16, 1.4426950216293334961, -R25 ;  /* 0x3fb8aa3b10197823 */ /* 0x000fc80000000819 */
[----:B------:R-:W-:Y:S01]  /*1370*/  FFMA R25, R16, 1.925963033500011079e-08, R25 ;  /* 0x32a5706010197823 */ /* 0x000fe20000000019 */
[----:B------:R-:W0:Y:S01]  /*1380*/  MUFU.EX2 R19, R23 ;  /* 0x0000001700137308 */ /* 0x000e220000000800 */
[----:B--2---:R-:W-:Y:S02]  /*1390*/  IMAD.SHL.U32 R21, R8, 0x800000, RZ ;  /* 0x0080000008157824 */ /* 0x004fe400078e00ff */
[----:B------:R-:W-:Y:S02]  /*13a0*/  IMAD.SHL.U32 R16, R13, 0x800000, RZ ;  /* 0x008000000d107824 */ /* 0x000fe400078e00ff */
[----:B-1----:R-:W-:Y:S01]  /*13b0*/  FMUL R18, R21, R18 ;  /* 0x0000001215127220 */ /* 0x002fe20000400000 */
[----:B------:R-:W-:Y:S02]  /*13c0*/  FADD R21, RZ, R6 ;  /* 0x00000006ff157221 */ /* 0x000fe40000000000 */
[----:B------:R-:W1:Y:S01]  /*13d0*/  MUFU.EX2 R11, R11 ;  /* 0x0000000b000b7308 */ /* 0x000e620000000800 */
[----:B---3--:R-:W-:Y:S01]  /*13e0*/  FMUL R17, R12, R15 ;  /* 0x0000000f0c117220 */ /* 0x008fe20000400000 */
[----:B------:R-:W-:-:S04]  /*13f0*/  FADD R8, R21, R18 ;  /* 0x0000001215087221 */ /* 0x000fc80000000000 */
[----:B------:R-:W-:Y:S01]  /*1400*/  FADD R13, R8, R17 ;  /* 0x00000011080d7221 */ /* 0x000fe20000000000 */
[----:B------:R-:W-:Y:S01]  /*1410*/  IMAD.SHL.U32 R8, R10, 0x800000, RZ ;  /* 0x008000000a087824 */ /* 0x000fe200078e00ff */
        /* <DEDUP_REMOVED lines=16> */
.L_x_24169:
        /* <DEDUP_REMOVED lines=11> */
[----:B0-----:R-:W-:Y:S05]  /*15d0*/  CALL.REL.NOINC `($__internal_371_$__cuda_sm3x_div_rn_noftz_f32_slowpath) ;  /* 0x0000000c00a07944 */ /* 0x001fea0003c00000 */
[----:B------:R-:W-:-:S07]  /*15e0*/  MOV R14, R6 ;  /* 0x00000006000e7202 */ /* 0x000fce0000000f00 */
.L_x_24146:
[----:B------:R-:W-:Y:S05]  /*15f0*/  BSYNC.RECONVERGENT B1 ;  /* 0x0000000000017941 */ /* 0x000fea0003800200 */
.L_x_24145:
        /* <DEDUP_REMOVED lines=11> */
[----:B0-----:R-:W-:Y:S05]  /*16b0*/  CALL.REL.NOINC `($__internal_371_$__cuda_sm3x_div_rn_noftz_f32_slowpath) ;  /* 0x0000000c00687944 */ /* 0x001fea0003c00000 */
[----:B------:R-:W-:-:S07]  /*16c0*/  MOV R15, R6 ;  /* 0x00000006000f7202 */ /* 0x000fce0000000f00 */
.L_x_24148:
[----:B------:R-:W-:Y:S05]  /*16d0*/  BSYNC.RECONVERGENT B1 ;  /* 0x0000000000017941 */ /* 0x000fea0003800200 */
.L_x_24147:
        /* <DEDUP_REMOVED lines=13> */
.L_x_24150:
[----:B------:R-:W-:Y:S05]  /*17b0*/  BSYNC.RECONVERGENT B1 ;  /* 0x0000000000017941 */ /* 0x000fea0003800200 */
.L_x_24149:
        /* <DEDUP_REMOVED lines=13> */
.L_x_24152:
[----:B------:R-:W-:Y:S05]  /*1890*/  BSYNC.RECONVERGENT B1 ;  /* 0x0000000000017941 */ /* 0x000fea0003800200 */
.L_x_24151:
        /* <DEDUP_REMOVED lines=13> */
.L_x_24154:
[----:B------:R-:W-:Y:S05]  /*1970*/  BSYNC.RECONVERGENT B1 ;  /* 0x0000000000017941 */ /* 0x000fea0003800200 */
.L_x_24153:
        /* <DEDUP_REMOVED lines=13> */
.L_x_24156:
[----:B------:R-:W-:Y:S05]  /*1a50*/  BSYNC.RECONVERGENT B1 ;  /* 0x0000000000017941 */ /* 0x000fea0003800200 */
.L_x_24155:
        /* <DEDUP_REMOVED lines=32> */
.L_x_24143:
[----:B------:R-:W-:Y:S05]  /*1c60*/  EXIT ;  /* 0x000000000000794d */ /* 0x000fea0003800000 */
.L_x_24144:
[----:B------:R-:W-:Y:S01]  /*1c70*/  BSSY B1, `(.L_x_24158) ;  /* 0x0000007000017945 */ /* 0x000fe20003800000 */
[----:B------:R-:W-:Y:S01]  /*1c80*/  MOV R12, 0x10 ;  /* 0x00000010000c7802 */ /* 0x000fe20000000f00 */
[----:B------:R-:W-:Y:S01]  /*1c90*/  IMAD.MOV.U32 R11, RZ, RZ, 0x1f ;  /* 0x0000001fff0b7424 */ /* 0x000fe200078e00ff */
[----:B------:R-:W-:-:S07]  /*1ca0*/  MOV R15, 0xffffffff ;  /* 0xffffffff000f7802 */ /* 0x000fce0000000f00 */
[----:B------:R-:W-:Y:S05]  /*1cb0*/  WARPSYNC.COLLECTIVE R15, `(.L_x_24159) ;  /* 0x000000000f087348 */ /* 0x000fea0003c00000 */
[----:B------:R0:W1:Y:S02]  /*1cc0*/  SHFL.BFLY P6, R14, R13, R12, R11 ;  /* 0x0c00000c0d0e7389 */ /* 0x00006400000c000b */
[----:B01----:R-:W-:Y:S05]  /*1cd0*/  ENDCOLLECTIVE ;  /* 0x000000000000791b */ /* 0x003fea0003800000 */
.L_x_24159:
[----:B------:R-:W-:Y:S05]  /*1ce0*/  BSYNC B1 ;  /* 0x0000000000017941 */ /* 0x000fea0003800000 */
.L_x_24158:
[----:B------:R-:W-:Y:S01]  /*1cf0*/  HFMA2 R11, -RZ, RZ, 0, 1.847743988037109375e-06 ;  /* 0x0000001fff0b7431 */ /* 0x000fe200000001ff */
[----:B------:R-:W-:Y:S01]  /*1d00*/  FMNMX R13, R13, R14, !PT ;  /* 0x0000000e0d0d7209 */ /* 0x000fe20007800000 */
[----:B------:R-:W-:Y:S02]  /*1d10*/  IMAD.MOV.U32 R12, RZ, RZ, 0x8 ;  /* 0x00000008ff0c7424 */ /* 0x000fe400078e00ff */
[----:B------:R-:W-:-:S07]  /*1d20*/  IMAD.MOV.U32 R15, RZ, RZ, -0x1 ;  /* 0xffffffffff0f7424 */ /* 0x000fce00078e00ff */
[----:B------:R-:W-:Y:S05]  /*1d30*/  WARPSYNC.COLLECTIVE R15, `(.L_x_24160) ;  /* 0x000000000f087348 */ /* 0x000fea0003c00000 */
[----:B------:R0:W1:Y:S02]  /*1d40*/  SHFL.BFLY P6, R14, R13, R12, R11 ;  /* 0x0c00000c0d0e7389 */ /* 0x00006400000c000b */
[----:B01----:R-:W-:Y:S05]  /*1d50*/  ENDCOLLECTIVE ;  /* 0x000000000000791b */ /* 0x003fea0003800000 */
.L_x_24160:
[----:B------:R-:W-:Y:S01]  /*1d60*/  IMAD.MOV.U32 R12, RZ, RZ, 0x4 ;  /* 0x00000004ff0c7424 */ /* 0x000fe200078e00ff */
[----:B------:R-:W-:-:S04]  /*1d70*/  FMNMX R6, R13, R14, !PT ;  /* 0x0000000e0d067209 */ /* 0x000fc80007800000 */
[----:B------:R-:W-:-:S07]  /*1d80*/  MOV R13, R6 ;  /* 0x00000006000d7202 */ /* 0x000fce0000000f00 */
[----:B------:R-:W-:Y:S05]  /*1d90*/  WARPSYNC.COLLECTIVE R15, `(.L_x_24161) ;  /* 0x000000000f087348 */ /* 0x000fea0003c00000 */
[----:B------:R0:W1:Y:S02]  /*1da0*/  SHFL.BFLY P6, R14, R13, R12, R11 ;  /* 0x0c00000c0d0e7389 */ /* 0x00006400000c000b */
[----:B01----:R-:W-:Y:S05]  /*1db0*/  ENDCOLLECTIVE ;  /* 0x000000000000791b */ /* 0x003fea0003800000 */
.L_x_24161:
[----:B------:R-:W-:Y:S01]  /*1dc0*/  IMAD.MOV.U32 R12, RZ, RZ, 0x2 ;  /* 0x00000002ff0c7424 */ /* 0x000fe200078e00ff */
[----:B------:R-:W-:-:S04]  /*1dd0*/  FMNMX R8, R6, R14, !PT ;  /* 0x0000000e06087209 */ /* 0x000fc80007800000 */
[----:B------:R-:W-:-:S07]  /*1de0*/  MOV R13, R8 ;  /* 0x00000008000d7202 */ /* 0x000fce0000000f00 */
[----:B------:R-:W-:Y:S05]  /*1df0*/  WARPSYNC.COLLECTIVE R15, `(.L_x_24162) ;  /* 0x000000000f087348 */ /* 0x000fea0003c00000 */
[----:B------:R0:W1:Y:S02]  /*1e00*/  SHFL.BFLY P6, R14, R13, R12, R11 ;  /* 0x0c00000c0d0e7389 */ /* 0x00006400000c000b */
[----:B01----:R-:W-:Y:S05]  /*1e10*/  ENDCOLLECTIVE ;  /* 0x000000000000791b */ /* 0x003fea0003800000 */
.L_x_24162:
[----:B------:R-:W-:Y:S01]  /*1e20*/  IMAD.MOV.U32 R12, RZ, RZ, 0x1 ;  /* 0x00000001ff0c7424 */ /* 0x000fe200078e00ff */
[----:B------:R-:W-:Y:S01]  /*1e30*/  FMNMX R17, R8, R14, !PT ;  /* 0x0000000e08117209 */ /* 0x000fe20007800000 */
[----:B------:R-:W-:-:S03]  /*1e40*/  HFMA2 R8, -RZ, RZ, 0.96630859375, -0.0022525787353515625 ;  /* 0x3bbb989dff087431 */ /* 0x000fc600000001ff */
[----:B------:R-:W-:-:S07]  /*1e50*/  MOV R13, R17 ;  /* 0x00000011000d7202 */ /* 0x000fce0000000f00 */
[----:B------:R-:W-:Y:S05]  /*1e60*/  WARPSYNC.COLLECTIVE R15, `(.L_x_24163) ;  /* 0x000000000f087348 */ /* 0x000fea0003c00000 */
[----:B------:R0:W1:Y:S02]  /*1e70*/  SHFL.BFLY P6, R14, R13, R12, R11 ;  /* 0x0c00000c0d0e7389 */ /* 0x00006400000c000b */
[----:B01----:R-:W-:Y:S05]  /*1e80*/  ENDCOLLECTIVE ;  /* 0x000000000000791b */ /* 0x003fea0003800000 */
.L_x_24163:
[----:B------:R-:W-:-:S05]  /*1e90*/  FMNMX R23, R17, R14, !PT ;  /* 0x0000000e11177209 */ /* 0x000fca0007800000 */
[--C-:B------:R-:W-:Y:S01]  /*1ea0*/  FADD R27, R21, -R23.reuse ;  /* 0x80000017151b7221 */ /* 0x100fe20000000000 */
[--C-:B------:R-:W-:Y:S01]  /*1eb0*/  FADD R25, R10, -R23.reuse ;  /* 0x800000170a197221 */ /* 0x100fe20000000000 */
[----:B------:R-:W-:Y:S02]  /*1ec0*/  IMAD.MOV.U32 R10, RZ, RZ, 0x437c0000 ;  /* 0x437c0000ff0a7424 */ /* 0x000fe400078e00ff */
[--C-:B------:R-:W-:Y:S01]  /*1ed0*/  FADD R17, R20, -R23.reuse ;  /* 0x8000001714117221 */ /* 0x100fe20000000000 */
[-C--:B------:R-:W-:Y:S01]  /*1ee0*/  FFMA.SAT R29, R27, R8.reuse, 0.5 ;  /* 0x3f0000001b1d7423 */ /* 0x080fe20000002008 */
[-C--:B------:R-:W-:Y:S01]  /*1ef0*/  FFMA.SAT R21, R25, R8.reuse, 0.5 ;  /* 0x3f00000019157423 */ /* 0x080fe20000002008 */
[--C-:B------:R-:W-:Y:S01]  /*1f00*/  FADD R19, R19, -R23.reuse ;  /* 0x8000001713137221 */ /* 0x100fe20000000000 */
[----:B------:R-:W-:Y:S01]  /*1f10*/  FFMA.SAT R15, R17, R8, 0.5 ;  /* 0x3f000000110f7423 */ /* 0x000fe20000002008 */
        /* <DEDUP_REMOVED lines=10> */
[----:B------:R-:W-:-:S02]  /*1fc0*/  IMAD.SHL.U32 R18, R29, 0x800000, RZ ;  /* 0x008000001d127824 */ /* 0x000fc400078e00ff */
[----:B------:R-:W-:Y:S01]  /*1fd0*/  FFMA R27, R27, 1.925963033500011079e-08, R12 ;  /* 0x32a570601b1b7823 */ /* 0x000fe2000000000c */
[----:B------:R-:W-:Y:S01]  /*1fe0*/  FFMA.RM R12, R15, R10, 12582913 ;  /* 0x4b4000010f0c7423 */ /* 0x000fe2000000400a */
[----:B------:R-:W-:Y:S01]  /*1ff0*/  FFMA.SAT R15, R11, R8, 0.5 ;  /* 0x3f0000000b0f7423 */ /* 0x000fe20000002008 */
[----:B------:R-:W-:Y:S01]  /*2000*/  FFMA R25, R25, 1.925963033500011079e-08, R6 ;  /* 0x32a5706019197823 */ /* 0x000fe20000000006 */
[----:B------:R-:W-:Y:S01]  /*2010*/  FADD R6, R13, -12583039 ;  /* 0xcb40007f0d067421 */ /* 0x000fe20000000000 */
[----:B------:R-:W-:Y:S01]  /*2020*/  FADD R14, R12, -12583039 ;  /* 0xcb40007f0c0e7421 */ /* 0x000fe20000000000 */
[----:B------:R-:W0:Y:S02]  /*2030*/  MUFU.EX2 R27, R27 ;  /* 0x0000001b001b7308 */ /* 0x000e240000000800 */
[----:B------:R-:W-:Y:S01]  /*2040*/  FFMA R6, R19, 1.4426950216293334961, -R6 ;  /* 0x3fb8aa3b13067823 */ /* 0x000fe20000000806 */
[----:B------:R-:W-:-:S03]  /*2050*/  FFMA R14, R17, 1.4426950216293334961, -R14 ;  /* 0x3fb8aa3b110e7823 */ /* 0x000fc6000000080e */
[----:B------:R-:W-:Y:S01]  /*2060*/  FFMA R19, R19, 1.925963033500011079e-08, R6 ;  /* 0x32a5706013137823 */ /* 0x000fe20000000006 */
[----:B------:R-:W-:Y:S01]  /*2070*/  FFMA R16, R17, 1.925963033500011079e-08, R14 ;  /* 0x32a5706011107823 */ /* 0x000fe2000000000e */
[----:B------:R-:W-:Y:S01]  /*2080*/  FFMA.SAT R17, R23, R8, 0.5 ;  /* 0x3f00000017117423 */ /* 0x000fe20000002008 */
[-C--:B------:R-:W-:Y:S01]  /*2090*/  FFMA.RM R8, R15, R10.reuse, 12582913 ;  /* 0x4b4000010f087423 */ /* 0x080fe2000000400a */
[----:B------:R-:W1:Y:S01]  /*20a0*/  MUFU.EX2 R25, R25 ;  /* 0x0000001900197308 */ /* 0x000e620000000800 */
[----:B------:R-:W-:Y:S01]  /*20b0*/  SHF.L.U32 R6, R21, 0x17, RZ ;  /* 0x0000001715067819 */ /* 0x000fe200000006ff */
[----:B------:R-:W-:Y:S01]  /*20c0*/  FFMA.RM R10, R17, R10, 12582913 ;  /* 0x4b400001110a7423 */ /* 0x000fe2000000400a */
[----:B------:R-:W-:Y:S01]  /*20d0*/  FADD R14, R8, -12583039 ;  /* 0xcb40007f080e7421 */ /* 0x000fe20000000000 */
[----:B------:R-:W-:Y:S01]  /*20e0*/  IMAD.SHL.U32 R15, R12, 0x800000, RZ ;  /* 0x008000000c0f7824 */ /* 0x000fe200078e00ff */
[----:B------:R-:W-:Y:S02]  /*20f0*/  SHF.L.U32 R8, R8, 0x17, RZ ;  /* 0x0000001708087819 */ /* 0x000fe400000006ff */
[----:B------:R-:W-:Y:S01]  /*2100*/  FFMA R14, R11, 1.4426950216293334961, -R14 ;  /* 0x3fb8aa3b0b0e7823 */ /* 0x000fe2000000080e */
[----:B------:R-:W2:Y:S01]  /*2110*/  MUFU.EX2 R19, R19 ;  /* 0x0000001300137308 */ /* 0x000ea20000000800 */
[----:B0-----:R-:W-:-:S02]  /*2120*/  FMUL R18, R18, R27 ;  /* 0x0000001b12127220 */ /* 0x001fc40000400000 */
[----:B------:R-:W-:Y:S01]  /*2130*/  FFMA R11, R11, 1.925963033500011079e-08, R14 ;  /* 0x32a570600b0b7823 */ /* 0x000fe2000000000e */
[----:B------:R-:W-:-:S04]  /*2140*/  FADD R14, R10, -12583039 ;  /* 0xcb40007f0a0e7421 */ /* 0x000fc80000000000 */
[C---:B------:R-:W-:Y:S01]  /*2150*/  FFMA R14, R23.reuse, 1.4426950216293334961, -R14 ;  /* 0x3fb8aa3b170e7823 */ /* 0x040fe2000000080e */
[----:B------:R-:W0:Y:S01]  /*2160*/  MUFU.EX2 R16, R16 ;  /* 0x0000001000107308 */ /* 0x000e220000000800 */
[----:B-1----:R-:W-:Y:S02]  /*2170*/  FMUL R6, R6, R25 ;  /* 0x0000001906067220 */ /* 0x002fe40000400000 */
[----:B------:R-:W-:Y:S01]  /*2180*/  FFMA R23, R23, 1.925963033500011079e-08, R14 ;  /* 0x32a5706017177823 */ /* 0x000fe2000000000e */
[----:B------:R-:W-:Y:S01]  /*2190*/  SHF.L.U32 R14, R13, 0x17, RZ ;  /* 0x000000170d0e7819 */ /* 0x000fe200000006ff */
[----:B------:R-:W-:-:S03]  /*21a0*/  FADD R13, RZ, R6 ;  /* 0x00000006ff0d7221 */ /* 0x000fc60000000000 */
[----:B------:R-:W1:Y:S01]  /*21b0*/  MUFU.EX2 R11, R11 ;  /* 0x0000000b000b7308 */ /* 0x000e620000000800 */
[----:B--2---:R-:W-:Y:S01]  /*21c0*/  FMUL R17, R14, R19 ;  /* 0x000000130e117220 */ /* 0x004fe20000400000 */
[----:B------:R-:W-:-:S04]  /*21d0*/  FADD R12, R13, R18 ;  /* 0x000000120d0c7221 */ /* 0x000fc80000000000 */
[----:B------:R-:W-:Y:S01]  /*21e0*/  FADD R13, R12, R17 ;  /* 0x000000110c0d7221 */ /* 0x000fe20000000000 */
[----:B------:R-:W-:Y:S01]  /*21f0*/  IMAD.SHL.U32 R12, R10, 0x800000, RZ ;  /* 0x008000000a0c7824 */ /* 0x000fe200078e00ff */
[----:B------:R-:W2:Y:S01]  /*2200*/  MUFU.EX2 R23, R23 ;  /* 0x0000001700177308 */ /* 0x000ea20000000800 */
[----:B0-----:R-:W-:Y:S01]  /*2210*/  FMUL R16, R15, R16 ;  /* 0x000000100f107220 */ /* 0x001fe20000400000 */
[----:B------:R-:W-:-:S03]  /*2220*/  MOV R15, 0xffffffff ;  /* 0xffffffff000f7802 */ /* 0x000fc60000000f00 */
[----:B------:R-:W-:Y:S01]  /*2230*/  FADD R13, R13, R16 ;  /* 0x000000100d0d7221 */ /* 0x000fe20000000000 */
[----:B-1----:R-:W-:Y:S01]  /*2240*/  FMUL R10, R8, R11 ;  /* 0x0000000b080a7220 */ /* 0x002fe20000400000 */
[----:B------:R-:W-:-:S03]  /*2250*/  IMAD.MOV.U32 R11, RZ, RZ, 0x1f ;  /* 0x0000001fff0b7424 */ /* 0x000fc600078e00ff */
[----:B------:R-:W-:Y:S01]  /*2260*/  FADD R13, R13, R10 ;  /* 0x0000000a0d0d7221 */ /* 0x000fe20000000000 */
[----:B--2---:R-:W-:Y:S01]  /*2270*/  FMUL R8, R12, R23 ;  /* 0x000000170c087220 */ /* 0x004fe20000400000 */
[----:B------:R-:W-:-:S03]  /*2280*/  MOV R12, 0x10 ;  /* 0x00000010000c7802 */ /* 0x000fc60000000f00 */
[----:B------:R-:W-:-:S07]  /*2290*/  FADD R13, R13, R8 ;  /* 0x000000080d0d7221 */ /* 0x000fce0000000000 */
[----:B------:R-:W-:Y:S05]  /*22a0*/  WARPSYNC.COLLECTIVE R15, `(.L_x_24164) ;  /* 0x000000000f087348 */ /* 0x000fea0003c00000 */
[----:B------:R0:W1:Y:S02]  /*22b0*/  SHFL.BFLY P6, R14, R13, R12, R11 ;  /* 0x0c00000c0d0e7389 */ /* 0x00006400000c000b */
[----:B01----:R-:W-:Y:S05]  /*22c0*/  ENDCOLLECTIVE ;  /* 0x000000000000791b */ /* 0x003fea0003800000 */
.L_x_24164:
[----:B------:R-:W-:Y:S02]  /*22d0*/  HFMA2 R12, -RZ, RZ, 0, 4.76837158203125e-07 ;  /* 0x00000008ff0c7431 */ /* 0x000fe400000001ff */
[----:B------:R-:W-:-:S04]  /*22e0*/  FADD R19, R13, R14 ;  /* 0x0000000e0d137221 */ /* 0x000fc80000000000 */
[----:B------:R-:W-:-:S07]  /*22f0*/  IMAD.MOV.U32 R13, RZ, RZ, R19 ;  /* 0x000000ffff0d7224 */ /* 0x000fce00078e0013 */
[----:B------:R-:W-:Y:S05]  /*2300*/  WARPSYNC.COLLECTIVE R15, `(.L_x_24165) ;  /* 0x000000000f087348 */ /* 0x000fea0003c00000 */
[----:B------:R0:W1:Y:S02]  /*2310*/  SHFL.BFLY P6, R14, R13, R12, R11 ;  /* 0x0c00000c0d0e7389 */ /* 0x00006400000c000b */
[----:B01----:R-:W-:Y:S05]  /*2320*/  ENDCOLLECTIVE ;  /* 0x000000000000791b */ /* 0x003fea0003800000 */
.L_x_24165:
[----:B------:R-:W-:Y:S01]  /*2330*/  MOV R12, 0x4 ;  /* 0x00000004000c7802 */ /* 0x000fe20000000f00 */
[----:B------:R-:W-:-:S04]  /*2340*/  FADD R20, R19, R14 ;  /* 0x0000000e13147221 */ /* 0x000fc80000000000 */
[----:B------:R-:W-:-:S07]  /*2350*/  IMAD.MOV.U32 R13, RZ, RZ, R20 ;  /* 0x000000ffff0d7224 */ /* 0x000fce00078e0014 */
[----:B------:R-:W-:Y:S05]  /*2360*/  WARPSYNC.COLLECTIVE R15, `(.L_x_24166) ;  /* 0x000000000f087348 */ /* 0x000fea0003c00000 */
[----:B------:R0:W1:Y:S02]  /*2370*/  SHFL.BFLY P6, R14, R13, R12, R11 ;  /* 0x0c00000c0d0e7389 */ /* 0x00006400000c000b */
[----:B01----:R-:W-:Y:S05]  /*2380*/  ENDCOLLECTIVE ;  /* 0x000000000000791b */ /* 0x003fea0003800000 */
.L_x_24166:
[----:B------:R-:W-:Y:S02]  /*2390*/  HFMA2 R12, -RZ, RZ, 0, 1.1920928955078125e-07 ;  /* 0x00000002ff0c7431 */ /* 0x000fe400000001ff */
[----:B------:R-:W-:-:S04]  /*23a0*/  FADD R21, R20, R14 ;  /* 0x0000000e14157221 */ /* 0x000fc80000000000 */
[----:B------:R-:W-:-:S07]  /*23b0*/  IMAD.MOV.U32 R13, RZ, RZ, R21 ;  /* 0x000000ffff0d7224 */ /* 0x000fce00078e0015 */
[----:B------:R-:W-:Y:S05]  /*23c0*/  WARPSYNC.COLLECTIVE R15, `(.L_x_24167) ;  /* 0x000000000f087348 */ /* 0x000fea0003c00000 */
[----:B------:R0:W1:Y:S02]  /*23d0*/  SHFL.BFLY P6, R14, R13, R12, R11 ;  /* 0x0c00000c0d0e7389 */ /* 0x00006400000c000b */
[----:B01----:R-:W-:Y:S05]  /*23e0*/  ENDCOLLECTIVE ;  /* 0x000000000000791b */ /* 0x003fea0003800000 */
.L_x_24167:
[----:B------:R-:W-:Y:S01]  /*23f0*/  MOV R12, 0x1 ;  /* 0x00000001000c7802 */ /* 0x000fe20000000f00 */
[----:B------:R-:W-:-:S04]  /*2400*/  FADD R22, R21, R14 ;  /* 0x0000000e15167221 */ /* 0x000fc80000000000 */
[----:B------:R-:W-:-:S07]  /*2410*/  IMAD.MOV.U32 R13, RZ, RZ, R22 ;  /* 0x000000ffff0d7224 */ /* 0x000fce00078e0016 */
[----:B------:R-:W-:Y:S05]  /*2420*/  WARPSYNC.COLLECTIVE R15, `(.L_x_24168) ;  /* 0x000000000f087348 */ /* 0x000fea0003c00000 */
[----:B------:R0:W1:Y:S02]  /*2430*/  SHFL.BFLY P6, R14, R13, R12, R11 ;  /* 0x0c00000c0d0e7389 */ /* 0x00006400000c000b */
[----:B01----:R-:W-:Y:S05]  /*2440*/  ENDCOLLECTIVE ;  /* 0x000000000000791b */ /* 0x003fea0003800000 */
.L_x_24168:
[----:B------:R-:W-:Y:S05]  /*2450*/  BRA `(.L_x_24169) ;  /* 0xfffffff000307947 */ /* 0x000fea000383ffff */
        .weak           $__internal_371_$__cuda_sm3x_div_rn_noftz_f32_slowpath
        .type           $__internal_371_$__cuda_sm3x_div_rn_noftz_f32_slowpath,@function
        .size           $__internal_371_$__cuda_sm3x_div_rn_noftz_f32_slowpath,(.L_x_37748 - $__internal_371_$__cuda_sm3x_div_rn_noftz_f32_slowpath)
$__internal_371_$__cuda_sm3x_div_rn_noftz_f32_slowpath:
        /* <DEDUP_REMOVED lines=35> */
.L_x_24171:
        /* <DEDUP_REMOVED lines=51> */
.L_x_24178:
[----:B------:R-:W-:-:S04]  /*29c0*/  LOP3.LUT R6, R6, 0x80000000, RZ, 0xc0, !PT ;  /* 0x8000000006067812 */ /* 0x000fc800078ec0ff */
[----:B------:R-:W-:Y:S01]  /*29d0*/  LOP3.LUT R6, R6, 0x7f800000, RZ, 0xfc, !PT ;  /* 0x7f80000006067812 */ /* 0x000fe200078efcff */
[----:B------:R-:W-:Y:S06]  /*29e0*/  BRA `(.L_x_24179) ;  /* 0x0000000000047947 */ /* 0x000fec0003800000 */
.L_x_24177:
[----:B------:R-:W-:-:S07]  /*29f0*/  LEA R6, R22, R6, 0x17 ;  /* 0x0000000616067211 */ /* 0x000fce00078eb8ff */
.L_x_24179:
[----:B------:R-:W-:Y:S05]  /*2a00*/  BSYNC.RECONVERGENT B3 ;  /* 0x0000000000037941 */ /* 0x000fea0003800200 */
.L_x_24176:
[----:B------:R-:W-:Y:S05]  /*2a10*/  BRA `(.L_x_24180) ;  /* 0x0000000000207947 */ /* 0x000fea0003800000 */
.L_x_24175:
[----:B------:R-:W-:-:S04]  /*2a20*/  LOP3.LUT R6, R21, 0x80000000, R6, 0x48, !PT ;  /* 0x8000000015067812 */ /* 0x000fc800078e4806 */
[----:B------:R-:W-:Y:S01]  /*2a30*/  LOP3.LUT R6, R6, 0x7f800000, RZ, 0xfc, !PT ;  /* 0x7f80000006067812 */ /* 0x000fe200078efcff */
[----:B------:R-:W-:Y:S06]  /*2a40*/  BRA `(.L_x_24180) ;  /* 0x0000000000147947 */ /* 0x000fec0003800000 */
.L_x_24174:
[----:B------:R-:W-:Y:S01]  /*2a50*/  LOP3.LUT R6, R21, 0x80000000, R6, 0x48, !PT ;  /* 0x8000000015067812 */ /* 0x000fe200078e4806 */
[----:B------:R-:W-:Y:S06]  /*2a60*/  BRA `(.L_x_24180) ;  /* 0x00000000000c7947 */ /* 0x000fec0003800000 */
.L_x_24173:
[----:B------:R-:W0:Y:S01]  /*2a70*/  MUFU.RSQ R6, -QNAN ;  /* 0xffc0000000067908 */ /* 0x000e220000001400 */
[----:B------:R-:W-:Y:S05]  /*2a80*/  BRA `(.L_x_24180) ;  /* 0x0000000000047947 */ /* 0x000fea0003800000 */
.L_x_24172:
[----:B------:R-:W-:-:S07]  /*2a90*/  FADD.FTZ R6, R6, R11 ;  /* 0x0000000b06067221 */ /* 0x000fce0000010000 */
.L_x_24180:
[----:B------:R-:W-:Y:S05]  /*2aa0*/  BSYNC.RECONVERGENT B2 ;  /* 0x0000000000027941 */ /* 0x000fea0003800200 */
.L_x_24170:
[----:B------:R-:W-:-:S04]  /*2ab0*/  IMAD.MOV.U32 R13, RZ, RZ, 0x0 ;  /* 0x00000000ff0d7424 */ /* 0x000fc800078e00ff */
[----:B0-----:R-:W-:Y:S05]  /*2ac0*/  RET.REL.NODEC R12 `(_Z15SoftmaxWarpImplI22BroadcastScaleMaskLoadIffbLm2EiE11DirectStoreIffEfLi1ELi6ELi32ELi1ELb0EL9Algorithm0EEvT_T0_ll) ;  /* 0xffffffd40c4c7950 */ /* 0x001fea0003c3ffff */
.L_x_24181:
        /* <DEDUP_REMOVED lines=11> */
.L_x_37748:


//--------------------- .text._Z15SoftmaxWarpImplI22BroadcastScaleMaskLoadIffbLm2EiE11DirectStoreIffEfLi1ELi5ELi32ELi1ELb1EL9Algorithm0EEvT_T0_ll --------------------------
	.section	.text._Z15SoftmaxWarpImplI22BroadcastScaleMaskLoadIffbLm2EiE11DirectStoreIffEfLi1ELi5ELi32ELi1ELb1EL9Algorithm0EEvT_T0_ll,"ax",@progbits
	.align	128
        .global         _Z15SoftmaxWarpImplI22BroadcastScaleMaskLoadIffbLm2EiE11DirectStoreIffEfLi1ELi5ELi32ELi1ELb1EL9Algorithm0EEvT_T0_ll
        .type           _Z15SoftmaxWarpImplI22BroadcastScaleMaskLoadIffbLm2EiE11DirectStoreIffEfLi1ELi5ELi32ELi1ELb1EL9Algorithm0EEvT_T0_ll,@function
        .size           _Z15SoftmaxWarpImplI22BroadcastScaleMaskLoadIffbLm2EiE11DirectStoreIffEfLi1ELi5ELi32ELi1ELb1EL9Algorithm0EEvT_T0_ll,(.L_x_37749 - _Z15SoftmaxWarpImplI22BroadcastScaleMaskLoadIffbLm2EiE11DirectStoreIffEfLi1ELi5ELi32ELi1ELb1EL9Algorithm0EEvT_T0_ll)
        .other          _Z15SoftmaxWarpImplI22BroadcastScaleMaskLoadIffbLm2EiE11DirectStoreIffEfLi1ELi5ELi32ELi1ELb1EL9Algorithm0EEvT_T0_ll,@"STO_CUDA_ENTRY STV_DEFAULT"
_Z15SoftmaxWarpImplI22BroadcastScaleMaskLoadIffbLm2EiE11DirectStoreIffEfLi1ELi5ELi32ELi1ELb1EL9Algorithm0EEvT_T0_ll:
.text._Z15SoftmaxWarpImplI22BroadcastScaleMaskLoadIffbLm2EiE11DirectStoreIffEfLi1ELi5ELi32ELi1ELb1EL9Algorithm0EEvT_T0_ll:
        /* <DEDUP_REMOVED lines=29> */
.L_x_24182:
        /* <DEDUP_REMOVED lines=18> */
.L_x_24205:
[----:B0-----:R-:W0:Y:S01]  /*02f0*/  LDC.64 R10, c[0x0][0x3f0] ;  /* 0x0000fc00ff0a7b82 */ /* 0x001e220000000a00 */
[----:B------:R-:W-:Y:S01]  /*0300*/  BSSY.RECONVERGENT B1, `(.L_x_24184) ;  /* 0x0000043000017945 */ /* 0x000fe20003800200 */
[----:B--2---:R-:W-:Y:S01]  /*0310*/  IMAD.MOV.U32 R9, RZ, RZ, -0x800000 ;  /* 0xff800000ff097424 */ /* 0x004fe200078e00ff */
[----:B------:R-:W-:-:S05]  /*0320*/  MOV R13, 0xff800000 ;  /* 0xff800000000d7802 */ /* 0x000fca0000000f00 */
[----:B------:R-:W2:Y:S08]  /*0330*/  LDC.64 R14, c[0x0][0x390] ;  /* 0x0000e400ff0e7b82 */ /* 0x000eb00000000a00 */
[----:B------:R-:W3:Y:S01]  /*0340*/  LDC.64 R16, c[0x0][0x398] ;  /* 0x0000e600ff107b82 */ /* 0x000ee20000000a00 */
[-C--:B0-----:R-:W-:Y:S02]  /*0350*/  ISETP.GE.U32.AND P0, PT, R2, R10.reuse, PT ;  /* 0x0000000a0200720c */ /* 0x081fe40003f06070 */
[----:B------:R-:W-:-:S02]  /*0360*/  ISETP.GE.U32.AND P3, PT, R4, R10, PT ;  /* 0x0000000a0400720c */ /* 0x000fc40003f66070 */
[-C--:B------:R-:W-:Y:S02]  /*0370*/  ISETP.GE.U32.AND P2, PT, R6, R10.reuse, PT ;  /* 0x0000000a0600720c */ /* 0x080fe40003f46070 */
[-C--:B------:R-:W-:Y:S02]  /*0380*/  ISETP.GE.U32.AND P1, PT, R7, R10.reuse, PT ;  /* 0x0000000a0700720c */ /* 0x080fe40003f26070 */
[----:B------:R-:W-:Y:S01]  /*0390*/  ISETP.GE.U32.AND P4, PT, R8, R10, PT ;  /* 0x0000000a0800720c */ /* 0x000fe20003f86070 */
[----:B------:R-:W-:Y:S01]  /*03a0*/  IMAD.MOV.U32 R10, RZ, RZ, -0x800000 ;  /* 0xff800000ff0a7424 */ /* 0x000fe200078e00ff */
[-C--:B------:R-:W-:Y:S02]  /*03b0*/  ISETP.GE.AND.EX P0, PT, RZ, R11.reuse, PT, P0 ;  /* 0x0000000bff00720c */ /* 0x080fe40003f06300 */
[-C--:B------:R-:W-:Y:S02]  /*03c0*/  ISETP.GE.AND.EX P3, PT, RZ, R11.reuse, PT, P3 ;  /* 0x0000000bff00720c */ /* 0x080fe40003f66330 */
[----:B------:R-:W-:-:S02]  /*03d0*/  ISETP.GE.AND.EX P2, PT, RZ, R11, PT, P2 ;  /* 0x0000000bff00720c */ /* 0x000fc40003f46320 */
[-C--:B------:R-:W-:Y:S02]  /*03e0*/  ISETP.GE.AND.EX P1, PT, RZ, R11.reuse, PT, P1 ;  /* 0x0000000bff00720c */ /* 0x080fe40003f26310 */
[----:B------:R-:W-:Y:S02]  /*03f0*/  ISETP.GE.AND.EX P4, PT, RZ, R11, PT, P4 ;  /* 0x0000000bff00720c */ /* 0x000fe40003f86340 */
[----:B------:R-:W0:Y:S03]  /*0400*/  LDC R11, c[0x0][0x3a8] ;  /* 0x0000ea00ff0b7b82 */ /* 0x000e260000000800 */
[----:B--23--:R-:W-:Y:S08]  /*0410*/  @P0 BRA `(.L_x_24185) ;  /* 0x0000000000c40947 */ /* 0x00cff00003800000 */
        /* <DEDUP_REMOVED lines=18> */
[----:B------:R-:W-:-:S04]  /*0540*/  SHF.R.S64 R20, RZ, 0x1e, R22 ;  /* 0x0000001eff147819 */ /* 0x000fc80000001016 */
        /* <DEDUP_REMOVED lines=9> */
[----:B------:R-:W-:-:S04]  /*05e0*/  ISETP.NE.U32.AND P5, PT, R14, 0x1, PT ;  /* 0x000000010e00780c */ /* 0x000fc80003fa5070 */
[----:B------:R-:W-:Y:S02]  /*05f0*/  ISETP.NE.AND.EX P5, PT, R15, RZ, PT, P5 ;  /* 0x000000ff0f00720c */ /* 0x000fe40003fa5350 */
        /* <DEDUP_REMOVED lines=19> */
.L_x_24185:
[----:B------:R-:W-:Y:S05]  /*0730*/  BSYNC.RECONVERGENT B1 ;  /* 0x0000000000017941 */ /* 0x000fea0003800200 */
.L_x_24184:
[----:B------:R-:W-:Y:S04]  /*0740*/  BSSY.RECONVERGENT B1, `(.L_x_24186) ;  /* 0x0000034000017945 */ /* 0x000fe80003800200 */
[----:B------:R-:W-:Y:S05]  /*0750*/  @P3 BRA `(.L_x_24187) ;  /* 0x0000000000c83947 */ /* 0x000fea0003800000 */
[----:B0-----:R-:W-:Y:S01]  /*0760*/  IABS R12, R11 ;  /* 0x0000000b000c7213 */ /* 0x001fe20000000000 */
        /* <DEDUP_REMOVED lines=49> */
.L_x_24187:
[----:B------:R-:W-:Y:S05]  /*0a80*/  BSYNC.RECONVERGENT B1 ;  /* 0x0000000000017941 */ /* 0x000fea0003800200 */
.L_x_24186:
[----:B------:R-:W-:Y:S01]  /*0a90*/  BSSY.RECONVERGENT B1, `(.L_x_24188) ;  /* 0x0000039000017945 */ /* 0x000fe20003800200 */
[----:B------:R-:W-:Y:S01]  /*0aa0*/  MOV R16, 0xff800000 ;  /* 0xff80000000107802 */ /* 0x000fe20000000f00 */
[----:B------:R-:W-:Y:S02]  /*0ab0*/  IMAD.MOV.U32 R20, RZ, RZ, -0x800000 ;  /* 0xff800000ff147424 */ /* 0x000fe400078e00ff */
[----:B------:R-:W-:Y:S01]  /*0ac0*/  IMAD.MOV.U32 R22, RZ, RZ, -0x800000 ;  /* 0xff800000ff167424 */ /* 0x000fe200078e00ff */
[----:B------:R-:W-:Y:S06]  /*0ad0*/  @P2 BRA `(.L_x_24189) ;  /* 0x0000000000d02947 */ /* 0x000fec0003800000 */
        /* <DEDUP_REMOVED lines=11> */
[----:B0-----:R-:W0:Y:S01]  /*0b90*/  LDC.64 R18, c[0x0][0x390] ;  /* 0x0000e400ff127b82 */ /* 0x001e220000000a00 */
        /* <DEDUP_REMOVED lines=40> */
.L_x_24189:
[----:B------:R-:W-:Y:S05]  /*0e20*/  BSYNC.RECONVERGENT B1 ;  /* 0x0000000000017941 */ /* 0x000fea0003800200 */
.L_x_24188:
[----:B------:R-:W-:Y:S04]  /*0e30*/  BSSY.RECONVERGENT B1, `(.L_x_24190) ;  /* 0x0000036000017945 */ /* 0x000fe80003800200 */
[----:B------:R-:W-:Y:S05]  /*0e40*/  @P1 BRA `(.L_x_24191) ;  /* 0x0000000000d01947 */ /* 0x000fea0003800000 */
[----:B0-----:R-:W-:Y:S01]  /*0e50*/  IABS R16, R11 ;  /* 0x0000000b00107213 */ /* 0x001fe20000000000 */
        /* <DEDUP_REMOVED lines=10> */
[----:B------:R0:W1:Y:S02]  /*0f00*/  F2I.FTZ.U32.TRUNC.NTZ R15, R19 ;  /* 0x00000013000f7305 */ /* 0x000064000021f000 */
[----:B0-----:R-:W-:-:S04]  /*0f10*/  LOP3.LUT R19, R12, R11, RZ, 0x3c, !PT ;  /* 0x0000000b0c137212 */ /* 0x001fc800078e3cff */
[----:B------:R-:W-:Y:S01]  /*0f20*/  ISETP.GE.AND P3, PT, R19, RZ, PT ;  /* 0x000000ff1300720c */ /* 0x000fe20003f66270 */
        /* <DEDUP_REMOVED lines=38> */
.L_x_24191:
[----:B------:R-:W-:Y:S05]  /*1190*/  BSYNC.RECONVERGENT B1 ;  /* 0x0000000000017941 */ /* 0x000fea0003800200 */
.L_x_24190:
        /* <DEDUP_REMOVED lines=13> */
[----:B0-----:R-:W0:Y:S01]  /*1270*/  LDC.64 R18, c[0x0][0x390] ;  /* 0x0000e400ff127b82 */ /* 0x001e220000000a00 */
        /* <DEDUP_REMOVED lines=20> */
[----:B------:R-:W-:Y:S02]  /*13c0*/  SHF.R.S64 R18, RZ, 0x1e, R12 ;  /* 0x0000001eff127819 */ /* 0x000fe4000000100c */
        /* <DEDUP_REMOVED lines=19> */
.L_x_24193:
[----:B------:R-:W-:Y:S05]  /*1500*/  BSYNC.RECONVERGENT B1 ;  /* 0x0000000000017941 */ /* 0x000fea0003800200 */
.L_x_24192:
        /* <DEDUP_REMOVED lines=23> */
[----:B------:R-:W-:Y:S01]  /*1680*/  FFMA.RM R10, R17, R12, 12582913 ;  /* 0x4b400001110a7423 */ /* 0x000fe2000000400c */
[----:B------:R-:W-:-:S02]  /*1690*/  FADD R20, -R15, R20 ;  /* 0x000000140f147221 */ /* 0x000fc40000000100 */
        /* <DEDUP_REMOVED lines=17> */
[----:B------:R-:W-:Y:S01]  /*17b0*/  FFMA R11, R22, 1.925963033500011079e-08, R21 ;  /* 0x32a57060160b7823 */ /* 0x000fe20000000015 */
[----:B------:R-:W-:Y:S01]  /*17c0*/  FADD R21, R12, -12583039 ;  /* 0xcb40007f0c157421 */ /* 0x000fe20000000000 */
[----:B------:R2:W3:Y:S01]  /*17d0*/  MUFU.EX2 R15, R19 ;  /* 0x00000013000f7308 */ /* 0x0004e20000000800 */
[----:B------:R-:W-:Y:S01]  /*17e0*/  FFMA R17, R18, 1.925963033500011079e-08, R17 ;  /* 0x32a5706012117823 */ /* 0x000fe20000000011 */
[----:B------:R-:W-:Y:S01]  /*17f0*/  SHF.L.U32 R18, R10, 0x17, RZ ;  /* 0x000000170a127819 */ /* 0x000fe200000006ff */
[----:B------:R-:W-:-:S05]  /*1800*/  FFMA R21, R20, 1.4426950216293334961, -R21 ;  /* 0x3fb8aa3b14157823 */ /* 0x000fca0000000815 */
[----:B------:R-:W4:Y:S01]  /*1810*/  MUFU.EX2 R11, R11 ;  /* 0x0000000b000b7308 */ /* 0x000f220000000800 */
[----:B--2---:R-:W-:Y:S01]  /*1820*/  FFMA R19, R20, 1.925963033500011079e-08, R21 ;  /* 0x32a5706014137823 */ /* 0x004fe20000000015 */
[----:B0-----:R-:W-:Y:S01]  /*1830*/  FMUL R10, R9, R16 ;  /* 0x00000010090a7220 */ /* 0x001fe20000400000 */
[----:B------:R-:W-:-:S03]  /*1840*/  IMAD.SHL.U32 R20, R13, 0x800000, RZ ;  /* 0x008000000d147824 */ /* 0x000fc600078e00ff */
[----:B------:R-:W-:Y:S02]  /*1850*/  FADD R16, RZ, R10 ;  /* 0x0000000aff107221 */ /* 0x000fe40000000000 */
[----:B------:R-:W0:Y:S01]  /*1860*/  MUFU.EX2 R17, R17 ;  /* 0x0000001100117308 */ /* 0x000e220000000800 */
[----:B---3--:R-:W-:-:S07]  /*1870*/  FMUL R9, R18, R15 ;  /* 0x0000000f12097220 */ /* 0x008fce0000400000 */
[----:B------:R-:W2:Y:S01]  /*1880*/  MUFU.EX2 R19, R19 ;  /* 0x0000001300137308 */ /* 0x000ea20000000800 */
[----:B----4-:R-:W-:Y:S01]  /*1890*/  FMUL R18, R20, R11 ;  /* 0x0000000b14127220 */ /* 0x010fe20000400000 */
        /* <DEDUP_REMOVED lines=16> */
.L_x_24217:
        /* <DEDUP_REMOVED lines=12> */
[----:B01----:R-:W-:Y:S05]  /*1a60*/  CALL.REL.NOINC `($__internal_372_$__cuda_sm3x_div_rn_noftz_f32_slowpath) ;  /* 0x0000000c00647944 */ /* 0x003fea0003c00000 */
[----:B------:R-:W-:-:S07]  /*1a70*/  IMAD.MOV.U32 R15, RZ, RZ, R12 ;  /* 0x000000ffff0f7224 */ /* 0x000fce00078e000c */
.L_x_24196:
[----:B------:R-:W-:Y:S05]  /*1a80*/  BSYNC.RECONVERGENT B1 ;  /* 0x0000000000017941 */ /* 0x000fea0003800200 */
.L_x_24195:
        /* <DEDUP_REMOVED lines=12> */
[----:B01----:R-:W-:Y:S05]  /*1b50*/  CALL.REL.NOINC `($__internal_372_$__cuda_sm3x_div_rn_noftz_f32_slowpath) ;  /* 0x0000000c00287944 */ /* 0x003fea0003c00000 */
[----:B------:R-:W-:-:S07]  /*1b60*/  IMAD.MOV.U32 R19, RZ, RZ, R12 ;  /* 0x000000ffff137224 */ /* 0x000fce00078e000c */
.L_x_24198:
[----:B------:R-:W-:Y:S05]  /*1b70*/  BSYNC.RECONVERGENT B1 ;  /* 0x0000000000017941 */ /* 0x000fea0003800200 */
.L_x_24197:
        /* <DEDUP_REMOVED lines=14> */
.L_x_24200:
[----:B------:R-:W-:Y:S05]  /*1c60*/  BSYNC.RECONVERGENT B1 ;  /* 0x0000000000017941 */ /* 0x000fea0003800200 */
.L_x_24199:
        /* <DEDUP_REMOVED lines=14> */
.L_x_24202:
[----:B------:R-:W-:Y:S05]  /*1d50*/  BSYNC.RECONVERGENT B1 ;  /* 0x0000000000017941 */ /* 0x000fea0003800200 */
.L_x_24201:
        /* <DEDUP_REMOVED lines=14> */
.L_x_24204:
[----:B------:R-:W-:Y:S05]  /*1e40*/  BSYNC.RECONVERGENT B1 ;  /* 0x0000000000017941 */ /* 0x000fea0003800200 */
.L_x_24203:
        /* <DEDUP_REMOVED lines=37> */
.L_x_24183:
[----:B------:R-:W-:Y:S05]  /*20a0*/  EXIT ;  /* 0x000000000000794d */ /* 0x000fea0003800000 */
.L_x_24194:
[----:B------:R-:W-:Y:S01]  /*20b0*/  HFMA2 R12, -RZ, RZ, 0, 9.5367431640625e-07 ;  /* 0x00000010ff0c7431 */ /* 0x000fe200000001ff */
[----:B------:R-:W-:Y:S01]  /*20c0*/  BSSY B1, `(.L_x_24206) ;  /* 0x0000006000017945 */ /* 0x000fe20003800000 */
[----:B0-----:R-:W-:Y:S02]  /*20d0*/  IMAD.MOV.U32 R11, RZ, RZ, 0x1f ;  /* 0x0000001fff0b7424 */ /* 0x001fe400078e00ff */
[----:B------:R-:W-:-:S07]  /*20e0*/  IMAD.MOV.U32 R15, RZ, RZ, -0x1 ;  /* 0xffffffffff0f7424 */ /* 0x000fce00078e00ff */
[----:B-1----:R-:W-:Y:S05]  /*20f0*/  WARPSYNC.COLLECTIVE R15, `(.L_x_24207) ;  /* 0x000000000f087348 */ /* 0x002fea0003c00000 */
[----:B------:R0:W2:Y:S02]  /*2100*/  SHFL.BFLY P6, R14, R13, R12, R11 ;  /* 0x0c00000c0d0e7389 */ /* 0x0000a400000c000b */
[----:B012---:R-:W-:Y:S05]  /*2110*/  ENDCOLLECTIVE ;  /* 0x000000000000791b */ /* 0x007fea0003800000 */
.L_x_24207:
[----:B------:R-:W-:Y:S05]  /*2120*/  BSYNC B1 ;  /* 0x0000000000017941 */ /* 0x000fea0003800000 */
.L_x_24206:
[----:B------:R-:W-:Y:S01]  /*2130*/  FMNMX R13, R14, R13, !PT ;  /* 0x0000000d0e0d7209 */ /* 0x000fe20007800000 */
[----:B------:R-:W-:Y:S01]  /*2140*/  IMAD.MOV.U32 R11, RZ, RZ, 0x1f ;  /* 0x0000001fff0b7424 */ /* 0x000fe200078e00ff */
[----:B------:R-:W-:Y:S01]  /*2150*/  MOV R12, 0x8 ;  /* 0x00000008000c7802 */ /* 0x000fe20000000f00 */
[----:B------:R-:W-:-:S07]  /*2160*/  IMAD.MOV.U32 R15, RZ, RZ, -0x1 ;  /* 0xffffffffff0f7424 */ /* 0x000fce00078e00ff */
[----:B------:R-:W-:Y:S05]  /*2170*/  WARPSYNC.COLLECTIVE R15, `(.L_x_24208) ;  /* 0x000000000f087348 */ /* 0x000fea0003c00000 */
[----:B------:R0:W1:Y:S02]  /*2180*/  SHFL.BFLY P6, R14, R13, R12, R11 ;  /* 0x0c00000c0d0e7389 */ /* 0x00006400000c000b */
[----:B01----:R-:W-:Y:S05]  /*2190*/  ENDCOLLECTIVE ;  /* 0x000000000000791b */ /* 0x003fea0003800000 */
.L_x_24208:
[----:B------:R-:W-:Y:S01]  /*21a0*/  IMAD.MOV.U32 R12, RZ, RZ, 0x4 ;  /* 0x00000004ff0c7424 */ /* 0x000fe200078e00ff */
[----:B------:R-:W-:-:S04]  /*21b0*/  FMNMX R17, R13, R14, !PT ;  /* 0x0000000e0d117209 */ /* 0x000fc80007800000 */
[----:B------:R-:W-:-:S07]  /*21c0*/  MOV R13, R17 ;  /* 0x00000011000d7202 */ /* 0x000fce0000000f00 */
[----:B------:R-:W-:Y:S05]  /*21d0*/  WARPSYNC.COLLECTIVE R15, `(.L_x_24209) ;  /* 0x000000000f087348 */ /* 0x000fea0003c00000 */
[----:B------:R0:W1:Y:S02]  /*21e0*/  SHFL.BFLY P6, R14, R13, R12, R11 ;  /* 0x0c00000c0d0e7389 */ /* 0x00006400000c000b */
[----:B01----:R-:W-:Y:S05]  /*21f0*/  ENDCOLLECTIVE ;  /* 0x000000000000791b */ /* 0x003fea0003800000 */
.L_x_24209:
[----:B------:R-:W-:Y:S01]  /*2200*/  HFMA2 R12, -RZ, RZ, 0, 1.1920928955078125e-07 ;  /* 0x00000002ff0c7431 */ /* 0x000fe200000001ff */
[----:B------:R-:W-:Y:S02]  /*2210*/  FMNMX R18, R17, R14, !PT ;  /* 0x0000000e11127209 */ /* 0x000fe40007800000 */
[----:B------:R-:W-:-:S03]  /*2220*/  MOV R17, 0x3bbb989d ;  /* 0x3bbb989d00117802 */ /* 0x000fc60000000f00 */
[----:B------:R-:W-:-:S07]  /*2230*/  IMAD.MOV.U32 R13, RZ, RZ, R18 ;  /* 0x000000ffff0d7224 */ /* 0x000fce00078e0012 */
[----:B------:R-:W-:Y:S05]  /*2240*/  WARPSYNC.COLLECTIVE R15, `(.L_x_24210) ;  /* 0x000000000f087348 */ /* 0x000fea0003c00000 */
[----:B------:R0:W1:Y:S02]  /*2250*/  SHFL.BFLY P6, R14, R13, R12, R11 ;  /* 0x0c00000c0d0e7389 */ /* 0x00006400000c000b */
[----:B01----:R-:W-:Y:S05]  /*2260*/  ENDCOLLECTIVE ;  /* 0x000000000000791b */ /* 0x003fea0003800000 */
.L_x_24210:
[----:B------:R-:W-:Y:S01]  /*2270*/  IMAD.MOV.U32 R12, RZ, RZ, 0x1 ;  /* 0x00000001ff0c7424 */ /* 0x000fe200078e00ff */
[----:B------:R-:W-:-:S05]  /*2280*/  FMNMX R19, R18, R14, !PT ;  /* 0x0000000e12137209 */ /* 0x000fca0007800000 */
[----:B------:R-:W-:-:S07]  /*2290*/  IMAD.MOV.U32 R13, RZ, RZ, R19 ;  /* 0x000000ffff0d7224 */ /* 0x000fce00078e0013 */
[----:B------:R-:W-:Y:S05]  /*22a0*/  WARPSYNC.COLLECTIVE R15, `(.L_x_24211) ;  /* 0x000000000f087348 */ /* 0x000fea0003c00000 */
[----:B------:R0:W1:Y:S02]  /*22b0*/  SHFL.BFLY P6, R14, R13, R12, R11 ;  /* 0x0c00000c0d0e7389 */ /* 0x00006400000c000b */
[----:B01----:R-:W-:Y:S05]  /*22c0*/  ENDCOLLECTIVE ;  /* 0x000000000000791b */ /* 0x003fea0003800000 */
.L_x_24211:
[----:B------:R-:W-:Y:S01]  /*22d0*/  FMNMX R19, R19, R14, !PT ;  /* 0x0000000e13137209 */ /* 0x000fe20007800000 */
[----:B------:R-:W-:-:S04]  /*22e0*/  IMAD.MOV.U32 R14, RZ, RZ, 0x437c0000 ;  /* 0x437c0000ff0e7424 */ /* 0x000fc800078e00ff */
        /* <DEDUP_REMOVED lines=9> */
[----:B------:R-:W-:-:S03]  /*2380*/  FFMA.RM R13, R13, R14, 12582913 ;  /* 0x4b4000010d0d7423 */ /* 0x000fc6000000400e */
[C---:B------:R-:W-:Y:S01]  /*2390*/  FADD R11, R9.reuse, -12583039 ;  /* 0xcb40007f090b7421 */ /* 0x040fe20000000000 */
[----:B------:R-:W-:-:S03]  /*23a0*/  IMAD.SHL.U32 R9, R9, 0x800000, RZ ;  /* 0x0080000009097824 */ /* 0x000fc600078e00ff */
[----:B------:R-:W-:-:S04]  /*23b0*/  FFMA R11, R26, 1.4426950216293334961, -R11 ;  /* 0x3fb8aa3b1a0b7823 */ /* 0x000fc8000000080b */
[----:B------:R-:W-:-:S04]  /*23c0*/  FFMA R11, R26, 1.925963033500011079e-08, R11 ;  /* 0x32a570601a0b7823 */ /* 0x000fc8000000000b */
[----:B------:R0:W1:Y:S02]  /*23d0*/  MUFU.EX2 R10, R11 ;  /* 0x0000000b000a7308 */ /* 0x0000640000000800 */
[----:B0-----:R-:W-:Y:S01]  /*23e0*/  FFMA.RM R11, R15, R14, 12582913 ;  /* 0x4b4000010f0b7423 */ /* 0x001fe2000000400e */
[-C--:B------:R-:W-:Y:S01]  /*23f0*/  FFMA.SAT R15, R16, R17.reuse, 0.5 ;  /* 0x3f000000100f7423 */ /* 0x080fe20000002011 */
[----:B------:R-:W-:-:S03]  /*2400*/  FFMA.SAT R17, R20, R17, 0.5 ;  /* 0x3f00000014117423 */ /* 0x000fc60000002011 */
[-C--:B------:R-:W-:Y:S01]  /*2410*/  FFMA.RM R12, R15, R14.reuse, 12582913 ;  /* 0x4b4000010f0c7423 */ /* 0x080fe2000000400e */
[----:B------:R-:W-:Y:S01]  /*2420*/  FFMA.RM R14, R17, R14, 12582913 ;  /* 0x4b400001110e7423 */ /* 0x000fe2000000400e */
[----:B-1----:R-:W-:Y:S01]  /*2430*/  FMUL R10, R9, R10 ;  /* 0x0000000a090a7220 */ /* 0x002fe20000400000 */
[C---:B------:R-:W-:Y:S01]  /*2440*/  FADD R9, R13.reuse, -12583039 ;  /* 0xcb40007f0d097421 */ /* 0x040fe20000000000 */
[----:B------:R-:W-:Y:S01]  /*2450*/  FADD R15, R12, -12583039 ;  /* 0xcb40007f0c0f7421 */ /* 0x000fe20000000000 */
[C---:B------:R-:W-:Y:S01]  /*2460*/  FADD R17, R14.reuse, -12583039 ;  /* 0xcb40007f0e117421 */ /* 0x040fe20000000000 */
[----:B------:R-:W-:Y:S01]  /*2470*/  SHF.L.U32 R14, R14, 0x17, RZ ;  /* 0x000000170e0e7819 */ /* 0x000fe200000006ff */
[----:B------:R-:W-:Y:S01]  /*2480*/  FFMA R9, R18, 1.4426950216293334961, -R9 ;  /* 0x3fb8aa3b12097823 */ /* 0x000fe20000000809 */
[----:B------:R-:W-:Y:S01]  /*2490*/  FFMA R15, R16, 1.4426950216293334961, -R15 ;  /* 0x3fb8aa3b100f7823 */ /* 0x000fe2000000080f */
[----:B------:R-:W-:Y:S02]  /*24a0*/  FFMA R17, R20, 1.4426950216293334961, -R17 ;  /* 0x3fb8aa3b14117823 */ /* 0x000fe40000000811 */
[----:B------:R-:W-:Y:S01]  /*24b0*/  FFMA R18, R18, 1.925963033500011079e-08, R9 ;  /* 0x32a5706012127823 */ /* 0x000fe20000000009 */
[----:B------:R-:W-:Y:S01]  /*24c0*/  SHF.L.U32 R9, R13, 0x17, RZ ;  /* 0x000000170d097819 */ /* 0x000fe200000006ff */
[C---:B------:R-:W-:Y:S01]  /*24d0*/  FADD R13, R11.reuse, -12583039 ;  /* 0xcb40007f0b0d7421 */ /* 0x040fe20000000000 */
[----:B------:R-:W-:Y:S01]  /*24e0*/  FFMA R15, R16, 1.925963033500011079e-08, R15 ;  /* 0x32a57060100f7823 */ /* 0x000fe2000000000f */
[----:B------:R-:W-:Y:S01]  /*24f0*/  FFMA R20, R20, 1.925963033500011079e-08, R17 ;  /* 0x32a5706014147823 */ /* 0x000fe20000000011 */
[----:B------:R-:W-:Y:S01]  /*2500*/  IMAD.SHL.U32 R11, R11, 0x800000, RZ ;  /* 0x008000000b0b7824 */ /* 0x000fe200078e00ff */
[----:B------:R-:W0:Y:S01]  /*2510*/  MUFU.EX2 R18, R18 ;  /* 0x0000001200127308 */ /* 0x000e220000000800 */
[----:B------:R-:W-:Y:S01]  /*2520*/  FFMA R13, R22, 1.4426950216293334961, -R13 ;  /* 0x3fb8aa3b160d7823 */ /* 0x000fe2000000080d */
[----:B------:R-:W-:-:S02]  /*2530*/  IMAD.SHL.U32 R17, R12, 0x800000, RZ ;  /* 0x008000000c117824 */ /* 0x000fc400078e00ff */
[----:B------:R-:W-:Y:S01]  /*2540*/  FADD R12, RZ, R10 ;  /* 0x0000000aff0c7221 */ /* 0x000fe20000000000 */
[----:B------:R-:W-:-:S03]  /*2550*/  FFMA R13, R22, 1.925963033500011079e-08, R13 ;  /* 0x32a57060160d7823 */ /* 0x000fc6000000000d */
[----:B------:R1:W2:Y:S08]  /*2560*/  MUFU.EX2 R16, R15 ;  /* 0x0000000f00107308 */ /* 0x0002b00000000800 */
[----:B------:R-:W3:Y:S01]  /*2570*/  MUFU.EX2 R19, R20 ;  /* 0x0000001400137308 */ /* 0x000ee20000000800 */
[----:B0-----:R-:W-:Y:S01]  /*2580*/  FMUL R9, R9, R18 ;  /* 0x0000001209097220 */ /* 0x001fe20000400000 */
[----:B-1----:R-:W-:-:S06]  /*2590*/  MOV R15, 0xffffffff ;  /* 0xffffffff000f7802 */ /* 0x002fcc0000000f00 */
[----:B------:R-:W0:Y:S01]  /*25a0*/  MUFU.EX2 R18, R13 ;  /* 0x0000000d00127308 */ /* 0x000e220000000800 */
[----:B--2---:R-:W-:Y:S01]  /*25b0*/  FMUL R17, R17, R16 ;  /* 0x0000001011117220 */ /* 0x004fe20000400000 */
[----:B---3--:R-:W-:Y:S01]  /*25c0*/  FMUL R16, R14, R19 ;  /* 0x000000130e107220 */ /* 0x008fe20000400000 */
[----:B0-----:R-:W-:Y:S01]  /*25d0*/  FMUL R18, R11, R18 ;  /* 0x000000120b127220 */ /* 0x001fe20000400000 */
        /* <DEDUP_REMOVED lines=9> */
.L_x_24212:
[----:B------:R-:W-:Y:S02]  /*2670*/  IMAD.MOV.U32 R12, RZ, RZ, 0x8 ;  /* 0x00000008ff0c7424 */ /* 0x000fe400078e00ff */
[----:B------:R-:W-:-:S04]  /*2680*/  FADD R19, R13, R14 ;  /* 0x0000000e0d137221 */ /* 0x000fc80000000000 */
[----:B------:R-:W-:-:S07]  /*2690*/  IMAD.MOV.U32 R13, RZ, RZ, R19 ;  /* 0x000000ffff0d7224 */ /* 0x000fce00078e0013 */
[----:B------:R-:W-:Y:S05]  /*26a0*/  WARPSYNC.COLLECTIVE R15, `(.L_x_24213) ;  /* 0x000000000f087348 */ /* 0x000fea0003c00000 */
[----:B------:R0:W1:Y:S02]  /*26b0*/  SHFL.BFLY P6, R14, R13, R12, R11 ;  /* 0x0c00000c0d0e7389 */ /* 0x00006400000c000b */
[----:B01----:R-:W-:Y:S05]  /*26c0*/  ENDCOLLECTIVE ;  /* 0x000000000000791b */ /* 0x003fea0003800000 */
.L_x_24213:
[----:B------:R-:W-:Y:S02]  /*26d0*/  IMAD.MOV.U32 R12, RZ, RZ, 0x4 ;  /* 0x00000004ff0c7424 */ /* 0x000fe400078e00ff */
[----:B------:R-:W-:-:S05]  /*26e0*/  FADD R20, R19, R14 ;  /* 0x0000000e13147221 */ /* 0x000fca0000000000 */
[----:B------:R-:W-:-:S07]  /*26f0*/  MOV R13, R20 ;  /* 0x00000014000d7202 */ /* 0x000fce0000000f00 */
[----:B------:R-:W-:Y:S05]  /*2700*/  WARPSYNC.COLLECTIVE R15, `(.L_x_24214) ;  /* 0x000000000f087348 */ /* 0x000fea0003c00000 */
[----:B------:R0:W1:Y:S02]  /*2710*/  SHFL.BFLY P6, R14, R13, R12, R11 ;  /* 0x0c00000c0d0e7389 */ /* 0x00006400000c000b */
[----:B01----:R-:W-:Y:S05]  /*2720*/  ENDCOLLECTIVE ;  /* 0x000000000000791b */ /* 0x003fea0003800000 */
.L_x_24214:
[----:B------:R-:W-:Y:S02]  /*2730*/  HFMA2 R12, -RZ, RZ, 0, 1.1920928955078125e-07 ;  /* 0x00000002ff0c7431 */ /* 0x000fe400000001ff */
[----:B------:R-:W-:-:S04]  /*2740*/  FADD R21, R20, R14 ;  /* 0x0000000e14157221 */ /* 0x000fc80000000000 */
[----:B------:R-:W-:-:S07]  /*2750*/  IMAD.MOV.U32 R13, RZ, RZ, R21 ;  /* 0x000000ffff0d7224 */ /* 0x000fce00078e0015 */
[----:B------:R-:W-:Y:S05]  /*2760*/  WARPSYNC.COLLECTIVE R15, `(.L_x_24215) ;  /* 0x000000000f087348 */ /* 0x000fea0003c00000 */
[----:B------:R0:W1:Y:S02]  /*2770*/  SHFL.BFLY P6, R14, R13, R12, R11 ;  /* 0x0c00000c0d0e7389 */ /* 0x00006400000c000b */
[----:B01----:R-:W-:Y:S05]  /*2780*/  ENDCOLLECTIVE ;  /* 0x000000000000791b */ /* 0x003fea0003800000 */
.L_x_24215:
[----:B------:R-:W-:Y:S02]  /*2790*/  IMAD.MOV.U32 R12, RZ, RZ, 0x1 ;  /* 0x00000001ff0c7424 */ /* 0x000fe400078e00ff */
[----:B------:R-:W-:-:S04]  /*27a0*/  FADD R22, R21, R14 ;  /* 0x0000000e15167221 */ /* 0x000fc80000000000 */
[----:B------:R-:W-:-:S07]  /*27b0*/  IMAD.MOV.U32 R13, RZ, RZ, R22 ;  /* 0x000000ffff0d7224 */ /* 0x000fce00078e0016 */
[----:B------:R-:W-:Y:S05]  /*27c0*/  WARPSYNC.COLLECTIVE R15, `(.L_x_24216) ;  /* 0x000000000f087348 */ /* 0x000fea0003c00000 */
[----:B------:R0:W1:Y:S02]  /*27d0*/  SHFL.BFLY P6, R14, R13, R12, R11 ;  /* 0x0c00000c0d0e7389 */ /* 0x00006400000c000b */
[----:B01----:R-:W-:Y:S05]  /*27e0*/  ENDCOLLECTIVE ;  /* 0x000000000000791b */ /* 0x003fea0003800000 */
.L_x_24216:
[----:B------:R-:W-:Y:S05]  /*27f0*/  BRA `(.L_x_24217) ;  /* 0xfffffff000687947 */ /* 0x000fea000383ffff */
        .weak           $__internal_372_$__cuda_sm3x_div_rn_noftz_f32_slowpath
        .type           $__internal_372_$__cuda_sm3x_div_rn_noftz_f32_slowpath,@function
        .size           $__internal_372_$__cuda_sm3x_div_rn_noftz_f32_slowpath,(.L_x_37749 - $__internal_372_$__cuda_sm3x_div_rn_noftz_f32_slowpath)
$__internal_372_$__cuda_sm3x_div_rn_noftz_f32_slowpath:
        /* <DEDUP_REMOVED lines=36> */
.L_x_24219:
        /* <DEDUP_REMOVED lines=51> */
.L_x_24226:
[----:B------:R-:W-:-:S04]  /*2d70*/  LOP3.LUT R11, R11, 0x80000000, RZ, 0xc0, !PT ;  /* 0x800000000b0b7812 */ /* 0x000fc800078ec0ff */
[----:B------:R-:W-:Y:S01]  /*2d80*/  LOP3.LUT R11, R11, 0x7f800000, RZ, 0xfc, !PT ;  /* 0x7f8000000b0b7812 */ /* 0x000fe200078efcff */
[----:B------:R-:W-:Y:S06]  /*2d90*/  BRA `(.L_x_24227) ;  /* 0x0000000000047947 */ /* 0x000fec0003800000 */
.L_x_24225:
[----:B------:R-:W-:-:S07]  /*2da0*/  IMAD R11, R23, 0x800000, R11 ;  /* 0x00800000170b7824 */ /* 0x000fce00078e020b */
.L_x_24227:
[----:B------:R-:W-:Y:S05]  /*2db0*/  BSYNC.RECONVERGENT B3 ;  /* 0x0000000000037941 */ /* 0x000fea0003800200 */
.L_x_24224:
[----:B------:R-:W-:Y:S05]  /*2dc0*/  BRA `(.L_x_24228) ;  /* 0x0000000000207947 */ /* 0x000fea0003800000 */
.L_x_24223:
[----:B------:R-:W-:-:S04]  /*2dd0*/  LOP3.LUT R11, R11, 0x80000000, R10, 0x48, !PT ;  /* 0x800000000b0b7812 */ /* 0x000fc800078e480a */
[----:B------:R-:W-:Y:S01]  /*2de0*/  LOP3.LUT R11, R11, 0x7f800000, RZ, 0xfc, !PT ;  /* 0x7f8000000b0b7812 */ /* 0x000fe200078efcff */
[----:B------:R-:W-:Y:S06]  /*2df0*/  BRA `(.L_x_24228) ;  /* 0x0000000000147947 */ /* 0x000fec0003800000 */
.L_x_24222:
[----:B------:R-:W-:Y:S01]  /*2e00*/  LOP3.LUT R11, R11, 0x80000000, R10, 0x48, !PT ;  /* 0x800000000b0b7812 */ /* 0x000fe200078e480a */
[----:B------:R-:W-:Y:S06]  /*2e10*/  BRA `(.L_x_24228) ;  /* 0x00000000000c7947 */ /* 0x000fec0003800000 */
.L_x_24221:
[----:B------:R-:W0:Y:S01]  /*2e20*/  MUFU.RSQ R11, -QNAN ;  /* 0xffc00000000b7908 */ /* 0x000e220000001400 */
[----:B------:R-:W-:Y:S05]  /*2e30*/  BRA `(.L_x_24228) ;  /* 0x0000000000047947 */ /* 0x000fea0003800000 */
.L_x_24220:
[----:B------:R-:W-:-:S07]  /*2e40*/  FADD.FTZ R11, R10, R11 ;  /* 0x0000000b0a0b7221 */ /* 0x000fce0000010000 */
.L_x_24228:
[----:B------:R-:W-:Y:S05]  /*2e50*/  BSYNC.RECONVERGENT B2 ;  /* 0x0000000000027941 */ /* 0x000fea0003800200 */
.L_x_24218:
[----:B0-----:R-:W-:Y:S01]  /*2e60*/  MOV R12, R11 ;  /* 0x0000000b000c7202 */ /* 0x001fe20000000f00 */
[----:B------:R-:W-:Y:S02]  /*2e70*/  HFMA2 R11, -RZ, RZ, 0, 0 ;  /* 0x00000000ff0b7431 */ /* 0x000fe400000001ff */
[----:B------:R-:W-:-:S04]  /*2e80*/  IMAD.MOV.U32 R10, RZ, RZ, R14 ;  /* 0x000000ffff0a7224 */ /* 0x000fc800078e000e */
[----:B------:R-:W-:Y:S05]  /*2e90*/  RET.REL.NODEC R10 `(_Z15SoftmaxWarpImplI22BroadcastScaleMaskLoadIffbLm2EiE11DirectStoreIffEfLi1ELi5ELi32ELi1ELb1EL9Algorithm0EEvT_T0_ll) ;  /* 0xffffffd00a587950 */ /* 0x000fea0003c3ffff */
.L_x_24229:
        /* <DEDUP_REMOVED lines=14> */
.L_x_37749:


//--------------------- .text._Z15SoftmaxWarpImplI22BroadcastScaleMaskLoadIffbLm2EiE11DirectStoreIffEfLi1ELi5ELi32ELi1ELb0EL9Algorithm0EEvT_T0_ll --------------------------
	.section	.text._Z15SoftmaxWarpImplI22BroadcastScaleMaskLoadIffbLm2EiE11DirectStoreIffEfLi1ELi5ELi32ELi1ELb0EL9Algorithm0EEvT_T0_ll,"ax",@progbits
	.align	128
        .global         _Z15SoftmaxWarpImplI22BroadcastScaleMaskLoadIffbLm2EiE11DirectStoreIffEfLi1ELi5ELi32ELi1ELb0EL9Algorithm0EEvT_T0_ll
        .type           _Z15SoftmaxWarpImplI22BroadcastScaleMaskLoadIffbLm2EiE11DirectStoreIffEfLi1ELi5ELi32ELi1ELb0EL9Algorithm0EEvT_T0_ll,@function
        .size           _Z15SoftmaxWarpImplI22BroadcastScaleMaskLoadIffbLm2EiE11DirectStoreIffEfLi1ELi5ELi32ELi1ELb0EL9Algorithm0EEvT_T0_ll,(.L_x_37750 - _Z15SoftmaxWarpImplI22BroadcastScaleMaskLoadIffbLm2EiE11DirectStoreIffEfLi1ELi5ELi32ELi1ELb0EL9Algorithm0EEvT_T0_ll)
        .other          _Z15SoftmaxWarpImplI22BroadcastScaleMaskLoadIffbLm2EiE11DirectStoreIffEfLi1ELi5ELi32ELi1ELb0EL9Algorithm0EEvT_T0_ll,@"STO_CUDA_ENTRY STV_DEFAULT"
_Z15SoftmaxWarpImplI22BroadcastScaleMaskLoadIffbLm2EiE11DirectStoreIffEfLi1ELi5ELi32ELi1ELb0EL9Algorithm0EEvT_T0_ll:
.text._Z15SoftmaxWarpImplI22BroadcastScaleMaskLoadIffbLm2EiE11DirectStoreIffEfLi1ELi5ELi32ELi1ELb0EL9Algorithm0EEvT_T0_ll:
        /* <DEDUP_REMOVED lines=26> */
.L_x_24230:
        /* <DEDUP_REMOVED lines=15> */
.L_x_24243:
[----:B-1-3--:R-:W-:Y:S01]  /*0290*/  IABS R18, R10 ;  /* 0x0000000a00127213 */ /* 0x00afe20000000000 */
[----:B0-----:R-:W-:Y:S01]  /*02a0*/  IMAD R23, R9, UR48, R16 ;  /* 0x0000003009177c24 */ /* 0x001fe2000f8e0210 */
[----:B--2---:R-:W-:Y:S01]  /*02b0*/  R2UR UR4, R6 ;  /* 0x00000000060472ca */ /* 0x004fe200000e0000 */
[----:B------:R-:W-:Y:S01]  /*02c0*/  IMAD.MOV.U32 R4, RZ, RZ, RZ ;  /* 0x000000ffff047224 */ /* 0x000fe200078e00ff */
[----:B------:R-:W0:Y:S01]  /*02d0*/  I2F.RP R0, R18 ;  /* 0x0000001200007306 */ /* 0x000e220000209400 */
[C---:B------:R-:W-:Y:S01]  /*02e0*/  VIADD R25, R23.reuse, 0x40 ;  /* 0x0000004017197836 */ /* 0x040fe20000000000 */
[----:B------:R-:W-:Y:S01]  /*02f0*/  IABS R15, R23 ;  /* 0x00000017000f7213 */ /* 0x000fe20000000000 */
[C---:B------:R-:W-:Y:S01]  /*0300*/  VIADD R11, R23.reuse, 0x60 ;  /* 0x00000060170b7836 */ /* 0x040fe20000000000 */
[----:B------:R-:W-:Y:S02]  /*0310*/  IADD3 R21, PT, PT, R23, 0x20, RZ ;  /* 0x0000002017157810 */ /* 0x000fe40007ffe0ff */
[----:B------:R-:W-:-:S02]  /*0320*/  IABS R27, R25 ;  /* 0x00000019001b7213 */ /* 0x000fc40000000000 */
[----:B------:R-:W-:Y:S02]  /*0330*/  IABS R29, R11 ;  /* 0x0000000b001d7213 */ /* 0x000fe40000000000 */
[-C--:B------:R-:W-:Y:S02]  /*0340*/  LOP3.LUT R22, R23, R10.reuse, RZ, 0x3c, !PT ;  /* 0x0000000a17167212 */ /* 0x080fe400078e3cff */
[----:B------:R-:W-:Y:S02]  /*0350*/  R2UR UR5, R7 ;  /* 0x00000000070572ca */ /* 0x000fe400000e0000 */
[----:B------:R-:W-:Y:S01]  /*0360*/  ISETP.GE.AND P2, PT, R22, RZ, PT ;  /* 0x000000ff1600720c */ /* 0x000fe20003f46270 */
[----:B0-----:R-:W0:Y:S01]  /*0370*/  MUFU.RCP R0, R0 ;  /* 0x0000000000007308 */ /* 0x001e220000001000 */
[----:B------:R-:W-:Y:S02]  /*0380*/  LOP3.LUT R22, R25, R10, RZ, 0x3c, !PT ;  /* 0x0000000a19167212 */ /* 0x000fe400078e3cff */
[----:B------:R-:W-:-:S02]  /*0390*/  R2UR UR6, R6 ;  /* 0x00000000060672ca */ /* 0x000fc400000e0000 */
[----:B------:R-:W-:Y:S01]  /*03a0*/  R2UR UR7, R7 ;  /* 0x00000000070772ca */ /* 0x000fe200000e0000 */
[----:B0-----:R-:W-:-:S06]  /*03b0*/  VIADD R5, R0, 0xffffffe ;  /* 0x0ffffffe00057836 */ /* 0x001fcc0000000000 */
[----:B------:R-:W0:Y:S02]  /*03c0*/  F2I.FTZ.U32.TRUNC.NTZ R5, R5 ;  /* 0x0000000500057305 */ /* 0x000e24000021f000 */
[----:B0-----:R-:W-:-:S04]  /*03d0*/  IMAD.MOV R3, RZ, RZ, -R5 ;  /* 0x000000ffff037224 */ /* 0x001fc800078e0a05 */
[----:B------:R-:W-:-:S04]  /*03e0*/  IMAD R3, R3, R18, RZ ;  /* 0x0000001203037224 */ /* 0x000fc800078e02ff */
[----:B------:R-:W-:Y:S01]  /*03f0*/  IMAD.HI.U32 R4, R5, R3, R4 ;  /* 0x0000000305047227 */ /* 0x000fe200078e0004 */
[----:B------:R-:W-:Y:S02]  /*0400*/  IABS R3, R21 ;  /* 0x0000001500037213 */ /* 0x000fe40000000000 */
[----:B------:R-:W-:-:S03]  /*0410*/  IADD3 R5, PT, PT, R23, 0x80, RZ ;  /* 0x0000008017057810 */ /* 0x000fc60007ffe0ff */
[----:B------:R-:W-:Y:S01]  /*0420*/  IMAD.HI.U32 R12, R4, R15, RZ ;  /* 0x0000000f040c7227 */ /* 0x000fe200078e00ff */
[----:B------:R-:W-:-:S03]  /*0430*/  IABS R14, R5 ;  /* 0x00000005000e7213 */ /* 0x000fc60000000000 */
[----:B------:R-:W-:Y:S01]  /*0440*/  IMAD.HI.U32 R19, R4, R3, RZ ;  /* 0x0000000304137227 */ /* 0x000fe200078e00ff */
[----:B------:R-:W-:-:S03]  /*0450*/  IADD3 R0, PT, PT, -R12, RZ, RZ ;  /* 0x000000ff0c007210 */ /* 0x000fc60007ffe1ff */
[----:B------:R-:W-:-:S04]  /*0460*/  IMAD.HI.U32 R13, R4, R27, RZ ;  /* 0x0000001b040d7227 */ /* 0x000fc800078e00ff */
[C---:B------:R-:W-:Y:S02]  /*0470*/  IMAD R15, R18.reuse, R0, R15 ;  /* 0x00000000120f7224 */ /* 0x040fe400078e020f */
[----:B------:R-:W-:Y:S02]  /*0480*/  IMAD.MOV R0, RZ, RZ, -R19 ;  /* 0x000000ffff007224 */ /* 0x000fe400078e0a13 */
[----:B------:R-:W-:Y:S01]  /*0490*/  IMAD.MOV R2, RZ, RZ, -R13 ;  /* 0x000000ffff027224 */ /* 0x000fe200078e0a0d */
[C---:B------:R-:W-:Y:S01]  /*04a0*/  ISETP.GT.U32.AND P3, PT, R18.reuse, R15, PT ;  /* 0x0000000f1200720c */ /* 0x040fe20003f64070 */
[C---:B------:R-:W-:Y:S02]  /*04b0*/  IMAD R3, R18.reuse, R0, R3 ;  /* 0x0000000012037224 */ /* 0x040fe400078e0203 */
[C---:B------:R-:W-:Y:S02]  /*04c0*/  IMAD R0, R18.reuse, R2, R27 ;  /* 0x0000000212007224 */ /* 0x040fe400078e021b */
[----:B------:R-:W-:Y:S01]  /*04d0*/  IMAD.MOV.U32 R27, RZ, RZ, R14 ;  /* 0x000000ffff1b7224 */ /* 0x000fe200078e000e */
[----:B------:R-:W-:Y:S01]  /*04e0*/  ISETP.GT.U32.AND P1, PT, R18, R3, PT ;  /* 0x000000031200720c */ /* 0x000fe20003f24070 */
[----:B------:R-:W-:Y:S01]  /*04f0*/  IMAD.HI.U32 R20, R4, R29, RZ ;  /* 0x0000001d04147227 */ /* 0x000fe200078e00ff */
[----:B------:R-:W-:-:S03]  /*0500*/  ISETP.GT.U32.AND P6, PT, R18, R0, PT ;  /* 0x000000001200720c */ /* 0x000fc60003fc4070 */
[----:B------:R-:W-:Y:S02]  /*0510*/  IMAD.HI.U32 R4, R4, R27, RZ ;  /* 0x0000001b04047227 */ /* 0x000fe400078e00ff */
[-C--:B------:R-:W-:Y:S02]  /*0520*/  @!P3 IADD3 R15, PT, PT, R15, -R18.reuse, RZ ;  /* 0x800000120f0fb210 */ /* 0x080fe40007ffe0ff */
[----:B------:R-:W-:Y:S02]  /*0530*/  IMAD.MOV R2, RZ, RZ, -R20 ;  /* 0x000000ffff027224 */ /* 0x000fe400078e0a14 */
[-C--:B------:R-:W-:Y:S01]  /*0540*/  ISETP.GE.U32.AND P4, PT, R15, R18.reuse, PT ;  /* 0x000000120f00720c */ /* 0x080fe20003f86070 */
[----:B------:R-:W-:Y:S01]  /*0550*/  IMAD.MOV R14, RZ, RZ, -R4 ;  /* 0x000000ffff0e7224 */ /* 0x000fe200078e0a04 */
[----:B------:R-:W-:Y:S01]  /*0560*/  @!P1 IADD3 R3, PT, PT, R3, -R18, RZ ;  /* 0x8000001203039210 */ /* 0x000fe20007ffe0ff */
[----:B------:R-:W-:Y:S01]  /*0570*/  IMAD R29, R18, R2, R29 ;  /* 0x00000002121d7224 */ /* 0x000fe200078e021d */
[----:B------:R-:W-:Y:S01]  /*0580*/  @!P1 IADD3 R19, PT, PT, R19, 0x1, RZ ;  /* 0x0000000113139810 */ /* 0x000fe20007ffe0ff */
[----:B------:R-:W-:Y:S01]  /*0590*/  @!P6 IMAD.IADD R0, R0, 0x1, -R18 ;  /* 0x000000010000e824 */ /* 0x000fe200078e0a12 */
[----:B------:R-:W-:Y:S01]  /*05a0*/  ISETP.GE.U32.AND P5, PT, R3, R18, PT ;  /* 0x000000120300720c */ /* 0x000fe20003fa6070 */
[C---:B------:R-:W-:Y:S01]  /*05b0*/  IMAD R27, R18.reuse, R14, R27 ;  /* 0x0000000e121b7224 */ /* 0x040fe200078e021b */
[----:B------:R-:W-:Y:S01]  /*05c0*/  ISETP.GT.U32.AND P1, PT, R18, R29, PT ;  /* 0x0000001d1200720c */ /* 0x000fe20003f24070 */
[----:B------:R-:W-:Y:S01]  /*05d0*/  @!P3 VIADD R12, R12, 0x1 ;  /* 0x000000010c0cb836 */ /* 0x000fe20000000000 */
[----:B------:R-:W-:-:S02]  /*05e0*/  ISETP.GE.U32.AND P0, PT, R0, R18, PT ;  /* 0x000000120000720c */ /* 0x000fc40003f06070 */
[----:B------:R-:W-:Y:S01]  /*05f0*/  SHF.R.S64 R14, RZ, 0x1e, R21 ;  /* 0x0000001eff0e7819 */ /* 0x000fe20000001015 */
[----:B------:R-:W-:Y:S01]  /*0600*/  @P4 VIADD R12, R12, 0x1 ;  /* 0x000000010c0c4836 */ /* 0x000fe20000000000 */
[----:B------:R-:W-:Y:S02]  /*0610*/  SHF.R.S64 R2, RZ, 0x1e, R23 ;  /* 0x0000001eff027819 */ /* 0x000fe40000001017 */
[----:B------:R-:W-:Y:S02]  /*0620*/  IADD3 R14, P4, PT, R14, UR36, RZ ;  /* 0x000000240e0e7c10 */ /* 0x000fe4000ff9e0ff */
[----:B------:R-:W-:Y:S01]  /*0630*/  IADD3 R2, P3, PT, R2, UR36, RZ ;  /* 0x0000002402027c10 */ /* 0x000fe2000ff7e0ff */
[----:B------:R-:W-:Y:S01]  /*0640*/  @P5 VIADD R19, R19, 0x1 ;  /* 0x0000000113135836 */ /* 0x000fe20000000000 */
[----:B------:R-:W-:Y:S02]  /*0650*/  ISETP.GT.U32.AND P5, PT, R18, R27, PT ;  /* 0x0000001b1200720c */ /* 0x000fe40003fa4070 */
[----:B------:R-:W-:Y:S01]  /*0660*/  LOP3.LUT R0, R21, R10, RZ, 0x3c, !PT ;  /* 0x0000000a15007212 */ /* 0x000fe200078e3cff */
[----:B------:R-:W-:Y:S01]  /*0670*/  @!P6 VIADD R13, R13, 0x1 ;  /* 0x000000010d0de836 */ /* 0x000fe20000000000 */
[----:B------:R-:W-:-:S02]  /*0680*/  LEA.HI.X.SX32 R15, R21, UR37, 0x2, P4 ;  /* 0x00000025150f7c11 */ /* 0x000fc4000a0f16ff */
[----:B------:R-:W-:Y:S02]  /*0690*/  LEA.HI.X.SX32 R3, R23, UR37, 0x2, P3 ;  /* 0x0000002517037c11 */ /* 0x000fe400098f16ff */
[----:B------:R-:W-:Y:S01]  /*06a0*/  ISETP.GE.AND P4, PT, R22, RZ, PT ;  /* 0x000000ff1600720c */ /* 0x000fe20003f86270 */
[----:B------:R-:W-:Y:S01]  /*06b0*/  @P0 VIADD R13, R13, 0x1 ;  /* 0x000000010d0d0836 */ /* 0x000fe20000000000 */
[----:B------:R-:W-:Y:S02]  /*06c0*/  ISETP.GE.AND P3, PT, R0, RZ, PT ;  /* 0x000000ff0000720c */ /* 0x000fe40003f66270 */
[-C--:B------:R-:W-:Y:S01]  /*06d0*/  @!P1 IADD3 R29, PT, PT, R29, -R18.reuse, RZ ;  /* 0x800000121d1d9210 */ /* 0x080fe20007ffe0ff */
[----:B------:R-:W-:Y:S01]  /*06e0*/  @!P2 IMAD.MOV R12, RZ, RZ, -R12 ;  /* 0x000000ffff0ca224 */ /* 0x000fe200078e0a0c */
[-C--:B------:R-:W-:Y:S01]  /*06f0*/  @!P5 IADD3 R27, PT, PT, R27, -R18.reuse, RZ ;  /* 0x800000121b1bd210 */ /* 0x080fe20007ffe0ff */
[----:B------:R0:W2:Y:S01]  /*0700*/  LDG.E R0, desc[UR4][R2.64] ;  /* 0x0000000402007981 */ /* 0x0000a2000c1e1900 */
[----:B------:R-:W-:-:S02]  /*0710*/  ISETP.GE.U32.AND P6, PT, R29, R18, PT ;  /* 0x000000121d00720c */ /* 0x000fc40003fc6070 */
[----:B------:R-:W-:Y:S01]  /*0720*/  ISETP.GE.U32.AND P0, PT, R27, R18, PT ;  /* 0x000000121b00720c */ /* 0x000fe20003f06070 */
[----:B------:R1:W3:Y:S01]  /*0730*/  LDG.E R14, desc[UR6][R14.64] ;  /* 0x000000060e0e7981 */ /* 0x0002e2000c1e1900 */
[----:B------:R-:W-:Y:S02]  /*0740*/  MOV R18, R13 ;  /* 0x0000000d00127202 */ /* 0x000fe40000000f00 */
[----:B------:R-:W-:Y:S02]  /*0750*/  LOP3.LUT R13, RZ, R10, RZ, 0x33, !PT ;  /* 0x0000000aff0d7212 */ /* 0x000fe400078e33ff */
[----:B------:R-:W-:Y:S01]  /*0760*/  ISETP.NE.AND P2, PT, R10, RZ, PT ;  /* 0x000000ff0a00720c */ /* 0x000fe20003f45270 */
[----:B------:R-:W-:Y:S01]  /*0770*/  @!P4 IMAD.MOV R18, RZ, RZ, -R18 ;  /* 0x000000ffff12c224 */ /* 0x000fe200078e0a12 */
[----:B------:R-:W-:Y:S01]  /*0780*/  @!P3 IADD3 R19, PT, PT, -R19, RZ, RZ ;  /* 0x000000ff1313b210 */ /* 0x000fe20007ffe1ff */
[----:B0-----:R-:W0:Y:S01]  /*0790*/  LDC.64 R2, c[0x0][0x390] ;  /* 0x0000e400ff027b82 */ /* 0x001e220000000a00 */
[----:B------:R-:W-:-:S02]  /*07a0*/  SEL R24, R13, R12, !P2 ;  /* 0x0000000c0d187207 */ /* 0x000fc40005000000 */
[C---:B------:R-:W-:Y:S02]  /*07b0*/  SEL R22, R13.reuse, R19, !P2 ;  /* 0x000000130d167207 */ /* 0x040fe40005000000 */
[----:B-1----:R-:W-:Y:S02]  /*07c0*/  SEL R15, R13, R18, !P2 ;  /* 0x000000120d0f7207 */ /* 0x002fe40005000000 */
[----:B------:R-:W-:Y:S01]  /*07d0*/  SHF.R.S64 R18, RZ, 0x1e, R25 ;  /* 0x0000001eff127819 */ /* 0x000fe20000001019 */
[----:B------:R-:W1:Y:S01]  /*07e0*/  LDC.64 R12, c[0x0][0x398] ;  /* 0x0000e600ff0c7b82 */ /* 0x000e620000000a00 */
[-C--:B------:R-:W-:Y:S02]  /*07f0*/  LOP3.LUT R19, R11, R10.reuse, RZ, 0x3c, !PT ;  /* 0x0000000a0b137212 */ /* 0x080fe400078e3cff */
[----:B------:R-:W-:Y:S02]  /*0800*/  IADD3 R18, P3, PT, R18, UR36, RZ ;  /* 0x0000002412127c10 */ /* 0x000fe4000ff7e0ff */
[----:B------:R-:W-:-:S02]  /*0810*/  LOP3.LUT R26, R5, R10, RZ, 0x3c, !PT ;  /* 0x0000000a051a7212 */ /* 0x000fc400078e3cff */
[----:B------:R-:W-:Y:S02]  /*0820*/  ISETP.GE.AND P4, PT, R19, RZ, PT ;  /* 0x000000ff1300720c */ /* 0x000fe40003f86270 */
[----:B------:R-:W-:Y:S02]  /*0830*/  LEA.HI.X.SX32 R19, R25, UR37, 0x2, P3 ;  /* 0x0000002519137c11 */ /* 0x000fe400098f16ff */
[----:B------:R-:W-:Y:S01]  /*0840*/  ISETP.GE.AND P3, PT, R26, RZ, PT ;  /* 0x000000ff1a00720c */ /* 0x000fe20003f66270 */
[----:B------:R-:W-:Y:S01]  /*0850*/  @!P1 VIADD R20, R20, 0x1 ;  /* 0x0000000114149836 */ /* 0x000fe20000000000 */
[----:B------:R-:W-:Y:S01]  /*0860*/  IADD3 R26, PT, PT, -R24, RZ, RZ ;  /* 0x000000ff181a7210 */ /* 0x000fe20007ffe1ff */
[----:B------:R-:W-:Y:S01]  /*0870*/  @!P5 VIADD R4, R4, 0x1 ;  /* 0x000000010404d836 */ /* 0x000fe20000000000 */
[----:B------:R4:W5:Y:S01]  /*0880*/  LDG.E R18, desc[UR4][R18.64] ;  /* 0x0000000412127981 */ /* 0x000962000c1e1900 */
[----:B0-----:R-:W-:Y:S02]  /*0890*/  ISETP.NE.U32.AND P1, PT, R2, 0x1, PT ;  /* 0x000000010200780c */ /* 0x001fe40003f25070 */
[----:B------:R-:W-:Y:S01]  /*08a0*/  @P0 VIADD R4, R4, 0x1 ;  /* 0x0000000104040836 */ /* 0x000fe20000000000 */
[----:B------:R-:W-:Y:S01]  /*08b0*/  @P6 IADD3 R20, PT, PT, R20, 0x1, RZ ;  /* 0x0000000114146810 */ /* 0x000fe20007ffe0ff */
[----:B------:R-:W-:Y:S01]  /*08c0*/  IMAD R23, R10, R26, R23 ;  /* 0x0000001a0a177224 */ /* 0x000fe200078e0217 */
[----:B------:R-:W-:-:S02]  /*08d0*/  IADD3 R26, PT, PT, -R22, RZ, RZ ;  /* 0x000000ff161a7210 */ /* 0x000fc40007ffe1ff */
[----:B------:R-:W-:Y:S01]  /*08e0*/  ISETP.NE.AND.EX P1, PT, R3, RZ, PT, P1 ;  /* 0x000000ff0300720c */ /* 0x000fe20003f25310 */
[----:B------:R-:W-:Y:S01]  /*08f0*/  @!P3 IMAD.MOV R4, RZ, RZ, -R4 ;  /* 0x000000ffff04b224 */ /* 0x000fe200078e0a04 */
[----:B-1----:R-:W-:Y:S01]  /*0900*/  ISETP.NE.U32.AND P0, PT, R12, 0x1, PT ;  /* 0x000000010c00780c */ /* 0x002fe20003f05070 */
[----:B------:R-:W-:Y:S01]  /*0910*/  IMAD R21, R10, R26, R21 ;  /* 0x0000001a0a157224 */ /* 0x000fe200078e0215 */
[----:B------:R-:W-:Y:S02]  /*0920*/  LOP3.LUT R3, RZ, R10, RZ, 0x33, !PT ;  /* 0x0000000aff037212 */ /* 0x000fe400078e33ff */
[----:B------:R-:W-:Y:S02]  /*0930*/  @!P4 IADD3 R20, PT, PT, -R20, RZ, RZ ;  /* 0x000000ff1414c210 */ /* 0x000fe40007ffe1ff */
[----:B------:R-:W-:Y:S02]  /*0940*/  ISETP.NE.AND.EX P0, PT, R13, RZ, PT, P0 ;  /* 0x000000ff0d00720c */ /* 0x000fe40003f05300 */
[----:B------:R-:W-:-:S02]  /*0950*/  IADD3 R13, PT, PT, -R15, RZ, RZ ;  /* 0x000000ff0f0d7210 */ /* 0x000fc40007ffe1ff */
[C---:B------:R-:W-:Y:S02]  /*0960*/  SEL R2, R3.reuse, R20, !P2 ;  /* 0x0000001403027207 */ /* 0x040fe40005000000 */
[----:B------:R-:W-:Y:S01]  /*0970*/  SEL R12, R3, R4, !P2 ;  /* 0x00000004030c7207 */ /* 0x000fe20005000000 */
[----:B------:R-:W-:Y:S01]  /*0980*/  IMAD R25, R10, R13, R25 ;  /* 0x0000000d0a197224 */ /* 0x000fe200078e0219 */
[----:B------:R-:W-:Y:S01]  /*0990*/  SEL R22, R22, RZ, P1 ;  /* 0x000000ff16167207 */ /* 0x000fe20000800000 */
[----:B------:R-:W-:Y:S01]  /*09a0*/  IMAD.MOV R13, RZ, RZ, -R2 ;  /* 0x000000ffff0d7224 */ /* 0x000fe200078e0a02 */
[----:B----4-:R-:W-:Y:S02]  /*09b0*/  IADD3 R19, PT, PT, -R12, RZ, RZ ;  /* 0x000000ff0c137210 */ /* 0x010fe40007ffe1ff */
[----:B------:R-:W-:Y:S01]  /*09c0*/  SEL R24, R24, RZ, P1 ;  /* 0x000000ff18187207 */ /* 0x000fe20000800000 */
[----:B------:R-:W-:Y:S01]  /*09d0*/  IMAD R22, R22, UR44, RZ ;  /* 0x0000002c16167c24 */ /* 0x000fe2000f8e02ff */
[----:B------:R-:W-:Y:S01]  /*09e0*/  SEL R21, R21, RZ, P0 ;  /* 0x000000ff15157207 */ /* 0x000fe20000000000 */
[----:B------:R-:W-:Y:S01]  /*09f0*/  IMAD R19, R10, R19, R5 ;  /* 0x000000130a137224 */ /* 0x000fe200078e0205 */
        /* <DEDUP_REMOVED lines=9> */
[----:B------:R-:W-:Y:S01]  /*0a90*/  IMAD R3, R23, UR45, R24 ;  /* 0x0000002d17037c24 */ /* 0x000fe2000f8e0218 */
[----:B------:R-:W-:Y:S01]  /*0aa0*/  SEL R12, R12, RZ, P0 ;  /* 0x000000ff0c0c7207 */ /* 0x000fe20000000000 */
[----:B------:R-:W-:Y:S01]  /*0ab0*/  IMAD R15, R15, UR44, RZ ;  /* 0x0000002c0f0f7c24 */ /* 0x000fe2000f8e02ff */
[----:B------:R-:W-:Y:S01]  /*0ac0*/  SEL R19, R19, RZ, P0 ;  /* 0x000000ff13137207 */ /* 0x000fe20000000000 */
[----:B------:R-:W-:Y:S01]  /*0ad0*/  IMAD R20, R20, UR44, RZ ;  /* 0x0000002c14147c24 */ /* 0x000fe2000f8e02ff */
[----:B------:R-:W-:Y:S01]  /*0ae0*/  IADD3 R22, P0, PT, R4, UR38, RZ ;  /* 0x0000002604167c10 */ /* 0x000fe2000ff1e0ff */
[----:B------:R-:W-:Y:S01]  /*0af0*/  IMAD R2, R2, UR45, R15 ;  /* 0x0000002d02027c24 */ /* 0x000fe2000f8e020f */
[----:B------:R-:W-:-:S02]  /*0b00*/  IADD3 R24, P1, PT, R3, UR38, RZ ;  /* 0x0000002603187c10 */ /* 0x000fc4000ff3e0ff */
[----:B------:R-:W-:Y:S01]  /*0b10*/  LEA.HI.X.SX32 R23, R4, UR39, 0x1, P0 ;  /* 0x0000002704177c11 */ /* 0x000fe200080f0eff */
[----:B------:R-:W-:Y:S01]  /*0b20*/  IMAD R4, R19, UR45, R20 ;  /* 0x0000002d13047c24 */ /* 0x000fe2000f8e0214 */
[----:B------:R-:W-:Y:S02]  /*0b30*/  R2UR UR10, R6 ;  /* 0x00000000060a72ca */ /* 0x000fe400000e0000 */
[----:B------:R-:W-:Y:S01]  /*0b40*/  R2UR UR11, R7 ;  /* 0x00000000070b72ca */ /* 0x000fe200000e0000 */
[----:B------:R0:W4:Y:S01]  /*0b50*/  LDG.E.U8 R19, desc[UR6][R22.64] ;  /* 0x0000000616137981 */ /* 0x000122000c1e1100 */
[----:B------:R-:W-:Y:S01]  /*0b60*/  LEA.HI.X.SX32 R25, R3, UR39, 0x1, P1 ;  /* 0x0000002703197c11 */ /* 0x000fe200088f0eff */
[----:B------:R-:W-:Y:S01]  /*0b70*/  IMAD R3, R12, UR45, R13 ;  /* 0x0000002d0c037c24 */ /* 0x000fe2000f8e020d */
[----:B------:R-:W-:Y:S02]  /*0b80*/  IADD3 R20, P0, PT, R2, UR38, RZ ;  /* 0x0000002602147c10 */ /* 0x000fe4000ff1e0ff */
[----:B------:R-:W-:Y:S01]  /*0b90*/  IADD3 R12, P2, PT, R4, UR38, RZ ;  /* 0x00000026040c7c10 */ /* 0x000fe2000ff5e0ff */
[----:B------:R1:W5:Y:S01]  /*0ba0*/  LDG.E.U8 R15, desc[UR4][R24.64] ;  /* 0x00000004180f7981 */ /* 0x000362000c1e1100 */
[----:B------:R-:W-:-:S02]  /*0bb0*/  SHF.R.S64 R26, RZ, 0x1e, R11 ;  /* 0x0000001eff1a7819 */ /* 0x000fc4000000100b */
[----:B------:R-:W-:Y:S02]  /*0bc0*/  R2UR UR8, R6 ;  /* 0x00000000060872ca */ /* 0x000fe400000e0000 */
[----:B------:R-:W-:Y:S02]  /*0bd0*/  R2UR UR9, R7 ;  /* 0x00000000070972ca */ /* 0x000fe400000e0000 */
[----:B------:R-:W-:Y:S02]  /*0be0*/  LEA.HI.X.SX32 R21, R2, UR39, 0x1, P0 ;  /* 0x0000002702157c11 */ /* 0x000fe400080f0eff */
[----:B------:R-:W-:Y:S02]  /*0bf0*/  LEA.HI.X.SX32 R13, R4, UR39, 0x1, P2 ;  /* 0x00000027040d7c11 */ /* 0x000fe400090f0eff */
[----:B0-----:R-:W-:Y:S01]  /*0c00*/  IADD3 R22, P0, PT, R26, UR36, RZ ;  /* 0x000000241a167c10 */ /* 0x001fe2000ff1e0ff */
[----:B------:R2:W5:Y:S01]  /*0c10*/  LDG.E.U8 R20, desc[UR4][R20.64] ;  /* 0x0000000414147981 */ /* 0x000562000c1e1100 */
[----:B------:R-:W-:-:S02]  /*0c20*/  IADD3 R2, P1, PT, R3, UR38, RZ ;  /* 0x0000002603027c10 */ /* 0x000fc4000ff3e0ff */
[----:B------:R-:W-:Y:S01]  /*0c30*/  LEA.HI.X.SX32 R23, R11, UR37, 0x2, P0 ;  /* 0x000000250b177c11 */ /* 0x000fe200080f16ff */
[----:B------:R-:W5:Y:S01]  /*0c40*/  LDG.E.U8 R12, desc[UR10][R12.64] ;  /* 0x0000000a0c0c7981 */ /* 0x000f62000c1e1100 */
[----:B------:R-:W-:Y:S02]  /*0c50*/  LEA.HI.X.SX32 R3, R3, UR39, 0x1, P1 ;  /* 0x0000002703037c11 */ /* 0x000fe400088f0eff */
[----:B-1----:R-:W-:Y:S01]  /*0c60*/  SHF.R.S64 R24, RZ, 0x1e, R5 ;  /* 0x0000001eff187819 */ /* 0x002fe20000001005 */
[----:B------:R-:W5:Y:S03]  /*0c70*/  LDG.E R22, desc[UR6][R22.64] ;  /* 0x0000000616167981 */ /* 0x000f66000c1e1900 */
[----:B------:R-:W-:Y:S01]  /*0c80*/  IADD3 R24, P0, PT, R24, UR36, RZ ;  /* 0x0000002418187c10 */ /* 0x000fe2000ff1e0ff */
[----:B------:R0:W5:Y:S03]  /*0c90*/  LDG.E.U8 R2, desc[UR8][R2.64] ;  /* 0x0000000802027981 */ /* 0x000166000c1e1100 */
[----:B------:R-:W-:-:S02]  /*0ca0*/  LEA.HI.X.SX32 R25, R5, UR37, 0x2, P0 ;  /* 0x0000002505197c11 */ /* 0x000fc400080f16ff */
[----:B------:R-:W2:Y:S03]  /*0cb0*/  LDC.64 R4, c[0x0][0x3d0] ;  /* 0x0000f400ff047b82 */ /* 0x000ea60000000a00 */
[----:B------:R-:W5:Y:S01]  /*0cc0*/  LDG.E R24, desc[UR4][R24.64] ;  /* 0x0000000418187981 */ /* 0x000f62000c1e1900 */
[----:B------:R-:W-:Y:S01]  /*0cd0*/  UMOV UR4, 0xffffffff ;  /* 0xffffffff00047882 */ /* 0x000fe20000000000 */
[-C--:B--2---:R-:W-:Y:S01]  /*0ce0*/  FMUL R21, R0, R5.reuse ;  /* 0x0000000500157220 */ /* 0x084fe20000400000 */
[-C--:B---3--:R-:W-:Y:S01]  /*0cf0*/  FMUL R11, R14, R5.reuse ;  /* 0x000000050e0b7220 */ /* 0x088fe20000400000 */
[----:B----4-:R-:W-:Y:S02]  /*0d00*/  ISETP.NE.AND P1, PT, R19, RZ, PT ;  /* 0x000000ff1300720c */ /* 0x010fe40003f25270 */
[----:B-----5:R-:W-:Y:S01]  /*0d10*/  ISETP.NE.AND P0, PT, R15, RZ, PT ;  /* 0x000000ff0f00720c */ /* 0x020fe20003f05270 */
[----:B------:R-:W-:-:S03]  /*0d20*/  FMUL R19, R18, R5 ;  /* 0x0000000512137220 */ /* 0x000fc60000400000 */
[-C--:B------:R-:W-:Y:S02]  /*0d30*/  FSEL R21, R21, R4.reuse, P0 ;  /* 0x0000000415157208 */ /* 0x080fe40000000000 */
[----:B------:R-:W-:Y:S02]  /*0d40*/  ISETP.NE.AND P2, PT, R20, RZ, PT ;  /* 0x000000ff1400720c */ /* 0x000fe40003f45270 */
[-C--:B------:R-:W-:Y:S02]  /*0d50*/  FSEL R20, R11, R4.reuse, P1 ;  /* 0x000000040b147208 */ /* 0x080fe40000800000 */
[----:B------:R-:W-:Y:S02]  /*0d60*/  ISETP.NE.AND P3, PT, R12, RZ, PT ;  /* 0x000000ff0c00720c */ /* 0x000fe40003f65270 */
[----:B------:R-:W-:Y:S01]  /*0d70*/  FMNMX R11, R21, -INF , !PT ;  /* 0xff800000150b7809 */ /* 0x000fe20007800000 */
[----:B0-----:R-:W-:Y:S01]  /*0d80*/  FMUL R3, R22, R5 ;  /* 0x0000000516037220 */ /* 0x001fe20000400000 */
[----:B------:R-:W-:-:S02]  /*0d90*/  FSEL R19, R19, R4, P2 ;  /* 0x0000000413137208 */ /* 0x000fc40001000000 */
[----:B------:R-:W-:Y:S02]  /*0da0*/  FMNMX R0, R11, R20, !PT ;  /* 0x000000140b007209 */ /* 0x000fe40007800000 */
[----:B------:R-:W-:-:S04]  /*0db0*/  ISETP.NE.AND P0, PT, R2, RZ, PT ;  /* 0x000000ff0200720c */ /* 0x000fc80003f05270 */
        /* <DEDUP_REMOVED lines=22> */
[----:B------:R-:W-:-:S03]  /*0f20*/  FFMA.SAT R22, R20, R5, 0.5 ;  /* 0x3f00000014167423 */ /* 0x000fc60000002005 */
[-C--:B------:R-:W-:Y:S01]  /*0f30*/  FFMA.RM R0, R12, R11.reuse, 12582913 ;  /* 0x4b4000010c007423 */ /* 0x080fe2000000400b */
[----:B------:R-:W-:Y:S01]  /*0f40*/  FFMA.RM R2, R22, R11, 12582913 ;  /* 0x4b40000116027423 */ /* 0x000fe2000000400b */
[----:B------:R-:W-:Y:S02]  /*0f50*/  FADD R12, R19, -R15 ;  /* 0x8000000f130c7221 */ /* 0x000fe40000000000 */
[----:B------:R-:W-:Y:S01]  /*0f60*/  FADD R13, R0, -12583039 ;  /* 0xcb40007f000d7421 */ /* 0x000fe20000000000 */
[----:B------:R-:W-:Y:S01]  /*0f70*/  FADD R19, R2, -12583039 ;  /* 0xcb40007f02137421 */ /* 0x000fe20000000000 */
[----:B------:R-:W-:Y:S01]  /*0f80*/  FFMA.SAT R22, R12, R5, 0.5 ;  /* 0x3f0000000c167423 */ /* 0x000fe20000002005 */
[----:B------:R-:W-:Y:S02]  /*0f90*/  IMAD.SHL.U32 R0, R0, 0x800000, RZ ;  /* 0x0080000000007824 */ /* 0x000fe400078e00ff */
[----:B------:R-:W-:Y:S01]  /*0fa0*/  FFMA R13, R14, 1.4426950216293334961, -R13 ;  /* 0x3fb8aa3b0e0d7823 */ /* 0x000fe2000000080d */
[----:B------:R-:W-:Y:S01]  /*0fb0*/  FFMA R19, R20, 1.4426950216293334961, -R19 ;  /* 0x3fb8aa3b14137823 */ /* 0x000fe20000000813 */
[----:B------:R-:W-:-:S02]  /*0fc0*/  FFMA.RM R3, R22, R11, 12582913 ;  /* 0x4b40000116037423 */ /* 0x000fc4000000400b */
[----:B------:R-:W-:Y:S01]  /*0fd0*/  FFMA R13, R14, 1.925963033500011079e-08, R13 ;  /* 0x32a570600e0d7823 */ /* 0x000fe2000000000d */
[----:B------:R-:W-:Y:S01]  /*0fe0*/  FFMA R19, R20, 1.925963033500011079e-08, R19 ;  /* 0x32a5706014137823 */ /* 0x000fe20000000013 */
[----:B------:R-:W-:Y:S01]  /*0ff0*/  FFMA.SAT R14, R18, R5, 0.5 ;  /* 0x3f000000120e7423 */ /* 0x000fe20000002005 */
[----:B------:R-:W-:Y:S01]  /*1000*/  FADD R20, R4, -R15 ;  /* 0x8000000f04147221 */ /* 0x000fe20000000000 */
[C---:B------:R-:W-:Y:S01]  /*1010*/  FADD R21, R3.reuse, -12583039 ;  /* 0xcb40007f03157421 */ /* 0x040fe20000000000 */
[----:B------:R0:W1:Y:S01]  /*1020*/  MUFU.EX2 R4, R19 ;  /* 0x0000001300047308 */ /* 0x0000620000000800 */
[----:B------:R-:W-:Y:S01]  /*1030*/  FFMA.RM R14, R14, R11, 12582913 ;  /* 0x4b4000010e0e7423 */ /* 0x000fe2000000400b */
[----:B------:R-:W-:Y:S01]  /*1040*/  FFMA.SAT R22, R20, R5, 0.5 ;  /* 0x3f00000014167423 */ /* 0x000fe20000002005 */
[----:B------:R-:W-:Y:S01]  /*1050*/  FFMA R21, R12, 1.4426950216293334961, -R21 ;  /* 0x3fb8aa3b0c157823 */ /* 0x000fe20000000815 */
[----:B------:R-:W-:Y:S02]  /*1060*/  IMAD.SHL.U32 R3, R3, 0x800000, RZ ;  /* 0x0080000003037824 */ /* 0x000fe400078e00ff */
[----:B------:R-:W-:Y:S01]  /*1070*/  FADD R5, R14, -12583039 ;  /* 0xcb40007f0e057421 */ /* 0x000fe20000000000 */
[----:B------:R-:W-:Y:S01]  /*1080*/  FFMA.RM R11, R22, R11, 12582913 ;  /* 0x4b400001160b7423 */ /* 0x000fe2000000400b */
[----:B------:R-:W-:Y:S01]  /*1090*/  FFMA R12, R12, 1.925963033500011079e-08, R21 ;  /* 0x32a570600c0c7823 */ /* 0x000fe20000000015 */
[----:B------:R-:W2:Y:S01]  /*10a0*/  MUFU.EX2 R13, R13 ;  /* 0x0000000d000d7308 */ /* 0x000ea20000000800 */
[----:B------:R-:W-:Y:S01]  /*10b0*/  FFMA R5, R18, 1.4426950216293334961, -R5 ;  /* 0x3fb8aa3b12057823 */ /* 0x000fe20000000805 */
[----:B------:R-:W-:Y:S01]  /*10c0*/  FADD R21, R11, -12583039 ;  /* 0xcb40007f0b157421 */ /* 0x000fe20000000000 */
[----:B0-----:R-:W-:-:S02]  /*10d0*/  SHF.L.U32 R19, R2, 0x17, RZ ;  /* 0x0000001702137819 */ /* 0x001fc400000006ff */
[----:B------:R-:W-:Y:S01]  /*10e0*/  FFMA R15, R18, 1.925963033500011079e-08, R5 ;  /* 0x32a57060120f7823 */ /* 0x000fe20000000005 */
[----:B------:R-:W-:Y:S01]  /*10f0*/  FFMA R21, R20, 1.4426950216293334961, -R21 ;  /* 0x3fb8aa3b14157823 */ /* 0x000fe20000000815 */
[----:B------:R-:W-:Y:S01]  /*1100*/  SHF.L.U32 R2, R14, 0x17, RZ ;  /* 0x000000170e027819 */ /* 0x000fe200000006ff */
[----:B------:R-:W0:Y:S01]  /*1110*/  MUFU.EX2 R12, R12 ;  /* 0x0000000c000c7308 */ /* 0x000e220000000800 */
[----:B-1----:R-:W-:Y:S01]  /*1120*/  FMUL R4, R19, R4 ;  /* 0x0000000413047220 */ /* 0x002fe20000400000 */
[----:B------:R-:W-:-:S06]  /*1130*/  FFMA R21, R20, 1.925963033500011079e-08, R21 ;  /* 0x32a5706014157823 */ /* 0x000fcc0000000015 */
[----:B------:R-:W1:Y:S01]  /*1140*/  MUFU.EX2 R15, R15 ;  /* 0x0000000f000f7308 */ /* 0x000e620000000800 */
[----:B--2---:R-:W-:-:S04]  /*1150*/  FMUL R5, R0, R13 ;  /* 0x0000000d00057220 */ /* 0x004fc80000400000 */
[----:B------:R-:W-:-:S03]  /*1160*/  FADD R13, RZ, R5 ;  /* 0x00000005ff0d7221 */ /* 0x000fc60000000000 */
[----:B------:R-:W2:Y:S01]  /*1170*/  MUFU.EX2 R21, R21 ;  /* 0x0000001500157308 */ /* 0x000ea20000000800 */
[----:B0-----:R-:W-:Y:S01]  /*1180*/  FMUL R3, R3, R12 ;  /* 0x0000000c03037220 */ /* 0x001fe20000400000 */
[----:B------:R-:W-:Y:S01]  /*1190*/  FADD R0, R13, R4 ;  /* 0x000000040d007221 */ /* 0x000fe20000000000 */
[----:B------:R-:W-:-:S03]  /*11a0*/  IMAD.SHL.U32 R12, R11, 0x800000, RZ ;  /* 0x008000000b0c7824 */ /* 0x000fc600078e00ff */
        /* <DEDUP_REMOVED lines=14> */
.L_x_24255:
        /* <DEDUP_REMOVED lines=12> */
[----:B------:R-:W-:Y:S05]  /*1350*/  CALL.REL.NOINC `($__internal_373_$__cuda_sm3x_div_rn_noftz_f32_slowpath) ;  /* 0x0000000c00407944 */ /* 0x000fea0003c00000 */
[----:B------:R-:W-:-:S07]  /*1360*/  IMAD.MOV.U32 R11, RZ, RZ, R5 ;  /* 0x000000ffff0b7224 */ /* 0x000fce00078e0005 */
.L_x_24234:
[----:B------:R-:W-:Y:S05]  /*1370*/  BSYNC.RECONVERGENT B1 ;  /* 0x0000000000017941 */ /* 0x000fea0003800200 */
.L_x_24233:
        /* <DEDUP_REMOVED lines=12> */
[----:B------:R-:W-:Y:S05]  /*1440*/  CALL.REL.NOINC `($__internal_373_$__cuda_sm3x_div_rn_noftz_f32_slowpath) ;  /* 0x0000000c00047944 */ /* 0x000fea0003c00000 */
[----:B------:R-:W-:-:S07]  /*1450*/  MOV R14, R5 ;  /* 0x00000005000e7202 */ /* 0x000fce0000000f00 */
.L_x_24236:
[----:B------:R-:W-:Y:S05]  /*1460*/  BSYNC.RECONVERGENT B1 ;  /* 0x0000000000017941 */ /* 0x000fea0003800200 */
.L_x_24235:
        /* <DEDUP_REMOVED lines=12> */
[----:B------:R-:W-:Y:S05]  /*1530*/  CALL.REL.NOINC `($__internal_373_$__cuda_sm3x_div_rn_noftz_f32_slowpath) ;  /* 0x0000000800c87944 */ /* 0x000fea0003c00000 */
[----:B------:R-:W-:-:S07]  /*1540*/  IMAD.MOV.U32 R4, RZ, RZ, R5 ;  /* 0x000000ffff047224 */ /* 0x000fce00078e0005 */
.L_x_24238:
[----:B------:R-:W-:Y:S05]  /*1550*/  BSYNC.RECONVERGENT B1 ;  /* 0x0000000000017941 */ /* 0x000fea0003800200 */
.L_x_24237:
        /* <DEDUP_REMOVED lines=14> */
.L_x_24240:
[----:B------:R-:W-:Y:S05]  /*1640*/  BSYNC.RECONVERGENT B1 ;  /* 0x0000000000017941 */ /* 0x000fea0003800200 */
.L_x_24239:
        /* <DEDUP_REMOVED lines=13> */
.L_x_24242:
[----:B------:R-:W-:Y:S05]  /*1720*/  BSYNC.RECONVERGENT B1 ;  /* 0x0000000000017941 */ /* 0x000fea0003800200 */
.L_x_24241:
        /* <DEDUP_REMOVED lines=29> */
.L_x_24231:
[----:B------:R-:W-:Y:S05]  /*1900*/  EXIT ;  /* 0x000000000000794d */ /* 0x000fea0003800000 */
.L_x_24232:
[----:B------:R-:W-:Y:S01]  /*1910*/  BSSY B1, `(.L_x_24244) ;  /* 0x0000007000017945 */ /* 0x000fe20003800000 */
[----:B------:R-:W-:Y:S01]  /*1920*/  MOV R12, 0x10 ;  /* 0x00000010000c7802 */ /* 0x000fe20000000f00 */
[----:B------:R-:W-:Y:S01]  /*1930*/  IMAD.MOV.U32 R11, RZ, RZ, 0x1f ;  /* 0x0000001fff0b7424 */ /* 0x000fe200078e00ff */
[----:B------:R-:W-:-:S07]  /*1940*/  MOV R15, 0xffffffff ;  /* 0xffffffff000f7802 */ /* 0x000fce0000000f00 */
[----:B------:R-:W-:Y:S05]  /*1950*/  WARPSYNC.COLLECTIVE R15, `(.L_x_24245) ;  /* 0x000000000f087348 */ /* 0x000fea0003c00000 */
[----:B------:R0:W1:Y:S02]  /*1960*/  SHFL.BFLY P6, R14, R13, R12, R11 ;  /* 0x0c00000c0d0e7389 */ /* 0x00006400000c000b */
[----:B01----:R-:W-:Y:S05]  /*1970*/  ENDCOLLECTIVE ;  /* 0x000000000000791b */ /* 0x003fea0003800000 */
.L_x_24245:
[----:B------:R-:W-:Y:S05]  /*1980*/  BSYNC B1 ;  /* 0x0000000000017941 */ /* 0x000fea0003800000 */
.L_x_24244:
[----:B------:R-:W-:Y:S01]  /*1990*/  HFMA2 R11, -RZ, RZ, 0, 1.847743988037109375e-06 ;  /* 0x0000001fff0b7431 */ /* 0x000fe200000001ff */
[----:B------:R-:W-:Y:S01]  /*19a0*/  FMNMX R13, R13, R14, !PT ;  /* 0x0000000e0d0d7209 */ /* 0x000fe20007800000 */
[----:B------:R-:W-:Y:S02]  /*19b0*/  IMAD.MOV.U32 R12, RZ, RZ, 0x8 ;  /* 0x00000008ff0c7424 */ /* 0x000fe400078e00ff */
[----:B------:R-:W-:-:S07]  /*19c0*/  IMAD.MOV.U32 R15, RZ, RZ, -0x1 ;  /* 0xffffffffff0f7424 */ /* 0x000fce00078e00ff */
[----:B------:R-:W-:Y:S05]  /*19d0*/  WARPSYNC.COLLECTIVE R15, `(.L_x_24246) ;  /* 0x000000000f087348 */ /* 0x000fea0003c00000 */
[----:B------:R0:W1:Y:S02]  /*19e0*/  SHFL.BFLY P6, R14, R13, R12, R11 ;  /* 0x0c00000c0d0e7389 */ /* 0x00006400000c000b */
[----:B01----:R-:W-:Y:S05]  /*19f0*/  ENDCOLLECTIVE ;  /* 0x000000000000791b */ /* 0x003fea0003800000 */
.L_x_24246:
[----:B------:R-:W-:Y:S01]  /*1a00*/  IMAD.MOV.U32 R12, RZ, RZ, 0x4 ;  /* 0x00000004ff0c7424 */ /* 0x000fe200078e00ff */
[----:B------:R-:W-:-:S04]  /*1a10*/  FMNMX R0, R13, R14, !PT ;  /* 0x0000000e0d007209 */ /* 0x000fc80007800000 */
[----:B------:R-:W-:-:S07]  /*1a20*/  MOV R13, R0 ;  /* 0x00000000000d7202 */ /* 0x000fce0000000f00 */
[----:B------:R-:W-:Y:S05]  /*1a30*/  WARPSYNC.COLLECTIVE R15, `(.L_x_24247) ;  /* 0x000000000f087348 */ /* 0x000fea0003c00000 */
[----:B------:R0:W1:Y:S02]  /*1a40*/  SHFL.BFLY P6, R14, R13, R12, R11 ;  /* 0x0c00000c0d0e7389 */ /* 0x00006400000c000b */
[----:B01----:R-:W-:Y:S05]  /*1a50*/  ENDCOLLECTIVE ;  /* 0x000000000000791b */ /* 0x003fea0003800000 */
.L_x_24247:
[----:B------:R-:W-:Y:S01]  /*1a60*/  IMAD.MOV.U32 R12, RZ, RZ, 0x2 ;  /* 0x00000002ff0c7424 */ /* 0x000fe200078e00ff */
[----:B------:R-:W-:-:S04]  /*1a70*/  FMNMX R2, R0, R14, !PT ;  /* 0x0000000e00027209 */ /* 0x000fc80007800000 */
[----:B------:R-:W-:-:S07]  /*1a80*/  MOV R13, R2 ;  /* 0x00000002000d7202 */ /* 0x000fce0000000f00 */
[----:B------:R-:W-:Y:S05]  /*1a90*/  WARPSYNC.COLLECTIVE R15, `(.L_x_24248) ;  /* 0x000000000f087348 */ /* 0x000fea0003c00000 */
[----:B------:R0:W1:Y:S02]  /*1aa0*/  SHFL.BFLY P6, R14, R13, R12, R11 ;  /* 0x0c00000c0d0e7389 */ /* 0x00006400000c000b */
[----:B01----:R-:W-:Y:S05]  /*1ab0*/  ENDCOLLECTIVE ;  /* 0x000000000000791b */ /* 0x003fea0003800000 */
.L_x_24248:
[----:B------:R-:W-:Y:S01]  /*1ac0*/  IMAD.MOV.U32 R12, RZ, RZ, 0x1 ;  /* 0x00000001ff0c7424 */ /* 0x000fe200078e00ff */
[----:B------:R-:W-:Y:S01]  /*1ad0*/  FMNMX R3, R2, R14, !PT ;  /* 0x0000000e02037209 */ /* 0x000fe20007800000 */
[----:B------:R-:W-:-:S03]  /*1ae0*/  IMAD.MOV.U32 R2, RZ, RZ, 0x437c0000 ;  /* 0x437c0000ff027424 */ /* 0x000fc600078e00ff */
[----:B------:R-:W-:-:S07]  /*1af0*/  MOV R13, R3 ;  /* 0x00000003000d7202 */ /* 0x000fce0000000f00 */
[----:B------:R-:W-:Y:S05]  /*1b00*/  WARPSYNC.COLLECTIVE R15, `(.L_x_24249) ;  /* 0x000000000f087348 */ /* 0x000fea0003c00000 */
[----:B------:R0:W1:Y:S02]  /*1b10*/  SHFL.BFLY P6, R14, R13, R12, R11 ;  /* 0x0c00000c0d0e7389 */ /* 0x00006400000c000b */
[----:B01----:R-:W-:Y:S05]  /*1b20*/  ENDCOLLECTIVE ;  /* 0x000000000000791b */ /* 0x003fea0003800000 */
.L_x_24249:
[----:B------:R-:W-:Y:S01]  /*1b30*/  FMNMX R5, R3, R14, !PT ;  /* 0x0000000e03057209 */ /* 0x000fe20007800000 */
[----:B------:R-:W-:-:S04]  /*1b40*/  HFMA2 R3, -RZ, RZ, 0.96630859375, -0.0022525787353515625 ;  /* 0x3bbb989dff037431 */ /* 0x000fc800000001ff */
        /* <DEDUP_REMOVED lines=12> */
[C---:B------:R-:W-:Y:S01]  /*1c10*/  FADD R21, R0.reuse, -12583039 ;  /* 0xcb40007f00157421 */ /* 0x040fe20000000000 */
[----:B------:R-:W-:Y:S01]  /*1c20*/  SHF.L.U32 R0, R0, 0x17, RZ ;  /* 0x0000001700007819 */ /* 0x000fe200000006ff */
[----:B------:R-:W-:Y:S02]  /*1c30*/  IMAD.SHL.U32 R23, R23, 0x800000, RZ ;  /* 0x0080000017177824 */ /* 0x000fe400078e00ff */
[----:B------:R-:W-:Y:S01]  /*1c40*/  FFMA R13, R20, 1.4426950216293334961, -R11 ;  /* 0x3fb8aa3b140d7823 */ /* 0x000fe2000000080b */
[-C--:B------:R-:W-:Y:S01]  /*1c50*/  FFMA.RM R11, R15, R2.reuse, 12582913 ;  /* 0x4b4000010f0b7423 */ /* 0x080fe20000004002 */
[----:B------:R-:W-:Y:S01]  /*1c60*/  FFMA R21, R14, 1.4426950216293334961, -R21 ;  /* 0x3fb8aa3b0e157823 */ /* 0x000fe20000000815 */
[----:B------:R-:W-:Y:S01]  /*1c70*/  FFMA.SAT R15, R18, R3, 0.5 ;  /* 0x3f000000120f7423 */ /* 0x000fe20000002003 */
[----:B------:R-:W-:Y:S01]  /*1c80*/  FFMA R20, R20, 1.925963033500011079e-08, R13 ;  /* 0x32a5706014147823 */ /* 0x000fe2000000000d */
[----:B------:R-:W-:Y:S01]  /*1c90*/  FADD R13, R11, -12583039 ;  /* 0xcb40007f0b0d7421 */ /* 0x000fe20000000000 */
[----:B------:R-:W-:Y:S01]  /*1ca0*/  FFMA R5, R14, 1.925963033500011079e-08, R21 ;  /* 0x32a570600e057823 */ /* 0x000fe20000000015 */
[-C--:B------:R-:W-:Y:S01]  /*1cb0*/  FFMA.RM R3, R15, R2.reuse, 12582913 ;  /* 0x4b4000010f037423 */ /* 0x080fe20000004002 */
[----:B------:R-:W-:Y:S01]  /*1cc0*/  FFMA.RM R2, R19, R2, 12582913 ;  /* 0x4b40000113027423 */ /* 0x000fe20000004002 */
[----:B------:R-:W-:-:S03]  /*1cd0*/  FFMA R13, R12, 1.4426950216293334961, -R13 ;  /* 0x3fb8aa3b0c0d7823 */ /* 0x000fc6000000080d */
[----:B------:R-:W0:Y:S01]  /*1ce0*/  MUFU.EX2 R5, R5 ;  /* 0x0000000500057308 */ /* 0x000e220000000800 */
[----:B------:R-:W-:Y:S01]  /*1cf0*/  FFMA R14, R12, 1.925963033500011079e-08, R13 ;  /* 0x32a570600c0e7823 */ /* 0x000fe2000000000d */
[----:B------:R-:W-:Y:S01]  /*1d00*/  FADD R13, R3, -12583039 ;  /* 0xcb40007f030d7421 */ /* 0x000fe20000000000 */
[----:B------:R-:W-:-:S03]  /*1d10*/  FADD R19, R2, -12583039 ;  /* 0xcb40007f02137421 */ /* 0x000fc60000000000 */
[----:B------:R-:W-:Y:S01]  /*1d20*/  FFMA R13, R18, 1.4426950216293334961, -R13 ;  /* 0x3fb8aa3b120d7823 */ /* 0x000fe2000000080d */
[----:B------:R-:W-:Y:S01]  /*1d30*/  FFMA R19, R4, 1.4426950216293334961, -R19 ;  /* 0x3fb8aa3b04137823 */ /* 0x000fe20000000813 */
[----:B------:R-:W1:Y:S02]  /*1d40*/  MUFU.EX2 R12, R20 ;  /* 0x00000014000c7308 */ /* 0x000e640000000800 */
[----:B------:R-:W-:Y:S01]  /*1d50*/  FFMA R13, R18, 1.925963033500011079e-08, R13 ;  /* 0x32a57060120d7823 */ /* 0x000fe2000000000d */
[----:B------:R-:W-:-:S05]  /*1d60*/  FFMA R19, R4, 1.925963033500011079e-08, R19 ;  /* 0x32a5706004137823 */ /* 0x000fca0000000013 */
[----:B------:R2:W3:Y:S01]  /*1d70*/  MUFU.EX2 R15, R14 ;  /* 0x0000000e000f7308 */ /* 0x0004e20000000800 */
[----:B0-----:R-:W-:Y:S01]  /*1d80*/  FMUL R5, R0, R5 ;  /* 0x0000000500057220 */ /* 0x001fe20000400000 */
[----:B------:R-:W-:-:S03]  /*1d90*/  SHF.L.U32 R0, R11, 0x17, RZ ;  /* 0x000000170b007819 */ /* 0x000fc600000006ff */
[----:B------:R-:W-:-:S03]  /*1da0*/  FADD R11, RZ, R5 ;  /* 0x00000005ff0b7221 */ /* 0x000fc60000000000 */
[----:B------:R-:W0:Y:S01]  /*1db0*/  MUFU.EX2 R13, R13 ;  /* 0x0000000d000d7308 */ /* 0x000e220000000800 */
[----:B-1----:R-:W-:Y:S01]  /*1dc0*/  FMUL R4, R23, R12 ;  /* 0x0000000c17047220 */ /* 0x002fe20000400000 */
[----:B------:R-:W-:Y:S01]  /*1dd0*/  IMAD.SHL.U32 R12, R3, 0x800000, RZ ;  /* 0x00800000030c7824 */ /* 0x000fe200078e00ff */
[----:B--2---:R-:W-:-:S05]  /*1de0*/  SHF.L.U32 R14, R2, 0x17, RZ ;  /* 0x00000017020e7819 */ /* 0x004fca00000006ff */
[----:B------:R-:W1:Y:S01]  /*1df0*/  MUFU.EX2 R19, R19 ;  /* 0x0000001300137308 */ /* 0x000e620000000800 */
[----:B---3--:R-:W-:Y:S01]  /*1e00*/  FMUL R3, R0, R15 ;  /* 0x0000000f00037220 */ /* 0x008fe20000400000 */
[----:B------:R-:W-:Y:S01]  /*1e10*/  FADD R0, R11, R4 ;  /* 0x000000040b007221 */ /* 0x000fe20000000000 */
[----:B------:R-:W-:-:S03]  /*1e20*/  IMAD.MOV.U32 R15, RZ, RZ, -0x1 ;  /* 0xffffffffff0f7424 */ /* 0x000fc600078e00ff */
[----:B------:R-:W-:Y:S01]  /*1e30*/  FADD R11, R0, R3 ;  /* 0x00000003000b7221 */ /* 0x000fe20000000000 */
[----:B0-----:R-:W-:Y:S01]  /*1e40*/  FMUL R2, R12, R13 ;  /* 0x0000000d0c027220 */ /* 0x001fe20000400000 */
[----:B------:R-:W-:-:S03]  /*1e50*/  IMAD.MOV.U32 R12, RZ, RZ, 0x10 ;  /* 0x00000010ff0c7424 */ /* 0x000fc600078e00ff */
[----:B------:R-:W-:Y:S01]  /*1e60*/  FADD R11, R11, R2 ;  /* 0x000000020b0b7221 */ /* 0x000fe20000000000 */
[----:B-1----:R-:W-:-:S04]  /*1e70*/  FMUL R0, R14, R19 ;  /* 0x000000130e007220 */ /* 0x002fc80000400000 */
[----:B------:R-:W-:Y:S01]  /*1e80*/  FADD R13, R11, R0 ;  /* 0x000000000b0d7221 */ /* 0x000fe20000000000 */
[----:B------:R-:W-:-:S07]  /*1e90*/  MOV R11, 0x1f ;  /* 0x0000001f000b7802 */ /* 0x000fce0000000f00 */
[----:B------:R-:W-:Y:S05]  /*1ea0*/  WARPSYNC.COLLECTIVE R15, `(.L_x_24250) ;  /* 0x000000000f087348 */ /* 0x000fea0003c00000 */
[----:B------:R0:W1:Y:S02]  /*1eb0*/  SHFL.BFLY P6, R14, R13, R12, R11 ;  /* 0x0c00000c0d0e7389 */ /* 0x00006400000c000b */
[----:B01----:R-:W-:Y:S05]  /*1ec0*/  ENDCOLLECTIVE ;  /* 0x000000000000791b */ /* 0x003fea0003800000 */
.L_x_24250:
[----:B------:R-:W-:Y:S02]  /*1ed0*/  IMAD.MOV.U32 R12, RZ, RZ, 0x8 ;  /* 0x00000008ff0c7424 */ /* 0x000fe400078e00ff */
[----:B------:R-:W-:-:S05]  /*1ee0*/  FADD R18, R13, R14 ;  /* 0x0000000e0d127221 */ /* 0x000fca0000000000 */
[----:B------:R-:W-:-:S07]  /*1ef0*/  MOV R13, R18 ;  /* 0x00000012000d7202 */ /* 0x000fce0000000f00 */
[----:B------:R-:W-:Y:S05]  /*1f00*/  WARPSYNC.COLLECTIVE R15, `(.L_x_24251) ;  /* 0x000000000f087348 */ /* 0x000fea0003c00000 */
[----:B------:R0:W1:Y:S02]  /*1f10*/  SHFL.BFLY P6, R14, R13, R12, R11 ;  /* 0x0c00000c0d0e7389 */ /* 0x00006400000c000b */
[----:B01----:R-:W-:Y:S05]  /*1f20*/  ENDCOLLECTIVE ;  /* 0x000000000000791b */ /* 0x003fea0003800000 */
.L_x_24251:
[----:B------:R-:W-:Y:S02]  /*1f30*/  IMAD.MOV.U32 R12, RZ, RZ, 0x4 ;  /* 0x00000004ff0c7424 */ /* 0x000fe400078e00ff */
[----:B------:R-:W-:-:S05]  /*1f40*/  FADD R19, R18, R14 ;  /* 0x0000000e12137221 */ /* 0x000fca0000000000 */
[----:B------:R-:W-:-:S07]  /*1f50*/  MOV R13, R19 ;  /* 0x00000013000d7202 */ /* 0x000fce0000000f00 */
[----:B------:R-:W-:Y:S05]  /*1f60*/  WARPSYNC.COLLECTIVE R15, `(.L_x_24252) ;  /* 0x000000000f087348 */ /* 0x000fea0003c00000 */
[----:B------:R0:W1:Y:S02]  /*1f70*/  SHFL.BFLY P6, R14, R13, R12, R11 ;  /* 0x0c00000c0d0e7389 */ /* 0x00006400000c000b */
[----:B01----:R-:W-:Y:S05]  /*1f80*/  ENDCOLLECTIVE ;  /* 0x000000000000791b */ /* 0x003fea0003800000 */
.L_x_24252:
[----:B------:R-:W-:Y:S02]  /*1f90*/  IMAD.MOV.U32 R12, RZ, RZ, 0x2 ;  /* 0x00000002ff0c7424 */ /* 0x000fe400078e00ff */
[----:B------:R-:W-:-:S05]  /*1fa0*/  FADD R20, R19, R14 ;  /* 0x0000000e13147221 */ /* 0x000fca0000000000 */
[----:B------:R-:W-:-:S07]  /*1fb0*/  MOV R13, R20 ;  /* 0x00000014000d7202 */ /* 0x000fce0000000f00 */
[----:B------:R-:W-:Y:S05]  /*1fc0*/  WARPSYNC.COLLECTIVE R15, `(.L_x_24253) ;  /* 0x000000000f087348 */ /* 0x000fea0003c00000 */
[----:B------:R0:W1:Y:S02]  /*1fd0*/  SHFL.BFLY P6, R14, R13, R12, R11 ;  /* 0x0c00000c0d0e7389 */ /* 0x00006400000c000b */
[----:B01----:R-:W-:Y:S05]  /*1fe0*/  ENDCOLLECTIVE ;  /* 0x000000000000791b */ /* 0x003fea0003800000 */
.L_x_24253:
[----:B------:R-:W-:Y:S02]  /*1ff0*/  IMAD.MOV.U32 R12, RZ, RZ, 0x1 ;  /* 0x00000001ff0c7424 */ /* 0x000fe400078e00ff */
[----:B------:R-:W-:-:S05]  /*2000*/  FADD R21, R20, R14 ;  /* 0x0000000e14157221 */ /* 0x000fca0000000000 */
[----:B------:R-:W-:-:S07]  /*2010*/  MOV R13, R21 ;  /* 0x00000015000d7202 */ /* 0x000fce0000000f00 */
[----:B------:R-:W-:Y:S05]  /*2020*/  WARPSYNC.COLLECTIVE R15, `(.L_x_24254) ;  /* 0x000000000f087348 */ /* 0x000fea0003c00000 */
[----:B------:R0:W1:Y:S02]  /*2030*/  SHFL.BFLY P6, R14, R13, R12, R11 ;  /* 0x0c00000c0d0e7389 */ /* 0x00006400000c000b */
[----:B01----:R-:W-:Y:S05]  /*2040*/  ENDCOLLECTIVE ;  /* 0x000000000000791b */ /* 0x003fea0003800000 */
.L_x_24254:
[----:B------:R-:W-:Y:S05]  /*2050*/  BRA `(.L_x_24255) ;  /* 0xfffffff0008c7947 */ /* 0x000fea000383ffff */
        .weak           $__internal_373_$__cuda_sm3x_div_rn_noftz_f32_slowpath
        .type           $__internal_373_$__cuda_sm3x_div_rn_noftz_f32_slowpath,@function
        .size           $__internal_373_$__cuda_sm3x_div_rn_noftz_f32_slowpath,(.L_x_37750 - $__internal_373_$__cuda_sm3x_div_rn_noftz_f32_slowpath)
$__internal_373_$__cuda_sm3x_div_rn_noftz_f32_slowpath:
        /* <DEDUP_REMOVED lines=34> */
.L_x_24257:
        /* <DEDUP_REMOVED lines=51> */
.L_x_24264:
[----:B------:R-:W-:-:S04]  /*25b0*/  LOP3.LUT R5, R5, 0x80000000, RZ, 0xc0, !PT ;  /* 0x8000000005057812 */ /* 0x000fc800078ec0ff */
[----:B------:R-:W-:Y:S01]  /*25c0*/  LOP3.LUT R5, R5, 0x7f800000, RZ, 0xfc, !PT ;  /* 0x7f80000005057812 */ /* 0x000fe200078efcff */
[----:B------:R-:W-:Y:S06]  /*25d0*/  BRA `(.L_x_24265) ;  /* 0x0000000000047947 */ /* 0x000fec0003800000 */
.L_x_24263:
[----:B------:R-:W-:-:S07]  /*25e0*/  LEA R5, R13, R5, 0x17 ;  /* 0x000000050d057211 */ /* 0x000fce00078eb8ff */
.L_x_24265:
[----:B------:R-:W-:Y:S05]  /*25f0*/  BSYNC.RECONVERGENT B3 ;  /* 0x0000000000037941 */ /* 0x000fea0003800200 */
.L_x_24262:
[----:B------:R-:W-:Y:S05]  /*2600*/  BRA `(.L_x_24266) ;  /* 0x0000000000207947 */ /* 0x000fea0003800000 */
.L_x_24261:
[----:B------:R-:W-:-:S04]  /*2610*/  LOP3.LUT R5, R12, 0x80000000, R5, 0x48, !PT ;  /* 0x800000000c057812 */ /* 0x000fc800078e4805 */
[----:B------:R-:W-:Y:S01]  /*2620*/  LOP3.LUT R5, R5, 0x7f800000, RZ, 0xfc, !PT ;  /* 0x7f80000005057812 */ /* 0x000fe200078efcff */
[----:B------:R-:W-:Y:S06]  /*2630*/  BRA `(.L_x_24266) ;  /* 0x0000000000147947 */ /* 0x000fec0003800000 */
.L_x_24260:
[----:B------:R-:W-:Y:S01]  /*2640*/  LOP3.LUT R5, R12, 0x80000000, R5, 0x48, !PT ;  /* 0x800000000c057812 */ /* 0x000fe200078e4805 */
[----:B------:R-:W-:Y:S06]  /*2650*/  BRA `(.L_x_24266) ;  /* 0x00000000000c7947 */ /* 0x000fec0003800000 */
.L_x_24259:
[----:B------:R-:W0:Y:S01]  /*2660*/  MUFU.RSQ R5, -QNAN ;  /* 0xffc0000000057908 */ /* 0x000e220000001400 */
[----:B------:R-:W-:Y:S05]  /*2670*/  BRA `(.L_x_24266) ;  /* 0x0000000000047947 */ /* 0x000fea0003800000 */
.L_x_24258:
[----:B------:R-:W-:-:S07]  /*2680*/  FADD.FTZ R5, R5, R12 ;  /* 0x0000000c05057221 */ /* 0x000fce0000010000 */
.L_x_24266:
[----:B------:R-:W-:Y:S05]  /*2690*/  BSYNC.RECONVERGENT B2 ;  /* 0x0000000000027941 */ /* 0x000fea0003800200 */
.L_x_24256:
[----:B------:R-:W-:Y:S02]  /*26a0*/  HFMA2 R13, -RZ, RZ, 0, 0 ;  /* 0x00000000ff0d7431 */ /* 0x000fe400000001ff */
[----:B------:R-:W-:-:S04]  /*26b0*/  IMAD.MOV.U32 R12, RZ, RZ, R15 ;  /* 0x000000ffff0c7224 */ /* 0x000fc800078e000f */
[----:B0-----:R-:W-:Y:S05]  /*26c0*/  RET.REL.NODEC R12 `(_Z15SoftmaxWarpImplI22BroadcastScaleMaskLoadIffbLm2EiE11DirectStoreIffEfLi1ELi5ELi32ELi1ELb0EL9Algorithm0EEvT_T0_ll) ;  /* 0xffffffd80c4c7950 */ /* 0x001fea0003c3ffff */
.L_x_24267:
        /* <DEDUP_REMOVED lines=11> */
.L_x_37750:


//--------------------- .text._Z15SoftmaxWarpImplI22BroadcastScaleMaskLoadIffbLm2EiE11DirectStoreIffEfLi1ELi4ELi32ELi1ELb1EL9Algorithm0EEvT_T0_ll --------------------------
	.section	.text._Z15SoftmaxWarpImplI22BroadcastScaleMaskLoadIffbLm2EiE11DirectStoreIffEfLi1ELi4ELi32ELi1ELb1EL9Algorithm0EEvT_T0_ll,"ax",@progbits
	.align	128
        .global         _Z15SoftmaxWarpImplI22BroadcastScaleMaskLoadIffbLm2EiE11DirectStoreIffEfLi1ELi4ELi32ELi1ELb1EL9Algorithm0EEvT_T0_ll
        .type           _Z15SoftmaxWarpImplI22BroadcastScaleMaskLoadIffbLm2EiE11DirectStoreIffEfLi1ELi4ELi32ELi1ELb1EL9Algorithm0EEvT_T0_ll,@function
        .size           _Z15SoftmaxWarpImplI22BroadcastScaleMaskLoadIffbLm2EiE11DirectStoreIffEfLi1ELi4ELi32ELi1ELb1EL9Algorithm0EEvT_T0_ll,(.L_x_37751 - _Z15SoftmaxWarpImplI22BroadcastScaleMaskLoadIffbLm2EiE11DirectStoreIffEfLi1ELi4ELi32ELi1ELb1EL9Algorithm0EEvT_T0_ll)
        .other          _Z15SoftmaxWarpImplI22BroadcastScaleMaskLoadIffbLm2EiE11DirectStoreIffEfLi1ELi4ELi32ELi1ELb1EL9Algorithm0EEvT_T0_ll,@"STO_CUDA_ENTRY STV_DEFAULT"
_Z15SoftmaxWarpImplI22BroadcastScaleMaskLoadIffbLm2EiE11DirectStoreIffEfLi1ELi4ELi32ELi1ELb1EL9Algorithm0EEvT_T0_ll:
.text._Z15SoftmaxWarpImplI22BroadcastScaleMaskLoadIffbLm2EiE11DirectStoreIffEfLi1ELi4ELi32ELi1ELb1EL9Algorithm0EEvT_T0_ll:
        /* <DEDUP_REMOVED lines=29> */
.L_x_24268:
        /* <DEDUP_REMOVED lines=16> */
[C---:B0-----:R-:W-:Y:S01]  /*02d0*/  VIADD R4, R2.reuse, 0x20 ;  /* 0x0000002002047836 */ /* 0x041fe20000000000 */
[C---:B------:R-:W-:Y:S01]  /*02e0*/  IADD3 R8, PT, PT, R2.reuse, 0x60, RZ ;  /* 0x0000006002087810 */ /* 0x040fe20007ffe0ff */
[----:B------:R-:W-:-:S07]  /*02f0*/  VIADD R6, R2, 0x40 ;  /* 0x0000004002067836 */ /* 0x000fce0000000000 */
.L_x_24287:
[----:B0---4-:R-:W0:Y:S01]  /*0300*/  LDC.64 R14, c[0x0][0x390] ;  /* 0x0000e400ff0e7b82 */ /* 0x011e220000000a00 */
[-C--:B---3--:R-:W-:Y:S01]  /*0310*/  ISETP.GE.U32.AND P0, PT, R2, R16.reuse, PT ;  /* 0x000000100200720c */ /* 0x088fe20003f06070 */
[----:B------:R-:W-:Y:S01]  /*0320*/  BSSY.RECONVERGENT B1, `(.L_x_24270) ;  /* 0x000003e000017945 */ /* 0x000fe20003800200 */
[-C--:B------:R-:W-:Y:S01]  /*0330*/  ISETP.GE.U32.AND P1, PT, R4, R16.reuse, PT ;  /* 0x000000100400720c */ /* 0x080fe20003f26070 */
[----:B------:R-:W-:Y:S01]  /*0340*/  IMAD.MOV.U32 R9, RZ, RZ, -0x800000 ;  /* 0xff800000ff097424 */ /* 0x000fe200078e00ff */
[-C--:B------:R-:W-:Y:S01]  /*0350*/  ISETP.GE.AND.EX P0, PT, RZ, R17.reuse, PT, P0 ;  /* 0x00000011ff00720c */ /* 0x080fe20003f06300 */
[----:B------:R-:W-:Y:S01]  /*0360*/  IMAD.MOV.U32 R13, RZ, RZ, -0x800000 ;  /* 0xff800000ff0d7424 */ /* 0x000fe200078e00ff */
[-C--:B------:R-:W-:Y:S01]  /*0370*/  ISETP.GE.U32.AND P2, PT, R6, R16.reuse, PT ;  /* 0x000000100600720c */ /* 0x080fe20003f46070 */
[----:B------:R-:W3:Y:S01]  /*0380*/  LDC.64 R18, c[0x0][0x398] ;  /* 0x0000e600ff127b82 */ /* 0x000ee20000000a00 */
[----:B------:R-:W-:Y:S01]  /*0390*/  ISETP.GE.U32.AND P3, PT, R8, R16, PT ;  /* 0x000000100800720c */ /* 0x000fe20003f66070 */
[----:B------:R-:W-:Y:S01]  /*03a0*/  IMAD.MOV.U32 R10, RZ, RZ, -0x800000 ;  /* 0xff800000ff0a7424 */ /* 0x000fe200078e00ff */
[----:B------:R-:W-:-:S02]  /*03b0*/  ISETP.GE.AND.EX P1, PT, RZ, R17, PT, P1 ;  /* 0x00000011ff00720c */ /* 0x000fc40003f26310 */
[-C--:B------:R-:W-:Y:S02]  /*03c0*/  ISETP.GE.AND.EX P2, PT, RZ, R17.reuse, PT, P2 ;  /* 0x00000011ff00720c */ /* 0x080fe40003f46320 */
[----:B------:R-:W-:-:S03]  /*03d0*/  ISETP.GE.AND.EX P3, PT, RZ, R17, PT, P3 ;  /* 0x00000011ff00720c */ /* 0x000fc60003f66330 */
[----:B------:R-:W-:Y:S10]  /*03e0*/  @P0 BRA `(.L_x_24271) ;  /* 0x0000000000c40947 */ /* 0x000ff40003800000 */
[----:B-1----:R-:W-:Y:S01]  /*03f0*/  IABS R9, R3 ;  /* 0x0000000300097213 */ /* 0x002fe20000000000 */
[----:B------:R-:W-:Y:S01]  /*0400*/  IMAD R26, R5, UR50, R2 ;  /* 0x00000032051a7c24 */ /* 0x000fe2000f8e0202 */
[C---:B--2---:R-:W-:Y:S02]  /*0410*/  R2UR UR6, R20.reuse ;  /* 0x00000000140672ca */ /* 0x044fe400000e0000 */
[----:B------:R-:W1:Y:S01]  /*0420*/  I2F.RP R11, R9 ;  /* 0x00000009000b7306 */ /* 0x000e620000209400 */
[C---:B------:R-:W-:Y:S02]  /*0430*/  R2UR UR7, R21.reuse ;  /* 0x00000000150772ca */ /* 0x040fe400000e0000 */
[----:B------:R-:W-:Y:S02]  /*0440*/  SHF.R.S64 R24, RZ, 0x1e, R26 ;  /* 0x0000001eff187819 */ /* 0x000fe4000000101a */
[----:B------:R-:W-:Y:S02]  /*0450*/  R2UR UR4, R20 ;  /* 0x00000000140472ca */ /* 0x000fe400000e0000 */
[----:B------:R-:W-:Y:S01]  /*0460*/  R2UR UR5, R21 ;  /* 0x00000000150572ca */ /* 0x000fe200000e0000 */
        /* <DEDUP_REMOVED lines=41> */
.L_x_24271:
[----:B------:R-:W-:Y:S05]  /*0700*/  BSYNC.RECONVERGENT B1 ;  /* 0x0000000000017941 */ /* 0x000fea0003800200 */
.L_x_24270:
[----:B------:R-:W-:Y:S04]  /*0710*/  BSSY.RECONVERGENT B1, `(.L_x_24272) ;  /* 0x0000034000017945 */ /* 0x000fe80003800200 */
[----:B------:R-:W-:Y:S05]  /*0720*/  @P1 BRA `(.L_x_24273) ;  /* 0x0000000000c81947 */ /* 0x000fea0003800000 */
[----:B-1----:R-:W-:Y:S01]  /*0730*/  IABS R22, R3 ;  /* 0x0000000300167213 */ /* 0x002fe20000000000 */
[----:B------:R-:W-:Y:S01]  /*0740*/  IMAD R12, R5, UR50, R4 ;  /* 0x00000032050c7c24 */ /* 0x000fe2000f8e0204 */
[C---:B--2---:R-:W-:Y:S01]  /*0750*/  R2UR UR6, R20.reuse ;  /* 0x00000000140672ca */ /* 0x044fe200000e0000 */
[----:B------:R-:W-:Y:S01]  /*0760*/  IMAD.MOV.U32 R10, RZ, RZ, RZ ;  /* 0x000000ffff0a7224 */ /* 0x000fe200078e00ff */
[----:B------:R-:W1:Y:S01]  /*0770*/  I2F.RP R23, R22 ;  /* 0x0000001600177306 */ /* 0x000e620000209400 */
[C---:B------:R-:W-:Y:S02]  /*0780*/  R2UR UR7, R21.reuse ;  /* 0x00000000150772ca */ /* 0x040fe400000e0000 */
[----:B------:R-:W-:Y:S02]  /*0790*/  IABS R26, R12 ;  /* 0x0000000c001a7213 */ /* 0x000fe40000000000 */
[----:B------:R-:W-:Y:S02]  /*07a0*/  R2UR UR4, R20 ;  /* 0x00000000140472ca */ /* 0x000fe400000e0000 */
[----:B------:R-:W-:Y:S01]  /*07b0*/  R2UR UR5, R21 ;  /* 0x00000000150572ca */ /* 0x000fe200000e0000 */
        /* <DEDUP_REMOVED lines=41> */
.L_x_24273:
[----:B------:R-:W-:Y:S05]  /*0a50*/  BSYNC.RECONVERGENT B1 ;  /* 0x0000000000017941 */ /* 0x000fea0003800200 */
.L_x_24272:
[----:B------:R-:W-:Y:S01]  /*0a60*/  BSSY.RECONVERGENT B1, `(.L_x_24274) ;  /* 0x0000038000017945 */ /* 0x000fe20003800200 */
[----:B------:R-:W-:Y:S02]  /*0a70*/  IMAD.MOV.U32 R24, RZ, RZ, -0x800000 ;  /* 0xff800000ff187424 */ /* 0x000fe400078e00ff */
[----:B------:R-:W-:Y:S01]  /*0a80*/  IMAD.MOV.U32 R22, RZ, RZ, -0x800000 ;  /* 0xff800000ff167424 */ /* 0x000fe200078e00ff */
[----:B------:R-:W-:Y:S06]  /*0a90*/  @P2 BRA `(.L_x_24275) ;  /* 0x0000000000d02947 */ /* 0x000fec0003800000 */
[----:B-1----:R-:W-:Y:S01]  /*0aa0*/  IABS R11, R3 ;  /* 0x00000003000b7213 */ /* 0x002fe20000000000 */
[----:B------:R-:W-:Y:S01]  /*0ab0*/  IMAD R12, R5, UR50, R6 ;  /* 0x00000032050c7c24 */ /* 0x000fe2000f8e0206 */
[C---:B--2---:R-:W-:Y:S02]  /*0ac0*/  R2UR UR6, R20.reuse ;  /* 0x00000000140672ca */ /* 0x044fe400000e0000 */
[----:B---3--:R-:W1:Y:S01]  /*0ad0*/  I2F.RP R18, R11 ;  /* 0x0000000b00127306 */ /* 0x008e620000209400 */
[C---:B------:R-:W-:Y:S02]  /*0ae0*/  R2UR UR7, R21.reuse ;  /* 0x00000000150772ca */ /* 0x040fe400000e0000 */
[----:B------:R-:W-:Y:S02]  /*0af0*/  IABS R22, R12 ;  /* 0x0000000c00167213 */ /* 0x000fe40000000000 */
[----:B------:R-:W-:Y:S02]  /*0b00*/  R2UR UR4, R20 ;  /* 0x00000000140472ca */ /* 0x000fe400000e0000 */
[----:B------:R-:W-:Y:S01]  /*0b10*/  R2UR UR5, R21 ;  /* 0x00000000150572ca */ /* 0x000fe200000e0000 */
[----:B-1----:R-:W1:Y:S02]  /*0b20*/  MUFU.RCP R18, R18 ;  /* 0x0000001200127308 */ /* 0x002e640000001000 */
[----:B-1----:R-:W-:-:S06]  /*0b30*/  IADD3 R19, PT, PT, R18, 0xffffffe, RZ ;  /* 0x0ffffffe12137810 */ /* 0x002fcc0007ffe0ff */
[----:B0-----:R0:W1:Y:S02]  /*0b40*/  F2I.FTZ.U32.TRUNC.NTZ R15, R19 ;  /* 0x00000013000f7305 */ /* 0x001064000021f000 */
        /* <DEDUP_REMOVED lines=41> */
.L_x_24275:
[----:B------:R-:W-:Y:S05]  /*0de0*/  BSYNC.RECONVERGENT B1 ;  /* 0x0000000000017941 */ /* 0x000fea0003800200 */
.L_x_24274:
[----:B------:R-:W-:Y:S04]  /*0df0*/  BSSY.RECONVERGENT B1, `(.L_x_24276) ;  /* 0x0000036000017945 */ /* 0x000fe80003800200 */
[----:B------:R-:W-:Y:S05]  /*0e00*/  @P3 BRA `(.L_x_24277) ;  /* 0x0000000000d03947 */ /* 0x000fea0003800000 */
        /* <DEDUP_REMOVED lines=9> */
[----:B-1----:R-:W-:-:S06]  /*0ea0*/  VIADD R19, R18, 0xffffffe ;  /* 0x0ffffffe12137836 */ /* 0x002fcc0000000000 */
[----:B0-----:R0:W1:Y:S02]  /*0eb0*/  F2I.FTZ.U32.TRUNC.NTZ R15, R19 ;  /* 0x00000013000f7305 */ /* 0x001064000021f000 */
[----:B0-----:R-:W0:Y:S01]  /*0ec0*/  LDC.64 R18, c[0x0][0x390] ;  /* 0x0000e400ff127b82 */ /* 0x001e220000000a00 */
        /* <DEDUP_REMOVED lines=40> */
.L_x_24277:
[----:B------:R-:W-:Y:S05]  /*1150*/  BSYNC.RECONVERGENT B1 ;  /* 0x0000000000017941 */ /* 0x000fea0003800200 */
.L_x_24276:
[----:B------:R-:W-:-:S03]  /*1160*/  UMOV UR4, 0xffffffff ;  /* 0xffffffff00047882 */ /* 0x000fc60000000000 */
[----:B------:R-:W-:Y:S05]  /*1170*/  BRA.DIV UR4, `(.L_x_24278) ;  /* 0x0000000a04687947 */ /* 0x000fea000b800000 */
[----:B0-----:R-:W0:Y:S01]  /*1180*/  SHFL.BFLY PT, R14, R13, 0x10, 0x1f ;  /* 0x0e001f000d0e7f89 */ /* 0x001e2200000e0000 */
[----:B------:R-:W-:Y:S02]  /*1190*/  HFMA2 R12, -RZ, RZ, 3.7421875, 0 ;  /* 0x437c0000ff0c7431 */ /* 0x000fe400000001ff */
[----:B------:R-:W-:Y:S01]  /*11a0*/  IMAD.MOV.U32 R11, RZ, RZ, 0x3bbb989d ;  /* 0x3bbb989dff0b7424 */ /* 0x000fe200078e00ff */
[----:B0-----:R-:W-:-:S05]  /*11b0*/  FMNMX R13, R14, R13, !PT ;  /* 0x0000000d0e0d7209 */ /* 0x001fca0007800000 */
        /* <DEDUP_REMOVED lines=14> */
[-C--:B------:R-:W-:Y:S02]  /*12a0*/  FFMA.SAT R23, R22, R11.reuse, 0.5 ;  /* 0x3f00000016177423 */ /* 0x080fe4000000200b */
[-C--:B------:R-:W-:Y:S01]  /*12b0*/  FFMA.RM R9, R9, R12.reuse, 12582913 ;  /* 0x4b40000109097423 */ /* 0x080fe2000000400c */
[----:B------:R-:W-:Y:S01]  /*12c0*/  FFMA.RM R10, R25, R12, 12582913 ;  /* 0x4b400001190a7423 */ /* 0x000fe2000000400c */
[----:B------:R-:W-:-:S02]  /*12d0*/  FFMA.SAT R25, R24, R11, 0.5 ;  /* 0x3f00000018197423 */ /* 0x000fc4000000200b */
[----:B------:R-:W-:Y:S01]  /*12e0*/  FADD R13, R9, -12583039 ;  /* 0xcb40007f090d7421 */ /* 0x000fe20000000000 */
[C---:B------:R-:W-:Y:S01]  /*12f0*/  FADD R19, R10.reuse, -12583039 ;  /* 0xcb40007f0a137421 */ /* 0x040fe20000000000 */
[----:B------:R-:W-:Y:S02]  /*1300*/  IMAD.SHL.U32 R18, R10, 0x800000, RZ ;  /* 0x008000000a127824 */ /* 0x000fe400078e00ff */
[----:B------:R-:W-:Y:S01]  /*1310*/  FFMA R13, R26, 1.4426950216293334961, -R13 ;  /* 0x3fb8aa3b1a0d7823 */ /* 0x000fe2000000080d */
[----:B------:R-:W-:-:S03]  /*1320*/  FFMA R19, R14, 1.4426950216293334961, -R19 ;  /* 0x3fb8aa3b0e137823 */ /* 0x000fc60000000813 */
[----:B------:R-:W-:Y:S01]  /*1330*/  FFMA R26, R26, 1.925963033500011079e-08, R13 ;  /* 0x32a570601a1a7823 */ /* 0x000fe2000000000d */
[-C--:B------:R-:W-:Y:S01]  /*1340*/  FFMA.RM R13, R23, R12.reuse, 12582913 ;  /* 0x4b400001170d7423 */ /* 0x080fe2000000400c */
[----:B------:R-:W-:Y:S01]  /*1350*/  FFMA.RM R12, R25, R12, 12582913 ;  /* 0x4b400001190c7423 */ /* 0x000fe2000000400c */
[----:B------:R-:W-:Y:S01]  /*1360*/  FFMA R11, R14, 1.925963033500011079e-08, R19 ;  /* 0x32a570600e0b7823 */ /* 0x000fe20000000013 */
[----:B------:R-:W0:Y:S01]  /*1370*/  MUFU.EX2 R15, R26 ;  /* 0x0000001a000f7308 */ /* 0x000e220000000800 */
[----:B------:R-:W-:Y:S01]  /*1380*/  FADD R23, R13, -12583039 ;  /* 0xcb40007f0d177421 */ /* 0x000fe20000000000 */
[----:B------:R-:W-:Y:S01]  /*1390*/  FADD R19, R12, -12583039 ;  /* 0xcb40007f0c137421 */ /* 0x000fe20000000000 */
[----:B------:R-:W-:Y:S02]  /*13a0*/  IMAD.SHL.U32 R14, R9, 0x800000, RZ ;  /* 0x00800000090e7824 */ /* 0x000fe400078e00ff */
[----:B------:R-:W-:Y:S01]  /*13b0*/  FFMA R23, R22, 1.4426950216293334961, -R23 ;  /* 0x3fb8aa3b16177823 */ /* 0x000fe20000000817 */
[----:B------:R-:W-:Y:S01]  /*13c0*/  FFMA R25, R24, 1.4426950216293334961, -R19 ;  /* 0x3fb8aa3b18197823 */ /* 0x000fe20000000813 */
[----:B------:R-:W-:Y:S01]  /*13d0*/  IMAD.SHL.U32 R12, R12, 0x800000, RZ ;  /* 0x008000000c0c7824 */ /* 0x000fe200078e00ff */
[----:B------:R-:W3:Y:S01]  /*13e0*/  MUFU.EX2 R11, R11 ;  /* 0x0000000b000b7308 */ /* 0x000ee20000000800 */
[----:B------:R-:W-:Y:S01]  /*13f0*/  FFMA R23, R22, 1.925963033500011079e-08, R23 ;  /* 0x32a5706016177823 */ /* 0x000fe20000000017 */
[----:B------:R-:W-:Y:S01]  /*1400*/  FFMA R25, R24, 1.925963033500011079e-08, R25 ;  /* 0x32a5706018197823 */ /* 0x000fe20000000019 */
[----:B------:R-:W-:-:S05]  /*1410*/  SHF.L.U32 R22, R13, 0x17, RZ ;  /* 0x000000170d167819 */ /* 0x000fca00000006ff */
[----:B------:R-:W4:Y:S01]  /*1420*/  MUFU.EX2 R19, R23 ;  /* 0x0000001700137308 */ /* 0x000f220000000800 */
[----:B0-----:R-:W-:-:S04]  /*1430*/  FMUL R10, R14, R15 ;  /* 0x0000000f0e0a7220 */ /* 0x001fc80000400000 */
[----:B------:R-:W-:-:S03]  /*1440*/  FADD R14, RZ, R10 ;  /* 0x0000000aff0e7221 */ /* 0x000fc60000000000 */
[----:B------:R-:W0:Y:S01]  /*1450*/  MUFU.EX2 R25, R25 ;  /* 0x0000001900197308 */ /* 0x000e220000000800 */
[----:B---3--:R-:W-:-:S04]  /*1460*/  FMUL R9, R18, R11 ;  /* 0x0000000b12097220 */ /* 0x008fc80000400000 */
[----:B------:R-:W-:Y:S01]  /*1470*/  FADD R14, R14, R9 ;  /* 0x000000090e0e7221 */ /* 0x000fe20000000000 */
[----:B----4-:R-:W-:-:S04]  /*1480*/  FMUL R19, R22, R19 ;  /* 0x0000001316137220 */ /* 0x010fc80000400000 */
        /* <DEDUP_REMOVED lines=12> */
.L_x_24299:
        /* <DEDUP_REMOVED lines=12> */
[----:B012---:R-:W-:Y:S05]  /*1610*/  CALL.REL.NOINC `($__internal_374_$__cuda_sm3x_div_rn_noftz_f32_slowpath) ;  /* 0x0000000800e87944 */ /* 0x007fea0003c00000 */
[----:B------:R-:W-:-:S07]  /*1620*/  MOV R15, R12 ;  /* 0x0000000c000f7202 */ /* 0x000fce0000000f00 */
.L_x_24280:
[----:B------:R-:W-:Y:S05]  /*1630*/  BSYNC.RECONVERGENT B1 ;  /* 0x0000000000017941 */ /* 0x000fea0003800200 */
.L_x_24279:
        /* <DEDUP_REMOVED lines=12> */
[----:B012---:R-:W-:Y:S05]  /*1700*/  CALL.REL.NOINC `($__internal_374_$__cuda_sm3x_div_rn_noftz_f32_slowpath) ;  /* 0x0000000800ac7944 */ /* 0x007fea0003c00000 */
[----:B------:R-:W-:-:S07]  /*1710*/  MOV R23, R12 ;  /* 0x0000000c00177202 */ /* 0x000fce0000000f00 */
.L_x_24282:
[----:B------:R-:W-:Y:S05]  /*1720*/  BSYNC.RECONVERGENT B1 ;  /* 0x0000000000017941 */ /* 0x000fea0003800200 */
.L_x_24281:
        /* <DEDUP_REMOVED lines=14> */
.L_x_24284:
[----:B------:R-:W-:Y:S05]  /*1810*/  BSYNC.RECONVERGENT B1 ;  /* 0x0000000000017941 */ /* 0x000fea0003800200 */
.L_x_24283:
        /* <DEDUP_REMOVED lines=14> */
.L_x_24286:
[----:B------:R-:W-:Y:S05]  /*1900*/  BSYNC.RECONVERGENT B1 ;  /* 0x0000000000017941 */ /* 0x000fea0003800200 */
.L_x_24285:
[----:B------:R-:W-:Y:S01]  /*1910*/  IMAD R12, R7, UR46, RZ ;  /* 0x0000002e070c7c24 */ /* 0x000fe2000f8e02ff */
[----:B--2---:R-:W-:Y:S01]  /*1920*/  @!P0 R2UR UR4, R20 ;  /* 0x00000000140482ca */ /* 0x004fe200000e0000 */
        /* <DEDUP_REMOVED lines=30> */
.L_x_24269:
[----:B------:R-:W-:Y:S05]  /*1b10*/  EXIT ;  /* 0x000000000000794d */ /* 0x000fea0003800000 */
.L_x_24278:
[----:B------:R-:W-:Y:S01]  /*1b20*/  BSSY B1, `(.L_x_24288) ;  /* 0x0000007000017945 */ /* 0x000fe20003800000 */
[----:B------:R-:W-:Y:S01]  /*1b30*/  IMAD.MOV.U32 R12, RZ, RZ, 0x10 ;  /* 0x00000010ff0c7424 */ /* 0x000fe200078e00ff */
[----:B0-----:R-:W-:Y:S01]  /*1b40*/  MOV R15, 0xffffffff ;  /* 0xffffffff000f7802 */ /* 0x001fe20000000f00 */
[----:B------:R-:W-:-:S07]  /*1b50*/  IMAD.MOV.U32 R11, RZ, RZ, 0x1f ;  /* 0x0000001fff0b7424 */ /* 0x000fce00078e00ff */
[----:B-123--:R-:W-:Y:S05]  /*1b60*/  WARPSYNC.COLLECTIVE R15, `(.L_x_24289) ;  /* 0x000000000f087348 */ /* 0x00efea0003c00000 */
[----:B------:R0:W4:Y:S02]  /*1b70*/  SHFL.BFLY P6, R14, R13, R12, R11 ;  /* 0x0c00000c0d0e7389 */ /* 0x00012400000c000b */
[----:B01234-:R-:W-:Y:S05]  /*1b80*/  ENDCOLLECTIVE ;  /* 0x000000000000791b */ /* 0x01ffea0003800000 */
.L_x_24289:
[----:B------:R-:W-:Y:S05]  /*1b90*/  BSYNC B1 ;  /* 0x0000000000017941 */ /* 0x000fea0003800000 */
.L_x_24288:
[----:B------:R-:W-:Y:S01]  /*1ba0*/  FMNMX R13, R14, R13, !PT ;  /* 0x0000000d0e0d7209 */ /* 0x000fe20007800000 */
[----:B------:R-:W-:Y:S01]  /*1bb0*/  IMAD.MOV.U32 R12, RZ, RZ, 0x8 ;  /* 0x00000008ff0c7424 */ /* 0x000fe200078e00ff */
[----:B------:R-:W-:Y:S01]  /*1bc0*/  MOV R15, 0xffffffff ;  /* 0xffffffff000f7802 */ /* 0x000fe20000000f00 */
[----:B------:R-:W-:-:S07]  /*1bd0*/  IMAD.MOV.U32 R11, RZ, RZ, 0x1f ;  /* 0x0000001fff0b7424 */ /* 0x000fce00078e00ff */
[----:B------:R-:W-:Y:S05]  /*1be0*/  WARPSYNC.COLLECTIVE R15, `(.L_x_24290) ;  /* 0x000000000f087348 */ /* 0x000fea0003c00000 */
[----:B------:R0:W1:Y:S02]  /*1bf0*/  SHFL.BFLY P6, R14, R13, R12, R11 ;  /* 0x0c00000c0d0e7389 */ /* 0x00006400000c000b */
[----:B01----:R-:W-:Y:S05]  /*1c00*/  ENDCOLLECTIVE ;  /* 0x000000000000791b */ /* 0x003fea0003800000 */
.L_x_24290:
[----:B------:R-:W-:Y:S01]  /*1c10*/  IMAD.MOV.U32 R12, RZ, RZ, 0x4 ;  /* 0x00000004ff0c7424 */ /* 0x000fe200078e00ff */
[----:B------:R-:W-:-:S05]  /*1c20*/  FMNMX R18, R13, R14, !PT ;  /* 0x0000000e0d127209 */ /* 0x000fca0007800000 */
[----:B------:R-:W-:-:S07]  /*1c30*/  IMAD.MOV.U32 R13, RZ, RZ, R18 ;  /* 0x000000ffff0d7224 */ /* 0x000fce00078e0012 */
[----:B------:R-:W-:Y:S05]  /*1c40*/  WARPSYNC.COLLECTIVE R15, `(.L_x_24291) ;  /* 0x000000000f087348 */ /* 0x000fea0003c00000 */
[----:B------:R0:W1:Y:S02]  /*1c50*/  SHFL.BFLY P6, R14, R13, R12, R11 ;  /* 0x0c00000c0d0e7389 */ /* 0x00006400000c000b */
[----:B01----:R-:W-:Y:S05]  /*1c60*/  ENDCOLLECTIVE ;  /* 0x000000000000791b */ /* 0x003fea0003800000 */
.L_x_24291:
[----:B------:R-:W-:Y:S01]  /*1c70*/  IMAD.MOV.U32 R12, RZ, RZ, 0x2 ;  /* 0x00000002ff0c7424 */ /* 0x000fe200078e00ff */
[----:B------:R-:W-:Y:S01]  /*1c80*/  FMNMX R19, R18, R14, !PT ;  /* 0x0000000e12137209 */ /* 0x000fe20007800000 */
[----:B------:R-:W-:-:S03]  /*1c90*/  IMAD.MOV.U32 R18, RZ, RZ, 0x437c0000 ;  /* 0x437c0000ff127424 */ /* 0x000fc600078e00ff */
[----:B------:R-:W-:-:S07]  /*1ca0*/  MOV R13, R19 ;  /* 0x00000013000d7202 */ /* 0x000fce0000000f00 */
[----:B------:R-:W-:Y:S05]  /*1cb0*/  WARPSYNC.COLLECTIVE R15, `(.L_x_24292) ;  /* 0x000000000f087348 */ /* 0x000fea0003c00000 */
[----:B------:R0:W1:Y:S02]  /*1cc0*/  SHFL.BFLY P6, R14, R13, R12, R11 ;  /* 0x0c00000c0d0e7389 */ /* 0x00006400000c000b */
[----:B01----:R-:W-:Y:S05]  /*1cd0*/  ENDCOLLECTIVE ;  /* 0x000000000000791b */ /* 0x003fea0003800000 */
.L_x_24292:
[----:B------:R-:W-:Y:S01]  /*1ce0*/  HFMA2 R12, -RZ, RZ, 0, 5.9604644775390625e-08 ;  /* 0x00000001ff0c7431 */ /* 0x000fe200000001ff */
[----:B------:R-:W-:-:S05]  /*1cf0*/  FMNMX R23, R19, R14, !PT ;  /* 0x0000000e13177209 */ /* 0x000fca0007800000 */
[----:B------:R-:W-:-:S07]  /*1d00*/  IMAD.MOV.U32 R13, RZ, RZ, R23 ;  /* 0x000000ffff0d7224 */ /* 0x000fce00078e0017 */
[----:B------:R-:W-:Y:S05]  /*1d10*/  WARPSYNC.COLLECTIVE R15, `(.L_x_24293) ;  /* 0x000000000f087348 */ /* 0x000fea0003c00000 */
[----:B------:R0:W1:Y:S02]  /*1d20*/  SHFL.BFLY P6, R14, R13, R12, R11 ;  /* 0x0c00000c0d0e7389 */ /* 0x00006400000c000b */
[----:B01----:R-:W-:Y:S05]  /*1d30*/  ENDCOLLECTIVE ;  /* 0x000000000000791b */ /* 0x003fea0003800000 */
.L_x_24293:
        /* <DEDUP_REMOVED lines=8> */
[----:B------:R-:W-:Y:S01]  /*1dc0*/  FFMA.SAT R13, R23, R14, 0.5 ;  /* 0x3f000000170d7423 */ /* 0x000fe2000000200e */
[-C--:B------:R-:W-:Y:S01]  /*1dd0*/  FFMA.RM R27, R27, R18.reuse, 12582913 ;  /* 0x4b4000011b1b7423 */ /* 0x080fe20000004012 */
[-C--:B------:R-:W-:Y:S02]  /*1de0*/  FFMA.RM R11, R11, R18.reuse, 12582913 ;  /* 0x4b4000010b0b7423 */ /* 0x080fe40000004012 */
[----:B------:R-:W-:Y:S01]  /*1df0*/  FFMA.RM R13, R13, R18, 12582913 ;  /* 0x4b4000010d0d7423 */ /* 0x000fe20000004012 */
[----:B------:R-:W-:Y:S01]  /*1e00*/  FADD R10, R27, -12583039 ;  /* 0xcb40007f1b0a7421 */ /* 0x000fe20000000000 */
[----:B------:R-:W-:-:S03]  /*1e10*/  FADD R12, R11, -12583039 ;  /* 0xcb40007f0b0c7421 */ /* 0x000fc60000000000 */
[----:B------:R-:W-:Y:S01]  /*1e20*/  FFMA R10, R25, 1.4426950216293334961, -R10 ;  /* 0x3fb8aa3b190a7823 */ /* 0x000fe2000000080a */
[----:B------:R-:W-:-:S03]  /*1e30*/  FFMA R12, R9, 1.4426950216293334961, -R12 ;  /* 0x3fb8aa3b090c7823 */ /* 0x000fc6000000080c */
[----:B------:R-:W-:Y:S01]  /*1e40*/  FFMA R25, R25, 1.925963033500011079e-08, R10 ;  /* 0x32a5706019197823 */ /* 0x000fe2000000000a */
[----:B------:R-:W-:Y:S01]  /*1e50*/  FFMA R12, R9, 1.925963033500011079e-08, R12 ;  /* 0x32a57060090c7823 */ /* 0x000fe2000000000c */
[----:B------:R-:W-:Y:S02]  /*1e60*/  IMAD.SHL.U32 R9, R11, 0x800000, RZ ;  /* 0x008000000b097824 */ /* 0x000fe400078e00ff */
[----:B------:R-:W-:Y:S01]  /*1e70*/  FFMA.SAT R11, R19, R14, 0.5 ;  /* 0x3f000000130b7423 */ /* 0x000fe2000000200e */
[----:B------:R-:W-:Y:S01]  /*1e80*/  SHF.L.U32 R10, R27, 0x17, RZ ;  /* 0x000000171b0a7819 */ /* 0x000fe200000006ff */
[----:B------:R-:W0:Y:S02]  /*1e90*/  MUFU.EX2 R25, R25 ;  /* 0x0000001900197308 */ /* 0x000e240000000800 */
[----:B------:R-:W-:Y:S01]  /*1ea0*/  FFMA.RM R11, R11, R18, 12582913 ;  /* 0x4b4000010b0b7423 */ /* 0x000fe20000004012 */
[C---:B------:R-:W-:Y:S01]  /*1eb0*/  FADD R18, R13.reuse, -12583039 ;  /* 0xcb40007f0d127421 */ /* 0x040fe20000000000 */
[----:B------:R-:W-:-:S02]  /*1ec0*/  SHF.L.U32 R13, R13, 0x17, RZ ;  /* 0x000000170d0d7819 */ /* 0x000fc400000006ff */
[----:B------:R-:W-:Y:S01]  /*1ed0*/  FADD R14, R11, -12583039 ;  /* 0xcb40007f0b0e7421 */ /* 0x000fe20000000000 */
[----:B------:R-:W-:Y:S01]  /*1ee0*/  FFMA R18, R23, 1.4426950216293334961, -R18 ;  /* 0x3fb8aa3b17127823 */ /* 0x000fe20000000812 */
[----:B------:R-:W-:Y:S01]  /*1ef0*/  IMAD.SHL.U32 R11, R11, 0x800000, RZ ;  /* 0x008000000b0b7824 */ /* 0x000fe200078e00ff */
[----:B------:R-:W1:Y:S01]  /*1f00*/  MUFU.EX2 R12, R12 ;  /* 0x0000000c000c7308 */ /* 0x000e620000000800 */
[----:B------:R-:W-:Y:S01]  /*1f10*/  FFMA R14, R19, 1.4426950216293334961, -R14 ;  /* 0x3fb8aa3b130e7823 */ /* 0x000fe2000000080e */
[----:B------:R-:W-:-:S03]  /*1f20*/  FFMA R23, R23, 1.925963033500011079e-08, R18 ;  /* 0x32a5706017177823 */ /* 0x000fc60000000012 */
[----:B------:R-:W-:-:S03]  /*1f30*/  FFMA R14, R19, 1.925963033500011079e-08, R14 ;  /* 0x32a57060130e7823 */ /* 0x000fc6000000000e */
[----:B------:R-:W2:Y:S01]  /*1f40*/  MUFU.EX2 R18, R23 ;  /* 0x0000001700127308 */ /* 0x000ea20000000800 */
[----:B0-----:R-:W-:-:S07]  /*1f50*/  FMUL R10, R10, R25 ;  /* 0x000000190a0a7220 */ /* 0x001fce0000400000 */
[----:B------:R-:W0:Y:S01]  /*1f60*/  MUFU.EX2 R14, R14 ;  /* 0x0000000e000e7308 */ /* 0x000e220000000800 */
[----:B-1----:R-:W-:Y:S01]  /*1f70*/  FMUL R9, R9, R12 ;  /* 0x0000000c09097220 */ /* 0x002fe20000400000 */
[----:B------:R-:W-:-:S04]  /*1f80*/  FADD R12, RZ, R10 ;  /* 0x0000000aff0c7221 */ /* 0x000fc80000000000 */
[----:B------:R-:W-:Y:S01]  /*1f90*/  FADD R12, R12, R9 ;  /* 0x000000090c0c7221 */ /* 0x000fe20000000000 */
[----:B--2---:R-:W-:Y:S01]  /*1fa0*/  FMUL R18, R13, R18 ;  /* 0x000000120d127220 */ /* 0x004fe20000400000 */
[----:B0-----:R-:W-:Y:S01]  /*1fb0*/  FMUL R19, R11, R14 ;  /* 0x0000000e0b137220 */ /* 0x001fe20000400000 */
[----:B------:R-:W-:-:S03]  /*1fc0*/  IMAD.MOV.U32 R11, RZ, RZ, 0x1f ;  /* 0x0000001fff0b7424 */ /* 0x000fc600078e00ff */
[----:B------:R-:W-:Y:S01]  /*1fd0*/  FADD R13, R12, R19 ;  /* 0x000000130c0d7221 */ /* 0x000fe20000000000 */
[----:B------:R-:W-:-:S03]  /*1fe0*/  IMAD.MOV.U32 R12, RZ, RZ, 0x10 ;  /* 0x00000010ff0c7424 */ /* 0x000fc600078e00ff */
[----:B------:R-:W-:-:S07]  /*1ff0*/  FADD R13, R13, R18 ;  /* 0x000000120d0d7221 */ /* 0x000fce0000000000 */
[----:B------:R-:W-:Y:S05]  /*2000*/  WARPSYNC.COLLECTIVE R15, `(.L_x_24294) ;  /* 0x000000000f087348 */ /* 0x000fea0003c00000 */
[----:B------:R0:W1:Y:S02]  /*2010*/  SHFL.BFLY P6, R14, R13, R12, R11 ;  /* 0x0c00000c0d0e7389 */ /* 0x00006400000c000b */
[----:B01----:R-:W-:Y:S05]  /*2020*/  ENDCOLLECTIVE ;  /* 0x000000000000791b */ /* 0x003fea0003800000 */
.L_x_24294:
[----:B------:R-:W-:Y:S02]  /*2030*/  IMAD.MOV.U32 R12, RZ, RZ, 0x8 ;  /* 0x00000008ff0c7424 */ /* 0x000fe400078e00ff */
[----:B------:R-:W-:-:S05]  /*2040*/  FADD R22, R13, R14 ;  /* 0x0000000e0d167221 */ /* 0x000fca0000000000 */
[----:B------:R-:W-:-:S07]  /*2050*/  MOV R13, R22 ;  /* 0x00000016000d7202 */ /* 0x000fce0000000f00 */
[----:B------:R-:W-:Y:S05]  /*2060*/  WARPSYNC.COLLECTIVE R15, `(.L_x_24295) ;  /* 0x000000000f087348 */ /* 0x000fea0003c00000 */
[----:B------:R0:W1:Y:S02]  /*2070*/  SHFL.BFLY P6, R14, R13, R12, R11 ;  /* 0x0c00000c0d0e7389 */ /* 0x00006400000c000b */
[----:B01----:R-:W-:Y:S05]  /*2080*/  ENDCOLLECTIVE ;  /* 0x000000000000791b */ /* 0x003fea0003800000 */
.L_x_24295:
[----:B------:R-:W-:Y:S02]  /*2090*/  HFMA2 R12, -RZ, RZ, 0, 2.384185791015625e-07 ;  /* 0x00000004ff0c7431 */ /* 0x000fe400000001ff */
[----:B------:R-:W-:-:S04]  /*20a0*/  FADD R23, R22, R14 ;  /* 0x0000000e16177221 */ /* 0x000fc80000000000 */
[----:B------:R-:W-:-:S07]  /*20b0*/  IMAD.MOV.U32 R13, RZ, RZ, R23 ;  /* 0x000000ffff0d7224 */ /* 0x000fce00078e0017 */
[----:B------:R-:W-:Y:S05]  /*20c0*/  WARPSYNC.COLLECTIVE R15, `(.L_x_24296) ;  /* 0x000000000f087348 */ /* 0x000fea0003c00000 */
[----:B------:R0:W1:Y:S02]  /*20d0*/  SHFL.BFLY P6, R14, R13, R12, R11 ;  /* 0x0c00000c0d0e7389 */ /* 0x00006400000c000b */
[----:B01----:R-:W-:Y:S05]  /*20e0*/  ENDCOLLECTIVE ;  /* 0x000000000000791b */ /* 0x003fea0003800000 */
.L_x_24296:
[----:B------:R-:W-:Y:S02]  /*20f0*/  IMAD.MOV.U32 R12, RZ, RZ, 0x2 ;  /* 0x00000002ff0c7424 */ /* 0x000fe400078e00ff */
[----:B------:R-:W-:-:S04]  /*2100*/  FADD R24, R23, R14 ;  /* 0x0000000e17187221 */ /* 0x000fc80000000000 */
[----:B------:R-:W-:-:S07]  /*2110*/  IMAD.MOV.U32 R13, RZ, RZ, R24 ;  /* 0x000000ffff0d7224 */ /* 0x000fce00078e0018 */
[----:B------:R-:W-:Y:S05]  /*2120*/  WARPSYNC.COLLECTIVE R15, `(.L_x_24297) ;  /* 0x000000000f087348 */ /* 0x000fea0003c00000 */
[----:B------:R0:W1:Y:S02]  /*2130*/  SHFL.BFLY P6, R14, R13, R12, R11 ;  /* 0x0c00000c0d0e7389 */ /* 0x00006400000c000b */
[----:B01----:R-:W-:Y:S05]  /*2140*/  ENDCOLLECTIVE ;  /* 0x000000000000791b */ /* 0x003fea0003800000 */
.L_x_24297:
[----:B------:R-:W-:Y:S02]  /*2150*/  IMAD.MOV.U32 R12, RZ, RZ, 0x1 ;  /* 0x00000001ff0c7424 */ /* 0x000fe400078e00ff */
[----:B------:R-:W-:-:S05]  /*2160*/  FADD R25, R24, R14 ;  /* 0x0000000e18197221 */ /* 0x000fca0000000000 */
[----:B------:R-:W-:-:S07]  /*2170*/  MOV R13, R25 ;  /* 0x00000019000d7202 */ /* 0x000fce0000000f00 */
[----:B------:R-:W-:Y:S05]  /*2180*/  WARPSYNC.COLLECTIVE R15, `(.L_x_24298) ;  /* 0x000000000f087348 */ /* 0x000fea0003c00000 */
[----:B------:R0:W1:Y:S02]  /*2190*/  SHFL.BFLY P6, R14, R13, R12, R11 ;  /* 0x0c00000c0d0e7389 */ /* 0x00006400000c000b */
[----:B01----:R-:W-:Y:S05]  /*21a0*/  ENDCOLLECTIVE ;  /* 0x000000000000791b */ /* 0x003fea0003800000 */
.L_x_24298:
[----:B------:R-:W-:Y:S05]  /*21b0*/  BRA `(.L_x_24299) ;  /* 0xfffffff000e47947 */ /* 0x000fea000383ffff */
        .weak           $__internal_374_$__cuda_sm3x_div_rn_noftz_f32_slowpath
        .type           $__internal_374_$__cuda_sm3x_div_rn_noftz_f32_slowpath,@function
        .size           $__internal_374_$__cuda_sm3x_div_rn_noftz_f32_slowpath,(.L_x_37751 - $__internal_374_$__cuda_sm3x_div_rn_noftz_f32_slowpath)
$__internal_374_$__cuda_sm3x_div_rn_noftz_f32_slowpath:
        /* <DEDUP_REMOVED lines=34> */
.L_x_24301:
        /* <DEDUP_REMOVED lines=51> */
.L_x_24308:
[----:B------:R-:W-:-:S04]  /*2710*/  LOP3.LUT R11, R11, 0x80000000, RZ, 0xc0, !PT ;  /* 0x800000000b0b7812 */ /* 0x000fc800078ec0ff */
[----:B------:R-:W-:Y:S01]  /*2720*/  LOP3.LUT R11, R11, 0x7f800000, RZ, 0xfc, !PT ;  /* 0x7f8000000b0b7812 */ /* 0x000fe200078efcff */
[----:B------:R-:W-:Y:S06]  /*2730*/  BRA `(.L_x_24309) ;  /* 0x0000000000047947 */ /* 0x000fec0003800000 */
.L_x_24307:
[----:B------:R-:W-:-:S07]  /*2740*/  IMAD R11, R25, 0x800000, R11 ;  /* 0x00800000190b7824 */ /* 0x000fce00078e020b */
.L_x_24309:
[----:B------:R-:W-:Y:S05]  /*2750*/  BSYNC.RECONVERGENT B3 ;  /* 0x0000000000037941 */ /* 0x000fea0003800200 */
.L_x_24306:
[----:B------:R-:W-:Y:S05]  /*2760*/  BRA `(.L_x_24310) ;  /* 0x0000000000207947 */ /* 0x000fea0003800000 */
.L_x_24305:
[----:B------:R-:W-:-:S04]  /*2770*/  LOP3.LUT R11, R11, 0x80000000, R10, 0x48, !PT ;  /* 0x800000000b0b7812 */ /* 0x000fc800078e480a */
[----:B------:R-:W-:Y:S01]  /*2780*/  LOP3.LUT R11, R11, 0x7f800000, RZ, 0xfc, !PT ;  /* 0x7f8000000b0b7812 */ /* 0x000fe200078efcff */
[----:B------:R-:W-:Y:S06]  /*2790*/  BRA `(.L_x_24310) ;  /* 0x0000000000147947 */ /* 0x000fec0003800000 */
.L_x_24304:
[----:B------:R-:W-:Y:S01]  /*27a0*/  LOP3.LUT R11, R11, 0x80000000, R10, 0x48, !PT ;  /* 0x800000000b0b7812 */ /* 0x000fe200078e480a */
[----:B------:R-:W-:Y:S06]  /*27b0*/  BRA `(.L_x_24310) ;  /* 0x00000000000c7947 */ /* 0x000fec0003800000 */
.L_x_24303:
[----:B------:R-:W0:Y:S01]  /*27c0*/  MUFU.RSQ R11, -QNAN ;  /* 0xffc00000000b7908 */ /* 0x000e220000001400 */
[----:B------:R-:W-:Y:S05]  /*27d0*/  BRA `(.L_x_24310) ;  /* 0x0000000000047947 */ /* 0x000fea0003800000 */
.L_x_24302:
[----:B------:R-:W-:-:S07]  /*27e0*/  FADD.FTZ R11, R10, R11 ;  /* 0x0000000b0a0b7221 */ /* 0x000fce0000010000 */
.L_x_24310:
[----:B------:R-:W-:Y:S05]  /*27f0*/  BSYNC.RECONVERGENT B2 ;  /* 0x0000000000027941 */ /* 0x000fea0003800200 */
.L_x_24300:
[----:B0-----:R-:W-:Y:S01]  /*2800*/  IMAD.MOV.U32 R12, RZ, RZ, R11 ;  /* 0x000000ffff0c7224 */ /* 0x001fe200078e000b */
[----:B------:R-:W-:Y:S01]  /*2810*/  MOV R10, R13 ;  /* 0x0000000d000a7202 */ /* 0x000fe20000000f00 */
[----:B------:R-:W-:-:S04]  /*2820*/  IMAD.MOV.U32 R11, RZ, RZ, 0x0 ;  /* 0x00000000ff0b7424 */ /* 0x000fc800078e00ff */
[----:B------:R-:W-:Y:S05]  /*2830*/  RET.REL.NODEC R10 `(_Z15SoftmaxWarpImplI22BroadcastScaleMaskLoadIffbLm2EiE11DirectStoreIffEfLi1ELi4ELi32ELi1ELb1EL9Algorithm0EEvT_T0_ll) ;  /* 0xffffffd40af07950 */ /* 0x000fea0003c3ffff */
.L_x_24311:
        /* <DEDUP_REMOVED lines=12> */
.L_x_37751:


//--------------------- .text._Z15SoftmaxWarpImplI22BroadcastScaleMaskLoadIffbLm2EiE11DirectStoreIffEfLi1ELi4ELi32ELi1ELb0EL9Algorithm0EEvT_T0_ll --------------------------
	.section	.text._Z15SoftmaxWarpImplI22BroadcastScaleMaskLoadIffbLm2EiE11DirectStoreIffEfLi1ELi4ELi32ELi1ELb0EL9Algorithm0EEvT_T0_ll,"ax",@progbits
	.align	128
        .global         _Z15SoftmaxWarpImplI22BroadcastScaleMaskLoadIffbLm2EiE11DirectStoreIffEfLi1ELi4ELi32ELi1ELb0EL9Algorithm0EEvT_T0_ll
        .type           _Z15SoftmaxWarpImplI22BroadcastScaleMaskLoadIffbLm2EiE11DirectStoreIffEfLi1ELi4ELi32ELi1ELb0EL9Algorithm0EEvT_T0_ll,@function
        .size           _Z15SoftmaxWarpImplI22BroadcastScaleMaskLoadIffbLm2EiE11DirectStoreIffEfLi1ELi4ELi32ELi1ELb0EL9Algorithm0EEvT_T0_ll,(.L_x_37752 - _Z15SoftmaxWarpImplI22BroadcastScaleMaskLoadIffbLm2EiE11DirectStoreIffEfLi1ELi4ELi32ELi1ELb0EL9Algorithm0EEvT_T0_ll)
        .other          _Z15SoftmaxWarpImplI22BroadcastScaleMaskLoadIffbLm2EiE11DirectStoreIffEfLi1ELi4ELi32ELi1ELb0EL9Algorithm0EEvT_T0_ll,@"STO_CUDA_ENTRY STV_DEFAULT"
_Z15SoftmaxWarpImplI22BroadcastScaleMaskLoadIffbLm2EiE11DirectStoreIffEfLi1ELi4ELi32ELi1ELb0EL9Algorithm0EEvT_T0_ll:
.text._Z15SoftmaxWarpImplI22BroadcastScaleMaskLoadIffbLm2EiE11DirectStoreIffEfLi1ELi4ELi32ELi1ELb0EL9Algorithm0EEvT_T0_ll:
        /* <DEDUP_REMOVED lines=26> */
.L_x_24312:
        /* <DEDUP_REMOVED lines=15> */
.L_x_24323:
[----:B-1----:R-:W-:Y:S01]  /*0290*/  IABS R4, R10 ;  /* 0x0000000a00047213 */ /* 0x002fe20000000000 */
[----:B0-----:R-:W-:Y:S01]  /*02a0*/  IMAD R19, R9, UR48, R16 ;  /* 0x0000003009137c24 */ /* 0x001fe2000f8e0210 */
[----:B--2---:R-:W-:Y:S02]  /*02b0*/  R2UR UR4, R6 ;  /* 0x00000000060472ca */ /* 0x004fe400000e0000 */
[----:B------:R-:W0:Y:S01]  /*02c0*/  I2F.RP R0, R4 ;  /* 0x0000000400007306 */ /* 0x000e220000209400 */
[C---:B------:R-:W-:Y:S01]  /*02d0*/  VIADD R21, R19.reuse, 0x20 ;  /* 0x0000002013157836 */ /* 0x040fe20000000000 */
[----:B---3--:R-:W-:Y:S01]  /*02e0*/  IABS R11, R19 ;  /* 0x00000013000b7213 */ /* 0x008fe20000000000 */
[----:B------:R-:W-:Y:S01]  /*02f0*/  VIADD R15, R19, 0x60 ;  /* 0x00000060130f7836 */ /* 0x000fe20000000000 */
[----:B------:R-:W-:Y:S02]  /*0300*/  SHF.R.S64 R12, RZ, 0x1e, R19 ;  /* 0x0000001eff0c7819 */ /* 0x000fe40000001013 */
[----:B------:R-:W-:-:S02]  /*0310*/  R2UR UR5, R7 ;  /* 0x00000000070572ca */ /* 0x000fc400000e0000 */
[----:B------:R-:W-:Y:S02]  /*0320*/  IABS R25, R15 ;  /* 0x0000000f00197213 */ /* 0x000fe40000000000 */
[----:B------:R-:W-:Y:S01]  /*0330*/  IADD3 R12, P2, PT, R12, UR36, RZ ;  /* 0x000000240c0c7c10 */ /* 0x000fe2000ff5e0ff */
        /* <DEDUP_REMOVED lines=9> */
[----:B------:R-:W-:Y:S02]  /*03d0*/  VIADD R11, R19, 0x40 ;  /* 0x00000040130b7836 */ /* 0x000fe40000000000 */
[----:B------:R-:W-:-:S03]  /*03e0*/  IMAD.HI.U32 R22, R3, R5, RZ ;  /* 0x0000000503167227 */ /* 0x000fc600078e00ff */
[----:B------:R-:W-:Y:S01]  /*03f0*/  IABS R23, R11 ;  /* 0x0000000b00177213 */ /* 0x000fe20000000000 */
[----:B------:R-:W-:Y:S01]  /*0400*/  IMAD.HI.U32 R14, R3, R2, RZ ;  /* 0x00000002030e7227 */ /* 0x000fe200078e00ff */
[----:B------:R-:W-:-:S03]  /*0410*/  IADD3 R0, PT, PT, -R22, RZ, RZ ;  /* 0x000000ff16007210 */ /* 0x000fc60007ffe1ff */
[----:B------:R-:W-:Y:S01]  /*0420*/  IMAD.HI.U32 R20, R3, R25, RZ ;  /* 0x0000001903147227 */ /* 0x000fe200078e00ff */
[----:B------:R-:W-:-:S03]  /*0430*/  IADD3 R13, PT, PT, -R14, RZ, RZ ;  /* 0x000000ff0e0d7210 */ /* 0x000fc60007ffe1ff */
[----:B------:R-:W-:Y:S02]  /*0440*/  IMAD R5, R4, R0, R5 ;  /* 0x0000000004057224 */ /* 0x000fe400078e0205 */
[----:B------:R-:W-:-:S03]  /*0450*/  IMAD.HI.U32 R18, R3, R23, RZ ;  /* 0x0000001703127227 */ /* 0x000fc600078e00ff */
[C---:B------:R-:W-:Y:S01]  /*0460*/  ISETP.GT.U32.AND P4, PT, R4.reuse, R5, PT ;  /* 0x000000050400720c */ /* 0x040fe20003f84070 */
[C---:B------:R-:W-:Y:S01]  /*0470*/  IMAD R3, R4.reuse, R13, R2 ;  /* 0x0000000d04037224 */ /* 0x040fe200078e0202 */
[----:B------:R-:W-:Y:S01]  /*0480*/  LEA.HI.X.SX32 R13, R19, UR37, 0x2, P2 ;  /* 0x00000025130d7c11 */ /* 0x000fe200090f16ff */
[----:B------:R-:W-:Y:S02]  /*0490*/  IMAD.MOV R2, RZ, RZ, -R20 ;  /* 0x000000ffff027224 */ /* 0x000fe400078e0a14 */
[----:B------:R-:W-:Y:S01]  /*04a0*/  IMAD.MOV R0, RZ, RZ, -R18 ;  /* 0x000000ffff007224 */ /* 0x000fe200078e0a12 */
[C---:B------:R-:W-:Y:S01]  /*04b0*/  ISETP.GT.U32.AND P3, PT, R4.reuse, R3, PT ;  /* 0x000000030400720c */ /* 0x040fe20003f64070 */
[C---:B------:R-:W-:Y:S01]  /*04c0*/  IMAD R25, R4.reuse, R2, R25 ;  /* 0x0000000204197224 */ /* 0x040fe200078e0219 */
[----:B------:R-:W-:Y:S01]  /*04d0*/  LOP3.LUT R2, R21, R10, RZ, 0x3c, !PT ;  /* 0x0000000a15027212 */ /* 0x000fe200078e3cff */
[----:B------:R-:W-:Y:S01]  /*04e0*/  IMAD R23, R4, R0, R23 ;  /* 0x0000000004177224 */ /* 0x000fe200078e0217 */
[----:B------:R-:W-:-:S02]  /*04f0*/  LOP3.LUT R0, R19, R10, RZ, 0x3c, !PT ;  /* 0x0000000a13007212 */ /* 0x000fc400078e3cff */
[----:B------:R-:W-:Y:S01]  /*0500*/  ISETP.GT.U32.AND P0, PT, R4, R25, PT ;  /* 0x000000190400720c */ /* 0x000fe20003f04070 */
[----:B------:R-:W-:Y:S01]  /*0510*/  @!P4 VIADD R22, R22, 0x1 ;  /* 0x000000011616c836 */ /* 0x000fe20000000000 */
[-C--:B------:R-:W-:Y:S02]  /*0520*/  @!P4 IADD3 R5, PT, PT, R5, -R4.reuse, RZ ;  /* 0x800000040505c210 */ /* 0x080fe40007ffe0ff */
[----:B------:R-:W-:Y:S02]  /*0530*/  ISETP.GT.U32.AND P5, PT, R4, R23, PT ;  /* 0x000000170400720c */ /* 0x000fe40003fa4070 */
[-C--:B------:R-:W-:Y:S01]  /*0540*/  ISETP.GE.U32.AND P1, PT, R5, R4.reuse, PT ;  /* 0x000000040500720c */ /* 0x080fe20003f26070 */
[--C-:B------:R-:W-:Y:S01]  /*0550*/  @!P3 IMAD.IADD R3, R3, 0x1, -R4.reuse ;  /* 0x000000010303b824 */ /* 0x100fe200078e0a04 */
[----:B------:R-:W-:Y:S02]  /*0560*/  ISETP.GE.AND P2, PT, R0, RZ, PT ;  /* 0x000000ff0000720c */ /* 0x000fe40003f46270 */
[----:B------:R-:W-:Y:S01]  /*0570*/  ISETP.GE.AND P6, PT, R2, RZ, PT ;  /* 0x000000ff0200720c */ /* 0x000fe20003fc6270 */
[----:B------:R0:W2:Y:S01]  /*0580*/  LDG.E R0, desc[UR4][R12.64] ;  /* 0x000000040c007981 */ /* 0x0000a2000c1e1900 */
[-C--:B------:R-:W-:Y:S01]  /*0590*/  ISETP.GE.U32.AND P4, PT, R3, R4.reuse, PT ;  /* 0x000000040300720c */ /* 0x080fe20003f86070 */
[----:B------:R-:W-:Y:S01]  /*05a0*/  @!P0 IMAD.IADD R25, R25, 0x1, -R4 ;  /* 0x0000000119198824 */ /* 0x000fe200078e0a04 */
[----:B------:R-:W1:Y:S03]  /*05b0*/  LDC.64 R2, c[0x0][0x390] ;  /* 0x0000e400ff027b82 */ /* 0x000e660000000a00 */
[----:B------:R-:W-:-:S02]  /*05c0*/  @!P5 IADD3 R23, PT, PT, R23, -R4, RZ ;  /* 0x800000041717d210 */ /* 0x000fc40007ffe0ff */
[----:B------:R-:W-:Y:S01]  /*05d0*/  @P1 VIADD R22, R22, 0x1 ;  /* 0x0000000116161836 */ /* 0x000fe20000000000 */
[----:B------:R-:W-:Y:S02]  /*05e0*/  @!P3 IADD3 R14, PT, PT, R14, 0x1, RZ ;  /* 0x000000010e0eb810 */ /* 0x000fe40007ffe0ff */
[-C--:B------:R-:W-:Y:S02]  /*05f0*/  ISETP.GE.U32.AND P1, PT, R23, R4.reuse, PT ;  /* 0x000000041700720c */ /* 0x080fe40003f26070 */
[----:B------:R-:W-:Y:S01]  /*0600*/  ISETP.GE.U32.AND P3, PT, R25, R4, PT ;  /* 0x000000041900720c */ /* 0x000fe20003f66070 */
[----:B------:R-:W-:Y:S01]  /*0610*/  IMAD.MOV.U32 R23, RZ, RZ, R22 ;  /* 0x000000ffff177224 */ /* 0x000fe200078e0016 */
[----:B------:R-:W3:Y:S01]  /*0620*/  LDC.64 R4, c[0x0][0x398] ;  /* 0x0000e600ff047b82 */ /* 0x000ee20000000a00 */
[----:B------:R-:W-:Y:S02]  /*0630*/  LOP3.LUT R25, R15, R10, RZ, 0x3c, !PT ;  /* 0x0000000a0f197212 */ /* 0x000fe400078e3cff */
[----:B0-----:R-:W-:Y:S01]  /*0640*/  SHF.R.S64 R12, RZ, 0x1e, R21 ;  /* 0x0000001eff0c7819 */ /* 0x001fe20000001015 */
[----:B------:R-:W-:Y:S01]  /*0650*/  @!P5 VIADD R18, R18, 0x1 ;  /* 0x000000011212d836 */ /* 0x000fe20000000000 */
[----:B------:R-:W-:-:S02]  /*0660*/  @!P2 IADD3 R23, PT, PT, -R23, RZ, RZ ;  /* 0x000000ff1717a210 */ /* 0x000fc40007ffe1ff */
[----:B------:R-:W-:Y:S02]  /*0670*/  ISETP.GE.AND P5, PT, R25, RZ, PT ;  /* 0x000000ff1900720c */ /* 0x000fe40003fa6270 */
[----:B------:R-:W-:Y:S02]  /*0680*/  IADD3 R12, P2, PT, R12, UR36, RZ ;  /* 0x000000240c0c7c10 */ /* 0x000fe4000ff5e0ff */
[-C--:B------:R-:W-:Y:S01]  /*0690*/  LOP3.LUT R24, R11, R10.reuse, RZ, 0x3c, !PT ;  /* 0x0000000a0b187212 */ /* 0x080fe200078e3cff */
[----:B------:R-:W-:Y:S01]  /*06a0*/  @!P0 VIADD R20, R20, 0x1 ;  /* 0x0000000114148836 */ /* 0x000fe20000000000 */
[----:B------:R-:W-:Y:S02]  /*06b0*/  LEA.HI.X.SX32 R13, R21, UR37, 0x2, P2 ;  /* 0x00000025150d7c11 */ /* 0x000fe400090f16ff */
[----:B------:R-:W-:Y:S01]  /*06c0*/  ISETP.GE.AND P2, PT, R24, RZ, PT ;  /* 0x000000ff1800720c */ /* 0x000fe20003f46270 */
[----:B------:R-:W-:Y:S01]  /*06d0*/  @P4 VIADD R14, R14, 0x1 ;  /* 0x000000010e0e4836 */ /* 0x000fe20000000000 */
[----:B------:R-:W-:Y:S01]  /*06e0*/  ISETP.NE.AND P4, PT, R10, RZ, PT ;  /* 0x000000ff0a00720c */ /* 0x000fe20003f85270 */
[----:B------:R-:W-:Y:S01]  /*06f0*/  @P3 VIADD R20, R20, 0x1 ;  /* 0x0000000114143836 */ /* 0x000fe20000000000 */
[----:B------:R-:W-:Y:S01]  /*0700*/  LOP3.LUT R22, RZ, R10, RZ, 0x33, !PT ;  /* 0x0000000aff167212 */ /* 0x000fe200078e33ff */
[----:B------:R0:W4:Y:S01]  /*0710*/  LDG.E R12, desc[UR4][R12.64] ;  /* 0x000000040c0c7981 */ /* 0x000122000c1e1900 */
[----:B------:R-:W-:Y:S01]  /*0720*/  @P1 IADD3 R18, PT, PT, R18, 0x1, RZ ;  /* 0x0000000112121810 */ /* 0x000fe20007ffe0ff */
[----:B------:R-:W-:Y:S01]  /*0730*/  @!P5 IMAD.MOV R20, RZ, RZ, -R20 ;  /* 0x000000ffff14d224 */ /* 0x000fe200078e0a14 */
[----:B------:R-:W-:-:S02]  /*0740*/  SEL R23, R22, R23, !P4 ;  /* 0x0000001716177207 */ /* 0x000fc40006000000 */
[----:B------:R-:W-:Y:S02]  /*0750*/  @!P6 IADD3 R14, PT, PT, -R14, RZ, RZ ;  /* 0x000000ff0e0ee210 */ /* 0x000fe40007ffe1ff */
[----:B-1----:R-:W-:Y:S01]  /*0760*/  ISETP.NE.U32.AND P1, PT, R2, 0x1, PT ;  /* 0x000000010200780c */ /* 0x002fe20003f25070 */
[----:B------:R-:W-:Y:S01]  /*0770*/  IMAD.MOV R24, RZ, RZ, -R23 ;  /* 0x000000ffff187224 */ /* 0x000fe200078e0a17 */
[----:B---3--:R-:W-:Y:S01]  /*0780*/  ISETP.NE.U32.AND P0, PT, R4, 0x1, PT ;  /* 0x000000010400780c */ /* 0x008fe20003f05070 */
[----:B------:R-:W-:Y:S01]  /*0790*/  @!P2 IMAD.MOV R18, RZ, RZ, -R18 ;  /* 0x000000ffff12a224 */ /* 0x000fe200078e0a12 */
[C---:B------:R-:W-:Y:S02]  /*07a0*/  SEL R14, R22.reuse, R14, !P4 ;  /* 0x0000000e160e7207 */ /* 0x040fe40006000000 */
[----:B------:R-:W-:Y:S02]  /*07b0*/  SEL R20, R22, R20, !P4 ;  /* 0x0000001416147207 */ /* 0x000fe40006000000 */
[----:B------:R-:W-:Y:S01]  /*07c0*/  ISETP.NE.AND.EX P1, PT, R3, RZ, PT, P1 ;  /* 0x000000ff0300720c */ /* 0x000fe20003f25310 */
[----:B------:R-:W-:Y:S01]  /*07d0*/  IMAD R19, R10, R24, R19 ;  /* 0x000000180a137224 */ /* 0x000fe200078e0213 */
[----:B------:R-:W-:Y:S01]  /*07e0*/  ISETP.NE.AND.EX P0, PT, R5, RZ, PT, P0 ;  /* 0x000000ff0500720c */ /* 0x000fe20003f05300 */
[----:B------:R-:W-:Y:S01]  /*07f0*/  IMAD.MOV R5, RZ, RZ, -R20 ;  /* 0x000000ffff057224 */ /* 0x000fe200078e0a14 */
[----:B------:R-:W-:-:S02]  /*0800*/  IADD3 R3, PT, PT, -R14, RZ, RZ ;  /* 0x000000ff0e037210 */ /* 0x000fc40007ffe1ff */
[----:B------:R-:W-:Y:S02]  /*0810*/  SEL R23, R23, RZ, P1 ;  /* 0x000000ff17177207 */ /* 0x000fe40000800000 */
[----:B------:R-:W-:Y:S01]  /*0820*/  SEL R18, R22, R18, !P4 ;  /* 0x0000001216127207 */ /* 0x000fe20006000000 */
[C---:B------:R-:W-:Y:S01]  /*0830*/  IMAD R21, R10.reuse, R3, R21 ;  /* 0x000000030a157224 */ /* 0x040fe200078e0215 */
[----:B------:R-:W-:Y:S01]  /*0840*/  SEL R2, R19, RZ, P0 ;  /* 0x000000ff13027207 */ /* 0x000fe20000000000 */
[----:B------:R-:W-:Y:S01]  /*0850*/  IMAD R5, R10, R5, R15 ;  /* 0x000000050a057224 */ /* 0x000fe200078e020f */
[----:B------:R-:W-:Y:S01]  /*0860*/  SEL R14, R14, RZ, P1 ;  /* 0x000000ff0e0e7207 */ /* 0x000fe20000800000 */
[----:B------:R-:W-:Y:S01]  /*0870*/  IMAD R23, R23, UR44, RZ ;  /* 0x0000002c17177c24 */ /* 0x000fe2000f8e02ff */
[----:B------:R-:W-:Y:S01]  /*0880*/  SEL R20, R20, RZ, P1 ;  /* 0x000000ff14147207 */ /* 0x000fe20000800000 */
[----:B------:R-:W-:Y:S01]  /*0890*/  IMAD.MOV R3, RZ, RZ, -R18 ;  /* 0x000000ffff037224 */ /* 0x000fe200078e0a12 */
[----:B------:R-:W-:Y:S01]  /*08a0*/  SEL R21, R21, RZ, P0 ;  /* 0x000000ff15157207 */ /* 0x000fe20000000000 */
[----:B------:R-:W-:Y:S01]  /*08b0*/  IMAD R2, R2, UR45, R23 ;  /* 0x0000002d02027c24 */ /* 0x000fe2000f8e0217 */
[----:B0-----:R-:W-:Y:S01]  /*08c0*/  SEL R13, R5, RZ, P0 ;  /* 0x000000ff050d7207 */ /* 0x001fe20000000000 */
[----:B------:R-:W-:Y:S01]  /*08d0*/  IMAD R3, R10, R3, R11 ;  /* 0x000000030a037224 */ /* 0x000fe200078e020b */
[----:B------:R-:W-:Y:S01]  /*08e0*/  SEL R18, R18, RZ, P1 ;  /* 0x000000ff12127207 */ /* 0x000fe20000800000 */
[----:B------:R-:W-:-:S02]  /*08f0*/  IMAD R14, R14, UR44, RZ ;  /* 0x0000002c0e0e7c24 */ /* 0x000fc4000f8e02ff */
[----:B------:R-:W-:Y:S01]  /*0900*/  IMAD R20, R20, UR44, RZ ;  /* 0x0000002c14147c24 */ /* 0x000fe2000f8e02ff */
[----:B------:R-:W-:Y:S01]  /*0910*/  IADD3 R4, P1, PT, R2, UR38, RZ ;  /* 0x0000002602047c10 */ /* 0x000fe2000ff3e0ff */
[----:B------:R-:W-:Y:S01]  /*0920*/  IMAD R14, R21, UR45, R14 ;  /* 0x0000002d150e7c24 */ /* 0x000fe2000f8e020e */
[----:B------:R-:W-:Y:S01]  /*0930*/  SEL R3, R3, RZ, P0 ;  /* 0x000000ff03037207 */ /* 0x000fe20000000000 */
[----:B------:R-:W-:Y:S01]  /*0940*/  IMAD R20, R13, UR45, R20 ;  /* 0x0000002d0d147c24 */ /* 0x000fe2000f8e0214 */
[----:B------:R-:W-:Y:S01]  /*0950*/  R2UR UR10, R6 ;  /* 0x00000000060a72ca */ /* 0x000fe200000e0000 */
[----:B------:R-:W-:Y:S01]  /*0960*/  IMAD R18, R18, UR44, RZ ;  /* 0x0000002c12127c24 */ /* 0x000fe2000f8e02ff */
[C---:B------:R-:W-:Y:S02]  /*0970*/  R2UR UR11, R7.reuse ;  /* 0x00000000070b72ca */ /* 0x040fe400000e0000 */
[----:B------:R-:W-:Y:S02]  /*0980*/  R2UR UR6, R6 ;  /* 0x00000000060672ca */ /* 0x000fe400000e0000 */
[----:B------:R-:W-:-:S02]  /*0990*/  R2UR UR7, R7 ;  /* 0x00000000070772ca */ /* 0x000fc400000e0000 */
[----:B------:R-:W-:Y:S01]  /*09a0*/  LEA.HI.X.SX32 R5, R2, UR39, 0x1, P1 ;  /* 0x0000002702057c11 */ /* 0x000fe200088f0eff */
[----:B------:R-:W-:Y:S01]  /*09b0*/  IMAD R19, R3, UR45, R18 ;  /* 0x0000002d03137c24 */ /* 0x000fe2000f8e0212 */
[----:B------:R-:W-:Y:S02]  /*09c0*/  IADD3 R22, P0, PT, R14, UR38, RZ ;  /* 0x000000260e167c10 */ /* 0x000fe4000ff1e0ff */
[----:B------:R-:W-:Y:S01]  /*09d0*/  IADD3 R2, P2, PT, R20, UR38, RZ ;  /* 0x0000002614027c10 */ /* 0x000fe2000ff5e0ff */
[----:B------:R0:W3:Y:S01]  /*09e0*/  LDG.E.U8 R13, desc[UR4][R4.64] ;  /* 0x00000004040d7981 */ /* 0x0000e2000c1e1100 */
[----:B------:R-:W-:Y:S02]  /*09f0*/  SHF.R.S64 R21, RZ, 0x1e, R11 ;  /* 0x0000001eff157819 */ /* 0x000fe4000000100b */
[----:B------:R-:W-:Y:S02]  /*0a00*/  R2UR UR8, R6 ;  /* 0x00000000060872ca */ /* 0x000fe400000e0000 */
[----:B------:R-:W-:-:S02]  /*0a10*/  R2UR UR9, R7 ;  /* 0x00000000070972ca */ /* 0x000fc400000e0000 */
[----:B------:R-:W-:Y:S02]  /*0a20*/  LEA.HI.X.SX32 R23, R14, UR39, 0x1, P0 ;  /* 0x000000270e177c11 */ /* 0x000fe400080f0eff */
[----:B------:R-:W-:Y:S01]  /*0a30*/  LEA.HI.X.SX32 R3, R20, UR39, 0x1, P2 ;  /* 0x0000002714037c11 */ /* 0x000fe200090f0eff */
[----:B0-----:R-:W2:Y:S01]  /*0a40*/  LDC.64 R4, c[0x0][0x3d0] ;  /* 0x0000f400ff047b82 */ /* 0x001ea20000000a00 */
[----:B------:R-:W-:Y:S01]  /*0a50*/  IADD3 R20, P0, PT, R21, UR36, RZ ;  /* 0x0000002415147c10 */ /* 0x000fe2000ff1e0ff */
[----:B------:R-:W5:Y:S01]  /*0a60*/  LDG.E.U8 R22, desc[UR6][R22.64] ;  /* 0x0000000616167981 */ /* 0x000f62000c1e1100 */
[----:B------:R-:W-:Y:S02]  /*0a70*/  IADD3 R18, P1, PT, R19, UR38, RZ ;  /* 0x0000002613127c10 */ /* 0x000fe4000ff3e0ff */
[----:B------:R-:W-:Y:S01]  /*0a80*/  SHF.R.S64 R14, RZ, 0x1e, R15 ;  /* 0x0000001eff0e7819 */ /* 0x000fe2000000100f */
[----:B------:R4:W5:Y:S01]  /*0a90*/  LDG.E.U8 R2, desc[UR10][R2.64] ;  /* 0x0000000a02027981 */ /* 0x000962000c1e1100 */
[----:B------:R-:W-:-:S02]  /*0aa0*/  LEA.HI.X.SX32 R21, R11, UR37, 0x2, P0 ;  /* 0x000000250b157c11 */ /* 0x000fc400080f16ff */
[----:B------:R-:W-:Y:S02]  /*0ab0*/  LEA.HI.X.SX32 R19, R19, UR39, 0x1, P1 ;  /* 0x0000002713137c11 */ /* 0x000fe400088f0eff */
[----:B------:R-:W-:Y:S01]  /*0ac0*/  IADD3 R14, P0, PT, R14, UR36, RZ ;  /* 0x000000240e0e7c10 */ /* 0x000fe2000ff1e0ff */
[----:B------:R-:W5:Y:S04]  /*0ad0*/  LDG.E R20, desc[UR4][R20.64] ;  /* 0x0000000414147981 */ /* 0x000f68000c1e1900 */
[----:B------:R0:W5:Y:S01]  /*0ae0*/  LDG.E.U8 R18, desc[UR8][R18.64] ;  /* 0x0000000812127981 */ /* 0x000162000c1e1100 */
[----:B------:R-:W-:-:S05]  /*0af0*/  LEA.HI.X.SX32 R15, R15, UR37, 0x2, P0 ;  /* 0x000000250f0f7c11 */ /* 0x000fca00080f16ff */
[----:B------:R-:W5:Y:S01]  /*0b00*/  LDG.E R14, desc[UR6][R14.64] ;  /* 0x000000060e0e7981 */ /* 0x000f62000c1e1900 */
[----:B------:R-:W-:Y:S01]  /*0b10*/  UMOV UR4, 0xffffffff ;  /* 0xffffffff00047882 */ /* 0x000fe20000000000 */
[-C--:B--2---:R-:W-:Y:S01]  /*0b20*/  FMUL R11, R0, R5.reuse ;  /* 0x00000005000b7220 */ /* 0x084fe20000400000 */
[----:B----4-:R-:W-:Y:S01]  /*0b30*/  FMUL R3, R12, R5 ;  /* 0x000000050c037220 */ /* 0x010fe20000400000 */
[----:B---3--:R-:W-:Y:S02]  /*0b40*/  ISETP.NE.AND P0, PT, R13, RZ, PT ;  /* 0x000000ff0d00720c */ /* 0x008fe40003f05270 */
[----:B-----5:R-:W-:Y:S02]  /*0b50*/  ISETP.NE.AND P1, PT, R22, RZ, PT ;  /* 0x000000ff1600720c */ /* 0x020fe40003f25270 */
[----:B------:R-:W-:Y:S02]  /*0b60*/  FSEL R22, R11, R4, P0 ;  /* 0x000000040b167208 */ /* 0x000fe40000000000 */
[----:B------:R-:W-:-:S02]  /*0b70*/  ISETP.NE.AND P2, PT, R2, RZ, PT ;  /* 0x000000ff0200720c */ /* 0x000fc40003f45270 */
[-C--:B0-----:R-:W-:Y:S02]  /*0b80*/  FSEL R19, R3, R4.reuse, P1 ;  /* 0x0000000403137208 */ /* 0x081fe40000800000 */
        /* <DEDUP_REMOVED lines=30> */
[----:B------:R-:W-:Y:S01]  /*0d70*/  FFMA.SAT R14, R18, R11, 0.5 ;  /* 0x3f000000120e7423 */ /* 0x000fe2000000200b */
[----:B------:R-:W-:Y:S02]  /*0d80*/  IMAD.SHL.U32 R0, R0, 0x800000, RZ ;  /* 0x0080000000007824 */ /* 0x000fe400078e00ff */
        /* <DEDUP_REMOVED lines=8> */
[----:B------:R-:W-:Y:S01]  /*0e10*/  SHF.L.U32 R2, R2, 0x17, RZ ;  /* 0x0000001702027819 */ /* 0x000fe200000006ff */
[----:B------:R-:W-:Y:S01]  /*0e20*/  FFMA R19, R12, 1.925963033500011079e-08, R19 ;  /* 0x32a570600c137823 */ /* 0x000fe20000000013 */
[----:B------:R-:W-:Y:S01]  /*0e30*/  FFMA R11, R18, 1.4426950216293334961, -R11 ;  /* 0x3fb8aa3b120b7823 */ /* 0x000fe2000000080b */
[----:B------:R-:W0:Y:S01]  /*0e40*/  MUFU.EX2 R13, R13 ;  /* 0x0000000d000d7308 */ /* 0x000e220000000800 */
[----:B------:R-:W-:Y:S01]  /*0e50*/  FADD R15, R5, -12583039 ;  /* 0xcb40007f050f7421 */ /* 0x000fe20000000000 */
[----:B------:R-:W-:-:S02]  /*0e60*/  IMAD.SHL.U32 R12, R3, 0x800000, RZ ;  /* 0x00800000030c7824 */ /* 0x000fc400078e00ff */
[----:B------:R-:W-:Y:S01]  /*0e70*/  FFMA R11, R18, 1.925963033500011079e-08, R11 ;  /* 0x32a57060120b7823 */ /* 0x000fe2000000000b */
[----:B------:R-:W-:-:S03]  /*0e80*/  FFMA R15, R4, 1.4426950216293334961, -R15 ;  /* 0x3fb8aa3b040f7823 */ /* 0x000fc6000000080f */
[----:B------:R-:W1:Y:S01]  /*0e90*/  MUFU.EX2 R19, R19 ;  /* 0x0000001300137308 */ /* 0x000e620000000800 */
[----:B------:R-:W-:-:S07]  /*0ea0*/  FFMA R15, R4, 1.925963033500011079e-08, R15 ;  /* 0x32a57060040f7823 */ /* 0x000fce000000000f */
[----:B------:R-:W2:Y:S01]  /*0eb0*/  MUFU.EX2 R11, R11 ;  /* 0x0000000b000b7308 */ /* 0x000ea20000000800 */
[----:B0-----:R-:W-:Y:S01]  /*0ec0*/  FMUL R4, R0, R13 ;  /* 0x0000000d00047220 */ /* 0x001fe20000400000 */
[----:B------:R-:W-:-:S03]  /*0ed0*/  IMAD.SHL.U32 R13, R5, 0x800000, RZ ;  /* 0x00800000050d7824 */ /* 0x000fc600078e00ff */
        /* <DEDUP_REMOVED lines=17> */
.L_x_24335:
        /* <DEDUP_REMOVED lines=11> */
[----:B0-----:R-:W-:Y:S05]  /*10a0*/  CALL.REL.NOINC `($__internal_375_$__cuda_sm3x_div_rn_noftz_f32_slowpath) ;  /* 0x0000000800c87944 */ /* 0x001fea0003c00000 */
[----:B------:R-:W-:-:S07]  /*10b0*/  MOV R12, R4 ;  /* 0x00000004000c7202 */ /* 0x000fce0000000f00 */
.L_x_24316:
[----:B------:R-:W-:Y:S05]  /*10c0*/  BSYNC.RECONVERGENT B1 ;  /* 0x0000000000017941 */ /* 0x000fea0003800200 */
.L_x_24315:
        /* <DEDUP_REMOVED lines=11> */
[----:B0-----:R-:W-:Y:S05]  /*1180*/  CALL.REL.NOINC `($__internal_375_$__cuda_sm3x_div_rn_noftz_f32_slowpath) ;  /* 0x0000000800907944 */ /* 0x001fea0003c00000 */
[----:B------:R-:W-:-:S07]  /*1190*/  IMAD.MOV.U32 R11, RZ, RZ, R4 ;  /* 0x000000ffff0b7224 */ /* 0x000fce00078e0004 */
.L_x_24318:
[----:B------:R-:W-:Y:S05]  /*11a0*/  BSYNC.RECONVERGENT B1 ;  /* 0x0000000000017941 */ /* 0x000fea0003800200 */
.L_x_24317:
        /* <DEDUP_REMOVED lines=11> */
[----:B0-----:R-:W-:Y:S05]  /*1260*/  CALL.REL.NOINC `($__internal_375_$__cuda_sm3x_div_rn_noftz_f32_slowpath) ;  /* 0x0000000800587944 */ /* 0x001fea0003c00000 */
[----:B------:R-:W-:-:S07]  /*1270*/  IMAD.MOV.U32 R3, RZ, RZ, R4 ;  /* 0x000000ffff037224 */ /* 0x000fce00078e0004 */
.L_x_24320:
[----:B------:R-:W-:Y:S05]  /*1280*/  BSYNC.RECONVERGENT B1 ;  /* 0x0000000000017941 */ /* 0x000fea0003800200 */
.L_x_24319:
        /* <DEDUP_REMOVED lines=13> */
.L_x_24322:
[----:B------:R-:W-:Y:S05]  /*1360*/  BSYNC.RECONVERGENT B1 ;  /* 0x0000000000017941 */ /* 0x000fea0003800200 */
.L_x_24321:
        /* <DEDUP_REMOVED lines=21> */
[----:B------:R-:W-:Y:S01]  /*14c0*/  ISETP.GE.AND.EX P0, PT, R8, UR43, PT, P0 ;  /* 0x0000002b08007c0c */ /* 0x000fe2000bf06300 */
[----:B------:R3:W-:Y:S10]  /*14d0*/  STG.E desc[UR8][R14.64+0x100], R3 ;  /* 0x000100030e007986 */ /* 0x0007f4000c101908 */
[----:B------:R3:W-:Y:S02]  /*14e0*/  STG.E desc[UR10][R14.64+0x180], R13 ;  /* 0x0001800d0e007986 */ /* 0x0007e4000c10190a */
[----:B------:R-:W-:Y:S05]  /*14f0*/  @!P0 BRA `(.L_x_24323) ;  /* 0xffffffec00648947 */ /* 0x000fea000383ffff */
[----:B------:R-:W-:Y:S05]  /*1500*/  BSYNC B0 ;  /* 0x0000000000007941 */ /* 0x000fea0003800000 */
.L_x_24313:
[----:B------:R-:W-:Y:S05]  /*1510*/  EXIT ;  /* 0x000000000000794d */ /* 0x000fea0003800000 */
.L_x_24314:
[----:B------:R-:W-:Y:S01]  /*1520*/  HFMA2 R11, -RZ, RZ, 0, 1.847743988037109375e-06 ;  /* 0x0000001fff0b7431 */ /* 0x000fe200000001ff */
[----:B------:R-:W-:Y:S01]  /*1530*/  BSSY B1, `(.L_x_24324) ;  /* 0x0000006000017945 */ /* 0x000fe20003800000 */
[----:B------:R-:W-:Y:S02]  /*1540*/  IMAD.MOV.U32 R12, RZ, RZ, 0x10 ;  /* 0x00000010ff0c7424 */ /* 0x000fe400078e00ff */
[----:B------:R-:W-:-:S07]  /*1550*/  IMAD.MOV.U32 R15, RZ, RZ, -0x1 ;  /* 0xffffffffff0f7424 */ /* 0x000fce00078e00ff */
[----:B------:R-:W-:Y:S05]  /*1560*/  WARPSYNC.COLLECTIVE R15, `(.L_x_24325) ;  /* 0x000000000f087348 */ /* 0x000fea0003c00000 */
[----:B------:R0:W1:Y:S02]  /*1570*/  SHFL.BFLY P6, R14, R13, R12, R11 ;  /* 0x0c00000c0d0e7389 */ /* 0x00006400000c000b */
[----:B01----:R-:W-:Y:S05]  /*1580*/  ENDCOLLECTIVE ;  /* 0x000000000000791b */ /* 0x003fea0003800000 */
.L_x_24325:
[----:B------:R-:W-:Y:S05]  /*1590*/  BSYNC B1 ;  /* 0x0000000000017941 */ /* 0x000fea0003800000 */
.L_x_24324:
[----:B------:R-:W-:Y:S01]  /*15a0*/  FMNMX R13, R13, R14, !PT ;  /* 0x0000000e0d0d7209 */ /* 0x000fe20007800000 */
[----:B------:R-:W-:Y:S01]  /*15b0*/  IMAD.MOV.U32 R11, RZ, RZ, 0x1f ;  /* 0x0000001fff0b7424 */ /* 0x000fe200078e00ff */
[----:B------:R-:W-:Y:S02]  /*15c0*/  MOV R12, 0x8 ;  /* 0x00000008000c7802 */ /* 0x000fe40000000f00 */
[----:B------:R-:W-:-:S07]  /*15d0*/  MOV R15, 0xffffffff ;  /* 0xffffffff000f7802 */ /* 0x000fce0000000f00 */
[----:B------:R-:W-:Y:S05]  /*15e0*/  WARPSYNC.COLLECTIVE R15, `(.L_x_24326) ;  /* 0x000000000f087348 */ /* 0x000fea0003c00000 */
[----:B------:R0:W1:Y:S02]  /*15f0*/  SHFL.BFLY P6, R14, R13, R12, R11 ;  /* 0x0c00000c0d0e7389 */ /* 0x00006400000c000b */
[----:B01----:R-:W-:Y:S05]  /*1600*/  ENDCOLLECTIVE ;  /* 0x000000000000791b */ /* 0x003fea0003800000 */
.L_x_24326:
[----:B------:R-:W-:Y:S01]  /*1610*/  HFMA2 R12, -RZ, RZ, 0, 2.384185791015625e-07 ;  /* 0x00000004ff0c7431 */ /* 0x000fe200000001ff */
[----:B------:R-:W-:-:S05]  /*1620*/  FMNMX R0, R13, R14, !PT ;  /* 0x0000000e0d007209 */ /* 0x000fca0007800000 */
[----:B------:R-:W-:-:S07]  /*1630*/  IMAD.MOV.U32 R13, RZ, RZ, R0 ;  /* 0x000000ffff0d7224 */ /* 0x000fce00078e0000 */
[----:B------:R-:W-:Y:S05]  /*1640*/  WARPSYNC.COLLECTIVE R15, `(.L_x_24327) ;  /* 0x000000000f087348 */ /* 0x000fea0003c00000 */
[----:B------:R0:W1:Y:S02]  /*1650*/  SHFL.BFLY P6, R14, R13, R12, R11 ;  /* 0x0c00000c0d0e7389 */ /* 0x00006400000c000b */
[----:B01----:R-:W-:Y:S05]  /*1660*/  ENDCOLLECTIVE ;  /* 0x000000000000791b */ /* 0x003fea0003800000 */
.L_x_24327:
[----:B------:R-:W-:Y:S02]  /*1670*/  MOV R12, 0x2 ;  /* 0x00000002000c7802 */ /* 0x000fe40000000f00 */
[----:B------:R-:W-:-:S05]  /*1680*/  FMNMX R2, R0, R14, !PT ;  /* 0x0000000e00027209 */ /* 0x000fca0007800000 */
[----:B------:R-:W-:-:S07]  /*1690*/  IMAD.MOV.U32 R13, RZ, RZ, R2 ;  /* 0x000000ffff0d7224 */ /* 0x000fce00078e0002 */
[----:B------:R-:W-:Y:S05]  /*16a0*/  WARPSYNC.COLLECTIVE R15, `(.L_x_24328) ;  /* 0x000000000f087348 */ /* 0x000fea0003c00000 */
[----:B------:R0:W1:Y:S02]  /*16b0*/  SHFL.BFLY P6, R14, R13, R12, R11 ;  /* 0x0c00000c0d0e7389 */ /* 0x00006400000c000b */
[----:B01----:R-:W-:Y:S05]  /*16c0*/  ENDCOLLECTIVE ;  /* 0x000000000000791b */ /* 0x003fea0003800000 */
.L_x_24328:
[----:B------:R-:W-:Y:S01]  /*16d0*/  HFMA2 R12, -RZ, RZ, 0, 5.9604644775390625e-08 ;  /* 0x00000001ff0c7431 */ /* 0x000fe200000001ff */
[----:B------:R-:W-:Y:S02]  /*16e0*/  FMNMX R3, R2, R14, !PT ;  /* 0x0000000e02037209 */ /* 0x000fe40007800000 */
[----:B------:R-:W-:-:S03]  /*16f0*/  MOV R2, 0x437c0000 ;  /* 0x437c000000027802 */ /* 0x000fc60000000f00 */
[----:B------:R-:W-:-:S07]  /*1700*/  IMAD.MOV.U32 R13, RZ, RZ, R3 ;  /* 0x000000ffff0d7224 */ /* 0x000fce00078e0003 */
[----:B------:R-:W-:Y:S05]  /*1710*/  WARPSYNC.COLLECTIVE R15, `(.L_x_24329) ;  /* 0x000000000f087348 */ /* 0x000fea0003c00000 */
[----:B------:R0:W1:Y:S02]  /*1720*/  SHFL.BFLY P6, R14, R13, R12, R11 ;  /* 0x0c00000c0d0e7389 */ /* 0x00006400000c000b */
[----:B01----:R-:W-:Y:S05]  /*1730*/  ENDCOLLECTIVE ;  /* 0x000000000000791b */ /* 0x003fea0003800000 */
.L_x_24329:
[----:B------:R-:W-:Y:S01]  /*1740*/  FMNMX R5, R3, R14, !PT ;  /* 0x0000000e03057209 */ /* 0x000fe20007800000 */
[----:B------:R-:W-:-:S04]  /*1750*/  IMAD.MOV.U32 R3, RZ, RZ, 0x3bbb989d ;  /* 0x3bbb989dff037424 */ /* 0x000fc800078e00ff */
[--C-:B------:R-:W-:Y:S01]  /*1760*/  FADD R14, R22, -R5.reuse ;  /* 0x80000005160e7221 */ /* 0x100fe20000000000 */
[--C-:B------:R-:W-:Y:S01]  /*1770*/  FADD R20, R19, -R5.reuse ;  /* 0x8000000513147221 */ /* 0x100fe20000000000 */
[--C-:B------:R-:W-:Y:S01]  /*1780*/  FADD R18, R18, -R5.reuse ;  /* 0x8000000512127221 */ /* 0x100fe20000000000 */
[----:B------:R-:W-:Y:S01]  /*1790*/  FADD R4, R4, -R5 ;  /* 0x8000000504047221 */ /* 0x000fe20000000000 */
[-C--:B------:R-:W-:Y:S02]  /*17a0*/  FFMA.SAT R21, R14, R3.reuse, 0.5 ;  /* 0x3f0000000e157423 */ /* 0x080fe40000002003 */
[-C--:B------:R-:W-:Y:S02]  /*17b0*/  FFMA.SAT R15, R18, R3.reuse, 0.5 ;  /* 0x3f000000120f7423 */ /* 0x080fe40000002003 */
[-C--:B------:R-:W-:Y:S01]  /*17c0*/  FFMA.RM R0, R21, R2.reuse, 12582913 ;  /* 0x4b40000115007423 */ /* 0x080fe20000004002 */
[-C--:B------:R-:W-:Y:S01]  /*17d0*/  FFMA.SAT R21, R20, R3.reuse, 0.5 ;  /* 0x3f00000014157423 */ /* 0x080fe20000002003 */
[-C--:B------:R-:W-:Y:S01]  /*17e0*/  FFMA.RM R5, R15, R2.reuse, 12582913 ;  /* 0x4b4000010f057423 */ /* 0x080fe20000004002 */
[----:B------:R-:W-:Y:S01]  /*17f0*/  FFMA.SAT R15, R4, R3, 0.5 ;  /* 0x3f000000040f7423 */ /* 0x000fe20000002003 */
[----:B------:R-:W-:Y:S01]  /*1800*/  FADD R19, R0, -12583039 ;  /* 0xcb40007f00137421 */ /* 0x000fe20000000000 */
[-C--:B------:R-:W-:Y:S01]  /*1810*/  FFMA.RM R21, R21, R2.reuse, 12582913 ;  /* 0x4b40000115157423 */ /* 0x080fe20000004002 */
[----:B------:R-:W-:Y:S01]  /*1820*/  FADD R3, R5, -12583039 ;  /* 0xcb40007f05037421 */ /* 0x000fe20000000000 */
[----:B------:R-:W-:Y:S01]  /*1830*/  FFMA.RM R2, R15, R2, 12582913 ;  /* 0x4b4000010f027423 */ /* 0x000fe20000004002 */
[----:B------:R-:W-:Y:S01]  /*1840*/  FFMA R19, R14, 1.4426950216293334961, -R19 ;  /* 0x3fb8aa3b0e137823 */ /* 0x000fe20000000813 */
[----:B------:R-:W-:Y:S01]  /*1850*/  FADD R13, R21, -12583039 ;  /* 0xcb40007f150d7421 */ /* 0x000fe20000000000 */
[----:B------:R-:W-:Y:S01]  /*1860*/  FFMA R3, R18, 1.4426950216293334961, -R3 ;  /* 0x3fb8aa3b12037823 */ /* 0x000fe20000000803 */
[----:B------:R-:W-:Y:S01]  /*1870*/  FADD R15, R2, -12583039 ;  /* 0xcb40007f020f7421 */ /* 0x000fe20000000000 */
[----:B------:R-:W-:Y:S01]  /*1880*/  FFMA R11, R14, 1.925963033500011079e-08, R19 ;  /* 0x32a570600e0b7823 */ /* 0x000fe20000000013 */
[----:B------:R-:W-:Y:S01]  /*1890*/  FFMA R13, R20, 1.4426950216293334961, -R13 ;  /* 0x3fb8aa3b140d7823 */ /* 0x000fe2000000080d */
[----:B------:R-:W-:Y:S01]  /*18a0*/  FFMA R18, R18, 1.925963033500011079e-08, R3 ;  /* 0x32a5706012127823 */ /* 0x000fe20000000003 */
[----:B------:R-:W-:Y:S01]  /*18b0*/  FFMA R15, R4, 1.4426950216293334961, -R15 ;  /* 0x3fb8aa3b040f7823 */ /* 0x000fe2000000080f */
[----:B------:R-:W-:-:S02]  /*18c0*/  IMAD.SHL.U32 R0, R0, 0x800000, RZ ;  /* 0x0080000000007824 */ /* 0x000fc400078e00ff */
[----:B------:R-:W-:Y:S01]  /*18d0*/  FFMA R13, R20, 1.925963033500011079e-08, R13 ;  /* 0x32a57060140d7823 */ /* 0x000fe2000000000d */
[----:B------:R-:W0:Y:S01]  /*18e0*/  MUFU.EX2 R11, R11 ;  /* 0x0000000b000b7308 */ /* 0x000e220000000800 */
[----:B------:R-:W-:Y:S01]  /*18f0*/  FFMA R15, R4, 1.925963033500011079e-08, R15 ;  /* 0x32a57060040f7823 */ /* 0x000fe2000000000f */
[----:B------:R-:W-:Y:S01]  /*1900*/  SHF.L.U32 R3, R21, 0x17, RZ ;  /* 0x0000001715037819 */ /* 0x000fe200000006ff */
[----:B------:R-:W-:-:S05]  /*1910*/  IMAD.SHL.U32 R5, R5, 0x800000, RZ ;  /* 0x0080000005057824 */ /* 0x000fca00078e00ff */
[----:B------:R-:W1:Y:S08]  /*1920*/  MUFU.EX2 R12, R13 ;  /* 0x0000000d000c7308 */ /* 0x000e700000000800 */
[----:B------:R-:W2:Y:S01]  /*1930*/  MUFU.EX2 R18, R18 ;  /* 0x0000001200127308 */ /* 0x000ea20000000800 */
[----:B0-----:R-:W-:Y:S01]  /*1940*/  FMUL R4, R0, R11 ;  /* 0x0000000b00047220 */ /* 0x001fe20000400000 */
[----:B------:R-:W-:-:S03]  /*1950*/  SHF.L.U32 R11, R2, 0x17, RZ ;  /* 0x00000017020b7819 */ /* 0x000fc600000006ff */
[----:B------:R-:W-:-:S03]  /*1960*/  FADD R0, RZ, R4 ;  /* 0x00000004ff007221 */ /* 0x000fc60000000000 */
[----:B------:R0:W3:Y:S01]  /*1970*/  MUFU.EX2 R14, R15 ;  /* 0x0000000f000e7308 */ /* 0x0000e20000000800 */
[----:B-1----:R-:W-:Y:S01]  /*1980*/  FMUL R3, R3, R12 ;  /* 0x0000000c03037220 */ /* 0x002fe20000400000 */
[----:B------:R-:W-:Y:S02]  /*1990*/  IMAD.MOV.U32 R12, RZ, RZ, 0x10 ;  /* 0x00000010ff0c7424 */ /* 0x000fe400078e00ff */
[----:B--2---:R-:W-:Y:S01]  /*19a0*/  FMUL R2, R5, R18 ;  /* 0x0000001205027220 */ /* 0x004fe20000400000 */
[----:B------:R-:W-:Y:S01]  /*19b0*/  FADD R5, R0, R3 ;  /* 0x0000000300057221 */ /* 0x000fe20000000000 */
[----:B0-----:R-:W-:-:S03]  /*19c0*/  IMAD.MOV.U32 R15, RZ, RZ, -0x1 ;  /* 0xffffffffff0f7424 */ /* 0x001fc600078e00ff */
[----:B------:R-:W-:Y:S01]  /*19d0*/  FADD R5, R5, R2 ;  /* 0x0000000205057221 */ /* 0x000fe20000000000 */
[----:B---3--:R-:W-:Y:S01]  /*19e0*/  FMUL R0, R11, R14 ;  /* 0x0000000e0b007220 */ /* 0x008fe20000400000 */
[----:B------:R-:W-:-:S03]  /*19f0*/  HFMA2 R11, -RZ, RZ, 0, 1.847743988037109375e-06 ;  /* 0x0000001fff0b7431 */ /* 0x000fc600000001ff */
[----:B------:R-:W-:-:S07]  /*1a00*/  FADD R13, R5, R0 ;  /* 0x00000000050d7221 */ /* 0x000fce0000000000 */
[----:B------:R-:W-:Y:S05]  /*1a10*/  WARPSYNC.COLLECTIVE R15, `(.L_x_24330) ;  /* 0x000000000f087348 */ /* 0x000fea0003c00000 */
[----:B------:R0:W1:Y:S02]  /*1a20*/  SHFL.BFLY P6, R14, R13, R12, R11 ;  /* 0x0c00000c0d0e7389 */ /* 0x00006400000c000b */
[----:B01----:R-:W-:Y:S05]  /*1a30*/  ENDCOLLECTIVE ;  /* 0x000000000000791b */ /* 0x003fea0003800000 */
.L_x_24330:
[----:B------:R-:W-:Y:S02]  /*1a40*/  IMAD.MOV.U32 R12, RZ, RZ, 0x8 ;  /* 0x00000008ff0c7424 */ /* 0x000fe400078e00ff */
[----:B------:R-:W-:-:S05]  /*1a50*/  FADD R5, R13, R14 ;  /* 0x0000000e0d057221 */ /* 0x000fca0000000000 */
[----:B------:R-:W-:-:S07]  /*1a60*/  MOV R13, R5 ;  /* 0x00000005000d7202 */ /* 0x000fce0000000f00 */
[----:B------:R-:W-:Y:S05]  /*1a70*/  WARPSYNC.COLLECTIVE R15, `(.L_x_24331) ;  /* 0x000000000f087348 */ /* 0x000fea0003c00000 */
[----:B------:R0:W1:Y:S02]  /*1a80*/  SHFL.BFLY P6, R14, R13, R12, R11 ;  /* 0x0c00000c0d0e7389 */ /* 0x00006400000c000b */
[----:B01----:R-:W-:Y:S05]  /*1a90*/  ENDCOLLECTIVE ;  /* 0x000000000000791b */ /* 0x003fea0003800000 */
.L_x_24331:
[----:B------:R-:W-:Y:S02]  /*1aa0*/  IMAD.MOV.U32 R12, RZ, RZ, 0x4 ;  /* 0x00000004ff0c7424 */ /* 0x000fe400078e00ff */
[----:B------:R-:W-:-:S05]  /*1ab0*/  FADD R18, R5, R14 ;  /* 0x0000000e05127221 */ /* 0x000fca0000000000 */
[----:B------:R-:W-:-:S07]  /*1ac0*/  MOV R13, R18 ;  /* 0x00000012000d7202 */ /* 0x000fce0000000f00 */
[----:B------:R-:W-:Y:S05]  /*1ad0*/  WARPSYNC.COLLECTIVE R15, `(.L_x_24332) ;  /* 0x000000000f087348 */ /* 0x000fea0003c00000 */
[----:B------:R0:W1:Y:S02]  /*1ae0*/  SHFL.BFLY P6, R14, R13, R12, R11 ;  /* 0x0c00000c0d0e7389 */ /* 0x00006400000c000b */
[----:B01----:R-:W-:Y:S05]  /*1af0*/  ENDCOLLECTIVE ;  /* 0x000000000000791b */ /* 0x003fea0003800000 */
.L_x_24332:
[----:B------:R-:W-:Y:S02]  /*1b00*/  IMAD.MOV.U32 R12, RZ, RZ, 0x2 ;  /* 0x00000002ff0c7424 */ /* 0x000fe400078e00ff */
[----:B------:R-:W-:-:S05]  /*1b10*/  FADD R19, R18, R14 ;  /* 0x0000000e12137221 */ /* 0x000fca0000000000 */
[----:B------:R-:W-:-:S07]  /*1b20*/  MOV R13, R19 ;  /* 0x00000013000d7202 */ /* 0x000fce0000000f00 */
[----:B------:R-:W-:Y:S05]  /*1b30*/  WARPSYNC.COLLECTIVE R15, `(.L_x_24333) ;  /* 0x000000000f087348 */ /* 0x000fea0003c00000 */
[----:B------:R0:W1:Y:S02]  /*1b40*/  SHFL.BFLY P6, R14, R13, R12, R11 ;  /* 0x0c00000c0d0e7389 */ /* 0x00006400000c000b */
[----:B01----:R-:W-:Y:S05]  /*1b50*/  ENDCOLLECTIVE ;  /* 0x000000000000791b */ /* 0x003fea0003800000 */
.L_x_24333:
[----:B------:R-:W-:Y:S02]  /*1b60*/  IMAD.MOV.U32 R12, RZ, RZ, 0x1 ;  /* 0x00000001ff0c7424 */ /* 0x000fe400078e00ff */
[----:B------:R-:W-:-:S05]  /*1b70*/  FADD R20, R19, R14 ;  /* 0x0000000e13147221 */ /* 0x000fca0000000000 */
[----:B------:R-:W-:-:S07]  /*1b80*/  MOV R13, R20 ;  /* 0x00000014000d7202 */ /* 0x000fce0000000f00 */
[----:B------:R-:W-:Y:S05]  /*1b90*/  WARPSYNC.COLLECTIVE R15, `(.L_x_24334) ;  /* 0x000000000f087348 */ /* 0x000fea0003c00000 */
[----:B------:R0:W1:Y:S02]  /*1ba0*/  SHFL.BFLY P6, R14, R13, R12, R11 ;  /* 0x0c00000c0d0e7389 */ /* 0x00006400000c000b */
[----:B01----:R-:W-:Y:S05]  /*1bb0*/  ENDCOLLECTIVE ;  /* 0x000000000000791b */ /* 0x003fea0003800000 */
.L_x_24334:
[----:B------:R-:W-:Y:S05]  /*1bc0*/  BRA `(.L_x_24335) ;  /* 0xfffffff400087947 */ /* 0x000fea000383ffff */
        .weak           $__internal_375_$__cuda_sm3x_div_rn_noftz_f32_slowpath
        .type           $__internal_375_$__cuda_sm3x_div_rn_noftz_f32_slowpath,@function
        .size           $__internal_375_$__cuda_sm3x_div_rn_noftz_f32_slowpath,(.L_x_37752 - $__internal_375_$__cuda_sm3x_div_rn_noftz_f32_slowpath)
$__internal_375_$__cuda_sm3x_div_rn_noftz_f32_slowpath:
        /* <DEDUP_REMOVED lines=35> */
.L_x_24337:
        /* <DEDUP_REMOVED lines=51> */
.L_x_24344:
[----:B------:R-:W-:-:S04]  /*2130*/  LOP3.LUT R4, R4, 0x80000000, RZ, 0xc0, !PT ;  /* 0x8000000004047812 */ /* 0x000fc800078ec0ff */
[----:B------:R-:W-:Y:S01]  /*2140*/  LOP3.LUT R4, R4, 0x7f800000, RZ, 0xfc, !PT ;  /* 0x7f80000004047812 */ /* 0x000fe200078efcff */
[----:B------:R-:W-:Y:S06]  /*2150*/  BRA `(.L_x_24345) ;  /* 0x0000000000047947 */ /* 0x000fec0003800000 */
.L_x_24343:
[----:B------:R-:W-:-:S07]  /*2160*/  IMAD R4, R20, 0x800000, R4 ;  /* 0x0080000014047824 */ /* 0x000fce00078e0204 */
.L_x_24345:
[----:B------:R-:W-:Y:S05]  /*2170*/  BSYNC.RECONVERGENT B3 ;  /* 0x0000000000037941 */ /* 0x000fea0003800200 */
.L_x_24342:
[----:B------:R-:W-:Y:S05]  /*2180*/  BRA `(.L_x_24346) ;  /* 0x0000000000207947 */ /* 0x000fea0003800000 */
.L_x_24341:
[----:B------:R-:W-:-:S04]  /*2190*/  LOP3.LUT R4, R19, 0x80000000, R4, 0x48, !PT ;  /* 0x8000000013047812 */ /* 0x000fc800078e4804 */
[----:B------:R-:W-:Y:S01]  /*21a0*/  LOP3.LUT R4, R4, 0x7f800000, RZ, 0xfc, !PT ;  /* 0x7f80000004047812 */ /* 0x000fe200078efcff */
[----:B------:R-:W-:Y:S06]  /*21b0*/  BRA `(.L_x_24346) ;  /* 0x0000000000147947 */ /* 0x000fec0003800000 */
.L_x_24340:
[----:B------:R-:W-:Y:S01]  /*21c0*/  LOP3.LUT R4, R19, 0x80000000, R4, 0x48, !PT ;  /* 0x8000000013047812 */ /* 0x000fe200078e4804 */
[----:B------:R-:W-:Y:S06]  /*21d0*/  BRA `(.L_x_24346) ;  /* 0x00000000000c7947 */ /* 0x000fec0003800000 */
.L_x_24339:
[----:B------:R-:W0:Y:S01]  /*21e0*/  MUFU.RSQ R4, -QNAN ;  /* 0xffc0000000047908 */ /* 0x000e220000001400 */
[----:B------:R-:W-:Y:S05]  /*21f0*/  BRA `(.L_x_24346) ;  /* 0x0000000000047947 */ /* 0x000fea0003800000 */
.L_x_24338:
[----:B------:R-:W-:-:S07]  /*2200*/  FADD.FTZ R4, R4, R5 ;  /* 0x0000000504047221 */ /* 0x000fce0000010000 */
.L_x_24346:
[----:B------:R-:W-:Y:S05]  /*2210*/  BSYNC.RECONVERGENT B2 ;  /* 0x0000000000027941 */ /* 0x000fea0003800200 */
.L_x_24336:
[----:B------:R-:W-:-:S04]  /*2220*/  HFMA2 R15, -RZ, RZ, 0, 0 ;  /* 0x00000000ff0f7431 */ /* 0x000fc800000001ff */
[----:B0-----:R-:W-:Y:S05]  /*2230*/  RET.REL.NODEC R14 `(_Z15SoftmaxWarpImplI22BroadcastScaleMaskLoadIffbLm2EiE11DirectStoreIffEfLi1ELi4ELi32ELi1ELb0EL9Algorithm0EEvT_T0_ll) ;  /* 0xffffffdc0e707950 */ /* 0x001fea0003c3ffff */
.L_x_24347:
        /* <DEDUP_REMOVED lines=12> */
.L_x_37752:


//--------------------- .text._Z15SoftmaxWarpImplI22BroadcastScaleMaskLoadIffbLm2EiE11DirectStoreIffEfLi1ELi3ELi32ELi1ELb1EL9Algorithm0EEvT_T0_ll --------------------------
	.section	.text._Z15SoftmaxWarpImplI22BroadcastScaleMaskLoadIffbLm2EiE11DirectStoreIffEfLi1ELi3ELi32ELi1ELb1EL9Algorithm0EEvT_T0_ll,"ax",@progbits
	.align	128
        .global         _Z15SoftmaxWarpImplI22BroadcastScaleMaskLoadIffbLm2EiE11DirectStoreIffEfLi1ELi3ELi32ELi1ELb1EL9Algorithm0EEvT_T0_ll
        .type           _Z15SoftmaxWarpImplI22BroadcastScaleMaskLoadIffbLm2EiE11DirectStoreIffEfLi1ELi3ELi32ELi1ELb1EL9Algorithm0EEvT_T0_ll,@function
        .size           _Z15SoftmaxWarpImplI22BroadcastScaleMaskLoadIffbLm2EiE11DirectStoreIffEfLi1ELi3ELi32ELi1ELb1EL9Algorithm0EEvT_T0_ll,(.L_x_37753 - _Z15SoftmaxWarpImplI22BroadcastScaleMaskLoadIffbLm2EiE11DirectStoreIffEfLi1ELi3ELi32ELi1ELb1EL9Algorithm0EEvT_T0_ll)
        .other          _Z15SoftmaxWarpImplI22BroadcastScaleMaskLoadIffbLm2EiE11DirectStoreIffEfLi1ELi3ELi32ELi1ELb1EL9Algorithm0EEvT_T0_ll,@"STO_CUDA_ENTRY STV_DEFAULT"
_Z15SoftmaxWarpImplI22BroadcastScaleMaskLoadIffbLm2EiE11DirectStoreIffEfLi1ELi3ELi32ELi1ELb1EL9Algorithm0EEvT_T0_ll:
.text._Z15SoftmaxWarpImplI22BroadcastScaleMaskLoadIffbLm2EiE11DirectStoreIffEfLi1ELi3ELi32ELi1ELb1EL9Algorithm0EEvT_T0_ll:
        /* <DEDUP_REMOVED lines=29> */
.L_x_24348:
        /* <DEDUP_REMOVED lines=15> */
[----:B------:R-:W3:Y:S08]  /*02c0*/  LDC.64 R16, c[0x0][0x390] ;  /* 0x0000e400ff107b82 */ /* 0x000ef00000000a00 */
[----:B------:R-:W4:Y:S01]  /*02d0*/  LDC.64 R8, c[0x0][0x398] ;  /* 0x0000e600ff087b82 */ /* 0x000f220000000a00 */
[----:B0-----:R-:W-:-:S02]  /*02e0*/  VIADD R20, R10, 0x20 ;  /* 0x000000200a147836 */ /* 0x001fc40000000000 */
[----:B------:R-:W-:-:S07]  /*02f0*/  VIADD R22, R10, 0x40 ;  /* 0x000000400a167836 */ /* 0x000fce0000000000 */
.L_x_24363:
[----:B0-----:R-:W0:Y:S01]  /*0300*/  LDC.64 R2, c[0x0][0x3f0] ;  /* 0x0000fc00ff027b82 */ /* 0x001e220000000a00 */
[----:B------:R-:W-:Y:S01]  /*0310*/  BSSY.RECONVERGENT B1, `(.L_x_24350) ;  /* 0x000003d000017945 */ /* 0x000fe20003800200 */
[----:B------:R-:W-:Y:S01]  /*0320*/  MOV R0, 0xff800000 ;  /* 0xff80000000007802 */ /* 0x000fe20000000f00 */
[----:B------:R-:W-:Y:S02]  /*0330*/  IMAD.MOV.U32 R26, RZ, RZ, -0x800000 ;  /* 0xff800000ff1a7424 */ /* 0x000fe400078e00ff */
[----:B------:R-:W-:Y:S02]  /*0340*/  IMAD.MOV.U32 R24, RZ, RZ, -0x800000 ;  /* 0xff800000ff187424 */ /* 0x000fe400078e00ff */
[----:B-1----:R-:W-:Y:S01]  /*0350*/  IMAD.MOV.U32 R13, RZ, RZ, -0x800000 ;  /* 0xff800000ff0d7424 */ /* 0x002fe200078e00ff */
[-C--:B0-----:R-:W-:Y:S02]  /*0360*/  ISETP.GE.U32.AND P0, PT, R10, R2.reuse, PT ;  /* 0x000000020a00720c */ /* 0x081fe40003f06070 */
[----:B------:R-:W-:-:S02]  /*0370*/  ISETP.GE.U32.AND P1, PT, R20, R2, PT ;  /* 0x000000021400720c */ /* 0x000fc40003f26070 */
[-C--:B------:R-:W-:Y:S02]  /*0380*/  ISETP.GE.AND.EX P0, PT, RZ, R3.reuse, PT, P0 ;  /* 0x00000003ff00720c */ /* 0x080fe40003f06300 */
[----:B------:R-:W-:Y:S02]  /*0390*/  ISETP.GE.U32.AND P2, PT, R22, R2, PT ;  /* 0x000000021600720c */ /* 0x000fe40003f46070 */
[-C--:B------:R-:W-:Y:S02]  /*03a0*/  ISETP.GE.AND.EX P1, PT, RZ, R3.reuse, PT, P1 ;  /* 0x00000003ff00720c */ /* 0x080fe40003f26310 */
[----:B------:R-:W-:-:S07]  /*03b0*/  ISETP.GE.AND.EX P2, PT, RZ, R3, PT, P2 ;  /* 0x00000003ff00720c */ /* 0x000fce0003f46320 */
[----:B------:R-:W-:Y:S06]  /*03c0*/  @P0 BRA `(.L_x_24351) ;  /* 0x0000000000c40947 */ /* 0x000fec0003800000 */
[----:B-1----:R-:W-:Y:S01]  /*03d0*/  IABS R0, R18 ;  /* 0x0000001200007213 */ /* 0x002fe20000000000 */
[----:B------:R-:W-:Y:S01]  /*03e0*/  IMAD R5, R19, UR50, R10 ;  /* 0x0000003213057c24 */ /* 0x000fe2000f8e020a */
[C---:B--2---:R-:W-:Y:S02]  /*03f0*/  R2UR UR6, R6.reuse ;  /* 0x00000000060672ca */ /* 0x044fe400000e0000 */
[----:B------:R-:W0:Y:S01]  /*0400*/  I2F.RP R11, R0 ;  /* 0x00000000000b7306 */ /* 0x000e220000209400 */
[----:B------:R-:W-:Y:S02]  /*0410*/  R2UR UR7, R7 ;  /* 0x00000000070772ca */ /* 0x000fe400000e0000 */
[----:B------:R-:W-:Y:S02]  /*0420*/  IABS R12, R5 ;  /* 0x00000005000c7213 */ /* 0x000fe40000000000 */
[----:B------:R-:W-:Y:S02]  /*0430*/  SHF.R.S64 R14, RZ, 0x1e, R5 ;  /* 0x0000001eff0e7819 */ /* 0x000fe40000001005 */
[----:B------:R-:W-:-:S02]  /*0440*/  R2UR UR4, R6 ;  /* 0x00000000060472ca */ /* 0x000fc400000e0000 */
[----:B------:R-:W-:Y:S01]  /*0450*/  R2UR UR5, R7 ;  /* 0x00000000070572ca */ /* 0x000fe200000e0000 */
[----:B0-----:R-:W0:Y:S02]  /*0460*/  MUFU.RCP R11, R11 ;  /* 0x0000000b000b7308 */ /* 0x001e240000001000 */
[----:B0-----:R-:W-:-:S06]  /*0470*/  IADD3 R2, PT, PT, R11, 0xffffffe, RZ ;  /* 0x0ffffffe0b027810 */ /* 0x001fcc0007ffe0ff */
[----:B------:R0:W1:Y:S02]  /*0480*/  F2I.FTZ.U32.TRUNC.NTZ R3, R2 ;  /* 0x0000000200037305 */ /* 0x000064000021f000 */
[----:B0-----:R-:W-:Y:S02]  /*0490*/  IMAD.MOV.U32 R2, RZ, RZ, RZ ;  /* 0x000000ffff027224 */ /* 0x001fe400078e00ff */
[----:B-1----:R-:W-:-:S04]  /*04a0*/  IMAD.MOV R13, RZ, RZ, -R3 ;  /* 0x000000ffff0d7224 */ /* 0x002fc800078e0a03 */
[----:B------:R-:W-:-:S04]  /*04b0*/  IMAD R13, R13, R0, RZ ;  /* 0x000000000d0d7224 */ /* 0x000fc800078e02ff */
        /* <DEDUP_REMOVED lines=34> */
.L_x_24351:
[----:B------:R-:W-:Y:S05]  /*06e0*/  BSYNC.RECONVERGENT B1 ;  /* 0x0000000000017941 */ /* 0x000fea0003800200 */
.L_x_24350:
[----:B------:R-:W-:Y:S04]  /*06f0*/  BSSY.RECONVERGENT B1, `(.L_x_24352) ;  /* 0x0000033000017945 */ /* 0x000fe80003800200 */
[----:B------:R-:W-:Y:S05]  /*0700*/  @P1 BRA `(.L_x_24353) ;  /* 0x0000000000c41947 */ /* 0x000fea0003800000 */
[----:B-1----:R-:W-:Y:S01]  /*0710*/  IABS R11, R18 ;  /* 0x00000012000b7213 */ /* 0x002fe20000000000 */
[----:B------:R-:W-:Y:S01]  /*0720*/  IMAD R5, R19, UR50, R20 ;  /* 0x0000003213057c24 */ /* 0x000fe2000f8e0214 */
[C---:B--2---:R-:W-:Y:S02]  /*0730*/  R2UR UR6, R6.reuse ;  /* 0x00000000060672ca */ /* 0x044fe400000e0000 */
[----:B------:R-:W0:Y:S01]  /*0740*/  I2F.RP R14, R11 ;  /* 0x0000000b000e7306 */ /* 0x000e220000209400 */
[C---:B------:R-:W-:Y:S02]  /*0750*/  R2UR UR7, R7.reuse ;  /* 0x00000000070772ca */ /* 0x040fe400000e0000 */
[----:B------:R-:W-:Y:S02]  /*0760*/  IABS R12, R5 ;  /* 0x00000005000c7213 */ /* 0x000fe40000000000 */
[----:B------:R-:W-:Y:S02]  /*0770*/  R2UR UR4, R6 ;  /* 0x00000000060472ca */ /* 0x000fe400000e0000 */
[----:B------:R-:W-:Y:S01]  /*0780*/  R2UR UR5, R7 ;  /* 0x00000000070572ca */ /* 0x000fe200000e0000 */
[----:B0-----:R-:W0:Y:S02]  /*0790*/  MUFU.RCP R14, R14 ;  /* 0x0000000e000e7308 */ /* 0x001e240000001000 */
[----:B0-----:R-:W-:Y:S01]  /*07a0*/  VIADD R15, R14, 0xffffffe ;  /* 0x0ffffffe0e0f7836 */ /* 0x001fe20000000000 */
[----:B------:R-:W-:-:S05]  /*07b0*/  SHF.R.S64 R14, RZ, 0x1e, R5 ;  /* 0x0000001eff0e7819 */ /* 0x000fca0000001005 */
[----:B------:R-:W0:Y:S02]  /*07c0*/  F2I.FTZ.U32.TRUNC.NTZ R3, R15 ;  /* 0x0000000f00037305 */ /* 0x000e24000021f000 */
        /* <DEDUP_REMOVED lines=13> */
[----:B------:R-:W-:-:S13]  /*08a0*/  ISETP.GE.U32.AND P1, PT, R12, R11, PT ;  /* 0x0000000b0c00720c */ /* 0x000fda0003f26070 */
[----:B------:R-:W-:Y:S01]  /*08b0*/  @P1 VIADD R2, R2, 0x1 ;  /* 0x0000000102021836 */ /* 0x000fe20000000000 */
[----:B----4-:R-:W-:-:S04]  /*08c0*/  ISETP.NE.U32.AND P1, PT, R8, 0x1, PT ;  /* 0x000000010800780c */ /* 0x010fc80003f25070 */
[----:B------:R-:W-:Y:S02]  /*08d0*/  @!P4 IADD3 R2, PT, PT, -R2, RZ, RZ ;  /* 0x000000ff0202c210 */ /* 0x000fe40007ffe1ff */
[----:B------:R-:W-:Y:S02]  /*08e0*/  @!P3 LOP3.LUT R2, RZ, R18, RZ, 0x33, !PT ;  /* 0x00000012ff02b212 */ /* 0x000fe400078e33ff */
[----:B---3--:R-:W-:Y:S02]  /*08f0*/  ISETP.NE.U32.AND P3, PT, R16, 0x1, PT ;  /* 0x000000011000780c */ /* 0x008fe40003f65070 */
        /* <DEDUP_REMOVED lines=18> */
.L_x_24353:
[----:B------:R-:W-:Y:S05]  /*0a20*/  BSYNC.RECONVERGENT B1 ;  /* 0x0000000000017941 */ /* 0x000fea0003800200 */
.L_x_24352:
        /* <DEDUP_REMOVED lines=16> */
[----:B------:R-:W-:-:S05]  /*0b30*/  HFMA2 R2, -RZ, RZ, 0, 0 ;  /* 0x00000000ff027431 */ /* 0x000fca00000001ff */
        /* <DEDUP_REMOVED lines=11> */
[----:B------:R-:W-:Y:S02]  /*0bf0*/  @P1 IADD3 R2, PT, PT, R2, 0x1, RZ ;  /* 0x0000000102021810 */ /* 0x000fe40007ffe0ff */
[----:B----4-:R-:W-:-:S03]  /*0c00*/  ISETP.NE.U32.AND P1, PT, R8, 0x1, PT ;  /* 0x000000010800780c */ /* 0x010fc60003f25070 */
[----:B------:R-:W-:Y:S01]  /*0c10*/  @!P3 IMAD.MOV R2, RZ, RZ, -R2 ;  /* 0x000000ffff02b224 */ /* 0x000fe200078e0a02 */
        /* <DEDUP_REMOVED lines=20> */
.L_x_24355:
[----:B------:R-:W-:Y:S05]  /*0d60*/  BSYNC.RECONVERGENT B1 ;  /* 0x0000000000017941 */ /* 0x000fea0003800200 */
.L_x_24354:
        /* <DEDUP_REMOVED lines=21> */
[----:B------:R-:W-:-:S03]  /*0ec0*/  FFMA.RM R2, R2, R11, 12582913 ;  /* 0x4b40000102027423 */ /* 0x000fc6000000400b */
[----:B------:R-:W-:Y:S01]  /*0ed0*/  FADD R3, R0, -12583039 ;  /* 0xcb40007f00037421 */ /* 0x000fe20000000000 */
[----:B------:R-:W-:Y:S01]  /*0ee0*/  FADD R5, R2, -12583039 ;  /* 0xcb40007f02057421 */ /* 0x000fe20000000000 */
[----:B------:R-:W-:Y:S02]  /*0ef0*/  IMAD.SHL.U32 R0, R0, 0x800000, RZ ;  /* 0x0080000000007824 */ /* 0x000fe400078e00ff */
[----:B------:R-:W-:Y:S01]  /*0f00*/  FFMA R3, R12, 1.4426950216293334961, -R3 ;  /* 0x3fb8aa3b0c037823 */ /* 0x000fe20000000803 */
[----:B------:R-:W-:-:S03]  /*0f10*/  IMAD.SHL.U32 R2, R2, 0x800000, RZ ;  /* 0x0080000002027824 */ /* 0x000fc600078e00ff */
[----:B------:R-:W-:Y:S01]  /*0f20*/  FFMA R12, R12, 1.925963033500011079e-08, R3 ;  /* 0x32a570600c0c7823 */ /* 0x000fe20000000003 */
[----:B------:R-:W-:Y:S01]  /*0f30*/  FFMA.RM R3, R14, R11, 12582913 ;  /* 0x4b4000010e037423 */ /* 0x000fe2000000400b */
[C---:B------:R-:W-:Y:S02]  /*0f40*/  FFMA R11, R26.reuse, 1.4426950216293334961, -R5 ;  /* 0x3fb8aa3b1a0b7823 */ /* 0x040fe40000000805 */
[----:B------:R-:W0:Y:S01]  /*0f50*/  MUFU.EX2 R5, R12 ;  /* 0x0000000c00057308 */ /* 0x000e220000000800 */
[----:B------:R-:W-:Y:S01]  /*0f60*/  FADD R13, R3, -12583039 ;  /* 0xcb40007f030d7421 */ /* 0x000fe20000000000 */
[----:B------:R-:W-:-:S03]  /*0f70*/  FFMA R11, R26, 1.925963033500011079e-08, R11 ;  /* 0x32a570601a0b7823 */ /* 0x000fc6000000000b */
[----:B------:R-:W-:-:S03]  /*0f80*/  FFMA R13, R24, 1.4426950216293334961, -R13 ;  /* 0x3fb8aa3b180d7823 */ /* 0x000fc6000000080d */
[----:B------:R-:W5:Y:S01]  /*0f90*/  MUFU.EX2 R11, R11 ;  /* 0x0000000b000b7308 */ /* 0x000f620000000800 */
[----:B------:R-:W-:-:S07]  /*0fa0*/  FFMA R24, R24, 1.925963033500011079e-08, R13 ;  /* 0x32a5706018187823 */ /* 0x000fce000000000d */
[----:B------:R-:W1:Y:S01]  /*0fb0*/  MUFU.EX2 R24, R24 ;  /* 0x0000001800187308 */ /* 0x000e620000000800 */
[----:B0-----:R-:W-:Y:S01]  /*0fc0*/  FMUL R0, R0, R5 ;  /* 0x0000000500007220 */ /* 0x001fe20000400000 */
[----:B------:R-:W-:-:S03]  /*0fd0*/  SHF.L.U32 R5, R3, 0x17, RZ ;  /* 0x0000001703057819 */ /* 0x000fc600000006ff */
[----:B------:R-:W-:Y:S01]  /*0fe0*/  FADD R12, RZ, R0 ;  /* 0x00000000ff0c7221 */ /* 0x000fe20000000000 */
[----:B-----5:R-:W-:-:S04]  /*0ff0*/  FMUL R3, R2, R11 ;  /* 0x0000000b02037220 */ /* 0x020fc80000400000 */
        /* <DEDUP_REMOVED lines=12> */
.L_x_24375:
[----:B-1----:R-:W-:Y:S01]  /*10c0*/  FADD R5, R25, R14 ;  /* 0x0000000e19057221 */ /* 0x002fe20000000000 */
[----:B------:R-:W-:Y:S03]  /*10d0*/  BSSY.RECONVERGENT B1, `(.L_x_24357) ;  /* 0x000000c000017945 */ /* 0x000fe60003800200 */
        /* <DEDUP_REMOVED lines=9> */
[----:B0-234-:R-:W-:Y:S05]  /*1170*/  CALL.REL.NOINC `($__internal_376_$__cuda_sm3x_div_rn_noftz_f32_slowpath) ;  /* 0x0000000800687944 */ /* 0x01dfea0003c00000 */
[----:B------:R-:W-:-:S07]  /*1180*/  IMAD.MOV.U32 R14, RZ, RZ, R0 ;  /* 0x000000ffff0e7224 */ /* 0x000fce00078e0000 */
.L_x_24358:
[----:B------:R-:W-:Y:S05]  /*1190*/  BSYNC.RECONVERGENT B1 ;  /* 0x0000000000017941 */ /* 0x000fea0003800200 */
.L_x_24357:
        /* <DEDUP_REMOVED lines=11> */
[----:B0-234-:R-:W-:Y:S05]  /*1250*/  CALL.REL.NOINC `($__internal_376_$__cuda_sm3x_div_rn_noftz_f32_slowpath) ;  /* 0x0000000800307944 */ /* 0x01dfea0003c00000 */
[----:B------:R-:W-:-:S07]  /*1260*/  MOV R11, R0 ;  /* 0x00000000000b7202 */ /* 0x000fce0000000f00 */
.L_x_24360:
[----:B------:R-:W-:Y:S05]  /*1270*/  BSYNC.RECONVERGENT B1 ;  /* 0x0000000000017941 */ /* 0x000fea0003800200 */
.L_x_24359:
        /* <DEDUP_REMOVED lines=12> */
[----:B------:R-:W-:-:S07]  /*1340*/  IMAD.MOV.U32 R15, RZ, RZ, R0 ;  /* 0x000000ffff0f7224 */ /* 0x000fce00078e0000 */
.L_x_24362:
[----:B------:R-:W-:Y:S05]  /*1350*/  BSYNC.RECONVERGENT B1 ;  /* 0x0000000000017941 */ /* 0x000fea0003800200 */
.L_x_24361:
        /* <DEDUP_REMOVED lines=27> */
.L_x_24349:
[----:B------:R-:W-:Y:S05]  /*1510*/  EXIT ;  /* 0x000000000000794d */ /* 0x000fea0003800000 */
.L_x_24356:
[----:B------:R-:W-:Y:S01]  /*1520*/  HFMA2 R12, -RZ, RZ, 0, 9.5367431640625e-07 ;  /* 0x00000010ff0c7431 */ /* 0x000fe200000001ff */
[----:B------:R-:W-:Y:S01]  /*1530*/  BSSY B1, `(.L_x_24364) ;  /* 0x0000006000017945 */ /* 0x000fe20003800000 */
[----:B------:R-:W-:Y:S02]  /*1540*/  IMAD.MOV.U32 R11, RZ, RZ, 0x1f ;  /* 0x0000001fff0b7424 */ /* 0x000fe400078e00ff */
[----:B------:R-:W-:-:S07]  /*1550*/  IMAD.MOV.U32 R15, RZ, RZ, -0x1 ;  /* 0xffffffffff0f7424 */ /* 0x000fce00078e00ff */
[----:B-1234-:R-:W-:Y:S05]  /*1560*/  WARPSYNC.COLLECTIVE R15, `(.L_x_24365) ;  /* 0x000000000f087348 */ /* 0x01efea0003c00000 */
[----:B------:R0:W0:Y:S02]  /*1570*/  SHFL.BFLY P6, R14, R13, R12, R11 ;  /* 0x0c00000c0d0e7389 */ /* 0x00002400000c000b */
[----:B01234-:R-:W-:Y:S05]  /*1580*/  ENDCOLLECTIVE ;  /* 0x000000000000791b */ /* 0x01ffea0003800000 */
.L_x_24365:
[----:B------:R-:W-:Y:S05]  /*1590*/  BSYNC B1 ;  /* 0x0000000000017941 */ /* 0x000fea0003800000 */
.L_x_24364:
        /* <DEDUP_REMOVED lines=8> */
.L_x_24366:
[----:B------:R-:W-:Y:S01]  /*1620*/  IMAD.MOV.U32 R12, RZ, RZ, 0x4 ;  /* 0x00000004ff0c7424 */ /* 0x000fe200078e00ff */
[----:B------:R-:W-:-:S04]  /*1630*/  FMNMX R2, R13, R14, !PT ;  /* 0x0000000e0d027209 */ /* 0x000fc80007800000 */
[----:B------:R-:W-:-:S07]  /*1640*/  MOV R13, R2 ;  /* 0x00000002000d7202 */ /* 0x000fce0000000f00 */
[----:B------:R-:W-:Y:S05]  /*1650*/  WARPSYNC.COLLECTIVE R15, `(.L_x_24367) ;  /* 0x000000000f087348 */ /* 0x000fea0003c00000 */
[----:B------:R0:W1:Y:S02]  /*1660*/  SHFL.BFLY P6, R14, R13, R12, R11 ;  /* 0x0c00000c0d0e7389 */ /* 0x00006400000c000b */
[----:B01----:R-:W-:Y:S05]  /*1670*/  ENDCOLLECTIVE ;  /* 0x000000000000791b */ /* 0x003fea0003800000 */
.L_x_24367:
[----:B------:R-:W-:Y:S01]  /*1680*/  HFMA2 R12, -RZ, RZ, 0, 1.1920928955078125e-07 ;  /* 0x00000002ff0c7431 */ /* 0x000fe200000001ff */
[----:B------:R-:W-:Y:S02]  /*1690*/  FMNMX R3, R2, R14, !PT ;  /* 0x0000000e02037209 */ /* 0x000fe40007800000 */
[----:B------:R-:W-:-:S03]  /*16a0*/  MOV R2, 0x3bbb989d ;  /* 0x3bbb989d00027802 */ /* 0x000fc60000000f00 */
[----:B------:R-:W-:-:S07]  /*16b0*/  IMAD.MOV.U32 R13, RZ, RZ, R3 ;  /* 0x000000ffff0d7224 */ /* 0x000fce00078e0003 */
[----:B------:R-:W-:Y:S05]  /*16c0*/  WARPSYNC.COLLECTIVE R15, `(.L_x_24368) ;  /* 0x000000000f087348 */ /* 0x000fea0003c00000 */
[----:B------:R0:W1:Y:S02]  /*16d0*/  SHFL.BFLY P6, R14, R13, R12, R11 ;  /* 0x0c00000c0d0e7389 */ /* 0x00006400000c000b */
[----:B01----:R-:W-:Y:S05]  /*16e0*/  ENDCOLLECTIVE ;  /* 0x000000000000791b */ /* 0x003fea0003800000 */
.L_x_24368:
[----:B------:R-:W-:Y:S01]  /*16f0*/  IMAD.MOV.U32 R12, RZ, RZ, 0x1 ;  /* 0x00000001ff0c7424 */ /* 0x000fe200078e00ff */
[----:B------:R-:W-:-:S05]  /*1700*/  FMNMX R5, R3, R14, !PT ;  /* 0x0000000e03057209 */ /* 0x000fca0007800000 */
[----:B------:R-:W-:-:S07]  /*1710*/  IMAD.MOV.U32 R13, RZ, RZ, R5 ;  /* 0x000000ffff0d7224 */ /* 0x000fce00078e0005 */
[----:B------:R-:W-:Y:S05]  /*1720*/  WARPSYNC.COLLECTIVE R15, `(.L_x_24369) ;  /* 0x000000000f087348 */ /* 0x000fea0003c00000 */
[----:B------:R0:W1:Y:S02]  /*1730*/  SHFL.BFLY P6, R14, R13, R12, R11 ;  /* 0x0c00000c0d0e7389 */ /* 0x00006400000c000b */
[----:B01----:R-:W-:Y:S05]  /*1740*/  ENDCOLLECTIVE ;  /* 0x000000000000791b */ /* 0x003fea0003800000 */
.L_x_24369:
[----:B------:R-:W-:-:S05]  /*1750*/  FMNMX R5, R5, R14, !PT ;  /* 0x0000000e05057209 */ /* 0x000fca0007800000 */
[C---:B------:R-:W-:Y:S01]  /*1760*/  FADD R23, -R5.reuse, R0 ;  /* 0x0000000005177221 */ /* 0x040fe20000000100 */
[C---:B------:R-:W-:Y:S01]  /*1770*/  FADD R3, -R5.reuse, R26 ;  /* 0x0000001a05037221 */ /* 0x040fe20000000100 */
[----:B------:R-:W-:Y:S02]  /*1780*/  FADD R5, -R5, R24 ;  /* 0x0000001805057221 */ /* 0x000fe40000000100 */
        /* <DEDUP_REMOVED lines=17> */
[----:B------:R-:W-:Y:S01]  /*18a0*/  FFMA R5, R3, 1.925963033500011079e-08, R24 ;  /* 0x32a5706003057823 */ /* 0x000fe20000000018 */
[----:B------:R-:W-:Y:S02]  /*18b0*/  SHF.L.U32 R3, R12, 0x17, RZ ;  /* 0x000000170c037819 */ /* 0x000fe400000006ff */
[----:B------:R-:W1:Y:S01]  /*18c0*/  MUFU.EX2 R11, R14 ;  /* 0x0000000e000b7308 */ /* 0x000e620000000800 */
[----:B0-----:R-:W-:-:S04]  /*18d0*/  FMUL R0, R0, R23 ;  /* 0x0000001700007220 */ /* 0x001fc80000400000 */
[----:B------:R-:W-:-:S03]  /*18e0*/  FADD R12, RZ, R0 ;  /* 0x00000000ff0c7221 */ /* 0x000fc60000000000 */
[----:B------:R-:W0:Y:S01]  /*18f0*/  MUFU.EX2 R24, R5 ;  /* 0x0000000500187308 */ /* 0x000e220000000800 */
[----:B-1----:R-:W-:Y:S01]  /*1900*/  FMUL R2, R2, R11 ;  /* 0x0000000b02027220 */ /* 0x002fe20000400000 */
[----:B------:R-:W-:Y:S02]  /*1910*/  HFMA2 R11, -RZ, RZ, 0, 1.847743988037109375e-06 ;  /* 0x0000001fff0b7431 */ /* 0x000fe400000001ff */
[----:B0-----:R-:W-:-:S04]  /*1920*/  FMUL R3, R3, R24 ;  /* 0x0000001803037220 */ /* 0x001fc80000400000 */
[----:B------:R-:W-:Y:S01]  /*1930*/  FADD R13, R12, R3 ;  /* 0x000000030c0d7221 */ /* 0x000fe20000000000 */
[----:B------:R-:W-:-:S03]  /*1940*/  IMAD.MOV.U32 R12, RZ, RZ, 0x10 ;  /* 0x00000010ff0c7424 */ /* 0x000fc600078e00ff */
[----:B------:R-:W-:-:S07]  /*1950*/  FADD R13, R13, R2 ;  /* 0x000000020d0d7221 */ /* 0x000fce0000000000 */
[----:B------:R-:W-:Y:S05]  /*1960*/  WARPSYNC.COLLECTIVE R15, `(.L_x_24370) ;  /* 0x000000000f087348 */ /* 0x000fea0003c00000 */
[----:B------:R0:W1:Y:S02]  /*1970*/  SHFL.BFLY P6, R14, R13, R12, R11 ;  /* 0x0c00000c0d0e7389 */ /* 0x00006400000c000b */
[----:B01----:R-:W-:Y:S05]  /*1980*/  ENDCOLLECTIVE ;  /* 0x000000000000791b */ /* 0x003fea0003800000 */
.L_x_24370:
[----:B------:R-:W-:Y:S02]  /*1990*/  IMAD.MOV.U32 R12, RZ, RZ, 0x8 ;  /* 0x00000008ff0c7424 */ /* 0x000fe400078e00ff */
[----:B------:R-:W-:-:S04]  /*19a0*/  FADD R5, R13, R14 ;  /* 0x0000000e0d057221 */ /* 0x000fc80000000000 */
[----:B------:R-:W-:-:S07]  /*19b0*/  IMAD.MOV.U32 R13, RZ, RZ, R5 ;  /* 0x000000ffff0d7224 */ /* 0x000fce00078e0005 */
[----:B------:R-:W-:Y:S05]  /*19c0*/  WARPSYNC.COLLECTIVE R15, `(.L_x_24371) ;  /* 0x000000000f087348 */ /* 0x000fea0003c00000 */
[----:B------:R0:W1:Y:S02]  /*19d0*/  SHFL.BFLY P6, R14, R13, R12, R11 ;  /* 0x0c00000c0d0e7389 */ /* 0x00006400000c000b */
[----:B01----:R-:W-:Y:S05]  /*19e0*/  ENDCOLLECTIVE ;  /* 0x000000000000791b */ /* 0x003fea0003800000 */
.L_x_24371:
[----:B------:R-:W-:Y:S02]  /*19f0*/  IMAD.MOV.U32 R12, RZ, RZ, 0x4 ;  /* 0x00000004ff0c7424 */ /* 0x000fe400078e00ff */
[----:B------:R-:W-:-:S05]  /*1a00*/  FADD R23, R5, R14 ;  /* 0x0000000e05177221 */ /* 0x000fca0000000000 */
[----:B------:R-:W-:-:S07]  /*1a10*/  MOV R13, R23 ;  /* 0x00000017000d7202 */ /* 0x000fce0000000f00 */
[----:B------:R-:W-:Y:S05]  /*1a20*/  WARPSYNC.COLLECTIVE R15, `(.L_x_24372) ;  /* 0x000000000f087348 */ /* 0x000fea0003c00000 */
[----:B------:R0:W1:Y:S02]  /*1a30*/  SHFL.BFLY P6, R14, R13, R12, R11 ;  /* 0x0c00000c0d0e7389 */ /* 0x00006400000c000b */
[----:B01----:R-:W-:Y:S05]  /*1a40*/  ENDCOLLECTIVE ;  /* 0x000000000000791b */ /* 0x003fea0003800000 */
.L_x_24372:
[----:B------:R-:W-:Y:S02]  /*1a50*/  HFMA2 R12, -RZ, RZ, 0, 1.1920928955078125e-07 ;  /* 0x00000002ff0c7431 */ /* 0x000fe400000001ff */
[----:B------:R-:W-:-:S04]  /*1a60*/  FADD R24, R23, R14 ;  /* 0x0000000e17187221 */ /* 0x000fc80000000000 */
[----:B------:R-:W-:-:S07]  /*1a70*/  IMAD.MOV.U32 R13, RZ, RZ, R24 ;  /* 0x000000ffff0d7224 */ /* 0x000fce00078e0018 */
[----:B------:R-:W-:Y:S05]  /*1a80*/  WARPSYNC.COLLECTIVE R15, `(.L_x_24373) ;  /* 0x000000000f087348 */ /* 0x000fea0003c00000 */
[----:B------:R0:W1:Y:S02]  /*1a90*/  SHFL.BFLY P6, R14, R13, R12, R11 ;  /* 0x0c00000c0d0e7389 */ /* 0x00006400000c000b */
[----:B01----:R-:W-:Y:S05]  /*1aa0*/  ENDCOLLECTIVE ;  /* 0x000000000000791b */ /* 0x003fea0003800000 */
.L_x_24373:
[----:B------:R-:W-:Y:S02]  /*1ab0*/  IMAD.MOV.U32 R12, RZ, RZ, 0x1 ;  /* 0x00000001ff0c7424 */ /* 0x000fe400078e00ff */
[----:B------:R-:W-:-:S04]  /*1ac0*/  FADD R25, R24, R14 ;  /* 0x0000000e18197221 */ /* 0x000fc80000000000 */
[----:B------:R-:W-:-:S07]  /*1ad0*/  IMAD.MOV.U32 R13, RZ, RZ, R25 ;  /* 0x000000ffff0d7224 */ /* 0x000fce00078e0019 */
[----:B------:R-:W-:Y:S05]  /*1ae0*/  WARPSYNC.COLLECTIVE R15, `(.L_x_24374) ;  /* 0x000000000f087348 */ /* 0x000fea0003c00000 */
[----:B------:R0:W1:Y:S02]  /*1af0*/  SHFL.BFLY P6, R14, R13, R12, R11 ;  /* 0x0c00000c0d0e7389 */ /* 0x00006400000c000b */
[----:B01----:R-:W-:Y:S05]  /*1b00*/  ENDCOLLECTIVE ;  /* 0x000000000000791b */ /* 0x003fea0003800000 */
.L_x_24374:
[----:B------:R-:W-:Y:S05]  /*1b10*/  BRA `(.L_x_24375) ;  /* 0xfffffff400687947 */ /* 0x000fea000383ffff */
        .weak           $__internal_376_$__cuda_sm3x_div_rn_noftz_f32_slowpath
        .type           $__internal_376_$__cuda_sm3x_div_rn_noftz_f32_slowpath,@function
        .size           $__internal_376_$__cuda_sm3x_div_rn_noftz_f32_slowpath,(.L_x_37753 - $__internal_376_$__cuda_sm3x_div_rn_noftz_f32_slowpath)
$__internal_376_$__cuda_sm3x_div_rn_noftz_f32_slowpath:
        /* <DEDUP_REMOVED lines=35> */
.L_x_24377:
        /* <DEDUP_REMOVED lines=51> */
.L_x_24384:
[----:B------:R-:W-:-:S04]  /*2080*/  LOP3.LUT R0, R0, 0x80000000, RZ, 0xc0, !PT ;  /* 0x8000000000007812 */ /* 0x000fc800078ec0ff */
[----:B------:R-:W-:Y:S01]  /*2090*/  LOP3.LUT R0, R0, 0x7f800000, RZ, 0xfc, !PT ;  /* 0x7f80000000007812 */ /* 0x000fe200078efcff */
[----:B------:R-:W-:Y:S06]  /*20a0*/  BRA `(.L_x_24385) ;  /* 0x0000000000047947 */ /* 0x000fec0003800000 */
.L_x_24383:
[----:B------:R-:W-:-:S07]  /*20b0*/  LEA R0, R26, R0, 0x17 ;  /* 0x000000001a007211 */ /* 0x000fce00078eb8ff */
.L_x_24385:
[----:B------:R-:W-:Y:S05]  /*20c0*/  BSYNC.RECONVERGENT B3 ;  /* 0x0000000000037941 */ /* 0x000fea0003800200 */
.L_x_24382:
[----:B------:R-:W-:Y:S05]  /*20d0*/  BRA `(.L_x_24386) ;  /* 0x0000000000207947 */ /* 0x000fea0003800000 */
.L_x_24381:
[----:B------:R-:W-:-:S04]  /*20e0*/  LOP3.LUT R0, R25, 0x80000000, R0, 0x48, !PT ;  /* 0x8000000019007812 */ /* 0x000fc800078e4800 */
[----:B------:R-:W-:Y:S01]  /*20f0*/  LOP3.LUT R0, R0, 0x7f800000, RZ, 0xfc, !PT ;  /* 0x7f80000000007812 */ /* 0x000fe200078efcff */
[----:B------:R-:W-:Y:S06]  /*2100*/  BRA `(.L_x_24386) ;  /* 0x0000000000147947 */ /* 0x000fec0003800000 */
.L_x_24380:
[----:B------:R-:W-:Y:S01]  /*2110*/  LOP3.LUT R0, R25, 0x80000000, R0, 0x48, !PT ;  /* 0x8000000019007812 */ /* 0x000fe200078e4800 */
[----:B------:R-:W-:Y:S06]  /*2120*/  BRA `(.L_x_24386) ;  /* 0x00000000000c7947 */ /* 0x000fec0003800000 */
.L_x_24379:
[----:B------:R-:W0:Y:S01]  /*2130*/  MUFU.RSQ R0, -QNAN ;  /* 0xffc0000000007908 */ /* 0x000e220000001400 */
[----:B------:R-:W-:Y:S05]  /*2140*/  BRA `(.L_x_24386) ;  /* 0x0000000000047947 */ /* 0x000fea0003800000 */
.L_x_24378:
[----:B------:R-:W-:-:S07]  /*2150*/  FADD.FTZ R0, R0, R5 ;  /* 0x0000000500007221 */ /* 0x000fce0000010000 */
.L_x_24386:
[----:B------:R-:W-:Y:S05]  /*2160*/  BSYNC.RECONVERGENT B2 ;  /* 0x0000000000027941 */ /* 0x000fea0003800200 */
.L_x_24376:
[----:B------:R-:W-:-:S04]  /*2170*/  IMAD.MOV.U32 R13, RZ, RZ, 0x0 ;  /* 0x00000000ff0d7424 */ /* 0x000fc800078e00ff */
[----:B0-----:R-:W-:Y:S05]  /*2180*/  RET.REL.NODEC R12 `(_Z15SoftmaxWarpImplI22BroadcastScaleMaskLoadIffbLm2EiE11DirectStoreIffEfLi1ELi3ELi32ELi1ELb1EL9Algorithm0EEvT_T0_ll) ;  /* 0xffffffdc0c9c7950 */ /* 0x001fea0003c3ffff */
.L_x_24387:
        /* <DEDUP_REMOVED lines=15> */
.L_x_37753:


//--------------------- .text._Z15SoftmaxWarpImplI22BroadcastScaleMaskLoadIffbLm2EiE11DirectStoreIffEfLi1ELi3ELi32ELi1ELb0EL9Algorithm0EEvT_T0_ll --------------------------
	.section	.text._Z15SoftmaxWarpImplI22BroadcastScaleMaskLoadIffbLm2EiE11DirectStoreIffEfLi1ELi3ELi32ELi1ELb0EL9Algorithm0EEvT_T0_ll,"ax",@progbits
	.align	128
        .global         _Z15SoftmaxWarpImplI22BroadcastScaleMaskLoadIffbLm2EiE11DirectStoreIffEfLi1ELi3ELi32ELi1ELb0EL9Algorithm0EEvT_T0_ll
        .type           _Z15SoftmaxWarpImplI22BroadcastScaleMaskLoadIffbLm2EiE11DirectStoreIffEfLi1ELi3ELi32ELi1ELb0EL9Algorithm0EEvT_T0_ll,@function
        .size           _Z15SoftmaxWarpImplI22BroadcastScaleMaskLoadIffbLm2EiE11DirectStoreIffEfLi1ELi3ELi32ELi1ELb0EL9Algorithm0EEvT_T0_ll,(.L_x_37754 - _Z15SoftmaxWarpImplI22BroadcastScaleMaskLoadIffbLm2EiE11DirectStoreIffEfLi1ELi3ELi32ELi1ELb0EL9Algorithm0EEvT_T0_ll)
        .other          _Z15SoftmaxWarpImplI22BroadcastScaleMaskLoadIffbLm2EiE11DirectStoreIffEfLi1ELi3ELi32ELi1ELb0EL9Algorithm0EEvT_T0_ll,@"STO_CUDA_ENTRY STV_DEFAULT"
_Z15SoftmaxWarpImplI22BroadcastScaleMaskLoadIffbLm2EiE11DirectStoreIffEfLi1ELi3ELi32ELi1ELb0EL9Algorithm0EEvT_T0_ll:
.text._Z15SoftmaxWarpImplI22BroadcastScaleMaskLoadIffbLm2EiE11DirectStoreIffEfLi1ELi3ELi32ELi1ELb0EL9Algorithm0EEvT_T0_ll:
        /* <DEDUP_REMOVED lines=26> */
.L_x_24388:
        /* <DEDUP_REMOVED lines=15> */
.L_x_24397:
[----:B-1----:R-:W-:Y:S01]  /*0290*/  IABS R2, R10 ;  /* 0x0000000a00027213 */ /* 0x002fe20000000000 */
[----:B0-----:R-:W-:Y:S01]  /*02a0*/  IMAD R11, R9, UR48, R16 ;  /* 0x00000030090b7c24 */ /* 0x001fe2000f8e0210 */
[----:B--2---:R-:W-:Y:S02]  /*02b0*/  R2UR UR4, R4 ;  /* 0x00000000040472ca */ /* 0x004fe400000e0000 */
[----:B------:R-:W0:Y:S01]  /*02c0*/  I2F.RP R0, R2 ;  /* 0x0000000200007306 */ /* 0x000e220000209400 */
[C---:B------:R-:W-:Y:S01]  /*02d0*/  VIADD R7, R11.reuse, 0x20 ;  /* 0x000000200b077836 */ /* 0x040fe20000000000 */
[----:B------:R-:W-:Y:S02]  /*02e0*/  IADD3 R3, PT, PT, R11, 0x40, RZ ;  /* 0x000000400b037810 */ /* 0x000fe40007ffe0ff */
[----:B------:R-:W-:Y:S02]  /*02f0*/  IABS R19, R11 ;  /* 0x0000000b00137213 */ /* 0x000fe40000000000 */
[----:B------:R-:W-:-:S02]  /*0300*/  IABS R23, R3 ;  /* 0x0000000300177213 */ /* 0x000fc40000000000 */
[----:B------:R-:W-:Y:S02]  /*0310*/  IABS R21, R7 ;  /* 0x0000000700157213 */ /* 0x000fe40000000000 */
[----:B------:R-:W-:Y:S01]  /*0320*/  R2UR UR5, R5 ;  /* 0x00000000050572ca */ /* 0x000fe200000e0000 */
[----:B0-----:R-:W0:Y:S02]  /*0330*/  MUFU.RCP R0, R0 ;  /* 0x0000000000007308 */ /* 0x001e240000001000 */
[----:B0-----:R-:W-:-:S06]  /*0340*/  VIADD R12, R0, 0xffffffe ;  /* 0x0ffffffe000c7836 */ /* 0x001fcc0000000000 */
[----:B------:R0:W1:Y:S02]  /*0350*/  F2I.FTZ.U32.TRUNC.NTZ R13, R12 ;  /* 0x0000000c000d7305 */ /* 0x000064000021f000 */
[----:B0-----:R-:W-:Y:S02]  /*0360*/  IMAD.MOV.U32 R12, RZ, RZ, RZ ;  /* 0x000000ffff0c7224 */ /* 0x001fe400078e00ff */
[----:B-1----:R-:W-:-:S04]  /*0370*/  IMAD.MOV R15, RZ, RZ, -R13 ;  /* 0x000000ffff0f7224 */ /* 0x002fc800078e0a0d */
[----:B------:R-:W-:-:S04]  /*0380*/  IMAD R15, R15, R2, RZ ;  /* 0x000000020f0f7224 */ /* 0x000fc800078e02ff */
[----:B------:R-:W-:-:S06]  /*0390*/  IMAD.HI.U32 R0, R13, R15, R12 ;  /* 0x0000000f0d007227 */ /* 0x000fcc00078e000c */
[----:B------:R-:W-:-:S04]  /*03a0*/  IMAD.HI.U32 R6, R0, R19, RZ ;  /* 0x0000001300067227 */ /* 0x000fc800078e00ff */
[----:B------:R-:W-:Y:S01]  /*03b0*/  IMAD.HI.U32 R18, R0, R23, RZ ;  /* 0x0000001700127227 */ /* 0x000fe200078e00ff */
[----:B------:R-:W-:-:S03]  /*03c0*/  IADD3 R12, PT, PT, -R6, RZ, RZ ;  /* 0x000000ff060c7210 */ /* 0x000fc60007ffe1ff */
[----:B------:R-:W-:Y:S02]  /*03d0*/  IMAD.MOV R14, RZ, RZ, -R18 ;  /* 0x000000ffff0e7224 */ /* 0x000fe400078e0a12 */
[----:B------:R-:W-:-:S04]  /*03e0*/  IMAD.HI.U32 R0, R0, R21, RZ ;  /* 0x0000001500007227 */ /* 0x000fc800078e00ff */
[C---:B------:R-:W-:Y:S02]  /*03f0*/  IMAD R23, R2.reuse, R14, R23 ;  /* 0x0000000e02177224 */ /* 0x040fe400078e0217 */
[C---:B------:R-:W-:Y:S01]  /*0400*/  IMAD R19, R2.reuse, R12, R19 ;  /* 0x0000000c02137224 */ /* 0x040fe200078e0213 */
[----:B------:R-:W0:Y:S01]  /*0410*/  LDC.64 R14, c[0x0][0x390] ;  /* 0x0000e400ff0e7b82 */ /* 0x000e220000000a00 */
[----:B------:R-:W-:Y:S01]  /*0420*/  IMAD.MOV R13, RZ, RZ, -R0 ;  /* 0x000000ffff0d7224 */ /* 0x000fe200078e0a00 */
[C---:B------:R-:W-:Y:S02]  /*0430*/  ISETP.GT.U32.AND P5, PT, R2.reuse, R23, PT ;  /* 0x000000170200720c */ /* 0x040fe40003fa4070 */
[C---:B------:R-:W-:Y:S01]  /*0440*/  ISETP.GT.U32.AND P0, PT, R2.reuse, R19, PT ;  /* 0x000000130200720c */ /* 0x040fe20003f04070 */
[----:B------:R-:W-:-:S03]  /*0450*/  IMAD R21, R2, R13, R21 ;  /* 0x0000000d02157224 */ /* 0x000fc600078e0215 */
[----:B------:R-:W1:Y:S02]  /*0460*/  LDC.64 R12, c[0x0][0x398] ;  /* 0x0000e600ff0c7b82 */ /* 0x000e640000000a00 */
[----:B------:R-:W-:-:S05]  /*0470*/  ISETP.GT.U32.AND P4, PT, R2, R21, PT ;  /* 0x000000150200720c */ /* 0x000fca0003f84070 */
[--C-:B------:R-:W-:Y:S02]  /*0480*/  @!P5 IMAD.IADD R23, R23, 0x1, -R2.reuse ;  /* 0x000000011717d824 */ /* 0x100fe400078e0a02 */
[-C--:B------:R-:W-:Y:S01]  /*0490*/  @!P0 IADD3 R19, PT, PT, R19, -R2.reuse, RZ ;  /* 0x8000000213138210 */ /* 0x080fe20007ffe0ff */
[----:B------:R-:W-:Y:S01]  /*04a0*/  @!P5 VIADD R18, R18, 0x1 ;  /* 0x000000011212d836 */ /* 0x000fe20000000000 */
[----:B------:R-:W-:Y:S02]  /*04b0*/  @!P0 IADD3 R6, PT, PT, R6, 0x1, RZ ;  /* 0x0000000106068810 */ /* 0x000fe40007ffe0ff */
[-C--:B------:R-:W-:Y:S02]  /*04c0*/  ISETP.GE.U32.AND P6, PT, R19, R2.reuse, PT ;  /* 0x000000021300720c */ /* 0x080fe40003fc6070 */
[----:B------:R-:W-:Y:S01]  /*04d0*/  ISETP.GE.U32.AND P1, PT, R23, R2, PT ;  /* 0x000000021700720c */ /* 0x000fe20003f26070 */
[----:B------:R-:W-:Y:S01]  /*04e0*/  @!P4 IMAD.IADD R21, R21, 0x1, -R2 ;  /* 0x000000011515c824 */ /* 0x000fe200078e0a02 */
[----:B------:R-:W-:Y:S01]  /*04f0*/  LOP3.LUT R19, R3, R10, RZ, 0x3c, !PT ;  /* 0x0000000a03137212 */ /* 0x000fe200078e3cff */
[----:B------:R-:W-:Y:S01]  /*0500*/  @!P4 VIADD R0, R0, 0x1 ;  /* 0x000000010000c836 */ /* 0x000fe20000000000 */
[----:B0-----:R-:W-:-:S02]  /*0510*/  ISETP.NE.U32.AND P0, PT, R14, 0x1, PT ;  /* 0x000000010e00780c */ /* 0x001fc40003f05070 */
[----:B------:R-:W-:Y:S02]  /*0520*/  ISETP.GE.AND P3, PT, R19, RZ, PT ;  /* 0x000000ff1300720c */ /* 0x000fe40003f66270 */
[----:B------:R-:W-:Y:S02]  /*0530*/  ISETP.GE.U32.AND P2, PT, R21, R2, PT ;  /* 0x000000021500720c */ /* 0x000fe40003f46070 */
[-C--:B------:R-:W-:Y:S01]  /*0540*/  LOP3.LUT R2, R11, R10.reuse, RZ, 0x3c, !PT ;  /* 0x0000000a0b027212 */ /* 0x080fe200078e3cff */
[----:B------:R-:W-:Y:S01]  /*0550*/  @P6 VIADD R6, R6, 0x1 ;  /* 0x0000000106066836 */ /* 0x000fe20000000000 */
[----:B------:R-:W-:Y:S02]  /*0560*/  LOP3.LUT R14, R7, R10, RZ, 0x3c, !PT ;  /* 0x0000000a070e7212 */ /* 0x000fe400078e3cff */
[----:B------:R-:W-:Y:S02]  /*0570*/  ISETP.GE.AND P5, PT, R2, RZ, PT ;  /* 0x000000ff0200720c */ /* 0x000fe40003fa6270 */
[----:B------:R-:W-:-:S02]  /*0580*/  @P1 IADD3 R18, PT, PT, R18, 0x1, RZ ;  /* 0x0000000112121810 */ /* 0x000fc40007ffe0ff */
[----:B------:R-:W-:Y:S02]  /*0590*/  ISETP.GE.AND P6, PT, R14, RZ, PT ;  /* 0x000000ff0e00720c */ /* 0x000fe40003fc6270 */
[----:B------:R-:W-:Y:S01]  /*05a0*/  ISETP.NE.AND.EX P0, PT, R15, RZ, PT, P0 ;  /* 0x000000ff0f00720c */ /* 0x000fe20003f05300 */
[----:B------:R-:W-:Y:S01]  /*05b0*/  @!P3 IMAD.MOV R18, RZ, RZ, -R18 ;  /* 0x000000ffff12b224 */ /* 0x000fe200078e0a12 */
[----:B------:R-:W-:Y:S02]  /*05c0*/  ISETP.NE.AND P4, PT, R10, RZ, PT ;  /* 0x000000ff0a00720c */ /* 0x000fe40003f85270 */
[----:B------:R-:W-:Y:S02]  /*05d0*/  LOP3.LUT R15, RZ, R10, RZ, 0x33, !PT ;  /* 0x0000000aff0f7212 */ /* 0x000fe400078e33ff */
[----:B------:R-:W-:Y:S01]  /*05e0*/  @P2 IADD3 R0, PT, PT, R0, 0x1, RZ ;  /* 0x0000000100002810 */ /* 0x000fe20007ffe0ff */
[----:B------:R-:W-:Y:S01]  /*05f0*/  @!P5 IMAD.MOV R6, RZ, RZ, -R6 ;  /* 0x000000ffff06d224 */ /* 0x000fe200078e0a06 */
[----:B------:R-:W-:-:S02]  /*0600*/  SEL R18, R15, R18, !P4 ;  /* 0x000000120f127207 */ /* 0x000fc40006000000 */
[----:B-1----:R-:W-:Y:S02]  /*0610*/  ISETP.NE.U32.AND P1, PT, R12, 0x1, PT ;  /* 0x000000010c00780c */ /* 0x002fe40003f25070 */
[----:B------:R-:W-:Y:S01]  /*0620*/  @!P6 IADD3 R0, PT, PT, -R0, RZ, RZ ;  /* 0x000000ff0000e210 */ /* 0x000fe20007ffe1ff */
[----:B------:R-:W-:Y:S01]  /*0630*/  IMAD.MOV R2, RZ, RZ, -R18 ;  /* 0x000000ffff027224 */ /* 0x000fe200078e0a12 */
[----:B------:R-:W-:Y:S02]  /*0640*/  SHF.R.S64 R12, RZ, 0x1e, R11 ;  /* 0x0000001eff0c7819 */ /* 0x000fe4000000100b */
[----:B------:R-:W-:Y:S01]  /*0650*/  SEL R6, R15, R6, !P4 ;  /* 0x000000060f067207 */ /* 0x000fe20006000000 */
[----:B------:R-:W-:Y:S01]  /*0660*/  IMAD R2, R10, R2, R3 ;  /* 0x000000020a027224 */ /* 0x000fe200078e0203 */
[----:B------:R-:W-:Y:S02]  /*0670*/  ISETP.NE.AND.EX P1, PT, R13, RZ, PT, P1 ;  /* 0x000000ff0d00720c */ /* 0x000fe40003f25310 */
[----:B------:R-:W-:Y:S01]  /*0680*/  SEL R15, R15, R0, !P4 ;  /* 0x000000000f0f7207 */ /* 0x000fe20006000000 */
[----:B------:R-:W-:Y:S01]  /*0690*/  IMAD.MOV R14, RZ, RZ, -R6 ;  /* 0x000000ffff0e7224 */ /* 0x000fe200078e0a06 */
[----:B------:R-:W-:-:S02]  /*06a0*/  IADD3 R12, P2, PT, R12, UR36, RZ ;  /* 0x000000240c0c7c10 */ /* 0x000fc4000ff5e0ff */
[----:B------:R-:W-:Y:S01]  /*06b0*/  SEL R0, R2, RZ, P1 ;  /* 0x000000ff02007207 */ /* 0x000fe20000800000 */
[----:B------:R-:W-:Y:S01]  /*06c0*/  IMAD.MOV R2, RZ, RZ, -R15 ;  /* 0x000000ffff027224 */ /* 0x000fe200078e0a0f */
[----:B------:R-:W-:Y:S01]  /*06d0*/  LEA.HI.X.SX32 R13, R11, UR37, 0x2, P2 ;  /* 0x000000250b0d7c11 */ /* 0x000fe200090f16ff */
[----:B------:R-:W-:Y:S01]  /*06e0*/  IMAD R11, R10, R14, R11 ;  /* 0x0000000e0a0b7224 */ /* 0x000fe200078e020b */
[----:B------:R-:W-:Y:S01]  /*06f0*/  SEL R18, R18, RZ, P0 ;  /* 0x000000ff12127207 */ /* 0x000fe20000000000 */
[--C-:B------:R-:W-:Y:S01]  /*0700*/  IMAD R14, R10, R2, R7.reuse ;  /* 0x000000020a0e7224 */ /* 0x100fe200078e0207 */
[----:B------:R-:W-:Y:S01]  /*0710*/  SEL R6, R6, RZ, P0 ;  /* 0x000000ff06067207 */ /* 0x000fe20000000000 */
[----:B------:R-:W2:Y:S01]  /*0720*/  LDG.E R12, desc[UR4][R12.64] ;  /* 0x000000040c0c7981 */ /* 0x000ea2000c1e1900 */
[----:B------:R-:W-:Y:S01]  /*0730*/  SEL R15, R15, RZ, P0 ;  /* 0x000000ff0f0f7207 */ /* 0x000fe20000000000 */
[----:B------:R-:W-:Y:S01]  /*0740*/  IMAD R19, R18, UR44, RZ ;  /* 0x0000002c12137c24 */ /* 0x000fe2000f8e02ff */
[----:B------:R-:W-:Y:S01]  /*0750*/  SEL R11, R11, RZ, P1 ;  /* 0x000000ff0b0b7207 */ /* 0x000fe20000800000 */
[----:B------:R-:W-:Y:S01]  /*0760*/  IMAD R2, R6, UR44, RZ ;  /* 0x0000002c06027c24 */ /* 0x000fe2000f8e02ff */
[----:B------:R-:W-:Y:S01]  /*0770*/  SHF.R.S64 R18, RZ, 0x1e, R7 ;  /* 0x0000001eff127819 */ /* 0x000fe20000001007 */
[----:B------:R-:W-:Y:S01]  /*0780*/  IMAD R0, R0, UR45, R19 ;  /* 0x0000002d00007c24 */ /* 0x000fe2000f8e0213 */
[----:B------:R-:W-:Y:S01]  /*0790*/  SEL R14, R14, RZ, P1 ;  /* 0x000000ff0e0e7207 */ /* 0x000fe20000800000 */
[----:B------:R-:W-:Y:S01]  /*07a0*/  IMAD R15, R15, UR44, RZ ;  /* 0x0000002c0f0f7c24 */ /* 0x000fe2000f8e02ff */
[----:B------:R-:W-:Y:S01]  /*07b0*/  R2UR UR10, R4 ;  /* 0x00000000040a72ca */ /* 0x000fe200000e0000 */
[----:B------:R-:W-:Y:S01]  /*07c0*/  IMAD R2, R11, UR45, R2 ;  /* 0x0000002d0b027c24 */ /* 0x000fe2000f8e0202 */
[----:B------:R-:W-:-:S02]  /*07d0*/  R2UR UR11, R5 ;  /* 0x00000000050b72ca */ /* 0x000fc400000e0000 */
[----:B------:R-:W-:Y:S01]  /*07e0*/  IADD3 R6, P0, PT, R18, UR36, RZ ;  /* 0x0000002412067c10 */ /* 0x000fe2000ff1e0ff */
[----:B------:R-:W-:Y:S01]  /*07f0*/  IMAD R11, R14, UR45, R15 ;  /* 0x0000002d0e0b7c24 */ /* 0x000fe2000f8e020f */
[----:B------:R-:W-:Y:S02]  /*0800*/  IADD3 R14, P1, PT, R0, UR38, RZ ;  /* 0x00000026000e7c10 */ /* 0x000fe4000ff3e0ff */
[C---:B------:R-:W-:Y:S02]  /*0810*/  R2UR UR6, R4.reuse ;  /* 0x00000000040672ca */ /* 0x040fe400000e0000 */
[----:B------:R-:W-:Y:S02]  /*0820*/  R2UR UR7, R5 ;  /* 0x00000000050772ca */ /* 0x000fe400000e0000 */
[----:B------:R-:W-:Y:S02]  /*0830*/  LEA.HI.X.SX32 R7, R7, UR37, 0x2, P0 ;  /* 0x0000002507077c11 */ /* 0x000fe400080f16ff */
[----:B------:R-:W-:-:S02]  /*0840*/  R2UR UR8, R4 ;  /* 0x00000000040872ca */ /* 0x000fc400000e0000 */
[----:B------:R-:W-:Y:S02]  /*0850*/  R2UR UR9, R5 ;  /* 0x00000000050972ca */ /* 0x000fe400000e0000 */
[----:B------:R-:W-:Y:S02]  /*0860*/  IADD3 R18, P0, PT, R2, UR38, RZ ;  /* 0x0000002602127c10 */ /* 0x000fe4000ff1e0ff */
[----:B------:R-:W-:Y:S02]  /*0870*/  LEA.HI.X.SX32 R15, R0, UR39, 0x1, P1 ;  /* 0x00000027000f7c11 */ /* 0x000fe400088f0eff */
[C---:B------:R-:W-:Y:S01]  /*0880*/  IADD3 R20, P1, PT, R11.reuse, UR38, RZ ;  /* 0x000000260b147c10 */ /* 0x040fe2000ff3e0ff */
[----:B------:R0:W3:Y:S01]  /*0890*/  LDG.E R0, desc[UR6][R6.64] ;  /* 0x0000000606007981 */ /* 0x0000e2000c1e1900 */
[----:B------:R-:W-:Y:S02]  /*08a0*/  LEA.HI.X.SX32 R19, R2, UR39, 0x1, P0 ;  /* 0x0000002702137c11 */ /* 0x000fe400080f0eff */
[----:B------:R-:W-:Y:S01]  /*08b0*/  SHF.R.S64 R2, RZ, 0x1e, R3 ;  /* 0x0000001eff027819 */ /* 0x000fe20000001003 */
[----:B------:R-:W4:Y:S01]  /*08c0*/  LDG.E.U8 R14, desc[UR10][R14.64] ;  /* 0x0000000a0e0e7981 */ /* 0x000f22000c1e1100 */
[----:B------:R-:W-:-:S03]  /*08d0*/  LEA.HI.X.SX32 R21, R11, UR39, 0x1, P1 ;  /* 0x000000270b157c11 */ /* 0x000fc600088f0eff */
        /* <DEDUP_REMOVED lines=46> */
[----:B------:R-:W-:Y:S02]  /*0bc0*/  SHF.L.U32 R2, R12, 0x17, RZ ;  /* 0x000000170c027819 */ /* 0x000fe400000006ff */
        /* <DEDUP_REMOVED lines=23> */
.L_x_24409:
        /* <DEDUP_REMOVED lines=11> */
[----:B0-----:R-:W-:Y:S05]  /*0df0*/  CALL.REL.NOINC `($__internal_377_$__cuda_sm3x_div_rn_noftz_f32_slowpath) ;  /* 0x0000000800587944 */ /* 0x001fea0003c00000 */
[----:B------:R-:W-:-:S07]  /*0e00*/  IMAD.MOV.U32 R7, RZ, RZ, R3 ;  /* 0x000000ffff077224 */ /* 0x000fce00078e0003 */
.L_x_24392:
[----:B------:R-:W-:Y:S05]  /*0e10*/  BSYNC.RECONVERGENT B1 ;  /* 0x0000000000017941 */ /* 0x000fea0003800200 */
.L_x_24391:
        /* <DEDUP_REMOVED lines=11> */
[----:B0-----:R-:W-:Y:S05]  /*0ed0*/  CALL.REL.NOINC `($__internal_377_$__cuda_sm3x_div_rn_noftz_f32_slowpath) ;  /* 0x0000000800207944 */ /* 0x001fea0003c00000 */
[----:B------:R-:W-:-:S07]  /*0ee0*/  IMAD.MOV.U32 R11, RZ, RZ, R3 ;  /* 0x000000ffff0b7224 */ /* 0x000fce00078e0003 */
.L_x_24394:
[----:B------:R-:W-:Y:S05]  /*0ef0*/  BSYNC.RECONVERGENT B1 ;  /* 0x0000000000017941 */ /* 0x000fea0003800200 */
.L_x_24393:
        /* <DEDUP_REMOVED lines=11> */
[----:B0-----:R-:W-:Y:S05]  /*0fb0*/  CALL.REL.NOINC `($__internal_377_$__cuda_sm3x_div_rn_noftz_f32_slowpath) ;  /* 0x0000000400e87944 */ /* 0x001fea0003c00000 */
[----:B------:R-:W-:-:S07]  /*0fc0*/  MOV R15, R3 ;  /* 0x00000003000f7202 */ /* 0x000fce0000000f00 */
.L_x_24396:
[----:B------:R-:W-:Y:S05]  /*0fd0*/  BSYNC.RECONVERGENT B1 ;  /* 0x0000000000017941 */ /* 0x000fea0003800200 */
.L_x_24395:
        /* <DEDUP_REMOVED lines=12> */
[----:B------:R-:W-:-:S04]  /*10a0*/  IADD3 R3, PT, PT, R13, R3, RZ ;  /* 0x000000030d037210 */ /* 0x000fc80007ffe0ff */
        /* <DEDUP_REMOVED lines=8> */
[----:B---3--:R-:W-:Y:S05]  /*1130*/  @!P0 BRA `(.L_x_24397) ;  /* 0xfffffff000548947 */ /* 0x008fea000383ffff */
[----:B------:R-:W-:Y:S05]  /*1140*/  BSYNC B0 ;  /* 0x0000000000007941 */ /* 0x000fea0003800000 */
.L_x_24389:
[----:B------:R-:W-:Y:S05]  /*1150*/  EXIT ;  /* 0x000000000000794d */ /* 0x000fea0003800000 */
.L_x_24390:
[----:B------:R-:W-:Y:S01]  /*1160*/  BSSY B1, `(.L_x_24398) ;  /* 0x0000007000017945 */ /* 0x000fe20003800000 */
[----:B------:R-:W-:Y:S01]  /*1170*/  IMAD.MOV.U32 R12, RZ, RZ, 0x10 ;  /* 0x00000010ff0c7424 */ /* 0x000fe200078e00ff */
[----:B------:R-:W-:Y:S01]  /*1180*/  MOV R15, 0xffffffff ;  /* 0xffffffff000f7802 */ /* 0x000fe20000000f00 */
[----:B------:R-:W-:-:S07]  /*1190*/  IMAD.MOV.U32 R11, RZ, RZ, 0x1f ;  /* 0x0000001fff0b7424 */ /* 0x000fce00078e00ff */
[----:B------:R-:W-:Y:S05]  /*11a0*/  WARPSYNC.COLLECTIVE R15, `(.L_x_24399) ;  /* 0x000000000f087348 */ /* 0x000fea0003c00000 */
[----:B------:R0:W1:Y:S02]  /*11b0*/  SHFL.BFLY P6, R14, R13, R12, R11 ;  /* 0x0c00000c0d0e7389 */ /* 0x00006400000c000b */
[----:B01----:R-:W-:Y:S05]  /*11c0*/  ENDCOLLECTIVE ;  /* 0x000000000000791b */ /* 0x003fea0003800000 */
.L_x_24399:
[----:B------:R-:W-:Y:S05]  /*11d0*/  BSYNC B1 ;  /* 0x0000000000017941 */ /* 0x000fea0003800000 */
.L_x_24398:
        /* <DEDUP_REMOVED lines=9> */
.L_x_24400:
[----:B------:R-:W-:Y:S01]  /*1270*/  IMAD.MOV.U32 R12, RZ, RZ, 0x4 ;  /* 0x00000004ff0c7424 */ /* 0x000fe200078e00ff */
[----:B------:R-:W-:-:S05]  /*1280*/  FMNMX R0, R13, R14, !PT ;  /* 0x0000000e0d007209 */ /* 0x000fca0007800000 */
[----:B------:R-:W-:-:S07]  /*1290*/  IMAD.MOV.U32 R13, RZ, RZ, R0 ;  /* 0x000000ffff0d7224 */ /* 0x000fce00078e0000 */
[----:B------:R-:W-:Y:S05]  /*12a0*/  WARPSYNC.COLLECTIVE R15, `(.L_x_24401) ;  /* 0x000000000f087348 */ /* 0x000fea0003c00000 */
[----:B------:R0:W1:Y:S02]  /*12b0*/  SHFL.BFLY P6, R14, R13, R12, R11 ;  /* 0x0c00000c0d0e7389 */ /* 0x00006400000c000b */
[----:B01----:R-:W-:Y:S05]  /*12c0*/  ENDCOLLECTIVE ;  /* 0x000000000000791b */ /* 0x003fea0003800000 */
.L_x_24401:
[----:B------:R-:W-:Y:S01]  /*12d0*/  IMAD.MOV.U32 R12, RZ, RZ, 0x2 ;  /* 0x00000002ff0c7424 */ /* 0x000fe200078e00ff */
[----:B------:R-:W-:-:S04]  /*12e0*/  FMNMX R2, R0, R14, !PT ;  /* 0x0000000e00027209 */ /* 0x000fc80007800000 */
[----:B------:R-:W-:-:S07]  /*12f0*/  MOV R13, R2 ;  /* 0x00000002000d7202 */ /* 0x000fce0000000f00 */
[----:B------:R-:W-:Y:S05]  /*1300*/  WARPSYNC.COLLECTIVE R15, `(.L_x_24402) ;  /* 0x000000000f087348 */ /* 0x000fea0003c00000 */
[----:B------:R0:W1:Y:S02]  /*1310*/  SHFL.BFLY P6, R14, R13, R12, R11 ;  /* 0x0c00000c0d0e7389 */ /* 0x00006400000c000b */
[----:B01----:R-:W-:Y:S05]  /*1320*/  ENDCOLLECTIVE ;  /* 0x000000000000791b */ /* 0x003fea0003800000 */
.L_x_24402:
[----:B------:R-:W-:Y:S01]  /*1330*/  HFMA2 R12, -RZ, RZ, 0, 5.9604644775390625e-08 ;  /* 0x00000001ff0c7431 */ /* 0x000fe200000001ff */
[----:B------:R-:W-:-:S05]  /*1340*/  FMNMX R3, R2, R14, !PT ;  /* 0x0000000e02037209 */ /* 0x000fca0007800000 */
[----:B------:R-:W-:-:S07]  /*1350*/  IMAD.MOV.U32 R13, RZ, RZ, R3 ;  /* 0x000000ffff0d7224 */ /* 0x000fce00078e0003 */
[----:B------:R-:W-:Y:S05]  /*1360*/  WARPSYNC.COLLECTIVE R15, `(.L_x_24403) ;  /* 0x000000000f087348 */ /* 0x000fea0003c00000 */
[----:B------:R0:W1:Y:S02]  /*1370*/  SHFL.BFLY P6, R14, R13, R12, R11 ;  /* 0x0c00000c0d0e7389 */ /* 0x00006400000c000b */
[----:B01----:R-:W-:Y:S05]  /*1380*/  ENDCOLLECTIVE ;  /* 0x000000000000791b */ /* 0x003fea0003800000 */
.L_x_24403:
        /* <DEDUP_REMOVED lines=26> */
[----:B------:R-:W-:Y:S01]  /*1530*/  IMAD.SHL.U32 R0, R12, 0x800000, RZ ;  /* 0x008000000c007824 */ /* 0x000fe200078e00ff */
[----:B------:R-:W-:-:S02]  /*1540*/  MOV R12, 0x10 ;  /* 0x00000010000c7802 */ /* 0x000fc40000000f00 */
[----:B------:R-:W-:Y:S01]  /*1550*/  FADD R7, RZ, R3 ;  /* 0x00000003ff077221 */ /* 0x000fe20000000000 */
[----:B--2---:R-:W-:-:S03]  /*1560*/  FMUL R0, R0, R11 ;  /* 0x0000000b00007220 */ /* 0x004fc60000400000 */
[----:B------:R-:W-:Y:S01]  /*1570*/  FADD R7, R7, R2 ;  /* 0x0000000207077221 */ /* 0x000fe20000000000 */
[----:B------:R-:W-:-:S03]  /*1580*/  IMAD.MOV.U32 R11, RZ, RZ, 0x1f ;  /* 0x0000001fff0b7424 */ /* 0x000fc600078e00ff */
[----:B------:R-:W-:-:S07]  /*1590*/  FADD R13, R7, R0 ;  /* 0x00000000070d7221 */ /* 0x000fce0000000000 */
[----:B------:R-:W-:Y:S05]  /*15a0*/  WARPSYNC.COLLECTIVE R15, `(.L_x_24404) ;  /* 0x000000000f087348 */ /* 0x000fea0003c00000 */
[----:B------:R0:W1:Y:S02]  /*15b0*/  SHFL.BFLY P6, R14, R13, R12, R11 ;  /* 0x0c00000c0d0e7389 */ /* 0x00006400000c000b */
[----:B01----:R-:W-:Y:S05]  /*15c0*/  ENDCOLLECTIVE ;  /* 0x000000000000791b */ /* 0x003fea0003800000 */
.L_x_24404:
[----:B------:R-:W-:Y:S02]  /*15d0*/  HFMA2 R12, -RZ, RZ, 0, 4.76837158203125e-07 ;  /* 0x00000008ff0c7431 */ /* 0x000fe400000001ff */
[----:B------:R-:W-:-:S04]  /*15e0*/  FADD R6, R13, R14 ;  /* 0x0000000e0d067221 */ /* 0x000fc80000000000 */
[----:B------:R-:W-:-:S07]  /*15f0*/  IMAD.MOV.U32 R13, RZ, RZ, R6 ;  /* 0x000000ffff0d7224 */ /* 0x000fce00078e0006 */
[----:B------:R-:W-:Y:S05]  /*1600*/  WARPSYNC.COLLECTIVE R15, `(.L_x_24405) ;  /* 0x000000000f087348 */ /* 0x000fea0003c00000 */
[----:B------:R0:W1:Y:S02]  /*1610*/  SHFL.BFLY P6, R14, R13, R12, R11 ;  /* 0x0c00000c0d0e7389 */ /* 0x00006400000c000b */
[----:B01----:R-:W-:Y:S05]  /*1620*/  ENDCOLLECTIVE ;  /* 0x000000000000791b */ /* 0x003fea0003800000 */
.L_x_24405:
[----:B------:R-:W-:Y:S02]  /*1630*/  IMAD.MOV.U32 R12, RZ, RZ, 0x4 ;  /* 0x00000004ff0c7424 */ /* 0x000fe400078e00ff */
[----:B------:R-:W-:-:S04]  /*1640*/  FADD R7, R6, R14 ;  /* 0x0000000e06077221 */ /* 0x000fc80000000000 */
[----:B------:R-:W-:-:S07]  /*1650*/  IMAD.MOV.U32 R13, RZ, RZ, R7 ;  /* 0x000000ffff0d7224 */ /* 0x000fce00078e0007 */
[----:B------:R-:W-:Y:S05]  /*1660*/  WARPSYNC.COLLECTIVE R15, `(.L_x_24406) ;  /* 0x000000000f087348 */ /* 0x000fea0003c00000 */
[----:B------:R0:W1:Y:S02]  /*1670*/  SHFL.BFLY P6, R14, R13, R12, R11 ;  /* 0x0c00000c0d0e7389 */ /* 0x00006400000c000b */
[----:B01----:R-:W-:Y:S05]  /*1680*/  ENDCOLLECTIVE ;  /* 0x000000000000791b */ /* 0x003fea0003800000 */
.L_x_24406:
[----:B------:R-:W-:Y:S02]  /*1690*/  IMAD.MOV.U32 R12, RZ, RZ, 0x2 ;  /* 0x00000002ff0c7424 */ /* 0x000fe400078e00ff */
[----:B------:R-:W-:-:S05]  /*16a0*/  FADD R18, R7, R14 ;  /* 0x0000000e07127221 */ /* 0x000fca0000000000 */
[----:B------:R-:W-:-:S07]  /*16b0*/  MOV R13, R18 ;  /* 0x00000012000d7202 */ /* 0x000fce0000000f00 */
[----:B------:R-:W-:Y:S05]  /*16c0*/  WARPSYNC.COLLECTIVE R15, `(.L_x_24407) ;  /* 0x000000000f087348 */ /* 0x000fea0003c00000 */
[----:B------:R0:W1:Y:S02]  /*16d0*/  SHFL.BFLY P6, R14, R13, R12, R11 ;  /* 0x0c00000c0d0e7389 */ /* 0x00006400000c000b */
[----:B01----:R-:W-:Y:S05]  /*16e0*/  ENDCOLLECTIVE ;  /* 0x000000000000791b */ /* 0x003fea0003800000 */
.L_x_24407:
[----:B------:R-:W-:Y:S02]  /*16f0*/  HFMA2 R12, -RZ, RZ, 0, 5.9604644775390625e-08 ;  /* 0x00000001ff0c7431 */ /* 0x000fe400000001ff */
[----:B------:R-:W-:-:S04]  /*1700*/  FADD R19, R18, R14 ;  /* 0x0000000e12137221 */ /* 0x000fc80000000000 */
[----:B------:R-:W-:-:S07]  /*1710*/  IMAD.MOV.U32 R13, RZ, RZ, R19 ;  /* 0x000000ffff0d7224 */ /* 0x000fce00078e0013 */
[----:B------:R-:W-:Y:S05]  /*1720*/  WARPSYNC.COLLECTIVE R15, `(.L_x_24408) ;  /* 0x000000000f087348 */ /* 0x000fea0003c00000 */
[----:B------:R0:W1:Y:S02]  /*1730*/  SHFL.BFLY P6, R14, R13, R12, R11 ;  /* 0x0c00000c0d0e7389 */ /* 0x00006400000c000b */
[----:B01----:R-:W-:Y:S05]  /*1740*/  ENDCOLLECTIVE ;  /* 0x000000000000791b */ /* 0x003fea0003800000 */
.L_x_24408:
[----:B------:R-:W-:Y:S05]  /*1750*/  BRA `(.L_x_24409) ;  /* 0xfffffff400787947 */ /* 0x000fea000383ffff */
        .weak           $__internal_377_$__cuda_sm3x_div_rn_noftz_f32_slowpath
        .type           $__internal_377_$__cuda_sm3x_div_rn_noftz_f32_slowpath,@function
        .size           $__internal_377_$__cuda_sm3x_div_rn_noftz_f32_slowpath,(.L_x_37754 - $__internal_377_$__cuda_sm3x_div_rn_noftz_f32_slowpath)
$__internal_377_$__cuda_sm3x_div_rn_noftz_f32_slowpath:
        /* <DEDUP_REMOVED lines=35> */
.L_x_24411:
        /* <DEDUP_REMOVED lines=51> */
.L_x_24418:
[----:B------:R-:W-:-:S04]  /*1cc0*/  LOP3.LUT R3, R3, 0x80000000, RZ, 0xc0, !PT ;  /* 0x8000000003037812 */ /* 0x000fc800078ec0ff */
[----:B------:R-:W-:Y:S01]  /*1cd0*/  LOP3.LUT R3, R3, 0x7f800000, RZ, 0xfc, !PT ;  /* 0x7f80000003037812 */ /* 0x000fe200078efcff */
[----:B------:R-:W-:Y:S06]  /*1ce0*/  BRA `(.L_x_24419) ;  /* 0x0000000000047947 */ /* 0x000fec0003800000 */
.L_x_24417:
[----:B------:R-:W-:-:S07]  /*1cf0*/  IMAD R3, R14, 0x800000, R3 ;  /* 0x008000000e037824 */ /* 0x000fce00078e0203 */
.L_x_24419:
[----:B------:R-:W-:Y:S05]  /*1d00*/  BSYNC.RECONVERGENT B3 ;  /* 0x0000000000037941 */ /* 0x000fea0003800200 */
.L_x_24416:
[----:B------:R-:W-:Y:S05]  /*1d10*/  BRA `(.L_x_24420) ;  /* 0x0000000000207947 */ /* 0x000fea0003800000 */
.L_x_24415:
[----:B------:R-:W-:-:S04]  /*1d20*/  LOP3.LUT R3, R18, 0x80000000, R3, 0x48, !PT ;  /* 0x8000000012037812 */ /* 0x000fc800078e4803 */
[----:B------:R-:W-:Y:S01]  /*1d30*/  LOP3.LUT R3, R3, 0x7f800000, RZ, 0xfc, !PT ;  /* 0x7f80000003037812 */ /* 0x000fe200078efcff */
[----:B------:R-:W-:Y:S06]  /*1d40*/  BRA `(.L_x_24420) ;  /* 0x0000000000147947 */ /* 0x000fec0003800000 */
.L_x_24414:
[----:B------:R-:W-:Y:S01]  /*1d50*/  LOP3.LUT R3, R18, 0x80000000, R3, 0x48, !PT ;  /* 0x8000000012037812 */ /* 0x000fe200078e4803 */
[----:B------:R-:W-:Y:S06]  /*1d60*/  BRA `(.L_x_24420) ;  /* 0x00000000000c7947 */ /* 0x000fec0003800000 */
.L_x_24413:
[----:B------:R-:W0:Y:S01]  /*1d70*/  MUFU.RSQ R3, -QNAN ;  /* 0xffc0000000037908 */ /* 0x000e220000001400 */
[----:B------:R-:W-:Y:S05]  /*1d80*/  BRA `(.L_x_24420) ;  /* 0x0000000000047947 */ /* 0x000fea0003800000 */
.L_x_24412:
[----:B------:R-:W-:-:S07]  /*1d90*/  FADD.FTZ R3, R3, R6 ;  /* 0x0000000603037221 */ /* 0x000fce0000010000 */
.L_x_24420:
[----:B------:R-:W-:Y:S05]  /*1da0*/  BSYNC.RECONVERGENT B2 ;  /* 0x0000000000027941 */ /* 0x000fea0003800200 */
.L_x_24410:
[----:B------:R-:W-:-:S04]  /*1db0*/  HFMA2 R13, -RZ, RZ, 0, 0 ;  /* 0x00000000ff0d7431 */ /* 0x000fc800000001ff */
[----:B0-----:R-:W-:Y:S05]  /*1dc0*/  RET.REL.NODEC R12 `(_Z15SoftmaxWarpImplI22BroadcastScaleMaskLoadIffbLm2EiE11DirectStoreIffEfLi1ELi3ELi32ELi1ELb0EL9Algorithm0EEvT_T0_ll) ;  /* 0xffffffe00c8c7950 */ /* 0x001fea0003c3ffff */
.L_x_24421:
        /* <DEDUP_REMOVED lines=11> */
.L_x_37754:


//--------------------- .text._Z15SoftmaxWarpImplI22BroadcastScaleMaskLoadIffbLm2EiE11DirectStoreIffEfLi1ELi2ELi32ELi1ELb1EL9Algorithm0EEvT_T0_ll --------------------------
	.section	.text._Z15SoftmaxWarpImplI22BroadcastScaleMaskLoadIffbLm2EiE11DirectStoreIffEfLi1ELi2ELi32ELi1ELb1EL9Algorithm0EEvT_T0_ll,"ax",@progbits
	.align	128
        .global         _Z15SoftmaxWarpImplI22BroadcastScaleMaskLoadIffbLm2EiE11DirectStoreIffEfLi1ELi2ELi32ELi1ELb1EL9Algorithm0EEvT_T0_ll
        .type           _Z15SoftmaxWarpImplI22BroadcastScaleMaskLoadIffbLm2EiE11DirectStoreIffEfLi1ELi2ELi32ELi1ELb1EL9Algorithm0EEvT_T0_ll,@function
        .size           _Z15SoftmaxWarpImplI22BroadcastScaleMaskLoadIffbLm2EiE11DirectStoreIffEfLi1ELi2ELi32ELi1ELb1EL9Algorithm0EEvT_T0_ll,(.L_x_37755 - _Z15SoftmaxWarpImplI22BroadcastScaleMaskLoadIffbLm2EiE11DirectStoreIffEfLi1ELi2ELi32ELi1ELb1EL9Algorithm0EEvT_T0_ll)
        .other          _Z15SoftmaxWarpImplI22BroadcastScaleMaskLoadIffbLm2EiE11DirectStoreIffEfLi1ELi2ELi32ELi1ELb1EL9Algorithm0EEvT_T0_ll,@"STO_CUDA_ENTRY STV_DEFAULT"
_Z15SoftmaxWarpImplI22BroadcastScaleMaskLoadIffbLm2EiE11DirectStoreIffEfLi1ELi2ELi32ELi1ELb1EL9Algorithm0EEvT_T0_ll:
.text._Z15SoftmaxWarpImplI22BroadcastScaleMaskLoadIffbLm2EiE11DirectStoreIffEfLi1ELi2ELi32ELi1ELb1EL9Algorithm0EEvT_T0_ll:
        /* <DEDUP_REMOVED lines=29> */
.L_x_24422:
        /* <DEDUP_REMOVED lines=17> */
[----:B0-----:R-:W-:-:S07]  /*02e0*/  VIADD R3, R21, 0x20 ;  /* 0x0000002015037836 */ /* 0x001fce0000000000 */
[----:B------:R-:W0:Y:S02]  /*02f0*/  LDC.64 R8, c[0x0][0x398] ;  /* 0x0000e600ff087b82 */ /* 0x000e240000000a00 */
.L_x_24433:
[-C--:B---3--:R-:W-:Y:S01]  /*0300*/  ISETP.GE.U32.AND P0, PT, R21, R4.reuse, PT ;  /* 0x000000041500720c */ /* 0x088fe20003f06070 */
[----:B------:R-:W-:Y:S01]  /*0310*/  BSSY.RECONVERGENT B1, `(.L_x_24424) ;  /* 0x0000039000017945 */ /* 0x000fe20003800200 */
[----:B------:R-:W-:Y:S01]  /*0320*/  ISETP.GE.U32.AND P1, PT, R3, R4, PT ;  /* 0x000000040300720c */ /* 0x000fe20003f26070 */
[----:B------:R-:W-:Y:S01]  /*0330*/  IMAD.MOV.U32 R22, RZ, RZ, -0x800000 ;  /* 0xff800000ff167424 */ /* 0x000fe200078e00ff */
[-C--:B------:R-:W-:Y:S01]  /*0340*/  ISETP.GE.AND.EX P0, PT, RZ, R5.reuse, PT, P0 ;  /* 0x00000005ff00720c */ /* 0x080fe20003f06300 */
[----:B0-----:R-:W-:Y:S01]  /*0350*/  IMAD.MOV.U32 R13, RZ, RZ, -0x800000 ;  /* 0xff800000ff0d7424 */ /* 0x001fe200078e00ff */
[----:B------:R-:W-:Y:S02]  /*0360*/  ISETP.GE.AND.EX P1, PT, RZ, R5, PT, P1 ;  /* 0x00000005ff00720c */ /* 0x000fe40003f26310 */
[----:B------:R-:W-:-:S09]  /*0370*/  MOV R20, 0xff800000 ;  /* 0xff80000000147802 */ /* 0x000fd20000000f00 */
[----:B------:R-:W-:Y:S05]  /*0380*/  @P0 BRA `(.L_x_24425) ;  /* 0x0000000000c40947 */ /* 0x000fea0003800000 */
[----:B-1----:R-:W-:Y:S01]  /*0390*/  IABS R2, R19 ;  /* 0x0000001300027213 */ /* 0x002fe20000000000 */
[----:B------:R-:W-:Y:S01]  /*03a0*/  IMAD R0, R18, UR50, R21 ;  /* 0x0000003212007c24 */ /* 0x000fe2000f8e0215 */
[C---:B--2---:R-:W-:Y:S02]  /*03b0*/  R2UR UR6, R6.reuse ;  /* 0x00000000060672ca */ /* 0x044fe400000e0000 */
[----:B------:R-:W1:Y:S01]  /*03c0*/  I2F.RP R11, R2 ;  /* 0x00000002000b7306 */ /* 0x000e620000209400 */
[----:B------:R-:W-:Y:S02]  /*03d0*/  R2UR UR7, R7 ;  /* 0x00000000070772ca */ /* 0x000fe400000e0000 */
[----:B------:R-:W-:Y:S02]  /*03e0*/  IABS R14, R0 ;  /* 0x00000000000e7213 */ /* 0x000fe40000000000 */
[----:B------:R-:W-:Y:S02]  /*03f0*/  SHF.R.S64 R24, RZ, 0x1e, R0 ;  /* 0x0000001eff187819 */ /* 0x000fe40000001000 */
[----:B------:R-:W-:-:S02]  /*0400*/  R2UR UR4, R6 ;  /* 0x00000000060472ca */ /* 0x000fc400000e0000 */
[----:B------:R-:W-:Y:S01]  /*0410*/  R2UR UR5, R7 ;  /* 0x00000000070572ca */ /* 0x000fe200000e0000 */
        /* <DEDUP_REMOVED lines=21> */
[----:B----4-:R-:W-:Y:S02]  /*0570*/  ISETP.NE.U32.AND P3, PT, R16, 0x1, PT ;  /* 0x000000011000780c */ /* 0x010fe40003f65070 */
        /* <DEDUP_REMOVED lines=18> */
.L_x_24425:
[----:B------:R-:W-:Y:S05]  /*06a0*/  BSYNC.RECONVERGENT B1 ;  /* 0x0000000000017941 */ /* 0x000fea0003800200 */
.L_x_24424:
[----:B------:R-:W-:Y:S04]  /*06b0*/  BSSY.RECONVERGENT B1, `(.L_x_24426) ;  /* 0x0000034000017945 */ /* 0x000fe80003800200 */
        /* <DEDUP_REMOVED lines=13> */
[----:B-1----:R-:W-:Y:S01]  /*0790*/  IMAD.MOV.U32 R14, RZ, RZ, RZ ;  /* 0x000000ffff0e7224 */ /* 0x002fe200078e00ff */
[----:B--2---:R-:W-:-:S05]  /*07a0*/  IADD3 R25, PT, PT, RZ, -R15, RZ ;  /* 0x8000000fff197210 */ /* 0x004fca0007ffe0ff */
        /* <DEDUP_REMOVED lines=18> */
[----:B----4-:R-:W-:Y:S02]  /*08d0*/  ISETP.NE.U32.AND P2, PT, R16, 0x1, PT ;  /* 0x000000011000780c */ /* 0x010fe40003f45070 */
        /* <DEDUP_REMOVED lines=17> */
.L_x_24427:
[----:B------:R-:W-:Y:S05]  /*09f0*/  BSYNC.RECONVERGENT B1 ;  /* 0x0000000000017941 */ /* 0x000fea0003800200 */
.L_x_24426:
[----:B------:R-:W-:-:S03]  /*0a00*/  UMOV UR4, 0xffffffff ;  /* 0xffffffff00047882 */ /* 0x000fc60000000000 */
[----:B------:R-:W-:Y:S05]  /*0a10*/  BRA.DIV UR4, `(.L_x_24428) ;  /* 0x0000000604707947 */ /* 0x000fea000b800000 */
[----:B------:R-:W3:Y:S01]  /*0a20*/  SHFL.BFLY PT, R14, R13, 0x10, 0x1f ;  /* 0x0e001f000d0e7f89 */ /* 0x000ee200000e0000 */
[----:B------:R-:W-:Y:S02]  /*0a30*/  IMAD.MOV.U32 R15, RZ, RZ, 0x3bbb989d ;  /* 0x3bbb989dff0f7424 */ /* 0x000fe400078e00ff */
[----:B------:R-:W-:Y:S01]  /*0a40*/  IMAD.MOV.U32 R25, RZ, RZ, 0x437c0000 ;  /* 0x437c0000ff197424 */ /* 0x000fe200078e00ff */
[----:B---3--:R-:W-:-:S05]  /*0a50*/  FMNMX R13, R14, R13, !PT ;  /* 0x0000000d0e0d7209 */ /* 0x008fca0007800000 */
[----:B------:R-:W3:Y:S02]  /*0a60*/  SHFL.BFLY PT, R14, R13, 0x8, 0x1f ;  /* 0x0d001f000d0e7f89 */ /* 0x000ee400000e0000 */
[----:B---3--:R-:W-:-:S05]  /*0a70*/  FMNMX R0, R13, R14, !PT ;  /* 0x0000000e0d007209 */ /* 0x008fca0007800000 */
[----:B------:R-:W3:Y:S02]  /*0a80*/  SHFL.BFLY PT, R14, R0, 0x4, 0x1f ;  /* 0x0c801f00000e7f89 */ /* 0x000ee400000e0000 */
[----:B---3--:R-:W-:-:S05]  /*0a90*/  FMNMX R2, R0, R14, !PT ;  /* 0x0000000e00027209 */ /* 0x008fca0007800000 */
[----:B------:R-:W3:Y:S02]  /*0aa0*/  SHFL.BFLY PT, R14, R2, 0x2, 0x1f ;  /* 0x0c401f00020e7f89 */ /* 0x000ee400000e0000 */
[----:B---3--:R-:W-:-:S05]  /*0ab0*/  FMNMX R24, R2, R14, !PT ;  /* 0x0000000e02187209 */ /* 0x008fca0007800000 */
[----:B------:R-:W3:Y:S02]  /*0ac0*/  SHFL.BFLY PT, R14, R24, 0x1, 0x1f ;  /* 0x0c201f00180e7f89 */ /* 0x000ee400000e0000 */
[----:B---3--:R-:W-:-:S05]  /*0ad0*/  FMNMX R11, R24, R14, !PT ;  /* 0x0000000e180b7209 */ /* 0x008fca0007800000 */
        /* <DEDUP_REMOVED lines=13> */
[----:B------:R-:W-:-:S05]  /*0bb0*/  FFMA R15, R20, 1.925963033500011079e-08, R13 ;  /* 0x32a57060140f7823 */ /* 0x000fca000000000d */
[----:B------:R-:W3:Y:S08]  /*0bc0*/  MUFU.EX2 R11, R11 ;  /* 0x0000000b000b7308 */ /* 0x000ef00000000800 */
[----:B------:R-:W5:Y:S01]  /*0bd0*/  MUFU.EX2 R15, R15 ;  /* 0x0000000f000f7308 */ /* 0x000f620000000800 */
[----:B---3--:R-:W-:-:S04]  /*0be0*/  FMUL R2, R2, R11 ;  /* 0x0000000b02027220 */ /* 0x008fc80000400000 */
[----:B------:R-:W-:Y:S01]  /*0bf0*/  FADD R13, RZ, R2 ;  /* 0x00000002ff0d7221 */ /* 0x000fe20000000000 */
[----:B-----5:R-:W-:-:S04]  /*0c00*/  FMUL R0, R0, R15 ;  /* 0x0000000f00007220 */ /* 0x020fc80000400000 */
[----:B------:R-:W-:-:S05]  /*0c10*/  FADD R13, R13, R0 ;  /* 0x000000000d0d7221 */ /* 0x000fca0000000000 */
[----:B------:R-:W3:Y:S02]  /*0c20*/  SHFL.BFLY PT, R14, R13, 0x10, 0x1f ;  /* 0x0e001f000d0e7f89 */ /* 0x000ee400000e0000 */
[----:B---3--:R-:W-:-:S05]  /*0c30*/  FADD R20, R13, R14 ;  /* 0x0000000e0d147221 */ /* 0x008fca0000000000 */
[----:B------:R-:W3:Y:S02]  /*0c40*/  SHFL.BFLY PT, R14, R20, 0x8, 0x1f ;  /* 0x0d001f00140e7f89 */ /* 0x000ee400000e0000 */
[----:B---3--:R-:W-:-:S05]  /*0c50*/  FADD R22, R20, R14 ;  /* 0x0000000e14167221 */ /* 0x008fca0000000000 */
[----:B------:R-:W3:Y:S02]  /*0c60*/  SHFL.BFLY PT, R14, R22, 0x4, 0x1f ;  /* 0x0c801f00160e7f89 */ /* 0x000ee400000e0000 */
[----:B---3--:R-:W-:-:S05]  /*0c70*/  FADD R24, R22, R14 ;  /* 0x0000000e16187221 */ /* 0x008fca0000000000 */
[----:B------:R-:W3:Y:S02]  /*0c80*/  SHFL.BFLY PT, R14, R24, 0x2, 0x1f ;  /* 0x0c401f00180e7f89 */ /* 0x000ee400000e0000 */
[----:B---3--:R-:W-:-:S05]  /*0c90*/  FADD R25, R24, R14 ;  /* 0x0000000e18197221 */ /* 0x008fca0000000000 */
[----:B------:R3:W0:Y:S02]  /*0ca0*/  SHFL.BFLY PT, R14, R25, 0x1, 0x1f ;  /* 0x0c201f00190e7f89 */ /* 0x00062400000e0000 */
.L_x_24445:
        /* <DEDUP_REMOVED lines=11> */
[----:B-1234-:R-:W-:Y:S05]  /*0d60*/  CALL.REL.NOINC `($__internal_378_$__cuda_sm3x_div_rn_noftz_f32_slowpath) ;  /* 0x0000000400f47944 */ /* 0x01efea0003c00000 */
[----:B------:R-:W-:-:S07]  /*0d70*/  IMAD.MOV.U32 R12, RZ, RZ, R2 ;  /* 0x000000ffff0c7224 */ /* 0x000fce00078e0002 */
.L_x_24430:
[----:B------:R-:W-:Y:S05]  /*0d80*/  BSYNC.RECONVERGENT B1 ;  /* 0x0000000000017941 */ /* 0x000fea0003800200 */
.L_x_24429:
        /* <DEDUP_REMOVED lines=11> */
[----:B-1234-:R-:W-:Y:S05]  /*0e40*/  CALL.REL.NOINC `($__internal_378_$__cuda_sm3x_div_rn_noftz_f32_slowpath) ;  /* 0x0000000400bc7944 */ /* 0x01efea0003c00000 */
[----:B------:R-:W-:-:S07]  /*0e50*/  IMAD.MOV.U32 R13, RZ, RZ, R2 ;  /* 0x000000ffff0d7224 */ /* 0x000fce00078e0002 */
.L_x_24432:
[----:B------:R-:W-:Y:S05]  /*0e60*/  BSYNC.RECONVERGENT B1 ;  /* 0x0000000000017941 */ /* 0x000fea0003800200 */
.L_x_24431:
[----:B------:R-:W-:Y:S01]  /*0e70*/  MOV R14, R21 ;  /* 0x00000015000e7202 */ /* 0x000fe20000000f00 */
[----:B------:R-:W-:Y:S01]  /*0e80*/  IMAD R11, R10, UR46, RZ ;  /* 0x0000002e0a0b7c24 */ /* 0x000fe2000f8e02ff */
[----:B--2---:R-:W-:Y:S01]  /*0e90*/  @!P0 R2UR UR4, R6 ;  /* 0x00000000060482ca */ /* 0x004fe200000e0000 */
[----:B------:R-:W-:Y:S01]  /*0ea0*/  IMAD.MOV.U32 R15, RZ, RZ, RZ ;  /* 0x000000ffff0f7224 */ /* 0x000fe200078e00ff */
[----:B------:R-:W-:Y:S01]  /*0eb0*/  @!P0 R2UR UR5, R7 ;  /* 0x00000000070582ca */ /* 0x000fe200000e0000 */
[C---:B------:R-:W-:Y:S01]  /*0ec0*/  IMAD R11, R18.reuse, UR47, R11 ;  /* 0x0000002f120b7c24 */ /* 0x040fe2000f8e020b */
[----:B------:R-:W-:Y:S01]  /*0ed0*/  ISETP.GE.U32.AND P1, PT, R3, UR40, PT ;  /* 0x0000002803007c0c */ /* 0x000fe2000bf26070 */
[----:B------:R-:W-:-:S03]  /*0ee0*/  IMAD.WIDE.U32 R14, R18, UR46, R14 ;  /* 0x0000002e120e7c25 */ /* 0x000fc6000f8e000e */
[----:B------:R-:W-:Y:S01]  /*0ef0*/  ISETP.GE.AND.EX P1, PT, RZ, UR41, PT, P1 ;  /* 0x00000029ff007c0c */ /* 0x000fe2000bf26310 */
[----:B------:R-:W-:Y:S01]  /*0f00*/  IMAD.IADD R11, R15, 0x1, R11 ;  /* 0x000000010f0b7824 */ /* 0x000fe200078e020b */
[----:B------:R-:W-:-:S04]  /*0f10*/  LEA R24, P2, R14, UR48, 0x2 ;  /* 0x000000300e187c11 */ /* 0x000fc8000f8410ff */
[----:B---3--:R-:W-:-:S05]  /*0f20*/  LEA.HI.X R25, R14, UR49, R11, 0x2, P2 ;  /* 0x000000310e197c11 */ /* 0x008fca00090f140b */
        /* <DEDUP_REMOVED lines=10> */
.L_x_24423:
[----:B------:R-:W-:Y:S05]  /*0fd0*/  EXIT ;  /* 0x000000000000794d */ /* 0x000fea0003800000 */
.L_x_24428:
[----:B------:R-:W-:Y:S01]  /*0fe0*/  HFMA2 R11, -RZ, RZ, 0, 1.847743988037109375e-06 ;  /* 0x0000001fff0b7431 */ /* 0x000fe200000001ff */
[----:B------:R-:W-:Y:S01]  /*0ff0*/  BSSY B1, `(.L_x_24434) ;  /* 0x0000006000017945 */ /* 0x000fe20003800000 */
[----:B------:R-:W-:Y:S02]  /*1000*/  IMAD.MOV.U32 R12, RZ, RZ, 0x10 ;  /* 0x00000010ff0c7424 */ /* 0x000fe400078e00ff */
[----:B------:R-:W-:-:S07]  /*1010*/  IMAD.MOV.U32 R15, RZ, RZ, -0x1 ;  /* 0xffffffffff0f7424 */ /* 0x000fce00078e00ff */
[----:B012-4-:R-:W-:Y:S05]  /*1020*/  WARPSYNC.COLLECTIVE R15, `(.L_x_24435) ;  /* 0x000000000f087348 */ /* 0x017fea0003c00000 */
[----:B------:R3:W0:Y:S02]  /*1030*/  SHFL.BFLY P6, R14, R13, R12, R11 ;  /* 0x0c00000c0d0e7389 */ /* 0x00062400000c000b */
[----:B01234-:R-:W-:Y:S05]  /*1040*/  ENDCOLLECTIVE ;  /* 0x000000000000791b */ /* 0x01ffea0003800000 */
.L_x_24435:
[----:B------:R-:W-:Y:S05]  /*1050*/  BSYNC B1 ;  /* 0x0000000000017941 */ /* 0x000fea0003800000 */
.L_x_24434:
        /* <DEDUP_REMOVED lines=8> */
.L_x_24436:
[----:B------:R-:W-:Y:S01]  /*10e0*/  IMAD.MOV.U32 R12, RZ, RZ, 0x4 ;  /* 0x00000004ff0c7424 */ /* 0x000fe200078e00ff */
[----:B------:R-:W-:-:S05]  /*10f0*/  FMNMX R0, R13, R14, !PT ;  /* 0x0000000e0d007209 */ /* 0x000fca0007800000 */
[----:B------:R-:W-:-:S07]  /*1100*/  IMAD.MOV.U32 R13, RZ, RZ, R0 ;  /* 0x000000ffff0d7224 */ /* 0x000fce00078e0000 */
[----:B------:R-:W-:Y:S05]  /*1110*/  WARPSYNC.COLLECTIVE R15, `(.L_x_24437) ;  /* 0x000000000f087348 */ /* 0x000fea0003c00000 */
[----:B------:R0:W1:Y:S02]  /*1120*/  SHFL.BFLY P6, R14, R13, R12, R11 ;  /* 0x0c00000c0d0e7389 */ /* 0x00006400000c000b */
[----:B01----:R-:W-:Y:S05]  /*1130*/  ENDCOLLECTIVE ;  /* 0x000000000000791b */ /* 0x003fea0003800000 */
.L_x_24437:
[----:B------:R-:W-:Y:S01]  /*1140*/  HFMA2 R12, -RZ, RZ, 0, 1.1920928955078125e-07 ;  /* 0x00000002ff0c7431 */ /* 0x000fe200000001ff */
[----:B------:R-:W-:Y:S02]  /*1150*/  FMNMX R2, R0, R14, !PT ;  /* 0x0000000e00027209 */ /* 0x000fe40007800000 */
[----:B------:R-:W-:-:S03]  /*1160*/  MOV R0, 0x437c0000 ;  /* 0x437c000000007802 */ /* 0x000fc60000000f00 */
[----:B------:R-:W-:-:S07]  /*1170*/  IMAD.MOV.U32 R13, RZ, RZ, R2 ;  /* 0x000000ffff0d7224 */ /* 0x000fce00078e0002 */
[----:B------:R-:W-:Y:S05]  /*1180*/  WARPSYNC.COLLECTIVE R15, `(.L_x_24438) ;  /* 0x000000000f087348 */ /* 0x000fea0003c00000 */
[----:B------:R0:W1:Y:S02]  /*1190*/  SHFL.BFLY P6, R14, R13, R12, R11 ;  /* 0x0c00000c0d0e7389 */ /* 0x00006400000c000b */
[----:B01----:R-:W-:Y:S05]  /*11a0*/  ENDCOLLECTIVE ;  /* 0x000000000000791b */ /* 0x003fea0003800000 */
.L_x_24438:
[----:B------:R-:W-:Y:S01]  /*11b0*/  IMAD.MOV.U32 R12, RZ, RZ, 0x1 ;  /* 0x00000001ff0c7424 */ /* 0x000fe200078e00ff */
[----:B------:R-:W-:-:S05]  /*11c0*/  FMNMX R24, R2, R14, !PT ;  /* 0x0000000e02187209 */ /* 0x000fca0007800000 */
[----:B------:R-:W-:-:S07]  /*11d0*/  IMAD.MOV.U32 R13, RZ, RZ, R24 ;  /* 0x000000ffff0d7224 */ /* 0x000fce00078e0018 */
[----:B------:R-:W-:Y:S05]  /*11e0*/  WARPSYNC.COLLECTIVE R15, `(.L_x_24439) ;  /* 0x000000000f087348 */ /* 0x000fea0003c00000 */
[----:B------:R0:W1:Y:S02]  /*11f0*/  SHFL.BFLY P6, R14, R13, R12, R11 ;  /* 0x0c00000c0d0e7389 */ /* 0x00006400000c000b */
[----:B01----:R-:W-:Y:S05]  /*1200*/  ENDCOLLECTIVE ;  /* 0x000000000000791b */ /* 0x003fea0003800000 */
.L_x_24439:
        /* <DEDUP_REMOVED lines=20> */
[----:B------:R-:W-:-:S03]  /*1350*/  HFMA2 R11, -RZ, RZ, 0, 1.847743988037109375e-06 ;  /* 0x0000001fff0b7431 */ /* 0x000fc600000001ff */
[----:B------:R-:W-:-:S04]  /*1360*/  FADD R13, RZ, R2 ;  /* 0x00000002ff0d7221 */ /* 0x000fc80000000000 */
[----:B------:R-:W-:-:S07]  /*1370*/  FADD R13, R13, R0 ;  /* 0x000000000d0d7221 */ /* 0x000fce0000000000 */
[----:B------:R-:W-:Y:S05]  /*1380*/  WARPSYNC.COLLECTIVE R15, `(.L_x_24440) ;  /* 0x000000000f087348 */ /* 0x000fea0003c00000 */
[----:B------:R0:W1:Y:S02]  /*1390*/  SHFL.BFLY P6, R14, R13, R12, R11 ;  /* 0x0c00000c0d0e7389 */ /* 0x00006400000c000b */
[----:B01----:R-:W-:Y:S05]  /*13a0*/  ENDCOLLECTIVE ;  /* 0x000000000000791b */ /* 0x003fea0003800000 */
.L_x_24440:
[----:B------:R-:W-:Y:S02]  /*13b0*/  IMAD.MOV.U32 R12, RZ, RZ, 0x8 ;  /* 0x00000008ff0c7424 */ /* 0x000fe400078e00ff */
[----:B------:R-:W-:-:S04]  /*13c0*/  FADD R20, R13, R14 ;  /* 0x0000000e0d147221 */ /* 0x000fc80000000000 */
[----:B------:R-:W-:-:S07]  /*13d0*/  IMAD.MOV.U32 R13, RZ, RZ, R20 ;  /* 0x000000ffff0d7224 */ /* 0x000fce00078e0014 */
[----:B------:R-:W-:Y:S05]  /*13e0*/  WARPSYNC.COLLECTIVE R15, `(.L_x_24441) ;  /* 0x000000000f087348 */ /* 0x000fea0003c00000 */
[----:B------:R0:W1:Y:S02]  /*13f0*/  SHFL.BFLY P6, R14, R13, R12, R11 ;  /* 0x0c00000c0d0e7389 */ /* 0x00006400000c000b */
[----:B01----:R-:W-:Y:S05]  /*1400*/  ENDCOLLECTIVE ;  /* 0x000000000000791b */ /* 0x003fea0003800000 */
.L_x_24441:
[----:B------:R-:W-:Y:S01]  /*1410*/  MOV R12, 0x4 ;  /* 0x00000004000c7802 */ /* 0x000fe20000000f00 */
[----:B------:R-:W-:-:S04]  /*1420*/  FADD R22, R20, R14 ;  /* 0x0000000e14167221 */ /* 0x000fc80000000000 */
[----:B------:R-:W-:-:S07]  /*1430*/  IMAD.MOV.U32 R13, RZ, RZ, R22 ;  /* 0x000000ffff0d7224 */ /* 0x000fce00078e0016 */
[----:B------:R-:W-:Y:S05]  /*1440*/  WARPSYNC.COLLECTIVE R15, `(.L_x_24442) ;  /* 0x000000000f087348 */ /* 0x000fea0003c00000 */
[----:B------:R0:W1:Y:S02]  /*1450*/  SHFL.BFLY P6, R14, R13, R12, R11 ;  /* 0x0c00000c0d0e7389 */ /* 0x00006400000c000b */
[----:B01----:R-:W-:Y:S05]  /*1460*/  ENDCOLLECTIVE ;  /* 0x000000000000791b */ /* 0x003fea0003800000 */
.L_x_24442:
[----:B------:R-:W-:Y:S02]  /*1470*/  IMAD.MOV.U32 R12, RZ, RZ, 0x2 ;  /* 0x00000002ff0c7424 */ /* 0x000fe400078e00ff */
[----:B------:R-:W-:-:S04]  /*1480*/  FADD R24, R22, R14 ;  /* 0x0000000e16187221 */ /* 0x000fc80000000000 */
[----:B------:R-:W-:-:S07]  /*1490*/  IMAD.MOV.U32 R13, RZ, RZ, R24 ;  /* 0x000000ffff0d7224 */ /* 0x000fce00078e0018 */
[----:B------:R-:W-:Y:S05]  /*14a0*/  WARPSYNC.COLLECTIVE R15, `(.L_x_24443) ;  /* 0x000000000f087348 */ /* 0x000fea0003c00000 */
[----:B------:R0:W1:Y:S02]  /*14b0*/  SHFL.BFLY P6, R14, R13, R12, R11 ;  /* 0x0c00000c0d0e7389 */ /* 0x00006400000c000b */
[----:B01----:R-:W-:Y:S05]  /*14c0*/  ENDCOLLECTIVE ;  /* 0x000000000000791b */ /* 0x003fea0003800000 */
.L_x_24443:
[----:B------:R-:W-:Y:S02]  /*14d0*/  IMAD.MOV.U32 R12, RZ, RZ, 0x1 ;  /* 0x00000001ff0c7424 */ /* 0x000fe400078e00ff */
[----:B------:R-:W-:-:S05]  /*14e0*/  FADD R25, R24, R14 ;  /* 0x0000000e18197221 */ /* 0x000fca0000000000 */
[----:B------:R-:W-:-:S07]  /*14f0*/  MOV R13, R25 ;  /* 0x00000019000d7202 */ /* 0x000fce0000000f00 */
[----:B------:R-:W-:Y:S05]  /*1500*/  WARPSYNC.COLLECTIVE R15, `(.L_x_24444) ;  /* 0x000000000f087348 */ /* 0x000fea0003c00000 */
[----:B------:R0:W1:Y:S02]  /*1510*/  SHFL.BFLY P6, R14, R13, R12, R11 ;  /* 0x0c00000c0d0e7389 */ /* 0x00006400000c000b */
[----:B01----:R-:W-:Y:S05]  /*1520*/  ENDCOLLECTIVE ;  /* 0x000000000000791b */ /* 0x003fea0003800000 */
.L_x_24444:
[----:B------:R-:W-:Y:S05]  /*1530*/  BRA `(.L_x_24445) ;  /* 0xfffffff400dc7947 */ /* 0x000fea000383ffff */
        .weak           $__internal_378_$__cuda_sm3x_div_rn_noftz_f32_slowpath
        .type           $__internal_378_$__cuda_sm3x_div_rn_noftz_f32_slowpath,@function
        .size           $__internal_378_$__cuda_sm3x_div_rn_noftz_f32_slowpath,(.L_x_37755 - $__internal_378_$__cuda_sm3x_div_rn_noftz_f32_slowpath)
$__internal_378_$__cuda_sm3x_div_rn_noftz_f32_slowpath:
        /* <DEDUP_REMOVED lines=35> */
.L_x_24447:
        /* <DEDUP_REMOVED lines=51> */
.L_x_24454:
[----:B------:R-:W-:-:S04]  /*1aa0*/  LOP3.LUT R2, R2, 0x80000000, RZ, 0xc0, !PT ;  /* 0x8000000002027812 */ /* 0x000fc800078ec0ff */
[----:B------:R-:W-:Y:S01]  /*1ab0*/  LOP3.LUT R2, R2, 0x7f800000, RZ, 0xfc, !PT ;  /* 0x7f80000002027812 */ /* 0x000fe200078efcff */
[----:B------:R-:W-:Y:S06]  /*1ac0*/  BRA `(.L_x_24455) ;  /* 0x0000000000047947 */ /* 0x000fec0003800000 */
.L_x_24453:
[----:B------:R-:W-:-:S07]  /*1ad0*/  IMAD R2, R13, 0x800000, R2 ;  /* 0x008000000d027824 */ /* 0x000fce00078e0202 */
.L_x_24455:
[----:B------:R-:W-:Y:S05]  /*1ae0*/  BSYNC.RECONVERGENT B3 ;  /* 0x0000000000037941 */ /* 0x000fea0003800200 */
.L_x_24452:
[----:B------:R-:W-:Y:S05]  /*1af0*/  BRA `(.L_x_24456) ;  /* 0x0000000000207947 */ /* 0x000fea0003800000 */
.L_x_24451:
[----:B------:R-:W-:-:S04]  /*1b00*/  LOP3.LUT R2, R25, 0x80000000, R2, 0x48, !PT ;  /* 0x8000000019027812 */ /* 0x000fc800078e4802 */
[----:B------:R-:W-:Y:S01]  /*1b10*/  LOP3.LUT R2, R2, 0x7f800000, RZ, 0xfc, !PT ;  /* 0x7f80000002027812 */ /* 0x000fe200078efcff */
[----:B------:R-:W-:Y:S06]  /*1b20*/  BRA `(.L_x_24456) ;  /* 0x0000000000147947 */ /* 0x000fec0003800000 */
.L_x_24450:
[----:B------:R-:W-:Y:S01]  /*1b30*/  LOP3.LUT R2, R25, 0x80000000, R2, 0x48, !PT ;  /* 0x8000000019027812 */ /* 0x000fe200078e4802 */
[----:B------:R-:W-:Y:S06]  /*1b40*/  BRA `(.L_x_24456) ;  /* 0x00000000000c7947 */ /* 0x000fec0003800000 */
.L_x_24449:
[----:B------:R-:W0:Y:S01]  /*1b50*/  MUFU.RSQ R2, -QNAN ;  /* 0xffc0000000027908 */ /* 0x000e220000001400 */
[----:B------:R-:W-:Y:S05]  /*1b60*/  BRA `(.L_x_24456) ;  /* 0x0000000000047947 */ /* 0x000fea0003800000 */
.L_x_24448:
[----:B------:R-:W-:-:S07]  /*1b70*/  FADD.FTZ R2, R2, R11 ;  /* 0x0000000b02027221 */ /* 0x000fce0000010000 */
.L_x_24456:
[----:B------:R-:W-:Y:S05]  /*1b80*/  BSYNC.RECONVERGENT B2 ;  /* 0x0000000000027941 */ /* 0x000fea0003800200 */
.L_x_24446:
[----:B------:R-:W-:Y:S01]  /*1b90*/  MOV R14, R20 ;  /* 0x00000014000e7202 */ /* 0x000fe20000000f00 */
[----:B------:R-:W-:-:S04]  /*1ba0*/  IMAD.MOV.U32 R15, RZ, RZ, 0x0 ;  /* 0x00000000ff0f7424 */ /* 0x000fc800078e00ff */
[----:B0-----:R-:W-:Y:S05]  /*1bb0*/  RET.REL.NODEC R14 `(_Z15SoftmaxWarpImplI22BroadcastScaleMaskLoadIffbLm2EiE11DirectStoreIffEfLi1ELi2ELi32ELi1ELb1EL9Algorithm0EEvT_T0_ll) ;  /* 0xffffffe40e107950 */ /* 0x001fea0003c3ffff */
.L_x_24457:
        /* <DEDUP_REMOVED lines=12> */
.L_x_37755:


//--------------------- .text._Z15SoftmaxWarpImplI22BroadcastScaleMaskLoadIffbLm2EiE11DirectStoreIffEfLi1ELi2ELi32ELi1ELb0EL9Algorithm0EEvT_T0_ll --------------------------
	.section	.text._Z15SoftmaxWarpImplI22BroadcastScaleMaskLoadIffbLm2EiE11DirectStoreIffEfLi1ELi2ELi32ELi1ELb0EL9Algorithm0EEvT_T0_ll,"ax",@progbits
	.align	128
        .global         _Z15SoftmaxWarpImplI22BroadcastScaleMaskLoadIffbLm2EiE11DirectStoreIffEfLi1ELi2ELi32ELi1ELb0EL9Algorithm0EEvT_T0_ll
        .type           _Z15SoftmaxWarpImplI22BroadcastScaleMaskLoadIffbLm2EiE11DirectStoreIffEfLi1ELi2ELi32ELi1ELb0EL9Algorithm0EEvT_T0_ll,@function
        .size           _Z15SoftmaxWarpImplI22BroadcastScaleMaskLoadIffbLm2EiE11DirectStoreIffEfLi1ELi2ELi32ELi1ELb0EL9Algorithm0EEvT_T0_ll,(.L_x_37756 - _Z15SoftmaxWarpImplI22BroadcastScaleMaskLoadIffbLm2EiE11DirectStoreIffEfLi1ELi2ELi32ELi1ELb0EL9Algorithm0EEvT_T0_ll)
        .other          _Z15SoftmaxWarpImplI22BroadcastScaleMaskLoadIffbLm2EiE11DirectStoreIffEfLi1ELi2ELi32ELi1ELb0EL9Algorithm0EEvT_T0_ll,@"STO_CUDA_ENTRY STV_DEFAULT"
_Z15SoftmaxWarpImplI22BroadcastScaleMaskLoadIffbLm2EiE11DirectStoreIffEfLi1ELi2ELi32ELi1ELb0EL9Algorithm0EEvT_T0_ll:
.text._Z15SoftmaxWarpImplI22BroadcastScaleMaskLoadIffbLm2EiE11DirectStoreIffEfLi1ELi2ELi32ELi1ELb0EL9Algorithm0EEvT_T0_ll:
        /* <DEDUP_REMOVED lines=26> */
.L_x_24458:
        /* <DEDUP_REMOVED lines=16> */
[----:B------:R-:W4:Y:S02]  /*02a0*/  LDC.64 R6, c[0x0][0x398] ;  /* 0x0000e600ff067b82 */ /* 0x000f240000000a00 */
.L_x_24465:
[----:B-1----:R-:W-:Y:S01]  /*02b0*/  IABS R0, R18 ;  /* 0x0000001200007213 */ /* 0x002fe20000000000 */
[----:B0-----:R-:W-:Y:S01]  /*02c0*/  IMAD R11, R17, UR48, R20 ;  /* 0x00000030110b7c24 */ /* 0x001fe2000f8e0214 */
[----:B--2---:R-:W-:Y:S02]  /*02d0*/  R2UR UR8, R4 ;  /* 0x00000000040872ca */ /* 0x004fe400000e0000 */
[----:B------:R-:W0:Y:S01]  /*02e0*/  I2F.RP R2, R0 ;  /* 0x0000000000027306 */ /* 0x000e220000209400 */
[----:B------:R-:W-:Y:S02]  /*02f0*/  R2UR UR9, R5 ;  /* 0x00000000050972ca */ /* 0x000fe400000e0000 */
[----:B------:R-:W-:Y:S02]  /*0300*/  IADD3 R3, PT, PT, R11, 0x20, RZ ;  /* 0x000000200b037810 */ /* 0x000fe40007ffe0ff */
[----:B------:R-:W-:Y:S02]  /*0310*/  SHF.R.S64 R14, RZ, 0x1e, R11 ;  /* 0x0000001eff0e7819 */ /* 0x000fe4000000100b */
[----:B------:R-:W-:-:S02]  /*0320*/  IABS R21, R3 ;  /* 0x0000000300157213 */ /* 0x000fc40000000000 */
[C---:B------:R-:W-:Y:S02]  /*0330*/  R2UR UR4, R4.reuse ;  /* 0x00000000040472ca */ /* 0x040fe400000e0000 */
[C---:B------:R-:W-:Y:S02]  /*0340*/  R2UR UR5, R5.reuse ;  /* 0x00000000050572ca */ /* 0x040fe400000e0000 */
[----:B------:R-:W-:Y:S01]  /*0350*/  R2UR UR6, R4 ;  /* 0x00000000040672ca */ /* 0x000fe200000e0000 */
[----:B0-----:R-:W0:Y:S01]  /*0360*/  MUFU.RCP R2, R2 ;  /* 0x0000000200027308 */ /* 0x001e220000001000 */
[----:B------:R-:W-:Y:S01]  /*0370*/  R2UR UR7, R5 ;  /* 0x00000000050772ca */ /* 0x000fe200000e0000 */
[----:B0-----:R-:W-:-:S06]  /*0380*/  VIADD R12, R2, 0xffffffe ;  /* 0x0ffffffe020c7836 */ /* 0x001fcc0000000000 */
[----:B------:R0:W1:Y:S02]  /*0390*/  F2I.FTZ.U32.TRUNC.NTZ R13, R12 ;  /* 0x0000000c000d7305 */ /* 0x000064000021f000 */
[----:B0-----:R-:W-:Y:S02]  /*03a0*/  IMAD.MOV.U32 R12, RZ, RZ, RZ ;  /* 0x000000ffff0c7224 */ /* 0x001fe400078e00ff */
[----:B-1----:R-:W-:-:S04]  /*03b0*/  IMAD.MOV R15, RZ, RZ, -R13 ;  /* 0x000000ffff0f7224 */ /* 0x002fc800078e0a0d */
[----:B------:R-:W-:-:S04]  /*03c0*/  IMAD R15, R15, R0, RZ ;  /* 0x000000000f0f7224 */ /* 0x000fc800078e02ff */
[----:B------:R-:W-:Y:S01]  /*03d0*/  IMAD.HI.U32 R13, R13, R15, R12 ;  /* 0x0000000f0d0d7227 */ /* 0x000fe200078e000c */
[----:B------:R-:W-:-:S05]  /*03e0*/  IABS R15, R11 ;  /* 0x0000000b000f7213 */ /* 0x000fca0000000000 */
[----:B------:R-:W-:-:S04]  /*03f0*/  IMAD.HI.U32 R2, R13, R21, RZ ;  /* 0x000000150d027227 */ /* 0x000fc800078e00ff */
[----:B------:R-:W-:Y:S02]  /*0400*/  IMAD.MOV R10, RZ, RZ, -R2 ;  /* 0x000000ffff0a7224 */ /* 0x000fe400078e0a02 */
[----:B------:R-:W-:-:S04]  /*0410*/  IMAD.HI.U32 R13, R13, R15, RZ ;  /* 0x0000000f0d0d7227 */ /* 0x000fc800078e00ff */
[----:B------:R-:W-:Y:S02]  /*0420*/  IMAD R21, R0, R10, R21 ;  /* 0x0000000a00157224 */ /* 0x000fe400078e0215 */
        /* <DEDUP_REMOVED lines=9> */
[----:B------:R-:W-:Y:S01]  /*04c0*/  @!P2 IMAD.IADD R15, R15, 0x1, -R0 ;  /* 0x000000010f0fa824 */ /* 0x000fe200078e0a00 */
[----:B------:R-:W-:Y:S02]  /*04d0*/  @!P2 IADD3 R13, PT, PT, R13, 0x1, RZ ;  /* 0x000000010d0da810 */ /* 0x000fe40007ffe0ff */
[----:B------:R-:W-:Y:S02]  /*04e0*/  ISETP.NE.AND P2, PT, R18, RZ, PT ;  /* 0x000000ff1200720c */ /* 0x000fe40003f45270 */
[----:B------:R-:W-:Y:S02]  /*04f0*/  ISETP.GE.U32.AND P0, PT, R15, R0, PT ;  /* 0x000000000f00720c */ /* 0x000fe40003f06070 */
[----:B------:R-:W-:-:S04]  /*0500*/  LOP3.LUT R0, R11, R18, RZ, 0x3c, !PT ;  /* 0x000000120b007212 */ /* 0x000fc800078e3cff */
[----:B------:R-:W-:Y:S01]  /*0510*/  @P3 VIADD R2, R2, 0x1 ;  /* 0x0000000102023836 */ /* 0x000fe20000000000 */
[----:B------:R-:W-:Y:S02]  /*0520*/  ISETP.GE.AND P3, PT, R0, RZ, PT ;  /* 0x000000ff0000720c */ /* 0x000fe40003f66270 */
[----:B------:R-:W-:Y:S01]  /*0530*/  LOP3.LUT R0, RZ, R18, RZ, 0x33, !PT ;  /* 0x00000012ff007212 */ /* 0x000fe200078e33ff */
[----:B------:R-:W-:Y:S01]  /*0540*/  @!P1 IMAD.MOV R2, RZ, RZ, -R2 ;  /* 0x000000ffff029224 */ /* 0x000fe200078e0a02 */
[----:B---3--:R-:W-:Y:S02]  /*0550*/  ISETP.NE.U32.AND P1, PT, R8, 0x1, PT ;  /* 0x000000010800780c */ /* 0x008fe40003f25070 */
[----:B------:R-:W-:Y:S01]  /*0560*/  @P0 VIADD R13, R13, 0x1 ;  /* 0x000000010d0d0836 */ /* 0x000fe20000000000 */
[----:B----4-:R-:W-:Y:S02]  /*0570*/  ISETP.NE.U32.AND P0, PT, R6, 0x1, PT ;  /* 0x000000010600780c */ /* 0x010fe40003f05070 */
[----:B------:R-:W-:-:S02]  /*0580*/  SEL R2, R0, R2, !P2 ;  /* 0x0000000200027207 */ /* 0x000fc40005000000 */
[----:B------:R-:W-:Y:S02]  /*0590*/  ISETP.NE.AND.EX P1, PT, R9, RZ, PT, P1 ;  /* 0x000000ff0900720c */ /* 0x000fe40003f25310 */
[----:B------:R-:W-:Y:S01]  /*05a0*/  @!P3 IMAD.MOV R13, RZ, RZ, -R13 ;  /* 0x000000ffff0db224 */ /* 0x000fe200078e0a0d */
[C---:B------:R-:W-:Y:S02]  /*05b0*/  IADD3 R10, PT, PT, -R2.reuse, RZ, RZ ;  /* 0x000000ff020a7210 */ /* 0x040fe40007ffe1ff */
[----:B------:R-:W-:Y:S02]  /*05c0*/  SEL R2, R2, RZ, P1 ;  /* 0x000000ff02027207 */ /* 0x000fe40000800000 */
[----:B------:R-:W-:Y:S01]  /*05d0*/  SEL R0, R0, R13, !P2 ;  /* 0x0000000d00007207 */ /* 0x000fe20005000000 */
[----:B------:R-:W-:Y:S01]  /*05e0*/  IMAD R10, R18, R10, R3 ;  /* 0x0000000a120a7224 */ /* 0x000fe200078e0203 */
[----:B------:R-:W-:Y:S01]  /*05f0*/  ISETP.NE.AND.EX P0, PT, R7, RZ, PT, P0 ;  /* 0x000000ff0700720c */ /* 0x000fe20003f05300 */
[----:B------:R-:W-:-:S02]  /*0600*/  IMAD R13, R2, UR44, RZ ;  /* 0x0000002c020d7c24 */ /* 0x000fc4000f8e02ff */
[----:B------:R-:W-:Y:S01]  /*0610*/  IMAD.MOV R12, RZ, RZ, -R0 ;  /* 0x000000ffff0c7224 */ /* 0x000fe200078e0a00 */
[----:B------:R-:W-:Y:S02]  /*0620*/  SEL R10, R10, RZ, P0 ;  /* 0x000000ff0a0a7207 */ /* 0x000fe40000000000 */
[----:B------:R-:W-:Y:S01]  /*0630*/  SEL R0, R0, RZ, P1 ;  /* 0x000000ff00007207 */ /* 0x000fe20000800000 */
[----:B------:R-:W-:Y:S02]  /*0640*/  IMAD R2, R18, R12, R11 ;  /* 0x0000000c12027224 */ /* 0x000fe400078e020b */
[----:B------:R-:W-:Y:S02]  /*0650*/  IMAD R10, R10, UR45, R13 ;  /* 0x0000002d0a0a7c24 */ /* 0x000fe4000f8e020d */
[----:B------:R-:W-:Y:S01]  /*0660*/  IMAD R15, R0, UR44, RZ ;  /* 0x0000002c000f7c24 */ /* 0x000fe2000f8e02ff */
[----:B------:R-:W-:Y:S02]  /*0670*/  SEL R2, R2, RZ, P0 ;  /* 0x000000ff02027207 */ /* 0x000fe40000000000 */
        /* <DEDUP_REMOVED lines=65> */
.L_x_24477:
        /* <DEDUP_REMOVED lines=11> */
[----:B0-----:R-:W-:Y:S05]  /*0b40*/  CALL.REL.NOINC `($__internal_379_$__cuda_sm3x_div_rn_noftz_f32_slowpath) ;  /* 0x0000000400e47944 */ /* 0x001fea0003c00000 */
[----:B------:R-:W-:-:S07]  /*0b50*/  MOV R10, R2 ;  /* 0x00000002000a7202 */ /* 0x000fce0000000f00 */
.L_x_24462:
[----:B------:R-:W-:Y:S05]  /*0b60*/  BSYNC.RECONVERGENT B1 ;  /* 0x0000000000017941 */ /* 0x000fea0003800200 */
.L_x_24461:
        /* <DEDUP_REMOVED lines=11> */
[----:B0-----:R-:W-:Y:S05]  /*0c20*/  CALL.REL.NOINC `($__internal_379_$__cuda_sm3x_div_rn_noftz_f32_slowpath) ;  /* 0x0000000400ac7944 */ /* 0x001fea0003c00000 */
[----:B------:R-:W-:-:S07]  /*0c30*/  IMAD.MOV.U32 R11, RZ, RZ, R2 ;  /* 0x000000ffff0b7224 */ /* 0x000fce00078e0002 */
.L_x_24464:
[----:B------:R-:W-:Y:S05]  /*0c40*/  BSYNC.RECONVERGENT B1 ;  /* 0x0000000000017941 */ /* 0x000fea0003800200 */
.L_x_24463:
        /* <DEDUP_REMOVED lines=17> */
[----:B-1----:R-:W-:Y:S05]  /*0d60*/  @!P0 BRA `(.L_x_24465) ;  /* 0xfffffff400508947 */ /* 0x002fea000383ffff */
[----:B------:R-:W-:Y:S05]  /*0d70*/  BSYNC B0 ;  /* 0x0000000000007941 */ /* 0x000fea0003800000 */
.L_x_24459:
[----:B------:R-:W-:Y:S05]  /*0d80*/  EXIT ;  /* 0x000000000000794d */ /* 0x000fea0003800000 */
.L_x_24460:
[----:B------:R-:W-:Y:S01]  /*0d90*/  BSSY B1, `(.L_x_24466) ;  /* 0x0000007000017945 */ /* 0x000fe20003800000 */
[----:B------:R-:W-:Y:S01]  /*0da0*/  IMAD.MOV.U32 R12, RZ, RZ, 0x10 ;  /* 0x00000010ff0c7424 */ /* 0x000fe200078e00ff */
[----:B------:R-:W-:Y:S01]  /*0db0*/  MOV R11, 0x1f ;  /* 0x0000001f000b7802 */ /* 0x000fe20000000f00 */
[----:B------:R-:W-:-:S07]  /*0dc0*/  IMAD.MOV.U32 R15, RZ, RZ, -0x1 ;  /* 0xffffffffff0f7424 */ /* 0x000fce00078e00ff */
[----:B------:R-:W-:Y:S05]  /*0dd0*/  WARPSYNC.COLLECTIVE R15, `(.L_x_24467) ;  /* 0x000000000f087348 */ /* 0x000fea0003c00000 */
[----:B------:R0:W1:Y:S02]  /*0de0*/  SHFL.BFLY P6, R14, R13, R12, R11 ;  /* 0x0c00000c0d0e7389 */ /* 0x00006400000c000b */
[----:B01----:R-:W-:Y:S05]  /*0df0*/  ENDCOLLECTIVE ;  /* 0x000000000000791b */ /* 0x003fea0003800000 */
.L_x_24467:
[----:B------:R-:W-:Y:S05]  /*0e00*/  BSYNC B1 ;  /* 0x0000000000017941 */ /* 0x000fea0003800000 */
.L_x_24466:
[----:B------:R-:W-:Y:S01]  /*0e10*/  HFMA2 R11, -RZ, RZ, 0, 1.847743988037109375e-06 ;  /* 0x0000001fff0b7431 */ /* 0x000fe200000001ff */
[----:B------:R-:W-:Y:S01]  /*0e20*/  FMNMX R13, R13, R14, !PT ;  /* 0x0000000e0d0d7209 */ /* 0x000fe20007800000 */
[----:B------:R-:W-:Y:S02]  /*0e30*/  IMAD.MOV.U32 R12, RZ, RZ, 0x8 ;  /* 0x00000008ff0c7424 */ /* 0x000fe400078e00ff */
[----:B------:R-:W-:Y:S02]  /*0e40*/  HFMA2 R23, -RZ, RZ, 3.7421875, 0 ;  /* 0x437c0000ff177431 */ /* 0x000fe400000001ff */
[----:B------:R-:W-:-:S07]  /*0e50*/  IMAD.MOV.U32 R15, RZ, RZ, -0x1 ;  /* 0xffffffffff0f7424 */ /* 0x000fce00078e00ff */
[----:B------:R-:W-:Y:S05]  /*0e60*/  WARPSYNC.COLLECTIVE R15, `(.L_x_24468) ;  /* 0x000000000f087348 */ /* 0x000fea0003c00000 */
[----:B------:R0:W1:Y:S02]  /*0e70*/  SHFL.BFLY P6, R14, R13, R12, R11 ;  /* 0x0c00000c0d0e7389 */ /* 0x00006400000c000b */
[----:B01----:R-:W-:Y:S05]  /*0e80*/  ENDCOLLECTIVE ;  /* 0x000000000000791b */ /* 0x003fea0003800000 */
.L_x_24468:
[----:B------:R-:W-:Y:S02]  /*0e90*/  MOV R12, 0x4 ;  /* 0x00000004000c7802 */ /* 0x000fe40000000f00 */
[----:B------:R-:W-:-:S05]  /*0ea0*/  FMNMX R0, R13, R14, !PT ;  /* 0x0000000e0d007209 */ /* 0x000fca0007800000 */
[----:B------:R-:W-:-:S07]  /*0eb0*/  IMAD.MOV.U32 R13, RZ, RZ, R0 ;  /* 0x000000ffff0d7224 */ /* 0x000fce00078e0000 */
[----:B------:R-:W-:Y:S05]  /*0ec0*/  WARPSYNC.COLLECTIVE R15, `(.L_x_24469) ;  /* 0x000000000f087348 */ /* 0x000fea0003c00000 */
[----:B------:R0:W1:Y:S02]  /*0ed0*/  SHFL.BFLY P6, R14, R13, R12, R11 ;  /* 0x0c00000c0d0e7389 */ /* 0x00006400000c000b */
[----:B01----:R-:W-:Y:S05]  /*0ee0*/  ENDCOLLECTIVE ;  /* 0x000000000000791b */ /* 0x003fea0003800000 */
.L_x_24469:
[----:B------:R-:W-:Y:S01]  /*0ef0*/  IMAD.MOV.U32 R12, RZ, RZ, 0x2 ;  /* 0x00000002ff0c7424 */ /* 0x000fe200078e00ff */
[----:B------:R-:W-:Y:S01]  /*0f00*/  FMNMX R2, R0, R14, !PT ;  /* 0x0000000e00027209 */ /* 0x000fe20007800000 */
[----:B------:R-:W-:-:S04]  /*0f10*/  IMAD.MOV.U32 R0, RZ, RZ, 0x3bbb989d ;  /* 0x3bbb989dff007424 */ /* 0x000fc800078e00ff */
[----:B------:R-:W-:-:S07]  /*0f20*/  IMAD.MOV.U32 R13, RZ, RZ, R2 ;  /* 0x000000ffff0d7224 */ /* 0x000fce00078e0002 */
[----:B------:R-:W-:Y:S05]  /*0f30*/  WARPSYNC.COLLECTIVE R15, `(.L_x_24470) ;  /* 0x000000000f087348 */ /* 0x000fea0003c00000 */
[----:B------:R0:W1:Y:S02]  /*0f40*/  SHFL.BFLY P6, R14, R13, R12, R11 ;  /* 0x0c00000c0d0e7389 */ /* 0x00006400000c000b */
[----:B01----:R-:W-:Y:S05]  /*0f50*/  ENDCOLLECTIVE ;  /* 0x000000000000791b */ /* 0x003fea0003800000 */
.L_x_24470:
[----:B------:R-:W-:Y:S01]  /*0f60*/  IMAD.MOV.U32 R12, RZ, RZ, 0x1 ;  /* 0x00000001ff0c7424 */ /* 0x000fe200078e00ff */
[----:B------:R-:W-:-:S04]  /*0f70*/  FMNMX R3, R2, R14, !PT ;  /* 0x0000000e02037209 */ /* 0x000fc80007800000 */
[----:B------:R-:W-:-:S07]  /*0f80*/  MOV R13, R3 ;  /* 0x00000003000d7202 */ /* 0x000fce0000000f00 */
[----:B------:R-:W-:Y:S05]  /*0f90*/  WARPSYNC.COLLECTIVE R15, `(.L_x_24471) ;  /* 0x000000000f087348 */ /* 0x000fea0003c00000 */
[----:B------:R0:W1:Y:S02]  /*0fa0*/  SHFL.BFLY P6, R14, R13, R12, R11 ;  /* 0x0c00000c0d0e7389 */ /* 0x00006400000c000b */
[----:B01----:R-:W-:Y:S05]  /*0fb0*/  ENDCOLLECTIVE ;  /* 0x000000000000791b */ /* 0x003fea0003800000 */
.L_x_24471:
        /* <DEDUP_REMOVED lines=14> */
[----:B------:R-:W-:Y:S01]  /*10a0*/  IMAD.SHL.U32 R0, R10, 0x800000, RZ ;  /* 0x008000000a007824 */ /* 0x000fe200078e00ff */
[----:B------:R-:W-:-:S03]  /*10b0*/  MOV R12, 0x10 ;  /* 0x00000010000c7802 */ /* 0x000fc60000000f00 */
[----:B------:R-:W0:Y:S08]  /*10c0*/  MUFU.EX2 R21, R21 ;  /* 0x0000001500157308 */ /* 0x000e300000000800 */
        /* <DEDUP_REMOVED lines=8> */
.L_x_24472:
[----:B------:R-:W-:Y:S02]  /*1150*/  IMAD.MOV.U32 R12, RZ, RZ, 0x8 ;  /* 0x00000008ff0c7424 */ /* 0x000fe400078e00ff */
[----:B------:R-:W-:-:S04]  /*1160*/  FADD R3, R13, R14 ;  /* 0x0000000e0d037221 */ /* 0x000fc80000000000 */
[----:B------:R-:W-:-:S07]  /*1170*/  IMAD.MOV.U32 R13, RZ, RZ, R3 ;  /* 0x000000ffff0d7224 */ /* 0x000fce00078e0003 */
[----:B------:R-:W-:Y:S05]  /*1180*/  WARPSYNC.COLLECTIVE R15, `(.L_x_24473) ;  /* 0x000000000f087348 */ /* 0x000fea0003c00000 */
[----:B------:R0:W1:Y:S02]  /*1190*/  SHFL.BFLY P6, R14, R13, R12, R11 ;  /* 0x0c00000c0d0e7389 */ /* 0x00006400000c000b */
[----:B01----:R-:W-:Y:S05]  /*11a0*/  ENDCOLLECTIVE ;  /* 0x000000000000791b */ /* 0x003fea0003800000 */
.L_x_24473:
[----:B------:R-:W-:Y:S02]  /*11b0*/  IMAD.MOV.U32 R12, RZ, RZ, 0x4 ;  /* 0x00000004ff0c7424 */ /* 0x000fe400078e00ff */
[----:B------:R-:W-:-:S05]  /*11c0*/  FADD R10, R3, R14 ;  /* 0x0000000e030a7221 */ /* 0x000fca0000000000 */
[----:B------:R-:W-:-:S07]  /*11d0*/  MOV R13, R10 ;  /* 0x0000000a000d7202 */ /* 0x000fce0000000f00 */
[----:B------:R-:W-:Y:S05]  /*11e0*/  WARPSYNC.COLLECTIVE R15, `(.L_x_24474) ;  /* 0x000000000f087348 */ /* 0x000fea0003c00000 */
[----:B------:R0:W1:Y:S02]  /*11f0*/  SHFL.BFLY P6, R14, R13, R12, R11 ;  /* 0x0c00000c0d0e7389 */ /* 0x00006400000c000b */
[----:B01----:R-:W-:Y:S05]  /*1200*/  ENDCOLLECTIVE ;  /* 0x000000000000791b */ /* 0x003fea0003800000 */
.L_x_24474:
[----:B------:R-:W-:Y:S02]  /*1210*/  HFMA2 R12, -RZ, RZ, 0, 1.1920928955078125e-07 ;  /* 0x00000002ff0c7431 */ /* 0x000fe400000001ff */
[----:B------:R-:W-:-:S04]  /*1220*/  FADD R21, R10, R14 ;  /* 0x0000000e0a157221 */ /* 0x000fc80000000000 */
[----:B------:R-:W-:-:S07]  /*1230*/  IMAD.MOV.U32 R13, RZ, RZ, R21 ;  /* 0x000000ffff0d7224 */ /* 0x000fce00078e0015 */
[----:B------:R-:W-:Y:S05]  /*1240*/  WARPSYNC.COLLECTIVE R15, `(.L_x_24475) ;  /* 0x000000000f087348 */ /* 0x000fea0003c00000 */
[----:B------:R0:W1:Y:S02]  /*1250*/  SHFL.BFLY P6, R14, R13, R12, R11 ;  /* 0x0c00000c0d0e7389 */ /* 0x00006400000c000b */
[----:B01----:R-:W-:Y:S05]  /*1260*/  ENDCOLLECTIVE ;  /* 0x000000000000791b */ /* 0x003fea0003800000 */
.L_x_24475:
[----:B------:R-:W-:Y:S02]  /*1270*/  IMAD.MOV.U32 R12, RZ, RZ, 0x1 ;  /* 0x00000001ff0c7424 */ /* 0x000fe400078e00ff */
[----:B------:R-:W-:-:S04]  /*1280*/  FADD R22, R21, R14 ;  /* 0x0000000e15167221 */ /* 0x000fc80000000000 */
[----:B------:R-:W-:-:S07]  /*1290*/  IMAD.MOV.U32 R13, RZ, RZ, R22 ;  /* 0x000000ffff0d7224 */ /* 0x000fce00078e0016 */
[----:B------:R-:W-:Y:S05]  /*12a0*/  WARPSYNC.COLLECTIVE R15, `(.L_x_24476) ;  /* 0x000000000f087348 */ /* 0x000fea0003c00000 */
[----:B------:R0:W1:Y:S02]  /*12b0*/  SHFL.BFLY P6, R14, R13, R12, R11 ;  /* 0x0c00000c0d0e7389 */ /* 0x00006400000c000b */
[----:B01----:R-:W-:Y:S05]  /*12c0*/  ENDCOLLECTIVE ;  /* 0x000000000000791b */ /* 0x003fea0003800000 */
.L_x_24476:
[----:B------:R-:W-:Y:S05]  /*12d0*/  BRA `(.L_x_24477) ;  /* 0xfffffff400ec7947 */ /* 0x000fea000383ffff */
        .weak           $__internal_379_$__cuda_sm3x_div_rn_noftz_f32_slowpath
        .type           $__internal_379_$__cuda_sm3x_div_rn_noftz_f32_slowpath,@function
        .size           $__internal_379_$__cuda_sm3x_div_rn_noftz_f32_slowpath,(.L_x_37756 - $__internal_379_$__cuda_sm3x_div_rn_noftz_f32_slowpath)
$__internal_379_$__cuda_sm3x_div_rn_noftz_f32_slowpath:
        /* <DEDUP_REMOVED lines=35> */
.L_x_24479:
        /* <DEDUP_REMOVED lines=51> */
.L_x_24486:
[----:B------:R-:W-:-:S04]  /*1840*/  LOP3.LUT R2, R2, 0x80000000, RZ, 0xc0, !PT ;  /* 0x8000000002027812 */ /* 0x000fc800078ec0ff */
[----:B------:R-:W-:Y:S01]  /*1850*/  LOP3.LUT R2, R2, 0x7f800000, RZ, 0xfc, !PT ;  /* 0x7f80000002027812 */ /* 0x000fe200078efcff */
[----:B------:R-:W-:Y:S06]  /*1860*/  BRA `(.L_x_24487) ;  /* 0x0000000000047947 */ /* 0x000fec0003800000 */
.L_x_24485:
[----:B------:R-:W-:-:S07]  /*1870*/  LEA R2, R22, R2, 0x17 ;  /* 0x0000000216027211 */ /* 0x000fce00078eb8ff */
.L_x_24487:
[----:B------:R-:W-:Y:S05]  /*1880*/  BSYNC.RECONVERGENT B3 ;  /* 0x0000000000037941 */ /* 0x000fea0003800200 */
.L_x_24484:
[----:B------:R-:W-:Y:S05]  /*1890*/  BRA `(.L_x_24488) ;  /* 0x0000000000207947 */ /* 0x000fea0003800000 */
.L_x_24483:
[----:B------:R-:W-:-:S04]  /*18a0*/  LOP3.LUT R2, R15, 0x80000000, R2, 0x48, !PT ;  /* 0x800000000f027812 */ /* 0x000fc800078e4802 */
[----:B------:R-:W-:Y:S01]  /*18b0*/  LOP3.LUT R2, R2, 0x7f800000, RZ, 0xfc, !PT ;  /* 0x7f80000002027812 */ /* 0x000fe200078efcff */
[----:B------:R-:W-:Y:S06]  /*18c0*/  BRA `(.L_x_24488) ;  /* 0x0000000000147947 */ /* 0x000fec0003800000 */
.L_x_24482:
[----:B------:R-:W-:Y:S01]  /*18d0*/  LOP3.LUT R2, R15, 0x80000000, R2, 0x48, !PT ;  /* 0x800000000f027812 */ /* 0x000fe200078e4802 */
[----:B------:R-:W-:Y:S06]  /*18e0*/  BRA `(.L_x_24488) ;  /* 0x00000000000c7947 */ /* 0x000fec0003800000 */
.L_x_24481:
[----:B------:R-:W0:Y:S01]  /*18f0*/  MUFU.RSQ R2, -QNAN ;  /* 0xffc0000000027908 */ /* 0x000e220000001400 */
[----:B------:R-:W-:Y:S05]  /*1900*/  BRA `(.L_x_24488) ;  /* 0x0000000000047947 */ /* 0x000fea0003800000 */
.L_x_24480:
[----:B------:R-:W-:-:S07]  /*1910*/  FADD.FTZ R2, R2, R3 ;  /* 0x0000000302027221 */ /* 0x000fce0000010000 */
.L_x_24488:
[----:B------:R-:W-:Y:S05]  /*1920*/  BSYNC.RECONVERGENT B2 ;  /* 0x0000000000027941 */ /* 0x000fea0003800200 */
.L_x_24478:
[----:B------:R-:W-:-:S04]  /*1930*/  IMAD.MOV.U32 R13, RZ, RZ, 0x0 ;  /* 0x00000000ff0d7424 */ /* 0x000fc800078e00ff */
[----:B0-----:R-:W-:Y:S05]  /*1940*/  RET.REL.NODEC R12 `(_Z15SoftmaxWarpImplI22BroadcastScaleMaskLoadIffbLm2EiE11DirectStoreIffEfLi1ELi2ELi32ELi1ELb0EL9Algorithm0EEvT_T0_ll) ;  /* 0xffffffe40cac7950 */ /* 0x001fea0003c3ffff */
.L_x_24489:
        /* <DEDUP_REMOVED lines=11> */
.L_x_37756:


//--------------------- .text._Z15SoftmaxWarpImplI22BroadcastScaleMaskLoadIffbLm2EiE11DirectStoreIffEfLi1ELi1ELi32ELi1ELb1EL9Algorithm0EEvT_T0_ll --------------------------
	.section	.text._Z15SoftmaxWarpImplI22BroadcastScaleMaskLoadIffbLm2EiE11DirectStoreIffEfLi1ELi1ELi32ELi1ELb1EL9Algorithm0EEvT_T0_ll,"ax",@progbits
	.align	128
        .global         _Z15SoftmaxWarpImplI22BroadcastScaleMaskLoadIffbLm2EiE11DirectStoreIffEfLi1ELi1ELi32ELi1ELb1EL9Algorithm0EEvT_T0_ll
        .type           _Z15SoftmaxWarpImplI22BroadcastScaleMaskLoadIffbLm2EiE11DirectStoreIffEfLi1ELi1ELi32ELi1ELb1EL9Algorithm0EEvT_T0_ll,@function
        .size           _Z15SoftmaxWarpImplI22BroadcastScaleMaskLoadIffbLm2EiE11DirectStoreIffEfLi1ELi1ELi32ELi1ELb1EL9Algorithm0EEvT_T0_ll,(.L_x_37757 - _Z15SoftmaxWarpImplI22BroadcastScaleMaskLoadIffbLm2EiE11DirectStoreIffEfLi1ELi1ELi32ELi1ELb1EL9Algorithm0EEvT_T0_ll)
        .other          _Z15SoftmaxWarpImplI22BroadcastScaleMaskLoadIffbLm2EiE11DirectStoreIffEfLi1ELi1ELi32ELi1ELb1EL9Algorithm0EEvT_T0_ll,@"STO_CUDA_ENTRY STV_DEFAULT"
_Z15SoftmaxWarpImplI22BroadcastScaleMaskLoadIffbLm2EiE11DirectStoreIffEfLi1ELi1ELi32ELi1ELb1EL9Algorithm0EEvT_T0_ll:
.text._Z15SoftmaxWarpImplI22BroadcastScaleMaskLoadIffbLm2EiE11DirectStoreIffEfLi1ELi1ELi32ELi1ELb1EL9Algorithm0EEvT_T0_ll:
        /* <DEDUP_REMOVED lines=29> */
.L_x_24490:
        /* <DEDUP_REMOVED lines=17> */
.L_x_24499:
        /* <DEDUP_REMOVED lines=8> */
[C---:B--2---:R-:W-:Y:S02]  /*0360*/  R2UR UR6, R4.reuse ;  /* 0x00000000040672ca */ /* 0x044fe400000e0000 */
[----:B------:R-:W0:Y:S01]  /*0370*/  I2F.RP R11, R13 ;  /* 0x0000000d000b7306 */ /* 0x000e220000209400 */
[C---:B------:R-:W-:Y:S02]  /*0380*/  R2UR UR7, R5.reuse ;  /* 0x00000000050772ca */ /* 0x040fe400000e0000 */
[----:B------:R-:W-:Y:S02]  /*0390*/  R2UR UR4, R4 ;  /* 0x00000000040472ca */ /* 0x000fe400000e0000 */
[----:B------:R-:W-:-:S03]  /*03a0*/  R2UR UR5, R5 ;  /* 0x00000000050572ca */ /* 0x000fc600000e0000 */
[----:B0-----:R-:W0:Y:S02]  /*03b0*/  MUFU.RCP R11, R11 ;  /* 0x0000000b000b7308 */ /* 0x001e240000001000 */
[----:B0-----:R-:W-:-:S06]  /*03c0*/  VIADD R2, R11, 0xffffffe ;  /* 0x0ffffffe0b027836 */ /* 0x001fcc0000000000 */
        /* <DEDUP_REMOVED lines=40> */
.L_x_24493:
[----:B------:R-:W-:Y:S05]  /*0650*/  BSYNC.RECONVERGENT B1 ;  /* 0x0000000000017941 */ /* 0x000fea0003800200 */
.L_x_24492:
        /* <DEDUP_REMOVED lines=33> */
.L_x_24511:
        /* <DEDUP_REMOVED lines=11> */
[----:B-1234-:R-:W-:Y:S05]  /*0920*/  CALL.REL.NOINC `($__internal_380_$__cuda_sm3x_div_rn_noftz_f32_slowpath) ;  /* 0x0000000400887944 */ /* 0x01efea0003c00000 */
[----:B------:R-:W-:-:S07]  /*0930*/  MOV R11, R0 ;  /* 0x00000000000b7202 */ /* 0x000fce0000000f00 */
.L_x_24496:
[----:B------:R-:W-:Y:S05]  /*0940*/  BSYNC.RECONVERGENT B1 ;  /* 0x0000000000017941 */ /* 0x000fea0003800200 */
.L_x_24495:
[----:B------:R-:W-:Y:S04]  /*0950*/  BSSY.RECONVERGENT B1, `(.L_x_24497) ;  /* 0x000000d000017945 */ /* 0x000fe80003800200 */
[----:B------:R-:W-:Y:S05]  /*0960*/  @P0 BRA `(.L_x_24498) ;  /* 0x00000000002c0947 */ /* 0x000fea0003800000 */
[----:B------:R-:W-:Y:S01]  /*0970*/  IMAD R13, R10, UR46, RZ ;  /* 0x0000002e0a0d7c24 */ /* 0x000fe2000f8e02ff */
[----:B--2---:R-:W-:Y:S01]  /*0980*/  R2UR UR4, R4 ;  /* 0x00000000040472ca */ /* 0x004fe200000e0000 */
        /* <DEDUP_REMOVED lines=9> */
.L_x_24498:
[----:B------:R-:W-:Y:S05]  /*0a20*/  BSYNC.RECONVERGENT B1 ;  /* 0x0000000000017941 */ /* 0x000fea0003800200 */
.L_x_24497:
[----:B------:R-:W-:-:S04]  /*0a30*/  IADD3 R16, P0, PT, R19, R16, RZ ;  /* 0x0000001013107210 */ /* 0x000fc80007f1e0ff */
[----:B------:R-:W-:Y:S02]  /*0a40*/  LEA.HI.X.SX32 R10, R19, R10, 0x1, P0 ;  /* 0x0000000a130a7211 */ /* 0x000fe400000f0eff */
[----:B------:R-:W-:-:S04]  /*0a50*/  ISETP.GE.U32.AND P0, PT, R16, UR42, PT ;  /* 0x0000002a10007c0c */ /* 0x000fc8000bf06070 */
[----:B------:R-:W-:-:S13]  /*0a60*/  ISETP.GE.AND.EX P0, PT, R10, UR43, PT, P0 ;  /* 0x0000002b0a007c0c */ /* 0x000fda000bf06300 */
[----:B------:R-:W-:Y:S05]  /*0a70*/  @!P0 BRA `(.L_x_24499) ;  /* 0xfffffff800188947 */ /* 0x000fea000383ffff */
[----:B------:R-:W-:Y:S05]  /*0a80*/  BSYNC B0 ;  /* 0x0000000000007941 */ /* 0x000fea0003800000 */
.L_x_24491:
[----:B------:R-:W-:Y:S05]  /*0a90*/  EXIT ;  /* 0x000000000000794d */ /* 0x000fea0003800000 */
.L_x_24494:
[----:B------:R-:W-:Y:S01]  /*0aa0*/  HFMA2 R12, -RZ, RZ, 0, 9.5367431640625e-07 ;  /* 0x00000010ff0c7431 */ /* 0x000fe200000001ff */
[----:B------:R-:W-:Y:S01]  /*0ab0*/  BSSY B1, `(.L_x_24500) ;  /* 0x0000006000017945 */ /* 0x000fe20003800000 */
[----:B------:R-:W-:Y:S02]  /*0ac0*/  IMAD.MOV.U32 R11, RZ, RZ, 0x1f ;  /* 0x0000001fff0b7424 */ /* 0x000fe400078e00ff */
[----:B------:R-:W-:-:S07]  /*0ad0*/  IMAD.MOV.U32 R15, RZ, RZ, -0x1 ;  /* 0xffffffffff0f7424 */ /* 0x000fce00078e00ff */
[----:B-1234-:R-:W-:Y:S05]  /*0ae0*/  WARPSYNC.COLLECTIVE R15, `(.L_x_24501) ;  /* 0x000000000f087348 */ /* 0x01efea0003c00000 */
[----:B------:R0:W0:Y:S02]  /*0af0*/  SHFL.BFLY P6, R14, R13, R12, R11 ;  /* 0x0c00000c0d0e7389 */ /* 0x00002400000c000b */
[----:B01234-:R-:W-:Y:S05]  /*0b00*/  ENDCOLLECTIVE ;  /* 0x000000000000791b */ /* 0x01ffea0003800000 */
.L_x_24501:
[----:B------:R-:W-:Y:S05]  /*0b10*/  BSYNC B1 ;  /* 0x0000000000017941 */ /* 0x000fea0003800000 */
.L_x_24500:
        /* <DEDUP_REMOVED lines=8> */
.L_x_24502:
[----:B------:R-:W-:Y:S01]  /*0ba0*/  IMAD.MOV.U32 R12, RZ, RZ, 0x4 ;  /* 0x00000004ff0c7424 */ /* 0x000fe200078e00ff */
[----:B------:R-:W-:-:S05]  /*0bb0*/  FMNMX R0, R13, R14, !PT ;  /* 0x0000000e0d007209 */ /* 0x000fca0007800000 */
[----:B------:R-:W-:-:S07]  /*0bc0*/  IMAD.MOV.U32 R13, RZ, RZ, R0 ;  /* 0x000000ffff0d7224 */ /* 0x000fce00078e0000 */
[----:B------:R-:W-:Y:S05]  /*0bd0*/  WARPSYNC.COLLECTIVE R15, `(.L_x_24503) ;  /* 0x000000000f087348 */ /* 0x000fea0003c00000 */
[----:B------:R0:W1:Y:S02]  /*0be0*/  SHFL.BFLY P6, R14, R13, R12, R11 ;  /* 0x0c00000c0d0e7389 */ /* 0x00006400000c000b */
[----:B01----:R-:W-:Y:S05]  /*0bf0*/  ENDCOLLECTIVE ;  /* 0x000000000000791b */ /* 0x003fea0003800000 */
.L_x_24503:
[----:B------:R-:W-:Y:S01]  /*0c00*/  IMAD.MOV.U32 R12, RZ, RZ, 0x2 ;  /* 0x00000002ff0c7424 */ /* 0x000fe200078e00ff */
[----:B------:R-:W-:Y:S01]  /*0c10*/  FMNMX R2, R0, R14, !PT ;  /* 0x0000000e00027209 */ /* 0x000fe20007800000 */
[----:B------:R-:W-:-:S03]  /*0c20*/  HFMA2 R0, -RZ, RZ, 0.96630859375, -0.0022525787353515625 ;  /* 0x3bbb989dff007431 */ /* 0x000fc600000001ff */
[----:B------:R-:W-:-:S07]  /*0c30*/  MOV R13, R2 ;  /* 0x00000002000d7202 */ /* 0x000fce0000000f00 */
[----:B------:R-:W-:Y:S05]  /*0c40*/  WARPSYNC.COLLECTIVE R15, `(.L_x_24504) ;  /* 0x000000000f087348 */ /* 0x000fea0003c00000 */
[----:B------:R0:W1:Y:S02]  /*0c50*/  SHFL.BFLY P6, R14, R13, R12, R11 ;  /* 0x0c00000c0d0e7389 */ /* 0x00006400000c000b */
[----:B01----:R-:W-:Y:S05]  /*0c60*/  ENDCOLLECTIVE ;  /* 0x000000000000791b */ /* 0x003fea0003800000 */
.L_x_24504:
[----:B------:R-:W-:Y:S01]  /*0c70*/  IMAD.MOV.U32 R12, RZ, RZ, 0x1 ;  /* 0x00000001ff0c7424 */ /* 0x000fe200078e00ff */
[----:B------:R-:W-:-:S05]  /*0c80*/  FMNMX R3, R2, R14, !PT ;  /* 0x0000000e02037209 */ /* 0x000fca0007800000 */
[----:B------:R-:W-:-:S07]  /*0c90*/  IMAD.MOV.U32 R13, RZ, RZ, R3 ;  /* 0x000000ffff0d7224 */ /* 0x000fce00078e0003 */
[----:B------:R-:W-:Y:S05]  /*0ca0*/  WARPSYNC.COLLECTIVE R15, `(.L_x_24505) ;  /* 0x000000000f087348 */ /* 0x000fea0003c00000 */
[----:B------:R0:W1:Y:S02]  /*0cb0*/  SHFL.BFLY P6, R14, R13, R12, R11 ;  /* 0x0c00000c0d0e7389 */ /* 0x00006400000c000b */
[----:B01----:R-:W-:Y:S05]  /*0cc0*/  ENDCOLLECTIVE ;  /* 0x000000000000791b */ /* 0x003fea0003800000 */
.L_x_24505:
        /* <DEDUP_REMOVED lines=15> */
.L_x_24506:
[----:B------:R-:W-:Y:S02]  /*0dc0*/  IMAD.MOV.U32 R12, RZ, RZ, 0x8 ;  /* 0x00000008ff0c7424 */ /* 0x000fe400078e00ff */
[----:B------:R-:W-:-:S05]  /*0dd0*/  FADD R2, R13, R14 ;  /* 0x0000000e0d027221 */ /* 0x000fca0000000000 */
[----:B------:R-:W-:-:S07]  /*0de0*/  MOV R13, R2 ;  /* 0x00000002000d7202 */ /* 0x000fce0000000f00 */
[----:B------:R-:W-:Y:S05]  /*0df0*/  WARPSYNC.COLLECTIVE R15, `(.L_x_24507) ;  /* 0x000000000f087348 */ /* 0x000fea0003c00000 */
[----:B------:R0:W1:Y:S02]  /*0e00*/  SHFL.BFLY P6, R14, R13, R12, R11 ;  /* 0x0c00000c0d0e7389 */ /* 0x00006400000c000b */
[----:B01----:R-:W-:Y:S05]  /*0e10*/  ENDCOLLECTIVE ;  /* 0x000000000000791b */ /* 0x003fea0003800000 */
.L_x_24507:
[----:B------:R-:W-:Y:S02]  /*0e20*/  IMAD.MOV.U32 R12, RZ, RZ, 0x4 ;  /* 0x00000004ff0c7424 */ /* 0x000fe400078e00ff */
[----:B------:R-:W-:-:S04]  /*0e30*/  FADD R3, R2, R14 ;  /* 0x0000000e02037221 */ /* 0x000fc80000000000 */
[----:B------:R-:W-:-:S07]  /*0e40*/  IMAD.MOV.U32 R13, RZ, RZ, R3 ;  /* 0x000000ffff0d7224 */ /* 0x000fce00078e0003 */
[----:B------:R-:W-:Y:S05]  /*0e50*/  WARPSYNC.COLLECTIVE R15, `(.L_x_24508) ;  /* 0x000000000f087348 */ /* 0x000fea0003c00000 */
[----:B------:R0:W1:Y:S02]  /*0e60*/  SHFL.BFLY P6, R14, R13, R12, R11 ;  /* 0x0c00000c0d0e7389 */ /* 0x00006400000c000b */
[----:B01----:R-:W-:Y:S05]  /*0e70*/  ENDCOLLECTIVE ;  /* 0x000000000000791b */ /* 0x003fea0003800000 */
.L_x_24508:
[----:B------:R-:W-:Y:S02]  /*0e80*/  IMAD.MOV.U32 R12, RZ, RZ, 0x2 ;  /* 0x00000002ff0c7424 */ /* 0x000fe400078e00ff */
[----:B------:R-:W-:-:S05]  /*0e90*/  FADD R20, R3, R14 ;  /* 0x0000000e03147221 */ /* 0x000fca0000000000 */
[----:B------:R-:W-:-:S07]  /*0ea0*/  MOV R13, R20 ;  /* 0x00000014000d7202 */ /* 0x000fce0000000f00 */
[----:B------:R-:W-:Y:S05]  /*0eb0*/  WARPSYNC.COLLECTIVE R15, `(.L_x_24509) ;  /* 0x000000000f087348 */ /* 0x000fea0003c00000 */
[----:B------:R0:W1:Y:S02]  /*0ec0*/  SHFL.BFLY P6, R14, R13, R12, R11 ;  /* 0x0c00000c0d0e7389 */ /* 0x00006400000c000b */
[----:B01----:R-:W-:Y:S05]  /*0ed0*/  ENDCOLLECTIVE ;  /* 0x000000000000791b */ /* 0x003fea0003800000 */
.L_x_24509:
[----:B------:R-:W-:Y:S02]  /*0ee0*/  IMAD.MOV.U32 R12, RZ, RZ, 0x1 ;  /* 0x00000001ff0c7424 */ /* 0x000fe400078e00ff */
[----:B------:R-:W-:-:S04]  /*0ef0*/  FADD R21, R20, R14 ;  /* 0x0000000e14157221 */ /* 0x000fc80000000000 */
[----:B------:R-:W-:-:S07]  /*0f00*/  IMAD.MOV.U32 R13, RZ, RZ, R21 ;  /* 0x000000ffff0d7224 */ /* 0x000fce00078e0015 */
[----:B------:R-:W-:Y:S05]  /*0f10*/  WARPSYNC.COLLECTIVE R15, `(.L_x_24510) ;  /* 0x000000000f087348 */ /* 0x000fea0003c00000 */
[----:B------:R0:W1:Y:S02]  /*0f20*/  SHFL.BFLY P6, R14, R13, R12, R11 ;  /* 0x0c00000c0d0e7389 */ /* 0x00006400000c000b */
[----:B01----:R-:W-:Y:S05]  /*0f30*/  ENDCOLLECTIVE ;  /* 0x000000000000791b */ /* 0x003fea0003800000 */
.L_x_24510:
[----:B------:R-:W-:Y:S05]  /*0f40*/  BRA `(.L_x_24511) ;  /* 0xfffffff800487947 */ /* 0x000fea000383ffff */
        .weak           $__internal_380_$__cuda_sm3x_div_rn_noftz_f32_slowpath
        .type           $__internal_380_$__cuda_sm3x_div_rn_noftz_f32_slowpath,@function
        .size           $__internal_380_$__cuda_sm3x_div_rn_noftz_f32_slowpath,(.L_x_37757 - $__internal_380_$__cuda_sm3x_div_rn_noftz_f32_slowpath)
$__internal_380_$__cuda_sm3x_div_rn_noftz_f32_slowpath:
        /* <DEDUP_REMOVED lines=13> */
[----:B------:R-:W-:Y:S01]  /*1020*/  FSETP.GTU.FTZ.AND P1, PT, |R0|, +INF , PT ;  /* 0x7f8000000000780b */ /* 0x000fe20003f3c200 */
[----:B------:R-:W-:Y:S01]  /*1030*/  IMAD.MOV.U32 R3, RZ, RZ, R21 ;  /* 0x000000ffff037224 */ /* 0x000fe200078e0015 */
        /* <DEDUP_REMOVED lines=22> */
.L_x_24513:
        /* <DEDUP_REMOVED lines=51> */
.L_x_24520:
[----:B------:R-:W-:-:S04]  /*14d0*/  LOP3.LUT R0, R0, 0x80000000, RZ, 0xc0, !PT ;  /* 0x8000000000007812 */ /* 0x000fc800078ec0ff */
[----:B------:R-:W-:Y:S01]  /*14e0*/  LOP3.LUT R0, R0, 0x7f800000, RZ, 0xfc, !PT ;  /* 0x7f80000000007812 */ /* 0x000fe200078efcff */
[----:B------:R-:W-:Y:S06]  /*14f0*/  BRA `(.L_x_24521) ;  /* 0x0000000000047947 */ /* 0x000fec0003800000 */
.L_x_24519:
[----:B------:R-:W-:-:S07]  /*1500*/  IMAD R0, R13, 0x800000, R0 ;  /* 0x008000000d007824 */ /* 0x000fce00078e0200 */
.L_x_24521:
[----:B------:R-:W-:Y:S05]  /*1510*/  BSYNC.RECONVERGENT B3 ;  /* 0x0000000000037941 */ /* 0x000fea0003800200 */
.L_x_24518:
[----:B------:R-:W-:Y:S05]  /*1520*/  BRA `(.L_x_24522) ;  /* 0x0000000000207947 */ /* 0x000fea0003800000 */
.L_x_24517:
[----:B------:R-:W-:-:S04]  /*1530*/  LOP3.LUT R0, R14, 0x80000000, R13, 0x48, !PT ;  /* 0x800000000e007812 */ /* 0x000fc800078e480d */
[----:B------:R-:W-:Y:S01]  /*1540*/  LOP3.LUT R0, R0, 0x7f800000, RZ, 0xfc, !PT ;  /* 0x7f80000000007812 */ /* 0x000fe200078efcff */
[----:B------:R-:W-:Y:S06]  /*1550*/  BRA `(.L_x_24522) ;  /* 0x0000000000147947 */ /* 0x000fec0003800000 */
.L_x_24516:
[----:B------:R-:W-:Y:S01]  /*1560*/  LOP3.LUT R0, R14, 0x80000000, R13, 0x48, !PT ;  /* 0x800000000e007812 */ /* 0x000fe200078e480d */
[----:B------:R-:W-:Y:S06]  /*1570*/  BRA `(.L_x_24522) ;  /* 0x00000000000c7947 */ /* 0x000fec0003800000 */
.L_x_24515:
[----:B------:R-:W0:Y:S01]  /*1580*/  MUFU.RSQ R0, -QNAN ;  /* 0xffc0000000007908 */ /* 0x000e220000001400 */
[----:B------:R-:W-:Y:S05]  /*1590*/  BRA `(.L_x_24522) ;  /* 0x0000000000047947 */ /* 0x000fea0003800000 */
.L_x_24514:
[----:B------:R-:W-:-:S07]  /*15a0*/  FADD.FTZ R0, R0, R3 ;  /* 0x0000000300007221 */ /* 0x000fce0000010000 */
.L_x_24522:
[----:B------:R-:W-:Y:S05]  /*15b0*/  BSYNC.RECONVERGENT B2 ;  /* 0x0000000000027941 */ /* 0x000fea0003800200 */
.L_x_24512:
[----:B------:R-:W-:-:S04]  /*15c0*/  IMAD.MOV.U32 R3, RZ, RZ, 0x0 ;  /* 0x00000000ff037424 */ /* 0x000fc800078e00ff */
[----:B0-----:R-:W-:Y:S05]  /*15d0*/  RET.REL.NODEC R2 `(_Z15SoftmaxWarpImplI22BroadcastScaleMaskLoadIffbLm2EiE11DirectStoreIffEfLi1ELi1ELi32ELi1ELb1EL9Algorithm0EEvT_T0_ll) ;  /* 0xffffffe802887950 */ /* 0x001fea0003c3ffff */
.L_x_24523:
        /* <DEDUP_REMOVED lines=10> */
.L_x_37757:


//--------------------- .text._Z15SoftmaxWarpImplI22BroadcastScaleMaskLoadIffbLm2EiE11DirectStoreIffEfLi1ELi1ELi32ELi1ELb0EL9Algorithm0EEvT_T0_ll --------------------------
	.section	.text._Z15SoftmaxWarpImplI22BroadcastScaleMaskLoadIffbLm2EiE11DirectStoreIffEfLi1ELi1ELi32ELi1ELb0EL9Algorithm0EEvT_T0_ll,"ax",@progbits
	.align	128
        .global         _Z15SoftmaxWarpImplI22BroadcastScaleMaskLoadIffbLm2EiE11DirectStoreIffEfLi1ELi1ELi32ELi1ELb0EL9Algorithm0EEvT_T0_ll
        .type           _Z15SoftmaxWarpImplI22BroadcastScaleMaskLoadIffbLm2EiE11DirectStoreIffEfLi1ELi1ELi32ELi1ELb0EL9Algorithm0EEvT_T0_ll,@function
        .size           _Z15SoftmaxWarpImplI22BroadcastScaleMaskLoadIffbLm2EiE11DirectStoreIffEfLi1ELi1ELi32ELi1ELb0EL9Algorithm0EEvT_T0_ll,(.L_x_37758 - _Z15SoftmaxWarpImplI22BroadcastScaleMaskLoadIffbLm2EiE11DirectStoreIffEfLi1ELi1ELi32ELi1ELb0EL9Algorithm0EEvT_T0_ll)
        .other          _Z15SoftmaxWarpImplI22BroadcastScaleMaskLoadIffbLm2EiE11DirectStoreIffEfLi1ELi1ELi32ELi1ELb0EL9Algorithm0EEvT_T0_ll,@"STO_CUDA_ENTRY STV_DEFAULT"
_Z15SoftmaxWarpImplI22BroadcastScaleMaskLoadIffbLm2EiE11DirectStoreIffEfLi1ELi1ELi32ELi1ELb0EL9Algorithm0EEvT_T0_ll:
.text._Z15SoftmaxWarpImplI22BroadcastScaleMaskLoadIffbLm2EiE11DirectStoreIffEfLi1ELi1ELi32ELi1ELb0EL9Algorithm0EEvT_T0_ll:
        /* <DEDUP_REMOVED lines=27> */
.L_x_24524:
        /* <DEDUP_REMOVED lines=17> */
.L_x_24529:
[----:B-1----:R-:W-:Y:S01]  /*02c0*/  IABS R13, R17 ;  /* 0x00000011000d7213 */ /* 0x002fe20000000000 */
[----:B0-----:R-:W-:Y:S01]  /*02d0*/  IMAD R0, R16, UR48, R18 ;  /* 0x0000003010007c24 */ /* 0x001fe2000f8e0212 */
[C---:B--2---:R-:W-:Y:S02]  /*02e0*/  R2UR UR6, R4.reuse ;  /* 0x00000000040672ca */ /* 0x044fe400000e0000 */
        /* <DEDUP_REMOVED lines=79> */
.L_x_24541:
        /* <DEDUP_REMOVED lines=11> */
[----:B------:R-:W-:Y:S05]  /*0890*/  CALL.REL.NOINC `($__internal_381_$__cuda_sm3x_div_rn_noftz_f32_slowpath) ;  /* 0x00000004007c7944 */ /* 0x000fea0003c00000 */
[----:B------:R-:W-:-:S07]  /*08a0*/  MOV R11, R0 ;  /* 0x00000000000b7202 */ /* 0x000fce0000000f00 */
.L_x_24528:
[----:B------:R-:W-:Y:S05]  /*08b0*/  BSYNC.RECONVERGENT B1 ;  /* 0x0000000000017941 */ /* 0x000fea0003800200 */
.L_x_24527:
        /* <DEDUP_REMOVED lines=17> */
.L_x_24525:
[----:B------:R-:W-:Y:S05]  /*09d0*/  EXIT ;  /* 0x000000000000794d */ /* 0x000fea0003800000 */
.L_x_24526:
[----:B------:R-:W-:Y:S01]  /*09e0*/  HFMA2 R12, -RZ, RZ, 0, 9.5367431640625e-07 ;  /* 0x00000010ff0c7431 */ /* 0x000fe200000001ff */
[----:B------:R-:W-:Y:S01]  /*09f0*/  BSSY B1, `(.L_x_24530) ;  /* 0x0000006000017945 */ /* 0x000fe20003800000 */
[----:B------:R-:W-:Y:S02]  /*0a00*/  IMAD.MOV.U32 R11, RZ, RZ, 0x1f ;  /* 0x0000001fff0b7424 */ /* 0x000fe400078e00ff */
[----:B------:R-:W-:-:S07]  /*0a10*/  IMAD.MOV.U32 R15, RZ, RZ, -0x1 ;  /* 0xffffffffff0f7424 */ /* 0x000fce00078e00ff */
[----:B------:R-:W-:Y:S05]  /*0a20*/  WARPSYNC.COLLECTIVE R15, `(.L_x_24531) ;  /* 0x000000000f087348 */ /* 0x000fea0003c00000 */
[----:B------:R0:W1:Y:S02]  /*0a30*/  SHFL.BFLY P6, R14, R13, R12, R11 ;  /* 0x0c00000c0d0e7389 */ /* 0x00006400000c000b */
[----:B01----:R-:W-:Y:S05]  /*0a40*/  ENDCOLLECTIVE ;  /* 0x000000000000791b */ /* 0x003fea0003800000 */
.L_x_24531:
[----:B------:R-:W-:Y:S05]  /*0a50*/  BSYNC B1 ;  /* 0x0000000000017941 */ /* 0x000fea0003800000 */
.L_x_24530:
        /* <DEDUP_REMOVED lines=8> */
.L_x_24532:
[----:B------:R-:W-:Y:S01]  /*0ae0*/  IMAD.MOV.U32 R12, RZ, RZ, 0x4 ;  /* 0x00000004ff0c7424 */ /* 0x000fe200078e00ff */
[----:B------:R-:W-:-:S05]  /*0af0*/  FMNMX R0, R13, R14, !PT ;  /* 0x0000000e0d007209 */ /* 0x000fca0007800000 */
[----:B------:R-:W-:-:S07]  /*0b00*/  IMAD.MOV.U32 R13, RZ, RZ, R0 ;  /* 0x000000ffff0d7224 */ /* 0x000fce00078e0000 */
[----:B------:R-:W-:Y:S05]  /*0b10*/  WARPSYNC.COLLECTIVE R15, `(.L_x_24533) ;  /* 0x000000000f087348 */ /* 0x000fea0003c00000 */
[----:B------:R0:W1:Y:S02]  /*0b20*/  SHFL.BFLY P6, R14, R13, R12, R11 ;  /* 0x0c00000c0d0e7389 */ /* 0x00006400000c000b */
[----:B01----:R-:W-:Y:S05]  /*0b30*/  ENDCOLLECTIVE ;  /* 0x000000000000791b */ /* 0x003fea0003800000 */
.L_x_24533:
[----:B------:R-:W-:Y:S01]  /*0b40*/  IMAD.MOV.U32 R12, RZ, RZ, 0x2 ;  /* 0x00000002ff0c7424 */ /* 0x000fe200078e00ff */
[----:B------:R-:W-:Y:S01]  /*0b50*/  FMNMX R2, R0, R14, !PT ;  /* 0x0000000e00027209 */ /* 0x000fe20007800000 */
[----:B------:R-:W-:-:S03]  /*0b60*/  HFMA2 R0, -RZ, RZ, 0.96630859375, -0.0022525787353515625 ;  /* 0x3bbb989dff007431 */ /* 0x000fc600000001ff */
[----:B------:R-:W-:-:S07]  /*0b70*/  MOV R13, R2 ;  /* 0x00000002000d7202 */ /* 0x000fce0000000f00 */
[----:B------:R-:W-:Y:S05]  /*0b80*/  WARPSYNC.COLLECTIVE R15, `(.L_x_24534) ;  /* 0x000000000f087348 */ /* 0x000fea0003c00000 */
[----:B------:R0:W1:Y:S02]  /*0b90*/  SHFL.BFLY P6, R14, R13, R12, R11 ;  /* 0x0c00000c0d0e7389 */ /* 0x00006400000c000b */
[----:B01----:R-:W-:Y:S05]  /*0ba0*/  ENDCOLLECTIVE ;  /* 0x000000000000791b */ /* 0x003fea0003800000 */
.L_x_24534:
[----:B------:R-:W-:Y:S01]  /*0bb0*/  IMAD.MOV.U32 R12, RZ, RZ, 0x1 ;  /* 0x00000001ff0c7424 */ /* 0x000fe200078e00ff */
[----:B------:R-:W-:-:S05]  /*0bc0*/  FMNMX R3, R2, R14, !PT ;  /* 0x0000000e02037209 */ /* 0x000fca0007800000 */
[----:B------:R-:W-:-:S07]  /*0bd0*/  IMAD.MOV.U32 R13, RZ, RZ, R3 ;  /* 0x000000ffff0d7224 */ /* 0x000fce00078e0003 */
[----:B------:R-:W-:Y:S05]  /*0be0*/  WARPSYNC.COLLECTIVE R15, `(.L_x_24535) ;  /* 0x000000000f087348 */ /* 0x000fea0003c00000 */
[----:B------:R0:W1:Y:S02]  /*0bf0*/  SHFL.BFLY P6, R14, R13, R12, R11 ;  /* 0x0c00000c0d0e7389 */ /* 0x00006400000c000b */
[----:B01----:R-:W-:Y:S05]  /*0c00*/  ENDCOLLECTIVE ;  /* 0x000000000000791b */ /* 0x003fea0003800000 */
.L_x_24535:
        /* <DEDUP_REMOVED lines=15> */
.L_x_24536:
[----:B------:R-:W-:Y:S02]  /*0d00*/  IMAD.MOV.U32 R12, RZ, RZ, 0x8 ;  /* 0x00000008ff0c7424 */ /* 0x000fe400078e00ff */
[----:B------:R-:W-:-:S05]  /*0d10*/  FADD R2, R13, R14 ;  /* 0x0000000e0d027221 */ /* 0x000fca0000000000 */
[----:B------:R-:W-:-:S07]  /*0d20*/  MOV R13, R2 ;  /* 0x00000002000d7202 */ /* 0x000fce0000000f00 */
[----:B------:R-:W-:Y:S05]  /*0d30*/  WARPSYNC.COLLECTIVE R15, `(.L_x_24537) ;  /* 0x000000000f087348 */ /* 0x000fea0003c00000 */
[----:B------:R0:W1:Y:S02]  /*0d40*/  SHFL.BFLY P6, R14, R13, R12, R11 ;  /* 0x0c00000c0d0e7389 */ /* 0x00006400000c000b */
[----:B01----:R-:W-:Y:S05]  /*0d50*/  ENDCOLLECTIVE ;  /* 0x000000000000791b */ /* 0x003fea0003800000 */
.L_x_24537:
[----:B------:R-:W-:Y:S02]  /*0d60*/  IMAD.MOV.U32 R12, RZ, RZ, 0x4 ;  /* 0x00000004ff0c7424 */ /* 0x000fe400078e00ff */
[----:B------:R-:W-:-:S04]  /*0d70*/  FADD R3, R2, R14 ;  /* 0x0000000e02037221 */ /* 0x000fc80000000000 */
[----:B------:R-:W-:-:S07]  /*0d80*/  IMAD.MOV.U32 R13, RZ, RZ, R3 ;  /* 0x000000ffff0d7224 */ /* 0x000fce00078e0003 */
[----:B------:R-:W-:Y:S05]  /*0d90*/  WARPSYNC.COLLECTIVE R15, `(.L_x_24538) ;  /* 0x000000000f087348 */ /* 0x000fea0003c00000 */
[----:B------:R0:W1:Y:S02]  /*0da0*/  SHFL.BFLY P6, R14, R13, R12, R11 ;  /* 0x0c00000c0d0e7389 */ /* 0x00006400000c000b */
[----:B01----:R-:W-:Y:S05]  /*0db0*/  ENDCOLLECTIVE ;  /* 0x000000000000791b */ /* 0x003fea0003800000 */
.L_x_24538:
[----:B------:R-:W-:Y:S02]  /*0dc0*/  IMAD.MOV.U32 R12, RZ, RZ, 0x2 ;  /* 0x00000002ff0c7424 */ /* 0x000fe400078e00ff */
[----:B------:R-:W-:-:S05]  /*0dd0*/  FADD R20, R3, R14 ;  /* 0x0000000e03147221 */ /* 0x000fca0000000000 */
[----:B------:R-:W-:-:S07]  /*0de0*/  MOV R13, R20 ;  /* 0x00000014000d7202 */ /* 0x000fce0000000f00 */
[----:B------:R-:W-:Y:S05]  /*0df0*/  WARPSYNC.COLLECTIVE R15, `(.L_x_24539) ;  /* 0x000000000f087348 */ /* 0x000fea0003c00000 */
[----:B------:R0:W1:Y:S02]  /*0e00*/  SHFL.BFLY P6, R14, R13, R12, R11 ;  /* 0x0c00000c0d0e7389 */ /* 0x00006400000c000b */
[----:B01----:R-:W-:Y:S05]  /*0e10*/  ENDCOLLECTIVE ;  /* 0x000000000000791b */ /* 0x003fea0003800000 */
.L_x_24539:
[----:B------:R-:W-:Y:S02]  /*0e20*/  IMAD.MOV.U32 R12, RZ, RZ, 0x1 ;  /* 0x00000001ff0c7424 */ /* 0x000fe400078e00ff */
[----:B------:R-:W-:-:S04]  /*0e30*/  FADD R21, R20, R14 ;  /* 0x0000000e14157221 */ /* 0x000fc80000000000 */
[----:B------:R-:W-:-:S07]  /*0e40*/  IMAD.MOV.U32 R13, RZ, RZ, R21 ;  /* 0x000000ffff0d7224 */ /* 0x000fce00078e0015 */
[----:B------:R-:W-:Y:S05]  /*0e50*/  WARPSYNC.COLLECTIVE R15, `(.L_x_24540) ;  /* 0x000000000f087348 */ /* 0x000fea0003c00000 */
[----:B------:R0:W1:Y:S02]  /*0e60*/  SHFL.BFLY P6, R14, R13, R12, R11 ;  /* 0x0c00000c0d0e7389 */ /* 0x00006400000c000b */
[----:B01----:R-:W-:Y:S05]  /*0e70*/  ENDCOLLECTIVE ;  /* 0x000000000000791b */ /* 0x003fea0003800000 */
.L_x_24540:
[----:B------:R-:W-:Y:S05]  /*0e80*/  BRA `(.L_x_24541) ;  /* 0xfffffff800547947 */ /* 0x000fea000383ffff */
        .weak           $__internal_381_$__cuda_sm3x_div_rn_noftz_f32_slowpath
        .type           $__internal_381_$__cuda_sm3x_div_rn_noftz_f32_slowpath,@function
        .size           $__internal_381_$__cuda_sm3x_div_rn_noftz_f32_slowpath,(.L_x_37758 - $__internal_381_$__cuda_sm3x_div_rn_noftz_f32_slowpath)
$__internal_381_$__cuda_sm3x_div_rn_noftz_f32_slowpath:
        /* <DEDUP_REMOVED lines=37> */
.L_x_24543:
        /* <DEDUP_REMOVED lines=51> */
.L_x_24550:
[----:B------:R-:W-:-:S04]  /*1410*/  LOP3.LUT R0, R0, 0x80000000, RZ, 0xc0, !PT ;  /* 0x8000000000007812 */ /* 0x000fc800078ec0ff */
[----:B------:R-:W-:Y:S01]  /*1420*/  LOP3.LUT R0, R0, 0x7f800000, RZ, 0xfc, !PT ;  /* 0x7f80000000007812 */ /* 0x000fe200078efcff */
[----:B------:R-:W-:Y:S06]  /*1430*/  BRA `(.L_x_24551) ;  /* 0x0000000000047947 */ /* 0x000fec0003800000 */
.L_x_24549:
[----:B------:R-:W-:-:S07]  /*1440*/  IMAD R0, R13, 0x800000, R0 ;  /* 0x008000000d007824 */ /* 0x000fce00078e0200 */
.L_x_24551:
[----:B------:R-:W-:Y:S05]  /*1450*/  BSYNC.RECONVERGENT B3 ;  /* 0x0000000000037941 */ /* 0x000fea0003800200 */
.L_x_24548:
[----:B------:R-:W-:Y:S05]  /*1460*/  BRA `(.L_x_24552) ;  /* 0x0000000000207947 */ /* 0x000fea0003800000 */
.L_x_24547:
[----:B------:R-:W-:-:S04]  /*1470*/  LOP3.LUT R0, R14, 0x80000000, R13, 0x48, !PT ;  /* 0x800000000e007812 */ /* 0x000fc800078e480d */
[----:B------:R-:W-:Y:S01]  /*1480*/  LOP3.LUT R0, R0, 0x7f800000, RZ, 0xfc, !PT ;  /* 0x7f80000000007812 */ /* 0x000fe200078efcff */
[----:B------:R-:W-:Y:S06]  /*1490*/  BRA `(.L_x_24552) ;  /* 0x0000000000147947 */ /* 0x000fec0003800000 */
.L_x_24546:
[----:B------:R-:W-:Y:S01]  /*14a0*/  LOP3.LUT R0, R14, 0x80000000, R13, 0x48, !PT ;  /* 0x800000000e007812 */ /* 0x000fe200078e480d */
[----:B------:R-:W-:Y:S06]  /*14b0*/  BRA `(.L_x_24552) ;  /* 0x00000000000c7947 */ /* 0x000fec0003800000 */
.L_x_24545:
[----:B------:R-:W0:Y:S01]  /*14c0*/  MUFU.RSQ R0, -QNAN ;  /* 0xffc0000000007908 */ /* 0x000e220000001400 */
[----:B------:R-:W-:Y:S05]  /*14d0*/  BRA `(.L_x_24552) ;  /* 0x0000000000047947 */ /* 0x000fea0003800000 */
.L_x_24544:
[----:B------:R-:W-:-:S07]  /*14e0*/  FADD.FTZ R0, R0, R3 ;  /* 0x0000000300007221 */ /* 0x000fce0000010000 */
.L_x_24552:
[----:B------:R-:W-:Y:S05]  /*14f0*/  BSYNC.RECONVERGENT B2 ;  /* 0x0000000000027941 */ /* 0x000fea0003800200 */
.L_x_24542:
[----:B------:R-:W-:-:S04]  /*1500*/  IMAD.MOV.U32 R3, RZ, RZ, 0x0 ;  /* 0x00000000ff037424 */ /* 0x000fc800078e00ff */
[----:B0-----:R-:W-:Y:S05]  /*1510*/  RET.REL.NODEC R2 `(_Z15SoftmaxWarpImplI22BroadcastScaleMaskLoadIffbLm2EiE11DirectStoreIffEfLi1ELi1ELi32ELi1ELb0EL9Algorithm0EEvT_T0_ll) ;  /* 0xffffffe802b87950 */ /* 0x001fea0003c3ffff */
.L_x_24553:
        /* <DEDUP_REMOVED lines=14> */
.L_x_37758:


//--------------------- .text._Z15SoftmaxWarpImplI22BroadcastScaleMaskLoadIffbLm2EiE11DirectStoreIffEfLi1ELi1ELi32ELi2ELb1EL9Algorithm0EEvT_T0_ll --------------------------
	.section	.text._Z15SoftmaxWarpImplI22BroadcastScaleMaskLoadIffbLm2EiE11DirectStoreIffEfLi1ELi1ELi32ELi2ELb1EL9Algorithm0EEvT_T0_ll,"ax",@progbits
	.align	128
        .global         _Z15SoftmaxWarpImplI22BroadcastScaleMaskLoadIffbLm2EiE11DirectStoreIffEfLi1ELi1ELi32ELi2ELb1EL9Algorithm0EEvT_T0_ll
        .type           _Z15SoftmaxWarpImplI22BroadcastScaleMaskLoadIffbLm2EiE11DirectStoreIffEfLi1ELi1ELi32ELi2ELb1EL9Algorithm0EEvT_T0_ll,@function
        .size           _Z15SoftmaxWarpImplI22BroadcastScaleMaskLoadIffbLm2EiE11DirectStoreIffEfLi1ELi1ELi32ELi2ELb1EL9Algorithm0EEvT_T0_ll,(.L_x_37759 - _Z15SoftmaxWarpImplI22BroadcastScaleMaskLoadIffbLm2EiE11DirectStoreIffEfLi1ELi1ELi32ELi2ELb1EL9Algorithm0EEvT_T0_ll)
        .other          _Z15SoftmaxWarpImplI22BroadcastScaleMaskLoadIffbLm2EiE11DirectStoreIffEfLi1ELi1ELi32ELi2ELb1EL9Algorithm0EEvT_T0_ll,@"STO_CUDA_ENTRY STV_DEFAULT"
_Z15SoftmaxWarpImplI22BroadcastScaleMaskLoadIffbLm2EiE11DirectStoreIffEfLi1ELi1ELi32ELi2ELb1EL9Algorithm0EEvT_T0_ll:
.text._Z15SoftmaxWarpImplI22BroadcastScaleMaskLoadIffbLm2EiE11DirectStoreIffEfLi1ELi1ELi32ELi2ELb1EL9Algorithm0EEvT_T0_ll:
        /* <DEDUP_REMOVED lines=29> */
.L_x_24554:
        /* <DEDUP_REMOVED lines=18> */
[----:B------:R-:W4:Y:S08]  /*02f0*/  LDC.64 R6, c[0x0][0x3e0] ;  /* 0x0000f800ff067b82 */ /* 0x000f300000000a00 */
[----:B------:R-:W0:Y:S08]  /*0300*/  LDC.64 R18, c[0x0][0x390] ;  /* 0x0000e400ff127b82 */ /* 0x000e300000000a00 */
[----:B------:R-:W0:Y:S02]  /*0310*/  LDC.64 R16, c[0x0][0x398] ;  /* 0x0000e600ff107b82 */ /* 0x000e240000000a00 */
.L_x_24569:
[----:B0-----:R-:W-:Y:S01]  /*0320*/  ISETP.GE.U32.AND P0, PT, R10, UR40, PT ;  /* 0x000000280a007c0c */ /* 0x001fe2000bf06070 */
[----:B------:R-:W-:Y:S01]  /*0330*/  BSSY.RECONVERGENT B1, `(.L_x_24556) ;  /* 0x0000038000017945 */ /* 0x000fe20003800200 */
[----:B------:R-:W-:Y:S01]  /*0340*/  MOV R13, 0xff800000 ;  /* 0xff800000000d7802 */ /* 0x000fe20000000f00 */
[----:B------:R-:W-:Y:S01]  /*0350*/  IMAD.MOV.U32 R0, RZ, RZ, -0x800000 ;  /* 0xff800000ff007424 */ /* 0x000fe200078e00ff */
[----:B------:R-:W-:Y:S01]  /*0360*/  ISETP.GE.AND.EX P0, PT, RZ, UR41, PT, P0 ;  /* 0x00000029ff007c0c */ /* 0x000fe2000bf06300 */
[----:B------:R-:W-:Y:S01]  /*0370*/  IMAD.MOV.U32 R4, RZ, RZ, -0x800000 ;  /* 0xff800000ff047424 */ /* 0x000fe200078e00ff */
[----:B-1----:R-:W-:-:S11]  /*0380*/  MOV R3, 0xff800000 ;  /* 0xff80000000037802 */ /* 0x002fd60000000f00 */
[----:B------:R-:W-:Y:S05]  /*0390*/  @P0 BRA `(.L_x_24557) ;  /* 0x0000000000c40947 */ /* 0x000fea0003800000 */
[----:B-1----:R-:W-:Y:S01]  /*03a0*/  IABS R11, R20 ;  /* 0x00000014000b7213 */ /* 0x002fe20000000000 */
[----:B------:R-:W-:Y:S01]  /*03b0*/  IMAD R5, R23, UR50, R10 ;  /* 0x0000003217057c24 */ /* 0x000fe2000f8e020a */
[C---:B---3--:R-:W-:Y:S02]  /*03c0*/  R2UR UR6, R8.reuse ;  /* 0x00000000080672ca */ /* 0x048fe400000e0000 */
[----:B------:R-:W0:Y:S01]  /*03d0*/  I2F.RP R12, R11 ;  /* 0x0000000b000c7306 */ /* 0x000e220000209400 */
[C---:B------:R-:W-:Y:S02]  /*03e0*/  R2UR UR7, R9.reuse ;  /* 0x00000000090772ca */ /* 0x040fe400000e0000 */
[----:B------:R-:W-:Y:S02]  /*03f0*/  SHF.R.S64 R26, RZ, 0x1e, R5 ;  /* 0x0000001eff1a7819 */ /* 0x000fe40000001005 */
[----:B------:R-:W-:Y:S02]  /*0400*/  R2UR UR4, R8 ;  /* 0x00000000080472ca */ /* 0x000fe400000e0000 */
[----:B------:R-:W-:Y:S01]  /*0410*/  R2UR UR5, R9 ;  /* 0x00000000090572ca */ /* 0x000fe200000e0000 */
        /* <DEDUP_REMOVED lines=34> */
[----:B------:R-:W3:Y:S01]  /*0640*/  LDG.E.U8 R14, desc[UR6][R14.64] ;  /* 0x000000060e0e7981 */ /* 0x000ee2000c1e1100 */
[----:B------:R-:W-:-:S05]  /*0650*/  LEA.HI.X.SX32 R27, R5, UR37, 0x2, P1 ;  /* 0x00000025051b7c11 */ /* 0x000fca00088f16ff */
[----:B------:R-:W5:Y:S01]  /*0660*/  LDG.E R26, desc[UR4][R26.64] ;  /* 0x000000041a1a7981 */ /* 0x000f62000c1e1900 */
[----:B---3--:R-:W-:Y:S01]  /*0670*/  ISETP.NE.AND P1, PT, R14, RZ, PT ;  /* 0x000000ff0e00720c */ /* 0x008fe20003f25270 */
[----:B-----5:R-:W-:-:S12]  /*0680*/  FMUL R3, R26, UR51 ;  /* 0x000000331a037c20 */ /* 0x020fd80008400000 */
[----:B------:R-:W0:Y:S02]  /*0690*/  @!P1 LDC R3, c[0x0][0x3d0] ;  /* 0x0000f400ff039b82 */ /* 0x000e240000000800 */
[----:B0-----:R-:W-:-:S07]  /*06a0*/  FMNMX R13, R3, -INF , !PT ;  /* 0xff800000030d7809 */ /* 0x001fce0007800000 */
.L_x_24557:
[----:B------:R-:W-:Y:S05]  /*06b0*/  BSYNC.RECONVERGENT B1 ;  /* 0x0000000000017941 */ /* 0x000fea0003800200 */
.L_x_24556:
[----:B------:R-:W-:Y:S04]  /*06c0*/  BSSY.RECONVERGENT B1, `(.L_x_24558) ;  /* 0x0000035000017945 */ /* 0x000fe80003800200 */
[----:B------:R-:W-:Y:S05]  /*06d0*/  @P0 BRA `(.L_x_24559) ;  /* 0x0000000000cc0947 */ /* 0x000fea0003800000 */
[----:B-1----:R-:W-:Y:S01]  /*06e0*/  IABS R0, R20 ;  /* 0x0000001400007213 */ /* 0x002fe20000000000 */
[----:B--2---:R-:W-:Y:S01]  /*06f0*/  IMAD R11, R23, UR50, R21 ;  /* 0x00000032170b7c24 */ /* 0x004fe2000f8e0215 */
[----:B---3--:R-:W-:Y:S02]  /*0700*/  R2UR UR6, R8 ;  /* 0x00000000080672ca */ /* 0x008fe400000e0000 */
[----:B------:R-:W0:Y:S01]  /*0710*/  I2F.RP R2, R0 ;  /* 0x0000000000027306 */ /* 0x000e220000209400 */
[----:B------:R-:W-:Y:S02]  /*0720*/  R2UR UR7, R9 ;  /* 0x00000000090772ca */ /* 0x000fe400000e0000 */
[----:B------:R-:W-:Y:S02]  /*0730*/  IADD3 R11, PT, PT, R10, R11, RZ ;  /* 0x0000000b0a0b7210 */ /* 0x000fe40007ffe0ff */
[----:B------:R-:W-:Y:S02]  /*0740*/  R2UR UR4, R8 ;  /* 0x00000000080472ca */ /* 0x000fe400000e0000 */
[----:B------:R-:W-:-:S02]  /*0750*/  IABS R14, R11 ;  /* 0x0000000b000e7213 */ /* 0x000fc40000000000 */
[----:B------:R-:W-:Y:S02]  /*0760*/  SHF.R.S64 R26, RZ, 0x1e, R11 ;  /* 0x0000001eff1a7819 */ /* 0x000fe4000000100b */
[----:B------:R-:W-:Y:S01]  /*0770*/  R2UR UR5, R9 ;  /* 0x00000000090572ca */ /* 0x000fe200000e0000 */
[----:B0-----:R-:W0:Y:S02]  /*0780*/  MUFU.RCP R2, R2 ;  /* 0x0000000200027308 */ /* 0x001e240000001000 */
[----:B0-----:R-:W-:-:S06]  /*0790*/  VIADD R4, R2, 0xffffffe ;  /* 0x0ffffffe02047836 */ /* 0x001fcc0000000000 */
[----:B------:R0:W1:Y:S02]  /*07a0*/  F2I.FTZ.U32.TRUNC.NTZ R5, R4 ;  /* 0x0000000400057305 */ /* 0x000064000021f000 */
[----:B0-----:R-:W-:Y:S02]  /*07b0*/  IMAD.MOV.U32 R4, RZ, RZ, RZ ;  /* 0x000000ffff047224 */ /* 0x001fe400078e00ff */
        /* <DEDUP_REMOVED lines=37> */
.L_x_24559:
[----:B------:R-:W-:Y:S05]  /*0a10*/  BSYNC.RECONVERGENT B1 ;  /* 0x0000000000017941 */ /* 0x000fea0003800200 */
.L_x_24558:
[----:B------:R-:W-:-:S03]  /*0a20*/  UMOV UR4, 0xffffffff ;  /* 0xffffffff00047882 */ /* 0x000fc60000000000 */
[----:B------:R-:W-:Y:S05]  /*0a30*/  BRA.DIV UR4, `(.L_x_24560) ;  /* 0x0000000604ec7947 */ /* 0x000fea000b800000 */
[----:B------:R-:W0:Y:S01]  /*0a40*/  SHFL.BFLY PT, R14, R13, 0x10, 0x1f ;  /* 0x0e001f000d0e7f89 */ /* 0x000e2200000e0000 */
        /* <DEDUP_REMOVED lines=19> */
[----:B0-----:R-:W-:-:S05]  /*0b80*/  FMNMX R2, R24, R14, !PT ;  /* 0x0000000e18027209 */ /* 0x001fca0007800000 */
[----:B------:R-:W-:Y:S01]  /*0b90*/  FADD R2, -R2, R3 ;  /* 0x0000000302027221 */ /* 0x000fe20000000100 */
[----:B-----5:R-:W-:-:S03]  /*0ba0*/  FMNMX R3, R29, R26, !PT ;  /* 0x0000001a1d037209 */ /* 0x020fc60007800000 */
[-C--:B------:R-:W-:Y:S02]  /*0bb0*/  FFMA.SAT R5, R2, R11.reuse, 0.5 ;  /* 0x3f00000002057423 */ /* 0x080fe4000000200b */
[----:B------:R-:W-:Y:S02]  /*0bc0*/  FADD R0, -R3, R4 ;  /* 0x0000000403007221 */ /* 0x000fe40000000100 */
[-C--:B------:R-:W-:Y:S02]  /*0bd0*/  FFMA.RM R5, R5, R12.reuse, 12582913 ;  /* 0x4b40000105057423 */ /* 0x080fe4000000400c */
[----:B------:R-:W-:Y:S02]  /*0be0*/  FFMA.SAT R4, R0, R11, 0.5 ;  /* 0x3f00000000047423 */ /* 0x000fe4000000200b */
[----:B------:R-:W-:Y:S02]  /*0bf0*/  FADD R3, R5, -12583039 ;  /* 0xcb40007f05037421 */ /* 0x000fe40000000000 */
[----:B------:R-:W-:-:S02]  /*0c00*/  FFMA.RM R11, R4, R12, 12582913 ;  /* 0x4b400001040b7423 */ /* 0x000fc4000000400c */
[C---:B------:R-:W-:Y:S02]  /*0c10*/  FFMA R3, R2.reuse, 1.4426950216293334961, -R3 ;  /* 0x3fb8aa3b02037823 */ /* 0x040fe40000000803 */
[C---:B------:R-:W-:Y:S02]  /*0c20*/  FADD R13, R11.reuse, -12583039 ;  /* 0xcb40007f0b0d7421 */ /* 0x040fe40000000000 */
[----:B------:R-:W-:Y:S01]  /*0c30*/  FFMA R4, R2, 1.925963033500011079e-08, R3 ;  /* 0x32a5706002047823 */ /* 0x000fe20000000003 */
[----:B------:R-:W-:Y:S01]  /*0c40*/  SHF.L.U32 R2, R11, 0x17, RZ ;  /* 0x000000170b027819 */ /* 0x000fe200000006ff */
[C---:B------:R-:W-:Y:S02]  /*0c50*/  FFMA R13, R0.reuse, 1.4426950216293334961, -R13 ;  /* 0x3fb8aa3b000d7823 */ /* 0x040fe4000000080d */
[----:B------:R-:W0:Y:S02]  /*0c60*/  MUFU.EX2 R3, R4 ;  /* 0x0000000400037308 */ /* 0x000e240000000800 */
[----:B------:R-:W-:Y:S01]  /*0c70*/  FFMA R12, R0, 1.925963033500011079e-08, R13 ;  /* 0x32a57060000c7823 */ /* 0x000fe2000000000d */
[----:B------:R-:W-:-:S05]  /*0c80*/  IMAD.SHL.U32 R0, R5, 0x800000, RZ ;  /* 0x0080000005007824 */ /* 0x000fca00078e00ff */
[----:B------:R-:W5:Y:S01]  /*0c90*/  MUFU.EX2 R15, R12 ;  /* 0x0000000c000f7308 */ /* 0x000f620000000800 */
[----:B0-----:R-:W-:-:S04]  /*0ca0*/  FMUL R0, R0, R3 ;  /* 0x0000000300007220 */ /* 0x001fc80000400000 */
[----:B------:R-:W-:Y:S01]  /*0cb0*/  FADD R13, RZ, R0 ;  /* 0x00000000ff0d7221 */ /* 0x000fe20000000000 */
[----:B-----5:R-:W-:-:S04]  /*0cc0*/  FMUL R2, R2, R15 ;  /* 0x0000000f02027220 */ /* 0x020fc80000400000 */
[----:B------:R-:W0:Y:S01]  /*0cd0*/  SHFL.BFLY PT, R14, R13, 0x10, 0x1f ;  /* 0x0e001f000d0e7f89 */ /* 0x000e2200000e0000 */
[----:B------:R-:W-:-:S05]  /*0ce0*/  FADD R24, RZ, R2 ;  /* 0x00000002ff187221 */ /* 0x000fca0000000000 */
[----:B------:R-:W5:Y:S01]  /*0cf0*/  SHFL.BFLY PT, R3, R24, 0x10, 0x1f ;  /* 0x0e001f0018037f89 */ /* 0x000f6200000e0000 */
[----:B0-----:R-:W-:-:S05]  /*0d00*/  FADD R4, R13, R14 ;  /* 0x0000000e0d047221 */ /* 0x001fca0000000000 */
[----:B------:R-:W0:Y:S01]  /*0d10*/  SHFL.BFLY PT, R14, R4, 0x8, 0x1f ;  /* 0x0d001f00040e7f89 */ /* 0x000e2200000e0000 */
[----:B-----5:R-:W-:-:S05]  /*0d20*/  FADD R3, R24, R3 ;  /* 0x0000000318037221 */ /* 0x020fca0000000000 */
        /* <DEDUP_REMOVED lines=12> */
[----:B------:R0:W1:Y:S02]  /*0df0*/  SHFL.BFLY PT, R24, R3, 0x1, 0x1f ;  /* 0x0c201f0003187f89 */ /* 0x00006400000e0000 */
[----:B0-----:R-:W-:-:S07]  /*0e00*/  FADD R5, R4, R14 ;  /* 0x0000000e04057221 */ /* 0x001fce0000000000 */
.L_x_24591:
        /* <DEDUP_REMOVED lines=11> */
[----:B--234-:R-:W-:Y:S05]  /*0ec0*/  CALL.REL.NOINC `($__internal_382_$__cuda_sm3x_div_rn_noftz_f32_slowpath) ;  /* 0x0000000c00347944 */ /* 0x01cfea0003c00000 */
[----:B------:R-:W-:-:S07]  /*0ed0*/  IMAD.MOV.U32 R15, RZ, RZ, R0 ;  /* 0x000000ffff0f7224 */ /* 0x000fce00078e0000 */
.L_x_24562:
[----:B------:R-:W-:Y:S05]  /*0ee0*/  BSYNC.RECONVERGENT B1 ;  /* 0x0000000000017941 */ /* 0x000fea0003800200 */
.L_x_24561:
        /* <DEDUP_REMOVED lines=8> */
[----:B------:R-:W-:Y:S01]  /*0f70*/  IMAD.MOV.U32 R11, RZ, RZ, RZ ;  /* 0x000000ffff0b7224 */ /* 0x000fe200078e00ff */
[----:B---3--:R-:W-:Y:S01]  /*0f80*/  R2UR UR4, R8 ;  /* 0x00000000080472ca */ /* 0x008fe200000e0000 */
[----:B------:R-:W-:Y:S01]  /*0f90*/  IMAD R12, R25, UR44, RZ ;  /* 0x0000002c190c7c24 */ /* 0x000fe2000f8e02ff */
[----:B------:R-:W-:Y:S01]  /*0fa0*/  R2UR UR5, R9 ;  /* 0x00000000090572ca */ /* 0x000fe200000e0000 */
[----:B------:R-:W-:-:S04]  /*0fb0*/  IMAD.WIDE.U32 R4, R23, UR44, R10 ;  /* 0x0000002c17047c25 */ /* 0x000fc8000f8e000a */
[----:B------:R-:W-:Y:S01]  /*0fc0*/  IMAD R11, R23, UR45, R12 ;  /* 0x0000002d170b7c24 */ /* 0x000fe2000f8e020c */
[----:B------:R-:W-:-:S04]  /*0fd0*/  LEA R12, P2, R4, UR46, 0x2 ;  /* 0x0000002e040c7c11 */ /* 0x000fc8000f8410ff */
[----:B------:R-:W-:-:S04]  /*0fe0*/  IADD3 R5, PT, PT, R5, R11, RZ ;  /* 0x0000000b05057210 */ /* 0x000fc80007ffe0ff */
[----:B------:R-:W-:-:S05]  /*0ff0*/  LEA.HI.X R13, R4, UR47, R5, 0x2, P2 ;  /* 0x0000002f040d7c11 */ /* 0x000fca00090f1405 */
[----:B------:R0:W-:Y:S02]  /*1000*/  STG.E desc[UR4][R12.64], R15 ;  /* 0x0000000f0c007986 */ /* 0x0001e4000c101904 */
.L_x_24564:
[----:B------:R-:W-:Y:S05]  /*1010*/  BSYNC.RECONVERGENT B1 ;  /* 0x0000000000017941 */ /* 0x000fea0003800200 */
.L_x_24563:
[----:B------:R-:W-:Y:S01]  /*1020*/  BSSY.RECONVERGENT B1, `(.L_x_24565) ;  /* 0x0000008000017945 */ /* 0x000fe20003800200 */
[----:B------:R-:W-:-:S03]  /*1030*/  FFMA R27, R27, R14, R0 ;  /* 0x0000000e1b1b7223 */ /* 0x000fc60000000000 */
[----:B------:R-:W-:Y:S05]  /*1040*/  @!P1 BRA `(.L_x_24566) ;  /* 0x0000000000149947 */ /* 0x000fea0003800000 */
[----:B------:R-:W-:Y:S01]  /*1050*/  IMAD.MOV.U32 R0, RZ, RZ, R2 ;  /* 0x000000ffff007224 */ /* 0x000fe200078e0002 */
[----:B------:R-:W-:Y:S01]  /*1060*/  MOV R4, 0x1090 ;  /* 0x0000109000047802 */ /* 0x000fe20000000f00 */
[----:B------:R-:W-:-:S07]  /*1070*/  IMAD.MOV.U32 R5, RZ, RZ, R3 ;  /* 0x000000ffff057224 */ /* 0x000fce00078e0003 */
[----:B0-234-:R-:W-:Y:S05]  /*1080*/  CALL.REL.NOINC `($__internal_382_$__cuda_sm3x_div_rn_noftz_f32_slowpath) ;  /* 0x0000000800c47944 */ /* 0x01dfea0003c00000 */
[----:B------:R-:W-:-:S07]  /*1090*/  MOV R27, R0 ;  /* 0x00000000001b7202 */ /* 0x000fce0000000f00 */
.L_x_24566:
[----:B------:R-:W-:Y:S05]  /*10a0*/  BSYNC.RECONVERGENT B1 ;  /* 0x0000000000017941 */ /* 0x000fea0003800200 */
.L_x_24565:
[----:B------:R-:W-:Y:S04]  /*10b0*/  BSSY.RECONVERGENT B1, `(.L_x_24567) ;  /* 0x000000c000017945 */ /* 0x000fe80003800200 */
[----:B------:R-:W-:Y:S05]  /*10c0*/  @P0 BRA `(.L_x_24568) ;  /* 0x0000000000280947 */ /* 0x000fea0003800000 */
[----:B------:R-:W-:Y:S01]  /*10d0*/  IMAD R0, R25, UR44, RZ ;  /* 0x0000002c19007c24 */ /* 0x000fe2000f8e02ff */
[----:B---3--:R-:W-:Y:S01]  /*10e0*/  R2UR UR4, R8 ;  /* 0x00000000080472ca */ /* 0x008fe200000e0000 */
[----:B----4-:R-:W-:Y:S01]  /*10f0*/  IMAD.WIDE.U32 R2, R23, UR44, R6 ;  /* 0x0000002c17027c25 */ /* 0x010fe2000f8e0006 */
[----:B------:R-:W-:-:S03]  /*1100*/  R2UR UR5, R9 ;  /* 0x00000000090572ca */ /* 0x000fc600000e0000 */
[----:B------:R-:W-:Y:S01]  /*1110*/  IMAD R5, R23, UR45, R0 ;  /* 0x0000002d17057c24 */ /* 0x000fe2000f8e0200 */
[----:B------:R-:W-:-:S05]  /*1120*/  IADD3 R0, P0, PT, R10, R2, RZ ;  /* 0x000000020a007210 */ /* 0x000fca0007f1e0ff */
[----:B------:R-:W-:Y:S01]  /*1130*/  IMAD.X R3, R5, 0x1, R3, P0 ;  /* 0x0000000105037824 */ /* 0x000fe200000e0603 */
[----:B------:R-:W-:-:S04]  /*1140*/  LEA R2, P0, R0, UR46, 0x2 ;  /* 0x0000002e00027c11 */ /* 0x000fc8000f8010ff */
[----:B------:R-:W-:-:S05]  /*1150*/  LEA.HI.X R3, R0, UR47, R3, 0x2, P0 ;  /* 0x0000002f00037c11 */ /* 0x000fca00080f1403 */
[----:B------:R1:W-:Y:S04]  /*1160*/  STG.E desc[UR4][R2.64], R27 ;  /* 0x0000001b02007986 */ /* 0x0003e8000c101904 */
.L_x_24568:
[----:B------:R-:W-:Y:S05]  /*1170*/  BSYNC.RECONVERGENT B1 ;  /* 0x0000000000017941 */ /* 0x000fea0003800200 */
.L_x_24567:
[----:B------:R-:W-:-:S04]  /*1180*/  IADD3 R23, P0, PT, R22, R23, RZ ;  /* 0x0000001716177210 */ /* 0x000fc80007f1e0ff */
[----:B------:R-:W-:Y:S02]  /*1190*/  LEA.HI.X.SX32 R25, R22, R25, 0x1, P0 ;  /* 0x0000001916197211 */ /* 0x000fe400000f0eff */
[----:B------:R-:W-:-:S04]  /*11a0*/  ISETP.GE.U32.AND P0, PT, R23, UR48, PT ;  /* 0x0000003017007c0c */ /* 0x000fc8000bf06070 */
[----:B------:R-:W-:-:S13]  /*11b0*/  ISETP.GE.AND.EX P0, PT, R25, UR49, PT, P0 ;  /* 0x0000003119007c0c */ /* 0x000fda000bf06300 */
[----:B------:R-:W-:Y:S05]  /*11c0*/  @!P0 BRA `(.L_x_24569) ;  /* 0xfffffff000548947 */ /* 0x000fea000383ffff */
[----:B------:R-:W-:Y:S05]  /*11d0*/  BSYNC B0 ;  /* 0x0000000000007941 */ /* 0x000fea0003800000 */
.L_x_24555:
[----:B------:R-:W-:Y:S05]  /*11e0*/  EXIT ;  /* 0x000000000000794d */ /* 0x000fea0003800000 */
.L_x_24560:
[----:B------:R-:W-:Y:S01]  /*11f0*/  HFMA2 R11, -RZ, RZ, 0, 1.847743988037109375e-06 ;  /* 0x0000001fff0b7431 */ /* 0x000fe200000001ff */
[----:B------:R-:W-:Y:S01]  /*1200*/  BSSY B1, `(.L_x_24570) ;  /* 0x0000006000017945 */ /* 0x000fe20003800000 */
[----:B------:R-:W-:Y:S02]  /*1210*/  IMAD.MOV.U32 R12, RZ, RZ, 0x10 ;  /* 0x00000010ff0c7424 */ /* 0x000fe400078e00ff */
[----:B------:R-:W-:-:S07]  /*1220*/  IMAD.MOV.U32 R15, RZ, RZ, -0x1 ;  /* 0xffffffffff0f7424 */ /* 0x000fce00078e00ff */
[----:B-1234-:R-:W-:Y:S05]  /*1230*/  WARPSYNC.COLLECTIVE R15, `(.L_x_24571) ;  /* 0x000000000f087348 */ /* 0x01efea0003c00000 */
[----:B------:R0:W0:Y:S02]  /*1240*/  SHFL.BFLY P6, R14, R13, R12, R11 ;  /* 0x0c00000c0d0e7389 */ /* 0x00002400000c000b */
[----:B01234-:R-:W-:Y:S05]  /*1250*/  ENDCOLLECTIVE ;  /* 0x000000000000791b */ /* 0x01ffea0003800000 */
.L_x_24571:
[----:B------:R-:W-:Y:S05]  /*1260*/  BSYNC B1 ;  /* 0x0000000000017941 */ /* 0x000fea0003800000 */
.L_x_24570:
[----:B------:R-:W-:Y:S01]  /*1270*/  FMNMX R13, R14, R13, !PT ;  /* 0x0000000d0e0d7209 */ /* 0x000fe20007800000 */
[----:B------:R-:W-:Y:S01]  /*1280*/  IMAD.MOV.U32 R12, RZ, RZ, 0x8 ;  /* 0x00000008ff0c7424 */ /* 0x000fe200078e00ff */
[----:B------:R-:W-:Y:S01]  /*1290*/  MOV R11, 0x1f ;  /* 0x0000001f000b7802 */ /* 0x000fe20000000f00 */
[----:B------:R-:W-:-:S07]  /*12a0*/  IMAD.MOV.U32 R15, RZ, RZ, -0x1 ;  /* 0xffffffffff0f7424 */ /* 0x000fce00078e00ff */
[----:B------:R-:W-:Y:S05]  /*12b0*/  WARPSYNC.COLLECTIVE R15, `(.L_x_24572) ;  /* 0x000000000f087348 */ /* 0x000fea0003c00000 */
[----:B------:R0:W1:Y:S02]  /*12c0*/  SHFL.BFLY P6, R14, R13, R12, R11 ;  /* 0x0c00000c0d0e7389 */ /* 0x00006400000c000b */
[----:B01----:R-:W-:Y:S05]  /*12d0*/  ENDCOLLECTIVE ;  /* 0x000000000000791b */ /* 0x003fea0003800000 */
.L_x_24572:
[----:B------:R-:W-:Y:S01]  /*12e0*/  HFMA2 R12, -RZ, RZ, 0, 2.384185791015625e-07 ;  /* 0x00000004ff0c7431 */ /* 0x000fe200000001ff */
[----:B------:R-:W-:-:S05]  /*12f0*/  FMNMX R2, R13, R14, !PT ;  /* 0x0000000e0d027209 */ /* 0x000fca0007800000 */
[----:B------:R-:W-:-:S07]  /*1300*/  IMAD.MOV.U32 R13, RZ, RZ, R2 ;  /* 0x000000ffff0d7224 */ /* 0x000fce00078e0002 */
[----:B------:R-:W-:Y:S05]  /*1310*/  WARPSYNC.COLLECTIVE R15, `(.L_x_24573) ;  /* 0x000000000f087348 */ /* 0x000fea0003c00000 */
[----:B------:R0:W1:Y:S02]  /*1320*/  SHFL.BFLY P6, R14, R13, R12, R11 ;  /* 0x0c00000c0d0e7389 */ /* 0x00006400000c000b */
[----:B01----:R-:W-:Y:S05]  /*1330*/  ENDCOLLECTIVE ;  /* 0x000000000000791b */ /* 0x003fea0003800000 */
.L_x_24573:
[----:B------:R-:W-:Y:S01]  /*1340*/  IMAD.MOV.U32 R12, RZ, RZ, 0x2 ;  /* 0x00000002ff0c7424 */ /* 0x000fe200078e00ff */
[----:B------:R-:W-:-:S05]  /*1350*/  FMNMX R5, R2, R14, !PT ;  /* 0x0000000e02057209 */ /* 0x000fca0007800000 */
[----:B------:R-:W-:-:S07]  /*1360*/  IMAD.MOV.U32 R13, RZ, RZ, R5 ;  /* 0x000000ffff0d7224 */ /* 0x000fce00078e0005 */
[----:B------:R-:W-:Y:S05]  /*1370*/  WARPSYNC.COLLECTIVE R15, `(.L_x_24574) ;  /* 0x000000000f087348 */ /* 0x000fea0003c00000 */
[----:B------:R0:W1:Y:S02]  /*1380*/  SHFL.BFLY P6, R14, R13, R12, R11 ;  /* 0x0c00000c0d0e7389 */ /* 0x00006400000c000b */
[----:B01----:R-:W-:Y:S05]  /*1390*/  ENDCOLLECTIVE ;  /* 0x000000000000791b */ /* 0x003fea0003800000 */
.L_x_24574:
[----:B------:R-:W-:Y:S01]  /*13a0*/  IMAD.MOV.U32 R12, RZ, RZ, 0x1 ;  /* 0x00000001ff0c7424 */ /* 0x000fe200078e00ff */
[----:B------:R-:W-:-:S04]  /*13b0*/  FMNMX R24, R5, R14, !PT ;  /* 0x0000000e05187209 */ /* 0x000fc80007800000 */
[----:B------:R-:W-:-:S07]  /*13c0*/  MOV R13, R24 ;  /* 0x00000018000d7202 */ /* 0x000fce0000000f00 */
[----:B------:R-:W-:Y:S05]  /*13d0*/  WARPSYNC.COLLECTIVE R15, `(.L_x_24575) ;  /* 0x000000000f087348 */ /* 0x000fea0003c00000 */
[----:B------:R0:W1:Y:S02]  /*13e0*/  SHFL.BFLY P6, R14, R13, R12, R11 ;  /* 0x0c00000c0d0e7389 */ /* 0x00006400000c000b */
[----:B01----:R-:W-:Y:S05]  /*13f0*/  ENDCOLLECTIVE ;  /* 0x000000000000791b */ /* 0x003fea0003800000 */
.L_x_24575:
[----:B------:R-:W-:Y:S02]  /*1400*/  HFMA2 R12, -RZ, RZ, 0, 9.5367431640625e-07 ;  /* 0x00000010ff0c7431 */ /* 0x000fe400000001ff */
[----:B------:R-:W-:Y:S01]  /*1410*/  IMAD.MOV.U32 R13, RZ, RZ, R0 ;  /* 0x000000ffff0d7224 */ /* 0x000fe200078e0000 */
[----:B------:R-:W-:-:S07]  /*1420*/  FMNMX R2, R24, R14, !PT ;  /* 0x0000000e18027209 */ /* 0x000fce0007800000 */
[----:B------:R-:W-:Y:S05]  /*1430*/  WARPSYNC.COLLECTIVE R15, `(.L_x_24576) ;  /* 0x000000000f087348 */ /* 0x000fea0003c00000 */
[----:B------:R0:W1:Y:S02]  /*1440*/  SHFL.BFLY P6, R14, R13, R12, R11 ;  /* 0x0c00000c0d0e7389 */ /* 0x00006400000c000b */
[----:B01----:R-:W-:Y:S05]  /*1450*/  ENDCOLLECTIVE ;  /* 0x000000000000791b */ /* 0x003fea0003800000 */
.L_x_24576:
[----:B------:R-:W-:Y:S01]  /*1460*/  MOV R12, 0x8 ;  /* 0x00000008000c7802 */ /* 0x000fe20000000f00 */
[----:B------:R-:W-:-:S05]  /*1470*/  IMAD.MOV.U32 R5, RZ, RZ, R14 ;  /* 0x000000ffff057224 */ /* 0x000fca00078e000e */
[----:B------:R-:W-:-:S05]  /*1480*/  FMNMX R26, R5, R0, !PT ;  /* 0x00000000051a7209 */ /* 0x000fca0007800000 */
[----:B------:R-:W-:-:S07]  /*1490*/  IMAD.MOV.U32 R13, RZ, RZ, R26 ;  /* 0x000000ffff0d7224 */ /* 0x000fce00078e001a */
[----:B------:R-:W-:Y:S05]  /*14a0*/  WARPSYNC.COLLECTIVE R15, `(.L_x_24577) ;  /* 0x000000000f087348 */ /* 0x000fea0003c00000 */
[----:B------:R0:W1:Y:S02]  /*14b0*/  SHFL.BFLY P6, R14, R13, R12, R11 ;  /* 0x0c00000c0d0e7389 */ /* 0x00006400000c000b */
[----:B01----:R-:W-:Y:S05]  /*14c0*/  ENDCOLLECTIVE ;  /* 0x000000000000791b */ /* 0x003fea0003800000 */
.L_x_24577:
[----:B------:R-:W-:Y:S02]  /*14d0*/  HFMA2 R12, -RZ, RZ, 0, 2.384185791015625e-07 ;  /* 0x00000004ff0c7431 */ /* 0x000fe400000001ff */
[----:B------:R-:W-:-:S05]  /*14e0*/  IMAD.MOV.U32 R5, RZ, RZ, R14 ;  /* 0x000000ffff057224 */ /* 0x000fca00078e000e */
[----:B------:R-:W-:Y:S02]  /*14f0*/  FMNMX R27, R26, R5, !PT ;  /* 0x000000051a1b7209 */ /* 0x000fe40007800000 */
[----:B------:R-:W-:-:S03]  /*1500*/  MOV R5, 0x437c0000 ;  /* 0x437c000000057802 */ /* 0x000fc60000000f00 */
[----:B------:R-:W-:-:S07]  /*1510*/  IMAD.MOV.U32 R13, RZ, RZ, R27 ;  /* 0x000000ffff0d7224 */ /* 0x000fce00078e001b */
[----:B------:R-:W-:Y:S05]  /*1520*/  WARPSYNC.COLLECTIVE R15, `(.L_x_24578) ;  /* 0x000000000f087348 */ /* 0x000fea0003c00000 */
[----:B------:R0:W1:Y:S02]  /*1530*/  SHFL.BFLY P6, R14, R13, R12, R11 ;  /* 0x0c00000c0d0e7389 */ /* 0x00006400000c000b */
[----:B01----:R-:W-:Y:S05]  /*1540*/  ENDCOLLECTIVE ;  /* 0x000000000000791b */ /* 0x003fea0003800000 */
.L_x_24578:
[----:B------:R-:W-:Y:S01]  /*1550*/  MOV R12, 0x2 ;  /* 0x00000002000c7802 */ /* 0x000fe20000000f00 */
[----:B------:R-:W-:-:S05]  /*1560*/  IMAD.MOV.U32 R24, RZ, RZ, R14 ;  /* 0x000000ffff187224 */ /* 0x000fca00078e000e */
[----:B------:R-:W-:-:S05]  /*1570*/  FMNMX R0, R27, R24, !PT ;  /* 0x000000181b007209 */ /* 0x000fca0007800000 */
[----:B------:R-:W-:-:S07]  /*1580*/  IMAD.MOV.U32 R13, RZ, RZ, R0 ;  /* 0x000000ffff0d7224 */ /* 0x000fce00078e0000 */
[----:B------:R-:W-:Y:S05]  /*1590*/  WARPSYNC.COLLECTIVE R15, `(.L_x_24579) ;  /* 0x000000000f087348 */ /* 0x000fea0003c00000 */
[----:B------:R0:W1:Y:S02]  /*15a0*/  SHFL.BFLY P6, R14, R13, R12, R11 ;  /* 0x0c00000c0d0e7389 */ /* 0x00006400000c000b */
[----:B01----:R-:W-:Y:S05]  /*15b0*/  ENDCOLLECTIVE ;  /* 0x000000000000791b */ /* 0x003fea0003800000 */
.L_x_24579:
[----:B------:R-:W-:Y:S02]  /*15c0*/  HFMA2 R12, -RZ, RZ, 0, 5.9604644775390625e-08 ;  /* 0x00000001ff0c7431 */ /* 0x000fe400000001ff */
[----:B------:R-:W-:-:S05]  /*15d0*/  IMAD.MOV.U32 R29, RZ, RZ, R14 ;  /* 0x000000ffff1d7224 */ /* 0x000fca00078e000e */
[----:B------:R-:W-:Y:S01]  /*15e0*/  FMNMX R29, R0, R29, !PT ;  /* 0x0000001d001d7209 */ /* 0x000fe20007800000 */
[----:B------:R-:W-:Y:S01]  /*15f0*/  FADD R0, -R2, R3 ;  /* 0x0000000302007221 */ /* 0x000fe20000000100 */
[----:B------:R-:W-:-:S03]  /*1600*/  IMAD.MOV.U32 R2, RZ, RZ, 0x3bbb989d ;  /* 0x3bbb989dff027424 */ /* 0x000fc600078e00ff */
[----:B------:R-:W-:-:S07]  /*1610*/  IMAD.MOV.U32 R13, RZ, RZ, R29 ;  /* 0x000000ffff0d7224 */ /* 0x000fce00078e001d */
[----:B------:R-:W-:Y:S05]  /*1620*/  WARPSYNC.COLLECTIVE R15, `(.L_x_24580) ;  /* 0x000000000f087348 */ /* 0x000fea0003c00000 */
[----:B------:R0:W1:Y:S02]  /*1630*/  SHFL.BFLY P6, R14, R13, R12, R11 ;  /* 0x0c00000c0d0e7389 */ /* 0x00006400000c000b */
[----:B01----:R-:W-:Y:S05]  /*1640*/  ENDCOLLECTIVE ;  /* 0x000000000000791b */ /* 0x003fea0003800000 */
.L_x_24580:
[----:B------:R-:W-:Y:S02]  /*1650*/  IMAD.MOV.U32 R12, RZ, RZ, 0x10 ;  /* 0x00000010ff0c7424 */ /* 0x000fe400078e00ff */
[----:B------:R-:W-:-:S05]  /*1660*/  IMAD.MOV.U32 R26, RZ, RZ, R14 ;  /* 0x000000ffff1a7224 */ /* 0x000fca00078e000e */
[----:B------:R-:W-:-:S05]  /*1670*/  FMNMX R29, R29, R26, !PT ;  /* 0x0000001a1d1d7209 */ /* 0x000fca0007800000 */
[----:B------:R-:W-:Y:S01]  /*1680*/  FADD R3, -R29, R4 ;  /* 0x000000041d037221 */ /* 0x000fe20000000100 */
[----:B------:R-:W-:-:S03]  /*1690*/  FFMA.SAT R4, R0, R2, 0.5 ;  /* 0x3f00000000047423 */ /* 0x000fc60000002002 */
[----:B------:R-:W-:Y:S01]  /*16a0*/  FFMA.SAT R2, R3, R2, 0.5 ;  /* 0x3f00000003027423 */ /* 0x000fe20000002002 */
[----:B------:R-:W-:-:S03]  /*16b0*/  FFMA.RM R4, R4, R5, 12582913 ;  /* 0x4b40000104047423 */ /* 0x000fc60000004005 */
[----:B------:R-:W-:Y:S01]  /*16c0*/  FFMA.RM R2, R2, R5, 12582913 ;  /* 0x4b40000102027423 */ /* 0x000fe20000004005 */
[----:B------:R-:W-:-:S04]  /*16d0*/  FADD R5, R4, -12583039 ;  /* 0xcb40007f04057421 */ /* 0x000fc80000000000 */
[----:B------:R-:W-:-:S04]  /*16e0*/  FFMA R5, R0, 1.4426950216293334961, -R5 ;  /* 0x3fb8aa3b00057823 */ /* 0x000fc80000000805 */
[----:B------:R-:W-:Y:S01]  /*16f0*/  FFMA R5, R0, 1.925963033500011079e-08, R5 ;  /* 0x32a5706000057823 */ /* 0x000fe20000000005 */
[----:B------:R-:W-:Y:S02]  /*1700*/  IMAD.SHL.U32 R0, R4, 0x800000, RZ ;  /* 0x0080000004007824 */ /* 0x000fe400078e00ff */
        /* <DEDUP_REMOVED lines=11> */
.L_x_24581:
[----:B------:R-:W-:-:S04]  /*17c0*/  FMUL R2, R2, R3 ;  /* 0x0000000302027220 */ /* 0x000fc80000400000 */
[----:B------:R-:W-:Y:S01]  /*17d0*/  FADD R24, RZ, R2 ;  /* 0x00000002ff187221 */ /* 0x000fe20000000000 */
[----:B------:R-:W-:Y:S02]  /*17e0*/  IMAD.MOV.U32 R12, RZ, RZ, 0x8 ;  /* 0x00000008ff0c7424 */ /* 0x000fe400078e00ff */
[----:B------:R-:W-:-:S05]  /*17f0*/  FADD R4, R13, R14 ;  /* 0x0000000e0d047221 */ /* 0x000fca0000000000 */
[----:B------:R-:W-:-:S07]  /*1800*/  MOV R13, R4 ;  /* 0x00000004000d7202 */ /* 0x000fce0000000f00 */
[----:B------:R-:W-:Y:S05]  /*1810*/  WARPSYNC.COLLECTIVE R15, `(.L_x_24582) ;  /* 0x000000000f087348 */ /* 0x000fea0003c00000 */
[----:B------:R0:W1:Y:S02]  /*1820*/  SHFL.BFLY P6, R14, R13, R12, R11 ;  /* 0x0c00000c0d0e7389 */ /* 0x00006400000c000b */
[----:B01----:R-:W-:Y:S05]  /*1830*/  ENDCOLLECTIVE ;  /* 0x000000000000791b */ /* 0x003fea0003800000 */
.L_x_24582:
[----:B------:R-:W-:Y:S02]  /*1840*/  HFMA2 R12, -RZ, RZ, 0, 2.384185791015625e-07 ;  /* 0x00000004ff0c7431 */ /* 0x000fe400000001ff */
[----:B------:R-:W-:-:S04]  /*1850*/  FADD R5, R4, R14 ;  /* 0x0000000e04057221 */ /* 0x000fc80000000000 */
[----:B------:R-:W-:-:S07]  /*1860*/  IMAD.MOV.U32 R13, RZ, RZ, R5 ;  /* 0x000000ffff0d7224 */ /* 0x000fce00078e0005 */
[----:B------:R-:W-:Y:S05]  /*1870*/  WARPSYNC.COLLECTIVE R15, `(.L_x_24583) ;  /* 0x000000000f087348 */ /* 0x000fea0003c00000 */
[----:B------:R0:W1:Y:S02]  /*1880*/  SHFL.BFLY P6, R14, R13, R12, R11 ;  /* 0x0c00000c0d0e7389 */ /* 0x00006400000c000b */
[----:B01----:R-:W-:Y:S05]  /*1890*/  ENDCOLLECTIVE ;  /* 0x000000000000791b */ /* 0x003fea0003800000 */
.L_x_24583:
[----:B------:R-:W-:Y:S02]  /*18a0*/  IMAD.MOV.U32 R12, RZ, RZ, 0x2 ;  /* 0x00000002ff0c7424 */ /* 0x000fe400078e00ff */
[----:B------:R-:W-:-:S04]  /*18b0*/  FADD R26, R5, R14 ;  /* 0x0000000e051a7221 */ /* 0x000fc80000000000 */
[----:B------:R-:W-:-:S07]  /*18c0*/  IMAD.MOV.U32 R13, RZ, RZ, R26 ;  /* 0x000000ffff0d7224 */ /* 0x000fce00078e001a */
[----:B------:R-:W-:Y:S05]  /*18d0*/  WARPSYNC.COLLECTIVE R15, `(.L_x_24584) ;  /* 0x000000000f087348 */ /* 0x000fea0003c00000 */
[----:B------:R0:W1:Y:S02]  /*18e0*/  SHFL.BFLY P6, R14, R13, R12, R11 ;  /* 0x0c00000c0d0e7389 */ /* 0x00006400000c000b */
[----:B01----:R-:W-:Y:S05]  /*18f0*/  ENDCOLLECTIVE ;  /* 0x000000000000791b */ /* 0x003fea0003800000 */
.L_x_24584:
[----:B------:R-:W-:Y:S02]  /*1900*/  IMAD.MOV.U32 R12, RZ, RZ, 0x1 ;  /* 0x00000001ff0c7424 */ /* 0x000fe400078e00ff */
[----:B------:R-:W-:-:S05]  /*1910*/  FADD R4, R26, R14 ;  /* 0x0000000e1a047221 */ /* 0x000fca0000000000 */
[----:B------:R-:W-:-:S07]  /*1920*/  MOV R13, R4 ;  /* 0x00000004000d7202 */ /* 0x000fce0000000f00 */
[----:B------:R-:W-:Y:S05]  /*1930*/  WARPSYNC.COLLECTIVE R15, `(.L_x_24585) ;  /* 0x000000000f087348 */ /* 0x000fea0003c00000 */
[----:B------:R0:W1:Y:S02]  /*1940*/  SHFL.BFLY P6, R14, R13, R12, R11 ;  /* 0x0c00000c0d0e7389 */ /* 0x00006400000c000b */
[----:B01----:R-:W-:Y:S05]  /*1950*/  ENDCOLLECTIVE ;  /* 0x000000000000791b */ /* 0x003fea0003800000 */
.L_x_24585:
[----:B------:R-:W-:Y:S01]  /*1960*/  MOV R13, R24 ;  /* 0x00000018000d7202 */ /* 0x000fe20000000f00 */
[----:B------:R-:W-:Y:S02]  /*1970*/  IMAD.MOV.U32 R12, RZ, RZ, 0x10 ;  /* 0x00000010ff0c7424 */ /* 0x000fe400078e00ff */
[----:B------:R-:W-:-:S07]  /*1980*/  FADD R5, R4, R14 ;  /* 0x0000000e04057221 */ /* 0x000fce0000000000 */
[----:B------:R-:W-:Y:S05]  /*1990*/  WARPSYNC.COLLECTIVE R15, `(.L_x_24586) ;  /* 0x000000000f087348 */ /* 0x000fea0003c00000 */
[----:B------:R0:W1:Y:S02]  /*19a0*/  SHFL.BFLY P6, R14, R13, R12, R11 ;  /* 0x0c00000c0d0e7389 */ /* 0x00006400000c000b */
[----:B01----:R-:W-:Y:S05]  /*19b0*/  ENDCOLLECTIVE ;  /* 0x000000000000791b */ /* 0x003fea0003800000 */
.L_x_24586:
[----:B------:R-:W-:Y:S02]  /*19c0*/  IMAD.MOV.U32 R12, RZ, RZ, 0x8 ;  /* 0x00000008ff0c7424 */ /* 0x000fe400078e00ff */
[----:B------:R-:W-:-:S04]  /*19d0*/  IMAD.MOV.U32 R3, RZ, RZ, R14 ;  /* 0x000000ffff037224 */ /* 0x000fc800078e000e */
[----:B------:R-:W-:-:S05]  /*19e0*/  FADD R3, R24, R3 ;  /* 0x0000000318037221 */ /* 0x000fca0000000000 */
[----:B------:R-:W-:-:S07]  /*19f0*/  MOV R13, R3 ;  /* 0x00000003000d7202 */ /* 0x000fce0000000f00 */
[----:B------:R-:W-:Y:S05]  /*1a00*/  WARPSYNC.COLLECTIVE R15, `(.L_x_24587) ;  /* 0x000000000f087348 */ /* 0x000fea0003c00000 */
[----:B------:R0:W1:Y:S02]  /*1a10*/  SHFL.BFLY P6, R14, R13, R12, R11 ;  /* 0x0c00000c0d0e7389 */ /* 0x00006400000c000b */
[----:B01----:R-:W-:Y:S05]  /*1a20*/  ENDCOLLECTIVE ;  /* 0x000000000000791b */ /* 0x003fea0003800000 */
.L_x_24587:
[----:B------:R-:W-:Y:S02]  /*1a30*/  IMAD.MOV.U32 R12, RZ, RZ, 0x4 ;  /* 0x00000004ff0c7424 */ /* 0x000fe400078e00ff */
[----:B------:R-:W-:-:S04]  /*1a40*/  IMAD.MOV.U32 R26, RZ, RZ, R14 ;  /* 0x000000ffff1a7224 */ /* 0x000fc800078e000e */
[----:B------:R-:W-:-:S05]  /*1a50*/  FADD R27, R3, R26 ;  /* 0x0000001a031b7221 */ /* 0x000fca0000000000 */
[----:B------:R-:W-:-:S07]  /*1a60*/  MOV R13, R27 ;  /* 0x0000001b000d7202 */ /* 0x000fce0000000f00 */
[----:B------:R-:W-:Y:S05]  /*1a70*/  WARPSYNC.COLLECTIVE R15, `(.L_x_24588) ;  /* 0x000000000f087348 */ /* 0x000fea0003c00000 */
[----:B------:R0:W1:Y:S02]  /*1a80*/  SHFL.BFLY P6, R14, R13, R12, R11 ;  /* 0x0c00000c0d0e7389 */ /* 0x00006400000c000b */
[----:B01----:R-:W-:Y:S05]  /*1a90*/  ENDCOLLECTIVE ;  /* 0x000000000000791b */ /* 0x003fea0003800000 */
.L_x_24588:
[----:B------:R-:W-:Y:S02]  /*1aa0*/  IMAD.MOV.U32 R12, RZ, RZ, 0x2 ;  /* 0x00000002ff0c7424 */ /* 0x000fe400078e00ff */
[----:B------:R-:W-:-:S04]  /*1ab0*/  IMAD.MOV.U32 R28, RZ, RZ, R14 ;  /* 0x000000ffff1c7224 */ /* 0x000fc800078e000e */
[----:B------:R-:W-:-:S05]  /*1ac0*/  FADD R28, R27, R28 ;  /* 0x0000001c1b1c7221 */ /* 0x000fca0000000000 */
[----:B------:R-:W-:-:S07]  /*1ad0*/  MOV R13, R28 ;  /* 0x0000001c000d7202 */ /* 0x000fce0000000f00 */
[----:B------:R-:W-:Y:S05]  /*1ae0*/  WARPSYNC.COLLECTIVE R15, `(.L_x_24589) ;  /* 0x000000000f087348 */ /* 0x000fea0003c00000 */
[----:B------:R0:W1:Y:S02]  /*1af0*/  SHFL.BFLY P6, R14, R13, R12, R11 ;  /* 0x0c00000c0d0e7389 */ /* 0x00006400000c000b */
[----:B01----:R-:W-:Y:S05]  /*1b00*/  ENDCOLLECTIVE ;  /* 0x000000000000791b */ /* 0x003fea0003800000 */
.L_x_24589:
[----:B------:R-:W-:Y:S02]  /*1b10*/  IMAD.MOV.U32 R12, RZ, RZ, 0x1 ;  /* 0x00000001ff0c7424 */ /* 0x000fe400078e00ff */
[----:B------:R-:W-:-:S04]  /*1b20*/  IMAD.MOV.U32 R29, RZ, RZ, R14 ;  /* 0x000000ffff1d7224 */ /* 0x000fc800078e000e */
[----:B------:R-:W-:-:S05]  /*1b30*/  FADD R3, R28, R29 ;  /* 0x0000001d1c037221 */ /* 0x000fca0000000000 */
[----:B------:R-:W-:-:S07]  /*1b40*/  MOV R13, R3 ;  /* 0x00000003000d7202 */ /* 0x000fce0000000f00 */
[----:B------:R-:W-:Y:S05]  /*1b50*/  WARPSYNC.COLLECTIVE R15, `(.L_x_24590) ;  /* 0x000000000f087348 */ /* 0x000fea0003c00000 */
[----:B------:R0:W1:Y:S02]  /*1b60*/  SHFL.BFLY P6, R14, R13, R12, R11 ;  /* 0x0c00000c0d0e7389 */ /* 0x00006400000c000b */
[----:B01----:R-:W-:Y:S05]  /*1b70*/  ENDCOLLECTIVE ;  /* 0x000000000000791b */ /* 0x003fea0003800000 */
.L_x_24590:
[----:B------:R-:W-:Y:S01]  /*1b80*/  IMAD.MOV.U32 R24, RZ, RZ, R14 ;  /* 0x000000ffff187224 */ /* 0x000fe200078e000e */
[----:B------:R-:W-:Y:S06]  /*1b90*/  BRA `(.L_x_24591) ;  /* 0xfffffff0009c7947 */ /* 0x000fec000383ffff */
        .weak           $__internal_382_$__cuda_sm3x_div_rn_noftz_f32_slowpath
        .type           $__internal_382_$__cuda_sm3x_div_rn_noftz_f32_slowpath,@function
        .size           $__internal_382_$__cuda_sm3x_div_rn_noftz_f32_slowpath,(.L_x_37759 - $__internal_382_$__cuda_sm3x_div_rn_noftz_f32_slowpath)
$__internal_382_$__cuda_sm3x_div_rn_noftz_f32_slowpath:
        /* <DEDUP_REMOVED lines=34> */
.L_x_24593:
        /* <DEDUP_REMOVED lines=51> */
.L_x_24600:
[----:B------:R-:W-:-:S04]  /*20f0*/  LOP3.LUT R0, R0, 0x80000000, RZ, 0xc0, !PT ;  /* 0x8000000000007812 */ /* 0x000fc800078ec0ff */
[----:B------:R-:W-:Y:S01]  /*2100*/  LOP3.LUT R0, R0, 0x7f800000, RZ, 0xfc, !PT ;  /* 0x7f80000000007812 */ /* 0x000fe200078efcff */
[----:B------:R-:W-:Y:S06]  /*2110*/  BRA `(.L_x_24601) ;  /* 0x0000000000047947 */ /* 0x000fec0003800000 */
.L_x_24599:
[----:B------:R-:W-:-:S07]  /*2120*/  IMAD R0, R15, 0x800000, R0 ;  /* 0x008000000f007824 */ /* 0x000fce00078e0200 */
.L_x_24601:
[----:B------:R-:W-:Y:S05]  /*2130*/  BSYNC.RECONVERGENT B3 ;  /* 0x0000000000037941 */ /* 0x000fea0003800200 */
.L_x_24598:
[----:B------:R-:W-:Y:S05]  /*2140*/  BRA `(.L_x_24602) ;  /* 0x0000000000207947 */ /* 0x000fea0003800000 */
.L_x_24597:
[----:B------:R-:W-:-:S04]  /*2150*/  LOP3.LUT R0, R5, 0x80000000, R0, 0x48, !PT ;  /* 0x8000000005007812 */ /* 0x000fc800078e4800 */
[----:B------:R-:W-:Y:S01]  /*2160*/  LOP3.LUT R0, R0, 0x7f800000, RZ, 0xfc, !PT ;  /* 0x7f80000000007812 */ /* 0x000fe200078efcff */
[----:B------:R-:W-:Y:S06]  /*2170*/  BRA `(.L_x_24602) ;  /* 0x0000000000147947 */ /* 0x000fec0003800000 */
.L_x_24596:
[----:B------:R-:W-:Y:S01]  /*2180*/  LOP3.LUT R0, R5, 0x80000000, R0, 0x48, !PT ;  /* 0x8000000005007812 */ /* 0x000fe200078e4800 */
[----:B------:R-:W-:Y:S06]  /*2190*/  BRA `(.L_x_24602) ;  /* 0x00000000000c7947 */ /* 0x000fec0003800000 */
.L_x_24595:
[----:B------:R-:W0:Y:S01]  /*21a0*/  MUFU.RSQ R0, -QNAN ;  /* 0xffc0000000007908 */ /* 0x000e220000001400 */
[----:B------:R-:W-:Y:S05]  /*21b0*/  BRA `(.L_x_24602) ;  /* 0x0000000000047947 */ /* 0x000fea0003800000 */
.L_x_24594:
[----:B------:R-:W-:-:S07]  /*21c0*/  FADD.FTZ R0, R0, R5 ;  /* 0x0000000500007221 */ /* 0x000fce0000010000 */
.L_x_24602:
[----:B------:R-:W-:Y:S05]  /*21d0*/  BSYNC.RECONVERGENT B2 ;  /* 0x0000000000027941 */ /* 0x000fea0003800200 */
.L_x_24592:
[----:B------:R-:W-:-:S04]  /*21e0*/  HFMA2 R5, -RZ, RZ, 0, 0 ;  /* 0x00000000ff057431 */ /* 0x000fc800000001ff */
[----:B0-----:R-:W-:Y:S05]  /*21f0*/  RET.REL.NODEC R4 `(_Z15SoftmaxWarpImplI22BroadcastScaleMaskLoadIffbLm2EiE11DirectStoreIffEfLi1ELi1ELi32ELi2ELb1EL9Algorithm0EEvT_T0_ll) ;  /* 0xffffffdc04807950 */ /* 0x001fea0003c3ffff */
.L_x_24603:
        /* <DEDUP_REMOVED lines=16> */
.L_x_37759:


//--------------------- .text._Z15SoftmaxWarpImplI22BroadcastScaleMaskLoadIffbLm2EiE11DirectStoreIffEfLi1ELi1ELi32ELi2ELb0EL9Algorithm0EEvT_T0_ll --------------------------
	.section	.text._Z15SoftmaxWarpImplI22BroadcastScaleMaskLoadIffbLm2EiE11DirectStoreIffEfLi1ELi1ELi32ELi2ELb0EL9Algorithm0EEvT_T0_ll,"ax",@progbits
	.align	128
        .global         _Z15SoftmaxWarpImplI22BroadcastScaleMaskLoadIffbLm2EiE11DirectStoreIffEfLi1ELi1ELi32ELi2ELb0EL9Algorithm0EEvT_T0_ll
        .type           _Z15SoftmaxWarpImplI22BroadcastScaleMaskLoadIffbLm2EiE11DirectStoreIffEfLi1ELi1ELi32ELi2ELb0EL9Algorithm0EEvT_T0_ll,@function
        .size           _Z15SoftmaxWarpImplI22BroadcastScaleMaskLoadIffbLm2EiE11DirectStoreIffEfLi1ELi1ELi32ELi2ELb0EL9Algorithm0EEvT_T0_ll,(.L_x_37760 - _Z15SoftmaxWarpImplI22BroadcastScaleMaskLoadIffbLm2EiE11DirectStoreIffEfLi1ELi1ELi32ELi2ELb0EL9Algorithm0EEvT_T0_ll)
        .other          _Z15SoftmaxWarpImplI22BroadcastScaleMaskLoadIffbLm2EiE11DirectStoreIffEfLi1ELi1ELi32ELi2ELb0EL9Algorithm0EEvT_T0_ll,@"STO_CUDA_ENTRY STV_DEFAULT"
_Z15SoftmaxWarpImplI22BroadcastScaleMaskLoadIffbLm2EiE11DirectStoreIffEfLi1ELi1ELi32ELi2ELb0EL9Algorithm0EEvT_T0_ll:
.text._Z15SoftmaxWarpImplI22BroadcastScaleMaskLoadIffbLm2EiE11DirectStoreIffEfLi1ELi1ELi32ELi2ELb0EL9Algorithm0EEvT_T0_ll:
[----:B------:R-:W0:Y:S01]  /*0000*/  LDC R1, c[0x0][0x37c] ;  /* 0x0000df00ff017b82 */ /* 0x000e220000000800 */
[----:B------:R-:W1:Y:S01]  /*0010*/  LDCU.64 UR4, c[0x0][0x3f0] ;  /* 0x00007e00ff0477ac */ /* 0x000e620008000a00 */
[----:B------:R-:W2:Y:S01]  /*0020*/  LDCU UR46, c[0x0][0x3c8] ;  /* 0x00007900ff2e77ac */ /* 0x000ea20008000800 */
[----:B------:R-:W3:Y:S01]  /*0030*/  LDCU.64 UR40, c[0x0][0x3b8] ;  /* 0x00007700ff2877ac */ /* 0x000ee20008000a00 */
        /* <DEDUP_REMOVED lines=22> */
.L_x_24604:
        /* <DEDUP_REMOVED lines=16> */
[----:B------:R-:W2:Y:S08]  /*02a0*/  LDC.64 R6, c[0x0][0x358] ;  /* 0x0000d600ff067b82 */ /* 0x000eb00000000a00 */
[----:B------:R-:W3:Y:S08]  /*02b0*/  LDC.64 R16, c[0x0][0x390] ;  /* 0x0000e400ff107b82 */ /* 0x000ef00000000a00 */
[----:B------:R-:W4:Y:S02]  /*02c0*/  LDC.64 R8, c[0x0][0x398] ;  /* 0x0000e600ff087b82 */ /* 0x000f240000000a00 */
.L_x_24611:
[----:B-1----:R-:W-:Y:S01]  /*02d0*/  IABS R3, R21 ;  /* 0x0000001500037213 */ /* 0x002fe20000000000 */
[----:B0-----:R-:W-:Y:S01]  /*02e0*/  IMAD R2, R19, UR46, R22 ;  /* 0x0000002e13027c24 */ /* 0x001fe2000f8e0216 */
[----:B--2---:R-:W-:Y:S02]  /*02f0*/  R2UR UR8, R6 ;  /* 0x00000000060872ca */ /* 0x004fe400000e0000 */
[----:B------:R-:W0:Y:S01]  /*0300*/  I2F.RP R10, R3 ;  /* 0x00000003000a7306 */ /* 0x000e220000209400 */
[----:B------:R-:W-:Y:S01]  /*0310*/  VIADD R0, R2, UR46 ;  /* 0x0000002e02007c36 */ /* 0x000fe20008000000 */
[----:B------:R-:W-:Y:S02]  /*0320*/  R2UR UR9, R7 ;  /* 0x00000000070972ca */ /* 0x000fe400000e0000 */
[----:B------:R-:W-:Y:S02]  /*0330*/  SHF.R.S64 R14, RZ, 0x1e, R2 ;  /* 0x0000001eff0e7819 */ /* 0x000fe40000001002 */
[----:B------:R-:W-:-:S02]  /*0340*/  R2UR UR4, R6 ;  /* 0x00000000060472ca */ /* 0x000fc400000e0000 */
[C---:B------:R-:W-:Y:S02]  /*0350*/  R2UR UR5, R7.reuse ;  /* 0x00000000070572ca */ /* 0x040fe400000e0000 */
[----:B------:R-:W-:Y:S02]  /*0360*/  R2UR UR6, R6 ;  /* 0x00000000060672ca */ /* 0x000fe400000e0000 */
[----:B------:R-:W-:Y:S01]  /*0370*/  R2UR UR7, R7 ;  /* 0x00000000070772ca */ /* 0x000fe200000e0000 */
[----:B0-----:R-:W0:Y:S02]  /*0380*/  MUFU.RCP R10, R10 ;  /* 0x0000000a000a7308 */ /* 0x001e240000001000 */
[----:B0-----:R-:W-:-:S06]  /*0390*/  IADD3 R4, PT, PT, R10, 0xffffffe, RZ ;  /* 0x0ffffffe0a047810 */ /* 0x001fcc0007ffe0ff */
[----:B------:R0:W1:Y:S02]  /*03a0*/  F2I.FTZ.U32.TRUNC.NTZ R5, R4 ;  /* 0x0000000400057305 */ /* 0x000064000021f000 */
[----:B0-----:R-:W-:Y:S01]  /*03b0*/  MOV R4, RZ ;  /* 0x000000ff00047202 */ /* 0x001fe20000000f00 */
[----:B-1----:R-:W-:-:S04]  /*03c0*/  IMAD.MOV R12, RZ, RZ, -R5 ;  /* 0x000000ffff0c7224 */ /* 0x002fc800078e0a05 */
[----:B------:R-:W-:Y:S01]  /*03d0*/  IMAD R11, R12, R3, RZ ;  /* 0x000000030c0b7224 */ /* 0x000fe200078e02ff */
[----:B------:R-:W-:-:S03]  /*03e0*/  IABS R12, R0 ;  /* 0x00000000000c7213 */ /* 0x000fc60000000000 */
        /* <DEDUP_REMOVED lines=18> */
[----:B------:R-:W-:Y:S02]  /*0510*/  ISETP.GE.U32.AND P0, PT, R4, R3, PT ;  /* 0x000000030400720c */ /* 0x000fe40003f06070 */
[-C--:B------:R-:W-:Y:S02]  /*0520*/  LOP3.LUT R3, R2, R21.reuse, RZ, 0x3c, !PT ;  /* 0x0000001502037212 */ /* 0x080fe400078e3cff */
[----:B------:R-:W-:-:S02]  /*0530*/  LOP3.LUT R4, RZ, R21, RZ, 0x33, !PT ;  /* 0x00000015ff047212 */ /* 0x000fc400078e33ff */
[----:B------:R-:W-:Y:S02]  /*0540*/  @P3 IADD3 R10, PT, PT, R10, 0x1, RZ ;  /* 0x000000010a0a3810 */ /* 0x000fe40007ffe0ff */
[----:B------:R-:W-:Y:S02]  /*0550*/  ISETP.GE.AND P3, PT, R3, RZ, PT ;  /* 0x000000ff0300720c */ /* 0x000fe40003f66270 */
[----:B------:R-:W-:Y:S02]  /*0560*/  @!P1 IADD3 R10, PT, PT, -R10, RZ, RZ ;  /* 0x000000ff0a0a9210 */ /* 0x000fe40007ffe1ff */
[----:B---3--:R-:W-:Y:S01]  /*0570*/  ISETP.NE.U32.AND P1, PT, R16, 0x1, PT ;  /* 0x000000011000780c */ /* 0x008fe20003f25070 */
[----:B------:R-:W-:Y:S01]  /*0580*/  @P0 VIADD R5, R5, 0x1 ;  /* 0x0000000105050836 */ /* 0x000fe20000000000 */
[----:B------:R-:W-:Y:S02]  /*0590*/  SEL R10, R4, R10, !P2 ;  /* 0x0000000a040a7207 */ /* 0x000fe40005000000 */
[----:B----4-:R-:W-:-:S02]  /*05a0*/  ISETP.NE.U32.AND P0, PT, R8, 0x1, PT ;  /* 0x000000010800780c */ /* 0x010fc40003f05070 */
[----:B------:R-:W-:Y:S01]  /*05b0*/  ISETP.NE.AND.EX P1, PT, R17, RZ, PT, P1 ;  /* 0x000000ff1100720c */ /* 0x000fe20003f25310 */
[----:B------:R-:W-:Y:S01]  /*05c0*/  IMAD.MOV R3, RZ, RZ, -R10 ;  /* 0x000000ffff037224 */ /* 0x000fe200078e0a0a */
[----:B------:R-:W-:Y:S01]  /*05d0*/  ISETP.NE.AND.EX P0, PT, R9, RZ, PT, P0 ;  /* 0x000000ff0900720c */ /* 0x000fe20003f05300 */
[----:B------:R-:W-:Y:S01]  /*05e0*/  @!P3 IMAD.MOV R5, RZ, RZ, -R5 ;  /* 0x000000ffff05b224 */ /* 0x000fe200078e0a05 */
[----:B------:R-:W-:Y:S01]  /*05f0*/  SEL R10, R10, RZ, P1 ;  /* 0x000000ff0a0a7207 */ /* 0x000fe20000800000 */
[----:B------:R-:W-:-:S03]  /*0600*/  IMAD R3, R21, R3, R0 ;  /* 0x0000000315037224 */ /* 0x000fc600078e0200 */
[----:B------:R-:W-:Y:S01]  /*0610*/  SEL R4, R4, R5, !P2 ;  /* 0x0000000504047207 */ /* 0x000fe20005000000 */
[----:B------:R-:W-:Y:S01]  /*0620*/  IMAD R10, R10, UR40, RZ ;  /* 0x000000280a0a7c24 */ /* 0x000fe2000f8e02ff */
[----:B------:R-:W-:Y:S02]  /*0630*/  SEL R5, R3, RZ, P0 ;  /* 0x000000ff03057207 */ /* 0x000fe40000000000 */
[----:B------:R-:W-:-:S05]  /*0640*/  IADD3 R11, PT, PT, -R4, RZ, RZ ;  /* 0x000000ff040b7210 */ /* 0x000fca0007ffe1ff */
[----:B------:R-:W-:Y:S02]  /*0650*/  IMAD R3, R21, R11, R2 ;  /* 0x0000000b15037224 */ /* 0x000fe400078e0202 */
[----:B------:R-:W-:Y:S01]  /*0660*/  IMAD R11, R5, UR41, R10 ;  /* 0x00000029050b7c24 */ /* 0x000fe2000f8e020a */
[----:B------:R-:W-:Y:S02]  /*0670*/  SEL R5, R4, RZ, P1 ;  /* 0x000000ff04057207 */ /* 0x000fe40000800000 */
[----:B------:R-:W-:Y:S02]  /*0680*/  SEL R3, R3, RZ, P0 ;  /* 0x000000ff03037207 */ /* 0x000fe40000000000 */
[----:B------:R-:W-:Y:S01]  /*0690*/  IADD3 R4, P0, PT, R11, UR38, RZ ;  /* 0x000000260b047c10 */ /* 0x000fe2000ff1e0ff */
[----:B------:R-:W-:-:S03]  /*06a0*/  IMAD R10, R5, UR40, RZ ;  /* 0x00000028050a7c24 */ /* 0x000fc6000f8e02ff */
[----:B------:R-:W-:Y:S01]  /*06b0*/  LEA.HI.X.SX32 R5, R11, UR39, 0x1, P0 ;  /* 0x000000270b057c11 */ /* 0x000fe200080f0eff */
[----:B------:R-:W-:Y:S01]  /*06c0*/  IMAD R3, R3, UR41, R10 ;  /* 0x0000002903037c24 */ /* 0x000fe2000f8e020a */
[----:B------:R-:W-:Y:S01]  /*06d0*/  IADD3 R14, P0, PT, R14, UR36, RZ ;  /* 0x000000240e0e7c10 */ /* 0x000fe2000ff1e0ff */
[----:B------:R-:W0:Y:S01]  /*06e0*/  LDC.64 R10, c[0x0][0x3d0] ;  /* 0x0000f400ff0a7b82 */ /* 0x000e220000000a00 */
[----:B------:R-:W-:Y:S01]  /*06f0*/  SHF.R.S64 R28, RZ, 0x1e, R0 ;  /* 0x0000001eff1c7819 */ /* 0x000fe20000001000 */
[----:B------:R-:W2:Y:S01]  /*0700*/  LDG.E.U8 R4, desc[UR8][R4.64] ;  /* 0x0000000804047981 */ /* 0x000ea2000c1e1100 */
[C---:B------:R-:W-:Y:S02]  /*0710*/  IADD3 R26, P1, PT, R3.reuse, UR38, RZ ;  /* 0x00000026031a7c10 */ /* 0x040fe4000ff3e0ff */
[----:B------:R-:W-:Y:S02]  /*0720*/  LEA.HI.X.SX32 R15, R2, UR37, 0x2, P0 ;  /* 0x00000025020f7c11 */ /* 0x000fe400080f16ff */
[----:B------:R-:W-:-:S02]  /*0730*/  LEA.HI.X.SX32 R27, R3, UR39, 0x1, P1 ;  /* 0x00000027031b7c11 */ /* 0x000fc400088f0eff */
        /* <DEDUP_REMOVED lines=15> */
[----:B------:R-:W-:-:S03]  /*0830*/  IMAD.MOV.U32 R12, RZ, RZ, 0x3bbb989d ;  /* 0x3bbb989dff0c7424 */ /* 0x000fc600078e00ff */
        /* <DEDUP_REMOVED lines=27> */
[----:B------:R-:W-:Y:S02]  /*09f0*/  SHF.L.U32 R0, R0, 0x17, RZ ;  /* 0x0000001700007819 */ /* 0x000fe400000006ff */
[----:B------:R-:W-:Y:S01]  /*0a00*/  FFMA R3, R2, 1.4426950216293334961, -R3 ;  /* 0x3fb8aa3b02037823 */ /* 0x000fe20000000803 */
[----:B------:R-:W-:-:S03]  /*0a10*/  FADD R10, R4, -12583039 ;  /* 0xcb40007f040a7421 */ /* 0x000fc60000000000 */
[----:B------:R-:W-:Y:S01]  /*0a20*/  FFMA R3, R2, 1.925963033500011079e-08, R3 ;  /* 0x32a5706002037823 */ /* 0x000fe20000000003 */
[----:B------:R-:W-:-:S04]  /*0a30*/  FFMA R10, R11, 1.4426950216293334961, -R10 ;  /* 0x3fb8aa3b0b0a7823 */ /* 0x000fc8000000080a */
        /* <DEDUP_REMOVED lines=27> */
.L_x_24633:
        /* <DEDUP_REMOVED lines=11> */
[----:B------:R-:W-:Y:S05]  /*0ca0*/  CALL.REL.NOINC `($__internal_383_$__cuda_sm3x_div_rn_noftz_f32_slowpath) ;  /* 0x0000000c00147944 */ /* 0x000fea0003c00000 */
.L_x_24608:
[----:B------:R-:W-:Y:S05]  /*0cb0*/  BSYNC.RECONVERGENT B1 ;  /* 0x0000000000017941 */ /* 0x000fea0003800200 */
.L_x_24607:
        /* <DEDUP_REMOVED lines=22> */
[----:B------:R-:W-:Y:S05]  /*0e20*/  CALL.REL.NOINC `($__internal_383_$__cuda_sm3x_div_rn_noftz_f32_slowpath) ;  /* 0x0000000800b47944 */ /* 0x000fea0003c00000 */
[----:B------:R-:W-:-:S07]  /*0e30*/  MOV R15, R13 ;  /* 0x0000000d000f7202 */ /* 0x000fce0000000f00 */
.L_x_24610:
[----:B------:R-:W-:Y:S05]  /*0e40*/  BSYNC.RECONVERGENT B1 ;  /* 0x0000000000017941 */ /* 0x000fea0003800200 */
.L_x_24609:
        /* <DEDUP_REMOVED lines=11> */
[----:B0-----:R-:W-:Y:S05]  /*0f00*/  @!P0 BRA `(.L_x_24611) ;  /* 0xfffffff000f08947 */ /* 0x001fea000383ffff */
[----:B------:R-:W-:Y:S05]  /*0f10*/  BSYNC B0 ;  /* 0x0000000000007941 */ /* 0x000fea0003800000 */
.L_x_24605:
[----:B------:R-:W-:Y:S05]  /*0f20*/  EXIT ;  /* 0x000000000000794d */ /* 0x000fea0003800000 */
.L_x_24606:
[----:B------:R-:W-:Y:S01]  /*0f30*/  BSSY B1, `(.L_x_24612) ;  /* 0x0000007000017945 */ /* 0x000fe20003800000 */
[----:B------:R-:W-:Y:S01]  /*0f40*/  IMAD.MOV.U32 R12, RZ, RZ, 0x10 ;  /* 0x00000010ff0c7424 */ /* 0x000fe200078e00ff */
[----:B------:R-:W-:Y:S01]  /*0f50*/  MOV R15, 0xffffffff ;  /* 0xffffffff000f7802 */ /* 0x000fe20000000f00 */
[----:B------:R-:W-:-:S07]  /*0f60*/  IMAD.MOV.U32 R11, RZ, RZ, 0x1f ;  /* 0x0000001fff0b7424 */ /* 0x000fce00078e00ff */
[----:B------:R-:W-:Y:S05]  /*0f70*/  WARPSYNC.COLLECTIVE R15, `(.L_x_24613) ;  /* 0x000000000f087348 */ /* 0x000fea0003c00000 */
[----:B------:R0:W1:Y:S02]  /*0f80*/  SHFL.BFLY P6, R14, R13, R12, R11 ;  /* 0x0c00000c0d0e7389 */ /* 0x00006400000c000b */
[----:B01----:R-:W-:Y:S05]  /*0f90*/  ENDCOLLECTIVE ;  /* 0x000000000000791b */ /* 0x003fea0003800000 */
.L_x_24613:
[----:B------:R-:W-:Y:S05]  /*0fa0*/  BSYNC B1 ;  /* 0x0000000000017941 */ /* 0x000fea0003800000 */
.L_x_24612:
[----:B------:R-:W-:Y:S01]  /*0fb0*/  FMNMX R13, R13, R14, !PT ;  /* 0x0000000e0d0d7209 */ /* 0x000fe20007800000 */
[----:B------:R-:W-:Y:S01]  /*0fc0*/  IMAD.MOV.U32 R12, RZ, RZ, 0x8 ;  /* 0x00000008ff0c7424 */ /* 0x000fe200078e00ff */
[----:B------:R-:W-:Y:S01]  /*0fd0*/  MOV R15, 0xffffffff ;  /* 0xffffffff000f7802 */ /* 0x000fe20000000f00 */
[----:B------:R-:W-:-:S07]  /*0fe0*/  IMAD.MOV.U32 R11, RZ, RZ, 0x1f ;  /* 0x0000001fff0b7424 */ /* 0x000fce00078e00ff */
[----:B------:R-:W-:Y:S05]  /*0ff0*/  WARPSYNC.COLLECTIVE R15, `(.L_x_24614) ;  /* 0x000000000f087348 */ /* 0x000fea0003c00000 */
[----:B------:R0:W1:Y:S02]  /*1000*/  SHFL.BFLY P6, R14, R13, R12, R11 ;  /* 0x0c00000c0d0e7389 */ /* 0x00006400000c000b */
[----:B01----:R-:W-:Y:S05]  /*1010*/  ENDCOLLECTIVE ;  /* 0x000000000000791b */ /* 0x003fea0003800000 */
.L_x_24614:
[----:B------:R-:W-:Y:S01]  /*1020*/  IMAD.MOV.U32 R12, RZ, RZ, 0x4 ;  /* 0x00000004ff0c7424 */ /* 0x000fe200078e00ff */
[----:B------:R-:W-:-:S05]  /*1030*/  FMNMX R26, R13, R14, !PT ;  /* 0x0000000e0d1a7209 */ /* 0x000fca0007800000 */
[----:B------:R-:W-:-:S07]  /*1040*/  IMAD.MOV.U32 R13, RZ, RZ, R26 ;  /* 0x000000ffff0d7224 */ /* 0x000fce00078e001a */
[----:B------:R-:W-:Y:S05]  /*1050*/  WARPSYNC.COLLECTIVE R15, `(.L_x_24615) ;  /* 0x000000000f087348 */ /* 0x000fea0003c00000 */
[----:B------:R0:W1:Y:S02]  /*1060*/  SHFL.BFLY P6, R14, R13, R12, R11 ;  /* 0x0c00000c0d0e7389 */ /* 0x00006400000c000b */
[----:B01----:R-:W-:Y:S05]  /*1070*/  ENDCOLLECTIVE ;  /* 0x000000000000791b */ /* 0x003fea0003800000 */
.L_x_24615:
[----:B------:R-:W-:Y:S01]  /*1080*/  IMAD.MOV.U32 R12, RZ, RZ, 0x2 ;  /* 0x00000002ff0c7424 */ /* 0x000fe200078e00ff */
[----:B------:R-:W-:-:S04]  /*1090*/  FMNMX R27, R26, R14, !PT ;  /* 0x0000000e1a1b7209 */ /* 0x000fc80007800000 */
[----:B------:R-:W-:-:S07]  /*10a0*/  MOV R13, R27 ;  /* 0x0000001b000d7202 */ /* 0x000fce0000000f00 */
[----:B------:R-:W-:Y:S05]  /*10b0*/  WARPSYNC.COLLECTIVE R15, `(.L_x_24616) ;  /* 0x000000000f087348 */ /* 0x000fea0003c00000 */
[----:B------:R0:W1:Y:S02]  /*10c0*/  SHFL.BFLY P6, R14, R13, R12, R11 ;  /* 0x0c00000c0d0e7389 */ /* 0x00006400000c000b */
[----:B01----:R-:W-:Y:S05]  /*10d0*/  ENDCOLLECTIVE ;  /* 0x000000000000791b */ /* 0x003fea0003800000 */
.L_x_24616:
[----:B------:R-:W-:Y:S01]  /*10e0*/  HFMA2 R12, -RZ, RZ, 0, 5.9604644775390625e-08 ;  /* 0x00000001ff0c7431 */ /* 0x000fe200000001ff */
[----:B------:R-:W-:-:S05]  /*10f0*/  FMNMX R3, R27, R14, !PT ;  /* 0x0000000e1b037209 */ /* 0x000fca0007800000 */
[----:B------:R-:W-:-:S07]  /*1100*/  IMAD.MOV.U32 R13, RZ, RZ, R3 ;  /* 0x000000ffff0d7224 */ /* 0x000fce00078e0003 */
[----:B------:R-:W-:Y:S05]  /*1110*/  WARPSYNC.COLLECTIVE R15, `(.L_x_24617) ;  /* 0x000000000f087348 */ /* 0x000fea0003c00000 */
[----:B------:R0:W1:Y:S02]  /*1120*/  SHFL.BFLY P6, R14, R13, R12, R11 ;  /* 0x0c00000c0d0e7389 */ /* 0x00006400000c000b */
[----:B01----:R-:W-:Y:S05]  /*1130*/  ENDCOLLECTIVE ;  /* 0x000000000000791b */ /* 0x003fea0003800000 */
.L_x_24617:
[----:B------:R-:W-:Y:S01]  /*1140*/  IMAD.MOV.U32 R13, RZ, RZ, R2 ;  /* 0x000000ffff0d7224 */ /* 0x000fe200078e0002 */
[----:B------:R-:W-:Y:S01]  /*1150*/  MOV R12, 0x10 ;  /* 0x00000010000c7802 */ /* 0x000fe20000000f00 */
[----:B------:R-:W-:-:S07]  /*1160*/  IMAD.MOV.U32 R0, RZ, RZ, R14 ;  /* 0x000000ffff007224 */ /* 0x000fce00078e000e */
[----:B------:R-:W-:Y:S05]  /*1170*/  WARPSYNC.COLLECTIVE R15, `(.L_x_24618) ;  /* 0x000000000f087348 */ /* 0x000fea0003c00000 */
[----:B------:R0:W1:Y:S02]  /*1180*/  SHFL.BFLY P6, R14, R13, R12, R11 ;  /* 0x0c00000c0d0e7389 */ /* 0x00006400000c000b */
[----:B01----:R-:W-:Y:S05]  /*1190*/  ENDCOLLECTIVE ;  /* 0x000000000000791b */ /* 0x003fea0003800000 */
.L_x_24618:
[----:B------:R-:W-:Y:S02]  /*11a0*/  HFMA2 R12, -RZ, RZ, 0, 4.76837158203125e-07 ;  /* 0x00000008ff0c7431 */ /* 0x000fe400000001ff */
[----:B------:R-:W-:-:S05]  /*11b0*/  IMAD.MOV.U32 R5, RZ, RZ, R14 ;  /* 0x000000ffff057224 */ /* 0x000fca00078e000e */
[----:B------:R-:W-:Y:S02]  /*11c0*/  FMNMX R5, R2, R5, !PT ;  /* 0x0000000502057209 */ /* 0x000fe40007800000 */
[----:B------:R-:W-:Y:S01]  /*11d0*/  FMNMX R2, R3, R0, !PT ;  /* 0x0000000003027209 */ /* 0x000fe20007800000 */
[----:B------:R-:W-:Y:S02]  /*11e0*/  HFMA2 R3, -RZ, RZ, 3.7421875, 0 ;  /* 0x437c0000ff037431 */ /* 0x000fe400000001ff */
[----:B------:R-:W-:Y:S02]  /*11f0*/  IMAD.MOV.U32 R0, RZ, RZ, 0x3bbb989d ;  /* 0x3bbb989dff007424 */ /* 0x000fe400078e00ff */
[----:B------:R-:W-:Y:S02]  /*1200*/  IMAD.MOV.U32 R13, RZ, RZ, R5 ;  /* 0x000000ffff0d7224 */ /* 0x000fe400078e0005 */
[----:B------:R-:W-:-:S07]  /*1210*/  FADD R25, R25, -R2 ;  /* 0x8000000219197221 */ /* 0x000fce0000000000 */
[----:B------:R-:W-:Y:S05]  /*1220*/  WARPSYNC.COLLECTIVE R15, `(.L_x_24619) ;  /* 0x000000000f087348 */ /* 0x000fea0003c00000 */
[----:B------:R0:W1:Y:S02]  /*1230*/  SHFL.BFLY P6, R14, R13, R12, R11 ;  /* 0x0c00000c0d0e7389 */ /* 0x00006400000c000b */
[----:B01----:R-:W-:Y:S05]  /*1240*/  ENDCOLLECTIVE ;  /* 0x000000000000791b */ /* 0x003fea0003800000 */
.L_x_24619:
[----:B------:R-:W-:-:S04]  /*1250*/  FFMA.SAT R2, R25, R0, 0.5 ;  /* 0x3f00000019027423 */ /* 0x000fc80000002000 */
[----:B------:R-:W-:Y:S01]  /*1260*/  FFMA.RM R2, R2, R3, 12582913 ;  /* 0x4b40000102027423 */ /* 0x000fe20000004003 */
[----:B------:R-:W-:Y:S01]  /*1270*/  MOV R12, 0x4 ;  /* 0x00000004000c7802 */ /* 0x000fe20000000f00 */
[----:B------:R-:W-:-:S05]  /*1280*/  IMAD.MOV.U32 R4, RZ, RZ, R14 ;  /* 0x000000ffff047224 */ /* 0x000fca00078e000e */
[----:B------:R-:W-:Y:S01]  /*1290*/  FMNMX R23, R5, R4, !PT ;  /* 0x0000000405177209 */ /* 0x000fe20007800000 */
[C---:B------:R-:W-:Y:S01]  /*12a0*/  FADD R4, R2.reuse, -12583039 ;  /* 0xcb40007f02047421 */ /* 0x040fe20000000000 */
[----:B------:R-:W-:-:S03]  /*12b0*/  IMAD.SHL.U32 R2, R2, 0x800000, RZ ;  /* 0x0080000002027824 */ /* 0x000fc600078e00ff */
[----:B------:R-:W-:Y:S02]  /*12c0*/  IMAD.MOV.U32 R13, RZ, RZ, R23 ;  /* 0x000000ffff0d7224 */ /* 0x000fe400078e0017 */
[----:B------:R-:W-:-:S07]  /*12d0*/  FFMA R4, R25, 1.4426950216293334961, -R4 ;  /* 0x3fb8aa3b19047823 */ /* 0x000fce0000000804 */
[----:B------:R-:W-:Y:S05]  /*12e0*/  WARPSYNC.COLLECTIVE R15, `(.L_x_24620) ;  /* 0x000000000f087348 */ /* 0x000fea0003c00000 */
[----:B------:R0:W1:Y:S02]  /*12f0*/  SHFL.BFLY P6, R14, R13, R12, R11 ;  /* 0x0c00000c0d0e7389 */ /* 0x00006400000c000b */
[----:B01----:R-:W-:Y:S05]  /*1300*/  ENDCOLLECTIVE ;  /* 0x000000000000791b */ /* 0x003fea0003800000 */
.L_x_24620:
[----:B------:R-:W-:-:S06]  /*1310*/  FFMA R25, R25, 1.925963033500011079e-08, R4 ;  /* 0x32a5706019197823 */ /* 0x000fcc0000000004 */
[----:B------:R-:W0:Y:S01]  /*1320*/  MUFU.EX2 R25, R25 ;  /* 0x0000001900197308 */ /* 0x000e220000000800 */
[----:B------:R-:W-:Y:S02]  /*1330*/  IMAD.MOV.U32 R12, RZ, RZ, 0x2 ;  /* 0x00000002ff0c7424 */ /* 0x000fe400078e00ff */
[----:B------:R-:W-:Y:S02]  /*1340*/  IMAD.MOV.U32 R24, RZ, RZ, R14 ;  /* 0x000000ffff187224 */ /* 0x000fe400078e000e */
[----:B0-----:R-:W-:-:S03]  /*1350*/  FMUL R2, R2, R25 ;  /* 0x0000001902027220 */ /* 0x001fc60000400000 */
[----:B------:R-:W-:-:S05]  /*1360*/  FMNMX R24, R23, R24, !PT ;  /* 0x0000001817187209 */ /* 0x000fca0007800000 */
[----:B------:R-:W-:-:S07]  /*1370*/  IMAD.MOV.U32 R13, RZ, RZ, R24 ;  /* 0x000000ffff0d7224 */ /* 0x000fce00078e0018 */
[----:B------:R-:W-:Y:S05]  /*1380*/  WARPSYNC.COLLECTIVE R15, `(.L_x_24621) ;  /* 0x000000000f087348 */ /* 0x000fea0003c00000 */
[----:B------:R0:W1:Y:S02]  /*1390*/  SHFL.BFLY P6, R14, R13, R12, R11 ;  /* 0x0c00000c0d0e7389 */ /* 0x00006400000c000b */
[----:B01----:R-:W-:Y:S05]  /*13a0*/  ENDCOLLECTIVE ;  /* 0x000000000000791b */ /* 0x003fea0003800000 */
.L_x_24621:
[----:B------:R-:W-:Y:S01]  /*13b0*/  HFMA2 R12, -RZ, RZ, 0, 5.9604644775390625e-08 ;  /* 0x00000001ff0c7431 */ /* 0x000fe200000001ff */
[----:B------:R-:W-:-:S04]  /*13c0*/  MOV R29, R14 ;  /* 0x0000000e001d7202 */ /* 0x000fc80000000f00 */
[----:B------:R-:W-:Y:S01]  /*13d0*/  FMNMX R5, R24, R29, !PT ;  /* 0x0000001d18057209 */ /* 0x000fe20007800000 */
[----:B------:R-:W-:-:S04]  /*13e0*/  FADD R24, RZ, R2 ;  /* 0x00000002ff187221 */ /* 0x000fc80000000000 */
[----:B------:R-:W-:-:S07]  /*13f0*/  IMAD.MOV.U32 R13, RZ, RZ, R5 ;  /* 0x000000ffff0d7224 */ /* 0x000fce00078e0005 */
[----:B------:R-:W-:Y:S05]  /*1400*/  WARPSYNC.COLLECTIVE R15, `(.L_x_24622) ;  /* 0x000000000f087348 */ /* 0x000fea0003c00000 */
[----:B------:R0:W1:Y:S02]  /*1410*/  SHFL.BFLY P6, R14, R13, R12, R11 ;  /* 0x0c00000c0d0e7389 */ /* 0x00006400000c000b */
[----:B01----:R-:W-:Y:S05]  /*1420*/  ENDCOLLECTIVE ;  /* 0x000000000000791b */ /* 0x003fea0003800000 */
.L_x_24622:
[----:B------:R-:W-:Y:S01]  /*1430*/  IMAD.MOV.U32 R13, RZ, RZ, R24 ;  /* 0x000000ffff0d7224 */ /* 0x000fe200078e0018 */
[----:B------:R-:W-:Y:S01]  /*1440*/  MOV R12, 0x10 ;  /* 0x00000010000c7802 */ /* 0x000fe20000000f00 */
[----:B------:R-:W-:-:S07]  /*1450*/  IMAD.MOV.U32 R4, RZ, RZ, R14 ;  /* 0x000000ffff047224 */ /* 0x000fce00078e000e */
[----:B------:R-:W-:Y:S05]  /*1460*/  WARPSYNC.COLLECTIVE R15, `(.L_x_24623) ;  /* 0x000000000f087348 */ /* 0x000fea0003c00000 */
[----:B------:R0:W1:Y:S02]  /*1470*/  SHFL.BFLY P6, R14, R13, R12, R11 ;  /* 0x0c00000c0d0e7389 */ /* 0x00006400000c000b */
[----:B01----:R-:W-:Y:S05]  /*1480*/  ENDCOLLECTIVE ;  /* 0x000000000000791b */ /* 0x003fea0003800000 */
.L_x_24623:
[----:B------:R-:W-:-:S05]  /*1490*/  FMNMX R5, R5, R4, !PT ;  /* 0x0000000405057209 */ /* 0x000fca0007800000 */
[----:B------:R-:W-:-:S04]  /*14a0*/  FADD R5, R10, -R5 ;  /* 0x800000050a057221 */ /* 0x000fc80000000000 */
        /* <DEDUP_REMOVED lines=11> */
.L_x_24624:
[----:B------:R-:W-:Y:S02]  /*1560*/  IMAD.MOV.U32 R12, RZ, RZ, 0x4 ;  /* 0x00000004ff0c7424 */ /* 0x000fe400078e00ff */
[----:B------:R-:W-:-:S05]  /*1570*/  FADD R23, R25, R14 ;  /* 0x0000000e19177221 */ /* 0x000fca0000000000 */
[----:B------:R-:W-:-:S07]  /*1580*/  MOV R13, R23 ;  /* 0x00000017000d7202 */ /* 0x000fce0000000f00 */
[----:B------:R-:W-:Y:S05]  /*1590*/  WARPSYNC.COLLECTIVE R15, `(.L_x_24625) ;  /* 0x000000000f087348 */ /* 0x000fea0003c00000 */
[----:B------:R0:W1:Y:S02]  /*15a0*/  SHFL.BFLY P6, R14, R13, R12, R11 ;  /* 0x0c00000c0d0e7389 */ /* 0x00006400000c000b */
[----:B01----:R-:W-:Y:S05]  /*15b0*/  ENDCOLLECTIVE ;  /* 0x000000000000791b */ /* 0x003fea0003800000 */
.L_x_24625:
[----:B------:R-:W-:Y:S02]  /*15c0*/  HFMA2 R12, -RZ, RZ, 0, 1.1920928955078125e-07 ;  /* 0x00000002ff0c7431 */ /* 0x000fe400000001ff */
[----:B------:R-:W-:Y:S01]  /*15d0*/  FADD R10, R23, R14 ;  /* 0x0000000e170a7221 */ /* 0x000fe20000000000 */
[----:B------:R-:W-:-:S03]  /*15e0*/  FFMA R23, R5, 1.925963033500011079e-08, R4 ;  /* 0x32a5706005177823 */ /* 0x000fc60000000004 */
[----:B------:R-:W-:-:S03]  /*15f0*/  IMAD.MOV.U32 R13, RZ, RZ, R10 ;  /* 0x000000ffff0d7224 */ /* 0x000fc600078e000a */
[----:B------:R-:W0:Y:S04]  /*1600*/  MUFU.EX2 R23, R23 ;  /* 0x0000001700177308 */ /* 0x000e280000000800 */
[----:B0-----:R-:W-:Y:S05]  /*1610*/  WARPSYNC.COLLECTIVE R15, `(.L_x_24626) ;  /* 0x000000000f087348 */ /* 0x001fea0003c00000 */
[----:B------:R1:W2:Y:S02]  /*1620*/  SHFL.BFLY P6, R14, R13, R12, R11 ;  /* 0x0c00000c0d0e7389 */ /* 0x0002a400000c000b */
[----:B012---:R-:W-:Y:S05]  /*1630*/  ENDCOLLECTIVE ;  /* 0x000000000000791b */ /* 0x007fea0003800000 */
.L_x_24626:
        /* <DEDUP_REMOVED lines=8> */
.L_x_24627:
[----:B------:R-:W-:Y:S02]  /*16c0*/  HFMA2 R12, -RZ, RZ, 0, 9.5367431640625e-07 ;  /* 0x00000010ff0c7431 */ /* 0x000fe400000001ff */
[----:B------:R-:W-:Y:S02]  /*16d0*/  IMAD.MOV.U32 R13, RZ, RZ, R5 ;  /* 0x000000ffff0d7224 */ /* 0x000fe400078e0005 */
[----:B------:R-:W-:-:S07]  /*16e0*/  IMAD.MOV.U32 R3, RZ, RZ, R14 ;  /* 0x000000ffff037224 */ /* 0x000fce00078e000e */
[----:B------:R-:W-:Y:S05]  /*16f0*/  WARPSYNC.COLLECTIVE R15, `(.L_x_24628) ;  /* 0x000000000f087348 */ /* 0x000fea0003c00000 */
[----:B------:R0:W1:Y:S02]  /*1700*/  SHFL.BFLY P6, R14, R13, R12, R11 ;  /* 0x0c00000c0d0e7389 */ /* 0x00006400000c000b */
[----:B01----:R-:W-:Y:S05]  /*1710*/  ENDCOLLECTIVE ;  /* 0x000000000000791b */ /* 0x003fea0003800000 */
.L_x_24628:
        /* <DEDUP_REMOVED lines=8> */
.L_x_24629:
[----:B------:R-:W-:Y:S02]  /*17a0*/  HFMA2 R12, -RZ, RZ, 0, 2.384185791015625e-07 ;  /* 0x00000004ff0c7431 */ /* 0x000fe400000001ff */
[----:B------:R-:W-:-:S04]  /*17b0*/  IMAD.MOV.U32 R27, RZ, RZ, R14 ;  /* 0x000000ffff1b7224 */ /* 0x000fc800078e000e */
[----:B------:R-:W-:-:S04]  /*17c0*/  FADD R27, R26, R27 ;  /* 0x0000001b1a1b7221 */ /* 0x000fc80000000000 */
[----:B------:R-:W-:-:S07]  /*17d0*/  IMAD.MOV.U32 R13, RZ, RZ, R27 ;  /* 0x000000ffff0d7224 */ /* 0x000fce00078e001b */
[----:B------:R-:W-:Y:S05]  /*17e0*/  WARPSYNC.COLLECTIVE R15, `(.L_x_24630) ;  /* 0x000000000f087348 */ /* 0x000fea0003c00000 */
[----:B------:R0:W1:Y:S02]  /*17f0*/  SHFL.BFLY P6, R14, R13, R12, R11 ;  /* 0x0c00000c0d0e7389 */ /* 0x00006400000c000b */
[----:B01----:R-:W-:Y:S05]  /*1800*/  ENDCOLLECTIVE ;  /* 0x000000000000791b */ /* 0x003fea0003800000 */
.L_x_24630:
[----:B------:R-:W-:Y:S01]  /*1810*/  MOV R12, 0x2 ;  /* 0x00000002000c7802 */ /* 0x000fe20000000f00 */
[----:B------:R-:W-:-:S04]  /*1820*/  IMAD.MOV.U32 R28, RZ, RZ, R14 ;  /* 0x000000ffff1c7224 */ /* 0x000fc800078e000e */
[----:B------:R-:W-:-:S04]  /*1830*/  FADD R28, R27, R28 ;  /* 0x0000001c1b1c7221 */ /* 0x000fc80000000000 */
[----:B------:R-:W-:-:S07]  /*1840*/  IMAD.MOV.U32 R13, RZ, RZ, R28 ;  /* 0x000000ffff0d7224 */ /* 0x000fce00078e001c */
[----:B------:R-:W-:Y:S05]  /*1850*/  WARPSYNC.COLLECTIVE R15, `(.L_x_24631) ;  /* 0x000000000f087348 */ /* 0x000fea0003c00000 */
[----:B------:R0:W1:Y:S02]  /*1860*/  SHFL.BFLY P6, R14, R13, R12, R11 ;  /* 0x0c00000c0d0e7389 */ /* 0x00006400000c000b */
[----:B01----:R-:W-:Y:S05]  /*1870*/  ENDCOLLECTIVE ;  /* 0x000000000000791b */ /* 0x003fea0003800000 */
.L_x_24631:
[----:B------:R-:W-:Y:S02]  /*1880*/  HFMA2 R12, -RZ, RZ, 0, 5.9604644775390625e-08 ;  /* 0x00000001ff0c7431 */ /* 0x000fe400000001ff */
[----:B------:R-:W-:-:S04]  /*1890*/  IMAD.MOV.U32 R5, RZ, RZ, R14 ;  /* 0x000000ffff057224 */ /* 0x000fc800078e000e */
[----:B------:R-:W-:-:S04]  /*18a0*/  FADD R5, R28, R5 ;  /* 0x000000051c057221 */ /* 0x000fc80000000000 */
[----:B------:R-:W-:-:S07]  /*18b0*/  IMAD.MOV.U32 R13, RZ, RZ, R5 ;  /* 0x000000ffff0d7224 */ /* 0x000fce00078e0005 */
[----:B------:R-:W-:Y:S05]  /*18c0*/  WARPSYNC.COLLECTIVE R15, `(.L_x_24632) ;  /* 0x000000000f087348 */ /* 0x000fea0003c00000 */
[----:B------:R0:W1:Y:S02]  /*18d0*/  SHFL.BFLY P6, R14, R13, R12, R11 ;  /* 0x0c00000c0d0e7389 */ /* 0x00006400000c000b */
[----:B01----:R-:W-:Y:S05]  /*18e0*/  ENDCOLLECTIVE ;  /* 0x000000000000791b */ /* 0x003fea0003800000 */
.L_x_24632:
[----:B------:R-:W-:Y:S05]  /*18f0*/  BRA `(.L_x_24633) ;  /* 0xfffffff000bc7947 */ /* 0x000fea000383ffff */
        .weak           $__internal_383_$__cuda_sm3x_div_rn_noftz_f32_slowpath
        .type           $__internal_383_$__cuda_sm3x_div_rn_noftz_f32_slowpath,@function
        .size           $__internal_383_$__cuda_sm3x_div_rn_noftz_f32_slowpath,(.L_x_37760 - $__internal_383_$__cuda_sm3x_div_rn_noftz_f32_slowpath)
$__internal_383_$__cuda_sm3x_div_rn_noftz_f32_slowpath:
        /* <DEDUP_REMOVED lines=34> */
.L_x_24635:
        /* <DEDUP_REMOVED lines=51> */
.L_x_24642:
[----:B------:R-:W-:-:S04]  /*1e50*/  LOP3.LUT R2, R2, 0x80000000, RZ, 0xc0, !PT ;  /* 0x8000000002027812 */ /* 0x000fc800078ec0ff */
[----:B------:R-:W-:Y:S01]  /*1e60*/  LOP3.LUT R2, R2, 0x7f800000, RZ, 0xfc, !PT ;  /* 0x7f80000002027812 */ /* 0x000fe200078efcff */
[----:B------:R-:W-:Y:S06]  /*1e70*/  BRA `(.L_x_24643) ;  /* 0x0000000000047947 */ /* 0x000fec0003800000 */
.L_x_24641:
[----:B------:R-:W-:-:S07]  /*1e80*/  IMAD R2, R12, 0x800000, R2 ;  /* 0x008000000c027824 */ /* 0x000fce00078e0202 */
.L_x_24643:
[----:B------:R-:W-:Y:S05]  /*1e90*/  BSYNC.RECONVERGENT B3 ;  /* 0x0000000000037941 */ /* 0x000fea0003800200 */
.L_x_24640:
[----:B------:R-:W-:Y:S05]  /*1ea0*/  BRA `(.L_x_24644) ;  /* 0x0000000000207947 */ /* 0x000fea0003800000 */
.L_x_24639:
[----:B------:R-:W-:-:S04]  /*1eb0*/  LOP3.LUT R2, R3, 0x80000000, R2, 0x48, !PT ;  /* 0x8000000003027812 */ /* 0x000fc800078e4802 */
[----:B------:R-:W-:Y:S01]  /*1ec0*/  LOP3.LUT R2, R2, 0x7f800000, RZ, 0xfc, !PT ;  /* 0x7f80000002027812 */ /* 0x000fe200078efcff */
[----:B------:R-:W-:Y:S06]  /*1ed0*/  BRA `(.L_x_24644) ;  /* 0x0000000000147947 */ /* 0x000fec0003800000 */
.L_x_24638:
[----:B------:R-:W-:Y:S01]  /*1ee0*/  LOP3.LUT R2, R3, 0x80000000, R2, 0x48, !PT ;  /* 0x8000000003027812 */ /* 0x000fe200078e4802 */
[----:B------:R-:W-:Y:S06]  /*1ef0*/  BRA `(.L_x_24644) ;  /* 0x00000000000c7947 */ /* 0x000fec0003800000 */
.L_x_24637:
[----:B------:R-:W0:Y:S01]  /*1f00*/  MUFU.RSQ R2, -QNAN ;  /* 0xffc0000000027908 */ /* 0x000e220000001400 */
[----:B------:R-:W-:Y:S05]  /*1f10*/  BRA `(.L_x_24644) ;  /* 0x0000000000047947 */ /* 0x000fea0003800000 */
.L_x_24636:
[----:B------:R-:W-:-:S07]  /*1f20*/  FADD.FTZ R2, R2, R3 ;  /* 0x0000000302027221 */ /* 0x000fce0000010000 */
.L_x_24644:
[----:B------:R-:W-:Y:S05]  /*1f30*/  BSYNC.RECONVERGENT B2 ;  /* 0x0000000000027941 */ /* 0x000fea0003800200 */
.L_x_24634:
[----:B------:R-:W-:Y:S01]  /*1f40*/  HFMA2 R3, -RZ, RZ, 0, 0 ;  /* 0x00000000ff037431 */ /* 0x000fe200000001ff */
[----:B0-----:R-:W-:Y:S01]  /*1f50*/  MOV R13, R2 ;  /* 0x00000002000d7202 */ /* 0x001fe20000000f00 */
[----:B------:R-:W-:-:S04]  /*1f60*/  IMAD.MOV.U32 R2, RZ, RZ, R10 ;  /* 0x000000ffff027224 */ /* 0x000fc800078e000a */
[----:B------:R-:W-:Y:S05]  /*1f70*/  RET.REL.NODEC R2 `(_Z15SoftmaxWarpImplI22BroadcastScaleMaskLoadIffbLm2EiE11DirectStoreIffEfLi1ELi1ELi32ELi2ELb0EL9Algorithm0EEvT_T0_ll) ;  /* 0xffffffe002207950 */ /* 0x000fea0003c3ffff */
.L_x_24645:
        /* <DEDUP_REMOVED lines=16> */
.L_x_37760:


//--------------------- .text._Z15SoftmaxWarpImplI22BroadcastScaleMaskLoadIffbLm2EiE11DirectStoreIffEfLi1ELi1ELi16ELi1ELb1EL9Algorithm0EEvT_T0_ll --------------------------
	.section	.text._Z15SoftmaxWarpImplI22BroadcastScaleMaskLoadIffbLm2EiE11DirectStoreIffEfLi1ELi1ELi16ELi1ELb1EL9Algorithm0EEvT_T0_ll,"ax",@progbits
	.align	128
        .global         _Z15SoftmaxWarpImplI22BroadcastScaleMaskLoadIffbLm2EiE11DirectStoreIffEfLi1ELi1ELi16ELi1ELb1EL9Algorithm0EEvT_T0_ll
        .type           _Z15SoftmaxWarpImplI22BroadcastScaleMaskLoadIffbLm2EiE11DirectStoreIffEfLi1ELi1ELi16ELi1ELb1EL9Algorithm0EEvT_T0_ll,@function
        .size           _Z15SoftmaxWarpImplI22BroadcastScaleMaskLoadIffbLm2EiE11DirectStoreIffEfLi1ELi1ELi16ELi1ELb1EL9Algorithm0EEvT_T0_ll,(.L_x_37761 - _Z15SoftmaxWarpImplI22BroadcastScaleMaskLoadIffbLm2EiE11DirectStoreIffEfLi1ELi1ELi16ELi1ELb1EL9Algorithm0EEvT_T0_ll)
        .other          _Z15SoftmaxWarpImplI22BroadcastScaleMaskLoadIffbLm2EiE11DirectStoreIffEfLi1ELi1ELi16ELi1ELb1EL9Algorithm0EEvT_T0_ll,@"STO_CUDA_ENTRY STV_DEFAULT"
_Z15SoftmaxWarpImplI22BroadcastScaleMaskLoadIffbLm2EiE11DirectStoreIffEfLi1ELi1ELi16ELi1ELb1EL9Algorithm0EEvT_T0_ll:
.text._Z15SoftmaxWarpImplI22BroadcastScaleMaskLoadIffbLm2EiE11DirectStoreIffEfLi1ELi1ELi16ELi1ELb1EL9Algorithm0EEvT_T0_ll:
        /* <DEDUP_REMOVED lines=29> */
.L_x_24646:
        /* <DEDUP_REMOVED lines=17> */
.L_x_24655:
        /* <DEDUP_REMOVED lines=55> */
.L_x_24649:
[----:B------:R-:W-:Y:S05]  /*0650*/  BSYNC.RECONVERGENT B1 ;  /* 0x0000000000017941 */ /* 0x000fea0003800200 */
.L_x_24648:
        /* <DEDUP_REMOVED lines=29> */
.L_x_24665:
        /* <DEDUP_REMOVED lines=11> */
[----:B-1234-:R-:W-:Y:S05]  /*08e0*/  CALL.REL.NOINC `($__internal_384_$__cuda_sm3x_div_rn_noftz_f32_slowpath) ;  /* 0x0000000400587944 */ /* 0x01efea0003c00000 */
[----:B------:R-:W-:-:S07]  /*08f0*/  IMAD.MOV.U32 R11, RZ, RZ, R0 ;  /* 0x000000ffff0b7224 */ /* 0x000fce00078e0000 */
.L_x_24652:
[----:B------:R-:W-:Y:S05]  /*0900*/  BSYNC.RECONVERGENT B1 ;  /* 0x0000000000017941 */ /* 0x000fea0003800200 */
.L_x_24651:
[----:B------:R-:W-:Y:S04]  /*0910*/  BSSY.RECONVERGENT B1, `(.L_x_24653) ;  /* 0x000000d000017945 */ /* 0x000fe80003800200 */
[----:B------:R-:W-:Y:S05]  /*0920*/  @P0 BRA `(.L_x_24654) ;  /* 0x00000000002c0947 */ /* 0x000fea0003800000 */
[----:B------:R-:W-:Y:S01]  /*0930*/  MOV R12, R17 ;  /* 0x00000011000c7202 */ /* 0x000fe20000000f00 */
[----:B------:R-:W-:Y:S01]  /*0940*/  IMAD R15, R3, UR46, RZ ;  /* 0x0000002e030f7c24 */ /* 0x000fe2000f8e02ff */
[----:B--2---:R-:W-:Y:S01]  /*0950*/  R2UR UR4, R4 ;  /* 0x00000000040472ca */ /* 0x004fe200000e0000 */
        /* <DEDUP_REMOVED lines=8> */
.L_x_24654:
[----:B------:R-:W-:Y:S05]  /*09e0*/  BSYNC.RECONVERGENT B1 ;  /* 0x0000000000017941 */ /* 0x000fea0003800200 */
.L_x_24653:
[----:B------:R-:W-:-:S04]  /*09f0*/  IADD3 R10, P0, PT, R18, R10, RZ ;  /* 0x0000000a120a7210 */ /* 0x000fc80007f1e0ff */
[----:B------:R-:W-:Y:S02]  /*0a00*/  LEA.HI.X.SX32 R3, R18, R3, 0x1, P0 ;  /* 0x0000000312037211 */ /* 0x000fe400000f0eff */
[----:B------:R-:W-:-:S04]  /*0a10*/  ISETP.GE.U32.AND P0, PT, R10, UR42, PT ;  /* 0x0000002a0a007c0c */ /* 0x000fc8000bf06070 */
[----:B------:R-:W-:-:S13]  /*0a20*/  ISETP.GE.AND.EX P0, PT, R3, UR43, PT, P0 ;  /* 0x0000002b03007c0c */ /* 0x000fda000bf06300 */
[----:B------:R-:W-:Y:S05]  /*0a30*/  @!P0 BRA `(.L_x_24655) ;  /* 0xfffffff800288947 */ /* 0x000fea000383ffff */
[----:B------:R-:W-:Y:S05]  /*0a40*/  BSYNC B0 ;  /* 0x0000000000007941 */ /* 0x000fea0003800000 */
.L_x_24647:
[----:B------:R-:W-:Y:S05]  /*0a50*/  EXIT ;  /* 0x000000000000794d */ /* 0x000fea0003800000 */
.L_x_24650:
[----:B------:R-:W-:Y:S01]  /*0a60*/  BSSY B1, `(.L_x_24656) ;  /* 0x0000007000017945 */ /* 0x000fe20003800000 */
[----:B------:R-:W-:Y:S01]  /*0a70*/  IMAD.MOV.U32 R12, RZ, RZ, 0x8 ;  /* 0x00000008ff0c7424 */ /* 0x000fe200078e00ff */
[----:B------:R-:W-:Y:S01]  /*0a80*/  MOV R15, 0xffffffff ;  /* 0xffffffff000f7802 */ /* 0x000fe20000000f00 */
[----:B------:R-:W-:-:S07]  /*0a90*/  IMAD.MOV.U32 R11, RZ, RZ, 0x1f ;  /* 0x0000001fff0b7424 */ /* 0x000fce00078e00ff */
[----:B-1234-:R-:W-:Y:S05]  /*0aa0*/  WARPSYNC.COLLECTIVE R15, `(.L_x_24657) ;  /* 0x000000000f087348 */ /* 0x01efea0003c00000 */
[----:B------:R0:W0:Y:S02]  /*0ab0*/  SHFL.BFLY P6, R14, R13, R12, R11 ;  /* 0x0c00000c0d0e7389 */ /* 0x00002400000c000b */
[----:B01234-:R-:W-:Y:S05]  /*0ac0*/  ENDCOLLECTIVE ;  /* 0x000000000000791b */ /* 0x01ffea0003800000 */
.L_x_24657:
[----:B------:R-:W-:Y:S05]  /*0ad0*/  BSYNC B1 ;  /* 0x0000000000017941 */ /* 0x000fea0003800000 */
.L_x_24656:
[----:B------:R-:W-:Y:S01]  /*0ae0*/  FMNMX R13, R14, R13, !PT ;  /* 0x0000000d0e0d7209 */ /* 0x000fe20007800000 */
[----:B------:R-:W-:Y:S02]  /*0af0*/  IMAD.MOV.U32 R12, RZ, RZ, 0x4 ;  /* 0x00000004ff0c7424 */ /* 0x000fe400078e00ff */
[----:B------:R-:W-:Y:S02]  /*0b00*/  IMAD.MOV.U32 R11, RZ, RZ, 0x1f ;  /* 0x0000001fff0b7424 */ /* 0x000fe400078e00ff */
[----:B------:R-:W-:Y:S02]  /*0b10*/  IMAD.MOV.U32 R15, RZ, RZ, -0x1 ;  /* 0xffffffffff0f7424 */ /* 0x000fe400078e00ff */
[----:B------:R-:W-:-:S07]  /*0b20*/  IMAD.MOV.U32 R19, RZ, RZ, 0x3bbb989d ;  /* 0x3bbb989dff137424 */ /* 0x000fce00078e00ff */
[----:B------:R-:W-:Y:S05]  /*0b30*/  WARPSYNC.COLLECTIVE R15, `(.L_x_24658) ;  /* 0x000000000f087348 */ /* 0x000fea0003c00000 */
[----:B------:R0:W1:Y:S02]  /*0b40*/  SHFL.BFLY P6, R14, R13, R12, R11 ;  /* 0x0c00000c0d0e7389 */ /* 0x00006400000c000b */
[----:B01----:R-:W-:Y:S05]  /*0b50*/  ENDCOLLECTIVE ;  /* 0x000000000000791b */ /* 0x003fea0003800000 */
.L_x_24658:
[----:B------:R-:W-:Y:S01]  /*0b60*/  HFMA2 R12, -RZ, RZ, 0, 1.1920928955078125e-07 ;  /* 0x00000002ff0c7431 */ /* 0x000fe200000001ff */
[----:B------:R-:W-:-:S05]  /*0b70*/  FMNMX R0, R13, R14, !PT ;  /* 0x0000000e0d007209 */ /* 0x000fca0007800000 */
[----:B------:R-:W-:-:S07]  /*0b80*/  IMAD.MOV.U32 R13, RZ, RZ, R0 ;  /* 0x000000ffff0d7224 */ /* 0x000fce00078e0000 */
[----:B------:R-:W-:Y:S05]  /*0b90*/  WARPSYNC.COLLECTIVE R15, `(.L_x_24659) ;  /* 0x000000000f087348 */ /* 0x000fea0003c00000 */
[----:B------:R0:W1:Y:S02]  /*0ba0*/  SHFL.BFLY P6, R14, R13, R12, R11 ;  /* 0x0c00000c0d0e7389 */ /* 0x00006400000c000b */
[----:B01----:R-:W-:Y:S05]  /*0bb0*/  ENDCOLLECTIVE ;  /* 0x000000000000791b */ /* 0x003fea0003800000 */
.L_x_24659:
[----:B------:R-:W-:Y:S01]  /*0bc0*/  IMAD.MOV.U32 R12, RZ, RZ, 0x1 ;  /* 0x00000001ff0c7424 */ /* 0x000fe200078e00ff */
[----:B------:R-:W-:Y:S01]  /*0bd0*/  FMNMX R2, R0, R14, !PT ;  /* 0x0000000e00027209 */ /* 0x000fe20007800000 */
[----:B------:R-:W-:-:S04]  /*0be0*/  IMAD.MOV.U32 R0, RZ, RZ, 0x437c0000 ;  /* 0x437c0000ff007424 */ /* 0x000fc800078e00ff */
[----:B------:R-:W-:-:S07]  /*0bf0*/  IMAD.MOV.U32 R13, RZ, RZ, R2 ;  /* 0x000000ffff0d7224 */ /* 0x000fce00078e0002 */
[----:B------:R-:W-:Y:S05]  /*0c00*/  WARPSYNC.COLLECTIVE R15, `(.L_x_24660) ;  /* 0x000000000f087348 */ /* 0x000fea0003c00000 */
[----:B------:R0:W1:Y:S02]  /*0c10*/  SHFL.BFLY P6, R14, R13, R12, R11 ;  /* 0x0c00000c0d0e7389 */ /* 0x00006400000c000b */
[----:B01----:R-:W-:Y:S05]  /*0c20*/  ENDCOLLECTIVE ;  /* 0x000000000000791b */ /* 0x003fea0003800000 */
.L_x_24660:
        /* <DEDUP_REMOVED lines=15> */
.L_x_24661:
[----:B------:R-:W-:Y:S02]  /*0d20*/  IMAD.MOV.U32 R12, RZ, RZ, 0x4 ;  /* 0x00000004ff0c7424 */ /* 0x000fe400078e00ff */
[----:B------:R-:W-:-:S04]  /*0d30*/  FADD R2, R13, R14 ;  /* 0x0000000e0d027221 */ /* 0x000fc80000000000 */
[----:B------:R-:W-:-:S07]  /*0d40*/  IMAD.MOV.U32 R13, RZ, RZ, R2 ;  /* 0x000000ffff0d7224 */ /* 0x000fce00078e0002 */
[----:B------:R-:W-:Y:S05]  /*0d50*/  WARPSYNC.COLLECTIVE R15, `(.L_x_24662) ;  /* 0x000000000f087348 */ /* 0x000fea0003c00000 */
[----:B------:R0:W1:Y:S02]  /*0d60*/  SHFL.BFLY P6, R14, R13, R12, R11 ;  /* 0x0c00000c0d0e7389 */ /* 0x00006400000c000b */
[----:B01----:R-:W-:Y:S05]  /*0d70*/  ENDCOLLECTIVE ;  /* 0x000000000000791b */ /* 0x003fea0003800000 */
.L_x_24662:
[----:B------:R-:W-:Y:S02]  /*0d80*/  IMAD.MOV.U32 R12, RZ, RZ, 0x2 ;  /* 0x00000002ff0c7424 */ /* 0x000fe400078e00ff */
[----:B------:R-:W-:-:S05]  /*0d90*/  FADD R19, R2, R14 ;  /* 0x0000000e02137221 */ /* 0x000fca0000000000 */
[----:B------:R-:W-:-:S07]  /*0da0*/  MOV R13, R19 ;  /* 0x00000013000d7202 */ /* 0x000fce0000000f00 */
[----:B------:R-:W-:Y:S05]  /*0db0*/  WARPSYNC.COLLECTIVE R15, `(.L_x_24663) ;  /* 0x000000000f087348 */ /* 0x000fea0003c00000 */
[----:B------:R0:W1:Y:S02]  /*0dc0*/  SHFL.BFLY P6, R14, R13, R12, R11 ;  /* 0x0c00000c0d0e7389 */ /* 0x00006400000c000b */
[----:B01----:R-:W-:Y:S05]  /*0dd0*/  ENDCOLLECTIVE ;  /* 0x000000000000791b */ /* 0x003fea0003800000 */
.L_x_24663:
[----:B------:R-:W-:Y:S02]  /*0de0*/  IMAD.MOV.U32 R12, RZ, RZ, 0x1 ;  /* 0x00000001ff0c7424 */ /* 0x000fe400078e00ff */
[----:B------:R-:W-:-:S04]  /*0df0*/  FADD R20, R19, R14 ;  /* 0x0000000e13147221 */ /* 0x000fc80000000000 */
[----:B------:R-:W-:-:S07]  /*0e00*/  IMAD.MOV.U32 R13, RZ, RZ, R20 ;  /* 0x000000ffff0d7224 */ /* 0x000fce00078e0014 */
[----:B------:R-:W-:Y:S05]  /*0e10*/  WARPSYNC.COLLECTIVE R15, `(.L_x_24664) ;  /* 0x000000000f087348 */ /* 0x000fea0003c00000 */
[----:B------:R0:W1:Y:S02]  /*0e20*/  SHFL.BFLY P6, R14, R13, R12, R11 ;  /* 0x0c00000c0d0e7389 */ /* 0x00006400000c000b */
[----:B01----:R-:W-:Y:S05]  /*0e30*/  ENDCOLLECTIVE ;  /* 0x000000000000791b */ /* 0x003fea0003800000 */
.L_x_24664:
[----:B------:R-:W-:Y:S05]  /*0e40*/  BRA `(.L_x_24665) ;  /* 0xfffffff800787947 */ /* 0x000fea000383ffff */
        .weak           $__internal_384_$__cuda_sm3x_div_rn_noftz_f32_slowpath
        .type           $__internal_384_$__cuda_sm3x_div_rn_noftz_f32_slowpath,@function
        .size           $__internal_384_$__cuda_sm3x_div_rn_noftz_f32_slowpath,(.L_x_37761 - $__internal_384_$__cuda_sm3x_div_rn_noftz_f32_slowpath)
$__internal_384_$__cuda_sm3x_div_rn_noftz_f32_slowpath:
        /* <DEDUP_REMOVED lines=13> */
[----:B------:R-:W-:Y:S02]  /*0f20*/  FSETP.GTU.FTZ.AND P2, PT, |R15|, +INF , PT ;  /* 0x7f8000000f00780b */ /* 0x000fe40003f5c200 */
[----:B------:R-:W-:Y:S02]  /*0f30*/  MOV R11, R15 ;  /* 0x0000000f000b7202 */ /* 0x000fe40000000f00 */
        /* <DEDUP_REMOVED lines=21> */
.L_x_24667:
        /* <DEDUP_REMOVED lines=51> */
.L_x_24674:
[----:B------:R-:W-:-:S04]  /*13c0*/  LOP3.LUT R0, R0, 0x80000000, RZ, 0xc0, !PT ;  /* 0x8000000000007812 */ /* 0x000fc800078ec0ff */
[----:B------:R-:W-:Y:S01]  /*13d0*/  LOP3.LUT R0, R0, 0x7f800000, RZ, 0xfc, !PT ;  /* 0x7f80000000007812 */ /* 0x000fe200078efcff */
[----:B------:R-:W-:Y:S06]  /*13e0*/  BRA `(.L_x_24675) ;  /* 0x0000000000047947 */ /* 0x000fec0003800000 */
.L_x_24673:
[----:B------:R-:W-:-:S07]  /*13f0*/  LEA R0, R13, R0, 0x17 ;  /* 0x000000000d007211 */ /* 0x000fce00078eb8ff */
.L_x_24675:
[----:B------:R-:W-:Y:S05]  /*1400*/  BSYNC.RECONVERGENT B3 ;  /* 0x0000000000037941 */ /* 0x000fea0003800200 */
.L_x_24672:
[----:B------:R-:W-:Y:S05]  /*1410*/  BRA `(.L_x_24676) ;  /* 0x0000000000207947 */ /* 0x000fea0003800000 */
.L_x_24671:
[----:B------:R-:W-:-:S04]  /*1420*/  LOP3.LUT R0, R15, 0x80000000, R14, 0x48, !PT ;  /* 0x800000000f007812 */ /* 0x000fc800078e480e */
[----:B------:R-:W-:Y:S01]  /*1430*/  LOP3.LUT R0, R0, 0x7f800000, RZ, 0xfc, !PT ;  /* 0x7f80000000007812 */ /* 0x000fe200078efcff */
[----:B------:R-:W-:Y:S06]  /*1440*/  BRA `(.L_x_24676) ;  /* 0x0000000000147947 */ /* 0x000fec0003800000 */
.L_x_24670:
[----:B------:R-:W-:Y:S01]  /*1450*/  LOP3.LUT R0, R15, 0x80000000, R14, 0x48, !PT ;  /* 0x800000000f007812 */ /* 0x000fe200078e480e */
[----:B------:R-:W-:Y:S06]  /*1460*/  BRA `(.L_x_24676) ;  /* 0x00000000000c7947 */ /* 0x000fec0003800000 */
.L_x_24669:
[----:B------:R-:W0:Y:S01]  /*1470*/  MUFU.RSQ R0, -QNAN ;  /* 0xffc0000000007908 */ /* 0x000e220000001400 */
[----:B------:R-:W-:Y:S05]  /*1480*/  BRA `(.L_x_24676) ;  /* 0x0000000000047947 */ /* 0x000fea0003800000 */
.L_x_24668:
[----:B------:R-:W-:-:S07]  /*1490*/  FADD.FTZ R0, R0, R11 ;  /* 0x0000000b00007221 */ /* 0x000fce0000010000 */
.L_x_24676:
[----:B------:R-:W-:Y:S05]  /*14a0*/  BSYNC.RECONVERGENT B2 ;  /* 0x0000000000027941 */ /* 0x000fea0003800200 */
.L_x_24666:
[----:B------:R-:W-:Y:S02]  /*14b0*/  IMAD.MOV.U32 R12, RZ, RZ, R2 ;  /* 0x000000ffff0c7224 */ /* 0x000fe400078e0002 */
[----:B------:R-:W-:-:S04]  /*14c0*/  IMAD.MOV.U32 R13, RZ, RZ, 0x0 ;  /* 0x00000000ff0d7424 */ /* 0x000fc800078e00ff */
[----:B0-----:R-:W-:Y:S05]  /*14d0*/  RET.REL.NODEC R12 `(_Z15SoftmaxWarpImplI22BroadcastScaleMaskLoadIffbLm2EiE11DirectStoreIffEfLi1ELi1ELi16ELi1ELb1EL9Algorithm0EEvT_T0_ll) ;  /* 0xffffffe80cc87950 */ /* 0x001fea0003c3ffff */
.L_x_24677:
        /* <DEDUP_REMOVED lines=10> */
.L_x_37761:


//--------------------- .text._Z15SoftmaxWarpImplI22BroadcastScaleMaskLoadIffbLm2EiE11DirectStoreIffEfLi1ELi1ELi16ELi1ELb0EL9Algorithm0EEvT_T0_ll --------------------------
	.section	.text._Z15SoftmaxWarpImplI22BroadcastScaleMaskLoadIffbLm2EiE11DirectStoreIffEfLi1ELi1ELi16ELi1ELb0EL9Algorithm0EEvT_T0_ll,"ax",@progbits
	.align	128
        .global         _Z15SoftmaxWarpImplI22BroadcastScaleMaskLoadIffbLm2EiE11DirectStoreIffEfLi1ELi1ELi16ELi1ELb0EL9Algorithm0EEvT_T0_ll
        .type           _Z15SoftmaxWarpImplI22BroadcastScaleMaskLoadIffbLm2EiE11DirectStoreIffEfLi1ELi1ELi16ELi1ELb0EL9Algorithm0EEvT_T0_ll,@function
        .size           _Z15SoftmaxWarpImplI22BroadcastScaleMaskLoadIffbLm2EiE11DirectStoreIffEfLi1ELi1ELi16ELi1ELb0EL9Algorithm0EEvT_T0_ll,(.L_x_37762 - _Z15SoftmaxWarpImplI22BroadcastScaleMaskLoadIffbLm2EiE11DirectStoreIffEfLi1ELi1ELi16ELi1ELb0EL9Algorithm0EEvT_T0_ll)
        .other          _Z15SoftmaxWarpImplI22BroadcastScaleMaskLoadIffbLm2EiE11DirectStoreIffEfLi1ELi1ELi16ELi1ELb0EL9Algorithm0EEvT_T0_ll,@"STO_CUDA_ENTRY STV_DEFAULT"
_Z15SoftmaxWarpImplI22BroadcastScaleMaskLoadIffbLm2EiE11DirectStoreIffEfLi1ELi1ELi16ELi1ELb0EL9Algorithm0EEvT_T0_ll:
.text._Z15SoftmaxWarpImplI22BroadcastScaleMaskLoadIffbLm2EiE11DirectStoreIffEfLi1ELi1ELi16ELi1ELb0EL9Algorithm0EEvT_T0_ll:
        /* <DEDUP_REMOVED lines=27> */
.L_x_24678:
        /* <DEDUP_REMOVED lines=17> */
.L_x_24683:
[----:B-1----:R-:W-:Y:S01]  /*02c0*/  IABS R15, R16 ;  /* 0x00000010000f7213 */ /* 0x002fe20000000000 */
[----:B0-----:R-:W-:Y:S01]  /*02d0*/  IMAD R11, R10, UR48, R17 ;  /* 0x000000300a0b7c24 */ /* 0x001fe2000f8e0211 */
[C---:B--2---:R-:W-:Y:S02]  /*02e0*/  R2UR UR6, R4.reuse ;  /* 0x00000000040672ca */ /* 0x044fe400000e0000 */
[----:B------:R-:W0:Y:S01]  /*02f0*/  I2F.RP R0, R15 ;  /* 0x0000000f00007306 */ /* 0x000e220000209400 */
[C---:B------:R-:W-:Y:S02]  /*0300*/  R2UR UR7, R5.reuse ;  /* 0x00000000050772ca */ /* 0x040fe400000e0000 */
[----:B------:R-:W-:Y:S02]  /*0310*/  SHF.R.S64 R14, RZ, 0x1e, R11 ;  /* 0x0000001eff0e7819 */ /* 0x000fe4000000100b */
[----:B------:R-:W-:Y:S02]  /*0320*/  R2UR UR4, R4 ;  /* 0x00000000040472ca */ /* 0x000fe400000e0000 */
[----:B------:R-:W-:Y:S01]  /*0330*/  R2UR UR5, R5 ;  /* 0x00000000050572ca */ /* 0x000fe200000e0000 */
        /* <DEDUP_REMOVED lines=70> */
.L_x_24693:
        /* <DEDUP_REMOVED lines=11> */
[----:B0-----:R-:W-:Y:S05]  /*0850*/  CALL.REL.NOINC `($__internal_385_$__cuda_sm3x_div_rn_noftz_f32_slowpath) ;  /* 0x00000004004c7944 */ /* 0x001fea0003c00000 */
[----:B------:R-:W-:-:S07]  /*0860*/  IMAD.MOV.U32 R11, RZ, RZ, R0 ;  /* 0x000000ffff0b7224 */ /* 0x000fce00078e0000 */
.L_x_24682:
[----:B------:R-:W-:Y:S05]  /*0870*/  BSYNC.RECONVERGENT B1 ;  /* 0x0000000000017941 */ /* 0x000fea0003800200 */
.L_x_24681:
        /* <DEDUP_REMOVED lines=17> */
.L_x_24679:
[----:B------:R-:W-:Y:S05]  /*0990*/  EXIT ;  /* 0x000000000000794d */ /* 0x000fea0003800000 */
.L_x_24680:
[----:B------:R-:W-:Y:S01]  /*09a0*/  BSSY B1, `(.L_x_24684) ;  /* 0x0000007000017945 */ /* 0x000fe20003800000 */
[----:B------:R-:W-:Y:S02]  /*09b0*/  IMAD.MOV.U32 R12, RZ, RZ, 0x8 ;  /* 0x00000008ff0c7424 */ /* 0x000fe400078e00ff */
[----:B------:R-:W-:Y:S02]  /*09c0*/  IMAD.MOV.U32 R11, RZ, RZ, 0x1f ;  /* 0x0000001fff0b7424 */ /* 0x000fe400078e00ff */
[----:B------:R-:W-:-:S07]  /*09d0*/  IMAD.MOV.U32 R15, RZ, RZ, -0x1 ;  /* 0xffffffffff0f7424 */ /* 0x000fce00078e00ff */
[----:B------:R-:W-:Y:S05]  /*09e0*/  WARPSYNC.COLLECTIVE R15, `(.L_x_24685) ;  /* 0x000000000f087348 */ /* 0x000fea0003c00000 */
[----:B------:R0:W1:Y:S02]  /*09f0*/  SHFL.BFLY P6, R14, R13, R12, R11 ;  /* 0x0c00000c0d0e7389 */ /* 0x00006400000c000b */
[----:B01----:R-:W-:Y:S05]  /*0a00*/  ENDCOLLECTIVE ;  /* 0x000000000000791b */ /* 0x003fea0003800000 */
.L_x_24685:
[----:B------:R-:W-:Y:S05]  /*0a10*/  BSYNC B1 ;  /* 0x0000000000017941 */ /* 0x000fea0003800000 */
.L_x_24684:
        /* <DEDUP_REMOVED lines=8> */
.L_x_24686:
[----:B------:R-:W-:Y:S01]  /*0aa0*/  IMAD.MOV.U32 R12, RZ, RZ, 0x2 ;  /* 0x00000002ff0c7424 */ /* 0x000fe200078e00ff */
[----:B------:R-:W-:-:S05]  /*0ab0*/  FMNMX R0, R13, R14, !PT ;  /* 0x0000000e0d007209 */ /* 0x000fca0007800000 */
[----:B------:R-:W-:-:S07]  /*0ac0*/  IMAD.MOV.U32 R13, RZ, RZ, R0 ;  /* 0x000000ffff0d7224 */ /* 0x000fce00078e0000 */
[----:B------:R-:W-:Y:S05]  /*0ad0*/  WARPSYNC.COLLECTIVE R15, `(.L_x_24687) ;  /* 0x000000000f087348 */ /* 0x000fea0003c00000 */
[----:B------:R0:W1:Y:S02]  /*0ae0*/  SHFL.BFLY P6, R14, R13, R12, R11 ;  /* 0x0c00000c0d0e7389 */ /* 0x00006400000c000b */
[----:B01----:R-:W-:Y:S05]  /*0af0*/  ENDCOLLECTIVE ;  /* 0x000000000000791b */ /* 0x003fea0003800000 */
.L_x_24687:
[----:B------:R-:W-:Y:S01]  /*0b00*/  IMAD.MOV.U32 R12, RZ, RZ, 0x1 ;  /* 0x00000001ff0c7424 */ /* 0x000fe200078e00ff */
[----:B------:R-:W-:Y:S01]  /*0b10*/  FMNMX R2, R0, R14, !PT ;  /* 0x0000000e00027209 */ /* 0x000fe20007800000 */
[----:B------:R-:W-:-:S03]  /*0b20*/  IMAD.MOV.U32 R0, RZ, RZ, 0x437c0000 ;  /* 0x437c0000ff007424 */ /* 0x000fc600078e00ff */
[----:B------:R-:W-:-:S07]  /*0b30*/  MOV R13, R2 ;  /* 0x00000002000d7202 */ /* 0x000fce0000000f00 */
[----:B------:R-:W-:Y:S05]  /*0b40*/  WARPSYNC.COLLECTIVE R15, `(.L_x_24688) ;  /* 0x000000000f087348 */ /* 0x000fea0003c00000 */
[----:B------:R0:W1:Y:S02]  /*0b50*/  SHFL.BFLY P6, R14, R13, R12, R11 ;  /* 0x0c00000c0d0e7389 */ /* 0x00006400000c000b */
[----:B01----:R-:W-:Y:S05]  /*0b60*/  ENDCOLLECTIVE ;  /* 0x000000000000791b */ /* 0x003fea0003800000 */
.L_x_24688:
        /* <DEDUP_REMOVED lines=15> */
.L_x_24689:
[----:B------:R-:W-:Y:S02]  /*0c60*/  IMAD.MOV.U32 R12, RZ, RZ, 0x4 ;  /* 0x00000004ff0c7424 */ /* 0x000fe400078e00ff */
[----:B------:R-:W-:-:S04]  /*0c70*/  FADD R2, R13, R14 ;  /* 0x0000000e0d027221 */ /* 0x000fc80000000000 */
[----:B------:R-:W-:-:S07]  /*0c80*/  IMAD.MOV.U32 R13, RZ, RZ, R2 ;  /* 0x000000ffff0d7224 */ /* 0x000fce00078e0002 */
[----:B------:R-:W-:Y:S05]  /*0c90*/  WARPSYNC.COLLECTIVE R15, `(.L_x_24690) ;  /* 0x000000000f087348 */ /* 0x000fea0003c00000 */
[----:B------:R0:W1:Y:S02]  /*0ca0*/  SHFL.BFLY P6, R14, R13, R12, R11 ;  /* 0x0c00000c0d0e7389 */ /* 0x00006400000c000b */
[----:B01----:R-:W-:Y:S05]  /*0cb0*/  ENDCOLLECTIVE ;  /* 0x000000000000791b */ /* 0x003fea0003800000 */
.L_x_24690:
[----:B------:R-:W-:Y:S02]  /*0cc0*/  IMAD.MOV.U32 R12, RZ, RZ, 0x2 ;  /* 0x00000002ff0c7424 */ /* 0x000fe400078e00ff */
[----:B------:R-:W-:-:S05]  /*0cd0*/  FADD R19, R2, R14 ;  /* 0x0000000e02137221 */ /* 0x000fca0000000000 */
[----:B------:R-:W-:-:S07]  /*0ce0*/  MOV R13, R19 ;  /* 0x00000013000d7202 */ /* 0x000fce0000000f00 */
[----:B------:R-:W-:Y:S05]  /*0cf0*/  WARPSYNC.COLLECTIVE R15, `(.L_x_24691) ;  /* 0x000000000f087348 */ /* 0x000fea0003c00000 */
[----:B------:R0:W1:Y:S02]  /*0d00*/  SHFL.BFLY P6, R14, R13, R12, R11 ;  /* 0x0c00000c0d0e7389 */ /* 0x00006400000c000b */
[----:B01----:R-:W-:Y:S05]  /*0d10*/  ENDCOLLECTIVE ;  /* 0x000000000000791b */ /* 0x003fea0003800000 */
.L_x_24691:
[----:B------:R-:W-:Y:S02]  /*0d20*/  IMAD.MOV.U32 R12, RZ, RZ, 0x1 ;  /* 0x00000001ff0c7424 */ /* 0x000fe400078e00ff */
[----:B------:R-:W-:-:S04]  /*0d30*/  FADD R20, R19, R14 ;  /* 0x0000000e13147221 */ /* 0x000fc80000000000 */
[----:B------:R-:W-:-:S07]  /*0d40*/  IMAD.MOV.U32 R13, RZ, RZ, R20 ;  /* 0x000000ffff0d7224 */ /* 0x000fce00078e0014 */
[----:B------:R-:W-:Y:S05]  /*0d50*/  WARPSYNC.COLLECTIVE R15, `(.L_x_24692) ;  /* 0x000000000f087348 */ /* 0x000fea0003c00000 */
[----:B------:R0:W1:Y:S02]  /*0d60*/  SHFL.BFLY P6, R14, R13, R12, R11 ;  /* 0x0c00000c0d0e7389 */ /* 0x00006400000c000b */
[----:B01----:R-:W-:Y:S05]  /*0d70*/  ENDCOLLECTIVE ;  /* 0x000000000000791b */ /* 0x003fea0003800000 */
.L_x_24692:
[----:B------:R-:W-:Y:S05]  /*0d80*/  BRA `(.L_x_24693) ;  /* 0xfffffff800847947 */ /* 0x000fea000383ffff */
        .weak           $__internal_385_$__cuda_sm3x_div_rn_noftz_f32_slowpath
        .type           $__internal_385_$__cuda_sm3x_div_rn_noftz_f32_slowpath,@function
        .size           $__internal_385_$__cuda_sm3x_div_rn_noftz_f32_slowpath,(.L_x_37762 - $__internal_385_$__cuda_sm3x_div_rn_noftz_f32_slowpath)
$__internal_385_$__cuda_sm3x_div_rn_noftz_f32_slowpath:
        /* <DEDUP_REMOVED lines=36> */
.L_x_24695:
        /* <DEDUP_REMOVED lines=51> */
.L_x_24702:
[----:B------:R-:W-:-:S04]  /*1300*/  LOP3.LUT R0, R0, 0x80000000, RZ, 0xc0, !PT ;  /* 0x8000000000007812 */ /* 0x000fc800078ec0ff */
[----:B------:R-:W-:Y:S01]  /*1310*/  LOP3.LUT R0, R0, 0x7f800000, RZ, 0xfc, !PT ;  /* 0x7f80000000007812 */ /* 0x000fe200078efcff */
[----:B------:R-:W-:Y:S06]  /*1320*/  BRA `(.L_x_24703) ;  /* 0x0000000000047947 */ /* 0x000fec0003800000 */
.L_x_24701:
[----:B------:R-:W-:-:S07]  /*1330*/  LEA R0, R13, R0, 0x17 ;  /* 0x000000000d007211 */ /* 0x000fce00078eb8ff */
.L_x_24703:
[----:B------:R-:W-:Y:S05]  /*1340*/  BSYNC.RECONVERGENT B3 ;  /* 0x0000000000037941 */ /* 0x000fea0003800200 */
.L_x_24700:
[----:B------:R-:W-:Y:S05]  /*1350*/  BRA `(.L_x_24704) ;  /* 0x0000000000207947 */ /* 0x000fea0003800000 */
.L_x_24699:
[----:B------:R-:W-:-:S04]  /*1360*/  LOP3.LUT R0, R15, 0x80000000, R14, 0x48, !PT ;  /* 0x800000000f007812 */ /* 0x000fc800078e480e */
[----:B------:R-:W-:Y:S01]  /*1370*/  LOP3.LUT R0, R0, 0x7f800000, RZ, 0xfc, !PT ;  /* 0x7f80000000007812 */ /* 0x000fe200078efcff */
[----:B------:R-:W-:Y:S06]  /*1380*/  BRA `(.L_x_24704) ;  /* 0x0000000000147947 */ /* 0x000fec0003800000 */
.L_x_24698:
[----:B------:R-:W-:Y:S01]  /*1390*/  LOP3.LUT R0, R15, 0x80000000, R14, 0x48, !PT ;  /* 0x800000000f007812 */ /* 0x000fe200078e480e */
[----:B------:R-:W-:Y:S06]  /*13a0*/  BRA `(.L_x_24704) ;  /* 0x00000000000c7947 */ /* 0x000fec0003800000 */
.L_x_24697:
[----:B------:R-:W0:Y:S01]  /*13b0*/  MUFU.RSQ R0, -QNAN ;  /* 0xffc0000000007908 */ /* 0x000e220000001400 */
[----:B------:R-:W-:Y:S05]  /*13c0*/  BRA `(.L_x_24704) ;  /* 0x0000000000047947 */ /* 0x000fea0003800000 */
.L_x_24696:
[----:B------:R-:W-:-:S07]  /*13d0*/  FADD.FTZ R0, R0, R11 ;  /* 0x0000000b00007221 */ /* 0x000fce0000010000 */
.L_x_24704:
[----:B------:R-:W-:Y:S05]  /*13e0*/  BSYNC.RECONVERGENT B2 ;  /* 0x0000000000027941 */ /* 0x000fea0003800200 */
.L_x_24694:
[----:B------:R-:W-:Y:S02]  /*13f0*/  IMAD.MOV.U32 R12, RZ, RZ, R2 ;  /* 0x000000ffff0c7224 */ /* 0x000fe400078e0002 */
[----:B------:R-:W-:-:S04]  /*1400*/  IMAD.MOV.U32 R13, RZ, RZ, 0x0 ;  /* 0x00000000ff0d7424 */ /* 0x000fc800078e00ff */
[----:B0-----:R-:W-:Y:S05]  /*1410*/  RET.REL.NODEC R12 `(_Z15SoftmaxWarpImplI22BroadcastScaleMaskLoadIffbLm2EiE11DirectStoreIffEfLi1ELi1ELi16ELi1ELb0EL9Algorithm0EEvT_T0_ll) ;  /* 0xffffffe80cf87950 */ /* 0x001fea0003c3ffff */
.L_x_24705:
        /* <DEDUP_REMOVED lines=14> */
.L_x_37762:


//--------------------- .text._Z15SoftmaxWarpImplI22BroadcastScaleMaskLoadIffbLm2EiE11DirectStoreIffEfLi1ELi1ELi16ELi2ELb1EL9Algorithm0EEvT_T0_ll --------------------------
	.section	.text._Z15SoftmaxWarpImplI22BroadcastScaleMaskLoadIffbLm2EiE11DirectStoreIffEfLi1ELi1ELi16ELi2ELb1EL9Algorithm0EEvT_T0_ll,"ax",@progbits
	.align	128
        .global         _Z15SoftmaxWarpImplI22BroadcastScaleMaskLoadIffbLm2EiE11DirectStoreIffEfLi1ELi1ELi16ELi2ELb1EL9Algorithm0EEvT_T0_ll
        .type           _Z15SoftmaxWarpImplI22BroadcastScaleMaskLoadIffbLm2EiE11DirectStoreIffEfLi1ELi1ELi16ELi2ELb1EL9Algorithm0EEvT_T0_ll,@function
        .size           _Z15SoftmaxWarpImplI22BroadcastScaleMaskLoadIffbLm2EiE11DirectStoreIffEfLi1ELi1ELi16ELi2ELb1EL9Algorithm0EEvT_T0_ll,(.L_x_37763 - _Z15SoftmaxWarpImplI22BroadcastScaleMaskLoadIffbLm2EiE11DirectStoreIffEfLi1ELi1ELi16ELi2ELb1EL9Algorithm0EEvT_T0_ll)
        .other          _Z15SoftmaxWarpImplI22BroadcastScaleMaskLoadIffbLm2EiE11DirectStoreIffEfLi1ELi1ELi16ELi2ELb1EL9Algorithm0EEvT_T0_ll,@"STO_CUDA_ENTRY STV_DEFAULT"
_Z15SoftmaxWarpImplI22BroadcastScaleMaskLoadIffbLm2EiE11DirectStoreIffEfLi1ELi1ELi16ELi2ELb1EL9Algorithm0EEvT_T0_ll:
.text._Z15SoftmaxWarpImplI22BroadcastScaleMaskLoadIffbLm2EiE11DirectStoreIffEfLi1ELi1ELi16ELi2ELb1EL9Algorithm0EEvT_T0_ll:
        /* <DEDUP_REMOVED lines=29> */
.L_x_24706:
        /* <DEDUP_REMOVED lines=21> */
.L_x_24721:
[----:B0-----:R-:W-:Y:S01]  /*0320*/  ISETP.GE.U32.AND P0, PT, R24, UR40, PT ;  /* 0x0000002818007c0c */ /* 0x001fe2000bf06070 */
[----:B------:R-:W-:Y:S01]  /*0330*/  BSSY.RECONVERGENT B1, `(.L_x_24708) ;  /* 0x0000038000017945 */ /* 0x000fe20003800200 */
[----:B------:R-:W-:Y:S01]  /*0340*/  MOV R13, 0xff800000 ;  /* 0xff800000000d7802 */ /* 0x000fe20000000f00 */
[----:B------:R-:W-:Y:S01]  /*0350*/  IMAD.MOV.U32 R0, RZ, RZ, -0x800000 ;  /* 0xff800000ff007424 */ /* 0x000fe200078e00ff */
[----:B------:R-:W-:Y:S01]  /*0360*/  ISETP.GE.AND.EX P0, PT, RZ, UR41, PT, P0 ;  /* 0x00000029ff007c0c */ /* 0x000fe2000bf06300 */
[----:B------:R-:W-:Y:S01]  /*0370*/  IMAD.MOV.U32 R4, RZ, RZ, -0x800000 ;  /* 0xff800000ff047424 */ /* 0x000fe200078e00ff */
[----:B------:R-:W-:-:S11]  /*0380*/  MOV R5, 0xff800000 ;  /* 0xff80000000057802 */ /* 0x000fd60000000f00 */
[----:B------:R-:W-:Y:S05]  /*0390*/  @P0 BRA `(.L_x_24709) ;  /* 0x0000000000c40947 */ /* 0x000fea0003800000 */
[----:B-1----:R-:W-:Y:S01]  /*03a0*/  IABS R5, R23 ;  /* 0x0000001700057213 */ /* 0x002fe20000000000 */
[----:B------:R-:W-:Y:S01]  /*03b0*/  IMAD R12, R21, UR50, R24 ;  /* 0x00000032150c7c24 */ /* 0x000fe2000f8e0218 */
[C---:B---3--:R-:W-:Y:S02]  /*03c0*/  R2UR UR6, R8.reuse ;  /* 0x00000000080672ca */ /* 0x048fe400000e0000 */
        /* <DEDUP_REMOVED lines=46> */
.L_x_24709:
[----:B------:R-:W-:Y:S05]  /*06b0*/  BSYNC.RECONVERGENT B1 ;  /* 0x0000000000017941 */ /* 0x000fea0003800200 */
.L_x_24708:
[----:B------:R-:W-:Y:S04]  /*06c0*/  BSSY.RECONVERGENT B1, `(.L_x_24710) ;  /* 0x0000035000017945 */ /* 0x000fe80003800200 */
[----:B------:R-:W-:Y:S05]  /*06d0*/  @P0 BRA `(.L_x_24711) ;  /* 0x0000000000cc0947 */ /* 0x000fea0003800000 */
[----:B-1----:R-:W-:Y:S01]  /*06e0*/  IABS R4, R23 ;  /* 0x0000001700047213 */ /* 0x002fe20000000000 */
[----:B--2---:R-:W-:Y:S01]  /*06f0*/  IMAD R11, R21, UR50, R22 ;  /* 0x00000032150b7c24 */ /* 0x004fe2000f8e0216 */
[----:B---3--:R-:W-:Y:S01]  /*0700*/  R2UR UR6, R8 ;  /* 0x00000000080672ca */ /* 0x008fe200000e0000 */
[----:B------:R-:W-:Y:S01]  /*0710*/  IMAD.MOV.U32 R2, RZ, RZ, RZ ;  /* 0x000000ffff027224 */ /* 0x000fe200078e00ff */
[----:B------:R-:W0:Y:S01]  /*0720*/  I2F.RP R12, R4 ;  /* 0x00000004000c7306 */ /* 0x000e220000209400 */
[C---:B------:R-:W-:Y:S02]  /*0730*/  R2UR UR7, R9.reuse ;  /* 0x00000000090772ca */ /* 0x040fe400000e0000 */
[----:B------:R-:W-:Y:S02]  /*0740*/  IADD3 R0, PT, PT, R24, R11, RZ ;  /* 0x0000000b18007210 */ /* 0x000fe40007ffe0ff */
[----:B------:R-:W-:Y:S02]  /*0750*/  R2UR UR4, R8 ;  /* 0x00000000080472ca */ /* 0x000fe400000e0000 */
[----:B------:R-:W-:Y:S01]  /*0760*/  R2UR UR5, R9 ;  /* 0x00000000090572ca */ /* 0x000fe200000e0000 */
[----:B0-----:R-:W0:Y:S02]  /*0770*/  MUFU.RCP R12, R12 ;  /* 0x0000000c000c7308 */ /* 0x001e240000001000 */
[----:B0-----:R-:W-:-:S06]  /*0780*/  VIADD R14, R12, 0xffffffe ;  /* 0x0ffffffe0c0e7836 */ /* 0x001fcc0000000000 */
[----:B------:R0:W1:Y:S02]  /*0790*/  F2I.FTZ.U32.TRUNC.NTZ R3, R14 ;  /* 0x0000000e00037305 */ /* 0x000064000021f000 */
[----:B0-----:R-:W-:Y:S01]  /*07a0*/  SHF.R.S64 R14, RZ, 0x1e, R0 ;  /* 0x0000001eff0e7819 */ /* 0x001fe20000001000 */
[----:B-1----:R-:W-:-:S04]  /*07b0*/  IMAD.MOV R15, RZ, RZ, -R3 ;  /* 0x000000ffff0f7224 */ /* 0x002fc800078e0a03 */
        /* <DEDUP_REMOVED lines=37> */
.L_x_24711:
[----:B------:R-:W-:Y:S05]  /*0a10*/  BSYNC.RECONVERGENT B1 ;  /* 0x0000000000017941 */ /* 0x000fea0003800200 */
.L_x_24710:
[----:B------:R-:W-:-:S03]  /*0a20*/  UMOV UR4, 0xffffffff ;  /* 0xffffffff00047882 */ /* 0x000fc60000000000 */
[----:B------:R-:W-:Y:S05]  /*0a30*/  BRA.DIV UR4, `(.L_x_24712) ;  /* 0x0000000604c47947 */ /* 0x000fea000b800000 */
[----:B------:R-:W0:Y:S01]  /*0a40*/  SHFL.BFLY PT, R14, R13, 0x8, 0x1f ;  /* 0x0d001f000d0e7f89 */ /* 0x000e2200000e0000 */
[----:B------:R-:W-:-:S03]  /*0a50*/  HFMA2 R11, -RZ, RZ, 0.96630859375, -0.0022525787353515625 ;  /* 0x3bbb989dff0b7431 */ /* 0x000fc600000001ff */
        /* <DEDUP_REMOVED lines=28> */
[----:B------:R-:W-:-:S03]  /*0c20*/  SHF.L.U32 R2, R4, 0x17, RZ ;  /* 0x0000001704027819 */ /* 0x000fc600000006ff */
[----:B------:R-:W-:Y:S01]  /*0c30*/  FFMA R12, R29, 1.925963033500011079e-08, R12 ;  /* 0x32a570601d0c7823 */ /* 0x000fe2000000000c */
[----:B------:R-:W0:Y:S08]  /*0c40*/  MUFU.EX2 R3, R3 ;  /* 0x0000000300037308 */ /* 0x000e300000000800 */
        /* <DEDUP_REMOVED lines=20> */
.L_x_24739:
        /* <DEDUP_REMOVED lines=11> */
[----:B--234-:R-:W-:Y:S05]  /*0e40*/  CALL.REL.NOINC `($__internal_386_$__cuda_sm3x_div_rn_noftz_f32_slowpath) ;  /* 0x0000000800c47944 */ /* 0x01cfea0003c00000 */
.L_x_24714:
[----:B------:R-:W-:Y:S05]  /*0e50*/  BSYNC.RECONVERGENT B1 ;  /* 0x0000000000017941 */ /* 0x000fea0003800200 */
.L_x_24713:
        /* <DEDUP_REMOVED lines=18> */
.L_x_24716:
[----:B------:R-:W-:Y:S05]  /*0f80*/  BSYNC.RECONVERGENT B1 ;  /* 0x0000000000017941 */ /* 0x000fea0003800200 */
.L_x_24715:
[----:B------:R-:W-:Y:S01]  /*0f90*/  BSSY.RECONVERGENT B1, `(.L_x_24717) ;  /* 0x0000007000017945 */ /* 0x000fe20003800200 */
[----:B0-----:R-:W-:-:S03]  /*0fa0*/  FFMA R11, R3, R4, R0 ;  /* 0x00000004030b7223 */ /* 0x001fc60000000000 */
[----:B------:R-:W-:Y:S05]  /*0fb0*/  @!P1 BRA `(.L_x_24718) ;  /* 0x0000000000109947 */ /* 0x000fea0003800000 */
[----:B------:R-:W-:Y:S01]  /*0fc0*/  MOV R0, R2 ;  /* 0x0000000200007202 */ /* 0x000fe20000000f00 */
[----:B------:R-:W-:Y:S01]  /*0fd0*/  IMAD.MOV.U32 R3, RZ, RZ, R5 ;  /* 0x000000ffff037224 */ /* 0x000fe200078e0005 */
[----:B------:R-:W-:-:S07]  /*0fe0*/  MOV R4, 0x1000 ;  /* 0x0000100000047802 */ /* 0x000fce0000000f00 */
[----:B--234-:R-:W-:Y:S05]  /*0ff0*/  CALL.REL.NOINC `($__internal_386_$__cuda_sm3x_div_rn_noftz_f32_slowpath) ;  /* 0x0000000800587944 */ /* 0x01cfea0003c00000 */
.L_x_24718:
[----:B------:R-:W-:Y:S05]  /*1000*/  BSYNC.RECONVERGENT B1 ;  /* 0x0000000000017941 */ /* 0x000fea0003800200 */
.L_x_24717:
        /* <DEDUP_REMOVED lines=12> */
.L_x_24720:
[----:B------:R-:W-:Y:S05]  /*10d0*/  BSYNC.RECONVERGENT B1 ;  /* 0x0000000000017941 */ /* 0x000fea0003800200 */
.L_x_24719:
[----:B------:R-:W-:-:S04]  /*10e0*/  IADD3 R21, P0, PT, R20, R21, RZ ;  /* 0x0000001514157210 */ /* 0x000fc80007f1e0ff */
[----:B------:R-:W-:Y:S02]  /*10f0*/  LEA.HI.X.SX32 R10, R20, R10, 0x1, P0 ;  /* 0x0000000a140a7211 */ /* 0x000fe400000f0eff */
[----:B------:R-:W-:-:S04]  /*1100*/  ISETP.GE.U32.AND P0, PT, R21, UR48, PT ;  /* 0x0000003015007c0c */ /* 0x000fc8000bf06070 */
[----:B------:R-:W-:-:S13]  /*1110*/  ISETP.GE.AND.EX P0, PT, R10, UR49, PT, P0 ;  /* 0x000000310a007c0c */ /* 0x000fda000bf06300 */
[----:B------:R-:W-:Y:S05]  /*1120*/  @!P0 BRA `(.L_x_24721) ;  /* 0xfffffff0007c8947 */ /* 0x000fea000383ffff */
[----:B------:R-:W-:Y:S05]  /*1130*/  BSYNC B0 ;  /* 0x0000000000007941 */ /* 0x000fea0003800000 */
.L_x_24707:
[----:B------:R-:W-:Y:S05]  /*1140*/  EXIT ;  /* 0x000000000000794d */ /* 0x000fea0003800000 */
.L_x_24712:
[----:B------:R-:W-:Y:S01]  /*1150*/  HFMA2 R12, -RZ, RZ, 0, 4.76837158203125e-07 ;  /* 0x00000008ff0c7431 */ /* 0x000fe200000001ff */
[----:B------:R-:W-:Y:S01]  /*1160*/  BSSY B1, `(.L_x_24722) ;  /* 0x0000006000017945 */ /* 0x000fe20003800000 */
[----:B------:R-:W-:Y:S02]  /*1170*/  IMAD.MOV.U32 R11, RZ, RZ, 0x1f ;  /* 0x0000001fff0b7424 */ /* 0x000fe400078e00ff */
[----:B------:R-:W-:-:S07]  /*1180*/  IMAD.MOV.U32 R15, RZ, RZ, -0x1 ;  /* 0xffffffffff0f7424 */ /* 0x000fce00078e00ff */
[----:B-1234-:R-:W-:Y:S05]  /*1190*/  WARPSYNC.COLLECTIVE R15, `(.L_x_24723) ;  /* 0x000000000f087348 */ /* 0x01efea0003c00000 */
[----:B------:R0:W0:Y:S02]  /*11a0*/  SHFL.BFLY P6, R14, R13, R12, R11 ;  /* 0x0c00000c0d0e7389 */ /* 0x00002400000c000b */
[----:B01234-:R-:W-:Y:S05]  /*11b0*/  ENDCOLLECTIVE ;  /* 0x000000000000791b */ /* 0x01ffea0003800000 */
.L_x_24723:
[----:B------:R-:W-:Y:S05]  /*11c0*/  BSYNC B1 ;  /* 0x0000000000017941 */ /* 0x000fea0003800000 */
.L_x_24722:
[----:B------:R-:W-:Y:S01]  /*11d0*/  FMNMX R13, R14, R13, !PT ;  /* 0x0000000d0e0d7209 */ /* 0x000fe20007800000 */
[----:B------:R-:W-:Y:S01]  /*11e0*/  IMAD.MOV.U32 R11, RZ, RZ, 0x1f ;  /* 0x0000001fff0b7424 */ /* 0x000fe200078e00ff */
[----:B------:R-:W-:Y:S01]  /*11f0*/  MOV R12, 0x4 ;  /* 0x00000004000c7802 */ /* 0x000fe20000000f00 */
[----:B------:R-:W-:-:S07]  /*1200*/  IMAD.MOV.U32 R15, RZ, RZ, -0x1 ;  /* 0xffffffffff0f7424 */ /* 0x000fce00078e00ff */
[----:B------:R-:W-:Y:S05]  /*1210*/  WARPSYNC.COLLECTIVE R15, `(.L_x_24724) ;  /* 0x000000000f087348 */ /* 0x000fea0003c00000 */
[----:B------:R0:W1:Y:S02]  /*1220*/  SHFL.BFLY P6, R14, R13, R12, R11 ;  /* 0x0c00000c0d0e7389 */ /* 0x00006400000c000b */
[----:B01----:R-:W-:Y:S05]  /*1230*/  ENDCOLLECTIVE ;  /* 0x000000000000791b */ /* 0x003fea0003800000 */
.L_x_24724:
[----:B------:R-:W-:Y:S01]  /*1240*/  IMAD.MOV.U32 R12, RZ, RZ, 0x2 ;  /* 0x00000002ff0c7424 */ /* 0x000fe200078e00ff */
[----:B------:R-:W-:-:S04]  /*1250*/  FMNMX R3, R13, R14, !PT ;  /* 0x0000000e0d037209 */ /* 0x000fc80007800000 */
[----:B------:R-:W-:-:S07]  /*1260*/  MOV R13, R3 ;  /* 0x00000003000d7202 */ /* 0x000fce0000000f00 */
[----:B------:R-:W-:Y:S05]  /*1270*/  WARPSYNC.COLLECTIVE R15, `(.L_x_24725) ;  /* 0x000000000f087348 */ /* 0x000fea0003c00000 */
[----:B------:R0:W1:Y:S02]  /*1280*/  SHFL.BFLY P6, R14, R13, R12, R11 ;  /* 0x0c00000c0d0e7389 */ /* 0x00006400000c000b */
[----:B01----:R-:W-:Y:S05]  /*1290*/  ENDCOLLECTIVE ;  /* 0x000000000000791b */ /* 0x003fea0003800000 */
.L_x_24725:
[----:B------:R-:W-:Y:S01]  /*12a0*/  HFMA2 R12, -RZ, RZ, 0, 5.9604644775390625e-08 ;  /* 0x00000001ff0c7431 */ /* 0x000fe200000001ff */
[----:B------:R-:W-:-:S05]  /*12b0*/  FMNMX R25, R3, R14, !PT ;  /* 0x0000000e03197209 */ /* 0x000fca0007800000 */
[----:B------:R-:W-:-:S07]  /*12c0*/  IMAD.MOV.U32 R13, RZ, RZ, R25 ;  /* 0x000000ffff0d7224 */ /* 0x000fce00078e0019 */
[----:B------:R-:W-:Y:S05]  /*12d0*/  WARPSYNC.COLLECTIVE R15, `(.L_x_24726) ;  /* 0x000000000f087348 */ /* 0x000fea0003c00000 */
[----:B------:R0:W1:Y:S02]  /*12e0*/  SHFL.BFLY P6, R14, R13, R12, R11 ;  /* 0x0c00000c0d0e7389 */ /* 0x00006400000c000b */
[----:B01----:R-:W-:Y:S05]  /*12f0*/  ENDCOLLECTIVE ;  /* 0x000000000000791b */ /* 0x003fea0003800000 */
.L_x_24726:
[----:B------:R-:W-:Y:S02]  /*1300*/  IMAD.MOV.U32 R13, RZ, RZ, R0 ;  /* 0x000000ffff0d7224 */ /* 0x000fe400078e0000 */
[----:B------:R-:W-:Y:S01]  /*1310*/  IMAD.MOV.U32 R12, RZ, RZ, 0x8 ;  /* 0x00000008ff0c7424 */ /* 0x000fe200078e00ff */
[----:B------:R-:W-:-:S07]  /*1320*/  FMNMX R2, R25, R14, !PT ;  /* 0x0000000e19027209 */ /* 0x000fce0007800000 */
[----:B------:R-:W-:Y:S05]  /*1330*/  WARPSYNC.COLLECTIVE R15, `(.L_x_24727) ;  /* 0x000000000f087348 */ /* 0x000fea0003c00000 */
[----:B------:R0:W1:Y:S02]  /*1340*/  SHFL.BFLY P6, R14, R13, R12, R11 ;  /* 0x0c00000c0d0e7389 */ /* 0x00006400000c000b */
[----:B01----:R-:W-:Y:S05]  /*1350*/  ENDCOLLECTIVE ;  /* 0x000000000000791b */ /* 0x003fea0003800000 */
.L_x_24727:
[----:B------:R-:W-:Y:S01]  /*1360*/  FADD R5, -R2, R5 ;  /* 0x0000000502057221 */ /* 0x000fe20000000100 */
[----:B------:R-:W-:Y:S01]  /*1370*/  IMAD.MOV.U32 R12, RZ, RZ, 0x4 ;  /* 0x00000004ff0c7424 */ /* 0x000fe200078e00ff */
[----:B------:R-:W-:-:S04]  /*1380*/  MOV R3, R14 ;  /* 0x0000000e00037202 */ /* 0x000fc80000000f00 */
[----:B------:R-:W-:Y:S01]  /*1390*/  FMNMX R26, R3, R0, !PT ;  /* 0x00000000031a7209 */ /* 0x000fe20007800000 */
[----:B------:R-:W-:-:S04]  /*13a0*/  IMAD.MOV.U32 R0, RZ, RZ, 0x3bbb989d ;  /* 0x3bbb989dff007424 */ /* 0x000fc800078e00ff */
[----:B------:R-:W-:Y:S02]  /*13b0*/  IMAD.MOV.U32 R13, RZ, RZ, R26 ;  /* 0x000000ffff0d7224 */ /* 0x000fe400078e001a */
[----:B------:R-:W-:-:S07]  /*13c0*/  FFMA.SAT R2, R5, R0, 0.5 ;  /* 0x3f00000005027423 */ /* 0x000fce0000002000 */
[----:B------:R-:W-:Y:S05]  /*13d0*/  WARPSYNC.COLLECTIVE R15, `(.L_x_24728) ;  /* 0x000000000f087348 */ /* 0x000fea0003c00000 */
[----:B------:R0:W1:Y:S02]  /*13e0*/  SHFL.BFLY P6, R14, R13, R12, R11 ;  /* 0x0c00000c0d0e7389 */ /* 0x00006400000c000b */
[----:B01----:R-:W-:Y:S05]  /*13f0*/  ENDCOLLECTIVE ;  /* 0x000000000000791b */ /* 0x003fea0003800000 */
.L_x_24728:
[----:B------:R-:W-:Y:S01]  /*1400*/  IMAD.MOV.U32 R12, RZ, RZ, 0x2 ;  /* 0x00000002ff0c7424 */ /* 0x000fe200078e00ff */
[----:B------:R-:W-:-:S04]  /*1410*/  MOV R25, R14 ;  /* 0x0000000e00197202 */ /* 0x000fc80000000f00 */
[----:B------:R-:W-:Y:S01]  /*1420*/  FMNMX R27, R26, R25, !PT ;  /* 0x000000191a1b7209 */ /* 0x000fe20007800000 */
[----:B------:R-:W-:-:S04]  /*1430*/  IMAD.MOV.U32 R25, RZ, RZ, 0x437c0000 ;  /* 0x437c0000ff197424 */ /* 0x000fc800078e00ff */
[----:B------:R-:W-:-:S07]  /*1440*/  IMAD.MOV.U32 R13, RZ, RZ, R27 ;  /* 0x000000ffff0d7224 */ /* 0x000fce00078e001b */
[----:B------:R-:W-:Y:S05]  /*1450*/  WARPSYNC.COLLECTIVE R15, `(.L_x_24729) ;  /* 0x000000000f087348 */ /* 0x000fea0003c00000 */
[----:B------:R0:W1:Y:S02]  /*1460*/  SHFL.BFLY P6, R14, R13, R12, R11 ;  /* 0x0c00000c0d0e7389 */ /* 0x00006400000c000b */
[----:B01----:R-:W-:Y:S05]  /*1470*/  ENDCOLLECTIVE ;  /* 0x000000000000791b */ /* 0x003fea0003800000 */
.L_x_24729:
[----:B------:R-:W-:Y:S01]  /*1480*/  IMAD.MOV.U32 R12, RZ, RZ, 0x1 ;  /* 0x00000001ff0c7424 */ /* 0x000fe200078e00ff */
[----:B------:R-:W-:-:S04]  /*1490*/  MOV R28, R14 ;  /* 0x0000000e001c7202 */ /* 0x000fc80000000f00 */
[----:B------:R-:W-:-:S05]  /*14a0*/  FMNMX R28, R27, R28, !PT ;  /* 0x0000001c1b1c7209 */ /* 0x000fca0007800000 */
[----:B------:R-:W-:-:S07]  /*14b0*/  IMAD.MOV.U32 R13, RZ, RZ, R28 ;  /* 0x000000ffff0d7224 */ /* 0x000fce00078e001c */
[----:B------:R-:W-:Y:S05]  /*14c0*/  WARPSYNC.COLLECTIVE R15, `(.L_x_24730) ;  /* 0x000000000f087348 */ /* 0x000fea0003c00000 */
[----:B------:R0:W1:Y:S02]  /*14d0*/  SHFL.BFLY P6, R14, R13, R12, R11 ;  /* 0x0c00000c0d0e7389 */ /* 0x00006400000c000b */
[----:B01----:R-:W-:Y:S05]  /*14e0*/  ENDCOLLECTIVE ;  /* 0x000000000000791b */ /* 0x003fea0003800000 */
.L_x_24730:
[----:B------:R-:W-:Y:S01]  /*14f0*/  IMAD.MOV.U32 R12, RZ, RZ, 0x8 ;  /* 0x00000008ff0c7424 */ /* 0x000fe200078e00ff */
[----:B------:R-:W-:-:S04]  /*1500*/  MOV R29, R14 ;  /* 0x0000000e001d7202 */ /* 0x000fc80000000f00 */
[----:B------:R-:W-:-:S05]  /*1510*/  FMNMX R3, R28, R29, !PT ;  /* 0x0000001d1c037209 */ /* 0x000fca0007800000 */
[----:B------:R-:W-:-:S04]  /*1520*/  FADD R3, -R3, R4 ;  /* 0x0000000403037221 */ /* 0x000fc80000000100 */
[----:B------:R-:W-:Y:S01]  /*1530*/  FFMA.SAT R4, R3, R0, 0.5 ;  /* 0x3f00000003047423 */ /* 0x000fe20000002000 */
[----:B------:R-:W-:-:S03]  /*1540*/  FFMA.RM R0, R2, R25, 12582913 ;  /* 0x4b40000102007423 */ /* 0x000fc60000004019 */
[----:B------:R-:W-:Y:S01]  /*1550*/  FFMA.RM R2, R4, R25, 12582913 ;  /* 0x4b40000104027423 */ /* 0x000fe20000004019 */
        /* <DEDUP_REMOVED lines=9> */
[----:B0-----:R-:W-:-:S04]  /*15f0*/  FMUL R0, R0, R5 ;  /* 0x0000000500007220 */ /* 0x001fc80000400000 */
[----:B------:R-:W-:-:S07]  /*1600*/  FADD R13, RZ, R0 ;  /* 0x00000000ff0d7221 */ /* 0x000fce0000000000 */
[----:B------:R-:W-:Y:S05]  /*1610*/  WARPSYNC.COLLECTIVE R15, `(.L_x_24731) ;  /* 0x000000000f087348 */ /* 0x000fea0003c00000 */
[----:B------:R0:W1:Y:S02]  /*1620*/  SHFL.BFLY P6, R14, R13, R12, R11 ;  /* 0x0c00000c0d0e7389 */ /* 0x00006400000c000b */
[----:B01----:R-:W-:Y:S05]  /*1630*/  ENDCOLLECTIVE ;  /* 0x000000000000791b */ /* 0x003fea0003800000 */
.L_x_24731:
[----:B------:R-:W-:Y:S02]  /*1640*/  HFMA2 R12, -RZ, RZ, 0, 2.384185791015625e-07 ;  /* 0x00000004ff0c7431 */ /* 0x000fe400000001ff */
[----:B------:R-:W-:-:S04]  /*1650*/  FADD R3, R13, R14 ;  /* 0x0000000e0d037221 */ /* 0x000fc80000000000 */
[----:B------:R-:W-:-:S07]  /*1660*/  IMAD.MOV.U32 R13, RZ, RZ, R3 ;  /* 0x000000ffff0d7224 */ /* 0x000fce00078e0003 */
[----:B------:R-:W-:Y:S05]  /*1670*/  WARPSYNC.COLLECTIVE R15, `(.L_x_24732) ;  /* 0x000000000f087348 */ /* 0x000fea0003c00000 */
[----:B------:R0:W1:Y:S02]  /*1680*/  SHFL.BFLY P6, R14, R13, R12, R11 ;  /* 0x0c00000c0d0e7389 */ /* 0x00006400000c000b */
[----:B01----:R-:W-:Y:S05]  /*1690*/  ENDCOLLECTIVE ;  /* 0x000000000000791b */ /* 0x003fea0003800000 */
.L_x_24732:
[----:B------:R-:W-:Y:S02]  /*16a0*/  IMAD.MOV.U32 R12, RZ, RZ, 0x2 ;  /* 0x00000002ff0c7424 */ /* 0x000fe400078e00ff */
[----:B------:R-:W-:Y:S02]  /*16b0*/  FADD R25, R3, R14 ;  /* 0x0000000e03197221 */ /* 0x000fe40000000000 */
[----:B------:R0:W1:Y:S02]  /*16c0*/  MUFU.EX2 R3, R26 ;  /* 0x0000001a00037308 */ /* 0x0000640000000800 */
[----:B------:R-:W-:-:S07]  /*16d0*/  IMAD.MOV.U32 R13, RZ, RZ, R25 ;  /* 0x000000ffff0d7224 */ /* 0x000fce00078e0019 */
[----:B01----:R-:W-:Y:S05]  /*16e0*/  WARPSYNC.COLLECTIVE R15, `(.L_x_24733) ;  /* 0x000000000f087348 */ /* 0x003fea0003c00000 */
[----:B------:R2:W3:Y:S02]  /*16f0*/  SHFL.BFLY P6, R14, R13, R12, R11 ;  /* 0x0c00000c0d0e7389 */ /* 0x0004e400000c000b */
[----:B0123--:R-:W-:Y:S05]  /*1700*/  ENDCOLLECTIVE ;  /* 0x000000000000791b */ /* 0x00ffea0003800000 */
.L_x_24733:
        /* <DEDUP_REMOVED lines=8> */
.L_x_24734:
[----:B------:R-:W-:Y:S01]  /*1790*/  MOV R13, R5 ;  /* 0x00000005000d7202 */ /* 0x000fe20000000f00 */
[----:B------:R-:W-:Y:S02]  /*17a0*/  IMAD.MOV.U32 R12, RZ, RZ, 0x8 ;  /* 0x00000008ff0c7424 */ /* 0x000fe400078e00ff */
[----:B------:R-:W-:-:S07]  /*17b0*/  FADD R3, R4, R14 ;  /* 0x0000000e04037221 */ /* 0x000fce0000000000 */
[----:B------:R-:W-:Y:S05]  /*17c0*/  WARPSYNC.COLLECTIVE R15, `(.L_x_24735) ;  /* 0x000000000f087348 */ /* 0x000fea0003c00000 */
[----:B------:R0:W1:Y:S02]  /*17d0*/  SHFL.BFLY P6, R14, R13, R12, R11 ;  /* 0x0c00000c0d0e7389 */ /* 0x00006400000c000b */
[----:B01----:R-:W-:Y:S05]  /*17e0*/  ENDCOLLECTIVE ;  /* 0x000000000000791b */ /* 0x003fea0003800000 */
.L_x_24735:
[----:B------:R-:W-:Y:S02]  /*17f0*/  IMAD.MOV.U32 R12, RZ, RZ, 0x4 ;  /* 0x00000004ff0c7424 */ /* 0x000fe400078e00ff */
[----:B------:R-:W-:-:S04]  /*1800*/  IMAD.MOV.U32 R4, RZ, RZ, R14 ;  /* 0x000000ffff047224 */ /* 0x000fc800078e000e */
[----:B------:R-:W-:-:S05]  /*1810*/  FADD R26, R5, R4 ;  /* 0x00000004051a7221 */ /* 0x000fca0000000000 */
[----:B------:R-:W-:-:S07]  /*1820*/  MOV R13, R26 ;  /* 0x0000001a000d7202 */ /* 0x000fce0000000f00 */
[----:B------:R-:W-:Y:S05]  /*1830*/  WARPSYNC.COLLECTIVE R15, `(.L_x_24736) ;  /* 0x000000000f087348 */ /* 0x000fea0003c00000 */
[----:B------:R0:W1:Y:S02]  /*1840*/  SHFL.BFLY P6, R14, R13, R12, R11 ;  /* 0x0c00000c0d0e7389 */ /* 0x00006400000c000b */
[----:B01----:R-:W-:Y:S05]  /*1850*/  ENDCOLLECTIVE ;  /* 0x000000000000791b */ /* 0x003fea0003800000 */
.L_x_24736:
[----:B------:R-:W-:Y:S02]  /*1860*/  IMAD.MOV.U32 R12, RZ, RZ, 0x2 ;  /* 0x00000002ff0c7424 */ /* 0x000fe400078e00ff */
[----:B------:R-:W-:-:S04]  /*1870*/  IMAD.MOV.U32 R27, RZ, RZ, R14 ;  /* 0x000000ffff1b7224 */ /* 0x000fc800078e000e */
[----:B------:R-:W-:-:S05]  /*1880*/  FADD R27, R26, R27 ;  /* 0x0000001b1a1b7221 */ /* 0x000fca0000000000 */
[----:B------:R-:W-:-:S07]  /*1890*/  MOV R13, R27 ;  /* 0x0000001b000d7202 */ /* 0x000fce0000000f00 */
[----:B------:R-:W-:Y:S05]  /*18a0*/  WARPSYNC.COLLECTIVE R15, `(.L_x_24737) ;  /* 0x000000000f087348 */ /* 0x000fea0003c00000 */
[----:B------:R0:W1:Y:S02]  /*18b0*/  SHFL.BFLY P6, R14, R13, R12, R11 ;  /* 0x0c00000c0d0e7389 */ /* 0x00006400000c000b */
[----:B01----:R-:W-:Y:S05]  /*18c0*/  ENDCOLLECTIVE ;  /* 0x000000000000791b */ /* 0x003fea0003800000 */
.L_x_24737:
[----:B------:R-:W-:Y:S02]  /*18d0*/  IMAD.MOV.U32 R12, RZ, RZ, 0x1 ;  /* 0x00000001ff0c7424 */ /* 0x000fe400078e00ff */
[----:B------:R-:W-:-:S04]  /*18e0*/  IMAD.MOV.U32 R28, RZ, RZ, R14 ;  /* 0x000000ffff1c7224 */ /* 0x000fc800078e000e */
[----:B------:R-:W-:-:S05]  /*18f0*/  FADD R5, R27, R28 ;  /* 0x0000001c1b057221 */ /* 0x000fca0000000000 */
[----:B------:R-:W-:-:S07]  /*1900*/  MOV R13, R5 ;  /* 0x00000005000d7202 */ /* 0x000fce0000000f00 */
[----:B------:R-:W-:Y:S05]  /*1910*/  WARPSYNC.COLLECTIVE R15, `(.L_x_24738) ;  /* 0x000000000f087348 */ /* 0x000fea0003c00000 */
[----:B------:R0:W1:Y:S02]  /*1920*/  SHFL.BFLY P6, R14, R13, R12, R11 ;  /* 0x0c00000c0d0e7389 */ /* 0x00006400000c000b */
[----:B01----:R-:W-:Y:S05]  /*1930*/  ENDCOLLECTIVE ;  /* 0x000000000000791b */ /* 0x003fea0003800000 */
.L_x_24738:
[----:B------:R-:W-:Y:S01]  /*1940*/  IMAD.MOV.U32 R28, RZ, RZ, R14 ;  /* 0x000000ffff1c7224 */ /* 0x000fe200078e000e */
[----:B------:R-:W-:Y:S06]  /*1950*/  BRA `(.L_x_24739) ;  /* 0xfffffff4000c7947 */ /* 0x000fec000383ffff */
        .weak           $__internal_386_$__cuda_sm3x_div_rn_noftz_f32_slowpath
        .type           $__internal_386_$__cuda_sm3x_div_rn_noftz_f32_slowpath,@function
        .size           $__internal_386_$__cuda_sm3x_div_rn_noftz_f32_slowpath,(.L_x_37763 - $__internal_386_$__cuda_sm3x_div_rn_noftz_f32_slowpath)
$__internal_386_$__cuda_sm3x_div_rn_noftz_f32_slowpath:
        /* <DEDUP_REMOVED lines=34> */
.L_x_24741:
        /* <DEDUP_REMOVED lines=51> */
.L_x_24748:
[----:B------:R-:W-:-:S04]  /*1eb0*/  LOP3.LUT R0, R0, 0x80000000, RZ, 0xc0, !PT ;  /* 0x8000000000007812 */ /* 0x000fc800078ec0ff */
[----:B------:R-:W-:Y:S01]  /*1ec0*/  LOP3.LUT R0, R0, 0x7f800000, RZ, 0xfc, !PT ;  /* 0x7f80000000007812 */ /* 0x000fe200078efcff */
[----:B------:R-:W-:Y:S06]  /*1ed0*/  BRA `(.L_x_24749) ;  /* 0x0000000000047947 */ /* 0x000fec0003800000 */
.L_x_24747:
[----:B------:R-:W-:-:S07]  /*1ee0*/  IMAD R0, R15, 0x800000, R0 ;  /* 0x008000000f007824 */ /* 0x000fce00078e0200 */
.L_x_24749:
[----:B------:R-:W-:Y:S05]  /*1ef0*/  BSYNC.RECONVERGENT B3 ;  /* 0x0000000000037941 */ /* 0x000fea0003800200 */
.L_x_24746:
[----:B------:R-:W-:Y:S05]  /*1f00*/  BRA `(.L_x_24750) ;  /* 0x0000000000207947 */ /* 0x000fea0003800000 */
.L_x_24745:
[----:B------:R-:W-:-:S04]  /*1f10*/  LOP3.LUT R0, R3, 0x80000000, R0, 0x48, !PT ;  /* 0x8000000003007812 */ /* 0x000fc800078e4800 */
[----:B------:R-:W-:Y:S01]  /*1f20*/  LOP3.LUT R0, R0, 0x7f800000, RZ, 0xfc, !PT ;  /* 0x7f80000000007812 */ /* 0x000fe200078efcff */
[----:B------:R-:W-:Y:S06]  /*1f30*/  BRA `(.L_x_24750) ;  /* 0x0000000000147947 */ /* 0x000fec0003800000 */
.L_x_24744:
[----:B------:R-:W-:Y:S01]  /*1f40*/  LOP3.LUT R0, R3, 0x80000000, R0, 0x48, !PT ;  /* 0x8000000003007812 */ /* 0x000fe200078e4800 */
[----:B------:R-:W-:Y:S06]  /*1f50*/  BRA `(.L_x_24750) ;  /* 0x00000000000c7947 */ /* 0x000fec0003800000 */
.L_x_24743:
[----:B------:R-:W0:Y:S01]  /*1f60*/  MUFU.RSQ R0, -QNAN ;  /* 0xffc0000000007908 */ /* 0x000e220000001400 */
[----:B------:R-:W-:Y:S05]  /*1f70*/  BRA `(.L_x_24750) ;  /* 0x0000000000047947 */ /* 0x000fea0003800000 */
.L_x_24742:
[----:B------:R-:W-:-:S07]  /*1f80*/  FADD.FTZ R0, R0, R3 ;  /* 0x0000000300007221 */ /* 0x000fce0000010000 */
.L_x_24750:
[----:B------:R-:W-:Y:S05]  /*1f90*/  BSYNC.RECONVERGENT B2 ;  /* 0x0000000000027941 */ /* 0x000fea0003800200 */
.L_x_24740:
[----:B------:R-:W-:Y:S02]  /*1fa0*/  HFMA2 R13, -RZ, RZ, 0, 0 ;  /* 0x00000000ff0d7431 */ /* 0x000fe400000001ff */
[----:B------:R-:W-:Y:S01]  /*1fb0*/  IMAD.MOV.U32 R12, RZ, RZ, R4 ;  /* 0x000000ffff0c7224 */ /* 0x000fe200078e0004 */
[----:B0-----:R-:W-:-:S03]  /*1fc0*/  MOV R11, R0 ;  /* 0x00000000000b7202 */ /* 0x001fc60000000f00 */
[----:B------:R-:W-:Y:S05]  /*1fd0*/  RET.REL.NODEC R12 `(_Z15SoftmaxWarpImplI22BroadcastScaleMaskLoadIffbLm2EiE11DirectStoreIffEfLi1ELi1ELi16ELi2ELb1EL9Algorithm0EEvT_T0_ll) ;  /* 0xffffffe00c087950 */ /* 0x000fea0003c3ffff */
.L_x_24751:
        /* <DEDUP_REMOVED lines=10> */
.L_x_37763:


//--------------------- .text._Z15SoftmaxWarpImplI22BroadcastScaleMaskLoadIffbLm2EiE11DirectStoreIffEfLi1ELi1ELi16ELi2ELb0EL9Algorithm0EEvT_T0_ll --------------------------
	.section	.text._Z15SoftmaxWarpImplI22BroadcastScaleMaskLoadIffbLm2EiE11DirectStoreIffEfLi1ELi1ELi16ELi2ELb0EL9Algorithm0EEvT_T0_ll,"ax",@progbits
	.align	128
        .global         _Z15SoftmaxWarpImplI22BroadcastScaleMaskLoadIffbLm2EiE11DirectStoreIffEfLi1ELi1ELi16ELi2ELb0EL9Algorithm0EEvT_T0_ll
        .type           _Z15SoftmaxWarpImplI22BroadcastScaleMaskLoadIffbLm2EiE11DirectStoreIffEfLi1ELi1ELi16ELi2ELb0EL9Algorithm0EEvT_T0_ll,@function
        .size           _Z15SoftmaxWarpImplI22BroadcastScaleMaskLoadIffbLm2EiE11DirectStoreIffEfLi1ELi1ELi16ELi2ELb0EL9Algorithm0EEvT_T0_ll,(.L_x_37764 - _Z15SoftmaxWarpImplI22BroadcastScaleMaskLoadIffbLm2EiE11DirectStoreIffEfLi1ELi1ELi16ELi2ELb0EL9Algorithm0EEvT_T0_ll)
        .other          _Z15SoftmaxWarpImplI22BroadcastScaleMaskLoadIffbLm2EiE11DirectStoreIffEfLi1ELi1ELi16ELi2ELb0EL9Algorithm0EEvT_T0_ll,@"STO_CUDA_ENTRY STV_DEFAULT"
_Z15SoftmaxWarpImplI22BroadcastScaleMaskLoadIffbLm2EiE11DirectStoreIffEfLi1ELi1ELi16ELi2ELb0EL9Algorithm0EEvT_T0_ll:
.text._Z15SoftmaxWarpImplI22BroadcastScaleMaskLoadIffbLm2EiE11DirectStoreIffEfLi1ELi1ELi16ELi2ELb0EL9Algorithm0EEvT_T0_ll:
        /* <DEDUP_REMOVED lines=26> */
.L_x_24752:
        /* <DEDUP_REMOVED lines=19> */
.L_x_24759:
[----:B-1----:R-:W-:Y:S01]  /*02d0*/  IABS R0, R22 ;  /* 0x0000001600007213 */ /* 0x002fe20000000000 */
[----:B0-----:R-:W-:Y:S01]  /*02e0*/  IMAD R5, R19, UR46, R24 ;  /* 0x0000002e13057c24 */ /* 0x001fe2000f8e0218 */
[C---:B--2---:R-:W-:Y:S02]  /*02f0*/  R2UR UR8, R6.reuse ;  /* 0x00000000060872ca */ /* 0x044fe400000e0000 */
        /* <DEDUP_REMOVED lines=33> */
[----:B------:R-:W-:-:S04]  /*0510*/  LOP3.LUT R0, R5, R22, RZ, 0x3c, !PT ;  /* 0x0000001605007212 */ /* 0x000fc800078e3cff */
[----:B------:R-:W-:Y:S02]  /*0520*/  @P3 IADD3 R2, PT, PT, R2, 0x1, RZ ;  /* 0x0000000102023810 */ /* 0x000fe40007ffe0ff */
[----:B------:R-:W-:Y:S02]  /*0530*/  ISETP.GE.AND P3, PT, R0, RZ, PT ;  /* 0x000000ff0000720c */ /* 0x000fe40003f66270 */
[----:B------:R-:W-:Y:S02]  /*0540*/  LOP3.LUT R0, RZ, R22, RZ, 0x33, !PT ;  /* 0x00000016ff007212 */ /* 0x000fe400078e33ff */
[----:B------:R-:W-:Y:S01]  /*0550*/  @!P1 IADD3 R2, PT, PT, -R2, RZ, RZ ;  /* 0x000000ff02029210 */ /* 0x000fe20007ffe1ff */
[----:B------:R-:W-:Y:S01]  /*0560*/  @P0 VIADD R11, R11, 0x1 ;  /* 0x000000010b0b0836 */ /* 0x000fe20000000000 */
[----:B---3--:R-:W-:Y:S02]  /*0570*/  ISETP.NE.U32.AND P1, PT, R16, 0x1, PT ;  /* 0x000000011000780c */ /* 0x008fe40003f25070 */
[----:B------:R-:W-:-:S02]  /*0580*/  SEL R2, R0, R2, !P2 ;  /* 0x0000000200027207 */ /* 0x000fc40005000000 */
[----:B----4-:R-:W-:Y:S02]  /*0590*/  ISETP.NE.U32.AND P0, PT, R8, 0x1, PT ;  /* 0x000000010800780c */ /* 0x010fe40003f05070 */
[----:B------:R-:W-:Y:S01]  /*05a0*/  ISETP.NE.AND.EX P1, PT, R17, RZ, PT, P1 ;  /* 0x000000ff1100720c */ /* 0x000fe20003f25310 */
[----:B------:R-:W-:Y:S01]  /*05b0*/  @!P3 IMAD.MOV R11, RZ, RZ, -R11 ;  /* 0x000000ffff0bb224 */ /* 0x000fe200078e0a0b */
[----:B------:R-:W-:Y:S01]  /*05c0*/  ISETP.NE.AND.EX P0, PT, R9, RZ, PT, P0 ;  /* 0x000000ff0900720c */ /* 0x000fe20003f05300 */
[----:B------:R-:W-:Y:S01]  /*05d0*/  IMAD.MOV R4, RZ, RZ, -R2 ;  /* 0x000000ffff047224 */ /* 0x000fe200078e0a02 */
[----:B------:R-:W-:Y:S02]  /*05e0*/  SEL R2, R2, RZ, P1 ;  /* 0x000000ff02027207 */ /* 0x000fe40000800000 */
[----:B------:R-:W-:Y:S01]  /*05f0*/  SEL R0, R0, R11, !P2 ;  /* 0x0000000b00007207 */ /* 0x000fe20005000000 */
[----:B------:R-:W-:Y:S02]  /*0600*/  IMAD R4, R22, R4, R3 ;  /* 0x0000000416047224 */ /* 0x000fe400078e0203 */
[----:B------:R-:W-:Y:S01]  /*0610*/  IMAD R11, R2, UR40, RZ ;  /* 0x00000028020b7c24 */ /* 0x000fe2000f8e02ff */
[----:B------:R-:W-:-:S02]  /*0620*/  IADD3 R10, PT, PT, -R0, RZ, RZ ;  /* 0x000000ff000a7210 */ /* 0x000fc40007ffe1ff */
[----:B------:R-:W-:Y:S02]  /*0630*/  SEL R4, R4, RZ, P0 ;  /* 0x000000ff04047207 */ /* 0x000fe40000000000 */
[----:B------:R-:W-:Y:S01]  /*0640*/  SEL R0, R0, RZ, P1 ;  /* 0x000000ff00007207 */ /* 0x000fe20000800000 */
[----:B------:R-:W-:Y:S02]  /*0650*/  IMAD R2, R22, R10, R5 ;  /* 0x0000000a16027224 */ /* 0x000fe400078e0205 */
[----:B------:R-:W-:Y:S02]  /*0660*/  IMAD R4, R4, UR41, R11 ;  /* 0x0000002904047c24 */ /* 0x000fe4000f8e020b */
[----:B------:R-:W-:Y:S01]  /*0670*/  IMAD R13, R0, UR40, RZ ;  /* 0x00000028000d7c24 */ /* 0x000fe2000f8e02ff */
[----:B------:R-:W-:Y:S02]  /*0680*/  SEL R2, R2, RZ, P0 ;  /* 0x000000ff02027207 */ /* 0x000fe40000000000 */
[----:B------:R-:W-:-:S02]  /*0690*/  IADD3 R10, P0, PT, R4, UR38, RZ ;  /* 0x00000026040a7c10 */ /* 0x000fc4000ff1e0ff */
[----:B------:R-:W-:Y:S01]  /*06a0*/  SHF.R.S64 R0, RZ, 0x1e, R5 ;  /* 0x0000001eff007819 */ /* 0x000fe20000001005 */
[----:B------:R-:W-:Y:S01]  /*06b0*/  IMAD R13, R2, UR41, R13 ;  /* 0x00000029020d7c24 */ /* 0x000fe2000f8e020d */
[----:B------:R-:W-:Y:S02]  /*06c0*/  LEA.HI.X.SX32 R11, R4, UR39, 0x1, P0 ;  /* 0x00000027040b7c11 */ /* 0x000fe400080f0eff */
[----:B------:R-:W-:Y:S02]  /*06d0*/  IADD3 R4, P0, PT, R0, UR36, RZ ;  /* 0x0000002400047c10 */ /* 0x000fe4000ff1e0ff */
[----:B------:R-:W-:Y:S01]  /*06e0*/  IADD3 R14, P1, PT, R13, UR38, RZ ;  /* 0x000000260d0e7c10 */ /* 0x000fe2000ff3e0ff */
[----:B------:R0:W2:Y:S01]  /*06f0*/  LDG.E.U8 R0, desc[UR8][R10.64] ;  /* 0x000000080a007981 */ /* 0x0000a2000c1e1100 */
[----:B------:R-:W-:Y:S02]  /*0700*/  SHF.R.S64 R2, RZ, 0x1e, R3 ;  /* 0x0000001eff027819 */ /* 0x000fe40000001003 */
[----:B------:R-:W-:-:S02]  /*0710*/  LEA.HI.X.SX32 R5, R5, UR37, 0x2, P0 ;  /* 0x0000002505057c11 */ /* 0x000fc400080f16ff */
[----:B------:R-:W-:Y:S02]  /*0720*/  LEA.HI.X.SX32 R15, R13, UR39, 0x1, P1 ;  /* 0x000000270d0f7c11 */ /* 0x000fe400088f0eff */
[----:B------:R-:W-:Y:S01]  /*0730*/  IADD3 R2, P0, PT, R2, UR36, RZ ;  /* 0x0000002402027c10 */ /* 0x000fe2000ff1e0ff */
[----:B------:R-:W3:Y:S01]  /*0740*/  LDG.E R4, desc[UR4][R4.64] ;  /* 0x0000000404047981 */ /* 0x000ee2000c1e1900 */
[----:B0-----:R-:W3:Y:S02]  /*0750*/  LDC.64 R10, c[0x0][0x3d0] ;  /* 0x0000f400ff0a7b82 */ /* 0x001ee40000000a00 */
        /* <DEDUP_REMOVED lines=65> */
.L_x_24777:
        /* <DEDUP_REMOVED lines=11> */
[----:B------:R-:W-:Y:S05]  /*0c20*/  CALL.REL.NOINC `($__internal_387_$__cuda_sm3x_div_rn_noftz_f32_slowpath) ;  /* 0x0000000800ac7944 */ /* 0x000fea0003c00000 */
.L_x_24756:
[----:B------:R-:W-:Y:S05]  /*0c30*/  BSYNC.RECONVERGENT B1 ;  /* 0x0000000000017941 */ /* 0x000fea0003800200 */
.L_x_24755:
        /* <DEDUP_REMOVED lines=22> */
[----:B------:R-:W-:Y:S05]  /*0da0*/  CALL.REL.NOINC `($__internal_387_$__cuda_sm3x_div_rn_noftz_f32_slowpath) ;  /* 0x00000008004c7944 */ /* 0x000fea0003c00000 */
[----:B------:R-:W-:-:S07]  /*0db0*/  MOV R15, R13 ;  /* 0x0000000d000f7202 */ /* 0x000fce0000000f00 */
.L_x_24758:
[----:B------:R-:W-:Y:S05]  /*0dc0*/  BSYNC.RECONVERGENT B1 ;  /* 0x0000000000017941 */ /* 0x000fea0003800200 */
.L_x_24757:
        /* <DEDUP_REMOVED lines=13> */
.L_x_24753:
[----:B------:R-:W-:Y:S05]  /*0ea0*/  EXIT ;  /* 0x000000000000794d */ /* 0x000fea0003800000 */
.L_x_24754:
[----:B------:R-:W-:Y:S01]  /*0eb0*/  BSSY B1, `(.L_x_24760) ;  /* 0x0000007000017945 */ /* 0x000fe20003800000 */
[----:B------:R-:W-:Y:S01]  /*0ec0*/  IMAD.MOV.U32 R12, RZ, RZ, 0x8 ;  /* 0x00000008ff0c7424 */ /* 0x000fe200078e00ff */
[----:B------:R-:W-:Y:S01]  /*0ed0*/  MOV R15, 0xffffffff ;  /* 0xffffffff000f7802 */ /* 0x000fe20000000f00 */
[----:B------:R-:W-:-:S07]  /*0ee0*/  IMAD.MOV.U32 R11, RZ, RZ, 0x1f ;  /* 0x0000001fff0b7424 */ /* 0x000fce00078e00ff */
[----:B------:R-:W-:Y:S05]  /*0ef0*/  WARPSYNC.COLLECTIVE R15, `(.L_x_24761) ;  /* 0x000000000f087348 */ /* 0x000fea0003c00000 */
[----:B------:R0:W1:Y:S02]  /*0f00*/  SHFL.BFLY P6, R14, R13, R12, R11 ;  /* 0x0c00000c0d0e7389 */ /* 0x00006400000c000b */
[----:B01----:R-:W-:Y:S05]  /*0f10*/  ENDCOLLECTIVE ;  /* 0x000000000000791b */ /* 0x003fea0003800000 */
.L_x_24761:
[----:B------:R-:W-:Y:S05]  /*0f20*/  BSYNC B1 ;  /* 0x0000000000017941 */ /* 0x000fea0003800000 */
.L_x_24760:
[----:B------:R-:W-:Y:S01]  /*0f30*/  FMNMX R13, R13, R14, !PT ;  /* 0x0000000e0d0d7209 */ /* 0x000fe20007800000 */
[----:B------:R-:W-:Y:S01]  /*0f40*/  IMAD.MOV.U32 R12, RZ, RZ, 0x4 ;  /* 0x00000004ff0c7424 */ /* 0x000fe200078e00ff */
[----:B------:R-:W-:Y:S01]  /*0f50*/  MOV R15, 0xffffffff ;  /* 0xffffffff000f7802 */ /* 0x000fe20000000f00 */
[----:B------:R-:W-:-:S07]  /*0f60*/  IMAD.MOV.U32 R11, RZ, RZ, 0x1f ;  /* 0x0000001fff0b7424 */ /* 0x000fce00078e00ff */
[----:B------:R-:W-:Y:S05]  /*0f70*/  WARPSYNC.COLLECTIVE R15, `(.L_x_24762) ;  /* 0x000000000f087348 */ /* 0x000fea0003c00000 */
[----:B------:R0:W1:Y:S02]  /*0f80*/  SHFL.BFLY P6, R14, R13, R12, R11 ;  /* 0x0c00000c0d0e7389 */ /* 0x00006400000c000b */
[----:B01----:R-:W-:Y:S05]  /*0f90*/  ENDCOLLECTIVE ;  /* 0x000000000000791b */ /* 0x003fea0003800000 */
.L_x_24762:
[----:B------:R-:W-:Y:S01]  /*0fa0*/  IMAD.MOV.U32 R12, RZ, RZ, 0x2 ;  /* 0x00000002ff0c7424 */ /* 0x000fe200078e00ff */
[----:B------:R-:W-:-:S05]  /*0fb0*/  FMNMX R3, R13, R14, !PT ;  /* 0x0000000e0d037209 */ /* 0x000fca0007800000 */
[----:B------:R-:W-:-:S07]  /*0fc0*/  IMAD.MOV.U32 R13, RZ, RZ, R3 ;  /* 0x000000ffff0d7224 */ /* 0x000fce00078e0003 */
[----:B------:R-:W-:Y:S05]  /*0fd0*/  WARPSYNC.COLLECTIVE R15, `(.L_x_24763) ;  /* 0x000000000f087348 */ /* 0x000fea0003c00000 */
[----:B------:R0:W1:Y:S02]  /*0fe0*/  SHFL.BFLY P6, R14, R13, R12, R11 ;  /* 0x0c00000c0d0e7389 */ /* 0x00006400000c000b */
[----:B01----:R-:W-:Y:S05]  /*0ff0*/  ENDCOLLECTIVE ;  /* 0x000000000000791b */ /* 0x003fea0003800000 */
.L_x_24763:
[----:B------:R-:W-:Y:S01]  /*1000*/  IMAD.MOV.U32 R12, RZ, RZ, 0x1 ;  /* 0x00000001ff0c7424 */ /* 0x000fe200078e00ff */
[----:B------:R-:W-:-:S04]  /*1010*/  FMNMX R25, R3, R14, !PT ;  /* 0x0000000e03197209 */ /* 0x000fc80007800000 */
[----:B------:R-:W-:-:S07]  /*1020*/  MOV R13, R25 ;  /* 0x00000019000d7202 */ /* 0x000fce0000000f00 */
[----:B------:R-:W-:Y:S05]  /*1030*/  WARPSYNC.COLLECTIVE R15, `(.L_x_24764) ;  /* 0x000000000f087348 */ /* 0x000fea0003c00000 */
[----:B------:R0:W1:Y:S02]  /*1040*/  SHFL.BFLY P6, R14, R13, R12, R11 ;  /* 0x0c00000c0d0e7389 */ /* 0x00006400000c000b */
[----:B01----:R-:W-:Y:S05]  /*1050*/  ENDCOLLECTIVE ;  /* 0x000000000000791b */ /* 0x003fea0003800000 */
.L_x_24764:
[----:B------:R-:W-:Y:S01]  /*1060*/  MOV R13, R0 ;  /* 0x00000000000d7202 */ /* 0x000fe20000000f00 */
[----:B------:R-:W-:Y:S02]  /*1070*/  IMAD.MOV.U32 R12, RZ, RZ, 0x8 ;  /* 0x00000008ff0c7424 */ /* 0x000fe400078e00ff */
[----:B------:R-:W-:-:S07]  /*1080*/  IMAD.MOV.U32 R26, RZ, RZ, R14 ;  /* 0x000000ffff1a7224 */ /* 0x000fce00078e000e */
[----:B------:R-:W-:Y:S05]  /*1090*/  WARPSYNC.COLLECTIVE R15, `(.L_x_24765) ;  /* 0x000000000f087348 */ /* 0x000fea0003c00000 */
[----:B------:R0:W1:Y:S02]  /*10a0*/  SHFL.BFLY P6, R14, R13, R12, R11 ;  /* 0x0c00000c0d0e7389 */ /* 0x00006400000c000b */
[----:B01----:R-:W-:Y:S05]  /*10b0*/  ENDCOLLECTIVE ;  /* 0x000000000000791b */ /* 0x003fea0003800000 */
.L_x_24765:
[----:B------:R-:W-:-:S05]  /*10c0*/  FMNMX R26, R25, R26, !PT ;  /* 0x0000001a191a7209 */ /* 0x000fca0007800000 */
[----:B------:R-:W-:Y:S01]  /*10d0*/  FADD R23, R23, -R26 ;  /* 0x8000001a17177221 */ /* 0x000fe20000000000 */
[----:B------:R-:W-:Y:S02]  /*10e0*/  IMAD.MOV.U32 R12, RZ, RZ, 0x4 ;  /* 0x00000004ff0c7424 */ /* 0x000fe400078e00ff */
[----:B------:R-:W-:-:S05]  /*10f0*/  IMAD.MOV.U32 R3, RZ, RZ, R14 ;  /* 0x000000ffff037224 */ /* 0x000fca00078e000e */
[----:B------:R-:W-:Y:S01]  /*1100*/  FMNMX R2, R0, R3, !PT ;  /* 0x0000000300027209 */ /* 0x000fe20007800000 */
[----:B------:R-:W-:Y:S02]  /*1110*/  HFMA2 R0, -RZ, RZ, 0.96630859375, -0.0022525787353515625 ;  /* 0x3bbb989dff007431 */ /* 0x000fe400000001ff */
[----:B------:R-:W-:Y:S01]  /*1120*/  IMAD.MOV.U32 R3, RZ, RZ, 0x437c0000 ;  /* 0x437c0000ff037424 */ /* 0x000fe200078e00ff */
[----:B------:R-:W-:-:S07]  /*1130*/  MOV R13, R2 ;  /* 0x00000002000d7202 */ /* 0x000fce0000000f00 */
[----:B------:R-:W-:Y:S05]  /*1140*/  WARPSYNC.COLLECTIVE R15, `(.L_x_24766) ;  /* 0x000000000f087348 */ /* 0x000fea0003c00000 */
[----:B------:R0:W1:Y:S02]  /*1150*/  SHFL.BFLY P6, R14, R13, R12, R11 ;  /* 0x0c00000c0d0e7389 */ /* 0x00006400000c000b */
[----:B01----:R-:W-:Y:S05]  /*1160*/  ENDCOLLECTIVE ;  /* 0x000000000000791b */ /* 0x003fea0003800000 */
.L_x_24766:
[----:B------:R-:W-:-:S04]  /*1170*/  FFMA.SAT R4, R23, R0, 0.5 ;  /* 0x3f00000017047423 */ /* 0x000fc80000002000 */
[----:B------:R-:W-:Y:S01]  /*1180*/  FFMA.RM R18, R4, R3, 12582913 ;  /* 0x4b40000104127423 */ /* 0x000fe20000004003 */
[----:B------:R-:W-:Y:S01]  /*1190*/  MOV R12, 0x2 ;  /* 0x00000002000c7802 */ /* 0x000fe20000000f00 */
        /* <DEDUP_REMOVED lines=10> */
.L_x_24767:
[----:B------:R-:W0:Y:S01]  /*1240*/  MUFU.EX2 R25, R25 ;  /* 0x0000001900197308 */ /* 0x000e220000000800 */
[----:B------:R-:W-:Y:S02]  /*1250*/  IMAD.MOV.U32 R12, RZ, RZ, 0x1 ;  /* 0x00000001ff0c7424 */ /* 0x000fe400078e00ff */
[----:B0-----:R-:W-:-:S04]  /*1260*/  FMUL R2, R2, R25 ;  /* 0x0000001902027220 */ /* 0x001fc80000400000 */
[----:B------:R-:W-:Y:S01]  /*1270*/  FADD R23, RZ, R2 ;  /* 0x00000002ff177221 */ /* 0x000fe20000000000 */
[----:B------:R-:W-:-:S05]  /*1280*/  IMAD.MOV.U32 R5, RZ, RZ, R14 ;  /* 0x000000ffff057224 */ /* 0x000fca00078e000e */
[----:B------:R-:W-:-:S04]  /*1290*/  FMNMX R5, R4, R5, !PT ;  /* 0x0000000504057209 */ /* 0x000fc80007800000 */
[----:B------:R-:W-:-:S07]  /*12a0*/  MOV R13, R5 ;  /* 0x00000005000d7202 */ /* 0x000fce0000000f00 */
[----:B------:R-:W-:Y:S05]  /*12b0*/  WARPSYNC.COLLECTIVE R15, `(.L_x_24768) ;  /* 0x000000000f087348 */ /* 0x000fea0003c00000 */
[----:B------:R0:W1:Y:S02]  /*12c0*/  SHFL.BFLY P6, R14, R13, R12, R11 ;  /* 0x0c00000c0d0e7389 */ /* 0x00006400000c000b */
[----:B01----:R-:W-:Y:S05]  /*12d0*/  ENDCOLLECTIVE ;  /* 0x000000000000791b */ /* 0x003fea0003800000 */
.L_x_24768:
[----:B------:R-:W-:Y:S01]  /*12e0*/  MOV R13, R23 ;  /* 0x00000017000d7202 */ /* 0x000fe20000000f00 */
[----:B------:R-:W-:Y:S02]  /*12f0*/  IMAD.MOV.U32 R12, RZ, RZ, 0x8 ;  /* 0x00000008ff0c7424 */ /* 0x000fe400078e00ff */
[----:B------:R-:W-:-:S07]  /*1300*/  IMAD.MOV.U32 R18, RZ, RZ, R14 ;  /* 0x000000ffff127224 */ /* 0x000fce00078e000e */
[----:B------:R-:W-:Y:S05]  /*1310*/  WARPSYNC.COLLECTIVE R15, `(.L_x_24769) ;  /* 0x000000000f087348 */ /* 0x000fea0003c00000 */
[----:B------:R0:W1:Y:S02]  /*1320*/  SHFL.BFLY P6, R14, R13, R12, R11 ;  /* 0x0c00000c0d0e7389 */ /* 0x00006400000c000b */
[----:B01----:R-:W-:Y:S05]  /*1330*/  ENDCOLLECTIVE ;  /* 0x000000000000791b */ /* 0x003fea0003800000 */
.L_x_24769:
[----:B------:R-:W-:Y:S01]  /*1340*/  FMNMX R5, R5, R18, !PT ;  /* 0x0000001205057209 */ /* 0x000fe20007800000 */
[----:B------:R-:W-:Y:S02]  /*1350*/  HFMA2 R12, -RZ, RZ, 0, 2.384185791015625e-07 ;  /* 0x00000004ff0c7431 */ /* 0x000fe400000001ff */
[----:B------:R-:W-:Y:S02]  /*1360*/  FADD R4, R23, R14 ;  /* 0x0000000e17047221 */ /* 0x000fe40000000000 */
[----:B------:R-:W-:Y:S02]  /*1370*/  FADD R23, R10, -R5 ;  /* 0x800000050a177221 */ /* 0x000fe40000000000 */
[----:B------:R-:W-:Y:S02]  /*1380*/  IMAD.MOV.U32 R13, RZ, RZ, R4 ;  /* 0x000000ffff0d7224 */ /* 0x000fe400078e0004 */
[----:B------:R-:W-:-:S07]  /*1390*/  FFMA.SAT R0, R23, R0, 0.5 ;  /* 0x3f00000017007423 */ /* 0x000fce0000002000 */
[----:B------:R-:W-:Y:S05]  /*13a0*/  WARPSYNC.COLLECTIVE R15, `(.L_x_24770) ;  /* 0x000000000f087348 */ /* 0x000fea0003c00000 */
[----:B------:R0:W1:Y:S02]  /*13b0*/  SHFL.BFLY P6, R14, R13, R12, R11 ;  /* 0x0c00000c0d0e7389 */ /* 0x00006400000c000b */
[----:B01----:R-:W-:Y:S05]  /*13c0*/  ENDCOLLECTIVE ;  /* 0x000000000000791b */ /* 0x003fea0003800000 */
.L_x_24770:
[----:B------:R-:W-:-:S04]  /*13d0*/  FFMA.RM R0, R0, R3, 12582913 ;  /* 0x4b40000100007423 */ /* 0x000fc80000004003 */
[C---:B------:R-:W-:Y:S01]  /*13e0*/  FADD R10, R0.reuse, -12583039 ;  /* 0xcb40007f000a7421 */ /* 0x040fe20000000000 */
[----:B------:R-:W-:-:S03]  /*13f0*/  SHF.L.U32 R0, R0, 0x17, RZ ;  /* 0x0000001700007819 */ /* 0x000fc600000006ff */
[C---:B------:R-:W-:Y:S01]  /*1400*/  FFMA R10, R23.reuse, 1.4426950216293334961, -R10 ;  /* 0x3fb8aa3b170a7823 */ /* 0x040fe2000000080a */
        /* <DEDUP_REMOVED lines=8> */
.L_x_24771:
        /* <DEDUP_REMOVED lines=8> */
.L_x_24772:
[----:B------:R-:W-:Y:S02]  /*1510*/  IMAD.MOV.U32 R13, RZ, RZ, R3 ;  /* 0x000000ffff0d7224 */ /* 0x000fe400078e0003 */
[----:B------:R-:W-:Y:S01]  /*1520*/  IMAD.MOV.U32 R12, RZ, RZ, 0x8 ;  /* 0x00000008ff0c7424 */ /* 0x000fe200078e00ff */
[----:B------:R-:W-:-:S07]  /*1530*/  MOV R23, R14 ;  /* 0x0000000e00177202 */ /* 0x000fce0000000f00 */
[----:B------:R-:W-:Y:S05]  /*1540*/  WARPSYNC.COLLECTIVE R15, `(.L_x_24773) ;  /* 0x000000000f087348 */ /* 0x000fea0003c00000 */
[----:B------:R0:W1:Y:S02]  /*1550*/  SHFL.BFLY P6, R14, R13, R12, R11 ;  /* 0x0c00000c0d0e7389 */ /* 0x00006400000c000b */
[----:B01----:R-:W-:Y:S05]  /*1560*/  ENDCOLLECTIVE ;  /* 0x000000000000791b */ /* 0x003fea0003800000 */
.L_x_24773:
        /* <DEDUP_REMOVED lines=8> */
.L_x_24774:
[----:B------:R-:W-:Y:S01]  /*15f0*/  IMAD.MOV.U32 R12, RZ, RZ, 0x2 ;  /* 0x00000002ff0c7424 */ /* 0x000fe200078e00ff */
[----:B------:R-:W-:-:S05]  /*1600*/  MOV R25, R14 ;  /* 0x0000000e00197202 */ /* 0x000fca0000000f00 */
[----:B------:R-:W-:-:S04]  /*1610*/  FADD R25, R18, R25 ;  /* 0x0000001912197221 */ /* 0x000fc80000000000 */
[----:B------:R-:W-:-:S07]  /*1620*/  IMAD.MOV.U32 R13, RZ, RZ, R25 ;  /* 0x000000ffff0d7224 */ /* 0x000fce00078e0019 */
[----:B------:R-:W-:Y:S05]  /*1630*/  WARPSYNC.COLLECTIVE R15, `(.L_x_24775) ;  /* 0x000000000f087348 */ /* 0x000fea0003c00000 */
[----:B------:R0:W1:Y:S02]  /*1640*/  SHFL.BFLY P6, R14, R13, R12, R11 ;  /* 0x0c00000c0d0e7389 */ /* 0x00006400000c000b */
[----:B01----:R-:W-:Y:S05]  /*1650*/  ENDCOLLECTIVE ;  /* 0x000000000000791b */ /* 0x003fea0003800000 */
.L_x_24775:
[----:B------:R-:W-:Y:S01]  /*1660*/  IMAD.MOV.U32 R12, RZ, RZ, 0x1 ;  /* 0x00000001ff0c7424 */ /* 0x000fe200078e00ff */
[----:B------:R-:W-:-:S05]  /*1670*/  MOV R26, R14 ;  /* 0x0000000e001a7202 */ /* 0x000fca0000000f00 */
[----:B------:R-:W-:-:S04]  /*1680*/  FADD R26, R25, R26 ;  /* 0x0000001a191a7221 */ /* 0x000fc80000000000 */
[----:B------:R-:W-:-:S07]  /*1690*/  IMAD.MOV.U32 R13, RZ, RZ, R26 ;  /* 0x000000ffff0d7224 */ /* 0x000fce00078e001a */
[----:B------:R-:W-:Y:S05]  /*16a0*/  WARPSYNC.COLLECTIVE R15, `(.L_x_24776) ;  /* 0x000000000f087348 */ /* 0x000fea0003c00000 */
[----:B------:R0:W1:Y:S02]  /*16b0*/  SHFL.BFLY P6, R14, R13, R12, R11 ;  /* 0x0c00000c0d0e7389 */ /* 0x00006400000c000b */
[----:B01----:R-:W-:Y:S05]  /*16c0*/  ENDCOLLECTIVE ;  /* 0x000000000000791b */ /* 0x003fea0003800000 */
.L_x_24776:
[----:B------:R-:W-:Y:S05]  /*16d0*/  BRA `(.L_x_24777) ;  /* 0xfffffff400247947 */ /* 0x000fea000383ffff */
        .weak           $__internal_387_$__cuda_sm3x_div_rn_noftz_f32_slowpath
        .type           $__internal_387_$__cuda_sm3x_div_rn_noftz_f32_slowpath,@function
        .size           $__internal_387_$__cuda_sm3x_div_rn_noftz_f32_slowpath,(.L_x_37764 - $__internal_387_$__cuda_sm3x_div_rn_noftz_f32_slowpath)
$__internal_387_$__cuda_sm3x_div_rn_noftz_f32_slowpath:
        /* <DEDUP_REMOVED lines=34> */
.L_x_24779:
        /* <DEDUP_REMOVED lines=51> */
.L_x_24786:
[----:B------:R-:W-:-:S04]  /*1c30*/  LOP3.LUT R2, R2, 0x80000000, RZ, 0xc0, !PT ;  /* 0x8000000002027812 */ /* 0x000fc800078ec0ff */
[----:B------:R-:W-:Y:S01]  /*1c40*/  LOP3.LUT R2, R2, 0x7f800000, RZ, 0xfc, !PT ;  /* 0x7f80000002027812 */ /* 0x000fe200078efcff */
[----:B------:R-:W-:Y:S06]  /*1c50*/  BRA `(.L_x_24787) ;  /* 0x0000000000047947 */ /* 0x000fec0003800000 */
.L_x_24785:
[----:B------:R-:W-:-:S07]  /*1c60*/  IMAD R2, R12, 0x800000, R2 ;  /* 0x008000000c027824 */ /* 0x000fce00078e0202 */
.L_x_24787:
[----:B------:R-:W-:Y:S05]  /*1c70*/  BSYNC.RECONVERGENT B3 ;  /* 0x0000000000037941 */ /* 0x000fea0003800200 */
.L_x_24784:
[----:B------:R-:W-:Y:S05]  /*1c80*/  BRA `(.L_x_24788) ;  /* 0x0000000000207947 */ /* 0x000fea0003800000 */
.L_x_24783:
[----:B------:R-:W-:-:S04]  /*1c90*/  LOP3.LUT R2, R3, 0x80000000, R2, 0x48, !PT ;  /* 0x8000000003027812 */ /* 0x000fc800078e4802 */
[----:B------:R-:W-:Y:S01]  /*1ca0*/  LOP3.LUT R2, R2, 0x7f800000, RZ, 0xfc, !PT ;  /* 0x7f80000002027812 */ /* 0x000fe200078efcff */
[----:B------:R-:W-:Y:S06]  /*1cb0*/  BRA `(.L_x_24788) ;  /* 0x0000000000147947 */ /* 0x000fec0003800000 */
.L_x_24782:
[----:B------:R-:W-:Y:S01]  /*1cc0*/  LOP3.LUT R2, R3, 0x80000000, R2, 0x48, !PT ;  /* 0x8000000003027812 */ /* 0x000fe200078e4802 */
[----:B------:R-:W-:Y:S06]  /*1cd0*/  BRA `(.L_x_24788) ;  /* 0x00000000000c7947 */ /* 0x000fec0003800000 */
.L_x_24781:
[----:B------:R-:W0:Y:S01]  /*1ce0*/  MUFU.RSQ R2, -QNAN ;  /* 0xffc0000000027908 */ /* 0x000e220000001400 */
[----:B------:R-:W-:Y:S05]  /*1cf0*/  BRA `(.L_x_24788) ;  /* 0x0000000000047947 */ /* 0x000fea0003800000 */
.L_x_24780:
[----:B------:R-:W-:-:S07]  /*1d00*/  FADD.FTZ R2, R2, R3 ;  /* 0x0000000302027221 */ /* 0x000fce0000010000 */
.L_x_24788:
[----:B------:R-:W-:Y:S05]  /*1d10*/  BSYNC.RECONVERGENT B2 ;  /* 0x0000000000027941 */ /* 0x000fea0003800200 */
.L_x_24778:
[----:B------:R-:W-:Y:S01]  /*1d20*/  HFMA2 R3, -RZ, RZ, 0, 0 ;  /* 0x00000000ff037431 */ /* 0x000fe200000001ff */
[----:B0-----:R-:W-:Y:S01]  /*1d30*/  MOV R13, R2 ;  /* 0x00000002000d7202 */ /* 0x001fe20000000f00 */
[----:B------:R-:W-:-:S04]  /*1d40*/  IMAD.MOV.U32 R2, RZ, RZ, R10 ;  /* 0x000000ffff027224 */ /* 0x000fc800078e000a */
[----:B------:R-:W-:Y:S05]  /*1d50*/  RET.REL.NODEC R2 `(_Z15SoftmaxWarpImplI22BroadcastScaleMaskLoadIffbLm2EiE11DirectStoreIffEfLi1ELi1ELi16ELi2ELb0EL9Algorithm0EEvT_T0_ll) ;  /* 0xffffffe002a87950 */ /* 0x000fea0003c3ffff */
.L_x_24789:
        /* <DEDUP_REMOVED lines=10> */
.L_x_37764:


//--------------------- .text._Z15SoftmaxWarpImplI22BroadcastScaleMaskLoadIffbLm2EiE11DirectStoreIffEfLi1ELi1ELi8ELi1ELb1EL9Algorithm0EEvT_T0_ll --------------------------
	.section	.text._Z15SoftmaxWarpImplI22BroadcastScaleMaskLoadIffbLm2EiE11DirectStoreIffEfLi1ELi1ELi8ELi1ELb1EL9Algorithm0EEvT_T0_ll,"ax",@progbits
	.align	128
        .global         _Z15SoftmaxWarpImplI22BroadcastScaleMaskLoadIffbLm2EiE11DirectStoreIffEfLi1ELi1ELi8ELi1ELb1EL9Algorithm0EEvT_T0_ll
        .type           _Z15SoftmaxWarpImplI22BroadcastScaleMaskLoadIffbLm2EiE11DirectStoreIffEfLi1ELi1ELi8ELi1ELb1EL9Algorithm0EEvT_T0_ll,@function
        .size           _Z15SoftmaxWarpImplI22BroadcastScaleMaskLoadIffbLm2EiE11DirectStoreIffEfLi1ELi1ELi8ELi1ELb1EL9Algorithm0EEvT_T0_ll,(.L_x_37766 - _Z15SoftmaxWarpImplI22BroadcastScaleMaskLoadIffbLm2EiE11DirectStoreIffEfLi1ELi1ELi8ELi1ELb1EL9Algorithm0EEvT_T0_ll)
        .other          _Z15SoftmaxWarpImplI22BroadcastScaleMaskLoadIffbLm2EiE11DirectStoreIffEfLi1ELi1ELi8ELi1ELb1EL9Algorithm0EEvT_T0_ll,@"STO_CUDA_ENTRY STV_DEFAULT"
_Z15SoftmaxWarpImplI22BroadcastScaleMaskLoadIffbLm2EiE11DirectStoreIffEfLi1ELi1ELi8ELi1ELb1EL9Algorithm0EEvT_T0_ll:
.text._Z15SoftmaxWarpImplI22BroadcastScaleMaskLoadIffbLm2EiE11DirectStoreIffEfLi1ELi1ELi8ELi1ELb1EL9Algorithm0EEvT_T0_ll:
        /* <DEDUP_REMOVED lines=29> */
.L_x_24790:
        /* <DEDUP_REMOVED lines=48> */
.L_x_24792:
[----:B------:R-:W-:-:S07]  /*04d0*/  MOV R2, 0x4f0 ;  /* 0x000004f000027802 */ /* 0x000fce0000000f00 */
[----:B------:R-:W-:Y:S05]  /*04e0*/  CALL.REL.NOINC `($__internal_388_$__cuda_sm20_div_u64) ;  /* 0x0000002000187944 */ /* 0x000fea0003c00000 */
.L_x_24793:
[----:B------:R-:W-:Y:S05]  /*04f0*/  BSYNC.RECONVERGENT B0 ;  /* 0x0000000000007941 */ /* 0x000fea0003800200 */
.L_x_24791:
        /* <DEDUP_REMOVED lines=20> */
[----:B-1----:R-:W-:Y:S02]  /*0640*/  R2UR UR6, R6 ;  /* 0x00000000060672ca */ /* 0x002fe400000e0000 */
[----:B------:R-:W-:Y:S01]  /*0650*/  R2UR UR7, R7 ;  /* 0x00000000070772ca */ /* 0x000fe200000e0000 */
[----:B------:R-:W1:Y:S03]  /*0660*/  LDCU.128 UR8, c[0x0][0x380] ;  /* 0x00007000ff0877ac */ /* 0x000e660008000c00 */
[----:B------:R-:W3:Y:S01]  /*0670*/  LDC.64 R22, c[0x0][0x390] ;  /* 0x0000e400ff167b82 */ /* 0x000ee20000000a00 */
[----:B--2---:R-:W-:Y:S01]  /*0680*/  IMAD R0, R9, UR4, R4 ;  /* 0x0000000409007c24 */ /* 0x004fe2000f8e0204 */
[----:B------:R-:W2:Y:S01]  /*0690*/  LDCU.64 UR4, c[0x0][0x3b8] ;  /* 0x00007700ff0477ac */ /* 0x000ea20008000a00 */
[----:B0-----:R-:W-:-:S03]  /*06a0*/  IABS R11, R15 ;  /* 0x0000000f000b7213 */ /* 0x001fc60000000000 */
[----:B------:R-:W-:Y:S01]  /*06b0*/  SHF.R.S64 R14, RZ, 0x1e, R0 ;  /* 0x0000001eff0e7819 */ /* 0x000fe20000001000 */
[----:B------:R-:W0:Y:S08]  /*06c0*/  I2F.RP R2, R11 ;  /* 0x0000000b00027306 */ /* 0x000e300000209400 */
[----:B0-----:R-:W0:Y:S02]  /*06d0*/  MUFU.RCP R2, R2 ;  /* 0x0000000200027308 */ /* 0x001e240000001000 */
[----:B0-----:R-:W-:Y:S01]  /*06e0*/  VIADD R12, R2, 0xffffffe ;  /* 0x0ffffffe020c7836 */ /* 0x001fe20000000000 */
[----:B------:R-:W-:-:S05]  /*06f0*/  IABS R2, R0 ;  /* 0x0000000000027213 */ /* 0x000fca0000000000 */
[----:B------:R0:W4:Y:S02]  /*0700*/  F2I.FTZ.U32.TRUNC.NTZ R13, R12 ;  /* 0x0000000c000d7305 */ /* 0x000124000021f000 */
[----:B0-----:R-:W-:Y:S02]  /*0710*/  HFMA2 R12, -RZ, RZ, 0, 0 ;  /* 0x00000000ff0c7431 */ /* 0x001fe400000001ff */
[----:B----4-:R-:W-:-:S04]  /*0720*/  IMAD.MOV R8, RZ, RZ, -R13 ;  /* 0x000000ffff087224 */ /* 0x010fc800078e0a0d */
        /* <DEDUP_REMOVED lines=19> */
[----:B------:R-:W-:Y:S02]  /*0860*/  IADD3 R2, PT, PT, -R13, RZ, RZ ;  /* 0x000000ff0d027210 */ /* 0x000fe40007ffe1ff */
[----:B------:R-:W-:Y:S02]  /*0870*/  ISETP.NE.AND.EX P2, PT, R21, RZ, PT, P2 ;  /* 0x000000ff1500720c */ /* 0x000fe40003f45320 */
[----:B------:R-:W-:Y:S01]  /*0880*/  SEL R13, R13, RZ, P1 ;  /* 0x000000ff0d0d7207 */ /* 0x000fe20000800000 */
[----:B------:R-:W-:-:S04]  /*0890*/  IMAD R2, R15, R2, R0 ;  /* 0x000000020f027224 */ /* 0x000fc800078e0200 */
[----:B--2---:R-:W-:Y:S01]  /*08a0*/  IMAD R13, R13, UR4, RZ ;  /* 0x000000040d0d7c24 */ /* 0x004fe2000f8e02ff */
[----:B------:R-:W-:Y:S02]  /*08b0*/  SEL R2, R2, RZ, P2 ;  /* 0x000000ff02027207 */ /* 0x000fe40001000000 */
[----:B------:R-:W-:-:S03]  /*08c0*/  R2UR UR4, R6 ;  /* 0x00000000060472ca */ /* 0x000fc600000e0000 */
[----:B------:R-:W-:Y:S01]  /*08d0*/  IMAD R2, R2, UR5, R13 ;  /* 0x0000000502027c24 */ /* 0x000fe2000f8e020d */
[----:B------:R-:W-:-:S04]  /*08e0*/  R2UR UR5, R7 ;  /* 0x00000000070572ca */ /* 0x000fc800000e0000 */
[----:B-1----:R-:W-:-:S04]  /*08f0*/  IADD3 R20, P1, PT, R2, UR10, RZ ;  /* 0x0000000a02147c10 */ /* 0x002fc8000ff3e0ff */
        /* <DEDUP_REMOVED lines=10> */
.L_x_24797:
[----:B------:R-:W-:Y:S05]  /*09a0*/  BSYNC.RECONVERGENT B1 ;  /* 0x0000000000017941 */ /* 0x000fea0003800200 */
.L_x_24796:
        /* <DEDUP_REMOVED lines=24> */
[----:B------:R0:W2:Y:S02]  /*0b30*/  SHFL.BFLY PT, R14, R2, 0x1, 0x1f ;  /* 0x0c201f00020e7f89 */ /* 0x0000a400000e0000 */
.L_x_24823:
[----:B--2---:R-:W-:Y:S01]  /*0b40*/  FADD R13, R2, R14 ;  /* 0x0000000e020d7221 */ /* 0x004fe20000000000 */
[----:B------:R-:W-:Y:S03]  /*0b50*/  BSSY.RECONVERGENT B1, `(.L_x_24799) ;  /* 0x000000d000017945 */ /* 0x000fe60003800200 */
[----:B------:R-:W2:Y:S08]  /*0b60*/  MUFU.RCP R0, R13 ;  /* 0x0000000d00007308 */ /* 0x000eb00000001000 */
[----:B------:R-:W3:Y:S01]  /*0b70*/  FCHK P1, R8, R13 ;  /* 0x0000000d08007302 */ /* 0x000ee20000020000 */
[----:B--2---:R-:W-:-:S04]  /*0b80*/  FFMA R11, -R13, R0, 1 ;  /* 0x3f8000000d0b7423 */ /* 0x004fc80000000100 */
[----:B------:R-:W-:-:S04]  /*0b90*/  FFMA R11, R0, R11, R0 ;  /* 0x0000000b000b7223 */ /* 0x000fc80000000000 */
[----:B------:R-:W-:-:S04]  /*0ba0*/  FFMA R0, R8, R11, RZ ;  /* 0x0000000b08007223 */ /* 0x000fc800000000ff */
[----:B0-----:R-:W-:-:S04]  /*0bb0*/  FFMA R2, -R13, R0, R8 ;  /* 0x000000000d027223 */ /* 0x001fc80000000108 */
[----:B------:R-:W-:Y:S01]  /*0bc0*/  FFMA R11, R11, R2, R0 ;  /* 0x000000020b0b7223 */ /* 0x000fe20000000000 */
[----:B---3--:R-:W-:Y:S06]  /*0bd0*/  @!P1 BRA `(.L_x_24800) ;  /* 0x0000000000109947 */ /* 0x008fec0003800000 */
[----:B------:R-:W-:Y:S01]  /*0be0*/  IMAD.MOV.U32 R0, RZ, RZ, R8 ;  /* 0x000000ffff007224 */ /* 0x000fe200078e0008 */
[----:B------:R-:W-:Y:S01]  /*0bf0*/  MOV R2, 0xc20 ;  /* 0x00000c2000027802 */ /* 0x000fe20000000f00 */
[----:B------:R-:W-:-:S07]  /*0c00*/  IMAD.MOV.U32 R11, RZ, RZ, R13 ;  /* 0x000000ffff0b7224 */ /* 0x000fce00078e000d */
[----:B-1----:R-:W-:Y:S05]  /*0c10*/  CALL.REL.NOINC `($__internal_389_$__cuda_sm3x_div_rn_noftz_f32_slowpath) ;  /* 0x0000001c00607944 */ /* 0x002fea0003c00000 */
.L_x_24800:
[----:B------:R-:W-:Y:S05]  /*0c20*/  BSYNC.RECONVERGENT B1 ;  /* 0x0000000000017941 */ /* 0x000fea0003800200 */
.L_x_24799:
[----:B------:R-:W-:Y:S01]  /*0c30*/  MOV R21, R5 ;  /* 0x0000000500157202 */ /* 0x000fe20000000f00 */
        /* <DEDUP_REMOVED lines=14> */
.L_x_24795:
[----:B------:R-:W-:Y:S05]  /*0d20*/  BSYNC B0 ;  /* 0x0000000000007941 */ /* 0x000fea0003800000 */
.L_x_24794:
[----:B------:R-:W-:Y:S01]  /*0d30*/  ISETP.NE.U32.AND P0, PT, R17, RZ, PT ;  /* 0x000000ff1100720c */ /* 0x000fe20003f05070 */
[----:B------:R-:W3:Y:S03]  /*0d40*/  LDC R18, c[0x0][0x3a8] ;  /* 0x0000ea00ff127b82 */ /* 0x000ee60000000800 */
[----:B------:R-:W-:-:S05]  /*0d50*/  ISETP.NE.AND.EX P0, PT, R19, RZ, PT, P0 ;  /* 0x000000ff1300720c */ /* 0x000fca0003f05300 */
[----:B--2---:R-:W2:Y:S08]  /*0d60*/  LDC.64 R8, c[0x0][0x390] ;  /* 0x0000e400ff087b82 */ /* 0x004eb00000000a00 */
[----:B------:R-:W4:Y:S01]  /*0d70*/  LDC.64 R16, c[0x0][0x398] ;  /* 0x0000e600ff107b82 */ /* 0x000f220000000a00 */
[----:B------:R-:W-:Y:S05]  /*0d80*/  @!P0 EXIT ;  /* 0x000000000000894d */ /* 0x000fea0003800000 */
[----:B------:R-:W-:Y:S01]  /*0d90*/  BSSY B0, `(.L_x_24801) ;  /* 0x00000e4000007945 */ /* 0x000fe20003800000 */
.L_x_24816:
[----:B0-----:R-:W-:Y:S01]  /*0da0*/  ISETP.GE.U32.AND P0, PT, R4, UR40, PT ;  /* 0x0000002804007c0c */ /* 0x001fe2000bf06070 */
[----:B------:R-:W-:Y:S01]  /*0db0*/  BSSY.RECONVERGENT B1, `(.L_x_24802) ;  /* 0x0000036000017945 */ /* 0x000fe20003800200 */
[----:B------:R-:W-:Y:S02]  /*0dc0*/  IMAD.MOV.U32 R25, RZ, RZ, -0x800000 ;  /* 0xff800000ff197424 */ /* 0x000fe400078e00ff */
[----:B------:R-:W-:Y:S01]  /*0dd0*/  ISETP.GE.AND.EX P0, PT, RZ, UR41, PT, P0 ;  /* 0x00000029ff007c0c */ /* 0x000fe2000bf06300 */
[----:B------:R-:W-:-:S12]  /*0de0*/  IMAD.MOV.U32 R13, RZ, RZ, -0x800000 ;  /* 0xff800000ff0d7424 */ /* 0x000fd800078e00ff */
[----:B------:R-:W-:Y:S05]  /*0df0*/  @P0 BRA `(.L_x_24803) ;  /* 0x0000000000c40947 */ /* 0x000fea0003800000 */
[----:B---3--:R-:W-:Y:S01]  /*0e00*/  IABS R15, R18 ;  /* 0x00000012000f7213 */ /* 0x008fe20000000000 */
[----:B------:R-:W-:Y:S01]  /*0e10*/  IMAD R11, R21, UR50, R4 ;  /* 0x00000032150b7c24 */ /* 0x000fe2000f8e0204 */
[C---:B-1----:R-:W-:Y:S02]  /*0e20*/  R2UR UR6, R6.reuse ;  /* 0x00000000060672ca */ /* 0x042fe400000e0000 */
        /* <DEDUP_REMOVED lines=46> */
.L_x_24803:
[----:B------:R-:W-:Y:S05]  /*1110*/  BSYNC.RECONVERGENT B1 ;  /* 0x0000000000017941 */ /* 0x000fea0003800200 */
.L_x_24802:
        /* <DEDUP_REMOVED lines=25> */
.L_x_24831:
        /* <DEDUP_REMOVED lines=10> */
[----:B------:R-:W-:Y:S01]  /*1350*/  MOV R0, R19 ;  /* 0x0000001300007202 */ /* 0x000fe20000000f00 */
[----:B------:R-:W-:Y:S01]  /*1360*/  IMAD.MOV.U32 R11, RZ, RZ, R14 ;  /* 0x000000ffff0b7224 */ /* 0x000fe200078e000e */
[----:B------:R-:W-:-:S07]  /*1370*/  MOV R2, 0x1390 ;  /* 0x0000139000027802 */ /* 0x000fce0000000f00 */
[----:B-1234-:R-:W-:Y:S05]  /*1380*/  CALL.REL.NOINC `($__internal_389_$__cuda_sm3x_div_rn_noftz_f32_slowpath) ;  /* 0x0000001400847944 */ /* 0x01efea0003c00000 */
.L_x_24806:
[----:B------:R-:W-:Y:S05]  /*1390*/  BSYNC.RECONVERGENT B1 ;  /* 0x0000000000017941 */ /* 0x000fea0003800200 */
.L_x_24805:
[----:B------:R-:W-:Y:S01]  /*13a0*/  ISETP.GE.U32.AND P1, PT, R4, UR40, PT ;  /* 0x0000002804007c0c */ /* 0x000fe2000bf26070 */
[----:B------:R-:W-:Y:S01]  /*13b0*/  BSSY.RECONVERGENT B1, `(.L_x_24807) ;  /* 0x000000f000017945 */ /* 0x000fe20003800200 */
[----:B------:R-:W-:Y:S02]  /*13c0*/  IADD3 R23, P3, PT, R10, R21, RZ ;  /* 0x000000150a177210 */ /* 0x000fe40007f7e0ff */
[----:B------:R-:W-:Y:S01]  /*13d0*/  ISETP.GE.AND.EX P1, PT, RZ, UR41, PT, P1 ;  /* 0x00000029ff007c0c */ /* 0x000fe2000bf26310 */
[----:B------:R-:W-:-:S12]  /*13e0*/  @P0 BRA `(.L_x_24808) ;  /* 0x00000000002c0947 */ /* 0x000fd80003800000 */
        /* <DEDUP_REMOVED lines=11> */
.L_x_24808:
[----:B------:R-:W-:Y:S05]  /*14a0*/  BSYNC.RECONVERGENT B1 ;  /* 0x0000000000017941 */ /* 0x000fea0003800200 */
.L_x_24807:
[----:B------:R-:W-:Y:S01]  /*14b0*/  BSSY.RECONVERGENT B1, `(.L_x_24809) ;  /* 0x0000035000017945 */ /* 0x000fe20003800200 */
[----:B------:R-:W-:Y:S01]  /*14c0*/  IMAD.MOV.U32 R21, RZ, RZ, -0x800000 ;  /* 0xff800000ff157424 */ /* 0x000fe200078e00ff */
[----:B------:R-:W-:Y:S02]  /*14d0*/  MOV R13, 0xff800000 ;  /* 0xff800000000d7802 */ /* 0x000fe40000000f00 */
[----:B------:R-:W-:Y:S05]  /*14e0*/  @P0 BRA `(.L_x_24810) ;  /* 0x0000000000c40947 */ /* 0x000fea0003800000 */
[----:B0--3--:R-:W-:Y:S01]  /*14f0*/  IABS R15, R18 ;  /* 0x00000012000f7213 */ /* 0x009fe20000000000 */
        /* <DEDUP_REMOVED lines=48> */
.L_x_24810:
[----:B------:R-:W-:Y:S05]  /*1800*/  BSYNC.RECONVERGENT B1 ;  /* 0x0000000000017941 */ /* 0x000fea0003800200 */
.L_x_24809:
[----:B------:R-:W-:Y:S01]  /*1810*/  UMOV UR4, 0xffffffff ;  /* 0xffffffff00047882 */ /* 0x000fe20000000000 */
[----:B------:R-:W-:Y:S02]  /*1820*/  IMAD.X R20, R3, 0x1, R20, P3 ;  /* 0x0000000103147824 */ /* 0x000fe400018e0614 */
[----:B------:R-:W-:Y:S05]  /*1830*/  BRA.DIV UR4, `(.L_x_24811) ;  /* 0x0000000a04787947 */ /* 0x000fea000b800000 */
[----:B0-----:R-:W0:Y:S01]  /*1840*/  SHFL.BFLY PT, R14, R13, 0x4, 0x1f ;  /* 0x0c801f000d0e7f89 */ /* 0x001e2200000e0000 */
[----:B------:R-:W-:Y:S02]  /*1850*/  HFMA2 R15, -RZ, RZ, 3.7421875, 0 ;  /* 0x437c0000ff0f7431 */ /* 0x000fe400000001ff */
        /* <DEDUP_REMOVED lines=21> */
.L_x_24839:
        /* <DEDUP_REMOVED lines=13> */
[----:B-1234-:R-:W-:Y:S05]  /*1a80*/  CALL.REL.NOINC `($__internal_389_$__cuda_sm3x_div_rn_noftz_f32_slowpath) ;  /* 0x0000000c00c47944 */ /* 0x01efea0003c00000 */
.L_x_24813:
[----:B------:R-:W-:Y:S05]  /*1a90*/  BSYNC.RECONVERGENT B1 ;  /* 0x0000000000017941 */ /* 0x000fea0003800200 */
.L_x_24812:
        /* <DEDUP_REMOVED lines=13> */
.L_x_24815:
[----:B------:R-:W-:Y:S05]  /*1b70*/  BSYNC.RECONVERGENT B1 ;  /* 0x0000000000017941 */ /* 0x000fea0003800200 */
.L_x_24814:
[----:B------:R-:W-:-:S05]  /*1b80*/  IADD3 R21, P0, PT, R10, R23, RZ ;  /* 0x000000170a157210 */ /* 0x000fca0007f1e0ff */
[----:B------:R-:W-:Y:S01]  /*1b90*/  IMAD.X R20, R3, 0x1, R20, P0 ;  /* 0x0000000103147824 */ /* 0x000fe200000e0614 */
[----:B------:R-:W-:-:S04]  /*1ba0*/  ISETP.GE.U32.AND P0, PT, R21, UR48, PT ;  /* 0x0000003015007c0c */ /* 0x000fc8000bf06070 */
[----:B------:R-:W-:-:S13]  /*1bb0*/  ISETP.GE.AND.EX P0, PT, R20, UR49, PT, P0 ;  /* 0x0000003114007c0c */ /* 0x000fda000bf06300 */
[----:B------:R-:W-:Y:S05]  /*1bc0*/  @!P0 BRA `(.L_x_24816) ;  /* 0xfffffff000748947 */ /* 0x000fea000383ffff */
[----:B------:R-:W-:Y:S05]  /*1bd0*/  BSYNC B0 ;  /* 0x0000000000007941 */ /* 0x000fea0003800000 */
.L_x_24801:
[----:B------:R-:W-:Y:S05]  /*1be0*/  EXIT ;  /* 0x000000000000794d */ /* 0x000fea0003800000 */
.L_x_24798:
[----:B------:R-:W-:Y:S02]  /*1bf0*/  HFMA2 R11, -RZ, RZ, 0, 1.847743988037109375e-06 ;  /* 0x0000001fff0b7431 */ /* 0x000fe400000001ff */
[----:B------:R-:W-:Y:S02]  /*1c00*/  IMAD.MOV.U32 R12, RZ, RZ, 0x4 ;  /* 0x00000004ff0c7424 */ /* 0x000fe400078e00ff */
[----:B------:R-:W-:Y:S02]  /*1c10*/  HFMA2 R21, -RZ, RZ, 0.96630859375, -0.0022525787353515625 ;  /* 0x3bbb989dff157431 */ /* 0x000fe400000001ff */
[----:B------:R-:W-:-:S07]  /*1c20*/  IMAD.MOV.U32 R15, RZ, RZ, -0x1 ;  /* 0xffffffffff0f7424 */ /* 0x000fce00078e00ff */
[----:B-1----:R-:W-:Y:S05]  /*1c30*/  WARPSYNC.COLLECTIVE R15, `(.L_x_24817) ;  /* 0x000000000f087348 */ /* 0x002fea0003c00000 */
[----:B------:R0:W2:Y:S02]  /*1c40*/  SHFL.BFLY P6, R14, R13, R12, R11 ;  /* 0x0c00000c0d0e7389 */ /* 0x0000a400000c000b */
[----:B012---:R-:W-:Y:S05]  /*1c50*/  ENDCOLLECTIVE ;  /* 0x000000000000791b */ /* 0x007fea0003800000 */
.L_x_24817:
[----:B------:R-:W-:Y:S02]  /*1c60*/  MOV R12, 0x2 ;  /* 0x00000002000c7802 */ /* 0x000fe40000000f00 */
[----:B------:R-:W-:-:S05]  /*1c70*/  FMNMX R0, R14, R13, !PT ;  /* 0x0000000d0e007209 */ /* 0x000fca0007800000 */
[----:B------:R-:W-:-:S07]  /*1c80*/  IMAD.MOV.U32 R13, RZ, RZ, R0 ;  /* 0x000000ffff0d7224 */ /* 0x000fce00078e0000 */
[----:B------:R-:W-:Y:S05]  /*1c90*/  WARPSYNC.COLLECTIVE R15, `(.L_x_24818) ;  /* 0x000000000f087348 */ /* 0x000fea0003c00000 */
[----:B------:R0:W1:Y:S02]  /*1ca0*/  SHFL.BFLY P6, R14, R13, R12, R11 ;  /* 0x0c00000c0d0e7389 */ /* 0x00006400000c000b */
[----:B01----:R-:W-:Y:S05]  /*1cb0*/  ENDCOLLECTIVE ;  /* 0x000000000000791b */ /* 0x003fea0003800000 */
.L_x_24818:
[----:B------:R-:W-:Y:S01]  /*1cc0*/  IMAD.MOV.U32 R12, RZ, RZ, 0x1 ;  /* 0x00000001ff0c7424 */ /* 0x000fe200078e00ff */
[----:B------:R-:W-:Y:S01]  /*1cd0*/  FMNMX R2, R0, R14, !PT ;  /* 0x0000000e00027209 */ /* 0x000fe20007800000 */
[----:B------:R-:W-:-:S04]  /*1ce0*/  IMAD.MOV.U32 R0, RZ, RZ, 0x437c0000 ;  /* 0x437c0000ff007424 */ /* 0x000fc800078e00ff */
[----:B------:R-:W-:-:S07]  /*1cf0*/  IMAD.MOV.U32 R13, RZ, RZ, R2 ;  /* 0x000000ffff0d7224 */ /* 0x000fce00078e0002 */
[----:B------:R-:W-:Y:S05]  /*1d00*/  WARPSYNC.COLLECTIVE R15, `(.L_x_24819) ;  /* 0x000000000f087348 */ /* 0x000fea0003c00000 */
[----:B------:R0:W1:Y:S02]  /*1d10*/  SHFL.BFLY P6, R14, R13, R12, R11 ;  /* 0x0c00000c0d0e7389 */ /* 0x00006400000c000b */
[----:B01----:R-:W-:Y:S05]  /*1d20*/  ENDCOLLECTIVE ;  /* 0x000000000000791b */ /* 0x003fea0003800000 */
.L_x_24819:
        /* <DEDUP_REMOVED lines=15> */
.L_x_24820:
[----:B------:R-:W-:Y:S02]  /*1e20*/  IMAD.MOV.U32 R12, RZ, RZ, 0x2 ;  /* 0x00000002ff0c7424 */ /* 0x000fe400078e00ff */
[----:B------:R-:W-:-:S04]  /*1e30*/  FADD R0, R13, R14 ;  /* 0x0000000e0d007221 */ /* 0x000fc80000000000 */
[----:B------:R-:W-:-:S07]  /*1e40*/  IMAD.MOV.U32 R13, RZ, RZ, R0 ;  /* 0x000000ffff0d7224 */ /* 0x000fce00078e0000 */
[----:B------:R-:W-:Y:S05]  /*1e50*/  WARPSYNC.COLLECTIVE R15, `(.L_x_24821) ;  /* 0x000000000f087348 */ /* 0x000fea0003c00000 */
[----:B------:R0:W1:Y:S02]  /*1e60*/  SHFL.BFLY P6, R14, R13, R12, R11 ;  /* 0x0c00000c0d0e7389 */ /* 0x00006400000c000b */
[----:B01----:R-:W-:Y:S05]  /*1e70*/  ENDCOLLECTIVE ;  /* 0x000000000000791b */ /* 0x003fea0003800000 */
.L_x_24821:
[----:B------:R-:W-:Y:S02]  /*1e80*/  IMAD.MOV.U32 R12, RZ, RZ, 0x1 ;  /* 0x00000001ff0c7424 */ /* 0x000fe400078e00ff */
[----:B------:R-:W-:-:S05]  /*1e90*/  FADD R2, R0, R14 ;  /* 0x0000000e00027221 */ /* 0x000fca0000000000 */
[----:B------:R-:W-:-:S07]  /*1ea0*/  MOV R13, R2 ;  /* 0x00000002000d7202 */ /* 0x000fce0000000f00 */
[----:B------:R-:W-:Y:S05]  /*1eb0*/  WARPSYNC.COLLECTIVE R15, `(.L_x_24822) ;  /* 0x000000000f087348 */ /* 0x000fea0003c00000 */
[----:B------:R0:W1:Y:S02]  /*1ec0*/  SHFL.BFLY P6, R14, R13, R12, R11 ;  /* 0x0c00000c0d0e7389 */ /* 0x00006400000c000b */
[----:B01----:R-:W-:Y:S05]  /*1ed0*/  ENDCOLLECTIVE ;  /* 0x000000000000791b */ /* 0x003fea0003800000 */
.L_x_24822:
[----:B------:R-:W-:Y:S05]  /*1ee0*/  BRA `(.L_x_24823) ;  /* 0xffffffec00147947 */ /* 0x000fea000383ffff */
.L_x_24804:
[----:B------:R-:W-:Y:S01]  /*1ef0*/  HFMA2 R11, -RZ, RZ, 0, 1.847743988037109375e-06 ;  /* 0x0000001fff0b7431 */ /* 0x000fe200000001ff */
[----:B------:R-:W-:Y:S01]  /*1f00*/  BSSY B1, `(.L_x_24824) ;  /* 0x0000006000017945 */ /* 0x000fe20003800000 */
[----:B------:R-:W-:Y:S02]  /*1f10*/  IMAD.MOV.U32 R12, RZ, RZ, 0x4 ;  /* 0x00000004ff0c7424 */ /* 0x000fe400078e00ff */
[----:B------:R-:W-:-:S07]  /*1f20*/  IMAD.MOV.U32 R15, RZ, RZ, -0x1 ;  /* 0xffffffffff0f7424 */ /* 0x000fce00078e00ff */
[----:B-1234-:R-:W-:Y:S05]  /*1f30*/  WARPSYNC.COLLECTIVE R15, `(.L_x_24825) ;  /* 0x000000000f087348 */ /* 0x01efea0003c00000 */
[----:B------:R0:W0:Y:S02]  /*1f40*/  SHFL.BFLY P6, R14, R13, R12, R11 ;  /* 0x0c00000c0d0e7389 */ /* 0x00002400000c000b */
[----:B01234-:R-:W-:Y:S05]  /*1f50*/  ENDCOLLECTIVE ;  /* 0x000000000000791b */ /* 0x01ffea0003800000 */
.L_x_24825:
[----:B------:R-:W-:Y:S05]  /*1f60*/  BSYNC B1 ;  /* 0x0000000000017941 */ /* 0x000fea0003800000 */
.L_x_24824:
[----:B------:R-:W-:Y:S01]  /*1f70*/  FMNMX R13, R14, R13, !PT ;  /* 0x0000000d0e0d7209 */ /* 0x000fe20007800000 */
        /* <DEDUP_REMOVED lines=8> */
.L_x_24826:
[----:B------:R-:W-:Y:S01]  /*2000*/  HFMA2 R12, -RZ, RZ, 0, 5.9604644775390625e-08 ;  /* 0x00000001ff0c7431 */ /* 0x000fe200000001ff */
[----:B------:R-:W-:-:S05]  /*2010*/  FMNMX R0, R13, R14, !PT ;  /* 0x0000000e0d007209 */ /* 0x000fca0007800000 */
[----:B------:R-:W-:-:S07]  /*2020*/  IMAD.MOV.U32 R13, RZ, RZ, R0 ;  /* 0x000000ffff0d7224 */ /* 0x000fce00078e0000 */
[----:B------:R-:W-:Y:S05]  /*2030*/  WARPSYNC.COLLECTIVE R15, `(.L_x_24827) ;  /* 0x000000000f087348 */ /* 0x000fea0003c00000 */
[----:B------:R0:W1:Y:S02]  /*2040*/  SHFL.BFLY P6, R14, R13, R12, R11 ;  /* 0x0c00000c0d0e7389 */ /* 0x00006400000c000b */
[----:B01----:R-:W-:Y:S05]  /*2050*/  ENDCOLLECTIVE ;  /* 0x000000000000791b */ /* 0x003fea0003800000 */
.L_x_24827:
        /* <DEDUP_REMOVED lines=15> */
.L_x_24828:
[----:B------:R-:W-:Y:S01]  /*2150*/  MOV R12, 0x2 ;  /* 0x00000002000c7802 */ /* 0x000fe20000000f00 */
[----:B------:R-:W-:-:S04]  /*2160*/  FADD R0, R13, R14 ;  /* 0x0000000e0d007221 */ /* 0x000fc80000000000 */
[----:B------:R-:W-:-:S07]  /*2170*/  IMAD.MOV.U32 R13, RZ, RZ, R0 ;  /* 0x000000ffff0d7224 */ /* 0x000fce00078e0000 */
[----:B------:R-:W-:Y:S05]  /*2180*/  WARPSYNC.COLLECTIVE R15, `(.L_x_24829) ;  /* 0x000000000f087348 */ /* 0x000fea0003c00000 */
[----:B------:R0:W1:Y:S02]  /*2190*/  SHFL.BFLY P6, R14, R13, R12, R11 ;  /* 0x0c00000c0d0e7389 */ /* 0x00006400000c000b */
[----:B01----:R-:W-:Y:S05]  /*21a0*/  ENDCOLLECTIVE ;  /* 0x000000000000791b */ /* 0x003fea0003800000 */
.L_x_24829:
[----:B------:R-:W-:Y:S02]  /*21b0*/  IMAD.MOV.U32 R12, RZ, RZ, 0x1 ;  /* 0x00000001ff0c7424 */ /* 0x000fe400078e00ff */
[----:B------:R-:W-:-:S04]  /*21c0*/  FADD R2, R0, R14 ;  /* 0x0000000e00027221 */ /* 0x000fc80000000000 */
[----:B------:R-:W-:-:S07]  /*21d0*/  IMAD.MOV.U32 R13, RZ, RZ, R2 ;  /* 0x000000ffff0d7224 */ /* 0x000fce00078e0002 */
[----:B------:R-:W-:Y:S05]  /*21e0*/  WARPSYNC.COLLECTIVE R15, `(.L_x_24830) ;  /* 0x000000000f087348 */ /* 0x000fea0003c00000 */
[----:B------:R0:W1:Y:S02]  /*21f0*/  SHFL.BFLY P6, R14, R13, R12, R11 ;  /* 0x0c00000c0d0e7389 */ /* 0x00006400000c000b */
[----:B01----:R-:W-:Y:S05]  /*2200*/  ENDCOLLECTIVE ;  /* 0x000000000000791b */ /* 0x003fea0003800000 */
.L_x_24830:
[----:B------:R-:W-:Y:S05]  /*2210*/  BRA `(.L_x_24831) ;  /* 0xfffffff000247947 */ /* 0x000fea000383ffff */
.L_x_24811:
[----:B------:R-:W-:Y:S01]  /*2220*/  HFMA2 R12, -RZ, RZ, 0, 2.384185791015625e-07 ;  /* 0x00000004ff0c7431 */ /* 0x000fe200000001ff */
[----:B------:R-:W-:Y:S01]  /*2230*/  BSSY B1, `(.L_x_24832) ;  /* 0x0000006000017945 */ /* 0x000fe20003800000 */
[----:B0-----:R-:W-:Y:S02]  /*2240*/  IMAD.MOV.U32 R11, RZ, RZ, 0x1f ;  /* 0x0000001fff0b7424 */ /* 0x001fe400078e00ff */
[----:B------:R-:W-:-:S07]  /*2250*/  IMAD.MOV.U32 R15, RZ, RZ, -0x1 ;  /* 0xffffffffff0f7424 */ /* 0x000fce00078e00ff */
[----:B-1234-:R-:W-:Y:S05]  /*2260*/  WARPSYNC.COLLECTIVE R15, `(.L_x_24833) ;  /* 0x000000000f087348 */ /* 0x01efea0003c00000 */
[----:B------:R0:W0:Y:S02]  /*2270*/  SHFL.BFLY P6, R14, R13, R12, R11 ;  /* 0x0c00000c0d0e7389 */ /* 0x00002400000c000b */
[----:B01234-:R-:W-:Y:S05]  /*2280*/  ENDCOLLECTIVE ;  /* 0x000000000000791b */ /* 0x01ffea0003800000 */
.L_x_24833:
[----:B------:R-:W-:Y:S05]  /*2290*/  BSYNC B1 ;  /* 0x0000000000017941 */ /* 0x000fea0003800000 */
.L_x_24832:
[----:B------:R-:W-:Y:S01]  /*22a0*/  FMNMX R13, R14, R13, !PT ;  /* 0x0000000d0e0d7209 */ /* 0x000fe20007800000 */
[----:B------:R-:W-:Y:S01]  /*22b0*/  IMAD.MOV.U32 R11, RZ, RZ, 0x1f ;  /* 0x0000001fff0b7424 */ /* 0x000fe200078e00ff */
[----:B------:R-:W-:Y:S01]  /*22c0*/  MOV R12, 0x2 ;  /* 0x00000002000c7802 */ /* 0x000fe20000000f00 */
[----:B------:R-:W-:Y:S02]  /*22d0*/  IMAD.MOV.U32 R15, RZ, RZ, -0x1 ;  /* 0xffffffffff0f7424 */ /* 0x000fe400078e00ff */
[----:B------:R-:W-:Y:S02]  /*22e0*/  HFMA2 R2, -RZ, RZ, 3.7421875, 0 ;  /* 0x437c0000ff027431 */ /* 0x000fe400000001ff */
[----:B------:R-:W-:-:S07]  /*22f0*/  IMAD.MOV.U32 R19, RZ, RZ, 0x3bbb989d ;  /* 0x3bbb989dff137424 */ /* 0x000fce00078e00ff */
[----:B------:R-:W-:Y:S05]  /*2300*/  WARPSYNC.COLLECTIVE R15, `(.L_x_24834) ;  /* 0x000000000f087348 */ /* 0x000fea0003c00000 */
[----:B------:R0:W1:Y:S02]  /*2310*/  SHFL.BFLY P6, R14, R13, R12, R11 ;  /* 0x0c00000c0d0e7389 */ /* 0x00006400000c000b */
[----:B01----:R-:W-:Y:S05]  /*2320*/  ENDCOLLECTIVE ;  /* 0x000000000000791b */ /* 0x003fea0003800000 */
.L_x_24834:
[----:B------:R-:W-:Y:S01]  /*2330*/  IMAD.MOV.U32 R12, RZ, RZ, 0x1 ;  /* 0x00000001ff0c7424 */ /* 0x000fe200078e00ff */
[----:B------:R-:W-:-:S04]  /*2340*/  FMNMX R0, R13, R14, !PT ;  /* 0x0000000e0d007209 */ /* 0x000fc80007800000 */
[----:B------:R-:W-:-:S07]  /*2350*/  MOV R13, R0 ;  /* 0x00000000000d7202 */ /* 0x000fce0000000f00 */
[----:B------:R-:W-:Y:S05]  /*2360*/  WARPSYNC.COLLECTIVE R15, `(.L_x_24835) ;  /* 0x000000000f087348 */ /* 0x000fea0003c00000 */
[----:B------:R0:W1:Y:S02]  /*2370*/  SHFL.BFLY P6, R14, R13, R12, R11 ;  /* 0x0c00000c0d0e7389 */ /* 0x00006400000c000b */
[----:B01----:R-:W-:Y:S05]  /*2380*/  ENDCOLLECTIVE ;  /* 0x000000000000791b */ /* 0x003fea0003800000 */
.L_x_24835:
        /* <DEDUP_REMOVED lines=15> */
.L_x_24836:
[----:B------:R-:W-:Y:S02]  /*2480*/  IMAD.MOV.U32 R12, RZ, RZ, 0x2 ;  /* 0x00000002ff0c7424 */ /* 0x000fe400078e00ff */
[----:B------:R-:W-:-:S05]  /*2490*/  FADD R0, R13, R14 ;  /* 0x0000000e0d007221 */ /* 0x000fca0000000000 */
[----:B------:R-:W-:-:S07]  /*24a0*/  MOV R13, R0 ;  /* 0x00000000000d7202 */ /* 0x000fce0000000f00 */
[----:B------:R-:W-:Y:S05]  /*24b0*/  WARPSYNC.COLLECTIVE R15, `(.L_x_24837) ;  /* 0x000000000f087348 */ /* 0x000fea0003c00000 */
[----:B------:R0:W1:Y:S02]  /*24c0*/  SHFL.BFLY P6, R14, R13, R12, R11 ;  /* 0x0c00000c0d0e7389 */ /* 0x00006400000c000b */
[----:B01----:R-:W-:Y:S05]  /*24d0*/  ENDCOLLECTIVE ;  /* 0x000000000000791b */ /* 0x003fea0003800000 */
.L_x_24837:
[----:B------:R-:W-:Y:S02]  /*24e0*/  HFMA2 R12, -RZ, RZ, 0, 5.9604644775390625e-08 ;  /* 0x00000001ff0c7431 */ /* 0x000fe400000001ff */
[----:B------:R-:W-:-:S04]  /*24f0*/  FADD R2, R0, R14 ;  /* 0x0000000e00027221 */ /* 0x000fc80000000000 */
[----:B------:R-:W-:-:S07]  /*2500*/  IMAD.MOV.U32 R13, RZ, RZ, R2 ;  /* 0x000000ffff0d7224 */ /* 0x000fce00078e0002 */
[----:B------:R-:W-:Y:S05]  /*2510*/  WARPSYNC.COLLECTIVE R15, `(.L_x_24838) ;  /* 0x000000000f087348 */ /* 0x000fea0003c00000 */
[----:B------:R0:W1:Y:S02]  /*2520*/  SHFL.BFLY P6, R14, R13, R12, R11 ;  /* 0x0c00000c0d0e7389 */ /* 0x00006400000c000b */
[----:B01----:R-:W-:Y:S05]  /*2530*/  ENDCOLLECTIVE ;  /* 0x000000000000791b */ /* 0x003fea0003800000 */
.L_x_24838:
[----:B------:R-:W-:Y:S05]  /*2540*/  BRA `(.L_x_24839) ;  /* 0xfffffff400187947 */ /* 0x000fea000383ffff */
        .weak           $__internal_388_$__cuda_sm20_div_u64
        .type           $__internal_388_$__cuda_sm20_div_u64,@function
        .size           $__internal_388_$__cuda_sm20_div_u64,($__internal_389_$__cuda_sm3x_div_rn_noftz_f32_slowpath - $__internal_388_$__cuda_sm20_div_u64)
$__internal_388_$__cuda_sm20_div_u64:
        /* <DEDUP_REMOVED lines=9> */
[----:B------:R-:W-:-:S03]  /*25e0*/  IMAD.HI.U32 R14, R12, R17, RZ ;  /* 0x000000110c0e7227 */ /* 0x000fc600078e00ff */
[----:B------:R-:W-:Y:S01]  /*25f0*/  IADD3.X R19, PT, PT, RZ, ~R15, RZ, P0, !PT ;  /* 0x8000000fff137210 */ /* 0x000fe200007fe4ff */
[----:B------:R-:W-:-:S04]  /*2600*/  IMAD.MOV.U32 R15, RZ, RZ, R12 ;  /* 0x000000ffff0f7224 */ /* 0x000fc800078e000c */
        /* <DEDUP_REMOVED lines=50> */
[----:B------:R-:W-:Y:S02]  /*2930*/  MOV R6, R2 ;  /* 0x0000000200067202 */ /* 0x000fe40000000f00 */
[----:B------:R-:W-:Y:S02]  /*2940*/  ISETP.NE.AND.EX P1, PT, R3, RZ, PT, P1 ;  /* 0x000000ff0300720c */ /* 0x000fe40003f25310 */
[----:B------:R-:W-:Y:S02]  /*2950*/  SEL R12, R12, R11, P0 ;  /* 0x0000000b0c0c7207 */ /* 0x000fe40000000000 */
[----:B------:R-:W-:Y:S02]  /*2960*/  SEL R13, R13, R4, P0 ;  /* 0x000000040d0d7207 */ /* 0x000fe40000000000 */
[----:B------:R-:W-:Y:S02]  /*2970*/  SEL R12, R12, 0xffffffff, P1 ;  /* 0xffffffff0c0c7807 */ /* 0x000fe40000800000 */
[----:B------:R-:W-:Y:S01]  /*2980*/  SEL R13, R13, 0xffffffff, P1 ;  /* 0xffffffff0d0d7807 */ /* 0x000fe20000800000 */
[----:B------:R-:W-:Y:S06]  /*2990*/  RET.REL.NODEC R6 `(_Z15SoftmaxWarpImplI22BroadcastScaleMaskLoadIffbLm2EiE11DirectStoreIffEfLi1ELi1ELi8ELi1ELb1EL9Algorithm0EEvT_T0_ll) ;  /* 0xffffffd406987950 */ /* 0x000fec0003c3ffff */
        .weak           $__internal_389_$__cuda_sm3x_div_rn_noftz_f32_slowpath
        .type           $__internal_389_$__cuda_sm3x_div_rn_noftz_f32_slowpath,@function
        .size           $__internal_389_$__cuda_sm3x_div_rn_noftz_f32_slowpath,(.L_x_37766 - $__internal_389_$__cuda_sm3x_div_rn_noftz_f32_slowpath)
$__internal_389_$__cuda_sm3x_div_rn_noftz_f32_slowpath:
        /* <DEDUP_REMOVED lines=34> */
.L_x_24841:
        /* <DEDUP_REMOVED lines=51> */
.L_x_24848:
[----:B------:R-:W-:-:S04]  /*2ef0*/  LOP3.LUT R0, R0, 0x80000000, RZ, 0xc0, !PT ;  /* 0x8000000000007812 */ /* 0x000fc800078ec0ff */
[----:B------:R-:W-:Y:S01]  /*2f00*/  LOP3.LUT R0, R0, 0x7f800000, RZ, 0xfc, !PT ;  /* 0x7f80000000007812 */ /* 0x000fe200078efcff */
[----:B------:R-:W-:Y:S06]  /*2f10*/  BRA `(.L_x_24849) ;  /* 0x0000000000047947 */ /* 0x000fec0003800000 */
.L_x_24847:
[----:B------:R-:W-:-:S07]  /*2f20*/  IMAD R0, R13, 0x800000, R0 ;  /* 0x008000000d007824 */ /* 0x000fce00078e0200 */
.L_x_24849:
[----:B------:R-:W-:Y:S05]  /*2f30*/  BSYNC.RECONVERGENT B3 ;  /* 0x0000000000037941 */ /* 0x000fea0003800200 */
.L_x_24846:
[----:B------:R-:W-:Y:S05]  /*2f40*/  BRA `(.L_x_24850) ;  /* 0x0000000000207947 */ /* 0x000fea0003800000 */
.L_x_24845:
[----:B------:R-:W-:-:S04]  /*2f50*/  LOP3.LUT R0, R11, 0x80000000, R0, 0x48, !PT ;  /* 0x800000000b007812 */ /* 0x000fc800078e4800 */
[----:B------:R-:W-:Y:S01]  /*2f60*/  LOP3.LUT R0, R0, 0x7f800000, RZ, 0xfc, !PT ;  /* 0x7f80000000007812 */ /* 0x000fe200078efcff */
[----:B------:R-:W-:Y:S06]  /*2f70*/  BRA `(.L_x_24850) ;  /* 0x0000000000147947 */ /* 0x000fec0003800000 */
.L_x_24844:
[----:B------:R-:W-:Y:S01]  /*2f80*/  LOP3.LUT R0, R11, 0x80000000, R0, 0x48, !PT ;  /* 0x800000000b007812 */ /* 0x000fe200078e4800 */
[----:B------:R-:W-:Y:S06]  /*2f90*/  BRA `(.L_x_24850) ;  /* 0x00000000000c7947 */ /* 0x000fec0003800000 */
.L_x_24843:
[----:B------:R-:W0:Y:S01]  /*2fa0*/  MUFU.RSQ R0, -QNAN ;  /* 0xffc0000000007908 */ /* 0x000e220000001400 */
[----:B------:R-:W-:Y:S05]  /*2fb0*/  BRA `(.L_x_24850) ;  /* 0x0000000000047947 */ /* 0x000fea0003800000 */
.L_x_24842:
[----:B------:R-:W-:-:S07]  /*2fc0*/  FADD.FTZ R0, R0, R11 ;  /* 0x0000000b00007221 */ /* 0x000fce0000010000 */
.L_x_24850:
[----:B------:R-:W-:Y:S05]  /*2fd0*/  BSYNC.RECONVERGENT B2 ;  /* 0x0000000000027941 */ /* 0x000fea0003800200 */
.L_x_24840:
[----:B------:R-:W-:Y:S01]  /*2fe0*/  MOV R12, R2 ;  /* 0x00000002000c7202 */ /* 0x000fe20000000f00 */
[----:B------:R-:W-:Y:S02]  /*2ff0*/  IMAD.MOV.U32 R13, RZ, RZ, 0x0 ;  /* 0x00000000ff0d7424 */ /* 0x000fe400078e00ff */
[----:B0-----:R-:W-:Y:S02]  /*3000*/  IMAD.MOV.U32 R11, RZ, RZ, R0 ;  /* 0x000000ffff0b7224 */ /* 0x001fe400078e0000 */
[----:B------:R-:W-:Y:S05]  /*3010*/  RET.REL.NODEC R12 `(_Z15SoftmaxWarpImplI22BroadcastScaleMaskLoadIffbLm2EiE11DirectStoreIffEfLi1ELi1ELi8ELi1ELb1EL9Algorithm0EEvT_T0_ll) ;  /* 0xffffffcc0cf87950 */ /* 0x000fea0003c3ffff */
.L_x_24851:
        /* <DEDUP_REMOVED lines=14> */
.L_x_37766:


//--------------------- .text._Z15SoftmaxWarpImplI22BroadcastScaleMaskLoadIffbLm2EiE11DirectStoreIffEfLi1ELi1ELi8ELi1ELb0EL9Algorithm0EEvT_T0_ll --------------------------
	.section	.text._Z15SoftmaxWarpImplI22BroadcastScaleMaskLoadIffbLm2EiE11DirectStoreIffEfLi1ELi1ELi8ELi1ELb0EL9Algorithm0EEvT_T0_ll,"ax",@progbits
	.align	128
        .global         _Z15SoftmaxWarpImplI22BroadcastScaleMaskLoadIffbLm2EiE11DirectStoreIffEfLi1ELi1ELi8ELi1ELb0EL9Algorithm0EEvT_T0_ll
        .type           _Z15SoftmaxWarpImplI22BroadcastScaleMaskLoadIffbLm2EiE11DirectStoreIffEfLi1ELi1ELi8ELi1ELb0EL9Algorithm0EEvT_T0_ll,@function
        .size           _Z15SoftmaxWarpImplI22BroadcastScaleMaskLoadIffbLm2EiE11DirectStoreIffEfLi1ELi1ELi8ELi1ELb0EL9Algorithm0EEvT_T0_ll,(.L_x_37768 - _Z15SoftmaxWarpImplI22BroadcastScaleMaskLoadIffbLm2EiE11DirectStoreIffEfLi1ELi1ELi8ELi1ELb0EL9Algorithm0EEvT_T0_ll)
        .other          _Z15SoftmaxWarpImplI22BroadcastScaleMaskLoadIffbLm2EiE11DirectStoreIffEfLi1ELi1ELi8ELi1ELb0EL9Algorithm0EEvT_T0_ll,@"STO_CUDA_ENTRY STV_DEFAULT"
_Z15SoftmaxWarpImplI22BroadcastScaleMaskLoadIffbLm2EiE11DirectStoreIffEfLi1ELi1ELi8ELi1ELb0EL9Algorithm0EEvT_T0_ll:
.text._Z15SoftmaxWarpImplI22BroadcastScaleMaskLoadIffbLm2EiE11DirectStoreIffEfLi1ELi1ELi8ELi1ELb0EL9Algorithm0EEvT_T0_ll:
        /* <DEDUP_REMOVED lines=28> */
.L_x_24852:
        /* <DEDUP_REMOVED lines=38> */
[----:B------:R-:W-:Y:S01]  /*0420*/  IMAD R5, R8, R3, R5 ;  /* 0x0000000308057224 */ /* 0x000fe200078e0205 */
[----:B------:R-:W-:-:S04]  /*0430*/  MOV R3, RZ ;  /* 0x000000ff00037202 */ /* 0x000fc80000000f00 */
[----:B------:R-:W-:-:S13]  /*0440*/  ISETP.GE.U32.AND P0, PT, R5, R8, PT ;  /* 0x000000080500720c */ /* 0x000fda0003f06070 */
[----:B------:R-:W-:Y:S01]  /*0450*/  @P0 IADD3 R5, PT, PT, -R8, R5, RZ ;  /* 0x0000000508050210 */ /* 0x000fe20007ffe1ff */
[----:B------:R-:W-:-:S03]  /*0460*/  @P0 VIADD R2, R2, 0x1 ;  /* 0x0000000102020836 */ /* 0x000fc60000000000 */
[----:B------:R-:W-:-:S13]  /*0470*/  ISETP.GE.U32.AND P1, PT, R5, R8, PT ;  /* 0x000000080500720c */ /* 0x000fda0003f26070 */
[----:B------:R-:W-:Y:S01]  /*0480*/  @P1 VIADD R2, R2, 0x1 ;  /* 0x0000000102021836 */ /* 0x000fe20000000000 */
[----:B------:R-:W-:Y:S01]  /*0490*/  @!P2 LOP3.LUT R2, RZ, R8, RZ, 0x33, !PT ;  /* 0x00000008ff02a212 */ /* 0x000fe200078e33ff */
[----:B------:R-:W-:Y:S06]  /*04a0*/  BRA `(.L_x_24855) ;  /* 0x0000000000107947 */ /* 0x000fec0003800000 */
.L_x_24854:
[----:B------:R-:W-:-:S07]  /*04b0*/  MOV R0, 0x4d0 ;  /* 0x000004d000007802 */ /* 0x000fce0000000f00 */
[----:B------:R-:W-:Y:S05]  /*04c0*/  CALL.REL.NOINC `($__internal_390_$__cuda_sm20_div_u64) ;  /* 0x0000001c00987944 */ /* 0x000fea0003c00000 */
[----:B------:R-:W-:Y:S02]  /*04d0*/  IMAD.MOV.U32 R2, RZ, RZ, R4 ;  /* 0x000000ffff027224 */ /* 0x000fe400078e0004 */
[----:B------:R-:W-:-:S07]  /*04e0*/  IMAD.MOV.U32 R3, RZ, RZ, R5 ;  /* 0x000000ffff037224 */ /* 0x000fce00078e0005 */
.L_x_24855:
[----:B------:R-:W-:Y:S05]  /*04f0*/  BSYNC.RECONVERGENT B0 ;  /* 0x0000000000007941 */ /* 0x000fea0003800200 */
.L_x_24853:
        /* <DEDUP_REMOVED lines=11> */
[----:B-1----:R-:W-:Y:S02]  /*05b0*/  R2UR UR6, R6 ;  /* 0x00000000060672ca */ /* 0x002fe400000e0000 */
[----:B------:R-:W-:Y:S01]  /*05c0*/  R2UR UR7, R7 ;  /* 0x00000000070772ca */ /* 0x000fe200000e0000 */
[----:B------:R-:W1:Y:S01]  /*05d0*/  LDCU.128 UR8, c[0x0][0x380] ;  /* 0x00007000ff0877ac */ /* 0x000e620008000c00 */
[----:B0-----:R-:W-:Y:S01]  /*05e0*/  IMAD R0, R21, UR4, R4 ;  /* 0x0000000415007c24 */ /* 0x001fe2000f8e0204 */
[----:B------:R-:W0:Y:S01]  /*05f0*/  LDCU.64 UR4, c[0x0][0x3b8] ;  /* 0x00007700ff0477ac */ /* 0x000e220008000a00 */
[----:B--2---:R-:W-:-:S04]  /*0600*/  IABS R13, R11 ;  /* 0x0000000b000d7213 */ /* 0x004fc80000000000 */
[----:B------:R-:W2:Y:S08]  /*0610*/  I2F.RP R12, R13 ;  /* 0x0000000d000c7306 */ /* 0x000eb00000209400 */
[----:B--2---:R-:W2:Y:S02]  /*0620*/  MUFU.RCP R12, R12 ;  /* 0x0000000c000c7308 */ /* 0x004ea40000001000 */
[----:B--2---:R-:W-:Y:S01]  /*0630*/  VIADD R2, R12, 0xffffffe ;  /* 0x0ffffffe0c027836 */ /* 0x004fe20000000000 */
[----:B------:R-:W-:-:S05]  /*0640*/  IABS R12, R0 ;  /* 0x00000000000c7213 */ /* 0x000fca0000000000 */
[----:B------:R2:W3:Y:S02]  /*0650*/  F2I.FTZ.U32.TRUNC.NTZ R3, R2 ;  /* 0x0000000200037305 */ /* 0x0004e4000021f000 */
[----:B--2---:R-:W-:Y:S02]  /*0660*/  HFMA2 R2, -RZ, RZ, 0, 0 ;  /* 0x00000000ff027431 */ /* 0x004fe400000001ff */
[----:B---3--:R-:W-:-:S04]  /*0670*/  IMAD.MOV R14, RZ, RZ, -R3 ;  /* 0x000000ffff0e7224 */ /* 0x008fc800078e0a03 */
[----:B------:R-:W-:-:S04]  /*0680*/  IMAD R15, R14, R13, RZ ;  /* 0x0000000d0e0f7224 */ /* 0x000fc800078e02ff */
[----:B------:R-:W-:Y:S01]  /*0690*/  IMAD.HI.U32 R3, R3, R15, R2 ;  /* 0x0000000f03037227 */ /* 0x000fe200078e0002 */
[----:B------:R-:W-:-:S04]  /*06a0*/  LOP3.LUT R15, R0, R11, RZ, 0x3c, !PT ;  /* 0x0000000b000f7212 */ /* 0x000fc800078e3cff */
[----:B------:R-:W-:Y:S01]  /*06b0*/  ISETP.GE.AND P2, PT, R15, RZ, PT ;  /* 0x000000ff0f00720c */ /* 0x000fe20003f46270 */
        /* <DEDUP_REMOVED lines=8> */
[----:B------:R-:W2:Y:S08]  /*0740*/  LDC.64 R2, c[0x0][0x390] ;  /* 0x0000e400ff027b82 */ /* 0x000eb00000000a00 */
[----:B------:R-:W3:Y:S03]  /*0750*/  LDC.64 R12, c[0x0][0x398] ;  /* 0x0000e600ff0c7b82 */ /* 0x000ee60000000a00 */
[----:B------:R-:W-:-:S04]  /*0760*/  @P0 VIADD R14, R14, 0x1 ;  /* 0x000000010e0e0836 */ /* 0x000fc80000000000 */
[----:B------:R-:W-:Y:S01]  /*0770*/  @!P2 IMAD.MOV R14, RZ, RZ, -R14 ;  /* 0x000000ffff0ea224 */ /* 0x000fe200078e0a0e */
[----:B------:R-:W-:Y:S02]  /*0780*/  @!P1 LOP3.LUT R14, RZ, R11, RZ, 0x33, !PT ;  /* 0x0000000bff0e9212 */ /* 0x000fe400078e33ff */
[----:B--2---:R-:W-:Y:S02]  /*0790*/  ISETP.NE.U32.AND P0, PT, R2, 0x1, PT ;  /* 0x000000010200780c */ /* 0x004fe40003f05070 */
[----:B------:R-:W-:Y:S02]  /*07a0*/  IADD3 R2, PT, PT, -R14, RZ, RZ ;  /* 0x000000ff0e027210 */ /* 0x000fe40007ffe1ff */
[----:B------:R-:W-:-:S03]  /*07b0*/  ISETP.NE.AND.EX P0, PT, R3, RZ, PT, P0 ;  /* 0x000000ff0300720c */ /* 0x000fc60003f05300 */
[----:B------:R-:W-:Y:S01]  /*07c0*/  IMAD R11, R11, R2, R0 ;  /* 0x000000020b0b7224 */ /* 0x000fe200078e0200 */
[----:B---3--:R-:W-:Y:S02]  /*07d0*/  ISETP.NE.U32.AND P1, PT, R12, 0x1, PT ;  /* 0x000000010c00780c */ /* 0x008fe40003f25070 */
[----:B------:R-:W-:Y:S02]  /*07e0*/  SEL R14, R14, RZ, P0 ;  /* 0x000000ff0e0e7207 */ /* 0x000fe40000000000 */
[----:B------:R-:W-:-:S03]  /*07f0*/  ISETP.NE.AND.EX P1, PT, R13, RZ, PT, P1 ;  /* 0x000000ff0d00720c */ /* 0x000fc60003f25310 */
[----:B0-----:R-:W-:Y:S01]  /*0800*/  IMAD R14, R14, UR4, RZ ;  /* 0x000000040e0e7c24 */ /* 0x001fe2000f8e02ff */
[----:B------:R-:W-:Y:S02]  /*0810*/  SEL R11, R11, RZ, P1 ;  /* 0x000000ff0b0b7207 */ /* 0x000fe40000800000 */
[----:B------:R-:W-:-:S03]  /*0820*/  R2UR UR4, R6 ;  /* 0x00000000060472ca */ /* 0x000fc600000e0000 */
[----:B------:R-:W-:Y:S01]  /*0830*/  IMAD R11, R11, UR5, R14 ;  /* 0x000000050b0b7c24 */ /* 0x000fe2000f8e020e */
[----:B------:R-:W-:Y:S02]  /*0840*/  SHF.R.S64 R14, RZ, 0x1e, R0 ;  /* 0x0000001eff0e7819 */ /* 0x000fe40000001000 */
[----:B------:R-:W-:Y:S02]  /*0850*/  R2UR UR5, R7 ;  /* 0x00000000070572ca */ /* 0x000fe400000e0000 */
        /* <DEDUP_REMOVED lines=36> */
.L_x_24875:
[----:B-1----:R-:W-:Y:S01]  /*0aa0*/  FADD R13, R3, R14 ;  /* 0x0000000e030d7221 */ /* 0x002fe20000000000 */
        /* <DEDUP_REMOVED lines=11> */
[----:B------:R-:W-:Y:S05]  /*0b60*/  CALL.REL.NOINC `($__internal_391_$__cuda_sm3x_div_rn_noftz_f32_slowpath) ;  /* 0x0000001c00007944 */ /* 0x000fea0003c00000 */
[----:B------:R-:W-:-:S07]  /*0b70*/  IMAD.MOV.U32 R11, RZ, RZ, R3 ;  /* 0x000000ffff0b7224 */ /* 0x000fce00078e0003 */
.L_x_24860:
[----:B------:R-:W-:Y:S05]  /*0b80*/  BSYNC.RECONVERGENT B1 ;  /* 0x0000000000017941 */ /* 0x000fea0003800200 */
.L_x_24859:
[----:B------:R-:W0:Y:S01]  /*0b90*/  LDCU.64 UR4, c[0x0][0x3e0] ;  /* 0x00007c00ff0477ac */ /* 0x000e220008000a00 */
[----:B------:R-:W-:Y:S01]  /*0ba0*/  HFMA2 R5, -RZ, RZ, 0, 0 ;  /* 0x00000000ff057431 */ /* 0x000fe200000001ff */
        /* <DEDUP_REMOVED lines=8> */
[----:B------:R-:W-:Y:S01]  /*0c30*/  IMAD.IADD R3, R3, 0x1, R13 ;  /* 0x0000000103037824 */ /* 0x000fe200078e020d */
[----:B------:R-:W-:-:S04]  /*0c40*/  MOV R21, R17 ;  /* 0x0000001100157202 */ /* 0x000fc80000000f00 */
[----:B------:R-:W-:-:S05]  /*0c50*/  LEA.HI.X R13, R2, UR7, R3, 0x2, P0 ;  /* 0x00000007020d7c11 */ /* 0x000fca00080f1403 */
[----:B------:R2:W-:Y:S02]  /*0c60*/  STG.E desc[UR4][R12.64], R11 ;  /* 0x0000000b0c007986 */ /* 0x0005e4000c101904 */
.L_x_24857:
[----:B------:R-:W-:Y:S05]  /*0c70*/  BSYNC B0 ;  /* 0x0000000000007941 */ /* 0x000fea0003800000 */
.L_x_24856:
[----:B------:R-:W-:Y:S01]  /*0c80*/  ISETP.NE.U32.AND P0, PT, R16, RZ, PT ;  /* 0x000000ff1000720c */ /* 0x000fe20003f05070 */
[----:B------:R-:W3:Y:S03]  /*0c90*/  LDC R2, c[0x0][0x3a8] ;  /* 0x0000ea00ff027b82 */ /* 0x000ee60000000800 */
[----:B------:R-:W-:-:S05]  /*0ca0*/  ISETP.NE.AND.EX P0, PT, R20, RZ, PT, P0 ;  /* 0x000000ff1400720c */ /* 0x000fca0003f05300 */
[----:B------:R-:W4:Y:S08]  /*0cb0*/  LDC.64 R16, c[0x0][0x390] ;  /* 0x0000e400ff107b82 */ /* 0x000f300000000a00 */
[----:B------:R-:W0:Y:S01]  /*0cc0*/  LDC.64 R18, c[0x0][0x398] ;  /* 0x0000e600ff127b82 */ /* 0x000e220000000a00 */
[----:B------:R-:W-:Y:S05]  /*0cd0*/  @!P0 EXIT ;  /* 0x000000000000894d */ /* 0x000fea0003800000 */
[----:B------:R-:W-:Y:S01]  /*0ce0*/  BSSY B0, `(.L_x_24861) ;  /* 0x00000cd000007945 */ /* 0x000fe20003800000 */
.L_x_24868:
[----:B---3--:R-:W-:Y:S01]  /*0cf0*/  IABS R14, R2 ;  /* 0x00000002000e7213 */ /* 0x008fe20000000000 */
[----:B--2---:R-:W-:Y:S02]  /*0d00*/  HFMA2 R12, -RZ, RZ, 0, 0 ;  /* 0x00000000ff0c7431 */ /* 0x004fe400000001ff */
[----:B0-----:R-:W-:Y:S01]  /*0d10*/  IMAD R3, R21, UR50, R4 ;  /* 0x0000003215037c24 */ /* 0x001fe2000f8e0204 */
        /* <DEDUP_REMOVED lines=25> */
[----:B----4-:R-:W-:-:S04]  /*0eb0*/  ISETP.NE.U32.AND P0, PT, R16, 0x1, PT ;  /* 0x000000011000780c */ /* 0x010fc80003f05070 */
[----:B------:R-:W-:Y:S02]  /*0ec0*/  ISETP.NE.AND.EX P0, PT, R17, RZ, PT, P0 ;  /* 0x000000ff1100720c */ /* 0x000fe40003f05300 */
[----:B------:R-:W-:Y:S02]  /*0ed0*/  @!P2 IADD3 R0, PT, PT, -R0, RZ, RZ ;  /* 0x000000ff0000a210 */ /* 0x000fe40007ffe1ff */
        /* <DEDUP_REMOVED lines=44> */
.L_x_24883:
        /* <DEDUP_REMOVED lines=12> */
[----:B0-----:R-:W-:Y:S05]  /*1260*/  CALL.REL.NOINC `($__internal_391_$__cuda_sm3x_div_rn_noftz_f32_slowpath) ;  /* 0x0000001400407944 */ /* 0x001fea0003c00000 */
[----:B------:R-:W-:-:S07]  /*1270*/  MOV R11, R3 ;  /* 0x00000003000b7202 */ /* 0x000fce0000000f00 */
.L_x_24864:
[----:B------:R-:W-:Y:S05]  /*1280*/  BSYNC.RECONVERGENT B1 ;  /* 0x0000000000017941 */ /* 0x000fea0003800200 */
.L_x_24863:
[----:B------:R-:W-:Y:S01]  /*1290*/  IABS R0, R2 ;  /* 0x0000000200007213 */ /* 0x000fe20000000000 */
[----:B------:R-:W-:Y:S01]  /*12a0*/  IMAD.MOV.U32 R15, RZ, RZ, RZ ;  /* 0x000000ffff0f7224 */ /* 0x000fe200078e00ff */
[----:B------:R-:W-:Y:S02]  /*12b0*/  IADD3 R23, P2, PT, R8, R21, RZ ;  /* 0x0000001508177210 */ /* 0x000fe40007f5e0ff */
[----:B------:R-:W1:Y:S01]  /*12c0*/  I2F.RP R14, R0 ;  /* 0x00000000000e7306 */ /* 0x000e620000209400 */
[C---:B------:R-:W-:Y:S02]  /*12d0*/  R2UR UR4, R6.reuse ;  /* 0x00000000060472ca */ /* 0x040fe400000e0000 */
[C---:B------:R-:W-:Y:S02]  /*12e0*/  R2UR UR5, R7.reuse ;  /* 0x00000000070572ca */ /* 0x040fe400000e0000 */
[----:B------:R-:W-:Y:S02]  /*12f0*/  R2UR UR8, R6 ;  /* 0x00000000060872ca */ /* 0x000fe400000e0000 */
[----:B------:R-:W-:-:S02]  /*1300*/  R2UR UR9, R7 ;  /* 0x00000000070972ca */ /* 0x000fc400000e0000 */
[----:B------:R-:W-:Y:S02]  /*1310*/  R2UR UR6, R6 ;  /* 0x00000000060672ca */ /* 0x000fe400000e0000 */
[----:B------:R-:W-:Y:S01]  /*1320*/  R2UR UR7, R7 ;  /* 0x00000000070772ca */ /* 0x000fe200000e0000 */
[----:B-1----:R-:W1:Y:S02]  /*1330*/  MUFU.RCP R14, R14 ;  /* 0x0000000e000e7308 */ /* 0x002e640000001000 */
[----:B-1----:R-:W-:Y:S01]  /*1340*/  VIADD R12, R14, 0xffffffe ;  /* 0x0ffffffe0e0c7836 */ /* 0x002fe20000000000 */
[----:B------:R-:W-:-:S05]  /*1350*/  MOV R14, R4 ;  /* 0x00000004000e7202 */ /* 0x000fca0000000f00 */
[----:B------:R1:W2:Y:S01]  /*1360*/  F2I.FTZ.U32.TRUNC.NTZ R13, R12 ;  /* 0x0000000c000d7305 */ /* 0x0002a2000021f000 */
[----:B------:R-:W-:-:S05]  /*1370*/  IMAD R3, R23, UR50, R14 ;  /* 0x0000003217037c24 */ /* 0x000fca000f8e020e */
[----:B------:R-:W-:Y:S01]  /*1380*/  IABS R22, R3 ;  /* 0x0000000300167213 */ /* 0x000fe20000000000 */
[----:B-1----:R-:W-:Y:S01]  /*1390*/  IMAD.MOV.U32 R12, RZ, RZ, RZ ;  /* 0x000000ffff0c7224 */ /* 0x002fe200078e00ff */
[----:B------:R-:W-:Y:S01]  /*13a0*/  SHF.R.S64 R26, RZ, 0x1e, R3 ;  /* 0x0000001eff1a7819 */ /* 0x000fe20000001003 */
[----:B--2---:R-:W-:-:S04]  /*13b0*/  IMAD.MOV R25, RZ, RZ, -R13 ;  /* 0x000000ffff197224 */ /* 0x004fc800078e0a0d */
[----:B------:R-:W-:-:S04]  /*13c0*/  IMAD R25, R25, R0, RZ ;  /* 0x0000000019197224 */ /* 0x000fc800078e02ff */
[----:B0-----:R-:W-:Y:S01]  /*13d0*/  IMAD.HI.U32 R20, R13, R25, R12 ;  /* 0x000000190d147227 */ /* 0x001fe200078e000c */
[----:B------:R-:W-:-:S05]  /*13e0*/  MOV R13, R22 ;  /* 0x00000016000d7202 */ /* 0x000fca0000000f00 */
[----:B------:R-:W-:-:S04]  /*13f0*/  IMAD.HI.U32 R12, R20, R13, RZ ;  /* 0x0000000d140c7227 */ /* 0x000fc800078e00ff */
[----:B------:R-:W-:-:S04]  /*1400*/  IMAD.MOV R20, RZ, RZ, -R12 ;  /* 0x000000ffff147224 */ /* 0x000fc800078e0a0c */
[----:B------:R-:W-:Y:S02]  /*1410*/  IMAD R13, R0, R20, R13 ;  /* 0x00000014000d7224 */ /* 0x000fe400078e020d */
[----:B------:R-:W-:-:S03]  /*1420*/  IMAD R20, R10, UR48, RZ ;  /* 0x000000300a147c24 */ /* 0x000fc6000f8e02ff */
[----:B------:R-:W-:Y:S01]  /*1430*/  ISETP.GT.U32.AND P5, PT, R0, R13, PT ;  /* 0x0000000d0000720c */ /* 0x000fe20003fa4070 */
[----:B------:R-:W-:-:S12]  /*1440*/  IMAD R27, R21, UR49, R20 ;  /* 0x00000031151b7c24 */ /* 0x000fd8000f8e0214 */
[----:B------:R-:W-:Y:S01]  /*1450*/  @!P5 IMAD.IADD R13, R13, 0x1, -R0 ;  /* 0x000000010d0dd824 */ /* 0x000fe200078e0a00 */
[----:B------:R-:W-:Y:S02]  /*1460*/  @!P5 IADD3 R12, PT, PT, R12, 0x1, RZ ;  /* 0x000000010c0cd810 */ /* 0x000fe40007ffe0ff */
[----:B------:R-:W-:Y:S02]  /*1470*/  ISETP.NE.AND P5, PT, R2, RZ, PT ;  /* 0x000000ff0200720c */ /* 0x000fe40003fa5270 */
[----:B------:R-:W-:Y:S02]  /*1480*/  ISETP.GE.U32.AND P4, PT, R13, R0, PT ;  /* 0x000000000d00720c */ /* 0x000fe40003f86070 */
[----:B------:R-:W-:-:S04]  /*1490*/  LOP3.LUT R0, R3, R2, RZ, 0x3c, !PT ;  /* 0x0000000203007212 */ /* 0x000fc800078e3cff */
[----:B------:R-:W-:-:S07]  /*14a0*/  ISETP.GE.AND P3, PT, R0, RZ, PT ;  /* 0x000000ff0000720c */ /* 0x000fce0003f66270 */
[----:B------:R-:W-:-:S06]  /*14b0*/  @P4 VIADD R12, R12, 0x1 ;  /* 0x000000010c0c4836 */ /* 0x000fcc0000000000 */
[----:B------:R-:W-:Y:S01]  /*14c0*/  @!P3 IMAD.MOV R12, RZ, RZ, -R12 ;  /* 0x000000ffff0cb224 */ /* 0x000fe200078e0a0c */
[----:B------:R-:W-:-:S04]  /*14d0*/  @!P5 LOP3.LUT R12, RZ, R2, RZ, 0x33, !PT ;  /* 0x00000002ff0cd212 */ /* 0x000fc800078e33ff */
[C---:B------:R-:W-:Y:S02]  /*14e0*/  IADD3 R0, PT, PT, -R12.reuse, RZ, RZ ;  /* 0x000000ff0c007210 */ /* 0x040fe40007ffe1ff */
[----:B------:R-:W-:-:S03]  /*14f0*/  SEL R12, R12, RZ, P0 ;  /* 0x000000ff0c0c7207 */ /* 0x000fc60000000000 */
[----:B------:R-:W-:Y:S02]  /*1500*/  IMAD R0, R2, R0, R3 ;  /* 0x0000000002007224 */ /* 0x000fe400078e0203 */
[----:B------:R-:W-:Y:S02]  /*1510*/  IMAD R25, R12, UR44, RZ ;  /* 0x0000002c0c197c24 */ /* 0x000fe4000f8e02ff */
[----:B------:R-:W-:Y:S01]  /*1520*/  IMAD.WIDE.U32 R12, R21, UR48, R14 ;  /* 0x00000030150c7c25 */ /* 0x000fe2000f8e000e */
[----:B------:R-:W-:-:S03]  /*1530*/  SEL R0, R0, RZ, P1 ;  /* 0x000000ff00007207 */ /* 0x000fc60000800000 */
[----:B------:R-:W-:Y:S01]  /*1540*/  IMAD.IADD R13, R13, 0x1, R27 ;  /* 0x000000010d0d7824 */ /* 0x000fe200078e021b */
[----:B------:R-:W-:Y:S01]  /*1550*/  LEA R20, P0, R12, UR46, 0x2 ;  /* 0x0000002e0c147c11 */ /* 0x000fe2000f8010ff */
[----:B------:R-:W-:-:S03]  /*1560*/  IMAD R0, R0, UR45, R25 ;  /* 0x0000002d00007c24 */ /* 0x000fc6000f8e0219 */
[----:B------:R-:W-:Y:S02]  /*1570*/  LEA.HI.X R21, R12, UR47, R13, 0x2, P0 ;  /* 0x0000002f0c157c11 */ /* 0x000fe400080f140d */
[----:B------:R-:W-:Y:S02]  /*1580*/  IADD3 R14, P1, PT, R0, UR38, RZ ;  /* 0x00000026000e7c10 */ /* 0x000fe4000ff3e0ff */
[----:B------:R-:W-:Y:S01]  /*1590*/  IADD3 R26, P0, PT, R26, UR36, RZ ;  /* 0x000000241a1a7c10 */ /* 0x000fe2000ff1e0ff */
[----:B------:R0:W-:Y:S01]  /*15a0*/  STG.E desc[UR4][R20.64], R11 ;  /* 0x0000000b14007986 */ /* 0x0001e2000c101904 */
[----:B------:R-:W-:Y:S02]  /*15b0*/  LEA.HI.X.SX32 R15, R0, UR39, 0x1, P1 ;  /* 0x00000027000f7c11 */ /* 0x000fe400088f0eff */
[----:B------:R-:W-:-:S03]  /*15c0*/  LEA.HI.X.SX32 R27, R3, UR37, 0x2, P0 ;  /* 0x00000025031b7c11 */ /* 0x000fc600080f16ff */
[----:B------:R-:W2:Y:S04]  /*15d0*/  LDG.E.U8 R14, desc[UR8][R14.64] ;  /* 0x000000080e0e7981 */ /* 0x000ea8000c1e1100 */
        /* <DEDUP_REMOVED lines=31> */
.L_x_24891:
        /* <DEDUP_REMOVED lines=12> */
[----:B0-----:R-:W-:Y:S05]  /*1890*/  CALL.REL.NOINC `($__internal_391_$__cuda_sm3x_div_rn_noftz_f32_slowpath) ;  /* 0x0000000c00b47944 */ /* 0x001fea0003c00000 */
.L_x_24867:
[----:B------:R-:W-:Y:S05]  /*18a0*/  BSYNC.RECONVERGENT B1 ;  /* 0x0000000000017941 */ /* 0x000fea0003800200 */
.L_x_24866:
        /* <DEDUP_REMOVED lines=15> */
[----:B-1----:R-:W-:Y:S05]  /*19a0*/  @!P0 BRA `(.L_x_24868) ;  /* 0xfffffff000d08947 */ /* 0x002fea000383ffff */
[----:B------:R-:W-:Y:S05]  /*19b0*/  BSYNC B0 ;  /* 0x0000000000007941 */ /* 0x000fea0003800000 */
.L_x_24861:
[----:B------:R-:W-:Y:S05]  /*19c0*/  EXIT ;  /* 0x000000000000794d */ /* 0x000fea0003800000 */
.L_x_24858:
[----:B------:R-:W-:Y:S01]  /*19d0*/  IMAD.MOV.U32 R12, RZ, RZ, 0x4 ;  /* 0x00000004ff0c7424 */ /* 0x000fe200078e00ff */
[----:B------:R-:W-:Y:S01]  /*19e0*/  MOV R11, 0x1f ;  /* 0x0000001f000b7802 */ /* 0x000fe20000000f00 */
[----:B------:R-:W-:Y:S01]  /*19f0*/  IMAD.MOV.U32 R15, RZ, RZ, -0x1 ;  /* 0xffffffffff0f7424 */ /* 0x000fe200078e00ff */
[----:B------:R-:W-:-:S07]  /*1a00*/  MOV R3, 0x3bbb989d ;  /* 0x3bbb989d00037802 */ /* 0x000fce0000000f00 */
[----:B------:R-:W-:Y:S05]  /*1a10*/  WARPSYNC.COLLECTIVE R15, `(.L_x_24869) ;  /* 0x000000000f087348 */ /* 0x000fea0003c00000 */
[----:B------:R0:W1:Y:S02]  /*1a20*/  SHFL.BFLY P6, R14, R13, R12, R11 ;  /* 0x0c00000c0d0e7389 */ /* 0x00006400000c000b */
[----:B01----:R-:W-:Y:S05]  /*1a30*/  ENDCOLLECTIVE ;  /* 0x000000000000791b */ /* 0x003fea0003800000 */
.L_x_24869:
[----:B------:R-:W-:Y:S02]  /*1a40*/  MOV R12, 0x2 ;  /* 0x00000002000c7802 */ /* 0x000fe40000000f00 */
[----:B------:R-:W-:-:S05]  /*1a50*/  FMNMX R0, R13, R14, !PT ;  /* 0x0000000e0d007209 */ /* 0x000fca0007800000 */
[----:B------:R-:W-:-:S07]  /*1a60*/  IMAD.MOV.U32 R13, RZ, RZ, R0 ;  /* 0x000000ffff0d7224 */ /* 0x000fce00078e0000 */
[----:B------:R-:W-:Y:S05]  /*1a70*/  WARPSYNC.COLLECTIVE R15, `(.L_x_24870) ;  /* 0x000000000f087348 */ /* 0x000fea0003c00000 */
[----:B------:R0:W1:Y:S02]  /*1a80*/  SHFL.BFLY P6, R14, R13, R12, R11 ;  /* 0x0c00000c0d0e7389 */ /* 0x00006400000c000b */
[----:B01----:R-:W-:Y:S05]  /*1a90*/  ENDCOLLECTIVE ;  /* 0x000000000000791b */ /* 0x003fea0003800000 */
.L_x_24870:
[----:B------:R-:W-:Y:S01]  /*1aa0*/  IMAD.MOV.U32 R12, RZ, RZ, 0x1 ;  /* 0x00000001ff0c7424 */ /* 0x000fe200078e00ff */
[----:B------:R-:W-:Y:S01]  /*1ab0*/  FMNMX R2, R0, R14, !PT ;  /* 0x0000000e00027209 */ /* 0x000fe20007800000 */
[----:B------:R-:W-:-:S04]  /*1ac0*/  IMAD.MOV.U32 R0, RZ, RZ, 0x437c0000 ;  /* 0x437c0000ff007424 */ /* 0x000fc800078e00ff */
[----:B------:R-:W-:-:S07]  /*1ad0*/  IMAD.MOV.U32 R13, RZ, RZ, R2 ;  /* 0x000000ffff0d7224 */ /* 0x000fce00078e0002 */
[----:B------:R-:W-:Y:S05]  /*1ae0*/  WARPSYNC.COLLECTIVE R15, `(.L_x_24871) ;  /* 0x000000000f087348 */ /* 0x000fea0003c00000 */
[----:B------:R0:W1:Y:S02]  /*1af0*/  SHFL.BFLY P6, R14, R13, R12, R11 ;  /* 0x0c00000c0d0e7389 */ /* 0x00006400000c000b */
[----:B01----:R-:W-:Y:S05]  /*1b00*/  ENDCOLLECTIVE ;  /* 0x000000000000791b */ /* 0x003fea0003800000 */
.L_x_24871:
        /* <DEDUP_REMOVED lines=15> */
.L_x_24872:
[----:B------:R-:W-:Y:S02]  /*1c00*/  IMAD.MOV.U32 R12, RZ, RZ, 0x2 ;  /* 0x00000002ff0c7424 */ /* 0x000fe400078e00ff */
[----:B------:R-:W-:-:S04]  /*1c10*/  FADD R2, R13, R14 ;  /* 0x0000000e0d027221 */ /* 0x000fc80000000000 */
[----:B------:R-:W-:-:S07]  /*1c20*/  IMAD.MOV.U32 R13, RZ, RZ, R2 ;  /* 0x000000ffff0d7224 */ /* 0x000fce00078e0002 */
[----:B------:R-:W-:Y:S05]  /*1c30*/  WARPSYNC.COLLECTIVE R15, `(.L_x_24873) ;  /* 0x000000000f087348 */ /* 0x000fea0003c00000 */
[----:B------:R0:W1:Y:S02]  /*1c40*/  SHFL.BFLY P6, R14, R13, R12, R11 ;  /* 0x0c00000c0d0e7389 */ /* 0x00006400000c000b */
[----:B01----:R-:W-:Y:S05]  /*1c50*/  ENDCOLLECTIVE ;  /* 0x000000000000791b */ /* 0x003fea0003800000 */
.L_x_24873:
[----:B------:R-:W-:Y:S02]  /*1c60*/  IMAD.MOV.U32 R12, RZ, RZ, 0x1 ;  /* 0x00000001ff0c7424 */ /* 0x000fe400078e00ff */
[----:B------:R-:W-:-:S05]  /*1c70*/  FADD R3, R2, R14 ;  /* 0x0000000e02037221 */ /* 0x000fca0000000000 */
[----:B------:R-:W-:-:S07]  /*1c80*/  MOV R13, R3 ;  /* 0x00000003000d7202 */ /* 0x000fce0000000f00 */
[----:B------:R-:W-:Y:S05]  /*1c90*/  WARPSYNC.COLLECTIVE R15, `(.L_x_24874) ;  /* 0x000000000f087348 */ /* 0x000fea0003c00000 */
[----:B------:R0:W1:Y:S02]  /*1ca0*/  SHFL.BFLY P6, R14, R13, R12, R11 ;  /* 0x0c00000c0d0e7389 */ /* 0x00006400000c000b */
[----:B01----:R-:W-:Y:S05]  /*1cb0*/  ENDCOLLECTIVE ;  /* 0x000000000000791b */ /* 0x003fea0003800000 */
.L_x_24874:
[----:B------:R-:W-:Y:S05]  /*1cc0*/  BRA `(.L_x_24875) ;  /* 0xffffffec00747947 */ /* 0x000fea000383ffff */
.L_x_24862:
[----:B------:R-:W-:Y:S01]  /*1cd0*/  BSSY B1, `(.L_x_24876) ;  /* 0x0000007000017945 */ /* 0x000fe20003800000 */
[----:B------:R-:W-:Y:S01]  /*1ce0*/  IMAD.MOV.U32 R12, RZ, RZ, 0x4 ;  /* 0x00000004ff0c7424 */ /* 0x000fe200078e00ff */
[----:B------:R-:W-:Y:S01]  /*1cf0*/  MOV R11, 0x1f ;  /* 0x0000001f000b7802 */ /* 0x000fe20000000f00 */
[----:B------:R-:W-:-:S07]  /*1d00*/  IMAD.MOV.U32 R15, RZ, RZ, -0x1 ;  /* 0xffffffffff0f7424 */ /* 0x000fce00078e00ff */
[----:B------:R-:W-:Y:S05]  /*1d10*/  WARPSYNC.COLLECTIVE R15, `(.L_x_24877) ;  /* 0x000000000f087348 */ /* 0x000fea0003c00000 */
[----:B------:R0:W1:Y:S02]  /*1d20*/  SHFL.BFLY P6, R14, R13, R12, R11 ;  /* 0x0c00000c0d0e7389 */ /* 0x00006400000c000b */
[----:B01----:R-:W-:Y:S05]  /*1d30*/  ENDCOLLECTIVE ;  /* 0x000000000000791b */ /* 0x003fea0003800000 */
.L_x_24877:
[----:B------:R-:W-:Y:S05]  /*1d40*/  BSYNC B1 ;  /* 0x0000000000017941 */ /* 0x000fea0003800000 */
.L_x_24876:
        /* <DEDUP_REMOVED lines=8> */
.L_x_24878:
[----:B------:R-:W-:Y:S02]  /*1dd0*/  MOV R12, 0x1 ;  /* 0x00000001000c7802 */ /* 0x000fe40000000f00 */
[----:B------:R-:W-:-:S05]  /*1de0*/  FMNMX R0, R13, R14, !PT ;  /* 0x0000000e0d007209 */ /* 0x000fca0007800000 */
[----:B------:R-:W-:-:S07]  /*1df0*/  IMAD.MOV.U32 R13, RZ, RZ, R0 ;  /* 0x000000ffff0d7224 */ /* 0x000fce00078e0000 */
[----:B------:R-:W-:Y:S05]  /*1e00*/  WARPSYNC.COLLECTIVE R15, `(.L_x_24879) ;  /* 0x000000000f087348 */ /* 0x000fea0003c00000 */
[----:B------:R0:W1:Y:S02]  /*1e10*/  SHFL.BFLY P6, R14, R13, R12, R11 ;  /* 0x0c00000c0d0e7389 */ /* 0x00006400000c000b */
[----:B01----:R-:W-:Y:S05]  /*1e20*/  ENDCOLLECTIVE ;  /* 0x000000000000791b */ /* 0x003fea0003800000 */
.L_x_24879:
[----:B------:R-:W-:Y:S01]  /*1e30*/  IMAD.MOV.U32 R12, RZ, RZ, 0x4 ;  /* 0x00000004ff0c7424 */ /* 0x000fe200078e00ff */
[----:B------:R-:W-:Y:S01]  /*1e40*/  FMNMX R0, R0, R14, !PT ;  /* 0x0000000e00007209 */ /* 0x000fe20007800000 */
[----:B------:R-:W-:-:S04]  /*1e50*/  IMAD.MOV.U32 R14, RZ, RZ, 0x437c0000 ;  /* 0x437c0000ff0e7424 */ /* 0x000fc800078e00ff */
        /* <DEDUP_REMOVED lines=9> */
[----:B------:R-:W-:-:S07]  /*1ef0*/  FADD R13, RZ, R0 ;  /* 0x00000000ff0d7221 */ /* 0x000fce0000000000 */
[----:B------:R-:W-:Y:S05]  /*1f00*/  WARPSYNC.COLLECTIVE R15, `(.L_x_24880) ;  /* 0x000000000f087348 */ /* 0x000fea0003c00000 */
[----:B------:R0:W1:Y:S02]  /*1f10*/  SHFL.BFLY P6, R14, R13, R12, R11 ;  /* 0x0c00000c0d0e7389 */ /* 0x00006400000c000b */
[----:B01----:R-:W-:Y:S05]  /*1f20*/  ENDCOLLECTIVE ;  /* 0x000000000000791b */ /* 0x003fea0003800000 */
.L_x_24880:
[----:B------:R-:W-:Y:S02]  /*1f30*/  HFMA2 R12, -RZ, RZ, 0, 1.1920928955078125e-07 ;  /* 0x00000002ff0c7431 */ /* 0x000fe400000001ff */
[----:B------:R-:W-:-:S04]  /*1f40*/  FADD R3, R13, R14 ;  /* 0x0000000e0d037221 */ /* 0x000fc80000000000 */
[----:B------:R-:W-:-:S07]  /*1f50*/  IMAD.MOV.U32 R13, RZ, RZ, R3 ;  /* 0x000000ffff0d7224 */ /* 0x000fce00078e0003 */
[----:B------:R-:W-:Y:S05]  /*1f60*/  WARPSYNC.COLLECTIVE R15, `(.L_x_24881) ;  /* 0x000000000f087348 */ /* 0x000fea0003c00000 */
[----:B------:R0:W1:Y:S02]  /*1f70*/  SHFL.BFLY P6, R14, R13, R12, R11 ;  /* 0x0c00000c0d0e7389 */ /* 0x00006400000c000b */
[----:B01----:R-:W-:Y:S05]  /*1f80*/  ENDCOLLECTIVE ;  /* 0x000000000000791b */ /* 0x003fea0003800000 */
.L_x_24881:
[----:B------:R-:W-:Y:S02]  /*1f90*/  IMAD.MOV.U32 R12, RZ, RZ, 0x1 ;  /* 0x00000001ff0c7424 */ /* 0x000fe400078e00ff */
[----:B------:R-:W-:-:S04]  /*1fa0*/  FADD R20, R3, R14 ;  /* 0x0000000e03147221 */ /* 0x000fc80000000000 */
[----:B------:R-:W-:-:S07]  /*1fb0*/  IMAD.MOV.U32 R13, RZ, RZ, R20 ;  /* 0x000000ffff0d7224 */ /* 0x000fce00078e0014 */
[----:B------:R-:W-:Y:S05]  /*1fc0*/  WARPSYNC.COLLECTIVE R15, `(.L_x_24882) ;  /* 0x000000000f087348 */ /* 0x000fea0003c00000 */
[----:B------:R0:W1:Y:S02]  /*1fd0*/  SHFL.BFLY P6, R14, R13, R12, R11 ;  /* 0x0c00000c0d0e7389 */ /* 0x00006400000c000b */
[----:B01----:R-:W-:Y:S05]  /*1fe0*/  ENDCOLLECTIVE ;  /* 0x000000000000791b */ /* 0x003fea0003800000 */
.L_x_24882:
[----:B------:R-:W-:Y:S05]  /*1ff0*/  BRA `(.L_x_24883) ;  /* 0xfffffff000687947 */ /* 0x000fea000383ffff */
.L_x_24865:
[----:B------:R-:W-:Y:S01]  /*2000*/  BSSY B1, `(.L_x_24884) ;  /* 0x0000007000017945 */ /* 0x000fe20003800000 */
[----:B------:R-:W-:Y:S01]  /*2010*/  MOV R12, 0x4 ;  /* 0x00000004000c7802 */ /* 0x000fe20000000f00 */
[----:B------:R-:W-:Y:S02]  /*2020*/  IMAD.MOV.U32 R11, RZ, RZ, 0x1f ;  /* 0x0000001fff0b7424 */ /* 0x000fe400078e00ff */
[----:B------:R-:W-:-:S07]  /*2030*/  IMAD.MOV.U32 R15, RZ, RZ, -0x1 ;  /* 0xffffffffff0f7424 */ /* 0x000fce00078e00ff */
[----:B------:R-:W-:Y:S05]  /*2040*/  WARPSYNC.COLLECTIVE R15, `(.L_x_24885) ;  /* 0x000000000f087348 */ /* 0x000fea0003c00000 */
[----:B------:R0:W1:Y:S02]  /*2050*/  SHFL.BFLY P6, R14, R13, R12, R11 ;  /* 0x0c00000c0d0e7389 */ /* 0x00006400000c000b */
[----:B01----:R-:W-:Y:S05]  /*2060*/  ENDCOLLECTIVE ;  /* 0x000000000000791b */ /* 0x003fea0003800000 */
.L_x_24885:
[----:B------:R-:W-:Y:S05]  /*2070*/  BSYNC B1 ;  /* 0x0000000000017941 */ /* 0x000fea0003800000 */
.L_x_24884:
[----:B------:R-:W-:Y:S01]  /*2080*/  HFMA2 R12, -RZ, RZ, 0, 1.1920928955078125e-07 ;  /* 0x00000002ff0c7431 */ /* 0x000fe200000001ff */
[----:B------:R-:W-:Y:S01]  /*2090*/  FMNMX R13, R13, R14, !PT ;  /* 0x0000000e0d0d7209 */ /* 0x000fe20007800000 */
[----:B------:R-:W-:Y:S02]  /*20a0*/  IMAD.MOV.U32 R11, RZ, RZ, 0x1f ;  /* 0x0000001fff0b7424 */ /* 0x000fe400078e00ff */
[----:B------:R-:W-:Y:S02]  /*20b0*/  IMAD.MOV.U32 R15, RZ, RZ, -0x1 ;  /* 0xffffffffff0f7424 */ /* 0x000fe400078e00ff */
[----:B------:R-:W-:-:S07]  /*20c0*/  IMAD.MOV.U32 R3, RZ, RZ, 0x3bbb989d ;  /* 0x3bbb989dff037424 */ /* 0x000fce00078e00ff */
[----:B------:R-:W-:Y:S05]  /*20d0*/  WARPSYNC.COLLECTIVE R15, `(.L_x_24886) ;  /* 0x000000000f087348 */ /* 0x000fea0003c00000 */
[----:B------:R0:W1:Y:S02]  /*20e0*/  SHFL.BFLY P6, R14, R13, R12, R11 ;  /* 0x0c00000c0d0e7389 */ /* 0x00006400000c000b */
[----:B01----:R-:W-:Y:S05]  /*20f0*/  ENDCOLLECTIVE ;  /* 0x000000000000791b */ /* 0x003fea0003800000 */
.L_x_24886:
[----:B------:R-:W-:Y:S01]  /*2100*/  IMAD.MOV.U32 R12, RZ, RZ, 0x1 ;  /* 0x00000001ff0c7424 */ /* 0x000fe200078e00ff */
[----:B------:R-:W-:-:S04]  /*2110*/  FMNMX R0, R13, R14, !PT ;  /* 0x0000000e0d007209 */ /* 0x000fc80007800000 */
[----:B------:R-:W-:-:S07]  /*2120*/  MOV R13, R0 ;  /* 0x00000000000d7202 */ /* 0x000fce0000000f00 */
[----:B------:R-:W-:Y:S05]  /*2130*/  WARPSYNC.COLLECTIVE R15, `(.L_x_24887) ;  /* 0x000000000f087348 */ /* 0x000fea0003c00000 */
[----:B------:R0:W1:Y:S02]  /*2140*/  SHFL.BFLY P6, R14, R13, R12, R11 ;  /* 0x0c00000c0d0e7389 */ /* 0x00006400000c000b */
[----:B01----:R-:W-:Y:S05]  /*2150*/  ENDCOLLECTIVE ;  /* 0x000000000000791b */ /* 0x003fea0003800000 */
.L_x_24887:
[----:B------:R-:W-:Y:S01]  /*2160*/  IMAD.MOV.U32 R12, RZ, RZ, 0x4 ;  /* 0x00000004ff0c7424 */ /* 0x000fe200078e00ff */
[----:B------:R-:W-:Y:S01]  /*2170*/  FMNMX R0, R0, R14, !PT ;  /* 0x0000000e00007209 */ /* 0x000fe20007800000 */
[----:B------:R-:W-:-:S04]  /*2180*/  HFMA2 R14, -RZ, RZ, 3.7421875, 0 ;  /* 0x437c0000ff0e7431 */ /* 0x000fc800000001ff */
        /* <DEDUP_REMOVED lines=13> */
.L_x_24888:
[----:B------:R-:W-:Y:S02]  /*2260*/  IMAD.MOV.U32 R12, RZ, RZ, 0x2 ;  /* 0x00000002ff0c7424 */ /* 0x000fe400078e00ff */
[----:B------:R-:W-:-:S05]  /*2270*/  FADD R3, R13, R14 ;  /* 0x0000000e0d037221 */ /* 0x000fca0000000000 */
[----:B------:R-:W-:-:S07]  /*2280*/  MOV R13, R3 ;  /* 0x00000003000d7202 */ /* 0x000fce0000000f00 */
[----:B------:R-:W-:Y:S05]  /*2290*/  WARPSYNC.COLLECTIVE R15, `(.L_x_24889) ;  /* 0x000000000f087348 */ /* 0x000fea0003c00000 */
[----:B------:R0:W1:Y:S02]  /*22a0*/  SHFL.BFLY P6, R14, R13, R12, R11 ;  /* 0x0c00000c0d0e7389 */ /* 0x00006400000c000b */
[----:B01----:R-:W-:Y:S05]  /*22b0*/  ENDCOLLECTIVE ;  /* 0x000000000000791b */ /* 0x003fea0003800000 */
.L_x_24889:
[----:B------:R-:W-:Y:S02]  /*22c0*/  HFMA2 R12, -RZ, RZ, 0, 5.9604644775390625e-08 ;  /* 0x00000001ff0c7431 */ /* 0x000fe400000001ff */
[----:B------:R-:W-:-:S04]  /*22d0*/  FADD R20, R3, R14 ;  /* 0x0000000e03147221 */ /* 0x000fc80000000000 */
[----:B------:R-:W-:-:S07]  /*22e0*/  IMAD.MOV.U32 R13, RZ, RZ, R20 ;  /* 0x000000ffff0d7224 */ /* 0x000fce00078e0014 */
[----:B------:R-:W-:Y:S05]  /*22f0*/  WARPSYNC.COLLECTIVE R15, `(.L_x_24890) ;  /* 0x000000000f087348 */ /* 0x000fea0003c00000 */
[----:B------:R0:W1:Y:S02]  /*2300*/  SHFL.BFLY P6, R14, R13, R12, R11 ;  /* 0x0c00000c0d0e7389 */ /* 0x00006400000c000b */
[----:B01----:R-:W-:Y:S05]  /*2310*/  ENDCOLLECTIVE ;  /* 0x000000000000791b */ /* 0x003fea0003800000 */
.L_x_24890:
[----:B------:R-:W-:Y:S05]  /*2320*/  BRA `(.L_x_24891) ;  /* 0xfffffff400287947 */ /* 0x000fea000383ffff */
        .weak           $__internal_390_$__cuda_sm20_div_u64
        .type           $__internal_390_$__cuda_sm20_div_u64,@function
        .size           $__internal_390_$__cuda_sm20_div_u64,($__internal_391_$__cuda_sm3x_div_rn_noftz_f32_slowpath - $__internal_390_$__cuda_sm20_div_u64)
$__internal_390_$__cuda_sm20_div_u64:
        /* <DEDUP_REMOVED lines=41> */
[C---:B------:R-:W-:Y:S01]  /*25c0*/  IMAD R3, R7.reuse, R9, R3 ;  /* 0x0000000907037224 */ /* 0x040fe200078e0203 */
[----:B------:R-:W-:Y:S02]  /*25d0*/  IADD3 R5, P1, PT, -R2, R5, RZ ;  /* 0x0000000502057210 */ /* 0x000fe40007f3e1ff */
[----:B------:R-:W-:Y:S01]  /*25e0*/  IADD3 R2, P2, PT, R7, 0x1, RZ ;  /* 0x0000000107027810 */ /* 0x000fe20007f5e0ff */
[-C--:B------:R-:W-:Y:S01]  /*25f0*/  IMAD R3, R11, R8.reuse, R3 ;  /* 0x000000080b037224 */ /* 0x080fe200078e0203 */
[----:B------:R-:W-:-:S03]  /*2600*/  ISETP.GE.U32.AND P0, PT, R5, R8, PT ;  /* 0x000000080500720c */ /* 0x000fc60003f06070 */
[----:B------:R-:W-:Y:S01]  /*2610*/  IMAD.X R12, R4, 0x1, ~R3, P1 ;  /* 0x00000001040c7824 */ /* 0x000fe200008e0e03 */
[----:B------:R-:W-:Y:S02]  /*2620*/  IADD3 R3, P1, PT, -R8, R5, RZ ;  /* 0x0000000508037210 */ /* 0x000fe40007f3e1ff */
[----:B------:R-:W-:Y:S02]  /*2630*/  IADD3.X R4, PT, PT, RZ, R11, RZ, P2, !PT ;  /* 0x0000000bff047210 */ /* 0x000fe400017fe4ff */
[C---:B------:R-:W-:Y:S01]  /*2640*/  ISETP.GE.U32.AND.EX P0, PT, R12.reuse, R9, PT, P0 ;  /* 0x000000090c00720c */ /* 0x040fe20003f06100 */
[----:B------:R-:W-:Y:S01]  /*2650*/  IMAD.X R6, R12, 0x1, ~R9, P1 ;  /* 0x000000010c067824 */ /* 0x000fe200008e0e09 */
[----:B------:R-:W-:Y:S02]  /*2660*/  ISETP.NE.U32.AND P1, PT, R8, RZ, PT ;  /* 0x000000ff0800720c */ /* 0x000fe40003f25070 */
[----:B------:R-:W-:Y:S02]  /*2670*/  SEL R7, R2, R7, P0 ;  /* 0x0000000702077207 */ /* 0x000fe40000000000 */
[----:B------:R-:W-:-:S02]  /*2680*/  SEL R3, R3, R5, P0 ;  /* 0x0000000503037207 */ /* 0x000fc40000000000 */
[----:B------:R-:W-:Y:S02]  /*2690*/  SEL R2, R4, R11, P0 ;  /* 0x0000000b04027207 */ /* 0x000fe40000000000 */
[----:B------:R-:W-:Y:S02]  /*26a0*/  IADD3 R4, P2, PT, R7, 0x1, RZ ;  /* 0x0000000107047810 */ /* 0x000fe40007f5e0ff */
[----:B------:R-:W-:Y:S02]  /*26b0*/  SEL R6, R6, R12, P0 ;  /* 0x0000000c06067207 */ /* 0x000fe40000000000 */
[----:B------:R-:W-:Y:S01]  /*26c0*/  ISETP.GE.U32.AND P0, PT, R3, R8, PT ;  /* 0x000000080300720c */ /* 0x000fe20003f06070 */
[----:B------:R-:W-:Y:S02]  /*26d0*/  IMAD.X R5, RZ, RZ, R2, P2 ;  /* 0x000000ffff057224 */ /* 0x000fe400010e0602 */
[----:B------:R-:W-:Y:S01]  /*26e0*/  HFMA2 R3, -RZ, RZ, 0, 0 ;  /* 0x00000000ff037431 */ /* 0x000fe200000001ff */
[----:B------:R-:W-:-:S02]  /*26f0*/  ISETP.NE.AND.EX P1, PT, R9, RZ, PT, P1 ;  /* 0x000000ff0900720c */ /* 0x000fc40003f25310 */
[----:B------:R-:W-:-:S04]  /*2700*/  ISETP.GE.U32.AND.EX P0, PT, R6, R9, PT, P0 ;  /* 0x000000090600720c */ /* 0x000fc80003f06100 */
[----:B------:R-:W-:Y:S01]  /*2710*/  SEL R5, R5, R2, P0 ;  /* 0x0000000205057207 */ /* 0x000fe20000000000 */
[----:B------:R-:W-:Y:S01]  /*2720*/  IMAD.MOV.U32 R2, RZ, RZ, R0 ;  /* 0x000000ffff027224 */ /* 0x000fe200078e0000 */
[----:B------:R-:W-:Y:S02]  /*2730*/  SEL R4, R4, R7, P0 ;  /* 0x0000000704047207 */ /* 0x000fe40000000000 */
[----:B------:R-:W-:Y:S02]  /*2740*/  SEL R5, R5, 0xffffffff, P1 ;  /* 0xffffffff05057807 */ /* 0x000fe40000800000 */
[----:B------:R-:W-:Y:S01]  /*2750*/  SEL R4, R4, 0xffffffff, P1 ;  /* 0xffffffff04047807 */ /* 0x000fe20000800000 */
[----:B------:R-:W-:Y:S06]  /*2760*/  RET.REL.NODEC R2 `(_Z15SoftmaxWarpImplI22BroadcastScaleMaskLoadIffbLm2EiE11DirectStoreIffEfLi1ELi1ELi8ELi1ELb0EL9Algorithm0EEvT_T0_ll) ;  /* 0xffffffd802247950 */ /* 0x000fec0003c3ffff */
        .weak           $__internal_391_$__cuda_sm3x_div_rn_noftz_f32_slowpath
        .type           $__internal_391_$__cuda_sm3x_div_rn_noftz_f32_slowpath,@function
        .size           $__internal_391_$__cuda_sm3x_div_rn_noftz_f32_slowpath,(.L_x_37768 - $__internal_391_$__cuda_sm3x_div_rn_noftz_f32_slowpath)
$__internal_391_$__cuda_sm3x_div_rn_noftz_f32_slowpath:
        /* <DEDUP_REMOVED lines=34> */
.L_x_24893:
        /* <DEDUP_REMOVED lines=51> */
.L_x_24900:
[----:B------:R-:W-:-:S04]  /*2cc0*/  LOP3.LUT R3, R3, 0x80000000, RZ, 0xc0, !PT ;  /* 0x8000000003037812 */ /* 0x000fc800078ec0ff */
[----:B------:R-:W-:Y:S01]  /*2cd0*/  LOP3.LUT R3, R3, 0x7f800000, RZ, 0xfc, !PT ;  /* 0x7f80000003037812 */ /* 0x000fe200078efcff */
[----:B------:R-:W-:Y:S06]  /*2ce0*/  BRA `(.L_x_24901) ;  /* 0x0000000000047947 */ /* 0x000fec0003800000 */
.L_x_24899:
[----:B------:R-:W-:-:S07]  /*2cf0*/  IMAD R3, R14, 0x800000, R3 ;  /* 0x008000000e037824 */ /* 0x000fce00078e0203 */
.L_x_24901:
[----:B------:R-:W-:Y:S05]  /*2d00*/  BSYNC.RECONVERGENT B3 ;  /* 0x0000000000037941 */ /* 0x000fea0003800200 */
.L_x_24898:
[----:B------:R-:W-:Y:S05]  /*2d10*/  BRA `(.L_x_24902) ;  /* 0x0000000000207947 */ /* 0x000fea0003800000 */
.L_x_24897:
[----:B------:R-:W-:-:S04]  /*2d20*/  LOP3.LUT R3, R3, 0x80000000, R0, 0x48, !PT ;  /* 0x8000000003037812 */ /* 0x000fc800078e4800 */
[----:B------:R-:W-:Y:S01]  /*2d30*/  LOP3.LUT R3, R3, 0x7f800000, RZ, 0xfc, !PT ;  /* 0x7f80000003037812 */ /* 0x000fe200078efcff */
[----:B------:R-:W-:Y:S06]  /*2d40*/  BRA `(.L_x_24902) ;  /* 0x0000000000147947 */ /* 0x000fec0003800000 */
.L_x_24896:
[----:B------:R-:W-:Y:S01]  /*2d50*/  LOP3.LUT R3, R3, 0x80000000, R0, 0x48, !PT ;  /* 0x8000000003037812 */ /* 0x000fe200078e4800 */
[----:B------:R-:W-:Y:S06]  /*2d60*/  BRA `(.L_x_24902) ;  /* 0x00000000000c7947 */ /* 0x000fec0003800000 */
.L_x_24895:
[----:B------:R-:W0:Y:S01]  /*2d70*/  MUFU.RSQ R3, -QNAN ;  /* 0xffc0000000037908 */ /* 0x000e220000001400 */
[----:B------:R-:W-:Y:S05]  /*2d80*/  BRA `(.L_x_24902) ;  /* 0x0000000000047947 */ /* 0x000fea0003800000 */
.L_x_24894:
[----:B------:R-:W-:-:S07]  /*2d90*/  FADD.FTZ R3, R0, R3 ;  /* 0x0000000300037221 */ /* 0x000fce0000010000 */
.L_x_24902:
[----:B------:R-:W-:Y:S05]  /*2da0*/  BSYNC.RECONVERGENT B2 ;  /* 0x0000000000027941 */ /* 0x000fea0003800200 */
.L_x_24892:
[----:B------:R-:W-:-:S04]  /*2db0*/  HFMA2 R13, -RZ, RZ, 0, 0 ;  /* 0x00000000ff0d7431 */ /* 0x000fc800000001ff */
[----:B0-----:R-:W-:Y:S05]  /*2dc0*/  RET.REL.NODEC R12 `(_Z15SoftmaxWarpImplI22BroadcastScaleMaskLoadIffbLm2EiE11DirectStoreIffEfLi1ELi1ELi8ELi1ELb0EL9Algorithm0EEvT_T0_ll) ;  /* 0xffffffd00c8c7950 */ /* 0x001fea0003c3ffff */
.L_x_24903:
        /* <DEDUP_REMOVED lines=11> */
.L_x_37768:


//--------------------- .text._Z15SoftmaxWarpImplI22BroadcastScaleMaskLoadIffbLm2EiE11DirectStoreIffEfLi1ELi1ELi8ELi2ELb1EL9Algorithm0EEvT_T0_ll --------------------------
	.section	.text._Z15SoftmaxWarpImplI22BroadcastScaleMaskLoadIffbLm2EiE11DirectStoreIffEfLi1ELi1ELi8ELi2ELb1EL9Algorithm0EEvT_T0_ll,"ax",@progbits
	.align	128
        .global         _Z15SoftmaxWarpImplI22BroadcastScaleMaskLoadIffbLm2EiE11DirectStoreIffEfLi1ELi1ELi8ELi2ELb1EL9Algorithm0EEvT_T0_ll
        .type           _Z15SoftmaxWarpImplI22BroadcastScaleMaskLoadIffbLm2EiE11DirectStoreIffEfLi1ELi1ELi8ELi2ELb1EL9Algorithm0EEvT_T0_ll,@function
        .size           _Z15SoftmaxWarpImplI22BroadcastScaleMaskLoadIffbLm2EiE11DirectStoreIffEfLi1ELi1ELi8ELi2ELb1EL9Algorithm0EEvT_T0_ll,(.L_x_37769 - _Z15SoftmaxWarpImplI22BroadcastScaleMaskLoadIffbLm2EiE11DirectStoreIffEfLi1ELi1ELi8ELi2ELb1EL9Algorithm0EEvT_T0_ll)
        .other          _Z15SoftmaxWarpImplI22BroadcastScaleMaskLoadIffbLm2EiE11DirectStoreIffEfLi1ELi1ELi8ELi2ELb1EL9Algorithm0EEvT_T0_ll,@"STO_CUDA_ENTRY STV_DEFAULT"
_Z15SoftmaxWarpImplI22BroadcastScaleMaskLoadIffbLm2EiE11DirectStoreIffEfLi1ELi1ELi8ELi2ELb1EL9Algorithm0EEvT_T0_ll:
.text._Z15SoftmaxWarpImplI22BroadcastScaleMaskLoadIffbLm2EiE11DirectStoreIffEfLi1ELi1ELi8ELi2ELb1EL9Algorithm0EEvT_T0_ll:
        /* <DEDUP_REMOVED lines=29> */
.L_x_24904:
        /* <DEDUP_REMOVED lines=21> */
.L_x_24919:
[----:B0-----:R-:W-:Y:S01]  /*0320*/  ISETP.GE.U32.AND P0, PT, R24, UR40, PT ;  /* 0x0000002818007c0c */ /* 0x001fe2000bf06070 */
[----:B------:R-:W-:Y:S01]  /*0330*/  BSSY.RECONVERGENT B1, `(.L_x_24906) ;  /* 0x0000038000017945 */ /* 0x000fe20003800200 */
[----:B------:R-:W-:Y:S01]  /*0340*/  MOV R13, 0xff800000 ;  /* 0xff800000000d7802 */ /* 0x000fe20000000f00 */
[----:B------:R-:W-:Y:S01]  /*0350*/  IMAD.MOV.U32 R0, RZ, RZ, -0x800000 ;  /* 0xff800000ff007424 */ /* 0x000fe200078e00ff */
[----:B------:R-:W-:Y:S01]  /*0360*/  ISETP.GE.AND.EX P0, PT, RZ, UR41, PT, P0 ;  /* 0x00000029ff007c0c */ /* 0x000fe2000bf06300 */
[----:B------:R-:W-:Y:S01]  /*0370*/  IMAD.MOV.U32 R4, RZ, RZ, -0x800000 ;  /* 0xff800000ff047424 */ /* 0x000fe200078e00ff */
[----:B------:R-:W-:-:S11]  /*0380*/  MOV R5, 0xff800000 ;  /* 0xff80000000057802 */ /* 0x000fd60000000f00 */
[----:B-1----:R-:W-:Y:S05]  /*0390*/  @P0 BRA `(.L_x_24907) ;  /* 0x0000000000c40947 */ /* 0x002fea0003800000 */
        /* <DEDUP_REMOVED lines=49> */
.L_x_24907:
[----:B------:R-:W-:Y:S05]  /*06b0*/  BSYNC.RECONVERGENT B1 ;  /* 0x0000000000017941 */ /* 0x000fea0003800200 */
.L_x_24906:
        /* <DEDUP_REMOVED lines=53> */
.L_x_24909:
[----:B------:R-:W-:Y:S05]  /*0a10*/  BSYNC.RECONVERGENT B1 ;  /* 0x0000000000017941 */ /* 0x000fea0003800200 */
.L_x_24908:
        /* <DEDUP_REMOVED lines=47> */
.L_x_24933:
        /* <DEDUP_REMOVED lines=11> */
[----:B--234-:R-:W-:Y:S05]  /*0dc0*/  CALL.REL.NOINC `($__internal_392_$__cuda_sm3x_div_rn_noftz_f32_slowpath) ;  /* 0x0000000800647944 */ /* 0x01cfea0003c00000 */
[----:B------:R-:W-:-:S07]  /*0dd0*/  IMAD.MOV.U32 R3, RZ, RZ, R0 ;  /* 0x000000ffff037224 */ /* 0x000fce00078e0000 */
.L_x_24912:
[----:B------:R-:W-:Y:S05]  /*0de0*/  BSYNC.RECONVERGENT B1 ;  /* 0x0000000000017941 */ /* 0x000fea0003800200 */
.L_x_24911:
        /* <DEDUP_REMOVED lines=18> */
.L_x_24914:
[----:B------:R-:W-:Y:S05]  /*0f10*/  BSYNC.RECONVERGENT B1 ;  /* 0x0000000000017941 */ /* 0x000fea0003800200 */
.L_x_24913:
[----:B------:R-:W-:Y:S01]  /*0f20*/  BSSY.RECONVERGENT B1, `(.L_x_24915) ;  /* 0x0000008000017945 */ /* 0x000fe20003800200 */
[----:B------:R-:W-:-:S03]  /*0f30*/  FFMA R11, R11, R14, R0 ;  /* 0x0000000e0b0b7223 */ /* 0x000fc60000000000 */
[----:B------:R-:W-:Y:S05]  /*0f40*/  @!P1 BRA `(.L_x_24916) ;  /* 0x0000000000149947 */ /* 0x000fea0003800000 */
[----:B------:R-:W-:Y:S01]  /*0f50*/  IMAD.MOV.U32 R0, RZ, RZ, R2 ;  /* 0x000000ffff007224 */ /* 0x000fe200078e0002 */
[----:B------:R-:W-:Y:S01]  /*0f60*/  MOV R4, 0xf90 ;  /* 0x00000f9000047802 */ /* 0x000fe20000000f00 */
[----:B------:R-:W-:-:S07]  /*0f70*/  IMAD.MOV.U32 R5, RZ, RZ, R29 ;  /* 0x000000ffff057224 */ /* 0x000fce00078e001d */
[----:B0-234-:R-:W-:Y:S05]  /*0f80*/  CALL.REL.NOINC `($__internal_392_$__cuda_sm3x_div_rn_noftz_f32_slowpath) ;  /* 0x0000000400f47944 */ /* 0x01dfea0003c00000 */
[----:B------:R-:W-:-:S07]  /*0f90*/  MOV R11, R0 ;  /* 0x00000000000b7202 */ /* 0x000fce0000000f00 */
.L_x_24916:
[----:B------:R-:W-:Y:S05]  /*0fa0*/  BSYNC.RECONVERGENT B1 ;  /* 0x0000000000017941 */ /* 0x000fea0003800200 */
.L_x_24915:
[----:B------:R-:W-:Y:S04]  /*0fb0*/  BSSY.RECONVERGENT B1, `(.L_x_24917) ;  /* 0x000000c000017945 */ /* 0x000fe80003800200 */
[----:B------:R-:W-:Y:S05]  /*0fc0*/  @P0 BRA `(.L_x_24918) ;  /* 0x0000000000280947 */ /* 0x000fea0003800000 */
[----:B------:R-:W-:Y:S01]  /*0fd0*/  IMAD R0, R10, UR44, RZ ;  /* 0x0000002c0a007c24 */ /* 0x000fe2000f8e02ff */
[----:B---3--:R-:W-:Y:S01]  /*0fe0*/  R2UR UR4, R8 ;  /* 0x00000000080472ca */ /* 0x008fe200000e0000 */
[----:B0---4-:R-:W-:Y:S01]  /*0ff0*/  IMAD.WIDE.U32 R2, R21, UR44, R6 ;  /* 0x0000002c15027c25 */ /* 0x011fe2000f8e0006 */
[----:B------:R-:W-:-:S03]  /*1000*/  R2UR UR5, R9 ;  /* 0x00000000090572ca */ /* 0x000fc600000e0000 */
[----:B------:R-:W-:Y:S01]  /*1010*/  IMAD R5, R21, UR45, R0 ;  /* 0x0000002d15057c24 */ /* 0x000fe2000f8e0200 */
[----:B------:R-:W-:-:S05]  /*1020*/  IADD3 R0, P0, PT, R24, R2, RZ ;  /* 0x0000000218007210 */ /* 0x000fca0007f1e0ff */
[----:B------:R-:W-:Y:S01]  /*1030*/  IMAD.X R3, R5, 0x1, R3, P0 ;  /* 0x0000000105037824 */ /* 0x000fe200000e0603 */
[----:B------:R-:W-:-:S04]  /*1040*/  LEA R2, P0, R0, UR46, 0x2 ;  /* 0x0000002e00027c11 */ /* 0x000fc8000f8010ff */
[----:B------:R-:W-:-:S05]  /*1050*/  LEA.HI.X R3, R0, UR47, R3, 0x2, P0 ;  /* 0x0000002f00037c11 */ /* 0x000fca00080f1403 */
[----:B------:R1:W-:Y:S04]  /*1060*/  STG.E desc[UR4][R2.64], R11 ;  /* 0x0000000b02007986 */ /* 0x0003e8000c101904 */
.L_x_24918:
[----:B------:R-:W-:Y:S05]  /*1070*/  BSYNC.RECONVERGENT B1 ;  /* 0x0000000000017941 */ /* 0x000fea0003800200 */
.L_x_24917:
[----:B------:R-:W-:-:S04]  /*1080*/  IADD3 R21, P0, PT, R20, R21, RZ ;  /* 0x0000001514157210 */ /* 0x000fc80007f1e0ff */
[----:B------:R-:W-:Y:S02]  /*1090*/  LEA.HI.X.SX32 R10, R20, R10, 0x1, P0 ;  /* 0x0000000a140a7211 */ /* 0x000fe400000f0eff */
[----:B------:R-:W-:-:S04]  /*10a0*/  ISETP.GE.U32.AND P0, PT, R21, UR48, PT ;  /* 0x0000003015007c0c */ /* 0x000fc8000bf06070 */
[----:B------:R-:W-:-:S13]  /*10b0*/  ISETP.GE.AND.EX P0, PT, R10, UR49, PT, P0 ;  /* 0x000000310a007c0c */ /* 0x000fda000bf06300 */
[----:B------:R-:W-:Y:S05]  /*10c0*/  @!P0 BRA `(.L_x_24919) ;  /* 0xfffffff000948947 */ /* 0x000fea000383ffff */
[----:B------:R-:W-:Y:S05]  /*10d0*/  BSYNC B0 ;  /* 0x0000000000007941 */ /* 0x000fea0003800000 */
.L_x_24905:
[----:B------:R-:W-:Y:S05]  /*10e0*/  EXIT ;  /* 0x000000000000794d */ /* 0x000fea0003800000 */
.L_x_24910:
[----:B------:R-:W-:Y:S01]  /*10f0*/  HFMA2 R11, -RZ, RZ, 0, 1.847743988037109375e-06 ;  /* 0x0000001fff0b7431 */ /* 0x000fe200000001ff */
[----:B------:R-:W-:Y:S01]  /*1100*/  BSSY B1, `(.L_x_24920) ;  /* 0x0000006000017945 */ /* 0x000fe20003800000 */
[----:B------:R-:W-:Y:S02]  /*1110*/  IMAD.MOV.U32 R12, RZ, RZ, 0x4 ;  /* 0x00000004ff0c7424 */ /* 0x000fe400078e00ff */
[----:B------:R-:W-:-:S07]  /*1120*/  IMAD.MOV.U32 R15, RZ, RZ, -0x1 ;  /* 0xffffffffff0f7424 */ /* 0x000fce00078e00ff */
[----:B-1234-:R-:W-:Y:S05]  /*1130*/  WARPSYNC.COLLECTIVE R15, `(.L_x_24921) ;  /* 0x000000000f087348 */ /* 0x01efea0003c00000 */
[----:B------:R0:W0:Y:S02]  /*1140*/  SHFL.BFLY P6, R14, R13, R12, R11 ;  /* 0x0c00000c0d0e7389 */ /* 0x00002400000c000b */
[----:B01234-:R-:W-:Y:S05]  /*1150*/  ENDCOLLECTIVE ;  /* 0x000000000000791b */ /* 0x01ffea0003800000 */
.L_x_24921:
[----:B------:R-:W-:Y:S05]  /*1160*/  BSYNC B1 ;  /* 0x0000000000017941 */ /* 0x000fea0003800000 */
.L_x_24920:
[----:B------:R-:W-:Y:S01]  /*1170*/  FMNMX R13, R14, R13, !PT ;  /* 0x0000000d0e0d7209 */ /* 0x000fe20007800000 */
[----:B------:R-:W-:Y:S01]  /*1180*/  IMAD.MOV.U32 R12, RZ, RZ, 0x2 ;  /* 0x00000002ff0c7424 */ /* 0x000fe200078e00ff */
[----:B------:R-:W-:Y:S01]  /*1190*/  MOV R11, 0x1f ;  /* 0x0000001f000b7802 */ /* 0x000fe20000000f00 */
[----:B------:R-:W-:-:S07]  /*11a0*/  IMAD.MOV.U32 R15, RZ, RZ, -0x1 ;  /* 0xffffffffff0f7424 */ /* 0x000fce00078e00ff */
[----:B------:R-:W-:Y:S05]  /*11b0*/  WARPSYNC.COLLECTIVE R15, `(.L_x_24922) ;  /* 0x000000000f087348 */ /* 0x000fea0003c00000 */
[----:B------:R0:W1:Y:S02]  /*11c0*/  SHFL.BFLY P6, R14, R13, R12, R11 ;  /* 0x0c00000c0d0e7389 */ /* 0x00006400000c000b */
[----:B01----:R-:W-:Y:S05]  /*11d0*/  ENDCOLLECTIVE ;  /* 0x000000000000791b */ /* 0x003fea0003800000 */
.L_x_24922:
[----:B------:R-:W-:Y:S01]  /*11e0*/  HFMA2 R12, -RZ, RZ, 0, 5.9604644775390625e-08 ;  /* 0x00000001ff0c7431 */ /* 0x000fe200000001ff */
[----:B------:R-:W-:-:S05]  /*11f0*/  FMNMX R3, R13, R14, !PT ;  /* 0x0000000e0d037209 */ /* 0x000fca0007800000 */
[----:B------:R-:W-:-:S07]  /*1200*/  IMAD.MOV.U32 R13, RZ, RZ, R3 ;  /* 0x000000ffff0d7224 */ /* 0x000fce00078e0003 */
[----:B------:R-:W-:Y:S05]  /*1210*/  WARPSYNC.COLLECTIVE R15, `(.L_x_24923) ;  /* 0x000000000f087348 */ /* 0x000fea0003c00000 */
[----:B------:R0:W1:Y:S02]  /*1220*/  SHFL.BFLY P6, R14, R13, R12, R11 ;  /* 0x0c00000c0d0e7389 */ /* 0x00006400000c000b */
[----:B01----:R-:W-:Y:S05]  /*1230*/  ENDCOLLECTIVE ;  /* 0x000000000000791b */ /* 0x003fea0003800000 */
.L_x_24923:
[----:B------:R-:W-:Y:S02]  /*1240*/  IMAD.MOV.U32 R13, RZ, RZ, R0 ;  /* 0x000000ffff0d7224 */ /* 0x000fe400078e0000 */
[----:B------:R-:W-:Y:S01]  /*1250*/  IMAD.MOV.U32 R12, RZ, RZ, 0x4 ;  /* 0x00000004ff0c7424 */ /* 0x000fe200078e00ff */
[----:B------:R-:W-:-:S07]  /*1260*/  FMNMX R2, R3, R14, !PT ;  /* 0x0000000e03027209 */ /* 0x000fce0007800000 */
[----:B------:R-:W-:Y:S05]  /*1270*/  WARPSYNC.COLLECTIVE R15, `(.L_x_24924) ;  /* 0x000000000f087348 */ /* 0x000fea0003c00000 */
[----:B------:R0:W1:Y:S02]  /*1280*/  SHFL.BFLY P6, R14, R13, R12, R11 ;  /* 0x0c00000c0d0e7389 */ /* 0x00006400000c000b */
[----:B01----:R-:W-:Y:S05]  /*1290*/  ENDCOLLECTIVE ;  /* 0x000000000000791b */ /* 0x003fea0003800000 */
.L_x_24924:
        /* <DEDUP_REMOVED lines=10> */
.L_x_24925:
        /* <DEDUP_REMOVED lines=8> */
.L_x_24926:
        /* <DEDUP_REMOVED lines=12> */
[----:B------:R-:W-:-:S03]  /*1480*/  SHF.L.U32 R2, R2, 0x17, RZ ;  /* 0x0000001702027819 */ /* 0x000fc600000006ff */
[C---:B------:R-:W-:Y:S01]  /*1490*/  FFMA R4, R3.reuse, 1.4426950216293334961, -R4 ;  /* 0x3fb8aa3b03047823 */ /* 0x040fe20000000804 */
[----:B------:R-:W0:Y:S03]  /*14a0*/  MUFU.EX2 R5, R5 ;  /* 0x0000000500057308 */ /* 0x000e260000000800 */
[----:B------:R-:W-:Y:S01]  /*14b0*/  FFMA R4, R3, 1.925963033500011079e-08, R4 ;  /* 0x32a5706003047823 */ /* 0x000fe20000000004 */
[----:B0-----:R-:W-:-:S04]  /*14c0*/  FMUL R0, R0, R5 ;  /* 0x0000000500007220 */ /* 0x001fc80000400000 */
[----:B------:R0:W1:Y:S01]  /*14d0*/  MUFU.EX2 R5, R4 ;  /* 0x0000000400057308 */ /* 0x0000620000000800 */
[----:B------:R-:W-:-:S07]  /*14e0*/  FADD R13, RZ, R0 ;  /* 0x00000000ff0d7221 */ /* 0x000fce0000000000 */
[----:B01----:R-:W-:Y:S05]  /*14f0*/  WARPSYNC.COLLECTIVE R15, `(.L_x_24927) ;  /* 0x000000000f087348 */ /* 0x003fea0003c00000 */
[----:B------:R2:W3:Y:S02]  /*1500*/  SHFL.BFLY P6, R14, R13, R12, R11 ;  /* 0x0c00000c0d0e7389 */ /* 0x0004e400000c000b */
[----:B0123--:R-:W-:Y:S05]  /*1510*/  ENDCOLLECTIVE ;  /* 0x000000000000791b */ /* 0x00ffea0003800000 */
.L_x_24927:
[----:B------:R-:W-:Y:S01]  /*1520*/  FMUL R2, R2, R5 ;  /* 0x0000000502027220 */ /* 0x000fe20000400000 */
[----:B------:R-:W-:-:S03]  /*1530*/  HFMA2 R12, -RZ, RZ, 0, 1.1920928955078125e-07 ;  /* 0x00000002ff0c7431 */ /* 0x000fc600000001ff */
[----:B------:R-:W-:Y:S01]  /*1540*/  FADD R25, RZ, R2 ;  /* 0x00000002ff197221 */ /* 0x000fe20000000000 */
[----:B------:R-:W-:-:S04]  /*1550*/  FADD R26, R13, R14 ;  /* 0x0000000e0d1a7221 */ /* 0x000fc80000000000 */
[----:B------:R-:W-:-:S07]  /*1560*/  IMAD.MOV.U32 R13, RZ, RZ, R26 ;  /* 0x000000ffff0d7224 */ /* 0x000fce00078e001a */
[----:B------:R-:W-:Y:S05]  /*1570*/  WARPSYNC.COLLECTIVE R15, `(.L_x_24928) ;  /* 0x000000000f087348 */ /* 0x000fea0003c00000 */
[----:B------:R0:W1:Y:S02]  /*1580*/  SHFL.BFLY P6, R14, R13, R12, R11 ;  /* 0x0c00000c0d0e7389 */ /* 0x00006400000c000b */
[----:B01----:R-:W-:Y:S05]  /*1590*/  ENDCOLLECTIVE ;  /* 0x000000000000791b */ /* 0x003fea0003800000 */
.L_x_24928:
[----:B------:R-:W-:Y:S02]  /*15a0*/  IMAD.MOV.U32 R12, RZ, RZ, 0x1 ;  /* 0x00000001ff0c7424 */ /* 0x000fe400078e00ff */
[----:B------:R-:W-:-:S04]  /*15b0*/  FADD R3, R26, R14 ;  /* 0x0000000e1a037221 */ /* 0x000fc80000000000 */
[----:B------:R-:W-:-:S07]  /*15c0*/  IMAD.MOV.U32 R13, RZ, RZ, R3 ;  /* 0x000000ffff0d7224 */ /* 0x000fce00078e0003 */
[----:B------:R-:W-:Y:S05]  /*15d0*/  WARPSYNC.COLLECTIVE R15, `(.L_x_24929) ;  /* 0x000000000f087348 */ /* 0x000fea0003c00000 */
[----:B------:R0:W1:Y:S02]  /*15e0*/  SHFL.BFLY P6, R14, R13, R12, R11 ;  /* 0x0c00000c0d0e7389 */ /* 0x00006400000c000b */
[----:B01----:R-:W-:Y:S05]  /*15f0*/  ENDCOLLECTIVE ;  /* 0x000000000000791b */ /* 0x003fea0003800000 */
.L_x_24929:
[----:B------:R-:W-:Y:S02]  /*1600*/  IMAD.MOV.U32 R13, RZ, RZ, R25 ;  /* 0x000000ffff0d7224 */ /* 0x000fe400078e0019 */
[----:B------:R-:W-:Y:S02]  /*1610*/  IMAD.MOV.U32 R12, RZ, RZ, 0x4 ;  /* 0x00000004ff0c7424 */ /* 0x000fe400078e00ff */
[----:B------:R-:W-:-:S07]  /*1620*/  FADD R5, R3, R14 ;  /* 0x0000000e03057221 */ /* 0x000fce0000000000 */
[----:B------:R-:W-:Y:S05]  /*1630*/  WARPSYNC.COLLECTIVE R15, `(.L_x_24930) ;  /* 0x000000000f087348 */ /* 0x000fea0003c00000 */
[----:B------:R0:W1:Y:S02]  /*1640*/  SHFL.BFLY P6, R14, R13, R12, R11 ;  /* 0x0c00000c0d0e7389 */ /* 0x00006400000c000b */
[----:B01----:R-:W-:Y:S05]  /*1650*/  ENDCOLLECTIVE ;  /* 0x000000000000791b */ /* 0x003fea0003800000 */
.L_x_24930:
[----:B------:R-:W-:Y:S01]  /*1660*/  IMAD.MOV.U32 R12, RZ, RZ, 0x2 ;  /* 0x00000002ff0c7424 */ /* 0x000fe200078e00ff */
[----:B------:R-:W-:-:S05]  /*1670*/  MOV R4, R14 ;  /* 0x0000000e00047202 */ /* 0x000fca0000000f00 */
[----:B------:R-:W-:-:S04]  /*1680*/  FADD R27, R25, R4 ;  /* 0x00000004191b7221 */ /* 0x000fc80000000000 */
[----:B------:R-:W-:-:S07]  /*1690*/  IMAD.MOV.U32 R13, RZ, RZ, R27 ;  /* 0x000000ffff0d7224 */ /* 0x000fce00078e001b */
[----:B------:R-:W-:Y:S05]  /*16a0*/  WARPSYNC.COLLECTIVE R15, `(.L_x_24931) ;  /* 0x000000000f087348 */ /* 0x000fea0003c00000 */
[----:B------:R0:W1:Y:S02]  /*16b0*/  SHFL.BFLY P6, R14, R13, R12, R11 ;  /* 0x0c00000c0d0e7389 */ /* 0x00006400000c000b */
[----:B01----:R-:W-:Y:S05]  /*16c0*/  ENDCOLLECTIVE ;  /* 0x000000000000791b */ /* 0x003fea0003800000 */
.L_x_24931:
[----:B------:R-:W-:Y:S01]  /*16d0*/  IMAD.MOV.U32 R12, RZ, RZ, 0x1 ;  /* 0x00000001ff0c7424 */ /* 0x000fe200078e00ff */
[----:B------:R-:W-:-:S05]  /*16e0*/  MOV R4, R14 ;  /* 0x0000000e00047202 */ /* 0x000fca0000000f00 */
[----:B------:R-:W-:-:S04]  /*16f0*/  FADD R4, R27, R4 ;  /* 0x000000041b047221 */ /* 0x000fc80000000000 */
[----:B------:R-:W-:-:S07]  /*1700*/  IMAD.MOV.U32 R13, RZ, RZ, R4 ;  /* 0x000000ffff0d7224 */ /* 0x000fce00078e0004 */
[----:B------:R-:W-:Y:S05]  /*1710*/  WARPSYNC.COLLECTIVE R15, `(.L_x_24932) ;  /* 0x000000000f087348 */ /* 0x000fea0003c00000 */
[----:B------:R0:W1:Y:S02]  /*1720*/  SHFL.BFLY P6, R14, R13, R12, R11 ;  /* 0x0c00000c0d0e7389 */ /* 0x00006400000c000b */
[----:B01----:R-:W-:Y:S05]  /*1730*/  ENDCOLLECTIVE ;  /* 0x000000000000791b */ /* 0x003fea0003800000 */
.L_x_24932:
[----:B------:R-:W-:Y:S01]  /*1740*/  MOV R29, R14 ;  /* 0x0000000e001d7202 */ /* 0x000fe20000000f00 */
[----:B------:R-:W-:Y:S06]  /*1750*/  BRA `(.L_x_24933) ;  /* 0xfffffff4006c7947 */ /* 0x000fec000383ffff */
        .weak           $__internal_392_$__cuda_sm3x_div_rn_noftz_f32_slowpath
        .type           $__internal_392_$__cuda_sm3x_div_rn_noftz_f32_slowpath,@function
        .size           $__internal_392_$__cuda_sm3x_div_rn_noftz_f32_slowpath,(.L_x_37769 - $__internal_392_$__cuda_sm3x_div_rn_noftz_f32_slowpath)
$__internal_392_$__cuda_sm3x_div_rn_noftz_f32_slowpath:
        /* <DEDUP_REMOVED lines=34> */
.L_x_24935:
        /* <DEDUP_REMOVED lines=51> */
.L_x_24942:
[----:B------:R-:W-:-:S04]  /*1cb0*/  LOP3.LUT R0, R0, 0x80000000, RZ, 0xc0, !PT ;  /* 0x8000000000007812 */ /* 0x000fc800078ec0ff */
[----:B------:R-:W-:Y:S01]  /*1cc0*/  LOP3.LUT R0, R0, 0x7f800000, RZ, 0xfc, !PT ;  /* 0x7f80000000007812 */ /* 0x000fe200078efcff */
[----:B------:R-:W-:Y:S06]  /*1cd0*/  BRA `(.L_x_24943) ;  /* 0x0000000000047947 */ /* 0x000fec0003800000 */
.L_x_24941:
[----:B------:R-:W-:-:S07]  /*1ce0*/  LEA R0, R12, R0, 0x17 ;  /* 0x000000000c007211 */ /* 0x000fce00078eb8ff */
.L_x_24943:
[----:B------:R-:W-:Y:S05]  /*1cf0*/  BSYNC.RECONVERGENT B3 ;  /* 0x0000000000037941 */ /* 0x000fea0003800200 */
.L_x_24940:
[----:B------:R-:W-:Y:S05]  /*1d00*/  BRA `(.L_x_24944) ;  /* 0x0000000000207947 */ /* 0x000fea0003800000 */
.L_x_24939:
[----:B------:R-:W-:-:S04]  /*1d10*/  LOP3.LUT R0, R5, 0x80000000, R0, 0x48, !PT ;  /* 0x8000000005007812 */ /* 0x000fc800078e4800 */
[----:B------:R-:W-:Y:S01]  /*1d20*/  LOP3.LUT R0, R0, 0x7f800000, RZ, 0xfc, !PT ;  /* 0x7f80000000007812 */ /* 0x000fe200078efcff */
[----:B------:R-:W-:Y:S06]  /*1d30*/  BRA `(.L_x_24944) ;  /* 0x0000000000147947 */ /* 0x000fec0003800000 */
.L_x_24938:
[----:B------:R-:W-:Y:S01]  /*1d40*/  LOP3.LUT R0, R5, 0x80000000, R0, 0x48, !PT ;  /* 0x8000000005007812 */ /* 0x000fe200078e4800 */
[----:B------:R-:W-:Y:S06]  /*1d50*/  BRA `(.L_x_24944) ;  /* 0x00000000000c7947 */ /* 0x000fec0003800000 */
.L_x_24937:
[----:B------:R-:W0:Y:S01]  /*1d60*/  MUFU.RSQ R0, -QNAN ;  /* 0xffc0000000007908 */ /* 0x000e220000001400 */
[----:B------:R-:W-:Y:S05]  /*1d70*/  BRA `(.L_x_24944) ;  /* 0x0000000000047947 */ /* 0x000fea0003800000 */
.L_x_24936:
[----:B------:R-:W-:-:S07]  /*1d80*/  FADD.FTZ R0, R0, R5 ;  /* 0x0000000500007221 */ /* 0x000fce0000010000 */
.L_x_24944:
[----:B------:R-:W-:Y:S05]  /*1d90*/  BSYNC.RECONVERGENT B2 ;  /* 0x0000000000027941 */ /* 0x000fea0003800200 */
.L_x_24934:
[----:B------:R-:W-:-:S04]  /*1da0*/  IMAD.MOV.U32 R5, RZ, RZ, 0x0 ;  /* 0x00000000ff057424 */ /* 0x000fc800078e00ff */
[----:B0-----:R-:W-:Y:S05]  /*1db0*/  RET.REL.NODEC R4 `(_Z15SoftmaxWarpImplI22BroadcastScaleMaskLoadIffbLm2EiE11DirectStoreIffEfLi1ELi1ELi8ELi2ELb1EL9Algorithm0EEvT_T0_ll) ;  /* 0xffffffe004907950 */ /* 0x001fea0003c3ffff */
.L_x_24945:
        /* <DEDUP_REMOVED lines=12> */
.L_x_37769:


//--------------------- .text._Z15SoftmaxWarpImplI22BroadcastScaleMaskLoadIffbLm2EiE11DirectStoreIffEfLi1ELi1ELi8ELi2ELb0EL9Algorithm0EEvT_T0_ll --------------------------
	.section	.text._Z15SoftmaxWarpImplI22BroadcastScaleMaskLoadIffbLm2EiE11DirectStoreIffEfLi1ELi1ELi8ELi2ELb0EL9Algorithm0EEvT_T0_ll,"ax",@progbits
	.align	128
        .global         _Z15SoftmaxWarpImplI22BroadcastScaleMaskLoadIffbLm2EiE11DirectStoreIffEfLi1ELi1ELi8ELi2ELb0EL9Algorithm0EEvT_T0_ll
        .type           _Z15SoftmaxWarpImplI22BroadcastScaleMaskLoadIffbLm2EiE11DirectStoreIffEfLi1ELi1ELi8ELi2ELb0EL9Algorithm0EEvT_T0_ll,@function
        .size           _Z15SoftmaxWarpImplI22BroadcastScaleMaskLoadIffbLm2EiE11DirectStoreIffEfLi1ELi1ELi8ELi2ELb0EL9Algorithm0EEvT_T0_ll,(.L_x_37770 - _Z15SoftmaxWarpImplI22BroadcastScaleMaskLoadIffbLm2EiE11DirectStoreIffEfLi1ELi1ELi8ELi2ELb0EL9Algorithm0EEvT_T0_ll)
        .other          _Z15SoftmaxWarpImplI22BroadcastScaleMaskLoadIffbLm2EiE11DirectStoreIffEfLi1ELi1ELi8ELi2ELb0EL9Algorithm0EEvT_T0_ll,@"STO_CUDA_ENTRY STV_DEFAULT"
_Z15SoftmaxWarpImplI22BroadcastScaleMaskLoadIffbLm2EiE11DirectStoreIffEfLi1ELi1ELi8ELi2ELb0EL9Algorithm0EEvT_T0_ll:
.text._Z15SoftmaxWarpImplI22BroadcastScaleMaskLoadIffbLm2EiE11DirectStoreIffEfLi1ELi1ELi8ELi2ELb0EL9Algorithm0EEvT_T0_ll:
        /* <DEDUP_REMOVED lines=26> */
.L_x_24946:
        /* <DEDUP_REMOVED lines=15> */
[----:B------:R-:W-:-:S06]  /*0290*/  SHF.L.U32 R20, R20, 0x1, RZ ;  /* 0x0000000114147819 */ /* 0x000fcc00000006ff */
[----:B------:R-:W2:Y:S08]  /*02a0*/  LDC.64 R6, c[0x0][0x358] ;  /* 0x0000d600ff067b82 */ /* 0x000eb00000000a00 */
[----:B------:R-:W3:Y:S08]  /*02b0*/  LDC.64 R16, c[0x0][0x390] ;  /* 0x0000e400ff107b82 */ /* 0x000ef00000000a00 */
[----:B------:R-:W4:Y:S02]  /*02c0*/  LDC.64 R8, c[0x0][0x398] ;  /* 0x0000e600ff087b82 */ /* 0x000f240000000a00 */
.L_x_24953:
[----:B-1----:R-:W-:Y:S01]  /*02d0*/  IABS R3, R21 ;  /* 0x0000001500037213 */ /* 0x002fe20000000000 */
[----:B0-----:R-:W-:Y:S01]  /*02e0*/  IMAD R2, R19, UR46, R22 ;  /* 0x0000002e13027c24 */ /* 0x001fe2000f8e0216 */
[----:B--2---:R-:W-:Y:S02]  /*02f0*/  R2UR UR8, R6 ;  /* 0x00000000060872ca */ /* 0x004fe400000e0000 */
[----:B------:R-:W0:Y:S01]  /*0300*/  I2F.RP R10, R3 ;  /* 0x00000003000a7306 */ /* 0x000e220000209400 */
[----:B------:R-:W-:Y:S02]  /*0310*/  R2UR UR9, R7 ;  /* 0x00000000070972ca */ /* 0x000fe400000e0000 */
[----:B------:R-:W-:Y:S02]  /*0320*/  IADD3 R0, PT, PT, R2, UR46, RZ ;  /* 0x0000002e02007c10 */ /* 0x000fe4000fffe0ff */
[----:B------:R-:W-:Y:S02]  /*0330*/  SHF.R.S64 R14, RZ, 0x1e, R2 ;  /* 0x0000001eff0e7819 */ /* 0x000fe40000001002 */
[----:B------:R-:W-:-:S02]  /*0340*/  R2UR UR4, R6 ;  /* 0x00000000060472ca */ /* 0x000fc400000e0000 */
[C---:B------:R-:W-:Y:S02]  /*0350*/  R2UR UR5, R7.reuse ;  /* 0x00000000070572ca */ /* 0x040fe400000e0000 */
        /* <DEDUP_REMOVED lines=14> */
[----:B------:R-:W-:Y:S01]  /*0440*/  IMAD R12, R3, R11, R12 ;  /* 0x0000000b030c7224 */ /* 0x000fe200078e020c */
[----:B------:R-:W-:-:S04]  /*0450*/  IADD3 R11, PT, PT, -R5, RZ, RZ ;  /* 0x000000ff050b7210 */ /* 0x000fc80007ffe1ff */
[C---:B------:R-:W-:Y:S01]  /*0460*/  ISETP.GT.U32.AND P4, PT, R3.reuse, R12, PT ;  /* 0x0000000c0300720c */ /* 0x040fe20003f84070 */
[----:B------:R-:W-:Y:S01]  /*0470*/  IMAD R4, R3, R11, R4 ;  /* 0x0000000b03047224 */ /* 0x000fe200078e0204 */
[----:B------:R-:W-:-:S04]  /*0480*/  LOP3.LUT R11, R0, R21, RZ, 0x3c, !PT ;  /* 0x00000015000b7212 */ /* 0x000fc800078e3cff */
[----:B------:R-:W-:Y:S02]  /*0490*/  ISETP.GT.U32.AND P2, PT, R3, R4, PT ;  /* 0x000000040300720c */ /* 0x000fe40003f44070 */
[----:B------:R-:W-:-:S05]  /*04a0*/  ISETP.GE.AND P1, PT, R11, RZ, PT ;  /* 0x000000ff0b00720c */ /* 0x000fca0003f26270 */
[----:B------:R-:W-:Y:S01]  /*04b0*/  @!P4 IMAD.IADD R12, R12, 0x1, -R3 ;  /* 0x000000010c0cc824 */ /* 0x000fe200078e0a03 */
[----:B------:R-:W-:-:S04]  /*04c0*/  @!P4 IADD3 R10, PT, PT, R10, 0x1, RZ ;  /* 0x000000010a0ac810 */ /* 0x000fc80007ffe0ff */
[-C--:B------:R-:W-:Y:S01]  /*04d0*/  ISETP.GE.U32.AND P3, PT, R12, R3.reuse, PT ;  /* 0x000000030c00720c */ /* 0x080fe20003f66070 */
[----:B------:R-:W-:Y:S02]  /*04e0*/  @!P2 IMAD.IADD R4, R4, 0x1, -R3 ;  /* 0x000000010404a824 */ /* 0x000fe400078e0a03 */
[----:B------:R-:W-:Y:S01]  /*04f0*/  @!P2 VIADD R5, R5, 0x1 ;  /* 0x000000010505a836 */ /* 0x000fe20000000000 */
[----:B------:R-:W-:Y:S02]  /*0500*/  ISETP.NE.AND P2, PT, R21, RZ, PT ;  /* 0x000000ff1500720c */ /* 0x000fe40003f45270 */
[----:B------:R-:W-:Y:S02]  /*0510*/  ISETP.GE.U32.AND P0, PT, R4, R3, PT ;  /* 0x000000030400720c */ /* 0x000fe40003f06070 */
[-C--:B------:R-:W-:Y:S02]  /*0520*/  LOP3.LUT R3, R2, R21.reuse, RZ, 0x3c, !PT ;  /* 0x0000001502037212 */ /* 0x080fe400078e3cff */
[----:B------:R-:W-:-:S03]  /*0530*/  LOP3.LUT R4, RZ, R21, RZ, 0x33, !PT ;  /* 0x00000015ff047212 */ /* 0x000fc600078e33ff */
[----:B------:R-:W-:Y:S01]  /*0540*/  @P3 VIADD R10, R10, 0x1 ;  /* 0x000000010a0a3836 */ /* 0x000fe20000000000 */
[----:B------:R-:W-:-:S03]  /*0550*/  ISETP.GE.AND P3, PT, R3, RZ, PT ;  /* 0x000000ff0300720c */ /* 0x000fc60003f66270 */
[----:B------:R-:W-:Y:S01]  /*0560*/  @!P1 IMAD.MOV R10, RZ, RZ, -R10 ;  /* 0x000000ffff0a9224 */ /* 0x000fe200078e0a0a */
[----:B---3--:R-:W-:Y:S02]  /*0570*/  ISETP.NE.U32.AND P1, PT, R16, 0x1, PT ;  /* 0x000000011000780c */ /* 0x008fe40003f25070 */
[----:B------:R-:W-:Y:S02]  /*0580*/  @P0 IADD3 R5, PT, PT, R5, 0x1, RZ ;  /* 0x0000000105050810 */ /* 0x000fe40007ffe0ff */
[----:B------:R-:W-:Y:S02]  /*0590*/  SEL R10, R4, R10, !P2 ;  /* 0x0000000a040a7207 */ /* 0x000fe40005000000 */
[----:B----4-:R-:W-:Y:S02]  /*05a0*/  ISETP.NE.U32.AND P0, PT, R8, 0x1, PT ;  /* 0x000000010800780c */ /* 0x010fe40003f05070 */
[----:B------:R-:W-:Y:S01]  /*05b0*/  IADD3 R3, PT, PT, -R10, RZ, RZ ;  /* 0x000000ff0a037210 */ /* 0x000fe20007ffe1ff */
[----:B------:R-:W-:Y:S01]  /*05c0*/  @!P3 IMAD.MOV R5, RZ, RZ, -R5 ;  /* 0x000000ffff05b224 */ /* 0x000fe200078e0a05 */
[----:B------:R-:W-:-:S02]  /*05d0*/  ISETP.NE.AND.EX P1, PT, R17, RZ, PT, P1 ;  /* 0x000000ff1100720c */ /* 0x000fc40003f25310 */
[----:B------:R-:W-:Y:S01]  /*05e0*/  ISETP.NE.AND.EX P0, PT, R9, RZ, PT, P0 ;  /* 0x000000ff0900720c */ /* 0x000fe20003f05300 */
[----:B------:R-:W-:Y:S01]  /*05f0*/  IMAD R3, R21, R3, R0 ;  /* 0x0000000315037224 */ /* 0x000fe200078e0200 */
[----:B------:R-:W-:Y:S02]  /*0600*/  SEL R4, R4, R5, !P2 ;  /* 0x0000000504047207 */ /* 0x000fe40005000000 */
[----:B------:R-:W-:Y:S02]  /*0610*/  SEL R10, R10, RZ, P1 ;  /* 0x000000ff0a0a7207 */ /* 0x000fe40000800000 */
[----:B------:R-:W-:Y:S01]  /*0620*/  SEL R5, R3, RZ, P0 ;  /* 0x000000ff03057207 */ /* 0x000fe20000000000 */
[----:B------:R-:W-:Y:S02]  /*0630*/  IMAD.MOV R11, RZ, RZ, -R4 ;  /* 0x000000ffff0b7224 */ /* 0x000fe400078e0a04 */
[----:B------:R-:W-:Y:S02]  /*0640*/  IMAD R10, R10, UR40, RZ ;  /* 0x000000280a0a7c24 */ /* 0x000fe4000f8e02ff */
[----:B------:R-:W-:-:S02]  /*0650*/  IMAD R3, R21, R11, R2 ;  /* 0x0000000b15037224 */ /* 0x000fc400078e0202 */
        /* <DEDUP_REMOVED lines=50> */
[----:B------:R-:W-:-:S03]  /*0980*/  FADD R0, R10, -12583039 ;  /* 0xcb40007f0a007421 */ /* 0x000fc60000000000 */
[----:B------:R-:W-:Y:S01]  /*0990*/  FFMA R5, R4, 1.925963033500011079e-08, R3 ;  /* 0x32a5706004057823 */ /* 0x000fe20000000003 */
[----:B------:R-:W-:-:S04]  /*09a0*/  FFMA R0, R11, 1.4426950216293334961, -R0 ;  /* 0x3fb8aa3b0b007823 */ /* 0x000fc80000000800 */
[----:B------:R-:W-:Y:S01]  /*09b0*/  FFMA R11, R11, 1.925963033500011079e-08, R0 ;  /* 0x32a570600b0b7823 */ /* 0x000fe20000000000 */
[----:B------:R-:W0:Y:S01]  /*09c0*/  MUFU.EX2 R5, R5 ;  /* 0x0000000500057308 */ /* 0x000e220000000800 */
[----:B------:R-:W-:Y:S02]  /*09d0*/  IMAD.SHL.U32 R0, R2, 0x800000, RZ ;  /* 0x0080000002007824 */ /* 0x000fe400078e00ff */
[----:B------:R-:W-:-:S05]  /*09e0*/  IMAD.SHL.U32 R2, R10, 0x800000, RZ ;  /* 0x008000000a027824 */ /* 0x000fca00078e00ff */
        /* <DEDUP_REMOVED lines=16> */
.L_x_24967:
        /* <DEDUP_REMOVED lines=12> */
[----:B------:R-:W-:Y:S05]  /*0bb0*/  CALL.REL.NOINC `($__internal_393_$__cuda_sm3x_div_rn_noftz_f32_slowpath) ;  /* 0x0000000800447944 */ /* 0x000fea0003c00000 */
[----:B------:R-:W-:-:S07]  /*0bc0*/  IMAD.MOV.U32 R3, RZ, RZ, R0 ;  /* 0x000000ffff037224 */ /* 0x000fce00078e0000 */
.L_x_24950:
[----:B------:R-:W-:Y:S05]  /*0bd0*/  BSYNC.RECONVERGENT B1 ;  /* 0x0000000000017941 */ /* 0x000fea0003800200 */
.L_x_24949:
        /* <DEDUP_REMOVED lines=22> */
[----:B------:R-:W-:Y:S05]  /*0d40*/  CALL.REL.NOINC `($__internal_393_$__cuda_sm3x_div_rn_noftz_f32_slowpath) ;  /* 0x0000000400e07944 */ /* 0x000fea0003c00000 */
[----:B------:R-:W-:-:S07]  /*0d50*/  MOV R11, R0 ;  /* 0x00000000000b7202 */ /* 0x000fce0000000f00 */
.L_x_24952:
[----:B------:R-:W-:Y:S05]  /*0d60*/  BSYNC.RECONVERGENT B1 ;  /* 0x0000000000017941 */ /* 0x000fea0003800200 */
.L_x_24951:
        /* <DEDUP_REMOVED lines=13> */
.L_x_24947:
[----:B------:R-:W-:Y:S05]  /*0e40*/  EXIT ;  /* 0x000000000000794d */ /* 0x000fea0003800000 */
.L_x_24948:
[----:B------:R-:W-:Y:S01]  /*0e50*/  BSSY B1, `(.L_x_24954) ;  /* 0x0000007000017945 */ /* 0x000fe20003800000 */
[----:B------:R-:W-:Y:S01]  /*0e60*/  IMAD.MOV.U32 R12, RZ, RZ, 0x4 ;  /* 0x00000004ff0c7424 */ /* 0x000fe200078e00ff */
[----:B------:R-:W-:Y:S01]  /*0e70*/  MOV R15, 0xffffffff ;  /* 0xffffffff000f7802 */ /* 0x000fe20000000f00 */
[----:B------:R-:W-:-:S07]  /*0e80*/  IMAD.MOV.U32 R11, RZ, RZ, 0x1f ;  /* 0x0000001fff0b7424 */ /* 0x000fce00078e00ff */
[----:B------:R-:W-:Y:S05]  /*0e90*/  WARPSYNC.COLLECTIVE R15, `(.L_x_24955) ;  /* 0x000000000f087348 */ /* 0x000fea0003c00000 */
[----:B------:R0:W1:Y:S02]  /*0ea0*/  SHFL.BFLY P6, R14, R13, R12, R11 ;  /* 0x0c00000c0d0e7389 */ /* 0x00006400000c000b */
[----:B01----:R-:W-:Y:S05]  /*0eb0*/  ENDCOLLECTIVE ;  /* 0x000000000000791b */ /* 0x003fea0003800000 */
.L_x_24955:
[----:B------:R-:W-:Y:S05]  /*0ec0*/  BSYNC B1 ;  /* 0x0000000000017941 */ /* 0x000fea0003800000 */
.L_x_24954:
[----:B------:R-:W-:Y:S01]  /*0ed0*/  FMNMX R13, R13, R14, !PT ;  /* 0x0000000e0d0d7209 */ /* 0x000fe20007800000 */
[----:B------:R-:W-:Y:S01]  /*0ee0*/  IMAD.MOV.U32 R12, RZ, RZ, 0x2 ;  /* 0x00000002ff0c7424 */ /* 0x000fe200078e00ff */
[----:B------:R-:W-:Y:S01]  /*0ef0*/  MOV R15, 0xffffffff ;  /* 0xffffffff000f7802 */ /* 0x000fe20000000f00 */
[----:B------:R-:W-:-:S07]  /*0f00*/  IMAD.MOV.U32 R11, RZ, RZ, 0x1f ;  /* 0x0000001fff0b7424 */ /* 0x000fce00078e00ff */
[----:B------:R-:W-:Y:S05]  /*0f10*/  WARPSYNC.COLLECTIVE R15, `(.L_x_24956) ;  /* 0x000000000f087348 */ /* 0x000fea0003c00000 */
[----:B------:R0:W1:Y:S02]  /*0f20*/  SHFL.BFLY P6, R14, R13, R12, R11 ;  /* 0x0c00000c0d0e7389 */ /* 0x00006400000c000b */
[----:B01----:R-:W-:Y:S05]  /*0f30*/  ENDCOLLECTIVE ;  /* 0x000000000000791b */ /* 0x003fea0003800000 */
.L_x_24956:
[----:B------:R-:W-:Y:S01]  /*0f40*/  IMAD.MOV.U32 R12, RZ, RZ, 0x1 ;  /* 0x00000001ff0c7424 */ /* 0x000fe200078e00ff */
[----:B------:R-:W-:-:S05]  /*0f50*/  FMNMX R3, R13, R14, !PT ;  /* 0x0000000e0d037209 */ /* 0x000fca0007800000 */
[----:B------:R-:W-:-:S07]  /*0f60*/  IMAD.MOV.U32 R13, RZ, RZ, R3 ;  /* 0x000000ffff0d7224 */ /* 0x000fce00078e0003 */
[----:B------:R-:W-:Y:S05]  /*0f70*/  WARPSYNC.COLLECTIVE R15, `(.L_x_24957) ;  /* 0x000000000f087348 */ /* 0x000fea0003c00000 */
[----:B------:R0:W1:Y:S02]  /*0f80*/  SHFL.BFLY P6, R14, R13, R12, R11 ;  /* 0x0c00000c0d0e7389 */ /* 0x00006400000c000b */
[----:B01----:R-:W-:Y:S05]  /*0f90*/  ENDCOLLECTIVE ;  /* 0x000000000000791b */ /* 0x003fea0003800000 */
.L_x_24957:
[----:B------:R-:W-:Y:S02]  /*0fa0*/  IMAD.MOV.U32 R13, RZ, RZ, R2 ;  /* 0x000000ffff0d7224 */ /* 0x000fe400078e0002 */
[----:B------:R-:W-:Y:S01]  /*0fb0*/  IMAD.MOV.U32 R12, RZ, RZ, 0x4 ;  /* 0x00000004ff0c7424 */ /* 0x000fe200078e00ff */
[----:B------:R-:W-:-:S07]  /*0fc0*/  MOV R4, R14 ;  /* 0x0000000e00047202 */ /* 0x000fce0000000f00 */
[----:B------:R-:W-:Y:S05]  /*0fd0*/  WARPSYNC.COLLECTIVE R15, `(.L_x_24958) ;  /* 0x000000000f087348 */ /* 0x000fea0003c00000 */
[----:B------:R0:W1:Y:S02]  /*0fe0*/  SHFL.BFLY P6, R14, R13, R12, R11 ;  /* 0x0c00000c0d0e7389 */ /* 0x00006400000c000b */
[----:B01----:R-:W-:Y:S05]  /*0ff0*/  ENDCOLLECTIVE ;  /* 0x000000000000791b */ /* 0x003fea0003800000 */
.L_x_24958:
[----:B------:R-:W-:Y:S01]  /*1000*/  FMNMX R4, R3, R4, !PT ;  /* 0x0000000403047209 */ /* 0x000fe20007800000 */
[----:B------:R-:W-:-:S04]  /*1010*/  IMAD.MOV.U32 R3, RZ, RZ, 0x437c0000 ;  /* 0x437c0000ff037424 */ /* 0x000fc800078e00ff */
[----:B------:R-:W-:Y:S01]  /*1020*/  FADD R23, R23, -R4 ;  /* 0x8000000417177221 */ /* 0x000fe20000000000 */
        /* <DEDUP_REMOVED lines=9> */
.L_x_24959:
[----:B------:R-:W-:Y:S01]  /*10c0*/  FFMA.RM R4, R4, R3, 12582913 ;  /* 0x4b40000104047423 */ /* 0x000fe20000004003 */
[----:B------:R-:W-:Y:S01]  /*10d0*/  IMAD.MOV.U32 R12, RZ, RZ, 0x1 ;  /* 0x00000001ff0c7424 */ /* 0x000fe200078e00ff */
[----:B------:R-:W-:Y:S02]  /*10e0*/  MOV R5, R14 ;  /* 0x0000000e00057202 */ /* 0x000fe40000000f00 */
[----:B------:R-:W-:Y:S02]  /*10f0*/  FADD R14, R4, -12583039 ;  /* 0xcb40007f040e7421 */ /* 0x000fe40000000000 */
[----:B------:R-:W-:Y:S02]  /*1100*/  FMNMX R5, R0, R5, !PT ;  /* 0x0000000500057209 */ /* 0x000fe40007800000 */
[----:B------:R-:W-:Y:S01]  /*1110*/  FFMA R14, R23, 1.4426950216293334961, -R14 ;  /* 0x3fb8aa3b170e7823 */ /* 0x000fe2000000080e */
[----:B------:R-:W-:Y:S01]  /*1120*/  IMAD.SHL.U32 R0, R4, 0x800000, RZ ;  /* 0x0080000004007824 */ /* 0x000fe200078e00ff */
[----:B------:R-:W-:-:S02]  /*1130*/  MOV R13, R5 ;  /* 0x00000005000d7202 */ /* 0x000fc40000000f00 */
[----:B------:R-:W-:-:S07]  /*1140*/  FFMA R23, R23, 1.925963033500011079e-08, R14 ;  /* 0x32a5706017177823 */ /* 0x000fce000000000e */
[----:B------:R-:W-:Y:S05]  /*1150*/  WARPSYNC.COLLECTIVE R15, `(.L_x_24960) ;  /* 0x000000000f087348 */ /* 0x000fea0003c00000 */
[----:B------:R0:W1:Y:S02]  /*1160*/  SHFL.BFLY P6, R14, R13, R12, R11 ;  /* 0x0c00000c0d0e7389 */ /* 0x00006400000c000b */
[----:B01----:R-:W-:Y:S05]  /*1170*/  ENDCOLLECTIVE ;  /* 0x000000000000791b */ /* 0x003fea0003800000 */
.L_x_24960:
[----:B------:R-:W0:Y:S01]  /*1180*/  MUFU.EX2 R23, R23 ;  /* 0x0000001700177308 */ /* 0x000e220000000800 */
[----:B------:R-:W-:Y:S02]  /*1190*/  IMAD.MOV.U32 R12, RZ, RZ, 0x4 ;  /* 0x00000004ff0c7424 */ /* 0x000fe400078e00ff */
[----:B0-----:R-:W-:-:S04]  /*11a0*/  FMUL R0, R0, R23 ;  /* 0x0000001700007220 */ /* 0x001fc80000400000 */
[----:B------:R-:W-:Y:S01]  /*11b0*/  FADD R4, RZ, R0 ;  /* 0x00000000ff047221 */ /* 0x000fe20000000000 */
[----:B------:R-:W-:-:S04]  /*11c0*/  FMNMX R5, R5, R14, !PT ;  /* 0x0000000e05057209 */ /* 0x000fc80007800000 */
[----:B------:R-:W-:Y:S01]  /*11d0*/  MOV R13, R4 ;  /* 0x00000004000d7202 */ /* 0x000fe20000000f00 */
[----:B------:R-:W-:-:S07]  /*11e0*/  FADD R23, R10, -R5 ;  /* 0x800000050a177221 */ /* 0x000fce0000000000 */
[----:B------:R-:W-:Y:S05]  /*11f0*/  WARPSYNC.COLLECTIVE R15, `(.L_x_24961) ;  /* 0x000000000f087348 */ /* 0x000fea0003c00000 */
[----:B------:R0:W1:Y:S02]  /*1200*/  SHFL.BFLY P6, R14, R13, R12, R11 ;  /* 0x0c00000c0d0e7389 */ /* 0x00006400000c000b */
[----:B01----:R-:W-:Y:S05]  /*1210*/  ENDCOLLECTIVE ;  /* 0x000000000000791b */ /* 0x003fea0003800000 */
.L_x_24961:
[----:B------:R-:W-:-:S04]  /*1220*/  FFMA.SAT R2, R23, R2, 0.5 ;  /* 0x3f00000017027423 */ /* 0x000fc80000002002 */
[----:B------:R-:W-:-:S04]  /*1230*/  FFMA.RM R2, R2, R3, 12582913 ;  /* 0x4b40000102027423 */ /* 0x000fc80000004003 */
[C---:B------:R-:W-:Y:S01]  /*1240*/  FADD R10, R2.reuse, -12583039 ;  /* 0xcb40007f020a7421 */ /* 0x040fe20000000000 */
[----:B------:R-:W-:-:S03]  /*1250*/  IMAD.SHL.U32 R2, R2, 0x800000, RZ ;  /* 0x0080000002027824 */ /* 0x000fc600078e00ff */
[C---:B------:R-:W-:Y:S01]  /*1260*/  FFMA R10, R23.reuse, 1.4426950216293334961, -R10 ;  /* 0x3fb8aa3b170a7823 */ /* 0x040fe2000000080a */
        /* <DEDUP_REMOVED lines=8> */
.L_x_24962:
        /* <DEDUP_REMOVED lines=8> */
.L_x_24963:
[----:B------:R-:W-:Y:S02]  /*1370*/  HFMA2 R12, -RZ, RZ, 0, 2.384185791015625e-07 ;  /* 0x00000004ff0c7431 */ /* 0x000fe400000001ff */
[----:B------:R-:W-:Y:S02]  /*1380*/  IMAD.MOV.U32 R13, RZ, RZ, R3 ;  /* 0x000000ffff0d7224 */ /* 0x000fe400078e0003 */
[----:B------:R-:W-:-:S07]  /*1390*/  IMAD.MOV.U32 R23, RZ, RZ, R14 ;  /* 0x000000ffff177224 */ /* 0x000fce00078e000e */
[----:B------:R-:W-:Y:S05]  /*13a0*/  WARPSYNC.COLLECTIVE R15, `(.L_x_24964) ;  /* 0x000000000f087348 */ /* 0x000fea0003c00000 */
[----:B------:R0:W1:Y:S02]  /*13b0*/  SHFL.BFLY P6, R14, R13, R12, R11 ;  /* 0x0c00000c0d0e7389 */ /* 0x00006400000c000b */
[----:B01----:R-:W-:Y:S05]  /*13c0*/  ENDCOLLECTIVE ;  /* 0x000000000000791b */ /* 0x003fea0003800000 */
.L_x_24964:
        /* <DEDUP_REMOVED lines=8> */
.L_x_24965:
[----:B------:R-:W-:Y:S02]  /*1450*/  HFMA2 R12, -RZ, RZ, 0, 5.9604644775390625e-08 ;  /* 0x00000001ff0c7431 */ /* 0x000fe400000001ff */
[----:B------:R-:W-:-:S04]  /*1460*/  IMAD.MOV.U32 R25, RZ, RZ, R14 ;  /* 0x000000ffff197224 */ /* 0x000fc800078e000e */
[----:B------:R-:W-:-:S04]  /*1470*/  FADD R25, R24, R25 ;  /* 0x0000001918197221 */ /* 0x000fc80000000000 */
[----:B------:R-:W-:-:S07]  /*1480*/  IMAD.MOV.U32 R13, RZ, RZ, R25 ;  /* 0x000000ffff0d7224 */ /* 0x000fce00078e0019 */
[----:B------:R-:W-:Y:S05]  /*1490*/  WARPSYNC.COLLECTIVE R15, `(.L_x_24966) ;  /* 0x000000000f087348 */ /* 0x000fea0003c00000 */
[----:B------:R0:W1:Y:S02]  /*14a0*/  SHFL.BFLY P6, R14, R13, R12, R11 ;  /* 0x0c00000c0d0e7389 */ /* 0x00006400000c000b */
[----:B01----:R-:W-:Y:S05]  /*14b0*/  ENDCOLLECTIVE ;  /* 0x000000000000791b */ /* 0x003fea0003800000 */
.L_x_24966:
[----:B------:R-:W-:Y:S05]  /*14c0*/  BRA `(.L_x_24967) ;  /* 0xfffffff400887947 */ /* 0x000fea000383ffff */
        .weak           $__internal_393_$__cuda_sm3x_div_rn_noftz_f32_slowpath
        .type           $__internal_393_$__cuda_sm3x_div_rn_noftz_f32_slowpath,@function
        .size           $__internal_393_$__cuda_sm3x_div_rn_noftz_f32_slowpath,(.L_x_37770 - $__internal_393_$__cuda_sm3x_div_rn_noftz_f32_slowpath)
$__internal_393_$__cuda_sm3x_div_rn_noftz_f32_slowpath:
        /* <DEDUP_REMOVED lines=34> */
.L_x_24969:
        /* <DEDUP_REMOVED lines=51> */
.L_x_24976:
[----:B------:R-:W-:-:S04]  /*1a20*/  LOP3.LUT R0, R0, 0x80000000, RZ, 0xc0, !PT ;  /* 0x8000000000007812 */ /* 0x000fc800078ec0ff */
[----:B------:R-:W-:Y:S01]  /*1a30*/  LOP3.LUT R0, R0, 0x7f800000, RZ, 0xfc, !PT ;  /* 0x7f80000000007812 */ /* 0x000fe200078efcff */
[----:B------:R-:W-:Y:S06]  /*1a40*/  BRA `(.L_x_24977) ;  /* 0x0000000000047947 */ /* 0x000fec0003800000 */
.L_x_24975:
[----:B------:R-:W-:-:S07]  /*1a50*/  LEA R0, R15, R0, 0x17 ;  /* 0x000000000f007211 */ /* 0x000fce00078eb8ff */
.L_x_24977:
[----:B------:R-:W-:Y:S05]  /*1a60*/  BSYNC.RECONVERGENT B3 ;  /* 0x0000000000037941 */ /* 0x000fea0003800200 */
.L_x_24974:
[----:B------:R-:W-:Y:S05]  /*1a70*/  BRA `(.L_x_24978) ;  /* 0x0000000000207947 */ /* 0x000fea0003800000 */
.L_x_24973:
[----:B------:R-:W-:-:S04]  /*1a80*/  LOP3.LUT R0, R3, 0x80000000, R0, 0x48, !PT ;  /* 0x8000000003007812 */ /* 0x000fc800078e4800 */
[----:B------:R-:W-:Y:S01]  /*1a90*/  LOP3.LUT R0, R0, 0x7f800000, RZ, 0xfc, !PT ;  /* 0x7f80000000007812 */ /* 0x000fe200078efcff */
[----:B------:R-:W-:Y:S06]  /*1aa0*/  BRA `(.L_x_24978) ;  /* 0x0000000000147947 */ /* 0x000fec0003800000 */
.L_x_24972:
[----:B------:R-:W-:Y:S01]  /*1ab0*/  LOP3.LUT R0, R3, 0x80000000, R0, 0x48, !PT ;  /* 0x8000000003007812 */ /* 0x000fe200078e4800 */
[----:B------:R-:W-:Y:S06]  /*1ac0*/  BRA `(.L_x_24978) ;  /* 0x00000000000c7947 */ /* 0x000fec0003800000 */
.L_x_24971:
[----:B------:R-:W0:Y:S01]  /*1ad0*/  MUFU.RSQ R0, -QNAN ;  /* 0xffc0000000007908 */ /* 0x000e220000001400 */
[----:B------:R-:W-:Y:S05]  /*1ae0*/  BRA `(.L_x_24978) ;  /* 0x0000000000047947 */ /* 0x000fea0003800000 */
.L_x_24970:
[----:B------:R-:W-:-:S07]  /*1af0*/  FADD.FTZ R0, R0, R3 ;  /* 0x0000000300007221 */ /* 0x000fce0000010000 */
.L_x_24978:
[----:B------:R-:W-:Y:S05]  /*1b00*/  BSYNC.RECONVERGENT B2 ;  /* 0x0000000000027941 */ /* 0x000fea0003800200 */
.L_x_24968:
[----:B------:R-:W-:-:S04]  /*1b10*/  IMAD.MOV.U32 R11, RZ, RZ, 0x0 ;  /* 0x00000000ff0b7424 */ /* 0x000fc800078e00ff */
[----:B0-----:R-:W-:Y:S05]  /*1b20*/  RET.REL.NODEC R10 `(_Z15SoftmaxWarpImplI22BroadcastScaleMaskLoadIffbLm2EiE11DirectStoreIffEfLi1ELi1ELi8ELi2ELb0EL9Algorithm0EEvT_T0_ll) ;  /* 0xffffffe40a347950 */ /* 0x001fea0003c3ffff */
.L_x_24979:
        /* <DEDUP_REMOVED lines=13> */
.L_x_37770:


//--------------------- .text._Z15SoftmaxWarpImplI22BroadcastScaleMaskLoadIffbLm2EiE11DirectStoreIffEfLi1ELi1ELi4ELi1ELb1EL9Algorithm0EEvT_T0_ll --------------------------
	.section	.text._Z15SoftmaxWarpImplI22BroadcastScaleMaskLoadIffbLm2EiE11DirectStoreIffEfLi1ELi1ELi4ELi1ELb1EL9Algorithm0EEvT_T0_ll,"ax",@progbits
	.align	128
        .global         _Z15SoftmaxWarpImplI22BroadcastScaleMaskLoadIffbLm2EiE11DirectStoreIffEfLi1ELi1ELi4ELi1ELb1EL9Algorithm0EEvT_T0_ll
        .type           _Z15SoftmaxWarpImplI22BroadcastScaleMaskLoadIffbLm2EiE11DirectStoreIffEfLi1ELi1ELi4ELi1ELb1EL9Algorithm0EEvT_T0_ll,@function
        .size           _Z15SoftmaxWarpImplI22BroadcastScaleMaskLoadIffbLm2EiE11DirectStoreIffEfLi1ELi1ELi4ELi1ELb1EL9Algorithm0EEvT_T0_ll,(.L_x_37772 - _Z15SoftmaxWarpImplI22BroadcastScaleMaskLoadIffbLm2EiE11DirectStoreIffEfLi1ELi1ELi4ELi1ELb1EL9Algorithm0EEvT_T0_ll)
        .other          _Z15SoftmaxWarpImplI22BroadcastScaleMaskLoadIffbLm2EiE11DirectStoreIffEfLi1ELi1ELi4ELi1ELb1EL9Algorithm0EEvT_T0_ll,@"STO_CUDA_ENTRY STV_DEFAULT"
_Z15SoftmaxWarpImplI22BroadcastScaleMaskLoadIffbLm2EiE11DirectStoreIffEfLi1ELi1ELi4ELi1ELb1EL9Algorithm0EEvT_T0_ll:
.text._Z15SoftmaxWarpImplI22BroadcastScaleMaskLoadIffbLm2EiE11DirectStoreIffEfLi1ELi1ELi4ELi1ELb1EL9Algorithm0EEvT_T0_ll:
        /* <DEDUP_REMOVED lines=29> */
.L_x_24980:
        /* <DEDUP_REMOVED lines=47> */
.L_x_24982:
[----:B------:R-:W-:-:S07]  /*04c0*/  MOV R2, 0x4e0 ;  /* 0x000004e000027802 */ /* 0x000fce0000000f00 */
[----:B------:R-:W-:Y:S05]  /*04d0*/  CALL.REL.NOINC `($__internal_394_$__cuda_sm20_div_u64) ;  /* 0x0000001c00547944 */ /* 0x000fea0003c00000 */
.L_x_24983:
[----:B------:R-:W-:Y:S05]  /*04e0*/  BSYNC.RECONVERGENT B0 ;  /* 0x0000000000007941 */ /* 0x000fea0003800200 */
.L_x_24981:
[----:B------:R-:W-:Y:S01]  /*04f0*/  IADD3 R19, P1, PT, R10, R0, RZ ;  /* 0x000000000a137210 */ /* 0x000fe20007f3e0ff */
[----:B------:R-:W0:Y:S01]  /*0500*/  S2R R2, SR_TID.X ;  /* 0x0000000000027919 */ /* 0x000e220000002100 */
[----:B------:R-:W1:Y:S01]  /*0510*/  LDC.64 R4, c[0x0][0x358] ;  /* 0x0000d600ff047b82 */ /* 0x000e620000000a00 */
[----:B------:R-:W-:Y:S01]  /*0520*/  BSSY B0, `(.L_x_24984) ;  /* 0x000007c000007945 */ /* 0x000fe20003800000 */
        /* <DEDUP_REMOVED lines=16> */
[----:B-1----:R-:W-:Y:S02]  /*0630*/  R2UR UR6, R4 ;  /* 0x00000000040672ca */ /* 0x002fe400000e0000 */
[----:B------:R-:W-:Y:S01]  /*0640*/  R2UR UR7, R5 ;  /* 0x00000000050772ca */ /* 0x000fe200000e0000 */
[----:B------:R-:W1:Y:S01]  /*0650*/  LDCU.128 UR8, c[0x0][0x380] ;  /* 0x00007000ff0877ac */ /* 0x000e620008000c00 */
[----:B--2---:R-:W-:Y:S01]  /*0660*/  IMAD R0, R9, UR4, R2 ;  /* 0x0000000409007c24 */ /* 0x004fe2000f8e0202 */
[----:B------:R-:W2:Y:S01]  /*0670*/  LDCU.64 UR4, c[0x0][0x3b8] ;  /* 0x00007700ff0477ac */ /* 0x000ea20008000a00 */
        /* <DEDUP_REMOVED lines=29> */
[----:B---3--:R-:W-:Y:S01]  /*0850*/  ISETP.NE.U32.AND P2, PT, R12, 0x1, PT ;  /* 0x000000010c00780c */ /* 0x008fe20003f45070 */
[----:B------:R-:W-:Y:S02]  /*0860*/  IMAD R6, R15, R6, R0 ;  /* 0x000000060f067224 */ /* 0x000fe400078e0200 */
[----:B--2---:R-:W-:Y:S01]  /*0870*/  IMAD R7, R7, UR4, RZ ;  /* 0x0000000407077c24 */ /* 0x004fe2000f8e02ff */
[----:B------:R-:W-:Y:S02]  /*0880*/  ISETP.NE.AND.EX P2, PT, R13, RZ, PT, P2 ;  /* 0x000000ff0d00720c */ /* 0x000fe40003f45320 */
[----:B------:R-:W-:-:S02]  /*0890*/  R2UR UR4, R4 ;  /* 0x00000000040472ca */ /* 0x000fc400000e0000 */
[----:B------:R-:W-:-:S05]  /*08a0*/  SEL R6, R6, RZ, P2 ;  /* 0x000000ff06067207 */ /* 0x000fca0001000000 */
        /* <DEDUP_REMOVED lines=14> */
.L_x_24987:
[----:B------:R-:W-:Y:S05]  /*0990*/  BSYNC.RECONVERGENT B1 ;  /* 0x0000000000017941 */ /* 0x000fea0003800200 */
.L_x_24986:
        /* <DEDUP_REMOVED lines=20> */
[----:B------:R0:W2:Y:S02]  /*0ae0*/  SHFL.BFLY PT, R14, R0, 0x1, 0x1f ;  /* 0x0c201f00000e7f89 */ /* 0x0000a400000e0000 */
.L_x_25011:
[----:B--2---:R-:W-:Y:S01]  /*0af0*/  FADD R13, R0, R14 ;  /* 0x0000000e000d7221 */ /* 0x004fe20000000000 */
[----:B------:R-:W-:Y:S03]  /*0b00*/  BSSY.RECONVERGENT B1, `(.L_x_24989) ;  /* 0x000000e000017945 */ /* 0x000fe60003800200 */
[----:B0-----:R-:W0:Y:S08]  /*0b10*/  MUFU.RCP R0, R13 ;  /* 0x0000000d00007308 */ /* 0x001e300000001000 */
        /* <DEDUP_REMOVED lines=10> */
[----:B-1----:R-:W-:Y:S05]  /*0bc0*/  CALL.REL.NOINC `($__internal_395_$__cuda_sm3x_div_rn_noftz_f32_slowpath) ;  /* 0x0000001800a87944 */ /* 0x002fea0003c00000 */
[----:B------:R-:W-:-:S07]  /*0bd0*/  IMAD.MOV.U32 R11, RZ, RZ, R15 ;  /* 0x000000ffff0b7224 */ /* 0x000fce00078e000f */
.L_x_24990:
[----:B------:R-:W-:Y:S05]  /*0be0*/  BSYNC.RECONVERGENT B1 ;  /* 0x0000000000017941 */ /* 0x000fea0003800200 */
.L_x_24989:
[----:B------:R-:W-:Y:S01]  /*0bf0*/  IMAD.MOV.U32 R21, RZ, RZ, R3 ;  /* 0x000000ffff157224 */ /* 0x000fe200078e0003 */
[----:B------:R-:W-:Y:S01]  /*0c00*/  MOV R20, R18 ;  /* 0x0000001200147202 */ /* 0x000fe20000000f00 */
        /* <DEDUP_REMOVED lines=9> */
[----:B--2---:R-:W-:Y:S01]  /*0ca0*/  LEA R8, P0, R6, UR6, 0x2 ;  /* 0x0000000606087c11 */ /* 0x004fe2000f8010ff */
[----:B------:R-:W-:-:S05]  /*0cb0*/  IMAD.IADD R7, R7, 0x1, R9 ;  /* 0x0000000107077824 */ /* 0x000fca00078e0209 */
[----:B------:R-:W-:-:S05]  /*0cc0*/  LEA.HI.X R9, R6, UR7, R7, 0x2, P0 ;  /* 0x0000000706097c11 */ /* 0x000fca00080f1407 */
[----:B------:R2:W-:Y:S02]  /*0cd0*/  STG.E desc[UR4][R8.64], R11 ;  /* 0x0000000b08007986 */ /* 0x0005e4000c101904 */
.L_x_24985:
[----:B------:R-:W-:Y:S05]  /*0ce0*/  BSYNC B0 ;  /* 0x0000000000007941 */ /* 0x000fea0003800000 */
.L_x_24984:
[----:B------:R-:W3:Y:S01]  /*0cf0*/  LDC R18, c[0x0][0x3a8] ;  /* 0x0000ea00ff127b82 */ /* 0x000ee20000000800 */
[----:B------:R-:W-:-:S04]  /*0d00*/  ISETP.NE.U32.AND P0, PT, R19, RZ, PT ;  /* 0x000000ff1300720c */ /* 0x000fc80003f05070 */
[----:B------:R-:W-:-:S03]  /*0d10*/  ISETP.NE.AND.EX P0, PT, R10, RZ, PT, P0 ;  /* 0x000000ff0a00720c */ /* 0x000fc60003f05300 */
[----:B--2---:R-:W2:Y:S08]  /*0d20*/  LDC.64 R8, c[0x0][0x390] ;  /* 0x0000e400ff087b82 */ /* 0x004eb00000000a00 */
[----:B------:R-:W4:Y:S02]  /*0d30*/  LDC.64 R6, c[0x0][0x398] ;  /* 0x0000e600ff067b82 */ /* 0x000f240000000a00 */
[----:B------:R-:W-:Y:S05]  /*0d40*/  @!P0 EXIT ;  /* 0x000000000000894d */ /* 0x000fea0003800000 */
[----:B------:R-:W-:Y:S01]  /*0d50*/  BSSY B0, `(.L_x_24991) ;  /* 0x00000da000007945 */ /* 0x000fe20003800000 */
.L_x_25006:
[----:B0-----:R-:W-:Y:S01]  /*0d60*/  ISETP.GE.U32.AND P0, PT, R2, UR40, PT ;  /* 0x0000002802007c0c */ /* 0x001fe2000bf06070 */
[----:B------:R-:W-:Y:S01]  /*0d70*/  BSSY.RECONVERGENT B1, `(.L_x_24992) ;  /* 0x0000036000017945 */ /* 0x000fe20003800200 */
[----:B------:R-:W-:Y:S01]  /*0d80*/  MOV R23, 0xff800000 ;  /* 0xff80000000177802 */ /* 0x000fe20000000f00 */
[----:B------:R-:W-:Y:S01]  /*0d90*/  IMAD.MOV.U32 R13, RZ, RZ, -0x800000 ;  /* 0xff800000ff0d7424 */ /* 0x000fe200078e00ff */
[----:B------:R-:W-:-:S13]  /*0da0*/  ISETP.GE.AND.EX P0, PT, RZ, UR41, PT, P0 ;  /* 0x00000029ff007c0c */ /* 0x000fda000bf06300 */
[----:B------:R-:W-:Y:S05]  /*0db0*/  @P0 BRA `(.L_x_24993) ;  /* 0x0000000000c40947 */ /* 0x000fea0003800000 */
[----:B---3--:R-:W-:Y:S01]  /*0dc0*/  IABS R15, R18 ;  /* 0x00000012000f7213 */ /* 0x008fe20000000000 */
        /* <DEDUP_REMOVED lines=35> */
[----:B------:R-:W-:Y:S01]  /*1000*/  IMAD R13, R0, UR42, RZ ;  /* 0x0000002a000d7c24 */ /* 0x000fe2000f8e02ff */
        /* <DEDUP_REMOVED lines=12> */
.L_x_24993:
[----:B------:R-:W-:Y:S05]  /*10d0*/  BSYNC.RECONVERGENT B1 ;  /* 0x0000000000017941 */ /* 0x000fea0003800200 */
.L_x_24992:
        /* <DEDUP_REMOVED lines=21> */
.L_x_25017:
        /* <DEDUP_REMOVED lines=13> */
[----:B-1234-:R-:W-:Y:S05]  /*1300*/  CALL.REL.NOINC `($__internal_395_$__cuda_sm3x_div_rn_noftz_f32_slowpath) ;  /* 0x0000001000d87944 */ /* 0x01efea0003c00000 */
.L_x_24996:
[----:B------:R-:W-:Y:S05]  /*1310*/  BSYNC.RECONVERGENT B1 ;  /* 0x0000000000017941 */ /* 0x000fea0003800200 */
.L_x_24995:
        /* <DEDUP_REMOVED lines=15> */
.L_x_24998:
[----:B------:R-:W-:Y:S05]  /*1410*/  BSYNC.RECONVERGENT B1 ;  /* 0x0000000000017941 */ /* 0x000fea0003800200 */
.L_x_24997:
[----:B------:R-:W-:Y:S01]  /*1420*/  BSSY.RECONVERGENT B1, `(.L_x_24999) ;  /* 0x0000034000017945 */ /* 0x000fe20003800200 */
[----:B0-----:R-:W-:-:S03]  /*1430*/  IMAD.MOV.U32 R13, RZ, RZ, -0x800000 ;  /* 0xff800000ff0d7424 */ /* 0x001fc600078e00ff */
        /* <DEDUP_REMOVED lines=30> */
[----:B----4-:R-:W-:Y:S02]  /*1620*/  ISETP.NE.U32.AND P1, PT, R6, 0x1, PT ;  /* 0x000000010600780c */ /* 0x010fe40003f25070 */
[----:B------:R-:W-:Y:S01]  /*1630*/  ISETP.NE.AND.EX P2, PT, R9, RZ, PT, P2 ;  /* 0x000000ff0900720c */ /* 0x000fe20003f45320 */
[----:B------:R-:W-:Y:S01]  /*1640*/  IMAD.MOV R10, RZ, RZ, -R0 ;  /* 0x000000ffff0a7224 */ /* 0x000fe200078e0a00 */
[----:B------:R-:W-:Y:S02]  /*1650*/  ISETP.NE.AND.EX P1, PT, R7, RZ, PT, P1 ;  /* 0x000000ff0700720c */ /* 0x000fe40003f25310 */
[----:B------:R-:W-:Y:S01]  /*1660*/  SEL R0, R0, RZ, P2 ;  /* 0x000000ff00007207 */ /* 0x000fe20001000000 */
[----:B------:R-:W-:-:S04]  /*1670*/  IMAD R10, R18, R10, R11 ;  /* 0x0000000a120a7224 */ /* 0x000fc800078e020b */
[----:B------:R-:W-:Y:S01]  /*1680*/  IMAD R13, R0, UR42, RZ ;  /* 0x0000002a000d7c24 */ /* 0x000fe2000f8e02ff */
        /* <DEDUP_REMOVED lines=13> */
.L_x_25000:
[----:B------:R-:W-:Y:S05]  /*1760*/  BSYNC.RECONVERGENT B1 ;  /* 0x0000000000017941 */ /* 0x000fea0003800200 */
.L_x_24999:
[----:B------:R-:W-:Y:S01]  /*1770*/  UMOV UR4, 0xffffffff ;  /* 0xffffffff00047882 */ /* 0x000fe20000000000 */
[----:B------:R-:W-:Y:S02]  /*1780*/  IADD3.X R20, PT, PT, R17, R20, RZ, P3, !PT ;  /* 0x0000001411147210 */ /* 0x000fe40001ffe4ff */
        /* <DEDUP_REMOVED lines=20> */
.L_x_25023:
        /* <DEDUP_REMOVED lines=11> */
[----:B------:R-:W-:Y:S01]  /*1980*/  MOV R12, 0x19b0 ;  /* 0x000019b0000c7802 */ /* 0x000fe20000000f00 */
[----:B------:R-:W-:-:S07]  /*1990*/  IMAD.MOV.U32 R11, RZ, RZ, R13 ;  /* 0x000000ffff0b7224 */ /* 0x000fce00078e000d */
[----:B-1234-:R-:W-:Y:S05]  /*19a0*/  CALL.REL.NOINC `($__internal_395_$__cuda_sm3x_div_rn_noftz_f32_slowpath) ;  /* 0x0000000c00307944 */ /* 0x01efea0003c00000 */
.L_x_25003:
[----:B------:R-:W-:Y:S05]  /*19b0*/  BSYNC.RECONVERGENT B1 ;  /* 0x0000000000017941 */ /* 0x000fea0003800200 */
.L_x_25002:
        /* <DEDUP_REMOVED lines=13> */
.L_x_25005:
[----:B------:R-:W-:Y:S05]  /*1a90*/  BSYNC.RECONVERGENT B1 ;  /* 0x0000000000017941 */ /* 0x000fea0003800200 */
.L_x_25004:
[----:B------:R-:W-:-:S04]  /*1aa0*/  IADD3 R21, P0, PT, R16, R23, RZ ;  /* 0x0000001710157210 */ /* 0x000fc80007f1e0ff */
[----:B------:R-:W-:Y:S02]  /*1ab0*/  IADD3.X R20, PT, PT, R17, R20, RZ, P0, !PT ;  /* 0x0000001411147210 */ /* 0x000fe400007fe4ff */
[----:B------:R-:W-:-:S04]  /*1ac0*/  ISETP.GE.U32.AND P0, PT, R21, UR48, PT ;  /* 0x0000003015007c0c */ /* 0x000fc8000bf06070 */
[----:B------:R-:W-:-:S13]  /*1ad0*/  ISETP.GE.AND.EX P0, PT, R20, UR49, PT, P0 ;  /* 0x0000003114007c0c */ /* 0x000fda000bf06300 */
[----:B------:R-:W-:Y:S05]  /*1ae0*/  @!P0 BRA `(.L_x_25006) ;  /* 0xfffffff0009c8947 */ /* 0x000fea000383ffff */
[----:B------:R-:W-:Y:S05]  /*1af0*/  BSYNC B0 ;  /* 0x0000000000007941 */ /* 0x000fea0003800000 */
.L_x_24991:
[----:B------:R-:W-:Y:S05]  /*1b00*/  EXIT ;  /* 0x000000000000794d */ /* 0x000fea0003800000 */
.L_x_24988:
[----:B------:R-:W-:Y:S01]  /*1b10*/  IMAD.MOV.U32 R12, RZ, RZ, 0x2 ;  /* 0x00000002ff0c7424 */ /* 0x000fe200078e00ff */
[----:B------:R-:W-:Y:S01]  /*1b20*/  MOV R15, 0xffffffff ;  /* 0xffffffff000f7802 */ /* 0x000fe20000000f00 */
[----:B------:R-:W-:Y:S02]  /*1b30*/  IMAD.MOV.U32 R11, RZ, RZ, 0x1f ;  /* 0x0000001fff0b7424 */ /* 0x000fe400078e00ff */
[----:B------:R-:W-:Y:S02]  /*1b40*/  HFMA2 R7, -RZ, RZ, 0.96630859375, -0.0022525787353515625 ;  /* 0x3bbb989dff077431 */ /* 0x000fe400000001ff */
[----:B------:R-:W-:-:S07]  /*1b50*/  IMAD.MOV.U32 R6, RZ, RZ, 0x437c0000 ;  /* 0x437c0000ff067424 */ /* 0x000fce00078e00ff */
[----:B-1----:R-:W-:Y:S05]  /*1b60*/  WARPSYNC.COLLECTIVE R15, `(.L_x_25007) ;  /* 0x000000000f087348 */ /* 0x002fea0003c00000 */
[----:B------:R0:W2:Y:S02]  /*1b70*/  SHFL.BFLY P6, R14, R13, R12, R11 ;  /* 0x0c00000c0d0e7389 */ /* 0x0000a400000c000b */
[----:B012---:R-:W-:Y:S05]  /*1b80*/  ENDCOLLECTIVE ;  /* 0x000000000000791b */ /* 0x007fea0003800000 */
.L_x_25007:
[----:B------:R-:W-:Y:S01]  /*1b90*/  IMAD.MOV.U32 R12, RZ, RZ, 0x1 ;  /* 0x00000001ff0c7424 */ /* 0x000fe200078e00ff */
[----:B------:R-:W-:-:S05]  /*1ba0*/  FMNMX R0, R14, R13, !PT ;  /* 0x0000000d0e007209 */ /* 0x000fca0007800000 */
[----:B------:R-:W-:-:S07]  /*1bb0*/  IMAD.MOV.U32 R13, RZ, RZ, R0 ;  /* 0x000000ffff0d7224 */ /* 0x000fce00078e0000 */
[----:B------:R-:W-:Y:S05]  /*1bc0*/  WARPSYNC.COLLECTIVE R15, `(.L_x_25008) ;  /* 0x000000000f087348 */ /* 0x000fea0003c00000 */
[----:B------:R0:W1:Y:S02]  /*1bd0*/  SHFL.BFLY P6, R14, R13, R12, R11 ;  /* 0x0c00000c0d0e7389 */ /* 0x00006400000c000b */
[----:B01----:R-:W-:Y:S05]  /*1be0*/  ENDCOLLECTIVE ;  /* 0x000000000000791b */ /* 0x003fea0003800000 */
.L_x_25008:
        /* <DEDUP_REMOVED lines=15> */
.L_x_25009:
[----:B------:R-:W-:Y:S02]  /*1ce0*/  IMAD.MOV.U32 R12, RZ, RZ, 0x1 ;  /* 0x00000001ff0c7424 */ /* 0x000fe400078e00ff */
[----:B------:R-:W-:-:S04]  /*1cf0*/  FADD R0, R13, R14 ;  /* 0x0000000e0d007221 */ /* 0x000fc80000000000 */
[----:B------:R-:W-:-:S07]  /*1d00*/  IMAD.MOV.U32 R13, RZ, RZ, R0 ;  /* 0x000000ffff0d7224 */ /* 0x000fce00078e0000 */
[----:B------:R-:W-:Y:S05]  /*1d10*/  WARPSYNC.COLLECTIVE R15, `(.L_x_25010) ;  /* 0x000000000f087348 */ /* 0x000fea0003c00000 */
[----:B------:R0:W1:Y:S02]  /*1d20*/  SHFL.BFLY P6, R14, R13, R12, R11 ;  /* 0x0c00000c0d0e7389 */ /* 0x00006400000c000b */
[----:B01----:R-:W-:Y:S05]  /*1d30*/  ENDCOLLECTIVE ;  /* 0x000000000000791b */ /* 0x003fea0003800000 */
.L_x_25010:
[----:B------:R-:W-:Y:S05]  /*1d40*/  BRA `(.L_x_25011) ;  /* 0xffffffec00687947 */ /* 0x000fea000383ffff */
.L_x_24994:
[----:B------:R-:W-:Y:S01]  /*1d50*/  HFMA2 R12, -RZ, RZ, 0, 1.1920928955078125e-07 ;  /* 0x00000002ff0c7431 */ /* 0x000fe200000001ff */
[----:B------:R-:W-:Y:S01]  /*1d60*/  BSSY B1, `(.L_x_25012) ;  /* 0x0000006000017945 */ /* 0x000fe20003800000 */
[----:B------:R-:W-:Y:S02]  /*1d70*/  IMAD.MOV.U32 R11, RZ, RZ, 0x1f ;  /* 0x0000001fff0b7424 */ /* 0x000fe400078e00ff */
[----:B------:R-:W-:-:S07]  /*1d80*/  IMAD.MOV.U32 R15, RZ, RZ, -0x1 ;  /* 0xffffffffff0f7424 */ /* 0x000fce00078e00ff */
[----:B-1234-:R-:W-:Y:S05]  /*1d90*/  WARPSYNC.COLLECTIVE R15, `(.L_x_25013) ;  /* 0x000000000f087348 */ /* 0x01efea0003c00000 */
[----:B------:R0:W0:Y:S02]  /*1da0*/  SHFL.BFLY P6, R14, R13, R12, R11 ;  /* 0x0c00000c0d0e7389 */ /* 0x00002400000c000b */
[----:B01234-:R-:W-:Y:S05]  /*1db0*/  ENDCOLLECTIVE ;  /* 0x000000000000791b */ /* 0x01ffea0003800000 */
.L_x_25013:
[----:B------:R-:W-:Y:S05]  /*1dc0*/  BSYNC B1 ;  /* 0x0000000000017941 */ /* 0x000fea0003800000 */
.L_x_25012:
        /* <DEDUP_REMOVED lines=9> */
.L_x_25014:
        /* <DEDUP_REMOVED lines=15> */
.L_x_25015:
[----:B------:R-:W-:Y:S02]  /*1f50*/  IMAD.MOV.U32 R12, RZ, RZ, 0x1 ;  /* 0x00000001ff0c7424 */ /* 0x000fe400078e00ff */
[----:B------:R-:W-:-:S04]  /*1f60*/  FADD R0, R13, R14 ;  /* 0x0000000e0d007221 */ /* 0x000fc80000000000 */
[----:B------:R-:W-:-:S07]  /*1f70*/  IMAD.MOV.U32 R13, RZ, RZ, R0 ;  /* 0x000000ffff0d7224 */ /* 0x000fce00078e0000 */
[----:B------:R-:W-:Y:S05]  /*1f80*/  WARPSYNC.COLLECTIVE R15, `(.L_x_25016) ;  /* 0x000000000f087348 */ /* 0x000fea0003c00000 */
[----:B------:R0:W1:Y:S02]  /*1f90*/  SHFL.BFLY P6, R14, R13, R12, R11 ;  /* 0x0c00000c0d0e7389 */ /* 0x00006400000c000b */
[----:B01----:R-:W-:Y:S05]  /*1fa0*/  ENDCOLLECTIVE ;  /* 0x000000000000791b */ /* 0x003fea0003800000 */
.L_x_25016:
[----:B------:R-:W-:Y:S05]  /*1fb0*/  BRA `(.L_x_25017) ;  /* 0xfffffff0009c7947 */ /* 0x000fea000383ffff */
.L_x_25001:
[----:B------:R-:W-:Y:S01]  /*1fc0*/  HFMA2 R12, -RZ, RZ, 0, 1.1920928955078125e-07 ;  /* 0x00000002ff0c7431 */ /* 0x000fe200000001ff */
[----:B------:R-:W-:Y:S01]  /*1fd0*/  BSSY B1, `(.L_x_25018) ;  /* 0x0000006000017945 */ /* 0x000fe20003800000 */
[----:B------:R-:W-:Y:S02]  /*1fe0*/  IMAD.MOV.U32 R11, RZ, RZ, 0x1f ;  /* 0x0000001fff0b7424 */ /* 0x000fe400078e00ff */
[----:B------:R-:W-:-:S07]  /*1ff0*/  IMAD.MOV.U32 R15, RZ, RZ, -0x1 ;  /* 0xffffffffff0f7424 */ /* 0x000fce00078e00ff */
[----:B-1234-:R-:W-:Y:S05]  /*2000*/  WARPSYNC.COLLECTIVE R15, `(.L_x_25019) ;  /* 0x000000000f087348 */ /* 0x01efea0003c00000 */
[----:B------:R0:W0:Y:S02]  /*2010*/  SHFL.BFLY P6, R14, R13, R12, R11 ;  /* 0x0c00000c0d0e7389 */ /* 0x00002400000c000b */
[----:B01234-:R-:W-:Y:S05]  /*2020*/  ENDCOLLECTIVE ;  /* 0x000000000000791b */ /* 0x01ffea0003800000 */
.L_x_25019:
[----:B------:R-:W-:Y:S05]  /*2030*/  BSYNC B1 ;  /* 0x0000000000017941 */ /* 0x000fea0003800000 */
.L_x_25018:
        /* <DEDUP_REMOVED lines=9> */
.L_x_25020:
        /* <DEDUP_REMOVED lines=15> */
.L_x_25021:
[----:B------:R-:W-:Y:S02]  /*21c0*/  IMAD.MOV.U32 R12, RZ, RZ, 0x1 ;  /* 0x00000001ff0c7424 */ /* 0x000fe400078e00ff */
[----:B------:R-:W-:-:S04]  /*21d0*/  FADD R0, R13, R14 ;  /* 0x0000000e0d007221 */ /* 0x000fc80000000000 */
[----:B------:R-:W-:-:S07]  /*21e0*/  IMAD.MOV.U32 R13, RZ, RZ, R0 ;  /* 0x000000ffff0d7224 */ /* 0x000fce00078e0000 */
[----:B------:R-:W-:Y:S05]  /*21f0*/  WARPSYNC.COLLECTIVE R15, `(.L_x_25022) ;  /* 0x000000000f087348 */ /* 0x000fea0003c00000 */
[----:B------:R0:W1:Y:S02]  /*2200*/  SHFL.BFLY P6, R14, R13, R12, R11 ;  /* 0x0c00000c0d0e7389 */ /* 0x00006400000c000b */
[----:B01----:R-:W-:Y:S05]  /*2210*/  ENDCOLLECTIVE ;  /* 0x000000000000791b */ /* 0x003fea0003800000 */
.L_x_25022:
[----:B------:R-:W-:Y:S05]  /*2220*/  BRA `(.L_x_25023) ;  /* 0xfffffff400a87947 */ /* 0x000fea000383ffff */
        .weak           $__internal_394_$__cuda_sm20_div_u64
        .type           $__internal_394_$__cuda_sm20_div_u64,@function
        .size           $__internal_394_$__cuda_sm20_div_u64,($__internal_395_$__cuda_sm3x_div_rn_noftz_f32_slowpath - $__internal_394_$__cuda_sm20_div_u64)
$__internal_394_$__cuda_sm20_div_u64:
        /* <DEDUP_REMOVED lines=14> */
[----:B------:R-:W-:-:S05]  /*2310*/  IMAD.HI.U32 R10, P1, R7, R13, R10 ;  /* 0x0000000d070a7227 */ /* 0x000fca000782000a */
[----:B------:R-:W-:Y:S02]  /*2320*/  IADD3 R11, P2, PT, R19, R10, RZ ;  /* 0x0000000a130b7210 */ /* 0x000fe40007f5e0ff */
[----:B------:R-:W-:-:S03]  /*2330*/  IADD3.X R10, PT, PT, R15, R7, RZ, P0, !PT ;  /* 0x000000070f0a7210 */ /* 0x000fc600007fe4ff */
[----:B------:R-:W-:Y:S01]  /*2340*/  IMAD.WIDE.U32 R6, R11, R16, RZ ;  /* 0x000000100b067225 */ /* 0x000fe200078e00ff */
[----:B------:R-:W-:-:S03]  /*2350*/  IADD3.X R13, PT, PT, RZ, RZ, R10, P2, P1 ;  /* 0x000000ffff0d7210 */ /* 0x000fc600017e240a */
        /* <DEDUP_REMOVED lines=37> */
[----:B------:R-:W-:Y:S02]  /*25b0*/  ISETP.GE.U32.AND P0, PT, R7, R16, PT ;  /* 0x000000100700720c */ /* 0x000fe40003f06070 */
[----:B------:R-:W-:Y:S02]  /*25c0*/  IADD3 R10, P2, PT, R5, 0x1, RZ ;  /* 0x00000001050a7810 */ /* 0x000fe40007f5e0ff */
[----:B------:R-:W-:-:S02]  /*25d0*/  ISETP.GE.U32.AND.EX P0, PT, R12, R17, PT, P0 ;  /* 0x000000110c00720c */ /* 0x000fc40003f06100 */
[-C--:B------:R-:W-:Y:S02]  /*25e0*/  IADD3.X R11, PT, PT, RZ, R4.reuse, RZ, P2, !PT ;  /* 0x00000004ff0b7210 */ /* 0x080fe400017fe4ff */
[----:B------:R-:W-:Y:S01]  /*25f0*/  SEL R10, R10, R5, P0 ;  /* 0x000000050a0a7207 */ /* 0x000fe20000000000 */
[----:B------:R-:W-:Y:S01]  /*2600*/  IMAD.MOV.U32 R5, RZ, RZ, 0x0 ;  /* 0x00000000ff057424 */ /* 0x000fe200078e00ff */
[----:B------:R-:W-:Y:S01]  /*2610*/  SEL R11, R11, R4, P0 ;  /* 0x000000040b0b7207 */ /* 0x000fe20000000000 */
[----:B------:R-:W-:Y:S01]  /*2620*/  IMAD.MOV.U32 R4, RZ, RZ, R2 ;  /* 0x000000ffff047224 */ /* 0x000fe200078e0002 */
[----:B------:R-:W-:-:S04]  /*2630*/  ISETP.NE.AND.EX P1, PT, R17, RZ, PT, P1 ;  /* 0x000000ff1100720c */ /* 0x000fc80003f25310 */
[----:B------:R-:W-:Y:S02]  /*2640*/  SEL R10, R10, 0xffffffff, P1 ;  /* 0xffffffff0a0a7807 */ /* 0x000fe40000800000 */
[----:B------:R-:W-:Y:S01]  /*2650*/  SEL R11, R11, 0xffffffff, P1 ;  /* 0xffffffff0b0b7807 */ /* 0x000fe20000800000 */
[----:B------:R-:W-:Y:S06]  /*2660*/  RET.REL.NODEC R4 `(_Z15SoftmaxWarpImplI22BroadcastScaleMaskLoadIffbLm2EiE11DirectStoreIffEfLi1ELi1ELi4ELi1ELb1EL9Algorithm0EEvT_T0_ll) ;  /* 0xffffffd804647950 */ /* 0x000fec0003c3ffff */
        .weak           $__internal_395_$__cuda_sm3x_div_rn_noftz_f32_slowpath
        .type           $__internal_395_$__cuda_sm3x_div_rn_noftz_f32_slowpath,@function
        .size           $__internal_395_$__cuda_sm3x_div_rn_noftz_f32_slowpath,(.L_x_37772 - $__internal_395_$__cuda_sm3x_div_rn_noftz_f32_slowpath)
$__internal_395_$__cuda_sm3x_div_rn_noftz_f32_slowpath:
        /* <DEDUP_REMOVED lines=34> */
.L_x_25025:
        /* <DEDUP_REMOVED lines=51> */
.L_x_25032:
[----:B------:R-:W-:-:S04]  /*2bc0*/  LOP3.LUT R0, R0, 0x80000000, RZ, 0xc0, !PT ;  /* 0x8000000000007812 */ /* 0x000fc800078ec0ff */
[----:B------:R-:W-:Y:S01]  /*2bd0*/  LOP3.LUT R0, R0, 0x7f800000, RZ, 0xfc, !PT ;  /* 0x7f80000000007812 */ /* 0x000fe200078efcff */
[----:B------:R-:W-:Y:S06]  /*2be0*/  BRA `(.L_x_25033) ;  /* 0x0000000000047947 */ /* 0x000fec0003800000 */
.L_x_25031:
[----:B------:R-:W-:-:S07]  /*2bf0*/  IMAD R0, R25, 0x800000, R0 ;  /* 0x0080000019007824 */ /* 0x000fce00078e0200 */
.L_x_25033:
[----:B------:R-:W-:Y:S05]  /*2c00*/  BSYNC.RECONVERGENT B3 ;  /* 0x0000000000037941 */ /* 0x000fea0003800200 */
.L_x_25030:
[----:B------:R-:W-:Y:S05]  /*2c10*/  BRA `(.L_x_25034) ;  /* 0x0000000000207947 */ /* 0x000fea0003800000 */
.L_x_25029:
[----:B------:R-:W-:-:S04]  /*2c20*/  LOP3.LUT R0, R11, 0x80000000, R0, 0x48, !PT ;  /* 0x800000000b007812 */ /* 0x000fc800078e4800 */
[----:B------:R-:W-:Y:S01]  /*2c30*/  LOP3.LUT R0, R0, 0x7f800000, RZ, 0xfc, !PT ;  /* 0x7f80000000007812 */ /* 0x000fe200078efcff */
[----:B------:R-:W-:Y:S06]  /*2c40*/  BRA `(.L_x_25034) ;  /* 0x0000000000147947 */ /* 0x000fec0003800000 */
.L_x_25028:
[----:B------:R-:W-:Y:S01]  /*2c50*/  LOP3.LUT R0, R11, 0x80000000, R0, 0x48, !PT ;  /* 0x800000000b007812 */ /* 0x000fe200078e4800 */
[----:B------:R-:W-:Y:S06]  /*2c60*/  BRA `(.L_x_25034) ;  /* 0x00000000000c7947 */ /* 0x000fec0003800000 */
.L_x_25027:
[----:B------:R-:W0:Y:S01]  /*2c70*/  MUFU.RSQ R0, -QNAN ;  /* 0xffc0000000007908 */ /* 0x000e220000001400 */
[----:B------:R-:W-:Y:S05]  /*2c80*/  BRA `(.L_x_25034) ;  /* 0x0000000000047947 */ /* 0x000fea0003800000 */
.L_x_25026:
[----:B------:R-:W-:-:S07]  /*2c90*/  FADD.FTZ R0, R0, R11 ;  /* 0x0000000b00007221 */ /* 0x000fce0000010000 */
.L_x_25034:
[----:B------:R-:W-:Y:S05]  /*2ca0*/  BSYNC.RECONVERGENT B2 ;  /* 0x0000000000027941 */ /* 0x000fea0003800200 */
.L_x_25024:
[----:B------:R-:W-:Y:S01]  /*2cb0*/  IMAD.MOV.U32 R13, RZ, RZ, 0x0 ;  /* 0x00000000ff0d7424 */ /* 0x000fe200078e00ff */
[----:B0-----:R-:W-:-:S03]  /*2cc0*/  MOV R15, R0 ;  /* 0x00000000000f7202 */ /* 0x001fc60000000f00 */
[----:B------:R-:W-:Y:S05]  /*2cd0*/  RET.REL.NODEC R12 `(_Z15SoftmaxWarpImplI22BroadcastScaleMaskLoadIffbLm2EiE11DirectStoreIffEfLi1ELi1ELi4ELi1ELb1EL9Algorithm0EEvT_T0_ll) ;  /* 0xffffffd00cc87950 */ /* 0x000fea0003c3ffff */
.L_x_25035:
        /* <DEDUP_REMOVED lines=10> */
.L_x_37772:


//--------------------- .text._Z15SoftmaxWarpImplI22BroadcastScaleMaskLoadIffbLm2EiE11DirectStoreIffEfLi1ELi1ELi4ELi1ELb0EL9Algorithm0EEvT_T0_ll --------------------------
	.section	.text._Z15SoftmaxWarpImplI22BroadcastScaleMaskLoadIffbLm2EiE11DirectStoreIffEfLi1ELi1ELi4ELi1ELb0EL9Algorithm0EEvT_T0_ll,"ax",@progbits
	.align	128
        .global         _Z15SoftmaxWarpImplI22BroadcastScaleMaskLoadIffbLm2EiE11DirectStoreIffEfLi1ELi1ELi4ELi1ELb0EL9Algorithm0EEvT_T0_ll
        .type           _Z15SoftmaxWarpImplI22BroadcastScaleMaskLoadIffbLm2EiE11DirectStoreIffEfLi1ELi1ELi4ELi1ELb0EL9Algorithm0EEvT_T0_ll,@function
        .size           _Z15SoftmaxWarpImplI22BroadcastScaleMaskLoadIffbLm2EiE11DirectStoreIffEfLi1ELi1ELi4ELi1ELb0EL9Algorithm0EEvT_T0_ll,(.L_x_37774 - _Z15SoftmaxWarpImplI22BroadcastScaleMaskLoadIffbLm2EiE11DirectStoreIffEfLi1ELi1ELi4ELi1ELb0EL9Algorithm0EEvT_T0_ll)
        .other          _Z15SoftmaxWarpImplI22BroadcastScaleMaskLoadIffbLm2EiE11DirectStoreIffEfLi1ELi1ELi4ELi1ELb0EL9Algorithm0EEvT_T0_ll,@"STO_CUDA_ENTRY STV_DEFAULT"
_Z15SoftmaxWarpImplI22BroadcastScaleMaskLoadIffbLm2EiE11DirectStoreIffEfLi1ELi1ELi4ELi1ELb0EL9Algorithm0EEvT_T0_ll:
.text._Z15SoftmaxWarpImplI22BroadcastScaleMaskLoadIffbLm2EiE11DirectStoreIffEfLi1ELi1ELi4ELi1ELb0EL9Algorithm0EEvT_T0_ll:
        /* <DEDUP_REMOVED lines=28> */
.L_x_25036:
        /* <DEDUP_REMOVED lines=34> */
[----:B0-----:R-:W-:Y:S01]  /*03e0*/  MOV R4, RZ ;  /* 0x000000ff00047202 */ /* 0x001fe20000000f00 */
        /* <DEDUP_REMOVED lines=12> */
.L_x_25038:
[----:B------:R-:W-:-:S07]  /*04b0*/  MOV R0, 0x4d0 ;  /* 0x000004d000007802 */ /* 0x000fce0000000f00 */
[----:B------:R-:W-:Y:S05]  /*04c0*/  CALL.REL.NOINC `($__internal_396_$__cuda_sm20_div_u64) ;  /* 0x0000001800d47944 */ /* 0x000fea0003c00000 */
.L_x_25039:
[----:B------:R-:W-:Y:S05]  /*04d0*/  BSYNC.RECONVERGENT B0 ;  /* 0x0000000000007941 */ /* 0x000fea0003800200 */
.L_x_25037:
        /* <DEDUP_REMOVED lines=16> */
[----:B--2---:R-:W-:-:S03]  /*05e0*/  IABS R15, R3 ;  /* 0x00000003000f7213 */ /* 0x004fc60000000000 */
[----:B------:R-:W-:Y:S01]  /*05f0*/  SHF.R.S64 R22, RZ, 0x1e, R0 ;  /* 0x0000001eff167819 */ /* 0x000fe20000001000 */
[----:B------:R-:W2:Y:S08]  /*0600*/  I2F.RP R11, R15 ;  /* 0x0000000f000b7306 */ /* 0x000eb00000209400 */
[----:B--2---:R-:W2:Y:S02]  /*0610*/  MUFU.RCP R11, R11 ;  /* 0x0000000b000b7308 */ /* 0x004ea40000001000 */
[----:B--2---:R-:W-:-:S06]  /*0620*/  VIADD R12, R11, 0xffffffe ;  /* 0x0ffffffe0b0c7836 */ /* 0x004fcc0000000000 */
[----:B------:R2:W3:Y:S02]  /*0630*/  F2I.FTZ.U32.TRUNC.NTZ R13, R12 ;  /* 0x0000000c000d7305 */ /* 0x0004e4000021f000 */
[----:B--2---:R-:W-:Y:S02]  /*0640*/  HFMA2 R12, -RZ, RZ, 0, 0 ;  /* 0x00000000ff0c7431 */ /* 0x004fe400000001ff */
[----:B---3--:R-:W-:-:S04]  /*0650*/  IMAD.MOV R14, RZ, RZ, -R13 ;  /* 0x000000ffff0e7224 */ /* 0x008fc800078e0a0d */
[----:B------:R-:W-:Y:S01]  /*0660*/  IMAD R19, R14, R15, RZ ;  /* 0x0000000f0e137224 */ /* 0x000fe200078e02ff */
[----:B------:R-:W-:-:S03]  /*0670*/  IABS R14, R0 ;  /* 0x00000000000e7213 */ /* 0x000fc60000000000 */
        /* <DEDUP_REMOVED lines=59> */
[----:B------:R0:W1:Y:S02]  /*0a30*/  SHFL.BFLY PT, R14, R0, 0x1, 0x1f ;  /* 0x0c201f00000e7f89 */ /* 0x00006400000e0000 */
.L_x_25057:
        /* <DEDUP_REMOVED lines=13> */
[----:B------:R-:W-:Y:S05]  /*0b10*/  CALL.REL.NOINC `($__internal_397_$__cuda_sm3x_div_rn_noftz_f32_slowpath) ;  /* 0x0000001800587944 */ /* 0x000fea0003c00000 */
[----:B------:R-:W-:-:S07]  /*0b20*/  MOV R11, R3 ;  /* 0x00000003000b7202 */ /* 0x000fce0000000f00 */
.L_x_25044:
[----:B------:R-:W-:Y:S05]  /*0b30*/  BSYNC.RECONVERGENT B1 ;  /* 0x0000000000017941 */ /* 0x000fea0003800200 */
.L_x_25043:
        /* <DEDUP_REMOVED lines=8> */
[----:B------:R-:W-:Y:S01]  /*0bc0*/  R2UR UR5, R7 ;  /* 0x00000000070572ca */ /* 0x000fe200000e0000 */
[----:B------:R-:W-:Y:S01]  /*0bd0*/  IMAD.MOV.U32 R21, RZ, RZ, R17 ;  /* 0x000000ffff157224 */ /* 0x000fe200078e0011 */
[----:B-1----:R-:W-:Y:S01]  /*0be0*/  LEA R14, P0, R12, UR6, 0x2 ;  /* 0x000000060c0e7c11 */ /* 0x002fe2000f8010ff */
[----:B------:R-:W-:-:S05]  /*0bf0*/  IMAD.IADD R3, R13, 0x1, R3 ;  /* 0x000000010d037824 */ /* 0x000fca00078e0203 */
[----:B------:R-:W-:-:S05]  /*0c00*/  LEA.HI.X R15, R12, UR7, R3, 0x2, P0 ;  /* 0x000000070c0f7c11 */ /* 0x000fca00080f1403 */
[----:B------:R2:W-:Y:S02]  /*0c10*/  STG.E desc[UR4][R14.64], R11 ;  /* 0x0000000b0e007986 */ /* 0x0005e4000c101904 */
.L_x_25041:
[----:B------:R-:W-:Y:S05]  /*0c20*/  BSYNC B0 ;  /* 0x0000000000007941 */ /* 0x000fea0003800000 */
.L_x_25040:
[----:B------:R-:W-:Y:S01]  /*0c30*/  ISETP.NE.U32.AND P0, PT, R18, RZ, PT ;  /* 0x000000ff1200720c */ /* 0x000fe20003f05070 */
[----:B------:R-:W3:Y:S03]  /*0c40*/  LDC R20, c[0x0][0x3a8] ;  /* 0x0000ea00ff147b82 */ /* 0x000ee60000000800 */
[----:B------:R-:W-:-:S05]  /*0c50*/  ISETP.NE.AND.EX P0, PT, R10, RZ, PT, P0 ;  /* 0x000000ff0a00720c */ /* 0x000fca0003f05300 */
[----:B------:R-:W4:Y:S08]  /*0c60*/  LDC.64 R16, c[0x0][0x390] ;  /* 0x0000e400ff107b82 */ /* 0x000f300000000a00 */
[----:B------:R-:W0:Y:S01]  /*0c70*/  LDC.64 R18, c[0x0][0x398] ;  /* 0x0000e600ff127b82 */ /* 0x000e220000000a00 */
[----:B------:R-:W-:Y:S05]  /*0c80*/  @!P0 EXIT ;  /* 0x000000000000894d */ /* 0x000fea0003800000 */
[----:B------:R-:W-:Y:S01]  /*0c90*/  BSSY B0, `(.L_x_25045) ;  /* 0x00000c5000007945 */ /* 0x000fe20003800000 */
.L_x_25052:
[----:B---3--:R-:W-:Y:S01]  /*0ca0*/  IABS R13, R20 ;  /* 0x00000014000d7213 */ /* 0x008fe20000000000 */
[----:B0-----:R-:W-:Y:S01]  /*0cb0*/  IMAD R3, R21, UR50, R4 ;  /* 0x0000003215037c24 */ /* 0x001fe2000f8e0204 */
[C---:B-1----:R-:W-:Y:S02]  /*0cc0*/  R2UR UR6, R6.reuse ;  /* 0x00000000060672ca */ /* 0x042fe400000e0000 */
[----:B------:R-:W0:Y:S01]  /*0cd0*/  I2F.RP R0, R13 ;  /* 0x0000000d00007306 */ /* 0x000e220000209400 */
[C---:B------:R-:W-:Y:S02]  /*0ce0*/  R2UR UR7, R7.reuse ;  /* 0x00000000070772ca */ /* 0x040fe400000e0000 */
[----:B--2---:R-:W-:Y:S02]  /*0cf0*/  IABS R14, R3 ;  /* 0x00000003000e7213 */ /* 0x004fe40000000000 */
        /* <DEDUP_REMOVED lines=65> */
.L_x_25063:
        /* <DEDUP_REMOVED lines=12> */
[----:B------:R-:W-:Y:S05]  /*11d0*/  CALL.REL.NOINC `($__internal_397_$__cuda_sm3x_div_rn_noftz_f32_slowpath) ;  /* 0x0000001000a87944 */ /* 0x000fea0003c00000 */
[----:B------:R-:W-:-:S07]  /*11e0*/  IMAD.MOV.U32 R14, RZ, RZ, R3 ;  /* 0x000000ffff0e7224 */ /* 0x000fce00078e0003 */
.L_x_25048:
[----:B------:R-:W-:Y:S05]  /*11f0*/  BSYNC.RECONVERGENT B1 ;  /* 0x0000000000017941 */ /* 0x000fea0003800200 */
.L_x_25047:
        /* <DEDUP_REMOVED lines=17> */
[----:B0-----:R-:W-:Y:S01]  /*1310*/  HFMA2 R10, -RZ, RZ, 0, 0 ;  /* 0x00000000ff0a7431 */ /* 0x001fe200000001ff */
[----:B------:R-:W-:Y:S02]  /*1320*/  SHF.R.S64 R26, RZ, 0x1e, R3 ;  /* 0x0000001eff1a7819 */ /* 0x000fe40000001003 */
[----:B-1----:R-:W-:-:S05]  /*1330*/  IADD3 R15, PT, PT, RZ, -R11, RZ ;  /* 0x8000000bff0f7210 */ /* 0x002fca0007ffe0ff */
[----:B------:R-:W-:-:S04]  /*1340*/  IMAD R15, R15, R0, RZ ;  /* 0x000000000f0f7224 */ /* 0x000fc800078e02ff */
[----:B------:R-:W-:-:S04]  /*1350*/  IMAD.HI.U32 R22, R11, R15, R10 ;  /* 0x0000000f0b167227 */ /* 0x000fc800078e000a */
[----:B------:R-:W-:-:S04]  /*1360*/  IMAD.MOV.U32 R11, RZ, RZ, R24 ;  /* 0x000000ffff0b7224 */ /* 0x000fc800078e0018 */
[----:B------:R-:W-:-:S04]  /*1370*/  IMAD.HI.U32 R10, R22, R11, RZ ;  /* 0x0000000b160a7227 */ /* 0x000fc800078e00ff */
        /* <DEDUP_REMOVED lines=15> */
[----:B------:R-:W-:Y:S02]  /*1470*/  SEL R10, R10, RZ, P0 ;  /* 0x000000ff0a0a7207 */ /* 0x000fe40000000000 */
[----:B------:R-:W-:Y:S01]  /*1480*/  LEA R24, P0, R12, UR46, 0x2 ;  /* 0x0000002e0c187c11 */ /* 0x000fe2000f8010ff */
[----:B------:R-:W-:Y:S02]  /*1490*/  IMAD R0, R20, R0, R3 ;  /* 0x0000000014007224 */ /* 0x000fe400078e0203 */
[----:B------:R-:W-:-:S03]  /*14a0*/  IMAD R11, R10, UR44, RZ ;  /* 0x0000002c0a0b7c24 */ /* 0x000fc6000f8e02ff */
[----:B------:R-:W-:-:S05]  /*14b0*/  SEL R0, R0, RZ, P1 ;  /* 0x000000ff00007207 */ /* 0x000fca0000800000 */
[----:B------:R-:W-:Y:S02]  /*14c0*/  IMAD R0, R0, UR45, R11 ;  /* 0x0000002d00007c24 */ /* 0x000fe4000f8e020b */
[----:B------:R-:W-:-:S03]  /*14d0*/  IMAD.IADD R11, R13, 0x1, R15 ;  /* 0x000000010d0b7824 */ /* 0x000fc600078e020f */
[----:B------:R-:W-:Y:S02]  /*14e0*/  IADD3 R10, P1, PT, R0, UR38, RZ ;  /* 0x00000026000a7c10 */ /* 0x000fe4000ff3e0ff */
[----:B------:R-:W-:Y:S02]  /*14f0*/  LEA.HI.X R25, R12, UR47, R11, 0x2, P0 ;  /* 0x0000002f0c197c11 */ /* 0x000fe400080f140b */
[----:B------:R-:W-:Y:S02]  /*1500*/  LEA.HI.X.SX32 R11, R0, UR39, 0x1, P1 ;  /* 0x00000027000b7c11 */ /* 0x000fe400088f0eff */
[----:B------:R-:W-:Y:S01]  /*1510*/  IADD3 R26, P0, PT, R26, UR36, RZ ;  /* 0x000000241a1a7c10 */ /* 0x000fe2000ff1e0ff */
[----:B------:R0:W-:Y:S04]  /*1520*/  STG.E desc[UR4][R24.64], R14 ;  /* 0x0000000e18007986 */ /* 0x0001e8000c101904 */
        /* <DEDUP_REMOVED lines=29> */
.L_x_25069:
        /* <DEDUP_REMOVED lines=12> */
[----:B------:R-:W-:Y:S05]  /*17c0*/  CALL.REL.NOINC `($__internal_397_$__cuda_sm3x_div_rn_noftz_f32_slowpath) ;  /* 0x0000000c002c7944 */ /* 0x000fea0003c00000 */
.L_x_25051:
[----:B------:R-:W-:Y:S05]  /*17d0*/  BSYNC.RECONVERGENT B1 ;  /* 0x0000000000017941 */ /* 0x000fea0003800200 */
.L_x_25050:
        /* <DEDUP_REMOVED lines=17> */
.L_x_25045:
[----:B------:R-:W-:Y:S05]  /*18f0*/  EXIT ;  /* 0x000000000000794d */ /* 0x000fea0003800000 */
.L_x_25042:
[----:B------:R-:W-:Y:S01]  /*1900*/  MOV R12, 0x2 ;  /* 0x00000002000c7802 */ /* 0x000fe20000000f00 */
[----:B------:R-:W-:Y:S02]  /*1910*/  IMAD.MOV.U32 R11, RZ, RZ, 0x1f ;  /* 0x0000001fff0b7424 */ /* 0x000fe400078e00ff */
[----:B------:R-:W-:Y:S02]  /*1920*/  IMAD.MOV.U32 R15, RZ, RZ, -0x1 ;  /* 0xffffffffff0f7424 */ /* 0x000fe400078e00ff */
[----:B------:R-:W-:-:S07]  /*1930*/  IMAD.MOV.U32 R3, RZ, RZ, 0x3bbb989d ;  /* 0x3bbb989dff037424 */ /* 0x000fce00078e00ff */
[----:B------:R-:W-:Y:S05]  /*1940*/  WARPSYNC.COLLECTIVE R15, `(.L_x_25053) ;  /* 0x000000000f087348 */ /* 0x000fea0003c00000 */
[----:B------:R0:W1:Y:S02]  /*1950*/  SHFL.BFLY P6, R14, R13, R12, R11 ;  /* 0x0c00000c0d0e7389 */ /* 0x00006400000c000b */
[----:B01----:R-:W-:Y:S05]  /*1960*/  ENDCOLLECTIVE ;  /* 0x000000000000791b */ /* 0x003fea0003800000 */
.L_x_25053:
[----:B------:R-:W-:Y:S01]  /*1970*/  IMAD.MOV.U32 R12, RZ, RZ, 0x1 ;  /* 0x00000001ff0c7424 */ /* 0x000fe200078e00ff */
[----:B------:R-:W-:-:S04]  /*1980*/  FMNMX R0, R13, R14, !PT ;  /* 0x0000000e0d007209 */ /* 0x000fc80007800000 */
[----:B------:R-:W-:-:S07]  /*1990*/  MOV R13, R0 ;  /* 0x00000000000d7202 */ /* 0x000fce0000000f00 */
[----:B------:R-:W-:Y:S05]  /*19a0*/  WARPSYNC.COLLECTIVE R15, `(.L_x_25054) ;  /* 0x000000000f087348 */ /* 0x000fea0003c00000 */
[----:B------:R0:W1:Y:S02]  /*19b0*/  SHFL.BFLY P6, R14, R13, R12, R11 ;  /* 0x0c00000c0d0e7389 */ /* 0x00006400000c000b */
[----:B01----:R-:W-:Y:S05]  /*19c0*/  ENDCOLLECTIVE ;  /* 0x000000000000791b */ /* 0x003fea0003800000 */
.L_x_25054:
[----:B------:R-:W-:Y:S01]  /*19d0*/  IMAD.MOV.U32 R12, RZ, RZ, 0x2 ;  /* 0x00000002ff0c7424 */ /* 0x000fe200078e00ff */
[----:B------:R-:W-:Y:S02]  /*19e0*/  FMNMX R0, R0, R14, !PT ;  /* 0x0000000e00007209 */ /* 0x000fe40007800000 */
[----:B------:R-:W-:-:S03]  /*19f0*/  MOV R14, 0x437c0000 ;  /* 0x437c0000000e7802 */ /* 0x000fc60000000f00 */
        /* <DEDUP_REMOVED lines=13> */
.L_x_25055:
[----:B------:R-:W-:Y:S02]  /*1ad0*/  IMAD.MOV.U32 R12, RZ, RZ, 0x1 ;  /* 0x00000001ff0c7424 */ /* 0x000fe400078e00ff */
[----:B------:R-:W-:-:S05]  /*1ae0*/  FADD R0, R13, R14 ;  /* 0x0000000e0d007221 */ /* 0x000fca0000000000 */
[----:B------:R-:W-:-:S07]  /*1af0*/  MOV R13, R0 ;  /* 0x00000000000d7202 */ /* 0x000fce0000000f00 */
[----:B------:R-:W-:Y:S05]  /*1b00*/  WARPSYNC.COLLECTIVE R15, `(.L_x_25056) ;  /* 0x000000000f087348 */ /* 0x000fea0003c00000 */
[----:B------:R0:W1:Y:S02]  /*1b10*/  SHFL.BFLY P6, R14, R13, R12, R11 ;  /* 0x0c00000c0d0e7389 */ /* 0x00006400000c000b */
[----:B01----:R-:W-:Y:S05]  /*1b20*/  ENDCOLLECTIVE ;  /* 0x000000000000791b */ /* 0x003fea0003800000 */
.L_x_25056:
[----:B------:R-:W-:Y:S05]  /*1b30*/  BRA `(.L_x_25057) ;  /* 0xffffffec00c07947 */ /* 0x000fea000383ffff */
.L_x_25046:
[----:B------:R-:W-:Y:S01]  /*1b40*/  BSSY B1, `(.L_x_25058) ;  /* 0x0000007000017945 */ /* 0x000fe20003800000 */
[----:B------:R-:W-:Y:S01]  /*1b50*/  IMAD.MOV.U32 R12, RZ, RZ, 0x2 ;  /* 0x00000002ff0c7424 */ /* 0x000fe200078e00ff */
[----:B------:R-:W-:Y:S01]  /*1b60*/  MOV R11, 0x1f ;  /* 0x0000001f000b7802 */ /* 0x000fe20000000f00 */
[----:B------:R-:W-:-:S07]  /*1b70*/  IMAD.MOV.U32 R15, RZ, RZ, -0x1 ;  /* 0xffffffffff0f7424 */ /* 0x000fce00078e00ff */
[----:B------:R-:W-:Y:S05]  /*1b80*/  WARPSYNC.COLLECTIVE R15, `(.L_x_25059) ;  /* 0x000000000f087348 */ /* 0x000fea0003c00000 */
[----:B------:R0:W1:Y:S02]  /*1b90*/  SHFL.BFLY P6, R14, R13, R12, R11 ;  /* 0x0c00000c0d0e7389 */ /* 0x00006400000c000b */
[----:B01----:R-:W-:Y:S05]  /*1ba0*/  ENDCOLLECTIVE ;  /* 0x000000000000791b */ /* 0x003fea0003800000 */
.L_x_25059:
[----:B------:R-:W-:Y:S05]  /*1bb0*/  BSYNC B1 ;  /* 0x0000000000017941 */ /* 0x000fea0003800000 */
.L_x_25058:
[----:B------:R-:W-:Y:S01]  /*1bc0*/  HFMA2 R11, -RZ, RZ, 0, 1.847743988037109375e-06 ;  /* 0x0000001fff0b7431 */ /* 0x000fe200000001ff */
        /* <DEDUP_REMOVED lines=8> */
.L_x_25060:
        /* <DEDUP_REMOVED lines=15> */
.L_x_25061:
[----:B------:R-:W-:Y:S02]  /*1d40*/  IMAD.MOV.U32 R12, RZ, RZ, 0x1 ;  /* 0x00000001ff0c7424 */ /* 0x000fe400078e00ff */
[----:B------:R-:W-:-:S05]  /*1d50*/  FADD R3, R13, R14 ;  /* 0x0000000e0d037221 */ /* 0x000fca0000000000 */
[----:B------:R-:W-:-:S07]  /*1d60*/  MOV R13, R3 ;  /* 0x00000003000d7202 */ /* 0x000fce0000000f00 */
[----:B------:R-:W-:Y:S05]  /*1d70*/  WARPSYNC.COLLECTIVE R15, `(.L_x_25062) ;  /* 0x000000000f087348 */ /* 0x000fea0003c00000 */
[----:B------:R0:W1:Y:S02]  /*1d80*/  SHFL.BFLY P6, R14, R13, R12, R11 ;  /* 0x0c00000c0d0e7389 */ /* 0x00006400000c000b */
[----:B01----:R-:W-:Y:S05]  /*1d90*/  ENDCOLLECTIVE ;  /* 0x000000000000791b */ /* 0x003fea0003800000 */
.L_x_25062:
[----:B------:R-:W-:Y:S05]  /*1da0*/  BRA `(.L_x_25063) ;  /* 0xfffffff000d87947 */ /* 0x000fea000383ffff */
.L_x_25049:
[----:B------:R-:W-:Y:S01]  /*1db0*/  BSSY B1, `(.L_x_25064) ;  /* 0x0000007000017945 */ /* 0x000fe20003800000 */
[----:B------:R-:W-:Y:S01]  /*1dc0*/  IMAD.MOV.U32 R12, RZ, RZ, 0x2 ;  /* 0x00000002ff0c7424 */ /* 0x000fe200078e00ff */
[----:B------:R-:W-:Y:S01]  /*1dd0*/  MOV R11, 0x1f ;  /* 0x0000001f000b7802 */ /* 0x000fe20000000f00 */
[----:B------:R-:W-:-:S07]  /*1de0*/  IMAD.MOV.U32 R15, RZ, RZ, -0x1 ;  /* 0xffffffffff0f7424 */ /* 0x000fce00078e00ff */
[----:B------:R-:W-:Y:S05]  /*1df0*/  WARPSYNC.COLLECTIVE R15, `(.L_x_25065) ;  /* 0x000000000f087348 */ /* 0x000fea0003c00000 */
[----:B------:R0:W1:Y:S02]  /*1e00*/  SHFL.BFLY P6, R14, R13, R12, R11 ;  /* 0x0c00000c0d0e7389 */ /* 0x00006400000c000b */
[----:B01----:R-:W-:Y:S05]  /*1e10*/  ENDCOLLECTIVE ;  /* 0x000000000000791b */ /* 0x003fea0003800000 */
.L_x_25065:
[----:B------:R-:W-:Y:S05]  /*1e20*/  BSYNC B1 ;  /* 0x0000000000017941 */ /* 0x000fea0003800000 */
.L_x_25064:
        /* <DEDUP_REMOVED lines=9> */
.L_x_25066:
        /* <DEDUP_REMOVED lines=15> */
.L_x_25067:
[----:B------:R-:W-:Y:S02]  /*1fb0*/  IMAD.MOV.U32 R12, RZ, RZ, 0x1 ;  /* 0x00000001ff0c7424 */ /* 0x000fe400078e00ff */
[----:B------:R-:W-:-:S05]  /*1fc0*/  FADD R3, R13, R14 ;  /* 0x0000000e0d037221 */ /* 0x000fca0000000000 */
[----:B------:R-:W-:-:S07]  /*1fd0*/  MOV R13, R3 ;  /* 0x00000003000d7202 */ /* 0x000fce0000000f00 */
[----:B------:R-:W-:Y:S05]  /*1fe0*/  WARPSYNC.COLLECTIVE R15, `(.L_x_25068) ;  /* 0x000000000f087348 */ /* 0x000fea0003c00000 */
[----:B------:R0:W1:Y:S02]  /*1ff0*/  SHFL.BFLY P6, R14, R13, R12, R11 ;  /* 0x0c00000c0d0e7389 */ /* 0x00006400000c000b */
[----:B01----:R-:W-:Y:S05]  /*2000*/  ENDCOLLECTIVE ;  /* 0x000000000000791b */ /* 0x003fea0003800000 */
.L_x_25068:
[----:B------:R-:W-:Y:S05]  /*2010*/  BRA `(.L_x_25069) ;  /* 0xfffffff400b87947 */ /* 0x000fea000383ffff */
        .weak           $__internal_396_$__cuda_sm20_div_u64
        .type           $__internal_396_$__cuda_sm20_div_u64,@function
        .size           $__internal_396_$__cuda_sm20_div_u64,($__internal_397_$__cuda_sm3x_div_rn_noftz_f32_slowpath - $__internal_396_$__cuda_sm20_div_u64)
$__internal_396_$__cuda_sm20_div_u64:
[----:B------:R-:W-:Y:S01]  /*2020*/  IMAD.MOV.U32 R12, RZ, RZ, R2 ;  /* 0x000000ffff0c7224 */ /* 0x000fe200078e0002 */
[----:B------:R-:W-:-:S04]  /*2030*/  MOV R13, R9 ;  /* 0x00000009000d7202 */ /* 0x000fc80000000f00 */
        /* <DEDUP_REMOVED lines=55> */
[----:B------:R-:W-:Y:S02]  /*23b0*/  SEL R4, R6, R7, P0 ;  /* 0x0000000706047207 */ /* 0x000fe40000000000 */
[----:B------:R-:W-:Y:S02]  /*23c0*/  IADD3 R10, P2, PT, R3, 0x1, RZ ;  /* 0x00000001030a7810 */ /* 0x000fe40007f5e0ff */
[----:B------:R-:W-:Y:S01]  /*23d0*/  ISETP.GE.U32.AND P0, PT, R5, R2, PT ;  /* 0x000000020500720c */ /* 0x000fe20003f06070 */
[----:B------:R-:W-:Y:S01]  /*23e0*/  HFMA2 R5, -RZ, RZ, 0, 0 ;  /* 0x00000000ff057431 */ /* 0x000fe200000001ff */
        /* <DEDUP_REMOVED lines=8> */
[----:B------:R-:W-:Y:S06]  /*2470*/  RET.REL.NODEC R4 `(_Z15SoftmaxWarpImplI22BroadcastScaleMaskLoadIffbLm2EiE11DirectStoreIffEfLi1ELi1ELi4ELi1ELb0EL9Algorithm0EEvT_T0_ll) ;  /* 0xffffffd804e07950 */ /* 0x000fec0003c3ffff */
        .weak           $__internal_397_$__cuda_sm3x_div_rn_noftz_f32_slowpath
        .type           $__internal_397_$__cuda_sm3x_div_rn_noftz_f32_slowpath,@function
        .size           $__internal_397_$__cuda_sm3x_div_rn_noftz_f32_slowpath,(.L_x_37774 - $__internal_397_$__cuda_sm3x_div_rn_noftz_f32_slowpath)
$__internal_397_$__cuda_sm3x_div_rn_noftz_f32_slowpath:
        /* <DEDUP_REMOVED lines=34> */
.L_x_25071:
        /* <DEDUP_REMOVED lines=51> */
.L_x_25078:
[----:B------:R-:W-:-:S04]  /*29d0*/  LOP3.LUT R3, R3, 0x80000000, RZ, 0xc0, !PT ;  /* 0x8000000003037812 */ /* 0x000fc800078ec0ff */
[----:B------:R-:W-:Y:S01]  /*29e0*/  LOP3.LUT R3, R3, 0x7f800000, RZ, 0xfc, !PT ;  /* 0x7f80000003037812 */ /* 0x000fe200078efcff */
[----:B------:R-:W-:Y:S06]  /*29f0*/  BRA `(.L_x_25079) ;  /* 0x0000000000047947 */ /* 0x000fec0003800000 */
.L_x_25077:
[----:B------:R-:W-:-:S07]  /*2a00*/  LEA R3, R14, R3, 0x17 ;  /* 0x000000030e037211 */ /* 0x000fce00078eb8ff */
.L_x_25079:
[----:B------:R-:W-:Y:S05]  /*2a10*/  BSYNC.RECONVERGENT B3 ;  /* 0x0000000000037941 */ /* 0x000fea0003800200 */
.L_x_25076:
[----:B------:R-:W-:Y:S05]  /*2a20*/  BRA `(.L_x_25080) ;  /* 0x0000000000207947 */ /* 0x000fea0003800000 */
.L_x_25075:
[----:B------:R-:W-:-:S04]  /*2a30*/  LOP3.LUT R3, R3, 0x80000000, R0, 0x48, !PT ;  /* 0x8000000003037812 */ /* 0x000fc800078e4800 */
[----:B------:R-:W-:Y:S01]  /*2a40*/  LOP3.LUT R3, R3, 0x7f800000, RZ, 0xfc, !PT ;  /* 0x7f80000003037812 */ /* 0x000fe200078efcff */
[----:B------:R-:W-:Y:S06]  /*2a50*/  BRA `(.L_x_25080) ;  /* 0x0000000000147947 */ /* 0x000fec0003800000 */
.L_x_25074:
[----:B------:R-:W-:Y:S01]  /*2a60*/  LOP3.LUT R3, R3, 0x80000000, R0, 0x48, !PT ;  /* 0x8000000003037812 */ /* 0x000fe200078e4800 */
[----:B------:R-:W-:Y:S06]  /*2a70*/  BRA `(.L_x_25080) ;  /* 0x00000000000c7947 */ /* 0x000fec0003800000 */
.L_x_25073:
[----:B------:R-:W0:Y:S01]  /*2a80*/  MUFU.RSQ R3, -QNAN ;  /* 0xffc0000000037908 */ /* 0x000e220000001400 */
[----:B------:R-:W-:Y:S05]  /*2a90*/  BRA `(.L_x_25080) ;  /* 0x0000000000047947 */ /* 0x000fea0003800000 */
.L_x_25072:
[----:B------:R-:W-:-:S07]  /*2aa0*/  FADD.FTZ R3, R0, R3 ;  /* 0x0000000300037221 */ /* 0x000fce0000010000 */
.L_x_25080:
[----:B------:R-:W-:Y:S05]  /*2ab0*/  BSYNC.RECONVERGENT B2 ;  /* 0x0000000000027941 */ /* 0x000fea0003800200 */
.L_x_25070:
[----:B------:R-:W-:-:S04]  /*2ac0*/  IMAD.MOV.U32 R13, RZ, RZ, 0x0 ;  /* 0x00000000ff0d7424 */ /* 0x000fc800078e00ff */
[----:B0-----:R-:W-:Y:S05]  /*2ad0*/  RET.REL.NODEC R12 `(_Z15SoftmaxWarpImplI22BroadcastScaleMaskLoadIffbLm2EiE11DirectStoreIffEfLi1ELi1ELi4ELi1ELb0EL9Algorithm0EEvT_T0_ll) ;  /* 0xffffffd40c487950 */ /* 0x001fea0003c3ffff */
.L_x_25081:
        /* <DEDUP_REMOVED lines=10> */
.L_x_37774:


//--------------------- .text._Z15SoftmaxWarpImplI22BroadcastScaleMaskLoadIffbLm2EiE11DirectStoreIffEfLi1ELi1ELi4ELi2ELb1EL9Algorithm0EEvT_T0_ll --------------------------
	.section	.text._Z15SoftmaxWarpImplI22BroadcastScaleMaskLoadIffbLm2EiE11DirectStoreIffEfLi1ELi1ELi4ELi2ELb1EL9Algorithm0EEvT_T0_ll,"ax",@progbits
	.align	128
        .global         _Z15SoftmaxWarpImplI22BroadcastScaleMaskLoadIffbLm2EiE11DirectStoreIffEfLi1ELi1ELi4ELi2ELb1EL9Algorithm0EEvT_T0_ll
        .type           _Z15SoftmaxWarpImplI22BroadcastScaleMaskLoadIffbLm2EiE11DirectStoreIffEfLi1ELi1ELi4ELi2ELb1EL9Algorithm0EEvT_T0_ll,@function
        .size           _Z15SoftmaxWarpImplI22BroadcastScaleMaskLoadIffbLm2EiE11DirectStoreIffEfLi1ELi1ELi4ELi2ELb1EL9Algorithm0EEvT_T0_ll,(.L_x_37775 - _Z15SoftmaxWarpImplI22BroadcastScaleMaskLoadIffbLm2EiE11DirectStoreIffEfLi1ELi1ELi4ELi2ELb1EL9Algorithm0EEvT_T0_ll)
        .other          _Z15SoftmaxWarpImplI22BroadcastScaleMaskLoadIffbLm2EiE11DirectStoreIffEfLi1ELi1ELi4ELi2ELb1EL9Algorithm0EEvT_T0_ll,@"STO_CUDA_ENTRY STV_DEFAULT"
_Z15SoftmaxWarpImplI22BroadcastScaleMaskLoadIffbLm2EiE11DirectStoreIffEfLi1ELi1ELi4ELi2ELb1EL9Algorithm0EEvT_T0_ll:
.text._Z15SoftmaxWarpImplI22BroadcastScaleMaskLoadIffbLm2EiE11DirectStoreIffEfLi1ELi1ELi4ELi2ELb1EL9Algorithm0EEvT_T0_ll:
        /* <DEDUP_REMOVED lines=29> */
.L_x_25082:
        /* <DEDUP_REMOVED lines=21> */
.L_x_25097:
[----:B0-----:R-:W-:Y:S01]  /*0320*/  ISETP.GE.U32.AND P0, PT, R24, UR40, PT ;  /* 0x0000002818007c0c */ /* 0x001fe2000bf06070 */
[----:B------:R-:W-:Y:S01]  /*0330*/  BSSY.RECONVERGENT B1, `(.L_x_25084) ;  /* 0x0000038000017945 */ /* 0x000fe20003800200 */
[----:B------:R-:W-:Y:S01]  /*0340*/  MOV R13, 0xff800000 ;  /* 0xff800000000d7802 */ /* 0x000fe20000000f00 */
[----:B------:R-:W-:Y:S01]  /*0350*/  IMAD.MOV.U32 R0, RZ, RZ, -0x800000 ;  /* 0xff800000ff007424 */ /* 0x000fe200078e00ff */
[----:B------:R-:W-:Y:S01]  /*0360*/  ISETP.GE.AND.EX P0, PT, RZ, UR41, PT, P0 ;  /* 0x00000029ff007c0c */ /* 0x000fe2000bf06300 */
[----:B------:R-:W-:Y:S02]  /*0370*/  IMAD.MOV.U32 R4, RZ, RZ, -0x800000 ;  /* 0xff800000ff047424 */ /* 0x000fe400078e00ff */
[----:B------:R-:W-:-:S10]  /*0380*/  IMAD.MOV.U32 R5, RZ, RZ, -0x800000 ;  /* 0xff800000ff057424 */ /* 0x000fd400078e00ff */
        /* <DEDUP_REMOVED lines=50> */
.L_x_25085:
[----:B------:R-:W-:Y:S05]  /*06b0*/  BSYNC.RECONVERGENT B1 ;  /* 0x0000000000017941 */ /* 0x000fea0003800200 */
.L_x_25084:
[----:B------:R-:W-:Y:S04]  /*06c0*/  BSSY.RECONVERGENT B1, `(.L_x_25086) ;  /* 0x0000035000017945 */ /* 0x000fe80003800200 */
[----:B------:R-:W-:Y:S05]  /*06d0*/  @P0 BRA `(.L_x_25087) ;  /* 0x0000000000cc0947 */ /* 0x000fea0003800000 */
[----:B-1----:R-:W-:Y:S01]  /*06e0*/  IABS R4, R23 ;  /* 0x0000001700047213 */ /* 0x002fe20000000000 */
[----:B--2---:R-:W-:Y:S02]  /*06f0*/  IMAD R11, R21, UR50, R22 ;  /* 0x00000032150b7c24 */ /* 0x004fe4000f8e0216 */
[----:B------:R-:W-:Y:S01]  /*0700*/  HFMA2 R2, -RZ, RZ, 0, 0 ;  /* 0x00000000ff027431 */ /* 0x000fe200000001ff */
[----:B---3--:R-:W-:Y:S01]  /*0710*/  R2UR UR6, R8 ;  /* 0x00000000080672ca */ /* 0x008fe200000e0000 */
        /* <DEDUP_REMOVED lines=30> */
[C---:B------:R-:W-:Y:S02]  /*0900*/  IADD3 R3, PT, PT, -R2.reuse, RZ, RZ ;  /* 0x000000ff02037210 */ /* 0x040fe40007ffe1ff */
        /* <DEDUP_REMOVED lines=16> */
.L_x_25087:
[----:B------:R-:W-:Y:S05]  /*0a10*/  BSYNC.RECONVERGENT B1 ;  /* 0x0000000000017941 */ /* 0x000fea0003800200 */
.L_x_25086:
[----:B------:R-:W-:-:S03]  /*0a20*/  UMOV UR4, 0xffffffff ;  /* 0xffffffff00047882 */ /* 0x000fc60000000000 */
[----:B------:R-:W-:Y:S05]  /*0a30*/  BRA.DIV UR4, `(.L_x_25088) ;  /* 0x00000006048c7947 */ /* 0x000fea000b800000 */
[----:B------:R-:W0:Y:S01]  /*0a40*/  SHFL.BFLY PT, R14, R13, 0x2, 0x1f ;  /* 0x0c401f000d0e7f89 */ /* 0x000e2200000e0000 */
[----:B------:R-:W-:Y:S02]  /*0a50*/  IMAD.MOV.U32 R15, RZ, RZ, 0x3bbb989d ;  /* 0x3bbb989dff0f7424 */ /* 0x000fe400078e00ff */
[----:B------:R-:W-:Y:S01]  /*0a60*/  IMAD.MOV.U32 R12, RZ, RZ, 0x437c0000 ;  /* 0x437c0000ff0c7424 */ /* 0x000fe200078e00ff */
        /* <DEDUP_REMOVED lines=12> */
[C---:B------:R-:W-:Y:S02]  /*0b30*/  FADD R5, R11.reuse, -12583039 ;  /* 0xcb40007f0b057421 */ /* 0x040fe40000000000 */
[----:B------:R-:W-:Y:S01]  /*0b40*/  FFMA.RM R3, R0, R12, 12582913 ;  /* 0x4b40000100037423 */ /* 0x000fe2000000400c */
[----:B------:R-:W-:Y:S01]  /*0b50*/  SHF.L.U32 R0, R11, 0x17, RZ ;  /* 0x000000170b007819 */ /* 0x000fe200000006ff */
[----:B------:R-:W-:-:S02]  /*0b60*/  FFMA R5, R2, 1.4426950216293334961, -R5 ;  /* 0x3fb8aa3b02057823 */ /* 0x000fc40000000805 */
[C---:B------:R-:W-:Y:S02]  /*0b70*/  FADD R13, R3.reuse, -12583039 ;  /* 0xcb40007f030d7421 */ /* 0x040fe40000000000 */
[----:B------:R-:W-:Y:S01]  /*0b80*/  FFMA R5, R2, 1.925963033500011079e-08, R5 ;  /* 0x32a5706002057823 */ /* 0x000fe20000000005 */
[----:B------:R-:W-:Y:S02]  /*0b90*/  IMAD.SHL.U32 R2, R3, 0x800000, RZ ;  /* 0x0080000003027824 */ /* 0x000fe400078e00ff */
[----:B------:R-:W-:-:S03]  /*0ba0*/  FFMA R13, R4, 1.4426950216293334961, -R13 ;  /* 0x3fb8aa3b040d7823 */ /* 0x000fc6000000080d */
[----:B------:R-:W0:Y:S01]  /*0bb0*/  MUFU.EX2 R5, R5 ;  /* 0x0000000500057308 */ /* 0x000e220000000800 */
[----:B------:R-:W-:-:S07]  /*0bc0*/  FFMA R12, R4, 1.925963033500011079e-08, R13 ;  /* 0x32a57060040c7823 */ /* 0x000fce000000000d */
        /* <DEDUP_REMOVED lines=10> */
[----:B------:R0:W1:Y:S02]  /*0c70*/  SHFL.BFLY PT, R27, R4, 0x1, 0x1f ;  /* 0x0c201f00041b7f89 */ /* 0x00006400000e0000 */
[----:B0-----:R-:W-:-:S07]  /*0c80*/  FADD R5, R3, R14 ;  /* 0x0000000e03057221 */ /* 0x001fce0000000000 */
.L_x_25107:
        /* <DEDUP_REMOVED lines=11> */
[----:B--234-:R-:W-:Y:S05]  /*0d40*/  CALL.REL.NOINC `($__internal_398_$__cuda_sm3x_div_rn_noftz_f32_slowpath) ;  /* 0x0000000400fc7944 */ /* 0x01cfea0003c00000 */
[----:B------:R-:W-:-:S07]  /*0d50*/  IMAD.MOV.U32 R3, RZ, RZ, R0 ;  /* 0x000000ffff037224 */ /* 0x000fce00078e0000 */
.L_x_25090:
[----:B------:R-:W-:Y:S05]  /*0d60*/  BSYNC.RECONVERGENT B1 ;  /* 0x0000000000017941 */ /* 0x000fea0003800200 */
.L_x_25089:
        /* <DEDUP_REMOVED lines=10> */
[----:B---3--:R-:W-:Y:S02]  /*0e10*/  R2UR UR4, R8 ;  /* 0x00000000080472ca */ /* 0x008fe400000e0000 */
[----:B------:R-:W-:Y:S01]  /*0e20*/  R2UR UR5, R9 ;  /* 0x00000000090572ca */ /* 0x000fe200000e0000 */
[C---:B------:R-:W-:Y:S02]  /*0e30*/  IMAD R13, R21.reuse, UR45, R12 ;  /* 0x0000002d150d7c24 */ /* 0x040fe4000f8e020c */
[----:B------:R-:W-:-:S04]  /*0e40*/  IMAD.WIDE.U32 R4, R21, UR44, R24 ;  /* 0x0000002c15047c25 */ /* 0x000fc8000f8e0018 */
[----:B------:R-:W-:Y:S01]  /*0e50*/  IMAD.IADD R5, R5, 0x1, R13 ;  /* 0x0000000105057824 */ /* 0x000fe200078e020d */
[----:B------:R-:W-:-:S04]  /*0e60*/  LEA R12, P2, R4, UR46, 0x2 ;  /* 0x0000002e040c7c11 */ /* 0x000fc8000f8410ff */
[----:B------:R-:W-:-:S05]  /*0e70*/  LEA.HI.X R13, R4, UR47, R5, 0x2, P2 ;  /* 0x0000002f040d7c11 */ /* 0x000fca00090f1405 */
[----:B------:R0:W-:Y:S04]  /*0e80*/  STG.E desc[UR4][R12.64], R3 ;  /* 0x000000030c007986 */ /* 0x0001e8000c101904 */
.L_x_25092:
[----:B------:R-:W-:Y:S05]  /*0e90*/  BSYNC.RECONVERGENT B1 ;  /* 0x0000000000017941 */ /* 0x000fea0003800200 */
.L_x_25091:
[----:B------:R-:W-:Y:S01]  /*0ea0*/  BSSY.RECONVERGENT B1, `(.L_x_25093) ;  /* 0x0000008000017945 */ /* 0x000fe20003800200 */
[----:B------:R-:W-:-:S03]  /*0eb0*/  FFMA R11, R11, R14, R0 ;  /* 0x0000000e0b0b7223 */ /* 0x000fc60000000000 */
[----:B------:R-:W-:Y:S05]  /*0ec0*/  @!P1 BRA `(.L_x_25094) ;  /* 0x0000000000149947 */ /* 0x000fea0003800000 */
[----:B------:R-:W-:Y:S01]  /*0ed0*/  IMAD.MOV.U32 R0, RZ, RZ, R2 ;  /* 0x000000ffff007224 */ /* 0x000fe200078e0002 */
[----:B------:R-:W-:Y:S02]  /*0ee0*/  MOV R5, R27 ;  /* 0x0000001b00057202 */ /* 0x000fe40000000f00 */
[----:B------:R-:W-:-:S07]  /*0ef0*/  MOV R4, 0xf10 ;  /* 0x00000f1000047802 */ /* 0x000fce0000000f00 */
[----:B0-234-:R-:W-:Y:S05]  /*0f00*/  CALL.REL.NOINC `($__internal_398_$__cuda_sm3x_div_rn_noftz_f32_slowpath) ;  /* 0x00000004008c7944 */ /* 0x01dfea0003c00000 */
[----:B------:R-:W-:-:S07]  /*0f10*/  IMAD.MOV.U32 R11, RZ, RZ, R0 ;  /* 0x000000ffff0b7224 */ /* 0x000fce00078e0000 */
.L_x_25094:
[----:B------:R-:W-:Y:S05]  /*0f20*/  BSYNC.RECONVERGENT B1 ;  /* 0x0000000000017941 */ /* 0x000fea0003800200 */
.L_x_25093:
        /* <DEDUP_REMOVED lines=12> */
.L_x_25096:
[----:B------:R-:W-:Y:S05]  /*0ff0*/  BSYNC.RECONVERGENT B1 ;  /* 0x0000000000017941 */ /* 0x000fea0003800200 */
.L_x_25095:
[----:B------:R-:W-:-:S04]  /*1000*/  IADD3 R21, P0, PT, R20, R21, RZ ;  /* 0x0000001514157210 */ /* 0x000fc80007f1e0ff */
[----:B------:R-:W-:Y:S02]  /*1010*/  LEA.HI.X.SX32 R10, R20, R10, 0x1, P0 ;  /* 0x0000000a140a7211 */ /* 0x000fe400000f0eff */
[----:B------:R-:W-:-:S04]  /*1020*/  ISETP.GE.U32.AND P0, PT, R21, UR48, PT ;  /* 0x0000003015007c0c */ /* 0x000fc8000bf06070 */
[----:B------:R-:W-:-:S13]  /*1030*/  ISETP.GE.AND.EX P0, PT, R10, UR49, PT, P0 ;  /* 0x000000310a007c0c */ /* 0x000fda000bf06300 */
[----:B------:R-:W-:Y:S05]  /*1040*/  @!P0 BRA `(.L_x_25097) ;  /* 0xfffffff000b48947 */ /* 0x000fea000383ffff */
[----:B------:R-:W-:Y:S05]  /*1050*/  BSYNC B0 ;  /* 0x0000000000007941 */ /* 0x000fea0003800000 */
.L_x_25083:
[----:B------:R-:W-:Y:S05]  /*1060*/  EXIT ;  /* 0x000000000000794d */ /* 0x000fea0003800000 */
.L_x_25088:
[----:B------:R-:W-:Y:S01]  /*1070*/  HFMA2 R12, -RZ, RZ, 0, 1.1920928955078125e-07 ;  /* 0x00000002ff0c7431 */ /* 0x000fe200000001ff */
[----:B------:R-:W-:Y:S01]  /*1080*/  BSSY B1, `(.L_x_25098) ;  /* 0x0000006000017945 */ /* 0x000fe20003800000 */
[----:B------:R-:W-:Y:S02]  /*1090*/  IMAD.MOV.U32 R11, RZ, RZ, 0x1f ;  /* 0x0000001fff0b7424 */ /* 0x000fe400078e00ff */
[----:B------:R-:W-:-:S07]  /*10a0*/  IMAD.MOV.U32 R15, RZ, RZ, -0x1 ;  /* 0xffffffffff0f7424 */ /* 0x000fce00078e00ff */
[----:B-1234-:R-:W-:Y:S05]  /*10b0*/  WARPSYNC.COLLECTIVE R15, `(.L_x_25099) ;  /* 0x000000000f087348 */ /* 0x01efea0003c00000 */
[----:B------:R0:W0:Y:S02]  /*10c0*/  SHFL.BFLY P6, R14, R13, R12, R11 ;  /* 0x0c00000c0d0e7389 */ /* 0x00002400000c000b */
[----:B01234-:R-:W-:Y:S05]  /*10d0*/  ENDCOLLECTIVE ;  /* 0x000000000000791b */ /* 0x01ffea0003800000 */
.L_x_25099:
[----:B------:R-:W-:Y:S05]  /*10e0*/  BSYNC B1 ;  /* 0x0000000000017941 */ /* 0x000fea0003800000 */
.L_x_25098:
        /* <DEDUP_REMOVED lines=8> */
.L_x_25100:
[----:B------:R-:W-:Y:S01]  /*1170*/  IMAD.MOV.U32 R12, RZ, RZ, 0x2 ;  /* 0x00000002ff0c7424 */ /* 0x000fe200078e00ff */
[----:B------:R-:W-:Y:S02]  /*1180*/  FMNMX R2, R13, R14, !PT ;  /* 0x0000000e0d027209 */ /* 0x000fe40007800000 */
[----:B------:R-:W-:-:S03]  /*1190*/  MOV R13, R0 ;  /* 0x00000000000d7202 */ /* 0x000fc60000000f00 */
[----:B------:R-:W-:-:S07]  /*11a0*/  FADD R5, -R2, R5 ;  /* 0x0000000502057221 */ /* 0x000fce0000000100 */
[----:B------:R-:W-:Y:S05]  /*11b0*/  WARPSYNC.COLLECTIVE R15, `(.L_x_25101) ;  /* 0x000000000f087348 */ /* 0x000fea0003c00000 */
[----:B------:R0:W1:Y:S02]  /*11c0*/  SHFL.BFLY P6, R14, R13, R12, R11 ;  /* 0x0c00000c0d0e7389 */ /* 0x00006400000c000b */
[----:B01----:R-:W-:Y:S05]  /*11d0*/  ENDCOLLECTIVE ;  /* 0x000000000000791b */ /* 0x003fea0003800000 */
.L_x_25101:
[----:B------:R-:W-:Y:S02]  /*11e0*/  IMAD.MOV.U32 R12, RZ, RZ, 0x1 ;  /* 0x00000001ff0c7424 */ /* 0x000fe400078e00ff */
[----:B------:R-:W-:-:S05]  /*11f0*/  IMAD.MOV.U32 R3, RZ, RZ, R14 ;  /* 0x000000ffff037224 */ /* 0x000fca00078e000e */
[----:B------:R-:W-:Y:S01]  /*1200*/  FMNMX R3, R3, R0, !PT ;  /* 0x0000000003037209 */ /* 0x000fe20007800000 */
[----:B------:R-:W-:-:S03]  /*1210*/  HFMA2 R0, -RZ, RZ, 0.96630859375, -0.0022525787353515625 ;  /* 0x3bbb989dff007431 */ /* 0x000fc600000001ff */
[----:B------:R-:W-:-:S07]  /*1220*/  MOV R13, R3 ;  /* 0x00000003000d7202 */ /* 0x000fce0000000f00 */
[----:B------:R-:W-:Y:S05]  /*1230*/  WARPSYNC.COLLECTIVE R15, `(.L_x_25102) ;  /* 0x000000000f087348 */ /* 0x000fea0003c00000 */
[----:B------:R0:W1:Y:S02]  /*1240*/  SHFL.BFLY P6, R14, R13, R12, R11 ;  /* 0x0c00000c0d0e7389 */ /* 0x00006400000c000b */
[----:B01----:R-:W-:Y:S05]  /*1250*/  ENDCOLLECTIVE ;  /* 0x000000000000791b */ /* 0x003fea0003800000 */
.L_x_25102:
[----:B------:R-:W-:Y:S01]  /*1260*/  FFMA.SAT R2, R5, R0, 0.5 ;  /* 0x3f00000005027423 */ /* 0x000fe20000002000 */
[----:B------:R-:W-:Y:S01]  /*1270*/  MOV R12, 0x2 ;  /* 0x00000002000c7802 */ /* 0x000fe20000000f00 */
[----:B------:R-:W-:-:S05]  /*1280*/  IMAD.MOV.U32 R26, RZ, RZ, R14 ;  /* 0x000000ffff1a7224 */ /* 0x000fca00078e000e */
[----:B------:R-:W-:-:S05]  /*1290*/  FMNMX R3, R3, R26, !PT ;  /* 0x0000001a03037209 */ /* 0x000fca0007800000 */
[----:B------:R-:W-:-:S04]  /*12a0*/  FADD R3, -R3, R4 ;  /* 0x0000000403037221 */ /* 0x000fc80000000100 */
[----:B------:R-:W-:Y:S01]  /*12b0*/  FFMA.SAT R4, R3, R0, 0.5 ;  /* 0x3f00000003047423 */ /* 0x000fe20000002000 */
[----:B------:R-:W-:-:S03]  /*12c0*/  FFMA.RM R0, R2, R25, 12582913 ;  /* 0x4b40000102007423 */ /* 0x000fc60000004019 */
[----:B------:R-:W-:Y:S01]  /*12d0*/  FFMA.RM R2, R4, R25, 12582913 ;  /* 0x4b40000104027423 */ /* 0x000fe20000004019 */
        /* <DEDUP_REMOVED lines=15> */
.L_x_25103:
        /* <DEDUP_REMOVED lines=8> */
.L_x_25104:
[----:B------:R-:W-:Y:S02]  /*1450*/  IMAD.MOV.U32 R13, RZ, RZ, R25 ;  /* 0x000000ffff0d7224 */ /* 0x000fe400078e0019 */
[----:B------:R-:W-:Y:S02]  /*1460*/  IMAD.MOV.U32 R12, RZ, RZ, 0x2 ;  /* 0x00000002ff0c7424 */ /* 0x000fe400078e00ff */
[----:B------:R-:W-:-:S07]  /*1470*/  FADD R5, R3, R14 ;  /* 0x0000000e03057221 */ /* 0x000fce0000000000 */
[----:B------:R-:W-:Y:S05]  /*1480*/  WARPSYNC.COLLECTIVE R15, `(.L_x_25105) ;  /* 0x000000000f087348 */ /* 0x000fea0003c00000 */
[----:B------:R0:W1:Y:S02]  /*1490*/  SHFL.BFLY P6, R14, R13, R12, R11 ;  /* 0x0c00000c0d0e7389 */ /* 0x00006400000c000b */
[----:B01----:R-:W-:Y:S05]  /*14a0*/  ENDCOLLECTIVE ;  /* 0x000000000000791b */ /* 0x003fea0003800000 */
.L_x_25105:
[----:B------:R-:W-:Y:S01]  /*14b0*/  IMAD.MOV.U32 R12, RZ, RZ, 0x1 ;  /* 0x00000001ff0c7424 */ /* 0x000fe200078e00ff */
[----:B------:R-:W-:-:S05]  /*14c0*/  MOV R4, R14 ;  /* 0x0000000e00047202 */ /* 0x000fca0000000f00 */
[----:B------:R-:W-:-:S04]  /*14d0*/  FADD R4, R25, R4 ;  /* 0x0000000419047221 */ /* 0x000fc80000000000 */
[----:B------:R-:W-:-:S07]  /*14e0*/  IMAD.MOV.U32 R13, RZ, RZ, R4 ;  /* 0x000000ffff0d7224 */ /* 0x000fce00078e0004 */
[----:B------:R-:W-:Y:S05]  /*14f0*/  WARPSYNC.COLLECTIVE R15, `(.L_x_25106) ;  /* 0x000000000f087348 */ /* 0x000fea0003c00000 */
[----:B------:R0:W1:Y:S02]  /*1500*/  SHFL.BFLY P6, R14, R13, R12, R11 ;  /* 0x0c00000c0d0e7389 */ /* 0x00006400000c000b */
[----:B01----:R-:W-:Y:S05]  /*1510*/  ENDCOLLECTIVE ;  /* 0x000000000000791b */ /* 0x003fea0003800000 */
.L_x_25106:
[----:B------:R-:W-:Y:S01]  /*1520*/  MOV R27, R14 ;  /* 0x0000000e001b7202 */ /* 0x000fe20000000f00 */
[----:B------:R-:W-:Y:S06]  /*1530*/  BRA `(.L_x_25107) ;  /* 0xfffffff400d47947 */ /* 0x000fec000383ffff */
        .weak           $__internal_398_$__cuda_sm3x_div_rn_noftz_f32_slowpath
        .type           $__internal_398_$__cuda_sm3x_div_rn_noftz_f32_slowpath,@function
        .size           $__internal_398_$__cuda_sm3x_div_rn_noftz_f32_slowpath,(.L_x_37775 - $__internal_398_$__cuda_sm3x_div_rn_noftz_f32_slowpath)
$__internal_398_$__cuda_sm3x_div_rn_noftz_f32_slowpath:
        /* <DEDUP_REMOVED lines=34> */
.L_x_25109:
        /* <DEDUP_REMOVED lines=51> */
.L_x_25116:
[----:B------:R-:W-:-:S04]  /*1a90*/  LOP3.LUT R0, R0, 0x80000000, RZ, 0xc0, !PT ;  /* 0x8000000000007812 */ /* 0x000fc800078ec0ff */
[----:B------:R-:W-:Y:S01]  /*1aa0*/  LOP3.LUT R0, R0, 0x7f800000, RZ, 0xfc, !PT ;  /* 0x7f80000000007812 */ /* 0x000fe200078efcff */
[----:B------:R-:W-:Y:S06]  /*1ab0*/  BRA `(.L_x_25117) ;  /* 0x0000000000047947 */ /* 0x000fec0003800000 */
.L_x_25115:
[----:B------:R-:W-:-:S07]  /*1ac0*/  LEA R0, R12, R0, 0x17 ;  /* 0x000000000c007211 */ /* 0x000fce00078eb8ff */
.L_x_25117:
[----:B------:R-:W-:Y:S05]  /*1ad0*/  BSYNC.RECONVERGENT B3 ;  /* 0x0000000000037941 */ /* 0x000fea0003800200 */
.L_x_25114:
[----:B------:R-:W-:Y:S05]  /*1ae0*/  BRA `(.L_x_25118) ;  /* 0x0000000000207947 */ /* 0x000fea0003800000 */
.L_x_25113:
[----:B------:R-:W-:-:S04]  /*1af0*/  LOP3.LUT R0, R5, 0x80000000, R0, 0x48, !PT ;  /* 0x8000000005007812 */ /* 0x000fc800078e4800 */
[----:B------:R-:W-:Y:S01]  /*1b00*/  LOP3.LUT R0, R0, 0x7f800000, RZ, 0xfc, !PT ;  /* 0x7f80000000007812 */ /* 0x000fe200078efcff */
[----:B------:R-:W-:Y:S06]  /*1b10*/  BRA `(.L_x_25118) ;  /* 0x0000000000147947 */ /* 0x000fec0003800000 */
.L_x_25112:
[----:B------:R-:W-:Y:S01]  /*1b20*/  LOP3.LUT R0, R5, 0x80000000, R0, 0x48, !PT ;  /* 0x8000000005007812 */ /* 0x000fe200078e4800 */
[----:B------:R-:W-:Y:S06]  /*1b30*/  BRA `(.L_x_25118) ;  /* 0x00000000000c7947 */ /* 0x000fec0003800000 */
.L_x_25111:
[----:B------:R-:W0:Y:S01]  /*1b40*/  MUFU.RSQ R0, -QNAN ;  /* 0xffc0000000007908 */ /* 0x000e220000001400 */
[----:B------:R-:W-:Y:S05]  /*1b50*/  BRA `(.L_x_25118) ;  /* 0x0000000000047947 */ /* 0x000fea0003800000 */
.L_x_25110:
[----:B------:R-:W-:-:S07]  /*1b60*/  FADD.FTZ R0, R0, R5 ;  /* 0x0000000500007221 */ /* 0x000fce0000010000 */
.L_x_25118:
[----:B------:R-:W-:Y:S05]  /*1b70*/  BSYNC.RECONVERGENT B2 ;  /* 0x0000000000027941 */ /* 0x000fea0003800200 */
.L_x_25108:
[----:B------:R-:W-:-:S04]  /*1b80*/  IMAD.MOV.U32 R5, RZ, RZ, 0x0 ;  /* 0x00000000ff057424 */ /* 0x000fc800078e00ff */
[----:B0-----:R-:W-:Y:S05]  /*1b90*/  RET.REL.NODEC R4 `(_Z15SoftmaxWarpImplI22BroadcastScaleMaskLoadIffbLm2EiE11DirectStoreIffEfLi1ELi1ELi4ELi2ELb1EL9Algorithm0EEvT_T0_ll) ;  /* 0xffffffe404187950 */ /* 0x001fea0003c3ffff */
.L_x_25119:
        /* <DEDUP_REMOVED lines=14> */
.L_x_37775:


//--------------------- .text._Z15SoftmaxWarpImplI22BroadcastScaleMaskLoadIffbLm2EiE11DirectStoreIffEfLi1ELi1ELi4ELi2ELb0EL9Algorithm0EEvT_T0_ll --------------------------
	.section	.text._Z15SoftmaxWarpImplI22BroadcastScaleMaskLoadIffbLm2EiE11DirectStoreIffEfLi1ELi1ELi4ELi2ELb0EL9Algorithm0EEvT_T0_ll,"ax",@progbits
	.align	128
        .global         _Z15SoftmaxWarpImplI22BroadcastScaleMaskLoadIffbLm2EiE11DirectStoreIffEfLi1ELi1ELi4ELi2ELb0EL9Algorithm0EEvT_T0_ll
        .type           _Z15SoftmaxWarpImplI22BroadcastScaleMaskLoadIffbLm2EiE11DirectStoreIffEfLi1ELi1ELi4ELi2ELb0EL9Algorithm0EEvT_T0_ll,@function
        .size           _Z15SoftmaxWarpImplI22BroadcastScaleMaskLoadIffbLm2EiE11DirectStoreIffEfLi1ELi1ELi4ELi2ELb0EL9Algorithm0EEvT_T0_ll,(.L_x_37776 - _Z15SoftmaxWarpImplI22BroadcastScaleMaskLoadIffbLm2EiE11DirectStoreIffEfLi1ELi1ELi4ELi2ELb0EL9Algorithm0EEvT_T0_ll)
        .other          _Z15SoftmaxWarpImplI22BroadcastScaleMaskLoadIffbLm2EiE11DirectStoreIffEfLi1ELi1ELi4ELi2ELb0EL9Algorithm0EEvT_T0_ll,@"STO_CUDA_ENTRY STV_DEFAULT"
_Z15SoftmaxWarpImplI22BroadcastScaleMaskLoadIffbLm2EiE11DirectStoreIffEfLi1ELi1ELi4ELi2ELb0EL9Algorithm0EEvT_T0_ll:
.text._Z15SoftmaxWarpImplI22BroadcastScaleMaskLoadIffbLm2EiE11DirectStoreIffEfLi1ELi1ELi4ELi2ELb0EL9Algorithm0EEvT_T0_ll:
        /* <DEDUP_REMOVED lines=26> */
.L_x_25120:
        /* <DEDUP_REMOVED lines=19> */
.L_x_25127:
        /* <DEDUP_REMOVED lines=40> */
[----:B------:R-:W-:-:S04]  /*0550*/  ISETP.GE.AND P3, PT, R3, RZ, PT ;  /* 0x000000ff0300720c */ /* 0x000fc80003f66270 */
[----:B------:R-:W-:Y:S01]  /*0560*/  @!P1 IADD3 R10, PT, PT, -R10, RZ, RZ ;  /* 0x000000ff0a0a9210 */ /* 0x000fe20007ffe1ff */
[----:B------:R-:W-:Y:S01]  /*0570*/  @P0 VIADD R5, R5, 0x1 ;  /* 0x0000000105050836 */ /* 0x000fe20000000000 */
[----:B---3--:R-:W-:Y:S02]  /*0580*/  ISETP.NE.U32.AND P1, PT, R16, 0x1, PT ;  /* 0x000000011000780c */ /* 0x008fe40003f25070 */
[----:B------:R-:W-:Y:S02]  /*0590*/  SEL R10, R4, R10, !P2 ;  /* 0x0000000a040a7207 */ /* 0x000fe40005000000 */
[----:B----4-:R-:W-:Y:S02]  /*05a0*/  ISETP.NE.U32.AND P0, PT, R8, 0x1, PT ;  /* 0x000000010800780c */ /* 0x010fe40003f05070 */
[----:B------:R-:W-:Y:S01]  /*05b0*/  ISETP.NE.AND.EX P1, PT, R17, RZ, PT, P1 ;  /* 0x000000ff1100720c */ /* 0x000fe20003f25310 */
[----:B------:R-:W-:Y:S01]  /*05c0*/  @!P3 IMAD.MOV R5, RZ, RZ, -R5 ;  /* 0x000000ffff05b224 */ /* 0x000fe200078e0a05 */
[----:B------:R-:W-:Y:S01]  /*05d0*/  ISETP.NE.AND.EX P0, PT, R9, RZ, PT, P0 ;  /* 0x000000ff0900720c */ /* 0x000fe20003f05300 */
[----:B------:R-:W-:Y:S01]  /*05e0*/  IMAD.MOV R3, RZ, RZ, -R10 ;  /* 0x000000ffff037224 */ /* 0x000fe200078e0a0a */
[----:B------:R-:W-:-:S02]  /*05f0*/  SEL R10, R10, RZ, P1 ;  /* 0x000000ff0a0a7207 */ /* 0x000fc40000800000 */
[----:B------:R-:W-:Y:S01]  /*0600*/  SEL R4, R4, R5, !P2 ;  /* 0x0000000504047207 */ /* 0x000fe20005000000 */
[----:B------:R-:W-:Y:S02]  /*0610*/  IMAD R3, R21, R3, R0 ;  /* 0x0000000315037224 */ /* 0x000fe400078e0200 */
[----:B------:R-:W-:Y:S01]  /*0620*/  IMAD R10, R10, UR40, RZ ;  /* 0x000000280a0a7c24 */ /* 0x000fe2000f8e02ff */
[----:B------:R-:W-:Y:S02]  /*0630*/  IADD3 R11, PT, PT, -R4, RZ, RZ ;  /* 0x000000ff040b7210 */ /* 0x000fe40007ffe1ff */
[----:B------:R-:W-:-:S03]  /*0640*/  SEL R5, R3, RZ, P0 ;  /* 0x000000ff03057207 */ /* 0x000fc60000000000 */
        /* <DEDUP_REMOVED lines=39> */
[----:B------:R-:W-:-:S03]  /*08c0*/  IMAD.MOV.U32 R14, RZ, RZ, 0x437c0000 ;  /* 0x437c0000ff0e7424 */ /* 0x000fc600078e00ff */
        /* <DEDUP_REMOVED lines=10> */
[----:B------:R-:W-:-:S03]  /*0970*/  FFMA R2, R5, 1.4426950216293334961, -R2 ;  /* 0x3fb8aa3b05027823 */ /* 0x000fc60000000802 */
[----:B------:R-:W0:Y:S01]  /*0980*/  MUFU.EX2 R3, R4 ;  /* 0x0000000400037308 */ /* 0x000e220000000800 */
[----:B------:R-:W-:Y:S01]  /*0990*/  FFMA R12, R5, 1.925963033500011079e-08, R2 ;  /* 0x32a57060050c7823 */ /* 0x000fe20000000002 */
[----:B------:R-:W-:-:S06]  /*09a0*/  SHF.L.U32 R2, R11, 0x17, RZ ;  /* 0x000000170b027819 */ /* 0x000fcc00000006ff */
        /* <DEDUP_REMOVED lines=12> */
.L_x_25137:
        /* <DEDUP_REMOVED lines=12> */
[----:B------:R-:W-:Y:S05]  /*0b30*/  CALL.REL.NOINC `($__internal_399_$__cuda_sm3x_div_rn_noftz_f32_slowpath) ;  /* 0x0000000400dc7944 */ /* 0x000fea0003c00000 */
.L_x_25124:
[----:B------:R-:W-:Y:S05]  /*0b40*/  BSYNC.RECONVERGENT B1 ;  /* 0x0000000000017941 */ /* 0x000fea0003800200 */
.L_x_25123:
[----:B------:R-:W-:Y:S02]  /*0b50*/  HFMA2 R23, -RZ, RZ, 0, 0 ;  /* 0x00000000ff177431 */ /* 0x000fe400000001ff */
[----:B------:R-:W-:Y:S01]  /*0b60*/  IMAD R4, R18, UR42, RZ ;  /* 0x0000002a12047c24 */ /* 0x000fe2000f8e02ff */
[----:B------:R-:W0:Y:S01]  /*0b70*/  MUFU.RCP R10, R11 ;  /* 0x0000000b000a7308 */ /* 0x000e220000001000 */
[----:B------:R-:W-:Y:S01]  /*0b80*/  R2UR UR4, R6 ;  /* 0x00000000060472ca */ /* 0x000fe200000e0000 */
[----:B------:R-:W-:Y:S01]  /*0b90*/  BSSY.RECONVERGENT B1, `(.L_x_25125) ;  /* 0x0000014000017945 */ /* 0x000fe20003800200 */
[----:B------:R-:W-:Y:S01]  /*0ba0*/  IMAD R5, R19, UR43, R4 ;  /* 0x0000002b13057c24 */ /* 0x000fe2000f8e0204 */
[----:B------:R-:W-:Y:S01]  /*0bb0*/  R2UR UR5, R7 ;  /* 0x00000000070572ca */ /* 0x000fe200000e0000 */
        /* <DEDUP_REMOVED lines=13> */
[----:B------:R-:W-:Y:S02]  /*0c90*/  MOV R3, R11 ;  /* 0x0000000b00037202 */ /* 0x000fe40000000f00 */
[----:B------:R-:W-:-:S07]  /*0ca0*/  MOV R10, 0xcc0 ;  /* 0x00000cc0000a7802 */ /* 0x000fce0000000f00 */
[----:B------:R-:W-:Y:S05]  /*0cb0*/  CALL.REL.NOINC `($__internal_399_$__cuda_sm3x_div_rn_noftz_f32_slowpath) ;  /* 0x00000004007c7944 */ /* 0x000fea0003c00000 */
[----:B------:R-:W-:-:S07]  /*0cc0*/  IMAD.MOV.U32 R15, RZ, RZ, R13 ;  /* 0x000000ffff0f7224 */ /* 0x000fce00078e000d */
.L_x_25126:
[----:B------:R-:W-:Y:S05]  /*0cd0*/  BSYNC.RECONVERGENT B1 ;  /* 0x0000000000017941 */ /* 0x000fea0003800200 */
.L_x_25125:
        /* <DEDUP_REMOVED lines=13> */
.L_x_25121:
[----:B------:R-:W-:Y:S05]  /*0db0*/  EXIT ;  /* 0x000000000000794d */ /* 0x000fea0003800000 */
.L_x_25122:
[----:B------:R-:W-:Y:S01]  /*0dc0*/  BSSY B1, `(.L_x_25128) ;  /* 0x0000007000017945 */ /* 0x000fe20003800000 */
[----:B------:R-:W-:Y:S01]  /*0dd0*/  IMAD.MOV.U32 R12, RZ, RZ, 0x2 ;  /* 0x00000002ff0c7424 */ /* 0x000fe200078e00ff */
[----:B------:R-:W-:Y:S01]  /*0de0*/  MOV R11, 0x1f ;  /* 0x0000001f000b7802 */ /* 0x000fe20000000f00 */
[----:B------:R-:W-:-:S07]  /*0df0*/  IMAD.MOV.U32 R15, RZ, RZ, -0x1 ;  /* 0xffffffffff0f7424 */ /* 0x000fce00078e00ff */
[----:B------:R-:W-:Y:S05]  /*0e00*/  WARPSYNC.COLLECTIVE R15, `(.L_x_25129) ;  /* 0x000000000f087348 */ /* 0x000fea0003c00000 */
[----:B------:R0:W1:Y:S02]  /*0e10*/  SHFL.BFLY P6, R14, R13, R12, R11 ;  /* 0x0c00000c0d0e7389 */ /* 0x00006400000c000b */
[----:B01----:R-:W-:Y:S05]  /*0e20*/  ENDCOLLECTIVE ;  /* 0x000000000000791b */ /* 0x003fea0003800000 */
.L_x_25129:
[----:B------:R-:W-:Y:S05]  /*0e30*/  BSYNC B1 ;  /* 0x0000000000017941 */ /* 0x000fea0003800000 */
.L_x_25128:
[----:B------:R-:W-:Y:S01]  /*0e40*/  FMNMX R3, R13, R14, !PT ;  /* 0x0000000e0d037209 */ /* 0x000fe20007800000 */
[----:B------:R-:W-:Y:S02]  /*0e50*/  HFMA2 R12, -RZ, RZ, 0, 5.9604644775390625e-08 ;  /* 0x00000001ff0c7431 */ /* 0x000fe400000001ff */
[----:B------:R-:W-:Y:S02]  /*0e60*/  IMAD.MOV.U32 R11, RZ, RZ, 0x1f ;  /* 0x0000001fff0b7424 */ /* 0x000fe400078e00ff */
[----:B------:R-:W-:Y:S02]  /*0e70*/  IMAD.MOV.U32 R15, RZ, RZ, -0x1 ;  /* 0xffffffffff0f7424 */ /* 0x000fe400078e00ff */
[----:B------:R-:W-:-:S07]  /*0e80*/  IMAD.MOV.U32 R13, RZ, RZ, R3 ;  /* 0x000000ffff0d7224 */ /* 0x000fce00078e0003 */
[----:B------:R-:W-:Y:S05]  /*0e90*/  WARPSYNC.COLLECTIVE R15, `(.L_x_25130) ;  /* 0x000000000f087348 */ /* 0x000fea0003c00000 */
[----:B------:R0:W1:Y:S02]  /*0ea0*/  SHFL.BFLY P6, R14, R13, R12, R11 ;  /* 0x0c00000c0d0e7389 */ /* 0x00006400000c000b */
[----:B01----:R-:W-:Y:S05]  /*0eb0*/  ENDCOLLECTIVE ;  /* 0x000000000000791b */ /* 0x003fea0003800000 */
.L_x_25130:
[----:B------:R-:W-:Y:S02]  /*0ec0*/  IMAD.MOV.U32 R13, RZ, RZ, R0 ;  /* 0x000000ffff0d7224 */ /* 0x000fe400078e0000 */
[----:B------:R-:W-:Y:S01]  /*0ed0*/  IMAD.MOV.U32 R12, RZ, RZ, 0x2 ;  /* 0x00000002ff0c7424 */ /* 0x000fe200078e00ff */
[----:B------:R-:W-:-:S07]  /*0ee0*/  MOV R4, R14 ;  /* 0x0000000e00047202 */ /* 0x000fce0000000f00 */
[----:B------:R-:W-:Y:S05]  /*0ef0*/  WARPSYNC.COLLECTIVE R15, `(.L_x_25131) ;  /* 0x000000000f087348 */ /* 0x000fea0003c00000 */
[----:B------:R0:W1:Y:S02]  /*0f00*/  SHFL.BFLY P6, R14, R13, R12, R11 ;  /* 0x0c00000c0d0e7389 */ /* 0x00006400000c000b */
[----:B01----:R-:W-:Y:S05]  /*0f10*/  ENDCOLLECTIVE ;  /* 0x000000000000791b */ /* 0x003fea0003800000 */
.L_x_25131:
[----:B------:R-:W-:-:S05]  /*0f20*/  FMNMX R4, R3, R4, !PT ;  /* 0x0000000403047209 */ /* 0x000fca0007800000 */
[----:B------:R-:W-:Y:S01]  /*0f30*/  FADD R3, R23, -R4 ;  /* 0x8000000417037221 */ /* 0x000fe20000000000 */
[----:B------:R-:W-:Y:S01]  /*0f40*/  HFMA2 R12, -RZ, RZ, 0, 5.9604644775390625e-08 ;  /* 0x00000001ff0c7431 */ /* 0x000fe200000001ff */
        /* <DEDUP_REMOVED lines=9> */
.L_x_25132:
[----:B------:R-:W-:-:S04]  /*0fe0*/  FFMA.RM R4, R4, R5, 12582913 ;  /* 0x4b40000104047423 */ /* 0x000fc80000004005 */
[----:B------:R-:W-:-:S04]  /*0ff0*/  FADD R24, R4, -12583039 ;  /* 0xcb40007f04187421 */ /* 0x000fc80000000000 */
[----:B------:R-:W-:-:S04]  /*1000*/  FFMA R24, R3, 1.4426950216293334961, -R24 ;  /* 0x3fb8aa3b03187823 */ /* 0x000fc80000000818 */
[----:B------:R-:W-:Y:S01]  /*1010*/  FFMA R24, R3, 1.925963033500011079e-08, R24 ;  /* 0x32a5706003187823 */ /* 0x000fe20000000018 */
[----:B------:R-:W-:-:S05]  /*1020*/  MOV R12, 0x2 ;  /* 0x00000002000c7802 */ /* 0x000fca0000000f00 */
[----:B------:R-:W0:Y:S01]  /*1030*/  MUFU.EX2 R24, R24 ;  /* 0x0000001800187308 */ /* 0x000e220000000800 */
[----:B------:R-:W-:-:S05]  /*1040*/  FMNMX R3, R2, R14, !PT ;  /* 0x0000000e02037209 */ /* 0x000fca0007800000 */
[----:B------:R-:W-:Y:S01]  /*1050*/  FADD R11, R10, -R3 ;  /* 0x800000030a0b7221 */ /* 0x000fe20000000000 */
[----:B------:R-:W-:-:S03]  /*1060*/  IMAD.SHL.U32 R3, R4, 0x800000, RZ ;  /* 0x0080000004037824 */ /* 0x000fc600078e00ff */
[----:B------:R-:W-:Y:S01]  /*1070*/  FFMA.SAT R0, R11, R0, 0.5 ;  /* 0x3f0000000b007423 */ /* 0x000fe20000002000 */
[----:B0-----:R-:W-:-:S03]  /*1080*/  FMUL R2, R3, R24 ;  /* 0x0000001803027220 */ /* 0x001fc60000400000 */
[----:B------:R-:W-:Y:S01]  /*1090*/  FFMA.RM R0, R0, R5, 12582913 ;  /* 0x4b40000100007423 */ /* 0x000fe20000004005 */
[----:B------:R-:W-:-:S03]  /*10a0*/  FADD R13, RZ, R2 ;  /* 0x00000002ff0d7221 */ /* 0x000fc60000000000 */
[C---:B------:R-:W-:Y:S01]  /*10b0*/  FADD R4, R0.reuse, -12583039 ;  /* 0xcb40007f00047421 */ /* 0x040fe20000000000 */
[----:B------:R-:W-:-:S03]  /*10c0*/  IMAD.SHL.U32 R0, R0, 0x800000, RZ ;  /* 0x0080000000007824 */ /* 0x000fc600078e00ff */
[----:B------:R-:W-:-:S04]  /*10d0*/  FFMA R4, R11, 1.4426950216293334961, -R4 ;  /* 0x3fb8aa3b0b047823 */ /* 0x000fc80000000804 */
[----:B------:R-:W-:Y:S01]  /*10e0*/  FFMA R10, R11, 1.925963033500011079e-08, R4 ;  /* 0x32a570600b0a7823 */ /* 0x000fe20000000004 */
[----:B------:R-:W-:-:S03]  /*10f0*/  IMAD.MOV.U32 R11, RZ, RZ, 0x1f ;  /* 0x0000001fff0b7424 */ /* 0x000fc600078e00ff */
[----:B------:R0:W1:Y:S04]  /*1100*/  MUFU.EX2 R3, R10 ;  /* 0x0000000a00037308 */ /* 0x0000680000000800 */
[----:B01----:R-:W-:Y:S05]  /*1110*/  WARPSYNC.COLLECTIVE R15, `(.L_x_25133) ;  /* 0x000000000f087348 */ /* 0x003fea0003c00000 */
[----:B------:R2:W3:Y:S02]  /*1120*/  SHFL.BFLY P6, R14, R13, R12, R11 ;  /* 0x0c00000c0d0e7389 */ /* 0x0004e400000c000b */
[----:B0123--:R-:W-:Y:S05]  /*1130*/  ENDCOLLECTIVE ;  /* 0x000000000000791b */ /* 0x00ffea0003800000 */
.L_x_25133:
[----:B------:R-:W-:Y:S02]  /*1140*/  IMAD.MOV.U32 R12, RZ, RZ, 0x1 ;  /* 0x00000001ff0c7424 */ /* 0x000fe400078e00ff */
[----:B------:R-:W-:-:S04]  /*1150*/  FMUL R0, R0, R3 ;  /* 0x0000000300007220 */ /* 0x000fc80000400000 */
[----:B------:R-:W-:Y:S01]  /*1160*/  FADD R3, RZ, R0 ;  /* 0x00000000ff037221 */ /* 0x000fe20000000000 */
[----:B------:R-:W-:-:S05]  /*1170*/  FADD R4, R13, R14 ;  /* 0x0000000e0d047221 */ /* 0x000fca0000000000 */
[----:B------:R-:W-:-:S07]  /*1180*/  MOV R13, R4 ;  /* 0x00000004000d7202 */ /* 0x000fce0000000f00 */
[----:B------:R-:W-:Y:S05]  /*1190*/  WARPSYNC.COLLECTIVE R15, `(.L_x_25134) ;  /* 0x000000000f087348 */ /* 0x000fea0003c00000 */
[----:B------:R0:W1:Y:S02]  /*11a0*/  SHFL.BFLY P6, R14, R13, R12, R11 ;  /* 0x0c00000c0d0e7389 */ /* 0x00006400000c000b */
[----:B01----:R-:W-:Y:S05]  /*11b0*/  ENDCOLLECTIVE ;  /* 0x000000000000791b */ /* 0x003fea0003800000 */
.L_x_25134:
[----:B------:R-:W-:Y:S01]  /*11c0*/  MOV R13, R3 ;  /* 0x00000003000d7202 */ /* 0x000fe20000000f00 */
[----:B------:R-:W-:Y:S02]  /*11d0*/  IMAD.MOV.U32 R12, RZ, RZ, 0x2 ;  /* 0x00000002ff0c7424 */ /* 0x000fe400078e00ff */
[----:B------:R-:W-:-:S07]  /*11e0*/  IMAD.MOV.U32 R5, RZ, RZ, R14 ;  /* 0x000000ffff057224 */ /* 0x000fce00078e000e */
[----:B------:R-:W-:Y:S05]  /*11f0*/  WARPSYNC.COLLECTIVE R15, `(.L_x_25135) ;  /* 0x000000000f087348 */ /* 0x000fea0003c00000 */
[----:B------:R0:W1:Y:S02]  /*1200*/  SHFL.BFLY P6, R14, R13, R12, R11 ;  /* 0x0c00000c0d0e7389 */ /* 0x00006400000c000b */
[----:B01----:R-:W-:Y:S05]  /*1210*/  ENDCOLLECTIVE ;  /* 0x000000000000791b */ /* 0x003fea0003800000 */
.L_x_25135:
        /* <DEDUP_REMOVED lines=8> */
.L_x_25136:
[----:B------:R-:W-:Y:S05]  /*12a0*/  BRA `(.L_x_25137) ;  /* 0xfffffff400f07947 */ /* 0x000fea000383ffff */
        .weak           $__internal_399_$__cuda_sm3x_div_rn_noftz_f32_slowpath
        .type           $__internal_399_$__cuda_sm3x_div_rn_noftz_f32_slowpath,@function
        .size           $__internal_399_$__cuda_sm3x_div_rn_noftz_f32_slowpath,(.L_x_37776 - $__internal_399_$__cuda_sm3x_div_rn_noftz_f32_slowpath)
$__internal_399_$__cuda_sm3x_div_rn_noftz_f32_slowpath:
        /* <DEDUP_REMOVED lines=34> */
.L_x_25139:
        /* <DEDUP_REMOVED lines=51> */
.L_x_25146:
[----:B------:R-:W-:-:S04]  /*1800*/  LOP3.LUT R2, R2, 0x80000000, RZ, 0xc0, !PT ;  /* 0x8000000002027812 */ /* 0x000fc800078ec0ff */
[----:B------:R-:W-:Y:S01]  /*1810*/  LOP3.LUT R2, R2, 0x7f800000, RZ, 0xfc, !PT ;  /* 0x7f80000002027812 */ /* 0x000fe200078efcff */
[----:B------:R-:W-:Y:S06]  /*1820*/  BRA `(.L_x_25147) ;  /* 0x0000000000047947 */ /* 0x000fec0003800000 */
.L_x_25145:
[----:B------:R-:W-:-:S07]  /*1830*/  IMAD R2, R12, 0x800000, R2 ;  /* 0x008000000c027824 */ /* 0x000fce00078e0202 */
.L_x_25147:
[----:B------:R-:W-:Y:S05]  /*1840*/  BSYNC.RECONVERGENT B3 ;  /* 0x0000000000037941 */ /* 0x000fea0003800200 */
.L_x_25144:
[----:B------:R-:W-:Y:S05]  /*1850*/  BRA `(.L_x_25148) ;  /* 0x0000000000207947 */ /* 0x000fea0003800000 */
.L_x_25143:
[----:B------:R-:W-:-:S04]  /*1860*/  LOP3.LUT R2, R3, 0x80000000, R2, 0x48, !PT ;  /* 0x8000000003027812 */ /* 0x000fc800078e4802 */
[----:B------:R-:W-:Y:S01]  /*1870*/  LOP3.LUT R2, R2, 0x7f800000, RZ, 0xfc, !PT ;  /* 0x7f80000002027812 */ /* 0x000fe200078efcff */
[----:B------:R-:W-:Y:S06]  /*1880*/  BRA `(.L_x_25148) ;  /* 0x0000000000147947 */ /* 0x000fec0003800000 */
.L_x_25142:
[----:B------:R-:W-:Y:S01]  /*1890*/  LOP3.LUT R2, R3, 0x80000000, R2, 0x48, !PT ;  /* 0x8000000003027812 */ /* 0x000fe200078e4802 */
[----:B------:R-:W-:Y:S06]  /*18a0*/  BRA `(.L_x_25148) ;  /* 0x00000000000c7947 */ /* 0x000fec0003800000 */
.L_x_25141:
[----:B------:R-:W0:Y:S01]  /*18b0*/  MUFU.RSQ R2, -QNAN ;  /* 0xffc0000000027908 */ /* 0x000e220000001400 */
[----:B------:R-:W-:Y:S05]  /*18c0*/  BRA `(.L_x_25148) ;  /* 0x0000000000047947 */ /* 0x000fea0003800000 */
.L_x_25140:
[----:B------:R-:W-:-:S07]  /*18d0*/  FADD.FTZ R2, R2, R3 ;  /* 0x0000000302027221 */ /* 0x000fce0000010000 */
.L_x_25148:
[----:B------:R-:W-:Y:S05]  /*18e0*/  BSYNC.RECONVERGENT B2 ;  /* 0x0000000000027941 */ /* 0x000fea0003800200 */
.L_x_25138:
[----:B0-----:R-:W-:Y:S01]  /*18f0*/  IMAD.MOV.U32 R13, RZ, RZ, R2 ;  /* 0x000000ffff0d7224 */ /* 0x001fe200078e0002 */
[----:B------:R-:W-:Y:S01]  /*1900*/  MOV R2, R10 ;  /* 0x0000000a00027202 */ /* 0x000fe20000000f00 */
[----:B------:R-:W-:-:S04]  /*1910*/  IMAD.MOV.U32 R3, RZ, RZ, 0x0 ;  /* 0x00000000ff037424 */ /* 0x000fc800078e00ff */
[----:B------:R-:W-:Y:S05]  /*1920*/  RET.REL.NODEC R2 `(_Z15SoftmaxWarpImplI22BroadcastScaleMaskLoadIffbLm2EiE11DirectStoreIffEfLi1ELi1ELi4ELi2ELb0EL9Algorithm0EEvT_T0_ll) ;  /* 0xffffffe402b47950 */ /* 0x000fea0003c3ffff */
.L_x_25149:
        /* <DEDUP_REMOVED lines=13> */
.L_x_37776:


//--------------------- .text._Z15SoftmaxWarpImplI22BroadcastScaleMaskLoadIffbLm2EiE11DirectStoreIffEfLi1ELi1ELi2ELi1ELb1EL9Algorithm0EEvT_T0_ll --------------------------
	.section	.text._Z15SoftmaxWarpImplI22BroadcastScaleMaskLoadIffbLm2EiE11DirectStoreIffEfLi1ELi1ELi2ELi1ELb1EL9Algorithm0EEvT_T0_ll,"ax",@progbits
	.align	128
        .global         _Z15SoftmaxWarpImplI22BroadcastScaleMaskLoadIffbLm2EiE11DirectStoreIffEfLi1ELi1ELi2ELi1ELb1EL9Algorithm0EEvT_T0_ll
        .type           _Z15SoftmaxWarpImplI22BroadcastScaleMaskLoadIffbLm2EiE11DirectStoreIffEfLi1ELi1ELi2ELi1ELb1EL9Algorithm0EEvT_T0_ll,@function
        .size           _Z15SoftmaxWarpImplI22BroadcastScaleMaskLoadIffbLm2EiE11DirectStoreIffEfLi1ELi1ELi2ELi1ELb1EL9Algorithm0EEvT_T0_ll,(.L_x_37778 - _Z15SoftmaxWarpImplI22BroadcastScaleMaskLoadIffbLm2EiE11DirectStoreIffEfLi1ELi1ELi2ELi1ELb1EL9Algorithm0EEvT_T0_ll)
        .other          _Z15SoftmaxWarpImplI22BroadcastScaleMaskLoadIffbLm2EiE11DirectStoreIffEfLi1ELi1ELi2ELi1ELb1EL9Algorithm0EEvT_T0_ll,@"STO_CUDA_ENTRY STV_DEFAULT"
_Z15SoftmaxWarpImplI22BroadcastScaleMaskLoadIffbLm2EiE11DirectStoreIffEfLi1ELi1ELi2ELi1ELb1EL9Algorithm0EEvT_T0_ll:
.text._Z15SoftmaxWarpImplI22BroadcastScaleMaskLoadIffbLm2EiE11DirectStoreIffEfLi1ELi1ELi2ELi1ELb1EL9Algorithm0EEvT_T0_ll:
        /* <DEDUP_REMOVED lines=29> */
.L_x_25150:
        /* <DEDUP_REMOVED lines=48> */
.L_x_25152:
[----:B------:R-:W-:-:S07]  /*04d0*/  MOV R2, 0x4f0 ;  /* 0x000004f000027802 */ /* 0x000fce0000000f00 */
[----:B------:R-:W-:Y:S05]  /*04e0*/  CALL.REL.NOINC `($__internal_400_$__cuda_sm20_div_u64) ;  /* 0x0000001800907944 */ /* 0x000fea0003c00000 */
.L_x_25153:
[----:B------:R-:W-:Y:S05]  /*04f0*/  BSYNC.RECONVERGENT B0 ;  /* 0x0000000000007941 */ /* 0x000fea0003800200 */
.L_x_25151:
        /* <DEDUP_REMOVED lines=26> */
[----:B0-----:R-:W-:-:S04]  /*06a0*/  IABS R14, R11 ;  /* 0x0000000b000e7213 */ /* 0x001fc80000000000 */
[----:B------:R-:W0:Y:S08]  /*06b0*/  I2F.RP R7, R14 ;  /* 0x0000000e00077306 */ /* 0x000e300000209400 */
[----:B0-----:R-:W0:Y:S02]  /*06c0*/  MUFU.RCP R7, R7 ;  /* 0x0000000700077308 */ /* 0x001e240000001000 */
[----:B0-----:R-:W-:Y:S01]  /*06d0*/  VIADD R12, R7, 0xffffffe ;  /* 0x0ffffffe070c7836 */ /* 0x001fe20000000000 */
[----:B------:R-:W-:-:S05]  /*06e0*/  IABS R7, R0 ;  /* 0x0000000000077213 */ /* 0x000fca0000000000 */
[----:B------:R0:W4:Y:S02]  /*06f0*/  F2I.FTZ.U32.TRUNC.NTZ R13, R12 ;  /* 0x0000000c000d7305 */ /* 0x000124000021f000 */
[----:B0-----:R-:W-:Y:S02]  /*0700*/  IMAD.MOV.U32 R12, RZ, RZ, RZ ;  /* 0x000000ffff0c7224 */ /* 0x001fe400078e00ff */
[----:B----4-:R-:W-:-:S04]  /*0710*/  IMAD.MOV R15, RZ, RZ, -R13 ;  /* 0x000000ffff0f7224 */ /* 0x010fc800078e0a0d */
[----:B------:R-:W-:-:S04]  /*0720*/  IMAD R15, R15, R14, RZ ;  /* 0x0000000e0f0f7224 */ /* 0x000fc800078e02ff */
        /* <DEDUP_REMOVED lines=13> */
[----:B---3--:R-:W-:-:S04]  /*0800*/  ISETP.NE.U32.AND P1, PT, R20, 0x1, PT ;  /* 0x000000011400780c */ /* 0x008fc80003f25070 */
[----:B------:R-:W-:Y:S02]  /*0810*/  ISETP.NE.AND.EX P1, PT, R21, RZ, PT, P1 ;  /* 0x000000ff1500720c */ /* 0x000fe40003f25310 */
[----:B------:R-:W-:Y:S02]  /*0820*/  @!P3 IADD3 R13, PT, PT, -R13, RZ, RZ ;  /* 0x000000ff0d0db210 */ /* 0x000fe40007ffe1ff */
[----:B------:R-:W-:-:S05]  /*0830*/  @!P2 LOP3.LUT R13, RZ, R11, RZ, 0x33, !PT ;  /* 0x0000000bff0da212 */ /* 0x000fca00078e33ff */
[----:B------:R-:W-:Y:S01]  /*0840*/  IMAD.MOV R7, RZ, RZ, -R13 ;  /* 0x000000ffff077224 */ /* 0x000fe200078e0a0d */
[----:B0-----:R-:W-:Y:S02]  /*0850*/  ISETP.NE.U32.AND P2, PT, R14, 0x1, PT ;  /* 0x000000010e00780c */ /* 0x001fe40003f45070 */
[----:B------:R-:W-:Y:S01]  /*0860*/  SEL R13, R13, RZ, P1 ;  /* 0x000000ff0d0d7207 */ /* 0x000fe20000800000 */
[--C-:B------:R-:W-:Y:S01]  /*0870*/  IMAD R7, R11, R7, R0.reuse ;  /* 0x000000070b077224 */ /* 0x100fe200078e0200 */
[----:B------:R-:W-:Y:S02]  /*0880*/  ISETP.NE.AND.EX P2, PT, R15, RZ, PT, P2 ;  /* 0x000000ff0f00720c */ /* 0x000fe40003f45320 */
[----:B------:R-:W-:Y:S01]  /*0890*/  SHF.R.S64 R14, RZ, 0x1e, R0 ;  /* 0x0000001eff0e7819 */ /* 0x000fe20000001000 */
        /* <DEDUP_REMOVED lines=16> */
.L_x_25157:
[----:B------:R-:W-:Y:S05]  /*09a0*/  BSYNC.RECONVERGENT B1 ;  /* 0x0000000000017941 */ /* 0x000fea0003800200 */
.L_x_25156:
        /* <DEDUP_REMOVED lines=16> */
[----:B------:R0:W2:Y:S02]  /*0ab0*/  SHFL.BFLY PT, R14, R13, 0x1, 0x1f ;  /* 0x0c201f000d0e7f89 */ /* 0x0000a400000e0000 */
.L_x_25179:
        /* <DEDUP_REMOVED lines=12> */
[----:B-1----:R-:W-:Y:S05]  /*0b80*/  CALL.REL.NOINC `($__internal_401_$__cuda_sm3x_div_rn_noftz_f32_slowpath) ;  /* 0x0000001400fc7944 */ /* 0x002fea0003c00000 */
.L_x_25160:
[----:B------:R-:W-:Y:S05]  /*0b90*/  BSYNC.RECONVERGENT B1 ;  /* 0x0000000000017941 */ /* 0x000fea0003800200 */
.L_x_25159:
[----:B------:R-:W-:Y:S02]  /*0ba0*/  IMAD.MOV.U32 R21, RZ, RZ, R3 ;  /* 0x000000ffff157224 */ /* 0x000fe400078e0003 */
[----:B------:R-:W-:Y:S01]  /*0bb0*/  IMAD.MOV.U32 R20, RZ, RZ, R8 ;  /* 0x000000ffff147224 */ /* 0x000fe200078e0008 */
[----:B------:R-:W-:Y:S06]  /*0bc0*/  @P0 BRA `(.L_x_25155) ;  /* 0x0000000000300947 */ /* 0x000fec0003800000 */
[----:B------:R-:W0:Y:S01]  /*0bd0*/  LDCU.64 UR4, c[0x0][0x3e0] ;  /* 0x00007c00ff0477ac */ /* 0x000e220008000a00 */
[----:B------:R-:W-:Y:S01]  /*0be0*/  HFMA2 R3, -RZ, RZ, 0, 0 ;  /* 0x00000000ff037431 */ /* 0x000fe200000001ff */
        /* <DEDUP_REMOVED lines=10> */
.L_x_25155:
[----:B------:R-:W-:Y:S05]  /*0c90*/  BSYNC B0 ;  /* 0x0000000000007941 */ /* 0x000fea0003800000 */
.L_x_25154:
[----:B------:R-:W-:Y:S01]  /*0ca0*/  ISETP.NE.U32.AND P0, PT, R17, RZ, PT ;  /* 0x000000ff1100720c */ /* 0x000fe20003f05070 */
[----:B------:R-:W3:Y:S03]  /*0cb0*/  LDC R18, c[0x0][0x3a8] ;  /* 0x0000ea00ff127b82 */ /* 0x000ee60000000800 */
[----:B------:R-:W-:-:S05]  /*0cc0*/  ISETP.NE.AND.EX P0, PT, R10, RZ, PT, P0 ;  /* 0x000000ff0a00720c */ /* 0x000fca0003f05300 */
[----:B------:R-:W4:Y:S08]  /*0cd0*/  LDC.64 R16, c[0x0][0x390] ;  /* 0x0000e400ff107b82 */ /* 0x000f300000000a00 */
[----:B--2---:R-:W2:Y:S01]  /*0ce0*/  LDC.64 R8, c[0x0][0x398] ;  /* 0x0000e600ff087b82 */ /* 0x004ea20000000a00 */
[----:B------:R-:W-:Y:S05]  /*0cf0*/  @!P0 EXIT ;  /* 0x000000000000894d */ /* 0x000fea0003800000 */
[----:B------:R-:W-:Y:S01]  /*0d00*/  BSSY B0, `(.L_x_25161) ;  /* 0x00000d2000007945 */ /* 0x000fe20003800000 */
.L_x_25176:
        /* <DEDUP_REMOVED lines=37> */
[----:B----4-:R-:W-:-:S03]  /*0f60*/  ISETP.NE.U32.AND P2, PT, R16, 0x1, PT ;  /* 0x000000011000780c */ /* 0x010fc60003f45070 */
        /* <DEDUP_REMOVED lines=18> */
.L_x_25163:
[----:B------:R-:W-:Y:S05]  /*1090*/  BSYNC.RECONVERGENT B1 ;  /* 0x0000000000017941 */ /* 0x000fea0003800200 */
.L_x_25162:
        /* <DEDUP_REMOVED lines=17> */
.L_x_25183:
        /* <DEDUP_REMOVED lines=12> */
[----:B-1234-:R-:W-:Y:S05]  /*1270*/  CALL.REL.NOINC `($__internal_401_$__cuda_sm3x_div_rn_noftz_f32_slowpath) ;  /* 0x0000001000407944 */ /* 0x01efea0003c00000 */
.L_x_25166:
[----:B------:R-:W-:Y:S05]  /*1280*/  BSYNC.RECONVERGENT B1 ;  /* 0x0000000000017941 */ /* 0x000fea0003800200 */
.L_x_25165:
        /* <DEDUP_REMOVED lines=15> */
.L_x_25168:
[----:B------:R-:W-:Y:S05]  /*1380*/  BSYNC.RECONVERGENT B1 ;  /* 0x0000000000017941 */ /* 0x000fea0003800200 */
.L_x_25167:
[----:B------:R-:W-:Y:S01]  /*1390*/  BSSY.RECONVERGENT B1, `(.L_x_25169) ;  /* 0x0000035000017945 */ /* 0x000fe20003800200 */
[----:B0-----:R-:W-:-:S03]  /*13a0*/  MOV R13, 0xff800000 ;  /* 0xff800000000d7802 */ /* 0x001fc60000000f00 */
        /* <DEDUP_REMOVED lines=51> */
.L_x_25170:
[----:B------:R-:W-:Y:S05]  /*16e0*/  BSYNC.RECONVERGENT B1 ;  /* 0x0000000000017941 */ /* 0x000fea0003800200 */
.L_x_25169:
[----:B------:R-:W-:Y:S01]  /*16f0*/  UMOV UR4, 0xffffffff ;  /* 0xffffffff00047882 */ /* 0x000fe20000000000 */
[----:B------:R-:W-:Y:S02]  /*1700*/  IMAD.X R20, R19, 0x1, R20, P3 ;  /* 0x0000000113147824 */ /* 0x000fe400018e0614 */
        /* <DEDUP_REMOVED lines=16> */
.L_x_25187:
        /* <DEDUP_REMOVED lines=12> */
[----:B-1234-:R-:W-:Y:S05]  /*18d0*/  CALL.REL.NOINC `($__internal_401_$__cuda_sm3x_div_rn_noftz_f32_slowpath) ;  /* 0x0000000800a87944 */ /* 0x01efea0003c00000 */
.L_x_25173:
[----:B------:R-:W-:Y:S05]  /*18e0*/  BSYNC.RECONVERGENT B1 ;  /* 0x0000000000017941 */ /* 0x000fea0003800200 */
.L_x_25172:
        /* <DEDUP_REMOVED lines=13> */
.L_x_25175:
[----:B------:R-:W-:Y:S05]  /*19c0*/  BSYNC.RECONVERGENT B1 ;  /* 0x0000000000017941 */ /* 0x000fea0003800200 */
.L_x_25174:
[----:B------:R-:W-:-:S05]  /*19d0*/  IADD3 R21, P0, PT, R6, R23, RZ ;  /* 0x0000001706157210 */ /* 0x000fca0007f1e0ff */
[----:B------:R-:W-:Y:S01]  /*19e0*/  IMAD.X R20, R19, 0x1, R20, P0 ;  /* 0x0000000113147824 */ /* 0x000fe200000e0614 */
[----:B------:R-:W-:-:S04]  /*19f0*/  ISETP.GE.U32.AND P0, PT, R21, UR48, PT ;  /* 0x0000003015007c0c */ /* 0x000fc8000bf06070 */
[----:B------:R-:W-:-:S13]  /*1a00*/  ISETP.GE.AND.EX P0, PT, R20, UR49, PT, P0 ;  /* 0x0000003114007c0c */ /* 0x000fda000bf06300 */
[----:B------:R-:W-:Y:S05]  /*1a10*/  @!P0 BRA `(.L_x_25176) ;  /* 0xfffffff000bc8947 */ /* 0x000fea000383ffff */
[----:B------:R-:W-:Y:S05]  /*1a20*/  BSYNC B0 ;  /* 0x0000000000007941 */ /* 0x000fea0003800000 */
.L_x_25161:
[----:B------:R-:W-:Y:S05]  /*1a30*/  EXIT ;  /* 0x000000000000794d */ /* 0x000fea0003800000 */
.L_x_25158:
        /* <DEDUP_REMOVED lines=8> */
.L_x_25177:
        /* <DEDUP_REMOVED lines=14> */
.L_x_25178:
[----:B------:R-:W-:Y:S05]  /*1ba0*/  BRA `(.L_x_25179) ;  /* 0xffffffec00c47947 */ /* 0x000fea000383ffff */
.L_x_25164:
[----:B------:R-:W-:Y:S01]  /*1bb0*/  HFMA2 R11, -RZ, RZ, 0, 1.847743988037109375e-06 ;  /* 0x0000001fff0b7431 */ /* 0x000fe200000001ff */
[----:B------:R-:W-:Y:S01]  /*1bc0*/  BSSY B1, `(.L_x_25180) ;  /* 0x0000006000017945 */ /* 0x000fe20003800000 */
[----:B------:R-:W-:Y:S02]  /*1bd0*/  IMAD.MOV.U32 R12, RZ, RZ, 0x1 ;  /* 0x00000001ff0c7424 */ /* 0x000fe400078e00ff */
[----:B------:R-:W-:-:S07]  /*1be0*/  IMAD.MOV.U32 R15, RZ, RZ, -0x1 ;  /* 0xffffffffff0f7424 */ /* 0x000fce00078e00ff */
[----:B-1234-:R-:W-:Y:S05]  /*1bf0*/  WARPSYNC.COLLECTIVE R15, `(.L_x_25181) ;  /* 0x000000000f087348 */ /* 0x01efea0003c00000 */
[----:B------:R0:W0:Y:S02]  /*1c00*/  SHFL.BFLY P6, R14, R13, R12, R11 ;  /* 0x0c00000c0d0e7389 */ /* 0x00002400000c000b */
[----:B01234-:R-:W-:Y:S05]  /*1c10*/  ENDCOLLECTIVE ;  /* 0x000000000000791b */ /* 0x01ffea0003800000 */
.L_x_25181:
[----:B------:R-:W-:Y:S05]  /*1c20*/  BSYNC B1 ;  /* 0x0000000000017941 */ /* 0x000fea0003800000 */
.L_x_25180:
[----:B------:R-:W-:Y:S01]  /*1c30*/  FMNMX R13, R14, R13, !PT ;  /* 0x0000000d0e0d7209 */ /* 0x000fe20007800000 */
[----:B------:R-:W-:Y:S01]  /*1c40*/  IMAD.MOV.U32 R10, RZ, RZ, 0x3bbb989d ;  /* 0x3bbb989dff0a7424 */ /* 0x000fe200078e00ff */
[----:B------:R-:W-:Y:S01]  /*1c50*/  MOV R7, 0x437c0000 ;  /* 0x437c000000077802 */ /* 0x000fe20000000f00 */
[----:B------:R-:W-:Y:S02]  /*1c60*/  HFMA2 R11, -RZ, RZ, 0, 1.847743988037109375e-06 ;  /* 0x0000001fff0b7431 */ /* 0x000fe400000001ff */
[----:B------:R-:W-:Y:S02]  /*1c70*/  IMAD.MOV.U32 R12, RZ, RZ, 0x1 ;  /* 0x00000001ff0c7424 */ /* 0x000fe400078e00ff */
[----:B------:R-:W-:Y:S01]  /*1c80*/  FADD R13, -R13, R0 ;  /* 0x000000000d0d7221 */ /* 0x000fe20000000100 */
[----:B------:R-:W-:-:S03]  /*1c90*/  IMAD.MOV.U32 R15, RZ, RZ, -0x1 ;  /* 0xffffffffff0f7424 */ /* 0x000fc600078e00ff */
        /* <DEDUP_REMOVED lines=12> */
.L_x_25182:
[----:B------:R-:W-:Y:S05]  /*1d60*/  BRA `(.L_x_25183) ;  /* 0xfffffff400107947 */ /* 0x000fea000383ffff */
.L_x_25171:
[----:B------:R-:W-:Y:S01]  /*1d70*/  BSSY B1, `(.L_x_25184) ;  /* 0x0000007000017945 */ /* 0x000fe20003800000 */
[----:B------:R-:W-:Y:S01]  /*1d80*/  IMAD.MOV.U32 R12, RZ, RZ, 0x1 ;  /* 0x00000001ff0c7424 */ /* 0x000fe200078e00ff */
[----:B------:R-:W-:Y:S01]  /*1d90*/  MOV R11, 0x1f ;  /* 0x0000001f000b7802 */ /* 0x000fe20000000f00 */
[----:B------:R-:W-:-:S07]  /*1da0*/  IMAD.MOV.U32 R15, RZ, RZ, -0x1 ;  /* 0xffffffffff0f7424 */ /* 0x000fce00078e00ff */
[----:B-1234-:R-:W-:Y:S05]  /*1db0*/  WARPSYNC.COLLECTIVE R15, `(.L_x_25185) ;  /* 0x000000000f087348 */ /* 0x01efea0003c00000 */
[----:B------:R0:W0:Y:S02]  /*1dc0*/  SHFL.BFLY P6, R14, R13, R12, R11 ;  /* 0x0c00000c0d0e7389 */ /* 0x00002400000c000b */
[----:B01234-:R-:W-:Y:S05]  /*1dd0*/  ENDCOLLECTIVE ;  /* 0x000000000000791b */ /* 0x01ffea0003800000 */
.L_x_25185:
[----:B------:R-:W-:Y:S05]  /*1de0*/  BSYNC B1 ;  /* 0x0000000000017941 */ /* 0x000fea0003800000 */
.L_x_25184:
[----:B------:R-:W-:Y:S01]  /*1df0*/  FMNMX R13, R14, R13, !PT ;  /* 0x0000000d0e0d7209 */ /* 0x000fe20007800000 */
[----:B------:R-:W-:Y:S02]  /*1e00*/  HFMA2 R7, -RZ, RZ, 3.7421875, 0 ;  /* 0x437c0000ff077431 */ /* 0x000fe400000001ff */
[----:B------:R-:W-:Y:S01]  /*1e10*/  IMAD.MOV.U32 R10, RZ, RZ, 0x3bbb989d ;  /* 0x3bbb989dff0a7424 */ /* 0x000fe200078e00ff */
[----:B------:R-:W-:Y:S01]  /*1e20*/  MOV R11, 0x1f ;  /* 0x0000001f000b7802 */ /* 0x000fe20000000f00 */
        /* <DEDUP_REMOVED lines=15> */
.L_x_25186:
[----:B------:R-:W-:Y:S05]  /*1f20*/  BRA `(.L_x_25187) ;  /* 0xfffffff800387947 */ /* 0x000fea000383ffff */
        .weak           $__internal_400_$__cuda_sm20_div_u64
        .type           $__internal_400_$__cuda_sm20_div_u64,@function
        .size           $__internal_400_$__cuda_sm20_div_u64,($__internal_401_$__cuda_sm3x_div_rn_noftz_f32_slowpath - $__internal_400_$__cuda_sm20_div_u64)
$__internal_400_$__cuda_sm20_div_u64:
[----:B------:R-:W-:-:S06]  /*1f30*/  IMAD.MOV.U32 R7, RZ, RZ, R19 ;  /* 0x000000ffff077224 */ /* 0x000fcc00078e0013 */
        /* <DEDUP_REMOVED lines=67> */
[----:B------:R-:W-:Y:S06]  /*2370*/  RET.REL.NODEC R4 `(_Z15SoftmaxWarpImplI22BroadcastScaleMaskLoadIffbLm2EiE11DirectStoreIffEfLi1ELi1ELi2ELi1ELb1EL9Algorithm0EEvT_T0_ll) ;  /* 0xffffffdc04207950 */ /* 0x000fec0003c3ffff */
        .weak           $__internal_401_$__cuda_sm3x_div_rn_noftz_f32_slowpath
        .type           $__internal_401_$__cuda_sm3x_div_rn_noftz_f32_slowpath,@function
        .size           $__internal_401_$__cuda_sm3x_div_rn_noftz_f32_slowpath,(.L_x_37778 - $__internal_401_$__cuda_sm3x_div_rn_noftz_f32_slowpath)
$__internal_401_$__cuda_sm3x_div_rn_noftz_f32_slowpath:
        /* <DEDUP_REMOVED lines=34> */
.L_x_25189:
        /* <DEDUP_REMOVED lines=51> */
.L_x_25196:
[----:B------:R-:W-:-:S04]  /*28d0*/  LOP3.LUT R0, R0, 0x80000000, RZ, 0xc0, !PT ;  /* 0x8000000000007812 */ /* 0x000fc800078ec0ff */
[----:B------:R-:W-:Y:S01]  /*28e0*/  LOP3.LUT R0, R0, 0x7f800000, RZ, 0xfc, !PT ;  /* 0x7f80000000007812 */ /* 0x000fe200078efcff */
[----:B------:R-:W-:Y:S06]  /*28f0*/  BRA `(.L_x_25197) ;  /* 0x0000000000047947 */ /* 0x000fec0003800000 */
.L_x_25195:
[----:B------:R-:W-:-:S07]  /*2900*/  IMAD R0, R22, 0x800000, R0 ;  /* 0x0080000016007824 */ /* 0x000fce00078e0200 */
.L_x_25197:
[----:B------:R-:W-:Y:S05]  /*2910*/  BSYNC.RECONVERGENT B3 ;  /* 0x0000000000037941 */ /* 0x000fea0003800200 */
.L_x_25194:
[----:B------:R-:W-:Y:S05]  /*2920*/  BRA `(.L_x_25198) ;  /* 0x0000000000207947 */ /* 0x000fea0003800000 */
.L_x_25193:
[----:B------:R-:W-:-:S04]  /*2930*/  LOP3.LUT R0, R7, 0x80000000, R0, 0x48, !PT ;  /* 0x8000000007007812 */ /* 0x000fc800078e4800 */
[----:B------:R-:W-:Y:S01]  /*2940*/  LOP3.LUT R0, R0, 0x7f800000, RZ, 0xfc, !PT ;  /* 0x7f80000000007812 */ /* 0x000fe200078efcff */
[----:B------:R-:W-:Y:S06]  /*2950*/  BRA `(.L_x_25198) ;  /* 0x0000000000147947 */ /* 0x000fec0003800000 */
.L_x_25192:
[----:B------:R-:W-:Y:S01]  /*2960*/  LOP3.LUT R0, R7, 0x80000000, R0, 0x48, !PT ;  /* 0x8000000007007812 */ /* 0x000fe200078e4800 */
[----:B------:R-:W-:Y:S06]  /*2970*/  BRA `(.L_x_25198) ;  /* 0x00000000000c7947 */ /* 0x000fec0003800000 */
.L_x_25191:
[----:B------:R-:W0:Y:S01]  /*2980*/  MUFU.RSQ R0, -QNAN ;  /* 0xffc0000000007908 */ /* 0x000e220000001400 */
[----:B------:R-:W-:Y:S05]  /*2990*/  BRA `(.L_x_25198) ;  /* 0x0000000000047947 */ /* 0x000fea0003800000 */
.L_x_25190:
[----:B------:R-:W-:-:S07]  /*29a0*/  FADD.FTZ R0, R0, R7 ;  /* 0x0000000700007221 */ /* 0x000fce0000010000 */
.L_x_25198:
[----:B------:R-:W-:Y:S05]  /*29b0*/  BSYNC.RECONVERGENT B2 ;  /* 0x0000000000027941 */ /* 0x000fea0003800200 */
.L_x_25188:
[----:B------:R-:W-:Y:S01]  /*29c0*/  IMAD.MOV.U32 R13, RZ, RZ, 0x0 ;  /* 0x00000000ff0d7424 */ /* 0x000fe200078e00ff */
[----:B0-----:R-:W-:-:S03]  /*29d0*/  MOV R7, R0 ;  /* 0x0000000000077202 */ /* 0x001fc60000000f00 */
[----:B------:R-:W-:Y:S05]  /*29e0*/  RET.REL.NODEC R12 `(_Z15SoftmaxWarpImplI22BroadcastScaleMaskLoadIffbLm2EiE11DirectStoreIffEfLi1ELi1ELi2ELi1ELb1EL9Algorithm0EEvT_T0_ll) ;  /* 0xffffffd40c847950 */ /* 0x000fea0003c3ffff */
.L_x_25199:
        /* <DEDUP_REMOVED lines=9> */
.L_x_37778:


//--------------------- .text._Z15SoftmaxWarpImplI22BroadcastScaleMaskLoadIffbLm2EiE11DirectStoreIffEfLi1ELi1ELi2ELi1ELb0EL9Algorithm0EEvT_T0_ll --------------------------
	.section	.text._Z15SoftmaxWarpImplI22BroadcastScaleMaskLoadIffbLm2EiE11DirectStoreIffEfLi1ELi1ELi2ELi1ELb0EL9Algorithm0EEvT_T0_ll,"ax",@progbits
	.align	128
        .global         _Z15SoftmaxWarpImplI22BroadcastScaleMaskLoadIffbLm2EiE11DirectStoreIffEfLi1ELi1ELi2ELi1ELb0EL9Algorithm0EEvT_T0_ll
        .type           _Z15SoftmaxWarpImplI22BroadcastScaleMaskLoadIffbLm2EiE11DirectStoreIffEfLi1ELi1ELi2ELi1ELb0EL9Algorithm0EEvT_T0_ll,@function
        .size           _Z15SoftmaxWarpImplI22BroadcastScaleMaskLoadIffbLm2EiE11DirectStoreIffEfLi1ELi1ELi2ELi1ELb0EL9Algorithm0EEvT_T0_ll,(.L_x_37780 - _Z15SoftmaxWarpImplI22BroadcastScaleMaskLoadIffbLm2EiE11DirectStoreIffEfLi1ELi1ELi2ELi1ELb0EL9Algorithm0EEvT_T0_ll)
        .other          _Z15SoftmaxWarpImplI22BroadcastScaleMaskLoadIffbLm2EiE11DirectStoreIffEfLi1ELi1ELi2ELi1ELb0EL9Algorithm0EEvT_T0_ll,@"STO_CUDA_ENTRY STV_DEFAULT"
_Z15SoftmaxWarpImplI22BroadcastScaleMaskLoadIffbLm2EiE11DirectStoreIffEfLi1ELi1ELi2ELi1ELb0EL9Algorithm0EEvT_T0_ll:
.text._Z15SoftmaxWarpImplI22BroadcastScaleMaskLoadIffbLm2EiE11DirectStoreIffEfLi1ELi1ELi2ELi1ELb0EL9Algorithm0EEvT_T0_ll:
        /* <DEDUP_REMOVED lines=28> */
.L_x_25200:
        /* <DEDUP_REMOVED lines=47> */
.L_x_25202:
[----:B------:R-:W-:-:S07]  /*04b0*/  MOV R0, 0x4d0 ;  /* 0x000004d000007802 */ /* 0x000fce0000000f00 */
[----:B------:R-:W-:Y:S05]  /*04c0*/  CALL.REL.NOINC `($__internal_402_$__cuda_sm20_div_u64) ;  /* 0x0000001800147944 */ /* 0x000fea0003c00000 */
.L_x_25203:
[----:B------:R-:W-:Y:S05]  /*04d0*/  BSYNC.RECONVERGENT B0 ;  /* 0x0000000000007941 */ /* 0x000fea0003800200 */
.L_x_25201:
        /* <DEDUP_REMOVED lines=17> */
[----:B------:R-:W-:Y:S01]  /*05f0*/  LOP3.LUT R16, R0, R3, RZ, 0x3c, !PT ;  /* 0x0000000300107212 */ /* 0x000fe200078e3cff */
[----:B------:R-:W2:Y:S03]  /*0600*/  I2F.RP R11, R15 ;  /* 0x0000000f000b7306 */ /* 0x000ea60000209400 */
[----:B------:R-:W-:Y:S02]  /*0610*/  ISETP.GE.AND P2, PT, R16, RZ, PT ;  /* 0x000000ff1000720c */ /* 0x000fe40003f46270 */
[----:B------:R-:W-:-:S03]  /*0620*/  SHF.R.S64 R16, RZ, 0x1e, R0 ;  /* 0x0000001eff107819 */ /* 0x000fc60000001000 */
[----:B--2---:R-:W2:Y:S02]  /*0630*/  MUFU.RCP R11, R11 ;  /* 0x0000000b000b7308 */ /* 0x004ea40000001000 */
[----:B--2---:R-:W-:-:S06]  /*0640*/  IADD3 R12, PT, PT, R11, 0xffffffe, RZ ;  /* 0x0ffffffe0b0c7810 */ /* 0x004fcc0007ffe0ff */
[----:B------:R2:W3:Y:S02]  /*0650*/  F2I.FTZ.U32.TRUNC.NTZ R13, R12 ;  /* 0x0000000c000d7305 */ /* 0x0004e4000021f000 */
[----:B--2---:R-:W-:Y:S02]  /*0660*/  IMAD.MOV.U32 R12, RZ, RZ, RZ ;  /* 0x000000ffff0c7224 */ /* 0x004fe400078e00ff */
        /* <DEDUP_REMOVED lines=57> */
.L_x_25219:
        /* <DEDUP_REMOVED lines=12> */
[----:B------:R-:W-:Y:S05]  /*0ac0*/  CALL.REL.NOINC `($__internal_403_$__cuda_sm3x_div_rn_noftz_f32_slowpath) ;  /* 0x0000001400a47944 */ /* 0x000fea0003c00000 */
[----:B------:R-:W-:-:S07]  /*0ad0*/  IMAD.MOV.U32 R11, RZ, RZ, R3 ;  /* 0x000000ffff0b7224 */ /* 0x000fce00078e0003 */
.L_x_25208:
[----:B------:R-:W-:Y:S05]  /*0ae0*/  BSYNC.RECONVERGENT B1 ;  /* 0x0000000000017941 */ /* 0x000fea0003800200 */
.L_x_25207:
[----:B------:R-:W0:Y:S01]  /*0af0*/  LDCU.64 UR4, c[0x0][0x3e0] ;  /* 0x00007c00ff0477ac */ /* 0x000e220008000a00 */
[----:B------:R-:W-:Y:S01]  /*0b00*/  IMAD.MOV.U32 R5, RZ, RZ, RZ ;  /* 0x000000ffff057224 */ /* 0x000fe200078e00ff */
[----:B------:R-:W1:Y:S01]  /*0b10*/  LDCU.64 UR6, c[0x0][0x3d8] ;  /* 0x00007b00ff0677ac */ /* 0x000e620008000a00 */
[----:B0-----:R-:W-:Y:S02]  /*0b20*/  IMAD R0, R2, UR4, RZ ;  /* 0x0000000402007c24 */ /* 0x001fe4000f8e02ff */
[----:B------:R-:W-:Y:S01]  /*0b30*/  IMAD.WIDE.U32 R2, R21, UR4, R4 ;  /* 0x0000000415027c25 */ /* 0x000fe2000f8e0004 */
[----:B------:R-:W-:-:S03]  /*0b40*/  R2UR UR4, R6 ;  /* 0x00000000060472ca */ /* 0x000fc600000e0000 */
[----:B------:R-:W-:Y:S01]  /*0b50*/  IMAD R13, R21, UR5, R0 ;  /* 0x00000005150d7c24 */ /* 0x000fe2000f8e0200 */
[----:B------:R-:W-:Y:S01]  /*0b60*/  R2UR UR5, R7 ;  /* 0x00000000070572ca */ /* 0x000fe200000e0000 */
[----:B------:R-:W-:Y:S01]  /*0b70*/  IMAD.MOV.U32 R21, RZ, RZ, R9 ;  /* 0x000000ffff157224 */ /* 0x000fe200078e0009 */
[----:B-1----:R-:W-:Y:S02]  /*0b80*/  LEA R12, P0, R2, UR6, 0x2 ;  /* 0x00000006020c7c11 */ /* 0x002fe4000f8010ff */
[----:B------:R-:W-:-:S04]  /*0b90*/  IADD3 R3, PT, PT, R3, R13, RZ ;  /* 0x0000000d03037210 */ /* 0x000fc80007ffe0ff */
[----:B------:R-:W-:Y:S01]  /*0ba0*/  LEA.HI.X R13, R2, UR7, R3, 0x2, P0 ;  /* 0x00000007020d7c11 */ /* 0x000fe200080f1403 */
[----:B------:R-:W-:-:S04]  /*0bb0*/  IMAD.MOV.U32 R2, RZ, RZ, R8 ;  /* 0x000000ffff027224 */ /* 0x000fc800078e0008 */
[----:B------:R2:W-:Y:S03]  /*0bc0*/  STG.E desc[UR4][R12.64], R11 ;  /* 0x0000000b0c007986 */ /* 0x0005e6000c101904 */
.L_x_25205:
[----:B------:R-:W-:Y:S05]  /*0bd0*/  BSYNC B0 ;  /* 0x0000000000007941 */ /* 0x000fea0003800000 */
.L_x_25204:
[----:B------:R-:W-:Y:S01]  /*0be0*/  ISETP.NE.U32.AND P0, PT, R10, RZ, PT ;  /* 0x000000ff0a00720c */ /* 0x000fe20003f05070 */
[----:B------:R-:W3:Y:S03]  /*0bf0*/  LDC.64 R16, c[0x0][0x390] ;  /* 0x0000e400ff107b82 */ /* 0x000ee60000000a00 */
[----:B------:R-:W-:-:S05]  /*0c00*/  ISETP.NE.AND.EX P0, PT, R20, RZ, PT, P0 ;  /* 0x000000ff1400720c */ /* 0x000fca0003f05300 */
[----:B------:R-:W4:Y:S08]  /*0c10*/  LDC R10, c[0x0][0x3a8] ;  /* 0x0000ea00ff0a7b82 */ /* 0x000f300000000800 */
[----:B------:R-:W0:Y:S01]  /*0c20*/  LDC.64 R8, c[0x0][0x398] ;  /* 0x0000e600ff087b82 */ /* 0x000e220000000a00 */
[----:B------:R-:W-:Y:S05]  /*0c30*/  @!P0 EXIT ;  /* 0x000000000000894d */ /* 0x000fea0003800000 */
[----:B------:R-:W-:Y:S01]  /*0c40*/  BSSY B0, `(.L_x_25209) ;  /* 0x00000bd000007945 */ /* 0x000fe20003800000 */
.L_x_25216:
[----:B----4-:R-:W-:Y:S01]  /*0c50*/  IABS R14, R10 ;  /* 0x0000000a000e7213 */ /* 0x010fe20000000000 */
[----:B0-----:R-:W-:Y:S01]  /*0c60*/  IMAD R3, R21, UR50, R4 ;  /* 0x0000003215037c24 */ /* 0x001fe2000f8e0204 */
[C---:B-1----:R-:W-:Y:S01]  /*0c70*/  R2UR UR6, R6.reuse ;  /* 0x00000000060672ca */ /* 0x042fe200000e0000 */
[----:B--2---:R-:W-:Y:S01]  /*0c80*/  IMAD.MOV.U32 R12, RZ, RZ, RZ ;  /* 0x000000ffff0c7224 */ /* 0x004fe200078e00ff */
        /* <DEDUP_REMOVED lines=24> */
[----:B---3--:R-:W-:-:S04]  /*0e10*/  ISETP.NE.U32.AND P0, PT, R16, 0x1, PT ;  /* 0x000000011000780c */ /* 0x008fc80003f05070 */
        /* <DEDUP_REMOVED lines=38> */
.L_x_25223:
        /* <DEDUP_REMOVED lines=12> */
[----:B------:R-:W-:Y:S05]  /*1140*/  CALL.REL.NOINC `($__internal_403_$__cuda_sm3x_div_rn_noftz_f32_slowpath) ;  /* 0x0000001000047944 */ /* 0x000fea0003c00000 */
[----:B------:R-:W-:-:S07]  /*1150*/  IMAD.MOV.U32 R11, RZ, RZ, R3 ;  /* 0x000000ffff0b7224 */ /* 0x000fce00078e0003 */
.L_x_25212:
[----:B------:R-:W-:Y:S05]  /*1160*/  BSYNC.RECONVERGENT B1 ;  /* 0x0000000000017941 */ /* 0x000fea0003800200 */
.L_x_25211:
[----:B------:R-:W-:Y:S01]  /*1170*/  IABS R0, R10 ;  /* 0x0000000a00007213 */ /* 0x000fe20000000000 */
[----:B------:R-:W-:Y:S01]  /*1180*/  HFMA2 R15, -RZ, RZ, 0, 0 ;  /* 0x00000000ff0f7431 */ /* 0x000fe200000001ff */
        /* <DEDUP_REMOVED lines=9> */
[----:B0-----:R-:W-:Y:S01]  /*1220*/  IADD3 R12, PT, PT, R14, 0xffffffe, RZ ;  /* 0x0ffffffe0e0c7810 */ /* 0x001fe20007ffe0ff */
[----:B------:R-:W-:-:S05]  /*1230*/  IMAD.MOV.U32 R14, RZ, RZ, R4 ;  /* 0x000000ffff0e7224 */ /* 0x000fca00078e0004 */
[----:B------:R0:W1:Y:S01]  /*1240*/  F2I.FTZ.U32.TRUNC.NTZ R13, R12 ;  /* 0x0000000c000d7305 */ /* 0x000062000021f000 */
[----:B------:R-:W-:-:S05]  /*1250*/  IMAD R3, R23, UR50, R14 ;  /* 0x0000003217037c24 */ /* 0x000fca000f8e020e */
[----:B------:R-:W-:Y:S02]  /*1260*/  IABS R22, R3 ;  /* 0x0000000300167213 */ /* 0x000fe40000000000 */
[----:B------:R-:W-:Y:S01]  /*1270*/  SHF.R.S64 R24, RZ, 0x1e, R3 ;  /* 0x0000001eff187819 */ /* 0x000fe20000001003 */
[----:B0-----:R-:W-:Y:S02]  /*1280*/  IMAD.MOV.U32 R12, RZ, RZ, RZ ;  /* 0x000000ffff0c7224 */ /* 0x001fe400078e00ff */
[----:B-1----:R-:W-:-:S04]  /*1290*/  IMAD.MOV R25, RZ, RZ, -R13 ;  /* 0x000000ffff197224 */ /* 0x002fc800078e0a0d */
[----:B------:R-:W-:-:S04]  /*12a0*/  IMAD R25, R25, R0, RZ ;  /* 0x0000000019197224 */ /* 0x000fc800078e02ff */
[----:B------:R-:W-:-:S04]  /*12b0*/  IMAD.HI.U32 R20, R13, R25, R12 ;  /* 0x000000190d147227 */ /* 0x000fc800078e000c */
[----:B------:R-:W-:-:S04]  /*12c0*/  IMAD.MOV.U32 R13, RZ, RZ, R22 ;  /* 0x000000ffff0d7224 */ /* 0x000fc800078e0016 */
        /* <DEDUP_REMOVED lines=18> */
[----:B------:R-:W-:Y:S02]  /*13f0*/  IMAD R25, R12, UR44, RZ ;  /* 0x0000002c0c197c24 */ /* 0x000fe4000f8e02ff */
[----:B------:R-:W-:Y:S01]  /*1400*/  IMAD.WIDE.U32 R12, R21, UR48, R14 ;  /* 0x00000030150c7c25 */ /* 0x000fe2000f8e000e */
[----:B------:R-:W-:-:S04]  /*1410*/  SEL R0, R0, RZ, P1 ;  /* 0x000000ff00007207 */ /* 0x000fc80000800000 */
[----:B------:R-:W-:Y:S01]  /*1420*/  IADD3 R13, PT, PT, R13, R27, RZ ;  /* 0x0000001b0d0d7210 */ /* 0x000fe20007ffe0ff */
[----:B------:R-:W-:Y:S01]  /*1430*/  IMAD R0, R0, UR45, R25 ;  /* 0x0000002d00007c24 */ /* 0x000fe2000f8e0219 */
[----:B------:R-:W-:-:S04]  /*1440*/  LEA R20, P0, R12, UR46, 0x2 ;  /* 0x0000002e0c147c11 */ /* 0x000fc8000f8010ff */
        /* <DEDUP_REMOVED lines=30> */
.L_x_25227:
        /* <DEDUP_REMOVED lines=13> */
.L_x_25215:
[----:B------:R-:W-:Y:S05]  /*1700*/  BSYNC.RECONVERGENT B1 ;  /* 0x0000000000017941 */ /* 0x000fea0003800200 */
.L_x_25214:
        /* <DEDUP_REMOVED lines=17> */
.L_x_25209:
[----:B------:R-:W-:Y:S05]  /*1820*/  EXIT ;  /* 0x000000000000794d */ /* 0x000fea0003800000 */
.L_x_25206:
        /* <DEDUP_REMOVED lines=8> */
.L_x_25217:
        /* <DEDUP_REMOVED lines=14> */
.L_x_25218:
[----:B------:R-:W-:Y:S05]  /*1990*/  BRA `(.L_x_25219) ;  /* 0xfffffff000187947 */ /* 0x000fea000383ffff */
.L_x_25210:
[----:B------:R-:W-:Y:S01]  /*19a0*/  BSSY B1, `(.L_x_25220) ;  /* 0x0000007000017945 */ /* 0x000fe20003800000 */
[----:B------:R-:W-:Y:S01]  /*19b0*/  IMAD.MOV.U32 R12, RZ, RZ, 0x1 ;  /* 0x00000001ff0c7424 */ /* 0x000fe200078e00ff */
[----:B------:R-:W-:Y:S01]  /*19c0*/  MOV R15, 0xffffffff ;  /* 0xffffffff000f7802 */ /* 0x000fe20000000f00 */
[----:B------:R-:W-:-:S07]  /*19d0*/  IMAD.MOV.U32 R11, RZ, RZ, 0x1f ;  /* 0x0000001fff0b7424 */ /* 0x000fce00078e00ff */
[----:B------:R-:W-:Y:S05]  /*19e0*/  WARPSYNC.COLLECTIVE R15, `(.L_x_25221) ;  /* 0x000000000f087348 */ /* 0x000fea0003c00000 */
[----:B------:R0:W1:Y:S02]  /*19f0*/  SHFL.BFLY P6, R14, R13, R12, R11 ;  /* 0x0c00000c0d0e7389 */ /* 0x00006400000c000b */
[----:B01----:R-:W-:Y:S05]  /*1a00*/  ENDCOLLECTIVE ;  /* 0x000000000000791b */ /* 0x003fea0003800000 */
.L_x_25221:
[----:B------:R-:W-:Y:S05]  /*1a10*/  BSYNC B1 ;  /* 0x0000000000017941 */ /* 0x000fea0003800000 */
.L_x_25220:
        /* <DEDUP_REMOVED lines=19> */
.L_x_25222:
[----:B------:R-:W-:Y:S05]  /*1b50*/  BRA `(.L_x_25223) ;  /* 0xfffffff400487947 */ /* 0x000fea000383ffff */
.L_x_25213:
[----:B------:R-:W-:Y:S01]  /*1b60*/  BSSY B1, `(.L_x_25224) ;  /* 0x0000007000017945 */ /* 0x000fe20003800000 */
[----:B------:R-:W-:Y:S01]  /*1b70*/  IMAD.MOV.U32 R12, RZ, RZ, 0x1 ;  /* 0x00000001ff0c7424 */ /* 0x000fe200078e00ff */
[----:B------:R-:W-:Y:S01]  /*1b80*/  MOV R15, 0xffffffff ;  /* 0xffffffff000f7802 */ /* 0x000fe20000000f00 */
[----:B------:R-:W-:-:S07]  /*1b90*/  IMAD.MOV.U32 R11, RZ, RZ, 0x1f ;  /* 0x0000001fff0b7424 */ /* 0x000fce00078e00ff */
[----:B------:R-:W-:Y:S05]  /*1ba0*/  WARPSYNC.COLLECTIVE R15, `(.L_x_25225) ;  /* 0x000000000f087348 */ /* 0x000fea0003c00000 */
[----:B------:R0:W1:Y:S02]  /*1bb0*/  SHFL.BFLY P6, R14, R13, R12, R11 ;  /* 0x0c00000c0d0e7389 */ /* 0x00006400000c000b */
[----:B01----:R-:W-:Y:S05]  /*1bc0*/  ENDCOLLECTIVE ;  /* 0x000000000000791b */ /* 0x003fea0003800000 */
.L_x_25225:
[----:B------:R-:W-:Y:S05]  /*1bd0*/  BSYNC B1 ;  /* 0x0000000000017941 */ /* 0x000fea0003800000 */
.L_x_25224:
        /* <DEDUP_REMOVED lines=19> */
.L_x_25226:
[----:B------:R-:W-:Y:S05]  /*1d10*/  BRA `(.L_x_25227) ;  /* 0xfffffff800447947 */ /* 0x000fea000383ffff */
        .weak           $__internal_402_$__cuda_sm20_div_u64
        .type           $__internal_402_$__cuda_sm20_div_u64,@function
        .size           $__internal_402_$__cuda_sm20_div_u64,($__internal_403_$__cuda_sm3x_div_rn_noftz_f32_slowpath - $__internal_402_$__cuda_sm20_div_u64)
$__internal_402_$__cuda_sm20_div_u64:
        /* <DEDUP_REMOVED lines=47> */
[----:B------:R-:W-:Y:S01]  /*2010*/  IADD3 R3, P1, PT, -R18, R13, RZ ;  /* 0x0000000d12037210 */ /* 0x000fe20007f3e1ff */
[----:B------:R-:W-:Y:S01]  /*2020*/  HFMA2 R5, -RZ, RZ, 0, 0 ;  /* 0x00000000ff057431 */ /* 0x000fe200000001ff */
        /* <DEDUP_REMOVED lines=18> */
[----:B------:R-:W-:Y:S06]  /*2150*/  RET.REL.NODEC R4 `(_Z15SoftmaxWarpImplI22BroadcastScaleMaskLoadIffbLm2EiE11DirectStoreIffEfLi1ELi1ELi2ELi1ELb0EL9Algorithm0EEvT_T0_ll) ;  /* 0xffffffdc04a87950 */ /* 0x000fec0003c3ffff */
        .weak           $__internal_403_$__cuda_sm3x_div_rn_noftz_f32_slowpath
        .type           $__internal_403_$__cuda_sm3x_div_rn_noftz_f32_slowpath,@function
        .size           $__internal_403_$__cuda_sm3x_div_rn_noftz_f32_slowpath,(.L_x_37780 - $__internal_403_$__cuda_sm3x_div_rn_noftz_f32_slowpath)
$__internal_403_$__cuda_sm3x_div_rn_noftz_f32_slowpath:
        /* <DEDUP_REMOVED lines=34> */
.L_x_25229:
        /* <DEDUP_REMOVED lines=51> */
.L_x_25236:
[----:B------:R-:W-:-:S04]  /*26b0*/  LOP3.LUT R3, R3, 0x80000000, RZ, 0xc0, !PT ;  /* 0x8000000003037812 */ /* 0x000fc800078ec0ff */
[----:B------:R-:W-:Y:S01]  /*26c0*/  LOP3.LUT R3, R3, 0x7f800000, RZ, 0xfc, !PT ;  /* 0x7f80000003037812 */ /* 0x000fe200078efcff */
[----:B------:R-:W-:Y:S06]  /*26d0*/  BRA `(.L_x_25237) ;  /* 0x0000000000047947 */ /* 0x000fec0003800000 */
.L_x_25235:
[----:B------:R-:W-:-:S07]  /*26e0*/  LEA R3, R14, R3, 0x17 ;  /* 0x000000030e037211 */ /* 0x000fce00078eb8ff */
.L_x_25237:
[----:B------:R-:W-:Y:S05]  /*26f0*/  BSYNC.RECONVERGENT B3 ;  /* 0x0000000000037941 */ /* 0x000fea0003800200 */
.L_x_25234:
[----:B------:R-:W-:Y:S05]  /*2700*/  BRA `(.L_x_25238) ;  /* 0x0000000000207947 */ /* 0x000fea0003800000 */
.L_x_25233:
[----:B------:R-:W-:-:S04]  /*2710*/  LOP3.LUT R3, R3, 0x80000000, R0, 0x48, !PT ;  /* 0x8000000003037812 */ /* 0x000fc800078e4800 */
[----:B------:R-:W-:Y:S01]  /*2720*/  LOP3.LUT R3, R3, 0x7f800000, RZ, 0xfc, !PT ;  /* 0x7f80000003037812 */ /* 0x000fe200078efcff */
[----:B------:R-:W-:Y:S06]  /*2730*/  BRA `(.L_x_25238) ;  /* 0x0000000000147947 */ /* 0x000fec0003800000 */
.L_x_25232:
[----:B------:R-:W-:Y:S01]  /*2740*/  LOP3.LUT R3, R3, 0x80000000, R0, 0x48, !PT ;  /* 0x8000000003037812 */ /* 0x000fe200078e4800 */
[----:B------:R-:W-:Y:S06]  /*2750*/  BRA `(.L_x_25238) ;  /* 0x00000000000c7947 */ /* 0x000fec0003800000 */
.L_x_25231:
[----:B------:R-:W0:Y:S01]  /*2760*/  MUFU.RSQ R3, -QNAN ;  /* 0xffc0000000037908 */ /* 0x000e220000001400 */
[----:B------:R-:W-:Y:S05]  /*2770*/  BRA `(.L_x_25238) ;  /* 0x0000000000047947 */ /* 0x000fea0003800000 */
.L_x_25230:
[----:B------:R-:W-:-:S07]  /*2780*/  FADD.FTZ R3, R0, R3 ;  /* 0x0000000300037221 */ /* 0x000fce0000010000 */
.L_x_25238:
[----:B------:R-:W-:Y:S05]  /*2790*/  BSYNC.RECONVERGENT B2 ;  /* 0x0000000000027941 */ /* 0x000fea0003800200 */
.L_x_25228:
[----:B------:R-:W-:-:S04]  /*27a0*/  IMAD.MOV.U32 R13, RZ, RZ, 0x0 ;  /* 0x00000000ff0d7424 */ /* 0x000fc800078e00ff */
[----:B0-----:R-:W-:Y:S05]  /*27b0*/  RET.REL.NODEC R12 `(_Z15SoftmaxWarpImplI22BroadcastScaleMaskLoadIffbLm2EiE11DirectStoreIffEfLi1ELi1ELi2ELi1ELb0EL9Algorithm0EEvT_T0_ll) ;  /* 0xffffffd80c107950 */ /* 0x001fea0003c3ffff */
.L_x_25239:
        /* <DEDUP_REMOVED lines=12> */
.L_x_37780:


//--------------------- .text._Z15SoftmaxWarpImplI22BroadcastScaleMaskLoadIffbLm2EiE11DirectStoreIffEfLi1ELi1ELi2ELi2ELb1EL9Algorithm0EEvT_T0_ll --------------------------
	.section	.text._Z15SoftmaxWarpImplI22BroadcastScaleMaskLoadIffbLm2EiE11DirectStoreIffEfLi1ELi1ELi2ELi2ELb1EL9Algorithm0EEvT_T0_ll,"ax",@progbits
	.align	128
        .global         _Z15SoftmaxWarpImplI22BroadcastScaleMaskLoadIffbLm2EiE11DirectStoreIffEfLi1ELi1ELi2ELi2ELb1EL9Algorithm0EEvT_T0_ll
        .type           _Z15SoftmaxWarpImplI22BroadcastScaleMaskLoadIffbLm2EiE11DirectStoreIffEfLi1ELi1ELi2ELi2ELb1EL9Algorithm0EEvT_T0_ll,@function
        .size           _Z15SoftmaxWarpImplI22BroadcastScaleMaskLoadIffbLm2EiE11DirectStoreIffEfLi1ELi1ELi2ELi2ELb1EL9Algorithm0EEvT_T0_ll,(.L_x_37781 - _Z15SoftmaxWarpImplI22BroadcastScaleMaskLoadIffbLm2EiE11DirectStoreIffEfLi1ELi1ELi2ELi2ELb1EL9Algorithm0EEvT_T0_ll)
        .other          _Z15SoftmaxWarpImplI22BroadcastScaleMaskLoadIffbLm2EiE11DirectStoreIffEfLi1ELi1ELi2ELi2ELb1EL9Algorithm0EEvT_T0_ll,@"STO_CUDA_ENTRY STV_DEFAULT"
_Z15SoftmaxWarpImplI22BroadcastScaleMaskLoadIffbLm2EiE11DirectStoreIffEfLi1ELi1ELi2ELi2ELb1EL9Algorithm0EEvT_T0_ll:
.text._Z15SoftmaxWarpImplI22BroadcastScaleMaskLoadIffbLm2EiE11DirectStoreIffEfLi1ELi1ELi2ELi2ELb1EL9Algorithm0EEvT_T0_ll:
        /* <DEDUP_REMOVED lines=29> */
.L_x_25240:
        /* <DEDUP_REMOVED lines=21> */
.L_x_25255:
[----:B0-----:R-:W-:Y:S01]  /*0320*/  ISETP.GE.U32.AND P0, PT, R24, UR40, PT ;  /* 0x0000002818007c0c */ /* 0x001fe2000bf06070 */
[----:B------:R-:W-:Y:S01]  /*0330*/  BSSY.RECONVERGENT B1, `(.L_x_25242) ;  /* 0x0000038000017945 */ /* 0x000fe20003800200 */
[----:B------:R-:W-:Y:S01]  /*0340*/  MOV R13, 0xff800000 ;  /* 0xff800000000d7802 */ /* 0x000fe20000000f00 */
[----:B------:R-:W-:Y:S01]  /*0350*/  IMAD.MOV.U32 R0, RZ, RZ, -0x800000 ;  /* 0xff800000ff007424 */ /* 0x000fe200078e00ff */
[----:B------:R-:W-:Y:S01]  /*0360*/  ISETP.GE.AND.EX P0, PT, RZ, UR41, PT, P0 ;  /* 0x00000029ff007c0c */ /* 0x000fe2000bf06300 */
[----:B------:R-:W-:Y:S02]  /*0370*/  IMAD.MOV.U32 R4, RZ, RZ, -0x800000 ;  /* 0xff800000ff047424 */ /* 0x000fe400078e00ff */
[----:B------:R-:W-:-:S10]  /*0380*/  IMAD.MOV.U32 R2, RZ, RZ, -0x800000 ;  /* 0xff800000ff027424 */ /* 0x000fd400078e00ff */
[----:B------:R-:W-:Y:S05]  /*0390*/  @P0 BRA `(.L_x_25243) ;  /* 0x0000000000c40947 */ /* 0x000fea0003800000 */
[----:B-1----:R-:W-:Y:S01]  /*03a0*/  IABS R12, R22 ;  /* 0x00000016000c7213 */ /* 0x002fe20000000000 */
[----:B------:R-:W-:Y:S01]  /*03b0*/  IMAD R11, R21, UR50, R24 ;  /* 0x00000032150b7c24 */ /* 0x000fe2000f8e0218 */
[C---:B---3--:R-:W-:Y:S02]  /*03c0*/  R2UR UR6, R8.reuse ;  /* 0x00000000080672ca */ /* 0x048fe400000e0000 */
        /* <DEDUP_REMOVED lines=19> */
[-C--:B------:R-:W-:Y:S01]  /*0500*/  @!P3 IADD3 R13, PT, PT, R13, -R12.reuse, RZ ;  /* 0x8000000c0d0db210 */ /* 0x080fe20007ffe0ff */
[----:B------:R-:W-:Y:S01]  /*0510*/  @!P3 VIADD R3, R3, 0x1 ;  /* 0x000000010303b836 */ /* 0x000fe20000000000 */
[----:B------:R-:W-:Y:S02]  /*0520*/  ISETP.NE.AND P3, PT, R22, RZ, PT ;  /* 0x000000ff1600720c */ /* 0x000fe40003f65270 */
[----:B------:R-:W-:-:S13]  /*0530*/  ISETP.GE.U32.AND P1, PT, R13, R12, PT ;  /* 0x0000000c0d00720c */ /* 0x000fda0003f26070 */
[----:B------:R-:W-:Y:S01]  /*0540*/  @P1 VIADD R3, R3, 0x1 ;  /* 0x0000000103031836 */ /* 0x000fe20000000000 */
[----:B------:R-:W-:-:S03]  /*0550*/  ISETP.NE.U32.AND P1, PT, R18, 0x1, PT ;  /* 0x000000011200780c */ /* 0x000fc60003f25070 */
[----:B------:R-:W-:Y:S01]  /*0560*/  @!P2 IMAD.MOV R3, RZ, RZ, -R3 ;  /* 0x000000ffff03a224 */ /* 0x000fe200078e0a03 */
[----:B------:R-:W-:Y:S02]  /*0570*/  @!P3 LOP3.LUT R3, RZ, R22, RZ, 0x33, !PT ;  /* 0x00000016ff03b212 */ /* 0x000fe400078e33ff */
[----:B------:R-:W-:Y:S02]  /*0580*/  ISETP.NE.U32.AND P2, PT, R16, 0x1, PT ;  /* 0x000000011000780c */ /* 0x000fe40003f45070 */
        /* <DEDUP_REMOVED lines=18> */
.L_x_25243:
[----:B------:R-:W-:Y:S05]  /*06b0*/  BSYNC.RECONVERGENT B1 ;  /* 0x0000000000017941 */ /* 0x000fea0003800200 */
.L_x_25242:
[----:B------:R-:W-:Y:S04]  /*06c0*/  BSSY.RECONVERGENT B1, `(.L_x_25244) ;  /* 0x0000035000017945 */ /* 0x000fe80003800200 */
[----:B------:R-:W-:Y:S05]  /*06d0*/  @P0 BRA `(.L_x_25245) ;  /* 0x0000000000cc0947 */ /* 0x000fea0003800000 */
[----:B-1----:R-:W-:Y:S01]  /*06e0*/  IABS R0, R22 ;  /* 0x0000001600007213 */ /* 0x002fe20000000000 */
[----:B--2---:R-:W-:Y:S01]  /*06f0*/  IMAD R3, R21, UR50, R20 ;  /* 0x0000003215037c24 */ /* 0x004fe2000f8e0214 */
[----:B---3--:R-:W-:Y:S02]  /*0700*/  R2UR UR6, R8 ;  /* 0x00000000080672ca */ /* 0x008fe400000e0000 */
[----:B------:R-:W0:Y:S01]  /*0710*/  I2F.RP R4, R0 ;  /* 0x0000000000047306 */ /* 0x000e220000209400 */
[----:B------:R-:W-:Y:S01]  /*0720*/  IMAD.IADD R3, R24, 0x1, R3 ;  /* 0x0000000118037824 */ /* 0x000fe200078e0203 */
[----:B------:R-:W-:Y:S02]  /*0730*/  R2UR UR7, R9 ;  /* 0x00000000090772ca */ /* 0x000fe400000e0000 */
[----:B------:R-:W-:Y:S02]  /*0740*/  R2UR UR4, R8 ;  /* 0x00000000080472ca */ /* 0x000fe400000e0000 */
[----:B------:R-:W-:-:S02]  /*0750*/  IABS R23, R3 ;  /* 0x0000000300177213 */ /* 0x000fc40000000000 */
[----:B------:R-:W-:Y:S02]  /*0760*/  SHF.R.S64 R26, RZ, 0x1e, R3 ;  /* 0x0000001eff1a7819 */ /* 0x000fe40000001003 */
[----:B------:R-:W-:Y:S01]  /*0770*/  R2UR UR5, R9 ;  /* 0x00000000090572ca */ /* 0x000fe200000e0000 */
        /* <DEDUP_REMOVED lines=41> */
.L_x_25245:
[----:B------:R-:W-:Y:S05]  /*0a10*/  BSYNC.RECONVERGENT B1 ;  /* 0x0000000000017941 */ /* 0x000fea0003800200 */
.L_x_25244:
[----:B------:R-:W-:-:S03]  /*0a20*/  UMOV UR4, 0xffffffff ;  /* 0xffffffff00047882 */ /* 0x000fc60000000000 */
[----:B------:R-:W-:Y:S05]  /*0a30*/  BRA.DIV UR4, `(.L_x_25246) ;  /* 0x0000000604647947 */ /* 0x000fea000b800000 */
[----:B------:R-:W0:Y:S01]  /*0a40*/  SHFL.BFLY PT, R14, R13, 0x1, 0x1f ;  /* 0x0c201f000d0e7f89 */ /* 0x000e2200000e0000 */
[----:B------:R-:W-:-:S03]  /*0a50*/  HFMA2 R15, -RZ, RZ, 0.96630859375, -0.0022525787353515625 ;  /* 0x3bbb989dff0f7431 */ /* 0x000fc600000001ff */
[----:B------:R-:W5:Y:S01]  /*0a60*/  SHFL.BFLY PT, R3, R0, 0x1, 0x1f ;  /* 0x0c201f0000037f89 */ /* 0x000f6200000e0000 */
[----:B0-----:R-:W-:Y:S01]  /*0a70*/  FMNMX R23, R14, R13, !PT ;  /* 0x0000000d0e177209 */ /* 0x001fe20007800000 */
[----:B------:R-:W-:Y:S01]  /*0a80*/  IMAD.MOV.U32 R14, RZ, RZ, 0x437c0000 ;  /* 0x437c0000ff0e7424 */ /* 0x000fe200078e00ff */
[----:B-----5:R-:W-:-:S03]  /*0a90*/  FMNMX R3, R3, R0, !PT ;  /* 0x0000000003037209 */ /* 0x020fc60007800000 */
        /* <DEDUP_REMOVED lines=21> */
[----:B------:R0:W1:Y:S02]  /*0bf0*/  SHFL.BFLY PT, R23, R4, 0x1, 0x1f ;  /* 0x0c201f0004177f89 */ /* 0x00006400000e0000 */
[----:B0-----:R-:W-:-:S07]  /*0c00*/  FADD R3, R13, R14 ;  /* 0x0000000e0d037221 */ /* 0x001fce0000000000 */
.L_x_25261:
        /* <DEDUP_REMOVED lines=11> */
[----:B--234-:R-:W-:Y:S05]  /*0cc0*/  CALL.REL.NOINC `($__internal_404_$__cuda_sm3x_div_rn_noftz_f32_slowpath) ;  /* 0x00000004008c7944 */ /* 0x01cfea0003c00000 */
.L_x_25248:
[----:B------:R-:W-:Y:S05]  /*0cd0*/  BSYNC.RECONVERGENT B1 ;  /* 0x0000000000017941 */ /* 0x000fea0003800200 */
.L_x_25247:
        /* <DEDUP_REMOVED lines=8> */
[----:B------:R-:W-:Y:S01]  /*0d60*/  MOV R25, RZ ;  /* 0x000000ff00197202 */ /* 0x000fe20000000f00 */
[----:B------:R-:W-:Y:S01]  /*0d70*/  IMAD R14, R5, UR44, RZ ;  /* 0x0000002c050e7c24 */ /* 0x000fe2000f8e02ff */
[----:B---3--:R-:W-:Y:S02]  /*0d80*/  R2UR UR4, R8 ;  /* 0x00000000080472ca */ /* 0x008fe400000e0000 */
[----:B------:R-:W-:Y:S01]  /*0d90*/  R2UR UR5, R9 ;  /* 0x00000000090572ca */ /* 0x000fe200000e0000 */
[----:B------:R-:W-:-:S04]  /*0da0*/  IMAD.WIDE.U32 R12, R21, UR44, R24 ;  /* 0x0000002c150c7c25 */ /* 0x000fc8000f8e0018 */
[----:B------:R-:W-:Y:S01]  /*0db0*/  IMAD R15, R21, UR45, R14 ;  /* 0x0000002d150f7c24 */ /* 0x000fe2000f8e020e */
[----:B------:R-:W-:-:S03]  /*0dc0*/  LEA R14, P2, R12, UR46, 0x2 ;  /* 0x0000002e0c0e7c11 */ /* 0x000fc6000f8410ff */
[----:B------:R-:W-:-:S05]  /*0dd0*/  IMAD.IADD R13, R13, 0x1, R15 ;  /* 0x000000010d0d7824 */ /* 0x000fca00078e020f */
[----:B------:R-:W-:-:S05]  /*0de0*/  LEA.HI.X R15, R12, UR47, R13, 0x2, P2 ;  /* 0x0000002f0c0f7c11 */ /* 0x000fca00090f140d */
[----:B------:R0:W-:Y:S02]  /*0df0*/  STG.E desc[UR4][R14.64], R11 ;  /* 0x0000000b0e007986 */ /* 0x0001e4000c101904 */
.L_x_25250:
[----:B------:R-:W-:Y:S05]  /*0e00*/  BSYNC.RECONVERGENT B1 ;  /* 0x0000000000017941 */ /* 0x000fea0003800200 */
.L_x_25249:
[----:B------:R-:W-:Y:S01]  /*0e10*/  BSSY.RECONVERGENT B1, `(.L_x_25251) ;  /* 0x0000007000017945 */ /* 0x000fe20003800200 */
[----:B0-----:R-:W-:-:S03]  /*0e20*/  FFMA R11, R3, R4, R0 ;  /* 0x00000004030b7223 */ /* 0x001fc60000000000 */
[----:B------:R-:W-:Y:S05]  /*0e30*/  @!P1 BRA `(.L_x_25252) ;  /* 0x0000000000109947 */ /* 0x000fea0003800000 */
[----:B------:R-:W-:Y:S01]  /*0e40*/  IMAD.MOV.U32 R0, RZ, RZ, R2 ;  /* 0x000000ffff007224 */ /* 0x000fe200078e0002 */
[----:B------:R-:W-:Y:S01]  /*0e50*/  MOV R4, 0xe80 ;  /* 0x00000e8000047802 */ /* 0x000fe20000000f00 */
[----:B------:R-:W-:-:S07]  /*0e60*/  IMAD.MOV.U32 R3, RZ, RZ, R23 ;  /* 0x000000ffff037224 */ /* 0x000fce00078e0017 */
[----:B--234-:R-:W-:Y:S05]  /*0e70*/  CALL.REL.NOINC `($__internal_404_$__cuda_sm3x_div_rn_noftz_f32_slowpath) ;  /* 0x0000000400207944 */ /* 0x01cfea0003c00000 */
.L_x_25252:
[----:B------:R-:W-:Y:S05]  /*0e80*/  BSYNC.RECONVERGENT B1 ;  /* 0x0000000000017941 */ /* 0x000fea0003800200 */
.L_x_25251:
[----:B------:R-:W-:Y:S04]  /*0e90*/  BSSY.RECONVERGENT B1, `(.L_x_25253) ;  /* 0x000000c000017945 */ /* 0x000fe80003800200 */
[----:B------:R-:W-:Y:S05]  /*0ea0*/  @P0 BRA `(.L_x_25254) ;  /* 0x0000000000280947 */ /* 0x000fea0003800000 */
[----:B------:R-:W-:Y:S01]  /*0eb0*/  IMAD R0, R5, UR44, RZ ;  /* 0x0000002c05007c24 */ /* 0x000fe2000f8e02ff */
[----:B---3--:R-:W-:Y:S01]  /*0ec0*/  R2UR UR4, R8 ;  /* 0x00000000080472ca */ /* 0x008fe200000e0000 */
[----:B----4-:R-:W-:Y:S01]  /*0ed0*/  IMAD.WIDE.U32 R2, R21, UR44, R6 ;  /* 0x0000002c15027c25 */ /* 0x010fe2000f8e0006 */
[----:B------:R-:W-:-:S03]  /*0ee0*/  R2UR UR5, R9 ;  /* 0x00000000090572ca */ /* 0x000fc600000e0000 */
[----:B------:R-:W-:Y:S01]  /*0ef0*/  IMAD R13, R21, UR45, R0 ;  /* 0x0000002d150d7c24 */ /* 0x000fe2000f8e0200 */
[----:B------:R-:W-:-:S04]  /*0f00*/  IADD3 R0, P0, PT, R24, R2, RZ ;  /* 0x0000000218007210 */ /* 0x000fc80007f1e0ff */
[----:B------:R-:W-:Y:S02]  /*0f10*/  IADD3.X R3, PT, PT, R13, R3, RZ, P0, !PT ;  /* 0x000000030d037210 */ /* 0x000fe400007fe4ff */
[----:B------:R-:W-:-:S04]  /*0f20*/  LEA R2, P0, R0, UR46, 0x2 ;  /* 0x0000002e00027c11 */ /* 0x000fc8000f8010ff */
[----:B------:R-:W-:-:S05]  /*0f30*/  LEA.HI.X R3, R0, UR47, R3, 0x2, P0 ;  /* 0x0000002f00037c11 */ /* 0x000fca00080f1403 */
[----:B------:R0:W-:Y:S04]  /*0f40*/  STG.E desc[UR4][R2.64], R11 ;  /* 0x0000000b02007986 */ /* 0x0001e8000c101904 */
.L_x_25254:
[----:B------:R-:W-:Y:S05]  /*0f50*/  BSYNC.RECONVERGENT B1 ;  /* 0x0000000000017941 */ /* 0x000fea0003800200 */
.L_x_25253:
[----:B------:R-:W-:-:S04]  /*0f60*/  IADD3 R21, P0, PT, R10, R21, RZ ;  /* 0x000000150a157210 */ /* 0x000fc80007f1e0ff */
[----:B------:R-:W-:Y:S02]  /*0f70*/  LEA.HI.X.SX32 R5, R10, R5, 0x1, P0 ;  /* 0x000000050a057211 */ /* 0x000fe400000f0eff */
[----:B------:R-:W-:-:S04]  /*0f80*/  ISETP.GE.U32.AND P0, PT, R21, UR48, PT ;  /* 0x0000003015007c0c */ /* 0x000fc8000bf06070 */
[----:B------:R-:W-:-:S13]  /*0f90*/  ISETP.GE.AND.EX P0, PT, R5, UR49, PT, P0 ;  /* 0x0000003105007c0c */ /* 0x000fda000bf06300 */
[----:B------:R-:W-:Y:S05]  /*0fa0*/  @!P0 BRA `(.L_x_25255) ;  /* 0xfffffff000dc8947 */ /* 0x000fea000383ffff */
[----:B------:R-:W-:Y:S05]  /*0fb0*/  BSYNC B0 ;  /* 0x0000000000007941 */ /* 0x000fea0003800000 */
.L_x_25241:
[----:B------:R-:W-:Y:S05]  /*0fc0*/  EXIT ;  /* 0x000000000000794d */ /* 0x000fea0003800000 */
.L_x_25246:
[----:B------:R-:W-:Y:S01]  /*0fd0*/  BSSY B1, `(.L_x_25256) ;  /* 0x0000007000017945 */ /* 0x000fe20003800000 */
[----:B------:R-:W-:Y:S02]  /*0fe0*/  IMAD.MOV.U32 R12, RZ, RZ, 0x1 ;  /* 0x00000001ff0c7424 */ /* 0x000fe400078e00ff */
[----:B------:R-:W-:Y:S02]  /*0ff0*/  IMAD.MOV.U32 R11, RZ, RZ, 0x1f ;  /* 0x0000001fff0b7424 */ /* 0x000fe400078e00ff */
[----:B------:R-:W-:-:S07]  /*1000*/  IMAD.MOV.U32 R15, RZ, RZ, -0x1 ;  /* 0xffffffffff0f7424 */ /* 0x000fce00078e00ff */
[----:B-1234-:R-:W-:Y:S05]  /*1010*/  WARPSYNC.COLLECTIVE R15, `(.L_x_25257) ;  /* 0x000000000f087348 */ /* 0x01efea0003c00000 */
[----:B------:R0:W0:Y:S02]  /*1020*/  SHFL.BFLY P6, R14, R13, R12, R11 ;  /* 0x0c00000c0d0e7389 */ /* 0x00002400000c000b */
[----:B01234-:R-:W-:Y:S05]  /*1030*/  ENDCOLLECTIVE ;  /* 0x000000000000791b */ /* 0x01ffea0003800000 */
.L_x_25257:
[----:B------:R-:W-:Y:S05]  /*1040*/  BSYNC B1 ;  /* 0x0000000000017941 */ /* 0x000fea0003800000 */
.L_x_25256:
[----:B------:R-:W-:Y:S01]  /*1050*/  FMNMX R23, R14, R13, !PT ;  /* 0x0000000d0e177209 */ /* 0x000fe20007800000 */
[----:B------:R-:W-:Y:S01]  /*1060*/  IMAD.MOV.U32 R12, RZ, RZ, 0x1 ;  /* 0x00000001ff0c7424 */ /* 0x000fe200078e00ff */
[----:B------:R-:W-:Y:S01]  /*1070*/  MOV R13, R0 ;  /* 0x00000000000d7202 */ /* 0x000fe20000000f00 */
[----:B------:R-:W-:Y:S02]  /*1080*/  IMAD.MOV.U32 R11, RZ, RZ, 0x1f ;  /* 0x0000001fff0b7424 */ /* 0x000fe400078e00ff */
[----:B------:R-:W-:-:S07]  /*1090*/  IMAD.MOV.U32 R15, RZ, RZ, -0x1 ;  /* 0xffffffffff0f7424 */ /* 0x000fce00078e00ff */
[----:B------:R-:W-:Y:S05]  /*10a0*/  WARPSYNC.COLLECTIVE R15, `(.L_x_25258) ;  /* 0x000000000f087348 */ /* 0x000fea0003c00000 */
[----:B------:R0:W1:Y:S02]  /*10b0*/  SHFL.BFLY P6, R14, R13, R12, R11 ;  /* 0x0c00000c0d0e7389 */ /* 0x00006400000c000b */
[----:B01----:R-:W-:Y:S05]  /*10c0*/  ENDCOLLECTIVE ;  /* 0x000000000000791b */ /* 0x003fea0003800000 */
.L_x_25258:
[----:B------:R-:W-:-:S04]  /*10d0*/  MOV R3, R14 ;  /* 0x0000000e00037202 */ /* 0x000fc80000000f00 */
[----:B------:R-:W-:Y:S01]  /*10e0*/  FMNMX R3, R3, R0, !PT ;  /* 0x0000000003037209 */ /* 0x000fe20007800000 */
[----:B------:R-:W-:Y:S01]  /*10f0*/  FADD R0, -R23, R2 ;  /* 0x0000000217007221 */ /* 0x000fe20000000100 */
[----:B------:R-:W-:Y:S02]  /*1100*/  IMAD.MOV.U32 R2, RZ, RZ, 0x3bbb989d ;  /* 0x3bbb989dff027424 */ /* 0x000fe400078e00ff */
[----:B------:R-:W-:Y:S02]  /*1110*/  IMAD.MOV.U32 R23, RZ, RZ, 0x437c0000 ;  /* 0x437c0000ff177424 */ /* 0x000fe400078e00ff */
        /* <DEDUP_REMOVED lines=8> */
[----:B------:R-:W-:Y:S01]  /*11a0*/  SHF.L.U32 R0, R4, 0x17, RZ ;  /* 0x0000001704007819 */ /* 0x000fe200000006ff */
[C---:B------:R-:W-:Y:S01]  /*11b0*/  FADD R4, R2.reuse, -12583039 ;  /* 0xcb40007f02047421 */ /* 0x040fe20000000000 */
[----:B------:R-:W-:Y:S01]  /*11c0*/  IMAD.SHL.U32 R2, R2, 0x800000, RZ ;  /* 0x0080000002027824 */ /* 0x000fe200078e00ff */
[----:B------:R-:W0:Y:S02]  /*11d0*/  MUFU.EX2 R11, R14 ;  /* 0x0000000e000b7308 */ /* 0x000e240000000800 */
[----:B------:R-:W-:-:S04]  /*11e0*/  FFMA R4, R3, 1.4426950216293334961, -R4 ;  /* 0x3fb8aa3b03047823 */ /* 0x000fc80000000804 */
[----:B------:R-:W-:-:S06]  /*11f0*/  FFMA R23, R3, 1.925963033500011079e-08, R4 ;  /* 0x32a5706003177823 */ /* 0x000fcc0000000004 */
[----:B------:R-:W1:Y:S01]  /*1200*/  MUFU.EX2 R23, R23 ;  /* 0x0000001700177308 */ /* 0x000e620000000800 */
[----:B0-----:R-:W-:Y:S01]  /*1210*/  FMUL R0, R0, R11 ;  /* 0x0000000b00007220 */ /* 0x001fe20000400000 */
[----:B------:R-:W-:-:S03]  /*1220*/  IMAD.MOV.U32 R11, RZ, RZ, 0x1f ;  /* 0x0000001fff0b7424 */ /* 0x000fc600078e00ff */
[----:B------:R-:W-:-:S07]  /*1230*/  FADD R13, RZ, R0 ;  /* 0x00000000ff0d7221 */ /* 0x000fce0000000000 */
[----:B-1----:R-:W-:Y:S05]  /*1240*/  WARPSYNC.COLLECTIVE R15, `(.L_x_25259) ;  /* 0x000000000f087348 */ /* 0x002fea0003c00000 */
[----:B------:R0:W2:Y:S02]  /*1250*/  SHFL.BFLY P6, R14, R13, R12, R11 ;  /* 0x0c00000c0d0e7389 */ /* 0x0000a400000c000b */
[----:B012---:R-:W-:Y:S05]  /*1260*/  ENDCOLLECTIVE ;  /* 0x000000000000791b */ /* 0x007fea0003800000 */
.L_x_25259:
[----:B------:R-:W-:-:S04]  /*1270*/  FMUL R2, R2, R23 ;  /* 0x0000001702027220 */ /* 0x000fc80000400000 */
[----:B------:R-:W-:Y:S01]  /*1280*/  FADD R4, RZ, R2 ;  /* 0x00000002ff047221 */ /* 0x000fe20000000000 */
[----:B------:R-:W-:-:S04]  /*1290*/  FADD R3, R13, R14 ;  /* 0x0000000e0d037221 */ /* 0x000fc80000000000 */
[----:B------:R-:W-:-:S07]  /*12a0*/  MOV R13, R4 ;  /* 0x00000004000d7202 */ /* 0x000fce0000000f00 */
[----:B------:R-:W-:Y:S05]  /*12b0*/  WARPSYNC.COLLECTIVE R15, `(.L_x_25260) ;  /* 0x000000000f087348 */ /* 0x000fea0003c00000 */
[----:B------:R0:W1:Y:S02]  /*12c0*/  SHFL.BFLY P6, R14, R13, R12, R11 ;  /* 0x0c00000c0d0e7389 */ /* 0x00006400000c000b */
[----:B01----:R-:W-:Y:S05]  /*12d0*/  ENDCOLLECTIVE ;  /* 0x000000000000791b */ /* 0x003fea0003800000 */
.L_x_25260:
[----:B------:R-:W-:Y:S01]  /*12e0*/  IMAD.MOV.U32 R23, RZ, RZ, R14 ;  /* 0x000000ffff177224 */ /* 0x000fe200078e000e */
[----:B------:R-:W-:Y:S06]  /*12f0*/  BRA `(.L_x_25261) ;  /* 0xfffffff800447947 */ /* 0x000fec000383ffff */
        .weak           $__internal_404_$__cuda_sm3x_div_rn_noftz_f32_slowpath
        .type           $__internal_404_$__cuda_sm3x_div_rn_noftz_f32_slowpath,@function
        .size           $__internal_404_$__cuda_sm3x_div_rn_noftz_f32_slowpath,(.L_x_37781 - $__internal_404_$__cuda_sm3x_div_rn_noftz_f32_slowpath)
$__internal_404_$__cuda_sm3x_div_rn_noftz_f32_slowpath:
        /* <DEDUP_REMOVED lines=34> */
.L_x_25263:
        /* <DEDUP_REMOVED lines=51> */
.L_x_25270:
[----:B------:R-:W-:-:S04]  /*1850*/  LOP3.LUT R0, R0, 0x80000000, RZ, 0xc0, !PT ;  /* 0x8000000000007812 */ /* 0x000fc800078ec0ff */
[----:B------:R-:W-:Y:S01]  /*1860*/  LOP3.LUT R0, R0, 0x7f800000, RZ, 0xfc, !PT ;  /* 0x7f80000000007812 */ /* 0x000fe200078efcff */
[----:B------:R-:W-:Y:S06]  /*1870*/  BRA `(.L_x_25271) ;  /* 0x0000000000047947 */ /* 0x000fec0003800000 */
.L_x_25269:
[----:B------:R-:W-:-:S07]  /*1880*/  IMAD R0, R15, 0x800000, R0 ;  /* 0x008000000f007824 */ /* 0x000fce00078e0200 */
.L_x_25271:
[----:B------:R-:W-:Y:S05]  /*1890*/  BSYNC.RECONVERGENT B3 ;  /* 0x0000000000037941 */ /* 0x000fea0003800200 */
.L_x_25268:
[----:B------:R-:W-:Y:S05]  /*18a0*/  BRA `(.L_x_25272) ;  /* 0x0000000000207947 */ /* 0x000fea0003800000 */
.L_x_25267:
[----:B------:R-:W-:-:S04]  /*18b0*/  LOP3.LUT R0, R3, 0x80000000, R0, 0x48, !PT ;  /* 0x8000000003007812 */ /* 0x000fc800078e4800 */
[----:B------:R-:W-:Y:S01]  /*18c0*/  LOP3.LUT R0, R0, 0x7f800000, RZ, 0xfc, !PT ;  /* 0x7f80000000007812 */ /* 0x000fe200078efcff */
[----:B------:R-:W-:Y:S06]  /*18d0*/  BRA `(.L_x_25272) ;  /* 0x0000000000147947 */ /* 0x000fec0003800000 */
.L_x_25266:
[----:B------:R-:W-:Y:S01]  /*18e0*/  LOP3.LUT R0, R3, 0x80000000, R0, 0x48, !PT ;  /* 0x8000000003007812 */ /* 0x000fe200078e4800 */
[----:B------:R-:W-:Y:S06]  /*18f0*/  BRA `(.L_x_25272) ;  /* 0x00000000000c7947 */ /* 0x000fec0003800000 */
.L_x_25265:
[----:B------:R-:W0:Y:S01]  /*1900*/  MUFU.RSQ R0, -QNAN ;  /* 0xffc0000000007908 */ /* 0x000e220000001400 */
[----:B------:R-:W-:Y:S05]  /*1910*/  BRA `(.L_x_25272) ;  /* 0x0000000000047947 */ /* 0x000fea0003800000 */
.L_x_25264:
[----:B------:R-:W-:-:S07]  /*1920*/  FADD.FTZ R0, R0, R3 ;  /* 0x0000000300007221 */ /* 0x000fce0000010000 */
.L_x_25272:
[----:B------:R-:W-:Y:S05]  /*1930*/  BSYNC.RECONVERGENT B2 ;  /* 0x0000000000027941 */ /* 0x000fea0003800200 */
.L_x_25262:
[----:B------:R-:W-:Y:S01]  /*1940*/  MOV R12, R4 ;  /* 0x00000004000c7202 */ /* 0x000fe20000000f00 */
[----:B------:R-:W-:Y:S02]  /*1950*/  IMAD.MOV.U32 R13, RZ, RZ, 0x0 ;  /* 0x00000000ff0d7424 */ /* 0x000fe400078e00ff */
[----:B0-----:R-:W-:Y:S02]  /*1960*/  IMAD.MOV.U32 R11, RZ, RZ, R0 ;  /* 0x000000ffff0b7224 */ /* 0x001fe400078e0000 */
[----:B------:R-:W-:Y:S05]  /*1970*/  RET.REL.NODEC R12 `(_Z15SoftmaxWarpImplI22BroadcastScaleMaskLoadIffbLm2EiE11DirectStoreIffEfLi1ELi1ELi2ELi2ELb1EL9Algorithm0EEvT_T0_ll) ;  /* 0xffffffe40ca07950 */ /* 0x000fea0003c3ffff */
.L_x_25273:
        /* <DEDUP_REMOVED lines=16> */
.L_x_37781:


//--------------------- .text._Z15SoftmaxWarpImplI22BroadcastScaleMaskLoadIffbLm2EiE11DirectStoreIffEfLi1ELi1ELi2ELi2ELb0EL9Algorithm0EEvT_T0_ll --------------------------
	.section	.text._Z15SoftmaxWarpImplI22BroadcastScaleMaskLoadIffbLm2EiE11DirectStoreIffEfLi1ELi1ELi2ELi2ELb0EL9Algorithm0EEvT_T0_ll,"ax",@progbits
	.align	128
        .global         _Z15SoftmaxWarpImplI22BroadcastScaleMaskLoadIffbLm2EiE11DirectStoreIffEfLi1ELi1ELi2ELi2ELb0EL9Algorithm0EEvT_T0_ll
        .type           _Z15SoftmaxWarpImplI22BroadcastScaleMaskLoadIffbLm2EiE11DirectStoreIffEfLi1ELi1ELi2ELi2ELb0EL9Algorithm0EEvT_T0_ll,@function
        .size           _Z15SoftmaxWarpImplI22BroadcastScaleMaskLoadIffbLm2EiE11DirectStoreIffEfLi1ELi1ELi2ELi2ELb0EL9Algorithm0EEvT_T0_ll,(.L_x_37782 - _Z15SoftmaxWarpImplI22BroadcastScaleMaskLoadIffbLm2EiE11DirectStoreIffEfLi1ELi1ELi2ELi2ELb0EL9Algorithm0EEvT_T0_ll)
        .other          _Z15SoftmaxWarpImplI22BroadcastScaleMaskLoadIffbLm2EiE11DirectStoreIffEfLi1ELi1ELi2ELi2ELb0EL9Algorithm0EEvT_T0_ll,@"STO_CUDA_ENTRY STV_DEFAULT"
_Z15SoftmaxWarpImplI22BroadcastScaleMaskLoadIffbLm2EiE11DirectStoreIffEfLi1ELi1ELi2ELi2ELb0EL9Algorithm0EEvT_T0_ll:
.text._Z15SoftmaxWarpImplI22BroadcastScaleMaskLoadIffbLm2EiE11DirectStoreIffEfLi1ELi1ELi2ELi2ELb0EL9Algorithm0EEvT_T0_ll:
        /* <DEDUP_REMOVED lines=26> */
.L_x_25274:
        /* <DEDUP_REMOVED lines=19> */
.L_x_25281:
[----:B-1----:R-:W-:Y:S01]  /*02d0*/  IABS R3, R21 ;  /* 0x0000001500037213 */ /* 0x002fe20000000000 */
[----:B0-----:R-:W-:Y:S01]  /*02e0*/  IMAD R2, R19, UR46, R22 ;  /* 0x0000002e13027c24 */ /* 0x001fe2000f8e0216 */
[----:B--2---:R-:W-:Y:S02]  /*02f0*/  R2UR UR8, R6 ;  /* 0x00000000060872ca */ /* 0x004fe400000e0000 */
[----:B------:R-:W0:Y:S01]  /*0300*/  I2F.RP R10, R3 ;  /* 0x00000003000a7306 */ /* 0x000e220000209400 */
[----:B------:R-:W-:Y:S01]  /*0310*/  VIADD R0, R2, UR46 ;  /* 0x0000002e02007c36 */ /* 0x000fe20008000000 */
[C---:B------:R-:W-:Y:S02]  /*0320*/  R2UR UR9, R7.reuse ;  /* 0x00000000070972ca */ /* 0x040fe400000e0000 */
[----:B------:R-:W-:Y:S02]  /*0330*/  R2UR UR4, R6 ;  /* 0x00000000060472ca */ /* 0x000fe400000e0000 */
[----:B------:R-:W-:-:S02]  /*0340*/  R2UR UR5, R7 ;  /* 0x00000000070572ca */ /* 0x000fc400000e0000 */
        /* <DEDUP_REMOVED lines=24> */
[----:B------:R-:W-:Y:S01]  /*04d0*/  @!P2 IMAD.IADD R4, R4, 0x1, -R3 ;  /* 0x000000010404a824 */ /* 0x000fe200078e0a03 */
[----:B------:R-:W-:Y:S01]  /*04e0*/  SHF.R.S64 R12, RZ, 0x1e, R2 ;  /* 0x0000001eff0c7819 */ /* 0x000fe20000001002 */
        /* <DEDUP_REMOVED lines=19> */
[----:B------:R-:W-:Y:S02]  /*0620*/  IMAD R10, R10, UR40, RZ ;  /* 0x000000280a0a7c24 */ /* 0x000fe4000f8e02ff */
[----:B------:R-:W-:Y:S01]  /*0630*/  IMAD.MOV R11, RZ, RZ, -R4 ;  /* 0x000000ffff0b7224 */ /* 0x000fe200078e0a04 */
        /* <DEDUP_REMOVED lines=11> */
[----:B------:R0:W2:Y:S01]  /*06f0*/  LDG.E.U8 R23, desc[UR8][R4.64] ;  /* 0x0000000804177981 */ /* 0x0000a2000c1e1100 */
[C---:B------:R-:W-:Y:S02]  /*0700*/  IADD3 R12, P1, PT, R3.reuse, UR38, RZ ;  /* 0x00000026030c7c10 */ /* 0x040fe4000ff3e0ff */
[----:B------:R-:W-:Y:S02]  /*0710*/  LEA.HI.X.SX32 R11, R2, UR37, 0x2, P0 ;  /* 0x00000025020b7c11 */ /* 0x000fe400080f16ff */
[----:B------:R-:W-:-:S02]  /*0720*/  LEA.HI.X.SX32 R13, R3, UR39, 0x1, P1 ;  /* 0x00000027030d7c11 */ /* 0x000fc400088f0eff */
        /* <DEDUP_REMOVED lines=44> */
.L_x_25287:
        /* <DEDUP_REMOVED lines=11> */
[----:B------:R-:W-:Y:S05]  /*0aa0*/  CALL.REL.NOINC `($__internal_405_$__cuda_sm3x_div_rn_noftz_f32_slowpath) ;  /* 0x0000000400707944 */ /* 0x000fea0003c00000 */
.L_x_25278:
[----:B------:R-:W-:Y:S05]  /*0ab0*/  BSYNC.RECONVERGENT B1 ;  /* 0x0000000000017941 */ /* 0x000fea0003800200 */
.L_x_25277:
        /* <DEDUP_REMOVED lines=22> */
[----:B------:R-:W-:Y:S05]  /*0c20*/  CALL.REL.NOINC `($__internal_405_$__cuda_sm3x_div_rn_noftz_f32_slowpath) ;  /* 0x0000000400107944 */ /* 0x000fea0003c00000 */
[----:B------:R-:W-:-:S07]  /*0c30*/  MOV R15, R13 ;  /* 0x0000000d000f7202 */ /* 0x000fce0000000f00 */
.L_x_25280:
[----:B------:R-:W-:Y:S05]  /*0c40*/  BSYNC.RECONVERGENT B1 ;  /* 0x0000000000017941 */ /* 0x000fea0003800200 */
.L_x_25279:
        /* <DEDUP_REMOVED lines=13> */
.L_x_25275:
[----:B------:R-:W-:Y:S05]  /*0d20*/  EXIT ;  /* 0x000000000000794d */ /* 0x000fea0003800000 */
.L_x_25276:
        /* <DEDUP_REMOVED lines=8> */
.L_x_25283:
[----:B------:R-:W-:Y:S05]  /*0db0*/  BSYNC B1 ;  /* 0x0000000000017941 */ /* 0x000fea0003800000 */
.L_x_25282:
        /* <DEDUP_REMOVED lines=9> */
.L_x_25284:
[----:B------:R-:W-:-:S05]  /*0e50*/  FMNMX R2, R3, R2, !PT ;  /* 0x0000000203027209 */ /* 0x000fca0007800000 */
[----:B------:R-:W-:Y:S01]  /*0e60*/  FADD R2, R23, -R2 ;  /* 0x8000000217027221 */ /* 0x000fe20000000000 */
[----:B------:R-:W-:Y:S01]  /*0e70*/  IMAD.MOV.U32 R23, RZ, RZ, 0x437c0000 ;  /* 0x437c0000ff177424 */ /* 0x000fe200078e00ff */
[----:B------:R-:W-:Y:S02]  /*0e80*/  FMNMX R3, R0, R14, !PT ;  /* 0x0000000e00037209 */ /* 0x000fe40007800000 */
        /* <DEDUP_REMOVED lines=22> */
.L_x_25285:
[----:B------:R-:W-:-:S04]  /*0ff0*/  FADD R4, RZ, R0 ;  /* 0x00000000ff047221 */ /* 0x000fc80000000000 */
[----:B------:R-:W-:Y:S01]  /*1000*/  IMAD.MOV.U32 R13, RZ, RZ, R4 ;  /* 0x000000ffff0d7224 */ /* 0x000fe200078e0004 */
[----:B------:R-:W-:-:S07]  /*1010*/  MOV R10, R14 ;  /* 0x0000000e000a7202 */ /* 0x000fce0000000f00 */
[----:B------:R-:W-:Y:S05]  /*1020*/  WARPSYNC.COLLECTIVE R15, `(.L_x_25286) ;  /* 0x000000000f087348 */ /* 0x000fea0003c00000 */
[----:B------:R0:W1:Y:S02]  /*1030*/  SHFL.BFLY P6, R14, R13, R12, R11 ;  /* 0x0c00000c0d0e7389 */ /* 0x00006400000c000b */
[----:B01----:R-:W-:Y:S05]  /*1040*/  ENDCOLLECTIVE ;  /* 0x000000000000791b */ /* 0x003fea0003800000 */
.L_x_25286:
[----:B------:R-:W-:Y:S01]  /*1050*/  FADD R3, R3, R10 ;  /* 0x0000000a03037221 */ /* 0x000fe20000000000 */
[----:B------:R-:W-:Y:S06]  /*1060*/  BRA `(.L_x_25287) ;  /* 0xfffffff800607947 */ /* 0x000fec000383ffff */
        .weak           $__internal_405_$__cuda_sm3x_div_rn_noftz_f32_slowpath
        .type           $__internal_405_$__cuda_sm3x_div_rn_noftz_f32_slowpath,@function
        .size           $__internal_405_$__cuda_sm3x_div_rn_noftz_f32_slowpath,(.L_x_37782 - $__internal_405_$__cuda_sm3x_div_rn_noftz_f32_slowpath)
$__internal_405_$__cuda_sm3x_div_rn_noftz_f32_slowpath:
        /* <DEDUP_REMOVED lines=34> */
.L_x_25289:
        /* <DEDUP_REMOVED lines=51> */
.L_x_25296:
[----:B------:R-:W-:-:S04]  /*15c0*/  LOP3.LUT R2, R2, 0x80000000, RZ, 0xc0, !PT ;  /* 0x8000000002027812 */ /* 0x000fc800078ec0ff */
[----:B------:R-:W-:Y:S01]  /*15d0*/  LOP3.LUT R2, R2, 0x7f800000, RZ, 0xfc, !PT ;  /* 0x7f80000002027812 */ /* 0x000fe200078efcff */
[----:B------:R-:W-:Y:S06]  /*15e0*/  BRA `(.L_x_25297) ;  /* 0x0000000000047947 */ /* 0x000fec0003800000 */
.L_x_25295:
[----:B------:R-:W-:-:S07]  /*15f0*/  IMAD R2, R12, 0x800000, R2 ;  /* 0x008000000c027824 */ /* 0x000fce00078e0202 */
.L_x_25297:
[----:B------:R-:W-:Y:S05]  /*1600*/  BSYNC.RECONVERGENT B3 ;  /* 0x0000000000037941 */ /* 0x000fea0003800200 */
.L_x_25294:
[----:B------:R-:W-:Y:S05]  /*1610*/  BRA `(.L_x_25298) ;  /* 0x0000000000207947 */ /* 0x000fea0003800000 */
.L_x_25293:
[----:B------:R-:W-:-:S04]  /*1620*/  LOP3.LUT R2, R3, 0x80000000, R2, 0x48, !PT ;  /* 0x8000000003027812 */ /* 0x000fc800078e4802 */
[----:B------:R-:W-:Y:S01]  /*1630*/  LOP3.LUT R2, R2, 0x7f800000, RZ, 0xfc, !PT ;  /* 0x7f80000002027812 */ /* 0x000fe200078efcff */
[----:B------:R-:W-:Y:S06]  /*1640*/  BRA `(.L_x_25298) ;  /* 0x0000000000147947 */ /* 0x000fec0003800000 */
.L_x_25292:
[----:B------:R-:W-:Y:S01]  /*1650*/  LOP3.LUT R2, R3, 0x80000000, R2, 0x48, !PT ;  /* 0x8000000003027812 */ /* 0x000fe200078e4802 */
[----:B------:R-:W-:Y:S06]  /*1660*/  BRA `(.L_x_25298) ;  /* 0x00000000000c7947 */ /* 0x000fec0003800000 */
.L_x_25291:
[----:B------:R-:W0:Y:S01]  /*1670*/  MUFU.RSQ R2, -QNAN ;  /* 0xffc0000000027908 */ /* 0x000e220000001400 */
[----:B------:R-:W-:Y:S05]  /*1680*/  BRA `(.L_x_25298) ;  /* 0x0000000000047947 */ /* 0x000fea0003800000 */
.L_x_25290:
[----:B------:R-:W-:-:S07]  /*1690*/  FADD.FTZ R2, R2, R3 ;  /* 0x0000000302027221 */ /* 0x000fce0000010000 */
.L_x_25298:
[----:B------:R-:W-:Y:S05]  /*16a0*/  BSYNC.RECONVERGENT B2 ;  /* 0x0000000000027941 */ /* 0x000fea0003800200 */
.L_x_25288:
[----:B0-----:R-:W-:Y:S01]  /*16b0*/  IMAD.MOV.U32 R13, RZ, RZ, R2 ;  /* 0x000000ffff0d7224 */ /* 0x001fe200078e0002 */
[----:B------:R-:W-:Y:S01]  /*16c0*/  MOV R2, R10 ;  /* 0x0000000a00027202 */ /* 0x000fe20000000f00 */
[----:B------:R-:W-:-:S04]  /*16d0*/  IMAD.MOV.U32 R3, RZ, RZ, 0x0 ;  /* 0x00000000ff037424 */ /* 0x000fc800078e00ff */
[----:B------:R-:W-:Y:S05]  /*16e0*/  RET.REL.NODEC R2 `(_Z15SoftmaxWarpImplI22BroadcastScaleMaskLoadIffbLm2EiE11DirectStoreIffEfLi1ELi1ELi2ELi2ELb0EL9Algorithm0EEvT_T0_ll) ;  /* 0xffffffe802447950 */ /* 0x000fea0003c3ffff */
.L_x_25299:
        /* <DEDUP_REMOVED lines=9> */
.L_x_37782:


//--------------------- .text._Z15SoftmaxWarpImplI22BroadcastScaleMaskLoadIffbLm2EiE11DirectStoreIffEfLi1ELi1ELi1ELi1ELb1EL9Algorithm0EEvT_T0_ll --------------------------
	.section	.text._Z15SoftmaxWarpImplI22BroadcastScaleMaskLoadIffbLm2EiE11DirectStoreIffEfLi1ELi1ELi1ELi1ELb1EL9Algorithm0EEvT_T0_ll,"ax",@progbits
	.align	128
        .global         _Z15SoftmaxWarpImplI22BroadcastScaleMaskLoadIffbLm2EiE11DirectStoreIffEfLi1ELi1ELi1ELi1ELb1EL9Algorithm0EEvT_T0_ll
        .type           _Z15SoftmaxWarpImplI22BroadcastScaleMaskLoadIffbLm2EiE11DirectStoreIffEfLi1ELi1ELi1ELi1ELb1EL9Algorithm0EEvT_T0_ll,@function
        .size           _Z15SoftmaxWarpImplI22BroadcastScaleMaskLoadIffbLm2EiE11DirectStoreIffEfLi1ELi1ELi1ELi1ELb1EL9Algorithm0EEvT_T0_ll,(.L_x_37784 - _Z15SoftmaxWarpImplI22BroadcastScaleMaskLoadIffbLm2EiE11DirectStoreIffEfLi1ELi1ELi1ELi1ELb1EL9Algorithm0EEvT_T0_ll)
        .other          _Z15SoftmaxWarpImplI22BroadcastScaleMaskLoadIffbLm2EiE11DirectStoreIffEfLi1ELi1ELi1ELi1ELb1EL9Algorithm0EEvT_T0_ll,@"STO_CUDA_ENTRY STV_DEFAULT"
_Z15SoftmaxWarpImplI22BroadcastScaleMaskLoadIffbLm2EiE11DirectStoreIffEfLi1ELi1ELi1ELi1ELb1EL9Algorithm0EEvT_T0_ll:
.text._Z15SoftmaxWarpImplI22BroadcastScaleMaskLoadIffbLm2EiE11DirectStoreIffEfLi1ELi1ELi1ELi1ELb1EL9Algorithm0EEvT_T0_ll:
        /* <DEDUP_REMOVED lines=29> */
.L_x_25300:
        /* <DEDUP_REMOVED lines=38> */
[----:B------:R-:W-:Y:S02]  /*0430*/  IMAD R3, R2, R11, R3 ;  /* 0x0000000b02037224 */ /* 0x000fe400078e0203 */
[----:B------:R-:W-:-:S03]  /*0440*/  IMAD.MOV.U32 R11, RZ, RZ, RZ ;  /* 0x000000ffff0b7224 */ /* 0x000fc600078e00ff */
[----:B------:R-:W-:-:S13]  /*0450*/  ISETP.GE.U32.AND P0, PT, R3, R2, PT ;  /* 0x000000020300720c */ /* 0x000fda0003f06070 */
[----:B------:R-:W-:Y:S02]  /*0460*/  @P0 IMAD.IADD R3, R3, 0x1, -R2 ;  /* 0x0000000103030824 */ /* 0x000fe400078e0a02 */
[----:B------:R-:W-:-:S03]  /*0470*/  @P0 VIADD R4, R4, 0x1 ;  /* 0x0000000104040836 */ /* 0x000fc60000000000 */
[----:B------:R-:W-:-:S13]  /*0480*/  ISETP.GE.U32.AND P1, PT, R3, R2, PT ;  /* 0x000000020300720c */ /* 0x000fda0003f26070 */
[----:B------:R-:W-:Y:S01]  /*0490*/  @P1 VIADD R4, R4, 0x1 ;  /* 0x0000000104041836 */ /* 0x000fe20000000000 */
[----:B------:R-:W-:-:S04]  /*04a0*/  @!P2 LOP3.LUT R4, RZ, R2, RZ, 0x33, !PT ;  /* 0x00000002ff04a212 */ /* 0x000fc800078e33ff */
[----:B------:R-:W-:Y:S01]  /*04b0*/  MOV R10, R4 ;  /* 0x00000004000a7202 */ /* 0x000fe20000000f00 */
[----:B------:R-:W-:Y:S06]  /*04c0*/  BRA `(.L_x_25303) ;  /* 0x0000000000107947 */ /* 0x000fec0003800000 */
.L_x_25302:
[----:B------:R-:W-:-:S07]  /*04d0*/  MOV R0, 0x4f0 ;  /* 0x000004f000007802 */ /* 0x000fce0000000f00 */
[----:B------:R-:W-:Y:S05]  /*04e0*/  CALL.REL.NOINC `($__internal_406_$__cuda_sm20_div_u64) ;  /* 0x0000001400147944 */ /* 0x000fea0003c00000 */
[----:B------:R-:W-:Y:S02]  /*04f0*/  IMAD.MOV.U32 R10, RZ, RZ, R3 ;  /* 0x000000ffff0a7224 */ /* 0x000fe400078e0003 */
[----:B------:R-:W-:-:S07]  /*0500*/  IMAD.MOV.U32 R11, RZ, RZ, R4 ;  /* 0x000000ffff0b7224 */ /* 0x000fce00078e0004 */
.L_x_25303:
[----:B------:R-:W-:Y:S05]  /*0510*/  BSYNC.RECONVERGENT B0 ;  /* 0x0000000000007941 */ /* 0x000fea0003800200 */
.L_x_25301:
        /* <DEDUP_REMOVED lines=14> */
[----:B------:R-:W-:Y:S02]  /*0600*/  IMAD.MOV.U32 R0, RZ, RZ, 0x3bbb989d ;  /* 0x3bbb989dff007424 */ /* 0x000fe400078e00ff */
        /* <DEDUP_REMOVED lines=21> */
[----:B------:R-:W-:-:S06]  /*0760*/  IMAD.HI.U32 R17, R17, R19, R16 ;  /* 0x0000001311117227 */ /* 0x000fcc00078e0010 */
        /* <DEDUP_REMOVED lines=14> */
[----:B------:R-:W-:Y:S01]  /*0850*/  ISETP.NE.AND.EX P1, PT, R21, RZ, PT, P1 ;  /* 0x000000ff1500720c */ /* 0x000fe20003f25310 */
[----:B------:R-:W-:Y:S01]  /*0860*/  @!P3 IMAD.MOV R17, RZ, RZ, -R17 ;  /* 0x000000ffff11b224 */ /* 0x000fe200078e0a11 */
[----:B------:R-:W-:-:S04]  /*0870*/  @!P2 LOP3.LUT R17, RZ, R10, RZ, 0x33, !PT ;  /* 0x0000000aff11a212 */ /* 0x000fc800078e33ff */
[C---:B------:R-:W-:Y:S02]  /*0880*/  IADD3 R13, PT, PT, -R17.reuse, RZ, RZ ;  /* 0x000000ff110d7210 */ /* 0x040fe40007ffe1ff */
[----:B------:R-:W-:Y:S02]  /*0890*/  SEL R17, R17, RZ, P1 ;  /* 0x000000ff11117207 */ /* 0x000fe40000800000 */
[----:B0-----:R-:W-:Y:S01]  /*08a0*/  ISETP.NE.U32.AND P2, PT, R18, 0x1, PT ;  /* 0x000000011200780c */ /* 0x001fe20003f45070 */
[----:B------:R-:W-:Y:S02]  /*08b0*/  IMAD R10, R10, R13, R3 ;  /* 0x0000000d0a0a7224 */ /* 0x000fe400078e0203 */
[----:B--2---:R-:W-:Y:S01]  /*08c0*/  IMAD R17, R17, UR4, RZ ;  /* 0x0000000411117c24 */ /* 0x004fe2000f8e02ff */
[----:B------:R-:W-:Y:S02]  /*08d0*/  ISETP.NE.AND.EX P2, PT, R19, RZ, PT, P2 ;  /* 0x000000ff1300720c */ /* 0x000fe40003f45320 */
[----:B------:R-:W-:-:S02]  /*08e0*/  R2UR UR4, R14 ;  /* 0x000000000e0472ca */ /* 0x000fc400000e0000 */
[----:B------:R-:W-:-:S05]  /*08f0*/  SEL R10, R10, RZ, P2 ;  /* 0x000000ff0a0a7207 */ /* 0x000fca0001000000 */
        /* <DEDUP_REMOVED lines=13> */
.L_x_25307:
[----:B------:R-:W-:Y:S05]  /*09d0*/  BSYNC.RECONVERGENT B1 ;  /* 0x0000000000017941 */ /* 0x000fea0003800200 */
.L_x_25306:
        /* <DEDUP_REMOVED lines=22> */
[----:B-1----:R-:W-:Y:S05]  /*0b40*/  CALL.REL.NOINC `($__internal_407_$__cuda_sm3x_div_rn_noftz_f32_slowpath) ;  /* 0x0000001000947944 */ /* 0x002fea0003c00000 */
.L_x_25309:
[----:B------:R-:W-:Y:S05]  /*0b50*/  BSYNC.RECONVERGENT B1 ;  /* 0x0000000000017941 */ /* 0x000fea0003800200 */
.L_x_25308:
[----:B------:R-:W-:Y:S02]  /*0b60*/  IMAD.MOV.U32 R13, RZ, RZ, R5 ;  /* 0x000000ffff0d7224 */ /* 0x000fe400078e0005 */
[----:B------:R-:W-:Y:S01]  /*0b70*/  IMAD.MOV.U32 R10, RZ, RZ, R8 ;  /* 0x000000ffff0a7224 */ /* 0x000fe200078e0008 */
[----:B------:R-:W-:Y:S06]  /*0b80*/  @P0 BRA `(.L_x_25305) ;  /* 0x0000000000300947 */ /* 0x000fec0003800000 */
[----:B------:R-:W0:Y:S01]  /*0b90*/  LDCU.64 UR4, c[0x0][0x3e0] ;  /* 0x00007c00ff0477ac */ /* 0x000e220008000a00 */
[----:B------:R-:W-:Y:S01]  /*0ba0*/  MOV R5, RZ ;  /* 0x000000ff00057202 */ /* 0x000fe20000000f00 */
        /* <DEDUP_REMOVED lines=10> */
.L_x_25305:
[----:B------:R-:W-:Y:S05]  /*0c50*/  BSYNC.RECONVERGENT B0 ;  /* 0x0000000000007941 */ /* 0x000fea0003800200 */
.L_x_25304:
[----:B------:R-:W3:Y:S01]  /*0c60*/  LDC R6, c[0x0][0x3a8] ;  /* 0x0000ea00ff067b82 */ /* 0x000ee20000000800 */
[----:B------:R-:W-:-:S04]  /*0c70*/  ISETP.NE.U32.AND P0, PT, R12, RZ, PT ;  /* 0x000000ff0c00720c */ /* 0x000fc80003f05070 */
[----:B------:R-:W-:-:S03]  /*0c80*/  ISETP.NE.AND.EX P0, PT, R11, RZ, PT, P0 ;  /* 0x000000ff0b00720c */ /* 0x000fc60003f05300 */
[----:B------:R-:W4:Y:S08]  /*0c90*/  LDC.64 R20, c[0x0][0x390] ;  /* 0x0000e400ff147b82 */ /* 0x000f300000000a00 */
[----:B------:R-:W0:Y:S02]  /*0ca0*/  LDC.64 R18, c[0x0][0x398] ;  /* 0x0000e600ff127b82 */ /* 0x000e240000000a00 */
[----:B------:R-:W-:Y:S05]  /*0cb0*/  @!P0 EXIT ;  /* 0x000000000000894d */ /* 0x000fea0003800000 */
[----:B------:R-:W-:Y:S01]  /*0cc0*/  BSSY.RECONVERGENT B0, `(.L_x_25310) ;  /* 0x00000c6000007945 */ /* 0x000fe20003800200 */
.L_x_25323:
[----:B0-----:R-:W-:Y:S01]  /*0cd0*/  ISETP.GE.U32.AND P0, PT, R4, UR40, PT ;  /* 0x0000002804007c0c */ /* 0x001fe2000bf06070 */
[----:B------:R-:W-:Y:S01]  /*0ce0*/  BSSY.RECONVERGENT B1, `(.L_x_25311) ;  /* 0x0000038000017945 */ /* 0x000fe20003800200 */
[----:B--2---:R-:W-:Y:S02]  /*0cf0*/  IMAD.MOV.U32 R3, RZ, RZ, -0x800000 ;  /* 0xff800000ff037424 */ /* 0x004fe400078e00ff */
[----:B------:R-:W-:Y:S01]  /*0d00*/  ISETP.GE.AND.EX P0, PT, RZ, UR41, PT, P0 ;  /* 0x00000029ff007c0c */ /* 0x000fe2000bf06300 */
[----:B------:R-:W-:Y:S02]  /*0d10*/  IMAD.MOV.U32 R0, RZ, RZ, 0x3bbb989d ;  /* 0x3bbb989dff007424 */ /* 0x000fe400078e00ff */
[----:B------:R-:W-:-:S10]  /*0d20*/  IMAD.MOV.U32 R12, RZ, RZ, -0x800000 ;  /* 0xff800000ff0c7424 */ /* 0x000fd400078e00ff */
        /* <DEDUP_REMOVED lines=51> */
.L_x_25312:
[----:B------:R-:W-:Y:S05]  /*1060*/  BSYNC.RECONVERGENT B1 ;  /* 0x0000000000017941 */ /* 0x000fea0003800200 */
.L_x_25311:
        /* <DEDUP_REMOVED lines=22> */
[----:B-1-34-:R-:W-:Y:S05]  /*11d0*/  CALL.REL.NOINC `($__internal_407_$__cuda_sm3x_div_rn_noftz_f32_slowpath) ;  /* 0x0000000800f07944 */ /* 0x01afea0003c00000 */
.L_x_25314:
[----:B------:R-:W-:Y:S05]  /*11e0*/  BSYNC.RECONVERGENT B1 ;  /* 0x0000000000017941 */ /* 0x000fea0003800200 */
.L_x_25313:
[----:B------:R-:W-:Y:S01]  /*11f0*/  BSSY.RECONVERGENT B1, `(.L_x_25315) ;  /* 0x000000f000017945 */ /* 0x000fe20003800200 */
[----:B------:R-:W-:Y:S02]  /*1200*/  IADD3 R9, P3, PT, R2, R13, RZ ;  /* 0x0000000d02097210 */ /* 0x000fe40007f7e0ff */
[----:B------:R-:W-:Y:S01]  /*1210*/  MOV R8, 0xff800000 ;  /* 0xff80000000087802 */ /* 0x000fe20000000f00 */
[----:B------:R-:W-:Y:S10]  /*1220*/  @P0 BRA `(.L_x_25316) ;  /* 0x00000000002c0947 */ /* 0x000ff40003800000 */
[----:B------:R-:W-:Y:S01]  /*1230*/  IMAD R0, R10, UR44, RZ ;  /* 0x0000002c0a007c24 */ /* 0x000fe2000f8e02ff */
[----:B-1----:R-:W-:Y:S01]  /*1240*/  R2UR UR4, R14 ;  /* 0x000000000e0472ca */ /* 0x002fe200000e0000 */
        /* <DEDUP_REMOVED lines=9> */
.L_x_25316:
[----:B------:R-:W-:Y:S05]  /*12e0*/  BSYNC.RECONVERGENT B1 ;  /* 0x0000000000017941 */ /* 0x000fea0003800200 */
.L_x_25315:
[----:B------:R-:W-:Y:S01]  /*12f0*/  BSSY.RECONVERGENT B1, `(.L_x_25317) ;  /* 0x0000036000017945 */ /* 0x000fe20003800200 */
[----:B------:R-:W-:Y:S02]  /*1300*/  IMAD.MOV.U32 R0, RZ, RZ, 0x3bbb989d ;  /* 0x3bbb989dff007424 */ /* 0x000fe400078e00ff */
[----:B0-----:R-:W-:Y:S01]  /*1310*/  IMAD.MOV.U32 R3, RZ, RZ, -0x800000 ;  /* 0xff800000ff037424 */ /* 0x001fe200078e00ff */
[----:B------:R-:W-:Y:S06]  /*1320*/  @P0 BRA `(.L_x_25318) ;  /* 0x0000000000c80947 */ /* 0x000fec0003800000 */
        /* <DEDUP_REMOVED lines=14> */
[----:B------:R-:W-:-:S04]  /*1410*/  IMAD.HI.U32 R12, R13, R11, R12 ;  /* 0x0000000b0d0c7227 */ /* 0x000fc800078e000c */
[----:B------:R-:W-:-:S04]  /*1420*/  IMAD.MOV.U32 R11, RZ, RZ, R17 ;  /* 0x000000ffff0b7224 */ /* 0x000fc800078e0011 */
        /* <DEDUP_REMOVED lines=34> */
.L_x_25318:
[----:B------:R-:W-:Y:S05]  /*1650*/  BSYNC.RECONVERGENT B1 ;  /* 0x0000000000017941 */ /* 0x000fea0003800200 */
.L_x_25317:
[----:B------:R-:W-:Y:S01]  /*1660*/  FADD R3, -R3, R8 ;  /* 0x0000000803037221 */ /* 0x000fe20000000100 */
[----:B------:R-:W-:Y:S01]  /*1670*/  IMAD.MOV.U32 R11, RZ, RZ, 0x437c0000 ;  /* 0x437c0000ff0b7424 */ /* 0x000fe200078e00ff */
[----:B------:R-:W-:Y:S01]  /*1680*/  BSSY.RECONVERGENT B1, `(.L_x_25319) ;  /* 0x0000016000017945 */ /* 0x000fe20003800200 */
[----:B------:R-:W-:Y:S01]  /*1690*/  IADD3.X R10, PT, PT, R7, R10, RZ, P3, !PT ;  /* 0x0000000a070a7210 */ /* 0x000fe20001ffe4ff */
        /* <DEDUP_REMOVED lines=20> */
.L_x_25320:
[----:B------:R-:W-:Y:S05]  /*17e0*/  BSYNC.RECONVERGENT B1 ;  /* 0x0000000000017941 */ /* 0x000fea0003800200 */
.L_x_25319:
        /* <DEDUP_REMOVED lines=13> */
.L_x_25322:
[----:B------:R-:W-:Y:S05]  /*18c0*/  BSYNC.RECONVERGENT B1 ;  /* 0x0000000000017941 */ /* 0x000fea0003800200 */
.L_x_25321:
[----:B------:R-:W-:-:S05]  /*18d0*/  IADD3 R13, P0, PT, R2, R9, RZ ;  /* 0x00000009020d7210 */ /* 0x000fca0007f1e0ff */
[----:B------:R-:W-:Y:S01]  /*18e0*/  IMAD.X R10, R7, 0x1, R10, P0 ;  /* 0x00000001070a7824 */ /* 0x000fe200000e060a */
[----:B------:R-:W-:-:S04]  /*18f0*/  ISETP.GE.U32.AND P0, PT, R13, UR48, PT ;  /* 0x000000300d007c0c */ /* 0x000fc8000bf06070 */
[----:B------:R-:W-:-:S13]  /*1900*/  ISETP.GE.AND.EX P0, PT, R10, UR49, PT, P0 ;  /* 0x000000310a007c0c */ /* 0x000fda000bf06300 */
[----:B------:R-:W-:Y:S05]  /*1910*/  @!P0 BRA `(.L_x_25323) ;  /* 0xfffffff000ec8947 */ /* 0x000fea000383ffff */
[----:B------:R-:W-:Y:S05]  /*1920*/  BSYNC.RECONVERGENT B0 ;  /* 0x0000000000007941 */ /* 0x000fea0003800200 */
.L_x_25310:
[----:B------:R-:W-:Y:S05]  /*1930*/  EXIT ;  /* 0x000000000000794d */ /* 0x000fea0003800000 */
        .weak           $__internal_406_$__cuda_sm20_div_u64
        .type           $__internal_406_$__cuda_sm20_div_u64,@function
        .size           $__internal_406_$__cuda_sm20_div_u64,($__internal_407_$__cuda_sm3x_div_rn_noftz_f32_slowpath - $__internal_406_$__cuda_sm20_div_u64)
$__internal_406_$__cuda_sm20_div_u64:
        /* <DEDUP_REMOVED lines=50> */
[----:B------:R-:W-:Y:S02]  /*1c60*/  IMAD.X R4, RZ, RZ, R13, P2 ;  /* 0x000000ffff047224 */ /* 0x000fe400010e060d */
[----:B------:R-:W-:Y:S01]  /*1c70*/  IMAD.MOV.U32 R11, RZ, RZ, 0x0 ;  /* 0x00000000ff0b7424 */ /* 0x000fe200078e00ff */
[C---:B------:R-:W-:Y:S01]  /*1c80*/  ISETP.GE.U32.AND.EX P0, PT, R16.reuse, R7, PT, P0 ;  /* 0x000000071000720c */ /* 0x040fe20003f06100 */
[----:B------:R-:W-:Y:S01]  /*1c90*/  IMAD.X R14, R16, 0x1, ~R7, P1 ;  /* 0x00000001100e7824 */ /* 0x000fe200008e0e07 */
[----:B------:R-:W-:Y:S02]  /*1ca0*/  ISETP.NE.U32.AND P1, PT, R2, RZ, PT ;  /* 0x000000ff0200720c */ /* 0x000fe40003f25070 */
[----:B------:R-:W-:Y:S02]  /*1cb0*/  SEL R3, R3, R17, P0 ;  /* 0x0000001103037207 */ /* 0x000fe40000000000 */
[----:B------:R-:W-:-:S02]  /*1cc0*/  SEL R10, R10, R15, P0 ;  /* 0x0000000f0a0a7207 */ /* 0x000fc40000000000 */
[----:B------:R-:W-:Y:S02]  /*1cd0*/  SEL R14, R14, R16, P0 ;  /* 0x000000100e0e7207 */ /* 0x000fe40000000000 */
[----:B------:R-:W-:Y:S02]  /*1ce0*/  SEL R13, R4, R13, P0 ;  /* 0x0000000d040d7207 */ /* 0x000fe40000000000 */
[----:B------:R-:W-:Y:S02]  /*1cf0*/  ISETP.GE.U32.AND P0, PT, R3, R2, PT ;  /* 0x000000020300720c */ /* 0x000fe40003f06070 */
[----:B------:R-:W-:Y:S02]  /*1d00*/  IADD3 R3, P2, PT, R10, 0x1, RZ ;  /* 0x000000010a037810 */ /* 0x000fe40007f5e0ff */
[----:B------:R-:W-:Y:S02]  /*1d10*/  ISETP.GE.U32.AND.EX P0, PT, R14, R7, PT, P0 ;  /* 0x000000070e00720c */ /* 0x000fe40003f06100 */
[----:B------:R-:W-:Y:S01]  /*1d20*/  ISETP.NE.AND.EX P1, PT, R7, RZ, PT, P1 ;  /* 0x000000ff0700720c */ /* 0x000fe20003f25310 */
[----:B------:R-:W-:Y:S01]  /*1d30*/  IMAD.X R4, RZ, RZ, R13, P2 ;  /* 0x000000ffff047224 */ /* 0x000fe200010e060d */
[----:B------:R-:W-:-:S02]  /*1d40*/  SEL R3, R3, R10, P0 ;  /* 0x0000000a03037207 */ /* 0x000fc40000000000 */
[----:B------:R-:W-:Y:S02]  /*1d50*/  MOV R10, R0 ;  /* 0x00000000000a7202 */ /* 0x000fe40000000f00 */
[----:B------:R-:W-:Y:S02]  /*1d60*/  SEL R4, R4, R13, P0 ;  /* 0x0000000d04047207 */ /* 0x000fe40000000000 */
[----:B------:R-:W-:Y:S02]  /*1d70*/  SEL R3, R3, 0xffffffff, P1 ;  /* 0xffffffff03037807 */ /* 0x000fe40000800000 */
[----:B------:R-:W-:Y:S01]  /*1d80*/  SEL R4, R4, 0xffffffff, P1 ;  /* 0xffffffff04047807 */ /* 0x000fe20000800000 */
[----:B------:R-:W-:Y:S06]  /*1d90*/  RET.REL.NODEC R10 `(_Z15SoftmaxWarpImplI22BroadcastScaleMaskLoadIffbLm2EiE11DirectStoreIffEfLi1ELi1ELi1ELi1ELb1EL9Algorithm0EEvT_T0_ll) ;  /* 0xffffffe00a987950 */ /* 0x000fec0003c3ffff */
        .weak           $__internal_407_$__cuda_sm3x_div_rn_noftz_f32_slowpath
        .type           $__internal_407_$__cuda_sm3x_div_rn_noftz_f32_slowpath,@function
        .size           $__internal_407_$__cuda_sm3x_div_rn_noftz_f32_slowpath,(.L_x_37784 - $__internal_407_$__cuda_sm3x_div_rn_noftz_f32_slowpath)
$__internal_407_$__cuda_sm3x_div_rn_noftz_f32_slowpath:
        /* <DEDUP_REMOVED lines=34> */
.L_x_25325:
        /* <DEDUP_REMOVED lines=51> */
.L_x_25332:
[----:B------:R-:W-:-:S04]  /*22f0*/  LOP3.LUT R0, R0, 0x80000000, RZ, 0xc0, !PT ;  /* 0x8000000000007812 */ /* 0x000fc800078ec0ff */
[----:B------:R-:W-:Y:S01]  /*2300*/  LOP3.LUT R0, R0, 0x7f800000, RZ, 0xfc, !PT ;  /* 0x7f80000000007812 */ /* 0x000fe200078efcff */
[----:B------:R-:W-:Y:S06]  /*2310*/  BRA `(.L_x_25333) ;  /* 0x0000000000047947 */ /* 0x000fec0003800000 */
.L_x_25331:
[----:B------:R-:W-:-:S07]  /*2320*/  IMAD R0, R25, 0x800000, R0 ;  /* 0x0080000019007824 */ /* 0x000fce00078e0200 */
.L_x_25333:
[----:B------:R-:W-:Y:S05]  /*2330*/  BSYNC.RECONVERGENT B3 ;  /* 0x0000000000037941 */ /* 0x000fea0003800200 */
.L_x_25330:
[----:B------:R-:W-:Y:S05]  /*2340*/  BRA `(.L_x_25334) ;  /* 0x0000000000207947 */ /* 0x000fea0003800000 */
.L_x_25329:
[----:B------:R-:W-:-:S04]  /*2350*/  LOP3.LUT R0, R3, 0x80000000, R0, 0x48, !PT ;  /* 0x8000000003007812 */ /* 0x000fc800078e4800 */
[----:B------:R-:W-:Y:S01]  /*2360*/  LOP3.LUT R0, R0, 0x7f800000, RZ, 0xfc, !PT ;  /* 0x7f80000000007812 */ /* 0x000fe200078efcff */
[----:B------:R-:W-:Y:S06]  /*2370*/  BRA `(.L_x_25334) ;  /* 0x0000000000147947 */ /* 0x000fec0003800000 */
.L_x_25328:
[----:B------:R-:W-:Y:S01]  /*2380*/  LOP3.LUT R0, R3, 0x80000000, R0, 0x48, !PT ;  /* 0x8000000003007812 */ /* 0x000fe200078e4800 */
[----:B------:R-:W-:Y:S06]  /*2390*/  BRA `(.L_x_25334) ;  /* 0x00000000000c7947 */ /* 0x000fec0003800000 */
.L_x_25327:
[----:B------:R-:W0:Y:S01]  /*23a0*/  MUFU.RSQ R0, -QNAN ;  /* 0xffc0000000007908 */ /* 0x000e220000001400 */
[----:B------:R-:W-:Y:S05]  /*23b0*/  BRA `(.L_x_25334) ;  /* 0x0000000000047947 */ /* 0x000fea0003800000 */
.L_x_25326:
[----:B------:R-:W-:-:S07]  /*23c0*/  FADD.FTZ R0, R0, R3 ;  /* 0x0000000300007221 */ /* 0x000fce0000010000 */
.L_x_25334:
[----:B------:R-:W-:Y:S05]  /*23d0*/  BSYNC.RECONVERGENT B2 ;  /* 0x0000000000027941 */ /* 0x000fea0003800200 */
.L_x_25324:
[----:B------:R-:W-:Y:S02]  /*23e0*/  IMAD.MOV.U32 R17, RZ, RZ, 0x0 ;  /* 0x00000000ff117424 */ /* 0x000fe400078e00ff */
[----:B0-----:R-:W-:Y:S02]  /*23f0*/  IMAD.MOV.U32 R3, RZ, RZ, R0 ;  /* 0x000000ffff037224 */ /* 0x001fe400078e0000 */
[----:B------:R-:W-:Y:S05]  /*2400*/  RET.REL.NODEC R16 `(_Z15SoftmaxWarpImplI22BroadcastScaleMaskLoadIffbLm2EiE11DirectStoreIffEfLi1ELi1ELi1ELi1ELb1EL9Algorithm0EEvT_T0_ll) ;  /* 0xffffffd810fc7950 */ /* 0x000fea0003c3ffff */
.L_x_25335:
        /* <DEDUP_REMOVED lines=15> */
.L_x_37784:


//--------------------- .text._Z15SoftmaxWarpImplI22BroadcastScaleMaskLoadIffbLm2EiE11DirectStoreIffEfLi1ELi1ELi1ELi1ELb0EL9Algorithm0EEvT_T0_ll --------------------------
	.section	.text._Z15SoftmaxWarpImplI22BroadcastScaleMaskLoadIffbLm2EiE11DirectStoreIffEfLi1ELi1ELi1ELi1ELb0EL9Algorithm0EEvT_T0_ll,"ax",@progbits
	.align	128
        .global         _Z15SoftmaxWarpImplI22BroadcastScaleMaskLoadIffbLm2EiE11DirectStoreIffEfLi1ELi1ELi1ELi1ELb0EL9Algorithm0EEvT_T0_ll
        .type           _Z15SoftmaxWarpImplI22BroadcastScaleMaskLoadIffbLm2EiE11DirectStoreIffEfLi1ELi1ELi1ELi1ELb0EL9Algorithm0EEvT_T0_ll,@function
        .size           _Z15SoftmaxWarpImplI22BroadcastScaleMaskLoadIffbLm2EiE11DirectStoreIffEfLi1ELi1ELi1ELi1ELb0EL9Algorithm0EEvT_T0_ll,(.L_x_37786 - _Z15SoftmaxWarpImplI22BroadcastScaleMaskLoadIffbLm2EiE11DirectStoreIffEfLi1ELi1ELi1ELi1ELb0EL9Algorithm0EEvT_T0_ll)
        .other          _Z15SoftmaxWarpImplI22BroadcastScaleMaskLoadIffbLm2EiE11DirectStoreIffEfLi1ELi1ELi1ELi1ELb0EL9Algorithm0EEvT_T0_ll,@"STO_CUDA_ENTRY STV_DEFAULT"
_Z15SoftmaxWarpImplI22BroadcastScaleMaskLoadIffbLm2EiE11DirectStoreIffEfLi1ELi1ELi1ELi1ELb0EL9Algorithm0EEvT_T0_ll:
.text._Z15SoftmaxWarpImplI22BroadcastScaleMaskLoadIffbLm2EiE11DirectStoreIffEfLi1ELi1ELi1ELi1ELb0EL9Algorithm0EEvT_T0_ll:
        /* <DEDUP_REMOVED lines=28> */
.L_x_25336:
        /* <DEDUP_REMOVED lines=39> */
[----:B------:R-:W-:-:S03]  /*0430*/  HFMA2 R3, -RZ, RZ, 0, 0 ;  /* 0x00000000ff037431 */ /* 0x000fc600000001ff */
[----:B------:R-:W-:-:S13]  /*0440*/  ISETP.GE.U32.AND P0, PT, R5, R6, PT ;  /* 0x000000060500720c */ /* 0x000fda0003f06070 */
[----:B------:R-:W-:Y:S02]  /*0450*/  @P0 IMAD.IADD R5, R5, 0x1, -R6 ;  /* 0x0000000105050824 */ /* 0x000fe400078e0a06 */
[----:B------:R-:W-:-:S03]  /*0460*/  @P0 VIADD R2, R2, 0x1 ;  /* 0x0000000102020836 */ /* 0x000fc60000000000 */
[----:B------:R-:W-:-:S13]  /*0470*/  ISETP.GE.U32.AND P1, PT, R5, R6, PT ;  /* 0x000000060500720c */ /* 0x000fda0003f26070 */
[----:B------:R-:W-:Y:S01]  /*0480*/  @P1 VIADD R2, R2, 0x1 ;  /* 0x0000000102021836 */ /* 0x000fe20000000000 */
[----:B------:R-:W-:Y:S01]  /*0490*/  @!P2 LOP3.LUT R2, RZ, R6, RZ, 0x33, !PT ;  /* 0x00000006ff02a212 */ /* 0x000fe200078e33ff */
[----:B------:R-:W-:Y:S06]  /*04a0*/  BRA `(.L_x_25339) ;  /* 0x0000000000107947 */ /* 0x000fec0003800000 */
.L_x_25338:
[----:B------:R-:W-:-:S07]  /*04b0*/  MOV R0, 0x4d0 ;  /* 0x000004d000007802 */ /* 0x000fce0000000f00 */
[----:B------:R-:W-:Y:S05]  /*04c0*/  CALL.REL.NOINC `($__internal_408_$__cuda_sm20_div_u64) ;  /* 0x0000001000947944 */ /* 0x000fea0003c00000 */
[----:B------:R-:W-:Y:S02]  /*04d0*/  IMAD.MOV.U32 R2, RZ, RZ, R4 ;  /* 0x000000ffff027224 */ /* 0x000fe400078e0004 */
[----:B------:R-:W-:-:S07]  /*04e0*/  IMAD.MOV.U32 R3, RZ, RZ, R5 ;  /* 0x000000ffff037224 */ /* 0x000fce00078e0005 */
.L_x_25339:
[----:B------:R-:W-:Y:S05]  /*04f0*/  BSYNC.RECONVERGENT B0 ;  /* 0x0000000000007941 */ /* 0x000fea0003800200 */
.L_x_25337:
        /* <DEDUP_REMOVED lines=19> */
[----:B------:R-:W-:-:S05]  /*0630*/  ISETP.GE.AND P2, PT, R20, RZ, PT ;  /* 0x000000ff1400720c */ /* 0x000fca0003f46270 */
[----:B--2---:R-:W2:Y:S02]  /*0640*/  MUFU.RCP R16, R16 ;  /* 0x0000001000107308 */ /* 0x004ea40000001000 */
[----:B--2---:R-:W-:-:S06]  /*0650*/  VIADD R2, R16, 0xffffffe ;  /* 0x0ffffffe10027836 */ /* 0x004fcc0000000000 */
[----:B------:R2:W3:Y:S02]  /*0660*/  F2I.FTZ.U32.TRUNC.NTZ R3, R2 ;  /* 0x0000000200037305 */ /* 0x0004e4000021f000 */
[----:B--2---:R-:W-:Y:S01]  /*0670*/  MOV R2, RZ ;  /* 0x000000ff00027202 */ /* 0x004fe20000000f00 */
        /* <DEDUP_REMOVED lines=20> */
[--C-:B------:R-:W-:Y:S01]  /*07c0*/  IMAD R15, R15, R2, R0.reuse ;  /* 0x000000020f0f7224 */ /* 0x100fe200078e0200 */
[----:B---3--:R-:W-:Y:S02]  /*07d0*/  ISETP.NE.U32.AND P1, PT, R18, 0x1, PT ;  /* 0x000000011200780c */ /* 0x008fe40003f25070 */
[----:B------:R-:W-:Y:S02]  /*07e0*/  SEL R16, R16, RZ, P0 ;  /* 0x000000ff10107207 */ /* 0x000fe40000000000 */
[----:B------:R-:W-:Y:S02]  /*07f0*/  ISETP.NE.AND.EX P1, PT, R19, RZ, PT, P1 ;  /* 0x000000ff1300720c */ /* 0x000fe40003f25310 */
[----:B------:R-:W-:Y:S01]  /*0800*/  SHF.R.S64 R18, RZ, 0x1e, R0 ;  /* 0x0000001eff127819 */ /* 0x000fe20000001000 */
        /* <DEDUP_REMOVED lines=39> */
[----:B------:R-:W-:Y:S05]  /*0a80*/  CALL.REL.NOINC `($__internal_409_$__cuda_sm3x_div_rn_noftz_f32_slowpath) ;  /* 0x0000001000347944 */ /* 0x000fea0003c00000 */
[----:B------:R-:W-:-:S07]  /*0a90*/  IMAD.MOV.U32 R15, RZ, RZ, R20 ;  /* 0x000000ffff0f7224 */ /* 0x000fce00078e0014 */
.L_x_25343:
[----:B------:R-:W-:Y:S05]  /*0aa0*/  BSYNC.RECONVERGENT B1 ;  /* 0x0000000000017941 */ /* 0x000fea0003800200 */
.L_x_25342:
        /* <DEDUP_REMOVED lines=10> */
[----:B------:R-:W-:Y:S02]  /*0b50*/  IMAD.IADD R3, R3, 0x1, R9 ;  /* 0x0000000103037824 */ /* 0x000fe400078e0209 */
[----:B------:R-:W-:-:S03]  /*0b60*/  IMAD.MOV.U32 R9, RZ, RZ, R13 ;  /* 0x000000ffff097224 */ /* 0x000fc600078e000d */
[----:B------:R-:W-:-:S05]  /*0b70*/  LEA.HI.X R19, R2, UR7, R3, 0x2, P0 ;  /* 0x0000000702137c11 */ /* 0x000fca00080f1403 */
[----:B------:R2:W-:Y:S02]  /*0b80*/  STG.E desc[UR4][R18.64], R15 ;  /* 0x0000000f12007986 */ /* 0x0005e4000c101904 */
.L_x_25341:
[----:B------:R-:W-:Y:S05]  /*0b90*/  BSYNC.RECONVERGENT B0 ;  /* 0x0000000000007941 */ /* 0x000fea0003800200 */
.L_x_25340:
[----:B------:R-:W-:Y:S01]  /*0ba0*/  ISETP.NE.U32.AND P0, PT, R14, RZ, PT ;  /* 0x000000ff0e00720c */ /* 0x000fe20003f05070 */
[----:B------:R-:W3:Y:S03]  /*0bb0*/  LDC R16, c[0x0][0x3a8] ;  /* 0x0000ea00ff107b82 */ /* 0x000ee60000000800 */
[----:B------:R-:W-:-:S05]  /*0bc0*/  ISETP.NE.AND.EX P0, PT, R17, RZ, PT, P0 ;  /* 0x000000ff1100720c */ /* 0x000fca0003f05300 */
[----:B------:R-:W4:Y:S08]  /*0bd0*/  LDC.64 R12, c[0x0][0x390] ;  /* 0x0000e400ff0c7b82 */ /* 0x000f300000000a00 */
[----:B--2---:R-:W2:Y:S01]  /*0be0*/  LDC.64 R14, c[0x0][0x398] ;  /* 0x0000e600ff0e7b82 */ /* 0x004ea20000000a00 */
[----:B------:R-:W-:Y:S05]  /*0bf0*/  @!P0 EXIT ;  /* 0x000000000000894d */ /* 0x000fea0003800000 */
[----:B------:R-:W-:Y:S01]  /*0c00*/  BSSY.RECONVERGENT B0, `(.L_x_25344) ;  /* 0x00000b0000007945 */ /* 0x000fe20003800200 */
.L_x_25349:
[----:B---3--:R-:W-:Y:S01]  /*0c10*/  IABS R21, R16 ;  /* 0x0000001000157213 */ /* 0x008fe20000000000 */
[----:B0-----:R-:W-:Y:S01]  /*0c20*/  IMAD R3, R9, UR50, R4 ;  /* 0x0000003209037c24 */ /* 0x001fe2000f8e0204 */
        /* <DEDUP_REMOVED lines=29> */
[C---:B------:R-:W-:Y:S02]  /*0e00*/  IADD3 R2, PT, PT, -R0.reuse, RZ, RZ ;  /* 0x000000ff00027210 */ /* 0x040fe40007ffe1ff */
        /* <DEDUP_REMOVED lines=41> */
.L_x_25346:
[----:B------:R-:W-:Y:S05]  /*10a0*/  BSYNC.RECONVERGENT B1 ;  /* 0x0000000000017941 */ /* 0x000fea0003800200 */
.L_x_25345:
        /* <DEDUP_REMOVED lines=17> */
[----:B0-----:R-:W-:Y:S01]  /*11c0*/  IMAD.MOV.U32 R2, RZ, RZ, RZ ;  /* 0x000000ffff027224 */ /* 0x001fe200078e00ff */
[----:B-1----:R-:W-:-:S05]  /*11d0*/  IADD3 R23, PT, PT, RZ, -R3, RZ ;  /* 0x80000003ff177210 */ /* 0x002fca0007ffe0ff */
[----:B------:R-:W-:-:S04]  /*11e0*/  IMAD R23, R23, R0, RZ ;  /* 0x0000000017177224 */ /* 0x000fc800078e02ff */
[----:B------:R-:W-:-:S04]  /*11f0*/  IMAD.HI.U32 R22, R3, R23, R2 ;  /* 0x0000001703167227 */ /* 0x000fc800078e0002 */
[----:B------:R-:W-:-:S04]  /*1200*/  IMAD.MOV.U32 R3, RZ, RZ, R24 ;  /* 0x000000ffff037224 */ /* 0x000fc800078e0018 */
        /* <DEDUP_REMOVED lines=16> */
[----:B------:R-:W-:Y:S02]  /*1310*/  SEL R2, R2, RZ, P0 ;  /* 0x000000ff02027207 */ /* 0x000fe40000000000 */
[----:B------:R-:W-:Y:S01]  /*1320*/  LEA R22, P0, R18, UR46, 0x2 ;  /* 0x0000002e12167c11 */ /* 0x000fe2000f8010ff */
[----:B------:R-:W-:Y:S02]  /*1330*/  IMAD R0, R16, R0, R21 ;  /* 0x0000000010007224 */ /* 0x000fe400078e0215 */
[----:B------:R-:W-:-:S03]  /*1340*/  IMAD R3, R2, UR44, RZ ;  /* 0x0000002c02037c24 */ /* 0x000fc6000f8e02ff */
[----:B------:R-:W-:-:S05]  /*1350*/  SEL R0, R0, RZ, P1 ;  /* 0x000000ff00007207 */ /* 0x000fca0000800000 */
[----:B------:R-:W-:Y:S01]  /*1360*/  IMAD R0, R0, UR45, R3 ;  /* 0x0000002d00007c24 */ /* 0x000fe2000f8e0203 */
[----:B------:R-:W-:-:S04]  /*1370*/  IADD3 R3, PT, PT, R19, R23, RZ ;  /* 0x0000001713037210 */ /* 0x000fc80007ffe0ff */
[----:B------:R-:W-:Y:S02]  /*1380*/  IADD3 R2, P1, PT, R0, UR38, RZ ;  /* 0x0000002600027c10 */ /* 0x000fe4000ff3e0ff */
[----:B------:R-:W-:Y:S02]  /*1390*/  LEA.HI.X R23, R18, UR47, R3, 0x2, P0 ;  /* 0x0000002f12177c11 */ /* 0x000fe400080f1403 */
[----:B------:R-:W-:Y:S02]  /*13a0*/  SHF.R.S64 R18, RZ, 0x1e, R21 ;  /* 0x0000001eff127819 */ /* 0x000fe40000001015 */
[----:B------:R-:W-:Y:S01]  /*13b0*/  LEA.HI.X.SX32 R3, R0, UR39, 0x1, P1 ;  /* 0x0000002700037c11 */ /* 0x000fe200088f0eff */
[----:B------:R0:W-:Y:S01]  /*13c0*/  STG.E desc[UR4][R22.64], R20 ;  /* 0x0000001416007986 */ /* 0x0001e2000c101904 */
[----:B------:R-:W-:-:S03]  /*13d0*/  IADD3 R18, P0, PT, R18, UR36, RZ ;  /* 0x0000002412127c10 */ /* 0x000fc6000ff1e0ff */
[----:B------:R-:W2:Y:S01]  /*13e0*/  LDG.E.U8 R2, desc[UR8][R2.64] ;  /* 0x0000000802027981 */ /* 0x000ea2000c1e1100 */
[----:B------:R-:W-:-:S05]  /*13f0*/  LEA.HI.X.SX32 R19, R21, UR37, 0x2, P0 ;  /* 0x0000002515137c11 */ /* 0x000fca00080f16ff */
[----:B------:R-:W3:Y:S01]  /*1400*/  LDG.E R18, desc[UR6][R18.64] ;  /* 0x0000000612127981 */ /* 0x000ee2000c1e1900 */
[----:B------:R-:W-:Y:S01]  /*1410*/  IMAD.MOV.U32 R24, RZ, RZ, 0x3bbb989d ;  /* 0x3bbb989dff187424 */ /* 0x000fe200078e00ff */
[----:B------:R-:W-:Y:S01]  /*1420*/  BSSY.RECONVERGENT B1, `(.L_x_25347) ;  /* 0x000001d000017945 */ /* 0x000fe20003800200 */
[----:B------:R-:W-:Y:S02]  /*1430*/  IMAD.MOV.U32 R21, RZ, RZ, 0x437c0000 ;  /* 0x437c0000ff157424 */ /* 0x000fe400078e00ff */
        /* <DEDUP_REMOVED lines=8> */
[C---:B------:R-:W-:Y:S01]  /*14c0*/  FADD R2, R0.reuse, -12583039 ;  /* 0xcb40007f00027421 */ /* 0x040fe20000000000 */
[----:B------:R-:W-:-:S03]  /*14d0*/  IMAD.SHL.U32 R0, R0, 0x800000, RZ ;  /* 0x0080000000007824 */ /* 0x000fc600078e00ff */
[----:B------:R-:W-:-:S04]  /*14e0*/  FFMA R2, R9, 1.4426950216293334961, -R2 ;  /* 0x3fb8aa3b09027823 */ /* 0x000fc80000000802 */
[----:B------:R-:W-:-:S04]  /*14f0*/  FFMA R2, R9, 1.925963033500011079e-08, R2 ;  /* 0x32a5706009027823 */ /* 0x000fc80000000002 */
[----:B------:R-:W1:Y:S02]  /*1500*/  MUFU.EX2 R3, R2 ;  /* 0x0000000200037308 */ /* 0x000e640000000800 */
[----:B-1----:R-:W-:-:S04]  /*1510*/  FMUL R0, R0, R3 ;  /* 0x0000000300007220 */ /* 0x002fc80000400000 */
[----:B------:R-:W-:-:S04]  /*1520*/  FADD R19, RZ, R0 ;  /* 0x00000000ff137221 */ /* 0x000fc80000000000 */
[----:B------:R-:W1:Y:S08]  /*1530*/  MUFU.RCP R3, R19 ;  /* 0x0000001300037308 */ /* 0x000e700000001000 */
[----:B------:R-:W2:Y:S01]  /*1540*/  FCHK P0, R0, R19 ;  /* 0x0000001300007302 */ /* 0x000ea20000000000 */
[----:B-1----:R-:W-:-:S04]  /*1550*/  FFMA R18, -R19, R3, 1 ;  /* 0x3f80000013127423 */ /* 0x002fc80000000103 */
[----:B------:R-:W-:-:S04]  /*1560*/  FFMA R3, R3, R18, R3 ;  /* 0x0000001203037223 */ /* 0x000fc80000000003 */
[----:B------:R-:W-:-:S04]  /*1570*/  FFMA R18, R0, R3, RZ ;  /* 0x0000000300127223 */ /* 0x000fc800000000ff */
[----:B------:R-:W-:-:S04]  /*1580*/  FFMA R9, -R19, R18, R0 ;  /* 0x0000001213097223 */ /* 0x000fc80000000100 */
[----:B------:R-:W-:Y:S01]  /*1590*/  FFMA R21, R3, R9, R18 ;  /* 0x0000000903157223 */ /* 0x000fe20000000012 */
[----:B0-2---:R-:W-:Y:S06]  /*15a0*/  @!P0 BRA `(.L_x_25348) ;  /* 0x0000000000108947 */ /* 0x005fec0003800000 */
[----:B------:R-:W-:Y:S02]  /*15b0*/  MOV R3, R19 ;  /* 0x0000001300037202 */ /* 0x000fe40000000f00 */
[----:B------:R-:W-:-:S07]  /*15c0*/  MOV R18, 0x15e0 ;  /* 0x000015e000127802 */ /* 0x000fce0000000f00 */
[----:B------:R-:W-:Y:S05]  /*15d0*/  CALL.REL.NOINC `($__internal_409_$__cuda_sm3x_div_rn_noftz_f32_slowpath) ;  /* 0x0000000400607944 */ /* 0x000fea0003c00000 */
[----:B------:R-:W-:-:S07]  /*15e0*/  IMAD.MOV.U32 R21, RZ, RZ, R20 ;  /* 0x000000ffff157224 */ /* 0x000fce00078e0014 */
.L_x_25348:
[----:B------:R-:W-:Y:S05]  /*15f0*/  BSYNC.RECONVERGENT B1 ;  /* 0x0000000000017941 */ /* 0x000fea0003800200 */
.L_x_25347:
        /* <DEDUP_REMOVED lines=16> */
[----:B------:R-:W-:Y:S05]  /*1700*/  BSYNC.RECONVERGENT B0 ;  /* 0x0000000000007941 */ /* 0x000fea0003800200 */
.L_x_25344:
[----:B------:R-:W-:Y:S05]  /*1710*/  EXIT ;  /* 0x000000000000794d */ /* 0x000fea0003800000 */
        .weak           $__internal_408_$__cuda_sm20_div_u64
        .type           $__internal_408_$__cuda_sm20_div_u64,@function
        .size           $__internal_408_$__cuda_sm20_div_u64,($__internal_409_$__cuda_sm3x_div_rn_noftz_f32_slowpath - $__internal_408_$__cuda_sm20_div_u64)
$__internal_408_$__cuda_sm20_div_u64:
        /* <DEDUP_REMOVED lines=42> */
[C---:B------:R-:W-:Y:S01]  /*19c0*/  IMAD R3, R11.reuse, R7, R3 ;  /* 0x000000070b037224 */ /* 0x040fe200078e0203 */
[----:B------:R-:W-:Y:S02]  /*19d0*/  IADD3 R2, P2, PT, R11, 0x1, RZ ;  /* 0x000000010b027810 */ /* 0x000fe40007f5e0ff */
[-C--:B------:R-:W-:Y:S01]  /*19e0*/  ISETP.GE.U32.AND P0, PT, R5, R6.reuse, PT ;  /* 0x000000060500720c */ /* 0x080fe20003f06070 */
[----:B------:R-:W-:-:S05]  /*19f0*/  IMAD R3, R15, R6, R3 ;  /* 0x000000060f037224 */ /* 0x000fca00078e0203 */
[----:B------:R-:W-:Y:S01]  /*1a00*/  IADD3.X R16, PT, PT, ~R3, R4, RZ, P1, !PT ;  /* 0x0000000403107210 */ /* 0x000fe20000ffe5ff */
[----:B------:R-:W-:Y:S01]  /*1a10*/  IMAD.X R4, RZ, RZ, R15, P2 ;  /* 0x000000ffff047224 */ /* 0x000fe200010e060f */
[----:B------:R-:W-:Y:S02]  /*1a20*/  IADD3 R3, P1, PT, -R6, R5, RZ ;  /* 0x0000000506037210 */ /* 0x000fe40007f3e1ff */
[----:B------:R-:W-:-:S03]  /*1a30*/  ISETP.GE.U32.AND.EX P0, PT, R16, R7, PT, P0 ;  /* 0x000000071000720c */ /* 0x000fc60003f06100 */
[----:B------:R-:W-:Y:S01]  /*1a40*/  IMAD.X R10, R16, 0x1, ~R7, P1 ;  /* 0x00000001100a7824 */ /* 0x000fe200008e0e07 */
[----:B------:R-:W-:Y:S02]  /*1a50*/  SEL R11, R2, R11, P0 ;  /* 0x0000000b020b7207 */ /* 0x000fe40000000000 */
[----:B------:R-:W-:Y:S02]  /*1a60*/  SEL R3, R3, R5, P0 ;  /* 0x0000000503037207 */ /* 0x000fe40000000000 */
[----:B------:R-:W-:Y:S02]  /*1a70*/  SEL R2, R4, R15, P0 ;  /* 0x0000000f04027207 */ /* 0x000fe40000000000 */
[----:B------:R-:W-:Y:S02]  /*1a80*/  IADD3 R4, P2, PT, R11, 0x1, RZ ;  /* 0x000000010b047810 */ /* 0x000fe40007f5e0ff */
[----:B------:R-:W-:Y:S02]  /*1a90*/  SEL R10, R10, R16, P0 ;  /* 0x000000100a0a7207 */ /* 0x000fe40000000000 */
[----:B------:R-:W-:Y:S01]  /*1aa0*/  ISETP.GE.U32.AND P0, PT, R3, R6, PT ;  /* 0x000000060300720c */ /* 0x000fe20003f06070 */
[----:B------:R-:W-:Y:S01]  /*1ab0*/  IMAD.X R5, RZ, RZ, R2, P2 ;  /* 0x000000ffff057224 */ /* 0x000fe200010e0602 */
[----:B------:R-:W-:Y:S01]  /*1ac0*/  ISETP.NE.U32.AND P1, PT, R6, RZ, PT ;  /* 0x000000ff0600720c */ /* 0x000fe20003f25070 */
[----:B------:R-:W-:Y:S01]  /*1ad0*/  HFMA2 R3, -RZ, RZ, 0, 0 ;  /* 0x00000000ff037431 */ /* 0x000fe200000001ff */
[----:B------:R-:W-:-:S02]  /*1ae0*/  ISETP.GE.U32.AND.EX P0, PT, R10, R7, PT, P0 ;  /* 0x000000070a00720c */ /* 0x000fc40003f06100 */
[----:B------:R-:W-:Y:S02]  /*1af0*/  ISETP.NE.AND.EX P1, PT, R7, RZ, PT, P1 ;  /* 0x000000ff0700720c */ /* 0x000fe40003f25310 */
[----:B------:R-:W-:Y:S01]  /*1b00*/  SEL R5, R5, R2, P0 ;  /* 0x0000000205057207 */ /* 0x000fe20000000000 */
[----:B------:R-:W-:Y:S01]  /*1b10*/  IMAD.MOV.U32 R2, RZ, RZ, R0 ;  /* 0x000000ffff027224 */ /* 0x000fe200078e0000 */
[----:B------:R-:W-:Y:S02]  /*1b20*/  SEL R4, R4, R11, P0 ;  /* 0x0000000b04047207 */ /* 0x000fe40000000000 */
[----:B------:R-:W-:Y:S02]  /*1b30*/  SEL R5, R5, 0xffffffff, P1 ;  /* 0xffffffff05057807 */ /* 0x000fe40000800000 */
[----:B------:R-:W-:Y:S01]  /*1b40*/  SEL R4, R4, 0xffffffff, P1 ;  /* 0xffffffff04047807 */ /* 0x000fe20000800000 */
[----:B------:R-:W-:Y:S06]  /*1b50*/  RET.REL.NODEC R2 `(_Z15SoftmaxWarpImplI22BroadcastScaleMaskLoadIffbLm2EiE11DirectStoreIffEfLi1ELi1ELi1ELi1ELb0EL9Algorithm0EEvT_T0_ll) ;  /* 0xffffffe402287950 */ /* 0x000fec0003c3ffff */
        .weak           $__internal_409_$__cuda_sm3x_div_rn_noftz_f32_slowpath
        .type           $__internal_409_$__cuda_sm3x_div_rn_noftz_f32_slowpath,@function
        .size           $__internal_409_$__cuda_sm3x_div_rn_noftz_f32_slowpath,(.L_x_37786 - $__internal_409_$__cuda_sm3x_div_rn_noftz_f32_slowpath)
$__internal_409_$__cuda_sm3x_div_rn_noftz_f32_slowpath:
        /* <DEDUP_REMOVED lines=34> */
.L_x_25351:
        /* <DEDUP_REMOVED lines=51> */
.L_x_25358:
[----:B------:R-:W-:-:S04]  /*20b0*/  LOP3.LUT R3, R3, 0x80000000, RZ, 0xc0, !PT ;  /* 0x8000000003037812 */ /* 0x000fc800078ec0ff */
[----:B------:R-:W-:Y:S01]  /*20c0*/  LOP3.LUT R3, R3, 0x7f800000, RZ, 0xfc, !PT ;  /* 0x7f80000003037812 */ /* 0x000fe200078efcff */
[----:B------:R-:W-:Y:S06]  /*20d0*/  BRA `(.L_x_25359) ;  /* 0x0000000000047947 */ /* 0x000fec0003800000 */
.L_x_25357:
[----:B------:R-:W-:-:S07]  /*20e0*/  LEA R3, R22, R3, 0x17 ;  /* 0x0000000316037211 */ /* 0x000fce00078eb8ff */
.L_x_25359:
[----:B------:R-:W-:Y:S05]  /*20f0*/  BSYNC.RECONVERGENT B3 ;  /* 0x0000000000037941 */ /* 0x000fea0003800200 */
.L_x_25356:
[----:B------:R-:W-:Y:S05]  /*2100*/  BRA `(.L_x_25360) ;  /* 0x0000000000207947 */ /* 0x000fea0003800000 */
.L_x_25355:
[----:B------:R-:W-:-:S04]  /*2110*/  LOP3.LUT R3, R3, 0x80000000, R0, 0x48, !PT ;  /* 0x8000000003037812 */ /* 0x000fc800078e4800 */
[----:B------:R-:W-:Y:S01]  /*2120*/  LOP3.LUT R3, R3, 0x7f800000, RZ, 0xfc, !PT ;  /* 0x7f80000003037812 */ /* 0x000fe200078efcff */
[----:B------:R-:W-:Y:S06]  /*2130*/  BRA `(.L_x_25360) ;  /* 0x0000000000147947 */ /* 0x000fec0003800000 */
.L_x_25354:
[----:B------:R-:W-:Y:S01]  /*2140*/  LOP3.LUT R3, R3, 0x80000000, R0, 0x48, !PT ;  /* 0x8000000003037812 */ /* 0x000fe200078e4800 */
[----:B------:R-:W-:Y:S06]  /*2150*/  BRA `(.L_x_25360) ;  /* 0x00000000000c7947 */ /* 0x000fec0003800000 */
.L_x_25353:
[----:B------:R-:W0:Y:S01]  /*2160*/  MUFU.RSQ R3, -QNAN ;  /* 0xffc0000000037908 */ /* 0x000e220000001400 */
[----:B------:R-:W-:Y:S05]  /*2170*/  BRA `(.L_x_25360) ;  /* 0x0000000000047947 */ /* 0x000fea0003800000 */
.L_x_25352:
[----:B------:R-:W-:-:S07]  /*2180*/  FADD.FTZ R3, R0, R3 ;  /* 0x0000000300037221 */ /* 0x000fce0000010000 */
.L_x_25360:
[----:B------:R-:W-:Y:S05]  /*2190*/  BSYNC.RECONVERGENT B2 ;  /* 0x0000000000027941 */ /* 0x000fea0003800200 */
.L_x_25350:
[----:B0-----:R-:W-:Y:S02]  /*21a0*/  IMAD.MOV.U32 R20, RZ, RZ, R3 ;  /* 0x000000ffff147224 */ /* 0x001fe400078e0003 */
[----:B------:R-:W-:Y:S02]  /*21b0*/  IMAD.MOV.U32 R2, RZ, RZ, R18 ;  /* 0x000000ffff027224 */ /* 0x000fe400078e0012 */
[----:B------:R-:W-:-:S04]  /*21c0*/  IMAD.MOV.U32 R3, RZ, RZ, 0x0 ;  /* 0x00000000ff037424 */ /* 0x000fc800078e00ff */
[----:B------:R-:W-:Y:S05]  /*21d0*/  RET.REL.NODEC R2 `(_Z15SoftmaxWarpImplI22BroadcastScaleMaskLoadIffbLm2EiE11DirectStoreIffEfLi1ELi1ELi1ELi1ELb0EL9Algorithm0EEvT_T0_ll) ;  /* 0xffffffdc02887950 */ /* 0x000fea0003c3ffff */
.L_x_25361:
        /* <DEDUP_REMOVED lines=10> */
.L_x_37786:


//--------------------- .text._Z15SoftmaxWarpImplI22BroadcastScaleMaskLoadIffbLm2EiE11DirectStoreIffEfLi1ELi1ELi1ELi2ELb1EL9Algorithm0EEvT_T0_ll --------------------------
	.section	.text._Z15SoftmaxWarpImplI22BroadcastScaleMaskLoadIffbLm2EiE11DirectStoreIffEfLi1ELi1ELi1ELi2ELb1EL9Algorithm0EEvT_T0_ll,"ax",@progbits
	.align	128
        .global         _Z15SoftmaxWarpImplI22BroadcastScaleMaskLoadIffbLm2EiE11DirectStoreIffEfLi1ELi1ELi1ELi2ELb1EL9Algorithm0EEvT_T0_ll
        .type           _Z15SoftmaxWarpImplI22BroadcastScaleMaskLoadIffbLm2EiE11DirectStoreIffEfLi1ELi1ELi1ELi2ELb1EL9Algorithm0EEvT_T0_ll,@function
        .size           _Z15SoftmaxWarpImplI22BroadcastScaleMaskLoadIffbLm2EiE11DirectStoreIffEfLi1ELi1ELi1ELi2ELb1EL9Algorithm0EEvT_T0_ll,(.L_x_37787 - _Z15SoftmaxWarpImplI22BroadcastScaleMaskLoadIffbLm2EiE11DirectStoreIffEfLi1ELi1ELi1ELi2ELb1EL9Algorithm0EEvT_T0_ll)
        .other          _Z15SoftmaxWarpImplI22BroadcastScaleMaskLoadIffbLm2EiE11DirectStoreIffEfLi1ELi1ELi1ELi2ELb1EL9Algorithm0EEvT_T0_ll,@"STO_CUDA_ENTRY STV_DEFAULT"
_Z15SoftmaxWarpImplI22BroadcastScaleMaskLoadIffbLm2EiE11DirectStoreIffEfLi1ELi1ELi1ELi2ELb1EL9Algorithm0EEvT_T0_ll:
.text._Z15SoftmaxWarpImplI22BroadcastScaleMaskLoadIffbLm2EiE11DirectStoreIffEfLi1ELi1ELi1ELi2ELb1EL9Algorithm0EEvT_T0_ll:
        /* <DEDUP_REMOVED lines=25> */
[----:B-1----:R-:W-:Y:S02]  /*0190*/  IMAD.U32 R10, RZ, RZ, UR8 ;  /* 0x00000008ff0a7e24 */ /* 0x002fe4000f8e00ff */
[----:B---3--:R-:W-:-:S07]  /*01a0*/  IMAD.U32 R11, RZ, RZ, UR9 ;  /* 0x00000009ff0b7e24 */ /* 0x008fce000f8e00ff */
[----:B------:R-:W-:-:S07]  /*01b0*/  LEPC R20, `(.L_x_25362) ;  /* 0x000000001014794e */ /* 0x000fce0000000000 */
[----:B0---4-:R-:W-:Y:S05]  /*01c0*/  CALL.ABS.NOINC R2 ;  /* 0x0000000002007343 */ /* 0x011fea0003c00000 */
.L_x_25362:
        /* <DEDUP_REMOVED lines=18> */
[----:B------:R-:W4:Y:S08]  /*02f0*/  LDC.64 R4, c[0x0][0x3e0] ;  /* 0x0000f800ff047b82 */ /* 0x000f300000000a00 */
[----:B------:R-:W0:Y:S08]  /*0300*/  LDC.64 R14, c[0x0][0x390] ;  /* 0x0000e400ff0e7b82 */ /* 0x000e300000000a00 */
[----:B------:R-:W0:Y:S02]  /*0310*/  LDC.64 R12, c[0x0][0x398] ;  /* 0x0000e600ff0c7b82 */ /* 0x000e240000000a00 */
.L_x_25376:
[----:B0-----:R-:W-:Y:S01]  /*0320*/  ISETP.GE.U32.AND P0, PT, R6, UR40, PT ;  /* 0x0000002806007c0c */ /* 0x001fe2000bf06070 */
[----:B------:R-:W-:Y:S01]  /*0330*/  BSSY.RECONVERGENT B1, `(.L_x_25364) ;  /* 0x000003a000017945 */ /* 0x000fe20003800200 */
[----:B------:R-:W-:Y:S02]  /*0340*/  IMAD.MOV.U32 R23, RZ, RZ, -0x800000 ;  /* 0xff800000ff177424 */ /* 0x000fe400078e00ff */
[----:B------:R-:W-:Y:S01]  /*0350*/  ISETP.GE.AND.EX P0, PT, RZ, UR41, PT, P0 ;  /* 0x00000029ff007c0c */ /* 0x000fe2000bf06300 */
[----:B------:R-:W-:Y:S02]  /*0360*/  IMAD.MOV.U32 R20, RZ, RZ, -0x800000 ;  /* 0xff800000ff147424 */ /* 0x000fe400078e00ff */
[----:B------:R-:W-:Y:S02]  /*0370*/  IMAD.MOV.U32 R21, RZ, RZ, -0x800000 ;  /* 0xff800000ff157424 */ /* 0x000fe400078e00ff */
[----:B------:R-:W-:Y:S02]  /*0380*/  IMAD.MOV.U32 R0, RZ, RZ, 0x3bbb989d ;  /* 0x3bbb989dff007424 */ /* 0x000fe400078e00ff */
[----:B------:R-:W-:-:S06]  /*0390*/  IMAD.MOV.U32 R22, RZ, RZ, -0x800000 ;  /* 0xff800000ff167424 */ /* 0x000fcc00078e00ff */
[----:B-1----:R-:W-:Y:S05]  /*03a0*/  @P0 BRA `(.L_x_25365) ;  /* 0x0000000000c80947 */ /* 0x002fea0003800000 */
        /* <DEDUP_REMOVED lines=11> */
[----:B0-----:R-:W-:Y:S02]  /*0460*/  HFMA2 R2, -RZ, RZ, 0, 0 ;  /* 0x00000000ff027431 */ /* 0x001fe400000001ff */
[----:B-1----:R-:W-:-:S04]  /*0470*/  IMAD.MOV R23, RZ, RZ, -R3 ;  /* 0x000000ffff177224 */ /* 0x002fc800078e0a03 */
[----:B------:R-:W-:-:S04]  /*0480*/  IMAD R23, R23, R18, RZ ;  /* 0x0000001217177224 */ /* 0x000fc800078e02ff */
[----:B------:R-:W-:Y:S01]  /*0490*/  IMAD.HI.U32 R3, R3, R23, R2 ;  /* 0x0000001703037227 */ /* 0x000fe200078e0002 */
[----:B------:R-:W-:-:S03]  /*04a0*/  LOP3.LUT R2, R22, R7, RZ, 0x3c, !PT ;  /* 0x0000000716027212 */ /* 0x000fc600078e3cff */
[----:B------:R-:W-:Y:S01]  /*04b0*/  IMAD.MOV.U32 R23, RZ, RZ, R24 ;  /* 0x000000ffff177224 */ /* 0x000fe200078e0018 */
[----:B------:R-:W-:-:S03]  /*04c0*/  ISETP.GE.AND P2, PT, R2, RZ, PT ;  /* 0x000000ff0200720c */ /* 0x000fc60003f46270 */
        /* <DEDUP_REMOVED lines=8> */
[----:B------:R-:W-:-:S11]  /*0550*/  SHF.R.S64 R18, RZ, 0x1e, R22 ;  /* 0x0000001eff127819 */ /* 0x000fd60000001016 */
[----:B------:R-:W-:Y:S01]  /*0560*/  @P1 VIADD R3, R3, 0x1 ;  /* 0x0000000103031836 */ /* 0x000fe20000000000 */
[----:B------:R-:W-:-:S03]  /*0570*/  ISETP.NE.U32.AND P1, PT, R12, 0x1, PT ;  /* 0x000000010c00780c */ /* 0x000fc60003f25070 */
[----:B------:R-:W-:Y:S01]  /*0580*/  @!P2 IMAD.MOV R3, RZ, RZ, -R3 ;  /* 0x000000ffff03a224 */ /* 0x000fe200078e0a03 */
[----:B------:R-:W-:Y:S02]  /*0590*/  @!P3 LOP3.LUT R3, RZ, R7, RZ, 0x33, !PT ;  /* 0x00000007ff03b212 */ /* 0x000fe400078e33ff */
[----:B------:R-:W-:Y:S02]  /*05a0*/  ISETP.NE.U32.AND P2, PT, R14, 0x1, PT ;  /* 0x000000010e00780c */ /* 0x000fe40003f45070 */
        /* <DEDUP_REMOVED lines=18> */
.L_x_25365:
[----:B------:R-:W-:Y:S05]  /*06d0*/  BSYNC.RECONVERGENT B1 ;  /* 0x0000000000017941 */ /* 0x000fea0003800200 */
.L_x_25364:
[----:B------:R-:W-:Y:S04]  /*06e0*/  BSSY.RECONVERGENT B1, `(.L_x_25366) ;  /* 0x0000035000017945 */ /* 0x000fe80003800200 */
[----:B------:R-:W-:Y:S05]  /*06f0*/  @P0 BRA `(.L_x_25367) ;  /* 0x0000000000cc0947 */ /* 0x000fea0003800000 */
[----:B-1----:R-:W-:Y:S01]  /*0700*/  IABS R18, R7 ;  /* 0x0000000700127213 */ /* 0x002fe20000000000 */
[----:B--2---:R-:W-:Y:S01]  /*0710*/  IMAD R19, R11, UR50, R8 ;  /* 0x000000320b137c24 */ /* 0x004fe2000f8e0208 */
[----:B---3--:R-:W-:Y:S01]  /*0720*/  R2UR UR6, R16 ;  /* 0x00000000100672ca */ /* 0x008fe200000e0000 */
[----:B------:R-:W-:Y:S01]  /*0730*/  IMAD.MOV.U32 R2, RZ, RZ, RZ ;  /* 0x000000ffff027224 */ /* 0x000fe200078e00ff */
[----:B------:R-:W0:Y:S01]  /*0740*/  I2F.RP R21, R18 ;  /* 0x0000001200157306 */ /* 0x000e220000209400 */
[----:B------:R-:W-:Y:S01]  /*0750*/  IMAD.IADD R20, R6, 0x1, R19 ;  /* 0x0000000106147824 */ /* 0x000fe200078e0213 */
[C---:B------:R-:W-:Y:S02]  /*0760*/  R2UR UR7, R17.reuse ;  /* 0x00000000110772ca */ /* 0x040fe400000e0000 */
[----:B------:R-:W-:Y:S02]  /*0770*/  R2UR UR4, R16 ;  /* 0x00000000100472ca */ /* 0x000fe400000e0000 */
[----:B------:R-:W-:-:S02]  /*0780*/  R2UR UR5, R17 ;  /* 0x00000000110572ca */ /* 0x000fc400000e0000 */
[----:B0-----:R-:W0:Y:S02]  /*0790*/  MUFU.RCP R21, R21 ;  /* 0x0000001500157308 */ /* 0x001e240000001000 */
[----:B0-----:R-:W-:-:S06]  /*07a0*/  IADD3 R24, PT, PT, R21, 0xffffffe, RZ ;  /* 0x0ffffffe15187810 */ /* 0x001fcc0007ffe0ff */
        /* <DEDUP_REMOVED lines=40> */
.L_x_25367:
[----:B------:R-:W-:Y:S05]  /*0a30*/  BSYNC.RECONVERGENT B1 ;  /* 0x0000000000017941 */ /* 0x000fea0003800200 */
.L_x_25366:
[----:B------:R-:W-:Y:S01]  /*0a40*/  FADD R23, R22, -R23 ;  /* 0x8000001716177221 */ /* 0x000fe20000000000 */
[----:B------:R-:W-:Y:S02]  /*0a50*/  IMAD.MOV.U32 R3, RZ, RZ, 0x437c0000 ;  /* 0x437c0000ff037424 */ /* 0x000fe400078e00ff */
[----:B------:R-:W-:Y:S01]  /*0a60*/  FADD R21, R21, -R20 ;  /* 0x8000001415157221 */ /* 0x000fe20000000000 */
[----:B------:R-:W-:Y:S01]  /*0a70*/  BSSY.RECONVERGENT B1, `(.L_x_25368) ;  /* 0x000001e000017945 */ /* 0x000fe20003800200 */
[-C--:B------:R-:W-:Y:S02]  /*0a80*/  FFMA.SAT R2, R23, R0.reuse, 0.5 ;  /* 0x3f00000017027423 */ /* 0x080fe40000002000 */
[----:B------:R-:W-:Y:S02]  /*0a90*/  FFMA.SAT R0, R21, R0, 0.5 ;  /* 0x3f00000015007423 */ /* 0x000fe40000002000 */
[-C--:B------:R-:W-:Y:S02]  /*0aa0*/  FFMA.RM R2, R2, R3.reuse, 12582913 ;  /* 0x4b40000102027423 */ /* 0x080fe40000004003 */
[----:B------:R-:W-:-:S02]  /*0ab0*/  FFMA.RM R0, R0, R3, 12582913 ;  /* 0x4b40000100007423 */ /* 0x000fc40000004003 */
[C---:B------:R-:W-:Y:S01]  /*0ac0*/  FADD R18, R2.reuse, -12583039 ;  /* 0xcb40007f02127421 */ /* 0x040fe20000000000 */
[----:B------:R-:W-:Y:S02]  /*0ad0*/  IMAD.SHL.U32 R2, R2, 0x800000, RZ ;  /* 0x0080000002027824 */ /* 0x000fe400078e00ff */
[C---:B------:R-:W-:Y:S01]  /*0ae0*/  FADD R20, R0.reuse, -12583039 ;  /* 0xcb40007f00147421 */ /* 0x040fe20000000000 */
[----:B------:R-:W-:Y:S02]  /*0af0*/  IMAD.SHL.U32 R0, R0, 0x800000, RZ ;  /* 0x0080000000007824 */ /* 0x000fe400078e00ff */
[----:B------:R-:W-:Y:S01]  /*0b00*/  FFMA R18, R23, 1.4426950216293334961, -R18 ;  /* 0x3fb8aa3b17127823 */ /* 0x000fe20000000812 */
[----:B------:R-:W-:-:S03]  /*0b10*/  FFMA R20, R21, 1.4426950216293334961, -R20 ;  /* 0x3fb8aa3b15147823 */ /* 0x000fc60000000814 */
[----:B------:R-:W-:Y:S01]  /*0b20*/  FFMA R18, R23, 1.925963033500011079e-08, R18 ;  /* 0x32a5706017127823 */ /* 0x000fe20000000012 */
[----:B------:R-:W-:-:S03]  /*0b30*/  FFMA R20, R21, 1.925963033500011079e-08, R20 ;  /* 0x32a5706015147823 */ /* 0x000fc60000000014 */
[----:B------:R-:W0:Y:S08]  /*0b40*/  MUFU.EX2 R19, R18 ;  /* 0x0000001200137308 */ /* 0x000e300000000800 */
[----:B------:R-:W5:Y:S01]  /*0b50*/  MUFU.EX2 R3, R20 ;  /* 0x0000001400037308 */ /* 0x000f620000000800 */
[----:B0-----:R-:W-:-:S04]  /*0b60*/  FMUL R2, R2, R19 ;  /* 0x0000001302027220 */ /* 0x001fc80000400000 */
[----:B------:R-:W-:-:S04]  /*0b70*/  FADD R19, RZ, R2 ;  /* 0x00000002ff137221 */ /* 0x000fc80000000000 */
[----:B------:R-:W0:Y:S01]  /*0b80*/  MUFU.RCP R22, R19 ;  /* 0x0000001300167308 */ /* 0x000e220000001000 */
[----:B-----5:R-:W-:-:S07]  /*0b90*/  FMUL R0, R0, R3 ;  /* 0x0000000300007220 */ /* 0x020fce0000400000 */
        /* <DEDUP_REMOVED lines=9> */
[----:B-1234-:R-:W-:Y:S05]  /*0c30*/  CALL.REL.NOINC `($__internal_410_$__cuda_sm3x_div_rn_noftz_f32_slowpath) ;  /* 0x0000000000d07944 */ /* 0x01efea0003c00000 */
[----:B------:R-:W-:-:S07]  /*0c40*/  IMAD.MOV.U32 R21, RZ, RZ, R2 ;  /* 0x000000ffff157224 */ /* 0x000fce00078e0002 */
.L_x_25369:
[----:B------:R-:W-:Y:S05]  /*0c50*/  BSYNC.RECONVERGENT B1 ;  /* 0x0000000000017941 */ /* 0x000fea0003800200 */
.L_x_25368:
        /* <DEDUP_REMOVED lines=20> */
.L_x_25371:
[----:B------:R-:W-:Y:S05]  /*0da0*/  BSYNC.RECONVERGENT B1 ;  /* 0x0000000000017941 */ /* 0x000fea0003800200 */
.L_x_25370:
[----:B------:R-:W-:Y:S01]  /*0db0*/  BSSY.RECONVERGENT B1, `(.L_x_25372) ;  /* 0x0000008000017945 */ /* 0x000fe20003800200 */
[----:B------:R-:W-:-:S03]  /*0dc0*/  FFMA R25, R25, R22, R20 ;  /* 0x0000001619197223 */ /* 0x000fc60000000014 */
[----:B------:R-:W-:Y:S05]  /*0dd0*/  @!P1 BRA `(.L_x_25373) ;  /* 0x0000000000149947 */ /* 0x000fea0003800000 */
[----:B------:R-:W-:Y:S01]  /*0de0*/  IMAD.MOV.U32 R2, RZ, RZ, R0 ;  /* 0x000000ffff027224 */ /* 0x000fe200078e0000 */
[----:B0-----:R-:W-:Y:S01]  /*0df0*/  MOV R18, 0xe20 ;  /* 0x00000e2000127802 */ /* 0x001fe20000000f00 */
[----:B------:R-:W-:-:S07]  /*0e00*/  IMAD.MOV.U32 R3, RZ, RZ, R23 ;  /* 0x000000ffff037224 */ /* 0x000fce00078e0017 */
[----:B--234-:R-:W-:Y:S05]  /*0e10*/  CALL.REL.NOINC `($__internal_410_$__cuda_sm3x_div_rn_noftz_f32_slowpath) ;  /* 0x0000000000587944 */ /* 0x01cfea0003c00000 */
[----:B------:R-:W-:-:S07]  /*0e20*/  IMAD.MOV.U32 R25, RZ, RZ, R2 ;  /* 0x000000ffff197224 */ /* 0x000fce00078e0002 */
.L_x_25373:
[----:B------:R-:W-:Y:S05]  /*0e30*/  BSYNC.RECONVERGENT B1 ;  /* 0x0000000000017941 */ /* 0x000fea0003800200 */
.L_x_25372:
[----:B------:R-:W-:Y:S04]  /*0e40*/  BSSY.RECONVERGENT B1, `(.L_x_25374) ;  /* 0x000000c000017945 */ /* 0x000fe80003800200 */
[----:B------:R-:W-:Y:S05]  /*0e50*/  @P0 BRA `(.L_x_25375) ;  /* 0x0000000000280947 */ /* 0x000fea0003800000 */
[----:B------:R-:W-:Y:S01]  /*0e60*/  IMAD R0, R10, UR44, RZ ;  /* 0x0000002c0a007c24 */ /* 0x000fe2000f8e02ff */
[----:B---3--:R-:W-:Y:S01]  /*0e70*/  R2UR UR4, R16 ;  /* 0x00000000100472ca */ /* 0x008fe200000e0000 */
[----:B----4-:R-:W-:Y:S01]  /*0e80*/  IMAD.WIDE.U32 R2, R11, UR44, R4 ;  /* 0x0000002c0b027c25 */ /* 0x010fe2000f8e0004 */
[----:B------:R-:W-:-:S03]  /*0e90*/  R2UR UR5, R17 ;  /* 0x00000000110572ca */ /* 0x000fc600000e0000 */
[----:B0-----:R-:W-:Y:S01]  /*0ea0*/  IMAD R19, R11, UR45, R0 ;  /* 0x0000002d0b137c24 */ /* 0x001fe2000f8e0200 */
[----:B------:R-:W-:-:S05]  /*0eb0*/  IADD3 R0, P0, PT, R6, R2, RZ ;  /* 0x0000000206007210 */ /* 0x000fca0007f1e0ff */
[----:B------:R-:W-:Y:S01]  /*0ec0*/  IMAD.X R3, R19, 0x1, R3, P0 ;  /* 0x0000000113037824 */ /* 0x000fe200000e0603 */
[----:B------:R-:W-:-:S04]  /*0ed0*/  LEA R2, P0, R0, UR46, 0x2 ;  /* 0x0000002e00027c11 */ /* 0x000fc8000f8010ff */
[----:B------:R-:W-:-:S05]  /*0ee0*/  LEA.HI.X R3, R0, UR47, R3, 0x2, P0 ;  /* 0x0000002f00037c11 */ /* 0x000fca00080f1403 */
[----:B------:R1:W-:Y:S04]  /*0ef0*/  STG.E desc[UR4][R2.64], R25 ;  /* 0x0000001902007986 */ /* 0x0003e8000c101904 */
.L_x_25375:
[----:B------:R-:W-:Y:S05]  /*0f00*/  BSYNC.RECONVERGENT B1 ;  /* 0x0000000000017941 */ /* 0x000fea0003800200 */
.L_x_25374:
[----:B------:R-:W-:-:S04]  /*0f10*/  IADD3 R11, P0, PT, R9, R11, RZ ;  /* 0x0000000b090b7210 */ /* 0x000fc80007f1e0ff */
[----:B------:R-:W-:Y:S02]  /*0f20*/  LEA.HI.X.SX32 R10, R9, R10, 0x1, P0 ;  /* 0x0000000a090a7211 */ /* 0x000fe400000f0eff */
[----:B------:R-:W-:-:S04]  /*0f30*/  ISETP.GE.U32.AND P0, PT, R11, UR48, PT ;  /* 0x000000300b007c0c */ /* 0x000fc8000bf06070 */
[----:B------:R-:W-:-:S13]  /*0f40*/  ISETP.GE.AND.EX P0, PT, R10, UR49, PT, P0 ;  /* 0x000000310a007c0c */ /* 0x000fda000bf06300 */
[----:B------:R-:W-:Y:S05]  /*0f50*/  @!P0 BRA `(.L_x_25376) ;  /* 0xfffffff000f08947 */ /* 0x000fea000383ffff */
[----:B------:R-:W-:Y:S05]  /*0f60*/  BSYNC.RECONVERGENT B0 ;  /* 0x0000000000007941 */ /* 0x000fea0003800200 */
.L_x_25363:
[----:B------:R-:W-:Y:S05]  /*0f70*/  EXIT ;  /* 0x000000000000794d */ /* 0x000fea0003800000 */
        .weak           $__internal_410_$__cuda_sm3x_div_rn_noftz_f32_slowpath
        .type           $__internal_410_$__cuda_sm3x_div_rn_noftz_f32_slowpath,@function
        .size           $__internal_410_$__cuda_sm3x_div_rn_noftz_f32_slowpath,(.L_x_37787 - $__internal_410_$__cuda_sm3x_div_rn_noftz_f32_slowpath)
$__internal_410_$__cuda_sm3x_div_rn_noftz_f32_slowpath:
        /* <DEDUP_REMOVED lines=34> */
.L_x_25378:
        /* <DEDUP_REMOVED lines=51> */
.L_x_25385:
[----:B------:R-:W-:-:S04]  /*14d0*/  LOP3.LUT R2, R2, 0x80000000, RZ, 0xc0, !PT ;  /* 0x8000000002027812 */ /* 0x000fc800078ec0ff */
[----:B------:R-:W-:Y:S01]  /*14e0*/  LOP3.LUT R2, R2, 0x7f800000, RZ, 0xfc, !PT ;  /* 0x7f80000002027812 */ /* 0x000fe200078efcff */
[----:B------:R-:W-:Y:S06]  /*14f0*/  BRA `(.L_x_25386) ;  /* 0x0000000000047947 */ /* 0x000fec0003800000 */
.L_x_25384:
[----:B------:R-:W-:-:S07]  /*1500*/  IMAD R2, R23, 0x800000, R2 ;  /* 0x0080000017027824 */ /* 0x000fce00078e0202 */
.L_x_25386:
[----:B------:R-:W-:Y:S05]  /*1510*/  BSYNC.RECONVERGENT B3 ;  /* 0x0000000000037941 */ /* 0x000fea0003800200 */
.L_x_25383:
[----:B------:R-:W-:Y:S05]  /*1520*/  BRA `(.L_x_25387) ;  /* 0x0000000000207947 */ /* 0x000fea0003800000 */
.L_x_25382:
[----:B------:R-:W-:-:S04]  /*1530*/  LOP3.LUT R2, R3, 0x80000000, R2, 0x48, !PT ;  /* 0x8000000003027812 */ /* 0x000fc800078e4802 */
[----:B------:R-:W-:Y:S01]  /*1540*/  LOP3.LUT R2, R2, 0x7f800000, RZ, 0xfc, !PT ;  /* 0x7f80000002027812 */ /* 0x000fe200078efcff */
[----:B------:R-:W-:Y:S06]  /*1550*/  BRA `(.L_x_25387) ;  /* 0x0000000000147947 */ /* 0x000fec0003800000 */
.L_x_25381:
[----:B------:R-:W-:Y:S01]  /*1560*/  LOP3.LUT R2, R3, 0x80000000, R2, 0x48, !PT ;  /* 0x8000000003027812 */ /* 0x000fe200078e4802 */
[----:B------:R-:W-:Y:S06]  /*1570*/  BRA `(.L_x_25387) ;  /* 0x00000000000c7947 */ /* 0x000fec0003800000 */
.L_x_25380:
[----:B------:R-:W0:Y:S01]  /*1580*/  MUFU.RSQ R2, -QNAN ;  /* 0xffc0000000027908 */ /* 0x000e220000001400 */
[----:B------:R-:W-:Y:S05]  /*1590*/  BRA `(.L_x_25387) ;  /* 0x0000000000047947 */ /* 0x000fea0003800000 */
.L_x_25379:
[----:B------:R-:W-:-:S07]  /*15a0*/  FADD.FTZ R2, R2, R3 ;  /* 0x0000000302027221 */ /* 0x000fce0000010000 */
.L_x_25387:
[----:B------:R-:W-:Y:S05]  /*15b0*/  BSYNC.RECONVERGENT B2 ;  /* 0x0000000000027941 */ /* 0x000fea0003800200 */
.L_x_25377:
[----:B------:R-:W-:-:S04]  /*15c0*/  IMAD.MOV.U32 R19, RZ, RZ, 0x0 ;  /* 0x00000000ff137424 */ /* 0x000fc800078e00ff */
[----:B0-----:R-:W-:Y:S05]  /*15d0*/  RET.REL.NODEC R18 `(_Z15SoftmaxWarpImplI22BroadcastScaleMaskLoadIffbLm2EiE11DirectStoreIffEfLi1ELi1ELi1ELi2ELb1EL9Algorithm0EEvT_T0_ll) ;  /* 0xffffffe812887950 */ /* 0x001fea0003c3ffff */
.L_x_25388:
        /* <DEDUP_REMOVED lines=10> */
.L_x_37787:


//--------------------- .text._Z15SoftmaxWarpImplI22BroadcastScaleMaskLoadIffbLm2EiE11DirectStoreIffEfLi1ELi1ELi1ELi2ELb0EL9Algorithm0EEvT_T0_ll --------------------------
	.section	.text._Z15SoftmaxWarpImplI22BroadcastScaleMaskLoadIffbLm2EiE11DirectStoreIffEfLi1ELi1ELi1ELi2ELb0EL9Algorithm0EEvT_T0_ll,"ax",@progbits
	.align	128
        .global         _Z15SoftmaxWarpImplI22BroadcastScaleMaskLoadIffbLm2EiE11DirectStoreIffEfLi1ELi1ELi1ELi2ELb0EL9Algorithm0EEvT_T0_ll
        .type           _Z15SoftmaxWarpImplI22BroadcastScaleMaskLoadIffbLm2EiE11DirectStoreIffEfLi1ELi1ELi1ELi2ELb0EL9Algorithm0EEvT_T0_ll,@function
        .size           _Z15SoftmaxWarpImplI22BroadcastScaleMaskLoadIffbLm2EiE11DirectStoreIffEfLi1ELi1ELi1ELi2ELb0EL9Algorithm0EEvT_T0_ll,(.L_x_37788 - _Z15SoftmaxWarpImplI22BroadcastScaleMaskLoadIffbLm2EiE11DirectStoreIffEfLi1ELi1ELi1ELi2ELb0EL9Algorithm0EEvT_T0_ll)
        .other          _Z15SoftmaxWarpImplI22BroadcastScaleMaskLoadIffbLm2EiE11DirectStoreIffEfLi1ELi1ELi1ELi2ELb0EL9Algorithm0EEvT_T0_ll,@"STO_CUDA_ENTRY STV_DEFAULT"
_Z15SoftmaxWarpImplI22BroadcastScaleMaskLoadIffbLm2EiE11DirectStoreIffEfLi1ELi1ELi1ELi2ELb0EL9Algorithm0EEvT_T0_ll:
.text._Z15SoftmaxWarpImplI22BroadcastScaleMaskLoadIffbLm2EiE11DirectStoreIffEfLi1ELi1ELi1ELi2ELb0EL9Algorithm0EEvT_T0_ll:
        /* <DEDUP_REMOVED lines=26> */
.L_x_25389:
        /* <DEDUP_REMOVED lines=16> */
[----:B------:R-:W2:Y:S08]  /*02a0*/  LDC.64 R16, c[0x0][0x358] ;  /* 0x0000d600ff107b82 */ /* 0x000eb00000000a00 */
[----:B------:R-:W3:Y:S08]  /*02b0*/  LDC.64 R14, c[0x0][0x390] ;  /* 0x0000e400ff0e7b82 */ /* 0x000ef00000000a00 */
[----:B------:R-:W4:Y:S02]  /*02c0*/  LDC.64 R12, c[0x0][0x398] ;  /* 0x0000e600ff0c7b82 */ /* 0x000f240000000a00 */
.L_x_25395:
[----:B-1----:R-:W-:Y:S01]  /*02d0*/  IABS R3, R9 ;  /* 0x0000000900037213 */ /* 0x002fe20000000000 */
[----:B0-----:R-:W-:Y:S01]  /*02e0*/  IMAD R2, R7, UR46, R10 ;  /* 0x0000002e07027c24 */ /* 0x001fe2000f8e020a */
[----:B------:R-:W-:Y:S02]  /*02f0*/  ISETP.NE.AND P2, PT, R9, RZ, PT ;  /* 0x000000ff0900720c */ /* 0x000fe40003f45270 */
[----:B------:R-:W0:Y:S01]  /*0300*/  I2F.RP R0, R3 ;  /* 0x0000000300007306 */ /* 0x000e220000209400 */
[C---:B--2---:R-:W-:Y:S02]  /*0310*/  R2UR UR4, R16.reuse ;  /* 0x00000000100472ca */ /* 0x044fe400000e0000 */
[C---:B------:R-:W-:Y:S02]  /*0320*/  R2UR UR5, R17.reuse ;  /* 0x00000000110572ca */ /* 0x040fe400000e0000 */
[----:B------:R-:W-:Y:S02]  /*0330*/  R2UR UR6, R16 ;  /* 0x00000000100672ca */ /* 0x000fe400000e0000 */
[----:B------:R-:W-:Y:S01]  /*0340*/  R2UR UR7, R17 ;  /* 0x00000000110772ca */ /* 0x000fe200000e0000 */
[----:B0-----:R-:W0:Y:S02]  /*0350*/  MUFU.RCP R0, R0 ;  /* 0x0000000000007308 */ /* 0x001e240000001000 */
[----:B0-----:R-:W-:Y:S01]  /*0360*/  IADD3 R4, PT, PT, R0, 0xffffffe, RZ ;  /* 0x0ffffffe00047810 */ /* 0x001fe20007ffe0ff */
[----:B------:R-:W-:-:S05]  /*0370*/  VIADD R0, R2, UR46 ;  /* 0x0000002e02007c36 */ /* 0x000fca0008000000 */
[----:B------:R0:W1:Y:S01]  /*0380*/  F2I.FTZ.U32.TRUNC.NTZ R5, R4 ;  /* 0x0000000400057305 */ /* 0x000062000021f000 */
[----:B------:R-:W-:Y:S01]  /*0390*/  IABS R20, R0 ;  /* 0x0000000000147213 */ /* 0x000fe20000000000 */
[----:B0-----:R-:W-:Y:S02]  /*03a0*/  IMAD.MOV.U32 R4, RZ, RZ, RZ ;  /* 0x000000ffff047224 */ /* 0x001fe400078e00ff */
[----:B-1----:R-:W-:-:S04]  /*03b0*/  IMAD.MOV R18, RZ, RZ, -R5 ;  /* 0x000000ffff127224 */ /* 0x002fc800078e0a05 */
[----:B------:R-:W-:Y:S01]  /*03c0*/  IMAD R11, R18, R3, RZ ;  /* 0x00000003120b7224 */ /* 0x000fe200078e02ff */
[----:B------:R-:W-:-:S03]  /*03d0*/  IABS R18, R2 ;  /* 0x0000000200127213 */ /* 0x000fc60000000000 */
[----:B------:R-:W-:-:S06]  /*03e0*/  IMAD.HI.U32 R5, R5, R11, R4 ;  /* 0x0000000b05057227 */ /* 0x000fcc00078e0004 */
[----:B------:R-:W-:-:S04]  /*03f0*/  IMAD.HI.U32 R11, R5, R18, RZ ;  /* 0x00000012050b7227 */ /* 0x000fc800078e00ff */
[----:B------:R-:W-:Y:S02]  /*0400*/  IMAD.MOV R19, RZ, RZ, -R11 ;  /* 0x000000ffff137224 */ /* 0x000fe400078e0a0b */
[----:B------:R-:W-:-:S04]  /*0410*/  IMAD.HI.U32 R4, R5, R20, RZ ;  /* 0x0000001405047227 */ /* 0x000fc800078e00ff */
[----:B------:R-:W-:Y:S02]  /*0420*/  IMAD R18, R3, R19, R18 ;  /* 0x0000001303127224 */ /* 0x000fe400078e0212 */
[----:B------:R-:W-:-:S03]  /*0430*/  IMAD.MOV R5, RZ, RZ, -R4 ;  /* 0x000000ffff057224 */ /* 0x000fc600078e0a04 */
[----:B------:R-:W-:-:S13]  /*0440*/  ISETP.GT.U32.AND P1, PT, R3, R18, PT ;  /* 0x000000120300720c */ /* 0x000fda0003f24070 */
[----:B------:R-:W-:Y:S02]  /*0450*/  @!P1 IMAD.IADD R18, R18, 0x1, -R3 ;  /* 0x0000000112129824 */ /* 0x000fe400078e0a03 */
[----:B------:R-:W-:Y:S01]  /*0460*/  @!P1 VIADD R11, R11, 0x1 ;  /* 0x000000010b0b9836 */ /* 0x000fe20000000000 */
[----:B----4-:R-:W-:Y:S02]  /*0470*/  ISETP.NE.U32.AND P1, PT, R12, 0x1, PT ;  /* 0x000000010c00780c */ /* 0x010fe40003f25070 */
[----:B------:R-:W-:Y:S01]  /*0480*/  ISETP.GE.U32.AND P0, PT, R18, R3, PT ;  /* 0x000000031200720c */ /* 0x000fe20003f06070 */
[----:B------:R-:W-:Y:S01]  /*0490*/  IMAD R18, R3, R5, R20 ;  /* 0x0000000503127224 */ /* 0x000fe200078e0214 */
[----:B------:R-:W-:Y:S02]  /*04a0*/  LOP3.LUT R5, R2, R9, RZ, 0x3c, !PT ;  /* 0x0000000902057212 */ /* 0x000fe400078e3cff */
[----:B------:R-:W-:Y:S02]  /*04b0*/  ISETP.NE.AND.EX P1, PT, R13, RZ, PT, P1 ;  /* 0x000000ff0d00720c */ /* 0x000fe40003f25310 */
[----:B------:R-:W-:-:S02]  /*04c0*/  ISETP.GT.U32.AND P5, PT, R3, R18, PT ;  /* 0x000000120300720c */ /* 0x000fc40003fa4070 */
[----:B------:R-:W-:Y:S02]  /*04d0*/  ISETP.GE.AND P3, PT, R5, RZ, PT ;  /* 0x000000ff0500720c */ /* 0x000fe40003f66270 */
[----:B------:R-:W-:-:S03]  /*04e0*/  LOP3.LUT R5, RZ, R9, RZ, 0x33, !PT ;  /* 0x00000009ff057212 */ /* 0x000fc600078e33ff */
[----:B------:R-:W-:Y:S01]  /*04f0*/  @P0 VIADD R11, R11, 0x1 ;  /* 0x000000010b0b0836 */ /* 0x000fe20000000000 */
[----:B---3--:R-:W-:-:S04]  /*0500*/  ISETP.NE.U32.AND P0, PT, R14, 0x1, PT ;  /* 0x000000010e00780c */ /* 0x008fc80003f05070 */
[----:B------:R-:W-:Y:S01]  /*0510*/  ISETP.NE.AND.EX P0, PT, R15, RZ, PT, P0 ;  /* 0x000000ff0f00720c */ /* 0x000fe20003f05300 */
[----:B------:R-:W-:Y:S02]  /*0520*/  @!P5 IMAD.IADD R18, R18, 0x1, -R3 ;  /* 0x000000011212d824 */ /* 0x000fe400078e0a03 */
[----:B------:R-:W-:Y:S01]  /*0530*/  @!P3 IADD3 R11, PT, PT, -R11, RZ, RZ ;  /* 0x000000ff0b0bb210 */ /* 0x000fe20007ffe1ff */
[----:B------:R-:W-:Y:S02]  /*0540*/  @!P5 VIADD R4, R4, 0x1 ;  /* 0x000000010404d836 */ /* 0x000fe40000000000 */
[----:B------:R-:W-:Y:S02]  /*0550*/  ISETP.GE.U32.AND P4, PT, R18, R3, PT ;  /* 0x000000031200720c */ /* 0x000fe40003f86070 */
[----:B------:R-:W-:Y:S02]  /*0560*/  SEL R11, R5, R11, !P2 ;  /* 0x0000000b050b7207 */ /* 0x000fe40005000000 */
[----:B------:R-:W-:-:S03]  /*0570*/  LOP3.LUT R18, R0, R9, RZ, 0x3c, !PT ;  /* 0x0000000900127212 */ /* 0x000fc600078e3cff */
[----:B------:R-:W-:Y:S01]  /*0580*/  IMAD.MOV R3, RZ, RZ, -R11 ;  /* 0x000000ffff037224 */ /* 0x000fe200078e0a0b */
[----:B------:R-:W-:Y:S02]  /*0590*/  ISETP.GE.AND P3, PT, R18, RZ, PT ;  /* 0x000000ff1200720c */ /* 0x000fe40003f66270 */
[----:B------:R-:W-:Y:S01]  /*05a0*/  SEL R11, R11, RZ, P0 ;  /* 0x000000ff0b0b7207 */ /* 0x000fe20000000000 */
[----:B------:R-:W-:Y:S02]  /*05b0*/  IMAD R3, R9, R3, R2 ;  /* 0x0000000309037224 */ /* 0x000fe400078e0202 */
[----:B------:R-:W-:Y:S02]  /*05c0*/  @P4 VIADD R4, R4, 0x1 ;  /* 0x0000000104044836 */ /* 0x000fe40000000000 */
[----:B------:R-:W-:Y:S01]  /*05d0*/  IMAD R18, R11, UR40, RZ ;  /* 0x000000280b127c24 */ /* 0x000fe2000f8e02ff */
[----:B------:R-:W-:Y:S01]  /*05e0*/  SEL R3, R3, RZ, P1 ;  /* 0x000000ff03037207 */ /* 0x000fe20000800000 */
[----:B------:R-:W-:Y:S01]  /*05f0*/  IMAD.MOV.U32 R20, RZ, RZ, R4 ;  /* 0x000000ffff147224 */ /* 0x000fe200078e0004 */
[----:B------:R-:W-:-:S03]  /*0600*/  SHF.R.S64 R4, RZ, 0x1e, R2 ;  /* 0x0000001eff047819 */ /* 0x000fc60000001002 */
[----:B------:R-:W-:Y:S01]  /*0610*/  @!P3 IMAD.MOV R20, RZ, RZ, -R20 ;  /* 0x000000ffff14b224 */ /* 0x000fe200078e0a14 */
[----:B------:R-:W-:Y:S01]  /*0620*/  IADD3 R4, P3, PT, R4, UR36, RZ ;  /* 0x0000002404047c10 */ /* 0x000fe2000ff7e0ff */
[----:B------:R-:W-:-:S03]  /*0630*/  IMAD R3, R3, UR41, R18 ;  /* 0x0000002903037c24 */ /* 0x000fc6000f8e0212 */
[----:B------:R-:W-:Y:S02]  /*0640*/  SEL R20, R5, R20, !P2 ;  /* 0x0000001405147207 */ /* 0x000fe40005000000 */
[----:B------:R-:W-:Y:S02]  /*0650*/  LEA.HI.X.SX32 R5, R2, UR37, 0x2, P3 ;  /* 0x0000002502057c11 */ /* 0x000fe400098f16ff */
[C---:B------:R-:W-:Y:S01]  /*0660*/  IADD3 R2, P2, PT, R3.reuse, UR38, RZ ;  /* 0x0000002603027c10 */ /* 0x040fe2000ff5e0ff */
[----:B------:R-:W-:Y:S02]  /*0670*/  IMAD.MOV R18, RZ, RZ, -R20 ;  /* 0x000000ffff127224 */ /* 0x000fe400078e0a14 */
[----:B------:R-:W2:Y:S01]  /*0680*/  LDG.E R4, desc[UR4][R4.64] ;  /* 0x0000000404047981 */ /* 0x000ea2000c1e1900 */
[----:B------:R-:W-:Y:S01]  /*0690*/  LEA.HI.X.SX32 R3, R3, UR39, 0x1, P2 ;  /* 0x0000002703037c11 */ /* 0x000fe200090f0eff */
[----:B------:R-:W-:-:S04]  /*06a0*/  IMAD R18, R9, R18, R0 ;  /* 0x0000001209127224 */ /* 0x000fc800078e0200 */
[----:B------:R0:W3:Y:S01]  /*06b0*/  LDG.E.U8 R11, desc[UR6][R2.64] ;  /* 0x00000006020b7981 */ /* 0x0000e2000c1e1100 */
[----:B------:R-:W-:Y:S02]  /*06c0*/  SEL R20, R20, RZ, P0 ;  /* 0x000000ff14147207 */ /* 0x000fe40000000000 */
[----:B------:R-:W-:-:S03]  /*06d0*/  SEL R18, R18, RZ, P1 ;  /* 0x000000ff12127207 */ /* 0x000fc60000800000 */
[----:B------:R-:W-:-:S04]  /*06e0*/  IMAD R19, R20, UR40, RZ ;  /* 0x0000002814137c24 */ /* 0x000fc8000f8e02ff */
[----:B------:R-:W-:Y:S01]  /*06f0*/  IMAD R18, R18, UR41, R19 ;  /* 0x0000002912127c24 */ /* 0x000fe2000f8e0213 */
[----:B0-----:R-:W2:Y:S04]  /*0700*/  LDC.64 R2, c[0x0][0x3d0] ;  /* 0x0000f400ff027b82 */ /* 0x001ea80000000a00 */
[----:B------:R-:W-:-:S04]  /*0710*/  IADD3 R20, P0, PT, R18, UR38, RZ ;  /* 0x0000002612147c10 */ /* 0x000fc8000ff1e0ff */
[----:B------:R-:W-:Y:S02]  /*0720*/  LEA.HI.X.SX32 R21, R18, UR39, 0x1, P0 ;  /* 0x0000002712157c11 */ /* 0x000fe400080f0eff */
[----:B------:R-:W-:-:S03]  /*0730*/  SHF.R.S64 R18, RZ, 0x1e, R0 ;  /* 0x0000001eff127819 */ /* 0x000fc60000001000 */
[----:B------:R0:W4:Y:S01]  /*0740*/  LDG.E.U8 R20, desc[UR4][R20.64] ;  /* 0x0000000414147981 */ /* 0x000122000c1e1100 */
[----:B------:R-:W-:-:S04]  /*0750*/  IADD3 R18, P0, PT, R18, UR36, RZ ;  /* 0x0000002412127c10 */ /* 0x000fc8000ff1e0ff */
[----:B------:R-:W-:-:S05]  /*0760*/  LEA.HI.X.SX32 R19, R0, UR37, 0x2, P0 ;  /* 0x0000002500137c11 */ /* 0x000fca00080f16ff */
[----:B------:R-:W5:Y:S01]  /*0770*/  LDG.E R18, desc[UR4][R18.64] ;  /* 0x0000000412127981 */ /* 0x000f62000c1e1900 */
[----:B0-----:R-:W-:Y:S01]  /*0780*/  IMAD.MOV.U32 R21, RZ, RZ, 0x437c0000 ;  /* 0x437c0000ff157424 */ /* 0x001fe200078e00ff */
        /* <DEDUP_REMOVED lines=39> */
[----:B------:R-:W-:Y:S05]  /*0a00*/  CALL.REL.NOINC `($__internal_411_$__cuda_sm3x_div_rn_noftz_f32_slowpath) ;  /* 0x0000000000a87944 */ /* 0x000fea0003c00000 */
[----:B------:R-:W-:-:S07]  /*0a10*/  IMAD.MOV.U32 R19, RZ, RZ, R2 ;  /* 0x000000ffff137224 */ /* 0x000fce00078e0002 */
.L_x_25392:
[----:B------:R-:W-:Y:S05]  /*0a20*/  BSYNC.RECONVERGENT B1 ;  /* 0x0000000000017941 */ /* 0x000fea0003800200 */
.L_x_25391:
        /* <DEDUP_REMOVED lines=23> */
[----:B------:R-:W-:Y:S05]  /*0ba0*/  CALL.REL.NOINC `($__internal_411_$__cuda_sm3x_div_rn_noftz_f32_slowpath) ;  /* 0x0000000000407944 */ /* 0x000fea0003c00000 */
[----:B------:R-:W-:-:S07]  /*0bb0*/  MOV R21, R2 ;  /* 0x0000000200157202 */ /* 0x000fce0000000f00 */
.L_x_25394:
[----:B------:R-:W-:Y:S05]  /*0bc0*/  BSYNC.RECONVERGENT B1 ;  /* 0x0000000000017941 */ /* 0x000fea0003800200 */
.L_x_25393:
        /* <DEDUP_REMOVED lines=12> */
[----:B------:R-:W-:Y:S05]  /*0c90*/  BSYNC.RECONVERGENT B0 ;  /* 0x0000000000007941 */ /* 0x000fea0003800200 */
.L_x_25390:
[----:B------:R-:W-:Y:S05]  /*0ca0*/  EXIT ;  /* 0x000000000000794d */ /* 0x000fea0003800000 */
        .weak           $__internal_411_$__cuda_sm3x_div_rn_noftz_f32_slowpath
        .type           $__internal_411_$__cuda_sm3x_div_rn_noftz_f32_slowpath,@function
        .size           $__internal_411_$__cuda_sm3x_div_rn_noftz_f32_slowpath,(.L_x_37788 - $__internal_411_$__cuda_sm3x_div_rn_noftz_f32_slowpath)
$__internal_411_$__cuda_sm3x_div_rn_noftz_f32_slowpath:
        /* <DEDUP_REMOVED lines=34> */
.L_x_25397:
        /* <DEDUP_REMOVED lines=51> */
.L_x_25404:
[----:B------:R-:W-:-:S04]  /*1200*/  LOP3.LUT R2, R2, 0x80000000, RZ, 0xc0, !PT ;  /* 0x8000000002027812 */ /* 0x000fc800078ec0ff */
[----:B------:R-:W-:Y:S01]  /*1210*/  LOP3.LUT R2, R2, 0x7f800000, RZ, 0xfc, !PT ;  /* 0x7f80000002027812 */ /* 0x000fe200078efcff */
[----:B------:R-:W-:Y:S06]  /*1220*/  BRA `(.L_x_25405) ;  /* 0x0000000000047947 */ /* 0x000fec0003800000 */
.L_x_25403:
[----:B------:R-:W-:-:S07]  /*1230*/  IMAD R2, R23, 0x800000, R2 ;  /* 0x0080000017027824 */ /* 0x000fce00078e0202 */
.L_x_25405:
[----:B------:R-:W-:Y:S05]  /*1240*/  BSYNC.RECONVERGENT B3 ;  /* 0x0000000000037941 */ /* 0x000fea0003800200 */
.L_x_25402:
[----:B------:R-:W-:Y:S05]  /*1250*/  BRA `(.L_x_25406) ;  /* 0x0000000000207947 */ /* 0x000fea0003800000 */
.L_x_25401:
[----:B------:R-:W-:-:S04]  /*1260*/  LOP3.LUT R2, R3, 0x80000000, R2, 0x48, !PT ;  /* 0x8000000003027812 */ /* 0x000fc800078e4802 */
[----:B------:R-:W-:Y:S01]  /*1270*/  LOP3.LUT R2, R2, 0x7f800000, RZ, 0xfc, !PT ;  /* 0x7f80000002027812 */ /* 0x000fe200078efcff */
[----:B------:R-:W-:Y:S06]  /*1280*/  BRA `(.L_x_25406) ;  /* 0x0000000000147947 */ /* 0x000fec0003800000 */
.L_x_25400:
[----:B------:R-:W-:Y:S01]  /*1290*/  LOP3.LUT R2, R3, 0x80000000, R2, 0x48, !PT ;  /* 0x8000000003027812 */ /* 0x000fe200078e4802 */
[----:B------:R-:W-:Y:S06]  /*12a0*/  BRA `(.L_x_25406) ;  /* 0x00000000000c7947 */ /* 0x000fec0003800000 */
.L_x_25399:
[----:B------:R-:W0:Y:S01]  /*12b0*/  MUFU.RSQ R2, -QNAN ;  /* 0xffc0000000027908 */ /* 0x000e220000001400 */
[----:B------:R-:W-:Y:S05]  /*12c0*/  BRA `(.L_x_25406) ;  /* 0x0000000000047947 */ /* 0x000fea0003800000 */
.L_x_25398:
[----:B------:R-:W-:-:S07]  /*12d0*/  FADD.FTZ R2, R2, R3 ;  /* 0x0000000302027221 */ /* 0x000fce0000010000 */
.L_x_25406:
[----:B------:R-:W-:Y:S05]  /*12e0*/  BSYNC.RECONVERGENT B2 ;  /* 0x0000000000027941 */ /* 0x000fea0003800200 */
.L_x_25396:
[----:B------:R-:W-:-:S04]  /*12f0*/  IMAD.MOV.U32 R19, RZ, RZ, 0x0 ;  /* 0x00000000ff137424 */ /* 0x000fc800078e00ff */
[----:B0-----:R-:W-:Y:S05]  /*1300*/  RET.REL.NODEC R18 `(_Z15SoftmaxWarpImplI22BroadcastScaleMaskLoadIffbLm2EiE11DirectStoreIffEfLi1ELi1ELi1ELi2ELb0EL9Algorithm0EEvT_T0_ll) ;  /* 0xffffffec123c7950 */ /* 0x001fea0003c3ffff */
.L_x_25407:
        /* <DEDUP_REMOVED lines=15> */
.L_x_37788:


//--------------------- .text._Z15SoftmaxWarpImplI22BroadcastScaleMaskLoadIffbLm2EiE11DirectStoreIffEfLi2ELi32ELi32ELi1ELb1EL9Algorithm0EEvT_T0_ll --------------------------
	.section	.text._Z15SoftmaxWarpImplI22BroadcastScaleMaskLoadIffbLm2EiE11DirectStoreIffEfLi2ELi32ELi32ELi1ELb1EL9Algorithm0EEvT_T0_ll,"ax",@progbits
	.align	128
        .global         _Z15SoftmaxWarpImplI22BroadcastScaleMaskLoadIffbLm2EiE11DirectStoreIffEfLi2ELi32ELi32ELi1ELb1EL9Algorithm0EEvT_T0_ll
        .type           _Z15SoftmaxWarpImplI22BroadcastScaleMaskLoadIffbLm2EiE11DirectStoreIffEfLi2ELi32ELi32ELi1ELb1EL9Algorithm0EEvT_T0_ll,@function
        .size           _Z15SoftmaxWarpImplI22BroadcastScaleMaskLoadIffbLm2EiE11DirectStoreIffEfLi2ELi32ELi32ELi1ELb1EL9Algorithm0EEvT_T0_ll,(.L_x_37789 - _Z15SoftmaxWarpImplI22BroadcastScaleMaskLoadIffbLm2EiE11DirectStoreIffEfLi2ELi32ELi32ELi1ELb1EL9Algorithm0EEvT_T0_ll)
        .other          _Z15SoftmaxWarpImplI22BroadcastScaleMaskLoadIffbLm2EiE11DirectStoreIffEfLi2ELi32ELi32ELi1ELb1EL9Algorithm0EEvT_T0_ll,@"STO_CUDA_ENTRY STV_DEFAULT"
_Z15SoftmaxWarpImplI22BroadcastScaleMaskLoadIffbLm2EiE11DirectStoreIffEfLi2ELi32ELi32ELi1ELb1EL9Algorithm0EEvT_T0_ll:
.text._Z15SoftmaxWarpImplI22BroadcastScaleMaskLoadIffbLm2EiE11DirectStoreIffEfLi2ELi32ELi32ELi1ELb1EL9Algorithm0EEvT_T0_ll:
        /* <DEDUP_REMOVED lines=9> */
[----:B------:R-:W0:Y:S08]  /*0090*/  LDCU.64 UR42, c[0x0][0x3e8] ;  /* 0x00007d00ff2a77ac */ /* 0x000e300008000a00 */
        /* <DEDUP_REMOVED lines=17> */
.L_x_25408:
        /* <DEDUP_REMOVED lines=11> */
[----:B0-----:R-:W-:-:S04]  /*0260*/  SHF.L.U32 R75, R75, 0x1, RZ ;  /* 0x000000014b4b7819 */ /* 0x001fc800000006ff */
        /* <DEDUP_REMOVED lines=11> */
[C---:B------:R-:W-:Y:S02]  /*0320*/  IADD3 R55, PT, PT, R75.reuse, 0x280, RZ ;  /* 0x000002804b377810 */ /* 0x040fe40007ffe0ff */
[C---:B------:R-:W-:Y:S02]  /*0330*/  IADD3 R51, PT, PT, R75.reuse, 0x300, RZ ;  /* 0x000003004b337810 */ /* 0x040fe40007ffe0ff */
[C---:B------:R-:W-:Y:S02]  /*0340*/  IADD3 R49, PT, PT, R75.reuse, 0x340, RZ ;  /* 0x000003404b317810 */ /* 0x040fe40007ffe0ff */
[----:B-1----:R-:W-:-:S07]  /*0350*/  IADD3 R45, PT, PT, R75, 0x3c0, RZ ;  /* 0x000003c04b2d7810 */ /* 0x002fce0007ffe0ff */
.L_x_25538:
[----:B------:R-:W0:Y:S01]  /*0360*/  LDC.64 R14, c[0x0][0x3f0] ;  /* 0x0000fc00ff0e7b82 */ /* 0x000e220000000a00 */
[----:B------:R-:W-:Y:S01]  /*0370*/  BSSY.RECONVERGENT B0, `(.L_x_25409) ;  /* 0x0000048000007945 */ /* 0x000fe20003800200 */
[----:B------:R-:W-:Y:S01]  /*0380*/  MOV R7, 0xff800000 ;  /* 0xff80000000077802 */ /* 0x000fe20000000f00 */
[----:B------:R-:W-:Y:S01]  /*0390*/  IMAD.MOV.U32 R0, RZ, RZ, -0x800000 ;  /* 0xff800000ff007424 */ /* 0x000fe200078e00ff */
[----:B------:R-:W-:Y:S02]  /*03a0*/  MOV R13, 0xff800000 ;  /* 0xff800000000d7802 */ /* 0x000fe40000000f00 */
[-C--:B0-----:R-:W-:Y:S02]  /*03b0*/  ISETP.GE.U32.AND P0, PT, R75, R14.reuse, PT ;  /* 0x0000000e4b00720c */ /* 0x081fe40003f06070 */
[----:B------:R-:W-:Y:S02]  /*03c0*/  ISETP.GE.U32.AND P3, PT, R73, R14, PT ;  /* 0x0000000e4900720c */ /* 0x000fe40003f66070 */
[----:B------:R-:W-:-:S02]  /*03d0*/  ISETP.GE.AND.EX P0, PT, RZ, R15, PT, P0 ;  /* 0x0000000fff00720c */ /* 0x000fc40003f06300 */
[----:B------:R-:W-:-:S11]  /*03e0*/  ISETP.GE.U32.AND P4, PT, R71, R14, PT ;  /* 0x0000000e4700720c */ /* 0x000fd60003f86070 */
[----:B-1234-:R-:W-:Y:S05]  /*03f0*/  @P0 BRA `(.L_x_25410) ;  /* 0x0000000000fc0947 */ /* 0x01efea0003800000 */
[----:B------:R-:W0:Y:S01]  /*0400*/  LDC R4, c[0x0][0x3a8] ;  /* 0x0000ea00ff047b82 */ /* 0x000e220000000800 */
[----:B------:R-:W-:Y:S01]  /*0410*/  IMAD R75, R46, UR44, R75 ;  /* 0x0000002c2e4b7c24 */ /* 0x000fe2000f8e024b */
[----:B------:R-:W-:Y:S02]  /*0420*/  R2UR UR4, R38 ;  /* 0x00000000260472ca */ /* 0x000fe400000e0000 */
[----:B------:R-:W-:-:S04]  /*0430*/  R2UR UR5, R39 ;  /* 0x00000000270572ca */ /* 0x000fc800000e0000 */
[----:B------:R-:W1:Y:S01]  /*0440*/  LDC.64 R8, c[0x0][0x390] ;  /* 0x0000e400ff087b82 */ /* 0x000e620000000a00 */
        /* <DEDUP_REMOVED lines=26> */
[----:B------:R-:W-:Y:S02]  /*05f0*/  @!P2 LOP3.LUT R0, RZ, R4, RZ, 0x33, !PT ;  /* 0x00000004ff00a212 */ /* 0x000fe400078e33ff */
[----:B-1----:R-:W-:Y:S02]  /*0600*/  ISETP.NE.U32.AND P2, PT, R8, 0x1, PT ;  /* 0x000000010800780c */ /* 0x002fe40003f45070 */
[----:B------:R-:W-:Y:S02]  /*0610*/  IADD3 R3, PT, PT, -R0, RZ, RZ ;  /* 0x000000ff00037210 */ /* 0x000fe40007ffe1ff */
[----:B------:R-:W-:-:S03]  /*0620*/  ISETP.NE.AND.EX P2, PT, R9, RZ, PT, P2 ;  /* 0x000000ff0900720c */ /* 0x000fc60003f45320 */
[----:B------:R-:W-:Y:S01]  /*0630*/  IMAD R4, R4, R3, R75 ;  /* 0x0000000304047224 */ /* 0x000fe200078e024b */
[----:B------:R-:W-:Y:S01]  /*0640*/  SEL R0, R0, RZ, P2 ;  /* 0x000000ff00007207 */ /* 0x000fe20001000000 */
[----:B------:R-:W0:Y:S03]  /*0650*/  LDC.64 R2, c[0x0][0x388] ;  /* 0x0000e200ff027b82 */ /* 0x000e260000000a00 */
[----:B------:R-:W-:Y:S01]  /*0660*/  SEL R4, R4, RZ, P1 ;  /* 0x000000ff04047207 */ /* 0x000fe20000800000 */
[----:B------:R-:W-:-:S04]  /*0670*/  IMAD R5, R0, UR36, RZ ;  /* 0x0000002400057c24 */ /* 0x000fc8000f8e02ff */
        /* <DEDUP_REMOVED lines=23> */
.L_x_25410:
[----:B------:R-:W-:Y:S05]  /*07f0*/  BSYNC.RECONVERGENT B0 ;  /* 0x0000000000007941 */ /* 0x000fea0003800200 */
.L_x_25409:
[-C--:B------:R-:W-:Y:S01]  /*0800*/  ISETP.GE.AND.EX P3, PT, RZ, R15.reuse, PT, P3 ;  /* 0x0000000fff00720c */ /* 0x080fe20003f66330 */
[----:B------:R-:W-:Y:S01]  /*0810*/  BSSY.RECONVERGENT B0, `(.L_x_25411) ;  /* 0x0000048000007945 */ /* 0x000fe20003800200 */
[-C--:B------:R-:W-:Y:S02]  /*0820*/  ISETP.GE.U32.AND P1, PT, R69, R14.reuse, PT ;  /* 0x0000000e4500720c */ /* 0x080fe40003f26070 */
[-C--:B------:R-:W-:Y:S02]  /*0830*/  ISETP.GE.U32.AND P5, PT, R67, R14.reuse, PT ;  /* 0x0000000e4300720c */ /* 0x080fe40003fa6070 */
[----:B------:R-:W-:Y:S02]  /*0840*/  ISETP.GE.U32.AND P2, PT, R65, R14, PT ;  /* 0x0000000e4100720c */ /* 0x000fe40003f46070 */
[----:B------:R-:W-:Y:S02]  /*0850*/  ISETP.GE.AND.EX P4, PT, RZ, R15, PT, P4 ;  /* 0x0000000fff00720c */ /* 0x000fe40003f86340 */
[----:B------:R-:W-:-:S02]  /*0860*/  MOV R2, 0xff800000 ;  /* 0xff80000000027802 */ /* 0x000fc40000000f00 */
        /* <DEDUP_REMOVED lines=8> */
[----:B------:R-:W1:Y:S01]  /*08f0*/  LDC.64 R16, c[0x0][0x390] ;  /* 0x0000e400ff107b82 */ /* 0x000e620000000a00 */
        /* <DEDUP_REMOVED lines=20> */
[----:B------:R-:W-:Y:S02]  /*0a40*/  ISETP.NE.AND P3, PT, R9, RZ, PT ;  /* 0x000000ff0900720c */ /* 0x000fe40003f65270 */
[----:B------:R-:W-:Y:S02]  /*0a50*/  MOV R4, R2 ;  /* 0x0000000200047202 */ /* 0x000fe40000000f00 */
[----:B------:R-:W2:Y:S03]  /*0a60*/  LDC.64 R2, c[0x0][0x388] ;  /* 0x0000e200ff027b82 */ /* 0x000ea60000000a00 */
        /* <DEDUP_REMOVED lines=34> */
.L_x_25412:
[----:B------:R-:W-:Y:S05]  /*0c90*/  BSYNC.RECONVERGENT B0 ;  /* 0x0000000000007941 */ /* 0x000fea0003800200 */
.L_x_25411:
        /* <DEDUP_REMOVED lines=10> */
[----:B------:R-:W1:Y:S01]  /*0d40*/  LDC.64 R18, c[0x0][0x390] ;  /* 0x0000e400ff127b82 */ /* 0x000e620000000a00 */
        /* <DEDUP_REMOVED lines=9> */
[----:B------:R-:W-:-:S05]  /*0de0*/  MOV R4, R10 ;  /* 0x0000000a00047202 */ /* 0x000fca0000000f00 */
[----:B------:R-:W-:Y:S02]  /*0df0*/  IMAD.HI.U32 R3, R17, R4, RZ ;  /* 0x0000000411037227 */ /* 0x000fe400078e00ff */
[----:B------:R-:W0:Y:S02]  /*0e00*/  LDC.64 R16, c[0x0][0x398] ;  /* 0x0000e600ff107b82 */ /* 0x000e240000000a00 */
[----:B------:R-:W-:-:S04]  /*0e10*/  IMAD.MOV R5, RZ, RZ, -R3 ;  /* 0x000000ffff057224 */ /* 0x000fc800078e0a03 */
[----:B------:R-:W-:-:S05]  /*0e20*/  IMAD R4, R9, R5, R4 ;  /* 0x0000000509047224 */ /* 0x000fca00078e0204 */
[----:B------:R-:W-:-:S13]  /*0e30*/  ISETP.GT.U32.AND P6, PT, R9, R4, PT ;  /* 0x000000040900720c */ /* 0x000fda0003fc4070 */
[-C--:B------:R-:W-:Y:S02]  /*0e40*/  @!P6 IADD3 R4, PT, PT, R4, -R9.reuse, RZ ;  /* 0x800000090404e210 */ /* 0x080fe40007ffe0ff */
[----:B------:R-:W-:Y:S02]  /*0e50*/  @!P6 IADD3 R3, PT, PT, R3, 0x1, RZ ;  /* 0x000000010303e810 */ /* 0x000fe40007ffe0ff */
[----:B------:R-:W-:Y:S02]  /*0e60*/  ISETP.GE.U32.AND P4, PT, R4, R9, PT ;  /* 0x000000090400720c */ /* 0x000fe40003f86070 */
[----:B------:R-:W-:-:S04]  /*0e70*/  LOP3.LUT R4, R11, R8, RZ, 0x3c, !PT ;  /* 0x000000080b047212 */ /* 0x000fc800078e3cff */
        /* <DEDUP_REMOVED lines=19> */
[----:B--2---:R-:W-:-:S06]  /*0fb0*/  IMAD.WIDE R4, R3, 0x2, R4 ;  /* 0x0000000203047825 */ /* 0x004fcc00078e0204 */
        /* <DEDUP_REMOVED lines=18> */
.L_x_25414:
[----:B------:R-:W-:Y:S05]  /*10e0*/  BSYNC.RECONVERGENT B0 ;  /* 0x0000000000007941 */ /* 0x000fea0003800200 */
.L_x_25413:
[-C--:B------:R-:W-:Y:S01]  /*10f0*/  ISETP.GE.AND.EX P6, PT, RZ, R15.reuse, PT, P1 ;  /* 0x0000000fff00720c */ /* 0x080fe20003fc6310 */
[----:B------:R-:W-:Y:S01]  /*1100*/  BSSY.RECONVERGENT B0, `(.L_x_25415) ;  /* 0x0000044000007945 */ /* 0x000fe20003800200 */
[----:B------:R-:W-:Y:S02]  /*1110*/  ISETP.GE.U32.AND P4, PT, R61, R14, PT ;  /* 0x0000000e3d00720c */ /* 0x000fe40003f86070 */
[----:B------:R-:W-:Y:S02]  /*1120*/  ISETP.GE.AND.EX P1, PT, RZ, R15, PT, P5 ;  /* 0x0000000fff00720c */ /* 0x000fe40003f26350 */
[----:B------:R-:W-:Y:S02]  /*1130*/  MOV R6, 0xff800000 ;  /* 0xff80000000067802 */ /* 0x000fe40000000f00 */
[----:B------:R-:W-:-:S05]  /*1140*/  MOV R5, 0xff800000 ;  /* 0xff80000000057802 */ /* 0x000fca0000000f00 */
[----:B------:R-:W-:Y:S05]  /*1150*/  @P6 BRA `(.L_x_25416) ;  /* 0x0000000000f86947 */ /* 0x000fea0003800000 */
[----:B------:R-:W0:Y:S01]  /*1160*/  LDC R10, c[0x0][0x3a8] ;  /* 0x0000ea00ff0a7b82 */ /* 0x000e220000000800 */
[----:B------:R-:W-:Y:S01]  /*1170*/  IMAD R17, R46, UR44, R69 ;  /* 0x0000002c2e117c24 */ /* 0x000fe2000f8e0245 */
[----:B------:R-:W-:Y:S02]  /*1180*/  R2UR UR4, R38 ;  /* 0x00000000260472ca */ /* 0x000fe400000e0000 */
[----:B------:R-:W-:Y:S02]  /*1190*/  R2UR UR5, R39 ;  /* 0x00000000270572ca */ /* 0x000fe400000e0000 */
[----:B0-----:R-:W-:-:S04]  /*11a0*/  IABS R11, R10 ;  /* 0x0000000a000b7213 */ /* 0x001fc80000000000 */
[----:B------:R-:W0:Y:S08]  /*11b0*/  I2F.RP R5, R11 ;  /* 0x0000000b00057306 */ /* 0x000e300000209400 */
[----:B0-----:R-:W0:Y:S02]  /*11c0*/  MUFU.RCP R5, R5 ;  /* 0x0000000500057308 */ /* 0x001e240000001000 */
[----:B0-----:R-:W-:-:S06]  /*11d0*/  VIADD R8, R5, 0xffffffe ;  /* 0x0ffffffe05087836 */ /* 0x001fcc0000000000 */
[----:B------:R0:W1:Y:S02]  /*11e0*/  F2I.FTZ.U32.TRUNC.NTZ R9, R8 ;  /* 0x0000000800097305 */ /* 0x000064000021f000 */
[----:B0-----:R-:W-:Y:S01]  /*11f0*/  HFMA2 R8, -RZ, RZ, 0, 0 ;  /* 0x00000000ff087431 */ /* 0x001fe200000001ff */
[----:B-1----:R-:W-:-:S05]  /*1200*/  IADD3 R6, PT, PT, RZ, -R9, RZ ;  /* 0x80000009ff067210 */ /* 0x002fca0007ffe0ff */
        /* <DEDUP_REMOVED lines=19> */
[----:B------:R-:W-:Y:S01]  /*1340*/  @!P5 LOP3.LUT R5, RZ, R10, RZ, 0x33, !PT ;  /* 0x0000000aff05d212 */ /* 0x000fe200078e33ff */
[----:B------:R-:W1:Y:S01]  /*1350*/  LDC.64 R8, c[0x0][0x388] ;  /* 0x0000e200ff087b82 */ /* 0x000e620000000a00 */
[----:B0-----:R-:W-:Y:S02]  /*1360*/  ISETP.NE.U32.AND P5, PT, R18, 0x1, PT ;  /* 0x000000011200780c */ /* 0x001fe40003fa5070 */
        /* <DEDUP_REMOVED lines=29> */
.L_x_25416:
[----:B------:R-:W-:Y:S05]  /*1540*/  BSYNC.RECONVERGENT B0 ;  /* 0x0000000000007941 */ /* 0x000fea0003800200 */
.L_x_25415:
[----:B------:R-:W-:Y:S01]  /*1550*/  BSSY.RECONVERGENT B0, `(.L_x_25417) ;  /* 0x0000045000007945 */ /* 0x000fe20003800200 */
[----:B------:R-:W-:Y:S02]  /*1560*/  ISETP.GE.U32.AND P5, PT, R59, R14, PT ;  /* 0x0000000e3b00720c */ /* 0x000fe40003fa6070 */
        /* <DEDUP_REMOVED lines=67> */
.L_x_25418:
[----:B------:R-:W-:Y:S05]  /*19a0*/  BSYNC.RECONVERGENT B0 ;  /* 0x0000000000007941 */ /* 0x000fea0003800200 */
.L_x_25417:
        /* <DEDUP_REMOVED lines=30> */
[----:B------:R-:W0:Y:S01]  /*1b90*/  LDC.64 R16, c[0x0][0x398] ;  /* 0x0000e600ff107b82 */ /* 0x000e220000000a00 */
[----:B------:R-:W-:-:S04]  /*1ba0*/  LOP3.LUT R11, R21, R18, RZ, 0x3c, !PT ;  /* 0x00000012150b7212 */ /* 0x000fc800078e3cff */
[----:B------:R-:W-:-:S06]  /*1bb0*/  ISETP.GE.AND P6, PT, R11, RZ, PT ;  /* 0x000000ff0b00720c */ /* 0x000fcc0003fc6270 */
[----:B------:R-:W-:Y:S01]  /*1bc0*/  @P2 VIADD R10, R10, 0x1 ;  /* 0x000000010a0a2836 */ /* 0x000fe20000000000 */
[----:B------:R-:W-:-:S04]  /*1bd0*/  ISETP.NE.AND P2, PT, R18, RZ, PT ;  /* 0x000000ff1200720c */ /* 0x000fc80003f45270 */
[----:B------:R-:W-:Y:S02]  /*1be0*/  MOV R12, R10 ;  /* 0x0000000a000c7202 */ /* 0x000fe40000000f00 */
[----:B------:R-:W2:Y:S02]  /*1bf0*/  LDC.64 R10, c[0x0][0x388] ;  /* 0x0000e200ff0a7b82 */ /* 0x000ea40000000a00 */
[----:B------:R-:W-:Y:S02]  /*1c00*/  @!P6 IADD3 R12, PT, PT, -R12, RZ, RZ ;  /* 0x000000ff0c0ce210 */ /* 0x000fe40007ffe1ff */
[----:B0-----:R-:W-:-:S03]  /*1c10*/  ISETP.NE.U32.AND P6, PT, R16, 0x1, PT ;  /* 0x000000011000780c */ /* 0x001fc60003fc5070 */
[----:B------:R-:W-:Y:S02]  /*1c20*/  @!P2 LOP3.LUT R12, RZ, R18, RZ, 0x33, !PT ;  /* 0x00000012ff0ca212 */ /* 0x000fe400078e33ff */
[----:B-1----:R-:W-:Y:S02]  /*1c30*/  ISETP.NE.U32.AND P2, PT, R22, 0x1, PT ;  /* 0x000000011600780c */ /* 0x002fe40003f45070 */
[----:B------:R-:W-:Y:S01]  /*1c40*/  ISETP.NE.AND.EX P6, PT, R17, RZ, PT, P6 ;  /* 0x000000ff1100720c */ /* 0x000fe20003fc5360 */
[----:B------:R-:W-:Y:S01]  /*1c50*/  IMAD.MOV R16, RZ, RZ, -R12 ;  /* 0x000000ffff107224 */ /* 0x000fe200078e0a0c */
        /* <DEDUP_REMOVED lines=28> */
.L_x_25420:
[----:B------:R-:W-:Y:S05]  /*1e20*/  BSYNC.RECONVERGENT B0 ;  /* 0x0000000000007941 */ /* 0x000fea0003800200 */
.L_x_25419:
        /* <DEDUP_REMOVED lines=15> */
[----:B0-----:R-:W-:Y:S01]  /*1f20*/  IMAD.MOV.U32 R18, RZ, RZ, RZ ;  /* 0x000000ffff127224 */ /* 0x001fe200078e00ff */
[----:B--2---:R-:W-:-:S05]  /*1f30*/  IADD3 R12, PT, PT, RZ, -R19, RZ ;  /* 0x80000013ff0c7210 */ /* 0x004fca0007ffe0ff */
        /* <DEDUP_REMOVED lines=17> */
[----:B------:R-:W-:Y:S02]  /*2050*/  ISETP.NE.AND.EX P6, PT, R19, RZ, PT, P6 ;  /* 0x000000ff1300720c */ /* 0x000fe40003fc5360 */
[----:B------:R-:W0:Y:S01]  /*2060*/  LDC.64 R18, c[0x0][0x388] ;  /* 0x0000e200ff127b82 */ /* 0x000e220000000a00 */
[----:B------:R-:W-:Y:S02]  /*2070*/  @!P3 LOP3.LUT R11, RZ, R20, RZ, 0x33, !PT ;  /* 0x00000014ff0bb212 */ /* 0x000fe400078e33ff */
[----:B-1----:R-:W-:-:S03]  /*2080*/  ISETP.NE.U32.AND P3, PT, R24, 0x1, PT ;  /* 0x000000011800780c */ /* 0x002fc60003f65070 */
[----:B------:R-:W-:Y:S01]  /*2090*/  IMAD.MOV R12, RZ, RZ, -R11 ;  /* 0x000000ffff0c7224 */ /* 0x000fe200078e0a0b */
[----:B------:R-:W-:-:S03]  /*20a0*/  ISETP.NE.AND.EX P3, PT, R25, RZ, PT, P3 ;  /* 0x000000ff1900720c */ /* 0x000fc60003f65330 */
[----:B------:R-:W-:Y:S01]  /*20b0*/  IMAD R12, R20, R12, R23 ;  /* 0x0000000c140c7224 */ /* 0x000fe200078e0217 */
[----:B------:R-:W-:Y:S01]  /*20c0*/  SEL R11, R11, RZ, P3 ;  /* 0x000000ff0b0b7207 */ /* 0x000fe20001800000 */
[----:B------:R-:W1:Y:S03]  /*20d0*/  LDC.64 R20, c[0x0][0x380] ;  /* 0x0000e000ff147b82 */ /* 0x000e660000000a00 */
[----:B------:R-:W-:Y:S01]  /*20e0*/  SEL R12, R12, RZ, P6 ;  /* 0x000000ff0c0c7207 */ /* 0x000fe20003000000 */
[----:B------:R-:W-:-:S04]  /*20f0*/  IMAD R11, R11, UR36, RZ ;  /* 0x000000240b0b7c24 */ /* 0x000fc8000f8e02ff */
        /* <DEDUP_REMOVED lines=22> */
.L_x_25422:
[----:B------:R-:W-:Y:S05]  /*2260*/  BSYNC.RECONVERGENT B0 ;  /* 0x0000000000007941 */ /* 0x000fea0003800200 */
.L_x_25421:
        /* <DEDUP_REMOVED lines=69> */
.L_x_25424:
[----:B------:R-:W-:Y:S05]  /*26c0*/  BSYNC.RECONVERGENT B0 ;  /* 0x0000000000007941 */ /* 0x000fea0003800200 */
.L_x_25423:
        /* <DEDUP_REMOVED lines=67> */
.L_x_25426:
[----:B------:R-:W-:Y:S05]  /*2b00*/  BSYNC.RECONVERGENT B0 ;  /* 0x0000000000007941 */ /* 0x000fea0003800200 */
.L_x_25425:
        /* <DEDUP_REMOVED lines=37> */
[----:B------:R-:W-:Y:S01]  /*2d60*/  @!P1 LOP3.LUT R11, RZ, R26, RZ, 0x33, !PT ;  /* 0x0000001aff0b9212 */ /* 0x000fe200078e33ff */
[----:B------:R-:W0:Y:S01]  /*2d70*/  LDC.64 R24, c[0x0][0x388] ;  /* 0x0000e200ff187b82 */ /* 0x000e220000000a00 */
[----:B-1----:R-:W-:Y:S02]  /*2d80*/  ISETP.NE.U32.AND P1, PT, R32, 0x1, PT ;  /* 0x000000012000780c */ /* 0x002fe40003f25070 */
[----:B------:R-:W-:Y:S02]  /*2d90*/  IADD3 R12, PT, PT, -R11, RZ, RZ ;  /* 0x000000ff0b0c7210 */ /* 0x000fe40007ffe1ff */
        /* <DEDUP_REMOVED lines=28> */
.L_x_25428:
[----:B------:R-:W-:Y:S05]  /*2f60*/  BSYNC.RECONVERGENT B0 ;  /* 0x0000000000007941 */ /* 0x000fea0003800200 */
.L_x_25427:
        /* <DEDUP_REMOVED lines=9> */
[----:B0-----:R-:W-:-:S04]  /*3000*/  IABS R29, R30 ;  /* 0x0000001e001d7213 */ /* 0x001fc80000000000 */
[----:B------:R-:W0:Y:S08]  /*3010*/  I2F.RP R11, R29 ;  /* 0x0000001d000b7306 */ /* 0x000e300000209400 */
[----:B0-----:R-:W0:Y:S02]  /*3020*/  MUFU.RCP R11, R11 ;  /* 0x0000000b000b7308 */ /* 0x001e240000001000 */
[----:B0-----:R-:W-:-:S06]  /*3030*/  IADD3 R26, PT, PT, R11, 0xffffffe, RZ ;  /* 0x0ffffffe0b1a7810 */ /* 0x001fcc0007ffe0ff */
[----:B------:R0:W1:Y:S02]  /*3040*/  F2I.FTZ.U32.TRUNC.NTZ R27, R26 ;  /* 0x0000001a001b7305 */ /* 0x000064000021f000 */
[----:B0-----:R-:W-:Y:S01]  /*3050*/  IMAD.MOV.U32 R26, RZ, RZ, RZ ;  /* 0x000000ffff1a7224 */ /* 0x001fe200078e00ff */
[----:B-1----:R-:W-:-:S05]  /*3060*/  IADD3 R12, PT, PT, RZ, -R27, RZ ;  /* 0x8000001bff0c7210 */ /* 0x002fca0007ffe0ff */
        /* <DEDUP_REMOVED lines=51> */
.L_x_25430:
[----:B------:R-:W-:Y:S05]  /*33a0*/  BSYNC.RECONVERGENT B0 ;  /* 0x0000000000007941 */ /* 0x000fea0003800200 */
.L_x_25429:
        /* <DEDUP_REMOVED lines=74> */
.L_x_25432:
[----:B------:R-:W-:Y:S05]  /*3850*/  BSYNC.RECONVERGENT B0 ;  /* 0x0000000000007941 */ /* 0x000fea0003800200 */
.L_x_25431:
        /* <DEDUP_REMOVED lines=30> */
[----:B------:R-:W-:-:S07]  /*3a40*/  @P5 IADD3 R11, PT, PT, R11, 0x1, RZ ;  /* 0x000000010b0b5810 */ /* 0x000fce0007ffe0ff */
        /* <DEDUP_REMOVED lines=8> */
[----:B------:R-:W0:Y:S02]  /*3ad0*/  LDC.64 R14, c[0x0][0x388] ;  /* 0x0000e200ff0e7b82 */ /* 0x000e240000000a00 */
[----:B------:R-:W-:-:S02]  /*3ae0*/  SEL R11, R11, RZ, P5 ;  /* 0x000000ff0b0b7207 */ /* 0x000fc40002800000 */
[----:B------:R-:W-:-:S03]  /*3af0*/  SEL R12, R12, RZ, P3 ;  /* 0x000000ff0c0c7207 */ /* 0x000fc60001800000 */
        /* <DEDUP_REMOVED lines=24> */
.L_x_25434:
[----:B------:R-:W-:Y:S05]  /*3c80*/  BSYNC.RECONVERGENT B0 ;  /* 0x0000000000007941 */ /* 0x000fea0003800200 */
.L_x_25433:
        /* <DEDUP_REMOVED lines=36> */
[----:B-1----:R-:W-:-:S03]  /*3ed0*/  ISETP.NE.U32.AND P4, PT, R32, 0x1, PT ;  /* 0x000000012000780c */ /* 0x002fc60003f85070 */
[----:B------:R-:W-:Y:S01]  /*3ee0*/  IMAD.MOV R12, RZ, RZ, -R11 ;  /* 0x000000ffff0c7224 */ /* 0x000fe200078e0a0b */
[----:B------:R-:W-:-:S03]  /*3ef0*/  ISETP.NE.AND.EX P4, PT, R33, RZ, PT, P4 ;  /* 0x000000ff2100720c */ /* 0x000fc60003f85340 */
[----:B------:R-:W-:Y:S01]  /*3f00*/  IMAD R12, R36, R12, R35 ;  /* 0x0000000c240c7224 */ /* 0x000fe200078e0223 */
[----:B------:R-:W1:Y:S01]  /*3f10*/  LDC.64 R32, c[0x0][0x380] ;  /* 0x0000e000ff207b82 */ /* 0x000e620000000a00 */
[----:B------:R-:W-:-:S03]  /*3f20*/  SEL R11, R11, RZ, P4 ;  /* 0x000000ff0b0b7207 */ /* 0x000fc60002000000 */
[----:B------:R-:W-:Y:S02]  /*3f30*/  SEL R12, R12, RZ, P3 ;  /* 0x000000ff0c0c7207 */ /* 0x000fe40001800000 */
        /* <DEDUP_REMOVED lines=23> */
.L_x_25436:
[----:B------:R-:W-:Y:S05]  /*40b0*/  BSYNC.RECONVERGENT B0 ;  /* 0x0000000000007941 */ /* 0x000fea0003800200 */
.L_x_25435:
[----:B------:R-:W-:Y:S01]  /*40c0*/  BSSY.RECONVERGENT B0, `(.L_x_25437) ;  /* 0x0000042000007945 */ /* 0x000fe20003800200 */
[----:B------:R-:W-:Y:S02]  /*40d0*/  MOV R42, 0xff800000 ;  /* 0xff800000002a7802 */ /* 0x000fe40000000f00 */
[----:B------:R-:W-:Y:S01]  /*40e0*/  MOV R48, 0xff800000 ;  /* 0xff80000000307802 */ /* 0x000fe20000000f00 */
[----:B------:R-:W-:Y:S06]  /*40f0*/  @P1 BRA `(.L_x_25438) ;  /* 0x0000000000f81947 */ /* 0x000fec0003800000 */
[----:B------:R-:W0:Y:S01]  /*4100*/  LDC R34, c[0x0][0x3a8] ;  /* 0x0000ea00ff227b82 */ /* 0x000e220000000800 */
[----:B------:R-:W-:Y:S02]  /*4110*/  R2UR UR4, R38 ;  /* 0x00000000260472ca */ /* 0x000fe400000e0000 */
[----:B------:R-:W-:Y:S02]  /*4120*/  R2UR UR5, R39 ;  /* 0x00000000270572ca */ /* 0x000fe400000e0000 */
[----:B0-----:R-:W-:Y:S02]  /*4130*/  IABS R33, R34 ;  /* 0x0000002200217213 */ /* 0x001fe40000000000 */
[----:B------:R-:W-:Y:S02]  /*4140*/  ISETP.NE.AND P5, PT, R34, RZ, PT ;  /* 0x000000ff2200720c */ /* 0x000fe40003fa5270 */
[----:B------:R-:W0:Y:S08]  /*4150*/  I2F.RP R11, R33 ;  /* 0x00000021000b7306 */ /* 0x000e300000209400 */
[----:B0-----:R-:W0:Y:S02]  /*4160*/  MUFU.RCP R11, R11 ;  /* 0x0000000b000b7308 */ /* 0x001e240000001000 */
[----:B0-----:R-:W-:-:S06]  /*4170*/  VIADD R14, R11, 0xffffffe ;  /* 0x0ffffffe0b0e7836 */ /* 0x001fcc0000000000 */
[----:B------:R0:W1:Y:S02]  /*4180*/  F2I.FTZ.U32.TRUNC.NTZ R15, R14 ;  /* 0x0000000e000f7305 */ /* 0x000064000021f000 */
[----:B0-----:R-:W-:Y:S01]  /*4190*/  HFMA2 R14, -RZ, RZ, 0, 0 ;  /* 0x00000000ff0e7431 */ /* 0x001fe200000001ff */
        /* <DEDUP_REMOVED lines=17> */
[----:B0-----:R-:W-:-:S04]  /*42b0*/  ISETP.NE.U32.AND P1, PT, R14, 0x1, PT ;  /* 0x000000010e00780c */ /* 0x001fc80003f25070 */
[----:B------:R-:W-:Y:S02]  /*42c0*/  @!P4 IADD3 R11, PT, PT, -R11, RZ, RZ ;  /* 0x000000ff0b0bc210 */ /* 0x000fe40007ffe1ff */
[----:B------:R-:W-:Y:S02]  /*42d0*/  @!P5 LOP3.LUT R11, RZ, R34, RZ, 0x33, !PT ;  /* 0x00000022ff0bd212 */ /* 0x000fe400078e33ff */
[----:B------:R-:W-:Y:S02]  /*42e0*/  ISETP.NE.AND.EX P3, PT, R15, RZ, PT, P1 ;  /* 0x000000ff0f00720c */ /* 0x000fe40003f65310 */
[----:B------:R-:W0:Y:S01]  /*42f0*/  LDC.64 R14, c[0x0][0x388] ;  /* 0x0000e200ff0e7b82 */ /* 0x000e220000000a00 */
[----:B------:R-:W-:Y:S01]  /*4300*/  IMAD.MOV R12, RZ, RZ, -R11 ;  /* 0x000000ffff0c7224 */ /* 0x000fe200078e0a0b */
[----:B-1----:R-:W-:Y:S02]  /*4310*/  ISETP.NE.U32.AND P1, PT, R32, 0x1, PT ;  /* 0x000000012000780c */ /* 0x002fe40003f25070 */
[----:B------:R-:W-:Y:S01]  /*4320*/  SEL R11, R11, RZ, P3 ;  /* 0x000000ff0b0b7207 */ /* 0x000fe20001800000 */
[----:B------:R-:W-:Y:S01]  /*4330*/  IMAD R12, R34, R12, R37 ;  /* 0x0000000c220c7224 */ /* 0x000fe200078e0225 */
[----:B------:R-:W-:-:S02]  /*4340*/  ISETP.NE.AND.EX P1, PT, R33, RZ, PT, P1 ;  /* 0x000000ff2100720c */ /* 0x000fc40003f25310 */
[----:B------:R-:W1:Y:S01]  /*4350*/  LDC.64 R32, c[0x0][0x380] ;  /* 0x0000e000ff207b82 */ /* 0x000e620000000a00 */
[----:B------:R-:W-:Y:S01]  /*4360*/  IMAD R11, R11, UR36, RZ ;  /* 0x000000240b0b7c24 */ /* 0x000fe2000f8e02ff */
[----:B------:R-:W-:-:S05]  /*4370*/  SEL R12, R12, RZ, P1 ;  /* 0x000000ff0c0c7207 */ /* 0x000fca0000800000 */
        /* <DEDUP_REMOVED lines=22> */
.L_x_25438:
[----:B------:R-:W-:Y:S05]  /*44e0*/  BSYNC.RECONVERGENT B0 ;  /* 0x0000000000007941 */ /* 0x000fea0003800200 */
.L_x_25437:
[----:B------:R-:W-:Y:S04]  /*44f0*/  BSSY.RECONVERGENT B0, `(.L_x_25439) ;  /* 0x0000040000007945 */ /* 0x000fe80003800200 */
[----:B------:R-:W-:Y:S05]  /*4500*/  @P2 BRA `(.L_x_25440) ;  /* 0x0000000000f82947 */ /* 0x000fea0003800000 */
[----:B------:R-:W0:Y:S01]  /*4510*/  LDC R40, c[0x0][0x3a8] ;  /* 0x0000ea00ff287b82 */ /* 0x000e220000000800 */
[----:B------:R-:W-:Y:S02]  /*4520*/  R2UR UR4, R38 ;  /* 0x00000000260472ca */ /* 0x000fe400000e0000 */
[----:B------:R-:W-:Y:S02]  /*4530*/  R2UR UR5, R39 ;  /* 0x00000000270572ca */ /* 0x000fe400000e0000 */
[----:B0-----:R-:W-:Y:S02]  /*4540*/  IABS R33, R40 ;  /* 0x0000002800217213 */ /* 0x001fe40000000000 */
[----:B------:R-:W-:Y:S02]  /*4550*/  ISETP.NE.AND P4, PT, R40, RZ, PT ;  /* 0x000000ff2800720c */ /* 0x000fe40003f85270 */
[----:B------:R-:W0:Y:S08]  /*4560*/  I2F.RP R11, R33 ;  /* 0x00000021000b7306 */ /* 0x000e300000209400 */
[----:B0-----:R-:W0:Y:S02]  /*4570*/  MUFU.RCP R11, R11 ;  /* 0x0000000b000b7308 */ /* 0x001e240000001000 */
[----:B0-----:R-:W-:-:S06]  /*4580*/  IADD3 R14, PT, PT, R11, 0xffffffe, RZ ;  /* 0x0ffffffe0b0e7810 */ /* 0x001fcc0007ffe0ff */
        /* <DEDUP_REMOVED lines=19> */
[----:B0-----:R-:W-:-:S04]  /*46c0*/  ISETP.NE.U32.AND P1, PT, R14, 0x1, PT ;  /* 0x000000010e00780c */ /* 0x001fc80003f25070 */
[----:B------:R-:W-:Y:S02]  /*46d0*/  ISETP.NE.AND.EX P2, PT, R15, RZ, PT, P1 ;  /* 0x000000ff0f00720c */ /* 0x000fe40003f45310 */
[----:B------:R-:W-:Y:S01]  /*46e0*/  @!P3 IADD3 R11, PT, PT, -R11, RZ, RZ ;  /* 0x000000ff0b0bb210 */ /* 0x000fe20007ffe1ff */
[----:B------:R-:W0:Y:S01]  /*46f0*/  LDC.64 R14, c[0x0][0x388] ;  /* 0x0000e200ff0e7b82 */ /* 0x000e220000000a00 */
[----:B------:R-:W-:-:S04]  /*4700*/  @!P4 LOP3.LUT R11, RZ, R40, RZ, 0x33, !PT ;  /* 0x00000028ff0bc212 */ /* 0x000fc800078e33ff */
[C---:B------:R-:W-:Y:S02]  /*4710*/  IADD3 R12, PT, PT, -R11.reuse, RZ, RZ ;  /* 0x000000ff0b0c7210 */ /* 0x040fe40007ffe1ff */
[----:B-1----:R-:W-:Y:S02]  /*4720*/  ISETP.NE.U32.AND P1, PT, R32, 0x1, PT ;  /* 0x000000012000780c */ /* 0x002fe40003f25070 */
[----:B------:R-:W-:Y:S01]  /*4730*/  SEL R11, R11, RZ, P2 ;  /* 0x000000ff0b0b7207 */ /* 0x000fe20001000000 */
[----:B------:R-:W-:Y:S01]  /*4740*/  IMAD R12, R40, R12, R37 ;  /* 0x0000000c280c7224 */ /* 0x000fe200078e0225 */
[----:B------:R-:W-:Y:S02]  /*4750*/  ISETP.NE.AND.EX P1, PT, R33, RZ, PT, P1 ;  /* 0x000000ff2100720c */ /* 0x000fe40003f25310 */
        /* <DEDUP_REMOVED lines=25> */
.L_x_25440:
[----:B------:R-:W-:Y:S05]  /*48f0*/  BSYNC.RECONVERGENT B0 ;  /* 0x0000000000007941 */ /* 0x000fea0003800200 */
.L_x_25439:
        /* <DEDUP_REMOVED lines=19> */
[----:B------:R-:W-:Y:S01]  /*4a30*/  MOV R2, 0x437c0000 ;  /* 0x437c000000027802 */ /* 0x000fe20000000f00 */
[-C--:B------:R-:W-:Y:S01]  /*4a40*/  FFMA.SAT R3, R82, R11.reuse, 0.5 ;  /* 0x3f00000052037423 */ /* 0x080fe2000000200b */
[C---:B------:R-:W-:Y:S01]  /*4a50*/  FADD R50, -R15.reuse, R5 ;  /* 0x000000050f327221 */ /* 0x040fe20000000100 */
[-C--:B------:R-:W-:Y:S01]  /*4a60*/  FFMA.SAT R5, R80, R11.reuse, 0.5 ;  /* 0x3f00000050057423 */ /* 0x080fe2000000200b */
[----:B------:R-:W-:Y:S01]  /*4a70*/  FADD R52, -R15, R9 ;  /* 0x000000090f347221 */ /* 0x000fe20000000100 */
[-C--:B------:R-:W-:Y:S01]  /*4a80*/  FFMA.RM R3, R3, R2.reuse, 12582913 ;  /* 0x4b40000103037423 */ /* 0x080fe20000004002 */
[----:B------:R-:W-:Y:S01]  /*4a90*/  FADD R60, -R15, R24 ;  /* 0x000000180f3c7221 */ /* 0x000fe20000000100 */
[-C--:B------:R-:W-:Y:S01]  /*4aa0*/  FFMA.RM R7, R5, R2.reuse, 12582913 ;  /* 0x4b40000105077423 */ /* 0x080fe20000004002 */
[----:B------:R-:W-:Y:S01]  /*4ab0*/  FADD R78, -R15, R31 ;  /* 0x0000001f0f4e7221 */ /* 0x000fe20000000100 */
[----:B------:R-:W-:Y:S01]  /*4ac0*/  FADD R5, R3, -12583039 ;  /* 0xcb40007f03057421 */ /* 0x000fe20000000000 */
[----:B------:R-:W-:Y:S01]  /*4ad0*/  FADD R64, -R15, R26 ;  /* 0x0000001a0f407221 */ /* 0x000fe20000000100 */
[----:B------:R-:W-:Y:S01]  /*4ae0*/  FADD R9, R7, -12583039 ;  /* 0xcb40007f07097421 */ /* 0x000fe20000000000 */
[-C--:B------:R-:W-:Y:S01]  /*4af0*/  FFMA.SAT R13, R78, R11.reuse, 0.5 ;  /* 0x3f0000004e0d7423 */ /* 0x080fe2000000200b */
[----:B------:R-:W-:Y:S01]  /*4b00*/  FFMA R5, R82, 1.4426950216293334961, -R5 ;  /* 0x3fb8aa3b52057823 */ /* 0x000fe20000000805 */
[----:B------:R-:W-:Y:S01]  /*4b10*/  FADD R54, -R15, R17 ;  /* 0x000000110f367221 */ /* 0x000fe20000000100 */
[----:B------:R-:W-:Y:S01]  /*4b20*/  FFMA R9, R80, 1.4426950216293334961, -R9 ;  /* 0x3fb8aa3b50097823 */ /* 0x000fe20000000809 */
[-C--:B------:R-:W-:Y:S01]  /*4b30*/  FFMA.SAT R17, R12, R11.reuse, 0.5 ;  /* 0x3f0000000c117423 */ /* 0x080fe2000000200b */
[----:B------:R-:W-:Y:S01]  /*4b40*/  FFMA R5, R82, 1.925963033500011079e-08, R5 ;  /* 0x32a5706052057823 */ /* 0x000fe20000000005 */
[-C--:B------:R-:W-:Y:S01]  /*4b50*/  FFMA.RM R13, R13, R2.reuse, 12582913 ;  /* 0x4b4000010d0d7423 */ /* 0x080fe20000004002 */
[----:B------:R-:W-:Y:S01]  /*4b60*/  FFMA R9, R80, 1.925963033500011079e-08, R9 ;  /* 0x32a5706050097823 */ /* 0x000fe20000000009 */
[----:B------:R-:W-:Y:S01]  /*4b70*/  SHF.L.U32 R3, R3, 0x17, RZ ;  /* 0x0000001703037819 */ /* 0x000fe200000006ff */
        /* <DEDUP_REMOVED lines=8> */
[----:B------:R-:W1:Y:S01]  /*4c00*/  MUFU.EX2 R26, R9 ;  /* 0x00000009001a7308 */ /* 0x000e620000000800 */
        /* <DEDUP_REMOVED lines=16> */
[----:B------:R-:W-:Y:S01]  /*4d10*/  FADD R15, R13, -12583039 ;  /* 0xcb40007f0d0f7421 */ /* 0x000fe20000000000 */
[----:B0-----:R-:W-:Y:S01]  /*4d20*/  FMUL R37, R3, R24 ;  /* 0x0000001803257220 */ /* 0x001fe20000400000 */
[----:B------:R-:W-:Y:S01]  /*4d30*/  FFMA.SAT R5, R32, R11, 0.5 ;  /* 0x3f00000020057423 */ /* 0x000fe2000000200b */
[----:B------:R-:W-:Y:S01]  /*4d40*/  FADD R3, R17, -12583039 ;  /* 0xcb40007f11037421 */ /* 0x000fe20000000000 */
[----:B------:R-:W-:Y:S01]  /*4d50*/  FFMA R15, R78, 1.4426950216293334961, -R15 ;  /* 0x3fb8aa3b4e0f7823 */ /* 0x000fe2000000080f */
[----:B------:R-:W-:-:S02]  /*4d60*/  IMAD.SHL.U32 R7, R7, 0x800000, RZ ;  /* 0x0080000007077824 */ /* 0x000fc400078e00ff */
[----:B------:R-:W-:Y:S01]  /*4d70*/  FFMA.RM R5, R5, R2, 12582913 ;  /* 0x4b40000105057423 */ /* 0x000fe20000004002 */
[----:B------:R-:W-:Y:S01]  /*4d80*/  FFMA R3, R12, 1.4426950216293334961, -R3 ;  /* 0x3fb8aa3b0c037823 */ /* 0x000fe20000000803 */
[----:B------:R-:W-:Y:S01]  /*4d90*/  FFMA R15, R78, 1.925963033500011079e-08, R15 ;  /* 0x32a570604e0f7823 */ /* 0x000fe2000000000f */
[----:B-1----:R-:W-:Y:S01]  /*4da0*/  FMUL R27, R7, R26 ;  /* 0x0000001a071b7220 */ /* 0x002fe20000400000 */
[----:B------:R-:W-:Y:S01]  /*4db0*/  FADD R7, R5, -12583039 ;  /* 0xcb40007f05077421 */ /* 0x000fe20000000000 */
[----:B------:R-:W-:Y:S01]  /*4dc0*/  FFMA R3, R12, 1.925963033500011079e-08, R3 ;  /* 0x32a570600c037823 */ /* 0x000fe20000000003 */
[----:B------:R0:W1:Y:S01]  /*4dd0*/  MUFU.EX2 R28, R15 ;  /* 0x0000000f001c7308 */ /* 0x0000620000000800 */
[-C--:B------:R-:W-:Y:S01]  /*4de0*/  FFMA.SAT R9, R14, R11.reuse, 0.5 ;  /* 0x3f0000000e097423 */ /* 0x080fe2000000200b */
[C---:B------:R-:W-:Y:S01]  /*4df0*/  FFMA R7, R32.reuse, 1.4426950216293334961, -R7 ;  /* 0x3fb8aa3b20077823 */ /* 0x040fe20000000807 */
[----:B------:R-:W-:Y:S02]  /*4e00*/  SHF.L.U32 R13, R13, 0x17, RZ ;  /* 0x000000170d0d7819 */ /* 0x000fe400000006ff */
[----:B------:R-:W-:Y:S01]  /*4e10*/  FFMA.RM R9, R9, R2, 12582913 ;  /* 0x4b40000109097423 */ /* 0x000fe20000004002 */
[----:B------:R-:W-:Y:S01]  /*4e20*/  FFMA R7, R32, 1.925963033500011079e-08, R7 ;  /* 0x32a5706020077823 */ /* 0x000fe20000000007 */
[----:B------:R-:W-:Y:S01]  /*4e30*/  SHF.L.U32 R17, R17, 0x17, RZ ;  /* 0x0000001711117819 */ /* 0x000fe200000006ff */
[----:B------:R2:W3:Y:S01]  /*4e40*/  MUFU.EX2 R12, R3 ;  /* 0x00000003000c7308 */ /* 0x0004e20000000800 */
[----:B0-----:R-:W-:Y:S01]  /*4e50*/  FFMA.SAT R15, R50, R11, 0.5 ;  /* 0x3f000000320f7423 */ /* 0x001fe2000000200b */
[----:B------:R-:W-:-:S03]  /*4e60*/  SHF.L.U32 R5, R5, 0x17, RZ ;  /* 0x0000001705057819 */ /* 0x000fc600000006ff */
[----:B------:R-:W-:-:S03]  /*4e70*/  FFMA.RM R15, R15, R2, 12582913 ;  /* 0x4b4000010f0f7423 */ /* 0x000fc60000004002 */
[----:B------:R0:W4:Y:S01]  /*4e80*/  MUFU.EX2 R30, R7 ;  /* 0x00000007001e7308 */ /* 0x0001220000000800 */
[----:B-1----:R-:W-:Y:S01]  /*4e90*/  FMUL R28, R13, R28 ;  /* 0x0000001c0d1c7220 */ /* 0x002fe20000400000 */
[----:B------:R-:W-:Y:S01]  /*4ea0*/  FADD R13, R9, -12583039 ;  /* 0xcb40007f090d7421 */ /* 0x000fe20000000000 */
[----:B--2---:R-:W-:Y:S01]  /*4eb0*/  FADD R3, R15, -12583039 ;  /* 0xcb40007f0f037421 */ /* 0x004fe20000000000 */
[----:B------:R-:W-:Y:S01]  /*4ec0*/  IMAD.SHL.U32 R9, R9, 0x800000, RZ ;  /* 0x0080000009097824 */ /* 0x000fe200078e00ff */
[----:B------:R-:W-:Y:S01]  /*4ed0*/  SHF.L.U32 R15, R15, 0x17, RZ ;  /* 0x000000170f0f7819 */ /* 0x000fe200000006ff */
[----:B------:R-:W-:Y:S01]  /*4ee0*/  FFMA R13, R14, 1.4426950216293334961, -R13 ;  /* 0x3fb8aa3b0e0d7823 */ /* 0x000fe2000000080d */
[----:B------:R-:W-:Y:S01]  /*4ef0*/  FFMA R3, R50, 1.4426950216293334961, -R3 ;  /* 0x3fb8aa3b32037823 */ /* 0x000fe20000000803 */
[----:B---3--:R-:W-:Y:S01]  /*4f00*/  FMUL R29, R17, R12 ;  /* 0x0000000c111d7220 */ /* 0x008fe20000400000 */
[-C--:B------:R-:W-:Y:S01]  /*4f10*/  FFMA.SAT R17, R6, R11.reuse, 0.5 ;  /* 0x3f00000006117423 */ /* 0x080fe2000000200b */
[----:B------:R-:W-:Y:S01]  /*4f20*/  FFMA R13, R14, 1.925963033500011079e-08, R13 ;  /* 0x32a570600e0d7823 */ /* 0x000fe2000000000d */
[----:B------:R-:W-:Y:S01]  /*4f30*/  FFMA R3, R50, 1.925963033500011079e-08, R3 ;  /* 0x32a5706032037823 */ /* 0x000fe20000000003 */
[----:B0-----:R-:W-:Y:S01]  /*4f40*/  FFMA.SAT R7, R52, R11, 0.5 ;  /* 0x3f00000034077423 */ /* 0x001fe2000000200b */
[----:B------:R-:W-:Y:S01]  /*4f50*/  FFMA.RM R17, R17, R2, 12582913 ;  /* 0x4b40000111117423 */ /* 0x000fe20000004002 */
[----:B------:R0:W1:Y:S01]  /*4f60*/  MUFU.EX2 R12, R13 ;  /* 0x0000000d000c7308 */ /* 0x0000620000000800 */
[----:B----4-:R-:W-:-:S02]  /*4f70*/  FMUL R30, R5, R30 ;  /* 0x0000001e051e7220 */ /* 0x010fc40000400000 */
[----:B------:R-:W-:Y:S01]  /*4f80*/  FADD R5, R17, -12583039 ;  /* 0xcb40007f11057421 */ /* 0x000fe20000000000 */
[----:B------:R-:W-:Y:S01]  /*4f90*/  FFMA.RM R7, R7, R2, 12582913 ;  /* 0x4b40000107077423 */ /* 0x000fe20000004002 */
[----:B------:R-:W-:Y:S02]  /*4fa0*/  SHF.L.U32 R17, R17, 0x17, RZ ;  /* 0x0000001711117819 */ /* 0x000fe400000006ff */
[----:B------:R-:W-:Y:S01]  /*4fb0*/  FFMA R5, R6, 1.4426950216293334961, -R5 ;  /* 0x3fb8aa3b06057823 */ /* 0x000fe20000000805 */
[----:B0-----:R-:W-:-:S03]  /*4fc0*/  FFMA.SAT R13, R8, R11, 0.5 ;  /* 0x3f000000080d7423 */ /* 0x001fc6000000200b */
[----:B------:R-:W-:Y:S02]  /*4fd0*/  FFMA R5, R6, 1.925963033500011079e-08, R5 ;  /* 0x32a5706006057823 */ /* 0x000fe40000000005 */
[----:B------:R0:W2:Y:S01]  /*4fe0*/  MUFU.EX2 R6, R3 ;  /* 0x0000000300067308 */ /* 0x0000a20000000800 */
[----:B------:R-:W-:Y:S01]  /*4ff0*/  FFMA.RM R13, R13, R2, 12582913 ;  /* 0x4b4000010d0d7423 */ /* 0x000fe20000004002 */
[----:B-1----:R-:W-:Y:S01]  /*5000*/  FMUL R31, R9, R12 ;  /* 0x0000000c091f7220 */ /* 0x002fe20000400000 */
[C---:B------:R-:W-:Y:S01]  /*5010*/  FADD R9, R7.reuse, -12583039 ;  /* 0xcb40007f07097421 */ /* 0x040fe20000000000 */
[----:B------:R-:W-:-:S04]  /*5020*/  SHF.L.U32 R7, R7, 0x17, RZ ;  /* 0x0000001707077819 */ /* 0x000fc800000006ff */
[----:B------:R1:W3:Y:S01]  /*5030*/  MUFU.EX2 R36, R5 ;  /* 0x0000000500247308 */ /* 0x0002e20000000800 */
[----:B------:R-:W-:Y:S01]  /*5040*/  FFMA R9, R52, 1.4426950216293334961, -R9 ;  /* 0x3fb8aa3b34097823 */ /* 0x000fe20000000809 */
[----:B0-----:R-:W-:-:S03]  /*5050*/  FFMA.SAT R3, R16, R11, 0.5 ;  /* 0x3f00000010037423 */ /* 0x001fc6000000200b */
[----:B------:R-:W-:Y:S01]  /*5060*/  FFMA R9, R52, 1.925963033500011079e-08, R9 ;  /* 0x32a5706034097823 */ /* 0x000fe20000000009 */
[----:B------:R-:W-:Y:S01]  /*5070*/  FFMA.RM R3, R3, R2, 12582913 ;  /* 0x4b40000103037423 */ /* 0x000fe20000004002 */
[----:B--2---:R-:W-:Y:S01]  /*5080*/  FMUL R33, R15, R6 ;  /* 0x000000060f217220 */ /* 0x004fe20000400000 */
[----:B------:R-:W-:Y:S01]  /*5090*/  FADD R15, R13, -12583039 ;  /* 0xcb40007f0d0f7421 */ /* 0x000fe20000000000 */
[----:B------:R0:W2:Y:S01]  /*50a0*/  MUFU.EX2 R6, R9 ;  /* 0x0000000900067308 */ /* 0x0000a20000000800 */
[----:B-1----:R-:W-:Y:S01]  /*50b0*/  FADD R5, R3, -12583039 ;  /* 0xcb40007f03057421 */ /* 0x002fe20000000000 */
[----:B------:R-:W-:Y:S02]  /*50c0*/  IMAD.SHL.U32 R13, R13, 0x800000, RZ ;  /* 0x008000000d0d7824 */ /* 0x000fe400078e00ff */
[----:B------:R-:W-:Y:S01]  /*50d0*/  FFMA R15, R8, 1.4426950216293334961, -R15 ;  /* 0x3fb8aa3b080f7823 */ /* 0x000fe2000000080f */
[----:B------:R-:W-:Y:S01]  /*50e0*/  SHF.L.U32 R3, R3, 0x17, RZ ;  /* 0x0000001703037819 */ /* 0x000fe200000006ff */
[----:B------:R-:W-:Y:S01]  /*50f0*/  FFMA R5, R16, 1.4426950216293334961, -R5 ;  /* 0x3fb8aa3b10057823 */ /* 0x000fe20000000805 */
[----:B---3--:R-:W-:Y:S01]  /*5100*/  FMUL R36, R17, R36 ;  /* 0x0000002411247220 */ /* 0x008fe20000400000 */
[----:B------:R-:W-:Y:S01]  /*5110*/  FFMA R15, R8, 1.925963033500011079e-08, R15 ;  /* 0x32a57060080f7823 */ /* 0x000fe2000000000f */
[-C--:B------:R-:W-:Y:S01]  /*5120*/  FFMA.SAT R17, R10, R11.reuse, 0.5 ;  /* 0x3f0000000a117423 */ /* 0x080fe2000000200b */
[----:B------:R-:W-:Y:S01]  /*5130*/  FFMA R5, R16, 1.925963033500011079e-08, R5 ;  /* 0x32a5706010057823 */ /* 0x000fe20000000005 */
[----:B0-----:R-:W-:Y:S01]  /*5140*/  FFMA.SAT R9, R54, R11, 0.5 ;  /* 0x3f00000036097423 */ /* 0x001fe2000000200b */
[----:B------:R0:W1:Y:S01]  /*5150*/  MUFU.EX2 R34, R15 ;  /* 0x0000000f00227308 */ /* 0x0000620000000800 */
[----:B------:R-:W-:-:S02]  /*5160*/  FFMA.RM R17, R17, R2, 12582913 ;  /* 0x4b40000111117423 */ /* 0x000fc40000004002 */
[----:B------:R-:W-:Y:S01]  /*5170*/  FFMA.RM R9, R9, R2, 12582913 ;  /* 0x4b40000109097423 */ /* 0x000fe20000004002 */
[----:B--2---:R-:W-:Y:S01]  /*5180*/  FMUL R35, R7, R6 ;  /* 0x0000000607237220 */ /* 0x004fe20000400000 */
[----:B------:R-:W-:-:S03]  /*5190*/  FADD R7, R17, -12583039 ;  /* 0xcb40007f11077421 */ /* 0x000fc60000000000 */
[----:B------:R2:W3:Y:S01]  /*51a0*/  MUFU.EX2 R32, R5 ;  /* 0x0000000500207308 */ /* 0x0004e20000000800 */
[-C--:B0-----:R-:W-:Y:S01]  /*51b0*/  FFMA.SAT R15, R18, R11.reuse, 0.5 ;  /* 0x3f000000120f7423 */ /* 0x081fe2000000200b */
[----:B------:R-:W-:Y:S01]  /*51c0*/  SHF.L.U32 R17, R17, 0x17, RZ ;  /* 0x0000001711117819 */ /* 0x000fe200000006ff */
[C---:B------:R-:W-:Y:S02]  /*51d0*/  FFMA R7, R10.reuse, 1.4426950216293334961, -R7 ;  /* 0x3fb8aa3b0a077823 */ /* 0x040fe40000000807 */
[----:B------:R-:W-:Y:S02]  /*51e0*/  FFMA.RM R15, R15, R2, 12582913 ;  /* 0x4b4000010f0f7423 */ /* 0x000fe40000004002 */
[----:B------:R-:W-:Y:S01]  /*51f0*/  FFMA R7, R10, 1.925963033500011079e-08, R7 ;  /* 0x32a570600a077823 */ /* 0x000fe20000000007 */
[----:B-1----:R-:W-:Y:S01]  /*5200*/  FMUL R34, R13, R34 ;  /* 0x000000220d227220 */ /* 0x002fe20000400000 */
[C---:B------:R-:W-:Y:S02]  /*5210*/  FADD R13, R9.reuse, -12583039 ;  /* 0xcb40007f090d7421 */ /* 0x040fe40000000000 */
[----:B------:R0:W1:Y:S01]  /*5220*/  MUFU.EX2 R26, R7 ;  /* 0x00000007001a7308 */ /* 0x0000620000000800 */
[----:B--2---:R-:W-:Y:S01]  /*5230*/  FFMA.SAT R5, R56, R11, 0.5 ;  /* 0x3f00000038057423 */ /* 0x004fe2000000200b */
[----:B------:R-:W-:Y:S01]  /*5240*/  SHF.L.U32 R9, R9, 0x17, RZ ;  /* 0x0000001709097819 */ /* 0x000fe200000006ff */
[----:B------:R-:W-:-:S02]  /*5250*/  FFMA R13, R54, 1.4426950216293334961, -R13 ;  /* 0x3fb8aa3b360d7823 */ /* 0x000fc4000000080d */
[----:B------:R-:W-:Y:S01]  /*5260*/  FFMA.RM R5, R5, R2, 12582913 ;  /* 0x4b40000105057423 */ /* 0x000fe20000004002 */
[----:B---3--:R-:W-:Y:S01]  /*5270*/  FMUL R32, R3, R32 ;  /* 0x0000002003207220 */ /* 0x008fe20000400000 */
[----:B------:R-:W-:Y:S01]  /*5280*/  FFMA R13, R54, 1.925963033500011079e-08, R13 ;  /* 0x32a57060360d7823 */ /* 0x000fe2000000000d */
[----:B------:R-:W-:Y:S01]  /*5290*/  FADD R3, R15, -12583039 ;  /* 0xcb40007f0f037421 */ /* 0x000fe20000000000 */
[----:B0-----:R-:W-:Y:S01]  /*52a0*/  FADD R7, R5, -12583039 ;  /* 0xcb40007f05077421 */ /* 0x001fe20000000000 */
[----:B------:R-:W-:Y:S01]  /*52b0*/  IMAD.SHL.U32 R15, R15, 0x800000, RZ ;  /* 0x008000000f0f7824 */ /* 0x000fe200078e00ff */
[----:B------:R0:W2:Y:S01]  /*52c0*/  MUFU.EX2 R6, R13 ;  /* 0x0000000d00067308 */ /* 0x0000a20000000800 */
[----:B------:R-:W-:Y:S01]  /*52d0*/  FFMA R3, R18, 1.4426950216293334961, -R3 ;  /* 0x3fb8aa3b12037823 */ /* 0x000fe20000000803 */
[----:B------:R-:W-:Y:S01]  /*52e0*/  FFMA R7, R56, 1.4426950216293334961, -R7 ;  /* 0x3fb8aa3b38077823 */ /* 0x000fe20000000807 */
[----:B------:R-:W-:Y:S02]  /*52f0*/  SHF.L.U32 R5, R5, 0x17, RZ ;  /* 0x0000001705057819 */ /* 0x000fe400000006ff */
[----:B------:R-:W-:Y:S01]  /*5300*/  FFMA R3, R18, 1.925963033500011079e-08, R3 ;  /* 0x32a5706012037823 */ /* 0x000fe20000000003 */
[----:B-1----:R-:W-:Y:S01]  /*5310*/  FMUL R26, R17, R26 ;  /* 0x0000001a111a7220 */ /* 0x002fe20000400000 */
[-C--:B------:R-:W-:Y:S01]  /*5320*/  FFMA.SAT R17, R20, R11.reuse, 0.5 ;  /* 0x3f00000014117423 */ /* 0x080fe2000000200b */
[----:B------:R-:W-:Y:S01]  /*5330*/  FFMA R7, R56, 1.925963033500011079e-08, R7 ;  /* 0x32a5706038077823 */ /* 0x000fe20000000007 */
[----:B------:R1:W3:Y:S01]  /*5340*/  MUFU.EX2 R24, R3 ;  /* 0x0000000300187308 */ /* 0x0002e20000000800 */
[----:B0-----:R-:W-:Y:S01]  /*5350*/  FFMA.SAT R13, R58, R11, 0.5 ;  /* 0x3f0000003a0d7423 */ /* 0x001fe2000000200b */
[----:B------:R-:W-:-:S03]  /*5360*/  FFMA.RM R17, R17, R2, 12582913 ;  /* 0x4b40000111117423 */ /* 0x000fc60000004002 */
[----:B------:R-:W-:Y:S01]  /*5370*/  FFMA.RM R13, R13, R2, 12582913 ;  /* 0x4b4000010d0d7423 */ /* 0x000fe20000004002 */
[----:B--2---:R-:W-:Y:S01]  /*5380*/  FMUL R25, R9, R6 ;  /* 0x0000000609197220 */ /* 0x004fe20000400000 */
[----:B------:R-:W-:Y:S01]  /*5390*/  FADD R9, R17, -12583039 ;  /* 0xcb40007f11097421 */ /* 0x000fe20000000000 */
[----:B------:R0:W2:Y:S01]  /*53a0*/  MUFU.EX2 R6, R7 ;  /* 0x0000000700067308 */ /* 0x0000a20000000800 */
[----:B-1----:R-:W-:Y:S01]  /*53b0*/  FADD R3, R13, -12583039 ;  /* 0xcb40007f0d037421 */ /* 0x002fe20000000000 */
[----:B------:R-:W-:Y:S01]  /*53c0*/  SHF.L.U32 R17, R17, 0x17, RZ ;  /* 0x0000001711117819 */ /* 0x000fe200000006ff */
[----:B------:R-:W-:Y:S01]  /*53d0*/  FFMA R9, R20, 1.4426950216293334961, -R9 ;  /* 0x3fb8aa3b14097823 */ /* 0x000fe20000000809 */
[----:B------:R-:W-:Y:S01]  /*53e0*/  SHF.L.U32 R13, R13, 0x17, RZ ;  /* 0x000000170d0d7819 */ /* 0x000fe200000006ff */
[----:B------:R-:W-:Y:S02]  /*53f0*/  FFMA R3, R58, 1.4426950216293334961, -R3 ;  /* 0x3fb8aa3b3a037823 */ /* 0x000fe40000000803 */
[----:B------:R-:W-:Y:S01]  /*5400*/  FFMA R9, R20, 1.925963033500011079e-08, R9 ;  /* 0x32a5706014097823 */ /* 0x000fe20000000009 */
[----:B---3--:R-:W-:Y:S01]  /*5410*/  FMUL R24, R15, R24 ;  /* 0x000000180f187220 */ /* 0x008fe20000400000 */
        /* <DEDUP_REMOVED lines=13> */
[----:B------:R-:W-:Y:S02]  /*54f0*/  FFMA R9, R62, 1.4426950216293334961, -R9 ;  /* 0x3fb8aa3b3e097823 */ /* 0x000fe40000000809 */
[----:B------:R-:W-:Y:S01]  /*5500*/  FFMA R5, R22, 1.925963033500011079e-08, R5 ;  /* 0x32a5706016057823 */ /* 0x000fe20000000005 */
[----:B---3--:R-:W-:Y:S01]  /*5510*/  FMUL R22, R17, R8 ;  /* 0x0000000811167220 */ /* 0x008fe20000400000 */
[----:B------:R-:W-:-:S02]  /*5520*/  FFMA.SAT R17, R60, R11, 0.5 ;  /* 0x3f0000003c117423 */ /* 0x000fc4000000200b */
[----:B------:R1:W3:Y:S01]  /*5530*/  MUFU.EX2 R20, R5 ;  /* 0x0000000500147308 */ /* 0x0002e20000000800 */
[----:B------:R-:W-:Y:S01]  /*5540*/  FFMA R9, R62, 1.925963033500011079e-08, R9 ;  /* 0x32a570603e097823 */ /* 0x000fe20000000009 */
[----:B0-----:R-:W-:Y:S01]  /*5550*/  FFMA.SAT R3, R66, R11, 0.5 ;  /* 0x3f00000042037423 */ /* 0x001fe2000000200b */
[----:B------:R-:W-:Y:S01]  /*5560*/  FFMA.RM R17, R17, R2, 12582913 ;  /* 0x4b40000111117423 */ /* 0x000fe20000004002 */
[----:B--2---:R-:W-:-:S03]  /*5570*/  FMUL R21, R13, R6 ;  /* 0x000000060d157220 */ /* 0x004fc60000400000 */
[----:B------:R-:W-:Y:S01]  /*5580*/  FADD R13, R17, -12583039 ;  /* 0xcb40007f110d7421 */ /* 0x000fe20000000000 */
[----:B------:R0:W2:Y:S01]  /*5590*/  MUFU.EX2 R6, R9 ;  /* 0x0000000900067308 */ /* 0x0000a20000000800 */
[----:B------:R-:W-:Y:S01]  /*55a0*/  FFMA.RM R3, R3, R2, 12582913 ;  /* 0x4b40000103037423 */ /* 0x000fe20000004002 */
[----:B------:R-:W-:Y:S01]  /*55b0*/  SHF.L.U32 R17, R17, 0x17, RZ ;  /* 0x0000001711117819 */ /* 0x000fe200000006ff */
[C---:B------:R-:W-:Y:S02]  /*55c0*/  FFMA R13, R60.reuse, 1.4426950216293334961, -R13 ;  /* 0x3fb8aa3b3c0d7823 */ /* 0x040fe4000000080d */
[C---:B-1----:R-:W-:Y:S01]  /*55d0*/  FADD R5, R3.reuse, -12583039 ;  /* 0xcb40007f03057421 */ /* 0x042fe20000000000 */
[----:B------:R-:W-:Y:S01]  /*55e0*/  SHF.L.U32 R3, R3, 0x17, RZ ;  /* 0x0000001703037819 */ /* 0x000fe200000006ff */
[----:B------:R-:W-:Y:S02]  /*55f0*/  FFMA R13, R60, 1.925963033500011079e-08, R13 ;  /* 0x32a570603c0d7823 */ /* 0x000fe4000000000d */
[----:B------:R-:W-:Y:S01]  /*5600*/  FFMA R5, R66, 1.4426950216293334961, -R5 ;  /* 0x3fb8aa3b42057823 */ /* 0x000fe20000000805 */
[----:B---3--:R-:W-:Y:S01]  /*5610*/  FMUL R20, R15, R20 ;  /* 0x000000140f147220 */ /* 0x008fe20000400000 */
[----:B------:R1:W3:Y:S01]  /*5620*/  MUFU.EX2 R18, R13 ;  /* 0x0000000d00127308 */ /* 0x0002e20000000800 */
[-C--:B------:R-:W-:Y:S01]  /*5630*/  FFMA.SAT R15, R64, R11.reuse, 0.5 ;  /* 0x3f000000400f7423 */ /* 0x080fe2000000200b */
[----:B------:R-:W-:Y:S01]  /*5640*/  FFMA R5, R66, 1.925963033500011079e-08, R5 ;  /* 0x32a5706042057823 */ /* 0x000fe20000000005 */
[----:B0-----:R-:W-:-:S02]  /*5650*/  FFMA.SAT R9, R70, R11, 0.5 ;  /* 0x3f00000046097423 */ /* 0x001fc4000000200b */
[----:B------:R-:W-:Y:S01]  /*5660*/  FFMA.RM R15, R15, R2, 12582913 ;  /* 0x4b4000010f0f7423 */ /* 0x000fe20000004002 */
[----:B--2---:R-:W-:Y:S01]  /*5670*/  FMUL R19, R7, R6 ;  /* 0x0000000607137220 */ /* 0x004fe20000400000 */
[----:B------:R-:W-:Y:S01]  /*5680*/  FFMA.RM R9, R9, R2, 12582913 ;  /* 0x4b40000109097423 */ /* 0x000fe20000004002 */
[----:B------:R0:W2:Y:S01]  /*5690*/  MUFU.EX2 R6, R5 ;  /* 0x0000000500067308 */ /* 0x0000a20000000800 */
[C---:B------:R-:W-:Y:S01]  /*56a0*/  FADD R7, R15.reuse, -12583039 ;  /* 0xcb40007f0f077421 */ /* 0x040fe20000000000 */
[----:B------:R-:W-:Y:S02]  /*56b0*/  IMAD.SHL.U32 R15, R15, 0x800000, RZ ;  /* 0x008000000f0f7824 */ /* 0x000fe400078e00ff */
[C---:B-1----:R-:W-:Y:S01]  /*56c0*/  FADD R13, R9.reuse, -12583039 ;  /* 0xcb40007f090d7421 */ /* 0x042fe20000000000 */
[----:B------:R-:W-:Y:S01]  /*56d0*/  SHF.L.U32 R9, R9, 0x17, RZ ;  /* 0x0000001709097819 */ /* 0x000fe200000006ff */
[----:B------:R-:W-:Y:S02]  /*56e0*/  FFMA R7, R64, 1.4426950216293334961, -R7 ;  /* 0x3fb8aa3b40077823 */ /* 0x000fe40000000807 */
[----:B------:R-:W-:Y:S01]  /*56f0*/  FFMA R13, R70, 1.4426950216293334961, -R13 ;  /* 0x3fb8aa3b460d7823 */ /* 0x000fe2000000080d */
[----:B---3--:R-:W-:Y:S01]  /*5700*/  FMUL R18, R17, R18 ;  /* 0x0000001211127220 */ /* 0x008fe20000400000 */
[----:B------:R-:W-:Y:S01]  /*5710*/  FFMA R7, R64, 1.925963033500011079e-08, R7 ;  /* 0x32a5706040077823 */ /* 0x000fe20000000007 */
[-C--:B------:R-:W-:Y:S01]  /*5720*/  FFMA.SAT R17, R68, R11.reuse, 0.5 ;  /* 0x3f00000044117423 */ /* 0x080fe2000000200b */
[----:B------:R-:W-:Y:S01]  /*5730*/  FFMA R13, R70, 1.925963033500011079e-08, R13 ;  /* 0x32a57060460d7823 */ /* 0x000fe2000000000d */
[----:B0-----:R-:W-:Y:S01]  /*5740*/  FFMA.SAT R5, R74, R11, 0.5 ;  /* 0x3f0000004a057423 */ /* 0x001fe2000000200b */
[----:B------:R0:W1:Y:S01]  /*5750*/  MUFU.EX2 R16, R7 ;  /* 0x0000000700107308 */ /* 0x0000620000000800 */
[----:B------:R-:W-:Y:S01]  /*5760*/  FFMA.RM R8, R17, R2, 12582913 ;  /* 0x4b40000111087423 */ /* 0x000fe20000004002 */
[----:B--2---:R-:W-:Y:S01]  /*5770*/  FMUL R17, R3, R6 ;  /* 0x0000000603117220 */ /* 0x004fe20000400000 */
[----:B------:R-:W-:-:S02]  /*5780*/  FFMA.RM R5, R5, R2, 12582913 ;  /* 0x4b40000105057423 */ /* 0x000fc40000004002 */
[C---:B------:R-:W-:Y:S01]  /*5790*/  FADD R3, R8.reuse, -12583039 ;  /* 0xcb40007f08037421 */ /* 0x040fe20000000000 */
[----:B------:R-:W-:Y:S02]  /*57a0*/  SHF.L.U32 R8, R8, 0x17, RZ ;  /* 0x0000001708087819 */ /* 0x000fe400000006ff */
[----:B------:R2:W3:Y:S01]  /*57b0*/  MUFU.EX2 R10, R13 ;  /* 0x0000000d000a7308 */ /* 0x0004e20000000800 */
[C---:B------:R-:W-:Y:S01]  /*57c0*/  FFMA R3, R68.reuse, 1.4426950216293334961, -R3 ;  /* 0x3fb8aa3b44037823 */ /* 0x040fe20000000803 */
[C---:B0-----:R-:W-:Y:S01]  /*57d0*/  FADD R7, R5.reuse, -12583039 ;  /* 0xcb40007f05077421 */ /* 0x041fe20000000000 */
[----:B------:R-:W-:Y:S02]  /*57e0*/  SHF.L.U32 R5, R5, 0x17, RZ ;  /* 0x0000001705057819 */ /* 0x000fe400000006ff */
[----:B------:R-:W-:Y:S01]  /*57f0*/  FFMA R3, R68, 1.925963033500011079e-08, R3 ;  /* 0x32a5706044037823 */ /* 0x000fe20000000003 */
[----:B------:R-:W-:Y:S01]  /*5800*/  FFMA R7, R74, 1.4426950216293334961, -R7 ;  /* 0x3fb8aa3b4a077823 */ /* 0x000fe20000000807 */
[----:B-1----:R-:W-:Y:S01]  /*5810*/  FMUL R16, R15, R16 ;  /* 0x000000100f107220 */ /* 0x002fe20000400000 */
[----:B------:R-:W-:-:S03]  /*5820*/  FFMA.SAT R15, R72, R11, 0.5 ;  /* 0x3f000000480f7423 */ /* 0x000fc6000000200b */
[----:B------:R-:W0:Y:S01]  /*5830*/  MUFU.EX2 R3, R3 ;  /* 0x0000000300037308 */ /* 0x000e220000000800 */
[----:B--2---:R-:W-:Y:S01]  /*5840*/  FFMA.SAT R13, R76, R11, 0.5 ;  /* 0x3f0000004c0d7423 */ /* 0x004fe2000000200b */
[----:B------:R-:W-:Y:S01]  /*5850*/  FFMA R7, R74, 1.925963033500011079e-08, R7 ;  /* 0x32a570604a077823 */ /* 0x000fe20000000007 */
[-C--:B------:R-:W-:Y:S02]  /*5860*/  FFMA.RM R15, R15, R2.reuse, 12582913 ;  /* 0x4b4000010f0f7423 */ /* 0x080fe40000004002 */
[----:B------:R-:W-:Y:S01]  /*5870*/  FFMA.RM R6, R13, R2, 12582913 ;  /* 0x4b4000010d067423 */ /* 0x000fe20000004002 */
[----:B---3--:R-:W-:Y:S01]  /*5880*/  FMUL R10, R9, R10 ;  /* 0x0000000a090a7220 */ /* 0x008fe20000400000 */
[C---:B------:R-:W-:Y:S01]  /*5890*/  FADD R9, R15.reuse, -12583039 ;  /* 0xcb40007f0f097421 */ /* 0x040fe20000000000 */
[----:B------:R-:W-:-:S03]  /*58a0*/  IMAD.SHL.U32 R15, R15, 0x800000, RZ ;  /* 0x008000000f0f7824 */ /* 0x000fc600078e00ff */
[----:B------:R-:W-:-:S04]  /*58b0*/  FFMA R9, R72, 1.4426950216293334961, -R9 ;  /* 0x3fb8aa3b48097823 */ /* 0x000fc80000000809 */
[----:B------:R-:W-:Y:S01]  /*58c0*/  FFMA R72, R72, 1.925963033500011079e-08, R9 ;  /* 0x32a5706048487823 */ /* 0x000fe20000000009 */
[----:B0-----:R-:W-:Y:S01]  /*58d0*/  FMUL R9, R8, R3 ;  /* 0x0000000308097220 */ /* 0x001fe20000400000 */
[C---:B------:R-:W-:Y:S01]  /*58e0*/  FADD R3, R6.reuse, -12583039 ;  /* 0xcb40007f06037421 */ /* 0x040fe20000000000 */
[----:B------:R-:W0:Y:S01]  /*58f0*/  MUFU.EX2 R8, R7 ;  /* 0x0000000700087308 */ /* 0x000e220000000800 */
[----:B------:R-:W-:Y:S02]  /*5900*/  SHF.L.U32 R6, R6, 0x17, RZ ;  /* 0x0000001706067819 */ /* 0x000fe400000006ff */
[----:B------:R-:W-:-:S04]  /*5910*/  FFMA R3, R76, 1.4426950216293334961, -R3 ;  /* 0x3fb8aa3b4c037823 */ /* 0x000fc80000000803 */
[----:B------:R-:W-:Y:S01]  /*5920*/  FFMA R76, R76, 1.925963033500011079e-08, R3 ;  /* 0x32a570604c4c7823 */ /* 0x000fe20000000003 */
[----:B------:R-:W-:Y:S01]  /*5930*/  FFMA.SAT R3, R4, R11, 0.5 ;  /* 0x3f00000004037423 */ /* 0x000fe2000000200b */
[----:B------:R-:W1:Y:S03]  /*5940*/  MUFU.EX2 R72, R72 ;  /* 0x0000004800487308 */ /* 0x000e660000000800 */
[----:B------:R-:W-:Y:S01]  /*5950*/  FFMA.RM R3, R3, R2, 12582913 ;  /* 0x4b40000103037423 */ /* 0x000fe20000004002 */
[----:B0-----:R-:W-:-:S03]  /*5960*/  FMUL R8, R5, R8 ;  /* 0x0000000805087220 */ /* 0x001fc60000400000 */
[C---:B------:R-:W-:Y:S01]  /*5970*/  FADD R5, R3.reuse, -12583039 ;  /* 0xcb40007f03057421 */ /* 0x040fe20000000000 */
[----:B------:R-:W-:-:S03]  /*5980*/  SHF.L.U32 R3, R3, 0x17, RZ ;  /* 0x0000001703037819 */ /* 0x000fc600000006ff */
[----:B------:R-:W-:-:S04]  /*5990*/  FFMA R5, R4, 1.4426950216293334961, -R5 ;  /* 0x3fb8aa3b04057823 */ /* 0x000fc80000000805 */
[----:B------:R-:W-:Y:S01]  /*59a0*/  FFMA R13, R4, 1.925963033500011079e-08, R5 ;  /* 0x32a57060040d7823 */ /* 0x000fe20000000005 */
[----:B------:R-:W-:Y:S01]  /*59b0*/  FFMA.SAT R5, R48, R11, 0.5 ;  /* 0x3f00000030057423 */ /* 0x000fe2000000200b */
[----:B-1----:R-:W-:Y:S02]  /*59c0*/  FMUL R7, R15, R72 ;  /* 0x000000480f077220 */ /* 0x002fe40000400000 */
[----:B------:R-:W-:Y:S01]  /*59d0*/  MUFU.EX2 R14, R13 ;  /* 0x0000000d000e7308 */ /* 0x000fe20000000800 */
[----:B------:R-:W-:-:S04]  /*59e0*/  FFMA.RM R4, R5, R2, 12582913 ;  /* 0x4b40000105047423 */ /* 0x000fc80000004002 */
[C---:B------:R-:W-:Y:S01]  /*59f0*/  FADD R15, R4.reuse, -12583039 ;  /* 0xcb40007f040f7421 */ /* 0x040fe20000000000 */
[----:B------:R-:W-:Y:S02]  /*5a00*/  SHF.L.U32 R4, R4, 0x17, RZ ;  /* 0x0000001704047819 */ /* 0x000fe400000006ff */
[----:B------:R-:W0:Y:S01]  /*5a10*/  MUFU.EX2 R5, R76 ;  /* 0x0000004c00057308 */ /* 0x000e220000000800 */
[----:B------:R-:W-:-:S04]  /*5a20*/  FFMA R15, R48, 1.4426950216293334961, -R15 ;  /* 0x3fb8aa3b300f7823 */ /* 0x000fc8000000080f */
[----:B------:R-:W-:Y:S01]  /*5a30*/  FFMA R48, R48, 1.925963033500011079e-08, R15 ;  /* 0x32a5706030307823 */ /* 0x000fe2000000000f */
[----:B------:R-:W-:-:S04]  /*5a40*/  FFMA.SAT R15, R0, R11, 0.5 ;  /* 0x3f000000000f7423 */ /* 0x000fc8000000200b */
[----:B------:R-:W-:Y:S01]  /*5a50*/  FFMA.RM R12, R15, R2, 12582913 ;  /* 0x4b4000010f0c7423 */ /* 0x000fe20000004002 */
[----:B------:R-:W-:Y:S01]  /*5a60*/  FFMA.SAT R15, R40, R11, 0.5 ;  /* 0x3f000000280f7423 */ /* 0x000fe2000000200b */
[----:B0-----:R-:W-:Y:S02]  /*5a70*/  FMUL R6, R6, R5 ;  /* 0x0000000506067220 */ /* 0x001fe40000400000 */
[C---:B------:R-:W-:Y:S01]  /*5a80*/  FADD R5, R12.reuse, -12583039 ;  /* 0xcb40007f0c057421 */ /* 0x040fe20000000000 */
[----:B------:R-:W-:-:S03]  /*5a90*/  IMAD.SHL.U32 R12, R12, 0x800000, RZ ;  /* 0x008000000c0c7824 */ /* 0x000fc600078e00ff */
[----:B------:R-:W-:-:S04]  /*5aa0*/  FFMA R5, R0, 1.4426950216293334961, -R5 ;  /* 0x3fb8aa3b00057823 */ /* 0x000fc80000000805 */
[----:B------:R-:W-:Y:S01]  /*5ab0*/  FFMA R41, R0, 1.925963033500011079e-08, R5 ;  /* 0x32a5706000297823 */ /* 0x000fe20000000005 */
[----:B------:R-:W-:Y:S01]  /*5ac0*/  FFMA.SAT R5, R42, R11, 0.5 ;  /* 0x3f0000002a057423 */ /* 0x000fe2000000200b */
[-C--:B------:R-:W-:Y:S02]  /*5ad0*/  FFMA.RM R0, R15, R2.reuse, 12582913 ;  /* 0x4b4000010f007423 */ /* 0x080fe40000004002 */
[----:B------:R-:W0:Y:S01]  /*5ae0*/  MUFU.EX2 R15, R48 ;  /* 0x00000030000f7308 */ /* 0x000e220000000800 */
[----:B------:R-:W-:Y:S01]  /*5af0*/  FFMA.RM R11, R5, R2, 12582913 ;  /* 0x4b400001050b7423 */ /* 0x000fe20000004002 */
[----:B------:R-:W-:-:S03]  /*5b00*/  FADD R2, RZ, R37 ;  /* 0x00000025ff027221 */ /* 0x000fc60000000000 */
[----:B------:R-:W-:-:S03]  /*5b10*/  FADD R5, R11, -12583039 ;  /* 0xcb40007f0b057421 */ /* 0x000fc60000000000 */
[----:B------:R-:W1:Y:S01]  /*5b20*/  MUFU.EX2 R41, R41 ;  /* 0x0000002900297308 */ /* 0x000e620000000800 */
[----:B------:R-:W-:-:S04]  /*5b30*/  FFMA R5, R42, 1.4426950216293334961, -R5 ;  /* 0x3fb8aa3b2a057823 */ /* 0x000fc80000000805 */
[----:B------:R-:W-:Y:S01]  /*5b40*/  FFMA R42, R42, 1.925963033500011079e-08, R5 ;  /* 0x32a570602a2a7823 */ /* 0x000fe20000000005 */
[C---:B------:R-:W-:Y:S01]  /*5b50*/  FADD R5, R0.reuse, -12583039 ;  /* 0xcb40007f00057421 */ /* 0x040fe20000000000 */
[----:B------:R-:W-:Y:S01]  /*5b60*/  SHF.L.U32 R0, R0, 0x17, RZ ;  /* 0x0000001700007819 */ /* 0x000fe200000006ff */
[----:B0-----:R-:W-:Y:S02]  /*5b70*/  FMUL R4, R4, R15 ;  /* 0x0000000f04047220 */ /* 0x001fe40000400000 */
[C---:B------:R-:W-:Y:S01]  /*5b80*/  FFMA R5, R40.reuse, 1.4426950216293334961, -R5 ;  /* 0x3fb8aa3b28057823 */ /* 0x040fe20000000805 */
[----:B------:R-:W0:Y:S03]  /*5b90*/  MUFU.EX2 R15, R42 ;  /* 0x0000002a000f7308 */ /* 0x000e260000000800 */
[----:B------:R-:W-:Y:S01]  /*5ba0*/  FFMA R40, R40, 1.925963033500011079e-08, R5 ;  /* 0x32a5706028287823 */ /* 0x000fe20000000005 */
        /* <DEDUP_REMOVED lines=24> */
[----:B------:R-:W-:Y:S01]  /*5d30*/  FADD R2, R3, R8 ;  /* 0x0000000803027221 */ /* 0x000fe20000000000 */
[----:B-1----:R-:W-:Y:S01]  /*5d40*/  FMUL R3, R12, R41 ;  /* 0x000000290c037220 */ /* 0x002fe20000400000 */
[----:B------:R-:W-:Y:S01]  /*5d50*/  SHF.L.U32 R12, R11, 0x17, RZ ;  /* 0x000000170b0c7819 */ /* 0x000fe200000006ff */
[----:B------:R-:W1:Y:S01]  /*5d60*/  MUFU.EX2 R41, R40 ;  /* 0x0000002800297308 */ /* 0x000e620000000800 */
[----:B------:R-:W-:-:S04]  /*5d70*/  FADD R13, R2, R7 ;  /* 0x00000007020d7221 */ /* 0x000fc80000000000 */
[----:B------:R-:W-:-:S04]  /*5d80*/  FADD R2, R13, R6 ;  /* 0x000000060d027221 */ /* 0x000fc80000000000 */
[----:B------:R-:W-:Y:S01]  /*5d90*/  FADD R11, R2, R5 ;  /* 0x00000005020b7221 */ /* 0x000fe20000000000 */
[----:B0-----:R-:W-:-:S03]  /*5da0*/  FMUL R2, R12, R15 ;  /* 0x0000000f0c027220 */ /* 0x001fc60000400000 */
        /* <DEDUP_REMOVED lines=14> */
.L_x_25550:
        /* <DEDUP_REMOVED lines=12> */
[----:B0-----:R-:W-:Y:S05]  /*5f50*/  CALL.REL.NOINC `($__internal_412_$__cuda_sm3x_div_rn_noftz_f32_slowpath) ;  /* 0x0000004800c07944 */ /* 0x001fea0003c00000 */
[----:B------:R-:W-:-:S07]  /*5f60*/  IMAD.MOV.U32 R14, RZ, RZ, R11 ;  /* 0x000000ffff0e7224 */ /* 0x000fce00078e000b */
.L_x_25443:
[----:B------:R-:W-:Y:S05]  /*5f70*/  BSYNC.RECONVERGENT B2 ;  /* 0x0000000000027941 */ /* 0x000fea0003800200 */
.L_x_25442:
        /* <DEDUP_REMOVED lines=12> */
[----:B0-----:R-:W-:Y:S05]  /*6040*/  CALL.REL.NOINC `($__internal_412_$__cuda_sm3x_div_rn_noftz_f32_slowpath) ;  /* 0x0000004800847944 */ /* 0x001fea0003c00000 */
[----:B------:R-:W-:-:S07]  /*6050*/  MOV R15, R11 ;  /* 0x0000000b000f7202 */ /* 0x000fce0000000f00 */
.L_x_25445:
[----:B------:R-:W-:Y:S05]  /*6060*/  BSYNC.RECONVERGENT B2 ;  /* 0x0000000000027941 */ /* 0x000fea0003800200 */
.L_x_25444:
        /* <DEDUP_REMOVED lines=12> */
[----:B0-----:R-:W-:Y:S05]  /*6130*/  CALL.REL.NOINC `($__internal_412_$__cuda_sm3x_div_rn_noftz_f32_slowpath) ;  /* 0x0000004800487944 */ /* 0x001fea0003c00000 */
[----:B------:R-:W-:-:S07]  /*6140*/  MOV R40, R11 ;  /* 0x0000000b00287202 */ /* 0x000fce0000000f00 */
.L_x_25447:
[----:B------:R-:W-:Y:S05]  /*6150*/  BSYNC.RECONVERGENT B2 ;  /* 0x0000000000027941 */ /* 0x000fea0003800200 */
.L_x_25446:
        /* <DEDUP_REMOVED lines=12> */
[----:B0-----:R-:W-:Y:S05]  /*6220*/  CALL.REL.NOINC `($__internal_412_$__cuda_sm3x_div_rn_noftz_f32_slowpath) ;  /* 0x00000048000c7944 */ /* 0x001fea0003c00000 */
[----:B------:R-:W-:-:S07]  /*6230*/  MOV R41, R11 ;  /* 0x0000000b00297202 */ /* 0x000fce0000000f00 */
.L_x_25449:
[----:B------:R-:W-:Y:S05]  /*6240*/  BSYNC.RECONVERGENT B2 ;  /* 0x0000000000027941 */ /* 0x000fea0003800200 */
.L_x_25448:
        /* <DEDUP_REMOVED lines=13> */
[----:B------:R-:W-:-:S07]  /*6320*/  IMAD.MOV.U32 R28, RZ, RZ, R11 ;  /* 0x000000ffff1c7224 */ /* 0x000fce00078e000b */
.L_x_25451:
[----:B------:R-:W-:Y:S05]  /*6330*/  BSYNC.RECONVERGENT B2 ;  /* 0x0000000000027941 */ /* 0x000fea0003800200 */
.L_x_25450:
        /* <DEDUP_REMOVED lines=14> */
.L_x_25453:
[----:B------:R-:W-:Y:S05]  /*6420*/  BSYNC.RECONVERGENT B2 ;  /* 0x0000000000027941 */ /* 0x000fea0003800200 */
.L_x_25452:
        /* <DEDUP_REMOVED lines=14> */
.L_x_25455:
[----:B------:R-:W-:Y:S05]  /*6510*/  BSYNC.RECONVERGENT B2 ;  /* 0x0000000000027941 */ /* 0x000fea0003800200 */
.L_x_25454:
        /* <DEDUP_REMOVED lines=14> */
.L_x_25457:
[----:B------:R-:W-:Y:S05]  /*6600*/  BSYNC.RECONVERGENT B2 ;  /* 0x0000000000027941 */ /* 0x000fea0003800200 */
.L_x_25456:
        /* <DEDUP_REMOVED lines=14> */
.L_x_25459:
[----:B------:R-:W-:Y:S05]  /*66f0*/  BSYNC.RECONVERGENT B2 ;  /* 0x0000000000027941 */ /* 0x000fea0003800200 */
.L_x_25458:
        /* <DEDUP_REMOVED lines=12> */
[----:B------:R-:W-:Y:S05]  /*67c0*/  CALL.REL.NOINC `($__internal_412_$__cuda_sm3x_div_rn_noftz_f32_slowpath) ;  /* 0x0000004000a47944 */ /* 0x000fea0003c00000 */
[----:B------:R-:W-:-:S07]  /*67d0*/  MOV R43, R11 ;  /* 0x0000000b002b7202 */ /* 0x000fce0000000f00 */
.L_x_25461:
[----:B------:R-:W-:Y:S05]  /*67e0*/  BSYNC.RECONVERGENT B2 ;  /* 0x0000000000027941 */ /* 0x000fea0003800200 */
.L_x_25460:
        /* <DEDUP_REMOVED lines=12> */
[----:B------:R-:W-:Y:S05]  /*68b0*/  CALL.REL.NOINC `($__internal_412_$__cuda_sm3x_div_rn_noftz_f32_slowpath) ;  /* 0x0000004000687944 */ /* 0x000fea0003c00000 */
[----:B------:R-:W-:-:S07]  /*68c0*/  MOV R34, R11 ;  /* 0x0000000b00227202 */ /* 0x000fce0000000f00 */
.L_x_25463:
[----:B------:R-:W-:Y:S05]  /*68d0*/  BSYNC.RECONVERGENT B2 ;  /* 0x0000000000027941 */ /* 0x000fea0003800200 */
.L_x_25462:
        /* <DEDUP_REMOVED lines=12> */
[----:B------:R-:W-:Y:S05]  /*69a0*/  CALL.REL.NOINC `($__internal_412_$__cuda_sm3x_div_rn_noftz_f32_slowpath) ;  /* 0x00000040002c7944 */ /* 0x000fea0003c00000 */
[----:B------:R-:W-:-:S07]  /*69b0*/  MOV R35, R11 ;  /* 0x0000000b00237202 */ /* 0x000fce0000000f00 */
.L_x_25465:
[----:B------:R-:W-:Y:S05]  /*69c0*/  BSYNC.RECONVERGENT B2 ;  /* 0x0000000000027941 */ /* 0x000fea0003800200 */
.L_x_25464:
        /* <DEDUP_REMOVED lines=12> */
[----:B------:R-:W-:Y:S05]  /*6a90*/  CALL.REL.NOINC `($__internal_412_$__cuda_sm3x_div_rn_noftz_f32_slowpath) ;  /* 0x0000003c00f07944 */ /* 0x000fea0003c00000 */
[----:B------:R-:W-:-:S07]  /*6aa0*/  IMAD.MOV.U32 R26, RZ, RZ, R11 ;  /* 0x000000ffff1a7224 */ /* 0x000fce00078e000b */
.L_x_25467:
[----:B------:R-:W-:Y:S05]  /*6ab0*/  BSYNC.RECONVERGENT B2 ;  /* 0x0000000000027941 */ /* 0x000fea0003800200 */
.L_x_25466:
        /* <DEDUP_REMOVED lines=13> */
[----:B------:R-:W-:-:S07]  /*6b90*/  MOV R27, R11 ;  /* 0x0000000b001b7202 */ /* 0x000fce0000000f00 */
.L_x_25469:
[----:B------:R-:W-:Y:S05]  /*6ba0*/  BSYNC.RECONVERGENT B2 ;  /* 0x0000000000027941 */ /* 0x000fea0003800200 */
.L_x_25468:
        /* <DEDUP_REMOVED lines=14> */
.L_x_25471:
[----:B------:R-:W-:Y:S05]  /*6c90*/  BSYNC.RECONVERGENT B2 ;  /* 0x0000000000027941 */ /* 0x000fea0003800200 */
.L_x_25470:
        /* <DEDUP_REMOVED lines=14> */
.L_x_25473:
[----:B------:R-:W-:Y:S05]  /*6d80*/  BSYNC.RECONVERGENT B2 ;  /* 0x0000000000027941 */ /* 0x000fea0003800200 */
.L_x_25472:
        /* <DEDUP_REMOVED lines=14> */
.L_x_25475:
[----:B------:R-:W-:Y:S05]  /*6e70*/  BSYNC.RECONVERGENT B2 ;  /* 0x0000000000027941 */ /* 0x000fea0003800200 */
.L_x_25474:
        /* <DEDUP_REMOVED lines=14> */
.L_x_25477:
[----:B------:R-:W-:Y:S05]  /*6f60*/  BSYNC.RECONVERGENT B2 ;  /* 0x0000000000027941 */ /* 0x000fea0003800200 */
.L_x_25476:
        /* <DEDUP_REMOVED lines=14> */
.L_x_25479:
[----:B------:R-:W-:Y:S05]  /*7050*/  BSYNC.RECONVERGENT B2 ;  /* 0x0000000000027941 */ /* 0x000fea0003800200 */
.L_x_25478:
        /* <DEDUP_REMOVED lines=14> */
.L_x_25481:
[----:B------:R-:W-:Y:S05]  /*7140*/  BSYNC.RECONVERGENT B2 ;  /* 0x0000000000027941 */ /* 0x000fea0003800200 */
.L_x_25480:
        /* <DEDUP_REMOVED lines=14> */
.L_x_25483:
[----:B------:R-:W-:Y:S05]  /*7230*/  BSYNC.RECONVERGENT B2 ;  /* 0x0000000000027941 */ /* 0x000fea0003800200 */
.L_x_25482:
        /* <DEDUP_REMOVED lines=14> */
.L_x_25485:
[----:B------:R-:W-:Y:S05]  /*7320*/  BSYNC.RECONVERGENT B2 ;  /* 0x0000000000027941 */ /* 0x000fea0003800200 */
.L_x_25484:
        /* <DEDUP_REMOVED lines=14> */
.L_x_25487:
[----:B------:R-:W-:Y:S05]  /*7410*/  BSYNC.RECONVERGENT B2 ;  /* 0x0000000000027941 */ /* 0x000fea0003800200 */
.L_x_25486:
        /* <DEDUP_REMOVED lines=14> */
.L_x_25489:
[----:B------:R-:W-:Y:S05]  /*7500*/  BSYNC.RECONVERGENT B2 ;  /* 0x0000000000027941 */ /* 0x000fea0003800200 */
.L_x_25488:
        /* <DEDUP_REMOVED lines=14> */
.L_x_25491:
[----:B------:R-:W-:Y:S05]  /*75f0*/  BSYNC.RECONVERGENT B2 ;  /* 0x0000000000027941 */ /* 0x000fea0003800200 */
.L_x_25490:
        /* <DEDUP_REMOVED lines=14> */
.L_x_25493:
[----:B------:R-:W-:Y:S05]  /*76e0*/  BSYNC.RECONVERGENT B2 ;  /* 0x0000000000027941 */ /* 0x000fea0003800200 */
.L_x_25492:
        /* <DEDUP_REMOVED lines=14> */
.L_x_25495:
[----:B------:R-:W-:Y:S05]  /*77d0*/  BSYNC.RECONVERGENT B2 ;  /* 0x0000000000027941 */ /* 0x000fea0003800200 */
.L_x_25494:
        /* <DEDUP_REMOVED lines=14> */
.L_x_25497:
[----:B------:R-:W-:Y:S05]  /*78c0*/  BSYNC.RECONVERGENT B2 ;  /* 0x0000000000027941 */ /* 0x000fea0003800200 */
.L_x_25496:
        /* <DEDUP_REMOVED lines=14> */
.L_x_25499:
[----:B------:R-:W-:Y:S05]  /*79b0*/  BSYNC.RECONVERGENT B2 ;  /* 0x0000000000027941 */ /* 0x000fea0003800200 */
.L_x_25498:
        /* <DEDUP_REMOVED lines=14> */
.L_x_25501:
[----:B------:R-:W-:Y:S05]  /*7aa0*/  BSYNC.RECONVERGENT B2 ;  /* 0x0000000000027941 */ /* 0x000fea0003800200 */
.L_x_25500:
        /* <DEDUP_REMOVED lines=14> */
.L_x_25503:
[----:B------:R-:W-:Y:S05]  /*7b90*/  BSYNC.RECONVERGENT B2 ;  /* 0x0000000000027941 */ /* 0x000fea0003800200 */
.L_x_25502:
        /* <DEDUP_REMOVED lines=14> */
.L_x_25505:
[----:B------:R-:W-:Y:S05]  /*7c80*/  BSYNC.RECONVERGENT B2 ;  /* 0x0000000000027941 */ /* 0x000fea0003800200 */
.L_x_25504:
        /* <DEDUP_REMOVED lines=29> */
.L_x_25507:
[----:B------:R-:W-:Y:S05]  /*7e60*/  BSYNC.RECONVERGENT B0 ;  /* 0x0000000000007941 */ /* 0x000fea0003800200 */
.L_x_25506:
[----:B------:R-:W-:Y:S04]  /*7e70*/  BSSY.RECONVERGENT B0, `(.L_x_25508) ;  /* 0x0000012000007945 */ /* 0x000fe80003800200 */
[----:B------:R-:W-:Y:S05]  /*7e80*/  @P1 BRA `(.L_x_25509) ;  /* 0x0000000000401947 */ /* 0x000fea0003800000 */
[----:B0-----:R-:W-:Y:S02]  /*7e90*/  HFMA2 R11, -RZ, RZ, 0, 0 ;  /* 0x00000000ff0b7431 */ /* 0x001fe400000001ff */
        /* <DEDUP_REMOVED lines=15> */
.L_x_25509:
[----:B------:R-:W-:Y:S05]  /*7f90*/  BSYNC.RECONVERGENT B0 ;  /* 0x0000000000007941 */ /* 0x000fea0003800200 */
.L_x_25508:
        /* <DEDUP_REMOVED lines=18> */
.L_x_25511:
[----:B------:R-:W-:Y:S05]  /*80c0*/  BSYNC.RECONVERGENT B0 ;  /* 0x0000000000007941 */ /* 0x000fea0003800200 */
.L_x_25510:
[----:B------:R-:W-:Y:S04]  /*80d0*/  BSSY.RECONVERGENT B0, `(.L_x_25512) ;  /* 0x0000012000007945 */ /* 0x000fe80003800200 */
[----:B------:R-:W-:Y:S05]  /*80e0*/  @P4 BRA `(.L_x_25513) ;  /* 0x0000000000404947 */ /* 0x000fea0003800000 */
[----:B012---:R-:W-:Y:S01]  /*80f0*/  HFMA2 R11, -RZ, RZ, 0, 0 ;  /* 0x00000000ff0b7431 */ /* 0x007fe200000001ff */
        /* <DEDUP_REMOVED lines=15> */
.L_x_25513:
[----:B------:R-:W-:Y:S05]  /*81f0*/  BSYNC.RECONVERGENT B0 ;  /* 0x0000000000007941 */ /* 0x000fea0003800200 */
.L_x_25512:
        /* <DEDUP_REMOVED lines=28> */
.L_x_25515:
[----:B------:R-:W-:Y:S05]  /*83c0*/  BSYNC.RECONVERGENT B0 ;  /* 0x0000000000007941 */ /* 0x000fea0003800200 */
.L_x_25514:
[----:B------:R-:W-:Y:S04]  /*83d0*/  BSSY.RECONVERGENT B0, `(.L_x_25516) ;  /* 0x0000012000007945 */ /* 0x000fe80003800200 */
[----:B------:R-:W-:Y:S05]  /*83e0*/  @P2 BRA `(.L_x_25517) ;  /* 0x0000000000402947 */ /* 0x000fea0003800000 */
[----:B01234-:R-:W-:Y:S02]  /*83f0*/  HFMA2 R11, -RZ, RZ, 0, 0 ;  /* 0x00000000ff0b7431 */ /* 0x01ffe400000001ff */
        /* <DEDUP_REMOVED lines=15> */
.L_x_25517:
[----:B------:R-:W-:Y:S05]  /*84f0*/  BSYNC.RECONVERGENT B0 ;  /* 0x0000000000007941 */ /* 0x000fea0003800200 */
.L_x_25516:
        /* <DEDUP_REMOVED lines=18> */
.L_x_25519:
[----:B------:R-:W-:Y:S05]  /*8620*/  BSYNC.RECONVERGENT B0 ;  /* 0x0000000000007941 */ /* 0x000fea0003800200 */
.L_x_25518:
        /* <DEDUP_REMOVED lines=18> */
.L_x_25521:
[----:B------:R-:W-:Y:S05]  /*8750*/  BSYNC.RECONVERGENT B0 ;  /* 0x0000000000007941 */ /* 0x000fea0003800200 */
.L_x_25520:
        /* <DEDUP_REMOVED lines=18> */
.L_x_25523:
[----:B------:R-:W-:Y:S05]  /*8880*/  BSYNC.RECONVERGENT B0 ;  /* 0x0000000000007941 */ /* 0x000fea0003800200 */
.L_x_25522:
        /* <DEDUP_REMOVED lines=15> */
[----:B01234-:R-:W-:Y:S01]  /*8980*/  IMAD R11, R44, UR38, RZ ;  /* 0x000000262c0b7c24 */ /* 0x01ffe2000f8e02ff */
        /* <DEDUP_REMOVED lines=14> */
.L_x_25525:
[----:B------:R-:W-:Y:S05]  /*8a70*/  BSYNC.RECONVERGENT B0 ;  /* 0x0000000000007941 */ /* 0x000fea0003800200 */
.L_x_25524:
[----:B------:R-:W-:Y:S04]  /*8a80*/  BSSY.RECONVERGENT B0, `(.L_x_25526) ;  /* 0x0000012000007945 */ /* 0x000fe80003800200 */
[----:B------:R-:W-:Y:S05]  /*8a90*/  @P1 BRA `(.L_x_25527) ;  /* 0x0000000000401947 */ /* 0x000fea0003800000 */
[----:B0-----:R-:W-:Y:S01]  /*8aa0*/  HFMA2 R3, -RZ, RZ, 0, 0 ;  /* 0x00000000ff037431 */ /* 0x001fe200000001ff */
[----:B------:R-:W-:Y:S01]  /*8ab0*/  MOV R2, R55 ;  /* 0x0000003700027202 */ /* 0x000fe20000000f00 */
[----:B-1234-:R-:W-:Y:S01]  /*8ac0*/  IMAD R11, R44, UR38, RZ ;  /* 0x000000262c0b7c24 */ /* 0x01efe2000f8e02ff */
        /* <DEDUP_REMOVED lines=13> */
.L_x_25527:
[----:B------:R-:W-:Y:S05]  /*8ba0*/  BSYNC.RECONVERGENT B0 ;  /* 0x0000000000007941 */ /* 0x000fea0003800200 */
.L_x_25526:
        /* <DEDUP_REMOVED lines=18> */
.L_x_25529:
[----:B------:R-:W-:Y:S05]  /*8cd0*/  BSYNC.RECONVERGENT B0 ;  /* 0x0000000000007941 */ /* 0x000fea0003800200 */
.L_x_25528:
[----:B------:R-:W-:Y:S04]  /*8ce0*/  BSSY.RECONVERGENT B0, `(.L_x_25530) ;  /* 0x0000012000007945 */ /* 0x000fe80003800200 */
[----:B------:R-:W-:Y:S05]  /*8cf0*/  @P3 BRA `(.L_x_25531) ;  /* 0x0000000000403947 */ /* 0x000fea0003800000 */
[----:B0-----:R-:W-:Y:S01]  /*8d00*/  MOV R2, R51 ;  /* 0x0000003300027202 */ /* 0x001fe20000000f00 */
[----:B-1234-:R-:W-:Y:S01]  /*8d10*/  IMAD R11, R44, UR38, RZ ;  /* 0x000000262c0b7c24 */ /* 0x01efe2000f8e02ff */
        /* <DEDUP_REMOVED lines=14> */
.L_x_25531:
[----:B------:R-:W-:Y:S05]  /*8e00*/  BSYNC.RECONVERGENT B0 ;  /* 0x0000000000007941 */ /* 0x000fea0003800200 */
.L_x_25530:
[----:B------:R-:W-:Y:S04]  /*8e10*/  BSSY.RECONVERGENT B0, `(.L_x_25532) ;  /* 0x0000012000007945 */ /* 0x000fe80003800200 */
[----:B------:R-:W-:Y:S05]  /*8e20*/  @P4 BRA `(.L_x_25533) ;  /* 0x0000000000404947 */ /* 0x000fea0003800000 */
[----:B0-----:R-:W-:Y:S02]  /*8e30*/  HFMA2 R3, -RZ, RZ, 0, 0 ;  /* 0x00000000ff037431 */ /* 0x001fe400000001ff */
        /* <DEDUP_REMOVED lines=15> */
.L_x_25533:
[----:B------:R-:W-:Y:S05]  /*8f30*/  BSYNC.RECONVERGENT B0 ;  /* 0x0000000000007941 */ /* 0x000fea0003800200 */
.L_x_25532:
        /* <DEDUP_REMOVED lines=18> */
.L_x_25535:
[----:B------:R-:W-:Y:S05]  /*9060*/  BSYNC.RECONVERGENT B0 ;  /* 0x0000000000007941 */ /* 0x000fea0003800200 */
.L_x_25534:
        /* <DEDUP_REMOVED lines=18> */
.L_x_25537:
[----:B------:R-:W-:Y:S05]  /*9190*/  BSYNC.RECONVERGENT B0 ;  /* 0x0000000000007941 */ /* 0x000fea0003800200 */
.L_x_25536:
        /* <DEDUP_REMOVED lines=8> */
[----:B------:R-:W-:Y:S05]  /*9220*/  EXIT ;  /* 0x000000000000794d */ /* 0x000fea0003800000 */
.L_x_25441:
[----:B------:R-:W-:Y:S01]  /*9230*/  BSSY B0, `(.L_x_25539) ;  /* 0x0000007000007945 */ /* 0x000fe20003800000 */
[----:B------:R-:W-:Y:S01]  /*9240*/  MOV R12, 0x10 ;  /* 0x00000010000c7802 */ /* 0x000fe20000000f00 */
[----:B------:R-:W-:Y:S01]  /*9250*/  IMAD.MOV.U32 R11, RZ, RZ, 0x1f ;  /* 0x0000001fff0b7424 */ /* 0x000fe200078e00ff */
[----:B------:R-:W-:-:S07]  /*9260*/  MOV R15, 0xffffffff ;  /* 0xffffffff000f7802 */ /* 0x000fce0000000f00 */
[----:B------:R-:W-:Y:S05]  /*9270*/  WARPSYNC.COLLECTIVE R15, `(.L_x_25540) ;  /* 0x000000000f087348 */ /* 0x000fea0003c00000 */
[----:B------:R0:W1:Y:S02]  /*9280*/  SHFL.BFLY P6, R14, R13, R12, R11 ;  /* 0x0c00000c0d0e7389 */ /* 0x00006400000c000b */
[----:B01----:R-:W-:Y:S05]  /*9290*/  ENDCOLLECTIVE ;  /* 0x000000000000791b */ /* 0x003fea0003800000 */
.L_x_25540:
[----:B------:R-:W-:Y:S05]  /*92a0*/  BSYNC B0 ;  /* 0x0000000000007941 */ /* 0x000fea0003800000 */
.L_x_25539:
        /* <DEDUP_REMOVED lines=9> */
.L_x_25541:
[----:B------:R-:W-:Y:S01]  /*9340*/  HFMA2 R12, -RZ, RZ, 0, 2.384185791015625e-07 ;  /* 0x00000004ff0c7431 */ /* 0x000fe200000001ff */
[----:B------:R-:W-:-:S04]  /*9350*/  FMNMX R32, R13, R14, !PT ;  /* 0x0000000e0d207209 */ /* 0x000fc80007800000 */
[----:B------:R-:W-:-:S07]  /*9360*/  MOV R13, R32 ;  /* 0x00000020000d7202 */ /* 0x000fce0000000f00 */
[----:B------:R-:W-:Y:S05]  /*9370*/  WARPSYNC.COLLECTIVE R15, `(.L_x_25542) ;  /* 0x000000000f087348 */ /* 0x000fea0003c00000 */
[----:B------:R0:W1:Y:S02]  /*9380*/  SHFL.BFLY P6, R14, R13, R12, R11 ;  /* 0x0c00000c0d0e7389 */ /* 0x00006400000c000b */
[----:B01----:R-:W-:Y:S05]  /*9390*/  ENDCOLLECTIVE ;  /* 0x000000000000791b */ /* 0x003fea0003800000 */
.L_x_25542:
[----:B------:R-:W-:Y:S01]  /*93a0*/  IMAD.MOV.U32 R12, RZ, RZ, 0x2 ;  /* 0x00000002ff0c7424 */ /* 0x000fe200078e00ff */
[----:B------:R-:W-:-:S04]  /*93b0*/  FMNMX R33, R32, R14, !PT ;  /* 0x0000000e20217209 */ /* 0x000fc80007800000 */
[----:B------:R-:W-:-:S07]  /*93c0*/  MOV R13, R33 ;  /* 0x00000021000d7202 */ /* 0x000fce0000000f00 */
[----:B------:R-:W-:Y:S05]  /*93d0*/  WARPSYNC.COLLECTIVE R15, `(.L_x_25543) ;  /* 0x000000000f087348 */ /* 0x000fea0003c00000 */
[----:B------:R0:W1:Y:S02]  /*93e0*/  SHFL.BFLY P6, R14, R13, R12, R11 ;  /* 0x0c00000c0d0e7389 */ /* 0x00006400000c000b */
[----:B01----:R-:W-:Y:S05]  /*93f0*/  ENDCOLLECTIVE ;  /* 0x000000000000791b */ /* 0x003fea0003800000 */
.L_x_25543:
[----:B------:R-:W-:Y:S01]  /*9400*/  HFMA2 R12, -RZ, RZ, 0, 5.9604644775390625e-08 ;  /* 0x00000001ff0c7431 */ /* 0x000fe200000001ff */
[----:B------:R-:W-:-:S04]  /*9410*/  FMNMX R37, R33, R14, !PT ;  /* 0x0000000e21257209 */ /* 0x000fc80007800000 */
[----:B------:R-:W-:-:S07]  /*9420*/  MOV R13, R37 ;  /* 0x00000025000d7202 */ /* 0x000fce0000000f00 */
[----:B------:R-:W-:Y:S05]  /*9430*/  WARPSYNC.COLLECTIVE R15, `(.L_x_25544) ;  /* 0x000000000f087348 */ /* 0x000fea0003c00000 */
[----:B------:R0:W1:Y:S02]  /*9440*/  SHFL.BFLY P6, R14, R13, R12, R11 ;  /* 0x0c00000c0d0e7389 */ /* 0x00006400000c000b */
[----:B01----:R-:W-:Y:S05]  /*9450*/  ENDCOLLECTIVE ;  /* 0x000000000000791b */ /* 0x003fea0003800000 */
.L_x_25544:
        /* <DEDUP_REMOVED lines=183> */
[----:B------:R-:W-:-:S03]  /*9fd0*/  FADD R12, RZ, R37 ;  /* 0x00000025ff0c7221 */ /* 0x000fc60000000000 */
        /* <DEDUP_REMOVED lines=87> */
[----:B------:R-:W-:Y:S01]  /*a550*/  SHF.L.U32 R2, R11, 0x17, RZ ;  /* 0x000000170b027819 */ /* 0x000fe200000006ff */
        /* <DEDUP_REMOVED lines=17> */
[----:B------:R-:W-:-:S04]  /*a670*/  IMAD.SHL.U32 R0, R77, 0x800000, RZ ;  /* 0x008000004d007824 */ /* 0x000fc800078e00ff */
        /* <DEDUP_REMOVED lines=33> */
[----:B------:R-:W-:-:S07]  /*a890*/  MOV R11, 0x1f ;  /* 0x0000001f000b7802 */ /* 0x000fce0000000f00 */
[----:B------:R-:W-:Y:S05]  /*a8a0*/  WARPSYNC.COLLECTIVE R15, `(.L_x_25545) ;  /* 0x000000000f087348 */ /* 0x000fea0003c00000 */
[----:B------:R0:W1:Y:S02]  /*a8b0*/  SHFL.BFLY P6, R14, R13, R12, R11 ;  /* 0x0c00000c0d0e7389 */ /* 0x00006400000c000b */
[----:B01----:R-:W-:Y:S05]  /*a8c0*/  ENDCOLLECTIVE ;  /* 0x000000000000791b */ /* 0x003fea0003800000 */
.L_x_25545:
[----:B------:R-:W-:Y:S02]  /*a8d0*/  HFMA2 R12, -RZ, RZ, 0, 4.76837158203125e-07 ;  /* 0x00000008ff0c7431 */ /* 0x000fe400000001ff */
[----:B------:R-:W-:-:S04]  /*a8e0*/  FADD R40, R13, R14 ;  /* 0x0000000e0d287221 */ /* 0x000fc80000000000 */
[----:B------:R-:W-:-:S07]  /*a8f0*/  IMAD.MOV.U32 R13, RZ, RZ, R40 ;  /* 0x000000ffff0d7224 */ /* 0x000fce00078e0028 */
[----:B------:R-:W-:Y:S05]  /*a900*/  WARPSYNC.COLLECTIVE R15, `(.L_x_25546) ;  /* 0x000000000f087348 */ /* 0x000fea0003c00000 */
[----:B------:R0:W1:Y:S02]  /*a910*/  SHFL.BFLY P6, R14, R13, R12, R11 ;  /* 0x0c00000c0d0e7389 */ /* 0x00006400000c000b */
[----:B01----:R-:W-:Y:S05]  /*a920*/  ENDCOLLECTIVE ;  /* 0x000000000000791b */ /* 0x003fea0003800000 */
.L_x_25546:
[----:B------:R-:W-:Y:S02]  /*a930*/  HFMA2 R12, -RZ, RZ, 0, 2.384185791015625e-07 ;  /* 0x00000004ff0c7431 */ /* 0x000fe400000001ff */
[----:B------:R-:W-:-:S05]  /*a940*/  FADD R41, R40, R14 ;  /* 0x0000000e28297221 */ /* 0x000fca0000000000 */
[----:B------:R-:W-:-:S07]  /*a950*/  MOV R13, R41 ;  /* 0x00000029000d7202 */ /* 0x000fce0000000f00 */
[----:B------:R-:W-:Y:S05]  /*a960*/  WARPSYNC.COLLECTIVE R15, `(.L_x_25547) ;  /* 0x000000000f087348 */ /* 0x000fea0003c00000 */
[----:B------:R0:W1:Y:S02]  /*a970*/  SHFL.BFLY P6, R14, R13, R12, R11 ;  /* 0x0c00000c0d0e7389 */ /* 0x00006400000c000b */
[----:B01----:R-:W-:Y:S05]  /*a980*/  ENDCOLLECTIVE ;  /* 0x000000000000791b */ /* 0x003fea0003800000 */
.L_x_25547:
[----:B------:R-:W-:Y:S01]  /*a990*/  MOV R12, 0x2 ;  /* 0x00000002000c7802 */ /* 0x000fe20000000f00 */
[----:B------:R-:W-:-:S04]  /*a9a0*/  FADD R42, R41, R14 ;  /* 0x0000000e292a7221 */ /* 0x000fc80000000000 */
[----:B------:R-:W-:-:S07]  /*a9b0*/  IMAD.MOV.U32 R13, RZ, RZ, R42 ;  /* 0x000000ffff0d7224 */ /* 0x000fce00078e002a */
[----:B------:R-:W-:Y:S05]  /*a9c0*/  WARPSYNC.COLLECTIVE R15, `(.L_x_25548) ;  /* 0x000000000f087348 */ /* 0x000fea0003c00000 */
[----:B------:R0:W1:Y:S02]  /*a9d0*/  SHFL.BFLY P6, R14, R13, R12, R11 ;  /* 0x0c00000c0d0e7389 */ /* 0x00006400000c000b */
[----:B01----:R-:W-:Y:S05]  /*a9e0*/  ENDCOLLECTIVE ;  /* 0x000000000000791b */ /* 0x003fea0003800000 */
.L_x_25548:
[----:B------:R-:W-:Y:S02]  /*a9f0*/  HFMA2 R12, -RZ, RZ, 0, 5.9604644775390625e-08 ;  /* 0x00000001ff0c7431 */ /* 0x000fe400000001ff */
[----:B------:R-:W-:-:S05]  /*aa00*/  FADD R43, R42, R14 ;  /* 0x0000000e2a2b7221 */ /* 0x000fca0000000000 */
[----:B------:R-:W-:-:S07]  /*aa10*/  MOV R13, R43 ;  /* 0x0000002b000d7202 */ /* 0x000fce0000000f00 */
[----:B------:R-:W-:Y:S05]  /*aa20*/  WARPSYNC.COLLECTIVE R15, `(.L_x_25549) ;  /* 0x000000000f087348 */ /* 0x000fea0003c00000 */
[----:B------:R0:W1:Y:S02]  /*aa30*/  SHFL.BFLY P6, R14, R13, R12, R11 ;  /* 0x0c00000c0d0e7389 */ /* 0x00006400000c000b */
[----:B01----:R-:W-:Y:S05]  /*aa40*/  ENDCOLLECTIVE ;  /* 0x000000000000791b */ /* 0x003fea0003800000 */
.L_x_25549:
[----:B------:R-:W-:Y:S05]  /*aa50*/  BRA `(.L_x_25550) ;  /* 0xffffffb4000c7947 */ /* 0x000fea000383ffff */
        .weak           $__internal_412_$__cuda_sm3x_div_rn_noftz_f32_slowpath
        .type           $__internal_412_$__cuda_sm3x_div_rn_noftz_f32_slowpath,@function
        .size           $__internal_412_$__cuda_sm3x_div_rn_noftz_f32_slowpath,(.L_x_37789 - $__internal_412_$__cuda_sm3x_div_rn_noftz_f32_slowpath)
$__internal_412_$__cuda_sm3x_div_rn_noftz_f32_slowpath:
[----:B------:R-:W-:Y:S01]  /*aa60*/  SHF.R.U32.HI R50, RZ, 0x17, R12 ;  /* 0x00000017ff327819 */ /* 0x000fe2000001160c */
[----:B------:R-:W-:Y:S01]  /*aa70*/  BSSY.RECONVERGENT B0, `(.L_x_25551) ;  /* 0x0000064000007945 */ /* 0x000fe20003800200 */
[----:B------:R-:W-:Y:S02]  /*aa80*/  SHF.R.U32.HI R11, RZ, 0x17, R37 ;  /* 0x00000017ff0b7819 */ /* 0x000fe40000011625 */
[----:B------:R-:W-:Y:S02]  /*aa90*/  LOP3.LUT R50, R50, 0xff, RZ, 0xc0, !PT ;  /* 0x000000ff32327812 */ /* 0x000fe400078ec0ff */
[----:B------:R-:W-:-:S03]  /*aaa0*/  LOP3.LUT R11, R11, 0xff, RZ, 0xc0, !PT ;  /* 0x000000ff0b0b7812 */ /* 0x000fc600078ec0ff */
[----:B------:R-:W-:-:S05]  /*aab0*/  VIADD R13, R50, 0xffffffff ;  /* 0xffffffff320d7836 */ /* 0x000fca0000000000 */
[----:B------:R-:W-:Y:S02]  /*aac0*/  ISETP.GT.U32.AND P1, PT, R13, 0xfd, PT ;  /* 0x000000fd0d00780c */ /* 0x000fe40003f24070 */
[----:B------:R-:W-:-:S04]  /*aad0*/  IADD3 R13, PT, PT, R11, -0x1, RZ ;  /* 0xffffffff0b0d7810 */ /* 0x000fc80007ffe0ff */
        /* <DEDUP_REMOVED lines=27> */
[----:B------:R-:W-:-:S07]  /*ac90*/  @!P2 IADD3 R13, PT, PT, R13, 0x40, RZ ;  /* 0x000000400d0da810 */ /* 0x000fce0007ffe0ff */
.L_x_25552:
        /* <DEDUP_REMOVED lines=35> */
[----:B------:R-:W-:Y:S02]  /*aed0*/  ISETP.NE.AND P2, PT, R11, RZ, PT ;  /* 0x000000ff0b00720c */ /* 0x000fe40003f45270 */
[----:B------:R-:W-:-:S02]  /*aee0*/  LOP3.LUT R37, R37, 0x800000, RZ, 0xfc, !PT ;  /* 0x0080000025257812 */ /* 0x000fc400078efcff */
[----:B------:R-:W-:Y:S02]  /*aef0*/  IADD3 R11, PT, PT, -R11, RZ, RZ ;  /* 0x000000ff0b0b7210 */ /* 0x000fe40007ffe1ff */
[----:B------:R-:W-:Y:S02]  /*af00*/  SHF.L.U32 R50, R37, R50, RZ ;  /* 0x0000003225327219 */ /* 0x000fe400000006ff */
[----:B------:R-:W-:Y:S02]  /*af10*/  FSETP.NEU.FTZ.AND P1, PT, R13, R54, PT ;  /* 0x000000360d00720b */ /* 0x000fe40003f3d000 */
[----:B------:R-:W-:Y:S02]  /*af20*/  ISETP.NE.AND P2, PT, R50, RZ, P2 ;  /* 0x000000ff3200720c */ /* 0x000fe40001745270 */
[----:B------:R-:W-:Y:S02]  /*af30*/  SEL R50, R11, RZ, P3 ;  /* 0x000000ff0b327207 */ /* 0x000fe40001800000 */
[----:B------:R-:W-:-:S02]  /*af40*/  PLOP3.LUT P1, PT, P1, P2, PT, 0xf8, 0x8f ;  /* 0x00000000008f781c */ /* 0x000fc40000f25f70 */
        /* <DEDUP_REMOVED lines=8> */
.L_x_25559:
[----:B------:R-:W-:-:S04]  /*afd0*/  LOP3.LUT R12, R12, 0x80000000, RZ, 0xc0, !PT ;  /* 0x800000000c0c7812 */ /* 0x000fc800078ec0ff */
[----:B------:R-:W-:Y:S01]  /*afe0*/  LOP3.LUT R12, R12, 0x7f800000, RZ, 0xfc, !PT ;  /* 0x7f8000000c0c7812 */ /* 0x000fe200078efcff */
[----:B------:R-:W-:Y:S06]  /*aff0*/  BRA `(.L_x_25560) ;  /* 0x0000000000047947 */ /* 0x000fec0003800000 */
.L_x_25558:
[----:B------:R-:W-:-:S07]  /*b000*/  IMAD R12, R13, 0x800000, R12 ;  /* 0x008000000d0c7824 */ /* 0x000fce00078e020c */
.L_x_25560:
[----:B------:R-:W-:Y:S05]  /*b010*/  BSYNC.RECONVERGENT B1 ;  /* 0x0000000000017941 */ /* 0x000fea0003800200 */
.L_x_25557:
[----:B------:R-:W-:Y:S05]  /*b020*/  BRA `(.L_x_25561) ;  /* 0x0000000000207947 */ /* 0x000fea0003800000 */
.L_x_25556:
[----:B------:R-:W-:-:S04]  /*b030*/  LOP3.LUT R12, R12, 0x80000000, R37, 0x48, !PT ;  /* 0x800000000c0c7812 */ /* 0x000fc800078e4825 */
[----:B------:R-:W-:Y:S01]  /*b040*/  LOP3.LUT R12, R12, 0x7f800000, RZ, 0xfc, !PT ;  /* 0x7f8000000c0c7812 */ /* 0x000fe200078efcff */
[----:B------:R-:W-:Y:S06]  /*b050*/  BRA `(.L_x_25561) ;  /* 0x0000000000147947 */ /* 0x000fec0003800000 */
.L_x_25555:
[----:B------:R-:W-:Y:S01]  /*b060*/  LOP3.LUT R12, R12, 0x80000000, R37, 0x48, !PT ;  /* 0x800000000c0c7812 */ /* 0x000fe200078e4825 */
[----:B------:R-:W-:Y:S06]  /*b070*/  BRA `(.L_x_25561) ;  /* 0x00000000000c7947 */ /* 0x000fec0003800000 */
.L_x_25554:
[----:B------:R-:W0:Y:S01]  /*b080*/  MUFU.RSQ R12, -QNAN ;  /* 0xffc00000000c7908 */ /* 0x000e220000001400 */
[----:B------:R-:W-:Y:S05]  /*b090*/  BRA `(.L_x_25561) ;  /* 0x0000000000047947 */ /* 0x000fea0003800000 */
.L_x_25553:
[----:B------:R-:W-:-:S07]  /*b0a0*/  FADD.FTZ R12, R37, R12 ;  /* 0x0000000c250c7221 */ /* 0x000fce0000010000 */
.L_x_25561:
[----:B------:R-:W-:Y:S05]  /*b0b0*/  BSYNC.RECONVERGENT B0 ;  /* 0x0000000000007941 */ /* 0x000fea0003800200 */
.L_x_25551:
[----:B------:R-:W-:Y:S01]  /*b0c0*/  HFMA2 R13, -RZ, RZ, 0, 0 ;  /* 0x00000000ff0d7431 */ /* 0x000fe200000001ff */
[----:B0-----:R-:W-:Y:S02]  /*b0d0*/  MOV R11, R12 ;  /* 0x0000000c000b7202 */ /* 0x001fe40000000f00 */
[----:B------:R-:W-:-:S04]  /*b0e0*/  MOV R12, R48 ;  /* 0x00000030000c7202 */ /* 0x000fc80000000f00 */
[----:B------:R-:W-:Y:S05]  /*b0f0*/  RET.REL.NODEC R12 `(_Z15SoftmaxWarpImplI22BroadcastScaleMaskLoadIffbLm2EiE11DirectStoreIffEfLi2ELi32ELi32ELi1ELb1EL9Algorithm0EEvT_T0_ll) ;  /* 0xffffff4c0cc07950 */ /* 0x000fea0003c3ffff */
.L_x_25562:
        /* <DEDUP_REMOVED lines=16> */
.L_x_37789:


//--------------------- .text._Z15SoftmaxWarpImplI22BroadcastScaleMaskLoadIffbLm2EiE11DirectStoreIffEfLi2ELi32ELi32ELi1ELb0EL9Algorithm0EEvT_T0_ll --------------------------
	.section	.text._Z15SoftmaxWarpImplI22BroadcastScaleMaskLoadIffbLm2EiE11DirectStoreIffEfLi2ELi32ELi32ELi1ELb0EL9Algorithm0EEvT_T0_ll,"ax",@progbits
	.align	128
        .global         _Z15SoftmaxWarpImplI22BroadcastScaleMaskLoadIffbLm2EiE11DirectStoreIffEfLi2ELi32ELi32ELi1ELb0EL9Algorithm0EEvT_T0_ll
        .type           _Z15SoftmaxWarpImplI22BroadcastScaleMaskLoadIffbLm2EiE11DirectStoreIffEfLi2ELi32ELi32ELi1ELb0EL9Algorithm0EEvT_T0_ll,@function
        .size           _Z15SoftmaxWarpImplI22BroadcastScaleMaskLoadIffbLm2EiE11DirectStoreIffEfLi2ELi32ELi32ELi1ELb0EL9Algorithm0EEvT_T0_ll,(.L_x_37790 - _Z15SoftmaxWarpImplI22BroadcastScaleMaskLoadIffbLm2EiE11DirectStoreIffEfLi2ELi32ELi32ELi1ELb0EL9Algorithm0EEvT_T0_ll)
        .other          _Z15SoftmaxWarpImplI22BroadcastScaleMaskLoadIffbLm2EiE11DirectStoreIffEfLi2ELi32ELi32ELi1ELb0EL9Algorithm0EEvT_T0_ll,@"STO_CUDA_ENTRY STV_DEFAULT"
_Z15SoftmaxWarpImplI22BroadcastScaleMaskLoadIffbLm2EiE11DirectStoreIffEfLi2ELi32ELi32ELi1ELb0EL9Algorithm0EEvT_T0_ll:
.text._Z15SoftmaxWarpImplI22BroadcastScaleMaskLoadIffbLm2EiE11DirectStoreIffEfLi2ELi32ELi32ELi1ELb0EL9Algorithm0EEvT_T0_ll:
        /* <DEDUP_REMOVED lines=16> */
[----:B------:R-:W-:Y:S01]  /*0100*/  MOV R13, RZ ;  /* 0x000000ff000d7202 */ /* 0x000fe20000000f00 */
[----:B------:R-:W1:Y:S01]  /*0110*/  LDCU.64 UR8, c[0x4][0x628] ;  /* 0x0100c500ff0877ac */ /* 0x000e620008000a00 */
[----:B--2---:R-:W-:Y:S02]  /*0120*/  MOV R4, UR4 ;  /* 0x0000000400047c02 */ /* 0x004fe40008000f00 */
[----:B------:R-:W-:-:S02]  /*0130*/  MOV R5, UR5 ;  /* 0x0000000500057c02 */ /* 0x000fc40008000f00 */
[----:B-----5:R-:W-:Y:S02]  /*0140*/  MOV R6, UR6 ;  /* 0x0000000600067c02 */ /* 0x020fe40008000f00 */
[----:B------:R-:W-:Y:S02]  /*0150*/  MOV R7, UR7 ;  /* 0x0000000700077c02 */ /* 0x000fe40008000f00 */
[----:B-1----:R-:W-:Y:S02]  /*0160*/  MOV R10, UR8 ;  /* 0x00000008000a7c02 */ /* 0x002fe40008000f00 */
[----:B---3--:R-:W-:-:S07]  /*0170*/  MOV R11, UR9 ;  /* 0x00000009000b7c02 */ /* 0x008fce0008000f00 */
[----:B------:R-:W-:-:S07]  /*0180*/  LEPC R20, `(.L_x_25563) ;  /* 0x000000001014794e */ /* 0x000fce0000000000 */
[----:B0---4-:R-:W-:Y:S05]  /*0190*/  CALL.ABS.NOINC R2 ;  /* 0x0000000002007343 */ /* 0x011fea0003c00000 */
.L_x_25563:
        /* <DEDUP_REMOVED lines=11> */
[----:B0-----:R-:W-:-:S07]  /*0250*/  SHF.L.U32 R0, R0, 0x1, RZ ;  /* 0x0000000100007819 */ /* 0x001fce00000006ff */
.L_x_25629:
[----:B--2---:R-:W-:Y:S01]  /*0260*/  IABS R2, UR45 ;  /* 0x0000002d00027c13 */ /* 0x004fe20008000000 */
[----:B------:R-:W-:Y:S01]  /*0270*/  IMAD R31, R45, UR44, R0 ;  /* 0x0000002c2d1f7c24 */ /* 0x000fe2000f8e0200 */
[----:B------:R-:W-:Y:S01]  /*0280*/  UMOV UR4, URZ ;  /* 0x000000ff00047c82 */ /* 0x000fe20008000000 */
[----:B------:R-:W0:Y:S01]  /*0290*/  LDC.64 R16, c[0x0][0x390] ;  /* 0x0000e400ff107b82 */ /* 0x000e220000000a00 */
[----:B------:R-:W-:Y:S02]  /*02a0*/  R2UR UR7, R2 ;  /* 0x00000000020772ca */ /* 0x000fe400000e0000 */
[C---:B------:R-:W-:Y:S02]  /*02b0*/  IADD3 R9, PT, PT, R31.reuse, 0x40, RZ ;  /* 0x000000401f097810 */ /* 0x040fe40007ffe0ff */
[----:B------:R-:W-:Y:S02]  /*02c0*/  IADD3 R8, PT, PT, R31, 0x80, RZ ;  /* 0x000000801f087810 */ /* 0x000fe40007ffe0ff */
[----:B------:R-:W-:Y:S01]  /*02d0*/  IABS R4, R9 ;  /* 0x0000000900047213 */ /* 0x000fe20000000000 */
[----:B------:R-:W2:Y:S01]  /*02e0*/  LDC.64 R14, c[0x0][0x398] ;  /* 0x0000e600ff0e7b82 */ /* 0x000ea20000000a00 */
[----:B------:R-:W-:-:S02]  /*02f0*/  IABS R10, R8 ;  /* 0x00000008000a7213 */ /* 0x000fc40000000000 */
[----:B------:R-:W-:Y:S02]  /*0300*/  IADD3 R6, PT, PT, R31, 0xc0, RZ ;  /* 0x000000c01f067810 */ /* 0x000fe40007ffe0ff */
[----:B------:R-:W-:Y:S01]  /*0310*/  LOP3.LUT R29, RZ, UR45, RZ, 0x33, !PT ;  /* 0x0000002dff1d7c12 */ /* 0x000fe2000f8e33ff */
[----:B------:R-:W3:Y:S01]  /*0320*/  I2F.RP R2, UR7 ;  /* 0x0000000700027d06 */ /* 0x000ee20008209400 */
[----:B-1----:R-:W-:Y:S02]  /*0330*/  R2UR UR8, R38 ;  /* 0x00000000260872ca */ /* 0x002fe400000e0000 */
[----:B------:R-:W-:-:S05]  /*0340*/  R2UR UR9, R39 ;  /* 0x00000000270972ca */ /* 0x000fca00000e0000 */
[----:B---3--:R-:W1:Y:S02]  /*0350*/  MUFU.RCP R2, R2 ;  /* 0x0000000200027308 */ /* 0x008e640000001000 */
[----:B-1----:R-:W-:Y:S02]  /*0360*/  IADD3 R3, PT, PT, R2, 0xffffffe, RZ ;  /* 0x0ffffffe02037810 */ /* 0x002fe40007ffe0ff */
[----:B------:R-:W-:-:S04]  /*0370*/  IABS R2, R31 ;  /* 0x0000001f00027213 */ /* 0x000fc80000000000 */
        /* <DEDUP_REMOVED lines=9> */
[----:B------:R-:W-:Y:S01]  /*0410*/  IMAD R2, R5, UR7, R2 ;  /* 0x0000000705027c24 */ /* 0x000fe2000f8e0202 */
[----:B------:R-:W-:Y:S01]  /*0420*/  MOV R5, R10 ;  /* 0x0000000a00057202 */ /* 0x000fe20000000f00 */
[----:B------:R-:W-:Y:S01]  /*0430*/  IMAD R4, R7, UR7, R4 ;  /* 0x0000000707047c24 */ /* 0x000fe2000f8e0204 */
[----:B------:R-:W-:Y:S02]  /*0440*/  IABS R7, R6 ;  /* 0x0000000600077213 */ /* 0x000fe40000000000 */
[----:B------:R-:W-:Y:S01]  /*0450*/  ISETP.LT.U32.AND P1, PT, R2, UR7, PT ;  /* 0x0000000702007c0c */ /* 0x000fe2000bf21070 */
[----:B------:R-:W-:Y:S01]  /*0460*/  IMAD.HI.U32 R10, R5, UR5, RZ ;  /* 0x00000005050a7c27 */ /* 0x000fe2000f8e00ff */
[----:B------:R-:W-:-:S03]  /*0470*/  ISETP.LT.U32.AND P2, PT, R4, UR7, PT ;  /* 0x0000000704007c0c */ /* 0x000fc6000bf41070 */
[----:B------:R-:W-:Y:S01]  /*0480*/  IMAD.HI.U32 R11, R7, UR5, RZ ;  /* 0x00000005070b7c27 */ /* 0x000fe2000f8e00ff */
[----:B------:R-:W-:-:S05]  /*0490*/  IADD3 R12, PT, PT, -R10, RZ, RZ ;  /* 0x000000ff0a0c7210 */ /* 0x000fca0007ffe1ff */
[----:B------:R-:W-:Y:S01]  /*04a0*/  IMAD R5, R12, UR7, R5 ;  /* 0x000000070c057c24 */ /* 0x000fe2000f8e0205 */
[----:B------:R-:W-:Y:S02]  /*04b0*/  LOP3.LUT R12, R9, UR45, RZ, 0x3c, !PT ;  /* 0x0000002d090c7c12 */ /* 0x000fe4000f8e3cff */
[----:B------:R-:W-:Y:S02]  /*04c0*/  @!P1 IADD3 R2, PT, PT, R2, -UR7, RZ ;  /* 0x8000000702029c10 */ /* 0x000fe4000fffe0ff */
[----:B------:R-:W-:Y:S02]  /*04d0*/  @!P2 IADD3 R4, PT, PT, R4, -UR7, RZ ;  /* 0x800000070404ac10 */ /* 0x000fe4000fffe0ff */
[----:B------:R-:W-:Y:S01]  /*04e0*/  ISETP.GE.U32.AND P3, PT, R2, UR7, PT ;  /* 0x0000000702007c0c */ /* 0x000fe2000bf66070 */
[----:B------:R-:W-:Y:S01]  /*04f0*/  IMAD.MOV R2, RZ, RZ, -R11 ;  /* 0x000000ffff027224 */ /* 0x000fe200078e0a0b */
[----:B------:R-:W-:Y:S02]  /*0500*/  ISETP.GE.U32.AND P0, PT, R4, UR7, PT ;  /* 0x0000000704007c0c */ /* 0x000fe4000bf06070 */
[----:B------:R-:W-:Y:S01]  /*0510*/  LOP3.LUT R4, R31, UR45, RZ, 0x3c, !PT ;  /* 0x0000002d1f047c12 */ /* 0x000fe2000f8e3cff */
[----:B------:R-:W-:Y:S01]  /*0520*/  IMAD R2, R2, UR7, R7 ;  /* 0x0000000702027c24 */ /* 0x000fe2000f8e0207 */
[----:B------:R-:W-:-:S02]  /*0530*/  ISETP.LT.U32.AND P6, PT, R5, UR7, PT ;  /* 0x0000000705007c0c */ /* 0x000fc4000bfc1070 */
[----:B------:R-:W-:Y:S02]  /*0540*/  ISETP.GE.AND P5, PT, R4, RZ, PT ;  /* 0x000000ff0400720c */ /* 0x000fe40003fa6270 */
[----:B------:R-:W-:Y:S02]  /*0550*/  @!P1 IADD3 R0, PT, PT, R0, 0x1, RZ ;  /* 0x0000000100009810 */ /* 0x000fe40007ffe0ff */
[----:B------:R-:W-:Y:S02]  /*0560*/  ISETP.LT.U32.AND P1, PT, R2, UR7, PT ;  /* 0x0000000702007c0c */ /* 0x000fe4000bf21070 */
[----:B------:R-:W-:Y:S02]  /*0570*/  @!P2 IADD3 R3, PT, PT, R3, 0x1, RZ ;  /* 0x000000010303a810 */ /* 0x000fe40007ffe0ff */
[----:B------:R-:W-:Y:S02]  /*0580*/  @P3 IADD3 R0, PT, PT, R0, 0x1, RZ ;  /* 0x0000000100003810 */ /* 0x000fe40007ffe0ff */
[----:B------:R-:W-:-:S02]  /*0590*/  ISETP.GE.AND P4, PT, R12, RZ, PT ;  /* 0x000000ff0c00720c */ /* 0x000fc40003f86270 */
[----:B------:R-:W-:Y:S02]  /*05a0*/  @!P6 IADD3 R5, PT, PT, R5, -UR7, RZ ;  /* 0x800000070505ec10 */ /* 0x000fe4000fffe0ff */
[----:B------:R-:W-:Y:S02]  /*05b0*/  @P0 IADD3 R3, PT, PT, R3, 0x1, RZ ;  /* 0x0000000103030810 */ /* 0x000fe40007ffe0ff */
[----:B------:R-:W-:Y:S01]  /*05c0*/  @!P5 IADD3 R0, PT, PT, -R0, RZ, RZ ;  /* 0x000000ff0000d210 */ /* 0x000fe20007ffe1ff */
[----:B------:R-:W-:Y:S01]  /*05d0*/  @!P1 VIADD R2, R2, -UR7 ;  /* 0x8000000702029c36 */ /* 0x000fe20008000000 */
[----:B------:R-:W-:Y:S02]  /*05e0*/  ISETP.GE.U32.AND P0, PT, R5, UR7, PT ;  /* 0x0000000705007c0c */ /* 0x000fe4000bf06070 */
[----:B------:R-:W-:Y:S02]  /*05f0*/  ISETP.NE.AND P5, PT, RZ, UR45, PT ;  /* 0x0000002dff007c0c */ /* 0x000fe4000bfa5270 */
[----:B------:R-:W-:-:S02]  /*0600*/  LOP3.LUT R4, R8, UR45, RZ, 0x3c, !PT ;  /* 0x0000002d08047c12 */ /* 0x000fc4000f8e3cff */
[----:B------:R-:W-:Y:S02]  /*0610*/  SEL R0, R29, R0, !P5 ;  /* 0x000000001d007207 */ /* 0x000fe40006800000 */
[----:B0-----:R-:W-:Y:S02]  /*0620*/  ISETP.NE.U32.AND P2, PT, R16, 0x1, PT ;  /* 0x000000011000780c */ /* 0x001fe40003f45070 */
[----:B------:R-:W-:Y:S02]  /*0630*/  @!P6 IADD3 R10, PT, PT, R10, 0x1, RZ ;  /* 0x000000010a0ae810 */ /* 0x000fe40007ffe0ff */
[----:B------:R-:W-:Y:S02]  /*0640*/  ISETP.GE.U32.AND P6, PT, R2, UR7, PT ;  /* 0x0000000702007c0c */ /* 0x000fe4000bfc6070 */
[----:B------:R-:W-:Y:S02]  /*0650*/  IADD3 R2, PT, PT, -R0, RZ, RZ ;  /* 0x000000ff00027210 */ /* 0x000fe40007ffe1ff */
[----:B------:R-:W-:-:S02]  /*0660*/  ISETP.GE.AND P3, PT, R4, RZ, PT ;  /* 0x000000ff0400720c */ /* 0x000fc40003f66270 */
[----:B------:R-:W-:Y:S01]  /*0670*/  @!P4 IADD3 R3, PT, PT, -R3, RZ, RZ ;  /* 0x000000ff0303c210 */ /* 0x000fe20007ffe1ff */
[----:B------:R-:W0:Y:S01]  /*0680*/  LDC.64 R4, c[0x0][0x388] ;  /* 0x0000e200ff047b82 */ /* 0x000e220000000a00 */
[----:B--2---:R-:W-:Y:S01]  /*0690*/  ISETP.NE.U32.AND P4, PT, R14, 0x1, PT ;  /* 0x000000010e00780c */ /* 0x004fe20003f85070 */
[----:B------:R-:W-:Y:S01]  /*06a0*/  IMAD R2, R2, UR45, R31 ;  /* 0x0000002d02027c24 */ /* 0x000fe2000f8e021f */
[----:B------:R-:W-:Y:S02]  /*06b0*/  ISETP.NE.AND.EX P2, PT, R17, RZ, PT, P2 ;  /* 0x000000ff1100720c */ /* 0x000fe40003f45320 */
[----:B------:R-:W-:Y:S02]  /*06c0*/  LOP3.LUT R7, R6, UR45, RZ, 0x3c, !PT ;  /* 0x0000002d06077c12 */ /* 0x000fe4000f8e3cff */
[----:B------:R-:W-:Y:S02]  /*06d0*/  @P0 IADD3 R10, PT, PT, R10, 0x1, RZ ;  /* 0x000000010a0a0810 */ /* 0x000fe40007ffe0ff */
[----:B------:R-:W-:-:S02]  /*06e0*/  ISETP.NE.AND.EX P4, PT, R15, RZ, PT, P4 ;  /* 0x000000ff0f00720c */ /* 0x000fc40003f85340 */
[----:B------:R-:W-:Y:S02]  /*06f0*/  SEL R0, R0, RZ, P2 ;  /* 0x000000ff00007207 */ /* 0x000fe40001000000 */
[----:B------:R-:W-:Y:S02]  /*0700*/  ISETP.GE.AND P0, PT, R7, RZ, PT ;  /* 0x000000ff0700720c */ /* 0x000fe40003f06270 */
[----:B------:R-:W-:Y:S01]  /*0710*/  SEL R7, R29, R3, !P5 ;  /* 0x000000031d077207 */ /* 0x000fe20006800000 */
[----:B------:R-:W-:Y:S01]  /*0720*/  IMAD R3, R0, UR40, RZ ;  /* 0x0000002800037c24 */ /* 0x000fe2000f8e02ff */
[----:B------:R-:W-:Y:S02]  /*0730*/  SEL R2, R2, RZ, P4 ;  /* 0x000000ff02027207 */ /* 0x000fe40002000000 */
[----:B------:R-:W-:Y:S01]  /*0740*/  @!P1 IADD3 R11, PT, PT, R11, 0x1, RZ ;  /* 0x000000010b0b9810 */ /* 0x000fe20007ffe0ff */
[----:B------:R-:W-:Y:S01]  /*0750*/  IMAD.MOV R0, RZ, RZ, -R7 ;  /* 0x000000ffff007224 */ /* 0x000fe200078e0a07 */
[----:B------:R-:W-:Y:S01]  /*0760*/  @!P3 IADD3 R10, PT, PT, -R10, RZ, RZ ;  /* 0x000000ff0a0ab210 */ /* 0x000fe20007ffe1ff */
[----:B------:R-:W-:Y:S01]  /*0770*/  IMAD R2, R2, UR41, R3 ;  /* 0x0000002902027c24 */ /* 0x000fe2000f8e0203 */
[----:B------:R-:W-:Y:S01]  /*0780*/  @P6 IADD3 R11, PT, PT, R11, 0x1, RZ ;  /* 0x000000010b0b6810 */ /* 0x000fe20007ffe0ff */
[----:B------:R-:W-:Y:S01]  /*0790*/  IMAD R0, R0, UR45, R9 ;  /* 0x0000002d00007c24 */ /* 0x000fe2000f8e0209 */
[----:B------:R-:W-:-:S02]  /*07a0*/  SEL R7, R7, RZ, P2 ;  /* 0x000000ff07077207 */ /* 0x000fc40001000000 */
[----:B------:R-:W-:Y:S02]  /*07b0*/  SEL R10, R29, R10, !P5 ;  /* 0x0000000a1d0a7207 */ /* 0x000fe40006800000 */
[----:B------:R-:W-:Y:S01]  /*07c0*/  LEA.HI R2, R2, R2, RZ, 0x1 ;  /* 0x0000000202027211 */ /* 0x000fe200078f08ff */
[----:B------:R-:W-:Y:S01]  /*07d0*/  IMAD R7, R7, UR40, RZ ;  /* 0x0000002807077c24 */ /* 0x000fe2000f8e02ff */
[----:B------:R-:W-:Y:S02]  /*07e0*/  @!P0 IADD3 R11, PT, PT, -R11, RZ, RZ ;  /* 0x000000ff0b0b8210 */ /* 0x000fe40007ffe1ff */
[----:B------:R-:W-:Y:S02]  /*07f0*/  SEL R0, R0, RZ, P4 ;  /* 0x000000ff00007207 */ /* 0x000fe40002000000 */
[----:B------:R-:W-:Y:S02]  /*0800*/  IADD3 R13, PT, PT, -R10, RZ, RZ ;  /* 0x000000ff0a0d7210 */ /* 0x000fe40007ffe1ff */
[----:B------:R-:W-:Y:S01]  /*0810*/  SHF.R.S32.HI R3, RZ, 0x1, R2 ;  /* 0x00000001ff037819 */ /* 0x000fe20000011402 */
[----:B------:R-:W-:Y:S01]  /*0820*/  IMAD R0, R0, UR41, R7 ;  /* 0x0000002900007c24 */ /* 0x000fe2000f8e0207 */
[----:B------:R-:W-:Y:S01]  /*0830*/  SEL R11, R29, R11, !P5 ;  /* 0x0000000b1d0b7207 */ /* 0x000fe20006800000 */
[----:B------:R-:W-:Y:S01]  /*0840*/  IMAD R7, R13, UR45, R8 ;  /* 0x0000002d0d077c24 */ /* 0x000fe2000f8e0208 */
[----:B------:R-:W-:Y:S01]  /*0850*/  SEL R10, R10, RZ, P2 ;  /* 0x000000ff0a0a7207 */ /* 0x000fe20001000000 */
[----:B0-----:R-:W-:Y:S01]  /*0860*/  IMAD.WIDE R2, R3, 0x2, R4 ;  /* 0x0000000203027825 */ /* 0x001fe200078e0204 */
[----:B------:R-:W-:-:S02]  /*0870*/  IADD3 R13, PT, PT, -R11, RZ, RZ ;  /* 0x000000ff0b0d7210 */ /* 0x000fc40007ffe1ff */
[----:B------:R-:W-:Y:S01]  /*0880*/  SEL R7, R7, RZ, P4 ;  /* 0x000000ff07077207 */ /* 0x000fe20002000000 */
[----:B------:R-:W-:Y:S01]  /*0890*/  IMAD R10, R10, UR40, RZ ;  /* 0x000000280a0a7c24 */ /* 0x000fe2000f8e02ff */
[----:B------:R-:W-:Y:S01]  /*08a0*/  SEL R12, R11, RZ, P2 ;  /* 0x000000ff0b0c7207 */ /* 0x000fe20001000000 */
[----:B------:R0:W2:Y:S01]  /*08b0*/  LDG.E.U16 R25, desc[UR8][R2.64] ;  /* 0x0000000802197981 */ /* 0x0000a2000c1e1500 */
[----:B------:R-:W-:Y:S01]  /*08c0*/  LEA.HI R0, R0, R0, RZ, 0x1 ;  /* 0x0000000000007211 */ /* 0x000fe200078f08ff */
[----:B------:R-:W-:Y:S01]  /*08d0*/  IMAD R11, R13, UR45, R6 ;  /* 0x0000002d0d0b7c24 */ /* 0x000fe2000f8e0206 */
[----:B------:R-:W-:Y:S01]  /*08e0*/  R2UR UR10, R38 ;  /* 0x00000000260a72ca */ /* 0x000fe200000e0000 */
[----:B------:R-:W-:Y:S01]  /*08f0*/  IMAD R10, R7, UR41, R10 ;  /* 0x00000029070a7c24 */ /* 0x000fe2000f8e020a */
[----:B------:R-:W-:Y:S01]  /*0900*/  SHF.R.S32.HI R7, RZ, 0x1, R0 ;  /* 0x00000001ff077819 */ /* 0x000fe20000011400 */
[----:B------:R-:W-:Y:S01]  /*0910*/  IMAD R13, R12, UR40, RZ ;  /* 0x000000280c0d7c24 */ /* 0x000fe2000f8e02ff */
[----:B------:R-:W-:-:S02]  /*0920*/  SEL R0, R11, RZ, P4 ;  /* 0x000000ff0b007207 */ /* 0x000fc40002000000 */
[----:B------:R-:W-:Y:S01]  /*0930*/  LEA.HI R10, R10, R10, RZ, 0x1 ;  /* 0x0000000a0a0a7211 */ /* 0x000fe200078f08ff */
[----:B0-----:R-:W-:Y:S01]  /*0940*/  IMAD.WIDE R2, R7, 0x2, R4 ;  /* 0x0000000207027825 */ /* 0x001fe200078e0204 */
[----:B------:R-:W-:Y:S02]  /*0950*/  R2UR UR11, R39 ;  /* 0x00000000270b72ca */ /* 0x000fe400000e0000 */
[----:B------:R-:W-:Y:S01]  /*0960*/  SHF.R.S32.HI R11, RZ, 0x1, R10 ;  /* 0x00000001ff0b7819 */ /* 0x000fe2000001140a */
[----:B------:R-:W-:Y:S01]  /*0970*/  IMAD R0, R0, UR41, R13 ;  /* 0x0000002900007c24 */ /* 0x000fe2000f8e020d */
[----:B------:R0:W3:Y:S03]  /*0980*/  LDG.E.U16 R41, desc[UR8][R2.64] ;  /* 0x0000000802297981 */ /* 0x0000e6000c1e1500 */
[----:B------:R-:W-:Y:S01]  /*0990*/  IMAD.WIDE R10, R11, 0x2, R4 ;  /* 0x000000020b0a7825 */ /* 0x000fe200078e0204 */
[----:B------:R-:W-:-:S04]  /*09a0*/  LEA.HI R0, R0, R0, RZ, 0x1 ;  /* 0x0000000000007211 */ /* 0x000fc800078f08ff */
[----:B------:R-:W-:Y:S01]  /*09b0*/  SHF.R.S32.HI R37, RZ, 0x1, R0 ;  /* 0x00000001ff257819 */ /* 0x000fe20000011400 */
[----:B------:R1:W4:Y:S04]  /*09c0*/  LDG.E.U16 R43, desc[UR10][R10.64] ;  /* 0x0000000a0a2b7981 */ /* 0x000328000c1e1500 */
[----:B------:R-:W-:-:S06]  /*09d0*/  IMAD.WIDE R36, R37, 0x2, R4 ;  /* 0x0000000225247825 */ /* 0x000fcc00078e0204 */
[----:B------:R-:W5:Y:S01]  /*09e0*/  LDG.E.U16 R36, desc[UR8][R36.64] ;  /* 0x0000000824247981 */ /* 0x000f62000c1e1500 */
[C---:B------:R-:W-:Y:S02]  /*09f0*/  IADD3 R21, PT, PT, R31.reuse, 0x100, RZ ;  /* 0x000001001f157810 */ /* 0x040fe40007ffe0ff */
[C---:B------:R-:W-:Y:S02]  /*0a00*/  IADD3 R20, PT, PT, R31.reuse, 0x140, RZ ;  /* 0x000001401f147810 */ /* 0x040fe40007ffe0ff */
[----:B------:R-:W-:Y:S02]  /*0a10*/  IABS R0, R21 ;  /* 0x0000001500007213 */ /* 0x000fe40000000000 */
[----:B------:R-:W-:Y:S02]  /*0a20*/  IABS R7, R20 ;  /* 0x0000001400077213 */ /* 0x000fe40000000000 */
[----:B------:R-:W-:Y:S01]  /*0a30*/  IADD3 R22, PT, PT, R31, 0x180, RZ ;  /* 0x000001801f167810 */ /* 0x000fe20007ffe0ff */
[----:B0-----:R-:W-:-:S03]  /*0a40*/  IMAD.HI.U32 R2, R0, UR5, RZ ;  /* 0x0000000500027c27 */ /* 0x001fc6000f8e00ff */
[----:B------:R-:W-:Y:S01]  /*0a50*/  IABS R12, R22 ;  /* 0x00000016000c7213 */ /* 0x000fe20000000000 */
[----:B------:R-:W-:Y:S02]  /*0a60*/  IMAD.MOV R3, RZ, RZ, -R2 ;  /* 0x000000ffff037224 */ /* 0x000fe400078e0a02 */
[----:B-1----:R-:W-:-:S04]  /*0a70*/  IMAD.HI.U32 R11, R7, UR5, RZ ;  /* 0x00000005070b7c27 */ /* 0x002fc8000f8e00ff */
[----:B------:R-:W-:Y:S01]  /*0a80*/  IMAD R3, R3, UR7, R0 ;  /* 0x0000000703037c24 */ /* 0x000fe2000f8e0200 */
[----:B------:R-:W-:Y:S02]  /*0a90*/  IADD3 R10, PT, PT, -R11, RZ, RZ ;  /* 0x000000ff0b0a7210 */ /* 0x000fe40007ffe1ff */
[----:B------:R-:W-:Y:S02]  /*0aa0*/  IADD3 R0, PT, PT, R31, 0x1c0, RZ ;  /* 0x000001c01f007810 */ /* 0x000fe40007ffe0ff */
[----:B------:R-:W-:Y:S01]  /*0ab0*/  ISETP.LT.U32.AND P3, PT, R3, UR7, PT ;  /* 0x0000000703007c0c */ /* 0x000fe2000bf61070 */
[----:B------:R-:W-:Y:S01]  /*0ac0*/  IMAD R7, R10, UR7, R7 ;  /* 0x000000070a077c24 */ /* 0x000fe2000f8e0207 */
[----:B------:R-:W-:Y:S02]  /*0ad0*/  MOV R10, R12 ;  /* 0x0000000c000a7202 */ /* 0x000fe40000000f00 */
[----:B------:R-:W-:Y:S02]  /*0ae0*/  IABS R14, R0 ;  /* 0x00000000000e7213 */ /* 0x000fe40000000000 */
[----:B------:R-:W-:Y:S01]  /*0af0*/  ISETP.LT.U32.AND P1, PT, R7, UR7, PT ;  /* 0x0000000707007c0c */ /* 0x000fe2000bf21070 */
[----:B------:R-:W-:Y:S01]  /*0b00*/  IMAD.HI.U32 R13, R10, UR5, RZ ;  /* 0x000000050a0d7c27 */ /* 0x000fe2000f8e00ff */
[----:B------:R-:W-:-:S03]  /*0b10*/  LOP3.LUT R12, R21, UR45, RZ, 0x3c, !PT ;  /* 0x0000002d150c7c12 */ /* 0x000fc6000f8e3cff */
[----:B------:R-:W-:Y:S01]  /*0b20*/  IMAD.HI.U32 R24, R14, UR5, RZ ;  /* 0x000000050e187c27 */ /* 0x000fe2000f8e00ff */
[----:B------:R-:W-:Y:S02]  /*0b30*/  ISETP.GE.AND P6, PT, R12, RZ, PT ;  /* 0x000000ff0c00720c */ /* 0x000fe40003fc6270 */
[----:B------:R-:W-:Y:S01]  /*0b40*/  @!P3 IADD3 R3, PT, PT, R3, -UR7, RZ ;  /* 0x800000070303bc10 */ /* 0x000fe2000fffe0ff */
[----:B------:R-:W-:Y:S01]  /*0b50*/  IMAD.MOV R15, RZ, RZ, -R24 ;  /* 0x000000ffff0f7224 */ /* 0x000fe200078e0a18 */
[----:B------:R-:W-:Y:S02]  /*0b60*/  @!P3 IADD3 R2, PT, PT, R2, 0x1, RZ ;  /* 0x000000010202b810 */ /* 0x000fe40007ffe0ff */
[----:B------:R-:W-:Y:S01]  /*0b70*/  ISETP.GE.U32.AND P0, PT, R3, UR7, PT ;  /* 0x0000000703007c0c */ /* 0x000fe2000bf06070 */
[----:B------:R-:W-:Y:S01]  /*0b80*/  IMAD R14, R15, UR7, R14 ;  /* 0x000000070f0e7c24 */ /* 0x000fe2000f8e020e */
[----:B------:R-:W-:Y:S01]  /*0b90*/  IADD3 R3, PT, PT, -R13, RZ, RZ ;  /* 0x000000ff0d037210 */ /* 0x000fe20007ffe1ff */
[----:B------:R-:W-:Y:S01]  /*0ba0*/  @!P1 VIADD R11, R11, 0x1 ;  /* 0x000000010b0b9836 */ /* 0x000fe20000000000 */
[----:B------:R-:W-:-:S02]  /*0bb0*/  @!P1 IADD3 R7, PT, PT, R7, -UR7, RZ ;  /* 0x8000000707079c10 */ /* 0x000fc4000fffe0ff */
[----:B------:R-:W-:Y:S01]  /*0bc0*/  LOP3.LUT R12, R20, UR45, RZ, 0x3c, !PT ;  /* 0x0000002d140c7c12 */ /* 0x000fe2000f8e3cff */
[----:B------:R-:W-:-:S03]  /*0bd0*/  IMAD R3, R3, UR7, R10 ;  /* 0x0000000703037c24 */ /* 0x000fc6000f8e020a */
[----:B------:R-:W-:Y:S02]  /*0be0*/  ISETP.GE.AND P1, PT, R12, RZ, PT ;  /* 0x000000ff0c00720c */ /* 0x000fe40003f26270 */
[----:B------:R-:W-:Y:S02]  /*0bf0*/  ISETP.LT.U32.AND P3, PT, R3, UR7, PT ;  /* 0x0000000703007c0c */ /* 0x000fe4000bf61070 */
[----:B------:R-:W-:Y:S02]  /*0c00*/  @P0 IADD3 R2, PT, PT, R2, 0x1, RZ ;  /* 0x0000000102020810 */ /* 0x000fe40007ffe0ff */
[----:B------:R-:W-:Y:S02]  /*0c10*/  ISETP.GE.U32.AND P0, PT, R7, UR7, PT ;  /* 0x0000000707007c0c */ /* 0x000fe4000bf06070 */
[----:B------:R-:W-:Y:S02]  /*0c20*/  MOV R10, R2 ;  /* 0x00000002000a7202 */ /* 0x000fe40000000f00 */
[----:B------:R-:W-:-:S02]  /*0c30*/  IADD3 R7, PT, PT, R31, 0x200, RZ ;  /* 0x000002001f077810 */ /* 0x000fc40007ffe0ff */
[----:B------:R-:W-:Y:S02]  /*0c40*/  @!P6 IADD3 R10, PT, PT, -R10, RZ, RZ ;  /* 0x000000ff0a0ae210 */ /* 0x000fe40007ffe1ff */
[----:B------:R-:W-:Y:S01]  /*0c50*/  ISETP.LT.U32.AND P6, PT, R14, UR7, PT ;  /* 0x000000070e007c0c */ /* 0x000fe2000bfc1070 */
[----:B------:R-:W-:Y:S01]  /*0c60*/  @!P3 VIADD R13, R13, 0x1 ;  /* 0x000000010d0db836 */ /* 0x000fe20000000000 */
[----:B------:R-:W-:Y:S02]  /*0c70*/  IABS R2, R7 ;  /* 0x0000000700027213 */ /* 0x000fe40000000000 */
[----:B------:R-:W-:Y:S02]  /*0c80*/  @!P3 IADD3 R3, PT, PT, R3, -UR7, RZ ;  /* 0x800000070303bc10 */ /* 0x000fe4000fffe0ff */
[----:B------:R-:W-:Y:S01]  /*0c90*/  @P0 IADD3 R11, PT, PT, R11, 0x1, RZ ;  /* 0x000000010b0b0810 */ /* 0x000fe20007ffe0ff */
[----:B------:R-:W-:Y:S01]  /*0ca0*/  IMAD.HI.U32 R26, R2, UR5, RZ ;  /* 0x00000005021a7c27 */ /* 0x000fe2000f8e00ff */
[----:B------:R-:W-:-:S02]  /*0cb0*/  ISETP.GE.U32.AND P0, PT, R3, UR7, PT ;  /* 0x0000000703007c0c */ /* 0x000fc4000bf06070 */
[----:B------:R-:W-:Y:S02]  /*0cc0*/  MOV R12, R11 ;  /* 0x0000000b000c7202 */ /* 0x000fe40000000f00 */
[----:B------:R-:W-:Y:S02]  /*0cd0*/  IADD3 R3, PT, PT, -R26, RZ, RZ ;  /* 0x000000ff1a037210 */ /* 0x000fe40007ffe1ff */
[----:B------:R-:W-:Y:S02]  /*0ce0*/  @!P6 IADD3 R14, PT, PT, R14, -UR7, RZ ;  /* 0x800000070e0eec10 */ /* 0x000fe4000fffe0ff */
[----:B------:R-:W-:Y:S02]  /*0cf0*/  LOP3.LUT R11, R22, UR45, RZ, 0x3c, !PT ;  /* 0x0000002d160b7c12 */ /* 0x000fe4000f8e3cff */
[----:B------:R-:W-:Y:S01]  /*0d00*/  ISETP.GE.U32.AND P3, PT, R14, UR7, PT ;  /* 0x000000070e007c0c */ /* 0x000fe2000bf66070 */
[----:B------:R-:W-:Y:S01]  /*0d10*/  IMAD R14, R3, UR7, R2 ;  /* 0x00000007030e7c24 */ /* 0x000fe2000f8e0202 */
[----:B------:R-:W-:Y:S01]  /*0d20*/  @!P1 IADD3 R12, PT, PT, -R12, RZ, RZ ;  /* 0x000000ff0c0c9210 */ /* 0x000fe20007ffe1ff */
[----:B------:R-:W0:Y:S01]  /*0d30*/  LDC.64 R2, c[0x0][0x380] ;  /* 0x0000e000ff027b82 */ /* 0x000e220000000a00 */
[----:B------:R-:W-:-:S02]  /*0d40*/  ISETP.GE.AND P1, PT, R11, RZ, PT ;  /* 0x000000ff0b00720c */ /* 0x000fc40003f26270 */
[----:B------:R-:W-:Y:S02]  /*0d50*/  LOP3.LUT R11, R0, UR45, RZ, 0x3c, !PT ;  /* 0x0000002d000b7c12 */ /* 0x000fe4000f8e3cff */
[----:B------:R-:W-:Y:S02]  /*0d60*/  @P0 IADD3 R13, PT, PT, R13, 0x1, RZ ;  /* 0x000000010d0d0810 */ /* 0x000fe40007ffe0ff */
[----:B------:R-:W-:Y:S02]  /*0d70*/  ISETP.LT.U32.AND P0, PT, R14, UR7, PT ;  /* 0x000000070e007c0c */ /* 0x000fe4000bf01070 */
[----:B------:R-:W-:Y:S02]  /*0d80*/  @!P6 IADD3 R24, PT, PT, R24, 0x1, RZ ;  /* 0x000000011818e810 */ /* 0x000fe40007ffe0ff */
[----:B------:R-:W-:Y:S02]  /*0d90*/  ISETP.GE.AND P6, PT, R11, RZ, PT ;  /* 0x000000ff0b00720c */ /* 0x000fe40003fc6270 */
[----:B------:R-:W-:-:S02]  /*0da0*/  @P3 IADD3 R24, PT, PT, R24, 0x1, RZ ;  /* 0x0000000118183810 */ /* 0x000fc40007ffe0ff */
[----:B------:R-:W-:Y:S02]  /*0db0*/  MOV R28, R13 ;  /* 0x0000000d001c7202 */ /* 0x000fe40000000f00 */
[----:B------:R-:W-:Y:S02]  /*0dc0*/  LOP3.LUT R13, R7, UR45, RZ, 0x3c, !PT ;  /* 0x0000002d070d7c12 */ /* 0x000fe4000f8e3cff */
[----:B------:R-:W-:Y:S02]  /*0dd0*/  @!P1 IADD3 R28, PT, PT, -R28, RZ, RZ ;  /* 0x000000ff1c1c9210 */ /* 0x000fe40007ffe1ff */
[----:B------:R-:W-:Y:S02]  /*0de0*/  @!P0 IADD3 R14, PT, PT, R14, -UR7, RZ ;  /* 0x800000070e0e8c10 */ /* 0x000fe4000fffe0ff */
[----:B------:R-:W-:Y:S01]  /*0df0*/  ISETP.GE.AND P1, PT, R13, RZ, PT ;  /* 0x000000ff0d00720c */ /* 0x000fe20003f26270 */
[----:B------:R-:W-:Y:S01]  /*0e00*/  @!P6 IMAD.MOV R24, RZ, RZ, -R24 ;  /* 0x000000ffff18e224 */ /* 0x000fe200078e0a18 */
[----:B------:R-:W-:-:S02]  /*0e10*/  ISETP.GE.U32.AND P6, PT, R14, UR7, PT ;  /* 0x000000070e007c0c */ /* 0x000fc4000bfc6070 */
[----:B------:R-:W-:Y:S02]  /*0e20*/  @!P0 IADD3 R26, PT, PT, R26, 0x1, RZ ;  /* 0x000000011a1a8810 */ /* 0x000fe40007ffe0ff */
[----:B------:R-:W-:Y:S02]  /*0e30*/  SEL R12, R29, R12, !P5 ;  /* 0x0000000c1d0c7207 */ /* 0x000fe40006800000 */
[----:B------:R-:W-:-:S07]  /*0e40*/  LEA.HI R9, R9, R9, RZ, 0x1 ;  /* 0x0000000909097211 */ /* 0x000fce00078f08ff */
[----:B------:R-:W-:-:S04]  /*0e50*/  @P6 IADD3 R26, PT, PT, R26, 0x1, RZ ;  /* 0x000000011a1a6810 */ /* 0x000fc80007ffe0ff */
[----:B------:R-:W-:Y:S02]  /*0e60*/  @!P1 IADD3 R26, PT, PT, -R26, RZ, RZ ;  /* 0x000000ff1a1a9210 */ /* 0x000fe40007ffe1ff */
[----:B------:R-:W-:Y:S02]  /*0e70*/  SHF.R.S32.HI R9, RZ, 0x1, R9 ;  /* 0x00000001ff097819 */ /* 0x000fe40000011409 */
[----:B------:R-:W-:-:S03]  /*0e80*/  LEA.HI R8, R8, R8, RZ, 0x1 ;  /* 0x0000000808087211 */ /* 0x000fc600078f08ff */
[----:B0-----:R-:W-:Y:S01]  /*0e90*/  IMAD.WIDE R16, R9, 0x8, R2 ;  /* 0x0000000809107825 */ /* 0x001fe200078e0202 */
[----:B------:R-:W-:Y:S02]  /*0ea0*/  R2UR UR12, R38 ;  /* 0x00000000260c72ca */ /* 0x000fe400000e0000 */
[----:B------:R-:W-:Y:S02]  /*0eb0*/  R2UR UR13, R39 ;  /* 0x00000000270d72ca */ /* 0x000fe400000e0000 */
[----:B------:R-:W-:Y:S02]  /*0ec0*/  LEA.HI R6, R6, R6, RZ, 0x1 ;  /* 0x0000000606067211 */ /* 0x000fe400078f08ff */
[----:B------:R-:W-:Y:S02]  /*0ed0*/  SEL R28, R29, R28, !P5 ;  /* 0x0000001c1d1c7207 */ /* 0x000fe40006800000 */
[----:B------:R-:W-:Y:S02]  /*0ee0*/  R2UR UR14, R38 ;  /* 0x00000000260e72ca */ /* 0x000fe400000e0000 */
[----:B------:R-:W-:-:S02]  /*0ef0*/  R2UR UR15, R39 ;  /* 0x00000000270f72ca */ /* 0x000fc400000e0000 */
[----:B------:R-:W-:Y:S02]  /*0f00*/  SHF.R.S32.HI R15, RZ, 0x1, R8 ;  /* 0x00000001ff0f7819 */ /* 0x000fe40000011408 */
[C---:B------:R-:W-:Y:S02]  /*0f10*/  IADD3 R23, PT, PT, -R28.reuse, RZ, RZ ;  /* 0x000000ff1c177210 */ /* 0x040fe40007ffe1ff */
[----:B------:R-:W-:Y:S02]  /*0f20*/  SEL R28, R28, RZ, P2 ;  /* 0x000000ff1c1c7207 */ /* 0x000fe40001000000 */
[----:B--2---:R-:W-:-:S04]  /*0f30*/  PRMT R11, R25, 0x7771, RZ ;  /* 0x00007771190b7816 */ /* 0x004fc800000000ff */
[----:B------:R-:W-:Y:S02]  /*0f40*/  ISETP.NE.AND P3, PT, R11, RZ, PT ;  /* 0x000000ff0b00720c */ /* 0x000fe40003f65270 */
[----:B------:R-:W-:Y:S02]  /*0f50*/  SEL R11, R29, R10, !P5 ;  /* 0x0000000a1d0b7207 */ /* 0x000fe40006800000 */
[----:B------:R-:W-:Y:S02]  /*0f60*/  LEA.HI R10, R31, R31, RZ, 0x1 ;  /* 0x0000001f1f0a7211 */ /* 0x000fe400078f08ff */
[C---:B------:R-:W-:Y:S02]  /*0f70*/  IADD3 R14, PT, PT, -R11.reuse, RZ, RZ ;  /* 0x000000ff0b0e7210 */ /* 0x040fe40007ffe1ff */
[----:B------:R-:W-:Y:S02]  /*0f80*/  SHF.R.S32.HI R19, RZ, 0x1, R10 ;  /* 0x00000001ff137819 */ /* 0x000fe4000001140a */
[----:B------:R-:W-:Y:S01]  /*0f90*/  SEL R11, R11, RZ, P2 ;  /* 0x000000ff0b0b7207 */ /* 0x000fe20001000000 */
[----:B------:R-:W-:Y:S01]  /*0fa0*/  IMAD R10, R14, UR45, R21 ;  /* 0x0000002d0e0a7c24 */ /* 0x000fe2000f8e0215 */
[----:B---3--:R-:W-:Y:S01]  /*0fb0*/  PRMT R13, R41, 0x7771, RZ ;  /* 0x00007771290d7816 */ /* 0x008fe200000000ff */
[----:B------:R-:W-:Y:S01]  /*0fc0*/  IMAD.WIDE R18, R19, 0x8, R2 ;  /* 0x0000000813127825 */ /* 0x000fe200078e0202 */
[----:B------:R-:W-:-:S02]  /*0fd0*/  @P3 R2UR UR8, R38 ;  /* 0x00000000260832ca */ /* 0x000fc400000e0000 */
[----:B------:R-:W-:Y:S01]  /*0fe0*/  @P3 R2UR UR9, R39 ;  /* 0x00000000270932ca */ /* 0x000fe200000e0000 */
[----:B------:R-:W-:Y:S01]  /*0ff0*/  IMAD R11, R11, UR40, RZ ;  /* 0x000000280b0b7c24 */ /* 0x000fe2000f8e02ff */
[----:B------:R-:W-:Y:S02]  /*1000*/  ISETP.NE.AND P0, PT, R13, RZ, PT ;  /* 0x000000ff0d00720c */ /* 0x000fe40003f05270 */
[----:B------:R-:W-:Y:S02]  /*1010*/  SEL R10, R10, RZ, P4 ;  /* 0x000000ff0a0a7207 */ /* 0x000fe40002000000 */
[----:B------:R-:W-:Y:S02]  /*1020*/  IADD3 R13, PT, PT, -R12, RZ, RZ ;  /* 0x000000ff0c0d7210 */ /* 0x000fe40007ffe1ff */
[----:B----4-:R-:W-:Y:S01]  /*1030*/  PRMT R14, R43, 0x7771, RZ ;  /* 0x000077712b0e7816 */ /* 0x010fe200000000ff */
[----:B------:R-:W-:Y:S01]  /*1040*/  IMAD R11, R10, UR41, R11 ;  /* 0x000000290a0b7c24 */ /* 0x000fe2000f8e020b */
[----:B------:R-:W-:Y:S01]  /*1050*/  SEL R12, R12, RZ, P2 ;  /* 0x000000ff0c0c7207 */ /* 0x000fe20001000000 */
[----:B------:R-:W-:Y:S01]  /*1060*/  IMAD R13, R13, UR45, R20 ;  /* 0x0000002d0d0d7c24 */ /* 0x000fe2000f8e0214 */
[----:B------:R-:W-:Y:S01]  /*1070*/  ISETP.NE.AND P6, PT, R14, RZ, PT ;  /* 0x000000ff0e00720c */ /* 0x000fe20003fc5270 */
[----:B------:R-:W2:Y:S01]  /*1080*/  @P3 LDG.E R27, desc[UR8][R18.64+0x4] ;  /* 0x00000408121b3981 */ /* 0x000ea2000c1e1900 */
[----:B-----5:R-:W-:Y:S01]  /*1090*/  PRMT R10, R36, 0x7771, RZ ;  /* 0x00007771240a7816 */ /* 0x020fe200000000ff */
[----:B------:R-:W-:Y:S01]  /*10a0*/  IMAD R12, R12, UR40, RZ ;  /* 0x000000280c0c7c24 */ /* 0x000fe2000f8e02ff */
[----:B------:R-:W-:-:S02]  /*10b0*/  @P0 R2UR UR8, R38 ;  /* 0x00000000260802ca */ /* 0x000fc400000e0000 */
[----:B------:R-:W-:Y:S02]  /*10c0*/  @P0 R2UR UR9, R39 ;  /* 0x00000000270902ca */ /* 0x000fe400000e0000 */
[----:B------:R-:W-:Y:S02]  /*10d0*/  ISETP.NE.AND P1, PT, R10, RZ, PT ;  /* 0x000000ff0a00720c */ /* 0x000fe40003f25270 */
[----:B------:R-:W-:Y:S02]  /*10e0*/  SEL R13, R13, RZ, P4 ;  /* 0x000000ff0d0d7207 */ /* 0x000fe40002000000 */
[----:B------:R-:W-:Y:S02]  /*10f0*/  LEA.HI R11, R11, R11, RZ, 0x1 ;  /* 0x0000000b0b0b7211 */ /* 0x000fe400078f08ff */
[----:B------:R-:W-:Y:S01]  /*1100*/  @P6 R2UR UR10, R38 ;  /* 0x00000000260a62ca */ /* 0x000fe200000e0000 */
[----:B------:R-:W-:Y:S01]  /*1110*/  IMAD R12, R13, UR41, R12 ;  /* 0x000000290d0c7c24 */ /* 0x000fe2000f8e020c */
[----:B------:R-:W-:-:S02]  /*1120*/  @P6 R2UR UR11, R39 ;  /* 0x00000000270b62ca */ /* 0x000fc400000e0000 */
[----:B------:R-:W-:Y:S01]  /*1130*/  SHF.R.S32.HI R11, RZ, 0x1, R11 ;  /* 0x00000001ff0b7819 */ /* 0x000fe2000001140b */
[----:B------:R-:W3:Y:S01]  /*1140*/  @P0 LDG.E R30, desc[UR8][R16.64+0x4] ;  /* 0x00000408101e0981 */ /* 0x000ee2000c1e1900 */
[----:B------:R-:W-:Y:S02]  /*1150*/  LEA.HI R12, R12, R12, RZ, 0x1 ;  /* 0x0000000c0c0c7211 */ /* 0x000fe400078f08ff */
[----:B------:R-:W-:Y:S02]  /*1160*/  @P1 R2UR UR8, R38 ;  /* 0x00000000260812ca */ /* 0x000fe400000e0000 */
[----:B------:R-:W-:Y:S02]  /*1170*/  @P1 R2UR UR9, R39 ;  /* 0x00000000270912ca */ /* 0x000fe400000e0000 */
[----:B------:R-:W-:Y:S02]  /*1180*/  SHF.R.S32.HI R13, RZ, 0x1, R6 ;  /* 0x00000001ff0d7819 */ /* 0x000fe40000011406 */
[----:B------:R-:W-:Y:S01]  /*1190*/  SHF.R.S32.HI R47, RZ, 0x1, R12 ;  /* 0x00000001ff2f7819 */ /* 0x000fe2000001140c */
[----:B------:R-:W-:-:S04]  /*11a0*/  IMAD.WIDE R14, R15, 0x8, R2 ;  /* 0x000000080f0e7825 */ /* 0x000fc800078e0202 */
[----:B------:R-:W-:Y:S01]  /*11b0*/  IMAD.WIDE R10, R11, 0x2, R4 ;  /* 0x000000020b0a7825 */ /* 0x000fe200078e0204 */
[----:B------:R-:W4:Y:S03]  /*11c0*/  @P6 LDG.E R8, desc[UR10][R14.64+0x4] ;  /* 0x0000040a0e086981 */ /* 0x000f26000c1e1900 */
[----:B------:R-:W-:Y:S01]  /*11d0*/  IMAD.WIDE R12, R13, 0x8, R2 ;  /* 0x000000080d0c7825 */ /* 0x000fe200078e0202 */
[----:B------:R0:W5:Y:S03]  /*11e0*/  LDG.E.U16 R37, desc[UR12][R10.64] ;  /* 0x0000000c0a257981 */ /* 0x000166000c1e1500 */
[----:B------:R-:W-:Y:S01]  /*11f0*/  IMAD.WIDE R46, R47, 0x2, R4 ;  /* 0x000000022f2e7825 */ /* 0x000fe200078e0204 */
[----:B------:R-:W5:Y:S03]  /*1200*/  @P1 LDG.E R9, desc[UR8][R12.64+0x4] ;  /* 0x000004080c091981 */ /* 0x000f66000c1e1900 */
[----:B------:R-:W-:-:S02]  /*1210*/  IMAD R6, R23, UR45, R22 ;  /* 0x0000002d17067c24 */ /* 0x000fc4000f8e0216 */
[----:B------:R-:W5:Y:S01]  /*1220*/  LDG.E.U16 R46, desc[UR14][R46.64] ;  /* 0x0000000e2e2e7981 */ /* 0x000f62000c1e1500 */
[----:B------:R-:W-:Y:S01]  /*1230*/  IMAD R23, R28, UR40, RZ ;  /* 0x000000281c177c24 */ /* 0x000fe2000f8e02ff */
[----:B0-----:R-:W0:Y:S01]  /*1240*/  LDC.64 R10, c[0x0][0x3d0] ;  /* 0x0000f400ff0a7b82 */ /* 0x001e220000000a00 */
[----:B------:R-:W-:-:S05]  /*1250*/  SEL R6, R6, RZ, P4 ;  /* 0x000000ff06067207 */ /* 0x000fca0002000000 */
[----:B------:R-:W-:Y:S01]  /*1260*/  IMAD R6, R6, UR41, R23 ;  /* 0x0000002906067c24 */ /* 0x000fe2000f8e0217 */
[----:B------:R-:W-:Y:S02]  /*1270*/  R2UR UR8, R38 ;  /* 0x00000000260872ca */ /* 0x000fe400000e0000 */
[----:B------:R-:W-:Y:S02]  /*1280*/  R2UR UR9, R39 ;  /* 0x00000000270972ca */ /* 0x000fe400000e0000 */
[----:B------:R-:W-:-:S04]  /*1290*/  LEA.HI R6, R6, R6, RZ, 0x1 ;  /* 0x0000000606067211 */ /* 0x000fc800078f08ff */
[----:B------:R-:W-:-:S05]  /*12a0*/  SHF.R.S32.HI R33, RZ, 0x1, R6 ;  /* 0x00000001ff217819 */ /* 0x000fca0000011406 */
[----:B------:R-:W-:Y:S01]  /*12b0*/  IMAD.WIDE R32, R33, 0x2, R4 ;  /* 0x0000000221207825 */ /* 0x000fe200078e0204 */
[----:B------:R-:W-:Y:S01]  /*12c0*/  SEL R24, R29, R24, !P5 ;  /* 0x000000181d187207 */ /* 0x000fe20006800000 */
[----:B------:R-:W1:Y:S01]  /*12d0*/  LDCU UR6, c[0x0][0x3d0] ;  /* 0x00007a00ff0677ac */ /* 0x000e620008000800 */
[----:B------:R-:W-:Y:S01]  /*12e0*/  IADD3 R23, PT, PT, R31, 0x240, RZ ;  /* 0x000002401f177810 */ /* 0x000fe20007ffe0ff */
[----:B------:R-:W5:Y:S04]  /*12f0*/  LDG.E R14, desc[UR8][R14.64] ;  /* 0x000000080e0e7981 */ /* 0x000f68000c1e1900 */
[----:B------:R1:W5:Y:S01]  /*1300*/  LDG.E.U16 R42, desc[UR8][R32.64] ;  /* 0x00000008202a7981 */ /* 0x000362000c1e1500 */
[----:B------:R-:W-:Y:S01]  /*1310*/  IMAD.MOV R35, RZ, RZ, -R24 ;  /* 0x000000ffff237224 */ /* 0x000fe200078e0a18 */
[----:B------:R-:W-:-:S03]  /*1320*/  SEL R24, R24, RZ, P2 ;  /* 0x000000ff18187207 */ /* 0x000fc60001000000 */
[----:B------:R-:W-:Y:S01]  /*1330*/  IMAD R6, R35, UR45, R0 ;  /* 0x0000002d23067c24 */ /* 0x000fe2000f8e0200 */
[----:B0-----:R-:W-:Y:S01]  /*1340*/  R2UR UR4, R11 ;  /* 0x000000000b0472ca */ /* 0x001fe200000e0000 */
[----:B------:R-:W-:Y:S01]  /*1350*/  IMAD R11, R24, UR40, RZ ;  /* 0x00000028180b7c24 */ /* 0x000fe2000f8e02ff */
[----:B------:R-:W-:Y:S02]  /*1360*/  IABS R28, R23 ;  /* 0x00000017001c7213 */ /* 0x000fe40000000000 */
[----:B------:R-:W-:-:S05]  /*1370*/  SEL R6, R6, RZ, P4 ;  /* 0x000000ff06067207 */ /* 0x000fca0002000000 */
[----:B------:R-:W-:Y:S02]  /*1380*/  IMAD R24, R6, UR41, R11 ;  /* 0x0000002906187c24 */ /* 0x000fe4000f8e020b */
[----:B------:R-:W-:Y:S01]  /*1390*/  IMAD.HI.U32 R11, R28, UR5, RZ ;  /* 0x000000051c0b7c27 */ /* 0x000fe2000f8e00ff */
[----:B-1----:R-:W-:Y:S02]  /*13a0*/  MOV R6, UR6 ;  /* 0x0000000600067c02 */ /* 0x002fe40008000f00 */
[----:B------:R-:W-:Y:S02]  /*13b0*/  SEL R26, R29, R26, !P5 ;  /* 0x0000001a1d1a7207 */ /* 0x000fe40006800000 */
[----:B------:R-:W-:Y:S02]  /*13c0*/  MOV R34, UR6 ;  /* 0x0000000600227c02 */ /* 0x000fe40008000f00 */
[----:B------:R-:W-:Y:S02]  /*13d0*/  IADD3 R32, PT, PT, -R26, RZ, RZ ;  /* 0x000000ff1a207210 */ /* 0x000fe40007ffe1ff */
[----:B------:R-:W-:-:S02]  /*13e0*/  LEA.HI R24, R24, R24, RZ, 0x1 ;  /* 0x0000001818187211 */ /* 0x000fc400078f08ff */
[----:B------:R-:W-:Y:S02]  /*13f0*/  SEL R26, R26, RZ, P2 ;  /* 0x000000ff1a1a7207 */ /* 0x000fe40001000000 */
[----:B------:R-:W-:-:S03]  /*1400*/  SHF.R.S32.HI R33, RZ, 0x1, R24 ;  /* 0x00000001ff217819 */ /* 0x000fc60000011418 */
[----:B------:R-:W-:Y:S01]  /*1410*/  IMAD R26, R26, UR40, RZ ;  /* 0x000000281a1a7c24 */ /* 0x000fe2000f8e02ff */
[----:B------:R-:W-:Y:S02]  /*1420*/  LEA.HI R21, R21, R21, RZ, 0x1 ;  /* 0x0000001515157211 */ /* 0x000fe400078f08ff */
[----:B------:R-:W-:Y:S02]  /*1430*/  LEA.HI R20, R20, R20, RZ, 0x1 ;  /* 0x0000001414147211 */ /* 0x000fe400078f08ff */
[----:B------:R-:W-:Y:S02]  /*1440*/  R2UR UR16, R38 ;  /* 0x00000000261072ca */ /* 0x000fe400000e0000 */
[----:B------:R-:W-:Y:S01]  /*1450*/  R2UR UR17, R39 ;  /* 0x00000000271172ca */ /* 0x000fe200000e0000 */
[----:B--2---:R-:W-:Y:S01]  /*1460*/  @P3 FMUL R6, R27, UR4 ;  /* 0x000000041b063c20 */ /* 0x004fe20008400000 */
[----:B------:R-:W-:-:S05]  /*1470*/  IADD3 R27, PT, PT, -R11, RZ, RZ ;  /* 0x000000ff0b1b7210 */ /* 0x000fca0007ffe1ff */
[----:B------:R-:W-:-:S05]  /*1480*/  IMAD R28, R27, UR7, R28 ;  /* 0x000000071b1c7c24 */ /* 0x000fca000f8e021c */
[----:B------:R-:W-:Y:S01]  /*1490*/  ISETP.LT.U32.AND P3, PT, R28, UR7, PT ;  /* 0x000000071c007c0c */ /* 0x000fe2000bf61070 */
[----:B---3--:R-:W-:Y:S01]  /*14a0*/  @P0 FMUL R34, R30, UR4 ;  /* 0x000000041e220c20 */ /* 0x008fe20008400000 */
[----:B------:R-:W-:-:S11]  /*14b0*/  IMAD.U32 R30, RZ, RZ, UR6 ;  /* 0x00000006ff1e7e24 */ /* 0x000fd6000f8e00ff */
[----:B------:R-:W-:-:S04]  /*14c0*/  @!P3 IADD3 R28, PT, PT, R28, -UR7, RZ ;  /* 0x800000071c1cbc10 */ /* 0x000fc8000fffe0ff */
[----:B------:R-:W-:Y:S02]  /*14d0*/  ISETP.GE.U32.AND P0, PT, R28, UR7, PT ;  /* 0x000000071c007c0c */ /* 0x000fe4000bf06070 */
[----:B------:R-:W-:Y:S01]  /*14e0*/  MOV R28, UR6 ;  /* 0x00000006001c7c02 */ /* 0x000fe20008000f00 */
[----:B----4-:R-:W-:Y:S01]  /*14f0*/  @P6 FMUL R30, R8, UR4 ;  /* 0x00000004081e6c20 */ /* 0x010fe20008400000 */
[----:B-----5:R-:W-:Y:S01]  /*1500*/  PRMT R8, R37, 0x7771, RZ ;  /* 0x0000777125087816 */ /* 0x020fe200000000ff */
[----:B------:R-:W-:Y:S02]  /*1510*/  IMAD R27, R32, UR45, R7 ;  /* 0x0000002d201b7c24 */ /* 0x000fe4000f8e0207 */
[----:B------:R-:W-:Y:S01]  /*1520*/  @P1 FMUL R28, R9, UR4 ;  /* 0x00000004091c1c20 */ /* 0x000fe20008400000 */
[----:B------:R-:W-:Y:S02]  /*1530*/  ISETP.NE.AND P1, PT, R8, RZ, PT ;  /* 0x000000ff0800720c */ /* 0x000fe40003f25270 */
[----:B------:R-:W-:-:S02]  /*1540*/  PRMT R9, R46, 0x7771, RZ ;  /* 0x000077712e097816 */ /* 0x000fc400000000ff */
[----:B------:R-:W-:Y:S02]  /*1550*/  @!P3 IADD3 R11, PT, PT, R11, 0x1, RZ ;  /* 0x000000010b0bb810 */ /* 0x000fe40007ffe0ff */
[----:B------:R-:W-:Y:S02]  /*1560*/  ISETP.NE.AND P3, PT, R9, RZ, PT ;  /* 0x000000ff0900720c */ /* 0x000fe40003f65270 */
[----:B------:R-:W-:Y:S01]  /*1570*/  SEL R27, R27, RZ, P4 ;  /* 0x000000ff1b1b7207 */ /* 0x000fe20002000000 */
[----:B------:R-:W-:Y:S01]  /*1580*/  IMAD.WIDE R32, R33, 0x2, R4 ;  /* 0x0000000221207825 */ /* 0x000fe200078e0204 */
[----:B------:R-:W-:-:S03]  /*1590*/  LOP3.LUT R8, R23, UR45, RZ, 0x3c, !PT ;  /* 0x0000002d17087c12 */ /* 0x000fc6000f8e3cff */
[----:B------:R-:W-:Y:S01]  /*15a0*/  IMAD R26, R27, UR41, R26 ;  /* 0x000000291b1a7c24 */ /* 0x000fe2000f8e021a */
[----:B------:R-:W-:Y:S01]  /*15b0*/  @P0 IADD3 R11, PT, PT, R11, 0x1, RZ ;  /* 0x000000010b0b0810 */ /* 0x000fe20007ffe0ff */
[----:B------:R0:W2:Y:S01]  /*15c0*/  LDG.E.U16 R40, desc[UR14][R32.64] ;  /* 0x0000000e20287981 */ /* 0x0000a2000c1e1500 */
[----:B------:R-:W-:Y:S02]  /*15d0*/  @P1 R2UR UR12, R38 ;  /* 0x00000000260c12ca */ /* 0x000fe400000e0000 */
[----:B------:R-:W-:Y:S01]  /*15e0*/  @P1 R2UR UR13, R39 ;  /* 0x00000000270d12ca */ /* 0x000fe200000e0000 */
[----:B------:R1:W3:Y:S01]  /*15f0*/  LDG.E R27, desc[UR8][R18.64] ;  /* 0x00000008121b7981 */ /* 0x0002e2000c1e1900 */
[----:B------:R-:W-:Y:S02]  /*1600*/  ISETP.GE.AND P0, PT, R8, RZ, PT ;  /* 0x000000ff0800720c */ /* 0x000fe40003f06270 */
[----:B------:R-:W-:Y:S02]  /*1610*/  LEA.HI R26, R26, R26, RZ, 0x1 ;  /* 0x0000001a1a1a7211 */ /* 0x000fe400078f08ff */
[----:B------:R-:W-:-:S02]  /*1620*/  @P3 R2UR UR14, R38 ;  /* 0x00000000260e32ca */ /* 0x000fc400000e0000 */
[----:B------:R-:W-:Y:S02]  /*1630*/  @P3 R2UR UR15, R39 ;  /* 0x00000000270f32ca */ /* 0x000fe400000e0000 */
[----:B------:R-:W-:Y:S02]  /*1640*/  SHF.R.S32.HI R9, RZ, 0x1, R21 ;  /* 0x00000001ff097819 */ /* 0x000fe40000011415 */
[----:B------:R-:W-:Y:S02]  /*1650*/  SHF.R.S32.HI R21, RZ, 0x1, R20 ;  /* 0x00000001ff157819 */ /* 0x000fe40000011414 */
[----:B------:R-:W-:Y:S01]  /*1660*/  SHF.R.S32.HI R49, RZ, 0x1, R26 ;  /* 0x00000001ff317819 */ /* 0x000fe2000001141a */
[--C-:B------:R-:W-:Y:S01]  /*1670*/  IMAD.WIDE R8, R9, 0x8, R2.reuse ;  /* 0x0000000809087825 */ /* 0x100fe200078e0202 */
[----:B------:R-:W-:Y:S02]  /*1680*/  MOV R26, R11 ;  /* 0x0000000b001a7202 */ /* 0x000fe40000000f00 */
[----:B------:R-:W-:Y:S01]  /*1690*/  PRMT R11, R42, 0x7771, RZ ;  /* 0x000077712a0b7816 */ /* 0x000fe200000000ff */
[----:B------:R-:W-:Y:S01]  /*16a0*/  IMAD.WIDE R20, R21, 0x8, R2 ;  /* 0x0000000815147825 */ /* 0x000fe200078e0202 */
[----:B------:R-:W4:Y:S01]  /*16b0*/  @P1 LDG.E R24, desc[UR12][R8.64+0x4] ;  /* 0x0000040c08181981 */ /* 0x000f22000c1e1900 */
[----:B------:R-:W-:-:S02]  /*16c0*/  @!P0 IADD3 R26, PT, PT, -R26, RZ, RZ ;  /* 0x000000ff1a1a8210 */ /* 0x000fc40007ffe1ff */
[----:B------:R-:W-:Y:S01]  /*16d0*/  IMAD.WIDE R48, R49, 0x2, R4 ;  /* 0x0000000231307825 */ /* 0x000fe200078e0204 */
[----:B------:R-:W-:Y:S02]  /*16e0*/  ISETP.NE.AND P0, PT, R11, RZ, PT ;  /* 0x000000ff0b00720c */ /* 0x000fe40003f05270 */
[----:B------:R-:W5:Y:S04]  /*16f0*/  @P3 LDG.E R11, desc[UR14][R20.64+0x4] ;  /* 0x0000040e140b3981 */ /* 0x000f68000c1e1900 */
[----:B------:R-:W2:Y:S01]  /*1700*/  LDG.E.U16 R35, desc[UR16][R48.64] ;  /* 0x0000001030237981 */ /* 0x000ea2000c1e1500 */
[----:B------:R-:W-:Y:S02]  /*1710*/  R2UR UR10, R38 ;  /* 0x00000000260a72ca */ /* 0x000fe400000e0000 */
[----:B------:R-:W-:-:S02]  /*1720*/  R2UR UR11, R39 ;  /* 0x00000000270b72ca */ /* 0x000fc400000e0000 */
[----:B------:R-:W-:-:S04]  /*1730*/  SEL R26, R29, R26, !P5 ;  /* 0x0000001a1d1a7207 */ /* 0x000fc80006800000 */
[C---:B0-----:R-:W-:Y:S02]  /*1740*/  IADD3 R32, PT, PT, -R26.reuse, RZ, RZ ;  /* 0x000000ff1a207210 */ /* 0x041fe40007ffe1ff */
[----:B------:R-:W-:-:S05]  /*1750*/  SEL R26, R26, RZ, P2 ;  /* 0x000000ff1a1a7207 */ /* 0x000fca0001000000 */
[----:B------:R0:W3:Y:S01]  /*1760*/  LDG.E R17, desc[UR10][R16.64] ;  /* 0x0000000a10117981 */ /* 0x0000e2000c1e1900 */
[----:B-1----:R-:W-:Y:S01]  /*1770*/  IMAD R19, R26, UR40, RZ ;  /* 0x000000281a137c24 */ /* 0x002fe2000f8e02ff */
[----:B------:R-:W-:Y:S02]  /*1780*/  LEA.HI R22, R22, R22, RZ, 0x1 ;  /* 0x0000001616167211 */ /* 0x000fe400078f08ff */
[----:B------:R-:W-:Y:S01]  /*1790*/  @P0 R2UR UR8, R38 ;  /* 0x00000000260802ca */ /* 0x000fe200000e0000 */
[----:B------:R-:W3:Y:S01]  /*17a0*/  LDG.E R21, desc[UR10][R20.64] ;  /* 0x0000000a14157981 */ /* 0x000ee2000c1e1900 */
[----:B0-----:R-:W-:-:S05]  /*17b0*/  IMAD R16, R32, UR45, R23 ;  /* 0x0000002d20107c24 */ /* 0x001fca000f8e0217 */
[----:B------:R-:W-:-:S05]  /*17c0*/  SEL R16, R16, RZ, P4 ;  /* 0x000000ff10107207 */ /* 0x000fca0002000000 */
[----:B------:R-:W-:Y:S01]  /*17d0*/  IMAD R16, R16, UR41, R19 ;  /* 0x0000002910107c24 */ /* 0x000fe2000f8e0213 */
[----:B------:R-:W-:Y:S01]  /*17e0*/  @P0 R2UR UR9, R39 ;  /* 0x00000000270902ca */ /* 0x000fe200000e0000 */
[----:B------:R-:W-:Y:S01]  /*17f0*/  IMAD.U32 R26, RZ, RZ, UR6 ;  /* 0x00000006ff1a7e24 */ /* 0x000fe2000f8e00ff */
[----:B------:R-:W-:Y:S01]  /*1800*/  SHF.R.S32.HI R33, RZ, 0x1, R22 ;  /* 0x00000001ff217819 */ /* 0x000fe20000011416 */
[----:B------:R0:W3:Y:S01]  /*1810*/  LDG.E R19, desc[UR10][R12.64] ;  /* 0x0000000a0c137981 */ /* 0x0000e2000c1e1900 */
[----:B------:R-:W-:-:S04]  /*1820*/  LEA.HI R18, R16, R16, RZ, 0x1 ;  /* 0x0000001010127211 */ /* 0x000fc800078f08ff */
[----:B------:R-:W-:Y:S01]  /*1830*/  SHF.R.S32.HI R49, RZ, 0x1, R18 ;  /* 0x00000001ff317819 */ /* 0x000fe20000011412 */
[----:B0-----:R-:W-:-:S04]  /*1840*/  IMAD.WIDE R12, R33, 0x8, R2 ;  /* 0x00000008210c7825 */ /* 0x001fc800078e0202 */
[----:B------:R-:W-:-:S05]  /*1850*/  IMAD.WIDE R48, R49, 0x2, R4 ;  /* 0x0000000231307825 */ /* 0x000fca00078e0204 */
[----:B------:R0:W3:Y:S01]  /*1860*/  LDG.E.U16 R47, desc[UR10][R48.64] ;  /* 0x0000000a302f7981 */ /* 0x0000e2000c1e1500 */
[----:B----4-:R-:W-:Y:S01]  /*1870*/  @P1 FMUL R26, R24, UR4 ;  /* 0x00000004181a1c20 */ /* 0x010fe20008400000 */
[----:B------:R-:W-:Y:S01]  /*1880*/  MOV R24, UR6 ;  /* 0x0000000600187c02 */ /* 0x000fe20008000f00 */
[----:B-----5:R-:W-:Y:S01]  /*1890*/  @P3 FMUL R24, R11, UR4 ;  /* 0x000000040b183c20 */ /* 0x020fe20008400000 */
[----:B--2---:R-:W-:-:S04]  /*18a0*/  PRMT R11, R35, 0x7771, RZ ;  /* 0x00007771230b7816 */ /* 0x004fc800000000ff */
[----:B------:R-:W-:Y:S02]  /*18b0*/  ISETP.NE.AND P1, PT, R11, RZ, PT ;  /* 0x000000ff0b00720c */ /* 0x000fe40003f25270 */
[----:B------:R-:W2:Y:S01]  /*18c0*/  @P0 LDG.E R11, desc[UR8][R12.64+0x4] ;  /* 0x000004080c0b0981 */ /* 0x000ea2000c1e1900 */
[----:B------:R-:W-:Y:S02]  /*18d0*/  LEA.HI R7, R7, R7, RZ, 0x1 ;  /* 0x0000000707077211 */ /* 0x000fe400078f08ff */
[----:B------:R-:W-:Y:S02]  /*18e0*/  LEA.HI R0, R0, R0, RZ, 0x1 ;  /* 0x0000000000007211 */ /* 0x000fe400078f08ff */
[----:B------:R-:W-:Y:S02]  /*18f0*/  MOV R22, UR6 ;  /* 0x0000000600167c02 */ /* 0x000fe40008000f00 */
[----:B------:R-:W-:-:S04]  /*1900*/  PRMT R16, R40, 0x7771, RZ ;  /* 0x0000777128107816 */ /* 0x000fc800000000ff */
[----:B------:R-:W-:Y:S02]  /*1910*/  @P1 R2UR UR14, R38 ;  /* 0x00000000260e12ca */ /* 0x000fe400000e0000 */
[----:B------:R-:W-:Y:S02]  /*1920*/  @P1 R2UR UR15, R39 ;  /* 0x00000000270f12ca */ /* 0x000fe400000e0000 */
[----:B------:R-:W-:Y:S02]  /*1930*/  SHF.R.S32.HI R7, RZ, 0x1, R7 ;  /* 0x00000001ff077819 */ /* 0x000fe40000011407 */
[----:B------:R-:W-:Y:S02]  /*1940*/  ISETP.NE.AND P3, PT, R16, RZ, PT ;  /* 0x000000ff1000720c */ /* 0x000fe40003f65270 */
[----:B------:R-:W-:Y:S01]  /*1950*/  R2UR UR8, R38 ;  /* 0x00000000260872ca */ /* 0x000fe200000e0000 */
[----:B0-----:R-:W-:Y:S01]  /*1960*/  IMAD.WIDE R48, R7, 0x8, R2 ;  /* 0x0000000807307825 */ /* 0x001fe200078e0202 */
[----:B------:R-:W-:-:S05]  /*1970*/  R2UR UR9, R39 ;  /* 0x00000000270972ca */ /* 0x000fca00000e0000 */
[----:B------:R-:W4:Y:S01]  /*1980*/  @P1 LDG.E R32, desc[UR14][R48.64+0x4] ;  /* 0x0000040e30201981 */ /* 0x000f22000c1e1900 */
[----:B------:R-:W-:-:S03]  /*1990*/  LEA.HI R23, R23, R23, RZ, 0x1 ;  /* 0x0000001717177211 */ /* 0x000fc600078f08ff */
[----:B------:R-:W-:Y:S02]  /*19a0*/  @P3 R2UR UR12, R38 ;  /* 0x00000000260c32ca */ /* 0x000fe400000e0000 */
[----:B------:R-:W-:Y:S02]  /*19b0*/  @P3 R2UR UR13, R39 ;  /* 0x00000000270d32ca */ /* 0x000fe400000e0000 */
[----:B------:R0:W5:Y:S04]  /*19c0*/  LDG.E R33, desc[UR8][R8.64] ;  /* 0x0000000808217981 */ /* 0x000168000c1e1900 */
[----:B------:R-:W5:Y:S01]  /*19d0*/  LDG.E R15, desc[UR8][R12.64] ;  /* 0x000000080c0f7981 */ /* 0x000f62000c1e1900 */
[----:B------:R-:W-:-:S05]  /*19e0*/  SHF.R.S32.HI R23, RZ, 0x1, R23 ;  /* 0x00000001ff177819 */ /* 0x000fca0000011417 */
[----:B------:R-:W-:-:S04]  /*19f0*/  IMAD.WIDE R50, R23, 0x8, R2 ;  /* 0x0000000817327825 */ /* 0x000fc800078e0202 */
[----:B--2---:R-:W-:Y:S01]  /*1a00*/  @P0 FMUL R22, R11, UR4 ;  /* 0x000000040b160c20 */ /* 0x004fe20008400000 */
[----:B------:R-:W-:Y:S02]  /*1a10*/  SHF.R.S32.HI R11, RZ, 0x1, R0 ;  /* 0x00000001ff0b7819 */ /* 0x000fe40000011400 */
[----:B---3--:R-:W-:-:S04]  /*1a20*/  PRMT R0, R47, 0x7771, RZ ;  /* 0x000077712f007816 */ /* 0x008fc800000000ff */
[----:B------:R-:W-:Y:S01]  /*1a30*/  ISETP.NE.AND P0, PT, R0, RZ, PT ;  /* 0x000000ff0000720c */ /* 0x000fe20003f05270 */
[----:B0-----:R-:W-:Y:S01]  /*1a40*/  IMAD.WIDE R8, R11, 0x8, R2 ;  /* 0x000000080b087825 */ /* 0x001fe200078e0202 */
[----:B------:R-:W-:Y:S01]  /*1a50*/  MOV R18, UR6 ;  /* 0x0000000600127c02 */ /* 0x000fe20008000f00 */
[----:B------:R-:W2:Y:S04]  /*1a60*/  LDG.E R0, desc[UR10][R50.64] ;  /* 0x0000000a32007981 */ /* 0x000ea8000c1e1900 */
[----:B------:R-:W3:Y:S04]  /*1a70*/  @P3 LDG.E R16, desc[UR12][R8.64+0x4] ;  /* 0x0000040c08103981 */ /* 0x000ee8000c1e1900 */
[----:B------:R0:W2:Y:S02]  /*1a80*/  LDG.E R11, desc[UR10][R8.64] ;  /* 0x0000000a080b7981 */ /* 0x0000a4000c1e1900 */
[----:B------:R-:W-:-:S02]  /*1a90*/  @P0 R2UR UR8, R38 ;  /* 0x00000000260802ca */ /* 0x000fc400000e0000 */
[----:B------:R-:W-:-:S13]  /*1aa0*/  @P0 R2UR UR9, R39 ;  /* 0x00000000270902ca */ /* 0x000fda00000e0000 */
[----:B------:R-:W5:Y:S01]  /*1ab0*/  @P0 LDG.E R23, desc[UR8][R50.64+0x4] ;  /* 0x0000040832170981 */ /* 0x000f62000c1e1900 */
[----:B----4-:R-:W-:Y:S01]  /*1ac0*/  @P1 FMUL R18, R32, UR4 ;  /* 0x0000000420121c20 */ /* 0x010fe20008400000 */
[----:B------:R-:W-:-:S04]  /*1ad0*/  IADD3 R32, PT, PT, R31, 0x280, RZ ;  /* 0x000002801f207810 */ /* 0x000fc80007ffe0ff */
[----:B0-----:R-:W-:-:S05]  /*1ae0*/  IABS R9, R32 ;  /* 0x0000002000097213 */ /* 0x001fca0000000000 */
[----:B------:R-:W-:-:S04]  /*1af0*/  IMAD.HI.U32 R8, R9, UR5, RZ ;  /* 0x0000000509087c27 */ /* 0x000fc8000f8e00ff */
[----:B------:R-:W-:Y:S01]  /*1b00*/  IMAD.MOV R12, RZ, RZ, -R8 ;  /* 0x000000ffff0c7224 */ /* 0x000fe200078e0a08 */
[----:B------:R-:W-:-:S03]  /*1b10*/  MOV R20, UR6 ;  /* 0x0000000600147c02 */ /* 0x000fc60008000f00 */
[----:B------:R-:W-:Y:S01]  /*1b20*/  IMAD R9, R12, UR7, R9 ;  /* 0x000000070c097c24 */ /* 0x000fe2000f8e0209 */
[----:B------:R-:W-:Y:S02]  /*1b30*/  R2UR UR8, R38 ;  /* 0x00000000260872ca */ /* 0x000fe400000e0000 */
[----:B------:R-:W-:-:S13]  /*1b40*/  R2UR UR9, R39 ;  /* 0x00000000270972ca */ /* 0x000fda00000e0000 */
[----:B------:R0:W4:Y:S01]  /*1b50*/  LDG.E R7, desc[UR8][R48.64] ;  /* 0x0000000830077981 */ /* 0x000122000c1e1900 */
[----:B---3--:R-:W-:Y:S01]  /*1b60*/  @P3 FMUL R20, R16, UR4 ;  /* 0x0000000410143c20 */ /* 0x008fe20008400000 */
[----:B------:R-:W-:Y:S01]  /*1b70*/  MOV R16, UR6 ;  /* 0x0000000600107c02 */ /* 0x000fe20008000f00 */
[----:B-----5:R-:W-:Y:S01]  /*1b80*/  @P0 FMUL R16, R23, UR4 ;  /* 0x0000000417100c20 */ /* 0x020fe20008400000 */
[----:B------:R-:W-:-:S13]  /*1b90*/  ISETP.LT.U32.AND P0, PT, R9, UR7, PT ;  /* 0x0000000709007c0c */ /* 0x000fda000bf01070 */
[----:B------:R-:W-:Y:S02]  /*1ba0*/  @!P0 IADD3 R9, PT, PT, R9, -UR7, RZ ;  /* 0x8000000709098c10 */ /* 0x000fe4000fffe0ff */
[----:B------:R-:W-:Y:S02]  /*1bb0*/  @!P0 IADD3 R8, PT, PT, R8, 0x1, RZ ;  /* 0x0000000108088810 */ /* 0x000fe40007ffe0ff */
[----:B------:R-:W-:Y:S02]  /*1bc0*/  ISETP.GE.U32.AND P0, PT, R9, UR7, PT ;  /* 0x0000000709007c0c */ /* 0x000fe4000bf06070 */
[----:B------:R-:W-:-:S11]  /*1bd0*/  LOP3.LUT R9, R32, UR45, RZ, 0x3c, !PT ;  /* 0x0000002d20097c12 */ /* 0x000fd6000f8e3cff */
[----:B------:R-:W-:Y:S02]  /*1be0*/  @P0 IADD3 R8, PT, PT, R8, 0x1, RZ ;  /* 0x0000000108080810 */ /* 0x000fe40007ffe0ff */
        /* <DEDUP_REMOVED lines=22> */
[----:B------:R-:W-:-:S05]  /*1d50*/  IABS R9, R50 ;  /* 0x0000003200097213 */ /* 0x000fca0000000000 */
[----:B------:R-:W-:Y:S01]  /*1d60*/  IMAD.HI.U32 R8, R9, UR5, RZ ;  /* 0x0000000509087c27 */ /* 0x000fe2000f8e00ff */
[----:B0-----:R-:W-:-:S04]  /*1d70*/  PRMT R48, R36, 0x7770, RZ ;  /* 0x0000777024307816 */ /* 0x001fc800000000ff */
[----:B------:R-:W-:Y:S02]  /*1d80*/  IADD3 R36, PT, PT, -R8, RZ, RZ ;  /* 0x000000ff08247210 */ /* 0x000fe40007ffe1ff */
[----:B------:R-:W-:-:S03]  /*1d90*/  MOV R32, UR6 ;  /* 0x0000000600207c02 */ /* 0x000fc60008000f00 */
[----:B------:R-:W-:Y:S01]  /*1da0*/  IMAD R9, R36, UR7, R9 ;  /* 0x0000000724097c24 */ /* 0x000fe2000f8e0209 */
[----:B------:R-:W-:Y:S02]  /*1db0*/  R2UR UR8, R38 ;  /* 0x00000000260872ca */ /* 0x000fe400000e0000 */
[----:B------:R-:W-:-:S13]  /*1dc0*/  R2UR UR9, R39 ;  /* 0x00000000270972ca */ /* 0x000fda00000e0000 */
[----:B------:R0:W5:Y:S01]  /*1dd0*/  LDG.E R23, desc[UR8][R12.64] ;  /* 0x000000080c177981 */ /* 0x000162000c1e1900 */
[----:B---3--:R-:W-:Y:S01]  /*1de0*/  @P0 FMUL R32, R49, UR4 ;  /* 0x0000000431200c20 */ /* 0x008fe20008400000 */
        /* <DEDUP_REMOVED lines=16> */
[----:B0-----:R-:W-:-:S05]  /*1ef0*/  SHF.R.S32.HI R13, RZ, 0x1, R8 ;  /* 0x00000001ff0d7819 */ /* 0x001fca0000011408 */
        /* <DEDUP_REMOVED lines=10> */
[----:B------:R-:W-:Y:S01]  /*1fa0*/  IADD3 R49, PT, PT, R31, 0x300, RZ ;  /* 0x000003001f317810 */ /* 0x000fe20007ffe0ff */
[----:B------:R-:W-:-:S03]  /*1fb0*/  IMAD.U32 R36, RZ, RZ, UR6 ;  /* 0x00000006ff247e24 */ /* 0x000fc6000f8e00ff */
[----:B------:R-:W-:Y:S02]  /*1fc0*/  IABS R13, R49 ;  /* 0x00000031000d7213 */ /* 0x000fe40000000000 */
[----:B------:R-:W-:Y:S02]  /*1fd0*/  PRMT R50, R37, 0x7770, RZ ;  /* 0x0000777025327816 */ /* 0x000fe400000000ff */
[----:B------:R0:W5:Y:S01]  /*1fe0*/  LDG.E R37, desc[UR8][R8.64] ;  /* 0x0000000808257981 */ /* 0x000162000c1e1900 */
[----:B------:R-:W-:Y:S01]  /*1ff0*/  PRMT R52, R46, 0x7770, RZ ;  /* 0x000077702e347816 */ /* 0x000fe200000000ff */
[----:B---3--:R-:W-:Y:S01]  /*2000*/  @P0 FMUL R36, R12, UR4 ;  /* 0x000000040c240c20 */ /* 0x008fe20008400000 */
        /* <DEDUP_REMOVED lines=31> */
[----:B------:R-:W-:Y:S02]  /*2200*/  IADD3 R42, PT, PT, R31, 0x340, RZ ;  /* 0x000003401f2a7810 */ /* 0x000fe40007ffe0ff */
[----:B------:R-:W-:Y:S01]  /*2210*/  PRMT R53, R40, 0x7770, RZ ;  /* 0x0000777028357816 */ /* 0x000fe200000000ff */
[----:B------:R0:W5:Y:S01]  /*2220*/  LDG.E R49, desc[UR8][R12.64] ;  /* 0x000000080c317981 */ /* 0x000162000c1e1900 */
[----:B------:R-:W-:Y:S02]  /*2230*/  IABS R9, R42 ;  /* 0x0000002a00097213 */ /* 0x000fe40000000000 */
[----:B------:R-:W-:Y:S01]  /*2240*/  MOV R40, UR6 ;  /* 0x0000000600287c02 */ /* 0x000fe20008000f00 */
[----:B---3--:R-:W-:Y:S02]  /*2250*/  @P0 FMUL R40, R8, UR4 ;  /* 0x0000000408280c20 */ /* 0x008fe40008400000 */
        /* <DEDUP_REMOVED lines=30> */
[----:B------:R-:W-:Y:S02]  /*2440*/  MOV R42, UR6 ;  /* 0x00000006002a7c02 */ /* 0x000fe40008000f00 */
[----:B------:R-:W-:Y:S02]  /*2450*/  PRMT R54, R35, 0x7770, RZ ;  /* 0x0000777023367816 */ /* 0x000fe400000000ff */
[----:B------:R0:W5:Y:S01]  /*2460*/  LDG.E R35, desc[UR8][R12.64] ;  /* 0x000000080c237981 */ /* 0x000162000c1e1900 */
[----:B------:R-:W-:-:S04]  /*2470*/  PRMT R55, R55, 0x7770, RZ ;  /* 0x0000777037377816 */ /* 0x000fc800000000ff */
[----:B------:R-:W-:Y:S01]  /*2480*/  ISETP.NE.AND P1, PT, R55, RZ, PT ;  /* 0x000000ff3700720c */ /* 0x000fe20003f25270 */
[----:B------:R-:W-:-:S03]  /*2490*/  VIADD R55, R31, 0x3c0 ;  /* 0x000003c01f377836 */ /* 0x000fc60000000000 */
[----:B------:R-:W-:Y:S01]  /*24a0*/  P2R R60, PR, RZ, 0x2 ;  /* 0x00000002ff3c7803 */ /* 0x000fe20000000000 */
[----:B---3--:R-:W-:Y:S01]  /*24b0*/  @P0 FMUL R42, R8, UR4 ;  /* 0x00000004082a0c20 */ /* 0x008fe20008400000 */
[----:B------:R-:W-:Y:S02]  /*24c0*/  PRMT R8, R46, 0x7770, RZ ;  /* 0x000077702e087816 */ /* 0x000fe400000000ff */
[----:B------:R-:W-:-:S04]  /*24d0*/  IADD3 R46, PT, PT, R31, 0x380, RZ ;  /* 0x000003801f2e7810 */ /* 0x000fc80007ffe0ff */
[----:B------:R-:W-:Y:S02]  /*24e0*/  IABS R9, R46 ;  /* 0x0000002e00097213 */ /* 0x000fe40000000000 */
[----:B------:R-:W-:-:S03]  /*24f0*/  ISETP.NE.AND P0, PT, R8, RZ, PT ;  /* 0x000000ff0800720c */ /* 0x000fc60003f05270 */
[----:B------:R-:W-:-:S05]  /*2500*/  IMAD.HI.U32 R8, R9, UR5, RZ ;  /* 0x0000000509087c27 */ /* 0x000fca000f8e00ff */
[----:B0-----:R-:W-:-:S05]  /*2510*/  IADD3 R12, PT, PT, -R8, RZ, RZ ;  /* 0x000000ff080c7210 */ /* 0x001fca0007ffe1ff */
[----:B------:R-:W-:-:S05]  /*2520*/  IMAD R9, R12, UR7, R9 ;  /* 0x000000070c097c24 */ /* 0x000fca000f8e0209 */
[----:B------:R-:W-:Y:S02]  /*2530*/  ISETP.LT.U32.AND P6, PT, R9, UR7, PT ;  /* 0x0000000709007c0c */ /* 0x000fe4000bfc1070 */
[----:B------:R-:W-:-:S11]  /*2540*/  IABS R12, R55 ;  /* 0x00000037000c7213 */ /* 0x000fd60000000000 */
[----:B------:R-:W-:-:S04]  /*2550*/  @!P6 IADD3 R9, PT, PT, R9, -UR7, RZ ;  /* 0x800000070909ec10 */ /* 0x000fc8000fffe0ff */
[----:B------:R-:W-:Y:S01]  /*2560*/  ISETP.GE.U32.AND P1, PT, R9, UR7, PT ;  /* 0x0000000709007c0c */ /* 0x000fe2000bf26070 */
[----:B------:R-:W-:-:S05]  /*2570*/  IMAD.HI.U32 R9, R12, UR5, RZ ;  /* 0x000000050c097c27 */ /* 0x000fca000f8e00ff */
[----:B------:R-:W-:-:S05]  /*2580*/  IADD3 R13, PT, PT, -R9, RZ, RZ ;  /* 0x000000ff090d7210 */ /* 0x000fca0007ffe1ff */
[----:B------:R-:W-:Y:S01]  /*2590*/  IMAD R12, R13, UR7, R12 ;  /* 0x000000070d0c7c24 */ /* 0x000fe2000f8e020c */
[----:B------:R-:W-:-:S04]  /*25a0*/  @!P6 IADD3 R8, PT, PT, R8, 0x1, RZ ;  /* 0x000000010808e810 */ /* 0x000fc80007ffe0ff */
[----:B------:R-:W-:-:S13]  /*25b0*/  ISETP.LT.U32.AND P6, PT, R12, UR7, PT ;  /* 0x000000070c007c0c */ /* 0x000fda000bfc1070 */
[----:B------:R-:W-:Y:S02]  /*25c0*/  @!P6 IADD3 R12, PT, PT, R12, -UR7, RZ ;  /* 0x800000070c0cec10 */ /* 0x000fe4000fffe0ff */
[----:B------:R-:W-:Y:S02]  /*25d0*/  @!P6 IADD3 R9, PT, PT, R9, 0x1, RZ ;  /* 0x000000010909e810 */ /* 0x000fe40007ffe0ff */
[----:B------:R-:W-:Y:S02]  /*25e0*/  ISETP.GE.U32.AND P6, PT, R12, UR7, PT ;  /* 0x000000070c007c0c */ /* 0x000fe4000bfc6070 */
[----:B------:R-:W-:-:S11]  /*25f0*/  LOP3.LUT R12, R46, UR45, RZ, 0x3c, !PT ;  /* 0x0000002d2e0c7c12 */ /* 0x000fd6000f8e3cff */
[----:B------:R-:W-:Y:S02]  /*2600*/  @P6 IADD3 R9, PT, PT, R9, 0x1, RZ ;  /* 0x0000000109096810 */ /* 0x000fe40007ffe0ff */
[----:B------:R-:W-:Y:S02]  /*2610*/  ISETP.GE.AND P6, PT, R12, RZ, PT ;  /* 0x000000ff0c00720c */ /* 0x000fe40003fc6270 */
[----:B------:R-:W-:Y:S02]  /*2620*/  @P1 IADD3 R8, PT, PT, R8, 0x1, RZ ;  /* 0x0000000108081810 */ /* 0x000fe40007ffe0ff */
[----:B------:R-:W-:-:S09]  /*2630*/  LOP3.LUT R12, R55, UR45, RZ, 0x3c, !PT ;  /* 0x0000002d370c7c12 */ /* 0x000fd2000f8e3cff */
[----:B------:R-:W-:Y:S02]  /*2640*/  @!P6 IADD3 R8, PT, PT, -R8, RZ, RZ ;  /* 0x000000ff0808e210 */ /* 0x000fe40007ffe1ff */
[----:B------:R-:W-:Y:S02]  /*2650*/  ISETP.GE.AND P6, PT, R12, RZ, PT ;  /* 0x000000ff0c00720c */ /* 0x000fe40003fc6270 */
[----:B------:R-:W-:-:S11]  /*2660*/  SEL R8, R29, R8, !P5 ;  /* 0x000000081d087207 */ /* 0x000fd60006800000 */
[----:B------:R-:W-:-:S05]  /*2670*/  @!P6 IMAD.MOV R9, RZ, RZ, -R9 ;  /* 0x000000ffff09e224 */ /* 0x000fca00078e0a09 */
[----:B------:R-:W-:Y:S02]  /*2680*/  SEL R57, R29, R9, !P5 ;  /* 0x000000091d397207 */ /* 0x000fe40006800000 */
        /* <DEDUP_REMOVED lines=18> */
[----:B------:R-:W-:Y:S02]  /*27b0*/  PRMT R41, R41, 0x7770, RZ ;  /* 0x0000777029297816 */ /* 0x000fe400000000ff */
[----:B------:R-:W-:Y:S01]  /*27c0*/  PRMT R25, R25, 0x7770, RZ ;  /* 0x0000777019197816 */ /* 0x000fe200000000ff */
[----:B------:R-:W-:Y:S01]  /*27d0*/  FMUL R17, R17, UR4 ;  /* 0x0000000411117c20 */ /* 0x000fe20008400000 */
[----:B------:R-:W-:Y:S01]  /*27e0*/  MOV R46, UR6 ;  /* 0x00000006002e7c02 */ /* 0x000fe20008000f00 */
[----:B------:R-:W-:Y:S01]  /*27f0*/  FMUL R27, R27, UR4 ;  /* 0x000000041b1b7c20 */ /* 0x000fe20008400000 */
[----:B------:R-:W-:Y:S02]  /*2800*/  ISETP.NE.AND P1, PT, R41, RZ, PT ;  /* 0x000000ff2900720c */ /* 0x000fe40003f25270 */
[----:B------:R-:W-:Y:S01]  /*2810*/  PRMT R43, R43, 0x7770, RZ ;  /* 0x000077702b2b7816 */ /* 0x000fe200000000ff */
[----:B------:R-:W-:Y:S01]  /*2820*/  FMUL R9, R19, UR4 ;  /* 0x0000000413097c20 */ /* 0x000fe20008400000 */
[----:B------:R-:W-:Y:S01]  /*2830*/  FMUL R19, R33, UR4 ;  /* 0x0000000421137c20 */ /* 0x000fe20008400000 */
[----:B------:R-:W-:Y:S01]  /*2840*/  PRMT R56, R56, 0x7770, RZ ;  /* 0x0000777038387816 */ /* 0x000fe200000000ff */
[----:B------:R-:W-:Y:S01]  /*2850*/  FMUL R15, R15, UR4 ;  /* 0x000000040f0f7c20 */ /* 0x000fe20008400000 */
[----:B------:R-:W-:Y:S01]  /*2860*/  FMUL R21, R21, UR4 ;  /* 0x0000000415157c20 */ /* 0x000fe20008400000 */
[----:B----4-:R-:W-:Y:S01]  /*2870*/  FMUL R7, R7, UR4 ;  /* 0x0000000407077c20 */ /* 0x010fe20008400000 */
[----:B------:R-:W-:Y:S01]  /*2880*/  ISETP.NE.AND P3, PT, R56, RZ, PT ;  /* 0x000000ff3800720c */ /* 0x000fe20003f65270 */
[----:B--2---:R-:W-:Y:S01]  /*2890*/  FMUL R11, R11, UR4 ;  /* 0x000000040b0b7c20 */ /* 0x004fe20008400000 */
[----:B------:R0:W2:Y:S02]  /*28a0*/  LDG.E R56, desc[UR8][R12.64] ;  /* 0x000000080c387981 */ /* 0x0000a4000c1e1900 */
[----:B0-----:R-:W-:Y:S01]  /*28b0*/  IADD3 R12, PT, PT, -R57, RZ, RZ ;  /* 0x000000ff390c7210 */ /* 0x001fe20007ffe1ff */
[----:B---3--:R-:W-:Y:S01]  /*28c0*/  @P5 FMUL R46, R8, UR4 ;  /* 0x00000004082e5c20 */ /* 0x008fe20008400000 */
[----:B------:R-:W-:-:S02]  /*28d0*/  ISETP.NE.AND P5, PT, R25, RZ, PT ;  /* 0x000000ff1900720c */ /* 0x000fc40003fa5270 */
[-C--:B------:R-:W-:Y:S01]  /*28e0*/  FSEL R25, R17, R10.reuse, P1 ;  /* 0x0000000a11197208 */ /* 0x080fe20000800000 */
[----:B------:R-:W-:Y:S01]  /*28f0*/  FMUL R17, R14, UR4 ;  /* 0x000000040e117c20 */ /* 0x000fe20008400000 */
[-C--:B------:R-:W-:Y:S02]  /*2900*/  FSEL R8, R27, R10.reuse, P5 ;  /* 0x0000000a1b087208 */ /* 0x080fe40002800000 */
[----:B------:R-:W-:Y:S02]  /*2910*/  ISETP.NE.AND P5, PT, R43, RZ, PT ;  /* 0x000000ff2b00720c */ /* 0x000fe40003fa5270 */
[----:B------:R-:W-:Y:S02]  /*2920*/  ISETP.NE.AND P1, PT, R48, RZ, PT ;  /* 0x000000ff3000720c */ /* 0x000fe40003f25270 */
[----:B------:R-:W-:Y:S02]  /*2930*/  FSEL R17, R17, R10, P5 ;  /* 0x0000000a11117208 */ /* 0x000fe40002800000 */
[----:B------:R-:W-:-:S02]  /*2940*/  ISETP.NE.AND P5, PT, R50, RZ, PT ;  /* 0x000000ff3200720c */ /* 0x000fc40003fa5270 */
[-C--:B------:R-:W-:Y:S02]  /*2950*/  FSEL R9, R9, R10.reuse, P1 ;  /* 0x0000000a09097208 */ /* 0x080fe40000800000 */
[-C--:B------:R-:W-:Y:S02]  /*2960*/  FSEL R19, R19, R10.reuse, P5 ;  /* 0x0000000a13137208 */ /* 0x080fe40002800000 */
[----:B------:R-:W-:Y:S02]  /*2970*/  ISETP.NE.AND P5, PT, R51, RZ, PT ;  /* 0x000000ff3300720c */ /* 0x000fe40003fa5270 */
[----:B------:R-:W-:Y:S02]  /*2980*/  ISETP.NE.AND P1, PT, R52, RZ, PT ;  /* 0x000000ff3400720c */ /* 0x000fe40003f25270 */
[-C--:B------:R-:W-:Y:S02]  /*2990*/  FSEL R27, R15, R10.reuse, P5 ;  /* 0x0000000a0f1b7208 */ /* 0x080fe40002800000 */
[----:B------:R-:W-:-:S02]  /*29a0*/  FSEL R21, R21, R10, P1 ;  /* 0x0000000a15157208 */ /* 0x000fc40000800000 */
[----:B------:R-:W-:Y:S02]  /*29b0*/  ISETP.NE.AND P5, PT, R54, RZ, PT ;  /* 0x000000ff3600720c */ /* 0x000fe40003fa5270 */
[----:B------:R-:W-:Y:S02]  /*29c0*/  ISETP.NE.AND P1, PT, R53, RZ, PT ;  /* 0x000000ff3500720c */ /* 0x000fe40003f25270 */
[-C--:B------:R-:W-:Y:S01]  /*29d0*/  FSEL R31, R7, R10.reuse, P5 ;  /* 0x0000000a071f7208 */ /* 0x080fe20002800000 */
[----:B------:R-:W-:Y:S01]  /*29e0*/  IMAD R7, R12, UR45, R55 ;  /* 0x0000002d0c077c24 */ /* 0x000fe2000f8e0237 */
[----:B------:R-:W-:Y:S02]  /*29f0*/  FSEL R29, R11, R10, P1 ;  /* 0x0000000a0b1d7208 */ /* 0x000fe40000800000 */
[----:B------:R-:W-:Y:S02]  /*2a00*/  SEL R11, R57, RZ, P2 ;  /* 0x000000ff390b7207 */ /* 0x000fe40001000000 */
[----:B------:R-:W-:-:S03]  /*2a10*/  SEL R7, R7, RZ, P4 ;  /* 0x000000ff07077207 */ /* 0x000fc60002000000 */
[----:B------:R-:W-:-:S04]  /*2a20*/  IMAD R12, R11, UR40, RZ ;  /* 0x000000280b0c7c24 */ /* 0x000fc8000f8e02ff */
[----:B------:R-:W-:-:S05]  /*2a30*/  IMAD R7, R7, UR41, R12 ;  /* 0x0000002907077c24 */ /* 0x000fca000f8e020c */
[----:B------:R-:W-:-:S04]  /*2a40*/  LEA.HI R7, R7, R7, RZ, 0x1 ;  /* 0x0000000707077211 */ /* 0x000fc800078f08ff */
[----:B------:R-:W-:-:S05]  /*2a50*/  SHF.R.S32.HI R7, RZ, 0x1, R7 ;  /* 0x00000001ff077819 */ /* 0x000fca0000011407 */
[----:B------:R-:W-:-:S06]  /*2a60*/  IMAD.WIDE R4, R7, 0x2, R4 ;  /* 0x0000000207047825 */ /* 0x000fcc00078e0204 */
[----:B------:R0:W3:Y:S01]  /*2a70*/  LDG.E.U16 R5, desc[UR8][R4.64] ;  /* 0x0000000804057981 */ /* 0x0000e2000c1e1500 */
[----:B------:R-:W-:Y:S01]  /*2a80*/  PRMT R47, R47, 0x7770, RZ ;  /* 0x000077702f2f7816 */ /* 0x000fe200000000ff */
[----:B------:R-:W-:-:S03]  /*2a90*/  FMUL R33, R0, UR4 ;  /* 0x0000000400217c20 */ /* 0x000fc60008400000 */
[----:B------:R-:W-:-:S04]  /*2aa0*/  ISETP.NE.AND P2, PT, R47, RZ, PT ;  /* 0x000000ff2f00720c */ /* 0x000fc80003f45270 */
[----:B------:R-:W-:Y:S02]  /*2ab0*/  FSEL R33, R33, R10, P2 ;  /* 0x0000000a21217208 */ /* 0x000fe40001000000 */
[----:B------:R-:W-:-:S04]  /*2ac0*/  LEA.HI R55, R55, R55, RZ, 0x1 ;  /* 0x0000003737377211 */ /* 0x000fc800078f08ff */
[----:B------:R-:W-:-:S05]  /*2ad0*/  SHF.R.S32.HI R55, RZ, 0x1, R55 ;  /* 0x00000001ff377819 */ /* 0x000fca0000011437 */
[----:B------:R-:W-:Y:S01]  /*2ae0*/  IMAD.WIDE R2, R55, 0x8, R2 ;  /* 0x0000000837027825 */ /* 0x000fe200078e0202 */
[----:B0-----:R-:W-:Y:S02]  /*2af0*/  FMNMX3 R4, R8, -INF , R6, !PT ;  /* 0xff80000008047876 */ /* 0x001fe40007800006 */
[----:B---3--:R-:W-:-:S04]  /*2b00*/  PRMT R0, R5, 0x7771, RZ ;  /* 0x0000777105007816 */ /* 0x008fc800000000ff */
[----:B------:R-:W-:Y:S02]  /*2b10*/  ISETP.NE.AND P2, PT, R0, RZ, PT ;  /* 0x000000ff0000720c */ /* 0x000fe40003f45270 */
[----:B------:R-:W3:Y:S11]  /*2b20*/  LDG.E R0, desc[UR8][R2.64] ;  /* 0x0000000802007981 */ /* 0x000ef6000c1e1900 */
[----:B------:R-:W-:-:S02]  /*2b30*/  @P2 R2UR UR10, R38 ;  /* 0x00000000260a22ca */ /* 0x000fc400000e0000 */
[----:B------:R-:W-:-:S13]  /*2b40*/  @P2 R2UR UR11, R39 ;  /* 0x00000000270b22ca */ /* 0x000fda00000e0000 */
[----:B------:R0:W4:Y:S01]  /*2b50*/  @P2 LDG.E R7, desc[UR10][R2.64+0x4] ;  /* 0x0000040a02072981 */ /* 0x000122000c1e1900 */
[----:B------:R-:W-:-:S04]  /*2b60*/  FMNMX3 R4, R4, R25, R34, !PT ;  /* 0x0000001904047276 */ /* 0x000fc80007800022 */
[----:B------:R-:W-:-:S04]  /*2b70*/  FMNMX3 R4, R4, R17, R30, !PT ;  /* 0x0000001104047276 */ /* 0x000fc8000780001e */
[----:B------:R-:W-:-:S04]  /*2b80*/  FMNMX3 R4, R4, R9, R28, !PT ;  /* 0x0000000904047276 */ /* 0x000fc8000780001c */
[----:B------:R-:W-:-:S04]  /*2b90*/  FMNMX3 R4, R4, R19, R26, !PT ;  /* 0x0000001304047276 */ /* 0x000fc8000780001a */
[----:B------:R-:W-:-:S04]  /*2ba0*/  FMNMX3 R4, R4, R21, R24, !PT ;  /* 0x0000001504047276 */ /* 0x000fc80007800018 */
[----:B------:R-:W-:Y:S01]  /*2bb0*/  FMNMX3 R4, R4, R27, R22, !PT ;  /* 0x0000001b04047276 */ /* 0x000fe20007800016 */
[----:B-----5:R-:W-:-:S03]  /*2bc0*/  FMUL R23, R23, UR4 ;  /* 0x0000000417177c20 */ /* 0x020fc60008400000 */
[----:B------:R-:W-:Y:S02]  /*2bd0*/  FMNMX3 R4, R4, R29, R20, !PT ;  /* 0x0000001d04047276 */ /* 0x000fe40007800014 */
[----:B------:R-:W-:Y:S02]  /*2be0*/  ISETP.NE.AND P1, PT, R60, RZ, PT ;  /* 0x000000ff3c00720c */ /* 0x000fe40003f25270 */
[----:B------:R-:W-:Y:S01]  /*2bf0*/  FMNMX3 R4, R4, R31, R18, !PT ;  /* 0x0000001f04047276 */ /* 0x000fe20007800012 */
[----:B------:R-:W-:Y:S01]  /*2c00*/  FMUL R37, R37, UR4 ;  /* 0x0000000425257c20 */ /* 0x000fe20008400000 */
[----:B------:R-:W-:Y:S02]  /*2c10*/  FSEL R23, R23, R10, P1 ;  /* 0x0000000a17177208 */ /* 0x000fe40000800000 */
[----:B------:R-:W-:Y:S02]  /*2c20*/  FMNMX3 R4, R4, R33, R16, !PT ;  /* 0x0000002104047276 */ /* 0x000fe40007800010 */
[----:B0-----:R-:W-:Y:S01]  /*2c30*/  PRMT R2, R5, 0x7770, RZ ;  /* 0x0000777005027816 */ /* 0x001fe200000000ff */
[----:B------:R-:W-:Y:S01]  /*2c40*/  FMUL R41, R49, UR4 ;  /* 0x0000000431297c20 */ /* 0x000fe20008400000 */
[----:B------:R-:W-:-:S02]  /*2c50*/  PRMT R58, R58, 0x7770, RZ ;  /* 0x000077703a3a7816 */ /* 0x000fc400000000ff */
[-C--:B------:R-:W-:Y:S02]  /*2c60*/  FSEL R37, R37, R10.reuse, P3 ;  /* 0x0000000a25257208 */ /* 0x080fe40001800000 */
[----:B------:R-:W-:Y:S02]  /*2c70*/  FMNMX3 R4, R4, R23, R32, !PT ;  /* 0x0000001704047276 */ /* 0x000fe40007800020 */
[----:B------:R-:W-:Y:S01]  /*2c80*/  ISETP.NE.AND P1, PT, R2, RZ, PT ;  /* 0x000000ff0200720c */ /* 0x000fe20003f25270 */
[----:B------:R-:W-:Y:S01]  /*2c90*/  FMUL R35, R35, UR4 ;  /* 0x0000000423237c20 */ /* 0x000fe20008400000 */
[----:B------:R-:W-:Y:S02]  /*2ca0*/  ISETP.NE.AND P6, PT, R58, RZ, PT ;  /* 0x000000ff3a00720c */ /* 0x000fe40003fc5270 */
[----:B------:R-:W-:Y:S02]  /*2cb0*/  PRMT R59, R59, 0x7770, RZ ;  /* 0x000077703b3b7816 */ /* 0x000fe400000000ff */
[----:B------:R-:W-:-:S02]  /*2cc0*/  FSEL R41, R41, R10, P0 ;  /* 0x0000000a29297208 */ /* 0x000fc40000000000 */
[----:B------:R-:W-:Y:S01]  /*2cd0*/  FMNMX3 R4, R4, R37, R36, !PT ;  /* 0x0000002504047276 */ /* 0x000fe20007800024 */
[----:B--2---:R-:W-:Y:S01]  /*2ce0*/  FMUL R43, R56, UR4 ;  /* 0x00000004382b7c20 */ /* 0x004fe20008400000 */
[----:B------:R-:W-:Y:S02]  /*2cf0*/  ISETP.NE.AND P5, PT, R59, RZ, PT ;  /* 0x000000ff3b00720c */ /* 0x000fe40003fa5270 */
[-C--:B------:R-:W-:Y:S02]  /*2d00*/  FSEL R47, R35, R10.reuse, P6 ;  /* 0x0000000a232f7208 */ /* 0x080fe40003000000 */
[----:B------:R-:W-:Y:S02]  /*2d10*/  FMNMX3 R4, R4, R41, R40, !PT ;  /* 0x0000002904047276 */ /* 0x000fe40007800028 */
[----:B------:R-:W-:Y:S02]  /*2d20*/  FSEL R43, R43, R10, P5 ;  /* 0x0000000a2b2b7208 */ /* 0x000fe40002800000 */
[----:B------:R-:W-:-:S02]  /*2d30*/  FMNMX3 R4, R4, R47, R42, !PT ;  /* 0x0000002f04047276 */ /* 0x000fc4000780002a */
[----:B------:R-:W-:Y:S02]  /*2d40*/  MOV R35, UR6 ;  /* 0x0000000600237c02 */ /* 0x000fe40008000f00 */
[----:B------:R-:W-:Y:S01]  /*2d50*/  FMNMX3 R4, R4, R43, R46, !PT ;  /* 0x0000002b04047276 */ /* 0x000fe2000780002e */
[----:B---3--:R-:W-:Y:S01]  /*2d60*/  @P1 FMUL R10, R0, UR4 ;  /* 0x00000004000a1c20 */ /* 0x008fe20008400000 */
[----:B----4-:R-:W-:Y:S01]  /*2d70*/  @P2 FMUL R35, R7, UR4 ;  /* 0x0000000407232c20 */ /* 0x010fe20008400000 */
[----:B------:R-:W-:-:S04]  /*2d80*/  UMOV UR4, 0xffffffff ;  /* 0xffffffff00047882 */ /* 0x000fc80000000000 */
        /* <DEDUP_REMOVED lines=12> */
[----:B------:R-:W0:Y:S02]  /*2e50*/  SHFL.BFLY PT, R14, R3, 0x1, 0x1f ;  /* 0x0c201f00030e7f89 */ /* 0x000e2400000e0000 */
[----:B0-----:R-:W-:-:S05]  /*2e60*/  FMNMX R5, R3, R14, !PT ;  /* 0x0000000e03057209 */ /* 0x001fca0007800000 */
[--C-:B------:R-:W-:Y:S01]  /*2e70*/  FADD R72, R8, -R5.reuse ;  /* 0x8000000508487221 */ /* 0x100fe20000000000 */
[----:B------:R-:W-:Y:S01]  /*2e80*/  FADD R74, -R5, R6 ;  /* 0x00000006054a7221 */ /* 0x000fe20000000100 */
[--C-:B------:R-:W-:Y:S01]  /*2e90*/  FADD R10, R10, -R5.reuse ;  /* 0x800000050a0a7221 */ /* 0x100fe20000000000 */
[--C-:B------:R-:W-:Y:S01]  /*2ea0*/  FADD R70, R25, -R5.reuse ;  /* 0x8000000519467221 */ /* 0x100fe20000000000 */
[-C--:B------:R-:W-:Y:S01]  /*2eb0*/  FFMA.SAT R3, R72, R11.reuse, 0.5 ;  /* 0x3f00000048037423 */ /* 0x080fe2000000200b */
        /* <DEDUP_REMOVED lines=45> */
[----:B------:R0:W1:Y:S01]  /*3190*/  MUFU.EX2 R28, R5 ;  /* 0x00000005001c7308 */ /* 0x0000620000000800 */
[----:B------:R-:W-:Y:S01]  /*31a0*/  FFMA R15, R70, 1.925963033500011079e-08, R15 ;  /* 0x32a57060460f7823 */ /* 0x000fe2000000000f */
[----:B------:R-:W-:Y:S01]  /*31b0*/  SHF.L.U32 R13, R13, 0x17, RZ ;  /* 0x000000170d0d7819 */ /* 0x000fe200000006ff */
[----:B------:R-:W-:-:S05]  /*31c0*/  FFMA.SAT R43, R46, R11, 0.5 ;  /* 0x3f0000002e2b7423 */ /* 0x000fca000000200b */
        /* <DEDUP_REMOVED lines=9> */
[----:B---3--:R-:W-:Y:S01]  /*3260*/  FMUL R28, R7, R32 ;  /* 0x00000020071c7220 */ /* 0x008fe20000400000 */
[C---:B------:R-:W-:Y:S01]  /*3270*/  FADD R7, R5.reuse, -12583039 ;  /* 0xcb40007f05077421 */ /* 0x040fe20000000000 */
[----:B------:R0:W1:Y:S01]  /*3280*/  MUFU.EX2 R32, R15 ;  /* 0x0000000f00207308 */ /* 0x0000620000000800 */
[----:B------:R-:W-:Y:S01]  /*3290*/  FFMA R3, R34, 1.925963033500011079e-08, R3 ;  /* 0x32a5706022037823 */ /* 0x000fe20000000003 */
[----:B------:R-:W-:Y:S01]  /*32a0*/  SHF.L.U32 R5, R5, 0x17, RZ ;  /* 0x0000001705057819 */ /* 0x000fe200000006ff */
[----:B------:R-:W-:-:S04]  /*32b0*/  FFMA R7, R6, 1.4426950216293334961, -R7 ;  /* 0x3fb8aa3b06077823 */ /* 0x000fc80000000807 */
[----:B------:R-:W-:Y:S02]  /*32c0*/  FFMA R7, R6, 1.925963033500011079e-08, R7 ;  /* 0x32a5706006077823 */ /* 0x000fe40000000007 */
[----:B------:R2:W3:Y:S01]  /*32d0*/  MUFU.EX2 R6, R3 ;  /* 0x0000000300067308 */ /* 0x0004e20000000800 */
[----:B0-----:R-:W-:-:S04]  /*32e0*/  FFMA.SAT R15, R12, R11, 0.5 ;  /* 0x3f0000000c0f7423 */ /* 0x001fc8000000200b */
[----:B------:R-:W-:Y:S01]  /*32f0*/  FFMA.RM R15, R15, R2, 12582913 ;  /* 0x4b4000010f0f7423 */ /* 0x000fe20000004002 */
[----:B-1----:R-:W-:Y:S01]  /*3300*/  FMUL R29, R13, R32 ;  /* 0x000000200d1d7220 */ /* 0x002fe20000400000 */
[----:B------:R-:W-:Y:S02]  /*3310*/  FADD R13, R9, -12583039 ;  /* 0xcb40007f090d7421 */ /* 0x000fe40000000000 */
[C---:B--2---:R-:W-:Y:S01]  /*3320*/  FADD R3, R15.reuse, -12583039 ;  /* 0xcb40007f0f037421 */ /* 0x044fe20000000000 */
[----:B------:R-:W-:Y:S01]  /*3330*/  SHF.L.U32 R15, R15, 0x17, RZ ;  /* 0x000000170f0f7819 */ /* 0x000fe200000006ff */
[----:B------:R-:W-:Y:S02]  /*3340*/  FFMA R13, R30, 1.4426950216293334961, -R13 ;  /* 0x3fb8aa3b1e0d7823 */ /* 0x000fe4000000080d */
[----:B------:R-:W-:Y:S01]  /*3350*/  FFMA R3, R12, 1.4426950216293334961, -R3 ;  /* 0x3fb8aa3b0c037823 */ /* 0x000fe20000000803 */
[----:B------:R-:W-:Y:S01]  /*3360*/  SHF.L.U32 R9, R9, 0x17, RZ ;  /* 0x0000001709097819 */ /* 0x000fe200000006ff */
[----:B------:R-:W-:Y:S01]  /*3370*/  FFMA R13, R30, 1.925963033500011079e-08, R13 ;  /* 0x32a570601e0d7823 */ /* 0x000fe2000000000d */
[----:B---3--:R-:W-:Y:S01]  /*3380*/  FMUL R30, R17, R6 ;  /* 0x00000006111e7220 */ /* 0x008fe20000400000 */
[----:B------:R-:W-:Y:S01]  /*3390*/  FFMA.SAT R17, R8, R11, 0.5 ;  /* 0x3f00000008117423 */ /* 0x000fe2000000200b */
[----:B------:R0:W1:Y:S01]  /*33a0*/  MUFU.EX2 R6, R7 ;  /* 0x0000000700067308 */ /* 0x0000620000000800 */
[----:B------:R-:W-:-:S02]  /*33b0*/  FFMA R3, R12, 1.925963033500011079e-08, R3 ;  /* 0x32a570600c037823 */ /* 0x000fc40000000003 */
[----:B------:R-:W-:-:S05]  /*33c0*/  FFMA.RM R17, R17, R2, 12582913 ;  /* 0x4b40000111117423 */ /* 0x000fca0000004002 */
[----:B------:R2:W3:Y:S01]  /*33d0*/  MUFU.EX2 R36, R3 ;  /* 0x0000000300247308 */ /* 0x0004e20000000800 */
[----:B0-----:R-:W-:-:S04]  /*33e0*/  FFMA.SAT R7, R14, R11, 0.5 ;  /* 0x3f0000000e077423 */ /* 0x001fc8000000200b */
[----:B------:R-:W-:-:S03]  /*33f0*/  FFMA.RM R7, R7, R2, 12582913 ;  /* 0x4b40000107077423 */ /* 0x000fc60000004002 */
[----:B------:R0:W4:Y:S01]  /*3400*/  MUFU.EX2 R32, R13 ;  /* 0x0000000d00207308 */ /* 0x0001220000000800 */
[----:B-1----:R-:W-:Y:S01]  /*3410*/  FMUL R31, R5, R6 ;  /* 0x00000006051f7220 */ /* 0x002fe20000400000 */
[C---:B------:R-:W-:Y:S01]  /*3420*/  FADD R5, R17.reuse, -12583039 ;  /* 0xcb40007f11057421 */ /* 0x040fe20000000000 */
[----:B------:R-:W-:Y:S02]  /*3430*/  IMAD.SHL.U32 R17, R17, 0x800000, RZ ;  /* 0x0080000011117824 */ /* 0x000fe400078e00ff */
[----:B--2---:R-:W-:Y:S01]  /*3440*/  FFMA.SAT R3, R48, R11, 0.5 ;  /* 0x3f00000030037423 */ /* 0x004fe2000000200b */
[----:B------:R-:W-:-:S03]  /*3450*/  FFMA R5, R8, 1.4426950216293334961, -R5 ;  /* 0x3fb8aa3b08057823 */ /* 0x000fc60000000805 */
[----:B------:R-:W-:Y:S01]  /*3460*/  FFMA.RM R3, R3, R2, 12582913 ;  /* 0x4b40000103037423 */ /* 0x000fe20000004002 */
[----:B0-----:R-:W-:Y:S01]  /*3470*/  FFMA.SAT R13, R26, R11, 0.5 ;  /* 0x3f0000001a0d7423 */ /* 0x001fe2000000200b */
[----:B------:R-:W-:Y:S01]  /*3480*/  FFMA R5, R8, 1.925963033500011079e-08, R5 ;  /* 0x32a5706008057823 */ /* 0x000fe20000000005 */
[----:B---3--:R-:W-:Y:S02]  /*3490*/  FMUL R36, R15, R36 ;  /* 0x000000240f247220 */ /* 0x008fe40000400000 */
[----:B------:R-:W-:Y:S01]  /*34a0*/  FFMA.RM R13, R13, R2, 12582913 ;  /* 0x4b4000010d0d7423 */ /* 0x000fe20000004002 */
[----:B------:R0:W1:Y:S01]  /*34b0*/  MUFU.EX2 R6, R5 ;  /* 0x0000000500067308 */ /* 0x0000620000000800 */
[----:B----4-:R-:W-:Y:S02]  /*34c0*/  FMUL R32, R9, R32 ;  /* 0x0000002009207220 */ /* 0x010fe40000400000 */
[----:B------:R-:W-:Y:S01]  /*34d0*/  FADD R15, R13, -12583039 ;  /* 0xcb40007f0d0f7421 */ /* 0x000fe20000000000 */
[----:B------:R-:W-:Y:S01]  /*34e0*/  FADD R9, R7, -12583039 ;  /* 0xcb40007f07097421 */ /* 0x000fe20000000000 */
[----:B------:R-:W-:-:S02]  /*34f0*/  SHF.L.U32 R13, R13, 0x17, RZ ;  /* 0x000000170d0d7819 */ /* 0x000fc400000006ff */
[----:B------:R-:W-:Y:S01]  /*3500*/  FFMA R15, R26, 1.4426950216293334961, -R15 ;  /* 0x3fb8aa3b1a0f7823 */ /* 0x000fe2000000080f */
[----:B------:R-:W-:Y:S01]  /*3510*/  FFMA R9, R14, 1.4426950216293334961, -R9 ;  /* 0x3fb8aa3b0e097823 */ /* 0x000fe20000000809 */
[----:B0-----:R-:W-:Y:S01]  /*3520*/  FADD R5, R3, -12583039 ;  /* 0xcb40007f03057421 */ /* 0x001fe20000000000 */
[----:B------:R-:W-:Y:S01]  /*3530*/  SHF.L.U32 R7, R7, 0x17, RZ ;  /* 0x0000001707077819 */ /* 0x000fe200000006ff */
[----:B------:R-:W-:Y:S01]  /*3540*/  FFMA R15, R26, 1.925963033500011079e-08, R15 ;  /* 0x32a570601a0f7823 */ /* 0x000fe2000000000f */
[----:B------:R-:W-:Y:S01]  /*3550*/  FFMA R9, R14, 1.925963033500011079e-08, R9 ;  /* 0x32a570600e097823 */ /* 0x000fe20000000009 */
[----:B------:R-:W-:Y:S01]  /*3560*/  FFMA R5, R48, 1.4426950216293334961, -R5 ;  /* 0x3fb8aa3b30057823 */ /* 0x000fe20000000805 */
[----:B------:R-:W-:Y:S01]  /*3570*/  SHF.L.U32 R3, R3, 0x17, RZ ;  /* 0x0000001703037819 */ /* 0x000fe200000006ff */
[----:B-1----:R-:W-:Y:S01]  /*3580*/  FMUL R35, R17, R6 ;  /* 0x0000000611237220 */ /* 0x002fe20000400000 */
[----:B------:R0:W1:Y:S01]  /*3590*/  MUFU.EX2 R34, R9 ;  /* 0x0000000900227308 */ /* 0x0000620000000800 */
[----:B------:R-:W-:Y:S01]  /*35a0*/  FFMA.SAT R17, R24, R11, 0.5 ;  /* 0x3f00000018117423 */ /* 0x000fe2000000200b */
[----:B------:R-:W-:-:S03]  /*35b0*/  FFMA R5, R48, 1.925963033500011079e-08, R5 ;  /* 0x32a5706030057823 */ /* 0x000fc60000000005 */
        /* <DEDUP_REMOVED lines=16> */
[----:B------:R-:W-:Y:S01]  /*36c0*/  FFMA R13, R50, 1.925963033500011079e-08, R13 ;  /* 0x32a57060320d7823 */ /* 0x000fe2000000000d */
[----:B------:R2:W3:Y:S01]  /*36d0*/  MUFU.EX2 R26, R7 ;  /* 0x00000007001a7308 */ /* 0x0004e20000000800 */
[----:B0-----:R-:W-:-:S04]  /*36e0*/  FFMA.SAT R5, R52, R11, 0.5 ;  /* 0x3f00000034057423 */ /* 0x001fc8000000200b */
[----:B------:R-:W-:Y:S01]  /*36f0*/  FFMA.RM R5, R5, R2, 12582913 ;  /* 0x4b40000105057423 */ /* 0x000fe20000004002 */
[----:B-1----:R-:W-:-:S03]  /*3700*/  FMUL R27, R3, R6 ;  /* 0x00000006031b7220 */ /* 0x002fc60000400000 */
[----:B--2---:R-:W-:Y:S01]  /*3710*/  FADD R7, R5, -12583039 ;  /* 0xcb40007f05077421 */ /* 0x004fe20000000000 */
[----:B------:R0:W1:Y:S01]  /*3720*/  MUFU.EX2 R6, R13 ;  /* 0x0000000d00067308 */ /* 0x0000620000000800 */
[----:B------:R-:W-:Y:S01]  /*3730*/  FADD R3, R15, -12583039 ;  /* 0xcb40007f0f037421 */ /* 0x000fe20000000000 */
[----:B------:R-:W-:Y:S02]  /*3740*/  IMAD.SHL.U32 R5, R5, 0x800000, RZ ;  /* 0x0080000005057824 */ /* 0x000fe400078e00ff */
[----:B------:R-:W-:Y:S01]  /*3750*/  FFMA R7, R52, 1.4426950216293334961, -R7 ;  /* 0x3fb8aa3b34077823 */ /* 0x000fe20000000807 */
[----:B------:R-:W-:Y:S01]  /*3760*/  SHF.L.U32 R15, R15, 0x17, RZ ;  /* 0x000000170f0f7819 */ /* 0x000fe200000006ff */
[----:B------:R-:W-:Y:S01]  /*3770*/  FFMA R3, R22, 1.4426950216293334961, -R3 ;  /* 0x3fb8aa3b16037823 */ /* 0x000fe20000000803 */
[----:B---3--:R-:W-:Y:S01]  /*3780*/  FMUL R26, R17, R26 ;  /* 0x0000001a111a7220 */ /* 0x008fe20000400000 */
[-C--:B------:R-:W-:Y:S01]  /*3790*/  FFMA.SAT R17, R20, R11.reuse, 0.5 ;  /* 0x3f00000014117423 */ /* 0x080fe2000000200b */
[----:B------:R-:W-:Y:S01]  /*37a0*/  FFMA R7, R52, 1.925963033500011079e-08, R7 ;  /* 0x32a5706034077823 */ /* 0x000fe20000000007 */
[----:B0-----:R-:W-:Y:S01]  /*37b0*/  FFMA.SAT R13, R54, R11, 0.5 ;  /* 0x3f000000360d7423 */ /* 0x001fe2000000200b */
[----:B------:R-:W-:Y:S01]  /*37c0*/  FFMA R3, R22, 1.925963033500011079e-08, R3 ;  /* 0x32a5706016037823 */ /* 0x000fe20000000003 */
[----:B------:R-:W-:-:S02]  /*37d0*/  FFMA.RM R17, R17, R2, 12582913 ;  /* 0x4b40000111117423 */ /* 0x000fc40000004002 */
[----:B------:R-:W-:Y:S01]  /*37e0*/  FFMA.RM R13, R13, R2, 12582913 ;  /* 0x4b4000010d0d7423 */ /* 0x000fe20000004002 */
[----:B------:R0:W2:Y:S01]  /*37f0*/  MUFU.EX2 R24, R3 ;  /* 0x0000000300187308 */ /* 0x0000a20000000800 */
[----:B-1----:R-:W-:Y:S01]  /*3800*/  FMUL R25, R9, R6 ;  /* 0x0000000609197220 */ /* 0x002fe20000400000 */
[C---:B------:R-:W-:Y:S01]  /*3810*/  FADD R9, R17.reuse, -12583039 ;  /* 0xcb40007f11097421 */ /* 0x040fe20000000000 */
[----:B------:R-:W-:-:S05]  /*3820*/  SHF.L.U32 R17, R17, 0x17, RZ ;  /* 0x0000001711117819 */ /* 0x000fca00000006ff */
[----:B------:R1:W3:Y:S01]  /*3830*/  MUFU.EX2 R6, R7 ;  /* 0x0000000700067308 */ /* 0x0002e20000000800 */
[C---:B0-----:R-:W-:Y:S01]  /*3840*/  FADD R3, R13.reuse, -12583039 ;  /* 0xcb40007f0d037421 */ /* 0x041fe20000000000 */
[----:B------:R-:W-:Y:S01]  /*3850*/  FFMA R9, R20, 1.4426950216293334961, -R9 ;  /* 0x3fb8aa3b14097823 */ /* 0x000fe20000000809 */
[----:B------:R-:W-:Y:S02]  /*3860*/  SHF.L.U32 R13, R13, 0x17, RZ ;  /* 0x000000170d0d7819 */ /* 0x000fe400000006ff */
[----:B------:R-:W-:Y:S01]  /*3870*/  FFMA R3, R54, 1.4426950216293334961, -R3 ;  /* 0x3fb8aa3b36037823 */ /* 0x000fe20000000803 */
[----:B------:R-:W-:-:S03]  /*3880*/  FFMA R9, R20, 1.925963033500011079e-08, R9 ;  /* 0x32a5706014097823 */ /* 0x000fc60000000009 */
[----:B------:R-:W-:Y:S01]  /*3890*/  FFMA R3, R54, 1.925963033500011079e-08, R3 ;  /* 0x32a5706036037823 */ /* 0x000fe20000000003 */
[----:B------:R0:W4:Y:S01]  /*38a0*/  MUFU.EX2 R22, R9 ;  /* 0x0000000900167308 */ /* 0x0001220000000800 */
[-C--:B-1----:R-:W-:Y:S01]  /*38b0*/  FFMA.SAT R7, R56, R11.reuse, 0.5 ;  /* 0x3f00000038077423 */ /* 0x082fe2000000200b */
[----:B--2---:R-:W-:Y:S01]  /*38c0*/  FMUL R24, R15, R24 ;  /* 0x000000180f187220 */ /* 0x004fe20000400000 */
[----:B------:R-:W-:Y:S02]  /*38d0*/  FFMA.SAT R15, R18, R11, 0.5 ;  /* 0x3f000000120f7423 */ /* 0x000fe4000000200b */
[----:B------:R-:W-:Y:S01]  /*38e0*/  FFMA.RM R7, R7, R2, 12582913 ;  /* 0x4b40000107077423 */ /* 0x000fe20000004002 */
[----:B---3--:R-:W-:Y:S01]  /*38f0*/  FMUL R23, R5, R6 ;  /* 0x0000000605177220 */ /* 0x008fe20000400000 */
[----:B------:R-:W-:Y:S01]  /*3900*/  FFMA.RM R15, R15, R2, 12582913 ;  /* 0x4b4000010f0f7423 */ /* 0x000fe20000004002 */
[----:B------:R1:W2:Y:S01]  /*3910*/  MUFU.EX2 R6, R3 ;  /* 0x0000000300067308 */ /* 0x0002a20000000800 */
[C---:B0-----:R-:W-:Y:S01]  /*3920*/  FADD R9, R7.reuse, -12583039 ;  /* 0xcb40007f07097421 */ /* 0x041fe20000000000 */
[----:B------:R-:W-:Y:S01]  /*3930*/  SHF.L.U32 R7, R7, 0x17, RZ ;  /* 0x0000001707077819 */ /* 0x000fe200000006ff */
[C---:B------:R-:W-:Y:S01]  /*3940*/  FADD R5, R15.reuse, -12583039 ;  /* 0xcb40007f0f057421 */ /* 0x040fe20000000000 */
[----:B------:R-:W-:Y:S01]  /*3950*/  SHF.L.U32 R15, R15, 0x17, RZ ;  /* 0x000000170f0f7819 */ /* 0x000fe200000006ff */
[----:B------:R-:W-:-:S02]  /*3960*/  FFMA R9, R56, 1.4426950216293334961, -R9 ;  /* 0x3fb8aa3b38097823 */ /* 0x000fc40000000809 */
[----:B------:R-:W-:Y:S01]  /*3970*/  FFMA R5, R18, 1.4426950216293334961, -R5 ;  /* 0x3fb8aa3b12057823 */ /* 0x000fe20000000805 */
[----:B----4-:R-:W-:Y:S01]  /*3980*/  FMUL R22, R17, R22 ;  /* 0x0000001611167220 */ /* 0x010fe20000400000 */
[----:B------:R-:W-:Y:S01]  /*3990*/  FFMA R9, R56, 1.925963033500011079e-08, R9 ;  /* 0x32a5706038097823 */ /* 0x000fe20000000009 */
[-C--:B------:R-:W-:Y:S01]  /*39a0*/  FFMA.SAT R17, R16, R11.reuse, 0.5 ;  /* 0x3f00000010117423 */ /* 0x080fe2000000200b */
[----:B-1----:R-:W-:Y:S01]  /*39b0*/  FFMA.SAT R3, R60, R11, 0.5 ;  /* 0x3f0000003c037423 */ /* 0x002fe2000000200b */
[----:B------:R-:W-:Y:S02]  /*39c0*/  FFMA R5, R18, 1.925963033500011079e-08, R5 ;  /* 0x32a5706012057823 */ /* 0x000fe40000000005 */
[-C--:B------:R-:W-:Y:S01]  /*39d0*/  FFMA.RM R17, R17, R2.reuse, 12582913 ;  /* 0x4b40000111117423 */ /* 0x080fe20000004002 */
[----:B------:R-:W-:Y:S01]  /*39e0*/  FFMA.RM R3, R3, R2, 12582913 ;  /* 0x4b40000103037423 */ /* 0x000fe20000004002 */
[----:B------:R0:W1:Y:S01]  /*39f0*/  MUFU.EX2 R20, R5 ;  /* 0x0000000500147308 */ /* 0x0000620000000800 */
[----:B--2---:R-:W-:Y:S01]  /*3a00*/  FMUL R21, R13, R6 ;  /* 0x000000060d157220 */ /* 0x004fe20000400000 */
[C---:B------:R-:W-:Y:S01]  /*3a10*/  FADD R13, R17.reuse, -12583039 ;  /* 0xcb40007f110d7421 */ /* 0x040fe20000000000 */
[----:B------:R-:W-:-:S03]  /*3a20*/  SHF.L.U32 R17, R17, 0x17, RZ ;  /* 0x0000001711117819 */ /* 0x000fc600000006ff */
[C---:B------:R-:W-:Y:S02]  /*3a30*/  FFMA R13, R16.reuse, 1.4426950216293334961, -R13 ;  /* 0x3fb8aa3b100d7823 */ /* 0x040fe4000000080d */
[----:B------:R2:W3:Y:S01]  /*3a40*/  MUFU.EX2 R6, R9 ;  /* 0x0000000900067308 */ /* 0x0004e20000000800 */
[C---:B0-----:R-:W-:Y:S01]  /*3a50*/  FADD R5, R3.reuse, -12583039 ;  /* 0xcb40007f03057421 */ /* 0x041fe20000000000 */
[----:B------:R-:W-:Y:S01]  /*3a60*/  FFMA R13, R16, 1.925963033500011079e-08, R13 ;  /* 0x32a57060100d7823 */ /* 0x000fe2000000000d */
[----:B------:R-:W-:Y:S02]  /*3a70*/  SHF.L.U32 R3, R3, 0x17, RZ ;  /* 0x0000001703037819 */ /* 0x000fe400000006ff */
[----:B------:R-:W-:-:S03]  /*3a80*/  FFMA R5, R60, 1.4426950216293334961, -R5 ;  /* 0x3fb8aa3b3c057823 */ /* 0x000fc60000000805 */
[----:B------:R-:W0:Y:S01]  /*3a90*/  MUFU.EX2 R18, R13 ;  /* 0x0000000d00127308 */ /* 0x000e220000000800 */
[-C--:B--2---:R-:W-:Y:S01]  /*3aa0*/  FFMA.SAT R9, R64, R11.reuse, 0.5 ;  /* 0x3f00000040097423 */ /* 0x084fe2000000200b */
[----:B------:R-:W-:Y:S01]  /*3ab0*/  FFMA R5, R60, 1.925963033500011079e-08, R5 ;  /* 0x32a570603c057823 */ /* 0x000fe20000000005 */
[----:B-1----:R-:W-:Y:S01]  /*3ac0*/  FMUL R20, R15, R20 ;  /* 0x000000140f147220 */ /* 0x002fe20000400000 */
[----:B------:R-:W-:Y:S01]  /*3ad0*/  FFMA.SAT R15, R58, R11, 0.5 ;  /* 0x3f0000003a0f7423 */ /* 0x000fe2000000200b */
[----:B------:R-:W-:-:S03]  /*3ae0*/  FFMA.RM R12, R9, R2, 12582913 ;  /* 0x4b400001090c7423 */ /* 0x000fc60000004002 */
[----:B------:R-:W-:Y:S01]  /*3af0*/  FFMA.RM R15, R15, R2, 12582913 ;  /* 0x4b4000010f0f7423 */ /* 0x000fe20000004002 */
[----:B---3--:R-:W-:Y:S01]  /*3b00*/  FMUL R19, R7, R6 ;  /* 0x0000000607137220 */ /* 0x008fe20000400000 */
[----:B------:R-:W-:Y:S01]  /*3b10*/  FADD R9, R12, -12583039 ;  /* 0xcb40007f0c097421 */ /* 0x000fe20000000000 */
[----:B------:R-:W1:Y:S01]  /*3b20*/  MUFU.EX2 R6, R5 ;  /* 0x0000000500067308 */ /* 0x000e620000000800 */
[----:B------:R-:W-:Y:S02]  /*3b30*/  FADD R7, R15, -12583039 ;  /* 0xcb40007f0f077421 */ /* 0x000fe40000000000 */
[----:B------:R-:W-:Y:S02]  /*3b40*/  FFMA R9, R64, 1.4426950216293334961, -R9 ;  /* 0x3fb8aa3b40097823 */ /* 0x000fe40000000809 */
[----:B------:R-:W-:Y:S01]  /*3b50*/  FFMA R7, R58, 1.4426950216293334961, -R7 ;  /* 0x3fb8aa3b3a077823 */ /* 0x000fe20000000807 */
[----:B0-----:R-:W-:Y:S01]  /*3b60*/  FMUL R18, R17, R18 ;  /* 0x0000001211127220 */ /* 0x001fe20000400000 */
[----:B------:R-:W-:Y:S01]  /*3b70*/  FFMA R64, R64, 1.925963033500011079e-08, R9 ;  /* 0x32a5706040407823 */ /* 0x000fe20000000009 */
[----:B------:R-:W-:Y:S01]  /*3b80*/  FFMA.SAT R9, R62, R11, 0.5 ;  /* 0x3f0000003e097423 */ /* 0x000fe2000000200b */
[----:B------:R-:W-:-:S03]  /*3b90*/  FFMA R7, R58, 1.925963033500011079e-08, R7 ;  /* 0x32a570603a077823 */ /* 0x000fc60000000007 */
[----:B------:R-:W-:Y:S01]  /*3ba0*/  FFMA.RM R13, R9, R2, 12582913 ;  /* 0x4b400001090d7423 */ /* 0x000fe20000004002 */
[----:B------:R-:W0:Y:S01]  /*3bb0*/  MUFU.EX2 R8, R7 ;  /* 0x0000000700087308 */ /* 0x000e220000000800 */
[----:B------:R-:W-:Y:S02]  /*3bc0*/  IMAD.SHL.U32 R9, R15, 0x800000, RZ ;  /* 0x008000000f097824 */ /* 0x000fe400078e00ff */
[----:B-1----:R-:W-:Y:S01]  /*3bd0*/  FMUL R17, R3, R6 ;  /* 0x0000000603117220 */ /* 0x002fe20000400000 */
[----:B------:R-:W-:-:S04]  /*3be0*/  FADD R3, R13, -12583039 ;  /* 0xcb40007f0d037421 */ /* 0x000fc80000000000 */
[----:B------:R-:W-:-:S04]  /*3bf0*/  FFMA R3, R62, 1.4426950216293334961, -R3 ;  /* 0x3fb8aa3b3e037823 */ /* 0x000fc80000000803 */
[----:B------:R-:W-:Y:S01]  /*3c00*/  FFMA R62, R62, 1.925963033500011079e-08, R3 ;  /* 0x32a570603e3e7823 */ /* 0x000fe20000000003 */
[----:B------:R-:W-:Y:S01]  /*3c10*/  FFMA.SAT R3, R66, R11, 0.5 ;  /* 0x3f00000042037423 */ /* 0x000fe2000000200b */
[----:B0-----:R-:W-:-:S03]  /*3c20*/  FMUL R9, R9, R8 ;  /* 0x0000000809097220 */ /* 0x001fc60000400000 */
[----:B------:R-:W-:Y:S01]  /*3c30*/  FFMA.RM R5, R3, R2, 12582913 ;  /* 0x4b40000103057423 */ /* 0x000fe20000004002 */
[----:B------:R-:W-:Y:S01]  /*3c40*/  SHF.L.U32 R8, R12, 0x17, RZ ;  /* 0x000000170c087819 */ /* 0x000fe200000006ff */
[----:B------:R-:W0:Y:S02]  /*3c50*/  MUFU.EX2 R3, R64 ;  /* 0x0000004000037308 */ /* 0x000e240000000800 */
[C---:B------:R-:W-:Y:S01]  /*3c60*/  FADD R7, R5.reuse, -12583039 ;  /* 0xcb40007f05077421 */ /* 0x040fe20000000000 */
[----:B------:R-:W-:-:S03]  /*3c70*/  SHF.L.U32 R5, R5, 0x17, RZ ;  /* 0x0000001705057819 */ /* 0x000fc600000006ff */
[C---:B------:R-:W-:Y:S02]  /*3c80*/  FFMA R7, R66.reuse, 1.4426950216293334961, -R7 ;  /* 0x3fb8aa3b42077823 */ /* 0x040fe40000000807 */
[----:B------:R-:W1:Y:S02]  /*3c90*/  MUFU.EX2 R62, R62 ;  /* 0x0000003e003e7308 */ /* 0x000e640000000800 */
[----:B------:R-:W-:Y:S01]  /*3ca0*/  FFMA R66, R66, 1.925963033500011079e-08, R7 ;  /* 0x32a5706042427823 */ /* 0x000fe20000000007 */
[----:B------:R-:W-:-:S04]  /*3cb0*/  FFMA.SAT R7, R40, R11, 0.5 ;  /* 0x3f00000028077423 */ /* 0x000fc8000000200b */
[----:B------:R-:W-:Y:S01]  /*3cc0*/  FFMA.RM R12, R7, R2, 12582913 ;  /* 0x4b400001070c7423 */ /* 0x000fe20000004002 */
[----:B------:R-:W-:Y:S01]  /*3cd0*/  SHF.L.U32 R7, R13, 0x17, RZ ;  /* 0x000000170d077819 */ /* 0x000fe200000006ff */
[----:B0-----:R-:W-:Y:S01]  /*3ce0*/  FMUL R8, R8, R3 ;  /* 0x0000000308087220 */ /* 0x001fe20000400000 */
[----:B------:R-:W0:Y:S01]  /*3cf0*/  MUFU.EX2 R66, R66 ;  /* 0x0000004200427308 */ /* 0x000e220000000800 */
[----:B------:R-:W-:-:S04]  /*3d00*/  FADD R3, R12, -12583039 ;  /* 0xcb40007f0c037421 */ /* 0x000fc80000000000 */
[----:B------:R-:W-:Y:S01]  /*3d10*/  FFMA R3, R40, 1.4426950216293334961, -R3 ;  /* 0x3fb8aa3b28037823 */ /* 0x000fe20000000803 */
[----:B-1----:R-:W-:-:S03]  /*3d20*/  FMUL R7, R7, R62 ;  /* 0x0000003e07077220 */ /* 0x002fc60000400000 */
[----:B------:R-:W-:Y:S01]  /*3d30*/  FFMA R40, R40, 1.925963033500011079e-08, R3 ;  /* 0x32a5706028287823 */ /* 0x000fe20000000003 */
[----:B------:R-:W-:-:S04]  /*3d40*/  FFMA.SAT R3, R68, R11, 0.5 ;  /* 0x3f00000044037423 */ /* 0x000fc8000000200b */
[----:B------:R-:W-:Y:S01]  /*3d50*/  FFMA.RM R13, R3, R2, 12582913 ;  /* 0x4b400001030d7423 */ /* 0x000fe20000004002 */
[----:B------:R-:W1:Y:S01]  /*3d60*/  MUFU.EX2 R40, R40 ;  /* 0x0000002800287308 */ /* 0x000e620000000800 */
[----:B0-----:R-:W-:Y:S02]  /*3d70*/  FMUL R6, R5, R66 ;  /* 0x0000004205067220 */ /* 0x001fe40000400000 */
[----:B------:R-:W-:Y:S01]  /*3d80*/  FADD R3, R13, -12583039 ;  /* 0xcb40007f0d037421 */ /* 0x000fe20000000000 */
[----:B------:R-:W-:-:S03]  /*3d90*/  SHF.L.U32 R5, R12, 0x17, RZ ;  /* 0x000000170c057819 */ /* 0x000fc600000006ff */
[----:B------:R-:W-:-:S04]  /*3da0*/  FFMA R3, R68, 1.4426950216293334961, -R3 ;  /* 0x3fb8aa3b44037823 */ /* 0x000fc80000000803 */
[----:B------:R-:W-:Y:S01]  /*3db0*/  FFMA R68, R68, 1.925963033500011079e-08, R3 ;  /* 0x32a5706044447823 */ /* 0x000fe20000000003 */
        /* <DEDUP_REMOVED lines=16> */
[----:B0-----:R-:W-:Y:S01]  /*3ec0*/  FMUL R4, R4, R41 ;  /* 0x0000002904047220 */ /* 0x001fe20000400000 */
[----:B------:R-:W-:Y:S01]  /*3ed0*/  FADD R41, R13, -12583039 ;  /* 0xcb40007f0d297421 */ /* 0x000fe20000000000 */
[----:B------:R-:W0:Y:S01]  /*3ee0*/  MUFU.EX2 R15, R15 ;  /* 0x0000000f000f7308 */ /* 0x000e220000000800 */
[----:B-1----:R-:W-:Y:S02]  /*3ef0*/  FMUL R3, R3, R42 ;  /* 0x0000002a03037220 */ /* 0x002fe40000400000 */
[----:B------:R-:W-:-:S04]  /*3f00*/  FFMA R41, R46, 1.4426950216293334961, -R41 ;  /* 0x3fb8aa3b2e297823 */ /* 0x000fc80000000829 */
[----:B------:R-:W-:Y:S01]  /*3f10*/  FFMA R46, R46, 1.925963033500011079e-08, R41 ;  /* 0x32a570602e2e7823 */ /* 0x000fe20000000029 */
[-C--:B------:R-:W-:Y:S01]  /*3f20*/  FFMA.SAT R41, R10, R11.reuse, 0.5 ;  /* 0x3f0000000a297423 */ /* 0x080fe2000000200b */
[----:B------:R-:W-:Y:S02]  /*3f30*/  FFMA.SAT R11, R0, R11, 0.5 ;  /* 0x3f000000000b7423 */ /* 0x000fe4000000200b */
[----:B------:R-:W-:Y:S01]  /*3f40*/  MUFU.EX2 R43, R46 ;  /* 0x0000002e002b7308 */ /* 0x000fe20000000800 */
[-C--:B------:R-:W-:Y:S01]  /*3f50*/  FFMA.RM R14, R41, R2.reuse, 12582913 ;  /* 0x4b400001290e7423 */ /* 0x080fe20000004002 */
[----:B------:R-:W-:Y:S01]  /*3f60*/  FFMA.RM R11, R11, R2, 12582913 ;  /* 0x4b4000010b0b7423 */ /* 0x000fe20000004002 */
[----:B------:R-:W-:Y:S02]  /*3f70*/  IMAD.SHL.U32 R2, R12, 0x800000, RZ ;  /* 0x008000000c027824 */ /* 0x000fe400078e00ff */
[C---:B------:R-:W-:Y:S01]  /*3f80*/  FADD R41, R14.reuse, -12583039 ;  /* 0xcb40007f0e297421 */ /* 0x040fe20000000000 */
[----:B------:R-:W-:Y:S01]  /*3f90*/  SHF.L.U32 R14, R14, 0x17, RZ ;  /* 0x000000170e0e7819 */ /* 0x000fe200000006ff */
[----:B0-----:R-:W-:-:S02]  /*3fa0*/  FMUL R2, R2, R15 ;  /* 0x0000000f02027220 */ /* 0x001fc40000400000 */
[----:B------:R-:W-:-:S04]  /*3fb0*/  FFMA R41, R10, 1.4426950216293334961, -R41 ;  /* 0x3fb8aa3b0a297823 */ /* 0x000fc80000000829 */
[----:B------:R-:W-:Y:S01]  /*3fc0*/  FFMA R16, R10, 1.925963033500011079e-08, R41 ;  /* 0x32a570600a107823 */ /* 0x000fe20000000029 */
[----:B------:R-:W-:-:S03]  /*3fd0*/  FADD R41, R11, -12583039 ;  /* 0xcb40007f0b297421 */ /* 0x000fc60000000000 */
[----:B------:R-:W0:Y:S01]  /*3fe0*/  MUFU.EX2 R47, R16 ;  /* 0x00000010002f7308 */ /* 0x000e220000000800 */
[----:B------:R-:W-:-:S04]  /*3ff0*/  FFMA R41, R0, 1.4426950216293334961, -R41 ;  /* 0x3fb8aa3b00297823 */ /* 0x000fc80000000829 */
[----:B------:R-:W-:Y:S01]  /*4000*/  FFMA R40, R0, 1.925963033500011079e-08, R41 ;  /* 0x32a5706000287823 */ /* 0x000fe20000000029 */
[----:B------:R-:W-:-:S04]  /*4010*/  FADD R41, RZ, R37 ;  /* 0x00000025ff297221 */ /* 0x000fc80000000000 */
        /* <DEDUP_REMOVED lines=25> */
[----:B------:R-:W0:Y:S02]  /*41b0*/  MUFU.EX2 R41, R40 ;  /* 0x0000002800297308 */ /* 0x000e240000000800 */
[----:B------:R-:W-:Y:S01]  /*41c0*/  FADD R15, R0, R5 ;  /* 0x00000005000f7221 */ /* 0x000fe20000000000 */
[----:B------:R-:W-:-:S03]  /*41d0*/  SHF.L.U32 R0, R13, 0x17, RZ ;  /* 0x000000170d007819 */ /* 0x000fc600000006ff */
[----:B------:R-:W-:Y:S02]  /*41e0*/  FADD R10, R15, R4 ;  /* 0x000000040f0a7221 */ /* 0x000fe40000000000 */
[----:B------:R-:W-:Y:S02]  /*41f0*/  FMUL R0, R0, R43 ;  /* 0x0000002b00007220 */ /* 0x000fe40000400000 */
[----:B------:R-:W-:Y:S01]  /*4200*/  FADD R13, R10, R3 ;  /* 0x000000030a0d7221 */ /* 0x000fe20000000000 */
[----:B------:R-:W-:-:S03]  /*4210*/  SHF.L.U32 R10, R11, 0x17, RZ ;  /* 0x000000170b0a7819 */ /* 0x000fc600000006ff */
[----:B------:R-:W-:Y:S02]  /*4220*/  FADD R13, R13, R2 ;  /* 0x000000020d0d7221 */ /* 0x000fe40000000000 */
[----:B0-----:R-:W-:Y:S02]  /*4230*/  FMUL R10, R10, R41 ;  /* 0x000000290a0a7220 */ /* 0x001fe40000400000 */
        /* <DEDUP_REMOVED lines=12> */
.L_x_25641:
        /* <DEDUP_REMOVED lines=12> */
[----:B0-----:R-:W-:Y:S05]  /*43c0*/  CALL.REL.NOINC `($__internal_413_$__cuda_sm3x_div_rn_noftz_f32_slowpath) ;  /* 0x00000040003c7944 */ /* 0x001fea0003c00000 */
[----:B------:R-:W-:-:S07]  /*43d0*/  MOV R14, R11 ;  /* 0x0000000b000e7202 */ /* 0x000fce0000000f00 */
.L_x_25566:
[----:B------:R-:W-:Y:S05]  /*43e0*/  BSYNC.RECONVERGENT B2 ;  /* 0x0000000000027941 */ /* 0x000fea0003800200 */
.L_x_25565:
        /* <DEDUP_REMOVED lines=12> */
[----:B0-----:R-:W-:Y:S05]  /*44b0*/  CALL.REL.NOINC `($__internal_413_$__cuda_sm3x_div_rn_noftz_f32_slowpath) ;  /* 0x0000004000007944 */ /* 0x001fea0003c00000 */
[----:B------:R-:W-:-:S07]  /*44c0*/  MOV R15, R11 ;  /* 0x0000000b000f7202 */ /* 0x000fce0000000f00 */
.L_x_25568:
[----:B------:R-:W-:Y:S05]  /*44d0*/  BSYNC.RECONVERGENT B2 ;  /* 0x0000000000027941 */ /* 0x000fea0003800200 */
.L_x_25567:
        /* <DEDUP_REMOVED lines=12> */
[----:B0-----:R-:W-:Y:S05]  /*45a0*/  CALL.REL.NOINC `($__internal_413_$__cuda_sm3x_div_rn_noftz_f32_slowpath) ;  /* 0x0000003c00c47944 */ /* 0x001fea0003c00000 */
[----:B------:R-:W-:-:S07]  /*45b0*/  MOV R28, R11 ;  /* 0x0000000b001c7202 */ /* 0x000fce0000000f00 */
.L_x_25570:
[----:B------:R-:W-:Y:S05]  /*45c0*/  BSYNC.RECONVERGENT B2 ;  /* 0x0000000000027941 */ /* 0x000fea0003800200 */
.L_x_25569:
        /* <DEDUP_REMOVED lines=13> */
[----:B------:R-:W-:-:S07]  /*46a0*/  IMAD.MOV.U32 R29, RZ, RZ, R11 ;  /* 0x000000ffff1d7224 */ /* 0x000fce00078e000b */
.L_x_25572:
[----:B------:R-:W-:Y:S05]  /*46b0*/  BSYNC.RECONVERGENT B2 ;  /* 0x0000000000027941 */ /* 0x000fea0003800200 */
.L_x_25571:
        /* <DEDUP_REMOVED lines=14> */
.L_x_25574:
[----:B------:R-:W-:Y:S05]  /*47a0*/  BSYNC.RECONVERGENT B2 ;  /* 0x0000000000027941 */ /* 0x000fea0003800200 */
.L_x_25573:
        /* <DEDUP_REMOVED lines=14> */
.L_x_25576:
[----:B------:R-:W-:Y:S05]  /*4890*/  BSYNC.RECONVERGENT B2 ;  /* 0x0000000000027941 */ /* 0x000fea0003800200 */
.L_x_25575:
        /* <DEDUP_REMOVED lines=12> */
[----:B0-----:R-:W-:Y:S05]  /*4960*/  CALL.REL.NOINC `($__internal_413_$__cuda_sm3x_div_rn_noftz_f32_slowpath) ;  /* 0x0000003800d47944 */ /* 0x001fea0003c00000 */
[----:B------:R-:W-:-:S07]  /*4970*/  MOV R40, R11 ;  /* 0x0000000b00287202 */ /* 0x000fce0000000f00 */
.L_x_25578:
[----:B------:R-:W-:Y:S05]  /*4980*/  BSYNC.RECONVERGENT B2 ;  /* 0x0000000000027941 */ /* 0x000fea0003800200 */
.L_x_25577:
        /* <DEDUP_REMOVED lines=14> */
.L_x_25580:
[----:B------:R-:W-:Y:S05]  /*4a70*/  BSYNC.RECONVERGENT B2 ;  /* 0x0000000000027941 */ /* 0x000fea0003800200 */
.L_x_25579:
        /* <DEDUP_REMOVED lines=14> */
.L_x_25582:
[----:B------:R-:W-:Y:S05]  /*4b60*/  BSYNC.RECONVERGENT B2 ;  /* 0x0000000000027941 */ /* 0x000fea0003800200 */
.L_x_25581:
        /* <DEDUP_REMOVED lines=12> */
[----:B------:R-:W-:Y:S05]  /*4c30*/  CALL.REL.NOINC `($__internal_413_$__cuda_sm3x_div_rn_noftz_f32_slowpath) ;  /* 0x0000003800207944 */ /* 0x000fea0003c00000 */
[----:B------:R-:W-:-:S07]  /*4c40*/  MOV R43, R11 ;  /* 0x0000000b002b7202 */ /* 0x000fce0000000f00 */
.L_x_25584:
[----:B------:R-:W-:Y:S05]  /*4c50*/  BSYNC.RECONVERGENT B2 ;  /* 0x0000000000027941 */ /* 0x000fea0003800200 */
.L_x_25583:
        /* <DEDUP_REMOVED lines=12> */
[----:B------:R-:W-:Y:S05]  /*4d20*/  CALL.REL.NOINC `($__internal_413_$__cuda_sm3x_div_rn_noftz_f32_slowpath) ;  /* 0x0000003400e47944 */ /* 0x000fea0003c00000 */
[----:B------:R-:W-:-:S07]  /*4d30*/  IMAD.MOV.U32 R32, RZ, RZ, R11 ;  /* 0x000000ffff207224 */ /* 0x000fce00078e000b */
.L_x_25586:
[----:B------:R-:W-:Y:S05]  /*4d40*/  BSYNC.RECONVERGENT B2 ;  /* 0x0000000000027941 */ /* 0x000fea0003800200 */
.L_x_25585:
        /* <DEDUP_REMOVED lines=13> */
[----:B------:R-:W-:-:S07]  /*4e20*/  MOV R33, R11 ;  /* 0x0000000b00217202 */ /* 0x000fce0000000f00 */
.L_x_25588:
[----:B------:R-:W-:Y:S05]  /*4e30*/  BSYNC.RECONVERGENT B2 ;  /* 0x0000000000027941 */ /* 0x000fea0003800200 */
.L_x_25587:
        /* <DEDUP_REMOVED lines=14> */
.L_x_25590:
[----:B------:R-:W-:Y:S05]  /*4f20*/  BSYNC.RECONVERGENT B2 ;  /* 0x0000000000027941 */ /* 0x000fea0003800200 */
.L_x_25589:
        /* <DEDUP_REMOVED lines=12> */
[----:B------:R-:W-:Y:S05]  /*4ff0*/  CALL.REL.NOINC `($__internal_413_$__cuda_sm3x_div_rn_noftz_f32_slowpath) ;  /* 0x0000003400307944 */ /* 0x000fea0003c00000 */
[----:B------:R-:W-:-:S07]  /*5000*/  MOV R27, R11 ;  /* 0x0000000b001b7202 */ /* 0x000fce0000000f00 */
.L_x_25592:
[----:B------:R-:W-:Y:S05]  /*5010*/  BSYNC.RECONVERGENT B2 ;  /* 0x0000000000027941 */ /* 0x000fea0003800200 */
.L_x_25591:
        /* <DEDUP_REMOVED lines=14> */
.L_x_25594:
[----:B------:R-:W-:Y:S05]  /*5100*/  BSYNC.RECONVERGENT B2 ;  /* 0x0000000000027941 */ /* 0x000fea0003800200 */
.L_x_25593:
        /* <DEDUP_REMOVED lines=12> */
[----:B------:R-:W-:Y:S05]  /*51d0*/  CALL.REL.NOINC `($__internal_413_$__cuda_sm3x_div_rn_noftz_f32_slowpath) ;  /* 0x0000003000b87944 */ /* 0x000fea0003c00000 */
[----:B------:R-:W-:-:S07]  /*51e0*/  MOV R25, R11 ;  /* 0x0000000b00197202 */ /* 0x000fce0000000f00 */
.L_x_25596:
[----:B------:R-:W-:Y:S05]  /*51f0*/  BSYNC.RECONVERGENT B2 ;  /* 0x0000000000027941 */ /* 0x000fea0003800200 */
.L_x_25595:
        /* <DEDUP_REMOVED lines=14> */
.L_x_25598:
[----:B------:R-:W-:Y:S05]  /*52e0*/  BSYNC.RECONVERGENT B2 ;  /* 0x0000000000027941 */ /* 0x000fea0003800200 */
.L_x_25597:
        /* <DEDUP_REMOVED lines=14> */
.L_x_25600:
[----:B------:R-:W-:Y:S05]  /*53d0*/  BSYNC.RECONVERGENT B2 ;  /* 0x0000000000027941 */ /* 0x000fea0003800200 */
.L_x_25599:
        /* <DEDUP_REMOVED lines=14> */
.L_x_25602:
[----:B------:R-:W-:Y:S05]  /*54c0*/  BSYNC.RECONVERGENT B2 ;  /* 0x0000000000027941 */ /* 0x000fea0003800200 */
.L_x_25601:
        /* <DEDUP_REMOVED lines=14> */
.L_x_25604:
[----:B------:R-:W-:Y:S05]  /*55b0*/  BSYNC.RECONVERGENT B2 ;  /* 0x0000000000027941 */ /* 0x000fea0003800200 */
.L_x_25603:
        /* <DEDUP_REMOVED lines=14> */
.L_x_25606:
[----:B------:R-:W-:Y:S05]  /*56a0*/  BSYNC.RECONVERGENT B2 ;  /* 0x0000000000027941 */ /* 0x000fea0003800200 */
.L_x_25605:
        /* <DEDUP_REMOVED lines=14> */
.L_x_25608:
[----:B------:R-:W-:Y:S05]  /*5790*/  BSYNC.RECONVERGENT B2 ;  /* 0x0000000000027941 */ /* 0x000fea0003800200 */
.L_x_25607:
        /* <DEDUP_REMOVED lines=14> */
.L_x_25610:
[----:B------:R-:W-:Y:S05]  /*5880*/  BSYNC.RECONVERGENT B2 ;  /* 0x0000000000027941 */ /* 0x000fea0003800200 */
.L_x_25609:
        /* <DEDUP_REMOVED lines=14> */
.L_x_25612:
[----:B------:R-:W-:Y:S05]  /*5970*/  BSYNC.RECONVERGENT B2 ;  /* 0x0000000000027941 */ /* 0x000fea0003800200 */
.L_x_25611:
        /* <DEDUP_REMOVED lines=14> */
.L_x_25614:
[----:B------:R-:W-:Y:S05]  /*5a60*/  BSYNC.RECONVERGENT B2 ;  /* 0x0000000000027941 */ /* 0x000fea0003800200 */
.L_x_25613:
        /* <DEDUP_REMOVED lines=14> */
.L_x_25616:
[----:B------:R-:W-:Y:S05]  /*5b50*/  BSYNC.RECONVERGENT B2 ;  /* 0x0000000000027941 */ /* 0x000fea0003800200 */
.L_x_25615:
        /* <DEDUP_REMOVED lines=14> */
.L_x_25618:
[----:B------:R-:W-:Y:S05]  /*5c40*/  BSYNC.RECONVERGENT B2 ;  /* 0x0000000000027941 */ /* 0x000fea0003800200 */
.L_x_25617:
        /* <DEDUP_REMOVED lines=14> */
.L_x_25620:
[----:B------:R-:W-:Y:S05]  /*5d30*/  BSYNC.RECONVERGENT B2 ;  /* 0x0000000000027941 */ /* 0x000fea0003800200 */
.L_x_25619:
        /* <DEDUP_REMOVED lines=14> */
.L_x_25622:
[----:B------:R-:W-:Y:S05]  /*5e20*/  BSYNC.RECONVERGENT B2 ;  /* 0x0000000000027941 */ /* 0x000fea0003800200 */
.L_x_25621:
        /* <DEDUP_REMOVED lines=14> */
.L_x_25624:
[----:B------:R-:W-:Y:S05]  /*5f10*/  BSYNC.RECONVERGENT B2 ;  /* 0x0000000000027941 */ /* 0x000fea0003800200 */
.L_x_25623:
        /* <DEDUP_REMOVED lines=14> */
.L_x_25626:
[----:B------:R-:W-:Y:S05]  /*6000*/  BSYNC.RECONVERGENT B2 ;  /* 0x0000000000027941 */ /* 0x000fea0003800200 */
.L_x_25625:
        /* <DEDUP_REMOVED lines=14> */
.L_x_25628:
[----:B------:R-:W-:Y:S05]  /*60f0*/  BSYNC.RECONVERGENT B2 ;  /* 0x0000000000027941 */ /* 0x000fea0003800200 */
.L_x_25627:
[----:B------:R-:W0:Y:S01]  /*6100*/  S2R R0, SR_TID.X ;  /* 0x0000000000007919 */ /* 0x000e220000002100 */
[----:B------:R-:W-:Y:S02]  /*6110*/  IMAD R10, R44, UR36, RZ ;  /* 0x000000242c0a7c24 */ /* 0x000fe4000f8e02ff */
[----:B------:R-:W-:Y:S01]  /*6120*/  HFMA2 R11, -RZ, RZ, 0, 0 ;  /* 0x00000000ff0b7431 */ /* 0x000fe200000001ff */
[C---:B------:R-:W-:Y:S01]  /*6130*/  R2UR UR4, R38.reuse ;  /* 0x00000000260472ca */ /* 0x040fe200000e0000 */
[----:B------:R-:W-:Y:S01]  /*6140*/  IMAD R17, R45, UR37, R10 ;  /* 0x000000252d117c24 */ /* 0x000fe2000f8e020a */
[C---:B------:R-:W-:Y:S02]  /*6150*/  R2UR UR5, R39.reuse ;  /* 0x00000000270572ca */ /* 0x040fe400000e0000 */
        /* <DEDUP_REMOVED lines=8> */
[----:B0-----:R-:W-:-:S04]  /*61e0*/  SHF.L.U32 R0, R0, 0x1, RZ ;  /* 0x0000000100007819 */ /* 0x001fc800000006ff */
[----:B------:R-:W-:-:S05]  /*61f0*/  MOV R10, R0 ;  /* 0x00000000000a7202 */ /* 0x000fca0000000f00 */
[----:B------:R-:W-:-:S05]  /*6200*/  IMAD.WIDE.U32 R12, R45, UR36, R10 ;  /* 0x000000242d0c7c25 */ /* 0x000fca000f8e000a */
[----:B------:R-:W-:Y:S02]  /*6210*/  IADD3 R10, PT, PT, R13, R17, RZ ;  /* 0x000000110d0a7210 */ /* 0x000fe40007ffe0ff */
[----:B------:R-:W-:Y:S02]  /*6220*/  IADD3 R13, P2, PT, R12, 0x140, RZ ;  /* 0x000001400c0d7810 */ /* 0x000fe40007f5e0ff */
[----:B------:R-:W-:-:S04]  /*6230*/  LEA.HI R16, P0, R10, R12, RZ, 0x1 ;  /* 0x0000000c0a107211 */ /* 0x000fc800078108ff */
[----:B------:R-:W-:-:S04]  /*6240*/  IADD3.X R11, PT, PT, RZ, R10, RZ, P0, !PT ;  /* 0x0000000aff0b7210 */ /* 0x000fc800007fe4ff */
[C---:B------:R-:W-:Y:S02]  /*6250*/  SHF.L.U64.HI R11, R16.reuse, 0x2, R11 ;  /* 0x00000002100b7819 */ /* 0x040fe4000001020b */
[----:B------:R-:W-:-:S04]  /*6260*/  SHF.L.U32 R16, R16, 0x2, RZ ;  /* 0x0000000210107819 */ /* 0x000fc800000006ff */
        /* <DEDUP_REMOVED lines=11> */
[----:B------:R-:W-:Y:S02]  /*6320*/  IADD3 R36, P0, PT, R36, UR42, RZ ;  /* 0x0000002a24247c10 */ /* 0x000fe4000ff1e0ff */
[C---:B0-----:R-:W-:Y:S02]  /*6330*/  IADD3 R17, P1, PT, R12.reuse, 0xc0, RZ ;  /* 0x000000c00c117810 */ /* 0x041fe40007f3e0ff */
[----:B------:R-:W-:Y:S02]  /*6340*/  IADD3.X R37, PT, PT, R11, UR43, RZ, P0, !PT ;  /* 0x0000002b0b257c10 */ /* 0x000fe400087fe4ff */
[----:B------:R-:W-:-:S03]  /*6350*/  IADD3 R11, P0, PT, R12, 0x80, RZ ;  /* 0x000000800c0b7810 */ /* 0x000fc60007f1e0ff */
[----:B------:R0:W-:Y:S01]  /*6360*/  STG.E.64 desc[UR4][R36.64], R28 ;  /* 0x0000001c24007986 */ /* 0x0001e2000c101b04 */
[----:B------:R-:W-:-:S04]  /*6370*/  IADD3.X R16, PT, PT, RZ, R10, RZ, P0, !PT ;  /* 0x0000000aff107210 */ /* 0x000fc800007fe4ff */
[----:B------:R-:W-:-:S04]  /*6380*/  LEA.HI R11, P0, R16, R11, RZ, 0x1 ;  /* 0x0000000b100b7211 */ /* 0x000fc800078108ff */
[C---:B------:R-:W-:Y:S02]  /*6390*/  SHF.L.U32 R14, R11.reuse, 0x2, RZ ;  /* 0x000000020b0e7819 */ /* 0x040fe400000006ff */
[----:B------:R-:W-:Y:S02]  /*63a0*/  IADD3.X R16, PT, PT, RZ, R16, RZ, P0, !PT ;  /* 0x00000010ff107210 */ /* 0x000fe400007fe4ff */
[----:B------:R-:W-:Y:S02]  /*63b0*/  LOP3.LUT R14, R14, 0xfffffff8, RZ, 0xc0, !PT ;  /* 0xfffffff80e0e7812 */ /* 0x000fe400078ec0ff */
[----:B------:R-:W-:Y:S02]  /*63c0*/  SHF.L.U64.HI R11, R11, 0x2, R16 ;  /* 0x000000020b0b7819 */ /* 0x000fe40000010210 */
[----:B------:R-:W-:Y:S02]  /*63d0*/  IADD3 R14, P0, PT, R14, UR42, RZ ;  /* 0x0000002a0e0e7c10 */ /* 0x000fe4000ff1e0ff */
[----:B0-----:R-:W-:-:S02]  /*63e0*/  IADD3.X R28, PT, PT, RZ, R10, RZ, P1, !PT ;  /* 0x0000000aff1c7210 */ /* 0x001fc40000ffe4ff */
[----:B------:R-:W-:Y:S02]  /*63f0*/  IADD3.X R15, PT, PT, R11, UR43, RZ, P0, !PT ;  /* 0x0000002b0b0f7c10 */ /* 0x000fe400087fe4ff */
[----:B------:R-:W-:Y:S02]  /*6400*/  LEA.HI R17, P0, R28, R17, RZ, 0x1 ;  /* 0x000000111c117211 */ /* 0x000fe400078108ff */
[C---:B------:R-:W-:Y:S01]  /*6410*/  IADD3 R36, P6, PT, R12.reuse, 0x240, RZ ;  /* 0x000002400c247810 */ /* 0x040fe20007fde0ff */
[----:B------:R0:W-:Y:S01]  /*6420*/  STG.E.64 desc[UR4][R14.64], R30 ;  /* 0x0000001e0e007986 */ /* 0x0001e2000c101b04 */
[----:B------:R-:W-:Y:S02]  /*6430*/  IADD3.X R28, PT, PT, RZ, R28, RZ, P0, !PT ;  /* 0x0000001cff1c7210 */ /* 0x000fe400007fe4ff */
[----:B------:R-:W-:Y:S02]  /*6440*/  IADD3 R11, P0, PT, R12, 0x100, RZ ;  /* 0x000001000c0b7810 */ /* 0x000fe40007f1e0ff */
[----:B------:R-:W-:-:S02]  /*6450*/  SHF.L.U32 R16, R17, 0x2, RZ ;  /* 0x0000000211107819 */ /* 0x000fc400000006ff */
[----:B------:R-:W-:Y:S01]  /*6460*/  SHF.L.U64.HI R17, R17, 0x2, R28 ;  /* 0x0000000211117819 */ /* 0x000fe2000001021c */
[----:B------:R-:W-:Y:S01]  /*6470*/  IMAD.X R28, RZ, RZ, R10, P0 ;  /* 0x000000ffff1c7224 */ /* 0x000fe200000e060a */
[----:B------:R-:W-:-:S04]  /*6480*/  LOP3.LUT R16, R16, 0xfffffff8, RZ, 0xc0, !PT ;  /* 0xfffffff810107812 */ /* 0x000fc800078ec0ff */
[----:B------:R-:W-:Y:S02]  /*6490*/  IADD3 R16, P0, PT, R16, UR42, RZ ;  /* 0x0000002a10107c10 */ /* 0x000fe4000ff1e0ff */
[----:B------:R-:W-:Y:S02]  /*64a0*/  LEA.HI R11, P1, R28, R11, RZ, 0x1 ;  /* 0x0000000b1c0b7211 */ /* 0x000fe400078308ff */
[----:B0-----:R-:W-:Y:S02]  /*64b0*/  IADD3.X R14, PT, PT, RZ, R10, RZ, P2, !PT ;  /* 0x0000000aff0e7210 */ /* 0x001fe400017fe4ff */
[----:B------:R-:W-:Y:S02]  /*64c0*/  IADD3.X R17, PT, PT, R17, UR43, RZ, P0, !PT ;  /* 0x0000002b11117c10 */ /* 0x000fe400087fe4ff */
[----:B------:R-:W-:Y:S02]  /*64d0*/  LEA.HI R13, P0, R14, R13, RZ, 0x1 ;  /* 0x0000000d0e0d7211 */ /* 0x000fe400078108ff */
[----:B------:R-:W-:Y:S01]  /*64e0*/  IADD3.X R28, PT, PT, RZ, R28, RZ, P1, !PT ;  /* 0x0000001cff1c7210 */ /* 0x000fe20000ffe4ff */
[----:B------:R0:W-:Y:S01]  /*64f0*/  STG.E.64 desc[UR4][R16.64], R40 ;  /* 0x0000002810007986 */ /* 0x0001e2000c101b04 */
[----:B------:R-:W-:-:S02]  /*6500*/  IADD3.X R14, PT, PT, RZ, R14, RZ, P0, !PT ;  /* 0x0000000eff0e7210 */ /* 0x000fc400007fe4ff */
[C---:B------:R-:W-:Y:S02]  /*6510*/  SHF.L.U64.HI R15, R11.reuse, 0x2, R28 ;  /* 0x000000020b0f7819 */ /* 0x040fe4000001021c */
[----:B------:R-:W-:Y:S02]  /*6520*/  SHF.L.U32 R11, R11, 0x2, RZ ;  /* 0x000000020b0b7819 */ /* 0x000fe400000006ff */
[----:B------:R-:W-:Y:S02]  /*6530*/  IADD3 R28, P0, PT, R12, 0x180, RZ ;  /* 0x000001800c1c7810 */ /* 0x000fe40007f1e0ff */
[----:B------:R-:W-:Y:S02]  /*6540*/  SHF.L.U64.HI R29, R13, 0x2, R14 ;  /* 0x000000020d1d7819 */ /* 0x000fe4000001020e */
[----:B------:R-:W-:Y:S02]  /*6550*/  LOP3.LUT R14, R11, 0xfffffff8, RZ, 0xc0, !PT ;  /* 0xfffffff80b0e7812 */ /* 0x000fe400078ec0ff */
[----:B------:R-:W-:-:S02]  /*6560*/  IADD3.X R11, PT, PT, RZ, R10, RZ, P0, !PT ;  /* 0x0000000aff0b7210 */ /* 0x000fc400007fe4ff */
[----:B------:R-:W-:Y:S02]  /*6570*/  SHF.L.U32 R13, R13, 0x2, RZ ;  /* 0x000000020d0d7819 */ /* 0x000fe400000006ff */
[----:B------:R-:W-:Y:S02]  /*6580*/  LEA.HI R28, P2, R11, R28, RZ, 0x1 ;  /* 0x0000001c0b1c7211 */ /* 0x000fe400078508ff */
[----:B------:R-:W-:Y:S02]  /*6590*/  LOP3.LUT R13, R13, 0xfffffff8, RZ, 0xc0, !PT ;  /* 0xfffffff80d0d7812 */ /* 0x000fe400078ec0ff */
[----:B------:R-:W-:Y:S02]  /*65a0*/  IADD3.X R11, PT, PT, RZ, R11, RZ, P2, !PT ;  /* 0x0000000bff0b7210 */ /* 0x000fe400017fe4ff */
[----:B------:R-:W-:Y:S02]  /*65b0*/  IADD3 R14, P0, PT, R14, UR42, RZ ;  /* 0x0000002a0e0e7c10 */ /* 0x000fe4000ff1e0ff */
[C---:B------:R-:W-:Y:S01]  /*65c0*/  SHF.L.U64.HI R11, R28.reuse, 0x2, R11 ;  /* 0x000000021c0b7819 */ /* 0x040fe2000001020b */
[----:B------:R-:W-:Y:S01]  /*65d0*/  IMAD.SHL.U32 R28, R28, 0x4, RZ ;  /* 0x000000041c1c7824 */ /* 0x000fe200078e00ff */
[----:B0-----:R-:W-:-:S02]  /*65e0*/  IADD3 R16, P1, PT, R13, UR42, RZ ;  /* 0x0000002a0d107c10 */ /* 0x001fc4000ff3e0ff */
[----:B------:R-:W-:Y:S02]  /*65f0*/  IADD3.X R15, PT, PT, R15, UR43, RZ, P0, !PT ;  /* 0x0000002b0f0f7c10 */ /* 0x000fe400087fe4ff */
[----:B------:R-:W-:Y:S02]  /*6600*/  IADD3.X R17, PT, PT, R29, UR43, RZ, P1, !PT ;  /* 0x0000002b1d117c10 */ /* 0x000fe40008ffe4ff */
[----:B------:R-:W-:Y:S01]  /*6610*/  LOP3.LUT R28, R28, 0xfffffff8, RZ, 0xc0, !PT ;  /* 0xfffffff81c1c7812 */ /* 0x000fe200078ec0ff */
[----:B------:R0:W-:Y:S01]  /*6620*/  STG.E.64 desc[UR4][R14.64], R42 ;  /* 0x0000002a0e007986 */ /* 0x0001e2000c101b04 */
[C---:B------:R-:W-:Y:S02]  /*6630*/  IADD3 R40, P0, PT, R12.reuse, 0x1c0, RZ ;  /* 0x000001c00c287810 */ /* 0x040fe40007f1e0ff */
[----:B------:R-:W-:Y:S01]  /*6640*/  IADD3 R37, P1, PT, R12, 0x200, RZ ;  /* 0x000002000c257810 */ /* 0x000fe20007f3e0ff */
[----:B------:R1:W-:Y:S01]  /*6650*/  STG.E.64 desc[UR6][R16.64], R32 ;  /* 0x0000002010007986 */ /* 0x0003e2000c101b06 */
[----:B------:R-:W-:-:S02]  /*6660*/  IADD3 R28, P2, PT, R28, UR42, RZ ;  /* 0x0000002a1c1c7c10 */ /* 0x000fc4000ff5e0ff */
[C---:B------:R-:W-:Y:S02]  /*6670*/  IADD3 R30, P5, PT, R12.reuse, 0x280, RZ ;  /* 0x000002800c1e7810 */ /* 0x040fe40007fbe0ff */
[-C--:B------:R-:W-:Y:S02]  /*6680*/  IADD3.X R41, PT, PT, RZ, R10.reuse, RZ, P0, !PT ;  /* 0x0000000aff297210 */ /* 0x080fe400007fe4ff */
[----:B------:R-:W-:Y:S02]  /*6690*/  IADD3.X R29, PT, PT, R11, UR43, RZ, P2, !PT ;  /* 0x0000002b0b1d7c10 */ /* 0x000fe400097fe4ff */
[----:B------:R-:W-:Y:S02]  /*66a0*/  IADD3.X R31, PT, PT, RZ, R10, RZ, P5, !PT ;  /* 0x0000000aff1f7210 */ /* 0x000fe40002ffe4ff */
[C---:B0-----:R-:W-:Y:S01]  /*66b0*/  IADD3 R15, P4, PT, R12.reuse, 0x2c0, RZ ;  /* 0x000002c00c0f7810 */ /* 0x041fe20007f9e0ff */
[----:B------:R0:W-:Y:S01]  /*66c0*/  STG.E.64 desc[UR4][R28.64], R26 ;  /* 0x0000001a1c007986 */ /* 0x0001e2000c101b04 */
[----:B------:R-:W-:-:S02]  /*66d0*/  IADD3 R14, P3, PT, R12, 0x300, RZ ;  /* 0x000003000c0e7810 */ /* 0x000fc40007f7e0ff */
[-C--:B-1----:R-:W-:Y:S02]  /*66e0*/  IADD3.X R32, PT, PT, RZ, R10.reuse, RZ, P1, !PT ;  /* 0x0000000aff207210 */ /* 0x082fe40000ffe4ff */
[----:B------:R-:W-:Y:S02]  /*66f0*/  IADD3.X R17, PT, PT, RZ, R10, RZ, P6, !PT ;  /* 0x0000000aff117210 */ /* 0x000fe400037fe4ff */
[----:B------:R-:W-:Y:S02]  /*6700*/  LEA.HI R40, P6, R41, R40, RZ, 0x1 ;  /* 0x0000002829287211 */ /* 0x000fe400078d08ff */
[----:B------:R-:W-:Y:S02]  /*6710*/  LEA.HI R33, P5, R32, R37, RZ, 0x1 ;  /* 0x0000002520217211 */ /* 0x000fe400078b08ff */
[----:B------:R-:W-:Y:S02]  /*6720*/  IADD3.X R16, PT, PT, RZ, R10, RZ, P4, !PT ;  /* 0x0000000aff107210 */ /* 0x000fe400027fe4ff */
[----:B------:R-:W-:-:S02]  /*6730*/  IADD3.X R37, PT, PT, RZ, R41, RZ, P6, !PT ;  /* 0x00000029ff257210 */ /* 0x000fc400037fe4ff */
[----:B0-----:R-:W-:Y:S01]  /*6740*/  LEA.HI R28, P4, R17, R36, RZ, 0x1 ;  /* 0x00000024111c7211 */ /* 0x001fe200078908ff */
[----:B------:R-:W-:Y:S01]  /*6750*/  IMAD.SHL.U32 R36, R40, 0x4, RZ ;  /* 0x0000000428247824 */ /* 0x000fe200078e00ff */
[----:B------:R-:W-:Y:S02]  /*6760*/  IADD3.X R26, PT, PT, RZ, R32, RZ, P5, !PT ;  /* 0x00000020ff1a7210 */ /* 0x000fe40002ffe4ff */
[----:B------:R-:W-:Y:S02]  /*6770*/  LEA.HI R32, P6, R16, R15, RZ, 0x1 ;  /* 0x0000000f10207211 */ /* 0x000fe400078d08ff */
[----:B------:R-:W-:Y:S02]  /*6780*/  LEA.HI R30, P5, R31, R30, RZ, 0x1 ;  /* 0x0000001e1f1e7211 */ /* 0x000fe400078b08ff */
[----:B------:R-:W-:Y:S02]  /*6790*/  IADD3.X R15, PT, PT, RZ, R16, RZ, P6, !PT ;  /* 0x00000010ff0f7210 */ /* 0x000fe400037fe4ff */
[----:B------:R-:W-:-:S02]  /*67a0*/  SHF.L.U64.HI R27, R33, 0x2, R26 ;  /* 0x00000002211b7819 */ /* 0x000fc4000001021a */
[----:B------:R-:W-:Y:S02]  /*67b0*/  LOP3.LUT R16, R36, 0xfffffff8, RZ, 0xc0, !PT ;  /* 0xfffffff824107812 */ /* 0x000fe400078ec0ff */
[----:B------:R-:W-:Y:S02]  /*67c0*/  IADD3.X R29, PT, PT, RZ, R17, RZ, P4, !PT ;  /* 0x00000011ff1d7210 */ /* 0x000fe400027fe4ff */
[----:B------:R-:W-:Y:S02]  /*67d0*/  SHF.L.U32 R26, R33, 0x2, RZ ;  /* 0x00000002211a7819 */ /* 0x000fe400000006ff */
[----:B------:R-:W-:Y:S02]  /*67e0*/  IADD3.X R31, PT, PT, RZ, R31, RZ, P5, !PT ;  /* 0x0000001fff1f7210 */ /* 0x000fe40002ffe4ff */
[----:B------:R-:W-:Y:S02]  /*67f0*/  SHF.L.U64.HI R37, R40, 0x2, R37 ;  /* 0x0000000228257819 */ /* 0x000fe40000010225 */
[----:B------:R-:W-:-:S02]  /*6800*/  IADD3 R16, P5, PT, R16, UR42, RZ ;  /* 0x0000002a10107c10 */ /* 0x000fc4000ffbe0ff */
[----:B------:R-:W-:Y:S02]  /*6810*/  SHF.L.U64.HI R29, R28, 0x2, R29 ;  /* 0x000000021c1d7819 */ /* 0x000fe4000001021d */
[----:B------:R-:W-:Y:S02]  /*6820*/  SHF.L.U64.HI R15, R32, 0x2, R15 ;  /* 0x00000002200f7819 */ /* 0x000fe4000001020f */
[----:B------:R-:W-:Y:S02]  /*6830*/  LOP3.LUT R26, R26, 0xfffffff8, RZ, 0xc0, !PT ;  /* 0xfffffff81a1a7812 */ /* 0x000fe400078ec0ff */
[----:B------:R-:W-:Y:S02]  /*6840*/  SHF.L.U32 R28, R28, 0x2, RZ ;  /* 0x000000021c1c7819 */ /* 0x000fe400000006ff */
[----:B------:R-:W-:Y:S02]  /*6850*/  SHF.L.U64.HI R31, R30, 0x2, R31 ;  /* 0x000000021e1f7819 */ /* 0x000fe4000001021f */
[----:B------:R-:W-:-:S02]  /*6860*/  SHF.L.U32 R32, R32, 0x2, RZ ;  /* 0x0000000220207819 */ /* 0x000fc400000006ff */
[----:B------:R-:W-:Y:S02]  /*6870*/  SHF.L.U32 R30, R30, 0x2, RZ ;  /* 0x000000021e1e7819 */ /* 0x000fe400000006ff */
[----:B------:R-:W-:Y:S02]  /*6880*/  IADD3.X R17, PT, PT, R37, UR43, RZ, P5, !PT ;  /* 0x0000002b25117c10 */ /* 0x000fe4000affe4ff */
[----:B------:R-:W-:Y:S02]  /*6890*/  IADD3 R26, P4, PT, R26, UR42, RZ ;  /* 0x0000002a1a1a7c10 */ /* 0x000fe4000ff9e0ff */
[----:B------:R-:W-:Y:S01]  /*68a0*/  LOP3.LUT R28, R28, 0xfffffff8, RZ, 0xc0, !PT ;  /* 0xfffffff81c1c7812 */ /* 0x000fe200078ec0ff */
[----:B------:R0:W-:Y:S01]  /*68b0*/  STG.E.64 desc[UR4][R16.64], R24 ;  /* 0x0000001810007986 */ /* 0x0001e2000c101b04 */
[----:B------:R-:W-:Y:S01]  /*68c0*/  LOP3.LUT R32, R32, 0xfffffff8, RZ, 0xc0, !PT ;  /* 0xfffffff820207812 */ /* 0x000fe200078ec0ff */
[----:B------:R-:W1:Y:S01]  /*68d0*/  LDCU UR4, c[0x0][0x370] ;  /* 0x00006e00ff0477ac */ /* 0x000e620008000800 */
[----:B------:R-:W-:-:S02]  /*68e0*/  LOP3.LUT R30, R30, 0xfffffff8, RZ, 0xc0, !PT ;  /* 0xfffffff81e1e7812 */ /* 0x000fc400078ec0ff */
[----:B------:R-:W-:Y:S02]  /*68f0*/  IADD3 R13, P2, PT, R12, 0x340, RZ ;  /* 0x000003400c0d7810 */ /* 0x000fe40007f5e0ff */
[----:B------:R-:W-:Y:S02]  /*6900*/  IADD3.X R27, PT, PT, R27, UR43, RZ, P4, !PT ;  /* 0x0000002b1b1b7c10 */ /* 0x000fe4000a7fe4ff */
[----:B------:R-:W-:Y:S02]  /*6910*/  IADD3 R28, P6, PT, R28, UR42, RZ ;  /* 0x0000002a1c1c7c10 */ /* 0x000fe4000ffde0ff */
[----:B------:R-:W-:Y:S01]  /*6920*/  IADD3 R32, P4, PT, R32, UR42, RZ ;  /* 0x0000002a20207c10 */ /* 0x000fe2000ff9e0ff */
[----:B------:R-:W-:Y:S01]  /*6930*/  STG.E.64 desc[UR6][R26.64], R22 ;  /* 0x000000161a007986 */ /* 0x000fe2000c101b06 */
[----:B------:R-:W-:Y:S01]  /*6940*/  IADD3 R30, P5, PT, R30, UR42, RZ ;  /* 0x0000002a1e1e7c10 */ /* 0x000fe2000ffbe0ff */
[----:B0-----:R-:W-:Y:S01]  /*6950*/  IMAD.X R25, RZ, RZ, R10, P3 ;  /* 0x000000ffff197224 */ /* 0x001fe200018e060a */
[----:B------:R-:W-:Y:S01]  /*6960*/  IADD3 R11, P0, PT, R12, 0x380, RZ ;  /* 0x000003800c0b7810 */ /* 0x000fe20007f1e0ff */
[----:B------:R-:W1:Y:S01]  /*6970*/  LDC R24, c[0x0][0x364] ;  /* 0x0000d900ff187b82 */ /* 0x000e620000000800 */
[----:B------:R-:W-:-:S02]  /*6980*/  IADD3.X R16, PT, PT, RZ, R10, RZ, P2, !PT ;  /* 0x0000000aff107210 */ /* 0x000fc400017fe4ff */
[----:B------:R-:W-:Y:S02]  /*6990*/  IADD3 R12, P1, PT, R12, 0x3c0, RZ ;  /* 0x000003c00c0c7810 */ /* 0x000fe40007f3e0ff */
[----:B------:R-:W-:Y:S02]  /*69a0*/  IADD3.X R29, PT, PT, R29, UR43, RZ, P6, !PT ;  /* 0x0000002b1d1d7c10 */ /* 0x000fe4000b7fe4ff */
[----:B------:R-:W-:Y:S02]  /*69b0*/  IADD3.X R33, PT, PT, R15, UR43, RZ, P4, !PT ;  /* 0x0000002b0f217c10 */ /* 0x000fe4000a7fe4ff */
[----:B------:R-:W-:Y:S01]  /*69c0*/  IADD3.X R31, PT, PT, R31, UR43, RZ, P5, !PT ;  /* 0x0000002b1f1f7c10 */ /* 0x000fe2000affe4ff */
[----:B------:R-:W-:Y:S01]  /*69d0*/  STG.E.64 desc[UR8][R28.64], R20 ;  /* 0x000000141c007986 */ /* 0x000fe2000c101b08 */
[----:B------:R-:W-:Y:S02]  /*69e0*/  LEA.HI R15, P2, R25, R14, RZ, 0x1 ;  /* 0x0000000e190f7211 */ /* 0x000fe400078508ff */
[----:B------:R-:W-:Y:S01]  /*69f0*/  IADD3.X R14, PT, PT, RZ, R10, RZ, P0, !PT ;  /* 0x0000000aff0e7210 */ /* 0x000fe200007fe4ff */
[----:B------:R0:W-:Y:S01]  /*6a00*/  STG.E.64 desc[UR10][R30.64], R18 ;  /* 0x000000121e007986 */ /* 0x0001e2000c101b0a */
[----:B------:R-:W-:-:S02]  /*6a10*/  LEA.HI R13, P0, R16, R13, RZ, 0x1 ;  /* 0x0000000d100d7211 */ /* 0x000fc400078108ff */
[----:B------:R-:W-:Y:S01]  /*6a20*/  IADD3.X R17, PT, PT, RZ, R10, RZ, P1, !PT ;  /* 0x0000000aff117210 */ /* 0x000fe20000ffe4ff */
[----:B------:R2:W-:Y:S01]  /*6a30*/  STG.E.64 desc[UR12][R32.64], R34 ;  /* 0x0000002220007986 */ /* 0x0005e2000c101b0c */
[----:B------:R-:W-:Y:S02]  /*6a40*/  IADD3.X R10, PT, PT, RZ, R25, RZ, P2, !PT ;  /* 0x00000019ff0a7210 */ /* 0x000fe400017fe4ff */
[----:B------:R-:W-:Y:S02]  /*6a50*/  LEA.HI R11, P1, R14, R11, RZ, 0x1 ;  /* 0x0000000b0e0b7211 */ /* 0x000fe400078308ff */
[----:B------:R-:W-:-:S04]  /*6a60*/  LEA.HI R12, P2, R17, R12, RZ, 0x1 ;  /* 0x0000000c110c7211 */ /* 0x000fc800078508ff */
[----:B------:R-:W-:Y:S02]  /*6a70*/  IADD3.X R17, PT, PT, RZ, R17, RZ, P2, !PT ;  /* 0x00000011ff117210 */ /* 0x000fe400017fe4ff */
[----:B0-----:R-:W-:Y:S02]  /*6a80*/  IADD3.X R18, PT, PT, RZ, R16, RZ, P0, !PT ;  /* 0x00000010ff127210 */ /* 0x001fe400007fe4ff */
[C---:B------:R-:W-:Y:S02]  /*6a90*/  SHF.L.U64.HI R19, R15.reuse, 0x2, R10 ;  /* 0x000000020f137819 */ /* 0x040fe4000001020a */
[----:B------:R-:W-:Y:S02]  /*6aa0*/  IADD3.X R10, PT, PT, RZ, R14, RZ, P1, !PT ;  /* 0x0000000eff0a7210 */ /* 0x000fe40000ffe4ff */
[----:B------:R-:W-:Y:S02]  /*6ab0*/  SHF.L.U32 R16, R15, 0x2, RZ ;  /* 0x000000020f107819 */ /* 0x000fe400000006ff */
[C---:B------:R-:W-:Y:S01]  /*6ac0*/  SHF.L.U64.HI R18, R13.reuse, 0x2, R18 ;  /* 0x000000020d127819 */ /* 0x040fe20000010212 */
[----:B------:R-:W-:Y:S01]  /*6ad0*/  IMAD.SHL.U32 R13, R13, 0x4, RZ ;  /* 0x000000040d0d7824 */ /* 0x000fe200078e00ff */
[----:B------:R-:W-:-:S02]  /*6ae0*/  SHF.L.U64.HI R15, R11, 0x2, R10 ;  /* 0x000000020b0f7819 */ /* 0x000fc4000001020a */
[----:B------:R-:W-:Y:S02]  /*6af0*/  LOP3.LUT R10, R16, 0xfffffff8, RZ, 0xc0, !PT ;  /* 0xfffffff8100a7812 */ /* 0x000fe400078ec0ff */
[C---:B------:R-:W-:Y:S02]  /*6b00*/  SHF.L.U64.HI R17, R12.reuse, 0x2, R17 ;  /* 0x000000020c117819 */ /* 0x040fe40000010211 */
[----:B------:R-:W-:Y:S02]  /*6b10*/  SHF.L.U32 R16, R12, 0x2, RZ ;  /* 0x000000020c107819 */ /* 0x000fe400000006ff */
[----:B------:R-:W-:Y:S02]  /*6b20*/  LOP3.LUT R12, R13, 0xfffffff8, RZ, 0xc0, !PT ;  /* 0xfffffff80d0c7812 */ /* 0x000fe400078ec0ff */
[----:B------:R-:W-:Y:S02]  /*6b30*/  SHF.L.U32 R14, R11, 0x2, RZ ;  /* 0x000000020b0e7819 */ /* 0x000fe400000006ff */
[----:B------:R-:W-:-:S02]  /*6b40*/  IADD3 R10, P0, PT, R10, UR42, RZ ;  /* 0x0000002a0a0a7c10 */ /* 0x000fc4000ff1e0ff */
[----:B------:R-:W-:Y:S02]  /*6b50*/  IADD3 R12, P1, PT, R12, UR42, RZ ;  /* 0x0000002a0c0c7c10 */ /* 0x000fe4000ff3e0ff */
[----:B------:R-:W-:Y:S02]  /*6b60*/  LOP3.LUT R14, R14, 0xfffffff8, RZ, 0xc0, !PT ;  /* 0xfffffff80e0e7812 */ /* 0x000fe400078ec0ff */
[----:B------:R-:W-:Y:S02]  /*6b70*/  IADD3.X R11, PT, PT, R19, UR43, RZ, P0, !PT ;  /* 0x0000002b130b7c10 */ /* 0x000fe400087fe4ff */
[----:B------:R-:W-:Y:S01]  /*6b80*/  IADD3.X R13, PT, PT, R18, UR43, RZ, P1, !PT ;  /* 0x0000002b120d7c10 */ /* 0x000fe20008ffe4ff */
[----:B-1----:R-:W-:Y:S01]  /*6b90*/  IMAD R18, R24, UR4, RZ ;  /* 0x0000000418127c24 */ /* 0x002fe2000f8e02ff */
[----:B------:R-:W-:Y:S01]  /*6ba0*/  IADD3 R14, P0, PT, R14, UR42, RZ ;  /* 0x0000002a0e0e7c10 */ /* 0x000fe2000ff1e0ff */
[----:B------:R2:W-:Y:S01]  /*6bb0*/  STG.E.64 desc[UR6][R10.64], R8 ;  /* 0x000000080a007986 */ /* 0x0005e2000c101b06 */
[----:B------:R-:W-:-:S02]  /*6bc0*/  LOP3.LUT R16, R16, 0xfffffff8, RZ, 0xc0, !PT ;  /* 0xfffffff810107812 */ /* 0x000fc400078ec0ff */
[----:B------:R-:W-:Y:S01]  /*6bd0*/  IADD3.X R15, PT, PT, R15, UR43, RZ, P0, !PT ;  /* 0x0000002b0f0f7c10 */ /* 0x000fe200087fe4ff */
[----:B------:R2:W-:Y:S01]  /*6be0*/  STG.E.64 desc[UR8][R12.64], R6 ;  /* 0x000000060c007986 */ /* 0x0005e2000c101b08 */
[----:B------:R-:W-:Y:S02]  /*6bf0*/  IADD3 R45, P0, PT, R18, R45, RZ ;  /* 0x0000002d122d7210 */ /* 0x000fe40007f1e0ff */
[----:B------:R-:W-:Y:S01]  /*6c00*/  IADD3 R16, P2, PT, R16, UR42, RZ ;  /* 0x0000002a10107c10 */ /* 0x000fe2000ff5e0ff */
[----:B------:R2:W-:Y:S01]  /*6c10*/  STG.E.64 desc[UR10][R14.64], R4 ;  /* 0x000000040e007986 */ /* 0x0005e2000c101b0a */
[----:B------:R-:W-:Y:S02]  /*6c20*/  LEA.HI.X.SX32 R44, R18, R44, 0x1, P0 ;  /* 0x0000002c122c7211 */ /* 0x000fe400000f0eff */
[----:B------:R-:W-:Y:S02]  /*6c30*/  ISETP.GE.U32.AND P0, PT, R45, UR38, PT ;  /* 0x000000262d007c0c */ /* 0x000fe4000bf06070 */
[----:B------:R-:W-:-:S02]  /*6c40*/  IADD3.X R17, PT, PT, R17, UR43, RZ, P2, !PT ;  /* 0x0000002b11117c10 */ /* 0x000fc400097fe4ff */
[----:B------:R-:W-:-:S03]  /*6c50*/  ISETP.GE.AND.EX P0, PT, R44, UR39, PT, P0 ;  /* 0x000000272c007c0c */ /* 0x000fc6000bf06300 */
[----:B------:R2:W-:Y:S10]  /*6c60*/  STG.E.64 desc[UR12][R16.64], R2 ;  /* 0x0000000210007986 */ /* 0x0005f4000c101b0c */
[----:B------:R-:W-:Y:S05]  /*6c70*/  @!P0 BRA `(.L_x_25629) ;  /* 0xffffff9400788947 */ /* 0x000fea000383ffff */
[----:B------:R-:W-:Y:S05]  /*6c80*/  EXIT ;  /* 0x000000000000794d */ /* 0x000fea0003800000 */
.L_x_25564:
[----:B------:R-:W-:Y:S01]  /*6c90*/  HFMA2 R11, -RZ, RZ, 0, 1.847743988037109375e-06 ;  /* 0x0000001fff0b7431 */ /* 0x000fe200000001ff */
[----:B------:R-:W-:Y:S01]  /*6ca0*/  BSSY B0, `(.L_x_25630) ;  /* 0x0000006000007945 */ /* 0x000fe20003800000 */
[----:B------:R-:W-:Y:S02]  /*6cb0*/  MOV R12, 0x10 ;  /* 0x00000010000c7802 */ /* 0x000fe40000000f00 */
[----:B------:R-:W-:-:S07]  /*6cc0*/  MOV R15, 0xffffffff ;  /* 0xffffffff000f7802 */ /* 0x000fce0000000f00 */
[----:B------:R-:W-:Y:S05]  /*6cd0*/  WARPSYNC.COLLECTIVE R15, `(.L_x_25631) ;  /* 0x000000000f087348 */ /* 0x000fea0003c00000 */
[----:B------:R0:W1:Y:S02]  /*6ce0*/  SHFL.BFLY P6, R14, R13, R12, R11 ;  /* 0x0c00000c0d0e7389 */ /* 0x00006400000c000b */
[----:B01----:R-:W-:Y:S05]  /*6cf0*/  ENDCOLLECTIVE ;  /* 0x000000000000791b */ /* 0x003fea0003800000 */
.L_x_25631:
[----:B------:R-:W-:Y:S05]  /*6d00*/  BSYNC B0 ;  /* 0x0000000000007941 */ /* 0x000fea0003800000 */
.L_x_25630:
        /* <DEDUP_REMOVED lines=9> */
.L_x_25632:
[----:B------:R-:W-:Y:S01]  /*6da0*/  HFMA2 R12, -RZ, RZ, 0, 2.384185791015625e-07 ;  /* 0x00000004ff0c7431 */ /* 0x000fe200000001ff */
[----:B------:R-:W-:-:S04]  /*6db0*/  FMNMX R0, R13, R14, !PT ;  /* 0x0000000e0d007209 */ /* 0x000fc80007800000 */
[----:B------:R-:W-:-:S07]  /*6dc0*/  MOV R13, R0 ;  /* 0x00000000000d7202 */ /* 0x000fce0000000f00 */
[----:B------:R-:W-:Y:S05]  /*6dd0*/  WARPSYNC.COLLECTIVE R15, `(.L_x_25633) ;  /* 0x000000000f087348 */ /* 0x000fea0003c00000 */
[----:B------:R0:W1:Y:S02]  /*6de0*/  SHFL.BFLY P6, R14, R13, R12, R11 ;  /* 0x0c00000c0d0e7389 */ /* 0x00006400000c000b */
[----:B01----:R-:W-:Y:S05]  /*6df0*/  ENDCOLLECTIVE ;  /* 0x000000000000791b */ /* 0x003fea0003800000 */
.L_x_25633:
[----:B------:R-:W-:Y:S01]  /*6e00*/  HFMA2 R12, -RZ, RZ, 0, 1.1920928955078125e-07 ;  /* 0x00000002ff0c7431 */ /* 0x000fe200000001ff */
[----:B------:R-:W-:-:S04]  /*6e10*/  FMNMX R2, R0, R14, !PT ;  /* 0x0000000e00027209 */ /* 0x000fc80007800000 */
[----:B------:R-:W-:-:S07]  /*6e20*/  MOV R13, R2 ;  /* 0x00000002000d7202 */ /* 0x000fce0000000f00 */
[----:B------:R-:W-:Y:S05]  /*6e30*/  WARPSYNC.COLLECTIVE R15, `(.L_x_25634) ;  /* 0x000000000f087348 */ /* 0x000fea0003c00000 */
[----:B------:R0:W1:Y:S02]  /*6e40*/  SHFL.BFLY P6, R14, R13, R12, R11 ;  /* 0x0c00000c0d0e7389 */ /* 0x00006400000c000b */
[----:B01----:R-:W-:Y:S05]  /*6e50*/  ENDCOLLECTIVE ;  /* 0x000000000000791b */ /* 0x003fea0003800000 */
.L_x_25634:
[----:B------:R-:W-:Y:S01]  /*6e60*/  HFMA2 R12, -RZ, RZ, 0, 5.9604644775390625e-08 ;  /* 0x00000001ff0c7431 */ /* 0x000fe200000001ff */
[----:B------:R-:W-:-:S04]  /*6e70*/  FMNMX R3, R2, R14, !PT ;  /* 0x0000000e02037209 */ /* 0x000fc80007800000 */
[----:B------:R-:W-:-:S07]  /*6e80*/  MOV R13, R3 ;  /* 0x00000003000d7202 */ /* 0x000fce0000000f00 */
[----:B------:R-:W-:Y:S05]  /*6e90*/  WARPSYNC.COLLECTIVE R15, `(.L_x_25635) ;  /* 0x000000000f087348 */ /* 0x000fea0003c00000 */
[----:B------:R0:W1:Y:S02]  /*6ea0*/  SHFL.BFLY P6, R14, R13, R12, R11 ;  /* 0x0c00000c0d0e7389 */ /* 0x00006400000c000b */
[----:B01----:R-:W-:Y:S05]  /*6eb0*/  ENDCOLLECTIVE ;  /* 0x000000000000791b */ /* 0x003fea0003800000 */
.L_x_25635:
[----:B------:R-:W-:-:S05]  /*6ec0*/  FMNMX R7, R3, R14, !PT ;  /* 0x0000000e03077209 */ /* 0x000fca0007800000 */
[--C-:B------:R-:W-:Y:S01]  /*6ed0*/  FADD R8, R8, -R7.reuse ;  /* 0x8000000708087221 */ /* 0x100fe20000000000 */
[--C-:B------:R-:W-:Y:S01]  /*6ee0*/  FADD R5, R9, -R7.reuse ;  /* 0x8000000709057221 */ /* 0x100fe20000000000 */
[--C-:B------:R-:W-:Y:S01]  /*6ef0*/  FADD R10, R10, -R7.reuse ;  /* 0x800000070a0a7221 */ /* 0x100fe20000000000 */
[----:B------:R-:W-:Y:S01]  /*6f00*/  FADD R6, -R7, R6 ;  /* 0x0000000607067221 */ /* 0x000fe20000000100 */
        /* <DEDUP_REMOVED lines=251> */
[----:B------:R-:W-:Y:S01]  /*7ec0*/  SHF.L.U32 R3, R3, 0x17, RZ ;  /* 0x0000001703037819 */ /* 0x000fe200000006ff */
[----:B------:R-:W-:Y:S02]  /*7ed0*/  FFMA R43, R43, 1.925963033500011079e-08, R0 ;  /* 0x32a570602b2b7823 */ /* 0x000fe40000000000 */
        /* <DEDUP_REMOVED lines=17> */
[C---:B------:R-:W-:Y:S01]  /*7ff0*/  FADD R15, R11.reuse, -12583039 ;  /* 0xcb40007f0b0f7421 */ /* 0x040fe20000000000 */
[----:B------:R-:W-:-:S03]  /*8000*/  IMAD.SHL.U32 R11, R11, 0x800000, RZ ;  /* 0x008000000b0b7824 */ /* 0x000fc600078e00ff */
[C---:B------:R-:W-:Y:S01]  /*8010*/  FFMA R15, R10.reuse, 1.4426950216293334961, -R15 ;  /* 0x3fb8aa3b0a0f7823 */ /* 0x040fe2000000080f */
[----:B------:R-:W0:Y:S03]  /*8020*/  MUFU.EX2 R13, R13 ;  /* 0x0000000d000d7308 */ /* 0x000e260000000800 */
[----:B------:R-:W-:Y:S01]  /*8030*/  FFMA R15, R10, 1.925963033500011079e-08, R15 ;  /* 0x32a570600a0f7823 */ /* 0x000fe2000000000f */
[----:B------:R-:W-:-:S04]  /*8040*/  FADD R10, R53, -12583039 ;  /* 0xcb40007f350a7421 */ /* 0x000fc80000000000 */
[----:B------:R1:W2:Y:S01]  /*8050*/  MUFU.EX2 R16, R15 ;  /* 0x0000000f00107308 */ /* 0x0002a20000000800 */
[----:B------:R-:W-:-:S04]  /*8060*/  FFMA R10, R51, 1.4426950216293334961, -R10 ;  /* 0x3fb8aa3b330a7823 */ /* 0x000fc8000000080a */
[----:B------:R-:W-:Y:S01]  /*8070*/  FFMA R51, R51, 1.925963033500011079e-08, R10 ;  /* 0x32a5706033337823 */ /* 0x000fe2000000000a */
[----:B------:R-:W-:Y:S01]  /*8080*/  SHF.L.U32 R10, R53, 0x17, RZ ;  /* 0x00000017350a7819 */ /* 0x000fe200000006ff */
[----:B0-----:R-:W-:Y:S01]  /*8090*/  FMUL R0, R0, R13 ;  /* 0x0000000d00007220 */ /* 0x001fe20000400000 */
[----:B-1----:R-:W-:-:S03]  /*80a0*/  MOV R15, 0xffffffff ;  /* 0xffffffff000f7802 */ /* 0x002fc60000000f00 */
[----:B------:R-:W0:Y:S01]  /*80b0*/  MUFU.EX2 R51, R51 ;  /* 0x0000003300337308 */ /* 0x000e220000000800 */
[----:B--2---:R-:W-:Y:S01]  /*80c0*/  FMUL R16, R11, R16 ;  /* 0x000000100b107220 */ /* 0x004fe20000400000 */
        /* <DEDUP_REMOVED lines=38> */
.L_x_25636:
[----:B------:R-:W-:Y:S02]  /*8330*/  HFMA2 R12, -RZ, RZ, 0, 4.76837158203125e-07 ;  /* 0x00000008ff0c7431 */ /* 0x000fe400000001ff */
[----:B------:R-:W-:-:S05]  /*8340*/  FADD R40, R13, R14 ;  /* 0x0000000e0d287221 */ /* 0x000fca0000000000 */
[----:B------:R-:W-:-:S07]  /*8350*/  MOV R13, R40 ;  /* 0x00000028000d7202 */ /* 0x000fce0000000f00 */
[----:B------:R-:W-:Y:S05]  /*8360*/  WARPSYNC.COLLECTIVE R15, `(.L_x_25637) ;  /* 0x000000000f087348 */ /* 0x000fea0003c00000 */
[----:B------:R0:W1:Y:S02]  /*8370*/  SHFL.BFLY P6, R14, R13, R12, R11 ;  /* 0x0c00000c0d0e7389 */ /* 0x00006400000c000b */
[----:B01----:R-:W-:Y:S05]  /*8380*/  ENDCOLLECTIVE ;  /* 0x000000000000791b */ /* 0x003fea0003800000 */
.L_x_25637:
[----:B------:R-:W-:Y:S02]  /*8390*/  IMAD.MOV.U32 R12, RZ, RZ, 0x4 ;  /* 0x00000004ff0c7424 */ /* 0x000fe400078e00ff */
[----:B------:R-:W-:-:S05]  /*83a0*/  FADD R41, R40, R14 ;  /* 0x0000000e28297221 */ /* 0x000fca0000000000 */
[----:B------:R-:W-:-:S07]  /*83b0*/  MOV R13, R41 ;  /* 0x00000029000d7202 */ /* 0x000fce0000000f00 */
[----:B------:R-:W-:Y:S05]  /*83c0*/  WARPSYNC.COLLECTIVE R15, `(.L_x_25638) ;  /* 0x000000000f087348 */ /* 0x000fea0003c00000 */
[----:B------:R0:W1:Y:S02]  /*83d0*/  SHFL.BFLY P6, R14, R13, R12, R11 ;  /* 0x0c00000c0d0e7389 */ /* 0x00006400000c000b */
[----:B01----:R-:W-:Y:S05]  /*83e0*/  ENDCOLLECTIVE ;  /* 0x000000000000791b */ /* 0x003fea0003800000 */
.L_x_25638:
[----:B------:R-:W-:Y:S02]  /*83f0*/  HFMA2 R12, -RZ, RZ, 0, 1.1920928955078125e-07 ;  /* 0x00000002ff0c7431 */ /* 0x000fe400000001ff */
[----:B------:R-:W-:-:S05]  /*8400*/  FADD R42, R41, R14 ;  /* 0x0000000e292a7221 */ /* 0x000fca0000000000 */
[----:B------:R-:W-:-:S07]  /*8410*/  MOV R13, R42 ;  /* 0x0000002a000d7202 */ /* 0x000fce0000000f00 */
[----:B------:R-:W-:Y:S05]  /*8420*/  WARPSYNC.COLLECTIVE R15, `(.L_x_25639) ;  /* 0x000000000f087348 */ /* 0x000fea0003c00000 */
[----:B------:R0:W1:Y:S02]  /*8430*/  SHFL.BFLY P6, R14, R13, R12, R11 ;  /* 0x0c00000c0d0e7389 */ /* 0x00006400000c000b */
[----:B01----:R-:W-:Y:S05]  /*8440*/  ENDCOLLECTIVE ;  /* 0x000000000000791b */ /* 0x003fea0003800000 */
.L_x_25639:
[----:B------:R-:W-:Y:S02]  /*8450*/  HFMA2 R12, -RZ, RZ, 0, 5.9604644775390625e-08 ;  /* 0x00000001ff0c7431 */ /* 0x000fe400000001ff */
[----:B------:R-:W-:-:S05]  /*8460*/  FADD R43, R42, R14 ;  /* 0x0000000e2a2b7221 */ /* 0x000fca0000000000 */
[----:B------:R-:W-:-:S07]  /*8470*/  MOV R13, R43 ;  /* 0x0000002b000d7202 */ /* 0x000fce0000000f00 */
[----:B------:R-:W-:Y:S05]  /*8480*/  WARPSYNC.COLLECTIVE R15, `(.L_x_25640) ;  /* 0x000000000f087348 */ /* 0x000fea0003c00000 */
[----:B------:R0:W1:Y:S02]  /*8490*/  SHFL.BFLY P6, R14, R13, R12, R11 ;  /* 0x0c00000c0d0e7389 */ /* 0x00006400000c000b */
[----:B01----:R-:W-:Y:S05]  /*84a0*/  ENDCOLLECTIVE ;  /* 0x000000000000791b */ /* 0x003fea0003800000 */
.L_x_25640:
[----:B------:R-:W-:Y:S05]  /*84b0*/  BRA `(.L_x_25641) ;  /* 0xffffffbc00907947 */ /* 0x000fea000383ffff */
        .weak           $__internal_413_$__cuda_sm3x_div_rn_noftz_f32_slowpath
        .type           $__internal_413_$__cuda_sm3x_div_rn_noftz_f32_slowpath,@function
        .size           $__internal_413_$__cuda_sm3x_div_rn_noftz_f32_slowpath,(.L_x_37790 - $__internal_413_$__cuda_sm3x_div_rn_noftz_f32_slowpath)
$__internal_413_$__cuda_sm3x_div_rn_noftz_f32_slowpath:
        /* <DEDUP_REMOVED lines=35> */
.L_x_25643:
[----:B------:R-:W-:Y:S01]  /*86f0*/  LEA R49, R48, 0xc0800000, 0x17 ;  /* 0xc080000030317811 */ /* 0x000fe200078eb8ff */
[----:B------:R-:W-:Y:S01]  /*8700*/  BSSY.RECONVERGENT B1, `(.L_x_25648) ;  /* 0x0000036000017945 */ /* 0x000fe20003800200 */
[----:B------:R-:W-:Y:S02]  /*8710*/  IADD3 R50, PT, PT, R11, -0x7f, RZ ;  /* 0xffffff810b327810 */ /* 0x000fe40007ffe0ff */
[----:B------:R-:W-:-:S03]  /*8720*/  IADD3 R51, PT, PT, -R49, R12, RZ ;  /* 0x0000000c31337210 */ /* 0x000fc60007ffe1ff */
[C---:B------:R-:W-:Y:S01]  /*8730*/  IMAD R11, R50.reuse, -0x800000, R37 ;  /* 0xff800000320b7824 */ /* 0x040fe200078e0225 */
[----:B------:R-:W0:Y:S01]  /*8740*/  MUFU.RCP R49, R51 ;  /* 0x0000003300317308 */ /* 0x000e220000001000 */
[----:B------:R-:W-:Y:S01]  /*8750*/  FADD.FTZ R12, -R51, -RZ ;  /* 0x800000ff330c7221 */ /* 0x000fe20000010100 */
        /* <DEDUP_REMOVED lines=44> */
.L_x_25650:
[----:B------:R-:W-:-:S04]  /*8a20*/  LOP3.LUT R12, R12, 0x80000000, RZ, 0xc0, !PT ;  /* 0x800000000c0c7812 */ /* 0x000fc800078ec0ff */
[----:B------:R-:W-:Y:S01]  /*8a30*/  LOP3.LUT R12, R12, 0x7f800000, RZ, 0xfc, !PT ;  /* 0x7f8000000c0c7812 */ /* 0x000fe200078efcff */
[----:B------:R-:W-:Y:S06]  /*8a40*/  BRA `(.L_x_25651) ;  /* 0x0000000000047947 */ /* 0x000fec0003800000 */
.L_x_25649:
[----:B------:R-:W-:-:S07]  /*8a50*/  LEA R12, R13, R12, 0x17 ;  /* 0x0000000c0d0c7211 */ /* 0x000fce00078eb8ff */
.L_x_25651:
[----:B------:R-:W-:Y:S05]  /*8a60*/  BSYNC.RECONVERGENT B1 ;  /* 0x0000000000017941 */ /* 0x000fea0003800200 */
.L_x_25648:
[----:B------:R-:W-:Y:S05]  /*8a70*/  BRA `(.L_x_25652) ;  /* 0x0000000000207947 */ /* 0x000fea0003800000 */
.L_x_25647:
[----:B------:R-:W-:-:S04]  /*8a80*/  LOP3.LUT R12, R12, 0x80000000, R37, 0x48, !PT ;  /* 0x800000000c0c7812 */ /* 0x000fc800078e4825 */
[----:B------:R-:W-:Y:S01]  /*8a90*/  LOP3.LUT R12, R12, 0x7f800000, RZ, 0xfc, !PT ;  /* 0x7f8000000c0c7812 */ /* 0x000fe200078efcff */
[----:B------:R-:W-:Y:S06]  /*8aa0*/  BRA `(.L_x_25652) ;  /* 0x0000000000147947 */ /* 0x000fec0003800000 */
.L_x_25646:
[----:B------:R-:W-:Y:S01]  /*8ab0*/  LOP3.LUT R12, R12, 0x80000000, R37, 0x48, !PT ;  /* 0x800000000c0c7812 */ /* 0x000fe200078e4825 */
[----:B------:R-:W-:Y:S06]  /*8ac0*/  BRA `(.L_x_25652) ;  /* 0x00000000000c7947 */ /* 0x000fec0003800000 */
.L_x_25645:
[----:B------:R-:W0:Y:S01]  /*8ad0*/  MUFU.RSQ R12, -QNAN ;  /* 0xffc00000000c7908 */ /* 0x000e220000001400 */
[----:B------:R-:W-:Y:S05]  /*8ae0*/  BRA `(.L_x_25652) ;  /* 0x0000000000047947 */ /* 0x000fea0003800000 */
.L_x_25644:
[----:B------:R-:W-:-:S07]  /*8af0*/  FADD.FTZ R12, R37, R12 ;  /* 0x0000000c250c7221 */ /* 0x000fce0000010000 */
.L_x_25652:
[----:B------:R-:W-:Y:S05]  /*8b00*/  BSYNC.RECONVERGENT B0 ;  /* 0x0000000000007941 */ /* 0x000fea0003800200 */
.L_x_25642:
[----:B------:R-:W-:Y:S01]  /*8b10*/  HFMA2 R13, -RZ, RZ, 0, 0 ;  /* 0x00000000ff0d7431 */ /* 0x000fe200000001ff */
[----:B0-----:R-:W-:Y:S02]  /*8b20*/  MOV R11, R12 ;  /* 0x0000000c000b7202 */ /* 0x001fe40000000f00 */
[----:B------:R-:W-:-:S04]  /*8b30*/  MOV R12, R46 ;  /* 0x0000002e000c7202 */ /* 0x000fc80000000f00 */
[----:B------:R-:W-:Y:S05]  /*8b40*/  RET.REL.NODEC R12 `(_Z15SoftmaxWarpImplI22BroadcastScaleMaskLoadIffbLm2EiE11DirectStoreIffEfLi2ELi32ELi32ELi1ELb0EL9Algorithm0EEvT_T0_ll) ;  /* 0xffffff740c2c7950 */ /* 0x000fea0003c3ffff */
.L_x_25653:
        /* <DEDUP_REMOVED lines=11> */
.L_x_37790:


//--------------------- .text._Z15SoftmaxWarpImplI22BroadcastScaleMaskLoadIffbLm2EiE11DirectStoreIffEfLi2ELi30ELi32ELi1ELb1EL9Algorithm0EEvT_T0_ll --------------------------
	.section	.text._Z15SoftmaxWarpImplI22BroadcastScaleMaskLoadIffbLm2EiE11DirectStoreIffEfLi2ELi30ELi32ELi1ELb1EL9Algorithm0EEvT_T0_ll,"ax",@progbits
	.align	128
        .global         _Z15SoftmaxWarpImplI22BroadcastScaleMaskLoadIffbLm2EiE11DirectStoreIffEfLi2ELi30ELi32ELi1ELb1EL9Algorithm0EEvT_T0_ll
        .type           _Z15SoftmaxWarpImplI22BroadcastScaleMaskLoadIffbLm2EiE11DirectStoreIffEfLi2ELi30ELi32ELi1ELb1EL9Algorithm0EEvT_T0_ll,@function
        .size           _Z15SoftmaxWarpImplI22BroadcastScaleMaskLoadIffbLm2EiE11DirectStoreIffEfLi2ELi30ELi32ELi1ELb1EL9Algorithm0EEvT_T0_ll,(.L_x_37791 - _Z15SoftmaxWarpImplI22BroadcastScaleMaskLoadIffbLm2EiE11DirectStoreIffEfLi2ELi30ELi32ELi1ELb1EL9Algorithm0EEvT_T0_ll)
        .other          _Z15SoftmaxWarpImplI22BroadcastScaleMaskLoadIffbLm2EiE11DirectStoreIffEfLi2ELi30ELi32ELi1ELb1EL9Algorithm0EEvT_T0_ll,@"STO_CUDA_ENTRY STV_DEFAULT"
_Z15SoftmaxWarpImplI22BroadcastScaleMaskLoadIffbLm2EiE11DirectStoreIffEfLi2ELi30ELi32ELi1ELb1EL9Algorithm0EEvT_T0_ll:
.text._Z15SoftmaxWarpImplI22BroadcastScaleMaskLoadIffbLm2EiE11DirectStoreIffEfLi2ELi30ELi32ELi1ELb1EL9Algorithm0EEvT_T0_ll:
        /* <DEDUP_REMOVED lines=27> */
.L_x_25654:
        /* <DEDUP_REMOVED lines=25> */
[----:B-1----:R-:W-:-:S07]  /*0340*/  IADD3 R45, PT, PT, R71, 0x340, RZ ;  /* 0x00000340472d7810 */ /* 0x002fce0007ffe0ff */
.L_x_25776:
[----:B------:R-:W0:Y:S01]  /*0350*/  LDC.64 R2, c[0x0][0x3f0] ;  /* 0x0000fc00ff027b82 */ /* 0x000e220000000a00 */
[----:B------:R-:W-:Y:S01]  /*0360*/  BSSY.RECONVERGENT B0, `(.L_x_25655) ;  /* 0x000004b000007945 */ /* 0x000fe20003800200 */
[----:B------:R-:W-:Y:S01]  /*0370*/  MOV R39, 0xff800000 ;  /* 0xff80000000277802 */ /* 0x000fe20000000f00 */
[----:B-1234-:R-:W-:Y:S01]  /*0380*/  IMAD.MOV.U32 R13, RZ, RZ, -0x800000 ;  /* 0xff800000ff0d7424 */ /* 0x01efe200078e00ff */
        /* <DEDUP_REMOVED lines=36> */
[----:B------:R-:W-:-:S05]  /*05d0*/  MOV R0, R5 ;  /* 0x0000000500007202 */ /* 0x000fca0000000f00 */
[----:B------:R-:W-:Y:S01]  /*05e0*/  @!P3 IMAD.MOV R0, RZ, RZ, -R0 ;  /* 0x000000ffff00b224 */ /* 0x000fe200078e0a00 */
[----:B-1----:R-:W-:-:S04]  /*05f0*/  ISETP.NE.U32.AND P3, PT, R12, 0x1, PT ;  /* 0x000000010c00780c */ /* 0x002fc80003f65070 */
[----:B------:R-:W-:Y:S02]  /*0600*/  ISETP.NE.AND.EX P3, PT, R13, RZ, PT, P3 ;  /* 0x000000ff0d00720c */ /* 0x000fe40003f65330 */
[----:B------:R-:W-:Y:S02]  /*0610*/  @!P6 LOP3.LUT R0, RZ, R6, RZ, 0x33, !PT ;  /* 0x00000006ff00e212 */ /* 0x000fe400078e33ff */
[----:B0-----:R-:W-:Y:S02]  /*0620*/  ISETP.NE.U32.AND P6, PT, R8, 0x1, PT ;  /* 0x000000010800780c */ /* 0x001fe40003fc5070 */
[C---:B------:R-:W-:Y:S02]  /*0630*/  IADD3 R5, PT, PT, -R0.reuse, RZ, RZ ;  /* 0x000000ff00057210 */ /* 0x040fe40007ffe1ff */
[----:B------:R-:W-:Y:S02]  /*0640*/  ISETP.NE.AND.EX P6, PT, R9, RZ, PT, P6 ;  /* 0x000000ff0900720c */ /* 0x000fe40003fc5360 */
[----:B------:R-:W-:Y:S01]  /*0650*/  SEL R0, R0, RZ, P3 ;  /* 0x000000ff00007207 */ /* 0x000fe20001800000 */
[----:B------:R-:W-:-:S02]  /*0660*/  IMAD R6, R6, R5, R11 ;  /* 0x0000000506067224 */ /* 0x000fc400078e020b */
[----:B------:R-:W0:Y:S02]  /*0670*/  LDC.64 R4, c[0x0][0x388] ;  /* 0x0000e200ff047b82 */ /* 0x000e240000000a00 */
[----:B------:R-:W-:Y:S01]  /*0680*/  IMAD R7, R0, UR36, RZ ;  /* 0x0000002400077c24 */ /* 0x000fe2000f8e02ff */
        /* <DEDUP_REMOVED lines=24> */
.L_x_25656:
[----:B------:R-:W-:Y:S05]  /*0810*/  BSYNC.RECONVERGENT B0 ;  /* 0x0000000000007941 */ /* 0x000fea0003800200 */
.L_x_25655:
        /* <DEDUP_REMOVED lines=68> */
.L_x_25658:
[----:B------:R-:W-:Y:S05]  /*0c60*/  BSYNC.RECONVERGENT B0 ;  /* 0x0000000000007941 */ /* 0x000fea0003800200 */
.L_x_25657:
        /* <DEDUP_REMOVED lines=16> */
[----:B0-----:R-:W-:-:S06]  /*0d70*/  VIADD R6, R0, 0xffffffe ;  /* 0x0ffffffe00067836 */ /* 0x001fcc0000000000 */
[----:B------:R-:W0:Y:S02]  /*0d80*/  F2I.FTZ.U32.TRUNC.NTZ R5, R6 ;  /* 0x0000000600057305 */ /* 0x000e24000021f000 */
[----:B0-----:R-:W-:-:S05]  /*0d90*/  IADD3 R4, PT, PT, RZ, -R5, RZ ;  /* 0x80000005ff047210 */ /* 0x001fca0007ffe0ff */
[----:B------:R-:W-:Y:S02]  /*0da0*/  IMAD R15, R4, R9, RZ ;  /* 0x00000009040f7224 */ /* 0x000fe400078e02ff */
[----:B------:R-:W-:-:S05]  /*0db0*/  HFMA2 R4, -RZ, RZ, 0, 0 ;  /* 0x00000000ff047431 */ /* 0x000fca00000001ff */
[----:B------:R-:W-:-:S04]  /*0dc0*/  IMAD.HI.U32 R15, R5, R15, R4 ;  /* 0x0000000f050f7227 */ /* 0x000fc800078e0004 */
[----:B------:R-:W-:-:S04]  /*0dd0*/  IMAD.MOV.U32 R4, RZ, RZ, R10 ;  /* 0x000000ffff047224 */ /* 0x000fc800078e000a */
[----:B------:R-:W-:Y:S02]  /*0de0*/  IMAD.HI.U32 R0, R15, R4, RZ ;  /* 0x000000040f007227 */ /* 0x000fe400078e00ff */
[----:B------:R-:W0:Y:S03]  /*0df0*/  LDC.64 R14, c[0x0][0x398] ;  /* 0x0000e600ff0e7b82 */ /* 0x000e260000000a00 */
[----:B------:R-:W-:-:S05]  /*0e00*/  IADD3 R5, PT, PT, -R0, RZ, RZ ;  /* 0x000000ff00057210 */ /* 0x000fca0007ffe1ff */
        /* <DEDUP_REMOVED lines=9> */
[----:B------:R-:W-:-:S04]  /*0ea0*/  ISETP.NE.AND P5, PT, R8, RZ, PT ;  /* 0x000000ff0800720c */ /* 0x000fc80003fa5270 */
[----:B------:R-:W-:Y:S02]  /*0eb0*/  @!P6 IADD3 R0, PT, PT, -R0, RZ, RZ ;  /* 0x000000ff0000e210 */ /* 0x000fe40007ffe1ff */
[----:B0-----:R-:W-:-:S04]  /*0ec0*/  ISETP.NE.U32.AND P6, PT, R14, 0x1, PT ;  /* 0x000000010e00780c */ /* 0x001fc80003fc5070 */
[----:B------:R-:W-:-:S03]  /*0ed0*/  ISETP.NE.AND.EX P6, PT, R15, RZ, PT, P6 ;  /* 0x000000ff0f00720c */ /* 0x000fc60003fc5360 */
        /* <DEDUP_REMOVED lines=31> */
.L_x_25660:
[----:B------:R-:W-:Y:S05]  /*10d0*/  BSYNC.RECONVERGENT B0 ;  /* 0x0000000000007941 */ /* 0x000fea0003800200 */
.L_x_25659:
        /* <DEDUP_REMOVED lines=10> */
[----:B0-----:R-:W-:-:S04]  /*1180*/  IABS R10, R11 ;  /* 0x0000000b000a7213 */ /* 0x001fc80000000000 */
[----:B------:R-:W0:Y:S08]  /*1190*/  I2F.RP R0, R10 ;  /* 0x0000000a00007306 */ /* 0x000e300000209400 */
[----:B0-----:R-:W0:Y:S02]  /*11a0*/  MUFU.RCP R0, R0 ;  /* 0x0000000000007308 */ /* 0x001e240000001000 */
[----:B0-----:R-:W-:-:S06]  /*11b0*/  IADD3 R8, PT, PT, R0, 0xffffffe, RZ ;  /* 0x0ffffffe00087810 */ /* 0x001fcc0007ffe0ff */
        /* <DEDUP_REMOVED lines=8> */
[----:B------:R-:W1:Y:S01]  /*1240*/  LDC.64 R14, c[0x0][0x390] ;  /* 0x0000e400ff0e7b82 */ /* 0x000e620000000a00 */
        /* <DEDUP_REMOVED lines=11> */
[----:B0-----:R-:W-:-:S04]  /*1300*/  ISETP.NE.U32.AND P6, PT, R8, 0x1, PT ;  /* 0x000000010800780c */ /* 0x001fc80003fc5070 */
[----:B------:R-:W-:Y:S02]  /*1310*/  ISETP.NE.AND.EX P6, PT, R9, RZ, PT, P6 ;  /* 0x000000ff0900720c */ /* 0x000fe40003fc5360 */
[----:B------:R-:W0:Y:S02]  /*1320*/  LDC.64 R8, c[0x0][0x388] ;  /* 0x0000e200ff087b82 */ /* 0x000e240000000a00 */
[----:B------:R-:W-:Y:S02]  /*1330*/  @!P1 LOP3.LUT R0, RZ, R11, RZ, 0x33, !PT ;  /* 0x0000000bff009212 */ /* 0x000fe400078e33ff */
        /* <DEDUP_REMOVED lines=30> */
.L_x_25662:
[----:B------:R-:W-:Y:S05]  /*1520*/  BSYNC.RECONVERGENT B0 ;  /* 0x0000000000007941 */ /* 0x000fea0003800200 */
.L_x_25661:
        /* <DEDUP_REMOVED lines=30> */
[----:B------:R-:W1:Y:S01]  /*1710*/  LDC.64 R10, c[0x0][0x398] ;  /* 0x0000e600ff0a7b82 */ /* 0x000e620000000a00 */
[----:B------:R-:W-:-:S04]  /*1720*/  LOP3.LUT R8, R17, R12, RZ, 0x3c, !PT ;  /* 0x0000000c11087212 */ /* 0x000fc800078e3cff */
[----:B------:R-:W-:-:S03]  /*1730*/  ISETP.GE.AND P6, PT, R8, RZ, PT ;  /* 0x000000ff0800720c */ /* 0x000fc60003fc6270 */
[----:B------:R-:W2:Y:S03]  /*1740*/  LDC.64 R8, c[0x0][0x388] ;  /* 0x0000e200ff087b82 */ /* 0x000ea60000000a00 */
[----:B------:R-:W-:Y:S01]  /*1750*/  @P2 VIADD R0, R0, 0x1 ;  /* 0x0000000100002836 */ /* 0x000fe20000000000 */
[----:B------:R-:W-:-:S06]  /*1760*/  ISETP.NE.AND P2, PT, R12, RZ, PT ;  /* 0x000000ff0c00720c */ /* 0x000fcc0003f45270 */
[----:B------:R-:W-:Y:S02]  /*1770*/  @!P6 IADD3 R0, PT, PT, -R0, RZ, RZ ;  /* 0x000000ff0000e210 */ /* 0x000fe40007ffe1ff */
[----:B-1----:R-:W-:-:S05]  /*1780*/  ISETP.NE.U32.AND P6, PT, R10, 0x1, PT ;  /* 0x000000010a00780c */ /* 0x002fca0003fc5070 */
[----:B------:R-:W-:Y:S02]  /*1790*/  @!P2 LOP3.LUT R0, RZ, R12, RZ, 0x33, !PT ;  /* 0x0000000cff00a212 */ /* 0x000fe400078e33ff */
[----:B0-----:R-:W-:Y:S02]  /*17a0*/  ISETP.NE.U32.AND P2, PT, R14, 0x1, PT ;  /* 0x000000010e00780c */ /* 0x001fe40003f45070 */
[----:B------:R-:W-:Y:S02]  /*17b0*/  IADD3 R10, PT, PT, -R0, RZ, RZ ;  /* 0x000000ff000a7210 */ /* 0x000fe40007ffe1ff */
[----:B------:R-:W-:Y:S02]  /*17c0*/  ISETP.NE.AND.EX P2, PT, R15, RZ, PT, P2 ;  /* 0x000000ff0f00720c */ /* 0x000fe40003f45320 */
[----:B------:R-:W-:Y:S01]  /*17d0*/  ISETP.NE.AND.EX P6, PT, R11, RZ, PT, P6 ;  /* 0x000000ff0b00720c */ /* 0x000fe20003fc5360 */
        /* <DEDUP_REMOVED lines=27> */
.L_x_25664:
[----:B------:R-:W-:Y:S05]  /*1990*/  BSYNC.RECONVERGENT B0 ;  /* 0x0000000000007941 */ /* 0x000fea0003800200 */
.L_x_25663:
        /* <DEDUP_REMOVED lines=67> */
.L_x_25666:
[----:B------:R-:W-:Y:S05]  /*1dd0*/  BSYNC.RECONVERGENT B0 ;  /* 0x0000000000007941 */ /* 0x000fea0003800200 */
.L_x_25665:
        /* <DEDUP_REMOVED lines=69> */
.L_x_25668:
[----:B------:R-:W-:Y:S05]  /*2230*/  BSYNC.RECONVERGENT B0 ;  /* 0x0000000000007941 */ /* 0x000fea0003800200 */
.L_x_25667:
        /* <DEDUP_REMOVED lines=67> */
.L_x_25670:
[----:B------:R-:W-:Y:S05]  /*2670*/  BSYNC.RECONVERGENT B0 ;  /* 0x0000000000007941 */ /* 0x000fea0003800200 */
.L_x_25669:
        /* <DEDUP_REMOVED lines=69> */
.L_x_25672:
[----:B------:R-:W-:Y:S05]  /*2ad0*/  BSYNC.RECONVERGENT B0 ;  /* 0x0000000000007941 */ /* 0x000fea0003800200 */
.L_x_25671:
        /* <DEDUP_REMOVED lines=67> */
.L_x_25674:
[----:B------:R-:W-:Y:S05]  /*2f10*/  BSYNC.RECONVERGENT B0 ;  /* 0x0000000000007941 */ /* 0x000fea0003800200 */
.L_x_25673:
        /* <DEDUP_REMOVED lines=22> */
[----:B0-----:R-:W-:Y:S02]  /*3080*/  LOP3.LUT R8, R29, R12, RZ, 0x3c, !PT ;  /* 0x0000000c1d087212 */ /* 0x001fe400078e3cff */
[----:B-1----:R-:W-:-:S05]  /*3090*/  IADD3 R2, PT, PT, RZ, -R3, RZ ;  /* 0x80000003ff027210 */ /* 0x002fca0007ffe0ff */
[----:B------:R-:W-:Y:S02]  /*30a0*/  IMAD R15, R2, R11, RZ ;  /* 0x0000000b020f7224 */ /* 0x000fe400078e02ff */
[----:B------:R-:W-:-:S04]  /*30b0*/  IMAD.MOV.U32 R2, RZ, RZ, RZ ;  /* 0x000000ffff027224 */ /* 0x000fc800078e00ff */
[----:B------:R-:W-:Y:S01]  /*30c0*/  IMAD.HI.U32 R15, R3, R15, R2 ;  /* 0x0000000f030f7227 */ /* 0x000fe200078e0002 */
[----:B------:R-:W-:-:S05]  /*30d0*/  MOV R2, R14 ;  /* 0x0000000e00027202 */ /* 0x000fca0000000f00 */
[----:B------:R-:W-:Y:S02]  /*30e0*/  IMAD.HI.U32 R0, R15, R2, RZ ;  /* 0x000000020f007227 */ /* 0x000fe400078e00ff */
[----:B------:R-:W0:Y:S03]  /*30f0*/  LDC.64 R14, c[0x0][0x390] ;  /* 0x0000e400ff0e7b82 */ /* 0x000e260000000a00 */
[----:B------:R-:W-:-:S05]  /*3100*/  IADD3 R3, PT, PT, -R0, RZ, RZ ;  /* 0x000000ff00037210 */ /* 0x000fca0007ffe1ff */
[----:B------:R-:W-:-:S05]  /*3110*/  IMAD R2, R11, R3, R2 ;  /* 0x000000030b027224 */ /* 0x000fca00078e0202 */
[----:B------:R-:W-:-:S13]  /*3120*/  ISETP.GT.U32.AND P6, PT, R11, R2, PT ;  /* 0x000000020b00720c */ /* 0x000fda0003fc4070 */
[-C--:B------:R-:W-:Y:S01]  /*3130*/  @!P6 IADD3 R2, PT, PT, R2, -R11.reuse, RZ ;  /* 0x8000000b0202e210 */ /* 0x080fe20007ffe0ff */
[----:B------:R-:W-:Y:S01]  /*3140*/  @!P6 VIADD R0, R0, 0x1 ;  /* 0x000000010000e836 */ /* 0x000fe20000000000 */
[----:B------:R-:W-:Y:S02]  /*3150*/  ISETP.GE.AND P6, PT, R8, RZ, PT ;  /* 0x000000ff0800720c */ /* 0x000fe40003fc6270 */
[----:B------:R-:W-:Y:S02]  /*3160*/  ISETP.GE.U32.AND P3, PT, R2, R11, PT ;  /* 0x0000000b0200720c */ /* 0x000fe40003f66070 */
[----:B------:R-:W1:Y:S11]  /*3170*/  LDC.64 R2, c[0x0][0x398] ;  /* 0x0000e600ff027b82 */ /* 0x000e760000000a00 */
[----:B------:R-:W-:-:S02]  /*3180*/  @P3 IADD3 R0, PT, PT, R0, 0x1, RZ ;  /* 0x0000000100003810 */ /* 0x000fc40007ffe0ff */
[----:B------:R-:W-:Y:S02]  /*3190*/  ISETP.NE.AND P3, PT, R12, RZ, PT ;  /* 0x000000ff0c00720c */ /* 0x000fe40003f65270 */
[----:B------:R-:W-:Y:S02]  /*31a0*/  @!P6 IADD3 R0, PT, PT, -R0, RZ, RZ ;  /* 0x000000ff0000e210 */ /* 0x000fe40007ffe1ff */
[----:B-1----:R-:W-:-:S09]  /*31b0*/  ISETP.NE.U32.AND P6, PT, R2, 0x1, PT ;  /* 0x000000010200780c */ /* 0x002fd20003fc5070 */
[----:B------:R-:W-:Y:S02]  /*31c0*/  @!P3 LOP3.LUT R0, RZ, R12, RZ, 0x33, !PT ;  /* 0x0000000cff00b212 */ /* 0x000fe400078e33ff */
[----:B0-----:R-:W-:Y:S02]  /*31d0*/  ISETP.NE.U32.AND P3, PT, R14, 0x1, PT ;  /* 0x000000010e00780c */ /* 0x001fe40003f65070 */
[----:B------:R-:W-:Y:S02]  /*31e0*/  IADD3 R8, PT, PT, -R0, RZ, RZ ;  /* 0x000000ff00087210 */ /* 0x000fe40007ffe1ff */
[----:B------:R-:W-:Y:S02]  /*31f0*/  ISETP.NE.AND.EX P3, PT, R15, RZ, PT, P3 ;  /* 0x000000ff0f00720c */ /* 0x000fe40003f65330 */
[----:B------:R-:W-:Y:S01]  /*3200*/  ISETP.NE.AND.EX P6, PT, R3, RZ, PT, P6 ;  /* 0x000000ff0300720c */ /* 0x000fe20003fc5360 */
[----:B------:R-:W-:Y:S01]  /*3210*/  IMAD R8, R12, R8, R29 ;  /* 0x000000080c087224 */ /* 0x000fe200078e021d */
[----:B------:R-:W0:Y:S01]  /*3220*/  LDC.64 R2, c[0x0][0x388] ;  /* 0x0000e200ff027b82 */ /* 0x000e220000000a00 */
[----:B------:R-:W-:-:S03]  /*3230*/  SEL R0, R0, RZ, P3 ;  /* 0x000000ff00007207 */ /* 0x000fc60001800000 */
[----:B------:R-:W-:Y:S02]  /*3240*/  SEL R8, R8, RZ, P6 ;  /* 0x000000ff08087207 */ /* 0x000fe40003000000 */
        /* <DEDUP_REMOVED lines=24> */
.L_x_25676:
[----:B------:R-:W-:Y:S05]  /*33d0*/  BSYNC.RECONVERGENT B0 ;  /* 0x0000000000007941 */ /* 0x000fea0003800200 */
.L_x_25675:
        /* <DEDUP_REMOVED lines=18> */
[----:B------:R-:W-:-:S05]  /*3500*/  HFMA2 R2, -RZ, RZ, 0, 0 ;  /* 0x00000000ff027431 */ /* 0x000fca00000001ff */
[----:B------:R-:W-:Y:S01]  /*3510*/  IMAD.HI.U32 R15, R3, R15, R2 ;  /* 0x0000000f030f7227 */ /* 0x000fe200078e0002 */
[----:B------:R-:W-:-:S05]  /*3520*/  MOV R2, R14 ;  /* 0x0000000e00027202 */ /* 0x000fca0000000f00 */
        /* <DEDUP_REMOVED lines=10> */
[----:B------:R-:W-:-:S02]  /*35d0*/  @P5 IADD3 R0, PT, PT, R0, 0x1, RZ ;  /* 0x0000000100005810 */ /* 0x000fc40007ffe0ff */
[----:B0-----:R-:W-:Y:S02]  /*35e0*/  ISETP.NE.U32.AND P5, PT, R14, 0x1, PT ;  /* 0x000000010e00780c */ /* 0x001fe40003fa5070 */
[----:B------:R-:W-:Y:S02]  /*35f0*/  @!P3 IADD3 R0, PT, PT, -R0, RZ, RZ ;  /* 0x000000ff0000b210 */ /* 0x000fe40007ffe1ff */
        /* <DEDUP_REMOVED lines=8> */
[----:B------:R-:W0:Y:S02]  /*3680*/  LDC.64 R2, c[0x0][0x388] ;  /* 0x0000e200ff027b82 */ /* 0x000e240000000a00 */
        /* <DEDUP_REMOVED lines=24> */
.L_x_25678:
[----:B------:R-:W-:Y:S05]  /*3810*/  BSYNC.RECONVERGENT B0 ;  /* 0x0000000000007941 */ /* 0x000fea0003800200 */
.L_x_25677:
        /* <DEDUP_REMOVED lines=12> */
[----:B0-----:R-:W-:-:S06]  /*38e0*/  VIADD R8, R0, 0xffffffe ;  /* 0x0ffffffe00087836 */ /* 0x001fcc0000000000 */
[----:B------:R0:W1:Y:S02]  /*38f0*/  F2I.FTZ.U32.TRUNC.NTZ R3, R8 ;  /* 0x0000000800037305 */ /* 0x000064000021f000 */
[----:B0-----:R-:W-:-:S04]  /*3900*/  LOP3.LUT R8, R31, R12, RZ, 0x3c, !PT ;  /* 0x0000000c1f087212 */ /* 0x001fc800078e3cff */
[----:B------:R-:W-:Y:S02]  /*3910*/  ISETP.GE.AND P5, PT, R8, RZ, PT ;  /* 0x000000ff0800720c */ /* 0x000fe40003fa6270 */
[----:B-1----:R-:W-:-:S05]  /*3920*/  IADD3 R2, PT, PT, RZ, -R3, RZ ;  /* 0x80000003ff027210 */ /* 0x002fca0007ffe0ff */
        /* <DEDUP_REMOVED lines=13> */
[----:B------:R-:W-:-:S10]  /*3a00*/  ISETP.NE.AND P4, PT, R12, RZ, PT ;  /* 0x000000ff0c00720c */ /* 0x000fd40003f85270 */
[----:B------:R-:W-:-:S05]  /*3a10*/  @P3 IADD3 R0, PT, PT, R0, 0x1, RZ ;  /* 0x0000000100003810 */ /* 0x000fca0007ffe0ff */
        /* <DEDUP_REMOVED lines=9> */
[----:B------:R-:W0:Y:S01]  /*3ab0*/  LDC.64 R2, c[0x0][0x388] ;  /* 0x0000e200ff027b82 */ /* 0x000e220000000a00 */
        /* <DEDUP_REMOVED lines=25> */
.L_x_25680:
[----:B------:R-:W-:Y:S05]  /*3c50*/  BSYNC.RECONVERGENT B0 ;  /* 0x0000000000007941 */ /* 0x000fea0003800200 */
.L_x_25679:
        /* <DEDUP_REMOVED lines=13> */
[----:B0-----:R-:W-:-:S04]  /*3d30*/  LOP3.LUT R8, R73, R12, RZ, 0x3c, !PT ;  /* 0x0000000c49087212 */ /* 0x001fc800078e3cff */
[----:B------:R-:W-:Y:S02]  /*3d40*/  ISETP.GE.AND P4, PT, R8, RZ, PT ;  /* 0x000000ff0800720c */ /* 0x000fe40003f86270 */
[----:B-1----:R-:W-:-:S05]  /*3d50*/  IADD3 R2, PT, PT, RZ, -R3, RZ ;  /* 0x80000003ff027210 */ /* 0x002fca0007ffe0ff */
        /* <DEDUP_REMOVED lines=23> */
[----:B------:R-:W0:Y:S01]  /*3ed0*/  LDC.64 R14, c[0x0][0x380] ;  /* 0x0000e000ff0e7b82 */ /* 0x000e220000000a00 */
[----:B------:R-:W-:-:S03]  /*3ee0*/  ISETP.NE.AND.EX P1, PT, R3, RZ, PT, P1 ;  /* 0x000000ff0300720c */ /* 0x000fc60003f25310 */
[----:B------:R-:W-:Y:S01]  /*3ef0*/  IMAD R11, R0, UR36, RZ ;  /* 0x00000024000b7c24 */ /* 0x000fe2000f8e02ff */
[----:B------:R-:W-:-:S03]  /*3f00*/  SEL R8, R8, RZ, P1 ;  /* 0x000000ff08087207 */ /* 0x000fc60000800000 */
        /* <DEDUP_REMOVED lines=23> */
.L_x_25682:
[----:B------:R-:W-:Y:S05]  /*4080*/  BSYNC.RECONVERGENT B0 ;  /* 0x0000000000007941 */ /* 0x000fea0003800200 */
.L_x_25681:
[----:B------:R-:W-:Y:S04]  /*4090*/  BSSY.RECONVERGENT B0, `(.L_x_25683) ;  /* 0x0000040000007945 */ /* 0x000fe80003800200 */
        /* <DEDUP_REMOVED lines=16> */
[----:B------:R-:W-:-:S05]  /*41a0*/  IABS R2, R41 ;  /* 0x0000002900027213 */ /* 0x000fca0000000000 */
[----:B------:R-:W-:Y:S02]  /*41b0*/  IMAD.HI.U32 R0, R15, R2, RZ ;  /* 0x000000020f007227 */ /* 0x000fe400078e00ff */
[----:B------:R-:W0:Y:S03]  /*41c0*/  LDC.64 R14, c[0x0][0x390] ;  /* 0x0000e400ff0e7b82 */ /* 0x000e260000000a00 */
[----:B------:R-:W-:-:S05]  /*41d0*/  IADD3 R3, PT, PT, -R0, RZ, RZ ;  /* 0x000000ff00037210 */ /* 0x000fca0007ffe1ff */
[----:B------:R-:W-:-:S05]  /*41e0*/  IMAD R2, R11, R3, R2 ;  /* 0x000000030b027224 */ /* 0x000fca00078e0202 */
[----:B------:R-:W-:-:S13]  /*41f0*/  ISETP.GT.U32.AND P2, PT, R11, R2, PT ;  /* 0x000000020b00720c */ /* 0x000fda0003f44070 */
[-C--:B------:R-:W-:Y:S01]  /*4200*/  @!P2 IADD3 R2, PT, PT, R2, -R11.reuse, RZ ;  /* 0x8000000b0202a210 */ /* 0x080fe20007ffe0ff */
[----:B------:R-:W-:Y:S01]  /*4210*/  @!P2 VIADD R0, R0, 0x1 ;  /* 0x000000010000a836 */ /* 0x000fe20000000000 */
[----:B------:R-:W-:Y:S02]  /*4220*/  ISETP.NE.AND P2, PT, R12, RZ, PT ;  /* 0x000000ff0c00720c */ /* 0x000fe40003f45270 */
[----:B------:R-:W-:Y:S02]  /*4230*/  ISETP.GE.U32.AND P1, PT, R2, R11, PT ;  /* 0x0000000b0200720c */ /* 0x000fe40003f26070 */
[----:B------:R-:W1:Y:S11]  /*4240*/  LDC.64 R2, c[0x0][0x398] ;  /* 0x0000e600ff027b82 */ /* 0x000e760000000a00 */
[----:B------:R-:W-:-:S04]  /*4250*/  @P1 IADD3 R0, PT, PT, R0, 0x1, RZ ;  /* 0x0000000100001810 */ /* 0x000fc80007ffe0ff */
[----:B------:R-:W-:Y:S02]  /*4260*/  @!P3 IADD3 R0, PT, PT, -R0, RZ, RZ ;  /* 0x000000ff0000b210 */ /* 0x000fe40007ffe1ff */
        /* <DEDUP_REMOVED lines=34> */
.L_x_25684:
[----:B------:R-:W-:Y:S05]  /*4490*/  BSYNC.RECONVERGENT B0 ;  /* 0x0000000000007941 */ /* 0x000fea0003800200 */
.L_x_25683:
        /* <DEDUP_REMOVED lines=47> */
[----:B------:R-:W-:Y:S01]  /*4790*/  FADD R15, -R14, R38 ;  /* 0x000000260e0f7221 */ /* 0x000fe20000000100 */
[-C--:B------:R-:W-:Y:S01]  /*47a0*/  FFMA.RM R14, R2, R11.reuse, 12582913 ;  /* 0x4b400001020e7423 */ /* 0x080fe2000000400b */
[CC--:B------:R-:W-:Y:S01]  /*47b0*/  FFMA.SAT R10, R33.reuse, R8.reuse, 0.5 ;  /* 0x3f000000210a7423 */ /* 0x0c0fe20000002008 */
[-C--:B------:R-:W-:Y:S01]  /*47c0*/  FFMA.RM R18, R6, R11.reuse, 12582913 ;  /* 0x4b40000106127423 */ /* 0x080fe2000000400b */
[----:B------:R-:W-:Y:S01]  /*47d0*/  FADD R23, R16, -12583039 ;  /* 0xcb40007f10177421 */ /* 0x000fe20000000000 */
[-C--:B------:R-:W-:Y:S01]  /*47e0*/  FFMA.SAT R6, R32, R8.reuse, 0.5 ;  /* 0x3f00000020067423 */ /* 0x080fe20000002008 */
[----:B------:R-:W-:Y:S01]  /*47f0*/  FADD R27, R14, -12583039 ;  /* 0xcb40007f0e1b7421 */ /* 0x000fe20000000000 */
[-C--:B------:R-:W-:Y:S01]  /*4800*/  FFMA.RM R10, R10, R11.reuse, 12582913 ;  /* 0x4b4000010a0a7423 */ /* 0x080fe2000000400b */
[----:B------:R-:W-:Y:S01]  /*4810*/  FFMA R23, R40, 1.4426950216293334961, -R23 ;  /* 0x3fb8aa3b28177823 */ /* 0x000fe20000000817 */
[-C--:B------:R-:W-:Y:S01]  /*4820*/  FFMA.RM R2, R6, R11.reuse, 12582913 ;  /* 0x4b40000106027423 */ /* 0x080fe2000000400b */
[----:B------:R-:W-:Y:S01]  /*4830*/  FFMA R27, R12, 1.4426950216293334961, -R27 ;  /* 0x3fb8aa3b0c1b7823 */ /* 0x000fe2000000081b */
[----:B------:R-:W-:Y:S01]  /*4840*/  FADD R6, R10, -12583039 ;  /* 0xcb40007f0a067421 */ /* 0x000fe20000000000 */
[-C--:B------:R-:W-:Y:S01]  /*4850*/  FFMA.SAT R20, R4, R8.reuse, 0.5 ;  /* 0x3f00000004147423 */ /* 0x080fe20000002008 */
[----:B------:R-:W-:Y:S01]  /*4860*/  FFMA R23, R40, 1.925963033500011079e-08, R23 ;  /* 0x32a5706028177823 */ /* 0x000fe20000000017 */
[----:B------:R-:W-:Y:S01]  /*4870*/  FFMA R27, R12, 1.925963033500011079e-08, R27 ;  /* 0x32a570600c1b7823 */ /* 0x000fe2000000001b */
[C---:B------:R-:W-:Y:S01]  /*4880*/  FFMA R12, R33.reuse, 1.4426950216293334961, -R6 ;  /* 0x3fb8aa3b210c7823 */ /* 0x040fe20000000806 */
[-C--:B------:R-:W-:Y:S01]  /*4890*/  FFMA.RM R6, R20, R11.reuse, 12582913 ;  /* 0x4b40000114067423 */ /* 0x080fe2000000400b */
[----:B------:R-:W-:Y:S01]  /*48a0*/  SHF.L.U32 R16, R16, 0x17, RZ ;  /* 0x0000001710107819 */ /* 0x000fe200000006ff */
[----:B------:R-:W-:Y:S01]  /*48b0*/  FADD R25, R18, -12583039 ;  /* 0xcb40007f12197421 */ /* 0x000fe20000000000 */
[----:B------:R-:W0:Y:S01]  /*48c0*/  MUFU.EX2 R23, R23 ;  /* 0x0000001700177308 */ /* 0x000e220000000800 */
[----:B------:R-:W-:Y:S01]  /*48d0*/  FADD R31, R6, -12583039 ;  /* 0xcb40007f061f7421 */ /* 0x000fe20000000000 */
[----:B------:R-:W-:Y:S01]  /*48e0*/  FFMA R20, R33, 1.925963033500011079e-08, R12 ;  /* 0x32a5706021147823 */ /* 0x000fe2000000000c */
[----:B------:R-:W-:Y:S01]  /*48f0*/  FFMA R25, R46, 1.4426950216293334961, -R25 ;  /* 0x3fb8aa3b2e197823 */ /* 0x000fe20000000819 */
[----:B------:R-:W-:Y:S01]  /*4900*/  FADD R29, R2, -12583039 ;  /* 0xcb40007f021d7421 */ /* 0x000fe20000000000 */
[----:B------:R-:W-:Y:S01]  /*4910*/  FFMA R31, R4, 1.4426950216293334961, -R31 ;  /* 0x3fb8aa3b041f7823 */ /* 0x000fe2000000081f */
[----:B------:R-:W-:Y:S01]  /*4920*/  SHF.L.U32 R14, R14, 0x17, RZ ;  /* 0x000000170e0e7819 */ /* 0x000fe200000006ff */
[----:B------:R-:W-:Y:S01]  /*4930*/  FFMA R25, R46, 1.925963033500011079e-08, R25 ;  /* 0x32a570602e197823 */ /* 0x000fe20000000019 */
[----:B------:R-:W1:Y:S01]  /*4940*/  MUFU.EX2 R27, R27 ;  /* 0x0000001b001b7308 */ /* 0x000e620000000800 */
[----:B------:R-:W-:Y:S01]  /*4950*/  FFMA R22, R4, 1.925963033500011079e-08, R31 ;  /* 0x32a5706004167823 */ /* 0x000fe2000000001f */
[----:B------:R-:W-:Y:S01]  /*4960*/  FFMA.SAT R4, R0, R8, 0.5 ;  /* 0x3f00000000047423 */ /* 0x000fe20000002008 */
[----:B------:R-:W-:Y:S01]  /*4970*/  FFMA R29, R32, 1.4426950216293334961, -R29 ;  /* 0x3fb8aa3b201d7823 */ /* 0x000fe2000000081d */
[----:B------:R-:W-:Y:S01]  /*4980*/  IMAD.SHL.U32 R18, R18, 0x800000, RZ ;  /* 0x0080000012127824 */ /* 0x000fe200078e00ff */
[----:B------:R-:W-:Y:S01]  /*4990*/  SHF.L.U32 R30, R2, 0x17, RZ ;  /* 0x00000017021e7819 */ /* 0x000fe200000006ff */
[----:B------:R-:W-:Y:S01]  /*49a0*/  FFMA.RM R4, R4, R11, 12582913 ;  /* 0x4b40000104047423 */ /* 0x000fe2000000400b */
[----:B------:R-:W-:Y:S01]  /*49b0*/  FFMA R29, R32, 1.925963033500011079e-08, R29 ;  /* 0x32a57060201d7823 */ /* 0x000fe2000000001d */
[----:B------:R-:W2:Y:S01]  /*49c0*/  MUFU.EX2 R25, R25 ;  /* 0x0000001900197308 */ /* 0x000ea20000000800 */
[----:B0-----:R-:W-:Y:S01]  /*49d0*/  FMUL R33, R16, R23 ;  /* 0x0000001710217220 */ /* 0x001fe20000400000 */
[----:B------:R-:W-:Y:S01]  /*49e0*/  FADD R23, R4, -12583039 ;  /* 0xcb40007f04177421 */ /* 0x000fe20000000000 */
[----:B------:R-:W-:Y:S01]  /*49f0*/  SHF.L.U32 R10, R10, 0x17, RZ ;  /* 0x000000170a0a7819 */ /* 0x000fe200000006ff */
[----:B------:R-:W-:-:S02]  /*4a00*/  IMAD.SHL.U32 R28, R6, 0x800000, RZ ;  /* 0x00800000061c7824 */ /* 0x000fc400078e00ff */
[-C--:B------:R-:W-:Y:S01]  /*4a10*/  FFMA.SAT R24, R85, R8.reuse, 0.5 ;  /* 0x3f00000055187423 */ /* 0x080fe20000002008 */
[----:B------:R-:W-:Y:S01]  /*4a20*/  FFMA R23, R0, 1.4426950216293334961, -R23 ;  /* 0x3fb8aa3b00177823 */ /* 0x000fe20000000817 */
[----:B------:R-:W-:Y:S01]  /*4a30*/  SHF.L.U32 R4, R4, 0x17, RZ ;  /* 0x0000001704047819 */ /* 0x000fe200000006ff */
[----:B------:R-:W0:Y:S01]  /*4a40*/  MUFU.EX2 R29, R29 ;  /* 0x0000001d001d7308 */ /* 0x000e220000000800 */
[----:B-1----:R-:W-:Y:S01]  /*4a50*/  FMUL R31, R14, R27 ;  /* 0x0000001b0e1f7220 */ /* 0x002fe20000400000 */
[----:B------:R-:W-:Y:S01]  /*4a60*/  FFMA R16, R0, 1.925963033500011079e-08, R23 ;  /* 0x32a5706000107823 */ /* 0x000fe20000000017 */
[-C--:B------:R-:W-:Y:S01]  /*4a70*/  FFMA.SAT R0, R93, R8.reuse, 0.5 ;  /* 0x3f0000005d007423 */ /* 0x080fe20000002008 */
[-C--:B------:R-:W-:Y:S01]  /*4a80*/  FFMA.RM R6, R24, R11.reuse, 12582913 ;  /* 0x4b40000118067423 */ /* 0x080fe2000000400b */
[-C--:B------:R-:W-:Y:S02]  /*4a90*/  FFMA.SAT R38, R35, R8.reuse, 0.5 ;  /* 0x3f00000023267423 */ /* 0x080fe40000002008 */
[----:B------:R-:W-:Y:S01]  /*4aa0*/  FFMA.RM R0, R0, R11, 12582913 ;  /* 0x4b40000100007423 */ /* 0x000fe2000000400b */
[----:B------:R-:W1:Y:S01]  /*4ab0*/  MUFU.EX2 R23, R20 ;  /* 0x0000001400177308 */ /* 0x000e620000000800 */
        /* <DEDUP_REMOVED lines=8> */
[----:B0-----:R-:W-:Y:S01]  /*4b40*/  FMUL R30, R30, R29 ;  /* 0x0000001d1e1e7220 */ /* 0x001fe20000400000 */
[----:B------:R-:W-:Y:S01]  /*4b50*/  FADD R18, R2, -12583039 ;  /* 0xcb40007f02127421 */ /* 0x000fe20000000000 */
[----:B------:R-:W-:Y:S01]  /*4b60*/  FFMA R93, R93, 1.925963033500011079e-08, R12 ;  /* 0x32a570605d5d7823 */ /* 0x000fe2000000000c */
[-C--:B------:R-:W-:Y:S01]  /*4b70*/  FFMA.SAT R12, R91, R8.reuse, 0.5 ;  /* 0x3f0000005b0c7423 */ /* 0x080fe20000002008 */
[----:B------:R-:W-:Y:S01]  /*4b80*/  FFMA R24, R85, 1.4426950216293334961, -R24 ;  /* 0x3fb8aa3b55187823 */ /* 0x000fe20000000818 */
[----:B------:R-:W-:Y:S01]  /*4b90*/  FFMA R18, R89, 1.4426950216293334961, -R18 ;  /* 0x3fb8aa3b59127823 */ /* 0x000fe20000000812 */
[----:B------:R-:W-:Y:S01]  /*4ba0*/  SHF.L.U32 R6, R6, 0x17, RZ ;  /* 0x0000001706067819 */ /* 0x000fe200000006ff */
[----:B------:R-:W-:Y:S01]  /*4bb0*/  FFMA.RM R12, R12, R11, 12582913 ;  /* 0x4b4000010c0c7423 */ /* 0x000fe2000000400b */
[----:B-1----:R-:W-:Y:S01]  /*4bc0*/  FMUL R29, R10, R23 ;  /* 0x000000170a1d7220 */ /* 0x002fe20000400000 */
[----:B------:R-:W-:Y:S01]  /*4bd0*/  FFMA.SAT R10, R87, R8, 0.5 ;  /* 0x3f000000570a7423 */ /* 0x000fe20000002008 */
[----:B------:R0:W1:Y:S01]  /*4be0*/  MUFU.EX2 R23, R22 ;  /* 0x0000001600177308 */ /* 0x0000620000000800 */
[C---:B------:R-:W-:Y:S01]  /*4bf0*/  FADD R14, R12.reuse, -12583039 ;  /* 0xcb40007f0c0e7421 */ /* 0x040fe20000000000 */
[----:B------:R-:W-:Y:S01]  /*4c00*/  SHF.L.U32 R12, R12, 0x17, RZ ;  /* 0x000000170c0c7819 */ /* 0x000fe200000006ff */
[----:B------:R-:W-:Y:S01]  /*4c10*/  FFMA.RM R10, R10, R11, 12582913 ;  /* 0x4b4000010a0a7423 */ /* 0x000fe2000000400b */
[----:B------:R-:W-:Y:S01]  /*4c20*/  FFMA R18, R89, 1.925963033500011079e-08, R18 ;  /* 0x32a5706059127823 */ /* 0x000fe20000000012 */
[----:B------:R-:W-:Y:S01]  /*4c30*/  FFMA R14, R91, 1.4426950216293334961, -R14 ;  /* 0x3fb8aa3b5b0e7823 */ /* 0x000fe2000000080e */
[----:B------:R-:W-:Y:S01]  /*4c40*/  FFMA R85, R85, 1.925963033500011079e-08, R24 ;  /* 0x32a5706055557823 */ /* 0x000fe20000000018 */
[----:B------:R-:W-:Y:S01]  /*4c50*/  FADD R20, R10, -12583039 ;  /* 0xcb40007f0a147421 */ /* 0x000fe20000000000 */
[----:B------:R-:W-:-:S02]  /*4c60*/  IMAD.SHL.U32 R24, R2, 0x800000, RZ ;  /* 0x0080000002187824 */ /* 0x000fc400078e00ff */
[----:B------:R-:W-:Y:S01]  /*4c70*/  FFMA R14, R91, 1.925963033500011079e-08, R14 ;  /* 0x32a570605b0e7823 */ /* 0x000fe2000000000e */
[----:B------:R-:W-:Y:S01]  /*4c80*/  SHF.L.U32 R10, R10, 0x17, RZ ;  /* 0x000000170a0a7819 */ /* 0x000fe200000006ff */
[----:B------:R-:W-:Y:S01]  /*4c90*/  FFMA R20, R87, 1.4426950216293334961, -R20 ;  /* 0x3fb8aa3b57147823 */ /* 0x000fe20000000814 */
[----:B--2---:R-:W-:Y:S01]  /*4ca0*/  FMUL R27, R4, R27 ;  /* 0x0000001b041b7220 */ /* 0x004fe20000400000 */
[----:B------:R-:W2:Y:S01]  /*4cb0*/  MUFU.EX2 R25, R14 ;  /* 0x0000000e00197308 */ /* 0x000ea20000000800 */
[-C--:B------:R-:W-:Y:S01]  /*4cc0*/  FFMA.SAT R4, R83, R8.reuse, 0.5 ;  /* 0x3f00000053047423 */ /* 0x080fe20000002008 */
[----:B------:R-:W-:Y:S01]  /*4cd0*/  FFMA R20, R87, 1.925963033500011079e-08, R20 ;  /* 0x32a5706057147823 */ /* 0x000fe20000000014 */
[----:B0-----:R-:W-:Y:S01]  /*4ce0*/  FFMA.SAT R22, R81, R8, 0.5 ;  /* 0x3f00000051167423 */ /* 0x001fe20000002008 */
[----:B-1----:R-:W-:Y:S01]  /*4cf0*/  FMUL R28, R28, R23 ;  /* 0x000000171c1c7220 */ /* 0x002fe20000400000 */
[-C--:B------:R-:W-:Y:S01]  /*4d00*/  FFMA.RM R4, R4, R11.reuse, 12582913 ;  /* 0x4b40000104047423 */ /* 0x080fe2000000400b */
[-C--:B------:R-:W-:Y:S01]  /*4d10*/  FFMA.RM R38, R38, R11.reuse, 12582913 ;  /* 0x4b40000126267423 */ /* 0x080fe2000000400b */
[----:B------:R-:W-:Y:S01]  /*4d20*/  FFMA.RM R0, R22, R11, 12582913 ;  /* 0x4b40000116007423 */ /* 0x000fe2000000400b */
[----:B------:R-:W0:Y:S01]  /*4d30*/  MUFU.EX2 R23, R18 ;  /* 0x0000001200177308 */ /* 0x000e220000000800 */
[C---:B------:R-:W-:Y:S01]  /*4d40*/  FADD R16, R4.reuse, -12583039 ;  /* 0xcb40007f04107421 */ /* 0x040fe20000000000 */
[----:B------:R-:W-:Y:S01]  /*4d50*/  SHF.L.U32 R4, R4, 0x17, RZ ;  /* 0x0000001704047819 */ /* 0x000fe200000006ff */
[----:B------:R-:W-:-:S02]  /*4d60*/  FADD R22, R0, -12583039 ;  /* 0xcb40007f00167421 */ /* 0x000fc40000000000 */
[----:B------:R-:W-:Y:S02]  /*4d70*/  FFMA R16, R83, 1.4426950216293334961, -R16 ;  /* 0x3fb8aa3b53107823 */ /* 0x000fe40000000810 */
[----:B------:R-:W-:Y:S01]  /*4d80*/  FFMA R22, R81, 1.4426950216293334961, -R22 ;  /* 0x3fb8aa3b51167823 */ /* 0x000fe20000000816 */
[----:B------:R-:W1:Y:S01]  /*4d90*/  MUFU.EX2 R85, R85 ;  /* 0x0000005500557308 */ /* 0x000e620000000800 */
[----:B--2---:R-:W-:Y:S01]  /*4da0*/  FMUL R25, R12, R25 ;  /* 0x000000190c197220 */ /* 0x004fe20000400000 */
[----:B------:R-:W-:Y:S01]  /*4db0*/  FFMA.SAT R12, R79, R8, 0.5 ;  /* 0x3f0000004f0c7423 */ /* 0x000fe20000002008 */
[----:B------:R-:W-:Y:S01]  /*4dc0*/  FFMA R16, R83, 1.925963033500011079e-08, R16 ;  /* 0x32a5706053107823 */ /* 0x000fe20000000010 */
[----:B------:R-:W-:Y:S02]  /*4dd0*/  FFMA R81, R81, 1.925963033500011079e-08, R22 ;  /* 0x32a5706051517823 */ /* 0x000fe40000000016 */
[----:B------:R-:W-:Y:S02]  /*4de0*/  FFMA.RM R12, R12, R11, 12582913 ;  /* 0x4b4000010c0c7423 */ /* 0x000fe4000000400b */
[----:B------:R-:W2:Y:S01]  /*4df0*/  MUFU.EX2 R93, R93 ;  /* 0x0000005d005d7308 */ /* 0x000ea20000000800 */
[----:B0-----:R-:W-:Y:S01]  /*4e00*/  FMUL R24, R24, R23 ;  /* 0x0000001718187220 */ /* 0x001fe20000400000 */
[C---:B------:R-:W-:Y:S01]  /*4e10*/  FADD R14, R12.reuse, -12583039 ;  /* 0xcb40007f0c0e7421 */ /* 0x040fe20000000000 */
[----:B------:R-:W-:-:S03]  /*4e20*/  SHF.L.U32 R12, R12, 0x17, RZ ;  /* 0x000000170c0c7819 */ /* 0x000fc600000006ff */
[C---:B------:R-:W-:Y:S02]  /*4e30*/  FFMA R14, R79.reuse, 1.4426950216293334961, -R14 ;  /* 0x3fb8aa3b4f0e7823 */ /* 0x040fe4000000080e */
[----:B------:R-:W0:Y:S01]  /*4e40*/  MUFU.EX2 R81, R81 ;  /* 0x0000005100517308 */ /* 0x000e220000000800 */
[----:B-1----:R-:W-:Y:S01]  /*4e50*/  FMUL R22, R6, R85 ;  /* 0x0000005506167220 */ /* 0x002fe20000400000 */
[----:B------:R-:W-:Y:S01]  /*4e60*/  FFMA R34, R79, 1.925963033500011079e-08, R14 ;  /* 0x32a570604f227823 */ /* 0x000fe2000000000e */
[----:B------:R-:W-:-:S04]  /*4e70*/  FFMA.SAT R14, R77, R8, 0.5 ;  /* 0x3f0000004d0e7423 */ /* 0x000fc80000002008 */
[----:B------:R-:W-:Y:S01]  /*4e80*/  FFMA.RM R2, R14, R11, 12582913 ;  /* 0x4b4000010e027423 */ /* 0x000fe2000000400b */
[----:B------:R1:W3:Y:S01]  /*4e90*/  MUFU.EX2 R79, R20 ;  /* 0x00000014004f7308 */ /* 0x0002e20000000800 */
[----:B--2---:R-:W-:Y:S02]  /*4ea0*/  FMUL R26, R26, R93 ;  /* 0x0000005d1a1a7220 */ /* 0x004fe40000400000 */
[C---:B------:R-:W-:Y:S01]  /*4eb0*/  FADD R14, R2.reuse, -12583039 ;  /* 0xcb40007f020e7421 */ /* 0x040fe20000000000 */
[----:B------:R-:W-:-:S03]  /*4ec0*/  SHF.L.U32 R2, R2, 0x17, RZ ;  /* 0x0000001702027819 */ /* 0x000fc600000006ff */
[----:B------:R-:W-:Y:S01]  /*4ed0*/  FFMA R14, R77, 1.4426950216293334961, -R14 ;  /* 0x3fb8aa3b4d0e7823 */ /* 0x000fe2000000080e */
[----:B-1----:R-:W-:-:S03]  /*4ee0*/  IMAD.SHL.U32 R20, R0, 0x800000, RZ ;  /* 0x0080000000147824 */ /* 0x002fc600078e00ff */
[----:B------:R-:W-:Y:S01]  /*4ef0*/  FFMA R77, R77, 1.925963033500011079e-08, R14 ;  /* 0x32a570604d4d7823 */ /* 0x000fe2000000000e */
[----:B0-----:R-:W-:Y:S01]  /*4f00*/  FMUL R20, R20, R81 ;  /* 0x0000005114147220 */ /* 0x001fe20000400000 */
[----:B---3--:R-:W-:Y:S01]  /*4f10*/  FMUL R23, R10, R79 ;  /* 0x0000004f0a177220 */ /* 0x008fe20000400000 */
[----:B------:R-:W-:-:S03]  /*4f20*/  FFMA.SAT R10, R75, R8, 0.5 ;  /* 0x3f0000004b0a7423 */ /* 0x000fc60000002008 */
[----:B------:R-:W-:Y:S01]  /*4f30*/  MUFU.EX2 R77, R77 ;  /* 0x0000004d004d7308 */ /* 0x000fe20000000800 */
[----:B------:R-:W-:-:S04]  /*4f40*/  FFMA.RM R10, R10, R11, 12582913 ;  /* 0x4b4000010a0a7423 */ /* 0x000fc8000000400b */
[----:B------:R-:W-:-:S04]  /*4f50*/  FADD R14, R10, -12583039 ;  /* 0xcb40007f0a0e7421 */ /* 0x000fc80000000000 */
        /* <DEDUP_REMOVED lines=15> */
[----:B------:R-:W-:Y:S01]  /*5050*/  FFMA R16, R39, 1.925963033500011079e-08, R6 ;  /* 0x32a5706027107823 */ /* 0x000fe20000000006 */
[----:B------:R-:W-:Y:S01]  /*5060*/  FFMA.SAT R6, R19, R8, 0.5 ;  /* 0x3f00000013067423 */ /* 0x000fe20000002008 */
[----:B------:R-:W0:Y:S03]  /*5070*/  MUFU.EX2 R39, R34 ;  /* 0x0000002200277308 */ /* 0x000e260000000800 */
[----:B------:R-:W-:-:S04]  /*5080*/  FFMA.RM R0, R6, R11, 12582913 ;  /* 0x4b40000106007423 */ /* 0x000fc8000000400b */
[C---:B------:R-:W-:Y:S01]  /*5090*/  FADD R6, R0.reuse, -12583039 ;  /* 0xcb40007f00067421 */ /* 0x040fe20000000000 */
[----:B------:R-:W-:-:S03]  /*50a0*/  SHF.L.U32 R0, R0, 0x17, RZ ;  /* 0x0000001700007819 */ /* 0x000fc600000006ff */
        /* <DEDUP_REMOVED lines=8> */
[----:B------:R-:W-:-:S04]  /*5130*/  FADD R6, R34, -12583039 ;  /* 0xcb40007f22067421 */ /* 0x000fc80000000000 */
[----:B------:R-:W-:-:S04]  /*5140*/  FFMA R6, R7, 1.4426950216293334961, -R6 ;  /* 0x3fb8aa3b07067823 */ /* 0x000fc80000000806 */
[----:B------:R-:W-:Y:S01]  /*5150*/  FFMA R48, R7, 1.925963033500011079e-08, R6 ;  /* 0x32a5706007307823 */ /* 0x000fe20000000006 */
[----:B------:R-:W-:Y:S01]  /*5160*/  FMUL R7, R2, R77 ;  /* 0x0000004d02077220 */ /* 0x000fe20000400000 */
[----:B------:R-:W-:Y:S01]  /*5170*/  FADD R2, R38, -12583039 ;  /* 0xcb40007f26027421 */ /* 0x000fe20000000000 */
[----:B------:R-:W-:Y:S01]  /*5180*/  SHF.L.U32 R6, R10, 0x17, RZ ;  /* 0x000000170a067819 */ /* 0x000fe200000006ff */
[----:B------:R-:W-:Y:S01]  /*5190*/  FFMA.SAT R10, R5, R8, 0.5 ;  /* 0x3f000000050a7423 */ /* 0x000fe20000002008 */
[----:B------:R-:W-:Y:S01]  /*51a0*/  MUFU.EX2 R75, R48 ;  /* 0x00000030004b7308 */ /* 0x000fe20000000800 */
[C---:B------:R-:W-:Y:S02]  /*51b0*/  FFMA R2, R35.reuse, 1.4426950216293334961, -R2 ;  /* 0x3fb8aa3b23027823 */ /* 0x040fe40000000802 */
[----:B------:R-:W-:Y:S01]  /*51c0*/  FFMA.RM R10, R10, R11, 12582913 ;  /* 0x4b4000010a0a7423 */ /* 0x000fe2000000400b */
[----:B0-----:R-:W-:Y:S01]  /*51d0*/  FMUL R6, R6, R39 ;  /* 0x0000002706067220 */ /* 0x001fe20000400000 */
[----:B------:R-:W-:-:S02]  /*51e0*/  FFMA R50, R35, 1.925963033500011079e-08, R2 ;  /* 0x32a5706023327823 */ /* 0x000fc40000000002 */
[----:B------:R-:W-:Y:S01]  /*51f0*/  FADD R2, R10, -12583039 ;  /* 0xcb40007f0a027421 */ /* 0x000fe20000000000 */
[----:B------:R0:W1:Y:S03]  /*5200*/  MUFU.EX2 R35, R16 ;  /* 0x0000001000237308 */ /* 0x0000660000000800 */
[----:B------:R-:W-:-:S04]  /*5210*/  FFMA R2, R5, 1.4426950216293334961, -R2 ;  /* 0x3fb8aa3b05027823 */ /* 0x000fc80000000802 */
[----:B------:R-:W-:Y:S01]  /*5220*/  FFMA R18, R5, 1.925963033500011079e-08, R2 ;  /* 0x32a5706005127823 */ /* 0x000fe20000000002 */
[----:B------:R-:W-:Y:S02]  /*5230*/  IMAD.SHL.U32 R5, R14, 0x800000, RZ ;  /* 0x008000000e057824 */ /* 0x000fe400078e00ff */
[----:B------:R-:W-:Y:S01]  /*5240*/  FADD R2, R12, -12583039 ;  /* 0xcb40007f0c027421 */ /* 0x000fe20000000000 */
[-C--:B------:R-:W-:Y:S01]  /*5250*/  FFMA.SAT R14, R3, R8.reuse, 0.5 ;  /* 0x3f000000030e7423 */ /* 0x080fe20000002008 */
[----:B0-----:R-:W-:Y:S01]  /*5260*/  FFMA.SAT R16, R9, R8, 0.5 ;  /* 0x3f00000009107423 */ /* 0x001fe20000002008 */
[----:B------:R-:W-:Y:S01]  /*5270*/  FMUL R5, R5, R40 ;  /* 0x0000002805057220 */ /* 0x000fe20000400000 */
[C---:B------:R-:W-:Y:S01]  /*5280*/  FFMA R2, R17.reuse, 1.4426950216293334961, -R2 ;  /* 0x3fb8aa3b11027823 */ /* 0x040fe20000000802 */
[-C--:B------:R-:W-:Y:S01]  /*5290*/  FFMA.RM R14, R14, R11.reuse, 12582913 ;  /* 0x4b4000010e0e7423 */ /* 0x080fe2000000400b */
[----:B------:R-:W-:Y:S01]  /*52a0*/  FFMA.RM R16, R16, R11, 12582913 ;  /* 0x4b40000110107423 */ /* 0x000fe2000000400b */
[----:B------:R-:W-:Y:S01]  /*52b0*/  SHF.L.U32 R12, R12, 0x17, RZ ;  /* 0x000000170c0c7819 */ /* 0x000fe200000006ff */
[----:B-1----:R-:W-:Y:S01]  /*52c0*/  FMUL R4, R4, R35 ;  /* 0x0000002304047220 */ /* 0x002fe20000400000 */
[----:B------:R-:W-:Y:S01]  /*52d0*/  FFMA R17, R17, 1.925963033500011079e-08, R2 ;  /* 0x32a5706011117823 */ /* 0x000fe20000000002 */
[----:B------:R0:W1:Y:S01]  /*52e0*/  MUFU.EX2 R35, R46 ;  /* 0x0000002e00237308 */ /* 0x0000620000000800 */
[C---:B------:R-:W-:Y:S01]  /*52f0*/  FADD R2, R14.reuse, -12583039 ;  /* 0xcb40007f0e027421 */ /* 0x040fe20000000000 */
[----:B------:R-:W-:-:S03]  /*5300*/  SHF.L.U32 R14, R14, 0x17, RZ ;  /* 0x000000170e0e7819 */ /* 0x000fc600000006ff */
[----:B------:R-:W-:-:S03]  /*5310*/  FFMA R2, R3, 1.4426950216293334961, -R2 ;  /* 0x3fb8aa3b03027823 */ /* 0x000fc60000000802 */
[----:B------:R-:W-:Y:S01]  /*5320*/  MUFU.EX2 R17, R17 ;  /* 0x0000001100117308 */ /* 0x000fe20000000800 */
[----:B------:R-:W-:Y:S01]  /*5330*/  FFMA R39, R3, 1.925963033500011079e-08, R2 ;  /* 0x32a5706003277823 */ /* 0x000fe20000000002 */
[----:B------:R-:W-:Y:S01]  /*5340*/  SHF.L.U32 R2, R34, 0x17, RZ ;  /* 0x0000001722027819 */ /* 0x000fe200000006ff */
[-C--:B------:R-:W-:Y:S01]  /*5350*/  FFMA.SAT R34, R13, R8.reuse, 0.5 ;  /* 0x3f0000000d227423 */ /* 0x080fe20000002008 */
[----:B0-----:R-:W-:-:S03]  /*5360*/  FFMA.SAT R46, R15, R8, 0.5 ;  /* 0x3f0000000f2e7423 */ /* 0x001fc60000002008 */
[----:B------:R-:W-:Y:S01]  /*5370*/  FMUL R2, R2, R75 ;  /* 0x0000004b02027220 */ /* 0x000fe20000400000 */
[----:B------:R-:W0:Y:S01]  /*5380*/  MUFU.EX2 R39, R39 ;  /* 0x0000002700277308 */ /* 0x000e220000000800 */
[----:B-1----:R-:W-:Y:S01]  /*5390*/  FMUL R3, R0, R35 ;  /* 0x0000002300037220 */ /* 0x002fe20000400000 */
[C---:B------:R-:W-:Y:S01]  /*53a0*/  FADD R0, R16.reuse, -12583039 ;  /* 0xcb40007f10007421 */ /* 0x040fe20000000000 */
[----:B------:R-:W-:-:S03]  /*53b0*/  IMAD.SHL.U32 R16, R16, 0x800000, RZ ;  /* 0x0080000010107824 */ /* 0x000fc600078e00ff */
[C---:B------:R-:W-:Y:S02]  /*53c0*/  FFMA R0, R9.reuse, 1.4426950216293334961, -R0 ;  /* 0x3fb8aa3b09007823 */ /* 0x040fe40000000800 */
[----:B------:R-:W1:Y:S02]  /*53d0*/  MUFU.EX2 R35, R50 ;  /* 0x0000003200237308 */ /* 0x000e640000000800 */
[----:B------:R-:W-:Y:S01]  /*53e0*/  FFMA R40, R9, 1.925963033500011079e-08, R0 ;  /* 0x32a5706009287823 */ /* 0x000fe20000000000 */
[----:B------:R-:W-:-:S04]  /*53f0*/  FFMA.SAT R0, R73, R8, 0.5 ;  /* 0x3f00000049007423 */ /* 0x000fc80000002008 */
[----:B------:R-:W-:Y:S01]  /*5400*/  FFMA.RM R9, R0, R11, 12582913 ;  /* 0x4b40000100097423 */ /* 0x000fe2000000400b */
[----:B------:R0:W2:Y:S03]  /*5410*/  MUFU.EX2 R75, R18 ;  /* 0x00000012004b7308 */ /* 0x0000a60000000800 */
[C---:B------:R-:W-:Y:S01]  /*5420*/  FADD R0, R9.reuse, -12583039 ;  /* 0xcb40007f09007421 */ /* 0x040fe20000000000 */
[----:B------:R-:W-:-:S03]  /*5430*/  SHF.L.U32 R9, R9, 0x17, RZ ;  /* 0x0000001709097819 */ /* 0x000fc600000006ff */
[C---:B------:R-:W-:Y:S01]  /*5440*/  FFMA R0, R73.reuse, 1.4426950216293334961, -R0 ;  /* 0x3fb8aa3b49007823 */ /* 0x040fe20000000800 */
[----:B------:R-:W3:Y:S01]  /*5450*/  MUFU.EX2 R77, R40 ;  /* 0x00000028004d7308 */ /* 0x000ee20000000800 */
[----:B0-----:R-:W-:Y:S02]  /*5460*/  FMUL R18, R14, R39 ;  /* 0x000000270e127220 */ /* 0x001fe40000400000 */
[----:B------:R-:W-:Y:S01]  /*5470*/  FFMA R73, R73, 1.925963033500011079e-08, R0 ;  /* 0x32a5706049497823 */ /* 0x000fe20000000000 */
[----:B------:R-:W-:Y:S02]  /*5480*/  IMAD.SHL.U32 R0, R38, 0x800000, RZ ;  /* 0x0080000026007824 */ /* 0x000fe400078e00ff */
[----:B------:R-:W-:Y:S02]  /*5490*/  FFMA.RM R38, R34, R11, 12582913 ;  /* 0x4b40000122267423 */ /* 0x000fe4000000400b */
[----:B-1----:R-:W-:Y:S02]  /*54a0*/  FMUL R0, R0, R35 ;  /* 0x0000002300007220 */ /* 0x002fe40000400000 */
[C---:B------:R-:W-:Y:S01]  /*54b0*/  FADD R34, R38.reuse, -12583039 ;  /* 0xcb40007f26227421 */ /* 0x040fe20000000000 */
[----:B------:R-:W-:Y:S01]  /*54c0*/  FADD R35, RZ, R33 ;  /* 0x00000021ff237221 */ /* 0x000fe20000000000 */
[----:B------:R-:W-:-:S02]  /*54d0*/  SHF.L.U32 R38, R38, 0x17, RZ ;  /* 0x0000001726267819 */ /* 0x000fc400000006ff */
        /* <DEDUP_REMOVED lines=11> */
[C---:B------:R-:W-:Y:S01]  /*5590*/  FADD R34, R11.reuse, -12583039 ;  /* 0xcb40007f0b227421 */ /* 0x040fe20000000000 */
[----:B------:R-:W-:-:S03]  /*55a0*/  IMAD.SHL.U32 R11, R11, 0x800000, RZ ;  /* 0x008000000b0b7824 */ /* 0x000fc600078e00ff */
[C---:B------:R-:W-:Y:S01]  /*55b0*/  FFMA R34, R15.reuse, 1.4426950216293334961, -R34 ;  /* 0x3fb8aa3b0f227823 */ /* 0x040fe20000000822 */
[----:B------:R-:W1:Y:S03]  /*55c0*/  MUFU.EX2 R41, R41 ;  /* 0x0000002900297308 */ /* 0x000e660000000800 */
[----:B------:R-:W-:Y:S01]  /*55d0*/  FFMA R15, R15, 1.925963033500011079e-08, R34 ;  /* 0x32a570600f0f7823 */ /* 0x000fe20000000022 */
[----:B------:R-:W-:-:S04]  /*55e0*/  FADD R34, R35, R32 ;  /* 0x0000002023227221 */ /* 0x000fc80000000000 */
[----:B------:R-:W-:Y:S01]  /*55f0*/  FADD R35, R34, R31 ;  /* 0x0000001f22237221 */ /* 0x000fe20000000000 */
[----:B------:R-:W4:Y:S03]  /*5600*/  MUFU.EX2 R14, R15 ;  /* 0x0000000f000e7308 */ /* 0x000f260000000800 */
        /* <DEDUP_REMOVED lines=16> */
[----:B------:R-:W-:Y:S01]  /*5710*/  FMUL R34, R12, R17 ;  /* 0x000000110c227220 */ /* 0x000fe20000400000 */
[----:B------:R-:W-:-:S04]  /*5720*/  FADD R75, R10, R5 ;  /* 0x000000050a4b7221 */ /* 0x000fc80000000000 */
[----:B------:R-:W-:-:S04]  /*5730*/  FADD R10, R75, R4 ;  /* 0x000000044b0a7221 */ /* 0x000fc80000000000 */
[----:B------:R-:W-:-:S04]  /*5740*/  FADD R17, R10, R3 ;  /* 0x000000030a117221 */ /* 0x000fc80000000000 */
[----:B------:R-:W-:-:S04]  /*5750*/  FADD R17, R17, R2 ;  /* 0x0000000211117221 */ /* 0x000fc80000000000 */
[----:B------:R-:W-:Y:S01]  /*5760*/  FADD R10, R17, R0 ;  /* 0x00000000110a7221 */ /* 0x000fe20000000000 */
[----:B---3--:R-:W-:Y:S01]  /*5770*/  FMUL R17, R16, R77 ;  /* 0x0000004d10117220 */ /* 0x008fe20000400000 */
[----:B0-----:R-:W-:Y:S02]  /*5780*/  FMUL R16, R9, R46 ;  /* 0x0000002e09107220 */ /* 0x001fe40000400000 */
[----:B------:R-:W-:-:S04]  /*5790*/  FADD R39, R10, R35 ;  /* 0x000000230a277221 */ /* 0x000fc80000000000 */
[----:B------:R-:W-:-:S04]  /*57a0*/  FADD R39, R39, R34 ;  /* 0x0000002227277221 */ /* 0x000fc80000000000 */
[----:B------:R-:W-:-:S04]  /*57b0*/  FADD R10, R39, R18 ;  /* 0x00000012270a7221 */ /* 0x000fc80000000000 */
[----:B------:R-:W-:Y:S01]  /*57c0*/  FADD R9, R10, R17 ;  /* 0x000000110a097221 */ /* 0x000fe20000000000 */
[----:B------:R-:W-:-:S03]  /*57d0*/  FMUL R10, R38, R13 ;  /* 0x0000000d260a7220 */ /* 0x000fc60000400000 */
[----:B------:R-:W-:Y:S01]  /*57e0*/  FADD R13, R9, R16 ;  /* 0x00000010090d7221 */ /* 0x000fe20000000000 */
[----:B-1----:R-:W-:Y:S01]  /*57f0*/  FMUL R9, R8, R41 ;  /* 0x0000002908097220 */ /* 0x002fe20000400000 */
[----:B----4-:R-:W-:Y:S02]  /*5800*/  FMUL R8, R11, R14 ;  /* 0x0000000e0b087220 */ /* 0x010fe40000400000 */
        /* <DEDUP_REMOVED lines=12> */
.L_x_25788:
        /* <DEDUP_REMOVED lines=12> */
[----:B0-----:R-:W-:Y:S05]  /*5990*/  CALL.REL.NOINC `($__internal_414_$__cuda_sm3x_div_rn_noftz_f32_slowpath) ;  /* 0x0000004400987944 */ /* 0x001fea0003c00000 */
[----:B------:R-:W-:-:S07]  /*59a0*/  MOV R12, R11 ;  /* 0x0000000b000c7202 */ /* 0x000fce0000000f00 */
.L_x_25687:
[----:B------:R-:W-:Y:S05]  /*59b0*/  BSYNC.RECONVERGENT B2 ;  /* 0x0000000000027941 */ /* 0x000fea0003800200 */
.L_x_25686:
        /* <DEDUP_REMOVED lines=12> */
[----:B0-----:R-:W-:Y:S05]  /*5a80*/  CALL.REL.NOINC `($__internal_414_$__cuda_sm3x_div_rn_noftz_f32_slowpath) ;  /* 0x00000044005c7944 */ /* 0x001fea0003c00000 */
[----:B------:R-:W-:-:S07]  /*5a90*/  MOV R13, R11 ;  /* 0x0000000b000d7202 */ /* 0x000fce0000000f00 */
.L_x_25689:
[----:B------:R-:W-:Y:S05]  /*5aa0*/  BSYNC.RECONVERGENT B2 ;  /* 0x0000000000027941 */ /* 0x000fea0003800200 */
.L_x_25688:
        /* <DEDUP_REMOVED lines=12> */
[----:B0-----:R-:W-:Y:S05]  /*5b70*/  CALL.REL.NOINC `($__internal_414_$__cuda_sm3x_div_rn_noftz_f32_slowpath) ;  /* 0x0000004400207944 */ /* 0x001fea0003c00000 */
[----:B------:R-:W-:-:S07]  /*5b80*/  IMAD.MOV.U32 R14, RZ, RZ, R11 ;  /* 0x000000ffff0e7224 */ /* 0x000fce00078e000b */
.L_x_25691:
[----:B------:R-:W-:Y:S05]  /*5b90*/  BSYNC.RECONVERGENT B2 ;  /* 0x0000000000027941 */ /* 0x000fea0003800200 */
.L_x_25690:
        /* <DEDUP_REMOVED lines=13> */
[----:B------:R-:W-:-:S07]  /*5c70*/  MOV R15, R11 ;  /* 0x0000000b000f7202 */ /* 0x000fce0000000f00 */
.L_x_25693:
[----:B------:R-:W-:Y:S05]  /*5c80*/  BSYNC.RECONVERGENT B2 ;  /* 0x0000000000027941 */ /* 0x000fea0003800200 */
.L_x_25692:
        /* <DEDUP_REMOVED lines=12> */
[----:B0-----:R-:W-:Y:S05]  /*5d50*/  CALL.REL.NOINC `($__internal_414_$__cuda_sm3x_div_rn_noftz_f32_slowpath) ;  /* 0x0000004000a87944 */ /* 0x001fea0003c00000 */
[----:B------:R-:W-:-:S07]  /*5d60*/  MOV R30, R11 ;  /* 0x0000000b001e7202 */ /* 0x000fce0000000f00 */
.L_x_25695:
[----:B------:R-:W-:Y:S05]  /*5d70*/  BSYNC.RECONVERGENT B2 ;  /* 0x0000000000027941 */ /* 0x000fea0003800200 */
.L_x_25694:
        /* <DEDUP_REMOVED lines=14> */
.L_x_25697:
[----:B------:R-:W-:Y:S05]  /*5e60*/  BSYNC.RECONVERGENT B2 ;  /* 0x0000000000027941 */ /* 0x000fea0003800200 */
.L_x_25696:
        /* <DEDUP_REMOVED lines=14> */
.L_x_25699:
[----:B------:R-:W-:Y:S05]  /*5f50*/  BSYNC.RECONVERGENT B2 ;  /* 0x0000000000027941 */ /* 0x000fea0003800200 */
.L_x_25698:
        /* <DEDUP_REMOVED lines=14> */
.L_x_25701:
[----:B------:R-:W-:Y:S05]  /*6040*/  BSYNC.RECONVERGENT B2 ;  /* 0x0000000000027941 */ /* 0x000fea0003800200 */
.L_x_25700:
        /* <DEDUP_REMOVED lines=14> */
.L_x_25703:
[----:B------:R-:W-:Y:S05]  /*6130*/  BSYNC.RECONVERGENT B2 ;  /* 0x0000000000027941 */ /* 0x000fea0003800200 */
.L_x_25702:
        /* <DEDUP_REMOVED lines=14> */
.L_x_25705:
[----:B------:R-:W-:Y:S05]  /*6220*/  BSYNC.RECONVERGENT B2 ;  /* 0x0000000000027941 */ /* 0x000fea0003800200 */
.L_x_25704:
        /* <DEDUP_REMOVED lines=14> */
.L_x_25707:
[----:B------:R-:W-:Y:S05]  /*6310*/  BSYNC.RECONVERGENT B2 ;  /* 0x0000000000027941 */ /* 0x000fea0003800200 */
.L_x_25706:
        /* <DEDUP_REMOVED lines=14> */
.L_x_25709:
[----:B------:R-:W-:Y:S05]  /*6400*/  BSYNC.RECONVERGENT B2 ;  /* 0x0000000000027941 */ /* 0x000fea0003800200 */
.L_x_25708:
        /* <DEDUP_REMOVED lines=14> */
.L_x_25711:
[----:B------:R-:W-:Y:S05]  /*64f0*/  BSYNC.RECONVERGENT B2 ;  /* 0x0000000000027941 */ /* 0x000fea0003800200 */
.L_x_25710:
        /* <DEDUP_REMOVED lines=14> */
.L_x_25713:
[----:B------:R-:W-:Y:S05]  /*65e0*/  BSYNC.RECONVERGENT B2 ;  /* 0x0000000000027941 */ /* 0x000fea0003800200 */
.L_x_25712:
        /* <DEDUP_REMOVED lines=14> */
.L_x_25715:
[----:B------:R-:W-:Y:S05]  /*66d0*/  BSYNC.RECONVERGENT B2 ;  /* 0x0000000000027941 */ /* 0x000fea0003800200 */
.L_x_25714:
        /* <DEDUP_REMOVED lines=14> */
.L_x_25717:
[----:B------:R-:W-:Y:S05]  /*67c0*/  BSYNC.RECONVERGENT B2 ;  /* 0x0000000000027941 */ /* 0x000fea0003800200 */
.L_x_25716:
        /* <DEDUP_REMOVED lines=14> */
.L_x_25719:
[----:B------:R-:W-:Y:S05]  /*68b0*/  BSYNC.RECONVERGENT B2 ;  /* 0x0000000000027941 */ /* 0x000fea0003800200 */
.L_x_25718:
        /* <DEDUP_REMOVED lines=12> */
[----:B------:R-:W-:Y:S05]  /*6980*/  CALL.REL.NOINC `($__internal_414_$__cuda_sm3x_div_rn_noftz_f32_slowpath) ;  /* 0x00000034009c7944 */ /* 0x000fea0003c00000 */
[----:B------:R-:W-:-:S07]  /*6990*/  MOV R41, R11 ;  /* 0x0000000b00297202 */ /* 0x000fce0000000f00 */
.L_x_25721:
[----:B------:R-:W-:Y:S05]  /*69a0*/  BSYNC.RECONVERGENT B2 ;  /* 0x0000000000027941 */ /* 0x000fea0003800200 */
.L_x_25720:
        /* <DEDUP_REMOVED lines=12> */
[----:B------:R-:W-:Y:S05]  /*6a70*/  CALL.REL.NOINC `($__internal_414_$__cuda_sm3x_div_rn_noftz_f32_slowpath) ;  /* 0x0000003400607944 */ /* 0x000fea0003c00000 */
[----:B------:R-:W-:-:S07]  /*6a80*/  IMAD.MOV.U32 R6, RZ, RZ, R11 ;  /* 0x000000ffff067224 */ /* 0x000fce00078e000b */
.L_x_25723:
[----:B------:R-:W-:Y:S05]  /*6a90*/  BSYNC.RECONVERGENT B2 ;  /* 0x0000000000027941 */ /* 0x000fea0003800200 */
.L_x_25722:
        /* <DEDUP_REMOVED lines=13> */
[----:B------:R-:W-:-:S07]  /*6b70*/  MOV R7, R11 ;  /* 0x0000000b00077202 */ /* 0x000fce0000000f00 */
.L_x_25725:
[----:B------:R-:W-:Y:S05]  /*6b80*/  BSYNC.RECONVERGENT B2 ;  /* 0x0000000000027941 */ /* 0x000fea0003800200 */
.L_x_25724:
        /* <DEDUP_REMOVED lines=12> */
[----:B------:R-:W-:Y:S05]  /*6c50*/  CALL.REL.NOINC `($__internal_414_$__cuda_sm3x_div_rn_noftz_f32_slowpath) ;  /* 0x0000003000e87944 */ /* 0x000fea0003c00000 */
[----:B------:R-:W-:-:S07]  /*6c60*/  MOV R4, R11 ;  /* 0x0000000b00047202 */ /* 0x000fce0000000f00 */
.L_x_25727:
[----:B------:R-:W-:Y:S05]  /*6c70*/  BSYNC.RECONVERGENT B2 ;  /* 0x0000000000027941 */ /* 0x000fea0003800200 */
.L_x_25726:
        /* <DEDUP_REMOVED lines=12> */
[----:B------:R-:W-:Y:S05]  /*6d40*/  CALL.REL.NOINC `($__internal_414_$__cuda_sm3x_div_rn_noftz_f32_slowpath) ;  /* 0x0000003000ac7944 */ /* 0x000fea0003c00000 */
[----:B------:R-:W-:-:S07]  /*6d50*/  MOV R5, R11 ;  /* 0x0000000b00057202 */ /* 0x000fce0000000f00 */
.L_x_25729:
[----:B------:R-:W-:Y:S05]  /*6d60*/  BSYNC.RECONVERGENT B2 ;  /* 0x0000000000027941 */ /* 0x000fea0003800200 */
.L_x_25728:
        /* <DEDUP_REMOVED lines=14> */
.L_x_25731:
[----:B------:R-:W-:Y:S05]  /*6e50*/  BSYNC.RECONVERGENT B2 ;  /* 0x0000000000027941 */ /* 0x000fea0003800200 */
.L_x_25730:
        /* <DEDUP_REMOVED lines=14> */
.L_x_25733:
[----:B------:R-:W-:Y:S05]  /*6f40*/  BSYNC.RECONVERGENT B2 ;  /* 0x0000000000027941 */ /* 0x000fea0003800200 */
.L_x_25732:
        /* <DEDUP_REMOVED lines=14> */
.L_x_25735:
[----:B------:R-:W-:Y:S05]  /*7030*/  BSYNC.RECONVERGENT B2 ;  /* 0x0000000000027941 */ /* 0x000fea0003800200 */
.L_x_25734:
        /* <DEDUP_REMOVED lines=14> */
.L_x_25737:
[----:B------:R-:W-:Y:S05]  /*7120*/  BSYNC.RECONVERGENT B2 ;  /* 0x0000000000027941 */ /* 0x000fea0003800200 */
.L_x_25736:
        /* <DEDUP_REMOVED lines=14> */
.L_x_25739:
[----:B------:R-:W-:Y:S05]  /*7210*/  BSYNC.RECONVERGENT B2 ;  /* 0x0000000000027941 */ /* 0x000fea0003800200 */
.L_x_25738:
        /* <DEDUP_REMOVED lines=14> */
.L_x_25741:
[----:B------:R-:W-:Y:S05]  /*7300*/  BSYNC.RECONVERGENT B2 ;  /* 0x0000000000027941 */ /* 0x000fea0003800200 */
.L_x_25740:
        /* <DEDUP_REMOVED lines=14> */
.L_x_25743:
[----:B------:R-:W-:Y:S05]  /*73f0*/  BSYNC.RECONVERGENT B2 ;  /* 0x0000000000027941 */ /* 0x000fea0003800200 */
.L_x_25742:
        /* <DEDUP_REMOVED lines=13> */
.L_x_25745:
[----:B------:R-:W-:Y:S05]  /*74d0*/  BSYNC.RECONVERGENT B2 ;  /* 0x0000000000027941 */ /* 0x000fea0003800200 */
.L_x_25744:
        /* <DEDUP_REMOVED lines=9> */
[----:B------:R-:W-:Y:S01]  /*7570*/  HFMA2 R17, -RZ, RZ, 0, 0 ;  /* 0x00000000ff117431 */ /* 0x000fe200000001ff */
        /* <DEDUP_REMOVED lines=15> */
.L_x_25747:
[----:B------:R-:W-:Y:S05]  /*7670*/  BSYNC.RECONVERGENT B0 ;  /* 0x0000000000007941 */ /* 0x000fea0003800200 */
.L_x_25746:
        /* <DEDUP_REMOVED lines=18> */
.L_x_25749:
[----:B------:R-:W-:Y:S05]  /*77a0*/  BSYNC.RECONVERGENT B0 ;  /* 0x0000000000007941 */ /* 0x000fea0003800200 */
.L_x_25748:
[----:B------:R-:W-:Y:S04]  /*77b0*/  BSSY.RECONVERGENT B0, `(.L_x_25750) ;  /* 0x0000012000007945 */ /* 0x000fe80003800200 */
[----:B------:R-:W-:Y:S05]  /*77c0*/  @P4 BRA `(.L_x_25751) ;  /* 0x0000000000404947 */ /* 0x000fea0003800000 */
[----:B01----:R-:W-:Y:S01]  /*77d0*/  MOV R12, R67 ;  /* 0x00000043000c7202 */ /* 0x003fe20000000f00 */
        /* <DEDUP_REMOVED lines=15> */
.L_x_25751:
[----:B------:R-:W-:Y:S05]  /*78d0*/  BSYNC.RECONVERGENT B0 ;  /* 0x0000000000007941 */ /* 0x000fea0003800200 */
.L_x_25750:
        /* <DEDUP_REMOVED lines=12> */
[----:B012---:R-:W-:Y:S02]  /*79a0*/  HFMA2 R13, -RZ, RZ, 0, 0 ;  /* 0x00000000ff0d7431 */ /* 0x007fe400000001ff */
        /* <DEDUP_REMOVED lines=15> */
.L_x_25753:
[----:B------:R-:W-:Y:S05]  /*7aa0*/  BSYNC.RECONVERGENT B0 ;  /* 0x0000000000007941 */ /* 0x000fea0003800200 */
.L_x_25752:
[----:B------:R-:W-:Y:S04]  /*7ab0*/  BSSY.RECONVERGENT B0, `(.L_x_25754) ;  /* 0x0000012000007945 */ /* 0x000fe80003800200 */
[----:B------:R-:W-:Y:S05]  /*7ac0*/  @P2 BRA `(.L_x_25755) ;  /* 0x0000000000402947 */ /* 0x000fea0003800000 */
[----:B0123--:R-:W-:Y:S01]  /*7ad0*/  HFMA2 R13, -RZ, RZ, 0, 0 ;  /* 0x00000000ff0d7431 */ /* 0x00ffe200000001ff */
        /* <DEDUP_REMOVED lines=15> */
.L_x_25755:
[----:B------:R-:W-:Y:S05]  /*7bd0*/  BSYNC.RECONVERGENT B0 ;  /* 0x0000000000007941 */ /* 0x000fea0003800200 */
.L_x_25754:
        /* <DEDUP_REMOVED lines=18> */
.L_x_25757:
[----:B------:R-:W-:Y:S05]  /*7d00*/  BSYNC.RECONVERGENT B0 ;  /* 0x0000000000007941 */ /* 0x000fea0003800200 */
.L_x_25756:
        /* <DEDUP_REMOVED lines=18> */
.L_x_25759:
[----:B------:R-:W-:Y:S05]  /*7e30*/  BSYNC.RECONVERGENT B0 ;  /* 0x0000000000007941 */ /* 0x000fea0003800200 */
.L_x_25758:
        /* <DEDUP_REMOVED lines=18> */
.L_x_25761:
[----:B------:R-:W-:Y:S05]  /*7f60*/  BSYNC.RECONVERGENT B0 ;  /* 0x0000000000007941 */ /* 0x000fea0003800200 */
.L_x_25760:
        /* <DEDUP_REMOVED lines=30> */
.L_x_25763:
[----:B------:R-:W-:Y:S05]  /*8150*/  BSYNC.RECONVERGENT B0 ;  /* 0x0000000000007941 */ /* 0x000fea0003800200 */
.L_x_25762:
        /* <DEDUP_REMOVED lines=18> */
.L_x_25765:
[----:B------:R-:W-:Y:S05]  /*8280*/  BSYNC.RECONVERGENT B0 ;  /* 0x0000000000007941 */ /* 0x000fea0003800200 */
.L_x_25764:
        /* <DEDUP_REMOVED lines=18> */
.L_x_25767:
[----:B------:R-:W-:Y:S05]  /*83b0*/  BSYNC.RECONVERGENT B0 ;  /* 0x0000000000007941 */ /* 0x000fea0003800200 */
.L_x_25766:
        /* <DEDUP_REMOVED lines=18> */
.L_x_25769:
[----:B------:R-:W-:Y:S05]  /*84e0*/  BSYNC.RECONVERGENT B0 ;  /* 0x0000000000007941 */ /* 0x000fea0003800200 */
.L_x_25768:
        /* <DEDUP_REMOVED lines=18> */
.L_x_25771:
[----:B------:R-:W-:Y:S05]  /*8610*/  BSYNC.RECONVERGENT B0 ;  /* 0x0000000000007941 */ /* 0x000fea0003800200 */
.L_x_25770:
        /* <DEDUP_REMOVED lines=18> */
.L_x_25773:
[----:B------:R-:W-:Y:S05]  /*8740*/  BSYNC.RECONVERGENT B0 ;  /* 0x0000000000007941 */ /* 0x000fea0003800200 */
.L_x_25772:
        /* <DEDUP_REMOVED lines=18> */
.L_x_25775:
[----:B------:R-:W-:Y:S05]  /*8870*/  BSYNC.RECONVERGENT B0 ;  /* 0x0000000000007941 */ /* 0x000fea0003800200 */
.L_x_25774:
        /* <DEDUP_REMOVED lines=9> */
.L_x_25685:
[----:B------:R-:W-:Y:S01]  /*8910*/  HFMA2 R11, -RZ, RZ, 0, 1.847743988037109375e-06 ;  /* 0x0000001fff0b7431 */ /* 0x000fe200000001ff */
[----:B------:R-:W-:Y:S01]  /*8920*/  BSSY B0, `(.L_x_25777) ;  /* 0x0000006000007945 */ /* 0x000fe20003800000 */
[----:B------:R-:W-:Y:S01]  /*8930*/  IMAD.MOV.U32 R12, RZ, RZ, 0x10 ;  /* 0x00000010ff0c7424 */ /* 0x000fe200078e00ff */
[----:B------:R-:W-:-:S07]  /*8940*/  MOV R15, 0xffffffff ;  /* 0xffffffff000f7802 */ /* 0x000fce0000000f00 */
[----:B------:R-:W-:Y:S05]  /*8950*/  WARPSYNC.COLLECTIVE R15, `(.L_x_25778) ;  /* 0x000000000f087348 */ /* 0x000fea0003c00000 */
[----:B------:R0:W1:Y:S02]  /*8960*/  SHFL.BFLY P6, R14, R13, R12, R11 ;  /* 0x0c00000c0d0e7389 */ /* 0x00006400000c000b */
[----:B01----:R-:W-:Y:S05]  /*8970*/  ENDCOLLECTIVE ;  /* 0x000000000000791b */ /* 0x003fea0003800000 */
.L_x_25778:
[----:B------:R-:W-:Y:S05]  /*8980*/  BSYNC B0 ;  /* 0x0000000000007941 */ /* 0x000fea0003800000 */
.L_x_25777:
        /* <DEDUP_REMOVED lines=8> */
.L_x_25779:
[----:B------:R-:W-:Y:S01]  /*8a10*/  HFMA2 R12, -RZ, RZ, 0, 2.384185791015625e-07 ;  /* 0x00000004ff0c7431 */ /* 0x000fe200000001ff */
[----:B------:R-:W-:-:S04]  /*8a20*/  FMNMX R0, R13, R14, !PT ;  /* 0x0000000e0d007209 */ /* 0x000fc80007800000 */
[----:B------:R-:W-:-:S07]  /*8a30*/  MOV R13, R0 ;  /* 0x00000000000d7202 */ /* 0x000fce0000000f00 */
[----:B------:R-:W-:Y:S05]  /*8a40*/  WARPSYNC.COLLECTIVE R15, `(.L_x_25780) ;  /* 0x000000000f087348 */ /* 0x000fea0003c00000 */
[----:B------:R0:W1:Y:S02]  /*8a50*/  SHFL.BFLY P6, R14, R13, R12, R11 ;  /* 0x0c00000c0d0e7389 */ /* 0x00006400000c000b */
[----:B01----:R-:W-:Y:S05]  /*8a60*/  ENDCOLLECTIVE ;  /* 0x000000000000791b */ /* 0x003fea0003800000 */
.L_x_25780:
[----:B------:R-:W-:Y:S02]  /*8a70*/  MOV R12, 0x2 ;  /* 0x00000002000c7802 */ /* 0x000fe40000000f00 */
[----:B------:R-:W-:-:S05]  /*8a80*/  FMNMX R2, R0, R14, !PT ;  /* 0x0000000e00027209 */ /* 0x000fca0007800000 */
[----:B------:R-:W-:-:S07]  /*8a90*/  IMAD.MOV.U32 R13, RZ, RZ, R2 ;  /* 0x000000ffff0d7224 */ /* 0x000fce00078e0002 */
[----:B------:R-:W-:Y:S05]  /*8aa0*/  WARPSYNC.COLLECTIVE R15, `(.L_x_25781) ;  /* 0x000000000f087348 */ /* 0x000fea0003c00000 */
[----:B------:R0:W1:Y:S02]  /*8ab0*/  SHFL.BFLY P6, R14, R13, R12, R11 ;  /* 0x0c00000c0d0e7389 */ /* 0x00006400000c000b */
[----:B01----:R-:W-:Y:S05]  /*8ac0*/  ENDCOLLECTIVE ;  /* 0x000000000000791b */ /* 0x003fea0003800000 */
.L_x_25781:
[----:B------:R-:W-:Y:S01]  /*8ad0*/  HFMA2 R12, -RZ, RZ, 0, 5.9604644775390625e-08 ;  /* 0x00000001ff0c7431 */ /* 0x000fe200000001ff */
[----:B------:R-:W-:-:S04]  /*8ae0*/  FMNMX R3, R2, R14, !PT ;  /* 0x0000000e02037209 */ /* 0x000fc80007800000 */
[----:B------:R-:W-:-:S07]  /*8af0*/  MOV R13, R3 ;  /* 0x00000003000d7202 */ /* 0x000fce0000000f00 */
[----:B------:R-:W-:Y:S05]  /*8b00*/  WARPSYNC.COLLECTIVE R15, `(.L_x_25782) ;  /* 0x000000000f087348 */ /* 0x000fea0003c00000 */
[----:B------:R0:W1:Y:S02]  /*8b10*/  SHFL.BFLY P6, R14, R13, R12, R11 ;  /* 0x0c00000c0d0e7389 */ /* 0x00006400000c000b */
[----:B01----:R-:W-:Y:S05]  /*8b20*/  ENDCOLLECTIVE ;  /* 0x000000000000791b */ /* 0x003fea0003800000 */
.L_x_25782:
        /* <DEDUP_REMOVED lines=199> */
[----:B------:R-:W-:Y:S01]  /*97a0*/  SHF.L.U32 R2, R9, 0x17, RZ ;  /* 0x0000001709027819 */ /* 0x000fe200000006ff */
[----:B------:R-:W-:-:S04]  /*97b0*/  FFMA.SAT R9, R46, R75, 0.5 ;  /* 0x3f0000002e097423 */ /* 0x000fc8000000204b */
[----:B------:R-:W-:Y:S01]  /*97c0*/  FFMA.RM R9, R9, R38, 12582913 ;  /* 0x4b40000109097423 */ /* 0x000fe20000004026 */
[----:B------:R-:W-:-:S03]  /*97d0*/  FMUL R2, R2, R11 ;  /* 0x0000000b02027220 */ /* 0x000fc60000400000 */
        /* <DEDUP_REMOVED lines=105> */
.L_x_25783:
[----:B------:R-:W-:Y:S02]  /*9e70*/  IMAD.MOV.U32 R12, RZ, RZ, 0x8 ;  /* 0x00000008ff0c7424 */ /* 0x000fe400078e00ff */
[----:B------:R-:W-:-:S05]  /*9e80*/  FADD R38, R13, R14 ;  /* 0x0000000e0d267221 */ /* 0x000fca0000000000 */
[----:B------:R-:W-:-:S07]  /*9e90*/  MOV R13, R38 ;  /* 0x00000026000d7202 */ /* 0x000fce0000000f00 */
[----:B------:R-:W-:Y:S05]  /*9ea0*/  WARPSYNC.COLLECTIVE R15, `(.L_x_25784) ;  /* 0x000000000f087348 */ /* 0x000fea0003c00000 */
[----:B------:R0:W1:Y:S02]  /*9eb0*/  SHFL.BFLY P6, R14, R13, R12, R11 ;  /* 0x0c00000c0d0e7389 */ /* 0x00006400000c000b */
[----:B01----:R-:W-:Y:S05]  /*9ec0*/  ENDCOLLECTIVE ;  /* 0x000000000000791b */ /* 0x003fea0003800000 */
.L_x_25784:
[----:B------:R-:W-:Y:S02]  /*9ed0*/  HFMA2 R12, -RZ, RZ, 0, 2.384185791015625e-07 ;  /* 0x00000004ff0c7431 */ /* 0x000fe400000001ff */
[----:B------:R-:W-:-:S05]  /*9ee0*/  FADD R39, R38, R14 ;  /* 0x0000000e26277221 */ /* 0x000fca0000000000 */
[----:B------:R-:W-:-:S07]  /*9ef0*/  MOV R13, R39 ;  /* 0x00000027000d7202 */ /* 0x000fce0000000f00 */
[----:B------:R-:W-:Y:S05]  /*9f00*/  WARPSYNC.COLLECTIVE R15, `(.L_x_25785) ;  /* 0x000000000f087348 */ /* 0x000fea0003c00000 */
[----:B------:R0:W1:Y:S02]  /*9f10*/  SHFL.BFLY P6, R14, R13, R12, R11 ;  /* 0x0c00000c0d0e7389 */ /* 0x00006400000c000b */
[----:B01----:R-:W-:Y:S05]  /*9f20*/  ENDCOLLECTIVE ;  /* 0x000000000000791b */ /* 0x003fea0003800000 */
.L_x_25785:
[----:B------:R-:W-:Y:S02]  /*9f30*/  IMAD.MOV.U32 R12, RZ, RZ, 0x2 ;  /* 0x00000002ff0c7424 */ /* 0x000fe400078e00ff */
[----:B------:R-:W-:-:S05]  /*9f40*/  FADD R40, R39, R14 ;  /* 0x0000000e27287221 */ /* 0x000fca0000000000 */
[----:B------:R-:W-:-:S07]  /*9f50*/  MOV R13, R40 ;  /* 0x00000028000d7202 */ /* 0x000fce0000000f00 */
[----:B------:R-:W-:Y:S05]  /*9f60*/  WARPSYNC.COLLECTIVE R15, `(.L_x_25786) ;  /* 0x000000000f087348 */ /* 0x000fea0003c00000 */
[----:B------:R0:W1:Y:S02]  /*9f70*/  SHFL.BFLY P6, R14, R13, R12, R11 ;  /* 0x0c00000c0d0e7389 */ /* 0x00006400000c000b */
[----:B01----:R-:W-:Y:S05]  /*9f80*/  ENDCOLLECTIVE ;  /* 0x000000000000791b */ /* 0x003fea0003800000 */
.L_x_25786:
[----:B------:R-:W-:Y:S02]  /*9f90*/  HFMA2 R12, -RZ, RZ, 0, 5.9604644775390625e-08 ;  /* 0x00000001ff0c7431 */ /* 0x000fe400000001ff */
[----:B------:R-:W-:-:S05]  /*9fa0*/  FADD R41, R40, R14 ;  /* 0x0000000e28297221 */ /* 0x000fca0000000000 */
[----:B------:R-:W-:-:S07]  /*9fb0*/  MOV R13, R41 ;  /* 0x00000029000d7202 */ /* 0x000fce0000000f00 */
[----:B------:R-:W-:Y:S05]  /*9fc0*/  WARPSYNC.COLLECTIVE R15, `(.L_x_25787) ;  /* 0x000000000f087348 */ /* 0x000fea0003c00000 */
[----:B------:R0:W1:Y:S02]  /*9fd0*/  SHFL.BFLY P6, R14, R13, R12, R11 ;  /* 0x0c00000c0d0e7389 */ /* 0x00006400000c000b */
[----:B01----:R-:W-:Y:S05]  /*9fe0*/  ENDCOLLECTIVE ;  /* 0x000000000000791b */ /* 0x003fea0003800000 */
.L_x_25787:
[----:B------:R-:W-:Y:S05]  /*9ff0*/  BRA `(.L_x_25788) ;  /* 0xffffffb800347947 */ /* 0x000fea000383ffff */
        .weak           $__internal_414_$__cuda_sm3x_div_rn_noftz_f32_slowpath
        .type           $__internal_414_$__cuda_sm3x_div_rn_noftz_f32_slowpath,@function
        .size           $__internal_414_$__cuda_sm3x_div_rn_noftz_f32_slowpath,(.L_x_37791 - $__internal_414_$__cuda_sm3x_div_rn_noftz_f32_slowpath)
$__internal_414_$__cuda_sm3x_div_rn_noftz_f32_slowpath:
        /* <DEDUP_REMOVED lines=34> */
.L_x_25790:
        /* <DEDUP_REMOVED lines=51> */
.L_x_25797:
[----:B------:R-:W-:-:S04]  /*a550*/  LOP3.LUT R11, R11, 0x80000000, RZ, 0xc0, !PT ;  /* 0x800000000b0b7812 */ /* 0x000fc800078ec0ff */
[----:B------:R-:W-:Y:S01]  /*a560*/  LOP3.LUT R11, R11, 0x7f800000, RZ, 0xfc, !PT ;  /* 0x7f8000000b0b7812 */ /* 0x000fe200078efcff */
[----:B------:R-:W-:Y:S06]  /*a570*/  BRA `(.L_x_25798) ;  /* 0x0000000000047947 */ /* 0x000fec0003800000 */
.L_x_25796:
[----:B------:R-:W-:-:S07]  /*a580*/  LEA R11, R48, R11, 0x17 ;  /* 0x0000000b300b7211 */ /* 0x000fce00078eb8ff */
.L_x_25798:
[----:B------:R-:W-:Y:S05]  /*a590*/  BSYNC.RECONVERGENT B1 ;  /* 0x0000000000017941 */ /* 0x000fea0003800200 */
.L_x_25795:
[----:B------:R-:W-:Y:S05]  /*a5a0*/  BRA `(.L_x_25799) ;  /* 0x0000000000207947 */ /* 0x000fea0003800000 */
.L_x_25794:
[----:B------:R-:W-:-:S04]  /*a5b0*/  LOP3.LUT R11, R38, 0x80000000, R33, 0x48, !PT ;  /* 0x80000000260b7812 */ /* 0x000fc800078e4821 */
[----:B------:R-:W-:Y:S01]  /*a5c0*/  LOP3.LUT R11, R11, 0x7f800000, RZ, 0xfc, !PT ;  /* 0x7f8000000b0b7812 */ /* 0x000fe200078efcff */
[----:B------:R-:W-:Y:S06]  /*a5d0*/  BRA `(.L_x_25799) ;  /* 0x0000000000147947 */ /* 0x000fec0003800000 */
.L_x_25793:
[----:B------:R-:W-:Y:S01]  /*a5e0*/  LOP3.LUT R11, R38, 0x80000000, R33, 0x48, !PT ;  /* 0x80000000260b7812 */ /* 0x000fe200078e4821 */
[----:B------:R-:W-:Y:S06]  /*a5f0*/  BRA `(.L_x_25799) ;  /* 0x00000000000c7947 */ /* 0x000fec0003800000 */
.L_x_25792:
[----:B------:R-:W0:Y:S01]  /*a600*/  MUFU.RSQ R11, -QNAN ;  /* 0xffc00000000b7908 */ /* 0x000e220000001400 */
[----:B------:R-:W-:Y:S05]  /*a610*/  BRA `(.L_x_25799) ;  /* 0x0000000000047947 */ /* 0x000fea0003800000 */
.L_x_25791:
[----:B------:R-:W-:-:S07]  /*a620*/  FADD.FTZ R11, R33, R38 ;  /* 0x00000026210b7221 */ /* 0x000fce0000010000 */
.L_x_25799:
[----:B------:R-:W-:Y:S05]  /*a630*/  BSYNC.RECONVERGENT B0 ;  /* 0x0000000000007941 */ /* 0x000fea0003800200 */
.L_x_25789:
[----:B------:R-:W-:Y:S01]  /*a640*/  HFMA2 R39, -RZ, RZ, 0, 0 ;  /* 0x00000000ff277431 */ /* 0x000fe200000001ff */
[----:B------:R-:W-:-:S04]  /*a650*/  MOV R38, R46 ;  /* 0x0000002e00267202 */ /* 0x000fc80000000f00 */
[----:B0-----:R-:W-:Y:S05]  /*a660*/  RET.REL.NODEC R38 `(_Z15SoftmaxWarpImplI22BroadcastScaleMaskLoadIffbLm2EiE11DirectStoreIffEfLi2ELi30ELi32ELi1ELb1EL9Algorithm0EEvT_T0_ll) ;  /* 0xffffff5826647950 */ /* 0x001fea0003c3ffff */
.L_x_25800:
        /* <DEDUP_REMOVED lines=9> */
.L_x_37791:


//--------------------- .text._Z15SoftmaxWarpImplI22BroadcastScaleMaskLoadIffbLm2EiE11DirectStoreIffEfLi2ELi30ELi32ELi1ELb0EL9Algorithm0EEvT_T0_ll --------------------------
	.section	.text._Z15SoftmaxWarpImplI22BroadcastScaleMaskLoadIffbLm2EiE11DirectStoreIffEfLi2ELi30ELi32ELi1ELb0EL9Algorithm0EEvT_T0_ll,"ax",@progbits
	.align	128
        .global         _Z15SoftmaxWarpImplI22BroadcastScaleMaskLoadIffbLm2EiE11DirectStoreIffEfLi2ELi30ELi32ELi1ELb0EL9Algorithm0EEvT_T0_ll
        .type           _Z15SoftmaxWarpImplI22BroadcastScaleMaskLoadIffbLm2EiE11DirectStoreIffEfLi2ELi30ELi32ELi1ELb0EL9Algorithm0EEvT_T0_ll,@function
        .size           _Z15SoftmaxWarpImplI22BroadcastScaleMaskLoadIffbLm2EiE11DirectStoreIffEfLi2ELi30ELi32ELi1ELb0EL9Algorithm0EEvT_T0_ll,(.L_x_37792 - _Z15SoftmaxWarpImplI22BroadcastScaleMaskLoadIffbLm2EiE11DirectStoreIffEfLi2ELi30ELi32ELi1ELb0EL9Algorithm0EEvT_T0_ll)
        .other          _Z15SoftmaxWarpImplI22BroadcastScaleMaskLoadIffbLm2EiE11DirectStoreIffEfLi2ELi30ELi32ELi1ELb0EL9Algorithm0EEvT_T0_ll,@"STO_CUDA_ENTRY STV_DEFAULT"
_Z15SoftmaxWarpImplI22BroadcastScaleMaskLoadIffbLm2EiE11DirectStoreIffEfLi2ELi30ELi32ELi1ELb0EL9Algorithm0EEvT_T0_ll:
.text._Z15SoftmaxWarpImplI22BroadcastScaleMaskLoadIffbLm2EiE11DirectStoreIffEfLi2ELi30ELi32ELi1ELb0EL9Algorithm0EEvT_T0_ll:
        /* <DEDUP_REMOVED lines=12> */
[----:B------:R-:W-:Y:S01]  /*00c0*/  HFMA2 R8, -RZ, RZ, 0, 1.513957977294921875e-05 ;  /* 0x000000feff087431 */ /* 0x000fe200000001ff */
[----:B------:R-:W-:Y:S01]  /*00d0*/  MOV R12, 0x1 ;  /* 0x00000001000c7802 */ /* 0x000fe20000000f00 */
[----:B------:R3:W4:Y:S01]  /*00e0*/  LDC.64 R2, c[0x4][R0] ;  /* 0x0100000000027b82 */ /* 0x0007220000000a00 */
[----:B------:R-:W5:Y:S01]  /*00f0*/  LDCU.64 UR6, c[0x4][0x1368] ;  /* 0x01026d00ff0677ac */ /* 0x000f620008000a00 */
[----:B------:R-:W-:Y:S01]  /*0100*/  HFMA2 R13, -RZ, RZ, 0, 0 ;  /* 0x00000000ff0d7431 */ /* 0x000fe200000001ff */
[----:B------:R-:W1:Y:S01]  /*0110*/  LDCU.64 UR8, c[0x4][0x618] ;  /* 0x0100c300ff0877ac */ /* 0x000e620008000a00 */
[----:B--2---:R-:W-:Y:S02]  /*0120*/  MOV R4, UR4 ;  /* 0x0000000400047c02 */ /* 0x004fe40008000f00 */
[----:B------:R-:W-:-:S02]  /*0130*/  MOV R5, UR5 ;  /* 0x0000000500057c02 */ /* 0x000fc40008000f00 */
[----:B-----5:R-:W-:Y:S02]  /*0140*/  MOV R6, UR6 ;  /* 0x0000000600067c02 */ /* 0x020fe40008000f00 */
[----:B------:R-:W-:Y:S02]  /*0150*/  MOV R7, UR7 ;  /* 0x0000000700077c02 */ /* 0x000fe40008000f00 */
[----:B-1----:R-:W-:Y:S01]  /*0160*/  MOV R10, UR8 ;  /* 0x00000008000a7c02 */ /* 0x002fe20008000f00 */
[----:B---3--:R-:W-:-:S07]  /*0170*/  IMAD.U32 R11, RZ, RZ, UR9 ;  /* 0x00000009ff0b7e24 */ /* 0x008fce000f8e00ff */
[----:B------:R-:W-:-:S07]  /*0180*/  LEPC R20, `(.L_x_25801) ;  /* 0x000000001014794e */ /* 0x000fce0000000000 */
[----:B0---4-:R-:W-:Y:S05]  /*0190*/  CALL.ABS.NOINC R2 ;  /* 0x0000000002007343 */ /* 0x011fea0003c00000 */
.L_x_25801:
        /* <DEDUP_REMOVED lines=12> */
.L_x_25863:
[----:B------:R-:W-:Y:S01]  /*0260*/  IABS R0, UR45 ;  /* 0x0000002d00007c13 */ /* 0x000fe20008000000 */
[----:B------:R-:W-:Y:S01]  /*0270*/  IMAD R11, R42, UR44, R11 ;  /* 0x0000002c2a0b7c24 */ /* 0x000fe2000f8e020b */
[----:B------:R-:W-:Y:S01]  /*0280*/  UMOV UR4, URZ ;  /* 0x000000ff00047c82 */ /* 0x000fe20008000000 */
[----:B------:R-:W0:Y:S01]  /*0290*/  LDC.64 R16, c[0x0][0x390] ;  /* 0x0000e400ff107b82 */ /* 0x000e220000000a00 */
[----:B------:R-:W-:Y:S01]  /*02a0*/  R2UR UR7, R0 ;  /* 0x00000000000772ca */ /* 0x000fe200000e0000 */
[C---:B------:R-:W-:Y:S01]  /*02b0*/  VIADD R8, R11.reuse, 0x40 ;  /* 0x000000400b087836 */ /* 0x040fe20000000000 */
[----:B------:R-:W-:Y:S02]  /*02c0*/  IADD3 R5, PT, PT, R11, 0x80, RZ ;  /* 0x000000800b057810 */ /* 0x000fe40007ffe0ff */
[----:B-1----:R-:W-:Y:S02]  /*02d0*/  R2UR UR8, R36 ;  /* 0x00000000240872ca */ /* 0x002fe400000e0000 */
[----:B------:R-:W-:-:S02]  /*02e0*/  IABS R4, R8 ;  /* 0x0000000800047213 */ /* 0x000fc40000000000 */
[----:B------:R-:W-:Y:S02]  /*02f0*/  IABS R9, R5 ;  /* 0x0000000500097213 */ /* 0x000fe40000000000 */
[----:B------:R-:W-:Y:S02]  /*0300*/  LOP3.LUT R13, R8, UR45, RZ, 0x3c, !PT ;  /* 0x0000002d080d7c12 */ /* 0x000fe4000f8e3cff */
[----:B------:R-:W-:Y:S01]  /*0310*/  R2UR UR9, R37 ;  /* 0x00000000250972ca */ /* 0x000fe200000e0000 */
[----:B------:R-:W1:Y:S01]  /*0320*/  I2F.RP R0, UR7 ;  /* 0x0000000700007d06 */ /* 0x000e620008209400 */
[----:B------:R-:W-:-:S07]  /*0330*/  ISETP.GE.AND P4, PT, R13, RZ, PT ;  /* 0x000000ff0d00720c */ /* 0x000fce0003f86270 */
[----:B-1----:R-:W1:Y:S02]  /*0340*/  MUFU.RCP R0, R0 ;  /* 0x0000000000007308 */ /* 0x002e640000001000 */
[----:B-1----:R-:W-:-:S06]  /*0350*/  IADD3 R2, PT, PT, R0, 0xffffffe, RZ ;  /* 0x0ffffffe00027810 */ /* 0x002fcc0007ffe0ff */
        /* <DEDUP_REMOVED lines=8> */
[----:B------:R-:W-:-:S04]  /*03e0*/  IADD3 R3, PT, PT, -R0, RZ, RZ ;  /* 0x000000ff00037210 */ /* 0x000fc80007ffe1ff */
[----:B------:R-:W-:Y:S01]  /*03f0*/  IADD3 R7, PT, PT, -R6, RZ, RZ ;  /* 0x000000ff06077210 */ /* 0x000fe20007ffe1ff */
[----:B------:R-:W-:-:S04]  /*0400*/  IMAD R2, R3, UR7, R2 ;  /* 0x0000000703027c24 */ /* 0x000fc8000f8e0202 */
[----:B------:R-:W-:Y:S01]  /*0410*/  IMAD R3, R7, UR7, R4 ;  /* 0x0000000707037c24 */ /* 0x000fe2000f8e0204 */
[----:B------:R-:W-:Y:S02]  /*0420*/  ISETP.LT.U32.AND P1, PT, R2, UR7, PT ;  /* 0x0000000702007c0c */ /* 0x000fe4000bf21070 */
[----:B------:R-:W-:Y:S02]  /*0430*/  IADD3 R4, PT, PT, R11, 0xc0, RZ ;  /* 0x000000c00b047810 */ /* 0x000fe40007ffe0ff */
[----:B------:R-:W-:Y:S02]  /*0440*/  ISETP.LT.U32.AND P2, PT, R3, UR7, PT ;  /* 0x0000000703007c0c */ /* 0x000fe4000bf41070 */
[----:B------:R-:W-:Y:S02]  /*0450*/  MOV R7, R9 ;  /* 0x0000000900077202 */ /* 0x000fe40000000f00 */
[----:B------:R-:W-:Y:S02]  /*0460*/  IABS R9, R4 ;  /* 0x0000000400097213 */ /* 0x000fe40000000000 */
[----:B------:R-:W-:Y:S01]  /*0470*/  LOP3.LUT R13, R4, UR45, RZ, 0x3c, !PT ;  /* 0x0000002d040d7c12 */ /* 0x000fe2000f8e3cff */
[----:B------:R-:W-:-:S02]  /*0480*/  IMAD.HI.U32 R10, R7, UR5, RZ ;  /* 0x00000005070a7c27 */ /* 0x000fc4000f8e00ff */
[----:B------:R-:W-:Y:S02]  /*0490*/  @!P1 IADD3 R2, PT, PT, R2, -UR7, RZ ;  /* 0x8000000702029c10 */ /* 0x000fe4000fffe0ff */
[----:B------:R-:W-:Y:S01]  /*04a0*/  IMAD.HI.U32 R12, R9, UR5, RZ ;  /* 0x00000005090c7c27 */ /* 0x000fe2000f8e00ff */
[----:B------:R-:W-:Y:S02]  /*04b0*/  @!P1 IADD3 R0, PT, PT, R0, 0x1, RZ ;  /* 0x0000000100009810 */ /* 0x000fe40007ffe0ff */
[----:B------:R-:W-:Y:S01]  /*04c0*/  @!P2 IADD3 R3, PT, PT, R3, -UR7, RZ ;  /* 0x800000070303ac10 */ /* 0x000fe2000fffe0ff */
[----:B------:R-:W-:Y:S01]  /*04d0*/  IMAD.MOV R14, RZ, RZ, -R10 ;  /* 0x000000ffff0e7224 */ /* 0x000fe200078e0a0a */
[----:B------:R-:W-:Y:S02]  /*04e0*/  ISETP.GE.U32.AND P3, PT, R2, UR7, PT ;  /* 0x0000000702007c0c */ /* 0x000fe4000bf66070 */
[----:B------:R-:W-:Y:S01]  /*04f0*/  IADD3 R2, PT, PT, -R12, RZ, RZ ;  /* 0x000000ff0c027210 */ /* 0x000fe20007ffe1ff */
[----:B------:R-:W-:Y:S01]  /*0500*/  IMAD R7, R14, UR7, R7 ;  /* 0x000000070e077c24 */ /* 0x000fe2000f8e0207 */
[----:B------:R-:W-:Y:S01]  /*0510*/  ISETP.GE.U32.AND P0, PT, R3, UR7, PT ;  /* 0x0000000703007c0c */ /* 0x000fe2000bf06070 */
[----:B------:R-:W1:Y:S01]  /*0520*/  LDC.64 R14, c[0x0][0x398] ;  /* 0x0000e600ff0e7b82 */ /* 0x000e620000000a00 */
[----:B------:R-:W-:Y:S01]  /*0530*/  LOP3.LUT R3, R11, UR45, RZ, 0x3c, !PT ;  /* 0x0000002d0b037c12 */ /* 0x000fe2000f8e3cff */
[----:B------:R-:W-:Y:S01]  /*0540*/  IMAD R2, R2, UR7, R9 ;  /* 0x0000000702027c24 */ /* 0x000fe2000f8e0209 */
[----:B------:R-:W-:-:S02]  /*0550*/  ISETP.LT.U32.AND P6, PT, R7, UR7, PT ;  /* 0x0000000707007c0c */ /* 0x000fc4000bfc1070 */
[----:B------:R-:W-:Y:S02]  /*0560*/  ISETP.GE.AND P5, PT, R3, RZ, PT ;  /* 0x000000ff0300720c */ /* 0x000fe40003fa6270 */
[----:B------:R-:W-:Y:S01]  /*0570*/  ISETP.LT.U32.AND P1, PT, R2, UR7, PT ;  /* 0x0000000702007c0c */ /* 0x000fe2000bf21070 */
[----:B------:R-:W-:Y:S01]  /*0580*/  @P3 VIADD R0, R0, 0x1 ;  /* 0x0000000100003836 */ /* 0x000fe20000000000 */
[----:B------:R-:W-:Y:S02]  /*0590*/  LOP3.LUT R3, R5, UR45, RZ, 0x3c, !PT ;  /* 0x0000002d05037c12 */ /* 0x000fe4000f8e3cff */
[----:B------:R-:W-:Y:S02]  /*05a0*/  @!P2 IADD3 R6, PT, PT, R6, 0x1, RZ ;  /* 0x000000010606a810 */ /* 0x000fe40007ffe0ff */
[----:B------:R-:W-:Y:S02]  /*05b0*/  ISETP.GE.AND P2, PT, R3, RZ, PT ;  /* 0x000000ff0300720c */ /* 0x000fe40003f46270 */
[----:B------:R-:W-:-:S02]  /*05c0*/  MOV R3, R0 ;  /* 0x0000000000037202 */ /* 0x000fc40000000f00 */
[----:B------:R-:W-:Y:S02]  /*05d0*/  @!P6 IADD3 R7, PT, PT, R7, -UR7, RZ ;  /* 0x800000070707ec10 */ /* 0x000fe4000fffe0ff */
[----:B------:R-:W-:Y:S01]  /*05e0*/  @!P5 IADD3 R3, PT, PT, -R3, RZ, RZ ;  /* 0x000000ff0303d210 */ /* 0x000fe20007ffe1ff */
[----:B------:R-:W-:Y:S01]  /*05f0*/  @!P1 VIADD R2, R2, -UR7 ;  /* 0x8000000702029c36 */ /* 0x000fe20008000000 */
[----:B------:R-:W-:Y:S02]  /*0600*/  @P0 IADD3 R6, PT, PT, R6, 0x1, RZ ;  /* 0x0000000106060810 */ /* 0x000fe40007ffe0ff */
[----:B------:R-:W-:Y:S02]  /*0610*/  ISETP.NE.AND P5, PT, RZ, UR45, PT ;  /* 0x0000002dff007c0c */ /* 0x000fe4000bfa5270 */
[----:B------:R-:W-:Y:S02]  /*0620*/  LOP3.LUT R0, RZ, UR45, RZ, 0x33, !PT ;  /* 0x0000002dff007c12 */ /* 0x000fe4000f8e33ff */
[----:B------:R-:W-:-:S02]  /*0630*/  ISETP.GE.U32.AND P0, PT, R7, UR7, PT ;  /* 0x0000000707007c0c */ /* 0x000fc4000bf06070 */
[----:B------:R-:W-:Y:S02]  /*0640*/  SEL R3, R0, R3, !P5 ;  /* 0x0000000300037207 */ /* 0x000fe40006800000 */
[----:B------:R-:W-:Y:S02]  /*0650*/  MOV R9, R6 ;  /* 0x0000000600097202 */ /* 0x000fe40000000f00 */
[----:B0-----:R-:W-:Y:S01]  /*0660*/  ISETP.NE.U32.AND P3, PT, R16, 0x1, PT ;  /* 0x000000011000780c */ /* 0x001fe20003f65070 */
[----:B------:R-:W0:Y:S01]  /*0670*/  LDC.64 R6, c[0x0][0x388] ;  /* 0x0000e200ff067b82 */ /* 0x000e220000000a00 */
[----:B------:R-:W-:Y:S02]  /*0680*/  @!P6 IADD3 R10, PT, PT, R10, 0x1, RZ ;  /* 0x000000010a0ae810 */ /* 0x000fe40007ffe0ff */
[----:B------:R-:W-:Y:S02]  /*0690*/  ISETP.GE.U32.AND P6, PT, R2, UR7, PT ;  /* 0x0000000702007c0c */ /* 0x000fe4000bfc6070 */
[----:B------:R-:W-:-:S02]  /*06a0*/  IADD3 R2, PT, PT, -R3, RZ, RZ ;  /* 0x000000ff03027210 */ /* 0x000fc40007ffe1ff */
[----:B------:R-:W-:Y:S02]  /*06b0*/  @!P4 IADD3 R9, PT, PT, -R9, RZ, RZ ;  /* 0x000000ff0909c210 */ /* 0x000fe40007ffe1ff */
[----:B-1----:R-:W-:Y:S01]  /*06c0*/  ISETP.NE.U32.AND P4, PT, R14, 0x1, PT ;  /* 0x000000010e00780c */ /* 0x002fe20003f85070 */
[----:B------:R-:W-:Y:S01]  /*06d0*/  IMAD R2, R2, UR45, R11 ;  /* 0x0000002d02027c24 */ /* 0x000fe2000f8e020b */
[----:B------:R-:W-:Y:S02]  /*06e0*/  ISETP.NE.AND.EX P3, PT, R17, RZ, PT, P3 ;  /* 0x000000ff1100720c */ /* 0x000fe40003f65330 */
[----:B------:R-:W-:Y:S02]  /*06f0*/  ISETP.NE.AND.EX P4, PT, R15, RZ, PT, P4 ;  /* 0x000000ff0f00720c */ /* 0x000fe40003f85340 */
[----:B------:R-:W-:Y:S02]  /*0700*/  @P0 IADD3 R10, PT, PT, R10, 0x1, RZ ;  /* 0x000000010a0a0810 */ /* 0x000fe40007ffe0ff */
[----:B------:R-:W-:-:S02]  /*0710*/  SEL R3, R3, RZ, P3 ;  /* 0x000000ff03037207 */ /* 0x000fc40001800000 */
[----:B------:R-:W-:Y:S02]  /*0720*/  ISETP.GE.AND P0, PT, R13, RZ, PT ;  /* 0x000000ff0d00720c */ /* 0x000fe40003f06270 */
[----:B------:R-:W-:Y:S01]  /*0730*/  SEL R9, R0, R9, !P5 ;  /* 0x0000000900097207 */ /* 0x000fe20006800000 */
[----:B------:R-:W-:Y:S01]  /*0740*/  IMAD R3, R3, UR40, RZ ;  /* 0x0000002803037c24 */ /* 0x000fe2000f8e02ff */
[----:B------:R-:W-:Y:S02]  /*0750*/  @!P1 IADD3 R12, PT, PT, R12, 0x1, RZ ;  /* 0x000000010c0c9810 */ /* 0x000fe40007ffe0ff */
[----:B------:R-:W-:Y:S02]  /*0760*/  SEL R2, R2, RZ, P4 ;  /* 0x000000ff02027207 */ /* 0x000fe40002000000 */
[----:B------:R-:W-:Y:S01]  /*0770*/  MOV R13, R10 ;  /* 0x0000000a000d7202 */ /* 0x000fe20000000f00 */
[----:B------:R-:W-:Y:S01]  /*0780*/  @P6 VIADD R12, R12, 0x1 ;  /* 0x000000010c0c6836 */ /* 0x000fe20000000000 */
[----:B------:R-:W-:Y:S01]  /*0790*/  IADD3 R15, PT, PT, -R9, RZ, RZ ;  /* 0x000000ff090f7210 */ /* 0x000fe20007ffe1ff */
[----:B------:R-:W-:Y:S01]  /*07a0*/  IMAD R2, R2, UR41, R3 ;  /* 0x0000002902027c24 */ /* 0x000fe2000f8e0203 */
[----:B------:R-:W-:-:S02]  /*07b0*/  @!P2 IADD3 R13, PT, PT, -R13, RZ, RZ ;  /* 0x000000ff0d0da210 */ /* 0x000fc40007ffe1ff */
[----:B------:R-:W-:Y:S01]  /*07c0*/  SEL R9, R9, RZ, P3 ;  /* 0x000000ff09097207 */ /* 0x000fe20001800000 */
[----:B------:R-:W-:Y:S01]  /*07d0*/  IMAD R10, R15, UR45, R8 ;  /* 0x0000002d0f0a7c24 */ /* 0x000fe2000f8e0208 */
[----:B------:R-:W-:Y:S02]  /*07e0*/  SEL R13, R0, R13, !P5 ;  /* 0x0000000d000d7207 */ /* 0x000fe40006800000 */
[----:B------:R-:W-:Y:S01]  /*07f0*/  LEA.HI R2, R2, R2, RZ, 0x1 ;  /* 0x0000000202027211 */ /* 0x000fe200078f08ff */
[----:B------:R-:W-:Y:S01]  /*0800*/  IMAD R9, R9, UR40, RZ ;  /* 0x0000002809097c24 */ /* 0x000fe2000f8e02ff */
[----:B------:R-:W-:Y:S02]  /*0810*/  @!P0 IADD3 R12, PT, PT, -R12, RZ, RZ ;  /* 0x000000ff0c0c8210 */ /* 0x000fe40007ffe1ff */
[----:B------:R-:W-:Y:S02]  /*0820*/  SEL R10, R10, RZ, P4 ;  /* 0x000000ff0a0a7207 */ /* 0x000fe40002000000 */
[----:B------:R-:W-:-:S02]  /*0830*/  IADD3 R16, PT, PT, -R13, RZ, RZ ;  /* 0x000000ff0d107210 */ /* 0x000fc40007ffe1ff */
[----:B------:R-:W-:Y:S01]  /*0840*/  SHF.R.S32.HI R3, RZ, 0x1, R2 ;  /* 0x00000001ff037819 */ /* 0x000fe20000011402 */
[----:B------:R-:W-:Y:S01]  /*0850*/  IMAD R10, R10, UR41, R9 ;  /* 0x000000290a0a7c24 */ /* 0x000fe2000f8e0209 */
[----:B------:R-:W-:Y:S01]  /*0860*/  SEL R14, R0, R12, !P5 ;  /* 0x0000000c000e7207 */ /* 0x000fe20006800000 */
[----:B------:R-:W-:Y:S01]  /*0870*/  IMAD R12, R16, UR45, R5 ;  /* 0x0000002d100c7c24 */ /* 0x000fe2000f8e0205 */
[----:B------:R-:W-:Y:S01]  /*0880*/  SEL R13, R13, RZ, P3 ;  /* 0x000000ff0d0d7207 */ /* 0x000fe20001800000 */
[----:B0-----:R-:W-:Y:S01]  /*0890*/  IMAD.WIDE R2, R3, 0x2, R6 ;  /* 0x0000000203027825 */ /* 0x001fe200078e0206 */
[----:B------:R-:W-:-:S03]  /*08a0*/  SEL R15, R14, RZ, P3 ;  /* 0x000000ff0e0f7207 */ /* 0x000fc60001800000 */
[----:B------:R-:W-:Y:S01]  /*08b0*/  IMAD.MOV R17, RZ, RZ, -R14 ;  /* 0x000000ffff117224 */ /* 0x000fe200078e0a0e */
[----:B------:R-:W-:Y:S01]  /*08c0*/  SEL R12, R12, RZ, P4 ;  /* 0x000000ff0c0c7207 */ /* 0x000fe20002000000 */
[----:B------:R0:W2:Y:S01]  /*08d0*/  LDG.E.U16 R9, desc[UR8][R2.64] ;  /* 0x0000000802097981 */ /* 0x0000a2000c1e1500 */
[----:B------:R-:W-:Y:S01]  /*08e0*/  LEA.HI R10, R10, R10, RZ, 0x1 ;  /* 0x0000000a0a0a7211 */ /* 0x000fe200078f08ff */
[----:B------:R-:W-:Y:S01]  /*08f0*/  IMAD R14, R17, UR45, R4 ;  /* 0x0000002d110e7c24 */ /* 0x000fe2000f8e0204 */
[----:B------:R-:W-:Y:S01]  /*0900*/  R2UR UR10, R36 ;  /* 0x00000000240a72ca */ /* 0x000fe200000e0000 */
[----:B------:R-:W-:Y:S01]  /*0910*/  IMAD R13, R13, UR40, RZ ;  /* 0x000000280d0d7c24 */ /* 0x000fe2000f8e02ff */
[----:B------:R-:W-:Y:S01]  /*0920*/  SHF.R.S32.HI R25, RZ, 0x1, R10 ;  /* 0x00000001ff197819 */ /* 0x000fe2000001140a */
[----:B------:R-:W-:Y:S01]  /*0930*/  IMAD R15, R15, UR40, RZ ;  /* 0x000000280f0f7c24 */ /* 0x000fe2000f8e02ff */
[----:B------:R-:W-:Y:S01]  /*0940*/  SEL R14, R14, RZ, P4 ;  /* 0x000000ff0e0e7207 */ /* 0x000fe20002000000 */
[----:B------:R-:W-:Y:S01]  /*0950*/  IMAD R12, R12, UR41, R13 ;  /* 0x000000290c0c7c24 */ /* 0x000fe2000f8e020d */
[----:B------:R-:W-:Y:S01]  /*0960*/  R2UR UR11, R37 ;  /* 0x00000000250b72ca */ /* 0x000fe200000e0000 */
[----:B------:R-:W-:-:S03]  /*0970*/  IMAD.WIDE R24, R25, 0x2, R6 ;  /* 0x0000000219187825 */ /* 0x000fc600078e0206 */
[----:B------:R-:W-:Y:S01]  /*0980*/  LEA.HI R12, R12, R12, RZ, 0x1 ;  /* 0x0000000c0c0c7211 */ /* 0x000fe200078f08ff */
[----:B------:R-:W-:Y:S02]  /*0990*/  IMAD R14, R14, UR41, R15 ;  /* 0x000000290e0e7c24 */ /* 0x000fe4000f8e020f */
[----:B------:R-:W3:Y:S01]  /*09a0*/  LDG.E.U16 R24, desc[UR8][R24.64] ;  /* 0x0000000818187981 */ /* 0x000ee2000c1e1500 */
[----:B------:R-:W-:Y:S02]  /*09b0*/  SHF.R.S32.HI R23, RZ, 0x1, R12 ;  /* 0x00000001ff177819 */ /* 0x000fe4000001140c */
[----:B------:R-:W-:-:S03]  /*09c0*/  LEA.HI R14, R14, R14, RZ, 0x1 ;  /* 0x0000000e0e0e7211 */ /* 0x000fc600078f08ff */
[----:B------:R-:W-:Y:S01]  /*09d0*/  IMAD.WIDE R22, R23, 0x2, R6 ;  /* 0x0000000217167825 */ /* 0x000fe200078e0206 */
[----:B0-----:R-:W-:-:S05]  /*09e0*/  SHF.R.S32.HI R3, RZ, 0x1, R14 ;  /* 0x00000001ff037819 */ /* 0x001fca000001140e */
[----:B------:R-:W-:Y:S01]  /*09f0*/  IMAD.WIDE R2, R3, 0x2, R6 ;  /* 0x0000000203027825 */ /* 0x000fe200078e0206 */
[----:B------:R-:W4:Y:S04]  /*0a00*/  LDG.E.U16 R22, desc[UR10][R22.64] ;  /* 0x0000000a16167981 */ /* 0x000f28000c1e1500 */
[----:B------:R0:W5:Y:S01]  /*0a10*/  LDG.E.U16 R15, desc[UR8][R2.64] ;  /* 0x00000008020f7981 */ /* 0x000162000c1e1500 */
[----:B------:R-:W-:-:S04]  /*0a20*/  IADD3 R17, PT, PT, R11, 0x100, RZ ;  /* 0x000001000b117810 */ /* 0x000fc80007ffe0ff */
[----:B------:R-:W-:-:S05]  /*0a30*/  IABS R13, R17 ;  /* 0x00000011000d7213 */ /* 0x000fca0000000000 */
[----:B------:R-:W-:Y:S01]  /*0a40*/  IMAD.HI.U32 R12, R13, UR5, RZ ;  /* 0x000000050d0c7c27 */ /* 0x000fe2000f8e00ff */
[----:B------:R-:W-:-:S04]  /*0a50*/  IADD3 R10, PT, PT, R11, 0x140, RZ ;  /* 0x000001400b0a7810 */ /* 0x000fc80007ffe0ff */
[----:B------:R-:W-:Y:S02]  /*0a60*/  IADD3 R14, PT, PT, -R12, RZ, RZ ;  /* 0x000000ff0c0e7210 */ /* 0x000fe40007ffe1ff */
[----:B------:R-:W-:-:S03]  /*0a70*/  IABS R16, R10 ;  /* 0x0000000a00107213 */ /* 0x000fc60000000000 */
[----:B------:R-:W-:Y:S01]  /*0a80*/  IMAD R13, R14, UR7, R13 ;  /* 0x000000070e0d7c24 */ /* 0x000fe2000f8e020d */
[----:B------:R-:W-:Y:S01]  /*0a90*/  IADD3 R33, PT, PT, R11, 0x180, RZ ;  /* 0x000001800b217810 */ /* 0x000fe20007ffe0ff */
[----:B------:R-:W-:-:S03]  /*0aa0*/  IMAD.HI.U32 R14, R16, UR5, RZ ;  /* 0x00000005100e7c27 */ /* 0x000fc6000f8e00ff */
[----:B------:R-:W-:Y:S01]  /*0ab0*/  ISETP.LT.U32.AND P2, PT, R13, UR7, PT ;  /* 0x000000070d007c0c */ /* 0x000fe2000bf41070 */
[----:B0-----:R-:W-:Y:S01]  /*0ac0*/  IMAD.MOV R3, RZ, RZ, -R14 ;  /* 0x000000ffff037224 */ /* 0x001fe200078e0a0e */
[----:B------:R-:W-:-:S03]  /*0ad0*/  IABS R18, R33 ;  /* 0x0000002100127213 */ /* 0x000fc60000000000 */
[----:B------:R-:W-:Y:S01]  /*0ae0*/  IMAD R2, R3, UR7, R16 ;  /* 0x0000000703027c24 */ /* 0x000fe2000f8e0210 */
[----:B------:R-:W-:Y:S02]  /*0af0*/  MOV R3, R18 ;  /* 0x0000001200037202 */ /* 0x000fe40000000f00 */
[----:B------:R-:W-:Y:S02]  /*0b00*/  IADD3 R26, PT, PT, R11, 0x1c0, RZ ;  /* 0x000001c00b1a7810 */ /* 0x000fe40007ffe0ff */
[----:B------:R-:W-:Y:S01]  /*0b10*/  ISETP.LT.U32.AND P1, PT, R2, UR7, PT ;  /* 0x0000000702007c0c */ /* 0x000fe2000bf21070 */
[----:B------:R-:W-:Y:S02]  /*0b20*/  IMAD.HI.U32 R16, R3, UR5, RZ ;  /* 0x0000000503107c27 */ /* 0x000fe4000f8e00ff */
[----:B------:R-:W-:Y:S02]  /*0b30*/  @!P2 IADD3 R13, PT, PT, R13, -UR7, RZ ;  /* 0x800000070d0dac10 */ /* 0x000fe4000fffe0ff */
[----:B------:R-:W-:-:S02]  /*0b40*/  IABS R19, R26 ;  /* 0x0000001a00137213 */ /* 0x000fc40000000000 */
[----:B------:R-:W-:Y:S02]  /*0b50*/  ISETP.GE.U32.AND P0, PT, R13, UR7, PT ;  /* 0x000000070d007c0c */ /* 0x000fe4000bf06070 */
[----:B------:R-:W-:Y:S02]  /*0b60*/  LOP3.LUT R13, R17, UR45, RZ, 0x3c, !PT ;  /* 0x0000002d110d7c12 */ /* 0x000fe4000f8e3cff */
[----:B------:R-:W-:Y:S01]  /*0b70*/  IADD3 R18, PT, PT, -R16, RZ, RZ ;  /* 0x000000ff10127210 */ /* 0x000fe20007ffe1ff */
[----:B------:R-:W-:Y:S01]  /*0b80*/  IMAD.HI.U32 R21, R19, UR5, RZ ;  /* 0x0000000513157c27 */ /* 0x000fe2000f8e00ff */
[----:B------:R-:W-:-:S03]  /*0b90*/  ISETP.GE.AND P6, PT, R13, RZ, PT ;  /* 0x000000ff0d00720c */ /* 0x000fc60003fc6270 */
[----:B------:R-:W-:Y:S01]  /*0ba0*/  IMAD R3, R18, UR7, R3 ;  /* 0x0000000712037c24 */ /* 0x000fe2000f8e0203 */
[----:B------:R-:W-:Y:S01]  /*0bb0*/  IADD3 R20, PT, PT, -R21, RZ, RZ ;  /* 0x000000ff15147210 */ /* 0x000fe20007ffe1ff */
[----:B------:R-:W-:Y:S01]  /*0bc0*/  @!P1 VIADD R2, R2, -UR7 ;  /* 0x8000000702029c36 */ /* 0x000fe20008000000 */
[----:B------:R-:W-:Y:S02]  /*0bd0*/  @!P2 IADD3 R12, PT, PT, R12, 0x1, RZ ;  /* 0x000000010c0ca810 */ /* 0x000fe40007ffe0ff */
[----:B------:R-:W-:Y:S01]  /*0be0*/  ISETP.LT.U32.AND P2, PT, R3, UR7, PT ;  /* 0x0000000703007c0c */ /* 0x000fe2000bf41070 */
[----:B------:R-:W-:Y:S01]  /*0bf0*/  IMAD R13, R20, UR7, R19 ;  /* 0x00000007140d7c24 */ /* 0x000fe2000f8e0213 */
[----:B------:R-:W-:Y:S02]  /*0c00*/  @P0 IADD3 R12, PT, PT, R12, 0x1, RZ ;  /* 0x000000010c0c0810 */ /* 0x000fe40007ffe0ff */
[----:B------:R-:W-:Y:S02]  /*0c10*/  ISETP.GE.U32.AND P0, PT, R2, UR7, PT ;  /* 0x0000000702007c0c */ /* 0x000fe4000bf06070 */
[----:B------:R-:W-:-:S02]  /*0c20*/  IADD3 R41, PT, PT, R11, 0x200, RZ ;  /* 0x000002000b297810 */ /* 0x000fc40007ffe0ff */
[----:B------:R-:W-:Y:S02]  /*0c30*/  @!P6 IADD3 R12, PT, PT, -R12, RZ, RZ ;  /* 0x000000ff0c0ce210 */ /* 0x000fe40007ffe1ff */
[----:B------:R-:W-:Y:S02]  /*0c40*/  ISETP.LT.U32.AND P6, PT, R13, UR7, PT ;  /* 0x000000070d007c0c */ /* 0x000fe4000bfc1070 */
[----:B------:R-:W-:Y:S02]  /*0c50*/  IABS R18, R41 ;  /* 0x0000002900127213 */ /* 0x000fe40000000000 */
[----:B------:R-:W-:Y:S02]  /*0c60*/  @!P1 IADD3 R14, PT, PT, R14, 0x1, RZ ;  /* 0x000000010e0e9810 */ /* 0x000fe40007ffe0ff */
[----:B------:R-:W-:Y:S01]  /*0c70*/  @!P2 IADD3 R3, PT, PT, R3, -UR7, RZ ;  /* 0x800000070303ac10 */ /* 0x000fe2000fffe0ff */
[----:B------:R-:W-:Y:S01]  /*0c80*/  IMAD.HI.U32 R23, R18, UR5, RZ ;  /* 0x0000000512177c27 */ /* 0x000fe2000f8e00ff */
[----:B------:R-:W-:-:S03]  /*0c90*/  LOP3.LUT R2, R10, UR45, RZ, 0x3c, !PT ;  /* 0x0000002d0a027c12 */ /* 0x000fc6000f8e3cff */
[----:B------:R-:W-:Y:S01]  /*0ca0*/  @P0 VIADD R14, R14, 0x1 ;  /* 0x000000010e0e0836 */ /* 0x000fe20000000000 */
[----:B------:R-:W-:Y:S02]  /*0cb0*/  ISETP.GE.U32.AND P0, PT, R3, UR7, PT ;  /* 0x0000000703007c0c */ /* 0x000fe4000bf06070 */
[----:B------:R-:W-:Y:S02]  /*0cc0*/  ISETP.GE.AND P1, PT, R2, RZ, PT ;  /* 0x000000ff0200720c */ /* 0x000fe40003f26270 */
[----:B------:R-:W-:Y:S02]  /*0cd0*/  IADD3 R3, PT, PT, -R23, RZ, RZ ;  /* 0x000000ff17037210 */ /* 0x000fe40007ffe1ff */
[----:B------:R-:W-:Y:S02]  /*0ce0*/  @!P6 IADD3 R13, PT, PT, R13, -UR7, RZ ;  /* 0x800000070d0dec10 */ /* 0x000fe4000fffe0ff */
[----:B------:R-:W-:Y:S01]  /*0cf0*/  @!P2 IADD3 R16, PT, PT, R16, 0x1, RZ ;  /* 0x000000011010a810 */ /* 0x000fe20007ffe0ff */
[----:B------:R-:W-:Y:S01]  /*0d00*/  IMAD R18, R3, UR7, R18 ;  /* 0x0000000703127c24 */ /* 0x000fe2000f8e0212 */
[----:B------:R-:W-:-:S02]  /*0d10*/  ISETP.GE.U32.AND P2, PT, R13, UR7, PT ;  /* 0x000000070d007c0c */ /* 0x000fc4000bf46070 */
[----:B------:R-:W-:Y:S02]  /*0d20*/  LOP3.LUT R2, R33, UR45, RZ, 0x3c, !PT ;  /* 0x0000002d21027c12 */ /* 0x000fe4000f8e3cff */
[----:B------:R-:W-:Y:S02]  /*0d30*/  LOP3.LUT R13, R26, UR45, RZ, 0x3c, !PT ;  /* 0x0000002d1a0d7c12 */ /* 0x000fe4000f8e3cff */
[----:B------:R-:W-:Y:S02]  /*0d40*/  @P0 IADD3 R16, PT, PT, R16, 0x1, RZ ;  /* 0x0000000110100810 */ /* 0x000fe40007ffe0ff */
[----:B------:R-:W-:Y:S01]  /*0d50*/  ISETP.LT.U32.AND P0, PT, R18, UR7, PT ;  /* 0x0000000712007c0c */ /* 0x000fe2000bf01070 */
[----:B------:R-:W-:Y:S01]  /*0d60*/  @!P6 VIADD R21, R21, 0x1 ;  /* 0x000000011515e836 */ /* 0x000fe20000000000 */
[----:B------:R-:W-:Y:S02]  /*0d70*/  @!P1 IADD3 R14, PT, PT, -R14, RZ, RZ ;  /* 0x000000ff0e0e9210 */ /* 0x000fe40007ffe1ff */
[----:B------:R-:W-:-:S02]  /*0d80*/  ISETP.GE.AND P1, PT, R2, RZ, PT ;  /* 0x000000ff0200720c */ /* 0x000fc40003f26270 */
[----:B------:R-:W-:Y:S01]  /*0d90*/  ISETP.GE.AND P6, PT, R13, RZ, PT ;  /* 0x000000ff0d00720c */ /* 0x000fe20003fc6270 */
[----:B------:R-:W0:Y:S01]  /*0da0*/  LDC.64 R2, c[0x0][0x380] ;  /* 0x0000e000ff027b82 */ /* 0x000e220000000a00 */
[----:B------:R-:W-:Y:S02]  /*0db0*/  @P2 IADD3 R21, PT, PT, R21, 0x1, RZ ;  /* 0x0000000115152810 */ /* 0x000fe40007ffe0ff */
[----:B------:R-:W-:Y:S02]  /*0dc0*/  MOV R27, R16 ;  /* 0x00000010001b7202 */ /* 0x000fe40000000f00 */
[----:B------:R-:W-:Y:S02]  /*0dd0*/  LOP3.LUT R16, R41, UR45, RZ, 0x3c, !PT ;  /* 0x0000002d29107c12 */ /* 0x000fe4000f8e3cff */
[----:B------:R-:W-:-:S03]  /*0de0*/  @!P0 IADD3 R18, PT, PT, R18, -UR7, RZ ;  /* 0x8000000712128c10 */ /* 0x000fc6000fffe0ff */
[----:B------:R-:W-:Y:S02]  /*0df0*/  @!P1 IADD3 R27, PT, PT, -R27, RZ, RZ ;  /* 0x000000ff1b1b9210 */ /* 0x000fe40007ffe1ff */
[----:B------:R-:W-:Y:S02]  /*0e00*/  ISETP.GE.AND P1, PT, R16, RZ, PT ;  /* 0x000000ff1000720c */ /* 0x000fe40003f26270 */
[----:B------:R-:W-:Y:S02]  /*0e10*/  @!P6 IADD3 R21, PT, PT, -R21, RZ, RZ ;  /* 0x000000ff1515e210 */ /* 0x000fe40007ffe1ff */
[----:B------:R-:W-:Y:S02]  /*0e20*/  ISETP.GE.U32.AND P6, PT, R18, UR7, PT ;  /* 0x0000000712007c0c */ /* 0x000fe4000bfc6070 */
[----:B------:R-:W-:Y:S02]  /*0e30*/  @!P0 IADD3 R23, PT, PT, R23, 0x1, RZ ;  /* 0x0000000117178810 */ /* 0x000fe40007ffe0ff */
[----:B------:R-:W-:-:S02]  /*0e40*/  SEL R14, R0, R14, !P5 ;  /* 0x0000000e000e7207 */ /* 0x000fc40006800000 */
[----:B------:R-:W-:Y:S02]  /*0e50*/  LEA.HI R8, R8, R8, RZ, 0x1 ;  /* 0x0000000808087211 */ /* 0x000fe400078f08ff */
[----:B------:R-:W-:-:S05]  /*0e60*/  IADD3 R19, PT, PT, -R14, RZ, RZ ;  /* 0x000000ff0e137210 */ /* 0x000fca0007ffe1ff */
[----:B------:R-:W-:-:S04]  /*0e70*/  @P6 IADD3 R23, PT, PT, R23, 0x1, RZ ;  /* 0x0000000117176810 */ /* 0x000fc80007ffe0ff */
[----:B------:R-:W-:Y:S02]  /*0e80*/  @!P1 IADD3 R23, PT, PT, -R23, RZ, RZ ;  /* 0x000000ff17179210 */ /* 0x000fe40007ffe1ff */
[----:B------:R-:W-:Y:S02]  /*0e90*/  SEL R14, R14, RZ, P3 ;  /* 0x000000ff0e0e7207 */ /* 0x000fe40001800000 */
[----:B------:R-:W-:-:S03]  /*0ea0*/  LEA.HI R5, R5, R5, RZ, 0x1 ;  /* 0x0000000505057211 */ /* 0x000fc600078f08ff */
[----:B------:R-:W-:Y:S01]  /*0eb0*/  IMAD R25, R14, UR40, RZ ;  /* 0x000000280e197c24 */ /* 0x000fe2000f8e02ff */
[----:B------:R-:W-:Y:S02]  /*0ec0*/  R2UR UR12, R36 ;  /* 0x00000000240c72ca */ /* 0x000fe400000e0000 */
[----:B------:R-:W-:Y:S02]  /*0ed0*/  R2UR UR13, R37 ;  /* 0x00000000250d72ca */ /* 0x000fe400000e0000 */
[----:B------:R-:W-:Y:S02]  /*0ee0*/  LEA.HI R4, R4, R4, RZ, 0x1 ;  /* 0x0000000404047211 */ /* 0x000fe400078f08ff */
[----:B------:R-:W-:-:S05]  /*0ef0*/  SHF.R.S32.HI R5, RZ, 0x1, R5 ;  /* 0x00000001ff057819 */ /* 0x000fca0000011405 */
[----:B0-----:R-:W-:Y:S01]  /*0f00*/  IMAD.WIDE R34, R5, 0x8, R2 ;  /* 0x0000000805227825 */ /* 0x001fe200078e0202 */
[----:B------:R-:W-:Y:S02]  /*0f10*/  SEL R14, R0, R27, !P5 ;  /* 0x0000001b000e7207 */ /* 0x000fe40006800000 */
[----:B------:R-:W-:Y:S02]  /*0f20*/  R2UR UR14, R36 ;  /* 0x00000000240e72ca */ /* 0x000fe400000e0000 */
[----:B------:R-:W-:Y:S02]  /*0f30*/  R2UR UR15, R37 ;  /* 0x00000000250f72ca */ /* 0x000fe400000e0000 */
[----:B--2---:R-:W-:-:S04]  /*0f40*/  PRMT R13, R9, 0x7771, RZ ;  /* 0x00007771090d7816 */ /* 0x004fc800000000ff */
[----:B------:R-:W-:Y:S02]  /*0f50*/  ISETP.NE.AND P2, PT, R13, RZ, PT ;  /* 0x000000ff0d00720c */ /* 0x000fe40003f45270 */
[----:B------:R-:W-:Y:S02]  /*0f60*/  SEL R13, R0, R12, !P5 ;  /* 0x0000000c000d7207 */ /* 0x000fe40006800000 */
[----:B------:R-:W-:-:S03]  /*0f70*/  LEA.HI R12, R11, R11, RZ, 0x1 ;  /* 0x0000000b0b0c7211 */ /* 0x000fc600078f08ff */
[----:B------:R-:W-:Y:S01]  /*0f80*/  IMAD.MOV R16, RZ, RZ, -R13 ;  /* 0x000000ffff107224 */ /* 0x000fe200078e0a0d */
[----:B------:R-:W-:Y:S02]  /*0f90*/  SHF.R.S32.HI R29, RZ, 0x1, R12 ;  /* 0x00000001ff1d7819 */ /* 0x000fe4000001140c */
[----:B---3--:R-:W-:Y:S01]  /*0fa0*/  PRMT R18, R24, 0x7771, RZ ;  /* 0x0000777118127816 */ /* 0x008fe200000000ff */
[----:B------:R-:W-:Y:S02]  /*0fb0*/  IMAD R12, R16, UR45, R17 ;  /* 0x0000002d100c7c24 */ /* 0x000fe4000f8e0211 */
[----:B------:R-:W-:Y:S02]  /*0fc0*/  @P2 R2UR UR8, R36 ;  /* 0x00000000240822ca */ /* 0x000fe400000e0000 */
[----:B------:R-:W-:Y:S02]  /*0fd0*/  @P2 R2UR UR9, R37 ;  /* 0x00000000250922ca */ /* 0x000fe400000e0000 */
[----:B------:R-:W-:-:S02]  /*0fe0*/  SEL R13, R13, RZ, P3 ;  /* 0x000000ff0d0d7207 */ /* 0x000fc40001800000 */
[----:B------:R-:W-:Y:S02]  /*0ff0*/  ISETP.NE.AND P0, PT, R18, RZ, PT ;  /* 0x000000ff1200720c */ /* 0x000fe40003f05270 */
[----:B------:R-:W-:Y:S01]  /*1000*/  SEL R12, R12, RZ, P4 ;  /* 0x000000ff0c0c7207 */ /* 0x000fe20002000000 */
[----:B------:R-:W-:Y:S01]  /*1010*/  IMAD R13, R13, UR40, RZ ;  /* 0x000000280d0d7c24 */ /* 0x000fe2000f8e02ff */
[----:B----4-:R-:W-:Y:S01]  /*1020*/  PRMT R16, R22, 0x7771, RZ ;  /* 0x0000777116107816 */ /* 0x010fe200000000ff */
[----:B------:R-:W-:-:S03]  /*1030*/  IMAD.WIDE R28, R29, 0x8, R2 ;  /* 0x000000081d1c7825 */ /* 0x000fc600078e0202 */
[----:B------:R-:W-:Y:S01]  /*1040*/  ISETP.NE.AND P6, PT, R16, RZ, PT ;  /* 0x000000ff1000720c */ /* 0x000fe20003fc5270 */
[----:B------:R-:W-:Y:S01]  /*1050*/  IMAD R13, R12, UR41, R13 ;  /* 0x000000290c0d7c24 */ /* 0x000fe2000f8e020d */
[----:B-----5:R-:W-:Y:S01]  /*1060*/  PRMT R12, R15, 0x7771, RZ ;  /* 0x000077710f0c7816 */ /* 0x020fe200000000ff */
[----:B------:R-:W2:Y:S02]  /*1070*/  @P2 LDG.E R20, desc[UR8][R28.64+0x4] ;  /* 0x000004081c142981 */ /* 0x000ea4000c1e1900 */
[----:B------:R-:W-:Y:S02]  /*1080*/  @P0 R2UR UR8, R36 ;  /* 0x00000000240802ca */ /* 0x000fe400000e0000 */
[----:B------:R-:W-:Y:S01]  /*1090*/  @P0 R2UR UR9, R37 ;  /* 0x00000000250902ca */ /* 0x000fe200000e0000 */
[----:B------:R-:W-:Y:S01]  /*10a0*/  IMAD R16, R19, UR45, R10 ;  /* 0x0000002d13107c24 */ /* 0x000fe2000f8e020a */
[----:B------:R-:W-:Y:S02]  /*10b0*/  ISETP.NE.AND P1, PT, R12, RZ, PT ;  /* 0x000000ff0c00720c */ /* 0x000fe40003f25270 */
[----:B------:R-:W-:-:S02]  /*10c0*/  SHF.R.S32.HI R19, RZ, 0x1, R8 ;  /* 0x00000001ff137819 */ /* 0x000fc40000011408 */
[----:B------:R-:W-:-:S03]  /*10d0*/  SEL R16, R16, RZ, P4 ;  /* 0x000000ff10107207 */ /* 0x000fc60002000000 */
[----:B------:R-:W-:Y:S01]  /*10e0*/  IMAD.WIDE R18, R19, 0x8, R2 ;  /* 0x0000000813127825 */ /* 0x000fe200078e0202 */
[----:B------:R-:W-:Y:S02]  /*10f0*/  @P6 R2UR UR10, R36 ;  /* 0x00000000240a62ca */ /* 0x000fe400000e0000 */
[----:B------:R-:W-:Y:S02]  /*1100*/  @P6 R2UR UR11, R37 ;  /* 0x00000000250b62ca */ /* 0x000fe400000e0000 */
[----:B------:R-:W-:Y:S01]  /*1110*/  LEA.HI R13, R13, R13, RZ, 0x1 ;  /* 0x0000000d0d0d7211 */ /* 0x000fe200078f08ff */
[----:B------:R-:W-:Y:S01]  /*1120*/  IMAD R16, R16, UR41, R25 ;  /* 0x0000002910107c24 */ /* 0x000fe2000f8e0219 */
[----:B------:R-:W3:Y:S01]  /*1130*/  @P0 LDG.E R45, desc[UR8][R18.64+0x4] ;  /* 0x00000408122d0981 */ /* 0x000ee2000c1e1900 */
[----:B------:R-:W-:Y:S02]  /*1140*/  @P1 R2UR UR8, R36 ;  /* 0x00000000240812ca */ /* 0x000fe400000e0000 */
[----:B------:R-:W-:-:S02]  /*1150*/  SHF.R.S32.HI R25, RZ, 0x1, R13 ;  /* 0x00000001ff197819 */ /* 0x000fc4000001140d */
[----:B------:R-:W-:Y:S02]  /*1160*/  @P1 R2UR UR9, R37 ;  /* 0x00000000250912ca */ /* 0x000fe400000e0000 */
[----:B------:R-:W-:Y:S01]  /*1170*/  SHF.R.S32.HI R13, RZ, 0x1, R4 ;  /* 0x00000001ff0d7819 */ /* 0x000fe20000011404 */
[----:B------:R-:W-:Y:S01]  /*1180*/  IMAD.WIDE R4, R25, 0x2, R6 ;  /* 0x0000000219047825 */ /* 0x000fe200078e0206 */
[----:B------:R-:W4:Y:S03]  /*1190*/  @P6 LDG.E R8, desc[UR10][R34.64+0x4] ;  /* 0x0000040a22086981 */ /* 0x000f26000c1e1900 */
[----:B------:R-:W-:Y:S01]  /*11a0*/  IMAD.WIDE R12, R13, 0x8, R2 ;  /* 0x000000080d0c7825 */ /* 0x000fe200078e0202 */
[----:B------:R0:W5:Y:S01]  /*11b0*/  LDG.E.U16 R27, desc[UR12][R4.64] ;  /* 0x0000000c041b7981 */ /* 0x000162000c1e1500 */
[----:B------:R-:W-:-:S04]  /*11c0*/  LEA.HI R16, R16, R16, RZ, 0x1 ;  /* 0x0000001010107211 */ /* 0x000fc800078f08ff */
[----:B------:R-:W3:Y:S01]  /*11d0*/  @P1 LDG.E R40, desc[UR8][R12.64+0x4] ;  /* 0x000004080c281981 */ /* 0x000ee2000c1e1900 */
[----:B------:R-:W-:Y:S01]  /*11e0*/  SHF.R.S32.HI R31, RZ, 0x1, R16 ;  /* 0x00000001ff1f7819 */ /* 0x000fe20000011410 */
[----:B0-----:R-:W0:Y:S04]  /*11f0*/  LDC.64 R4, c[0x0][0x3d0] ;  /* 0x0000f400ff047b82 */ /* 0x001e280000000a00 */
[----:B------:R-:W-:-:S05]  /*1200*/  IMAD.WIDE R30, R31, 0x2, R6 ;  /* 0x000000021f1e7825 */ /* 0x000fca00078e0206 */
[----:B------:R1:W3:Y:S01]  /*1210*/  LDG.E.U16 R25, desc[UR14][R30.64] ;  /* 0x0000000e1e197981 */ /* 0x0002e2000c1e1500 */
[C---:B------:R-:W-:Y:S02]  /*1220*/  IADD3 R16, PT, PT, -R14.reuse, RZ, RZ ;  /* 0x000000ff0e107210 */ /* 0x040fe40007ffe1ff */
[----:B------:R-:W-:-:S03]  /*1230*/  SEL R14, R14, RZ, P3 ;  /* 0x000000ff0e0e7207 */ /* 0x000fc60001800000 */
[----:B------:R-:W-:Y:S02]  /*1240*/  IMAD R16, R16, UR45, R33 ;  /* 0x0000002d10107c24 */ /* 0x000fe4000f8e0221 */
[----:B------:R-:W-:-:S03]  /*1250*/  IMAD R39, R14, UR40, RZ ;  /* 0x000000280e277c24 */ /* 0x000fc6000f8e02ff */
[----:B------:R-:W-:-:S05]  /*1260*/  SEL R16, R16, RZ, P4 ;  /* 0x000000ff10107207 */ /* 0x000fca0002000000 */
[----:B------:R-:W-:Y:S01]  /*1270*/  IMAD R16, R16, UR41, R39 ;  /* 0x0000002910107c24 */ /* 0x000fe2000f8e0227 */
[----:B------:R-:W-:Y:S02]  /*1280*/  SEL R21, R0, R21, !P5 ;  /* 0x0000001500157207 */ /* 0x000fe40006800000 */
[----:B------:R-:W-:Y:S02]  /*1290*/  R2UR UR8, R36 ;  /* 0x00000000240872ca */ /* 0x000fe400000e0000 */
[----:B------:R-:W-:Y:S02]  /*12a0*/  LEA.HI R16, R16, R16, RZ, 0x1 ;  /* 0x0000001010107211 */ /* 0x000fe400078f08ff */
[----:B------:R-:W-:Y:S01]  /*12b0*/  R2UR UR9, R37 ;  /* 0x00000000250972ca */ /* 0x000fe200000e0000 */
[----:B-1----:R-:W-:Y:S01]  /*12c0*/  IMAD.MOV R31, RZ, RZ, -R21 ;  /* 0x000000ffff1f7224 */ /* 0x002fe200078e0a15 */
[----:B------:R-:W-:Y:S02]  /*12d0*/  SHF.R.S32.HI R39, RZ, 0x1, R16 ;  /* 0x00000001ff277819 */ /* 0x000fe40000011410 */
[----:B------:R-:W-:Y:S01]  /*12e0*/  SEL R21, R21, RZ, P3 ;  /* 0x000000ff15157207 */ /* 0x000fe20001800000 */
[----:B------:R-:W-:-:S02]  /*12f0*/  IMAD R16, R31, UR45, R26 ;  /* 0x0000002d1f107c24 */ /* 0x000fc4000f8e021a */
[----:B------:R-:W-:Y:S01]  /*1300*/  IMAD.WIDE R38, R39, 0x2, R6 ;  /* 0x0000000227267825 */ /* 0x000fe200078e0206 */
[----:B------:R-:W-:Y:S01]  /*1310*/  IADD3 R44, PT, PT, R11, 0x240, RZ ;  /* 0x000002400b2c7810 */ /* 0x000fe20007ffe0ff */
[----:B------:R-:W1:Y:S01]  /*1320*/  LDCU UR6, c[0x0][0x3d0] ;  /* 0x00007a00ff0677ac */ /* 0x000e620008000800 */
[----:B------:R-:W-:Y:S01]  /*1330*/  SEL R16, R16, RZ, P4 ;  /* 0x000000ff10107207 */ /* 0x000fe20002000000 */
[----:B------:R-:W-:Y:S02]  /*1340*/  IMAD R21, R21, UR40, RZ ;  /* 0x0000002815157c24 */ /* 0x000fe4000f8e02ff */
[----:B------:R0:W3:Y:S02]  /*1350*/  LDG.E.U16 R14, desc[UR8][R38.64] ;  /* 0x00000008260e7981 */ /* 0x0000e4000c1e1500 */
[----:B------:R-:W-:Y:S01]  /*1360*/  IMAD R31, R16, UR41, R21 ;  /* 0x00000029101f7c24 */ /* 0x000fe2000f8e0215 */
[----:B0-----:R-:W-:Y:S02]  /*1370*/  R2UR UR4, R5 ;  /* 0x00000000050472ca */ /* 0x001fe400000e0000 */
[----:B------:R-:W-:-:S05]  /*1380*/  IABS R38, R44 ;  /* 0x0000002c00267213 */ /* 0x000fca0000000000 */
[----:B------:R-:W-:Y:S01]  /*1390*/  IMAD.HI.U32 R21, R38, UR5, RZ ;  /* 0x0000000526157c27 */ /* 0x000fe2000f8e00ff */
[----:B------:R-:W-:-:S04]  /*13a0*/  SEL R23, R0, R23, !P5 ;  /* 0x0000001700177207 */ /* 0x000fc80006800000 */
[----:B------:R-:W-:Y:S02]  /*13b0*/  IADD3 R5, PT, PT, -R21, RZ, RZ ;  /* 0x000000ff15057210 */ /* 0x000fe40007ffe1ff */
[----:B------:R-:W-:-:S03]  /*13c0*/  IADD3 R16, PT, PT, -R23, RZ, RZ ;  /* 0x000000ff17107210 */ /* 0x000fc60007ffe1ff */
[----:B------:R-:W-:Y:S01]  /*13d0*/  IMAD R38, R5, UR7, R38 ;  /* 0x0000000705267c24 */ /* 0x000fe2000f8e0226 */
[----:B-1----:R-:W-:Y:S01]  /*13e0*/  MOV R32, UR6 ;  /* 0x0000000600207c02 */ /* 0x002fe20008000f00 */
[----:B------:R-:W-:Y:S01]  /*13f0*/  IMAD R5, R16, UR45, R41 ;  /* 0x0000002d10057c24 */ /* 0x000fe2000f8e0229 */
[----:B------:R-:W-:-:S04]  /*1400*/  SEL R23, R23, RZ, P3 ;  /* 0x000000ff17177207 */ /* 0x000fc80001800000 */
[----:B------:R-:W-:Y:S01]  /*1410*/  SEL R5, R5, RZ, P4 ;  /* 0x000000ff05057207 */ /* 0x000fe20002000000 */
[----:B------:R-:W-:-:S04]  /*1420*/  IMAD R16, R23, UR40, RZ ;  /* 0x0000002817107c24 */ /* 0x000fc8000f8e02ff */
[----:B------:R-:W-:Y:S01]  /*1430*/  IMAD R23, R5, UR41, R16 ;  /* 0x0000002905177c24 */ /* 0x000fe2000f8e0210 */
[----:B------:R-:W-:Y:S02]  /*1440*/  MOV R16, UR6 ;  /* 0x0000000600107c02 */ /* 0x000fe40008000f00 */
[----:B------:R-:W-:Y:S02]  /*1450*/  MOV R30, UR6 ;  /* 0x00000006001e7c02 */ /* 0x000fe40008000f00 */
[----:B------:R-:W-:Y:S02]  /*1460*/  PRMT R5, R9, 0x7770, RZ ;  /* 0x0000777009057816 */ /* 0x000fe400000000ff */
[----:B------:R-:W-:Y:S02]  /*1470*/  LEA.HI R17, R17, R17, RZ, 0x1 ;  /* 0x0000001111117211 */ /* 0x000fe400078f08ff */
[----:B------:R-:W-:Y:S02]  /*1480*/  LEA.HI R23, R23, R23, RZ, 0x1 ;  /* 0x0000001717177211 */ /* 0x000fe400078f08ff */
[----:B------:R-:W-:-:S02]  /*1490*/  R2UR UR16, R36 ;  /* 0x00000000241072ca */ /* 0x000fc400000e0000 */
[----:B------:R-:W-:Y:S02]  /*14a0*/  R2UR UR17, R37 ;  /* 0x00000000251172ca */ /* 0x000fe400000e0000 */
[----:B------:R-:W-:-:S05]  /*14b0*/  SHF.R.S32.HI R23, RZ, 0x1, R23 ;  /* 0x00000001ff177819 */ /* 0x000fca0000011417 */
[----:B------:R-:W-:-:S06]  /*14c0*/  IMAD.WIDE R48, R23, 0x2, R6 ;  /* 0x0000000217307825 */ /* 0x000fcc00078e0206 */
[----:B------:R-:W3:Y:S01]  /*14d0*/  LDG.E.U16 R23, desc[UR16][R48.64] ;  /* 0x0000001030177981 */ /* 0x000ee2000c1e1500 */
[----:B--2---:R-:W-:Y:S01]  /*14e0*/  @P2 FMUL R32, R20, UR4 ;  /* 0x0000000414202c20 */ /* 0x004fe20008400000 */
[----:B------:R-:W-:Y:S02]  /*14f0*/  ISETP.LT.U32.AND P2, PT, R38, UR7, PT ;  /* 0x0000000726007c0c */ /* 0x000fe4000bf41070 */
[----:B------:R-:W-:-:S11]  /*1500*/  MOV R20, UR6 ;  /* 0x0000000600147c02 */ /* 0x000fd60008000f00 */
[----:B------:R-:W-:Y:S02]  /*1510*/  @!P2 VIADD R38, R38, -UR7 ;  /* 0x800000072626ac36 */ /* 0x000fe40008000000 */
[----:B----4-:R-:W-:Y:S01]  /*1520*/  @P6 FMUL R20, R8, UR4 ;  /* 0x0000000408146c20 */ /* 0x010fe20008400000 */
[----:B-----5:R-:W-:Y:S01]  /*1530*/  PRMT R8, R27, 0x7771, RZ ;  /* 0x000077711b087816 */ /* 0x020fe200000000ff */
[----:B---3--:R-:W-:-:S03]  /*1540*/  @P1 FMUL R16, R40, UR4 ;  /* 0x0000000428101c20 */ /* 0x008fc60008400000 */
[----:B------:R-:W-:Y:S01]  /*1550*/  ISETP.NE.AND P1, PT, R8, RZ, PT ;  /* 0x000000ff0800720c */ /* 0x000fe20003f25270 */
[----:B------:R-:W-:Y:S01]  /*1560*/  @P0 FMUL R30, R45, UR4 ;  /* 0x000000042d1e0c20 */ /* 0x000fe20008400000 */
[----:B------:R-:W-:Y:S02]  /*1570*/  ISETP.GE.U32.AND P0, PT, R38, UR7, PT ;  /* 0x0000000726007c0c */ /* 0x000fe4000bf06070 */
[----:B------:R-:W-:Y:S02]  /*1580*/  @!P2 IADD3 R21, PT, PT, R21, 0x1, RZ ;  /* 0x000000011515a810 */ /* 0x000fe40007ffe0ff */
[----:B------:R-:W-:-:S07]  /*1590*/  PRMT R9, R25, 0x7771, RZ ;  /* 0x0000777119097816 */ /* 0x000fce00000000ff */
[----:B------:R-:W-:Y:S02]  /*15a0*/  @P1 R2UR UR12, R36 ;  /* 0x00000000240c12ca */ /* 0x000fe400000e0000 */
[----:B------:R-:W-:Y:S02]  /*15b0*/  @P1 R2UR UR13, R37 ;  /* 0x00000000250d12ca */ /* 0x000fe400000e0000 */
[----:B------:R-:W-:Y:S02]  /*15c0*/  ISETP.NE.AND P2, PT, R9, RZ, PT ;  /* 0x000000ff0900720c */ /* 0x000fe40003f45270 */
[----:B------:R-:W-:Y:S02]  /*15d0*/  LOP3.LUT R8, R44, UR45, RZ, 0x3c, !PT ;  /* 0x0000002d2c087c12 */ /* 0x000fe4000f8e3cff */
[----:B------:R-:W-:Y:S02]  /*15e0*/  SHF.R.S32.HI R9, RZ, 0x1, R17 ;  /* 0x00000001ff097819 */ /* 0x000fe40000011411 */
[----:B------:R-:W-:Y:S01]  /*15f0*/  @P0 IADD3 R21, PT, PT, R21, 0x1, RZ ;  /* 0x0000000115150810 */ /* 0x000fe20007ffe0ff */
[----:B------:R-:W2:Y:S01]  /*1600*/  LDG.E R17, desc[UR8][R28.64] ;  /* 0x000000081c117981 */ /* 0x000ea2000c1e1900 */
[----:B------:R-:W-:Y:S01]  /*1610*/  ISETP.GE.AND P0, PT, R8, RZ, PT ;  /* 0x000000ff0800720c */ /* 0x000fe20003f06270 */
[----:B------:R-:W-:-:S05]  /*1620*/  IMAD.WIDE R8, R9, 0x8, R2 ;  /* 0x0000000809087825 */ /* 0x000fca00078e0202 */
[----:B------:R-:W3:Y:S01]  /*1630*/  @P1 LDG.E R40, desc[UR12][R8.64+0x4] ;  /* 0x0000040c08281981 */ /* 0x000ee2000c1e1900 */
[----:B------:R-:W-:-:S04]  /*1640*/  LEA.HI R31, R31, R31, RZ, 0x1 ;  /* 0x0000001f1f1f7211 */ /* 0x000fc800078f08ff */
[----:B------:R-:W-:Y:S02]  /*1650*/  SHF.R.S32.HI R31, RZ, 0x1, R31 ;  /* 0x00000001ff1f7819 */ /* 0x000fe4000001141f */
[----:B------:R-:W-:-:S03]  /*1660*/  @!P0 IADD3 R21, PT, PT, -R21, RZ, RZ ;  /* 0x000000ff15158210 */ /* 0x000fc60007ffe1ff */
[----:B------:R-:W-:Y:S01]  /*1670*/  IMAD.WIDE R46, R31, 0x2, R6 ;  /* 0x000000021f2e7825 */ /* 0x000fe200078e0206 */
[----:B------:R-:W-:Y:S02]  /*1680*/  LEA.HI R10, R10, R10, RZ, 0x1 ;  /* 0x0000000a0a0a7211 */ /* 0x000fe400078f08ff */
[----:B------:R-:W-:Y:S02]  /*1690*/  SEL R21, R0, R21, !P5 ;  /* 0x0000001500157207 */ /* 0x000fe40006800000 */
[----:B------:R0:W4:Y:S01]  /*16a0*/  LDG.E.U16 R31, desc[UR14][R46.64] ;  /* 0x0000000e2e1f7981 */ /* 0x000122000c1e1500 */
[----:B------:R-:W-:Y:S02]  /*16b0*/  @P2 R2UR UR14, R36 ;  /* 0x00000000240e22ca */ /* 0x000fe400000e0000 */
[----:B------:R-:W-:Y:S02]  /*16c0*/  @P2 R2UR UR15, R37 ;  /* 0x00000000250f22ca */ /* 0x000fe400000e0000 */
[----:B------:R-:W-:-:S02]  /*16d0*/  SHF.R.S32.HI R39, RZ, 0x1, R10 ;  /* 0x00000001ff277819 */ /* 0x000fc4000001140a */
[----:B------:R-:W-:Y:S01]  /*16e0*/  PRMT R10, R14, 0x7771, RZ ;  /* 0x000077710e0a7816 */ /* 0x000fe200000000ff */
[----:B0-----:R-:W-:-:S03]  /*16f0*/  IMAD.MOV R47, RZ, RZ, -R21 ;  /* 0x000000ffff2f7224 */ /* 0x001fc600078e0a15 */
[----:B------:R-:W-:Y:S01]  /*1700*/  ISETP.NE.AND P0, PT, R10, RZ, PT ;  /* 0x000000ff0a00720c */ /* 0x000fe20003f05270 */
[----:B------:R-:W-:Y:S01]  /*1710*/  IMAD.WIDE R38, R39, 0x8, R2 ;  /* 0x0000000827267825 */ /* 0x000fe200078e0202 */
[----:B------:R-:W-:-:S03]  /*1720*/  SEL R21, R21, RZ, P3 ;  /* 0x000000ff15157207 */ /* 0x000fc60001800000 */
[----:B------:R-:W-:Y:S01]  /*1730*/  IMAD R10, R47, UR45, R44 ;  /* 0x0000002d2f0a7c24 */ /* 0x000fe2000f8e022c */
[----:B------:R-:W5:Y:S01]  /*1740*/  @P2 LDG.E R45, desc[UR14][R38.64+0x4] ;  /* 0x0000040e262d2981 */ /* 0x000f62000c1e1900 */
[----:B------:R-:W-:-:S03]  /*1750*/  IMAD R21, R21, UR40, RZ ;  /* 0x0000002815157c24 */ /* 0x000fc6000f8e02ff */
[----:B------:R-:W-:Y:S02]  /*1760*/  SEL R10, R10, RZ, P4 ;  /* 0x000000ff0a0a7207 */ /* 0x000fe40002000000 */
[----:B------:R-:W-:-:S03]  /*1770*/  R2UR UR10, R36 ;  /* 0x00000000240a72ca */ /* 0x000fc600000e0000 */
[----:B------:R-:W-:Y:S01]  /*1780*/  IMAD R28, R10, UR41, R21 ;  /* 0x000000290a1c7c24 */ /* 0x000fe2000f8e0215 */
[----:B------:R-:W-:Y:S01]  /*1790*/  R2UR UR11, R37 ;  /* 0x00000000250b72ca */ /* 0x000fe200000e0000 */
[----:B------:R-:W2:Y:S01]  /*17a0*/  LDG.E R21, desc[UR8][R34.64] ;  /* 0x0000000822157981 */ /* 0x000ea2000c1e1900 */
[----:B------:R-:W-:Y:S02]  /*17b0*/  MOV R10, UR6 ;  /* 0x00000006000a7c02 */ /* 0x000fe40008000f00 */
[----:B------:R-:W-:Y:S02]  /*17c0*/  LEA.HI R33, R33, R33, RZ, 0x1 ;  /* 0x0000002121217211 */ /* 0x000fe400078f08ff */
[----:B------:R-:W-:Y:S02]  /*17d0*/  @P0 R2UR UR8, R36 ;  /* 0x00000000240802ca */ /* 0x000fe400000e0000 */
[----:B------:R-:W-:Y:S02]  /*17e0*/  @P0 R2UR UR9, R37 ;  /* 0x00000000250902ca */ /* 0x000fe400000e0000 */
[----:B------:R-:W-:-:S03]  /*17f0*/  SHF.R.S32.HI R33, RZ, 0x1, R33 ;  /* 0x00000001ff217819 */ /* 0x000fc60000011421 */
[----:B------:R0:W2:Y:S04]  /*1800*/  LDG.E R29, desc[UR10][R12.64] ;  /* 0x0000000a0c1d7981 */ /* 0x0000a8000c1e1900 */
[----:B------:R1:W2:Y:S01]  /*1810*/  LDG.E R19, desc[UR10][R18.64] ;  /* 0x0000000a12137981 */ /* 0x0002a2000c1e1900 */
[----:B------:R-:W-:Y:S02]  /*1820*/  LEA.HI R26, R26, R26, RZ, 0x1 ;  /* 0x0000001a1a1a7211 */ /* 0x000fe400078f08ff */
[----:B------:R-:W-:Y:S01]  /*1830*/  LEA.HI R44, R44, R44, RZ, 0x1 ;  /* 0x0000002c2c2c7211 */ /* 0x000fe200078f08ff */
[----:B------:R-:W2:Y:S01]  /*1840*/  LDG.E R35, desc[UR10][R38.64] ;  /* 0x0000000a26237981 */ /* 0x000ea2000c1e1900 */
[----:B0-----:R-:W-:Y:S01]  /*1850*/  IMAD.WIDE R12, R33, 0x8, R2 ;  /* 0x00000008210c7825 */ /* 0x001fe200078e0202 */
[----:B------:R-:W-:-:S03]  /*1860*/  PRMT R34, R23, 0x7771, RZ ;  /* 0x0000777117227816 */ /* 0x000fc600000000ff */
[----:B---3--:R-:W-:Y:S01]  /*1870*/  @P1 FMUL R10, R40, UR4 ;  /* 0x00000004280a1c20 */ /* 0x008fe20008400000 */
[----:B------:R-:W-:-:S04]  /*1880*/  LEA.HI R40, R28, R28, RZ, 0x1 ;  /* 0x0000001c1c287211 */ /* 0x000fc800078f08ff */
[----:B------:R-:W-:-:S05]  /*1890*/  SHF.R.S32.HI R47, RZ, 0x1, R40 ;  /* 0x00000001ff2f7819 */ /* 0x000fca0000011428 */
[----:B------:R-:W-:Y:S01]  /*18a0*/  IMAD.WIDE R46, R47, 0x2, R6 ;  /* 0x000000022f2e7825 */ /* 0x000fe200078e0206 */
[----:B------:R-:W-:Y:S02]  /*18b0*/  ISETP.NE.AND P1, PT, R34, RZ, PT ;  /* 0x000000ff2200720c */ /* 0x000fe40003f25270 */
[----:B------:R-:W3:Y:S04]  /*18c0*/  @P0 LDG.E R34, desc[UR8][R12.64+0x4] ;  /* 0x000004080c220981 */ /* 0x000ee8000c1e1900 */
[----:B------:R-:W2:Y:S01]  /*18d0*/  LDG.E.U16 R40, desc[UR10][R46.64] ;  /* 0x0000000a2e287981 */ /* 0x000ea2000c1e1500 */
[----:B----4-:R-:W-:Y:S02]  /*18e0*/  PRMT R28, R31, 0x7771, RZ ;  /* 0x000077711f1c7816 */ /* 0x010fe400000000ff */
[----:B-1----:R-:W-:-:S02]  /*18f0*/  MOV R18, UR6 ;  /* 0x0000000600127c02 */ /* 0x002fc40008000f00 */
[----:B------:R-:W-:Y:S02]  /*1900*/  R2UR UR8, R36 ;  /* 0x00000000240872ca */ /* 0x000fe400000e0000 */
[----:B------:R-:W-:Y:S01]  /*1910*/  R2UR UR9, R37 ;  /* 0x00000000250972ca */ /* 0x000fe200000e0000 */
[----:B-----5:R-:W-:Y:S01]  /*1920*/  @P2 FMUL R18, R45, UR4 ;  /* 0x000000042d122c20 */ /* 0x020fe20008400000 */
[----:B------:R-:W-:Y:S02]  /*1930*/  ISETP.NE.AND P2, PT, R28, RZ, PT ;  /* 0x000000ff1c00720c */ /* 0x000fe40003f45270 */
[----:B------:R-:W-:-:S09]  /*1940*/  SHF.R.S32.HI R45, RZ, 0x1, R26 ;  /* 0x00000001ff2d7819 */ /* 0x000fd2000001141a */
[----:B------:R0:W4:Y:S04]  /*1950*/  LDG.E R33, desc[UR8][R8.64] ;  /* 0x0000000808217981 */ /* 0x000128000c1e1900 */
[----:B------:R-:W5:Y:S01]  /*1960*/  LDG.E R39, desc[UR8][R12.64] ;  /* 0x000000080c277981 */ /* 0x000f62000c1e1900 */
[----:B------:R-:W-:Y:S02]  /*1970*/  @P2 R2UR UR12, R36 ;  /* 0x00000000240c22ca */ /* 0x000fe400000e0000 */
[----:B------:R-:W-:Y:S01]  /*1980*/  @P2 R2UR UR13, R37 ;  /* 0x00000000250d22ca */ /* 0x000fe200000e0000 */
[----:B0-----:R-:W-:Y:S01]  /*1990*/  IMAD.WIDE R8, R45, 0x8, R2 ;  /* 0x000000082d087825 */ /* 0x001fe200078e0202 */
[----:B------:R-:W-:Y:S02]  /*19a0*/  MOV R28, UR6 ;  /* 0x00000006001c7c02 */ /* 0x000fe40008000f00 */
[----:B------:R-:W-:-:S05]  /*19b0*/  SHF.R.S32.HI R49, RZ, 0x1, R44 ;  /* 0x00000001ff317819 */ /* 0x000fca000001142c */
[----:B------:R-:W-:Y:S01]  /*19c0*/  IMAD.WIDE R48, R49, 0x8, R2 ;  /* 0x0000000831307825 */ /* 0x000fe200078e0202 */
[----:B------:R-:W-:-:S03]  /*19d0*/  LEA.HI R41, R41, R41, RZ, 0x1 ;  /* 0x0000002929297211 */ /* 0x000fc600078f08ff */
[----:B---3--:R-:W-:Y:S01]  /*19e0*/  @P0 FMUL R28, R34, UR4 ;  /* 0x00000004221c0c20 */ /* 0x008fe20008400000 */
[----:B------:R-:W-:Y:S01]  /*19f0*/  PRMT R50, R22, 0x7770, RZ ;  /* 0x0000777016327816 */ /* 0x000fe200000000ff */
[----:B------:R-:W3:Y:S01]  /*1a00*/  @P2 LDG.E R34, desc[UR12][R8.64+0x4] ;  /* 0x0000040c08222981 */ /* 0x000ee2000c1e1900 */
[----:B--2---:R-:W-:-:S03]  /*1a10*/  PRMT R26, R40, 0x7771, RZ ;  /* 0x00007771281a7816 */ /* 0x004fc600000000ff */
[----:B------:R-:W2:Y:S01]  /*1a20*/  LDG.E R45, desc[UR10][R48.64] ;  /* 0x0000000a302d7981 */ /* 0x000ea2000c1e1900 */
[----:B------:R-:W-:-:S13]  /*1a30*/  ISETP.NE.AND P0, PT, R26, RZ, PT ;  /* 0x000000ff1a00720c */ /* 0x000fda0003f05270 */
[----:B------:R-:W-:Y:S02]  /*1a40*/  @P0 R2UR UR8, R36 ;  /* 0x00000000240802ca */ /* 0x000fe400000e0000 */
[----:B------:R-:W-:-:S13]  /*1a50*/  @P0 R2UR UR9, R37 ;  /* 0x00000000250902ca */ /* 0x000fda00000e0000 */
[----:B------:R-:W4:Y:S01]  /*1a60*/  @P0 LDG.E R52, desc[UR8][R48.64+0x4] ;  /* 0x0000040830340981 */ /* 0x000f22000c1e1900 */
[----:B------:R-:W-:Y:S02]  /*1a70*/  SHF.R.S32.HI R41, RZ, 0x1, R41 ;  /* 0x00000001ff297819 */ /* 0x000fe40000011429 */
[----:B------:R-:W-:-:S03]  /*1a80*/  MOV R26, UR6 ;  /* 0x00000006001a7c02 */ /* 0x000fc60008000f00 */
[----:B------:R-:W-:Y:S02]  /*1a90*/  IMAD.WIDE R46, R41, 0x8, R2 ;  /* 0x00000008292e7825 */ /* 0x000fe400078e0202 */
[----:B------:R0:W5:Y:S01]  /*1aa0*/  LDG.E R41, desc[UR10][R8.64] ;  /* 0x0000000a08297981 */ /* 0x000162000c1e1900 */
[----:B------:R-:W-:Y:S02]  /*1ab0*/  MOV R22, UR6 ;  /* 0x0000000600167c02 */ /* 0x000fe40008000f00 */
[C---:B------:R-:W-:Y:S02]  /*1ac0*/  R2UR UR8, R36.reuse ;  /* 0x00000000240872ca */ /* 0x040fe400000e0000 */
[C---:B------:R-:W-:Y:S02]  /*1ad0*/  R2UR UR9, R37.reuse ;  /* 0x00000000250972ca */ /* 0x040fe400000e0000 */
[----:B------:R-:W-:Y:S02]  /*1ae0*/  @P1 R2UR UR14, R36 ;  /* 0x00000000240e12ca */ /* 0x000fe400000e0000 */
[----:B------:R-:W-:-:S09]  /*1af0*/  @P1 R2UR UR15, R37 ;  /* 0x00000000250f12ca */ /* 0x000fd200000e0000 */
[----:B------:R-:W2:Y:S04]  /*1b00*/  LDG.E R44, desc[UR8][R46.64] ;  /* 0x000000082e2c7981 */ /* 0x000ea8000c1e1900 */
[----:B------:R-:W5:Y:S01]  /*1b10*/  @P1 LDG.E R38, desc[UR14][R46.64+0x4] ;  /* 0x0000040e2e261981 */ /* 0x000f62000c1e1900 */
[----:B---3--:R-:W-:Y:S01]  /*1b20*/  @P2 FMUL R26, R34, UR4 ;  /* 0x00000004221a2c20 */ /* 0x008fe20008400000 */
[----:B------:R-:W-:-:S05]  /*1b30*/  VIADD R34, R11, 0x280 ;  /* 0x000002800b227836 */ /* 0x000fca0000000000 */
[----:B0-----:R-:W-:-:S05]  /*1b40*/  IABS R9, R34 ;  /* 0x0000002200097213 */ /* 0x001fca0000000000 */
[----:B------:R-:W-:-:S05]  /*1b50*/  IMAD.HI.U32 R8, R9, UR5, RZ ;  /* 0x0000000509087c27 */ /* 0x000fca000f8e00ff */
[----:B------:R-:W-:-:S05]  /*1b60*/  IADD3 R12, PT, PT, -R8, RZ, RZ ;  /* 0x000000ff080c7210 */ /* 0x000fca0007ffe1ff */
[----:B------:R-:W-:Y:S02]  /*1b70*/  IMAD R9, R12, UR7, R9 ;  /* 0x000000070c097c24 */ /* 0x000fe4000f8e0209 */
[----:B----4-:R-:W-:-:S03]  /*1b80*/  @P0 FMUL R22, R52, UR4 ;  /* 0x0000000434160c20 */ /* 0x010fc60008400000 */
        /* <DEDUP_REMOVED lines=19> */
[----:B------:R-:W-:Y:S02]  /*1cc0*/  PRMT R51, R24, 0x7770, RZ ;  /* 0x0000777018337816 */ /* 0x000fe400000000ff */
[----:B------:R-:W-:Y:S01]  /*1cd0*/  MOV R24, UR6 ;  /* 0x0000000600187c02 */ /* 0x000fe20008000f00 */
[----:B-----5:R-:W-:Y:S01]  /*1ce0*/  @P1 FMUL R24, R38, UR4 ;  /* 0x0000000426181c20 */ /* 0x020fe20008400000 */
        /* <DEDUP_REMOVED lines=9> */
[----:B------:R-:W-:Y:S02]  /*1d80*/  IABS R9, R52 ;  /* 0x0000003400097213 */ /* 0x000fe40000000000 */
[----:B------:R-:W-:-:S03]  /*1d90*/  MOV R34, UR6 ;  /* 0x0000000600227c02 */ /* 0x000fc60008000f00 */
[----:B------:R-:W-:Y:S01]  /*1da0*/  IMAD.HI.U32 R8, R9, UR5, RZ ;  /* 0x0000000509087c27 */ /* 0x000fe2000f8e00ff */
[----:B------:R-:W-:Y:S02]  /*1db0*/  R2UR UR8, R36 ;  /* 0x00000000240872ca */ /* 0x000fe400000e0000 */
[----:B------:R-:W-:-:S13]  /*1dc0*/  R2UR UR9, R37 ;  /* 0x00000000250972ca */ /* 0x000fda00000e0000 */
[----:B------:R0:W4:Y:S01]  /*1dd0*/  LDG.E R46, desc[UR8][R12.64] ;  /* 0x000000080c2e7981 */ /* 0x000122000c1e1900 */
        /* <DEDUP_REMOVED lines=30> */
[----:B------:R-:W-:-:S04]  /*1fc0*/  IADD3 R56, PT, PT, R11, 0x300, RZ ;  /* 0x000003000b387810 */ /* 0x000fc80007ffe0ff */
[----:B------:R-:W-:Y:S02]  /*1fd0*/  IABS R13, R56 ;  /* 0x00000038000d7213 */ /* 0x000fe40000000000 */
[----:B------:R-:W-:Y:S02]  /*1fe0*/  MOV R38, UR6 ;  /* 0x0000000600267c02 */ /* 0x000fe40008000f00 */
[----:B------:R-:W-:Y:S02]  /*1ff0*/  PRMT R52, R14, 0x7770, RZ ;  /* 0x000077700e347816 */ /* 0x000fe400000000ff */
[----:B------:R-:W-:Y:S02]  /*2000*/  R2UR UR8, R36 ;  /* 0x00000000240872ca */ /* 0x000fe400000e0000 */
[----:B------:R-:W-:Y:S02]  /*2010*/  R2UR UR9, R37 ;  /* 0x00000000250972ca */ /* 0x000fe400000e0000 */
[----:B------:R-:W-:Y:S01]  /*2020*/  PRMT R48, R15, 0x7770, RZ ;  /* 0x000077700f307816 */ /* 0x000fe200000000ff */
        /* <DEDUP_REMOVED lines=31> */
[----:B------:R-:W-:-:S04]  /*2220*/  PRMT R40, R40, 0x7770, RZ ;  /* 0x0000777028287816 */ /* 0x000fc800000000ff */
[----:B------:R-:W-:Y:S01]  /*2230*/  ISETP.NE.AND P1, PT, R40, RZ, PT ;  /* 0x000000ff2800720c */ /* 0x000fe20003f25270 */
[----:B------:R-:W-:Y:S01]  /*2240*/  IMAD.U32 R40, RZ, RZ, UR6 ;  /* 0x00000006ff287e24 */ /* 0x000fe2000f8e00ff */
[----:B------:R-:W-:Y:S02]  /*2250*/  PRMT R53, R27, 0x7770, RZ ;  /* 0x000077701b357816 */ /* 0x000fe400000000ff */
[----:B------:R-:W-:Y:S02]  /*2260*/  PRMT R27, R25, 0x7770, RZ ;  /* 0x00007770191b7816 */ /* 0x000fe400000000ff */
[----:B------:R-:W-:Y:S02]  /*2270*/  PRMT R47, R23, 0x7770, RZ ;  /* 0x00007770172f7816 */ /* 0x000fe400000000ff */
[----:B------:R-:W-:Y:S02]  /*2280*/  PRMT R54, R54, 0x7770, RZ ;  /* 0x0000777036367816 */ /* 0x000fe400000000ff */
[----:B------:R-:W-:-:S04]  /*2290*/  PRMT R49, R49, 0x7770, RZ ;  /* 0x0000777031317816 */ /* 0x000fc800000000ff */
[----:B------:R-:W-:Y:S01]  /*22a0*/  ISETP.NE.AND P2, PT, R49, RZ, PT ;  /* 0x000000ff3100720c */ /* 0x000fe20003f45270 */
[----:B------:R-:W-:Y:S01]  /*22b0*/  FMUL R19, R19, UR4 ;  /* 0x0000000413137c20 */ /* 0x000fe20008400000 */
[----:B------:R-:W-:Y:S01]  /*22c0*/  FMUL R17, R17, UR4 ;  /* 0x0000000411117c20 */ /* 0x000fe20008400000 */
[----:B------:R-:W-:Y:S02]  /*22d0*/  PRMT R15, R15, 0x7770, RZ ;  /* 0x000077700f0f7816 */ /* 0x000fe400000000ff */
[C---:B------:R-:W-:Y:S02]  /*22e0*/  R2UR UR8, R36.reuse ;  /* 0x00000000240872ca */ /* 0x040fe400000e0000 */
[----:B------:R-:W-:Y:S02]  /*22f0*/  R2UR UR9, R37 ;  /* 0x00000000250972ca */ /* 0x000fe400000e0000 */
[----:B------:R-:W-:Y:S02]  /*2300*/  PRMT R31, R31, 0x7770, RZ ;  /* 0x000077701f1f7816 */ /* 0x000fe400000000ff */
[----:B------:R-:W-:-:S02]  /*2310*/  R2UR UR12, R36 ;  /* 0x00000000240c72ca */ /* 0x000fc400000e0000 */
[----:B------:R-:W-:-:S07]  /*2320*/  R2UR UR13, R37 ;  /* 0x00000000250d72ca */ /* 0x000fce00000e0000 */
[----:B------:R-:W5:Y:S04]  /*2330*/  LDG.E R8, desc[UR8][R8.64] ;  /* 0x0000000808087981 */ /* 0x000f68000c1e1900 */
[----:B------:R-:W5:Y:S01]  /*2340*/  LDG.E R12, desc[UR8][R12.64] ;  /* 0x000000080c0c7981 */ /* 0x000f62000c1e1900 */
[----:B---3--:R-:W-:Y:S01]  /*2350*/  @P0 FMUL R40, R14, UR4 ;  /* 0x000000040e280c20 */ /* 0x008fe20008400000 */
[----:B------:R-:W-:-:S04]  /*2360*/  IADD3 R14, PT, PT, R11, 0x340, RZ ;  /* 0x000003400b0e7810 */ /* 0x000fc80007ffe0ff */
[----:B------:R-:W-:-:S05]  /*2370*/  IABS R25, R14 ;  /* 0x0000000e00197213 */ /* 0x000fca0000000000 */
[----:B------:R-:W-:Y:S01]  /*2380*/  IMAD.HI.U32 R23, R25, UR5, RZ ;  /* 0x0000000519177c27 */ /* 0x000fe2000f8e00ff */
[----:B------:R-:W-:-:S04]  /*2390*/  ISETP.NE.AND P0, PT, R54, RZ, PT ;  /* 0x000000ff3600720c */ /* 0x000fc80003f05270 */
[----:B------:R-:W-:-:S05]  /*23a0*/  IADD3 R54, PT, PT, -R23, RZ, RZ ;  /* 0x000000ff17367210 */ /* 0x000fca0007ffe1ff */
[----:B------:R-:W-:-:S05]  /*23b0*/  IMAD R25, R54, UR7, R25 ;  /* 0x0000000736197c24 */ /* 0x000fca000f8e0219 */
[----:B------:R-:W-:Y:S02]  /*23c0*/  ISETP.LT.U32.AND P6, PT, R25, UR7, PT ;  /* 0x0000000719007c0c */ /* 0x000fe4000bfc1070 */
[----:B------:R-:W-:-:S04]  /*23d0*/  IADD3 R11, PT, PT, R11, 0x380, RZ ;  /* 0x000003800b0b7810 */ /* 0x000fc80007ffe0ff */
[----:B------:R-:W-:-:S07]  /*23e0*/  IABS R49, R11 ;  /* 0x0000000b00317213 */ /* 0x000fce0000000000 */
[----:B------:R-:W-:-:S04]  /*23f0*/  @!P6 IADD3 R25, PT, PT, R25, -UR7, RZ ;  /* 0x800000071919ec10 */ /* 0x000fc8000fffe0ff */
[----:B------:R-:W-:Y:S01]  /*2400*/  ISETP.GE.U32.AND P5, PT, R25, UR7, PT ;  /* 0x0000000719007c0c */ /* 0x000fe2000bfa6070 */
[----:B------:R-:W-:-:S04]  /*2410*/  IMAD.HI.U32 R25, R49, UR5, RZ ;  /* 0x0000000531197c27 */ /* 0x000fc8000f8e00ff */
[----:B------:R-:W-:-:S04]  /*2420*/  IMAD.MOV R54, RZ, RZ, -R25 ;  /* 0x000000ffff367224 */ /* 0x000fc800078e0a19 */
        /* <DEDUP_REMOVED lines=13> */
[----:B------:R-:W-:-:S04]  /*2500*/  ISETP.NE.AND P5, PT, RZ, UR45, PT ;  /* 0x0000002dff007c0c */ /* 0x000fc8000bfa5270 */
[----:B------:R-:W-:-:S07]  /*2510*/  SEL R49, R0, R23, !P5 ;  /* 0x0000001700317207 */ /* 0x000fce0006800000 */
[----:B------:R-:W-:Y:S01]  /*2520*/  @!P6 IMAD.MOV R25, RZ, RZ, -R25 ;  /* 0x000000ffff19e224 */ /* 0x000fe200078e0a19 */
[----:B------:R-:W-:-:S04]  /*2530*/  ISETP.NE.AND P6, PT, R5, RZ, PT ;  /* 0x000000ff0500720c */ /* 0x000fc80003fc5270 */
[----:B------:R-:W-:Y:S02]  /*2540*/  SEL R0, R0, R25, !P5 ;  /* 0x0000001900007207 */ /* 0x000fe40006800000 */
[----:B------:R-:W-:Y:S01]  /*2550*/  ISETP.NE.AND P5, PT, R51, RZ, PT ;  /* 0x000000ff3300720c */ /* 0x000fe20003fa5270 */
[----:B------:R-:W-:Y:S01]  /*2560*/  FMUL R5, R29, UR4 ;  /* 0x000000041d057c20 */ /* 0x000fe20008400000 */
[----:B------:R-:W-:Y:S02]  /*2570*/  SEL R29, R49, RZ, P3 ;  /* 0x000000ff311d7207 */ /* 0x000fe40001800000 */
[-C--:B------:R-:W-:Y:S02]  /*2580*/  FSEL R23, R19, R4.reuse, P5 ;  /* 0x0000000413177208 */ /* 0x080fe40002800000 */
[----:B------:R-:W-:Y:S02]  /*2590*/  ISETP.NE.AND P5, PT, R48, RZ, PT ;  /* 0x000000ff3000720c */ /* 0x000fe40003fa5270 */
[----:B------:R-:W-:Y:S01]  /*25a0*/  IADD3 R49, PT, PT, -R49, RZ, RZ ;  /* 0x000000ff31317210 */ /* 0x000fe20007ffe1ff */
[----:B------:R-:W-:Y:S01]  /*25b0*/  FMUL R19, R21, UR4 ;  /* 0x0000000415137c20 */ /* 0x000fe20008400000 */
[-C--:B------:R-:W-:Y:S01]  /*25c0*/  FSEL R25, R17, R4.reuse, P6 ;  /* 0x0000000411197208 */ /* 0x080fe20003000000 */
[----:B------:R-:W-:Y:S01]  /*25d0*/  FMUL R17, R33, UR4 ;  /* 0x0000000421117c20 */ /* 0x000fe20008400000 */
[----:B------:R-:W-:Y:S01]  /*25e0*/  FSEL R5, R5, R4, P5 ;  /* 0x0000000405057208 */ /* 0x000fe20002800000 */
[----:B------:R-:W-:Y:S01]  /*25f0*/  FMUL R21, R35, UR4 ;  /* 0x0000000423157c20 */ /* 0x000fe20008400000 */
[----:B------:R-:W-:-:S02]  /*2600*/  SEL R33, R0, RZ, P3 ;  /* 0x000000ff00217207 */ /* 0x000fc40001800000 */
[----:B------:R-:W-:Y:S01]  /*2610*/  IADD3 R48, PT, PT, -R0, RZ, RZ ;  /* 0x000000ff00307210 */ /* 0x000fe20007ffe1ff */
[----:B------:R-:W-:Y:S01]  /*2620*/  IMAD R0, R49, UR45, R14 ;  /* 0x0000002d31007c24 */ /* 0x000fe2000f8e020e */
[----:B------:R-:W-:Y:S01]  /*2630*/  ISETP.NE.AND P5, PT, R27, RZ, PT ;  /* 0x000000ff1b00720c */ /* 0x000fe20003fa5270 */
[----:B------:R-:W-:-:S03]  /*2640*/  IMAD R29, R29, UR40, RZ ;  /* 0x000000281d1d7c24 */ /* 0x000fc6000f8e02ff */
[----:B------:R-:W-:Y:S02]  /*2650*/  FSEL R21, R21, R4, P5 ;  /* 0x0000000415157208 */ /* 0x000fe40002800000 */
[----:B------:R-:W-:Y:S01]  /*2660*/  ISETP.NE.AND P5, PT, R15, RZ, PT ;  /* 0x000000ff0f00720c */ /* 0x000fe20003fa5270 */
[----:B------:R-:W-:Y:S01]  /*2670*/  IMAD R15, R48, UR45, R11 ;  /* 0x0000002d300f7c24 */ /* 0x000fe2000f8e020b */
[----:B------:R-:W-:Y:S01]  /*2680*/  SEL R0, R0, RZ, P4 ;  /* 0x000000ff00007207 */ /* 0x000fe20002000000 */
[----:B------:R-:W-:-:S03]  /*2690*/  IMAD R48, R33, UR40, RZ ;  /* 0x0000002821307c24 */ /* 0x000fc6000f8e02ff */
[----:B------:R-:W-:Y:S01]  /*26a0*/  SEL R15, R15, RZ, P4 ;  /* 0x000000ff0f0f7207 */ /* 0x000fe20002000000 */
[----:B------:R-:W-:-:S04]  /*26b0*/  IMAD R0, R0, UR41, R29 ;  /* 0x0000002900007c24 */ /* 0x000fc8000f8e021d */
[----:B------:R-:W-:Y:S01]  /*26c0*/  IMAD R15, R15, UR41, R48 ;  /* 0x000000290f0f7c24 */ /* 0x000fe2000f8e0230 */
[----:B------:R-:W-:-:S04]  /*26d0*/  LEA.HI R0, R0, R0, RZ, 0x1 ;  /* 0x0000000000007211 */ /* 0x000fc800078f08ff */
[----:B------:R-:W-:Y:S02]  /*26e0*/  SHF.R.S32.HI R49, RZ, 0x1, R0 ;  /* 0x00000001ff317819 */ /* 0x000fe40000011400 */
[----:B------:R-:W-:-:S03]  /*26f0*/  LEA.HI R15, R15, R15, RZ, 0x1 ;  /* 0x0000000f0f0f7211 */ /* 0x000fc600078f08ff */
[----:B------:R-:W-:Y:S01]  /*2700*/  IMAD.WIDE R48, R49, 0x2, R6 ;  /* 0x0000000231307825 */ /* 0x000fe200078e0206 */
[----:B------:R-:W-:-:S05]  /*2710*/  SHF.R.S32.HI R15, RZ, 0x1, R15 ;  /* 0x00000001ff0f7819 */ /* 0x000fca000001140f */
[----:B------:R-:W-:Y:S01]  /*2720*/  IMAD.WIDE R6, R15, 0x2, R6 ;  /* 0x000000020f067825 */ /* 0x000fe200078e0206 */
[----:B------:R-:W3:Y:S04]  /*2730*/  LDG.E.U16 R48, desc[UR8][R48.64] ;  /* 0x0000000830307981 */ /* 0x000ee8000c1e1500 */
[----:B------:R0:W2:Y:S01]  /*2740*/  LDG.E.U16 R15, desc[UR10][R6.64] ;  /* 0x0000000a060f7981 */ /* 0x0000a2000c1e1500 */
[----:B------:R-:W-:Y:S01]  /*2750*/  FMUL R35, R41, UR4 ;  /* 0x0000000429237c20 */ /* 0x000fe20008400000 */
[----:B------:R-:W-:-:S04]  /*2760*/  ISETP.NE.AND P3, PT, R31, RZ, PT ;  /* 0x000000ff1f00720c */ /* 0x000fc80003f65270 */
[----:B------:R-:W-:Y:S02]  /*2770*/  FSEL R35, R35, R4, P3 ;  /* 0x0000000423237208 */ /* 0x000fe40001800000 */
[----:B------:R-:W-:-:S04]  /*2780*/  LEA.HI R14, R14, R14, RZ, 0x1 ;  /* 0x0000000e0e0e7211 */ /* 0x000fc800078f08ff */
[----:B0-----:R-:W-:Y:S02]  /*2790*/  SHF.R.S32.HI R7, RZ, 0x1, R14 ;  /* 0x00000001ff077819 */ /* 0x001fe4000001140e */
[----:B------:R-:W-:-:S03]  /*27a0*/  LEA.HI R11, R11, R11, RZ, 0x1 ;  /* 0x0000000b0b0b7211 */ /* 0x000fc600078f08ff */
[----:B------:R-:W-:Y:S01]  /*27b0*/  IMAD.WIDE R6, R7, 0x8, R2 ;  /* 0x0000000807067825 */ /* 0x000fe200078e0202 */
[----:B------:R-:W-:-:S05]  /*27c0*/  SHF.R.S32.HI R11, RZ, 0x1, R11 ;  /* 0x00000001ff0b7819 */ /* 0x000fca000001140b */
[----:B------:R-:W-:-:S05]  /*27d0*/  IMAD.WIDE R2, R11, 0x8, R2 ;  /* 0x000000080b027825 */ /* 0x000fca00078e0202 */
[----:B------:R-:W5:Y:S01]  /*27e0*/  LDG.E R13, desc[UR12][R2.64] ;  /* 0x0000000c020d7981 */ /* 0x000f62000c1e1900 */
[----:B---3--:R-:W-:-:S04]  /*27f0*/  PRMT R0, R48, 0x7771, RZ ;  /* 0x0000777130007816 */ /* 0x008fc800000000ff */
[----:B------:R-:W-:Y:S02]  /*2800*/  ISETP.NE.AND P3, PT, R0, RZ, PT ;  /* 0x000000ff0000720c */ /* 0x000fe40003f65270 */
[----:B--2---:R-:W-:-:S04]  /*2810*/  PRMT R0, R15, 0x7771, RZ ;  /* 0x000077710f007816 */ /* 0x004fc800000000ff */
[----:B------:R-:W-:Y:S02]  /*2820*/  ISETP.NE.AND P4, PT, R0, RZ, PT ;  /* 0x000000ff0000720c */ /* 0x000fe40003f85270 */
[----:B------:R-:W2:Y:S05]  /*2830*/  LDG.E R0, desc[UR8][R6.64] ;  /* 0x0000000806007981 */ /* 0x000eaa000c1e1900 */
[----:B------:R-:W-:Y:S02]  /*2840*/  @P3 R2UR UR10, R36 ;  /* 0x00000000240a32ca */ /* 0x000fe400000e0000 */
[----:B------:R-:W-:-:S04]  /*2850*/  @P3 R2UR UR11, R37 ;  /* 0x00000000250b32ca */ /* 0x000fc800000e0000 */
[----:B------:R-:W-:Y:S02]  /*2860*/  @P4 R2UR UR14, R36 ;  /* 0x00000000240e42ca */ /* 0x000fe400000e0000 */
[----:B------:R-:W-:-:S07]  /*2870*/  @P4 R2UR UR15, R37 ;  /* 0x00000000250f42ca */ /* 0x000fce00000e0000 */
[----:B------:R-:W3:Y:S06]  /*2880*/  @P3 LDG.E R11, desc[UR10][R6.64+0x4] ;  /* 0x0000040a060b3981 */ /* 0x000eec000c1e1900 */
[----:B------:R0:W3:Y:S01]  /*2890*/  @P4 LDG.E R14, desc[UR14][R2.64+0x4] ;  /* 0x0000040e020e4981 */ /* 0x0000e2000c1e1900 */
[----:B------:R-:W-:Y:S02]  /*28a0*/  ISETP.NE.AND P6, PT, R50, RZ, PT ;  /* 0x000000ff3200720c */ /* 0x000fe40003fc5270 */
[----:B------:R-:W-:Y:S02]  /*28b0*/  FMNMX3 R9, R25, -INF , R32, !PT ;  /* 0xff80000019097876 */ /* 0x000fe40007800020 */
[----:B------:R-:W-:-:S02]  /*28c0*/  FSEL R19, R19, R4, P6 ;  /* 0x0000000413137208 */ /* 0x000fc40003000000 */
[----:B------:R-:W-:Y:S02]  /*28d0*/  FMNMX3 R9, R9, R23, R30, !PT ;  /* 0x0000001709097276 */ /* 0x000fe4000780001e */
[----:B------:R-:W-:Y:S02]  /*28e0*/  ISETP.NE.AND P6, PT, R53, RZ, PT ;  /* 0x000000ff3500720c */ /* 0x000fe40003fc5270 */
[----:B------:R-:W-:Y:S02]  /*28f0*/  FMNMX3 R9, R9, R19, R20, !PT ;  /* 0x0000001309097276 */ /* 0x000fe40007800014 */
[----:B------:R-:W-:Y:S02]  /*2900*/  FSEL R17, R17, R4, P6 ;  /* 0x0000000411117208 */ /* 0x000fe40003000000 */
[----:B------:R-:W-:Y:S01]  /*2910*/  FMNMX3 R9, R9, R5, R16, !PT ;  /* 0x0000000509097276 */ /* 0x000fe20007800010 */
[----:B------:R-:W-:Y:S01]  /*2920*/  FMUL R27, R39, UR4 ;  /* 0x00000004271b7c20 */ /* 0x000fe20008400000 */
[----:B------:R-:W-:-:S02]  /*2930*/  ISETP.NE.AND P6, PT, R52, RZ, PT ;  /* 0x000000ff3400720c */ /* 0x000fc40003fc5270 */
[----:B------:R-:W-:Y:S02]  /*2940*/  FMNMX3 R9, R9, R17, R10, !PT ;  /* 0x0000001109097276 */ /* 0x000fe4000780000a */
[-C--:B------:R-:W-:Y:S02]  /*2950*/  FSEL R27, R27, R4.reuse, P6 ;  /* 0x000000041b1b7208 */ /* 0x080fe40003000000 */
[----:B------:R-:W-:Y:S01]  /*2960*/  FMNMX3 R9, R9, R21, R18, !PT ;  /* 0x0000001509097276 */ /* 0x000fe20007800012 */
[----:B------:R-:W-:Y:S01]  /*2970*/  FMUL R31, R44, UR4 ;  /* 0x000000042c1f7c20 */ /* 0x000fe20008400000 */
[----:B------:R-:W-:Y:S02]  /*2980*/  ISETP.NE.AND P6, PT, R47, RZ, PT ;  /* 0x000000ff2f00720c */ /* 0x000fe40003fc5270 */
[----:B------:R-:W-:Y:S01]  /*2990*/  FMNMX3 R9, R9, R27, R28, !PT ;  /* 0x0000001b09097276 */ /* 0x000fe2000780001c */
[----:B------:R-:W-:Y:S01]  /*29a0*/  FMUL R45, R45, UR4 ;  /* 0x000000042d2d7c20 */ /* 0x000fe20008400000 */
[----:B------:R-:W-:-:S02]  /*29b0*/  FSEL R31, R31, R4, P6 ;  /* 0x000000041f1f7208 */ /* 0x000fc40003000000 */
[----:B------:R-:W-:Y:S01]  /*29c0*/  FMNMX3 R9, R9, R35, R26, !PT ;  /* 0x0000002309097276 */ /* 0x000fe2000780001a */
[----:B----4-:R-:W-:Y:S01]  /*29d0*/  FMUL R41, R46, UR4 ;  /* 0x000000042e297c20 */ /* 0x010fe20008400000 */
[-C--:B------:R-:W-:Y:S02]  /*29e0*/  FSEL R45, R45, R4.reuse, P1 ;  /* 0x000000042d2d7208 */ /* 0x080fe40000800000 */
[----:B------:R-:W-:Y:S02]  /*29f0*/  FMNMX3 R9, R9, R31, R24, !PT ;  /* 0x0000001f09097276 */ /* 0x000fe40007800018 */
[----:B0-----:R-:W-:Y:S01]  /*2a00*/  PRMT R2, R15, 0x7770, RZ ;  /* 0x000077700f027816 */ /* 0x001fe200000000ff */
[----:B-----5:R-:W-:Y:S01]  /*2a10*/  FMUL R39, R8, UR4 ;  /* 0x0000000408277c20 */ /* 0x020fe20008400000 */
[----:B------:R-:W-:Y:S02]  /*2a20*/  FSEL R41, R41, R4, P2 ;  /* 0x0000000429297208 */ /* 0x000fe40001000000 */
[----:B------:R-:W-:-:S02]  /*2a30*/  FMNMX3 R9, R9, R45, R22, !PT ;  /* 0x0000002d09097276 */ /* 0x000fc40007800016 */
[----:B------:R-:W-:Y:S01]  /*2a40*/  ISETP.NE.AND P2, PT, R2, RZ, PT ;  /* 0x000000ff0200720c */ /* 0x000fe20003f45270 */
[----:B------:R-:W-:Y:S01]  /*2a50*/  FMUL R33, R12, UR4 ;  /* 0x000000040c217c20 */ /* 0x000fe20008400000 */
[----:B------:R-:W-:Y:S02]  /*2a60*/  PRMT R6, R48, 0x7770, RZ ;  /* 0x0000777030067816 */ /* 0x000fe400000000ff */
[-C--:B------:R-:W-:Y:S02]  /*2a70*/  FSEL R39, R39, R4.reuse, P0 ;  /* 0x0000000427277208 */ /* 0x080fe40000000000 */
[----:B------:R-:W-:Y:S02]  /*2a80*/  FMNMX3 R9, R9, R41, R34, !PT ;  /* 0x0000002909097276 */ /* 0x000fe40007800022 */
[----:B------:R-:W-:Y:S02]  /*2a90*/  ISETP.NE.AND P1, PT, R6, RZ, PT ;  /* 0x000000ff0600720c */ /* 0x000fe40003f25270 */
[----:B------:R-:W-:-:S02]  /*2aa0*/  FSEL R33, R33, R4, P5 ;  /* 0x0000000421217208 */ /* 0x000fc40002800000 */
[----:B------:R-:W-:Y:S01]  /*2ab0*/  MOV R44, UR6 ;  /* 0x00000006002c7c02 */ /* 0x000fe20008000f00 */
[----:B--2---:R-:W-:Y:S01]  /*2ac0*/  FMUL R29, R0, UR4 ;  /* 0x00000004001d7c20 */ /* 0x004fe20008400000 */
[----:B------:R-:W-:Y:S02]  /*2ad0*/  FMNMX3 R0, R9, R39, R38, !PT ;  /* 0x0000002709007276 */ /* 0x000fe40007800026 */
[----:B------:R-:W-:Y:S02]  /*2ae0*/  MOV R9, UR6 ;  /* 0x0000000600097c02 */ /* 0x000fe40008000f00 */
[----:B------:R-:W-:Y:S02]  /*2af0*/  FSEL R29, R29, R4, P1 ;  /* 0x000000041d1d7208 */ /* 0x000fe40000800000 */
[----:B------:R-:W-:Y:S01]  /*2b00*/  FMNMX3 R0, R0, R33, R40, !PT ;  /* 0x0000002100007276 */ /* 0x000fe20007800028 */
[----:B------:R-:W-:Y:S01]  /*2b10*/  @P2 FMUL R4, R13, UR4 ;  /* 0x000000040d042c20 */ /* 0x000fe20008400000 */
[----:B---3--:R-:W-:Y:S01]  /*2b20*/  @P3 FMUL R44, R11, UR4 ;  /* 0x000000040b2c3c20 */ /* 0x008fe20008400000 */
        /* <DEDUP_REMOVED lines=18> */
[----:B------:R-:W-:Y:S01]  /*2c50*/  FADD R75, -R14, R32 ;  /* 0x000000200e4b7221 */ /* 0x000fe20000000100 */
[----:B------:R-:W-:Y:S01]  /*2c60*/  FADD R11, R4, -R14 ;  /* 0x8000000e040b7221 */ /* 0x000fe20000000000 */
[C---:B------:R-:W-:Y:S01]  /*2c70*/  FADD R65, -R14.reuse, R20 ;  /* 0x000000140e417221 */ /* 0x040fe20000000100 */
        /* <DEDUP_REMOVED lines=10> */
[----:B------:R-:W-:Y:S01]  /*2d20*/  SHF.L.U32 R2, R2, 0x17, RZ ;  /* 0x0000001702027819 */ /* 0x000fe200000006ff */
[----:B------:R-:W-:Y:S01]  /*2d30*/  FADD R15, R29, -R14 ;  /* 0x8000000e1d0f7221 */ /* 0x000fe20000000000 */
[----:B------:R-:W-:Y:S01]  /*2d40*/  FFMA R0, R73, 1.4426950216293334961, -R0 ;  /* 0x3fb8aa3b49007823 */ /* 0x000fe20000000800 */
[----:B------:R-:W-:Y:S01]  /*2d50*/  FFMA R8, R75, 1.4426950216293334961, -R8 ;  /* 0x3fb8aa3b4b087823 */ /* 0x000fe20000000808 */
[--C-:B------:R-:W-:Y:S01]  /*2d60*/  FADD R71, R23, -R14.reuse ;  /* 0x8000000e17477221 */ /* 0x100fe20000000000 */
[----:B------:R-:W-:Y:S01]  /*2d70*/  FADD R63, R5, -R14 ;  /* 0x8000000e053f7221 */ /* 0x000fe20000000000 */
[----:B------:R-:W-:Y:S01]  /*2d80*/  FFMA R73, R73, 1.925963033500011079e-08, R0 ;  /* 0x32a5706049497823 */ /* 0x000fe20000000000 */
[----:B------:R-:W-:Y:S01]  /*2d90*/  FFMA R8, R75, 1.925963033500011079e-08, R8 ;  /* 0x32a570604b087823 */ /* 0x000fe20000000008 */
[-C--:B------:R-:W-:Y:S01]  /*2da0*/  FFMA.SAT R0, R71, R6.reuse, 0.5 ;  /* 0x3f00000047007423 */ /* 0x080fe20000002006 */
[C---:B------:R-:W-:Y:S01]  /*2db0*/  FADD R57, -R14.reuse, R10 ;  /* 0x0000000a0e397221 */ /* 0x040fe20000000100 */
[----:B------:R-:W-:Y:S01]  /*2dc0*/  FADD R69, -R14, R30 ;  /* 0x0000001e0e457221 */ /* 0x000fe20000000100 */
[----:B------:R-:W0:Y:S01]  /*2dd0*/  MUFU.EX2 R29, R8 ;  /* 0x00000008001d7308 */ /* 0x000e220000000800 */
[-C--:B------:R-:W-:Y:S01]  /*2de0*/  FFMA.RM R10, R0, R7.reuse, 12582913 ;  /* 0x4b400001000a7423 */ /* 0x080fe20000004007 */
[----:B------:R-:W-:Y:S01]  /*2df0*/  SHF.L.U32 R4, R4, 0x17, RZ ;  /* 0x0000001704047819 */ /* 0x000fe200000006ff */
[--C-:B------:R-:W-:Y:S01]  /*2e00*/  FADD R67, R19, -R14.reuse ;  /* 0x8000000e13437221 */ /* 0x100fe20000000000 */
[----:B------:R-:W-:Y:S01]  /*2e10*/  FADD R19, R41, -R14 ;  /* 0x8000000e29137221 */ /* 0x000fe20000000000 */
[----:B------:R-:W-:Y:S01]  /*2e20*/  FADD R0, R10, -12583039 ;  /* 0xcb40007f0a007421 */ /* 0x000fe20000000000 */
[----:B------:R-:W-:Y:S01]  /*2e30*/  FADD R41, -R14, R34 ;  /* 0x000000220e297221 */ /* 0x000fe20000000100 */
[-C--:B------:R-:W-:Y:S01]  /*2e40*/  FFMA.SAT R12, R69, R6.reuse, 0.5 ;  /* 0x3f000000450c7423 */ /* 0x080fe20000002006 */
[----:B------:R-:W1:Y:S01]  /*2e50*/  MUFU.EX2 R73, R73 ;  /* 0x0000004900497308 */ /* 0x000e620000000800 */
[----:B------:R-:W-:Y:S01]  /*2e60*/  FFMA R0, R71, 1.4426950216293334961, -R0 ;  /* 0x3fb8aa3b47007823 */ /* 0x000fe20000000800 */
[--C-:B------:R-:W-:Y:S01]  /*2e70*/  FADD R55, R21, -R14.reuse ;  /* 0x8000000e15377221 */ /* 0x100fe20000000000 */
[----:B------:R-:W-:Y:S01]  /*2e80*/  FFMA.RM R12, R12, R7, 12582913 ;  /* 0x4b4000010c0c7423 */ /* 0x000fe20000004007 */
[--C-:B------:R-:W-:Y:S01]  /*2e90*/  FADD R59, R17, -R14.reuse ;  /* 0x8000000e113b7221 */ /* 0x100fe20000000000 */
[--C-:B------:R-:W-:Y:S01]  /*2ea0*/  FADD R21, R45, -R14.reuse ;  /* 0x8000000e2d157221 */ /* 0x100fe20000000000 */
[----:B------:R-:W-:Y:S01]  /*2eb0*/  FADD R5, R39, -R14 ;  /* 0x8000000e27057221 */ /* 0x000fe20000000000 */
[----:B------:R-:W-:Y:S01]  /*2ec0*/  FADD R61, -R14, R16 ;  /* 0x000000100e3d7221 */ /* 0x000fe20000000100 */
[----:B------:R-:W-:Y:S01]  /*2ed0*/  FADD R27, R27, -R14 ;  /* 0x8000000e1b1b7221 */ /* 0x000fe20000000000 */
[----:B0-----:R-:W-:Y:S01]  /*2ee0*/  FMUL R34, R4, R29 ;  /* 0x0000001d04227220 */ /* 0x001fe20000400000 */
[C---:B------:R-:W-:Y:S01]  /*2ef0*/  FADD R51, -R14.reuse, R28 ;  /* 0x0000001c0e337221 */ /* 0x040fe20000000100 */
[C---:B------:R-:W-:Y:S01]  /*2f00*/  FADD R49, -R14.reuse, R26 ;  /* 0x0000001a0e317221 */ /* 0x040fe20000000100 */
[----:B------:R-:W-:Y:S01]  /*2f10*/  FADD R23, R31, -R14 ;  /* 0x8000000e1f177221 */ /* 0x000fe20000000000 */
[C---:B------:R-:W-:Y:S01]  /*2f20*/  FADD R47, -R14.reuse, R24 ;  /* 0x000000180e2f7221 */ /* 0x040fe20000000100 */
[C---:B------:R-:W-:Y:S01]  /*2f30*/  FADD R45, -R14.reuse, R22 ;  /* 0x000000160e2d7221 */ /* 0x040fe20000000100 */
[----:B------:R-:W-:Y:S01]  /*2f40*/  FADD R39, -R14, R38 ;  /* 0x000000260e277221 */ /* 0x000fe20000000100 */
[----:B------:R-:W-:Y:S01]  /*2f50*/  FADD R3, R33, -R14 ;  /* 0x8000000e21037221 */ /* 0x000fe20000000000 */
[----:B-1----:R-:W-:Y:S01]  /*2f60*/  FMUL R35, R2, R73 ;  /* 0x0000004902237220 */ /* 0x002fe20000400000 */
[----:B------:R-:W-:Y:S01]  /*2f70*/  FADD R2, R18, -12583039 ;  /* 0xcb40007f12027421 */ /* 0x000fe20000000000 */
[C---:B------:R-:W-:Y:S01]  /*2f80*/  FADD R17, -R14.reuse, R40 ;  /* 0x000000280e117221 */ /* 0x040fe20000000100 */
[C---:B------:R-:W-:Y:S01]  /*2f90*/  FADD R13, -R14.reuse, R44 ;  /* 0x0000002c0e0d7221 */ /* 0x040fe20000000100 */
[----:B------:R-:W-:Y:S01]  /*2fa0*/  FADD R9, -R14, R9 ;  /* 0x000000090e097221 */ /* 0x000fe20000000100 */
[----:B------:R-:W-:Y:S01]  /*2fb0*/  FFMA R2, R65, 1.4426950216293334961, -R2 ;  /* 0x3fb8aa3b41027823 */ /* 0x000fe20000000802 */
        /* <DEDUP_REMOVED lines=13> */
[----:B------:R-:W-:Y:S01]  /*3090*/  SHF.L.U32 R12, R12, 0x17, RZ ;  /* 0x000000170c0c7819 */ /* 0x000fe200000006ff */
[----:B------:R-:W-:Y:S01]  /*30a0*/  FFMA R16, R67, 1.4426950216293334961, -R16 ;  /* 0x3fb8aa3b43107823 */ /* 0x000fe20000000810 */
[----:B------:R-:W1:Y:S01]  /*30b0*/  MUFU.EX2 R29, R14 ;  /* 0x0000000e001d7308 */ /* 0x000e620000000800 */
[----:B------:R-:W-:Y:S01]  /*30c0*/  FFMA R4, R63, 1.4426950216293334961, -R4 ;  /* 0x3fb8aa3b3f047823 */ /* 0x000fe20000000804 */
[----:B------:R-:W-:Y:S01]  /*30d0*/  SHF.L.U32 R2, R2, 0x17, RZ ;  /* 0x0000001702027819 */ /* 0x000fe200000006ff */
[----:B------:R-:W-:Y:S01]  /*30e0*/  FFMA R16, R67, 1.925963033500011079e-08, R16 ;  /* 0x32a5706043107823 */ /* 0x000fe20000000010 */
[----:B------:R-:W-:Y:S01]  /*30f0*/  SHF.L.U32 R0, R0, 0x17, RZ ;  /* 0x0000001700007819 */ /* 0x000fe200000006ff */
[----:B------:R-:W-:Y:S01]  /*3100*/  FFMA R63, R63, 1.925963033500011079e-08, R4 ;  /* 0x32a570603f3f7823 */ /* 0x000fe20000000004 */
[-C--:B------:R-:W-:Y:S01]  /*3110*/  FFMA.SAT R4, R61, R6.reuse, 0.5 ;  /* 0x3f0000003d047423 */ /* 0x080fe20000002006 */
[----:B------:R-:W-:Y:S01]  /*3120*/  IMAD.SHL.U32 R18, R18, 0x800000, RZ ;  /* 0x0080000012127824 */ /* 0x000fe200078e00ff */
[----:B------:R2:W3:Y:S01]  /*3130*/  MUFU.EX2 R31, R16 ;  /* 0x00000010001f7308 */ /* 0x0004e20000000800 */
[----:B0-----:R-:W-:Y:S01]  /*3140*/  FMUL R33, R10, R71 ;  /* 0x000000470a217220 */ /* 0x001fe20000400000 */
[----:B------:R-:W-:Y:S01]  /*3150*/  FFMA.RM R8, R4, R7, 12582913 ;  /* 0x4b40000104087423 */ /* 0x000fe20000004007 */
[-C--:B------:R-:W-:Y:S01]  /*3160*/  FFMA.SAT R20, R51, R6.reuse, 0.5 ;  /* 0x3f00000033147423 */ /* 0x080fe20000002006 */
[----:B------:R-:W-:-:S02]  /*3170*/  FFMA.SAT R22, R49, R6, 0.5 ;  /* 0x3f00000031167423 */ /* 0x000fc40000002006 */
[C---:B------:R-:W-:Y:S01]  /*3180*/  FADD R4, R8.reuse, -12583039 ;  /* 0xcb40007f08047421 */ /* 0x040fe20000000000 */
[----:B------:R-:W-:Y:S01]  /*3190*/  SHF.L.U32 R8, R8, 0x17, RZ ;  /* 0x0000001708087819 */ /* 0x000fe200000006ff */
[----:B------:R-:W0:Y:S01]  /*31a0*/  MUFU.EX2 R63, R63 ;  /* 0x0000003f003f7308 */ /* 0x000e220000000800 */
[-C--:B--2---:R-:W-:Y:S01]  /*31b0*/  FFMA.SAT R16, R53, R6.reuse, 0.5 ;  /* 0x3f00000035107423 */ /* 0x084fe20000002006 */
[----:B------:R-:W-:Y:S01]  /*31c0*/  FFMA R4, R61, 1.4426950216293334961, -R4 ;  /* 0x3fb8aa3b3d047823 */ /* 0x000fe20000000804 */
[----:B-1----:R-:W-:Y:S01]  /*31d0*/  FMUL R32, R12, R29 ;  /* 0x0000001d0c207220 */ /* 0x002fe20000400000 */
[-C--:B------:R-:W-:Y:S01]  /*31e0*/  FFMA.SAT R12, R57, R6.reuse, 0.5 ;  /* 0x3f000000390c7423 */ /* 0x080fe20000002006 */
[-C--:B------:R-:W-:Y:S01]  /*31f0*/  FFMA.RM R16, R16, R7.reuse, 12582913 ;  /* 0x4b40000110107423 */ /* 0x080fe20000004007 */
[----:B------:R-:W-:Y:S01]  /*3200*/  FFMA R61, R61, 1.925963033500011079e-08, R4 ;  /* 0x32a570603d3d7823 */ /* 0x000fe20000000004 */
[CC--:B------:R-:W-:Y:S01]  /*3210*/  FFMA.SAT R4, R59.reuse, R6.reuse, 0.5 ;  /* 0x3f0000003b047423 */ /* 0x0c0fe20000002006 */
[----:B------:R-:W1:Y:S01]  /*3220*/  MUFU.EX2 R65, R65 ;  /* 0x0000004100417308 */ /* 0x000e620000000800 */
[----:B------:R-:W-:Y:S01]  /*3230*/  FFMA.RM R12, R12, R7, 12582913 ;  /* 0x4b4000010c0c7423 */ /* 0x000fe20000004007 */
[----:B---3--:R-:W-:Y:S01]  /*3240*/  FMUL R31, R0, R31 ;  /* 0x0000001f001f7220 */ /* 0x008fe20000400000 */
[-C--:B------:R-:W-:Y:S01]  /*3250*/  FFMA.RM R4, R4, R7.reuse, 12582913 ;  /* 0x4b40000104047423 */ /* 0x080fe20000004007 */
[----:B------:R-:W-:Y:S01]  /*3260*/  FFMA.RM R20, R20, R7, 12582913 ;  /* 0x4b40000114147423 */ /* 0x000fe20000004007 */
[C---:B------:R-:W-:Y:S01]  /*3270*/  FADD R0, R12.reuse, -12583039 ;  /* 0xcb40007f0c007421 */ /* 0x040fe20000000000 */
[----:B------:R-:W-:Y:S01]  /*3280*/  SHF.L.U32 R12, R12, 0x17, RZ ;  /* 0x000000170c0c7819 */ /* 0x000fe200000006ff */
[----:B------:R-:W-:Y:S01]  /*3290*/  FADD R10, R4, -12583039 ;  /* 0xcb40007f040a7421 */ /* 0x000fe20000000000 */
[----:B------:R-:W2:Y:S01]  /*32a0*/  MUFU.EX2 R61, R61 ;  /* 0x0000003d003d7308 */ /* 0x000ea20000000800 */
[----:B0-----:R-:W-:Y:S01]  /*32b0*/  FMUL R29, R2, R63 ;  /* 0x0000003f021d7220 */ /* 0x001fe20000400000 */
[----:B------:R-:W-:Y:S01]  /*32c0*/  FADD R2, R16, -12583039 ;  /* 0xcb40007f10027421 */ /* 0x000fe20000000000 */
[----:B------:R-:W-:Y:S01]  /*32d0*/  FFMA R10, R59, 1.4426950216293334961, -R10 ;  /* 0x3fb8aa3b3b0a7823 */ /* 0x000fe2000000080a */
[----:B------:R-:W-:Y:S01]  /*32e0*/  FFMA R0, R57, 1.4426950216293334961, -R0 ;  /* 0x3fb8aa3b39007823 */ /* 0x000fe20000000800 */
[----:B------:R-:W-:Y:S01]  /*32f0*/  SHF.L.U32 R4, R4, 0x17, RZ ;  /* 0x0000001704047819 */ /* 0x000fe200000006ff */
[----:B------:R-:W-:Y:S01]  /*3300*/  FFMA R2, R53, 1.4426950216293334961, -R2 ;  /* 0x3fb8aa3b35027823 */ /* 0x000fe20000000802 */
[----:B------:R-:W-:Y:S01]  /*3310*/  FFMA R10, R59, 1.925963033500011079e-08, R10 ;  /* 0x32a570603b0a7823 */ /* 0x000fe2000000000a */
[----:B------:R-:W-:Y:S01]  /*3320*/  FFMA R57, R57, 1.925963033500011079e-08, R0 ;  /* 0x32a5706039397823 */ /* 0x000fe20000000000 */
[----:B-1----:R-:W-:Y:S01]  /*3330*/  FMUL R30, R18, R65 ;  /* 0x00000041121e7220 */ /* 0x002fe20000400000 */
[----:B------:R-:W-:Y:S01]  /*3340*/  FFMA R18, R53, 1.925963033500011079e-08, R2 ;  /* 0x32a5706035127823 */ /* 0x000fe20000000002 */
[-C--:B------:R-:W-:Y:S01]  /*3350*/  FFMA.SAT R2, R27, R6.reuse, 0.5 ;  /* 0x3f0000001b027423 */ /* 0x080fe20000002006 */
[----:B------:R-:W0:Y:S01]  /*3360*/  MUFU.EX2 R53, R10 ;  /* 0x0000000a00357308 */ /* 0x000e220000000800 */
[----:B------:R-:W-:Y:S01]  /*3370*/  FFMA.SAT R0, R55, R6, 0.5 ;  /* 0x3f00000037007423 */ /* 0x000fe20000002006 */
[-C--:B------:R-:W-:Y:S01]  /*3380*/  FFMA.RM R38, R22, R7.reuse, 12582913 ;  /* 0x4b40000116267423 */ /* 0x080fe20000004007 */
[----:B------:R-:W-:Y:S01]  /*3390*/  FFMA.RM R2, R2, R7, 12582913 ;  /* 0x4b40000102027423 */ /* 0x000fe20000004007 */
[----:B------:R-:W-:-:S02]  /*33a0*/  IMAD.SHL.U32 R16, R16, 0x800000, RZ ;  /* 0x0080000010107824 */ /* 0x000fc400078e00ff */
[----:B--2---:R-:W-:Y:S01]  /*33b0*/  FMUL R28, R8, R61 ;  /* 0x0000003d081c7220 */ /* 0x004fe20000400000 */
[----:B------:R-:W-:Y:S01]  /*33c0*/  FFMA.RM R0, R0, R7, 12582913 ;  /* 0x4b40000100007423 */ /* 0x000fe20000004007 */
[C---:B------:R-:W-:Y:S01]  /*33d0*/  FADD R8, R2.reuse, -12583039 ;  /* 0xcb40007f02087421 */ /* 0x040fe20000000000 */
[----:B------:R-:W1:Y:S01]  /*33e0*/  MUFU.EX2 R57, R57 ;  /* 0x0000003900397308 */ /* 0x000e620000000800 */
[----:B------:R-:W-:Y:S01]  /*33f0*/  SHF.L.U32 R2, R2, 0x17, RZ ;  /* 0x0000001702027819 */ /* 0x000fe200000006ff */
[C---:B------:R-:W-:Y:S01]  /*3400*/  FADD R14, R0.reuse, -12583039 ;  /* 0xcb40007f000e7421 */ /* 0x040fe20000000000 */
[----:B------:R-:W-:Y:S01]  /*3410*/  FFMA R8, R27, 1.4426950216293334961, -R8 ;  /* 0x3fb8aa3b1b087823 */ /* 0x000fe20000000808 */
[----:B------:R-:W-:Y:S02]  /*3420*/  SHF.L.U32 R0, R0, 0x17, RZ ;  /* 0x0000001700007819 */ /* 0x000fe400000006ff */
[----:B------:R-:W-:Y:S01]  /*3430*/  FFMA R14, R55, 1.4426950216293334961, -R14 ;  /* 0x3fb8aa3b370e7823 */ /* 0x000fe2000000080e */
[----:B------:R-:W-:Y:S01]  /*3440*/  FFMA R8, R27, 1.925963033500011079e-08, R8 ;  /* 0x32a570601b087823 */ /* 0x000fe20000000008 */
[----:B0-----:R-:W-:Y:S01]  /*3450*/  FMUL R27, R4, R53 ;  /* 0x00000035041b7220 */ /* 0x001fe20000400000 */
[C---:B------:R-:W-:Y:S01]  /*3460*/  FADD R4, R20.reuse, -12583039 ;  /* 0xcb40007f14047421 */ /* 0x040fe20000000000 */
[----:B------:R-:W-:Y:S01]  /*3470*/  FFMA R14, R55, 1.925963033500011079e-08, R14 ;  /* 0x32a57060370e7823 */ /* 0x000fe2000000000e */
[----:B------:R0:W2:Y:S01]  /*3480*/  MUFU.EX2 R53, R18 ;  /* 0x0000001200357308 */ /* 0x0000a20000000800 */
[----:B------:R-:W-:Y:S01]  /*3490*/  SHF.L.U32 R20, R20, 0x17, RZ ;  /* 0x0000001714147819 */ /* 0x000fe200000006ff */
[----:B------:R-:W-:Y:S01]  /*34a0*/  FFMA R4, R51, 1.4426950216293334961, -R4 ;  /* 0x3fb8aa3b33047823 */ /* 0x000fe20000000804 */
[----:B-1----:R-:W-:-:S03]  /*34b0*/  FMUL R26, R12, R57 ;  /* 0x000000390c1a7220 */ /* 0x002fc60000400000 */
[----:B------:R-:W-:Y:S01]  /*34c0*/  FFMA R10, R51, 1.925963033500011079e-08, R4 ;  /* 0x32a57060330a7823 */ /* 0x000fe20000000004 */
[-C--:B------:R-:W-:Y:S01]  /*34d0*/  FFMA.SAT R4, R25, R6.reuse, 0.5 ;  /* 0x3f00000019047423 */ /* 0x080fe20000002006 */
[----:B------:R-:W1:Y:S01]  /*34e0*/  MUFU.EX2 R51, R14 ;  /* 0x0000000e00337308 */ /* 0x000e620000000800 */
[----:B0-----:R-:W-:Y:S02]  /*34f0*/  FFMA.SAT R18, R47, R6, 0.5 ;  /* 0x3f0000002f127423 */ /* 0x001fe40000002006 */
[-C--:B------:R-:W-:Y:S02]  /*3500*/  FFMA.RM R4, R4, R7.reuse, 12582913 ;  /* 0x4b40000104047423 */ /* 0x080fe40000004007 */
[----:B------:R-:W-:Y:S02]  /*3510*/  FFMA.RM R18, R18, R7, 12582913 ;  /* 0x4b40000112127423 */ /* 0x000fe40000004007 */
[C---:B------:R-:W-:Y:S01]  /*3520*/  FADD R12, R4.reuse, -12583039 ;  /* 0xcb40007f040c7421 */ /* 0x040fe20000000000 */
[----:B------:R-:W-:Y:S01]  /*3530*/  SHF.L.U32 R4, R4, 0x17, RZ ;  /* 0x0000001704047819 */ /* 0x000fe200000006ff */
[----:B--2---:R-:W-:-:S02]  /*3540*/  FMUL R24, R16, R53 ;  /* 0x0000003510187220 */ /* 0x004fc40000400000 */
        /* <DEDUP_REMOVED lines=8> */
[----:B------:R-:W1:Y:S03]  /*35d0*/  MUFU.EX2 R49, R8 ;  /* 0x0000000800317308 */ /* 0x000e660000000800 */
[----:B------:R-:W-:-:S04]  /*35e0*/  FFMA.RM R0, R0, R7, 12582913 ;  /* 0x4b40000100007423 */ /* 0x000fc80000004007 */
[C---:B------:R-:W-:Y:S01]  /*35f0*/  FADD R16, R0.reuse, -12583039 ;  /* 0xcb40007f00107421 */ /* 0x040fe20000000000 */
[----:B------:R-:W-:Y:S01]  /*3600*/  SHF.L.U32 R0, R0, 0x17, RZ ;  /* 0x0000001700007819 */ /* 0x000fe200000006ff */
[----:B0-----:R-:W-:Y:S01]  /*3610*/  FMUL R22, R20, R51 ;  /* 0x0000003314167220 */ /* 0x001fe20000400000 */
[----:B------:R-:W-:Y:S01]  /*3620*/  SHF.L.U32 R20, R38, 0x17, RZ ;  /* 0x0000001726147819 */ /* 0x000fe200000006ff */
[----:B------:R-:W-:-:S04]  /*3630*/  FFMA R16, R23, 1.4426950216293334961, -R16 ;  /* 0x3fb8aa3b17107823 */ /* 0x000fc80000000810 */
[----:B------:R-:W-:Y:S01]  /*3640*/  FFMA R16, R23, 1.925963033500011079e-08, R16 ;  /* 0x32a5706017107823 */ /* 0x000fe20000000010 */
[----:B-1----:R-:W-:Y:S01]  /*3650*/  FMUL R23, R2, R49 ;  /* 0x0000003102177220 */ /* 0x002fe20000400000 */
[C---:B------:R-:W-:Y:S01]  /*3660*/  FADD R2, R18.reuse, -12583039 ;  /* 0xcb40007f12027421 */ /* 0x040fe20000000000 */
[----:B------:R-:W-:Y:S01]  /*3670*/  IMAD.SHL.U32 R18, R18, 0x800000, RZ ;  /* 0x0080000012127824 */ /* 0x000fe200078e00ff */
[----:B------:R0:W1:Y:S02]  /*3680*/  MUFU.EX2 R49, R14 ;  /* 0x0000000e00317308 */ /* 0x0000640000000800 */
[----:B------:R-:W-:-:S04]  /*3690*/  FFMA R2, R47, 1.4426950216293334961, -R2 ;  /* 0x3fb8aa3b2f027823 */ /* 0x000fc80000000802 */
[----:B------:R-:W-:Y:S01]  /*36a0*/  FFMA R8, R47, 1.925963033500011079e-08, R2 ;  /* 0x32a570602f087823 */ /* 0x000fe20000000002 */
[-C--:B------:R-:W-:Y:S01]  /*36b0*/  FFMA.SAT R2, R21, R6.reuse, 0.5 ;  /* 0x3f00000015027423 */ /* 0x080fe20000002006 */
[----:B------:R-:W2:Y:S01]  /*36c0*/  MUFU.EX2 R47, R12 ;  /* 0x0000000c002f7308 */ /* 0x000ea20000000800 */
[----:B0-----:R-:W-:Y:S02]  /*36d0*/  FFMA.SAT R14, R17, R6, 0.5 ;  /* 0x3f000000110e7423 */ /* 0x001fe40000002006 */
[-C--:B------:R-:W-:Y:S02]  /*36e0*/  FFMA.RM R2, R2, R7.reuse, 12582913 ;  /* 0x4b40000102027423 */ /* 0x080fe40000004007 */
[----:B------:R-:W-:Y:S02]  /*36f0*/  FFMA.RM R14, R14, R7, 12582913 ;  /* 0x4b4000010e0e7423 */ /* 0x000fe40000004007 */
[C---:B------:R-:W-:Y:S01]  /*3700*/  FADD R10, R2.reuse, -12583039 ;  /* 0xcb40007f020a7421 */ /* 0x040fe20000000000 */
[----:B------:R-:W-:Y:S01]  /*3710*/  SHF.L.U32 R2, R2, 0x17, RZ ;  /* 0x0000001702027819 */ /* 0x000fe200000006ff */
[----:B-1----:R-:W-:-:S02]  /*3720*/  FMUL R20, R20, R49 ;  /* 0x0000003114147220 */ /* 0x002fc40000400000 */
[----:B------:R-:W-:-:S04]  /*3730*/  FFMA R10, R21, 1.4426950216293334961, -R10 ;  /* 0x3fb8aa3b150a7823 */ /* 0x000fc8000000080a */
[----:B------:R-:W-:Y:S01]  /*3740*/  FFMA R40, R21, 1.925963033500011079e-08, R10 ;  /* 0x32a5706015287823 */ /* 0x000fe2000000000a */
[-C--:B------:R-:W-:Y:S01]  /*3750*/  FFMA.SAT R10, R45, R6.reuse, 0.5 ;  /* 0x3f0000002d0a7423 */ /* 0x080fe20000002006 */
[----:B--2---:R-:W-:Y:S02]  /*3760*/  FMUL R21, R4, R47 ;  /* 0x0000002f04157220 */ /* 0x004fe40000400000 */
[----:B------:R0:W1:Y:S01]  /*3770*/  MUFU.EX2 R47, R8 ;  /* 0x00000008002f7308 */ /* 0x0000620000000800 */
[----:B------:R-:W-:Y:S01]  /*3780*/  FFMA.RM R44, R10, R7, 12582913 ;  /* 0x4b4000010a2c7423 */ /* 0x000fe20000004007 */
[----:B------:R-:W-:-:S03]  /*3790*/  FFMA.SAT R10, R19, R6, 0.5 ;  /* 0x3f000000130a7423 */ /* 0x000fc60000002006 */
[----:B------:R-:W-:Y:S01]  /*37a0*/  FADD R4, R44, -12583039 ;  /* 0xcb40007f2c047421 */ /* 0x000fe20000000000 */
[----:B------:R-:W-:-:S03]  /*37b0*/  FFMA.RM R10, R10, R7, 12582913 ;  /* 0x4b4000010a0a7423 */ /* 0x000fc60000004007 */
[----:B------:R-:W-:Y:S01]  /*37c0*/  FFMA R4, R45, 1.4426950216293334961, -R4 ;  /* 0x3fb8aa3b2d047823 */ /* 0x000fe20000000804 */
[----:B0-----:R-:W-:-:S03]  /*37d0*/  FFMA.SAT R8, R39, R6, 0.5 ;  /* 0x3f00000027087423 */ /* 0x001fc60000002006 */
[----:B------:R-:W-:Y:S01]  /*37e0*/  FFMA R12, R45, 1.925963033500011079e-08, R4 ;  /* 0x32a570602d0c7823 */ /* 0x000fe20000000004 */
[----:B------:R-:W-:Y:S01]  /*37f0*/  FADD R4, R10, -12583039 ;  /* 0xcb40007f0a047421 */ /* 0x000fe20000000000 */
[----:B------:R-:W0:Y:S01]  /*3800*/  MUFU.EX2 R45, R16 ;  /* 0x00000010002d7308 */ /* 0x000e220000000800 */
[----:B------:R-:W-:Y:S01]  /*3810*/  FFMA.RM R8, R8, R7, 12582913 ;  /* 0x4b40000108087423 */ /* 0x000fe20000004007 */
[----:B-1----:R-:W-:Y:S01]  /*3820*/  FMUL R18, R18, R47 ;  /* 0x0000002f12127220 */ /* 0x002fe20000400000 */
[----:B------:R-:W-:-:S04]  /*3830*/  FFMA R4, R19, 1.4426950216293334961, -R4 ;  /* 0x3fb8aa3b13047823 */ /* 0x000fc80000000804 */
[----:B------:R-:W-:Y:S01]  /*3840*/  FFMA R46, R19, 1.925963033500011079e-08, R4 ;  /* 0x32a57060132e7823 */ /* 0x000fe20000000004 */
[----:B------:R-:W-:-:S04]  /*3850*/  FFMA.SAT R4, R41, R6, 0.5 ;  /* 0x3f00000029047423 */ /* 0x000fc80000002006 */
[----:B------:R-:W-:Y:S01]  /*3860*/  FFMA.RM R48, R4, R7, 12582913 ;  /* 0x4b40000104307423 */ /* 0x000fe20000004007 */
[----:B------:R-:W-:Y:S01]  /*3870*/  MUFU.EX2 R46, R46 ;  /* 0x0000002e002e7308 */ /* 0x000fe20000000800 */
[----:B0-----:R-:W-:Y:S02]  /*3880*/  FMUL R19, R0, R45 ;  /* 0x0000002d00137220 */ /* 0x001fe40000400000 */
[----:B------:R-:W-:-:S05]  /*3890*/  FADD R0, R48, -12583039 ;  /* 0xcb40007f30007421 */ /* 0x000fca0000000000 */
[----:B------:R-:W-:Y:S01]  /*38a0*/  MUFU.EX2 R45, R12 ;  /* 0x0000000c002d7308 */ /* 0x000fe20000000800 */
[----:B------:R-:W-:-:S04]  /*38b0*/  FFMA R0, R41, 1.4426950216293334961, -R0 ;  /* 0x3fb8aa3b29007823 */ /* 0x000fc80000000800 */
[----:B------:R-:W-:Y:S01]  /*38c0*/  FFMA R16, R41, 1.925963033500011079e-08, R0 ;  /* 0x32a5706029107823 */ /* 0x000fe20000000000 */
[----:B------:R-:W-:Y:S02]  /*38d0*/  FFMA.SAT R0, R5, R6, 0.5 ;  /* 0x3f00000005007423 */ /* 0x000fe40000002006 */
[----:B------:R-:W0:Y:S02]  /*38e0*/  MUFU.EX2 R41, R40 ;  /* 0x0000002800297308 */ /* 0x000e240000000800 */
[----:B------:R-:W-:-:S04]  /*38f0*/  FFMA.RM R0, R0, R7, 12582913 ;  /* 0x4b40000100007423 */ /* 0x000fc80000004007 */
[C---:B------:R-:W-:Y:S01]  /*3900*/  FADD R4, R0.reuse, -12583039 ;  /* 0xcb40007f00047421 */ /* 0x040fe20000000000 */
[----:B------:R-:W-:-:S03]  /*3910*/  SHF.L.U32 R0, R0, 0x17, RZ ;  /* 0x0000001700007819 */ /* 0x000fc600000006ff */
[----:B------:R-:W-:-:S04]  /*3920*/  FFMA R4, R5, 1.4426950216293334961, -R4 ;  /* 0x3fb8aa3b05047823 */ /* 0x000fc80000000804 */
[----:B------:R-:W-:Y:S01]  /*3930*/  FFMA R47, R5, 1.925963033500011079e-08, R4 ;  /* 0x32a57060052f7823 */ /* 0x000fe20000000004 */
[----:B------:R-:W-:Y:S01]  /*3940*/  SHF.L.U32 R4, R44, 0x17, RZ ;  /* 0x000000172c047819 */ /* 0x000fe200000006ff */
[----:B------:R-:W-:Y:S01]  /*3950*/  FFMA.SAT R44, R9, R6, 0.5 ;  /* 0x3f000000092c7423 */ /* 0x000fe20000002006 */
[----:B0-----:R-:W-:Y:S01]  /*3960*/  FMUL R5, R2, R41 ;  /* 0x0000002902057220 */ /* 0x001fe20000400000 */
[----:B------:R-:W-:Y:S01]  /*3970*/  FADD R2, R8, -12583039 ;  /* 0xcb40007f08027421 */ /* 0x000fe20000000000 */
[----:B------:R-:W-:Y:S01]  /*3980*/  MUFU.EX2 R41, R16 ;  /* 0x0000001000297308 */ /* 0x000fe20000000800 */
[----:B------:R-:W-:Y:S01]  /*3990*/  FMUL R4, R4, R45 ;  /* 0x0000002d04047220 */ /* 0x000fe20000400000 */
[----:B------:R-:W-:Y:S02]  /*39a0*/  IMAD.SHL.U32 R8, R8, 0x800000, RZ ;  /* 0x0080000008087824 */ /* 0x000fe400078e00ff */
        /* <DEDUP_REMOVED lines=9> */
[----:B------:R-:W-:Y:S01]  /*3a40*/  SHF.L.U32 R3, R10, 0x17, RZ ;  /* 0x000000170a037819 */ /* 0x000fe200000006ff */
[----:B------:R-:W-:Y:S01]  /*3a50*/  FADD R10, R14, -12583039 ;  /* 0xcb40007f0e0a7421 */ /* 0x000fe20000000000 */
[----:B------:R-:W-:Y:S01]  /*3a60*/  SHF.L.U32 R2, R48, 0x17, RZ ;  /* 0x0000001730027819 */ /* 0x000fe200000006ff */
[----:B0-----:R-:W-:Y:S02]  /*3a70*/  FMUL R0, R0, R47 ;  /* 0x0000002f00007220 */ /* 0x001fe40000400000 */
[----:B------:R-:W-:Y:S01]  /*3a80*/  FFMA R10, R17, 1.4426950216293334961, -R10 ;  /* 0x3fb8aa3b110a7823 */ /* 0x000fe2000000080a */
[----:B------:R-:W0:Y:S01]  /*3a90*/  MUFU.EX2 R38, R38 ;  /* 0x0000002600267308 */ /* 0x000e220000000800 */
[----:B------:R-:W-:Y:S01]  /*3aa0*/  FMUL R2, R2, R41 ;  /* 0x0000002902027220 */ /* 0x000fe20000400000 */
[----:B------:R-:W-:Y:S01]  /*3ab0*/  FMUL R3, R3, R46 ;  /* 0x0000002e03037220 */ /* 0x000fe20000400000 */
[----:B------:R-:W-:Y:S01]  /*3ac0*/  FFMA R17, R17, 1.925963033500011079e-08, R10 ;  /* 0x32a5706011117823 */ /* 0x000fe2000000000a */
[----:B------:R-:W-:-:S04]  /*3ad0*/  FFMA.SAT R10, R15, R6, 0.5 ;  /* 0x3f0000000f0a7423 */ /* 0x000fc80000002006 */
[----:B------:R-:W-:Y:S01]  /*3ae0*/  FFMA.RM R16, R10, R7, 12582913 ;  /* 0x4b4000010a107423 */ /* 0x000fe20000004007 */
[----:B------:R-:W1:Y:S03]  /*3af0*/  MUFU.EX2 R17, R17 ;  /* 0x0000001100117308 */ /* 0x000e660000000800 */
[----:B------:R-:W-:-:S04]  /*3b00*/  FADD R10, R16, -12583039 ;  /* 0xcb40007f100a7421 */ /* 0x000fc80000000000 */
[----:B------:R-:W-:-:S04]  /*3b10*/  FFMA R10, R15, 1.4426950216293334961, -R10 ;  /* 0x3fb8aa3b0f0a7823 */ /* 0x000fc8000000080a */
[----:B------:R-:W-:Y:S01]  /*3b20*/  FFMA R40, R15, 1.925963033500011079e-08, R10 ;  /* 0x32a570600f287823 */ /* 0x000fe2000000000a */
[----:B------:R-:W-:-:S04]  /*3b30*/  FFMA.SAT R10, R13, R6, 0.5 ;  /* 0x3f0000000d0a7423 */ /* 0x000fc80000002006 */
[----:B------:R-:W-:Y:S01]  /*3b40*/  FFMA.RM R15, R10, R7, 12582913 ;  /* 0x4b4000010a0f7423 */ /* 0x000fe20000004007 */
[----:B------:R-:W2:Y:S03]  /*3b50*/  MUFU.EX2 R40, R40 ;  /* 0x0000002800287308 */ /* 0x000ea60000000800 */
[C---:B------:R-:W-:Y:S01]  /*3b60*/  FADD R10, R15.reuse, -12583039 ;  /* 0xcb40007f0f0a7421 */ /* 0x040fe20000000000 */
[----:B------:R-:W-:-:S03]  /*3b70*/  SHF.L.U32 R15, R15, 0x17, RZ ;  /* 0x000000170f0f7819 */ /* 0x000fc600000006ff */
[----:B------:R-:W-:-:S04]  /*3b80*/  FFMA R10, R13, 1.4426950216293334961, -R10 ;  /* 0x3fb8aa3b0d0a7823 */ /* 0x000fc8000000080a */
[----:B------:R-:W-:Y:S01]  /*3b90*/  FFMA R41, R13, 1.925963033500011079e-08, R10 ;  /* 0x32a570600d297823 */ /* 0x000fe2000000000a */
[----:B------:R-:W-:Y:S01]  /*3ba0*/  FFMA.SAT R10, R11, R6, 0.5 ;  /* 0x3f0000000b0a7423 */ /* 0x000fe20000002006 */
[-C--:B------:R-:W-:Y:S02]  /*3bb0*/  FFMA.RM R13, R44, R7.reuse, 12582913 ;  /* 0x4b4000012c0d7423 */ /* 0x080fe40000004007 */
[----:B------:R-:W3:Y:S01]  /*3bc0*/  MUFU.EX2 R44, R41 ;  /* 0x00000029002c7308 */ /* 0x000ee20000000800 */
[----:B------:R-:W-:Y:S01]  /*3bd0*/  FFMA.RM R6, R10, R7, 12582913 ;  /* 0x4b4000010a067423 */ /* 0x000fe20000004007 */
[----:B------:R-:W-:-:S03]  /*3be0*/  FADD R7, RZ, R35 ;  /* 0x00000023ff077221 */ /* 0x000fc60000000000 */
[----:B------:R-:W-:-:S04]  /*3bf0*/  FADD R10, R6, -12583039 ;  /* 0xcb40007f060a7421 */ /* 0x000fc80000000000 */
[----:B------:R-:W-:-:S04]  /*3c00*/  FFMA R10, R11, 1.4426950216293334961, -R10 ;  /* 0x3fb8aa3b0b0a7823 */ /* 0x000fc8000000080a */
[----:B------:R-:W-:Y:S01]  /*3c10*/  FFMA R45, R11, 1.925963033500011079e-08, R10 ;  /* 0x32a570600b2d7823 */ /* 0x000fe2000000000a */
[C---:B------:R-:W-:Y:S01]  /*3c20*/  FADD R10, R13.reuse, -12583039 ;  /* 0xcb40007f0d0a7421 */ /* 0x040fe20000000000 */
[----:B------:R-:W-:-:S03]  /*3c30*/  IMAD.SHL.U32 R13, R13, 0x800000, RZ ;  /* 0x008000000d0d7824 */ /* 0x000fc600078e00ff */
[----:B------:R-:W-:-:S04]  /*3c40*/  FFMA R10, R9, 1.4426950216293334961, -R10 ;  /* 0x3fb8aa3b090a7823 */ /* 0x000fc8000000080a */
[----:B------:R-:W-:Y:S01]  /*3c50*/  FFMA R11, R9, 1.925963033500011079e-08, R10 ;  /* 0x32a57060090b7823 */ /* 0x000fe2000000000a */
        /* <DEDUP_REMOVED lines=23> */
[----:B------:R-:W-:Y:S02]  /*3dd0*/  SHF.L.U32 R8, R14, 0x17, RZ ;  /* 0x000000170e087819 */ /* 0x000fe400000006ff */
[----:B------:R-:W0:Y:S01]  /*3de0*/  MUFU.EX2 R14, R45 ;  /* 0x0000002d000e7308 */ /* 0x000e220000000800 */
[----:B------:R-:W-:Y:S02]  /*3df0*/  FADD R7, R7, R2 ;  /* 0x0000000207077221 */ /* 0x000fe40000000000 */
[----:B-1----:R-:W-:Y:S02]  /*3e00*/  FMUL R8, R8, R17 ;  /* 0x0000001108087220 */ /* 0x002fe40000400000 */
[----:B------:R-:W-:-:S04]  /*3e10*/  FADD R7, R7, R0 ;  /* 0x0000000007077221 */ /* 0x000fc80000000000 */
[----:B------:R-:W-:Y:S01]  /*3e20*/  FADD R12, R7, R10 ;  /* 0x0000000a070c7221 */ /* 0x000fe20000000000 */
[----:B------:R-:W-:Y:S02]  /*3e30*/  SHF.L.U32 R7, R16, 0x17, RZ ;  /* 0x0000001710077819 */ /* 0x000fe400000006ff */
[----:B------:R-:W1:Y:S01]  /*3e40*/  MUFU.EX2 R16, R11 ;  /* 0x0000000b00107308 */ /* 0x000e620000000800 */
[----:B------:R-:W-:Y:S02]  /*3e50*/  FADD R17, R12, R9 ;  /* 0x000000090c117221 */ /* 0x000fe40000000000 */
[----:B--2---:R-:W-:Y:S02]  /*3e60*/  FMUL R7, R7, R40 ;  /* 0x0000002807077220 */ /* 0x004fe40000400000 */
[----:B------:R-:W-:Y:S01]  /*3e70*/  FADD R12, R17, R8 ;  /* 0x00000008110c7221 */ /* 0x000fe20000000000 */
[----:B------:R-:W-:Y:S01]  /*3e80*/  SHF.L.U32 R17, R6, 0x17, RZ ;  /* 0x0000001706117819 */ /* 0x000fe200000006ff */
[----:B---3--:R-:W-:-:S02]  /*3e90*/  FMUL R6, R15, R44 ;  /* 0x0000002c0f067220 */ /* 0x008fc40000400000 */
[----:B------:R-:W-:Y:S02]  /*3ea0*/  FADD R15, R12, R7 ;  /* 0x000000070c0f7221 */ /* 0x000fe40000000000 */
[----:B0-----:R-:W-:Y:S02]  /*3eb0*/  FMUL R17, R17, R14 ;  /* 0x0000000e11117220 */ /* 0x001fe40000400000 */
        /* <DEDUP_REMOVED lines=13> */
.L_x_25875:
        /* <DEDUP_REMOVED lines=12> */
[----:B0-----:R-:W-:Y:S05]  /*4050*/  CALL.REL.NOINC `($__internal_415_$__cuda_sm3x_div_rn_noftz_f32_slowpath) ;  /* 0x0000003c004c7944 */ /* 0x001fea0003c00000 */
[----:B------:R-:W-:-:S07]  /*4060*/  MOV R14, R11 ;  /* 0x0000000b000e7202 */ /* 0x000fce0000000f00 */
.L_x_25804:
[----:B------:R-:W-:Y:S05]  /*4070*/  BSYNC.RECONVERGENT B2 ;  /* 0x0000000000027941 */ /* 0x000fea0003800200 */
.L_x_25803:
        /* <DEDUP_REMOVED lines=12> */
[----:B0-----:R-:W-:Y:S05]  /*4140*/  CALL.REL.NOINC `($__internal_415_$__cuda_sm3x_div_rn_noftz_f32_slowpath) ;  /* 0x0000003c00107944 */ /* 0x001fea0003c00000 */
[----:B------:R-:W-:-:S07]  /*4150*/  MOV R15, R11 ;  /* 0x0000000b000f7202 */ /* 0x000fce0000000f00 */
.L_x_25806:
[----:B------:R-:W-:Y:S05]  /*4160*/  BSYNC.RECONVERGENT B2 ;  /* 0x0000000000027941 */ /* 0x000fea0003800200 */
.L_x_25805:
        /* <DEDUP_REMOVED lines=12> */
[----:B0-----:R-:W-:Y:S05]  /*4230*/  CALL.REL.NOINC `($__internal_415_$__cuda_sm3x_div_rn_noftz_f32_slowpath) ;  /* 0x0000003800d47944 */ /* 0x001fea0003c00000 */
[----:B------:R-:W-:-:S07]  /*4240*/  MOV R38, R11 ;  /* 0x0000000b00267202 */ /* 0x000fce0000000f00 */
.L_x_25808:
[----:B------:R-:W-:Y:S05]  /*4250*/  BSYNC.RECONVERGENT B2 ;  /* 0x0000000000027941 */ /* 0x000fea0003800200 */
.L_x_25807:
        /* <DEDUP_REMOVED lines=14> */
.L_x_25810:
[----:B------:R-:W-:Y:S05]  /*4340*/  BSYNC.RECONVERGENT B2 ;  /* 0x0000000000027941 */ /* 0x000fea0003800200 */
.L_x_25809:
        /* <DEDUP_REMOVED lines=13> */
[----:B------:R-:W-:-:S07]  /*4420*/  IMAD.MOV.U32 R32, RZ, RZ, R11 ;  /* 0x000000ffff207224 */ /* 0x000fce00078e000b */
.L_x_25812:
[----:B------:R-:W-:Y:S05]  /*4430*/  BSYNC.RECONVERGENT B2 ;  /* 0x0000000000027941 */ /* 0x000fea0003800200 */
.L_x_25811:
        /* <DEDUP_REMOVED lines=14> */
.L_x_25814:
[----:B------:R-:W-:Y:S05]  /*4520*/  BSYNC.RECONVERGENT B2 ;  /* 0x0000000000027941 */ /* 0x000fea0003800200 */
.L_x_25813:
        /* <DEDUP_REMOVED lines=14> */
.L_x_25816:
[----:B------:R-:W-:Y:S05]  /*4610*/  BSYNC.RECONVERGENT B2 ;  /* 0x0000000000027941 */ /* 0x000fea0003800200 */
.L_x_25815:
        /* <DEDUP_REMOVED lines=12> */
[----:B0-----:R-:W-:Y:S05]  /*46e0*/  CALL.REL.NOINC `($__internal_415_$__cuda_sm3x_div_rn_noftz_f32_slowpath) ;  /* 0x0000003400a87944 */ /* 0x001fea0003c00000 */
[----:B------:R-:W-:-:S07]  /*46f0*/  MOV R31, R11 ;  /* 0x0000000b001f7202 */ /* 0x000fce0000000f00 */
.L_x_25818:
[----:B------:R-:W-:Y:S05]  /*4700*/  BSYNC.RECONVERGENT B2 ;  /* 0x0000000000027941 */ /* 0x000fea0003800200 */
.L_x_25817:
        /* <DEDUP_REMOVED lines=14> */
.L_x_25820:
[----:B------:R-:W-:Y:S05]  /*47f0*/  BSYNC.RECONVERGENT B2 ;  /* 0x0000000000027941 */ /* 0x000fea0003800200 */
.L_x_25819:
        /* <DEDUP_REMOVED lines=14> */
.L_x_25822:
[----:B------:R-:W-:Y:S05]  /*48e0*/  BSYNC.RECONVERGENT B2 ;  /* 0x0000000000027941 */ /* 0x000fea0003800200 */
.L_x_25821:
        /* <DEDUP_REMOVED lines=14> */
.L_x_25824:
[----:B------:R-:W-:Y:S05]  /*49d0*/  BSYNC.RECONVERGENT B2 ;  /* 0x0000000000027941 */ /* 0x000fea0003800200 */
.L_x_25823:
        /* <DEDUP_REMOVED lines=14> */
.L_x_25826:
[----:B------:R-:W-:Y:S05]  /*4ac0*/  BSYNC.RECONVERGENT B2 ;  /* 0x0000000000027941 */ /* 0x000fea0003800200 */
.L_x_25825:
        /* <DEDUP_REMOVED lines=14> */
.L_x_25828:
[----:B------:R-:W-:Y:S05]  /*4bb0*/  BSYNC.RECONVERGENT B2 ;  /* 0x0000000000027941 */ /* 0x000fea0003800200 */
.L_x_25827:
        /* <DEDUP_REMOVED lines=14> */
.L_x_25830:
[----:B------:R-:W-:Y:S05]  /*4ca0*/  BSYNC.RECONVERGENT B2 ;  /* 0x0000000000027941 */ /* 0x000fea0003800200 */
.L_x_25829:
        /* <DEDUP_REMOVED lines=14> */
.L_x_25832:
[----:B------:R-:W-:Y:S05]  /*4d90*/  BSYNC.RECONVERGENT B2 ;  /* 0x0000000000027941 */ /* 0x000fea0003800200 */
.L_x_25831:
        /* <DEDUP_REMOVED lines=14> */
.L_x_25834:
[----:B------:R-:W-:Y:S05]  /*4e80*/  BSYNC.RECONVERGENT B2 ;  /* 0x0000000000027941 */ /* 0x000fea0003800200 */
.L_x_25833:
        /* <DEDUP_REMOVED lines=14> */
.L_x_25836:
[----:B------:R-:W-:Y:S05]  /*4f70*/  BSYNC.RECONVERGENT B2 ;  /* 0x0000000000027941 */ /* 0x000fea0003800200 */
.L_x_25835:
        /* <DEDUP_REMOVED lines=14> */
.L_x_25838:
[----:B------:R-:W-:Y:S05]  /*5060*/  BSYNC.RECONVERGENT B2 ;  /* 0x0000000000027941 */ /* 0x000fea0003800200 */
.L_x_25837:
        /* <DEDUP_REMOVED lines=14> */
.L_x_25840:
[----:B------:R-:W-:Y:S05]  /*5150*/  BSYNC.RECONVERGENT B2 ;  /* 0x0000000000027941 */ /* 0x000fea0003800200 */
.L_x_25839:
        /* <DEDUP_REMOVED lines=14> */
.L_x_25842:
[----:B------:R-:W-:Y:S05]  /*5240*/  BSYNC.RECONVERGENT B2 ;  /* 0x0000000000027941 */ /* 0x000fea0003800200 */
.L_x_25841:
        /* <DEDUP_REMOVED lines=14> */
.L_x_25844:
[----:B------:R-:W-:Y:S05]  /*5330*/  BSYNC.RECONVERGENT B2 ;  /* 0x0000000000027941 */ /* 0x000fea0003800200 */
.L_x_25843:
        /* <DEDUP_REMOVED lines=14> */
.L_x_25846:
[----:B------:R-:W-:Y:S05]  /*5420*/  BSYNC.RECONVERGENT B2 ;  /* 0x0000000000027941 */ /* 0x000fea0003800200 */
.L_x_25845:
        /* <DEDUP_REMOVED lines=14> */
.L_x_25848:
[----:B------:R-:W-:Y:S05]  /*5510*/  BSYNC.RECONVERGENT B2 ;  /* 0x0000000000027941 */ /* 0x000fea0003800200 */
.L_x_25847:
        /* <DEDUP_REMOVED lines=14> */
.L_x_25850:
[----:B------:R-:W-:Y:S05]  /*5600*/  BSYNC.RECONVERGENT B2 ;  /* 0x0000000000027941 */ /* 0x000fea0003800200 */
.L_x_25849:
        /* <DEDUP_REMOVED lines=14> */
.L_x_25852:
[----:B------:R-:W-:Y:S05]  /*56f0*/  BSYNC.RECONVERGENT B2 ;  /* 0x0000000000027941 */ /* 0x000fea0003800200 */
.L_x_25851:
        /* <DEDUP_REMOVED lines=12> */
[----:B------:R-:W-:Y:S05]  /*57c0*/  CALL.REL.NOINC `($__internal_415_$__cuda_sm3x_div_rn_noftz_f32_slowpath) ;  /* 0x0000002400707944 */ /* 0x000fea0003c00000 */
[----:B------:R-:W-:-:S07]  /*57d0*/  IMAD.MOV.U32 R41, RZ, RZ, R11 ;  /* 0x000000ffff297224 */ /* 0x000fce00078e000b */
.L_x_25854:
[----:B------:R-:W-:Y:S05]  /*57e0*/  BSYNC.RECONVERGENT B2 ;  /* 0x0000000000027941 */ /* 0x000fea0003800200 */
.L_x_25853:
        /* <DEDUP_REMOVED lines=12> */
[----:B------:R-:W-:Y:S05]  /*58b0*/  CALL.REL.NOINC `($__internal_415_$__cuda_sm3x_div_rn_noftz_f32_slowpath) ;  /* 0x0000002400347944 */ /* 0x000fea0003c00000 */
[----:B------:R-:W-:-:S07]  /*58c0*/  MOV R8, R11 ;  /* 0x0000000b00087202 */ /* 0x000fce0000000f00 */
.L_x_25856:
[----:B------:R-:W-:Y:S05]  /*58d0*/  BSYNC.RECONVERGENT B2 ;  /* 0x0000000000027941 */ /* 0x000fea0003800200 */
.L_x_25855:
        /* <DEDUP_REMOVED lines=14> */
.L_x_25858:
[----:B------:R-:W-:Y:S05]  /*59c0*/  BSYNC.RECONVERGENT B2 ;  /* 0x0000000000027941 */ /* 0x000fea0003800200 */
.L_x_25857:
        /* <DEDUP_REMOVED lines=12> */
[----:B------:R-:W-:Y:S05]  /*5a90*/  CALL.REL.NOINC `($__internal_415_$__cuda_sm3x_div_rn_noftz_f32_slowpath) ;  /* 0x0000002000bc7944 */ /* 0x000fea0003c00000 */
[----:B------:R-:W-:-:S07]  /*5aa0*/  MOV R6, R11 ;  /* 0x0000000b00067202 */ /* 0x000fce0000000f00 */
.L_x_25860:
[----:B------:R-:W-:Y:S05]  /*5ab0*/  BSYNC.RECONVERGENT B2 ;  /* 0x0000000000027941 */ /* 0x000fea0003800200 */
.L_x_25859:
        /* <DEDUP_REMOVED lines=14> */
.L_x_25862:
[----:B------:R-:W-:Y:S05]  /*5ba0*/  BSYNC.RECONVERGENT B2 ;  /* 0x0000000000027941 */ /* 0x000fea0003800200 */
.L_x_25861:
        /* <DEDUP_REMOVED lines=33> */
[----:B------:R-:W-:Y:S02]  /*5dc0*/  IADD3 R10, P1, PT, R12, 0x80, RZ ;  /* 0x000000800c0a7810 */ /* 0x000fe40007f3e0ff */
[----:B------:R-:W-:Y:S02]  /*5dd0*/  IADD3 R34, P0, PT, R34, UR42, RZ ;  /* 0x0000002a22227c10 */ /* 0x000fe4000ff1e0ff */
[----:B------:R-:W-:Y:S02]  /*5de0*/  IADD3.X R13, PT, PT, RZ, R0, RZ, P1, !PT ;  /* 0x00000000ff0d7210 */ /* 0x000fe40000ffe4ff */
[----:B------:R-:W-:-:S02]  /*5df0*/  IADD3.X R35, PT, PT, R35, UR43, RZ, P0, !PT ;  /* 0x0000002b23237c10 */ /* 0x000fc400087fe4ff */
[----:B0-----:R-:W-:-:S03]  /*5e00*/  LEA.HI R15, P0, R13, R10, RZ, 0x1 ;  /* 0x0000000a0d0f7211 */ /* 0x001fc600078108ff */
[----:B------:R0:W-:Y:S01]  /*5e10*/  STG.E.64 desc[UR4][R34.64], R38 ;  /* 0x0000002622007986 */ /* 0x0001e2000c101b04 */
[----:B------:R-:W-:Y:S02]  /*5e20*/  IADD3.X R16, PT, PT, RZ, R13, RZ, P0, !PT ;  /* 0x0000000dff107210 */ /* 0x000fe400007fe4ff */
[C---:B------:R-:W-:Y:S02]  /*5e30*/  SHF.L.U32 R14, R15.reuse, 0x2, RZ ;  /* 0x000000020f0e7819 */ /* 0x040fe400000006ff */
[----:B------:R-:W-:Y:S02]  /*5e40*/  IADD3 R10, P0, PT, R12, 0xc0, RZ ;  /* 0x000000c00c0a7810 */ /* 0x000fe40007f1e0ff */
[----:B------:R-:W-:Y:S02]  /*5e50*/  SHF.L.U64.HI R15, R15, 0x2, R16 ;  /* 0x000000020f0f7819 */ /* 0x000fe40000010210 */
[----:B------:R-:W-:Y:S02]  /*5e60*/  LOP3.LUT R14, R14, 0xfffffff8, RZ, 0xc0, !PT ;  /* 0xfffffff80e0e7812 */ /* 0x000fe400078ec0ff */
[----:B------:R-:W-:-:S02]  /*5e70*/  IADD3 R16, P2, PT, R12, 0x100, RZ ;  /* 0x000001000c107810 */ /* 0x000fc40007f5e0ff */
[-C--:B------:R-:W-:Y:S02]  /*5e80*/  IADD3.X R13, PT, PT, RZ, R0.reuse, RZ, P0, !PT ;  /* 0x00000000ff0d7210 */ /* 0x080fe400007fe4ff */
[----:B------:R-:W-:Y:S02]  /*5e90*/  IADD3 R14, P0, PT, R14, UR42, RZ ;  /* 0x0000002a0e0e7c10 */ /* 0x000fe4000ff1e0ff */
[----:B------:R-:W-:Y:S02]  /*5ea0*/  IADD3.X R17, PT, PT, RZ, R0, RZ, P2, !PT ;  /* 0x00000000ff117210 */ /* 0x000fe400017fe4ff */
[----:B------:R-:W-:Y:S02]  /*5eb0*/  LEA.HI R10, P1, R13, R10, RZ, 0x1 ;  /* 0x0000000a0d0a7211 */ /* 0x000fe400078308ff */
[----:B------:R-:W-:Y:S02]  /*5ec0*/  IADD3.X R15, PT, PT, R15, UR43, RZ, P0, !PT ;  /* 0x0000002b0f0f7c10 */ /* 0x000fe400087fe4ff */
[----:B------:R-:W-:-:S02]  /*5ed0*/  LEA.HI R16, P0, R17, R16, RZ, 0x1 ;  /* 0x0000001011107211 */ /* 0x000fc400078108ff */
[----:B0-----:R-:W-:Y:S01]  /*5ee0*/  IADD3.X R35, PT, PT, RZ, R13, RZ, P1, !PT ;  /* 0x0000000dff237210 */ /* 0x001fe20000ffe4ff */
[----:B------:R0:W-:Y:S01]  /*5ef0*/  STG.E.64 desc[UR4][R14.64], R32 ;  /* 0x000000200e007986 */ /* 0x0001e2000c101b04 */
[C---:B------:R-:W-:Y:S01]  /*5f00*/  SHF.L.U32 R34, R10.reuse, 0x2, RZ ;  /* 0x000000020a227819 */ /* 0x040fe200000006ff */
[----:B------:R-:W-:Y:S01]  /*5f10*/  IMAD.X R17, RZ, RZ, R17, P0 ;  /* 0x000000ffff117224 */ /* 0x000fe200000e0611 */
[----:B------:R-:W-:Y:S02]  /*5f20*/  SHF.L.U64.HI R35, R10, 0x2, R35 ;  /* 0x000000020a237819 */ /* 0x000fe40000010223 */
[----:B------:R-:W-:Y:S02]  /*5f30*/  IADD3 R10, P0, PT, R12, 0x140, RZ ;  /* 0x000001400c0a7810 */ /* 0x000fe40007f1e0ff */
[----:B------:R-:W-:Y:S02]  /*5f40*/  SHF.L.U64.HI R17, R16, 0x2, R17 ;  /* 0x0000000210117819 */ /* 0x000fe40000010211 */
[----:B------:R-:W-:-:S02]  /*5f50*/  IADD3.X R13, PT, PT, RZ, R0, RZ, P0, !PT ;  /* 0x00000000ff0d7210 */ /* 0x000fc400007fe4ff */
[----:B------:R-:W-:Y:S02]  /*5f60*/  SHF.L.U32 R16, R16, 0x2, RZ ;  /* 0x0000000210107819 */ /* 0x000fe400000006ff */
[----:B------:R-:W-:Y:S02]  /*5f70*/  LOP3.LUT R34, R34, 0xfffffff8, RZ, 0xc0, !PT ;  /* 0xfffffff822227812 */ /* 0x000fe400078ec0ff */
[----:B0-----:R-:W-:Y:S02]  /*5f80*/  LEA.HI R32, P2, R13, R10, RZ, 0x1 ;  /* 0x0000000a0d207211 */ /* 0x001fe400078508ff */
[----:B------:R-:W-:Y:S02]  /*5f90*/  LOP3.LUT R16, R16, 0xfffffff8, RZ, 0xc0, !PT ;  /* 0xfffffff810107812 */ /* 0x000fe400078ec0ff */
[----:B------:R-:W-:Y:S02]  /*5fa0*/  IADD3.X R13, PT, PT, RZ, R13, RZ, P2, !PT ;  /* 0x0000000dff0d7210 */ /* 0x000fe400017fe4ff */
[----:B------:R-:W-:-:S02]  /*5fb0*/  IADD3 R14, P0, PT, R34, UR42, RZ ;  /* 0x0000002a220e7c10 */ /* 0x000fc4000ff1e0ff */
[----:B------:R-:W-:Y:S02]  /*5fc0*/  IADD3 R16, P1, PT, R16, UR42, RZ ;  /* 0x0000002a10107c10 */ /* 0x000fe4000ff3e0ff */
[C---:B------:R-:W-:Y:S02]  /*5fd0*/  SHF.L.U64.HI R10, R32.reuse, 0x2, R13 ;  /* 0x00000002200a7819 */ /* 0x040fe4000001020d */
[----:B------:R-:W-:Y:S02]  /*5fe0*/  SHF.L.U32 R32, R32, 0x2, RZ ;  /* 0x0000000220207819 */ /* 0x000fe400000006ff */
[----:B------:R-:W-:Y:S02]  /*5ff0*/  IADD3.X R15, PT, PT, R35, UR43, RZ, P0, !PT ;  /* 0x0000002b230f7c10 */ /* 0x000fe400087fe4ff */
[----:B------:R-:W-:Y:S02]  /*6000*/  IADD3.X R17, PT, PT, R17, UR43, RZ, P1, !PT ;  /* 0x0000002b11117c10 */ /* 0x000fe40008ffe4ff */
[----:B------:R-:W-:Y:S01]  /*6010*/  LOP3.LUT R32, R32, 0xfffffff8, RZ, 0xc0, !PT ;  /* 0xfffffff820207812 */ /* 0x000fe200078ec0ff */
[----:B------:R0:W-:Y:S01]  /*6020*/  STG.E.64 desc[UR4][R14.64], R30 ;  /* 0x0000001e0e007986 */ /* 0x0001e2000c101b04 */
[----:B------:R-:W-:-:S02]  /*6030*/  IADD3 R44, P0, PT, R12, 0x180, RZ ;  /* 0x000001800c2c7810 */ /* 0x000fc40007f1e0ff */
[C---:B------:R-:W-:Y:S01]  /*6040*/  IADD3 R39, P1, PT, R12.reuse, 0x1c0, RZ ;  /* 0x000001c00c277810 */ /* 0x040fe20007f3e0ff */
[----:B------:R1:W-:Y:S01]  /*6050*/  STG.E.64 desc[UR6][R16.64], R28 ;  /* 0x0000001c10007986 */ /* 0x0003e2000c101b06 */
[----:B------:R-:W-:Y:S02]  /*6060*/  IADD3 R35, P6, PT, R12, 0x200, RZ ;  /* 0x000002000c237810 */ /* 0x000fe40007fde0ff */
[----:B------:R-:W-:Y:S02]  /*6070*/  IADD3 R32, P2, PT, R32, UR42, RZ ;  /* 0x0000002a20207c10 */ /* 0x000fe4000ff5e0ff */
[-C--:B------:R-:W-:Y:S02]  /*6080*/  IADD3.X R45, PT, PT, RZ, R0.reuse, RZ, P0, !PT ;  /* 0x00000000ff2d7210 */ /* 0x080fe400007fe4ff */
[C---:B------:R-:W-:Y:S02]  /*6090*/  IADD3 R34, P5, PT, R12.reuse, 0x240, RZ ;  /* 0x000002400c227810 */ /* 0x040fe40007fbe0ff */
[----:B------:R-:W-:Y:S01]  /*60a0*/  IADD3.X R38, PT, PT, RZ, R0, RZ, P6, !PT ;  /* 0x00000000ff267210 */ /* 0x000fe200037fe4ff */
[----:B0-----:R-:W-:Y:S01]  /*60b0*/  IMAD.X R30, RZ, RZ, R0, P1 ;  /* 0x000000ffff1e7224 */ /* 0x001fe200008e0600 */
[----:B------:R-:W-:-:S02]  /*60c0*/  IADD3 R15, P4, PT, R12, 0x280, RZ ;  /* 0x000002800c0f7810 */ /* 0x000fc40007f9e0ff */
[----:B------:R-:W-:Y:S02]  /*60d0*/  IADD3.X R33, PT, PT, R10, UR43, RZ, P2, !PT ;  /* 0x0000002b0a217c10 */ /* 0x000fe400097fe4ff */
[----:B-1----:R-:W-:Y:S02]  /*60e0*/  LEA.HI R29, P6, R45, R44, RZ, 0x1 ;  /* 0x0000002c2d1d7211 */ /* 0x002fe400078d08ff */
[-C--:B------:R-:W-:Y:S01]  /*60f0*/  IADD3.X R31, PT, PT, RZ, R0.reuse, RZ, P5, !PT ;  /* 0x00000000ff1f7210 */ /* 0x080fe20002ffe4ff */
[----:B------:R0:W-:Y:S01]  /*6100*/  STG.E.64 desc[UR4][R32.64], R26 ;  /* 0x0000001a20007986 */ /* 0x0001e2000c101b04 */
[----:B------:R-:W-:Y:S02]  /*6110*/  LEA.HI R17, P5, R30, R39, RZ, 0x1 ;  /* 0x000000271e117211 */ /* 0x000fe400078b08ff */
[----:B------:R-:W-:Y:S02]  /*6120*/  IADD3.X R16, PT, PT, RZ, R0, RZ, P4, !PT ;  /* 0x00000000ff107210 */ /* 0x000fe400027fe4ff */
[----:B------:R-:W-:-:S02]  /*6130*/  IADD3.X R44, PT, PT, RZ, R45, RZ, P6, !PT ;  /* 0x0000002dff2c7210 */ /* 0x000fc400037fe4ff */
[----:B------:R-:W-:Y:S02]  /*6140*/  LEA.HI R28, P4, R38, R35, RZ, 0x1 ;  /* 0x00000023261c7211 */ /* 0x000fe400078908ff */
[C---:B------:R-:W-:Y:S02]  /*6150*/  IADD3 R14, P3, PT, R12.reuse, 0x2c0, RZ ;  /* 0x000002c00c0e7810 */ /* 0x040fe40007f7e0ff */
[C---:B------:R-:W-:Y:S02]  /*6160*/  IADD3 R13, P2, PT, R12.reuse, 0x300, RZ ;  /* 0x000003000c0d7810 */ /* 0x040fe40007f5e0ff */
[----:B------:R-:W-:Y:S02]  /*6170*/  IADD3 R10, P0, PT, R12, 0x340, RZ ;  /* 0x000003400c0a7810 */ /* 0x000fe40007f1e0ff */
[----:B0-----:R-:W-:Y:S02]  /*6180*/  IADD3.X R26, PT, PT, RZ, R30, RZ, P5, !PT ;  /* 0x0000001eff1a7210 */ /* 0x001fe40002ffe4ff */
[----:B------:R-:W-:-:S02]  /*6190*/  LEA.HI R30, P5, R31, R34, RZ, 0x1 ;  /* 0x000000221f1e7211 */ /* 0x000fc400078b08ff */
[----:B------:R-:W-:Y:S02]  /*61a0*/  LEA.HI R32, P6, R16, R15, RZ, 0x1 ;  /* 0x0000000f10207211 */ /* 0x000fe400078d08ff */
[C---:B------:R-:W-:Y:S02]  /*61b0*/  SHF.L.U64.HI R34, R29.reuse, 0x2, R44 ;  /* 0x000000021d227819 */ /* 0x040fe4000001022c */
[----:B------:R-:W-:Y:S01]  /*61c0*/  SHF.L.U32 R33, R29, 0x2, RZ ;  /* 0x000000021d217819 */ /* 0x000fe200000006ff */
[----:B------:R-:W-:Y:S01]  /*61d0*/  IMAD.X R29, RZ, RZ, R38, P4 ;  /* 0x000000ffff1d7224 */ /* 0x000fe200020e0626 */
[C---:B------:R-:W-:Y:S02]  /*61e0*/  SHF.L.U64.HI R27, R17.reuse, 0x2, R26 ;  /* 0x00000002111b7819 */ /* 0x040fe4000001021a */
[----:B------:R-:W-:Y:S02]  /*61f0*/  IADD3.X R31, PT, PT, RZ, R31, RZ, P5, !PT ;  /* 0x0000001fff1f7210 */ /* 0x000fe40002ffe4ff */
[----:B------:R-:W-:-:S02]  /*6200*/  SHF.L.U32 R26, R17, 0x2, RZ ;  /* 0x00000002111a7819 */ /* 0x000fc400000006ff */
[----:B------:R-:W-:Y:S02]  /*6210*/  IADD3.X R15, PT, PT, RZ, R16, RZ, P6, !PT ;  /* 0x00000010ff0f7210 */ /* 0x000fe400037fe4ff */
[----:B------:R-:W-:Y:S02]  /*6220*/  LOP3.LUT R16, R33, 0xfffffff8, RZ, 0xc0, !PT ;  /* 0xfffffff821107812 */ /* 0x000fe400078ec0ff */
[C---:B------:R-:W-:Y:S02]  /*6230*/  SHF.L.U64.HI R29, R28.reuse, 0x2, R29 ;  /* 0x000000021c1d7819 */ /* 0x040fe4000001021d */
[----:B------:R-:W-:Y:S02]  /*6240*/  SHF.L.U32 R28, R28, 0x2, RZ ;  /* 0x000000021c1c7819 */ /* 0x000fe400000006ff */
[C---:B------:R-:W-:Y:S02]  /*6250*/  SHF.L.U64.HI R31, R30.reuse, 0x2, R31 ;  /* 0x000000021e1f7819 */ /* 0x040fe4000001021f */
[----:B------:R-:W-:-:S02]  /*6260*/  SHF.L.U32 R30, R30, 0x2, RZ ;  /* 0x000000021e1e7819 */ /* 0x000fc400000006ff */
[----:B------:R-:W-:Y:S02]  /*6270*/  SHF.L.U64.HI R15, R32, 0x2, R15 ;  /* 0x00000002200f7819 */ /* 0x000fe4000001020f */
[----:B------:R-:W-:Y:S02]  /*6280*/  LOP3.LUT R26, R26, 0xfffffff8, RZ, 0xc0, !PT ;  /* 0xfffffff81a1a7812 */ /* 0x000fe400078ec0ff */
[----:B------:R-:W-:Y:S02]  /*6290*/  SHF.L.U32 R32, R32, 0x2, RZ ;  /* 0x0000000220207819 */ /* 0x000fe400000006ff */
[----:B------:R-:W-:Y:S02]  /*62a0*/  IADD3 R16, P5, PT, R16, UR42, RZ ;  /* 0x0000002a10107c10 */ /* 0x000fe4000ffbe0ff */
[----:B------:R-:W-:Y:S02]  /*62b0*/  LOP3.LUT R28, R28, 0xfffffff8, RZ, 0xc0, !PT ;  /* 0xfffffff81c1c7812 */ /* 0x000fe400078ec0ff */
[----:B------:R-:W-:-:S02]  /*62c0*/  LOP3.LUT R30, R30, 0xfffffff8, RZ, 0xc0, !PT ;  /* 0xfffffff81e1e7812 */ /* 0x000fc400078ec0ff */
[----:B------:R-:W-:Y:S02]  /*62d0*/  IADD3 R26, P4, PT, R26, UR42, RZ ;  /* 0x0000002a1a1a7c10 */ /* 0x000fe4000ff9e0ff */
[----:B------:R-:W-:Y:S02]  /*62e0*/  IADD3.X R17, PT, PT, R34, UR43, RZ, P5, !PT ;  /* 0x0000002b22117c10 */ /* 0x000fe4000affe4ff */
[----:B------:R-:W-:Y:S02]  /*62f0*/  LOP3.LUT R32, R32, 0xfffffff8, RZ, 0xc0, !PT ;  /* 0xfffffff820207812 */ /* 0x000fe400078ec0ff */
[----:B------:R-:W-:Y:S01]  /*6300*/  IADD3 R28, P6, PT, R28, UR42, RZ ;  /* 0x0000002a1c1c7c10 */ /* 0x000fe2000ffde0ff */
[----:B------:R0:W-:Y:S01]  /*6310*/  STG.E.64 desc[UR4][R16.64], R24 ;  /* 0x0000001810007986 */ /* 0x0001e2000c101b04 */
[----:B------:R-:W-:Y:S01]  /*6320*/  IADD3 R30, P5, PT, R30, UR42, RZ ;  /* 0x0000002a1e1e7c10 */ /* 0x000fe2000ffbe0ff */
[----:B------:R-:W1:Y:S01]  /*6330*/  LDCU UR4, c[0x0][0x370] ;  /* 0x00006e00ff0477ac */ /* 0x000e620008000800 */
[----:B------:R-:W-:-:S02]  /*6340*/  IADD3.X R27, PT, PT, R27, UR43, RZ, P4, !PT ;  /* 0x0000002b1b1b7c10 */ /* 0x000fc4000a7fe4ff */
[----:B------:R-:W-:Y:S02]  /*6350*/  IADD3 R32, P4, PT, R32, UR42, RZ ;  /* 0x0000002a20207c10 */ /* 0x000fe4000ff9e0ff */
[----:B------:R-:W-:Y:S01]  /*6360*/  IADD3.X R29, PT, PT, R29, UR43, RZ, P6, !PT ;  /* 0x0000002b1d1d7c10 */ /* 0x000fe2000b7fe4ff */
[----:B------:R2:W-:Y:S01]  /*6370*/  STG.E.64 desc[UR6][R26.64], R22 ;  /* 0x000000161a007986 */ /* 0x0005e2000c101b06 */
[----:B------:R-:W-:Y:S02]  /*6380*/  IADD3.X R31, PT, PT, R31, UR43, RZ, P5, !PT ;  /* 0x0000002b1f1f7c10 */ /* 0x000fe4000affe4ff */
[----:B------:R-:W-:Y:S01]  /*6390*/  IADD3.X R33, PT, PT, R15, UR43, RZ, P4, !PT ;  /* 0x0000002b0f217c10 */ /* 0x000fe2000a7fe4ff */
[----:B------:R-:W-:Y:S01]  /*63a0*/  STG.E.64 desc[UR8][R28.64], R20 ;  /* 0x000000141c007986 */ /* 0x000fe2000c101b08 */
[----:B------:R-:W-:Y:S01]  /*63b0*/  IADD3 R12, P1, PT, R12, 0x380, RZ ;  /* 0x000003800c0c7810 */ /* 0x000fe20007f3e0ff */
[----:B0-----:R-:W-:Y:S01]  /*63c0*/  IMAD.X R25, RZ, RZ, R0, P3 ;  /* 0x000000ffff197224 */ /* 0x001fe200018e0600 */
[-C--:B------:R-:W-:Y:S01]  /*63d0*/  IADD3.X R16, PT, PT, RZ, R0.reuse, RZ, P2, !PT ;  /* 0x00000000ff107210 */ /* 0x080fe200017fe4ff */
[----:B------:R-:W-:Y:S01]  /*63e0*/  STG.E.64 desc[UR10][R30.64], R18 ;  /* 0x000000121e007986 */ /* 0x000fe2000c101b0a */
[-C--:B------:R-:W-:Y:S01]  /*63f0*/  IADD3.X R17, PT, PT, RZ, R0.reuse, RZ, P0, !PT ;  /* 0x00000000ff117210 */ /* 0x080fe200007fe4ff */
[----:B------:R-:W1:Y:S01]  /*6400*/  LDC R24, c[0x0][0x364] ;  /* 0x0000d900ff187b82 */ /* 0x000e620000000800 */
[----:B------:R-:W-:Y:S01]  /*6410*/  IADD3.X R15, PT, PT, RZ, R0, RZ, P1, !PT ;  /* 0x00000000ff0f7210 */ /* 0x000fe20000ffe4ff */
[----:B------:R0:W-:Y:S01]  /*6420*/  STG.E.64 desc[UR12][R32.64], R4 ;  /* 0x0000000420007986 */ /* 0x0001e2000c101b0c */
[----:B--2---:R-:W-:-:S02]  /*6430*/  LEA.HI R22, P2, R25, R14, RZ, 0x1 ;  /* 0x0000000e19167211 */ /* 0x004fc400078508ff */
[----:B------:R-:W-:Y:S02]  /*6440*/  LEA.HI R14, P1, R17, R10, RZ, 0x1 ;  /* 0x0000000a110e7211 */ /* 0x000fe400078308ff */
[----:B------:R-:W-:Y:S02]  /*6450*/  SHF.L.U32 R0, R22, 0x2, RZ ;  /* 0x0000000216007819 */ /* 0x000fe400000006ff */
[----:B0-----:R-:W-:Y:S02]  /*6460*/  LEA.HI R4, P0, R16, R13, RZ, 0x1 ;  /* 0x0000000d10047211 */ /* 0x001fe400078108ff */
[----:B------:R-:W-:Y:S02]  /*6470*/  IADD3.X R13, PT, PT, RZ, R25, RZ, P2, !PT ;  /* 0x00000019ff0d7210 */ /* 0x000fe400017fe4ff */
[----:B------:R-:W-:Y:S02]  /*6480*/  IADD3.X R5, PT, PT, RZ, R16, RZ, P0, !PT ;  /* 0x00000010ff057210 */ /* 0x000fe400007fe4ff */
[----:B------:R-:W-:-:S02]  /*6490*/  LEA.HI R12, P2, R15, R12, RZ, 0x1 ;  /* 0x0000000c0f0c7211 */ /* 0x000fc400078508ff */
[----:B------:R-:W-:Y:S01]  /*64a0*/  SHF.L.U64.HI R18, R22, 0x2, R13 ;  /* 0x0000000216127819 */ /* 0x000fe2000001020d */
[----:B------:R-:W-:Y:S01]  /*64b0*/  IMAD.X R13, RZ, RZ, R17, P1 ;  /* 0x000000ffff0d7224 */ /* 0x000fe200008e0611 */
[C---:B------:R-:W-:Y:S02]  /*64c0*/  SHF.L.U64.HI R17, R4.reuse, 0x2, R5 ;  /* 0x0000000204117819 */ /* 0x040fe40000010205 */
[----:B------:R-:W-:Y:S02]  /*64d0*/  IADD3.X R5, PT, PT, RZ, R15, RZ, P2, !PT ;  /* 0x0000000fff057210 */ /* 0x000fe400017fe4ff */
[----:B------:R-:W-:Y:S02]  /*64e0*/  SHF.L.U32 R4, R4, 0x2, RZ ;  /* 0x0000000204047819 */ /* 0x000fe400000006ff */
[----:B------:R-:W-:Y:S02]  /*64f0*/  SHF.L.U64.HI R10, R14, 0x2, R13 ;  /* 0x000000020e0a7819 */ /* 0x000fe4000001020d */
[----:B------:R-:W-:-:S02]  /*6500*/  SHF.L.U32 R16, R12, 0x2, RZ ;  /* 0x000000020c107819 */ /* 0x000fc400000006ff */
[----:B------:R-:W-:Y:S02]  /*6510*/  LOP3.LUT R13, R0, 0xfffffff8, RZ, 0xc0, !PT ;  /* 0xfffffff8000d7812 */ /* 0x000fe400078ec0ff */
[----:B------:R-:W-:Y:S02]  /*6520*/  SHF.L.U64.HI R0, R12, 0x2, R5 ;  /* 0x000000020c007819 */ /* 0x000fe40000010205 */
[----:B------:R-:W-:Y:S02]  /*6530*/  LOP3.LUT R12, R4, 0xfffffff8, RZ, 0xc0, !PT ;  /* 0xfffffff8040c7812 */ /* 0x000fe400078ec0ff */
[----:B------:R-:W-:Y:S02]  /*6540*/  LOP3.LUT R16, R16, 0xfffffff8, RZ, 0xc0, !PT ;  /* 0xfffffff810107812 */ /* 0x000fe400078ec0ff */
[----:B------:R-:W-:Y:S02]  /*6550*/  SHF.L.U32 R14, R14, 0x2, RZ ;  /* 0x000000020e0e7819 */ /* 0x000fe400000006ff */
[----:B------:R-:W-:-:S02]  /*6560*/  IADD3 R12, P1, PT, R12, UR42, RZ ;  /* 0x0000002a0c0c7c10 */ /* 0x000fc4000ff3e0ff */
        /* <DEDUP_REMOVED lines=18> */
[----:B------:R-:W-:Y:S05]  /*6690*/  EXIT ;  /* 0x000000000000794d */ /* 0x000fea0003800000 */
.L_x_25802:
[----:B------:R-:W-:Y:S01]  /*66a0*/  HFMA2 R11, -RZ, RZ, 0, 1.847743988037109375e-06 ;  /* 0x0000001fff0b7431 */ /* 0x000fe200000001ff */
[----:B------:R-:W-:Y:S01]  /*66b0*/  BSSY B0, `(.L_x_25864) ;  /* 0x0000006000007945 */ /* 0x000fe20003800000 */
[----:B------:R-:W-:Y:S01]  /*66c0*/  MOV R12, 0x10 ;  /* 0x00000010000c7802 */ /* 0x000fe20000000f00 */
[----:B------:R-:W-:-:S07]  /*66d0*/  IMAD.MOV.U32 R15, RZ, RZ, -0x1 ;  /* 0xffffffffff0f7424 */ /* 0x000fce00078e00ff */
[----:B------:R-:W-:Y:S05]  /*66e0*/  WARPSYNC.COLLECTIVE R15, `(.L_x_25865) ;  /* 0x000000000f087348 */ /* 0x000fea0003c00000 */
[----:B------:R0:W1:Y:S02]  /*66f0*/  SHFL.BFLY P6, R14, R13, R12, R11 ;  /* 0x0c00000c0d0e7389 */ /* 0x00006400000c000b */
[----:B01----:R-:W-:Y:S05]  /*6700*/  ENDCOLLECTIVE ;  /* 0x000000000000791b */ /* 0x003fea0003800000 */
.L_x_25865:
[----:B------:R-:W-:Y:S05]  /*6710*/  BSYNC B0 ;  /* 0x0000000000007941 */ /* 0x000fea0003800000 */
.L_x_25864:
[----:B------:R-:W-:Y:S01]  /*6720*/  HFMA2 R11, -RZ, RZ, 0, 1.847743988037109375e-06 ;  /* 0x0000001fff0b7431 */ /* 0x000fe200000001ff */
[----:B------:R-:W-:Y:S01]  /*6730*/  FMNMX R13, R13, R14, !PT ;  /* 0x0000000e0d0d7209 */ /* 0x000fe20007800000 */
[----:B------:R-:W-:Y:S01]  /*6740*/  HFMA2 R52, -RZ, RZ, 3.7421875, 0 ;  /* 0x437c0000ff347431 */ /* 0x000fe200000001ff */
[----:B------:R-:W-:Y:S02]  /*6750*/  MOV R12, 0x8 ;  /* 0x00000008000c7802 */ /* 0x000fe40000000f00 */
[----:B------:R-:W-:Y:S02]  /*6760*/  MOV R15, 0xffffffff ;  /* 0xffffffff000f7802 */ /* 0x000fe40000000f00 */
[----:B------:R-:W-:-:S07]  /*6770*/  MOV R53, 0x3bbb989d ;  /* 0x3bbb989d00357802 */ /* 0x000fce0000000f00 */
[----:B------:R-:W-:Y:S05]  /*6780*/  WARPSYNC.COLLECTIVE R15, `(.L_x_25866) ;  /* 0x000000000f087348 */ /* 0x000fea0003c00000 */
[----:B------:R0:W1:Y:S02]  /*6790*/  SHFL.BFLY P6, R14, R13, R12, R11 ;  /* 0x0c00000c0d0e7389 */ /* 0x00006400000c000b */
[----:B01----:R-:W-:Y:S05]  /*67a0*/  ENDCOLLECTIVE ;  /* 0x000000000000791b */ /* 0x003fea0003800000 */
.L_x_25866:
[----:B------:R-:W-:Y:S01]  /*67b0*/  HFMA2 R12, -RZ, RZ, 0, 2.384185791015625e-07 ;  /* 0x00000004ff0c7431 */ /* 0x000fe200000001ff */
[----:B------:R-:W-:-:S04]  /*67c0*/  FMNMX R0, R13, R14, !PT ;  /* 0x0000000e0d007209 */ /* 0x000fc80007800000 */
[----:B------:R-:W-:-:S07]  /*67d0*/  MOV R13, R0 ;  /* 0x00000000000d7202 */ /* 0x000fce0000000f00 */
[----:B------:R-:W-:Y:S05]  /*67e0*/  WARPSYNC.COLLECTIVE R15, `(.L_x_25867) ;  /* 0x000000000f087348 */ /* 0x000fea0003c00000 */
[----:B------:R0:W1:Y:S02]  /*67f0*/  SHFL.BFLY P6, R14, R13, R12, R11 ;  /* 0x0c00000c0d0e7389 */ /* 0x00006400000c000b */
[----:B01----:R-:W-:Y:S05]  /*6800*/  ENDCOLLECTIVE ;  /* 0x000000000000791b */ /* 0x003fea0003800000 */
.L_x_25867:
[----:B------:R-:W-:Y:S01]  /*6810*/  IMAD.MOV.U32 R12, RZ, RZ, 0x2 ;  /* 0x00000002ff0c7424 */ /* 0x000fe200078e00ff */
[----:B------:R-:W-:-:S04]  /*6820*/  FMNMX R2, R0, R14, !PT ;  /* 0x0000000e00027209 */ /* 0x000fc80007800000 */
[----:B------:R-:W-:-:S07]  /*6830*/  MOV R13, R2 ;  /* 0x00000002000d7202 */ /* 0x000fce0000000f00 */
[----:B------:R-:W-:Y:S05]  /*6840*/  WARPSYNC.COLLECTIVE R15, `(.L_x_25868) ;  /* 0x000000000f087348 */ /* 0x000fea0003c00000 */
[----:B------:R0:W1:Y:S02]  /*6850*/  SHFL.BFLY P6, R14, R13, R12, R11 ;  /* 0x0c00000c0d0e7389 */ /* 0x00006400000c000b */
[----:B01----:R-:W-:Y:S05]  /*6860*/  ENDCOLLECTIVE ;  /* 0x000000000000791b */ /* 0x003fea0003800000 */
.L_x_25868:
[----:B------:R-:W-:Y:S01]  /*6870*/  HFMA2 R12, -RZ, RZ, 0, 5.9604644775390625e-08 ;  /* 0x00000001ff0c7431 */ /* 0x000fe200000001ff */
[----:B------:R-:W-:-:S04]  /*6880*/  FMNMX R3, R2, R14, !PT ;  /* 0x0000000e02037209 */ /* 0x000fc80007800000 */
[----:B------:R-:W-:-:S07]  /*6890*/  MOV R13, R3 ;  /* 0x00000003000d7202 */ /* 0x000fce0000000f00 */
[----:B------:R-:W-:Y:S05]  /*68a0*/  WARPSYNC.COLLECTIVE R15, `(.L_x_25869) ;  /* 0x000000000f087348 */ /* 0x000fea0003c00000 */
[----:B------:R0:W1:Y:S02]  /*68b0*/  SHFL.BFLY P6, R14, R13, R12, R11 ;  /* 0x0c00000c0d0e7389 */ /* 0x00006400000c000b */
[----:B01----:R-:W-:Y:S05]  /*68c0*/  ENDCOLLECTIVE ;  /* 0x000000000000791b */ /* 0x003fea0003800000 */
.L_x_25869:
[----:B------:R-:W-:-:S05]  /*68d0*/  FMNMX R7, R3, R14, !PT ;  /* 0x0000000e03077209 */ /* 0x000fca0007800000 */
[--C-:B------:R-:W-:Y:S01]  /*68e0*/  FADD R6, R25, -R7.reuse ;  /* 0x8000000719067221 */ /* 0x100fe20000000000 */
        /* <DEDUP_REMOVED lines=196> */
[----:B------:R-:W-:Y:S01]  /*7530*/  SHF.L.U32 R2, R7, 0x17, RZ ;  /* 0x0000001707027819 */ /* 0x000fe200000006ff */
[----:B------:R-:W-:Y:S02]  /*7540*/  FFMA.SAT R7, R39, R53, 0.5 ;  /* 0x3f00000027077423 */ /* 0x000fe40000002035 */
[-C--:B------:R-:W-:Y:S02]  /*7550*/  FFMA.RM R3, R3, R52.reuse, 12582913 ;  /* 0x4b40000103037423 */ /* 0x080fe40000004034 */
[----:B------:R-:W-:Y:S01]  /*7560*/  FFMA.RM R7, R7, R52, 12582913 ;  /* 0x4b40000107077423 */ /* 0x000fe20000004034 */
[----:B------:R-:W-:Y:S01]  /*7570*/  FMUL R2, R2, R9 ;  /* 0x0000000902027220 */ /* 0x000fe20000400000 */
[C---:B------:R-:W-:Y:S01]  /*7580*/  FADD R0, R3.reuse, -12583039 ;  /* 0xcb40007f03007421 */ /* 0x040fe20000000000 */
[----:B------:R-:W-:-:S03]  /*7590*/  SHF.L.U32 R3, R3, 0x17, RZ ;  /* 0x0000001703037819 */ /* 0x000fc600000006ff */
[----:B------:R-:W-:-:S04]  /*75a0*/  FFMA R0, R41, 1.4426950216293334961, -R0 ;  /* 0x3fb8aa3b29007823 */ /* 0x000fc80000000800 */
[----:B------:R-:W-:-:S06]  /*75b0*/  FFMA R0, R41, 1.925963033500011079e-08, R0 ;  /* 0x32a5706029007823 */ /* 0x000fcc0000000000 */
[----:B------:R-:W0:Y:S02]  /*75c0*/  MUFU.EX2 R0, R0 ;  /* 0x0000000000007308 */ /* 0x000e240000000800 */
        /* <DEDUP_REMOVED lines=50> */
[----:B------:R-:W-:Y:S01]  /*78f0*/  FMUL R6, R6, R15 ;  /* 0x0000000f06067220 */ /* 0x000fe20000400000 */
[----:B------:R-:W-:Y:S01]  /*7900*/  MOV R15, 0xffffffff ;  /* 0xffffffff000f7802 */ /* 0x000fe20000000f00 */
[C---:B------:R-:W-:Y:S01]  /*7910*/  FADD R13, R11.reuse, -12583039 ;  /* 0xcb40007f0b0d7421 */ /* 0x040fe20000000000 */
[----:B------:R-:W-:Y:S02]  /*7920*/  SHF.L.U32 R11, R11, 0x17, RZ ;  /* 0x000000170b0b7819 */ /* 0x000fe400000006ff */
[----:B------:R-:W-:Y:S01]  /*7930*/  SHF.L.U32 R16, R53, 0x17, RZ ;  /* 0x0000001735107819 */ /* 0x000fe200000006ff */
[----:B------:R-:W-:-:S04]  /*7940*/  FFMA R13, R14, 1.4426950216293334961, -R13 ;  /* 0x3fb8aa3b0e0d7823 */ /* 0x000fc8000000080d */
[----:B------:R-:W-:-:S04]  /*7950*/  FFMA R13, R14, 1.925963033500011079e-08, R13 ;  /* 0x32a570600e0d7823 */ /* 0x000fc8000000000d */
[----:B------:R-:W0:Y:S02]  /*7960*/  MUFU.EX2 R12, R13 ;  /* 0x0000000d000c7308 */ /* 0x000e240000000800 */
[----:B0-----:R-:W-:Y:S01]  /*7970*/  FMUL R17, R11, R12 ;  /* 0x0000000c0b117220 */ /* 0x001fe20000400000 */
        /* <DEDUP_REMOVED lines=40> */
.L_x_25870:
[----:B------:R-:W-:Y:S02]  /*7c00*/  HFMA2 R12, -RZ, RZ, 0, 4.76837158203125e-07 ;  /* 0x00000008ff0c7431 */ /* 0x000fe400000001ff */
[----:B------:R-:W-:-:S05]  /*7c10*/  FADD R38, R13, R14 ;  /* 0x0000000e0d267221 */ /* 0x000fca0000000000 */
[----:B------:R-:W-:-:S07]  /*7c20*/  MOV R13, R38 ;  /* 0x00000026000d7202 */ /* 0x000fce0000000f00 */
[----:B------:R-:W-:Y:S05]  /*7c30*/  WARPSYNC.COLLECTIVE R15, `(.L_x_25871) ;  /* 0x000000000f087348 */ /* 0x000fea0003c00000 */
[----:B------:R0:W1:Y:S02]  /*7c40*/  SHFL.BFLY P6, R14, R13, R12, R11 ;  /* 0x0c00000c0d0e7389 */ /* 0x00006400000c000b */
[----:B01----:R-:W-:Y:S05]  /*7c50*/  ENDCOLLECTIVE ;  /* 0x000000000000791b */ /* 0x003fea0003800000 */
.L_x_25871:
[----:B------:R-:W-:Y:S02]  /*7c60*/  HFMA2 R12, -RZ, RZ, 0, 2.384185791015625e-07 ;  /* 0x00000004ff0c7431 */ /* 0x000fe400000001ff */
[----:B------:R-:W-:-:S05]  /*7c70*/  FADD R39, R38, R14 ;  /* 0x0000000e26277221 */ /* 0x000fca0000000000 */
[----:B------:R-:W-:-:S07]  /*7c80*/  MOV R13, R39 ;  /* 0x00000027000d7202 */ /* 0x000fce0000000f00 */
[----:B------:R-:W-:Y:S05]  /*7c90*/  WARPSYNC.COLLECTIVE R15, `(.L_x_25872) ;  /* 0x000000000f087348 */ /* 0x000fea0003c00000 */
[----:B------:R0:W1:Y:S02]  /*7ca0*/  SHFL.BFLY P6, R14, R13, R12, R11 ;  /* 0x0c00000c0d0e7389 */ /* 0x00006400000c000b */
[----:B01----:R-:W-:Y:S05]  /*7cb0*/  ENDCOLLECTIVE ;  /* 0x000000000000791b */ /* 0x003fea0003800000 */
.L_x_25872:
[----:B------:R-:W-:Y:S01]  /*7cc0*/  MOV R12, 0x2 ;  /* 0x00000002000c7802 */ /* 0x000fe20000000f00 */
[----:B------:R-:W-:-:S04]  /*7cd0*/  FADD R40, R39, R14 ;  /* 0x0000000e27287221 */ /* 0x000fc80000000000 */
[----:B------:R-:W-:-:S07]  /*7ce0*/  IMAD.MOV.U32 R13, RZ, RZ, R40 ;  /* 0x000000ffff0d7224 */ /* 0x000fce00078e0028 */
[----:B------:R-:W-:Y:S05]  /*7cf0*/  WARPSYNC.COLLECTIVE R15, `(.L_x_25873) ;  /* 0x000000000f087348 */ /* 0x000fea0003c00000 */
[----:B------:R0:W1:Y:S02]  /*7d00*/  SHFL.BFLY P6, R14, R13, R12, R11 ;  /* 0x0c00000c0d0e7389 */ /* 0x00006400000c000b */
[----:B01----:R-:W-:Y:S05]  /*7d10*/  ENDCOLLECTIVE ;  /* 0x000000000000791b */ /* 0x003fea0003800000 */
.L_x_25873:
[----:B------:R-:W-:Y:S02]  /*7d20*/  HFMA2 R12, -RZ, RZ, 0, 5.9604644775390625e-08 ;  /* 0x00000001ff0c7431 */ /* 0x000fe400000001ff */
[----:B------:R-:W-:-:S05]  /*7d30*/  FADD R41, R40, R14 ;  /* 0x0000000e28297221 */ /* 0x000fca0000000000 */
[----:B------:R-:W-:-:S07]  /*7d40*/  MOV R13, R41 ;  /* 0x00000029000d7202 */ /* 0x000fce0000000f00 */
[----:B------:R-:W-:Y:S05]  /*7d50*/  WARPSYNC.COLLECTIVE R15, `(.L_x_25874) ;  /* 0x000000000f087348 */ /* 0x000fea0003c00000 */
[----:B------:R0:W1:Y:S02]  /*7d60*/  SHFL.BFLY P6, R14, R13, R12, R11 ;  /* 0x0c00000c0d0e7389 */ /* 0x00006400000c000b */
[----:B01----:R-:W-:Y:S05]  /*7d70*/  ENDCOLLECTIVE ;  /* 0x000000000000791b */ /* 0x003fea0003800000 */
.L_x_25874:
[----:B------:R-:W-:Y:S05]  /*7d80*/  BRA `(.L_x_25875) ;  /* 0xffffffc000807947 */ /* 0x000fea000383ffff */
        .weak           $__internal_415_$__cuda_sm3x_div_rn_noftz_f32_slowpath
        .type           $__internal_415_$__cuda_sm3x_div_rn_noftz_f32_slowpath,@function
        .size           $__internal_415_$__cuda_sm3x_div_rn_noftz_f32_slowpath,(.L_x_37792 - $__internal_415_$__cuda_sm3x_div_rn_noftz_f32_slowpath)
$__internal_415_$__cuda_sm3x_div_rn_noftz_f32_slowpath:
        /* <DEDUP_REMOVED lines=34> */
.L_x_25877:
        /* <DEDUP_REMOVED lines=51> */
.L_x_25884:
[----:B------:R-:W-:-:S04]  /*82e0*/  LOP3.LUT R11, R11, 0x80000000, RZ, 0xc0, !PT ;  /* 0x800000000b0b7812 */ /* 0x000fc800078ec0ff */
[----:B------:R-:W-:Y:S01]  /*82f0*/  LOP3.LUT R11, R11, 0x7f800000, RZ, 0xfc, !PT ;  /* 0x7f8000000b0b7812 */ /* 0x000fe200078efcff */
[----:B------:R-:W-:Y:S06]  /*8300*/  BRA `(.L_x_25885) ;  /* 0x0000000000047947 */ /* 0x000fec0003800000 */
.L_x_25883:
[----:B------:R-:W-:-:S07]  /*8310*/  LEA R11, R46, R11, 0x17 ;  /* 0x0000000b2e0b7211 */ /* 0x000fce00078eb8ff */
.L_x_25885:
[----:B------:R-:W-:Y:S05]  /*8320*/  BSYNC.RECONVERGENT B1 ;  /* 0x0000000000017941 */ /* 0x000fea0003800200 */
.L_x_25882:
[----:B------:R-:W-:Y:S05]  /*8330*/  BRA `(.L_x_25886) ;  /* 0x0000000000207947 */ /* 0x000fea0003800000 */
.L_x_25881:
[----:B------:R-:W-:-:S04]  /*8340*/  LOP3.LUT R11, R12, 0x80000000, R35, 0x48, !PT ;  /* 0x800000000c0b7812 */ /* 0x000fc800078e4823 */
[----:B------:R-:W-:Y:S01]  /*8350*/  LOP3.LUT R11, R11, 0x7f800000, RZ, 0xfc, !PT ;  /* 0x7f8000000b0b7812 */ /* 0x000fe200078efcff */
[----:B------:R-:W-:Y:S06]  /*8360*/  BRA `(.L_x_25886) ;  /* 0x0000000000147947 */ /* 0x000fec0003800000 */
.L_x_25880:
[----:B------:R-:W-:Y:S01]  /*8370*/  LOP3.LUT R11, R12, 0x80000000, R35, 0x48, !PT ;  /* 0x800000000c0b7812 */ /* 0x000fe200078e4823 */
[----:B------:R-:W-:Y:S06]  /*8380*/  BRA `(.L_x_25886) ;  /* 0x00000000000c7947 */ /* 0x000fec0003800000 */
.L_x_25879:
[----:B------:R-:W0:Y:S01]  /*8390*/  MUFU.RSQ R11, -QNAN ;  /* 0xffc00000000b7908 */ /* 0x000e220000001400 */
[----:B------:R-:W-:Y:S05]  /*83a0*/  BRA `(.L_x_25886) ;  /* 0x0000000000047947 */ /* 0x000fea0003800000 */
.L_x_25878:
[----:B------:R-:W-:-:S07]  /*83b0*/  FADD.FTZ R11, R35, R12 ;  /* 0x0000000c230b7221 */ /* 0x000fce0000010000 */
.L_x_25886:
[----:B------:R-:W-:Y:S05]  /*83c0*/  BSYNC.RECONVERGENT B0 ;  /* 0x0000000000007941 */ /* 0x000fea0003800200 */
.L_x_25876:
[----:B------:R-:W-:Y:S01]  /*83d0*/  HFMA2 R13, -RZ, RZ, 0, 0 ;  /* 0x00000000ff0d7431 */ /* 0x000fe200000001ff */
[----:B------:R-:W-:-:S04]  /*83e0*/  MOV R12, R44 ;  /* 0x0000002c000c7202 */ /* 0x000fc80000000f00 */
[----:B0-----:R-:W-:Y:S05]  /*83f0*/  RET.REL.NODEC R12 `(_Z15SoftmaxWarpImplI22BroadcastScaleMaskLoadIffbLm2EiE11DirectStoreIffEfLi2ELi30ELi32ELi1ELb0EL9Algorithm0EEvT_T0_ll) ;  /* 0xffffff7c0c007950 */ /* 0x001fea0003c3ffff */
.L_x_25887:
        /* <DEDUP_REMOVED lines=16> */
.L_x_37792:


//--------------------- .text._Z15SoftmaxWarpImplI22BroadcastScaleMaskLoadIffbLm2EiE11DirectStoreIffEfLi2ELi28ELi32ELi1ELb1EL9Algorithm0EEvT_T0_ll --------------------------
	.section	.text._Z15SoftmaxWarpImplI22BroadcastScaleMaskLoadIffbLm2EiE11DirectStoreIffEfLi2ELi28ELi32ELi1ELb1EL9Algorithm0EEvT_T0_ll,"ax",@progbits
	.align	128
        .global         _Z15SoftmaxWarpImplI22BroadcastScaleMaskLoadIffbLm2EiE11DirectStoreIffEfLi2ELi28ELi32ELi1ELb1EL9Algorithm0EEvT_T0_ll
        .type           _Z15SoftmaxWarpImplI22BroadcastScaleMaskLoadIffbLm2EiE11DirectStoreIffEfLi2ELi28ELi32ELi1ELb1EL9Algorithm0EEvT_T0_ll,@function
        .size           _Z15SoftmaxWarpImplI22BroadcastScaleMaskLoadIffbLm2EiE11DirectStoreIffEfLi2ELi28ELi32ELi1ELb1EL9Algorithm0EEvT_T0_ll,(.L_x_37793 - _Z15SoftmaxWarpImplI22BroadcastScaleMaskLoadIffbLm2EiE11DirectStoreIffEfLi2ELi28ELi32ELi1ELb1EL9Algorithm0EEvT_T0_ll)
        .other          _Z15SoftmaxWarpImplI22BroadcastScaleMaskLoadIffbLm2EiE11DirectStoreIffEfLi2ELi28ELi32ELi1ELb1EL9Algorithm0EEvT_T0_ll,@"STO_CUDA_ENTRY STV_DEFAULT"
_Z15SoftmaxWarpImplI22BroadcastScaleMaskLoadIffbLm2EiE11DirectStoreIffEfLi2ELi28ELi32ELi1ELb1EL9Algorithm0EEvT_T0_ll:
.text._Z15SoftmaxWarpImplI22BroadcastScaleMaskLoadIffbLm2EiE11DirectStoreIffEfLi2ELi28ELi32ELi1ELb1EL9Algorithm0EEvT_T0_ll:
        /* <DEDUP_REMOVED lines=27> */
.L_x_25888:
        /* <DEDUP_REMOVED lines=21> */
[----:B------:R-:W-:-:S02]  /*0300*/  IADD3 R49, PT, PT, R67, 0x240, RZ ;  /* 0x0000024043317810 */ /* 0x000fc40007ffe0ff */
[C---:B------:R-:W-:Y:S02]  /*0310*/  IADD3 R47, PT, PT, R67.reuse, 0x280, RZ ;  /* 0x00000280432f7810 */ /* 0x040fe40007ffe0ff */
[C---:B------:R-:W-:Y:S02]  /*0320*/  IADD3 R43, PT, PT, R67.reuse, 0x300, RZ ;  /* 0x00000300432b7810 */ /* 0x040fe40007ffe0ff */
[----:B-1----:R-:W-:-:S07]  /*0330*/  IADD3 R41, PT, PT, R67, 0x340, RZ ;  /* 0x0000034043297810 */ /* 0x002fce0007ffe0ff */
.L_x_26002:
[----:B0-----:R-:W0:Y:S01]  /*0340*/  LDC.64 R2, c[0x0][0x3f0] ;  /* 0x0000fc00ff027b82 */ /* 0x001e220000000a00 */
[----:B------:R-:W-:Y:S01]  /*0350*/  BSSY.RECONVERGENT B0, `(.L_x_25889) ;  /* 0x000004a000007945 */ /* 0x000fe20003800200 */
[----:B------:R-:W-:Y:S01]  /*0360*/  IMAD.MOV.U32 R39, RZ, RZ, -0x800000 ;  /* 0xff800000ff277424 */ /* 0x000fe200078e00ff */
[----:B------:R-:W-:Y:S02]  /*0370*/  MOV R4, 0xff800000 ;  /* 0xff80000000047802 */ /* 0x000fe40000000f00 */
[----:B------:R-:W-:Y:S02]  /*0380*/  MOV R13, 0xff800000 ;  /* 0xff800000000d7802 */ /* 0x000fe40000000f00 */
[-C--:B0-----:R-:W-:Y:S02]  /*0390*/  ISETP.GE.U32.AND P0, PT, R67, R2.reuse, PT ;  /* 0x000000024300720c */ /* 0x081fe40003f06070 */
[----:B------:R-:W-:Y:S02]  /*03a0*/  ISETP.GE.U32.AND P1, PT, R65, R2, PT ;  /* 0x000000024100720c */ /* 0x000fe40003f26070 */
[----:B------:R-:W-:-:S02]  /*03b0*/  ISETP.GE.AND.EX P0, PT, RZ, R3, PT, P0 ;  /* 0x00000003ff00720c */ /* 0x000fc40003f06300 */
[-C--:B------:R-:W-:Y:S02]  /*03c0*/  ISETP.GE.U32.AND P5, PT, R63, R2.reuse, PT ;  /* 0x000000023f00720c */ /* 0x080fe40003fa6070 */
[-C--:B------:R-:W-:Y:S02]  /*03d0*/  ISETP.GE.U32.AND P2, PT, R61, R2.reuse, PT ;  /* 0x000000023d00720c */ /* 0x080fe40003f46070 */
[----:B------:R-:W-:-:S07]  /*03e0*/  ISETP.GE.U32.AND P3, PT, R59, R2, PT ;  /* 0x000000023b00720c */ /* 0x000fce0003f66070 */
[----:B------:R-:W-:Y:S06]  /*03f0*/  @P0 BRA `(.L_x_25890) ;  /* 0x0000000000fc0947 */ /* 0x000fec0003800000 */
        /* <DEDUP_REMOVED lines=8> */
[----:B0-----:R-:W-:-:S06]  /*0480*/  VIADD R4, R0, 0xffffffe ;  /* 0x0ffffffe00047836 */ /* 0x001fcc0000000000 */
[----:B------:R0:W2:Y:S02]  /*0490*/  F2I.FTZ.U32.TRUNC.NTZ R5, R4 ;  /* 0x0000000400057305 */ /* 0x0000a4000021f000 */
[----:B0-----:R-:W-:Y:S01]  /*04a0*/  HFMA2 R4, -RZ, RZ, 0, 0 ;  /* 0x00000000ff047431 */ /* 0x001fe200000001ff */
        /* <DEDUP_REMOVED lines=16> */
[----:B------:R-:W-:-:S04]  /*05b0*/  MOV R0, R5 ;  /* 0x0000000500007202 */ /* 0x000fc80000000f00 */
[----:B------:R-:W-:Y:S02]  /*05c0*/  @!P4 IADD3 R0, PT, PT, -R0, RZ, RZ ;  /* 0x000000ff0000c210 */ /* 0x000fe40007ffe1ff */
[----:B-1----:R-:W-:-:S03]  /*05d0*/  ISETP.NE.U32.AND P4, PT, R12, 0x1, PT ;  /* 0x000000010c00780c */ /* 0x002fc60003f85070 */
[----:B------:R-:W-:Y:S02]  /*05e0*/  @!P6 LOP3.LUT R0, RZ, R6, RZ, 0x33, !PT ;  /* 0x00000006ff00e212 */ /* 0x000fe400078e33ff */
[----:B0-----:R-:W-:Y:S02]  /*05f0*/  ISETP.NE.U32.AND P6, PT, R8, 0x1, PT ;  /* 0x000000010800780c */ /* 0x001fe40003fc5070 */
[----:B------:R-:W-:Y:S01]  /*0600*/  ISETP.NE.AND.EX P4, PT, R13, RZ, PT, P4 ;  /* 0x000000ff0d00720c */ /* 0x000fe20003f85340 */
[----:B------:R-:W-:Y:S01]  /*0610*/  IMAD.MOV R5, RZ, RZ, -R0 ;  /* 0x000000ffff057224 */ /* 0x000fe200078e0a00 */
[----:B------:R-:W-:Y:S02]  /*0620*/  ISETP.NE.AND.EX P6, PT, R9, RZ, PT, P6 ;  /* 0x000000ff0900720c */ /* 0x000fe40003fc5360 */
[----:B------:R-:W-:Y:S01]  /*0630*/  SEL R0, R0, RZ, P4 ;  /* 0x000000ff00007207 */ /* 0x000fe20002000000 */
[----:B------:R-:W-:Y:S02]  /*0640*/  IMAD R6, R6, R5, R11 ;  /* 0x0000000506067224 */ /* 0x000fe400078e020b */
        /* <DEDUP_REMOVED lines=26> */
.L_x_25890:
[----:B------:R-:W-:Y:S05]  /*07f0*/  BSYNC.RECONVERGENT B0 ;  /* 0x0000000000007941 */ /* 0x000fea0003800200 */
.L_x_25889:
        /* <DEDUP_REMOVED lines=9> */
[----:B------:R-:W-:Y:S01]  /*0890*/  R2UR UR4, R34 ;  /* 0x00000000220472ca */ /* 0x000fe200000e0000 */
[----:B------:R-:W-:Y:S01]  /*08a0*/  IMAD.MOV.U32 R6, RZ, RZ, RZ ;  /* 0x000000ffff067224 */ /* 0x000fe200078e00ff */
        /* <DEDUP_REMOVED lines=59> */
.L_x_25892:
[----:B------:R-:W-:Y:S05]  /*0c60*/  BSYNC.RECONVERGENT B0 ;  /* 0x0000000000007941 */ /* 0x000fea0003800200 */
.L_x_25891:
        /* <DEDUP_REMOVED lines=68> */
.L_x_25894:
[----:B------:R-:W-:Y:S05]  /*10b0*/  BSYNC.RECONVERGENT B0 ;  /* 0x0000000000007941 */ /* 0x000fea0003800200 */
.L_x_25893:
        /* <DEDUP_REMOVED lines=69> */
.L_x_25896:
[----:B------:R-:W-:Y:S05]  /*1510*/  BSYNC.RECONVERGENT B0 ;  /* 0x0000000000007941 */ /* 0x000fea0003800200 */
.L_x_25895:
        /* <DEDUP_REMOVED lines=67> */
.L_x_25898:
[----:B------:R-:W-:Y:S05]  /*1950*/  BSYNC.RECONVERGENT B0 ;  /* 0x0000000000007941 */ /* 0x000fea0003800200 */
.L_x_25897:
        /* <DEDUP_REMOVED lines=69> */
.L_x_25900:
[----:B------:R-:W-:Y:S05]  /*1db0*/  BSYNC.RECONVERGENT B0 ;  /* 0x0000000000007941 */ /* 0x000fea0003800200 */
.L_x_25899:
        /* <DEDUP_REMOVED lines=67> */
.L_x_25902:
[----:B------:R-:W-:Y:S05]  /*21f0*/  BSYNC.RECONVERGENT B0 ;  /* 0x0000000000007941 */ /* 0x000fea0003800200 */
.L_x_25901:
        /* <DEDUP_REMOVED lines=69> */
.L_x_25904:
[----:B------:R-:W-:Y:S05]  /*2650*/  BSYNC.RECONVERGENT B0 ;  /* 0x0000000000007941 */ /* 0x000fea0003800200 */
.L_x_25903:
        /* <DEDUP_REMOVED lines=67> */
.L_x_25906:
[----:B------:R-:W-:Y:S05]  /*2a90*/  BSYNC.RECONVERGENT B0 ;  /* 0x0000000000007941 */ /* 0x000fea0003800200 */
.L_x_25905:
        /* <DEDUP_REMOVED lines=47> */
[C---:B------:R-:W-:Y:S02]  /*2d90*/  IADD3 R11, PT, PT, -R0.reuse, RZ, RZ ;  /* 0x000000ff000b7210 */ /* 0x040fe40007ffe1ff */
        /* <DEDUP_REMOVED lines=30> */
.L_x_25908:
[----:B------:R-:W-:Y:S05]  /*2f80*/  BSYNC.RECONVERGENT B0 ;  /* 0x0000000000007941 */ /* 0x000fea0003800200 */
.L_x_25907:
[----:B------:R-:W-:Y:S04]  /*2f90*/  BSSY.RECONVERGENT B0, `(.L_x_25909) ;  /* 0x0000041000007945 */ /* 0x000fe80003800200 */
        /* <DEDUP_REMOVED lines=32> */
[----:B------:R-:W-:-:S04]  /*31a0*/  @!P6 LOP3.LUT R0, RZ, R19, RZ, 0x33, !PT ;  /* 0x00000013ff00e212 */ /* 0x000fc800078e33ff */
[----:B------:R-:W-:Y:S02]  /*31b0*/  IADD3 R11, PT, PT, -R0, RZ, RZ ;  /* 0x000000ff000b7210 */ /* 0x000fe40007ffe1ff */
[----:B-1----:R-:W-:Y:S02]  /*31c0*/  ISETP.NE.U32.AND P3, PT, R2, 0x1, PT ;  /* 0x000000010200780c */ /* 0x002fe40003f65070 */
[----:B------:R-:W-:Y:S01]  /*31d0*/  SEL R0, R0, RZ, P5 ;  /* 0x000000ff00007207 */ /* 0x000fe20002800000 */
[----:B------:R-:W-:Y:S01]  /*31e0*/  IMAD R11, R19, R11, R12 ;  /* 0x0000000b130b7224 */ /* 0x000fe200078e020c */
        /* <DEDUP_REMOVED lines=27> */
.L_x_25910:
[----:B------:R-:W-:Y:S05]  /*33a0*/  BSYNC.RECONVERGENT B0 ;  /* 0x0000000000007941 */ /* 0x000fea0003800200 */
.L_x_25909:
[----:B------:R-:W-:Y:S01]  /*33b0*/  BSSY.RECONVERGENT B0, `(.L_x_25911) ;  /* 0x0000042000007945 */ /* 0x000fe20003800200 */
[----:B------:R-:W-:-:S03]  /*33c0*/  IMAD.MOV.U32 R25, RZ, RZ, -0x800000 ;  /* 0xff800000ff197424 */ /* 0x000fc600078e00ff */
        /* <DEDUP_REMOVED lines=22> */
[-C--:B------:R-:W-:Y:S02]  /*3530*/  @!P4 IADD3 R2, PT, PT, R2, -R11.reuse, RZ ;  /* 0x8000000b0202c210 */ /* 0x080fe40007ffe0ff */
[----:B------:R-:W-:Y:S02]  /*3540*/  @!P4 IADD3 R0, PT, PT, R0, 0x1, RZ ;  /* 0x000000010000c810 */ /* 0x000fe40007ffe0ff */
[----:B------:R-:W-:Y:S02]  /*3550*/  ISETP.GE.U32.AND P3, PT, R2, R11, PT ;  /* 0x0000000b0200720c */ /* 0x000fe40003f66070 */
[----:B------:R-:W0:Y:S01]  /*3560*/  LDC.64 R10, c[0x0][0x390] ;  /* 0x0000e400ff0a7b82 */ /* 0x000e220000000a00 */
[----:B------:R-:W-:-:S07]  /*3570*/  ISETP.NE.AND P4, PT, R12, RZ, PT ;  /* 0x000000ff0c00720c */ /* 0x000fce0003f85270 */
[----:B------:R-:W1:Y:S03]  /*3580*/  LDC.64 R2, c[0x0][0x398] ;  /* 0x0000e600ff027b82 */ /* 0x000e660000000a00 */
[----:B------:R-:W-:-:S05]  /*3590*/  @P3 VIADD R0, R0, 0x1 ;  /* 0x0000000100003836 */ /* 0x000fca0000000000 */
[----:B------:R-:W-:Y:S02]  /*35a0*/  @!P5 IADD3 R0, PT, PT, -R0, RZ, RZ ;  /* 0x000000ff0000d210 */ /* 0x000fe40007ffe1ff */
[----:B------:R-:W-:Y:S02]  /*35b0*/  @!P4 LOP3.LUT R0, RZ, R12, RZ, 0x33, !PT ;  /* 0x0000000cff00c212 */ /* 0x000fe400078e33ff */
[----:B0-----:R-:W-:Y:S02]  /*35c0*/  ISETP.NE.U32.AND P4, PT, R10, 0x1, PT ;  /* 0x000000010a00780c */ /* 0x001fe40003f85070 */
[----:B------:R-:W-:Y:S02]  /*35d0*/  IADD3 R10, PT, PT, -R0, RZ, RZ ;  /* 0x000000ff000a7210 */ /* 0x000fe40007ffe1ff */
[----:B------:R-:W-:-:S03]  /*35e0*/  ISETP.NE.AND.EX P4, PT, R11, RZ, PT, P4 ;  /* 0x000000ff0b00720c */ /* 0x000fc60003f85340 */
[----:B------:R-:W-:Y:S01]  /*35f0*/  IMAD R10, R12, R10, R15 ;  /* 0x0000000a0c0a7224 */ /* 0x000fe200078e020f */
[----:B-1----:R-:W-:Y:S02]  /*3600*/  ISETP.NE.U32.AND P3, PT, R2, 0x1, PT ;  /* 0x000000010200780c */ /* 0x002fe40003f65070 */
[----:B------:R-:W-:Y:S02]  /*3610*/  SEL R0, R0, RZ, P4 ;  /* 0x000000ff00007207 */ /* 0x000fe40002000000 */
        /* <DEDUP_REMOVED lines=27> */
.L_x_25912:
[----:B------:R-:W-:Y:S05]  /*37d0*/  BSYNC.RECONVERGENT B0 ;  /* 0x0000000000007941 */ /* 0x000fea0003800200 */
.L_x_25911:
        /* <DEDUP_REMOVED lines=35> */
[----:B-1----:R-:W-:Y:S02]  /*3a10*/  ISETP.NE.U32.AND P1, PT, R2, 0x1, PT ;  /* 0x000000010200780c */ /* 0x002fe40003f25070 */
[----:B------:R-:W-:Y:S02]  /*3a20*/  IADD3 R11, PT, PT, -R0, RZ, RZ ;  /* 0x000000ff000b7210 */ /* 0x000fe40007ffe1ff */
[----:B------:R-:W-:-:S02]  /*3a30*/  ISETP.NE.AND.EX P3, PT, R15, RZ, PT, P3 ;  /* 0x000000ff0f00720c */ /* 0x000fc40003f65330 */
        /* <DEDUP_REMOVED lines=29> */
.L_x_25914:
[----:B------:R-:W-:Y:S05]  /*3c10*/  BSYNC.RECONVERGENT B0 ;  /* 0x0000000000007941 */ /* 0x000fea0003800200 */
.L_x_25913:
        /* <DEDUP_REMOVED lines=24> */
[-C--:B------:R-:W-:Y:S02]  /*3da0*/  @!P2 IADD3 R2, PT, PT, R2, -R11.reuse, RZ ;  /* 0x8000000b0202a210 */ /* 0x080fe40007ffe0ff */
[----:B------:R-:W-:Y:S02]  /*3db0*/  @!P2 IADD3 R0, PT, PT, R0, 0x1, RZ ;  /* 0x000000010000a810 */ /* 0x000fe40007ffe0ff */
[----:B------:R-:W-:Y:S02]  /*3dc0*/  ISETP.GE.U32.AND P1, PT, R2, R11, PT ;  /* 0x0000000b0200720c */ /* 0x000fe40003f26070 */
[----:B------:R-:W1:Y:S01]  /*3dd0*/  LDC.64 R2, c[0x0][0x398] ;  /* 0x0000e600ff027b82 */ /* 0x000e620000000a00 */
[----:B------:R-:W-:-:S10]  /*3de0*/  ISETP.NE.AND P2, PT, R12, RZ, PT ;  /* 0x000000ff0c00720c */ /* 0x000fd40003f45270 */
[----:B------:R-:W-:-:S05]  /*3df0*/  @P1 VIADD R0, R0, 0x1 ;  /* 0x0000000100001836 */ /* 0x000fca0000000000 */
[----:B------:R-:W-:Y:S02]  /*3e00*/  @!P3 IADD3 R0, PT, PT, -R0, RZ, RZ ;  /* 0x000000ff0000b210 */ /* 0x000fe40007ffe1ff */
[----:B------:R-:W-:Y:S02]  /*3e10*/  @!P2 LOP3.LUT R0, RZ, R12, RZ, 0x33, !PT ;  /* 0x0000000cff00a212 */ /* 0x000fe400078e33ff */
[----:B0-----:R-:W-:Y:S02]  /*3e20*/  ISETP.NE.U32.AND P2, PT, R14, 0x1, PT ;  /* 0x000000010e00780c */ /* 0x001fe40003f45070 */
[----:B------:R-:W-:Y:S02]  /*3e30*/  IADD3 R6, PT, PT, -R0, RZ, RZ ;  /* 0x000000ff00067210 */ /* 0x000fe40007ffe1ff */
[----:B-1----:R-:W-:Y:S02]  /*3e40*/  ISETP.NE.U32.AND P1, PT, R2, 0x1, PT ;  /* 0x000000010200780c */ /* 0x002fe40003f25070 */
[----:B------:R-:W-:Y:S01]  /*3e50*/  ISETP.NE.AND.EX P2, PT, R15, RZ, PT, P2 ;  /* 0x000000ff0f00720c */ /* 0x000fe20003f45320 */
[----:B------:R-:W-:Y:S01]  /*3e60*/  IMAD R6, R12, R6, R29 ;  /* 0x000000060c067224 */ /* 0x000fe200078e021d */
[----:B------:R-:W-:-:S02]  /*3e70*/  ISETP.NE.AND.EX P1, PT, R3, RZ, PT, P1 ;  /* 0x000000ff0300720c */ /* 0x000fc40003f25310 */
[----:B------:R-:W0:Y:S01]  /*3e80*/  LDC.64 R2, c[0x0][0x388] ;  /* 0x0000e200ff027b82 */ /* 0x000e220000000a00 */
[----:B------:R-:W-:Y:S02]  /*3e90*/  SEL R0, R0, RZ, P2 ;  /* 0x000000ff00007207 */ /* 0x000fe40001000000 */
        /* <DEDUP_REMOVED lines=25> */
.L_x_25916:
[----:B------:R-:W-:Y:S05]  /*4030*/  BSYNC.RECONVERGENT B0 ;  /* 0x0000000000007941 */ /* 0x000fea0003800200 */
.L_x_25915:
        /* <DEDUP_REMOVED lines=58> */
[----:B------:R-:W-:Y:S01]  /*43e0*/  SHF.L.U32 R6, R13, 0x17, RZ ;  /* 0x000000170d067819 */ /* 0x000fe200000006ff */
        /* <DEDUP_REMOVED lines=23> */
[-C--:B------:R-:W-:Y:S01]  /*4560*/  FFMA.RM R27, R27, R12.reuse, 12582913 ;  /* 0x4b4000011b1b7423 */ /* 0x080fe2000000400c */
[-C--:B------:R-:W-:Y:S01]  /*4570*/  FFMA.RM R16, R9, R12.reuse, 12582913 ;  /* 0x4b40000109107423 */ /* 0x080fe2000000400c */
[-C--:B------:R-:W-:Y:S01]  /*4580*/  FFMA.SAT R31, R46, R11.reuse, 0.5 ;  /* 0x3f0000002e1f7423 */ /* 0x080fe2000000200b */
[-C--:B------:R-:W-:Y:S01]  /*4590*/  FFMA.RM R9, R19, R12.reuse, 12582913 ;  /* 0x4b40000113097423 */ /* 0x080fe2000000400c */
[----:B------:R-:W-:Y:S01]  /*45a0*/  FADD R25, R27, -12583039 ;  /* 0xcb40007f1b197421 */ /* 0x000fe20000000000 */
[----:B------:R-:W-:Y:S01]  /*45b0*/  FADD R19, R16, -12583039 ;  /* 0xcb40007f10137421 */ /* 0x000fe20000000000 */
[----:B------:R-:W-:Y:S01]  /*45c0*/  FFMA.RM R31, R31, R12, 12582913 ;  /* 0x4b4000011f1f7423 */ /* 0x000fe2000000400c */
[----:B------:R-:W-:Y:S01]  /*45d0*/  FADD R21, R9, -12583039 ;  /* 0xcb40007f09157421 */ /* 0x000fe20000000000 */
[----:B------:R-:W-:Y:S01]  /*45e0*/  FFMA R25, R8, 1.4426950216293334961, -R25 ;  /* 0x3fb8aa3b08197823 */ /* 0x000fe20000000819 */
[----:B------:R-:W-:Y:S01]  /*45f0*/  FFMA R19, R58, 1.4426950216293334961, -R19 ;  /* 0x3fb8aa3b3a137823 */ /* 0x000fe20000000813 */
[-C--:B------:R-:W-:Y:S01]  /*4600*/  FFMA.SAT R37, R44, R11.reuse, 0.5 ;  /* 0x3f0000002c257423 */ /* 0x080fe2000000200b */
[----:B------:R-:W-:Y:S01]  /*4610*/  FFMA R21, R56, 1.4426950216293334961, -R21 ;  /* 0x3fb8aa3b38157823 */ /* 0x000fe20000000815 */
[----:B------:R-:W-:Y:S01]  /*4620*/  FFMA R33, R8, 1.925963033500011079e-08, R25 ;  /* 0x32a5706008217823 */ /* 0x000fe20000000019 */
[----:B------:R-:W-:Y:S01]  /*4630*/  FFMA R58, R58, 1.925963033500011079e-08, R19 ;  /* 0x32a570603a3a7823 */ /* 0x000fe20000000013 */
[----:B------:R-:W-:Y:S01]  /*4640*/  FFMA.SAT R19, R54, R11, 0.5 ;  /* 0x3f00000036137423 */ /* 0x000fe2000000200b */
[----:B------:R-:W-:Y:S01]  /*4650*/  FFMA R56, R56, 1.925963033500011079e-08, R21 ;  /* 0x32a5706038387823 */ /* 0x000fe20000000015 */
[----:B------:R-:W-:-:S02]  /*4660*/  IMAD.SHL.U32 R8, R16, 0x800000, RZ ;  /* 0x0080000010087824 */ /* 0x000fc400078e00ff */
[-C--:B------:R-:W-:Y:S01]  /*4670*/  FFMA.RM R37, R37, R12.reuse, 12582913 ;  /* 0x4b40000125257423 */ /* 0x080fe2000000400c */
[----:B------:R-:W-:Y:S01]  /*4680*/  FFMA.RM R10, R19, R12, 12582913 ;  /* 0x4b400001130a7423 */ /* 0x000fe2000000400c */
[-C--:B------:R-:W-:Y:S01]  /*4690*/  FFMA.SAT R69, R14, R11.reuse, 0.5 ;  /* 0x3f0000000e457423 */ /* 0x080fe2000000200b */
[----:B------:R-:W0:Y:S01]  /*46a0*/  MUFU.EX2 R19, R66 ;  /* 0x0000004200137308 */ /* 0x000e220000000800 */
[----:B------:R-:W-:Y:S01]  /*46b0*/  SHF.L.U32 R9, R9, 0x17, RZ ;  /* 0x0000001709097819 */ /* 0x000fe200000006ff */
[C---:B------:R-:W-:Y:S01]  /*46c0*/  FADD R21, R10.reuse, -12583039 ;  /* 0xcb40007f0a157421 */ /* 0x040fe20000000000 */
[----:B------:R-:W-:Y:S01]  /*46d0*/  SHF.L.U32 R10, R10, 0x17, RZ ;  /* 0x000000170a0a7819 */ /* 0x000fe200000006ff */
[----:B------:R-:W-:Y:S01]  /*46e0*/  IMAD.SHL.U32 R3, R3, 0x800000, RZ ;  /* 0x0080000003037824 */ /* 0x000fe200078e00ff */
[----:B------:R-:W-:Y:S01]  /*46f0*/  SHF.L.U32 R5, R5, 0x17, RZ ;  /* 0x0000001705057819 */ /* 0x000fe200000006ff */
[C---:B------:R-:W-:Y:S01]  /*4700*/  FFMA R21, R54.reuse, 1.4426950216293334961, -R21 ;  /* 0x3fb8aa3b36157823 */ /* 0x040fe20000000815 */
[----:B------:R-:W-:Y:S01]  /*4710*/  SHF.L.U32 R7, R7, 0x17, RZ ;  /* 0x0000001707077819 */ /* 0x000fe200000006ff */
[----:B------:R-:W1:Y:S02]  /*4720*/  MUFU.EX2 R56, R56 ;  /* 0x0000003800387308 */ /* 0x000e640000000800 */
[----:B------:R-:W-:Y:S01]  /*4730*/  FFMA R54, R54, 1.925963033500011079e-08, R21 ;  /* 0x32a5706036367823 */ /* 0x000fe20000000015 */
[----:B------:R-:W-:-:S04]  /*4740*/  FFMA.SAT R21, R2, R11, 0.5 ;  /* 0x3f00000002157423 */ /* 0x000fc8000000200b */
[----:B------:R-:W-:Y:S01]  /*4750*/  FFMA.RM R13, R21, R12, 12582913 ;  /* 0x4b400001150d7423 */ /* 0x000fe2000000400c */
[----:B------:R-:W2:Y:S01]  /*4760*/  MUFU.EX2 R25, R54 ;  /* 0x0000003600197308 */ /* 0x000ea20000000800 */
[----:B0-----:R-:W-:Y:S02]  /*4770*/  FMUL R6, R6, R19 ;  /* 0x0000001306067220 */ /* 0x001fe40000400000 */
[C---:B------:R-:W-:Y:S01]  /*4780*/  FADD R19, R13.reuse, -12583039 ;  /* 0xcb40007f0d137421 */ /* 0x040fe20000000000 */
[----:B------:R-:W-:-:S03]  /*4790*/  SHF.L.U32 R13, R13, 0x17, RZ ;  /* 0x000000170d0d7819 */ /* 0x000fc600000006ff */
[C---:B------:R-:W-:Y:S01]  /*47a0*/  FFMA R19, R2.reuse, 1.4426950216293334961, -R19 ;  /* 0x3fb8aa3b02137823 */ /* 0x040fe20000000813 */
[----:B------:R-:W0:Y:S01]  /*47b0*/  MUFU.EX2 R70, R70 ;  /* 0x0000004600467308 */ /* 0x000e220000000800 */
[----:B-1----:R-:W-:Y:S02]  /*47c0*/  FMUL R9, R9, R56 ;  /* 0x0000003809097220 */ /* 0x002fe40000400000 */
[----:B------:R-:W-:Y:S01]  /*47d0*/  FFMA R21, R2, 1.925963033500011079e-08, R19 ;  /* 0x32a5706002157823 */ /* 0x000fe20000000013 */
[----:B------:R-:W-:Y:S01]  /*47e0*/  FMUL R2, R17, R68 ;  /* 0x0000004411027220 */ /* 0x000fe20000400000 */
[----:B------:R-:W-:-:S03]  /*47f0*/  FFMA.SAT R17, R52, R11, 0.5 ;  /* 0x3f00000034117423 */ /* 0x000fc6000000200b */
[----:B------:R-:W1:Y:S01]  /*4800*/  MUFU.EX2 R16, R21 ;  /* 0x0000001500107308 */ /* 0x000e620000000800 */
[----:B------:R-:W-:Y:S01]  /*4810*/  FFMA.RM R17, R17, R12, 12582913 ;  /* 0x4b40000111117423 */ /* 0x000fe2000000400c */
[----:B--2---:R-:W-:-:S03]  /*4820*/  FMUL R10, R10, R25 ;  /* 0x000000190a0a7220 */ /* 0x004fc60000400000 */
[C---:B------:R-:W-:Y:S01]  /*4830*/  FADD R19, R17.reuse, -12583039 ;  /* 0xcb40007f11137421 */ /* 0x040fe20000000000 */
[----:B------:R-:W-:Y:S02]  /*4840*/  IMAD.SHL.U32 R17, R17, 0x800000, RZ ;  /* 0x0080000011117824 */ /* 0x000fe400078e00ff */
[----:B------:R-:W-:Y:S01]  /*4850*/  MUFU.EX2 R56, R33 ;  /* 0x0000002100387308 */ /* 0x000fe20000000800 */
[----:B------:R-:W-:Y:S01]  /*4860*/  FFMA R19, R52, 1.4426950216293334961, -R19 ;  /* 0x3fb8aa3b34137823 */ /* 0x000fe20000000813 */
[----:B0-----:R-:W-:-:S03]  /*4870*/  FMUL R3, R3, R70 ;  /* 0x0000004603037220 */ /* 0x001fc60000400000 */
[----:B------:R-:W-:Y:S01]  /*4880*/  FFMA R52, R52, 1.925963033500011079e-08, R19 ;  /* 0x32a5706034347823 */ /* 0x000fe20000000013 */
[-C--:B------:R-:W-:Y:S02]  /*4890*/  FFMA.SAT R19, R4, R11.reuse, 0.5 ;  /* 0x3f00000004137423 */ /* 0x080fe4000000200b */
[----:B------:R-:W0:Y:S01]  /*48a0*/  MUFU.EX2 R62, R62 ;  /* 0x0000003e003e7308 */ /* 0x000e220000000800 */
[----:B-1----:R-:W-:Y:S01]  /*48b0*/  FMUL R16, R13, R16 ;  /* 0x000000100d107220 */ /* 0x002fe20000400000 */
[----:B------:R-:W-:Y:S01]  /*48c0*/  FFMA.RM R18, R19, R12, 12582913 ;  /* 0x4b40000113127423 */ /* 0x000fe2000000400c */
[----:B------:R-:W-:-:S03]  /*48d0*/  FFMA.SAT R13, R36, R11, 0.5 ;  /* 0x3f000000240d7423 */ /* 0x000fc6000000200b */
[C---:B------:R-:W-:Y:S01]  /*48e0*/  FADD R19, R18.reuse, -12583039 ;  /* 0xcb40007f12137421 */ /* 0x040fe20000000000 */
[----:B------:R-:W-:Y:S01]  /*48f0*/  FFMA.RM R13, R13, R12, 12582913 ;  /* 0x4b4000010d0d7423 */ /* 0x000fe2000000400c */
[----:B------:R-:W-:Y:S01]  /*4900*/  SHF.L.U32 R18, R18, 0x17, RZ ;  /* 0x0000001712127819 */ /* 0x000fe200000006ff */
[----:B------:R-:W1:Y:S01]  /*4910*/  MUFU.EX2 R52, R52 ;  /* 0x0000003400347308 */ /* 0x000e620000000800 */
[----:B------:R-:W-:Y:S01]  /*4920*/  FFMA R19, R4, 1.4426950216293334961, -R19 ;  /* 0x3fb8aa3b04137823 */ /* 0x000fe20000000813 */
[----:B------:R-:W-:-:S03]  /*4930*/  FADD R21, R13, -12583039 ;  /* 0xcb40007f0d157421 */ /* 0x000fc60000000000 */
[----:B------:R-:W-:Y:S01]  /*4940*/  FFMA R29, R4, 1.925963033500011079e-08, R19 ;  /* 0x32a57060041d7823 */ /* 0x000fe20000000013 */
[----:B------:R-:W-:Y:S01]  /*4950*/  FFMA.SAT R19, R50, R11, 0.5 ;  /* 0x3f00000032137423 */ /* 0x000fe2000000200b */
[----:B------:R-:W-:Y:S01]  /*4960*/  FMUL R4, R15, R60 ;  /* 0x0000003c0f047220 */ /* 0x000fe20000400000 */
[C---:B------:R-:W-:Y:S01]  /*4970*/  FFMA R21, R36.reuse, 1.4426950216293334961, -R21 ;  /* 0x3fb8aa3b24157823 */ /* 0x040fe20000000815 */
[----:B------:R-:W2:Y:S01]  /*4980*/  MUFU.EX2 R64, R64 ;  /* 0x0000004000407308 */ /* 0x000ea20000000800 */
[----:B------:R-:W-:Y:S01]  /*4990*/  FFMA.RM R19, R19, R12, 12582913 ;  /* 0x4b40000113137423 */ /* 0x000fe2000000400c */
[----:B0-----:R-:W-:Y:S01]  /*49a0*/  FMUL R5, R5, R62 ;  /* 0x0000003e05057220 */ /* 0x001fe20000400000 */
[----:B------:R-:W-:Y:S02]  /*49b0*/  FFMA R36, R36, 1.925963033500011079e-08, R21 ;  /* 0x32a5706024247823 */ /* 0x000fe40000000015 */
[C---:B------:R-:W-:Y:S01]  /*49c0*/  FADD R15, R19.reuse, -12583039 ;  /* 0xcb40007f130f7421 */ /* 0x040fe20000000000 */
[----:B------:R-:W-:-:S02]  /*49d0*/  SHF.L.U32 R19, R19, 0x17, RZ ;  /* 0x0000001713137819 */ /* 0x000fc400000006ff */
[----:B------:R-:W0:Y:S01]  /*49e0*/  MUFU.EX2 R29, R29 ;  /* 0x0000001d001d7308 */ /* 0x000e220000000800 */
[----:B------:R-:W-:Y:S01]  /*49f0*/  FFMA R15, R50, 1.4426950216293334961, -R15 ;  /* 0x3fb8aa3b320f7823 */ /* 0x000fe2000000080f */
[----:B-1----:R-:W-:-:S03]  /*4a00*/  FMUL R17, R17, R52 ;  /* 0x0000003411117220 */ /* 0x002fc60000400000 */
[----:B------:R-:W-:Y:S01]  /*4a10*/  FFMA R50, R50, 1.925963033500011079e-08, R15 ;  /* 0x32a5706032327823 */ /* 0x000fe2000000000f */
[----:B------:R-:W-:Y:S02]  /*4a20*/  FADD R15, R23, -12583039 ;  /* 0xcb40007f170f7421 */ /* 0x000fe40000000000 */
[----:B------:R-:W-:Y:S01]  /*4a30*/  MUFU.EX2 R36, R36 ;  /* 0x0000002400247308 */ /* 0x000fe20000000800 */
[----:B--2---:R-:W-:Y:S01]  /*4a40*/  FMUL R7, R7, R64 ;  /* 0x0000004007077220 */ /* 0x004fe20000400000 */
[----:B------:R-:W-:-:S04]  /*4a50*/  FFMA R15, R48, 1.4426950216293334961, -R15 ;  /* 0x3fb8aa3b300f7823 */ /* 0x000fc8000000080f */
[----:B------:R-:W-:Y:S02]  /*4a60*/  FFMA R48, R48, 1.925963033500011079e-08, R15 ;  /* 0x32a5706030307823 */ /* 0x000fe4000000000f */
[----:B------:R-:W1:Y:S01]  /*4a70*/  MUFU.EX2 R15, R58 ;  /* 0x0000003a000f7308 */ /* 0x000e620000000800 */
[----:B0-----:R-:W-:-:S07]  /*4a80*/  FMUL R18, R18, R29 ;  /* 0x0000001d12127220 */ /* 0x001fce0000400000 */
[----:B------:R-:W0:Y:S01]  /*4a90*/  MUFU.EX2 R50, R50 ;  /* 0x0000003200327308 */ /* 0x000e220000000800 */
[----:B-1----:R-:W-:Y:S01]  /*4aa0*/  FMUL R8, R8, R15 ;  /* 0x0000000f08087220 */ /* 0x002fe20000400000 */
[C---:B------:R-:W-:Y:S01]  /*4ab0*/  FADD R15, R31.reuse, -12583039 ;  /* 0xcb40007f1f0f7421 */ /* 0x040fe20000000000 */
[----:B------:R-:W-:-:S03]  /*4ac0*/  SHF.L.U32 R31, R31, 0x17, RZ ;  /* 0x000000171f1f7819 */ /* 0x000fc600000006ff */
[----:B------:R-:W-:Y:S01]  /*4ad0*/  FFMA R15, R46, 1.4426950216293334961, -R15 ;  /* 0x3fb8aa3b2e0f7823 */ /* 0x000fe2000000080f */
[----:B0-----:R-:W-:-:S03]  /*4ae0*/  FMUL R19, R19, R50 ;  /* 0x0000003213137220 */ /* 0x001fc60000400000 */
[----:B------:R-:W-:Y:S01]  /*4af0*/  FFMA R46, R46, 1.925963033500011079e-08, R15 ;  /* 0x32a570602e2e7823 */ /* 0x000fe2000000000f */
[----:B------:R-:W-:-:S04]  /*4b00*/  FADD R15, R37, -12583039 ;  /* 0xcb40007f250f7421 */ /* 0x000fc80000000000 */
[C---:B------:R-:W-:Y:S01]  /*4b10*/  FFMA R15, R44.reuse, 1.4426950216293334961, -R15 ;  /* 0x3fb8aa3b2c0f7823 */ /* 0x040fe2000000080f */
[----:B------:R-:W-:Y:S03]  /*4b20*/  MUFU.EX2 R46, R46 ;  /* 0x0000002e002e7308 */ /* 0x000fe60000000800 */
        /* <DEDUP_REMOVED lines=17> */
[----:B------:R-:W-:Y:S02]  /*4c40*/  SHF.L.U32 R30, R30, 0x17, RZ ;  /* 0x000000171e1e7819 */ /* 0x000fe400000006ff */
[----:B------:R-:W-:Y:S01]  /*4c50*/  FADD R21, R29, -12583039 ;  /* 0xcb40007f1d157421 */ /* 0x000fe20000000000 */
[----:B------:R-:W-:-:S03]  /*4c60*/  FFMA R69, R14, 1.4426950216293334961, -R69 ;  /* 0x3fb8aa3b0e457823 */ /* 0x000fc60000000845 */
[----:B------:R-:W-:Y:S01]  /*4c70*/  FFMA R21, R20, 1.4426950216293334961, -R21 ;  /* 0x3fb8aa3b14157823 */ /* 0x000fe20000000815 */
[----:B------:R-:W-:Y:S01]  /*4c80*/  FFMA R54, R14, 1.925963033500011079e-08, R69 ;  /* 0x32a570600e367823 */ /* 0x000fe20000000045 */
[-C--:B------:R-:W-:Y:S02]  /*4c90*/  FFMA.SAT R69, R0, R11.reuse, 0.5 ;  /* 0x3f00000000457423 */ /* 0x080fe4000000200b */
[----:B------:R-:W-:Y:S01]  /*4ca0*/  FFMA R52, R20, 1.925963033500011079e-08, R21 ;  /* 0x32a5706014347823 */ /* 0x000fe20000000015 */
[----:B------:R-:W-:Y:S01]  /*4cb0*/  SHF.L.U32 R20, R23, 0x17, RZ ;  /* 0x0000001717147819 */ /* 0x000fe200000006ff */
[----:B------:R0:W1:Y:S01]  /*4cc0*/  MUFU.EX2 R21, R48 ;  /* 0x0000003000157308 */ /* 0x0000620000000800 */
[----:B------:R-:W-:-:S07]  /*4cd0*/  FFMA.SAT R23, R22, R11, 0.5 ;  /* 0x3f00000016177423 */ /* 0x000fce000000200b */
[----:B------:R-:W-:Y:S01]  /*4ce0*/  MUFU.EX2 R71, R54 ;  /* 0x0000003600477308 */ /* 0x000fe20000000800 */
[----:B0-----:R-:W-:-:S04]  /*4cf0*/  FFMA.RM R48, R23, R12, 12582913 ;  /* 0x4b40000117307423 */ /* 0x001fc8000000400c */
[----:B------:R-:W-:-:S03]  /*4d00*/  FADD R23, R48, -12583039 ;  /* 0xcb40007f30177421 */ /* 0x000fc60000000000 */
[----:B------:R-:W-:Y:S01]  /*4d10*/  MUFU.EX2 R52, R52 ;  /* 0x0000003400347308 */ /* 0x000fe20000000800 */
[----:B-1----:R-:W-:Y:S01]  /*4d20*/  FMUL R20, R20, R21 ;  /* 0x0000001514147220 */ /* 0x002fe20000400000 */
[----:B------:R-:W-:Y:S01]  /*4d30*/  FFMA.SAT R21, R28, R11, 0.5 ;  /* 0x3f0000001c157423 */ /* 0x000fe2000000200b */
[----:B------:R-:W-:-:S03]  /*4d40*/  FFMA R23, R22, 1.4426950216293334961, -R23 ;  /* 0x3fb8aa3b16177823 */ /* 0x000fc60000000817 */
[----:B------:R-:W-:-:S04]  /*4d50*/  FFMA.RM R14, R21, R12, 12582913 ;  /* 0x4b400001150e7423 */ /* 0x000fc8000000400c */
[C---:B------:R-:W-:Y:S01]  /*4d60*/  FADD R21, R14.reuse, -12583039 ;  /* 0xcb40007f0e157421 */ /* 0x040fe20000000000 */
[----:B------:R-:W-:-:S03]  /*4d70*/  IMAD.SHL.U32 R14, R14, 0x800000, RZ ;  /* 0x008000000e0e7824 */ /* 0x000fc600078e00ff */
[----:B------:R-:W-:-:S04]  /*4d80*/  FFMA R21, R28, 1.4426950216293334961, -R21 ;  /* 0x3fb8aa3b1c157823 */ /* 0x000fc80000000815 */
[----:B------:R-:W-:Y:S01]  /*4d90*/  FFMA R50, R28, 1.925963033500011079e-08, R21 ;  /* 0x32a570601c327823 */ /* 0x000fe20000000015 */
[----:B------:R-:W-:Y:S02]  /*4da0*/  IMAD.SHL.U32 R21, R27, 0x800000, RZ ;  /* 0x008000001b157824 */ /* 0x000fe400078e00ff */
[-C--:B------:R-:W-:Y:S01]  /*4db0*/  FFMA.SAT R27, R24, R11.reuse, 0.5 ;  /* 0x3f000000181b7423 */ /* 0x080fe2000000200b */
[----:B------:R-:W-:Y:S01]  /*4dc0*/  SHF.L.U32 R28, R15, 0x17, RZ ;  /* 0x000000170f1c7819 */ /* 0x000fe200000006ff */
[----:B------:R-:W-:Y:S01]  /*4dd0*/  FMUL R21, R21, R56 ;  /* 0x0000003815157220 */ /* 0x000fe20000400000 */
        /* <DEDUP_REMOVED lines=8> */
[----:B------:R-:W-:Y:S01]  /*4e60*/  SHF.L.U32 R23, R37, 0x17, RZ ;  /* 0x0000001725177819 */ /* 0x000fe200000006ff */
[----:B------:R-:W-:Y:S01]  /*4e70*/  FFMA.RM R37, R27, R12, 12582913 ;  /* 0x4b4000011b257423 */ /* 0x000fe2000000400c */
[----:B------:R-:W0:Y:S03]  /*4e80*/  MUFU.EX2 R26, R39 ;  /* 0x00000027001a7308 */ /* 0x000e260000000800 */
[----:B------:R-:W-:Y:S01]  /*4e90*/  FADD R27, R37, -12583039 ;  /* 0xcb40007f251b7421 */ /* 0x000fe20000000000 */
[----:B------:R-:W-:-:S03]  /*4ea0*/  FMUL R23, R23, R44 ;  /* 0x0000002c17177220 */ /* 0x000fc60000400000 */
[C---:B------:R-:W-:Y:S01]  /*4eb0*/  FFMA R27, R24.reuse, 1.4426950216293334961, -R27 ;  /* 0x3fb8aa3b181b7823 */ /* 0x040fe2000000081b */
[----:B------:R-:W-:Y:S03]  /*4ec0*/  MUFU.EX2 R39, R56 ;  /* 0x0000003800277308 */ /* 0x000fe60000000800 */
[----:B------:R-:W-:Y:S01]  /*4ed0*/  FFMA R33, R24, 1.925963033500011079e-08, R27 ;  /* 0x32a5706018217823 */ /* 0x000fe2000000001b */
[----:B------:R-:W-:-:S04]  /*4ee0*/  FFMA.SAT R27, R32, R11, 0.5 ;  /* 0x3f000000201b7423 */ /* 0x000fc8000000200b */
[-C--:B------:R-:W-:Y:S01]  /*4ef0*/  FFMA.RM R11, R27, R12.reuse, 12582913 ;  /* 0x4b4000011b0b7423 */ /* 0x080fe2000000400c */
[----:B------:R-:W-:Y:S01]  /*4f00*/  FFMA.RM R12, R69, R12, 12582913 ;  /* 0x4b400001450c7423 */ /* 0x000fe2000000400c */
[----:B0-----:R-:W-:Y:S01]  /*4f10*/  FMUL R26, R25, R26 ;  /* 0x0000001a191a7220 */ /* 0x001fe20000400000 */
[----:B------:R-:W0:Y:S01]  /*4f20*/  MUFU.EX2 R69, R38 ;  /* 0x0000002600457308 */ /* 0x000e220000000800 */
[----:B------:R-:W-:Y:S01]  /*4f30*/  FADD R27, R11, -12583039 ;  /* 0xcb40007f0b1b7421 */ /* 0x000fe20000000000 */
[----:B------:R-:W-:-:S03]  /*4f40*/  SHF.L.U32 R25, R29, 0x17, RZ ;  /* 0x000000171d197819 */ /* 0x000fc600000006ff */
[C---:B------:R-:W-:Y:S02]  /*4f50*/  FFMA R27, R32.reuse, 1.4426950216293334961, -R27 ;  /* 0x3fb8aa3b201b7823 */ /* 0x040fe4000000081b */
[----:B------:R-:W-:Y:S01]  /*4f60*/  FMUL R25, R25, R52 ;  /* 0x0000003419197220 */ /* 0x000fe20000400000 */
[----:B------:R-:W1:Y:S01]  /*4f70*/  MUFU.EX2 R46, R46 ;  /* 0x0000002e002e7308 */ /* 0x000e620000000800 */
[----:B------:R-:W-:Y:S01]  /*4f80*/  FFMA R44, R32, 1.925963033500011079e-08, R27 ;  /* 0x32a57060202c7823 */ /* 0x000fe2000000001b */
[----:B------:R-:W-:Y:S01]  /*4f90*/  FADD R27, RZ, R6 ;  /* 0x00000006ff1b7221 */ /* 0x000fe20000000000 */
[----:B------:R-:W-:-:S03]  /*4fa0*/  SHF.L.U32 R32, R48, 0x17, RZ ;  /* 0x0000001730207819 */ /* 0x000fc600000006ff */
[----:B------:R-:W-:Y:S02]  /*4fb0*/  FADD R24, R27, R2 ;  /* 0x000000021b187221 */ /* 0x000fe40000000000 */
[----:B------:R-:W-:Y:S01]  /*4fc0*/  MUFU.EX2 R29, R33 ;  /* 0x00000021001d7308 */ /* 0x000fe20000000800 */
[----:B0-----:R-:W-:Y:S01]  /*4fd0*/  FMUL R28, R28, R69 ;  /* 0x000000451c1c7220 */ /* 0x001fe20000400000 */
[----:B------:R-:W-:Y:S01]  /*4fe0*/  FADD R27, R24, R3 ;  /* 0x00000003181b7221 */ /* 0x000fe20000000000 */
[----:B------:R-:W-:Y:S01]  /*4ff0*/  FADD R69, R12, -12583039 ;  /* 0xcb40007f0c457421 */ /* 0x000fe20000000000 */
[----:B------:R-:W-:Y:S02]  /*5000*/  FMUL R32, R32, R39 ;  /* 0x0000002720207220 */ /* 0x000fe40000400000 */
[----:B------:R-:W-:Y:S01]  /*5010*/  FADD R24, R27, R4 ;  /* 0x000000041b187221 */ /* 0x000fe20000000000 */
[----:B------:R-:W-:Y:S01]  /*5020*/  FFMA R69, R0, 1.4426950216293334961, -R69 ;  /* 0x3fb8aa3b00457823 */ /* 0x000fe20000000845 */
[----:B------:R-:W-:Y:S01]  /*5030*/  MUFU.EX2 R44, R44 ;  /* 0x0000002c002c7308 */ /* 0x000fe20000000800 */
[----:B-1----:R-:W-:Y:S01]  /*5040*/  FMUL R31, R31, R46 ;  /* 0x0000002e1f1f7220 */ /* 0x002fe20000400000 */
[----:B------:R-:W-:Y:S01]  /*5050*/  FADD R24, R24, R5 ;  /* 0x0000000518187221 */ /* 0x000fe20000000000 */
[----:B------:R-:W-:-:S03]  /*5060*/  FFMA R69, R0, 1.925963033500011079e-08, R69 ;  /* 0x32a5706000457823 */ /* 0x000fc60000000045 */
[----:B------:R-:W-:-:S03]  /*5070*/  FADD R27, R24, R7 ;  /* 0x00000007181b7221 */ /* 0x000fc60000000000 */
[----:B------:R-:W-:Y:S01]  /*5080*/  MUFU.EX2 R69, R69 ;  /* 0x0000004500457308 */ /* 0x000fe20000000800 */
[----:B------:R-:W-:-:S04]  /*5090*/  FADD R24, R27, R8 ;  /* 0x000000081b187221 */ /* 0x000fc80000000000 */
[----:B------:R-:W-:-:S04]  /*50a0*/  FADD R27, R24, R9 ;  /* 0x00000009181b7221 */ /* 0x000fc80000000000 */
[----:B------:R-:W-:-:S04]  /*50b0*/  FADD R27, R27, R10 ;  /* 0x0000000a1b1b7221 */ /* 0x000fc80000000000 */
[----:B------:R-:W-:Y:S01]  /*50c0*/  FADD R24, R27, R16 ;  /* 0x000000101b187221 */ /* 0x000fe20000000000 */
[----:B------:R-:W-:-:S03]  /*50d0*/  IMAD.SHL.U32 R27, R13, 0x800000, RZ ;  /* 0x008000000d1b7824 */ /* 0x000fc600078e00ff */
[----:B------:R-:W-:Y:S01]  /*50e0*/  FADD R15, R24, R17 ;  /* 0x00000011180f7221 */ /* 0x000fe20000000000 */
[----:B------:R-:W-:-:S03]  /*50f0*/  FMUL R27, R27, R36 ;  /* 0x000000241b1b7220 */ /* 0x000fc60000400000 */
[----:B------:R-:W-:Y:S02]  /*5100*/  FADD R24, R15, R18 ;  /* 0x000000120f187221 */ /* 0x000fe40000000000 */
[----:B------:R-:W0:Y:S02]  /*5110*/  MUFU.EX2 R15, R50 ;  /* 0x00000032000f7308 */ /* 0x000e240000000800 */
[----:B------:R-:W-:-:S04]  /*5120*/  FADD R13, R24, R19 ;  /* 0x00000013180d7221 */ /* 0x000fc80000000000 */
[----:B------:R-:W-:-:S04]  /*5130*/  FADD R24, R13, R20 ;  /* 0x000000140d187221 */ /* 0x000fc80000000000 */
[----:B------:R-:W-:-:S04]  /*5140*/  FADD R13, R24, R21 ;  /* 0x00000015180d7221 */ /* 0x000fc80000000000 */
[----:B------:R-:W-:Y:S01]  /*5150*/  FADD R24, R13, R22 ;  /* 0x000000160d187221 */ /* 0x000fe20000000000 */
[----:B0-----:R-:W-:-:S03]  /*5160*/  FMUL R33, R14, R15 ;  /* 0x0000000f0e217220 */ /* 0x001fc60000400000 */
[----:B------:R-:W-:-:S04]  /*5170*/  FADD R13, R24, R23 ;  /* 0x00000017180d7221 */ /* 0x000fc80000000000 */
[----:B------:R-:W-:-:S04]  /*5180*/  FADD R24, R13, R28 ;  /* 0x0000001c0d187221 */ /* 0x000fc80000000000 */
        /* <DEDUP_REMOVED lines=8> */
[----:B------:R-:W-:Y:S01]  /*5210*/  FADD R0, R13, R32 ;  /* 0x000000200d007221 */ /* 0x000fe20000000000 */
[----:B------:R-:W-:-:S03]  /*5220*/  IMAD.SHL.U32 R13, R11, 0x800000, RZ ;  /* 0x008000000b0d7824 */ /* 0x000fc600078e00ff */
[----:B------:R-:W-:Y:S01]  /*5230*/  FADD R11, R0, R31 ;  /* 0x0000001f000b7221 */ /* 0x000fe20000000000 */
[----:B------:R-:W-:Y:S01]  /*5240*/  SHF.L.U32 R0, R12, 0x17, RZ ;  /* 0x000000170c007819 */ /* 0x000fe200000006ff */
[----:B------:R-:W-:Y:S02]  /*5250*/  FMUL R29, R13, R44 ;  /* 0x0000002c0d1d7220 */ /* 0x000fe40000400000 */
        /* <DEDUP_REMOVED lines=13> */
.L_x_26014:
        /* <DEDUP_REMOVED lines=12> */
[----:B0-----:R-:W-:Y:S05]  /*53f0*/  CALL.REL.NOINC `($__internal_416_$__cuda_sm3x_div_rn_noftz_f32_slowpath) ;  /* 0x0000004000807944 */ /* 0x001fea0003c00000 */
[----:B------:R-:W-:-:S07]  /*5400*/  MOV R12, R6 ;  /* 0x00000006000c7202 */ /* 0x000fce0000000f00 */
.L_x_25919:
[----:B------:R-:W-:Y:S05]  /*5410*/  BSYNC.RECONVERGENT B2 ;  /* 0x0000000000027941 */ /* 0x000fea0003800200 */
.L_x_25918:
        /* <DEDUP_REMOVED lines=12> */
[----:B0-----:R-:W-:Y:S05]  /*54e0*/  CALL.REL.NOINC `($__internal_416_$__cuda_sm3x_div_rn_noftz_f32_slowpath) ;  /* 0x0000004000447944 */ /* 0x001fea0003c00000 */
[----:B------:R-:W-:-:S07]  /*54f0*/  MOV R13, R6 ;  /* 0x00000006000d7202 */ /* 0x000fce0000000f00 */
.L_x_25921:
[----:B------:R-:W-:Y:S05]  /*5500*/  BSYNC.RECONVERGENT B2 ;  /* 0x0000000000027941 */ /* 0x000fea0003800200 */
.L_x_25920:
        /* <DEDUP_REMOVED lines=12> */
[----:B0-----:R-:W-:Y:S05]  /*55d0*/  CALL.REL.NOINC `($__internal_416_$__cuda_sm3x_div_rn_noftz_f32_slowpath) ;  /* 0x0000004000087944 */ /* 0x001fea0003c00000 */
[----:B------:R-:W-:-:S07]  /*55e0*/  MOV R2, R6 ;  /* 0x0000000600027202 */ /* 0x000fce0000000f00 */
.L_x_25923:
[----:B------:R-:W-:Y:S05]  /*55f0*/  BSYNC.RECONVERGENT B2 ;  /* 0x0000000000027941 */ /* 0x000fea0003800200 */
.L_x_25922:
        /* <DEDUP_REMOVED lines=12> */
[----:B0-----:R-:W-:Y:S05]  /*56c0*/  CALL.REL.NOINC `($__internal_416_$__cuda_sm3x_div_rn_noftz_f32_slowpath) ;  /* 0x0000003c00cc7944 */ /* 0x001fea0003c00000 */
[----:B------:R-:W-:-:S07]  /*56d0*/  IMAD.MOV.U32 R3, RZ, RZ, R6 ;  /* 0x000000ffff037224 */ /* 0x000fce00078e0006 */
.L_x_25925:
[----:B------:R-:W-:Y:S05]  /*56e0*/  BSYNC.RECONVERGENT B2 ;  /* 0x0000000000027941 */ /* 0x000fea0003800200 */
.L_x_25924:
        /* <DEDUP_REMOVED lines=13> */
[----:B------:R-:W-:-:S07]  /*57c0*/  MOV R4, R6 ;  /* 0x0000000600047202 */ /* 0x000fce0000000f00 */
.L_x_25927:
[----:B------:R-:W-:Y:S05]  /*57d0*/  BSYNC.RECONVERGENT B2 ;  /* 0x0000000000027941 */ /* 0x000fea0003800200 */
.L_x_25926:
        /* <DEDUP_REMOVED lines=14> */
.L_x_25929:
[----:B------:R-:W-:Y:S05]  /*58c0*/  BSYNC.RECONVERGENT B2 ;  /* 0x0000000000027941 */ /* 0x000fea0003800200 */
.L_x_25928:
        /* <DEDUP_REMOVED lines=14> */
.L_x_25931:
[----:B------:R-:W-:Y:S05]  /*59b0*/  BSYNC.RECONVERGENT B2 ;  /* 0x0000000000027941 */ /* 0x000fea0003800200 */
.L_x_25930:
        /* <DEDUP_REMOVED lines=14> */
.L_x_25933:
[----:B------:R-:W-:Y:S05]  /*5aa0*/  BSYNC.RECONVERGENT B2 ;  /* 0x0000000000027941 */ /* 0x000fea0003800200 */
.L_x_25932:
        /* <DEDUP_REMOVED lines=14> */
.L_x_25935:
[----:B------:R-:W-:Y:S05]  /*5b90*/  BSYNC.RECONVERGENT B2 ;  /* 0x0000000000027941 */ /* 0x000fea0003800200 */
.L_x_25934:
        /* <DEDUP_REMOVED lines=14> */
.L_x_25937:
[----:B------:R-:W-:Y:S05]  /*5c80*/  BSYNC.RECONVERGENT B2 ;  /* 0x0000000000027941 */ /* 0x000fea0003800200 */
.L_x_25936:
        /* <DEDUP_REMOVED lines=14> */
.L_x_25939:
[----:B------:R-:W-:Y:S05]  /*5d70*/  BSYNC.RECONVERGENT B2 ;  /* 0x0000000000027941 */ /* 0x000fea0003800200 */
.L_x_25938:
        /* <DEDUP_REMOVED lines=14> */
.L_x_25941:
[----:B------:R-:W-:Y:S05]  /*5e60*/  BSYNC.RECONVERGENT B2 ;  /* 0x0000000000027941 */ /* 0x000fea0003800200 */
.L_x_25940:
        /* <DEDUP_REMOVED lines=14> */
.L_x_25943:
[----:B------:R-:W-:Y:S05]  /*5f50*/  BSYNC.RECONVERGENT B2 ;  /* 0x0000000000027941 */ /* 0x000fea0003800200 */
.L_x_25942:
        /* <DEDUP_REMOVED lines=14> */
.L_x_25945:
[----:B------:R-:W-:Y:S05]  /*6040*/  BSYNC.RECONVERGENT B2 ;  /* 0x0000000000027941 */ /* 0x000fea0003800200 */
.L_x_25944:
        /* <DEDUP_REMOVED lines=14> */
.L_x_25947:
[----:B------:R-:W-:Y:S05]  /*6130*/  BSYNC.RECONVERGENT B2 ;  /* 0x0000000000027941 */ /* 0x000fea0003800200 */
.L_x_25946:
        /* <DEDUP_REMOVED lines=14> */
.L_x_25949:
[----:B------:R-:W-:Y:S05]  /*6220*/  BSYNC.RECONVERGENT B2 ;  /* 0x0000000000027941 */ /* 0x000fea0003800200 */
.L_x_25948:
        /* <DEDUP_REMOVED lines=14> */
.L_x_25951:
[----:B------:R-:W-:Y:S05]  /*6310*/  BSYNC.RECONVERGENT B2 ;  /* 0x0000000000027941 */ /* 0x000fea0003800200 */
.L_x_25950:
        /* <DEDUP_REMOVED lines=14> */
.L_x_25953:
[----:B------:R-:W-:Y:S05]  /*6400*/  BSYNC.RECONVERGENT B2 ;  /* 0x0000000000027941 */ /* 0x000fea0003800200 */
.L_x_25952:
        /* <DEDUP_REMOVED lines=14> */
.L_x_25955:
[----:B------:R-:W-:Y:S05]  /*64f0*/  BSYNC.RECONVERGENT B2 ;  /* 0x0000000000027941 */ /* 0x000fea0003800200 */
.L_x_25954:
        /* <DEDUP_REMOVED lines=12> */
[----:B------:R-:W-:Y:S05]  /*65c0*/  CALL.REL.NOINC `($__internal_416_$__cuda_sm3x_div_rn_noftz_f32_slowpath) ;  /* 0x00000030000c7944 */ /* 0x000fea0003c00000 */
[----:B------:R-:W-:-:S07]  /*65d0*/  IMAD.MOV.U32 R39, RZ, RZ, R6 ;  /* 0x000000ffff277224 */ /* 0x000fce00078e0006 */
.L_x_25957:
[----:B------:R-:W-:Y:S05]  /*65e0*/  BSYNC.RECONVERGENT B2 ;  /* 0x0000000000027941 */ /* 0x000fea0003800200 */
.L_x_25956:
        /* <DEDUP_REMOVED lines=12> */
[----:B------:R-:W-:Y:S05]  /*66b0*/  CALL.REL.NOINC `($__internal_416_$__cuda_sm3x_div_rn_noftz_f32_slowpath) ;  /* 0x0000002c00d07944 */ /* 0x000fea0003c00000 */
[----:B------:R-:W-:-:S07]  /*66c0*/  MOV R26, R6 ;  /* 0x00000006001a7202 */ /* 0x000fce0000000f00 */
.L_x_25959:
[----:B------:R-:W-:Y:S05]  /*66d0*/  BSYNC.RECONVERGENT B2 ;  /* 0x0000000000027941 */ /* 0x000fea0003800200 */
.L_x_25958:
        /* <DEDUP_REMOVED lines=12> */
[----:B------:R-:W-:Y:S05]  /*67a0*/  CALL.REL.NOINC `($__internal_416_$__cuda_sm3x_div_rn_noftz_f32_slowpath) ;  /* 0x0000002c00947944 */ /* 0x000fea0003c00000 */
[----:B------:R-:W-:-:S07]  /*67b0*/  MOV R27, R6 ;  /* 0x00000006001b7202 */ /* 0x000fce0000000f00 */
.L_x_25961:
[----:B------:R-:W-:Y:S05]  /*67c0*/  BSYNC.RECONVERGENT B2 ;  /* 0x0000000000027941 */ /* 0x000fea0003800200 */
.L_x_25960:
        /* <DEDUP_REMOVED lines=12> */
[----:B------:R-:W-:Y:S05]  /*6890*/  CALL.REL.NOINC `($__internal_416_$__cuda_sm3x_div_rn_noftz_f32_slowpath) ;  /* 0x0000002c00587944 */ /* 0x000fea0003c00000 */
[----:B------:R-:W-:-:S07]  /*68a0*/  MOV R24, R6 ;  /* 0x0000000600187202 */ /* 0x000fce0000000f00 */
.L_x_25963:
[----:B------:R-:W-:Y:S05]  /*68b0*/  BSYNC.RECONVERGENT B2 ;  /* 0x0000000000027941 */ /* 0x000fea0003800200 */
.L_x_25962:
        /* <DEDUP_REMOVED lines=13> */
[----:B------:R-:W-:-:S07]  /*6990*/  IMAD.MOV.U32 R25, RZ, RZ, R6 ;  /* 0x000000ffff197224 */ /* 0x000fce00078e0006 */
.L_x_25965:
[----:B------:R-:W-:Y:S05]  /*69a0*/  BSYNC.RECONVERGENT B2 ;  /* 0x0000000000027941 */ /* 0x000fea0003800200 */
.L_x_25964:
        /* <DEDUP_REMOVED lines=14> */
.L_x_25967:
[----:B------:R-:W-:Y:S05]  /*6a90*/  BSYNC.RECONVERGENT B2 ;  /* 0x0000000000027941 */ /* 0x000fea0003800200 */
.L_x_25966:
        /* <DEDUP_REMOVED lines=14> */
.L_x_25969:
[----:B------:R-:W-:Y:S05]  /*6b80*/  BSYNC.RECONVERGENT B2 ;  /* 0x0000000000027941 */ /* 0x000fea0003800200 */
.L_x_25968:
        /* <DEDUP_REMOVED lines=14> */
.L_x_25971:
[----:B------:R-:W-:Y:S05]  /*6c70*/  BSYNC.RECONVERGENT B2 ;  /* 0x0000000000027941 */ /* 0x000fea0003800200 */
.L_x_25970:
        /* <DEDUP_REMOVED lines=14> */
.L_x_25973:
[----:B------:R-:W-:Y:S05]  /*6d60*/  BSYNC.RECONVERGENT B2 ;  /* 0x0000000000027941 */ /* 0x000fea0003800200 */
.L_x_25972:
[----:B------:R-:W0:Y:S01]  /*6d70*/  LDC.64 R6, c[0x0][0x3f0] ;  /* 0x0000fc00ff067b82 */ /* 0x000e220000000a00 */
[----:B------:R-:W-:Y:S01]  /*6d80*/  BSSY.RECONVERGENT B0, `(.L_x_25974) ;  /* 0x0000016000007945 */ /* 0x000fe20003800200 */
[-C--:B0-----:R-:W-:Y:S02]  /*6d90*/  ISETP.GE.U32.AND P1, PT, R65, R6.reuse, PT ;  /* 0x000000064100720c */ /* 0x081fe40003f26070 */
[-C--:B------:R-:W-:Y:S02]  /*6da0*/  ISETP.GE.U32.AND P3, PT, R63, R6.reuse, PT ;  /* 0x000000063f00720c */ /* 0x080fe40003f66070 */
[----:B------:R-:W-:Y:S02]  /*6db0*/  ISETP.GE.U32.AND P2, PT, R61, R6, PT ;  /* 0x000000063d00720c */ /* 0x000fe40003f46070 */
        /* <DEDUP_REMOVED lines=18> */
.L_x_25975:
[----:B------:R-:W-:Y:S05]  /*6ee0*/  BSYNC.RECONVERGENT B0 ;  /* 0x0000000000007941 */ /* 0x000fea0003800200 */
.L_x_25974:
        /* <DEDUP_REMOVED lines=18> */
.L_x_25977:
[----:B------:R-:W-:Y:S05]  /*7010*/  BSYNC.RECONVERGENT B0 ;  /* 0x0000000000007941 */ /* 0x000fea0003800200 */
.L_x_25976:
        /* <DEDUP_REMOVED lines=12> */
[----:B-1----:R-:W-:Y:S01]  /*70e0*/  MOV R2, R63 ;  /* 0x0000003f00027202 */ /* 0x002fe20000000f00 */
[----:B0-----:R-:W-:Y:S01]  /*70f0*/  IMAD R13, R40, UR38, RZ ;  /* 0x00000026280d7c24 */ /* 0x001fe2000f8e02ff */
        /* <DEDUP_REMOVED lines=14> */
.L_x_25979:
[----:B------:R-:W-:Y:S05]  /*71e0*/  BSYNC.RECONVERGENT B0 ;  /* 0x0000000000007941 */ /* 0x000fea0003800200 */
.L_x_25978:
[----:B------:R-:W-:Y:S04]  /*71f0*/  BSSY.RECONVERGENT B0, `(.L_x_25980) ;  /* 0x0000012000007945 */ /* 0x000fe80003800200 */
[----:B------:R-:W-:Y:S05]  /*7200*/  @P2 BRA `(.L_x_25981) ;  /* 0x0000000000402947 */ /* 0x000fea0003800000 */
[----:B-12---:R-:W-:Y:S02]  /*7210*/  HFMA2 R3, -RZ, RZ, 0, 0 ;  /* 0x00000000ff037431 */ /* 0x006fe400000001ff */
        /* <DEDUP_REMOVED lines=15> */
.L_x_25981:
[----:B------:R-:W-:Y:S05]  /*7310*/  BSYNC.RECONVERGENT B0 ;  /* 0x0000000000007941 */ /* 0x000fea0003800200 */
.L_x_25980:
        /* <DEDUP_REMOVED lines=18> */
.L_x_25983:
[----:B------:R-:W-:Y:S05]  /*7440*/  BSYNC.RECONVERGENT B0 ;  /* 0x0000000000007941 */ /* 0x000fea0003800200 */
.L_x_25982:
        /* <DEDUP_REMOVED lines=18> */
.L_x_25985:
[----:B------:R-:W-:Y:S05]  /*7570*/  BSYNC.RECONVERGENT B0 ;  /* 0x0000000000007941 */ /* 0x000fea0003800200 */
.L_x_25984:
        /* <DEDUP_REMOVED lines=18> */
.L_x_25987:
[----:B------:R-:W-:Y:S05]  /*76a0*/  BSYNC.RECONVERGENT B0 ;  /* 0x0000000000007941 */ /* 0x000fea0003800200 */
.L_x_25986:
        /* <DEDUP_REMOVED lines=14> */
[----:B-1234-:R-:W-:Y:S02]  /*7790*/  HFMA2 R3, -RZ, RZ, 0, 0 ;  /* 0x00000000ff037431 */ /* 0x01efe400000001ff */
        /* <DEDUP_REMOVED lines=15> */
.L_x_25989:
[----:B------:R-:W-:Y:S05]  /*7890*/  BSYNC.RECONVERGENT B0 ;  /* 0x0000000000007941 */ /* 0x000fea0003800200 */
.L_x_25988:
        /* <DEDUP_REMOVED lines=18> */
.L_x_25991:
[----:B------:R-:W-:Y:S05]  /*79c0*/  BSYNC.RECONVERGENT B0 ;  /* 0x0000000000007941 */ /* 0x000fea0003800200 */
.L_x_25990:
        /* <DEDUP_REMOVED lines=18> */
.L_x_25993:
[----:B------:R-:W-:Y:S05]  /*7af0*/  BSYNC.RECONVERGENT B0 ;  /* 0x0000000000007941 */ /* 0x000fea0003800200 */
.L_x_25992:
        /* <DEDUP_REMOVED lines=18> */
.L_x_25995:
[----:B------:R-:W-:Y:S05]  /*7c20*/  BSYNC.RECONVERGENT B0 ;  /* 0x0000000000007941 */ /* 0x000fea0003800200 */
.L_x_25994:
        /* <DEDUP_REMOVED lines=18> */
.L_x_25997:
[----:B------:R-:W-:Y:S05]  /*7d50*/  BSYNC.RECONVERGENT B0 ;  /* 0x0000000000007941 */ /* 0x000fea0003800200 */
.L_x_25996:
        /* <DEDUP_REMOVED lines=18> */
.L_x_25999:
[----:B------:R-:W-:Y:S05]  /*7e80*/  BSYNC.RECONVERGENT B0 ;  /* 0x0000000000007941 */ /* 0x000fea0003800200 */
.L_x_25998:
        /* <DEDUP_REMOVED lines=18> */
.L_x_26001:
[----:B------:R-:W-:Y:S05]  /*7fb0*/  BSYNC.RECONVERGENT B0 ;  /* 0x0000000000007941 */ /* 0x000fea0003800200 */
.L_x_26000:
        /* <DEDUP_REMOVED lines=8> */
[----:B------:R-:W-:Y:S05]  /*8040*/  EXIT ;  /* 0x000000000000794d */ /* 0x000fea0003800000 */
.L_x_25917:
[----:B------:R-:W-:Y:S01]  /*8050*/  BSSY B0, `(.L_x_26003) ;  /* 0x0000007000007945 */ /* 0x000fe20003800000 */
[----:B------:R-:W-:Y:S01]  /*8060*/  MOV R12, 0x10 ;  /* 0x00000010000c7802 */ /* 0x000fe20000000f00 */
[----:B------:R-:W-:Y:S01]  /*8070*/  IMAD.MOV.U32 R11, RZ, RZ, 0x1f ;  /* 0x0000001fff0b7424 */ /* 0x000fe200078e00ff */
[----:B------:R-:W-:-:S07]  /*8080*/  MOV R15, 0xffffffff ;  /* 0xffffffff000f7802 */ /* 0x000fce0000000f00 */
[----:B------:R-:W-:Y:S05]  /*8090*/  WARPSYNC.COLLECTIVE R15, `(.L_x_26004) ;  /* 0x000000000f087348 */ /* 0x000fea0003c00000 */
[----:B------:R0:W1:Y:S02]  /*80a0*/  SHFL.BFLY P6, R14, R13, R12, R11 ;  /* 0x0c00000c0d0e7389 */ /* 0x00006400000c000b */
[----:B01----:R-:W-:Y:S05]  /*80b0*/  ENDCOLLECTIVE ;  /* 0x000000000000791b */ /* 0x003fea0003800000 */
.L_x_26004:
[----:B------:R-:W-:Y:S05]  /*80c0*/  BSYNC B0 ;  /* 0x0000000000007941 */ /* 0x000fea0003800000 */
.L_x_26003:
        /* <DEDUP_REMOVED lines=9> */
.L_x_26005:
[----:B------:R-:W-:Y:S01]  /*8160*/  HFMA2 R12, -RZ, RZ, 0, 2.384185791015625e-07 ;  /* 0x00000004ff0c7431 */ /* 0x000fe200000001ff */
[----:B------:R-:W-:-:S04]  /*8170*/  FMNMX R0, R13, R14, !PT ;  /* 0x0000000e0d007209 */ /* 0x000fc80007800000 */
[----:B------:R-:W-:-:S07]  /*8180*/  MOV R13, R0 ;  /* 0x00000000000d7202 */ /* 0x000fce0000000f00 */
[----:B------:R-:W-:Y:S05]  /*8190*/  WARPSYNC.COLLECTIVE R15, `(.L_x_26006) ;  /* 0x000000000f087348 */ /* 0x000fea0003c00000 */
[----:B------:R0:W1:Y:S02]  /*81a0*/  SHFL.BFLY P6, R14, R13, R12, R11 ;  /* 0x0c00000c0d0e7389 */ /* 0x00006400000c000b */
[----:B01----:R-:W-:Y:S05]  /*81b0*/  ENDCOLLECTIVE ;  /* 0x000000000000791b */ /* 0x003fea0003800000 */
.L_x_26006:
[----:B------:R-:W-:Y:S01]  /*81c0*/  IMAD.MOV.U32 R12, RZ, RZ, 0x2 ;  /* 0x00000002ff0c7424 */ /* 0x000fe200078e00ff */
[----:B------:R-:W-:-:S04]  /*81d0*/  FMNMX R2, R0, R14, !PT ;  /* 0x0000000e00027209 */ /* 0x000fc80007800000 */
[----:B------:R-:W-:-:S07]  /*81e0*/  MOV R13, R2 ;  /* 0x00000002000d7202 */ /* 0x000fce0000000f00 */
[----:B------:R-:W-:Y:S05]  /*81f0*/  WARPSYNC.COLLECTIVE R15, `(.L_x_26007) ;  /* 0x000000000f087348 */ /* 0x000fea0003c00000 */
[----:B------:R0:W1:Y:S02]  /*8200*/  SHFL.BFLY P6, R14, R13, R12, R11 ;  /* 0x0c00000c0d0e7389 */ /* 0x00006400000c000b */
[----:B01----:R-:W-:Y:S05]  /*8210*/  ENDCOLLECTIVE ;  /* 0x000000000000791b */ /* 0x003fea0003800000 */
.L_x_26007:
[----:B------:R-:W-:Y:S01]  /*8220*/  HFMA2 R12, -RZ, RZ, 0, 5.9604644775390625e-08 ;  /* 0x00000001ff0c7431 */ /* 0x000fe200000001ff */
[----:B------:R-:W-:-:S04]  /*8230*/  FMNMX R3, R2, R14, !PT ;  /* 0x0000000e02037209 */ /* 0x000fc80007800000 */
[----:B------:R-:W-:-:S07]  /*8240*/  MOV R13, R3 ;  /* 0x00000003000d7202 */ /* 0x000fce0000000f00 */
[----:B------:R-:W-:Y:S05]  /*8250*/  WARPSYNC.COLLECTIVE R15, `(.L_x_26008) ;  /* 0x000000000f087348 */ /* 0x000fea0003c00000 */
[----:B------:R0:W1:Y:S02]  /*8260*/  SHFL.BFLY P6, R14, R13, R12, R11 ;  /* 0x0c00000c0d0e7389 */ /* 0x00006400000c000b */
[----:B01----:R-:W-:Y:S05]  /*8270*/  ENDCOLLECTIVE ;  /* 0x000000000000791b */ /* 0x003fea0003800000 */
.L_x_26008:
        /* <DEDUP_REMOVED lines=32> */
[----:B------:R-:W-:Y:S01]  /*8480*/  SHF.L.U32 R6, R17, 0x17, RZ ;  /* 0x0000001711067819 */ /* 0x000fe200000006ff */
[----:B------:R-:W-:-:S02]  /*8490*/  FFMA.SAT R17, R4, R69, 0.5 ;  /* 0x3f00000004117423 */ /* 0x000fc40000002045 */
[C---:B------:R-:W-:Y:S02]  /*84a0*/  FFMA R19, R2.reuse, 1.4426950216293334961, -R19 ;  /* 0x3fb8aa3b02137823 */ /* 0x040fe40000000813 */
[-C--:B------:R-:W-:Y:S02]  /*84b0*/  FFMA.RM R17, R17, R50.reuse, 12582913 ;  /* 0x4b40000111117423 */ /* 0x080fe40000004032 */
[----:B------:R-:W-:Y:S02]  /*84c0*/  FFMA R19, R2, 1.925963033500011079e-08, R19 ;  /* 0x32a5706002137823 */ /* 0x000fe40000000013 */
[C---:B------:R-:W-:Y:S01]  /*84d0*/  FADD R21, R17.reuse, -12583039 ;  /* 0xcb40007f11157421 */ /* 0x040fe20000000000 */
[----:B------:R-:W-:Y:S01]  /*84e0*/  SHF.L.U32 R2, R17, 0x17, RZ ;  /* 0x0000001711027819 */ /* 0x000fe200000006ff */
[----:B------:R-:W-:Y:S02]  /*84f0*/  FFMA.SAT R17, R3, R69, 0.5 ;  /* 0x3f00000003117423 */ /* 0x000fe40000002045 */
[----:B------:R-:W-:Y:S01]  /*8500*/  FFMA R21, R4, 1.4426950216293334961, -R21 ;  /* 0x3fb8aa3b04157823 */ /* 0x000fe20000000815 */
[----:B------:R-:W0:Y:S01]  /*8510*/  MUFU.EX2 R19, R19 ;  /* 0x0000001300137308 */ /* 0x000e220000000800 */
[----:B------:R-:W-:-:S02]  /*8520*/  FFMA.RM R17, R17, R50, 12582913 ;  /* 0x4b40000111117423 */ /* 0x000fc40000004032 */
        /* <DEDUP_REMOVED lines=8> */
[-C--:B------:R-:W-:Y:S01]  /*85b0*/  FFMA.RM R17, R17, R50.reuse, 12582913 ;  /* 0x4b40000111117423 */ /* 0x080fe20000004032 */
[----:B------:R-:W0:Y:S03]  /*85c0*/  MUFU.EX2 R10, R10 ;  /* 0x0000000a000a7308 */ /* 0x000e260000000800 */
[C---:B------:R-:W-:Y:S01]  /*85d0*/  FADD R19, R17.reuse, -12583039 ;  /* 0xcb40007f11137421 */ /* 0x040fe20000000000 */
[----:B------:R-:W-:Y:S02]  /*85e0*/  IMAD.SHL.U32 R4, R17, 0x800000, RZ ;  /* 0x0080000011047824 */ /* 0x000fe400078e00ff */
[----:B------:R-:W-:Y:S01]  /*85f0*/  FFMA.SAT R17, R5, R69, 0.5 ;  /* 0x3f00000005117423 */ /* 0x000fe20000002045 */
[----:B------:R-:W-:Y:S01]  /*8600*/  FFMA R19, R0, 1.4426950216293334961, -R19 ;  /* 0x3fb8aa3b00137823 */ /* 0x000fe20000000813 */
[----:B-1----:R-:W-:Y:S02]  /*8610*/  FMUL R2, R2, R21 ;  /* 0x0000001502027220 */ /* 0x002fe40000400000 */
[----:B------:R-:W-:Y:S01]  /*8620*/  FFMA.RM R17, R17, R50, 12582913 ;  /* 0x4b40000111117423 */ /* 0x000fe20000004032 */
[----:B------:R-:W-:-:S03]  /*8630*/  FFMA R19, R0, 1.925963033500011079e-08, R19 ;  /* 0x32a5706000137823 */ /* 0x000fc60000000013 */
[----:B------:R-:W-:-:S04]  /*8640*/  FADD R0, R17, -12583039 ;  /* 0xcb40007f11007421 */ /* 0x000fc80000000000 */
[----:B------:R-:W-:Y:S01]  /*8650*/  FFMA R0, R5, 1.4426950216293334961, -R0 ;  /* 0x3fb8aa3b05007823 */ /* 0x000fe20000000800 */
[----:B0-----:R-:W-:Y:S01]  /*8660*/  FMUL R3, R3, R10 ;  /* 0x0000000a03037220 */ /* 0x001fe20000400000 */
[----:B------:R-:W0:Y:S02]  /*8670*/  MUFU.EX2 R19, R19 ;  /* 0x0000001300137308 */ /* 0x000e240000000800 */
        /* <DEDUP_REMOVED lines=45> */
[----:B------:R-:W-:-:S03]  /*8950*/  SHF.L.U32 R17, R17, 0x17, RZ ;  /* 0x0000001711117819 */ /* 0x000fc600000006ff */
[----:B------:R-:W1:Y:S01]  /*8960*/  MUFU.EX2 R19, R19 ;  /* 0x0000001300137308 */ /* 0x000e620000000800 */
[----:B------:R-:W-:Y:S01]  /*8970*/  FFMA R0, R31, 1.4426950216293334961, -R0 ;  /* 0x3fb8aa3b1f007823 */ /* 0x000fe20000000800 */
[----:B0-----:R-:W-:-:S03]  /*8980*/  FMUL R10, R10, R37 ;  /* 0x000000250a0a7220 */ /* 0x001fc60000400000 */
[----:B------:R-:W-:-:S06]  /*8990*/  FFMA R0, R31, 1.925963033500011079e-08, R0 ;  /* 0x32a570601f007823 */ /* 0x000fcc0000000000 */
[----:B------:R-:W0:Y:S01]  /*89a0*/  MUFU.EX2 R0, R0 ;  /* 0x0000000000007308 */ /* 0x000e220000000800 */
[----:B-1----:R-:W-:Y:S01]  /*89b0*/  FMUL R16, R16, R19 ;  /* 0x0000001310107220 */ /* 0x002fe20000400000 */
[----:B------:R-:W-:-:S04]  /*89c0*/  FFMA.SAT R19, R28, R69, 0.5 ;  /* 0x3f0000001c137423 */ /* 0x000fc80000002045 */
[----:B------:R-:W-:-:S04]  /*89d0*/  FFMA.RM R19, R19, R50, 12582913 ;  /* 0x4b40000113137423 */ /* 0x000fc80000004032 */
[C---:B------:R-:W-:Y:S01]  /*89e0*/  FADD R21, R19.reuse, -12583039 ;  /* 0xcb40007f13157421 */ /* 0x040fe20000000000 */
[----:B------:R-:W-:Y:S02]  /*89f0*/  IMAD.SHL.U32 R18, R19, 0x800000, RZ ;  /* 0x0080000013127824 */ /* 0x000fe400078e00ff */
[----:B------:R-:W-:Y:S01]  /*8a00*/  FFMA.SAT R19, R27, R69, 0.5 ;  /* 0x3f0000001b137423 */ /* 0x000fe20000002045 */
[----:B0-----:R-:W-:Y:S01]  /*8a10*/  FMUL R17, R17, R0 ;  /* 0x0000000011117220 */ /* 0x001fe20000400000 */
[C---:B------:R-:W-:Y:S02]  /*8a20*/  FFMA R21, R28.reuse, 1.4426950216293334961, -R21 ;  /* 0x3fb8aa3b1c157823 */ /* 0x040fe40000000815 */
[----:B------:R-:W-:Y:S02]  /*8a30*/  FFMA.RM R19, R19, R50, 12582913 ;  /* 0x4b40000113137423 */ /* 0x000fe40000004032 */
[----:B------:R-:W-:Y:S02]  /*8a40*/  FFMA R21, R28, 1.925963033500011079e-08, R21 ;  /* 0x32a570601c157823 */ /* 0x000fe40000000015 */
[C---:B------:R-:W-:Y:S01]  /*8a50*/  FADD R0, R19.reuse, -12583039 ;  /* 0xcb40007f13007421 */ /* 0x040fe20000000000 */
[----:B------:R-:W-:-:S03]  /*8a60*/  SHF.L.U32 R19, R19, 0x17, RZ ;  /* 0x0000001713137819 */ /* 0x000fc600000006ff */
[----:B------:R-:W0:Y:S01]  /*8a70*/  MUFU.EX2 R21, R21 ;  /* 0x0000001500157308 */ /* 0x000e220000000800 */
[----:B------:R-:W-:-:S04]  /*8a80*/  FFMA R0, R27, 1.4426950216293334961, -R0 ;  /* 0x3fb8aa3b1b007823 */ /* 0x000fc80000000800 */
[----:B------:R-:W-:-:S06]  /*8a90*/  FFMA R0, R27, 1.925963033500011079e-08, R0 ;  /* 0x32a570601b007823 */ /* 0x000fcc0000000000 */
[----:B------:R-:W1:Y:S01]  /*8aa0*/  MUFU.EX2 R0, R0 ;  /* 0x0000000000007308 */ /* 0x000e620000000800 */
[----:B0-----:R-:W-:Y:S01]  /*8ab0*/  FMUL R18, R18, R21 ;  /* 0x0000001512127220 */ /* 0x001fe20000400000 */
[----:B------:R-:W-:-:S04]  /*8ac0*/  FFMA.SAT R21, R26, R69, 0.5 ;  /* 0x3f0000001a157423 */ /* 0x000fc80000002045 */
[----:B------:R-:W-:-:S04]  /*8ad0*/  FFMA.RM R21, R21, R50, 12582913 ;  /* 0x4b40000115157423 */ /* 0x000fc80000004032 */
[C---:B------:R-:W-:Y:S01]  /*8ae0*/  FADD R23, R21.reuse, -12583039 ;  /* 0xcb40007f15177421 */ /* 0x040fe20000000000 */
[----:B------:R-:W-:Y:S01]  /*8af0*/  SHF.L.U32 R20, R21, 0x17, RZ ;  /* 0x0000001715147819 */ /* 0x000fe200000006ff */
[----:B------:R-:W-:Y:S01]  /*8b00*/  FFMA.SAT R21, R24, R69, 0.5 ;  /* 0x3f00000018157423 */ /* 0x000fe20000002045 */
[----:B-1----:R-:W-:Y:S01]  /*8b10*/  FMUL R19, R19, R0 ;  /* 0x0000000013137220 */ /* 0x002fe20000400000 */
[C---:B------:R-:W-:Y:S02]  /*8b20*/  FFMA R23, R26.reuse, 1.4426950216293334961, -R23 ;  /* 0x3fb8aa3b1a177823 */ /* 0x040fe40000000817 */
[----:B------:R-:W-:Y:S02]  /*8b30*/  FFMA.RM R21, R21, R50, 12582913 ;  /* 0x4b40000115157423 */ /* 0x000fe40000004032 */
[----:B------:R-:W-:Y:S02]  /*8b40*/  FFMA R23, R26, 1.925963033500011079e-08, R23 ;  /* 0x32a570601a177823 */ /* 0x000fe40000000017 */
        /* <DEDUP_REMOVED lines=146> */
.L_x_26009:
[----:B------:R-:W-:Y:S02]  /*9470*/  HFMA2 R12, -RZ, RZ, 0, 4.76837158203125e-07 ;  /* 0x00000008ff0c7431 */ /* 0x000fe400000001ff */
[----:B------:R-:W-:-:S04]  /*9480*/  FADD R36, R13, R14 ;  /* 0x0000000e0d247221 */ /* 0x000fc80000000000 */
[----:B------:R-:W-:-:S07]  /*9490*/  IMAD.MOV.U32 R13, RZ, RZ, R36 ;  /* 0x000000ffff0d7224 */ /* 0x000fce00078e0024 */
[----:B------:R-:W-:Y:S05]  /*94a0*/  WARPSYNC.COLLECTIVE R15, `(.L_x_26010) ;  /* 0x000000000f087348 */ /* 0x000fea0003c00000 */
[----:B------:R0:W1:Y:S02]  /*94b0*/  SHFL.BFLY P6, R14, R13, R12, R11 ;  /* 0x0c00000c0d0e7389 */ /* 0x00006400000c000b */
[----:B01----:R-:W-:Y:S05]  /*94c0*/  ENDCOLLECTIVE ;  /* 0x000000000000791b */ /* 0x003fea0003800000 */
.L_x_26010:
[----:B------:R-:W-:Y:S02]  /*94d0*/  HFMA2 R12, -RZ, RZ, 0, 2.384185791015625e-07 ;  /* 0x00000004ff0c7431 */ /* 0x000fe400000001ff */
[----:B------:R-:W-:-:S05]  /*94e0*/  FADD R37, R36, R14 ;  /* 0x0000000e24257221 */ /* 0x000fca0000000000 */
[----:B------:R-:W-:-:S07]  /*94f0*/  MOV R13, R37 ;  /* 0x00000025000d7202 */ /* 0x000fce0000000f00 */
[----:B------:R-:W-:Y:S05]  /*9500*/  WARPSYNC.COLLECTIVE R15, `(.L_x_26011) ;  /* 0x000000000f087348 */ /* 0x000fea0003c00000 */
[----:B------:R0:W1:Y:S02]  /*9510*/  SHFL.BFLY P6, R14, R13, R12, R11 ;  /* 0x0c00000c0d0e7389 */ /* 0x00006400000c000b */
[----:B01----:R-:W-:Y:S05]  /*9520*/  ENDCOLLECTIVE ;  /* 0x000000000000791b */ /* 0x003fea0003800000 */
.L_x_26011:
[----:B------:R-:W-:Y:S01]  /*9530*/  MOV R12, 0x2 ;  /* 0x00000002000c7802 */ /* 0x000fe20000000f00 */
[----:B------:R-:W-:-:S04]  /*9540*/  FADD R38, R37, R14 ;  /* 0x0000000e25267221 */ /* 0x000fc80000000000 */
[----:B------:R-:W-:-:S07]  /*9550*/  IMAD.MOV.U32 R13, RZ, RZ, R38 ;  /* 0x000000ffff0d7224 */ /* 0x000fce00078e0026 */
[----:B------:R-:W-:Y:S05]  /*9560*/  WARPSYNC.COLLECTIVE R15, `(.L_x_26012) ;  /* 0x000000000f087348 */ /* 0x000fea0003c00000 */
[----:B------:R0:W1:Y:S02]  /*9570*/  SHFL.BFLY P6, R14, R13, R12, R11 ;  /* 0x0c00000c0d0e7389 */ /* 0x00006400000c000b */
[----:B01----:R-:W-:Y:S05]  /*9580*/  ENDCOLLECTIVE ;  /* 0x000000000000791b */ /* 0x003fea0003800000 */
.L_x_26012:
[----:B------:R-:W-:Y:S02]  /*9590*/  HFMA2 R12, -RZ, RZ, 0, 5.9604644775390625e-08 ;  /* 0x00000001ff0c7431 */ /* 0x000fe400000001ff */
[----:B------:R-:W-:-:S05]  /*95a0*/  FADD R39, R38, R14 ;  /* 0x0000000e26277221 */ /* 0x000fca0000000000 */
[----:B------:R-:W-:-:S07]  /*95b0*/  MOV R13, R39 ;  /* 0x00000027000d7202 */ /* 0x000fce0000000f00 */
[----:B------:R-:W-:Y:S05]  /*95c0*/  WARPSYNC.COLLECTIVE R15, `(.L_x_26013) ;  /* 0x000000000f087348 */ /* 0x000fea0003c00000 */
[----:B------:R0:W1:Y:S02]  /*95d0*/  SHFL.BFLY P6, R14, R13, R12, R11 ;  /* 0x0c00000c0d0e7389 */ /* 0x00006400000c000b */
[----:B01----:R-:W-:Y:S05]  /*95e0*/  ENDCOLLECTIVE ;  /* 0x000000000000791b */ /* 0x003fea0003800000 */
.L_x_26013:
[----:B------:R-:W-:Y:S05]  /*95f0*/  BRA `(.L_x_26014) ;  /* 0xffffffbc004c7947 */ /* 0x000fea000383ffff */
        .weak           $__internal_416_$__cuda_sm3x_div_rn_noftz_f32_slowpath
        .type           $__internal_416_$__cuda_sm3x_div_rn_noftz_f32_slowpath,@function
        .size           $__internal_416_$__cuda_sm3x_div_rn_noftz_f32_slowpath,(.L_x_37793 - $__internal_416_$__cuda_sm3x_div_rn_noftz_f32_slowpath)
$__internal_416_$__cuda_sm3x_div_rn_noftz_f32_slowpath:
        /* <DEDUP_REMOVED lines=34> */
.L_x_26016:
        /* <DEDUP_REMOVED lines=51> */
.L_x_26023:
[----:B------:R-:W-:-:S04]  /*9b50*/  LOP3.LUT R6, R6, 0x80000000, RZ, 0xc0, !PT ;  /* 0x8000000006067812 */ /* 0x000fc800078ec0ff */
[----:B------:R-:W-:Y:S01]  /*9b60*/  LOP3.LUT R6, R6, 0x7f800000, RZ, 0xfc, !PT ;  /* 0x7f80000006067812 */ /* 0x000fe200078efcff */
[----:B------:R-:W-:Y:S06]  /*9b70*/  BRA `(.L_x_26024) ;  /* 0x0000000000047947 */ /* 0x000fec0003800000 */
.L_x_26022:
[----:B------:R-:W-:-:S07]  /*9b80*/  LEA R6, R15, R6, 0x17 ;  /* 0x000000060f067211 */ /* 0x000fce00078eb8ff */
.L_x_26024:
[----:B------:R-:W-:Y:S05]  /*9b90*/  BSYNC.RECONVERGENT B1 ;  /* 0x0000000000017941 */ /* 0x000fea0003800200 */
.L_x_26021:
[----:B------:R-:W-:Y:S05]  /*9ba0*/  BRA `(.L_x_26025) ;  /* 0x0000000000207947 */ /* 0x000fea0003800000 */
.L_x_26020:
[----:B------:R-:W-:-:S04]  /*9bb0*/  LOP3.LUT R6, R11, 0x80000000, R6, 0x48, !PT ;  /* 0x800000000b067812 */ /* 0x000fc800078e4806 */
[----:B------:R-:W-:Y:S01]  /*9bc0*/  LOP3.LUT R6, R6, 0x7f800000, RZ, 0xfc, !PT ;  /* 0x7f80000006067812 */ /* 0x000fe200078efcff */
[----:B------:R-:W-:Y:S06]  /*9bd0*/  BRA `(.L_x_26025) ;  /* 0x0000000000147947 */ /* 0x000fec0003800000 */
.L_x_26019:
[----:B------:R-:W-:Y:S01]  /*9be0*/  LOP3.LUT R6, R11, 0x80000000, R6, 0x48, !PT ;  /* 0x800000000b067812 */ /* 0x000fe200078e4806 */
[----:B------:R-:W-:Y:S06]  /*9bf0*/  BRA `(.L_x_26025) ;  /* 0x00000000000c7947 */ /* 0x000fec0003800000 */
.L_x_26018:
[----:B------:R-:W0:Y:S01]  /*9c00*/  MUFU.RSQ R6, -QNAN ;  /* 0xffc0000000067908 */ /* 0x000e220000001400 */
[----:B------:R-:W-:Y:S05]  /*9c10*/  BRA `(.L_x_26025) ;  /* 0x0000000000047947 */ /* 0x000fea0003800000 */
.L_x_26017:
[----:B------:R-:W-:-:S07]  /*9c20*/  FADD.FTZ R6, R6, R11 ;  /* 0x0000000b06067221 */ /* 0x000fce0000010000 */
.L_x_26025:
[----:B------:R-:W-:Y:S05]  /*9c30*/  BSYNC.RECONVERGENT B0 ;  /* 0x0000000000007941 */ /* 0x000fea0003800200 */
.L_x_26015:
[----:B------:R-:W-:-:S04]  /*9c40*/  HFMA2 R15, -RZ, RZ, 0, 0 ;  /* 0x00000000ff0f7431 */ /* 0x000fc800000001ff */
[----:B0-----:R-:W-:Y:S05]  /*9c50*/  RET.REL.NODEC R14 `(_Z15SoftmaxWarpImplI22BroadcastScaleMaskLoadIffbLm2EiE11DirectStoreIffEfLi2ELi28ELi32ELi1ELb1EL9Algorithm0EEvT_T0_ll) ;  /* 0xffffff600ee87950 */ /* 0x001fea0003c3ffff */
.L_x_26026:
        /* <DEDUP_REMOVED lines=10> */
.L_x_37793:


//--------------------- .text._Z15SoftmaxWarpImplI22BroadcastScaleMaskLoadIffbLm2EiE11DirectStoreIffEfLi2ELi28ELi32ELi1ELb0EL9Algorithm0EEvT_T0_ll --------------------------
	.section	.text._Z15SoftmaxWarpImplI22BroadcastScaleMaskLoadIffbLm2EiE11DirectStoreIffEfLi2ELi28ELi32ELi1ELb0EL9Algorithm0EEvT_T0_ll,"ax",@progbits
	.align	128
        .global         _Z15SoftmaxWarpImplI22BroadcastScaleMaskLoadIffbLm2EiE11DirectStoreIffEfLi2ELi28ELi32ELi1ELb0EL9Algorithm0EEvT_T0_ll
        .type           _Z15SoftmaxWarpImplI22BroadcastScaleMaskLoadIffbLm2EiE11DirectStoreIffEfLi2ELi28ELi32ELi1ELb0EL9Algorithm0EEvT_T0_ll,@function
        .size           _Z15SoftmaxWarpImplI22BroadcastScaleMaskLoadIffbLm2EiE11DirectStoreIffEfLi2ELi28ELi32ELi1ELb0EL9Algorithm0EEvT_T0_ll,(.L_x_37794 - _Z15SoftmaxWarpImplI22BroadcastScaleMaskLoadIffbLm2EiE11DirectStoreIffEfLi2ELi28ELi32ELi1ELb0EL9Algorithm0EEvT_T0_ll)
        .other          _Z15SoftmaxWarpImplI22BroadcastScaleMaskLoadIffbLm2EiE11DirectStoreIffEfLi2ELi28ELi32ELi1ELb0EL9Algorithm0EEvT_T0_ll,@"STO_CUDA_ENTRY STV_DEFAULT"
_Z15SoftmaxWarpImplI22BroadcastScaleMaskLoadIffbLm2EiE11DirectStoreIffEfLi2ELi28ELi32ELi1ELb0EL9Algorithm0EEvT_T0_ll:
.text._Z15SoftmaxWarpImplI22BroadcastScaleMaskLoadIffbLm2EiE11DirectStoreIffEfLi2ELi28ELi32ELi1ELb0EL9Algorithm0EEvT_T0_ll:
        /* <DEDUP_REMOVED lines=26> */
.L_x_26027:
        /* <DEDUP_REMOVED lines=12> */
.L_x_26085:
[----:B0-----:R-:W-:Y:S01]  /*0260*/  IABS R2, UR45 ;  /* 0x0000002d00027c13 */ /* 0x001fe20008000000 */
[----:B------:R-:W-:Y:S01]  /*0270*/  IMAD R0, R40, UR44, R0 ;  /* 0x0000002c28007c24 */ /* 0x000fe2000f8e0200 */
[----:B------:R-:W-:Y:S01]  /*0280*/  UMOV UR4, URZ ;  /* 0x000000ff00047c82 */ /* 0x000fe20008000000 */
[----:B------:R-:W0:Y:S01]  /*0290*/  LDC.64 R10, c[0x0][0x390] ;  /* 0x0000e400ff0a7b82 */ /* 0x000e220000000a00 */
[----:B------:R-:W-:Y:S01]  /*02a0*/  R2UR UR7, R2 ;  /* 0x00000000020772ca */ /* 0x000fe200000e0000 */
[----:B------:R-:W-:Y:S01]  /*02b0*/  VIADD R4, R0, 0x40 ;  /* 0x0000004000047836 */ /* 0x000fe20000000000 */
[C---:B-1----:R-:W-:Y:S02]  /*02c0*/  R2UR UR8, R34.reuse ;  /* 0x00000000220872ca */ /* 0x042fe400000e0000 */
[----:B------:R-:W-:Y:S02]  /*02d0*/  R2UR UR9, R35 ;  /* 0x00000000230972ca */ /* 0x000fe400000e0000 */
[----:B------:R-:W-:Y:S01]  /*02e0*/  IABS R7, R4 ;  /* 0x0000000400077213 */ /* 0x000fe20000000000 */
[----:B------:R-:W1:Y:S01]  /*02f0*/  LDC.64 R12, c[0x0][0x388] ;  /* 0x0000e200ff0c7b82 */ /* 0x000e620000000a00 */
[----:B------:R-:W-:-:S02]  /*0300*/  R2UR UR10, R34 ;  /* 0x00000000220a72ca */ /* 0x000fc400000e0000 */
[----:B------:R-:W-:-:S03]  /*0310*/  R2UR UR11, R35 ;  /* 0x00000000230b72ca */ /* 0x000fc600000e0000 */
[----:B------:R-:W2:Y:S08]  /*0320*/  I2F.RP R2, UR7 ;  /* 0x0000000700027d06 */ /* 0x000eb00008209400 */
[----:B--2---:R-:W2:Y:S02]  /*0330*/  MUFU.RCP R2, R2 ;  /* 0x0000000200027308 */ /* 0x004ea40000001000 */
[----:B--2---:R-:W-:-:S06]  /*0340*/  IADD3 R3, PT, PT, R2, 0xffffffe, RZ ;  /* 0x0ffffffe02037810 */ /* 0x004fcc0007ffe0ff */
[----:B------:R-:W2:Y:S02]  /*0350*/  F2I.FTZ.U32.TRUNC.NTZ R3, R3 ;  /* 0x0000000300037305 */ /* 0x000ea4000021f000 */
[----:B--2---:R-:W-:Y:S02]  /*0360*/  R2UR UR5, R3 ;  /* 0x00000000030572ca */ /* 0x004fe400000e0000 */
        /* <DEDUP_REMOVED lines=10> */
[----:B------:R-:W-:Y:S01]  /*0410*/  ISETP.LT.U32.AND P2, PT, R3, UR7, PT ;  /* 0x0000000703007c0c */ /* 0x000fe2000bf41070 */
[----:B------:R-:W2:Y:S01]  /*0420*/  LDC.64 R8, c[0x0][0x398] ;  /* 0x0000e600ff087b82 */ /* 0x000ea20000000a00 */
[----:B------:R-:W-:Y:S02]  /*0430*/  LOP3.LUT R7, RZ, UR45, RZ, 0x33, !PT ;  /* 0x0000002dff077c12 */ /* 0x000fe4000f8e33ff */
[----:B------:R-:W-:-:S09]  /*0440*/  ISETP.LT.U32.AND P4, PT, R6, UR7, PT ;  /* 0x0000000706007c0c */ /* 0x000fd2000bf81070 */
[----:B------:R-:W-:Y:S02]  /*0450*/  @!P2 IADD3 R3, PT, PT, R3, -UR7, RZ ;  /* 0x800000070303ac10 */ /* 0x000fe4000fffe0ff */
[----:B------:R-:W-:Y:S02]  /*0460*/  @!P2 IADD3 R2, PT, PT, R2, 0x1, RZ ;  /* 0x000000010202a810 */ /* 0x000fe40007ffe0ff */
[----:B------:R-:W-:Y:S01]  /*0470*/  ISETP.GE.U32.AND P0, PT, R3, UR7, PT ;  /* 0x0000000703007c0c */ /* 0x000fe2000bf06070 */
[----:B------:R-:W-:Y:S01]  /*0480*/  @!P4 VIADD R5, R5, 0x1 ;  /* 0x000000010505c836 */ /* 0x000fe20000000000 */
[----:B------:R-:W-:Y:S02]  /*0490*/  LOP3.LUT R3, R0, UR45, RZ, 0x3c, !PT ;  /* 0x0000002d00037c12 */ /* 0x000fe4000f8e3cff */
[----:B------:R-:W-:Y:S02]  /*04a0*/  @!P4 IADD3 R6, PT, PT, R6, -UR7, RZ ;  /* 0x800000070606cc10 */ /* 0x000fe4000fffe0ff */
[----:B------:R-:W-:-:S02]  /*04b0*/  ISETP.GE.AND P3, PT, R3, RZ, PT ;  /* 0x000000ff0300720c */ /* 0x000fc40003f66270 */
[----:B------:R-:W-:Y:S02]  /*04c0*/  ISETP.GE.U32.AND P1, PT, R6, UR7, PT ;  /* 0x0000000706007c0c */ /* 0x000fe4000bf26070 */
[----:B------:R-:W-:Y:S02]  /*04d0*/  LOP3.LUT R6, R4, UR45, RZ, 0x3c, !PT ;  /* 0x0000002d04067c12 */ /* 0x000fe4000f8e3cff */
[----:B------:R-:W-:Y:S02]  /*04e0*/  ISETP.NE.AND P2, PT, RZ, UR45, PT ;  /* 0x0000002dff007c0c */ /* 0x000fe4000bf45270 */
[----:B------:R-:W-:Y:S02]  /*04f0*/  ISETP.GE.AND P5, PT, R6, RZ, PT ;  /* 0x000000ff0600720c */ /* 0x000fe40003fa6270 */
[----:B------:R-:W-:Y:S02]  /*0500*/  @P0 IADD3 R2, PT, PT, R2, 0x1, RZ ;  /* 0x0000000102020810 */ /* 0x000fe40007ffe0ff */
[----:B0-----:R-:W-:-:S02]  /*0510*/  ISETP.NE.U32.AND P0, PT, R10, 0x1, PT ;  /* 0x000000010a00780c */ /* 0x001fc40003f05070 */
[----:B------:R-:W-:Y:S02]  /*0520*/  @!P3 IADD3 R2, PT, PT, -R2, RZ, RZ ;  /* 0x000000ff0202b210 */ /* 0x000fe40007ffe1ff */
[----:B------:R-:W-:Y:S02]  /*0530*/  @P1 IADD3 R5, PT, PT, R5, 0x1, RZ ;  /* 0x0000000105051810 */ /* 0x000fe40007ffe0ff */
[----:B------:R-:W-:Y:S02]  /*0540*/  SEL R2, R7, R2, !P2 ;  /* 0x0000000207027207 */ /* 0x000fe40005000000 */
[----:B--2---:R-:W-:Y:S02]  /*0550*/  ISETP.NE.U32.AND P1, PT, R8, 0x1, PT ;  /* 0x000000010800780c */ /* 0x004fe40003f25070 */
[----:B------:R-:W-:Y:S02]  /*0560*/  @!P5 IADD3 R5, PT, PT, -R5, RZ, RZ ;  /* 0x000000ff0505d210 */ /* 0x000fe40007ffe1ff */
[----:B------:R-:W-:-:S02]  /*0570*/  IADD3 R3, PT, PT, -R2, RZ, RZ ;  /* 0x000000ff02037210 */ /* 0x000fc40007ffe1ff */
[----:B------:R-:W-:Y:S02]  /*0580*/  ISETP.NE.AND.EX P0, PT, R11, RZ, PT, P0 ;  /* 0x000000ff0b00720c */ /* 0x000fe40003f05300 */
[----:B------:R-:W-:Y:S01]  /*0590*/  SEL R5, R7, R5, !P2 ;  /* 0x0000000507057207 */ /* 0x000fe20005000000 */
[----:B------:R-:W-:Y:S01]  /*05a0*/  IMAD R3, R3, UR45, R0 ;  /* 0x0000002d03037c24 */ /* 0x000fe2000f8e0200 */
[----:B------:R-:W-:Y:S02]  /*05b0*/  ISETP.NE.AND.EX P1, PT, R9, RZ, PT, P1 ;  /* 0x000000ff0900720c */ /* 0x000fe40003f25310 */
[----:B------:R-:W-:Y:S01]  /*05c0*/  SEL R2, R2, RZ, P0 ;  /* 0x000000ff02027207 */ /* 0x000fe20000000000 */
[----:B------:R-:W-:Y:S01]  /*05d0*/  IMAD.MOV R9, RZ, RZ, -R5 ;  /* 0x000000ffff097224 */ /* 0x000fe200078e0a05 */
[----:B------:R-:W-:Y:S02]  /*05e0*/  SEL R3, R3, RZ, P1 ;  /* 0x000000ff03037207 */ /* 0x000fe40000800000 */
[----:B------:R-:W-:Y:S01]  /*05f0*/  SEL R5, R5, RZ, P0 ;  /* 0x000000ff05057207 */ /* 0x000fe20000000000 */
[----:B------:R-:W-:-:S02]  /*0600*/  IMAD R2, R2, UR40, RZ ;  /* 0x0000002802027c24 */ /* 0x000fc4000f8e02ff */
[----:B------:R-:W-:Y:S02]  /*0610*/  IMAD R6, R9, UR45, R4 ;  /* 0x0000002d09067c24 */ /* 0x000fe4000f8e0204 */
[----:B------:R-:W-:Y:S02]  /*0620*/  IMAD R2, R3, UR41, R2 ;  /* 0x0000002903027c24 */ /* 0x000fe4000f8e0202 */
[----:B------:R-:W-:Y:S01]  /*0630*/  IMAD R5, R5, UR40, RZ ;  /* 0x0000002805057c24 */ /* 0x000fe2000f8e02ff */
[----:B------:R-:W-:Y:S02]  /*0640*/  SEL R6, R6, RZ, P1 ;  /* 0x000000ff06067207 */ /* 0x000fe40000800000 */
[----:B------:R-:W-:-:S03]  /*0650*/  LEA.HI R2, R2, R2, RZ, 0x1 ;  /* 0x0000000202027211 */ /* 0x000fc600078f08ff */
[----:B------:R-:W-:Y:S01]  /*0660*/  IMAD R5, R6, UR41, R5 ;  /* 0x0000002906057c24 */ /* 0x000fe2000f8e0205 */
[----:B------:R-:W-:-:S04]  /*0670*/  SHF.R.S32.HI R3, RZ, 0x1, R2 ;  /* 0x00000001ff037819 */ /* 0x000fc80000011402 */
[----:B------:R-:W-:Y:S01]  /*0680*/  LEA.HI R5, R5, R5, RZ, 0x1 ;  /* 0x0000000505057211 */ /* 0x000fe200078f08ff */
[----:B-1----:R-:W-:-:S03]  /*0690*/  IMAD.WIDE R2, R3, 0x2, R12 ;  /* 0x0000000203027825 */ /* 0x002fc600078e020c */
[----:B------:R-:W-:Y:S02]  /*06a0*/  SHF.R.S32.HI R5, RZ, 0x1, R5 ;  /* 0x00000001ff057819 */ /* 0x000fe40000011405 */
[----:B------:R0:W2:Y:S03]  /*06b0*/  LDG.E.U16 R6, desc[UR8][R2.64] ;  /* 0x0000000802067981 */ /* 0x0000a6000c1e1500 */
[----:B------:R-:W-:-:S06]  /*06c0*/  IMAD.WIDE R8, R5, 0x2, R12 ;  /* 0x0000000205087825 */ /* 0x000fcc00078e020c */
[----:B------:R1:W3:Y:S01]  /*06d0*/  LDG.E.U16 R9, desc[UR10][R8.64] ;  /* 0x0000000a08097981 */ /* 0x0002e2000c1e1500 */
[----:B------:R-:W-:-:S04]  /*06e0*/  IADD3 R20, PT, PT, R0, 0x80, RZ ;  /* 0x0000008000147810 */ /* 0x000fc80007ffe0ff */
[----:B------:R-:W-:-:S05]  /*06f0*/  IABS R11, R20 ;  /* 0x00000014000b7213 */ /* 0x000fca0000000000 */
[----:B------:R-:W-:Y:S01]  /*0700*/  IMAD.HI.U32 R5, R11, UR5, RZ ;  /* 0x000000050b057c27 */ /* 0x000fe2000f8e00ff */
[----:B------:R-:W-:-:S04]  /*0710*/  IADD3 R18, PT, PT, R0, 0xc0, RZ ;  /* 0x000000c000127810 */ /* 0x000fc80007ffe0ff */
[----:B------:R-:W-:Y:S02]  /*0720*/  IADD3 R10, PT, PT, -R5, RZ, RZ ;  /* 0x000000ff050a7210 */ /* 0x000fe40007ffe1ff */
[----:B------:R-:W-:-:S03]  /*0730*/  IABS R15, R18 ;  /* 0x00000012000f7213 */ /* 0x000fc60000000000 */
[----:B------:R-:W-:Y:S02]  /*0740*/  IMAD R11, R10, UR7, R11 ;  /* 0x000000070a0b7c24 */ /* 0x000fe4000f8e020b */
[----:B------:R-:W-:-:S03]  /*0750*/  IMAD.HI.U32 R14, R15, UR5, RZ ;  /* 0x000000050f0e7c27 */ /* 0x000fc6000f8e00ff */
[----:B------:R-:W-:Y:S02]  /*0760*/  ISETP.LT.U32.AND P6, PT, R11, UR7, PT ;  /* 0x000000070b007c0c */ /* 0x000fe4000bfc1070 */
[----:B0-----:R-:W-:-:S05]  /*0770*/  IADD3 R2, PT, PT, -R14, RZ, RZ ;  /* 0x000000ff0e027210 */ /* 0x001fca0007ffe1ff */
[----:B------:R-:W-:-:S05]  /*0780*/  IMAD R2, R2, UR7, R15 ;  /* 0x0000000702027c24 */ /* 0x000fca000f8e020f */
[----:B------:R-:W-:Y:S01]  /*0790*/  ISETP.LT.U32.AND P4, PT, R2, UR7, PT ;  /* 0x0000000702007c0c */ /* 0x000fe2000bf81070 */
[----:B------:R-:W-:Y:S01]  /*07a0*/  @!P6 VIADD R11, R11, -UR7 ;  /* 0x800000070b0bec36 */ /* 0x000fe20008000000 */
[----:B------:R-:W-:Y:S02]  /*07b0*/  LOP3.LUT R3, R20, UR45, RZ, 0x3c, !PT ;  /* 0x0000002d14037c12 */ /* 0x000fe4000f8e3cff */
[----:B------:R-:W-:Y:S02]  /*07c0*/  IADD3 R10, PT, PT, R0, 0x100, RZ ;  /* 0x00000100000a7810 */ /* 0x000fe40007ffe0ff */
[----:B------:R-:W-:Y:S02]  /*07d0*/  ISETP.GE.U32.AND P3, PT, R11, UR7, PT ;  /* 0x000000070b007c0c */ /* 0x000fe4000bf66070 */
[----:B------:R-:W-:Y:S02]  /*07e0*/  ISETP.GE.AND P5, PT, R3, RZ, PT ;  /* 0x000000ff0300720c */ /* 0x000fe40003fa6270 */
[----:B------:R-:W-:-:S02]  /*07f0*/  IABS R15, R10 ;  /* 0x0000000a000f7213 */ /* 0x000fc40000000000 */
[----:B------:R-:W-:Y:S02]  /*0800*/  @!P6 IADD3 R5, PT, PT, R5, 0x1, RZ ;  /* 0x000000010505e810 */ /* 0x000fe40007ffe0ff */
[----:B------:R-:W-:Y:S01]  /*0810*/  @!P4 IADD3 R2, PT, PT, R2, -UR7, RZ ;  /* 0x800000070202cc10 */ /* 0x000fe2000fffe0ff */
[----:B------:R-:W-:-:S03]  /*0820*/  IMAD.HI.U32 R25, R15, UR5, RZ ;  /* 0x000000050f197c27 */ /* 0x000fc6000f8e00ff */
[----:B------:R-:W-:Y:S02]  /*0830*/  ISETP.GE.U32.AND P6, PT, R2, UR7, PT ;  /* 0x0000000702007c0c */ /* 0x000fe4000bfc6070 */
[----:B------:R-:W-:Y:S02]  /*0840*/  @P3 IADD3 R5, PT, PT, R5, 0x1, RZ ;  /* 0x0000000105053810 */ /* 0x000fe40007ffe0ff */
[----:B------:R-:W-:Y:S02]  /*0850*/  LOP3.LUT R2, R18, UR45, RZ, 0x3c, !PT ;  /* 0x0000002d12027c12 */ /* 0x000fe4000f8e3cff */
[----:B-1----:R-:W-:Y:S02]  /*0860*/  IADD3 R8, PT, PT, -R25, RZ, RZ ;  /* 0x000000ff19087210 */ /* 0x002fe40007ffe1ff */
[----:B------:R-:W-:Y:S02]  /*0870*/  @!P5 IADD3 R5, PT, PT, -R5, RZ, RZ ;  /* 0x000000ff0505d210 */ /* 0x000fe40007ffe1ff */
[----:B------:R-:W-:Y:S01]  /*0880*/  ISETP.GE.AND P3, PT, R2, RZ, PT ;  /* 0x000000ff0200720c */ /* 0x000fe20003f66270 */
[----:B------:R-:W-:Y:S01]  /*0890*/  IMAD R15, R8, UR7, R15 ;  /* 0x00000007080f7c24 */ /* 0x000fe2000f8e020f */
[----:B------:R-:W0:Y:S01]  /*08a0*/  LDC.64 R2, c[0x0][0x380] ;  /* 0x0000e000ff027b82 */ /* 0x000e220000000a00 */
[----:B------:R-:W-:Y:S01]  /*08b0*/  SEL R8, R7, R5, !P2 ;  /* 0x0000000507087207 */ /* 0x000fe20005000000 */
[----:B------:R-:W-:-:S02]  /*08c0*/  @!P4 VIADD R14, R14, 0x1 ;  /* 0x000000010e0ec836 */ /* 0x000fc40000000000 */
[----:B------:R-:W-:-:S03]  /*08d0*/  ISETP.LT.U32.AND P5, PT, R15, UR7, PT ;  /* 0x000000070f007c0c */ /* 0x000fc6000bfa1070 */
[----:B------:R-:W-:Y:S02]  /*08e0*/  @P6 IADD3 R14, PT, PT, R14, 0x1, RZ ;  /* 0x000000010e0e6810 */ /* 0x000fe40007ffe0ff */
[----:B------:R-:W-:Y:S02]  /*08f0*/  IADD3 R16, PT, PT, R0, 0x140, RZ ;  /* 0x0000014000107810 */ /* 0x000fe40007ffe0ff */
[----:B------:R-:W-:Y:S02]  /*0900*/  MOV R26, R14 ;  /* 0x0000000e001a7202 */ /* 0x000fe40000000f00 */
[----:B------:R-:W-:-:S04]  /*0910*/  IABS R28, R16 ;  /* 0x00000010001c7213 */ /* 0x000fc80000000000 */
[----:B------:R-:W-:Y:S01]  /*0920*/  @!P5 IADD3 R15, PT, PT, R15, -UR7, RZ ;  /* 0x800000070f0fdc10 */ /* 0x000fe2000fffe0ff */
[----:B------:R-:W-:Y:S01]  /*0930*/  @!P3 IMAD.MOV R26, RZ, RZ, -R26 ;  /* 0x000000ffff1ab224 */ /* 0x000fe200078e0a1a */
[----:B------:R-:W-:Y:S02]  /*0940*/  LEA.HI R4, R4, R4, RZ, 0x1 ;  /* 0x0000000404047211 */ /* 0x000fe400078f08ff */
[----:B------:R-:W-:Y:S01]  /*0950*/  ISETP.GE.U32.AND P3, PT, R15, UR7, PT ;  /* 0x000000070f007c0c */ /* 0x000fe2000bf66070 */
[----:B------:R-:W-:Y:S01]  /*0960*/  IMAD.HI.U32 R27, R28, UR5, RZ ;  /* 0x000000051c1b7c27 */ /* 0x000fe2000f8e00ff */
[----:B------:R-:W-:Y:S02]  /*0970*/  R2UR UR12, R34 ;  /* 0x00000000220c72ca */ /* 0x000fe400000e0000 */
[----:B------:R-:W-:Y:S02]  /*0980*/  R2UR UR13, R35 ;  /* 0x00000000230d72ca */ /* 0x000fe400000e0000 */
[----:B------:R-:W-:-:S02]  /*0990*/  SHF.R.S32.HI R23, RZ, 0x1, R4 ;  /* 0x00000001ff177819 */ /* 0x000fc40000011404 */
[----:B------:R-:W-:Y:S02]  /*09a0*/  IADD3 R19, PT, PT, -R27, RZ, RZ ;  /* 0x000000ff1b137210 */ /* 0x000fe40007ffe1ff */
[----:B------:R-:W-:Y:S01]  /*09b0*/  R2UR UR14, R34 ;  /* 0x00000000220e72ca */ /* 0x000fe200000e0000 */
[----:B0-----:R-:W-:Y:S01]  /*09c0*/  IMAD.WIDE R22, R23, 0x8, R2 ;  /* 0x0000000817167825 */ /* 0x001fe200078e0202 */
[----:B------:R-:W-:-:S03]  /*09d0*/  R2UR UR15, R35 ;  /* 0x00000000230f72ca */ /* 0x000fc600000e0000 */
[----:B------:R-:W-:Y:S01]  /*09e0*/  IMAD R28, R19, UR7, R28 ;  /* 0x00000007131c7c24 */ /* 0x000fe2000f8e021c */
[----:B------:R-:W-:-:S04]  /*09f0*/  @!P5 IADD3 R25, PT, PT, R25, 0x1, RZ ;  /* 0x000000011919d810 */ /* 0x000fc80007ffe0ff */
[----:B------:R-:W-:Y:S02]  /*0a00*/  ISETP.LT.U32.AND P5, PT, R28, UR7, PT ;  /* 0x000000071c007c0c */ /* 0x000fe4000bfa1070 */
[----:B------:R-:W-:Y:S02]  /*0a10*/  @P3 IADD3 R25, PT, PT, R25, 0x1, RZ ;  /* 0x0000000119193810 */ /* 0x000fe40007ffe0ff */
[----:B------:R-:W-:-:S09]  /*0a20*/  SEL R26, R7, R26, !P2 ;  /* 0x0000001a071a7207 */ /* 0x000fd20005000000 */
[----:B------:R-:W-:Y:S02]  /*0a30*/  @!P5 IADD3 R28, PT, PT, R28, -UR7, RZ ;  /* 0x800000071c1cdc10 */ /* 0x000fe4000fffe0ff */
[----:B------:R-:W-:Y:S02]  /*0a40*/  @!P5 IADD3 R27, PT, PT, R27, 0x1, RZ ;  /* 0x000000011b1bd810 */ /* 0x000fe40007ffe0ff */
[----:B--2---:R-:W-:-:S04]  /*0a50*/  PRMT R11, R6, 0x7771, RZ ;  /* 0x00007771060b7816 */ /* 0x004fc800000000ff */
[----:B------:R-:W-:Y:S02]  /*0a60*/  ISETP.NE.AND P4, PT, R11, RZ, PT ;  /* 0x000000ff0b00720c */ /* 0x000fe40003f85270 */
[----:B------:R-:W-:Y:S02]  /*0a70*/  IADD3 R11, PT, PT, -R8, RZ, RZ ;  /* 0x000000ff080b7210 */ /* 0x000fe40007ffe1ff */
[----:B---3--:R-:W-:-:S03]  /*0a80*/  PRMT R5, R9, 0x7771, RZ ;  /* 0x0000777109057816 */ /* 0x008fc600000000ff */
[----:B------:R-:W-:Y:S01]  /*0a90*/  IMAD R11, R11, UR45, R20 ;  /* 0x0000002d0b0b7c24 */ /* 0x000fe2000f8e0214 */
[----:B------:R-:W-:Y:S02]  /*0aa0*/  SEL R8, R8, RZ, P0 ;  /* 0x000000ff08087207 */ /* 0x000fe40000000000 */
[----:B------:R-:W-:Y:S02]  /*0ab0*/  ISETP.NE.AND P6, PT, R5, RZ, PT ;  /* 0x000000ff0500720c */ /* 0x000fe40003fc5270 */
[----:B------:R-:W-:Y:S01]  /*0ac0*/  LEA.HI R5, R0, R0, RZ, 0x1 ;  /* 0x0000000000057211 */ /* 0x000fe200078f08ff */
[----:B------:R-:W-:Y:S01]  /*0ad0*/  IMAD R8, R8, UR40, RZ ;  /* 0x0000002808087c24 */ /* 0x000fe2000f8e02ff */
[----:B------:R-:W-:Y:S02]  /*0ae0*/  SEL R11, R11, RZ, P1 ;  /* 0x000000ff0b0b7207 */ /* 0x000fe40000800000 */
[----:B------:R-:W-:-:S03]  /*0af0*/  SHF.R.S32.HI R5, RZ, 0x1, R5 ;  /* 0x00000001ff057819 */ /* 0x000fc60000011405 */
[----:B------:R-:W-:Y:S01]  /*0b00*/  IMAD R11, R11, UR41, R8 ;  /* 0x000000290b0b7c24 */ /* 0x000fe2000f8e0208 */
[C---:B------:R-:W-:Y:S01]  /*0b10*/  @P4 R2UR UR10, R34.reuse ;  /* 0x00000000220a42ca */ /* 0x040fe200000e0000 */
[----:B------:R-:W-:Y:S01]  /*0b20*/  IMAD.WIDE R14, R5, 0x8, R2 ;  /* 0x00000008050e7825 */ /* 0x000fe200078e0202 */
[----:B------:R-:W-:Y:S02]  /*0b30*/  @P4 R2UR UR11, R35 ;  /* 0x00000000230b42ca */ /* 0x000fe400000e0000 */
[----:B------:R-:W-:Y:S02]  /*0b40*/  LEA.HI R11, R11, R11, RZ, 0x1 ;  /* 0x0000000b0b0b7211 */ /* 0x000fe400078f08ff */
[----:B------:R-:W2:Y:S01]  /*0b50*/  LDG.E R8, desc[UR8][R14.64] ;  /* 0x000000080e087981 */ /* 0x000ea2000c1e1900 */
[----:B------:R-:W-:Y:S02]  /*0b60*/  @P6 R2UR UR8, R34 ;  /* 0x00000000220862ca */ /* 0x000fe400000e0000 */
[----:B------:R-:W-:-:S02]  /*0b70*/  @P6 R2UR UR9, R35 ;  /* 0x00000000230962ca */ /* 0x000fc400000e0000 */
[----:B------:R-:W-:Y:S02]  /*0b80*/  SHF.R.S32.HI R5, RZ, 0x1, R11 ;  /* 0x00000001ff057819 */ /* 0x000fe4000001140b */
[----:B------:R-:W-:Y:S02]  /*0b90*/  LEA.HI R11, R20, R20, RZ, 0x1 ;  /* 0x00000014140b7211 */ /* 0x000fe400078f08ff */
[----:B------:R0:W3:Y:S02]  /*0ba0*/  @P4 LDG.E R17, desc[UR10][R14.64+0x4] ;  /* 0x0000040a0e114981 */ /* 0x0000e4000c1e1900 */
[----:B------:R-:W-:Y:S02]  /*0bb0*/  SHF.R.S32.HI R11, RZ, 0x1, R11 ;  /* 0x00000001ff0b7819 */ /* 0x000fe4000001140b */
[----:B------:R-:W-:Y:S01]  /*0bc0*/  R2UR UR10, R34 ;  /* 0x00000000220a72ca */ /* 0x000fe200000e0000 */
[----:B------:R-:W4:Y:S01]  /*0bd0*/  LDG.E R20, desc[UR12][R22.64] ;  /* 0x0000000c16147981 */ /* 0x000f22000c1e1900 */
[----:B------:R-:W-:Y:S01]  /*0be0*/  R2UR UR11, R35 ;  /* 0x00000000230b72ca */ /* 0x000fe200000e0000 */
[----:B------:R-:W-:-:S02]  /*0bf0*/  IMAD.WIDE R4, R5, 0x2, R12 ;  /* 0x0000000205047825 */ /* 0x000fc400078e020c */
[----:B------:R-:W5:Y:S02]  /*0c00*/  @P6 LDG.E R21, desc[UR8][R22.64+0x4] ;  /* 0x0000040816156981 */ /* 0x000f64000c1e1900 */
[----:B0-----:R-:W-:Y:S01]  /*0c10*/  IMAD.WIDE R14, R11, 0x8, R2 ;  /* 0x000000080b0e7825 */ /* 0x001fe200078e0202 */
[----:B------:R-:W-:Y:S01]  /*0c20*/  LOP3.LUT R11, R10, UR45, RZ, 0x3c, !PT ;  /* 0x0000002d0a0b7c12 */ /* 0x000fe2000f8e3cff */
[----:B------:R0:W5:Y:S03]  /*0c30*/  LDG.E.U16 R19, desc[UR14][R4.64] ;  /* 0x0000000e04137981 */ /* 0x000166000c1e1500 */
[----:B------:R-:W-:-:S03]  /*0c40*/  ISETP.GE.AND P3, PT, R11, RZ, PT ;  /* 0x000000ff0b00720c */ /* 0x000fc60003f66270 */
[----:B------:R-:W5:Y:S01]  /*0c50*/  LDG.E R24, desc[UR10][R14.64] ;  /* 0x0000000a0e187981 */ /* 0x000f62000c1e1900 */
[----:B------:R-:W-:Y:S02]  /*0c60*/  IADD3 R11, PT, PT, -R26, RZ, RZ ;  /* 0x000000ff1a0b7210 */ /* 0x000fe40007ffe1ff */
[----:B0-----:R-:W-:-:S07]  /*0c70*/  LOP3.LUT R5, R16, UR45, RZ, 0x3c, !PT ;  /* 0x0000002d10057c12 */ /* 0x001fce000f8e3cff */
[----:B------:R-:W-:Y:S01]  /*0c80*/  @!P3 IMAD.MOV R25, RZ, RZ, -R25 ;  /* 0x000000ffff19b224 */ /* 0x000fe200078e0a19 */
[----:B------:R-:W-:Y:S02]  /*0c90*/  ISETP.GE.U32.AND P3, PT, R28, UR7, PT ;  /* 0x000000071c007c0c */ /* 0x000fe4000bf66070 */
[----:B------:R-:W-:Y:S01]  /*0ca0*/  ISETP.GE.AND P5, PT, R5, RZ, PT ;  /* 0x000000ff0500720c */ /* 0x000fe20003fa6270 */
[----:B------:R-:W-:Y:S01]  /*0cb0*/  IMAD R4, R11, UR45, R18 ;  /* 0x0000002d0b047c24 */ /* 0x000fe2000f8e0212 */
[----:B------:R-:W-:Y:S02]  /*0cc0*/  SEL R26, R26, RZ, P0 ;  /* 0x000000ff1a1a7207 */ /* 0x000fe40000000000 */
[----:B------:R-:W-:Y:S02]  /*0cd0*/  SEL R25, R7, R25, !P2 ;  /* 0x0000001907197207 */ /* 0x000fe40005000000 */
[----:B------:R-:W-:Y:S01]  /*0ce0*/  SEL R4, R4, RZ, P1 ;  /* 0x000000ff04047207 */ /* 0x000fe20000800000 */
[----:B------:R-:W-:-:S04]  /*0cf0*/  IMAD R5, R26, UR40, RZ ;  /* 0x000000281a057c24 */ /* 0x000fc8000f8e02ff */
[----:B------:R-:W-:Y:S01]  /*0d00*/  @P3 IADD3 R27, PT, PT, R27, 0x1, RZ ;  /* 0x000000011b1b3810 */ /* 0x000fe20007ffe0ff */
[----:B------:R-:W-:Y:S01]  /*0d10*/  IMAD R4, R4, UR41, R5 ;  /* 0x0000002904047c24 */ /* 0x000fe2000f8e0205 */
[----:B------:R-:W-:Y:S02]  /*0d20*/  IADD3 R11, PT, PT, -R25, RZ, RZ ;  /* 0x000000ff190b7210 */ /* 0x000fe40007ffe1ff */
[----:B------:R-:W-:Y:S02]  /*0d30*/  @!P5 IADD3 R27, PT, PT, -R27, RZ, RZ ;  /* 0x000000ff1b1bd210 */ /* 0x000fe40007ffe1ff */
[----:B------:R-:W-:Y:S02]  /*0d40*/  LEA.HI R4, R4, R4, RZ, 0x1 ;  /* 0x0000000404047211 */ /* 0x000fe400078f08ff */
[----:B------:R-:W-:Y:S01]  /*0d50*/  SEL R27, R7, R27, !P2 ;  /* 0x0000001b071b7207 */ /* 0x000fe20005000000 */
[----:B------:R-:W-:Y:S01]  /*0d60*/  IMAD R11, R11, UR45, R10 ;  /* 0x0000002d0b0b7c24 */ /* 0x000fe2000f8e020a */
[----:B------:R-:W-:-:S02]  /*0d70*/  R2UR UR8, R34 ;  /* 0x00000000220872ca */ /* 0x000fc400000e0000 */
[----:B------:R-:W-:Y:S02]  /*0d80*/  R2UR UR9, R35 ;  /* 0x00000000230972ca */ /* 0x000fe400000e0000 */
[----:B------:R-:W-:Y:S02]  /*0d90*/  SEL R25, R25, RZ, P0 ;  /* 0x000000ff19197207 */ /* 0x000fe40000000000 */
[----:B------:R-:W-:Y:S02]  /*0da0*/  IADD3 R23, PT, PT, -R27, RZ, RZ ;  /* 0x000000ff1b177210 */ /* 0x000fe40007ffe1ff */
[----:B------:R-:W-:Y:S01]  /*0db0*/  SHF.R.S32.HI R5, RZ, 0x1, R4 ;  /* 0x00000001ff057819 */ /* 0x000fe20000011404 */
[----:B------:R-:W-:Y:S01]  /*0dc0*/  IMAD R22, R25, UR40, RZ ;  /* 0x0000002819167c24 */ /* 0x000fe2000f8e02ff */
[----:B------:R-:W-:Y:S01]  /*0dd0*/  SEL R11, R11, RZ, P1 ;  /* 0x000000ff0b0b7207 */ /* 0x000fe20000800000 */
[----:B------:R-:W-:Y:S01]  /*0de0*/  IMAD R23, R23, UR45, R16 ;  /* 0x0000002d17177c24 */ /* 0x000fe2000f8e0210 */
[----:B------:R-:W-:Y:S01]  /*0df0*/  SEL R27, R27, RZ, P0 ;  /* 0x000000ff1b1b7207 */ /* 0x000fe20000000000 */
[----:B------:R-:W-:-:S04]  /*0e00*/  IMAD.WIDE R4, R5, 0x2, R12 ;  /* 0x0000000205047825 */ /* 0x000fc800078e020c */
[----:B------:R-:W-:Y:S01]  /*0e10*/  IMAD R11, R11, UR41, R22 ;  /* 0x000000290b0b7c24 */ /* 0x000fe2000f8e0216 */
[----:B------:R-:W-:Y:S01]  /*0e20*/  SEL R23, R23, RZ, P1 ;  /* 0x000000ff17177207 */ /* 0x000fe20000800000 */
[----:B------:R0:W5:Y:S01]  /*0e30*/  LDG.E.U16 R29, desc[UR8][R4.64] ;  /* 0x00000008041d7981 */ /* 0x000162000c1e1500 */
[----:B------:R-:W-:Y:S02]  /*0e40*/  IMAD R22, R27, UR40, RZ ;  /* 0x000000281b167c24 */ /* 0x000fe4000f8e02ff */
[----:B------:R-:W-:Y:S02]  /*0e50*/  LEA.HI R11, R11, R11, RZ, 0x1 ;  /* 0x0000000b0b0b7211 */ /* 0x000fe400078f08ff */
[----:B------:R-:W-:Y:S02]  /*0e60*/  IMAD R22, R23, UR41, R22 ;  /* 0x0000002917167c24 */ /* 0x000fe4000f8e0216 */
[----:B------:R-:W-:-:S03]  /*0e70*/  SHF.R.S32.HI R11, RZ, 0x1, R11 ;  /* 0x00000001ff0b7819 */ /* 0x000fc6000001140b */
[----:B------:R-:W-:Y:S01]  /*0e80*/  LEA.HI R22, R22, R22, RZ, 0x1 ;  /* 0x0000001616167211 */ /* 0x000fe200078f08ff */
[----:B0-----:R-:W0:Y:S01]  /*0e90*/  LDC.64 R4, c[0x0][0x3d0] ;  /* 0x0000f400ff047b82 */ /* 0x001e220000000a00 */
[----:B------:R-:W-:Y:S02]  /*0ea0*/  IMAD.WIDE R26, R11, 0x2, R12 ;  /* 0x000000020b1a7825 */ /* 0x000fe400078e020c */
[----:B------:R-:W-:-:S04]  /*0eb0*/  SHF.R.S32.HI R33, RZ, 0x1, R22 ;  /* 0x00000001ff217819 */ /* 0x000fc80000011416 */
[----:B------:R1:W5:Y:S01]  /*0ec0*/  LDG.E.U16 R26, desc[UR8][R26.64] ;  /* 0x000000081a1a7981 */ /* 0x000362000c1e1500 */
[----:B------:R-:W-:-:S05]  /*0ed0*/  IMAD.WIDE R32, R33, 0x2, R12 ;  /* 0x0000000221207825 */ /* 0x000fca00078e020c */
[----:B------:R1:W5:Y:S01]  /*0ee0*/  LDG.E.U16 R11, desc[UR10][R32.64] ;  /* 0x0000000a200b7981 */ /* 0x000362000c1e1500 */
[----:B------:R-:W-:-:S05]  /*0ef0*/  VIADD R30, R0, 0x180 ;  /* 0x00000180001e7836 */ /* 0x000fca0000000000 */
[----:B------:R-:W-:-:S05]  /*0f00*/  IABS R22, R30 ;  /* 0x0000001e00167213 */ /* 0x000fca0000000000 */
[----:B------:R-:W-:Y:S01]  /*0f10*/  IMAD.HI.U32 R25, R22, UR5, RZ ;  /* 0x0000000516197c27 */ /* 0x000fe2000f8e00ff */
[----:B------:R-:W-:-:S04]  /*0f20*/  IADD3 R23, PT, PT, R0, 0x1c0, RZ ;  /* 0x000001c000177810 */ /* 0x000fc80007ffe0ff */
[----:B------:R-:W-:Y:S01]  /*0f30*/  IADD3 R31, PT, PT, -R25, RZ, RZ ;  /* 0x000000ff191f7210 */ /* 0x000fe20007ffe1ff */
[----:B------:R-:W1:Y:S01]  /*0f40*/  LDCU UR6, c[0x0][0x3d0] ;  /* 0x00007a00ff0677ac */ /* 0x000e620008000800 */
[----:B------:R-:W-:Y:S02]  /*0f50*/  IABS R28, R23 ;  /* 0x00000017001c7213 */ /* 0x000fe40000000000 */
[----:B0-----:R-:W-:Y:S01]  /*0f60*/  R2UR UR4, R5 ;  /* 0x00000000050472ca */ /* 0x001fe200000e0000 */
[----:B------:R-:W-:Y:S02]  /*0f70*/  IMAD R22, R31, UR7, R22 ;  /* 0x000000071f167c24 */ /* 0x000fe4000f8e0216 */
[----:B-1----:R-:W-:-:S03]  /*0f80*/  IMAD.HI.U32 R27, R28, UR5, RZ ;  /* 0x000000051c1b7c27 */ /* 0x002fc6000f8e00ff */
[----:B------:R-:W-:Y:S02]  /*0f90*/  ISETP.LT.U32.AND P3, PT, R22, UR7, PT ;  /* 0x0000000716007c0c */ /* 0x000fe4000bf61070 */
[----:B------:R-:W-:Y:S02]  /*0fa0*/  IADD3 R31, PT, PT, -R27, RZ, RZ ;  /* 0x000000ff1b1f7210 */ /* 0x000fe40007ffe1ff */
[----:B------:R-:W-:-:S03]  /*0fb0*/  PRMT R6, R6, 0x7770, RZ ;  /* 0x0000777006067816 */ /* 0x000fc600000000ff */
[----:B------:R-:W-:Y:S01]  /*0fc0*/  IMAD R31, R31, UR7, R28 ;  /* 0x000000071f1f7c24 */ /* 0x000fe2000f8e021c */
[----:B------:R-:W-:Y:S01]  /*0fd0*/  ISETP.NE.AND P5, PT, R6, RZ, PT ;  /* 0x000000ff0600720c */ /* 0x000fe20003fa5270 */
[----:B------:R-:W-:Y:S01]  /*0fe0*/  VIADD R28, R0, 0x200 ;  /* 0x00000200001c7836 */ /* 0x000fe20000000000 */
[----:B------:R-:W-:Y:S02]  /*0ff0*/  PRMT R9, R9, 0x7770, RZ ;  /* 0x0000777009097816 */ /* 0x000fe400000000ff */
[----:B------:R-:W-:Y:S02]  /*1000*/  MOV R6, UR6 ;  /* 0x0000000600067c02 */ /* 0x000fe40008000f00 */
[----:B------:R-:W-:Y:S02]  /*1010*/  @!P3 IADD3 R22, PT, PT, R22, -UR7, RZ ;  /* 0x800000071616bc10 */ /* 0x000fe4000fffe0ff */
[----:B------:R-:W-:Y:S02]  /*1020*/  IADD3 R33, PT, PT, R0, 0x240, RZ ;  /* 0x0000024000217810 */ /* 0x000fe40007ffe0ff */
[----:B------:R-:W-:-:S02]  /*1030*/  @!P3 IADD3 R25, PT, PT, R25, 0x1, RZ ;  /* 0x000000011919b810 */ /* 0x000fc40007ffe0ff */
[----:B------:R-:W-:Y:S02]  /*1040*/  IABS R32, R33 ;  /* 0x0000002100207213 */ /* 0x000fe40000000000 */
[----:B------:R-:W-:Y:S02]  /*1050*/  LOP3.LUT R36, R23, UR45, RZ, 0x3c, !PT ;  /* 0x0000002d17247c12 */ /* 0x000fe4000f8e3cff */
[----:B------:R-:W-:Y:S02]  /*1060*/  LEA.HI R18, R18, R18, RZ, 0x1 ;  /* 0x0000001212127211 */ /* 0x000fe400078f08ff */
[----:B------:R-:W-:Y:S02]  /*1070*/  LEA.HI R10, R10, R10, RZ, 0x1 ;  /* 0x0000000a0a0a7211 */ /* 0x000fe400078f08ff */
[----:B------:R-:W-:Y:S01]  /*1080*/  LEA.HI R16, R16, R16, RZ, 0x1 ;  /* 0x0000001010107211 */ /* 0x000fe200078f08ff */
[----:B--2---:R-:W-:-:S05]  /*1090*/  FMUL R5, R8, UR4 ;  /* 0x0000000408057c20 */ /* 0x004fca0008400000 */
[----:B------:R-:W-:Y:S02]  /*10a0*/  FSEL R8, R5, R4, P5 ;  /* 0x0000000405087208 */ /* 0x000fe40002800000 */
[----:B------:R-:W-:Y:S01]  /*10b0*/  IABS R5, R28 ;  /* 0x0000001c00057213 */ /* 0x000fe20000000000 */
[----:B---3--:R-:W-:Y:S01]  /*10c0*/  @P4 FMUL R6, R17, UR4 ;  /* 0x0000000411064c20 */ /* 0x008fe20008400000 */
[----:B------:R-:W-:Y:S02]  /*10d0*/  ISETP.NE.AND P4, PT, R9, RZ, PT ;  /* 0x000000ff0900720c */ /* 0x000fe40003f85270 */
[----:B------:R-:W-:Y:S01]  /*10e0*/  ISETP.GE.U32.AND P5, PT, R22, UR7, PT ;  /* 0x0000000716007c0c */ /* 0x000fe2000bfa6070 */
[----:B----4-:R-:W-:Y:S01]  /*10f0*/  FMUL R17, R20, UR4 ;  /* 0x0000000414117c20 */ /* 0x010fe20008400000 */
[----:B------:R-:W-:Y:S01]  /*1100*/  MOV R22, UR6 ;  /* 0x0000000600167c02 */ /* 0x000fe20008000f00 */
[----:B-----5:R-:W-:Y:S01]  /*1110*/  @P6 FMUL R22, R21, UR4 ;  /* 0x0000000415166c20 */ /* 0x020fe20008400000 */
[----:B------:R-:W-:-:S02]  /*1120*/  IMAD.HI.U32 R21, R5, UR5, RZ ;  /* 0x0000000505157c27 */ /* 0x000fc4000f8e00ff */
[----:B------:R-:W-:Y:S02]  /*1130*/  FSEL R17, R17, R4, P4 ;  /* 0x0000000411117208 */ /* 0x000fe40002000000 */
[----:B------:R-:W-:Y:S02]  /*1140*/  ISETP.LT.U32.AND P4, PT, R31, UR7, PT ;  /* 0x000000071f007c0c */ /* 0x000fe4000bf81070 */
[----:B------:R-:W-:Y:S02]  /*1150*/  PRMT R9, R19, 0x7770, RZ ;  /* 0x0000777013097816 */ /* 0x000fe400000000ff */
[----:B------:R-:W-:Y:S02]  /*1160*/  IADD3 R20, PT, PT, -R21, RZ, RZ ;  /* 0x000000ff15147210 */ /* 0x000fe40007ffe1ff */
[----:B------:R-:W-:Y:S01]  /*1170*/  ISETP.NE.AND P6, PT, R9, RZ, PT ;  /* 0x000000ff0900720c */ /* 0x000fe20003fc5270 */
[----:B------:R-:W-:Y:S01]  /*1180*/  FMUL R9, R24, UR4 ;  /* 0x0000000418097c20 */ /* 0x000fe20008400000 */
[----:B------:R-:W-:Y:S01]  /*1190*/  LOP3.LUT R24, R30, UR45, RZ, 0x3c, !PT ;  /* 0x0000002d1e187c12 */ /* 0x000fe2000f8e3cff */
[----:B------:R-:W-:-:S03]  /*11a0*/  IMAD R5, R20, UR7, R5 ;  /* 0x0000000714057c24 */ /* 0x000fc6000f8e0205 */
[----:B------:R-:W-:Y:S02]  /*11b0*/  FSEL R9, R9, R4, P6 ;  /* 0x0000000409097208 */ /* 0x000fe40003000000 */
[----:B------:R-:W-:Y:S02]  /*11c0*/  ISETP.GE.AND P6, PT, R24, RZ, PT ;  /* 0x000000ff1800720c */ /* 0x000fe40003fc6270 */
[----:B------:R-:W-:Y:S01]  /*11d0*/  @!P4 IADD3 R31, PT, PT, R31, -UR7, RZ ;  /* 0x800000071f1fcc10 */ /* 0x000fe2000fffe0ff */
[----:B------:R-:W-:Y:S01]  /*11e0*/  IMAD.HI.U32 R24, R32, UR5, RZ ;  /* 0x0000000520187c27 */ /* 0x000fe2000f8e00ff */
[----:B------:R-:W-:-:S03]  /*11f0*/  ISETP.LT.U32.AND P3, PT, R5, UR7, PT ;  /* 0x0000000705007c0c */ /* 0x000fc6000bf61070 */
[----:B------:R-:W-:Y:S01]  /*1200*/  @P5 VIADD R25, R25, 0x1 ;  /* 0x0000000119195836 */ /* 0x000fe20000000000 */
[----:B------:R-:W-:Y:S02]  /*1210*/  ISETP.GE.U32.AND P5, PT, R31, UR7, PT ;  /* 0x000000071f007c0c */ /* 0x000fe4000bfa6070 */
[----:B------:R-:W-:Y:S02]  /*1220*/  IADD3 R31, PT, PT, -R24, RZ, RZ ;  /* 0x000000ff181f7210 */ /* 0x000fe40007ffe1ff */
[----:B------:R-:W-:Y:S02]  /*1230*/  @!P4 IADD3 R27, PT, PT, R27, 0x1, RZ ;  /* 0x000000011b1bc810 */ /* 0x000fe40007ffe0ff */
[----:B------:R-:W-:Y:S01]  /*1240*/  @!P6 IADD3 R25, PT, PT, -R25, RZ, RZ ;  /* 0x000000ff1919e210 */ /* 0x000fe20007ffe1ff */
[----:B------:R-:W-:Y:S01]  /*1250*/  IMAD R20, R31, UR7, R32 ;  /* 0x000000071f147c24 */ /* 0x000fe2000f8e0220 */
[----:B------:R-:W-:Y:S02]  /*1260*/  ISETP.GE.AND P6, PT, R36, RZ, PT ;  /* 0x000000ff2400720c */ /* 0x000fe40003fc6270 */
[----:B------:R-:W-:-:S02]  /*1270*/  @!P3 IADD3 R5, PT, PT, R5, -UR7, RZ ;  /* 0x800000070505bc10 */ /* 0x000fc4000fffe0ff */
[----:B------:R-:W-:Y:S02]  /*1280*/  ISETP.LT.U32.AND P4, PT, R20, UR7, PT ;  /* 0x0000000714007c0c */ /* 0x000fe4000bf81070 */
[----:B------:R-:W-:Y:S02]  /*1290*/  @P5 IADD3 R27, PT, PT, R27, 0x1, RZ ;  /* 0x000000011b1b5810 */ /* 0x000fe40007ffe0ff */
[----:B------:R-:W-:Y:S02]  /*12a0*/  ISETP.GE.U32.AND P5, PT, R5, UR7, PT ;  /* 0x0000000705007c0c */ /* 0x000fe4000bfa6070 */
[----:B------:R-:W-:Y:S02]  /*12b0*/  SEL R25, R7, R25, !P2 ;  /* 0x0000001907197207 */ /* 0x000fe40005000000 */
[----:B------:R-:W-:Y:S02]  /*12c0*/  LOP3.LUT R31, R28, UR45, RZ, 0x3c, !PT ;  /* 0x0000002d1c1f7c12 */ /* 0x000fe4000f8e3cff */
[----:B------:R-:W-:Y:S01]  /*12d0*/  @!P6 IADD3 R27, PT, PT, -R27, RZ, RZ ;  /* 0x000000ff1b1be210 */ /* 0x000fe20007ffe1ff */
[----:B------:R-:W-:Y:S01]  /*12e0*/  IMAD.MOV R5, RZ, RZ, -R25 ;  /* 0x000000ffff057224 */ /* 0x000fe200078e0a19 */
[----:B------:R-:W-:-:S02]  /*12f0*/  ISETP.GE.AND P6, PT, R31, RZ, PT ;  /* 0x000000ff1f00720c */ /* 0x000fc40003fc6270 */
[----:B------:R-:W-:Y:S01]  /*1300*/  @!P3 IADD3 R21, PT, PT, R21, 0x1, RZ ;  /* 0x000000011515b810 */ /* 0x000fe20007ffe0ff */
[----:B------:R-:W-:Y:S01]  /*1310*/  IMAD R5, R5, UR45, R30 ;  /* 0x0000002d05057c24 */ /* 0x000fe2000f8e021e */
[----:B------:R-:W-:Y:S02]  /*1320*/  @!P4 IADD3 R20, PT, PT, R20, -UR7, RZ ;  /* 0x800000071414cc10 */ /* 0x000fe4000fffe0ff */
[----:B------:R-:W-:Y:S02]  /*1330*/  SEL R25, R25, RZ, P0 ;  /* 0x000000ff19197207 */ /* 0x000fe40000000000 */
[----:B------:R-:W-:Y:S02]  /*1340*/  @P5 IADD3 R21, PT, PT, R21, 0x1, RZ ;  /* 0x0000000115155810 */ /* 0x000fe40007ffe0ff */
[----:B------:R-:W-:Y:S02]  /*1350*/  PRMT R19, R19, 0x7771, RZ ;  /* 0x0000777113137816 */ /* 0x000fe400000000ff */
[----:B------:R-:W-:Y:S01]  /*1360*/  ISETP.GE.U32.AND P3, PT, R20, UR7, PT ;  /* 0x0000000714007c0c */ /* 0x000fe2000bf66070 */
[----:B------:R-:W-:Y:S01]  /*1370*/  IMAD R20, R25, UR40, RZ ;  /* 0x0000002819147c24 */ /* 0x000fe2000f8e02ff */
[----:B------:R-:W-:-:S02]  /*1380*/  SEL R5, R5, RZ, P1 ;  /* 0x000000ff05057207 */ /* 0x000fc40000800000 */
[----:B------:R-:W-:Y:S02]  /*1390*/  MOV R32, R21 ;  /* 0x0000001500207202 */ /* 0x000fe40000000f00 */
[----:B------:R-:W-:Y:S02]  /*13a0*/  ISETP.NE.AND P5, PT, R19, RZ, PT ;  /* 0x000000ff1300720c */ /* 0x000fe40003fa5270 */
[----:B------:R-:W-:Y:S01]  /*13b0*/  PRMT R19, R29, 0x7771, RZ ;  /* 0x000077711d137816 */ /* 0x000fe200000000ff */
[----:B------:R-:W-:Y:S01]  /*13c0*/  IMAD R5, R5, UR41, R20 ;  /* 0x0000002905057c24 */ /* 0x000fe2000f8e0214 */
[----:B------:R-:W-:Y:S01]  /*13d0*/  SEL R27, R7, R27, !P2 ;  /* 0x0000001b071b7207 */ /* 0x000fe20005000000 */
[----:B------:R-:W-:Y:S01]  /*13e0*/  @!P6 IMAD.MOV R32, RZ, RZ, -R32 ;  /* 0x000000ffff20e224 */ /* 0x000fe200078e0a20 */
[----:B------:R-:W-:Y:S02]  /*13f0*/  ISETP.NE.AND P6, PT, R19, RZ, PT ;  /* 0x000000ff1300720c */ /* 0x000fe40003fc5270 */
[----:B------:R-:W-:-:S02]  /*1400*/  IADD3 R20, PT, PT, -R27, RZ, RZ ;  /* 0x000000ff1b147210 */ /* 0x000fc40007ffe1ff */
[----:B------:R-:W-:Y:S02]  /*1410*/  LOP3.LUT R21, R33, UR45, RZ, 0x3c, !PT ;  /* 0x0000002d21157c12 */ /* 0x000fe4000f8e3cff */
[----:B------:R-:W-:Y:S02]  /*1420*/  LEA.HI R5, R5, R5, RZ, 0x1 ;  /* 0x0000000505057211 */ /* 0x000fe400078f08ff */
[----:B------:R-:W-:Y:S01]  /*1430*/  @!P4 IADD3 R24, PT, PT, R24, 0x1, RZ ;  /* 0x000000011818c810 */ /* 0x000fe20007ffe0ff */
[----:B------:R-:W-:Y:S01]  /*1440*/  IMAD R19, R20, UR45, R23 ;  /* 0x0000002d14137c24 */ /* 0x000fe2000f8e0217 */
[----:B------:R-:W-:Y:S02]  /*1450*/  ISETP.GE.AND P4, PT, R21, RZ, PT ;  /* 0x000000ff1500720c */ /* 0x000fe40003f86270 */
[----:B------:R-:W-:Y:S02]  /*1460*/  SHF.R.S32.HI R5, RZ, 0x1, R5 ;  /* 0x00000001ff057819 */ /* 0x000fe40000011405 */
[----:B------:R-:W-:-:S02]  /*1470*/  SEL R27, R27, RZ, P0 ;  /* 0x000000ff1b1b7207 */ /* 0x000fc40000000000 */
[----:B------:R-:W-:Y:S02]  /*1480*/  @P5 R2UR UR8, R34 ;  /* 0x00000000220852ca */ /* 0x000fe400000e0000 */
[----:B------:R-:W-:Y:S02]  /*1490*/  @P5 R2UR UR9, R35 ;  /* 0x00000000230952ca */ /* 0x000fe400000e0000 */
[----:B------:R-:W-:Y:S01]  /*14a0*/  @P3 IADD3 R24, PT, PT, R24, 0x1, RZ ;  /* 0x0000000118183810 */ /* 0x000fe20007ffe0ff */
[----:B------:R-:W-:Y:S01]  /*14b0*/  IMAD.WIDE R36, R5, 0x2, R12 ;  /* 0x0000000205247825 */ /* 0x000fe200078e020c */
[----:B------:R-:W-:Y:S02]  /*14c0*/  SEL R19, R19, RZ, P1 ;  /* 0x000000ff13137207 */ /* 0x000fe40000800000 */
[----:B------:R-:W-:Y:S01]  /*14d0*/  SHF.R.S32.HI R21, RZ, 0x1, R18 ;  /* 0x00000001ff157819 */ /* 0x000fe20000011412 */
[----:B------:R-:W-:Y:S01]  /*14e0*/  IMAD R20, R27, UR40, RZ ;  /* 0x000000281b147c24 */ /* 0x000fe2000f8e02ff */
[----:B------:R-:W-:-:S02]  /*14f0*/  @P6 R2UR UR12, R34 ;  /* 0x00000000220c62ca */ /* 0x000fc400000e0000 */
[----:B------:R-:W-:Y:S02]  /*1500*/  @P6 R2UR UR13, R35 ;  /* 0x00000000230d62ca */ /* 0x000fe400000e0000 */
[----:B------:R-:W-:Y:S02]  /*1510*/  PRMT R5, R26, 0x7771, RZ ;  /* 0x000077711a057816 */ /* 0x000fe400000000ff */
[----:B------:R-:W-:Y:S02]  /*1520*/  SEL R32, R7, R32, !P2 ;  /* 0x0000002007207207 */ /* 0x000fe40005000000 */
[----:B------:R-:W-:Y:S01]  /*1530*/  MOV R38, R24 ;  /* 0x0000001800267202 */ /* 0x000fe20000000f00 */
[----:B------:R-:W-:Y:S01]  /*1540*/  IMAD R27, R19, UR41, R20 ;  /* 0x00000029131b7c24 */ /* 0x000fe2000f8e0214 */
[----:B------:R-:W-:Y:S01]  /*1550*/  ISETP.NE.AND P3, PT, R5, RZ, PT ;  /* 0x000000ff0500720c */ /* 0x000fe20003f65270 */
[----:B------:R-:W-:Y:S01]  /*1560*/  IMAD.WIDE R20, R21, 0x8, R2 ;  /* 0x0000000815147825 */ /* 0x000fe200078e0202 */
[C---:B------:R-:W-:Y:S01]  /*1570*/  IADD3 R25, PT, PT, -R32.reuse, RZ, RZ ;  /* 0x000000ff20197210 */ /* 0x040fe20007ffe1ff */
[----:B------:R0:W2:Y:S01]  /*1580*/  @P5 LDG.E R18, desc[UR8][R14.64+0x4] ;  /* 0x000004080e125981 */ /* 0x0000a2000c1e1900 */
[----:B------:R-:W-:Y:S01]  /*1590*/  PRMT R24, R11, 0x7771, RZ ;  /* 0x000077710b187816 */ /* 0x000fe200000000ff */
[----:B------:R-:W-:Y:S01]  /*15a0*/  @!P4 IMAD.MOV R38, RZ, RZ, -R38 ;  /* 0x000000ffff26c224 */ /* 0x000fe200078e0a26 */
[----:B------:R-:W-:Y:S01]  /*15b0*/  SEL R32, R32, RZ, P0 ;  /* 0x000000ff20207207 */ /* 0x000fe20000000000 */
[----:B------:R-:W3:Y:S01]  /*15c0*/  LDG.E R5, desc[UR10][R20.64] ;  /* 0x0000000a14057981 */ /* 0x000ee2000c1e1900 */
[----:B------:R-:W-:-:S02]  /*15d0*/  ISETP.NE.AND P4, PT, R24, RZ, PT ;  /* 0x000000ff1800720c */ /* 0x000fc40003f85270 */
[----:B------:R-:W-:Y:S01]  /*15e0*/  SEL R38, R7, R38, !P2 ;  /* 0x0000002607267207 */ /* 0x000fe20005000000 */
[----:B------:R-:W4:Y:S01]  /*15f0*/  LDG.E.U16 R19, desc[UR14][R36.64] ;  /* 0x0000000e24137981 */ /* 0x000f22000c1e1500 */
[----:B0-----:R-:W-:Y:S01]  /*1600*/  IMAD R14, R25, UR45, R28 ;  /* 0x0000002d190e7c24 */ /* 0x001fe2000f8e021c */
[----:B------:R-:W-:Y:S01]  /*1610*/  LEA.HI R27, R27, R27, RZ, 0x1 ;  /* 0x0000001b1b1b7211 */ /* 0x000fe200078f08ff */
[----:B------:R-:W-:-:S03]  /*1620*/  IMAD R15, R32, UR40, RZ ;  /* 0x00000028200f7c24 */ /* 0x000fc6000f8e02ff */
[----:B------:R-:W-:Y:S01]  /*1630*/  SEL R14, R14, RZ, P1 ;  /* 0x000000ff0e0e7207 */ /* 0x000fe20000800000 */
[----:B------:R0:W5:Y:S01]  /*1640*/  @P6 LDG.E R36, desc[UR12][R20.64+0x4] ;  /* 0x0000040c14246981 */ /* 0x000162000c1e1900 */
[C---:B------:R-:W-:Y:S02]  /*1650*/  R2UR UR12, R34.reuse ;  /* 0x00000000220c72ca */ /* 0x040fe400000e0000 */
[C---:B------:R-:W-:Y:S02]  /*1660*/  R2UR UR13, R35.reuse ;  /* 0x00000000230d72ca */ /* 0x040fe400000e0000 */
[----:B------:R-:W-:Y:S02]  /*1670*/  @P3 R2UR UR8, R34 ;  /* 0x00000000220832ca */ /* 0x000fe400000e0000 */
[----:B------:R-:W-:Y:S02]  /*1680*/  @P3 R2UR UR9, R35 ;  /* 0x00000000230932ca */ /* 0x000fe400000e0000 */
[----:B0-----:R-:W-:-:S02]  /*1690*/  IADD3 R20, PT, PT, -R38, RZ, RZ ;  /* 0x000000ff26147210 */ /* 0x001fc40007ffe1ff */
[----:B------:R-:W-:Y:S02]  /*16a0*/  SHF.R.S32.HI R21, RZ, 0x1, R27 ;  /* 0x00000001ff157819 */ /* 0x000fe4000001141b */
[----:B------:R-:W-:Y:S01]  /*16b0*/  SHF.R.S32.HI R25, RZ, 0x1, R10 ;  /* 0x00000001ff197819 */ /* 0x000fe2000001140a */
[----:B------:R-:W-:Y:S02]  /*16c0*/  IMAD R10, R14, UR41, R15 ;  /* 0x000000290e0a7c24 */ /* 0x000fe4000f8e020f */
[----:B------:R-:W-:Y:S02]  /*16d0*/  IMAD R14, R20, UR45, R33 ;  /* 0x0000002d140e7c24 */ /* 0x000fe4000f8e0221 */
[----:B------:R-:W-:Y:S01]  /*16e0*/  IMAD.WIDE R20, R21, 0x2, R12 ;  /* 0x0000000215147825 */ /* 0x000fe200078e020c */
[----:B------:R-:W-:Y:S02]  /*16f0*/  @P4 R2UR UR10, R34 ;  /* 0x00000000220a42ca */ /* 0x000fe400000e0000 */
[----:B------:R-:W-:Y:S01]  /*1700*/  @P4 R2UR UR11, R35 ;  /* 0x00000000230b42ca */ /* 0x000fe200000e0000 */
[----:B------:R-:W-:Y:S01]  /*1710*/  IMAD.WIDE R24, R25, 0x8, R2 ;  /* 0x0000000819187825 */ /* 0x000fe200078e0202 */
[----:B------:R-:W-:Y:S01]  /*1720*/  SHF.R.S32.HI R15, RZ, 0x1, R16 ;  /* 0x00000001ff0f7819 */ /* 0x000fe20000011410 */
[----:B------:R0:W5:Y:S01]  /*1730*/  LDG.E.U16 R21, desc[UR12][R20.64] ;  /* 0x0000000c14157981 */ /* 0x000162000c1e1500 */
[----:B------:R-:W-:-:S03]  /*1740*/  SEL R16, R14, RZ, P1 ;  /* 0x000000ff0e107207 */ /* 0x000fc60000800000 */
[----:B------:R-:W5:Y:S01]  /*1750*/  @P3 LDG.E R46, desc[UR8][R24.64+0x4] ;  /* 0x00000408182e3981 */ /* 0x000f62000c1e1900 */
[----:B------:R-:W-:-:S05]  /*1760*/  IMAD.WIDE R14, R15, 0x8, R2 ;  /* 0x000000080f0e7825 */ /* 0x000fca00078e0202 */
[----:B------:R-:W5:Y:S01]  /*1770*/  @P4 LDG.E R37, desc[UR10][R14.64+0x4] ;  /* 0x0000040a0e254981 */ /* 0x000f62000c1e1900 */
[----:B------:R-:W-:-:S05]  /*1780*/  SEL R38, R38, RZ, P0 ;  /* 0x000000ff26267207 */ /* 0x000fca0000000000 */
[----:B------:R-:W-:-:S04]  /*1790*/  IMAD R27, R38, UR40, RZ ;  /* 0x00000028261b7c24 */ /* 0x000fc8000f8e02ff */
[----:B------:R-:W-:Y:S01]  /*17a0*/  IMAD R16, R16, UR41, R27 ;  /* 0x0000002910107c24 */ /* 0x000fe2000f8e021b */
[----:B------:R-:W-:Y:S02]  /*17b0*/  LEA.HI R10, R10, R10, RZ, 0x1 ;  /* 0x0000000a0a0a7211 */ /* 0x000fe400078f08ff */
[----:B------:R-:W-:Y:S02]  /*17c0*/  R2UR UR8, R34 ;  /* 0x00000000220872ca */ /* 0x000fe400000e0000 */
[----:B------:R-:W-:Y:S02]  /*17d0*/  R2UR UR9, R35 ;  /* 0x00000000230972ca */ /* 0x000fe400000e0000 */
[----:B------:R-:W-:Y:S02]  /*17e0*/  LEA.HI R16, R16, R16, RZ, 0x1 ;  /* 0x0000001010107211 */ /* 0x000fe400078f08ff */
[----:B------:R-:W-:Y:S02]  /*17f0*/  IADD3 R32, PT, PT, R0, 0x280, RZ ;  /* 0x0000028000207810 */ /* 0x000fe40007ffe0ff */
[----:B------:R-:W-:-:S02]  /*1800*/  SHF.R.S32.HI R39, RZ, 0x1, R10 ;  /* 0x00000001ff277819 */ /* 0x000fc4000001140a */
[----:B------:R-:W-:Y:S02]  /*1810*/  SHF.R.S32.HI R43, RZ, 0x1, R16 ;  /* 0x00000001ff2b7819 */ /* 0x000fe40000011410 */
[----:B------:R-:W-:Y:S02]  /*1820*/  R2UR UR10, R34 ;  /* 0x00000000220a72ca */ /* 0x000fe400000e0000 */
[----:B------:R-:W-:Y:S02]  /*1830*/  R2UR UR11, R35 ;  /* 0x00000000230b72ca */ /* 0x000fe400000e0000 */
[----:B------:R-:W-:Y:S01]  /*1840*/  IABS R16, R32 ;  /* 0x0000002000107213 */ /* 0x000fe20000000000 */
[----:B------:R-:W-:-:S04]  /*1850*/  IMAD.WIDE R38, R39, 0x2, R12 ;  /* 0x0000000227267825 */ /* 0x000fc800078e020c */
[----:B------:R-:W-:Y:S01]  /*1860*/  IMAD.HI.U32 R44, R16, UR5, RZ ;  /* 0x00000005102c7c27 */ /* 0x000fe2000f8e00ff */
[----:B------:R1:W5:Y:S03]  /*1870*/  LDG.E.U16 R31, desc[UR8][R38.64] ;  /* 0x00000008261f7981 */ /* 0x000366000c1e1500 */
[----:B------:R-:W-:Y:S01]  /*1880*/  IMAD.WIDE R42, R43, 0x2, R12 ;  /* 0x000000022b2a7825 */ /* 0x000fe200078e020c */
[----:B------:R-:W-:Y:S02]  /*1890*/  IADD3 R45, PT, PT, -R44, RZ, RZ ;  /* 0x000000ff2c2d7210 */ /* 0x000fe40007ffe1ff */
[----:B------:R-:W-:Y:S02]  /*18a0*/  PRMT R29, R29, 0x7770, RZ ;  /* 0x000077701d1d7816 */ /* 0x000fe400000000ff */
[----:B------:R-:W5:Y:S01]  /*18b0*/  LDG.E.U16 R27, desc[UR10][R42.64] ;  /* 0x0000000a2a1b7981 */ /* 0x000f62000c1e1500 */
[----:B0-----:R-:W-:Y:S01]  /*18c0*/  MOV R20, UR6 ;  /* 0x0000000600147c02 */ /* 0x001fe20008000f00 */
[----:B-1----:R-:W-:Y:S01]  /*18d0*/  IMAD R38, R45, UR7, R16 ;  /* 0x000000072d267c24 */ /* 0x002fe2000f8e0210 */
[----:B------:R-:W-:-:S02]  /*18e0*/  MOV R10, UR6 ;  /* 0x00000006000a7c02 */ /* 0x000fc40008000f00 */
[----:B------:R-:W-:Y:S02]  /*18f0*/  LEA.HI R30, R30, R30, RZ, 0x1 ;  /* 0x0000001e1e1e7211 */ /* 0x000fe400078f08ff */
[----:B------:R-:W-:Y:S01]  /*1900*/  LEA.HI R23, R23, R23, RZ, 0x1 ;  /* 0x0000001717177211 */ /* 0x000fe200078f08ff */
[----:B------:R-:W5:Y:S03]  /*1910*/  LDG.E R42, desc[UR8][R24.64] ;  /* 0x00000008182a7981 */ /* 0x000f66000c1e1900 */
[----:B------:R-:W-:Y:S01]  /*1920*/  SHF.R.S32.HI R23, RZ, 0x1, R23 ;  /* 0x00000001ff177819 */ /* 0x000fe20000011417 */
[----:B--2---:R-:W-:Y:S01]  /*1930*/  @P5 FMUL R20, R18, UR4 ;  /* 0x0000000412145c20 */ /* 0x004fe20008400000 */
[----:B------:R-:W-:Y:S01]  /*1940*/  ISETP.NE.AND P5, PT, R29, RZ, PT ;  /* 0x000000ff1d00720c */ /* 0x000fe20003fa5270 */
[----:B---3--:R-:W-:Y:S01]  /*1950*/  FMUL R5, R5, UR4 ;  /* 0x0000000405057c20 */ /* 0x008fe20008400000 */
[----:B----4-:R-:W-:-:S04]  /*1960*/  PRMT R16, R19, 0x7771, RZ ;  /* 0x0000777113107816 */ /* 0x010fc800000000ff */
[----:B------:R-:W-:Y:S02]  /*1970*/  FSEL R5, R5, R4, P5 ;  /* 0x0000000405057208 */ /* 0x000fe40002800000 */
[----:B------:R-:W-:Y:S01]  /*1980*/  ISETP.NE.AND P5, PT, R16, RZ, PT ;  /* 0x000000ff1000720c */ /* 0x000fe20003fa5270 */
[----:B------:R-:W-:Y:S02]  /*1990*/  IMAD.U32 R16, RZ, RZ, UR6 ;  /* 0x00000006ff107e24 */ /* 0x000fe4000f8e00ff */
[----:B-----5:R-:W-:Y:S01]  /*19a0*/  @P6 FMUL R10, R36, UR4 ;  /* 0x00000004240a6c20 */ /* 0x020fe20008400000 */
[----:B------:R-:W-:-:S09]  /*19b0*/  ISETP.LT.U32.AND P6, PT, R38, UR7, PT ;  /* 0x0000000726007c0c */ /* 0x000fd2000bfc1070 */
[----:B------:R-:W-:Y:S02]  /*19c0*/  @P5 R2UR UR10, R34 ;  /* 0x00000000220a52ca */ /* 0x000fe400000e0000 */
[----:B------:R-:W-:Y:S02]  /*19d0*/  @P5 R2UR UR11, R35 ;  /* 0x00000000230b52ca */ /* 0x000fe400000e0000 */
[----:B------:R-:W-:Y:S02]  /*19e0*/  MOV R18, UR6 ;  /* 0x0000000600127c02 */ /* 0x000fe40008000f00 */
[----:B------:R-:W-:Y:S01]  /*19f0*/  PRMT R29, R21, 0x7771, RZ ;  /* 0x00007771151d7816 */ /* 0x000fe200000000ff */
[----:B------:R-:W-:-:S03]  /*1a00*/  @P3 FMUL R16, R46, UR4 ;  /* 0x000000042e103c20 */ /* 0x000fc60008400000 */
[----:B------:R-:W-:Y:S02]  /*1a10*/  ISETP.NE.AND P3, PT, R29, RZ, PT ;  /* 0x000000ff1d00720c */ /* 0x000fe40003f65270 */
[----:B------:R-:W-:Y:S02]  /*1a20*/  SHF.R.S32.HI R29, RZ, 0x1, R30 ;  /* 0x00000001ff1d7819 */ /* 0x000fe4000001141e */
[----:B------:R-:W-:Y:S01]  /*1a30*/  LOP3.LUT R30, R32, UR45, RZ, 0x3c, !PT ;  /* 0x0000002d201e7c12 */ /* 0x000fe2000f8e3cff */
[----:B------:R-:W-:Y:S02]  /*1a40*/  @P4 FMUL R18, R37, UR4 ;  /* 0x0000000425124c20 */ /* 0x000fe40008400000 */
[----:B------:R-:W-:Y:S01]  /*1a50*/  IMAD.WIDE R36, R29, 0x8, R2 ;  /* 0x000000081d247825 */ /* 0x000fe200078e0202 */
[----:B------:R-:W-:Y:S02]  /*1a60*/  @!P6 IADD3 R38, PT, PT, R38, -UR7, RZ ;  /* 0x800000072626ec10 */ /* 0x000fe4000fffe0ff */
[----:B------:R-:W-:-:S02]  /*1a70*/  @!P6 IADD3 R44, PT, PT, R44, 0x1, RZ ;  /* 0x000000012c2ce810 */ /* 0x000fc40007ffe0ff */
[----:B------:R-:W-:Y:S02]  /*1a80*/  ISETP.GE.AND P6, PT, R30, RZ, PT ;  /* 0x000000ff1e00720c */ /* 0x000fe40003fc6270 */
[----:B------:R-:W2:Y:S01]  /*1a90*/  @P5 LDG.E R30, desc[UR10][R36.64+0x4] ;  /* 0x0000040a241e5981 */ /* 0x000ea2000c1e1900 */
[----:B------:R-:W-:Y:S02]  /*1aa0*/  @P3 R2UR UR8, R34 ;  /* 0x00000000220832ca */ /* 0x000fe400000e0000 */
[----:B------:R-:W-:Y:S02]  /*1ab0*/  @P3 R2UR UR9, R35 ;  /* 0x00000000230932ca */ /* 0x000fe400000e0000 */
[----:B------:R-:W-:Y:S01]  /*1ac0*/  ISETP.GE.U32.AND P4, PT, R38, UR7, PT ;  /* 0x0000000726007c0c */ /* 0x000fe2000bf86070 */
[----:B------:R-:W-:-:S10]  /*1ad0*/  IMAD.WIDE R38, R23, 0x8, R2 ;  /* 0x0000000817267825 */ /* 0x000fd400078e0202 */
[----:B------:R-:W3:Y:S02]  /*1ae0*/  @P3 LDG.E R48, desc[UR8][R38.64+0x4] ;  /* 0x0000040826303981 */ /* 0x000ee4000c1e1900 */
[----:B------:R-:W-:-:S04]  /*1af0*/  @P4 IADD3 R44, PT, PT, R44, 0x1, RZ ;  /* 0x000000012c2c4810 */ /* 0x000fc80007ffe0ff */
[----:B------:R-:W-:Y:S02]  /*1b00*/  @!P6 IADD3 R44, PT, PT, -R44, RZ, RZ ;  /* 0x000000ff2c2ce210 */ /* 0x000fe40007ffe1ff */
[----:B------:R-:W-:Y:S02]  /*1b10*/  PRMT R29, R31, 0x7771, RZ ;  /* 0x000077711f1d7816 */ /* 0x000fe400000000ff */
[----:B------:R-:W-:Y:S02]  /*1b20*/  SEL R44, R7, R44, !P2 ;  /* 0x0000002c072c7207 */ /* 0x000fe40005000000 */
[----:B------:R-:W-:Y:S02]  /*1b30*/  ISETP.NE.AND P4, PT, R29, RZ, PT ;  /* 0x000000ff1d00720c */ /* 0x000fe40003f85270 */
[----:B------:R-:W-:-:S04]  /*1b40*/  PRMT R23, R27, 0x7771, RZ ;  /* 0x000077711b177816 */ /* 0x000fc800000000ff */
[----:B------:R-:W-:Y:S01]  /*1b50*/  ISETP.NE.AND P6, PT, R23, RZ, PT ;  /* 0x000000ff1700720c */ /* 0x000fe20003fc5270 */
[----:B------:R-:W-:Y:S01]  /*1b60*/  IMAD.MOV R23, RZ, RZ, -R44 ;  /* 0x000000ffff177224 */ /* 0x000fe200078e0a2c */
[----:B------:R-:W-:-:S03]  /*1b70*/  SEL R44, R44, RZ, P0 ;  /* 0x000000ff2c2c7207 */ /* 0x000fc60000000000 */
[----:B------:R-:W-:Y:S01]  /*1b80*/  IMAD R23, R23, UR45, R32 ;  /* 0x0000002d17177c24 */ /* 0x000fe2000f8e0220 */
[----:B------:R-:W-:Y:S02]  /*1b90*/  LEA.HI R28, R28, R28, RZ, 0x1 ;  /* 0x0000001c1c1c7211 */ /* 0x000fe400078f08ff */
[----:B------:R-:W-:Y:S02]  /*1ba0*/  @P4 R2UR UR16, R34 ;  /* 0x00000000221042ca */ /* 0x000fe400000e0000 */
[----:B------:R-:W-:Y:S01]  /*1bb0*/  @P4 R2UR UR17, R35 ;  /* 0x00000000231142ca */ /* 0x000fe200000e0000 */
[----:B------:R-:W-:Y:S01]  /*1bc0*/  IMAD R44, R44, UR40, RZ ;  /* 0x000000282c2c7c24 */ /* 0x000fe2000f8e02ff */
[----:B------:R-:W-:Y:S02]  /*1bd0*/  SEL R23, R23, RZ, P1 ;  /* 0x000000ff17177207 */ /* 0x000fe40000800000 */
[----:B------:R-:W-:Y:S02]  /*1be0*/  SHF.R.S32.HI R45, RZ, 0x1, R28 ;  /* 0x00000001ff2d7819 */ /* 0x000fe4000001141c */
[----:B------:R-:W-:-:S02]  /*1bf0*/  R2UR UR10, R34 ;  /* 0x00000000220a72ca */ /* 0x000fc400000e0000 */
[----:B------:R-:W-:Y:S01]  /*1c00*/  R2UR UR11, R35 ;  /* 0x00000000230b72ca */ /* 0x000fe200000e0000 */
[----:B------:R-:W-:Y:S02]  /*1c10*/  IMAD R47, R23, UR41, R44 ;  /* 0x00000029172f7c24 */ /* 0x000fe4000f8e022c */
[----:B------:R-:W-:Y:S01]  /*1c20*/  IMAD.WIDE R44, R45, 0x8, R2 ;  /* 0x000000082d2c7825 */ /* 0x000fe200078e0202 */
[----:B------:R-:W-:Y:S02]  /*1c30*/  LEA.HI R23, R33, R33, RZ, 0x1 ;  /* 0x0000002121177211 */ /* 0x000fe400078f08ff */
[----:B------:R0:W4:Y:S01]  /*1c40*/  LDG.E R33, desc[UR12][R38.64] ;  /* 0x0000000c26217981 */ /* 0x000122000c1e1900 */
[----:B------:R-:W-:-:S03]  /*1c50*/  R2UR UR8, R34 ;  /* 0x00000000220872ca */ /* 0x000fc600000e0000 */
[----:B------:R-:W5:Y:S01]  /*1c60*/  @P4 LDG.E R28, desc[UR16][R44.64+0x4] ;  /* 0x000004102c1c4981 */ /* 0x000f62000c1e1900 */
[----:B------:R-:W-:-:S03]  /*1c70*/  R2UR UR9, R35 ;  /* 0x00000000230972ca */ /* 0x000fc600000e0000 */
[----:B------:R1:W4:Y:S01]  /*1c80*/  LDG.E R29, desc[UR10][R36.64] ;  /* 0x0000000a241d7981 */ /* 0x000322000c1e1900 */
[----:B0-----:R-:W-:Y:S02]  /*1c90*/  IADD3 R38, PT, PT, R0, 0x2c0, RZ ;  /* 0x000002c000267810 */ /* 0x001fe40007ffe0ff */
[----:B------:R-:W-:Y:S02]  /*1ca0*/  @P6 R2UR UR10, R34 ;  /* 0x00000000220a62ca */ /* 0x000fe400000e0000 */
[----:B------:R-:W-:Y:S02]  /*1cb0*/  IABS R39, R38 ;  /* 0x0000002600277213 */ /* 0x000fe40000000000 */
[----:B------:R-:W-:Y:S02]  /*1cc0*/  @P6 R2UR UR11, R35 ;  /* 0x00000000230b62ca */ /* 0x000fe400000e0000 */
[----:B------:R-:W-:Y:S01]  /*1cd0*/  MOV R24, UR6 ;  /* 0x0000000600187c02 */ /* 0x000fe20008000f00 */
[----:B------:R0:W4:Y:S01]  /*1ce0*/  LDG.E R43, desc[UR8][R14.64] ;  /* 0x000000080e2b7981 */ /* 0x000122000c1e1900 */
[----:B------:R-:W-:-:S02]  /*1cf0*/  SHF.R.S32.HI R25, RZ, 0x1, R23 ;  /* 0x00000001ff197819 */ /* 0x000fc40000011417 */
[----:B------:R-:W-:Y:S01]  /*1d00*/  LEA.HI R47, R47, R47, RZ, 0x1 ;  /* 0x0000002f2f2f7211 */ /* 0x000fe200078f08ff */
[----:B------:R2:W4:Y:S02]  /*1d10*/  LDG.E R23, desc[UR14][R44.64] ;  /* 0x0000000e2c177981 */ /* 0x000524000c1e1900 */
[----:B-1----:R-:W-:Y:S01]  /*1d20*/  IMAD.WIDE R36, R25, 0x8, R2 ;  /* 0x0000000819247825 */ /* 0x002fe200078e0202 */
[----:B------:R-:W-:Y:S02]  /*1d30*/  PRMT R26, R26, 0x7770, RZ ;  /* 0x000077701a1a7816 */ /* 0x000fe400000000ff */
[----:B0-----:R-:W-:Y:S02]  /*1d40*/  SHF.R.S32.HI R15, RZ, 0x1, R47 ;  /* 0x00000001ff0f7819 */ /* 0x001fe4000001142f */
[----:B------:R-:W4:Y:S04]  /*1d50*/  LDG.E R25, desc[UR8][R36.64] ;  /* 0x0000000824197981 */ /* 0x000f28000c1e1900 */
[----:B------:R0:W4:Y:S01]  /*1d60*/  @P6 LDG.E R46, desc[UR10][R36.64+0x4] ;  /* 0x0000040a242e6981 */ /* 0x000122000c1e1900 */
[----:B------:R-:W-:-:S05]  /*1d70*/  IMAD.WIDE R14, R15, 0x2, R12 ;  /* 0x000000020f0e7825 */ /* 0x000fca00078e020c */
[----:B------:R1:W4:Y:S01]  /*1d80*/  LDG.E.U16 R36, desc[UR8][R14.64] ;  /* 0x000000080e247981 */ /* 0x000322000c1e1500 */
[----:B--2---:R-:W-:Y:S01]  /*1d90*/  @P5 FMUL R24, R30, UR4 ;  /* 0x000000041e185c20 */ /* 0x004fe20008400000 */
[----:B------:R-:W-:-:S05]  /*1da0*/  IMAD.HI.U32 R30, R39, UR5, RZ ;  /* 0x00000005271e7c27 */ /* 0x000fca000f8e00ff */
[----:B------:R-:W-:Y:S02]  /*1db0*/  IADD3 R44, PT, PT, -R30, RZ, RZ ;  /* 0x000000ff1e2c7210 */ /* 0x000fe40007ffe1ff */
[----:B------:R-:W-:-:S03]  /*1dc0*/  ISETP.NE.AND P5, PT, R26, RZ, PT ;  /* 0x000000ff1a00720c */ /* 0x000fc60003fa5270 */
[----:B0-----:R-:W-:Y:S01]  /*1dd0*/  IMAD R37, R44, UR7, R39 ;  /* 0x000000072c257c24 */ /* 0x001fe2000f8e0227 */
[----:B------:R-:W-:Y:S01]  /*1de0*/  MOV R26, UR6 ;  /* 0x00000006001a7c02 */ /* 0x000fe20008000f00 */
        /* <DEDUP_REMOVED lines=10> */
[C---:B-1----:R-:W-:Y:S02]  /*1e90*/  IADD3 R15, PT, PT, -R30.reuse, RZ, RZ ;  /* 0x000000ff1e0f7210 */ /* 0x042fe40007ffe1ff */
        /* <DEDUP_REMOVED lines=8> */
[----:B------:R0:W2:Y:S01]  /*1f20*/  LDG.E.U16 R37, desc[UR8][R14.64] ;  /* 0x000000080e257981 */ /* 0x0000a2000c1e1500 */
[----:B------:R-:W-:-:S04]  /*1f30*/  PRMT R11, R11, 0x7770, RZ ;  /* 0x000077700b0b7816 */ /* 0x000fc800000000ff */
[----:B------:R-:W-:Y:S02]  /*1f40*/  ISETP.NE.AND P3, PT, R11, RZ, PT ;  /* 0x000000ff0b00720c */ /* 0x000fe40003f65270 */
[----:B------:R-:W-:-:S04]  /*1f50*/  IADD3 R11, PT, PT, R0, 0x300, RZ ;  /* 0x00000300000b7810 */ /* 0x000fc80007ffe0ff */
[----:B------:R-:W-:-:S05]  /*1f60*/  IABS R39, R11 ;  /* 0x0000000b00277213 */ /* 0x000fca0000000000 */
[----:B0-----:R-:W-:Y:S01]  /*1f70*/  IMAD.HI.U32 R15, R39, UR5, RZ ;  /* 0x00000005270f7c27 */ /* 0x001fe2000f8e00ff */
[----:B------:R-:W-:Y:S02]  /*1f80*/  PRMT R19, R19, 0x7770, RZ ;  /* 0x0000777013137816 */ /* 0x000fe400000000ff */
[----:B------:R-:W-:Y:S02]  /*1f90*/  MOV R30, UR6 ;  /* 0x00000006001e7c02 */ /* 0x000fe40008000f00 */
[----:B------:R-:W-:Y:S01]  /*1fa0*/  IADD3 R14, PT, PT, -R15, RZ, RZ ;  /* 0x000000ff0f0e7210 */ /* 0x000fe20007ffe1ff */
[----:B-----5:R-:W-:Y:S01]  /*1fb0*/  @P4 FMUL R30, R28, UR4 ;  /* 0x000000041c1e4c20 */ /* 0x020fe20008400000 */
[----:B------:R-:W-:Y:S01]  /*1fc0*/  ISETP.NE.AND P4, PT, R19, RZ, PT ;  /* 0x000000ff1300720c */ /* 0x000fe20003f85270 */
[----:B------:R-:W-:Y:S02]  /*1fd0*/  FMUL R19, R42, UR4 ;  /* 0x000000042a137c20 */ /* 0x000fe40008400000 */
[----:B------:R-:W-:-:S03]  /*1fe0*/  IMAD R39, R14, UR7, R39 ;  /* 0x000000070e277c24 */ /* 0x000fc6000f8e0227 */
[----:B------:R-:W-:Y:S02]  /*1ff0*/  FSEL R19, R19, R4, P5 ;  /* 0x0000000413137208 */ /* 0x000fe40002800000 */
[----:B------:R-:W-:Y:S02]  /*2000*/  ISETP.LT.U32.AND P5, PT, R39, UR7, PT ;  /* 0x0000000727007c0c */ /* 0x000fe4000bfa1070 */
[----:B------:R-:W-:Y:S01]  /*2010*/  IADD3 R0, PT, PT, R0, 0x340, RZ ;  /* 0x0000034000007810 */ /* 0x000fe20007ffe0ff */
[----:B----4-:R-:W-:Y:S01]  /*2020*/  FMUL R43, R43, UR4 ;  /* 0x000000042b2b7c20 */ /* 0x010fe20008400000 */
[----:B------:R-:W-:Y:S02]  /*2030*/  PRMT R14, R21, 0x7770, RZ ;  /* 0x00007770150e7816 */ /* 0x000fe400000000ff */
[----:B------:R-:W-:Y:S01]  /*2040*/  IABS R42, R0 ;  /* 0x00000000002a7213 */ /* 0x000fe20000000000 */
[----:B------:R-:W-:Y:S02]  /*2050*/  IMAD.U32 R28, RZ, RZ, UR6 ;  /* 0x00000006ff1c7e24 */ /* 0x000fe4000f8e00ff */
[----:B------:R-:W-:Y:S01]  /*2060*/  @P6 FMUL R28, R46, UR4 ;  /* 0x000000042e1c6c20 */ /* 0x000fe20008400000 */
[----:B------:R-:W-:-:S03]  /*2070*/  FSEL R21, R43, R4, P3 ;  /* 0x000000042b157208 */ /* 0x000fc60001800000 */
[----:B------:R-:W-:Y:S02]  /*2080*/  @!P5 IADD3 R39, PT, PT, R39, -UR7, RZ ;  /* 0x800000072727dc10 */ /* 0x000fe4000fffe0ff */
[----:B------:R-:W-:Y:S01]  /*2090*/  ISETP.NE.AND P3, PT, R14, RZ, PT ;  /* 0x000000ff0e00720c */ /* 0x000fe20003f65270 */
[----:B------:R-:W-:Y:S01]  /*20a0*/  IMAD.HI.U32 R14, R42, UR5, RZ ;  /* 0x000000052a0e7c27 */ /* 0x000fe2000f8e00ff */
[----:B------:R-:W-:Y:S02]  /*20b0*/  ISETP.GE.U32.AND P6, PT, R39, UR7, PT ;  /* 0x0000000727007c0c */ /* 0x000fe4000bfc6070 */
[----:B------:R-:W-:Y:S02]  /*20c0*/  PRMT R39, R36, 0x7771, RZ ;  /* 0x0000777124277816 */ /* 0x000fe400000000ff */
[----:B------:R-:W-:Y:S02]  /*20d0*/  @!P5 IADD3 R15, PT, PT, R15, 0x1, RZ ;  /* 0x000000010f0fd810 */ /* 0x000fe40007ffe0ff */
[----:B------:R-:W-:-:S02]  /*20e0*/  ISETP.NE.AND P5, PT, R39, RZ, PT ;  /* 0x000000ff2700720c */ /* 0x000fc40003fa5270 */
[----:B------:R-:W-:-:S05]  /*20f0*/  IADD3 R39, PT, PT, -R14, RZ, RZ ;  /* 0x000000ff0e277210 */ /* 0x000fca0007ffe1ff */
[----:B------:R-:W-:Y:S02]  /*2100*/  IMAD R39, R39, UR7, R42 ;  /* 0x0000000727277c24 */ /* 0x000fe4000f8e022a */
[----:B------:R-:W-:-:S03]  /*2110*/  @P6 VIADD R15, R15, 0x1 ;  /* 0x000000010f0f6836 */ /* 0x000fc60000000000 */
[----:B------:R-:W-:-:S13]  /*2120*/  ISETP.LT.U32.AND P6, PT, R39, UR7, PT ;  /* 0x0000000727007c0c */ /* 0x000fda000bfc1070 */
[----:B------:R-:W-:Y:S02]  /*2130*/  @!P6 IADD3 R39, PT, PT, R39, -UR7, RZ ;  /* 0x800000072727ec10 */ /* 0x000fe4000fffe0ff */
[----:B------:R-:W-:Y:S02]  /*2140*/  @!P6 IADD3 R14, PT, PT, R14, 0x1, RZ ;  /* 0x000000010e0ee810 */ /* 0x000fe40007ffe0ff */
[----:B------:R-:W-:Y:S02]  /*2150*/  ISETP.GE.U32.AND P6, PT, R39, UR7, PT ;  /* 0x0000000727007c0c */ /* 0x000fe4000bfc6070 */
[----:B------:R-:W-:-:S11]  /*2160*/  LOP3.LUT R39, R11, UR45, RZ, 0x3c, !PT ;  /* 0x0000002d0b277c12 */ /* 0x000fd6000f8e3cff */
[----:B------:R-:W-:Y:S02]  /*2170*/  @P6 IADD3 R14, PT, PT, R14, 0x1, RZ ;  /* 0x000000010e0e6810 */ /* 0x000fe40007ffe0ff */
[----:B------:R-:W-:Y:S02]  /*2180*/  ISETP.GE.AND P6, PT, R39, RZ, PT ;  /* 0x000000ff2700720c */ /* 0x000fe40003fc6270 */
[----:B------:R-:W-:-:S11]  /*2190*/  LOP3.LUT R39, R0, UR45, RZ, 0x3c, !PT ;  /* 0x0000002d00277c12 */ /* 0x000fd6000f8e3cff */
[----:B------:R-:W-:Y:S02]  /*21a0*/  @!P6 IADD3 R15, PT, PT, -R15, RZ, RZ ;  /* 0x000000ff0f0fe210 */ /* 0x000fe40007ffe1ff */
[----:B------:R-:W-:Y:S02]  /*21b0*/  ISETP.GE.AND P6, PT, R39, RZ, PT ;  /* 0x000000ff2700720c */ /* 0x000fe40003fc6270 */
[----:B------:R-:W-:Y:S02]  /*21c0*/  SEL R43, R7, R15, !P2 ;  /* 0x0000000f072b7207 */ /* 0x000fe40005000000 */
[----:B------:R-:W-:-:S03]  /*21d0*/  PRMT R31, R31, 0x7770, RZ ;  /* 0x000077701f1f7816 */ /* 0x000fc600000000ff */
[----:B------:R-:W-:-:S06]  /*21e0*/  IMAD.MOV R48, RZ, RZ, -R43 ;  /* 0x000000ffff307224 */ /* 0x000fcc00078e0a2b */
[----:B------:R-:W-:-:S04]  /*21f0*/  @!P6 IADD3 R14, PT, PT, -R14, RZ, RZ ;  /* 0x000000ff0e0ee210 */ /* 0x000fc80007ffe1ff */
[----:B------:R-:W-:Y:S02]  /*2200*/  SEL R45, R7, R14, !P2 ;  /* 0x0000000e072d7207 */ /* 0x000fe40005000000 */
[----:B------:R-:W-:Y:S02]  /*2210*/  SEL R44, R43, RZ, P0 ;  /* 0x000000ff2b2c7207 */ /* 0x000fe40000000000 */
[----:B------:R-:W-:Y:S01]  /*2220*/  ISETP.NE.AND P2, PT, R31, RZ, PT ;  /* 0x000000ff1f00720c */ /* 0x000fe20003f45270 */
[----:B------:R-:W-:Y:S01]  /*2230*/  IMAD R31, R48, UR45, R11 ;  /* 0x0000002d301f7c24 */ /* 0x000fe2000f8e020b */
[C---:B------:R-:W-:Y:S02]  /*2240*/  IADD3 R43, PT, PT, -R45.reuse, RZ, RZ ;  /* 0x000000ff2d2b7210 */ /* 0x040fe40007ffe1ff */
[----:B------:R-:W-:Y:S01]  /*2250*/  LEA.HI R32, R32, R32, RZ, 0x1 ;  /* 0x0000002020207211 */ /* 0x000fe200078f08ff */
[----:B------:R-:W-:Y:S01]  /*2260*/  IMAD R44, R44, UR40, RZ ;  /* 0x000000282c2c7c24 */ /* 0x000fe2000f8e02ff */
[----:B------:R-:W-:Y:S01]  /*2270*/  SEL R46, R45, RZ, P0 ;  /* 0x000000ff2d2e7207 */ /* 0x000fe20000000000 */
[----:B------:R-:W-:Y:S01]  /*2280*/  IMAD R43, R43, UR45, R0 ;  /* 0x0000002d2b2b7c24 */ /* 0x000fe2000f8e0200 */
[----:B------:R-:W-:-:S02]  /*2290*/  @P5 R2UR UR10, R34 ;  /* 0x00000000220a52ca */ /* 0x000fc400000e0000 */
[----:B------:R-:W-:Y:S02]  /*22a0*/  @P5 R2UR UR11, R35 ;  /* 0x00000000230b52ca */ /* 0x000fe400000e0000 */
[----:B------:R-:W-:Y:S02]  /*22b0*/  SEL R31, R31, RZ, P1 ;  /* 0x000000ff1f1f7207 */ /* 0x000fe40000800000 */
[----:B------:R-:W-:Y:S01]  /*22c0*/  SHF.R.S32.HI R15, RZ, 0x1, R32 ;  /* 0x00000001ff0f7819 */ /* 0x000fe20000011420 */
[----:B------:R-:W-:Y:S01]  /*22d0*/  IMAD R46, R46, UR40, RZ ;  /* 0x000000282e2e7c24 */ /* 0x000fe2000f8e02ff */
[----:B------:R-:W-:Y:S01]  /*22e0*/  SEL R43, R43, RZ, P1 ;  /* 0x000000ff2b2b7207 */ /* 0x000fe20000800000 */
[----:B------:R-:W-:Y:S02]  /*22f0*/  IMAD R31, R31, UR41, R44 ;  /* 0x000000291f1f7c24 */ /* 0x000fe4000f8e022c */
[----:B------:R-:W-:-:S03]  /*2300*/  IMAD.WIDE R14, R15, 0x8, R2 ;  /* 0x000000080f0e7825 */ /* 0x000fc600078e0202 */
[----:B------:R-:W-:Y:S01]  /*2310*/  LEA.HI R31, R31, R31, RZ, 0x1 ;  /* 0x0000001f1f1f7211 */ /* 0x000fe200078f08ff */
[----:B------:R-:W-:Y:S01]  /*2320*/  IMAD R43, R43, UR41, R46 ;  /* 0x000000292b2b7c24 */ /* 0x000fe2000f8e022e */
[----:B------:R-:W3:Y:S01]  /*2330*/  LDG.E R7, desc[UR8][R14.64] ;  /* 0x000000080e077981 */ /* 0x000ee2000c1e1900 */
[----:B------:R-:W-:-:S03]  /*2340*/  LEA.HI R38, R38, R38, RZ, 0x1 ;  /* 0x0000002626267211 */ /* 0x000fc600078f08ff */
[----:B------:R0:W4:Y:S01]  /*2350*/  @P5 LDG.E R32, desc[UR10][R14.64+0x4] ;  /* 0x0000040a0e205981 */ /* 0x000122000c1e1900 */
[----:B------:R-:W-:Y:S02]  /*2360*/  LEA.HI R43, R43, R43, RZ, 0x1 ;  /* 0x0000002b2b2b7211 */ /* 0x000fe400078f08ff */
[----:B------:R-:W-:Y:S02]  /*2370*/  R2UR UR10, R34 ;  /* 0x00000000220a72ca */ /* 0x000fe400000e0000 */
[----:B------:R-:W-:Y:S02]  /*2380*/  R2UR UR11, R35 ;  /* 0x00000000230b72ca */ /* 0x000fe400000e0000 */
[----:B0-----:R-:W-:Y:S02]  /*2390*/  SHF.R.S32.HI R15, RZ, 0x1, R31 ;  /* 0x00000001ff0f7819 */ /* 0x001fe4000001141f */
[----:B------:R-:W-:-:S03]  /*23a0*/  SHF.R.S32.HI R43, RZ, 0x1, R43 ;  /* 0x00000001ff2b7819 */ /* 0x000fc6000001142b */
[----:B------:R-:W-:Y:S01]  /*23b0*/  IMAD.WIDE R14, R15, 0x2, R12 ;  /* 0x000000020f0e7825 */ /* 0x000fe200078e020c */
[----:B------:R-:W-:-:S03]  /*23c0*/  PRMT R27, R27, 0x7770, RZ ;  /* 0x000077701b1b7816 */ /* 0x000fc600000000ff */
[----:B------:R-:W-:Y:S02]  /*23d0*/  IMAD.WIDE R12, R43, 0x2, R12 ;  /* 0x000000022b0c7825 */ /* 0x000fe400078e020c */
[----:B------:R-:W5:Y:S01]  /*23e0*/  LDG.E.U16 R43, desc[UR8][R14.64] ;  /* 0x000000080e2b7981 */ /* 0x000f62000c1e1500 */
[----:B------:R-:W-:Y:S02]  /*23f0*/  ISETP.NE.AND P0, PT, R27, RZ, PT ;  /* 0x000000ff1b00720c */ /* 0x000fe40003f05270 */
[----:B--2---:R-:W-:-:S04]  /*2400*/  PRMT R39, R37, 0x7771, RZ ;  /* 0x0000777125277816 */ /* 0x004fc800000000ff */
[----:B------:R-:W-:Y:S02]  /*2410*/  ISETP.NE.AND P6, PT, R39, RZ, PT ;  /* 0x000000ff2700720c */ /* 0x000fe40003fc5270 */
[----:B------:R-:W-:-:S11]  /*2420*/  SHF.R.S32.HI R39, RZ, 0x1, R38 ;  /* 0x00000001ff277819 */ /* 0x000fd60000011426 */
[----:B------:R-:W-:Y:S02]  /*2430*/  @P6 R2UR UR14, R34 ;  /* 0x00000000220e62ca */ /* 0x000fe400000e0000 */
[----:B------:R-:W-:Y:S01]  /*2440*/  @P6 R2UR UR15, R35 ;  /* 0x00000000230f62ca */ /* 0x000fe200000e0000 */
[----:B------:R-:W-:-:S05]  /*2450*/  IMAD.WIDE R38, R39, 0x8, R2 ;  /* 0x0000000827267825 */ /* 0x000fca00078e0202 */
[----:B------:R-:W2:Y:S07]  /*2460*/  LDG.E R27, desc[UR12][R38.64] ;  /* 0x0000000c261b7981 */ /* 0x000eae000c1e1900 */
[----:B------:R-:W2:Y:S04]  /*2470*/  @P6 LDG.E R42, desc[UR14][R38.64+0x4] ;  /* 0x0000040e262a6981 */ /* 0x000ea8000c1e1900 */
[----:B------:R0:W3:Y:S01]  /*2480*/  LDG.E.U16 R39, desc[UR10][R12.64] ;  /* 0x0000000a0c277981 */ /* 0x0000e2000c1e1500 */
[----:B------:R-:W-:-:S05]  /*2490*/  FMUL R29, R29, UR4 ;  /* 0x000000041d1d7c20 */ /* 0x000fca0008400000 */
[----:B------:R-:W-:Y:S02]  /*24a0*/  FSEL R31, R29, R4, P4 ;  /* 0x000000041d1f7208 */ /* 0x000fe40002000000 */
[----:B------:R-:W-:-:S04]  /*24b0*/  LEA.HI R11, R11, R11, RZ, 0x1 ;  /* 0x0000000b0b0b7211 */ /* 0x000fc800078f08ff */
[----:B------:R-:W-:Y:S02]  /*24c0*/  SHF.R.S32.HI R11, RZ, 0x1, R11 ;  /* 0x00000001ff0b7819 */ /* 0x000fe4000001140b */
[----:B------:R-:W-:-:S03]  /*24d0*/  LEA.HI R0, R0, R0, RZ, 0x1 ;  /* 0x0000000000007211 */ /* 0x000fc600078f08ff */
[----:B0-----:R-:W-:Y:S01]  /*24e0*/  IMAD.WIDE R12, R11, 0x8, R2 ;  /* 0x000000080b0c7825 */ /* 0x001fe200078e0202 */
[----:B------:R-:W-:-:S04]  /*24f0*/  SHF.R.S32.HI R11, RZ, 0x1, R0 ;  /* 0x00000001ff0b7819 */ /* 0x000fc80000011400 */
[----:B------:R-:W2:Y:S01]  /*2500*/  LDG.E R0, desc[UR8][R12.64] ;  /* 0x000000080c007981 */ /* 0x000ea2000c1e1900 */
[----:B------:R-:W-:-:S05]  /*2510*/  IMAD.WIDE R2, R11, 0x8, R2 ;  /* 0x000000080b027825 */ /* 0x000fca00078e0202 */
[----:B------:R-:W2:Y:S01]  /*2520*/  LDG.E R14, desc[UR12][R2.64] ;  /* 0x0000000c020e7981 */ /* 0x000ea2000c1e1900 */
[----:B-----5:R-:W-:-:S04]  /*2530*/  PRMT R38, R43, 0x7771, RZ ;  /* 0x000077712b267816 */ /* 0x020fc800000000ff */
[----:B------:R-:W-:-:S13]  /*2540*/  ISETP.NE.AND P1, PT, R38, RZ, PT ;  /* 0x000000ff2600720c */ /* 0x000fda0003f25270 */
[----:B------:R-:W-:Y:S02]  /*2550*/  @P1 R2UR UR10, R34 ;  /* 0x00000000220a12ca */ /* 0x000fe400000e0000 */
[----:B------:R-:W-:-:S13]  /*2560*/  @P1 R2UR UR11, R35 ;  /* 0x00000000230b12ca */ /* 0x000fda00000e0000 */
[----:B------:R-:W5:Y:S01]  /*2570*/  @P1 LDG.E R11, desc[UR10][R12.64+0x4] ;  /* 0x0000040a0c0b1981 */ /* 0x000f62000c1e1900 */
[----:B---3--:R-:W-:-:S04]  /*2580*/  PRMT R38, R39, 0x7771, RZ ;  /* 0x0000777127267816 */ /* 0x008fc800000000ff */
[----:B------:R-:W-:-:S13]  /*2590*/  ISETP.NE.AND P4, PT, R38, RZ, PT ;  /* 0x000000ff2600720c */ /* 0x000fda0003f85270 */
[----:B------:R-:W-:Y:S02]  /*25a0*/  @P4 R2UR UR14, R34 ;  /* 0x00000000220e42ca */ /* 0x000fe400000e0000 */
[----:B------:R-:W-:-:S13]  /*25b0*/  @P4 R2UR UR15, R35 ;  /* 0x00000000230f42ca */ /* 0x000fda00000e0000 */
[----:B------:R0:W3:Y:S01]  /*25c0*/  @P4 LDG.E R15, desc[UR14][R2.64+0x4] ;  /* 0x0000040e020f4981 */ /* 0x0000e2000c1e1900 */
[----:B------:R-:W-:-:S05]  /*25d0*/  FMUL R33, R33, UR4 ;  /* 0x0000000421217c20 */ /* 0x000fca0008400000 */
[----:B------:R-:W-:Y:S02]  /*25e0*/  FSEL R29, R33, R4, P3 ;  /* 0x00000004211d7208 */ /* 0x000fe40001800000 */
[----:B------:R-:W-:-:S04]  /*25f0*/  FMNMX3 R33, R8, -INF , R6, !PT ;  /* 0xff80000008217876 */ /* 0x000fc80007800006 */
[----:B------:R-:W-:-:S04]  /*2600*/  FMNMX3 R33, R33, R17, R22, !PT ;  /* 0x0000001121217276 */ /* 0x000fc80007800016 */
[----:B------:R-:W-:-:S04]  /*2610*/  FMNMX3 R33, R33, R9, R20, !PT ;  /* 0x0000000921217276 */ /* 0x000fc80007800014 */
[----:B------:R-:W-:-:S04]  /*2620*/  FMNMX3 R33, R33, R5, R10, !PT ;  /* 0x0000000521217276 */ /* 0x000fc8000780000a */
[----:B------:R-:W-:Y:S01]  /*2630*/  FMNMX3 R33, R33, R19, R16, !PT ;  /* 0x0000001321217276 */ /* 0x000fe20007800010 */
[----:B------:R-:W-:Y:S01]  /*2640*/  FMUL R23, R23, UR4 ;  /* 0x0000000417177c20 */ /* 0x000fe20008400000 */
[----:B------:R-:W-:Y:S02]  /*2650*/  PRMT R37, R37, 0x7770, RZ ;  /* 0x0000777025257816 */ /* 0x000fe400000000ff */
[----:B------:R-:W-:Y:S02]  /*2660*/  FMNMX3 R33, R33, R21, R18, !PT ;  /* 0x0000001521217276 */ /* 0x000fe40007800012 */
[----:B------:R-:W-:Y:S01]  /*2670*/  MOV R38, UR6 ;  /* 0x0000000600267c02 */ /* 0x000fe20008000f00 */
[----:B----4-:R-:W-:Y:S01]  /*2680*/  @P5 FMUL R38, R32, UR4 ;  /* 0x0000000420265c20 */ /* 0x010fe20008400000 */
[----:B0-----:R-:W-:Y:S02]  /*2690*/  PRMT R2, R43, 0x7770, RZ ;  /* 0x000077702b027816 */ /* 0x001fe400000000ff */
[----:B------:R-:W-:Y:S01]  /*26a0*/  FMNMX3 R33, R33, R31, R24, !PT ;  /* 0x0000001f21217276 */ /* 0x000fe20007800018 */
[----:B------:R-:W-:Y:S01]  /*26b0*/  FMUL R25, R25, UR4 ;  /* 0x0000000419197c20 */ /* 0x000fe20008400000 */
[----:B------:R-:W-:-:S02]  /*26c0*/  ISETP.NE.AND P5, PT, R37, RZ, PT ;  /* 0x000000ff2500720c */ /* 0x000fc40003fa5270 */
[----:B------:R-:W-:Y:S02]  /*26d0*/  FSEL R37, R23, R4, P2 ;  /* 0x0000000417257208 */ /* 0x000fe40001000000 */
[----:B------:R-:W-:Y:S02]  /*26e0*/  PRMT R36, R36, 0x7770, RZ ;  /* 0x0000777024247816 */ /* 0x000fe400000000ff */
[----:B------:R-:W-:Y:S02]  /*26f0*/  ISETP.NE.AND P2, PT, R2, RZ, PT ;  /* 0x000000ff0200720c */ /* 0x000fe40003f45270 */
[----:B------:R-:W-:Y:S02]  /*2700*/  FMNMX3 R33, R33, R29, R26, !PT ;  /* 0x0000001d21217276 */ /* 0x000fe4000780001a */
[----:B------:R-:W-:Y:S01]  /*2710*/  PRMT R2, R39, 0x7770, RZ ;  /* 0x0000777027027816 */ /* 0x000fe200000000ff */
[----:B------:R-:W-:Y:S01]  /*2720*/  FMUL R7, R7, UR4 ;  /* 0x0000000407077c20 */ /* 0x000fe20008400000 */
[----:B------:R-:W-:-:S02]  /*2730*/  ISETP.NE.AND P3, PT, R36, RZ, PT ;  /* 0x000000ff2400720c */ /* 0x000fc40003f65270 */
[-C--:B------:R-:W-:Y:S02]  /*2740*/  FSEL R39, R25, R4.reuse, P0 ;  /* 0x0000000419277208 */ /* 0x080fe40000000000 */
[----:B------:R-:W-:Y:S02]  /*2750*/  FMNMX3 R3, R33, R37, R30, !PT ;  /* 0x0000002521037276 */ /* 0x000fe4000780001e */
[----:B------:R-:W-:Y:S01]  /*2760*/  ISETP.NE.AND P0, PT, R2, RZ, PT ;  /* 0x000000ff0200720c */ /* 0x000fe20003f05270 */
[----:B--2---:R-:W-:Y:S01]  /*2770*/  FMUL R27, R27, UR4 ;  /* 0x000000041b1b7c20 */ /* 0x004fe20008400000 */
[-C--:B------:R-:W-:Y:S02]  /*2780*/  FSEL R33, R7, R4.reuse, P3 ;  /* 0x0000000407217208 */ /* 0x080fe40001800000 */
[----:B------:R-:W-:Y:S01]  /*2790*/  FMNMX3 R3, R3, R39, R28, !PT ;  /* 0x0000002703037276 */ /* 0x000fe2000780001c */
[----:B------:R-:W-:Y:S01]  /*27a0*/  FMUL R25, R0, UR4 ;  /* 0x0000000400197c20 */ /* 0x000fe20008400000 */
[----:B------:R-:W-:Y:S01]  /*27b0*/  MOV R32, UR6 ;  /* 0x0000000600207c02 */ /* 0x000fe20008000f00 */
[----:B------:R-:W-:Y:S01]  /*27c0*/  @P6 FMUL R32, R42, UR4 ;  /* 0x000000042a206c20 */ /* 0x000fe20008400000 */
[----:B------:R-:W-:-:S02]  /*27d0*/  FSEL R27, R27, R4, P5 ;  /* 0x000000041b1b7208 */ /* 0x000fc40002800000 */
[----:B------:R-:W-:Y:S02]  /*27e0*/  FMNMX3 R3, R3, R33, R38, !PT ;  /* 0x0000002103037276 */ /* 0x000fe40007800026 */
[----:B------:R-:W-:Y:S02]  /*27f0*/  MOV R36, UR6 ;  /* 0x0000000600247c02 */ /* 0x000fe40008000f00 */
[----:B------:R-:W-:Y:S02]  /*2800*/  FSEL R25, R25, R4, P2 ;  /* 0x0000000419197208 */ /* 0x000fe40001000000 */
[----:B------:R-:W-:Y:S01]  /*2810*/  FMNMX3 R3, R3, R27, R32, !PT ;  /* 0x0000001b03037276 */ /* 0x000fe20007800020 */
[----:B------:R-:W-:Y:S01]  /*2820*/  @P0 FMUL R4, R14, UR4 ;  /* 0x000000040e040c20 */ /* 0x000fe20008400000 */
[----:B------:R-:W-:Y:S01]  /*2830*/  MOV R23, UR6 ;  /* 0x0000000600177c02 */ /* 0x000fe20008000f00 */
[----:B-----5:R-:W-:-:S05]  /*2840*/  @P1 FMUL R36, R11, UR4 ;  /* 0x000000040b241c20 */ /* 0x020fca0008400000 */
[----:B------:R-:W-:Y:S01]  /*2850*/  FMNMX3 R3, R3, R25, R36, !PT ;  /* 0x0000001903037276 */ /* 0x000fe20007800024 */
[----:B---3--:R-:W-:Y:S01]  /*2860*/  @P4 FMUL R23, R15, UR4 ;  /* 0x000000040f174c20 */ /* 0x008fe20008400000 */
        /* <DEDUP_REMOVED lines=20> */
[----:B------:R-:W-:Y:S01]  /*29b0*/  FFMA.SAT R10, R56, R11, 0.5 ;  /* 0x3f000000380a7423 */ /* 0x000fe2000000200b */
[--C-:B------:R-:W-:Y:S01]  /*29c0*/  FADD R62, R17, -R15.reuse ;  /* 0x8000000f113e7221 */ /* 0x100fe20000000000 */
[C---:B------:R-:W-:Y:S01]  /*29d0*/  FADD R64, -R15.reuse, R22 ;  /* 0x000000160f407221 */ /* 0x040fe20000000100 */
[-C--:B------:R-:W-:Y:S01]  /*29e0*/  FFMA.RM R3, R0, R7.reuse, 12582913 ;  /* 0x4b40000100037423 */ /* 0x080fe20000004007 */
[----:B------:R-:W-:Y:S01]  /*29f0*/  FFMA.RM R17, R10, R7, 12582913 ;  /* 0x4b4000010a117423 */ /* 0x000fe20000004007 */
[C---:B------:R-:W-:Y:S01]  /*2a00*/  FADD R14, -R15.reuse, R26 ;  /* 0x0000001a0f0e7221 */ /* 0x040fe20000000100 */
[----:B------:R-:W-:Y:S01]  /*2a10*/  FADD R6, -R15, R28 ;  /* 0x0000001c0f067221 */ /* 0x000fe20000000100 */
[----:B------:R-:W-:Y:S01]  /*2a20*/  FADD R5, R3, -12583039 ;  /* 0xcb40007f03057421 */ /* 0x000fe20000000000 */
[-C--:B------:R-:W-:Y:S01]  /*2a30*/  FFMA.SAT R26, R62, R11.reuse, 0.5 ;  /* 0x3f0000003e1a7423 */ /* 0x080fe2000000200b */
[----:B------:R-:W-:Y:S01]  /*2a40*/  FFMA.SAT R28, R64, R11, 0.5 ;  /* 0x3f000000401c7423 */ /* 0x000fe2000000200b */
[----:B------:R-:W-:Y:S01]  /*2a50*/  FADD R12, R4, -R15 ;  /* 0x8000000f040c7221 */ /* 0x000fe20000000000 */
[C---:B------:R-:W-:Y:S01]  /*2a60*/  FFMA R5, R66.reuse, 1.4426950216293334961, -R5 ;  /* 0x3fb8aa3b42057823 */ /* 0x040fe20000000805 */
[----:B------:R-:W-:Y:S01]  /*2a70*/  FADD R60, R9, -R15 ;  /* 0x8000000f093c7221 */ /* 0x000fe20000000000 */
[C---:B------:R-:W-:Y:S01]  /*2a80*/  FADD R58, -R15.reuse, R20 ;  /* 0x000000140f3a7221 */ /* 0x040fe20000000100 */
[----:B------:R-:W-:Y:S01]  /*2a90*/  FADD R48, -R15, R16 ;  /* 0x000000100f307221 */ /* 0x000fe20000000100 */
[----:B------:R-:W-:Y:S01]  /*2aa0*/  FFMA R66, R66, 1.925963033500011079e-08, R5 ;  /* 0x32a5706042427823 */ /* 0x000fe20000000005 */
[----:B------:R-:W-:Y:S01]  /*2ab0*/  FADD R5, R17, -12583039 ;  /* 0xcb40007f11057421 */ /* 0x000fe20000000000 */
[--C-:B------:R-:W-:Y:S01]  /*2ac0*/  FADD R50, R19, -R15.reuse ;  /* 0x8000000f13327221 */ /* 0x100fe20000000000 */
        /* <DEDUP_REMOVED lines=15> */
[----:B------:R-:W-:Y:S01]  /*2bc0*/  FFMA R9, R56, 1.4426950216293334961, -R5 ;  /* 0x3fb8aa3b38097823 */ /* 0x000fe20000000805 */
[-C--:B------:R-:W-:Y:S01]  /*2bd0*/  FFMA.RM R15, R26, R7.reuse, 12582913 ;  /* 0x4b4000011a0f7423 */ /* 0x080fe20000004007 */
[----:B------:R-:W-:Y:S01]  /*2be0*/  FFMA.RM R5, R28, R7, 12582913 ;  /* 0x4b4000011c057423 */ /* 0x000fe20000004007 */
[-C--:B------:R-:W-:Y:S01]  /*2bf0*/  FFMA.SAT R26, R60, R11.reuse, 0.5 ;  /* 0x3f0000003c1a7423 */ /* 0x080fe2000000200b */
[----:B------:R-:W-:Y:S01]  /*2c00*/  FFMA R56, R56, 1.925963033500011079e-08, R9 ;  /* 0x32a5706038387823 */ /* 0x000fe20000000009 */
[----:B------:R-:W-:Y:S01]  /*2c10*/  FADD R9, R15, -12583039 ;  /* 0xcb40007f0f097421 */ /* 0x000fe20000000000 */
[----:B------:R-:W-:Y:S01]  /*2c20*/  FADD R13, R5, -12583039 ;  /* 0xcb40007f050d7421 */ /* 0x000fe20000000000 */
[----:B------:R-:W-:Y:S01]  /*2c30*/  FFMA.SAT R28, R58, R11, 0.5 ;  /* 0x3f0000003a1c7423 */ /* 0x000fe2000000200b */
[----:B------:R-:W-:Y:S01]  /*2c40*/  FFMA.RM R19, R26, R7, 12582913 ;  /* 0x4b4000011a137423 */ /* 0x000fe20000004007 */
[----:B------:R-:W-:Y:S01]  /*2c50*/  FFMA R9, R62, 1.4426950216293334961, -R9 ;  /* 0x3fb8aa3b3e097823 */ /* 0x000fe20000000809 */
[----:B------:R-:W-:Y:S01]  /*2c60*/  FFMA R13, R64, 1.4426950216293334961, -R13 ;  /* 0x3fb8aa3b400d7823 */ /* 0x000fe2000000080d */
[----:B------:R-:W-:Y:S01]  /*2c70*/  FFMA.SAT R26, R54, R11, 0.5 ;  /* 0x3f000000361a7423 */ /* 0x000fe2000000200b */
[----:B------:R-:W0:Y:S01]  /*2c80*/  MUFU.EX2 R56, R56 ;  /* 0x0000003800387308 */ /* 0x000e220000000800 */
[----:B------:R-:W-:Y:S01]  /*2c90*/  FFMA R62, R62, 1.925963033500011079e-08, R9 ;  /* 0x32a570603e3e7823 */ /* 0x000fe20000000009 */
[----:B------:R-:W-:Y:S01]  /*2ca0*/  FFMA R64, R64, 1.925963033500011079e-08, R13 ;  /* 0x32a5706040407823 */ /* 0x000fe2000000000d */
[----:B------:R-:W-:Y:S01]  /*2cb0*/  FFMA.RM R13, R28, R7, 12582913 ;  /* 0x4b4000011c0d7423 */ /* 0x000fe20000004007 */
[----:B------:R-:W-:Y:S01]  /*2cc0*/  FADD R9, R19, -12583039 ;  /* 0xcb40007f13097421 */ /* 0x000fe20000000000 */
[----:B------:R-:W-:Y:S01]  /*2cd0*/  SHF.L.U32 R33, R3, 0x17, RZ ;  /* 0x0000001703217819 */ /* 0x000fe200000006ff */
[----:B------:R-:W-:-:S02]  /*2ce0*/  IMAD.SHL.U32 R19, R19, 0x800000, RZ ;  /* 0x0080000013137824 */ /* 0x000fc400078e00ff */
[----:B------:R-:W-:Y:S01]  /*2cf0*/  FADD R21, R13, -12583039 ;  /* 0xcb40007f0d157421 */ /* 0x000fe20000000000 */
[----:B------:R-:W-:Y:S01]  /*2d00*/  FFMA R9, R60, 1.4426950216293334961, -R9 ;  /* 0x3fb8aa3b3c097823 */ /* 0x000fe20000000809 */
[----:B------:R-:W-:Y:S01]  /*2d10*/  SHF.L.U32 R17, R17, 0x17, RZ ;  /* 0x0000001711117819 */ /* 0x000fe200000006ff */
[----:B------:R-:W1:Y:S01]  /*2d20*/  MUFU.EX2 R64, R64 ;  /* 0x0000004000407308 */ /* 0x000e620000000800 */
[----:B------:R-:W-:Y:S01]  /*2d30*/  FFMA R21, R58, 1.4426950216293334961, -R21 ;  /* 0x3fb8aa3b3a157823 */ /* 0x000fe20000000815 */
[----:B------:R-:W-:Y:S01]  /*2d40*/  FFMA R60, R60, 1.925963033500011079e-08, R9 ;  /* 0x32a570603c3c7823 */ /* 0x000fe20000000009 */
[----:B------:R-:W-:Y:S01]  /*2d50*/  FFMA.RM R9, R26, R7, 12582913 ;  /* 0x4b4000011a097423 */ /* 0x000fe20000004007 */
[----:B------:R-:W-:Y:S01]  /*2d60*/  FFMA.SAT R26, R52, R11, 0.5 ;  /* 0x3f000000341a7423 */ /* 0x000fe2000000200b */
[----:B------:R-:W-:Y:S01]  /*2d70*/  FFMA R58, R58, 1.925963033500011079e-08, R21 ;  /* 0x32a570603a3a7823 */ /* 0x000fe20000000015 */
[----:B------:R-:W-:Y:S01]  /*2d80*/  SHF.L.U32 R31, R15, 0x17, RZ ;  /* 0x000000170f1f7819 */ /* 0x000fe200000006ff */
[----:B------:R-:W-:Y:S01]  /*2d90*/  FADD R21, R9, -12583039 ;  /* 0xcb40007f09157421 */ /* 0x000fe20000000000 */
[----:B------:R-:W-:Y:S01]  /*2da0*/  FFMA.RM R3, R26, R7, 12582913 ;  /* 0x4b4000011a037423 */ /* 0x000fe20000004007 */
[----:B------:R-:W-:Y:S01]  /*2db0*/  FFMA.SAT R26, R50, R11, 0.5 ;  /* 0x3f000000321a7423 */ /* 0x000fe2000000200b */
[----:B0-----:R-:W-:Y:S01]  /*2dc0*/  FMUL R32, R17, R56 ;  /* 0x0000003811207220 */ /* 0x001fe20000400000 */
[----:B------:R-:W-:Y:S01]  /*2dd0*/  FFMA R21, R54, 1.4426950216293334961, -R21 ;  /* 0x3fb8aa3b36157823 */ /* 0x000fe20000000815 */
[----:B------:R-:W-:Y:S01]  /*2de0*/  SHF.L.U32 R5, R5, 0x17, RZ ;  /* 0x0000001705057819 */ /* 0x000fe200000006ff */
[----:B------:R-:W-:Y:S01]  /*2df0*/  FFMA.RM R17, R26, R7, 12582913 ;  /* 0x4b4000011a117423 */ /* 0x000fe20000004007 */
[----:B------:R-:W-:Y:S01]  /*2e00*/  FFMA.SAT R26, R48, R11, 0.5 ;  /* 0x3f000000301a7423 */ /* 0x000fe2000000200b */
[----:B------:R-:W-:Y:S01]  /*2e10*/  FFMA R54, R54, 1.925963033500011079e-08, R21 ;  /* 0x32a5706036367823 */ /* 0x000fe20000000015 */
[----:B------:R-:W-:Y:S01]  /*2e20*/  FADD R21, R3, -12583039 ;  /* 0xcb40007f03157421 */ /* 0x000fe20000000000 */
[----:B-1----:R-:W-:Y:S01]  /*2e30*/  FMUL R30, R5, R64 ;  /* 0x00000040051e7220 */ /* 0x002fe20000400000 */
[----:B------:R-:W-:Y:S01]  /*2e40*/  FFMA.RM R15, R26, R7, 12582913 ;  /* 0x4b4000011a0f7423 */ /* 0x000fe20000004007 */
[----:B------:R-:W-:Y:S01]  /*2e50*/  FFMA.SAT R26, R16, R11, 0.5 ;  /* 0x3f000000101a7423 */ /* 0x000fe2000000200b */
[----:B------:R-:W-:Y:S01]  /*2e60*/  FFMA R21, R52, 1.4426950216293334961, -R21 ;  /* 0x3fb8aa3b34157823 */ /* 0x000fe20000000815 */
[----:B------:R-:W0:Y:S01]  /*2e70*/  MUFU.EX2 R60, R60 ;  /* 0x0000003c003c7308 */ /* 0x000e220000000800 */
[----:B------:R-:W-:Y:S01]  /*2e80*/  SHF.L.U32 R13, R13, 0x17, RZ ;  /* 0x000000170d0d7819 */ /* 0x000fe200000006ff */
[----:B------:R-:W-:Y:S01]  /*2e90*/  FFMA.RM R5, R26, R7, 12582913 ;  /* 0x4b4000011a057423 */ /* 0x000fe20000004007 */
[----:B------:R-:W-:Y:S01]  /*2ea0*/  FFMA R52, R52, 1.925963033500011079e-08, R21 ;  /* 0x32a5706034347823 */ /* 0x000fe20000000015 */
[----:B------:R-:W-:Y:S01]  /*2eb0*/  FADD R21, R17, -12583039 ;  /* 0xcb40007f11157421 */ /* 0x000fe20000000000 */
[----:B------:R-:W-:-:S02]  /*2ec0*/  SHF.L.U32 R9, R9, 0x17, RZ ;  /* 0x0000001709097819 */ /* 0x000fc400000006ff */
[----:B------:R-:W-:Y:S01]  /*2ed0*/  SHF.L.U32 R3, R3, 0x17, RZ ;  /* 0x0000001703037819 */ /* 0x000fe200000006ff */
[C---:B------:R-:W-:Y:S01]  /*2ee0*/  FFMA R21, R50.reuse, 1.4426950216293334961, -R21 ;  /* 0x3fb8aa3b32157823 */ /* 0x040fe20000000815 */
[----:B------:R-:W1:Y:S01]  /*2ef0*/  MUFU.EX2 R58, R58 ;  /* 0x0000003a003a7308 */ /* 0x000e620000000800 */
[----:B------:R-:W-:Y:S02]  /*2f00*/  SHF.L.U32 R25, R17, 0x17, RZ ;  /* 0x0000001711197819 */ /* 0x000fe400000006ff */
[----:B------:R-:W-:Y:S01]  /*2f10*/  FFMA R50, R50, 1.925963033500011079e-08, R21 ;  /* 0x32a5706032327823 */ /* 0x000fe20000000015 */
[----:B------:R-:W-:-:S04]  /*2f20*/  FADD R21, R15, -12583039 ;  /* 0xcb40007f0f157421 */ /* 0x000fc80000000000 */
[C---:B------:R-:W-:Y:S01]  /*2f30*/  FFMA R21, R48.reuse, 1.4426950216293334961, -R21 ;  /* 0x3fb8aa3b30157823 */ /* 0x040fe20000000815 */
[----:B0-----:R-:W-:Y:S01]  /*2f40*/  FMUL R29, R19, R60 ;  /* 0x0000003c131d7220 */ /* 0x001fe20000400000 */
[----:B------:R-:W0:Y:S02]  /*2f50*/  MUFU.EX2 R54, R54 ;  /* 0x0000003600367308 */ /* 0x000e240000000800 */
[----:B------:R-:W-:Y:S01]  /*2f60*/  FFMA R48, R48, 1.925963033500011079e-08, R21 ;  /* 0x32a5706030307823 */ /* 0x000fe20000000015 */
[C---:B------:R-:W-:Y:S01]  /*2f70*/  FADD R21, R5.reuse, -12583039 ;  /* 0xcb40007f05157421 */ /* 0x040fe20000000000 */
[----:B------:R-:W-:-:S03]  /*2f80*/  IMAD.SHL.U32 R5, R5, 0x800000, RZ ;  /* 0x0080000005057824 */ /* 0x000fc600078e00ff */
[C---:B------:R-:W-:Y:S01]  /*2f90*/  FFMA R21, R16.reuse, 1.4426950216293334961, -R21 ;  /* 0x3fb8aa3b10157823 */ /* 0x040fe20000000815 */
[----:B-1----:R-:W-:Y:S01]  /*2fa0*/  FMUL R28, R13, R58 ;  /* 0x0000003a0d1c7220 */ /* 0x002fe20000400000 */
[----:B------:R-:W1:Y:S02]  /*2fb0*/  MUFU.EX2 R52, R52 ;  /* 0x0000003400347308 */ /* 0x000e640000000800 */
[----:B------:R-:W-:Y:S01]  /*2fc0*/  FFMA R21, R16, 1.925963033500011079e-08, R21 ;  /* 0x32a5706010157823 */ /* 0x000fe20000000015 */
[----:B------:R-:W-:-:S04]  /*2fd0*/  FFMA.SAT R16, R18, R11, 0.5 ;  /* 0x3f00000012107423 */ /* 0x000fc8000000200b */
[----:B------:R-:W-:Y:S01]  /*2fe0*/  FFMA.RM R16, R16, R7, 12582913 ;  /* 0x4b40000110107423 */ /* 0x000fe20000004007 */
[----:B0-----:R-:W-:Y:S01]  /*2ff0*/  FMUL R27, R9, R54 ;  /* 0x00000036091b7220 */ /* 0x001fe20000400000 */
[----:B------:R-:W0:Y:S02]  /*3000*/  MUFU.EX2 R66, R66 ;  /* 0x0000004200427308 */ /* 0x000e240000000800 */
[C---:B------:R-:W-:Y:S01]  /*3010*/  FADD R19, R16.reuse, -12583039 ;  /* 0xcb40007f10137421 */ /* 0x040fe20000000000 */
[----:B------:R-:W-:-:S03]  /*3020*/  SHF.L.U32 R16, R16, 0x17, RZ ;  /* 0x0000001710107819 */ /* 0x000fc600000006ff */
[C---:B------:R-:W-:Y:S01]  /*3030*/  FFMA R19, R18.reuse, 1.4426950216293334961, -R19 ;  /* 0x3fb8aa3b12137823 */ /* 0x040fe20000000813 */
[----:B-1----:R-:W-:Y:S01]  /*3040*/  FMUL R26, R3, R52 ;  /* 0x00000034031a7220 */ /* 0x002fe20000400000 */
[----:B------:R-:W1:Y:S02]  /*3050*/  MUFU.EX2 R62, R62 ;  /* 0x0000003e003e7308 */ /* 0x000e640000000800 */
[----:B------:R-:W-:Y:S01]  /*3060*/  FFMA R37, R18, 1.925963033500011079e-08, R19 ;  /* 0x32a5706012257823 */ /* 0x000fe20000000013 */
[----:B------:R-:W-:-:S04]  /*3070*/  FFMA.SAT R18, R22, R11, 0.5 ;  /* 0x3f00000016127423 */ /* 0x000fc8000000200b */
[----:B------:R-:W-:Y:S01]  /*3080*/  FFMA.RM R13, R18, R7, 12582913 ;  /* 0x4b400001120d7423 */ /* 0x000fe20000004007 */
[----:B------:R-:W-:Y:S01]  /*3090*/  FFMA.SAT R18, R24, R11, 0.5 ;  /* 0x3f00000018127423 */ /* 0x000fe2000000200b */
[----:B------:R-:W2:Y:S01]  /*30a0*/  MUFU.EX2 R37, R37 ;  /* 0x0000002500257308 */ /* 0x000ea20000000800 */
[----:B0-----:R-:W-:Y:S01]  /*30b0*/  FMUL R33, R33, R66 ;  /* 0x0000004221217220 */ /* 0x001fe20000400000 */
[C---:B------:R-:W-:Y:S01]  /*30c0*/  FADD R19, R13.reuse, -12583039 ;  /* 0xcb40007f0d137421 */ /* 0x040fe20000000000 */
[----:B------:R-:W-:Y:S01]  /*30d0*/  FFMA.RM R18, R18, R7, 12582913 ;  /* 0x4b40000112127423 */ /* 0x000fe20000004007 */
[----:B------:R-:W-:Y:S02]  /*30e0*/  SHF.L.U32 R13, R13, 0x17, RZ ;  /* 0x000000170d0d7819 */ /* 0x000fe400000006ff */
[----:B------:R-:W-:Y:S01]  /*30f0*/  FFMA R19, R22, 1.4426950216293334961, -R19 ;  /* 0x3fb8aa3b16137823 */ /* 0x000fe20000000813 */
[C---:B------:R-:W-:Y:S01]  /*3100*/  FADD R9, R18.reuse, -12583039 ;  /* 0xcb40007f12097421 */ /* 0x040fe20000000000 */
[----:B------:R-:W-:Y:S01]  /*3110*/  SHF.L.U32 R18, R18, 0x17, RZ ;  /* 0x0000001712127819 */ /* 0x000fe200000006ff */
[----:B-1----:R-:W-:Y:S01]  /*3120*/  FMUL R31, R31, R62 ;  /* 0x0000003e1f1f7220 */ /* 0x002fe20000400000 */
[----:B------:R-:W-:Y:S01]  /*3130*/  FFMA R19, R22, 1.925963033500011079e-08, R19 ;  /* 0x32a5706016137823 */ /* 0x000fe20000000013 */
[----:B------:R-:W-:Y:S01]  /*3140*/  FFMA.SAT R22, R42, R11, 0.5 ;  /* 0x3f0000002a167423 */ /* 0x000fe2000000200b */
[----:B------:R-:W-:Y:S01]  /*3150*/  FFMA R9, R24, 1.4426950216293334961, -R9 ;  /* 0x3fb8aa3b18097823 */ /* 0x000fe20000000809 */
[----:B------:R-:W0:Y:S02]  /*3160*/  MUFU.EX2 R50, R50 ;  /* 0x0000003200327308 */ /* 0x000e240000000800 */
[----:B------:R-:W-:Y:S01]  /*3170*/  FFMA.RM R3, R22, R7, 12582913 ;  /* 0x4b40000116037423 */ /* 0x000fe20000004007 */
[----:B------:R-:W-:Y:S01]  /*3180*/  FFMA R43, R24, 1.925963033500011079e-08, R9 ;  /* 0x32a57060182b7823 */ /* 0x000fe20000000009 */
[----:B------:R-:W-:Y:S01]  /*3190*/  FFMA.SAT R22, R14, R11, 0.5 ;  /* 0x3f0000000e167423 */ /* 0x000fe2000000200b */
[----:B------:R-:W-:Y:S01]  /*31a0*/  SHF.L.U32 R24, R15, 0x17, RZ ;  /* 0x000000170f187819 */ /* 0x000fe200000006ff */
[C---:B------:R-:W-:Y:S01]  /*31b0*/  FADD R9, R3.reuse, -12583039 ;  /* 0xcb40007f03097421 */ /* 0x040fe20000000000 */
[----:B------:R-:W-:Y:S01]  /*31c0*/  SHF.L.U32 R3, R3, 0x17, RZ ;  /* 0x0000001703037819 */ /* 0x000fe200000006ff */
[----:B------:R-:W-:Y:S01]  /*31d0*/  FFMA.RM R17, R22, R7, 12582913 ;  /* 0x4b40000116117423 */ /* 0x000fe20000004007 */
[----:B--2---:R-:W-:Y:S01]  /*31e0*/  FMUL R22, R16, R37 ;  /* 0x0000002510167220 */ /* 0x004fe20000400000 */
[----:B------:R-:W-:Y:S01]  /*31f0*/  FFMA R9, R42, 1.4426950216293334961, -R9 ;  /* 0x3fb8aa3b2a097823 */ /* 0x000fe20000000809 */
[----:B------:R-:W-:Y:S01]  /*3200*/  FFMA.SAT R16, R6, R11, 0.5 ;  /* 0x3f00000006107423 */ /* 0x000fe2000000200b */
[----:B------:R-:W-:Y:S01]  /*3210*/  FADD R23, R17, -12583039 ;  /* 0xcb40007f11177421 */ /* 0x000fe20000000000 */
[----:B------:R-:W-:Y:S01]  /*3220*/  MUFU.EX2 R43, R43 ;  /* 0x0000002b002b7308 */ /* 0x000fe20000000800 */
[----:B------:R-:W-:-:S02]  /*3230*/  FFMA R42, R42, 1.925963033500011079e-08, R9 ;  /* 0x32a570602a2a7823 */ /* 0x000fc40000000009 */
[----:B------:R-:W-:Y:S01]  /*3240*/  FFMA R15, R14, 1.4426950216293334961, -R23 ;  /* 0x3fb8aa3b0e0f7823 */ /* 0x000fe20000000817 */
[----:B0-----:R-:W-:-:S03]  /*3250*/  FMUL R25, R25, R50 ;  /* 0x0000003219197220 */ /* 0x001fc60000400000 */
[----:B------:R-:W-:Y:S01]  /*3260*/  FFMA R15, R14, 1.925963033500011079e-08, R15 ;  /* 0x32a570600e0f7823 */ /* 0x000fe2000000000f */
[----:B------:R-:W0:Y:S01]  /*3270*/  MUFU.EX2 R9, R48 ;  /* 0x0000003000097308 */ /* 0x000e220000000800 */
[----:B------:R-:W-:-:S04]  /*3280*/  FFMA.SAT R14, R44, R11, 0.5 ;  /* 0x3f0000002c0e7423 */ /* 0x000fc8000000200b */
[----:B------:R-:W-:-:S03]  /*3290*/  FFMA.RM R39, R14, R7, 12582913 ;  /* 0x4b4000010e277423 */ /* 0x000fc60000004007 */
[----:B------:R-:W1:Y:S08]  /*32a0*/  MUFU.EX2 R14, R21 ;  /* 0x00000015000e7308 */ /* 0x000e700000000800 */
[----:B------:R-:W-:Y:S01]  /*32b0*/  MUFU.EX2 R42, R42 ;  /* 0x0000002a002a7308 */ /* 0x000fe20000000800 */
[----:B0-----:R-:W-:Y:S01]  /*32c0*/  FMUL R24, R24, R9 ;  /* 0x0000000918187220 */ /* 0x001fe20000400000 */
[----:B------:R-:W-:-:S04]  /*32d0*/  FADD R9, R39, -12583039 ;  /* 0xcb40007f27097421 */ /* 0x000fc80000000000 */
[C---:B------:R-:W-:Y:S02]  /*32e0*/  FFMA R9, R44.reuse, 1.4426950216293334961, -R9 ;  /* 0x3fb8aa3b2c097823 */ /* 0x040fe40000000809 */
[----:B------:R-:W-:Y:S01]  /*32f0*/  MUFU.EX2 R15, R15 ;  /* 0x0000000f000f7308 */ /* 0x000fe20000000800 */
[----:B-1----:R-:W-:Y:S01]  /*3300*/  FMUL R23, R5, R14 ;  /* 0x0000000e05177220 */ /* 0x002fe20000400000 */
[----:B------:R-:W-:Y:S01]  /*3310*/  FFMA R45, R44, 1.925963033500011079e-08, R9 ;  /* 0x32a570602c2d7823 */ /* 0x000fe20000000009 */
[----:B------:R-:W-:Y:S01]  /*3320*/  FFMA.SAT R44, R20, R11, 0.5 ;  /* 0x3f000000142c7423 */ /* 0x000fe2000000200b */
[----:B------:R-:W-:-:S03]  /*3330*/  FFMA.RM R9, R16, R7, 12582913 ;  /* 0x4b40000110097423 */ /* 0x000fc60000004007 */
        /* <DEDUP_REMOVED lines=8> */
[----:B------:R-:W-:Y:S01]  /*33c0*/  FFMA.SAT R14, R4, R11, 0.5 ;  /* 0x3f000000040e7423 */ /* 0x000fe2000000200b */
[----:B------:R-:W-:Y:S01]  /*33d0*/  MUFU.EX2 R47, R47 ;  /* 0x0000002f002f7308 */ /* 0x000fe20000000800 */
[----:B------:R-:W-:Y:S02]  /*33e0*/  FADD R5, R20, -12583039 ;  /* 0xcb40007f14057421 */ /* 0x000fe40000000000 */
[----:B------:R-:W-:Y:S01]  /*33f0*/  FFMA.RM R13, R14, R7, 12582913 ;  /* 0x4b4000010e0d7423 */ /* 0x000fe20000004007 */
[----:B------:R-:W-:Y:S01]  /*3400*/  FFMA.SAT R14, R38, R11, 0.5 ;  /* 0x3f000000260e7423 */ /* 0x000fe2000000200b */
[----:B------:R-:W-:-:S03]  /*3410*/  FFMA R5, R46, 1.4426950216293334961, -R5 ;  /* 0x3fb8aa3b2e057823 */ /* 0x000fc60000000805 */
[----:B------:R-:W-:Y:S01]  /*3420*/  FFMA.RM R14, R14, R7, 12582913 ;  /* 0x4b4000010e0e7423 */ /* 0x000fe20000004007 */
[----:B------:R-:W-:Y:S01]  /*3430*/  FFMA R46, R46, 1.925963033500011079e-08, R5 ;  /* 0x32a570602e2e7823 */ /* 0x000fe20000000005 */
[----:B------:R-:W-:-:S04]  /*3440*/  FADD R5, R9, -12583039 ;  /* 0xcb40007f09057421 */ /* 0x000fc80000000000 */
[----:B------:R-:W-:-:S04]  /*3450*/  FFMA R5, R6, 1.4426950216293334961, -R5 ;  /* 0x3fb8aa3b06057823 */ /* 0x000fc80000000805 */
[----:B------:R-:W-:Y:S01]  /*3460*/  FFMA R16, R6, 1.925963033500011079e-08, R5 ;  /* 0x32a5706006107823 */ /* 0x000fe20000000005 */
[C---:B------:R-:W-:Y:S01]  /*3470*/  FADD R5, R13.reuse, -12583039 ;  /* 0xcb40007f0d057421 */ /* 0x040fe20000000000 */
[----:B------:R-:W-:Y:S01]  /*3480*/  FMUL R6, R18, R43 ;  /* 0x0000002b12067220 */ /* 0x000fe20000400000 */
[----:B------:R-:W-:Y:S01]  /*3490*/  SHF.L.U32 R13, R13, 0x17, RZ ;  /* 0x000000170d0d7819 */ /* 0x000fe200000006ff */
[----:B------:R-:W-:Y:S01]  /*34a0*/  MUFU.EX2 R43, R46 ;  /* 0x0000002e002b7308 */ /* 0x000fe20000000800 */
[----:B------:R-:W-:-:S04]  /*34b0*/  FFMA R5, R4, 1.4426950216293334961, -R5 ;  /* 0x3fb8aa3b04057823 */ /* 0x000fc80000000805 */
[----:B------:R-:W-:Y:S01]  /*34c0*/  FFMA R18, R4, 1.925963033500011079e-08, R5 ;  /* 0x32a5706004127823 */ /* 0x000fe20000000005 */
[----:B------:R-:W-:Y:S01]  /*34d0*/  FMUL R5, R3, R42 ;  /* 0x0000002a03057220 */ /* 0x000fe20000400000 */
[----:B------:R-:W-:Y:S01]  /*34e0*/  SHF.L.U32 R4, R17, 0x17, RZ ;  /* 0x0000001711047819 */ /* 0x000fe200000006ff */
[----:B------:R-:W-:Y:S01]  /*34f0*/  FADD R3, R14, -12583039 ;  /* 0xcb40007f0e037421 */ /* 0x000fe20000000000 */
[----:B------:R-:W-:Y:S01]  /*3500*/  FFMA.SAT R42, R2, R11, 0.5 ;  /* 0x3f000000022a7423 */ /* 0x000fe2000000200b */
[----:B------:R-:W-:Y:S02]  /*3510*/  SHF.L.U32 R14, R14, 0x17, RZ ;  /* 0x000000170e0e7819 */ /* 0x000fe400000006ff */
[----:B------:R-:W-:Y:S01]  /*3520*/  FFMA R3, R38, 1.4426950216293334961, -R3 ;  /* 0x3fb8aa3b26037823 */ /* 0x000fe20000000803 */
[----:B------:R-:W-:Y:S01]  /*3530*/  FMUL R4, R4, R15 ;  /* 0x0000000f04047220 */ /* 0x000fe20000400000 */
[----:B------:R-:W-:Y:S02]  /*3540*/  FFMA.RM R15, R42, R7, 12582913 ;  /* 0x4b4000012a0f7423 */ /* 0x000fe40000004007 */
[----:B------:R-:W-:Y:S01]  /*3550*/  FFMA R38, R38, 1.925963033500011079e-08, R3 ;  /* 0x32a5706026267823 */ /* 0x000fe20000000003 */
[----:B------:R-:W0:Y:S01]  /*3560*/  MUFU.EX2 R42, R45 ;  /* 0x0000002d002a7308 */ /* 0x000e220000000800 */
[C---:B------:R-:W-:Y:S01]  /*3570*/  FADD R3, R15.reuse, -12583039 ;  /* 0xcb40007f0f037421 */ /* 0x040fe20000000000 */
[----:B------:R-:W-:-:S03]  /*3580*/  IMAD.SHL.U32 R15, R15, 0x800000, RZ ;  /* 0x008000000f0f7824 */ /* 0x000fc600078e00ff */
[----:B------:R-:W-:-:S03]  /*3590*/  FFMA R3, R2, 1.4426950216293334961, -R3 ;  /* 0x3fb8aa3b02037823 */ /* 0x000fc60000000803 */
[----:B------:R1:W2:Y:S01]  /*35a0*/  MUFU.EX2 R45, R16 ;  /* 0x00000010002d7308 */ /* 0x0002a20000000800 */
[----:B------:R-:W-:Y:S01]  /*35b0*/  FFMA R17, R2, 1.925963033500011079e-08, R3 ;  /* 0x32a5706002117823 */ /* 0x000fe20000000003 */
[----:B------:R-:W-:Y:S01]  /*35c0*/  FFMA.SAT R2, R0, R11, 0.5 ;  /* 0x3f00000000027423 */ /* 0x000fe2000000200b */
[----:B------:R-:W-:-:S03]  /*35d0*/  IMAD.SHL.U32 R3, R39, 0x800000, RZ ;  /* 0x0080000027037824 */ /* 0x000fc600078e00ff */
[----:B------:R-:W-:Y:S01]  /*35e0*/  FFMA.RM R19, R2, R7, 12582913 ;  /* 0x4b40000102137423 */ /* 0x000fe20000004007 */
[----:B------:R-:W-:Y:S01]  /*35f0*/  SHF.L.U32 R2, R44, 0x17, RZ ;  /* 0x000000172c027819 */ /* 0x000fe200000006ff */
[----:B------:R-:W-:Y:S01]  /*3600*/  FFMA.SAT R44, R10, R11, 0.5 ;  /* 0x3f0000000a2c7423 */ /* 0x000fe2000000200b */
[----:B0-----:R-:W-:Y:S01]  /*3610*/  FMUL R3, R3, R42 ;  /* 0x0000002a03037220 */ /* 0x001fe20000400000 */
[----:B------:R-:W-:Y:S01]  /*3620*/  FADD R37, R19, -12583039 ;  /* 0xcb40007f13257421 */ /* 0x000fe20000000000 */
[----:B-1----:R-:W-:Y:S01]  /*3630*/  SHF.L.U32 R16, R9, 0x17, RZ ;  /* 0x0000001709107819 */ /* 0x002fe200000006ff */
[----:B------:R-:W-:Y:S01]  /*3640*/  FMUL R2, R2, R47 ;  /* 0x0000002f02027220 */ /* 0x000fe20000400000 */
[----:B------:R-:W-:Y:S01]  /*3650*/  MUFU.EX2 R46, R17 ;  /* 0x00000011002e7308 */ /* 0x000fe20000000800 */
[----:B------:R-:W-:Y:S01]  /*3660*/  FFMA R37, R0, 1.4426950216293334961, -R37 ;  /* 0x3fb8aa3b00257823 */ /* 0x000fe20000000825 */
[----:B------:R-:W-:-:S03]  /*3670*/  SHF.L.U32 R19, R19, 0x17, RZ ;  /* 0x0000001713137819 */ /* 0x000fc600000006ff */
[----:B------:R-:W-:Y:S01]  /*3680*/  FFMA R42, R0, 1.925963033500011079e-08, R37 ;  /* 0x32a57060002a7823 */ /* 0x000fe20000000025 */
[----:B------:R-:W-:Y:S02]  /*3690*/  FFMA.SAT R0, R8, R11, 0.5 ;  /* 0x3f00000008007423 */ /* 0x000fe4000000200b */
[----:B------:R-:W0:Y:S02]  /*36a0*/  MUFU.EX2 R47, R38 ;  /* 0x00000026002f7308 */ /* 0x000e240000000800 */
[----:B------:R-:W-:Y:S01]  /*36b0*/  FFMA.RM R37, R0, R7, 12582913 ;  /* 0x4b40000100257423 */ /* 0x000fe20000004007 */
[----:B------:R-:W-:Y:S01]  /*36c0*/  SHF.L.U32 R0, R20, 0x17, RZ ;  /* 0x0000001714007819 */ /* 0x000fe200000006ff */
[----:B------:R-:W-:Y:S02]  /*36d0*/  FFMA.SAT R20, R12, R11, 0.5 ;  /* 0x3f0000000c147423 */ /* 0x000fe4000000200b */
[C---:B------:R-:W-:Y:S01]  /*36e0*/  FADD R39, R37.reuse, -12583039 ;  /* 0xcb40007f25277421 */ /* 0x040fe20000000000 */
[----:B------:R-:W-:Y:S01]  /*36f0*/  SHF.L.U32 R37, R37, 0x17, RZ ;  /* 0x0000001725257819 */ /* 0x000fe200000006ff */
[----:B------:R-:W-:Y:S01]  /*3700*/  FMUL R0, R0, R43 ;  /* 0x0000002b00007220 */ /* 0x000fe20000400000 */
[----:B------:R-:W-:Y:S01]  /*3710*/  MUFU.EX2 R42, R42 ;  /* 0x0000002a002a7308 */ /* 0x000fe20000000800 */
[----:B------:R-:W-:-:S04]  /*3720*/  FFMA R39, R8, 1.4426950216293334961, -R39 ;  /* 0x3fb8aa3b08277823 */ /* 0x000fc80000000827 */
[----:B------:R-:W-:Y:S01]  /*3730*/  FFMA R39, R8, 1.925963033500011079e-08, R39 ;  /* 0x32a5706008277823 */ /* 0x000fe20000000027 */
[----:B------:R-:W-:Y:S01]  /*3740*/  FFMA.SAT R8, R36, R11, 0.5 ;  /* 0x3f00000024087423 */ /* 0x000fe2000000200b */
[-C--:B------:R-:W-:Y:S01]  /*3750*/  FFMA.RM R11, R20, R7.reuse, 12582913 ;  /* 0x4b400001140b7423 */ /* 0x080fe20000004007 */
[-C--:B------:R-:W-:Y:S01]  /*3760*/  FFMA.RM R20, R44, R7.reuse, 12582913 ;  /* 0x4b4000012c147423 */ /* 0x080fe20000004007 */
[----:B------:R-:W-:Y:S01]  /*3770*/  MUFU.EX2 R38, R39 ;  /* 0x0000002700267308 */ /* 0x000fe20000000800 */
[----:B------:R-:W-:Y:S01]  /*3780*/  FFMA.RM R8, R8, R7, 12582913 ;  /* 0x4b40000108087423 */ /* 0x000fe20000004007 */
[C---:B------:R-:W-:Y:S01]  /*3790*/  FADD R7, R11.reuse, -12583039 ;  /* 0xcb40007f0b077421 */ /* 0x040fe20000000000 */
[----:B------:R-:W-:Y:S02]  /*37a0*/  SHF.L.U32 R11, R11, 0x17, RZ ;  /* 0x000000170b0b7819 */ /* 0x000fe400000006ff */
[----:B------:R-:W-:Y:S01]  /*37b0*/  FADD R43, R8, -12583039 ;  /* 0xcb40007f082b7421 */ /* 0x000fe20000000000 */
[----:B------:R-:W-:-:S02]  /*37c0*/  FFMA R7, R12, 1.4426950216293334961, -R7 ;  /* 0x3fb8aa3b0c077823 */ /* 0x000fc40000000807 */
[----:B------:R2:W1:Y:S01]  /*37d0*/  MUFU.EX2 R44, R18 ;  /* 0x00000012002c7308 */ /* 0x0004620000000800 */
[----:B------:R-:W-:Y:S01]  /*37e0*/  FFMA R43, R36, 1.4426950216293334961, -R43 ;  /* 0x3fb8aa3b242b7823 */ /* 0x000fe2000000082b */
[----:B------:R-:W-:-:S03]  /*37f0*/  FFMA R7, R12, 1.925963033500011079e-08, R7 ;  /* 0x32a570600c077823 */ /* 0x000fc60000000007 */
[----:B------:R-:W-:Y:S01]  /*3800*/  FFMA R36, R36, 1.925963033500011079e-08, R43 ;  /* 0x32a5706024247823 */ /* 0x000fe2000000002b */
[----:B------:R-:W-:Y:S01]  /*3810*/  FADD R43, R20, -12583039 ;  /* 0xcb40007f142b7421 */ /* 0x000fe20000000000 */
[----:B--2---:R-:W-:-:S03]  /*3820*/  FMUL R18, R16, R45 ;  /* 0x0000002d10127220 */ /* 0x004fc60000400000 */
[----:B------:R-:W-:Y:S01]  /*3830*/  FFMA R43, R10, 1.4426950216293334961, -R43 ;  /* 0x3fb8aa3b0a2b7823 */ /* 0x000fe2000000082b */
[----:B------:R-:W2:Y:S01]  /*3840*/  MUFU.EX2 R36, R36 ;  /* 0x0000002400247308 */ /* 0x000ea20000000800 */
[----:B0-----:R-:W-:Y:S02]  /*3850*/  FMUL R16, R14, R47 ;  /* 0x0000002f0e107220 */ /* 0x001fe40000400000 */
[----:B------:R-:W-:Y:S01]  /*3860*/  FFMA R12, R10, 1.925963033500011079e-08, R43 ;  /* 0x32a570600a0c7823 */ /* 0x000fe2000000002b */
[----:B------:R-:W-:Y:S01]  /*3870*/  FADD R43, RZ, R33 ;  /* 0x00000021ff2b7221 */ /* 0x000fe20000000000 */
[----:B-1----:R-:W-:-:S03]  /*3880*/  FMUL R17, R13, R44 ;  /* 0x0000002c0d117220 */ /* 0x002fc60000400000 */
[----:B------:R-:W-:Y:S01]  /*3890*/  FADD R10, R43, R32 ;  /* 0x000000202b0a7221 */ /* 0x000fe20000000000 */
[----:B------:R2:W0:Y:S03]  /*38a0*/  MUFU.EX2 R44, R7 ;  /* 0x00000007002c7308 */ /* 0x0004260000000800 */
        /* <DEDUP_REMOVED lines=22> */
[----:B------:R-:W-:Y:S01]  /*3a10*/  FMUL R8, R37, R38 ;  /* 0x0000002625087220 */ /* 0x000fe20000400000 */
[----:B------:R-:W-:Y:S01]  /*3a20*/  FADD R13, R9, R16 ;  /* 0x00000010090d7221 */ /* 0x000fe20000000000 */
[----:B------:R-:W-:Y:S01]  /*3a30*/  FMUL R9, R19, R42 ;  /* 0x0000002a13097220 */ /* 0x000fe20000400000 */
[----:B------:R-:W-:Y:S01]  /*3a40*/  SHF.L.U32 R19, R20, 0x17, RZ ;  /* 0x0000001714137819 */ /* 0x000fe200000006ff */
[----:B--2---:R-:W-:Y:S01]  /*3a50*/  FMUL R7, R15, R36 ;  /* 0x000000240f077220 */ /* 0x004fe20000400000 */
[----:B------:R-:W-:Y:S01]  /*3a60*/  FADD R14, R13, R10 ;  /* 0x0000000a0d0e7221 */ /* 0x000fe20000000000 */
[----:B0-----:R-:W-:Y:S02]  /*3a70*/  FMUL R20, R11, R44 ;  /* 0x0000002c0b147220 */ /* 0x001fe40000400000 */
[----:B-1----:R-:W-:Y:S01]  /*3a80*/  FMUL R19, R19, R12 ;  /* 0x0000000c13137220 */ /* 0x002fe20000400000 */
        /* <DEDUP_REMOVED lines=14> */
.L_x_26097:
        /* <DEDUP_REMOVED lines=12> */
[----:B0-----:R-:W-:Y:S05]  /*3c30*/  CALL.REL.NOINC `($__internal_417_$__cuda_sm3x_div_rn_noftz_f32_slowpath) ;  /* 0x00000038005c7944 */ /* 0x001fea0003c00000 */
[----:B------:R-:W-:-:S07]  /*3c40*/  MOV R14, R11 ;  /* 0x0000000b000e7202 */ /* 0x000fce0000000f00 */
.L_x_26030:
[----:B------:R-:W-:Y:S05]  /*3c50*/  BSYNC.RECONVERGENT B2 ;  /* 0x0000000000027941 */ /* 0x000fea0003800200 */
.L_x_26029:
        /* <DEDUP_REMOVED lines=12> */
[----:B0-----:R-:W-:Y:S05]  /*3d20*/  CALL.REL.NOINC `($__internal_417_$__cuda_sm3x_div_rn_noftz_f32_slowpath) ;  /* 0x0000003800207944 */ /* 0x001fea0003c00000 */
[----:B------:R-:W-:-:S07]  /*3d30*/  MOV R15, R11 ;  /* 0x0000000b000f7202 */ /* 0x000fce0000000f00 */
.L_x_26032:
[----:B------:R-:W-:Y:S05]  /*3d40*/  BSYNC.RECONVERGENT B2 ;  /* 0x0000000000027941 */ /* 0x000fea0003800200 */
.L_x_26031:
        /* <DEDUP_REMOVED lines=12> */
[----:B0-----:R-:W-:Y:S05]  /*3e10*/  CALL.REL.NOINC `($__internal_417_$__cuda_sm3x_div_rn_noftz_f32_slowpath) ;  /* 0x0000003400e47944 */ /* 0x001fea0003c00000 */
[----:B------:R-:W-:-:S07]  /*3e20*/  MOV R36, R11 ;  /* 0x0000000b00247202 */ /* 0x000fce0000000f00 */
.L_x_26034:
[----:B------:R-:W-:Y:S05]  /*3e30*/  BSYNC.RECONVERGENT B2 ;  /* 0x0000000000027941 */ /* 0x000fea0003800200 */
.L_x_26033:
        /* <DEDUP_REMOVED lines=14> */
.L_x_26036:
[----:B------:R-:W-:Y:S05]  /*3f20*/  BSYNC.RECONVERGENT B2 ;  /* 0x0000000000027941 */ /* 0x000fea0003800200 */
.L_x_26035:
        /* <DEDUP_REMOVED lines=14> */
.L_x_26038:
[----:B------:R-:W-:Y:S05]  /*4010*/  BSYNC.RECONVERGENT B2 ;  /* 0x0000000000027941 */ /* 0x000fea0003800200 */
.L_x_26037:
        /* <DEDUP_REMOVED lines=14> */
.L_x_26040:
[----:B------:R-:W-:Y:S05]  /*4100*/  BSYNC.RECONVERGENT B2 ;  /* 0x0000000000027941 */ /* 0x000fea0003800200 */
.L_x_26039:
        /* <DEDUP_REMOVED lines=14> */
.L_x_26042:
[----:B------:R-:W-:Y:S05]  /*41f0*/  BSYNC.RECONVERGENT B2 ;  /* 0x0000000000027941 */ /* 0x000fea0003800200 */
.L_x_26041:
        /* <DEDUP_REMOVED lines=14> */
.L_x_26044:
[----:B------:R-:W-:Y:S05]  /*42e0*/  BSYNC.RECONVERGENT B2 ;  /* 0x0000000000027941 */ /* 0x000fea0003800200 */
.L_x_26043:
        /* <DEDUP_REMOVED lines=14> */
.L_x_26046:
[----:B------:R-:W-:Y:S05]  /*43d0*/  BSYNC.RECONVERGENT B2 ;  /* 0x0000000000027941 */ /* 0x000fea0003800200 */
.L_x_26045:
        /* <DEDUP_REMOVED lines=14> */
.L_x_26048:
[----:B------:R-:W-:Y:S05]  /*44c0*/  BSYNC.RECONVERGENT B2 ;  /* 0x0000000000027941 */ /* 0x000fea0003800200 */
.L_x_26047:
        /* <DEDUP_REMOVED lines=14> */
.L_x_26050:
[----:B------:R-:W-:Y:S05]  /*45b0*/  BSYNC.RECONVERGENT B2 ;  /* 0x0000000000027941 */ /* 0x000fea0003800200 */
.L_x_26049:
        /* <DEDUP_REMOVED lines=14> */
.L_x_26052:
[----:B------:R-:W-:Y:S05]  /*46a0*/  BSYNC.RECONVERGENT B2 ;  /* 0x0000000000027941 */ /* 0x000fea0003800200 */
.L_x_26051:
        /* <DEDUP_REMOVED lines=14> */
.L_x_26054:
[----:B------:R-:W-:Y:S05]  /*4790*/  BSYNC.RECONVERGENT B2 ;  /* 0x0000000000027941 */ /* 0x000fea0003800200 */
.L_x_26053:
        /* <DEDUP_REMOVED lines=14> */
.L_x_26056:
[----:B------:R-:W-:Y:S05]  /*4880*/  BSYNC.RECONVERGENT B2 ;  /* 0x0000000000027941 */ /* 0x000fea0003800200 */
.L_x_26055:
        /* <DEDUP_REMOVED lines=14> */
.L_x_26058:
[----:B------:R-:W-:Y:S05]  /*4970*/  BSYNC.RECONVERGENT B2 ;  /* 0x0000000000027941 */ /* 0x000fea0003800200 */
.L_x_26057:
        /* <DEDUP_REMOVED lines=12> */
[----:B------:R-:W-:Y:S05]  /*4a40*/  CALL.REL.NOINC `($__internal_417_$__cuda_sm3x_div_rn_noftz_f32_slowpath) ;  /* 0x0000002800d87944 */ /* 0x000fea0003c00000 */
[----:B------:R-:W-:-:S07]  /*4a50*/  MOV R39, R11 ;  /* 0x0000000b00277202 */ /* 0x000fce0000000f00 */
.L_x_26060:
[----:B------:R-:W-:Y:S05]  /*4a60*/  BSYNC.RECONVERGENT B2 ;  /* 0x0000000000027941 */ /* 0x000fea0003800200 */
.L_x_26059:
        /* <DEDUP_REMOVED lines=12> */
[----:B------:R-:W-:Y:S05]  /*4b30*/  CALL.REL.NOINC `($__internal_417_$__cuda_sm3x_div_rn_noftz_f32_slowpath) ;  /* 0x00000028009c7944 */ /* 0x000fea0003c00000 */
[----:B------:R-:W-:-:S07]  /*4b40*/  MOV R4, R11 ;  /* 0x0000000b00047202 */ /* 0x000fce0000000f00 */
.L_x_26062:
[----:B------:R-:W-:Y:S05]  /*4b50*/  BSYNC.RECONVERGENT B2 ;  /* 0x0000000000027941 */ /* 0x000fea0003800200 */
.L_x_26061:
        /* <DEDUP_REMOVED lines=12> */
[----:B------:R-:W-:Y:S05]  /*4c20*/  CALL.REL.NOINC `($__internal_417_$__cuda_sm3x_div_rn_noftz_f32_slowpath) ;  /* 0x0000002800607944 */ /* 0x000fea0003c00000 */
[----:B------:R-:W-:-:S07]  /*4c30*/  MOV R5, R11 ;  /* 0x0000000b00057202 */ /* 0x000fce0000000f00 */
.L_x_26064:
[----:B------:R-:W-:Y:S05]  /*4c40*/  BSYNC.RECONVERGENT B2 ;  /* 0x0000000000027941 */ /* 0x000fea0003800200 */
.L_x_26063:
        /* <DEDUP_REMOVED lines=14> */
.L_x_26066:
[----:B------:R-:W-:Y:S05]  /*4d30*/  BSYNC.RECONVERGENT B2 ;  /* 0x0000000000027941 */ /* 0x000fea0003800200 */
.L_x_26065:
        /* <DEDUP_REMOVED lines=14> */
.L_x_26068:
[----:B------:R-:W-:Y:S05]  /*4e20*/  BSYNC.RECONVERGENT B2 ;  /* 0x0000000000027941 */ /* 0x000fea0003800200 */
.L_x_26067:
        /* <DEDUP_REMOVED lines=14> */
.L_x_26070:
[----:B------:R-:W-:Y:S05]  /*4f10*/  BSYNC.RECONVERGENT B2 ;  /* 0x0000000000027941 */ /* 0x000fea0003800200 */
.L_x_26069:
        /* <DEDUP_REMOVED lines=14> */
.L_x_26072:
[----:B------:R-:W-:Y:S05]  /*5000*/  BSYNC.RECONVERGENT B2 ;  /* 0x0000000000027941 */ /* 0x000fea0003800200 */
.L_x_26071:
        /* <DEDUP_REMOVED lines=14> */
.L_x_26074:
[----:B------:R-:W-:Y:S05]  /*50f0*/  BSYNC.RECONVERGENT B2 ;  /* 0x0000000000027941 */ /* 0x000fea0003800200 */
.L_x_26073:
        /* <DEDUP_REMOVED lines=14> */
.L_x_26076:
[----:B------:R-:W-:Y:S05]  /*51e0*/  BSYNC.RECONVERGENT B2 ;  /* 0x0000000000027941 */ /* 0x000fea0003800200 */
.L_x_26075:
        /* <DEDUP_REMOVED lines=14> */
.L_x_26078:
[----:B------:R-:W-:Y:S05]  /*52d0*/  BSYNC.RECONVERGENT B2 ;  /* 0x0000000000027941 */ /* 0x000fea0003800200 */
.L_x_26077:
        /* <DEDUP_REMOVED lines=14> */
.L_x_26080:
[----:B------:R-:W-:Y:S05]  /*53c0*/  BSYNC.RECONVERGENT B2 ;  /* 0x0000000000027941 */ /* 0x000fea0003800200 */
.L_x_26079:
        /* <DEDUP_REMOVED lines=14> */
.L_x_26082:
[----:B------:R-:W-:Y:S05]  /*54b0*/  BSYNC.RECONVERGENT B2 ;  /* 0x0000000000027941 */ /* 0x000fea0003800200 */
.L_x_26081:
        /* <DEDUP_REMOVED lines=14> */
.L_x_26084:
[----:B------:R-:W-:Y:S05]  /*55a0*/  BSYNC.RECONVERGENT B2 ;  /* 0x0000000000027941 */ /* 0x000fea0003800200 */
.L_x_26083:
        /* <DEDUP_REMOVED lines=20> */
[-C--:B------:R-:W-:Y:S02]  /*56f0*/  IADD3.X R32, PT, PT, RZ, R8.reuse, RZ, P1, !PT ;  /* 0x00000008ff207210 */ /* 0x080fe40000ffe4ff */
[----:B------:R-:W-:Y:S02]  /*5700*/  SHF.L.U32 R12, R9, 0x2, RZ ;  /* 0x00000002090c7819 */ /* 0x000fe400000006ff */
[----:B------:R-:W-:-:S02]  /*5710*/  IADD3.X R18, PT, PT, RZ, R8, RZ, P0, !PT ;  /* 0x00000008ff127210 */ /* 0x000fc400007fe4ff */
[----:B------:R-:W-:Y:S02]  /*5720*/  LOP3.LUT R12, R12, 0xfffffff8, RZ, 0xc0, !PT ;  /* 0xfffffff80c0c7812 */ /* 0x000fe400078ec0ff */
[----:B------:R-:W-:Y:S02]  /*5730*/  SHF.L.U64.HI R9, R9, 0x2, R18 ;  /* 0x0000000209097819 */ /* 0x000fe40000010212 */
[----:B------:R-:W-:Y:S02]  /*5740*/  IADD3 R12, P0, PT, R12, UR42, RZ ;  /* 0x0000002a0c0c7c10 */ /* 0x000fe4000ff1e0ff */
[----:B------:R-:W-:Y:S02]  /*5750*/  IADD3 R21, P6, PT, R10, 0x1c0, RZ ;  /* 0x000001c00a157810 */ /* 0x000fe40007fde0ff */
[----:B------:R-:W-:Y:S02]  /*5760*/  IADD3.X R13, PT, PT, R9, UR43, RZ, P0, !PT ;  /* 0x0000002b090d7c10 */ /* 0x000fe400087fe4ff */
[----:B------:R-:W-:-:S02]  /*5770*/  LEA.HI R19, P0, R32, R19, RZ, 0x1 ;  /* 0x0000001320137211 */ /* 0x000fc400078108ff */
[C---:B------:R-:W-:Y:S01]  /*5780*/  IADD3 R9, P2, PT, R10.reuse, 0xc0, RZ ;  /* 0x000000c00a097810 */ /* 0x040fe20007f5e0ff */
[----:B------:R0:W-:Y:S01]  /*5790*/  STG.E.64 desc[UR4][R12.64], R14 ;  /* 0x0000000e0c007986 */ /* 0x0001e2000c101b04 */
[C---:B------:R-:W-:Y:S01]  /*57a0*/  SHF.L.U32 R18, R19.reuse, 0x2, RZ ;  /* 0x0000000213127819 */ /* 0x040fe200000006ff */
[----:B------:R-:W-:Y:S01]  /*57b0*/  IMAD.X R32, RZ, RZ, R32, P0 ;  /* 0x000000ffff207224 */ /* 0x000fe200000e0620 */
[----:B------:R-:W-:Y:S02]  /*57c0*/  IADD3 R20, P0, PT, R10, 0x80, RZ ;  /* 0x000000800a147810 */ /* 0x000fe40007f1e0ff */
[----:B------:R-:W-:Y:S02]  /*57d0*/  LOP3.LUT R18, R18, 0xfffffff8, RZ, 0xc0, !PT ;  /* 0xfffffff812127812 */ /* 0x000fe400078ec0ff */
[----:B------:R-:W-:Y:S02]  /*57e0*/  IADD3.X R11, PT, PT, RZ, R8, RZ, P0, !PT ;  /* 0x00000008ff0b7210 */ /* 0x000fe400007fe4ff */
[----:B------:R-:W-:-:S02]  /*57f0*/  SHF.L.U64.HI R19, R19, 0x2, R32 ;  /* 0x0000000213137819 */ /* 0x000fc40000010220 */
[----:B------:R-:W-:Y:S02]  /*5800*/  IADD3 R18, P0, PT, R18, UR42, RZ ;  /* 0x0000002a12127c10 */ /* 0x000fe4000ff1e0ff */
[----:B------:R-:W-:Y:S02]  /*5810*/  LEA.HI R20, P1, R11, R20, RZ, 0x1 ;  /* 0x000000140b147211 */ /* 0x000fe400078308ff */
[----:B0-----:R-:W-:Y:S02]  /*5820*/  IADD3.X R12, PT, PT, RZ, R8, RZ, P2, !PT ;  /* 0x00000008ff0c7210 */ /* 0x001fe400017fe4ff */
[----:B------:R-:W-:Y:S02]  /*5830*/  IADD3.X R19, PT, PT, R19, UR43, RZ, P0, !PT ;  /* 0x0000002b13137c10 */ /* 0x000fe400087fe4ff */
[----:B------:R-:W-:Y:S02]  /*5840*/  LEA.HI R14, P0, R12, R9, RZ, 0x1 ;  /* 0x000000090c0e7211 */ /* 0x000fe400078108ff */
[----:B------:R-:W-:Y:S01]  /*5850*/  IADD3.X R13, PT, PT, RZ, R11, RZ, P1, !PT ;  /* 0x0000000bff0d7210 */ /* 0x000fe20000ffe4ff */
[----:B------:R0:W-:Y:S01]  /*5860*/  STG.E.64 desc[UR4][R18.64], R36 ;  /* 0x0000002412007986 */ /* 0x0001e2000c101b04 */
[----:B------:R-:W-:Y:S01]  /*5870*/  IADD3.X R11, PT, PT, RZ, R12, RZ, P0, !PT ;  /* 0x0000000cff0b7210 */ /* 0x000fe200007fe4ff */
[----:B------:R-:W-:Y:S01]  /*5880*/  IMAD.SHL.U32 R12, R20, 0x4, RZ ;  /* 0x00000004140c7824 */ /* 0x000fe200078e00ff */
[----:B------:R-:W-:-:S02]  /*5890*/  IADD3 R9, P0, PT, R10, 0x100, RZ ;  /* 0x000001000a097810 */ /* 0x000fc40007f1e0ff */
[----:B------:R-:W-:Y:S02]  /*58a0*/  SHF.L.U64.HI R13, R20, 0x2, R13 ;  /* 0x00000002140d7819 */ /* 0x000fe4000001020d */
[----:B------:R-:W-:Y:S02]  /*58b0*/  IADD3.X R20, PT, PT, RZ, R8, RZ, P0, !PT ;  /* 0x00000008ff147210 */ /* 0x000fe400007fe4ff */
[C---:B------:R-:W-:Y:S02]  /*58c0*/  SHF.L.U64.HI R11, R14.reuse, 0x2, R11 ;  /* 0x000000020e0b7819 */ /* 0x040fe4000001020b */
[----:B------:R-:W-:Y:S02]  /*58d0*/  SHF.L.U32 R14, R14, 0x2, RZ ;  /* 0x000000020e0e7819 */ /* 0x000fe400000006ff */
[----:B------:R-:W-:Y:S02]  /*58e0*/  LOP3.LUT R12, R12, 0xfffffff8, RZ, 0xc0, !PT ;  /* 0xfffffff80c0c7812 */ /* 0x000fe400078ec0ff */
[----:B0-----:R-:W-:-:S02]  /*58f0*/  LEA.HI R18, P2, R20, R9, RZ, 0x1 ;  /* 0x0000000914127211 */ /* 0x001fc400078508ff */
[----:B------:R-:W-:Y:S02]  /*5900*/  LOP3.LUT R14, R14, 0xfffffff8, RZ, 0xc0, !PT ;  /* 0xfffffff80e0e7812 */ /* 0x000fe400078ec0ff */
[----:B------:R-:W-:Y:S02]  /*5910*/  IADD3.X R9, PT, PT, RZ, R20, RZ, P2, !PT ;  /* 0x00000014ff097210 */ /* 0x000fe400017fe4ff */
[----:B------:R-:W-:Y:S02]  /*5920*/  IADD3 R12, P0, PT, R12, UR42, RZ ;  /* 0x0000002a0c0c7c10 */ /* 0x000fe4000ff1e0ff */
[----:B------:R-:W-:Y:S02]  /*5930*/  SHF.L.U64.HI R9, R18, 0x2, R9 ;  /* 0x0000000212097819 */ /* 0x000fe40000010209 */
[----:B------:R-:W-:Y:S02]  /*5940*/  IADD3 R14, P1, PT, R14, UR42, RZ ;  /* 0x0000002a0e0e7c10 */ /* 0x000fe4000ff3e0ff */
[----:B------:R-:W-:-:S02]  /*5950*/  SHF.L.U32 R18, R18, 0x2, RZ ;  /* 0x0000000212127819 */ /* 0x000fc400000006ff */
[----:B------:R-:W-:Y:S02]  /*5960*/  IADD3.X R13, PT, PT, R13, UR43, RZ, P0, !PT ;  /* 0x0000002b0d0d7c10 */ /* 0x000fe400087fe4ff */
[----:B------:R-:W-:Y:S02]  /*5970*/  IADD3 R33, P0, PT, R10, 0x140, RZ ;  /* 0x000001400a217810 */ /* 0x000fe40007f1e0ff */
[----:B------:R-:W-:Y:S01]  /*5980*/  IADD3.X R15, PT, PT, R11, UR43, RZ, P1, !PT ;  /* 0x0000002b0b0f7c10 */ /* 0x000fe20008ffe4ff */
[----:B------:R0:W-:Y:S01]  /*5990*/  STG.E.64 desc[UR4][R12.64], R30 ;  /* 0x0000001e0c007986 */ /* 0x0001e2000c101b04 */
[----:B------:R-:W-:Y:S02]  /*59a0*/  LOP3.LUT R18, R18, 0xfffffff8, RZ, 0xc0, !PT ;  /* 0xfffffff812127812 */ /* 0x000fe400078ec0ff */
[----:B------:R-:W-:Y:S01]  /*59b0*/  IADD3 R32, P1, PT, R10, 0x180, RZ ;  /* 0x000001800a207810 */ /* 0x000fe20007f3e0ff */
[----:B------:R1:W-:Y:S01]  /*59c0*/  STG.E.64 desc[UR6][R14.64], R28 ;  /* 0x0000001c0e007986 */ /* 0x0003e2000c101b06 */
[----:B------:R-:W-:-:S02]  /*59d0*/  IADD3.X R36, PT, PT, RZ, R8, RZ, P0, !PT ;  /* 0x00000008ff247210 */ /* 0x000fc400007fe4ff */
[----:B------:R-:W-:Y:S02]  /*59e0*/  IADD3 R18, P2, PT, R18, UR42, RZ ;  /* 0x0000002a12127c10 */ /* 0x000fe4000ff5e0ff */
[C---:B------:R-:W-:Y:S02]  /*59f0*/  IADD3 R20, P5, PT, R10.reuse, 0x200, RZ ;  /* 0x000002000a147810 */ /* 0x040fe40007fbe0ff */
[----:B------:R-:W-:Y:S02]  /*5a00*/  IADD3.X R19, PT, PT, R9, UR43, RZ, P2, !PT ;  /* 0x0000002b09137c10 */ /* 0x000fe400097fe4ff */
[C---:B------:R-:W-:Y:S02]  /*5a10*/  IADD3 R11, P2, PT, R10.reuse, 0x2c0, RZ ;  /* 0x000002c00a0b7810 */ /* 0x040fe40007f5e0ff */
[----:B0-----:R-:W-:Y:S01]  /*5a20*/  IADD3.X R30, PT, PT, RZ, R8, RZ, P6, !PT ;  /* 0x00000008ff1e7210 */ /* 0x001fe200037fe4ff */
[----:B------:R0:W-:Y:S01]  /*5a30*/  STG.E.64 desc[UR4][R18.64], R26 ;  /* 0x0000001a12007986 */ /* 0x0001e2000c101b04 */
[----:B------:R-:W-:Y:S01]  /*5a40*/  IADD3 R13, P4, PT, R10, 0x240, RZ ;  /* 0x000002400a0d7810 */ /* 0x000fe20007f9e0ff */
[----:B-1----:R-:W-:Y:S01]  /*5a50*/  IMAD.X R29, RZ, RZ, R8, P1 ;  /* 0x000000ffff1d7224 */ /* 0x002fe200008e0608 */
[----:B------:R-:W-:-:S02]  /*5a60*/  LEA.HI R33, P6, R36, R33, RZ, 0x1 ;  /* 0x0000002124217211 */ /* 0x000fc400078d08ff */
[----:B------:R-:W-:Y:S02]  /*5a70*/  IADD3.X R15, PT, PT, RZ, R8, RZ, P5, !PT ;  /* 0x00000008ff0f7210 */ /* 0x000fe40002ffe4ff */
[----:B------:R-:W-:Y:S02]  /*5a80*/  LEA.HI R31, P5, R29, R32, RZ, 0x1 ;  /* 0x000000201d1f7211 */ /* 0x000fe400078b08ff */
[----:B------:R-:W-:Y:S02]  /*5a90*/  IADD3.X R14, PT, PT, RZ, R8, RZ, P4, !PT ;  /* 0x00000008ff0e7210 */ /* 0x000fe400027fe4ff */
[----:B------:R-:W-:Y:S02]  /*5aa0*/  IADD3.X R36, PT, PT, RZ, R36, RZ, P6, !PT ;  /* 0x00000024ff247210 */ /* 0x000fe400037fe4ff */
[----:B------:R-:W-:Y:S02]  /*5ab0*/  IADD3.X R32, PT, PT, RZ, R29, RZ, P5, !PT ;  /* 0x0000001dff207210 */ /* 0x000fe40002ffe4ff */
[----:B0-----:R-:W-:-:S02]  /*5ac0*/  LEA.HI R18, P4, R30, R21, RZ, 0x1 ;  /* 0x000000151e127211 */ /* 0x001fc400078908ff */
[----:B------:R-:W-:Y:S02]  /*5ad0*/  LEA.HI R28, P6, R14, R13, RZ, 0x1 ;  /* 0x0000000d0e1c7211 */ /* 0x000fe400078d08ff */
[----:B------:R-:W-:Y:S01]  /*5ae0*/  SHF.L.U64.HI R36, R33, 0x2, R36 ;  /* 0x0000000221247819 */ /* 0x000fe20000010224 */
[----:B------:R-:W-:Y:S01]  /*5af0*/  IMAD.X R21, RZ, RZ, R30, P4 ;  /* 0x000000ffff157224 */ /* 0x000fe200020e061e */
[----:B------:R-:W-:Y:S02]  /*5b00*/  LEA.HI R26, P5, R15, R20, RZ, 0x1 ;  /* 0x000000140f1a7211 */ /* 0x000fe400078b08ff */
[----:B------:R-:W-:Y:S02]  /*5b10*/  SHF.L.U32 R33, R33, 0x2, RZ ;  /* 0x0000000221217819 */ /* 0x000fe400000006ff */
[----:B------:R-:W-:Y:S02]  /*5b20*/  IADD3.X R13, PT, PT, RZ, R14, RZ, P6, !PT ;  /* 0x0000000eff0d7210 */ /* 0x000fe400037fe4ff */
[----:B------:R-:W-:-:S02]  /*5b30*/  IADD3.X R27, PT, PT, RZ, R15, RZ, P5, !PT ;  /* 0x0000000fff1b7210 */ /* 0x000fc40002ffe4ff */
[----:B------:R-:W-:Y:S02]  /*5b40*/  LOP3.LUT R14, R33, 0xfffffff8, RZ, 0xc0, !PT ;  /* 0xfffffff8210e7812 */ /* 0x000fe400078ec0ff */
[----:B------:R-:W-:Y:S02]  /*5b50*/  SHF.L.U32 R19, R31, 0x2, RZ ;  /* 0x000000021f137819 */ /* 0x000fe400000006ff */
[C---:B------:R-:W-:Y:S02]  /*5b60*/  SHF.L.U64.HI R21, R18.reuse, 0x2, R21 ;  /* 0x0000000212157819 */ /* 0x040fe40000010215 */
[----:B------:R-:W-:Y:S02]  /*5b70*/  SHF.L.U32 R20, R18, 0x2, RZ ;  /* 0x0000000212147819 */ /* 0x000fe400000006ff */
[----:B------:R-:W-:Y:S02]  /*5b80*/  SHF.L.U64.HI R27, R26, 0x2, R27 ;  /* 0x000000021a1b7819 */ /* 0x000fe4000001021b */
[----:B------:R-:W-:-:S02]  /*5b90*/  IADD3 R14, P5, PT, R14, UR42, RZ ;  /* 0x0000002a0e0e7c10 */ /* 0x000fc4000ffbe0ff */
[----:B------:R-:W-:Y:S02]  /*5ba0*/  SHF.L.U32 R26, R26, 0x2, RZ ;  /* 0x000000021a1a7819 */ /* 0x000fe400000006ff */
[C---:B------:R-:W-:Y:S02]  /*5bb0*/  SHF.L.U64.HI R13, R28.reuse, 0x2, R13 ;  /* 0x000000021c0d7819 */ /* 0x040fe4000001020d */
[----:B------:R-:W-:Y:S02]  /*5bc0*/  LOP3.LUT R18, R19, 0xfffffff8, RZ, 0xc0, !PT ;  /* 0xfffffff813127812 */ /* 0x000fe400078ec0ff */
[----:B------:R-:W-:Y:S02]  /*5bd0*/  SHF.L.U32 R28, R28, 0x2, RZ ;  /* 0x000000021c1c7819 */ /* 0x000fe400000006ff */
[----:B------:R-:W-:Y:S02]  /*5be0*/  LOP3.LUT R20, R20, 0xfffffff8, RZ, 0xc0, !PT ;  /* 0xfffffff814147812 */ /* 0x000fe400078ec0ff */
[----:B------:R-:W-:-:S02]  /*5bf0*/  IADD3.X R15, PT, PT, R36, UR43, RZ, P5, !PT ;  /* 0x0000002b240f7c10 */ /* 0x000fc4000affe4ff */
[----:B------:R-:W-:Y:S02]  /*5c00*/  IADD3 R12, P3, PT, R10, 0x280, RZ ;  /* 0x000002800a0c7810 */ /* 0x000fe40007f7e0ff */
[----:B------:R-:W-:Y:S01]  /*5c10*/  SHF.L.U64.HI R29, R31, 0x2, R32 ;  /* 0x000000021f1d7819 */ /* 0x000fe20000010220 */
[----:B------:R0:W-:Y:S01]  /*5c20*/  STG.E.64 desc[UR4][R14.64], R24 ;  /* 0x000000180e007986 */ /* 0x0001e2000c101b04 */
[----:B------:R-:W-:Y:S01]  /*5c30*/  LOP3.LUT R26, R26, 0xfffffff8, RZ, 0xc0, !PT ;  /* 0xfffffff81a1a7812 */ /* 0x000fe200078ec0ff */
[----:B------:R-:W1:Y:S01]  /*5c40*/  LDCU UR4, c[0x0][0x370] ;  /* 0x00006e00ff0477ac */ /* 0x000e620008000800 */
[----:B------:R-:W-:Y:S02]  /*5c50*/  IADD3 R18, P4, PT, R18, UR42, RZ ;  /* 0x0000002a12127c10 */ /* 0x000fe4000ff9e0ff */
[----:B------:R-:W-:Y:S02]  /*5c60*/  LOP3.LUT R28, R28, 0xfffffff8, RZ, 0xc0, !PT ;  /* 0xfffffff81c1c7812 */ /* 0x000fe400078ec0ff */
[----:B------:R-:W-:-:S02]  /*5c70*/  IADD3 R20, P6, PT, R20, UR42, RZ ;  /* 0x0000002a14147c10 */ /* 0x000fc4000ffde0ff */
[----:B------:R-:W-:Y:S02]  /*5c80*/  IADD3 R26, P5, PT, R26, UR42, RZ ;  /* 0x0000002a1a1a7c10 */ /* 0x000fe4000ffbe0ff */
[----:B------:R-:W-:Y:S02]  /*5c90*/  IADD3.X R19, PT, PT, R29, UR43, RZ, P4, !PT ;  /* 0x0000002b1d137c10 */ /* 0x000fe4000a7fe4ff */
[----:B------:R-:W-:Y:S01]  /*5ca0*/  IADD3 R28, P4, PT, R28, UR42, RZ ;  /* 0x0000002a1c1c7c10 */ /* 0x000fe2000ff9e0ff */
[----:B0-----:R-:W-:Y:S01]  /*5cb0*/  IMAD.X R25, RZ, RZ, R8, P3 ;  /* 0x000000ffff197224 */ /* 0x001fe200018e0608 */
[----:B------:R-:W-:Y:S01]  /*5cc0*/  IADD3 R9, P0, PT, R10, 0x300, RZ ;  /* 0x000003000a097810 */ /* 0x000fe20007f1e0ff */
[----:B------:R-:W-:Y:S01]  /*5cd0*/  STG.E.64 desc[UR6][R18.64], R22 ;  /* 0x0000001612007986 */ /* 0x000fe2000c101b06 */
[----:B------:R-:W-:Y:S02]  /*5ce0*/  IADD3.X R21, PT, PT, R21, UR43, RZ, P6, !PT ;  /* 0x0000002b15157c10 */ /* 0x000fe4000b7fe4ff */
[----:B------:R-:W-:-:S02]  /*5cf0*/  IADD3.X R27, PT, PT, R27, UR43, RZ, P5, !PT ;  /* 0x0000002b1b1b7c10 */ /* 0x000fc4000affe4ff */
[----:B------:R-:W-:Y:S01]  /*5d00*/  IADD3.X R29, PT, PT, R13, UR43, RZ, P4, !PT ;  /* 0x0000002b0d1d7c10 */ /* 0x000fe2000a7fe4ff */
[----:B------:R-:W-:Y:S01]  /*5d10*/  STG.E.64 desc[UR8][R20.64], R38 ;  /* 0x0000002614007986 */ /* 0x000fe2000c101b08 */
[----:B------:R-:W-:Y:S01]  /*5d20*/  IADD3.X R14, PT, PT, RZ, R8, RZ, P2, !PT ;  /* 0x00000008ff0e7210 */ /* 0x000fe200017fe4ff */
[----:B------:R-:W1:Y:S01]  /*5d30*/  LDC R13, c[0x0][0x364] ;  /* 0x0000d900ff0d7b82 */ /* 0x000e620000000800 */
[----:B------:R-:W-:Y:S01]  /*5d40*/  IADD3 R10, P1, PT, R10, 0x340, RZ ;  /* 0x000003400a0a7810 */ /* 0x000fe20007f3e0ff */
[----:B------:R0:W-:Y:S01]  /*5d50*/  STG.E.64 desc[UR10][R26.64], R4 ;  /* 0x000000041a007986 */ /* 0x0001e2000c101b0a */
[----:B------:R-:W-:Y:S02]  /*5d60*/  LEA.HI R15, P2, R25, R12, RZ, 0x1 ;  /* 0x0000000c190f7211 */ /* 0x000fe400078508ff */
[----:B------:R-:W-:Y:S01]  /*5d70*/  IADD3.X R12, PT, PT, RZ, R8, RZ, P0, !PT ;  /* 0x00000008ff0c7210 */ /* 0x000fe200007fe4ff */
[----:B------:R2:W-:Y:S01]  /*5d80*/  STG.E.64 desc[UR12][R28.64], R2 ;  /* 0x000000021c007986 */ /* 0x0005e2000c101b0c */
[----:B------:R-:W-:-:S02]  /*5d90*/  LEA.HI R11, P0, R14, R11, RZ, 0x1 ;  /* 0x0000000b0e0b7211 */ /* 0x000fc400078108ff */
[----:B0-----:R-:W-:Y:S02]  /*5da0*/  IADD3.X R5, PT, PT, RZ, R8, RZ, P1, !PT ;  /* 0x00000008ff057210 */ /* 0x001fe40000ffe4ff */
[----:B------:R-:W-:Y:S02]  /*5db0*/  LEA.HI R8, P1, R12, R9, RZ, 0x1 ;  /* 0x000000090c087211 */ /* 0x000fe400078308ff */
[----:B------:R-:W-:Y:S02]  /*5dc0*/  IADD3.X R4, PT, PT, RZ, R25, RZ, P2, !PT ;  /* 0x00000019ff047210 */ /* 0x000fe400017fe4ff */
[----:B--2---:R-:W-:Y:S01]  /*5dd0*/  IADD3.X R2, PT, PT, RZ, R14, RZ, P0, !PT ;  /* 0x0000000eff027210 */ /* 0x004fe200007fe4ff */
[----:B------:R-:W-:Y:S01]  /*5de0*/  IMAD.X R9, RZ, RZ, R12, P1 ;  /* 0x000000ffff097224 */ /* 0x000fe200008e060c */
[C---:B------:R-:W-:Y:S02]  /*5df0*/  SHF.L.U64.HI R14, R15.reuse, 0x2, R4 ;  /* 0x000000020f0e7819 */ /* 0x040fe40000010204 */
[----:B------:R-:W-:-:S02]  /*5e00*/  SHF.L.U32 R3, R15, 0x2, RZ ;  /* 0x000000020f037819 */ /* 0x000fc400000006ff */
[C---:B------:R-:W-:Y:S02]  /*5e10*/  SHF.L.U32 R4, R11.reuse, 0x2, RZ ;  /* 0x000000020b047819 */ /* 0x040fe400000006ff */
        /* <DEDUP_REMOVED lines=29> */
[----:B------:R-:W-:Y:S05]  /*5ff0*/  EXIT ;  /* 0x000000000000794d */ /* 0x000fea0003800000 */
.L_x_26028:
[----:B------:R-:W-:Y:S01]  /*6000*/  HFMA2 R11, -RZ, RZ, 0, 1.847743988037109375e-06 ;  /* 0x0000001fff0b7431 */ /* 0x000fe200000001ff */
[----:B------:R-:W-:Y:S01]  /*6010*/  BSSY B0, `(.L_x_26086) ;  /* 0x0000006000007945 */ /* 0x000fe20003800000 */
[----:B------:R-:W-:Y:S01]  /*6020*/  MOV R12, 0x10 ;  /* 0x00000010000c7802 */ /* 0x000fe20000000f00 */
[----:B------:R-:W-:-:S07]  /*6030*/  IMAD.MOV.U32 R15, RZ, RZ, -0x1 ;  /* 0xffffffffff0f7424 */ /* 0x000fce00078e00ff */
[----:B------:R-:W-:Y:S05]  /*6040*/  WARPSYNC.COLLECTIVE R15, `(.L_x_26087) ;  /* 0x000000000f087348 */ /* 0x000fea0003c00000 */
[----:B------:R0:W1:Y:S02]  /*6050*/  SHFL.BFLY P6, R14, R13, R12, R11 ;  /* 0x0c00000c0d0e7389 */ /* 0x00006400000c000b */
[----:B01----:R-:W-:Y:S05]  /*6060*/  ENDCOLLECTIVE ;  /* 0x000000000000791b */ /* 0x003fea0003800000 */
.L_x_26087:
[----:B------:R-:W-:Y:S05]  /*6070*/  BSYNC B0 ;  /* 0x0000000000007941 */ /* 0x000fea0003800000 */
.L_x_26086:
        /* <DEDUP_REMOVED lines=9> */
.L_x_26088:
[----:B------:R-:W-:Y:S01]  /*6110*/  HFMA2 R12, -RZ, RZ, 0, 2.384185791015625e-07 ;  /* 0x00000004ff0c7431 */ /* 0x000fe200000001ff */
[----:B------:R-:W-:-:S04]  /*6120*/  FMNMX R0, R13, R14, !PT ;  /* 0x0000000e0d007209 */ /* 0x000fc80007800000 */
[----:B------:R-:W-:-:S07]  /*6130*/  MOV R13, R0 ;  /* 0x00000000000d7202 */ /* 0x000fce0000000f00 */
[----:B------:R-:W-:Y:S05]  /*6140*/  WARPSYNC.COLLECTIVE R15, `(.L_x_26089) ;  /* 0x000000000f087348 */ /* 0x000fea0003c00000 */
[----:B------:R0:W1:Y:S02]  /*6150*/  SHFL.BFLY P6, R14, R13, R12, R11 ;  /* 0x0c00000c0d0e7389 */ /* 0x00006400000c000b */
[----:B01----:R-:W-:Y:S05]  /*6160*/  ENDCOLLECTIVE ;  /* 0x000000000000791b */ /* 0x003fea0003800000 */
.L_x_26089:
[----:B------:R-:W-:Y:S01]  /*6170*/  IMAD.MOV.U32 R12, RZ, RZ, 0x2 ;  /* 0x00000002ff0c7424 */ /* 0x000fe200078e00ff */
[----:B------:R-:W-:-:S04]  /*6180*/  FMNMX R2, R0, R14, !PT ;  /* 0x0000000e00027209 */ /* 0x000fc80007800000 */
[----:B------:R-:W-:-:S07]  /*6190*/  MOV R13, R2 ;  /* 0x00000002000d7202 */ /* 0x000fce0000000f00 */
[----:B------:R-:W-:Y:S05]  /*61a0*/  WARPSYNC.COLLECTIVE R15, `(.L_x_26090) ;  /* 0x000000000f087348 */ /* 0x000fea0003c00000 */
[----:B------:R0:W1:Y:S02]  /*61b0*/  SHFL.BFLY P6, R14, R13, R12, R11 ;  /* 0x0c00000c0d0e7389 */ /* 0x00006400000c000b */
[----:B01----:R-:W-:Y:S05]  /*61c0*/  ENDCOLLECTIVE ;  /* 0x000000000000791b */ /* 0x003fea0003800000 */
.L_x_26090:
[----:B------:R-:W-:Y:S01]  /*61d0*/  HFMA2 R12, -RZ, RZ, 0, 5.9604644775390625e-08 ;  /* 0x00000001ff0c7431 */ /* 0x000fe200000001ff */
[----:B------:R-:W-:-:S04]  /*61e0*/  FMNMX R3, R2, R14, !PT ;  /* 0x0000000e02037209 */ /* 0x000fc80007800000 */
[----:B------:R-:W-:-:S07]  /*61f0*/  MOV R13, R3 ;  /* 0x00000003000d7202 */ /* 0x000fce0000000f00 */
[----:B------:R-:W-:Y:S05]  /*6200*/  WARPSYNC.COLLECTIVE R15, `(.L_x_26091) ;  /* 0x000000000f087348 */ /* 0x000fea0003c00000 */
[----:B------:R0:W1:Y:S02]  /*6210*/  SHFL.BFLY P6, R14, R13, R12, R11 ;  /* 0x0c00000c0d0e7389 */ /* 0x00006400000c000b */
[----:B01----:R-:W-:Y:S05]  /*6220*/  ENDCOLLECTIVE ;  /* 0x000000000000791b */ /* 0x003fea0003800000 */
.L_x_26091:
[----:B------:R-:W-:-:S05]  /*6230*/  FMNMX R7, R3, R14, !PT ;  /* 0x0000000e03077209 */ /* 0x000fca0007800000 */
[--C-:B------:R-:W-:Y:S01]  /*6240*/  FADD R8, R8, -R7.reuse ;  /* 0x8000000708087221 */ /* 0x100fe20000000000 */
        /* <DEDUP_REMOVED lines=167> */
[----:B------:R-:W0:Y:S02]  /*6cc0*/  MUFU.EX2 R2, R37 ;  /* 0x0000002500027308 */ /* 0x000e240000000800 */
[----:B0-----:R-:W-:Y:S01]  /*6cd0*/  FMUL R3, R3, R2 ;  /* 0x0000000203037220 */ /* 0x001fe20000400000 */
        /* <DEDUP_REMOVED lines=67> */
[C---:B------:R-:W-:Y:S01]  /*7110*/  FADD R13, R7.reuse, -12583039 ;  /* 0xcb40007f070d7421 */ /* 0x040fe20000000000 */
[----:B------:R-:W-:Y:S01]  /*7120*/  SHF.L.U32 R7, R7, 0x17, RZ ;  /* 0x0000001707077819 */ /* 0x000fe200000006ff */
[----:B------:R-:W-:Y:S01]  /*7130*/  FFMA R15, R14, 1.925963033500011079e-08, R15 ;  /* 0x32a570600e0f7823 */ /* 0x000fe2000000000f */
[----:B------:R-:W-:Y:S01]  /*7140*/  SHF.L.U32 R19, R47, 0x17, RZ ;  /* 0x000000172f137819 */ /* 0x000fe200000006ff */
[----:B------:R-:W-:-:S02]  /*7150*/  FFMA R13, R36, 1.4426950216293334961, -R13 ;  /* 0x3fb8aa3b240d7823 */ /* 0x000fc4000000080d */
[----:B------:R0:W1:Y:S02]  /*7160*/  MUFU.EX2 R20, R15 ;  /* 0x0000000f00147308 */ /* 0x0000640000000800 */
[----:B------:R-:W-:-:S06]  /*7170*/  FFMA R13, R36, 1.925963033500011079e-08, R13 ;  /* 0x32a57060240d7823 */ /* 0x000fcc000000000d */
[----:B------:R-:W2:Y:S01]  /*7180*/  MUFU.EX2 R12, R13 ;  /* 0x0000000d000c7308 */ /* 0x000ea20000000800 */
[----:B0-----:R-:W-:Y:S02]  /*7190*/  IMAD.MOV.U32 R15, RZ, RZ, -0x1 ;  /* 0xffffffffff0f7424 */ /* 0x001fe400078e00ff */
[----:B-1----:R-:W-:Y:S01]  /*71a0*/  FMUL R20, R11, R20 ;  /* 0x000000140b147220 */ /* 0x002fe20000400000 */
[----:B------:R-:W-:Y:S01]  /*71b0*/  FADD R11, RZ, R33 ;  /* 0x00000021ff0b7221 */ /* 0x000fe20000000000 */
[----:B--2---:R-:W-:Y:S01]  /*71c0*/  FMUL R7, R7, R12 ;  /* 0x0000000c07077220 */ /* 0x004fe20000400000 */
[----:B------:R-:W-:-:S04]  /*71d0*/  FADD R12, R47, -12583039 ;  /* 0xcb40007f2f0c7421 */ /* 0x000fc80000000000 */
[----:B------:R-:W-:-:S04]  /*71e0*/  FFMA R12, R45, 1.4426950216293334961, -R12 ;  /* 0x3fb8aa3b2d0c7823 */ /* 0x000fc8000000080c */
[----:B------:R-:W-:-:S04]  /*71f0*/  FFMA R45, R45, 1.925963033500011079e-08, R12 ;  /* 0x32a570602d2d7823 */ /* 0x000fc8000000000c */
[----:B------:R-:W0:Y:S02]  /*7200*/  MUFU.EX2 R12, R45 ;  /* 0x0000002d000c7308 */ /* 0x000e240000000800 */
        /* <DEDUP_REMOVED lines=33> */
.L_x_26092:
[----:B------:R-:W-:Y:S02]  /*7420*/  HFMA2 R12, -RZ, RZ, 0, 4.76837158203125e-07 ;  /* 0x00000008ff0c7431 */ /* 0x000fe400000001ff */
[----:B------:R-:W-:-:S05]  /*7430*/  FADD R36, R13, R14 ;  /* 0x0000000e0d247221 */ /* 0x000fca0000000000 */
[----:B------:R-:W-:-:S07]  /*7440*/  MOV R13, R36 ;  /* 0x00000024000d7202 */ /* 0x000fce0000000f00 */
[----:B------:R-:W-:Y:S05]  /*7450*/  WARPSYNC.COLLECTIVE R15, `(.L_x_26093) ;  /* 0x000000000f087348 */ /* 0x000fea0003c00000 */
[----:B------:R0:W1:Y:S02]  /*7460*/  SHFL.BFLY P6, R14, R13, R12, R11 ;  /* 0x0c00000c0d0e7389 */ /* 0x00006400000c000b */
[----:B01----:R-:W-:Y:S05]  /*7470*/  ENDCOLLECTIVE ;  /* 0x000000000000791b */ /* 0x003fea0003800000 */
.L_x_26093:
[----:B------:R-:W-:Y:S02]  /*7480*/  HFMA2 R12, -RZ, RZ, 0, 2.384185791015625e-07 ;  /* 0x00000004ff0c7431 */ /* 0x000fe400000001ff */
[----:B------:R-:W-:-:S05]  /*7490*/  FADD R37, R36, R14 ;  /* 0x0000000e24257221 */ /* 0x000fca0000000000 */
[----:B------:R-:W-:-:S07]  /*74a0*/  MOV R13, R37 ;  /* 0x00000025000d7202 */ /* 0x000fce0000000f00 */
[----:B------:R-:W-:Y:S05]  /*74b0*/  WARPSYNC.COLLECTIVE R15, `(.L_x_26094) ;  /* 0x000000000f087348 */ /* 0x000fea0003c00000 */
[----:B------:R0:W1:Y:S02]  /*74c0*/  SHFL.BFLY P6, R14, R13, R12, R11 ;  /* 0x0c00000c0d0e7389 */ /* 0x00006400000c000b */
[----:B01----:R-:W-:Y:S05]  /*74d0*/  ENDCOLLECTIVE ;  /* 0x000000000000791b */ /* 0x003fea0003800000 */
.L_x_26094:
[----:B------:R-:W-:Y:S02]  /*74e0*/  HFMA2 R12, -RZ, RZ, 0, 1.1920928955078125e-07 ;  /* 0x00000002ff0c7431 */ /* 0x000fe400000001ff */
[----:B------:R-:W-:-:S05]  /*74f0*/  FADD R38, R37, R14 ;  /* 0x0000000e25267221 */ /* 0x000fca0000000000 */
[----:B------:R-:W-:-:S07]  /*7500*/  MOV R13, R38 ;  /* 0x00000026000d7202 */ /* 0x000fce0000000f00 */
[----:B------:R-:W-:Y:S05]  /*7510*/  WARPSYNC.COLLECTIVE R15, `(.L_x_26095) ;  /* 0x000000000f087348 */ /* 0x000fea0003c00000 */
[----:B------:R0:W1:Y:S02]  /*7520*/  SHFL.BFLY P6, R14, R13, R12, R11 ;  /* 0x0c00000c0d0e7389 */ /* 0x00006400000c000b */
[----:B01----:R-:W-:Y:S05]  /*7530*/  ENDCOLLECTIVE ;  /* 0x000000000000791b */ /* 0x003fea0003800000 */
.L_x_26095:
[----:B------:R-:W-:Y:S01]  /*7540*/  MOV R12, 0x1 ;  /* 0x00000001000c7802 */ /* 0x000fe20000000f00 */
[----:B------:R-:W-:-:S04]  /*7550*/  FADD R39, R38, R14 ;  /* 0x0000000e26277221 */ /* 0x000fc80000000000 */
[----:B------:R-:W-:-:S07]  /*7560*/  IMAD.MOV.U32 R13, RZ, RZ, R39 ;  /* 0x000000ffff0d7224 */ /* 0x000fce00078e0027 */
[----:B------:R-:W-:Y:S05]  /*7570*/  WARPSYNC.COLLECTIVE R15, `(.L_x_26096) ;  /* 0x000000000f087348 */ /* 0x000fea0003c00000 */
[----:B------:R0:W1:Y:S02]  /*7580*/  SHFL.BFLY P6, R14, R13, R12, R11 ;  /* 0x0c00000c0d0e7389 */ /* 0x00006400000c000b */
[----:B01----:R-:W-:Y:S05]  /*7590*/  ENDCOLLECTIVE ;  /* 0x000000000000791b */ /* 0x003fea0003800000 */
.L_x_26096:
[----:B------:R-:W-:Y:S05]  /*75a0*/  BRA `(.L_x_26097) ;  /* 0xffffffc400707947 */ /* 0x000fea000383ffff */
        .weak           $__internal_417_$__cuda_sm3x_div_rn_noftz_f32_slowpath
        .type           $__internal_417_$__cuda_sm3x_div_rn_noftz_f32_slowpath,@function
        .size           $__internal_417_$__cuda_sm3x_div_rn_noftz_f32_slowpath,(.L_x_37794 - $__internal_417_$__cuda_sm3x_div_rn_noftz_f32_slowpath)
$__internal_417_$__cuda_sm3x_div_rn_noftz_f32_slowpath:
        /* <DEDUP_REMOVED lines=35> */
.L_x_26099:
        /* <DEDUP_REMOVED lines=51> */
.L_x_26106:
[----:B------:R-:W-:-:S04]  /*7b10*/  LOP3.LUT R12, R12, 0x80000000, RZ, 0xc0, !PT ;  /* 0x800000000c0c7812 */ /* 0x000fc800078ec0ff */
[----:B------:R-:W-:Y:S01]  /*7b20*/  LOP3.LUT R12, R12, 0x7f800000, RZ, 0xfc, !PT ;  /* 0x7f8000000c0c7812 */ /* 0x000fe200078efcff */
[----:B------:R-:W-:Y:S06]  /*7b30*/  BRA `(.L_x_26107) ;  /* 0x0000000000047947 */ /* 0x000fec0003800000 */
.L_x_26105:
[----:B------:R-:W-:-:S07]  /*7b40*/  LEA R12, R49, R12, 0x17 ;  /* 0x0000000c310c7211 */ /* 0x000fce00078eb8ff */
.L_x_26107:
[----:B------:R-:W-:Y:S05]  /*7b50*/  BSYNC.RECONVERGENT B1 ;  /* 0x0000000000017941 */ /* 0x000fea0003800200 */
.L_x_26104:
[----:B------:R-:W-:Y:S05]  /*7b60*/  BRA `(.L_x_26108) ;  /* 0x0000000000207947 */ /* 0x000fea0003800000 */
.L_x_26103:
[----:B------:R-:W-:-:S04]  /*7b70*/  LOP3.LUT R12, R12, 0x80000000, R33, 0x48, !PT ;  /* 0x800000000c0c7812 */ /* 0x000fc800078e4821 */
[----:B------:R-:W-:Y:S01]  /*7b80*/  LOP3.LUT R12, R12, 0x7f800000, RZ, 0xfc, !PT ;  /* 0x7f8000000c0c7812 */ /* 0x000fe200078efcff */
[----:B------:R-:W-:Y:S06]  /*7b90*/  BRA `(.L_x_26108) ;  /* 0x0000000000147947 */ /* 0x000fec0003800000 */
.L_x_26102:
[----:B------:R-:W-:Y:S01]  /*7ba0*/  LOP3.LUT R12, R12, 0x80000000, R33, 0x48, !PT ;  /* 0x800000000c0c7812 */ /* 0x000fe200078e4821 */
[----:B------:R-:W-:Y:S06]  /*7bb0*/  BRA `(.L_x_26108) ;  /* 0x00000000000c7947 */ /* 0x000fec0003800000 */
.L_x_26101:
[----:B------:R-:W0:Y:S01]  /*7bc0*/  MUFU.RSQ R12, -QNAN ;  /* 0xffc00000000c7908 */ /* 0x000e220000001400 */
[----:B------:R-:W-:Y:S05]  /*7bd0*/  BRA `(.L_x_26108) ;  /* 0x0000000000047947 */ /* 0x000fea0003800000 */
.L_x_26100:
[----:B------:R-:W-:-:S07]  /*7be0*/  FADD.FTZ R12, R33, R12 ;  /* 0x0000000c210c7221 */ /* 0x000fce0000010000 */
.L_x_26108:
[----:B------:R-:W-:Y:S05]  /*7bf0*/  BSYNC.RECONVERGENT B0 ;  /* 0x0000000000007941 */ /* 0x000fea0003800200 */
.L_x_26098:
[----:B------:R-:W-:Y:S01]  /*7c00*/  HFMA2 R13, -RZ, RZ, 0, 0 ;  /* 0x00000000ff0d7431 */ /* 0x000fe200000001ff */
[----:B0-----:R-:W-:Y:S02]  /*7c10*/  MOV R11, R12 ;  /* 0x0000000c000b7202 */ /* 0x001fe40000000f00 */
[----:B------:R-:W-:-:S04]  /*7c20*/  MOV R12, R42 ;  /* 0x0000002a000c7202 */ /* 0x000fc80000000f00 */
[----:B------:R-:W-:Y:S05]  /*7c30*/  RET.REL.NODEC R12 `(_Z15SoftmaxWarpImplI22BroadcastScaleMaskLoadIffbLm2EiE11DirectStoreIffEfLi2ELi28ELi32ELi1ELb0EL9Algorithm0EEvT_T0_ll) ;  /* 0xffffff800cf07950 */ /* 0x000fea0003c3ffff */
.L_x_26109:
        /* <DEDUP_REMOVED lines=12> */
.L_x_37794:


//--------------------- .text._Z15SoftmaxWarpImplI22BroadcastScaleMaskLoadIffbLm2EiE11DirectStoreIffEfLi2ELi26ELi32ELi1ELb1EL9Algorithm0EEvT_T0_ll --------------------------
	.section	.text._Z15SoftmaxWarpImplI22BroadcastScaleMaskLoadIffbLm2EiE11DirectStoreIffEfLi2ELi26ELi32ELi1ELb1EL9Algorithm0EEvT_T0_ll,"ax",@progbits
	.align	128
        .global         _Z15SoftmaxWarpImplI22BroadcastScaleMaskLoadIffbLm2EiE11DirectStoreIffEfLi2ELi26ELi32ELi1ELb1EL9Algorithm0EEvT_T0_ll
        .type           _Z15SoftmaxWarpImplI22BroadcastScaleMaskLoadIffbLm2EiE11DirectStoreIffEfLi2ELi26ELi32ELi1ELb1EL9Algorithm0EEvT_T0_ll,@function
        .size           _Z15SoftmaxWarpImplI22BroadcastScaleMaskLoadIffbLm2EiE11DirectStoreIffEfLi2ELi26ELi32ELi1ELb1EL9Algorithm0EEvT_T0_ll,(.L_x_37795 - _Z15SoftmaxWarpImplI22BroadcastScaleMaskLoadIffbLm2EiE11DirectStoreIffEfLi2ELi26ELi32ELi1ELb1EL9Algorithm0EEvT_T0_ll)
        .other          _Z15SoftmaxWarpImplI22BroadcastScaleMaskLoadIffbLm2EiE11DirectStoreIffEfLi2ELi26ELi32ELi1ELb1EL9Algorithm0EEvT_T0_ll,@"STO_CUDA_ENTRY STV_DEFAULT"
_Z15SoftmaxWarpImplI22BroadcastScaleMaskLoadIffbLm2EiE11DirectStoreIffEfLi2ELi26ELi32ELi1ELb1EL9Algorithm0EEvT_T0_ll:
.text._Z15SoftmaxWarpImplI22BroadcastScaleMaskLoadIffbLm2EiE11DirectStoreIffEfLi2ELi26ELi32ELi1ELb1EL9Algorithm0EEvT_T0_ll:
        /* <DEDUP_REMOVED lines=27> */
.L_x_26110:
        /* <DEDUP_REMOVED lines=25> */
[----:B-1----:R-:W-:-:S07]  /*0340*/  IADD3 R39, PT, PT, R63, 0x300, RZ ;  /* 0x000003003f277810 */ /* 0x002fce0007ffe0ff */
.L_x_26216:
[----:B0-234-:R-:W0:Y:S01]  /*0350*/  LDC.64 R2, c[0x0][0x3f0] ;  /* 0x0000fc00ff027b82 */ /* 0x01de220000000a00 */
[----:B------:R-:W-:Y:S01]  /*0360*/  BSSY.RECONVERGENT B0, `(.L_x_26111) ;  /* 0x000004b000007945 */ /* 0x000fe20003800200 */
[----:B------:R-:W-:Y:S01]  /*0370*/  MOV R5, 0xff800000 ;  /* 0xff80000000057802 */ /* 0x000fe20000000f00 */
[----:B------:R-:W-:Y:S01]  /*0380*/  IMAD.MOV.U32 R9, RZ, RZ, -0x800000 ;  /* 0xff800000ff097424 */ /* 0x000fe200078e00ff */
[----:B-1----:R-:W-:Y:S02]  /*0390*/  MOV R13, 0xff800000 ;  /* 0xff800000000d7802 */ /* 0x002fe40000000f00 */
        /* <DEDUP_REMOVED lines=34> */
[----:B------:R-:W-:-:S03]  /*05c0*/  ISETP.NE.AND P6, PT, R6, RZ, PT ;  /* 0x000000ff0600720c */ /* 0x000fc60003fc5270 */
[----:B------:R-:W-:-:S05]  /*05d0*/  IMAD.MOV.U32 R0, RZ, RZ, R5 ;  /* 0x000000ffff007224 */ /* 0x000fca00078e0005 */
[----:B------:R-:W-:Y:S02]  /*05e0*/  @!P1 IADD3 R0, PT, PT, -R0, RZ, RZ ;  /* 0x000000ff00009210 */ /* 0x000fe40007ffe1ff */
[----:B-1----:R-:W-:-:S03]  /*05f0*/  ISETP.NE.U32.AND P1, PT, R12, 0x1, PT ;  /* 0x000000010c00780c */ /* 0x002fc60003f25070 */
        /* <DEDUP_REMOVED lines=33> */
.L_x_26112:
[----:B------:R-:W-:Y:S05]  /*0810*/  BSYNC.RECONVERGENT B0 ;  /* 0x0000000000007941 */ /* 0x000fea0003800200 */
.L_x_26111:
        /* <DEDUP_REMOVED lines=67> */
.L_x_26114:
[----:B------:R-:W-:Y:S05]  /*0c50*/  BSYNC.RECONVERGENT B0 ;  /* 0x0000000000007941 */ /* 0x000fea0003800200 */
.L_x_26113:
        /* <DEDUP_REMOVED lines=70> */
.L_x_26116:
[----:B------:R-:W-:Y:S05]  /*10c0*/  BSYNC.RECONVERGENT B0 ;  /* 0x0000000000007941 */ /* 0x000fea0003800200 */
.L_x_26115:
        /* <DEDUP_REMOVED lines=68> */
.L_x_26118:
[----:B------:R-:W-:Y:S05]  /*1510*/  BSYNC.RECONVERGENT B0 ;  /* 0x0000000000007941 */ /* 0x000fea0003800200 */
.L_x_26117:
        /* <DEDUP_REMOVED lines=16> */
[----:B0-----:R-:W-:Y:S02]  /*1620*/  HFMA2 R10, -RZ, RZ, 0, 0 ;  /* 0x00000000ff0a7431 */ /* 0x001fe400000001ff */
        /* <DEDUP_REMOVED lines=19> */
[----:B------:R-:W-:Y:S02]  /*1760*/  ISETP.NE.AND.EX P6, PT, R11, RZ, PT, P6 ;  /* 0x000000ff0b00720c */ /* 0x000fe40003fc5360 */
[----:B------:R-:W0:Y:S01]  /*1770*/  LDC.64 R10, c[0x0][0x388] ;  /* 0x0000e200ff0a7b82 */ /* 0x000e220000000a00 */
        /* <DEDUP_REMOVED lines=31> */
.L_x_26120:
[----:B------:R-:W-:Y:S05]  /*1970*/  BSYNC.RECONVERGENT B0 ;  /* 0x0000000000007941 */ /* 0x000fea0003800200 */
.L_x_26119:
        /* <DEDUP_REMOVED lines=67> */
.L_x_26122:
[----:B------:R-:W-:Y:S05]  /*1db0*/  BSYNC.RECONVERGENT B0 ;  /* 0x0000000000007941 */ /* 0x000fea0003800200 */
.L_x_26121:
        /* <DEDUP_REMOVED lines=69> */
.L_x_26124:
[----:B------:R-:W-:Y:S05]  /*2210*/  BSYNC.RECONVERGENT B0 ;  /* 0x0000000000007941 */ /* 0x000fea0003800200 */
.L_x_26123:
        /* <DEDUP_REMOVED lines=67> */
.L_x_26126:
[----:B------:R-:W-:Y:S05]  /*2650*/  BSYNC.RECONVERGENT B0 ;  /* 0x0000000000007941 */ /* 0x000fea0003800200 */
.L_x_26125:
        /* <DEDUP_REMOVED lines=17> */
[----:B------:R-:W1:Y:S08]  /*2770*/  LDC.64 R68, c[0x0][0x390] ;  /* 0x0000e400ff447b82 */ /* 0x000e700000000a00 */
        /* <DEDUP_REMOVED lines=21> */
[----:B------:R-:W-:Y:S02]  /*28d0*/  @P3 IADD3 R0, PT, PT, R0, 0x1, RZ ;  /* 0x0000000100003810 */ /* 0x000fe40007ffe0ff */
[----:B------:R-:W-:-:S04]  /*28e0*/  ISETP.NE.AND P3, PT, R10, RZ, PT ;  /* 0x000000ff0a00720c */ /* 0x000fc80003f65270 */
[----:B------:R-:W-:Y:S01]  /*28f0*/  @!P6 IMAD.MOV R0, RZ, RZ, -R0 ;  /* 0x000000ffff00e224 */ /* 0x000fe200078e0a00 */
[----:B--2---:R-:W-:-:S04]  /*2900*/  ISETP.NE.U32.AND P6, PT, R22, 0x1, PT ;  /* 0x000000011600780c */ /* 0x004fc80003fc5070 */
[----:B------:R-:W-:-:S04]  /*2910*/  ISETP.NE.AND.EX P6, PT, R23, RZ, PT, P6 ;  /* 0x000000ff1700720c */ /* 0x000fc80003fc5360 */
        /* <DEDUP_REMOVED lines=31> */
.L_x_26128:
[----:B------:R-:W-:Y:S05]  /*2b10*/  BSYNC.RECONVERGENT B0 ;  /* 0x0000000000007941 */ /* 0x000fea0003800200 */
.L_x_26127:
        /* <DEDUP_REMOVED lines=28> */
[----:B------:R-:W-:Y:S02]  /*2ce0*/  LOP3.LUT R2, R15, R12, RZ, 0x3c, !PT ;  /* 0x0000000c0f027212 */ /* 0x000fe400078e3cff */
[----:B------:R-:W-:Y:S02]  /*2cf0*/  ISETP.NE.AND P6, PT, R12, RZ, PT ;  /* 0x000000ff0c00720c */ /* 0x000fe40003fc5270 */
[----:B------:R-:W-:-:S03]  /*2d00*/  ISETP.GE.AND P1, PT, R2, RZ, PT ;  /* 0x000000ff0200720c */ /* 0x000fc60003f26270 */
[----:B------:R-:W2:Y:S03]  /*2d10*/  LDC.64 R2, c[0x0][0x388] ;  /* 0x0000e200ff027b82 */ /* 0x000ea60000000a00 */
[----:B------:R-:W-:Y:S01]  /*2d20*/  @P3 VIADD R0, R0, 0x1 ;  /* 0x0000000100003836 */ /* 0x000fe20000000000 */
[----:B-1----:R-:W-:-:S04]  /*2d30*/  ISETP.NE.U32.AND P3, PT, R22, 0x1, PT ;  /* 0x000000011600780c */ /* 0x002fc80003f65070 */
[----:B------:R-:W-:Y:S02]  /*2d40*/  ISETP.NE.AND.EX P3, PT, R23, RZ, PT, P3 ;  /* 0x000000ff1700720c */ /* 0x000fe40003f65330 */
[----:B------:R-:W-:Y:S02]  /*2d50*/  @!P1 IADD3 R0, PT, PT, -R0, RZ, RZ ;  /* 0x000000ff00009210 */ /* 0x000fe40007ffe1ff */
[----:B------:R-:W-:Y:S02]  /*2d60*/  @!P6 LOP3.LUT R0, RZ, R12, RZ, 0x33, !PT ;  /* 0x0000000cff00e212 */ /* 0x000fe400078e33ff */
[----:B0-----:R-:W-:Y:S02]  /*2d70*/  ISETP.NE.U32.AND P1, PT, R10, 0x1, PT ;  /* 0x000000010a00780c */ /* 0x001fe40003f25070 */
[----:B------:R-:W-:Y:S02]  /*2d80*/  IADD3 R10, PT, PT, -R0, RZ, RZ ;  /* 0x000000ff000a7210 */ /* 0x000fe40007ffe1ff */
[----:B------:R-:W-:-:S02]  /*2d90*/  ISETP.NE.AND.EX P1, PT, R11, RZ, PT, P1 ;  /* 0x000000ff0b00720c */ /* 0x000fc40003f25310 */
[----:B------:R-:W-:Y:S01]  /*2da0*/  SEL R0, R0, RZ, P3 ;  /* 0x000000ff00007207 */ /* 0x000fe20001800000 */
[----:B------:R-:W-:-:S04]  /*2db0*/  IMAD R10, R12, R10, R15 ;  /* 0x0000000a0c0a7224 */ /* 0x000fc800078e020f */
[----:B------:R-:W-:Y:S01]  /*2dc0*/  IMAD R11, R0, UR36, RZ ;  /* 0x00000024000b7c24 */ /* 0x000fe2000f8e02ff */
        /* <DEDUP_REMOVED lines=24> */
.L_x_26130:
[----:B------:R-:W-:Y:S05]  /*2f50*/  BSYNC.RECONVERGENT B0 ;  /* 0x0000000000007941 */ /* 0x000fea0003800200 */
.L_x_26129:
        /* <DEDUP_REMOVED lines=16> */
[----:B------:R-:W-:Y:S01]  /*3060*/  IMAD.HI.U32 R15, R3, R15, R2 ;  /* 0x0000000f030f7227 */ /* 0x000fe200078e0002 */
[----:B------:R-:W-:-:S05]  /*3070*/  IABS R2, R12 ;  /* 0x0000000c00027213 */ /* 0x000fca0000000000 */
[----:B------:R-:W-:Y:S02]  /*3080*/  IMAD.HI.U32 R0, R15, R2, RZ ;  /* 0x000000020f007227 */ /* 0x000fe400078e00ff */
[----:B------:R-:W0:Y:S02]  /*3090*/  LDC.64 R14, c[0x0][0x390] ;  /* 0x0000e400ff0e7b82 */ /* 0x000e240000000a00 */
[----:B------:R-:W-:-:S04]  /*30a0*/  IMAD.MOV R3, RZ, RZ, -R0 ;  /* 0x000000ffff037224 */ /* 0x000fc800078e0a00 */
[----:B------:R-:W-:Y:S01]  /*30b0*/  IMAD R2, R11, R3, R2 ;  /* 0x000000030b027224 */ /* 0x000fe200078e0202 */
[----:B------:R-:W-:-:S04]  /*30c0*/  LOP3.LUT R3, R12, R23, RZ, 0x3c, !PT ;  /* 0x000000170c037212 */ /* 0x000fc800078e3cff */
[----:B------:R-:W-:Y:S02]  /*30d0*/  ISETP.GT.U32.AND P1, PT, R11, R2, PT ;  /* 0x000000020b00720c */ /* 0x000fe40003f24070 */
[----:B------:R-:W-:-:S11]  /*30e0*/  ISETP.GE.AND P3, PT, R3, RZ, PT ;  /* 0x000000ff0300720c */ /* 0x000fd60003f66270 */
        /* <DEDUP_REMOVED lines=13> */
[----:B------:R-:W-:Y:S01]  /*31c0*/  ISETP.NE.AND.EX P0, PT, R3, RZ, PT, P0 ;  /* 0x000000ff0300720c */ /* 0x000fe20003f05300 */
[----:B------:R-:W0:Y:S01]  /*31d0*/  LDC.64 R14, c[0x0][0x380] ;  /* 0x0000e000ff0e7b82 */ /* 0x000e220000000a00 */
[----:B------:R-:W-:-:S02]  /*31e0*/  SEL R0, R0, RZ, P1 ;  /* 0x000000ff00007207 */ /* 0x000fc40000800000 */
[----:B------:R-:W-:-:S03]  /*31f0*/  SEL R11, R11, RZ, P0 ;  /* 0x000000ff0b0b7207 */ /* 0x000fc60000000000 */
[----:B------:R-:W-:Y:S02]  /*3200*/  IMAD R0, R0, UR36, RZ ;  /* 0x0000002400007c24 */ /* 0x000fe4000f8e02ff */
        /* <DEDUP_REMOVED lines=23> */
.L_x_26132:
[----:B------:R-:W-:Y:S05]  /*3380*/  BSYNC.RECONVERGENT B0 ;  /* 0x0000000000007941 */ /* 0x000fea0003800200 */
.L_x_26131:
        /* <DEDUP_REMOVED lines=8> */
[----:B0-----:R-:W-:Y:S02]  /*3410*/  IABS R11, R12 ;  /* 0x0000000c000b7213 */ /* 0x001fe40000000000 */
[----:B------:R-:W-:Y:S02]  /*3420*/  ISETP.NE.AND P4, PT, R12, RZ, PT ;  /* 0x000000ff0c00720c */ /* 0x000fe40003f85270 */
        /* <DEDUP_REMOVED lines=19> */
[----:B------:R-:W1:Y:S05]  /*3560*/  LDC.64 R2, c[0x0][0x398] ;  /* 0x0000e600ff027b82 */ /* 0x000e6a0000000a00 */
[----:B------:R-:W-:Y:S01]  /*3570*/  @P0 VIADD R0, R0, 0x1 ;  /* 0x0000000100000836 */ /* 0x000fe20000000000 */
[----:B0-----:R-:W-:-:S04]  /*3580*/  ISETP.NE.U32.AND P0, PT, R14, 0x1, PT ;  /* 0x000000010e00780c */ /* 0x001fc80003f05070 */
[----:B------:R-:W-:Y:S02]  /*3590*/  ISETP.NE.AND.EX P1, PT, R15, RZ, PT, P0 ;  /* 0x000000ff0f00720c */ /* 0x000fe40003f25300 */
[----:B------:R-:W-:Y:S02]  /*35a0*/  @!P3 IADD3 R0, PT, PT, -R0, RZ, RZ ;  /* 0x000000ff0000b210 */ /* 0x000fe40007ffe1ff */
[----:B------:R-:W-:-:S04]  /*35b0*/  @!P4 LOP3.LUT R0, RZ, R12, RZ, 0x33, !PT ;  /* 0x0000000cff00c212 */ /* 0x000fc800078e33ff */
[C---:B------:R-:W-:Y:S02]  /*35c0*/  IADD3 R8, PT, PT, -R0.reuse, RZ, RZ ;  /* 0x000000ff00087210 */ /* 0x040fe40007ffe1ff */
[----:B------:R-:W-:-:S03]  /*35d0*/  SEL R0, R0, RZ, P1 ;  /* 0x000000ff00007207 */ /* 0x000fc60000800000 */
[----:B------:R-:W-:Y:S01]  /*35e0*/  IMAD R8, R12, R8, R29 ;  /* 0x000000080c087224 */ /* 0x000fe200078e021d */
[----:B-1----:R-:W-:Y:S01]  /*35f0*/  ISETP.NE.U32.AND P0, PT, R2, 0x1, PT ;  /* 0x000000010200780c */ /* 0x002fe20003f05070 */
[----:B------:R-:W-:-:S03]  /*3600*/  IMAD R11, R0, UR36, RZ ;  /* 0x00000024000b7c24 */ /* 0x000fc6000f8e02ff */
        /* <DEDUP_REMOVED lines=26> */
.L_x_26134:
[----:B------:R-:W-:Y:S05]  /*37b0*/  BSYNC.RECONVERGENT B0 ;  /* 0x0000000000007941 */ /* 0x000fea0003800200 */
.L_x_26133:
        /* <DEDUP_REMOVED lines=25> */
[----:B------:R-:W0:Y:S03]  /*3950*/  LDC.64 R10, c[0x0][0x390] ;  /* 0x0000e400ff0a7b82 */ /* 0x000e260000000a00 */
[----:B------:R-:W-:-:S05]  /*3960*/  ISETP.GE.AND P3, PT, R2, RZ, PT ;  /* 0x000000ff0200720c */ /* 0x000fca0003f66270 */
[----:B------:R-:W1:Y:S02]  /*3970*/  LDC.64 R2, c[0x0][0x398] ;  /* 0x0000e600ff027b82 */ /* 0x000e640000000a00 */
[----:B------:R-:W-:-:S06]  /*3980*/  @P0 IADD3 R0, PT, PT, R0, 0x1, RZ ;  /* 0x0000000100000810 */ /* 0x000fcc0007ffe0ff */
[----:B------:R-:W-:Y:S01]  /*3990*/  @!P3 IMAD.MOV R0, RZ, RZ, -R0 ;  /* 0x000000ffff00b224 */ /* 0x000fe200078e0a00 */
        /* <DEDUP_REMOVED lines=34> */
.L_x_26136:
[----:B------:R-:W-:Y:S05]  /*3bc0*/  BSYNC.RECONVERGENT B0 ;  /* 0x0000000000007941 */ /* 0x000fea0003800200 */
.L_x_26135:
        /* <DEDUP_REMOVED lines=23> */
[-C--:B------:R-:W-:Y:S01]  /*3d40*/  FFMA.RM R2, R2, R13.reuse, 12582913 ;  /* 0x4b40000102027423 */ /* 0x080fe2000000400d */
[----:B------:R-:W-:Y:S01]  /*3d50*/  FADD R12, -R60, R7 ;  /* 0x000000073c0c7221 */ /* 0x000fe20000000100 */
[----:B------:R-:W-:Y:S01]  /*3d60*/  FFMA.RM R7, R8, R13, 12582913 ;  /* 0x4b40000108077423 */ /* 0x000fe2000000400d */
[----:B------:R-:W-:Y:S01]  /*3d70*/  FADD R3, R0, -12583039 ;  /* 0xcb40007f00037421 */ /* 0x000fe20000000000 */
[----:B------:R-:W-:Y:S01]  /*3d80*/  FADD R5, R2, -12583039 ;  /* 0xcb40007f02057421 */ /* 0x000fe20000000000 */
[----:B------:R-:W-:Y:S01]  /*3d90*/  FFMA.SAT R8, R68, R11, 0.5 ;  /* 0x3f00000044087423 */ /* 0x000fe2000000200b */
[----:B------:R-:W-:Y:S01]  /*3da0*/  SHF.L.U32 R0, R0, 0x17, RZ ;  /* 0x0000001700007819 */ /* 0x000fe200000006ff */
        /* <DEDUP_REMOVED lines=27> */
[----:B0-----:R-:W-:Y:S01]  /*3f60*/  FMUL R8, R0, R3 ;  /* 0x0000000300087220 */ /* 0x001fe20000400000 */
[----:B------:R-:W-:Y:S01]  /*3f70*/  SHF.L.U32 R0, R2, 0x17, RZ ;  /* 0x0000001702007819 */ /* 0x000fe200000006ff */
[-C--:B------:R-:W-:Y:S01]  /*3f80*/  FFMA.SAT R2, R4, R11.reuse, 0.5 ;  /* 0x3f00000004027423 */ /* 0x080fe2000000200b */
[----:B------:R-:W-:Y:S01]  /*3f90*/  FADD R15, R10, -12583039 ;  /* 0xcb40007f0a0f7421 */ /* 0x000fe20000000000 */
[----:B------:R-:W-:Y:S01]  /*3fa0*/  FADD R9, R7, -12583039 ;  /* 0xcb40007f07097421 */ /* 0x000fe20000000000 */
[----:B------:R-:W-:-:S02]  /*3fb0*/  FFMA.SAT R18, R6, R11, 0.5 ;  /* 0x3f00000006127423 */ /* 0x000fc4000000200b */
[----:B------:R-:W-:Y:S01]  /*3fc0*/  FFMA R15, R68, 1.4426950216293334961, -R15 ;  /* 0x3fb8aa3b440f7823 */ /* 0x000fe2000000080f */
[----:B-1----:R-:W-:Y:S01]  /*3fd0*/  FMUL R0, R0, R5 ;  /* 0x0000000500007220 */ /* 0x002fe20000400000 */
[-C--:B------:R-:W-:Y:S01]  /*3fe0*/  FFMA.RM R5, R2, R13.reuse, 12582913 ;  /* 0x4b40000102057423 */ /* 0x080fe2000000400d */
[----:B------:R-:W-:Y:S01]  /*3ff0*/  FFMA R9, R66, 1.4426950216293334961, -R9 ;  /* 0x3fb8aa3b42097823 */ /* 0x000fe20000000809 */
[----:B------:R-:W-:Y:S01]  /*4000*/  FFMA R15, R68, 1.925963033500011079e-08, R15 ;  /* 0x32a57060440f7823 */ /* 0x000fe2000000000f */
[----:B------:R-:W-:Y:S01]  /*4010*/  FFMA.RM R18, R18, R13, 12582913 ;  /* 0x4b40000112127423 */ /* 0x000fe2000000400d */
[----:B------:R-:W-:Y:S01]  /*4020*/  FADD R3, R5, -12583039 ;  /* 0xcb40007f05037421 */ /* 0x000fe20000000000 */
[----:B------:R-:W-:Y:S01]  /*4030*/  FFMA R9, R66, 1.925963033500011079e-08, R9 ;  /* 0x32a5706042097823 */ /* 0x000fe20000000009 */
[----:B------:R-:W-:Y:S01]  /*4040*/  SHF.L.U32 R2, R7, 0x17, RZ ;  /* 0x0000001707027819 */ /* 0x000fe200000006ff */
[----:B------:R-:W-:Y:S01]  /*4050*/  FADD R7, R18, -12583039 ;  /* 0xcb40007f12077421 */ /* 0x000fe20000000000 */
[----:B------:R-:W-:-:S03]  /*4060*/  FFMA R3, R4, 1.4426950216293334961, -R3 ;  /* 0x3fb8aa3b04037823 */ /* 0x000fc60000000803 */
[----:B------:R-:W0:Y:S01]  /*4070*/  MUFU.EX2 R9, R9 ;  /* 0x0000000900097308 */ /* 0x000e220000000800 */
[----:B------:R-:W-:Y:S01]  /*4080*/  FFMA R16, R4, 1.925963033500011079e-08, R3 ;  /* 0x32a5706004107823 */ /* 0x000fe20000000003 */
[----:B------:R-:W-:Y:S01]  /*4090*/  FFMA R7, R6, 1.4426950216293334961, -R7 ;  /* 0x3fb8aa3b06077823 */ /* 0x000fe20000000807 */
[----:B------:R-:W-:Y:S02]  /*40a0*/  IMAD.SHL.U32 R3, R10, 0x800000, RZ ;  /* 0x008000000a037824 */ /* 0x000fe400078e00ff */
[----:B------:R-:W-:Y:S01]  /*40b0*/  FFMA.SAT R10, R12, R11, 0.5 ;  /* 0x3f0000000c0a7423 */ /* 0x000fe2000000200b */
[----:B------:R-:W-:Y:S02]  /*40c0*/  FFMA R6, R6, 1.925963033500011079e-08, R7 ;  /* 0x32a5706006067823 */ /* 0x000fe40000000007 */
[----:B------:R-:W1:Y:S01]  /*40d0*/  MUFU.EX2 R4, R15 ;  /* 0x0000000f00047308 */ /* 0x000e620000000800 */
[----:B------:R-:W-:-:S07]  /*40e0*/  FFMA.RM R10, R10, R13, 12582913 ;  /* 0x4b4000010a0a7423 */ /* 0x000fce000000400d */
[----:B------:R2:W3:Y:S01]  /*40f0*/  MUFU.EX2 R7, R16 ;  /* 0x0000001000077308 */ /* 0x0004e20000000800 */
[----:B0-----:R-:W-:-:S07]  /*4100*/  FMUL R2, R2, R9 ;  /* 0x0000000902027220 */ /* 0x001fce0000400000 */
[----:B------:R-:W0:Y:S01]  /*4110*/  MUFU.EX2 R6, R6 ;  /* 0x0000000600067308 */ /* 0x000e220000000800 */
[----:B-1----:R-:W-:Y:S01]  /*4120*/  FMUL R3, R3, R4 ;  /* 0x0000000403037220 */ /* 0x002fe20000400000 */
[-C--:B------:R-:W-:Y:S01]  /*4130*/  FFMA.SAT R4, R30, R11.reuse, 0.5 ;  /* 0x3f0000001e047423 */ /* 0x080fe2000000200b */
[----:B--2---:R-:W-:-:S03]  /*4140*/  FFMA.SAT R16, R14, R11, 0.5 ;  /* 0x3f0000000e107423 */ /* 0x004fc6000000200b */
[-C--:B------:R-:W-:Y:S01]  /*4150*/  FFMA.RM R9, R4, R13.reuse, 12582913 ;  /* 0x4b40000104097423 */ /* 0x080fe2000000400d */
[----:B------:R-:W-:Y:S01]  /*4160*/  SHF.L.U32 R4, R5, 0x17, RZ ;  /* 0x0000001705047819 */ /* 0x000fe200000006ff */
[----:B------:R-:W-:Y:S01]  /*4170*/  FFMA.RM R16, R16, R13, 12582913 ;  /* 0x4b40000110107423 */ /* 0x000fe2000000400d */
[----:B------:R-:W-:Y:S01]  /*4180*/  SHF.L.U32 R5, R18, 0x17, RZ ;  /* 0x0000001712057819 */ /* 0x000fe200000006ff */
[----:B------:R-:W-:Y:S01]  /*4190*/  FADD R15, R9, -12583039 ;  /* 0xcb40007f090f7421 */ /* 0x000fe20000000000 */
[----:B------:R-:W-:Y:S01]  /*41a0*/  FFMA.SAT R18, R28, R11, 0.5 ;  /* 0x3f0000001c127423 */ /* 0x000fe2000000200b */
[----:B---3--:R-:W-:Y:S01]  /*41b0*/  FMUL R4, R4, R7 ;  /* 0x0000000704047220 */ /* 0x008fe20000400000 */
[----:B------:R-:W-:Y:S01]  /*41c0*/  FADD R7, R10, -12583039 ;  /* 0xcb40007f0a077421 */ /* 0x000fe20000000000 */
[----:B------:R-:W-:Y:S01]  /*41d0*/  FFMA R15, R30, 1.4426950216293334961, -R15 ;  /* 0x3fb8aa3b1e0f7823 */ /* 0x000fe2000000080f */
[----:B------:R-:W-:Y:S02]  /*41e0*/  FFMA.RM R18, R18, R13, 12582913 ;  /* 0x4b40000112127423 */ /* 0x000fe4000000400d */
[----:B------:R-:W-:Y:S01]  /*41f0*/  FFMA R7, R12, 1.4426950216293334961, -R7 ;  /* 0x3fb8aa3b0c077823 */ /* 0x000fe20000000807 */
[----:B------:R-:W-:Y:S01]  /*4200*/  FFMA R15, R30, 1.925963033500011079e-08, R15 ;  /* 0x32a570601e0f7823 */ /* 0x000fe2000000000f */
[----:B0-----:R-:W-:Y:S01]  /*4210*/  FMUL R5, R5, R6 ;  /* 0x0000000605057220 */ /* 0x001fe20000400000 */
[----:B------:R-:W-:Y:S01]  /*4220*/  SHF.L.U32 R6, R9, 0x17, RZ ;  /* 0x0000001709067819 */ /* 0x000fe200000006ff */
        /* <DEDUP_REMOVED lines=8> */
[----:B------:R-:W1:Y:S01]  /*42b0*/  MUFU.EX2 R12, R12 ;  /* 0x0000000c000c7308 */ /* 0x000e620000000800 */
[----:B------:R-:W-:Y:S02]  /*42c0*/  IMAD.SHL.U32 R7, R10, 0x800000, RZ ;  /* 0x008000000a077824 */ /* 0x000fe400078e00ff */
[----:B------:R-:W-:-:S05]  /*42d0*/  FFMA.SAT R10, R34, R11, 0.5 ;  /* 0x3f000000220a7423 */ /* 0x000fca000000200b */
[----:B------:R-:W-:Y:S01]  /*42e0*/  MUFU.EX2 R14, R14 ;  /* 0x0000000e000e7308 */ /* 0x000fe20000000800 */
[----:B0-----:R-:W-:-:S07]  /*42f0*/  FMUL R6, R6, R15 ;  /* 0x0000000f06067220 */ /* 0x001fce0000400000 */
[----:B------:R-:W0:Y:S01]  /*4300*/  MUFU.EX2 R15, R28 ;  /* 0x0000001c000f7308 */ /* 0x000e220000000800 */
[----:B-1----:R-:W-:Y:S01]  /*4310*/  FMUL R7, R7, R12 ;  /* 0x0000000c07077220 */ /* 0x002fe20000400000 */
[----:B------:R-:W-:Y:S01]  /*4320*/  FFMA.RM R12, R10, R13, 12582913 ;  /* 0x4b4000010a0c7423 */ /* 0x000fe2000000400d */
[----:B------:R-:W-:-:S03]  /*4330*/  FFMA.SAT R10, R26, R11, 0.5 ;  /* 0x3f0000001a0a7423 */ /* 0x000fc6000000200b */
[----:B------:R-:W-:Y:S01]  /*4340*/  FADD R9, R12, -12583039 ;  /* 0xcb40007f0c097421 */ /* 0x000fe20000000000 */
[----:B------:R-:W-:Y:S01]  /*4350*/  FFMA.RM R17, R10, R13, 12582913 ;  /* 0x4b4000010a117423 */ /* 0x000fe2000000400d */
[----:B------:R-:W-:Y:S02]  /*4360*/  SHF.L.U32 R10, R18, 0x17, RZ ;  /* 0x00000017120a7819 */ /* 0x000fe400000006ff */
[----:B------:R-:W-:Y:S01]  /*4370*/  FFMA R9, R34, 1.4426950216293334961, -R9 ;  /* 0x3fb8aa3b22097823 */ /* 0x000fe20000000809 */
[C---:B------:R-:W-:Y:S01]  /*4380*/  FADD R19, R17.reuse, -12583039 ;  /* 0xcb40007f11137421 */ /* 0x040fe20000000000 */
[----:B------:R-:W-:Y:S01]  /*4390*/  SHF.L.U32 R12, R12, 0x17, RZ ;  /* 0x000000170c0c7819 */ /* 0x000fe200000006ff */
[----:B------:R-:W-:Y:S02]  /*43a0*/  IMAD.SHL.U32 R17, R17, 0x800000, RZ ;  /* 0x0080000011117824 */ /* 0x000fe400078e00ff */
[----:B------:R-:W-:Y:S01]  /*43b0*/  FFMA R34, R34, 1.925963033500011079e-08, R9 ;  /* 0x32a5706022227823 */ /* 0x000fe20000000009 */
[----:B------:R-:W-:Y:S01]  /*43c0*/  SHF.L.U32 R9, R16, 0x17, RZ ;  /* 0x0000001710097819 */ /* 0x000fe200000006ff */
[----:B------:R-:W-:Y:S01]  /*43d0*/  FFMA R19, R26, 1.4426950216293334961, -R19 ;  /* 0x3fb8aa3b1a137823 */ /* 0x000fe20000000813 */
[----:B0-----:R-:W-:Y:S01]  /*43e0*/  FMUL R10, R10, R15 ;  /* 0x0000000f0a0a7220 */ /* 0x001fe20000400000 */
[-C--:B------:R-:W-:Y:S01]  /*43f0*/  FFMA.SAT R16, R24, R11.reuse, 0.5 ;  /* 0x3f00000018107423 */ /* 0x080fe2000000200b */
[----:B------:R0:W1:Y:S01]  /*4400*/  MUFU.EX2 R15, R34 ;  /* 0x00000022000f7308 */ /* 0x0000620000000800 */
[----:B------:R-:W-:Y:S01]  /*4410*/  FMUL R9, R9, R14 ;  /* 0x0000000e09097220 */ /* 0x000fe20000400000 */
[----:B------:R-:W-:Y:S01]  /*4420*/  FFMA.SAT R14, R36, R11, 0.5 ;  /* 0x3f000000240e7423 */ /* 0x000fe2000000200b */
[----:B------:R-:W-:Y:S01]  /*4430*/  FFMA R19, R26, 1.925963033500011079e-08, R19 ;  /* 0x32a570601a137823 */ /* 0x000fe20000000013 */
[----:B------:R-:W-:-:S02]  /*4440*/  FFMA.RM R23, R16, R13, 12582913 ;  /* 0x4b40000110177423 */ /* 0x000fc4000000400d */
[----:B------:R-:W-:Y:S02]  /*4450*/  FFMA.RM R18, R14, R13, 12582913 ;  /* 0x4b4000010e127423 */ /* 0x000fe4000000400d */
[----:B------:R-:W2:Y:S01]  /*4460*/  MUFU.EX2 R14, R19 ;  /* 0x00000013000e7308 */ /* 0x000ea20000000800 */
[----:B0-----:R-:W-:Y:S01]  /*4470*/  FFMA.SAT R34, R60, R11, 0.5 ;  /* 0x3f0000003c227423 */ /* 0x001fe2000000200b */
[C---:B------:R-:W-:Y:S01]  /*4480*/  FADD R21, R18.reuse, -12583039 ;  /* 0xcb40007f12157421 */ /* 0x040fe20000000000 */
[----:B------:R-:W-:Y:S02]  /*4490*/  SHF.L.U32 R18, R18, 0x17, RZ ;  /* 0x0000001712127819 */ /* 0x000fe400000006ff */
[----:B------:R-:W-:Y:S01]  /*44a0*/  FFMA.RM R34, R34, R13, 12582913 ;  /* 0x4b40000122227423 */ /* 0x000fe2000000400d */
[----:B------:R-:W-:Y:S01]  /*44b0*/  FFMA R21, R36, 1.4426950216293334961, -R21 ;  /* 0x3fb8aa3b24157823 */ /* 0x000fe20000000815 */
[----:B-1----:R-:W-:Y:S01]  /*44c0*/  FMUL R16, R12, R15 ;  /* 0x0000000f0c107220 */ /* 0x002fe20000400000 */
[----:B------:R-:W-:Y:S01]  /*44d0*/  FADD R15, R23, -12583039 ;  /* 0xcb40007f170f7421 */ /* 0x000fe20000000000 */
[----:B------:R-:W-:Y:S01]  /*44e0*/  FFMA.SAT R12, R42, R11, 0.5 ;  /* 0x3f0000002a0c7423 */ /* 0x000fe2000000200b */
[----:B------:R-:W-:-:S02]  /*44f0*/  FFMA R21, R36, 1.925963033500011079e-08, R21 ;  /* 0x32a5706024157823 */ /* 0x000fc40000000015 */
[----:B------:R-:W-:Y:S01]  /*4500*/  FFMA R15, R24, 1.4426950216293334961, -R15 ;  /* 0x3fb8aa3b180f7823 */ /* 0x000fe2000000080f */
[----:B--2---:R-:W-:-:S03]  /*4510*/  FMUL R17, R17, R14 ;  /* 0x0000000e11117220 */ /* 0x004fc60000400000 */
[----:B------:R-:W-:Y:S01]  /*4520*/  FFMA R15, R24, 1.925963033500011079e-08, R15 ;  /* 0x32a57060180f7823 */ /* 0x000fe2000000000f */
[----:B------:R-:W-:Y:S01]  /*4530*/  FFMA.RM R14, R12, R13, 12582913 ;  /* 0x4b4000010c0e7423 */ /* 0x000fe2000000400d */
[----:B------:R-:W-:Y:S01]  /*4540*/  FFMA.SAT R24, R20, R11, 0.5 ;  /* 0x3f00000014187423 */ /* 0x000fe2000000200b */
[----:B------:R-:W0:Y:S02]  /*4550*/  MUFU.EX2 R21, R21 ;  /* 0x0000001500157308 */ /* 0x000e240000000800 */
[----:B------:R-:W-:Y:S01]  /*4560*/  FADD R19, R14, -12583039 ;  /* 0xcb40007f0e137421 */ /* 0x000fe20000000000 */
[----:B------:R-:W-:Y:S01]  /*4570*/  FFMA.RM R24, R24, R13, 12582913 ;  /* 0x4b40000118187423 */ /* 0x000fe2000000400d */
[----:B------:R-:W-:Y:S02]  /*4580*/  SHF.L.U32 R14, R14, 0x17, RZ ;  /* 0x000000170e0e7819 */ /* 0x000fe400000006ff */
[----:B------:R-:W-:Y:S01]  /*4590*/  FFMA R19, R42, 1.4426950216293334961, -R19 ;  /* 0x3fb8aa3b2a137823 */ /* 0x000fe20000000813 */
[----:B------:R-:W-:Y:S01]  /*45a0*/  FADD R25, R24, -12583039 ;  /* 0xcb40007f18197421 */ /* 0x000fe20000000000 */
[----:B------:R-:W1:Y:S02]  /*45b0*/  MUFU.EX2 R12, R15 ;  /* 0x0000000f000c7308 */ /* 0x000e640000000800 */
[----:B------:R-:W-:Y:S01]  /*45c0*/  FFMA R42, R42, 1.925963033500011079e-08, R19 ;  /* 0x32a570602a2a7823 */ /* 0x000fe20000000013 */
[----:B------:R-:W-:Y:S01]  /*45d0*/  SHF.L.U32 R19, R23, 0x17, RZ ;  /* 0x0000001717137819 */ /* 0x000fe200000006ff */
[----:B------:R-:W-:-:S04]  /*45e0*/  FFMA R25, R20, 1.4426950216293334961, -R25 ;  /* 0x3fb8aa3b14197823 */ /* 0x000fc80000000819 */
[----:B------:R-:W2:Y:S01]  /*45f0*/  MUFU.EX2 R15, R42 ;  /* 0x0000002a000f7308 */ /* 0x000ea20000000800 */
[----:B------:R-:W-:Y:S01]  /*4600*/  FFMA R25, R20, 1.925963033500011079e-08, R25 ;  /* 0x32a5706014197823 */ /* 0x000fe20000000019 */
[----:B0-----:R-:W-:Y:S01]  /*4610*/  FMUL R18, R18, R21 ;  /* 0x0000001512127220 */ /* 0x001fe20000400000 */
[----:B------:R-:W-:-:S04]  /*4620*/  FFMA.SAT R20, R44, R11, 0.5 ;  /* 0x3f0000002c147423 */ /* 0x000fc8000000200b */
[----:B------:R-:W-:Y:S01]  /*4630*/  FFMA.RM R26, R20, R13, 12582913 ;  /* 0x4b400001141a7423 */ /* 0x000fe2000000400d */
[----:B-1----:R-:W-:Y:S01]  /*4640*/  FMUL R19, R19, R12 ;  /* 0x0000000c13137220 */ /* 0x002fe20000400000 */
[----:B------:R-:W-:-:S04]  /*4650*/  FFMA.SAT R12, R46, R11, 0.5 ;  /* 0x3f0000002e0c7423 */ /* 0x000fc8000000200b */
[----:B------:R-:W-:Y:S02]  /*4660*/  FFMA.RM R23, R12, R13, 12582913 ;  /* 0x4b4000010c177423 */ /* 0x000fe4000000400d */
[----:B------:R-:W0:Y:S01]  /*4670*/  MUFU.EX2 R12, R25 ;  /* 0x00000019000c7308 */ /* 0x000e220000000800 */
[----:B--2---:R-:W-:Y:S01]  /*4680*/  FMUL R20, R14, R15 ;  /* 0x0000000f0e147220 */ /* 0x004fe20000400000 */
[----:B------:R-:W-:Y:S01]  /*4690*/  FADD R21, R23, -12583039 ;  /* 0xcb40007f17157421 */ /* 0x000fe20000000000 */
[----:B------:R-:W-:Y:S01]  /*46a0*/  FADD R15, R26, -12583039 ;  /* 0xcb40007f1a0f7421 */ /* 0x000fe20000000000 */
[----:B------:R-:W-:Y:S02]  /*46b0*/  FFMA.SAT R14, R48, R11, 0.5 ;  /* 0x3f000000300e7423 */ /* 0x000fe4000000200b */
[----:B------:R-:W-:Y:S01]  /*46c0*/  FFMA R21, R46, 1.4426950216293334961, -R21 ;  /* 0x3fb8aa3b2e157823 */ /* 0x000fe20000000815 */
[----:B------:R-:W-:Y:S01]  /*46d0*/  FFMA R15, R44, 1.4426950216293334961, -R15 ;  /* 0x3fb8aa3b2c0f7823 */ /* 0x000fe2000000080f */
[----:B------:R-:W-:-:S02]  /*46e0*/  FFMA.RM R14, R14, R13, 12582913 ;  /* 0x4b4000010e0e7423 */ /* 0x000fc4000000400d */
[----:B------:R-:W-:Y:S01]  /*46f0*/  FFMA R46, R46, 1.925963033500011079e-08, R21 ;  /* 0x32a570602e2e7823 */ /* 0x000fe20000000015 */
[----:B------:R-:W-:Y:S02]  /*4700*/  IMAD.SHL.U32 R21, R24, 0x800000, RZ ;  /* 0x0080000018157824 */ /* 0x000fe400078e00ff */
[----:B------:R-:W-:Y:S01]  /*4710*/  FFMA R44, R44, 1.925963033500011079e-08, R15 ;  /* 0x32a570602c2c7823 */ /* 0x000fe2000000000f */
[-C--:B------:R-:W-:Y:S01]  /*4720*/  FFMA.SAT R24, R54, R11.reuse, 0.5 ;  /* 0x3f00000036187423 */ /* 0x080fe2000000200b */
[----:B------:R-:W1:Y:S01]  /*4730*/  MUFU.EX2 R15, R46 ;  /* 0x0000002e000f7308 */ /* 0x000e620000000800 */
[----:B0-----:R-:W-:Y:S01]  /*4740*/  FMUL R21, R21, R12 ;  /* 0x0000000c15157220 */ /* 0x001fe20000400000 */
[----:B------:R-:W-:-:S04]  /*4750*/  FFMA.SAT R12, R22, R11, 0.5 ;  /* 0x3f000000160c7423 */ /* 0x000fc8000000200b */
[----:B------:R-:W-:Y:S02]  /*4760*/  FFMA.RM R12, R12, R13, 12582913 ;  /* 0x4b4000010c0c7423 */ /* 0x000fe4000000400d */
[----:B------:R-:W0:Y:S02]  /*4770*/  MUFU.EX2 R44, R44 ;  /* 0x0000002c002c7308 */ /* 0x000e240000000800 */
[C---:B------:R-:W-:Y:S01]  /*4780*/  FADD R25, R12.reuse, -12583039 ;  /* 0xcb40007f0c197421 */ /* 0x040fe20000000000 */
[----:B------:R-:W-:-:S03]  /*4790*/  SHF.L.U32 R12, R12, 0x17, RZ ;  /* 0x000000170c0c7819 */ /* 0x000fc600000006ff */
[----:B------:R-:W-:-:S04]  /*47a0*/  FFMA R25, R22, 1.4426950216293334961, -R25 ;  /* 0x3fb8aa3b16197823 */ /* 0x000fc80000000819 */
[----:B------:R-:W-:Y:S01]  /*47b0*/  FFMA R25, R22, 1.925963033500011079e-08, R25 ;  /* 0x32a5706016197823 */ /* 0x000fe20000000019 */
[----:B------:R-:W-:Y:S02]  /*47c0*/  SHF.L.U32 R22, R23, 0x17, RZ ;  /* 0x0000001717167819 */ /* 0x000fe400000006ff */
[----:B------:R-:W-:Y:S01]  /*47d0*/  SHF.L.U32 R23, R26, 0x17, RZ ;  /* 0x000000171a177819 */ /* 0x000fe200000006ff */
[----:B------:R-:W-:Y:S01]  /*47e0*/  FFMA.RM R26, R24, R13, 12582913 ;  /* 0x4b400001181a7423 */ /* 0x000fe2000000400d */
[----:B------:R-:W-:Y:S01]  /*47f0*/  FFMA.SAT R24, R50, R11, 0.5 ;  /* 0x3f00000032187423 */ /* 0x000fe2000000200b */
[----:B-1----:R-:W-:Y:S01]  /*4800*/  FMUL R22, R22, R15 ;  /* 0x0000000f16167220 */ /* 0x002fe20000400000 */
[----:B------:R-:W-:Y:S01]  /*4810*/  FADD R15, R14, -12583039 ;  /* 0xcb40007f0e0f7421 */ /* 0x000fe20000000000 */
[----:B------:R-:W1:Y:S01]  /*4820*/  MUFU.EX2 R25, R25 ;  /* 0x0000001900197308 */ /* 0x000e620000000800 */
[----:B------:R-:W-:Y:S01]  /*4830*/  FFMA.RM R28, R24, R13, 12582913 ;  /* 0x4b400001181c7423 */ /* 0x000fe2000000400d */
[----:B------:R-:W-:-:S02]  /*4840*/  IMAD.SHL.U32 R14, R14, 0x800000, RZ ;  /* 0x008000000e0e7824 */ /* 0x000fc400078e00ff */
[----:B------:R-:W-:Y:S01]  /*4850*/  FFMA R15, R48, 1.4426950216293334961, -R15 ;  /* 0x3fb8aa3b300f7823 */ /* 0x000fe2000000080f */
[----:B------:R-:W-:Y:S01]  /*4860*/  FADD R27, R26, -12583039 ;  /* 0xcb40007f1a1b7421 */ /* 0x000fe20000000000 */
[----:B------:R-:W-:Y:S01]  /*4870*/  FADD R29, R28, -12583039 ;  /* 0xcb40007f1c1d7421 */ /* 0x000fe20000000000 */
[----:B0-----:R-:W-:Y:S01]  /*4880*/  FMUL R23, R23, R44 ;  /* 0x0000002c17177220 */ /* 0x001fe20000400000 */
[----:B------:R-:W-:Y:S01]  /*4890*/  FFMA R15, R48, 1.925963033500011079e-08, R15 ;  /* 0x32a57060300f7823 */ /* 0x000fe2000000000f */
[----:B------:R-:W-:Y:S01]  /*48a0*/  FFMA R27, R54, 1.4426950216293334961, -R27 ;  /* 0x3fb8aa3b361b7823 */ /* 0x000fe2000000081b */
[----:B------:R-:W-:Y:S01]  /*48b0*/  FFMA R29, R50, 1.4426950216293334961, -R29 ;  /* 0x3fb8aa3b321d7823 */ /* 0x000fe2000000081d */
[----:B------:R-:W-:Y:S02]  /*48c0*/  SHF.L.U32 R26, R26, 0x17, RZ ;  /* 0x000000171a1a7819 */ /* 0x000fe400000006ff */
[----:B------:R-:W-:Y:S01]  /*48d0*/  FFMA R27, R54, 1.925963033500011079e-08, R27 ;  /* 0x32a57060361b7823 */ /* 0x000fe2000000001b */
[----:B------:R-:W0:Y:S01]  /*48e0*/  MUFU.EX2 R15, R15 ;  /* 0x0000000f000f7308 */ /* 0x000e220000000800 */
[----:B------:R-:W-:Y:S01]  /*48f0*/  FFMA R50, R50, 1.925963033500011079e-08, R29 ;  /* 0x32a5706032327823 */ /* 0x000fe2000000001d */
[----:B------:R-:W-:Y:S01]  /*4900*/  SHF.L.U32 R28, R28, 0x17, RZ ;  /* 0x000000171c1c7819 */ /* 0x000fe200000006ff */
[----:B-1----:R-:W-:Y:S01]  /*4910*/  FMUL R24, R12, R25 ;  /* 0x000000190c187220 */ /* 0x002fe20000400000 */
[----:B------:R-:W-:-:S04]  /*4920*/  FFMA.SAT R12, R56, R11, 0.5 ;  /* 0x3f000000380c7423 */ /* 0x000fc8000000200b */
[----:B------:R-:W1:Y:S01]  /*4930*/  MUFU.EX2 R27, R27 ;  /* 0x0000001b001b7308 */ /* 0x000e620000000800 */
[----:B0-----:R-:W-:Y:S01]  /*4940*/  FMUL R25, R14, R15 ;  /* 0x0000000f0e197220 */ /* 0x001fe20000400000 */
[----:B------:R-:W-:Y:S01]  /*4950*/  FFMA.RM R14, R12, R13, 12582913 ;  /* 0x4b4000010c0e7423 */ /* 0x000fe2000000400d */
[----:B------:R-:W-:-:S03]  /*4960*/  FFMA.SAT R12, R52, R11, 0.5 ;  /* 0x3f000000340c7423 */ /* 0x000fc6000000200b */
[----:B------:R-:W-:Y:S01]  /*4970*/  FADD R15, R14, -12583039 ;  /* 0xcb40007f0e0f7421 */ /* 0x000fe20000000000 */
[----:B------:R-:W-:Y:S01]  /*4980*/  FFMA.RM R30, R12, R13, 12582913 ;  /* 0x4b4000010c1e7423 */ /* 0x000fe2000000400d */
[----:B------:R-:W-:Y:S01]  /*4990*/  FFMA.SAT R12, R58, R11, 0.5 ;  /* 0x3f0000003a0c7423 */ /* 0x000fe2000000200b */
[----:B-1----:R-:W-:Y:S01]  /*49a0*/  FMUL R26, R26, R27 ;  /* 0x0000001b1a1a7220 */ /* 0x002fe20000400000 */
[----:B------:R-:W-:Y:S01]  /*49b0*/  FFMA R15, R56, 1.4426950216293334961, -R15 ;  /* 0x3fb8aa3b380f7823 */ /* 0x000fe2000000080f */
[----:B------:R-:W-:Y:S01]  /*49c0*/  FADD R29, R30, -12583039 ;  /* 0xcb40007f1e1d7421 */ /* 0x000fe20000000000 */
[----:B------:R-:W-:Y:S01]  /*49d0*/  FFMA.RM R31, R12, R13, 12582913 ;  /* 0x4b4000010c1f7423 */ /* 0x000fe2000000400d */
[----:B------:R-:W-:Y:S01]  /*49e0*/  SHF.L.U32 R14, R14, 0x17, RZ ;  /* 0x000000170e0e7819 */ /* 0x000fe200000006ff */
[----:B------:R-:W-:Y:S01]  /*49f0*/  FFMA R15, R56, 1.925963033500011079e-08, R15 ;  /* 0x32a57060380f7823 */ /* 0x000fe2000000000f */
[----:B------:R-:W-:Y:S01]  /*4a00*/  FFMA R29, R52, 1.4426950216293334961, -R29 ;  /* 0x3fb8aa3b341d7823 */ /* 0x000fe2000000081d */
[C---:B------:R-:W-:Y:S01]  /*4a10*/  FADD R11, R31.reuse, -12583039 ;  /* 0xcb40007f1f0b7421 */ /* 0x040fe20000000000 */
[----:B------:R-:W-:Y:S01]  /*4a20*/  IMAD.SHL.U32 R27, R30, 0x800000, RZ ;  /* 0x008000001e1b7824 */ /* 0x000fe200078e00ff */
[----:B------:R-:W-:Y:S01]  /*4a30*/  SHF.L.U32 R30, R31, 0x17, RZ ;  /* 0x000000171f1e7819 */ /* 0x000fe200000006ff */
[----:B------:R-:W-:Y:S01]  /*4a40*/  FFMA R52, R52, 1.925963033500011079e-08, R29 ;  /* 0x32a5706034347823 */ /* 0x000fe2000000001d */
[----:B------:R-:W-:Y:S01]  /*4a50*/  FFMA R11, R58, 1.4426950216293334961, -R11 ;  /* 0x3fb8aa3b3a0b7823 */ /* 0x000fe2000000080b */
[----:B------:R-:W0:Y:S01]  /*4a60*/  MUFU.EX2 R29, R50 ;  /* 0x00000032001d7308 */ /* 0x000e220000000800 */
[----:B------:R-:W-:-:S02]  /*4a70*/  SHF.L.U32 R31, R34, 0x17, RZ ;  /* 0x00000017221f7819 */ /* 0x000fc400000006ff */
[----:B------:R-:W-:Y:S01]  /*4a80*/  FFMA R58, R58, 1.925963033500011079e-08, R11 ;  /* 0x32a570603a3a7823 */ /* 0x000fe2000000000b */
[----:B------:R-:W-:-:S04]  /*4a90*/  FADD R11, R34, -12583039 ;  /* 0xcb40007f220b7421 */ /* 0x000fc80000000000 */
[C---:B------:R-:W-:Y:S01]  /*4aa0*/  FFMA R11, R60.reuse, 1.4426950216293334961, -R11 ;  /* 0x3fb8aa3b3c0b7823 */ /* 0x040fe2000000080b */
[----:B------:R-:W1:Y:S03]  /*4ab0*/  MUFU.EX2 R15, R15 ;  /* 0x0000000f000f7308 */ /* 0x000e660000000800 */
[----:B------:R-:W-:Y:S01]  /*4ac0*/  FFMA R60, R60, 1.925963033500011079e-08, R11 ;  /* 0x32a570603c3c7823 */ /* 0x000fe2000000000b */
[----:B------:R-:W-:-:S04]  /*4ad0*/  FADD R11, RZ, R8 ;  /* 0x00000008ff0b7221 */ /* 0x000fc80000000000 */
        /* <DEDUP_REMOVED lines=10> */
[----:B--2---:R-:W-:Y:S02]  /*4b80*/  FMUL R27, R27, R52 ;  /* 0x000000341b1b7220 */ /* 0x004fe40000400000 */
        /* <DEDUP_REMOVED lines=31> */
.L_x_26228:
        /* <DEDUP_REMOVED lines=12> */
[----:B0-----:R-:W-:Y:S05]  /*4e40*/  CALL.REL.NOINC `($__internal_418_$__cuda_sm3x_div_rn_noftz_f32_slowpath) ;  /* 0x0000003c00587944 */ /* 0x001fea0003c00000 */
[----:B------:R-:W-:-:S07]  /*4e50*/  IMAD.MOV.U32 R12, RZ, RZ, R8 ;  /* 0x000000ffff0c7224 */ /* 0x000fce00078e0008 */
.L_x_26139:
[----:B------:R-:W-:Y:S05]  /*4e60*/  BSYNC.RECONVERGENT B2 ;  /* 0x0000000000027941 */ /* 0x000fea0003800200 */
.L_x_26138:
        /* <DEDUP_REMOVED lines=12> */
[----:B0-----:R-:W-:Y:S05]  /*4f30*/  CALL.REL.NOINC `($__internal_418_$__cuda_sm3x_div_rn_noftz_f32_slowpath) ;  /* 0x0000003c001c7944 */ /* 0x001fea0003c00000 */
[----:B------:R-:W-:-:S07]  /*4f40*/  MOV R13, R8 ;  /* 0x00000008000d7202 */ /* 0x000fce0000000f00 */
.L_x_26141:
[----:B------:R-:W-:Y:S05]  /*4f50*/  BSYNC.RECONVERGENT B2 ;  /* 0x0000000000027941 */ /* 0x000fea0003800200 */
.L_x_26140:
        /* <DEDUP_REMOVED lines=12> */
[----:B0-----:R-:W-:Y:S05]  /*5020*/  CALL.REL.NOINC `($__internal_418_$__cuda_sm3x_div_rn_noftz_f32_slowpath) ;  /* 0x0000003800e07944 */ /* 0x001fea0003c00000 */
[----:B------:R-:W-:-:S07]  /*5030*/  MOV R14, R8 ;  /* 0x00000008000e7202 */ /* 0x000fce0000000f00 */
.L_x_26143:
[----:B------:R-:W-:Y:S05]  /*5040*/  BSYNC.RECONVERGENT B2 ;  /* 0x0000000000027941 */ /* 0x000fea0003800200 */
.L_x_26142:
        /* <DEDUP_REMOVED lines=12> */
[----:B0-----:R-:W-:Y:S05]  /*5110*/  CALL.REL.NOINC `($__internal_418_$__cuda_sm3x_div_rn_noftz_f32_slowpath) ;  /* 0x0000003800a47944 */ /* 0x001fea0003c00000 */
[----:B------:R-:W-:-:S07]  /*5120*/  MOV R15, R8 ;  /* 0x00000008000f7202 */ /* 0x000fce0000000f00 */
.L_x_26145:
[----:B------:R-:W-:Y:S05]  /*5130*/  BSYNC.RECONVERGENT B2 ;  /* 0x0000000000027941 */ /* 0x000fea0003800200 */
.L_x_26144:
        /* <DEDUP_REMOVED lines=13> */
[----:B------:R-:W-:-:S07]  /*5210*/  IMAD.MOV.U32 R2, RZ, RZ, R8 ;  /* 0x000000ffff027224 */ /* 0x000fce00078e0008 */
.L_x_26147:
[----:B------:R-:W-:Y:S05]  /*5220*/  BSYNC.RECONVERGENT B2 ;  /* 0x0000000000027941 */ /* 0x000fea0003800200 */
.L_x_26146:
        /* <DEDUP_REMOVED lines=14> */
.L_x_26149:
[----:B------:R-:W-:Y:S05]  /*5310*/  BSYNC.RECONVERGENT B2 ;  /* 0x0000000000027941 */ /* 0x000fea0003800200 */
.L_x_26148:
        /* <DEDUP_REMOVED lines=14> */
.L_x_26151:
[----:B------:R-:W-:Y:S05]  /*5400*/  BSYNC.RECONVERGENT B2 ;  /* 0x0000000000027941 */ /* 0x000fea0003800200 */
.L_x_26150:
        /* <DEDUP_REMOVED lines=14> */
.L_x_26153:
[----:B------:R-:W-:Y:S05]  /*54f0*/  BSYNC.RECONVERGENT B2 ;  /* 0x0000000000027941 */ /* 0x000fea0003800200 */
.L_x_26152:
        /* <DEDUP_REMOVED lines=14> */
.L_x_26155:
[----:B------:R-:W-:Y:S05]  /*55e0*/  BSYNC.RECONVERGENT B2 ;  /* 0x0000000000027941 */ /* 0x000fea0003800200 */
.L_x_26154:
        /* <DEDUP_REMOVED lines=14> */
.L_x_26157:
[----:B------:R-:W-:Y:S05]  /*56d0*/  BSYNC.RECONVERGENT B2 ;  /* 0x0000000000027941 */ /* 0x000fea0003800200 */
.L_x_26156:
        /* <DEDUP_REMOVED lines=14> */
.L_x_26159:
[----:B------:R-:W-:Y:S05]  /*57c0*/  BSYNC.RECONVERGENT B2 ;  /* 0x0000000000027941 */ /* 0x000fea0003800200 */
.L_x_26158:
        /* <DEDUP_REMOVED lines=12> */
[----:B------:R-:W-:Y:S05]  /*5890*/  CALL.REL.NOINC `($__internal_418_$__cuda_sm3x_div_rn_noftz_f32_slowpath) ;  /* 0x0000003000c47944 */ /* 0x000fea0003c00000 */
[----:B------:R-:W-:-:S07]  /*58a0*/  MOV R37, R8 ;  /* 0x0000000800257202 */ /* 0x000fce0000000f00 */
.L_x_26161:
[----:B------:R-:W-:Y:S05]  /*58b0*/  BSYNC.RECONVERGENT B2 ;  /* 0x0000000000027941 */ /* 0x000fea0003800200 */
.L_x_26160:
        /* <DEDUP_REMOVED lines=12> */
[----:B------:R-:W-:Y:S05]  /*5980*/  CALL.REL.NOINC `($__internal_418_$__cuda_sm3x_div_rn_noftz_f32_slowpath) ;  /* 0x0000003000887944 */ /* 0x000fea0003c00000 */
[----:B------:R-:W-:-:S07]  /*5990*/  IMAD.MOV.U32 R16, RZ, RZ, R8 ;  /* 0x000000ffff107224 */ /* 0x000fce00078e0008 */
.L_x_26163:
[----:B------:R-:W-:Y:S05]  /*59a0*/  BSYNC.RECONVERGENT B2 ;  /* 0x0000000000027941 */ /* 0x000fea0003800200 */
.L_x_26162:
        /* <DEDUP_REMOVED lines=13> */
[----:B------:R-:W-:-:S07]  /*5a80*/  MOV R17, R8 ;  /* 0x0000000800117202 */ /* 0x000fce0000000f00 */
.L_x_26165:
[----:B------:R-:W-:Y:S05]  /*5a90*/  BSYNC.RECONVERGENT B2 ;  /* 0x0000000000027941 */ /* 0x000fea0003800200 */
.L_x_26164:
        /* <DEDUP_REMOVED lines=12> */
[----:B------:R-:W-:Y:S05]  /*5b60*/  CALL.REL.NOINC `($__internal_418_$__cuda_sm3x_div_rn_noftz_f32_slowpath) ;  /* 0x0000003000107944 */ /* 0x000fea0003c00000 */
[----:B------:R-:W-:-:S07]  /*5b70*/  MOV R18, R8 ;  /* 0x0000000800127202 */ /* 0x000fce0000000f00 */
.L_x_26167:
[----:B------:R-:W-:Y:S05]  /*5b80*/  BSYNC.RECONVERGENT B2 ;  /* 0x0000000000027941 */ /* 0x000fea0003800200 */
.L_x_26166:
        /* <DEDUP_REMOVED lines=12> */
[----:B------:R-:W-:Y:S05]  /*5c50*/  CALL.REL.NOINC `($__internal_418_$__cuda_sm3x_div_rn_noftz_f32_slowpath) ;  /* 0x0000002c00d47944 */ /* 0x000fea0003c00000 */
[----:B------:R-:W-:-:S07]  /*5c60*/  MOV R19, R8 ;  /* 0x0000000800137202 */ /* 0x000fce0000000f00 */
.L_x_26169:
[----:B------:R-:W-:Y:S05]  /*5c70*/  BSYNC.RECONVERGENT B2 ;  /* 0x0000000000027941 */ /* 0x000fea0003800200 */
.L_x_26168:
        /* <DEDUP_REMOVED lines=14> */
.L_x_26171:
[----:B------:R-:W-:Y:S05]  /*5d60*/  BSYNC.RECONVERGENT B2 ;  /* 0x0000000000027941 */ /* 0x000fea0003800200 */
.L_x_26170:
        /* <DEDUP_REMOVED lines=14> */
.L_x_26173:
[----:B------:R-:W-:Y:S05]  /*5e50*/  BSYNC.RECONVERGENT B2 ;  /* 0x0000000000027941 */ /* 0x000fea0003800200 */
.L_x_26172:
        /* <DEDUP_REMOVED lines=14> */
.L_x_26175:
[----:B------:R-:W-:Y:S05]  /*5f40*/  BSYNC.RECONVERGENT B2 ;  /* 0x0000000000027941 */ /* 0x000fea0003800200 */
.L_x_26174:
        /* <DEDUP_REMOVED lines=14> */
.L_x_26177:
[----:B------:R-:W-:Y:S05]  /*6030*/  BSYNC.RECONVERGENT B2 ;  /* 0x0000000000027941 */ /* 0x000fea0003800200 */
.L_x_26176:
        /* <DEDUP_REMOVED lines=14> */
.L_x_26179:
[----:B------:R-:W-:Y:S05]  /*6120*/  BSYNC.RECONVERGENT B2 ;  /* 0x0000000000027941 */ /* 0x000fea0003800200 */
.L_x_26178:
        /* <DEDUP_REMOVED lines=14> */
.L_x_26181:
[----:B------:R-:W-:Y:S05]  /*6210*/  BSYNC.RECONVERGENT B2 ;  /* 0x0000000000027941 */ /* 0x000fea0003800200 */
.L_x_26180:
        /* <DEDUP_REMOVED lines=14> */
.L_x_26183:
[----:B------:R-:W-:Y:S05]  /*6300*/  BSYNC.RECONVERGENT B2 ;  /* 0x0000000000027941 */ /* 0x000fea0003800200 */
.L_x_26182:
        /* <DEDUP_REMOVED lines=14> */
.L_x_26185:
[----:B------:R-:W-:Y:S05]  /*63f0*/  BSYNC.RECONVERGENT B2 ;  /* 0x0000000000027941 */ /* 0x000fea0003800200 */
.L_x_26184:
        /* <DEDUP_REMOVED lines=14> */
.L_x_26187:
[----:B------:R-:W-:Y:S05]  /*64e0*/  BSYNC.RECONVERGENT B2 ;  /* 0x0000000000027941 */ /* 0x000fea0003800200 */
.L_x_26186:
        /* <DEDUP_REMOVED lines=14> */
.L_x_26189:
[----:B------:R-:W-:Y:S05]  /*65d0*/  BSYNC.RECONVERGENT B2 ;  /* 0x0000000000027941 */ /* 0x000fea0003800200 */
.L_x_26188:
[----:B------:R-:W0:Y:S01]  /*65e0*/  LDC.64 R8, c[0x0][0x3f0] ;  /* 0x0000fc00ff087b82 */ /* 0x000e220000000a00 */
[----:B------:R-:W-:Y:S01]  /*65f0*/  BSSY.RECONVERGENT B0, `(.L_x_26190) ;  /* 0x0000014000007945 */ /* 0x000fe20003800200 */
[-C--:B0-----:R-:W-:Y:S02]  /*6600*/  ISETP.GE.U32.AND P0, PT, R61, R8.reuse, PT ;  /* 0x000000083d00720c */ /* 0x081fe40003f06070 */
[----:B------:R-:W-:Y:S01]  /*6610*/  ISETP.GE.U32.AND P1, PT, R59, R8, PT ;  /* 0x000000083b00720c */ /* 0x000fe20003f26070 */
        /* <DEDUP_REMOVED lines=17> */
.L_x_26191:
[----:B------:R-:W-:Y:S05]  /*6730*/  BSYNC.RECONVERGENT B0 ;  /* 0x0000000000007941 */ /* 0x000fea0003800200 */
.L_x_26190:
        /* <DEDUP_REMOVED lines=28> */
.L_x_26193:
[----:B------:R-:W-:Y:S05]  /*6900*/  BSYNC.RECONVERGENT B0 ;  /* 0x0000000000007941 */ /* 0x000fea0003800200 */
.L_x_26192:
        /* <DEDUP_REMOVED lines=18> */
.L_x_26195:
[----:B------:R-:W-:Y:S05]  /*6a30*/  BSYNC.RECONVERGENT B0 ;  /* 0x0000000000007941 */ /* 0x000fea0003800200 */
.L_x_26194:
[----:B------:R-:W-:Y:S04]  /*6a40*/  BSSY.RECONVERGENT B0, `(.L_x_26196) ;  /* 0x0000012000007945 */ /* 0x000fe80003800200 */
[----:B------:R-:W-:Y:S05]  /*6a50*/  @P2 BRA `(.L_x_26197) ;  /* 0x0000000000402947 */ /* 0x000fea0003800000 */
[----:B--2---:R-:W-:Y:S01]  /*6a60*/  MOV R2, R57 ;  /* 0x0000003900027202 */ /* 0x004fe20000000f00 */
[----:B01----:R-:W-:Y:S01]  /*6a70*/  IMAD R13, R38, UR38, RZ ;  /* 0x00000026260d7c24 */ /* 0x003fe2000f8e02ff */
        /* <DEDUP_REMOVED lines=14> */
.L_x_26197:
[----:B------:R-:W-:Y:S05]  /*6b60*/  BSYNC.RECONVERGENT B0 ;  /* 0x0000000000007941 */ /* 0x000fea0003800200 */
.L_x_26196:
[----:B------:R-:W-:Y:S04]  /*6b70*/  BSSY.RECONVERGENT B0, `(.L_x_26198) ;  /* 0x0000012000007945 */ /* 0x000fe80003800200 */
[----:B------:R-:W-:Y:S05]  /*6b80*/  @P3 BRA `(.L_x_26199) ;  /* 0x0000000000403947 */ /* 0x000fea0003800000 */
[----:B--23--:R-:W-:Y:S02]  /*6b90*/  HFMA2 R3, -RZ, RZ, 0, 0 ;  /* 0x00000000ff037431 */ /* 0x00cfe400000001ff */
        /* <DEDUP_REMOVED lines=15> */
.L_x_26199:
[----:B------:R-:W-:Y:S05]  /*6c90*/  BSYNC.RECONVERGENT B0 ;  /* 0x0000000000007941 */ /* 0x000fea0003800200 */
.L_x_26198:
[----:B------:R-:W-:Y:S04]  /*6ca0*/  BSSY.RECONVERGENT B0, `(.L_x_26200) ;  /* 0x0000012000007945 */ /* 0x000fe80003800200 */
[----:B------:R-:W-:Y:S05]  /*6cb0*/  @P4 BRA `(.L_x_26201) ;  /* 0x0000000000404947 */ /* 0x000fea0003800000 */
[----:B--234-:R-:W-:Y:S01]  /*6cc0*/  HFMA2 R3, -RZ, RZ, 0, 0 ;  /* 0x00000000ff037431 */ /* 0x01cfe200000001ff */
        /* <DEDUP_REMOVED lines=15> */
.L_x_26201:
[----:B------:R-:W-:Y:S05]  /*6dc0*/  BSYNC.RECONVERGENT B0 ;  /* 0x0000000000007941 */ /* 0x000fea0003800200 */
.L_x_26200:
        /* <DEDUP_REMOVED lines=14> */
[----:B--234-:R-:W-:Y:S01]  /*6eb0*/  HFMA2 R3, -RZ, RZ, 0, 0 ;  /* 0x00000000ff037431 */ /* 0x01cfe200000001ff */
        /* <DEDUP_REMOVED lines=15> */
.L_x_26203:
[----:B------:R-:W-:Y:S05]  /*6fb0*/  BSYNC.RECONVERGENT B0 ;  /* 0x0000000000007941 */ /* 0x000fea0003800200 */
.L_x_26202:
[----:B------:R-:W-:Y:S04]  /*6fc0*/  BSSY.RECONVERGENT B0, `(.L_x_26204) ;  /* 0x0000012000007945 */ /* 0x000fe80003800200 */
[----:B------:R-:W-:Y:S05]  /*6fd0*/  @P5 BRA `(.L_x_26205) ;  /* 0x0000000000405947 */ /* 0x000fea0003800000 */
[----:B--234-:R-:W-:Y:S01]  /*6fe0*/  MOV R2, R49 ;  /* 0x0000003100027202 */ /* 0x01cfe20000000f00 */
        /* <DEDUP_REMOVED lines=15> */
.L_x_26205:
[----:B------:R-:W-:Y:S05]  /*70e0*/  BSYNC.RECONVERGENT B0 ;  /* 0x0000000000007941 */ /* 0x000fea0003800200 */
.L_x_26204:
[----:B------:R-:W-:Y:S04]  /*70f0*/  BSSY.RECONVERGENT B0, `(.L_x_26206) ;  /* 0x0000012000007945 */ /* 0x000fe80003800200 */
[----:B------:R-:W-:Y:S05]  /*7100*/  @P0 BRA `(.L_x_26207) ;  /* 0x0000000000400947 */ /* 0x000fea0003800000 */
[----:B--234-:R-:W-:Y:S02]  /*7110*/  HFMA2 R3, -RZ, RZ, 0, 0 ;  /* 0x00000000ff037431 */ /* 0x01cfe400000001ff */
        /* <DEDUP_REMOVED lines=15> */
.L_x_26207:
[----:B------:R-:W-:Y:S05]  /*7210*/  BSYNC.RECONVERGENT B0 ;  /* 0x0000000000007941 */ /* 0x000fea0003800200 */
.L_x_26206:
        /* <DEDUP_REMOVED lines=18> */
.L_x_26209:
[----:B------:R-:W-:Y:S05]  /*7340*/  BSYNC.RECONVERGENT B0 ;  /* 0x0000000000007941 */ /* 0x000fea0003800200 */
.L_x_26208:
        /* <DEDUP_REMOVED lines=18> */
.L_x_26211:
[----:B------:R-:W-:Y:S05]  /*7470*/  BSYNC.RECONVERGENT B0 ;  /* 0x0000000000007941 */ /* 0x000fea0003800200 */
.L_x_26210:
        /* <DEDUP_REMOVED lines=18> */
.L_x_26213:
[----:B------:R-:W-:Y:S05]  /*75a0*/  BSYNC.RECONVERGENT B0 ;  /* 0x0000000000007941 */ /* 0x000fea0003800200 */
.L_x_26212:
        /* <DEDUP_REMOVED lines=18> */
.L_x_26215:
[----:B------:R-:W-:Y:S05]  /*76d0*/  BSYNC.RECONVERGENT B0 ;  /* 0x0000000000007941 */ /* 0x000fea0003800200 */
.L_x_26214:
[----:B------:R-:W-:-:S04]  /*76e0*/  IADD3 R40, P0, PT, R65, R40, RZ ;  /* 0x0000002841287210 */ /* 0x000fc80007f1e0ff */
[----:B------:R-:W-:Y:S02]  /*76f0*/  LEA.HI.X.SX32 R38, R65, R38, 0x1, P0 ;  /* 0x0000002641267211 */ /* 0x000fe400000f0eff */
[----:B------:R-:W-:-:S04]  /*7700*/  ISETP.GE.U32.AND P0, PT, R40, UR42, PT ;  /* 0x0000002a28007c0c */ /* 0x000fc8000bf06070 */
[----:B------:R-:W-:-:S13]  /*7710*/  ISETP.GE.AND.EX P0, PT, R38, UR43, PT, P0 ;  /* 0x0000002b26007c0c */ /* 0x000fda000bf06300 */
[----:B------:R-:W-:Y:S05]  /*7720*/  @!P0 BRA `(.L_x_26216) ;  /* 0xffffff8c00088947 */ /* 0x000fea000383ffff */
[----:B------:R-:W-:Y:S05]  /*7730*/  EXIT ;  /* 0x000000000000794d */ /* 0x000fea0003800000 */
.L_x_26137:
[----:B------:R-:W-:Y:S01]  /*7740*/  HFMA2 R11, -RZ, RZ, 0, 1.847743988037109375e-06 ;  /* 0x0000001fff0b7431 */ /* 0x000fe200000001ff */
[----:B------:R-:W-:Y:S01]  /*7750*/  BSSY B0, `(.L_x_26217) ;  /* 0x0000006000007945 */ /* 0x000fe20003800000 */
[----:B------:R-:W-:Y:S02]  /*7760*/  MOV R12, 0x10 ;  /* 0x00000010000c7802 */ /* 0x000fe40000000f00 */
[----:B------:R-:W-:-:S07]  /*7770*/  MOV R15, 0xffffffff ;  /* 0xffffffff000f7802 */ /* 0x000fce0000000f00 */
[----:B------:R-:W-:Y:S05]  /*7780*/  WARPSYNC.COLLECTIVE R15, `(.L_x_26218) ;  /* 0x000000000f087348 */ /* 0x000fea0003c00000 */
[----:B------:R0:W1:Y:S02]  /*7790*/  SHFL.BFLY P6, R14, R13, R12, R11 ;  /* 0x0c00000c0d0e7389 */ /* 0x00006400000c000b */
[----:B01----:R-:W-:Y:S05]  /*77a0*/  ENDCOLLECTIVE ;  /* 0x000000000000791b */ /* 0x003fea0003800000 */
.L_x_26218:
[----:B------:R-:W-:Y:S05]  /*77b0*/  BSYNC B0 ;  /* 0x0000000000007941 */ /* 0x000fea0003800000 */
.L_x_26217:
[----:B------:R-:W-:Y:S01]  /*77c0*/  HFMA2 R11, -RZ, RZ, 0, 1.847743988037109375e-06 ;  /* 0x0000001fff0b7431 */ /* 0x000fe200000001ff */
[----:B------:R-:W-:Y:S01]  /*77d0*/  FMNMX R13, R14, R13, !PT ;  /* 0x0000000d0e0d7209 */ /* 0x000fe20007800000 */
[----:B------:R-:W-:Y:S01]  /*77e0*/  IMAD.MOV.U32 R12, RZ, RZ, 0x8 ;  /* 0x00000008ff0c7424 */ /* 0x000fe200078e00ff */
[----:B------:R-:W-:Y:S02]  /*77f0*/  MOV R15, 0xffffffff ;  /* 0xffffffff000f7802 */ /* 0x000fe40000000f00 */
[----:B------:R-:W-:-:S07]  /*7800*/  MOV R46, 0x437c0000 ;  /* 0x437c0000002e7802 */ /* 0x000fce0000000f00 */
[----:B------:R-:W-:Y:S05]  /*7810*/  WARPSYNC.COLLECTIVE R15, `(.L_x_26219) ;  /* 0x000000000f087348 */ /* 0x000fea0003c00000 */
[----:B------:R0:W1:Y:S02]  /*7820*/  SHFL.BFLY P6, R14, R13, R12, R11 ;  /* 0x0c00000c0d0e7389 */ /* 0x00006400000c000b */
[----:B01----:R-:W-:Y:S05]  /*7830*/  ENDCOLLECTIVE ;  /* 0x000000000000791b */ /* 0x003fea0003800000 */
.L_x_26219:
[----:B------:R-:W-:Y:S01]  /*7840*/  IMAD.MOV.U32 R12, RZ, RZ, 0x4 ;  /* 0x00000004ff0c7424 */ /* 0x000fe200078e00ff */
[----:B------:R-:W-:-:S04]  /*7850*/  FMNMX R0, R13, R14, !PT ;  /* 0x0000000e0d007209 */ /* 0x000fc80007800000 */
[----:B------:R-:W-:-:S07]  /*7860*/  MOV R13, R0 ;  /* 0x00000000000d7202 */ /* 0x000fce0000000f00 */
[----:B------:R-:W-:Y:S05]  /*7870*/  WARPSYNC.COLLECTIVE R15, `(.L_x_26220) ;  /* 0x000000000f087348 */ /* 0x000fea0003c00000 */
[----:B------:R0:W1:Y:S02]  /*7880*/  SHFL.BFLY P6, R14, R13, R12, R11 ;  /* 0x0c00000c0d0e7389 */ /* 0x00006400000c000b */
[----:B01----:R-:W-:Y:S05]  /*7890*/  ENDCOLLECTIVE ;  /* 0x000000000000791b */ /* 0x003fea0003800000 */
.L_x_26220:
[----:B------:R-:W-:Y:S01]  /*78a0*/  HFMA2 R12, -RZ, RZ, 0, 1.1920928955078125e-07 ;  /* 0x00000002ff0c7431 */ /* 0x000fe200000001ff */
[----:B------:R-:W-:-:S04]  /*78b0*/  FMNMX R2, R0, R14, !PT ;  /* 0x0000000e00027209 */ /* 0x000fc80007800000 */
[----:B------:R-:W-:-:S07]  /*78c0*/  MOV R13, R2 ;  /* 0x00000002000d7202 */ /* 0x000fce0000000f00 */
[----:B------:R-:W-:Y:S05]  /*78d0*/  WARPSYNC.COLLECTIVE R15, `(.L_x_26221) ;  /* 0x000000000f087348 */ /* 0x000fea0003c00000 */
[----:B------:R0:W1:Y:S02]  /*78e0*/  SHFL.BFLY P6, R14, R13, R12, R11 ;  /* 0x0c00000c0d0e7389 */ /* 0x00006400000c000b */
[----:B01----:R-:W-:Y:S05]  /*78f0*/  ENDCOLLECTIVE ;  /* 0x000000000000791b */ /* 0x003fea0003800000 */
.L_x_26221:
[----:B------:R-:W-:Y:S01]  /*7900*/  IMAD.MOV.U32 R12, RZ, RZ, 0x1 ;  /* 0x00000001ff0c7424 */ /* 0x000fe200078e00ff */
[----:B------:R-:W-:-:S04]  /*7910*/  FMNMX R3, R2, R14, !PT ;  /* 0x0000000e02037209 */ /* 0x000fc80007800000 */
[----:B------:R-:W-:-:S07]  /*7920*/  MOV R13, R3 ;  /* 0x00000003000d7202 */ /* 0x000fce0000000f00 */
[----:B------:R-:W-:Y:S05]  /*7930*/  WARPSYNC.COLLECTIVE R15, `(.L_x_26222) ;  /* 0x000000000f087348 */ /* 0x000fea0003c00000 */
[----:B------:R0:W1:Y:S02]  /*7940*/  SHFL.BFLY P6, R14, R13, R12, R11 ;  /* 0x0c00000c0d0e7389 */ /* 0x00006400000c000b */
[----:B01----:R-:W-:Y:S05]  /*7950*/  ENDCOLLECTIVE ;  /* 0x000000000000791b */ /* 0x003fea0003800000 */
.L_x_26222:
[----:B------:R-:W-:-:S05]  /*7960*/  FMNMX R14, R3, R14, !PT ;  /* 0x0000000e030e7209 */ /* 0x000fca0007800000 */
[C---:B------:R-:W-:Y:S01]  /*7970*/  FADD R3, -R14.reuse, R4 ;  /* 0x000000040e037221 */ /* 0x040fe20000000100 */
[C---:B------:R-:W-:Y:S01]  /*7980*/  FADD R4, -R14.reuse, R67 ;  /* 0x000000430e047221 */ /* 0x040fe20000000100 */
[----:B------:R-:W-:Y:S02]  /*7990*/  HFMA2 R67, -RZ, RZ, 0.96630859375, -0.0022525787353515625 ;  /* 0x3bbb989dff437431 */ /* 0x000fe400000001ff */
        /* <DEDUP_REMOVED lines=29> */
[-C--:B------:R-:W-:Y:S01]  /*7b70*/  FFMA.SAT R17, R9, R67.reuse, 0.5 ;  /* 0x3f00000009117423 */ /* 0x080fe20000002043 */
[----:B------:R-:W-:Y:S01]  /*7b80*/  FADD R34, -R14, R23 ;  /* 0x000000170e227221 */ /* 0x000fe20000000100 */
[----:B------:R-:W-:Y:S01]  /*7b90*/  FFMA R21, R2, 1.4426950216293334961, -R21 ;  /* 0x3fb8aa3b02157823 */ /* 0x000fe20000000815 */
[C---:B------:R-:W-:Y:S01]  /*7ba0*/  FADD R36, -R14.reuse, R16 ;  /* 0x000000100e247221 */ /* 0x040fe20000000100 */
[----:B------:R-:W-:Y:S01]  /*7bb0*/  FFMA.RM R17, R17, R46, 12582913 ;  /* 0x4b40000111117423 */ /* 0x000fe2000000402e */
[----:B------:R-:W-:Y:S01]  /*7bc0*/  FADD R37, -R14, R29 ;  /* 0x0000001d0e257221 */ /* 0x000fe20000000100 */
[----:B------:R-:W-:Y:S01]  /*7bd0*/  FFMA R21, R2, 1.925963033500011079e-08, R21 ;  /* 0x32a5706002157823 */ /* 0x000fe20000000015 */
[C---:B------:R-:W-:Y:S01]  /*7be0*/  FADD R44, -R14.reuse, R25 ;  /* 0x000000190e2c7221 */ /* 0x040fe20000000100 */
[----:B------:R-:W-:Y:S01]  /*7bf0*/  FADD R2, R17, -12583039 ;  /* 0xcb40007f11027421 */ /* 0x000fe20000000000 */
[----:B------:R-:W-:Y:S01]  /*7c00*/  FADD R14, -R14, R10 ;  /* 0x0000000a0e0e7221 */ /* 0x000fe20000000100 */
[----:B------:R-:W0:Y:S01]  /*7c10*/  MUFU.EX2 R19, R19 ;  /* 0x0000001300137308 */ /* 0x000e220000000800 */
[----:B------:R-:W-:Y:S01]  /*7c20*/  FFMA.SAT R23, R20, R67, 0.5 ;  /* 0x3f00000014177423 */ /* 0x000fe20000002043 */
[----:B------:R-:W-:-:S03]  /*7c30*/  FFMA R2, R9, 1.4426950216293334961, -R2 ;  /* 0x3fb8aa3b09027823 */ /* 0x000fc60000000802 */
[-C--:B------:R-:W-:Y:S01]  /*7c40*/  FFMA.RM R23, R23, R46.reuse, 12582913 ;  /* 0x4b40000117177423 */ /* 0x080fe2000000402e */
[----:B------:R-:W-:Y:S01]  /*7c50*/  FFMA R9, R9, 1.925963033500011079e-08, R2 ;  /* 0x32a5706009097823 */ /* 0x000fe20000000002 */
[----:B------:R-:W-:Y:S01]  /*7c60*/  SHF.L.U32 R2, R17, 0x17, RZ ;  /* 0x0000001711027819 */ /* 0x000fe200000006ff */
[----:B------:R-:W-:Y:S01]  /*7c70*/  FFMA.SAT R17, R3, R67, 0.5 ;  /* 0x3f00000003117423 */ /* 0x000fe20000002043 */
[----:B------:R-:W1:Y:S01]  /*7c80*/  MUFU.EX2 R21, R21 ;  /* 0x0000001500157308 */ /* 0x000e620000000800 */
[----:B------:R-:W-:Y:S02]  /*7c90*/  FADD R25, R23, -12583039 ;  /* 0xcb40007f17197421 */ /* 0x000fe40000000000 */
[----:B------:R-:W-:Y:S02]  /*7ca0*/  FFMA.RM R17, R17, R46, 12582913 ;  /* 0x4b40000111117423 */ /* 0x000fe4000000402e */
[----:B------:R-:W-:Y:S02]  /*7cb0*/  FFMA R25, R20, 1.4426950216293334961, -R25 ;  /* 0x3fb8aa3b14197823 */ /* 0x000fe40000000819 */
[----:B------:R-:W-:Y:S01]  /*7cc0*/  FADD R10, R17, -12583039 ;  /* 0xcb40007f110a7421 */ /* 0x000fe20000000000 */
[----:B------:R-:W2:Y:S01]  /*7cd0*/  MUFU.EX2 R9, R9 ;  /* 0x0000000900097308 */ /* 0x000ea20000000800 */
[----:B0-----:R-:W-:Y:S01]  /*7ce0*/  FMUL R8, R8, R19 ;  /* 0x0000001308087220 */ /* 0x001fe20000400000 */
[----:B------:R-:W-:Y:S01]  /*7cf0*/  FFMA R25, R20, 1.925963033500011079e-08, R25 ;  /* 0x32a5706014197823 */ /* 0x000fe20000000019 */
[----:B------:R-:W-:Y:S01]  /*7d00*/  FFMA R10, R3, 1.4426950216293334961, -R10 ;  /* 0x3fb8aa3b030a7823 */ /* 0x000fe2000000080a */
[----:B------:R-:W-:Y:S01]  /*7d10*/  SHF.L.U32 R20, R23, 0x17, RZ ;  /* 0x0000001717147819 */ /* 0x000fe200000006ff */
[----:B------:R-:W-:-:S02]  /*7d20*/  FFMA.SAT R23, R12, R67, 0.5 ;  /* 0x3f0000000c177423 */ /* 0x000fc40000002043 */
[----:B------:R-:W-:Y:S01]  /*7d30*/  FFMA R10, R3, 1.925963033500011079e-08, R10 ;  /* 0x32a57060030a7823 */ /* 0x000fe2000000000a */
[----:B------:R-:W-:Y:S01]  /*7d40*/  SHF.L.U32 R3, R17, 0x17, RZ ;  /* 0x0000001711037819 */ /* 0x000fe200000006ff */
[----:B-1----:R-:W-:Y:S01]  /*7d50*/  FMUL R0, R0, R21 ;  /* 0x0000001500007220 */ /* 0x002fe20000400000 */
[----:B------:R-:W-:Y:S01]  /*7d60*/  FFMA.SAT R21, R27, R67, 0.5 ;  /* 0x3f0000001b157423 */ /* 0x000fe20000002043 */
[----:B------:R-:W0:Y:S01]  /*7d70*/  MUFU.EX2 R25, R25 ;  /* 0x0000001900197308 */ /* 0x000e220000000800 */
[-C--:B------:R-:W-:Y:S02]  /*7d80*/  FFMA.RM R23, R23, R46.reuse, 12582913 ;  /* 0x4b40000117177423 */ /* 0x080fe4000000402e */
[----:B------:R-:W-:Y:S01]  /*7d90*/  FFMA.RM R21, R21, R46, 12582913 ;  /* 0x4b40000115157423 */ /* 0x000fe2000000402e */
[----:B--2---:R-:W-:Y:S01]  /*7da0*/  FMUL R2, R2, R9 ;  /* 0x0000000902027220 */ /* 0x004fe20000400000 */
[----:B------:R-:W-:-:S03]  /*7db0*/  FFMA.SAT R9, R4, R67, 0.5 ;  /* 0x3f00000004097423 */ /* 0x000fc60000002043 */
[----:B------:R-:W1:Y:S01]  /*7dc0*/  MUFU.EX2 R10, R10 ;  /* 0x0000000a000a7308 */ /* 0x000e620000000800 */
[----:B------:R-:W-:-:S04]  /*7dd0*/  FFMA.RM R9, R9, R46, 12582913 ;  /* 0x4b40000109097423 */ /* 0x000fc8000000402e */
[----:B------:R-:W-:Y:S01]  /*7de0*/  FADD R17, R9, -12583039 ;  /* 0xcb40007f09117421 */ /* 0x000fe20000000000 */
[----:B0-----:R-:W-:Y:S01]  /*7df0*/  FMUL R20, R20, R25 ;  /* 0x0000001914147220 */ /* 0x001fe20000400000 */
[----:B------:R-:W-:Y:S02]  /*7e00*/  FADD R25, R23, -12583039 ;  /* 0xcb40007f17197421 */ /* 0x000fe40000000000 */
[----:B------:R-:W-:Y:S02]  /*7e10*/  FFMA R17, R4, 1.4426950216293334961, -R17 ;  /* 0x3fb8aa3b04117823 */ /* 0x000fe40000000811 */
[----:B------:R-:W-:Y:S02]  /*7e20*/  FFMA R25, R12, 1.4426950216293334961, -R25 ;  /* 0x3fb8aa3b0c197823 */ /* 0x000fe40000000819 */
[----:B------:R-:W-:Y:S01]  /*7e30*/  FFMA R17, R4, 1.925963033500011079e-08, R17 ;  /* 0x32a5706004117823 */ /* 0x000fe20000000011 */
[----:B------:R-:W-:Y:S01]  /*7e40*/  SHF.L.U32 R4, R9, 0x17, RZ ;  /* 0x0000001709047819 */ /* 0x000fe200000006ff */
[----:B------:R-:W-:Y:S01]  /*7e50*/  FFMA.SAT R9, R5, R67, 0.5 ;  /* 0x3f00000005097423 */ /* 0x000fe20000002043 */
[----:B-1----:R-:W-:Y:S01]  /*7e60*/  FMUL R3, R3, R10 ;  /* 0x0000000a03037220 */ /* 0x002fe20000400000 */
[----:B------:R-:W-:-:S02]  /*7e70*/  FFMA R25, R12, 1.925963033500011079e-08, R25 ;  /* 0x32a570600c197823 */ /* 0x000fc40000000019 */
[----:B------:R-:W-:Y:S01]  /*7e80*/  FFMA.RM R9, R9, R46, 12582913 ;  /* 0x4b40000109097423 */ /* 0x000fe2000000402e */
[----:B------:R-:W0:Y:S03]  /*7e90*/  MUFU.EX2 R17, R17 ;  /* 0x0000001100117308 */ /* 0x000e260000000800 */
[----:B------:R-:W-:-:S04]  /*7ea0*/  FADD R10, R9, -12583039 ;  /* 0xcb40007f090a7421 */ /* 0x000fc80000000000 */
[C---:B------:R-:W-:Y:S01]  /*7eb0*/  FFMA R10, R5.reuse, 1.4426950216293334961, -R10 ;  /* 0x3fb8aa3b050a7823 */ /* 0x040fe2000000080a */
[----:B------:R-:W-:Y:S03]  /*7ec0*/  MUFU.EX2 R25, R25 ;  /* 0x0000001900197308 */ /* 0x000fe60000000800 */
        /* <DEDUP_REMOVED lines=29> */
[----:B------:R-:W-:-:S03]  /*80a0*/  FFMA R19, R28, 1.4426950216293334961, -R19 ;  /* 0x3fb8aa3b1c137823 */ /* 0x000fc60000000813 */
[----:B------:R-:W0:Y:S01]  /*80b0*/  MUFU.EX2 R16, R16 ;  /* 0x0000001000107308 */ /* 0x000e220000000800 */
[----:B-1----:R-:W-:Y:S01]  /*80c0*/  FMUL R7, R7, R10 ;  /* 0x0000000a07077220 */ /* 0x002fe20000400000 */
[----:B------:R-:W-:Y:S02]  /*80d0*/  IMAD.SHL.U32 R10, R17, 0x800000, RZ ;  /* 0x00800000110a7824 */ /* 0x000fe400078e00ff */
[----:B------:R-:W-:Y:S01]  /*80e0*/  FFMA.SAT R17, R31, R67, 0.5 ;  /* 0x3f0000001f117423 */ /* 0x000fe20000002043 */
[----:B------:R-:W-:-:S03]  /*80f0*/  FFMA R19, R28, 1.925963033500011079e-08, R19 ;  /* 0x32a570601c137823 */ /* 0x000fc60000000013 */
[----:B------:R-:W-:-:S03]  /*8100*/  FFMA.RM R17, R17, R46, 12582913 ;  /* 0x4b40000111117423 */ /* 0x000fc6000000402e */
        /* <DEDUP_REMOVED lines=25> */
[C---:B------:R-:W-:Y:S01]  /*82a0*/  FFMA R21, R24.reuse, 1.4426950216293334961, -R21 ;  /* 0x3fb8aa3b18157823 */ /* 0x040fe20000000815 */
[----:B------:R-:W0:Y:S03]  /*82b0*/  MUFU.EX2 R27, R27 ;  /* 0x0000001b001b7308 */ /* 0x000e260000000800 */
[----:B------:R-:W-:-:S05]  /*82c0*/  FFMA R21, R24, 1.925963033500011079e-08, R21 ;  /* 0x32a5706018157823 */ /* 0x000fca0000000015 */
[----:B------:R1:W2:Y:S02]  /*82d0*/  MUFU.EX2 R22, R21 ;  /* 0x0000001500167308 */ /* 0x0002a40000000800 */
[----:B-1----:R-:W-:Y:S01]  /*82e0*/  FFMA.SAT R21, R11, R67, 0.5 ;  /* 0x3f0000000b157423 */ /* 0x002fe20000002043 */
[----:B0-----:R-:W-:-:S03]  /*82f0*/  FMUL R18, R18, R27 ;  /* 0x0000001b12127220 */ /* 0x001fc60000400000 */
[----:B------:R-:W-:Y:S01]  /*8300*/  FFMA.RM R21, R21, R46, 12582913 ;  /* 0x4b40000115157423 */ /* 0x000fe2000000402e */
[----:B--2---:R-:W-:-:S03]  /*8310*/  FMUL R19, R19, R22 ;  /* 0x0000001613137220 */ /* 0x004fc60000400000 */
[C---:B------:R-:W-:Y:S01]  /*8320*/  FADD R22, R21.reuse, -12583039 ;  /* 0xcb40007f15167421 */ /* 0x040fe20000000000 */
[----:B------:R-:W-:-:S03]  /*8330*/  SHF.L.U32 R21, R21, 0x17, RZ ;  /* 0x0000001715157819 */ /* 0x000fc600000006ff */
[----:B------:R-:W-:-:S04]  /*8340*/  FFMA R22, R11, 1.4426950216293334961, -R22 ;  /* 0x3fb8aa3b0b167823 */ /* 0x000fc80000000816 */
[----:B------:R-:W-:-:S04]  /*8350*/  FFMA R11, R11, 1.925963033500011079e-08, R22 ;  /* 0x32a570600b0b7823 */ /* 0x000fc80000000016 */
[----:B------:R0:W1:Y:S02]  /*8360*/  MUFU.EX2 R22, R11 ;  /* 0x0000000b00167308 */ /* 0x0000640000000800 */
[----:B0-----:R-:W-:-:S04]  /*8370*/  FFMA.SAT R11, R13, R67, 0.5 ;  /* 0x3f0000000d0b7423 */ /* 0x001fc80000002043 */
[----:B------:R-:W-:-:S04]  /*8380*/  FFMA.RM R11, R11, R46, 12582913 ;  /* 0x4b4000010b0b7423 */ /* 0x000fc8000000402e */
[C---:B------:R-:W-:Y:S01]  /*8390*/  FADD R12, R11.reuse, -12583039 ;  /* 0xcb40007f0b0c7421 */ /* 0x040fe20000000000 */
[----:B------:R-:W-:Y:S02]  /*83a0*/  IMAD.SHL.U32 R11, R11, 0x800000, RZ ;  /* 0x008000000b0b7824 */ /* 0x000fe400078e00ff */
[----:B-1----:R-:W-:Y:S01]  /*83b0*/  FMUL R21, R21, R22 ;  /* 0x0000001615157220 */ /* 0x002fe20000400000 */
[----:B------:R-:W-:Y:S01]  /*83c0*/  SHF.L.U32 R22, R23, 0x17, RZ ;  /* 0x0000001717167819 */ /* 0x000fe200000006ff */
[----:B------:R-:W-:-:S04]  /*83d0*/  FFMA R12, R13, 1.4426950216293334961, -R12 ;  /* 0x3fb8aa3b0d0c7823 */ /* 0x000fc8000000080c */
[----:B------:R-:W-:Y:S01]  /*83e0*/  FFMA R12, R13, 1.925963033500011079e-08, R12 ;  /* 0x32a570600d0c7823 */ /* 0x000fe2000000000c */
[----:B------:R-:W-:-:S05]  /*83f0*/  FMUL R22, R22, R25 ;  /* 0x0000001916167220 */ /* 0x000fca0000400000 */
        /* <DEDUP_REMOVED lines=56> */
[----:B------:R-:W-:Y:S02]  /*8780*/  IMAD.SHL.U32 R31, R67, 0x800000, RZ ;  /* 0x00800000431f7824 */ /* 0x000fe400078e00ff */
[----:B------:R-:W-:-:S04]  /*8790*/  FFMA R15, R44, 1.4426950216293334961, -R15 ;  /* 0x3fb8aa3b2c0f7823 */ /* 0x000fc8000000080f */
[----:B------:R-:W-:-:S04]  /*87a0*/  FFMA R15, R44, 1.925963033500011079e-08, R15 ;  /* 0x32a570602c0f7823 */ /* 0x000fc8000000000f */
[----:B------:R0:W1:Y:S02]  /*87b0*/  MUFU.EX2 R30, R15 ;  /* 0x0000000f001e7308 */ /* 0x0000640000000800 */
[----:B0-----:R-:W-:Y:S01]  /*87c0*/  MOV R15, 0xffffffff ;  /* 0xffffffff000f7802 */ /* 0x001fe20000000f00 */
[----:B-1----:R-:W-:Y:S01]  /*87d0*/  FMUL R30, R11, R30 ;  /* 0x0000001e0b1e7220 */ /* 0x002fe20000400000 */
        /* <DEDUP_REMOVED lines=36> */
.L_x_26223:
[----:B------:R-:W-:Y:S02]  /*8a20*/  HFMA2 R12, -RZ, RZ, 0, 4.76837158203125e-07 ;  /* 0x00000008ff0c7431 */ /* 0x000fe400000001ff */
[----:B------:R-:W-:-:S04]  /*8a30*/  FADD R34, R13, R14 ;  /* 0x0000000e0d227221 */ /* 0x000fc80000000000 */
[----:B------:R-:W-:-:S07]  /*8a40*/  IMAD.MOV.U32 R13, RZ, RZ, R34 ;  /* 0x000000ffff0d7224 */ /* 0x000fce00078e0022 */
[----:B------:R-:W-:Y:S05]  /*8a50*/  WARPSYNC.COLLECTIVE R15, `(.L_x_26224) ;  /* 0x000000000f087348 */ /* 0x000fea0003c00000 */
[----:B------:R0:W1:Y:S02]  /*8a60*/  SHFL.BFLY P6, R14, R13, R12, R11 ;  /* 0x0c00000c0d0e7389 */ /* 0x00006400000c000b */
[----:B01----:R-:W-:Y:S05]  /*8a70*/  ENDCOLLECTIVE ;  /* 0x000000000000791b */ /* 0x003fea0003800000 */
.L_x_26224:
[----:B------:R-:W-:Y:S02]  /*8a80*/  HFMA2 R12, -RZ, RZ, 0, 2.384185791015625e-07 ;  /* 0x00000004ff0c7431 */ /* 0x000fe400000001ff */
[----:B------:R-:W-:-:S05]  /*8a90*/  FADD R35, R34, R14 ;  /* 0x0000000e22237221 */ /* 0x000fca0000000000 */
[----:B------:R-:W-:-:S07]  /*8aa0*/  MOV R13, R35 ;  /* 0x00000023000d7202 */ /* 0x000fce0000000f00 */
[----:B------:R-:W-:Y:S05]  /*8ab0*/  WARPSYNC.COLLECTIVE R15, `(.L_x_26225) ;  /* 0x000000000f087348 */ /* 0x000fea0003c00000 */
[----:B------:R0:W1:Y:S02]  /*8ac0*/  SHFL.BFLY P6, R14, R13, R12, R11 ;  /* 0x0c00000c0d0e7389 */ /* 0x00006400000c000b */
[----:B01----:R-:W-:Y:S05]  /*8ad0*/  ENDCOLLECTIVE ;  /* 0x000000000000791b */ /* 0x003fea0003800000 */
.L_x_26225:
[----:B------:R-:W-:Y:S01]  /*8ae0*/  MOV R12, 0x2 ;  /* 0x00000002000c7802 */ /* 0x000fe20000000f00 */
[----:B------:R-:W-:-:S04]  /*8af0*/  FADD R36, R35, R14 ;  /* 0x0000000e23247221 */ /* 0x000fc80000000000 */
[----:B------:R-:W-:-:S07]  /*8b00*/  IMAD.MOV.U32 R13, RZ, RZ, R36 ;  /* 0x000000ffff0d7224 */ /* 0x000fce00078e0024 */
[----:B------:R-:W-:Y:S05]  /*8b10*/  WARPSYNC.COLLECTIVE R15, `(.L_x_26226) ;  /* 0x000000000f087348 */ /* 0x000fea0003c00000 */
[----:B------:R0:W1:Y:S02]  /*8b20*/  SHFL.BFLY P6, R14, R13, R12, R11 ;  /* 0x0c00000c0d0e7389 */ /* 0x00006400000c000b */
[----:B01----:R-:W-:Y:S05]  /*8b30*/  ENDCOLLECTIVE ;  /* 0x000000000000791b */ /* 0x003fea0003800000 */
.L_x_26226:
[----:B------:R-:W-:Y:S02]  /*8b40*/  HFMA2 R12, -RZ, RZ, 0, 5.9604644775390625e-08 ;  /* 0x00000001ff0c7431 */ /* 0x000fe400000001ff */
[----:B------:R-:W-:-:S05]  /*8b50*/  FADD R37, R36, R14 ;  /* 0x0000000e24257221 */ /* 0x000fca0000000000 */
[----:B------:R-:W-:-:S07]  /*8b60*/  MOV R13, R37 ;  /* 0x00000025000d7202 */ /* 0x000fce0000000f00 */
[----:B------:R-:W-:Y:S05]  /*8b70*/  WARPSYNC.COLLECTIVE R15, `(.L_x_26227) ;  /* 0x000000000f087348 */ /* 0x000fea0003c00000 */
[----:B------:R0:W1:Y:S02]  /*8b80*/  SHFL.BFLY P6, R14, R13, R12, R11 ;  /* 0x0c00000c0d0e7389 */ /* 0x00006400000c000b */
[----:B01----:R-:W-:Y:S05]  /*8b90*/  ENDCOLLECTIVE ;  /* 0x000000000000791b */ /* 0x003fea0003800000 */
.L_x_26227:
[----:B------:R-:W-:Y:S05]  /*8ba0*/  BRA `(.L_x_26228) ;  /* 0xffffffc000747947 */ /* 0x000fea000383ffff */
        .weak           $__internal_418_$__cuda_sm3x_div_rn_noftz_f32_slowpath
        .type           $__internal_418_$__cuda_sm3x_div_rn_noftz_f32_slowpath,@function
        .size           $__internal_418_$__cuda_sm3x_div_rn_noftz_f32_slowpath,(.L_x_37795 - $__internal_418_$__cuda_sm3x_div_rn_noftz_f32_slowpath)
$__internal_418_$__cuda_sm3x_div_rn_noftz_f32_slowpath:
[----:B------:R-:W-:Y:S01]  /*8bb0*/  SHF.R.U32.HI R35, RZ, 0x17, R11 ;  /* 0x00000017ff237819 */ /* 0x000fe2000001160b */
[----:B------:R-:W-:Y:S03]  /*8bc0*/  BSSY.RECONVERGENT B0, `(.L_x_26229) ;  /* 0x0000062000007945 */ /* 0x000fe60003800200 */
[----:B------:R-:W-:Y:S02]  /*8bd0*/  LOP3.LUT R48, R35, 0xff, RZ, 0xc0, !PT ;  /* 0x000000ff23307812 */ /* 0x000fe400078ec0ff */
[----:B------:R-:W-:-:S03]  /*8be0*/  SHF.R.U32.HI R35, RZ, 0x17, R8 ;  /* 0x00000017ff237819 */ /* 0x000fc60000011608 */
[----:B------:R-:W-:Y:S01]  /*8bf0*/  VIADD R44, R48, 0xffffffff ;  /* 0xffffffff302c7836 */ /* 0x000fe20000000000 */
[----:B------:R-:W-:-:S04]  /*8c00*/  LOP3.LUT R46, R35, 0xff, RZ, 0xc0, !PT ;  /* 0x000000ff232e7812 */ /* 0x000fc800078ec0ff */
        /* <DEDUP_REMOVED lines=28> */
.L_x_26230:
        /* <DEDUP_REMOVED lines=36> */
[----:B------:R-:W-:Y:S01]  /*9010*/  IMAD.MOV R11, RZ, RZ, -R50 ;  /* 0x000000ffff0b7224 */ /* 0x000fe200078e0a32 */
[----:B------:R-:W-:-:S02]  /*9020*/  LOP3.LUT R35, R35, 0x800000, RZ, 0xfc, !PT ;  /* 0x0080000023237812 */ /* 0x000fc400078efcff */
[----:B------:R-:W-:-:S04]  /*9030*/  IADD3 R42, PT, PT, R50, 0x20, RZ ;  /* 0x00000020322a7810 */ /* 0x000fc80007ffe0ff */
        /* <DEDUP_REMOVED lines=12> */
.L_x_26237:
[----:B------:R-:W-:-:S04]  /*9100*/  LOP3.LUT R8, R8, 0x80000000, RZ, 0xc0, !PT ;  /* 0x8000000008087812 */ /* 0x000fc800078ec0ff */
[----:B------:R-:W-:Y:S01]  /*9110*/  LOP3.LUT R8, R8, 0x7f800000, RZ, 0xfc, !PT ;  /* 0x7f80000008087812 */ /* 0x000fe200078efcff */
[----:B------:R-:W-:Y:S06]  /*9120*/  BRA `(.L_x_26238) ;  /* 0x0000000000047947 */ /* 0x000fec0003800000 */
.L_x_26236:
[----:B------:R-:W-:-:S07]  /*9130*/  LEA R8, R46, R8, 0x17 ;  /* 0x000000082e087211 */ /* 0x000fce00078eb8ff */
.L_x_26238:
[----:B------:R-:W-:Y:S05]  /*9140*/  BSYNC.RECONVERGENT B1 ;  /* 0x0000000000017941 */ /* 0x000fea0003800200 */
.L_x_26235:
[----:B------:R-:W-:Y:S05]  /*9150*/  BRA `(.L_x_26239) ;  /* 0x0000000000207947 */ /* 0x000fea0003800000 */
.L_x_26234:
[----:B------:R-:W-:-:S04]  /*9160*/  LOP3.LUT R8, R11, 0x80000000, R8, 0x48, !PT ;  /* 0x800000000b087812 */ /* 0x000fc800078e4808 */
[----:B------:R-:W-:Y:S01]  /*9170*/  LOP3.LUT R8, R8, 0x7f800000, RZ, 0xfc, !PT ;  /* 0x7f80000008087812 */ /* 0x000fe200078efcff */
[----:B------:R-:W-:Y:S06]  /*9180*/  BRA `(.L_x_26239) ;  /* 0x0000000000147947 */ /* 0x000fec0003800000 */
.L_x_26233:
[----:B------:R-:W-:Y:S01]  /*9190*/  LOP3.LUT R8, R11, 0x80000000, R8, 0x48, !PT ;  /* 0x800000000b087812 */ /* 0x000fe200078e4808 */
[----:B------:R-:W-:Y:S06]  /*91a0*/  BRA `(.L_x_26239) ;  /* 0x00000000000c7947 */ /* 0x000fec0003800000 */
.L_x_26232:
[----:B------:R-:W0:Y:S01]  /*91b0*/  MUFU.RSQ R8, -QNAN ;  /* 0xffc0000000087908 */ /* 0x000e220000001400 */
[----:B------:R-:W-:Y:S05]  /*91c0*/  BRA `(.L_x_26239) ;  /* 0x0000000000047947 */ /* 0x000fea0003800000 */
.L_x_26231:
[----:B------:R-:W-:-:S07]  /*91d0*/  FADD.FTZ R8, R8, R11 ;  /* 0x0000000b08087221 */ /* 0x000fce0000010000 */
.L_x_26239:
[----:B------:R-:W-:Y:S05]  /*91e0*/  BSYNC.RECONVERGENT B0 ;  /* 0x0000000000007941 */ /* 0x000fea0003800200 */
.L_x_26229:
[----:B------:R-:W-:-:S04]  /*91f0*/  HFMA2 R35, -RZ, RZ, 0, 0 ;  /* 0x00000000ff237431 */ /* 0x000fc800000001ff */
[----:B0-----:R-:W-:Y:S05]  /*9200*/  RET.REL.NODEC R34 `(_Z15SoftmaxWarpImplI22BroadcastScaleMaskLoadIffbLm2EiE11DirectStoreIffEfLi2ELi26ELi32ELi1ELb1EL9Algorithm0EEvT_T0_ll) ;  /* 0xffffff6c227c7950 */ /* 0x001fea0003c3ffff */
.L_x_26240:
        /* <DEDUP_REMOVED lines=15> */
.L_x_37795:


//--------------------- .text._Z15SoftmaxWarpImplI22BroadcastScaleMaskLoadIffbLm2EiE11DirectStoreIffEfLi2ELi26ELi32ELi1ELb0EL9Algorithm0EEvT_T0_ll --------------------------
	.section	.text._Z15SoftmaxWarpImplI22BroadcastScaleMaskLoadIffbLm2EiE11DirectStoreIffEfLi2ELi26ELi32ELi1ELb0EL9Algorithm0EEvT_T0_ll,"ax",@progbits
	.align	128
        .global         _Z15SoftmaxWarpImplI22BroadcastScaleMaskLoadIffbLm2EiE11DirectStoreIffEfLi2ELi26ELi32ELi1ELb0EL9Algorithm0EEvT_T0_ll
        .type           _Z15SoftmaxWarpImplI22BroadcastScaleMaskLoadIffbLm2EiE11DirectStoreIffEfLi2ELi26ELi32ELi1ELb0EL9Algorithm0EEvT_T0_ll,@function
        .size           _Z15SoftmaxWarpImplI22BroadcastScaleMaskLoadIffbLm2EiE11DirectStoreIffEfLi2ELi26ELi32ELi1ELb0EL9Algorithm0EEvT_T0_ll,(.L_x_37796 - _Z15SoftmaxWarpImplI22BroadcastScaleMaskLoadIffbLm2EiE11DirectStoreIffEfLi2ELi26ELi32ELi1ELb0EL9Algorithm0EEvT_T0_ll)
        .other          _Z15SoftmaxWarpImplI22BroadcastScaleMaskLoadIffbLm2EiE11DirectStoreIffEfLi2ELi26ELi32ELi1ELb0EL9Algorithm0EEvT_T0_ll,@"STO_CUDA_ENTRY STV_DEFAULT"
_Z15SoftmaxWarpImplI22BroadcastScaleMaskLoadIffbLm2EiE11DirectStoreIffEfLi2ELi26ELi32ELi1ELb0EL9Algorithm0EEvT_T0_ll:
.text._Z15SoftmaxWarpImplI22BroadcastScaleMaskLoadIffbLm2EiE11DirectStoreIffEfLi2ELi26ELi32ELi1ELb0EL9Algorithm0EEvT_T0_ll:
        /* <DEDUP_REMOVED lines=26> */
.L_x_26241:
        /* <DEDUP_REMOVED lines=12> */
.L_x_26295:
[----:B------:R-:W-:Y:S01]  /*0260*/  IABS R0, UR45 ;  /* 0x0000002d00007c13 */ /* 0x000fe20008000000 */
[----:B------:R-:W-:Y:S01]  /*0270*/  IMAD R34, R39, UR44, R34 ;  /* 0x0000002c27227c24 */ /* 0x000fe2000f8e0222 */
[----:B------:R-:W-:Y:S01]  /*0280*/  UMOV UR4, URZ ;  /* 0x000000ff00047c82 */ /* 0x000fe20008000000 */
[----:B0-----:R-:W0:Y:S01]  /*0290*/  LDC.64 R14, c[0x0][0x390] ;  /* 0x0000e400ff0e7b82 */ /* 0x001e220000000a00 */
[----:B------:R-:W-:Y:S01]  /*02a0*/  R2UR UR7, R0 ;  /* 0x00000000000772ca */ /* 0x000fe200000e0000 */
[C---:B------:R-:W-:Y:S01]  /*02b0*/  VIADD R5, R34.reuse, 0x40 ;  /* 0x0000004022057836 */ /* 0x040fe20000000000 */
[----:B------:R-:W-:Y:S02]  /*02c0*/  IABS R3, R34 ;  /* 0x0000002200037213 */ /* 0x000fe40000000000 */
[----:B------:R-:W-:Y:S02]  /*02d0*/  IADD3 R4, PT, PT, R34, 0x80, RZ ;  /* 0x0000008022047810 */ /* 0x000fe40007ffe0ff */
[----:B------:R-:W-:-:S02]  /*02e0*/  IABS R7, R5 ;  /* 0x0000000500077213 */ /* 0x000fc40000000000 */
[C---:B-1----:R-:W-:Y:S02]  /*02f0*/  R2UR UR8, R32.reuse ;  /* 0x00000000200872ca */ /* 0x042fe400000e0000 */
[C---:B------:R-:W-:Y:S02]  /*0300*/  R2UR UR9, R33.reuse ;  /* 0x00000000210972ca */ /* 0x040fe400000e0000 */
[----:B------:R-:W-:Y:S01]  /*0310*/  R2UR UR10, R32 ;  /* 0x00000000200a72ca */ /* 0x000fe200000e0000 */
[----:B------:R-:W1:Y:S01]  /*0320*/  I2F.RP R0, UR7 ;  /* 0x0000000700007d06 */ /* 0x000e620008209400 */
[----:B------:R-:W-:-:S07]  /*0330*/  R2UR UR11, R33 ;  /* 0x00000000210b72ca */ /* 0x000fce00000e0000 */
[----:B-1----:R-:W1:Y:S02]  /*0340*/  MUFU.RCP R0, R0 ;  /* 0x0000000000007308 */ /* 0x002e640000001000 */
[----:B-1----:R-:W-:Y:S02]  /*0350*/  IADD3 R2, PT, PT, R0, 0xffffffe, RZ ;  /* 0x0ffffffe00027810 */ /* 0x002fe40007ffe0ff */
[----:B------:R-:W-:-:S04]  /*0360*/  IADD3 R0, PT, PT, R34, 0xc0, RZ ;  /* 0x000000c022007810 */ /* 0x000fc80007ffe0ff */
[----:B------:R-:W1:Y:S01]  /*0370*/  F2I.FTZ.U32.TRUNC.NTZ R2, R2 ;  /* 0x0000000200027305 */ /* 0x000e62000021f000 */
[----:B------:R-:W-:Y:S02]  /*0380*/  IABS R9, R0 ;  /* 0x0000000000097213 */ /* 0x000fe40000000000 */
[----:B-1----:R-:W-:-:S13]  /*0390*/  R2UR UR5, R2 ;  /* 0x00000000020572ca */ /* 0x002fda00000e0000 */
[----:B------:R-:W-:-:S04]  /*03a0*/  UIADD3 UR6, UPT, UPT, URZ, -UR5, URZ ;  /* 0x80000005ff067290 */ /* 0x000fc8000fffe0ff */
[----:B------:R-:W-:-:S04]  /*03b0*/  UIMAD UR6, UR6, UR7, URZ ;  /* 0x00000007060672a4 */ /* 0x000fc8000f8e02ff */
[----:B------:R-:W-:-:S06]  /*03c0*/  UIMAD.WIDE.U32 UR4, UR5, UR6, UR4 ;  /* 0x00000006050472a5 */ /* 0x000fcc000f8e0004 */
[----:B------:R-:W-:-:S04]  /*03d0*/  IMAD.HI.U32 R2, R3, UR5, RZ ;  /* 0x0000000503027c27 */ /* 0x000fc8000f8e00ff */
[----:B------:R-:W-:Y:S01]  /*03e0*/  IMAD.HI.U32 R6, R7, UR5, RZ ;  /* 0x0000000507067c27 */ /* 0x000fe2000f8e00ff */
[----:B------:R-:W-:-:S04]  /*03f0*/  IADD3 R8, PT, PT, -R2, RZ, RZ ;  /* 0x000000ff02087210 */ /* 0x000fc80007ffe1ff */
[----:B------:R-:W-:Y:S01]  /*0400*/  IADD3 R10, PT, PT, -R6, RZ, RZ ;  /* 0x000000ff060a7210 */ /* 0x000fe20007ffe1ff */
[----:B------:R-:W-:Y:S01]  /*0410*/  IMAD R3, R8, UR7, R3 ;  /* 0x0000000708037c24 */ /* 0x000fe2000f8e0203 */
[----:B------:R-:W-:-:S03]  /*0420*/  IABS R8, R4 ;  /* 0x0000000400087213 */ /* 0x000fc60000000000 */
[----:B------:R-:W-:Y:S01]  /*0430*/  IMAD R7, R10, UR7, R7 ;  /* 0x000000070a077c24 */ /* 0x000fe2000f8e0207 */
[----:B------:R-:W-:Y:S01]  /*0440*/  MOV R10, R9 ;  /* 0x00000009000a7202 */ /* 0x000fe20000000f00 */
[----:B------:R-:W-:Y:S01]  /*0450*/  IMAD.HI.U32 R12, R8, UR5, RZ ;  /* 0x00000005080c7c27 */ /* 0x000fe2000f8e00ff */
[----:B------:R-:W-:Y:S02]  /*0460*/  ISETP.LT.U32.AND P0, PT, R3, UR7, PT ;  /* 0x0000000703007c0c */ /* 0x000fe4000bf01070 */
[----:B------:R-:W-:Y:S01]  /*0470*/  ISETP.LT.U32.AND P4, PT, R7, UR7, PT ;  /* 0x0000000707007c0c */ /* 0x000fe2000bf81070 */
[----:B------:R-:W-:-:S04]  /*0480*/  IMAD.HI.U32 R13, R10, UR5, RZ ;  /* 0x000000050a0d7c27 */ /* 0x000fc8000f8e00ff */
[----:B------:R-:W-:Y:S01]  /*0490*/  IMAD.MOV R9, RZ, RZ, -R12 ;  /* 0x000000ffff097224 */ /* 0x000fe200078e0a0c */
[----:B------:R-:W-:-:S03]  /*04a0*/  IADD3 R11, PT, PT, -R13, RZ, RZ ;  /* 0x000000ff0d0b7210 */ /* 0x000fc60007ffe1ff */
[----:B------:R-:W-:Y:S02]  /*04b0*/  IMAD R8, R9, UR7, R8 ;  /* 0x0000000709087c24 */ /* 0x000fe4000f8e0208 */
[----:B------:R-:W-:Y:S01]  /*04c0*/  @!P0 IADD3 R3, PT, PT, R3, -UR7, RZ ;  /* 0x8000000703038c10 */ /* 0x000fe2000fffe0ff */
[----:B------:R-:W-:Y:S01]  /*04d0*/  IMAD R9, R11, UR7, R10 ;  /* 0x000000070b097c24 */ /* 0x000fe2000f8e020a */
[----:B------:R-:W-:Y:S01]  /*04e0*/  @!P4 IADD3 R7, PT, PT, R7, -UR7, RZ ;  /* 0x800000070707cc10 */ /* 0x000fe2000fffe0ff */
[----:B------:R-:W1:Y:S01]  /*04f0*/  LDC.64 R10, c[0x0][0x398] ;  /* 0x0000e600ff0a7b82 */ /* 0x000e620000000a00 */
[----:B------:R-:W-:Y:S02]  /*0500*/  ISETP.GE.U32.AND P6, PT, R3, UR7, PT ;  /* 0x0000000703007c0c */ /* 0x000fe4000bfc6070 */
[----:B------:R-:W-:Y:S02]  /*0510*/  ISETP.LT.U32.AND P3, PT, R9, UR7, PT ;  /* 0x0000000709007c0c */ /* 0x000fe4000bf61070 */
[----:B------:R-:W-:-:S02]  /*0520*/  LOP3.LUT R3, R34, UR45, RZ, 0x3c, !PT ;  /* 0x0000002d22037c12 */ /* 0x000fc4000f8e3cff */
[----:B------:R-:W-:Y:S02]  /*0530*/  ISETP.GE.U32.AND P5, PT, R7, UR7, PT ;  /* 0x0000000707007c0c */ /* 0x000fe4000bfa6070 */
[----:B------:R-:W-:Y:S02]  /*0540*/  ISETP.GE.AND P2, PT, R3, RZ, PT ;  /* 0x000000ff0300720c */ /* 0x000fe40003f46270 */
[----:B------:R-:W-:Y:S02]  /*0550*/  LOP3.LUT R7, R5, UR45, RZ, 0x3c, !PT ;  /* 0x0000002d05077c12 */ /* 0x000fe4000f8e3cff */
[----:B------:R-:W-:Y:S02]  /*0560*/  ISETP.LT.U32.AND P1, PT, R8, UR7, PT ;  /* 0x0000000708007c0c */ /* 0x000fe4000bf21070 */
[----:B------:R-:W-:Y:S02]  /*0570*/  @!P0 IADD3 R2, PT, PT, R2, 0x1, RZ ;  /* 0x0000000102028810 */ /* 0x000fe40007ffe0ff */
[----:B------:R-:W-:-:S02]  /*0580*/  ISETP.GE.AND P0, PT, R7, RZ, PT ;  /* 0x000000ff0700720c */ /* 0x000fc40003f06270 */
[----:B------:R-:W-:Y:S01]  /*0590*/  @!P4 IADD3 R6, PT, PT, R6, 0x1, RZ ;  /* 0x000000010606c810 */ /* 0x000fe20007ffe0ff */
[----:B------:R-:W-:Y:S01]  /*05a0*/  @P6 VIADD R2, R2, 0x1 ;  /* 0x0000000102026836 */ /* 0x000fe20000000000 */
[----:B------:R-:W-:Y:S02]  /*05b0*/  @!P3 IADD3 R9, PT, PT, R9, -UR7, RZ ;  /* 0x800000070909bc10 */ /* 0x000fe4000fffe0ff */
[----:B------:R-:W-:Y:S02]  /*05c0*/  @P5 IADD3 R6, PT, PT, R6, 0x1, RZ ;  /* 0x0000000106065810 */ /* 0x000fe40007ffe0ff */
[----:B------:R-:W-:Y:S01]  /*05d0*/  ISETP.GE.U32.AND P5, PT, R9, UR7, PT ;  /* 0x0000000709007c0c */ /* 0x000fe2000bfa6070 */
[----:B------:R-:W-:Y:S01]  /*05e0*/  @!P1 VIADD R12, R12, 0x1 ;  /* 0x000000010c0c9836 */ /* 0x000fe20000000000 */
[----:B------:R-:W-:Y:S02]  /*05f0*/  @!P2 IADD3 R2, PT, PT, -R2, RZ, RZ ;  /* 0x000000ff0202a210 */ /* 0x000fe40007ffe1ff */
[----:B------:R-:W-:-:S02]  /*0600*/  ISETP.NE.AND P2, PT, RZ, UR45, PT ;  /* 0x0000002dff007c0c */ /* 0x000fc4000bf45270 */
[----:B------:R-:W-:Y:S02]  /*0610*/  LOP3.LUT R9, RZ, UR45, RZ, 0x33, !PT ;  /* 0x0000002dff097c12 */ /* 0x000fe4000f8e33ff */
[----:B------:R-:W-:Y:S02]  /*0620*/  @!P1 IADD3 R8, PT, PT, R8, -UR7, RZ ;  /* 0x8000000708089c10 */ /* 0x000fe4000fffe0ff */
[----:B------:R-:W-:Y:S02]  /*0630*/  LOP3.LUT R3, R4, UR45, RZ, 0x3c, !PT ;  /* 0x0000002d04037c12 */ /* 0x000fe4000f8e3cff */
[----:B------:R-:W-:Y:S02]  /*0640*/  SEL R2, R9, R2, !P2 ;  /* 0x0000000209027207 */ /* 0x000fe40005000000 */
[----:B------:R-:W-:Y:S02]  /*0650*/  @!P0 IADD3 R6, PT, PT, -R6, RZ, RZ ;  /* 0x000000ff06068210 */ /* 0x000fe40007ffe1ff */
[----:B------:R-:W-:-:S02]  /*0660*/  ISETP.GE.U32.AND P6, PT, R8, UR7, PT ;  /* 0x0000000708007c0c */ /* 0x000fc4000bfc6070 */
[----:B0-----:R-:W-:Y:S02]  /*0670*/  ISETP.NE.U32.AND P0, PT, R14, 0x1, PT ;  /* 0x000000010e00780c */ /* 0x001fe40003f05070 */
[----:B------:R-:W-:Y:S02]  /*0680*/  ISETP.GE.AND P4, PT, R3, RZ, PT ;  /* 0x000000ff0300720c */ /* 0x000fe40003f86270 */
[----:B------:R-:W-:Y:S02]  /*0690*/  IADD3 R3, PT, PT, -R2, RZ, RZ ;  /* 0x000000ff02037210 */ /* 0x000fe40007ffe1ff */
[----:B------:R-:W-:Y:S02]  /*06a0*/  SEL R8, R9, R6, !P2 ;  /* 0x0000000609087207 */ /* 0x000fe40005000000 */
[----:B-1----:R-:W-:Y:S01]  /*06b0*/  ISETP.NE.U32.AND P1, PT, R10, 0x1, PT ;  /* 0x000000010a00780c */ /* 0x002fe20003f25070 */
[----:B------:R-:W-:Y:S01]  /*06c0*/  IMAD R3, R3, UR45, R34 ;  /* 0x0000002d03037c24 */ /* 0x000fe2000f8e0222 */
[----:B------:R-:W-:Y:S01]  /*06d0*/  ISETP.NE.AND.EX P0, PT, R15, RZ, PT, P0 ;  /* 0x000000ff0f00720c */ /* 0x000fe20003f05300 */
[----:B------:R-:W0:Y:S01]  /*06e0*/  LDC.64 R6, c[0x0][0x388] ;  /* 0x0000e200ff067b82 */ /* 0x000e220000000a00 */
[----:B------:R-:W-:-:S02]  /*06f0*/  IADD3 R10, PT, PT, -R8, RZ, RZ ;  /* 0x000000ff080a7210 */ /* 0x000fc40007ffe1ff */
[----:B------:R-:W-:Y:S02]  /*0700*/  ISETP.NE.AND.EX P1, PT, R11, RZ, PT, P1 ;  /* 0x000000ff0b00720c */ /* 0x000fe40003f25310 */
[----:B------:R-:W-:Y:S01]  /*0710*/  SEL R2, R2, RZ, P0 ;  /* 0x000000ff02027207 */ /* 0x000fe20000000000 */
[----:B------:R-:W-:Y:S01]  /*0720*/  IMAD R10, R10, UR45, R5 ;  /* 0x0000002d0a0a7c24 */ /* 0x000fe2000f8e0205 */
[----:B------:R-:W-:Y:S02]  /*0730*/  SEL R3, R3, RZ, P1 ;  /* 0x000000ff03037207 */ /* 0x000fe40000800000 */
[----:B------:R-:W-:Y:S01]  /*0740*/  LOP3.LUT R11, R0, UR45, RZ, 0x3c, !PT ;  /* 0x0000002d000b7c12 */ /* 0x000fe2000f8e3cff */
[----:B------:R-:W-:Y:S01]  /*0750*/  IMAD R2, R2, UR42, RZ ;  /* 0x0000002a02027c24 */ /* 0x000fe2000f8e02ff */
[----:B------:R-:W-:Y:S02]  /*0760*/  @P6 IADD3 R12, PT, PT, R12, 0x1, RZ ;  /* 0x000000010c0c6810 */ /* 0x000fe40007ffe0ff */
[----:B------:R-:W-:Y:S01]  /*0770*/  SEL R8, R8, RZ, P0 ;  /* 0x000000ff08087207 */ /* 0x000fe20000000000 */
[----:B------:R-:W-:Y:S01]  /*0780*/  IMAD R2, R3, UR43, R2 ;  /* 0x0000002b03027c24 */ /* 0x000fe2000f8e0202 */
[----:B------:R-:W-:Y:S01]  /*0790*/  ISETP.GE.AND P6, PT, R11, RZ, PT ;  /* 0x000000ff0b00720c */ /* 0x000fe20003fc6270 */
[----:B------:R-:W-:Y:S01]  /*07a0*/  @!P4 IMAD.MOV R12, RZ, RZ, -R12 ;  /* 0x000000ffff0cc224 */ /* 0x000fe200078e0a0c */
[----:B------:R-:W-:Y:S01]  /*07b0*/  SEL R10, R10, RZ, P1 ;  /* 0x000000ff0a0a7207 */ /* 0x000fe20000800000 */
[----:B------:R-:W-:Y:S01]  /*07c0*/  IMAD R11, R8, UR42, RZ ;  /* 0x0000002a080b7c24 */ /* 0x000fe2000f8e02ff */
[----:B------:R-:W-:-:S02]  /*07d0*/  @!P3 IADD3 R13, PT, PT, R13, 0x1, RZ ;  /* 0x000000010d0db810 */ /* 0x000fc40007ffe0ff */
[----:B------:R-:W-:Y:S01]  /*07e0*/  LEA.HI R2, R2, R2, RZ, 0x1 ;  /* 0x0000000202027211 */ /* 0x000fe200078f08ff */
[----:B------:R-:W-:Y:S01]  /*07f0*/  IMAD R10, R10, UR43, R11 ;  /* 0x0000002b0a0a7c24 */ /* 0x000fe2000f8e020b */
[----:B------:R-:W-:Y:S02]  /*0800*/  SEL R12, R9, R12, !P2 ;  /* 0x0000000c090c7207 */ /* 0x000fe40005000000 */
[----:B------:R-:W-:Y:S02]  /*0810*/  @P5 IADD3 R13, PT, PT, R13, 0x1, RZ ;  /* 0x000000010d0d5810 */ /* 0x000fe40007ffe0ff */
[----:B------:R-:W-:Y:S02]  /*0820*/  SHF.R.S32.HI R11, RZ, 0x1, R2 ;  /* 0x00000001ff0b7819 */ /* 0x000fe40000011402 */
[----:B------:R-:W-:Y:S02]  /*0830*/  LEA.HI R2, R10, R10, RZ, 0x1 ;  /* 0x0000000a0a027211 */ /* 0x000fe400078f08ff */
[----:B------:R-:W-:Y:S01]  /*0840*/  IADD3 R3, PT, PT, -R12, RZ, RZ ;  /* 0x000000ff0c037210 */ /* 0x000fe20007ffe1ff */
[----:B0-----:R-:W-:Y:S01]  /*0850*/  IMAD.WIDE R10, R11, 0x2, R6 ;  /* 0x000000020b0a7825 */ /* 0x001fe200078e0206 */
[----:B------:R-:W-:-:S02]  /*0860*/  @!P6 IADD3 R13, PT, PT, -R13, RZ, RZ ;  /* 0x000000ff0d0de210 */ /* 0x000fc40007ffe1ff */
[----:B------:R-:W-:Y:S01]  /*0870*/  SHF.R.S32.HI R23, RZ, 0x1, R2 ;  /* 0x00000001ff177819 */ /* 0x000fe20000011402 */
[----:B------:R-:W-:Y:S01]  /*0880*/  IMAD R2, R3, UR45, R4 ;  /* 0x0000002d03027c24 */ /* 0x000fe2000f8e0204 */
[----:B------:R-:W-:Y:S01]  /*0890*/  SEL R12, R12, RZ, P0 ;  /* 0x000000ff0c0c7207 */ /* 0x000fe20000000000 */
[----:B------:R0:W2:Y:S01]  /*08a0*/  LDG.E.U16 R10, desc[UR8][R10.64] ;  /* 0x000000080a0a7981 */ /* 0x0000a2000c1e1500 */
[----:B------:R-:W-:Y:S02]  /*08b0*/  SEL R13, R9, R13, !P2 ;  /* 0x0000000d090d7207 */ /* 0x000fe40005000000 */
[----:B------:R-:W-:Y:S01]  /*08c0*/  SEL R2, R2, RZ, P1 ;  /* 0x000000ff02027207 */ /* 0x000fe20000800000 */
[----:B------:R-:W-:Y:S01]  /*08d0*/  IMAD R3, R12, UR42, RZ ;  /* 0x0000002a0c037c24 */ /* 0x000fe2000f8e02ff */
[----:B------:R-:W-:Y:S01]  /*08e0*/  IADD3 R15, PT, PT, -R13, RZ, RZ ;  /* 0x000000ff0d0f7210 */ /* 0x000fe20007ffe1ff */
[----:B------:R-:W-:Y:S01]  /*08f0*/  IMAD.WIDE R22, R23, 0x2, R6 ;  /* 0x0000000217167825 */ /* 0x000fe200078e0206 */
[----:B------:R-:W-:-:S03]  /*0900*/  SEL R13, R13, RZ, P0 ;  /* 0x000000ff0d0d7207 */ /* 0x000fc60000000000 */
[----:B------:R-:W-:Y:S02]  /*0910*/  IMAD R2, R2, UR43, R3 ;  /* 0x0000002b02027c24 */ /* 0x000fe4000f8e0203 */
[----:B------:R-:W-:Y:S01]  /*0920*/  IMAD R3, R15, UR45, R0 ;  /* 0x0000002d0f037c24 */ /* 0x000fe2000f8e0200 */
[----:B------:R-:W3:Y:S01]  /*0930*/  LDG.E.U16 R22, desc[UR10][R22.64] ;  /* 0x0000000a16167981 */ /* 0x000ee2000c1e1500 */
[----:B------:R-:W-:-:S03]  /*0940*/  IMAD R13, R13, UR42, RZ ;  /* 0x0000002a0d0d7c24 */ /* 0x000fc6000f8e02ff */
[----:B------:R-:W-:Y:S02]  /*0950*/  SEL R8, R3, RZ, P1 ;  /* 0x000000ff03087207 */ /* 0x000fe40000800000 */
[----:B------:R-:W-:-:S03]  /*0960*/  LEA.HI R2, R2, R2, RZ, 0x1 ;  /* 0x0000000202027211 */ /* 0x000fc600078f08ff */
[----:B------:R-:W-:Y:S01]  /*0970*/  IMAD R8, R8, UR43, R13 ;  /* 0x0000002b08087c24 */ /* 0x000fe2000f8e020d */
[----:B------:R-:W-:-:S04]  /*0980*/  SHF.R.S32.HI R3, RZ, 0x1, R2 ;  /* 0x00000001ff037819 */ /* 0x000fc80000011402 */
[----:B------:R-:W-:Y:S01]  /*0990*/  LEA.HI R8, R8, R8, RZ, 0x1 ;  /* 0x0000000808087211 */ /* 0x000fe200078f08ff */
[----:B------:R-:W-:-:S03]  /*09a0*/  IMAD.WIDE R2, R3, 0x2, R6 ;  /* 0x0000000203027825 */ /* 0x000fc600078e0206 */
[----:B------:R-:W-:Y:S02]  /*09b0*/  SHF.R.S32.HI R13, RZ, 0x1, R8 ;  /* 0x00000001ff0d7819 */ /* 0x000fe40000011408 */
[----:B------:R1:W4:Y:S03]  /*09c0*/  LDG.E.U16 R27, desc[UR8][R2.64] ;  /* 0x00000008021b7981 */ /* 0x000326000c1e1500 */
[----:B------:R-:W-:-:S05]  /*09d0*/  IMAD.WIDE R12, R13, 0x2, R6 ;  /* 0x000000020d0c7825 */ /* 0x000fca00078e0206 */
[----:B------:R5:W4:Y:S01]  /*09e0*/  LDG.E.U16 R17, desc[UR10][R12.64] ;  /* 0x0000000a0c117981 */ /* 0x000b22000c1e1500 */
[----:B------:R-:W-:-:S04]  /*09f0*/  IADD3 R36, PT, PT, R34, 0x100, RZ ;  /* 0x0000010022247810 */ /* 0x000fc80007ffe0ff */
[----:B0-----:R-:W-:Y:S02]  /*0a00*/  IABS R11, R36 ;  /* 0x00000024000b7213 */ /* 0x001fe40000000000 */
[----:B------:R-:W-:-:S03]  /*0a10*/  IADD3 R35, PT, PT, R34, 0x140, RZ ;  /* 0x0000014022237810 */ /* 0x000fc60007ffe0ff */
[----:B------:R-:W-:Y:S01]  /*0a20*/  IMAD.HI.U32 R8, R11, UR5, RZ ;  /* 0x000000050b087c27 */ /* 0x000fe2000f8e00ff */
[----:B------:R-:W-:-:S03]  /*0a30*/  IABS R15, R35 ;  /* 0x00000023000f7213 */ /* 0x000fc60000000000 */
[----:B------:R-:W-:-:S04]  /*0a40*/  IMAD.MOV R14, RZ, RZ, -R8 ;  /* 0x000000ffff0e7224 */ /* 0x000fc800078e0a08 */
[----:B-1----:R-:W-:Y:S01]  /*0a50*/  IMAD R2, R14, UR7, R11 ;  /* 0x000000070e027c24 */ /* 0x002fe2000f8e020b */
[----:B------:R-:W-:-:S04]  /*0a60*/  MOV R11, R15 ;  /* 0x0000000f000b7202 */ /* 0x000fc80000000f00 */
[----:B------:R-:W-:Y:S01]  /*0a70*/  ISETP.LT.U32.AND P5, PT, R2, UR7, PT ;  /* 0x0000000702007c0c */ /* 0x000fe2000bfa1070 */
[----:B------:R-:W-:Y:S01]  /*0a80*/  IMAD.HI.U32 R3, R11, UR5, RZ ;  /* 0x000000050b037c27 */ /* 0x000fe2000f8e00ff */
[----:B------:R-:W-:-:S04]  /*0a90*/  IADD3 R24, PT, PT, R34, 0x180, RZ ;  /* 0x0000018022187810 */ /* 0x000fc80007ffe0ff */
[----:B-----5:R-:W-:Y:S02]  /*0aa0*/  IADD3 R12, PT, PT, -R3, RZ, RZ ;  /* 0x000000ff030c7210 */ /* 0x020fe40007ffe1ff */
[----:B------:R-:W-:-:S03]  /*0ab0*/  IABS R13, R24 ;  /* 0x00000018000d7213 */ /* 0x000fc60000000000 */
[----:B------:R-:W-:Y:S02]  /*0ac0*/  IMAD R11, R12, UR7, R11 ;  /* 0x000000070c0b7c24 */ /* 0x000fe4000f8e020b */
[----:B------:R-:W-:Y:S01]  /*0ad0*/  @!P5 IADD3 R2, PT, PT, R2, -UR7, RZ ;  /* 0x800000070202dc10 */ /* 0x000fe2000fffe0ff */
[----:B------:R-:W-:Y:S01]  /*0ae0*/  IMAD.HI.U32 R12, R13, UR5, RZ ;  /* 0x000000050d0c7c27 */ /* 0x000fe2000f8e00ff */
[----:B------:R-:W-:Y:S02]  /*0af0*/  IADD3 R23, PT, PT, R34, 0x1c0, RZ ;  /* 0x000001c022177810 */ /* 0x000fe40007ffe0ff */
[----:B------:R-:W-:Y:S02]  /*0b00*/  ISETP.GE.U32.AND P3, PT, R2, UR7, PT ;  /* 0x0000000702007c0c */ /* 0x000fe4000bf66070 */
[----:B------:R-:W-:Y:S01]  /*0b10*/  ISETP.LT.U32.AND P6, PT, R11, UR7, PT ;  /* 0x000000070b007c0c */ /* 0x000fe2000bfc1070 */
[----:B------:R-:W-:Y:S01]  /*0b20*/  IMAD.MOV R2, RZ, RZ, -R12 ;  /* 0x000000ffff027224 */ /* 0x000fe200078e0a0c */
[----:B------:R-:W-:-:S02]  /*0b30*/  IABS R14, R23 ;  /* 0x00000017000e7213 */ /* 0x000fc40000000000 */
[----:B------:R-:W-:Y:S01]  /*0b40*/  LOP3.LUT R18, R36, UR45, RZ, 0x3c, !PT ;  /* 0x0000002d24127c12 */ /* 0x000fe2000f8e3cff */
[----:B------:R-:W-:Y:S01]  /*0b50*/  IMAD R2, R2, UR7, R13 ;  /* 0x0000000702027c24 */ /* 0x000fe2000f8e020d */
[----:B------:R-:W-:Y:S01]  /*0b60*/  @!P5 IADD3 R8, PT, PT, R8, 0x1, RZ ;  /* 0x000000010808d810 */ /* 0x000fe20007ffe0ff */
[----:B------:R-:W-:Y:S01]  /*0b70*/  IMAD.HI.U32 R16, R14, UR5, RZ ;  /* 0x000000050e107c27 */ /* 0x000fe2000f8e00ff */
[----:B------:R-:W-:Y:S02]  /*0b80*/  IADD3 R19, PT, PT, R34, 0x200, RZ ;  /* 0x0000020022137810 */ /* 0x000fe40007ffe0ff */
[----:B------:R-:W-:Y:S02]  /*0b90*/  ISETP.GE.AND P4, PT, R18, RZ, PT ;  /* 0x000000ff1200720c */ /* 0x000fe40003f86270 */
[----:B------:R-:W-:Y:S02]  /*0ba0*/  @P3 IADD3 R8, PT, PT, R8, 0x1, RZ ;  /* 0x0000000108083810 */ /* 0x000fe40007ffe0ff */
[----:B------:R-:W-:-:S02]  /*0bb0*/  @!P6 IADD3 R11, PT, PT, R11, -UR7, RZ ;  /* 0x800000070b0bec10 */ /* 0x000fc4000fffe0ff */
[----:B------:R-:W-:Y:S02]  /*0bc0*/  ISETP.LT.U32.AND P3, PT, R2, UR7, PT ;  /* 0x0000000702007c0c */ /* 0x000fe4000bf61070 */
[----:B------:R-:W-:Y:S02]  /*0bd0*/  IADD3 R15, PT, PT, -R16, RZ, RZ ;  /* 0x000000ff100f7210 */ /* 0x000fe40007ffe1ff */
[----:B------:R-:W-:Y:S02]  /*0be0*/  IABS R18, R19 ;  /* 0x0000001300127213 */ /* 0x000fe40000000000 */
[----:B------:R-:W-:Y:S01]  /*0bf0*/  ISETP.GE.U32.AND P5, PT, R11, UR7, PT ;  /* 0x000000070b007c0c */ /* 0x000fe2000bfa6070 */
[----:B------:R-:W-:Y:S01]  /*0c00*/  IMAD R13, R15, UR7, R14 ;  /* 0x000000070f0d7c24 */ /* 0x000fe2000f8e020e */
[----:B------:R-:W-:Y:S01]  /*0c10*/  MOV R14, R8 ;  /* 0x00000008000e7202 */ /* 0x000fe20000000f00 */
[----:B------:R-:W-:Y:S01]  /*0c20*/  IMAD.MOV.U32 R15, RZ, RZ, R18 ;  /* 0x000000ffff0f7224 */ /* 0x000fe200078e0012 */
[----:B------:R-:W-:-:S02]  /*0c30*/  LOP3.LUT R11, R35, UR45, RZ, 0x3c, !PT ;  /* 0x0000002d230b7c12 */ /* 0x000fc4000f8e3cff */
[----:B------:R-:W-:Y:S01]  /*0c40*/  @!P4 IADD3 R14, PT, PT, -R14, RZ, RZ ;  /* 0x000000ff0e0ec210 */ /* 0x000fe20007ffe1ff */
[----:B------:R-:W-:Y:S01]  /*0c50*/  IMAD.HI.U32 R8, R15, UR5, RZ ;  /* 0x000000050f087c27 */ /* 0x000fe2000f8e00ff */
[----:B------:R-:W-:Y:S02]  /*0c60*/  @!P6 IADD3 R3, PT, PT, R3, 0x1, RZ ;  /* 0x000000010303e810 */ /* 0x000fe40007ffe0ff */
[----:B------:R-:W-:Y:S01]  /*0c70*/  ISETP.LT.U32.AND P4, PT, R13, UR7, PT ;  /* 0x000000070d007c0c */ /* 0x000fe2000bf81070 */
[----:B------:R-:W-:Y:S01]  /*0c80*/  @!P3 VIADD R2, R2, -UR7 ;  /* 0x800000070202bc36 */ /* 0x000fe20008000000 */
[----:B------:R-:W-:Y:S02]  /*0c90*/  ISETP.GE.AND P6, PT, R11, RZ, PT ;  /* 0x000000ff0b00720c */ /* 0x000fe40003fc6270 */
[----:B------:R-:W-:Y:S02]  /*0ca0*/  IADD3 R18, PT, PT, -R8, RZ, RZ ;  /* 0x000000ff08127210 */ /* 0x000fe40007ffe1ff */
[----:B------:R-:W-:-:S02]  /*0cb0*/  @P5 IADD3 R3, PT, PT, R3, 0x1, RZ ;  /* 0x0000000103035810 */ /* 0x000fc40007ffe0ff */
[----:B------:R-:W-:Y:S02]  /*0cc0*/  IADD3 R11, PT, PT, R34, 0x240, RZ ;  /* 0x00000240220b7810 */ /* 0x000fe40007ffe0ff */
[----:B------:R-:W-:Y:S01]  /*0cd0*/  ISETP.GE.U32.AND P5, PT, R2, UR7, PT ;  /* 0x0000000702007c0c */ /* 0x000fe2000bfa6070 */
[----:B------:R-:W-:Y:S01]  /*0ce0*/  IMAD R15, R18, UR7, R15 ;  /* 0x00000007120f7c24 */ /* 0x000fe2000f8e020f */
[----:B------:R-:W-:Y:S02]  /*0cf0*/  IABS R18, R11 ;  /* 0x0000000b00127213 */ /* 0x000fe40000000000 */
[----:B------:R-:W-:Y:S01]  /*0d00*/  MOV R20, R3 ;  /* 0x0000000300147202 */ /* 0x000fe20000000f00 */
[----:B------:R-:W-:Y:S01]  /*0d10*/  @!P3 VIADD R12, R12, 0x1 ;  /* 0x000000010c0cb836 */ /* 0x000fe20000000000 */
[----:B------:R-:W-:Y:S02]  /*0d20*/  MOV R2, R18 ;  /* 0x0000001200027202 */ /* 0x000fe40000000f00 */
[----:B------:R-:W-:-:S02]  /*0d30*/  @!P4 IADD3 R13, PT, PT, R13, -UR7, RZ ;  /* 0x800000070d0dcc10 */ /* 0x000fc4000fffe0ff */
[----:B------:R-:W-:Y:S02]  /*0d40*/  @!P6 IADD3 R20, PT, PT, -R20, RZ, RZ ;  /* 0x000000ff1414e210 */ /* 0x000fe40007ffe1ff */
[----:B------:R-:W-:Y:S02]  /*0d50*/  ISETP.LT.U32.AND P6, PT, R15, UR7, PT ;  /* 0x000000070f007c0c */ /* 0x000fe4000bfc1070 */
[----:B------:R-:W-:Y:S01]  /*0d60*/  LOP3.LUT R3, R24, UR45, RZ, 0x3c, !PT ;  /* 0x0000002d18037c12 */ /* 0x000fe2000f8e3cff */
[----:B------:R-:W-:Y:S01]  /*0d70*/  IMAD.HI.U32 R26, R2, UR5, RZ ;  /* 0x00000005021a7c27 */ /* 0x000fe2000f8e00ff */
[----:B------:R-:W-:Y:S02]  /*0d80*/  ISETP.GE.U32.AND P3, PT, R13, UR7, PT ;  /* 0x000000070d007c0c */ /* 0x000fe4000bf66070 */
[----:B------:R-:W-:Y:S02]  /*0d90*/  LOP3.LUT R18, R23, UR45, RZ, 0x3c, !PT ;  /* 0x0000002d17127c12 */ /* 0x000fe4000f8e3cff */
[----:B------:R-:W-:-:S02]  /*0da0*/  @P5 IADD3 R12, PT, PT, R12, 0x1, RZ ;  /* 0x000000010c0c5810 */ /* 0x000fc40007ffe0ff */
[----:B------:R-:W-:Y:S02]  /*0db0*/  ISETP.GE.AND P5, PT, R3, RZ, PT ;  /* 0x000000ff0300720c */ /* 0x000fe40003fa6270 */
[----:B------:R-:W-:Y:S02]  /*0dc0*/  @!P4 IADD3 R16, PT, PT, R16, 0x1, RZ ;  /* 0x000000011010c810 */ /* 0x000fe40007ffe0ff */
[----:B------:R-:W-:Y:S02]  /*0dd0*/  ISETP.GE.AND P4, PT, R18, RZ, PT ;  /* 0x000000ff1200720c */ /* 0x000fe40003f86270 */
[----:B------:R-:W-:Y:S01]  /*0de0*/  IADD3 R13, PT, PT, -R26, RZ, RZ ;  /* 0x000000ff1a0d7210 */ /* 0x000fe20007ffe1ff */
[----:B------:R-:W-:Y:S01]  /*0df0*/  IMAD.MOV.U32 R30, RZ, RZ, R12 ;  /* 0x000000ffff1e7224 */ /* 0x000fe200078e000c */
[----:B------:R-:W-:-:S03]  /*0e00*/  @!P6 IADD3 R15, PT, PT, R15, -UR7, RZ ;  /* 0x800000070f0fec10 */ /* 0x000fc6000fffe0ff */
[----:B------:R-:W-:Y:S01]  /*0e10*/  IMAD R13, R13, UR7, R2 ;  /* 0x000000070d0d7c24 */ /* 0x000fe2000f8e0202 */
[----:B------:R-:W-:Y:S01]  /*0e20*/  @P3 IADD3 R16, PT, PT, R16, 0x1, RZ ;  /* 0x0000000110103810 */ /* 0x000fe20007ffe0ff */
[----:B------:R-:W0:Y:S01]  /*0e30*/  LDC.64 R2, c[0x0][0x380] ;  /* 0x0000e000ff027b82 */ /* 0x000e220000000a00 */
[----:B------:R-:W-:Y:S02]  /*0e40*/  ISETP.GE.U32.AND P3, PT, R15, UR7, PT ;  /* 0x000000070f007c0c */ /* 0x000fe4000bf66070 */
[----:B------:R-:W-:Y:S02]  /*0e50*/  LOP3.LUT R15, R19, UR45, RZ, 0x3c, !PT ;  /* 0x0000002d130f7c12 */ /* 0x000fe4000f8e3cff */
[----:B------:R-:W-:Y:S02]  /*0e60*/  @!P5 IADD3 R30, PT, PT, -R30, RZ, RZ ;  /* 0x000000ff1e1ed210 */ /* 0x000fe40007ffe1ff */
[----:B------:R-:W-:Y:S02]  /*0e70*/  ISETP.LT.U32.AND P5, PT, R13, UR7, PT ;  /* 0x000000070d007c0c */ /* 0x000fe4000bfa1070 */
[----:B------:R-:W-:-:S02]  /*0e80*/  @!P4 IADD3 R16, PT, PT, -R16, RZ, RZ ;  /* 0x000000ff1010c210 */ /* 0x000fc40007ffe1ff */
[----:B------:R-:W-:Y:S02]  /*0e90*/  ISETP.GE.AND P4, PT, R15, RZ, PT ;  /* 0x000000ff0f00720c */ /* 0x000fe40003f86270 */
[----:B------:R-:W-:-:S04]  /*0ea0*/  @!P6 IADD3 R8, PT, PT, R8, 0x1, RZ ;  /* 0x000000010808e810 */ /* 0x000fc80007ffe0ff */
[----:B------:R-:W-:-:S03]  /*0eb0*/  @P3 IADD3 R8, PT, PT, R8, 0x1, RZ ;  /* 0x0000000108083810 */ /* 0x000fc60007ffe0ff */
[----:B------:R-:W-:-:S04]  /*0ec0*/  @!P5 IADD3 R13, PT, PT, R13, -UR7, RZ ;  /* 0x800000070d0ddc10 */ /* 0x000fc8000fffe0ff */
[----:B------:R-:W-:Y:S01]  /*0ed0*/  @!P4 IMAD.MOV R8, RZ, RZ, -R8 ;  /* 0x000000ffff08c224 */ /* 0x000fe200078e0a08 */
[----:B------:R-:W-:Y:S02]  /*0ee0*/  ISETP.GE.U32.AND P4, PT, R13, UR7, PT ;  /* 0x000000070d007c0c */ /* 0x000fe4000bf86070 */
[----:B------:R-:W-:Y:S02]  /*0ef0*/  @!P5 IADD3 R26, PT, PT, R26, 0x1, RZ ;  /* 0x000000011a1ad810 */ /* 0x000fe40007ffe0ff */
[----:B------:R-:W-:Y:S02]  /*0f00*/  LEA.HI R5, R5, R5, RZ, 0x1 ;  /* 0x0000000505057211 */ /* 0x000fe400078f08ff */
[----:B------:R-:W-:Y:S02]  /*0f10*/  SEL R14, R9, R14, !P2 ;  /* 0x0000000e090e7207 */ /* 0x000fe40005000000 */
[----:B------:R-:W-:Y:S02]  /*0f20*/  SHF.R.S32.HI R5, RZ, 0x1, R5 ;  /* 0x00000001ff057819 */ /* 0x000fe40000011405 */
[----:B------:R-:W-:-:S03]  /*0f30*/  IADD3 R15, PT, PT, -R14, RZ, RZ ;  /* 0x000000ff0e0f7210 */ /* 0x000fc60007ffe1ff */
[----:B------:R-:W-:Y:S02]  /*0f40*/  @P4 IADD3 R26, PT, PT, R26, 0x1, RZ ;  /* 0x000000011a1a4810 */ /* 0x000fe40007ffe0ff */
[----:B------:R-:W-:Y:S01]  /*0f50*/  IMAD R15, R15, UR45, R36 ;  /* 0x0000002d0f0f7c24 */ /* 0x000fe2000f8e0224 */
[----:B------:R-:W-:Y:S02]  /*0f60*/  SEL R14, R14, RZ, P0 ;  /* 0x000000ff0e0e7207 */ /* 0x000fe40000000000 */
[----:B------:R-:W-:Y:S02]  /*0f70*/  LEA.HI R4, R4, R4, RZ, 0x1 ;  /* 0x0000000404047211 */ /* 0x000fe400078f08ff */
[----:B------:R-:W-:Y:S01]  /*0f80*/  SEL R15, R15, RZ, P1 ;  /* 0x000000ff0f0f7207 */ /* 0x000fe20000800000 */
[----:B------:R-:W-:Y:S01]  /*0f90*/  IMAD R14, R14, UR42, RZ ;  /* 0x0000002a0e0e7c24 */ /* 0x000fe2000f8e02ff */
[----:B------:R-:W-:Y:S02]  /*0fa0*/  SHF.R.S32.HI R21, RZ, 0x1, R4 ;  /* 0x00000001ff157819 */ /* 0x000fe40000011404 */
[----:B------:R-:W-:Y:S01]  /*0fb0*/  LEA.HI R0, R0, R0, RZ, 0x1 ;  /* 0x0000000000007211 */ /* 0x000fe200078f08ff */
[----:B------:R-:W-:Y:S01]  /*0fc0*/  IMAD R14, R15, UR43, R14 ;  /* 0x0000002b0f0e7c24 */ /* 0x000fe2000f8e020e */
[----:B------:R-:W-:-:S02]  /*0fd0*/  SEL R30, R9, R30, !P2 ;  /* 0x0000001e091e7207 */ /* 0x000fc40005000000 */
[----:B------:R-:W-:Y:S02]  /*0fe0*/  SHF.R.S32.HI R15, RZ, 0x1, R0 ;  /* 0x00000001ff0f7819 */ /* 0x000fe40000011400 */
[----:B------:R-:W-:Y:S02]  /*0ff0*/  LEA.HI R14, R14, R14, RZ, 0x1 ;  /* 0x0000000e0e0e7211 */ /* 0x000fe400078f08ff */
[----:B------:R-:W-:Y:S02]  /*1000*/  R2UR UR12, R32 ;  /* 0x00000000200c72ca */ /* 0x000fe400000e0000 */
[----:B------:R-:W-:Y:S01]  /*1010*/  R2UR UR13, R33 ;  /* 0x00000000210d72ca */ /* 0x000fe200000e0000 */
[----:B------:R-:W-:Y:S01]  /*1020*/  IMAD.MOV R31, RZ, RZ, -R30 ;  /* 0x000000ffff1f7224 */ /* 0x000fe200078e0a1e */
[----:B------:R-:W-:-:S03]  /*1030*/  SEL R30, R30, RZ, P0 ;  /* 0x000000ff1e1e7207 */ /* 0x000fc60000000000 */
[----:B------:R-:W-:Y:S02]  /*1040*/  IMAD R40, R31, UR45, R24 ;  /* 0x0000002d1f287c24 */ /* 0x000fe4000f8e0218 */
[----:B------:R-:W-:-:S03]  /*1050*/  IMAD R41, R30, UR42, RZ ;  /* 0x0000002a1e297c24 */ /* 0x000fc6000f8e02ff */
[----:B------:R-:W-:-:S05]  /*1060*/  SEL R40, R40, RZ, P1 ;  /* 0x000000ff28287207 */ /* 0x000fca0000800000 */
[----:B------:R-:W-:Y:S01]  /*1070*/  IMAD R40, R40, UR43, R41 ;  /* 0x0000002b28287c24 */ /* 0x000fe2000f8e0229 */
[----:B--2---:R-:W-:-:S04]  /*1080*/  PRMT R12, R10, 0x7771, RZ ;  /* 0x000077710a0c7816 */ /* 0x004fc800000000ff */
[----:B------:R-:W-:Y:S02]  /*1090*/  ISETP.NE.AND P6, PT, R12, RZ, PT ;  /* 0x000000ff0c00720c */ /* 0x000fe40003fc5270 */
[----:B---3--:R-:W-:-:S04]  /*10a0*/  PRMT R12, R22, 0x7771, RZ ;  /* 0x00007771160c7816 */ /* 0x008fc800000000ff */
[----:B------:R-:W-:Y:S02]  /*10b0*/  ISETP.NE.AND P3, PT, R12, RZ, PT ;  /* 0x000000ff0c00720c */ /* 0x000fe40003f65270 */
[----:B------:R-:W-:-:S04]  /*10c0*/  LEA.HI R12, R34, R34, RZ, 0x1 ;  /* 0x00000022220c7211 */ /* 0x000fc800078f08ff */
[----:B------:R-:W-:Y:S02]  /*10d0*/  SHF.R.S32.HI R29, RZ, 0x1, R12 ;  /* 0x00000001ff1d7819 */ /* 0x000fe4000001140c */
[----:B------:R-:W-:-:S04]  /*10e0*/  LOP3.LUT R12, R11, UR45, RZ, 0x3c, !PT ;  /* 0x0000002d0b0c7c12 */ /* 0x000fc8000f8e3cff */
[----:B------:R-:W-:Y:S02]  /*10f0*/  ISETP.GE.AND P5, PT, R12, RZ, PT ;  /* 0x000000ff0c00720c */ /* 0x000fe40003fa6270 */
[----:B------:R-:W-:Y:S02]  /*1100*/  @P6 R2UR UR8, R32 ;  /* 0x00000000200862ca */ /* 0x000fe400000e0000 */
[----:B------:R-:W-:Y:S02]  /*1110*/  @P6 R2UR UR9, R33 ;  /* 0x00000000210962ca */ /* 0x000fe400000e0000 */
[----:B----4-:R-:W-:-:S04]  /*1120*/  PRMT R12, R27, 0x7771, RZ ;  /* 0x000077711b0c7816 */ /* 0x010fc800000000ff */
[----:B------:R-:W-:Y:S01]  /*1130*/  ISETP.NE.AND P4, PT, R12, RZ, PT ;  /* 0x000000ff0c00720c */ /* 0x000fe20003f85270 */
[--C-:B0-----:R-:W-:Y:S01]  /*1140*/  IMAD.WIDE R12, R5, 0x8, R2.reuse ;  /* 0x00000008050c7825 */ /* 0x101fe200078e0202 */
[----:B------:R-:W-:Y:S02]  /*1150*/  PRMT R5, R17, 0x7771, RZ ;  /* 0x0000777111057816 */ /* 0x000fe400000000ff */
[----:B------:R-:W-:Y:S01]  /*1160*/  @P3 R2UR UR10, R32 ;  /* 0x00000000200a32ca */ /* 0x000fe200000e0000 */
[----:B------:R-:W-:Y:S01]  /*1170*/  IMAD.WIDE R28, R29, 0x8, R2 ;  /* 0x000000081d1c7825 */ /* 0x000fe200078e0202 */
[----:B------:R-:W-:Y:S02]  /*1180*/  @P3 R2UR UR11, R33 ;  /* 0x00000000210b32ca */ /* 0x000fe400000e0000 */
[----:B------:R-:W-:Y:S02]  /*1190*/  @!P5 IADD3 R26, PT, PT, -R26, RZ, RZ ;  /* 0x000000ff1a1ad210 */ /* 0x000fe40007ffe1ff */
[----:B------:R-:W-:Y:S01]  /*11a0*/  ISETP.NE.AND P5, PT, R5, RZ, PT ;  /* 0x000000ff0500720c */ /* 0x000fe20003fa5270 */
[----:B------:R-:W2:Y:S01]  /*11b0*/  @P6 LDG.E R37, desc[UR8][R28.64+0x4] ;  /* 0x000004081c256981 */ /* 0x000ea2000c1e1900 */
[----:B------:R-:W-:-:S04]  /*11c0*/  SEL R5, R9, R20, !P2 ;  /* 0x0000001409057207 */ /* 0x000fc80005000000 */
[C---:B------:R-:W-:Y:S02]  /*11d0*/  IADD3 R4, PT, PT, -R5.reuse, RZ, RZ ;  /* 0x000000ff05047210 */ /* 0x040fe40007ffe1ff */
[----:B------:R-:W-:Y:S01]  /*11e0*/  SEL R5, R5, RZ, P0 ;  /* 0x000000ff05057207 */ /* 0x000fe20000000000 */
[----:B------:R-:W3:Y:S02]  /*11f0*/  @P3 LDG.E R18, desc[UR10][R12.64+0x4] ;  /* 0x0000040a0c123981 */ /* 0x000ee4000c1e1900 */
[----:B------:R-:W-:Y:S02]  /*1200*/  IMAD R0, R4, UR45, R35 ;  /* 0x0000002d04007c24 */ /* 0x000fe4000f8e0223 */
[C---:B------:R-:W-:Y:S02]  /*1210*/  @P5 R2UR UR10, R32.reuse ;  /* 0x00000000200a52ca */ /* 0x040fe400000e0000 */
[----:B------:R-:W-:Y:S01]  /*1220*/  @P5 R2UR UR11, R33 ;  /* 0x00000000210b52ca */ /* 0x000fe200000e0000 */
[----:B------:R-:W-:Y:S01]  /*1230*/  IMAD R25, R5, UR42, RZ ;  /* 0x0000002a05197c24 */ /* 0x000fe2000f8e02ff */
[----:B------:R-:W-:-:S02]  /*1240*/  @P4 R2UR UR8, R32 ;  /* 0x00000000200842ca */ /* 0x000fc400000e0000 */
[----:B------:R-:W-:Y:S02]  /*1250*/  @P4 R2UR UR9, R33 ;  /* 0x00000000210942ca */ /* 0x000fe400000e0000 */
[----:B------:R-:W-:Y:S02]  /*1260*/  SHF.R.S32.HI R5, RZ, 0x1, R14 ;  /* 0x00000001ff057819 */ /* 0x000fe4000001140e */
[----:B------:R-:W-:Y:S01]  /*1270*/  SEL R0, R0, RZ, P1 ;  /* 0x000000ff00007207 */ /* 0x000fe20000800000 */
[----:B------:R-:W-:-:S04]  /*1280*/  IMAD.WIDE R14, R15, 0x8, R2 ;  /* 0x000000080f0e7825 */ /* 0x000fc800078e0202 */
[----:B------:R-:W-:-:S04]  /*1290*/  IMAD.WIDE R4, R5, 0x2, R6 ;  /* 0x0000000205047825 */ /* 0x000fc800078e0206 */
[----:B------:R-:W-:Y:S01]  /*12a0*/  IMAD.WIDE R20, R21, 0x8, R2 ;  /* 0x0000000815147825 */ /* 0x000fe200078e0202 */
[----:B------:R0:W4:Y:S03]  /*12b0*/  LDG.E.U16 R31, desc[UR12][R4.64] ;  /* 0x0000000c041f7981 */ /* 0x000126000c1e1500 */
[----:B------:R-:W-:Y:S01]  /*12c0*/  IMAD R25, R0, UR43, R25 ;  /* 0x0000002b00197c24 */ /* 0x000fe2000f8e0219 */
[----:B------:R-:W5:Y:S01]  /*12d0*/  @P4 LDG.E R45, desc[UR8][R20.64+0x4] ;  /* 0x00000408142d4981 */ /* 0x000f62000c1e1900 */
[----:B------:R-:W-:-:S03]  /*12e0*/  R2UR UR8, R32 ;  /* 0x00000000200872ca */ /* 0x000fc600000e0000 */
[----:B------:R-:W4:Y:S01]  /*12f0*/  @P5 LDG.E R0, desc[UR10][R14.64+0x4] ;  /* 0x0000040a0e005981 */ /* 0x000f22000c1e1900 */
[----:B------:R-:W-:Y:S02]  /*1300*/  LEA.HI R25, R25, R25, RZ, 0x1 ;  /* 0x0000001919197211 */ /* 0x000fe400078f08ff */
[----:B------:R-:W-:Y:S02]  /*1310*/  R2UR UR9, R33 ;  /* 0x00000000210972ca */ /* 0x000fe400000e0000 */
[----:B------:R-:W-:Y:S02]  /*1320*/  SHF.R.S32.HI R25, RZ, 0x1, R25 ;  /* 0x00000001ff197819 */ /* 0x000fe40000011419 */
[----:B------:R-:W-:Y:S02]  /*1330*/  LEA.HI R30, R40, R40, RZ, 0x1 ;  /* 0x00000028281e7211 */ /* 0x000fe400078f08ff */
[----:B------:R-:W-:Y:S01]  /*1340*/  R2UR UR10, R32 ;  /* 0x00000000200a72ca */ /* 0x000fe200000e0000 */
[----:B------:R-:W-:Y:S01]  /*1350*/  IMAD.WIDE R40, R25, 0x2, R6 ;  /* 0x0000000219287825 */ /* 0x000fe200078e0206 */
[----:B------:R-:W-:-:S02]  /*1360*/  R2UR UR11, R33 ;  /* 0x00000000210b72ca */ /* 0x000fc400000e0000 */
[----:B------:R-:W-:-:S03]  /*1370*/  SHF.R.S32.HI R43, RZ, 0x1, R30 ;  /* 0x00000001ff2b7819 */ /* 0x000fc6000001141e */
[----:B------:R1:W5:Y:S02]  /*1380*/  LDG.E.U16 R30, desc[UR8][R40.64] ;  /* 0x00000008281e7981 */ /* 0x000364000c1e1500 */
[----:B------:R-:W-:-:S06]  /*1390*/  IMAD.WIDE R42, R43, 0x2, R6 ;  /* 0x000000022b2a7825 */ /* 0x000fcc00078e0206 */
[----:B------:R1:W5:Y:S01]  /*13a0*/  LDG.E.U16 R25, desc[UR10][R42.64] ;  /* 0x0000000a2a197981 */ /* 0x000362000c1e1500 */
[C---:B------:R-:W-:Y:S02]  /*13b0*/  SEL R16, R9.reuse, R16, !P2 ;  /* 0x0000001009107207 */ /* 0x040fe40005000000 */
[----:B------:R-:W-:Y:S01]  /*13c0*/  SEL R8, R9, R8, !P2 ;  /* 0x0000000809087207 */ /* 0x000fe20005000000 */
[----:B------:R-:W1:Y:S01]  /*13d0*/  LDCU UR6, c[0x0][0x3d0] ;  /* 0x00007a00ff0677ac */ /* 0x000e620008000800 */
[C---:B0-----:R-:W-:Y:S01]  /*13e0*/  IADD3 R4, PT, PT, -R16.reuse, RZ, RZ ;  /* 0x000000ff10047210 */ /* 0x041fe20007ffe1ff */
[----:B------:R0:W5:Y:S01]  /*13f0*/  LDG.E R41, desc[UR10][R20.64] ;  /* 0x0000000a14297981 */ /* 0x000162000c1e1900 */
[----:B------:R-:W-:-:S03]  /*1400*/  SEL R16, R16, RZ, P0 ;  /* 0x000000ff10107207 */ /* 0x000fc60000000000 */
[----:B------:R-:W-:Y:S02]  /*1410*/  IMAD R4, R4, UR45, R23 ;  /* 0x0000002d04047c24 */ /* 0x000fe4000f8e0217 */
[----:B------:R-:W-:-:S03]  /*1420*/  IMAD R5, R16, UR42, RZ ;  /* 0x0000002a10057c24 */ /* 0x000fc6000f8e02ff */
[----:B------:R-:W-:-:S05]  /*1430*/  SEL R4, R4, RZ, P1 ;  /* 0x000000ff04047207 */ /* 0x000fca0000800000 */
[----:B------:R-:W-:Y:S02]  /*1440*/  IMAD R46, R4, UR43, R5 ;  /* 0x0000002b042e7c24 */ /* 0x000fe4000f8e0205 */
[----:B------:R-:W0:Y:S01]  /*1450*/  LDC.64 R4, c[0x0][0x3d0] ;  /* 0x0000f400ff047b82 */ /* 0x000e220000000a00 */
[C---:B------:R-:W-:Y:S02]  /*1460*/  IADD3 R16, PT, PT, -R8.reuse, RZ, RZ ;  /* 0x000000ff08107210 */ /* 0x040fe40007ffe1ff */
[----:B------:R-:W-:Y:S02]  /*1470*/  SEL R26, R9, R26, !P2 ;  /* 0x0000001a091a7207 */ /* 0x000fe40005000000 */
[----:B------:R-:W-:Y:S02]  /*1480*/  SEL R8, R8, RZ, P0 ;  /* 0x000000ff08087207 */ /* 0x000fe40000000000 */
[C---:B-1----:R-:W-:Y:S02]  /*1490*/  IADD3 R40, PT, PT, -R26.reuse, RZ, RZ ;  /* 0x000000ff1a287210 */ /* 0x042fe40007ffe1ff */
[----:B------:R-:W-:Y:S01]  /*14a0*/  SEL R26, R26, RZ, P0 ;  /* 0x000000ff1a1a7207 */ /* 0x000fe20000000000 */
[----:B------:R-:W-:-:S04]  /*14b0*/  IMAD R8, R8, UR42, RZ ;  /* 0x0000002a08087c24 */ /* 0x000fc8000f8e02ff */
[----:B------:R-:W-:Y:S01]  /*14c0*/  IMAD R43, R26, UR42, RZ ;  /* 0x0000002a1a2b7c24 */ /* 0x000fe2000f8e02ff */
[----:B------:R-:W-:Y:S02]  /*14d0*/  IADD3 R26, PT, PT, R34, 0x280, RZ ;  /* 0x00000280221a7810 */ /* 0x000fe40007ffe0ff */
[----:B0-----:R-:W-:Y:S01]  /*14e0*/  R2UR UR4, R5 ;  /* 0x00000000050472ca */ /* 0x001fe200000e0000 */
[----:B------:R-:W-:-:S05]  /*14f0*/  IMAD R5, R16, UR45, R19 ;  /* 0x0000002d10057c24 */ /* 0x000fca000f8e0213 */
[----:B------:R-:W-:-:S05]  /*1500*/  SEL R5, R5, RZ, P1 ;  /* 0x000000ff05057207 */ /* 0x000fca0000800000 */
[----:B------:R-:W-:Y:S01]  /*1510*/  IMAD R44, R5, UR43, R8 ;  /* 0x0000002b052c7c24 */ /* 0x000fe2000f8e0208 */
[----:B------:R-:W-:Y:S02]  /*1520*/  IABS R5, R26 ;  /* 0x0000001a00057213 */ /* 0x000fe40000000000 */
[----:B------:R-:W-:Y:S01]  /*1530*/  PRMT R10, R10, 0x7770, RZ ;  /* 0x000077700a0a7816 */ /* 0x000fe200000000ff */
[----:B------:R-:W-:Y:S02]  /*1540*/  IMAD R16, R40, UR45, R11 ;  /* 0x0000002d28107c24 */ /* 0x000fe4000f8e020b */
[----:B------:R-:W-:Y:S01]  /*1550*/  IMAD.HI.U32 R42, R5, UR5, RZ ;  /* 0x00000005052a7c27 */ /* 0x000fe2000f8e00ff */
[----:B------:R-:W-:Y:S01]  /*1560*/  MOV R8, UR6 ;  /* 0x0000000600087c02 */ /* 0x000fe20008000f00 */
[----:B------:R-:W5:Y:S01]  /*1570*/  LDG.E R40, desc[UR8][R12.64] ;  /* 0x000000080c287981 */ /* 0x000f62000c1e1900 */
[----:B------:R-:W-:-:S05]  /*1580*/  SEL R16, R16, RZ, P1 ;  /* 0x000000ff10107207 */ /* 0x000fca0000800000 */
[----:B------:R-:W-:Y:S02]  /*1590*/  IMAD R43, R16, UR43, R43 ;  /* 0x0000002b102b7c24 */ /* 0x000fe4000f8e022b */
[----:B------:R-:W-:Y:S01]  /*15a0*/  IMAD.U32 R16, RZ, RZ, UR6 ;  /* 0x00000006ff107e24 */ /* 0x000fe2000f8e00ff */
[----:B------:R-:W-:Y:S02]  /*15b0*/  LEA.HI R46, R46, R46, RZ, 0x1 ;  /* 0x0000002e2e2e7211 */ /* 0x000fe400078f08ff */
[----:B------:R-:W-:Y:S02]  /*15c0*/  LEA.HI R36, R36, R36, RZ, 0x1 ;  /* 0x0000002424247211 */ /* 0x000fe400078f08ff */
[----:B------:R-:W-:Y:S02]  /*15d0*/  R2UR UR14, R32 ;  /* 0x00000000200e72ca */ /* 0x000fe400000e0000 */
[----:B------:R-:W-:Y:S02]  /*15e0*/  R2UR UR15, R33 ;  /* 0x00000000210f72ca */ /* 0x000fe400000e0000 */
[----:B------:R-:W-:-:S02]  /*15f0*/  LEA.HI R24, R24, R24, RZ, 0x1 ;  /* 0x0000001818187211 */ /* 0x000fc400078f08ff */
[----:B------:R-:W-:-:S04]  /*1600*/  LEA.HI R43, R43, R43, RZ, 0x1 ;  /* 0x0000002b2b2b7211 */ /* 0x000fc800078f08ff */
[----:B------:R-:W-:Y:S02]  /*1610*/  SHF.R.S32.HI R43, RZ, 0x1, R43 ;  /* 0x00000001ff2b7819 */ /* 0x000fe4000001142b */
[----:B------:R-:W-:-:S04]  /*1620*/  LEA.HI R35, R35, R35, RZ, 0x1 ;  /* 0x0000002323237211 */ /* 0x000fc800078f08ff */
[----:B------:R-:W-:-:S05]  /*1630*/  SHF.R.S32.HI R21, RZ, 0x1, R35 ;  /* 0x00000001ff157819 */ /* 0x000fca0000011423 */
[----:B------:R-:W-:-:S04]  /*1640*/  IMAD.WIDE R20, R21, 0x8, R2 ;  /* 0x0000000815147825 */ /* 0x000fc800078e0202 */
[----:B--2---:R-:W-:Y:S01]  /*1650*/  @P6 FMUL R8, R37, UR4 ;  /* 0x0000000425086c20 */ /* 0x004fe20008400000 */
[----:B------:R-:W-:Y:S02]  /*1660*/  ISETP.NE.AND P6, PT, R10, RZ, PT ;  /* 0x000000ff0a00720c */ /* 0x000fe40003fc5270 */
[----:B------:R-:W-:-:S05]  /*1670*/  IADD3 R10, PT, PT, -R42, RZ, RZ ;  /* 0x000000ff2a0a7210 */ /* 0x000fca0007ffe1ff */
[----:B------:R-:W-:Y:S02]  /*1680*/  IMAD R37, R10, UR7, R5 ;  /* 0x000000070a257c24 */ /* 0x000fe4000f8e0205 */
[----:B---3--:R-:W-:Y:S01]  /*1690*/  @P3 FMUL R16, R18, UR4 ;  /* 0x0000000412103c20 */ /* 0x008fe20008400000 */
[----:B------:R-:W-:Y:S01]  /*16a0*/  MOV R10, UR6 ;  /* 0x00000006000a7c02 */ /* 0x000fe20008000f00 */
[----:B------:R0:W2:Y:S01]  /*16b0*/  LDG.E R5, desc[UR8][R28.64] ;  /* 0x000000081c057981 */ /* 0x0000a2000c1e1900 */
[----:B------:R-:W-:Y:S02]  /*16c0*/  ISETP.LT.U32.AND P3, PT, R37, UR7, PT ;  /* 0x0000000725007c0c */ /* 0x000fe4000bf61070 */
[----:B------:R-:W-:-:S11]  /*16d0*/  MOV R18, UR6 ;  /* 0x0000000600127c02 */ /* 0x000fd60008000f00 */
[----:B------:R-:W-:Y:S01]  /*16e0*/  @!P3 IADD3 R37, PT, PT, R37, -UR7, RZ ;  /* 0x800000072525bc10 */ /* 0x000fe2000fffe0ff */
[----:B----4-:R-:W-:Y:S01]  /*16f0*/  @P5 FMUL R10, R0, UR4 ;  /* 0x00000004000a5c20 */ /* 0x010fe20008400000 */
[----:B------:R-:W-:Y:S01]  /*1700*/  PRMT R0, R31, 0x7771, RZ ;  /* 0x000077711f007816 */ /* 0x000fe200000000ff */
[----:B-----5:R-:W-:Y:S01]  /*1710*/  @P4 FMUL R18, R45, UR4 ;  /* 0x000000042d124c20 */ /* 0x020fe20008400000 */
[----:B------:R-:W-:Y:S02]  /*1720*/  ISETP.GE.U32.AND P4, PT, R37, UR7, PT ;  /* 0x0000000725007c0c */ /* 0x000fe4000bf86070 */
[----:B------:R-:W-:Y:S02]  /*1730*/  ISETP.NE.AND P5, PT, R0, RZ, PT ;  /* 0x000000ff0000720c */ /* 0x000fe40003fa5270 */
[----:B------:R-:W-:Y:S02]  /*1740*/  SHF.R.S32.HI R37, RZ, 0x1, R46 ;  /* 0x00000001ff257819 */ /* 0x000fe4000001142e */
[----:B------:R-:W-:-:S02]  /*1750*/  LOP3.LUT R0, R26, UR45, RZ, 0x3c, !PT ;  /* 0x0000002d1a007c12 */ /* 0x000fc4000f8e3cff */
[----:B------:R-:W-:Y:S01]  /*1760*/  @!P3 IADD3 R42, PT, PT, R42, 0x1, RZ ;  /* 0x000000012a2ab810 */ /* 0x000fe20007ffe0ff */
[----:B0-----:R-:W-:Y:S01]  /*1770*/  IMAD.WIDE R28, R37, 0x2, R6 ;  /* 0x00000002251c7825 */ /* 0x001fe200078e0206 */
[----:B------:R-:W-:Y:S02]  /*1780*/  ISETP.GE.AND P3, PT, R0, RZ, PT ;  /* 0x000000ff0000720c */ /* 0x000fe40003f66270 */
[----:B------:R-:W-:Y:S01]  /*1790*/  PRMT R37, R30, 0x7771, RZ ;  /* 0x000077711e257816 */ /* 0x000fe200000000ff */
[----:B------:R-:W-:Y:S02]  /*17a0*/  @P4 VIADD R42, R42, 0x1 ;  /* 0x000000012a2a4836 */ /* 0x000fe40000000000 */
[----:B------:R-:W-:Y:S01]  /*17b0*/  @P5 R2UR UR16, R32 ;  /* 0x00000000201052ca */ /* 0x000fe200000e0000 */
[----:B------:R0:W3:Y:S01]  /*17c0*/  LDG.E.U16 R0, desc[UR12][R28.64] ;  /* 0x0000000c1c007981 */ /* 0x0000e2000c1e1500 */
[----:B------:R-:W-:Y:S02]  /*17d0*/  @P5 R2UR UR17, R33 ;  /* 0x00000000211152ca */ /* 0x000fe400000e0000 */
[----:B------:R-:W-:-:S02]  /*17e0*/  ISETP.NE.AND P4, PT, R37, RZ, PT ;  /* 0x000000ff2500720c */ /* 0x000fc40003f85270 */
[----:B------:R-:W-:Y:S02]  /*17f0*/  SHF.R.S32.HI R37, RZ, 0x1, R36 ;  /* 0x00000001ff257819 */ /* 0x000fe40000011424 */
[----:B------:R-:W-:Y:S02]  /*1800*/  MOV R48, R42 ;  /* 0x0000002a00307202 */ /* 0x000fe40000000f00 */
[----:B------:R-:W-:Y:S01]  /*1810*/  PRMT R36, R25, 0x7771, RZ ;  /* 0x0000777119247816 */ /* 0x000fe200000000ff */
[----:B0-----:R-:W-:Y:S01]  /*1820*/  IMAD.WIDE R28, R37, 0x8, R2 ;  /* 0x00000008251c7825 */ /* 0x001fe200078e0202 */
[----:B------:R-:W-:Y:S01]  /*1830*/  @!P3 IADD3 R48, PT, PT, -R48, RZ, RZ ;  /* 0x000000ff3030b210 */ /* 0x000fe20007ffe1ff */
[----:B------:R-:W4:Y:S01]  /*1840*/  LDG.E R42, desc[UR12][R14.64] ;  /* 0x0000000c0e2a7981 */ /* 0x000f22000c1e1900 */
[----:B------:R-:W-:-:S03]  /*1850*/  ISETP.NE.AND P3, PT, R36, RZ, PT ;  /* 0x000000ff2400720c */ /* 0x000fc60003f65270 */
[----:B------:R-:W5:Y:S04]  /*1860*/  @P5 LDG.E R36, desc[UR16][R28.64+0x4] ;  /* 0x000004101c245981 */ /* 0x000f68000c1e1900 */
[----:B------:R0:W4:Y:S01]  /*1870*/  LDG.E R37, desc[UR14][R28.64] ;  /* 0x0000000e1c257981 */ /* 0x000122000c1e1900 */
[----:B------:R-:W-:Y:S01]  /*1880*/  IMAD.WIDE R46, R43, 0x2, R6 ;  /* 0x000000022b2e7825 */ /* 0x000fe200078e0206 */
[C---:B------:R-:W-:Y:S02]  /*1890*/  @P4 R2UR UR10, R32.reuse ;  /* 0x00000000200a42ca */ /* 0x040fe400000e0000 */
[----:B------:R-:W-:Y:S01]  /*18a0*/  @P4 R2UR UR11, R33 ;  /* 0x00000000210b42ca */ /* 0x000fe200000e0000 */
[----:B------:R-:W4:Y:S01]  /*18b0*/  LDG.E R15, desc[UR8][R20.64] ;  /* 0x00000008140f7981 */ /* 0x000f22000c1e1900 */
[----:B------:R-:W-:-:S02]  /*18c0*/  @P3 R2UR UR12, R32 ;  /* 0x00000000200c32ca */ /* 0x000fc400000e0000 */
[----:B------:R-:W-:Y:S02]  /*18d0*/  @P3 R2UR UR13, R33 ;  /* 0x00000000210d32ca */ /* 0x000fe400000e0000 */
[----:B0-----:R-:W-:-:S05]  /*18e0*/  SHF.R.S32.HI R29, RZ, 0x1, R24 ;  /* 0x00000001ff1d7819 */ /* 0x001fca0000011418 */
[----:B------:R-:W-:Y:S02]  /*18f0*/  IMAD.WIDE R28, R29, 0x8, R2 ;  /* 0x000000081d1c7825 */ /* 0x000fe400078e0202 */
[----:B------:R-:W2:Y:S04]  /*1900*/  @P4 LDG.E R49, desc[UR10][R20.64+0x4] ;  /* 0x0000040a14314981 */ /* 0x000ea8000c1e1900 */
[----:B------:R-:W3:Y:S01]  /*1910*/  @P3 LDG.E R43, desc[UR12][R28.64+0x4] ;  /* 0x0000040c1c2b3981 */ /* 0x000ee2000c1e1900 */
[----:B------:R-:W-:-:S04]  /*1920*/  SEL R48, R9, R48, !P2 ;  /* 0x0000003009307207 */ /* 0x000fc80005000000 */
[----:B------:R-:W-:Y:S02]  /*1930*/  IADD3 R35, PT, PT, -R48, RZ, RZ ;  /* 0x000000ff30237210 */ /* 0x000fe40007ffe1ff */
[----:B------:R-:W-:Y:S02]  /*1940*/  LEA.HI R44, R44, R44, RZ, 0x1 ;  /* 0x0000002c2c2c7211 */ /* 0x000fe400078f08ff */
[----:B------:R-:W-:Y:S01]  /*1950*/  SEL R48, R48, RZ, P0 ;  /* 0x000000ff30307207 */ /* 0x000fe20000000000 */
[----:B------:R-:W-:Y:S01]  /*1960*/  IMAD R14, R35, UR45, R26 ;  /* 0x0000002d230e7c24 */ /* 0x000fe2000f8e021a */
[----:B------:R-:W-:-:S03]  /*1970*/  SHF.R.S32.HI R45, RZ, 0x1, R44 ;  /* 0x00000001ff2d7819 */ /* 0x000fc6000001142c */
[----:B------:R-:W-:Y:S01]  /*1980*/  IMAD R35, R48, UR42, RZ ;  /* 0x0000002a30237c24 */ /* 0x000fe2000f8e02ff */
[----:B------:R-:W-:Y:S01]  /*1990*/  SEL R14, R14, RZ, P1 ;  /* 0x000000ff0e0e7207 */ /* 0x000fe20000800000 */
[----:B------:R-:W-:-:S04]  /*19a0*/  IMAD.WIDE R44, R45, 0x2, R6 ;  /* 0x000000022d2c7825 */ /* 0x000fc800078e0206 */
[----:B------:R-:W-:Y:S01]  /*19b0*/  IMAD R14, R14, UR43, R35 ;  /* 0x0000002b0e0e7c24 */ /* 0x000fe2000f8e0223 */
[----:B------:R0:W4:Y:S01]  /*19c0*/  LDG.E.U16 R12, desc[UR14][R44.64] ;  /* 0x0000000e2c0c7981 */ /* 0x000122000c1e1500 */
[----:B------:R-:W-:Y:S02]  /*19d0*/  R2UR UR16, R32 ;  /* 0x00000000201072ca */ /* 0x000fe400000e0000 */
[----:B------:R-:W-:Y:S01]  /*19e0*/  R2UR UR17, R33 ;  /* 0x00000000211172ca */ /* 0x000fe200000e0000 */
[----:B------:R-:W4:Y:S01]  /*19f0*/  LDG.E R35, desc[UR8][R28.64] ;  /* 0x000000081c237981 */ /* 0x000f22000c1e1900 */
[----:B------:R-:W-:-:S04]  /*1a00*/  LEA.HI R14, R14, R14, RZ, 0x1 ;  /* 0x0000000e0e0e7211 */ /* 0x000fc800078f08ff */
[----:B0-----:R-:W-:-:S05]  /*1a10*/  SHF.R.S32.HI R45, RZ, 0x1, R14 ;  /* 0x00000001ff2d7819 */ /* 0x001fca000001140e */
[----:B------:R-:W-:Y:S02]  /*1a20*/  IMAD.WIDE R44, R45, 0x2, R6 ;  /* 0x000000022d2c7825 */ /* 0x000fe400078e0206 */
[----:B------:R0:W4:Y:S04]  /*1a30*/  LDG.E.U16 R13, desc[UR16][R46.64] ;  /* 0x000000102e0d7981 */ /* 0x000128000c1e1500 */
[----:B------:R1:W4:Y:S01]  /*1a40*/  LDG.E.U16 R14, desc[UR8][R44.64] ;  /* 0x000000082c0e7981 */ /* 0x000322000c1e1500 */
[----:B------:R-:W-:Y:S02]  /*1a50*/  MOV R20, UR6 ;  /* 0x0000000600147c02 */ /* 0x000fe40008000f00 */
[----:B------:R-:W-:Y:S02]  /*1a60*/  PRMT R22, R22, 0x7770, RZ ;  /* 0x0000777016167816 */ /* 0x000fe400000000ff */
[----:B------:R-:W-:-:S02]  /*1a70*/  MOV R24, UR6 ;  /* 0x0000000600187c02 */ /* 0x000fc40008000f00 */
[----:B------:R-:W-:Y:S02]  /*1a80*/  PRMT R27, R27, 0x7770, RZ ;  /* 0x000077701b1b7816 */ /* 0x000fe400000000ff */
[----:B------:R-:W-:Y:S02]  /*1a90*/  PRMT R17, R17, 0x7770, RZ ;  /* 0x0000777011117816 */ /* 0x000fe400000000ff */
[----:B------:R-:W-:Y:S02]  /*1aa0*/  LEA.HI R23, R23, R23, RZ, 0x1 ;  /* 0x0000001717177211 */ /* 0x000fe400078f08ff */
[----:B------:R-:W-:Y:S02]  /*1ab0*/  LEA.HI R19, R19, R19, RZ, 0x1 ;  /* 0x0000001313137211 */ /* 0x000fe400078f08ff */
[----:B------:R-:W-:Y:S02]  /*1ac0*/  SHF.R.S32.HI R23, RZ, 0x1, R23 ;  /* 0x00000001ff177819 */ /* 0x000fe40000011417 */
[----:B------:R-:W-:-:S02]  /*1ad0*/  PRMT R31, R31, 0x7770, RZ ;  /* 0x000077701f1f7816 */ /* 0x000fc400000000ff */
[----:B------:R-:W-:Y:S02]  /*1ae0*/  PRMT R25, R25, 0x7770, RZ ;  /* 0x0000777019197816 */ /* 0x000fe400000000ff */
[----:B------:R-:W-:Y:S02]  /*1af0*/  R2UR UR12, R32 ;  /* 0x00000000200c72ca */ /* 0x000fe400000e0000 */
[----:B------:R-:W-:Y:S02]  /*1b00*/  R2UR UR13, R33 ;  /* 0x00000000210d72ca */ /* 0x000fe400000e0000 */
[----:B------:R-:W-:Y:S02]  /*1b10*/  PRMT R30, R30, 0x7770, RZ ;  /* 0x000077701e1e7816 */ /* 0x000fe400000000ff */
[----:B------:R-:W-:Y:S02]  /*1b20*/  LEA.HI R11, R11, R11, RZ, 0x1 ;  /* 0x0000000b0b0b7211 */ /* 0x000fe400078f08ff */
[----:B------:R-:W-:-:S02]  /*1b30*/  LEA.HI R26, R26, R26, RZ, 0x1 ;  /* 0x0000001a1a1a7211 */ /* 0x000fc400078f08ff */
[----:B------:R-:W-:-:S05]  /*1b40*/  SHF.R.S32.HI R11, RZ, 0x1, R11 ;  /* 0x00000001ff0b7819 */ /* 0x000fca000001140b */
[----:B0-----:R-:W-:-:S05]  /*1b50*/  IMAD.WIDE R46, R11, 0x8, R2 ;  /* 0x000000080b2e7825 */ /* 0x001fca00078e0202 */
[----:B------:R-:W4:Y:S01]  /*1b60*/  LDG.E R11, desc[UR8][R46.64] ;  /* 0x000000082e0b7981 */ /* 0x000f22000c1e1900 */
[----:B-----5:R-:W-:Y:S01]  /*1b70*/  @P5 FMUL R20, R36, UR4 ;  /* 0x0000000424145c20 */ /* 0x020fe20008400000 */
[----:B------:R-:W-:-:S05]  /*1b80*/  VIADD R36, R34, 0x2c0 ;  /* 0x000002c022247836 */ /* 0x000fca0000000000 */
[----:B-1----:R-:W-:-:S05]  /*1b90*/  IABS R44, R36 ;  /* 0x00000024002c7213 */ /* 0x002fca0000000000 */
[----:B------:R-:W-:-:S05]  /*1ba0*/  IMAD.HI.U32 R21, R44, UR5, RZ ;  /* 0x000000052c157c27 */ /* 0x000fca000f8e00ff */
[----:B------:R-:W-:Y:S02]  /*1bb0*/  IADD3 R29, PT, PT, -R21, RZ, RZ ;  /* 0x000000ff151d7210 */ /* 0x000fe40007ffe1ff */
[----:B------:R-:W-:-:S03]  /*1bc0*/  ISETP.NE.AND P5, PT, R22, RZ, PT ;  /* 0x000000ff1600720c */ /* 0x000fc60003fa5270 */
[----:B------:R-:W-:Y:S01]  /*1bd0*/  IMAD R28, R29, UR7, R44 ;  /* 0x000000071d1c7c24 */ /* 0x000fe2000f8e022c */
[----:B------:R-:W-:Y:S01]  /*1be0*/  MOV R22, UR6 ;  /* 0x0000000600167c02 */ /* 0x000fe20008000f00 */
[----:B---3--:R-:W-:-:S03]  /*1bf0*/  @P3 FMUL R22, R43, UR4 ;  /* 0x000000042b163c20 */ /* 0x008fc60008400000 */
[----:B------:R-:W-:Y:S02]  /*1c00*/  ISETP.LT.U32.AND P3, PT, R28, UR7, PT ;  /* 0x000000071c007c0c */ /* 0x000fe4000bf61070 */
[----:B------:R-:W-:Y:S01]  /*1c10*/  IADD3 R34, PT, PT, R34, 0x300, RZ ;  /* 0x0000030022227810 */ /* 0x000fe20007ffe0ff */
[----:B--2---:R-:W-:-:S10]  /*1c20*/  @P4 FMUL R24, R49, UR4 ;  /* 0x0000000431184c20 */ /* 0x004fd40008400000 */
[----:B------:R-:W-:-:S04]  /*1c30*/  @!P3 IADD3 R28, PT, PT, R28, -UR7, RZ ;  /* 0x800000071c1cbc10 */ /* 0x000fc8000fffe0ff */
[----:B------:R-:W-:Y:S02]  /*1c40*/  ISETP.GE.U32.AND P4, PT, R28, UR7, PT ;  /* 0x000000071c007c0c */ /* 0x000fe4000bf86070 */
[----:B------:R-:W-:Y:S02]  /*1c50*/  IABS R28, R34 ;  /* 0x00000022001c7213 */ /* 0x000fe40000000000 */
[----:B------:R-:W-:Y:S02]  /*1c60*/  @!P3 IADD3 R21, PT, PT, R21, 0x1, RZ ;  /* 0x000000011515b810 */ /* 0x000fe40007ffe0ff */
[----:B------:R-:W-:Y:S01]  /*1c70*/  ISETP.NE.AND P3, PT, R27, RZ, PT ;  /* 0x000000ff1b00720c */ /* 0x000fe20003f65270 */
[----:B------:R-:W-:-:S04]  /*1c80*/  IMAD.HI.U32 R27, R28, UR5, RZ ;  /* 0x000000051c1b7c27 */ /* 0x000fc8000f8e00ff */
[----:B------:R-:W-:-:S04]  /*1c90*/  IMAD.MOV R29, RZ, RZ, -R27 ;  /* 0x000000ffff1d7224 */ /* 0x000fc800078e0a1b */
[----:B------:R-:W-:Y:S01]  /*1ca0*/  IMAD R28, R29, UR7, R28 ;  /* 0x000000071d1c7c24 */ /* 0x000fe2000f8e021c */
[----:B------:R-:W-:-:S04]  /*1cb0*/  @P4 IADD3 R21, PT, PT, R21, 0x1, RZ ;  /* 0x0000000115154810 */ /* 0x000fc80007ffe0ff */
        /* <DEDUP_REMOVED lines=11> */
[----:B----4-:R-:W-:-:S09]  /*1d70*/  PRMT R28, R12, 0x7771, RZ ;  /* 0x000077710c1c7816 */ /* 0x010fd200000000ff */
[----:B------:R-:W-:-:S05]  /*1d80*/  @!P4 IMAD.MOV R27, RZ, RZ, -R27 ;  /* 0x000000ffff1bc224 */ /* 0x000fca00078e0a1b */
[----:B------:R-:W-:Y:S02]  /*1d90*/  SEL R44, R9, R27, !P2 ;  /* 0x0000001b092c7207 */ /* 0x000fe40005000000 */
[----:B------:R-:W-:Y:S01]  /*1da0*/  ISETP.NE.AND P2, PT, R17, RZ, PT ;  /* 0x000000ff1100720c */ /* 0x000fe20003f45270 */
[----:B------:R-:W-:Y:S01]  /*1db0*/  FMUL R17, R41, UR4 ;  /* 0x0000000429117c20 */ /* 0x000fe20008400000 */
[----:B------:R-:W-:Y:S01]  /*1dc0*/  FMUL R9, R40, UR4 ;  /* 0x0000000428097c20 */ /* 0x000fe20008400000 */
[----:B------:R-:W-:-:S03]  /*1dd0*/  PRMT R27, R0, 0x7771, RZ ;  /* 0x00007771001b7816 */ /* 0x000fc600000000ff */
[-C--:B------:R-:W-:Y:S02]  /*1de0*/  FSEL R17, R17, R4.reuse, P3 ;  /* 0x0000000411117208 */ /* 0x080fe40001800000 */
[----:B------:R-:W-:Y:S02]  /*1df0*/  FSEL R9, R9, R4, P5 ;  /* 0x0000000409097208 */ /* 0x000fe40002800000 */
[----:B------:R-:W-:Y:S02]  /*1e00*/  ISETP.NE.AND P3, PT, R28, RZ, PT ;  /* 0x000000ff1c00720c */ /* 0x000fe40003f65270 */
[----:B------:R-:W-:Y:S01]  /*1e10*/  ISETP.NE.AND P5, PT, R27, RZ, PT ;  /* 0x000000ff1b00720c */ /* 0x000fe20003fa5270 */
[----:B------:R-:W-:Y:S01]  /*1e20*/  FMUL R5, R5, UR4 ;  /* 0x0000000405057c20 */ /* 0x000fe20008400000 */
[----:B------:R-:W-:Y:S01]  /*1e30*/  SHF.R.S32.HI R29, RZ, 0x1, R19 ;  /* 0x00000001ff1d7819 */ /* 0x000fe20000011413 */
[----:B------:R-:W-:Y:S01]  /*1e40*/  FMUL R19, R37, UR4 ;  /* 0x0000000425137c20 */ /* 0x000fe20008400000 */
[----:B------:R-:W-:Y:S01]  /*1e50*/  ISETP.NE.AND P4, PT, R31, RZ, PT ;  /* 0x000000ff1f00720c */ /* 0x000fe20003f85270 */
[----:B------:R-:W-:Y:S01]  /*1e60*/  IMAD.WIDE R48, R23, 0x8, R2 ;  /* 0x0000000817307825 */ /* 0x000fe200078e0202 */
[----:B------:R-:W-:-:S02]  /*1e70*/  PRMT R27, R13, 0x7771, RZ ;  /* 0x000077710d1b7816 */ /* 0x000fc400000000ff */
[----:B------:R-:W-:Y:S02]  /*1e80*/  PRMT R23, R14, 0x7771, RZ ;  /* 0x000077710e177816 */ /* 0x000fe400000000ff */
[----:B------:R-:W-:Y:S02]  /*1e90*/  FSEL R21, R5, R4, P6 ;  /* 0x0000000405157208 */ /* 0x000fe40003000000 */
[C---:B------:R-:W-:Y:S02]  /*1ea0*/  @P3 R2UR UR14, R32.reuse ;  /* 0x00000000200e32ca */ /* 0x040fe400000e0000 */
[C---:B------:R-:W-:Y:S02]  /*1eb0*/  @P3 R2UR UR15, R33.reuse ;  /* 0x00000000210f32ca */ /* 0x040fe400000e0000 */
[----:B------:R-:W-:Y:S02]  /*1ec0*/  @P5 R2UR UR10, R32 ;  /* 0x00000000200a52ca */ /* 0x000fe400000e0000 */
[----:B------:R-:W-:-:S02]  /*1ed0*/  @P5 R2UR UR11, R33 ;  /* 0x00000000210b52ca */ /* 0x000fc400000e0000 */
[----:B------:R-:W-:Y:S01]  /*1ee0*/  SEL R45, R44, RZ, P0 ;  /* 0x000000ff2c2d7207 */ /* 0x000fe20000000000 */
[----:B------:R-:W-:Y:S01]  /*1ef0*/  IMAD.WIDE R28, R29, 0x8, R2 ;  /* 0x000000081d1c7825 */ /* 0x000fe200078e0202 */
[----:B------:R-:W-:-:S03]  /*1f00*/  ISETP.NE.AND P6, PT, R25, RZ, PT ;  /* 0x000000ff1900720c */ /* 0x000fc60003fc5270 */
[----:B------:R-:W-:Y:S01]  /*1f10*/  FMUL R15, R15, UR4 ;  /* 0x000000040f0f7c20 */ /* 0x000fe20008400000 */
[-C--:B------:R-:W-:Y:S01]  /*1f20*/  FSEL R19, R19, R4.reuse, P4 ;  /* 0x0000000413137208 */ /* 0x080fe20002000000 */
[----:B------:R-:W2:Y:S01]  /*1f30*/  LDG.E R31, desc[UR8][R48.64] ;  /* 0x00000008301f7981 */ /* 0x000ea2000c1e1900 */
[----:B------:R-:W-:Y:S02]  /*1f40*/  SEL R25, R43, RZ, P0 ;  /* 0x000000ff2b197207 */ /* 0x000fe40000000000 */
[----:B------:R-:W-:Y:S01]  /*1f50*/  ISETP.NE.AND P4, PT, R27, RZ, PT ;  /* 0x000000ff1b00720c */ /* 0x000fe20003f85270 */
[----:B------:R-:W-:Y:S01]  /*1f60*/  FMUL R5, R42, UR4 ;  /* 0x000000042a057c20 */ /* 0x000fe20008400000 */
[----:B------:R-:W-:Y:S01]  /*1f70*/  ISETP.NE.AND P0, PT, R23, RZ, PT ;  /* 0x000000ff1700720c */ /* 0x000fe20003f05270 */
[----:B------:R-:W3:Y:S01]  /*1f80*/  LDG.E R37, desc[UR12][R28.64] ;  /* 0x0000000c1c257981 */ /* 0x000ee2000c1e1900 */
[----:B------:R-:W-:Y:S02]  /*1f90*/  IADD3 R23, PT, PT, -R43, RZ, RZ ;  /* 0x000000ff2b177210 */ /* 0x000fe40007ffe1ff */
[----:B------:R-:W-:Y:S01]  /*1fa0*/  IADD3 R43, PT, PT, -R44, RZ, RZ ;  /* 0x000000ff2c2b7210 */ /* 0x000fe20007ffe1ff */
[----:B------:R0:W4:Y:S02]  /*1fb0*/  @P3 LDG.E R40, desc[UR14][R28.64+0x4] ;  /* 0x0000040e1c283981 */ /* 0x000124000c1e1900 */
[----:B------:R-:W-:Y:S01]  /*1fc0*/  IMAD R23, R23, UR45, R36 ;  /* 0x0000002d17177c24 */ /* 0x000fe2000f8e0224 */
[----:B------:R-:W-:Y:S01]  /*1fd0*/  FSEL R5, R5, R4, P2 ;  /* 0x0000000405057208 */ /* 0x000fe20001000000 */
[----:B------:R-:W-:Y:S01]  /*1fe0*/  IMAD R43, R43, UR45, R34 ;  /* 0x0000002d2b2b7c24 */ /* 0x000fe2000f8e0222 */
[----:B------:R-:W-:-:S02]  /*1ff0*/  ISETP.NE.AND P2, PT, R30, RZ, PT ;  /* 0x000000ff1e00720c */ /* 0x000fc40003f45270 */
[----:B------:R-:W-:Y:S01]  /*2000*/  SEL R23, R23, RZ, P1 ;  /* 0x000000ff17177207 */ /* 0x000fe20000800000 */
[----:B------:R-:W5:Y:S01]  /*2010*/  @P5 LDG.E R30, desc[UR10][R48.64+0x4] ;  /* 0x0000040a301e5981 */ /* 0x000f62000c1e1900 */
[C---:B------:R-:W-:Y:S01]  /*2020*/  @P4 R2UR UR10, R32.reuse ;  /* 0x00000000200a42ca */ /* 0x040fe200000e0000 */
[----:B0-----:R-:W-:Y:S01]  /*2030*/  IMAD R28, R25, UR42, RZ ;  /* 0x0000002a191c7c24 */ /* 0x001fe2000f8e02ff */
[----:B------:R-:W-:Y:S02]  /*2040*/  @P4 R2UR UR11, R33 ;  /* 0x00000000210b42ca */ /* 0x000fe400000e0000 */
[----:B------:R-:W-:Y:S01]  /*2050*/  SEL R43, R43, RZ, P1 ;  /* 0x000000ff2b2b7207 */ /* 0x000fe20000800000 */
[----:B------:R-:W-:Y:S01]  /*2060*/  IMAD R23, R23, UR43, R28 ;  /* 0x0000002b17177c24 */ /* 0x000fe2000f8e021c */
[----:B------:R-:W-:Y:S01]  /*2070*/  @P0 R2UR UR14, R32 ;  /* 0x00000000200e02ca */ /* 0x000fe200000e0000 */
[----:B------:R-:W-:Y:S01]  /*2080*/  IMAD R28, R45, UR42, RZ ;  /* 0x0000002a2d1c7c24 */ /* 0x000fe2000f8e02ff */
[----:B------:R-:W-:-:S02]  /*2090*/  @P0 R2UR UR15, R33 ;  /* 0x00000000210f02ca */ /* 0x000fc400000e0000 */
[----:B------:R-:W-:Y:S01]  /*20a0*/  SHF.R.S32.HI R27, RZ, 0x1, R26 ;  /* 0x00000001ff1b7819 */ /* 0x000fe2000001141a */
[----:B------:R-:W-:Y:S01]  /*20b0*/  IMAD R28, R43, UR43, R28 ;  /* 0x0000002b2b1c7c24 */ /* 0x000fe2000f8e021c */
[----:B------:R-:W-:-:S03]  /*20c0*/  LEA.HI R23, R23, R23, RZ, 0x1 ;  /* 0x0000001717177211 */ /* 0x000fc600078f08ff */
[----:B------:R-:W-:Y:S01]  /*20d0*/  IMAD.WIDE R26, R27, 0x8, R2 ;  /* 0x000000081b1a7825 */ /* 0x000fe200078e0202 */
[----:B------:R-:W4:Y:S01]  /*20e0*/  @P4 LDG.E R41, desc[UR10][R46.64+0x4] ;  /* 0x0000040a2e294981 */ /* 0x000f22000c1e1900 */
[----:B------:R-:W-:Y:S02]  /*20f0*/  LEA.HI R28, R28, R28, RZ, 0x1 ;  /* 0x0000001c1c1c7211 */ /* 0x000fe400078f08ff */
[----:B------:R-:W-:Y:S01]  /*2100*/  SHF.R.S32.HI R23, RZ, 0x1, R23 ;  /* 0x00000001ff177819 */ /* 0x000fe20000011417 */
[----:B------:R-:W4:Y:S01]  /*2110*/  LDG.E R29, desc[UR12][R26.64] ;  /* 0x0000000c1a1d7981 */ /* 0x000f22000c1e1900 */
[----:B------:R-:W-:Y:S02]  /*2120*/  R2UR UR10, R32 ;  /* 0x00000000200a72ca */ /* 0x000fe400000e0000 */
[----:B------:R-:W-:Y:S01]  /*2130*/  R2UR UR11, R33 ;  /* 0x00000000210b72ca */ /* 0x000fe200000e0000 */
[----:B------:R0:W4:Y:S01]  /*2140*/  @P0 LDG.E R42, desc[UR14][R26.64+0x4] ;  /* 0x0000040e1a2a0981 */ /* 0x000122000c1e1900 */
[----:B------:R-:W-:Y:S01]  /*2150*/  SHF.R.S32.HI R25, RZ, 0x1, R28 ;  /* 0x00000001ff197819 */ /* 0x000fe2000001141c */
[----:B0-----:R-:W-:-:S04]  /*2160*/  IMAD.WIDE R26, R23, 0x2, R6 ;  /* 0x00000002171a7825 */ /* 0x001fc800078e0206 */
[----:B------:R-:W-:Y:S02]  /*2170*/  IMAD.WIDE R6, R25, 0x2, R6 ;  /* 0x0000000219067825 */ /* 0x000fe400078e0206 */
[----:B------:R-:W2:Y:S04]  /*2180*/  LDG.E.U16 R27, desc[UR8][R26.64] ;  /* 0x000000081a1b7981 */ /* 0x000ea8000c1e1500 */
[----:B------:R0:W3:Y:S01]  /*2190*/  LDG.E.U16 R43, desc[UR10][R6.64] ;  /* 0x0000000a062b7981 */ /* 0x0000e2000c1e1500 */
[----:B------:R-:W-:Y:S02]  /*21a0*/  FSEL R25, R15, R4, P2 ;  /* 0x000000040f197208 */ /* 0x000fe40001000000 */
[----:B------:R-:W-:Y:S02]  /*21b0*/  LEA.HI R36, R36, R36, RZ, 0x1 ;  /* 0x0000002424247211 */ /* 0x000fe400078f08ff */
[----:B------:R-:W-:-:S02]  /*21c0*/  LEA.HI R34, R34, R34, RZ, 0x1 ;  /* 0x0000002222227211 */ /* 0x000fc400078f08ff */
[----:B0-----:R-:W-:Y:S01]  /*21d0*/  SHF.R.S32.HI R7, RZ, 0x1, R36 ;  /* 0x00000001ff077819 */ /* 0x001fe20000011424 */
[----:B------:R-:W-:Y:S01]  /*21e0*/  FMUL R23, R35, UR4 ;  /* 0x0000000423177c20 */ /* 0x000fe20008400000 */
[----:B------:R-:W-:-:S03]  /*21f0*/  SHF.R.S32.HI R35, RZ, 0x1, R34 ;  /* 0x00000001ff237819 */ /* 0x000fc60000011422 */
[----:B------:R-:W-:-:S04]  /*2200*/  IMAD.WIDE R6, R7, 0x8, R2 ;  /* 0x0000000807067825 */ /* 0x000fc800078e0202 */
[----:B------:R-:W-:-:S05]  /*2210*/  IMAD.WIDE R2, R35, 0x8, R2 ;  /* 0x0000000823027825 */ /* 0x000fca00078e0202 */
[----:B------:R-:W4:Y:S01]  /*2220*/  LDG.E R46, desc[UR12][R2.64] ;  /* 0x0000000c022e7981 */ /* 0x000f22000c1e1900 */
[----:B--2---:R-:W-:Y:S02]  /*2230*/  PRMT R28, R27, 0x7771, RZ ;  /* 0x000077711b1c7816 */ /* 0x004fe400000000ff */
[----:B---3--:R-:W-:Y:S02]  /*2240*/  PRMT R15, R43, 0x7771, RZ ;  /* 0x000077712b0f7816 */ /* 0x008fe400000000ff */
[----:B------:R-:W-:Y:S02]  /*2250*/  ISETP.NE.AND P1, PT, R28, RZ, PT ;  /* 0x000000ff1c00720c */ /* 0x000fe40003f25270 */
[----:B------:R-:W-:Y:S02]  /*2260*/  ISETP.NE.AND P2, PT, R15, RZ, PT ;  /* 0x000000ff0f00720c */ /* 0x000fe40003f45270 */
[----:B------:R-:W2:Y:S09]  /*2270*/  LDG.E R15, desc[UR8][R6.64] ;  /* 0x00000008060f7981 */ /* 0x000eb2000c1e1900 */
[----:B------:R-:W-:-:S02]  /*2280*/  @P1 R2UR UR10, R32 ;  /* 0x00000000200a12ca */ /* 0x000fc400000e0000 */
[C---:B------:R-:W-:Y:S02]  /*2290*/  @P1 R2UR UR11, R33.reuse ;  /* 0x00000000210b12ca */ /* 0x040fe400000e0000 */
[----:B------:R-:W-:Y:S02]  /*22a0*/  @P2 R2UR UR14, R32 ;  /* 0x00000000200e22ca */ /* 0x000fe400000e0000 */
[----:B------:R-:W-:-:S09]  /*22b0*/  @P2 R2UR UR15, R33 ;  /* 0x00000000210f22ca */ /* 0x000fd200000e0000 */
[----:B------:R-:W3:Y:S04]  /*22c0*/  @P1 LDG.E R45, desc[UR10][R6.64+0x4] ;  /* 0x0000040a062d1981 */ /* 0x000ee8000c1e1900 */
[----:B------:R0:W3:Y:S01]  /*22d0*/  @P2 LDG.E R44, desc[UR14][R2.64+0x4] ;  /* 0x0000040e022c2981 */ /* 0x0000e2000c1e1900 */
[----:B------:R-:W-:Y:S02]  /*22e0*/  PRMT R0, R0, 0x7770, RZ ;  /* 0x0000777000007816 */ /* 0x000fe400000000ff */
[----:B------:R-:W-:Y:S02]  /*22f0*/  FSEL R23, R23, R4, P6 ;  /* 0x0000000417177208 */ /* 0x000fe40003000000 */
[----:B------:R-:W-:Y:S02]  /*2300*/  ISETP.NE.AND P6, PT, R0, RZ, PT ;  /* 0x000000ff0000720c */ /* 0x000fe40003fc5270 */
[----:B------:R-:W-:-:S04]  /*2310*/  FMNMX3 R0, R21, -INF , R8, !PT ;  /* 0xff80000015007876 */ /* 0x000fc80007800008 */
[----:B------:R-:W-:-:S04]  /*2320*/  FMNMX3 R0, R0, R9, R16, !PT ;  /* 0x0000000900007276 */ /* 0x000fc80007800010 */
[----:B------:R-:W-:-:S04]  /*2330*/  FMNMX3 R0, R0, R17, R18, !PT ;  /* 0x0000001100007276 */ /* 0x000fc80007800012 */
[----:B------:R-:W-:Y:S01]  /*2340*/  FMNMX3 R0, R0, R5, R10, !PT ;  /* 0x0000000500007276 */ /* 0x000fe2000780000a */
[----:B------:R-:W-:-:S03]  /*2350*/  FMUL R31, R31, UR4 ;  /* 0x000000041f1f7c20 */ /* 0x000fc60008400000 */
[----:B------:R-:W-:Y:S02]  /*2360*/  FMNMX3 R0, R0, R19, R20, !PT ;  /* 0x0000001300007276 */ /* 0x000fe40007800014 */
[----:B------:R-:W-:Y:S02]  /*2370*/  PRMT R12, R12, 0x7770, RZ ;  /* 0x000077700c0c7816 */ /* 0x000fe400000000ff */
[----:B------:R-:W-:Y:S01]  /*2380*/  FMNMX3 R0, R0, R25, R24, !PT ;  /* 0x0000001900007276 */ /* 0x000fe20007800018 */
[----:B0-----:R-:W-:Y:S01]  /*2390*/  FMUL R3, R37, UR4 ;  /* 0x0000000425037c20 */ /* 0x001fe20008400000 */
[----:B------:R-:W-:Y:S01]  /*23a0*/  MOV R34, UR6 ;  /* 0x0000000600227c02 */ /* 0x000fe20008000f00 */
[----:B-----5:R-:W-:Y:S01]  /*23b0*/  @P5 FMUL R34, R30, UR4 ;  /* 0x000000041e225c20 */ /* 0x020fe20008400000 */
[----:B------:R-:W-:Y:S02]  /*23c0*/  ISETP.NE.AND P5, PT, R12, RZ, PT ;  /* 0x000000ff0c00720c */ /* 0x000fe40003fa5270 */
[----:B------:R-:W-:-:S02]  /*23d0*/  PRMT R13, R13, 0x7770, RZ ;  /* 0x000077700d0d7816 */ /* 0x000fc400000000ff */
[-C--:B------:R-:W-:Y:S02]  /*23e0*/  FSEL R37, R31, R4.reuse, P6 ;  /* 0x000000041f257208 */ /* 0x080fe40003000000 */
[----:B------:R-:W-:Y:S02]  /*23f0*/  FMNMX3 R0, R0, R23, R22, !PT ;  /* 0x0000001700007276 */ /* 0x000fe40007800016 */
[----:B------:R-:W-:Y:S01]  /*2400*/  MOV R30, UR6 ;  /* 0x00000006001e7c02 */ /* 0x000fe20008000f00 */
[----:B----4-:R-:W-:Y:S01]  /*2410*/  @P3 FMUL R30, R40, UR4 ;  /* 0x00000004281e3c20 */ /* 0x010fe20008400000 */
[----:B------:R-:W-:Y:S01]  /*2420*/  PRMT R43, R43, 0x7770, RZ ;  /* 0x000077702b2b7816 */ /* 0x000fe200000000ff */
[----:B------:R-:W-:Y:S01]  /*2430*/  FMUL R11, R11, UR4 ;  /* 0x000000040b0b7c20 */ /* 0x000fe20008400000 */
[----:B------:R-:W-:Y:S02]  /*2440*/  FSEL R40, R3, R4, P5 ;  /* 0x0000000403287208 */ /* 0x000fe40002800000 */
[----:B------:R-:W-:-:S02]  /*2450*/  ISETP.NE.AND P3, PT, R13, RZ, PT ;  /* 0x000000ff0d00720c */ /* 0x000fc40003f65270 */
[----:B------:R-:W-:Y:S02]  /*2460*/  PRMT R14, R14, 0x7770, RZ ;  /* 0x000077700e0e7816 */ /* 0x000fe400000000ff */
[----:B------:R-:W-:Y:S02]  /*2470*/  FMNMX3 R3, R0, R37, R34, !PT ;  /* 0x0000002500037276 */ /* 0x000fe40007800022 */
[----:B------:R-:W-:Y:S01]  /*2480*/  ISETP.NE.AND P5, PT, R43, RZ, PT ;  /* 0x000000ff2b00720c */ /* 0x000fe20003fa5270 */
[----:B------:R-:W-:Y:S01]  /*2490*/  FMUL R29, R29, UR4 ;  /* 0x000000041d1d7c20 */ /* 0x000fe20008400000 */
[----:B------:R-:W-:Y:S01]  /*24a0*/  MOV R28, UR6 ;  /* 0x00000006001c7c02 */ /* 0x000fe20008000f00 */
[----:B------:R-:W-:Y:S01]  /*24b0*/  @P4 FMUL R28, R41, UR4 ;  /* 0x00000004291c4c20 */ /* 0x000fe20008400000 */
[----:B------:R-:W-:Y:S02]  /*24c0*/  ISETP.NE.AND P4, PT, R14, RZ, PT ;  /* 0x000000ff0e00720c */ /* 0x000fe40003f85270 */
[----:B------:R-:W-:-:S02]  /*24d0*/  PRMT R27, R27, 0x7770, RZ ;  /* 0x000077701b1b7816 */ /* 0x000fc400000000ff */
[----:B------:R-:W-:Y:S02]  /*24e0*/  FSEL R35, R11, R4, P3 ;  /* 0x000000040b237208 */ /* 0x000fe40001800000 */
[----:B------:R-:W-:Y:S01]  /*24f0*/  FMNMX3 R3, R3, R40, R30, !PT ;  /* 0x0000002803037276 */ /* 0x000fe2000780001e */
[----:B------:R-:W-:Y:S02]  /*2500*/  IMAD.U32 R26, RZ, RZ, UR6 ;  /* 0x00000006ff1a7e24 */ /* 0x000fe4000f8e00ff */
[----:B------:R-:W-:Y:S01]  /*2510*/  @P0 FMUL R26, R42, UR4 ;  /* 0x000000042a1a0c20 */ /* 0x000fe20008400000 */
[----:B------:R-:W-:Y:S02]  /*2520*/  ISETP.NE.AND P0, PT, R27, RZ, PT ;  /* 0x000000ff1b00720c */ /* 0x000fe40003f05270 */
[----:B------:R-:W-:Y:S02]  /*2530*/  FSEL R31, R29, R4, P4 ;  /* 0x000000041d1f7208 */ /* 0x000fe40002000000 */
[----:B------:R-:W-:-:S02]  /*2540*/  FMNMX3 R3, R3, R35, R28, !PT ;  /* 0x0000002303037276 */ /* 0x000fc4000780001c */
[----:B------:R-:W-:Y:S02]  /*2550*/  MOV R36, UR6 ;  /* 0x0000000600247c02 */ /* 0x000fe40008000f00 */
[----:B------:R-:W-:Y:S02]  /*2560*/  FMNMX3 R3, R3, R31, R26, !PT ;  /* 0x0000001f03037276 */ /* 0x000fe4000780001a */
[----:B------:R-:W-:Y:S01]  /*2570*/  MOV R27, UR6 ;  /* 0x00000006001b7c02 */ /* 0x000fe20008000f00 */
[----:B--2---:R-:W-:-:S05]  /*2580*/  FMUL R15, R15, UR4 ;  /* 0x000000040f0f7c20 */ /* 0x004fca0008400000 */
[----:B------:R-:W-:Y:S01]  /*2590*/  FSEL R29, R15, R4, P0 ;  /* 0x000000040f1d7208 */ /* 0x000fe20000000000 */
        /* <DEDUP_REMOVED lines=62> */
[--C-:B------:R-:W-:Y:S01]  /*2980*/  FADD R8, R23, -R41.reuse ;  /* 0x8000002917087221 */ /* 0x100fe20000000000 */
[-C--:B------:R-:W-:Y:S01]  /*2990*/  FFMA.RM R5, R5, R12.reuse, 12582913 ;  /* 0x4b40000105057423 */ /* 0x080fe2000000400c */
[----:B------:R-:W-:Y:S01]  /*29a0*/  FADD R16, R25, -R41 ;  /* 0x8000002919107221 */ /* 0x000fe20000000000 */
[C---:B------:R-:W-:Y:S01]  /*29b0*/  FFMA R3, R46.reuse, 1.4426950216293334961, -R3 ;  /* 0x3fb8aa3b2e037823 */ /* 0x040fe20000000803 */
[----:B------:R-:W-:Y:S01]  /*29c0*/  FADD R18, -R41, R20 ;  /* 0x0000001429127221 */ /* 0x000fe20000000100 */
[----:B------:R-:W-:Y:S01]  /*29d0*/  FADD R23, R5, -12583039 ;  /* 0xcb40007f05177421 */ /* 0x000fe20000000000 */
[----:B------:R-:W-:Y:S01]  /*29e0*/  FADD R0, -R41, R30 ;  /* 0x0000001e29007221 */ /* 0x000fe20000000100 */
[----:B------:R-:W-:Y:S01]  /*29f0*/  FFMA R46, R46, 1.925963033500011079e-08, R3 ;  /* 0x32a570602e2e7823 */ /* 0x000fe20000000003 */
[-C--:B------:R-:W-:Y:S01]  /*2a00*/  FFMA.SAT R3, R42, R11.reuse, 0.5 ;  /* 0x3f0000002a037423 */ /* 0x080fe2000000200b */
[C---:B------:R-:W-:Y:S01]  /*2a10*/  FFMA R23, R44.reuse, 1.4426950216293334961, -R23 ;  /* 0x3fb8aa3b2c177823 */ /* 0x040fe20000000817 */
[----:B------:R-:W-:Y:S01]  /*2a20*/  SHF.L.U32 R30, R15, 0x17, RZ ;  /* 0x000000170f1e7819 */ /* 0x000fe200000006ff */
[----:B------:R-:W-:Y:S01]  /*2a30*/  FADD R20, R29, -R41 ;  /* 0x800000291d147221 */ /* 0x000fe20000000000 */
[-C--:B------:R-:W-:Y:S01]  /*2a40*/  FFMA.RM R3, R3, R12.reuse, 12582913 ;  /* 0x4b40000103037423 */ /* 0x080fe2000000400c */
[----:B------:R-:W-:Y:S01]  /*2a50*/  FFMA R44, R44, 1.925963033500011079e-08, R23 ;  /* 0x32a570602c2c7823 */ /* 0x000fe20000000017 */
[----:B------:R-:W-:Y:S01]  /*2a60*/  MUFU.EX2 R54, R54 ;  /* 0x0000003600367308 */ /* 0x000fe20000000800 */
[----:B------:R-:W-:Y:S01]  /*2a70*/  FADD R10, -R41, R24 ;  /* 0x00000018290a7221 */ /* 0x000fe20000000100 */
[----:B------:R-:W-:Y:S01]  /*2a80*/  FADD R25, R3, -12583039 ;  /* 0xcb40007f03197421 */ /* 0x000fe20000000000 */
[----:B------:R-:W-:Y:S01]  /*2a90*/  FADD R24, -R41, R27 ;  /* 0x0000001b29187221 */ /* 0x000fe20000000100 */
[----:B------:R-:W-:Y:S01]  /*2aa0*/  SHF.L.U32 R7, R7, 0x17, RZ ;  /* 0x0000001707077819 */ /* 0x000fe200000006ff */
[----:B------:R-:W-:Y:S01]  /*2ab0*/  FADD R14, R4, -R41 ;  /* 0x80000029040e7221 */ /* 0x000fe20000000000 */
[C---:B------:R-:W-:Y:S01]  /*2ac0*/  FFMA R25, R42.reuse, 1.4426950216293334961, -R25 ;  /* 0x3fb8aa3b2a197823 */ /* 0x040fe20000000819 */
[----:B------:R-:W-:Y:S01]  /*2ad0*/  FADD R4, -R41, R22 ;  /* 0x0000001629047221 */ /* 0x000fe20000000100 */
[----:B------:R-:W0:Y:S01]  /*2ae0*/  MUFU.EX2 R23, R58 ;  /* 0x0000003a00177308 */ /* 0x000e220000000800 */
[----:B------:R-:W-:Y:S01]  /*2af0*/  FADD R22, R31, -R41 ;  /* 0x800000291f167221 */ /* 0x000fe20000000000 */
[----:B------:R-:W-:Y:S01]  /*2b00*/  FFMA R42, R42, 1.925963033500011079e-08, R25 ;  /* 0x32a570602a2a7823 */ /* 0x000fe20000000019 */
[-C--:B------:R-:W-:Y:S01]  /*2b10*/  FFMA.SAT R25, R18, R11.reuse, 0.5 ;  /* 0x3f00000012197423 */ /* 0x080fe2000000200b */
[----:B------:R-:W-:Y:S01]  /*2b20*/  FFMA.SAT R31, R8, R11, 0.5 ;  /* 0x3f000000081f7423 */ /* 0x000fe2000000200b */
[--C-:B------:R-:W-:Y:S01]  /*2b30*/  FADD R2, R35, -R41.reuse ;  /* 0x8000002923027221 */ /* 0x100fe20000000000 */
[--C-:B------:R-:W-:Y:S01]  /*2b40*/  FADD R6, R37, -R41.reuse ;  /* 0x8000002925067221 */ /* 0x100fe20000000000 */
[-C--:B------:R-:W-:Y:S01]  /*2b50*/  FFMA.RM R15, R25, R12.reuse, 12582913 ;  /* 0x4b400001190f7423 */ /* 0x080fe2000000400c */
[-C--:B------:R-:W-:Y:S01]  /*2b60*/  FFMA.RM R31, R31, R12.reuse, 12582913 ;  /* 0x4b4000011f1f7423 */ /* 0x080fe2000000400c */
[----:B------:R-:W1:Y:S01]  /*2b70*/  MUFU.EX2 R48, R48 ;  /* 0x0000003000307308 */ /* 0x000e620000000800 */
[----:B------:R-:W-:Y:S01]  /*2b80*/  FADD R34, -R41, R34 ;  /* 0x0000002229227221 */ /* 0x000fe20000000100 */
[----:B------:R-:W-:Y:S01]  /*2b90*/  FADD R40, R40, -R41 ;  /* 0x8000002928287221 */ /* 0x000fe20000000000 */
[----:B------:R-:W-:Y:S01]  /*2ba0*/  FADD R35, R31, -12583039 ;  /* 0xcb40007f1f237421 */ /* 0x000fe20000000000 */
[C---:B------:R-:W-:Y:S01]  /*2bb0*/  FADD R28, -R41.reuse, R28 ;  /* 0x0000001c291c7221 */ /* 0x040fe20000000100 */
[C---:B------:R-:W-:Y:S01]  /*2bc0*/  FADD R26, -R41.reuse, R26 ;  /* 0x0000001a291a7221 */ /* 0x040fe20000000100 */
[----:B------:R-:W-:Y:S01]  /*2bd0*/  FADD R36, -R41, R36 ;  /* 0x0000002429247221 */ /* 0x000fe20000000100 */
[----:B------:R-:W-:Y:S01]  /*2be0*/  FFMA R35, R8, 1.4426950216293334961, -R35 ;  /* 0x3fb8aa3b08237823 */ /* 0x000fe20000000823 */
[----:B0-----:R-:W-:Y:S01]  /*2bf0*/  FMUL R30, R30, R23 ;  /* 0x000000171e1e7220 */ /* 0x001fe20000400000 */
[----:B------:R-:W-:Y:S01]  /*2c00*/  FADD R23, R15, -12583039 ;  /* 0xcb40007f0f177421 */ /* 0x000fe20000000000 */
[-C--:B------:R-:W-:Y:S01]  /*2c10*/  FFMA.SAT R41, R6, R11.reuse, 0.5 ;  /* 0x3f00000006297423 */ /* 0x080fe2000000200b */
[----:B------:R-:W-:Y:S01]  /*2c20*/  FFMA R37, R8, 1.925963033500011079e-08, R35 ;  /* 0x32a5706008257823 */ /* 0x000fe20000000023 */
[-C--:B------:R-:W-:Y:S01]  /*2c30*/  FFMA.SAT R35, R4, R11.reuse, 0.5 ;  /* 0x3f00000004237423 */ /* 0x080fe2000000200b */
[C---:B------:R-:W-:Y:S01]  /*2c40*/  FFMA R23, R18.reuse, 1.4426950216293334961, -R23 ;  /* 0x3fb8aa3b12177823 */ /* 0x040fe20000000817 */
[----:B------:R-:W-:Y:S01]  /*2c50*/  SHF.L.U32 R17, R17, 0x17, RZ ;  /* 0x0000001711117819 */ /* 0x000fe200000006ff */
[----:B------:R-:W-:Y:S01]  /*2c60*/  MUFU.EX2 R50, R50 ;  /* 0x0000003200327308 */ /* 0x000fe20000000800 */
[----:B------:R-:W-:Y:S01]  /*2c70*/  FFMA.RM R35, R35, R12, 12582913 ;  /* 0x4b40000123237423 */ /* 0x000fe2000000400c */
[----:B------:R-:W-:Y:S01]  /*2c80*/  FFMA R29, R18, 1.925963033500011079e-08, R23 ;  /* 0x32a57060121d7823 */ /* 0x000fe20000000017 */
[----:B------:R-:W-:Y:S01]  /*2c90*/  FFMA.SAT R23, R16, R11, 0.5 ;  /* 0x3f00000010177423 */ /* 0x000fe2000000200b */
[----:B------:R-:W-:Y:S01]  /*2ca0*/  FMUL R18, R7, R54 ;  /* 0x0000003607127220 */ /* 0x000fe20000400000 */
[----:B------:R-:W-:Y:S01]  /*2cb0*/  FFMA.RM R41, R41, R12, 12582913 ;  /* 0x4b40000129297423 */ /* 0x000fe2000000400c */
[----:B-1----:R-:W-:Y:S01]  /*2cc0*/  FMUL R17, R17, R48 ;  /* 0x0000003011117220 */ /* 0x002fe20000400000 */
[----:B------:R-:W-:Y:S01]  /*2cd0*/  FFMA.RM R23, R23, R12, 12582913 ;  /* 0x4b40000117177423 */ /* 0x000fe2000000400c */
[----:B------:R-:W0:Y:S01]  /*2ce0*/  MUFU.EX2 R44, R44 ;  /* 0x0000002c002c7308 */ /* 0x000e220000000800 */
[----:B------:R-:W-:Y:S01]  /*2cf0*/  SHF.L.U32 R9, R9, 0x17, RZ ;  /* 0x0000001709097819 */ /* 0x000fe200000006ff */
[----:B------:R-:W-:-:S02]  /*2d00*/  IMAD.SHL.U32 R5, R5, 0x800000, RZ ;  /* 0x0080000005057824 */ /* 0x000fc400078e00ff */
[----:B------:R-:W-:Y:S01]  /*2d10*/  FADD R25, R23, -12583039 ;  /* 0xcb40007f17197421 */ /* 0x000fe20000000000 */
[----:B------:R-:W-:Y:S01]  /*2d20*/  SHF.L.U32 R3, R3, 0x17, RZ ;  /* 0x0000001703037819 */ /* 0x000fe200000006ff */
[----:B------:R-:W-:Y:S02]  /*2d30*/  IMAD.SHL.U32 R19, R19, 0x800000, RZ ;  /* 0x0080000013137824 */ /* 0x000fe400078e00ff */
[C---:B------:R-:W-:Y:S01]  /*2d40*/  FFMA R25, R16.reuse, 1.4426950216293334961, -R25 ;  /* 0x3fb8aa3b10197823 */ /* 0x040fe20000000819 */
[----:B------:R-:W-:Y:S03]  /*2d50*/  MUFU.EX2 R42, R42 ;  /* 0x0000002a002a7308 */ /* 0x000fe60000000800 */
[----:B------:R-:W-:Y:S01]  /*2d60*/  FFMA R27, R16, 1.925963033500011079e-08, R25 ;  /* 0x32a57060101b7823 */ /* 0x000fe20000000019 */
[-C--:B------:R-:W-:Y:S01]  /*2d70*/  FFMA.SAT R25, R10, R11.reuse, 0.5 ;  /* 0x3f0000000a197423 */ /* 0x080fe2000000200b */
[----:B------:R-:W-:Y:S01]  /*2d80*/  SHF.L.U32 R16, R21, 0x17, RZ ;  /* 0x0000001715107819 */ /* 0x000fe200000006ff */
[----:B------:R-:W-:-:S02]  /*2d90*/  FFMA.SAT R21, R40, R11, 0.5 ;  /* 0x3f00000028157423 */ /* 0x000fc4000000200b */
[----:B------:R-:W-:Y:S01]  /*2da0*/  FFMA.RM R25, R25, R12, 12582913 ;  /* 0x4b40000119197423 */ /* 0x000fe2000000400c */
[----:B0-----:R-:W-:Y:S01]  /*2db0*/  FMUL R8, R5, R44 ;  /* 0x0000002c05087220 */ /* 0x001fe20000400000 */
[----:B------:R-:W-:Y:S01]  /*2dc0*/  FFMA.RM R21, R21, R12, 12582913 ;  /* 0x4b40000115157423 */ /* 0x000fe2000000400c */
[----:B------:R-:W-:Y:S01]  /*2dd0*/  MUFU.EX2 R29, R29 ;  /* 0x0000001d001d7308 */ /* 0x000fe20000000800 */
[----:B------:R-:W-:Y:S02]  /*2de0*/  FADD R7, R25, -12583039 ;  /* 0xcb40007f19077421 */ /* 0x000fe40000000000 */
[C---:B------:R-:W-:Y:S01]  /*2df0*/  FADD R5, R21.reuse, -12583039 ;  /* 0xcb40007f15057421 */ /* 0x040fe20000000000 */
[----:B------:R-:W-:Y:S01]  /*2e00*/  SHF.L.U32 R21, R21, 0x17, RZ ;  /* 0x0000001715157819 */ /* 0x000fe200000006ff */
[----:B------:R-:W-:Y:S02]  /*2e10*/  FFMA R7, R10, 1.4426950216293334961, -R7 ;  /* 0x3fb8aa3b0a077823 */ /* 0x000fe40000000807 */
[----:B------:R-:W-:Y:S01]  /*2e20*/  FFMA R5, R40, 1.4426950216293334961, -R5 ;  /* 0x3fb8aa3b28057823 */ /* 0x000fe20000000805 */
[----:B------:R-:W0:Y:S01]  /*2e30*/  MUFU.EX2 R56, R56 ;  /* 0x0000003800387308 */ /* 0x000e220000000800 */
[----:B------:R-:W-:Y:S01]  /*2e40*/  FFMA R43, R10, 1.925963033500011079e-08, R7 ;  /* 0x32a570600a2b7823 */ /* 0x000fe20000000007 */
[----:B------:R-:W-:Y:S01]  /*2e50*/  FMUL R10, R9, R50 ;  /* 0x00000032090a7220 */ /* 0x000fe20000400000 */
[----:B------:R-:W-:Y:S01]  /*2e60*/  SHF.L.U32 R9, R13, 0x17, RZ ;  /* 0x000000170d097819 */ /* 0x000fe200000006ff */
[----:B------:R-:W-:Y:S01]  /*2e70*/  FFMA R40, R40, 1.925963033500011079e-08, R5 ;  /* 0x32a5706028287823 */ /* 0x000fe20000000005 */
[----:B------:R-:W-:-:S03]  /*2e80*/  FFMA.SAT R5, R0, R11, 0.5 ;  /* 0x3f00000000057423 */ /* 0x000fc6000000200b */
[----:B------:R-:W1:Y:S08]  /*2e90*/  MUFU.EX2 R7, R52 ;  /* 0x0000003400077308 */ /* 0x000e700000000800 */
[----:B------:R-:W2:Y:S01]  /*2ea0*/  MUFU.EX2 R43, R43 ;  /* 0x0000002b002b7308 */ /* 0x000ea20000000800 */
[----:B0-----:R-:W-:-:S07]  /*2eb0*/  FMUL R19, R19, R56 ;  /* 0x0000003813137220 */ /* 0x001fce0000400000 */
[----:B------:R-:W0:Y:S01]  /*2ec0*/  MUFU.EX2 R46, R46 ;  /* 0x0000002e002e7308 */ /* 0x000e220000000800 */
[----:B-1----:R-:W-:Y:S01]  /*2ed0*/  FMUL R16, R16, R7 ;  /* 0x0000000710107220 */ /* 0x002fe20000400000 */
[----:B------:R-:W-:-:S04]  /*2ee0*/  FADD R7, R35, -12583039 ;  /* 0xcb40007f23077421 */ /* 0x000fc80000000000 */
[C---:B------:R-:W-:Y:S02]  /*2ef0*/  FFMA R7, R4.reuse, 1.4426950216293334961, -R7 ;  /* 0x3fb8aa3b04077823 */ /* 0x040fe40000000807 */
[----:B------:R-:W-:Y:S02]  /*2f00*/  MUFU.EX2 R40, R40 ;  /* 0x0000002800287308 */ /* 0x000fe40000000800 */
[----:B------:R-:W-:Y:S01]  /*2f10*/  FFMA R48, R4, 1.925963033500011079e-08, R7 ;  /* 0x32a5706004307823 */ /* 0x000fe20000000007 */
[----:B------:R-:W-:Y:S01]  /*2f20*/  FADD R7, R41, -12583039 ;  /* 0xcb40007f29077421 */ /* 0x000fe20000000000 */
[----:B------:R-:W-:Y:S01]  /*2f30*/  SHF.L.U32 R4, R25, 0x17, RZ ;  /* 0x0000001719047819 */ /* 0x000fe200000006ff */
[----:B------:R-:W-:Y:S02]  /*2f40*/  FFMA.SAT R25, R22, R11, 0.5 ;  /* 0x3f00000016197423 */ /* 0x000fe4000000200b */
[----:B------:R-:W-:Y:S01]  /*2f50*/  FFMA R7, R6, 1.4426950216293334961, -R7 ;  /* 0x3fb8aa3b06077823 */ /* 0x000fe20000000807 */
[----:B------:R-:W-:Y:S01]  /*2f60*/  MUFU.EX2 R49, R48 ;  /* 0x0000003000317308 */ /* 0x000fe20000000800 */
[----:B------:R-:W-:Y:S01]  /*2f70*/  FFMA.RM R25, R25, R12, 12582913 ;  /* 0x4b40000119197423 */ /* 0x000fe2000000400c */
[----:B--2---:R-:W-:Y:S01]  /*2f80*/  FMUL R4, R4, R43 ;  /* 0x0000002b04047220 */ /* 0x004fe20000400000 */
[----:B------:R-:W-:Y:S01]  /*2f90*/  FFMA R47, R6, 1.925963033500011079e-08, R7 ;  /* 0x32a57060062f7823 */ /* 0x000fe20000000007 */
[-C--:B------:R-:W-:Y:S01]  /*2fa0*/  FFMA.SAT R7, R34, R11.reuse, 0.5 ;  /* 0x3f00000022077423 */ /* 0x080fe2000000200b */
[----:B------:R-:W-:Y:S01]  /*2fb0*/  SHF.L.U32 R6, R15, 0x17, RZ ;  /* 0x000000170f067819 */ /* 0x000fe200000006ff */
[----:B------:R-:W-:Y:S01]  /*2fc0*/  FFMA.SAT R15, R2, R11, 0.5 ;  /* 0x3f000000020f7423 */ /* 0x000fe2000000200b */
[----:B0-----:R-:W-:Y:S01]  /*2fd0*/  FMUL R9, R9, R46 ;  /* 0x0000002e09097220 */ /* 0x001fe20000400000 */
[-C--:B------:R-:W-:Y:S01]  /*2fe0*/  FFMA.RM R13, R7, R12.reuse, 12582913 ;  /* 0x4b400001070d7423 */ /* 0x080fe2000000400c */
[----:B------:R-:W-:Y:S01]  /*2ff0*/  MUFU.EX2 R47, R47 ;  /* 0x0000002f002f7308 */ /* 0x000fe20000000800 */
[----:B------:R-:W-:Y:S01]  /*3000*/  FFMA.RM R15, R15, R12, 12582913 ;  /* 0x4b4000010f0f7423 */ /* 0x000fe2000000400c */
[----:B------:R-:W-:Y:S01]  /*3010*/  FMUL R6, R6, R29 ;  /* 0x0000001d06067220 */ /* 0x000fe20000400000 */
[----:B------:R-:W-:-:S04]  /*3020*/  FADD R7, R13, -12583039 ;  /* 0xcb40007f0d077421 */ /* 0x000fc80000000000 */
[----:B------:R-:W-:-:S04]  /*3030*/  FFMA R7, R34, 1.4426950216293334961, -R7 ;  /* 0x3fb8aa3b22077823 */ /* 0x000fc80000000807 */
[----:B------:R-:W-:Y:S01]  /*3040*/  FFMA R45, R34, 1.925963033500011079e-08, R7 ;  /* 0x32a57060222d7823 */ /* 0x000fe20000000007 */
[----:B------:R-:W-:Y:S01]  /*3050*/  FFMA.RM R34, R5, R12, 12582913 ;  /* 0x4b40000105227423 */ /* 0x000fe2000000400c */
[----:B------:R-:W-:Y:S01]  /*3060*/  FMUL R7, R3, R42 ;  /* 0x0000002a03077220 */ /* 0x000fe20000400000 */
[----:B------:R-:W-:Y:S01]  /*3070*/  SHF.L.U32 R5, R23, 0x17, RZ ;  /* 0x0000001717057819 */ /* 0x000fe200000006ff */
[----:B------:R-:W-:Y:S01]  /*3080*/  MUFU.EX2 R44, R45 ;  /* 0x0000002d002c7308 */ /* 0x000fe20000000800 */
[----:B------:R-:W-:-:S04]  /*3090*/  FADD R3, R34, -12583039 ;  /* 0xcb40007f22037421 */ /* 0x000fc80000000000 */
[----:B------:R-:W-:-:S04]  /*30a0*/  FFMA R3, R0, 1.4426950216293334961, -R3 ;  /* 0x3fb8aa3b00037823 */ /* 0x000fc80000000803 */
[----:B------:R-:W-:Y:S01]  /*30b0*/  FFMA R42, R0, 1.925963033500011079e-08, R3 ;  /* 0x32a57060002a7823 */ /* 0x000fe20000000003 */
[C---:B------:R-:W-:Y:S01]  /*30c0*/  FADD R3, R15.reuse, -12583039 ;  /* 0xcb40007f0f037421 */ /* 0x040fe20000000000 */
[----:B------:R0:W1:Y:S01]  /*30d0*/  MUFU.EX2 R0, R27 ;  /* 0x0000001b00007308 */ /* 0x0000620000000800 */
[----:B------:R-:W-:Y:S02]  /*30e0*/  SHF.L.U32 R15, R15, 0x17, RZ ;  /* 0x000000170f0f7819 */ /* 0x000fe400000006ff */
[----:B------:R-:W-:-:S04]  /*30f0*/  FFMA R3, R2, 1.4426950216293334961, -R3 ;  /* 0x3fb8aa3b02037823 */ /* 0x000fc80000000803 */
[----:B------:R-:W-:Y:S01]  /*3100*/  FFMA R29, R2, 1.925963033500011079e-08, R3 ;  /* 0x32a57060021d7823 */ /* 0x000fe20000000003 */
[-C--:B------:R-:W-:Y:S01]  /*3110*/  FFMA.SAT R3, R28, R11.reuse, 0.5 ;  /* 0x3f0000001c037423 */ /* 0x080fe2000000200b */
[-C--:B0-----:R-:W-:Y:S01]  /*3120*/  FFMA.SAT R27, R26, R11.reuse, 0.5 ;  /* 0x3f0000001a1b7423 */ /* 0x081fe2000000200b */
[----:B------:R-:W-:Y:S02]  /*3130*/  IMAD.SHL.U32 R2, R35, 0x800000, RZ ;  /* 0x0080000023027824 */ /* 0x000fe400078e00ff */
[----:B------:R-:W-:Y:S01]  /*3140*/  FFMA.SAT R35, R20, R11, 0.5 ;  /* 0x3f00000014237423 */ /* 0x000fe2000000200b */
[-C--:B------:R-:W-:Y:S01]  /*3150*/  FFMA.RM R23, R3, R12.reuse, 12582913 ;  /* 0x4b40000103177423 */ /* 0x080fe2000000400c */
[-C--:B------:R-:W-:Y:S01]  /*3160*/  FFMA.RM R27, R27, R12.reuse, 12582913 ;  /* 0x4b4000011b1b7423 */ /* 0x080fe2000000400c */
[----:B------:R0:W2:Y:S01]  /*3170*/  MUFU.EX2 R46, R29 ;  /* 0x0000001d002e7308 */ /* 0x0000a20000000800 */
[----:B------:R-:W-:Y:S01]  /*3180*/  FFMA.RM R35, R35, R12, 12582913 ;  /* 0x4b40000123237423 */ /* 0x000fe2000000400c */
[----:B------:R-:W-:Y:S01]  /*3190*/  FADD R3, R23, -12583039 ;  /* 0xcb40007f17037421 */ /* 0x000fe20000000000 */
[----:B-1----:R-:W-:Y:S01]  /*31a0*/  FMUL R5, R5, R0 ;  /* 0x0000000005057220 */ /* 0x002fe20000400000 */
[----:B------:R-:W-:Y:S01]  /*31b0*/  FMUL R2, R2, R49 ;  /* 0x0000003102027220 */ /* 0x000fe20000400000 */
[----:B------:R-:W-:-:S02]  /*31c0*/  IMAD.SHL.U32 R23, R23, 0x800000, RZ ;  /* 0x0080000017177824 */ /* 0x000fc400078e00ff */
[C---:B------:R-:W-:Y:S01]  /*31d0*/  FFMA R3, R28.reuse, 1.4426950216293334961, -R3 ;  /* 0x3fb8aa3b1c037823 */ /* 0x040fe20000000803 */
[----:B------:R1:W3:Y:S01]  /*31e0*/  MUFU.EX2 R0, R37 ;  /* 0x0000002500007308 */ /* 0x0002e20000000800 */
[----:B0-----:R-:W-:Y:S02]  /*31f0*/  FMUL R29, R21, R40 ;  /* 0x00000028151d7220 */ /* 0x001fe40000400000 */
[----:B------:R-:W-:Y:S01]  /*3200*/  FFMA R28, R28, 1.925963033500011079e-08, R3 ;  /* 0x32a570601c1c7823 */ /* 0x000fe20000000003 */
[C---:B------:R-:W-:Y:S01]  /*3210*/  FADD R3, R25.reuse, -12583039 ;  /* 0xcb40007f19037421 */ /* 0x040fe20000000000 */
[----:B------:R-:W-:-:S03]  /*3220*/  SHF.L.U32 R25, R25, 0x17, RZ ;  /* 0x0000001719197819 */ /* 0x000fc600000006ff */
[----:B------:R-:W-:Y:S01]  /*3230*/  FFMA R3, R22, 1.4426950216293334961, -R3 ;  /* 0x3fb8aa3b16037823 */ /* 0x000fe20000000803 */
[----:B------:R-:W-:Y:S01]  /*3240*/  MUFU.EX2 R48, R28 ;  /* 0x0000001c00307308 */ /* 0x000fe20000000800 */
[-C--:B-1----:R-:W-:Y:S01]  /*3250*/  FFMA.SAT R37, R36, R11.reuse, 0.5 ;  /* 0x3f00000024257423 */ /* 0x082fe2000000200b */
[----:B--2---:R-:W-:Y:S01]  /*3260*/  FMUL R21, R15, R46 ;  /* 0x0000002e0f157220 */ /* 0x004fe20000400000 */
[----:B------:R-:W-:Y:S01]  /*3270*/  FFMA R43, R22, 1.925963033500011079e-08, R3 ;  /* 0x32a57060162b7823 */ /* 0x000fe20000000003 */
[----:B------:R-:W-:Y:S01]  /*3280*/  SHF.L.U32 R3, R31, 0x17, RZ ;  /* 0x000000171f037819 */ /* 0x000fe200000006ff */
[----:B------:R-:W-:Y:S01]  /*3290*/  FADD R31, R27, -12583039 ;  /* 0xcb40007f1b1f7421 */ /* 0x000fe20000000000 */
[----:B------:R-:W-:Y:S01]  /*32a0*/  FFMA.RM R37, R37, R12, 12582913 ;  /* 0x4b40000125257423 */ /* 0x000fe2000000400c */
[----:B------:R-:W-:Y:S01]  /*32b0*/  FADD R22, RZ, R30 ;  /* 0x0000001eff167221 */ /* 0x000fe20000000000 */
[----:B------:R-:W-:Y:S01]  /*32c0*/  SHF.L.U32 R27, R27, 0x17, RZ ;  /* 0x000000171b1b7819 */ /* 0x000fe200000006ff */
[----:B------:R-:W-:Y:S01]  /*32d0*/  FFMA R31, R26, 1.4426950216293334961, -R31 ;  /* 0x3fb8aa3b1a1f7823 */ /* 0x000fe2000000081f */
[----:B---3--:R-:W-:Y:S01]  /*32e0*/  FMUL R3, R3, R0 ;  /* 0x0000000003037220 */ /* 0x008fe20000400000 */
[----:B------:R-:W-:Y:S01]  /*32f0*/  SHF.L.U32 R0, R41, 0x17, RZ ;  /* 0x0000001729007819 */ /* 0x000fe200000006ff */
[----:B------:R-:W-:Y:S01]  /*3300*/  FFMA.SAT R41, R24, R11, 0.5 ;  /* 0x3f00000018297423 */ /* 0x000fe2000000200b */
[----:B------:R-:W-:Y:S01]  /*3310*/  FFMA R26, R26, 1.925963033500011079e-08, R31 ;  /* 0x32a570601a1a7823 */ /* 0x000fe2000000001f */
[----:B------:R-:W-:-:S02]  /*3320*/  FADD R31, R35, -12583039 ;  /* 0xcb40007f231f7421 */ /* 0x000fc40000000000 */
[----:B------:R-:W-:Y:S01]  /*3330*/  FMUL R0, R0, R47 ;  /* 0x0000002f00007220 */ /* 0x000fe20000400000 */
[----:B------:R-:W-:Y:S01]  /*3340*/  MUFU.EX2 R40, R26 ;  /* 0x0000001a00287308 */ /* 0x000fe20000000800 */
        /* <DEDUP_REMOVED lines=11> */
[----:B------:R-:W-:Y:S01]  /*3400*/  SHF.L.U32 R11, R11, 0x17, RZ ;  /* 0x000000170b0b7819 */ /* 0x000fe200000006ff */
[----:B------:R-:W-:Y:S02]  /*3410*/  IMAD.SHL.U32 R12, R12, 0x800000, RZ ;  /* 0x008000000c0c7824 */ /* 0x000fe400078e00ff */
        /* <DEDUP_REMOVED lines=21> */
[----:B------:R-:W-:Y:S01]  /*3570*/  FADD R13, R22, R3 ;  /* 0x00000003160d7221 */ /* 0x000fe20000000000 */
[----:B------:R-:W-:Y:S02]  /*3580*/  SHF.L.U32 R22, R34, 0x17, RZ ;  /* 0x0000001722167819 */ /* 0x000fe400000006ff */
[----:B------:R-:W-:Y:S01]  /*3590*/  MUFU.EX2 R34, R14 ;  /* 0x0000000e00227308 */ /* 0x000fe20000000800 */
[----:B------:R-:W-:Y:S02]  /*35a0*/  FADD R13, R13, R2 ;  /* 0x000000020d0d7221 */ /* 0x000fe40000000000 */
[----:B0-----:R-:W-:Y:S02]  /*35b0*/  FMUL R22, R22, R41 ;  /* 0x0000002916167220 */ /* 0x001fe40000400000 */
[----:B------:R-:W-:-:S03]  /*35c0*/  FADD R28, R13, R0 ;  /* 0x000000000d1c7221 */ /* 0x000fc60000000000 */
[----:B------:R0:W2:Y:S01]  /*35d0*/  MUFU.EX2 R41, R20 ;  /* 0x0000001400297308 */ /* 0x0000a20000000800 */
[----:B------:R-:W-:-:S04]  /*35e0*/  FADD R28, R28, R31 ;  /* 0x0000001f1c1c7221 */ /* 0x000fc80000000000 */
[----:B------:R-:W-:-:S04]  /*35f0*/  FADD R13, R28, R29 ;  /* 0x0000001d1c0d7221 */ /* 0x000fc80000000000 */
[----:B------:R-:W-:Y:S01]  /*3600*/  FADD R26, R13, R22 ;  /* 0x000000160d1a7221 */ /* 0x000fe20000000000 */
[----:B0-----:R-:W-:Y:S01]  /*3610*/  FMUL R20, R23, R48 ;  /* 0x0000003017147220 */ /* 0x001fe20000400000 */
[----:B------:R-:W-:Y:S02]  /*3620*/  SHF.L.U32 R23, R37, 0x17, RZ ;  /* 0x0000001725177819 */ /* 0x000fe400000006ff */
[----:B------:R-:W-:Y:S01]  /*3630*/  FADD R13, R26, R21 ;  /* 0x000000151a0d7221 */ /* 0x000fe20000000000 */
[----:B-1----:R-:W-:Y:S01]  /*3640*/  FMUL R26, R25, R42 ;  /* 0x0000002a191a7220 */ /* 0x002fe20000400000 */
[----:B------:R-:W-:Y:S01]  /*3650*/  FMUL R25, R27, R40 ;  /* 0x000000281b197220 */ /* 0x000fe20000400000 */
[----:B------:R-:W-:Y:S01]  /*3660*/  FMUL R23, R23, R36 ;  /* 0x0000002417177220 */ /* 0x000fe20000400000 */
[----:B------:R-:W-:Y:S01]  /*3670*/  FADD R13, R13, R20 ;  /* 0x000000140d0d7221 */ /* 0x000fe20000000000 */
[----:B--2---:R-:W-:Y:S01]  /*3680*/  FMUL R24, R24, R41 ;  /* 0x0000002918187220 */ /* 0x004fe20000400000 */
[----:B------:R-:W-:-:S02]  /*3690*/  FMUL R27, R12, R15 ;  /* 0x0000000f0c1b7220 */ /* 0x000fc40000400000 */
        /* <DEDUP_REMOVED lines=16> */
.L_x_26307:
        /* <DEDUP_REMOVED lines=12> */
[----:B0-----:R-:W-:Y:S05]  /*3860*/  CALL.REL.NOINC `($__internal_419_$__cuda_sm3x_div_rn_noftz_f32_slowpath) ;  /* 0x0000003400647944 */ /* 0x001fea0003c00000 */
[----:B------:R-:W-:-:S07]  /*3870*/  MOV R12, R11 ;  /* 0x0000000b000c7202 */ /* 0x000fce0000000f00 */
.L_x_26244:
[----:B------:R-:W-:Y:S05]  /*3880*/  BSYNC.RECONVERGENT B2 ;  /* 0x0000000000027941 */ /* 0x000fea0003800200 */
.L_x_26243:
        /* <DEDUP_REMOVED lines=12> */
[----:B0-----:R-:W-:Y:S05]  /*3950*/  CALL.REL.NOINC `($__internal_419_$__cuda_sm3x_div_rn_noftz_f32_slowpath) ;  /* 0x0000003400287944 */ /* 0x001fea0003c00000 */
[----:B------:R-:W-:-:S07]  /*3960*/  MOV R13, R11 ;  /* 0x0000000b000d7202 */ /* 0x000fce0000000f00 */
.L_x_26246:
[----:B------:R-:W-:Y:S05]  /*3970*/  BSYNC.RECONVERGENT B2 ;  /* 0x0000000000027941 */ /* 0x000fea0003800200 */
.L_x_26245:
        /* <DEDUP_REMOVED lines=12> */
[----:B0-----:R-:W-:Y:S05]  /*3a40*/  CALL.REL.NOINC `($__internal_419_$__cuda_sm3x_div_rn_noftz_f32_slowpath) ;  /* 0x0000003000ec7944 */ /* 0x001fea0003c00000 */
[----:B------:R-:W-:-:S07]  /*3a50*/  MOV R14, R11 ;  /* 0x0000000b000e7202 */ /* 0x000fce0000000f00 */
.L_x_26248:
[----:B------:R-:W-:Y:S05]  /*3a60*/  BSYNC.RECONVERGENT B2 ;  /* 0x0000000000027941 */ /* 0x000fea0003800200 */
.L_x_26247:
        /* <DEDUP_REMOVED lines=14> */
.L_x_26250:
[----:B------:R-:W-:Y:S05]  /*3b50*/  BSYNC.RECONVERGENT B2 ;  /* 0x0000000000027941 */ /* 0x000fea0003800200 */
.L_x_26249:
        /* <DEDUP_REMOVED lines=14> */
.L_x_26252:
[----:B------:R-:W-:Y:S05]  /*3c40*/  BSYNC.RECONVERGENT B2 ;  /* 0x0000000000027941 */ /* 0x000fea0003800200 */
.L_x_26251:
        /* <DEDUP_REMOVED lines=14> */
.L_x_26254:
[----:B------:R-:W-:Y:S05]  /*3d30*/  BSYNC.RECONVERGENT B2 ;  /* 0x0000000000027941 */ /* 0x000fea0003800200 */
.L_x_26253:
        /* <DEDUP_REMOVED lines=14> */
.L_x_26256:
[----:B------:R-:W-:Y:S05]  /*3e20*/  BSYNC.RECONVERGENT B2 ;  /* 0x0000000000027941 */ /* 0x000fea0003800200 */
.L_x_26255:
        /* <DEDUP_REMOVED lines=14> */
.L_x_26258:
[----:B------:R-:W-:Y:S05]  /*3f10*/  BSYNC.RECONVERGENT B2 ;  /* 0x0000000000027941 */ /* 0x000fea0003800200 */
.L_x_26257:
        /* <DEDUP_REMOVED lines=14> */
.L_x_26260:
[----:B------:R-:W-:Y:S05]  /*4000*/  BSYNC.RECONVERGENT B2 ;  /* 0x0000000000027941 */ /* 0x000fea0003800200 */
.L_x_26259:
        /* <DEDUP_REMOVED lines=14> */
.L_x_26262:
[----:B------:R-:W-:Y:S05]  /*40f0*/  BSYNC.RECONVERGENT B2 ;  /* 0x0000000000027941 */ /* 0x000fea0003800200 */
.L_x_26261:
        /* <DEDUP_REMOVED lines=14> */
.L_x_26264:
[----:B------:R-:W-:Y:S05]  /*41e0*/  BSYNC.RECONVERGENT B2 ;  /* 0x0000000000027941 */ /* 0x000fea0003800200 */
.L_x_26263:
        /* <DEDUP_REMOVED lines=14> */
.L_x_26266:
[----:B------:R-:W-:Y:S05]  /*42d0*/  BSYNC.RECONVERGENT B2 ;  /* 0x0000000000027941 */ /* 0x000fea0003800200 */
.L_x_26265:
        /* <DEDUP_REMOVED lines=14> */
.L_x_26268:
[----:B------:R-:W-:Y:S05]  /*43c0*/  BSYNC.RECONVERGENT B2 ;  /* 0x0000000000027941 */ /* 0x000fea0003800200 */
.L_x_26267:
        /* <DEDUP_REMOVED lines=14> */
.L_x_26270:
[----:B------:R-:W-:Y:S05]  /*44b0*/  BSYNC.RECONVERGENT B2 ;  /* 0x0000000000027941 */ /* 0x000fea0003800200 */
.L_x_26269:
        /* <DEDUP_REMOVED lines=14> */
.L_x_26272:
[----:B------:R-:W-:Y:S05]  /*45a0*/  BSYNC.RECONVERGENT B2 ;  /* 0x0000000000027941 */ /* 0x000fea0003800200 */
.L_x_26271:
        /* <DEDUP_REMOVED lines=14> */
.L_x_26274:
[----:B------:R-:W-:Y:S05]  /*4690*/  BSYNC.RECONVERGENT B2 ;  /* 0x0000000000027941 */ /* 0x000fea0003800200 */
.L_x_26273:
        /* <DEDUP_REMOVED lines=14> */
.L_x_26276:
[----:B------:R-:W-:Y:S05]  /*4780*/  BSYNC.RECONVERGENT B2 ;  /* 0x0000000000027941 */ /* 0x000fea0003800200 */
.L_x_26275:
        /* <DEDUP_REMOVED lines=12> */
[----:B------:R-:W-:Y:S05]  /*4850*/  CALL.REL.NOINC `($__internal_419_$__cuda_sm3x_div_rn_noftz_f32_slowpath) ;  /* 0x0000002400687944 */ /* 0x000fea0003c00000 */
[----:B------:R-:W-:-:S07]  /*4860*/  MOV R37, R11 ;  /* 0x0000000b00257202 */ /* 0x000fce0000000f00 */
.L_x_26278:
[----:B------:R-:W-:Y:S05]  /*4870*/  BSYNC.RECONVERGENT B2 ;  /* 0x0000000000027941 */ /* 0x000fea0003800200 */
.L_x_26277:
        /* <DEDUP_REMOVED lines=12> */
[----:B------:R-:W-:Y:S05]  /*4940*/  CALL.REL.NOINC `($__internal_419_$__cuda_sm3x_div_rn_noftz_f32_slowpath) ;  /* 0x00000024002c7944 */ /* 0x000fea0003c00000 */
[----:B------:R-:W-:-:S07]  /*4950*/  MOV R40, R11 ;  /* 0x0000000b00287202 */ /* 0x000fce0000000f00 */
.L_x_26280:
[----:B------:R-:W-:Y:S05]  /*4960*/  BSYNC.RECONVERGENT B2 ;  /* 0x0000000000027941 */ /* 0x000fea0003800200 */
.L_x_26279:
        /* <DEDUP_REMOVED lines=12> */
[----:B------:R-:W-:Y:S05]  /*4a30*/  CALL.REL.NOINC `($__internal_419_$__cuda_sm3x_div_rn_noftz_f32_slowpath) ;  /* 0x0000002000f07944 */ /* 0x000fea0003c00000 */
[----:B------:R-:W-:-:S07]  /*4a40*/  MOV R41, R11 ;  /* 0x0000000b00297202 */ /* 0x000fce0000000f00 */
.L_x_26282:
[----:B------:R-:W-:Y:S05]  /*4a50*/  BSYNC.RECONVERGENT B2 ;  /* 0x0000000000027941 */ /* 0x000fea0003800200 */
.L_x_26281:
        /* <DEDUP_REMOVED lines=14> */
.L_x_26284:
[----:B------:R-:W-:Y:S05]  /*4b40*/  BSYNC.RECONVERGENT B2 ;  /* 0x0000000000027941 */ /* 0x000fea0003800200 */
.L_x_26283:
        /* <DEDUP_REMOVED lines=14> */
.L_x_26286:
[----:B------:R-:W-:Y:S05]  /*4c30*/  BSYNC.RECONVERGENT B2 ;  /* 0x0000000000027941 */ /* 0x000fea0003800200 */
.L_x_26285:
        /* <DEDUP_REMOVED lines=14> */
.L_x_26288:
[----:B------:R-:W-:Y:S05]  /*4d20*/  BSYNC.RECONVERGENT B2 ;  /* 0x0000000000027941 */ /* 0x000fea0003800200 */
.L_x_26287:
        /* <DEDUP_REMOVED lines=14> */
.L_x_26290:
[----:B------:R-:W-:Y:S05]  /*4e10*/  BSYNC.RECONVERGENT B2 ;  /* 0x0000000000027941 */ /* 0x000fea0003800200 */
.L_x_26289:
        /* <DEDUP_REMOVED lines=14> */
.L_x_26292:
[----:B------:R-:W-:Y:S05]  /*4f00*/  BSYNC.RECONVERGENT B2 ;  /* 0x0000000000027941 */ /* 0x000fea0003800200 */
.L_x_26291:
        /* <DEDUP_REMOVED lines=13> */
.L_x_26294:
[----:B------:R-:W-:Y:S05]  /*4fe0*/  BSYNC.RECONVERGENT B2 ;  /* 0x0000000000027941 */ /* 0x000fea0003800200 */
.L_x_26293:
        /* <DEDUP_REMOVED lines=14> */
[----:B0-----:R-:W-:-:S05]  /*50d0*/  SHF.L.U32 R34, R34, 0x1, RZ ;  /* 0x0000000122227819 */ /* 0x001fca00000006ff */
[----:B------:R-:W-:-:S05]  /*50e0*/  IMAD.WIDE.U32 R22, R39, UR36, R34 ;  /* 0x0000002427167c25 */ /* 0x000fca000f8e0022 */
[----:B------:R-:W-:Y:S02]  /*50f0*/  IADD3 R0, PT, PT, R23, R25, RZ ;  /* 0x0000001917007210 */ /* 0x000fe40007ffe0ff */
[----:B------:R-:W-:Y:S02]  /*5100*/  IADD3 R23, P2, PT, R22, 0x80, RZ ;  /* 0x0000008016177810 */ /* 0x000fe40007f5e0ff */
[----:B------:R-:W-:Y:S02]  /*5110*/  LEA.HI R25, P0, R0, R22, RZ, 0x1 ;  /* 0x0000001600197211 */ /* 0x000fe400078108ff */
[-C--:B------:R-:W-:Y:S02]  /*5120*/  IADD3.X R28, PT, PT, RZ, R0.reuse, RZ, P2, !PT ;  /* 0x00000000ff1c7210 */ /* 0x080fe400017fe4ff */
[----:B------:R-:W-:Y:S02]  /*5130*/  SHF.L.U32 R24, R25, 0x2, RZ ;  /* 0x0000000219187819 */ /* 0x000fe400000006ff */
[----:B------:R-:W-:-:S02]  /*5140*/  IADD3.X R26, PT, PT, RZ, R0, RZ, P0, !PT ;  /* 0x00000000ff1a7210 */ /* 0x000fc400007fe4ff */
[----:B------:R-:W-:Y:S02]  /*5150*/  IADD3 R29, P0, PT, R22, 0x40, RZ ;  /* 0x00000040161d7810 */ /* 0x000fe40007f1e0ff */
[----:B------:R-:W-:Y:S02]  /*5160*/  LOP3.LUT R24, R24, 0xfffffff8, RZ, 0xc0, !PT ;  /* 0xfffffff818187812 */ /* 0x000fe400078ec0ff */
[----:B------:R-:W-:Y:S02]  /*5170*/  IADD3.X R30, PT, PT, RZ, R0, RZ, P0, !PT ;  /* 0x00000000ff1e7210 */ /* 0x000fe400007fe4ff */
[----:B------:R-:W-:Y:S02]  /*5180*/  SHF.L.U64.HI R25, R25, 0x2, R26 ;  /* 0x0000000219197819 */ /* 0x000fe4000001021a */
[----:B------:R-:W-:Y:S02]  /*5190*/  IADD3 R24, P0, PT, R24, UR40, RZ ;  /* 0x0000002818187c10 */ /* 0x000fe4000ff1e0ff */
[----:B------:R-:W-:-:S02]  /*51a0*/  LEA.HI R29, P1, R30, R29, RZ, 0x1 ;  /* 0x0000001d1e1d7211 */ /* 0x000fc400078308ff */
[----:B------:R-:W-:Y:S02]  /*51b0*/  IADD3.X R25, PT, PT, R25, UR41, RZ, P0, !PT ;  /* 0x0000002919197c10 */ /* 0x000fe400087fe4ff */
[----:B------:R-:W-:Y:S01]  /*51c0*/  LEA.HI R23, P0, R28, R23, RZ, 0x1 ;  /* 0x000000171c177211 */ /* 0x000fe200078108ff */
[----:B------:R-:W-:Y:S02]  /*51d0*/  IMAD.X R30, RZ, RZ, R30, P1 ;  /* 0x000000ffff1e7224 */ /* 0x000fe400008e061e */
[----:B------:R0:W-:Y:S01]  /*51e0*/  STG.E.64 desc[UR4][R24.64], R12 ;  /* 0x0000000c18007986 */ /* 0x0001e2000c101b04 */
[----:B------:R-:W-:Y:S02]  /*51f0*/  IADD3.X R28, PT, PT, RZ, R28, RZ, P0, !PT ;  /* 0x0000001cff1c7210 */ /* 0x000fe400007fe4ff */
[----:B------:R-:W-:Y:S02]  /*5200*/  IADD3 R26, P0, PT, R22, 0xc0, RZ ;  /* 0x000000c0161a7810 */ /* 0x000fe40007f1e0ff */
[----:B------:R-:W-:-:S02]  /*5210*/  SHF.L.U64.HI R30, R29, 0x2, R30 ;  /* 0x000000021d1e7819 */ /* 0x000fc4000001021e */
[----:B------:R-:W-:Y:S02]  /*5220*/  IADD3.X R27, PT, PT, RZ, R0, RZ, P0, !PT ;  /* 0x00000000ff1b7210 */ /* 0x000fe400007fe4ff */
[----:B------:R-:W-:Y:S02]  /*5230*/  SHF.L.U32 R29, R29, 0x2, RZ ;  /* 0x000000021d1d7819 */ /* 0x000fe400000006ff */
[----:B------:R-:W-:Y:S02]  /*5240*/  LEA.HI R26, P2, R27, R26, RZ, 0x1 ;  /* 0x0000001a1b1a7211 */ /* 0x000fe400078508ff */
[C---:B------:R-:W-:Y:S02]  /*5250*/  SHF.L.U64.HI R28, R23.reuse, 0x2, R28 ;  /* 0x00000002171c7819 */ /* 0x040fe4000001021c */
[----:B------:R-:W-:Y:S02]  /*5260*/  SHF.L.U32 R23, R23, 0x2, RZ ;  /* 0x0000000217177819 */ /* 0x000fe400000006ff */
[----:B------:R-:W-:-:S02]  /*5270*/  LOP3.LUT R29, R29, 0xfffffff8, RZ, 0xc0, !PT ;  /* 0xfffffff81d1d7812 */ /* 0x000fc400078ec0ff */
[----:B------:R-:W-:Y:S02]  /*5280*/  IADD3.X R27, PT, PT, RZ, R27, RZ, P2, !PT ;  /* 0x0000001bff1b7210 */ /* 0x000fe400017fe4ff */
[----:B------:R-:W-:Y:S02]  /*5290*/  LOP3.LUT R23, R23, 0xfffffff8, RZ, 0xc0, !PT ;  /* 0xfffffff817177812 */ /* 0x000fe400078ec0ff */
[----:B0-----:R-:W-:Y:S02]  /*52a0*/  IADD3 R12, P0, PT, R29, UR40, RZ ;  /* 0x000000281d0c7c10 */ /* 0x001fe4000ff1e0ff */
[C---:B------:R-:W-:Y:S01]  /*52b0*/  SHF.L.U64.HI R27, R26.reuse, 0x2, R27 ;  /* 0x000000021a1b7819 */ /* 0x040fe2000001021b */
[----:B------:R-:W-:Y:S01]  /*52c0*/  IMAD.SHL.U32 R26, R26, 0x4, RZ ;  /* 0x000000041a1a7824 */ /* 0x000fe200078e00ff */
[----:B------:R-:W-:Y:S02]  /*52d0*/  IADD3 R24, P1, PT, R23, UR40, RZ ;  /* 0x0000002817187c10 */ /* 0x000fe4000ff3e0ff */
[----:B------:R-:W-:-:S02]  /*52e0*/  IADD3.X R13, PT, PT, R30, UR41, RZ, P0, !PT ;  /* 0x000000291e0d7c10 */ /* 0x000fc400087fe4ff */
[----:B------:R-:W-:Y:S02]  /*52f0*/  IADD3 R35, P0, PT, R22, 0x100, RZ ;  /* 0x0000010016237810 */ /* 0x000fe40007f1e0ff */
[----:B------:R-:W-:Y:S01]  /*5300*/  IADD3.X R25, PT, PT, R28, UR41, RZ, P1, !PT ;  /* 0x000000291c197c10 */ /* 0x000fe20008ffe4ff */
[----:B------:R-:W-:Y:S01]  /*5310*/  STG.E.64 desc[UR4][R12.64], R14 ;  /* 0x0000000e0c007986 */ /* 0x000fe2000c101b04 */
[----:B------:R-:W-:Y:S02]  /*5320*/  LOP3.LUT R26, R26, 0xfffffff8, RZ, 0xc0, !PT ;  /* 0xfffffff81a1a7812 */ /* 0x000fe400078ec0ff */
[C---:B------:R-:W-:Y:S01]  /*5330*/  IADD3 R31, P1, PT, R22.reuse, 0x140, RZ ;  /* 0x00000140161f7810 */ /* 0x040fe20007f3e0ff */
[----:B------:R0:W-:Y:S01]  /*5340*/  STG.E.64 desc[UR6][R24.64], R18 ;  /* 0x0000001218007986 */ /* 0x0001e2000c101b06 */
[----:B------:R-:W-:Y:S02]  /*5350*/  IADD3 R29, P6, PT, R22, 0x180, RZ ;  /* 0x00000180161d7810 */ /* 0x000fe40007fde0ff */
[----:B------:R-:W-:-:S02]  /*5360*/  IADD3.X R44, PT, PT, RZ, R0, RZ, P0, !PT ;  /* 0x00000000ff2c7210 */ /* 0x000fc400007fe4ff */
[----:B------:R-:W-:Y:S02]  /*5370*/  IADD3 R26, P2, PT, R26, UR40, RZ ;  /* 0x000000281a1a7c10 */ /* 0x000fe4000ff5e0ff */
[C---:B------:R-:W-:Y:S02]  /*5380*/  IADD3 R28, P5, PT, R22.reuse, 0x1c0, RZ ;  /* 0x000001c0161c7810 */ /* 0x040fe40007fbe0ff */
[-C--:B------:R-:W-:Y:S02]  /*5390*/  IADD3.X R30, PT, PT, RZ, R0.reuse, RZ, P6, !PT ;  /* 0x00000000ff1e7210 */ /* 0x080fe400037fe4ff */
[----:B------:R-:W-:Y:S02]  /*53a0*/  IADD3 R23, P4, PT, R22, 0x200, RZ ;  /* 0x0000020016177810 */ /* 0x000fe40007f9e0ff */
[----:B------:R-:W-:Y:S02]  /*53b0*/  IADD3.X R27, PT, PT, R27, UR41, RZ, P2, !PT ;  /* 0x000000291b1b7c10 */ /* 0x000fe400097fe4ff */
[----:B0-----:R-:W-:-:S02]  /*53c0*/  IADD3.X R24, PT, PT, RZ, R0, RZ, P1, !PT ;  /* 0x00000000ff187210 */ /* 0x001fc40000ffe4ff */
[----:B------:R-:W-:Y:S01]  /*53d0*/  LEA.HI R19, P6, R44, R35, RZ, 0x1 ;  /* 0x000000232c137211 */ /* 0x000fe200078d08ff */
[----:B------:R0:W-:Y:S01]  /*53e0*/  STG.E.64 desc[UR4][R26.64], R16 ;  /* 0x000000101a007986 */ /* 0x0001e2000c101b04 */
[----:B------:R-:W-:Y:S02]  /*53f0*/  IADD3.X R25, PT, PT, RZ, R0, RZ, P5, !PT ;  /* 0x00000000ff197210 */ /* 0x000fe40002ffe4ff */
[----:B------:R-:W-:Y:S01]  /*5400*/  LEA.HI R31, P5, R24, R31, RZ, 0x1 ;  /* 0x0000001f181f7211 */ /* 0x000fe200078b08ff */
[----:B------:R-:W-:Y:S01]  /*5410*/  IMAD.X R44, RZ, RZ, R44, P6 ;  /* 0x000000ffff2c7224 */ /* 0x000fe200030e062c */
[C---:B------:R-:W-:Y:S02]  /*5420*/  IADD3 R15, P3, PT, R22.reuse, 0x240, RZ ;  /* 0x00000240160f7810 */ /* 0x040fe40007f7e0ff */
[C---:B------:R-:W-:Y:S02]  /*5430*/  IADD3 R14, P2, PT, R22.reuse, 0x280, RZ ;  /* 0x00000280160e7810 */ /* 0x040fe40007f5e0ff */
[----:B------:R-:W-:-:S02]  /*5440*/  IADD3 R12, P0, PT, R22, 0x2c0, RZ ;  /* 0x000002c0160c7810 */ /* 0x000fc40007f1e0ff */
[----:B------:R-:W-:Y:S02]  /*5450*/  IADD3 R13, P1, PT, R22, 0x300, RZ ;  /* 0x00000300160d7810 */ /* 0x000fe40007f3e0ff */
[----:B------:R-:W-:Y:S02]  /*5460*/  IADD3.X R18, PT, PT, RZ, R0, RZ, P4, !PT ;  /* 0x00000000ff127210 */ /* 0x000fe400027fe4ff */
[----:B------:R-:W-:Y:S02]  /*5470*/  LEA.HI R22, P4, R30, R29, RZ, 0x1 ;  /* 0x0000001d1e167211 */ /* 0x000fe400078908ff */
[----:B0-----:R-:W-:Y:S02]  /*5480*/  IADD3.X R16, PT, PT, RZ, R24, RZ, P5, !PT ;  /* 0x00000018ff107210 */ /* 0x001fe40002ffe4ff */
[----:B------:R-:W-:Y:S02]  /*5490*/  LEA.HI R24, P5, R25, R28, RZ, 0x1 ;  /* 0x0000001c19187211 */ /* 0x000fe400078b08ff */
[----:B------:R-:W-:-:S02]  /*54a0*/  LEA.HI R26, P6, R18, R23, RZ, 0x1 ;  /* 0x00000017121a7211 */ /* 0x000fc400078d08ff */
[C---:B------:R-:W-:Y:S02]  /*54b0*/  SHF.L.U32 R17, R19.reuse, 0x2, RZ ;  /* 0x0000000213117819 */ /* 0x040fe400000006ff */
[----:B------:R-:W-:Y:S02]  /*54c0*/  SHF.L.U64.HI R28, R19, 0x2, R44 ;  /* 0x00000002131c7819 */ /* 0x000fe4000001022c */
[----:B------:R-:W-:Y:S02]  /*54d0*/  IADD3.X R23, PT, PT, RZ, R30, RZ, P4, !PT ;  /* 0x0000001eff177210 */ /* 0x000fe400027fe4ff */
[C---:B------:R-:W-:Y:S02]  /*54e0*/  SHF.L.U64.HI R19, R31.reuse, 0x2, R16 ;  /* 0x000000021f137819 */ /* 0x040fe40000010210 */
[----:B------:R-:W-:Y:S02]  /*54f0*/  SHF.L.U32 R16, R31, 0x2, RZ ;  /* 0x000000021f107819 */ /* 0x000fe400000006ff */
[----:B------:R-:W-:-:S02]  /*5500*/  IADD3.X R25, PT, PT, RZ, R25, RZ, P5, !PT ;  /* 0x00000019ff197210 */ /* 0x000fc40002ffe4ff */
[----:B------:R-:W-:Y:S02]  /*5510*/  LOP3.LUT R17, R17, 0xfffffff8, RZ, 0xc0, !PT ;  /* 0xfffffff811117812 */ /* 0x000fe400078ec0ff */
[C---:B------:R-:W-:Y:S01]  /*5520*/  SHF.L.U64.HI R23, R22.reuse, 0x2, R23 ;  /* 0x0000000216177819 */ /* 0x040fe20000010217 */
[----:B------:R-:W-:Y:S01]  /*5530*/  IMAD.SHL.U32 R22, R22, 0x4, RZ ;  /* 0x0000000416167824 */ /* 0x000fe200078e00ff */
[----:B------:R-:W-:Y:S02]  /*5540*/  IADD3.X R27, PT, PT, RZ, R18, RZ, P6, !PT ;  /* 0x00000012ff1b7210 */ /* 0x000fe400037fe4ff */
[----:B------:R-:W-:Y:S02]  /*5550*/  SHF.L.U64.HI R25, R24, 0x2, R25 ;  /* 0x0000000218197819 */ /* 0x000fe40000010219 */
[----:B------:R-:W-:Y:S02]  /*5560*/  LOP3.LUT R18, R16, 0xfffffff8, RZ, 0xc0, !PT ;  /* 0xfffffff810127812 */ /* 0x000fe400078ec0ff */
[----:B------:R-:W-:-:S02]  /*5570*/  SHF.L.U32 R24, R24, 0x2, RZ ;  /* 0x0000000218187819 */ /* 0x000fc400000006ff */
[----:B------:R-:W-:Y:S02]  /*5580*/  IADD3 R16, P5, PT, R17, UR40, RZ ;  /* 0x0000002811107c10 */ /* 0x000fe4000ffbe0ff */
[----:B------:R-:W-:Y:S02]  /*5590*/  LOP3.LUT R22, R22, 0xfffffff8, RZ, 0xc0, !PT ;  /* 0xfffffff816167812 */ /* 0x000fe400078ec0ff */
[----:B------:R-:W-:Y:S02]  /*55a0*/  LOP3.LUT R24, R24, 0xfffffff8, RZ, 0xc0, !PT ;  /* 0xfffffff818187812 */ /* 0x000fe400078ec0ff */
[----:B------:R-:W-:Y:S02]  /*55b0*/  IADD3 R18, P4, PT, R18, UR40, RZ ;  /* 0x0000002812127c10 */ /* 0x000fe4000ff9e0ff */
[----:B------:R-:W-:Y:S02]  /*55c0*/  IADD3.X R17, PT, PT, R28, UR41, RZ, P5, !PT ;  /* 0x000000291c117c10 */ /* 0x000fe4000affe4ff */
[----:B------:R-:W-:-:S02]  /*55d0*/  IADD3 R22, P6, PT, R22, UR40, RZ ;  /* 0x0000002816167c10 */ /* 0x000fc4000ffde0ff */
[----:B------:R-:W-:Y:S01]  /*55e0*/  IADD3 R24, P5, PT, R24, UR40, RZ ;  /* 0x0000002818187c10 */ /* 0x000fe2000ffbe0ff */
[----:B------:R0:W-:Y:S01]  /*55f0*/  STG.E.64 desc[UR4][R16.64], R8 ;  /* 0x0000000810007986 */ /* 0x0001e2000c101b04 */
[----:B------:R-:W-:Y:S01]  /*5600*/  IADD3.X R19, PT, PT, R19, UR41, RZ, P4, !PT ;  /* 0x0000002913137c10 */ /* 0x000fe2000a7fe4ff */
[----:B------:R-:W1:Y:S01]  /*5610*/  LDCU UR4, c[0x0][0x370] ;  /* 0x00006e00ff0477ac */ /* 0x000e620008000800 */
[----:B------:R-:W-:Y:S02]  /*5620*/  IADD3.X R23, PT, PT, R23, UR41, RZ, P6, !PT ;  /* 0x0000002917177c10 */ /* 0x000fe4000b7fe4ff */
[----:B------:R-:W-:Y:S01]  /*5630*/  IADD3.X R25, PT, PT, R25, UR41, RZ, P5, !PT ;  /* 0x0000002919197c10 */ /* 0x000fe2000affe4ff */
[----:B------:R2:W-:Y:S01]  /*5640*/  STG.E.64 desc[UR6][R18.64], R6 ;  /* 0x0000000612007986 */ /* 0x0005e2000c101b06 */
[C---:B------:R-:W-:Y:S02]  /*5650*/  SHF.L.U64.HI R27, R26.reuse, 0x2, R27 ;  /* 0x000000021a1b7819 */ /* 0x040fe4000001021b */
[----:B------:R-:W-:Y:S01]  /*5660*/  SHF.L.U32 R26, R26, 0x2, RZ ;  /* 0x000000021a1a7819 */ /* 0x000fe200000006ff */
[----:B------:R3:W-:Y:S03]  /*5670*/  STG.E.64 desc[UR8][R22.64], R4 ;  /* 0x0000000416007986 */ /* 0x0007e6000c101b08 */
[----:B------:R-:W-:Y:S01]  /*5680*/  LOP3.LUT R26, R26, 0xfffffff8, RZ, 0xc0, !PT ;  /* 0xfffffff81a1a7812 */ /* 0x000fe200078ec0ff */
[----:B0-----:R-:W1:Y:S01]  /*5690*/  LDC R16, c[0x0][0x364] ;  /* 0x0000d900ff107b82 */ /* 0x001e620000000800 */
[-C--:B------:R-:W-:Y:S01]  /*56a0*/  IADD3.X R8, PT, PT, RZ, R0.reuse, RZ, P3, !PT ;  /* 0x00000000ff087210 */ /* 0x080fe20001ffe4ff */
[----:B------:R0:W-:Y:S01]  /*56b0*/  STG.E.64 desc[UR10][R24.64], R2 ;  /* 0x0000000218007986 */ /* 0x0001e2000c101b0a */
[----:B------:R-:W-:-:S02]  /*56c0*/  IADD3.X R9, PT, PT, RZ, R0, RZ, P2, !PT ;  /* 0x00000000ff097210 */ /* 0x000fc400017fe4ff */
[----:B------:R-:W-:Y:S01]  /*56d0*/  LEA.HI R15, P2, R8, R15, RZ, 0x1 ;  /* 0x0000000f080f7211 */ /* 0x000fe200078508ff */
[----:B--2---:R-:W-:Y:S01]  /*56e0*/  IMAD.X R7, RZ, RZ, R0, P0 ;  /* 0x000000ffff077224 */ /* 0x004fe200000e0600 */
[----:B------:R-:W-:Y:S02]  /*56f0*/  IADD3.X R0, PT, PT, RZ, R0, RZ, P1, !PT ;  /* 0x00000000ff007210 */ /* 0x000fe40000ffe4ff */
[----:B------:R-:W-:Y:S02]  /*5700*/  LEA.HI R14, P0, R9, R14, RZ, 0x1 ;  /* 0x0000000e090e7211 */ /* 0x000fe400078108ff */
[----:B------:R-:W-:Y:S02]  /*5710*/  LEA.HI R12, P1, R7, R12, RZ, 0x1 ;  /* 0x0000000c070c7211 */ /* 0x000fe400078308ff */
[----:B---3--:R-:W-:Y:S01]  /*5720*/  IADD3.X R5, PT, PT, RZ, R9, RZ, P0, !PT ;  /* 0x00000009ff057210 */ /* 0x008fe200007fe4ff */
[----:B------:R-:W-:Y:S01]  /*5730*/  IMAD.SHL.U32 R4, R14, 0x4, RZ ;  /* 0x000000040e047824 */ /* 0x000fe200078e00ff */
[----:B------:R-:W-:-:S02]  /*5740*/  SHF.L.U32 R6, R12, 0x2, RZ ;  /* 0x000000020c067819 */ /* 0x000fc400000006ff */
[----:B0-----:R-:W-:Y:S02]  /*5750*/  IADD3.X R2, PT, PT, RZ, R8, RZ, P2, !PT ;  /* 0x00000008ff027210 */ /* 0x001fe400017fe4ff */
[----:B------:R-:W-:Y:S02]  /*5760*/  LEA.HI R13, P2, R0, R13, RZ, 0x1 ;  /* 0x0000000d000d7211 */ /* 0x000fe400078508ff */
[C---:B------:R-:W-:Y:S02]  /*5770*/  SHF.L.U64.HI R3, R15.reuse, 0x2, R2 ;  /* 0x000000020f037819 */ /* 0x040fe40000010202 */
[----:B------:R-:W-:Y:S02]  /*5780*/  SHF.L.U32 R2, R15, 0x2, RZ ;  /* 0x000000020f027819 */ /* 0x000fe400000006ff */
[----:B------:R-:W-:Y:S02]  /*5790*/  SHF.L.U32 R8, R13, 0x2, RZ ;  /* 0x000000020d087819 */ /* 0x000fe400000006ff */
[----:B------:R-:W-:-:S02]  /*57a0*/  IADD3.X R0, PT, PT, RZ, R0, RZ, P2, !PT ;  /* 0x00000000ff007210 */ /* 0x000fc400017fe4ff */
[----:B------:R-:W-:Y:S02]  /*57b0*/  LOP3.LUT R2, R2, 0xfffffff8, RZ, 0xc0, !PT ;  /* 0xfffffff802027812 */ /* 0x000fe400078ec0ff */
[----:B------:R-:W-:Y:S02]  /*57c0*/  LOP3.LUT R8, R8, 0xfffffff8, RZ, 0xc0, !PT ;  /* 0xfffffff808087812 */ /* 0x000fe400078ec0ff */
[----:B------:R-:W-:Y:S02]  /*57d0*/  SHF.L.U64.HI R0, R13, 0x2, R0 ;  /* 0x000000020d007819 */ /* 0x000fe40000010200 */
[----:B------:R-:W-:Y:S02]  /*57e0*/  IADD3 R2, P0, PT, R2, UR40, RZ ;  /* 0x0000002802027c10 */ /* 0x000fe4000ff1e0ff */
[----:B------:R-:W-:Y:S02]  /*57f0*/  IADD3 R8, P2, PT, R8, UR40, RZ ;  /* 0x0000002808087c10 */ /* 0x000fe4000ff5e0ff */
[----:B------:R-:W-:-:S02]  /*5800*/  IADD3.X R7, PT, PT, RZ, R7, RZ, P1, !PT ;  /* 0x00000007ff077210 */ /* 0x000fc40000ffe4ff */
[----:B------:R-:W-:Y:S02]  /*5810*/  LOP3.LUT R6, R6, 0xfffffff8, RZ, 0xc0, !PT ;  /* 0xfffffff806067812 */ /* 0x000fe400078ec0ff */
[----:B------:R-:W-:Y:S02]  /*5820*/  IADD3.X R3, PT, PT, R3, UR41, RZ, P0, !PT ;  /* 0x0000002903037c10 */ /* 0x000fe400087fe4ff */
[----:B------:R-:W-:Y:S01]  /*5830*/  IADD3.X R9, PT, PT, R0, UR41, RZ, P2, !PT ;  /* 0x0000002900097c10 */ /* 0x000fe200097fe4ff */
[----:B-1----:R-:W-:Y:S01]  /*5840*/  IMAD R0, R16, UR4, RZ ;  /* 0x0000000410007c24 */ /* 0x002fe2000f8e02ff */
[----:B------:R-:W-:Y:S02]  /*5850*/  SHF.L.U64.HI R7, R12, 0x2, R7 ;  /* 0x000000020c077819 */ /* 0x000fe40000010207 */
[----:B------:R-:W-:Y:S02]  /*5860*/  IADD3 R6, P0, PT, R6, UR40, RZ ;  /* 0x0000002806067c10 */ /* 0x000fe4000ff1e0ff */
[----:B------:R-:W-:-:S02]  /*5870*/  LOP3.LUT R4, R4, 0xfffffff8, RZ, 0xc0, !PT ;  /* 0xfffffff804047812 */ /* 0x000fc400078ec0ff */
[----:B------:R-:W-:Y:S02]  /*5880*/  IADD3.X R7, PT, PT, R7, UR41, RZ, P0, !PT ;  /* 0x0000002907077c10 */ /* 0x000fe400087fe4ff */
[----:B------:R-:W-:Y:S02]  /*5890*/  IADD3 R39, P0, PT, R0, R39, RZ ;  /* 0x0000002700277210 */ /* 0x000fe40007f1e0ff */
[----:B------:R-:W-:Y:S02]  /*58a0*/  IADD3 R26, P4, PT, R26, UR40, RZ ;  /* 0x000000281a1a7c10 */ /* 0x000fe4000ff9e0ff */
[----:B------:R-:W-:Y:S02]  /*58b0*/  LEA.HI.X.SX32 R38, R0, R38, 0x1, P0 ;  /* 0x0000002600267211 */ /* 0x000fe400000f0eff */
[----:B------:R-:W-:Y:S02]  /*58c0*/  ISETP.GE.U32.AND P0, PT, R39, UR38, PT ;  /* 0x0000002627007c0c */ /* 0x000fe4000bf06070 */
[----:B------:R-:W-:-:S02]  /*58d0*/  SHF.L.U64.HI R5, R14, 0x2, R5 ;  /* 0x000000020e057819 */ /* 0x000fc40000010205 */
[----:B------:R-:W-:Y:S02]  /*58e0*/  ISETP.GE.AND.EX P0, PT, R38, UR39, PT, P0 ;  /* 0x0000002726007c0c */ /* 0x000fe4000bf06300 */
[----:B------:R-:W-:Y:S02]  /*58f0*/  IADD3 R4, P1, PT, R4, UR40, RZ ;  /* 0x0000002804047c10 */ /* 0x000fe4000ff3e0ff */
[----:B------:R-:W-:Y:S02]  /*5900*/  IADD3.X R27, PT, PT, R27, UR41, RZ, P4, !PT ;  /* 0x000000291b1b7c10 */ /* 0x000fe4000a7fe4ff */
[----:B------:R-:W-:-:S03]  /*5910*/  IADD3.X R5, PT, PT, R5, UR41, RZ, P1, !PT ;  /* 0x0000002905057c10 */ /* 0x000fc60008ffe4ff */
[----:B------:R0:W-:Y:S04]  /*5920*/  STG.E.64 desc[UR12][R26.64], R36 ;  /* 0x000000241a007986 */ /* 0x0001e8000c101b0c */
[----:B------:R0:W-:Y:S04]  /*5930*/  STG.E.64 desc[UR6][R2.64], R40 ;  /* 0x0000002802007986 */ /* 0x0001e8000c101b06 */
[----:B------:R0:W-:Y:S04]  /*5940*/  STG.E.64 desc[UR8][R4.64], R20 ;  /* 0x0000001404007986 */ /* 0x0001e8000c101b08 */
[----:B------:R0:W-:Y:S04]  /*5950*/  STG.E.64 desc[UR10][R6.64], R42 ;  /* 0x0000002a06007986 */ /* 0x0001e8000c101b0a */
[----:B------:R0:W-:Y:S01]  /*5960*/  STG.E.64 desc[UR12][R8.64], R10 ;  /* 0x0000000a08007986 */ /* 0x0001e2000c101b0c */
[----:B------:R-:W-:Y:S05]  /*5970*/  @!P0 BRA `(.L_x_26295) ;  /* 0xffffffa800388947 */ /* 0x000fea000383ffff */
[----:B------:R-:W-:Y:S05]  /*5980*/  EXIT ;  /* 0x000000000000794d */ /* 0x000fea0003800000 */
.L_x_26242:
[----:B------:R-:W-:Y:S01]  /*5990*/  HFMA2 R12, -RZ, RZ, 0, 9.5367431640625e-07 ;  /* 0x00000010ff0c7431 */ /* 0x000fe200000001ff */
[----:B------:R-:W-:Y:S01]  /*59a0*/  BSSY B0, `(.L_x_26296) ;  /* 0x0000006000007945 */ /* 0x000fe20003800000 */
[----:B------:R-:W-:Y:S01]  /*59b0*/  MOV R11, 0x1f ;  /* 0x0000001f000b7802 */ /* 0x000fe20000000f00 */
[----:B------:R-:W-:-:S07]  /*59c0*/  IMAD.MOV.U32 R15, RZ, RZ, -0x1 ;  /* 0xffffffffff0f7424 */ /* 0x000fce00078e00ff */
[----:B------:R-:W-:Y:S05]  /*59d0*/  WARPSYNC.COLLECTIVE R15, `(.L_x_26297) ;  /* 0x000000000f087348 */ /* 0x000fea0003c00000 */
[----:B------:R0:W1:Y:S02]  /*59e0*/  SHFL.BFLY P6, R14, R13, R12, R11 ;  /* 0x0c00000c0d0e7389 */ /* 0x00006400000c000b */
[----:B01----:R-:W-:Y:S05]  /*59f0*/  ENDCOLLECTIVE ;  /* 0x000000000000791b */ /* 0x003fea0003800000 */
.L_x_26297:
[----:B------:R-:W-:Y:S05]  /*5a00*/  BSYNC B0 ;  /* 0x0000000000007941 */ /* 0x000fea0003800000 */
.L_x_26296:
[----:B------:R-:W-:Y:S01]  /*5a10*/  HFMA2 R12, -RZ, RZ, 0, 4.76837158203125e-07 ;  /* 0x00000008ff0c7431 */ /* 0x000fe200000001ff */
[----:B------:R-:W-:Y:S01]  /*5a20*/  FMNMX R13, R13, R14, !PT ;  /* 0x0000000e0d0d7209 */ /* 0x000fe20007800000 */
[----:B------:R-:W-:Y:S01]  /*5a30*/  HFMA2 R43, -RZ, RZ, 3.7421875, 0 ;  /* 0x437c0000ff2b7431 */ /* 0x000fe200000001ff */
[----:B------:R-:W-:Y:S02]  /*5a40*/  MOV R11, 0x1f ;  /* 0x0000001f000b7802 */ /* 0x000fe40000000f00 */
[----:B------:R-:W-:-:S07]  /*5a50*/  MOV R15, 0xffffffff ;  /* 0xffffffff000f7802 */ /* 0x000fce0000000f00 */
[----:B------:R-:W-:Y:S05]  /*5a60*/  WARPSYNC.COLLECTIVE R15, `(.L_x_26298) ;  /* 0x000000000f087348 */ /* 0x000fea0003c00000 */
[----:B------:R0:W1:Y:S02]  /*5a70*/  SHFL.BFLY P6, R14, R13, R12, R11 ;  /* 0x0c00000c0d0e7389 */ /* 0x00006400000c000b */
[----:B01----:R-:W-:Y:S05]  /*5a80*/  ENDCOLLECTIVE ;  /* 0x000000000000791b */ /* 0x003fea0003800000 */
.L_x_26298:
[----:B------:R-:W-:Y:S01]  /*5a90*/  HFMA2 R12, -RZ, RZ, 0, 2.384185791015625e-07 ;  /* 0x00000004ff0c7431 */ /* 0x000fe200000001ff */
[----:B------:R-:W-:-:S04]  /*5aa0*/  FMNMX R0, R13, R14, !PT ;  /* 0x0000000e0d007209 */ /* 0x000fc80007800000 */
[----:B------:R-:W-:-:S07]  /*5ab0*/  MOV R13, R0 ;  /* 0x00000000000d7202 */ /* 0x000fce0000000f00 */
[----:B------:R-:W-:Y:S05]  /*5ac0*/  WARPSYNC.COLLECTIVE R15, `(.L_x_26299) ;  /* 0x000000000f087348 */ /* 0x000fea0003c00000 */
[----:B------:R0:W1:Y:S02]  /*5ad0*/  SHFL.BFLY P6, R14, R13, R12, R11 ;  /* 0x0c00000c0d0e7389 */ /* 0x00006400000c000b */
[----:B01----:R-:W-:Y:S05]  /*5ae0*/  ENDCOLLECTIVE ;  /* 0x000000000000791b */ /* 0x003fea0003800000 */
.L_x_26299:
[----:B------:R-:W-:Y:S02]  /*5af0*/  MOV R12, 0x2 ;  /* 0x00000002000c7802 */ /* 0x000fe40000000f00 */
[----:B------:R-:W-:-:S05]  /*5b00*/  FMNMX R2, R0, R14, !PT ;  /* 0x0000000e00027209 */ /* 0x000fca0007800000 */
[----:B------:R-:W-:-:S07]  /*5b10*/  IMAD.MOV.U32 R13, RZ, RZ, R2 ;  /* 0x000000ffff0d7224 */ /* 0x000fce00078e0002 */
[----:B------:R-:W-:Y:S05]  /*5b20*/  WARPSYNC.COLLECTIVE R15, `(.L_x_26300) ;  /* 0x000000000f087348 */ /* 0x000fea0003c00000 */
[----:B------:R0:W1:Y:S02]  /*5b30*/  SHFL.BFLY P6, R14, R13, R12, R11 ;  /* 0x0c00000c0d0e7389 */ /* 0x00006400000c000b */
[----:B01----:R-:W-:Y:S05]  /*5b40*/  ENDCOLLECTIVE ;  /* 0x000000000000791b */ /* 0x003fea0003800000 */
.L_x_26300:
[----:B------:R-:W-:Y:S01]  /*5b50*/  HFMA2 R12, -RZ, RZ, 0, 5.9604644775390625e-08 ;  /* 0x00000001ff0c7431 */ /* 0x000fe200000001ff */
[----:B------:R-:W-:-:S04]  /*5b60*/  FMNMX R3, R2, R14, !PT ;  /* 0x0000000e02037209 */ /* 0x000fc80007800000 */
[----:B------:R-:W-:-:S07]  /*5b70*/  MOV R13, R3 ;  /* 0x00000003000d7202 */ /* 0x000fce0000000f00 */
[----:B------:R-:W-:Y:S05]  /*5b80*/  WARPSYNC.COLLECTIVE R15, `(.L_x_26301) ;  /* 0x000000000f087348 */ /* 0x000fea0003c00000 */
[----:B------:R0:W1:Y:S02]  /*5b90*/  SHFL.BFLY P6, R14, R13, R12, R11 ;  /* 0x0c00000c0d0e7389 */ /* 0x00006400000c000b */
[----:B01----:R-:W-:Y:S05]  /*5ba0*/  ENDCOLLECTIVE ;  /* 0x000000000000791b */ /* 0x003fea0003800000 */
.L_x_26301:
[----:B------:R-:W-:-:S05]  /*5bb0*/  FMNMX R7, R3, R14, !PT ;  /* 0x0000000e03077209 */ /* 0x000fca0007800000 */
[----:B------:R-:W-:Y:S01]  /*5bc0*/  FADD R44, -R7, R27 ;  /* 0x0000001b072c7221 */ /* 0x000fe20000000100 */
[----:B------:R-:W-:Y:S01]  /*5bd0*/  MOV R27, 0x3bbb989d ;  /* 0x3bbb989d001b7802 */ /* 0x000fe20000000f00 */
[--C-:B------:R-:W-:Y:S01]  /*5be0*/  FADD R6, R21, -R7.reuse ;  /* 0x8000000715067221 */ /* 0x100fe20000000000 */
[C---:B------:R-:W-:Y:S01]  /*5bf0*/  FADD R11, -R7.reuse, R10 ;  /* 0x0000000a070b7221 */ /* 0x040fe20000000100 */
[--C-:B------:R-:W-:Y:S01]  /*5c00*/  FADD R14, R4, -R7.reuse ;  /* 0x80000007040e7221 */ /* 0x100fe20000000000 */
[----:B------:R-:W-:Y:S01]  /*5c10*/  FADD R8, -R7, R8 ;  /* 0x0000000807087221 */ /* 0x000fe20000000100 */
[----:B------:R-:W-:Y:S01]  /*5c20*/  FFMA.SAT R10, R6, R27, 0.5 ;  /* 0x3f000000060a7423 */ /* 0x000fe2000000201b */
[--C-:B------:R-:W-:Y:S01]  /*5c30*/  FADD R0, R9, -R7.reuse ;  /* 0x8000000709007221 */ /* 0x100fe20000000000 */
[----:B------:R-:W-:Y:S01]  /*5c40*/  FADD R2, -R7, R16 ;  /* 0x0000001007027221 */ /* 0x000fe20000000100 */
[--C-:B------:R-:W-:Y:S01]  /*5c50*/  FADD R3, R17, -R7.reuse ;  /* 0x8000000711037221 */ /* 0x100fe20000000000 */
[----:B------:R-:W-:Y:S01]  /*5c60*/  FFMA.RM R10, R10, R43, 12582913 ;  /* 0x4b4000010a0a7423 */ /* 0x000fe2000000402b */
        /* <DEDUP_REMOVED lines=214> */
[----:B------:R-:W-:Y:S02]  /*69d0*/  SHF.L.U32 R15, R15, 0x17, RZ ;  /* 0x000000170f0f7819 */ /* 0x000fe400000006ff */
[----:B------:R-:W-:Y:S01]  /*69e0*/  SHF.L.U32 R27, R43, 0x17, RZ ;  /* 0x000000172b1b7819 */ /* 0x000fe200000006ff */
        /* <DEDUP_REMOVED lines=40> */
.L_x_26302:
[----:B------:R-:W-:Y:S02]  /*6c70*/  HFMA2 R12, -RZ, RZ, 0, 4.76837158203125e-07 ;  /* 0x00000008ff0c7431 */ /* 0x000fe400000001ff */
[----:B------:R-:W-:-:S05]  /*6c80*/  FADD R34, R13, R14 ;  /* 0x0000000e0d227221 */ /* 0x000fca0000000000 */
[----:B------:R-:W-:-:S07]  /*6c90*/  MOV R13, R34 ;  /* 0x00000022000d7202 */ /* 0x000fce0000000f00 */
[----:B------:R-:W-:Y:S05]  /*6ca0*/  WARPSYNC.COLLECTIVE R15, `(.L_x_26303) ;  /* 0x000000000f087348 */ /* 0x000fea0003c00000 */
[----:B------:R0:W1:Y:S02]  /*6cb0*/  SHFL.BFLY P6, R14, R13, R12, R11 ;  /* 0x0c00000c0d0e7389 */ /* 0x00006400000c000b */
[----:B01----:R-:W-:Y:S05]  /*6cc0*/  ENDCOLLECTIVE ;  /* 0x000000000000791b */ /* 0x003fea0003800000 */
.L_x_26303:
[----:B------:R-:W-:Y:S02]  /*6cd0*/  HFMA2 R12, -RZ, RZ, 0, 2.384185791015625e-07 ;  /* 0x00000004ff0c7431 */ /* 0x000fe400000001ff */
[----:B------:R-:W-:-:S05]  /*6ce0*/  FADD R35, R34, R14 ;  /* 0x0000000e22237221 */ /* 0x000fca0000000000 */
[----:B------:R-:W-:-:S07]  /*6cf0*/  MOV R13, R35 ;  /* 0x00000023000d7202 */ /* 0x000fce0000000f00 */
[----:B------:R-:W-:Y:S05]  /*6d00*/  WARPSYNC.COLLECTIVE R15, `(.L_x_26304) ;  /* 0x000000000f087348 */ /* 0x000fea0003c00000 */
[----:B------:R0:W1:Y:S02]  /*6d10*/  SHFL.BFLY P6, R14, R13, R12, R11 ;  /* 0x0c00000c0d0e7389 */ /* 0x00006400000c000b */
[----:B01----:R-:W-:Y:S05]  /*6d20*/  ENDCOLLECTIVE ;  /* 0x000000000000791b */ /* 0x003fea0003800000 */
.L_x_26304:
[----:B------:R-:W-:Y:S01]  /*6d30*/  MOV R12, 0x2 ;  /* 0x00000002000c7802 */ /* 0x000fe20000000f00 */
[----:B------:R-:W-:-:S04]  /*6d40*/  FADD R36, R35, R14 ;  /* 0x0000000e23247221 */ /* 0x000fc80000000000 */
[----:B------:R-:W-:-:S07]  /*6d50*/  IMAD.MOV.U32 R13, RZ, RZ, R36 ;  /* 0x000000ffff0d7224 */ /* 0x000fce00078e0024 */
[----:B------:R-:W-:Y:S05]  /*6d60*/  WARPSYNC.COLLECTIVE R15, `(.L_x_26305) ;  /* 0x000000000f087348 */ /* 0x000fea0003c00000 */
[----:B------:R0:W1:Y:S02]  /*6d70*/  SHFL.BFLY P6, R14, R13, R12, R11 ;  /* 0x0c00000c0d0e7389 */ /* 0x00006400000c000b */
[----:B01----:R-:W-:Y:S05]  /*6d80*/  ENDCOLLECTIVE ;  /* 0x000000000000791b */ /* 0x003fea0003800000 */
.L_x_26305:
[----:B------:R-:W-:Y:S02]  /*6d90*/  HFMA2 R12, -RZ, RZ, 0, 5.9604644775390625e-08 ;  /* 0x00000001ff0c7431 */ /* 0x000fe400000001ff */
[----:B------:R-:W-:-:S05]  /*6da0*/  FADD R37, R36, R14 ;  /* 0x0000000e24257221 */ /* 0x000fca0000000000 */
[----:B------:R-:W-:-:S07]  /*6db0*/  MOV R13, R37 ;  /* 0x00000025000d7202 */ /* 0x000fce0000000f00 */
[----:B------:R-:W-:Y:S05]  /*6dc0*/  WARPSYNC.COLLECTIVE R15, `(.L_x_26306) ;  /* 0x000000000f087348 */ /* 0x000fea0003c00000 */
[----:B------:R0:W1:Y:S02]  /*6dd0*/  SHFL.BFLY P6, R14, R13, R12, R11 ;  /* 0x0c00000c0d0e7389 */ /* 0x00006400000c000b */
[----:B01----:R-:W-:Y:S05]  /*6de0*/  ENDCOLLECTIVE ;  /* 0x000000000000791b */ /* 0x003fea0003800000 */
.L_x_26306:
[----:B------:R-:W-:Y:S05]  /*6df0*/  BRA `(.L_x_26307) ;  /* 0xffffffc800687947 */ /* 0x000fea000383ffff */
        .weak           $__internal_419_$__cuda_sm3x_div_rn_noftz_f32_slowpath
        .type           $__internal_419_$__cuda_sm3x_div_rn_noftz_f32_slowpath,@function
        .size           $__internal_419_$__cuda_sm3x_div_rn_noftz_f32_slowpath,(.L_x_37796 - $__internal_419_$__cuda_sm3x_div_rn_noftz_f32_slowpath)
$__internal_419_$__cuda_sm3x_div_rn_noftz_f32_slowpath:
[----:B------:R-:W-:Y:S01]  /*6e00*/  SHF.R.U32.HI R35, RZ, 0x17, R11 ;  /* 0x00000017ff237819 */ /* 0x000fe2000001160b */
[----:B------:R-:W-:Y:S01]  /*6e10*/  BSSY.RECONVERGENT B0, `(.L_x_26308) ;  /* 0x0000063000007945 */ /* 0x000fe20003800200 */
[----:B------:R-:W-:Y:S02]  /*6e20*/  SHF.R.U32.HI R44, RZ, 0x17, R30 ;  /* 0x00000017ff2c7819 */ /* 0x000fe4000001161e */
[----:B------:R-:W-:Y:S02]  /*6e30*/  LOP3.LUT R35, R35, 0xff, RZ, 0xc0, !PT ;  /* 0x000000ff23237812 */ /* 0x000fe400078ec0ff */
[----:B------:R-:W-:Y:S02]  /*6e40*/  LOP3.LUT R50, R44, 0xff, RZ, 0xc0, !PT ;  /* 0x000000ff2c327812 */ /* 0x000fe400078ec0ff */
[----:B------:R-:W-:Y:S02]  /*6e50*/  IADD3 R48, PT, PT, R35, -0x1, RZ ;  /* 0xffffffff23307810 */ /* 0x000fe40007ffe0ff */
[----:B------:R-:W-:-:S02]  /*6e60*/  IADD3 R46, PT, PT, R50, -0x1, RZ ;  /* 0xffffffff322e7810 */ /* 0x000fc40007ffe0ff */
        /* <DEDUP_REMOVED lines=26> */
[----:B------:R-:W-:-:S03]  /*7010*/  @!P1 FFMA R11, R11, 1.84467440737095516160e+19, RZ ;  /* 0x5f8000000b0b9823 */ /* 0x000fc600000000ff */
[----:B------:R-:W-:-:S07]  /*7020*/  @!P1 IADD3 R44, PT, PT, R44, 0x40, RZ ;  /* 0x000000402c2c9810 */ /* 0x000fce0007ffe0ff */
.L_x_26309:
        /* <DEDUP_REMOVED lines=51> */
.L_x_26316:
[----:B------:R-:W-:-:S04]  /*7360*/  LOP3.LUT R11, R11, 0x80000000, RZ, 0xc0, !PT ;  /* 0x800000000b0b7812 */ /* 0x000fc800078ec0ff */
[----:B------:R-:W-:Y:S01]  /*7370*/  LOP3.LUT R11, R11, 0x7f800000, RZ, 0xfc, !PT ;  /* 0x7f8000000b0b7812 */ /* 0x000fe200078efcff */
[----:B------:R-:W-:Y:S06]  /*7380*/  BRA `(.L_x_26317) ;  /* 0x0000000000047947 */ /* 0x000fec0003800000 */
.L_x_26315:
[----:B------:R-:W-:-:S07]  /*7390*/  LEA R11, R35, R11, 0x17 ;  /* 0x0000000b230b7211 */ /* 0x000fce00078eb8ff */
.L_x_26317:
[----:B------:R-:W-:Y:S05]  /*73a0*/  BSYNC.RECONVERGENT B1 ;  /* 0x0000000000017941 */ /* 0x000fea0003800200 */
.L_x_26314:
[----:B------:R-:W-:Y:S05]  /*73b0*/  BRA `(.L_x_26318) ;  /* 0x0000000000207947 */ /* 0x000fea0003800000 */
.L_x_26313:
[----:B------:R-:W-:-:S04]  /*73c0*/  LOP3.LUT R11, R11, 0x80000000, R47, 0x48, !PT ;  /* 0x800000000b0b7812 */ /* 0x000fc800078e482f */
[----:B------:R-:W-:Y:S01]  /*73d0*/  LOP3.LUT R11, R11, 0x7f800000, RZ, 0xfc, !PT ;  /* 0x7f8000000b0b7812 */ /* 0x000fe200078efcff */
[----:B------:R-:W-:Y:S06]  /*73e0*/  BRA `(.L_x_26318) ;  /* 0x0000000000147947 */ /* 0x000fec0003800000 */
.L_x_26312:
[----:B------:R-:W-:Y:S01]  /*73f0*/  LOP3.LUT R11, R11, 0x80000000, R47, 0x48, !PT ;  /* 0x800000000b0b7812 */ /* 0x000fe200078e482f */
[----:B------:R-:W-:Y:S06]  /*7400*/  BRA `(.L_x_26318) ;  /* 0x00000000000c7947 */ /* 0x000fec0003800000 */
.L_x_26311:
[----:B------:R-:W0:Y:S01]  /*7410*/  MUFU.RSQ R11, -QNAN ;  /* 0xffc00000000b7908 */ /* 0x000e220000001400 */
[----:B------:R-:W-:Y:S05]  /*7420*/  BRA `(.L_x_26318) ;  /* 0x0000000000047947 */ /* 0x000fea0003800000 */
.L_x_26310:
[----:B------:R-:W-:-:S07]  /*7430*/  FADD.FTZ R11, R30, R11 ;  /* 0x0000000b1e0b7221 */ /* 0x000fce0000010000 */
.L_x_26318:
[----:B------:R-:W-:Y:S05]  /*7440*/  BSYNC.RECONVERGENT B0 ;  /* 0x0000000000007941 */ /* 0x000fea0003800200 */
.L_x_26308:
[----:B------:R-:W-:-:S04]  /*7450*/  HFMA2 R35, -RZ, RZ, 0, 0 ;  /* 0x00000000ff237431 */ /* 0x000fc800000001ff */
[----:B0-----:R-:W-:Y:S05]  /*7460*/  RET.REL.NODEC R34 `(_Z15SoftmaxWarpImplI22BroadcastScaleMaskLoadIffbLm2EiE11DirectStoreIffEfLi2ELi26ELi32ELi1ELb0EL9Algorithm0EEvT_T0_ll) ;  /* 0xffffff8822e47950 */ /* 0x001fea0003c3ffff */
.L_x_26319:
        /* <DEDUP_REMOVED lines=9> */
.L_x_37796:


//--------------------- .text._Z15SoftmaxWarpImplI22BroadcastScaleMaskLoadIffbLm2EiE11DirectStoreIffEfLi2ELi24ELi32ELi1ELb1EL9Algorithm0EEvT_T0_ll --------------------------
	.section	.text._Z15SoftmaxWarpImplI22BroadcastScaleMaskLoadIffbLm2EiE11DirectStoreIffEfLi2ELi24ELi32ELi1ELb1EL9Algorithm0EEvT_T0_ll,"ax",@progbits
	.align	128
        .global         _Z15SoftmaxWarpImplI22BroadcastScaleMaskLoadIffbLm2EiE11DirectStoreIffEfLi2ELi24ELi32ELi1ELb1EL9Algorithm0EEvT_T0_ll
        .type           _Z15SoftmaxWarpImplI22BroadcastScaleMaskLoadIffbLm2EiE11DirectStoreIffEfLi2ELi24ELi32ELi1ELb1EL9Algorithm0EEvT_T0_ll,@function
        .size           _Z15SoftmaxWarpImplI22BroadcastScaleMaskLoadIffbLm2EiE11DirectStoreIffEfLi2ELi24ELi32ELi1ELb1EL9Algorithm0EEvT_T0_ll,(.L_x_37797 - _Z15SoftmaxWarpImplI22BroadcastScaleMaskLoadIffbLm2EiE11DirectStoreIffEfLi2ELi24ELi32ELi1ELb1EL9Algorithm0EEvT_T0_ll)
        .other          _Z15SoftmaxWarpImplI22BroadcastScaleMaskLoadIffbLm2EiE11DirectStoreIffEfLi2ELi24ELi32ELi1ELb1EL9Algorithm0EEvT_T0_ll,@"STO_CUDA_ENTRY STV_DEFAULT"
_Z15SoftmaxWarpImplI22BroadcastScaleMaskLoadIffbLm2EiE11DirectStoreIffEfLi2ELi24ELi32ELi1ELb1EL9Algorithm0EEvT_T0_ll:
.text._Z15SoftmaxWarpImplI22BroadcastScaleMaskLoadIffbLm2EiE11DirectStoreIffEfLi2ELi24ELi32ELi1ELb1EL9Algorithm0EEvT_T0_ll:
        /* <DEDUP_REMOVED lines=27> */
.L_x_26320:
        /* <DEDUP_REMOVED lines=22> */
[----:B------:R-:W-:-:S07]  /*0310*/  IADD3 R37, PT, PT, R57, 0x280, RZ ;  /* 0x0000028039257810 */ /* 0x000fce0007ffe0ff */
.L_x_26418:
        /* <DEDUP_REMOVED lines=10> */
[----:B------:R-:W-:-:S07]  /*03c0*/  ISETP.GE.U32.AND P2, PT, R49, R2, PT ;  /* 0x000000023100720c */ /* 0x000fce0003f46070 */
[----:B---34-:R-:W-:Y:S06]  /*03d0*/  @P1 BRA `(.L_x_26322) ;  /* 0x0000000000fc1947 */ /* 0x018fec0003800000 */
[----:B------:R-:W0:Y:S01]  /*03e0*/  LDC R6, c[0x0][0x3a8] ;  /* 0x0000ea00ff067b82 */ /* 0x000e220000000800 */
[----:B------:R-:W-:Y:S01]  /*03f0*/  IMAD R11, R38, UR44, R57 ;  /* 0x0000002c260b7c24 */ /* 0x000fe2000f8e0239 */
[----:B-1----:R-:W-:Y:S02]  /*0400*/  R2UR UR4, R30 ;  /* 0x000000001e0472ca */ /* 0x002fe400000e0000 */
        /* <DEDUP_REMOVED lines=60> */
.L_x_26322:
[----:B------:R-:W-:Y:S05]  /*07d0*/  BSYNC.RECONVERGENT B0 ;  /* 0x0000000000007941 */ /* 0x000fea0003800200 */
.L_x_26321:
        /* <DEDUP_REMOVED lines=70> */
.L_x_26324:
[----:B------:R-:W-:Y:S05]  /*0c40*/  BSYNC.RECONVERGENT B0 ;  /* 0x0000000000007941 */ /* 0x000fea0003800200 */
.L_x_26323:
[----:B------:R-:W-:Y:S01]  /*0c50*/  BSSY.RECONVERGENT B0, `(.L_x_26325) ;  /* 0x0000044000007945 */ /* 0x000fe20003800200 */
[----:B------:R-:W-:Y:S02]  /*0c60*/  ISETP.GE.U32.AND P5, PT, R45, R2, PT ;  /* 0x000000022d00720c */ /* 0x000fe40003fa6070 */
        /* <DEDUP_REMOVED lines=66> */
.L_x_26326:
[----:B------:R-:W-:Y:S05]  /*1090*/  BSYNC.RECONVERGENT B0 ;  /* 0x0000000000007941 */ /* 0x000fea0003800200 */
.L_x_26325:
        /* <DEDUP_REMOVED lines=70> */
.L_x_26328:
[----:B------:R-:W-:Y:S05]  /*1500*/  BSYNC.RECONVERGENT B0 ;  /* 0x0000000000007941 */ /* 0x000fea0003800200 */
.L_x_26327:
        /* <DEDUP_REMOVED lines=68> */
.L_x_26330:
[----:B------:R-:W-:Y:S05]  /*1950*/  BSYNC.RECONVERGENT B0 ;  /* 0x0000000000007941 */ /* 0x000fea0003800200 */
.L_x_26329:
        /* <DEDUP_REMOVED lines=70> */
.L_x_26332:
[----:B------:R-:W-:Y:S05]  /*1dc0*/  BSYNC.RECONVERGENT B0 ;  /* 0x0000000000007941 */ /* 0x000fea0003800200 */
.L_x_26331:
        /* <DEDUP_REMOVED lines=40> */
[----:B------:R-:W-:-:S02]  /*2050*/  ISETP.NE.AND.EX P5, PT, R21, RZ, PT, P5 ;  /* 0x000000ff1500720c */ /* 0x000fc40003fa5350 */
[----:B------:R-:W1:Y:S01]  /*2060*/  LDC.64 R20, c[0x0][0x380] ;  /* 0x0000e000ff147b82 */ /* 0x000e620000000a00 */
[----:B------:R-:W-:Y:S01]  /*2070*/  IMAD R11, R19, R11, R16 ;  /* 0x0000000b130b7224 */ /* 0x000fe200078e0210 */
[----:B------:R-:W-:-:S04]  /*2080*/  SEL R0, R0, RZ, P5 ;  /* 0x000000ff00007207 */ /* 0x000fc80002800000 */
        /* <DEDUP_REMOVED lines=24> */
.L_x_26334:
[----:B------:R-:W-:Y:S05]  /*2210*/  BSYNC.RECONVERGENT B0 ;  /* 0x0000000000007941 */ /* 0x000fea0003800200 */
.L_x_26333:
        /* <DEDUP_REMOVED lines=76> */
.L_x_26336:
[----:B------:R-:W-:Y:S05]  /*26e0*/  BSYNC.RECONVERGENT B0 ;  /* 0x0000000000007941 */ /* 0x000fea0003800200 */
.L_x_26335:
        /* <DEDUP_REMOVED lines=31> */
[----:B0-----:R-:W-:-:S04]  /*28e0*/  ISETP.NE.U32.AND P3, PT, R14, 0x1, PT ;  /* 0x000000010e00780c */ /* 0x001fc80003f65070 */
[----:B------:R-:W-:Y:S02]  /*28f0*/  ISETP.NE.AND.EX P3, PT, R15, RZ, PT, P3 ;  /* 0x000000ff0f00720c */ /* 0x000fe40003f65330 */
[----:B------:R-:W-:Y:S02]  /*2900*/  @!P2 IADD3 R0, PT, PT, -R0, RZ, RZ ;  /* 0x000000ff0000a210 */ /* 0x000fe40007ffe1ff */
[----:B------:R-:W-:Y:S02]  /*2910*/  @!P6 LOP3.LUT R0, RZ, R25, RZ, 0x33, !PT ;  /* 0x00000019ff00e212 */ /* 0x000fe400078e33ff */
[----:B-1----:R-:W-:Y:S02]  /*2920*/  ISETP.NE.U32.AND P2, PT, R2, 0x1, PT ;  /* 0x000000010200780c */ /* 0x002fe40003f45070 */
[----:B------:R-:W-:Y:S02]  /*2930*/  IADD3 R11, PT, PT, -R0, RZ, RZ ;  /* 0x000000ff000b7210 */ /* 0x000fe40007ffe1ff */
[----:B------:R-:W-:-:S02]  /*2940*/  ISETP.NE.AND.EX P2, PT, R3, RZ, PT, P2 ;  /* 0x000000ff0300720c */ /* 0x000fc40003f45320 */
[----:B------:R-:W0:Y:S01]  /*2950*/  LDC.64 R2, c[0x0][0x388] ;  /* 0x0000e200ff027b82 */ /* 0x000e220000000a00 */
        /* <DEDUP_REMOVED lines=27> */
.L_x_26338:
[----:B------:R-:W-:Y:S05]  /*2b10*/  BSYNC.RECONVERGENT B0 ;  /* 0x0000000000007941 */ /* 0x000fea0003800200 */
.L_x_26337:
[----:B------:R-:W-:Y:S01]  /*2b20*/  BSSY.RECONVERGENT B0, `(.L_x_26339) ;  /* 0x0000043000007945 */ /* 0x000fe20003800200 */
        /* <DEDUP_REMOVED lines=66> */
.L_x_26340:
[----:B------:R-:W-:Y:S05]  /*2f50*/  BSYNC.RECONVERGENT B0 ;  /* 0x0000000000007941 */ /* 0x000fea0003800200 */
.L_x_26339:
        /* <DEDUP_REMOVED lines=67> */
.L_x_26342:
[----:B------:R-:W-:Y:S05]  /*3390*/  BSYNC.RECONVERGENT B0 ;  /* 0x0000000000007941 */ /* 0x000fea0003800200 */
.L_x_26341:
[----:B------:R-:W-:Y:S04]  /*33a0*/  BSSY.RECONVERGENT B0, `(.L_x_26343) ;  /* 0x0000041000007945 */ /* 0x000fe80003800200 */
        /* <DEDUP_REMOVED lines=40> */
[----:B------:R-:W-:Y:S02]  /*3630*/  IMAD R0, R0, UR36, RZ ;  /* 0x0000002400007c24 */ /* 0x000fe4000f8e02ff */
        /* <DEDUP_REMOVED lines=23> */
.L_x_26344:
[----:B------:R-:W-:Y:S05]  /*37b0*/  BSYNC.RECONVERGENT B0 ;  /* 0x0000000000007941 */ /* 0x000fea0003800200 */
.L_x_26343:
        /* <DEDUP_REMOVED lines=20> */
[CC--:B------:R-:W-:Y:S01]  /*3900*/  FFMA.SAT R8, R77.reuse, R12.reuse, 0.5 ;  /* 0x3f0000004d087423 */ /* 0x0c0fe2000000200c */
        /* <DEDUP_REMOVED lines=15> */
[----:B------:R-:W-:Y:S01]  /*3a00*/  FADD R71, -R32, R6 ;  /* 0x0000000620477221 */ /* 0x000fe20000000100 */
[----:B------:R-:W-:Y:S01]  /*3a10*/  FFMA R77, R77, 1.925963033500011079e-08, R4 ;  /* 0x32a570604d4d7823 */ /* 0x000fe20000000004 */
        /* <DEDUP_REMOVED lines=8> */
[----:B------:R-:W-:Y:S01]  /*3aa0*/  FADD R25, R2, -12583039 ;  /* 0xcb40007f02197421 */ /* 0x000fe20000000000 */
[-C--:B------:R-:W-:Y:S01]  /*3ab0*/  FFMA.RM R6, R6, R11.reuse, 12582913 ;  /* 0x4b40000106067423 */ /* 0x080fe2000000400b */
[C---:B------:R-:W-:Y:S01]  /*3ac0*/  FFMA R4, R75.reuse, 1.4426950216293334961, -R4 ;  /* 0x3fb8aa3b4b047823 */ /* 0x040fe20000000804 */
[C---:B------:R-:W-:Y:S01]  /*3ad0*/  FADD R5, -R32.reuse, R21 ;  /* 0x0000001520057221 */ /* 0x040fe20000000100 */
[----:B------:R-:W-:Y:S01]  /*3ae0*/  FADD R29, -R32, R19 ;  /* 0x00000013201d7221 */ /* 0x000fe20000000100 */
        /* <DEDUP_REMOVED lines=8> */
[----:B------:R-:W-:Y:S01]  /*3b70*/  FADD R17, -R32, R18 ;  /* 0x0000001220117221 */ /* 0x000fe20000000100 */
[----:B------:R-:W-:Y:S01]  /*3b80*/  FFMA R18, R24, 1.925963033500011079e-08, R25 ;  /* 0x32a5706018127823 */ /* 0x000fe20000000019 */
[C---:B------:R-:W-:Y:S01]  /*3b90*/  FFMA R16, R73.reuse, 1.4426950216293334961, -R16 ;  /* 0x3fb8aa3b49107823 */ /* 0x040fe20000000810 */
[----:B------:R-:W0:Y:S01]  /*3ba0*/  MUFU.EX2 R23, R23 ;  /* 0x0000001700177308 */ /* 0x000e220000000800 */
[----:B------:R-:W-:Y:S01]  /*3bb0*/  FADD R3, -R32, R20 ;  /* 0x0000001420037221 */ /* 0x000fe20000000100 */
[-C--:B------:R-:W-:Y:S01]  /*3bc0*/  FFMA.RM R4, R4, R11.reuse, 12582913 ;  /* 0x4b40000104047423 */ /* 0x080fe2000000400b */
[----:B------:R-:W-:Y:S01]  /*3bd0*/  FFMA R73, R73, 1.925963033500011079e-08, R16 ;  /* 0x32a5706049497823 */ /* 0x000fe20000000010 */
[----:B------:R-:W-:Y:S01]  /*3be0*/  FADD R13, -R32, R22 ;  /* 0x00000016200d7221 */ /* 0x000fe20000000100 */
[-C--:B------:R-:W-:Y:S01]  /*3bf0*/  FFMA.SAT R22, R71, R12.reuse, 0.5 ;  /* 0x3f00000047167423 */ /* 0x080fe2000000200c */
[----:B------:R-:W-:Y:S01]  /*3c00*/  FADD R16, R4, -12583039 ;  /* 0xcb40007f04107421 */ /* 0x000fe20000000000 */
[----:B------:R-:W-:Y:S01]  /*3c10*/  SHF.L.U32 R10, R10, 0x17, RZ ;  /* 0x000000170a0a7819 */ /* 0x000fe200000006ff */
[----:B------:R-:W2:Y:S01]  /*3c20*/  MUFU.EX2 R20, R21 ;  /* 0x0000001500147308 */ /* 0x000ea20000000800 */
[C---:B------:R-:W-:Y:S01]  /*3c30*/  FADD R15, -R32.reuse, R28 ;  /* 0x0000001c200f7221 */ /* 0x040fe20000000100 */
[----:B------:R-:W-:Y:S01]  /*3c40*/  FFMA R16, R27, 1.4426950216293334961, -R16 ;  /* 0x3fb8aa3b1b107823 */ /* 0x000fe20000000810 */
[-C--:B------:R-:W-:Y:S01]  /*3c50*/  FFMA.SAT R28, R65, R12.reuse, 0.5 ;  /* 0x3f000000411c7423 */ /* 0x080fe2000000200c */
[----:B------:R-:W-:Y:S01]  /*3c60*/  FADD R7, -R32, R26 ;  /* 0x0000001a20077221 */ /* 0x000fe20000000100 */
[----:B------:R-:W-:Y:S01]  /*3c70*/  SHF.L.U32 R2, R2, 0x17, RZ ;  /* 0x0000001702027819 */ /* 0x000fe200000006ff */
[----:B------:R-:W-:Y:S01]  /*3c80*/  FFMA R16, R27, 1.925963033500011079e-08, R16 ;  /* 0x32a570601b107823 */ /* 0x000fe20000000010 */
[----:B------:R-:W-:Y:S01]  /*3c90*/  SHF.L.U32 R27, R0, 0x17, RZ ;  /* 0x00000017001b7819 */ /* 0x000fe200000006ff */
[----:B------:R3:W4:Y:S01]  /*3ca0*/  MUFU.EX2 R21, R18 ;  /* 0x0000001200157308 */ /* 0x0007220000000800 */
[----:B------:R-:W-:Y:S01]  /*3cb0*/  FFMA.RM R0, R22, R11, 12582913 ;  /* 0x4b40000116007423 */ /* 0x000fe2000000400b */
[----:B0-----:R-:W-:Y:S01]  /*3cc0*/  FMUL R26, R10, R23 ;  /* 0x000000170a1a7220 */ /* 0x001fe20000400000 */
[----:B------:R-:W-:Y:S01]  /*3cd0*/  FFMA.SAT R10, R69, R12, 0.5 ;  /* 0x3f000000450a7423 */ /* 0x000fe2000000200c */
[----:B------:R-:W-:Y:S01]  /*3ce0*/  FFMA.RM R28, R28, R11, 12582913 ;  /* 0x4b4000011c1c7423 */ /* 0x000fe2000000400b */
[----:B------:R-:W-:Y:S01]  /*3cf0*/  SHF.L.U32 R23, R14, 0x17, RZ ;  /* 0x000000170e177819 */ /* 0x000fe200000006ff */
[----:B------:R-:W-:-:S02]  /*3d00*/  IMAD.SHL.U32 R6, R6, 0x800000, RZ ;  /* 0x0080000006067824 */ /* 0x000fc400078e00ff */
[----:B------:R-:W-:Y:S01]  /*3d10*/  FFMA.RM R10, R10, R11, 12582913 ;  /* 0x4b4000010a0a7423 */ /* 0x000fe2000000400b */
[----:B------:R-:W0:Y:S01]  /*3d20*/  MUFU.EX2 R73, R73 ;  /* 0x0000004900497308 */ /* 0x000e220000000800 */
[----:B--2---:R-:W-:Y:S01]  /*3d30*/  FMUL R27, R27, R20 ;  /* 0x000000141b1b7220 */ /* 0x004fe20000400000 */
[----:B------:R-:W-:Y:S01]  /*3d40*/  FADD R20, R0, -12583039 ;  /* 0xcb40007f00147421 */ /* 0x000fe20000000000 */
[----:B---3--:R-:W-:Y:S01]  /*3d50*/  FADD R18, R28, -12583039 ;  /* 0xcb40007f1c127421 */ /* 0x008fe20000000000 */
[----:B------:R-:W-:Y:S01]  /*3d60*/  FADD R22, R10, -12583039 ;  /* 0xcb40007f0a167421 */ /* 0x000fe20000000000 */
[----:B------:R-:W-:Y:S02]  /*3d70*/  IMAD.SHL.U32 R25, R8, 0x800000, RZ ;  /* 0x0080000008197824 */ /* 0x000fe400078e00ff */
[----:B------:R-:W-:Y:S01]  /*3d80*/  FFMA R20, R71, 1.4426950216293334961, -R20 ;  /* 0x3fb8aa3b47147823 */ /* 0x000fe20000000814 */
[----:B------:R-:W-:Y:S01]  /*3d90*/  FFMA R18, R65, 1.4426950216293334961, -R18 ;  /* 0x3fb8aa3b41127823 */ /* 0x000fe20000000812 */
[----:B------:R-:W-:Y:S01]  /*3da0*/  FFMA R22, R69, 1.4426950216293334961, -R22 ;  /* 0x3fb8aa3b45167823 */ /* 0x000fe20000000816 */
[----:B----4-:R-:W-:Y:S01]  /*3db0*/  FMUL R24, R2, R21 ;  /* 0x0000001502187220 */ /* 0x010fe20000400000 */
[----:B------:R-:W-:Y:S01]  /*3dc0*/  FFMA R71, R71, 1.925963033500011079e-08, R20 ;  /* 0x32a5706047477823 */ /* 0x000fe20000000014 */
[----:B------:R-:W2:Y:S01]  /*3dd0*/  MUFU.EX2 R2, R75 ;  /* 0x0000004b00027308 */ /* 0x000ea20000000800 */
[----:B------:R-:W-:Y:S01]  /*3de0*/  FFMA R65, R65, 1.925963033500011079e-08, R18 ;  /* 0x32a5706041417823 */ /* 0x000fe20000000012 */
[-C--:B------:R-:W-:Y:S01]  /*3df0*/  FFMA.SAT R18, R63, R12.reuse, 0.5 ;  /* 0x3f0000003f127423 */ /* 0x080fe2000000200c */
[----:B------:R-:W-:Y:S01]  /*3e00*/  FFMA R69, R69, 1.925963033500011079e-08, R22 ;  /* 0x32a5706045457823 */ /* 0x000fe20000000016 */
[-C--:B------:R-:W-:Y:S01]  /*3e10*/  FFMA.SAT R22, R67, R12.reuse, 0.5 ;  /* 0x3f00000043167423 */ /* 0x080fe2000000200c */
[-C--:B------:R-:W-:Y:S01]  /*3e20*/  FFMA.SAT R34, R33, R12.reuse, 0.5 ;  /* 0x3f00000021227423 */ /* 0x080fe2000000200c */
[-C--:B------:R-:W-:Y:S01]  /*3e30*/  FFMA.RM R14, R18, R11.reuse, 12582913 ;  /* 0x4b400001120e7423 */ /* 0x080fe2000000400b */
[----:B------:R-:W-:Y:S01]  /*3e40*/  SHF.L.U32 R0, R0, 0x17, RZ ;  /* 0x0000001700007819 */ /* 0x000fe200000006ff */
[----:B------:R-:W3:Y:S01]  /*3e50*/  MUFU.EX2 R20, R77 ;  /* 0x0000004d00147308 */ /* 0x000ee20000000800 */
[----:B------:R-:W-:Y:S01]  /*3e60*/  FFMA.RM R8, R22, R11, 12582913 ;  /* 0x4b40000116087423 */ /* 0x000fe2000000400b */
[----:B0-----:R-:W-:Y:S01]  /*3e70*/  FMUL R22, R6, R73 ;  /* 0x0000004906167220 */ /* 0x001fe20000400000 */
[----:B------:R-:W-:Y:S01]  /*3e80*/  FFMA.SAT R6, R29, R12, 0.5 ;  /* 0x3f0000001d067423 */ /* 0x000fe2000000200c */
[-C--:B------:R-:W-:Y:S01]  /*3e90*/  FFMA.RM R34, R34, R11.reuse, 12582913 ;  /* 0x4b40000122227423 */ /* 0x080fe2000000400b */
[C---:B------:R-:W-:Y:S01]  /*3ea0*/  FADD R59, -R32.reuse, R59 ;  /* 0x0000003b203b7221 */ /* 0x040fe20000000100 */
[----:B------:R-:W-:Y:S01]  /*3eb0*/  FADD R61, -R32, R61 ;  /* 0x0000003d203d7221 */ /* 0x000fe20000000100 */
[----:B------:R-:W-:Y:S01]  /*3ec0*/  FFMA.RM R6, R6, R11, 12582913 ;  /* 0x4b40000106067423 */ /* 0x000fe2000000400b */
[----:B------:R-:W0:Y:S01]  /*3ed0*/  MUFU.EX2 R71, R71 ;  /* 0x0000004700477308 */ /* 0x000e220000000800 */
[----:B--2---:R-:W-:Y:S01]  /*3ee0*/  FMUL R23, R23, R2 ;  /* 0x0000000217177220 */ /* 0x004fe20000400000 */
[----:B------:R-:W-:Y:S01]  /*3ef0*/  FADD R2, R14, -12583039 ;  /* 0xcb40007f0e027421 */ /* 0x000fe20000000000 */
[----:B------:R-:W-:Y:S01]  /*3f00*/  SHF.L.U32 R4, R4, 0x17, RZ ;  /* 0x0000001704047819 */ /* 0x000fe200000006ff */
[----:B------:R-:W-:-:S02]  /*3f10*/  IMAD.SHL.U32 R10, R10, 0x800000, RZ ;  /* 0x008000000a0a7824 */ /* 0x000fc400078e00ff */
[----:B------:R-:W-:Y:S02]  /*3f20*/  FFMA R2, R63, 1.4426950216293334961, -R2 ;  /* 0x3fb8aa3b3f027823 */ /* 0x000fe40000000802 */
[----:B------:R2:W4:Y:S01]  /*3f30*/  MUFU.EX2 R21, R16 ;  /* 0x0000001000157308 */ /* 0x0005220000000800 */
[----:B---3--:R-:W-:Y:S01]  /*3f40*/  FMUL R25, R25, R20 ;  /* 0x0000001419197220 */ /* 0x008fe20000400000 */
[----:B------:R-:W-:Y:S01]  /*3f50*/  FADD R20, R8, -12583039 ;  /* 0xcb40007f08147421 */ /* 0x000fe20000000000 */
[----:B------:R-:W-:Y:S01]  /*3f60*/  FFMA R63, R63, 1.925963033500011079e-08, R2 ;  /* 0x32a570603f3f7823 */ /* 0x000fe20000000002 */
[----:B------:R-:W-:Y:S01]  /*3f70*/  FADD R2, R6, -12583039 ;  /* 0xcb40007f06027421 */ /* 0x000fe20000000000 */
[----:B------:R-:W-:Y:S01]  /*3f80*/  SHF.L.U32 R8, R8, 0x17, RZ ;  /* 0x0000001708087819 */ /* 0x000fe200000006ff */
[----:B------:R-:W-:Y:S01]  /*3f90*/  FFMA R20, R67, 1.4426950216293334961, -R20 ;  /* 0x3fb8aa3b43147823 */ /* 0x000fe20000000814 */
[----:B------:R-:W-:Y:S01]  /*3fa0*/  SHF.L.U32 R6, R6, 0x17, RZ ;  /* 0x0000001706067819 */ /* 0x000fe200000006ff */
[----:B------:R-:W-:Y:S01]  /*3fb0*/  FFMA R2, R29, 1.4426950216293334961, -R2 ;  /* 0x3fb8aa3b1d027823 */ /* 0x000fe20000000802 */
[----:B--2---:R-:W-:-:S02]  /*3fc0*/  IMAD.SHL.U32 R16, R14, 0x800000, RZ ;  /* 0x008000000e107824 */ /* 0x004fc400078e00ff */
[----:B------:R-:W-:Y:S01]  /*3fd0*/  FFMA R67, R67, 1.925963033500011079e-08, R20 ;  /* 0x32a5706043437823 */ /* 0x000fe20000000014 */
[----:B0-----:R-:W-:Y:S01]  /*3fe0*/  FMUL R20, R0, R71 ;  /* 0x0000004700147220 */ /* 0x001fe20000400000 */
[----:B------:R-:W-:Y:S01]  /*3ff0*/  FFMA R40, R29, 1.925963033500011079e-08, R2 ;  /* 0x32a570601d287823 */ /* 0x000fe20000000002 */
[-C--:B------:R-:W-:Y:S01]  /*4000*/  FFMA.SAT R2, R19, R12.reuse, 0.5 ;  /* 0x3f00000013027423 */ /* 0x080fe2000000200c */
[----:B------:R-:W-:Y:S01]  /*4010*/  FADD R0, R34, -12583039 ;  /* 0xcb40007f22007421 */ /* 0x000fe20000000000 */
[----:B------:R-:W0:Y:S02]  /*4020*/  MUFU.EX2 R69, R69 ;  /* 0x0000004500457308 */ /* 0x000e240000000800 */
[----:B------:R-:W-:Y:S01]  /*4030*/  FFMA.RM R29, R2, R11, 12582913 ;  /* 0x4b400001021d7423 */ /* 0x000fe2000000400b */
[----:B------:R-:W-:Y:S01]  /*4040*/  FFMA R0, R33, 1.4426950216293334961, -R0 ;  /* 0x3fb8aa3b21007823 */ /* 0x000fe20000000800 */
[----:B----4-:R-:W-:Y:S02]  /*4050*/  FMUL R21, R4, R21 ;  /* 0x0000001504157220 */ /* 0x010fe40000400000 */
[----:B------:R-:W-:Y:S01]  /*4060*/  FADD R2, R29, -12583039 ;  /* 0xcb40007f1d027421 */ /* 0x000fe20000000000 */
[----:B------:R-:W-:Y:S01]  /*4070*/  FFMA R42, R33, 1.925963033500011079e-08, R0 ;  /* 0x32a57060212a7823 */ /* 0x000fe20000000000 */
[----:B------:R-:W-:Y:S01]  /*4080*/  FFMA.SAT R0, R17, R12, 0.5 ;  /* 0x3f00000011007423 */ /* 0x000fe2000000200c */
[----:B------:R-:W2:Y:S01]  /*4090*/  MUFU.EX2 R67, R67 ;  /* 0x0000004300437308 */ /* 0x000ea20000000800 */
[----:B------:R-:W-:-:S02]  /*40a0*/  FFMA R2, R19, 1.4426950216293334961, -R2 ;  /* 0x3fb8aa3b13027823 */ /* 0x000fc40000000802 */
[----:B------:R-:W-:Y:S02]  /*40b0*/  FFMA.RM R0, R0, R11, 12582913 ;  /* 0x4b40000100007423 */ /* 0x000fe4000000400b */
[----:B------:R-:W-:Y:S02]  /*40c0*/  FFMA R44, R19, 1.925963033500011079e-08, R2 ;  /* 0x32a57060132c7823 */ /* 0x000fe40000000002 */
[----:B------:R-:W-:Y:S01]  /*40d0*/  FADD R2, R0, -12583039 ;  /* 0xcb40007f00027421 */ /* 0x000fe20000000000 */
[----:B0-----:R-:W-:Y:S01]  /*40e0*/  FMUL R19, R10, R69 ;  /* 0x000000450a137220 */ /* 0x001fe20000400000 */
[----:B------:R-:W0:Y:S01]  /*40f0*/  MUFU.EX2 R63, R63 ;  /* 0x0000003f003f7308 */ /* 0x000e220000000800 */
[----:B------:R-:W-:Y:S01]  /*4100*/  SHF.L.U32 R0, R0, 0x17, RZ ;  /* 0x0000001700007819 */ /* 0x000fe200000006ff */
[----:B------:R-:W-:-:S04]  /*4110*/  FFMA R2, R17, 1.4426950216293334961, -R2 ;  /* 0x3fb8aa3b11027823 */ /* 0x000fc80000000802 */
[----:B------:R-:W-:Y:S01]  /*4120*/  FFMA R32, R17, 1.925963033500011079e-08, R2 ;  /* 0x32a5706011207823 */ /* 0x000fe20000000002 */
[-C--:B------:R-:W-:Y:S01]  /*4130*/  FFMA.SAT R2, R9, R12.reuse, 0.5 ;  /* 0x3f00000009027423 */ /* 0x080fe2000000200c */
[----:B--2---:R-:W-:Y:S01]  /*4140*/  FMUL R18, R8, R67 ;  /* 0x0000004308127220 */ /* 0x004fe20000400000 */
[----:B------:R-:W-:Y:S01]  /*4150*/  SHF.L.U32 R17, R28, 0x17, RZ ;  /* 0x000000171c117819 */ /* 0x000fe200000006ff */
[----:B------:R-:W2:Y:S01]  /*4160*/  MUFU.EX2 R8, R65 ;  /* 0x0000004100087308 */ /* 0x000ea20000000800 */
[----:B------:R-:W-:Y:S01]  /*4170*/  FFMA.RM R2, R2, R11, 12582913 ;  /* 0x4b40000102027423 */ /* 0x000fe2000000400b */
[----:B------:R-:W-:-:S03]  /*4180*/  FFMA.SAT R28, R59, R12, 0.5 ;  /* 0x3f0000003b1c7423 */ /* 0x000fc6000000200c */
[C---:B------:R-:W-:Y:S01]  /*4190*/  FADD R4, R2.reuse, -12583039 ;  /* 0xcb40007f02047421 */ /* 0x040fe20000000000 */
[----:B------:R-:W-:Y:S01]  /*41a0*/  SHF.L.U32 R2, R2, 0x17, RZ ;  /* 0x0000001702027819 */ /* 0x000fe200000006ff */
[----:B0-----:R-:W-:Y:S01]  /*41b0*/  FMUL R16, R16, R63 ;  /* 0x0000003f10107220 */ /* 0x001fe20000400000 */
[----:B------:R-:W-:Y:S01]  /*41c0*/  MUFU.EX2 R44, R44 ;  /* 0x0000002c002c7308 */ /* 0x000fe20000000800 */
[----:B------:R-:W-:-:S04]  /*41d0*/  FFMA R4, R9, 1.4426950216293334961, -R4 ;  /* 0x3fb8aa3b09047823 */ /* 0x000fc80000000804 */
[----:B------:R-:W-:Y:S01]  /*41e0*/  FFMA R33, R9, 1.925963033500011079e-08, R4 ;  /* 0x32a5706009217823 */ /* 0x000fe20000000004 */
[----:B------:R-:W-:Y:S02]  /*41f0*/  FFMA.SAT R4, R3, R12, 0.5 ;  /* 0x3f00000003047423 */ /* 0x000fe4000000200c */
[----:B------:R-:W0:Y:S01]  /*4200*/  MUFU.EX2 R9, R40 ;  /* 0x0000002800097308 */ /* 0x000e220000000800 */
[----:B--2---:R-:W-:Y:S01]  /*4210*/  FMUL R17, R17, R8 ;  /* 0x0000000811117220 */ /* 0x004fe20000400000 */
[----:B------:R-:W-:-:S04]  /*4220*/  FFMA.RM R4, R4, R11, 12582913 ;  /* 0x4b40000104047423 */ /* 0x000fc8000000400b */
[C---:B------:R-:W-:Y:S01]  /*4230*/  FADD R8, R4.reuse, -12583039 ;  /* 0xcb40007f04087421 */ /* 0x040fe20000000000 */
[----:B------:R-:W-:Y:S01]  /*4240*/  IMAD.SHL.U32 R4, R4, 0x800000, RZ ;  /* 0x0080000004047824 */ /* 0x000fe200078e00ff */
[----:B------:R-:W-:Y:S02]  /*4250*/  MUFU.EX2 R33, R33 ;  /* 0x0000002100217308 */ /* 0x000fe40000000800 */
[----:B------:R-:W-:-:S04]  /*4260*/  FFMA R8, R3, 1.4426950216293334961, -R8 ;  /* 0x3fb8aa3b03087823 */ /* 0x000fc80000000808 */
[----:B------:R-:W-:Y:S01]  /*4270*/  FFMA R14, R3, 1.925963033500011079e-08, R8 ;  /* 0x32a57060030e7823 */ /* 0x000fe20000000008 */
[----:B------:R-:W-:Y:S01]  /*4280*/  FFMA.SAT R8, R13, R12, 0.5 ;  /* 0x3f0000000d087423 */ /* 0x000fe2000000200c */
[----:B0-----:R-:W-:Y:S01]  /*4290*/  FMUL R10, R6, R9 ;  /* 0x00000009060a7220 */ /* 0x001fe20000400000 */
[----:B------:R-:W-:Y:S02]  /*42a0*/  SHF.L.U32 R9, R29, 0x17, RZ ;  /* 0x000000171d097819 */ /* 0x000fe400000006ff */
[----:B------:R-:W-:Y:S01]  /*42b0*/  FFMA.RM R3, R8, R11, 12582913 ;  /* 0x4b40000108037423 */ /* 0x000fe2000000400b */
[----:B------:R0:W2:Y:S03]  /*42c0*/  MUFU.EX2 R29, R42 ;  /* 0x0000002a001d7308 */ /* 0x0000a60000000800 */
[----:B------:R-:W-:Y:S01]  /*42d0*/  FADD R8, R3, -12583039 ;  /* 0xcb40007f03087421 */ /* 0x000fe20000000000 */
[----:B------:R-:W-:-:S03]  /*42e0*/  FMUL R9, R9, R44 ;  /* 0x0000002c09097220 */ /* 0x000fc60000400000 */
[----:B------:R-:W-:Y:S01]  /*42f0*/  FFMA R8, R13, 1.4426950216293334961, -R8 ;  /* 0x3fb8aa3b0d087823 */ /* 0x000fe20000000808 */
[----:B------:R-:W-:Y:S01]  /*4300*/  MUFU.EX2 R63, R14 ;  /* 0x0000000e003f7308 */ /* 0x000fe20000000800 */
[-C--:B0-----:R-:W-:Y:S02]  /*4310*/  FFMA.SAT R42, R61, R12.reuse, 0.5 ;  /* 0x3f0000003d2a7423 */ /* 0x081fe4000000200c */
        /* <DEDUP_REMOVED lines=9> */
[----:B------:R-:W-:-:S04]  /*43b0*/  FFMA.RM R5, R8, R11, 12582913 ;  /* 0x4b40000108057423 */ /* 0x000fc8000000400b */
[----:B------:R-:W-:-:S04]  /*43c0*/  FADD R8, R5, -12583039 ;  /* 0xcb40007f05087421 */ /* 0x000fc80000000000 */
[----:B------:R-:W-:-:S04]  /*43d0*/  FFMA R8, R7, 1.4426950216293334961, -R8 ;  /* 0x3fb8aa3b07087823 */ /* 0x000fc80000000808 */
[----:B------:R-:W-:Y:S01]  /*43e0*/  FFMA R40, R7, 1.925963033500011079e-08, R8 ;  /* 0x32a5706007287823 */ /* 0x000fe20000000008 */
[----:B------:R-:W-:Y:S02]  /*43f0*/  IMAD.SHL.U32 R8, R34, 0x800000, RZ ;  /* 0x0080000022087824 */ /* 0x000fe400078e00ff */
[----:B------:R-:W-:Y:S01]  /*4400*/  FFMA.RM R34, R28, R11, 12582913 ;  /* 0x4b4000011c227423 */ /* 0x000fe2000000400b */
[----:B------:R-:W-:Y:S01]  /*4410*/  FADD R7, RZ, R27 ;  /* 0x0000001bff077221 */ /* 0x000fe20000000000 */
[----:B------:R-:W-:Y:S01]  /*4420*/  MUFU.EX2 R67, R40 ;  /* 0x0000002800437308 */ /* 0x000fe20000000800 */
[----:B--2---:R-:W-:Y:S01]  /*4430*/  FMUL R8, R8, R29 ;  /* 0x0000001d08087220 */ /* 0x004fe20000400000 */
[----:B------:R-:W-:-:S04]  /*4440*/  FADD R28, R34, -12583039 ;  /* 0xcb40007f221c7421 */ /* 0x000fc80000000000 */
[C---:B------:R-:W-:Y:S02]  /*4450*/  FFMA R28, R59.reuse, 1.4426950216293334961, -R28 ;  /* 0x3fb8aa3b3b1c7823 */ /* 0x040fe4000000081c */
[----:B------:R-:W0:Y:S02]  /*4460*/  MUFU.EX2 R29, R32 ;  /* 0x00000020001d7308 */ /* 0x000e240000000800 */
[----:B------:R-:W-:Y:S01]  /*4470*/  FFMA R59, R59, 1.925963033500011079e-08, R28 ;  /* 0x32a570603b3b7823 */ /* 0x000fe2000000001c */
[----:B------:R-:W-:-:S04]  /*4480*/  FFMA.SAT R28, R15, R12, 0.5 ;  /* 0x3f0000000f1c7423 */ /* 0x000fc8000000200c */
[-C--:B------:R-:W-:Y:S01]  /*4490*/  FFMA.RM R12, R28, R11.reuse, 12582913 ;  /* 0x4b4000011c0c7423 */ /* 0x080fe2000000400b */
[----:B------:R-:W-:Y:S01]  /*44a0*/  FFMA.RM R11, R42, R11, 12582913 ;  /* 0x4b4000012a0b7423 */ /* 0x000fe2000000400b */
[----:B------:R2:W3:Y:S02]  /*44b0*/  MUFU.EX2 R32, R6 ;  /* 0x0000000600207308 */ /* 0x0004e40000000800 */
[C---:B------:R-:W-:Y:S01]  /*44c0*/  FADD R28, R12.reuse, -12583039 ;  /* 0xcb40007f0c1c7421 */ /* 0x040fe20000000000 */
[----:B------:R-:W-:-:S03]  /*44d0*/  SHF.L.U32 R12, R12, 0x17, RZ ;  /* 0x000000170c0c7819 */ /* 0x000fc600000006ff */
[----:B------:R-:W-:Y:S01]  /*44e0*/  FFMA R28, R15, 1.4426950216293334961, -R28 ;  /* 0x3fb8aa3b0f1c7823 */ /* 0x000fe2000000081c */
[----:B0-----:R-:W-:Y:S01]  /*44f0*/  FMUL R29, R0, R29 ;  /* 0x0000001d001d7220 */ /* 0x001fe20000400000 */
[----:B--2---:R-:W-:Y:S02]  /*4500*/  SHF.L.U32 R6, R3, 0x17, RZ ;  /* 0x0000001703067819 */ /* 0x004fe400000006ff */
[----:B------:R-:W-:Y:S01]  /*4510*/  FFMA R15, R15, 1.925963033500011079e-08, R28 ;  /* 0x32a570600f0f7823 */ /* 0x000fe2000000001c */
[----:B------:R-:W-:Y:S02]  /*4520*/  FADD R28, R11, -12583039 ;  /* 0xcb40007f0b1c7421 */ /* 0x000fe40000000000 */
[----:B------:R-:W-:Y:S02]  /*4530*/  FMUL R6, R6, R65 ;  /* 0x0000004106067220 */ /* 0x000fe40000400000 */
[C---:B------:R-:W-:Y:S01]  /*4540*/  FFMA R28, R61.reuse, 1.4426950216293334961, -R28 ;  /* 0x3fb8aa3b3d1c7823 */ /* 0x040fe2000000081c */
[----:B------:R-:W-:Y:S03]  /*4550*/  MUFU.EX2 R15, R15 ;  /* 0x0000000f000f7308 */ /* 0x000fe60000000800 */
[----:B------:R-:W-:Y:S01]  /*4560*/  FFMA R61, R61, 1.925963033500011079e-08, R28 ;  /* 0x32a570603d3d7823 */ /* 0x000fe2000000001c */
        /* <DEDUP_REMOVED lines=14> */
[----:B------:R-:W-:Y:S01]  /*4650*/  FADD R0, R7, R10 ;  /* 0x0000000a07007221 */ /* 0x000fe20000000000 */
[----:B------:R-:W-:Y:S01]  /*4660*/  FMUL R7, R4, R63 ;  /* 0x0000003f04077220 */ /* 0x000fe20000400000 */
[----:B------:R-:W-:Y:S02]  /*4670*/  IMAD.SHL.U32 R4, R5, 0x800000, RZ ;  /* 0x0080000005047824 */ /* 0x000fe400078e00ff */
[----:B---3--:R-:W-:Y:S01]  /*4680*/  FMUL R5, R13, R32 ;  /* 0x000000200d057220 */ /* 0x008fe20000400000 */
        /* <DEDUP_REMOVED lines=10> */
[----:B------:R-:W-:Y:S01]  /*4730*/  FMUL R2, R12, R15 ;  /* 0x0000000f0c027220 */ /* 0x000fe20000400000 */
        /* <DEDUP_REMOVED lines=15> */
.L_x_26430:
        /* <DEDUP_REMOVED lines=11> */
[----:B------:R-:W-:Y:S02]  /*48e0*/  MOV R14, R59 ;  /* 0x0000003b000e7202 */ /* 0x000fe40000000f00 */
[----:B------:R-:W-:-:S07]  /*48f0*/  MOV R34, 0x4910 ;  /* 0x0000491000227802 */ /* 0x000fce0000000f00 */
[----:B01----:R-:W-:Y:S05]  /*4900*/  CALL.REL.NOINC `($__internal_420_$__cuda_sm3x_div_rn_noftz_f32_slowpath) ;  /* 0x0000003800487944 */ /* 0x003fea0003c00000 */
[----:B------:R-:W-:-:S07]  /*4910*/  IMAD.MOV.U32 R12, RZ, RZ, R11 ;  /* 0x000000ffff0c7224 */ /* 0x000fce00078e000b */
.L_x_26347:
[----:B------:R-:W-:Y:S05]  /*4920*/  BSYNC.RECONVERGENT B2 ;  /* 0x0000000000027941 */ /* 0x000fea0003800200 */
.L_x_26346:
        /* <DEDUP_REMOVED lines=14> */
.L_x_26349:
[----:B------:R-:W-:Y:S05]  /*4a10*/  BSYNC.RECONVERGENT B2 ;  /* 0x0000000000027941 */ /* 0x000fea0003800200 */
.L_x_26348:
        /* <DEDUP_REMOVED lines=14> */
.L_x_26351:
[----:B------:R-:W-:Y:S05]  /*4b00*/  BSYNC.RECONVERGENT B2 ;  /* 0x0000000000027941 */ /* 0x000fea0003800200 */
.L_x_26350:
        /* <DEDUP_REMOVED lines=14> */
.L_x_26353:
[----:B------:R-:W-:Y:S05]  /*4bf0*/  BSYNC.RECONVERGENT B2 ;  /* 0x0000000000027941 */ /* 0x000fea0003800200 */
.L_x_26352:
        /* <DEDUP_REMOVED lines=14> */
.L_x_26355:
[----:B------:R-:W-:Y:S05]  /*4ce0*/  BSYNC.RECONVERGENT B2 ;  /* 0x0000000000027941 */ /* 0x000fea0003800200 */
.L_x_26354:
        /* <DEDUP_REMOVED lines=13> */
[----:B------:R-:W-:-:S07]  /*4dc0*/  MOV R25, R11 ;  /* 0x0000000b00197202 */ /* 0x000fce0000000f00 */
.L_x_26357:
[----:B------:R-:W-:Y:S05]  /*4dd0*/  BSYNC.RECONVERGENT B2 ;  /* 0x0000000000027941 */ /* 0x000fea0003800200 */
.L_x_26356:
        /* <DEDUP_REMOVED lines=12> */
[----:B01----:R-:W-:Y:S05]  /*4ea0*/  CALL.REL.NOINC `($__internal_420_$__cuda_sm3x_div_rn_noftz_f32_slowpath) ;  /* 0x0000003000e07944 */ /* 0x003fea0003c00000 */
[----:B------:R-:W-:-:S07]  /*4eb0*/  MOV R22, R11 ;  /* 0x0000000b00167202 */ /* 0x000fce0000000f00 */
.L_x_26359:
[----:B------:R-:W-:Y:S05]  /*4ec0*/  BSYNC.RECONVERGENT B2 ;  /* 0x0000000000027941 */ /* 0x000fea0003800200 */
.L_x_26358:
        /* <DEDUP_REMOVED lines=12> */
[----:B01----:R-:W-:Y:S05]  /*4f90*/  CALL.REL.NOINC `($__internal_420_$__cuda_sm3x_div_rn_noftz_f32_slowpath) ;  /* 0x0000003000a47944 */ /* 0x003fea0003c00000 */
[----:B------:R-:W-:-:S07]  /*4fa0*/  MOV R23, R11 ;  /* 0x0000000b00177202 */ /* 0x000fce0000000f00 */
.L_x_26361:
[----:B------:R-:W-:Y:S05]  /*4fb0*/  BSYNC.RECONVERGENT B2 ;  /* 0x0000000000027941 */ /* 0x000fea0003800200 */
.L_x_26360:
        /* <DEDUP_REMOVED lines=14> */
.L_x_26363:
[----:B------:R-:W-:Y:S05]  /*50a0*/  BSYNC.RECONVERGENT B2 ;  /* 0x0000000000027941 */ /* 0x000fea0003800200 */
.L_x_26362:
        /* <DEDUP_REMOVED lines=14> */
.L_x_26365:
[----:B------:R-:W-:Y:S05]  /*5190*/  BSYNC.RECONVERGENT B2 ;  /* 0x0000000000027941 */ /* 0x000fea0003800200 */
.L_x_26364:
        /* <DEDUP_REMOVED lines=14> */
.L_x_26367:
[----:B------:R-:W-:Y:S05]  /*5280*/  BSYNC.RECONVERGENT B2 ;  /* 0x0000000000027941 */ /* 0x000fea0003800200 */
.L_x_26366:
        /* <DEDUP_REMOVED lines=14> */
.L_x_26369:
[----:B------:R-:W-:Y:S05]  /*5370*/  BSYNC.RECONVERGENT B2 ;  /* 0x0000000000027941 */ /* 0x000fea0003800200 */
.L_x_26368:
        /* <DEDUP_REMOVED lines=14> */
.L_x_26371:
[----:B------:R-:W-:Y:S05]  /*5460*/  BSYNC.RECONVERGENT B2 ;  /* 0x0000000000027941 */ /* 0x000fea0003800200 */
.L_x_26370:
        /* <DEDUP_REMOVED lines=14> */
.L_x_26373:
[----:B------:R-:W-:Y:S05]  /*5550*/  BSYNC.RECONVERGENT B2 ;  /* 0x0000000000027941 */ /* 0x000fea0003800200 */
.L_x_26372:
        /* <DEDUP_REMOVED lines=14> */
.L_x_26375:
[----:B------:R-:W-:Y:S05]  /*5640*/  BSYNC.RECONVERGENT B2 ;  /* 0x0000000000027941 */ /* 0x000fea0003800200 */
.L_x_26374:
        /* <DEDUP_REMOVED lines=14> */
.L_x_26377:
[----:B------:R-:W-:Y:S05]  /*5730*/  BSYNC.RECONVERGENT B2 ;  /* 0x0000000000027941 */ /* 0x000fea0003800200 */
.L_x_26376:
        /* <DEDUP_REMOVED lines=14> */
.L_x_26379:
[----:B------:R-:W-:Y:S05]  /*5820*/  BSYNC.RECONVERGENT B2 ;  /* 0x0000000000027941 */ /* 0x000fea0003800200 */
.L_x_26378:
        /* <DEDUP_REMOVED lines=14> */
.L_x_26381:
[----:B------:R-:W-:Y:S05]  /*5910*/  BSYNC.RECONVERGENT B2 ;  /* 0x0000000000027941 */ /* 0x000fea0003800200 */
.L_x_26380:
        /* <DEDUP_REMOVED lines=14> */
.L_x_26383:
[----:B------:R-:W-:Y:S05]  /*5a00*/  BSYNC.RECONVERGENT B2 ;  /* 0x0000000000027941 */ /* 0x000fea0003800200 */
.L_x_26382:
        /* <DEDUP_REMOVED lines=14> */
.L_x_26385:
[----:B------:R-:W-:Y:S05]  /*5af0*/  BSYNC.RECONVERGENT B2 ;  /* 0x0000000000027941 */ /* 0x000fea0003800200 */
.L_x_26384:
        /* <DEDUP_REMOVED lines=14> */
.L_x_26387:
[----:B------:R-:W-:Y:S05]  /*5be0*/  BSYNC.RECONVERGENT B2 ;  /* 0x0000000000027941 */ /* 0x000fea0003800200 */
.L_x_26386:
        /* <DEDUP_REMOVED lines=14> */
.L_x_26389:
[----:B------:R-:W-:Y:S05]  /*5cd0*/  BSYNC.RECONVERGENT B2 ;  /* 0x0000000000027941 */ /* 0x000fea0003800200 */
.L_x_26388:
        /* <DEDUP_REMOVED lines=14> */
.L_x_26391:
[----:B------:R-:W-:Y:S05]  /*5dc0*/  BSYNC.RECONVERGENT B2 ;  /* 0x0000000000027941 */ /* 0x000fea0003800200 */
.L_x_26390:
        /* <DEDUP_REMOVED lines=14> */
.L_x_26393:
[----:B------:R-:W-:Y:S05]  /*5eb0*/  BSYNC.RECONVERGENT B2 ;  /* 0x0000000000027941 */ /* 0x000fea0003800200 */
.L_x_26392:
        /* <DEDUP_REMOVED lines=29> */
.L_x_26395:
[----:B------:R-:W-:Y:S05]  /*6090*/  BSYNC.RECONVERGENT B0 ;  /* 0x0000000000007941 */ /* 0x000fea0003800200 */
.L_x_26394:
        /* <DEDUP_REMOVED lines=18> */
.L_x_26397:
[----:B------:R-:W-:Y:S05]  /*61c0*/  BSYNC.RECONVERGENT B0 ;  /* 0x0000000000007941 */ /* 0x000fea0003800200 */
.L_x_26396:
        /* <DEDUP_REMOVED lines=18> */
.L_x_26399:
[----:B------:R-:W-:Y:S05]  /*62f0*/  BSYNC.RECONVERGENT B0 ;  /* 0x0000000000007941 */ /* 0x000fea0003800200 */
.L_x_26398:
[----:B------:R-:W-:Y:S04]  /*6300*/  BSSY.RECONVERGENT B0, `(.L_x_26400) ;  /* 0x0000012000007945 */ /* 0x000fe80003800200 */
[----:B------:R-:W-:Y:S05]  /*6310*/  @P5 BRA `(.L_x_26401) ;  /* 0x0000000000405947 */ /* 0x000fea0003800000 */
[----:B--234-:R-:W-:Y:S01]  /*6320*/  HFMA2 R11, -RZ, RZ, 0, 0 ;  /* 0x00000000ff0b7431 */ /* 0x01cfe200000001ff */
[----:B------:R-:W-:Y:S01]  /*6330*/  MOV R10, R51 ;  /* 0x00000033000a7202 */ /* 0x000fe20000000f00 */
[----:B------:R-:W-:Y:S01]  /*6340*/  IMAD R13, R36, UR38, RZ ;  /* 0x00000026240d7c24 */ /* 0x000fe2000f8e02ff */
[----:B-1----:R-:W-:Y:S02]  /*6350*/  R2UR UR4, R30 ;  /* 0x000000001e0472ca */ /* 0x002fe400000e0000 */
        /* <DEDUP_REMOVED lines=12> */
.L_x_26401:
[----:B------:R-:W-:Y:S05]  /*6420*/  BSYNC.RECONVERGENT B0 ;  /* 0x0000000000007941 */ /* 0x000fea0003800200 */
.L_x_26400:
        /* <DEDUP_REMOVED lines=18> */
.L_x_26403:
[----:B------:R-:W-:Y:S05]  /*6550*/  BSYNC.RECONVERGENT B0 ;  /* 0x0000000000007941 */ /* 0x000fea0003800200 */
.L_x_26402:
        /* <DEDUP_REMOVED lines=30> */
.L_x_26405:
[----:B------:R-:W-:Y:S05]  /*6740*/  BSYNC.RECONVERGENT B0 ;  /* 0x0000000000007941 */ /* 0x000fea0003800200 */
.L_x_26404:
[----:B------:R-:W-:Y:S04]  /*6750*/  BSSY.RECONVERGENT B0, `(.L_x_26406) ;  /* 0x0000012000007945 */ /* 0x000fe80003800200 */
[----:B------:R-:W-:Y:S05]  /*6760*/  @P0 BRA `(.L_x_26407) ;  /* 0x0000000000400947 */ /* 0x000fea0003800000 */
[----:B-1----:R-:W-:Y:S02]  /*6770*/  HFMA2 R3, -RZ, RZ, 0, 0 ;  /* 0x00000000ff037431 */ /* 0x002fe400000001ff */
        /* <DEDUP_REMOVED lines=15> */
.L_x_26407:
[----:B------:R-:W-:Y:S05]  /*6870*/  BSYNC.RECONVERGENT B0 ;  /* 0x0000000000007941 */ /* 0x000fea0003800200 */
.L_x_26406:
        /* <DEDUP_REMOVED lines=18> */
.L_x_26409:
[----:B------:R-:W-:Y:S05]  /*69a0*/  BSYNC.RECONVERGENT B0 ;  /* 0x0000000000007941 */ /* 0x000fea0003800200 */
.L_x_26408:
        /* <DEDUP_REMOVED lines=18> */
.L_x_26411:
[----:B------:R-:W-:Y:S05]  /*6ad0*/  BSYNC.RECONVERGENT B0 ;  /* 0x0000000000007941 */ /* 0x000fea0003800200 */
.L_x_26410:
        /* <DEDUP_REMOVED lines=18> */
.L_x_26413:
[----:B------:R-:W-:Y:S05]  /*6c00*/  BSYNC.RECONVERGENT B0 ;  /* 0x0000000000007941 */ /* 0x000fea0003800200 */
.L_x_26412:
[----:B------:R-:W-:Y:S04]  /*6c10*/  BSSY.RECONVERGENT B0, `(.L_x_26414) ;  /* 0x0000012000007945 */ /* 0x000fe80003800200 */
[----:B------:R-:W-:Y:S05]  /*6c20*/  @P4 BRA `(.L_x_26415) ;  /* 0x0000000000404947 */ /* 0x000fea0003800000 */
[----:B-1----:R-:W-:Y:S02]  /*6c30*/  HFMA2 R3, -RZ, RZ, 0, 0 ;  /* 0x00000000ff037431 */ /* 0x002fe400000001ff */
        /* <DEDUP_REMOVED lines=15> */
.L_x_26415:
[----:B------:R-:W-:Y:S05]  /*6d30*/  BSYNC.RECONVERGENT B0 ;  /* 0x0000000000007941 */ /* 0x000fea0003800200 */
.L_x_26414:
        /* <DEDUP_REMOVED lines=18> */
.L_x_26417:
[----:B------:R-:W-:Y:S05]  /*6e60*/  BSYNC.RECONVERGENT B0 ;  /* 0x0000000000007941 */ /* 0x000fea0003800200 */
.L_x_26416:
        /* <DEDUP_REMOVED lines=8> */
[----:B------:R-:W-:Y:S05]  /*6ef0*/  EXIT ;  /* 0x000000000000794d */ /* 0x000fea0003800000 */
.L_x_26345:
[----:B------:R-:W-:Y:S01]  /*6f00*/  HFMA2 R11, -RZ, RZ, 0, 1.847743988037109375e-06 ;  /* 0x0000001fff0b7431 */ /* 0x000fe200000001ff */
[----:B------:R-:W-:Y:S01]  /*6f10*/  BSSY B0, `(.L_x_26419) ;  /* 0x0000006000007945 */ /* 0x000fe20003800000 */
[----:B------:R-:W-:Y:S01]  /*6f20*/  MOV R12, 0x10 ;  /* 0x00000010000c7802 */ /* 0x000fe20000000f00 */
[----:B------:R-:W-:-:S07]  /*6f30*/  IMAD.MOV.U32 R15, RZ, RZ, -0x1 ;  /* 0xffffffffff0f7424 */ /* 0x000fce00078e00ff */
[----:B-1----:R-:W-:Y:S05]  /*6f40*/  WARPSYNC.COLLECTIVE R15, `(.L_x_26420) ;  /* 0x000000000f087348 */ /* 0x002fea0003c00000 */
[----:B------:R0:W2:Y:S02]  /*6f50*/  SHFL.BFLY P6, R14, R13, R12, R11 ;  /* 0x0c00000c0d0e7389 */ /* 0x0000a400000c000b */
[----:B012---:R-:W-:Y:S05]  /*6f60*/  ENDCOLLECTIVE ;  /* 0x000000000000791b */ /* 0x007fea0003800000 */
.L_x_26420:
[----:B------:R-:W-:Y:S05]  /*6f70*/  BSYNC B0 ;  /* 0x0000000000007941 */ /* 0x000fea0003800000 */
.L_x_26419:
[----:B------:R-:W-:Y:S01]  /*6f80*/  HFMA2 R11, -RZ, RZ, 0, 1.847743988037109375e-06 ;  /* 0x0000001fff0b7431 */ /* 0x000fe200000001ff */
[----:B------:R-:W-:Y:S02]  /*6f90*/  FMNMX R13, R14, R13, !PT ;  /* 0x0000000d0e0d7209 */ /* 0x000fe40007800000 */
[----:B------:R-:W-:Y:S02]  /*6fa0*/  MOV R12, 0x8 ;  /* 0x00000008000c7802 */ /* 0x000fe40000000f00 */
[----:B------:R-:W-:Y:S02]  /*6fb0*/  MOV R15, 0xffffffff ;  /* 0xffffffff000f7802 */ /* 0x000fe40000000f00 */
[----:B------:R-:W-:-:S07]  /*6fc0*/  MOV R48, 0x437c0000 ;  /* 0x437c000000307802 */ /* 0x000fce0000000f00 */
[----:B------:R-:W-:Y:S05]  /*6fd0*/  WARPSYNC.COLLECTIVE R15, `(.L_x_26421) ;  /* 0x000000000f087348 */ /* 0x000fea0003c00000 */
[----:B------:R0:W1:Y:S02]  /*6fe0*/  SHFL.BFLY P6, R14, R13, R12, R11 ;  /* 0x0c00000c0d0e7389 */ /* 0x00006400000c000b */
[----:B01----:R-:W-:Y:S05]  /*6ff0*/  ENDCOLLECTIVE ;  /* 0x000000000000791b */ /* 0x003fea0003800000 */
.L_x_26421:
[----:B------:R-:W-:Y:S01]  /*7000*/  HFMA2 R12, -RZ, RZ, 0, 2.384185791015625e-07 ;  /* 0x00000004ff0c7431 */ /* 0x000fe200000001ff */
[----:B------:R-:W-:-:S05]  /*7010*/  FMNMX R0, R13, R14, !PT ;  /* 0x0000000e0d007209 */ /* 0x000fca0007800000 */
[----:B------:R-:W-:-:S07]  /*7020*/  IMAD.MOV.U32 R13, RZ, RZ, R0 ;  /* 0x000000ffff0d7224 */ /* 0x000fce00078e0000 */
[----:B------:R-:W-:Y:S05]  /*7030*/  WARPSYNC.COLLECTIVE R15, `(.L_x_26422) ;  /* 0x000000000f087348 */ /* 0x000fea0003c00000 */
[----:B------:R0:W1:Y:S02]  /*7040*/  SHFL.BFLY P6, R14, R13, R12, R11 ;  /* 0x0c00000c0d0e7389 */ /* 0x00006400000c000b */
[----:B01----:R-:W-:Y:S05]  /*7050*/  ENDCOLLECTIVE ;  /* 0x000000000000791b */ /* 0x003fea0003800000 */
.L_x_26422:
[----:B------:R-:W-:Y:S01]  /*7060*/  HFMA2 R12, -RZ, RZ, 0, 1.1920928955078125e-07 ;  /* 0x00000002ff0c7431 */ /* 0x000fe200000001ff */
[----:B------:R-:W-:-:S04]  /*7070*/  FMNMX R2, R0, R14, !PT ;  /* 0x0000000e00027209 */ /* 0x000fc80007800000 */
[----:B------:R-:W-:-:S07]  /*7080*/  MOV R13, R2 ;  /* 0x00000002000d7202 */ /* 0x000fce0000000f00 */
[----:B------:R-:W-:Y:S05]  /*7090*/  WARPSYNC.COLLECTIVE R15, `(.L_x_26423) ;  /* 0x000000000f087348 */ /* 0x000fea0003c00000 */
[----:B------:R0:W1:Y:S02]  /*70a0*/  SHFL.BFLY P6, R14, R13, R12, R11 ;  /* 0x0c00000c0d0e7389 */ /* 0x00006400000c000b */
[----:B01----:R-:W-:Y:S05]  /*70b0*/  ENDCOLLECTIVE ;  /* 0x000000000000791b */ /* 0x003fea0003800000 */
.L_x_26423:
[----:B------:R-:W-:Y:S02]  /*70c0*/  MOV R12, 0x1 ;  /* 0x00000001000c7802 */ /* 0x000fe40000000f00 */
[----:B------:R-:W-:-:S05]  /*70d0*/  FMNMX R3, R2, R14, !PT ;  /* 0x0000000e02037209 */ /* 0x000fca0007800000 */
[----:B------:R-:W-:-:S07]  /*70e0*/  IMAD.MOV.U32 R13, RZ, RZ, R3 ;  /* 0x000000ffff0d7224 */ /* 0x000fce00078e0003 */
[----:B------:R-:W-:Y:S05]  /*70f0*/  WARPSYNC.COLLECTIVE R15, `(.L_x_26424) ;  /* 0x000000000f087348 */ /* 0x000fea0003c00000 */
[----:B------:R0:W1:Y:S02]  /*7100*/  SHFL.BFLY P6, R14, R13, R12, R11 ;  /* 0x0c00000c0d0e7389 */ /* 0x00006400000c000b */
[----:B01----:R-:W-:Y:S05]  /*7110*/  ENDCOLLECTIVE ;  /* 0x000000000000791b */ /* 0x003fea0003800000 */
.L_x_26424:
        /* <DEDUP_REMOVED lines=248> */
.L_x_26425:
[----:B------:R-:W-:Y:S02]  /*80a0*/  IMAD.MOV.U32 R12, RZ, RZ, 0x8 ;  /* 0x00000008ff0c7424 */ /* 0x000fe400078e00ff */
[----:B------:R-:W-:-:S05]  /*80b0*/  FADD R32, R13, R14 ;  /* 0x0000000e0d207221 */ /* 0x000fca0000000000 */
[----:B------:R-:W-:-:S07]  /*80c0*/  MOV R13, R32 ;  /* 0x00000020000d7202 */ /* 0x000fce0000000f00 */
[----:B------:R-:W-:Y:S05]  /*80d0*/  WARPSYNC.COLLECTIVE R15, `(.L_x_26426) ;  /* 0x000000000f087348 */ /* 0x000fea0003c00000 */
[----:B------:R0:W1:Y:S02]  /*80e0*/  SHFL.BFLY P6, R14, R13, R12, R11 ;  /* 0x0c00000c0d0e7389 */ /* 0x00006400000c000b */
[----:B01----:R-:W-:Y:S05]  /*80f0*/  ENDCOLLECTIVE ;  /* 0x000000000000791b */ /* 0x003fea0003800000 */
.L_x_26426:
[----:B------:R-:W-:Y:S02]  /*8100*/  HFMA2 R12, -RZ, RZ, 0, 2.384185791015625e-07 ;  /* 0x00000004ff0c7431 */ /* 0x000fe400000001ff */
[----:B------:R-:W-:-:S05]  /*8110*/  FADD R33, R32, R14 ;  /* 0x0000000e20217221 */ /* 0x000fca0000000000 */
[----:B------:R-:W-:-:S07]  /*8120*/  MOV R13, R33 ;  /* 0x00000021000d7202 */ /* 0x000fce0000000f00 */
[----:B------:R-:W-:Y:S05]  /*8130*/  WARPSYNC.COLLECTIVE R15, `(.L_x_26427) ;  /* 0x000000000f087348 */ /* 0x000fea0003c00000 */
[----:B------:R0:W1:Y:S02]  /*8140*/  SHFL.BFLY P6, R14, R13, R12, R11 ;  /* 0x0c00000c0d0e7389 */ /* 0x00006400000c000b */
[----:B01----:R-:W-:Y:S05]  /*8150*/  ENDCOLLECTIVE ;  /* 0x000000000000791b */ /* 0x003fea0003800000 */
.L_x_26427:
[----:B------:R-:W-:Y:S02]  /*8160*/  IMAD.MOV.U32 R12, RZ, RZ, 0x2 ;  /* 0x00000002ff0c7424 */ /* 0x000fe400078e00ff */
[----:B------:R-:W-:-:S05]  /*8170*/  FADD R34, R33, R14 ;  /* 0x0000000e21227221 */ /* 0x000fca0000000000 */
[----:B------:R-:W-:-:S07]  /*8180*/  MOV R13, R34 ;  /* 0x00000022000d7202 */ /* 0x000fce0000000f00 */
[----:B------:R-:W-:Y:S05]  /*8190*/  WARPSYNC.COLLECTIVE R15, `(.L_x_26428) ;  /* 0x000000000f087348 */ /* 0x000fea0003c00000 */
[----:B------:R0:W1:Y:S02]  /*81a0*/  SHFL.BFLY P6, R14, R13, R12, R11 ;  /* 0x0c00000c0d0e7389 */ /* 0x00006400000c000b */
[----:B01----:R-:W-:Y:S05]  /*81b0*/  ENDCOLLECTIVE ;  /* 0x000000000000791b */ /* 0x003fea0003800000 */
.L_x_26428:
[----:B------:R-:W-:Y:S02]  /*81c0*/  HFMA2 R12, -RZ, RZ, 0, 5.9604644775390625e-08 ;  /* 0x00000001ff0c7431 */ /* 0x000fe400000001ff */
[----:B------:R-:W-:-:S05]  /*81d0*/  FADD R40, R34, R14 ;  /* 0x0000000e22287221 */ /* 0x000fca0000000000 */
[----:B------:R-:W-:-:S07]  /*81e0*/  MOV R13, R40 ;  /* 0x00000028000d7202 */ /* 0x000fce0000000f00 */
[----:B------:R-:W-:Y:S05]  /*81f0*/  WARPSYNC.COLLECTIVE R15, `(.L_x_26429) ;  /* 0x000000000f087348 */ /* 0x000fea0003c00000 */
[----:B------:R0:W1:Y:S02]  /*8200*/  SHFL.BFLY P6, R14, R13, R12, R11 ;  /* 0x0c00000c0d0e7389 */ /* 0x00006400000c000b */
[----:B01----:R-:W-:Y:S05]  /*8210*/  ENDCOLLECTIVE ;  /* 0x000000000000791b */ /* 0x003fea0003800000 */
.L_x_26429:
[----:B------:R-:W-:Y:S05]  /*8220*/  BRA `(.L_x_26430) ;  /* 0xffffffc400807947 */ /* 0x000fea000383ffff */
        .weak           $__internal_420_$__cuda_sm3x_div_rn_noftz_f32_slowpath
        .type           $__internal_420_$__cuda_sm3x_div_rn_noftz_f32_slowpath,@function
        .size           $__internal_420_$__cuda_sm3x_div_rn_noftz_f32_slowpath,(.L_x_37797 - $__internal_420_$__cuda_sm3x_div_rn_noftz_f32_slowpath)
$__internal_420_$__cuda_sm3x_div_rn_noftz_f32_slowpath:
        /* <DEDUP_REMOVED lines=34> */
.L_x_26432:
        /* <DEDUP_REMOVED lines=51> */
.L_x_26439:
[----:B------:R-:W-:-:S04]  /*8780*/  LOP3.LUT R11, R11, 0x80000000, RZ, 0xc0, !PT ;  /* 0x800000000b0b7812 */ /* 0x000fc800078ec0ff */
[----:B------:R-:W-:Y:S01]  /*8790*/  LOP3.LUT R11, R11, 0x7f800000, RZ, 0xfc, !PT ;  /* 0x7f8000000b0b7812 */ /* 0x000fe200078efcff */
[----:B------:R-:W-:Y:S06]  /*87a0*/  BRA `(.L_x_26440) ;  /* 0x0000000000047947 */ /* 0x000fec0003800000 */
.L_x_26438:
[----:B------:R-:W-:-:S07]  /*87b0*/  LEA R11, R15, R11, 0x17 ;  /* 0x0000000b0f0b7211 */ /* 0x000fce00078eb8ff */
.L_x_26440:
[----:B------:R-:W-:Y:S05]  /*87c0*/  BSYNC.RECONVERGENT B1 ;  /* 0x0000000000017941 */ /* 0x000fea0003800200 */
.L_x_26437:
[----:B------:R-:W-:Y:S05]  /*87d0*/  BRA `(.L_x_26441) ;  /* 0x0000000000207947 */ /* 0x000fea0003800000 */
.L_x_26436:
[----:B------:R-:W-:-:S04]  /*87e0*/  LOP3.LUT R11, R14, 0x80000000, R11, 0x48, !PT ;  /* 0x800000000e0b7812 */ /* 0x000fc800078e480b */
[----:B------:R-:W-:Y:S01]  /*87f0*/  LOP3.LUT R11, R11, 0x7f800000, RZ, 0xfc, !PT ;  /* 0x7f8000000b0b7812 */ /* 0x000fe200078efcff */
[----:B------:R-:W-:Y:S06]  /*8800*/  BRA `(.L_x_26441) ;  /* 0x0000000000147947 */ /* 0x000fec0003800000 */
.L_x_26435:
[----:B------:R-:W-:Y:S01]  /*8810*/  LOP3.LUT R11, R14, 0x80000000, R11, 0x48, !PT ;  /* 0x800000000e0b7812 */ /* 0x000fe200078e480b */
[----:B------:R-:W-:Y:S06]  /*8820*/  BRA `(.L_x_26441) ;  /* 0x00000000000c7947 */ /* 0x000fec0003800000 */
.L_x_26434:
[----:B------:R-:W0:Y:S01]  /*8830*/  MUFU.RSQ R11, -QNAN ;  /* 0xffc00000000b7908 */ /* 0x000e220000001400 */
[----:B------:R-:W-:Y:S05]  /*8840*/  BRA `(.L_x_26441) ;  /* 0x0000000000047947 */ /* 0x000fea0003800000 */
.L_x_26433:
[----:B------:R-:W-:-:S07]  /*8850*/  FADD.FTZ R11, R11, R14 ;  /* 0x0000000e0b0b7221 */ /* 0x000fce0000010000 */
.L_x_26441:
[----:B------:R-:W-:Y:S05]  /*8860*/  BSYNC.RECONVERGENT B0 ;  /* 0x0000000000007941 */ /* 0x000fea0003800200 */
.L_x_26431:
[----:B------:R-:W-:Y:S01]  /*8870*/  HFMA2 R15, -RZ, RZ, 0, 0 ;  /* 0x00000000ff0f7431 */ /* 0x000fe200000001ff */
[----:B------:R-:W-:-:S04]  /*8880*/  MOV R14, R34 ;  /* 0x00000022000e7202 */ /* 0x000fc80000000f00 */
[----:B0-----:R-:W-:Y:S05]  /*8890*/  RET.REL.NODEC R14 `(_Z15SoftmaxWarpImplI22BroadcastScaleMaskLoadIffbLm2EiE11DirectStoreIffEfLi2ELi24ELi32ELi1ELb1EL9Algorithm0EEvT_T0_ll) ;  /* 0xffffff740ed87950 */ /* 0x001fea0003c3ffff */
.L_x_26442:
        /* <DEDUP_REMOVED lines=14> */
.L_x_37797:


//--------------------- .text._Z15SoftmaxWarpImplI22BroadcastScaleMaskLoadIffbLm2EiE11DirectStoreIffEfLi2ELi24ELi32ELi1ELb0EL9Algorithm0EEvT_T0_ll --------------------------
	.section	.text._Z15SoftmaxWarpImplI22BroadcastScaleMaskLoadIffbLm2EiE11DirectStoreIffEfLi2ELi24ELi32ELi1ELb0EL9Algorithm0EEvT_T0_ll,"ax",@progbits
	.align	128
        .global         _Z15SoftmaxWarpImplI22BroadcastScaleMaskLoadIffbLm2EiE11DirectStoreIffEfLi2ELi24ELi32ELi1ELb0EL9Algorithm0EEvT_T0_ll
        .type           _Z15SoftmaxWarpImplI22BroadcastScaleMaskLoadIffbLm2EiE11DirectStoreIffEfLi2ELi24ELi32ELi1ELb0EL9Algorithm0EEvT_T0_ll,@function
        .size           _Z15SoftmaxWarpImplI22BroadcastScaleMaskLoadIffbLm2EiE11DirectStoreIffEfLi2ELi24ELi32ELi1ELb0EL9Algorithm0EEvT_T0_ll,(.L_x_37798 - _Z15SoftmaxWarpImplI22BroadcastScaleMaskLoadIffbLm2EiE11DirectStoreIffEfLi2ELi24ELi32ELi1ELb0EL9Algorithm0EEvT_T0_ll)
        .other          _Z15SoftmaxWarpImplI22BroadcastScaleMaskLoadIffbLm2EiE11DirectStoreIffEfLi2ELi24ELi32ELi1ELb0EL9Algorithm0EEvT_T0_ll,@"STO_CUDA_ENTRY STV_DEFAULT"
_Z15SoftmaxWarpImplI22BroadcastScaleMaskLoadIffbLm2EiE11DirectStoreIffEfLi2ELi24ELi32ELi1ELb0EL9Algorithm0EEvT_T0_ll:
.text._Z15SoftmaxWarpImplI22BroadcastScaleMaskLoadIffbLm2EiE11DirectStoreIffEfLi2ELi24ELi32ELi1ELb0EL9Algorithm0EEvT_T0_ll:
        /* <DEDUP_REMOVED lines=21> */
[----:B------:R-:W-:Y:S01]  /*0150*/  MOV R7, UR7 ;  /* 0x0000000700077c02 */ /* 0x000fe20008000f00 */
[----:B-1----:R-:W-:Y:S01]  /*0160*/  IMAD.U32 R10, RZ, RZ, UR8 ;  /* 0x00000008ff0a7e24 */ /* 0x002fe2000f8e00ff */
[----:B---3--:R-:W-:-:S07]  /*0170*/  MOV R11, UR9 ;  /* 0x00000009000b7c02 */ /* 0x008fce0008000f00 */
[----:B------:R-:W-:-:S07]  /*0180*/  LEPC R20, `(.L_x_26443) ;  /* 0x000000001014794e */ /* 0x000fce0000000000 */
[----:B0---4-:R-:W-:Y:S05]  /*0190*/  CALL.ABS.NOINC R2 ;  /* 0x0000000002007343 */ /* 0x011fea0003c00000 */
.L_x_26443:
        /* <DEDUP_REMOVED lines=11> */
[----:B0-----:R-:W-:-:S07]  /*0250*/  IMAD.SHL.U32 R34, R34, 0x2, RZ ;  /* 0x0000000222227824 */ /* 0x001fce00078e00ff */
.L_x_26493:
[----:B------:R-:W-:Y:S01]  /*0260*/  IABS R0, UR45 ;  /* 0x0000002d00007c13 */ /* 0x000fe20008000000 */
[----:B0-----:R-:W-:Y:S01]  /*0270*/  IMAD R11, R37, UR44, R34 ;  /* 0x0000002c250b7c24 */ /* 0x001fe2000f8e0222 */
[----:B------:R-:W-:Y:S01]  /*0280*/  UMOV UR4, URZ ;  /* 0x000000ff00047c82 */ /* 0x000fe20008000000 */
[----:B------:R-:W0:Y:S01]  /*0290*/  LDC.64 R6, c[0x0][0x390] ;  /* 0x0000e400ff067b82 */ /* 0x000e220000000a00 */
[----:B------:R-:W-:Y:S02]  /*02a0*/  R2UR UR7, R0 ;  /* 0x00000000000772ca */ /* 0x000fe400000e0000 */
[----:B------:R-:W-:Y:S02]  /*02b0*/  IABS R3, R11 ;  /* 0x0000000b00037213 */ /* 0x000fe40000000000 */
[----:B------:R-:W-:Y:S02]  /*02c0*/  ISETP.NE.AND P6, PT, RZ, UR45, PT ;  /* 0x0000002dff007c0c */ /* 0x000fe4000bfc5270 */
[----:B------:R-:W-:Y:S01]  /*02d0*/  LOP3.LUT R13, RZ, UR45, RZ, 0x33, !PT ;  /* 0x0000002dff0d7c12 */ /* 0x000fe2000f8e33ff */
[----:B------:R-:W2:Y:S01]  /*02e0*/  LDC.64 R4, c[0x0][0x398] ;  /* 0x0000e600ff047b82 */ /* 0x000ea20000000a00 */
[----:B-1----:R-:W-:-:S02]  /*02f0*/  R2UR UR8, R30 ;  /* 0x000000001e0872ca */ /* 0x002fc400000e0000 */
[----:B------:R-:W-:-:S03]  /*0300*/  R2UR UR9, R31 ;  /* 0x000000001f0972ca */ /* 0x000fc600000e0000 */
[----:B------:R-:W1:Y:S01]  /*0310*/  I2F.RP R0, UR7 ;  /* 0x0000000700007d06 */ /* 0x000e620008209400 */
[----:B0-----:R-:W-:-:S04]  /*0320*/  ISETP.NE.U32.AND P5, PT, R6, 0x1, PT ;  /* 0x000000010600780c */ /* 0x001fc80003fa5070 */
[----:B------:R-:W-:-:S03]  /*0330*/  ISETP.NE.AND.EX P5, PT, R7, RZ, PT, P5 ;  /* 0x000000ff0700720c */ /* 0x000fc60003fa5350 */
[----:B-1----:R-:W0:Y:S01]  /*0340*/  MUFU.RCP R0, R0 ;  /* 0x0000000000007308 */ /* 0x002e220000001000 */
[----:B------:R-:W1:Y:S01]  /*0350*/  LDC.64 R6, c[0x0][0x388] ;  /* 0x0000e200ff067b82 */ /* 0x000e620000000a00 */
[----:B--2---:R-:W-:Y:S02]  /*0360*/  ISETP.NE.U32.AND P4, PT, R4, 0x1, PT ;  /* 0x000000010400780c */ /* 0x004fe40003f85070 */
[----:B------:R-:W-:Y:S02]  /*0370*/  IADD3 R4, PT, PT, R11, 0x40, RZ ;  /* 0x000000400b047810 */ /* 0x000fe40007ffe0ff */
[----:B------:R-:W-:Y:S02]  /*0380*/  ISETP.NE.AND.EX P4, PT, R5, RZ, PT, P4 ;  /* 0x000000ff0500720c */ /* 0x000fe40003f85340 */
[----:B------:R-:W-:Y:S02]  /*0390*/  IABS R9, R4 ;  /* 0x0000000400097213 */ /* 0x000fe40000000000 */
[----:B------:R-:W-:-:S04]  /*03a0*/  IADD3 R5, PT, PT, R11, 0x80, RZ ;  /* 0x000000800b057810 */ /* 0x000fc80007ffe0ff */
[----:B------:R-:W-:Y:S02]  /*03b0*/  IABS R12, R5 ;  /* 0x00000005000c7213 */ /* 0x000fe40000000000 */
[----:B0-----:R-:W-:-:S06]  /*03c0*/  IADD3 R2, PT, PT, R0, 0xffffffe, RZ ;  /* 0x0ffffffe00027810 */ /* 0x001fcc0007ffe0ff */
        /* <DEDUP_REMOVED lines=8> */
[----:B------:R-:W-:-:S04]  /*0450*/  IMAD.HI.U32 R10, R12, UR5, RZ ;  /* 0x000000050c0a7c27 */ /* 0x000fc8000f8e00ff */
[----:B------:R-:W-:Y:S01]  /*0460*/  IMAD R2, R2, UR7, R3 ;  /* 0x0000000702027c24 */ /* 0x000fe2000f8e0203 */
[----:B------:R-:W-:-:S04]  /*0470*/  IADD3 R15, PT, PT, -R10, RZ, RZ ;  /* 0x000000ff0a0f7210 */ /* 0x000fc80007ffe1ff */
        /* <DEDUP_REMOVED lines=12> */
[----:B------:R-:W-:Y:S02]  /*0540*/  IMAD R3, R0, UR40, RZ ;  /* 0x0000002800037c24 */ /* 0x000fe4000f8e02ff */
[----:B------:R-:W-:Y:S01]  /*0550*/  IMAD.MOV R0, RZ, RZ, -R8 ;  /* 0x000000ffff007224 */ /* 0x000fe200078e0a08 */
[----:B------:R-:W-:-:S03]  /*0560*/  SEL R2, R2, RZ, P4 ;  /* 0x000000ff02027207 */ /* 0x000fc60002000000 */
[----:B------:R-:W-:Y:S02]  /*0570*/  IMAD R9, R0, UR7, R9 ;  /* 0x0000000700097c24 */ /* 0x000fe4000f8e0209 */
[----:B------:R-:W-:-:S05]  /*0580*/  IMAD R2, R2, UR41, R3 ;  /* 0x0000002902027c24 */ /* 0x000fca000f8e0203 */
[----:B------:R-:W-:-:S04]  /*0590*/  LEA.HI R2, R2, R2, RZ, 0x1 ;  /* 0x0000000202027211 */ /* 0x000fc800078f08ff */
[----:B------:R-:W-:Y:S02]  /*05a0*/  SHF.R.S32.HI R3, RZ, 0x1, R2 ;  /* 0x00000001ff037819 */ /* 0x000fe40000011402 */
[----:B------:R-:W-:-:S03]  /*05b0*/  ISETP.LT.U32.AND P3, PT, R9, UR7, PT ;  /* 0x0000000709007c0c */ /* 0x000fc6000bf61070 */
[----:B-1----:R-:W-:-:S04]  /*05c0*/  IMAD.WIDE R2, R3, 0x2, R6 ;  /* 0x0000000203027825 */ /* 0x002fc800078e0206 */
[----:B------:R-:W-:Y:S01]  /*05d0*/  IMAD R12, R15, UR7, R12 ;  /* 0x000000070f0c7c24 */ /* 0x000fe2000f8e020c */
[----:B------:R0:W2:Y:S01]  /*05e0*/  LDG.E.U16 R0, desc[UR8][R2.64] ;  /* 0x0000000802007981 */ /* 0x0000a2000c1e1500 */
[----:B------:R-:W-:Y:S02]  /*05f0*/  R2UR UR10, R30 ;  /* 0x000000001e0a72ca */ /* 0x000fe400000e0000 */
[----:B------:R-:W-:Y:S02]  /*0600*/  R2UR UR11, R31 ;  /* 0x000000001f0b72ca */ /* 0x000fe400000e0000 */
[----:B------:R-:W-:Y:S02]  /*0610*/  ISETP.LT.U32.AND P0, PT, R12, UR7, PT ;  /* 0x000000070c007c0c */ /* 0x000fe4000bf01070 */
[----:B------:R-:W-:Y:S02]  /*0620*/  @!P3 IADD3 R9, PT, PT, R9, -UR7, RZ ;  /* 0x800000070909bc10 */ /* 0x000fe4000fffe0ff */
[----:B------:R-:W-:-:S02]  /*0630*/  @!P3 IADD3 R8, PT, PT, R8, 0x1, RZ ;  /* 0x000000010808b810 */ /* 0x000fc40007ffe0ff */
[----:B------:R-:W-:Y:S02]  /*0640*/  ISETP.GE.U32.AND P1, PT, R9, UR7, PT ;  /* 0x0000000709007c0c */ /* 0x000fe4000bf26070 */
[----:B------:R-:W-:-:S04]  /*0650*/  LOP3.LUT R9, R4, UR45, RZ, 0x3c, !PT ;  /* 0x0000002d04097c12 */ /* 0x000fc8000f8e3cff */
[----:B------:R-:W-:Y:S02]  /*0660*/  ISETP.GE.AND P3, PT, R9, RZ, PT ;  /* 0x000000ff0900720c */ /* 0x000fe40003f66270 */
[----:B------:R-:W-:Y:S02]  /*0670*/  @!P0 IADD3 R12, PT, PT, R12, -UR7, RZ ;  /* 0x800000070c0c8c10 */ /* 0x000fe4000fffe0ff */
[----:B------:R-:W-:Y:S02]  /*0680*/  @!P0 IADD3 R10, PT, PT, R10, 0x1, RZ ;  /* 0x000000010a0a8810 */ /* 0x000fe40007ffe0ff */
[----:B------:R-:W-:Y:S01]  /*0690*/  ISETP.GE.U32.AND P2, PT, R12, UR7, PT ;  /* 0x000000070c007c0c */ /* 0x000fe2000bf46070 */
[----:B------:R-:W-:Y:S01]  /*06a0*/  @P1 VIADD R8, R8, 0x1 ;  /* 0x0000000108081836 */ /* 0x000fe20000000000 */
[----:B------:R-:W-:-:S04]  /*06b0*/  LOP3.LUT R12, R5, UR45, RZ, 0x3c, !PT ;  /* 0x0000002d050c7c12 */ /* 0x000fc8000f8e3cff */
[----:B------:R-:W-:Y:S02]  /*06c0*/  ISETP.GE.AND P1, PT, R12, RZ, PT ;  /* 0x000000ff0c00720c */ /* 0x000fe40003f26270 */
[----:B------:R-:W-:-:S04]  /*06d0*/  @!P3 IADD3 R8, PT, PT, -R8, RZ, RZ ;  /* 0x000000ff0808b210 */ /* 0x000fc80007ffe1ff */
[----:B------:R-:W-:Y:S02]  /*06e0*/  SEL R8, R13, R8, !P6 ;  /* 0x000000080d087207 */ /* 0x000fe40007000000 */
[----:B------:R-:W-:-:S03]  /*06f0*/  @P2 IADD3 R10, PT, PT, R10, 0x1, RZ ;  /* 0x000000010a0a2810 */ /* 0x000fc60007ffe0ff */
[----:B0-----:R-:W-:Y:S01]  /*0700*/  IMAD.MOV R3, RZ, RZ, -R8 ;  /* 0x000000ffff037224 */ /* 0x001fe200078e0a08 */
[----:B------:R-:W-:Y:S02]  /*0710*/  SEL R8, R8, RZ, P5 ;  /* 0x000000ff08087207 */ /* 0x000fe40002800000 */
[----:B------:R-:W-:Y:S01]  /*0720*/  @!P1 IADD3 R10, PT, PT, -R10, RZ, RZ ;  /* 0x000000ff0a0a9210 */ /* 0x000fe20007ffe1ff */
[----:B------:R-:W-:Y:S02]  /*0730*/  IMAD R2, R3, UR45, R4 ;  /* 0x0000002d03027c24 */ /* 0x000fe4000f8e0204 */
[----:B------:R-:W-:Y:S01]  /*0740*/  IMAD R3, R8, UR40, RZ ;  /* 0x0000002808037c24 */ /* 0x000fe2000f8e02ff */
[----:B------:R-:W-:Y:S02]  /*0750*/  SEL R10, R13, R10, !P6 ;  /* 0x0000000a0d0a7207 */ /* 0x000fe40007000000 */
[----:B------:R-:W-:Y:S02]  /*0760*/  SEL R2, R2, RZ, P4 ;  /* 0x000000ff02027207 */ /* 0x000fe40002000000 */
[----:B------:R-:W-:-:S02]  /*0770*/  IADD3 R12, PT, PT, -R10, RZ, RZ ;  /* 0x000000ff0a0c7210 */ /* 0x000fc40007ffe1ff */
[----:B------:R-:W-:Y:S01]  /*0780*/  SEL R10, R10, RZ, P5 ;  /* 0x000000ff0a0a7207 */ /* 0x000fe20002800000 */
[----:B------:R-:W-:Y:S02]  /*0790*/  IMAD R2, R2, UR41, R3 ;  /* 0x0000002902027c24 */ /* 0x000fe4000f8e0203 */
[----:B------:R-:W-:Y:S02]  /*07a0*/  IMAD R9, R12, UR45, R5 ;  /* 0x0000002d0c097c24 */ /* 0x000fe4000f8e0205 */
[----:B------:R-:W-:Y:S01]  /*07b0*/  IMAD R10, R10, UR40, RZ ;  /* 0x000000280a0a7c24 */ /* 0x000fe2000f8e02ff */
[----:B------:R-:W-:Y:S02]  /*07c0*/  LEA.HI R2, R2, R2, RZ, 0x1 ;  /* 0x0000000202027211 */ /* 0x000fe400078f08ff */
[----:B------:R-:W-:Y:S02]  /*07d0*/  SEL R9, R9, RZ, P4 ;  /* 0x000000ff09097207 */ /* 0x000fe40002000000 */
[----:B------:R-:W-:-:S03]  /*07e0*/  SHF.R.S32.HI R19, RZ, 0x1, R2 ;  /* 0x00000001ff137819 */ /* 0x000fc60000011402 */
[----:B------:R-:W-:Y:S02]  /*07f0*/  IMAD R9, R9, UR41, R10 ;  /* 0x0000002909097c24 */ /* 0x000fe4000f8e020a */
[----:B------:R-:W-:-:S03]  /*0800*/  IMAD.WIDE R18, R19, 0x2, R6 ;  /* 0x0000000213127825 */ /* 0x000fc600078e0206 */
[----:B------:R-:W-:-:S03]  /*0810*/  LEA.HI R9, R9, R9, RZ, 0x1 ;  /* 0x0000000909097211 */ /* 0x000fc600078f08ff */
[----:B------:R0:W3:Y:S01]  /*0820*/  LDG.E.U16 R18, desc[UR8][R18.64] ;  /* 0x0000000812127981 */ /* 0x0000e2000c1e1500 */
[----:B------:R-:W-:-:S05]  /*0830*/  SHF.R.S32.HI R9, RZ, 0x1, R9 ;  /* 0x00000001ff097819 */ /* 0x000fca0000011409 */
[----:B------:R-:W-:-:S06]  /*0840*/  IMAD.WIDE R20, R9, 0x2, R6 ;  /* 0x0000000209147825 */ /* 0x000fcc00078e0206 */
[----:B------:R1:W4:Y:S01]  /*0850*/  LDG.E.U16 R20, desc[UR10][R20.64] ;  /* 0x0000000a14147981 */ /* 0x000322000c1e1500 */
[----:B------:R-:W-:-:S04]  /*0860*/  IADD3 R10, PT, PT, R11, 0xc0, RZ ;  /* 0x000000c00b0a7810 */ /* 0x000fc80007ffe0ff */
[----:B------:R-:W-:-:S05]  /*0870*/  IABS R3, R10 ;  /* 0x0000000a00037213 */ /* 0x000fca0000000000 */
[----:B------:R-:W-:-:S05]  /*0880*/  IMAD.HI.U32 R2, R3, UR5, RZ ;  /* 0x0000000503027c27 */ /* 0x000fca000f8e00ff */
[----:B------:R-:W-:-:S05]  /*0890*/  IADD3 R8, PT, PT, -R2, RZ, RZ ;  /* 0x000000ff02087210 */ /* 0x000fca0007ffe1ff */
[----:B------:R-:W-:-:S05]  /*08a0*/  IMAD R3, R8, UR7, R3 ;  /* 0x0000000708037c24 */ /* 0x000fca000f8e0203 */
[----:B------:R-:W-:-:S13]  /*08b0*/  ISETP.LT.U32.AND P1, PT, R3, UR7, PT ;  /* 0x0000000703007c0c */ /* 0x000fda000bf21070 */
[----:B------:R-:W-:-:S04]  /*08c0*/  @!P1 IADD3 R3, PT, PT, R3, -UR7, RZ ;  /* 0x8000000703039c10 */ /* 0x000fc8000fffe0ff */
[----:B------:R-:W-:Y:S02]  /*08d0*/  ISETP.GE.U32.AND P0, PT, R3, UR7, PT ;  /* 0x0000000703007c0c */ /* 0x000fe4000bf06070 */
[----:B------:R-:W-:-:S04]  /*08e0*/  LOP3.LUT R3, R10, UR45, RZ, 0x3c, !PT ;  /* 0x0000002d0a037c12 */ /* 0x000fc8000f8e3cff */
[----:B------:R-:W-:Y:S01]  /*08f0*/  ISETP.GE.AND P2, PT, R3, RZ, PT ;  /* 0x000000ff0300720c */ /* 0x000fe20003f46270 */
[----:B------:R-:W-:-:S06]  /*0900*/  @!P1 VIADD R2, R2, 0x1 ;  /* 0x0000000102029836 */ /* 0x000fcc0000000000 */
[----:B------:R-:W-:-:S06]  /*0910*/  @P0 IADD3 R2, PT, PT, R2, 0x1, RZ ;  /* 0x0000000102020810 */ /* 0x000fcc0007ffe0ff */
[----:B------:R-:W-:-:S04]  /*0920*/  @!P2 IADD3 R2, PT, PT, -R2, RZ, RZ ;  /* 0x000000ff0202a210 */ /* 0x000fc80007ffe1ff */
[----:B------:R-:W-:Y:S02]  /*0930*/  SEL R8, R13, R2, !P6 ;  /* 0x000000020d087207 */ /* 0x000fe40007000000 */
[----:B------:R-:W5:Y:S02]  /*0940*/  LDC.64 R2, c[0x0][0x380] ;  /* 0x0000e000ff027b82 */ /* 0x000f640000000a00 */
[C---:B------:R-:W-:Y:S02]  /*0950*/  IADD3 R9, PT, PT, -R8.reuse, RZ, RZ ;  /* 0x000000ff08097210 */ /* 0x040fe40007ffe1ff */
[----:B------:R-:W-:-:S03]  /*0960*/  SEL R8, R8, RZ, P5 ;  /* 0x000000ff08087207 */ /* 0x000fc60002800000 */
[----:B------:R-:W-:Y:S02]  /*0970*/  IMAD R9, R9, UR45, R10 ;  /* 0x0000002d09097c24 */ /* 0x000fe4000f8e020a */
[----:B------:R-:W-:-:S03]  /*0980*/  IMAD R8, R8, UR40, RZ ;  /* 0x0000002808087c24 */ /* 0x000fc6000f8e02ff */
[----:B------:R-:W-:-:S05]  /*0990*/  SEL R9, R9, RZ, P4 ;  /* 0x000000ff09097207 */ /* 0x000fca0002000000 */
[----:B------:R-:W-:Y:S01]  /*09a0*/  IMAD R9, R9, UR41, R8 ;  /* 0x0000002909097c24 */ /* 0x000fe2000f8e0208 */
[----:B------:R-:W-:-:S04]  /*09b0*/  LEA.HI R8, R11, R11, RZ, 0x1 ;  /* 0x0000000b0b087211 */ /* 0x000fc800078f08ff */
[----:B------:R-:W-:Y:S02]  /*09c0*/  LEA.HI R9, R9, R9, RZ, 0x1 ;  /* 0x0000000909097211 */ /* 0x000fe400078f08ff */
[----:B------:R-:W-:Y:S02]  /*09d0*/  SHF.R.S32.HI R17, RZ, 0x1, R8 ;  /* 0x00000001ff117819 */ /* 0x000fe40000011408 */
[----:B------:R-:W-:Y:S01]  /*09e0*/  SHF.R.S32.HI R9, RZ, 0x1, R9 ;  /* 0x00000001ff097819 */ /* 0x000fe20000011409 */
[----:B0-----:R-:W-:-:S04]  /*09f0*/  VIADD R19, R11, 0x140 ;  /* 0x000001400b137836 */ /* 0x001fc80000000000 */
[----:B------:R-:W-:-:S04]  /*0a00*/  IMAD.WIDE R26, R9, 0x2, R6 ;  /* 0x00000002091a7825 */ /* 0x000fc800078e0206 */
[----:B-----5:R-:W-:Y:S02]  /*0a10*/  IMAD.WIDE R16, R17, 0x8, R2 ;  /* 0x0000000811107825 */ /* 0x020fe400078e0202 */
[----:B------:R0:W5:Y:S01]  /*0a20*/  LDG.E.U16 R26, desc[UR10][R26.64] ;  /* 0x0000000a1a1a7981 */ /* 0x000162000c1e1500 */
[----:B-1----:R-:W-:-:S05]  /*0a30*/  IABS R21, R19 ;  /* 0x0000001300157213 */ /* 0x002fca0000000000 */
[----:B------:R-:W-:Y:S01]  /*0a40*/  IMAD.HI.U32 R14, R21, UR5, RZ ;  /* 0x00000005150e7c27 */ /* 0x000fe2000f8e00ff */
[----:B------:R-:W-:Y:S02]  /*0a50*/  LEA.HI R4, R4, R4, RZ, 0x1 ;  /* 0x0000000404047211 */ /* 0x000fe400078f08ff */
[----:B--2---:R-:W-:-:S04]  /*0a60*/  PRMT R12, R0, 0x7771, RZ ;  /* 0x00007771000c7816 */ /* 0x004fc800000000ff */
[----:B------:R-:W-:Y:S02]  /*0a70*/  ISETP.NE.AND P0, PT, R12, RZ, PT ;  /* 0x000000ff0c00720c */ /* 0x000fe40003f05270 */
[----:B------:R-:W-:-:S04]  /*0a80*/  IADD3 R12, PT, PT, R11, 0x100, RZ ;  /* 0x000001000b0c7810 */ /* 0x000fc80007ffe0ff */
[----:B------:R-:W-:-:S05]  /*0a90*/  IABS R15, R12 ;  /* 0x0000000c000f7213 */ /* 0x000fca0000000000 */
[----:B------:R-:W-:Y:S02]  /*0aa0*/  IMAD.HI.U32 R8, R15, UR5, RZ ;  /* 0x000000050f087c27 */ /* 0x000fe4000f8e00ff */
[----:B------:R-:W-:Y:S02]  /*0ab0*/  @P0 R2UR UR8, R30 ;  /* 0x000000001e0802ca */ /* 0x000fe400000e0000 */
[----:B------:R-:W-:Y:S02]  /*0ac0*/  @P0 R2UR UR9, R31 ;  /* 0x000000001f0902ca */ /* 0x000fe400000e0000 */
[----:B------:R-:W-:-:S05]  /*0ad0*/  IADD3 R22, PT, PT, -R8, RZ, RZ ;  /* 0x000000ff08167210 */ /* 0x000fca0007ffe1ff */
[----:B------:R-:W-:-:S05]  /*0ae0*/  IMAD R9, R22, UR7, R15 ;  /* 0x0000000716097c24 */ /* 0x000fca000f8e020f */
[----:B------:R-:W-:Y:S01]  /*0af0*/  ISETP.LT.U32.AND P1, PT, R9, UR7, PT ;  /* 0x0000000709007c0c */ /* 0x000fe2000bf21070 */
[----:B------:R-:W2:Y:S01]  /*0b00*/  @P0 LDG.E R36, desc[UR8][R16.64+0x4] ;  /* 0x0000040810240981 */ /* 0x000ea2000c1e1900 */
[----:B------:R-:W-:-:S05]  /*0b10*/  IADD3 R22, PT, PT, -R14, RZ, RZ ;  /* 0x000000ff0e167210 */ /* 0x000fca0007ffe1ff */
[----:B------:R-:W-:-:S06]  /*0b20*/  IMAD R15, R22, UR7, R21 ;  /* 0x00000007160f7c24 */ /* 0x000fcc000f8e0215 */
[----:B------:R-:W-:Y:S02]  /*0b30*/  @!P1 IADD3 R9, PT, PT, R9, -UR7, RZ ;  /* 0x8000000709099c10 */ /* 0x000fe4000fffe0ff */
[----:B------:R-:W-:Y:S02]  /*0b40*/  ISETP.LT.U32.AND P2, PT, R15, UR7, PT ;  /* 0x000000070f007c0c */ /* 0x000fe4000bf41070 */
[----:B------:R-:W-:Y:S01]  /*0b50*/  ISETP.GE.U32.AND P3, PT, R9, UR7, PT ;  /* 0x0000000709007c0c */ /* 0x000fe2000bf66070 */
[----:B------:R-:W-:Y:S01]  /*0b60*/  @!P1 VIADD R8, R8, 0x1 ;  /* 0x0000000108089836 */ /* 0x000fe20000000000 */
[----:B------:R-:W-:-:S09]  /*0b70*/  LOP3.LUT R9, R12, UR45, RZ, 0x3c, !PT ;  /* 0x0000002d0c097c12 */ /* 0x000fd2000f8e3cff */
[----:B------:R-:W-:Y:S02]  /*0b80*/  @!P2 IADD3 R15, PT, PT, R15, -UR7, RZ ;  /* 0x800000070f0fac10 */ /* 0x000fe4000fffe0ff */
[----:B------:R-:W-:Y:S02]  /*0b90*/  @P3 IADD3 R8, PT, PT, R8, 0x1, RZ ;  /* 0x0000000108083810 */ /* 0x000fe40007ffe0ff */
[----:B------:R-:W-:Y:S02]  /*0ba0*/  ISETP.GE.AND P3, PT, R9, RZ, PT ;  /* 0x000000ff0900720c */ /* 0x000fe40003f66270 */
[----:B------:R-:W-:Y:S02]  /*0bb0*/  ISETP.GE.U32.AND P1, PT, R15, UR7, PT ;  /* 0x000000070f007c0c */ /* 0x000fe4000bf26070 */
[----:B------:R-:W-:Y:S02]  /*0bc0*/  LOP3.LUT R15, R19, UR45, RZ, 0x3c, !PT ;  /* 0x0000002d130f7c12 */ /* 0x000fe4000f8e3cff */
[----:B------:R-:W-:-:S02]  /*0bd0*/  @!P2 IADD3 R14, PT, PT, R14, 0x1, RZ ;  /* 0x000000010e0ea810 */ /* 0x000fc40007ffe0ff */
[----:B------:R-:W-:Y:S02]  /*0be0*/  ISETP.GE.AND P2, PT, R15, RZ, PT ;  /* 0x000000ff0f00720c */ /* 0x000fe40003f46270 */
[----:B---3--:R-:W-:-:S03]  /*0bf0*/  PRMT R9, R18, 0x7771, RZ ;  /* 0x0000777112097816 */ /* 0x008fc600000000ff */
[----:B------:R-:W-:Y:S02]  /*0c00*/  @!P3 IADD3 R8, PT, PT, -R8, RZ, RZ ;  /* 0x000000ff0808b210 */ /* 0x000fe40007ffe1ff */
[----:B------:R-:W-:Y:S02]  /*0c10*/  @P1 IADD3 R14, PT, PT, R14, 0x1, RZ ;  /* 0x000000010e0e1810 */ /* 0x000fe40007ffe0ff */
[----:B------:R-:W-:Y:S02]  /*0c20*/  SEL R8, R13, R8, !P6 ;  /* 0x000000080d087207 */ /* 0x000fe40007000000 */
[----:B------:R-:W-:Y:S02]  /*0c30*/  ISETP.NE.AND P1, PT, R9, RZ, PT ;  /* 0x000000ff0900720c */ /* 0x000fe40003f25270 */
[----:B------:R-:W-:Y:S02]  /*0c40*/  IADD3 R15, PT, PT, -R8, RZ, RZ ;  /* 0x000000ff080f7210 */ /* 0x000fe40007ffe1ff */
[----:B----4-:R-:W-:Y:S01]  /*0c50*/  PRMT R9, R20, 0x7771, RZ ;  /* 0x0000777114097816 */ /* 0x010fe200000000ff */
[----:B------:R-:W-:-:S03]  /*0c60*/  @!P2 IMAD.MOV R14, RZ, RZ, -R14 ;  /* 0x000000ffff0ea224 */ /* 0x000fc600078e0a0e */
[----:B------:R-:W-:Y:S02]  /*0c70*/  ISETP.NE.AND P2, PT, R9, RZ, PT ;  /* 0x000000ff0900720c */ /* 0x000fe40003f45270 */
[----:B------:R-:W-:Y:S01]  /*0c80*/  SEL R9, R8, RZ, P5 ;  /* 0x000000ff08097207 */ /* 0x000fe20002800000 */
[----:B------:R-:W-:Y:S01]  /*0c90*/  IMAD R8, R15, UR45, R12 ;  /* 0x0000002d0f087c24 */ /* 0x000fe2000f8e020c */
[----:B------:R-:W-:-:S03]  /*0ca0*/  SEL R14, R13, R14, !P6 ;  /* 0x0000000e0d0e7207 */ /* 0x000fc60007000000 */
[----:B------:R-:W-:Y:S01]  /*0cb0*/  IMAD R9, R9, UR40, RZ ;  /* 0x0000002809097c24 */ /* 0x000fe2000f8e02ff */
[----:B------:R-:W-:Y:S02]  /*0cc0*/  SEL R8, R8, RZ, P4 ;  /* 0x000000ff08087207 */ /* 0x000fe40002000000 */
[----:B------:R-:W-:-:S03]  /*0cd0*/  IADD3 R22, PT, PT, -R14, RZ, RZ ;  /* 0x000000ff0e167210 */ /* 0x000fc60007ffe1ff */
[----:B------:R-:W-:Y:S01]  /*0ce0*/  IMAD R8, R8, UR41, R9 ;  /* 0x0000002908087c24 */ /* 0x000fe2000f8e0209 */
[----:B------:R-:W-:Y:S01]  /*0cf0*/  SEL R14, R14, RZ, P5 ;  /* 0x000000ff0e0e7207 */ /* 0x000fe20002800000 */
[----:B------:R-:W-:Y:S01]  /*0d00*/  IMAD R15, R22, UR45, R19 ;  /* 0x0000002d160f7c24 */ /* 0x000fe2000f8e0213 */
[----:B------:R-:W-:Y:S02]  /*0d10*/  @P1 R2UR UR8, R30 ;  /* 0x000000001e0812ca */ /* 0x000fe400000e0000 */
[----:B------:R-:W-:Y:S02]  /*0d20*/  LEA.HI R8, R8, R8, RZ, 0x1 ;  /* 0x0000000808087211 */ /* 0x000fe400078f08ff */
[C---:B------:R-:W-:Y:S02]  /*0d30*/  @P1 R2UR UR9, R31.reuse ;  /* 0x000000001f0912ca */ /* 0x040fe400000e0000 */
[----:B------:R-:W-:Y:S02]  /*0d40*/  R2UR UR12, R30 ;  /* 0x000000001e0c72ca */ /* 0x000fe400000e0000 */
[----:B------:R-:W-:Y:S01]  /*0d50*/  R2UR UR13, R31 ;  /* 0x000000001f0d72ca */ /* 0x000fe200000e0000 */
[----:B------:R-:W-:Y:S01]  /*0d60*/  IMAD R14, R14, UR40, RZ ;  /* 0x000000280e0e7c24 */ /* 0x000fe2000f8e02ff */
[----:B------:R-:W-:-:S02]  /*0d70*/  SEL R21, R15, RZ, P4 ;  /* 0x000000ff0f157207 */ /* 0x000fc40002000000 */
[----:B------:R-:W-:Y:S02]  /*0d80*/  SHF.R.S32.HI R15, RZ, 0x1, R4 ;  /* 0x00000001ff0f7819 */ /* 0x000fe40000011404 */
[----:B------:R-:W-:Y:S02]  /*0d90*/  LEA.HI R5, R5, R5, RZ, 0x1 ;  /* 0x0000000505057211 */ /* 0x000fe400078f08ff */
[----:B------:R-:W-:Y:S02]  /*0da0*/  SHF.R.S32.HI R25, RZ, 0x1, R8 ;  /* 0x00000001ff197819 */ /* 0x000fe40000011408 */
[----:B------:R-:W-:Y:S02]  /*0db0*/  @P2 R2UR UR10, R30 ;  /* 0x000000001e0a22ca */ /* 0x000fe400000e0000 */
[----:B------:R-:W-:Y:S01]  /*0dc0*/  @P2 R2UR UR11, R31 ;  /* 0x000000001f0b22ca */ /* 0x000fe200000e0000 */
[----:B------:R-:W-:Y:S01]  /*0dd0*/  IMAD R21, R21, UR41, R14 ;  /* 0x0000002915157c24 */ /* 0x000fe2000f8e020e */
[----:B------:R-:W-:Y:S01]  /*0de0*/  SHF.R.S32.HI R5, RZ, 0x1, R5 ;  /* 0x00000001ff057819 */ /* 0x000fe20000011405 */
[----:B------:R-:W-:-:S04]  /*0df0*/  IMAD.WIDE R14, R15, 0x8, R2 ;  /* 0x000000080f0e7825 */ /* 0x000fc800078e0202 */
[----:B------:R-:W-:Y:S01]  /*0e00*/  IMAD.WIDE R24, R25, 0x2, R6 ;  /* 0x0000000219187825 */ /* 0x000fe200078e0206 */
[----:B------:R-:W3:Y:S03]  /*0e10*/  @P1 LDG.E R38, desc[UR8][R14.64+0x4] ;  /* 0x000004080e261981 */ /* 0x000ee6000c1e1900 */
[----:B------:R-:W-:Y:S01]  /*0e20*/  IMAD.WIDE R8, R5, 0x8, R2 ;  /* 0x0000000805087825 */ /* 0x000fe200078e0202 */
[----:B------:R1:W4:Y:S01]  /*0e30*/  LDG.E.U16 R33, desc[UR12][R24.64] ;  /* 0x0000000c18217981 */ /* 0x000322000c1e1500 */
[----:B------:R-:W1:Y:S03]  /*0e40*/  LDC.64 R4, c[0x0][0x3d0] ;  /* 0x0000f400ff047b82 */ /* 0x000e660000000a00 */
[----:B------:R-:W4:Y:S01]  /*0e50*/  @P2 LDG.E R23, desc[UR10][R8.64+0x4] ;  /* 0x0000040a08172981 */ /* 0x000f22000c1e1900 */
[----:B------:R-:W1:Y:S01]  /*0e60*/  LDCU UR6, c[0x0][0x3d0] ;  /* 0x00007a00ff0677ac */ /* 0x000e620008000800 */
[----:B------:R-:W-:-:S02]  /*0e70*/  LEA.HI R21, R21, R21, RZ, 0x1 ;  /* 0x0000001515157211 */ /* 0x000fc400078f08ff */
[----:B------:R-:W-:Y:S02]  /*0e80*/  R2UR UR14, R30 ;  /* 0x000000001e0e72ca */ /* 0x000fe400000e0000 */
[----:B------:R-:W-:Y:S02]  /*0e90*/  R2UR UR15, R31 ;  /* 0x000000001f0f72ca */ /* 0x000fe400000e0000 */
[----:B------:R-:W-:Y:S02]  /*0ea0*/  IADD3 R22, PT, PT, R11, 0x180, RZ ;  /* 0x000001800b167810 */ /* 0x000fe40007ffe0ff */
[----:B------:R-:W-:Y:S02]  /*0eb0*/  SHF.R.S32.HI R21, RZ, 0x1, R21 ;  /* 0x00000001ff157819 */ /* 0x000fe40000011415 */
[----:B0-----:R-:W-:-:S03]  /*0ec0*/  IABS R27, R22 ;  /* 0x00000016001b7213 */ /* 0x001fc60000000000 */
[----:B------:R-:W-:Y:S01]  /*0ed0*/  IMAD.WIDE R28, R21, 0x2, R6 ;  /* 0x00000002151c7825 */ /* 0x000fe200078e0206 */
[----:B-1----:R-:W-:-:S03]  /*0ee0*/  R2UR UR4, R5 ;  /* 0x00000000050472ca */ /* 0x002fc600000e0000 */
[----:B------:R-:W-:Y:S01]  /*0ef0*/  IMAD.HI.U32 R24, R27, UR5, RZ ;  /* 0x000000051b187c27 */ /* 0x000fe2000f8e00ff */
[----:B------:R0:W4:Y:S01]  /*0f00*/  LDG.E.U16 R21, desc[UR14][R28.64] ;  /* 0x0000000e1c157981 */ /* 0x000122000c1e1500 */
[----:B------:R-:W-:Y:S02]  /*0f10*/  MOV R32, UR6 ;  /* 0x0000000600207c02 */ /* 0x000fe40008000f00 */
[----:B0-----:R-:W-:Y:S01]  /*0f20*/  IMAD.MOV R28, RZ, RZ, -R24 ;  /* 0x000000ffff1c7224 */ /* 0x001fe200078e0a18 */
[----:B-----5:R-:W-:Y:S02]  /*0f30*/  PRMT R5, R26, 0x7771, RZ ;  /* 0x000077711a057816 */ /* 0x020fe400000000ff */
[----:B------:R-:W-:Y:S02]  /*0f40*/  R2UR UR8, R30 ;  /* 0x000000001e0872ca */ /* 0x000fe400000e0000 */
[----:B------:R-:W-:Y:S02]  /*0f50*/  R2UR UR9, R31 ;  /* 0x000000001f0972ca */ /* 0x000fe400000e0000 */
[----:B------:R-:W-:-:S02]  /*0f60*/  LEA.HI R10, R10, R10, RZ, 0x1 ;  /* 0x0000000a0a0a7211 */ /* 0x000fc400078f08ff */
[----:B------:R-:W-:Y:S02]  /*0f70*/  R2UR UR10, R30 ;  /* 0x000000001e0a72ca */ /* 0x000fe400000e0000 */
[----:B------:R-:W-:Y:S02]  /*0f80*/  R2UR UR11, R31 ;  /* 0x000000001f0b72ca */ /* 0x000fe400000e0000 */
[----:B------:R-:W-:-:S05]  /*0f90*/  SHF.R.S32.HI R39, RZ, 0x1, R10 ;  /* 0x00000001ff277819 */ /* 0x000fca000001140a */
[----:B------:R-:W5:Y:S01]  /*0fa0*/  LDG.E R17, desc[UR8][R16.64] ;  /* 0x0000000810117981 */ /* 0x000f62000c1e1900 */
[----:B--2---:R-:W-:Y:S01]  /*0fb0*/  @P0 FMUL R32, R36, UR4 ;  /* 0x0000000424200c20 */ /* 0x004fe20008400000 */
[----:B------:R-:W-:Y:S01]  /*0fc0*/  ISETP.NE.AND P0, PT, R5, RZ, PT ;  /* 0x000000ff0500720c */ /* 0x000fe20003f05270 */
        /* <DEDUP_REMOVED lines=16> */
[----:B------:R-:W-:Y:S02]  /*10d0*/  @P0 R2UR UR8, R30 ;  /* 0x000000001e0802ca */ /* 0x000fe400000e0000 */
[----:B------:R-:W-:Y:S02]  /*10e0*/  @P0 R2UR UR9, R31 ;  /* 0x000000001f0902ca */ /* 0x000fe400000e0000 */
[----:B------:R-:W-:Y:S02]  /*10f0*/  LEA.HI R25, R25, R25, RZ, 0x1 ;  /* 0x0000001919197211 */ /* 0x000fe400078f08ff */
[----:B------:R-:W-:Y:S02]  /*1100*/  PRMT R5, R0, 0x7770, RZ ;  /* 0x0000777000057816 */ /* 0x000fe400000000ff */
[----:B------:R-:W-:Y:S02]  /*1110*/  SHF.R.S32.HI R25, RZ, 0x1, R25 ;  /* 0x00000001ff197819 */ /* 0x000fe40000011419 */
[----:B------:R-:W-:-:S02]  /*1120*/  MOV R28, UR6 ;  /* 0x00000006001c7c02 */ /* 0x000fc40008000f00 */
[----:B------:R-:W-:Y:S01]  /*1130*/  MOV R24, UR6 ;  /* 0x0000000600187c02 */ /* 0x000fe20008000f00 */
[----:B------:R-:W-:-:S05]  /*1140*/  IMAD.WIDE R40, R25, 0x2, R6 ;  /* 0x0000000219287825 */ /* 0x000fca00078e0206 */
[----:B------:R-:W2:Y:S01]  /*1150*/  LDG.E.U16 R29, desc[UR10][R40.64] ;  /* 0x0000000a281d7981 */ /* 0x000ea2000c1e1500 */
[----:B---3--:R-:W-:Y:S01]  /*1160*/  @P1 FMUL R28, R38, UR4 ;  /* 0x00000004261c1c20 */ /* 0x008fe20008400000 */
[----:B------:R-:W-:Y:S01]  /*1170*/  IMAD.WIDE R38, R39, 0x8, R2 ;  /* 0x0000000827267825 */ /* 0x000fe200078e0202 */
[----:B----4-:R-:W-:-:S03]  /*1180*/  PRMT R0, R33, 0x7771, RZ ;  /* 0x0000777121007816 */ /* 0x010fc600000000ff */
[----:B------:R-:W-:Y:S01]  /*1190*/  @P2 FMUL R24, R23, UR4 ;  /* 0x0000000417182c20 */ /* 0x000fe20008400000 */
[----:B------:R-:W-:Y:S01]  /*11a0*/  ISETP.NE.AND P2, PT, R0, RZ, PT ;  /* 0x000000ff0000720c */ /* 0x000fe20003f45270 */
[----:B------:R0:W3:Y:S04]  /*11b0*/  LDG.E R23, desc[UR10][R8.64] ;  /* 0x0000000a08177981 */ /* 0x0000e8000c1e1900 */
[----:B------:R-:W4:Y:S01]  /*11c0*/  @P0 LDG.E R0, desc[UR8][R38.64+0x4] ;  /* 0x0000040826000981 */ /* 0x000f22000c1e1900 */
[----:B------:R-:W-:Y:S02]  /*11d0*/  R2UR UR8, R30 ;  /* 0x000000001e0872ca */ /* 0x000fe400000e0000 */
[----:B------:R-:W-:Y:S02]  /*11e0*/  R2UR UR9, R31 ;  /* 0x000000001f0972ca */ /* 0x000fe400000e0000 */
[----:B------:R-:W-:-:S11]  /*11f0*/  PRMT R10, R21, 0x7771, RZ ;  /* 0x00007771150a7816 */ /* 0x000fd600000000ff */
[----:B------:R-:W3:Y:S01]  /*1200*/  LDG.E R25, desc[UR8][R14.64] ;  /* 0x000000080e197981 */ /* 0x000ee2000c1e1900 */
[----:B------:R-:W-:Y:S02]  /*1210*/  ISETP.NE.AND P1, PT, R10, RZ, PT ;  /* 0x000000ff0a00720c */ /* 0x000fe40003f25270 */
[----:B------:R-:W-:Y:S02]  /*1220*/  MOV R10, UR6 ;  /* 0x00000006000a7c02 */ /* 0x000fe40008000f00 */
[----:B------:R-:W-:-:S04]  /*1230*/  LEA.HI R12, R12, R12, RZ, 0x1 ;  /* 0x0000000c0c0c7211 */ /* 0x000fc800078f08ff */
[----:B------:R-:W-:Y:S02]  /*1240*/  SHF.R.S32.HI R27, RZ, 0x1, R12 ;  /* 0x00000001ff1b7819 */ /* 0x000fe4000001140c */
[----:B------:R-:W-:-:S03]  /*1250*/  LEA.HI R22, R22, R22, RZ, 0x1 ;  /* 0x0000001616167211 */ /* 0x000fc600078f08ff */
[----:B0-----:R-:W-:Y:S02]  /*1260*/  IMAD.WIDE R8, R27, 0x8, R2 ;  /* 0x000000081b087825 */ /* 0x001fe400078e0202 */
[----:B------:R0:W3:Y:S01]  /*1270*/  LDG.E R27, desc[UR8][R38.64] ;  /* 0x00000008261b7981 */ /* 0x0000e2000c1e1900 */
[----:B------:R-:W-:-:S05]  /*1280*/  SHF.R.S32.HI R43, RZ, 0x1, R22 ;  /* 0x00000001ff2b7819 */ /* 0x000fca0000011416 */
[----:B------:R-:W-:Y:S01]  /*1290*/  IMAD.WIDE R42, R43, 0x8, R2 ;  /* 0x000000082b2a7825 */ /* 0x000fe200078e0202 */
[----:B------:R-:W-:Y:S02]  /*12a0*/  @P2 R2UR UR12, R30 ;  /* 0x000000001e0c22ca */ /* 0x000fe400000e0000 */
[----:B------:R-:W-:-:S13]  /*12b0*/  @P2 R2UR UR13, R31 ;  /* 0x000000001f0d22ca */ /* 0x000fda00000e0000 */
[----:B------:R-:W5:Y:S01]  /*12c0*/  @P2 LDG.E R36, desc[UR12][R8.64+0x4] ;  /* 0x0000040c08242981 */ /* 0x000f62000c1e1900 */
[----:B----4-:R-:W-:Y:S01]  /*12d0*/  @P0 FMUL R10, R0, UR4 ;  /* 0x00000004000a0c20 */ /* 0x010fe20008400000 */
[----:B--2---:R-:W-:-:S04]  /*12e0*/  PRMT R0, R29, 0x7771, RZ ;  /* 0x000077711d007816 */ /* 0x004fc800000000ff */
[----:B------:R-:W-:Y:S02]  /*12f0*/  ISETP.NE.AND P0, PT, R0, RZ, PT ;  /* 0x000000ff0000720c */ /* 0x000fe40003f05270 */
[----:B------:R-:W-:Y:S01]  /*1300*/  LEA.HI R19, R19, R19, RZ, 0x1 ;  /* 0x0000001313137211 */ /* 0x000fe200078f08ff */
[----:B------:R-:W2:Y:S10]  /*1310*/  LDG.E R0, desc[UR10][R42.64] ;  /* 0x0000000a2a007981 */ /* 0x000eb4000c1e1900 */
[----:B------:R-:W-:-:S02]  /*1320*/  @P0 R2UR UR8, R30 ;  /* 0x000000001e0802ca */ /* 0x000fc400000e0000 */
[----:B------:R-:W-:-:S13]  /*1330*/  @P0 R2UR UR9, R31 ;  /* 0x000000001f0902ca */ /* 0x000fda00000e0000 */
[----:B------:R-:W4:Y:S01]  /*1340*/  @P0 LDG.E R22, desc[UR8][R42.64+0x4] ;  /* 0x000004082a160981 */ /* 0x000f22000c1e1900 */
[C---:B------:R-:W-:Y:S02]  /*1350*/  @P1 R2UR UR14, R30.reuse ;  /* 0x000000001e0e12ca */ /* 0x040fe400000e0000 */
[C---:B------:R-:W-:Y:S02]  /*1360*/  @P1 R2UR UR15, R31.reuse ;  /* 0x000000001f0f12ca */ /* 0x040fe400000e0000 */
[----:B------:R-:W-:Y:S02]  /*1370*/  R2UR UR8, R30 ;  /* 0x000000001e0872ca */ /* 0x000fe400000e0000 */
[----:B------:R-:W-:Y:S02]  /*1380*/  R2UR UR9, R31 ;  /* 0x000000001f0972ca */ /* 0x000fe400000e0000 */
[----:B0-----:R-:W-:Y:S02]  /*1390*/  IADD3 R38, PT, PT, R11, 0x1c0, RZ ;  /* 0x000001c00b267810 */ /* 0x001fe40007ffe0ff */
[----:B------:R-:W-:-:S02]  /*13a0*/  SHF.R.S32.HI R15, RZ, 0x1, R19 ;  /* 0x00000001ff0f7819 */ /* 0x000fc40000011413 */
[----:B------:R0:W2:Y:S03]  /*13b0*/  LDG.E R19, desc[UR10][R8.64] ;  /* 0x0000000a08137981 */ /* 0x0000a6000c1e1900 */
[----:B------:R-:W-:-:S05]  /*13c0*/  IMAD.WIDE R14, R15, 0x8, R2 ;  /* 0x000000080f0e7825 */ /* 0x000fca00078e0202 */
[----:B------:R-:W3:Y:S01]  /*13d0*/  @P1 LDG.E R40, desc[UR14][R14.64+0x4] ;  /* 0x0000040e0e281981 */ /* 0x000ee2000c1e1900 */
[----:B0-----:R-:W-:-:S03]  /*13e0*/  IABS R9, R38 ;  /* 0x0000002600097213 */ /* 0x001fc60000000000 */
[----:B------:R0:W2:Y:S02]  /*13f0*/  LDG.E R12, desc[UR8][R14.64] ;  /* 0x000000080e0c7981 */ /* 0x0000a4000c1e1900 */
[----:B------:R-:W-:-:S05]  /*1400*/  IMAD.HI.U32 R8, R9, UR5, RZ ;  /* 0x0000000509087c27 */ /* 0x000fca000f8e00ff */
[----:B0-----:R-:W-:Y:S02]  /*1410*/  IADD3 R14, PT, PT, -R8, RZ, RZ ;  /* 0x000000ff080e7210 */ /* 0x001fe40007ffe1ff */
[----:B------:R-:W-:-:S03]  /*1420*/  PRMT R39, R20, 0x7770, RZ ;  /* 0x0000777014277816 */ /* 0x000fc600000000ff */
[----:B------:R-:W-:Y:S01]  /*1430*/  IMAD R9, R14, UR7, R9 ;  /* 0x000000070e097c24 */ /* 0x000fe2000f8e0209 */
[----:B------:R-:W-:Y:S02]  /*1440*/  MOV R20, UR6 ;  /* 0x0000000600147c02 */ /* 0x000fe40008000f00 */
[----:B------:R-:W-:Y:S01]  /*1450*/  MOV R16, UR6 ;  /* 0x0000000600107c02 */ /* 0x000fe20008000f00 */
[----:B-----5:R-:W-:Y:S01]  /*1460*/  @P2 FMUL R16, R36, UR4 ;  /* 0x0000000424102c20 */ /* 0x020fe20008400000 */
[----:B----4-:R-:W-:Y:S01]  /*1470*/  @P0 FMUL R20, R22, UR4 ;  /* 0x0000000416140c20 */ /* 0x010fe20008400000 */
        /* <DEDUP_REMOVED lines=18> */
[----:B------:R-:W4:Y:S01]  /*15a0*/  LDG.E.U16 R36, desc[UR8][R8.64] ;  /* 0x0000000808247981 */ /* 0x000f22000c1e1500 */
[----:B------:R-:W-:Y:S01]  /*15b0*/  PRMT R41, R18, 0x7770, RZ ;  /* 0x0000777012297816 */ /* 0x000fe200000000ff */
[----:B------:R-:W-:Y:S02]  /*15c0*/  IMAD.U32 R18, RZ, RZ, UR6 ;  /* 0x00000006ff127e24 */ /* 0x000fe4000f8e00ff */
[----:B---3--:R-:W-:Y:S01]  /*15d0*/  @P1 FMUL R18, R40, UR4 ;  /* 0x0000000428121c20 */ /* 0x008fe20008400000 */
[----:B----4-:R-:W-:-:S04]  /*15e0*/  PRMT R14, R36, 0x7771, RZ ;  /* 0x00007771240e7816 */ /* 0x010fc800000000ff */
[----:B------:R-:W-:Y:S02]  /*15f0*/  ISETP.NE.AND P0, PT, R14, RZ, PT ;  /* 0x000000ff0e00720c */ /* 0x000fe40003f05270 */
[----:B------:R-:W-:-:S04]  /*1600*/  LEA.HI R14, R38, R38, RZ, 0x1 ;  /* 0x00000026260e7211 */ /* 0x000fc800078f08ff */
[----:B------:R-:W-:-:S07]  /*1610*/  SHF.R.S32.HI R15, RZ, 0x1, R14 ;  /* 0x00000001ff0f7819 */ /* 0x000fce000001140e */
[----:B------:R-:W-:Y:S02]  /*1620*/  @P0 R2UR UR8, R30 ;  /* 0x000000001e0802ca */ /* 0x000fe400000e0000 */
[----:B------:R-:W-:Y:S01]  /*1630*/  @P0 R2UR UR9, R31 ;  /* 0x000000001f0902ca */ /* 0x000fe200000e0000 */
[----:B------:R-:W-:-:S12]  /*1640*/  IMAD.WIDE R14, R15, 0x8, R2 ;  /* 0x000000080f0e7825 */ /* 0x000fd800078e0202 */
[----:B------:R-:W3:Y:S01]  /*1650*/  @P0 LDG.E R40, desc[UR8][R14.64+0x4] ;  /* 0x000004080e280981 */ /* 0x000ee2000c1e1900 */
[----:B------:R-:W-:Y:S02]  /*1660*/  MOV R22, UR6 ;  /* 0x0000000600167c02 */ /* 0x000fe40008000f00 */
[----:B------:R-:W-:Y:S02]  /*1670*/  PRMT R42, R26, 0x7770, RZ ;  /* 0x000077701a2a7816 */ /* 0x000fe400000000ff */
[----:B------:R-:W-:Y:S02]  /*1680*/  R2UR UR8, R30 ;  /* 0x000000001e0872ca */ /* 0x000fe400000e0000 */
[----:B------:R-:W-:-:S13]  /*1690*/  R2UR UR9, R31 ;  /* 0x000000001f0972ca */ /* 0x000fda00000e0000 */
[----:B------:R0:W4:Y:S01]  /*16a0*/  LDG.E R38, desc[UR8][R14.64] ;  /* 0x000000080e267981 */ /* 0x000122000c1e1900 */
[----:B---3--:R-:W-:Y:S01]  /*16b0*/  @P0 FMUL R22, R40, UR4 ;  /* 0x0000000428160c20 */ /* 0x008fe20008400000 */
[----:B------:R-:W-:-:S05]  /*16c0*/  VIADD R40, R11, 0x200 ;  /* 0x000002000b287836 */ /* 0x000fca0000000000 */
        /* <DEDUP_REMOVED lines=23> */
[----:B0-----:R-:W-:Y:S02]  /*1840*/  LEA.HI R14, R40, R40, RZ, 0x1 ;  /* 0x00000028280e7211 */ /* 0x001fe400078f08ff */
        /* <DEDUP_REMOVED lines=25> */
[----:B------:R-:W-:Y:S02]  /*19e0*/  P2R R44, PR, RZ, 0x1 ;  /* 0x00000001ff2c7803 */ /* 0x000fe40000000000 */
[----:B------:R-:W-:-:S09]  /*19f0*/  ISETP.NE.AND P0, PT, RZ, UR45, PT ;  /* 0x0000002dff007c0c */ /* 0x000fd2000bf05270 */
        /* <DEDUP_REMOVED lines=21> */
[----:B------:R-:W-:Y:S02]  /*1b50*/  PRMT R36, R36, 0x7770, RZ ;  /* 0x0000777024247816 */ /* 0x000fe400000000ff */
[----:B------:R-:W-:Y:S01]  /*1b60*/  ISETP.NE.AND P3, PT, R43, RZ, PT ;  /* 0x000000ff2b00720c */ /* 0x000fe20003f65270 */
[----:B------:R0:W5:Y:S01]  /*1b70*/  LDG.E R29, desc[UR8][R8.64] ;  /* 0x00000008081d7981 */ /* 0x000162000c1e1900 */
[----:B------:R-:W-:Y:S01]  /*1b80*/  ISETP.NE.AND P1, PT, R36, RZ, PT ;  /* 0x000000ff2400720c */ /* 0x000fe20003f25270 */
[----:B------:R-:W-:Y:S01]  /*1b90*/  IMAD.U32 R36, RZ, RZ, UR6 ;  /* 0x00000006ff247e24 */ /* 0x000fe2000f8e00ff */
[C---:B------:R-:W-:Y:S02]  /*1ba0*/  IADD3 R43, PT, PT, R11.reuse, 0x280, RZ ;  /* 0x000002800b2b7810 */ /* 0x040fe40007ffe0ff */
[----:B------:R-:W-:Y:S01]  /*1bb0*/  IADD3 R11, PT, PT, R11, 0x2c0, RZ ;  /* 0x000002c00b0b7810 */ /* 0x000fe20007ffe0ff */
[----:B------:R-:W-:Y:S01]  /*1bc0*/  FMUL R17, R17, UR4 ;  /* 0x0000000411117c20 */ /* 0x000fe20008400000 */
[----:B---3--:R-:W-:Y:S01]  /*1bd0*/  @P2 FMUL R36, R14, UR4 ;  /* 0x000000040e242c20 */ /* 0x008fe20008400000 */
[----:B------:R-:W-:-:S02]  /*1be0*/  PRMT R14, R15, 0x7770, RZ ;  /* 0x000077700f0e7816 */ /* 0x000fc400000000ff */
[----:B------:R-:W-:Y:S02]  /*1bf0*/  IABS R15, R43 ;  /* 0x0000002b000f7213 */ /* 0x000fe40000000000 */
[----:B------:R-:W-:-:S03]  /*1c00*/  ISETP.NE.AND P2, PT, R14, RZ, PT ;  /* 0x000000ff0e00720c */ /* 0x000fc60003f45270 */
        /* <DEDUP_REMOVED lines=30> */
[----:B------:R-:W-:Y:S02]  /*1df0*/  @!P6 IADD3 R8, PT, PT, -R8, RZ, RZ ;  /* 0x000000ff0808e210 */ /* 0x000fe40007ffe1ff */
[----:B------:R-:W-:-:S04]  /*1e00*/  ISETP.NE.AND P6, PT, RZ, UR45, PT ;  /* 0x0000002dff007c0c */ /* 0x000fc8000bfc5270 */
[----:B------:R-:W-:Y:S02]  /*1e10*/  SEL R13, R13, R8, !P6 ;  /* 0x000000080d0d7207 */ /* 0x000fe40007000000 */
[----:B------:R-:W-:Y:S01]  /*1e20*/  FSEL R8, R17, R4, P0 ;  /* 0x0000000411087208 */ /* 0x000fe20000000000 */
[----:B------:R-:W-:Y:S01]  /*1e30*/  FMUL R17, R25, UR4 ;  /* 0x0000000419117c20 */ /* 0x000fe20008400000 */
[----:B------:R-:W-:-:S04]  /*1e40*/  ISETP.NE.AND P6, PT, R41, RZ, PT ;  /* 0x000000ff2900720c */ /* 0x000fc80003fc5270 */
[----:B------:R-:W-:Y:S02]  /*1e50*/  FSEL R17, R17, R4, P6 ;  /* 0x0000000411117208 */ /* 0x000fe40003000000 */
[----:B------:R-:W-:Y:S02]  /*1e60*/  ISETP.NE.AND P6, PT, R42, RZ, PT ;  /* 0x000000ff2a00720c */ /* 0x000fe40003fc5270 */
[C---:B------:R-:W-:Y:S02]  /*1e70*/  IADD3 R42, PT, PT, -R13.reuse, RZ, RZ ;  /* 0x000000ff0d2a7210 */ /* 0x040fe40007ffe1ff */
[----:B------:R-:W-:Y:S02]  /*1e80*/  SEL R15, R13, RZ, P5 ;  /* 0x000000ff0d0f7207 */ /* 0x000fe40002800000 */
[----:B------:R-:W-:Y:S01]  /*1e90*/  LEA.HI R14, R14, R14, RZ, 0x1 ;  /* 0x0000000e0e0e7211 */ /* 0x000fe200078f08ff */
[----:B------:R-:W-:Y:S02]  /*1ea0*/  IMAD R13, R42, UR45, R11 ;  /* 0x0000002d2a0d7c24 */ /* 0x000fe4000f8e020b */
[----:B------:R-:W-:Y:S01]  /*1eb0*/  IMAD R42, R15, UR40, RZ ;  /* 0x000000280f2a7c24 */ /* 0x000fe2000f8e02ff */
[----:B------:R-:W-:-:S02]  /*1ec0*/  SHF.R.S32.HI R15, RZ, 0x1, R14 ;  /* 0x00000001ff0f7819 */ /* 0x000fc4000001140e */
[----:B------:R-:W-:-:S03]  /*1ed0*/  SEL R13, R13, RZ, P4 ;  /* 0x000000ff0d0d7207 */ /* 0x000fc60002000000 */
[----:B------:R-:W-:-:S04]  /*1ee0*/  IMAD.WIDE R14, R15, 0x2, R6 ;  /* 0x000000020f0e7825 */ /* 0x000fc800078e0206 */
[----:B------:R-:W-:Y:S01]  /*1ef0*/  IMAD R13, R13, UR41, R42 ;  /* 0x000000290d0d7c24 */ /* 0x000fe2000f8e022a */
[----:B------:R0:W3:Y:S04]  /*1f00*/  LDG.E.U16 R25, desc[UR8][R14.64] ;  /* 0x000000080e197981 */ /* 0x0000e8000c1e1500 */
[----:B------:R-:W-:-:S04]  /*1f10*/  LEA.HI R13, R13, R13, RZ, 0x1 ;  /* 0x0000000d0d0d7211 */ /* 0x000fc800078f08ff */
[----:B------:R-:W-:Y:S01]  /*1f20*/  SHF.R.S32.HI R13, RZ, 0x1, R13 ;  /* 0x00000001ff0d7819 */ /* 0x000fe2000001140d */
[----:B------:R-:W-:-:S04]  /*1f30*/  FMUL R5, R27, UR4 ;  /* 0x000000041b057c20 */ /* 0x000fc80008400000 */
[----:B------:R-:W-:-:S05]  /*1f40*/  IMAD.WIDE R6, R13, 0x2, R6 ;  /* 0x000000020d067825 */ /* 0x000fca00078e0206 */
[----:B------:R-:W2:Y:S01]  /*1f50*/  LDG.E.U16 R27, desc[UR8][R6.64] ;  /* 0x00000008061b7981 */ /* 0x000ea2000c1e1500 */
[----:B------:R-:W-:-:S04]  /*1f60*/  LEA.HI R43, R43, R43, RZ, 0x1 ;  /* 0x0000002b2b2b7211 */ /* 0x000fc800078f08ff */
[----:B0-----:R-:W-:-:S05]  /*1f70*/  SHF.R.S32.HI R15, RZ, 0x1, R43 ;  /* 0x00000001ff0f7819 */ /* 0x001fca000001142b */
[----:B------:R-:W-:Y:S01]  /*1f80*/  IMAD.WIDE R14, R15, 0x8, R2 ;  /* 0x000000080f0e7825 */ /* 0x000fe200078e0202 */
[----:B------:R-:W-:-:S04]  /*1f90*/  LEA.HI R11, R11, R11, RZ, 0x1 ;  /* 0x0000000b0b0b7211 */ /* 0x000fc800078f08ff */
[----:B------:R-:W-:-:S05]  /*1fa0*/  SHF.R.S32.HI R11, RZ, 0x1, R11 ;  /* 0x00000001ff0b7819 */ /* 0x000fca000001140b */
[----:B------:R-:W-:Y:S01]  /*1fb0*/  IMAD.WIDE R2, R11, 0x8, R2 ;  /* 0x000000080b027825 */ /* 0x000fe200078e0202 */
[----:B---3--:R-:W-:-:S04]  /*1fc0*/  PRMT R13, R25, 0x7771, RZ ;  /* 0x00007771190d7816 */ /* 0x008fc800000000ff */
[----:B------:R-:W-:Y:S02]  /*1fd0*/  ISETP.NE.AND P4, PT, R13, RZ, PT ;  /* 0x000000ff0d00720c */ /* 0x000fe40003f85270 */
[----:B------:R-:W3:Y:S01]  /*1fe0*/  LDG.E R13, desc[UR8][R14.64] ;  /* 0x000000080e0d7981 */ /* 0x000ee2000c1e1900 */
[----:B--2---:R-:W-:-:S10]  /*1ff0*/  PRMT R7, R27, 0x7771, RZ ;  /* 0x000077711b077816 */ /* 0x004fd400000000ff */
[C---:B------:R-:W-:Y:S02]  /*2000*/  @P4 R2UR UR10, R30.reuse ;  /* 0x000000001e0a42ca */ /* 0x040fe400000e0000 */
[----:B------:R-:W-:Y:S02]  /*2010*/  @P4 R2UR UR11, R31 ;  /* 0x000000001f0b42ca */ /* 0x000fe400000e0000 */
[----:B------:R-:W-:Y:S02]  /*2020*/  ISETP.NE.AND P5, PT, R7, RZ, PT ;  /* 0x000000ff0700720c */ /* 0x000fe40003fa5270 */
[----:B------:R-:W2:Y:S09]  /*2030*/  LDG.E R7, desc[UR8][R2.64] ;  /* 0x0000000802077981 */ /* 0x000eb2000c1e1900 */
[----:B------:R-:W2:Y:S02]  /*2040*/  @P4 LDG.E R6, desc[UR10][R14.64+0x4] ;  /* 0x0000040a0e064981 */ /* 0x000ea4000c1e1900 */
[----:B------:R-:W-:-:S02]  /*2050*/  @P5 R2UR UR10, R30 ;  /* 0x000000001e0a52ca */ /* 0x000fc400000e0000 */
[----:B------:R-:W-:-:S13]  /*2060*/  @P5 R2UR UR11, R31 ;  /* 0x000000001f0b52ca */ /* 0x000fda00000e0000 */
[----:B------:R0:W2:Y:S01]  /*2070*/  @P5 LDG.E R11, desc[UR10][R2.64+0x4] ;  /* 0x0000040a020b5981 */ /* 0x0000a2000c1e1900 */
[-C--:B------:R-:W-:Y:S01]  /*2080*/  FSEL R5, R5, R4.reuse, P6 ;  /* 0x0000000405057208 */ /* 0x080fe20003000000 */
[----:B------:R-:W-:Y:S01]  /*2090*/  FMUL R19, R19, UR4 ;  /* 0x0000000413137c20 */ /* 0x000fe20008400000 */
[----:B------:R-:W-:Y:S02]  /*20a0*/  ISETP.NE.AND P6, PT, R40, RZ, PT ;  /* 0x000000ff2800720c */ /* 0x000fe40003fc5270 */
[----:B------:R-:W-:Y:S02]  /*20b0*/  PRMT R21, R21, 0x7770, RZ ;  /* 0x0000777015157816 */ /* 0x000fe400000000ff */
[----:B------:R-:W-:Y:S01]  /*20c0*/  FSEL R19, R19, R4, P6 ;  /* 0x0000000413137208 */ /* 0x000fe20003000000 */
[----:B------:R-:W-:Y:S01]  /*20d0*/  FMUL R9, R23, UR4 ;  /* 0x0000000417097c20 */ /* 0x000fe20008400000 */
[----:B------:R-:W-:Y:S01]  /*20e0*/  ISETP.NE.AND P6, PT, R21, RZ, PT ;  /* 0x000000ff1500720c */ /* 0x000fe20003fc5270 */
[----:B------:R-:W-:Y:S01]  /*20f0*/  FMUL R21, R12, UR4 ;  /* 0x000000040c157c20 */ /* 0x000fe20008400000 */
[----:B------:R-:W-:-:S02]  /*2100*/  ISETP.NE.AND P0, PT, R39, RZ, PT ;  /* 0x000000ff2700720c */ /* 0x000fc40003f05270 */
[----:B------:R-:W-:Y:S02]  /*2110*/  FMNMX3 R12, R8, -INF , R32, !PT ;  /* 0xff800000080c7876 */ /* 0x000fe40007800020 */
[----:B------:R-:W-:Y:S02]  /*2120*/  FSEL R9, R9, R4, P0 ;  /* 0x0000000409097208 */ /* 0x000fe40000000000 */
[----:B------:R-:W-:-:S04]  /*2130*/  FMNMX3 R12, R12, R17, R28, !PT ;  /* 0x000000110c0c7276 */ /* 0x000fc8000780001c */
[----:B------:R-:W-:Y:S01]  /*2140*/  FMNMX3 R12, R12, R9, R24, !PT ;  /* 0x000000090c0c7276 */ /* 0x000fe20007800018 */
[----:B------:R-:W-:-:S03]  /*2150*/  FMUL R23, R0, UR4 ;  /* 0x0000000400177c20 */ /* 0x000fc60008400000 */
[----:B------:R-:W-:Y:S02]  /*2160*/  FMNMX3 R12, R12, R5, R10, !PT ;  /* 0x000000050c0c7276 */ /* 0x000fe4000780000a */
[----:B------:R-:W-:Y:S02]  /*2170*/  ISETP.NE.AND P0, PT, R44, RZ, PT ;  /* 0x000000ff2c00720c */ /* 0x000fe40003f05270 */
[-C--:B------:R-:W-:Y:S02]  /*2180*/  FSEL R21, R21, R4.reuse, P6 ;  /* 0x0000000415157208 */ /* 0x080fe40003000000 */
[----:B------:R-:W-:Y:S02]  /*2190*/  PRMT R0, R25, 0x7770, RZ ;  /* 0x0000777019007816 */ /* 0x000fe400000000ff */
[----:B------:R-:W-:Y:S01]  /*21a0*/  FMNMX3 R12, R12, R19, R16, !PT ;  /* 0x000000130c0c7276 */ /* 0x000fe20007800010 */
[----:B----4-:R-:W-:Y:S01]  /*21b0*/  FMUL R25, R38, UR4 ;  /* 0x0000000426197c20 */ /* 0x010fe20008400000 */
        /* <DEDUP_REMOVED lines=8> */
[----:B------:R-:W-:Y:S01]  /*2240*/  FMUL R29, R29, UR4 ;  /* 0x000000041d1d7c20 */ /* 0x000fe20008400000 */
[----:B------:R-:W-:-:S02]  /*2250*/  FSEL R27, R27, R4, P3 ;  /* 0x000000041b1b7208 */ /* 0x000fc40001800000 */
[----:B------:R-:W-:Y:S02]  /*2260*/  FMNMX3 R12, R12, R25, R22, !PT ;  /* 0x000000190c0c7276 */ /* 0x000fe40007800016 */
[----:B------:R-:W-:Y:S02]  /*2270*/  FSEL R29, R29, R4, P2 ;  /* 0x000000041d1d7208 */ /* 0x000fe40001000000 */
[----:B------:R-:W-:Y:S01]  /*2280*/  FMNMX3 R12, R12, R27, R26, !PT ;  /* 0x0000001b0c0c7276 */ /* 0x000fe2000780001a */
[----:B------:R-:W-:Y:S01]  /*2290*/  IMAD.U32 R40, RZ, RZ, UR6 ;  /* 0x00000006ff287e24 */ /* 0x000fe2000f8e00ff */
[----:B------:R-:W-:Y:S02]  /*22a0*/  MOV R33, UR6 ;  /* 0x0000000600217c02 */ /* 0x000fe40008000f00 */
[----:B0-----:R-:W-:Y:S01]  /*22b0*/  FMNMX3 R3, R12, R29, R36, !PT ;  /* 0x0000001d0c037276 */ /* 0x001fe20007800024 */
[----:B---3--:R-:W-:-:S05]  /*22c0*/  FMUL R13, R13, UR4 ;  /* 0x000000040d0d7c20 */ /* 0x008fca0008400000 */
[----:B------:R-:W-:Y:S01]  /*22d0*/  FSEL R38, R13, R4, P0 ;  /* 0x000000040d267208 */ /* 0x000fe20000000000 */
[----:B--2---:R-:W-:Y:S01]  /*22e0*/  @P6 FMUL R4, R7, UR4 ;  /* 0x0000000407046c20 */ /* 0x004fe20008400000 */
[----:B------:R-:W-:-:S05]  /*22f0*/  @P4 FMUL R40, R6, UR4 ;  /* 0x0000000406284c20 */ /* 0x000fca0008400000 */
[----:B------:R-:W-:Y:S01]  /*2300*/  FMNMX3 R3, R3, R38, R40, !PT ;  /* 0x0000002603037276 */ /* 0x000fe20007800028 */
        /* <DEDUP_REMOVED lines=26> */
[--C-:B------:R-:W-:Y:S01]  /*24b0*/  FADD R2, R9, -R7.reuse ;  /* 0x8000000709027221 */ /* 0x100fe20000000000 */
[C---:B------:R-:W-:Y:S01]  /*24c0*/  FADD R4, -R7.reuse, R24 ;  /* 0x0000001807047221 */ /* 0x040fe20000000100 */
[----:B------:R-:W-:Y:S01]  /*24d0*/  FADD R13, R6, -12583039 ;  /* 0xcb40007f060d7421 */ /* 0x000fe20000000000 */
[----:B------:R-:W-:Y:S01]  /*24e0*/  FADD R10, -R7, R10 ;  /* 0x0000000a070a7221 */ /* 0x000fe20000000100 */
[----:B------:R-:W-:Y:S01]  /*24f0*/  FADD R14, R19, -R7 ;  /* 0x80000007130e7221 */ /* 0x000fe20000000000 */
[----:B------:R-:W-:Y:S01]  /*2500*/  FADD R16, -R7, R16 ;  /* 0x0000001007107221 */ /* 0x000fe20000000100 */
[C---:B------:R-:W-:Y:S01]  /*2510*/  FFMA R13, R8.reuse, 1.4426950216293334961, -R13 ;  /* 0x3fb8aa3b080d7823 */ /* 0x040fe2000000080d */
[--C-:B------:R-:W-:Y:S01]  /*2520*/  FADD R32, R21, -R7.reuse ;  /* 0x8000000715207221 */ /* 0x100fe20000000000 */
[----:B------:R-:W-:Y:S01]  /*2530*/  FADD R18, -R7, R18 ;  /* 0x0000001207127221 */ /* 0x000fe20000000100 */
[----:B------:R-:W-:Y:S01]  /*2540*/  FADD R42, R23, -R7 ;  /* 0x80000007172a7221 */ /* 0x000fe20000000000 */
[----:B------:R-:W-:Y:S01]  /*2550*/  FFMA R13, R8, 1.925963033500011079e-08, R13 ;  /* 0x32a57060080d7823 */ /* 0x000fe2000000000d */
[--C-:B------:R-:W-:Y:S01]  /*2560*/  FADD R8, R5, -R7.reuse ;  /* 0x8000000705087221 */ /* 0x100fe20000000000 */
[----:B------:R-:W-:Y:S01]  /*2570*/  FADD R44, -R7, R20 ;  /* 0x00000014072c7221 */ /* 0x000fe20000000100 */
[--C-:B------:R-:W-:Y:S01]  /*2580*/  FADD R46, R25, -R7.reuse ;  /* 0x80000007192e7221 */ /* 0x100fe20000000000 */
[----:B------:R-:W-:Y:S01]  /*2590*/  FADD R48, -R7, R22 ;  /* 0x0000001607307221 */ /* 0x000fe20000000100 */
[--C-:B------:R-:W-:Y:S01]  /*25a0*/  FADD R50, R27, -R7.reuse ;  /* 0x800000071b327221 */ /* 0x100fe20000000000 */
[----:B------:R-:W0:Y:S01]  /*25b0*/  MUFU.EX2 R13, R13 ;  /* 0x0000000d000d7308 */ /* 0x000e220000000800 */
[----:B------:R-:W-:Y:S01]  /*25c0*/  FADD R52, -R7, R26 ;  /* 0x0000001a07347221 */ /* 0x000fe20000000100 */
[--C-:B------:R-:W-:Y:S01]  /*25d0*/  FADD R54, R29, -R7.reuse ;  /* 0x800000071d367221 */ /* 0x100fe20000000000 */
[----:B------:R-:W-:Y:S01]  /*25e0*/  FADD R38, R38, -R7 ;  /* 0x8000000726267221 */ /* 0x000fe20000000000 */
[C---:B------:R-:W-:Y:S01]  /*25f0*/  FADD R40, -R7.reuse, R40 ;  /* 0x0000002807287221 */ /* 0x040fe20000000100 */
[----:B------:R-:W-:Y:S01]  /*2600*/  FADD R36, -R7, R33 ;  /* 0x0000002107247221 */ /* 0x000fe20000000100 */
[C---:B------:R-:W-:Y:S01]  /*2610*/  FADD R5, R3.reuse, -12583039 ;  /* 0xcb40007f03057421 */ /* 0x040fe20000000000 */
[----:B------:R-:W-:Y:S01]  /*2620*/  FFMA.SAT R7, R58, R11, 0.5 ;  /* 0x3f0000003a077423 */ /* 0x000fe2000000200b */
[----:B------:R-:W-:Y:S01]  /*2630*/  SHF.L.U32 R6, R6, 0x17, RZ ;  /* 0x0000001706067819 */ /* 0x000fe200000006ff */
[----:B------:R-:W-:-:S02]  /*2640*/  IMAD.SHL.U32 R3, R3, 0x800000, RZ ;  /* 0x0080000003037824 */ /* 0x000fc400078e00ff */
[----:B------:R-:W-:Y:S01]  /*2650*/  FFMA R5, R60, 1.4426950216293334961, -R5 ;  /* 0x3fb8aa3b3c057823 */ /* 0x000fe20000000805 */
[-C--:B------:R-:W-:Y:S01]  /*2660*/  FFMA.RM R7, R7, R12.reuse, 12582913 ;  /* 0x4b40000107077423 */ /* 0x080fe2000000400c */
[-C--:B------:R-:W-:Y:S01]  /*2670*/  FFMA.SAT R15, R54, R11.reuse, 0.5 ;  /* 0x3f000000360f7423 */ /* 0x080fe2000000200b */
[----:B------:R-:W-:Y:S01]  /*2680*/  FFMA.SAT R33, R56, R11, 0.5 ;  /* 0x3f00000038217423 */ /* 0x000fe2000000200b */
[----:B------:R-:W-:Y:S01]  /*2690*/  FFMA R5, R60, 1.925963033500011079e-08, R5 ;  /* 0x32a570603c057823 */ /* 0x000fe20000000005 */
[C---:B------:R-:W-:Y:S01]  /*26a0*/  FADD R9, R7.reuse, -12583039 ;  /* 0xcb40007f07097421 */ /* 0x040fe20000000000 */
[----:B------:R-:W-:Y:S01]  /*26b0*/  SHF.L.U32 R7, R7, 0x17, RZ ;  /* 0x0000001707077819 */ /* 0x000fe200000006ff */
[----:B0-----:R-:W-:Y:S01]  /*26c0*/  FMUL R29, R6, R13 ;  /* 0x0000000d061d7220 */ /* 0x001fe20000400000 */
[----:B------:R-:W-:Y:S01]  /*26d0*/  FFMA.SAT R13, R28, R11, 0.5 ;  /* 0x3f0000001c0d7423 */ /* 0x000fe2000000200b */
[----:B------:R0:W1:Y:S01]  /*26e0*/  MUFU.EX2 R6, R5 ;  /* 0x0000000500067308 */ /* 0x0000620000000800 */
[C---:B------:R-:W-:Y:S01]  /*26f0*/  FFMA R9, R58.reuse, 1.4426950216293334961, -R9 ;  /* 0x3fb8aa3b3a097823 */ /* 0x040fe20000000809 */
[-C--:B------:R-:W-:Y:S01]  /*2700*/  FFMA.RM R15, R15, R12.reuse, 12582913 ;  /* 0x4b4000010f0f7423 */ /* 0x080fe2000000400c */
[-C--:B------:R-:W-:Y:S01]  /*2710*/  FFMA.RM R13, R13, R12.reuse, 12582913 ;  /* 0x4b4000010d0d7423 */ /* 0x080fe2000000400c */
[----:B------:R-:W-:Y:S01]  /*2720*/  FFMA.RM R33, R33, R12, 12582913 ;  /* 0x4b40000121217423 */ /* 0x000fe2000000400c */
[----:B------:R-:W-:-:S04]  /*2730*/  FFMA R9, R58, 1.925963033500011079e-08, R9 ;  /* 0x32a570603a097823 */ /* 0x000fc80000000009 */
        /* <DEDUP_REMOVED lines=66> */
[----:B------:R-:W-:Y:S02]  /*2b60*/  IMAD.SHL.U32 R5, R5, 0x800000, RZ ;  /* 0x0080000005057824 */ /* 0x000fe400078e00ff */
[----:B------:R-:W-:Y:S01]  /*2b70*/  FFMA R7, R18, 1.4426950216293334961, -R7 ;  /* 0x3fb8aa3b12077823 */ /* 0x000fe20000000807 */
[----:B-1----:R-:W-:Y:S01]  /*2b80*/  FMUL R20, R13, R20 ;  /* 0x000000140d147220 */ /* 0x002fe20000400000 */
[-C--:B------:R-:W-:Y:S02]  /*2b90*/  FFMA.SAT R13, R42, R11.reuse, 0.5 ;  /* 0x3f0000002a0d7423 */ /* 0x080fe4000000200b */
[----:B------:R-:W-:Y:S01]  /*2ba0*/  FFMA R7, R18, 1.925963033500011079e-08, R7 ;  /* 0x32a5706012077823 */ /* 0x000fe20000000007 */
[-C--:B0-----:R-:W-:Y:S01]  /*2bb0*/  FFMA.SAT R3, R44, R11.reuse, 0.5 ;  /* 0x3f0000002c037423 */ /* 0x081fe2000000200b */
[-C--:B------:R-:W-:Y:S02]  /*2bc0*/  FFMA.RM R13, R13, R12.reuse, 12582913 ;  /* 0x4b4000010d0d7423 */ /* 0x080fe4000000400c */
[----:B------:R0:W1:Y:S01]  /*2bd0*/  MUFU.EX2 R16, R7 ;  /* 0x0000000700107308 */ /* 0x0000620000000800 */
[----:B------:R-:W-:Y:S01]  /*2be0*/  FFMA.RM R3, R3, R12, 12582913 ;  /* 0x4b40000103037423 */ /* 0x000fe2000000400c */
[----:B--2---:R-:W-:Y:S01]  /*2bf0*/  FMUL R19, R9, R2 ;  /* 0x0000000209137220 */ /* 0x004fe20000400000 */
[C---:B------:R-:W-:Y:S01]  /*2c00*/  FADD R9, R13.reuse, -12583039 ;  /* 0xcb40007f0d097421 */ /* 0x040fe20000000000 */
[----:B------:R-:W-:Y:S01]  /*2c10*/  SHF.L.U32 R10, R13, 0x17, RZ ;  /* 0x000000170d0a7819 */ /* 0x000fe200000006ff */
[----:B------:R-:W-:-:S02]  /*2c20*/  FFMA.SAT R13, R52, R11, 0.5 ;  /* 0x3f000000340d7423 */ /* 0x000fc4000000200b */
[----:B------:R-:W-:Y:S01]  /*2c30*/  FFMA R9, R42, 1.4426950216293334961, -R9 ;  /* 0x3fb8aa3b2a097823 */ /* 0x000fe20000000809 */
[----:B0-----:R-:W-:Y:S01]  /*2c40*/  FFMA.SAT R7, R46, R11, 0.5 ;  /* 0x3f0000002e077423 */ /* 0x001fe2000000200b */
[-C--:B------:R-:W-:Y:S02]  /*2c50*/  FFMA.RM R13, R13, R12.reuse, 12582913 ;  /* 0x4b4000010d0d7423 */ /* 0x080fe4000000400c */
[----:B------:R-:W-:Y:S01]  /*2c60*/  FFMA R9, R42, 1.925963033500011079e-08, R9 ;  /* 0x32a570602a097823 */ /* 0x000fe20000000009 */
[----:B------:R-:W-:Y:S01]  /*2c70*/  FFMA.RM R7, R7, R12, 12582913 ;  /* 0x4b40000107077423 */ /* 0x000fe2000000400c */
[----:B-1----:R-:W-:Y:S01]  /*2c80*/  FMUL R16, R5, R16 ;  /* 0x0000001005107220 */ /* 0x002fe20000400000 */
[----:B------:R-:W-:-:S03]  /*2c90*/  FADD R5, R3, -12583039 ;  /* 0xcb40007f03057421 */ /* 0x000fc60000000000 */
[----:B------:R-:W0:Y:S01]  /*2ca0*/  MUFU.EX2 R9, R9 ;  /* 0x0000000900097308 */ /* 0x000e220000000800 */
[----:B------:R-:W-:Y:S01]  /*2cb0*/  SHF.L.U32 R3, R3, 0x17, RZ ;  /* 0x0000001703037819 */ /* 0x000fe200000006ff */
[----:B------:R-:W-:-:S04]  /*2cc0*/  FFMA R5, R44, 1.4426950216293334961, -R5 ;  /* 0x3fb8aa3b2c057823 */ /* 0x000fc80000000805 */
[----:B------:R-:W-:-:S04]  /*2cd0*/  FFMA R5, R44, 1.925963033500011079e-08, R5 ;  /* 0x32a570602c057823 */ /* 0x000fc80000000005 */
[----:B------:R1:W2:Y:S01]  /*2ce0*/  MUFU.EX2 R2, R5 ;  /* 0x0000000500027308 */ /* 0x0002a20000000800 */
[----:B0-----:R-:W-:Y:S01]  /*2cf0*/  FMUL R10, R10, R9 ;  /* 0x000000090a0a7220 */ /* 0x001fe20000400000 */
[C---:B------:R-:W-:Y:S01]  /*2d00*/  FADD R9, R7.reuse, -12583039 ;  /* 0xcb40007f07097421 */ /* 0x040fe20000000000 */
[----:B------:R-:W-:Y:S01]  /*2d10*/  SHF.L.U32 R7, R7, 0x17, RZ ;  /* 0x0000001707077819 */ /* 0x000fe200000006ff */
[-C--:B-1----:R-:W-:Y:S02]  /*2d20*/  FFMA.SAT R5, R50, R11.reuse, 0.5 ;  /* 0x3f00000032057423 */ /* 0x082fe4000000200b */
[C---:B------:R-:W-:Y:S02]  /*2d30*/  FFMA R9, R46.reuse, 1.4426950216293334961, -R9 ;  /* 0x3fb8aa3b2e097823 */ /* 0x040fe40000000809 */
[----:B------:R-:W-:Y:S02]  /*2d40*/  FFMA.RM R5, R5, R12, 12582913 ;  /* 0x4b40000105057423 */ /* 0x000fe4000000400c */
[----:B------:R-:W-:Y:S01]  /*2d50*/  FFMA R46, R46, 1.925963033500011079e-08, R9 ;  /* 0x32a570602e2e7823 */ /* 0x000fe20000000009 */
[----:B------:R-:W-:-:S04]  /*2d60*/  FFMA.SAT R9, R48, R11, 0.5 ;  /* 0x3f00000030097423 */ /* 0x000fc8000000200b */
[----:B------:R-:W-:Y:S01]  /*2d70*/  FFMA.RM R4, R9, R12, 12582913 ;  /* 0x4b40000109047423 */ /* 0x000fe2000000400c */
[----:B------:R-:W0:Y:S01]  /*2d80*/  MUFU.EX2 R46, R46 ;  /* 0x0000002e002e7308 */ /* 0x000e220000000800 */
[----:B--2---:R-:W-:Y:S02]  /*2d90*/  FMUL R9, R3, R2 ;  /* 0x0000000203097220 */ /* 0x004fe40000400000 */
[C---:B------:R-:W-:Y:S01]  /*2da0*/  FADD R3, R4.reuse, -12583039 ;  /* 0xcb40007f04037421 */ /* 0x040fe20000000000 */
[----:B------:R-:W-:-:S03]  /*2db0*/  SHF.L.U32 R4, R4, 0x17, RZ ;  /* 0x0000001704047819 */ /* 0x000fc600000006ff */
[----:B------:R-:W-:-:S04]  /*2dc0*/  FFMA R3, R48, 1.4426950216293334961, -R3 ;  /* 0x3fb8aa3b30037823 */ /* 0x000fc80000000803 */
[----:B------:R-:W-:Y:S01]  /*2dd0*/  FFMA R3, R48, 1.925963033500011079e-08, R3 ;  /* 0x32a5706030037823 */ /* 0x000fe20000000003 */
[----:B0-----:R-:W-:Y:S01]  /*2de0*/  FMUL R8, R7, R46 ;  /* 0x0000002e07087220 */ /* 0x001fe20000400000 */
[----:B------:R-:W-:-:S04]  /*2df0*/  FADD R7, R5, -12583039 ;  /* 0xcb40007f05077421 */ /* 0x000fc80000000000 */
[----:B------:R-:W0:Y:S01]  /*2e00*/  MUFU.EX2 R3, R3 ;  /* 0x0000000300037308 */ /* 0x000e220000000800 */
[----:B------:R-:W-:Y:S02]  /*2e10*/  IMAD.SHL.U32 R5, R5, 0x800000, RZ ;  /* 0x0080000005057824 */ /* 0x000fe400078e00ff */
[----:B------:R-:W-:-:S04]  /*2e20*/  FFMA R7, R50, 1.4426950216293334961, -R7 ;  /* 0x3fb8aa3b32077823 */ /* 0x000fc80000000807 */
[----:B------:R-:W-:-:S06]  /*2e30*/  FFMA R50, R50, 1.925963033500011079e-08, R7 ;  /* 0x32a5706032327823 */ /* 0x000fcc0000000007 */
[----:B------:R-:W1:Y:S01]  /*2e40*/  MUFU.EX2 R50, R50 ;  /* 0x0000003200327308 */ /* 0x000e620000000800 */
[----:B0-----:R-:W-:Y:S01]  /*2e50*/  FMUL R7, R4, R3 ;  /* 0x0000000304077220 */ /* 0x001fe20000400000 */
[----:B------:R-:W-:Y:S01]  /*2e60*/  FADD R3, R13, -12583039 ;  /* 0xcb40007f0d037421 */ /* 0x000fe20000000000 */
[----:B------:R-:W-:-:S03]  /*2e70*/  SHF.L.U32 R4, R15, 0x17, RZ ;  /* 0x000000170f047819 */ /* 0x000fc600000006ff */
[----:B------:R-:W-:-:S04]  /*2e80*/  FFMA R3, R52, 1.4426950216293334961, -R3 ;  /* 0x3fb8aa3b34037823 */ /* 0x000fc80000000803 */
[----:B------:R-:W-:Y:S01]  /*2e90*/  FFMA R3, R52, 1.925963033500011079e-08, R3 ;  /* 0x32a5706034037823 */ /* 0x000fe20000000003 */
[----:B-1----:R-:W-:Y:S01]  /*2ea0*/  FMUL R6, R5, R50 ;  /* 0x0000003205067220 */ /* 0x002fe20000400000 */
[----:B------:R-:W-:Y:S02]  /*2eb0*/  FADD R5, R15, -12583039 ;  /* 0xcb40007f0f057421 */ /* 0x000fe40000000000 */
[----:B------:R0:W1:Y:S02]  /*2ec0*/  MUFU.EX2 R2, R3 ;  /* 0x0000000300027308 */ /* 0x0000640000000800 */
[----:B------:R-:W-:-:S04]  /*2ed0*/  FFMA R5, R54, 1.4426950216293334961, -R5 ;  /* 0x3fb8aa3b36057823 */ /* 0x000fc80000000805 */
[----:B------:R-:W-:Y:S01]  /*2ee0*/  FFMA R54, R54, 1.925963033500011079e-08, R5 ;  /* 0x32a5706036367823 */ /* 0x000fe20000000005 */
[----:B------:R-:W-:Y:S01]  /*2ef0*/  SHF.L.U32 R5, R13, 0x17, RZ ;  /* 0x000000170d057819 */ /* 0x000fe200000006ff */
[----:B------:R-:W-:Y:S01]  /*2f00*/  FADD R13, R33, -12583039 ;  /* 0xcb40007f210d7421 */ /* 0x000fe20000000000 */
[----:B0-----:R-:W-:Y:S01]  /*2f10*/  FFMA.SAT R3, R38, R11, 0.5 ;  /* 0x3f00000026037423 */ /* 0x001fe2000000200b */
[----:B------:R-:W0:Y:S02]  /*2f20*/  MUFU.EX2 R17, R54 ;  /* 0x0000003600117308 */ /* 0x000e240000000800 */
[----:B------:R-:W-:-:S04]  /*2f30*/  FFMA R13, R56, 1.4426950216293334961, -R13 ;  /* 0x3fb8aa3b380d7823 */ /* 0x000fc8000000080d */
[----:B------:R-:W-:Y:S01]  /*2f40*/  FFMA R56, R56, 1.925963033500011079e-08, R13 ;  /* 0x32a5706038387823 */ /* 0x000fe2000000000d */
[----:B------:R-:W-:Y:S01]  /*2f50*/  FFMA.SAT R13, R40, R11, 0.5 ;  /* 0x3f000000280d7423 */ /* 0x000fe2000000200b */
[----:B-1----:R-:W-:Y:S01]  /*2f60*/  FMUL R5, R5, R2 ;  /* 0x0000000205057220 */ /* 0x002fe20000400000 */
[-C--:B------:R-:W-:Y:S02]  /*2f70*/  FFMA.RM R2, R3, R12.reuse, 12582913 ;  /* 0x4b40000103027423 */ /* 0x080fe4000000400c */
[----:B------:R-:W-:Y:S01]  /*2f80*/  FFMA.RM R13, R13, R12, 12582913 ;  /* 0x4b4000010d0d7423 */ /* 0x000fe2000000400c */
[----:B------:R-:W1:Y:S01]  /*2f90*/  MUFU.EX2 R56, R56 ;  /* 0x0000003800387308 */ /* 0x000e620000000800 */
[C---:B------:R-:W-:Y:S01]  /*2fa0*/  FADD R3, R2.reuse, -12583039 ;  /* 0xcb40007f02037421 */ /* 0x040fe20000000000 */
[----:B------:R-:W-:Y:S01]  /*2fb0*/  SHF.L.U32 R2, R2, 0x17, RZ ;  /* 0x0000001702027819 */ /* 0x000fe200000006ff */
[----:B------:R-:W-:Y:S01]  /*2fc0*/  FADD R15, R13, -12583039 ;  /* 0xcb40007f0d0f7421 */ /* 0x000fe20000000000 */
[----:B0-----:R-:W-:Y:S01]  /*2fd0*/  FMUL R4, R4, R17 ;  /* 0x0000001104047220 */ /* 0x001fe20000400000 */
[----:B------:R-:W-:-:S02]  /*2fe0*/  FFMA.SAT R17, R36, R11, 0.5 ;  /* 0x3f00000024117423 */ /* 0x000fc4000000200b */
[----:B------:R-:W-:Y:S01]  /*2ff0*/  FFMA R15, R40, 1.4426950216293334961, -R15 ;  /* 0x3fb8aa3b280f7823 */ /* 0x000fe2000000080f */
[----:B------:R-:W-:-:S03]  /*3000*/  FFMA R3, R38, 1.4426950216293334961, -R3 ;  /* 0x3fb8aa3b26037823 */ /* 0x000fc60000000803 */
[----:B------:R-:W-:Y:S01]  /*3010*/  FFMA R40, R40, 1.925963033500011079e-08, R15 ;  /* 0x32a5706028287823 */ /* 0x000fe2000000000f */
[----:B------:R-:W-:Y:S01]  /*3020*/  FFMA.SAT R15, R0, R11, 0.5 ;  /* 0x3f000000000f7423 */ /* 0x000fe2000000200b */
[----:B------:R-:W-:Y:S01]  /*3030*/  FFMA R38, R38, 1.925963033500011079e-08, R3 ;  /* 0x32a5706026267823 */ /* 0x000fe20000000003 */
[----:B------:R-:W-:Y:S02]  /*3040*/  SHF.L.U32 R3, R33, 0x17, RZ ;  /* 0x0000001721037819 */ /* 0x000fe400000006ff */
[-C--:B------:R-:W-:Y:S01]  /*3050*/  FFMA.RM R11, R15, R12.reuse, 12582913 ;  /* 0x4b4000010f0b7423 */ /* 0x080fe2000000400c */
[----:B------:R-:W-:Y:S01]  /*3060*/  FFMA.RM R12, R17, R12, 12582913 ;  /* 0x4b400001110c7423 */ /* 0x000fe2000000400c */
[----:B------:R-:W-:Y:S01]  /*3070*/  MUFU.EX2 R33, R40 ;  /* 0x0000002800217308 */ /* 0x000fe20000000800 */
[----:B-1----:R-:W-:Y:S01]  /*3080*/  FMUL R3, R3, R56 ;  /* 0x0000003803037220 */ /* 0x002fe20000400000 */
[C---:B------:R-:W-:Y:S01]  /*3090*/  FADD R15, R11.reuse, -12583039 ;  /* 0xcb40007f0b0f7421 */ /* 0x040fe20000000000 */
[----:B------:R-:W-:-:S03]  /*30a0*/  SHF.L.U32 R18, R11, 0x17, RZ ;  /* 0x000000170b127819 */ /* 0x000fc600000006ff */
[C---:B------:R-:W-:Y:S02]  /*30b0*/  FFMA R15, R0.reuse, 1.4426950216293334961, -R15 ;  /* 0x3fb8aa3b000f7823 */ /* 0x040fe4000000080f */
[----:B------:R-:W0:Y:S02]  /*30c0*/  MUFU.EX2 R17, R38 ;  /* 0x0000002600117308 */ /* 0x000e240000000800 */
[----:B------:R-:W-:Y:S01]  /*30d0*/  FFMA R32, R0, 1.925963033500011079e-08, R15 ;  /* 0x32a5706000207823 */ /* 0x000fe2000000000f */
[C---:B------:R-:W-:Y:S01]  /*30e0*/  FADD R15, R12.reuse, -12583039 ;  /* 0xcb40007f0c0f7421 */ /* 0x040fe20000000000 */
[----:B------:R-:W-:Y:S01]  /*30f0*/  FADD R0, RZ, R29 ;  /* 0x0000001dff007221 */ /* 0x000fe20000000000 */
[----:B------:R-:W-:Y:S02]  /*3100*/  SHF.L.U32 R12, R12, 0x17, RZ ;  /* 0x000000170c0c7819 */ /* 0x000fe400000006ff */
[----:B------:R-:W-:-:S04]  /*3110*/  FFMA R15, R36, 1.4426950216293334961, -R15 ;  /* 0x3fb8aa3b240f7823 */ /* 0x000fc8000000080f */
[----:B------:R-:W-:Y:S01]  /*3120*/  FFMA R36, R36, 1.925963033500011079e-08, R15 ;  /* 0x32a5706024247823 */ /* 0x000fe2000000000f */
[----:B------:R-:W-:-:S04]  /*3130*/  FADD R15, R0, R23 ;  /* 0x00000017000f7221 */ /* 0x000fc80000000000 */
        /* <DEDUP_REMOVED lines=38> */
.L_x_26505:
        /* <DEDUP_REMOVED lines=12> */
[----:B0-----:R-:W-:Y:S05]  /*3460*/  CALL.REL.NOINC `($__internal_421_$__cuda_sm3x_div_rn_noftz_f32_slowpath) ;  /* 0x0000003000747944 */ /* 0x001fea0003c00000 */
[----:B------:R-:W-:-:S07]  /*3470*/  MOV R14, R42 ;  /* 0x0000002a000e7202 */ /* 0x000fce0000000f00 */
.L_x_26446:
[----:B------:R-:W-:Y:S05]  /*3480*/  BSYNC.RECONVERGENT B2 ;  /* 0x0000000000027941 */ /* 0x000fea0003800200 */
.L_x_26445:
        /* <DEDUP_REMOVED lines=12> */
[----:B0-----:R-:W-:Y:S05]  /*3550*/  CALL.REL.NOINC `($__internal_421_$__cuda_sm3x_div_rn_noftz_f32_slowpath) ;  /* 0x0000003000387944 */ /* 0x001fea0003c00000 */
[----:B------:R-:W-:-:S07]  /*3560*/  MOV R15, R42 ;  /* 0x0000002a000f7202 */ /* 0x000fce0000000f00 */
.L_x_26448:
[----:B------:R-:W-:Y:S05]  /*3570*/  BSYNC.RECONVERGENT B2 ;  /* 0x0000000000027941 */ /* 0x000fea0003800200 */
.L_x_26447:
        /* <DEDUP_REMOVED lines=12> */
[----:B0-----:R-:W-:Y:S05]  /*3640*/  CALL.REL.NOINC `($__internal_421_$__cuda_sm3x_div_rn_noftz_f32_slowpath) ;  /* 0x0000002c00fc7944 */ /* 0x001fea0003c00000 */
[----:B------:R-:W-:-:S07]  /*3650*/  MOV R32, R42 ;  /* 0x0000002a00207202 */ /* 0x000fce0000000f00 */
.L_x_26450:
[----:B------:R-:W-:Y:S05]  /*3660*/  BSYNC.RECONVERGENT B2 ;  /* 0x0000000000027941 */ /* 0x000fea0003800200 */
.L_x_26449:
        /* <DEDUP_REMOVED lines=14> */
.L_x_26452:
[----:B------:R-:W-:Y:S05]  /*3750*/  BSYNC.RECONVERGENT B2 ;  /* 0x0000000000027941 */ /* 0x000fea0003800200 */
.L_x_26451:
        /* <DEDUP_REMOVED lines=14> */
.L_x_26454:
[----:B------:R-:W-:Y:S05]  /*3840*/  BSYNC.RECONVERGENT B2 ;  /* 0x0000000000027941 */ /* 0x000fea0003800200 */
.L_x_26453:
        /* <DEDUP_REMOVED lines=14> */
.L_x_26456:
[----:B------:R-:W-:Y:S05]  /*3930*/  BSYNC.RECONVERGENT B2 ;  /* 0x0000000000027941 */ /* 0x000fea0003800200 */
.L_x_26455:
        /* <DEDUP_REMOVED lines=14> */
.L_x_26458:
[----:B------:R-:W-:Y:S05]  /*3a20*/  BSYNC.RECONVERGENT B2 ;  /* 0x0000000000027941 */ /* 0x000fea0003800200 */
.L_x_26457:
        /* <DEDUP_REMOVED lines=14> */
.L_x_26460:
[----:B------:R-:W-:Y:S05]  /*3b10*/  BSYNC.RECONVERGENT B2 ;  /* 0x0000000000027941 */ /* 0x000fea0003800200 */
.L_x_26459:
        /* <DEDUP_REMOVED lines=14> */
.L_x_26462:
[----:B------:R-:W-:Y:S05]  /*3c00*/  BSYNC.RECONVERGENT B2 ;  /* 0x0000000000027941 */ /* 0x000fea0003800200 */
.L_x_26461:
        /* <DEDUP_REMOVED lines=14> */
.L_x_26464:
[----:B------:R-:W-:Y:S05]  /*3cf0*/  BSYNC.RECONVERGENT B2 ;  /* 0x0000000000027941 */ /* 0x000fea0003800200 */
.L_x_26463:
        /* <DEDUP_REMOVED lines=14> */
.L_x_26466:
[----:B------:R-:W-:Y:S05]  /*3de0*/  BSYNC.RECONVERGENT B2 ;  /* 0x0000000000027941 */ /* 0x000fea0003800200 */
.L_x_26465:
        /* <DEDUP_REMOVED lines=14> */
.L_x_26468:
[----:B------:R-:W-:Y:S05]  /*3ed0*/  BSYNC.RECONVERGENT B2 ;  /* 0x0000000000027941 */ /* 0x000fea0003800200 */
.L_x_26467:
        /* <DEDUP_REMOVED lines=12> */
[----:B------:R-:W-:Y:S05]  /*3fa0*/  CALL.REL.NOINC `($__internal_421_$__cuda_sm3x_div_rn_noftz_f32_slowpath) ;  /* 0x0000002400a47944 */ /* 0x000fea0003c00000 */
[----:B------:R-:W-:-:S07]  /*3fb0*/  MOV R38, R42 ;  /* 0x0000002a00267202 */ /* 0x000fce0000000f00 */
.L_x_26470:
[----:B------:R-:W-:Y:S05]  /*3fc0*/  BSYNC.RECONVERGENT B2 ;  /* 0x0000000000027941 */ /* 0x000fea0003800200 */
.L_x_26469:
        /* <DEDUP_REMOVED lines=12> */
[----:B------:R-:W-:Y:S05]  /*4090*/  CALL.REL.NOINC `($__internal_421_$__cuda_sm3x_div_rn_noftz_f32_slowpath) ;  /* 0x0000002400687944 */ /* 0x000fea0003c00000 */
[----:B------:R-:W-:-:S07]  /*40a0*/  MOV R39, R42 ;  /* 0x0000002a00277202 */ /* 0x000fce0000000f00 */
.L_x_26472:
[----:B------:R-:W-:Y:S05]  /*40b0*/  BSYNC.RECONVERGENT B2 ;  /* 0x0000000000027941 */ /* 0x000fea0003800200 */
.L_x_26471:
        /* <DEDUP_REMOVED lines=12> */
[----:B------:R-:W-:Y:S05]  /*4180*/  CALL.REL.NOINC `($__internal_421_$__cuda_sm3x_div_rn_noftz_f32_slowpath) ;  /* 0x00000024002c7944 */ /* 0x000fea0003c00000 */
[----:B------:R-:W-:-:S07]  /*4190*/  MOV R40, R42 ;  /* 0x0000002a00287202 */ /* 0x000fce0000000f00 */
.L_x_26474:
[----:B------:R-:W-:Y:S05]  /*41a0*/  BSYNC.RECONVERGENT B2 ;  /* 0x0000000000027941 */ /* 0x000fea0003800200 */
.L_x_26473:
        /* <DEDUP_REMOVED lines=14> */
.L_x_26476:
[----:B------:R-:W-:Y:S05]  /*4290*/  BSYNC.RECONVERGENT B2 ;  /* 0x0000000000027941 */ /* 0x000fea0003800200 */
.L_x_26475:
        /* <DEDUP_REMOVED lines=14> */
.L_x_26478:
[----:B------:R-:W-:Y:S05]  /*4380*/  BSYNC.RECONVERGENT B2 ;  /* 0x0000000000027941 */ /* 0x000fea0003800200 */
.L_x_26477:
        /* <DEDUP_REMOVED lines=14> */
.L_x_26480:
[----:B------:R-:W-:Y:S05]  /*4470*/  BSYNC.RECONVERGENT B2 ;  /* 0x0000000000027941 */ /* 0x000fea0003800200 */
.L_x_26479:
        /* <DEDUP_REMOVED lines=14> */
.L_x_26482:
[----:B------:R-:W-:Y:S05]  /*4560*/  BSYNC.RECONVERGENT B2 ;  /* 0x0000000000027941 */ /* 0x000fea0003800200 */
.L_x_26481:
        /* <DEDUP_REMOVED lines=14> */
.L_x_26484:
[----:B------:R-:W-:Y:S05]  /*4650*/  BSYNC.RECONVERGENT B2 ;  /* 0x0000000000027941 */ /* 0x000fea0003800200 */
.L_x_26483:
        /* <DEDUP_REMOVED lines=14> */
.L_x_26486:
[----:B------:R-:W-:Y:S05]  /*4740*/  BSYNC.RECONVERGENT B2 ;  /* 0x0000000000027941 */ /* 0x000fea0003800200 */
.L_x_26485:
        /* <DEDUP_REMOVED lines=14> */
.L_x_26488:
[----:B------:R-:W-:Y:S05]  /*4830*/  BSYNC.RECONVERGENT B2 ;  /* 0x0000000000027941 */ /* 0x000fea0003800200 */
.L_x_26487:
        /* <DEDUP_REMOVED lines=14> */
.L_x_26490:
[----:B------:R-:W-:Y:S05]  /*4920*/  BSYNC.RECONVERGENT B2 ;  /* 0x0000000000027941 */ /* 0x000fea0003800200 */
.L_x_26489:
        /* <DEDUP_REMOVED lines=14> */
.L_x_26492:
[----:B------:R-:W-:Y:S05]  /*4a10*/  BSYNC.RECONVERGENT B2 ;  /* 0x0000000000027941 */ /* 0x000fea0003800200 */
.L_x_26491:
        /* <DEDUP_REMOVED lines=15> */
[----:B------:R-:W-:-:S02]  /*4b10*/  IADD3.X R13, PT, PT, RZ, R11, RZ, P0, !PT ;  /* 0x0000000bff0d7210 */ /* 0x000fc400007fe4ff */
[----:B------:R-:W-:Y:S02]  /*4b20*/  R2UR UR12, R30 ;  /* 0x000000001e0c72ca */ /* 0x000fe400000e0000 */
[C---:B------:R-:W-:Y:S01]  /*4b30*/  SHF.L.U64.HI R0, R12.reuse, 0x2, R13 ;  /* 0x000000020c007819 */ /* 0x040fe2000001020d */
[----:B------:R-:W-:Y:S01]  /*4b40*/  IMAD.SHL.U32 R12, R12, 0x4, RZ ;  /* 0x000000040c0c7824 */ /* 0x000fe200078e00ff */
[----:B------:R-:W-:-:S04]  /*4b50*/  R2UR UR13, R31 ;  /* 0x000000001f0d72ca */ /* 0x000fc800000e0000 */
[----:B------:R-:W-:-:S04]  /*4b60*/  LOP3.LUT R12, R12, 0xfffffff8, RZ, 0xc0, !PT ;  /* 0xfffffff80c0c7812 */ /* 0x000fc800078ec0ff */
[----:B------:R-:W-:-:S04]  /*4b70*/  IADD3 R12, P0, PT, R12, UR42, RZ ;  /* 0x0000002a0c0c7c10 */ /* 0x000fc8000ff1e0ff */
[----:B------:R-:W-:Y:S02]  /*4b80*/  IADD3.X R13, PT, PT, R0, UR43, RZ, P0, !PT ;  /* 0x0000002b000d7c10 */ /* 0x000fe400087fe4ff */
[----:B------:R-:W-:-:S03]  /*4b90*/  IADD3 R0, P0, PT, R10, 0x40, RZ ;  /* 0x000000400a007810 */ /* 0x000fc60007f1e0ff */
[----:B------:R0:W-:Y:S01]  /*4ba0*/  STG.E.64 desc[UR4][R12.64], R14 ;  /* 0x0000000e0c007986 */ /* 0x0001e2000c101b04 */
[----:B------:R-:W-:-:S04]  /*4bb0*/  IADD3.X R17, PT, PT, RZ, R11, RZ, P0, !PT ;  /* 0x0000000bff117210 */ /* 0x000fc800007fe4ff */
        /* <DEDUP_REMOVED lines=9> */
[----:B0-----:R-:W-:-:S04]  /*4c50*/  IADD3.X R13, PT, PT, RZ, R11, RZ, P0, !PT ;  /* 0x0000000bff0d7210 */ /* 0x001fc800007fe4ff */
[----:B------:R-:W-:-:S04]  /*4c60*/  LEA.HI R0, P0, R13, R0, RZ, 0x1 ;  /* 0x000000000d007211 */ /* 0x000fc800078108ff */
[----:B------:R-:W-:Y:S01]  /*4c70*/  SHF.L.U32 R12, R0, 0x2, RZ ;  /* 0x00000002000c7819 */ /* 0x000fe200000006ff */
[----:B------:R-:W-:-:S03]  /*4c80*/  IMAD.X R13, RZ, RZ, R13, P0 ;  /* 0x000000ffff0d7224 */ /* 0x000fc600000e060d */
[----:B------:R-:W-:Y:S02]  /*4c90*/  LOP3.LUT R12, R12, 0xfffffff8, RZ, 0xc0, !PT ;  /* 0xfffffff80c0c7812 */ /* 0x000fe400078ec0ff */
[----:B------:R-:W-:Y:S02]  /*4ca0*/  SHF.L.U64.HI R0, R0, 0x2, R13 ;  /* 0x0000000200007819 */ /* 0x000fe4000001020d */
[----:B------:R-:W-:-:S04]  /*4cb0*/  IADD3 R12, P0, PT, R12, UR42, RZ ;  /* 0x0000002a0c0c7c10 */ /* 0x000fc8000ff1e0ff */
[----:B------:R-:W-:Y:S02]  /*4cc0*/  IADD3.X R13, PT, PT, R0, UR43, RZ, P0, !PT ;  /* 0x0000002b000d7c10 */ /* 0x000fe400087fe4ff */
[C---:B-1----:R-:W-:Y:S02]  /*4cd0*/  IADD3 R17, P0, PT, R10.reuse, 0xc0, RZ ;  /* 0x000000c00a117810 */ /* 0x042fe40007f1e0ff */
[----:B------:R-:W-:Y:S01]  /*4ce0*/  IADD3 R0, P1, PT, R10, 0x100, RZ ;  /* 0x000001000a007810 */ /* 0x000fe20007f3e0ff */
[----:B------:R0:W-:Y:S01]  /*4cf0*/  STG.E.64 desc[UR4][R12.64], R24 ;  /* 0x000000180c007986 */ /* 0x0001e2000c101b04 */
[-C--:B------:R-:W-:Y:S02]  /*4d00*/  IADD3.X R14, PT, PT, RZ, R11.reuse, RZ, P0, !PT ;  /* 0x0000000bff0e7210 */ /* 0x080fe400007fe4ff */
[----:B------:R-:W-:Y:S02]  /*4d10*/  IADD3.X R15, PT, PT, RZ, R11, RZ, P1, !PT ;  /* 0x0000000bff0f7210 */ /* 0x000fe40000ffe4ff */
[----:B------:R-:W-:-:S04]  /*4d20*/  LEA.HI R17, P0, R14, R17, RZ, 0x1 ;  /* 0x000000110e117211 */ /* 0x000fc800078108ff */
[----:B------:R-:W-:Y:S02]  /*4d30*/  IADD3.X R14, PT, PT, RZ, R14, RZ, P0, !PT ;  /* 0x0000000eff0e7210 */ /* 0x000fe400007fe4ff */
[----:B------:R-:W-:Y:S02]  /*4d40*/  LEA.HI R0, P0, R15, R0, RZ, 0x1 ;  /* 0x000000000f007211 */ /* 0x000fe400078108ff */
[C---:B------:R-:W-:Y:S02]  /*4d50*/  SHF.L.U32 R16, R17.reuse, 0x2, RZ ;  /* 0x0000000211107819 */ /* 0x040fe400000006ff */
[----:B------:R-:W-:Y:S01]  /*4d60*/  SHF.L.U64.HI R17, R17, 0x2, R14 ;  /* 0x0000000211117819 */ /* 0x000fe2000001020e */
[----:B0-----:R-:W-:Y:S01]  /*4d70*/  IMAD.X R13, RZ, RZ, R15, P0 ;  /* 0x000000ffff0d7224 */ /* 0x001fe200000e060f */
[----:B------:R-:W-:Y:S02]  /*4d80*/  SHF.L.U32 R14, R0, 0x2, RZ ;  /* 0x00000002000e7819 */ /* 0x000fe400000006ff */
[----:B------:R-:W-:-:S02]  /*4d90*/  LOP3.LUT R16, R16, 0xfffffff8, RZ, 0xc0, !PT ;  /* 0xfffffff810107812 */ /* 0x000fc400078ec0ff */
[----:B------:R-:W-:Y:S02]  /*4da0*/  LOP3.LUT R14, R14, 0xfffffff8, RZ, 0xc0, !PT ;  /* 0xfffffff80e0e7812 */ /* 0x000fe400078ec0ff */
[----:B------:R-:W-:Y:S02]  /*4db0*/  IADD3 R12, P0, PT, R16, UR42, RZ ;  /* 0x0000002a100c7c10 */ /* 0x000fe4000ff1e0ff */
[----:B------:R-:W-:Y:S02]  /*4dc0*/  SHF.L.U64.HI R0, R0, 0x2, R13 ;  /* 0x0000000200007819 */ /* 0x000fe4000001020d */
[----:B------:R-:W-:Y:S02]  /*4dd0*/  IADD3 R14, P1, PT, R14, UR42, RZ ;  /* 0x0000002a0e0e7c10 */ /* 0x000fe4000ff3e0ff */
[----:B------:R-:W-:Y:S02]  /*4de0*/  IADD3.X R13, PT, PT, R17, UR43, RZ, P0, !PT ;  /* 0x0000002b110d7c10 */ /* 0x000fe400087fe4ff */
[----:B------:R-:W-:-:S02]  /*4df0*/  IADD3.X R15, PT, PT, R0, UR43, RZ, P1, !PT ;  /* 0x0000002b000f7c10 */ /* 0x000fc40008ffe4ff */
[C---:B------:R-:W-:Y:S01]  /*4e00*/  IADD3 R16, P2, PT, R10.reuse, 0x1c0, RZ ;  /* 0x000001c00a107810 */ /* 0x040fe20007f5e0ff */
[----:B------:R0:W-:Y:S01]  /*4e10*/  STG.E.64 desc[UR4][R12.64], R26 ;  /* 0x0000001a0c007986 */ /* 0x0001e2000c101b04 */
[C---:B------:R-:W-:Y:S02]  /*4e20*/  IADD3 R18, P0, PT, R10.reuse, 0x140, RZ ;  /* 0x000001400a127810 */ /* 0x040fe40007f1e0ff */
[----:B------:R-:W-:Y:S01]  /*4e30*/  IADD3 R0, P1, PT, R10, 0x180, RZ ;  /* 0x000001800a007810 */ /* 0x000fe20007f3e0ff */
[----:B------:R1:W-:Y:S01]  /*4e40*/  STG.E.64 desc[UR6][R14.64], R22 ;  /* 0x000000160e007986 */ /* 0x0003e2000c101b06 */
[-C--:B------:R-:W-:Y:S02]  /*4e50*/  IADD3.X R17, PT, PT, RZ, R11.reuse, RZ, P2, !PT ;  /* 0x0000000bff117210 */ /* 0x080fe400017fe4ff */
[-C--:B------:R-:W-:Y:S02]  /*4e60*/  IADD3.X R25, PT, PT, RZ, R11.reuse, RZ, P0, !PT ;  /* 0x0000000bff197210 */ /* 0x080fe400007fe4ff */
[----:B------:R-:W-:-:S02]  /*4e70*/  IADD3.X R19, PT, PT, RZ, R11, RZ, P1, !PT ;  /* 0x0000000bff137210 */ /* 0x000fc40000ffe4ff */
[----:B------:R-:W-:Y:S02]  /*4e80*/  LEA.HI R16, P2, R17, R16, RZ, 0x1 ;  /* 0x0000001011107211 */ /* 0x000fe400078508ff */
[----:B------:R-:W-:Y:S02]  /*4e90*/  LEA.HI R18, P0, R25, R18, RZ, 0x1 ;  /* 0x0000001219127211 */ /* 0x000fe400078108ff */
[----:B------:R-:W-:Y:S01]  /*4ea0*/  LEA.HI R0, P1, R19, R0, RZ, 0x1 ;  /* 0x0000000013007211 */ /* 0x000fe200078308ff */
[----:B0-----:R-:W-:Y:S01]  /*4eb0*/  IMAD.X R13, RZ, RZ, R17, P2 ;  /* 0x000000ffff0d7224 */ /* 0x001fe200010e0611 */
[----:B------:R-:W-:Y:S02]  /*4ec0*/  SHF.L.U32 R12, R18, 0x2, RZ ;  /* 0x00000002120c7819 */ /* 0x000fe400000006ff */
[----:B-1----:R-:W-:Y:S02]  /*4ed0*/  IADD3.X R15, PT, PT, RZ, R19, RZ, P1, !PT ;  /* 0x00000013ff0f7210 */ /* 0x002fe40000ffe4ff */
[----:B------:R-:W-:-:S02]  /*4ee0*/  IADD3.X R25, PT, PT, RZ, R25, RZ, P0, !PT ;  /* 0x00000019ff197210 */ /* 0x000fc400007fe4ff */
[C---:B------:R-:W-:Y:S02]  /*4ef0*/  SHF.L.U64.HI R15, R0.reuse, 0x2, R15 ;  /* 0x00000002000f7819 */ /* 0x040fe4000001020f */
[----:B------:R-:W-:Y:S02]  /*4f00*/  SHF.L.U32 R14, R0, 0x2, RZ ;  /* 0x00000002000e7819 */ /* 0x000fe400000006ff */
[----:B------:R-:W-:Y:S02]  /*4f10*/  LOP3.LUT R12, R12, 0xfffffff8, RZ, 0xc0, !PT ;  /* 0xfffffff80c0c7812 */ /* 0x000fe400078ec0ff */
[C---:B------:R-:W-:Y:S02]  /*4f20*/  SHF.L.U64.HI R0, R16.reuse, 0x2, R13 ;  /* 0x0000000210007819 */ /* 0x040fe4000001020d */
[----:B------:R-:W-:Y:S02]  /*4f30*/  SHF.L.U32 R16, R16, 0x2, RZ ;  /* 0x0000000210107819 */ /* 0x000fe400000006ff */
[----:B------:R-:W-:-:S02]  /*4f40*/  SHF.L.U64.HI R17, R18, 0x2, R25 ;  /* 0x0000000212117819 */ /* 0x000fc40000010219 */
[----:B------:R-:W-:Y:S02]  /*4f50*/  IADD3 R12, P0, PT, R12, UR42, RZ ;  /* 0x0000002a0c0c7c10 */ /* 0x000fe4000ff1e0ff */
[----:B------:R-:W-:Y:S02]  /*4f60*/  LOP3.LUT R16, R16, 0xfffffff8, RZ, 0xc0, !PT ;  /* 0xfffffff810107812 */ /* 0x000fe400078ec0ff */
[----:B------:R-:W-:Y:S02]  /*4f70*/  LOP3.LUT R14, R14, 0xfffffff8, RZ, 0xc0, !PT ;  /* 0xfffffff80e0e7812 */ /* 0x000fe400078ec0ff */
[----:B------:R-:W-:Y:S02]  /*4f80*/  IADD3.X R13, PT, PT, R17, UR43, RZ, P0, !PT ;  /* 0x0000002b110d7c10 */ /* 0x000fe400087fe4ff */
[----:B------:R-:W-:Y:S02]  /*4f90*/  IADD3 R23, P3, PT, R10, 0x200, RZ ;  /* 0x000002000a177810 */ /* 0x000fe40007f7e0ff */
[----:B------:R-:W-:Y:S01]  /*4fa0*/  IADD3 R16, P2, PT, R16, UR42, RZ ;  /* 0x0000002a10107c10 */ /* 0x000fe2000ff5e0ff */
[----:B------:R0:W-:Y:S01]  /*4fb0*/  STG.E.64 desc[UR4][R12.64], R20 ;  /* 0x000000140c007986 */ /* 0x0001e2000c101b04 */
[----:B------:R-:W-:Y:S01]  /*4fc0*/  IADD3 R14, P1, PT, R14, UR42, RZ ;  /* 0x0000002a0e0e7c10 */ /* 0x000fe2000ff3e0ff */
[----:B------:R-:W1:Y:S01]  /*4fd0*/  LDCU UR4, c[0x0][0x370] ;  /* 0x00006e00ff0477ac */ /* 0x000e620008000800 */
[----:B------:R-:W-:-:S02]  /*4fe0*/  IADD3 R18, P5, PT, R10, 0x280, RZ ;  /* 0x000002800a127810 */ /* 0x000fc40007fbe0ff */
[----:B------:R-:W-:Y:S02]  /*4ff0*/  IADD3.X R24, PT, PT, RZ, R11, RZ, P3, !PT ;  /* 0x0000000bff187210 */ /* 0x000fe40001ffe4ff */
[----:B------:R-:W-:Y:S02]  /*5000*/  IADD3.X R17, PT, PT, R0, UR43, RZ, P2, !PT ;  /* 0x0000002b00117c10 */ /* 0x000fe400097fe4ff */
[----:B------:R-:W1:Y:S01]  /*5010*/  LDC R0, c[0x0][0x364] ;  /* 0x0000d900ff007b82 */ /* 0x000e620000000800 */
[C---:B------:R-:W-:Y:S02]  /*5020*/  IADD3 R19, P4, PT, R10.reuse, 0x240, RZ ;  /* 0x000002400a137810 */ /* 0x040fe40007f9e0ff */
[----:B------:R-:W-:Y:S02]  /*5030*/  IADD3.X R15, PT, PT, R15, UR43, RZ, P1, !PT ;  /* 0x0000002b0f0f7c10 */ /* 0x000fe40008ffe4ff */
[----:B------:R-:W-:Y:S01]  /*5040*/  IADD3 R10, P1, PT, R10, 0x2c0, RZ ;  /* 0x000002c00a0a7810 */ /* 0x000fe20007f3e0ff */
[----:B0-----:R-:W-:Y:S01]  /*5050*/  IMAD.X R13, RZ, RZ, R11, P5 ;  /* 0x000000ffff0d7224 */ /* 0x001fe200028e060b */
[----:B------:R-:W-:Y:S01]  /*5060*/  LEA.HI R23, P0, R24, R23, RZ, 0x1 ;  /* 0x0000001718177211 */ /* 0x000fe200078108ff */
[----:B------:R0:W-:Y:S01]  /*5070*/  STG.E.64 desc[UR6][R14.64], R38 ;  /* 0x000000260e007986 */ /* 0x0001e2000c101b06 */
[----:B------:R-:W-:-:S02]  /*5080*/  IADD3.X R22, PT, PT, RZ, R11, RZ, P4, !PT ;  /* 0x0000000bff167210 */ /* 0x000fc400027fe4ff */
[----:B------:R-:W-:Y:S01]  /*5090*/  IADD3.X R11, PT, PT, RZ, R11, RZ, P1, !PT ;  /* 0x0000000bff0b7210 */ /* 0x000fe20000ffe4ff */
[----:B------:R2:W-:Y:S01]  /*50a0*/  STG.E.64 desc[UR8][R16.64], R40 ;  /* 0x0000002810007986 */ /* 0x0005e2000c101b08 */
[----:B------:R-:W-:Y:S02]  /*50b0*/  IADD3.X R20, PT, PT, RZ, R24, RZ, P0, !PT ;  /* 0x00000018ff147210 */ /* 0x000fe400007fe4ff */
[----:B------:R-:W-:Y:S02]  /*50c0*/  LEA.HI R12, P1, R22, R19, RZ, 0x1 ;  /* 0x00000013160c7211 */ /* 0x000fe400078308ff */
[----:B0-----:R-:W-:Y:S02]  /*50d0*/  LEA.HI R14, P0, R13, R18, RZ, 0x1 ;  /* 0x000000120d0e7211 */ /* 0x001fe400078108ff */
[----:B------:R-:W-:Y:S01]  /*50e0*/  SHF.L.U64.HI R18, R23, 0x2, R20 ;  /* 0x0000000217127819 */ /* 0x000fe20000010214 */
[----:B-1----:R-:W-:Y:S01]  /*50f0*/  IMAD R0, R0, UR4, RZ ;  /* 0x0000000400007c24 */ /* 0x002fe2000f8e02ff */
[----:B--2---:R-:W-:-:S02]  /*5100*/  LEA.HI R16, P2, R11, R10, RZ, 0x1 ;  /* 0x0000000a0b107211 */ /* 0x004fc400078508ff */
[----:B------:R-:W-:Y:S02]  /*5110*/  SHF.L.U32 R10, R23, 0x2, RZ ;  /* 0x00000002170a7819 */ /* 0x000fe400000006ff */
[----:B------:R-:W-:Y:S02]  /*5120*/  IADD3.X R15, PT, PT, RZ, R13, RZ, P0, !PT ;  /* 0x0000000dff0f7210 */ /* 0x000fe400007fe4ff */
[----:B------:R-:W-:Y:S02]  /*5130*/  LOP3.LUT R10, R10, 0xfffffff8, RZ, 0xc0, !PT ;  /* 0xfffffff80a0a7812 */ /* 0x000fe400078ec0ff */
[C---:B------:R-:W-:Y:S02]  /*5140*/  SHF.L.U64.HI R15, R14.reuse, 0x2, R15 ;  /* 0x000000020e0f7819 */ /* 0x040fe4000001020f */
[----:B------:R-:W-:Y:S02]  /*5150*/  SHF.L.U32 R14, R14, 0x2, RZ ;  /* 0x000000020e0e7819 */ /* 0x000fe400000006ff */
[----:B------:R-:W-:-:S02]  /*5160*/  IADD3.X R17, PT, PT, RZ, R22, RZ, P1, !PT ;  /* 0x00000016ff117210 */ /* 0x000fc40000ffe4ff */
[----:B------:R-:W-:Y:S02]  /*5170*/  IADD3 R10, P0, PT, R10, UR42, RZ ;  /* 0x0000002a0a0a7c10 */ /* 0x000fe4000ff1e0ff */
[----:B------:R-:W-:Y:S02]  /*5180*/  LOP3.LUT R14, R14, 0xfffffff8, RZ, 0xc0, !PT ;  /* 0xfffffff80e0e7812 */ /* 0x000fe400078ec0ff */
[C---:B------:R-:W-:Y:S01]  /*5190*/  SHF.L.U64.HI R13, R12.reuse, 0x2, R17 ;  /* 0x000000020c0d7819 */ /* 0x040fe20000010211 */
[----:B------:R-:W-:Y:S01]  /*51a0*/  IMAD.SHL.U32 R12, R12, 0x4, RZ ;  /* 0x000000040c0c7824 */ /* 0x000fe200078e00ff */
[----:B------:R-:W-:Y:S02]  /*51b0*/  IADD3.X R17, PT, PT, RZ, R11, RZ, P2, !PT ;  /* 0x0000000bff117210 */ /* 0x000fe400017fe4ff */
[----:B------:R-:W-:Y:S02]  /*51c0*/  IADD3.X R11, PT, PT, R18, UR43, RZ, P0, !PT ;  /* 0x0000002b120b7c10 */ /* 0x000fe400087fe4ff */
[----:B------:R-:W-:-:S02]  /*51d0*/  IADD3 R14, P0, PT, R14, UR42, RZ ;  /* 0x0000002a0e0e7c10 */ /* 0x000fc4000ff1e0ff */
[----:B------:R-:W-:Y:S01]  /*51e0*/  SHF.L.U64.HI R17, R16, 0x2, R17 ;  /* 0x0000000210117819 */ /* 0x000fe20000010211 */
[----:B------:R0:W-:Y:S01]  /*51f0*/  STG.E.64 desc[UR6][R10.64], R8 ;  /* 0x000000080a007986 */ /* 0x0001e2000c101b06 */
[----:B------:R-:W-:Y:S02]  /*5200*/  IADD3.X R15, PT, PT, R15, UR43, RZ, P0, !PT ;  /* 0x0000002b0f0f7c10 */ /* 0x000fe400087fe4ff */
[----:B------:R-:W-:Y:S02]  /*5210*/  IADD3 R37, P0, PT, R0, R37, RZ ;  /* 0x0000002500257210 */ /* 0x000fe40007f1e0ff */
[----:B------:R-:W-:Y:S02]  /*5220*/  SHF.L.U32 R16, R16, 0x2, RZ ;  /* 0x0000000210107819 */ /* 0x000fe400000006ff */
[----:B------:R-:W-:Y:S02]  /*5230*/  LEA.HI.X.SX32 R35, R0, R35, 0x1, P0 ;  /* 0x0000002300237211 */ /* 0x000fe400000f0eff */
[----:B------:R-:W-:-:S02]  /*5240*/  ISETP.GE.U32.AND P0, PT, R37, UR38, PT ;  /* 0x0000002625007c0c */ /* 0x000fc4000bf06070 */
[----:B------:R-:W-:Y:S02]  /*5250*/  LOP3.LUT R12, R12, 0xfffffff8, RZ, 0xc0, !PT ;  /* 0xfffffff80c0c7812 */ /* 0x000fe400078ec0ff */
[----:B------:R-:W-:Y:S02]  /*5260*/  LOP3.LUT R16, R16, 0xfffffff8, RZ, 0xc0, !PT ;  /* 0xfffffff810107812 */ /* 0x000fe400078ec0ff */
[----:B------:R-:W-:Y:S02]  /*5270*/  ISETP.GE.AND.EX P0, PT, R35, UR39, PT, P0 ;  /* 0x0000002723007c0c */ /* 0x000fe4000bf06300 */
[----:B------:R-:W-:Y:S02]  /*5280*/  IADD3 R12, P1, PT, R12, UR42, RZ ;  /* 0x0000002a0c0c7c10 */ /* 0x000fe4000ff3e0ff */
[----:B------:R-:W-:Y:S02]  /*5290*/  IADD3 R16, P2, PT, R16, UR42, RZ ;  /* 0x0000002a10107c10 */ /* 0x000fe4000ff5e0ff */
[----:B------:R-:W-:-:S02]  /*52a0*/  IADD3.X R13, PT, PT, R13, UR43, RZ, P1, !PT ;  /* 0x0000002b0d0d7c10 */ /* 0x000fc40008ffe4ff */
[----:B------:R-:W-:-:S03]  /*52b0*/  IADD3.X R17, PT, PT, R17, UR43, RZ, P2, !PT ;  /* 0x0000002b11117c10 */ /* 0x000fc600097fe4ff */
[----:B------:R0:W-:Y:S04]  /*52c0*/  STG.E.64 desc[UR8][R12.64], R6 ;  /* 0x000000060c007986 */ /* 0x0001e8000c101b08 */
[----:B------:R0:W-:Y:S04]  /*52d0*/  STG.E.64 desc[UR10][R14.64], R4 ;  /* 0x000000040e007986 */ /* 0x0001e8000c101b0a */
[----:B------:R0:W-:Y:S01]  /*52e0*/  STG.E.64 desc[UR12][R16.64], R2 ;  /* 0x0000000210007986 */ /* 0x0001e2000c101b0c */
[----:B------:R-:W-:Y:S05]  /*52f0*/  @!P0 BRA `(.L_x_26493) ;  /* 0xffffffac00d88947 */ /* 0x000fea000383ffff */
[----:B------:R-:W-:Y:S05]  /*5300*/  EXIT ;  /* 0x000000000000794d */ /* 0x000fea0003800000 */
.L_x_26444:
[----:B------:R-:W-:Y:S01]  /*5310*/  HFMA2 R11, -RZ, RZ, 0, 1.847743988037109375e-06 ;  /* 0x0000001fff0b7431 */ /* 0x000fe200000001ff */
[----:B------:R-:W-:Y:S01]  /*5320*/  BSSY B0, `(.L_x_26494) ;  /* 0x0000006000007945 */ /* 0x000fe20003800000 */
[----:B------:R-:W-:Y:S01]  /*5330*/  MOV R12, 0x10 ;  /* 0x00000010000c7802 */ /* 0x000fe20000000f00 */
[----:B------:R-:W-:-:S07]  /*5340*/  IMAD.MOV.U32 R15, RZ, RZ, -0x1 ;  /* 0xffffffffff0f7424 */ /* 0x000fce00078e00ff */
[----:B------:R-:W-:Y:S05]  /*5350*/  WARPSYNC.COLLECTIVE R15, `(.L_x_26495) ;  /* 0x000000000f087348 */ /* 0x000fea0003c00000 */
[----:B------:R0:W1:Y:S02]  /*5360*/  SHFL.BFLY P6, R14, R13, R12, R11 ;  /* 0x0c00000c0d0e7389 */ /* 0x00006400000c000b */
[----:B01----:R-:W-:Y:S05]  /*5370*/  ENDCOLLECTIVE ;  /* 0x000000000000791b */ /* 0x003fea0003800000 */
.L_x_26495:
[----:B------:R-:W-:Y:S05]  /*5380*/  BSYNC B0 ;  /* 0x0000000000007941 */ /* 0x000fea0003800000 */
.L_x_26494:
        /* <DEDUP_REMOVED lines=9> */
.L_x_26496:
[----:B------:R-:W-:Y:S01]  /*5420*/  HFMA2 R12, -RZ, RZ, 0, 2.384185791015625e-07 ;  /* 0x00000004ff0c7431 */ /* 0x000fe200000001ff */
[----:B------:R-:W-:-:S04]  /*5430*/  FMNMX R0, R13, R14, !PT ;  /* 0x0000000e0d007209 */ /* 0x000fc80007800000 */
[----:B------:R-:W-:-:S07]  /*5440*/  MOV R13, R0 ;  /* 0x00000000000d7202 */ /* 0x000fce0000000f00 */
[----:B------:R-:W-:Y:S05]  /*5450*/  WARPSYNC.COLLECTIVE R15, `(.L_x_26497) ;  /* 0x000000000f087348 */ /* 0x000fea0003c00000 */
[----:B------:R0:W1:Y:S02]  /*5460*/  SHFL.BFLY P6, R14, R13, R12, R11 ;  /* 0x0c00000c0d0e7389 */ /* 0x00006400000c000b */
[----:B01----:R-:W-:Y:S05]  /*5470*/  ENDCOLLECTIVE ;  /* 0x000000000000791b */ /* 0x003fea0003800000 */
.L_x_26497:
[----:B------:R-:W-:Y:S02]  /*5480*/  MOV R12, 0x2 ;  /* 0x00000002000c7802 */ /* 0x000fe40000000f00 */
[----:B------:R-:W-:-:S05]  /*5490*/  FMNMX R2, R0, R14, !PT ;  /* 0x0000000e00027209 */ /* 0x000fca0007800000 */
[----:B------:R-:W-:-:S07]  /*54a0*/  IMAD.MOV.U32 R13, RZ, RZ, R2 ;  /* 0x000000ffff0d7224 */ /* 0x000fce00078e0002 */
[----:B------:R-:W-:Y:S05]  /*54b0*/  WARPSYNC.COLLECTIVE R15, `(.L_x_26498) ;  /* 0x000000000f087348 */ /* 0x000fea0003c00000 */
[----:B------:R0:W1:Y:S02]  /*54c0*/  SHFL.BFLY P6, R14, R13, R12, R11 ;  /* 0x0c00000c0d0e7389 */ /* 0x00006400000c000b */
[----:B01----:R-:W-:Y:S05]  /*54d0*/  ENDCOLLECTIVE ;  /* 0x000000000000791b */ /* 0x003fea0003800000 */
.L_x_26498:
[----:B------:R-:W-:Y:S01]  /*54e0*/  HFMA2 R12, -RZ, RZ, 0, 5.9604644775390625e-08 ;  /* 0x00000001ff0c7431 */ /* 0x000fe200000001ff */
[----:B------:R-:W-:-:S04]  /*54f0*/  FMNMX R3, R2, R14, !PT ;  /* 0x0000000e02037209 */ /* 0x000fc80007800000 */
[----:B------:R-:W-:-:S07]  /*5500*/  MOV R13, R3 ;  /* 0x00000003000d7202 */ /* 0x000fce0000000f00 */
[----:B------:R-:W-:Y:S05]  /*5510*/  WARPSYNC.COLLECTIVE R15, `(.L_x_26499) ;  /* 0x000000000f087348 */ /* 0x000fea0003c00000 */
[----:B------:R0:W1:Y:S02]  /*5520*/  SHFL.BFLY P6, R14, R13, R12, R11 ;  /* 0x0c00000c0d0e7389 */ /* 0x00006400000c000b */
[----:B01----:R-:W-:Y:S05]  /*5530*/  ENDCOLLECTIVE ;  /* 0x000000000000791b */ /* 0x003fea0003800000 */
.L_x_26499:
[----:B------:R-:W-:-:S05]  /*5540*/  FMNMX R7, R3, R14, !PT ;  /* 0x0000000e03077209 */ /* 0x000fca0007800000 */
[--C-:B------:R-:W-:Y:S01]  /*5550*/  FADD R8, R8, -R7.reuse ;  /* 0x8000000708087221 */ /* 0x100fe20000000000 */
[--C-:B------:R-:W-:Y:S01]  /*5560*/  FADD R14, R4, -R7.reuse ;  /* 0x80000007040e7221 */ /* 0x100fe20000000000 */
[----:B------:R-:W-:Y:S01]  /*5570*/  FADD R6, -R7, R32 ;  /* 0x0000002007067221 */ /* 0x000fe20000000100 */
[--C-:B------:R-:W-:Y:S01]  /*5580*/  FADD R0, R17, -R7.reuse ;  /* 0x8000000711007221 */ /* 0x100fe20000000000 */
        /* <DEDUP_REMOVED lines=17> */
[----:B------:R-:W-:Y:S01]  /*56a0*/  FADD R38, R38, -R7 ;  /* 0x8000000726267221 */ /* 0x000fe20000000000 */
        /* <DEDUP_REMOVED lines=175> */
[----:B------:R-:W-:Y:S01]  /*61a0*/  FMUL R2, R2, R15 ;  /* 0x0000000f02027220 */ /* 0x000fe20000400000 */
[----:B------:R-:W-:Y:S01]  /*61b0*/  FFMA R13, R40, 1.4426950216293334961, -R13 ;  /* 0x3fb8aa3b280d7823 */ /* 0x000fe2000000080d */
[-C--:B------:R-:W-:Y:S01]  /*61c0*/  FFMA.RM R11, R11, R42.reuse, 12582913 ;  /* 0x4b4000010b0b7423 */ /* 0x080fe2000000402a */
[----:B------:R-:W-:-:S02]  /*61d0*/  FFMA.RM R41, R41, R42, 12582913 ;  /* 0x4b40000129297423 */ /* 0x000fc4000000402a */
[----:B------:R-:W-:Y:S01]  /*61e0*/  FFMA R13, R40, 1.925963033500011079e-08, R13 ;  /* 0x32a57060280d7823 */ /* 0x000fe2000000000d */
[----:B------:R-:W-:Y:S01]  /*61f0*/  FADD R15, R11, -12583039 ;  /* 0xcb40007f0b0f7421 */ /* 0x000fe20000000000 */
[C---:B------:R-:W-:Y:S01]  /*6200*/  FADD R12, R41.reuse, -12583039 ;  /* 0xcb40007f290c7421 */ /* 0x040fe20000000000 */
[----:B------:R-:W-:Y:S02]  /*6210*/  SHF.L.U32 R17, R41, 0x17, RZ ;  /* 0x0000001729117819 */ /* 0x000fe400000006ff */
[C---:B------:R-:W-:Y:S01]  /*6220*/  FFMA R15, R14.reuse, 1.4426950216293334961, -R15 ;  /* 0x3fb8aa3b0e0f7823 */ /* 0x040fe2000000080f */
[----:B------:R-:W-:Y:S01]  /*6230*/  FFMA R12, R33, 1.4426950216293334961, -R12 ;  /* 0x3fb8aa3b210c7823 */ /* 0x000fe2000000080c */
[----:B------:R-:W-:Y:S01]  /*6240*/  SHF.L.U32 R11, R11, 0x17, RZ ;  /* 0x000000170b0b7819 */ /* 0x000fe200000006ff */
[----:B------:R-:W0:Y:S01]  /*6250*/  MUFU.EX2 R13, R13 ;  /* 0x0000000d000d7308 */ /* 0x000e220000000800 */
[----:B------:R-:W-:Y:S01]  /*6260*/  FFMA R15, R14, 1.925963033500011079e-08, R15 ;  /* 0x32a570600e0f7823 */ /* 0x000fe2000000000f */
[----:B------:R-:W-:-:S06]  /*6270*/  FFMA R33, R33, 1.925963033500011079e-08, R12 ;  /* 0x32a5706021217823 */ /* 0x000fcc000000000c */
[----:B------:R-:W1:Y:S08]  /*6280*/  MUFU.EX2 R12, R33 ;  /* 0x00000021000c7308 */ /* 0x000e700000000800 */
[----:B------:R2:W3:Y:S01]  /*6290*/  MUFU.EX2 R18, R15 ;  /* 0x0000000f00127308 */ /* 0x0004e20000000800 */
[----:B0-----:R-:W-:Y:S01]  /*62a0*/  FMUL R0, R0, R13 ;  /* 0x0000000d00007220 */ /* 0x001fe20000400000 */
[----:B-1----:R-:W-:Y:S01]  /*62b0*/  FMUL R17, R17, R12 ;  /* 0x0000000c11117220 */ /* 0x002fe20000400000 */
[----:B------:R-:W-:Y:S01]  /*62c0*/  FADD R12, RZ, R29 ;  /* 0x0000001dff0c7221 */ /* 0x000fe20000000000 */
[----:B--2---:R-:W-:Y:S01]  /*62d0*/  MOV R15, 0xffffffff ;  /* 0xffffffff000f7802 */ /* 0x004fe20000000f00 */
[----:B---3--:R-:W-:-:S02]  /*62e0*/  FMUL R18, R11, R18 ;  /* 0x000000120b127220 */ /* 0x008fc40000400000 */
        /* <DEDUP_REMOVED lines=28> */
.L_x_26500:
[----:B------:R-:W-:Y:S02]  /*64b0*/  HFMA2 R12, -RZ, RZ, 0, 4.76837158203125e-07 ;  /* 0x00000008ff0c7431 */ /* 0x000fe400000001ff */
[----:B------:R-:W-:-:S05]  /*64c0*/  FADD R32, R13, R14 ;  /* 0x0000000e0d207221 */ /* 0x000fca0000000000 */
[----:B------:R-:W-:-:S07]  /*64d0*/  MOV R13, R32 ;  /* 0x00000020000d7202 */ /* 0x000fce0000000f00 */
[----:B------:R-:W-:Y:S05]  /*64e0*/  WARPSYNC.COLLECTIVE R15, `(.L_x_26501) ;  /* 0x000000000f087348 */ /* 0x000fea0003c00000 */
[----:B------:R0:W1:Y:S02]  /*64f0*/  SHFL.BFLY P6, R14, R13, R12, R11 ;  /* 0x0c00000c0d0e7389 */ /* 0x00006400000c000b */
[----:B01----:R-:W-:Y:S05]  /*6500*/  ENDCOLLECTIVE ;  /* 0x000000000000791b */ /* 0x003fea0003800000 */
.L_x_26501:
[----:B------:R-:W-:Y:S02]  /*6510*/  IMAD.MOV.U32 R12, RZ, RZ, 0x4 ;  /* 0x00000004ff0c7424 */ /* 0x000fe400078e00ff */
[----:B------:R-:W-:-:S05]  /*6520*/  FADD R33, R32, R14 ;  /* 0x0000000e20217221 */ /* 0x000fca0000000000 */
[----:B------:R-:W-:-:S07]  /*6530*/  MOV R13, R33 ;  /* 0x00000021000d7202 */ /* 0x000fce0000000f00 */
[----:B------:R-:W-:Y:S05]  /*6540*/  WARPSYNC.COLLECTIVE R15, `(.L_x_26502) ;  /* 0x000000000f087348 */ /* 0x000fea0003c00000 */
[----:B------:R0:W1:Y:S02]  /*6550*/  SHFL.BFLY P6, R14, R13, R12, R11 ;  /* 0x0c00000c0d0e7389 */ /* 0x00006400000c000b */
[----:B01----:R-:W-:Y:S05]  /*6560*/  ENDCOLLECTIVE ;  /* 0x000000000000791b */ /* 0x003fea0003800000 */
.L_x_26502:
[----:B------:R-:W-:Y:S02]  /*6570*/  HFMA2 R12, -RZ, RZ, 0, 1.1920928955078125e-07 ;  /* 0x00000002ff0c7431 */ /* 0x000fe400000001ff */
[----:B------:R-:W-:-:S05]  /*6580*/  FADD R36, R33, R14 ;  /* 0x0000000e21247221 */ /* 0x000fca0000000000 */
[----:B------:R-:W-:-:S07]  /*6590*/  MOV R13, R36 ;  /* 0x00000024000d7202 */ /* 0x000fce0000000f00 */
[----:B------:R-:W-:Y:S05]  /*65a0*/  WARPSYNC.COLLECTIVE R15, `(.L_x_26503) ;  /* 0x000000000f087348 */ /* 0x000fea0003c00000 */
[----:B------:R0:W1:Y:S02]  /*65b0*/  SHFL.BFLY P6, R14, R13, R12, R11 ;  /* 0x0c00000c0d0e7389 */ /* 0x00006400000c000b */
[----:B01----:R-:W-:Y:S05]  /*65c0*/  ENDCOLLECTIVE ;  /* 0x000000000000791b */ /* 0x003fea0003800000 */
.L_x_26503:
[----:B------:R-:W-:Y:S02]  /*65d0*/  HFMA2 R12, -RZ, RZ, 0, 5.9604644775390625e-08 ;  /* 0x00000001ff0c7431 */ /* 0x000fe400000001ff */
[----:B------:R-:W-:-:S05]  /*65e0*/  FADD R38, R36, R14 ;  /* 0x0000000e24267221 */ /* 0x000fca0000000000 */
[----:B------:R-:W-:-:S07]  /*65f0*/  MOV R13, R38 ;  /* 0x00000026000d7202 */ /* 0x000fce0000000f00 */
[----:B------:R-:W-:Y:S05]  /*6600*/  WARPSYNC.COLLECTIVE R15, `(.L_x_26504) ;  /* 0x000000000f087348 */ /* 0x000fea0003c00000 */
[----:B------:R0:W1:Y:S02]  /*6610*/  SHFL.BFLY P6, R14, R13, R12, R11 ;  /* 0x0c00000c0d0e7389 */ /* 0x00006400000c000b */
[----:B01----:R-:W-:Y:S05]  /*6620*/  ENDCOLLECTIVE ;  /* 0x000000000000791b */ /* 0x003fea0003800000 */
.L_x_26504:
[----:B------:R-:W-:Y:S05]  /*6630*/  BRA `(.L_x_26505) ;  /* 0xffffffcc00587947 */ /* 0x000fea000383ffff */
        .weak           $__internal_421_$__cuda_sm3x_div_rn_noftz_f32_slowpath
        .type           $__internal_421_$__cuda_sm3x_div_rn_noftz_f32_slowpath,@function
        .size           $__internal_421_$__cuda_sm3x_div_rn_noftz_f32_slowpath,(.L_x_37798 - $__internal_421_$__cuda_sm3x_div_rn_noftz_f32_slowpath)
$__internal_421_$__cuda_sm3x_div_rn_noftz_f32_slowpath:
[----:B------:R-:W-:Y:S01]  /*6640*/  SHF.R.U32.HI R42, RZ, 0x17, R12 ;  /* 0x00000017ff2a7819 */ /* 0x000fe2000001160c */
[----:B------:R-:W-:Y:S01]  /*6650*/  BSSY.RECONVERGENT B0, `(.L_x_26506) ;  /* 0x0000064000007945 */ /* 0x000fe20003800200 */
[----:B------:R-:W-:Y:S02]  /*6660*/  SHF.R.U32.HI R11, RZ, 0x17, R29 ;  /* 0x00000017ff0b7819 */ /* 0x000fe4000001161d */
[----:B------:R-:W-:Y:S02]  /*6670*/  LOP3.LUT R42, R42, 0xff, RZ, 0xc0, !PT ;  /* 0x000000ff2a2a7812 */ /* 0x000fe400078ec0ff */
[----:B------:R-:W-:Y:S02]  /*6680*/  LOP3.LUT R11, R11, 0xff, RZ, 0xc0, !PT ;  /* 0x000000ff0b0b7812 */ /* 0x000fe400078ec0ff */
[----:B------:R-:W-:-:S04]  /*6690*/  IADD3 R13, PT, PT, R42, -0x1, RZ ;  /* 0xffffffff2a0d7810 */ /* 0x000fc80007ffe0ff */
[----:B------:R-:W-:Y:S01]  /*66a0*/  ISETP.GT.U32.AND P0, PT, R13, 0xfd, PT ;  /* 0x000000fd0d00780c */ /* 0x000fe20003f04070 */
        /* <DEDUP_REMOVED lines=29> */
.L_x_26507:
[----:B------:R-:W-:Y:S01]  /*6880*/  IADD3 R44, PT, PT, R11, -0x7f, RZ ;  /* 0xffffff810b2c7810 */ /* 0x000fe20007ffe0ff */
[----:B------:R-:W-:Y:S01]  /*6890*/  BSSY.RECONVERGENT B1, `(.L_x_26512) ;  /* 0x0000036000017945 */ /* 0x000fe20003800200 */
[----:B------:R-:W-:-:S04]  /*68a0*/  LEA R11, R42, 0xc0800000, 0x17 ;  /* 0xc08000002a0b7811 */ /* 0x000fc800078eb8ff */
        /* <DEDUP_REMOVED lines=48> */
.L_x_26514:
[----:B------:R-:W-:-:S04]  /*6bb0*/  LOP3.LUT R42, R42, 0x80000000, RZ, 0xc0, !PT ;  /* 0x800000002a2a7812 */ /* 0x000fc800078ec0ff */
[----:B------:R-:W-:Y:S01]  /*6bc0*/  LOP3.LUT R42, R42, 0x7f800000, RZ, 0xfc, !PT ;  /* 0x7f8000002a2a7812 */ /* 0x000fe200078efcff */
[----:B------:R-:W-:Y:S06]  /*6bd0*/  BRA `(.L_x_26515) ;  /* 0x0000000000047947 */ /* 0x000fec0003800000 */
.L_x_26513:
[----:B------:R-:W-:-:S07]  /*6be0*/  LEA R42, R13, R42, 0x17 ;  /* 0x0000002a0d2a7211 */ /* 0x000fce00078eb8ff */
.L_x_26515:
[----:B------:R-:W-:Y:S05]  /*6bf0*/  BSYNC.RECONVERGENT B1 ;  /* 0x0000000000017941 */ /* 0x000fea0003800200 */
.L_x_26512:
[----:B------:R-:W-:Y:S05]  /*6c00*/  BRA `(.L_x_26516) ;  /* 0x0000000000207947 */ /* 0x000fea0003800000 */
.L_x_26511:
[----:B------:R-:W-:-:S04]  /*6c10*/  LOP3.LUT R12, R12, 0x80000000, R29, 0x48, !PT ;  /* 0x800000000c0c7812 */ /* 0x000fc800078e481d */
[----:B------:R-:W-:Y:S01]  /*6c20*/  LOP3.LUT R42, R12, 0x7f800000, RZ, 0xfc, !PT ;  /* 0x7f8000000c2a7812 */ /* 0x000fe200078efcff */
[----:B------:R-:W-:Y:S06]  /*6c30*/  BRA `(.L_x_26516) ;  /* 0x0000000000147947 */ /* 0x000fec0003800000 */
.L_x_26510:
[----:B------:R-:W-:Y:S01]  /*6c40*/  LOP3.LUT R42, R12, 0x80000000, R29, 0x48, !PT ;  /* 0x800000000c2a7812 */ /* 0x000fe200078e481d */
[----:B------:R-:W-:Y:S06]  /*6c50*/  BRA `(.L_x_26516) ;  /* 0x00000000000c7947 */ /* 0x000fec0003800000 */
.L_x_26509:
[----:B------:R-:W0:Y:S01]  /*6c60*/  MUFU.RSQ R42, -QNAN ;  /* 0xffc00000002a7908 */ /* 0x000e220000001400 */
[----:B------:R-:W-:Y:S05]  /*6c70*/  BRA `(.L_x_26516) ;  /* 0x0000000000047947 */ /* 0x000fea0003800000 */
.L_x_26508:
[----:B------:R-:W-:-:S07]  /*6c80*/  FADD.FTZ R42, R29, R12 ;  /* 0x0000000c1d2a7221 */ /* 0x000fce0000010000 */
.L_x_26516:
[----:B------:R-:W-:Y:S05]  /*6c90*/  BSYNC.RECONVERGENT B0 ;  /* 0x0000000000007941 */ /* 0x000fea0003800200 */
.L_x_26506:
[----:B------:R-:W-:Y:S01]  /*6ca0*/  HFMA2 R13, -RZ, RZ, 0, 0 ;  /* 0x00000000ff0d7431 */ /* 0x000fe200000001ff */
[----:B------:R-:W-:-:S04]  /*6cb0*/  MOV R12, R36 ;  /* 0x00000024000c7202 */ /* 0x000fc80000000f00 */
[----:B0-----:R-:W-:Y:S05]  /*6cc0*/  RET.REL.NODEC R12 `(_Z15SoftmaxWarpImplI22BroadcastScaleMaskLoadIffbLm2EiE11DirectStoreIffEfLi2ELi24ELi32ELi1ELb0EL9Algorithm0EEvT_T0_ll) ;  /* 0xffffff900ccc7950 */ /* 0x001fea0003c3ffff */
.L_x_26517:
        /* <DEDUP_REMOVED lines=11> */
.L_x_37798:


//--------------------- .text._Z15SoftmaxWarpImplI22BroadcastScaleMaskLoadIffbLm2EiE11DirectStoreIffEfLi2ELi22ELi32ELi1ELb1EL9Algorithm0EEvT_T0_ll --------------------------
	.section	.text._Z15SoftmaxWarpImplI22BroadcastScaleMaskLoadIffbLm2EiE11DirectStoreIffEfLi2ELi22ELi32ELi1ELb1EL9Algorithm0EEvT_T0_ll,"ax",@progbits
	.align	128
        .global         _Z15SoftmaxWarpImplI22BroadcastScaleMaskLoadIffbLm2EiE11DirectStoreIffEfLi2ELi22ELi32ELi1ELb1EL9Algorithm0EEvT_T0_ll
        .type           _Z15SoftmaxWarpImplI22BroadcastScaleMaskLoadIffbLm2EiE11DirectStoreIffEfLi2ELi22ELi32ELi1ELb1EL9Algorithm0EEvT_T0_ll,@function
        .size           _Z15SoftmaxWarpImplI22BroadcastScaleMaskLoadIffbLm2EiE11DirectStoreIffEfLi2ELi22ELi32ELi1ELb1EL9Algorithm0EEvT_T0_ll,(.L_x_37799 - _Z15SoftmaxWarpImplI22BroadcastScaleMaskLoadIffbLm2EiE11DirectStoreIffEfLi2ELi22ELi32ELi1ELb1EL9Algorithm0EEvT_T0_ll)
        .other          _Z15SoftmaxWarpImplI22BroadcastScaleMaskLoadIffbLm2EiE11DirectStoreIffEfLi2ELi22ELi32ELi1ELb1EL9Algorithm0EEvT_T0_ll,@"STO_CUDA_ENTRY STV_DEFAULT"
_Z15SoftmaxWarpImplI22BroadcastScaleMaskLoadIffbLm2EiE11DirectStoreIffEfLi2ELi22ELi32ELi1ELb1EL9Algorithm0EEvT_T0_ll:
.text._Z15SoftmaxWarpImplI22BroadcastScaleMaskLoadIffbLm2EiE11DirectStoreIffEfLi2ELi22ELi32ELi1ELb1EL9Algorithm0EEvT_T0_ll:
        /* <DEDUP_REMOVED lines=27> */
.L_x_26518:
        /* <DEDUP_REMOVED lines=18> */
[C---:B------:R-:W-:Y:S02]  /*02d0*/  IADD3 R41, PT, PT, R53.reuse, 0x180, RZ ;  /* 0x0000018035297810 */ /* 0x040fe40007ffe0ff */
[C---:B------:R-:W-:Y:S02]  /*02e0*/  IADD3 R39, PT, PT, R53.reuse, 0x1c0, RZ ;  /* 0x000001c035277810 */ /* 0x040fe40007ffe0ff */
[----:B------:R-:W-:-:S02]  /*02f0*/  IADD3 R35, PT, PT, R53, 0x240, RZ ;  /* 0x0000024035237810 */ /* 0x000fc40007ffe0ff */
[----:B------:R-:W-:-:S07]  /*0300*/  IADD3 R33, PT, PT, R53, 0x280, RZ ;  /* 0x0000028035217810 */ /* 0x000fce0007ffe0ff */
.L_x_26608:
[----:B0--3--:R-:W0:Y:S01]  /*0310*/  LDC.64 R14, c[0x0][0x3f0] ;  /* 0x0000fc00ff0e7b82 */ /* 0x009e220000000a00 */
[----:B------:R-:W-:Y:S01]  /*0320*/  BSSY.RECONVERGENT B0, `(.L_x_26519) ;  /* 0x000004b000007945 */ /* 0x000fe20003800200 */
[----:B------:R-:W-:Y:S01]  /*0330*/  IMAD.MOV.U32 R7, RZ, RZ, -0x800000 ;  /* 0xff800000ff077424 */ /* 0x000fe200078e00ff */
[----:B------:R-:W-:Y:S02]  /*0340*/  MOV R0, 0xff800000 ;  /* 0xff80000000007802 */ /* 0x000fe40000000f00 */
        /* <DEDUP_REMOVED lines=8> */
[----:B----4-:R-:W-:Y:S08]  /*03d0*/  @P1 BRA `(.L_x_26520) ;  /* 0x0000000000fc1947 */ /* 0x010ff00003800000 */
        /* <DEDUP_REMOVED lines=63> */
.L_x_26520:
[----:B------:R-:W-:Y:S05]  /*07d0*/  BSYNC.RECONVERGENT B0 ;  /* 0x0000000000007941 */ /* 0x000fea0003800200 */
.L_x_26519:
        /* <DEDUP_REMOVED lines=21> */
[----:B------:R-:W0:Y:S03]  /*0930*/  LDC.64 R10, c[0x0][0x398] ;  /* 0x0000e600ff0a7b82 */ /* 0x000e260000000a00 */
        /* <DEDUP_REMOVED lines=11> */
[----:B------:R-:W-:Y:S02]  /*09f0*/  IMAD.MOV.U32 R4, RZ, RZ, R2 ;  /* 0x000000ffff047224 */ /* 0x000fe400078e0002 */
[----:B------:R-:W2:Y:S03]  /*0a00*/  LDC.64 R2, c[0x0][0x388] ;  /* 0x0000e200ff027b82 */ /* 0x000ea60000000a00 */
[----:B------:R-:W-:Y:S02]  /*0a10*/  @!P6 IADD3 R4, PT, PT, -R4, RZ, RZ ;  /* 0x000000ff0404e210 */ /* 0x000fe40007ffe1ff */
[----:B0-----:R-:W-:-:S03]  /*0a20*/  ISETP.NE.U32.AND P6, PT, R10, 0x1, PT ;  /* 0x000000010a00780c */ /* 0x001fc60003fc5070 */
[----:B------:R-:W-:Y:S02]  /*0a30*/  @!P3 LOP3.LUT R4, RZ, R9, RZ, 0x33, !PT ;  /* 0x00000009ff04b212 */ /* 0x000fe400078e33ff */
[----:B-1----:R-:W-:Y:S02]  /*0a40*/  ISETP.NE.U32.AND P3, PT, R16, 0x1, PT ;  /* 0x000000011000780c */ /* 0x002fe40003f65070 */
[C---:B------:R-:W-:Y:S02]  /*0a50*/  IADD3 R5, PT, PT, -R4.reuse, RZ, RZ ;  /* 0x000000ff04057210 */ /* 0x040fe40007ffe1ff */
        /* <DEDUP_REMOVED lines=29> */
.L_x_26522:
[----:B------:R-:W-:Y:S05]  /*0c30*/  BSYNC.RECONVERGENT B0 ;  /* 0x0000000000007941 */ /* 0x000fea0003800200 */
.L_x_26521:
        /* <DEDUP_REMOVED lines=70> */
.L_x_26524:
[----:B------:R-:W-:Y:S05]  /*10a0*/  BSYNC.RECONVERGENT B0 ;  /* 0x0000000000007941 */ /* 0x000fea0003800200 */
.L_x_26523:
        /* <DEDUP_REMOVED lines=18> */
[----:B------:R-:W-:-:S06]  /*11d0*/  IMAD.HI.U32 R19, R9, R19, R8 ;  /* 0x0000001309137227 */ /* 0x000fcc00078e0008 */
[----:B------:R-:W-:Y:S02]  /*11e0*/  IMAD.HI.U32 R5, R19, R6, RZ ;  /* 0x0000000613057227 */ /* 0x000fe400078e00ff */
[----:B------:R-:W0:Y:S03]  /*11f0*/  LDC.64 R18, c[0x0][0x390] ;  /* 0x0000e400ff127b82 */ /* 0x000e260000000a00 */
[----:B------:R-:W-:-:S05]  /*1200*/  IADD3 R9, PT, PT, -R5, RZ, RZ ;  /* 0x000000ff05097210 */ /* 0x000fca0007ffe1ff */
        /* <DEDUP_REMOVED lines=11> */
[----:B-1----:R-:W-:-:S04]  /*12c0*/  ISETP.NE.U32.AND P6, PT, R8, 0x1, PT ;  /* 0x000000010800780c */ /* 0x002fc80003fc5070 */
[----:B------:R-:W-:Y:S02]  /*12d0*/  ISETP.NE.AND.EX P6, PT, R9, RZ, PT, P6 ;  /* 0x000000ff0900720c */ /* 0x000fe40003fc5360 */
[----:B------:R-:W1:Y:S01]  /*12e0*/  LDC.64 R8, c[0x0][0x388] ;  /* 0x0000e200ff087b82 */ /* 0x000e620000000a00 */
        /* <DEDUP_REMOVED lines=31> */
.L_x_26526:
[----:B------:R-:W-:Y:S05]  /*14e0*/  BSYNC.RECONVERGENT B0 ;  /* 0x0000000000007941 */ /* 0x000fea0003800200 */
.L_x_26525:
        /* <DEDUP_REMOVED lines=71> */
.L_x_26528:
[----:B------:R-:W-:Y:S05]  /*1960*/  BSYNC.RECONVERGENT B0 ;  /* 0x0000000000007941 */ /* 0x000fea0003800200 */
.L_x_26527:
        /* <DEDUP_REMOVED lines=31> */
[----:B------:R-:W-:Y:S02]  /*1b60*/  @P5 IADD3 R10, PT, PT, R10, 0x1, RZ ;  /* 0x000000010a0a5810 */ /* 0x000fe40007ffe0ff */
[----:B------:R-:W-:Y:S02]  /*1b70*/  ISETP.NE.AND P5, PT, R18, RZ, PT ;  /* 0x000000ff1200720c */ /* 0x000fe40003fa5270 */
[----:B------:R-:W-:Y:S02]  /*1b80*/  MOV R12, R10 ;  /* 0x0000000a000c7202 */ /* 0x000fe40000000f00 */
[----:B------:R-:W2:Y:S03]  /*1b90*/  LDC.64 R10, c[0x0][0x388] ;  /* 0x0000e200ff0a7b82 */ /* 0x000ea60000000a00 */
[----:B------:R-:W-:Y:S01]  /*1ba0*/  @!P6 IMAD.MOV R12, RZ, RZ, -R12 ;  /* 0x000000ffff0ce224 */ /* 0x000fe200078e0a0c */
[----:B0-----:R-:W-:-:S05]  /*1bb0*/  ISETP.NE.U32.AND P6, PT, R16, 0x1, PT ;  /* 0x000000011000780c */ /* 0x001fca0003fc5070 */
[----:B------:R-:W-:Y:S02]  /*1bc0*/  @!P5 LOP3.LUT R12, RZ, R18, RZ, 0x33, !PT ;  /* 0x00000012ff0cd212 */ /* 0x000fe400078e33ff */
[----:B-1----:R-:W-:Y:S02]  /*1bd0*/  ISETP.NE.U32.AND P5, PT, R24, 0x1, PT ;  /* 0x000000011800780c */ /* 0x002fe40003fa5070 */
        /* <DEDUP_REMOVED lines=30> */
.L_x_26530:
[----:B------:R-:W-:Y:S05]  /*1dc0*/  BSYNC.RECONVERGENT B0 ;  /* 0x0000000000007941 */ /* 0x000fea0003800200 */
.L_x_26529:
        /* <DEDUP_REMOVED lines=74> */
.L_x_26532:
[----:B------:R-:W-:Y:S05]  /*2270*/  BSYNC.RECONVERGENT B0 ;  /* 0x0000000000007941 */ /* 0x000fea0003800200 */
.L_x_26531:
        /* <DEDUP_REMOVED lines=66> */
.L_x_26534:
[----:B------:R-:W-:Y:S05]  /*26a0*/  BSYNC.RECONVERGENT B0 ;  /* 0x0000000000007941 */ /* 0x000fea0003800200 */
.L_x_26533:
        /* <DEDUP_REMOVED lines=30> */
[----:B------:R-:W-:-:S02]  /*2890*/  @P0 IADD3 R11, PT, PT, R11, 0x1, RZ ;  /* 0x000000010b0b0810 */ /* 0x000fc40007ffe0ff */
[----:B0-----:R-:W-:Y:S02]  /*28a0*/  ISETP.NE.U32.AND P0, PT, R14, 0x1, PT ;  /* 0x000000010e00780c */ /* 0x001fe40003f05070 */
[----:B------:R-:W-:Y:S02]  /*28b0*/  @!P3 IADD3 R11, PT, PT, -R11, RZ, RZ ;  /* 0x000000ff0b0bb210 */ /* 0x000fe40007ffe1ff */
[----:B------:R-:W-:Y:S02]  /*28c0*/  @!P2 LOP3.LUT R11, RZ, R22, RZ, 0x33, !PT ;  /* 0x00000016ff0ba212 */ /* 0x000fe400078e33ff */
[----:B------:R-:W-:Y:S02]  /*28d0*/  ISETP.NE.AND.EX P0, PT, R15, RZ, PT, P0 ;  /* 0x000000ff0f00720c */ /* 0x000fe40003f05300 */
[----:B------:R-:W0:Y:S01]  /*28e0*/  LDC.64 R14, c[0x0][0x388] ;  /* 0x0000e200ff0e7b82 */ /* 0x000e220000000a00 */
[----:B------:R-:W-:Y:S01]  /*28f0*/  IMAD.MOV R12, RZ, RZ, -R11 ;  /* 0x000000ffff0c7224 */ /* 0x000fe200078e0a0b */
[----:B-1----:R-:W-:-:S03]  /*2900*/  ISETP.NE.U32.AND P2, PT, R24, 0x1, PT ;  /* 0x000000011800780c */ /* 0x002fc60003f45070 */
[----:B------:R-:W-:Y:S01]  /*2910*/  IMAD R12, R22, R12, R21 ;  /* 0x0000000c160c7224 */ /* 0x000fe200078e0215 */
[----:B------:R-:W-:-:S04]  /*2920*/  ISETP.NE.AND.EX P2, PT, R25, RZ, PT, P2 ;  /* 0x000000ff1900720c */ /* 0x000fc80003f45320 */
[----:B------:R-:W-:Y:S02]  /*2930*/  SEL R12, R12, RZ, P0 ;  /* 0x000000ff0c0c7207 */ /* 0x000fe40000000000 */
[----:B------:R-:W-:-:S05]  /*2940*/  SEL R11, R11, RZ, P2 ;  /* 0x000000ff0b0b7207 */ /* 0x000fca0001000000 */
        /* <DEDUP_REMOVED lines=24> */
.L_x_26536:
[----:B------:R-:W-:Y:S05]  /*2ad0*/  BSYNC.RECONVERGENT B0 ;  /* 0x0000000000007941 */ /* 0x000fea0003800200 */
.L_x_26535:
[----:B------:R-:W-:Y:S01]  /*2ae0*/  BSSY.RECONVERGENT B0, `(.L_x_26537) ;  /* 0x0000042000007945 */ /* 0x000fe20003800200 */
[----:B------:R-:W-:Y:S01]  /*2af0*/  MOV R31, 0xff800000 ;  /* 0xff800000001f7802 */ /* 0x000fe20000000f00 */
[----:B------:R-:W-:Y:S02]  /*2b00*/  IMAD.MOV.U32 R27, RZ, RZ, -0x800000 ;  /* 0xff800000ff1b7424 */ /* 0x000fe400078e00ff */
[----:B------:R-:W-:Y:S05]  /*2b10*/  @P4 BRA `(.L_x_26538) ;  /* 0x0000000000f84947 */ /* 0x000fea0003800000 */
[----:B------:R-:W0:Y:S01]  /*2b20*/  LDC R30, c[0x0][0x3a8] ;  /* 0x0000ea00ff1e7b82 */ /* 0x000e220000000800 */
        /* <DEDUP_REMOVED lines=23> */
[----:B------:R-:W-:Y:S02]  /*2ca0*/  LOP3.LUT R12, R27, R30, RZ, 0x3c, !PT ;  /* 0x0000001e1b0c7212 */ /* 0x000fe400078e3cff */
[----:B0-----:R-:W-:Y:S02]  /*2cb0*/  ISETP.NE.U32.AND P0, PT, R14, 0x1, PT ;  /* 0x000000010e00780c */ /* 0x001fe40003f05070 */
[----:B------:R-:W-:-:S02]  /*2cc0*/  ISETP.GE.AND P2, PT, R12, RZ, PT ;  /* 0x000000ff0c00720c */ /* 0x000fc40003f46270 */
[----:B------:R-:W-:Y:S02]  /*2cd0*/  ISETP.NE.AND.EX P0, PT, R15, RZ, PT, P0 ;  /* 0x000000ff0f00720c */ /* 0x000fe40003f05300 */
[----:B------:R-:W0:Y:S02]  /*2ce0*/  LDC.64 R14, c[0x0][0x388] ;  /* 0x0000e200ff0e7b82 */ /* 0x000e240000000a00 */
[----:B------:R-:W-:-:S07]  /*2cf0*/  @P4 IADD3 R11, PT, PT, R11, 0x1, RZ ;  /* 0x000000010b0b4810 */ /* 0x000fce0007ffe0ff */
[----:B------:R-:W-:Y:S02]  /*2d00*/  @!P2 IADD3 R11, PT, PT, -R11, RZ, RZ ;  /* 0x000000ff0b0ba210 */ /* 0x000fe40007ffe1ff */
        /* <DEDUP_REMOVED lines=31> */
.L_x_26538:
[----:B------:R-:W-:Y:S05]  /*2f00*/  BSYNC.RECONVERGENT B0 ;  /* 0x0000000000007941 */ /* 0x000fea0003800200 */
.L_x_26537:
        /* <DEDUP_REMOVED lines=28> */
[----:B------:R-:W-:Y:S02]  /*30d0*/  ISETP.GE.AND P4, PT, R12, RZ, PT ;  /* 0x000000ff0c00720c */ /* 0x000fe40003f86270 */
[----:B------:R-:W-:Y:S02]  /*30e0*/  ISETP.NE.AND.EX P0, PT, R15, RZ, PT, P0 ;  /* 0x000000ff0f00720c */ /* 0x000fe40003f05300 */
[----:B------:R-:W0:Y:S02]  /*30f0*/  LDC.64 R14, c[0x0][0x388] ;  /* 0x0000e200ff0e7b82 */ /* 0x000e240000000a00 */
[----:B------:R-:W-:-:S07]  /*3100*/  @P2 IADD3 R11, PT, PT, R11, 0x1, RZ ;  /* 0x000000010b0b2810 */ /* 0x000fce0007ffe0ff */
[----:B------:R-:W-:Y:S01]  /*3110*/  @!P4 IMAD.MOV R11, RZ, RZ, -R11 ;  /* 0x000000ffff0bc224 */ /* 0x000fe200078e0a0b */
[----:B------:R-:W-:-:S04]  /*3120*/  @!P3 LOP3.LUT R11, RZ, R26, RZ, 0x33, !PT ;  /* 0x0000001aff0bb212 */ /* 0x000fc800078e33ff */
[----:B------:R-:W-:Y:S02]  /*3130*/  IADD3 R12, PT, PT, -R11, RZ, RZ ;  /* 0x000000ff0b0c7210 */ /* 0x000fe40007ffe1ff */
[----:B-1----:R-:W-:-:S03]  /*3140*/  ISETP.NE.U32.AND P2, PT, R24, 0x1, PT ;  /* 0x000000011800780c */ /* 0x002fc60003f45070 */
[----:B------:R-:W-:Y:S01]  /*3150*/  IMAD R12, R26, R12, R31 ;  /* 0x0000000c1a0c7224 */ /* 0x000fe200078e021f */
[----:B------:R-:W-:Y:S02]  /*3160*/  ISETP.NE.AND.EX P2, PT, R25, RZ, PT, P2 ;  /* 0x000000ff1900720c */ /* 0x000fe40003f45320 */
[----:B------:R-:W1:Y:S02]  /*3170*/  LDC.64 R24, c[0x0][0x380] ;  /* 0x0000e000ff187b82 */ /* 0x000e640000000a00 */
[----:B------:R-:W-:Y:S02]  /*3180*/  SEL R11, R11, RZ, P2 ;  /* 0x000000ff0b0b7207 */ /* 0x000fe40001000000 */
[----:B------:R-:W-:-:S03]  /*3190*/  SEL R12, R12, RZ, P0 ;  /* 0x000000ff0c0c7207 */ /* 0x000fc60000000000 */
        /* <DEDUP_REMOVED lines=23> */
.L_x_26540:
[----:B------:R-:W-:Y:S05]  /*3310*/  BSYNC.RECONVERGENT B0 ;  /* 0x0000000000007941 */ /* 0x000fea0003800200 */
.L_x_26539:
        /* <DEDUP_REMOVED lines=14> */
[----:B------:R-:W-:Y:S02]  /*3400*/  HFMA2 R0, -RZ, RZ, 3.7421875, 0 ;  /* 0x437c0000ff007431 */ /* 0x000fe400000001ff */
[C---:B------:R-:W-:Y:S01]  /*3410*/  FADD R24, -R15.reuse, R3 ;  /* 0x000000030f187221 */ /* 0x040fe20000000100 */
[C---:B------:R-:W-:Y:S01]  /*3420*/  FADD R40, -R15.reuse, R5 ;  /* 0x000000050f287221 */ /* 0x040fe20000000100 */
[-C--:B------:R-:W-:Y:S01]  /*3430*/  FFMA.SAT R3, R58, R11.reuse, 0.5 ;  /* 0x3f0000003a037423 */ /* 0x080fe2000000200b */
[C---:B------:R-:W-:Y:S01]  /*3440*/  FADD R56, -R15.reuse, R7 ;  /* 0x000000070f387221 */ /* 0x040fe20000000100 */
[C---:B------:R-:W-:Y:S01]  /*3450*/  FADD R44, -R15.reuse, R18 ;  /* 0x000000120f2c7221 */ /* 0x040fe20000000100 */
[C---:B------:R-:W-:Y:S01]  /*3460*/  FADD R12, -R15.reuse, R23 ;  /* 0x000000170f0c7221 */ /* 0x040fe20000000100 */
[C---:B------:R-:W-:Y:S01]  /*3470*/  FADD R36, -R15.reuse, R9 ;  /* 0x000000090f247221 */ /* 0x040fe20000000100 */
[-C--:B------:R-:W-:Y:S01]  /*3480*/  FFMA.SAT R7, R56, R11.reuse, 0.5 ;  /* 0x3f00000038077423 */ /* 0x080fe2000000200b */
[----:B------:R-:W-:Y:S01]  /*3490*/  FADD R38, -R15, R4 ;  /* 0x000000040f267221 */ /* 0x000fe20000000100 */
[-C--:B------:R-:W-:Y:S01]  /*34a0*/  FFMA.RM R3, R3, R0.reuse, 12582913 ;  /* 0x4b40000103037423 */ /* 0x080fe20000004000 */
[----:B------:R-:W-:Y:S01]  /*34b0*/  FFMA.SAT R13, R12, R11, 0.5 ;  /* 0x3f0000000c0d7423 */ /* 0x000fe2000000200b */
[-C--:B------:R-:W-:Y:S01]  /*34c0*/  FFMA.RM R7, R7, R0.reuse, 12582913 ;  /* 0x4b40000107077423 */ /* 0x080fe20000004000 */
[----:B------:R-:W-:Y:S01]  /*34d0*/  FADD R4, -R15, R27 ;  /* 0x0000001b0f047221 */ /* 0x000fe20000000100 */
[C---:B------:R-:W-:Y:S01]  /*34e0*/  FADD R5, R3.reuse, -12583039 ;  /* 0xcb40007f03057421 */ /* 0x040fe20000000000 */
[----:B------:R-:W-:Y:S01]  /*34f0*/  SHF.L.U32 R3, R3, 0x17, RZ ;  /* 0x0000001703037819 */ /* 0x000fe200000006ff */
[----:B------:R-:W-:Y:S01]  /*3500*/  FADD R9, R7, -12583039 ;  /* 0xcb40007f07097421 */ /* 0x000fe20000000000 */
[----:B------:R-:W-:Y:S01]  /*3510*/  FFMA.RM R13, R13, R0, 12582913 ;  /* 0x4b4000010d0d7423 */ /* 0x000fe20000004000 */
[----:B------:R-:W-:Y:S01]  /*3520*/  FFMA R5, R58, 1.4426950216293334961, -R5 ;  /* 0x3fb8aa3b3a057823 */ /* 0x000fe20000000805 */
[C---:B------:R-:W-:Y:S01]  /*3530*/  FADD R54, -R15.reuse, R26 ;  /* 0x0000001a0f367221 */ /* 0x040fe20000000100 */
[----:B------:R-:W-:Y:S01]  /*3540*/  FFMA R9, R56, 1.4426950216293334961, -R9 ;  /* 0x3fb8aa3b38097823 */ /* 0x000fe20000000809 */
[----:B------:R-:W-:Y:S01]  /*3550*/  FADD R14, -R15, R2 ;  /* 0x000000020f0e7221 */ /* 0x000fe20000000100 */
[----:B------:R-:W-:Y:S01]  /*3560*/  FFMA R5, R58, 1.925963033500011079e-08, R5 ;  /* 0x32a570603a057823 */ /* 0x000fe20000000005 */
[----:B------:R-:W-:-:S02]  /*3570*/  IMAD.SHL.U32 R7, R7, 0x800000, RZ ;  /* 0x0080000007077824 */ /* 0x000fc400078e00ff */
[----:B------:R-:W-:Y:S01]  /*3580*/  FFMA R9, R56, 1.925963033500011079e-08, R9 ;  /* 0x32a5706038097823 */ /* 0x000fe20000000009 */
        /* <DEDUP_REMOVED lines=9> */
[----:B------:R3:W4:Y:S01]  /*3620*/  MUFU.EX2 R26, R9 ;  /* 0x00000009001a7308 */ /* 0x0007220000000800 */
[-C--:B0-----:R-:W-:Y:S01]  /*3630*/  FFMA.SAT R5, R14, R11.reuse, 0.5 ;  /* 0x3f0000000e057423 */ /* 0x081fe2000000200b */
[C---:B------:R-:W-:Y:S01]  /*3640*/  FADD R42, -R15.reuse, R17 ;  /* 0x000000110f2a7221 */ /* 0x040fe20000000100 */
[C---:B------:R-:W-:Y:S01]  /*3650*/  FADD R30, -R15.reuse, R30 ;  /* 0x0000001e0f1e7221 */ /* 0x040fe20000000100 */
[----:B------:R-:W-:Y:S01]  /*3660*/  FADD R2, -R15, R31 ;  /* 0x0000001f0f027221 */ /* 0x000fe20000000100 */
[----:B------:R-:W-:Y:S01]  /*3670*/  FFMA.RM R5, R5, R0, 12582913 ;  /* 0x4b40000105057423 */ /* 0x000fe20000004000 */
[-C--:B------:R-:W-:Y:S01]  /*3680*/  FFMA.SAT R15, R54, R11.reuse, 0.5 ;  /* 0x3f000000360f7423 */ /* 0x080fe2000000200b */
[----:B--2---:R-:W-:Y:S01]  /*3690*/  FMUL R27, R3, R18 ;  /* 0x00000012031b7220 */ /* 0x004fe20000400000 */
[C---:B------:R-:W-:Y:S01]  /*36a0*/  FADD R3, R13.reuse, -12583039 ;  /* 0xcb40007f0d037421 */ /* 0x040fe20000000000 */
[----:B---3--:R-:W-:Y:S01]  /*36b0*/  FFMA.SAT R9, R24, R11, 0.5 ;  /* 0x3f00000018097423 */ /* 0x008fe2000000200b */
[----:B------:R-:W-:-:S02]  /*36c0*/  SHF.L.U32 R13, R13, 0x17, RZ ;  /* 0x000000170d0d7819 */ /* 0x000fc400000006ff */
[C---:B------:R-:W-:Y:S01]  /*36d0*/  FFMA R3, R12.reuse, 1.4426950216293334961, -R3 ;  /* 0x3fb8aa3b0c037823 */ /* 0x040fe20000000803 */
[----:B------:R-:W-:Y:S01]  /*36e0*/  FFMA.RM R9, R9, R0, 12582913 ;  /* 0x4b40000109097423 */ /* 0x000fe20000004000 */
[----:B----4-:R-:W-:Y:S02]  /*36f0*/  FMUL R26, R7, R26 ;  /* 0x0000001a071a7220 */ /* 0x010fe40000400000 */
[----:B------:R-:W-:Y:S01]  /*3700*/  FFMA R3, R12, 1.925963033500011079e-08, R3 ;  /* 0x32a570600c037823 */ /* 0x000fe20000000003 */
[C---:B------:R-:W-:Y:S01]  /*3710*/  FADD R7, R5.reuse, -12583039 ;  /* 0xcb40007f05077421 */ /* 0x040fe20000000000 */
[----:B------:R-:W-:Y:S02]  /*3720*/  SHF.L.U32 R5, R5, 0x17, RZ ;  /* 0x0000001705057819 */ /* 0x000fe400000006ff */
[----:B------:R0:W2:Y:S01]  /*3730*/  MUFU.EX2 R12, R3 ;  /* 0x00000003000c7308 */ /* 0x0000a20000000800 */
[----:B------:R-:W-:-:S04]  /*3740*/  FFMA R7, R14, 1.4426950216293334961, -R7 ;  /* 0x3fb8aa3b0e077823 */ /* 0x000fc80000000807 */
[----:B------:R-:W-:Y:S01]  /*3750*/  FFMA R7, R14, 1.925963033500011079e-08, R7 ;  /* 0x32a570600e077823 */ /* 0x000fe20000000007 */
[----:B0-----:R-:W-:-:S04]  /*3760*/  FFMA.SAT R3, R38, R11, 0.5 ;  /* 0x3f00000026037423 */ /* 0x001fc8000000200b */
[----:B------:R-:W-:Y:S01]  /*3770*/  FFMA.RM R3, R3, R0, 12582913 ;  /* 0x4b40000103037423 */ /* 0x000fe20000004000 */
[----:B--2---:R-:W-:Y:S01]  /*3780*/  FMUL R25, R13, R12 ;  /* 0x0000000c0d197220 */ /* 0x004fe20000400000 */
[C---:B------:R-:W-:Y:S01]  /*3790*/  FADD R13, R9.reuse, -12583039 ;  /* 0xcb40007f090d7421 */ /* 0x040fe20000000000 */
[----:B------:R0:W2:Y:S01]  /*37a0*/  MUFU.EX2 R12, R7 ;  /* 0x00000007000c7308 */ /* 0x0000a20000000800 */
[----:B------:R-:W-:Y:S02]  /*37b0*/  IMAD.SHL.U32 R9, R9, 0x800000, RZ ;  /* 0x0080000009097824 */ /* 0x000fe400078e00ff */
[----:B------:R-:W-:-:S04]  /*37c0*/  FFMA R13, R24, 1.4426950216293334961, -R13 ;  /* 0x3fb8aa3b180d7823 */ /* 0x000fc8000000080d */
[----:B------:R-:W-:Y:S01]  /*37d0*/  FFMA R13, R24, 1.925963033500011079e-08, R13 ;  /* 0x32a57060180d7823 */ /* 0x000fe2000000000d */
[----:B0-----:R-:W-:-:S03]  /*37e0*/  FFMA.SAT R7, R40, R11, 0.5 ;  /* 0x3f00000028077423 */ /* 0x001fc6000000200b */
[----:B------:R0:W3:Y:S01]  /*37f0*/  MUFU.EX2 R14, R13 ;  /* 0x0000000d000e7308 */ /* 0x0000e20000000800 */
        /* <DEDUP_REMOVED lines=8> */
[----:B---3--:R-:W-:Y:S01]  /*3880*/  FMUL R23, R9, R14 ;  /* 0x0000000e09177220 */ /* 0x008fe20000400000 */
[----:B------:R-:W-:-:S02]  /*3890*/  FADD R9, R7, -12583039 ;  /* 0xcb40007f07097421 */ /* 0x000fc40000000000 */
[----:B------:R0:W2:Y:S01]  /*38a0*/  MUFU.EX2 R22, R5 ;  /* 0x0000000500167308 */ /* 0x0000a20000000800 */
[----:B------:R-:W-:Y:S01]  /*38b0*/  SHF.L.U32 R7, R7, 0x17, RZ ;  /* 0x0000001707077819 */ /* 0x000fe200000006ff */
[----:B------:R-:W-:-:S04]  /*38c0*/  FFMA R9, R40, 1.4426950216293334961, -R9 ;  /* 0x3fb8aa3b28097823 */ /* 0x000fc80000000809 */
[----:B------:R-:W-:Y:S01]  /*38d0*/  FFMA R9, R40, 1.925963033500011079e-08, R9 ;  /* 0x32a5706028097823 */ /* 0x000fe20000000009 */
[----:B0-----:R-:W-:-:S03]  /*38e0*/  FFMA.SAT R5, R36, R11, 0.5 ;  /* 0x3f00000024057423 */ /* 0x001fc6000000200b */
[----:B------:R0:W3:Y:S01]  /*38f0*/  MUFU.EX2 R12, R9 ;  /* 0x00000009000c7308 */ /* 0x0000e20000000800 */
        /* <DEDUP_REMOVED lines=8> */
[----:B---3--:R-:W-:Y:S01]  /*3980*/  FMUL R21, R7, R12 ;  /* 0x0000000c07157220 */ /* 0x008fe20000400000 */
[C---:B------:R-:W-:Y:S02]  /*3990*/  FADD R7, R5.reuse, -12583039 ;  /* 0xcb40007f05077421 */ /* 0x040fe40000000000 */
[----:B------:R0:W2:Y:S01]  /*39a0*/  MUFU.EX2 R20, R3 ;  /* 0x0000000300147308 */ /* 0x0000a20000000800 */
[----:B------:R-:W-:Y:S01]  /*39b0*/  SHF.L.U32 R5, R5, 0x17, RZ ;  /* 0x0000001705057819 */ /* 0x000fe200000006ff */
[----:B------:R-:W-:-:S04]  /*39c0*/  FFMA R7, R36, 1.4426950216293334961, -R7 ;  /* 0x3fb8aa3b24077823 */ /* 0x000fc80000000807 */
[----:B------:R-:W-:Y:S01]  /*39d0*/  FFMA R7, R36, 1.925963033500011079e-08, R7 ;  /* 0x32a5706024077823 */ /* 0x000fe20000000007 */
[C---:B0-----:R-:W-:Y:S01]  /*39e0*/  FADD R3, R9.reuse, -12583039 ;  /* 0xcb40007f09037421 */ /* 0x041fe20000000000 */
[----:B------:R-:W-:Y:S02]  /*39f0*/  SHF.L.U32 R9, R9, 0x17, RZ ;  /* 0x0000001709097819 */ /* 0x000fe400000006ff */
[----:B------:R0:W3:Y:S01]  /*3a00*/  MUFU.EX2 R6, R7 ;  /* 0x0000000700067308 */ /* 0x0000e20000000800 */
[----:B------:R-:W-:-:S04]  /*3a10*/  FFMA R3, R8, 1.4426950216293334961, -R3 ;  /* 0x3fb8aa3b08037823 */ /* 0x000fc80000000803 */
[----:B------:R-:W-:Y:S01]  /*3a20*/  FFMA R3, R8, 1.925963033500011079e-08, R3 ;  /* 0x32a5706008037823 */ /* 0x000fe20000000003 */
[----:B--2---:R-:W-:Y:S01]  /*3a30*/  FMUL R20, R13, R20 ;  /* 0x000000140d147220 */ /* 0x004fe20000400000 */
[-C--:B------:R-:W-:Y:S01]  /*3a40*/  FFMA.SAT R13, R16, R11.reuse, 0.5 ;  /* 0x3f000000100d7423 */ /* 0x080fe2000000200b */
[-C--:B0-----:R-:W-:Y:S01]  /*3a50*/  FFMA.SAT R7, R10, R11.reuse, 0.5 ;  /* 0x3f0000000a077423 */ /* 0x081fe2000000200b */
[----:B------:R0:W2:Y:S02]  /*3a60*/  MUFU.EX2 R18, R3 ;  /* 0x0000000300127308 */ /* 0x0000a40000000800 */
[-C--:B------:R-:W-:Y:S01]  /*3a70*/  FFMA.RM R13, R13, R0.reuse, 12582913 ;  /* 0x4b4000010d0d7423 */ /* 0x080fe20000004000 */
[----:B------:R-:W-:Y:S01]  /*3a80*/  FFMA.RM R7, R7, R0, 12582913 ;  /* 0x4b40000107077423 */ /* 0x000fe20000004000 */
[----:B---3--:R-:W-:Y:S02]  /*3a90*/  FMUL R19, R5, R6 ;  /* 0x0000000605137220 */ /* 0x008fe40000400000 */
[C---:B------:R-:W-:Y:S01]  /*3aa0*/  FADD R5, R13.reuse, -12583039 ;  /* 0xcb40007f0d057421 */ /* 0x040fe20000000000 */
[----:B0-----:R-:W-:Y:S01]  /*3ab0*/  FFMA.SAT R3, R42, R11, 0.5 ;  /* 0x3f0000002a037423 */ /* 0x001fe2000000200b */
[----:B------:R-:W-:-:S02]  /*3ac0*/  IMAD.SHL.U32 R13, R13, 0x800000, RZ ;  /* 0x008000000d0d7824 */ /* 0x000fc400078e00ff */
[----:B------:R-:W-:Y:S01]  /*3ad0*/  FFMA R5, R16, 1.4426950216293334961, -R5 ;  /* 0x3fb8aa3b10057823 */ /* 0x000fe20000000805 */
[----:B------:R-:W-:-:S03]  /*3ae0*/  FFMA.RM R3, R3, R0, 12582913 ;  /* 0x4b40000103037423 */ /* 0x000fc60000004000 */
[----:B------:R-:W-:Y:S01]  /*3af0*/  FFMA R5, R16, 1.925963033500011079e-08, R5 ;  /* 0x32a5706010057823 */ /* 0x000fe20000000005 */
[----:B--2---:R-:W-:Y:S01]  /*3b00*/  FMUL R18, R9, R18 ;  /* 0x0000001209127220 */ /* 0x004fe20000400000 */
[C---:B------:R-:W-:Y:S01]  /*3b10*/  FADD R9, R7.reuse, -12583039 ;  /* 0xcb40007f07097421 */ /* 0x040fe20000000000 */
[----:B------:R-:W-:Y:S01]  /*3b20*/  SHF.L.U32 R7, R7, 0x17, RZ ;  /* 0x0000001707077819 */ /* 0x000fe200000006ff */
[----:B------:R0:W2:Y:S02]  /*3b30*/  MUFU.EX2 R6, R5 ;  /* 0x0000000500067308 */ /* 0x0000a40000000800 */
[----:B------:R-:W-:-:S04]  /*3b40*/  FFMA R9, R10, 1.4426950216293334961, -R9 ;  /* 0x3fb8aa3b0a097823 */ /* 0x000fc80000000809 */
[----:B------:R-:W-:Y:S01]  /*3b50*/  FFMA R9, R10, 1.925963033500011079e-08, R9 ;  /* 0x32a570600a097823 */ /* 0x000fe20000000009 */
[----:B0-----:R-:W-:-:S03]  /*3b60*/  FADD R5, R3, -12583039 ;  /* 0xcb40007f03057421 */ /* 0x001fc60000000000 */
[----:B------:R0:W3:Y:S01]  /*3b70*/  MUFU.EX2 R16, R9 ;  /* 0x0000000900107308 */ /* 0x0000e20000000800 */
[----:B------:R-:W-:Y:S01]  /*3b80*/  SHF.L.U32 R3, R3, 0x17, RZ ;  /* 0x0000001703037819 */ /* 0x000fe200000006ff */
[----:B------:R-:W-:Y:S01]  /*3b90*/  FFMA R5, R42, 1.4426950216293334961, -R5 ;  /* 0x3fb8aa3b2a057823 */ /* 0x000fe20000000805 */
[----:B--2---:R-:W-:-:S03]  /*3ba0*/  FMUL R17, R13, R6 ;  /* 0x000000060d117220 */ /* 0x004fc60000400000 */
[----:B------:R-:W-:Y:S01]  /*3bb0*/  FFMA R5, R42, 1.925963033500011079e-08, R5 ;  /* 0x32a570602a057823 */ /* 0x000fe20000000005 */
[-C--:B------:R-:W-:Y:S01]  /*3bc0*/  FFMA.SAT R13, R44, R11.reuse, 0.5 ;  /* 0x3f0000002c0d7423 */ /* 0x080fe2000000200b */
[----:B0-----:R-:W-:Y:S02]  /*3bd0*/  FFMA.SAT R9, R46, R11, 0.5 ;  /* 0x3f0000002e097423 */ /* 0x001fe4000000200b */
[----:B------:R0:W2:Y:S01]  /*3be0*/  MUFU.EX2 R10, R5 ;  /* 0x00000005000a7308 */ /* 0x0000a20000000800 */
[-C--:B------:R-:W-:Y:S01]  /*3bf0*/  FFMA.RM R13, R13, R0.reuse, 12582913 ;  /* 0x4b4000010d0d7423 */ /* 0x080fe20000004000 */
[----:B------:R-:W-:Y:S01]  /*3c00*/  FFMA.RM R8, R9, R0, 12582913 ;  /* 0x4b40000109087423 */ /* 0x000fe20000004000 */
[----:B---3--:R-:W-:Y:S02]  /*3c10*/  FMUL R16, R7, R16 ;  /* 0x0000001007107220 */ /* 0x008fe40000400000 */
[C---:B------:R-:W-:Y:S01]  /*3c20*/  FADD R7, R13.reuse, -12583039 ;  /* 0xcb40007f0d077421 */ /* 0x040fe20000000000 */
[----:B------:R-:W-:-:S02]  /*3c30*/  IMAD.SHL.U32 R9, R13, 0x800000, RZ ;  /* 0x008000000d097824 */ /* 0x000fc400078e00ff */
[-C--:B------:R-:W-:Y:S01]  /*3c40*/  FFMA.SAT R13, R30, R11.reuse, 0.5 ;  /* 0x3f0000001e0d7423 */ /* 0x080fe2000000200b */
[----:B0-----:R-:W-:Y:S01]  /*3c50*/  FFMA.SAT R5, R48, R11, 0.5 ;  /* 0x3f00000030057423 */ /* 0x001fe2000000200b */
[----:B------:R-:W-:-:S03]  /*3c60*/  FFMA R7, R44, 1.4426950216293334961, -R7 ;  /* 0x3fb8aa3b2c077823 */ /* 0x000fc60000000807 */
[----:B------:R-:W-:Y:S01]  /*3c70*/  FFMA.RM R5, R5, R0, 12582913 ;  /* 0x4b40000105057423 */ /* 0x000fe20000004000 */
[----:B------:R-:W-:Y:S01]  /*3c80*/  FFMA R7, R44, 1.925963033500011079e-08, R7 ;  /* 0x32a570602c077823 */ /* 0x000fe20000000007 */
[----:B--2---:R-:W-:-:S03]  /*3c90*/  FMUL R10, R3, R10 ;  /* 0x0000000a030a7220 */ /* 0x004fc60000400000 */
[----:B------:R0:W2:Y:S01]  /*3ca0*/  MUFU.EX2 R6, R7 ;  /* 0x0000000700067308 */ /* 0x0000a20000000800 */
[C---:B------:R-:W-:Y:S01]  /*3cb0*/  FADD R3, R8.reuse, -12583039 ;  /* 0xcb40007f08037421 */ /* 0x040fe20000000000 */
[----:B------:R-:W-:-:S03]  /*3cc0*/  SHF.L.U32 R8, R8, 0x17, RZ ;  /* 0x0000001708087819 */ /* 0x000fc600000006ff */
[----:B------:R-:W-:Y:S01]  /*3cd0*/  FFMA R3, R46, 1.4426950216293334961, -R3 ;  /* 0x3fb8aa3b2e037823 */ /* 0x000fe20000000803 */
[----:B0-----:R-:W-:-:S03]  /*3ce0*/  FADD R7, R5, -12583039 ;  /* 0xcb40007f05077421 */ /* 0x001fc60000000000 */
[----:B------:R-:W-:Y:S01]  /*3cf0*/  FFMA R3, R46, 1.925963033500011079e-08, R3 ;  /* 0x32a570602e037823 */ /* 0x000fe20000000003 */
[----:B------:R-:W-:Y:S01]  /*3d00*/  SHF.L.U32 R5, R5, 0x17, RZ ;  /* 0x0000001705057819 */ /* 0x000fe200000006ff */
[----:B------:R-:W-:-:S04]  /*3d10*/  FFMA R7, R48, 1.4426950216293334961, -R7 ;  /* 0x3fb8aa3b30077823 */ /* 0x000fc80000000807 */
[----:B------:R-:W0:Y:S01]  /*3d20*/  MUFU.EX2 R3, R3 ;  /* 0x0000000300037308 */ /* 0x000e220000000800 */
[----:B------:R-:W-:Y:S01]  /*3d30*/  FFMA R48, R48, 1.925963033500011079e-08, R7 ;  /* 0x32a5706030307823 */ /* 0x000fe20000000007 */
[----:B------:R-:W-:Y:S01]  /*3d40*/  FFMA.SAT R7, R50, R11, 0.5 ;  /* 0x3f00000032077423 */ /* 0x000fe2000000200b */
[----:B--2---:R-:W-:-:S03]  /*3d50*/  FMUL R9, R9, R6 ;  /* 0x0000000609097220 */ /* 0x004fc60000400000 */
[----:B------:R-:W-:Y:S02]  /*3d60*/  FFMA.RM R6, R7, R0, 12582913 ;  /* 0x4b40000107067423 */ /* 0x000fe40000004000 */
[----:B------:R-:W2:Y:S02]  /*3d70*/  MUFU.EX2 R48, R48 ;  /* 0x0000003000307308 */ /* 0x000ea40000000800 */
[C---:B------:R-:W-:Y:S01]  /*3d80*/  FADD R7, R6.reuse, -12583039 ;  /* 0xcb40007f06077421 */ /* 0x040fe20000000000 */
[----:B------:R-:W-:-:S03]  /*3d90*/  IMAD.SHL.U32 R6, R6, 0x800000, RZ ;  /* 0x0080000006067824 */ /* 0x000fc600078e00ff */
[----:B------:R-:W-:Y:S01]  /*3da0*/  FFMA R7, R50, 1.4426950216293334961, -R7 ;  /* 0x3fb8aa3b32077823 */ /* 0x000fe20000000807 */
[----:B0-----:R-:W-:-:S03]  /*3db0*/  FMUL R8, R8, R3 ;  /* 0x0000000308087220 */ /* 0x001fc60000400000 */
[----:B------:R-:W-:Y:S01]  /*3dc0*/  FFMA R50, R50, 1.925963033500011079e-08, R7 ;  /* 0x32a5706032327823 */ /* 0x000fe20000000007 */
[----:B------:R-:W-:-:S03]  /*3dd0*/  FFMA.SAT R7, R52, R11, 0.5 ;  /* 0x3f00000034077423 */ /* 0x000fc6000000200b */
[----:B------:R-:W0:Y:S01]  /*3de0*/  MUFU.EX2 R3, R50 ;  /* 0x0000003200037308 */ /* 0x000e220000000800 */
[----:B------:R-:W-:Y:S01]  /*3df0*/  FFMA.RM R12, R7, R0, 12582913 ;  /* 0x4b400001070c7423 */ /* 0x000fe20000004000 */
[----:B--2---:R-:W-:-:S03]  /*3e00*/  FMUL R7, R5, R48 ;  /* 0x0000003005077220 */ /* 0x004fc60000400000 */
[----:B------:R-:W-:-:S04]  /*3e10*/  FADD R5, R12, -12583039 ;  /* 0xcb40007f0c057421 */ /* 0x000fc80000000000 */
        /* <DEDUP_REMOVED lines=10> */
[----:B------:R-:W-:Y:S01]  /*3ec0*/  SHF.L.U32 R5, R12, 0x17, RZ ;  /* 0x000000170c057819 */ /* 0x000fe200000006ff */
[----:B------:R-:W-:-:S04]  /*3ed0*/  FFMA.RM R12, R13, R0, 12582913 ;  /* 0x4b4000010d0c7423 */ /* 0x000fc80000004000 */
[C---:B------:R-:W-:Y:S01]  /*3ee0*/  FADD R13, R12.reuse, -12583039 ;  /* 0xcb40007f0c0d7421 */ /* 0x040fe20000000000 */
[----:B------:R-:W2:Y:S01]  /*3ef0*/  MUFU.EX2 R14, R14 ;  /* 0x0000000e000e7308 */ /* 0x000ea20000000800 */
[----:B------:R-:W-:Y:S02]  /*3f00*/  IMAD.SHL.U32 R12, R12, 0x800000, RZ ;  /* 0x008000000c0c7824 */ /* 0x000fe400078e00ff */
[----:B0-----:R-:W-:Y:S01]  /*3f10*/  FMUL R5, R5, R52 ;  /* 0x0000003405057220 */ /* 0x001fe20000400000 */
[----:B------:R-:W-:-:S04]  /*3f20*/  FFMA R13, R30, 1.4426950216293334961, -R13 ;  /* 0x3fb8aa3b1e0d7823 */ /* 0x000fc8000000080d */
[----:B------:R-:W-:Y:S01]  /*3f30*/  FFMA R30, R30, 1.925963033500011079e-08, R13 ;  /* 0x32a570601e1e7823 */ /* 0x000fe2000000000d */
[----:B------:R-:W-:-:S04]  /*3f40*/  FFMA.SAT R13, R2, R11, 0.5 ;  /* 0x3f000000020d7423 */ /* 0x000fc8000000200b */
[-C--:B------:R-:W-:Y:S01]  /*3f50*/  FFMA.RM R11, R13, R0.reuse, 12582913 ;  /* 0x4b4000010d0b7423 */ /* 0x080fe20000004000 */
[----:B------:R-:W-:Y:S02]  /*3f60*/  FFMA.RM R0, R15, R0, 12582913 ;  /* 0x4b4000010f007423 */ /* 0x000fe40000004000 */
[----:B------:R-:W0:Y:S01]  /*3f70*/  MUFU.EX2 R15, R30 ;  /* 0x0000001e000f7308 */ /* 0x000e220000000800 */
[----:B------:R-:W-:Y:S01]  /*3f80*/  FADD R13, R11, -12583039 ;  /* 0xcb40007f0b0d7421 */ /* 0x000fe20000000000 */
[----:B--2---:R-:W-:-:S03]  /*3f90*/  FMUL R4, R3, R14 ;  /* 0x0000000e03047220 */ /* 0x004fc60000400000 */
[----:B------:R-:W-:-:S04]  /*3fa0*/  FFMA R13, R2, 1.4426950216293334961, -R13 ;  /* 0x3fb8aa3b020d7823 */ /* 0x000fc8000000080d */
[----:B------:R-:W-:Y:S01]  /*3fb0*/  FFMA R31, R2, 1.925963033500011079e-08, R13 ;  /* 0x32a57060021f7823 */ /* 0x000fe2000000000d */
[C---:B------:R-:W-:Y:S01]  /*3fc0*/  FADD R13, R0.reuse, -12583039 ;  /* 0xcb40007f000d7421 */ /* 0x040fe20000000000 */
[----:B------:R-:W-:-:S03]  /*3fd0*/  SHF.L.U32 R0, R0, 0x17, RZ ;  /* 0x0000001700007819 */ /* 0x000fc600000006ff */
[C---:B------:R-:W-:Y:S01]  /*3fe0*/  FFMA R13, R54.reuse, 1.4426950216293334961, -R13 ;  /* 0x3fb8aa3b360d7823 */ /* 0x040fe2000000080d */
[----:B------:R-:W2:Y:S03]  /*3ff0*/  MUFU.EX2 R31, R31 ;  /* 0x0000001f001f7308 */ /* 0x000ea60000000800 */
        /* <DEDUP_REMOVED lines=19> */
[----:B------:R-:W-:-:S04]  /*4130*/  FADD R13, R2, R7 ;  /* 0x00000007020d7221 */ /* 0x000fc80000000000 */
[----:B------:R-:W-:-:S04]  /*4140*/  FADD R2, R13, R6 ;  /* 0x000000060d027221 */ /* 0x000fc80000000000 */
[----:B------:R-:W-:Y:S01]  /*4150*/  FADD R11, R2, R5 ;  /* 0x00000005020b7221 */ /* 0x000fe20000000000 */
[----:B--2---:R-:W-:-:S03]  /*4160*/  FMUL R2, R12, R31 ;  /* 0x0000001f0c027220 */ /* 0x004fc60000400000 */
        /* <DEDUP_REMOVED lines=14> */
.L_x_26620:
        /* <DEDUP_REMOVED lines=12> */
[----:B01----:R-:W-:Y:S05]  /*4310*/  CALL.REL.NOINC `($__internal_422_$__cuda_sm3x_div_rn_noftz_f32_slowpath) ;  /* 0x00000034002c7944 */ /* 0x003fea0003c00000 */
[----:B------:R-:W-:-:S07]  /*4320*/  MOV R12, R38 ;  /* 0x00000026000c7202 */ /* 0x000fce0000000f00 */
.L_x_26543:
[----:B------:R-:W-:Y:S05]  /*4330*/  BSYNC.RECONVERGENT B2 ;  /* 0x0000000000027941 */ /* 0x000fea0003800200 */
.L_x_26542:
        /* <DEDUP_REMOVED lines=12> */
[----:B01----:R-:W-:Y:S05]  /*4400*/  CALL.REL.NOINC `($__internal_422_$__cuda_sm3x_div_rn_noftz_f32_slowpath) ;  /* 0x0000003000f07944 */ /* 0x003fea0003c00000 */
[----:B------:R-:W-:-:S07]  /*4410*/  MOV R13, R38 ;  /* 0x00000026000d7202 */ /* 0x000fce0000000f00 */
.L_x_26545:
[----:B------:R-:W-:Y:S05]  /*4420*/  BSYNC.RECONVERGENT B2 ;  /* 0x0000000000027941 */ /* 0x000fea0003800200 */
.L_x_26544:
        /* <DEDUP_REMOVED lines=14> */
.L_x_26547:
[----:B------:R-:W-:Y:S05]  /*4510*/  BSYNC.RECONVERGENT B2 ;  /* 0x0000000000027941 */ /* 0x000fea0003800200 */
.L_x_26546:
        /* <DEDUP_REMOVED lines=14> */
.L_x_26549:
[----:B------:R-:W-:Y:S05]  /*4600*/  BSYNC.RECONVERGENT B2 ;  /* 0x0000000000027941 */ /* 0x000fea0003800200 */
.L_x_26548:
        /* <DEDUP_REMOVED lines=14> */
.L_x_26551:
[----:B------:R-:W-:Y:S05]  /*46f0*/  BSYNC.RECONVERGENT B2 ;  /* 0x0000000000027941 */ /* 0x000fea0003800200 */
.L_x_26550:
        /* <DEDUP_REMOVED lines=14> */
.L_x_26553:
[----:B------:R-:W-:Y:S05]  /*47e0*/  BSYNC.RECONVERGENT B2 ;  /* 0x0000000000027941 */ /* 0x000fea0003800200 */
.L_x_26552:
        /* <DEDUP_REMOVED lines=14> */
.L_x_26555:
[----:B------:R-:W-:Y:S05]  /*48d0*/  BSYNC.RECONVERGENT B2 ;  /* 0x0000000000027941 */ /* 0x000fea0003800200 */
.L_x_26554:
        /* <DEDUP_REMOVED lines=14> */
.L_x_26557:
[----:B------:R-:W-:Y:S05]  /*49c0*/  BSYNC.RECONVERGENT B2 ;  /* 0x0000000000027941 */ /* 0x000fea0003800200 */
.L_x_26556:
        /* <DEDUP_REMOVED lines=14> */
.L_x_26559:
[----:B------:R-:W-:Y:S05]  /*4ab0*/  BSYNC.RECONVERGENT B2 ;  /* 0x0000000000027941 */ /* 0x000fea0003800200 */
.L_x_26558:
        /* <DEDUP_REMOVED lines=14> */
.L_x_26561:
[----:B------:R-:W-:Y:S05]  /*4ba0*/  BSYNC.RECONVERGENT B2 ;  /* 0x0000000000027941 */ /* 0x000fea0003800200 */
.L_x_26560:
        /* <DEDUP_REMOVED lines=14> */
.L_x_26563:
[----:B------:R-:W-:Y:S05]  /*4c90*/  BSYNC.RECONVERGENT B2 ;  /* 0x0000000000027941 */ /* 0x000fea0003800200 */
.L_x_26562:
        /* <DEDUP_REMOVED lines=14> */
.L_x_26565:
[----:B------:R-:W-:Y:S05]  /*4d80*/  BSYNC.RECONVERGENT B2 ;  /* 0x0000000000027941 */ /* 0x000fea0003800200 */
.L_x_26564:
        /* <DEDUP_REMOVED lines=14> */
.L_x_26567:
[----:B------:R-:W-:Y:S05]  /*4e70*/  BSYNC.RECONVERGENT B2 ;  /* 0x0000000000027941 */ /* 0x000fea0003800200 */
.L_x_26566:
        /* <DEDUP_REMOVED lines=14> */
.L_x_26569:
[----:B------:R-:W-:Y:S05]  /*4f60*/  BSYNC.RECONVERGENT B2 ;  /* 0x0000000000027941 */ /* 0x000fea0003800200 */
.L_x_26568:
        /* <DEDUP_REMOVED lines=14> */
.L_x_26571:
[----:B------:R-:W-:Y:S05]  /*5050*/  BSYNC.RECONVERGENT B2 ;  /* 0x0000000000027941 */ /* 0x000fea0003800200 */
.L_x_26570:
        /* <DEDUP_REMOVED lines=14> */
.L_x_26573:
[----:B------:R-:W-:Y:S05]  /*5140*/  BSYNC.RECONVERGENT B2 ;  /* 0x0000000000027941 */ /* 0x000fea0003800200 */
.L_x_26572:
        /* <DEDUP_REMOVED lines=12> */
[----:B01----:R-:W-:Y:S05]  /*5210*/  CALL.REL.NOINC `($__internal_422_$__cuda_sm3x_div_rn_noftz_f32_slowpath) ;  /* 0x00000024006c7944 */ /* 0x003fea0003c00000 */
[----:B------:R-:W-:-:S07]  /*5220*/  IMAD.MOV.U32 R8, RZ, RZ, R38 ;  /* 0x000000ffff087224 */ /* 0x000fce00078e0026 */
.L_x_26575:
[----:B------:R-:W-:Y:S05]  /*5230*/  BSYNC.RECONVERGENT B2 ;  /* 0x0000000000027941 */ /* 0x000fea0003800200 */
.L_x_26574:
        /* <DEDUP_REMOVED lines=13> */
[----:B------:R-:W-:-:S07]  /*5310*/  MOV R9, R38 ;  /* 0x0000002600097202 */ /* 0x000fce0000000f00 */
.L_x_26577:
[----:B------:R-:W-:Y:S05]  /*5320*/  BSYNC.RECONVERGENT B2 ;  /* 0x0000000000027941 */ /* 0x000fea0003800200 */
.L_x_26576:
        /* <DEDUP_REMOVED lines=12> */
[----:B01----:R-:W-:Y:S05]  /*53f0*/  CALL.REL.NOINC `($__internal_422_$__cuda_sm3x_div_rn_noftz_f32_slowpath) ;  /* 0x0000002000f47944 */ /* 0x003fea0003c00000 */
[----:B------:R-:W-:-:S07]  /*5400*/  MOV R6, R38 ;  /* 0x0000002600067202 */ /* 0x000fce0000000f00 */
.L_x_26579:
[----:B------:R-:W-:Y:S05]  /*5410*/  BSYNC.RECONVERGENT B2 ;  /* 0x0000000000027941 */ /* 0x000fea0003800200 */
.L_x_26578:
        /* <DEDUP_REMOVED lines=14> */
.L_x_26581:
[----:B------:R-:W-:Y:S05]  /*5500*/  BSYNC.RECONVERGENT B2 ;  /* 0x0000000000027941 */ /* 0x000fea0003800200 */
.L_x_26580:
        /* <DEDUP_REMOVED lines=14> */
.L_x_26583:
[----:B------:R-:W-:Y:S05]  /*55f0*/  BSYNC.RECONVERGENT B2 ;  /* 0x0000000000027941 */ /* 0x000fea0003800200 */
.L_x_26582:
        /* <DEDUP_REMOVED lines=14> */
.L_x_26585:
[----:B------:R-:W-:Y:S05]  /*56e0*/  BSYNC.RECONVERGENT B2 ;  /* 0x0000000000027941 */ /* 0x000fea0003800200 */
.L_x_26584:
        /* <DEDUP_REMOVED lines=27> */
.L_x_26587:
[----:B------:R-:W-:Y:S05]  /*58a0*/  BSYNC.RECONVERGENT B0 ;  /* 0x0000000000007941 */ /* 0x000fea0003800200 */
.L_x_26586:
        /* <DEDUP_REMOVED lines=18> */
.L_x_26589:
[----:B------:R-:W-:Y:S05]  /*59d0*/  BSYNC.RECONVERGENT B0 ;  /* 0x0000000000007941 */ /* 0x000fea0003800200 */
.L_x_26588:
        /* <DEDUP_REMOVED lines=18> */
.L_x_26591:
[----:B------:R-:W-:Y:S05]  /*5b00*/  BSYNC.RECONVERGENT B0 ;  /* 0x0000000000007941 */ /* 0x000fea0003800200 */
.L_x_26590:
        /* <DEDUP_REMOVED lines=18> */
.L_x_26593:
[----:B------:R-:W-:Y:S05]  /*5c30*/  BSYNC.RECONVERGENT B0 ;  /* 0x0000000000007941 */ /* 0x000fea0003800200 */
.L_x_26592:
        /* <DEDUP_REMOVED lines=30> */
.L_x_26595:
[----:B------:R-:W-:Y:S05]  /*5e20*/  BSYNC.RECONVERGENT B0 ;  /* 0x0000000000007941 */ /* 0x000fea0003800200 */
.L_x_26594:
        /* <DEDUP_REMOVED lines=18> */
.L_x_26597:
[----:B------:R-:W-:Y:S05]  /*5f50*/  BSYNC.RECONVERGENT B0 ;  /* 0x0000000000007941 */ /* 0x000fea0003800200 */
.L_x_26596:
        /* <DEDUP_REMOVED lines=18> */
.L_x_26599:
[----:B------:R-:W-:Y:S05]  /*6080*/  BSYNC.RECONVERGENT B0 ;  /* 0x0000000000007941 */ /* 0x000fea0003800200 */
.L_x_26598:
        /* <DEDUP_REMOVED lines=18> */
.L_x_26601:
[----:B------:R-:W-:Y:S05]  /*61b0*/  BSYNC.RECONVERGENT B0 ;  /* 0x0000000000007941 */ /* 0x000fea0003800200 */
.L_x_26600:
        /* <DEDUP_REMOVED lines=18> */
.L_x_26603:
[----:B------:R-:W-:Y:S05]  /*62e0*/  BSYNC.RECONVERGENT B0 ;  /* 0x0000000000007941 */ /* 0x000fea0003800200 */
.L_x_26602:
        /* <DEDUP_REMOVED lines=18> */
.L_x_26605:
[----:B------:R-:W-:Y:S05]  /*6410*/  BSYNC.RECONVERGENT B0 ;  /* 0x0000000000007941 */ /* 0x000fea0003800200 */
.L_x_26604:
        /* <DEDUP_REMOVED lines=18> */
.L_x_26607:
[----:B------:R-:W-:Y:S05]  /*6540*/  BSYNC.RECONVERGENT B0 ;  /* 0x0000000000007941 */ /* 0x000fea0003800200 */
.L_x_26606:
        /* <DEDUP_REMOVED lines=9> */
.L_x_26541:
[----:B------:R-:W-:Y:S01]  /*65e0*/  BSSY B0, `(.L_x_26609) ;  /* 0x0000007000007945 */ /* 0x000fe20003800000 */
[----:B------:R-:W-:Y:S01]  /*65f0*/  MOV R12, 0x10 ;  /* 0x00000010000c7802 */ /* 0x000fe20000000f00 */
[----:B------:R-:W-:Y:S01]  /*6600*/  IMAD.MOV.U32 R11, RZ, RZ, 0x1f ;  /* 0x0000001fff0b7424 */ /* 0x000fe200078e00ff */
[----:B------:R-:W-:-:S07]  /*6610*/  MOV R15, 0xffffffff ;  /* 0xffffffff000f7802 */ /* 0x000fce0000000f00 */
[----:B-1----:R-:W-:Y:S05]  /*6620*/  WARPSYNC.COLLECTIVE R15, `(.L_x_26610) ;  /* 0x000000000f087348 */ /* 0x002fea0003c00000 */
[----:B------:R0:W2:Y:S02]  /*6630*/  SHFL.BFLY P6, R14, R13, R12, R11 ;  /* 0x0c00000c0d0e7389 */ /* 0x0000a400000c000b */
[----:B012---:R-:W-:Y:S05]  /*6640*/  ENDCOLLECTIVE ;  /* 0x000000000000791b */ /* 0x007fea0003800000 */
.L_x_26610:
[----:B------:R-:W-:Y:S05]  /*6650*/  BSYNC B0 ;  /* 0x0000000000007941 */ /* 0x000fea0003800000 */
.L_x_26609:
        /* <DEDUP_REMOVED lines=9> */
.L_x_26611:
[----:B------:R-:W-:Y:S01]  /*66f0*/  HFMA2 R12, -RZ, RZ, 0, 2.384185791015625e-07 ;  /* 0x00000004ff0c7431 */ /* 0x000fe200000001ff */
[----:B------:R-:W-:-:S04]  /*6700*/  FMNMX R24, R13, R14, !PT ;  /* 0x0000000e0d187209 */ /* 0x000fc80007800000 */
[----:B------:R-:W-:-:S07]  /*6710*/  MOV R13, R24 ;  /* 0x00000018000d7202 */ /* 0x000fce0000000f00 */
[----:B------:R-:W-:Y:S05]  /*6720*/  WARPSYNC.COLLECTIVE R15, `(.L_x_26612) ;  /* 0x000000000f087348 */ /* 0x000fea0003c00000 */
[----:B------:R0:W1:Y:S02]  /*6730*/  SHFL.BFLY P6, R14, R13, R12, R11 ;  /* 0x0c00000c0d0e7389 */ /* 0x00006400000c000b */
[----:B01----:R-:W-:Y:S05]  /*6740*/  ENDCOLLECTIVE ;  /* 0x000000000000791b */ /* 0x003fea0003800000 */
.L_x_26612:
[----:B------:R-:W-:Y:S01]  /*6750*/  IMAD.MOV.U32 R12, RZ, RZ, 0x2 ;  /* 0x00000002ff0c7424 */ /* 0x000fe200078e00ff */
[----:B------:R-:W-:-:S04]  /*6760*/  FMNMX R25, R24, R14, !PT ;  /* 0x0000000e18197209 */ /* 0x000fc80007800000 */
[----:B------:R-:W-:-:S07]  /*6770*/  MOV R13, R25 ;  /* 0x00000019000d7202 */ /* 0x000fce0000000f00 */
[----:B------:R-:W-:Y:S05]  /*6780*/  WARPSYNC.COLLECTIVE R15, `(.L_x_26613) ;  /* 0x000000000f087348 */ /* 0x000fea0003c00000 */
[----:B------:R0:W1:Y:S02]  /*6790*/  SHFL.BFLY P6, R14, R13, R12, R11 ;  /* 0x0c00000c0d0e7389 */ /* 0x00006400000c000b */
[----:B01----:R-:W-:Y:S05]  /*67a0*/  ENDCOLLECTIVE ;  /* 0x000000000000791b */ /* 0x003fea0003800000 */
.L_x_26613:
[----:B------:R-:W-:Y:S01]  /*67b0*/  HFMA2 R12, -RZ, RZ, 0, 5.9604644775390625e-08 ;  /* 0x00000001ff0c7431 */ /* 0x000fe200000001ff */
[----:B------:R-:W-:-:S04]  /*67c0*/  FMNMX R36, R25, R14, !PT ;  /* 0x0000000e19247209 */ /* 0x000fc80007800000 */
[----:B------:R-:W-:-:S07]  /*67d0*/  MOV R13, R36 ;  /* 0x00000024000d7202 */ /* 0x000fce0000000f00 */
[----:B------:R-:W-:Y:S05]  /*67e0*/  WARPSYNC.COLLECTIVE R15, `(.L_x_26614) ;  /* 0x000000000f087348 */ /* 0x000fea0003c00000 */
[----:B------:R0:W1:Y:S02]  /*67f0*/  SHFL.BFLY P6, R14, R13, R12, R11 ;  /* 0x0c00000c0d0e7389 */ /* 0x00006400000c000b */
[----:B01----:R-:W-:Y:S05]  /*6800*/  ENDCOLLECTIVE ;  /* 0x000000000000791b */ /* 0x003fea0003800000 */
.L_x_26614:
        /* <DEDUP_REMOVED lines=189> */
[----:B------:R-:W-:Y:S01]  /*73e0*/  FADD R0, R11, -12583039 ;  /* 0xcb40007f0b007421 */ /* 0x000fe20000000000 */
[----:B------:R-:W-:-:S03]  /*73f0*/  FADD R11, R55, -12583039 ;  /* 0xcb40007f370b7421 */ /* 0x000fc60000000000 */
        /* <DEDUP_REMOVED lines=36> */
.L_x_26615:
[----:B------:R-:W-:Y:S02]  /*7640*/  HFMA2 R12, -RZ, RZ, 0, 4.76837158203125e-07 ;  /* 0x00000008ff0c7431 */ /* 0x000fe400000001ff */
[----:B------:R-:W-:-:S05]  /*7650*/  FADD R30, R13, R14 ;  /* 0x0000000e0d1e7221 */ /* 0x000fca0000000000 */
[----:B------:R-:W-:-:S07]  /*7660*/  MOV R13, R30 ;  /* 0x0000001e000d7202 */ /* 0x000fce0000000f00 */
[----:B------:R-:W-:Y:S05]  /*7670*/  WARPSYNC.COLLECTIVE R15, `(.L_x_26616) ;  /* 0x000000000f087348 */ /* 0x000fea0003c00000 */
[----:B------:R0:W1:Y:S02]  /*7680*/  SHFL.BFLY P6, R14, R13, R12, R11 ;  /* 0x0c00000c0d0e7389 */ /* 0x00006400000c000b */
[----:B01----:R-:W-:Y:S05]  /*7690*/  ENDCOLLECTIVE ;  /* 0x000000000000791b */ /* 0x003fea0003800000 */
.L_x_26616:
[----:B------:R-:W-:Y:S01]  /*76a0*/  MOV R12, 0x4 ;  /* 0x00000004000c7802 */ /* 0x000fe20000000f00 */
[----:B------:R-:W-:-:S04]  /*76b0*/  FADD R31, R30, R14 ;  /* 0x0000000e1e1f7221 */ /* 0x000fc80000000000 */
[----:B------:R-:W-:-:S07]  /*76c0*/  IMAD.MOV.U32 R13, RZ, RZ, R31 ;  /* 0x000000ffff0d7224 */ /* 0x000fce00078e001f */
[----:B------:R-:W-:Y:S05]  /*76d0*/  WARPSYNC.COLLECTIVE R15, `(.L_x_26617) ;  /* 0x000000000f087348 */ /* 0x000fea0003c00000 */
[----:B------:R0:W1:Y:S02]  /*76e0*/  SHFL.BFLY P6, R14, R13, R12, R11 ;  /* 0x0c00000c0d0e7389 */ /* 0x00006400000c000b */
[----:B01----:R-:W-:Y:S05]  /*76f0*/  ENDCOLLECTIVE ;  /* 0x000000000000791b */ /* 0x003fea0003800000 */
.L_x_26617:
[----:B------:R-:W-:Y:S02]  /*7700*/  HFMA2 R12, -RZ, RZ, 0, 1.1920928955078125e-07 ;  /* 0x00000002ff0c7431 */ /* 0x000fe400000001ff */
[----:B------:R-:W-:-:S05]  /*7710*/  FADD R36, R31, R14 ;  /* 0x0000000e1f247221 */ /* 0x000fca0000000000 */
[----:B------:R-:W-:-:S07]  /*7720*/  MOV R13, R36 ;  /* 0x00000024000d7202 */ /* 0x000fce0000000f00 */
[----:B------:R-:W-:Y:S05]  /*7730*/  WARPSYNC.COLLECTIVE R15, `(.L_x_26618) ;  /* 0x000000000f087348 */ /* 0x000fea0003c00000 */
[----:B------:R0:W1:Y:S02]  /*7740*/  SHFL.BFLY P6, R14, R13, R12, R11 ;  /* 0x0c00000c0d0e7389 */ /* 0x00006400000c000b */
[----:B01----:R-:W-:Y:S05]  /*7750*/  ENDCOLLECTIVE ;  /* 0x000000000000791b */ /* 0x003fea0003800000 */
.L_x_26618:
[----:B------:R-:W-:Y:S01]  /*7760*/  MOV R12, 0x1 ;  /* 0x00000001000c7802 */ /* 0x000fe20000000f00 */
[----:B------:R-:W-:-:S04]  /*7770*/  FADD R38, R36, R14 ;  /* 0x0000000e24267221 */ /* 0x000fc80000000000 */
[----:B------:R-:W-:-:S07]  /*7780*/  IMAD.MOV.U32 R13, RZ, RZ, R38 ;  /* 0x000000ffff0d7224 */ /* 0x000fce00078e0026 */
[----:B------:R-:W-:Y:S05]  /*7790*/  WARPSYNC.COLLECTIVE R15, `(.L_x_26619) ;  /* 0x000000000f087348 */ /* 0x000fea0003c00000 */
[----:B------:R0:W1:Y:S02]  /*77a0*/  SHFL.BFLY P6, R14, R13, R12, R11 ;  /* 0x0c00000c0d0e7389 */ /* 0x00006400000c000b */
[----:B01----:R-:W-:Y:S05]  /*77b0*/  ENDCOLLECTIVE ;  /* 0x000000000000791b */ /* 0x003fea0003800000 */
.L_x_26619:
[----:B------:R-:W-:Y:S05]  /*77c0*/  BRA `(.L_x_26620) ;  /* 0xffffffc800a07947 */ /* 0x000fea000383ffff */
        .weak           $__internal_422_$__cuda_sm3x_div_rn_noftz_f32_slowpath
        .type           $__internal_422_$__cuda_sm3x_div_rn_noftz_f32_slowpath,@function
        .size           $__internal_422_$__cuda_sm3x_div_rn_noftz_f32_slowpath,(.L_x_37799 - $__internal_422_$__cuda_sm3x_div_rn_noftz_f32_slowpath)
$__internal_422_$__cuda_sm3x_div_rn_noftz_f32_slowpath:
        /* <DEDUP_REMOVED lines=32> */
[----:B------:R-:W-:Y:S01]  /*79d0*/  @!P0 FFMA R27, R27, 1.84467440737095516160e+19, RZ ;  /* 0x5f8000001b1b8823 */ /* 0x000fe200000000ff */
[----:B------:R-:W-:-:S05]  /*79e0*/  @!P0 MOV R31, 0xffffffc0 ;  /* 0xffffffc0001f8802 */ /* 0x000fca0000000f00 */
[----:B------:R-:W-:-:S07]  /*79f0*/  @!P2 VIADD R31, R31, 0x40 ;  /* 0x000000401f1fa836 */ /* 0x000fce0000000000 */
.L_x_26622:
        /* <DEDUP_REMOVED lines=51> */
.L_x_26629:
[----:B------:R-:W-:-:S04]  /*7d30*/  LOP3.LUT R38, R38, 0x80000000, RZ, 0xc0, !PT ;  /* 0x8000000026267812 */ /* 0x000fc800078ec0ff */
[----:B------:R-:W-:Y:S01]  /*7d40*/  LOP3.LUT R38, R38, 0x7f800000, RZ, 0xfc, !PT ;  /* 0x7f80000026267812 */ /* 0x000fe200078efcff */
[----:B------:R-:W-:Y:S06]  /*7d50*/  BRA `(.L_x_26630) ;  /* 0x0000000000047947 */ /* 0x000fec0003800000 */
.L_x_26628:
[----:B------:R-:W-:-:S07]  /*7d60*/  LEA R38, R31, R38, 0x17 ;  /* 0x000000261f267211 */ /* 0x000fce00078eb8ff */
.L_x_26630:
[----:B------:R-:W-:Y:S05]  /*7d70*/  BSYNC.RECONVERGENT B1 ;  /* 0x0000000000017941 */ /* 0x000fea0003800200 */
.L_x_26627:
[----:B------:R-:W-:Y:S05]  /*7d80*/  BRA `(.L_x_26631) ;  /* 0x0000000000207947 */ /* 0x000fea0003800000 */
.L_x_26626:
[----:B------:R-:W-:-:S04]  /*7d90*/  LOP3.LUT R27, R30, 0x80000000, R27, 0x48, !PT ;  /* 0x800000001e1b7812 */ /* 0x000fc800078e481b */
[----:B------:R-:W-:Y:S01]  /*7da0*/  LOP3.LUT R38, R27, 0x7f800000, RZ, 0xfc, !PT ;  /* 0x7f8000001b267812 */ /* 0x000fe200078efcff */
[----:B------:R-:W-:Y:S06]  /*7db0*/  BRA `(.L_x_26631) ;  /* 0x0000000000147947 */ /* 0x000fec0003800000 */
.L_x_26625:
[----:B------:R-:W-:Y:S01]  /*7dc0*/  LOP3.LUT R38, R30, 0x80000000, R27, 0x48, !PT ;  /* 0x800000001e267812 */ /* 0x000fe200078e481b */
[----:B------:R-:W-:Y:S06]  /*7dd0*/  BRA `(.L_x_26631) ;  /* 0x00000000000c7947 */ /* 0x000fec0003800000 */
.L_x_26624:
[----:B------:R-:W0:Y:S01]  /*7de0*/  MUFU.RSQ R38, -QNAN ;  /* 0xffc0000000267908 */ /* 0x000e220000001400 */
[----:B------:R-:W-:Y:S05]  /*7df0*/  BRA `(.L_x_26631) ;  /* 0x0000000000047947 */ /* 0x000fea0003800000 */
.L_x_26623:
[----:B------:R-:W-:-:S07]  /*7e00*/  FADD.FTZ R38, R27, R30 ;  /* 0x0000001e1b267221 */ /* 0x000fce0000010000 */
.L_x_26631:
[----:B------:R-:W-:Y:S05]  /*7e10*/  BSYNC.RECONVERGENT B0 ;  /* 0x0000000000007941 */ /* 0x000fea0003800200 */
.L_x_26621:
[----:B------:R-:W-:Y:S01]  /*7e20*/  HFMA2 R31, -RZ, RZ, 0, 0 ;  /* 0x00000000ff1f7431 */ /* 0x000fe200000001ff */
[----:B------:R-:W-:-:S04]  /*7e30*/  MOV R30, R36 ;  /* 0x00000024001e7202 */ /* 0x000fc80000000f00 */
[----:B0-----:R-:W-:Y:S05]  /*7e40*/  RET.REL.NODEC R30 `(_Z15SoftmaxWarpImplI22BroadcastScaleMaskLoadIffbLm2EiE11DirectStoreIffEfLi2ELi22ELi32ELi1ELb1EL9Algorithm0EEvT_T0_ll) ;  /* 0xffffff801e6c7950 */ /* 0x001fea0003c3ffff */
.L_x_26632:
        /* <DEDUP_REMOVED lines=11> */
.L_x_37799:


//--------------------- .text._Z15SoftmaxWarpImplI22BroadcastScaleMaskLoadIffbLm2EiE11DirectStoreIffEfLi2ELi22ELi32ELi1ELb0EL9Algorithm0EEvT_T0_ll --------------------------
	.section	.text._Z15SoftmaxWarpImplI22BroadcastScaleMaskLoadIffbLm2EiE11DirectStoreIffEfLi2ELi22ELi32ELi1ELb0EL9Algorithm0EEvT_T0_ll,"ax",@progbits
	.align	128
        .global         _Z15SoftmaxWarpImplI22BroadcastScaleMaskLoadIffbLm2EiE11DirectStoreIffEfLi2ELi22ELi32ELi1ELb0EL9Algorithm0EEvT_T0_ll
        .type           _Z15SoftmaxWarpImplI22BroadcastScaleMaskLoadIffbLm2EiE11DirectStoreIffEfLi2ELi22ELi32ELi1ELb0EL9Algorithm0EEvT_T0_ll,@function
        .size           _Z15SoftmaxWarpImplI22BroadcastScaleMaskLoadIffbLm2EiE11DirectStoreIffEfLi2ELi22ELi32ELi1ELb0EL9Algorithm0EEvT_T0_ll,(.L_x_37800 - _Z15SoftmaxWarpImplI22BroadcastScaleMaskLoadIffbLm2EiE11DirectStoreIffEfLi2ELi22ELi32ELi1ELb0EL9Algorithm0EEvT_T0_ll)
        .other          _Z15SoftmaxWarpImplI22BroadcastScaleMaskLoadIffbLm2EiE11DirectStoreIffEfLi2ELi22ELi32ELi1ELb0EL9Algorithm0EEvT_T0_ll,@"STO_CUDA_ENTRY STV_DEFAULT"
_Z15SoftmaxWarpImplI22BroadcastScaleMaskLoadIffbLm2EiE11DirectStoreIffEfLi2ELi22ELi32ELi1ELb0EL9Algorithm0EEvT_T0_ll:
.text._Z15SoftmaxWarpImplI22BroadcastScaleMaskLoadIffbLm2EiE11DirectStoreIffEfLi2ELi22ELi32ELi1ELb0EL9Algorithm0EEvT_T0_ll:
        /* <DEDUP_REMOVED lines=26> */
.L_x_26633:
        /* <DEDUP_REMOVED lines=14> */
.L_x_26679:
[----:B------:R-:W-:Y:S01]  /*0280*/  IABS R0, UR45 ;  /* 0x0000002d00007c13 */ /* 0x000fe20008000000 */
[----:B0-----:R-:W-:Y:S01]  /*0290*/  IMAD R7, R37, UR44, R34 ;  /* 0x0000002c25077c24 */ /* 0x001fe2000f8e0222 */
[----:B------:R-:W-:Y:S01]  /*02a0*/  UMOV UR4, URZ ;  /* 0x000000ff00047c82 */ /* 0x000fe20008000000 */
[----:B------:R-:W0:Y:S01]  /*02b0*/  LDC.64 R14, c[0x0][0x390] ;  /* 0x0000e400ff0e7b82 */ /* 0x000e220000000a00 */
[----:B------:R-:W-:Y:S02]  /*02c0*/  R2UR UR7, R0 ;  /* 0x00000000000772ca */ /* 0x000fe400000e0000 */
[----:B------:R-:W-:Y:S02]  /*02d0*/  IABS R3, R7 ;  /* 0x0000000700037213 */ /* 0x000fe40000000000 */
[C---:B------:R-:W-:Y:S02]  /*02e0*/  IADD3 R8, PT, PT, R7.reuse, 0x40, RZ ;  /* 0x0000004007087810 */ /* 0x040fe40007ffe0ff */
[----:B------:R-:W-:-:S02]  /*02f0*/  IADD3 R6, PT, PT, R7, 0x80, RZ ;  /* 0x0000008007067810 */ /* 0x000fc40007ffe0ff */
[----:B------:R-:W-:Y:S02]  /*0300*/  IABS R4, R8 ;  /* 0x0000000800047213 */ /* 0x000fe40000000000 */
[----:B------:R-:W-:Y:S02]  /*0310*/  IABS R9, R6 ;  /* 0x0000000600097213 */ /* 0x000fe40000000000 */
[----:B------:R-:W-:Y:S01]  /*0320*/  ISETP.NE.AND P6, PT, RZ, UR45, PT ;  /* 0x0000002dff007c0c */ /* 0x000fe2000bfc5270 */
[----:B------:R-:W2:Y:S01]  /*0330*/  I2F.RP R0, UR7 ;  /* 0x0000000700007d06 */ /* 0x000ea20008209400 */
[----:B------:R-:W-:Y:S02]  /*0340*/  LOP3.LUT R11, R6, UR45, RZ, 0x3c, !PT ;  /* 0x0000002d060b7c12 */ /* 0x000fe4000f8e3cff */
[----:B-1----:R-:W-:Y:S02]  /*0350*/  R2UR UR8, R28 ;  /* 0x000000001c0872ca */ /* 0x002fe400000e0000 */
[----:B------:R-:W-:-:S03]  /*0360*/  R2UR UR9, R29 ;  /* 0x000000001d0972ca */ /* 0x000fc600000e0000 */
[----:B--2---:R-:W1:Y:S02]  /*0370*/  MUFU.RCP R0, R0 ;  /* 0x0000000000007308 */ /* 0x004e640000001000 */
[----:B-1----:R-:W-:-:S06]  /*0380*/  IADD3 R2, PT, PT, R0, 0xffffffe, RZ ;  /* 0x0ffffffe00027810 */ /* 0x002fcc0007ffe0ff */
        /* <DEDUP_REMOVED lines=10> */
[----:B------:R-:W-:Y:S01]  /*0430*/  IADD3 R12, PT, PT, -R10, RZ, RZ ;  /* 0x000000ff0a0c7210 */ /* 0x000fe20007ffe1ff */
[----:B------:R-:W-:-:S03]  /*0440*/  IMAD.MOV R3, RZ, RZ, -R5 ;  /* 0x000000ffff037224 */ /* 0x000fc600078e0a05 */
[----:B------:R-:W-:Y:S01]  /*0450*/  ISETP.LT.U32.AND P3, PT, R2, UR7, PT ;  /* 0x0000000702007c0c */ /* 0x000fe2000bf61070 */
[----:B------:R-:W-:Y:S02]  /*0460*/  IMAD R3, R3, UR7, R4 ;  /* 0x0000000703037c24 */ /* 0x000fe4000f8e0204 */
[----:B------:R-:W-:Y:S02]  /*0470*/  IMAD R4, R12, UR7, R9 ;  /* 0x000000070c047c24 */ /* 0x000fe4000f8e0209 */
[----:B------:R-:W1:Y:S01]  /*0480*/  LDC.64 R12, c[0x0][0x398] ;  /* 0x0000e600ff0c7b82 */ /* 0x000e620000000a00 */
[----:B------:R-:W-:Y:S02]  /*0490*/  ISETP.LT.U32.AND P5, PT, R3, UR7, PT ;  /* 0x0000000703007c0c */ /* 0x000fe4000bfa1070 */
[----:B------:R-:W-:-:S05]  /*04a0*/  ISETP.LT.U32.AND P0, PT, R4, UR7, PT ;  /* 0x0000000704007c0c */ /* 0x000fca000bf01070 */
[----:B------:R-:W-:Y:S02]  /*04b0*/  @!P3 IADD3 R2, PT, PT, R2, -UR7, RZ ;  /* 0x800000070202bc10 */ /* 0x000fe4000fffe0ff */
[----:B------:R-:W-:Y:S02]  /*04c0*/  @!P3 IADD3 R0, PT, PT, R0, 0x1, RZ ;  /* 0x000000010000b810 */ /* 0x000fe40007ffe0ff */
[----:B------:R-:W-:Y:S02]  /*04d0*/  ISETP.GE.U32.AND P1, PT, R2, UR7, PT ;  /* 0x0000000702007c0c */ /* 0x000fe4000bf26070 */
[----:B------:R-:W-:Y:S02]  /*04e0*/  LOP3.LUT R2, R7, UR45, RZ, 0x3c, !PT ;  /* 0x0000002d07027c12 */ /* 0x000fe4000f8e3cff */
[----:B------:R-:W-:Y:S02]  /*04f0*/  @!P5 IADD3 R3, PT, PT, R3, -UR7, RZ ;  /* 0x800000070303dc10 */ /* 0x000fe4000fffe0ff */
[----:B------:R-:W-:-:S02]  /*0500*/  ISETP.GE.AND P2, PT, R2, RZ, PT ;  /* 0x000000ff0200720c */ /* 0x000fc40003f46270 */
[----:B------:R-:W-:Y:S02]  /*0510*/  ISETP.GE.U32.AND P4, PT, R3, UR7, PT ;  /* 0x0000000703007c0c */ /* 0x000fe4000bf86070 */
[----:B------:R-:W-:Y:S02]  /*0520*/  @!P0 IADD3 R4, PT, PT, R4, -UR7, RZ ;  /* 0x8000000704048c10 */ /* 0x000fe4000fffe0ff */
[----:B------:R-:W-:Y:S01]  /*0530*/  @!P5 IADD3 R5, PT, PT, R5, 0x1, RZ ;  /* 0x000000010505d810 */ /* 0x000fe20007ffe0ff */
[----:B------:R-:W-:Y:S01]  /*0540*/  @P1 VIADD R0, R0, 0x1 ;  /* 0x0000000100001836 */ /* 0x000fe20000000000 */
[----:B------:R-:W-:Y:S02]  /*0550*/  LOP3.LUT R2, R8, UR45, RZ, 0x3c, !PT ;  /* 0x0000002d08027c12 */ /* 0x000fe4000f8e3cff */
[----:B0-----:R-:W-:Y:S02]  /*0560*/  ISETP.NE.U32.AND P3, PT, R14, 0x1, PT ;  /* 0x000000010e00780c */ /* 0x001fe40003f65070 */
[----:B------:R-:W-:-:S02]  /*0570*/  MOV R3, R0 ;  /* 0x0000000000037202 */ /* 0x000fc40000000f00 */
[----:B------:R-:W-:Y:S01]  /*0580*/  LOP3.LUT R0, RZ, UR45, RZ, 0x33, !PT ;  /* 0x0000002dff007c12 */ /* 0x000fe2000f8e33ff */
[----:B------:R-:W-:Y:S01]  /*0590*/  @P4 VIADD R5, R5, 0x1 ;  /* 0x0000000105054836 */ /* 0x000fe20000000000 */
[----:B------:R-:W-:Y:S02]  /*05a0*/  @!P2 IADD3 R3, PT, PT, -R3, RZ, RZ ;  /* 0x000000ff0303a210 */ /* 0x000fe40007ffe1ff */
[----:B------:R-:W-:Y:S02]  /*05b0*/  ISETP.GE.U32.AND P2, PT, R4, UR7, PT ;  /* 0x0000000704007c0c */ /* 0x000fe4000bf46070 */
[----:B------:R-:W-:Y:S02]  /*05c0*/  SEL R4, R0, R3, !P6 ;  /* 0x0000000300047207 */ /* 0x000fe40007000000 */
[----:B-1----:R-:W-:Y:S02]  /*05d0*/  ISETP.NE.U32.AND P5, PT, R12, 0x1, PT ;  /* 0x000000010c00780c */ /* 0x002fe40003fa5070 */
[----:B------:R-:W-:-:S02]  /*05e0*/  IADD3 R12, PT, PT, -R4, RZ, RZ ;  /* 0x000000ff040c7210 */ /* 0x000fc40007ffe1ff */
[----:B------:R-:W-:Y:S02]  /*05f0*/  ISETP.GE.AND P1, PT, R2, RZ, PT ;  /* 0x000000ff0200720c */ /* 0x000fe40003f26270 */
[----:B------:R-:W-:Y:S01]  /*0600*/  ISETP.NE.AND.EX P3, PT, R15, RZ, PT, P3 ;  /* 0x000000ff0f00720c */ /* 0x000fe20003f65330 */
[----:B------:R-:W0:Y:S01]  /*0610*/  LDC.64 R2, c[0x0][0x388] ;  /* 0x0000e200ff027b82 */ /* 0x000e220000000a00 */
[----:B------:R-:W-:Y:S01]  /*0620*/  MOV R9, R5 ;  /* 0x0000000500097202 */ /* 0x000fe20000000f00 */
[----:B------:R-:W-:Y:S01]  /*0630*/  IMAD R5, R12, UR45, R7 ;  /* 0x0000002d0c057c24 */ /* 0x000fe2000f8e0207 */
[----:B------:R-:W-:Y:S02]  /*0640*/  ISETP.NE.AND.EX P5, PT, R13, RZ, PT, P5 ;  /* 0x000000ff0d00720c */ /* 0x000fe40003fa5350 */
[----:B------:R-:W-:Y:S02]  /*0650*/  SEL R4, R4, RZ, P3 ;  /* 0x000000ff04047207 */ /* 0x000fe40001800000 */
[----:B------:R-:W-:-:S02]  /*0660*/  SEL R5, R5, RZ, P5 ;  /* 0x000000ff05057207 */ /* 0x000fc40002800000 */
[----:B------:R-:W-:Y:S01]  /*0670*/  ISETP.GE.AND P4, PT, R11, RZ, PT ;  /* 0x000000ff0b00720c */ /* 0x000fe20003f86270 */
[----:B------:R-:W-:Y:S01]  /*0680*/  IMAD R4, R4, UR40, RZ ;  /* 0x0000002804047c24 */ /* 0x000fe2000f8e02ff */
[----:B------:R-:W-:Y:S02]  /*0690*/  @!P1 IADD3 R9, PT, PT, -R9, RZ, RZ ;  /* 0x000000ff09099210 */ /* 0x000fe40007ffe1ff */
[----:B------:R-:W-:Y:S01]  /*06a0*/  @!P0 IADD3 R10, PT, PT, R10, 0x1, RZ ;  /* 0x000000010a0a8810 */ /* 0x000fe20007ffe0ff */
[----:B------:R-:W-:Y:S01]  /*06b0*/  IMAD R4, R5, UR41, R4 ;  /* 0x0000002905047c24 */ /* 0x000fe2000f8e0204 */
[----:B------:R-:W-:-:S03]  /*06c0*/  SEL R9, R0, R9, !P6 ;  /* 0x0000000900097207 */ /* 0x000fc60007000000 */
[----:B------:R-:W-:Y:S01]  /*06d0*/  @P2 VIADD R10, R10, 0x1 ;  /* 0x000000010a0a2836 */ /* 0x000fe20000000000 */
[----:B------:R-:W-:Y:S02]  /*06e0*/  LEA.HI R4, R4, R4, RZ, 0x1 ;  /* 0x0000000404047211 */ /* 0x000fe400078f08ff */
[----:B------:R-:W-:Y:S02]  /*06f0*/  IADD3 R5, PT, PT, -R9, RZ, RZ ;  /* 0x000000ff09057210 */ /* 0x000fe40007ffe1ff */
[----:B------:R-:W-:Y:S02]  /*0700*/  SHF.R.S32.HI R17, RZ, 0x1, R4 ;  /* 0x00000001ff117819 */ /* 0x000fe40000011404 */
[----:B------:R-:W-:Y:S01]  /*0710*/  @!P4 IADD3 R10, PT, PT, -R10, RZ, RZ ;  /* 0x000000ff0a0ac210 */ /* 0x000fe20007ffe1ff */
[----:B------:R-:W-:Y:S01]  /*0720*/  IMAD R5, R5, UR45, R8 ;  /* 0x0000002d05057c24 */ /* 0x000fe2000f8e0208 */
[----:B------:R-:W-:Y:S01]  /*0730*/  SEL R9, R9, RZ, P3 ;  /* 0x000000ff09097207 */ /* 0x000fe20001800000 */
[----:B0-----:R-:W-:Y:S01]  /*0740*/  IMAD.WIDE R16, R17, 0x2, R2 ;  /* 0x0000000211107825 */ /* 0x001fe200078e0202 */
[----:B------:R-:W-:-:S02]  /*0750*/  SEL R10, R0, R10, !P6 ;  /* 0x0000000a000a7207 */ /* 0x000fc40007000000 */
[----:B------:R-:W-:Y:S01]  /*0760*/  SEL R5, R5, RZ, P5 ;  /* 0x000000ff05057207 */ /* 0x000fe20002800000 */
[----:B------:R-:W-:Y:S01]  /*0770*/  IMAD R4, R9, UR40, RZ ;  /* 0x0000002809047c24 */ /* 0x000fe2000f8e02ff */
[----:B------:R-:W-:Y:S01]  /*0780*/  IADD3 R9, PT, PT, -R10, RZ, RZ ;  /* 0x000000ff0a097210 */ /* 0x000fe20007ffe1ff */
[----:B------:R-:W2:Y:S02]  /*0790*/  LDG.E.U16 R16, desc[UR8][R16.64] ;  /* 0x0000000810107981 */ /* 0x000ea4000c1e1500 */
[----:B------:R-:W-:Y:S02]  /*07a0*/  IMAD R4, R5, UR41, R4 ;  /* 0x0000002905047c24 */ /* 0x000fe4000f8e0204 */
[----:B------:R-:W-:-:S03]  /*07b0*/  IMAD R5, R9, UR45, R6 ;  /* 0x0000002d09057c24 */ /* 0x000fc6000f8e0206 */
[----:B------:R-:W-:Y:S02]  /*07c0*/  LEA.HI R4, R4, R4, RZ, 0x1 ;  /* 0x0000000404047211 */ /* 0x000fe400078f08ff */
[----:B------:R-:W-:Y:S02]  /*07d0*/  SEL R9, R5, RZ, P5 ;  /* 0x000000ff05097207 */ /* 0x000fe40002800000 */
[----:B------:R-:W-:-:S05]  /*07e0*/  SHF.R.S32.HI R5, RZ, 0x1, R4 ;  /* 0x00000001ff057819 */ /* 0x000fca0000011404 */
[----:B------:R-:W-:-:S05]  /*07f0*/  IMAD.WIDE R4, R5, 0x2, R2 ;  /* 0x0000000205047825 */ /* 0x000fca00078e0202 */
[----:B------:R0:W3:Y:S01]  /*0800*/  LDG.E.U16 R15, desc[UR8][R4.64] ;  /* 0x00000008040f7981 */ /* 0x0000e2000c1e1500 */
[----:B------:R-:W-:-:S05]  /*0810*/  SEL R10, R10, RZ, P3 ;  /* 0x000000ff0a0a7207 */ /* 0x000fca0001800000 */
[----:B------:R-:W-:-:S04]  /*0820*/  IMAD R10, R10, UR40, RZ ;  /* 0x000000280a0a7c24 */ /* 0x000fc8000f8e02ff */
[----:B------:R-:W-:Y:S01]  /*0830*/  IMAD R9, R9, UR41, R10 ;  /* 0x0000002909097c24 */ /* 0x000fe2000f8e020a */
[----:B------:R-:W-:-:S04]  /*0840*/  IADD3 R23, PT, PT, R7, 0xc0, RZ ;  /* 0x000000c007177810 */ /* 0x000fc80007ffe0ff */
[----:B------:R-:W-:Y:S02]  /*0850*/  LEA.HI R9, R9, R9, RZ, 0x1 ;  /* 0x0000000909097211 */ /* 0x000fe400078f08ff */
[----:B------:R-:W-:Y:S02]  /*0860*/  IABS R12, R23 ;  /* 0x00000017000c7213 */ /* 0x000fe40000000000 */
[----:B------:R-:W-:-:S05]  /*0870*/  SHF.R.S32.HI R9, RZ, 0x1, R9 ;  /* 0x00000001ff097819 */ /* 0x000fca0000011409 */
[----:B------:R-:W-:-:S04]  /*0880*/  IMAD.WIDE R10, R9, 0x2, R2 ;  /* 0x00000002090a7825 */ /* 0x000fc800078e0202 */
[----:B------:R-:W-:Y:S02]  /*0890*/  IMAD.HI.U32 R9, R12, UR5, RZ ;  /* 0x000000050c097c27 */ /* 0x000fe4000f8e00ff */
[----:B------:R1:W4:Y:S02]  /*08a0*/  LDG.E.U16 R10, desc[UR8][R10.64] ;  /* 0x000000080a0a7981 */ /* 0x000324000c1e1500 */
[----:B------:R-:W-:Y:S01]  /*08b0*/  VIADD R22, R7, 0x100 ;  /* 0x0000010007167836 */ /* 0x000fe20000000000 */
[----:B0-----:R-:W-:-:S04]  /*08c0*/  IADD3 R5, PT, PT, -R9, RZ, RZ ;  /* 0x000000ff09057210 */ /* 0x001fc80007ffe1ff */
[----:B------:R-:W-:Y:S01]  /*08d0*/  IABS R13, R22 ;  /* 0x00000016000d7213 */ /* 0x000fe20000000000 */
[----:B------:R-:W-:-:S04]  /*08e0*/  IMAD R4, R5, UR7, R12 ;  /* 0x0000000705047c24 */ /* 0x000fc8000f8e020c */
[----:B------:R-:W-:Y:S01]  /*08f0*/  IMAD.HI.U32 R5, R13, UR5, RZ ;  /* 0x000000050d057c27 */ /* 0x000fe2000f8e00ff */
[----:B------:R-:W-:-:S04]  /*0900*/  ISETP.LT.U32.AND P4, PT, R4, UR7, PT ;  /* 0x0000000704007c0c */ /* 0x000fc8000bf81070 */
[----:B------:R-:W-:-:S05]  /*0910*/  IADD3 R12, PT, PT, -R5, RZ, RZ ;  /* 0x000000ff050c7210 */ /* 0x000fca0007ffe1ff */
[----:B-1----:R-:W-:-:S04]  /*0920*/  IMAD R11, R12, UR7, R13 ;  /* 0x000000070c0b7c24 */ /* 0x002fc8000f8e020d */
[----:B------:R-:W-:Y:S02]  /*0930*/  @!P4 IADD3 R4, PT, PT, R4, -UR7, RZ ;  /* 0x800000070404cc10 */ /* 0x000fe4000fffe0ff */
[----:B------:R-:W-:Y:S02]  /*0940*/  ISETP.LT.U32.AND P0, PT, R11, UR7, PT ;  /* 0x000000070b007c0c */ /* 0x000fe4000bf01070 */
[----:B------:R-:W-:Y:S02]  /*0950*/  ISETP.GE.U32.AND P1, PT, R4, UR7, PT ;  /* 0x0000000704007c0c */ /* 0x000fe4000bf26070 */
[----:B------:R-:W-:-:S04]  /*0960*/  LOP3.LUT R4, R23, UR45, RZ, 0x3c, !PT ;  /* 0x0000002d17047c12 */ /* 0x000fc8000f8e3cff */
[----:B------:R-:W-:Y:S01]  /*0970*/  ISETP.GE.AND P2, PT, R4, RZ, PT ;  /* 0x000000ff0400720c */ /* 0x000fe20003f46270 */
[----:B------:R-:W-:-:S04]  /*0980*/  @!P4 VIADD R9, R9, 0x1 ;  /* 0x000000010909c836 */ /* 0x000fc80000000000 */
[----:B------:R-:W-:Y:S02]  /*0990*/  @!P0 IADD3 R11, PT, PT, R11, -UR7, RZ ;  /* 0x800000070b0b8c10 */ /* 0x000fe4000fffe0ff */
[----:B------:R-:W-:Y:S02]  /*09a0*/  @P1 IADD3 R9, PT, PT, R9, 0x1, RZ ;  /* 0x0000000109091810 */ /* 0x000fe40007ffe0ff */
[----:B------:R-:W-:Y:S02]  /*09b0*/  ISETP.GE.U32.AND P4, PT, R11, UR7, PT ;  /* 0x000000070b007c0c */ /* 0x000fe4000bf86070 */
[----:B------:R-:W-:Y:S02]  /*09c0*/  LOP3.LUT R4, R22, UR45, RZ, 0x3c, !PT ;  /* 0x0000002d16047c12 */ /* 0x000fe4000f8e3cff */
[----:B------:R-:W-:Y:S02]  /*09d0*/  @!P2 IADD3 R9, PT, PT, -R9, RZ, RZ ;  /* 0x000000ff0909a210 */ /* 0x000fe40007ffe1ff */
[----:B------:R-:W-:-:S02]  /*09e0*/  ISETP.GE.AND P1, PT, R4, RZ, PT ;  /* 0x000000ff0400720c */ /* 0x000fc40003f26270 */
[----:B------:R-:W-:Y:S02]  /*09f0*/  SEL R9, R0, R9, !P6 ;  /* 0x0000000900097207 */ /* 0x000fe40007000000 */
[----:B------:R-:W-:-:S03]  /*0a00*/  @!P0 IADD3 R5, PT, PT, R5, 0x1, RZ ;  /* 0x0000000105058810 */ /* 0x000fc60007ffe0ff */
[----:B------:R-:W-:Y:S01]  /*0a10*/  IMAD.MOV R4, RZ, RZ, -R9 ;  /* 0x000000ffff047224 */ /* 0x000fe200078e0a09 */
[----:B------:R-:W-:Y:S02]  /*0a20*/  @P4 IADD3 R5, PT, PT, R5, 0x1, RZ ;  /* 0x0000000105054810 */ /* 0x000fe40007ffe0ff */
[----:B------:R-:W-:Y:S01]  /*0a30*/  SEL R9, R9, RZ, P3 ;  /* 0x000000ff09097207 */ /* 0x000fe20001800000 */
[----:B------:R-:W-:Y:S02]  /*0a40*/  IMAD R4, R4, UR45, R23 ;  /* 0x0000002d04047c24 */ /* 0x000fe4000f8e0217 */
[----:B------:R-:W-:Y:S02]  /*0a50*/  @!P1 IADD3 R5, PT, PT, -R5, RZ, RZ ;  /* 0x000000ff05059210 */ /* 0x000fe40007ffe1ff */
[----:B------:R-:W-:Y:S01]  /*0a60*/  IMAD R9, R9, UR40, RZ ;  /* 0x0000002809097c24 */ /* 0x000fe2000f8e02ff */
[----:B------:R-:W-:Y:S02]  /*0a70*/  SEL R4, R4, RZ, P5 ;  /* 0x000000ff04047207 */ /* 0x000fe40002800000 */
[----:B------:R-:W-:-:S03]  /*0a80*/  SEL R5, R0, R5, !P6 ;  /* 0x0000000500057207 */ /* 0x000fc60007000000 */
[----:B------:R-:W-:Y:S01]  /*0a90*/  IMAD R4, R4, UR41, R9 ;  /* 0x0000002904047c24 */ /* 0x000fe2000f8e0209 */
[C---:B------:R-:W-:Y:S02]  /*0aa0*/  IADD3 R11, PT, PT, -R5.reuse, RZ, RZ ;  /* 0x000000ff050b7210 */ /* 0x040fe40007ffe1ff */
[----:B------:R-:W-:Y:S02]  /*0ab0*/  SEL R12, R5, RZ, P3 ;  /* 0x000000ff050c7207 */ /* 0x000fe40001800000 */
[----:B------:R-:W-:Y:S01]  /*0ac0*/  LEA.HI R9, R4, R4, RZ, 0x1 ;  /* 0x0000000404097211 */ /* 0x000fe200078f08ff */
[----:B------:R-:W-:Y:S01]  /*0ad0*/  IMAD R11, R11, UR45, R22 ;  /* 0x0000002d0b0b7c24 */ /* 0x000fe2000f8e0216 */
[----:B------:R-:W0:Y:S02]  /*0ae0*/  LDC.64 R4, c[0x0][0x380] ;  /* 0x0000e000ff047b82 */ /* 0x000e240000000a00 */
[----:B------:R-:W-:Y:S01]  /*0af0*/  SHF.R.S32.HI R9, RZ, 0x1, R9 ;  /* 0x00000001ff097819 */ /* 0x000fe20000011409 */
[----:B------:R-:W-:Y:S01]  /*0b00*/  IMAD R14, R12, UR40, RZ ;  /* 0x000000280c0e7c24 */ /* 0x000fe2000f8e02ff */
[----:B------:R-:W-:-:S05]  /*0b10*/  SEL R11, R11, RZ, P5 ;  /* 0x000000ff0b0b7207 */ /* 0x000fca0002800000 */
[----:B------:R-:W-:Y:S01]  /*0b20*/  IMAD R11, R11, UR41, R14 ;  /* 0x000000290b0b7c24 */ /* 0x000fe2000f8e020e */
[----:B------:R-:W-:Y:S02]  /*0b30*/  R2UR UR10, R28 ;  /* 0x000000001c0a72ca */ /* 0x000fe400000e0000 */
[----:B------:R-:W-:Y:S02]  /*0b40*/  R2UR UR11, R29 ;  /* 0x000000001d0b72ca */ /* 0x000fe400000e0000 */
[----:B------:R-:W-:-:S04]  /*0b50*/  LEA.HI R17, R11, R11, RZ, 0x1 ;  /* 0x0000000b0b117211 */ /* 0x000fc800078f08ff */
[----:B------:R-:W-:-:S05]  /*0b60*/  SHF.R.S32.HI R17, RZ, 0x1, R17 ;  /* 0x00000001ff117819 */ /* 0x000fca0000011411 */
[----:B------:R-:W-:Y:S01]  /*0b70*/  IMAD.WIDE R24, R17, 0x2, R2 ;  /* 0x0000000211187825 */ /* 0x000fe200078e0202 */
[----:B------:R-:W-:-:S04]  /*0b80*/  LEA.HI R8, R8, R8, RZ, 0x1 ;  /* 0x0000000808087211 */ /* 0x000fc800078f08ff */
[----:B------:R-:W-:-:S05]  /*0b90*/  SHF.R.S32.HI R21, RZ, 0x1, R8 ;  /* 0x00000001ff157819 */ /* 0x000fca0000011408 */
[----:B0-----:R-:W-:Y:S01]  /*0ba0*/  IMAD.WIDE R20, R21, 0x8, R4 ;  /* 0x0000000815147825 */ /* 0x001fe200078e0204 */
[----:B--2---:R-:W-:-:S04]  /*0bb0*/  PRMT R13, R16, 0x7771, RZ ;  /* 0x00007771100d7816 */ /* 0x004fc800000000ff */
[----:B------:R-:W-:Y:S01]  /*0bc0*/  ISETP.NE.AND P2, PT, R13, RZ, PT ;  /* 0x000000ff0d00720c */ /* 0x000fe20003f45270 */
[----:B------:R-:W-:Y:S01]  /*0bd0*/  IMAD.WIDE R12, R9, 0x2, R2 ;  /* 0x00000002090c7825 */ /* 0x000fe200078e0202 */
[----:B------:R-:W-:-:S04]  /*0be0*/  LEA.HI R9, R7, R7, RZ, 0x1 ;  /* 0x0000000707097211 */ /* 0x000fc800078f08ff */
[----:B------:R0:W2:Y:S01]  /*0bf0*/  LDG.E.U16 R14, desc[UR8][R12.64] ;  /* 0x000000080c0e7981 */ /* 0x0000a2000c1e1500 */
[----:B------:R-:W-:-:S06]  /*0c00*/  SHF.R.S32.HI R9, RZ, 0x1, R9 ;  /* 0x00000001ff097819 */ /* 0x000fcc0000011409 */
[----:B------:R-:W-:Y:S02]  /*0c10*/  @P2 R2UR UR8, R28 ;  /* 0x000000001c0822ca */ /* 0x000fe400000e0000 */
[----:B------:R-:W-:Y:S02]  /*0c20*/  @P2 R2UR UR9, R29 ;  /* 0x000000001d0922ca */ /* 0x000fe400000e0000 */
[----:B---3--:R-:W-:Y:S01]  /*0c30*/  PRMT R11, R15, 0x7771, RZ ;  /* 0x000077710f0b7816 */ /* 0x008fe200000000ff */
[----:B------:R-:W-:-:S03]  /*0c40*/  IMAD.WIDE R18, R9, 0x8, R4 ;  /* 0x0000000809127825 */ /* 0x000fc600078e0204 */
[----:B------:R-:W-:Y:S02]  /*0c50*/  ISETP.NE.AND P4, PT, R11, RZ, PT ;  /* 0x000000ff0b00720c */ /* 0x000fe40003f85270 */
[----:B------:R1:W3:Y:S05]  /*0c60*/  LDG.E.U16 R11, desc[UR10][R24.64] ;  /* 0x0000000a180b7981 */ /* 0x0002ea000c1e1500 */
[----:B------:R-:W5:Y:S06]  /*0c70*/  @P2 LDG.E R17, desc[UR8][R18.64+0x4] ;  /* 0x0000040812112981 */ /* 0x000f6c000c1e1900 */
[----:B------:R-:W-:-:S02]  /*0c80*/  @P4 R2UR UR8, R28 ;  /* 0x000000001c0842ca */ /* 0x000fc400000e0000 */
[----:B------:R-:W-:-:S13]  /*0c90*/  @P4 R2UR UR9, R29 ;  /* 0x000000001d0942ca */ /* 0x000fda00000e0000 */
[----:B------:R-:W5:Y:S01]  /*0ca0*/  @P4 LDG.E R32, desc[UR8][R20.64+0x4] ;  /* 0x0000040814204981 */ /* 0x000f62000c1e1900 */
[----:B------:R-:W-:Y:S02]  /*0cb0*/  IADD3 R27, PT, PT, R7, 0x140, RZ ;  /* 0x00000140071b7810 */ /* 0x000fe40007ffe0ff */
[----:B------:R-:W-:Y:S02]  /*0cc0*/  LEA.HI R6, R6, R6, RZ, 0x1 ;  /* 0x0000000606067211 */ /* 0x000fe400078f08ff */
[----:B------:R-:W-:Y:S02]  /*0cd0*/  IABS R8, R27 ;  /* 0x0000001b00087213 */ /* 0x000fe40000000000 */
[----:B0-----:R-:W-:Y:S02]  /*0ce0*/  SHF.R.S32.HI R13, RZ, 0x1, R6 ;  /* 0x00000001ff0d7819 */ /* 0x001fe40000011406 */
[----:B----4-:R-:W-:Y:S01]  /*0cf0*/  PRMT R9, R10, 0x7771, RZ ;  /* 0x000077710a097816 */ /* 0x010fe200000000ff */
[----:B------:R-:W-:Y:S01]  /*0d00*/  IMAD.HI.U32 R6, R8, UR5, RZ ;  /* 0x0000000508067c27 */ /* 0x000fe2000f8e00ff */
[----:B------:R-:W0:Y:S01]  /*0d10*/  LDCU UR6, c[0x0][0x3d0] ;  /* 0x00007a00ff0677ac */ /* 0x000e220008000800 */
[----:B------:R-:W-:Y:S01]  /*0d20*/  LEA.HI R23, R23, R23, RZ, 0x1 ;  /* 0x0000001717177211 */ /* 0x000fe200078f08ff */
[----:B------:R-:W4:Y:S01]  /*0d30*/  LDG.E R21, desc[UR10][R20.64] ;  /* 0x0000000a14157981 */ /* 0x000f22000c1e1900 */
[----:B------:R-:W-:-:S02]  /*0d40*/  ISETP.NE.AND P1, PT, R9, RZ, PT ;  /* 0x000000ff0900720c */ /* 0x000fc40003f25270 */
        /* <DEDUP_REMOVED lines=9> */
[----:B------:R-:W0:Y:S11]  /*0de0*/  LDC.64 R8, c[0x0][0x3d0] ;  /* 0x0000f400ff087b82 */ /* 0x000e360000000a00 */
[----:B------:R-:W-:-:S04]  /*0df0*/  @!P0 IADD3 R6, PT, PT, -R6, RZ, RZ ;  /* 0x000000ff06068210 */ /* 0x000fc80007ffe1ff */
[----:B------:R-:W-:-:S04]  /*0e00*/  SEL R6, R0, R6, !P6 ;  /* 0x0000000600067207 */ /* 0x000fc80007000000 */
[C---:B-1----:R-:W-:Y:S02]  /*0e10*/  IADD3 R24, PT, PT, -R6.reuse, RZ, RZ ;  /* 0x000000ff06187210 */ /* 0x042fe40007ffe1ff */
[----:B------:R-:W-:-:S03]  /*0e20*/  SEL R6, R6, RZ, P3 ;  /* 0x000000ff06067207 */ /* 0x000fc60001800000 */
[----:B------:R-:W-:Y:S01]  /*0e30*/  IMAD R24, R24, UR45, R27 ;  /* 0x0000002d18187c24 */ /* 0x000fe2000f8e021b */
[----:B------:R-:W-:Y:S02]  /*0e40*/  @P1 R2UR UR8, R28 ;  /* 0x000000001c0812ca */ /* 0x000fe400000e0000 */
[----:B------:R-:W-:Y:S01]  /*0e50*/  @P1 R2UR UR9, R29 ;  /* 0x000000001d0912ca */ /* 0x000fe200000e0000 */
[----:B------:R-:W-:Y:S01]  /*0e60*/  IMAD R31, R6, UR40, RZ ;  /* 0x00000028061f7c24 */ /* 0x000fe2000f8e02ff */
[----:B------:R-:W-:Y:S01]  /*0e70*/  SEL R24, R24, RZ, P5 ;  /* 0x000000ff18187207 */ /* 0x000fe20002800000 */
[----:B------:R-:W-:Y:S01]  /*0e80*/  IMAD.WIDE R12, R13, 0x8, R4 ;  /* 0x000000080d0c7825 */ /* 0x000fe200078e0204 */
[----:B0-----:R-:W-:-:S03]  /*0e90*/  R2UR UR4, R9 ;  /* 0x00000000090472ca */ /* 0x001fc600000e0000 */
[----:B------:R-:W-:-:S05]  /*0ea0*/  IMAD R24, R24, UR41, R31 ;  /* 0x0000002918187c24 */ /* 0x000fca000f8e021f */
[----:B------:R-:W-:Y:S01]  /*0eb0*/  LEA.HI R24, R24, R24, RZ, 0x1 ;  /* 0x0000001818187211 */ /* 0x000fe200078f08ff */
[----:B------:R-:W4:Y:S01]  /*0ec0*/  @P1 LDG.E R25, desc[UR8][R12.64+0x4] ;  /* 0x000004080c191981 */ /* 0x000f22000c1e1900 */
[----:B------:R-:W-:Y:S02]  /*0ed0*/  R2UR UR8, R28 ;  /* 0x000000001c0872ca */ /* 0x000fe400000e0000 */
[----:B------:R-:W-:Y:S02]  /*0ee0*/  R2UR UR9, R29 ;  /* 0x000000001d0972ca */ /* 0x000fe400000e0000 */
[----:B------:R-:W-:Y:S02]  /*0ef0*/  SHF.R.S32.HI R31, RZ, 0x1, R24 ;  /* 0x00000001ff1f7819 */ /* 0x000fe40000011418 */
[----:B------:R-:W-:-:S03]  /*0f00*/  SHF.R.S32.HI R23, RZ, 0x1, R23 ;  /* 0x00000001ff177819 */ /* 0x000fc60000011417 */
[----:B------:R-:W-:Y:S01]  /*0f10*/  IMAD.WIDE R30, R31, 0x2, R2 ;  /* 0x000000021f1e7825 */ /* 0x000fe200078e0202 */
[----:B------:R-:W-:-:S04]  /*0f20*/  LEA.HI R22, R22, R22, RZ, 0x1 ;  /* 0x0000001616167211 */ /* 0x000fc800078f08ff */
[----:B------:R-:W-:Y:S01]  /*0f30*/  SHF.R.S32.HI R33, RZ, 0x1, R22 ;  /* 0x00000001ff217819 */ /* 0x000fe20000011416 */
[----:B------:R-:W-:Y:S01]  /*0f40*/  VIADD R39, R7, 0x180 ;  /* 0x0000018007277836 */ /* 0x000fe20000000000 */
[----:B------:R-:W-:Y:S01]  /*0f50*/  MOV R26, UR6 ;  /* 0x00000006001a7c02 */ /* 0x000fe20008000f00 */
[----:B------:R-:W4:Y:S01]  /*0f60*/  LDG.E R19, desc[UR8][R18.64] ;  /* 0x0000000812137981 */ /* 0x000f22000c1e1900 */
[----:B--2---:R-:W-:-:S04]  /*0f70*/  PRMT R6, R14, 0x7771, RZ ;  /* 0x000077710e067816 */ /* 0x004fc800000000ff */
[----:B------:R-:W-:Y:S01]  /*0f80*/  ISETP.NE.AND P0, PT, R6, RZ, PT ;  /* 0x000000ff0600720c */ /* 0x000fe20003f05270 */
[----:B------:R-:W-:Y:S01]  /*0f90*/  IMAD.U32 R6, RZ, RZ, UR6 ;  /* 0x00000006ff067e24 */ /* 0x000fe2000f8e00ff */
[----:B---3--:R-:W-:-:S11]  /*0fa0*/  PRMT R9, R11, 0x7771, RZ ;  /* 0x000077710b097816 */ /* 0x008fd600000000ff */
[----:B------:R-:W-:Y:S02]  /*0fb0*/  @P0 R2UR UR12, R28 ;  /* 0x000000001c0c02ca */ /* 0x000fe400000e0000 */
[----:B------:R-:W-:Y:S01]  /*0fc0*/  @P0 R2UR UR13, R29 ;  /* 0x000000001d0d02ca */ /* 0x000fe200000e0000 */
[----:B-----5:R-:W-:Y:S01]  /*0fd0*/  @P2 FMUL R6, R17, UR4 ;  /* 0x0000000411062c20 */ /* 0x020fe20008400000 */
[----:B------:R-:W-:Y:S01]  /*0fe0*/  ISETP.NE.AND P2, PT, R9, RZ, PT ;  /* 0x000000ff0900720c */ /* 0x000fe20003f45270 */
[----:B------:R0:W2:Y:S01]  /*0ff0*/  LDG.E.U16 R17, desc[UR8][R30.64] ;  /* 0x000000081e117981 */ /* 0x0000a2000c1e1500 */
[----:B------:R-:W-:Y:S01]  /*1000*/  PRMT R9, R16, 0x7770, RZ ;  /* 0x0000777010097816 */ /* 0x000fe200000000ff */
[----:B0-----:R-:W-:-:S10]  /*1010*/  IMAD.WIDE R30, R23, 0x8, R4 ;  /* 0x00000008171e7825 */ /* 0x001fd400078e0204 */
[----:B------:R-:W-:Y:S01]  /*1020*/  @P2 R2UR UR14, R28 ;  /* 0x000000001c0e22ca */ /* 0x000fe200000e0000 */
[----:B------:R-:W3:Y:S01]  /*1030*/  @P0 LDG.E R16, desc[UR12][R30.64+0x4] ;  /* 0x0000040c1e100981 */ /* 0x000ee2000c1e1900 */
[----:B------:R-:W-:Y:S01]  /*1040*/  @P2 R2UR UR15, R29 ;  /* 0x000000001d0f22ca */ /* 0x000fe200000e0000 */
[----:B------:R-:W-:Y:S01]  /*1050*/  @P4 FMUL R26, R32, UR4 ;  /* 0x00000004201a4c20 */ /* 0x000fe20008400000 */
[----:B------:R-:W-:Y:S01]  /*1060*/  IMAD.WIDE R32, R33, 0x8, R4 ;  /* 0x0000000821207825 */ /* 0x000fe200078e0204 */
[----:B------:R-:W-:Y:S01]  /*1070*/  MOV R20, UR6 ;  /* 0x0000000600147c02 */ /* 0x000fe20008000f00 */
[----:B------:R0:W5:Y:S09]  /*1080*/  LDG.E R31, desc[UR10][R30.64] ;  /* 0x0000000a1e1f7981 */ /* 0x000172000c1e1900 */
[----:B------:R-:W2:Y:S01]  /*1090*/  @P2 LDG.E R22, desc[UR14][R32.64+0x4] ;  /* 0x0000040e20162981 */ /* 0x000ea2000c1e1900 */
[----:B------:R-:W-:-:S02]  /*10a0*/  R2UR UR12, R28 ;  /* 0x000000001c0c72ca */ /* 0x000fc400000e0000 */
[----:B------:R-:W-:Y:S02]  /*10b0*/  R2UR UR13, R29 ;  /* 0x000000001d0d72ca */ /* 0x000fe400000e0000 */
[----:B0-----:R-:W-:Y:S02]  /*10c0*/  IABS R30, R39 ;  /* 0x00000027001e7213 */ /* 0x001fe40000000000 */
[----:B------:R-:W-:Y:S02]  /*10d0*/  MOV R24, UR6 ;  /* 0x0000000600187c02 */ /* 0x000fe40008000f00 */
[----:B------:R-:W-:Y:S02]  /*10e0*/  MOV R18, UR6 ;  /* 0x0000000600127c02 */ /* 0x000fe40008000f00 */
[----:B------:R-:W-:-:S04]  /*10f0*/  LEA.HI R27, R27, R27, RZ, 0x1 ;  /* 0x0000001b1b1b7211 */ /* 0x000fc800078f08ff */
[----:B------:R-:W-:Y:S01]  /*1100*/  SHF.R.S32.HI R27, RZ, 0x1, R27 ;  /* 0x00000001ff1b7819 */ /* 0x000fe2000001141b */
[----:B----4-:R-:W-:Y:S02]  /*1110*/  @P1 FMUL R24, R25, UR4 ;  /* 0x0000000419181c20 */ /* 0x010fe40008400000 */
[----:B------:R0:W4:Y:S01]  /*1120*/  LDG.E R25, desc[UR12][R32.64] ;  /* 0x0000000c20197981 */ /* 0x000122000c1e1900 */
[----:B---3--:R-:W-:Y:S01]  /*1130*/  @P0 FMUL R20, R16, UR4 ;  /* 0x0000000410140c20 */ /* 0x008fe20008400000 */
[----:B------:R-:W-:-:S05]  /*1140*/  IMAD.HI.U32 R16, R30, UR5, RZ ;  /* 0x000000051e107c27 */ /* 0x000fca000f8e00ff */
[----:B0-----:R-:W-:-:S05]  /*1150*/  IADD3 R33, PT, PT, -R16, RZ, RZ ;  /* 0x000000ff10217210 */ /* 0x001fca0007ffe1ff */
[----:B------:R-:W-:Y:S02]  /*1160*/  IMAD R30, R33, UR7, R30 ;  /* 0x00000007211e7c24 */ /* 0x000fe4000f8e021e */
[----:B--2---:R-:W-:-:S03]  /*1170*/  @P2 FMUL R18, R22, UR4 ;  /* 0x0000000416122c20 */ /* 0x004fc60008400000 */
[----:B------:R-:W-:Y:S02]  /*1180*/  ISETP.LT.U32.AND P2, PT, R30, UR7, PT ;  /* 0x000000071e007c0c */ /* 0x000fe4000bf41070 */
[----:B------:R-:W-:-:S04]  /*1190*/  PRMT R23, R17, 0x7771, RZ ;  /* 0x0000777111177816 */ /* 0x000fc800000000ff */
[----:B------:R-:W-:Y:S02]  /*11a0*/  ISETP.NE.AND P1, PT, R23, RZ, PT ;  /* 0x000000ff1700720c */ /* 0x000fe40003f25270 */
[----:B------:R0:W2:Y:S05]  /*11b0*/  LDG.E R23, desc[UR8][R12.64] ;  /* 0x000000080c177981 */ /* 0x0000aa000c1e1900 */
[----:B------:R-:W-:-:S04]  /*11c0*/  @!P2 IADD3 R30, PT, PT, R30, -UR7, RZ ;  /* 0x800000071e1eac10 */ /* 0x000fc8000fffe0ff */
[----:B------:R-:W-:Y:S02]  /*11d0*/  ISETP.GE.U32.AND P0, PT, R30, UR7, PT ;  /* 0x000000071e007c0c */ /* 0x000fe4000bf06070 */
[----:B------:R-:W-:Y:S02]  /*11e0*/  LOP3.LUT R30, R39, UR45, RZ, 0x3c, !PT ;  /* 0x0000002d271e7c12 */ /* 0x000fe4000f8e3cff */
[----:B------:R-:W-:Y:S02]  /*11f0*/  @!P2 IADD3 R16, PT, PT, R16, 0x1, RZ ;  /* 0x000000011010a810 */ /* 0x000fe40007ffe0ff */
[----:B------:R-:W-:Y:S02]  /*1200*/  ISETP.GE.AND P2, PT, R30, RZ, PT ;  /* 0x000000ff1e00720c */ /* 0x000fe40003f46270 */
[----:B------:R-:W-:Y:S02]  /*1210*/  @P1 R2UR UR10, R28 ;  /* 0x000000001c0a12ca */ /* 0x000fe400000e0000 */
[----:B------:R-:W-:-:S03]  /*1220*/  @P1 R2UR UR11, R29 ;  /* 0x000000001d0b12ca */ /* 0x000fc600000e0000 */
[----:B------:R-:W-:Y:S01]  /*1230*/  @P0 IADD3 R16, PT, PT, R16, 0x1, RZ ;  /* 0x0000000110100810 */ /* 0x000fe20007ffe0ff */
[----:B0-----:R-:W-:-:S05]  /*1240*/  IMAD.WIDE R12, R27, 0x8, R4 ;  /* 0x000000081b0c7825 */ /* 0x001fca00078e0204 */
[----:B------:R-:W-:Y:S01]  /*1250*/  @!P2 IMAD.MOV R16, RZ, RZ, -R16 ;  /* 0x000000ffff10a224 */ /* 0x000fe200078e0a10 */
[----:B------:R-:W3:Y:S04]  /*1260*/  LDG.E R27, desc[UR8][R12.64] ;  /* 0x000000080c1b7981 */ /* 0x000ee8000c1e1900 */
[----:B------:R-:W-:Y:S01]  /*1270*/  SEL R16, R0, R16, !P6 ;  /* 0x0000001000107207 */ /* 0x000fe20007000000 */
[----:B------:R0:W5:Y:S03]  /*1280*/  @P1 LDG.E R22, desc[UR10][R12.64+0x4] ;  /* 0x0000040a0c161981 */ /* 0x000166000c1e1900 */
[C---:B0-----:R-:W-:Y:S02]  /*1290*/  IADD3 R12, PT, PT, -R16.reuse, RZ, RZ ;  /* 0x000000ff100c7210 */ /* 0x041fe40007ffe1ff */
        /* <DEDUP_REMOVED lines=8> */
[----:B------:R-:W4:Y:S02]  /*1320*/  LDG.E.U16 R38, desc[UR8][R40.64] ;  /* 0x0000000828267981 */ /* 0x000f24000c1e1500 */
[----:B----4-:R-:W-:-:S04]  /*1330*/  PRMT R12, R38, 0x7771, RZ ;  /* 0x00007771260c7816 */ /* 0x010fc800000000ff */
[----:B------:R-:W-:Y:S02]  /*1340*/  ISETP.NE.AND P0, PT, R12, RZ, PT ;  /* 0x000000ff0c00720c */ /* 0x000fe40003f05270 */
[----:B------:R-:W-:-:S04]  /*1350*/  LEA.HI R12, R39, R39, RZ, 0x1 ;  /* 0x00000027270c7211 */ /* 0x000fc800078f08ff */
[----:B------:R-:W-:-:S07]  /*1360*/  SHF.R.S32.HI R13, RZ, 0x1, R12 ;  /* 0x00000001ff0d7819 */ /* 0x000fce000001140c */
[----:B------:R-:W-:Y:S02]  /*1370*/  @P0 R2UR UR8, R28 ;  /* 0x000000001c0802ca */ /* 0x000fe400000e0000 */
[----:B------:R-:W-:Y:S01]  /*1380*/  @P0 R2UR UR9, R29 ;  /* 0x000000001d0902ca */ /* 0x000fe200000e0000 */
[----:B------:R-:W-:-:S12]  /*1390*/  IMAD.WIDE R12, R13, 0x8, R4 ;  /* 0x000000080d0c7825 */ /* 0x000fd800078e0204 */
[----:B------:R-:W4:Y:S01]  /*13a0*/  @P0 LDG.E R30, desc[UR8][R12.64+0x4] ;  /* 0x000004080c1e0981 */ /* 0x000f22000c1e1900 */
[----:B------:R-:W-:Y:S02]  /*13b0*/  R2UR UR8, R28 ;  /* 0x000000001c0872ca */ /* 0x000fe400000e0000 */
[----:B------:R-:W-:Y:S02]  /*13c0*/  R2UR UR9, R29 ;  /* 0x000000001d0972ca */ /* 0x000fe400000e0000 */
[----:B------:R-:W-:Y:S02]  /*13d0*/  IADD3 R44, PT, PT, R7, 0x1c0, RZ ;  /* 0x000001c0072c7810 */ /* 0x000fe40007ffe0ff */
[----:B------:R-:W-:Y:S02]  /*13e0*/  PRMT R39, R15, 0x7770, RZ ;  /* 0x000077700f277816 */ /* 0x000fe400000000ff */
[----:B------:R-:W-:Y:S02]  /*13f0*/  IABS R15, R44 ;  /* 0x0000002c000f7213 */ /* 0x000fe40000000000 */
[----:B------:R-:W-:Y:S01]  /*1400*/  MOV R16, UR6 ;  /* 0x0000000600107c02 */ /* 0x000fe20008000f00 */
[----:B-----5:R-:W-:-:S04]  /*1410*/  @P1 FMUL R16, R22, UR4 ;  /* 0x0000000416101c20 */ /* 0x020fc80008400000 */
[----:B------:R0:W5:Y:S02]  /*1420*/  LDG.E R32, desc[UR8][R12.64] ;  /* 0x000000080c207981 */ /* 0x000164000c1e1900 */
[----:B0-----:R-:W-:-:S04]  /*1430*/  IMAD.HI.U32 R12, R15, UR5, RZ ;  /* 0x000000050f0c7c27 */ /* 0x001fc8000f8e00ff */
[----:B------:R-:W-:Y:S01]  /*1440*/  IMAD.MOV R22, RZ, RZ, -R12 ;  /* 0x000000ffff167224 */ /* 0x000fe200078e0a0c */
[----:B------:R-:W-:-:S03]  /*1450*/  PRMT R40, R10, 0x7770, RZ ;  /* 0x000077700a287816 */ /* 0x000fc600000000ff */
[----:B------:R-:W-:Y:S01]  /*1460*/  IMAD R13, R22, UR7, R15 ;  /* 0x00000007160d7c24 */ /* 0x000fe2000f8e020f */
[----:B------:R-:W-:Y:S01]  /*1470*/  MOV R10, UR6 ;  /* 0x00000006000a7c02 */ /* 0x000fe20008000f00 */
        /* <DEDUP_REMOVED lines=20> */
[----:B------:R-:W-:Y:S02]  /*15c0*/  PRMT R41, R14, 0x7770, RZ ;  /* 0x000077700e297816 */ /* 0x000fe400000000ff */
        /* <DEDUP_REMOVED lines=8> */
[----:B------:R-:W-:Y:S02]  /*1650*/  IADD3 R45, PT, PT, R7, 0x200, RZ ;  /* 0x00000200072d7810 */ /* 0x000fe40007ffe0ff */
[----:B------:R-:W-:Y:S02]  /*1660*/  PRMT R11, R11, 0x7770, RZ ;  /* 0x000077700b0b7816 */ /* 0x000fe400000000ff */
[----:B------:R-:W-:Y:S02]  /*1670*/  IABS R12, R45 ;  /* 0x0000002d000c7213 */ /* 0x000fe40000000000 */
[----:B------:R-:W-:-:S03]  /*1680*/  ISETP.NE.AND P4, PT, R11, RZ, PT ;  /* 0x000000ff0b00720c */ /* 0x000fc60003f85270 */
[----:B------:R-:W-:-:S05]  /*1690*/  IMAD.HI.U32 R11, R12, UR5, RZ ;  /* 0x000000050c0b7c27 */ /* 0x000fca000f8e00ff */
[----:B------:R-:W-:Y:S02]  /*16a0*/  IADD3 R13, PT, PT, -R11, RZ, RZ ;  /* 0x000000ff0b0d7210 */ /* 0x000fe40007ffe1ff */
[----:B------:R-:W-:-:S03]  /*16b0*/  MOV R22, UR6 ;  /* 0x0000000600167c02 */ /* 0x000fc60008000f00 */
[----:B------:R-:W-:Y:S01]  /*16c0*/  IMAD R12, R13, UR7, R12 ;  /* 0x000000070d0c7c24 */ /* 0x000fe2000f8e020c */
[----:B------:R-:W-:Y:S02]  /*16d0*/  P2R R43, PR, RZ, 0x10 ;  /* 0x00000010ff2b7803 */ /* 0x000fe40000000000 */
[----:B------:R-:W-:Y:S02]  /*16e0*/  ISETP.NE.AND P4, PT, RZ, UR45, PT ;  /* 0x0000002dff007c0c */ /* 0x000fe4000bf85270 */
[----:B------:R-:W-:Y:S02]  /*16f0*/  R2UR UR8, R28 ;  /* 0x000000001c0872ca */ /* 0x000fe400000e0000 */
[----:B------:R-:W-:-:S13]  /*1700*/  R2UR UR9, R29 ;  /* 0x000000001d0972ca */ /* 0x000fda00000e0000 */
[----:B------:R0:W5:Y:S01]  /*1710*/  LDG.E R33, desc[UR8][R14.64] ;  /* 0x000000080e217981 */ /* 0x000162000c1e1900 */
[----:B----4-:R-:W-:Y:S01]  /*1720*/  @P0 FMUL R22, R30, UR4 ;  /* 0x000000041e160c20 */ /* 0x010fe20008400000 */
        /* <DEDUP_REMOVED lines=18> */
[----:B------:R-:W0:Y:S01]  /*1850*/  LDG.E.U16 R12, desc[UR8][R12.64] ;  /* 0x000000080c0c7981 */ /* 0x000e22000c1e1500 */
[----:B------:R-:W-:-:S04]  /*1860*/  LEA.HI R11, R45, R45, RZ, 0x1 ;  /* 0x0000002d2d0b7211 */ /* 0x000fc800078f08ff */
[----:B------:R-:W-:Y:S02]  /*1870*/  SHF.R.S32.HI R11, RZ, 0x1, R11 ;  /* 0x00000001ff0b7819 */ /* 0x000fe4000001140b */
[----:B0-----:R-:W-:-:S04]  /*1880*/  PRMT R14, R12, 0x7771, RZ ;  /* 0x000077710c0e7816 */ /* 0x001fc800000000ff */
[----:B------:R-:W-:Y:S01]  /*1890*/  ISETP.NE.AND P0, PT, R14, RZ, PT ;  /* 0x000000ff0e00720c */ /* 0x000fe20003f05270 */
[----:B------:R-:W-:Y:S01]  /*18a0*/  IMAD.WIDE R14, R11, 0x8, R4 ;  /* 0x000000080b0e7825 */ /* 0x000fe200078e0204 */
[----:B------:R-:W-:Y:S02]  /*18b0*/  MOV R30, UR6 ;  /* 0x00000006001e7c02 */ /* 0x000fe40008000f00 */
[----:B------:R-:W-:Y:S02]  /*18c0*/  PRMT R38, R38, 0x7770, RZ ;  /* 0x0000777026267816 */ /* 0x000fe400000000ff */
[----:B------:R-:W-:Y:S01]  /*18d0*/  PRMT R17, R17, 0x7770, RZ ;  /* 0x0000777011117816 */ /* 0x000fe200000000ff */
[----:B------:R0:W4:Y:S06]  /*18e0*/  LDG.E R11, desc[UR8][R14.64] ;  /* 0x000000080e0b7981 */ /* 0x00012c000c1e1900 */
[----:B------:R-:W-:-:S02]  /*18f0*/  @P0 R2UR UR10, R28 ;  /* 0x000000001c0a02ca */ /* 0x000fc400000e0000 */
[----:B------:R-:W-:-:S13]  /*1900*/  @P0 R2UR UR11, R29 ;  /* 0x000000001d0b02ca */ /* 0x000fda00000e0000 */
[----:B------:R-:W2:Y:S01]  /*1910*/  @P0 LDG.E R13, desc[UR10][R14.64+0x4] ;  /* 0x0000040a0e0d0981 */ /* 0x000ea2000c1e1900 */
[----:B------:R-:W-:Y:S02]  /*1920*/  ISETP.NE.AND P2, PT, R38, RZ, PT ;  /* 0x000000ff2600720c */ /* 0x000fe40003f45270 */
[----:B------:R-:W-:Y:S02]  /*1930*/  ISETP.NE.AND P1, PT, R17, RZ, PT ;  /* 0x000000ff1100720c */ /* 0x000fe40003f25270 */
[----:B------:R-:W-:Y:S01]  /*1940*/  PRMT R12, R12, 0x7770, RZ ;  /* 0x000077700c0c7816 */ /* 0x000fe200000000ff */
[----:B--2---:R-:W-:Y:S01]  /*1950*/  @P0 FMUL R30, R13, UR4 ;  /* 0x000000040d1e0c20 */ /* 0x004fe20008400000 */
        /* <DEDUP_REMOVED lines=33> */
[----:B------:R-:W-:Y:S02]  /*1b70*/  @!P6 IADD3 R15, PT, PT, -R15, RZ, RZ ;  /* 0x000000ff0f0fe210 */ /* 0x000fe40007ffe1ff */
[----:B------:R-:W-:Y:S01]  /*1b80*/  ISETP.NE.AND P6, PT, R9, RZ, PT ;  /* 0x000000ff0900720c */ /* 0x000fe20003fc5270 */
[----:B------:R-:W-:Y:S01]  /*1b90*/  FMUL R9, R19, UR4 ;  /* 0x0000000413097c20 */ /* 0x000fe20008400000 */
[----:B------:R-:W-:-:S04]  /*1ba0*/  SEL R0, R0, R15, !P4 ;  /* 0x0000000f00007207 */ /* 0x000fc80006000000 */
[----:B------:R-:W-:Y:S02]  /*1bb0*/  FSEL R9, R9, R8, P6 ;  /* 0x0000000809097208 */ /* 0x000fe40003000000 */
[----:B------:R-:W-:-:S04]  /*1bc0*/  ISETP.NE.AND P6, PT, R40, RZ, PT ;  /* 0x000000ff2800720c */ /* 0x000fc80003fc5270 */
[----:B------:R-:W-:Y:S02]  /*1bd0*/  FSEL R17, R17, R8, P6 ;  /* 0x0000000811117208 */ /* 0x000fe40003000000 */
[----:B------:R-:W-:Y:S02]  /*1be0*/  ISETP.NE.AND P6, PT, R12, RZ, PT ;  /* 0x000000ff0c00720c */ /* 0x000fe40003fc5270 */
[C---:B------:R-:W-:Y:S02]  /*1bf0*/  SEL R12, R0.reuse, RZ, P3 ;  /* 0x000000ff000c7207 */ /* 0x040fe40001800000 */
[----:B------:R-:W-:Y:S02]  /*1c00*/  IADD3 R0, PT, PT, -R0, RZ, RZ ;  /* 0x000000ff00007210 */ /* 0x000fe40007ffe1ff */
[----:B------:R-:W-:-:S03]  /*1c10*/  LEA.HI R14, R14, R14, RZ, 0x1 ;  /* 0x0000000e0e0e7211 */ /* 0x000fc600078f08ff */
[----:B------:R-:W-:Y:S02]  /*1c20*/  IMAD R0, R0, UR45, R7 ;  /* 0x0000002d00007c24 */ /* 0x000fe4000f8e0207 */
[----:B------:R-:W-:Y:S01]  /*1c30*/  FMUL R19, R21, UR4 ;  /* 0x0000000415137c20 */ /* 0x000fe20008400000 */
[----:B------:R-:W-:Y:S01]  /*1c40*/  SHF.R.S32.HI R15, RZ, 0x1, R14 ;  /* 0x00000001ff0f7819 */ /* 0x000fe2000001140e */
[----:B------:R-:W-:Y:S01]  /*1c50*/  IMAD R21, R12, UR40, RZ ;  /* 0x000000280c157c24 */ /* 0x000fe2000f8e02ff */
[----:B------:R-:W-:-:S03]  /*1c60*/  SEL R0, R0, RZ, P5 ;  /* 0x000000ff00007207 */ /* 0x000fc60002800000 */
[----:B------:R-:W-:-:S04]  /*1c70*/  IMAD.WIDE R14, R15, 0x2, R2 ;  /* 0x000000020f0e7825 */ /* 0x000fc800078e0202 */
[----:B------:R-:W-:Y:S01]  /*1c80*/  IMAD R0, R0, UR41, R21 ;  /* 0x0000002900007c24 */ /* 0x000fe2000f8e0215 */
[----:B------:R-:W2:Y:S04]  /*1c90*/  LDG.E.U16 R38, desc[UR8][R14.64] ;  /* 0x000000080e267981 */ /* 0x000ea8000c1e1500 */
[----:B------:R-:W-:-:S04]  /*1ca0*/  LEA.HI R0, R0, R0, RZ, 0x1 ;  /* 0x0000000000007211 */ /* 0x000fc800078f08ff */
[----:B------:R-:W-:-:S05]  /*1cb0*/  SHF.R.S32.HI R21, RZ, 0x1, R0 ;  /* 0x00000001ff157819 */ /* 0x000fca0000011400 */
[----:B------:R-:W-:Y:S01]  /*1cc0*/  IMAD.WIDE R2, R21, 0x2, R2 ;  /* 0x0000000215027825 */ /* 0x000fe200078e0202 */
[----:B------:R-:W-:-:S04]  /*1cd0*/  ISETP.NE.AND P4, PT, R39, RZ, PT ;  /* 0x000000ff2700720c */ /* 0x000fc80003f85270 */
[----:B------:R0:W3:Y:S01]  /*1ce0*/  LDG.E.U16 R39, desc[UR8][R2.64] ;  /* 0x0000000802277981 */ /* 0x0000e2000c1e1500 */
[----:B------:R-:W-:Y:S01]  /*1cf0*/  FMUL R21, R31, UR4 ;  /* 0x000000041f157c20 */ /* 0x000fe20008400000 */
[----:B------:R-:W-:-:S04]  /*1d00*/  ISETP.NE.AND P3, PT, R41, RZ, PT ;  /* 0x000000ff2900720c */ /* 0x000fc80003f65270 */
[-C--:B------:R-:W-:Y:S01]  /*1d10*/  FSEL R21, R21, R8.reuse, P3 ;  /* 0x0000000815157208 */ /* 0x080fe20001800000 */
[----:B------:R-:W-:Y:S01]  /*1d20*/  FMUL R23, R25, UR4 ;  /* 0x0000000419177c20 */ /* 0x000fe20008400000 */
[-C--:B------:R-:W-:Y:S02]  /*1d30*/  FSEL R19, R19, R8.reuse, P4 ;  /* 0x0000000813137208 */ /* 0x080fe40002000000 */
[----:B------:R-:W-:Y:S02]  /*1d40*/  ISETP.NE.AND P4, PT, R43, RZ, PT ;  /* 0x000000ff2b00720c */ /* 0x000fe40003f85270 */
[----:B------:R-:W-:Y:S02]  /*1d50*/  LEA.HI R13, R13, R13, RZ, 0x1 ;  /* 0x0000000d0d0d7211 */ /* 0x000fe400078f08ff */
[----:B------:R-:W-:Y:S02]  /*1d60*/  FSEL R23, R23, R8, P4 ;  /* 0x0000000817177208 */ /* 0x000fe40002000000 */
[----:B0-----:R-:W-:-:S05]  /*1d70*/  SHF.R.S32.HI R3, RZ, 0x1, R13 ;  /* 0x00000001ff037819 */ /* 0x001fca000001140d */
[----:B------:R-:W-:Y:S01]  /*1d80*/  IMAD.WIDE R2, R3, 0x8, R4 ;  /* 0x0000000803027825 */ /* 0x000fe200078e0204 */
[----:B------:R-:W-:-:S04]  /*1d90*/  LEA.HI R7, R7, R7, RZ, 0x1 ;  /* 0x0000000707077211 */ /* 0x000fc800078f08ff */
[----:B------:R-:W-:-:S05]  /*1da0*/  SHF.R.S32.HI R7, RZ, 0x1, R7 ;  /* 0x00000001ff077819 */ /* 0x000fca0000011407 */
[----:B------:R-:W-:-:S05]  /*1db0*/  IMAD.WIDE R4, R7, 0x8, R4 ;  /* 0x0000000807047825 */ /* 0x000fca00078e0204 */
[----:B------:R-:W4:Y:S01]  /*1dc0*/  LDG.E R13, desc[UR8][R4.64] ;  /* 0x00000008040d7981 */ /* 0x000f22000c1e1900 */
[----:B--2---:R-:W-:-:S04]  /*1dd0*/  PRMT R0, R38, 0x7771, RZ ;  /* 0x0000777126007816 */ /* 0x004fc800000000ff */
[----:B------:R-:W-:Y:S02]  /*1de0*/  ISETP.NE.AND P3, PT, R0, RZ, PT ;  /* 0x000000ff0000720c */ /* 0x000fe40003f65270 */
[----:B---3--:R-:W-:-:S11]  /*1df0*/  PRMT R0, R39, 0x7771, RZ ;  /* 0x0000777127007816 */ /* 0x008fd600000000ff */
[----:B------:R-:W-:Y:S02]  /*1e00*/  @P3 R2UR UR10, R28 ;  /* 0x000000001c0a32ca */ /* 0x000fe400000e0000 */
[----:B------:R-:W-:Y:S02]  /*1e10*/  @P3 R2UR UR11, R29 ;  /* 0x000000001d0b32ca */ /* 0x000fe400000e0000 */
[----:B------:R-:W-:Y:S02]  /*1e20*/  ISETP.NE.AND P4, PT, R0, RZ, PT ;  /* 0x000000ff0000720c */ /* 0x000fe40003f85270 */
[----:B------:R-:W2:Y:S09]  /*1e30*/  LDG.E R0, desc[UR8][R2.64] ;  /* 0x0000000802007981 */ /* 0x000eb2000c1e1900 */
[----:B------:R0:W3:Y:S02]  /*1e40*/  @P3 LDG.E R12, desc[UR10][R2.64+0x4] ;  /* 0x0000040a020c3981 */ /* 0x0000e4000c1e1900 */
[----:B------:R-:W-:-:S02]  /*1e50*/  @P4 R2UR UR10, R28 ;  /* 0x000000001c0a42ca */ /* 0x000fc400000e0000 */
[----:B------:R-:W-:-:S13]  /*1e60*/  @P4 R2UR UR11, R29 ;  /* 0x000000001d0b42ca */ /* 0x000fda00000e0000 */
[----:B------:R-:W3:Y:S01]  /*1e70*/  @P4 LDG.E R14, desc[UR10][R4.64+0x4] ;  /* 0x0000040a040e4981 */ /* 0x000ee2000c1e1900 */
[----:B------:R-:W-:-:S04]  /*1e80*/  FMNMX3 R15, R9, -INF , R6, !PT ;  /* 0xff800000090f7876 */ /* 0x000fc80007800006 */
[----:B------:R-:W-:Y:S01]  /*1e90*/  FMNMX3 R15, R15, R19, R26, !PT ;  /* 0x000000130f0f7276 */ /* 0x000fe2000780001a */
[----:B------:R-:W-:-:S03]  /*1ea0*/  FMUL R27, R27, UR4 ;  /* 0x000000041b1b7c20 */ /* 0x000fc60008400000 */
[----:B------:R-:W-:Y:S01]  /*1eb0*/  FMNMX3 R15, R15, R17, R24, !PT ;  /* 0x000000110f0f7276 */ /* 0x000fe20007800018 */
[----:B-----5:R-:W-:-:S03]  /*1ec0*/  FMUL R31, R32, UR4 ;  /* 0x00000004201f7c20 */ /* 0x020fc60008400000 */
[----:B------:R-:W-:Y:S02]  /*1ed0*/  FMNMX3 R15, R15, R21, R20, !PT ;  /* 0x000000150f0f7276 */ /* 0x000fe40007800014 */
[----:B------:R-:W-:Y:S02]  /*1ee0*/  PRMT R42, R42, 0x7770, RZ ;  /* 0x000077702a2a7816 */ /* 0x000fe400000000ff */
[----:B------:R-:W-:Y:S02]  /*1ef0*/  FSEL R27, R27, R8, P1 ;  /* 0x000000081b1b7208 */ /* 0x000fe40000800000 */
[----:B------:R-:W-:Y:S02]  /*1f00*/  FMNMX3 R15, R15, R23, R18, !PT ;  /* 0x000000170f0f7276 */ /* 0x000fe40007800012 */
[----:B0-----:R-:W-:Y:S01]  /*1f10*/  PRMT R2, R39, 0x7770, RZ ;  /* 0x0000777027027816 */ /* 0x001fe200000000ff */
[----:B------:R-:W-:Y:S01]  /*1f20*/  FMUL R33, R33, UR4 ;  /* 0x0000000421217c20 */ /* 0x000fe20008400000 */
[----:B------:R-:W-:-:S02]  /*1f30*/  ISETP.NE.AND P0, PT, R42, RZ, PT ;  /* 0x000000ff2a00720c */ /* 0x000fc40003f05270 */
[-C--:B------:R-:W-:Y:S02]  /*1f40*/  FSEL R31, R31, R8.reuse, P2 ;  /* 0x000000081f1f7208 */ /* 0x080fe40001000000 */
[----:B------:R-:W-:Y:S02]  /*1f50*/  FMNMX3 R15, R15, R27, R16, !PT ;  /* 0x0000001b0f0f7276 */ /* 0x000fe40007800010 */
[----:B------:R-:W-:Y:S01]  /*1f60*/  ISETP.NE.AND P2, PT, R2, RZ, PT ;  /* 0x000000ff0200720c */ /* 0x000fe20003f45270 */
[----:B----4-:R-:W-:Y:S01]  /*1f70*/  FMUL R11, R11, UR4 ;  /* 0x000000040b0b7c20 */ /* 0x010fe20008400000 */
[----:B------:R-:W-:Y:S02]  /*1f80*/  PRMT R7, R38, 0x7770, RZ ;  /* 0x0000777026077816 */ /* 0x000fe400000000ff */
[----:B------:R-:W-:Y:S02]  /*1f90*/  FSEL R38, R33, R8, P0 ;  /* 0x0000000821267208 */ /* 0x000fe40000000000 */
[----:B------:R-:W-:-:S02]  /*1fa0*/  FMNMX3 R15, R15, R31, R10, !PT ;  /* 0x0000001f0f0f7276 */ /* 0x000fc4000780000a */
[----:B------:R-:W-:Y:S02]  /*1fb0*/  ISETP.NE.AND P1, PT, R7, RZ, PT ;  /* 0x000000ff0700720c */ /* 0x000fe40003f25270 */
[----:B------:R-:W-:Y:S02]  /*1fc0*/  FSEL R39, R11, R8, P6 ;  /* 0x000000080b277208 */ /* 0x000fe40003000000 */
[----:B------:R-:W-:Y:S02]  /*1fd0*/  FMNMX3 R15, R15, R38, R22, !PT ;  /* 0x000000260f0f7276 */ /* 0x000fe40007800016 */
[----:B------:R-:W-:Y:S01]  /*1fe0*/  MOV R32, UR6 ;  /* 0x0000000600207c02 */ /* 0x000fe20008000f00 */
[----:B------:R-:W-:Y:S01]  /*1ff0*/  IMAD.U32 R25, RZ, RZ, UR6 ;  /* 0x00000006ff197e24 */ /* 0x000fe2000f8e00ff */
[----:B------:R-:W-:Y:S01]  /*2000*/  FMNMX3 R15, R15, R39, R30, !PT ;  /* 0x000000270f0f7276 */ /* 0x000fe2000780001e */
[----:B--2---:R-:W-:-:S05]  /*2010*/  FMUL R33, R0, UR4 ;  /* 0x0000000400217c20 */ /* 0x004fca0008400000 */
[----:B------:R-:W-:Y:S01]  /*2020*/  FSEL R33, R33, R8, P1 ;  /* 0x0000000821217208 */ /* 0x000fe20000800000 */
[----:B------:R-:W-:Y:S01]  /*2030*/  @P2 FMUL R8, R13, UR4 ;  /* 0x000000040d082c20 */ /* 0x000fe20008400000 */
[----:B---3--:R-:W-:-:S05]  /*2040*/  @P3 FMUL R32, R12, UR4 ;  /* 0x000000040c203c20 */ /* 0x008fca0008400000 */
[----:B------:R-:W-:Y:S01]  /*2050*/  FMNMX3 R13, R15, R33, R32, !PT ;  /* 0x000000210f0d7276 */ /* 0x000fe20007800020 */
[----:B------:R-:W-:Y:S01]  /*2060*/  @P4 FMUL R25, R14, UR4 ;  /* 0x000000040e194c20 */ /* 0x000fe20008400000 */
        /* <DEDUP_REMOVED lines=17> */
[C---:B------:R-:W-:Y:S01]  /*2180*/  FADD R38, -R5.reuse, R22 ;  /* 0x0000001605267221 */ /* 0x040fe20000000100 */
[----:B------:R-:W-:Y:S01]  /*2190*/  FADD R50, -R5, R6 ;  /* 0x0000000605327221 */ /* 0x000fe20000000100 */
[----:B------:R-:W-:Y:S01]  /*21a0*/  FFMA.SAT R22, R48, R11, 0.5 ;  /* 0x3f00000030167423 */ /* 0x000fe2000000200b */
[--C-:B------:R-:W-:Y:S01]  /*21b0*/  FADD R8, R8, -R5.reuse ;  /* 0x8000000508087221 */ /* 0x100fe20000000000 */
[--C-:B------:R-:W-:Y:S01]  /*21c0*/  FADD R46, R19, -R5.reuse ;  /* 0x80000005132e7221 */ /* 0x100fe20000000000 */
[----:B------:R-:W-:Y:S01]  /*21d0*/  FADD R26, -R5, R26 ;  /* 0x0000001a051a7221 */ /* 0x000fe20000000100 */
[----:B------:R-:W-:Y:S01]  /*21e0*/  FFMA.RM R22, R22, R3, 12582913 ;  /* 0x4b40000116167423 */ /* 0x000fe20000004003 */
        /* <DEDUP_REMOVED lines=16> */
[----:B------:R-:W-:Y:S01]  /*22f0*/  FFMA.SAT R52, R50, R11, 0.5 ;  /* 0x3f00000032347423 */ /* 0x000fe2000000200b */
[----:B------:R-:W-:-:S02]  /*2300*/  SHF.L.U32 R22, R22, 0x17, RZ ;  /* 0x0000001716167819 */ /* 0x000fc400000006ff */
[----:B------:R-:W-:Y:S01]  /*2310*/  FFMA R5, R48, 1.4426950216293334961, -R5 ;  /* 0x3fb8aa3b30057823 */ /* 0x000fe20000000805 */
[----:B------:R-:W-:-:S03]  /*2320*/  FFMA.RM R52, R52, R3, 12582913 ;  /* 0x4b40000134347423 */ /* 0x000fc60000004003 */
[----:B------:R-:W-:Y:S01]  /*2330*/  FFMA R5, R48, 1.925963033500011079e-08, R5 ;  /* 0x32a5706030057823 */ /* 0x000fe20000000005 */
        /* <DEDUP_REMOVED lines=8> */
[----:B------:R-:W-:-:S02]  /*23c0*/  IMAD.SHL.U32 R25, R48, 0x800000, RZ ;  /* 0x0080000030197824 */ /* 0x000fc400078e00ff */
[----:B------:R-:W-:-:S03]  /*23d0*/  FFMA R9, R46, 1.4426950216293334961, -R9 ;  /* 0x3fb8aa3b2e097823 */ /* 0x000fc60000000809 */
[----:B------:R-:W1:Y:S01]  /*23e0*/  MUFU.EX2 R7, R7 ;  /* 0x0000000700077308 */ /* 0x000e620000000800 */
        /* <DEDUP_REMOVED lines=8> */
[C---:B------:R-:W-:Y:S01]  /*2470*/  FFMA R13, R26.reuse, 1.4426950216293334961, -R13 ;  /* 0x3fb8aa3b1a0d7823 */ /* 0x040fe2000000080d */
[----:B------:R-:W0:Y:S03]  /*2480*/  MUFU.EX2 R22, R9 ;  /* 0x0000000900167308 */ /* 0x000e260000000800 */
[----:B------:R-:W-:Y:S01]  /*2490*/  FFMA R13, R26, 1.925963033500011079e-08, R13 ;  /* 0x32a570601a0d7823 */ /* 0x000fe2000000000d */
[----:B-1----:R-:W-:Y:S01]  /*24a0*/  FMUL R26, R52, R7 ;  /* 0x00000007341a7220 */ /* 0x002fe20000400000 */
[C---:B------:R-:W-:Y:S01]  /*24b0*/  FADD R7, R5.reuse, -12583039 ;  /* 0xcb40007f05077421 */ /* 0x040fe20000000000 */
[----:B------:R-:W-:-:S03]  /*24c0*/  SHF.L.U32 R5, R5, 0x17, RZ ;  /* 0x0000001705057819 */ /* 0x000fc600000006ff */
[C---:B------:R-:W-:Y:S01]  /*24d0*/  FFMA R7, R4.reuse, 1.4426950216293334961, -R7 ;  /* 0x3fb8aa3b04077823 */ /* 0x040fe20000000807 */
[----:B------:R-:W1:Y:S03]  /*24e0*/  MUFU.EX2 R13, R13 ;  /* 0x0000000d000d7308 */ /* 0x000e660000000800 */
[----:B------:R-:W-:Y:S01]  /*24f0*/  FFMA R7, R4, 1.925963033500011079e-08, R7 ;  /* 0x32a5706004077823 */ /* 0x000fe20000000007 */
[----:B------:R-:W-:Y:S01]  /*2500*/  FFMA.SAT R4, R24, R11, 0.5 ;  /* 0x3f00000018047423 */ /* 0x000fe2000000200b */
[----:B0-----:R-:W-:-:S03]  /*2510*/  FMUL R25, R25, R22 ;  /* 0x0000001619197220 */ /* 0x001fc60000400000 */
[----:B------:R-:W-:Y:S01]  /*2520*/  FFMA.RM R15, R4, R3, 12582913 ;  /* 0x4b400001040f7423 */ /* 0x000fe20000004003 */
[----:B------:R-:W-:-:S03]  /*2530*/  FFMA.SAT R4, R6, R11, 0.5 ;  /* 0x3f00000006047423 */ /* 0x000fc6000000200b */
[C---:B------:R-:W-:Y:S01]  /*2540*/  FADD R17, R15.reuse, -12583039 ;  /* 0xcb40007f0f117421 */ /* 0x040fe20000000000 */
[----:B------:R-:W-:Y:S01]  /*2550*/  FFMA.RM R9, R4, R3, 12582913 ;  /* 0x4b40000104097423 */ /* 0x000fe20000004003 */
[----:B------:R-:W-:Y:S01]  /*2560*/  SHF.L.U32 R15, R15, 0x17, RZ ;  /* 0x000000170f0f7819 */ /* 0x000fe200000006ff */
[----:B------:R-:W0:Y:S01]  /*2570*/  MUFU.EX2 R4, R7 ;  /* 0x0000000700047308 */ /* 0x000e220000000800 */
[----:B------:R-:W-:-:S04]  /*2580*/  FFMA R17, R24, 1.4426950216293334961, -R17 ;  /* 0x3fb8aa3b18117823 */ /* 0x000fc80000000811 */
[----:B------:R-:W-:Y:S01]  /*2590*/  FFMA R17, R24, 1.925963033500011079e-08, R17 ;  /* 0x32a5706018117823 */ /* 0x000fe20000000011 */
[----:B-1----:R-:W-:Y:S01]  /*25a0*/  FMUL R24, R46, R13 ;  /* 0x0000000d2e187220 */ /* 0x002fe20000400000 */
[C---:B------:R-:W-:Y:S01]  /*25b0*/  FADD R13, R9.reuse, -12583039 ;  /* 0xcb40007f090d7421 */ /* 0x040fe20000000000 */
[----:B------:R-:W-:Y:S01]  /*25c0*/  SHF.L.U32 R9, R9, 0x17, RZ ;  /* 0x0000001709097819 */ /* 0x000fe200000006ff */
[----:B------:R-:W1:Y:S02]  /*25d0*/  MUFU.EX2 R22, R17 ;  /* 0x0000001100167308 */ /* 0x000e640000000800 */
[----:B------:R-:W-:-:S04]  /*25e0*/  FFMA R13, R6, 1.4426950216293334961, -R13 ;  /* 0x3fb8aa3b060d7823 */ /* 0x000fc8000000080d */
[----:B------:R-:W-:Y:S01]  /*25f0*/  FFMA R13, R6, 1.925963033500011079e-08, R13 ;  /* 0x32a57060060d7823 */ /* 0x000fe2000000000d */
[-C--:B------:R-:W-:Y:S01]  /*2600*/  FFMA.SAT R6, R20, R11.reuse, 0.5 ;  /* 0x3f00000014067423 */ /* 0x080fe2000000200b */
[----:B0-----:R-:W-:Y:S01]  /*2610*/  FMUL R23, R5, R4 ;  /* 0x0000000405177220 */ /* 0x001fe20000400000 */
[----:B------:R-:W-:Y:S02]  /*2620*/  FFMA.SAT R4, R12, R11, 0.5 ;  /* 0x3f0000000c047423 */ /* 0x000fe4000000200b */
[-C--:B------:R-:W-:Y:S02]  /*2630*/  FFMA.RM R6, R6, R3.reuse, 12582913 ;  /* 0x4b40000106067423 */ /* 0x080fe40000004003 */
[----:B------:R-:W-:Y:S02]  /*2640*/  FFMA.RM R7, R4, R3, 12582913 ;  /* 0x4b40000104077423 */ /* 0x000fe40000004003 */
[----:B------:R-:W-:Y:S01]  /*2650*/  FADD R5, R6, -12583039 ;  /* 0xcb40007f06057421 */ /* 0x000fe20000000000 */
[----:B------:R-:W0:Y:S01]  /*2660*/  MUFU.EX2 R4, R13 ;  /* 0x0000000d00047308 */ /* 0x000e220000000800 */
[----:B-1----:R-:W-:Y:S01]  /*2670*/  FMUL R22, R15, R22 ;  /* 0x000000160f167220 */ /* 0x002fe20000400000 */
[C---:B------:R-:W-:Y:S01]  /*2680*/  FADD R15, R7.reuse, -12583039 ;  /* 0xcb40007f070f7421 */ /* 0x040fe20000000000 */
[----:B------:R-:W-:Y:S01]  /*2690*/  FFMA R5, R20, 1.4426950216293334961, -R5 ;  /* 0x3fb8aa3b14057823 */ /* 0x000fe20000000805 */
[----:B------:R-:W-:Y:S01]  /*26a0*/  IMAD.SHL.U32 R6, R6, 0x800000, RZ ;  /* 0x0080000006067824 */ /* 0x000fe200078e00ff */
[----:B------:R-:W-:Y:S01]  /*26b0*/  SHF.L.U32 R7, R7, 0x17, RZ ;  /* 0x0000001707077819 */ /* 0x000fe200000006ff */
[----:B------:R-:W-:Y:S01]  /*26c0*/  FFMA R15, R12, 1.4426950216293334961, -R15 ;  /* 0x3fb8aa3b0c0f7823 */ /* 0x000fe2000000080f */
[----:B------:R-:W-:-:S03]  /*26d0*/  FFMA R5, R20, 1.925963033500011079e-08, R5 ;  /* 0x32a5706014057823 */ /* 0x000fc60000000005 */
[----:B------:R-:W-:Y:S01]  /*26e0*/  FFMA R15, R12, 1.925963033500011079e-08, R15 ;  /* 0x32a570600c0f7823 */ /* 0x000fe2000000000f */
[----:B------:R-:W-:Y:S02]  /*26f0*/  FFMA.SAT R12, R18, R11, 0.5 ;  /* 0x3f000000120c7423 */ /* 0x000fe4000000200b */
[----:B------:R-:W1:Y:S02]  /*2700*/  MUFU.EX2 R5, R5 ;  /* 0x0000000500057308 */ /* 0x000e640000000800 */
[----:B------:R-:W-:Y:S01]  /*2710*/  FFMA.RM R12, R12, R3, 12582913 ;  /* 0x4b4000010c0c7423 */ /* 0x000fe20000004003 */
[----:B0-----:R-:W-:Y:S01]  /*2720*/  FMUL R21, R9, R4 ;  /* 0x0000000409157220 */ /* 0x001fe20000400000 */
[----:B------:R-:W-:Y:S02]  /*2730*/  FFMA.SAT R4, R14, R11, 0.5 ;  /* 0x3f0000000e047423 */ /* 0x000fe4000000200b */
[C---:B------:R-:W-:Y:S01]  /*2740*/  FADD R9, R12.reuse, -12583039 ;  /* 0xcb40007f0c097421 */ /* 0x040fe20000000000 */
[----:B------:R-:W-:-:S03]  /*2750*/  SHF.L.U32 R12, R12, 0x17, RZ ;  /* 0x000000170c0c7819 */ /* 0x000fc600000006ff */
[----:B------:R-:W-:-:S04]  /*2760*/  FFMA R9, R18, 1.4426950216293334961, -R9 ;  /* 0x3fb8aa3b12097823 */ /* 0x000fc80000000809 */
[----:B------:R-:W-:Y:S01]  /*2770*/  FFMA R9, R18, 1.925963033500011079e-08, R9 ;  /* 0x32a5706012097823 */ /* 0x000fe20000000009 */
[----:B-1----:R-:W-:Y:S01]  /*2780*/  FMUL R20, R6, R5 ;  /* 0x0000000506147220 */ /* 0x002fe20000400000 */
[----:B------:R-:W-:Y:S01]  /*2790*/  FFMA.RM R5, R4, R3, 12582913 ;  /* 0x4b40000104057423 */ /* 0x000fe20000004003 */
[----:B------:R-:W-:Y:S01]  /*27a0*/  FFMA.SAT R6, R16, R11, 0.5 ;  /* 0x3f00000010067423 */ /* 0x000fe2000000200b */
[----:B------:R-:W0:Y:S02]  /*27b0*/  MUFU.EX2 R4, R15 ;  /* 0x0000000f00047308 */ /* 0x000e240000000800 */
[C---:B------:R-:W-:Y:S01]  /*27c0*/  FADD R13, R5.reuse, -12583039 ;  /* 0xcb40007f050d7421 */ /* 0x040fe20000000000 */
[----:B------:R-:W-:Y:S01]  /*27d0*/  FFMA.RM R6, R6, R3, 12582913 ;  /* 0x4b40000106067423 */ /* 0x000fe20000004003 */
[----:B------:R-:W-:Y:S02]  /*27e0*/  SHF.L.U32 R5, R5, 0x17, RZ ;  /* 0x0000001705057819 */ /* 0x000fe400000006ff */
[----:B------:R-:W-:-:S02]  /*27f0*/  FFMA R13, R14, 1.4426950216293334961, -R13 ;  /* 0x3fb8aa3b0e0d7823 */ /* 0x000fc4000000080d */
[----:B------:R-:W1:Y:S02]  /*2800*/  MUFU.EX2 R9, R9 ;  /* 0x0000000900097308 */ /* 0x000e640000000800 */
[----:B------:R-:W-:Y:S01]  /*2810*/  FFMA R13, R14, 1.925963033500011079e-08, R13 ;  /* 0x32a570600e0d7823 */ /* 0x000fe2000000000d */
[----:B------:R-:W-:-:S04]  /*2820*/  FFMA.SAT R14, R38, R11, 0.5 ;  /* 0x3f000000260e7423 */ /* 0x000fc8000000200b */
[----:B------:R-:W-:Y:S01]  /*2830*/  FFMA.RM R14, R14, R3, 12582913 ;  /* 0x4b4000010e0e7423 */ /* 0x000fe20000004003 */
[----:B0-----:R-:W-:Y:S01]  /*2840*/  FMUL R19, R7, R4 ;  /* 0x0000000407137220 */ /* 0x001fe20000400000 */
[----:B------:R-:W-:Y:S01]  /*2850*/  FFMA.SAT R4, R40, R11, 0.5 ;  /* 0x3f00000028047423 */ /* 0x000fe2000000200b */
[C---:B------:R-:W-:Y:S01]  /*2860*/  FADD R7, R6.reuse, -12583039 ;  /* 0xcb40007f06077421 */ /* 0x040fe20000000000 */
[----:B------:R-:W-:-:S03]  /*2870*/  SHF.L.U32 R6, R6, 0x17, RZ ;  /* 0x0000001706067819 */ /* 0x000fc600000006ff */
[----:B------:R-:W-:Y:S01]  /*2880*/  FFMA R7, R16, 1.4426950216293334961, -R7 ;  /* 0x3fb8aa3b10077823 */ /* 0x000fe20000000807 */
[----:B-1----:R-:W-:Y:S01]  /*2890*/  FMUL R18, R12, R9 ;  /* 0x000000090c127220 */ /* 0x002fe20000400000 */
[----:B------:R-:W-:Y:S02]  /*28a0*/  FFMA.RM R9, R4, R3, 12582913 ;  /* 0x4b40000104097423 */ /* 0x000fe40000004003 */
[----:B------:R-:W-:Y:S01]  /*28b0*/  FFMA R7, R16, 1.925963033500011079e-08, R7 ;  /* 0x32a5706010077823 */ /* 0x000fe20000000007 */
[----:B------:R-:W0:Y:S01]  /*28c0*/  MUFU.EX2 R4, R13 ;  /* 0x0000000d00047308 */ /* 0x000e220000000800 */
[----:B------:R-:W-:Y:S01]  /*28d0*/  FFMA.SAT R12, R10, R11, 0.5 ;  /* 0x3f0000000a0c7423 */ /* 0x000fe2000000200b */
[C---:B------:R-:W-:Y:S01]  /*28e0*/  FADD R15, R9.reuse, -12583039 ;  /* 0xcb40007f090f7421 */ /* 0x040fe20000000000 */
[----:B------:R-:W-:Y:S02]  /*28f0*/  IMAD.SHL.U32 R9, R9, 0x800000, RZ ;  /* 0x0080000009097824 */ /* 0x000fe400078e00ff */
[----:B------:R-:W-:Y:S01]  /*2900*/  FFMA.RM R12, R12, R3, 12582913 ;  /* 0x4b4000010c0c7423 */ /* 0x000fe20000004003 */
[----:B------:R-:W-:-:S02]  /*2910*/  FFMA R15, R40, 1.4426950216293334961, -R15 ;  /* 0x3fb8aa3b280f7823 */ /* 0x000fc4000000080f */
[----:B------:R-:W1:Y:S02]  /*2920*/  MUFU.EX2 R7, R7 ;  /* 0x0000000700077308 */ /* 0x000e640000000800 */
[----:B------:R-:W-:Y:S01]  /*2930*/  FFMA R15, R40, 1.925963033500011079e-08, R15 ;  /* 0x32a57060280f7823 */ /* 0x000fe2000000000f */
[----:B0-----:R-:W-:Y:S01]  /*2940*/  FMUL R17, R5, R4 ;  /* 0x0000000405117220 */ /* 0x001fe20000400000 */
[----:B------:R-:W-:Y:S01]  /*2950*/  FADD R5, R12, -12583039 ;  /* 0xcb40007f0c057421 */ /* 0x000fe20000000000 */
[----:B------:R-:W-:-:S03]  /*2960*/  FFMA.SAT R4, R42, R11, 0.5 ;  /* 0x3f0000002a047423 */ /* 0x000fc6000000200b */
[----:B------:R-:W-:Y:S01]  /*2970*/  FFMA R5, R10, 1.4426950216293334961, -R5 ;  /* 0x3fb8aa3b0a057823 */ /* 0x000fe20000000805 */
[----:B-1----:R-:W-:-:S03]  /*2980*/  FMUL R16, R6, R7 ;  /* 0x0000000706107220 */ /* 0x002fc60000400000 */
[----:B------:R-:W-:Y:S01]  /*2990*/  FFMA R5, R10, 1.925963033500011079e-08, R5 ;  /* 0x32a570600a057823 */ /* 0x000fe20000000005 */
[----:B------:R-:W-:Y:S01]  /*29a0*/  FFMA.RM R6, R4, R3, 12582913 ;  /* 0x4b40000104067423 */ /* 0x000fe20000004003 */
[----:B------:R-:W0:Y:S03]  /*29b0*/  MUFU.EX2 R10, R15 ;  /* 0x0000000f000a7308 */ /* 0x000e260000000800 */
[C---:B------:R-:W-:Y:S01]  /*29c0*/  FADD R7, R6.reuse, -12583039 ;  /* 0xcb40007f06077421 */ /* 0x040fe20000000000 */
[----:B------:R-:W-:-:S03]  /*29d0*/  SHF.L.U32 R6, R6, 0x17, RZ ;  /* 0x0000001706067819 */ /* 0x000fc600000006ff */
[C---:B------:R-:W-:Y:S01]  /*29e0*/  FFMA R7, R42.reuse, 1.4426950216293334961, -R7 ;  /* 0x3fb8aa3b2a077823 */ /* 0x040fe20000000807 */
[----:B------:R-:W1:Y:S03]  /*29f0*/  MUFU.EX2 R4, R5 ;  /* 0x0000000500047308 */ /* 0x000e660000000800 */
[----:B------:R-:W-:Y:S01]  /*2a00*/  FFMA R42, R42, 1.925963033500011079e-08, R7 ;  /* 0x32a570602a2a7823 */ /* 0x000fe20000000007 */
[----:B------:R-:W-:Y:S01]  /*2a10*/  SHF.L.U32 R7, R12, 0x17, RZ ;  /* 0x000000170c077819 */ /* 0x000fe200000006ff */
[----:B------:R-:W-:-:S03]  /*2a20*/  FFMA.SAT R12, R30, R11, 0.5 ;  /* 0x3f0000001e0c7423 */ /* 0x000fc6000000200b */
[----:B------:R-:W2:Y:S01]  /*2a30*/  MUFU.EX2 R5, R42 ;  /* 0x0000002a00057308 */ /* 0x000ea20000000800 */
[----:B0-----:R-:W-:Y:S01]  /*2a40*/  FMUL R10, R9, R10 ;  /* 0x0000000a090a7220 */ /* 0x001fe20000400000 */
[----:B------:R-:W-:-:S04]  /*2a50*/  FADD R9, R14, -12583039 ;  /* 0xcb40007f0e097421 */ /* 0x000fc80000000000 */
[----:B------:R-:W-:Y:S01]  /*2a60*/  FFMA R9, R38, 1.4426950216293334961, -R9 ;  /* 0x3fb8aa3b26097823 */ /* 0x000fe20000000809 */
[----:B-1----:R-:W-:Y:S01]  /*2a70*/  FMUL R7, R7, R4 ;  /* 0x0000000407077220 */ /* 0x002fe20000400000 */
[----:B------:R-:W-:Y:S02]  /*2a80*/  FFMA.SAT R4, R44, R11, 0.5 ;  /* 0x3f0000002c047423 */ /* 0x000fe4000000200b */
[----:B------:R-:W-:Y:S02]  /*2a90*/  FFMA R38, R38, 1.925963033500011079e-08, R9 ;  /* 0x32a5706026267823 */ /* 0x000fe40000000009 */
[----:B------:R-:W-:-:S04]  /*2aa0*/  FFMA.RM R4, R4, R3, 12582913 ;  /* 0x4b40000104047423 */ /* 0x000fc80000004003 */
[----:B------:R-:W0:Y:S01]  /*2ab0*/  MUFU.EX2 R38, R38 ;  /* 0x0000002600267308 */ /* 0x000e220000000800 */
[----:B------:R-:W-:Y:S01]  /*2ac0*/  FADD R9, R4, -12583039 ;  /* 0xcb40007f04097421 */ /* 0x000fe20000000000 */
[----:B--2---:R-:W-:Y:S01]  /*2ad0*/  FMUL R6, R6, R5 ;  /* 0x0000000506067220 */ /* 0x004fe20000400000 */
[----:B------:R-:W-:Y:S01]  /*2ae0*/  SHF.L.U32 R5, R14, 0x17, RZ ;  /* 0x000000170e057819 */ /* 0x000fe200000006ff */
[----:B------:R-:W-:Y:S01]  /*2af0*/  FFMA.SAT R14, R32, R11, 0.5 ;  /* 0x3f000000200e7423 */ /* 0x000fe2000000200b */
[----:B------:R-:W-:Y:S01]  /*2b00*/  FFMA R9, R44, 1.4426950216293334961, -R9 ;  /* 0x3fb8aa3b2c097823 */ /* 0x000fe20000000809 */
[----:B------:R-:W-:-:S03]  /*2b10*/  SHF.L.U32 R4, R4, 0x17, RZ ;  /* 0x0000001704047819 */ /* 0x000fc600000006ff */
[----:B------:R-:W-:Y:S01]  /*2b20*/  FFMA R44, R44, 1.925963033500011079e-08, R9 ;  /* 0x32a570602c2c7823 */ /* 0x000fe20000000009 */
[----:B------:R-:W-:Y:S01]  /*2b30*/  FFMA.RM R9, R12, R3, 12582913 ;  /* 0x4b4000010c097423 */ /* 0x000fe20000004003 */
[----:B------:R-:W-:Y:S02]  /*2b40*/  FFMA.SAT R12, R2, R11, 0.5 ;  /* 0x3f000000020c7423 */ /* 0x000fe4000000200b */
[----:B------:R-:W1:Y:S01]  /*2b50*/  MUFU.EX2 R15, R44 ;  /* 0x0000002c000f7308 */ /* 0x000e620000000800 */
[C---:B------:R-:W-:Y:S01]  /*2b60*/  FADD R13, R9.reuse, -12583039 ;  /* 0xcb40007f090d7421 */ /* 0x040fe20000000000 */
[----:B------:R-:W-:Y:S01]  /*2b70*/  FFMA.RM R12, R12, R3, 12582913 ;  /* 0x4b4000010c0c7423 */ /* 0x000fe20000004003 */
[----:B------:R-:W-:Y:S02]  /*2b80*/  IMAD.SHL.U32 R9, R9, 0x800000, RZ ;  /* 0x0080000009097824 */ /* 0x000fe400078e00ff */
[----:B0-----:R-:W-:Y:S01]  /*2b90*/  FMUL R5, R5, R38 ;  /* 0x0000002605057220 */ /* 0x001fe20000400000 */
[----:B------:R-:W-:Y:S01]  /*2ba0*/  FFMA R13, R30, 1.4426950216293334961, -R13 ;  /* 0x3fb8aa3b1e0d7823 */ /* 0x000fe2000000080d */
[----:B------:R-:W-:-:S03]  /*2bb0*/  FFMA.SAT R38, R0, R11, 0.5 ;  /* 0x3f00000000267423 */ /* 0x000fc6000000200b */
[----:B------:R-:W-:Y:S01]  /*2bc0*/  FFMA R30, R30, 1.925963033500011079e-08, R13 ;  /* 0x32a570601e1e7823 */ /* 0x000fe2000000000d */
[C---:B------:R-:W-:Y:S01]  /*2bd0*/  FADD R13, R12.reuse, -12583039 ;  /* 0xcb40007f0c0d7421 */ /* 0x040fe20000000000 */
[----:B------:R-:W-:-:S03]  /*2be0*/  SHF.L.U32 R12, R12, 0x17, RZ ;  /* 0x000000170c0c7819 */ /* 0x000fc600000006ff */
[----:B------:R-:W-:Y:S01]  /*2bf0*/  FFMA R13, R2, 1.4426950216293334961, -R13 ;  /* 0x3fb8aa3b020d7823 */ /* 0x000fe2000000080d */
[----:B------:R-:W-:Y:S01]  /*2c00*/  MUFU.EX2 R30, R30 ;  /* 0x0000001e001e7308 */ /* 0x000fe20000000800 */
[----:B-1----:R-:W-:Y:S02]  /*2c10*/  FMUL R4, R4, R15 ;  /* 0x0000000f04047220 */ /* 0x002fe40000400000 */
[----:B------:R-:W-:Y:S01]  /*2c20*/  FFMA R2, R2, 1.925963033500011079e-08, R13 ;  /* 0x32a5706002027823 */ /* 0x000fe2000000000d */
[----:B------:R-:W-:Y:S01]  /*2c30*/  FFMA.RM R13, R14, R3, 12582913 ;  /* 0x4b4000010e0d7423 */ /* 0x000fe20000004003 */
[----:B------:R-:W-:Y:S01]  /*2c40*/  FFMA.SAT R14, R8, R11, 0.5 ;  /* 0x3f000000080e7423 */ /* 0x000fe2000000200b */
[-C--:B------:R-:W-:Y:S02]  /*2c50*/  FFMA.RM R11, R38, R3.reuse, 12582913 ;  /* 0x4b400001260b7423 */ /* 0x080fe40000004003 */
[----:B------:R-:W-:Y:S01]  /*2c60*/  FADD R15, R13, -12583039 ;  /* 0xcb40007f0d0f7421 */ /* 0x000fe20000000000 */
[----:B------:R-:W-:-:S03]  /*2c70*/  FFMA.RM R14, R14, R3, 12582913 ;  /* 0x4b4000010e0e7423 */ /* 0x000fc60000004003 */
[----:B------:R-:W-:Y:S01]  /*2c80*/  FFMA R15, R32, 1.4426950216293334961, -R15 ;  /* 0x3fb8aa3b200f7823 */ /* 0x000fe2000000080f */
[C---:B------:R-:W-:Y:S01]  /*2c90*/  FADD R3, R14.reuse, -12583039 ;  /* 0xcb40007f0e037421 */ /* 0x040fe20000000000 */
[----:B------:R-:W-:Y:S02]  /*2ca0*/  SHF.L.U32 R14, R14, 0x17, RZ ;  /* 0x000000170e0e7819 */ /* 0x000fe400000006ff */
[----:B------:R-:W-:Y:S01]  /*2cb0*/  FFMA R32, R32, 1.925963033500011079e-08, R15 ;  /* 0x32a5706020207823 */ /* 0x000fe2000000000f */
[C---:B------:R-:W-:Y:S01]  /*2cc0*/  FFMA R3, R8.reuse, 1.4426950216293334961, -R3 ;  /* 0x3fb8aa3b08037823 */ /* 0x040fe20000000803 */
[----:B------:R-:W0:Y:S03]  /*2cd0*/  MUFU.EX2 R15, R2 ;  /* 0x00000002000f7308 */ /* 0x000e260000000800 */
        /* <DEDUP_REMOVED lines=24> */
[----:B------:R-:W-:Y:S01]  /*2e60*/  FADD R9, R0, R5 ;  /* 0x0000000500097221 */ /* 0x000fe20000000000 */
[----:B------:R-:W-:-:S03]  /*2e70*/  SHF.L.U32 R0, R13, 0x17, RZ ;  /* 0x000000170d007819 */ /* 0x000fc600000006ff */
[----:B------:R-:W-:Y:S02]  /*2e80*/  FADD R8, R9, R4 ;  /* 0x0000000409087221 */ /* 0x000fe40000000000 */
[----:B-1----:R-:W-:Y:S02]  /*2e90*/  FMUL R0, R0, R31 ;  /* 0x0000001f00007220 */ /* 0x002fe40000400000 */
[----:B------:R-:W-:Y:S01]  /*2ea0*/  FADD R9, R8, R3 ;  /* 0x0000000308097221 */ /* 0x000fe20000000000 */
[----:B------:R-:W-:-:S03]  /*2eb0*/  SHF.L.U32 R8, R11, 0x17, RZ ;  /* 0x000000170b087819 */ /* 0x000fc600000006ff */
[----:B------:R-:W-:Y:S01]  /*2ec0*/  FADD R13, R9, R2 ;  /* 0x00000002090d7221 */ /* 0x000fe20000000000 */
[----:B--2---:R-:W-:Y:S01]  /*2ed0*/  FMUL R9, R14, R33 ;  /* 0x000000210e097220 */ /* 0x004fe20000400000 */
        /* <DEDUP_REMOVED lines=13> */
.L_x_26691:
        /* <DEDUP_REMOVED lines=12> */
[----:B0-----:R-:W-:Y:S05]  /*3070*/  CALL.REL.NOINC `($__internal_423_$__cuda_sm3x_div_rn_noftz_f32_slowpath) ;  /* 0x0000002c00787944 */ /* 0x001fea0003c00000 */
[----:B------:R-:W-:-:S07]  /*3080*/  MOV R12, R11 ;  /* 0x0000000b000c7202 */ /* 0x000fce0000000f00 */
.L_x_26636:
[----:B------:R-:W-:Y:S05]  /*3090*/  BSYNC.RECONVERGENT B2 ;  /* 0x0000000000027941 */ /* 0x000fea0003800200 */
.L_x_26635:
        /* <DEDUP_REMOVED lines=12> */
[----:B0-----:R-:W-:Y:S05]  /*3160*/  CALL.REL.NOINC `($__internal_423_$__cuda_sm3x_div_rn_noftz_f32_slowpath) ;  /* 0x0000002c003c7944 */ /* 0x001fea0003c00000 */
[----:B------:R-:W-:-:S07]  /*3170*/  MOV R13, R11 ;  /* 0x0000000b000d7202 */ /* 0x000fce0000000f00 */
.L_x_26638:
[----:B------:R-:W-:Y:S05]  /*3180*/  BSYNC.RECONVERGENT B2 ;  /* 0x0000000000027941 */ /* 0x000fea0003800200 */
.L_x_26637:
        /* <DEDUP_REMOVED lines=12> */
[----:B0-----:R-:W-:Y:S05]  /*3250*/  CALL.REL.NOINC `($__internal_423_$__cuda_sm3x_div_rn_noftz_f32_slowpath) ;  /* 0x0000002c00007944 */ /* 0x001fea0003c00000 */
[----:B------:R-:W-:-:S07]  /*3260*/  MOV R30, R11 ;  /* 0x0000000b001e7202 */ /* 0x000fce0000000f00 */
.L_x_26640:
[----:B------:R-:W-:Y:S05]  /*3270*/  BSYNC.RECONVERGENT B2 ;  /* 0x0000000000027941 */ /* 0x000fea0003800200 */
.L_x_26639:
        /* <DEDUP_REMOVED lines=13> */
[----:B------:R-:W-:-:S07]  /*3350*/  IMAD.MOV.U32 R31, RZ, RZ, R11 ;  /* 0x000000ffff1f7224 */ /* 0x000fce00078e000b */
.L_x_26642:
[----:B------:R-:W-:Y:S05]  /*3360*/  BSYNC.RECONVERGENT B2 ;  /* 0x0000000000027941 */ /* 0x000fea0003800200 */
.L_x_26641:
        /* <DEDUP_REMOVED lines=14> */
.L_x_26644:
[----:B------:R-:W-:Y:S05]  /*3450*/  BSYNC.RECONVERGENT B2 ;  /* 0x0000000000027941 */ /* 0x000fea0003800200 */
.L_x_26643:
        /* <DEDUP_REMOVED lines=12> */
[----:B0-----:R-:W-:Y:S05]  /*3520*/  CALL.REL.NOINC `($__internal_423_$__cuda_sm3x_div_rn_noftz_f32_slowpath) ;  /* 0x00000028004c7944 */ /* 0x001fea0003c00000 */
[----:B------:R-:W-:-:S07]  /*3530*/  MOV R25, R11 ;  /* 0x0000000b00197202 */ /* 0x000fce0000000f00 */
.L_x_26646:
[----:B------:R-:W-:Y:S05]  /*3540*/  BSYNC.RECONVERGENT B2 ;  /* 0x0000000000027941 */ /* 0x000fea0003800200 */
.L_x_26645:
        /* <DEDUP_REMOVED lines=14> */
.L_x_26648:
[----:B------:R-:W-:Y:S05]  /*3630*/  BSYNC.RECONVERGENT B2 ;  /* 0x0000000000027941 */ /* 0x000fea0003800200 */
.L_x_26647:
        /* <DEDUP_REMOVED lines=14> */
.L_x_26650:
[----:B------:R-:W-:Y:S05]  /*3720*/  BSYNC.RECONVERGENT B2 ;  /* 0x0000000000027941 */ /* 0x000fea0003800200 */
.L_x_26649:
        /* <DEDUP_REMOVED lines=14> */
.L_x_26652:
[----:B------:R-:W-:Y:S05]  /*3810*/  BSYNC.RECONVERGENT B2 ;  /* 0x0000000000027941 */ /* 0x000fea0003800200 */
.L_x_26651:
        /* <DEDUP_REMOVED lines=14> */
.L_x_26654:
[----:B------:R-:W-:Y:S05]  /*3900*/  BSYNC.RECONVERGENT B2 ;  /* 0x0000000000027941 */ /* 0x000fea0003800200 */
.L_x_26653:
        /* <DEDUP_REMOVED lines=14> */
.L_x_26656:
[----:B------:R-:W-:Y:S05]  /*39f0*/  BSYNC.RECONVERGENT B2 ;  /* 0x0000000000027941 */ /* 0x000fea0003800200 */
.L_x_26655:
        /* <DEDUP_REMOVED lines=14> */
.L_x_26658:
[----:B------:R-:W-:Y:S05]  /*3ae0*/  BSYNC.RECONVERGENT B2 ;  /* 0x0000000000027941 */ /* 0x000fea0003800200 */
.L_x_26657:
        /* <DEDUP_REMOVED lines=14> */
.L_x_26660:
[----:B------:R-:W-:Y:S05]  /*3bd0*/  BSYNC.RECONVERGENT B2 ;  /* 0x0000000000027941 */ /* 0x000fea0003800200 */
.L_x_26659:
        /* <DEDUP_REMOVED lines=14> */
.L_x_26662:
[----:B------:R-:W-:Y:S05]  /*3cc0*/  BSYNC.RECONVERGENT B2 ;  /* 0x0000000000027941 */ /* 0x000fea0003800200 */
.L_x_26661:
        /* <DEDUP_REMOVED lines=14> */
.L_x_26664:
[----:B------:R-:W-:Y:S05]  /*3db0*/  BSYNC.RECONVERGENT B2 ;  /* 0x0000000000027941 */ /* 0x000fea0003800200 */
.L_x_26663:
        /* <DEDUP_REMOVED lines=12> */
[----:B------:R-:W-:Y:S05]  /*3e80*/  CALL.REL.NOINC `($__internal_423_$__cuda_sm3x_div_rn_noftz_f32_slowpath) ;  /* 0x0000001c00f47944 */ /* 0x000fea0003c00000 */
[----:B------:R-:W-:-:S07]  /*3e90*/  MOV R33, R11 ;  /* 0x0000000b00217202 */ /* 0x000fce0000000f00 */
.L_x_26666:
[----:B------:R-:W-:Y:S05]  /*3ea0*/  BSYNC.RECONVERGENT B2 ;  /* 0x0000000000027941 */ /* 0x000fea0003800200 */
.L_x_26665:
        /* <DEDUP_REMOVED lines=12> */
[----:B------:R-:W-:Y:S05]  /*3f70*/  CALL.REL.NOINC `($__internal_423_$__cuda_sm3x_div_rn_noftz_f32_slowpath) ;  /* 0x0000001c00b87944 */ /* 0x000fea0003c00000 */
[----:B------:R-:W-:-:S07]  /*3f80*/  MOV R6, R11 ;  /* 0x0000000b00067202 */ /* 0x000fce0000000f00 */
.L_x_26668:
[----:B------:R-:W-:Y:S05]  /*3f90*/  BSYNC.RECONVERGENT B2 ;  /* 0x0000000000027941 */ /* 0x000fea0003800200 */
.L_x_26667:
        /* <DEDUP_REMOVED lines=12> */
[----:B------:R-:W-:Y:S05]  /*4060*/  CALL.REL.NOINC `($__internal_423_$__cuda_sm3x_div_rn_noftz_f32_slowpath) ;  /* 0x0000001c007c7944 */ /* 0x000fea0003c00000 */
[----:B------:R-:W-:-:S07]  /*4070*/  MOV R7, R11 ;  /* 0x0000000b00077202 */ /* 0x000fce0000000f00 */
.L_x_26670:
[----:B------:R-:W-:Y:S05]  /*4080*/  BSYNC.RECONVERGENT B2 ;  /* 0x0000000000027941 */ /* 0x000fea0003800200 */
.L_x_26669:
        /* <DEDUP_REMOVED lines=14> */
.L_x_26672:
[----:B------:R-:W-:Y:S05]  /*4170*/  BSYNC.RECONVERGENT B2 ;  /* 0x0000000000027941 */ /* 0x000fea0003800200 */
.L_x_26671:
        /* <DEDUP_REMOVED lines=14> */
.L_x_26674:
[----:B------:R-:W-:Y:S05]  /*4260*/  BSYNC.RECONVERGENT B2 ;  /* 0x0000000000027941 */ /* 0x000fea0003800200 */
.L_x_26673:
        /* <DEDUP_REMOVED lines=14> */
.L_x_26676:
[----:B------:R-:W-:Y:S05]  /*4350*/  BSYNC.RECONVERGENT B2 ;  /* 0x0000000000027941 */ /* 0x000fea0003800200 */
.L_x_26675:
        /* <DEDUP_REMOVED lines=14> */
.L_x_26678:
[----:B------:R-:W-:Y:S05]  /*4440*/  BSYNC.RECONVERGENT B2 ;  /* 0x0000000000027941 */ /* 0x000fea0003800200 */
.L_x_26677:
        /* <DEDUP_REMOVED lines=33> */
[----:B0-----:R-:W-:-:S03]  /*4660*/  IADD3 R11, P0, PT, R8, 0x80, RZ ;  /* 0x00000080080b7810 */ /* 0x001fc60007f1e0ff */
[----:B------:R0:W-:Y:S01]  /*4670*/  STG.E.64 desc[UR4][R14.64], R30 ;  /* 0x0000001e0e007986 */ /* 0x0001e2000c101b04 */
[----:B------:R-:W-:-:S04]  /*4680*/  IADD3.X R12, PT, PT, RZ, R9, RZ, P0, !PT ;  /* 0x00000009ff0c7210 */ /* 0x000fc800007fe4ff */
[----:B------:R-:W-:-:S04]  /*4690*/  LEA.HI R11, P0, R12, R11, RZ, 0x1 ;  /* 0x0000000b0c0b7211 */ /* 0x000fc800078108ff */
[----:B------:R-:W-:Y:S01]  /*46a0*/  IADD3.X R12, PT, PT, RZ, R12, RZ, P0, !PT ;  /* 0x0000000cff0c7210 */ /* 0x000fe200007fe4ff */
[C---:B------:R-:W-:Y:S01]  /*46b0*/  IMAD.SHL.U32 R10, R11.reuse, 0x4, RZ ;  /* 0x000000040b0a7824 */ /* 0x040fe200078e00ff */
[----:B------:R-:W-:Y:S02]  /*46c0*/  IADD3 R0, P0, PT, R8, 0xc0, RZ ;  /* 0x000000c008007810 */ /* 0x000fe40007f1e0ff */
[----:B------:R-:W-:Y:S02]  /*46d0*/  SHF.L.U64.HI R11, R11, 0x2, R12 ;  /* 0x000000020b0b7819 */ /* 0x000fe4000001020c */
[----:B------:R-:W-:Y:S02]  /*46e0*/  LOP3.LUT R10, R10, 0xfffffff8, RZ, 0xc0, !PT ;  /* 0xfffffff80a0a7812 */ /* 0x000fe400078ec0ff */
[----:B------:R-:W-:Y:S02]  /*46f0*/  IADD3.X R13, PT, PT, RZ, R9, RZ, P0, !PT ;  /* 0x00000009ff0d7210 */ /* 0x000fe400007fe4ff */
[----:B------:R-:W-:-:S02]  /*4700*/  IADD3 R10, P0, PT, R10, UR42, RZ ;  /* 0x0000002a0a0a7c10 */ /* 0x000fc4000ff1e0ff */
[----:B------:R-:W-:Y:S02]  /*4710*/  LEA.HI R0, P1, R13, R0, RZ, 0x1 ;  /* 0x000000000d007211 */ /* 0x000fe400078308ff */
[----:B------:R-:W-:Y:S02]  /*4720*/  IADD3.X R11, PT, PT, R11, UR43, RZ, P0, !PT ;  /* 0x0000002b0b0b7c10 */ /* 0x000fe400087fe4ff */
[----:B------:R-:W-:Y:S02]  /*4730*/  IADD3.X R13, PT, PT, RZ, R13, RZ, P1, !PT ;  /* 0x0000000dff0d7210 */ /* 0x000fe40000ffe4ff */
[C---:B------:R-:W-:Y:S01]  /*4740*/  IADD3 R12, P0, PT, R8.reuse, 0x100, RZ ;  /* 0x00000100080c7810 */ /* 0x040fe20007f1e0ff */
[----:B------:R1:W-:Y:S01]  /*4750*/  STG.E.64 desc[UR4][R10.64], R24 ;  /* 0x000000180a007986 */ /* 0x0003e2000c101b04 */
[----:B0-----:R-:W-:Y:S02]  /*4760*/  IADD3 R14, P1, PT, R8, 0x140, RZ ;  /* 0x00000140080e7810 */ /* 0x001fe40007f3e0ff */
[----:B------:R-:W-:-:S02]  /*4770*/  IADD3.X R15, PT, PT, RZ, R9, RZ, P0, !PT ;  /* 0x00000009ff0f7210 */ /* 0x000fc400007fe4ff */
[C---:B------:R-:W-:Y:S01]  /*4780*/  SHF.L.U64.HI R26, R0.reuse, 0x2, R13 ;  /* 0x00000002001a7819 */ /* 0x040fe2000001020d */
[----:B------:R-:W-:Y:S01]  /*4790*/  IMAD.X R13, RZ, RZ, R9, P1 ;  /* 0x000000ffff0d7224 */ /* 0x000fe200008e0609 */
[----:B------:R-:W-:Y:S02]  /*47a0*/  LEA.HI R12, P1, R15, R12, RZ, 0x1 ;  /* 0x0000000c0f0c7211 */ /* 0x000fe400078308ff */
[----:B------:R-:W-:Y:S02]  /*47b0*/  SHF.L.U32 R0, R0, 0x2, RZ ;  /* 0x0000000200007819 */ /* 0x000fe400000006ff */
[----:B------:R-:W-:Y:S02]  /*47c0*/  LEA.HI R14, P2, R13, R14, RZ, 0x1 ;  /* 0x0000000e0d0e7211 */ /* 0x000fe400078508ff */
[----:B------:R-:W-:Y:S02]  /*47d0*/  IADD3.X R15, PT, PT, RZ, R15, RZ, P1, !PT ;  /* 0x0000000fff0f7210 */ /* 0x000fe40000ffe4ff */
[----:B------:R-:W-:-:S02]  /*47e0*/  LOP3.LUT R0, R0, 0xfffffff8, RZ, 0xc0, !PT ;  /* 0xfffffff800007812 */ /* 0x000fc400078ec0ff */
[----:B------:R-:W-:Y:S02]  /*47f0*/  IADD3.X R13, PT, PT, RZ, R13, RZ, P2, !PT ;  /* 0x0000000dff0d7210 */ /* 0x000fe400017fe4ff */
[C---:B------:R-:W-:Y:S02]  /*4800*/  SHF.L.U64.HI R15, R12.reuse, 0x2, R15 ;  /* 0x000000020c0f7819 */ /* 0x040fe4000001020f */
[----:B------:R-:W-:Y:S02]  /*4810*/  SHF.L.U32 R12, R12, 0x2, RZ ;  /* 0x000000020c0c7819 */ /* 0x000fe400000006ff */
[----:B-1----:R-:W-:Y:S02]  /*4820*/  IADD3 R10, P0, PT, R0, UR42, RZ ;  /* 0x0000002a000a7c10 */ /* 0x002fe4000ff1e0ff */
[C---:B------:R-:W-:Y:S02]  /*4830*/  SHF.L.U64.HI R0, R14.reuse, 0x2, R13 ;  /* 0x000000020e007819 */ /* 0x040fe4000001020d */
[----:B------:R-:W-:-:S02]  /*4840*/  SHF.L.U32 R14, R14, 0x2, RZ ;  /* 0x000000020e0e7819 */ /* 0x000fc400000006ff */
[----:B------:R-:W-:Y:S02]  /*4850*/  LOP3.LUT R12, R12, 0xfffffff8, RZ, 0xc0, !PT ;  /* 0xfffffff80c0c7812 */ /* 0x000fe400078ec0ff */
[----:B------:R-:W-:Y:S02]  /*4860*/  IADD3.X R11, PT, PT, R26, UR43, RZ, P0, !PT ;  /* 0x0000002b1a0b7c10 */ /* 0x000fe400087fe4ff */
[----:B------:R-:W-:Y:S02]  /*4870*/  LOP3.LUT R14, R14, 0xfffffff8, RZ, 0xc0, !PT ;  /* 0xfffffff80e0e7812 */ /* 0x000fe400078ec0ff */
[----:B------:R-:W-:Y:S01]  /*4880*/  IADD3 R12, P0, PT, R12, UR42, RZ ;  /* 0x0000002a0c0c7c10 */ /* 0x000fe2000ff1e0ff */
[----:B------:R0:W-:Y:S01]  /*4890*/  STG.E.64 desc[UR4][R10.64], R22 ;  /* 0x000000160a007986 */ /* 0x0001e2000c101b04 */
[----:B------:R-:W-:Y:S02]  /*48a0*/  IADD3 R26, P2, PT, R8, 0x180, RZ ;  /* 0x00000180081a7810 */ /* 0x000fe40007f5e0ff */
[----:B------:R-:W-:-:S02]  /*48b0*/  IADD3 R14, P1, PT, R14, UR42, RZ ;  /* 0x0000002a0e0e7c10 */ /* 0x000fc4000ff3e0ff */
[----:B------:R-:W-:Y:S02]  /*48c0*/  IADD3.X R13, PT, PT, R15, UR43, RZ, P0, !PT ;  /* 0x0000002b0f0d7c10 */ /* 0x000fe400087fe4ff */
[C---:B------:R-:W-:Y:S02]  /*48d0*/  IADD3 R24, P0, PT, R8.reuse, 0x200, RZ ;  /* 0x0000020008187810 */ /* 0x040fe40007f1e0ff */
[-C--:B------:R-:W-:Y:S01]  /*48e0*/  IADD3.X R27, PT, PT, RZ, R9.reuse, RZ, P2, !PT ;  /* 0x00000009ff1b7210 */ /* 0x080fe200017fe4ff */
[----:B------:R1:W-:Y:S01]  /*48f0*/  STG.E.64 desc[UR4][R12.64], R20 ;  /* 0x000000140c007986 */ /* 0x0003e2000c101b04 */
[----:B------:R-:W-:Y:S02]  /*4900*/  IADD3 R25, P3, PT, R8, 0x1c0, RZ ;  /* 0x000001c008197810 */ /* 0x000fe40007f7e0ff */
[----:B------:R-:W-:Y:S02]  /*4910*/  IADD3.X R15, PT, PT, R0, UR43, RZ, P1, !PT ;  /* 0x0000002b000f7c10 */ /* 0x000fe40008ffe4ff */
[C---:B------:R-:W-:Y:S01]  /*4920*/  IADD3 R0, P1, PT, R8.reuse, 0x240, RZ ;  /* 0x0000024008007810 */ /* 0x040fe20007f3e0ff */
[----:B0-----:R-:W-:Y:S01]  /*4930*/  IMAD.X R22, RZ, RZ, R9, P3 ;  /* 0x000000ffff167224 */ /* 0x001fe200018e0609 */
[----:B------:R-:W-:Y:S01]  /*4940*/  IADD3 R8, P4, PT, R8, 0x280, RZ ;  /* 0x0000028008087810 */ /* 0x000fe20007f9e0ff */
[----:B------:R0:W-:Y:S01]  /*4950*/  STG.E.64 desc[UR6][R14.64], R18 ;  /* 0x000000120e007986 */ /* 0x0001e2000c101b06 */
[----:B------:R-:W-:-:S02]  /*4960*/  IADD3.X R23, PT, PT, RZ, R9, RZ, P0, !PT ;  /* 0x00000009ff177210 */ /* 0x000fc400007fe4ff */
[-C--:B------:R-:W-:Y:S02]  /*4970*/  IADD3.X R11, PT, PT, RZ, R9.reuse, RZ, P1, !PT ;  /* 0x00000009ff0b7210 */ /* 0x080fe40000ffe4ff */
[----:B------:R-:W-:Y:S02]  /*4980*/  IADD3.X R9, PT, PT, RZ, R9, RZ, P4, !PT ;  /* 0x00000009ff097210 */ /* 0x000fe400027fe4ff */
[----:B-1----:R-:W-:Y:S02]  /*4990*/  LEA.HI R13, P0, R27, R26, RZ, 0x1 ;  /* 0x0000001a1b0d7211 */ /* 0x002fe400078108ff */
[----:B------:R-:W-:Y:S02]  /*49a0*/  LEA.HI R12, P2, R23, R24, RZ, 0x1 ;  /* 0x00000018170c7211 */ /* 0x000fe400078508ff */
[----:B------:R-:W-:Y:S02]  /*49b0*/  IADD3.X R20, PT, PT, RZ, R27, RZ, P0, !PT ;  /* 0x0000001bff147210 */ /* 0x000fe400007fe4ff */
[----:B------:R-:W-:-:S02]  /*49c0*/  LEA.HI R10, P1, R22, R25, RZ, 0x1 ;  /* 0x00000019160a7211 */ /* 0x000fc400078308ff */
[----:B0-----:R-:W-:Y:S01]  /*49d0*/  LEA.HI R18, P3, R9, R8, RZ, 0x1 ;  /* 0x0000000809127211 */ /* 0x001fe200078708ff */
[C---:B------:R-:W-:Y:S01]  /*49e0*/  IMAD.SHL.U32 R8, R13.reuse, 0x4, RZ ;  /* 0x000000040d087824 */ /* 0x040fe200078e00ff */
[----:B------:R-:W-:Y:S02]  /*49f0*/  SHF.L.U64.HI R20, R13, 0x2, R20 ;  /* 0x000000020d147819 */ /* 0x000fe40000010214 */
[----:B------:R-:W-:Y:S02]  /*4a00*/  IADD3.X R13, PT, PT, RZ, R23, RZ, P2, !PT ;  /* 0x00000017ff0d7210 */ /* 0x000fe400017fe4ff */
[----:B------:R-:W-:Y:S02]  /*4a10*/  LEA.HI R14, P0, R11, R0, RZ, 0x1 ;  /* 0x000000000b0e7211 */ /* 0x000fe400078108ff */
[----:B------:R-:W-:Y:S02]  /*4a20*/  SHF.L.U64.HI R13, R12, 0x2, R13 ;  /* 0x000000020c0d7819 */ /* 0x000fe4000001020d */
[----:B------:R-:W-:-:S02]  /*4a30*/  LOP3.LUT R8, R8, 0xfffffff8, RZ, 0xc0, !PT ;  /* 0xfffffff808087812 */ /* 0x000fc400078ec0ff */
[----:B------:R-:W-:Y:S02]  /*4a40*/  SHF.L.U32 R12, R12, 0x2, RZ ;  /* 0x000000020c0c7819 */ /* 0x000fe400000006ff */
[----:B------:R-:W-:Y:S02]  /*4a50*/  IADD3.X R15, PT, PT, RZ, R11, RZ, P0, !PT ;  /* 0x0000000bff0f7210 */ /* 0x000fe400007fe4ff */
[----:B------:R-:W-:Y:S02]  /*4a60*/  IADD3.X R9, PT, PT, RZ, R9, RZ, P3, !PT ;  /* 0x00000009ff097210 */ /* 0x000fe40001ffe4ff */
[----:B------:R-:W-:Y:S02]  /*4a70*/  IADD3 R8, P0, PT, R8, UR42, RZ ;  /* 0x0000002a08087c10 */ /* 0x000fe4000ff1e0ff */
[----:B------:R-:W-:Y:S02]  /*4a80*/  LOP3.LUT R12, R12, 0xfffffff8, RZ, 0xc0, !PT ;  /* 0xfffffff80c0c7812 */ /* 0x000fe400078ec0ff */
[----:B------:R-:W-:-:S02]  /*4a90*/  SHF.L.U64.HI R0, R18, 0x2, R9 ;  /* 0x0000000212007819 */ /* 0x000fc40000010209 */
[----:B------:R-:W-:Y:S02]  /*4aa0*/  IADD3.X R9, PT, PT, R20, UR43, RZ, P0, !PT ;  /* 0x0000002b14097c10 */ /* 0x000fe400087fe4ff */
[----:B------:R-:W-:Y:S02]  /*4ab0*/  IADD3 R12, P0, PT, R12, UR42, RZ ;  /* 0x0000002a0c0c7c10 */ /* 0x000fe4000ff1e0ff */
[----:B------:R-:W-:Y:S01]  /*4ac0*/  IADD3.X R19, PT, PT, RZ, R22, RZ, P1, !PT ;  /* 0x00000016ff137210 */ /* 0x000fe20000ffe4ff */
[----:B------:R0:W-:Y:S01]  /*4ad0*/  STG.E.64 desc[UR4][R8.64], R16 ;  /* 0x0000001008007986 */ /* 0x0001e2000c101b04 */
[----:B------:R-:W-:Y:S02]  /*4ae0*/  IADD3.X R13, PT, PT, R13, UR43, RZ, P0, !PT ;  /* 0x0000002b0d0d7c10 */ /* 0x000fe400087fe4ff */
[----:B------:R-:W-:Y:S02]  /*4af0*/  SHF.L.U64.HI R19, R10, 0x2, R19 ;  /* 0x000000020a137819 */ /* 0x000fe40000010213 */
[----:B------:R-:W-:-:S02]  /*4b00*/  IADD3 R37, P0, PT, R36, R37, RZ ;  /* 0x0000002524257210 */ /* 0x000fc40007f1e0ff */
[----:B------:R-:W-:Y:S02]  /*4b10*/  SHF.L.U32 R10, R10, 0x2, RZ ;  /* 0x000000020a0a7819 */ /* 0x000fe400000006ff */
[C---:B------:R-:W-:Y:S01]  /*4b20*/  SHF.L.U64.HI R15, R14.reuse, 0x2, R15 ;  /* 0x000000020e0f7819 */ /* 0x040fe2000001020f */
[----:B------:R-:W-:Y:S01]  /*4b30*/  IMAD.SHL.U32 R14, R14, 0x4, RZ ;  /* 0x000000040e0e7824 */ /* 0x000fe200078e00ff */
[----:B------:R-:W-:Y:S02]  /*4b40*/  SHF.L.U32 R18, R18, 0x2, RZ ;  /* 0x0000000212127819 */ /* 0x000fe400000006ff */
[----:B------:R-:W-:Y:S02]  /*4b50*/  LEA.HI.X.SX32 R35, R36, R35, 0x1, P0 ;  /* 0x0000002324237211 */ /* 0x000fe400000f0eff */
[----:B------:R-:W-:Y:S02]  /*4b60*/  LOP3.LUT R10, R10, 0xfffffff8, RZ, 0xc0, !PT ;  /* 0xfffffff80a0a7812 */ /* 0x000fe400078ec0ff */
[----:B------:R-:W-:-:S02]  /*4b70*/  ISETP.GE.U32.AND P0, PT, R37, UR38, PT ;  /* 0x0000002625007c0c */ /* 0x000fc4000bf06070 */
[----:B------:R-:W-:Y:S02]  /*4b80*/  LOP3.LUT R14, R14, 0xfffffff8, RZ, 0xc0, !PT ;  /* 0xfffffff80e0e7812 */ /* 0x000fe400078ec0ff */
[----:B------:R-:W-:Y:S02]  /*4b90*/  LOP3.LUT R18, R18, 0xfffffff8, RZ, 0xc0, !PT ;  /* 0xfffffff812127812 */ /* 0x000fe400078ec0ff */
[----:B------:R-:W-:Y:S02]  /*4ba0*/  IADD3 R10, P1, PT, R10, UR42, RZ ;  /* 0x0000002a0a0a7c10 */ /* 0x000fe4000ff3e0ff */
[----:B------:R-:W-:Y:S02]  /*4bb0*/  ISETP.GE.AND.EX P0, PT, R35, UR39, PT, P0 ;  /* 0x0000002723007c0c */ /* 0x000fe4000bf06300 */
[----:B------:R-:W-:Y:S02]  /*4bc0*/  IADD3 R14, P2, PT, R14, UR42, RZ ;  /* 0x0000002a0e0e7c10 */ /* 0x000fe4000ff5e0ff */
[----:B------:R-:W-:-:S02]  /*4bd0*/  IADD3 R18, P3, PT, R18, UR42, RZ ;  /* 0x0000002a12127c10 */ /* 0x000fc4000ff7e0ff */
        /* <DEDUP_REMOVED lines=9> */
.L_x_26634:
[----:B------:R-:W-:Y:S01]  /*4c70*/  HFMA2 R11, -RZ, RZ, 0, 1.847743988037109375e-06 ;  /* 0x0000001fff0b7431 */ /* 0x000fe200000001ff */
[----:B------:R-:W-:Y:S01]  /*4c80*/  BSSY B0, `(.L_x_26680) ;  /* 0x0000006000007945 */ /* 0x000fe20003800000 */
[----:B------:R-:W-:Y:S02]  /*4c90*/  MOV R12, 0x10 ;  /* 0x00000010000c7802 */ /* 0x000fe40000000f00 */
[----:B------:R-:W-:-:S07]  /*4ca0*/  MOV R15, 0xffffffff ;  /* 0xffffffff000f7802 */ /* 0x000fce0000000f00 */
[----:B------:R-:W-:Y:S05]  /*4cb0*/  WARPSYNC.COLLECTIVE R15, `(.L_x_26681) ;  /* 0x000000000f087348 */ /* 0x000fea0003c00000 */
[----:B------:R0:W1:Y:S02]  /*4cc0*/  SHFL.BFLY P6, R14, R13, R12, R11 ;  /* 0x0c00000c0d0e7389 */ /* 0x00006400000c000b */
[----:B01----:R-:W-:Y:S05]  /*4cd0*/  ENDCOLLECTIVE ;  /* 0x000000000000791b */ /* 0x003fea0003800000 */
.L_x_26681:
[----:B------:R-:W-:Y:S05]  /*4ce0*/  BSYNC B0 ;  /* 0x0000000000007941 */ /* 0x000fea0003800000 */
.L_x_26680:
[----:B------:R-:W-:Y:S01]  /*4cf0*/  HFMA2 R12, -RZ, RZ, 0, 4.76837158203125e-07 ;  /* 0x00000008ff0c7431 */ /* 0x000fe200000001ff */
[----:B------:R-:W-:Y:S01]  /*4d00*/  FMNMX R13, R13, R14, !PT ;  /* 0x0000000e0d0d7209 */ /* 0x000fe20007800000 */
[----:B------:R-:W-:Y:S01]  /*4d10*/  IMAD.MOV.U32 R11, RZ, RZ, 0x1f ;  /* 0x0000001fff0b7424 */ /* 0x000fe200078e00ff */
[----:B------:R-:W-:Y:S01]  /*4d20*/  MOV R15, 0xffffffff ;  /* 0xffffffff000f7802 */ /* 0x000fe20000000f00 */
[----:B------:R-:W-:Y:S01]  /*4d30*/  HFMA2 R41, -RZ, RZ, 0.96630859375, -0.0022525787353515625 ;  /* 0x3bbb989dff297431 */ /* 0x000fe200000001ff */
[----:B------:R-:W-:-:S07]  /*4d40*/  MOV R40, 0x437c0000 ;  /* 0x437c000000287802 */ /* 0x000fce0000000f00 */
[----:B------:R-:W-:Y:S05]  /*4d50*/  WARPSYNC.COLLECTIVE R15, `(.L_x_26682) ;  /* 0x000000000f087348 */ /* 0x000fea0003c00000 */
[----:B------:R0:W1:Y:S02]  /*4d60*/  SHFL.BFLY P6, R14, R13, R12, R11 ;  /* 0x0c00000c0d0e7389 */ /* 0x00006400000c000b */
[----:B01----:R-:W-:Y:S05]  /*4d70*/  ENDCOLLECTIVE ;  /* 0x000000000000791b */ /* 0x003fea0003800000 */
.L_x_26682:
[----:B------:R-:W-:Y:S01]  /*4d80*/  HFMA2 R12, -RZ, RZ, 0, 2.384185791015625e-07 ;  /* 0x00000004ff0c7431 */ /* 0x000fe200000001ff */
[----:B------:R-:W-:-:S04]  /*4d90*/  FMNMX R0, R13, R14, !PT ;  /* 0x0000000e0d007209 */ /* 0x000fc80007800000 */
[----:B------:R-:W-:-:S07]  /*4da0*/  MOV R13, R0 ;  /* 0x00000000000d7202 */ /* 0x000fce0000000f00 */
[----:B------:R-:W-:Y:S05]  /*4db0*/  WARPSYNC.COLLECTIVE R15, `(.L_x_26683) ;  /* 0x000000000f087348 */ /* 0x000fea0003c00000 */
[----:B------:R0:W1:Y:S02]  /*4dc0*/  SHFL.BFLY P6, R14, R13, R12, R11 ;  /* 0x0c00000c0d0e7389 */ /* 0x00006400000c000b */
[----:B01----:R-:W-:Y:S05]  /*4dd0*/  ENDCOLLECTIVE ;  /* 0x000000000000791b */ /* 0x003fea0003800000 */
.L_x_26683:
[----:B------:R-:W-:Y:S01]  /*4de0*/  HFMA2 R12, -RZ, RZ, 0, 1.1920928955078125e-07 ;  /* 0x00000002ff0c7431 */ /* 0x000fe200000001ff */
[----:B------:R-:W-:-:S04]  /*4df0*/  FMNMX R2, R0, R14, !PT ;  /* 0x0000000e00027209 */ /* 0x000fc80007800000 */
[----:B------:R-:W-:-:S07]  /*4e00*/  MOV R13, R2 ;  /* 0x00000002000d7202 */ /* 0x000fce0000000f00 */
[----:B------:R-:W-:Y:S05]  /*4e10*/  WARPSYNC.COLLECTIVE R15, `(.L_x_26684) ;  /* 0x000000000f087348 */ /* 0x000fea0003c00000 */
[----:B------:R0:W1:Y:S02]  /*4e20*/  SHFL.BFLY P6, R14, R13, R12, R11 ;  /* 0x0c00000c0d0e7389 */ /* 0x00006400000c000b */
[----:B01----:R-:W-:Y:S05]  /*4e30*/  ENDCOLLECTIVE ;  /* 0x000000000000791b */ /* 0x003fea0003800000 */
.L_x_26684:
[----:B------:R-:W-:Y:S02]  /*4e40*/  MOV R12, 0x1 ;  /* 0x00000001000c7802 */ /* 0x000fe40000000f00 */
[----:B------:R-:W-:-:S05]  /*4e50*/  FMNMX R3, R2, R14, !PT ;  /* 0x0000000e02037209 */ /* 0x000fca0007800000 */
[----:B------:R-:W-:-:S07]  /*4e60*/  IMAD.MOV.U32 R13, RZ, RZ, R3 ;  /* 0x000000ffff0d7224 */ /* 0x000fce00078e0003 */
[----:B------:R-:W-:Y:S05]  /*4e70*/  WARPSYNC.COLLECTIVE R15, `(.L_x_26685) ;  /* 0x000000000f087348 */ /* 0x000fea0003c00000 */
[----:B------:R0:W1:Y:S02]  /*4e80*/  SHFL.BFLY P6, R14, R13, R12, R11 ;  /* 0x0c00000c0d0e7389 */ /* 0x00006400000c000b */
[----:B01----:R-:W-:Y:S05]  /*4e90*/  ENDCOLLECTIVE ;  /* 0x000000000000791b */ /* 0x003fea0003800000 */
.L_x_26685:
        /* <DEDUP_REMOVED lines=187> */
[----:B------:R-:W0:Y:S01]  /*5a50*/  MUFU.EX2 R11, R11 ;  /* 0x0000000b000b7308 */ /* 0x000e220000000800 */
[----:B------:R-:W-:-:S04]  /*5a60*/  FFMA R13, R8, 1.4426950216293334961, -R13 ;  /* 0x3fb8aa3b080d7823 */ /* 0x000fc8000000080d */
[----:B------:R-:W-:-:S04]  /*5a70*/  FFMA R13, R8, 1.925963033500011079e-08, R13 ;  /* 0x32a57060080d7823 */ /* 0x000fc8000000000d */
[----:B------:R-:W1:Y:S01]  /*5a80*/  MUFU.EX2 R8, R13 ;  /* 0x0000000d00087308 */ /* 0x000e620000000800 */
[----:B0-----:R-:W-:Y:S01]  /*5a90*/  FMUL R0, R0, R11 ;  /* 0x0000000b00007220 */ /* 0x001fe20000400000 */
[----:B------:R-:W-:-:S04]  /*5aa0*/  FADD R11, RZ, R27 ;  /* 0x0000001bff0b7221 */ /* 0x000fc80000000000 */
[----:B------:R-:W-:-:S04]  /*5ab0*/  FADD R12, R11, R26 ;  /* 0x0000001a0b0c7221 */ /* 0x000fc80000000000 */
[----:B------:R-:W-:Y:S01]  /*5ac0*/  FADD R11, R12, R25 ;  /* 0x000000190c0b7221 */ /* 0x000fe20000000000 */
[----:B-1----:R-:W-:Y:S01]  /*5ad0*/  FMUL R9, R9, R8 ;  /* 0x0000000809097220 */ /* 0x002fe20000400000 */
[----:B------:R-:W-:Y:S02]  /*5ae0*/  FADD R8, R41, -12583039 ;  /* 0xcb40007f29087421 */ /* 0x000fe40000000000 */
[----:B------:R-:W-:Y:S02]  /*5af0*/  FADD R12, R11, R24 ;  /* 0x000000180b0c7221 */ /* 0x000fe40000000000 */
[C---:B------:R-:W-:Y:S02]  /*5b00*/  FFMA R8, R15.reuse, 1.4426950216293334961, -R8 ;  /* 0x3fb8aa3b0f087823 */ /* 0x040fe40000000808 */
[----:B------:R-:W-:Y:S02]  /*5b10*/  FADD R11, R12, R23 ;  /* 0x000000170c0b7221 */ /* 0x000fe40000000000 */
[----:B------:R-:W-:Y:S01]  /*5b20*/  FFMA R15, R15, 1.925963033500011079e-08, R8 ;  /* 0x32a570600f0f7823 */ /* 0x000fe20000000008 */
[----:B------:R-:W-:Y:S01]  /*5b30*/  SHF.L.U32 R8, R41, 0x17, RZ ;  /* 0x0000001729087819 */ /* 0x000fe200000006ff */
        /* <DEDUP_REMOVED lines=25> */
.L_x_26686:
[----:B------:R-:W-:Y:S02]  /*5cd0*/  IMAD.MOV.U32 R12, RZ, RZ, 0x8 ;  /* 0x00000008ff0c7424 */ /* 0x000fe400078e00ff */
[----:B------:R-:W-:-:S05]  /*5ce0*/  FADD R30, R13, R14 ;  /* 0x0000000e0d1e7221 */ /* 0x000fca0000000000 */
[----:B------:R-:W-:-:S07]  /*5cf0*/  MOV R13, R30 ;  /* 0x0000001e000d7202 */ /* 0x000fce0000000f00 */
[----:B------:R-:W-:Y:S05]  /*5d00*/  WARPSYNC.COLLECTIVE R15, `(.L_x_26687) ;  /* 0x000000000f087348 */ /* 0x000fea0003c00000 */
[----:B------:R0:W1:Y:S02]  /*5d10*/  SHFL.BFLY P6, R14, R13, R12, R11 ;  /* 0x0c00000c0d0e7389 */ /* 0x00006400000c000b */
[----:B01----:R-:W-:Y:S05]  /*5d20*/  ENDCOLLECTIVE ;  /* 0x000000000000791b */ /* 0x003fea0003800000 */
.L_x_26687:
[----:B------:R-:W-:Y:S02]  /*5d30*/  HFMA2 R12, -RZ, RZ, 0, 2.384185791015625e-07 ;  /* 0x00000004ff0c7431 */ /* 0x000fe400000001ff */
[----:B------:R-:W-:-:S05]  /*5d40*/  FADD R31, R30, R14 ;  /* 0x0000000e1e1f7221 */ /* 0x000fca0000000000 */
[----:B------:R-:W-:-:S07]  /*5d50*/  MOV R13, R31 ;  /* 0x0000001f000d7202 */ /* 0x000fce0000000f00 */
[----:B------:R-:W-:Y:S05]  /*5d60*/  WARPSYNC.COLLECTIVE R15, `(.L_x_26688) ;  /* 0x000000000f087348 */ /* 0x000fea0003c00000 */
[----:B------:R0:W1:Y:S02]  /*5d70*/  SHFL.BFLY P6, R14, R13, R12, R11 ;  /* 0x0c00000c0d0e7389 */ /* 0x00006400000c000b */
[----:B01----:R-:W-:Y:S05]  /*5d80*/  ENDCOLLECTIVE ;  /* 0x000000000000791b */ /* 0x003fea0003800000 */
.L_x_26688:
[----:B------:R-:W-:Y:S02]  /*5d90*/  HFMA2 R12, -RZ, RZ, 0, 1.1920928955078125e-07 ;  /* 0x00000002ff0c7431 */ /* 0x000fe400000001ff */
[----:B------:R-:W-:-:S05]  /*5da0*/  FADD R32, R31, R14 ;  /* 0x0000000e1f207221 */ /* 0x000fca0000000000 */
[----:B------:R-:W-:-:S07]  /*5db0*/  MOV R13, R32 ;  /* 0x00000020000d7202 */ /* 0x000fce0000000f00 */
[----:B------:R-:W-:Y:S05]  /*5dc0*/  WARPSYNC.COLLECTIVE R15, `(.L_x_26689) ;  /* 0x000000000f087348 */ /* 0x000fea0003c00000 */
[----:B------:R0:W1:Y:S02]  /*5dd0*/  SHFL.BFLY P6, R14, R13, R12, R11 ;  /* 0x0c00000c0d0e7389 */ /* 0x00006400000c000b */
[----:B01----:R-:W-:Y:S05]  /*5de0*/  ENDCOLLECTIVE ;  /* 0x000000000000791b */ /* 0x003fea0003800000 */
.L_x_26689:
[----:B------:R-:W-:Y:S02]  /*5df0*/  IMAD.MOV.U32 R12, RZ, RZ, 0x1 ;  /* 0x00000001ff0c7424 */ /* 0x000fe400078e00ff */
[----:B------:R-:W-:-:S05]  /*5e00*/  FADD R33, R32, R14 ;  /* 0x0000000e20217221 */ /* 0x000fca0000000000 */
[----:B------:R-:W-:-:S07]  /*5e10*/  MOV R13, R33 ;  /* 0x00000021000d7202 */ /* 0x000fce0000000f00 */
[----:B------:R-:W-:Y:S05]  /*5e20*/  WARPSYNC.COLLECTIVE R15, `(.L_x_26690) ;  /* 0x000000000f087348 */ /* 0x000fea0003c00000 */
[----:B------:R0:W1:Y:S02]  /*5e30*/  SHFL.BFLY P6, R14, R13, R12, R11 ;  /* 0x0c00000c0d0e7389 */ /* 0x00006400000c000b */
[----:B01----:R-:W-:Y:S05]  /*5e40*/  ENDCOLLECTIVE ;  /* 0x000000000000791b */ /* 0x003fea0003800000 */
.L_x_26690:
[----:B------:R-:W-:Y:S05]  /*5e50*/  BRA `(.L_x_26691) ;  /* 0xffffffd000547947 */ /* 0x000fea000383ffff */
        .weak           $__internal_423_$__cuda_sm3x_div_rn_noftz_f32_slowpath
        .type           $__internal_423_$__cuda_sm3x_div_rn_noftz_f32_slowpath,@function
        .size           $__internal_423_$__cuda_sm3x_div_rn_noftz_f32_slowpath,(.L_x_37800 - $__internal_423_$__cuda_sm3x_div_rn_noftz_f32_slowpath)
$__internal_423_$__cuda_sm3x_div_rn_noftz_f32_slowpath:
        /* <DEDUP_REMOVED lines=34> */
.L_x_26693:
        /* <DEDUP_REMOVED lines=51> */
.L_x_26700:
[----:B------:R-:W-:-:S04]  /*63b0*/  LOP3.LUT R11, R11, 0x80000000, RZ, 0xc0, !PT ;  /* 0x800000000b0b7812 */ /* 0x000fc800078ec0ff */
[----:B------:R-:W-:Y:S01]  /*63c0*/  LOP3.LUT R11, R11, 0x7f800000, RZ, 0xfc, !PT ;  /* 0x7f8000000b0b7812 */ /* 0x000fe200078efcff */
[----:B------:R-:W-:Y:S06]  /*63d0*/  BRA `(.L_x_26701) ;  /* 0x0000000000047947 */ /* 0x000fec0003800000 */
.L_x_26699:
[----:B------:R-:W-:-:S07]  /*63e0*/  LEA R11, R42, R11, 0x17 ;  /* 0x0000000b2a0b7211 */ /* 0x000fce00078eb8ff */
.L_x_26701:
[----:B------:R-:W-:Y:S05]  /*63f0*/  BSYNC.RECONVERGENT B1 ;  /* 0x0000000000017941 */ /* 0x000fea0003800200 */
.L_x_26698:
[----:B------:R-:W-:Y:S05]  /*6400*/  BRA `(.L_x_26702) ;  /* 0x0000000000207947 */ /* 0x000fea0003800000 */
.L_x_26697:
[----:B------:R-:W-:-:S04]  /*6410*/  LOP3.LUT R11, R14, 0x80000000, R27, 0x48, !PT ;  /* 0x800000000e0b7812 */ /* 0x000fc800078e481b */
[----:B------:R-:W-:Y:S01]  /*6420*/  LOP3.LUT R11, R11, 0x7f800000, RZ, 0xfc, !PT ;  /* 0x7f8000000b0b7812 */ /* 0x000fe200078efcff */
[----:B------:R-:W-:Y:S06]  /*6430*/  BRA `(.L_x_26702) ;  /* 0x0000000000147947 */ /* 0x000fec0003800000 */
.L_x_26696:
[----:B------:R-:W-:Y:S01]  /*6440*/  LOP3.LUT R11, R14, 0x80000000, R27, 0x48, !PT ;  /* 0x800000000e0b7812 */ /* 0x000fe200078e481b */
[----:B------:R-:W-:Y:S06]  /*6450*/  BRA `(.L_x_26702) ;  /* 0x00000000000c7947 */ /* 0x000fec0003800000 */
.L_x_26695:
[----:B------:R-:W0:Y:S01]  /*6460*/  MUFU.RSQ R11, -QNAN ;  /* 0xffc00000000b7908 */ /* 0x000e220000001400 */
[----:B------:R-:W-:Y:S05]  /*6470*/  BRA `(.L_x_26702) ;  /* 0x0000000000047947 */ /* 0x000fea0003800000 */
.L_x_26694:
[----:B------:R-:W-:-:S07]  /*6480*/  FADD.FTZ R11, R27, R14 ;  /* 0x0000000e1b0b7221 */ /* 0x000fce0000010000 */
.L_x_26702:
[----:B------:R-:W-:Y:S05]  /*6490*/  BSYNC.RECONVERGENT B0 ;  /* 0x0000000000007941 */ /* 0x000fea0003800200 */
.L_x_26692:
[----:B------:R-:W-:Y:S01]  /*64a0*/  HFMA2 R15, -RZ, RZ, 0, 0 ;  /* 0x00000000ff0f7431 */ /* 0x000fe200000001ff */
[----:B------:R-:W-:-:S04]  /*64b0*/  MOV R14, R38 ;  /* 0x00000026000e7202 */ /* 0x000fc80000000f00 */
[----:B0-----:R-:W-:Y:S05]  /*64c0*/  RET.REL.NODEC R14 `(_Z15SoftmaxWarpImplI22BroadcastScaleMaskLoadIffbLm2EiE11DirectStoreIffEfLi2ELi22ELi32ELi1ELb0EL9Algorithm0EEvT_T0_ll) ;  /* 0xffffff980ecc7950 */ /* 0x001fea0003c3ffff */
.L_x_26703:
        /* <DEDUP_REMOVED lines=11> */
.L_x_37800:


//--------------------- .text._Z15SoftmaxWarpImplI22BroadcastScaleMaskLoadIffbLm2EiE11DirectStoreIffEfLi2ELi20ELi32ELi1ELb1EL9Algorithm0EEvT_T0_ll --------------------------
	.section	.text._Z15SoftmaxWarpImplI22BroadcastScaleMaskLoadIffbLm2EiE11DirectStoreIffEfLi2ELi20ELi32ELi1ELb1EL9Algorithm0EEvT_T0_ll,"ax",@progbits
	.align	128
        .global         _Z15SoftmaxWarpImplI22BroadcastScaleMaskLoadIffbLm2EiE11DirectStoreIffEfLi2ELi20ELi32ELi1ELb1EL9Algorithm0EEvT_T0_ll
        .type           _Z15SoftmaxWarpImplI22BroadcastScaleMaskLoadIffbLm2EiE11DirectStoreIffEfLi2ELi20ELi32ELi1ELb1EL9Algorithm0EEvT_T0_ll,@function
        .size           _Z15SoftmaxWarpImplI22BroadcastScaleMaskLoadIffbLm2EiE11DirectStoreIffEfLi2ELi20ELi32ELi1ELb1EL9Algorithm0EEvT_T0_ll,(.L_x_37801 - _Z15SoftmaxWarpImplI22BroadcastScaleMaskLoadIffbLm2EiE11DirectStoreIffEfLi2ELi20ELi32ELi1ELb1EL9Algorithm0EEvT_T0_ll)
        .other          _Z15SoftmaxWarpImplI22BroadcastScaleMaskLoadIffbLm2EiE11DirectStoreIffEfLi2ELi20ELi32ELi1ELb1EL9Algorithm0EEvT_T0_ll,@"STO_CUDA_ENTRY STV_DEFAULT"
_Z15SoftmaxWarpImplI22BroadcastScaleMaskLoadIffbLm2EiE11DirectStoreIffEfLi2ELi20ELi32ELi1ELb1EL9Algorithm0EEvT_T0_ll:
.text._Z15SoftmaxWarpImplI22BroadcastScaleMaskLoadIffbLm2EiE11DirectStoreIffEfLi2ELi20ELi32ELi1ELb1EL9Algorithm0EEvT_T0_ll:
        /* <DEDUP_REMOVED lines=27> */
.L_x_26704:
        /* <DEDUP_REMOVED lines=20> */
[----:B------:R-:W-:-:S07]  /*02f0*/  IADD3 R33, PT, PT, R51, 0x240, RZ ;  /* 0x0000024033217810 */ /* 0x000fce0007ffe0ff */
.L_x_26786:
        /* <DEDUP_REMOVED lines=10> */
[----:B------:R-:W-:-:S07]  /*03a0*/  ISETP.GE.U32.AND P5, PT, R43, R2, PT ;  /* 0x000000022b00720c */ /* 0x000fce0003fa6070 */
[----:B--23--:R-:W-:Y:S06]  /*03b0*/  @P1 BRA `(.L_x_26706) ;  /* 0x0000000000fc1947 */ /* 0x00cfec0003800000 */
        /* <DEDUP_REMOVED lines=63> */
.L_x_26706:
[----:B------:R-:W-:Y:S05]  /*07b0*/  BSYNC.RECONVERGENT B0 ;  /* 0x0000000000007941 */ /* 0x000fea0003800200 */
.L_x_26705:
        /* <DEDUP_REMOVED lines=70> */
.L_x_26708:
[----:B------:R-:W-:Y:S05]  /*0c20*/  BSYNC.RECONVERGENT B0 ;  /* 0x0000000000007941 */ /* 0x000fea0003800200 */
.L_x_26707:
        /* <DEDUP_REMOVED lines=32> */
[----:B------:R-:W-:Y:S02]  /*0e30*/  @P2 IADD3 R0, PT, PT, R0, 0x1, RZ ;  /* 0x0000000100002810 */ /* 0x000fe40007ffe0ff */
[----:B------:R-:W-:-:S04]  /*0e40*/  ISETP.NE.AND P2, PT, R8, RZ, PT ;  /* 0x000000ff0800720c */ /* 0x000fc80003f45270 */
[----:B------:R-:W-:Y:S01]  /*0e50*/  @!P6 IMAD.MOV R0, RZ, RZ, -R0 ;  /* 0x000000ffff00e224 */ /* 0x000fe200078e0a00 */
[----:B0-----:R-:W-:-:S04]  /*0e60*/  ISETP.NE.U32.AND P6, PT, R14, 0x1, PT ;  /* 0x000000010e00780c */ /* 0x001fc80003fc5070 */
        /* <DEDUP_REMOVED lines=32> */
.L_x_26710:
[----:B------:R-:W-:Y:S05]  /*1070*/  BSYNC.RECONVERGENT B0 ;  /* 0x0000000000007941 */ /* 0x000fea0003800200 */
.L_x_26709:
        /* <DEDUP_REMOVED lines=22> */
[----:B------:R-:W0:Y:S04]  /*11e0*/  LDC.64 R8, c[0x0][0x398] ;  /* 0x0000e600ff087b82 */ /* 0x000e280000000a00 */
[----:B------:R-:W-:-:S04]  /*11f0*/  IMAD.HI.U32 R0, R6, R5, RZ ;  /* 0x0000000506007227 */ /* 0x000fc800078e00ff */
[----:B------:R-:W-:Y:S01]  /*1200*/  IMAD.MOV R6, RZ, RZ, -R0 ;  /* 0x000000ffff067224 */ /* 0x000fe200078e0a00 */
[----:B------:R-:W1:Y:S03]  /*1210*/  LDC.64 R14, c[0x0][0x390] ;  /* 0x0000e400ff0e7b82 */ /* 0x000e660000000a00 */
        /* <DEDUP_REMOVED lines=44> */
.L_x_26712:
[----:B------:R-:W-:Y:S05]  /*14e0*/  BSYNC.RECONVERGENT B0 ;  /* 0x0000000000007941 */ /* 0x000fea0003800200 */
.L_x_26711:
        /* <DEDUP_REMOVED lines=28> */
[----:B------:R-:W1:Y:S01]  /*16b0*/  LDC.64 R10, c[0x0][0x398] ;  /* 0x0000e600ff0a7b82 */ /* 0x000e620000000a00 */
[----:B------:R-:W-:-:S04]  /*16c0*/  LOP3.LUT R8, R19, R12, RZ, 0x3c, !PT ;  /* 0x0000000c13087212 */ /* 0x000fc800078e3cff */
[----:B------:R-:W-:-:S03]  /*16d0*/  ISETP.GE.AND P6, PT, R8, RZ, PT ;  /* 0x000000ff0800720c */ /* 0x000fc60003fc6270 */
[----:B------:R-:W2:Y:S03]  /*16e0*/  LDC.64 R8, c[0x0][0x388] ;  /* 0x0000e200ff087b82 */ /* 0x000ea60000000a00 */
[----:B------:R-:W-:Y:S02]  /*16f0*/  @P5 IADD3 R0, PT, PT, R0, 0x1, RZ ;  /* 0x0000000100005810 */ /* 0x000fe40007ffe0ff */
[----:B------:R-:W-:-:S05]  /*1700*/  ISETP.NE.AND P5, PT, R12, RZ, PT ;  /* 0x000000ff0c00720c */ /* 0x000fca0003fa5270 */
[----:B------:R-:W-:Y:S02]  /*1710*/  @!P6 IADD3 R0, PT, PT, -R0, RZ, RZ ;  /* 0x000000ff0000e210 */ /* 0x000fe40007ffe1ff */
[----:B-1----:R-:W-:-:S06]  /*1720*/  ISETP.NE.U32.AND P6, PT, R10, 0x1, PT ;  /* 0x000000010a00780c */ /* 0x002fcc0003fc5070 */
[----:B------:R-:W-:Y:S02]  /*1730*/  @!P5 LOP3.LUT R0, RZ, R12, RZ, 0x33, !PT ;  /* 0x0000000cff00d212 */ /* 0x000fe400078e33ff */
[----:B0-----:R-:W-:Y:S02]  /*1740*/  ISETP.NE.U32.AND P5, PT, R14, 0x1, PT ;  /* 0x000000010e00780c */ /* 0x001fe40003fa5070 */
[----:B------:R-:W-:Y:S01]  /*1750*/  ISETP.NE.AND.EX P6, PT, R11, RZ, PT, P6 ;  /* 0x000000ff0b00720c */ /* 0x000fe20003fc5360 */
[----:B------:R-:W-:Y:S01]  /*1760*/  IMAD.MOV R10, RZ, RZ, -R0 ;  /* 0x000000ffff0a7224 */ /* 0x000fe200078e0a00 */
[----:B------:R-:W-:Y:S02]  /*1770*/  ISETP.NE.AND.EX P5, PT, R15, RZ, PT, P5 ;  /* 0x000000ff0f00720c */ /* 0x000fe40003fa5350 */
        /* <DEDUP_REMOVED lines=27> */
.L_x_26714:
[----:B------:R-:W-:Y:S05]  /*1930*/  BSYNC.RECONVERGENT B0 ;  /* 0x0000000000007941 */ /* 0x000fea0003800200 */
.L_x_26713:
        /* <DEDUP_REMOVED lines=75> */
.L_x_26716:
[----:B------:R-:W-:Y:S05]  /*1df0*/  BSYNC.RECONVERGENT B0 ;  /* 0x0000000000007941 */ /* 0x000fea0003800200 */
.L_x_26715:
        /* <DEDUP_REMOVED lines=32> */
[----:B0-----:R-:W-:-:S03]  /*2000*/  ISETP.NE.U32.AND P3, PT, R14, 0x1, PT ;  /* 0x000000010e00780c */ /* 0x001fc60003f65070 */
[----:B------:R-:W-:Y:S01]  /*2010*/  @!P0 IMAD.MOV R0, RZ, RZ, -R0 ;  /* 0x000000ffff008224 */ /* 0x000fe200078e0a00 */
[----:B------:R-:W-:Y:S02]  /*2020*/  @!P6 LOP3.LUT R0, RZ, R12, RZ, 0x33, !PT ;  /* 0x0000000cff00e212 */ /* 0x000fe400078e33ff */
[----:B------:R-:W-:Y:S02]  /*2030*/  ISETP.NE.AND.EX P3, PT, R15, RZ, PT, P3 ;  /* 0x000000ff0f00720c */ /* 0x000fe40003f65330 */
[C---:B------:R-:W-:Y:S01]  /*2040*/  IADD3 R8, PT, PT, -R0.reuse, RZ, RZ ;  /* 0x000000ff00087210 */ /* 0x040fe20007ffe1ff */
[----:B------:R-:W0:Y:S01]  /*2050*/  LDC.64 R14, c[0x0][0x380] ;  /* 0x0000e000ff0e7b82 */ /* 0x000e220000000a00 */
[----:B------:R-:W-:Y:S02]  /*2060*/  SEL R0, R0, RZ, P3 ;  /* 0x000000ff00007207 */ /* 0x000fe40001800000 */
[----:B-1----:R-:W-:Y:S01]  /*2070*/  ISETP.NE.U32.AND P0, PT, R2, 0x1, PT ;  /* 0x000000010200780c */ /* 0x002fe20003f05070 */
[----:B------:R-:W-:-:S02]  /*2080*/  IMAD R8, R12, R8, R25 ;  /* 0x000000080c087224 */ /* 0x000fc400078e0219 */
[----:B------:R-:W-:Y:S01]  /*2090*/  IMAD R11, R0, UR36, RZ ;  /* 0x00000024000b7c24 */ /* 0x000fe2000f8e02ff */
[----:B------:R-:W-:Y:S02]  /*20a0*/  ISETP.NE.AND.EX P0, PT, R3, RZ, PT, P0 ;  /* 0x000000ff0300720c */ /* 0x000fe40003f05300 */
[----:B------:R-:W1:Y:S02]  /*20b0*/  LDC.64 R2, c[0x0][0x388] ;  /* 0x0000e200ff027b82 */ /* 0x000e640000000a00 */
[----:B------:R-:W-:-:S05]  /*20c0*/  SEL R8, R8, RZ, P0 ;  /* 0x000000ff08087207 */ /* 0x000fca0000000000 */
        /* <DEDUP_REMOVED lines=22> */
.L_x_26718:
[----:B------:R-:W-:Y:S05]  /*2230*/  BSYNC.RECONVERGENT B0 ;  /* 0x0000000000007941 */ /* 0x000fea0003800200 */
.L_x_26717:
        /* <DEDUP_REMOVED lines=67> */
.L_x_26720:
[----:B------:R-:W-:Y:S05]  /*2670*/  BSYNC.RECONVERGENT B0 ;  /* 0x0000000000007941 */ /* 0x000fea0003800200 */
.L_x_26719:
        /* <DEDUP_REMOVED lines=66> */
.L_x_26722:
[----:B------:R-:W-:Y:S05]  /*2aa0*/  BSYNC.RECONVERGENT B0 ;  /* 0x0000000000007941 */ /* 0x000fea0003800200 */
.L_x_26721:
        /* <DEDUP_REMOVED lines=64> */
.L_x_26724:
[----:B------:R-:W-:Y:S05]  /*2eb0*/  BSYNC.RECONVERGENT B0 ;  /* 0x0000000000007941 */ /* 0x000fea0003800200 */
.L_x_26723:
        /* <DEDUP_REMOVED lines=21> */
[----:B------:R-:W-:Y:S01]  /*3010*/  FADD R4, -R48, R19 ;  /* 0x0000001330047221 */ /* 0x000fe20000000100 */
[-C--:B------:R-:W-:Y:S01]  /*3020*/  FFMA.RM R13, R5, R12.reuse, 12582913 ;  /* 0x4b400001050d7423 */ /* 0x080fe2000000400c */
[-C--:B------:R-:W-:Y:S01]  /*3030*/  FFMA.SAT R19, R40, R11.reuse, 0.5 ;  /* 0x3f00000028137423 */ /* 0x080fe2000000200b */
[-C--:B------:R-:W-:Y:S01]  /*3040*/  FFMA.RM R9, R3, R12.reuse, 12582913 ;  /* 0x4b40000103097423 */ /* 0x080fe2000000400c */
[C---:B------:R-:W-:Y:S01]  /*3050*/  FADD R46, -R48.reuse, R23 ;  /* 0x00000017302e7221 */ /* 0x040fe20000000100 */
[----:B------:R-:W-:Y:S01]  /*3060*/  FADD R5, R13, -12583039 ;  /* 0xcb40007f0d057421 */ /* 0x000fe20000000000 */
[----:B------:R-:W-:Y:S01]  /*3070*/  FADD R44, -R48, R20 ;  /* 0x00000014302c7221 */ /* 0x000fe20000000100 */
[C---:B------:R-:W-:Y:S01]  /*3080*/  FADD R3, R9.reuse, -12583039 ;  /* 0xcb40007f09037421 */ /* 0x040fe20000000000 */
[----:B------:R-:W-:Y:S01]  /*3090*/  SHF.L.U32 R23, R9, 0x17, RZ ;  /* 0x0000001709177819 */ /* 0x000fe200000006ff */
[----:B------:R-:W-:Y:S01]  /*30a0*/  FFMA R5, R52, 1.4426950216293334961, -R5 ;  /* 0x3fb8aa3b34057823 */ /* 0x000fe20000000805 */
[----:B------:R-:W-:Y:S01]  /*30b0*/  SHF.L.U32 R13, R13, 0x17, RZ ;  /* 0x000000170d0d7819 */ /* 0x000fe200000006ff */
[----:B------:R-:W-:Y:S01]  /*30c0*/  FFMA R3, R50, 1.4426950216293334961, -R3 ;  /* 0x3fb8aa3b32037823 */ /* 0x000fe20000000803 */
[-C--:B------:R-:W-:Y:S01]  /*30d0*/  FFMA.RM R9, R19, R12.reuse, 12582913 ;  /* 0x4b40000113097423 */ /* 0x080fe2000000400c */
[----:B------:R-:W-:Y:S01]  /*30e0*/  FFMA R52, R52, 1.925963033500011079e-08, R5 ;  /* 0x32a5706034347823 */ /* 0x000fe20000000005 */
[----:B------:R-:W-:Y:S01]  /*30f0*/  FADD R20, -R48, R6 ;  /* 0x0000000630147221 */ /* 0x000fe20000000100 */
[----:B------:R-:W-:Y:S01]  /*3100*/  FFMA R50, R50, 1.925963033500011079e-08, R3 ;  /* 0x32a5706032327823 */ /* 0x000fe20000000003 */
[-C--:B------:R-:W-:Y:S01]  /*3110*/  FFMA.SAT R3, R44, R11.reuse, 0.5 ;  /* 0x3f0000002c037423 */ /* 0x080fe2000000200b */
[----:B------:R-:W-:Y:S01]  /*3120*/  FADD R6, -R48, R22 ;  /* 0x0000001630067221 */ /* 0x000fe20000000100 */
[----:B------:R-:W-:Y:S01]  /*3130*/  FADD R19, R9, -12583039 ;  /* 0xcb40007f09137421 */ /* 0x000fe20000000000 */
[----:B------:R-:W0:Y:S01]  /*3140*/  MUFU.EX2 R52, R52 ;  /* 0x0000003400347308 */ /* 0x000e220000000800 */
[-C--:B------:R-:W-:Y:S01]  /*3150*/  FFMA.RM R3, R3, R12.reuse, 12582913 ;  /* 0x4b40000103037423 */ /* 0x080fe2000000400c */
[-C--:B------:R-:W-:Y:S01]  /*3160*/  FFMA.SAT R7, R46, R11.reuse, 0.5 ;  /* 0x3f0000002e077423 */ /* 0x080fe2000000200b */
[----:B------:R-:W-:Y:S01]  /*3170*/  FFMA R19, R40, 1.4426950216293334961, -R19 ;  /* 0x3fb8aa3b28137823 */ /* 0x000fe20000000813 */
[----:B------:R-:W-:Y:S01]  /*3180*/  FADD R8, -R48, R18 ;  /* 0x0000001230087221 */ /* 0x000fe20000000100 */
[----:B------:R-:W-:Y:S01]  /*3190*/  FADD R15, R3, -12583039 ;  /* 0xcb40007f030f7421 */ /* 0x000fe20000000000 */
[----:B------:R-:W-:Y:S01]  /*31a0*/  FFMA.RM R7, R7, R12, 12582913 ;  /* 0x4b40000107077423 */ /* 0x000fe2000000400c */
[----:B------:R-:W-:Y:S01]  /*31b0*/  FFMA R40, R40, 1.925963033500011079e-08, R19 ;  /* 0x32a5706028287823 */ /* 0x000fe20000000013 */
[----:B------:R-:W-:Y:S01]  /*31c0*/  FADD R14, -R48, R21 ;  /* 0x00000015300e7221 */ /* 0x000fe20000000100 */
[C---:B------:R-:W-:Y:S01]  /*31d0*/  FFMA R15, R44.reuse, 1.4426950216293334961, -R15 ;  /* 0x3fb8aa3b2c0f7823 */ /* 0x040fe2000000080f */
[C---:B------:R-:W-:Y:S01]  /*31e0*/  FADD R5, R7.reuse, -12583039 ;  /* 0xcb40007f07057421 */ /* 0x040fe20000000000 */
[----:B------:R-:W-:Y:S01]  /*31f0*/  IMAD.SHL.U32 R21, R7, 0x800000, RZ ;  /* 0x0080000007157824 */ /* 0x000fe200078e00ff */
[----:B------:R-:W-:Y:S01]  /*3200*/  SHF.L.U32 R3, R3, 0x17, RZ ;  /* 0x0000001703037819 */ /* 0x000fe200000006ff */
[----:B------:R-:W-:Y:S01]  /*3210*/  FFMA R15, R44, 1.925963033500011079e-08, R15 ;  /* 0x32a570602c0f7823 */ /* 0x000fe2000000000f */
[C---:B------:R-:W-:Y:S01]  /*3220*/  FADD R36, -R48.reuse, R10 ;  /* 0x0000000a30247221 */ /* 0x040fe20000000100 */
[----:B------:R-:W-:Y:S01]  /*3230*/  FADD R10, -R48, R25 ;  /* 0x00000019300a7221 */ /* 0x000fe20000000100 */
[----:B------:R-:W-:Y:S01]  /*3240*/  FFMA R5, R46, 1.4426950216293334961, -R5 ;  /* 0x3fb8aa3b2e057823 */ /* 0x000fe20000000805 */
[----:B0-----:R-:W-:Y:S01]  /*3250*/  FMUL R22, R13, R52 ;  /* 0x000000340d167220 */ /* 0x001fe20000400000 */
[----:B------:R-:W-:Y:S01]  /*3260*/  FFMA.SAT R13, R38, R11, 0.5 ;  /* 0x3f000000260d7423 */ /* 0x000fe2000000200b */
[----:B------:R-:W0:Y:S01]  /*3270*/  MUFU.EX2 R18, R15 ;  /* 0x0000000f00127308 */ /* 0x000e220000000800 */
[----:B------:R-:W-:Y:S01]  /*3280*/  FADD R42, -R48, R17 ;  /* 0x00000011302a7221 */ /* 0x000fe20000000100 */
[----:B------:R-:W-:Y:S01]  /*3290*/  FFMA R46, R46, 1.925963033500011079e-08, R5 ;  /* 0x32a570602e2e7823 */ /* 0x000fe20000000005 */
[----:B------:R-:W-:Y:S01]  /*32a0*/  FFMA.RM R13, R13, R12, 12582913 ;  /* 0x4b4000010d0d7423 */ /* 0x000fe2000000400c */
[----:B------:R-:W-:-:S02]  /*32b0*/  IMAD.SHL.U32 R9, R9, 0x800000, RZ ;  /* 0x0080000009097824 */ /* 0x000fc400078e00ff */
[-C--:B------:R-:W-:Y:S01]  /*32c0*/  FFMA.SAT R5, R42, R11.reuse, 0.5 ;  /* 0x3f0000002a057423 */ /* 0x080fe2000000200b */
[C---:B------:R-:W-:Y:S01]  /*32d0*/  FADD R16, -R48.reuse, R16 ;  /* 0x0000001030107221 */ /* 0x040fe20000000100 */
[----:B------:R-:W-:Y:S01]  /*32e0*/  FADD R19, R13, -12583039 ;  /* 0xcb40007f0d137421 */ /* 0x000fe20000000000 */
[----:B------:R-:W-:Y:S01]  /*32f0*/  MUFU.EX2 R40, R40 ;  /* 0x0000002800287308 */ /* 0x000fe20000000800 */
        /* <DEDUP_REMOVED lines=9> */
[----:B------:R-:W-:Y:S01]  /*3390*/  FADD R28, -R48, R28 ;  /* 0x0000001c301c7221 */ /* 0x000fe20000000100 */
[----:B------:R-:W2:Y:S01]  /*33a0*/  MUFU.EX2 R50, R50 ;  /* 0x0000003200327308 */ /* 0x000ea20000000800 */
[----:B------:R-:W-:Y:S01]  /*33b0*/  FFMA.RM R7, R19, R12, 12582913 ;  /* 0x4b40000113077423 */ /* 0x000fe2000000400c */
[----:B------:R-:W-:Y:S01]  /*33c0*/  FFMA R17, R42, 1.925963033500011079e-08, R17 ;  /* 0x32a570602a117823 */ /* 0x000fe20000000011 */
[----:B------:R-:W-:-:S02]  /*33d0*/  FFMA.SAT R53, R28, R11, 0.5 ;  /* 0x3f0000001c357423 */ /* 0x000fc4000000200b */
[C---:B------:R-:W-:Y:S01]  /*33e0*/  FADD R19, R7.reuse, -12583039 ;  /* 0xcb40007f07137421 */ /* 0x040fe20000000000 */
[----:B------:R-:W-:Y:S02]  /*33f0*/  SHF.L.U32 R7, R7, 0x17, RZ ;  /* 0x0000001707077819 */ /* 0x000fe400000006ff */
[----:B------:R-:W3:Y:S01]  /*3400*/  MUFU.EX2 R38, R38 ;  /* 0x0000002600267308 */ /* 0x000ee20000000800 */
[----:B------:R-:W-:-:S04]  /*3410*/  FFMA R19, R20, 1.4426950216293334961, -R19 ;  /* 0x3fb8aa3b14137823 */ /* 0x000fc80000000813 */
[----:B------:R-:W-:Y:S01]  /*3420*/  FFMA R25, R20, 1.925963033500011079e-08, R19 ;  /* 0x32a5706014197823 */ /* 0x000fe20000000013 */
[----:B0-----:R-:W-:Y:S01]  /*3430*/  FMUL R20, R3, R18 ;  /* 0x0000001203147220 */ /* 0x001fe20000400000 */
[----:B------:R-:W-:Y:S01]  /*3440*/  FFMA.SAT R3, R36, R11, 0.5 ;  /* 0x3f00000024037423 */ /* 0x000fe2000000200b */
[----:B------:R-:W-:Y:S01]  /*3450*/  SHF.L.U32 R19, R5, 0x17, RZ ;  /* 0x0000001705137819 */ /* 0x000fe200000006ff */
[----:B------:R0:W4:Y:S01]  /*3460*/  MUFU.EX2 R18, R17 ;  /* 0x0000001100127308 */ /* 0x0001220000000800 */
[----:B--2---:R-:W-:Y:S01]  /*3470*/  FMUL R23, R23, R50 ;  /* 0x0000003217177220 */ /* 0x004fe20000400000 */
[----:B------:R-:W-:-:S04]  /*3480*/  FFMA.RM R3, R3, R12, 12582913 ;  /* 0x4b40000103037423 */ /* 0x000fc8000000400c */
[----:B------:R-:W-:Y:S02]  /*3490*/  FADD R15, R3, -12583039 ;  /* 0xcb40007f030f7421 */ /* 0x000fe40000000000 */
[----:B------:R-:W2:Y:S01]  /*34a0*/  MUFU.EX2 R46, R46 ;  /* 0x0000002e002e7308 */ /* 0x000ea20000000800 */
[----:B0-----:R-:W-:Y:S01]  /*34b0*/  SHF.L.U32 R17, R13, 0x17, RZ ;  /* 0x000000170d117819 */ /* 0x001fe200000006ff */
[----:B------:R-:W-:-:S04]  /*34c0*/  FFMA R15, R36, 1.4426950216293334961, -R15 ;  /* 0x3fb8aa3b240f7823 */ /* 0x000fc8000000080f */
[----:B------:R-:W-:Y:S01]  /*34d0*/  FFMA R36, R36, 1.925963033500011079e-08, R15 ;  /* 0x32a5706024247823 */ /* 0x000fe2000000000f */
[----:B------:R-:W-:Y:S01]  /*34e0*/  FFMA.SAT R15, R30, R11, 0.5 ;  /* 0x3f0000001e0f7423 */ /* 0x000fe2000000200b */
[----:B---3--:R-:W-:Y:S01]  /*34f0*/  FMUL R17, R17, R38 ;  /* 0x0000002611117220 */ /* 0x008fe20000400000 */
[----:B----4-:R-:W-:Y:S01]  /*3500*/  FMUL R19, R19, R18 ;  /* 0x0000001213137220 */ /* 0x010fe20000400000 */
[----:B------:R-:W-:Y:S01]  /*3510*/  FMUL R18, R9, R40 ;  /* 0x0000002809127220 */ /* 0x000fe20000400000 */
[----:B------:R-:W-:-:S04]  /*3520*/  FFMA.RM R5, R15, R12, 12582913 ;  /* 0x4b4000010f057423 */ /* 0x000fc8000000400c */
[C---:B------:R-:W-:Y:S01]  /*3530*/  FADD R15, R5.reuse, -12583039 ;  /* 0xcb40007f050f7421 */ /* 0x040fe20000000000 */
[----:B------:R-:W-:Y:S01]  /*3540*/  SHF.L.U32 R5, R5, 0x17, RZ ;  /* 0x0000001705057819 */ /* 0x000fe200000006ff */
[----:B--2---:R-:W-:Y:S02]  /*3550*/  FMUL R21, R21, R46 ;  /* 0x0000002e15157220 */ /* 0x004fe40000400000 */
        /* <DEDUP_REMOVED lines=15> */
[----:B0-----:R-:W-:Y:S01]  /*3650*/  FMUL R16, R7, R14 ;  /* 0x0000000e07107220 */ /* 0x001fe20000400000 */
[----:B------:R-:W-:-:S04]  /*3660*/  FFMA.SAT R7, R10, R11, 0.5 ;  /* 0x3f0000000a077423 */ /* 0x000fc8000000200b */
[----:B------:R-:W-:Y:S01]  /*3670*/  MUFU.EX2 R38, R38 ;  /* 0x0000002600267308 */ /* 0x000fe20000000800 */
[----:B------:R-:W-:-:S04]  /*3680*/  FFMA.RM R14, R7, R12, 12582913 ;  /* 0x4b400001070e7423 */ /* 0x000fc8000000400c */
[----:B------:R-:W-:-:S03]  /*3690*/  FADD R9, R14, -12583039 ;  /* 0xcb40007f0e097421 */ /* 0x000fc60000000000 */
[----:B------:R-:W0:Y:S01]  /*36a0*/  MUFU.EX2 R7, R36 ;  /* 0x0000002400077308 */ /* 0x000e220000000800 */
[----:B------:R-:W-:-:S04]  /*36b0*/  FFMA R9, R10, 1.4426950216293334961, -R9 ;  /* 0x3fb8aa3b0a097823 */ /* 0x000fc80000000809 */
[----:B------:R-:W-:Y:S01]  /*36c0*/  FFMA R40, R10, 1.925963033500011079e-08, R9 ;  /* 0x32a570600a287823 */ /* 0x000fe20000000009 */
[----:B------:R-:W-:Y:S01]  /*36d0*/  FFMA.SAT R9, R8, R11, 0.5 ;  /* 0x3f00000008097423 */ /* 0x000fe2000000200b */
[----:B------:R-:W-:-:S03]  /*36e0*/  IMAD.SHL.U32 R10, R3, 0x800000, RZ ;  /* 0x00800000030a7824 */ /* 0x000fc600078e00ff */
[----:B------:R-:W-:Y:S01]  /*36f0*/  FFMA.RM R3, R9, R12, 12582913 ;  /* 0x4b40000109037423 */ /* 0x000fe2000000400c */
[----:B------:R-:W-:Y:S01]  /*3700*/  FMUL R9, R5, R30 ;  /* 0x0000001e05097220 */ /* 0x000fe20000400000 */
[----:B------:R-:W-:-:S04]  /*3710*/  FFMA.SAT R5, R6, R11, 0.5 ;  /* 0x3f00000006057423 */ /* 0x000fc8000000200b */
[----:B------:R-:W-:Y:S01]  /*3720*/  FFMA.RM R5, R5, R12, 12582913 ;  /* 0x4b40000105057423 */ /* 0x000fe2000000400c */
[----:B0-----:R-:W-:Y:S01]  /*3730*/  FMUL R10, R10, R7 ;  /* 0x000000070a0a7220 */ /* 0x001fe20000400000 */
[C---:B------:R-:W-:Y:S01]  /*3740*/  FADD R7, R3.reuse, -12583039 ;  /* 0xcb40007f03077421 */ /* 0x040fe20000000000 */
[----:B------:R-:W-:-:S03]  /*3750*/  SHF.L.U32 R3, R3, 0x17, RZ ;  /* 0x0000001703037819 */ /* 0x000fc600000006ff */
[----:B------:R-:W-:-:S04]  /*3760*/  FFMA R7, R8, 1.4426950216293334961, -R7 ;  /* 0x3fb8aa3b08077823 */ /* 0x000fc80000000807 */
[----:B------:R-:W-:Y:S01]  /*3770*/  FFMA R25, R8, 1.925963033500011079e-08, R7 ;  /* 0x32a5706008197823 */ /* 0x000fe20000000007 */
[----:B------:R-:W-:Y:S01]  /*3780*/  FADD R7, R5, -12583039 ;  /* 0xcb40007f05077421 */ /* 0x000fe20000000000 */
[----:B------:R-:W-:Y:S01]  /*3790*/  SHF.L.U32 R8, R15, 0x17, RZ ;  /* 0x000000170f087819 */ /* 0x000fe200000006ff */
[----:B------:R-:W-:Y:S02]  /*37a0*/  IMAD.SHL.U32 R5, R5, 0x800000, RZ ;  /* 0x0080000005057824 */ /* 0x000fe400078e00ff */
        /* <DEDUP_REMOVED lines=10> */
[----:B------:R-:W-:Y:S02]  /*3850*/  SHF.L.U32 R6, R6, 0x17, RZ ;  /* 0x0000001706067819 */ /* 0x000fe400000006ff */
        /* <DEDUP_REMOVED lines=69> */
.L_x_26798:
        /* <DEDUP_REMOVED lines=13> */
[----:B01----:R-:W-:Y:S05]  /*3d80*/  CALL.REL.NOINC `($__internal_424_$__cuda_sm3x_div_rn_noftz_f32_slowpath) ;  /* 0x0000003000107944 */ /* 0x003fea0003c00000 */
[----:B------:R-:W-:-:S07]  /*3d90*/  MOV R12, R11 ;  /* 0x0000000b000c7202 */ /* 0x000fce0000000f00 */
.L_x_26727:
[----:B------:R-:W-:Y:S05]  /*3da0*/  BSYNC.RECONVERGENT B2 ;  /* 0x0000000000027941 */ /* 0x000fea0003800200 */
.L_x_26726:
        /* <DEDUP_REMOVED lines=14> */
.L_x_26729:
[----:B------:R-:W-:Y:S05]  /*3e90*/  BSYNC.RECONVERGENT B2 ;  /* 0x0000000000027941 */ /* 0x000fea0003800200 */
.L_x_26728:
        /* <DEDUP_REMOVED lines=14> */
.L_x_26731:
[----:B------:R-:W-:Y:S05]  /*3f80*/  BSYNC.RECONVERGENT B2 ;  /* 0x0000000000027941 */ /* 0x000fea0003800200 */
.L_x_26730:
        /* <DEDUP_REMOVED lines=14> */
.L_x_26733:
[----:B------:R-:W-:Y:S05]  /*4070*/  BSYNC.RECONVERGENT B2 ;  /* 0x0000000000027941 */ /* 0x000fea0003800200 */
.L_x_26732:
        /* <DEDUP_REMOVED lines=14> */
.L_x_26735:
[----:B------:R-:W-:Y:S05]  /*4160*/  BSYNC.RECONVERGENT B2 ;  /* 0x0000000000027941 */ /* 0x000fea0003800200 */
.L_x_26734:
        /* <DEDUP_REMOVED lines=14> */
.L_x_26737:
[----:B------:R-:W-:Y:S05]  /*4250*/  BSYNC.RECONVERGENT B2 ;  /* 0x0000000000027941 */ /* 0x000fea0003800200 */
.L_x_26736:
        /* <DEDUP_REMOVED lines=14> */
.L_x_26739:
[----:B------:R-:W-:Y:S05]  /*4340*/  BSYNC.RECONVERGENT B2 ;  /* 0x0000000000027941 */ /* 0x000fea0003800200 */
.L_x_26738:
        /* <DEDUP_REMOVED lines=14> */
.L_x_26741:
[----:B------:R-:W-:Y:S05]  /*4430*/  BSYNC.RECONVERGENT B2 ;  /* 0x0000000000027941 */ /* 0x000fea0003800200 */
.L_x_26740:
        /* <DEDUP_REMOVED lines=14> */
.L_x_26743:
[----:B------:R-:W-:Y:S05]  /*4520*/  BSYNC.RECONVERGENT B2 ;  /* 0x0000000000027941 */ /* 0x000fea0003800200 */
.L_x_26742:
        /* <DEDUP_REMOVED lines=14> */
.L_x_26745:
[----:B------:R-:W-:Y:S05]  /*4610*/  BSYNC.RECONVERGENT B2 ;  /* 0x0000000000027941 */ /* 0x000fea0003800200 */
.L_x_26744:
        /* <DEDUP_REMOVED lines=14> */
.L_x_26747:
[----:B------:R-:W-:Y:S05]  /*4700*/  BSYNC.RECONVERGENT B2 ;  /* 0x0000000000027941 */ /* 0x000fea0003800200 */
.L_x_26746:
        /* <DEDUP_REMOVED lines=14> */
.L_x_26749:
[----:B------:R-:W-:Y:S05]  /*47f0*/  BSYNC.RECONVERGENT B2 ;  /* 0x0000000000027941 */ /* 0x000fea0003800200 */
.L_x_26748:
        /* <DEDUP_REMOVED lines=14> */
.L_x_26751:
[----:B------:R-:W-:Y:S05]  /*48e0*/  BSYNC.RECONVERGENT B2 ;  /* 0x0000000000027941 */ /* 0x000fea0003800200 */
.L_x_26750:
        /* <DEDUP_REMOVED lines=14> */
.L_x_26753:
[----:B------:R-:W-:Y:S05]  /*49d0*/  BSYNC.RECONVERGENT B2 ;  /* 0x0000000000027941 */ /* 0x000fea0003800200 */
.L_x_26752:
        /* <DEDUP_REMOVED lines=14> */
.L_x_26755:
[----:B------:R-:W-:Y:S05]  /*4ac0*/  BSYNC.RECONVERGENT B2 ;  /* 0x0000000000027941 */ /* 0x000fea0003800200 */
.L_x_26754:
        /* <DEDUP_REMOVED lines=12> */
[----:B-1----:R-:W-:Y:S05]  /*4b90*/  CALL.REL.NOINC `($__internal_424_$__cuda_sm3x_div_rn_noftz_f32_slowpath) ;  /* 0x00000020008c7944 */ /* 0x002fea0003c00000 */
[----:B------:R-:W-:-:S07]  /*4ba0*/  MOV R31, R11 ;  /* 0x0000000b001f7202 */ /* 0x000fce0000000f00 */
.L_x_26757:
[----:B------:R-:W-:Y:S05]  /*4bb0*/  BSYNC.RECONVERGENT B2 ;  /* 0x0000000000027941 */ /* 0x000fea0003800200 */
.L_x_26756:
        /* <DEDUP_REMOVED lines=12> */
[----:B-1----:R-:W-:Y:S05]  /*4c80*/  CALL.REL.NOINC `($__internal_424_$__cuda_sm3x_div_rn_noftz_f32_slowpath) ;  /* 0x0000002000507944 */ /* 0x002fea0003c00000 */
[----:B------:R-:W-:-:S07]  /*4c90*/  MOV R6, R11 ;  /* 0x0000000b00067202 */ /* 0x000fce0000000f00 */
.L_x_26759:
[----:B------:R-:W-:Y:S05]  /*4ca0*/  BSYNC.RECONVERGENT B2 ;  /* 0x0000000000027941 */ /* 0x000fea0003800200 */
.L_x_26758:
        /* <DEDUP_REMOVED lines=14> */
.L_x_26761:
[----:B------:R-:W-:Y:S05]  /*4d90*/  BSYNC.RECONVERGENT B2 ;  /* 0x0000000000027941 */ /* 0x000fea0003800200 */
.L_x_26760:
        /* <DEDUP_REMOVED lines=14> */
.L_x_26763:
[----:B------:R-:W-:Y:S05]  /*4e80*/  BSYNC.RECONVERGENT B2 ;  /* 0x0000000000027941 */ /* 0x000fea0003800200 */
.L_x_26762:
        /* <DEDUP_REMOVED lines=14> */
.L_x_26765:
[----:B------:R-:W-:Y:S05]  /*4f70*/  BSYNC.RECONVERGENT B2 ;  /* 0x0000000000027941 */ /* 0x000fea0003800200 */
.L_x_26764:
        /* <DEDUP_REMOVED lines=25> */
.L_x_26767:
[----:B------:R-:W-:Y:S05]  /*5110*/  BSYNC.RECONVERGENT B0 ;  /* 0x0000000000007941 */ /* 0x000fea0003800200 */
.L_x_26766:
        /* <DEDUP_REMOVED lines=18> */
.L_x_26769:
[----:B------:R-:W-:Y:S05]  /*5240*/  BSYNC.RECONVERGENT B0 ;  /* 0x0000000000007941 */ /* 0x000fea0003800200 */
.L_x_26768:
[----:B------:R-:W-:Y:S04]  /*5250*/  BSSY.RECONVERGENT B0, `(.L_x_26770) ;  /* 0x0000012000007945 */ /* 0x000fe80003800200 */
[----:B------:R-:W-:Y:S05]  /*5260*/  @P3 BRA `(.L_x_26771) ;  /* 0x0000000000403947 */ /* 0x000fea0003800000 */
[----:B0-2---:R-:W-:Y:S01]  /*5270*/  HFMA2 R11, -RZ, RZ, 0, 0 ;  /* 0x00000000ff0b7431 */ /* 0x005fe200000001ff */
        /* <DEDUP_REMOVED lines=15> */
.L_x_26771:
[----:B------:R-:W-:Y:S05]  /*5370*/  BSYNC.RECONVERGENT B0 ;  /* 0x0000000000007941 */ /* 0x000fea0003800200 */
.L_x_26770:
        /* <DEDUP_REMOVED lines=30> */
.L_x_26773:
[----:B------:R-:W-:Y:S05]  /*5560*/  BSYNC.RECONVERGENT B0 ;  /* 0x0000000000007941 */ /* 0x000fea0003800200 */
.L_x_26772:
[----:B------:R-:W-:Y:S04]  /*5570*/  BSSY.RECONVERGENT B0, `(.L_x_26774) ;  /* 0x0000012000007945 */ /* 0x000fe80003800200 */
[----:B------:R-:W-:Y:S05]  /*5580*/  @P0 BRA `(.L_x_26775) ;  /* 0x0000000000400947 */ /* 0x000fea0003800000 */
[----:B----4-:R-:W-:Y:S02]  /*5590*/  HFMA2 R3, -RZ, RZ, 0, 0 ;  /* 0x00000000ff037431 */ /* 0x010fe400000001ff */
[----:B0-23--:R-:W-:Y:S01]  /*55a0*/  IMAD R11, R32, UR38, RZ ;  /* 0x00000026200b7c24 */ /* 0x00dfe2000f8e02ff */
        /* <DEDUP_REMOVED lines=14> */
.L_x_26775:
[----:B------:R-:W-:Y:S05]  /*5690*/  BSYNC.RECONVERGENT B0 ;  /* 0x0000000000007941 */ /* 0x000fea0003800200 */
.L_x_26774:
[----:B------:R-:W-:Y:S04]  /*56a0*/  BSSY.RECONVERGENT B0, `(.L_x_26776) ;  /* 0x0000012000007945 */ /* 0x000fe80003800200 */
[----:B------:R-:W-:Y:S05]  /*56b0*/  @P1 BRA `(.L_x_26777) ;  /* 0x0000000000401947 */ /* 0x000fea0003800000 */
[----:B0---4-:R-:W-:Y:S01]  /*56c0*/  HFMA2 R3, -RZ, RZ, 0, 0 ;  /* 0x00000000ff037431 */ /* 0x011fe200000001ff */
[----:B------:R-:W-:Y:S01]  /*56d0*/  MOV R2, R41 ;  /* 0x0000002900027202 */ /* 0x000fe20000000f00 */
[----:B--23--:R-:W-:Y:S01]  /*56e0*/  IMAD R11, R32, UR38, RZ ;  /* 0x00000026200b7c24 */ /* 0x00cfe2000f8e02ff */
        /* <DEDUP_REMOVED lines=13> */
.L_x_26777:
[----:B------:R-:W-:Y:S05]  /*57c0*/  BSYNC.RECONVERGENT B0 ;  /* 0x0000000000007941 */ /* 0x000fea0003800200 */
.L_x_26776:
        /* <DEDUP_REMOVED lines=18> */
.L_x_26779:
[----:B------:R-:W-:Y:S05]  /*58f0*/  BSYNC.RECONVERGENT B0 ;  /* 0x0000000000007941 */ /* 0x000fea0003800200 */
.L_x_26778:
        /* <DEDUP_REMOVED lines=18> */
.L_x_26781:
[----:B------:R-:W-:Y:S05]  /*5a20*/  BSYNC.RECONVERGENT B0 ;  /* 0x0000000000007941 */ /* 0x000fea0003800200 */
.L_x_26780:
[----:B------:R-:W-:Y:S04]  /*5a30*/  BSSY.RECONVERGENT B0, `(.L_x_26782) ;  /* 0x0000012000007945 */ /* 0x000fe80003800200 */
[----:B------:R-:W-:Y:S05]  /*5a40*/  @P4 BRA `(.L_x_26783) ;  /* 0x0000000000404947 */ /* 0x000fea0003800000 */
[----:B0---4-:R-:W-:Y:S02]  /*5a50*/  HFMA2 R3, -RZ, RZ, 0, 0 ;  /* 0x00000000ff037431 */ /* 0x011fe400000001ff */
        /* <DEDUP_REMOVED lines=15> */
.L_x_26783:
[----:B------:R-:W-:Y:S05]  /*5b50*/  BSYNC.RECONVERGENT B0 ;  /* 0x0000000000007941 */ /* 0x000fea0003800200 */
.L_x_26782:
        /* <DEDUP_REMOVED lines=18> */
.L_x_26785:
[----:B------:R-:W-:Y:S05]  /*5c80*/  BSYNC.RECONVERGENT B0 ;  /* 0x0000000000007941 */ /* 0x000fea0003800200 */
.L_x_26784:
        /* <DEDUP_REMOVED lines=8> */
[----:B------:R-:W-:Y:S05]  /*5d10*/  EXIT ;  /* 0x000000000000794d */ /* 0x000fea0003800000 */
.L_x_26725:
[----:B------:R-:W-:Y:S01]  /*5d20*/  HFMA2 R11, -RZ, RZ, 0, 1.847743988037109375e-06 ;  /* 0x0000001fff0b7431 */ /* 0x000fe200000001ff */
[----:B------:R-:W-:Y:S01]  /*5d30*/  BSSY B0, `(.L_x_26787) ;  /* 0x0000006000007945 */ /* 0x000fe20003800000 */
[----:B------:R-:W-:Y:S01]  /*5d40*/  MOV R12, 0x10 ;  /* 0x00000010000c7802 */ /* 0x000fe20000000f00 */
[----:B------:R-:W-:-:S07]  /*5d50*/  IMAD.MOV.U32 R15, RZ, RZ, -0x1 ;  /* 0xffffffffff0f7424 */ /* 0x000fce00078e00ff */
[----:B-1----:R-:W-:Y:S05]  /*5d60*/  WARPSYNC.COLLECTIVE R15, `(.L_x_26788) ;  /* 0x000000000f087348 */ /* 0x002fea0003c00000 */
[----:B------:R0:W2:Y:S02]  /*5d70*/  SHFL.BFLY P6, R14, R13, R12, R11 ;  /* 0x0c00000c0d0e7389 */ /* 0x0000a400000c000b */
[----:B012---:R-:W-:Y:S05]  /*5d80*/  ENDCOLLECTIVE ;  /* 0x000000000000791b */ /* 0x007fea0003800000 */
.L_x_26788:
[----:B------:R-:W-:Y:S05]  /*5d90*/  BSYNC B0 ;  /* 0x0000000000007941 */ /* 0x000fea0003800000 */
.L_x_26787:
        /* <DEDUP_REMOVED lines=8> */
.L_x_26789:
[----:B------:R-:W-:Y:S01]  /*5e20*/  HFMA2 R12, -RZ, RZ, 0, 2.384185791015625e-07 ;  /* 0x00000004ff0c7431 */ /* 0x000fe200000001ff */
[----:B------:R-:W-:-:S05]  /*5e30*/  FMNMX R0, R13, R14, !PT ;  /* 0x0000000e0d007209 */ /* 0x000fca0007800000 */
[----:B------:R-:W-:-:S07]  /*5e40*/  IMAD.MOV.U32 R13, RZ, RZ, R0 ;  /* 0x000000ffff0d7224 */ /* 0x000fce00078e0000 */
[----:B------:R-:W-:Y:S05]  /*5e50*/  WARPSYNC.COLLECTIVE R15, `(.L_x_26790) ;  /* 0x000000000f087348 */ /* 0x000fea0003c00000 */
[----:B------:R0:W1:Y:S02]  /*5e60*/  SHFL.BFLY P6, R14, R13, R12, R11 ;  /* 0x0c00000c0d0e7389 */ /* 0x00006400000c000b */
[----:B01----:R-:W-:Y:S05]  /*5e70*/  ENDCOLLECTIVE ;  /* 0x000000000000791b */ /* 0x003fea0003800000 */
.L_x_26790:
[----:B------:R-:W-:Y:S01]  /*5e80*/  HFMA2 R12, -RZ, RZ, 0, 1.1920928955078125e-07 ;  /* 0x00000002ff0c7431 */ /* 0x000fe200000001ff */
[----:B------:R-:W-:-:S04]  /*5e90*/  FMNMX R2, R0, R14, !PT ;  /* 0x0000000e00027209 */ /* 0x000fc80007800000 */
[----:B------:R-:W-:-:S07]  /*5ea0*/  MOV R13, R2 ;  /* 0x00000002000d7202 */ /* 0x000fce0000000f00 */
[----:B------:R-:W-:Y:S05]  /*5eb0*/  WARPSYNC.COLLECTIVE R15, `(.L_x_26791) ;  /* 0x000000000f087348 */ /* 0x000fea0003c00000 */
[----:B------:R0:W1:Y:S02]  /*5ec0*/  SHFL.BFLY P6, R14, R13, R12, R11 ;  /* 0x0c00000c0d0e7389 */ /* 0x00006400000c000b */
[----:B01----:R-:W-:Y:S05]  /*5ed0*/  ENDCOLLECTIVE ;  /* 0x000000000000791b */ /* 0x003fea0003800000 */
.L_x_26791:
[----:B------:R-:W-:Y:S02]  /*5ee0*/  MOV R12, 0x1 ;  /* 0x00000001000c7802 */ /* 0x000fe40000000f00 */
[----:B------:R-:W-:-:S05]  /*5ef0*/  FMNMX R3, R2, R14, !PT ;  /* 0x0000000e02037209 */ /* 0x000fca0007800000 */
[----:B------:R-:W-:-:S07]  /*5f00*/  IMAD.MOV.U32 R13, RZ, RZ, R3 ;  /* 0x000000ffff0d7224 */ /* 0x000fce00078e0003 */
[----:B------:R-:W-:Y:S05]  /*5f10*/  WARPSYNC.COLLECTIVE R15, `(.L_x_26792) ;  /* 0x000000000f087348 */ /* 0x000fea0003c00000 */
[----:B------:R0:W1:Y:S02]  /*5f20*/  SHFL.BFLY P6, R14, R13, R12, R11 ;  /* 0x0c00000c0d0e7389 */ /* 0x00006400000c000b */
[----:B01----:R-:W-:Y:S05]  /*5f30*/  ENDCOLLECTIVE ;  /* 0x000000000000791b */ /* 0x003fea0003800000 */
.L_x_26792:
        /* <DEDUP_REMOVED lines=176> */
[----:B------:R-:W-:-:S03]  /*6a40*/  SHF.L.U32 R3, R3, 0x17, RZ ;  /* 0x0000001703037819 */ /* 0x000fc600000006ff */
        /* <DEDUP_REMOVED lines=31> */
.L_x_26793:
[----:B------:R-:W-:Y:S02]  /*6c40*/  IMAD.MOV.U32 R12, RZ, RZ, 0x8 ;  /* 0x00000008ff0c7424 */ /* 0x000fe400078e00ff */
[----:B------:R-:W-:-:S05]  /*6c50*/  FADD R28, R13, R14 ;  /* 0x0000000e0d1c7221 */ /* 0x000fca0000000000 */
[----:B------:R-:W-:-:S07]  /*6c60*/  MOV R13, R28 ;  /* 0x0000001c000d7202 */ /* 0x000fce0000000f00 */
[----:B------:R-:W-:Y:S05]  /*6c70*/  WARPSYNC.COLLECTIVE R15, `(.L_x_26794) ;  /* 0x000000000f087348 */ /* 0x000fea0003c00000 */
[----:B------:R0:W1:Y:S02]  /*6c80*/  SHFL.BFLY P6, R14, R13, R12, R11 ;  /* 0x0c00000c0d0e7389 */ /* 0x00006400000c000b */
[----:B01----:R-:W-:Y:S05]  /*6c90*/  ENDCOLLECTIVE ;  /* 0x000000000000791b */ /* 0x003fea0003800000 */
.L_x_26794:
[----:B------:R-:W-:Y:S02]  /*6ca0*/  HFMA2 R12, -RZ, RZ, 0, 2.384185791015625e-07 ;  /* 0x00000004ff0c7431 */ /* 0x000fe400000001ff */
[----:B------:R-:W-:-:S05]  /*6cb0*/  FADD R29, R28, R14 ;  /* 0x0000000e1c1d7221 */ /* 0x000fca0000000000 */
[----:B------:R-:W-:-:S07]  /*6cc0*/  MOV R13, R29 ;  /* 0x0000001d000d7202 */ /* 0x000fce0000000f00 */
[----:B------:R-:W-:Y:S05]  /*6cd0*/  WARPSYNC.COLLECTIVE R15, `(.L_x_26795) ;  /* 0x000000000f087348 */ /* 0x000fea0003c00000 */
[----:B------:R0:W1:Y:S02]  /*6ce0*/  SHFL.BFLY P6, R14, R13, R12, R11 ;  /* 0x0c00000c0d0e7389 */ /* 0x00006400000c000b */
[----:B01----:R-:W-:Y:S05]  /*6cf0*/  ENDCOLLECTIVE ;  /* 0x000000000000791b */ /* 0x003fea0003800000 */
.L_x_26795:
[----:B------:R-:W-:Y:S02]  /*6d00*/  IMAD.MOV.U32 R12, RZ, RZ, 0x2 ;  /* 0x00000002ff0c7424 */ /* 0x000fe400078e00ff */
[----:B------:R-:W-:-:S05]  /*6d10*/  FADD R30, R29, R14 ;  /* 0x0000000e1d1e7221 */ /* 0x000fca0000000000 */
[----:B------:R-:W-:-:S07]  /*6d20*/  MOV R13, R30 ;  /* 0x0000001e000d7202 */ /* 0x000fce0000000f00 */
[----:B------:R-:W-:Y:S05]  /*6d30*/  WARPSYNC.COLLECTIVE R15, `(.L_x_26796) ;  /* 0x000000000f087348 */ /* 0x000fea0003c00000 */
[----:B------:R0:W1:Y:S02]  /*6d40*/  SHFL.BFLY P6, R14, R13, R12, R11 ;  /* 0x0c00000c0d0e7389 */ /* 0x00006400000c000b */
[----:B01----:R-:W-:Y:S05]  /*6d50*/  ENDCOLLECTIVE ;  /* 0x000000000000791b */ /* 0x003fea0003800000 */
.L_x_26796:
[----:B------:R-:W-:Y:S02]  /*6d60*/  HFMA2 R12, -RZ, RZ, 0, 5.9604644775390625e-08 ;  /* 0x00000001ff0c7431 */ /* 0x000fe400000001ff */
[----:B------:R-:W-:-:S05]  /*6d70*/  FADD R31, R30, R14 ;  /* 0x0000000e1e1f7221 */ /* 0x000fca0000000000 */
[----:B------:R-:W-:-:S07]  /*6d80*/  MOV R13, R31 ;  /* 0x0000001f000d7202 */ /* 0x000fce0000000f00 */
[----:B------:R-:W-:Y:S05]  /*6d90*/  WARPSYNC.COLLECTIVE R15, `(.L_x_26797) ;  /* 0x000000000f087348 */ /* 0x000fea0003c00000 */
[----:B------:R0:W1:Y:S02]  /*6da0*/  SHFL.BFLY P6, R14, R13, R12, R11 ;  /* 0x0c00000c0d0e7389 */ /* 0x00006400000c000b */
[----:B01----:R-:W-:Y:S05]  /*6db0*/  ENDCOLLECTIVE ;  /* 0x000000000000791b */ /* 0x003fea0003800000 */
.L_x_26797:
[----:B------:R-:W-:Y:S05]  /*6dc0*/  BRA `(.L_x_26798) ;  /* 0xffffffcc00b87947 */ /* 0x000fea000383ffff */
        .weak           $__internal_424_$__cuda_sm3x_div_rn_noftz_f32_slowpath
        .type           $__internal_424_$__cuda_sm3x_div_rn_noftz_f32_slowpath,@function
        .size           $__internal_424_$__cuda_sm3x_div_rn_noftz_f32_slowpath,(.L_x_37801 - $__internal_424_$__cuda_sm3x_div_rn_noftz_f32_slowpath)
$__internal_424_$__cuda_sm3x_div_rn_noftz_f32_slowpath:
        /* <DEDUP_REMOVED lines=34> */
.L_x_26800:
        /* <DEDUP_REMOVED lines=51> */
.L_x_26807:
[----:B------:R-:W-:-:S04]  /*7320*/  LOP3.LUT R11, R11, 0x80000000, RZ, 0xc0, !PT ;  /* 0x800000000b0b7812 */ /* 0x000fc800078ec0ff */
[----:B------:R-:W-:Y:S01]  /*7330*/  LOP3.LUT R11, R11, 0x7f800000, RZ, 0xfc, !PT ;  /* 0x7f8000000b0b7812 */ /* 0x000fe200078efcff */
[----:B------:R-:W-:Y:S06]  /*7340*/  BRA `(.L_x_26808) ;  /* 0x0000000000047947 */ /* 0x000fec0003800000 */
.L_x_26806:
[----:B------:R-:W-:-:S07]  /*7350*/  LEA R11, R38, R11, 0x17 ;  /* 0x0000000b260b7211 */ /* 0x000fce00078eb8ff */
.L_x_26808:
[----:B------:R-:W-:Y:S05]  /*7360*/  BSYNC.RECONVERGENT B1 ;  /* 0x0000000000017941 */ /* 0x000fea0003800200 */
.L_x_26805:
[----:B------:R-:W-:Y:S05]  /*7370*/  BRA `(.L_x_26809) ;  /* 0x0000000000207947 */ /* 0x000fea0003800000 */
.L_x_26804:
[----:B------:R-:W-:-:S04]  /*7380*/  LOP3.LUT R11, R14, 0x80000000, R11, 0x48, !PT ;  /* 0x800000000e0b7812 */ /* 0x000fc800078e480b */
[----:B------:R-:W-:Y:S01]  /*7390*/  LOP3.LUT R11, R11, 0x7f800000, RZ, 0xfc, !PT ;  /* 0x7f8000000b0b7812 */ /* 0x000fe200078efcff */
[----:B------:R-:W-:Y:S06]  /*73a0*/  BRA `(.L_x_26809) ;  /* 0x0000000000147947 */ /* 0x000fec0003800000 */
.L_x_26803:
[----:B------:R-:W-:Y:S01]  /*73b0*/  LOP3.LUT R11, R14, 0x80000000, R11, 0x48, !PT ;  /* 0x800000000e0b7812 */ /* 0x000fe200078e480b */
[----:B------:R-:W-:Y:S06]  /*73c0*/  BRA `(.L_x_26809) ;  /* 0x00000000000c7947 */ /* 0x000fec0003800000 */
.L_x_26802:
[----:B------:R-:W0:Y:S01]  /*73d0*/  MUFU.RSQ R11, -QNAN ;  /* 0xffc00000000b7908 */ /* 0x000e220000001400 */
[----:B------:R-:W-:Y:S05]  /*73e0*/  BRA `(.L_x_26809) ;  /* 0x0000000000047947 */ /* 0x000fea0003800000 */
.L_x_26801:
[----:B------:R-:W-:-:S07]  /*73f0*/  FADD.FTZ R11, R11, R14 ;  /* 0x0000000e0b0b7221 */ /* 0x000fce0000010000 */
.L_x_26809:
[----:B------:R-:W-:Y:S05]  /*7400*/  BSYNC.RECONVERGENT B0 ;  /* 0x0000000000007941 */ /* 0x000fea0003800200 */
.L_x_26799:
[----:B------:R-:W-:Y:S01]  /*7410*/  HFMA2 R15, -RZ, RZ, 0, 0 ;  /* 0x00000000ff0f7431 */ /* 0x000fe200000001ff */
[----:B------:R-:W-:-:S04]  /*7420*/  MOV R14, R36 ;  /* 0x00000024000e7202 */ /* 0x000fc80000000f00 */
[----:B0-----:R-:W-:Y:S05]  /*7430*/  RET.REL.NODEC R14 `(_Z15SoftmaxWarpImplI22BroadcastScaleMaskLoadIffbLm2EiE11DirectStoreIffEfLi2ELi20ELi32ELi1ELb1EL9Algorithm0EEvT_T0_ll) ;  /* 0xffffff880ef07950 */ /* 0x001fea0003c3ffff */
.L_x_26810:
        /* <DEDUP_REMOVED lines=12> */
.L_x_37801:


//--------------------- .text._Z15SoftmaxWarpImplI22BroadcastScaleMaskLoadIffbLm2EiE11DirectStoreIffEfLi2ELi20ELi32ELi1ELb0EL9Algorithm0EEvT_T0_ll --------------------------
	.section	.text._Z15SoftmaxWarpImplI22BroadcastScaleMaskLoadIffbLm2EiE11DirectStoreIffEfLi2ELi20ELi32ELi1ELb0EL9Algorithm0EEvT_T0_ll,"ax",@progbits
	.align	128
        .global         _Z15SoftmaxWarpImplI22BroadcastScaleMaskLoadIffbLm2EiE11DirectStoreIffEfLi2ELi20ELi32ELi1ELb0EL9Algorithm0EEvT_T0_ll
        .type           _Z15SoftmaxWarpImplI22BroadcastScaleMaskLoadIffbLm2EiE11DirectStoreIffEfLi2ELi20ELi32ELi1ELb0EL9Algorithm0EEvT_T0_ll,@function
        .size           _Z15SoftmaxWarpImplI22BroadcastScaleMaskLoadIffbLm2EiE11DirectStoreIffEfLi2ELi20ELi32ELi1ELb0EL9Algorithm0EEvT_T0_ll,(.L_x_37802 - _Z15SoftmaxWarpImplI22BroadcastScaleMaskLoadIffbLm2EiE11DirectStoreIffEfLi2ELi20ELi32ELi1ELb0EL9Algorithm0EEvT_T0_ll)
        .other          _Z15SoftmaxWarpImplI22BroadcastScaleMaskLoadIffbLm2EiE11DirectStoreIffEfLi2ELi20ELi32ELi1ELb0EL9Algorithm0EEvT_T0_ll,@"STO_CUDA_ENTRY STV_DEFAULT"
_Z15SoftmaxWarpImplI22BroadcastScaleMaskLoadIffbLm2EiE11DirectStoreIffEfLi2ELi20ELi32ELi1ELb0EL9Algorithm0EEvT_T0_ll:
.text._Z15SoftmaxWarpImplI22BroadcastScaleMaskLoadIffbLm2EiE11DirectStoreIffEfLi2ELi20ELi32ELi1ELb0EL9Algorithm0EEvT_T0_ll:
        /* <DEDUP_REMOVED lines=18> */
[----:B--2---:R-:W-:Y:S02]  /*0120*/  MOV R4, UR4 ;  /* 0x0000000400047c02 */ /* 0x004fe40008000f00 */
[----:B------:R-:W-:-:S02]  /*0130*/  MOV R5, UR5 ;  /* 0x0000000500057c02 */ /* 0x000fc40008000f00 */
[----:B-----5:R-:W-:Y:S01]  /*0140*/  MOV R6, UR6 ;  /* 0x0000000600067c02 */ /* 0x020fe20008000f00 */
[----:B------:R-:W-:Y:S01]  /*0150*/  IMAD.U32 R7, RZ, RZ, UR7 ;  /* 0x00000007ff077e24 */ /* 0x000fe2000f8e00ff */
[----:B-1----:R-:W-:Y:S02]  /*0160*/  MOV R10, UR8 ;  /* 0x00000008000a7c02 */ /* 0x002fe40008000f00 */
[----:B---3--:R-:W-:-:S07]  /*0170*/  MOV R11, UR9 ;  /* 0x00000009000b7c02 */ /* 0x008fce0008000f00 */
[----:B------:R-:W-:-:S07]  /*0180*/  LEPC R20, `(.L_x_26811) ;  /* 0x000000001014794e */ /* 0x000fce0000000000 */
[----:B0---4-:R-:W-:Y:S05]  /*0190*/  CALL.ABS.NOINC R2 ;  /* 0x0000000002007343 */ /* 0x011fea0003c00000 */
.L_x_26811:
        /* <DEDUP_REMOVED lines=13> */
[----:B0-----:R-:W-:-:S07]  /*0270*/  SHF.L.U32 R34, R34, 0x1, RZ ;  /* 0x0000000122227819 */ /* 0x001fce00000006ff */
.L_x_26853:
[----:B------:R-:W-:Y:S01]  /*0280*/  IABS R0, UR45 ;  /* 0x0000002d00007c13 */ /* 0x000fe20008000000 */
[----:B0-----:R-:W-:Y:S01]  /*0290*/  IMAD R5, R33, UR44, R34 ;  /* 0x0000002c21057c24 */ /* 0x001fe2000f8e0222 */
[----:B------:R-:W-:Y:S01]  /*02a0*/  UMOV UR4, URZ ;  /* 0x000000ff00047c82 */ /* 0x000fe20008000000 */
[----:B------:R-:W0:Y:S01]  /*02b0*/  LDC.64 R14, c[0x0][0x390] ;  /* 0x0000e400ff0e7b82 */ /* 0x000e220000000a00 */
[----:B------:R-:W-:Y:S01]  /*02c0*/  R2UR UR7, R0 ;  /* 0x00000000000772ca */ /* 0x000fe200000e0000 */
[C---:B------:R-:W-:Y:S01]  /*02d0*/  VIADD R6, R5.reuse, 0x40 ;  /* 0x0000004005067836 */ /* 0x040fe20000000000 */
[----:B------:R-:W-:Y:S02]  /*02e0*/  IABS R3, R5 ;  /* 0x0000000500037213 */ /* 0x000fe40000000000 */
[----:B------:R-:W-:Y:S02]  /*02f0*/  IADD3 R4, PT, PT, R5, 0x80, RZ ;  /* 0x0000008005047810 */ /* 0x000fe40007ffe0ff */
[----:B------:R-:W-:-:S02]  /*0300*/  IABS R8, R6 ;  /* 0x0000000600087213 */ /* 0x000fc40000000000 */
[----:B------:R-:W-:Y:S02]  /*0310*/  IABS R9, R4 ;  /* 0x0000000400097213 */ /* 0x000fe40000000000 */
[----:B------:R-:W-:Y:S02]  /*0320*/  ISETP.NE.AND P6, PT, RZ, UR45, PT ;  /* 0x0000002dff007c0c */ /* 0x000fe4000bfc5270 */
[----:B------:R-:W-:Y:S01]  /*0330*/  LOP3.LUT R11, R4, UR45, RZ, 0x3c, !PT ;  /* 0x0000002d040b7c12 */ /* 0x000fe2000f8e3cff */
[----:B------:R-:W2:Y:S01]  /*0340*/  I2F.RP R0, UR7 ;  /* 0x0000000700007d06 */ /* 0x000ea20008209400 */
[----:B-1----:R-:W-:Y:S02]  /*0350*/  R2UR UR8, R26 ;  /* 0x000000001a0872ca */ /* 0x002fe400000e0000 */
[----:B------:R-:W-:-:S05]  /*0360*/  R2UR UR9, R27 ;  /* 0x000000001b0972ca */ /* 0x000fca00000e0000 */
        /* <DEDUP_REMOVED lines=23> */
[----:B------:R-:W-:Y:S01]  /*04e0*/  LOP3.LUT R2, R5, UR45, RZ, 0x3c, !PT ;  /* 0x0000002d05027c12 */ /* 0x000fe2000f8e3cff */
[----:B------:R-:W-:Y:S01]  /*04f0*/  @!P4 VIADD R7, R7, 0x1 ;  /* 0x000000010707c836 */ /* 0x000fe20000000000 */
[----:B------:R-:W-:Y:S02]  /*0500*/  @!P4 IADD3 R3, PT, PT, R3, -UR7, RZ ;  /* 0x800000070303cc10 */ /* 0x000fe4000fffe0ff */
[----:B------:R-:W-:-:S02]  /*0510*/  ISETP.GE.AND P2, PT, R2, RZ, PT ;  /* 0x000000ff0200720c */ /* 0x000fc40003f46270 */
[----:B------:R-:W-:Y:S02]  /*0520*/  ISETP.GE.U32.AND P5, PT, R3, UR7, PT ;  /* 0x0000000703007c0c */ /* 0x000fe4000bfa6070 */
[----:B------:R-:W-:Y:S02]  /*0530*/  LOP3.LUT R2, R6, UR45, RZ, 0x3c, !PT ;  /* 0x0000002d06027c12 */ /* 0x000fe4000f8e3cff */
[----:B0-----:R-:W-:Y:S01]  /*0540*/  ISETP.NE.U32.AND P3, PT, R14, 0x1, PT ;  /* 0x000000010e00780c */ /* 0x001fe20003f65070 */
[----:B------:R-:W-:Y:S01]  /*0550*/  @P1 VIADD R0, R0, 0x1 ;  /* 0x0000000100001836 */ /* 0x000fe20000000000 */
[----:B------:R-:W-:Y:S02]  /*0560*/  ISETP.GE.AND P1, PT, R2, RZ, PT ;  /* 0x000000ff0200720c */ /* 0x000fe40003f26270 */
[----:B------:R-:W-:Y:S02]  /*0570*/  @!P0 IADD3 R8, PT, PT, R8, -UR7, RZ ;  /* 0x8000000708088c10 */ /* 0x000fe4000fffe0ff */
[----:B------:R-:W-:-:S02]  /*0580*/  MOV R3, R0 ;  /* 0x0000000000037202 */ /* 0x000fc40000000f00 */
[----:B------:R-:W-:Y:S02]  /*0590*/  LOP3.LUT R0, RZ, UR45, RZ, 0x33, !PT ;  /* 0x0000002dff007c12 */ /* 0x000fe4000f8e33ff */
[----:B------:R-:W-:Y:S02]  /*05a0*/  @!P2 IADD3 R3, PT, PT, -R3, RZ, RZ ;  /* 0x000000ff0303a210 */ /* 0x000fe40007ffe1ff */
[----:B-1----:R-:W-:Y:S02]  /*05b0*/  ISETP.NE.U32.AND P4, PT, R12, 0x1, PT ;  /* 0x000000010c00780c */ /* 0x002fe40003f85070 */
[----:B------:R-:W-:Y:S02]  /*05c0*/  SEL R3, R0, R3, !P6 ;  /* 0x0000000300037207 */ /* 0x000fe40007000000 */
[----:B------:R-:W-:Y:S02]  /*05d0*/  ISETP.NE.AND.EX P3, PT, R15, RZ, PT, P3 ;  /* 0x000000ff0f00720c */ /* 0x000fe40003f65330 */
[----:B------:R-:W-:-:S02]  /*05e0*/  IADD3 R2, PT, PT, -R3, RZ, RZ ;  /* 0x000000ff03027210 */ /* 0x000fc40007ffe1ff */
[----:B------:R-:W-:Y:S02]  /*05f0*/  ISETP.GE.U32.AND P2, PT, R8, UR7, PT ;  /* 0x0000000708007c0c */ /* 0x000fe4000bf46070 */
[----:B------:R-:W-:Y:S01]  /*0600*/  @P5 IADD3 R7, PT, PT, R7, 0x1, RZ ;  /* 0x0000000107075810 */ /* 0x000fe20007ffe0ff */
[----:B------:R-:W0:Y:S01]  /*0610*/  LDC.64 R8, c[0x0][0x388] ;  /* 0x0000e200ff087b82 */ /* 0x000e220000000a00 */
[----:B------:R-:W-:Y:S01]  /*0620*/  IMAD R2, R2, UR45, R5 ;  /* 0x0000002d02027c24 */ /* 0x000fe2000f8e0205 */
[----:B------:R-:W-:Y:S02]  /*0630*/  ISETP.NE.AND.EX P4, PT, R13, RZ, PT, P4 ;  /* 0x000000ff0d00720c */ /* 0x000fe40003f85340 */
[----:B------:R-:W-:Y:S01]  /*0640*/  SEL R3, R3, RZ, P3 ;  /* 0x000000ff03037207 */ /* 0x000fe20001800000 */
[----:B------:R-:W-:Y:S01]  /*0650*/  @!P1 IMAD.MOV R7, RZ, RZ, -R7 ;  /* 0x000000ffff079224 */ /* 0x000fe200078e0a07 */
[----:B------:R-:W-:Y:S02]  /*0660*/  SEL R2, R2, RZ, P4 ;  /* 0x000000ff02027207 */ /* 0x000fe40002000000 */
[----:B------:R-:W-:Y:S01]  /*0670*/  @!P0 IADD3 R10, PT, PT, R10, 0x1, RZ ;  /* 0x000000010a0a8810 */ /* 0x000fe20007ffe0ff */
[----:B------:R-:W-:Y:S01]  /*0680*/  IMAD R3, R3, UR42, RZ ;  /* 0x0000002a03037c24 */ /* 0x000fe2000f8e02ff */
[----:B------:R-:W-:-:S02]  /*0690*/  SEL R7, R0, R7, !P6 ;  /* 0x0000000700077207 */ /* 0x000fc40007000000 */
[----:B------:R-:W-:Y:S01]  /*06a0*/  @P2 IADD3 R10, PT, PT, R10, 0x1, RZ ;  /* 0x000000010a0a2810 */ /* 0x000fe20007ffe0ff */
[----:B------:R-:W-:Y:S01]  /*06b0*/  IMAD R2, R2, UR43, R3 ;  /* 0x0000002b02027c24 */ /* 0x000fe2000f8e0203 */
[----:B------:R-:W-:Y:S02]  /*06c0*/  IADD3 R3, PT, PT, -R7, RZ, RZ ;  /* 0x000000ff07037210 */ /* 0x000fe40007ffe1ff */
[----:B------:R-:W-:Y:S02]  /*06d0*/  ISETP.GE.AND P5, PT, R11, RZ, PT ;  /* 0x000000ff0b00720c */ /* 0x000fe40003fa6270 */
[----:B------:R-:W-:Y:S02]  /*06e0*/  LEA.HI R2, R2, R2, RZ, 0x1 ;  /* 0x0000000202027211 */ /* 0x000fe400078f08ff */
[----:B------:R-:W-:Y:S02]  /*06f0*/  MOV R11, R10 ;  /* 0x0000000a000b7202 */ /* 0x000fe40000000f00 */
[----:B------:R-:W-:Y:S01]  /*0700*/  SEL R10, R7, RZ, P3 ;  /* 0x000000ff070a7207 */ /* 0x000fe20001800000 */
[----:B------:R-:W-:Y:S01]  /*0710*/  IMAD R7, R3, UR45, R6 ;  /* 0x0000002d03077c24 */ /* 0x000fe2000f8e0206 */
[----:B------:R-:W-:-:S03]  /*0720*/  SHF.R.S32.HI R3, RZ, 0x1, R2 ;  /* 0x00000001ff037819 */ /* 0x000fc60000011402 */
[----:B------:R-:W-:Y:S01]  /*0730*/  IMAD R10, R10, UR42, RZ ;  /* 0x0000002a0a0a7c24 */ /* 0x000fe2000f8e02ff */
[----:B------:R-:W-:Y:S01]  /*0740*/  SEL R7, R7, RZ, P4 ;  /* 0x000000ff07077207 */ /* 0x000fe20002000000 */
[----:B0-----:R-:W-:-:S04]  /*0750*/  IMAD.WIDE R2, R3, 0x2, R8 ;  /* 0x0000000203027825 */ /* 0x001fc800078e0208 */
[----:B------:R-:W-:Y:S01]  /*0760*/  @!P5 IMAD.MOV R11, RZ, RZ, -R11 ;  /* 0x000000ffff0bd224 */ /* 0x000fe200078e0a0b */
[----:B------:R0:W2:Y:S01]  /*0770*/  LDG.E.U16 R21, desc[UR8][R2.64] ;  /* 0x0000000802157981 */ /* 0x0000a2000c1e1500 */
[----:B------:R-:W-:-:S03]  /*0780*/  IMAD R7, R7, UR43, R10 ;  /* 0x0000002b07077c24 */ /* 0x000fc6000f8e020a */
[----:B------:R-:W-:Y:S02]  /*0790*/  SEL R11, R0, R11, !P6 ;  /* 0x0000000b000b7207 */ /* 0x000fe40007000000 */
[----:B------:R-:W-:Y:S02]  /*07a0*/  LEA.HI R7, R7, R7, RZ, 0x1 ;  /* 0x0000000707077211 */ /* 0x000fe400078f08ff */
[----:B------:R-:W-:Y:S02]  /*07b0*/  IADD3 R13, PT, PT, -R11, RZ, RZ ;  /* 0x000000ff0b0d7210 */ /* 0x000fe40007ffe1ff */
[----:B------:R-:W-:-:S03]  /*07c0*/  SHF.R.S32.HI R7, RZ, 0x1, R7 ;  /* 0x00000001ff077819 */ /* 0x000fc60000011407 */
[----:B------:R-:W-:Y:S02]  /*07d0*/  IMAD R10, R13, UR45, R4 ;  /* 0x0000002d0d0a7c24 */ /* 0x000fe4000f8e0204 */
[----:B------:R-:W-:-:S05]  /*07e0*/  IMAD.WIDE R12, R7, 0x2, R8 ;  /* 0x00000002070c7825 */ /* 0x000fca00078e0208 */
[----:B------:R1:W3:Y:S01]  /*07f0*/  LDG.E.U16 R18, desc[UR8][R12.64] ;  /* 0x000000080c127981 */ /* 0x0002e2000c1e1500 */
[----:B------:R-:W-:Y:S02]  /*0800*/  SEL R11, R11, RZ, P3 ;  /* 0x000000ff0b0b7207 */ /* 0x000fe40001800000 */
[----:B------:R-:W-:-:S03]  /*0810*/  SEL R10, R10, RZ, P4 ;  /* 0x000000ff0a0a7207 */ /* 0x000fc60002000000 */
[----:B------:R-:W-:Y:S01]  /*0820*/  IMAD R11, R11, UR42, RZ ;  /* 0x0000002a0b0b7c24 */ /* 0x000fe2000f8e02ff */
[----:B------:R-:W-:-:S03]  /*0830*/  IADD3 R16, PT, PT, R5, 0xc0, RZ ;  /* 0x000000c005107810 */ /* 0x000fc60007ffe0ff */
[----:B------:R-:W-:Y:S01]  /*0840*/  IMAD R10, R10, UR43, R11 ;  /* 0x0000002b0a0a7c24 */ /* 0x000fe2000f8e020b */
[----:B------:R-:W-:-:S04]  /*0850*/  IABS R11, R16 ;  /* 0x00000010000b7213 */ /* 0x000fc80000000000 */
[----:B------:R-:W-:Y:S01]  /*0860*/  LEA.HI R10, R10, R10, RZ, 0x1 ;  /* 0x0000000a0a0a7211 */ /* 0x000fe200078f08ff */
[----:B------:R-:W-:-:S03]  /*0870*/  IMAD.HI.U32 R7, R11, UR5, RZ ;  /* 0x000000050b077c27 */ /* 0x000fc6000f8e00ff */
[----:B0-----:R-:W-:Y:S02]  /*0880*/  SHF.R.S32.HI R3, RZ, 0x1, R10 ;  /* 0x00000001ff037819 */ /* 0x001fe4000001140a */
[----:B------:R-:W-:Y:S01]  /*0890*/  IADD3 R10, PT, PT, R5, 0x100, RZ ;  /* 0x00000100050a7810 */ /* 0x000fe20007ffe0ff */
[----:B-1----:R-:W-:-:S03]  /*08a0*/  IMAD.MOV R12, RZ, RZ, -R7 ;  /* 0x000000ffff0c7224 */ /* 0x002fc600078e0a07 */
[----:B------:R-:W-:Y:S01]  /*08b0*/  IABS R13, R10 ;  /* 0x0000000a000d7213 */ /* 0x000fe20000000000 */
[----:B------:R-:W-:Y:S02]  /*08c0*/  IMAD R11, R12, UR7, R11 ;  /* 0x000000070c0b7c24 */ /* 0x000fe4000f8e020b */
[----:B------:R-:W-:-:S04]  /*08d0*/  IMAD.WIDE R2, R3, 0x2, R8 ;  /* 0x0000000203027825 */ /* 0x000fc800078e0208 */
[----:B------:R-:W-:Y:S01]  /*08e0*/  IMAD.HI.U32 R12, R13, UR5, RZ ;  /* 0x000000050d0c7c27 */ /* 0x000fe2000f8e00ff */
[----:B------:R-:W-:Y:S01]  /*08f0*/  ISETP.LT.U32.AND P5, PT, R11, UR7, PT ;  /* 0x000000070b007c0c */ /* 0x000fe2000bfa1070 */
[----:B------:R0:W4:Y:S03]  /*0900*/  LDG.E.U16 R19, desc[UR8][R2.64] ;  /* 0x0000000802137981 */ /* 0x000126000c1e1500 */
[----:B0-----:R-:W-:-:S05]  /*0910*/  IADD3 R2, PT, PT, -R12, RZ, RZ ;  /* 0x000000ff0c027210 */ /* 0x001fca0007ffe1ff */
[----:B------:R-:W-:-:S04]  /*0920*/  IMAD R2, R2, UR7, R13 ;  /* 0x0000000702027c24 */ /* 0x000fc8000f8e020d */
        /* <DEDUP_REMOVED lines=12> */
[----:B------:R-:W-:Y:S02]  /*09f0*/  @!P0 IADD3 R12, PT, PT, R12, 0x1, RZ ;  /* 0x000000010c0c8810 */ /* 0x000fe40007ffe0ff */
[----:B------:R-:W-:-:S03]  /*0a00*/  SEL R7, R0, R7, !P6 ;  /* 0x0000000700077207 */ /* 0x000fc60007000000 */
[----:B------:R-:W-:Y:S01]  /*0a10*/  @P5 VIADD R12, R12, 0x1 ;  /* 0x000000010c0c5836 */ /* 0x000fe20000000000 */
[C---:B------:R-:W-:Y:S02]  /*0a20*/  IADD3 R3, PT, PT, -R7.reuse, RZ, RZ ;  /* 0x000000ff07037210 */ /* 0x040fe40007ffe1ff */
[----:B------:R-:W-:-:S03]  /*0a30*/  SEL R7, R7, RZ, P3 ;  /* 0x000000ff07077207 */ /* 0x000fc60001800000 */
[----:B------:R-:W-:Y:S01]  /*0a40*/  @!P1 IADD3 R12, PT, PT, -R12, RZ, RZ ;  /* 0x000000ff0c0c9210 */ /* 0x000fe20007ffe1ff */
[----:B------:R-:W-:-:S03]  /*0a50*/  IMAD R2, R3, UR45, R16 ;  /* 0x0000002d03027c24 */ /* 0x000fc6000f8e0210 */
[----:B------:R-:W-:Y:S01]  /*0a60*/  SEL R12, R0, R12, !P6 ;  /* 0x0000000c000c7207 */ /* 0x000fe20007000000 */
[----:B------:R-:W-:Y:S01]  /*0a70*/  IMAD R7, R7, UR42, RZ ;  /* 0x0000002a07077c24 */ /* 0x000fe2000f8e02ff */
[----:B------:R-:W-:Y:S02]  /*0a80*/  SEL R2, R2, RZ, P4 ;  /* 0x000000ff02027207 */ /* 0x000fe40002000000 */
[----:B------:R-:W-:-:S03]  /*0a90*/  IADD3 R11, PT, PT, -R12, RZ, RZ ;  /* 0x000000ff0c0b7210 */ /* 0x000fc60007ffe1ff */
[----:B------:R-:W-:Y:S01]  /*0aa0*/  IMAD R2, R2, UR43, R7 ;  /* 0x0000002b02027c24 */ /* 0x000fe2000f8e0207 */
[----:B------:R-:W-:Y:S01]  /*0ab0*/  SEL R12, R12, RZ, P3 ;  /* 0x000000ff0c0c7207 */ /* 0x000fe20001800000 */
[----:B------:R-:W-:-:S03]  /*0ac0*/  IMAD R11, R11, UR45, R10 ;  /* 0x0000002d0b0b7c24 */ /* 0x000fc6000f8e020a */
[----:B------:R-:W-:Y:S02]  /*0ad0*/  LEA.HI R7, R2, R2, RZ, 0x1 ;  /* 0x0000000202077211 */ /* 0x000fe400078f08ff */
[----:B------:R-:W0:Y:S01]  /*0ae0*/  LDC.64 R2, c[0x0][0x380] ;  /* 0x0000e000ff027b82 */ /* 0x000e220000000a00 */
[----:B------:R-:W-:Y:S01]  /*0af0*/  SEL R11, R11, RZ, P4 ;  /* 0x000000ff0b0b7207 */ /* 0x000fe20002000000 */
[----:B------:R-:W-:Y:S01]  /*0b00*/  IMAD R14, R12, UR42, RZ ;  /* 0x0000002a0c0e7c24 */ /* 0x000fe2000f8e02ff */
[----:B------:R-:W-:-:S03]  /*0b10*/  SHF.R.S32.HI R7, RZ, 0x1, R7 ;  /* 0x00000001ff077819 */ /* 0x000fc60000011407 */
[----:B------:R-:W-:Y:S01]  /*0b20*/  IMAD R14, R11, UR43, R14 ;  /* 0x0000002b0b0e7c24 */ /* 0x000fe2000f8e020e */
[----:B------:R-:W-:Y:S02]  /*0b30*/  R2UR UR10, R26 ;  /* 0x000000001a0a72ca */ /* 0x000fe400000e0000 */
[----:B------:R-:W-:Y:S02]  /*0b40*/  R2UR UR11, R27 ;  /* 0x000000001b0b72ca */ /* 0x000fe400000e0000 */
[----:B------:R-:W-:-:S04]  /*0b50*/  LEA.HI R15, R14, R14, RZ, 0x1 ;  /* 0x0000000e0e0f7211 */ /* 0x000fc800078f08ff */
[----:B------:R-:W-:-:S05]  /*0b60*/  SHF.R.S32.HI R15, RZ, 0x1, R15 ;  /* 0x00000001ff0f7819 */ /* 0x000fca000001140f */
[----:B------:R-:W-:-:S05]  /*0b70*/  IMAD.WIDE R24, R15, 0x2, R8 ;  /* 0x000000020f187825 */ /* 0x000fca00078e0208 */
[----:B------:R-:W5:Y:S01]  /*0b80*/  LDG.E.U16 R17, desc[UR10][R24.64] ;  /* 0x0000000a18117981 */ /* 0x000f62000c1e1500 */
        /* <DEDUP_REMOVED lines=8> */
[----:B---3--:R-:W-:-:S04]  /*0c10*/  PRMT R14, R18, 0x7771, RZ ;  /* 0x00007771120e7816 */ /* 0x008fc800000000ff */
[----:B------:R-:W-:Y:S01]  /*0c20*/  ISETP.NE.AND P5, PT, R14, RZ, PT ;  /* 0x000000ff0e00720c */ /* 0x000fe20003fa5270 */
[----:B0-----:R-:W-:-:S06]  /*0c30*/  IMAD.WIDE R14, R7, 0x8, R2 ;  /* 0x00000008070e7825 */ /* 0x001fcc00078e0202 */
[----:B------:R-:W3:Y:S01]  /*0c40*/  @P2 LDG.E R29, desc[UR8][R14.64+0x4] ;  /* 0x000004080e1d2981 */ /* 0x000ee2000c1e1900 */
[----:B------:R-:W-:Y:S02]  /*0c50*/  LEA.HI R6, R6, R6, RZ, 0x1 ;  /* 0x0000000606067211 */ /* 0x000fe400078f08ff */
[----:B------:R-:W-:Y:S02]  /*0c60*/  IADD3 R20, PT, PT, R5, 0x140, RZ ;  /* 0x0000014005147810 */ /* 0x000fe40007ffe0ff */
[----:B------:R-:W-:Y:S02]  /*0c70*/  SHF.R.S32.HI R23, RZ, 0x1, R6 ;  /* 0x00000001ff177819 */ /* 0x000fe40000011406 */
[----:B------:R-:W-:Y:S02]  /*0c80*/  LEA.HI R4, R4, R4, RZ, 0x1 ;  /* 0x0000000404047211 */ /* 0x000fe400078f08ff */
[----:B------:R-:W-:Y:S02]  /*0c90*/  IABS R6, R20 ;  /* 0x0000001400067213 */ /* 0x000fe40000000000 */
[----:B-1----:R-:W-:-:S03]  /*0ca0*/  SHF.R.S32.HI R13, RZ, 0x1, R4 ;  /* 0x00000001ff0d7819 */ /* 0x002fc60000011404 */
[----:B------:R-:W-:Y:S01]  /*0cb0*/  IMAD.HI.U32 R4, R6, UR5, RZ ;  /* 0x0000000506047c27 */ /* 0x000fe2000f8e00ff */
[----:B----4-:R-:W-:-:S04]  /*0cc0*/  PRMT R7, R19, 0x7771, RZ ;  /* 0x0000777113077816 */ /* 0x010fc800000000ff */
        /* <DEDUP_REMOVED lines=10> */
[----:B------:R-:W0:Y:S01]  /*0d70*/  LDC.64 R6, c[0x0][0x3d0] ;  /* 0x0000f400ff067b82 */ /* 0x000e220000000a00 */
[----:B------:R-:W-:Y:S02]  /*0d80*/  @P5 R2UR UR8, R26 ;  /* 0x000000001a0852ca */ /* 0x000fe400000e0000 */
[----:B------:R-:W-:Y:S01]  /*0d90*/  @P5 R2UR UR9, R27 ;  /* 0x000000001b0952ca */ /* 0x000fe200000e0000 */
[----:B------:R-:W1:Y:S07]  /*0da0*/  LDCU UR6, c[0x0][0x3d0] ;  /* 0x00007a00ff0677ac */ /* 0x000e6e0008000800 */
[----:B------:R-:W-:-:S04]  /*0db0*/  @!P0 IADD3 R4, PT, PT, -R4, RZ, RZ ;  /* 0x000000ff04048210 */ /* 0x000fc80007ffe1ff */
[----:B------:R-:W-:Y:S01]  /*0dc0*/  SEL R4, R0, R4, !P6 ;  /* 0x0000000400047207 */ /* 0x000fe20007000000 */
[----:B------:R-:W-:-:S04]  /*0dd0*/  IMAD.WIDE R22, R23, 0x8, R2 ;  /* 0x0000000817167825 */ /* 0x000fc800078e0202 */
[----:B------:R-:W-:Y:S01]  /*0de0*/  IMAD.MOV R31, RZ, RZ, -R4 ;  /* 0x000000ffff1f7224 */ /* 0x000fe200078e0a04 */
[----:B------:R-:W-:Y:S01]  /*0df0*/  SEL R4, R4, RZ, P3 ;  /* 0x000000ff04047207 */ /* 0x000fe20001800000 */
[----:B------:R-:W4:Y:S01]  /*0e00*/  @P5 LDG.E R36, desc[UR8][R22.64+0x4] ;  /* 0x0000040816245981 */ /* 0x000f22000c1e1900 */
[----:B0-----:R-:W-:Y:S01]  /*0e10*/  R2UR UR4, R7 ;  /* 0x00000000070472ca */ /* 0x001fe200000e0000 */
[----:B------:R-:W-:Y:S01]  /*0e20*/  IMAD R24, R31, UR45, R20 ;  /* 0x0000002d1f187c24 */ /* 0x000fe2000f8e0214 */
[----:B------:R-:W-:Y:S01]  /*0e30*/  @P1 R2UR UR8, R26 ;  /* 0x000000001a0812ca */ /* 0x000fe200000e0000 */
[----:B------:R-:W-:Y:S01]  /*0e40*/  IMAD R31, R4, UR42, RZ ;  /* 0x0000002a041f7c24 */ /* 0x000fe2000f8e02ff */
[----:B------:R-:W-:Y:S01]  /*0e50*/  @P1 R2UR UR9, R27 ;  /* 0x000000001b0912ca */ /* 0x000fe200000e0000 */
[----:B------:R-:W-:Y:S01]  /*0e60*/  IMAD.WIDE R12, R13, 0x8, R2 ;  /* 0x000000080d0c7825 */ /* 0x000fe200078e0202 */
[----:B------:R-:W-:Y:S01]  /*0e70*/  SEL R24, R24, RZ, P4 ;  /* 0x000000ff18187207 */ /* 0x000fe20002000000 */
[----:B------:R-:W4:Y:S01]  /*0e80*/  LDG.E R37, desc[UR10][R22.64] ;  /* 0x0000000a16257981 */ /* 0x000f22000c1e1900 */
[----:B-1----:R-:W-:-:S03]  /*0e90*/  MOV R28, UR6 ;  /* 0x00000006001c7c02 */ /* 0x002fc60008000f00 */
[----:B------:R-:W-:-:S05]  /*0ea0*/  IMAD R24, R24, UR43, R31 ;  /* 0x0000002b18187c24 */ /* 0x000fca000f8e021f */
[----:B------:R-:W-:Y:S01]  /*0eb0*/  LEA.HI R24, R24, R24, RZ, 0x1 ;  /* 0x0000001818187211 */ /* 0x000fe200078f08ff */
[----:B------:R-:W4:Y:S01]  /*0ec0*/  @P1 LDG.E R25, desc[UR8][R12.64+0x4] ;  /* 0x000004080c191981 */ /* 0x000f22000c1e1900 */
[----:B------:R-:W-:Y:S02]  /*0ed0*/  R2UR UR8, R26 ;  /* 0x000000001a0872ca */ /* 0x000fe400000e0000 */
[----:B------:R-:W-:Y:S02]  /*0ee0*/  R2UR UR9, R27 ;  /* 0x000000001b0972ca */ /* 0x000fe400000e0000 */
[----:B------:R-:W-:Y:S02]  /*0ef0*/  SHF.R.S32.HI R31, RZ, 0x1, R24 ;  /* 0x00000001ff1f7819 */ /* 0x000fe40000011418 */
[----:B------:R-:W-:Y:S02]  /*0f00*/  LEA.HI R16, R16, R16, RZ, 0x1 ;  /* 0x0000001010107211 */ /* 0x000fe400078f08ff */
[----:B------:R-:W-:Y:S01]  /*0f10*/  LEA.HI R10, R10, R10, RZ, 0x1 ;  /* 0x0000000a0a0a7211 */ /* 0x000fe200078f08ff */
[----:B------:R-:W-:-:S03]  /*0f20*/  IMAD.WIDE R30, R31, 0x2, R8 ;  /* 0x000000021f1e7825 */ /* 0x000fc600078e0208 */
[----:B------:R-:W-:-:S03]  /*0f30*/  SHF.R.S32.HI R39, RZ, 0x1, R10 ;  /* 0x00000001ff277819 */ /* 0x000fc6000001140a */
[----:B------:R0:W4:Y:S02]  /*0f40*/  LDG.E.U16 R7, desc[UR8][R30.64] ;  /* 0x000000081e077981 */ /* 0x000124000c1e1500 */
[----:B------:R-:W-:Y:S01]  /*0f50*/  IMAD.WIDE R38, R39, 0x8, R2 ;  /* 0x0000000827267825 */ /* 0x000fe200078e0202 */
[----:B--2---:R-:W-:-:S04]  /*0f60*/  PRMT R4, R11, 0x7771, RZ ;  /* 0x000077710b047816 */ /* 0x004fc800000000ff */
[----:B------:R-:W-:Y:S02]  /*0f70*/  ISETP.NE.AND P0, PT, R4, RZ, PT ;  /* 0x000000ff0400720c */ /* 0x000fe40003f05270 */
[----:B-----5:R-:W-:Y:S01]  /*0f80*/  PRMT R4, R17, 0x7771, RZ ;  /* 0x0000777111047816 */ /* 0x020fe200000000ff */
[----:B---3--:R-:W-:-:S03]  /*0f90*/  @P2 FMUL R28, R29, UR4 ;  /* 0x000000041d1c2c20 */ /* 0x008fc60008400000 */
[----:B------:R-:W-:-:S07]  /*0fa0*/  ISETP.NE.AND P2, PT, R4, RZ, PT ;  /* 0x000000ff0400720c */ /* 0x000fce0003f45270 */
[C---:B------:R-:W-:Y:S02]  /*0fb0*/  @P0 R2UR UR12, R26.reuse ;  /* 0x000000001a0c02ca */ /* 0x040fe400000e0000 */
[C---:B------:R-:W-:Y:S02]  /*0fc0*/  @P0 R2UR UR13, R27.reuse ;  /* 0x000000001b0d02ca */ /* 0x040fe400000e0000 */
[----:B------:R-:W-:Y:S02]  /*0fd0*/  SHF.R.S32.HI R29, RZ, 0x1, R16 ;  /* 0x00000001ff1d7819 */ /* 0x000fe40000011410 */
[----:B------:R-:W-:Y:S02]  /*0fe0*/  @P2 R2UR UR14, R26 ;  /* 0x000000001a0e22ca */ /* 0x000fe400000e0000 */
[----:B------:R-:W-:Y:S01]  /*0ff0*/  @P2 R2UR UR15, R27 ;  /* 0x000000001b0f22ca */ /* 0x000fe200000e0000 */
[----:B0-----:R-:W-:-:S06]  /*1000*/  IMAD.WIDE R30, R29, 0x8, R2 ;  /* 0x000000081d1e7825 */ /* 0x001fcc00078e0202 */
[----:B------:R-:W2:Y:S06]  /*1010*/  @P0 LDG.E R16, desc[UR12][R30.64+0x4] ;  /* 0x0000040c1e100981 */ /* 0x000eac000c1e1900 */
[----:B------:R-:W3:Y:S01]  /*1020*/  @P2 LDG.E R40, desc[UR14][R38.64+0x4] ;  /* 0x0000040e26282981 */ /* 0x000ee2000c1e1900 */
[----:B------:R-:W-:Y:S02]  /*1030*/  LEA.HI R20, R20, R20, RZ, 0x1 ;  /* 0x0000001414147211 */ /* 0x000fe400078f08ff */
[----:B------:R-:W-:Y:S01]  /*1040*/  MOV R24, UR6 ;  /* 0x0000000600187c02 */ /* 0x000fe20008000f00 */
[----:B------:R-:W5:Y:S01]  /*1050*/  LDG.E R31, desc[UR10][R30.64] ;  /* 0x0000000a1e1f7981 */ /* 0x000f62000c1e1900 */
[----:B------:R-:W-:-:S02]  /*1060*/  IADD3 R23, PT, PT, R5, 0x180, RZ ;  /* 0x0000018005177810 */ /* 0x000fc40007ffe0ff */
[----:B------:R-:W-:Y:S01]  /*1070*/  MOV R4, UR6 ;  /* 0x0000000600047c02 */ /* 0x000fe20008000f00 */
[----:B----4-:R-:W-:Y:S02]  /*1080*/  @P5 FMUL R24, R36, UR4 ;  /* 0x0000000424185c20 */ /* 0x010fe40008400000 */
[----:B------:R0:W4:Y:S02]  /*1090*/  LDG.E R36, desc[UR8][R14.64] ;  /* 0x000000080e247981 */ /* 0x000124000c1e1900 */
[----:B0-----:R-:W-:Y:S02]  /*10a0*/  SHF.R.S32.HI R15, RZ, 0x1, R20 ;  /* 0x00000001ff0f7819 */ /* 0x001fe40000011414 */
[----:B------:R-:W-:Y:S01]  /*10b0*/  IABS R14, R23 ;  /* 0x00000017000e7213 */ /* 0x000fe20000000000 */
[----:B------:R-:W-:Y:S02]  /*10c0*/  @P1 FMUL R4, R25, UR4 ;  /* 0x0000000419041c20 */ /* 0x000fe40008400000 */
[----:B------:R0:W5:Y:S02]  /*10d0*/  LDG.E R25, desc[UR8][R12.64] ;  /* 0x000000080c197981 */ /* 0x000164000c1e1900 */
[----:B0-----:R-:W-:Y:S01]  /*10e0*/  IMAD.WIDE R12, R15, 0x8, R2 ;  /* 0x000000080f0c7825 */ /* 0x001fe200078e0202 */
[----:B------:R-:W-:-:S02]  /*10f0*/  MOV R15, R14 ;  /* 0x0000000e000f7202 */ /* 0x000fc40000000f00 */
[----:B------:R-:W-:Y:S02]  /*1100*/  PRMT R10, R7, 0x7771, RZ ;  /* 0x00007771070a7816 */ /* 0x000fe400000000ff */
[----:B------:R-:W4:Y:S01]  /*1110*/  LDG.E R30, desc[UR8][R12.64] ;  /* 0x000000080c1e7981 */ /* 0x000f22000c1e1900 */
[----:B------:R-:W-:-:S05]  /*1120*/  IMAD.HI.U32 R14, R15, UR5, RZ ;  /* 0x000000050f0e7c27 */ /* 0x000fca000f8e00ff */
[----:B------:R-:W-:Y:S02]  /*1130*/  IADD3 R22, PT, PT, -R14, RZ, RZ ;  /* 0x000000ff0e167210 */ /* 0x000fe40007ffe1ff */
[----:B------:R-:W-:Y:S02]  /*1140*/  ISETP.NE.AND P1, PT, R10, RZ, PT ;  /* 0x000000ff0a00720c */ /* 0x000fe40003f25270 */
[----:B------:R-:W-:Y:S01]  /*1150*/  MOV R10, UR6 ;  /* 0x00000006000a7c02 */ /* 0x000fe20008000f00 */
[----:B------:R-:W-:-:S10]  /*1160*/  IMAD R15, R22, UR7, R15 ;  /* 0x00000007160f7c24 */ /* 0x000fd4000f8e020f */
[----:B------:R-:W-:Y:S02]  /*1170*/  @P1 R2UR UR10, R26 ;  /* 0x000000001a0a12ca */ /* 0x000fe400000e0000 */
[----:B------:R-:W-:-:S13]  /*1180*/  @P1 R2UR UR11, R27 ;  /* 0x000000001b0b12ca */ /* 0x000fda00000e0000 */
[----:B------:R0:W5:Y:S01]  /*1190*/  @P1 LDG.E R20, desc[UR10][R12.64+0x4] ;  /* 0x0000040a0c141981 */ /* 0x000162000c1e1900 */
[----:B------:R-:W-:Y:S02]  /*11a0*/  R2UR UR12, R26 ;  /* 0x000000001a0c72ca */ /* 0x000fe400000e0000 */
[----:B------:R-:W-:-:S13]  /*11b0*/  R2UR UR13, R27 ;  /* 0x000000001b0d72ca */ /* 0x000fda00000e0000 */
[----:B------:R1:W4:Y:S01]  /*11c0*/  LDG.E R29, desc[UR12][R38.64] ;  /* 0x0000000c261d7981 */ /* 0x000322000c1e1900 */
[----:B--2---:R-:W-:Y:S01]  /*11d0*/  @P0 FMUL R10, R16, UR4 ;  /* 0x00000004100a0c20 */ /* 0x004fe20008400000 */
[----:B------:R-:W-:Y:S02]  /*11e0*/  IMAD.U32 R16, RZ, RZ, UR6 ;  /* 0x00000006ff107e24 */ /* 0x000fe4000f8e00ff */
[----:B---3--:R-:W-:Y:S01]  /*11f0*/  @P2 FMUL R16, R40, UR4 ;  /* 0x0000000428102c20 */ /* 0x008fe20008400000 */
[----:B------:R-:W-:-:S13]  /*1200*/  ISETP.LT.U32.AND P2, PT, R15, UR7, PT ;  /* 0x000000070f007c0c */ /* 0x000fda000bf41070 */
[----:B------:R-:W-:-:S04]  /*1210*/  @!P2 IADD3 R15, PT, PT, R15, -UR7, RZ ;  /* 0x800000070f0fac10 */ /* 0x000fc8000fffe0ff */
[----:B------:R-:W-:Y:S02]  /*1220*/  ISETP.GE.U32.AND P0, PT, R15, UR7, PT ;  /* 0x000000070f007c0c */ /* 0x000fe4000bf06070 */
[----:B------:R-:W-:Y:S01]  /*1230*/  LOP3.LUT R15, R23, UR45, RZ, 0x3c, !PT ;  /* 0x0000002d170f7c12 */ /* 0x000fe2000f8e3cff */
[----:B------:R-:W-:-:S03]  /*1240*/  @!P2 VIADD R14, R14, 0x1 ;  /* 0x000000010e0ea836 */ /* 0x000fc60000000000 */
[----:B------:R-:W-:-:S07]  /*1250*/  ISETP.GE.AND P2, PT, R15, RZ, PT ;  /* 0x000000ff0f00720c */ /* 0x000fce0003f46270 */
[----:B------:R-:W-:-:S06]  /*1260*/  @P0 IADD3 R14, PT, PT, R14, 0x1, RZ ;  /* 0x000000010e0e0810 */ /* 0x000fcc0007ffe0ff */
[----:B------:R-:W-:-:S04]  /*1270*/  @!P2 IADD3 R14, PT, PT, -R14, RZ, RZ ;  /* 0x000000ff0e0ea210 */ /* 0x000fc80007ffe1ff */
[----:B------:R-:W-:-:S04]  /*1280*/  SEL R14, R0, R14, !P6 ;  /* 0x0000000e000e7207 */ /* 0x000fc80007000000 */
        /* <DEDUP_REMOVED lines=9> */
[----:B------:R-:W2:Y:S02]  /*1320*/  LDG.E.U16 R38, desc[UR8][R14.64] ;  /* 0x000000080e267981 */ /* 0x000ea4000c1e1500 */
        /* <DEDUP_REMOVED lines=8> */
[----:B------:R-:W-:-:S04]  /*13b0*/  IADD3 R42, PT, PT, R5, 0x1c0, RZ ;  /* 0x000001c0052a7810 */ /* 0x000fc80007ffe0ff */
[----:B------:R-:W-:Y:S02]  /*13c0*/  IABS R15, R42 ;  /* 0x0000002a000f7213 */ /* 0x000fe40000000000 */
[----:B-1----:R-:W-:Y:S02]  /*13d0*/  PRMT R39, R18, 0x7770, RZ ;  /* 0x0000777012277816 */ /* 0x002fe400000000ff */
[----:B------:R-:W-:Y:S01]  /*13e0*/  MOV R18, UR6 ;  /* 0x0000000600127c02 */ /* 0x000fe20008000f00 */
[----:B------:R-:W-:-:S04]  /*13f0*/  IMAD.HI.U32 R14, R15, UR5, RZ ;  /* 0x000000050f0e7c27 */ /* 0x000fc8000f8e00ff */
[----:B-----5:R-:W-:Y:S01]  /*1400*/  @P1 FMUL R18, R20, UR4 ;  /* 0x0000000414121c20 */ /* 0x020fe20008400000 */
[----:B------:R-:W-:Y:S01]  /*1410*/  IMAD.U32 R20, RZ, RZ, UR6 ;  /* 0x00000006ff147e24 */ /* 0x000fe2000f8e00ff */
[----:B------:R-:W-:Y:S02]  /*1420*/  R2UR UR8, R26 ;  /* 0x000000001a0872ca */ /* 0x000fe400000e0000 */
[----:B------:R-:W-:Y:S01]  /*1430*/  R2UR UR9, R27 ;  /* 0x000000001b0972ca */ /* 0x000fe200000e0000 */
[----:B--2---:R-:W-:Y:S01]  /*1440*/  @P0 FMUL R20, R22, UR4 ;  /* 0x0000000416140c20 */ /* 0x004fe20008400000 */
        /* <DEDUP_REMOVED lines=20> */
[----:B------:R-:W2:Y:S01]  /*1590*/  LDG.E.U16 R40, desc[UR8][R22.64] ;  /* 0x0000000816287981 */ /* 0x000ea2000c1e1500 */
[----:B------:R-:W-:-:S04]  /*15a0*/  PRMT R17, R17, 0x7770, RZ ;  /* 0x0000777011117816 */ /* 0x000fc800000000ff */
[----:B------:R-:W-:Y:S02]  /*15b0*/  ISETP.NE.AND P1, PT, R17, RZ, PT ;  /* 0x000000ff1100720c */ /* 0x000fe40003f25270 */
        /* <DEDUP_REMOVED lines=8> */
[----:B------:R-:W-:-:S04]  /*1640*/  PRMT R7, R7, 0x7770, RZ ;  /* 0x0000777007077816 */ /* 0x000fc800000000ff */
[----:B------:R-:W-:Y:S02]  /*1650*/  ISETP.NE.AND P2, PT, R7, RZ, PT ;  /* 0x000000ff0700720c */ /* 0x000fe40003f45270 */
[----:B------:R-:W-:-:S04]  /*1660*/  IADD3 R7, PT, PT, R5, 0x200, RZ ;  /* 0x0000020005077810 */ /* 0x000fc80007ffe0ff */
[----:B------:R-:W-:Y:S02]  /*1670*/  IABS R23, R7 ;  /* 0x0000000700177213 */ /* 0x000fe40000000000 */
[----:B------:R-:W-:Y:S02]  /*1680*/  MOV R22, UR6 ;  /* 0x0000000600167c02 */ /* 0x000fe40008000f00 */
[----:B------:R-:W-:Y:S02]  /*1690*/  PRMT R38, R38, 0x7770, RZ ;  /* 0x0000777026267816 */ /* 0x000fe400000000ff */
[----:B------:R-:W-:Y:S02]  /*16a0*/  P2R R41, PR, RZ, 0x8 ;  /* 0x00000008ff297803 */ /* 0x000fe40000000000 */
[----:B------:R-:W-:Y:S02]  /*16b0*/  R2UR UR8, R26 ;  /* 0x000000001a0872ca */ /* 0x000fe400000e0000 */
[----:B------:R-:W-:-:S02]  /*16c0*/  R2UR UR9, R27 ;  /* 0x000000001b0972ca */ /* 0x000fc400000e0000 */
[----:B------:R-:W-:-:S11]  /*16d0*/  PRMT R21, R21, 0x7770, RZ ;  /* 0x0000777015157816 */ /* 0x000fd600000000ff */
[----:B------:R0:W3:Y:S01]  /*16e0*/  LDG.E R12, desc[UR8][R12.64] ;  /* 0x000000080c0c7981 */ /* 0x0000e2000c1e1900 */
[----:B------:R-:W-:Y:S02]  /*16f0*/  R2UR UR10, R26 ;  /* 0x000000001a0a72ca */ /* 0x000fe400000e0000 */
[----:B------:R-:W-:Y:S02]  /*1700*/  R2UR UR11, R27 ;  /* 0x000000001b0b72ca */ /* 0x000fe400000e0000 */
[----:B------:R-:W-:Y:S01]  /*1710*/  PRMT R19, R19, 0x7770, RZ ;  /* 0x0000777013137816 */ /* 0x000fe200000000ff */
[----:B------:R-:W-:Y:S01]  /*1720*/  FMUL R25, R25, UR4 ;  /* 0x0000000419197c20 */ /* 0x000fe20008400000 */
[----:B------:R-:W5:Y:S01]  /*1730*/  LDG.E R14, desc[UR8][R14.64] ;  /* 0x000000080e0e7981 */ /* 0x000f62000c1e1900 */
[----:B--2---:R-:W-:Y:S01]  /*1740*/  @P0 FMUL R22, R17, UR4 ;  /* 0x0000000411160c20 */ /* 0x004fe20008400000 */
[----:B------:R-:W-:Y:S01]  /*1750*/  IMAD.HI.U32 R17, R23, UR5, RZ ;  /* 0x0000000517117c27 */ /* 0x000fe2000f8e00ff */
[----:B------:R-:W-:-:S03]  /*1760*/  ISETP.NE.AND P0, PT, R38, RZ, PT ;  /* 0x000000ff2600720c */ /* 0x000fc60003f05270 */
[----:B------:R-:W-:-:S04]  /*1770*/  IMAD.MOV R38, RZ, RZ, -R17 ;  /* 0x000000ffff267224 */ /* 0x000fc800078e0a11 */
[----:B------:R-:W-:-:S05]  /*1780*/  IMAD R23, R38, UR7, R23 ;  /* 0x0000000726177c24 */ /* 0x000fca000f8e0217 */
[----:B------:R-:W-:-:S13]  /*1790*/  ISETP.LT.U32.AND P5, PT, R23, UR7, PT ;  /* 0x0000000717007c0c */ /* 0x000fda000bfa1070 */
[----:B------:R-:W-:-:S04]  /*17a0*/  @!P5 IADD3 R23, PT, PT, R23, -UR7, RZ ;  /* 0x800000071717dc10 */ /* 0x000fc8000fffe0ff */
[----:B------:R-:W-:Y:S02]  /*17b0*/  ISETP.GE.U32.AND P3, PT, R23, UR7, PT ;  /* 0x0000000717007c0c */ /* 0x000fe4000bf66070 */
[----:B------:R-:W-:Y:S02]  /*17c0*/  LOP3.LUT R23, R7, UR45, RZ, 0x3c, !PT ;  /* 0x0000002d07177c12 */ /* 0x000fe4000f8e3cff */
[----:B------:R-:W-:Y:S02]  /*17d0*/  @!P5 IADD3 R17, PT, PT, R17, 0x1, RZ ;  /* 0x000000011111d810 */ /* 0x000fe40007ffe0ff */
[----:B------:R-:W-:Y:S02]  /*17e0*/  ISETP.GE.AND P5, PT, R23, RZ, PT ;  /* 0x000000ff1700720c */ /* 0x000fe40003fa6270 */
[----:B------:R-:W-:-:S04]  /*17f0*/  IADD3 R23, PT, PT, R5, 0x240, RZ ;  /* 0x0000024005177810 */ /* 0x000fc80007ffe0ff */
[----:B------:R-:W-:-:S05]  /*1800*/  IABS R38, R23 ;  /* 0x0000001700267213 */ /* 0x000fca0000000000 */
[----:B------:R-:W-:-:S05]  /*1810*/  IMAD.HI.U32 R5, R38, UR5, RZ ;  /* 0x0000000526057c27 */ /* 0x000fca000f8e00ff */
[----:B------:R-:W-:-:S05]  /*1820*/  IADD3 R43, PT, PT, -R5, RZ, RZ ;  /* 0x000000ff052b7210 */ /* 0x000fca0007ffe1ff */
[----:B------:R-:W-:-:S05]  /*1830*/  IMAD R38, R43, UR7, R38 ;  /* 0x000000072b267c24 */ /* 0x000fca000f8e0226 */
[----:B------:R-:W-:Y:S02]  /*1840*/  ISETP.LT.U32.AND P6, PT, R38, UR7, PT ;  /* 0x0000000726007c0c */ /* 0x000fe4000bfc1070 */
[----:B------:R-:W-:-:S11]  /*1850*/  @P3 IADD3 R17, PT, PT, R17, 0x1, RZ ;  /* 0x0000000111113810 */ /* 0x000fd60007ffe0ff */
[----:B------:R-:W-:Y:S01]  /*1860*/  @!P6 VIADD R38, R38, -UR7 ;  /* 0x800000072626ec36 */ /* 0x000fe20008000000 */
[----:B------:R-:W-:-:S04]  /*1870*/  @!P6 IADD3 R5, PT, PT, R5, 0x1, RZ ;  /* 0x000000010505e810 */ /* 0x000fc80007ffe0ff */
[----:B------:R-:W-:Y:S02]  /*1880*/  ISETP.GE.U32.AND P6, PT, R38, UR7, PT ;  /* 0x0000000726007c0c */ /* 0x000fe4000bfc6070 */
[----:B------:R-:W-:Y:S02]  /*1890*/  LOP3.LUT R38, R23, UR45, RZ, 0x3c, !PT ;  /* 0x0000002d17267c12 */ /* 0x000fe4000f8e3cff */
[----:B------:R-:W-:Y:S02]  /*18a0*/  @!P5 IADD3 R17, PT, PT, -R17, RZ, RZ ;  /* 0x000000ff1111d210 */ /* 0x000fe40007ffe1ff */
[----:B------:R-:W-:-:S07]  /*18b0*/  ISETP.GE.AND P5, PT, R38, RZ, PT ;  /* 0x000000ff2600720c */ /* 0x000fce0003fa6270 */
[----:B------:R-:W-:Y:S02]  /*18c0*/  @P6 IADD3 R5, PT, PT, R5, 0x1, RZ ;  /* 0x0000000105056810 */ /* 0x000fe40007ffe0ff */
[----:B------:R-:W-:-:S04]  /*18d0*/  ISETP.NE.AND P6, PT, RZ, UR45, PT ;  /* 0x0000002dff007c0c */ /* 0x000fc8000bfc5270 */
[----:B------:R-:W-:Y:S01]  /*18e0*/  @!P5 IMAD.MOV R5, RZ, RZ, -R5 ;  /* 0x000000ffff05d224 */ /* 0x000fe200078e0a05 */
[C---:B------:R-:W-:Y:S02]  /*18f0*/  SEL R38, R0.reuse, R17, !P6 ;  /* 0x0000001100267207 */ /* 0x040fe40007000000 */
[----:B------:R-:W-:Y:S02]  /*1900*/  ISETP.NE.AND P3, PT, R41, RZ, PT ;  /* 0x000000ff2900720c */ /* 0x000fe40003f65270 */
[----:B------:R-:W-:Y:S02]  /*1910*/  SEL R41, R0, R5, !P6 ;  /* 0x0000000500297207 */ /* 0x000fe40007000000 */
[C---:B------:R-:W-:Y:S02]  /*1920*/  IADD3 R0, PT, PT, -R38.reuse, RZ, RZ ;  /* 0x000000ff26007210 */ /* 0x040fe40007ffe1ff */
[----:B------:R-:W-:Y:S02]  /*1930*/  ISETP.NE.AND P5, PT, R21, RZ, PT ;  /* 0x000000ff1500720c */ /* 0x000fe40003fa5270 */
[----:B------:R-:W-:Y:S01]  /*1940*/  SEL R21, R38, RZ, P3 ;  /* 0x000000ff26157207 */ /* 0x000fe20001800000 */
[----:B------:R-:W-:Y:S01]  /*1950*/  IMAD R0, R0, UR45, R7 ;  /* 0x0000002d00007c24 */ /* 0x000fe2000f8e0207 */
[C---:B------:R-:W-:Y:S01]  /*1960*/  IADD3 R38, PT, PT, -R41.reuse, RZ, RZ ;  /* 0x000000ff29267210 */ /* 0x040fe20007ffe1ff */
[----:B----4-:R-:W-:Y:S01]  /*1970*/  FMUL R17, R36, UR4 ;  /* 0x0000000424117c20 */ /* 0x010fe20008400000 */
[----:B------:R-:W-:Y:S01]  /*1980*/  SEL R36, R41, RZ, P3 ;  /* 0x000000ff29247207 */ /* 0x000fe20001800000 */
[----:B------:R-:W-:Y:S01]  /*1990*/  IMAD R21, R21, UR42, RZ ;  /* 0x0000002a15157c24 */ /* 0x000fe2000f8e02ff */
[----:B------:R-:W-:Y:S01]  /*19a0*/  SEL R0, R0, RZ, P4 ;  /* 0x000000ff00007207 */ /* 0x000fe20002000000 */
[----:B0-----:R-:W-:-:S02]  /*19b0*/  IMAD R13, R38, UR45, R23 ;  /* 0x0000002d260d7c24 */ /* 0x001fc4000f8e0217 */
[----:B------:R-:W-:Y:S02]  /*19c0*/  IMAD R36, R36, UR42, RZ ;  /* 0x0000002a24247c24 */ /* 0x000fe4000f8e02ff */
[----:B------:R-:W-:Y:S01]  /*19d0*/  IMAD R0, R0, UR43, R21 ;  /* 0x0000002b00007c24 */ /* 0x000fe2000f8e0215 */
[----:B------:R-:W-:-:S04]  /*19e0*/  SEL R13, R13, RZ, P4 ;  /* 0x000000ff0d0d7207 */ /* 0x000fc80002000000 */
[----:B------:R-:W-:Y:S01]  /*19f0*/  LEA.HI R0, R0, R0, RZ, 0x1 ;  /* 0x0000000000007211 */ /* 0x000fe200078f08ff */
[----:B------:R-:W-:Y:S01]  /*1a00*/  IMAD R13, R13, UR43, R36 ;  /* 0x0000002b0d0d7c24 */ /* 0x000fe2000f8e0224 */
[----:B------:R-:W-:Y:S02]  /*1a10*/  ISETP.NE.AND P6, PT, R39, RZ, PT ;  /* 0x000000ff2700720c */ /* 0x000fe40003fc5270 */
[----:B------:R-:W-:Y:S02]  /*1a20*/  SHF.R.S32.HI R39, RZ, 0x1, R0 ;  /* 0x00000001ff277819 */ /* 0x000fe40000011400 */
[----:B------:R-:W-:-:S03]  /*1a30*/  LEA.HI R13, R13, R13, RZ, 0x1 ;  /* 0x0000000d0d0d7211 */ /* 0x000fc600078f08ff */
[----:B------:R-:W-:Y:S01]  /*1a40*/  IMAD.WIDE R38, R39, 0x2, R8 ;  /* 0x0000000227267825 */ /* 0x000fe200078e0208 */
[----:B------:R-:W-:-:S05]  /*1a50*/  SHF.R.S32.HI R13, RZ, 0x1, R13 ;  /* 0x00000001ff0d7819 */ /* 0x000fca000001140d */
[----:B------:R-:W-:Y:S01]  /*1a60*/  IMAD.WIDE R8, R13, 0x2, R8 ;  /* 0x000000020d087825 */ /* 0x000fe200078e0208 */
[----:B------:R-:W2:Y:S04]  /*1a70*/  LDG.E.U16 R38, desc[UR8][R38.64] ;  /* 0x0000000826267981 */ /* 0x000ea8000c1e1500 */
[----:B------:R0:W4:Y:S01]  /*1a80*/  LDG.E.U16 R21, desc[UR10][R8.64] ;  /* 0x0000000a08157981 */ /* 0x000122000c1e1500 */
[----:B------:R-:W-:Y:S01]  /*1a90*/  ISETP.NE.AND P3, PT, R19, RZ, PT ;  /* 0x000000ff1300720c */ /* 0x000fe20003f65270 */
[----:B------:R-:W-:-:S03]  /*1aa0*/  FMUL R5, R37, UR4 ;  /* 0x0000000425057c20 */ /* 0x000fc60008400000 */
[----:B------:R-:W-:Y:S02]  /*1ab0*/  FSEL R37, R25, R6, P3 ;  /* 0x0000000619257208 */ /* 0x000fe40001800000 */
[----:B------:R-:W-:-:S04]  /*1ac0*/  LEA.HI R7, R7, R7, RZ, 0x1 ;  /* 0x0000000707077211 */ /* 0x000fc800078f08ff */
[----:B------:R-:W-:Y:S02]  /*1ad0*/  SHF.R.S32.HI R7, RZ, 0x1, R7 ;  /* 0x00000001ff077819 */ /* 0x000fe40000011407 */
[----:B------:R-:W-:-:S03]  /*1ae0*/  LEA.HI R23, R23, R23, RZ, 0x1 ;  /* 0x0000001717177211 */ /* 0x000fc600078f08ff */
[----:B0-----:R-:W-:Y:S01]  /*1af0*/  IMAD.WIDE R8, R7, 0x8, R2 ;  /* 0x0000000807087825 */ /* 0x001fe200078e0202 */
[----:B------:R-:W-:Y:S02]  /*1b00*/  SHF.R.S32.HI R23, RZ, 0x1, R23 ;  /* 0x00000001ff177819 */ /* 0x000fe40000011417 */
[----:B------:R-:W-:Y:S02]  /*1b10*/  PRMT R11, R11, 0x7770, RZ ;  /* 0x000077700b0b7816 */ /* 0x000fe400000000ff */
[----:B------:R-:W-:Y:S01]  /*1b20*/  FSEL R5, R5, R6, P6 ;  /* 0x0000000605057208 */ /* 0x000fe20003000000 */
[----:B------:R-:W-:Y:S01]  /*1b30*/  IMAD.WIDE R2, R23, 0x8, R2 ;  /* 0x0000000817027825 */ /* 0x000fe200078e0202 */
[----:B------:R-:W-:-:S04]  /*1b40*/  ISETP.NE.AND P6, PT, R11, RZ, PT ;  /* 0x000000ff0b00720c */ /* 0x000fc80003fc5270 */
[----:B------:R-:W5:Y:S01]  /*1b50*/  LDG.E R13, desc[UR12][R2.64] ;  /* 0x0000000c020d7981 */ /* 0x000f62000c1e1900 */
[----:B--2---:R-:W-:-:S04]  /*1b60*/  PRMT R0, R38, 0x7771, RZ ;  /* 0x0000777126007816 */ /* 0x004fc800000000ff */
[----:B------:R-:W-:Y:S02]  /*1b70*/  ISETP.NE.AND P3, PT, R0, RZ, PT ;  /* 0x000000ff0000720c */ /* 0x000fe40003f65270 */
[----:B----4-:R-:W-:-:S04]  /*1b80*/  PRMT R0, R21, 0x7771, RZ ;  /* 0x0000777115007816 */ /* 0x010fc800000000ff */
[----:B------:R-:W-:Y:S02]  /*1b90*/  ISETP.NE.AND P4, PT, R0, RZ, PT ;  /* 0x000000ff0000720c */ /* 0x000fe40003f85270 */
[----:B------:R-:W2:Y:S05]  /*1ba0*/  LDG.E R0, desc[UR8][R8.64] ;  /* 0x0000000808007981 */ /* 0x000eaa000c1e1900 */
[----:B------:R-:W-:Y:S02]  /*1bb0*/  @P3 R2UR UR10, R26 ;  /* 0x000000001a0a32ca */ /* 0x000fe400000e0000 */
[----:B------:R-:W-:-:S04]  /*1bc0*/  @P3 R2UR UR11, R27 ;  /* 0x000000001b0b32ca */ /* 0x000fc800000e0000 */
[----:B------:R-:W-:Y:S02]  /*1bd0*/  @P4 R2UR UR14, R26 ;  /* 0x000000001a0e42ca */ /* 0x000fe400000e0000 */
[----:B------:R-:W-:-:S07]  /*1be0*/  @P4 R2UR UR15, R27 ;  /* 0x000000001b0f42ca */ /* 0x000fce00000e0000 */
[----:B------:R-:W4:Y:S06]  /*1bf0*/  @P3 LDG.E R11, desc[UR10][R8.64+0x4] ;  /* 0x0000040a080b3981 */ /* 0x000f2c000c1e1900 */
[----:B------:R-:W4:Y:S01]  /*1c00*/  @P4 LDG.E R15, desc[UR14][R2.64+0x4] ;  /* 0x0000040e020f4981 */ /* 0x000f22000c1e1900 */
[----:B------:R-:W-:Y:S01]  /*1c10*/  FSEL R17, R17, R6, P5 ;  /* 0x0000000611117208 */ /* 0x000fe20002800000 */
[----:B------:R-:W-:-:S03]  /*1c20*/  FMUL R31, R31, UR4 ;  /* 0x000000041f1f7c20 */ /* 0x000fc60008400000 */
[----:B------:R-:W-:Y:S01]  /*1c30*/  FMNMX3 R7, R17, -INF , R28, !PT ;  /* 0xff80000011077876 */ /* 0x000fe2000780001c */
[----:B------:R-:W-:-:S03]  /*1c40*/  FMUL R29, R29, UR4 ;  /* 0x000000041d1d7c20 */ /* 0x000fc60008400000 */
[----:B------:R-:W-:Y:S02]  /*1c50*/  FMNMX3 R19, R7, R5, R24, !PT ;  /* 0x0000000507137276 */ /* 0x000fe40007800018 */
[-C--:B------:R-:W-:Y:S02]  /*1c60*/  FSEL R25, R31, R6.reuse, P6 ;  /* 0x000000061f197208 */ /* 0x080fe40003000000 */
[----:B------:R-:W-:Y:S02]  /*1c70*/  PRMT R7, R38, 0x7770, RZ ;  /* 0x0000777026077816 */ /* 0x000fe400000000ff */
[----:B------:R-:W-:Y:S01]  /*1c80*/  FMNMX3 R19, R19, R37, R4, !PT ;  /* 0x0000002513137276 */ /* 0x000fe20007800004 */
[----:B------:R-:W-:Y:S01]  /*1c90*/  FMUL R31, R30, UR4 ;  /* 0x000000041e1f7c20 */ /* 0x000fe20008400000 */
[----:B------:R-:W-:Y:S02]  /*1ca0*/  FSEL R36, R29, R6, P1 ;  /* 0x000000061d247208 */ /* 0x000fe40000800000 */
[----:B------:R-:W-:-:S02]  /*1cb0*/  ISETP.NE.AND P1, PT, R7, RZ, PT ;  /* 0x000000ff0700720c */ /* 0x000fc40003f25270 */
[----:B------:R-:W-:Y:S02]  /*1cc0*/  FMNMX3 R19, R19, R25, R10, !PT ;  /* 0x0000001913137276 */ /* 0x000fe4000780000a */
[----:B------:R-:W-:Y:S01]  /*1cd0*/  PRMT R7, R21, 0x7770, RZ ;  /* 0x0000777015077816 */ /* 0x000fe200000000ff */
[----:B---3--:R-:W-:Y:S01]  /*1ce0*/  FMUL R29, R12, UR4 ;  /* 0x000000040c1d7c20 */ /* 0x008fe20008400000 */
[----:B------:R-:W-:Y:S02]  /*1cf0*/  PRMT R40, R40, 0x7770, RZ ;  /* 0x0000777028287816 */ /* 0x000fe400000000ff */
[----:B------:R-:W-:Y:S02]  /*1d00*/  FSEL R31, R31, R6, P2 ;  /* 0x000000061f1f7208 */ /* 0x000fe40001000000 */
[----:B------:R-:W-:Y:S02]  /*1d10*/  FMNMX3 R19, R19, R36, R16, !PT ;  /* 0x0000002413137276 */ /* 0x000fe40007800010 */
[----:B------:R-:W-:Y:S01]  /*1d20*/  ISETP.NE.AND P2, PT, R7, RZ, PT ;  /* 0x000000ff0700720c */ /* 0x000fe20003f45270 */
[----:B-----5:R-:W-:Y:S01]  /*1d30*/  FMUL R23, R14, UR4 ;  /* 0x000000040e177c20 */ /* 0x020fe20008400000 */
[----:B------:R-:W-:-:S02]  /*1d40*/  ISETP.NE.AND P5, PT, R40, RZ, PT ;  /* 0x000000ff2800720c */ /* 0x000fc40003fa5270 */
[-C--:B------:R-:W-:Y:S02]  /*1d50*/  FSEL R29, R29, R6.reuse, P0 ;  /* 0x000000061d1d7208 */ /* 0x080fe40000000000 */
[----:B------:R-:W-:Y:S02]  /*1d60*/  FMNMX3 R19, R19, R31, R18, !PT ;  /* 0x0000001f13137276 */ /* 0x000fe40007800012 */
[----:B------:R-:W-:Y:S02]  /*1d70*/  FSEL R23, R23, R6, P5 ;  /* 0x0000000617177208 */ /* 0x000fe40002800000 */
[----:B------:R-:W-:Y:S01]  /*1d80*/  MOV R30, UR6 ;  /* 0x00000006001e7c02 */ /* 0x000fe20008000f00 */
[----:B--2---:R-:W-:Y:S01]  /*1d90*/  FMUL R21, R0, UR4 ;  /* 0x0000000400157c20 */ /* 0x004fe20008400000 */
[----:B------:R-:W-:Y:S02]  /*1da0*/  FMNMX3 R0, R19, R29, R20, !PT ;  /* 0x0000001d13007276 */ /* 0x000fe40007800014 */
[----:B------:R-:W-:-:S02]  /*1db0*/  MOV R19, UR6 ;  /* 0x0000000600137c02 */ /* 0x000fc40008000f00 */
[----:B------:R-:W-:Y:S02]  /*1dc0*/  FSEL R21, R21, R6, P1 ;  /* 0x0000000615157208 */ /* 0x000fe40000800000 */
[----:B------:R-:W-:Y:S01]  /*1dd0*/  FMNMX3 R0, R0, R23, R22, !PT ;  /* 0x0000001700007276 */ /* 0x000fe20007800016 */
[----:B------:R-:W-:Y:S01]  /*1de0*/  @P2 FMUL R6, R13, UR4 ;  /* 0x000000040d062c20 */ /* 0x000fe20008400000 */
[----:B----4-:R-:W-:Y:S01]  /*1df0*/  @P3 FMUL R30, R11, UR4 ;  /* 0x000000040b1e3c20 */ /* 0x010fe20008400000 */
[----:B------:R-:W-:Y:S01]  /*1e00*/  @P4 FMUL R19, R15, UR4 ;  /* 0x000000040f134c20 */ /* 0x000fe20008400000 */
        /* <DEDUP_REMOVED lines=29> */
[--C-:B------:R-:W-:Y:S01]  /*1fe0*/  FADD R6, R6, -R9.reuse ;  /* 0x8000000906067221 */ /* 0x100fe20000000000 */
[--C-:B------:R-:W-:Y:S01]  /*1ff0*/  FADD R24, R37, -R9.reuse ;  /* 0x8000000925187221 */ /* 0x100fe20000000000 */
[--C-:B------:R-:W-:Y:S01]  /*2000*/  FADD R42, R25, -R9.reuse ;  /* 0x80000009192a7221 */ /* 0x100fe20000000000 */
        /* <DEDUP_REMOVED lines=10> */
[----:B------:R-:W-:Y:S01]  /*20b0*/  FFMA R3, R50, 1.4426950216293334961, -R3 ;  /* 0x3fb8aa3b32037823 */ /* 0x000fe20000000803 */
[-C--:B------:R-:W-:Y:S01]  /*20c0*/  FFMA.SAT R9, R48, R7.reuse, 0.5 ;  /* 0x3f00000030097423 */ /* 0x080fe20000002007 */
[-C--:B------:R-:W-:Y:S01]  /*20d0*/  FFMA.SAT R19, R44, R7.reuse, 0.5 ;  /* 0x3f0000002c137423 */ /* 0x080fe20000002007 */
[----:B------:R-:W-:Y:S01]  /*20e0*/  FFMA R5, R52, 1.4426950216293334961, -R5 ;  /* 0x3fb8aa3b34057823 */ /* 0x000fe20000000805 */
[----:B------:R-:W-:Y:S01]  /*20f0*/  FFMA R50, R50, 1.925963033500011079e-08, R3 ;  /* 0x32a5706032327823 */ /* 0x000fe20000000003 */
[----:B------:R-:W-:Y:S01]  /*2100*/  FFMA.SAT R3, R46, R7, 0.5 ;  /* 0x3f0000002e037423 */ /* 0x000fe20000002007 */
[-C--:B------:R-:W-:Y:S01]  /*2110*/  FFMA.RM R9, R9, R8.reuse, 12582913 ;  /* 0x4b40000109097423 */ /* 0x080fe20000004008 */
[----:B------:R-:W-:Y:S01]  /*2120*/  FFMA R52, R52, 1.925963033500011079e-08, R5 ;  /* 0x32a5706034347823 */ /* 0x000fe20000000005 */
[----:B------:R-:W-:Y:S01]  /*2130*/  SHF.L.U32 R15, R15, 0x17, RZ ;  /* 0x000000170f0f7819 */ /* 0x000fe200000006ff */
[----:B------:R-:W-:Y:S01]  /*2140*/  FFMA.RM R3, R3, R8, 12582913 ;  /* 0x4b40000103037423 */ /* 0x000fe20000004008 */
[C---:B------:R-:W-:Y:S01]  /*2150*/  FADD R5, R9.reuse, -12583039 ;  /* 0xcb40007f09057421 */ /* 0x040fe20000000000 */
[----:B------:R-:W-:-:S02]  /*2160*/  SHF.L.U32 R22, R9, 0x17, RZ ;  /* 0x0000001709167819 */ /* 0x000fc400000006ff */
[C---:B------:R-:W-:Y:S01]  /*2170*/  FADD R13, R3.reuse, -12583039 ;  /* 0xcb40007f030d7421 */ /* 0x040fe20000000000 */
[----:B------:R-:W-:Y:S01]  /*2180*/  FFMA R5, R48, 1.4426950216293334961, -R5 ;  /* 0x3fb8aa3b30057823 */ /* 0x000fe20000000805 */
[----:B------:R-:W0:Y:S01]  /*2190*/  MUFU.EX2 R52, R52 ;  /* 0x0000003400347308 */ /* 0x000e220000000800 */
[----:B------:R-:W-:Y:S02]  /*21a0*/  IMAD.SHL.U32 R3, R3, 0x800000, RZ ;  /* 0x0080000003037824 */ /* 0x000fe400078e00ff */
[----:B------:R-:W-:Y:S01]  /*21b0*/  FFMA R13, R46, 1.4426950216293334961, -R13 ;  /* 0x3fb8aa3b2e0d7823 */ /* 0x000fe2000000080d */
[----:B------:R-:W-:Y:S01]  /*21c0*/  FFMA R48, R48, 1.925963033500011079e-08, R5 ;  /* 0x32a5706030307823 */ /* 0x000fe20000000005 */
[----:B------:R-:W-:Y:S02]  /*21d0*/  FFMA.SAT R5, R24, R7, 0.5 ;  /* 0x3f00000018057423 */ /* 0x000fe40000002007 */
[----:B------:R-:W-:Y:S02]  /*21e0*/  FFMA R46, R46, 1.925963033500011079e-08, R13 ;  /* 0x32a570602e2e7823 */ /* 0x000fe4000000000d */
        /* <DEDUP_REMOVED lines=8> */
[----:B------:R-:W-:Y:S01]  /*2270*/  SHF.L.U32 R24, R11, 0x17, RZ ;  /* 0x000000170b187819 */ /* 0x000fe200000006ff */
[----:B------:R-:W-:-:S04]  /*2280*/  FFMA.RM R11, R19, R8, 12582913 ;  /* 0x4b400001130b7423 */ /* 0x000fc80000004008 */
[----:B-1----:R-:W-:Y:S01]  /*2290*/  FMUL R24, R24, R13 ;  /* 0x0000000d18187220 */ /* 0x002fe20000400000 */
[C---:B------:R-:W-:Y:S01]  /*22a0*/  FADD R13, R11.reuse, -12583039 ;  /* 0xcb40007f0b0d7421 */ /* 0x040fe20000000000 */
[----:B------:R-:W1:Y:S01]  /*22b0*/  MUFU.EX2 R15, R48 ;  /* 0x00000030000f7308 */ /* 0x000e620000000800 */
[----:B------:R-:W-:Y:S02]  /*22c0*/  SHF.L.U32 R11, R11, 0x17, RZ ;  /* 0x000000170b0b7819 */ /* 0x000fe400000006ff */
        /* <DEDUP_REMOVED lines=9> */
[----:B-1----:R-:W-:Y:S01]  /*2360*/  FMUL R22, R22, R15 ;  /* 0x0000000f16167220 */ /* 0x002fe20000400000 */
[----:B------:R-:W-:Y:S01]  /*2370*/  SHF.L.U32 R18, R13, 0x17, RZ ;  /* 0x000000170d127819 */ /* 0x000fe200000006ff */
        /* <DEDUP_REMOVED lines=9> */
[----:B------:R-:W-:Y:S01]  /*2410*/  FFMA R15, R40, 1.4426950216293334961, -R15 ;  /* 0x3fb8aa3b280f7823 */ /* 0x000fe2000000080f */
[----:B------:R-:W-:-:S03]  /*2420*/  FFMA.SAT R11, R28, R7, 0.5 ;  /* 0x3f0000001c0b7423 */ /* 0x000fc60000002007 */
[----:B------:R-:W-:Y:S01]  /*2430*/  FFMA R40, R40, 1.925963033500011079e-08, R15 ;  /* 0x32a5706028287823 */ /* 0x000fe2000000000f */
[----:B------:R-:W-:Y:S01]  /*2440*/  FADD R15, R3, -12583039 ;  /* 0xcb40007f030f7421 */ /* 0x000fe20000000000 */
[----:B------:R-:W-:-:S03]  /*2450*/  FFMA.RM R11, R11, R8, 12582913 ;  /* 0x4b4000010b0b7423 */ /* 0x000fc60000004008 */
        /* <DEDUP_REMOVED lines=8> */
[----:B------:R-:W-:Y:S02]  /*24e0*/  FFMA.SAT R17, R16, R7, 0.5 ;  /* 0x3f00000010117423 */ /* 0x000fe40000002007 */
[C---:B------:R-:W-:Y:S01]  /*24f0*/  FADD R15, R5.reuse, -12583039 ;  /* 0xcb40007f050f7421 */ /* 0x040fe20000000000 */
[----:B------:R-:W-:Y:S01]  /*2500*/  SHF.L.U32 R5, R5, 0x17, RZ ;  /* 0x0000001705057819 */ /* 0x000fe200000006ff */
[----:B------:R-:W-:Y:S02]  /*2510*/  FFMA.RM R13, R17, R8, 12582913 ;  /* 0x4b400001110d7423 */ /* 0x000fe40000004008 */
[----:B------:R-:W-:Y:S01]  /*2520*/  FFMA R15, R36, 1.4426950216293334961, -R15 ;  /* 0x3fb8aa3b240f7823 */ /* 0x000fe2000000080f */
[----:B0-----:R-:W-:-:S03]  /*2530*/  FMUL R17, R9, R40 ;  /* 0x0000002809117220 */ /* 0x001fc60000400000 */
[----:B------:R-:W-:Y:S01]  /*2540*/  FFMA R36, R36, 1.925963033500011079e-08, R15 ;  /* 0x32a5706024247823 */ /* 0x000fe2000000000f */
[----:B------:R-:W-:Y:S08]  /*2550*/  MUFU.EX2 R9, R38 ;  /* 0x0000002600097308 */ /* 0x000ff00000000800 */
[----:B------:R-:W0:Y:S08]  /*2560*/  MUFU.EX2 R15, R42 ;  /* 0x0000002a000f7308 */ /* 0x000e300000000800 */
[----:B------:R-:W1:Y:S01]  /*2570*/  MUFU.EX2 R36, R36 ;  /* 0x0000002400247308 */ /* 0x000e620000000800 */
[----:B0-----:R-:W-:Y:S01]  /*2580*/  FMUL R18, R18, R15 ;  /* 0x0000000f12127220 */ /* 0x001fe20000400000 */
        /* <DEDUP_REMOVED lines=13> */
[----:B------:R-:W-:Y:S01]  /*2660*/  FFMA.SAT R29, R2, R7, 0.5 ;  /* 0x3f000000021d7423 */ /* 0x000fe20000002007 */
[----:B------:R-:W-:Y:S02]  /*2670*/  MUFU.EX2 R37, R37 ;  /* 0x0000002500257308 */ /* 0x000fe40000000800 */
[----:B------:R-:W-:-:S04]  /*2680*/  FADD R9, R3, -12583039 ;  /* 0xcb40007f03097421 */ /* 0x000fc80000000000 */
[----:B------:R-:W-:-:S04]  /*2690*/  FFMA R9, R10, 1.4426950216293334961, -R9 ;  /* 0x3fb8aa3b0a097823 */ /* 0x000fc80000000809 */
[----:B------:R-:W-:Y:S01]  /*26a0*/  FFMA R14, R10, 1.925963033500011079e-08, R9 ;  /* 0x32a570600a0e7823 */ /* 0x000fe20000000009 */
[----:B-1----:R-:W-:Y:S01]  /*26b0*/  FMUL R10, R5, R36 ;  /* 0x00000024050a7220 */ /* 0x002fe20000400000 */
[----:B------:R-:W-:Y:S01]  /*26c0*/  FFMA.SAT R5, R12, R7, 0.5 ;  /* 0x3f0000000c057423 */ /* 0x000fe20000002007 */
[----:B------:R-:W0:Y:S03]  /*26d0*/  MUFU.EX2 R36, R25 ;  /* 0x0000001900247308 */ /* 0x000e260000000800 */
[----:B------:R-:W-:-:S04]  /*26e0*/  FFMA.RM R5, R5, R8, 12582913 ;  /* 0x4b40000105057423 */ /* 0x000fc80000004008 */
[C---:B------:R-:W-:Y:S01]  /*26f0*/  FADD R9, R5.reuse, -12583039 ;  /* 0xcb40007f05097421 */ /* 0x040fe20000000000 */
[----:B------:R-:W-:-:S03]  /*2700*/  SHF.L.U32 R5, R5, 0x17, RZ ;  /* 0x0000001705057819 */ /* 0x000fc600000006ff */
[----:B------:R-:W-:-:S04]  /*2710*/  FFMA R9, R12, 1.4426950216293334961, -R9 ;  /* 0x3fb8aa3b0c097823 */ /* 0x000fc80000000809 */
[----:B------:R-:W-:Y:S01]  /*2720*/  FFMA R28, R12, 1.925963033500011079e-08, R9 ;  /* 0x32a570600c1c7823 */ /* 0x000fe20000000009 */
[----:B------:R-:W-:Y:S01]  /*2730*/  SHF.L.U32 R9, R11, 0x17, RZ ;  /* 0x000000170b097819 */ /* 0x000fe200000006ff */
[----:B------:R-:W1:Y:S01]  /*2740*/  MUFU.EX2 R12, R31 ;  /* 0x0000001f000c7308 */ /* 0x000e620000000800 */
[----:B------:R-:W-:-:S03]  /*2750*/  FFMA.RM R11, R29, R8, 12582913 ;  /* 0x4b4000011d0b7423 */ /* 0x000fc60000004008 */
[----:B0-----:R-:W-:Y:S01]  /*2760*/  FMUL R9, R9, R36 ;  /* 0x0000002409097220 */ /* 0x001fe20000400000 */
[----:B------:R-:W-:-:S03]  /*2770*/  FADD R29, R11, -12583039 ;  /* 0xcb40007f0b1d7421 */ /* 0x000fc60000000000 */
[----:B------:R-:W0:Y:S01]  /*2780*/  MUFU.EX2 R28, R28 ;  /* 0x0000001c001c7308 */ /* 0x000e220000000800 */
[----:B------:R-:W-:-:S04]  /*2790*/  FFMA R29, R2, 1.4426950216293334961, -R29 ;  /* 0x3fb8aa3b021d7823 */ /* 0x000fc8000000081d */
[----:B------:R-:W-:Y:S01]  /*27a0*/  FFMA R29, R2, 1.925963033500011079e-08, R29 ;  /* 0x32a57060021d7823 */ /* 0x000fe2000000001d */
[----:B-1----:R-:W-:Y:S01]  /*27b0*/  FMUL R2, R13, R12 ;  /* 0x0000000c0d027220 */ /* 0x002fe20000400000 */
[----:B------:R-:W-:-:S04]  /*27c0*/  FFMA.SAT R13, R0, R7, 0.5 ;  /* 0x3f000000000d7423 */ /* 0x000fc80000002007 */
[----:B------:R-:W-:-:S04]  /*27d0*/  FFMA.RM R12, R13, R8, 12582913 ;  /* 0x4b4000010d0c7423 */ /* 0x000fc80000004008 */
[----:B------:R-:W-:-:S04]  /*27e0*/  FADD R13, R12, -12583039 ;  /* 0xcb40007f0c0d7421 */ /* 0x000fc80000000000 */
[----:B------:R-:W-:-:S04]  /*27f0*/  FFMA R13, R0, 1.4426950216293334961, -R13 ;  /* 0x3fb8aa3b000d7823 */ /* 0x000fc8000000080d */
[----:B------:R-:W-:Y:S01]  /*2800*/  FFMA R31, R0, 1.925963033500011079e-08, R13 ;  /* 0x32a57060001f7823 */ /* 0x000fe2000000000d */
[----:B------:R-:W-:Y:S01]  /*2810*/  FFMA.SAT R13, R30, R7, 0.5 ;  /* 0x3f0000001e0d7423 */ /* 0x000fe20000002007 */
[----:B------:R-:W-:-:S03]  /*2820*/  SHF.L.U32 R0, R15, 0x17, RZ ;  /* 0x000000170f007819 */ /* 0x000fc600000006ff */
[----:B------:R-:W-:Y:S01]  /*2830*/  FFMA.RM R13, R13, R8, 12582913 ;  /* 0x4b4000010d0d7423 */ /* 0x000fe20000004008 */
[----:B------:R-:W-:Y:S01]  /*2840*/  MUFU.EX2 R31, R31 ;  /* 0x0000001f001f7308 */ /* 0x000fe20000000800 */
[----:B------:R-:W-:Y:S02]  /*2850*/  FMUL R0, R0, R37 ;  /* 0x0000002500007220 */ /* 0x000fe40000400000 */
[----:B------:R-:W-:-:S04]  /*2860*/  FADD R15, R13, -12583039 ;  /* 0xcb40007f0d0f7421 */ /* 0x000fc80000000000 */
[C---:B------:R-:W-:Y:S01]  /*2870*/  FFMA R15, R30.reuse, 1.4426950216293334961, -R15 ;  /* 0x3fb8aa3b1e0f7823 */ /* 0x040fe2000000080f */
[----:B------:R-:W-:Y:S03]  /*2880*/  MUFU.EX2 R37, R14 ;  /* 0x0000000e00257308 */ /* 0x000fe60000000800 */
[----:B------:R-:W-:Y:S01]  /*2890*/  FFMA R30, R30, 1.925963033500011079e-08, R15 ;  /* 0x32a570601e1e7823 */ /* 0x000fe2000000000f */
[-C--:B------:R-:W-:Y:S01]  /*28a0*/  FFMA.SAT R15, R6, R7.reuse, 0.5 ;  /* 0x3f000000060f7423 */ /* 0x080fe20000002007 */
[----:B------:R-:W-:-:S03]  /*28b0*/  FFMA.SAT R7, R4, R7, 0.5 ;  /* 0x3f00000004077423 */ /* 0x000fc60000002007 */
[-C--:B------:R-:W-:Y:S01]  /*28c0*/  FFMA.RM R15, R15, R8.reuse, 12582913 ;  /* 0x4b4000010f0f7423 */ /* 0x080fe20000004008 */
[----:B------:R-:W-:Y:S01]  /*28d0*/  FFMA.RM R7, R7, R8, 12582913 ;  /* 0x4b40000107077423 */ /* 0x000fe20000004008 */
[----:B------:R-:W-:Y:S01]  /*28e0*/  MUFU.EX2 R30, R30 ;  /* 0x0000001e001e7308 */ /* 0x000fe20000000800 */
[----:B0-----:R-:W-:Y:S01]  /*28f0*/  FMUL R8, R5, R28 ;  /* 0x0000001c05087220 */ /* 0x001fe20000400000 */
[----:B------:R-:W-:Y:S01]  /*2900*/  FADD R25, R15, -12583039 ;  /* 0xcb40007f0f197421 */ /* 0x000fe20000000000 */
[----:B------:R-:W-:Y:S01]  /*2910*/  SHF.L.U32 R5, R11, 0x17, RZ ;  /* 0x000000170b057819 */ /* 0x000fe200000006ff */
[----:B------:R-:W-:Y:S02]  /*2920*/  IMAD.SHL.U32 R15, R15, 0x800000, RZ ;  /* 0x008000000f0f7824 */ /* 0x000fe400078e00ff */
[----:B------:R-:W-:-:S04]  /*2930*/  FFMA R25, R6, 1.4426950216293334961, -R25 ;  /* 0x3fb8aa3b06197823 */ /* 0x000fc80000000819 */
[----:B------:R-:W-:Y:S01]  /*2940*/  FFMA R36, R6, 1.925963033500011079e-08, R25 ;  /* 0x32a5706006247823 */ /* 0x000fe20000000019 */
[----:B------:R-:W-:Y:S01]  /*2950*/  FADD R25, R7, -12583039 ;  /* 0xcb40007f07197421 */ /* 0x000fe20000000000 */
[----:B------:R-:W0:Y:S03]  /*2960*/  MUFU.EX2 R6, R29 ;  /* 0x0000001d00067308 */ /* 0x000e260000000800 */
[----:B------:R-:W-:-:S04]  /*2970*/  FFMA R25, R4, 1.4426950216293334961, -R25 ;  /* 0x3fb8aa3b04197823 */ /* 0x000fc80000000819 */
[----:B------:R-:W-:Y:S01]  /*2980*/  FFMA R38, R4, 1.925963033500011079e-08, R25 ;  /* 0x32a5706004267823 */ /* 0x000fe20000000019 */
[----:B------:R-:W-:Y:S01]  /*2990*/  FADD R4, RZ, R24 ;  /* 0x00000018ff047221 */ /* 0x000fe20000000000 */
[----:B------:R-:W1:Y:S03]  /*29a0*/  MUFU.EX2 R36, R36 ;  /* 0x0000002400247308 */ /* 0x000e660000000800 */
[----:B------:R-:W-:-:S04]  /*29b0*/  FADD R25, R4, R23 ;  /* 0x0000001704197221 */ /* 0x000fc80000000000 */
[----:B------:R-:W-:Y:S01]  /*29c0*/  FADD R4, R25, R22 ;  /* 0x0000001619047221 */ /* 0x000fe20000000000 */
[----:B0-----:R-:W-:Y:S01]  /*29d0*/  FMUL R5, R5, R6 ;  /* 0x0000000605057220 */ /* 0x001fe20000400000 */
[----:B------:R-:W0:Y:S02]  /*29e0*/  MUFU.EX2 R38, R38 ;  /* 0x0000002600267308 */ /* 0x000e240000000800 */
        /* <DEDUP_REMOVED lines=16> */
[----:B------:R-:W-:Y:S02]  /*2af0*/  FMUL R4, R4, R31 ;  /* 0x0000001f04047220 */ /* 0x000fe40000400000 */
[----:B------:R-:W-:Y:S02]  /*2b00*/  FADD R11, R6, R5 ;  /* 0x00000005060b7221 */ /* 0x000fe40000000000 */
[----:B------:R-:W-:Y:S02]  /*2b10*/  FMUL R3, R3, R30 ;  /* 0x0000001e03037220 */ /* 0x000fe40000400000 */
[----:B------:R-:W-:Y:S01]  /*2b20*/  FADD R6, R11, R4 ;  /* 0x000000040b067221 */ /* 0x000fe20000000000 */
[----:B------:R-:W-:Y:S01]  /*2b30*/  SHF.L.U32 R11, R7, 0x17, RZ ;  /* 0x00000017070b7819 */ /* 0x000fe200000006ff */
[----:B-1----:R-:W-:-:S02]  /*2b40*/  FMUL R7, R15, R36 ;  /* 0x000000240f077220 */ /* 0x002fc40000400000 */
        /* <DEDUP_REMOVED lines=13> */
.L_x_26865:
        /* <DEDUP_REMOVED lines=12> */
[----:B0-----:R-:W-:Y:S05]  /*2ce0*/  CALL.REL.NOINC `($__internal_425_$__cuda_sm3x_div_rn_noftz_f32_slowpath) ;  /* 0x0000002800887944 */ /* 0x001fea0003c00000 */
[----:B------:R-:W-:-:S07]  /*2cf0*/  MOV R12, R11 ;  /* 0x0000000b000c7202 */ /* 0x000fce0000000f00 */
.L_x_26814:
[----:B------:R-:W-:Y:S05]  /*2d00*/  BSYNC.RECONVERGENT B2 ;  /* 0x0000000000027941 */ /* 0x000fea0003800200 */
.L_x_26813:
        /* <DEDUP_REMOVED lines=12> */
[----:B0-----:R-:W-:Y:S05]  /*2dd0*/  CALL.REL.NOINC `($__internal_425_$__cuda_sm3x_div_rn_noftz_f32_slowpath) ;  /* 0x00000028004c7944 */ /* 0x001fea0003c00000 */
[----:B------:R-:W-:-:S07]  /*2de0*/  MOV R13, R11 ;  /* 0x0000000b000d7202 */ /* 0x000fce0000000f00 */
.L_x_26816:
[----:B------:R-:W-:Y:S05]  /*2df0*/  BSYNC.RECONVERGENT B2 ;  /* 0x0000000000027941 */ /* 0x000fea0003800200 */
.L_x_26815:
        /* <DEDUP_REMOVED lines=12> */
[----:B0-----:R-:W-:Y:S05]  /*2ec0*/  CALL.REL.NOINC `($__internal_425_$__cuda_sm3x_div_rn_noftz_f32_slowpath) ;  /* 0x0000002800107944 */ /* 0x001fea0003c00000 */
[----:B------:R-:W-:-:S07]  /*2ed0*/  MOV R14, R11 ;  /* 0x0000000b000e7202 */ /* 0x000fce0000000f00 */
.L_x_26818:
[----:B------:R-:W-:Y:S05]  /*2ee0*/  BSYNC.RECONVERGENT B2 ;  /* 0x0000000000027941 */ /* 0x000fea0003800200 */
.L_x_26817:
        /* <DEDUP_REMOVED lines=12> */
[----:B0-----:R-:W-:Y:S05]  /*2fb0*/  CALL.REL.NOINC `($__internal_425_$__cuda_sm3x_div_rn_noftz_f32_slowpath) ;  /* 0x0000002400d47944 */ /* 0x001fea0003c00000 */
[----:B------:R-:W-:-:S07]  /*2fc0*/  MOV R15, R11 ;  /* 0x0000000b000f7202 */ /* 0x000fce0000000f00 */
.L_x_26820:
[----:B------:R-:W-:Y:S05]  /*2fd0*/  BSYNC.RECONVERGENT B2 ;  /* 0x0000000000027941 */ /* 0x000fea0003800200 */
.L_x_26819:
        /* <DEDUP_REMOVED lines=13> */
[----:B------:R-:W-:-:S07]  /*30b0*/  IMAD.MOV.U32 R22, RZ, RZ, R11 ;  /* 0x000000ffff167224 */ /* 0x000fce00078e000b */
.L_x_26822:
[----:B------:R-:W-:Y:S05]  /*30c0*/  BSYNC.RECONVERGENT B2 ;  /* 0x0000000000027941 */ /* 0x000fea0003800200 */
.L_x_26821:
        /* <DEDUP_REMOVED lines=14> */
.L_x_26824:
[----:B------:R-:W-:Y:S05]  /*31b0*/  BSYNC.RECONVERGENT B2 ;  /* 0x0000000000027941 */ /* 0x000fea0003800200 */
.L_x_26823:
        /* <DEDUP_REMOVED lines=14> */
.L_x_26826:
[----:B------:R-:W-:Y:S05]  /*32a0*/  BSYNC.RECONVERGENT B2 ;  /* 0x0000000000027941 */ /* 0x000fea0003800200 */
.L_x_26825:
        /* <DEDUP_REMOVED lines=14> */
.L_x_26828:
[----:B------:R-:W-:Y:S05]  /*3390*/  BSYNC.RECONVERGENT B2 ;  /* 0x0000000000027941 */ /* 0x000fea0003800200 */
.L_x_26827:
        /* <DEDUP_REMOVED lines=14> */
.L_x_26830:
[----:B------:R-:W-:Y:S05]  /*3480*/  BSYNC.RECONVERGENT B2 ;  /* 0x0000000000027941 */ /* 0x000fea0003800200 */
.L_x_26829:
        /* <DEDUP_REMOVED lines=14> */
.L_x_26832:
[----:B------:R-:W-:Y:S05]  /*3570*/  BSYNC.RECONVERGENT B2 ;  /* 0x0000000000027941 */ /* 0x000fea0003800200 */
.L_x_26831:
        /* <DEDUP_REMOVED lines=14> */
.L_x_26834:
[----:B------:R-:W-:Y:S05]  /*3660*/  BSYNC.RECONVERGENT B2 ;  /* 0x0000000000027941 */ /* 0x000fea0003800200 */
.L_x_26833:
        /* <DEDUP_REMOVED lines=14> */
.L_x_26836:
[----:B------:R-:W-:Y:S05]  /*3750*/  BSYNC.RECONVERGENT B2 ;  /* 0x0000000000027941 */ /* 0x000fea0003800200 */
.L_x_26835:
        /* <DEDUP_REMOVED lines=14> */
.L_x_26838:
[----:B------:R-:W-:Y:S05]  /*3840*/  BSYNC.RECONVERGENT B2 ;  /* 0x0000000000027941 */ /* 0x000fea0003800200 */
.L_x_26837:
        /* <DEDUP_REMOVED lines=12> */
[----:B------:R-:W-:Y:S05]  /*3910*/  CALL.REL.NOINC `($__internal_425_$__cuda_sm3x_div_rn_noftz_f32_slowpath) ;  /* 0x0000001c007c7944 */ /* 0x000fea0003c00000 */
[----:B------:R-:W-:-:S07]  /*3920*/  MOV R31, R11 ;  /* 0x0000000b001f7202 */ /* 0x000fce0000000f00 */
.L_x_26840:
[----:B------:R-:W-:Y:S05]  /*3930*/  BSYNC.RECONVERGENT B2 ;  /* 0x0000000000027941 */ /* 0x000fea0003800200 */
.L_x_26839:
        /* <DEDUP_REMOVED lines=12> */
[----:B------:R-:W-:Y:S05]  /*3a00*/  CALL.REL.NOINC `($__internal_425_$__cuda_sm3x_div_rn_noftz_f32_slowpath) ;  /* 0x0000001c00407944 */ /* 0x000fea0003c00000 */
[----:B------:R-:W-:-:S07]  /*3a10*/  IMAD.MOV.U32 R36, RZ, RZ, R11 ;  /* 0x000000ffff247224 */ /* 0x000fce00078e000b */
.L_x_26842:
[----:B------:R-:W-:Y:S05]  /*3a20*/  BSYNC.RECONVERGENT B2 ;  /* 0x0000000000027941 */ /* 0x000fea0003800200 */
.L_x_26841:
        /* <DEDUP_REMOVED lines=13> */
[----:B------:R-:W-:-:S07]  /*3b00*/  MOV R37, R11 ;  /* 0x0000000b00257202 */ /* 0x000fce0000000f00 */
.L_x_26844:
[----:B------:R-:W-:Y:S05]  /*3b10*/  BSYNC.RECONVERGENT B2 ;  /* 0x0000000000027941 */ /* 0x000fea0003800200 */
.L_x_26843:
        /* <DEDUP_REMOVED lines=12> */
[----:B------:R-:W-:Y:S05]  /*3be0*/  CALL.REL.NOINC `($__internal_425_$__cuda_sm3x_div_rn_noftz_f32_slowpath) ;  /* 0x0000001800c87944 */ /* 0x000fea0003c00000 */
[----:B------:R-:W-:-:S07]  /*3bf0*/  MOV R8, R11 ;  /* 0x0000000b00087202 */ /* 0x000fce0000000f00 */
.L_x_26846:
[----:B------:R-:W-:Y:S05]  /*3c00*/  BSYNC.RECONVERGENT B2 ;  /* 0x0000000000027941 */ /* 0x000fea0003800200 */
.L_x_26845:
        /* <DEDUP_REMOVED lines=14> */
.L_x_26848:
[----:B------:R-:W-:Y:S05]  /*3cf0*/  BSYNC.RECONVERGENT B2 ;  /* 0x0000000000027941 */ /* 0x000fea0003800200 */
.L_x_26847:
        /* <DEDUP_REMOVED lines=12> */
[----:B------:R-:W-:Y:S05]  /*3dc0*/  CALL.REL.NOINC `($__internal_425_$__cuda_sm3x_div_rn_noftz_f32_slowpath) ;  /* 0x0000001800507944 */ /* 0x000fea0003c00000 */
[----:B------:R-:W-:-:S07]  /*3dd0*/  MOV R2, R11 ;  /* 0x0000000b00027202 */ /* 0x000fce0000000f00 */
.L_x_26850:
[----:B------:R-:W-:Y:S05]  /*3de0*/  BSYNC.RECONVERGENT B2 ;  /* 0x0000000000027941 */ /* 0x000fea0003800200 */
.L_x_26849:
        /* <DEDUP_REMOVED lines=14> */
.L_x_26852:
[----:B------:R-:W-:Y:S05]  /*3ed0*/  BSYNC.RECONVERGENT B2 ;  /* 0x0000000000027941 */ /* 0x000fea0003800200 */
.L_x_26851:
        /* <DEDUP_REMOVED lines=23> */
[----:B------:R-:W-:-:S03]  /*4050*/  IADD3 R11, P0, PT, R4, 0x40, RZ ;  /* 0x00000040040b7810 */ /* 0x000fc60007f1e0ff */
[----:B------:R0:W-:Y:S01]  /*4060*/  STG.E.64 desc[UR4][R6.64], R12 ;  /* 0x0000000c06007986 */ /* 0x0001e2000c101b04 */
[----:B------:R-:W-:-:S04]  /*4070*/  IADD3.X R24, PT, PT, RZ, R5, RZ, P0, !PT ;  /* 0x00000005ff187210 */ /* 0x000fc800007fe4ff */
[----:B------:R-:W-:-:S04]  /*4080*/  LEA.HI R11, P0, R24, R11, RZ, 0x1 ;  /* 0x0000000b180b7211 */ /* 0x000fc800078108ff */
[----:B------:R-:W-:Y:S02]  /*4090*/  IADD3.X R24, PT, PT, RZ, R24, RZ, P0, !PT ;  /* 0x00000018ff187210 */ /* 0x000fe400007fe4ff */
[----:B------:R-:W-:Y:S02]  /*40a0*/  IADD3 R0, P0, PT, R4, 0x80, RZ ;  /* 0x0000008004007810 */ /* 0x000fe40007f1e0ff */
[----:B------:R-:W-:Y:S02]  /*40b0*/  SHF.L.U32 R10, R11, 0x2, RZ ;  /* 0x000000020b0a7819 */ /* 0x000fe400000006ff */
[----:B------:R-:W-:Y:S02]  /*40c0*/  IADD3.X R25, PT, PT, RZ, R5, RZ, P0, !PT ;  /* 0x00000005ff197210 */ /* 0x000fe400007fe4ff */
[----:B------:R-:W-:Y:S02]  /*40d0*/  LOP3.LUT R10, R10, 0xfffffff8, RZ, 0xc0, !PT ;  /* 0xfffffff80a0a7812 */ /* 0x000fe400078ec0ff */
[----:B0-----:R-:W-:-:S02]  /*40e0*/  LEA.HI R6, P1, R25, R0, RZ, 0x1 ;  /* 0x0000000019067211 */ /* 0x001fc400078308ff */
[----:B------:R-:W-:Y:S02]  /*40f0*/  SHF.L.U64.HI R11, R11, 0x2, R24 ;  /* 0x000000020b0b7819 */ /* 0x000fe40000010218 */
[----:B------:R-:W-:Y:S01]  /*4100*/  IADD3 R10, P0, PT, R10, UR40, RZ ;  /* 0x000000280a0a7c10 */ /* 0x000fe2000ff1e0ff */
[----:B------:R-:W-:Y:S01]  /*4110*/  IMAD.X R7, RZ, RZ, R25, P1 ;  /* 0x000000ffff077224 */ /* 0x000fe200008e0619 */
[C---:B------:R-:W-:Y:S02]  /*4120*/  IADD3 R12, P1, PT, R4.reuse, 0x100, RZ ;  /* 0x00000100040c7810 */ /* 0x040fe40007f3e0ff */
[----:B------:R-:W-:Y:S02]  /*4130*/  IADD3.X R11, PT, PT, R11, UR41, RZ, P0, !PT ;  /* 0x000000290b0b7c10 */ /* 0x000fe400087fe4ff */
[----:B------:R-:W-:Y:S02]  /*4140*/  IADD3 R0, P0, PT, R4, 0xc0, RZ ;  /* 0x000000c004007810 */ /* 0x000fe40007f1e0ff */
[----:B------:R-:W-:Y:S01]  /*4150*/  SHF.L.U64.HI R24, R6, 0x2, R7 ;  /* 0x0000000206187819 */ /* 0x000fe20000010207 */
[----:B------:R0:W-:Y:S01]  /*4160*/  STG.E.64 desc[UR4][R10.64], R14 ;  /* 0x0000000e0a007986 */ /* 0x0001e2000c101b04 */
[----:B------:R-:W-:-:S02]  /*4170*/  IADD3.X R7, PT, PT, RZ, R5, RZ, P1, !PT ;  /* 0x00000005ff077210 */ /* 0x000fc40000ffe4ff */
[----:B------:R-:W-:Y:S02]  /*4180*/  IADD3.X R13, PT, PT, RZ, R5, RZ, P0, !PT ;  /* 0x00000005ff0d7210 */ /* 0x000fe400007fe4ff */
[----:B------:R-:W-:Y:S02]  /*4190*/  LEA.HI R12, P2, R7, R12, RZ, 0x1 ;  /* 0x0000000c070c7211 */ /* 0x000fe400078508ff */
[----:B------:R-:W-:Y:S02]  /*41a0*/  LEA.HI R0, P1, R13, R0, RZ, 0x1 ;  /* 0x000000000d007211 */ /* 0x000fe400078308ff */
[----:B------:R-:W-:Y:S02]  /*41b0*/  SHF.L.U32 R6, R6, 0x2, RZ ;  /* 0x0000000206067819 */ /* 0x000fe400000006ff */
[----:B------:R-:W-:Y:S02]  /*41c0*/  IADD3.X R13, PT, PT, RZ, R13, RZ, P1, !PT ;  /* 0x0000000dff0d7210 */ /* 0x000fe40000ffe4ff */
[----:B------:R-:W-:Y:S01]  /*41d0*/  LOP3.LUT R6, R6, 0xfffffff8, RZ, 0xc0, !PT ;  /* 0xfffffff806067812 */ /* 0x000fe200078ec0ff */
[----:B0-----:R-:W-:Y:S01]  /*41e0*/  IMAD.X R11, RZ, RZ, R7, P2 ;  /* 0x000000ffff0b7224 */ /* 0x001fe200010e0607 */
[----:B------:R-:W-:-:S02]  /*41f0*/  SHF.L.U32 R10, R0, 0x2, RZ ;  /* 0x00000002000a7819 */ /* 0x000fc400000006ff */
[----:B------:R-:W-:Y:S02]  /*4200*/  SHF.L.U64.HI R13, R0, 0x2, R13 ;  /* 0x00000002000d7819 */ /* 0x000fe4000001020d */
[----:B------:R-:W-:Y:S02]  /*4210*/  IADD3 R6, P0, PT, R6, UR40, RZ ;  /* 0x0000002806067c10 */ /* 0x000fe4000ff1e0ff */
[C---:B------:R-:W-:Y:S02]  /*4220*/  SHF.L.U64.HI R0, R12.reuse, 0x2, R11 ;  /* 0x000000020c007819 */ /* 0x040fe4000001020b */
[----:B------:R-:W-:Y:S02]  /*4230*/  SHF.L.U32 R12, R12, 0x2, RZ ;  /* 0x000000020c0c7819 */ /* 0x000fe400000006ff */
[----:B------:R-:W-:Y:S02]  /*4240*/  LOP3.LUT R10, R10, 0xfffffff8, RZ, 0xc0, !PT ;  /* 0xfffffff80a0a7812 */ /* 0x000fe400078ec0ff */
[----:B------:R-:W-:-:S02]  /*4250*/  IADD3.X R7, PT, PT, R24, UR41, RZ, P0, !PT ;  /* 0x0000002918077c10 */ /* 0x000fc400087fe4ff */
[----:B------:R-:W-:Y:S02]  /*4260*/  LOP3.LUT R12, R12, 0xfffffff8, RZ, 0xc0, !PT ;  /* 0xfffffff80c0c7812 */ /* 0x000fe400078ec0ff */
[----:B------:R-:W-:Y:S01]  /*4270*/  IADD3 R10, P0, PT, R10, UR40, RZ ;  /* 0x000000280a0a7c10 */ /* 0x000fe2000ff1e0ff */
[----:B------:R0:W-:Y:S01]  /*4280*/  STG.E.64 desc[UR4][R6.64], R22 ;  /* 0x0000001606007986 */ /* 0x0001e2000c101b04 */
[----:B------:R-:W-:Y:S02]  /*4290*/  IADD3 R25, P2, PT, R4, 0x140, RZ ;  /* 0x0000014004197810 */ /* 0x000fe40007f5e0ff */
[----:B------:R-:W-:Y:S02]  /*42a0*/  IADD3 R12, P1, PT, R12, UR40, RZ ;  /* 0x000000280c0c7c10 */ /* 0x000fe4000ff3e0ff */
[----:B------:R-:W-:Y:S02]  /*42b0*/  IADD3.X R11, PT, PT, R13, UR41, RZ, P0, !PT ;  /* 0x000000290d0b7c10 */ /* 0x000fe400087fe4ff */
[----:B------:R-:W-:-:S02]  /*42c0*/  IADD3 R15, P0, PT, R4, 0x1c0, RZ ;  /* 0x000001c0040f7810 */ /* 0x000fc40007f1e0ff */
[----:B------:R-:W-:Y:S01]  /*42d0*/  IADD3.X R13, PT, PT, R0, UR41, RZ, P1, !PT ;  /* 0x00000029000d7c10 */ /* 0x000fe20008ffe4ff */
[----:B------:R1:W-:Y:S01]  /*42e0*/  STG.E.64 desc[UR4][R10.64], R20 ;  /* 0x000000140a007986 */ /* 0x0003e2000c101b04 */
[C---:B------:R-:W-:Y:S02]  /*42f0*/  IADD3 R24, P3, PT, R4.reuse, 0x180, RZ ;  /* 0x0000018004187810 */ /* 0x040fe40007f7e0ff */
[C---:B------:R-:W-:Y:S01]  /*4300*/  IADD3 R0, P1, PT, R4.reuse, 0x200, RZ ;  /* 0x0000020004007810 */ /* 0x040fe20007f3e0ff */
[----:B------:R2:W-:Y:S01]  /*4310*/  STG.E.64 desc[UR6][R12.64], R18 ;  /* 0x000000120c007986 */ /* 0x0005e2000c101b06 */
[-C--:B0-----:R-:W-:Y:S02]  /*4320*/  IADD3.X R22, PT, PT, RZ, R5.reuse, RZ, P2, !PT ;  /* 0x00000005ff167210 */ /* 0x081fe400017fe4ff */
[----:B------:R-:W-:Y:S01]  /*4330*/  IADD3 R14, P4, PT, R4, 0x240, RZ ;  /* 0x00000240040e7810 */ /* 0x000fe20007f9e0ff */
[----:B------:R-:W-:Y:S01]  /*4340*/  IMAD.X R4, RZ, RZ, R5, P0 ;  /* 0x000000ffff047224 */ /* 0x000fe200000e0605 */
[----:B------:R-:W-:-:S02]  /*4350*/  IADD3.X R7, PT, PT, RZ, R5, RZ, P1, !PT ;  /* 0x00000005ff077210 */ /* 0x000fc40000ffe4ff */
[-C--:B------:R-:W-:Y:S02]  /*4360*/  IADD3.X R23, PT, PT, RZ, R5.reuse, RZ, P3, !PT ;  /* 0x00000005ff177210 */ /* 0x080fe40001ffe4ff */
[----:B------:R-:W-:Y:S02]  /*4370*/  IADD3.X R5, PT, PT, RZ, R5, RZ, P4, !PT ;  /* 0x00000005ff057210 */ /* 0x000fe400027fe4ff */
[----:B-1----:R-:W-:Y:S02]  /*4380*/  LEA.HI R11, P0, R22, R25, RZ, 0x1 ;  /* 0x00000019160b7211 */ /* 0x002fe400078108ff */
[----:B------:R-:W-:Y:S02]  /*4390*/  LEA.HI R10, P2, R4, R15, RZ, 0x1 ;  /* 0x0000000f040a7211 */ /* 0x000fe400078508ff */
[----:B--2---:R-:W-:Y:S02]  /*43a0*/  IADD3.X R18, PT, PT, RZ, R22, RZ, P0, !PT ;  /* 0x00000016ff127210 */ /* 0x004fe400007fe4ff */
[----:B------:R-:W-:Y:S01]  /*43b0*/  LEA.HI R12, P0, R7, R0, RZ, 0x1 ;  /* 0x00000000070c7211 */ /* 0x000fe200078108ff */
[C---:B------:R-:W-:Y:S01]  /*43c0*/  IMAD.SHL.U32 R0, R11.reuse, 0x4, RZ ;  /* 0x000000040b007824 */ /* 0x040fe200078e00ff */
[----:B------:R-:W-:-:S02]  /*43d0*/  SHF.L.U64.HI R18, R11, 0x2, R18 ;  /* 0x000000020b127819 */ /* 0x000fc40000010212 */
[----:B------:R-:W-:Y:S02]  /*43e0*/  IADD3.X R11, PT, PT, RZ, R4, RZ, P2, !PT ;  /* 0x00000004ff0b7210 */ /* 0x000fe400017fe4ff */
[----:B------:R-:W-:Y:S02]  /*43f0*/  LEA.HI R14, P3, R5, R14, RZ, 0x1 ;  /* 0x0000000e050e7211 */ /* 0x000fe400078708ff */
[----:B------:R-:W-:Y:S02]  /*4400*/  SHF.L.U64.HI R11, R10, 0x2, R11 ;  /* 0x000000020a0b7819 */ /* 0x000fe4000001020b */
[----:B------:R-:W-:Y:S01]  /*4410*/  LOP3.LUT R4, R0, 0xfffffff8, RZ, 0xc0, !PT ;  /* 0xfffffff800047812 */ /* 0x000fe200078ec0ff */
[----:B------:R-:W-:Y:S01]  /*4420*/  IMAD.X R5, RZ, RZ, R5, P3 ;  /* 0x000000ffff057224 */ /* 0x000fe200018e0605 */
[----:B------:R-:W-:Y:S02]  /*4430*/  SHF.L.U32 R10, R10, 0x2, RZ ;  /* 0x000000020a0a7819 */ /* 0x000fe400000006ff */
[----:B------:R-:W-:-:S02]  /*4440*/  IADD3.X R13, PT, PT, RZ, R7, RZ, P0, !PT ;  /* 0x00000007ff0d7210 */ /* 0x000fc400007fe4ff */
[----:B------:R-:W-:Y:S02]  /*4450*/  IADD3 R4, P0, PT, R4, UR40, RZ ;  /* 0x0000002804047c10 */ /* 0x000fe4000ff1e0ff */
[----:B------:R-:W-:Y:S02]  /*4460*/  LOP3.LUT R10, R10, 0xfffffff8, RZ, 0xc0, !PT ;  /* 0xfffffff80a0a7812 */ /* 0x000fe400078ec0ff */
[----:B------:R-:W-:Y:S02]  /*4470*/  LEA.HI R6, P1, R23, R24, RZ, 0x1 ;  /* 0x0000001817067211 */ /* 0x000fe400078308ff */
[----:B------:R-:W-:Y:S02]  /*4480*/  SHF.L.U64.HI R0, R14, 0x2, R5 ;  /* 0x000000020e007819 */ /* 0x000fe40000010205 */
[----:B------:R-:W-:Y:S02]  /*4490*/  IADD3.X R5, PT, PT, R18, UR41, RZ, P0, !PT ;  /* 0x0000002912057c10 */ /* 0x000fe400087fe4ff */
[----:B------:R-:W-:-:S02]  /*44a0*/  IADD3 R10, P0, PT, R10, UR40, RZ ;  /* 0x000000280a0a7c10 */ /* 0x000fc4000ff1e0ff */
[----:B------:R-:W-:Y:S01]  /*44b0*/  IADD3.X R15, PT, PT, RZ, R23, RZ, P1, !PT ;  /* 0x00000017ff0f7210 */ /* 0x000fe20000ffe4ff */
[----:B------:R0:W-:Y:S01]  /*44c0*/  STG.E.64 desc[UR4][R4.64], R16 ;  /* 0x0000001004007986 */ /* 0x0001e2000c101b04 */
[----:B------:R-:W-:Y:S02]  /*44d0*/  IADD3.X R11, PT, PT, R11, UR41, RZ, P0, !PT ;  /* 0x000000290b0b7c10 */ /* 0x000fe400087fe4ff */
[----:B------:R-:W-:Y:S02]  /*44e0*/  SHF.L.U64.HI R15, R6, 0x2, R15 ;  /* 0x00000002060f7819 */ /* 0x000fe4000001020f */
[----:B------:R-:W-:Y:S02]  /*44f0*/  IADD3 R33, P0, PT, R32, R33, RZ ;  /* 0x0000002120217210 */ /* 0x000fe40007f1e0ff */
[----:B------:R-:W-:Y:S02]  /*4500*/  SHF.L.U32 R6, R6, 0x2, RZ ;  /* 0x0000000206067819 */ /* 0x000fe400000006ff */
[----:B------:R-:W-:-:S02]  /*4510*/  SHF.L.U64.HI R13, R12, 0x2, R13 ;  /* 0x000000020c0d7819 */ /* 0x000fc4000001020d */
[----:B------:R-:W-:Y:S02]  /*4520*/  SHF.L.U32 R12, R12, 0x2, RZ ;  /* 0x000000020c0c7819 */ /* 0x000fe400000006ff */
[----:B------:R-:W-:Y:S02]  /*4530*/  SHF.L.U32 R14, R14, 0x2, RZ ;  /* 0x000000020e0e7819 */ /* 0x000fe400000006ff */
[----:B------:R-:W-:Y:S02]  /*4540*/  LEA.HI.X.SX32 R35, R32, R35, 0x1, P0 ;  /* 0x0000002320237211 */ /* 0x000fe400000f0eff */
[----:B------:R-:W-:Y:S02]  /*4550*/  LOP3.LUT R6, R6, 0xfffffff8, RZ, 0xc0, !PT ;  /* 0xfffffff806067812 */ /* 0x000fe400078ec0ff */
        /* <DEDUP_REMOVED lines=16> */
.L_x_26812:
[----:B------:R-:W-:Y:S01]  /*4660*/  HFMA2 R11, -RZ, RZ, 0, 1.847743988037109375e-06 ;  /* 0x0000001fff0b7431 */ /* 0x000fe200000001ff */
[----:B------:R-:W-:Y:S01]  /*4670*/  BSSY B0, `(.L_x_26854) ;  /* 0x0000006000007945 */ /* 0x000fe20003800000 */
[----:B------:R-:W-:Y:S01]  /*4680*/  MOV R12, 0x10 ;  /* 0x00000010000c7802 */ /* 0x000fe20000000f00 */
[----:B------:R-:W-:-:S07]  /*4690*/  IMAD.MOV.U32 R15, RZ, RZ, -0x1 ;  /* 0xffffffffff0f7424 */ /* 0x000fce00078e00ff */
[----:B------:R-:W-:Y:S05]  /*46a0*/  WARPSYNC.COLLECTIVE R15, `(.L_x_26855) ;  /* 0x000000000f087348 */ /* 0x000fea0003c00000 */
[----:B------:R0:W1:Y:S02]  /*46b0*/  SHFL.BFLY P6, R14, R13, R12, R11 ;  /* 0x0c00000c0d0e7389 */ /* 0x00006400000c000b */
[----:B01----:R-:W-:Y:S05]  /*46c0*/  ENDCOLLECTIVE ;  /* 0x000000000000791b */ /* 0x003fea0003800000 */
.L_x_26855:
[----:B------:R-:W-:Y:S05]  /*46d0*/  BSYNC B0 ;  /* 0x0000000000007941 */ /* 0x000fea0003800000 */
.L_x_26854:
        /* <DEDUP_REMOVED lines=8> */
.L_x_26856:
[----:B------:R-:W-:Y:S01]  /*4760*/  IMAD.MOV.U32 R12, RZ, RZ, 0x4 ;  /* 0x00000004ff0c7424 */ /* 0x000fe200078e00ff */
[----:B------:R-:W-:-:S04]  /*4770*/  FMNMX R0, R13, R14, !PT ;  /* 0x0000000e0d007209 */ /* 0x000fc80007800000 */
[----:B------:R-:W-:-:S07]  /*4780*/  MOV R13, R0 ;  /* 0x00000000000d7202 */ /* 0x000fce0000000f00 */
[----:B------:R-:W-:Y:S05]  /*4790*/  WARPSYNC.COLLECTIVE R15, `(.L_x_26857) ;  /* 0x000000000f087348 */ /* 0x000fea0003c00000 */
[----:B------:R0:W1:Y:S02]  /*47a0*/  SHFL.BFLY P6, R14, R13, R12, R11 ;  /* 0x0c00000c0d0e7389 */ /* 0x00006400000c000b */
[----:B01----:R-:W-:Y:S05]  /*47b0*/  ENDCOLLECTIVE ;  /* 0x000000000000791b */ /* 0x003fea0003800000 */
.L_x_26857:
[----:B------:R-:W-:Y:S01]  /*47c0*/  HFMA2 R12, -RZ, RZ, 0, 1.1920928955078125e-07 ;  /* 0x00000002ff0c7431 */ /* 0x000fe200000001ff */
[----:B------:R-:W-:-:S04]  /*47d0*/  FMNMX R2, R0, R14, !PT ;  /* 0x0000000e00027209 */ /* 0x000fc80007800000 */
[----:B------:R-:W-:-:S07]  /*47e0*/  MOV R13, R2 ;  /* 0x00000002000d7202 */ /* 0x000fce0000000f00 */
[----:B------:R-:W-:Y:S05]  /*47f0*/  WARPSYNC.COLLECTIVE R15, `(.L_x_26858) ;  /* 0x000000000f087348 */ /* 0x000fea0003c00000 */
[----:B------:R0:W1:Y:S02]  /*4800*/  SHFL.BFLY P6, R14, R13, R12, R11 ;  /* 0x0c00000c0d0e7389 */ /* 0x00006400000c000b */
[----:B01----:R-:W-:Y:S05]  /*4810*/  ENDCOLLECTIVE ;  /* 0x000000000000791b */ /* 0x003fea0003800000 */
.L_x_26858:
[----:B------:R-:W-:Y:S01]  /*4820*/  HFMA2 R12, -RZ, RZ, 0, 5.9604644775390625e-08 ;  /* 0x00000001ff0c7431 */ /* 0x000fe200000001ff */
[----:B------:R-:W-:-:S04]  /*4830*/  FMNMX R3, R2, R14, !PT ;  /* 0x0000000e02037209 */ /* 0x000fc80007800000 */
[----:B------:R-:W-:-:S07]  /*4840*/  MOV R13, R3 ;  /* 0x00000003000d7202 */ /* 0x000fce0000000f00 */
[----:B------:R-:W-:Y:S05]  /*4850*/  WARPSYNC.COLLECTIVE R15, `(.L_x_26859) ;  /* 0x000000000f087348 */ /* 0x000fea0003c00000 */
[----:B------:R0:W1:Y:S02]  /*4860*/  SHFL.BFLY P6, R14, R13, R12, R11 ;  /* 0x0c00000c0d0e7389 */ /* 0x00006400000c000b */
[----:B01----:R-:W-:Y:S05]  /*4870*/  ENDCOLLECTIVE ;  /* 0x000000000000791b */ /* 0x003fea0003800000 */
.L_x_26859:
[----:B------:R-:W-:-:S05]  /*4880*/  FMNMX R7, R3, R14, !PT ;  /* 0x0000000e03077209 */ /* 0x000fca0007800000 */
[----:B------:R-:W-:Y:S01]  /*4890*/  FADD R9, -R7, R28 ;  /* 0x0000001c07097221 */ /* 0x000fe20000000100 */
[--C-:B------:R-:W-:Y:S01]  /*48a0*/  FADD R2, R37, -R7.reuse ;  /* 0x8000000725027221 */ /* 0x100fe20000000000 */
[----:B------:R-:W-:Y:S01]  /*48b0*/  FADD R3, -R7, R4 ;  /* 0x0000000407037221 */ /* 0x000fe20000000100 */
[--C-:B------:R-:W-:Y:S01]  /*48c0*/  FADD R6, R6, -R7.reuse ;  /* 0x8000000706067221 */ /* 0x100fe20000000000 */
        /* <DEDUP_REMOVED lines=41> */
[----:B0-----:R-:W-:Y:S01]  /*4b60*/  FMUL R23, R17, R8 ;  /* 0x0000000811177220 */ /* 0x001fe20000400000 */
[----:B-1----:R-:W-:Y:S01]  /*4b70*/  FMUL R22, R9, R16 ;  /* 0x0000001009167220 */ /* 0x002fe20000400000 */
        /* <DEDUP_REMOVED lines=119> */
[----:B------:R-:W-:Y:S01]  /*52f0*/  SHF.L.U32 R3, R3, 0x17, RZ ;  /* 0x0000001703037819 */ /* 0x000fe200000006ff */
[----:B------:R-:W-:Y:S02]  /*5300*/  FFMA R7, R6, 1.4426950216293334961, -R7 ;  /* 0x3fb8aa3b06077823 */ /* 0x000fe40000000807 */
[----:B------:R-:W-:Y:S02]  /*5310*/  FFMA R13, R30, 1.4426950216293334961, -R13 ;  /* 0x3fb8aa3b1e0d7823 */ /* 0x000fe4000000080d */
[----:B------:R-:W-:Y:S01]  /*5320*/  FFMA R14, R6, 1.925963033500011079e-08, R7 ;  /* 0x32a57060060e7823 */ /* 0x000fe20000000007 */
[----:B------:R-:W-:-:S02]  /*5330*/  IMAD.SHL.U32 R7, R11, 0x800000, RZ ;  /* 0x008000000b077824 */ /* 0x000fc400078e00ff */
[----:B------:R-:W-:Y:S01]  /*5340*/  FFMA R13, R30, 1.925963033500011079e-08, R13 ;  /* 0x32a570601e0d7823 */ /* 0x000fe2000000000d */
[----:B------:R-:W-:-:S03]  /*5350*/  FADD R6, R38, -12583039 ;  /* 0xcb40007f26067421 */ /* 0x000fc60000000000 */
[----:B------:R-:W0:Y:S01]  /*5360*/  MUFU.EX2 R12, R13 ;  /* 0x0000000d000c7308 */ /* 0x000e220000000800 */
[----:B------:R-:W-:-:S04]  /*5370*/  FFMA R6, R37, 1.4426950216293334961, -R6 ;  /* 0x3fb8aa3b25067823 */ /* 0x000fc80000000806 */
[----:B------:R-:W-:Y:S01]  /*5380*/  FFMA R37, R37, 1.925963033500011079e-08, R6 ;  /* 0x32a5706025257823 */ /* 0x000fe20000000006 */
[----:B------:R-:W-:Y:S02]  /*5390*/  SHF.L.U32 R6, R38, 0x17, RZ ;  /* 0x0000001726067819 */ /* 0x000fe400000006ff */
[----:B------:R-:W1:Y:S08]  /*53a0*/  MUFU.EX2 R14, R14 ;  /* 0x0000000e000e7308 */ /* 0x000e700000000800 */
[----:B------:R-:W2:Y:S01]  /*53b0*/  MUFU.EX2 R37, R37 ;  /* 0x0000002500257308 */ /* 0x000ea20000000800 */
[----:B0-----:R-:W-:Y:S01]  /*53c0*/  FMUL R3, R3, R12 ;  /* 0x0000000c03037220 */ /* 0x001fe20000400000 */
[----:B------:R-:W-:-:S04]  /*53d0*/  FADD R12, RZ, R24 ;  /* 0x00000018ff0c7221 */ /* 0x000fc80000000000 */
        /* <DEDUP_REMOVED lines=26> */
.L_x_26860:
[----:B------:R-:W-:Y:S02]  /*5580*/  HFMA2 R12, -RZ, RZ, 0, 4.76837158203125e-07 ;  /* 0x00000008ff0c7431 */ /* 0x000fe400000001ff */
[----:B------:R-:W-:-:S04]  /*5590*/  FADD R28, R13, R14 ;  /* 0x0000000e0d1c7221 */ /* 0x000fc80000000000 */
[----:B------:R-:W-:-:S07]  /*55a0*/  IMAD.MOV.U32 R13, RZ, RZ, R28 ;  /* 0x000000ffff0d7224 */ /* 0x000fce00078e001c */
[----:B------:R-:W-:Y:S05]  /*55b0*/  WARPSYNC.COLLECTIVE R15, `(.L_x_26861) ;  /* 0x000000000f087348 */ /* 0x000fea0003c00000 */
[----:B------:R0:W1:Y:S02]  /*55c0*/  SHFL.BFLY P6, R14, R13, R12, R11 ;  /* 0x0c00000c0d0e7389 */ /* 0x00006400000c000b */
[----:B01----:R-:W-:Y:S05]  /*55d0*/  ENDCOLLECTIVE ;  /* 0x000000000000791b */ /* 0x003fea0003800000 */
.L_x_26861:
[----:B------:R-:W-:Y:S02]  /*55e0*/  HFMA2 R12, -RZ, RZ, 0, 2.384185791015625e-07 ;  /* 0x00000004ff0c7431 */ /* 0x000fe400000001ff */
[----:B------:R-:W-:-:S05]  /*55f0*/  FADD R29, R28, R14 ;  /* 0x0000000e1c1d7221 */ /* 0x000fca0000000000 */
[----:B------:R-:W-:-:S07]  /*5600*/  MOV R13, R29 ;  /* 0x0000001d000d7202 */ /* 0x000fce0000000f00 */
[----:B------:R-:W-:Y:S05]  /*5610*/  WARPSYNC.COLLECTIVE R15, `(.L_x_26862) ;  /* 0x000000000f087348 */ /* 0x000fea0003c00000 */
[----:B------:R0:W1:Y:S02]  /*5620*/  SHFL.BFLY P6, R14, R13, R12, R11 ;  /* 0x0c00000c0d0e7389 */ /* 0x00006400000c000b */
[----:B01----:R-:W-:Y:S05]  /*5630*/  ENDCOLLECTIVE ;  /* 0x000000000000791b */ /* 0x003fea0003800000 */
.L_x_26862:
[----:B------:R-:W-:Y:S02]  /*5640*/  IMAD.MOV.U32 R12, RZ, RZ, 0x2 ;  /* 0x00000002ff0c7424 */ /* 0x000fe400078e00ff */
[----:B------:R-:W-:-:S05]  /*5650*/  FADD R30, R29, R14 ;  /* 0x0000000e1d1e7221 */ /* 0x000fca0000000000 */
[----:B------:R-:W-:-:S07]  /*5660*/  MOV R13, R30 ;  /* 0x0000001e000d7202 */ /* 0x000fce0000000f00 */
[----:B------:R-:W-:Y:S05]  /*5670*/  WARPSYNC.COLLECTIVE R15, `(.L_x_26863) ;  /* 0x000000000f087348 */ /* 0x000fea0003c00000 */
[----:B------:R0:W1:Y:S02]  /*5680*/  SHFL.BFLY P6, R14, R13, R12, R11 ;  /* 0x0c00000c0d0e7389 */ /* 0x00006400000c000b */
[----:B01----:R-:W-:Y:S05]  /*5690*/  ENDCOLLECTIVE ;  /* 0x000000000000791b */ /* 0x003fea0003800000 */
.L_x_26863:
[----:B------:R-:W-:Y:S02]  /*56a0*/  HFMA2 R12, -RZ, RZ, 0, 5.9604644775390625e-08 ;  /* 0x00000001ff0c7431 */ /* 0x000fe400000001ff */
[----:B------:R-:W-:-:S05]  /*56b0*/  FADD R31, R30, R14 ;  /* 0x0000000e1e1f7221 */ /* 0x000fca0000000000 */
[----:B------:R-:W-:-:S07]  /*56c0*/  MOV R13, R31 ;  /* 0x0000001f000d7202 */ /* 0x000fce0000000f00 */
[----:B------:R-:W-:Y:S05]  /*56d0*/  WARPSYNC.COLLECTIVE R15, `(.L_x_26864) ;  /* 0x000000000f087348 */ /* 0x000fea0003c00000 */
[----:B------:R0:W1:Y:S02]  /*56e0*/  SHFL.BFLY P6, R14, R13, R12, R11 ;  /* 0x0c00000c0d0e7389 */ /* 0x00006400000c000b */
[----:B01----:R-:W-:Y:S05]  /*56f0*/  ENDCOLLECTIVE ;  /* 0x000000000000791b */ /* 0x003fea0003800000 */
.L_x_26864:
[----:B------:R-:W-:Y:S05]  /*5700*/  BRA `(.L_x_26865) ;  /* 0xffffffd400447947 */ /* 0x000fea000383ffff */
        .weak           $__internal_425_$__cuda_sm3x_div_rn_noftz_f32_slowpath
        .type           $__internal_425_$__cuda_sm3x_div_rn_noftz_f32_slowpath,@function
        .size           $__internal_425_$__cuda_sm3x_div_rn_noftz_f32_slowpath,(.L_x_37802 - $__internal_425_$__cuda_sm3x_div_rn_noftz_f32_slowpath)
$__internal_425_$__cuda_sm3x_div_rn_noftz_f32_slowpath:
        /* <DEDUP_REMOVED lines=35> */
.L_x_26867:
[----:B------:R-:W-:Y:S01]  /*5940*/  LEA R24, R29, 0xc0800000, 0x17 ;  /* 0xc08000001d187811 */ /* 0x000fe200078eb8ff */
[----:B------:R-:W-:Y:S01]  /*5950*/  BSSY.RECONVERGENT B1, `(.L_x_26872) ;  /* 0x0000036000017945 */ /* 0x000fe20003800200 */
[----:B------:R-:W-:-:S03]  /*5960*/  IADD3 R42, PT, PT, R42, -0x7f, RZ ;  /* 0xffffff812a2a7810 */ /* 0x000fc60007ffe0ff */
        /* <DEDUP_REMOVED lines=48> */
.L_x_26874:
[----:B------:R-:W-:-:S04]  /*5c70*/  LOP3.LUT R11, R11, 0x80000000, RZ, 0xc0, !PT ;  /* 0x800000000b0b7812 */ /* 0x000fc800078ec0ff */
[----:B------:R-:W-:Y:S01]  /*5c80*/  LOP3.LUT R11, R11, 0x7f800000, RZ, 0xfc, !PT ;  /* 0x7f8000000b0b7812 */ /* 0x000fe200078efcff */
[----:B------:R-:W-:Y:S06]  /*5c90*/  BRA `(.L_x_26875) ;  /* 0x0000000000047947 */ /* 0x000fec0003800000 */
.L_x_26873:
[----:B------:R-:W-:-:S07]  /*5ca0*/  LEA R11, R38, R11, 0x17 ;  /* 0x0000000b260b7211 */ /* 0x000fce00078eb8ff */
.L_x_26875:
[----:B------:R-:W-:Y:S05]  /*5cb0*/  BSYNC.RECONVERGENT B1 ;  /* 0x0000000000017941 */ /* 0x000fea0003800200 */
.L_x_26872:
[----:B------:R-:W-:Y:S05]  /*5cc0*/  BRA `(.L_x_26876) ;  /* 0x0000000000207947 */ /* 0x000fea0003800000 */
.L_x_26871:
[----:B------:R-:W-:-:S04]  /*5cd0*/  LOP3.LUT R11, R11, 0x80000000, R40, 0x48, !PT ;  /* 0x800000000b0b7812 */ /* 0x000fc800078e4828 */
[----:B------:R-:W-:Y:S01]  /*5ce0*/  LOP3.LUT R11, R11, 0x7f800000, RZ, 0xfc, !PT ;  /* 0x7f8000000b0b7812 */ /* 0x000fe200078efcff */
[----:B------:R-:W-:Y:S06]  /*5cf0*/  BRA `(.L_x_26876) ;  /* 0x0000000000147947 */ /* 0x000fec0003800000 */
.L_x_26870:
[----:B------:R-:W-:Y:S01]  /*5d00*/  LOP3.LUT R11, R11, 0x80000000, R40, 0x48, !PT ;  /* 0x800000000b0b7812 */ /* 0x000fe200078e4828 */
[----:B------:R-:W-:Y:S06]  /*5d10*/  BRA `(.L_x_26876) ;  /* 0x00000000000c7947 */ /* 0x000fec0003800000 */
.L_x_26869:
[----:B------:R-:W0:Y:S01]  /*5d20*/  MUFU.RSQ R11, -QNAN ;  /* 0xffc00000000b7908 */ /* 0x000e220000001400 */
[----:B------:R-:W-:Y:S05]  /*5d30*/  BRA `(.L_x_26876) ;  /* 0x0000000000047947 */ /* 0x000fea0003800000 */
.L_x_26868:
[----:B------:R-:W-:-:S07]  /*5d40*/  FADD.FTZ R11, R24, R11 ;  /* 0x0000000b180b7221 */ /* 0x000fce0000010000 */
.L_x_26876:
[----:B------:R-:W-:Y:S05]  /*5d50*/  BSYNC.RECONVERGENT B0 ;  /* 0x0000000000007941 */ /* 0x000fea0003800200 */
.L_x_26866:
[----:B------:R-:W-:-:S04]  /*5d60*/  HFMA2 R29, -RZ, RZ, 0, 0 ;  /* 0x00000000ff1d7431 */ /* 0x000fc800000001ff */
[----:B0-----:R-:W-:Y:S05]  /*5d70*/  RET.REL.NODEC R28 `(_Z15SoftmaxWarpImplI22BroadcastScaleMaskLoadIffbLm2EiE11DirectStoreIffEfLi2ELi20ELi32ELi1ELb0EL9Algorithm0EEvT_T0_ll) ;  /* 0xffffffa01ca07950 */ /* 0x001fea0003c3ffff */
.L_x_26877:
        /* <DEDUP_REMOVED lines=16> */
.L_x_37802:


//--------------------- .text._Z15SoftmaxWarpImplI22BroadcastScaleMaskLoadIffbLm2EiE11DirectStoreIffEfLi2ELi18ELi32ELi1ELb1EL9Algorithm0EEvT_T0_ll --------------------------
	.section	.text._Z15SoftmaxWarpImplI22BroadcastScaleMaskLoadIffbLm2EiE11DirectStoreIffEfLi2ELi18ELi32ELi1ELb1EL9Algorithm0EEvT_T0_ll,"ax",@progbits
	.align	128
        .global         _Z15SoftmaxWarpImplI22BroadcastScaleMaskLoadIffbLm2EiE11DirectStoreIffEfLi2ELi18ELi32ELi1ELb1EL9Algorithm0EEvT_T0_ll
        .type           _Z15SoftmaxWarpImplI22BroadcastScaleMaskLoadIffbLm2EiE11DirectStoreIffEfLi2ELi18ELi32ELi1ELb1EL9Algorithm0EEvT_T0_ll,@function
        .size           _Z15SoftmaxWarpImplI22BroadcastScaleMaskLoadIffbLm2EiE11DirectStoreIffEfLi2ELi18ELi32ELi1ELb1EL9Algorithm0EEvT_T0_ll,(.L_x_37803 - _Z15SoftmaxWarpImplI22BroadcastScaleMaskLoadIffbLm2EiE11DirectStoreIffEfLi2ELi18ELi32ELi1ELb1EL9Algorithm0EEvT_T0_ll)
        .other          _Z15SoftmaxWarpImplI22BroadcastScaleMaskLoadIffbLm2EiE11DirectStoreIffEfLi2ELi18ELi32ELi1ELb1EL9Algorithm0EEvT_T0_ll,@"STO_CUDA_ENTRY STV_DEFAULT"
_Z15SoftmaxWarpImplI22BroadcastScaleMaskLoadIffbLm2EiE11DirectStoreIffEfLi2ELi18ELi32ELi1ELb1EL9Algorithm0EEvT_T0_ll:
.text._Z15SoftmaxWarpImplI22BroadcastScaleMaskLoadIffbLm2EiE11DirectStoreIffEfLi2ELi18ELi32ELi1ELb1EL9Algorithm0EEvT_T0_ll:
        /* <DEDUP_REMOVED lines=27> */
.L_x_26878:
        /* <DEDUP_REMOVED lines=22> */
.L_x_26952:
[----:B01----:R-:W0:Y:S01]  /*0310*/  LDC.64 R8, c[0x0][0x3f0] ;  /* 0x0000fc00ff087b82 */ /* 0x003e220000000a00 */
[----:B------:R-:W-:Y:S01]  /*0320*/  BSSY.RECONVERGENT B0, `(.L_x_26879) ;  /* 0x000004b000007945 */ /* 0x000fe20003800200 */
[----:B------:R-:W-:Y:S01]  /*0330*/  MOV R7, 0xff800000 ;  /* 0xff80000000077802 */ /* 0x000fe20000000f00 */
[----:B--2---:R-:W-:Y:S01]  /*0340*/  IMAD.MOV.U32 R13, RZ, RZ, -0x800000 ;  /* 0xff800000ff0d7424 */ /* 0x004fe200078e00ff */
[----:B----4-:R-:W-:Y:S02]  /*0350*/  MOV R20, 0xff800000 ;  /* 0xff80000000147802 */ /* 0x010fe40000000f00 */
        /* <DEDUP_REMOVED lines=71> */
.L_x_26880:
[----:B------:R-:W-:Y:S05]  /*07d0*/  BSYNC.RECONVERGENT B0 ;  /* 0x0000000000007941 */ /* 0x000fea0003800200 */
.L_x_26879:
        /* <DEDUP_REMOVED lines=68> */
.L_x_26882:
[----:B------:R-:W-:Y:S05]  /*0c20*/  BSYNC.RECONVERGENT B0 ;  /* 0x0000000000007941 */ /* 0x000fea0003800200 */
.L_x_26881:
        /* <DEDUP_REMOVED lines=70> */
.L_x_26884:
[----:B------:R-:W-:Y:S05]  /*1090*/  BSYNC.RECONVERGENT B0 ;  /* 0x0000000000007941 */ /* 0x000fea0003800200 */
.L_x_26883:
        /* <DEDUP_REMOVED lines=67> */
.L_x_26886:
[----:B------:R-:W-:Y:S05]  /*14d0*/  BSYNC.RECONVERGENT B0 ;  /* 0x0000000000007941 */ /* 0x000fea0003800200 */
.L_x_26885:
[-C--:B------:R-:W-:Y:S01]  /*14e0*/  ISETP.GE.AND.EX P4, PT, RZ, R9.reuse, PT, P4 ;  /* 0x00000009ff00720c */ /* 0x080fe20003f86340 */
[----:B------:R-:W-:Y:S01]  /*14f0*/  BSSY.RECONVERGENT B0, `(.L_x_26887) ;  /* 0x000004c000007945 */ /* 0x000fe20003800200 */
[----:B------:R-:W-:Y:S01]  /*1500*/  ISETP.GE.U32.AND P3, PT, R27, R8, PT ;  /* 0x000000081b00720c */ /* 0x000fe20003f66070 */
[----:B------:R-:W-:Y:S01]  /*1510*/  IMAD.MOV.U32 R10, RZ, RZ, -0x800000 ;  /* 0xff800000ff0a7424 */ /* 0x000fe200078e00ff */
[-C--:B------:R-:W-:Y:S02]  /*1520*/  ISETP.GE.AND.EX P5, PT, RZ, R9.reuse, PT, P5 ;  /* 0x00000009ff00720c */ /* 0x080fe40003fa6350 */
[-C--:B------:R-:W-:Y:S02]  /*1530*/  ISETP.GE.AND.EX P2, PT, RZ, R9.reuse, PT, P2 ;  /* 0x00000009ff00720c */ /* 0x080fe40003f46320 */
[-C--:B------:R-:W-:Y:S02]  /*1540*/  ISETP.GE.AND.EX P0, PT, RZ, R9.reuse, PT, P0 ;  /* 0x00000009ff00720c */ /* 0x080fe40003f06300 */
[----:B------:R-:W-:Y:S01]  /*1550*/  ISETP.GE.AND.EX P3, PT, RZ, R9, PT, P3 ;  /* 0x00000009ff00720c */ /* 0x000fe20003f66330 */
[----:B------:R-:W-:Y:S01]  /*1560*/  IMAD.MOV.U32 R9, RZ, RZ, -0x800000 ;  /* 0xff800000ff097424 */ /* 0x000fe200078e00ff */
[----:B------:R-:W-:-:S02]  /*1570*/  MOV R8, 0xff800000 ;  /* 0xff80000000087802 */ /* 0x000fc40000000f00 */
        /* <DEDUP_REMOVED lines=17> */
[----:B------:R-:W-:Y:S01]  /*1690*/  MOV R9, R12 ;  /* 0x0000000c00097202 */ /* 0x000fe20000000f00 */
        /* <DEDUP_REMOVED lines=12> */
[----:B------:R-:W-:-:S03]  /*1760*/  ISETP.NE.AND P4, PT, R22, RZ, PT ;  /* 0x000000ff1600720c */ /* 0x000fc60003f85270 */
[----:B------:R-:W-:Y:S02]  /*1770*/  IMAD.MOV.U32 R11, RZ, RZ, R8 ;  /* 0x000000ffff0b7224 */ /* 0x000fe400078e0008 */
[----:B------:R-:W2:Y:S03]  /*1780*/  LDC.64 R8, c[0x0][0x388] ;  /* 0x0000e200ff087b82 */ /* 0x000ea60000000a00 */
        /* <DEDUP_REMOVED lines=34> */
.L_x_26888:
[----:B------:R-:W-:Y:S05]  /*19b0*/  BSYNC.RECONVERGENT B0 ;  /* 0x0000000000007941 */ /* 0x000fea0003800200 */
.L_x_26887:
[----:B------:R-:W-:Y:S01]  /*19c0*/  BSSY.RECONVERGENT B0, `(.L_x_26889) ;  /* 0x0000043000007945 */ /* 0x000fe20003800200 */
[----:B------:R-:W-:-:S03]  /*19d0*/  MOV R17, 0xff800000 ;  /* 0xff80000000117802 */ /* 0x000fc60000000f00 */
[----:B------:R-:W-:Y:S05]  /*19e0*/  @P5 BRA `(.L_x_26890) ;  /* 0x0000000400005947 */ /* 0x000fea0003800000 */
[----:B------:R-:W0:Y:S01]  /*19f0*/  LDC R22, c[0x0][0x3a8] ;  /* 0x0000ea00ff167b82 */ /* 0x000e220000000800 */
[----:B------:R-:W-:Y:S02]  /*1a00*/  HFMA2 R10, -RZ, RZ, 0, 0 ;  /* 0x00000000ff0a7431 */ /* 0x000fe400000001ff */
        /* <DEDUP_REMOVED lines=27> */
[----:B------:R-:W-:Y:S02]  /*1bc0*/  MOV R12, R10 ;  /* 0x0000000a000c7202 */ /* 0x000fe40000000f00 */
[----:B------:R-:W-:Y:S01]  /*1bd0*/  ISETP.NE.AND.EX P5, PT, R19, RZ, PT, P5 ;  /* 0x000000ff1300720c */ /* 0x000fe20003fa5350 */
[----:B------:R-:W0:Y:S01]  /*1be0*/  LDC.64 R10, c[0x0][0x388] ;  /* 0x0000e200ff0a7b82 */ /* 0x000e220000000a00 */
[----:B------:R-:W-:Y:S02]  /*1bf0*/  @!P4 IADD3 R12, PT, PT, -R12, RZ, RZ ;  /* 0x000000ff0c0cc210 */ /* 0x000fe40007ffe1ff */
[----:B------:R-:W-:Y:S02]  /*1c00*/  @!P6 LOP3.LUT R12, RZ, R22, RZ, 0x33, !PT ;  /* 0x00000016ff0ce212 */ /* 0x000fe400078e33ff */
[----:B-1----:R-:W-:-:S03]  /*1c10*/  ISETP.NE.U32.AND P4, PT, R14, 0x1, PT ;  /* 0x000000010e00780c */ /* 0x002fc60003f85070 */
[----:B------:R-:W-:Y:S01]  /*1c20*/  IMAD.MOV R14, RZ, RZ, -R12 ;  /* 0x000000ffff0e7224 */ /* 0x000fe200078e0a0c */
[----:B------:R-:W-:Y:S02]  /*1c30*/  ISETP.NE.AND.EX P4, PT, R15, RZ, PT, P4 ;  /* 0x000000ff0f00720c */ /* 0x000fe40003f85340 */
[----:B------:R-:W-:Y:S01]  /*1c40*/  SEL R12, R12, RZ, P5 ;  /* 0x000000ff0c0c7207 */ /* 0x000fe20002800000 */
[----:B------:R-:W-:-:S04]  /*1c50*/  IMAD R14, R22, R14, R17 ;  /* 0x0000000e160e7224 */ /* 0x000fc800078e0211 */
        /* <DEDUP_REMOVED lines=25> */
.L_x_26890:
[----:B------:R-:W-:Y:S05]  /*1df0*/  BSYNC.RECONVERGENT B0 ;  /* 0x0000000000007941 */ /* 0x000fea0003800200 */
.L_x_26889:
        /* <DEDUP_REMOVED lines=31> */
[----:B------:R-:W-:-:S05]  /*1ff0*/  @P2 IADD3 R12, PT, PT, R12, 0x1, RZ ;  /* 0x000000010c0c2810 */ /* 0x000fca0007ffe0ff */
[----:B------:R-:W-:Y:S01]  /*2000*/  @!P5 IMAD.MOV R12, RZ, RZ, -R12 ;  /* 0x000000ffff0cd224 */ /* 0x000fe200078e0a0c */
[----:B------:R-:W-:-:S04]  /*2010*/  @!P4 LOP3.LUT R12, RZ, R18, RZ, 0x33, !PT ;  /* 0x00000012ff0cc212 */ /* 0x000fc800078e33ff */
[----:B------:R-:W-:Y:S02]  /*2020*/  IADD3 R16, PT, PT, -R12, RZ, RZ ;  /* 0x000000ff0c107210 */ /* 0x000fe40007ffe1ff */
[----:B0-----:R-:W-:-:S03]  /*2030*/  ISETP.NE.U32.AND P4, PT, R22, 0x1, PT ;  /* 0x000000011600780c */ /* 0x001fc60003f85070 */
[----:B------:R-:W-:Y:S01]  /*2040*/  IMAD R16, R18, R16, R11 ;  /* 0x0000001012107224 */ /* 0x000fe200078e020b */
[----:B------:R-:W-:Y:S02]  /*2050*/  ISETP.NE.AND.EX P4, PT, R23, RZ, PT, P4 ;  /* 0x000000ff1700720c */ /* 0x000fe40003f85340 */
        /* <DEDUP_REMOVED lines=29> */
.L_x_26892:
[----:B------:R-:W-:Y:S05]  /*2230*/  BSYNC.RECONVERGENT B0 ;  /* 0x0000000000007941 */ /* 0x000fea0003800200 */
.L_x_26891:
        /* <DEDUP_REMOVED lines=31> */
[----:B------:R-:W-:-:S07]  /*2430*/  @P0 VIADD R12, R12, 0x1 ;  /* 0x000000010c0c0836 */ /* 0x000fce0000000000 */
        /* <DEDUP_REMOVED lines=8> */
[----:B------:R-:W-:Y:S01]  /*24c0*/  SEL R12, R12, RZ, P2 ;  /* 0x000000ff0c0c7207 */ /* 0x000fe20001000000 */
[----:B------:R-:W0:Y:S03]  /*24d0*/  LDC.64 R14, c[0x0][0x388] ;  /* 0x0000e200ff0e7b82 */ /* 0x000e260000000a00 */
[----:B------:R-:W-:Y:S01]  /*24e0*/  SEL R21, R21, RZ, P0 ;  /* 0x000000ff15157207 */ /* 0x000fe20000000000 */
[----:B------:R-:W-:-:S04]  /*24f0*/  IMAD R12, R12, UR36, RZ ;  /* 0x000000240c0c7c24 */ /* 0x000fc8000f8e02ff */
        /* <DEDUP_REMOVED lines=23> */
.L_x_26894:
[----:B------:R-:W-:Y:S05]  /*2670*/  BSYNC.RECONVERGENT B0 ;  /* 0x0000000000007941 */ /* 0x000fea0003800200 */
.L_x_26893:
        /* <DEDUP_REMOVED lines=65> */
.L_x_26896:
[----:B------:R-:W-:Y:S05]  /*2a90*/  BSYNC.RECONVERGENT B0 ;  /* 0x0000000000007941 */ /* 0x000fea0003800200 */
.L_x_26895:
        /* <DEDUP_REMOVED lines=23> */
[----:B------:R-:W-:Y:S01]  /*2c10*/  FADD R14, -R47, R9 ;  /* 0x000000092f0e7221 */ /* 0x000fe20000000100 */
[-C--:B------:R-:W-:Y:S01]  /*2c20*/  FFMA.RM R15, R15, R12.reuse, 12582913 ;  /* 0x4b4000010f0f7423 */ /* 0x080fe2000000400c */
[-C--:B------:R-:W-:Y:S01]  /*2c30*/  FFMA.SAT R9, R42, R11.reuse, 0.5 ;  /* 0x3f0000002a097423 */ /* 0x080fe2000000200b */
[----:B------:R-:W-:Y:S01]  /*2c40*/  FADD R5, R3, -12583039 ;  /* 0xcb40007f03057421 */ /* 0x000fe20000000000 */
[-C--:B------:R-:W-:Y:S01]  /*2c50*/  FFMA.SAT R13, R44, R11.reuse, 0.5 ;  /* 0x3f0000002c0d7423 */ /* 0x080fe2000000200b */
[----:B------:R-:W-:Y:S01]  /*2c60*/  FADD R2, -R47, R18 ;  /* 0x000000122f027221 */ /* 0x000fe20000000100 */
[-C--:B------:R-:W-:Y:S01]  /*2c70*/  FFMA.RM R18, R9, R12.reuse, 12582913 ;  /* 0x4b40000109127423 */ /* 0x080fe2000000400c */
[----:B------:R-:W-:Y:S01]  /*2c80*/  FFMA R5, R46, 1.4426950216293334961, -R5 ;  /* 0x3fb8aa3b2e057823 */ /* 0x000fe20000000805 */
[C---:B------:R-:W-:Y:S01]  /*2c90*/  FADD R20, -R47.reuse, R6 ;  /* 0x000000062f147221 */ /* 0x040fe20000000100 */
[----:B------:R-:W-:Y:S01]  /*2ca0*/  FADD R6, -R47, R17 ;  /* 0x000000112f067221 */ /* 0x000fe20000000100 */
[-C--:B------:R-:W-:Y:S01]  /*2cb0*/  FFMA.SAT R17, R38, R11.reuse, 0.5 ;  /* 0x3f00000026117423 */ /* 0x080fe2000000200b */
[----:B------:R-:W-:Y:S01]  /*2cc0*/  FFMA R46, R46, 1.925963033500011079e-08, R5 ;  /* 0x32a570602e2e7823 */ /* 0x000fe20000000005 */
[----:B------:R-:W-:Y:S01]  /*2cd0*/  FADD R5, R15, -12583039 ;  /* 0xcb40007f0f057421 */ /* 0x000fe20000000000 */
[----:B------:R-:W-:Y:S01]  /*2ce0*/  FADD R36, -R47, R4 ;  /* 0x000000042f247221 */ /* 0x000fe20000000100 */
[-C--:B------:R-:W-:Y:S01]  /*2cf0*/  FFMA.RM R17, R17, R12.reuse, 12582913 ;  /* 0x4b40000111117423 */ /* 0x080fe2000000400c */
[----:B------:R-:W-:Y:S01]  /*2d00*/  FADD R4, -R47, R19 ;  /* 0x000000132f047221 */ /* 0x000fe20000000100 */
[C---:B------:R-:W-:Y:S01]  /*2d10*/  FFMA R7, R40.reuse, 1.4426950216293334961, -R5 ;  /* 0x3fb8aa3b28077823 */ /* 0x040fe20000000805 */
[-C--:B------:R-:W-:Y:S01]  /*2d20*/  FFMA.RM R5, R13, R12.reuse, 12582913 ;  /* 0x4b4000010d057423 */ /* 0x080fe2000000400c */
[----:B------:R-:W0:Y:S01]  /*2d30*/  MUFU.EX2 R46, R46 ;  /* 0x0000002e002e7308 */ /* 0x000e220000000800 */
        /* <DEDUP_REMOVED lines=8> */
[----:B------:R-:W2:Y:S01]  /*2dc0*/  MUFU.EX2 R40, R40 ;  /* 0x0000002800287308 */ /* 0x000ea20000000800 */
[----:B------:R-:W-:Y:S01]  /*2dd0*/  SHF.L.U32 R18, R18, 0x17, RZ ;  /* 0x0000001712127819 */ /* 0x000fe200000006ff */
        /* <DEDUP_REMOVED lines=8> */
[----:B------:R-:W-:Y:S01]  /*2e60*/  MUFU.EX2 R44, R44 ;  /* 0x0000002c002c7308 */ /* 0x000fe20000000800 */
[----:B0-----:R-:W-:Y:S01]  /*2e70*/  FMUL R23, R3, R46 ;  /* 0x0000002e03177220 */ /* 0x001fe20000400000 */
[C---:B------:R-:W-:Y:S01]  /*2e80*/  FADD R13, R9.reuse, -12583039 ;  /* 0xcb40007f090d7421 */ /* 0x040fe20000000000 */
[----:B------:R-:W-:Y:S01]  /*2e90*/  FFMA R38, R38, 1.925963033500011079e-08, R7 ;  /* 0x32a5706026267823 */ /* 0x000fe20000000007 */
[----:B------:R-:W-:Y:S01]  /*2ea0*/  FFMA.SAT R7, R22, R11, 0.5 ;  /* 0x3f00000016077423 */ /* 0x000fe2000000200b */
[----:B------:R-:W-:Y:S01]  /*2eb0*/  SHF.L.U32 R9, R9, 0x17, RZ ;  /* 0x0000001709097819 */ /* 0x000fe200000006ff */
[----:B------:R-:W-:Y:S01]  /*2ec0*/  FFMA R13, R36, 1.4426950216293334961, -R13 ;  /* 0x3fb8aa3b240d7823 */ /* 0x000fe2000000080d */
[----:B------:R-:W-:-:S02]  /*2ed0*/  IMAD.SHL.U32 R17, R17, 0x800000, RZ ;  /* 0x0080000011117824 */ /* 0x000fc400078e00ff */
[----:B------:R-:W-:Y:S01]  /*2ee0*/  FFMA.RM R7, R7, R12, 12582913 ;  /* 0x4b40000107077423 */ /* 0x000fe2000000400c */
[----:B------:R-:W0:Y:S01]  /*2ef0*/  MUFU.EX2 R19, R19 ;  /* 0x0000001300137308 */ /* 0x000e220000000800 */
[----:B------:R-:W-:Y:S01]  /*2f00*/  FFMA R36, R36, 1.925963033500011079e-08, R13 ;  /* 0x32a5706024247823 */ /* 0x000fe2000000000d */
[----:B------:R-:W-:Y:S01]  /*2f10*/  FADD R16, -R47, R16 ;  /* 0x000000102f107221 */ /* 0x000fe20000000100 */
[C---:B------:R-:W-:Y:S01]  /*2f20*/  FADD R13, R7.reuse, -12583039 ;  /* 0xcb40007f070d7421 */ /* 0x040fe20000000000 */
[----:B------:R-:W-:Y:S01]  /*2f30*/  SHF.L.U32 R7, R7, 0x17, RZ ;  /* 0x0000001707077819 */ /* 0x000fe200000006ff */
[C---:B------:R-:W-:Y:S01]  /*2f40*/  FADD R8, -R47.reuse, R8 ;  /* 0x000000082f087221 */ /* 0x040fe20000000100 */
[C---:B------:R-:W-:Y:S01]  /*2f50*/  FADD R30, -R47.reuse, R30 ;  /* 0x0000001e2f1e7221 */ /* 0x040fe20000000100 */
[----:B------:R-:W-:Y:S01]  /*2f60*/  FFMA R13, R22, 1.4426950216293334961, -R13 ;  /* 0x3fb8aa3b160d7823 */ /* 0x000fe2000000080d */
[----:B------:R-:W3:Y:S01]  /*2f70*/  MUFU.EX2 R36, R36 ;  /* 0x0000002400247308 */ /* 0x000ee20000000800 */
[----:B------:R-:W-:-:S02]  /*2f80*/  FADD R32, -R47, R32 ;  /* 0x000000202f207221 */ /* 0x000fc40000000100 */
[----:B------:R-:W-:Y:S01]  /*2f90*/  FFMA R34, R22, 1.925963033500011079e-08, R13 ;  /* 0x32a5706016227823 */ /* 0x000fe2000000000d */
[-C--:B------:R-:W-:Y:S01]  /*2fa0*/  FFMA.SAT R13, R20, R11.reuse, 0.5 ;  /* 0x3f000000140d7423 */ /* 0x080fe2000000200b */
[----:B--2---:R-:W-:Y:S01]  /*2fb0*/  FMUL R22, R15, R40 ;  /* 0x000000280f167220 */ /* 0x004fe20000400000 */
[----:B------:R-:W-:Y:S02]  /*2fc0*/  FFMA.SAT R15, R14, R11, 0.5 ;  /* 0x3f0000000e0f7423 */ /* 0x000fe4000000200b */
[-C--:B------:R-:W-:Y:S01]  /*2fd0*/  FFMA.RM R13, R13, R12.reuse, 12582913 ;  /* 0x4b4000010d0d7423 */ /* 0x080fe2000000400c */
[----:B0-----:R-:W-:Y:S01]  /*2fe0*/  FMUL R21, R18, R19 ;  /* 0x0000001312157220 */ /* 0x001fe20000400000 */
[----:B------:R-:W-:Y:S01]  /*2ff0*/  FFMA.RM R15, R15, R12, 12582913 ;  /* 0x4b4000010f0f7423 */ /* 0x000fe2000000400c */
[----:B------:R-:W0:Y:S01]  /*3000*/  MUFU.EX2 R38, R38 ;  /* 0x0000002600267308 */ /* 0x000e220000000800 */
[C---:B------:R-:W-:Y:S01]  /*3010*/  FADD R3, R13.reuse, -12583039 ;  /* 0xcb40007f0d037421 */ /* 0x040fe20000000000 */
[----:B------:R-:W-:-:S03]  /*3020*/  IMAD.SHL.U32 R13, R13, 0x800000, RZ ;  /* 0x008000000d0d7824 */ /* 0x000fc600078e00ff */
[----:B------:R-:W-:Y:S01]  /*3030*/  FFMA R3, R20, 1.4426950216293334961, -R3 ;  /* 0x3fb8aa3b14037823 */ /* 0x000fe20000000803 */
[----:B---3--:R-:W-:Y:S01]  /*3040*/  FMUL R18, R9, R36 ;  /* 0x0000002409127220 */ /* 0x008fe20000400000 */
[-C--:B------:R-:W-:Y:S01]  /*3050*/  FFMA.SAT R9, R2, R11.reuse, 0.5 ;  /* 0x3f00000002097423 */ /* 0x080fe2000000200b */
[----:B------:R-:W2:Y:S01]  /*3060*/  MUFU.EX2 R34, R34 ;  /* 0x0000002200227308 */ /* 0x000ea20000000800 */
[----:B------:R-:W-:Y:S01]  /*3070*/  FFMA R42, R20, 1.925963033500011079e-08, R3 ;  /* 0x32a57060142a7823 */ /* 0x000fe20000000003 */
[----:B------:R-:W-:Y:S01]  /*3080*/  FMUL R20, R5, R44 ;  /* 0x0000002c05147220 */ /* 0x000fe20000400000 */
[----:B------:R-:W-:Y:S01]  /*3090*/  FFMA.SAT R5, R6, R11, 0.5 ;  /* 0x3f00000006057423 */ /* 0x000fe2000000200b */
[----:B------:R-:W-:-:S03]  /*30a0*/  FADD R3, R15, -12583039 ;  /* 0xcb40007f0f037421 */ /* 0x000fc60000000000 */
[-C--:B------:R-:W-:Y:S01]  /*30b0*/  FFMA.RM R5, R5, R12.reuse, 12582913 ;  /* 0x4b40000105057423 */ /* 0x080fe2000000400c */
[C---:B------:R-:W-:Y:S01]  /*30c0*/  FFMA R3, R14.reuse, 1.4426950216293334961, -R3 ;  /* 0x3fb8aa3b0e037823 */ /* 0x040fe20000000803 */
[----:B------:R-:W3:Y:S02]  /*30d0*/  MUFU.EX2 R42, R42 ;  /* 0x0000002a002a7308 */ /* 0x000ee40000000800 */
[----:B------:R-:W-:Y:S01]  /*30e0*/  FADD R19, R5, -12583039 ;  /* 0xcb40007f05137421 */ /* 0x000fe20000000000 */
[----:B------:R-:W-:Y:S01]  /*30f0*/  FFMA R40, R14, 1.925963033500011079e-08, R3 ;  /* 0x32a570600e287823 */ /* 0x000fe20000000003 */
[-C--:B------:R-:W-:Y:S01]  /*3100*/  FFMA.RM R14, R9, R12.reuse, 12582913 ;  /* 0x4b400001090e7423 */ /* 0x080fe2000000400c */
[-C--:B------:R-:W-:Y:S01]  /*3110*/  FFMA.SAT R3, R8, R11.reuse, 0.5 ;  /* 0x3f00000008037423 */ /* 0x080fe2000000200b */
[----:B------:R-:W-:Y:S02]  /*3120*/  FFMA R19, R6, 1.4426950216293334961, -R19 ;  /* 0x3fb8aa3b06137823 */ /* 0x000fe40000000813 */
[----:B------:R-:W-:Y:S01]  /*3130*/  FADD R9, R14, -12583039 ;  /* 0xcb40007f0e097421 */ /* 0x000fe20000000000 */
[-C--:B------:R-:W-:Y:S01]  /*3140*/  FFMA.RM R3, R3, R12.reuse, 12582913 ;  /* 0x4b40000103037423 */ /* 0x080fe2000000400c */
[----:B------:R-:W-:Y:S01]  /*3150*/  FFMA R44, R6, 1.925963033500011079e-08, R19 ;  /* 0x32a57060062c7823 */ /* 0x000fe20000000013 */
[-C--:B------:R-:W-:Y:S01]  /*3160*/  FFMA.SAT R19, R10, R11.reuse, 0.5 ;  /* 0x3f0000000a137423 */ /* 0x080fe2000000200b */
[C---:B------:R-:W-:Y:S01]  /*3170*/  FFMA R9, R2.reuse, 1.4426950216293334961, -R9 ;  /* 0x3fb8aa3b02097823 */ /* 0x040fe20000000809 */
[----:B------:R-:W-:Y:S01]  /*3180*/  FADD R47, R3, -12583039 ;  /* 0xcb40007f032f7421 */ /* 0x000fe20000000000 */
[----:B------:R-:W-:Y:S01]  /*3190*/  MUFU.EX2 R49, R44 ;  /* 0x0000002c00317308 */ /* 0x000fe20000000800 */
[----:B------:R-:W-:Y:S01]  /*31a0*/  FFMA.RM R6, R19, R12, 12582913 ;  /* 0x4b40000113067423 */ /* 0x000fe2000000400c */
[----:B0-----:R-:W-:Y:S01]  /*31b0*/  FMUL R19, R17, R38 ;  /* 0x0000002611137220 */ /* 0x001fe20000400000 */
        /* <DEDUP_REMOVED lines=8> */
[----:B------:R-:W0:Y:S02]  /*3240*/  MUFU.EX2 R9, R40 ;  /* 0x0000002800097308 */ /* 0x000e240000000800 */
[----:B------:R-:W-:Y:S01]  /*3250*/  FFMA R38, R10, 1.925963033500011079e-08, R17 ;  /* 0x32a570600a267823 */ /* 0x000fe20000000011 */
[----:B--2---:R-:W-:Y:S01]  /*3260*/  FMUL R17, R7, R34 ;  /* 0x0000002207117220 */ /* 0x004fe20000400000 */
[C---:B------:R-:W-:Y:S01]  /*3270*/  FADD R7, R2.reuse, -12583039 ;  /* 0xcb40007f02077421 */ /* 0x040fe20000000000 */
[----:B------:R-:W-:Y:S01]  /*3280*/  SHF.L.U32 R10, R15, 0x17, RZ ;  /* 0x000000170f0a7819 */ /* 0x000fe200000006ff */
[----:B------:R-:W-:-:S02]  /*3290*/  IMAD.SHL.U32 R2, R2, 0x800000, RZ ;  /* 0x0080000002027824 */ /* 0x000fc400078e00ff */
[C---:B------:R-:W-:Y:S01]  /*32a0*/  FFMA R7, R16.reuse, 1.4426950216293334961, -R7 ;  /* 0x3fb8aa3b10077823 */ /* 0x040fe20000000807 */
[----:B------:R-:W2:Y:S03]  /*32b0*/  MUFU.EX2 R8, R8 ;  /* 0x0000000800087308 */ /* 0x000ea60000000800 */
[----:B------:R-:W-:Y:S01]  /*32c0*/  FFMA R7, R16, 1.925963033500011079e-08, R7 ;  /* 0x32a5706010077823 */ /* 0x000fe20000000007 */
[----:B---3--:R-:W-:Y:S01]  /*32d0*/  FMUL R16, R13, R42 ;  /* 0x0000002a0d107220 */ /* 0x008fe20000400000 */
[----:B------:R-:W-:Y:S01]  /*32e0*/  FFMA.SAT R13, R30, R11, 0.5 ;  /* 0x3f0000001e0d7423 */ /* 0x000fe2000000200b */
[----:B0-----:R-:W-:-:S03]  /*32f0*/  FMUL R10, R10, R9 ;  /* 0x000000090a0a7220 */ /* 0x001fc60000400000 */
[----:B------:R-:W-:Y:S01]  /*3300*/  FFMA.RM R13, R13, R12, 12582913 ;  /* 0x4b4000010d0d7423 */ /* 0x000fe2000000400c */
[----:B------:R-:W0:Y:S03]  /*3310*/  MUFU.EX2 R51, R38 ;  /* 0x0000002600337308 */ /* 0x000e260000000800 */
[----:B------:R-:W-:-:S04]  /*3320*/  FADD R47, R13, -12583039 ;  /* 0xcb40007f0d2f7421 */ /* 0x000fc80000000000 */
[C---:B------:R-:W-:Y:S01]  /*3330*/  FFMA R47, R30.reuse, 1.4426950216293334961, -R47 ;  /* 0x3fb8aa3b1e2f7823 */ /* 0x040fe2000000082f */
[----:B------:R-:W3:Y:S03]  /*3340*/  MUFU.EX2 R36, R36 ;  /* 0x0000002400247308 */ /* 0x000ee60000000800 */
[----:B------:R-:W-:Y:S01]  /*3350*/  FFMA R30, R30, 1.925963033500011079e-08, R47 ;  /* 0x32a570601e1e7823 */ /* 0x000fe2000000002f */
[----:B------:R-:W-:-:S04]  /*3360*/  FFMA.SAT R47, R0, R11, 0.5 ;  /* 0x3f000000002f7423 */ /* 0x000fc8000000200b */
[----:B------:R-:W-:Y:S01]  /*3370*/  FFMA.RM R15, R47, R12, 12582913 ;  /* 0x4b4000012f0f7423 */ /* 0x000fe2000000400c */
[----:B------:R-:W-:Y:S03]  /*3380*/  MUFU.EX2 R53, R30 ;  /* 0x0000001e00357308 */ /* 0x000fe60000000800 */
[----:B------:R-:W-:-:S04]  /*3390*/  FADD R9, R15, -12583039 ;  /* 0xcb40007f0f097421 */ /* 0x000fc80000000000 */
[----:B------:R-:W-:-:S04]  /*33a0*/  FFMA R9, R0, 1.4426950216293334961, -R9 ;  /* 0x3fb8aa3b00097823 */ /* 0x000fc80000000809 */
[----:B------:R-:W-:Y:S01]  /*33b0*/  FFMA R34, R0, 1.925963033500011079e-08, R9 ;  /* 0x32a5706000227823 */ /* 0x000fe20000000009 */
[-C--:B------:R-:W-:Y:S01]  /*33c0*/  FFMA.SAT R9, R32, R11.reuse, 0.5 ;  /* 0x3f00000020097423 */ /* 0x080fe2000000200b */
[----:B------:R-:W-:-:S03]  /*33d0*/  FFMA.SAT R11, R4, R11, 0.5 ;  /* 0x3f000000040b7423 */ /* 0x000fc6000000200b */
[-C--:B------:R-:W-:Y:S01]  /*33e0*/  FFMA.RM R0, R9, R12.reuse, 12582913 ;  /* 0x4b40000109007423 */ /* 0x080fe2000000400c */
[----:B------:R-:W-:Y:S01]  /*33f0*/  FFMA.RM R12, R11, R12, 12582913 ;  /* 0x4b4000010b0c7423 */ /* 0x000fe2000000400c */
[----:B------:R-:W-:Y:S02]  /*3400*/  MUFU.EX2 R34, R34 ;  /* 0x0000002200227308 */ /* 0x000fe40000000800 */
[----:B------:R-:W-:-:S04]  /*3410*/  FADD R9, R0, -12583039 ;  /* 0xcb40007f00097421 */ /* 0x000fc80000000000 */
[----:B------:R-:W-:-:S04]  /*3420*/  FFMA R9, R32, 1.4426950216293334961, -R9 ;  /* 0x3fb8aa3b20097823 */ /* 0x000fc80000000809 */
[----:B------:R-:W-:Y:S01]  /*3430*/  FFMA R32, R32, 1.925963033500011079e-08, R9 ;  /* 0x32a5706020207823 */ /* 0x000fe20000000009 */
[C---:B------:R-:W-:Y:S01]  /*3440*/  FADD R9, R12.reuse, -12583039 ;  /* 0xcb40007f0c097421 */ /* 0x040fe20000000000 */
[----:B------:R-:W-:-:S03]  /*3450*/  SHF.L.U32 R12, R12, 0x17, RZ ;  /* 0x000000170c0c7819 */ /* 0x000fc600000006ff */
[----:B------:R-:W-:-:S04]  /*3460*/  FFMA R9, R4, 1.4426950216293334961, -R9 ;  /* 0x3fb8aa3b04097823 */ /* 0x000fc80000000809 */
[----:B------:R-:W-:Y:S01]  /*3470*/  FFMA R11, R4, 1.925963033500011079e-08, R9 ;  /* 0x32a57060040b7823 */ /* 0x000fe20000000009 */
[----:B------:R-:W-:-:S04]  /*3480*/  FADD R9, RZ, R23 ;  /* 0x00000017ff097221 */ /* 0x000fc80000000000 */
[----:B------:R-:W-:-:S04]  /*3490*/  FADD R4, R9, R22 ;  /* 0x0000001609047221 */ /* 0x000fc80000000000 */
[----:B------:R-:W-:-:S04]  /*34a0*/  FADD R9, R4, R21 ;  /* 0x0000001504097221 */ /* 0x000fc80000000000 */
[----:B------:R-:W-:Y:S01]  /*34b0*/  FADD R4, R9, R20 ;  /* 0x0000001409047221 */ /* 0x000fe20000000000 */
[----:B------:R-:W-:Y:S02]  /*34c0*/  SHF.L.U32 R9, R3, 0x17, RZ ;  /* 0x0000001703097819 */ /* 0x000fe400000006ff */
[----:B------:R0:W4:Y:S01]  /*34d0*/  MUFU.EX2 R3, R7 ;  /* 0x0000000700037308 */ /* 0x0001220000000800 */
[----:B------:R-:W-:Y:S02]  /*34e0*/  FADD R47, R4, R19 ;  /* 0x00000013042f7221 */ /* 0x000fe40000000000 */
[----:B--2---:R-:W-:Y:S01]  /*34f0*/  FMUL R9, R9, R8 ;  /* 0x0000000809097220 */ /* 0x004fe20000400000 */
[----:B------:R-:W-:Y:S02]  /*3500*/  IMAD.SHL.U32 R8, R5, 0x800000, RZ ;  /* 0x0080000005087824 */ /* 0x000fe400078e00ff */
[----:B------:R-:W-:Y:S01]  /*3510*/  FADD R4, R47, R18 ;  /* 0x000000122f047221 */ /* 0x000fe20000000000 */
[----:B------:R-:W-:Y:S01]  /*3520*/  SHF.L.U32 R47, R14, 0x17, RZ ;  /* 0x000000170e2f7819 */ /* 0x000fe200000006ff */
[----:B------:R-:W-:-:S02]  /*3530*/  FMUL R8, R8, R49 ;  /* 0x0000003108087220 */ /* 0x000fc40000400000 */
[----:B------:R-:W-:Y:S01]  /*3540*/  FADD R5, R4, R17 ;  /* 0x0000001104057221 */ /* 0x000fe20000000000 */
[----:B0-----:R-:W-:Y:S01]  /*3550*/  FMUL R7, R6, R51 ;  /* 0x0000003306077220 */ /* 0x001fe20000400000 */
[----:B------:R-:W0:Y:S01]  /*3560*/  MUFU.EX2 R49, R32 ;  /* 0x0000002000317308 */ /* 0x000e220000000800 */
[----:B---3--:R-:W-:Y:S01]  /*3570*/  FMUL R6, R47, R36 ;  /* 0x000000242f067220 */ /* 0x008fe20000400000 */
[----:B------:R-:W-:-:S04]  /*3580*/  FADD R5, R5, R16 ;  /* 0x0000001005057221 */ /* 0x000fc80000000000 */
[----:B------:R-:W-:Y:S02]  /*3590*/  FADD R4, R5, R10 ;  /* 0x0000000a05047221 */ /* 0x000fe40000000000 */
[----:B------:R2:W3:Y:S02]  /*35a0*/  MUFU.EX2 R51, R11 ;  /* 0x0000000b00337308 */ /* 0x0004e40000000800 */
[----:B------:R-:W-:-:S04]  /*35b0*/  FADD R5, R4, R9 ;  /* 0x0000000904057221 */ /* 0x000fc80000000000 */
[----:B------:R-:W-:Y:S01]  /*35c0*/  FADD R4, R5, R8 ;  /* 0x0000000805047221 */ /* 0x000fe20000000000 */
[----:B----4-:R-:W-:Y:S01]  /*35d0*/  FMUL R5, R2, R3 ;  /* 0x0000000302057220 */ /* 0x010fe20000400000 */
[----:B------:R-:W-:Y:S02]  /*35e0*/  SHF.L.U32 R3, R15, 0x17, RZ ;  /* 0x000000170f037819 */ /* 0x000fe400000006ff */
[----:B------:R-:W-:Y:S01]  /*35f0*/  FADD R47, R4, R7 ;  /* 0x00000007042f7221 */ /* 0x000fe20000000000 */
[----:B------:R-:W-:Y:S02]  /*3600*/  SHF.L.U32 R4, R13, 0x17, RZ ;  /* 0x000000170d047819 */ /* 0x000fe400000006ff */
[----:B------:R-:W-:Y:S01]  /*3610*/  FMUL R3, R3, R34 ;  /* 0x0000002203037220 */ /* 0x000fe20000400000 */
[----:B------:R-:W-:Y:S02]  /*3620*/  FADD R2, R47, R6 ;  /* 0x000000062f027221 */ /* 0x000fe40000000000 */
[----:B------:R-:W-:-:S02]  /*3630*/  FMUL R4, R4, R53 ;  /* 0x0000003504047220 */ /* 0x000fc40000400000 */
[----:B------:R-:W-:Y:S01]  /*3640*/  FADD R13, R2, R5 ;  /* 0x00000005020d7221 */ /* 0x000fe20000000000 */
[----:B------:R-:W-:-:S03]  /*3650*/  IMAD.SHL.U32 R2, R0, 0x800000, RZ ;  /* 0x0080000000027824 */ /* 0x000fc600078e00ff */
[----:B------:R-:W-:Y:S01]  /*3660*/  FADD R0, R13, R4 ;  /* 0x000000040d007221 */ /* 0x000fe20000000000 */
[----:B0-----:R-:W-:-:S03]  /*3670*/  FMUL R2, R2, R49 ;  /* 0x0000003102027220 */ /* 0x001fc60000400000 */
[----:B--2---:R-:W-:Y:S01]  /*3680*/  FADD R11, R0, R3 ;  /* 0x00000003000b7221 */ /* 0x004fe20000000000 */
        /* <DEDUP_REMOVED lines=12> */
.L_x_26964:
        /* <DEDUP_REMOVED lines=13> */
[----:B01----:R-:W-:Y:S05]  /*3820*/  CALL.REL.NOINC `($__internal_426_$__cuda_sm3x_div_rn_noftz_f32_slowpath) ;  /* 0x0000002800e87944 */ /* 0x003fea0003c00000 */
[----:B------:R-:W-:-:S07]  /*3830*/  MOV R12, R11 ;  /* 0x0000000b000c7202 */ /* 0x000fce0000000f00 */
.L_x_26899:
[----:B------:R-:W-:Y:S05]  /*3840*/  BSYNC.RECONVERGENT B2 ;  /* 0x0000000000027941 */ /* 0x000fea0003800200 */
.L_x_26898:
        /* <DEDUP_REMOVED lines=14> */
.L_x_26901:
[----:B------:R-:W-:Y:S05]  /*3930*/  BSYNC.RECONVERGENT B2 ;  /* 0x0000000000027941 */ /* 0x000fea0003800200 */
.L_x_26900:
        /* <DEDUP_REMOVED lines=14> */
.L_x_26903:
[----:B------:R-:W-:Y:S05]  /*3a20*/  BSYNC.RECONVERGENT B2 ;  /* 0x0000000000027941 */ /* 0x000fea0003800200 */
.L_x_26902:
        /* <DEDUP_REMOVED lines=14> */
.L_x_26905:
[----:B------:R-:W-:Y:S05]  /*3b10*/  BSYNC.RECONVERGENT B2 ;  /* 0x0000000000027941 */ /* 0x000fea0003800200 */
.L_x_26904:
        /* <DEDUP_REMOVED lines=14> */
.L_x_26907:
[----:B------:R-:W-:Y:S05]  /*3c00*/  BSYNC.RECONVERGENT B2 ;  /* 0x0000000000027941 */ /* 0x000fea0003800200 */
.L_x_26906:
        /* <DEDUP_REMOVED lines=14> */
.L_x_26909:
[----:B------:R-:W-:Y:S05]  /*3cf0*/  BSYNC.RECONVERGENT B2 ;  /* 0x0000000000027941 */ /* 0x000fea0003800200 */
.L_x_26908:
        /* <DEDUP_REMOVED lines=14> */
.L_x_26911:
[----:B------:R-:W-:Y:S05]  /*3de0*/  BSYNC.RECONVERGENT B2 ;  /* 0x0000000000027941 */ /* 0x000fea0003800200 */
.L_x_26910:
        /* <DEDUP_REMOVED lines=14> */
.L_x_26913:
[----:B------:R-:W-:Y:S05]  /*3ed0*/  BSYNC.RECONVERGENT B2 ;  /* 0x0000000000027941 */ /* 0x000fea0003800200 */
.L_x_26912:
        /* <DEDUP_REMOVED lines=14> */
.L_x_26915:
[----:B------:R-:W-:Y:S05]  /*3fc0*/  BSYNC.RECONVERGENT B2 ;  /* 0x0000000000027941 */ /* 0x000fea0003800200 */
.L_x_26914:
        /* <DEDUP_REMOVED lines=14> */
.L_x_26917:
[----:B------:R-:W-:Y:S05]  /*40b0*/  BSYNC.RECONVERGENT B2 ;  /* 0x0000000000027941 */ /* 0x000fea0003800200 */
.L_x_26916:
        /* <DEDUP_REMOVED lines=14> */
.L_x_26919:
[----:B------:R-:W-:Y:S05]  /*41a0*/  BSYNC.RECONVERGENT B2 ;  /* 0x0000000000027941 */ /* 0x000fea0003800200 */
.L_x_26918:
        /* <DEDUP_REMOVED lines=14> */
.L_x_26921:
[----:B------:R-:W-:Y:S05]  /*4290*/  BSYNC.RECONVERGENT B2 ;  /* 0x0000000000027941 */ /* 0x000fea0003800200 */
.L_x_26920:
        /* <DEDUP_REMOVED lines=14> */
.L_x_26923:
[----:B------:R-:W-:Y:S05]  /*4380*/  BSYNC.RECONVERGENT B2 ;  /* 0x0000000000027941 */ /* 0x000fea0003800200 */
.L_x_26922:
        /* <DEDUP_REMOVED lines=14> */
.L_x_26925:
[----:B------:R-:W-:Y:S05]  /*4470*/  BSYNC.RECONVERGENT B2 ;  /* 0x0000000000027941 */ /* 0x000fea0003800200 */
.L_x_26924:
        /* <DEDUP_REMOVED lines=14> */
.L_x_26927:
[----:B------:R-:W-:Y:S05]  /*4560*/  BSYNC.RECONVERGENT B2 ;  /* 0x0000000000027941 */ /* 0x000fea0003800200 */
.L_x_26926:
        /* <DEDUP_REMOVED lines=14> */
.L_x_26929:
[----:B------:R-:W-:Y:S05]  /*4650*/  BSYNC.RECONVERGENT B2 ;  /* 0x0000000000027941 */ /* 0x000fea0003800200 */
.L_x_26928:
        /* <DEDUP_REMOVED lines=14> */
.L_x_26931:
[----:B------:R-:W-:Y:S05]  /*4740*/  BSYNC.RECONVERGENT B2 ;  /* 0x0000000000027941 */ /* 0x000fea0003800200 */
.L_x_26930:
        /* <DEDUP_REMOVED lines=14> */
.L_x_26933:
[----:B------:R-:W-:Y:S05]  /*4830*/  BSYNC.RECONVERGENT B2 ;  /* 0x0000000000027941 */ /* 0x000fea0003800200 */
.L_x_26932:
[----:B------:R-:W2:Y:S01]  /*4840*/  LDC.64 R2, c[0x0][0x3f0] ;  /* 0x0000fc00ff027b82 */ /* 0x000ea20000000a00 */
[----:B------:R-:W-:Y:S01]  /*4850*/  BSSY.RECONVERGENT B0, `(.L_x_26934) ;  /* 0x0000016000007945 */ /* 0x000fe20003800200 */
[-C--:B--2---:R-:W-:Y:S02]  /*4860*/  ISETP.GE.U32.AND P2, PT, R41, R2.reuse, PT ;  /* 0x000000022900720c */ /* 0x084fe40003f46070 */
[-C--:B------:R-:W-:Y:S02]  /*4870*/  ISETP.GE.U32.AND P6, PT, R39, R2.reuse, PT ;  /* 0x000000022700720c */ /* 0x080fe40003fc6070 */
[----:B------:R-:W-:Y:S02]  /*4880*/  ISETP.GE.U32.AND P0, PT, R37, R2, PT ;  /* 0x000000022500720c */ /* 0x000fe40003f06070 */
        /* <DEDUP_REMOVED lines=18> */
.L_x_26935:
[----:B------:R-:W-:Y:S05]  /*49b0*/  BSYNC.RECONVERGENT B0 ;  /* 0x0000000000007941 */ /* 0x000fea0003800200 */
.L_x_26934:
        /* <DEDUP_REMOVED lines=18> */
.L_x_26937:
[----:B------:R-:W-:Y:S05]  /*4ae0*/  BSYNC.RECONVERGENT B0 ;  /* 0x0000000000007941 */ /* 0x000fea0003800200 */
.L_x_26936:
        /* <DEDUP_REMOVED lines=14> */
[----:B------:R-:W-:Y:S01]  /*4bd0*/  MOV R3, RZ ;  /* 0x000000ff00037202 */ /* 0x000fe20000000f00 */
        /* <DEDUP_REMOVED lines=15> */
.L_x_26939:
[----:B------:R-:W-:Y:S05]  /*4cd0*/  BSYNC.RECONVERGENT B0 ;  /* 0x0000000000007941 */ /* 0x000fea0003800200 */
.L_x_26938:
        /* <DEDUP_REMOVED lines=18> */
.L_x_26941:
[----:B------:R-:W-:Y:S05]  /*4e00*/  BSYNC.RECONVERGENT B0 ;  /* 0x0000000000007941 */ /* 0x000fea0003800200 */
.L_x_26940:
        /* <DEDUP_REMOVED lines=18> */
.L_x_26943:
[----:B------:R-:W-:Y:S05]  /*4f30*/  BSYNC.RECONVERGENT B0 ;  /* 0x0000000000007941 */ /* 0x000fea0003800200 */
.L_x_26942:
        /* <DEDUP_REMOVED lines=18> */
.L_x_26945:
[----:B------:R-:W-:Y:S05]  /*5060*/  BSYNC.RECONVERGENT B0 ;  /* 0x0000000000007941 */ /* 0x000fea0003800200 */
.L_x_26944:
        /* <DEDUP_REMOVED lines=18> */
.L_x_26947:
[----:B------:R-:W-:Y:S05]  /*5190*/  BSYNC.RECONVERGENT B0 ;  /* 0x0000000000007941 */ /* 0x000fea0003800200 */
.L_x_26946:
[----:B------:R-:W-:Y:S04]  /*51a0*/  BSSY.RECONVERGENT B0, `(.L_x_26948) ;  /* 0x0000012000007945 */ /* 0x000fe80003800200 */
[----:B------:R-:W-:Y:S05]  /*51b0*/  @P4 BRA `(.L_x_26949) ;  /* 0x0000000000404947 */ /* 0x000fea0003800000 */
[----:B-1--4-:R-:W-:Y:S01]  /*51c0*/  HFMA2 R3, -RZ, RZ, 0, 0 ;  /* 0x00000000ff037431 */ /* 0x012fe200000001ff */
        /* <DEDUP_REMOVED lines=15> */
.L_x_26949:
[----:B------:R-:W-:Y:S05]  /*52c0*/  BSYNC.RECONVERGENT B0 ;  /* 0x0000000000007941 */ /* 0x000fea0003800200 */
.L_x_26948:
[----:B------:R-:W-:Y:S04]  /*52d0*/  BSSY.RECONVERGENT B0, `(.L_x_26950) ;  /* 0x0000012000007945 */ /* 0x000fe80003800200 */
[----:B------:R-:W-:Y:S05]  /*52e0*/  @P5 BRA `(.L_x_26951) ;  /* 0x0000000000405947 */ /* 0x000fea0003800000 */
[----:B-1--4-:R-:W-:Y:S01]  /*52f0*/  MOV R3, RZ ;  /* 0x000000ff00037202 */ /* 0x012fe20000000f00 */
        /* <DEDUP_REMOVED lines=15> */
.L_x_26951:
[----:B------:R-:W-:Y:S05]  /*53f0*/  BSYNC.RECONVERGENT B0 ;  /* 0x0000000000007941 */ /* 0x000fea0003800200 */
.L_x_26950:
[----:B------:R-:W-:-:S04]  /*5400*/  IADD3 R28, P0, PT, R45, R28, RZ ;  /* 0x0000001c2d1c7210 */ /* 0x000fc80007f1e0ff */
[----:B------:R-:W-:Y:S02]  /*5410*/  LEA.HI.X.SX32 R26, R45, R26, 0x1, P0 ;  /* 0x0000001a2d1a7211 */ /* 0x000fe400000f0eff */
[----:B------:R-:W-:-:S04]  /*5420*/  ISETP.GE.U32.AND P0, PT, R28, UR42, PT ;  /* 0x0000002a1c007c0c */ /* 0x000fc8000bf06070 */
[----:B------:R-:W-:-:S13]  /*5430*/  ISETP.GE.AND.EX P0, PT, R26, UR43, PT, P0 ;  /* 0x0000002b1a007c0c */ /* 0x000fda000bf06300 */
[----:B------:R-:W-:Y:S05]  /*5440*/  @!P0 BRA `(.L_x_26952) ;  /* 0xffffffac00b08947 */ /* 0x000fea000383ffff */
[----:B------:R-:W-:Y:S05]  /*5450*/  EXIT ;  /* 0x000000000000794d */ /* 0x000fea0003800000 */
.L_x_26897:
[----:B------:R-:W-:Y:S01]  /*5460*/  HFMA2 R12, -RZ, RZ, 0, 9.5367431640625e-07 ;  /* 0x00000010ff0c7431 */ /* 0x000fe200000001ff */
[----:B------:R-:W-:Y:S01]  /*5470*/  BSSY B0, `(.L_x_26953) ;  /* 0x0000006000007945 */ /* 0x000fe20003800000 */
[----:B------:R-:W-:Y:S01]  /*5480*/  IMAD.MOV.U32 R11, RZ, RZ, 0x1f ;  /* 0x0000001fff0b7424 */ /* 0x000fe200078e00ff */
[----:B------:R-:W-:-:S07]  /*5490*/  MOV R15, 0xffffffff ;  /* 0xffffffff000f7802 */ /* 0x000fce0000000f00 */
[----:B-1----:R-:W-:Y:S05]  /*54a0*/  WARPSYNC.COLLECTIVE R15, `(.L_x_26954) ;  /* 0x000000000f087348 */ /* 0x002fea0003c00000 */
[----:B------:R0:W2:Y:S02]  /*54b0*/  SHFL.BFLY P6, R14, R13, R12, R11 ;  /* 0x0c00000c0d0e7389 */ /* 0x0000a400000c000b */
[----:B012---:R-:W-:Y:S05]  /*54c0*/  ENDCOLLECTIVE ;  /* 0x000000000000791b */ /* 0x007fea0003800000 */
.L_x_26954:
[----:B------:R-:W-:Y:S05]  /*54d0*/  BSYNC B0 ;  /* 0x0000000000007941 */ /* 0x000fea0003800000 */
.L_x_26953:
        /* <DEDUP_REMOVED lines=9> */
.L_x_26955:
[----:B------:R-:W-:Y:S01]  /*5570*/  IMAD.MOV.U32 R12, RZ, RZ, 0x4 ;  /* 0x00000004ff0c7424 */ /* 0x000fe200078e00ff */
[----:B------:R-:W-:-:S04]  /*5580*/  FMNMX R22, R13, R14, !PT ;  /* 0x0000000e0d167209 */ /* 0x000fc80007800000 */
[----:B------:R-:W-:-:S07]  /*5590*/  MOV R13, R22 ;  /* 0x00000016000d7202 */ /* 0x000fce0000000f00 */
[----:B------:R-:W-:Y:S05]  /*55a0*/  WARPSYNC.COLLECTIVE R15, `(.L_x_26956) ;  /* 0x000000000f087348 */ /* 0x000fea0003c00000 */
[----:B------:R0:W1:Y:S02]  /*55b0*/  SHFL.BFLY P6, R14, R13, R12, R11 ;  /* 0x0c00000c0d0e7389 */ /* 0x00006400000c000b */
[----:B01----:R-:W-:Y:S05]  /*55c0*/  ENDCOLLECTIVE ;  /* 0x000000000000791b */ /* 0x003fea0003800000 */
.L_x_26956:
[----:B------:R-:W-:Y:S01]  /*55d0*/  HFMA2 R12, -RZ, RZ, 0, 1.1920928955078125e-07 ;  /* 0x00000002ff0c7431 */ /* 0x000fe200000001ff */
[----:B------:R-:W-:-:S04]  /*55e0*/  FMNMX R23, R22, R14, !PT ;  /* 0x0000000e16177209 */ /* 0x000fc80007800000 */
[----:B------:R-:W-:-:S07]  /*55f0*/  MOV R13, R23 ;  /* 0x00000017000d7202 */ /* 0x000fce0000000f00 */
[----:B------:R-:W-:Y:S05]  /*5600*/  WARPSYNC.COLLECTIVE R15, `(.L_x_26957) ;  /* 0x000000000f087348 */ /* 0x000fea0003c00000 */
[----:B------:R0:W1:Y:S02]  /*5610*/  SHFL.BFLY P6, R14, R13, R12, R11 ;  /* 0x0c00000c0d0e7389 */ /* 0x00006400000c000b */
[----:B01----:R-:W-:Y:S05]  /*5620*/  ENDCOLLECTIVE ;  /* 0x000000000000791b */ /* 0x003fea0003800000 */
.L_x_26957:
[----:B------:R-:W-:Y:S02]  /*5630*/  MOV R12, 0x1 ;  /* 0x00000001000c7802 */ /* 0x000fe40000000f00 */
[----:B------:R-:W-:-:S05]  /*5640*/  FMNMX R34, R23, R14, !PT ;  /* 0x0000000e17227209 */ /* 0x000fca0007800000 */
[----:B------:R-:W-:-:S07]  /*5650*/  IMAD.MOV.U32 R13, RZ, RZ, R34 ;  /* 0x000000ffff0d7224 */ /* 0x000fce00078e0022 */
[----:B------:R-:W-:Y:S05]  /*5660*/  WARPSYNC.COLLECTIVE R15, `(.L_x_26958) ;  /* 0x000000000f087348 */ /* 0x000fea0003c00000 */
[----:B------:R0:W1:Y:S02]  /*5670*/  SHFL.BFLY P6, R14, R13, R12, R11 ;  /* 0x0c00000c0d0e7389 */ /* 0x00006400000c000b */
[----:B01----:R-:W-:Y:S05]  /*5680*/  ENDCOLLECTIVE ;  /* 0x000000000000791b */ /* 0x003fea0003800000 */
.L_x_26958:
        /* <DEDUP_REMOVED lines=156> */
[----:B------:R-:W0:Y:S01]  /*6050*/  MUFU.EX2 R13, R13 ;  /* 0x0000000d000d7308 */ /* 0x000e220000000800 */
[----:B------:R-:W-:-:S07]  /*6060*/  MOV R15, 0xffffffff ;  /* 0xffffffff000f7802 */ /* 0x000fce0000000f00 */
        /* <DEDUP_REMOVED lines=29> */
.L_x_26959:
[----:B------:R-:W-:Y:S02]  /*6240*/  IMAD.MOV.U32 R12, RZ, RZ, 0x8 ;  /* 0x00000008ff0c7424 */ /* 0x000fe400078e00ff */
[----:B------:R-:W-:-:S05]  /*6250*/  FADD R30, R13, R14 ;  /* 0x0000000e0d1e7221 */ /* 0x000fca0000000000 */
[----:B------:R-:W-:-:S07]  /*6260*/  MOV R13, R30 ;  /* 0x0000001e000d7202 */ /* 0x000fce0000000f00 */
[----:B------:R-:W-:Y:S05]  /*6270*/  WARPSYNC.COLLECTIVE R15, `(.L_x_26960) ;  /* 0x000000000f087348 */ /* 0x000fea0003c00000 */
[----:B------:R0:W1:Y:S02]  /*6280*/  SHFL.BFLY P6, R14, R13, R12, R11 ;  /* 0x0c00000c0d0e7389 */ /* 0x00006400000c000b */
[----:B01----:R-:W-:Y:S05]  /*6290*/  ENDCOLLECTIVE ;  /* 0x000000000000791b */ /* 0x003fea0003800000 */
.L_x_26960:
[----:B------:R-:W-:Y:S02]  /*62a0*/  HFMA2 R12, -RZ, RZ, 0, 2.384185791015625e-07 ;  /* 0x00000004ff0c7431 */ /* 0x000fe400000001ff */
[----:B------:R-:W-:-:S05]  /*62b0*/  FADD R32, R30, R14 ;  /* 0x0000000e1e207221 */ /* 0x000fca0000000000 */
[----:B------:R-:W-:-:S07]  /*62c0*/  MOV R13, R32 ;  /* 0x00000020000d7202 */ /* 0x000fce0000000f00 */
[----:B------:R-:W-:Y:S05]  /*62d0*/  WARPSYNC.COLLECTIVE R15, `(.L_x_26961) ;  /* 0x000000000f087348 */ /* 0x000fea0003c00000 */
[----:B------:R0:W1:Y:S02]  /*62e0*/  SHFL.BFLY P6, R14, R13, R12, R11 ;  /* 0x0c00000c0d0e7389 */ /* 0x00006400000c000b */
[----:B01----:R-:W-:Y:S05]  /*62f0*/  ENDCOLLECTIVE ;  /* 0x000000000000791b */ /* 0x003fea0003800000 */
.L_x_26961:
[----:B------:R-:W-:Y:S02]  /*6300*/  IMAD.MOV.U32 R12, RZ, RZ, 0x2 ;  /* 0x00000002ff0c7424 */ /* 0x000fe400078e00ff */
[----:B------:R-:W-:-:S05]  /*6310*/  FADD R34, R32, R14 ;  /* 0x0000000e20227221 */ /* 0x000fca0000000000 */
[----:B------:R-:W-:-:S07]  /*6320*/  MOV R13, R34 ;  /* 0x00000022000d7202 */ /* 0x000fce0000000f00 */
[----:B------:R-:W-:Y:S05]  /*6330*/  WARPSYNC.COLLECTIVE R15, `(.L_x_26962) ;  /* 0x000000000f087348 */ /* 0x000fea0003c00000 */
[----:B------:R0:W1:Y:S02]  /*6340*/  SHFL.BFLY P6, R14, R13, R12, R11 ;  /* 0x0c00000c0d0e7389 */ /* 0x00006400000c000b */
[----:B01----:R-:W-:Y:S05]  /*6350*/  ENDCOLLECTIVE ;  /* 0x000000000000791b */ /* 0x003fea0003800000 */
.L_x_26962:
[----:B------:R-:W-:Y:S02]  /*6360*/  HFMA2 R12, -RZ, RZ, 0, 5.9604644775390625e-08 ;  /* 0x00000001ff0c7431 */ /* 0x000fe400000001ff */
[----:B------:R-:W-:-:S05]  /*6370*/  FADD R36, R34, R14 ;  /* 0x0000000e22247221 */ /* 0x000fca0000000000 */
[----:B------:R-:W-:-:S07]  /*6380*/  MOV R13, R36 ;  /* 0x00000024000d7202 */ /* 0x000fce0000000f00 */
[----:B------:R-:W-:Y:S05]  /*6390*/  WARPSYNC.COLLECTIVE R15, `(.L_x_26963) ;  /* 0x000000000f087348 */ /* 0x000fea0003c00000 */
[----:B------:R0:W1:Y:S02]  /*63a0*/  SHFL.BFLY P6, R14, R13, R12, R11 ;  /* 0x0c00000c0d0e7389 */ /* 0x00006400000c000b */
[----:B01----:R-:W-:Y:S05]  /*63b0*/  ENDCOLLECTIVE ;  /* 0x000000000000791b */ /* 0x003fea0003800000 */
.L_x_26963:
[----:B------:R-:W-:Y:S05]  /*63c0*/  BRA `(.L_x_26964) ;  /* 0xffffffd000e07947 */ /* 0x000fea000383ffff */
        .weak           $__internal_426_$__cuda_sm3x_div_rn_noftz_f32_slowpath
        .type           $__internal_426_$__cuda_sm3x_div_rn_noftz_f32_slowpath,@function
        .size           $__internal_426_$__cuda_sm3x_div_rn_noftz_f32_slowpath,(.L_x_37803 - $__internal_426_$__cuda_sm3x_div_rn_noftz_f32_slowpath)
$__internal_426_$__cuda_sm3x_div_rn_noftz_f32_slowpath:
        /* <DEDUP_REMOVED lines=34> */
.L_x_26966:
[----:B------:R-:W-:Y:S01]  /*65f0*/  LEA R53, R30, 0xc0800000, 0x17 ;  /* 0xc08000001e357811 */ /* 0x000fe200078eb8ff */
[----:B------:R-:W-:Y:S01]  /*6600*/  BSSY.RECONVERGENT B1, `(.L_x_26971) ;  /* 0x0000036000017945 */ /* 0x000fe20003800200 */
[----:B------:R-:W-:Y:S02]  /*6610*/  IADD3 R51, PT, PT, R51, -0x7f, RZ ;  /* 0xffffff8133337810 */ /* 0x000fe40007ffe0ff */
[----:B------:R-:W-:-:S03]  /*6620*/  IADD3 R36, PT, PT, -R53, R14, RZ ;  /* 0x0000000e35247210 */ /* 0x000fc60007ffe1ff */
[C---:B------:R-:W-:Y:S01]  /*6630*/  IMAD R11, R51.reuse, -0x800000, R11 ;  /* 0xff800000330b7824 */ /* 0x040fe200078e020b */
        /* <DEDUP_REMOVED lines=46> */
.L_x_26973:
[----:B------:R-:W-:-:S04]  /*6920*/  LOP3.LUT R11, R11, 0x80000000, RZ, 0xc0, !PT ;  /* 0x800000000b0b7812 */ /* 0x000fc800078ec0ff */
[----:B------:R-:W-:Y:S01]  /*6930*/  LOP3.LUT R11, R11, 0x7f800000, RZ, 0xfc, !PT ;  /* 0x7f8000000b0b7812 */ /* 0x000fe200078efcff */
[----:B------:R-:W-:Y:S06]  /*6940*/  BRA `(.L_x_26974) ;  /* 0x0000000000047947 */ /* 0x000fec0003800000 */
.L_x_26972:
[----:B------:R-:W-:-:S07]  /*6950*/  LEA R11, R36, R11, 0x17 ;  /* 0x0000000b240b7211 */ /* 0x000fce00078eb8ff */
.L_x_26974:
[----:B------:R-:W-:Y:S05]  /*6960*/  BSYNC.RECONVERGENT B1 ;  /* 0x0000000000017941 */ /* 0x000fea0003800200 */
.L_x_26971:
[----:B------:R-:W-:Y:S05]  /*6970*/  BRA `(.L_x_26975) ;  /* 0x0000000000207947 */ /* 0x000fea0003800000 */
.L_x_26970:
[----:B------:R-:W-:-:S04]  /*6980*/  LOP3.LUT R11, R14, 0x80000000, R11, 0x48, !PT ;  /* 0x800000000e0b7812 */ /* 0x000fc800078e480b */
[----:B------:R-:W-:Y:S01]  /*6990*/  LOP3.LUT R11, R11, 0x7f800000, RZ, 0xfc, !PT ;  /* 0x7f8000000b0b7812 */ /* 0x000fe200078efcff */
[----:B------:R-:W-:Y:S06]  /*69a0*/  BRA `(.L_x_26975) ;  /* 0x0000000000147947 */ /* 0x000fec0003800000 */
.L_x_26969:
[----:B------:R-:W-:Y:S01]  /*69b0*/  LOP3.LUT R11, R14, 0x80000000, R11, 0x48, !PT ;  /* 0x800000000e0b7812 */ /* 0x000fe200078e480b */
[----:B------:R-:W-:Y:S06]  /*69c0*/  BRA `(.L_x_26975) ;  /* 0x00000000000c7947 */ /* 0x000fec0003800000 */
.L_x_26968:
[----:B------:R-:W0:Y:S01]  /*69d0*/  MUFU.RSQ R11, -QNAN ;  /* 0xffc00000000b7908 */ /* 0x000e220000001400 */
[----:B------:R-:W-:Y:S05]  /*69e0*/  BRA `(.L_x_26975) ;  /* 0x0000000000047947 */ /* 0x000fea0003800000 */
.L_x_26967:
[----:B------:R-:W-:-:S07]  /*69f0*/  FADD.FTZ R11, R11, R14 ;  /* 0x0000000e0b0b7221 */ /* 0x000fce0000010000 */
.L_x_26975:
[----:B------:R-:W-:Y:S05]  /*6a00*/  BSYNC.RECONVERGENT B0 ;  /* 0x0000000000007941 */ /* 0x000fea0003800200 */
.L_x_26965:
[----:B------:R-:W-:Y:S01]  /*6a10*/  HFMA2 R15, -RZ, RZ, 0, 0 ;  /* 0x00000000ff0f7431 */ /* 0x000fe200000001ff */
[----:B------:R-:W-:-:S04]  /*6a20*/  MOV R14, R32 ;  /* 0x00000020000e7202 */ /* 0x000fc80000000f00 */
[----:B0-----:R-:W-:Y:S05]  /*6a30*/  RET.REL.NODEC R14 `(_Z15SoftmaxWarpImplI22BroadcastScaleMaskLoadIffbLm2EiE11DirectStoreIffEfLi2ELi18ELi32ELi1ELb1EL9Algorithm0EEvT_T0_ll) ;  /* 0xffffff940e707950 */ /* 0x001fea0003c3ffff */
.L_x_26976:
        /* <DEDUP_REMOVED lines=12> */
.L_x_37803:


//--------------------- .text._Z15SoftmaxWarpImplI22BroadcastScaleMaskLoadIffbLm2EiE11DirectStoreIffEfLi2ELi18ELi32ELi1ELb0EL9Algorithm0EEvT_T0_ll --------------------------
	.section	.text._Z15SoftmaxWarpImplI22BroadcastScaleMaskLoadIffbLm2EiE11DirectStoreIffEfLi2ELi18ELi32ELi1ELb0EL9Algorithm0EEvT_T0_ll,"ax",@progbits
	.align	128
        .global         _Z15SoftmaxWarpImplI22BroadcastScaleMaskLoadIffbLm2EiE11DirectStoreIffEfLi2ELi18ELi32ELi1ELb0EL9Algorithm0EEvT_T0_ll
        .type           _Z15SoftmaxWarpImplI22BroadcastScaleMaskLoadIffbLm2EiE11DirectStoreIffEfLi2ELi18ELi32ELi1ELb0EL9Algorithm0EEvT_T0_ll,@function
        .size           _Z15SoftmaxWarpImplI22BroadcastScaleMaskLoadIffbLm2EiE11DirectStoreIffEfLi2ELi18ELi32ELi1ELb0EL9Algorithm0EEvT_T0_ll,(.L_x_37804 - _Z15SoftmaxWarpImplI22BroadcastScaleMaskLoadIffbLm2EiE11DirectStoreIffEfLi2ELi18ELi32ELi1ELb0EL9Algorithm0EEvT_T0_ll)
        .other          _Z15SoftmaxWarpImplI22BroadcastScaleMaskLoadIffbLm2EiE11DirectStoreIffEfLi2ELi18ELi32ELi1ELb0EL9Algorithm0EEvT_T0_ll,@"STO_CUDA_ENTRY STV_DEFAULT"
_Z15SoftmaxWarpImplI22BroadcastScaleMaskLoadIffbLm2EiE11DirectStoreIffEfLi2ELi18ELi32ELi1ELb0EL9Algorithm0EEvT_T0_ll:
.text._Z15SoftmaxWarpImplI22BroadcastScaleMaskLoadIffbLm2EiE11DirectStoreIffEfLi2ELi18ELi32ELi1ELb0EL9Algorithm0EEvT_T0_ll:
        /* <DEDUP_REMOVED lines=26> */
.L_x_26977:
        /* <DEDUP_REMOVED lines=14> */
.L_x_27015:
[----:B------:R-:W-:Y:S01]  /*0280*/  IABS R0, UR45 ;  /* 0x0000002d00007c13 */ /* 0x000fe20008000000 */
[----:B0-----:R-:W0:Y:S01]  /*0290*/  LDC.64 R10, c[0x0][0x390] ;  /* 0x0000e400ff0a7b82 */ /* 0x001e220000000a00 */
[----:B------:R-:W-:Y:S02]  /*02a0*/  LOP3.LUT R17, RZ, UR45, RZ, 0x33, !PT ;  /* 0x0000002dff117c12 */ /* 0x000fe4000f8e33ff */
[----:B------:R-:W-:Y:S01]  /*02b0*/  R2UR UR4, R0 ;  /* 0x00000000000472ca */ /* 0x000fe200000e0000 */
[----:B------:R-:W-:Y:S01]  /*02c0*/  IMAD R0, R31, UR44, R30 ;  /* 0x0000002c1f007c24 */ /* 0x000fe2000f8e021e */
[----:B-1----:R-:W-:Y:S02]  /*02d0*/  R2UR UR8, R24 ;  /* 0x00000000180872ca */ /* 0x002fe400000e0000 */
[----:B------:R-:W-:Y:S02]  /*02e0*/  R2UR UR9, R25 ;  /* 0x00000000190972ca */ /* 0x000fe400000e0000 */
[----:B------:R-:W-:-:S02]  /*02f0*/  IABS R6, R0 ;  /* 0x0000000000067213 */ /* 0x000fc40000000000 */
[----:B------:R-:W-:Y:S02]  /*0300*/  IADD3 R4, PT, PT, R0, 0x40, RZ ;  /* 0x0000004000047810 */ /* 0x000fe40007ffe0ff */
[----:B------:R-:W-:Y:S02]  /*0310*/  R2UR UR6, R24 ;  /* 0x00000000180672ca */ /* 0x000fe400000e0000 */
[----:B------:R-:W-:Y:S01]  /*0320*/  IABS R8, R4 ;  /* 0x0000000400087213 */ /* 0x000fe20000000000 */
[----:B------:R-:W1:Y:S01]  /*0330*/  I2F.RP R5, UR4 ;  /* 0x0000000400057d06 */ /* 0x000e620008209400 */
[----:B------:R-:W-:-:S07]  /*0340*/  R2UR UR7, R25 ;  /* 0x00000000190772ca */ /* 0x000fce00000e0000 */
[----:B-1----:R-:W1:Y:S02]  /*0350*/  MUFU.RCP R5, R5 ;  /* 0x0000000500057308 */ /* 0x002e640000001000 */
[----:B-1----:R-:W-:-:S06]  /*0360*/  IADD3 R2, PT, PT, R5, 0xffffffe, RZ ;  /* 0x0ffffffe05027810 */ /* 0x002fcc0007ffe0ff */
[----:B------:R1:W2:Y:S02]  /*0370*/  F2I.FTZ.U32.TRUNC.NTZ R3, R2 ;  /* 0x0000000200037305 */ /* 0x0002a4000021f000 */
[----:B-1----:R-:W-:Y:S02]  /*0380*/  HFMA2 R2, -RZ, RZ, 0, 0 ;  /* 0x00000000ff027431 */ /* 0x002fe400000001ff */
[----:B--2---:R-:W-:-:S04]  /*0390*/  IMAD.MOV R7, RZ, RZ, -R3 ;  /* 0x000000ffff077224 */ /* 0x004fc800078e0a03 */
[----:B------:R-:W-:-:S04]  /*03a0*/  IMAD R7, R7, UR4, RZ ;  /* 0x0000000407077c24 */ /* 0x000fc8000f8e02ff */
[----:B------:R-:W-:-:S06]  /*03b0*/  IMAD.HI.U32 R7, R3, R7, R2 ;  /* 0x0000000703077227 */ /* 0x000fcc00078e0002 */
[----:B------:R-:W-:-:S04]  /*03c0*/  IMAD.HI.U32 R2, R7, R6, RZ ;  /* 0x0000000607027227 */ /* 0x000fc800078e00ff */
[----:B------:R-:W-:Y:S01]  /*03d0*/  IMAD.HI.U32 R5, R7, R8, RZ ;  /* 0x0000000807057227 */ /* 0x000fe200078e00ff */
[----:B------:R-:W-:-:S03]  /*03e0*/  IADD3 R3, PT, PT, -R2, RZ, RZ ;  /* 0x000000ff02037210 */ /* 0x000fc60007ffe1ff */
[----:B------:R-:W-:Y:S02]  /*03f0*/  IMAD.MOV R9, RZ, RZ, -R5 ;  /* 0x000000ffff097224 */ /* 0x000fe400078e0a05 */
[----:B------:R-:W-:Y:S02]  /*0400*/  IMAD R3, R3, UR4, R6 ;  /* 0x0000000403037c24 */ /* 0x000fe4000f8e0206 */
[----:B------:R-:W-:Y:S02]  /*0410*/  IMAD R6, R9, UR4, R8 ;  /* 0x0000000409067c24 */ /* 0x000fe4000f8e0208 */
[----:B------:R-:W1:Y:S01]  /*0420*/  LDC.64 R8, c[0x0][0x398] ;  /* 0x0000e600ff087b82 */ /* 0x000e620000000a00 */
[----:B------:R-:W-:Y:S02]  /*0430*/  ISETP.LT.U32.AND P2, PT, R3, UR4, PT ;  /* 0x0000000403007c0c */ /* 0x000fe4000bf41070 */
[----:B------:R-:W-:-:S11]  /*0440*/  ISETP.LT.U32.AND P4, PT, R6, UR4, PT ;  /* 0x0000000406007c0c */ /* 0x000fd6000bf81070 */
[----:B------:R-:W-:Y:S02]  /*0450*/  @!P2 IADD3 R3, PT, PT, R3, -UR4, RZ ;  /* 0x800000040303ac10 */ /* 0x000fe4000fffe0ff */
[----:B------:R-:W-:Y:S02]  /*0460*/  @!P4 IADD3 R6, PT, PT, R6, -UR4, RZ ;  /* 0x800000040606cc10 */ /* 0x000fe4000fffe0ff */
[----:B------:R-:W-:Y:S02]  /*0470*/  ISETP.GE.U32.AND P0, PT, R3, UR4, PT ;  /* 0x0000000403007c0c */ /* 0x000fe4000bf06070 */
[----:B------:R-:W-:Y:S02]  /*0480*/  LOP3.LUT R3, R0, UR45, RZ, 0x3c, !PT ;  /* 0x0000002d00037c12 */ /* 0x000fe4000f8e3cff */
[----:B------:R-:W-:Y:S02]  /*0490*/  ISETP.GE.U32.AND P1, PT, R6, UR4, PT ;  /* 0x0000000406007c0c */ /* 0x000fe4000bf26070 */
[----:B------:R-:W-:-:S02]  /*04a0*/  ISETP.GE.AND P3, PT, R3, RZ, PT ;  /* 0x000000ff0300720c */ /* 0x000fc40003f66270 */
[----:B------:R-:W-:Y:S02]  /*04b0*/  LOP3.LUT R3, R4, UR45, RZ, 0x3c, !PT ;  /* 0x0000002d04037c12 */ /* 0x000fe4000f8e3cff */
[----:B------:R-:W-:Y:S02]  /*04c0*/  @!P4 IADD3 R5, PT, PT, R5, 0x1, RZ ;  /* 0x000000010505c810 */ /* 0x000fe40007ffe0ff */
[----:B------:R-:W-:Y:S02]  /*04d0*/  ISETP.GE.AND P5, PT, R3, RZ, PT ;  /* 0x000000ff0300720c */ /* 0x000fe40003fa6270 */
[----:B------:R-:W-:Y:S02]  /*04e0*/  @!P2 IADD3 R2, PT, PT, R2, 0x1, RZ ;  /* 0x000000010202a810 */ /* 0x000fe40007ffe0ff */
[----:B------:R-:W-:Y:S02]  /*04f0*/  ISETP.NE.AND P2, PT, RZ, UR45, PT ;  /* 0x0000002dff007c0c */ /* 0x000fe4000bf45270 */
[----:B------:R-:W-:Y:S01]  /*0500*/  @P1 IADD3 R5, PT, PT, R5, 0x1, RZ ;  /* 0x0000000105051810 */ /* 0x000fe20007ffe0ff */
[----:B------:R-:W-:Y:S01]  /*0510*/  @P0 VIADD R2, R2, 0x1 ;  /* 0x0000000102020836 */ /* 0x000fe20000000000 */
[----:B0-----:R-:W-:-:S02]  /*0520*/  ISETP.NE.U32.AND P0, PT, R10, 0x1, PT ;  /* 0x000000010a00780c */ /* 0x001fc40003f05070 */
[----:B-1----:R-:W-:Y:S02]  /*0530*/  ISETP.NE.U32.AND P1, PT, R8, 0x1, PT ;  /* 0x000000010800780c */ /* 0x002fe40003f25070 */
[----:B------:R-:W-:Y:S01]  /*0540*/  @!P3 IADD3 R2, PT, PT, -R2, RZ, RZ ;  /* 0x000000ff0202b210 */ /* 0x000fe20007ffe1ff */
[----:B------:R-:W-:Y:S01]  /*0550*/  @!P5 IMAD.MOV R5, RZ, RZ, -R5 ;  /* 0x000000ffff05d224 */ /* 0x000fe200078e0a05 */
[----:B------:R-:W-:Y:S02]  /*0560*/  ISETP.NE.AND.EX P0, PT, R11, RZ, PT, P0 ;  /* 0x000000ff0b00720c */ /* 0x000fe40003f05300 */
[C---:B------:R-:W-:Y:S02]  /*0570*/  SEL R2, R17.reuse, R2, !P2 ;  /* 0x0000000211027207 */ /* 0x040fe40005000000 */
[----:B------:R-:W-:Y:S02]  /*0580*/  SEL R5, R17, R5, !P2 ;  /* 0x0000000511057207 */ /* 0x000fe40005000000 */
[----:B------:R-:W-:-:S02]  /*0590*/  IADD3 R3, PT, PT, -R2, RZ, RZ ;  /* 0x000000ff02037210 */ /* 0x000fc40007ffe1ff */
[----:B------:R-:W-:Y:S02]  /*05a0*/  IADD3 R11, PT, PT, -R5, RZ, RZ ;  /* 0x000000ff050b7210 */ /* 0x000fe40007ffe1ff */
[----:B------:R-:W-:Y:S01]  /*05b0*/  ISETP.NE.AND.EX P1, PT, R9, RZ, PT, P1 ;  /* 0x000000ff0900720c */ /* 0x000fe20003f25310 */
[----:B------:R-:W-:Y:S01]  /*05c0*/  IMAD R3, R3, UR45, R0 ;  /* 0x0000002d03037c24 */ /* 0x000fe2000f8e0200 */
[----:B------:R-:W0:Y:S01]  /*05d0*/  LDC.64 R8, c[0x0][0x388] ;  /* 0x0000e200ff087b82 */ /* 0x000e220000000a00 */
[----:B------:R-:W-:Y:S01]  /*05e0*/  IMAD R6, R11, UR45, R4 ;  /* 0x0000002d0b067c24 */ /* 0x000fe2000f8e0204 */
[----:B------:R-:W-:Y:S02]  /*05f0*/  SEL R5, R5, RZ, P0 ;  /* 0x000000ff05057207 */ /* 0x000fe40000000000 */
[----:B------:R-:W-:Y:S02]  /*0600*/  SEL R2, R2, RZ, P0 ;  /* 0x000000ff02027207 */ /* 0x000fe40000000000 */
[----:B------:R-:W-:Y:S01]  /*0610*/  SEL R6, R6, RZ, P1 ;  /* 0x000000ff06067207 */ /* 0x000fe20000800000 */
[----:B------:R-:W-:Y:S01]  /*0620*/  IMAD R5, R5, UR40, RZ ;  /* 0x0000002805057c24 */ /* 0x000fe2000f8e02ff */
[----:B------:R-:W-:Y:S01]  /*0630*/  SEL R3, R3, RZ, P1 ;  /* 0x000000ff03037207 */ /* 0x000fe20000800000 */
[----:B------:R-:W-:-:S02]  /*0640*/  IMAD R2, R2, UR40, RZ ;  /* 0x0000002802027c24 */ /* 0x000fc4000f8e02ff */
        /* <DEDUP_REMOVED lines=9> */
[----:B------:R1:W3:Y:S01]  /*06e0*/  LDG.E.U16 R18, desc[UR6][R18.64] ;  /* 0x0000000612127981 */ /* 0x0002e2000c1e1500 */
[----:B------:R-:W-:-:S04]  /*06f0*/  IADD3 R6, PT, PT, R0, 0x80, RZ ;  /* 0x0000008000067810 */ /* 0x000fc80007ffe0ff */
[----:B------:R-:W-:-:S05]  /*0700*/  IABS R10, R6 ;  /* 0x00000006000a7213 */ /* 0x000fca0000000000 */
[----:B------:R-:W-:-:S04]  /*0710*/  IMAD.HI.U32 R5, R7, R10, RZ ;  /* 0x0000000a07057227 */ /* 0x000fc800078e00ff */
[----:B------:R-:W-:-:S04]  /*0720*/  IMAD.MOV R11, RZ, RZ, -R5 ;  /* 0x000000ffff0b7224 */ /* 0x000fc800078e0a05 */
[----:B------:R-:W-:-:S05]  /*0730*/  IMAD R10, R11, UR4, R10 ;  /* 0x000000040b0a7c24 */ /* 0x000fca000f8e020a */
[----:B------:R-:W-:-:S13]  /*0740*/  ISETP.LT.U32.AND P4, PT, R10, UR4, PT ;  /* 0x000000040a007c0c */ /* 0x000fda000bf81070 */
[----:B------:R-:W-:-:S04]  /*0750*/  @!P4 IADD3 R10, PT, PT, R10, -UR4, RZ ;  /* 0x800000040a0acc10 */ /* 0x000fc8000fffe0ff */
        /* <DEDUP_REMOVED lines=16> */
[----:B------:R0:W4:Y:S01]  /*0860*/  LDG.E.U16 R5, desc[UR6][R2.64] ;  /* 0x0000000602057981 */ /* 0x000122000c1e1500 */
[C---:B------:R-:W-:Y:S02]  /*0870*/  IADD3 R20, PT, PT, R0.reuse, 0x100, RZ ;  /* 0x0000010000147810 */ /* 0x040fe40007ffe0ff */
[----:B-1----:R-:W-:Y:S02]  /*0880*/  IADD3 R19, PT, PT, R0, 0xc0, RZ ;  /* 0x000000c000137810 */ /* 0x002fe40007ffe0ff */
[----:B------:R-:W-:Y:S02]  /*0890*/  IABS R22, R20 ;  /* 0x0000001400167213 */ /* 0x000fe40000000000 */
[----:B------:R-:W-:-:S03]  /*08a0*/  IABS R14, R19 ;  /* 0x00000013000e7213 */ /* 0x000fc60000000000 */
[----:B------:R-:W-:-:S04]  /*08b0*/  IMAD.HI.U32 R12, R7, R22, RZ ;  /* 0x00000016070c7227 */ /* 0x000fc800078e00ff */
[----:B------:R-:W-:Y:S01]  /*08c0*/  IMAD.HI.U32 R10, R7, R14, RZ ;  /* 0x0000000e070a7227 */ /* 0x000fe200078e00ff */
[----:B0-----:R-:W-:-:S03]  /*08d0*/  IADD3 R3, PT, PT, -R12, RZ, RZ ;  /* 0x000000ff0c037210 */ /* 0x001fc60007ffe1ff */
[----:B------:R-:W-:Y:S02]  /*08e0*/  IMAD.MOV R11, RZ, RZ, -R10 ;  /* 0x000000ffff0b7224 */ /* 0x000fe400078e0a0a */
[----:B------:R-:W-:Y:S02]  /*08f0*/  IMAD R2, R3, UR4, R22 ;  /* 0x0000000403027c24 */ /* 0x000fe4000f8e0216 */
[----:B------:R-:W-:-:S03]  /*0900*/  IMAD R11, R11, UR4, R14 ;  /* 0x000000040b0b7c24 */ /* 0x000fc6000f8e020e */
[----:B------:R-:W-:Y:S02]  /*0910*/  ISETP.LT.U32.AND P3, PT, R2, UR4, PT ;  /* 0x0000000402007c0c */ /* 0x000fe4000bf61070 */
[----:B------:R-:W-:-:S11]  /*0920*/  ISETP.LT.U32.AND P6, PT, R11, UR4, PT ;  /* 0x000000040b007c0c */ /* 0x000fd6000bfc1070 */
[----:B------:R-:W-:Y:S02]  /*0930*/  @!P3 IADD3 R2, PT, PT, R2, -UR4, RZ ;  /* 0x800000040202bc10 */ /* 0x000fe4000fffe0ff */
[----:B------:R-:W-:Y:S02]  /*0940*/  @!P6 IADD3 R11, PT, PT, R11, -UR4, RZ ;  /* 0x800000040b0bec10 */ /* 0x000fe4000fffe0ff */
[----:B------:R-:W-:Y:S02]  /*0950*/  ISETP.GE.U32.AND P5, PT, R2, UR4, PT ;  /* 0x0000000402007c0c */ /* 0x000fe4000bfa6070 */
[----:B------:R-:W-:Y:S02]  /*0960*/  ISETP.GE.U32.AND P4, PT, R11, UR4, PT ;  /* 0x000000040b007c0c */ /* 0x000fe4000bf86070 */
[----:B------:R-:W-:Y:S01]  /*0970*/  LOP3.LUT R2, R19, UR45, RZ, 0x3c, !PT ;  /* 0x0000002d13027c12 */ /* 0x000fe2000f8e3cff */
[----:B------:R-:W-:-:S03]  /*0980*/  @!P6 VIADD R10, R10, 0x1 ;  /* 0x000000010a0ae836 */ /* 0x000fc60000000000 */
[----:B------:R-:W-:Y:S02]  /*0990*/  ISETP.GE.AND P6, PT, R2, RZ, PT ;  /* 0x000000ff0200720c */ /* 0x000fe40003fc6270 */
[----:B------:R-:W-:-:S05]  /*09a0*/  LOP3.LUT R3, R20, UR45, RZ, 0x3c, !PT ;  /* 0x0000002d14037c12 */ /* 0x000fca000f8e3cff */
[----:B------:R-:W-:Y:S02]  /*09b0*/  @P4 IADD3 R10, PT, PT, R10, 0x1, RZ ;  /* 0x000000010a0a4810 */ /* 0x000fe40007ffe0ff */
[----:B------:R-:W-:Y:S02]  /*09c0*/  ISETP.GE.AND P4, PT, R3, RZ, PT ;  /* 0x000000ff0300720c */ /* 0x000fe40003f86270 */
[----:B------:R-:W-:Y:S02]  /*09d0*/  @!P3 IADD3 R12, PT, PT, R12, 0x1, RZ ;  /* 0x000000010c0cb810 */ /* 0x000fe40007ffe0ff */
[----:B------:R-:W-:Y:S02]  /*09e0*/  @!P6 IMAD.MOV R10, RZ, RZ, -R10 ;  /* 0x000000ffff0ae224 */ /* 0x000fe400078e0a0a */
[----:B------:R-:W-:-:S03]  /*09f0*/  @P5 IADD3 R12, PT, PT, R12, 0x1, RZ ;  /* 0x000000010c0c5810 */ /* 0x000fc60007ffe0ff */
[----:B------:R-:W-:-:S04]  /*0a00*/  SEL R10, R17, R10, !P2 ;  /* 0x0000000a110a7207 */ /* 0x000fc80005000000 */
[----:B------:R-:W-:Y:S02]  /*0a10*/  @!P4 IADD3 R12, PT, PT, -R12, RZ, RZ ;  /* 0x000000ff0c0cc210 */ /* 0x000fe40007ffe1ff */
[----:B------:R-:W-:Y:S02]  /*0a20*/  IADD3 R14, PT, PT, -R10, RZ, RZ ;  /* 0x000000ff0a0e7210 */ /* 0x000fe40007ffe1ff */
[----:B------:R-:W-:-:S04]  /*0a30*/  SEL R12, R17, R12, !P2 ;  /* 0x0000000c110c7207 */ /* 0x000fc80005000000 */
[----:B------:R-:W-:Y:S02]  /*0a40*/  IADD3 R13, PT, PT, -R12, RZ, RZ ;  /* 0x000000ff0c0d7210 */ /* 0x000fe40007ffe1ff */
[----:B------:R-:W-:Y:S02]  /*0a50*/  R2UR UR10, R24 ;  /* 0x00000000180a72ca */ /* 0x000fe400000e0000 */
[----:B------:R-:W-:Y:S01]  /*0a60*/  R2UR UR11, R25 ;  /* 0x00000000190b72ca */ /* 0x000fe200000e0000 */
[----:B------:R-:W-:Y:S01]  /*0a70*/  IMAD R13, R13, UR45, R20 ;  /* 0x0000002d0d0d7c24 */ /* 0x000fe2000f8e0214 */
[----:B------:R-:W-:-:S04]  /*0a80*/  LEA.HI R4, R4, R4, RZ, 0x1 ;  /* 0x0000000404047211 */ /* 0x000fc800078f08ff */
[----:B------:R-:W-:Y:S02]  /*0a90*/  SEL R13, R13, RZ, P1 ;  /* 0x000000ff0d0d7207 */ /* 0x000fe40000800000 */
[----:B--2---:R-:W-:-:S04]  /*0aa0*/  PRMT R11, R16, 0x7771, RZ ;  /* 0x00007771100b7816 */ /* 0x004fc800000000ff */
[----:B------:R-:W-:Y:S02]  /*0ab0*/  ISETP.NE.AND P4, PT, R11, RZ, PT ;  /* 0x000000ff0b00720c */ /* 0x000fe40003f85270 */
[----:B------:R-:W-:Y:S01]  /*0ac0*/  SEL R11, R10, RZ, P0 ;  /* 0x000000ff0a0b7207 */ /* 0x000fe20000000000 */
[----:B------:R-:W-:Y:S01]  /*0ad0*/  IMAD R10, R14, UR45, R19 ;  /* 0x0000002d0e0a7c24 */ /* 0x000fe2000f8e0213 */
[----:B------:R-:W-:-:S03]  /*0ae0*/  SEL R14, R12, RZ, P0 ;  /* 0x000000ff0c0e7207 */ /* 0x000fc60000000000 */
[----:B------:R-:W-:Y:S01]  /*0af0*/  IMAD R12, R11, UR40, RZ ;  /* 0x000000280b0c7c24 */ /* 0x000fe2000f8e02ff */
[----:B------:R-:W-:-:S05]  /*0b00*/  SEL R11, R10, RZ, P1 ;  /* 0x000000ff0a0b7207 */ /* 0x000fca0000800000 */
[----:B------:R-:W-:Y:S01]  /*0b10*/  IMAD R11, R11, UR41, R12 ;  /* 0x000000290b0b7c24 */ /* 0x000fe2000f8e020c */
[----:B---3--:R-:W-:-:S04]  /*0b20*/  PRMT R2, R18, 0x7771, RZ ;  /* 0x0000777112027816 */ /* 0x008fc800000000ff */
[----:B------:R-:W-:Y:S02]  /*0b30*/  LEA.HI R11, R11, R11, RZ, 0x1 ;  /* 0x0000000b0b0b7211 */ /* 0x000fe400078f08ff */
[----:B------:R-:W-:Y:S02]  /*0b40*/  ISETP.NE.AND P3, PT, R2, RZ, PT ;  /* 0x000000ff0200720c */ /* 0x000fe40003f65270 */
[----:B------:R-:W-:Y:S01]  /*0b50*/  SHF.R.S32.HI R11, RZ, 0x1, R11 ;  /* 0x00000001ff0b7819 */ /* 0x000fe2000001140b */
[----:B------:R-:W0:Y:S04]  /*0b60*/  LDC.64 R2, c[0x0][0x380] ;  /* 0x0000e000ff027b82 */ /* 0x000e280000000a00 */
[----:B------:R-:W-:-:S06]  /*0b70*/  IMAD.WIDE R22, R11, 0x2, R8 ;  /* 0x000000020b167825 */ /* 0x000fcc00078e0208 */
[----:B------:R1:W2:Y:S01]  /*0b80*/  LDG.E.U16 R23, desc[UR10][R22.64] ;  /* 0x0000000a16177981 */ /* 0x0002a2000c1e1500 */
[----:B------:R-:W-:Y:S01]  /*0b90*/  IMAD R14, R14, UR40, RZ ;  /* 0x000000280e0e7c24 */ /* 0x000fe2000f8e02ff */
[----:B------:R-:W-:Y:S02]  /*0ba0*/  @P4 R2UR UR8, R24 ;  /* 0x00000000180842ca */ /* 0x000fe400000e0000 */
[----:B------:R-:W-:Y:S01]  /*0bb0*/  @P4 R2UR UR9, R25 ;  /* 0x00000000190942ca */ /* 0x000fe200000e0000 */
[----:B------:R-:W-:Y:S01]  /*0bc0*/  IMAD R14, R13, UR41, R14 ;  /* 0x000000290d0e7c24 */ /* 0x000fe2000f8e020e */
[----:B------:R-:W-:-:S05]  /*0bd0*/  SHF.R.S32.HI R13, RZ, 0x1, R4 ;  /* 0x00000001ff0d7819 */ /* 0x000fca0000011404 */
[----:B0-----:R-:W-:-:S06]  /*0be0*/  IMAD.WIDE R12, R13, 0x8, R2 ;  /* 0x000000080d0c7825 */ /* 0x001fcc00078e0202 */
[----:B------:R-:W3:Y:S01]  /*0bf0*/  @P4 LDG.E R36, desc[UR8][R12.64+0x4] ;  /* 0x000004080c244981 */ /* 0x000ee2000c1e1900 */
[----:B------:R-:W-:Y:S02]  /*0c00*/  LEA.HI R14, R14, R14, RZ, 0x1 ;  /* 0x0000000e0e0e7211 */ /* 0x000fe400078f08ff */
[----:B------:R-:W-:Y:S02]  /*0c10*/  R2UR UR12, R24 ;  /* 0x00000000180c72ca */ /* 0x000fe400000e0000 */
[C---:B------:R-:W-:Y:S02]  /*0c20*/  R2UR UR13, R25.reuse ;  /* 0x00000000190d72ca */ /* 0x040fe400000e0000 */
[----:B------:R-:W-:Y:S02]  /*0c30*/  LEA.HI R10, R0, R0, RZ, 0x1 ;  /* 0x00000000000a7211 */ /* 0x000fe400078f08ff */
[----:B------:R-:W-:Y:S02]  /*0c40*/  @P3 R2UR UR6, R24 ;  /* 0x00000000180632ca */ /* 0x000fe400000e0000 */
[----:B------:R-:W-:-:S02]  /*0c50*/  @P3 R2UR UR7, R25 ;  /* 0x00000000190732ca */ /* 0x000fc400000e0000 */
[----:B------:R-:W-:Y:S02]  /*0c60*/  SHF.R.S32.HI R35, RZ, 0x1, R14 ;  /* 0x00000001ff237819 */ /* 0x000fe4000001140e */
[----:B------:R-:W-:Y:S02]  /*0c70*/  SHF.R.S32.HI R27, RZ, 0x1, R10 ;  /* 0x00000001ff1b7819 */ /* 0x000fe4000001140a */
[----:B------:R-:W-:Y:S01]  /*0c80*/  LEA.HI R6, R6, R6, RZ, 0x1 ;  /* 0x0000000606067211 */ /* 0x000fe200078f08ff */
[----:B------:R-:W-:Y:S01]  /*0c90*/  IMAD.WIDE R34, R35, 0x2, R8 ;  /* 0x0000000223227825 */ /* 0x000fe200078e0208 */
[----:B------:R-:W0:Y:S03]  /*0ca0*/  LDC.64 R10, c[0x0][0x3d0] ;  /* 0x0000f400ff0a7b82 */ /* 0x000e260000000a00 */
[----:B------:R-:W-:Y:S01]  /*0cb0*/  IMAD.WIDE R26, R27, 0x8, R2 ;  /* 0x000000081b1a7825 */ /* 0x000fe200078e0202 */
[----:B------:R5:W3:Y:S04]  /*0cc0*/  LDG.E.U16 R21, desc[UR12][R34.64] ;  /* 0x0000000c22157981 */ /* 0x000ae8000c1e1500 */
[----:B------:R-:W3:Y:S01]  /*0cd0*/  @P3 LDG.E R37, desc[UR6][R26.64+0x4] ;  /* 0x000004061a253981 */ /* 0x000ee2000c1e1900 */
[----:B------:R-:W-:-:S02]  /*0ce0*/  SHF.R.S32.HI R15, RZ, 0x1, R6 ;  /* 0x00000001ff0f7819 */ /* 0x000fc40000011406 */
[----:B----4-:R-:W-:-:S04]  /*0cf0*/  PRMT R4, R5, 0x7771, RZ ;  /* 0x0000777105047816 */ /* 0x010fc800000000ff */
[----:B------:R-:W-:Y:S01]  /*0d00*/  ISETP.NE.AND P6, PT, R4, RZ, PT ;  /* 0x000000ff0400720c */ /* 0x000fe20003fc5270 */
[----:B------:R-:W-:-:S12]  /*0d10*/  IMAD.WIDE R14, R15, 0x8, R2 ;  /* 0x000000080f0e7825 */ /* 0x000fd800078e0202 */
[----:B------:R-:W-:Y:S02]  /*0d20*/  @P6 R2UR UR6, R24 ;  /* 0x00000000180662ca */ /* 0x000fe400000e0000 */
[----:B------:R-:W-:-:S13]  /*0d30*/  @P6 R2UR UR7, R25 ;  /* 0x00000000190762ca */ /* 0x000fda00000e0000 */
[----:B------:R-:W4:Y:S01]  /*0d40*/  @P6 LDG.E R33, desc[UR6][R14.64+0x4] ;  /* 0x000004060e216981 */ /* 0x000f22000c1e1900 */
[----:B------:R-:W-:Y:S01]  /*0d50*/  IADD3 R28, PT, PT, R0, 0x140, RZ ;  /* 0x00000140001c7810 */ /* 0x000fe20007ffe0ff */
[----:B------:R-:W5:Y:S01]  /*0d60*/  LDCU UR6, c[0x0][0x3d0] ;  /* 0x00007a00ff0677ac */ /* 0x000f620008000800 */
[----:B0-----:R-:W-:Y:S02]  /*0d70*/  R2UR UR5, R11 ;  /* 0x000000000b0572ca */ /* 0x001fe400000e0000 */
[----:B-1----:R-:W-:Y:S02]  /*0d80*/  IABS R22, R28 ;  /* 0x0000001c00167213 */ /* 0x002fe40000000000 */
[----:B------:R-:W-:Y:S02]  /*0d90*/  LEA.HI R19, R19, R19, RZ, 0x1 ;  /* 0x0000001313137211 */ /* 0x000fe400078f08ff */
[----:B------:R-:W-:Y:S01]  /*0da0*/  PRMT R18, R18, 0x7770, RZ ;  /* 0x0000777012127816 */ /* 0x000fe200000000ff */
[----:B------:R-:W4:Y:S01]  /*0db0*/  LDG.E R14, desc[UR12][R14.64] ;  /* 0x0000000c0e0e7981 */ /* 0x000f22000c1e1900 */
[----:B-----5:R-:W-:Y:S01]  /*0dc0*/  MOV R4, UR6 ;  /* 0x0000000600047c02 */ /* 0x020fe20008000f00 */
[----:B------:R-:W-:Y:S01]  /*0dd0*/  IMAD.U32 R6, RZ, RZ, UR6 ;  /* 0x00000006ff067e24 */ /* 0x000fe2000f8e00ff */
[----:B------:R-:W-:-:S02]  /*0de0*/  SHF.R.S32.HI R19, RZ, 0x1, R19 ;  /* 0x00000001ff137819 */ /* 0x000fc40000011413 */
[----:B------:R-:W-:Y:S02]  /*0df0*/  R2UR UR8, R24 ;  /* 0x00000000180872ca */ /* 0x000fe400000e0000 */
[----:B------:R-:W-:Y:S02]  /*0e00*/  R2UR UR9, R25 ;  /* 0x00000000190972ca */ /* 0x000fe400000e0000 */
[----:B------:R-:W-:Y:S02]  /*0e10*/  LEA.HI R20, R20, R20, RZ, 0x1 ;  /* 0x0000001414147211 */ /* 0x000fe400078f08ff */
[----:B--2---:R-:W-:-:S04]  /*0e20*/  PRMT R11, R23, 0x7771, RZ ;  /* 0x00007771170b7816 */ /* 0x004fc800000000ff */
[----:B------:R-:W-:Y:S01]  /*0e30*/  ISETP.NE.AND P5, PT, R11, RZ, PT ;  /* 0x000000ff0b00720c */ /* 0x000fe20003fa5270 */
[----:B------:R-:W-:-:S05]  /*0e40*/  IMAD.HI.U32 R11, R7, R22, RZ ;  /* 0x00000016070b7227 */ /* 0x000fca00078e00ff */
[----:B------:R-:W-:-:S05]  /*0e50*/  IADD3 R35, PT, PT, -R11, RZ, RZ ;  /* 0x000000ff0b237210 */ /* 0x000fca0007ffe1ff */
[----:B------:R-:W-:Y:S02]  /*0e60*/  IMAD R22, R35, UR4, R22 ;  /* 0x0000000423167c24 */ /* 0x000fe4000f8e0216 */
[----:B---3--:R-:W-:-:S03]  /*0e70*/  @P4 FMUL R4, R36, UR5 ;  /* 0x0000000524044c20 */ /* 0x008fc60008400000 */
[----:B------:R-:W-:Y:S01]  /*0e80*/  ISETP.LT.U32.AND P4, PT, R22, UR4, PT ;  /* 0x0000000416007c0c */ /* 0x000fe2000bf81070 */
[----:B------:R-:W2:-:S12]  /*0e90*/  LDG.E R36, desc[UR8][R26.64] ;  /* 0x000000081a247981 */ /* 0x000e98000c1e1900 */
        /* <DEDUP_REMOVED lines=11> */
[----:B------:R-:W-:Y:S02]  /*0f50*/  PRMT R34, R21, 0x7771, RZ ;  /* 0x0000777115227816 */ /* 0x000fe400000000ff */
[----:B------:R-:W-:Y:S02]  /*0f60*/  @P5 R2UR UR14, R24 ;  /* 0x00000000180e52ca */ /* 0x000fe400000e0000 */
[----:B------:R-:W-:Y:S01]  /*0f70*/  @P5 R2UR UR15, R25 ;  /* 0x00000000190f52ca */ /* 0x000fe200000e0000 */
[----:B------:R-:W-:Y:S01]  /*0f80*/  @P3 FMUL R6, R37, UR5 ;  /* 0x0000000525063c20 */ /* 0x000fe20008400000 */
[----:B------:R-:W-:Y:S01]  /*0f90*/  SEL R22, R22, RZ, P1 ;  /* 0x000000ff16167207 */ /* 0x000fe20000800000 */
[----:B------:R-:W-:Y:S01]  /*0fa0*/  IMAD R11, R11, UR40, RZ ;  /* 0x000000280b0b7c24 */ /* 0x000fe2000f8e02ff */
[----:B------:R-:W-:Y:S02]  /*0fb0*/  ISETP.NE.AND P3, PT, R34, RZ, PT ;  /* 0x000000ff2200720c */ /* 0x000fe40003f65270 */
[----:B------:R-:W-:Y:S01]  /*0fc0*/  ISETP.NE.AND P4, PT, R18, RZ, PT ;  /* 0x000000ff1200720c */ /* 0x000fe20003f85270 */
[----:B------:R-:W-:-:S02]  /*0fd0*/  IMAD R11, R22, UR41, R11 ;  /* 0x00000029160b7c24 */ /* 0x000fc4000f8e020b */
[----:B------:R-:W-:Y:S01]  /*0fe0*/  IMAD.WIDE R18, R19, 0x8, R2 ;  /* 0x0000000813127825 */ /* 0x000fe200078e0202 */
[----:B------:R0:W3:Y:S02]  /*0ff0*/  LDG.E R22, desc[UR10][R12.64] ;  /* 0x0000000a0c167981 */ /* 0x0000e4000c1e1900 */
[----:B------:R-:W-:Y:S02]  /*1000*/  LEA.HI R34, R11, R11, RZ, 0x1 ;  /* 0x0000000b0b227211 */ /* 0x000fe400078f08ff */
[----:B------:R-:W5:Y:S01]  /*1010*/  @P5 LDG.E R38, desc[UR14][R18.64+0x4] ;  /* 0x0000040e12265981 */ /* 0x000f62000c1e1900 */
[C---:B------:R-:W-:Y:S02]  /*1020*/  R2UR UR14, R24.reuse ;  /* 0x00000000180e72ca */ /* 0x040fe400000e0000 */
[----:B------:R-:W-:Y:S02]  /*1030*/  R2UR UR15, R25 ;  /* 0x00000000190f72ca */ /* 0x000fe400000e0000 */
[----:B------:R-:W-:-:S02]  /*1040*/  @P3 R2UR UR16, R24 ;  /* 0x00000000181032ca */ /* 0x000fc400000e0000 */
[----:B------:R-:W-:Y:S02]  /*1050*/  @P3 R2UR UR17, R25 ;  /* 0x00000000191132ca */ /* 0x000fe400000e0000 */
[----:B------:R-:W-:Y:S02]  /*1060*/  SHF.R.S32.HI R35, RZ, 0x1, R34 ;  /* 0x00000001ff237819 */ /* 0x000fe40000011422 */
[----:B------:R-:W-:-:S03]  /*1070*/  SHF.R.S32.HI R11, RZ, 0x1, R20 ;  /* 0x00000001ff0b7819 */ /* 0x000fc60000011414 */
[----:B------:R-:W-:Y:S01]  /*1080*/  IMAD.WIDE R34, R35, 0x2, R8 ;  /* 0x0000000223227825 */ /* 0x000fe200078e0208 */
[----:B------:R-:W-:-:S03]  /*1090*/  IADD3 R37, PT, PT, R0, 0x180, RZ ;  /* 0x0000018000257810 */ /* 0x000fc60007ffe0ff */
[----:B0-----:R-:W-:Y:S01]  /*10a0*/  IMAD.WIDE R12, R11, 0x8, R2 ;  /* 0x000000080b0c7825 */ /* 0x001fe200078e0202 */
[----:B------:R-:W3:Y:S01]  /*10b0*/  LDG.E.U16 R26, desc[UR14][R34.64] ;  /* 0x0000000e221a7981 */ /* 0x000ee2000c1e1500 */
[----:B------:R-:W-:-:S03]  /*10c0*/  IABS R40, R37 ;  /* 0x0000002500287213 */ /* 0x000fc60000000000 */
[----:B------:R-:W3:Y:S02]  /*10d0*/  @P3 LDG.E R39, desc[UR16][R12.64+0x4] ;  /* 0x000004100c273981 */ /* 0x000ee4000c1e1900 */
[----:B------:R-:W-:Y:S02]  /*10e0*/  IMAD.HI.U32 R15, R7, R40, RZ ;  /* 0x00000028070f7227 */ /* 0x000fe400078e00ff */
[----:B------:R0:W3:Y:S01]  /*10f0*/  LDG.E R11, desc[UR8][R18.64] ;  /* 0x00000008120b7981 */ /* 0x0000e2000c1e1900 */
[----:B------:R-:W-:-:S03]  /*1100*/  MOV R20, UR6 ;  /* 0x0000000600147c02 */ /* 0x000fc60008000f00 */
[----:B------:R1:W3:Y:S01]  /*1110*/  LDG.E R27, desc[UR10][R12.64] ;  /* 0x0000000a0c1b7981 */ /* 0x0002e2000c1e1900 */
[----:B0-----:R-:W-:Y:S01]  /*1120*/  IADD3 R19, PT, PT, -R15, RZ, RZ ;  /* 0x000000ff0f137210 */ /* 0x001fe20007ffe1ff */
[----:B----4-:R-:W-:-:S04]  /*1130*/  @P6 FMUL R20, R33, UR5 ;  /* 0x0000000521146c20 */ /* 0x010fc80008400000 */
        /* <DEDUP_REMOVED lines=20> */
[----:B------:R-:W-:Y:S02]  /*1280*/  IADD3 R19, PT, PT, R0, 0x1c0, RZ ;  /* 0x000001c000137810 */ /* 0x000fe40007ffe0ff */
[----:B------:R-:W-:Y:S02]  /*1290*/  PRMT R16, R16, 0x7770, RZ ;  /* 0x0000777010107816 */ /* 0x000fe400000000ff */
[----:B------:R-:W-:Y:S02]  /*12a0*/  IABS R34, R19 ;  /* 0x0000001300227213 */ /* 0x000fe40000000000 */
[----:B------:R-:W-:Y:S02]  /*12b0*/  ISETP.NE.AND P6, PT, R16, RZ, PT ;  /* 0x000000ff1000720c */ /* 0x000fe40003fc5270 */
[----:B------:R-:W-:Y:S01]  /*12c0*/  MOV R16, UR6 ;  /* 0x0000000600107c02 */ /* 0x000fe20008000f00 */
[----:B0-----:R-:W-:Y:S01]  /*12d0*/  IMAD.HI.U32 R12, R7, R34, RZ ;  /* 0x00000022070c7227 */ /* 0x001fe200078e00ff */
[----:B------:R-:W-:-:S02]  /*12e0*/  PRMT R5, R5, 0x7770, RZ ;  /* 0x0000777005057816 */ /* 0x000fc400000000ff */
[----:B------:R-:W-:Y:S02]  /*12f0*/  MOV R18, UR6 ;  /* 0x0000000600127c02 */ /* 0x000fe40008000f00 */
[----:B------:R-:W-:-:S04]  /*1300*/  IADD3 R33, PT, PT, R0, 0x200, RZ ;  /* 0x0000020000217810 */ /* 0x000fc80007ffe0ff */
[----:B------:R-:W-:-:S05]  /*1310*/  IABS R0, R33 ;  /* 0x0000002100007213 */ /* 0x000fca0000000000 */
[----:B------:R-:W-:Y:S01]  /*1320*/  IMAD.HI.U32 R7, R7, R0, RZ ;  /* 0x0000000007077227 */ /* 0x000fe200078e00ff */
[----:B------:R-:W-:Y:S02]  /*1330*/  LEA.HI R28, R28, R28, RZ, 0x1 ;  /* 0x0000001c1c1c7211 */ /* 0x000fe400078f08ff */
[----:B------:R-:W-:Y:S02]  /*1340*/  PRMT R21, R21, 0x7770, RZ ;  /* 0x0000777015157816 */ /* 0x000fe400000000ff */
[----:B------:R-:W-:-:S04]  /*1350*/  LEA.HI R37, R37, R37, RZ, 0x1 ;  /* 0x0000002525257211 */ /* 0x000fc800078f08ff */
[----:B------:R-:W-:Y:S02]  /*1360*/  SHF.R.S32.HI R35, RZ, 0x1, R37 ;  /* 0x00000001ff237819 */ /* 0x000fe40000011425 */
[----:B------:R-:W-:Y:S01]  /*1370*/  PRMT R23, R23, 0x7770, RZ ;  /* 0x0000777017177816 */ /* 0x000fe200000000ff */
[----:B-----5:R-:W-:Y:S01]  /*1380*/  @P5 FMUL R18, R38, UR5 ;  /* 0x0000000526125c20 */ /* 0x020fe20008400000 */
[----:B------:R-:W-:Y:S01]  /*1390*/  ISETP.NE.AND P5, PT, R5, RZ, PT ;  /* 0x000000ff0500720c */ /* 0x000fe20003fa5270 */
[----:B--2---:R-:W-:Y:S01]  /*13a0*/  FMUL R5, R36, UR5 ;  /* 0x0000000524057c20 */ /* 0x004fe20008400000 */
[----:B---3--:R-:W-:Y:S01]  /*13b0*/  PRMT R13, R26, 0x7771, RZ ;  /* 0x000077711a0d7816 */ /* 0x008fe200000000ff */
[----:B------:R-:W-:-:S03]  /*13c0*/  @P3 FMUL R16, R39, UR5 ;  /* 0x0000000527103c20 */ /* 0x000fc60008400000 */
[----:B------:R-:W-:Y:S01]  /*13d0*/  ISETP.NE.AND P3, PT, R13, RZ, PT ;  /* 0x000000ff0d00720c */ /* 0x000fe20003f65270 */
[----:B------:R-:W-:-:S04]  /*13e0*/  IMAD.MOV R13, RZ, RZ, -R12 ;  /* 0x000000ffff0d7224 */ /* 0x000fc800078e0a0c */
[----:B------:R-:W-:Y:S01]  /*13f0*/  IMAD R13, R13, UR4, R34 ;  /* 0x000000040d0d7c24 */ /* 0x000fe2000f8e0222 */
[----:B------:R-:W-:-:S04]  /*1400*/  FSEL R5, R5, R10, P4 ;  /* 0x0000000a05057208 */ /* 0x000fc80002000000 */
[----:B------:R-:W-:-:S13]  /*1410*/  ISETP.LT.U32.AND P4, PT, R13, UR4, PT ;  /* 0x000000040d007c0c */ /* 0x000fda000bf81070 */
[----:B------:R-:W-:Y:S02]  /*1420*/  @!P4 IADD3 R13, PT, PT, R13, -UR4, RZ ;  /* 0x800000040d0dcc10 */ /* 0x000fe4000fffe0ff */
[----:B------:R-:W-:Y:S02]  /*1430*/  @!P4 IADD3 R12, PT, PT, R12, 0x1, RZ ;  /* 0x000000010c0cc810 */ /* 0x000fe40007ffe0ff */
[----:B------:R-:W-:Y:S02]  /*1440*/  ISETP.GE.U32.AND P4, PT, R13, UR4, PT ;  /* 0x000000040d007c0c */ /* 0x000fe4000bf86070 */
[----:B------:R-:W-:-:S11]  /*1450*/  LOP3.LUT R13, R19, UR45, RZ, 0x3c, !PT ;  /* 0x0000002d130d7c12 */ /* 0x000fd6000f8e3cff */
[----:B------:R-:W-:Y:S01]  /*1460*/  @P4 VIADD R12, R12, 0x1 ;  /* 0x000000010c0c4836 */ /* 0x000fe20000000000 */
[----:B------:R-:W-:Y:S02]  /*1470*/  ISETP.GE.AND P4, PT, R13, RZ, PT ;  /* 0x000000ff0d00720c */ /* 0x000fe40003f86270 */
[----:B------:R-:W-:-:S05]  /*1480*/  IADD3 R13, PT, PT, -R7, RZ, RZ ;  /* 0x000000ff070d7210 */ /* 0x000fca0007ffe1ff */
[----:B------:R-:W-:Y:S01]  /*1490*/  IMAD R13, R13, UR4, R0 ;  /* 0x000000040d0d7c24 */ /* 0x000fe2000f8e0200 */
[----:B------:R-:W-:-:S05]  /*14a0*/  MOV R0, R12 ;  /* 0x0000000c00007202 */ /* 0x000fca0000000f00 */
[----:B------:R-:W-:Y:S02]  /*14b0*/  @!P4 IADD3 R0, PT, PT, -R0, RZ, RZ ;  /* 0x000000ff0000c210 */ /* 0x000fe40007ffe1ff */
[----:B------:R-:W-:-:S13]  /*14c0*/  ISETP.LT.U32.AND P4, PT, R13, UR4, PT ;  /* 0x000000040d007c0c */ /* 0x000fda000bf81070 */
[----:B------:R-:W-:Y:S01]  /*14d0*/  @!P4 IADD3 R13, PT, PT, R13, -UR4, RZ ;  /* 0x800000040d0dcc10 */ /* 0x000fe2000fffe0ff */
[----:B------:R-:W-:-:S03]  /*14e0*/  @!P4 VIADD R7, R7, 0x1 ;  /* 0x000000010707c836 */ /* 0x000fc60000000000 */
[----:B------:R-:W-:Y:S02]  /*14f0*/  ISETP.GE.U32.AND P4, PT, R13, UR4, PT ;  /* 0x000000040d007c0c */ /* 0x000fe4000bf86070 */
[----:B------:R-:W-:-:S11]  /*1500*/  LOP3.LUT R12, R33, UR45, RZ, 0x3c, !PT ;  /* 0x0000002d210c7c12 */ /* 0x000fd6000f8e3cff */
[----:B------:R-:W-:Y:S02]  /*1510*/  @P4 IADD3 R7, PT, PT, R7, 0x1, RZ ;  /* 0x0000000107074810 */ /* 0x000fe40007ffe0ff */
[----:B------:R-:W-:Y:S02]  /*1520*/  ISETP.GE.AND P4, PT, R12, RZ, PT ;  /* 0x000000ff0c00720c */ /* 0x000fe40003f86270 */
[----:B------:R-:W-:Y:S02]  /*1530*/  @P3 R2UR UR10, R24 ;  /* 0x00000000180a32ca */ /* 0x000fe400000e0000 */
[----:B------:R-:W-:Y:S02]  /*1540*/  @P3 R2UR UR11, R25 ;  /* 0x00000000190b32ca */ /* 0x000fe400000e0000 */
[----:B------:R-:W-:Y:S02]  /*1550*/  SHF.R.S32.HI R13, RZ, 0x1, R28 ;  /* 0x00000001ff0d7819 */ /* 0x000fe4000001141c */
[----:B------:R-:W-:-:S05]  /*1560*/  SEL R28, R17, R0, !P2 ;  /* 0x00000000111c7207 */ /* 0x000fca0005000000 */
[----:B------:R-:W-:Y:S01]  /*1570*/  @!P4 IADD3 R7, PT, PT, -R7, RZ, RZ ;  /* 0x000000ff0707c210 */ /* 0x000fe20007ffe1ff */
[----:B------:R-:W-:-:S03]  /*1580*/  IMAD.WIDE R12, R13, 0x8, R2 ;  /* 0x000000080d0c7825 */ /* 0x000fc600078e0202 */
[----:B------:R-:W-:Y:S02]  /*1590*/  SEL R36, R17, R7, !P2 ;  /* 0x0000000711247207 */ /* 0x000fe40005000000 */
[----:B------:R-:W-:Y:S01]  /*15a0*/  SEL R17, R28, RZ, P0 ;  /* 0x000000ff1c117207 */ /* 0x000fe20000000000 */
[----:B------:R-:W2:Y:S01]  /*15b0*/  LDG.E R0, desc[UR8][R12.64] ;  /* 0x000000080c007981 */ /* 0x000ea2000c1e1900 */
[----:B----4-:R-:W-:Y:S02]  /*15c0*/  PRMT R7, R15, 0x7771, RZ ;  /* 0x000077710f077816 */ /* 0x010fe400000000ff */
[----:B------:R-:W-:Y:S02]  /*15d0*/  SEL R38, R36, RZ, P0 ;  /* 0x000000ff24267207 */ /* 0x000fe40000000000 */
[----:B------:R-:W-:Y:S02]  /*15e0*/  ISETP.NE.AND P0, PT, R7, RZ, PT ;  /* 0x000000ff0700720c */ /* 0x000fe40003f05270 */
[----:B------:R-:W-:-:S02]  /*15f0*/  ISETP.NE.AND P2, PT, R21, RZ, PT ;  /* 0x000000ff1500720c */ /* 0x000fc40003f45270 */
[----:B------:R0:W3:Y:S01]  /*1600*/  @P3 LDG.E R21, desc[UR10][R12.64+0x4] ;  /* 0x0000040a0c153981 */ /* 0x0000e2000c1e1900 */
[----:B------:R-:W-:Y:S01]  /*1610*/  IADD3 R36, PT, PT, -R36, RZ, RZ ;  /* 0x000000ff24247210 */ /* 0x000fe20007ffe1ff */
[----:B0-----:R-:W-:-:S04]  /*1620*/  IMAD.MOV R12, RZ, RZ, -R28 ;  /* 0x000000ffff0c7224 */ /* 0x001fc800078e0a1c */
[----:B------:R-:W-:Y:S02]  /*1630*/  IMAD R12, R12, UR45, R19 ;  /* 0x0000002d0c0c7c24 */ /* 0x000fe4000f8e0213 */
[----:B------:R-:W-:Y:S01]  /*1640*/  IMAD R13, R36, UR45, R33 ;  /* 0x0000002d240d7c24 */ /* 0x000fe2000f8e0221 */
[----:B------:R-:W-:Y:S01]  /*1650*/  @P0 R2UR UR10, R24 ;  /* 0x00000000180a02ca */ /* 0x000fe200000e0000 */
[----:B------:R-:W-:Y:S01]  /*1660*/  IMAD R17, R17, UR40, RZ ;  /* 0x0000002811117c24 */ /* 0x000fe2000f8e02ff */
[----:B------:R-:W-:Y:S02]  /*1670*/  SEL R12, R12, RZ, P1 ;  /* 0x000000ff0c0c7207 */ /* 0x000fe40000800000 */
[----:B------:R-:W-:Y:S01]  /*1680*/  @P0 R2UR UR11, R25 ;  /* 0x00000000190b02ca */ /* 0x000fe200000e0000 */
[----:B------:R-:W-:Y:S01]  /*1690*/  IMAD R38, R38, UR40, RZ ;  /* 0x0000002826267c24 */ /* 0x000fe2000f8e02ff */
[----:B------:R-:W-:Y:S01]  /*16a0*/  SEL R13, R13, RZ, P1 ;  /* 0x000000ff0d0d7207 */ /* 0x000fe20000800000 */
[----:B------:R-:W-:-:S02]  /*16b0*/  IMAD R12, R12, UR41, R17 ;  /* 0x000000290c0c7c24 */ /* 0x000fc4000f8e0211 */
[----:B------:R-:W-:-:S04]  /*16c0*/  IMAD.WIDE R34, R35, 0x8, R2 ;  /* 0x0000000823227825 */ /* 0x000fc800078e0202 */
[----:B------:R-:W-:Y:S01]  /*16d0*/  IMAD R13, R13, UR41, R38 ;  /* 0x000000290d0d7c24 */ /* 0x000fe2000f8e0226 */
[----:B------:R-:W-:Y:S01]  /*16e0*/  LEA.HI R12, R12, R12, RZ, 0x1 ;  /* 0x0000000c0c0c7211 */ /* 0x000fe200078f08ff */
[----:B------:R-:W4:Y:S01]  /*16f0*/  LDG.E R7, desc[UR8][R34.64] ;  /* 0x0000000822077981 */ /* 0x000f22000c1e1900 */
[----:B------:R-:W-:Y:S02]  /*1700*/  ISETP.NE.AND P4, PT, R23, RZ, PT ;  /* 0x000000ff1700720c */ /* 0x000fe40003f85270 */
[----:B------:R-:W-:Y:S01]  /*1710*/  LEA.HI R17, R13, R13, RZ, 0x1 ;  /* 0x0000000d0d117211 */ /* 0x000fe200078f08ff */
[----:B------:R0:W5:Y:S01]  /*1720*/  @P0 LDG.E R23, desc[UR10][R34.64+0x4] ;  /* 0x0000040a22170981 */ /* 0x000162000c1e1900 */
[----:B------:R-:W-:Y:S02]  /*1730*/  SHF.R.S32.HI R13, RZ, 0x1, R12 ;  /* 0x00000001ff0d7819 */ /* 0x000fe4000001140c */
[----:B------:R-:W-:Y:S02]  /*1740*/  R2UR UR10, R24 ;  /* 0x00000000180a72ca */ /* 0x000fe400000e0000 */
[----:B------:R-:W-:-:S02]  /*1750*/  R2UR UR11, R25 ;  /* 0x00000000190b72ca */ /* 0x000fc400000e0000 */
[----:B------:R-:W-:Y:S01]  /*1760*/  SHF.R.S32.HI R17, RZ, 0x1, R17 ;  /* 0x00000001ff117819 */ /* 0x000fe20000011411 */
[----:B------:R-:W-:-:S04]  /*1770*/  IMAD.WIDE R12, R13, 0x2, R8 ;  /* 0x000000020d0c7825 */ /* 0x000fc800078e0208 */
[----:B0-----:R-:W-:Y:S02]  /*1780*/  IMAD.WIDE R34, R17, 0x2, R8 ;  /* 0x0000000211227825 */ /* 0x001fe400078e0208 */
[----:B------:R0:W2:Y:S04]  /*1790*/  LDG.E.U16 R8, desc[UR8][R12.64] ;  /* 0x000000080c087981 */ /* 0x0000a8000c1e1500 */
[----:B------:R-:W3:Y:S01]  /*17a0*/  LDG.E.U16 R34, desc[UR10][R34.64] ;  /* 0x0000000a22227981 */ /* 0x000ee2000c1e1500 */
[----:B------:R-:W-:Y:S01]  /*17b0*/  FMUL R17, R22, UR5 ;  /* 0x0000000516117c20 */ /* 0x000fe20008400000 */
[----:B------:R-:W-:-:S04]  /*17c0*/  FMUL R9, R14, UR5 ;  /* 0x000000050e097c20 */ /* 0x000fc80008400000 */
[----:B------:R-:W-:Y:S02]  /*17d0*/  FSEL R17, R17, R10, P6 ;  /* 0x0000000a11117208 */ /* 0x000fe40003000000 */
[----:B------:R-:W-:-:S04]  /*17e0*/  LEA.HI R19, R19, R19, RZ, 0x1 ;  /* 0x0000001313137211 */ /* 0x000fc800078f08ff */
[----:B0-----:R-:W-:Y:S02]  /*17f0*/  SHF.R.S32.HI R13, RZ, 0x1, R19 ;  /* 0x00000001ff0d7819 */ /* 0x001fe40000011413 */
[----:B------:R-:W-:-:S03]  /*1800*/  LEA.HI R33, R33, R33, RZ, 0x1 ;  /* 0x0000002121217211 */ /* 0x000fc600078f08ff */
[----:B------:R-:W-:Y:S01]  /*1810*/  IMAD.WIDE R12, R13, 0x8, R2 ;  /* 0x000000080d0c7825 */ /* 0x000fe200078e0202 */
[----:B------:R-:W-:-:S05]  /*1820*/  SHF.R.S32.HI R33, RZ, 0x1, R33 ;  /* 0x00000001ff217819 */ /* 0x000fca0000011421 */
[----:B------:R-:W-:-:S05]  /*1830*/  IMAD.WIDE R2, R33, 0x8, R2 ;  /* 0x0000000821027825 */ /* 0x000fca00078e0202 */
[----:B------:R-:W4:Y:S01]  /*1840*/  LDG.E R37, desc[UR12][R2.64] ;  /* 0x0000000c02257981 */ /* 0x000f22000c1e1900 */
[----:B--2---:R-:W-:-:S04]  /*1850*/  PRMT R22, R8, 0x7771, RZ ;  /* 0x0000777108167816 */ /* 0x004fc800000000ff */
[----:B------:R-:W-:Y:S02]  /*1860*/  ISETP.NE.AND P1, PT, R22, RZ, PT ;  /* 0x000000ff1600720c */ /* 0x000fe40003f25270 */
[----:B---3--:R-:W-:-:S04]  /*1870*/  PRMT R14, R34, 0x7771, RZ ;  /* 0x00007771220e7816 */ /* 0x008fc800000000ff */
        /* <DEDUP_REMOVED lines=8> */
[----:B------:R-:W-:Y:S02]  /*1900*/  PRMT R15, R15, 0x7770, RZ ;  /* 0x000077700f0f7816 */ /* 0x000fe400000000ff */
[----:B------:R-:W-:Y:S01]  /*1910*/  MOV R22, UR6 ;  /* 0x0000000600167c02 */ /* 0x000fe20008000f00 */
[----:B------:R-:W-:Y:S01]  /*1920*/  @P3 FMUL R22, R21, UR5 ;  /* 0x0000000515163c20 */ /* 0x000fe20008400000 */
[----:B------:R-:W-:-:S02]  /*1930*/  ISETP.NE.AND P3, PT, R15, RZ, PT ;  /* 0x000000ff0f00720c */ /* 0x000fc40003f65270 */
[----:B------:R-:W-:Y:S02]  /*1940*/  FMNMX3 R15, R5, -INF , R6, !PT ;  /* 0xff800000050f7876 */ /* 0x000fe40007800006 */
[----:B------:R-:W-:Y:S01]  /*1950*/  PRMT R26, R26, 0x7770, RZ ;  /* 0x000077701a1a7816 */ /* 0x000fe200000000ff */
[----:B------:R-:W-:Y:S01]  /*1960*/  FMUL R11, R11, UR5 ;  /* 0x000000050b0b7c20 */ /* 0x000fe20008400000 */
[-C--:B------:R-:W-:Y:S02]  /*1970*/  FSEL R9, R9, R10.reuse, P5 ;  /* 0x0000000a09097208 */ /* 0x080fe40002800000 */
[----:B------:R-:W-:Y:S02]  /*1980*/  FMNMX3 R15, R15, R17, R4, !PT ;  /* 0x000000110f0f7276 */ /* 0x000fe40007800004 */
[----:B------:R-:W-:Y:S01]  /*1990*/  ISETP.NE.AND P5, PT, R26, RZ, PT ;  /* 0x000000ff1a00720c */ /* 0x000fe20003fa5270 */
[----:B------:R-:W-:Y:S01]  /*19a0*/  FMUL R27, R27, UR5 ;  /* 0x000000051b1b7c20 */ /* 0x000fe20008400000 */
[----:B------:R-:W-:Y:S01]  /*19b0*/  MOV R26, UR6 ;  /* 0x00000006001a7c02 */ /* 0x000fe20008000f00 */
[----:B-----5:R-:W-:Y:S01]  /*19c0*/  @P0 FMUL R26, R23, UR5 ;  /* 0x00000005171a0c20 */ /* 0x020fe20008400000 */
[----:B------:R-:W-:-:S02]  /*19d0*/  FSEL R23, R11, R10, P4 ;  /* 0x0000000a0b177208 */ /* 0x000fc40002000000 */
[----:B------:R-:W-:Y:S01]  /*19e0*/  FMNMX3 R15, R15, R9, R20, !PT ;  /* 0x000000090f0f7276 */ /* 0x000fe20007800014 */
[----:B0-----:R-:W-:Y:S01]  /*19f0*/  FMUL R3, R0, UR5 ;  /* 0x0000000500037c20 */ /* 0x001fe20008400000 */
[----:B------:R-:W-:Y:S02]  /*1a00*/  PRMT R34, R34, 0x7770, RZ ;  /* 0x0000777022227816 */ /* 0x000fe400000000ff */
[----:B------:R-:W-:Y:S02]  /*1a10*/  FSEL R33, R27, R10, P2 ;  /* 0x0000000a1b217208 */ /* 0x000fe40001000000 */
[----:B------:R-:W-:Y:S01]  /*1a20*/  FMNMX3 R15, R15, R23, R18, !PT ;  /* 0x000000170f0f7276 */ /* 0x000fe20007800012 */
[----:B----4-:R-:W-:Y:S01]  /*1a30*/  FMUL R7, R7, UR5 ;  /* 0x0000000507077c20 */ /* 0x010fe20008400000 */
[----:B------:R-:W-:Y:S02]  /*1a40*/  ISETP.NE.AND P2, PT, R34, RZ, PT ;  /* 0x000000ff2200720c */ /* 0x000fe40003f45270 */
        /* <DEDUP_REMOVED lines=9> */
[----:B------:R-:W-:Y:S01]  /*1ae0*/  UMOV UR4, 0xffffffff ;  /* 0xffffffff00047882 */ /* 0x000fe20000000000 */
[----:B--2---:R-:W-:-:S05]  /*1af0*/  FMUL R21, R14, UR5 ;  /* 0x000000050e157c20 */ /* 0x004fca0008400000 */
[----:B------:R-:W-:Y:S01]  /*1b00*/  FSEL R21, R21, R10, P0 ;  /* 0x0000000a15157208 */ /* 0x000fe20000000000 */
[----:B------:R-:W-:Y:S01]  /*1b10*/  @P2 FMUL R10, R37, UR5 ;  /* 0x00000005250a2c20 */ /* 0x000fe20008400000 */
[----:B---3--:R-:W-:-:S05]  /*1b20*/  @P1 FMUL R28, R36, UR5 ;  /* 0x00000005241c1c20 */ /* 0x008fca0008400000 */
[----:B------:R-:W-:Y:S01]  /*1b30*/  FMNMX3 R13, R15, R21, R28, !PT ;  /* 0x000000150f0d7276 */ /* 0x000fe2000780001c */
[----:B------:R-:W-:-:S05]  /*1b40*/  @P6 FMUL R19, R35, UR5 ;  /* 0x0000000523136c20 */ /* 0x000fca0008400000 */
[----:B------:R-:W-:Y:S01]  /*1b50*/  FMNMX3 R13, R13, R10, R19, !PT ;  /* 0x0000000a0d0d7276 */ /* 0x000fe20007800013 */
[----:B------:R-:W-:Y:S06]  /*1b60*/  BRA.DIV UR4, `(.L_x_26978) ;  /* 0x0000002604147947 */ /* 0x000fec000b800000 */
[----:B------:R-:W0:Y:S01]  /*1b70*/  SHFL.BFLY PT, R14, R13, 0x10, 0x1f ;  /* 0x0e001f000d0e7f89 */ /* 0x000e2200000e0000 */
[----:B------:R-:W-:Y:S02]  /*1b80*/  MOV R11, 0x3bbb989d ;  /* 0x3bbb989d000b7802 */ /* 0x000fe40000000f00 */
        /* <DEDUP_REMOVED lines=16> */
[----:B------:R-:W-:Y:S01]  /*1c90*/  FADD R4, -R35, R22 ;  /* 0x0000001623047221 */ /* 0x000fe20000000100 */
[----:B------:R-:W-:Y:S01]  /*1ca0*/  FFMA.SAT R22, R36, R11, 0.5 ;  /* 0x3f00000024167423 */ /* 0x000fe2000000200b */
[-C--:B------:R-:W-:Y:S01]  /*1cb0*/  FFMA.RM R3, R0, R7.reuse, 12582913 ;  /* 0x4b40000100037423 */ /* 0x080fe20000004007 */
[----:B------:R-:W-:Y:S01]  /*1cc0*/  FFMA.RM R15, R6, R7, 12582913 ;  /* 0x4b400001060f7423 */ /* 0x000fe20000004007 */
[----:B------:R-:W-:Y:S01]  /*1cd0*/  FADD R14, R9, -R35 ;  /* 0x80000023090e7221 */ /* 0x000fe20000000000 */
[----:B------:R-:W-:Y:S01]  /*1ce0*/  FADD R6, -R35, R19 ;  /* 0x0000001323067221 */ /* 0x000fe20000000100 */
[----:B------:R-:W-:Y:S01]  /*1cf0*/  FADD R5, R3, -12583039 ;  /* 0xcb40007f03057421 */ /* 0x000fe20000000000 */
[----:B------:R-:W-:Y:S01]  /*1d00*/  FFMA.SAT R44, R38, R11, 0.5 ;  /* 0x3f000000262c7423 */ /* 0x000fe2000000200b */
[----:B------:R-:W-:Y:S01]  /*1d10*/  FFMA.RM R19, R22, R7, 12582913 ;  /* 0x4b40000116137423 */ /* 0x000fe20000004007 */
[----:B------:R-:W-:Y:S01]  /*1d20*/  FFMA.SAT R22, R14, R11, 0.5 ;  /* 0x3f0000000e167423 */ /* 0x000fe2000000200b */
[----:B------:R-:W-:Y:S01]  /*1d30*/  FFMA R5, R42, 1.4426950216293334961, -R5 ;  /* 0x3fb8aa3b2a057823 */ /* 0x000fe20000000805 */
[----:B------:R-:W-:Y:S01]  /*1d40*/  FADD R20, -R35, R20 ;  /* 0x0000001423147221 */ /* 0x000fe20000000100 */
[----:B------:R-:W-:Y:S01]  /*1d50*/  FADD R12, R23, -R35 ;  /* 0x80000023170c7221 */ /* 0x000fe20000000000 */
[-C--:B------:R-:W-:Y:S01]  /*1d60*/  FFMA.RM R17, R22, R7.reuse, 12582913 ;  /* 0x4b40000116117423 */ /* 0x080fe20000004007 */
[----:B------:R-:W-:Y:S01]  /*1d70*/  FFMA R42, R42, 1.925963033500011079e-08, R5 ;  /* 0x32a570602a2a7823 */ /* 0x000fe20000000005 */
[----:B------:R-:W-:Y:S01]  /*1d80*/  FADD R5, R15, -12583039 ;  /* 0xcb40007f0f057421 */ /* 0x000fe20000000000 */
[--C-:B------:R-:W-:Y:S01]  /*1d90*/  FADD R8, R33, -R35.reuse ;  /* 0x8000002321087221 */ /* 0x100fe20000000000 */
[----:B------:R-:W-:Y:S01]  /*1da0*/  FADD R2, R21, -R35 ;  /* 0x8000002315027221 */ /* 0x000fe20000000000 */
[----:B------:R-:W-:Y:S01]  /*1db0*/  FADD R18, -R35, R18 ;  /* 0x0000001223127221 */ /* 0x000fe20000000100 */
[----:B------:R-:W-:Y:S01]  /*1dc0*/  FFMA R9, R40, 1.4426950216293334961, -R5 ;  /* 0x3fb8aa3b28097823 */ /* 0x000fe20000000805 */
[----:B------:R-:W-:Y:S01]  /*1dd0*/  FFMA.RM R5, R44, R7, 12582913 ;  /* 0x4b4000012c057423 */ /* 0x000fe20000004007 */
[----:B------:R-:W0:Y:S01]  /*1de0*/  MUFU.EX2 R42, R42 ;  /* 0x0000002a002a7308 */ /* 0x000e220000000800 */
[----:B------:R-:W-:Y:S01]  /*1df0*/  FADD R10, R10, -R35 ;  /* 0x800000230a0a7221 */ /* 0x000fe20000000000 */
[----:B------:R-:W-:Y:S01]  /*1e00*/  FFMA R40, R40, 1.925963033500011079e-08, R9 ;  /* 0x32a5706028287823 */ /* 0x000fe20000000009 */
[----:B------:R-:W-:Y:S01]  /*1e10*/  FADD R9, R19, -12583039 ;  /* 0xcb40007f13097421 */ /* 0x000fe20000000000 */
[----:B------:R-:W-:Y:S01]  /*1e20*/  FADD R13, R5, -12583039 ;  /* 0xcb40007f050d7421 */ /* 0x000fe20000000000 */
[----:B------:R-:W-:Y:S01]  /*1e30*/  FADD R16, -R35, R16 ;  /* 0x0000001023107221 */ /* 0x000fe20000000100 */
[----:B------:R-:W-:Y:S01]  /*1e40*/  FADD R34, R34, -R35 ;  /* 0x8000002322227221 */ /* 0x000fe20000000000 */
[----:B------:R-:W-:Y:S01]  /*1e50*/  FFMA R9, R36, 1.4426950216293334961, -R9 ;  /* 0x3fb8aa3b24097823 */ /* 0x000fe20000000809 */
[----:B------:R-:W-:Y:S01]  /*1e60*/  FFMA R13, R38, 1.4426950216293334961, -R13 ;  /* 0x3fb8aa3b260d7823 */ /* 0x000fe2000000080d */
[----:B------:R-:W1:Y:S01]  /*1e70*/  MUFU.EX2 R40, R40 ;  /* 0x0000002800287308 */ /* 0x000e620000000800 */
[----:B------:R-:W-:Y:S01]  /*1e80*/  FADD R0, R27, -R35 ;  /* 0x800000231b007221 */ /* 0x000fe20000000000 */
[----:B------:R-:W-:Y:S01]  /*1e90*/  FFMA R39, R36, 1.925963033500011079e-08, R9 ;  /* 0x32a5706024277823 */ /* 0x000fe20000000009 */
[----:B------:R-:W-:Y:S01]  /*1ea0*/  FFMA.SAT R36, R20, R11, 0.5 ;  /* 0x3f00000014247423 */ /* 0x000fe2000000200b */
[----:B------:R-:W-:Y:S01]  /*1eb0*/  FADD R9, R17, -12583039 ;  /* 0xcb40007f11097421 */ /* 0x000fe20000000000 */
[----:B------:R-:W-:Y:S01]  /*1ec0*/  FFMA R38, R38, 1.925963033500011079e-08, R13 ;  /* 0x32a5706026267823 */ /* 0x000fe2000000000d */
[C---:B------:R-:W-:Y:S01]  /*1ed0*/  FADD R26, -R35.reuse, R26 ;  /* 0x0000001a231a7221 */ /* 0x040fe20000000100 */
[----:B------:R-:W-:Y:S01]  /*1ee0*/  FFMA.RM R13, R36, R7, 12582913 ;  /* 0x4b400001240d7423 */ /* 0x000fe20000004007 */
[C---:B------:R-:W-:Y:S01]  /*1ef0*/  FFMA R9, R14.reuse, 1.4426950216293334961, -R9 ;  /* 0x3fb8aa3b0e097823 */ /* 0x040fe20000000809 */
[----:B------:R-:W-:Y:S01]  /*1f00*/  FADD R28, -R35, R28 ;  /* 0x0000001c231c7221 */ /* 0x000fe20000000100 */
[----:B------:R-:W-:Y:S01]  /*1f10*/  SHF.L.U32 R3, R3, 0x17, RZ ;  /* 0x0000001703037819 */ /* 0x000fe200000006ff */
[----:B------:R-:W-:Y:S01]  /*1f20*/  FADD R21, R13, -12583039 ;  /* 0xcb40007f0d157421 */ /* 0x000fe20000000000 */
[----:B------:R-:W-:Y:S01]  /*1f30*/  FFMA R33, R14, 1.925963033500011079e-08, R9 ;  /* 0x32a570600e217823 */ /* 0x000fe20000000009 */
[----:B------:R-:W-:Y:S01]  /*1f40*/  FFMA.SAT R14, R12, R11, 0.5 ;  /* 0x3f0000000c0e7423 */ /* 0x000fe2000000200b */
[----:B------:R-:W-:-:S02]  /*1f50*/  IMAD.SHL.U32 R15, R15, 0x800000, RZ ;  /* 0x008000000f0f7824 */ /* 0x000fc400078e00ff */
[----:B------:R-:W-:Y:S01]  /*1f60*/  FFMA R21, R20, 1.4426950216293334961, -R21 ;  /* 0x3fb8aa3b14157823 */ /* 0x000fe20000000815 */
[----:B0-----:R-:W-:Y:S01]  /*1f70*/  FMUL R23, R3, R42 ;  /* 0x0000002a03177220 */ /* 0x001fe20000400000 */
[----:B------:R-:W-:Y:S01]  /*1f80*/  FFMA.RM R9, R14, R7, 12582913 ;  /* 0x4b4000010e097423 */ /* 0x000fe20000004007 */
[----:B------:R-:W-:Y:S01]  /*1f90*/  FFMA.SAT R14, R18, R11, 0.5 ;  /* 0x3f000000120e7423 */ /* 0x000fe2000000200b */
[----:B------:R-:W-:Y:S01]  /*1fa0*/  FFMA R35, R20, 1.925963033500011079e-08, R21 ;  /* 0x32a5706014237823 */ /* 0x000fe20000000015 */
[----:B-1----:R-:W-:Y:S01]  /*1fb0*/  FMUL R22, R15, R40 ;  /* 0x000000280f167220 */ /* 0x002fe20000400000 */
        /* <DEDUP_REMOVED lines=9> */
[----:B------:R-:W-:Y:S01]  /*2050*/  FFMA.SAT R12, R8, R11, 0.5 ;  /* 0x3f000000080c7423 */ /* 0x000fe2000000200b */
[----:B------:R-:W-:Y:S01]  /*2060*/  FFMA R3, R18, 1.4426950216293334961, -R3 ;  /* 0x3fb8aa3b12037823 */ /* 0x000fe20000000803 */
[----:B------:R-:W-:Y:S02]  /*2070*/  SHF.L.U32 R17, R17, 0x17, RZ ;  /* 0x0000001711117819 */ /* 0x000fe400000006ff */
[----:B------:R-:W-:Y:S01]  /*2080*/  FFMA.RM R15, R12, R7, 12582913 ;  /* 0x4b4000010c0f7423 */ /* 0x000fe20000004007 */
[----:B------:R-:W-:Y:S01]  /*2090*/  FFMA R37, R18, 1.925963033500011079e-08, R3 ;  /* 0x32a5706012257823 */ /* 0x000fe20000000003 */
[----:B------:R-:W1:Y:S01]  /*20a0*/  MUFU.EX2 R12, R39 ;  /* 0x00000027000c7308 */ /* 0x000e620000000800 */
[----:B------:R-:W-:Y:S01]  /*20b0*/  SHF.L.U32 R13, R13, 0x17, RZ ;  /* 0x000000170d0d7819 */ /* 0x000fe200000006ff */
[----:B------:R-:W-:Y:S01]  /*20c0*/  FADD R3, R15, -12583039 ;  /* 0xcb40007f0f037421 */ /* 0x000fe20000000000 */
[----:B0-----:R-:W-:-:S03]  /*20d0*/  FMUL R20, R5, R38 ;  /* 0x0000002605147220 */ /* 0x001fc60000400000 */
[C---:B------:R-:W-:Y:S02]  /*20e0*/  FFMA R3, R8.reuse, 1.4426950216293334961, -R3 ;  /* 0x3fb8aa3b08037823 */ /* 0x040fe40000000803 */
[----:B------:R-:W0:Y:S02]  /*20f0*/  MUFU.EX2 R18, R35 ;  /* 0x0000002300127308 */ /* 0x000e240000000800 */
[----:B------:R-:W-:Y:S01]  /*2100*/  FFMA R36, R8, 1.925963033500011079e-08, R3 ;  /* 0x32a5706008247823 */ /* 0x000fe20000000003 */
[----:B------:R-:W-:-:S04]  /*2110*/  FFMA.SAT R8, R16, R11, 0.5 ;  /* 0x3f00000010087423 */ /* 0x000fc8000000200b */
[----:B------:R-:W-:Y:S01]  /*2120*/  FFMA.RM R3, R8, R7, 12582913 ;  /* 0x4b40000108037423 */ /* 0x000fe20000004007 */
[-C--:B------:R-:W-:Y:S01]  /*2130*/  FFMA.SAT R8, R34, R11.reuse, 0.5 ;  /* 0x3f00000022087423 */ /* 0x080fe2000000200b */
[----:B-1----:R-:W-:Y:S01]  /*2140*/  FMUL R21, R19, R12 ;  /* 0x0000000c13157220 */ /* 0x002fe20000400000 */
[----:B------:R-:W-:Y:S01]  /*2150*/  FFMA.SAT R12, R4, R11, 0.5 ;  /* 0x3f000000040c7423 */ /* 0x000fe2000000200b */
[----:B------:R-:W-:Y:S01]  /*2160*/  FADD R19, R3, -12583039 ;  /* 0xcb40007f03137421 */ /* 0x000fe20000000000 */
[-C--:B------:R-:W-:Y:S01]  /*2170*/  FFMA.RM R5, R8, R7.reuse, 12582913 ;  /* 0x4b40000108057423 */ /* 0x080fe20000004007 */
[----:B------:R-:W-:Y:S01]  /*2180*/  MUFU.EX2 R38, R37 ;  /* 0x0000002500267308 */ /* 0x000fe20000000800 */
[----:B------:R-:W-:Y:S01]  /*2190*/  FFMA.RM R12, R12, R7, 12582913 ;  /* 0x4b4000010c0c7423 */ /* 0x000fe20000004007 */
[----:B------:R-:W-:Y:S01]  /*21a0*/  FFMA R19, R16, 1.4426950216293334961, -R19 ;  /* 0x3fb8aa3b10137823 */ /* 0x000fe20000000813 */
[----:B0-----:R-:W-:-:S03]  /*21b0*/  FMUL R18, R13, R18 ;  /* 0x000000120d127220 */ /* 0x001fc60000400000 */
[----:B------:R-:W-:Y:S01]  /*21c0*/  FFMA R16, R16, 1.925963033500011079e-08, R19 ;  /* 0x32a5706010107823 */ /* 0x000fe20000000013 */
[C---:B------:R-:W-:Y:S01]  /*21d0*/  FADD R19, R5.reuse, -12583039 ;  /* 0xcb40007f05137421 */ /* 0x040fe20000000000 */
[----:B------:R-:W0:Y:S01]  /*21e0*/  MUFU.EX2 R8, R33 ;  /* 0x0000002100087308 */ /* 0x000e220000000800 */
[----:B------:R-:W-:Y:S02]  /*21f0*/  SHF.L.U32 R5, R5, 0x17, RZ ;  /* 0x0000001705057819 */ /* 0x000fe400000006ff */
[----:B------:R-:W-:-:S04]  /*2200*/  FFMA R19, R34, 1.4426950216293334961, -R19 ;  /* 0x3fb8aa3b22137823 */ /* 0x000fc80000000813 */
[----:B------:R-:W-:Y:S01]  /*2210*/  FFMA R34, R34, 1.925963033500011079e-08, R19 ;  /* 0x32a5706022227823 */ /* 0x000fe20000000013 */
[----:B------:R1:W-:Y:S08]  /*2220*/  MUFU.EX2 R37, R36 ;  /* 0x0000002400257308 */ /* 0x0003f00000000800 */
[----:B------:R-:W-:Y:S01]  /*2230*/  MUFU.EX2 R16, R16 ;  /* 0x0000001000107308 */ /* 0x000fe20000000800 */
[----:B0-----:R-:W-:Y:S01]  /*2240*/  FMUL R19, R17, R8 ;  /* 0x0000000811137220 */ /* 0x001fe20000400000 */
[----:B------:R-:W-:Y:S01]  /*2250*/  FADD R17, R12, -12583039 ;  /* 0xcb40007f0c117421 */ /* 0x000fe20000000000 */
[----:B-1----:R-:W-:-:S03]  /*2260*/  FFMA.SAT R36, R6, R11, 0.5 ;  /* 0x3f00000006247423 */ /* 0x002fc6000000200b */
        /* <DEDUP_REMOVED lines=8> */
[----:B------:R-:W-:Y:S01]  /*22f0*/  FFMA R13, R0, 1.4426950216293334961, -R13 ;  /* 0x3fb8aa3b000d7823 */ /* 0x000fe2000000080d */
[----:B0-----:R-:W-:Y:S01]  /*2300*/  FMUL R17, R9, R8 ;  /* 0x0000000809117220 */ /* 0x001fe20000400000 */
[-C--:B------:R-:W-:Y:S02]  /*2310*/  FFMA.SAT R8, R2, R11.reuse, 0.5 ;  /* 0x3f00000002087423 */ /* 0x080fe4000000200b */
[----:B------:R-:W-:Y:S01]  /*2320*/  FFMA R35, R0, 1.925963033500011079e-08, R13 ;  /* 0x32a5706000237823 */ /* 0x000fe2000000000d */
[-C--:B------:R-:W-:Y:S01]  /*2330*/  FFMA.SAT R0, R26, R11.reuse, 0.5 ;  /* 0x3f0000001a007423 */ /* 0x080fe2000000200b */
[----:B------:R-:W-:Y:S01]  /*2340*/  SHF.L.U32 R9, R14, 0x17, RZ ;  /* 0x000000170e097819 */ /* 0x000fe200000006ff */
[----:B------:R-:W-:Y:S02]  /*2350*/  FFMA.SAT R14, R10, R11, 0.5 ;  /* 0x3f0000000a0e7423 */ /* 0x000fe4000000200b */
[----:B------:R-:W-:Y:S01]  /*2360*/  FFMA.RM R0, R0, R7, 12582913 ;  /* 0x4b40000100007423 */ /* 0x000fe20000004007 */
[----:B------:R-:W0:Y:S01]  /*2370*/  MUFU.EX2 R35, R35 ;  /* 0x0000002300237308 */ /* 0x000e220000000800 */
[----:B------:R-:W-:-:S02]  /*2380*/  FMUL R9, R9, R38 ;  /* 0x0000002609097220 */ /* 0x000fc40000400000 */
[C---:B------:R-:W-:Y:S01]  /*2390*/  FADD R13, R0.reuse, -12583039 ;  /* 0xcb40007f000d7421 */ /* 0x040fe20000000000 */
[----:B------:R-:W-:-:S03]  /*23a0*/  SHF.L.U32 R0, R0, 0x17, RZ ;  /* 0x0000001700007819 */ /* 0x000fc600000006ff */
[----:B------:R-:W-:-:S04]  /*23b0*/  FFMA R13, R26, 1.4426950216293334961, -R13 ;  /* 0x3fb8aa3b1a0d7823 */ /* 0x000fc8000000080d */
[----:B------:R-:W-:Y:S01]  /*23c0*/  FFMA R27, R26, 1.925963033500011079e-08, R13 ;  /* 0x32a570601a1b7823 */ /* 0x000fe2000000000d */
[----:B------:R-:W-:Y:S01]  /*23d0*/  FFMA.RM R13, R8, R7, 12582913 ;  /* 0x4b400001080d7423 */ /* 0x000fe20000004007 */
[----:B------:R-:W-:-:S03]  /*23e0*/  SHF.L.U32 R8, R15, 0x17, RZ ;  /* 0x000000170f087819 */ /* 0x000fc600000006ff */
[C---:B------:R-:W-:Y:S01]  /*23f0*/  FADD R39, R13.reuse, -12583039 ;  /* 0xcb40007f0d277421 */ /* 0x040fe20000000000 */
[----:B------:R-:W-:Y:S01]  /*2400*/  MUFU.EX2 R27, R27 ;  /* 0x0000001b001b7308 */ /* 0x000fe20000000800 */
[----:B------:R-:W-:Y:S01]  /*2410*/  FMUL R8, R8, R37 ;  /* 0x0000002508087220 */ /* 0x000fe20000400000 */
[----:B0-----:R-:W-:Y:S01]  /*2420*/  FMUL R4, R4, R35 ;  /* 0x0000002304047220 */ /* 0x001fe20000400000 */
[----:B------:R-:W-:Y:S01]  /*2430*/  FFMA R39, R2, 1.4426950216293334961, -R39 ;  /* 0x3fb8aa3b02277823 */ /* 0x000fe20000000827 */
[----:B------:R-:W-:-:S03]  /*2440*/  SHF.L.U32 R13, R13, 0x17, RZ ;  /* 0x000000170d0d7819 */ /* 0x000fc600000006ff */
[----:B------:R-:W-:Y:S01]  /*2450*/  FFMA R26, R2, 1.925963033500011079e-08, R39 ;  /* 0x32a57060021a7823 */ /* 0x000fe20000000027 */
[----:B------:R-:W-:Y:S01]  /*2460*/  FFMA.SAT R2, R28, R11, 0.5 ;  /* 0x3f0000001c027423 */ /* 0x000fe2000000200b */
[-C--:B------:R-:W-:Y:S01]  /*2470*/  FFMA.RM R11, R14, R7.reuse, 12582913 ;  /* 0x4b4000010e0b7423 */ /* 0x080fe20000004007 */
[-C--:B------:R-:W-:Y:S02]  /*2480*/  FFMA.RM R14, R36, R7.reuse, 12582913 ;  /* 0x4b400001240e7423 */ /* 0x080fe40000004007 */
[----:B------:R-:W-:Y:S01]  /*2490*/  FFMA.RM R2, R2, R7, 12582913 ;  /* 0x4b40000102027423 */ /* 0x000fe20000004007 */
[----:B------:R-:W-:Y:S01]  /*24a0*/  FADD R7, R11, -12583039 ;  /* 0xcb40007f0b077421 */ /* 0x000fe20000000000 */
[----:B------:R-:W-:Y:S02]  /*24b0*/  MUFU.EX2 R36, R33 ;  /* 0x0000002100247308 */ /* 0x000fe40000000800 */
[----:B------:R-:W-:Y:S01]  /*24c0*/  FADD R15, R2, -12583039 ;  /* 0xcb40007f020f7421 */ /* 0x000fe20000000000 */
[----:B------:R-:W-:-:S03]  /*24d0*/  FFMA R7, R10, 1.4426950216293334961, -R7 ;  /* 0x3fb8aa3b0a077823 */ /* 0x000fc60000000807 */
[----:B------:R-:W-:Y:S01]  /*24e0*/  FFMA R15, R28, 1.4426950216293334961, -R15 ;  /* 0x3fb8aa3b1c0f7823 */ /* 0x000fe2000000080f */
[----:B------:R-:W-:Y:S01]  /*24f0*/  FFMA R10, R10, 1.925963033500011079e-08, R7 ;  /* 0x32a570600a0a7823 */ /* 0x000fe20000000007 */
[----:B------:R-:W-:Y:S01]  /*2500*/  FADD R7, R14, -12583039 ;  /* 0xcb40007f0e077421 */ /* 0x000fe20000000000 */
[----:B------:R-:W-:Y:S01]  /*2510*/  MUFU.EX2 R26, R26 ;  /* 0x0000001a001a7308 */ /* 0x000fe20000000800 */
[----:B------:R-:W-:Y:S01]  /*2520*/  FFMA R28, R28, 1.925963033500011079e-08, R15 ;  /* 0x32a570601c1c7823 */ /* 0x000fe2000000000f */
[----:B------:R-:W-:Y:S01]  /*2530*/  SHF.L.U32 R14, R14, 0x17, RZ ;  /* 0x000000170e0e7819 */ /* 0x000fe200000006ff */
[----:B------:R-:W-:-:S04]  /*2540*/  FFMA R7, R6, 1.4426950216293334961, -R7 ;  /* 0x3fb8aa3b06077823 */ /* 0x000fc80000000807 */
[----:B------:R-:W-:Y:S01]  /*2550*/  FFMA R15, R6, 1.925963033500011079e-08, R7 ;  /* 0x32a57060060f7823 */ /* 0x000fe20000000007 */
[----:B------:R-:W-:Y:S01]  /*2560*/  FADD R7, RZ, R23 ;  /* 0x00000017ff077221 */ /* 0x000fe20000000000 */
[----:B------:R-:W-:Y:S03]  /*2570*/  MUFU.EX2 R37, R28 ;  /* 0x0000001c00257308 */ /* 0x000fe60000000800 */
[----:B------:R-:W-:-:S04]  /*2580*/  FADD R6, R7, R22 ;  /* 0x0000001607067221 */ /* 0x000fc80000000000 */
[----:B------:R-:W-:Y:S01]  /*2590*/  FADD R7, R6, R21 ;  /* 0x0000001506077221 */ /* 0x000fe20000000000 */
[----:B------:R0:W1:Y:S03]  /*25a0*/  MUFU.EX2 R39, R10 ;  /* 0x0000000a00277308 */ /* 0x0000660000000800 */
[----:B------:R-:W-:Y:S01]  /*25b0*/  FADD R6, R7, R20 ;  /* 0x0000001407067221 */ /* 0x000fe20000000000 */
[----:B------:R-:W-:-:S03]  /*25c0*/  SHF.L.U32 R7, R3, 0x17, RZ ;  /* 0x0000001703077819 */ /* 0x000fc600000006ff */
[----:B------:R-:W-:Y:S01]  /*25d0*/  FADD R3, R6, R19 ;  /* 0x0000001306037221 */ /* 0x000fe20000000000 */
[----:B------:R-:W2:Y:S01]  /*25e0*/  MUFU.EX2 R15, R15 ;  /* 0x0000000f000f7308 */ /* 0x000ea20000000800 */
[----:B------:R-:W-:Y:S01]  /*25f0*/  FMUL R7, R7, R16 ;  /* 0x0000001007077220 */ /* 0x000fe20000400000 */
[----:B0-----:R-:W-:Y:S02]  /*2600*/  IMAD.SHL.U32 R10, R11, 0x800000, RZ ;  /* 0x008000000b0a7824 */ /* 0x001fe400078e00ff */
[----:B------:R-:W-:-:S04]  /*2610*/  FADD R6, R3, R18 ;  /* 0x0000001203067221 */ /* 0x000fc80000000000 */
[----:B------:R-:W-:Y:S01]  /*2620*/  FADD R16, R6, R17 ;  /* 0x0000001106107221 */ /* 0x000fe20000000000 */
[----:B------:R-:W-:Y:S01]  /*2630*/  FMUL R6, R5, R34 ;  /* 0x0000002205067220 */ /* 0x000fe20000400000 */
[----:B------:R-:W-:Y:S02]  /*2640*/  IMAD.SHL.U32 R5, R12, 0x800000, RZ ;  /* 0x008000000c057824 */ /* 0x000fe400078e00ff */
[----:B-1----:R-:W-:Y:S01]  /*2650*/  FMUL R10, R10, R39 ;  /* 0x000000270a0a7220 */ /* 0x002fe20000400000 */
[----:B------:R-:W-:Y:S01]  /*2660*/  FADD R3, R16, R9 ;  /* 0x0000000910037221 */ /* 0x000fe20000000000 */
[----:B------:R-:W-:-:S03]  /*2670*/  FMUL R5, R5, R36 ;  /* 0x0000002405057220 */ /* 0x000fc60000400000 */
[----:B------:R-:W-:Y:S01]  /*2680*/  FADD R12, R3, R8 ;  /* 0x00000008030c7221 */ /* 0x000fe20000000000 */
[----:B--2---:R-:W-:-:S03]  /*2690*/  FMUL R16, R14, R15 ;  /* 0x0000000f0e107220 */ /* 0x004fc60000400000 */
[----:B------:R-:W-:-:S04]  /*26a0*/  FADD R3, R12, R7 ;  /* 0x000000070c037221 */ /* 0x000fc80000000000 */
[----:B------:R-:W-:Y:S01]  /*26b0*/  FADD R12, R3, R6 ;  /* 0x00000006030c7221 */ /* 0x000fe20000000000 */
[----:B------:R-:W-:-:S03]  /*26c0*/  FMUL R3, R0, R27 ;  /* 0x0000001b00037220 */ /* 0x000fc60000400000 */
[----:B------:R-:W-:Y:S01]  /*26d0*/  FADD R33, R12, R5 ;  /* 0x000000050c217221 */ /* 0x000fe20000000000 */
[----:B------:R-:W-:Y:S01]  /*26e0*/  SHF.L.U32 R12, R2, 0x17, RZ ;  /* 0x00000017020c7819 */ /* 0x000fe200000006ff */
        /* <DEDUP_REMOVED lines=17> */
.L_x_27027:
        /* <DEDUP_REMOVED lines=12> */
[----:B------:R-:W-:Y:S05]  /*28c0*/  CALL.REL.NOINC `($__internal_427_$__cuda_sm3x_div_rn_noftz_f32_slowpath) ;  /* 0x0000002400987944 */ /* 0x000fea0003c00000 */
[----:B------:R-:W-:-:S07]  /*28d0*/  MOV R12, R11 ;  /* 0x0000000b000c7202 */ /* 0x000fce0000000f00 */
.L_x_26980:
[----:B------:R-:W-:Y:S05]  /*28e0*/  BSYNC.RECONVERGENT B2 ;  /* 0x0000000000027941 */ /* 0x000fea0003800200 */
.L_x_26979:
        /* <DEDUP_REMOVED lines=12> */
[----:B------:R-:W-:Y:S05]  /*29b0*/  CALL.REL.NOINC `($__internal_427_$__cuda_sm3x_div_rn_noftz_f32_slowpath) ;  /* 0x00000024005c7944 */ /* 0x000fea0003c00000 */
[----:B------:R-:W-:-:S07]  /*29c0*/  MOV R13, R11 ;  /* 0x0000000b000d7202 */ /* 0x000fce0000000f00 */
.L_x_26982:
[----:B------:R-:W-:Y:S05]  /*29d0*/  BSYNC.RECONVERGENT B2 ;  /* 0x0000000000027941 */ /* 0x000fea0003800200 */
.L_x_26981:
        /* <DEDUP_REMOVED lines=12> */
[----:B------:R-:W-:Y:S05]  /*2aa0*/  CALL.REL.NOINC `($__internal_427_$__cuda_sm3x_div_rn_noftz_f32_slowpath) ;  /* 0x0000002400207944 */ /* 0x000fea0003c00000 */
[----:B------:R-:W-:-:S07]  /*2ab0*/  MOV R26, R11 ;  /* 0x0000000b001a7202 */ /* 0x000fce0000000f00 */
.L_x_26984:
[----:B------:R-:W-:Y:S05]  /*2ac0*/  BSYNC.RECONVERGENT B2 ;  /* 0x0000000000027941 */ /* 0x000fea0003800200 */
.L_x_26983:
        /* <DEDUP_REMOVED lines=12> */
[----:B------:R-:W-:Y:S05]  /*2b90*/  CALL.REL.NOINC `($__internal_427_$__cuda_sm3x_div_rn_noftz_f32_slowpath) ;  /* 0x0000002000e47944 */ /* 0x000fea0003c00000 */
[----:B------:R-:W-:-:S07]  /*2ba0*/  MOV R27, R11 ;  /* 0x0000000b001b7202 */ /* 0x000fce0000000f00 */
.L_x_26986:
[----:B------:R-:W-:Y:S05]  /*2bb0*/  BSYNC.RECONVERGENT B2 ;  /* 0x0000000000027941 */ /* 0x000fea0003800200 */
.L_x_26985:
        /* <DEDUP_REMOVED lines=13> */
[----:B------:R-:W-:-:S07]  /*2c90*/  IMAD.MOV.U32 R20, RZ, RZ, R11 ;  /* 0x000000ffff147224 */ /* 0x000fce00078e000b */
.L_x_26988:
[----:B------:R-:W-:Y:S05]  /*2ca0*/  BSYNC.RECONVERGENT B2 ;  /* 0x0000000000027941 */ /* 0x000fea0003800200 */
.L_x_26987:
        /* <DEDUP_REMOVED lines=14> */
.L_x_26990:
[----:B------:R-:W-:Y:S05]  /*2d90*/  BSYNC.RECONVERGENT B2 ;  /* 0x0000000000027941 */ /* 0x000fea0003800200 */
.L_x_26989:
        /* <DEDUP_REMOVED lines=14> */
.L_x_26992:
[----:B------:R-:W-:Y:S05]  /*2e80*/  BSYNC.RECONVERGENT B2 ;  /* 0x0000000000027941 */ /* 0x000fea0003800200 */
.L_x_26991:
        /* <DEDUP_REMOVED lines=14> */
.L_x_26994:
[----:B------:R-:W-:Y:S05]  /*2f70*/  BSYNC.RECONVERGENT B2 ;  /* 0x0000000000027941 */ /* 0x000fea0003800200 */
.L_x_26993:
        /* <DEDUP_REMOVED lines=14> */
.L_x_26996:
[----:B------:R-:W-:Y:S05]  /*3060*/  BSYNC.RECONVERGENT B2 ;  /* 0x0000000000027941 */ /* 0x000fea0003800200 */
.L_x_26995:
        /* <DEDUP_REMOVED lines=14> */
.L_x_26998:
[----:B------:R-:W-:Y:S05]  /*3150*/  BSYNC.RECONVERGENT B2 ;  /* 0x0000000000027941 */ /* 0x000fea0003800200 */
.L_x_26997:
        /* <DEDUP_REMOVED lines=14> */
.L_x_27000:
[----:B------:R-:W-:Y:S05]  /*3240*/  BSYNC.RECONVERGENT B2 ;  /* 0x0000000000027941 */ /* 0x000fea0003800200 */
.L_x_26999:
        /* <DEDUP_REMOVED lines=14> */
.L_x_27002:
[----:B------:R-:W-:Y:S05]  /*3330*/  BSYNC.RECONVERGENT B2 ;  /* 0x0000000000027941 */ /* 0x000fea0003800200 */
.L_x_27001:
        /* <DEDUP_REMOVED lines=14> */
.L_x_27004:
[----:B------:R-:W-:Y:S05]  /*3420*/  BSYNC.RECONVERGENT B2 ;  /* 0x0000000000027941 */ /* 0x000fea0003800200 */
.L_x_27003:
        /* <DEDUP_REMOVED lines=14> */
.L_x_27006:
[----:B------:R-:W-:Y:S05]  /*3510*/  BSYNC.RECONVERGENT B2 ;  /* 0x0000000000027941 */ /* 0x000fea0003800200 */
.L_x_27005:
        /* <DEDUP_REMOVED lines=14> */
.L_x_27008:
[----:B------:R-:W-:Y:S05]  /*3600*/  BSYNC.RECONVERGENT B2 ;  /* 0x0000000000027941 */ /* 0x000fea0003800200 */
.L_x_27007:
        /* <DEDUP_REMOVED lines=14> */
.L_x_27010:
[----:B------:R-:W-:Y:S05]  /*36f0*/  BSYNC.RECONVERGENT B2 ;  /* 0x0000000000027941 */ /* 0x000fea0003800200 */
.L_x_27009:
        /* <DEDUP_REMOVED lines=14> */
.L_x_27012:
[----:B------:R-:W-:Y:S05]  /*37e0*/  BSYNC.RECONVERGENT B2 ;  /* 0x0000000000027941 */ /* 0x000fea0003800200 */
.L_x_27011:
        /* <DEDUP_REMOVED lines=14> */
.L_x_27014:
[----:B------:R-:W-:Y:S05]  /*38d0*/  BSYNC.RECONVERGENT B2 ;  /* 0x0000000000027941 */ /* 0x000fea0003800200 */
.L_x_27013:
        /* <DEDUP_REMOVED lines=15> */
[----:B------:R-:W-:-:S02]  /*39d0*/  SHF.L.U32 R14, R0, 0x2, RZ ;  /* 0x00000002000e7819 */ /* 0x000fc400000006ff */
[----:B------:R-:W-:Y:S02]  /*39e0*/  IADD3.X R15, PT, PT, RZ, R11, RZ, P0, !PT ;  /* 0x0000000bff0f7210 */ /* 0x000fe400007fe4ff */
[----:B------:R-:W-:Y:S02]  /*39f0*/  IADD3 R22, P0, PT, R10, 0x40, RZ ;  /* 0x000000400a167810 */ /* 0x000fe40007f1e0ff */
[----:B------:R-:W-:Y:S02]  /*3a00*/  LOP3.LUT R14, R14, 0xfffffff8, RZ, 0xc0, !PT ;  /* 0xfffffff80e0e7812 */ /* 0x000fe400078ec0ff */
[----:B------:R-:W-:Y:S01]  /*3a10*/  SHF.L.U64.HI R0, R0, 0x2, R15 ;  /* 0x0000000200007819 */ /* 0x000fe2000001020f */
[----:B------:R-:W-:Y:S01]  /*3a20*/  IMAD.X R17, RZ, RZ, R11, P0 ;  /* 0x000000ffff117224 */ /* 0x000fe200000e060b */
[----:B------:R-:W-:Y:S02]  /*3a30*/  IADD3 R14, P0, PT, R14, UR42, RZ ;  /* 0x0000002a0e0e7c10 */ /* 0x000fe4000ff1e0ff */
[----:B------:R-:W-:-:S02]  /*3a40*/  R2UR UR12, R24 ;  /* 0x00000000180c72ca */ /* 0x000fc400000e0000 */
[----:B------:R-:W-:Y:S02]  /*3a50*/  LEA.HI R22, P1, R17, R22, RZ, 0x1 ;  /* 0x0000001611167211 */ /* 0x000fe400078308ff */
[----:B------:R-:W-:Y:S02]  /*3a60*/  IADD3.X R15, PT, PT, R0, UR43, RZ, P0, !PT ;  /* 0x0000002b000f7c10 */ /* 0x000fe400087fe4ff */
[C---:B------:R-:W-:Y:S02]  /*3a70*/  IADD3 R0, P0, PT, R10.reuse, 0x80, RZ ;  /* 0x000000800a007810 */ /* 0x040fe40007f1e0ff */
[----:B------:R-:W-:Y:S01]  /*3a80*/  IADD3.X R17, PT, PT, RZ, R17, RZ, P1, !PT ;  /* 0x00000011ff117210 */ /* 0x000fe20000ffe4ff */
[----:B------:R0:W-:Y:S01]  /*3a90*/  STG.E.64 desc[UR4][R14.64], R12 ;  /* 0x0000000c0e007986 */ /* 0x0001e2000c101b04 */
[----:B------:R-:W-:Y:S02]  /*3aa0*/  IADD3 R16, P1, PT, R10, 0xc0, RZ ;  /* 0x000000c00a107810 */ /* 0x000fe40007f3e0ff */
[----:B------:R-:W-:-:S02]  /*3ab0*/  IADD3.X R23, PT, PT, RZ, R11, RZ, P0, !PT ;  /* 0x0000000bff177210 */ /* 0x000fc400007fe4ff */
[C---:B------:R-:W-:Y:S02]  /*3ac0*/  SHF.L.U64.HI R28, R22.reuse, 0x2, R17 ;  /* 0x00000002161c7819 */ /* 0x040fe40000010211 */
[----:B------:R-:W-:Y:S02]  /*3ad0*/  IADD3.X R17, PT, PT, RZ, R11, RZ, P1, !PT ;  /* 0x0000000bff117210 */ /* 0x000fe40000ffe4ff */
[----:B------:R-:W-:Y:S02]  /*3ae0*/  LEA.HI R0, P1, R23, R0, RZ, 0x1 ;  /* 0x0000000017007211 */ /* 0x000fe400078308ff */
[----:B------:R-:W-:Y:S02]  /*3af0*/  LEA.HI R16, P2, R17, R16, RZ, 0x1 ;  /* 0x0000001011107211 */ /* 0x000fe400078508ff */
[----:B------:R-:W-:Y:S01]  /*3b00*/  SHF.L.U32 R22, R22, 0x2, RZ ;  /* 0x0000000216167819 */ /* 0x000fe200000006ff */
[----:B------:R-:W-:Y:S01]  /*3b10*/  IMAD.X R23, RZ, RZ, R23, P1 ;  /* 0x000000ffff177224 */ /* 0x000fe200008e0617 */
[----:B0-----:R-:W-:-:S02]  /*3b20*/  IADD3.X R15, PT, PT, RZ, R17, RZ, P2, !PT ;  /* 0x00000011ff0f7210 */ /* 0x001fc400017fe4ff */
[----:B------:R-:W-:Y:S02]  /*3b30*/  LOP3.LUT R22, R22, 0xfffffff8, RZ, 0xc0, !PT ;  /* 0xfffffff816167812 */ /* 0x000fe400078ec0ff */
[C---:B------:R-:W-:Y:S02]  /*3b40*/  SHF.L.U32 R14, R0.reuse, 0x2, RZ ;  /* 0x00000002000e7819 */ /* 0x040fe400000006ff */
[----:B------:R-:W-:Y:S02]  /*3b50*/  SHF.L.U64.HI R17, R0, 0x2, R23 ;  /* 0x0000000200117819 */ /* 0x000fe40000010217 */
[----:B------:R-:W-:Y:S02]  /*3b60*/  SHF.L.U64.HI R0, R16, 0x2, R15 ;  /* 0x0000000210007819 */ /* 0x000fe4000001020f */
[----:B------:R-:W-:Y:S02]  /*3b70*/  IADD3 R12, P0, PT, R22, UR42, RZ ;  /* 0x0000002a160c7c10 */ /* 0x000fe4000ff1e0ff */
        /* <DEDUP_REMOVED lines=10> */
[----:B------:R-:W-:Y:S01]  /*3c20*/  IADD3 R28, P3, PT, R10, 0x140, RZ ;  /* 0x000001400a1c7810 */ /* 0x000fe20007f7e0ff */
[----:B------:R1:W-:Y:S01]  /*3c30*/  STG.E.64 desc[UR4][R14.64], R20 ;  /* 0x000000140e007986 */ /* 0x0003e2000c101b04 */
[----:B------:R-:W-:Y:S02]  /*3c40*/  IADD3.X R17, PT, PT, R0, UR43, RZ, P1, !PT ;  /* 0x0000002b00117c10 */ /* 0x000fe40008ffe4ff */
[C---:B------:R-:W-:Y:S01]  /*3c50*/  IADD3 R0, P1, PT, R10.reuse, 0x1c0, RZ ;  /* 0x000001c00a007810 */ /* 0x040fe20007f3e0ff */
[----:B0-----:R-:W-:Y:S01]  /*3c60*/  IMAD.X R27, RZ, RZ, R11, P3 ;  /* 0x000000ffff1b7224 */ /* 0x001fe200018e060b */
[----:B------:R-:W-:Y:S01]  /*3c70*/  IADD3.X R26, PT, PT, RZ, R11, RZ, P2, !PT ;  /* 0x0000000bff1a7210 */ /* 0x000fe200017fe4ff */
[----:B------:R0:W-:Y:S01]  /*3c80*/  STG.E.64 desc[UR6][R16.64], R18 ;  /* 0x0000001210007986 */ /* 0x0001e2000c101b06 */
[----:B------:R-:W-:-:S02]  /*3c90*/  IADD3 R10, P4, PT, R10, 0x200, RZ ;  /* 0x000002000a0a7810 */ /* 0x000fc40007f9e0ff */
[-C--:B------:R-:W-:Y:S02]  /*3ca0*/  IADD3.X R23, PT, PT, RZ, R11.reuse, RZ, P0, !PT ;  /* 0x0000000bff177210 */ /* 0x080fe400007fe4ff */
[-C--:B------:R-:W-:Y:S02]  /*3cb0*/  IADD3.X R13, PT, PT, RZ, R11.reuse, RZ, P1, !PT ;  /* 0x0000000bff0d7210 */ /* 0x080fe40000ffe4ff */
[----:B------:R-:W-:Y:S02]  /*3cc0*/  IADD3.X R11, PT, PT, RZ, R11, RZ, P4, !PT ;  /* 0x0000000bff0b7210 */ /* 0x000fe400027fe4ff */
[----:B-1----:R-:W-:Y:S02]  /*3cd0*/  LEA.HI R15, P0, R26, R33, RZ, 0x1 ;  /* 0x000000211a0f7211 */ /* 0x002fe400078108ff */
[----:B------:R-:W-:Y:S02]  /*3ce0*/  LEA.HI R14, P2, R23, R22, RZ, 0x1 ;  /* 0x00000016170e7211 */ /* 0x000fe400078508ff */
[----:B------:R-:W-:-:S02]  /*3cf0*/  IADD3.X R20, PT, PT, RZ, R26, RZ, P0, !PT ;  /* 0x0000001aff147210 */ /* 0x000fc400007fe4ff */
[----:B0-----:R-:W-:Y:S02]  /*3d00*/  LEA.HI R18, P3, R11, R10, RZ, 0x1 ;  /* 0x0000000a0b127211 */ /* 0x001fe400078708ff */
[C---:B------:R-:W-:Y:S02]  /*3d10*/  SHF.L.U64.HI R20, R15.reuse, 0x2, R20 ;  /* 0x000000020f147819 */ /* 0x040fe40000010214 */
[----:B------:R-:W-:Y:S02]  /*3d20*/  SHF.L.U32 R10, R15, 0x2, RZ ;  /* 0x000000020f0a7819 */ /* 0x000fe400000006ff */
[----:B------:R-:W-:Y:S02]  /*3d30*/  IADD3.X R15, PT, PT, RZ, R23, RZ, P2, !PT ;  /* 0x00000017ff0f7210 */ /* 0x000fe400017fe4ff */
[----:B------:R-:W-:Y:S02]  /*3d40*/  LEA.HI R16, P0, R13, R0, RZ, 0x1 ;  /* 0x000000000d107211 */ /* 0x000fe400078108ff */
[C---:B------:R-:W-:Y:S01]  /*3d50*/  SHF.L.U64.HI R15, R14.reuse, 0x2, R15 ;  /* 0x000000020e0f7819 */ /* 0x040fe2000001020f */
[----:B------:R-:W-:Y:S01]  /*3d60*/  IMAD.SHL.U32 R14, R14, 0x4, RZ ;  /* 0x000000040e0e7824 */ /* 0x000fe200078e00ff */
[----:B------:R-:W-:-:S02]  /*3d70*/  LOP3.LUT R10, R10, 0xfffffff8, RZ, 0xc0, !PT ;  /* 0xfffffff80a0a7812 */ /* 0x000fc400078ec0ff */
[----:B------:R-:W-:Y:S02]  /*3d80*/  IADD3.X R17, PT, PT, RZ, R13, RZ, P0, !PT ;  /* 0x0000000dff117210 */ /* 0x000fe400007fe4ff */
[----:B------:R-:W-:Y:S02]  /*3d90*/  IADD3.X R11, PT, PT, RZ, R11, RZ, P3, !PT ;  /* 0x0000000bff0b7210 */ /* 0x000fe40001ffe4ff */
[----:B------:R-:W-:Y:S02]  /*3da0*/  LEA.HI R12, P1, R27, R28, RZ, 0x1 ;  /* 0x0000001c1b0c7211 */ /* 0x000fe400078308ff */
[----:B------:R-:W-:Y:S02]  /*3db0*/  IADD3 R10, P0, PT, R10, UR42, RZ ;  /* 0x0000002a0a0a7c10 */ /* 0x000fe4000ff1e0ff */
[----:B------:R-:W-:Y:S01]  /*3dc0*/  LOP3.LUT R14, R14, 0xfffffff8, RZ, 0xc0, !PT ;  /* 0xfffffff80e0e7812 */ /* 0x000fe200078ec0ff */
[----:B------:R-:W-:Y:S01]  /*3dd0*/  IMAD.X R19, RZ, RZ, R27, P1 ;  /* 0x000000ffff137224 */ /* 0x000fe200008e061b */
[----:B------:R-:W-:-:S02]  /*3de0*/  SHF.L.U64.HI R0, R18, 0x2, R11 ;  /* 0x0000000212007819 */ /* 0x000fc4000001020b */
[----:B------:R-:W-:Y:S02]  /*3df0*/  IADD3.X R11, PT, PT, R20, UR43, RZ, P0, !PT ;  /* 0x0000002b140b7c10 */ /* 0x000fe400087fe4ff */
[----:B------:R-:W-:Y:S02]  /*3e00*/  IADD3 R14, P0, PT, R14, UR42, RZ ;  /* 0x0000002a0e0e7c10 */ /* 0x000fe4000ff1e0ff */
[----:B------:R-:W-:Y:S01]  /*3e10*/  SHF.L.U64.HI R19, R12, 0x2, R19 ;  /* 0x000000020c137819 */ /* 0x000fe20000010213 */
[----:B------:R0:W-:Y:S01]  /*3e20*/  STG.E.64 desc[UR4][R10.64], R34 ;  /* 0x000000220a007986 */ /* 0x0001e2000c101b04 */
[----:B------:R-:W-:Y:S02]  /*3e30*/  IADD3.X R15, PT, PT, R15, UR43, RZ, P0, !PT ;  /* 0x0000002b0f0f7c10 */ /* 0x000fe400087fe4ff */
[----:B------:R-:W-:Y:S02]  /*3e40*/  IADD3 R31, P0, PT, R32, R31, RZ ;  /* 0x0000001f201f7210 */ /* 0x000fe40007f1e0ff */
[----:B------:R-:W-:-:S02]  /*3e50*/  SHF.L.U32 R12, R12, 0x2, RZ ;  /* 0x000000020c0c7819 */ /* 0x000fc400000006ff */
[C---:B------:R-:W-:Y:S02]  /*3e60*/  SHF.L.U64.HI R17, R16.reuse, 0x2, R17 ;  /* 0x0000000210117819 */ /* 0x040fe40000010211 */
[----:B------:R-:W-:Y:S02]  /*3e70*/  SHF.L.U32 R16, R16, 0x2, RZ ;  /* 0x0000000210107819 */ /* 0x000fe400000006ff */
[----:B------:R-:W-:Y:S02]  /*3e80*/  SHF.L.U32 R18, R18, 0x2, RZ ;  /* 0x0000000212127819 */ /* 0x000fe400000006ff */
[----:B------:R-:W-:Y:S02]  /*3e90*/  LEA.HI.X.SX32 R29, R32, R29, 0x1, P0 ;  /* 0x0000001d201d7211 */ /* 0x000fe400000f0eff */
[----:B------:R-:W-:Y:S02]  /*3ea0*/  LOP3.LUT R12, R12, 0xfffffff8, RZ, 0xc0, !PT ;  /* 0xfffffff80c0c7812 */ /* 0x000fe400078ec0ff */
[----:B------:R-:W-:-:S02]  /*3eb0*/  ISETP.GE.U32.AND P0, PT, R31, UR38, PT ;  /* 0x000000261f007c0c */ /* 0x000fc4000bf06070 */
[----:B------:R-:W-:Y:S02]  /*3ec0*/  LOP3.LUT R16, R16, 0xfffffff8, RZ, 0xc0, !PT ;  /* 0xfffffff810107812 */ /* 0x000fe400078ec0ff */
        /* <DEDUP_REMOVED lines=15> */
.L_x_26978:
[----:B------:R-:W-:Y:S01]  /*3fc0*/  BSSY B0, `(.L_x_27016) ;  /* 0x0000007000007945 */ /* 0x000fe20003800000 */
[----:B------:R-:W-:Y:S01]  /*3fd0*/  MOV R12, 0x10 ;  /* 0x00000010000c7802 */ /* 0x000fe20000000f00 */
[----:B------:R-:W-:Y:S01]  /*3fe0*/  IMAD.MOV.U32 R11, RZ, RZ, 0x1f ;  /* 0x0000001fff0b7424 */ /* 0x000fe200078e00ff */
[----:B------:R-:W-:-:S07]  /*3ff0*/  MOV R15, 0xffffffff ;  /* 0xffffffff000f7802 */ /* 0x000fce0000000f00 */
[----:B------:R-:W-:Y:S05]  /*4000*/  WARPSYNC.COLLECTIVE R15, `(.L_x_27017) ;  /* 0x000000000f087348 */ /* 0x000fea0003c00000 */
[----:B------:R0:W1:Y:S02]  /*4010*/  SHFL.BFLY P6, R14, R13, R12, R11 ;  /* 0x0c00000c0d0e7389 */ /* 0x00006400000c000b */
[----:B01----:R-:W-:Y:S05]  /*4020*/  ENDCOLLECTIVE ;  /* 0x000000000000791b */ /* 0x003fea0003800000 */
.L_x_27017:
[----:B------:R-:W-:Y:S05]  /*4030*/  BSYNC B0 ;  /* 0x0000000000007941 */ /* 0x000fea0003800000 */
.L_x_27016:
[----:B------:R-:W-:Y:S01]  /*4040*/  HFMA2 R11, -RZ, RZ, 0, 1.847743988037109375e-06 ;  /* 0x0000001fff0b7431 */ /* 0x000fe200000001ff */
[----:B------:R-:W-:Y:S02]  /*4050*/  FMNMX R13, R13, R14, !PT ;  /* 0x0000000e0d0d7209 */ /* 0x000fe40007800000 */
[----:B------:R-:W-:Y:S02]  /*4060*/  MOV R12, 0x8 ;  /* 0x00000008000c7802 */ /* 0x000fe40000000f00 */
[----:B------:R-:W-:-:S07]  /*4070*/  MOV R15, 0xffffffff ;  /* 0xffffffff000f7802 */ /* 0x000fce0000000f00 */
[----:B------:R-:W-:Y:S05]  /*4080*/  WARPSYNC.COLLECTIVE R15, `(.L_x_27018) ;  /* 0x000000000f087348 */ /* 0x000fea0003c00000 */
[----:B------:R0:W1:Y:S02]  /*4090*/  SHFL.BFLY P6, R14, R13, R12, R11 ;  /* 0x0c00000c0d0e7389 */ /* 0x00006400000c000b */
[----:B01----:R-:W-:Y:S05]  /*40a0*/  ENDCOLLECTIVE ;  /* 0x000000000000791b */ /* 0x003fea0003800000 */
.L_x_27018:
[----:B------:R-:W-:Y:S01]  /*40b0*/  HFMA2 R12, -RZ, RZ, 0, 2.384185791015625e-07 ;  /* 0x00000004ff0c7431 */ /* 0x000fe200000001ff */
[----:B------:R-:W-:-:S05]  /*40c0*/  FMNMX R0, R13, R14, !PT ;  /* 0x0000000e0d007209 */ /* 0x000fca0007800000 */
[----:B------:R-:W-:-:S07]  /*40d0*/  IMAD.MOV.U32 R13, RZ, RZ, R0 ;  /* 0x000000ffff0d7224 */ /* 0x000fce00078e0000 */
[----:B------:R-:W-:Y:S05]  /*40e0*/  WARPSYNC.COLLECTIVE R15, `(.L_x_27019) ;  /* 0x000000000f087348 */ /* 0x000fea0003c00000 */
[----:B------:R0:W1:Y:S02]  /*40f0*/  SHFL.BFLY P6, R14, R13, R12, R11 ;  /* 0x0c00000c0d0e7389 */ /* 0x00006400000c000b */
[----:B01----:R-:W-:Y:S05]  /*4100*/  ENDCOLLECTIVE ;  /* 0x000000000000791b */ /* 0x003fea0003800000 */
.L_x_27019:
[----:B------:R-:W-:Y:S01]  /*4110*/  HFMA2 R12, -RZ, RZ, 0, 1.1920928955078125e-07 ;  /* 0x00000002ff0c7431 */ /* 0x000fe200000001ff */
[----:B------:R-:W-:-:S04]  /*4120*/  FMNMX R2, R0, R14, !PT ;  /* 0x0000000e00027209 */ /* 0x000fc80007800000 */
[----:B------:R-:W-:-:S07]  /*4130*/  MOV R13, R2 ;  /* 0x00000002000d7202 */ /* 0x000fce0000000f00 */
[----:B------:R-:W-:Y:S05]  /*4140*/  WARPSYNC.COLLECTIVE R15, `(.L_x_27020) ;  /* 0x000000000f087348 */ /* 0x000fea0003c00000 */
[----:B------:R0:W1:Y:S02]  /*4150*/  SHFL.BFLY P6, R14, R13, R12, R11 ;  /* 0x0c00000c0d0e7389 */ /* 0x00006400000c000b */
[----:B01----:R-:W-:Y:S05]  /*4160*/  ENDCOLLECTIVE ;  /* 0x000000000000791b */ /* 0x003fea0003800000 */
.L_x_27020:
[----:B------:R-:W-:Y:S01]  /*4170*/  IMAD.MOV.U32 R12, RZ, RZ, 0x1 ;  /* 0x00000001ff0c7424 */ /* 0x000fe200078e00ff */
[----:B------:R-:W-:-:S04]  /*4180*/  FMNMX R3, R2, R14, !PT ;  /* 0x0000000e02037209 */ /* 0x000fc80007800000 */
[----:B------:R-:W-:-:S07]  /*4190*/  MOV R13, R3 ;  /* 0x00000003000d7202 */ /* 0x000fce0000000f00 */
[----:B------:R-:W-:Y:S05]  /*41a0*/  WARPSYNC.COLLECTIVE R15, `(.L_x_27021) ;  /* 0x000000000f087348 */ /* 0x000fea0003c00000 */
[----:B------:R0:W1:Y:S02]  /*41b0*/  SHFL.BFLY P6, R14, R13, R12, R11 ;  /* 0x0c00000c0d0e7389 */ /* 0x00006400000c000b */
[----:B01----:R-:W-:Y:S05]  /*41c0*/  ENDCOLLECTIVE ;  /* 0x000000000000791b */ /* 0x003fea0003800000 */
.L_x_27021:
[----:B------:R-:W-:Y:S01]  /*41d0*/  HFMA2 R15, -RZ, RZ, 0.96630859375, -0.0022525787353515625 ;  /* 0x3bbb989dff0f7431 */ /* 0x000fe200000001ff */
[----:B------:R-:W-:Y:S02]  /*41e0*/  FMNMX R7, R3, R14, !PT ;  /* 0x0000000e03077209 */ /* 0x000fe40007800000 */
[----:B------:R-:W-:-:S03]  /*41f0*/  MOV R14, 0x437c0000 ;  /* 0x437c0000000e7802 */ /* 0x000fc60000000f00 */
        /* <DEDUP_REMOVED lines=127> */
[----:B------:R-:W-:Y:S01]  /*49f0*/  FFMA.SAT R3, R26, R15, 0.5 ;  /* 0x3f0000001a037423 */ /* 0x000fe2000000200f */
[----:B------:R-:W-:-:S03]  /*4a00*/  SHF.L.U32 R2, R27, 0x17, RZ ;  /* 0x000000171b027819 */ /* 0x000fc600000006ff */
        /* <DEDUP_REMOVED lines=10> */
[----:B-1----:R-:W-:-:S03]  /*4ab0*/  FMUL R3, R3, R0 ;  /* 0x0000000003037220 */ /* 0x002fc60000400000 */
[C---:B------:R-:W-:Y:S01]  /*4ac0*/  FADD R27, R11.reuse, -12583039 ;  /* 0xcb40007f0b1b7421 */ /* 0x040fe20000000000 */
[----:B------:R-:W-:Y:S01]  /*4ad0*/  SHF.L.U32 R0, R11, 0x17, RZ ;  /* 0x000000170b007819 */ /* 0x000fe200000006ff */
[-C--:B------:R-:W-:Y:S01]  /*4ae0*/  FFMA.SAT R11, R10, R15.reuse, 0.5 ;  /* 0x3f0000000a0b7423 */ /* 0x080fe2000000200f */
[----:B------:R-:W-:Y:S01]  /*4af0*/  FFMA.SAT R15, R13, R15, 0.5 ;  /* 0x3f0000000d0f7423 */ /* 0x000fe2000000200f */
[C---:B------:R-:W-:Y:S02]  /*4b00*/  FFMA R27, R28.reuse, 1.4426950216293334961, -R27 ;  /* 0x3fb8aa3b1c1b7823 */ /* 0x040fe4000000081b */
[-C--:B------:R-:W-:Y:S01]  /*4b10*/  FFMA.RM R11, R11, R14.reuse, 12582913 ;  /* 0x4b4000010b0b7423 */ /* 0x080fe2000000400e */
[----:B------:R-:W-:Y:S01]  /*4b20*/  FFMA.RM R14, R15, R14, 12582913 ;  /* 0x4b4000010f0e7423 */ /* 0x000fe2000000400e */
[----:B------:R-:W-:Y:S02]  /*4b30*/  FFMA R27, R28, 1.925963033500011079e-08, R27 ;  /* 0x32a570601c1b7823 */ /* 0x000fe4000000001b */
[----:B------:R-:W-:Y:S01]  /*4b40*/  FADD R15, R11, -12583039 ;  /* 0xcb40007f0b0f7421 */ /* 0x000fe20000000000 */
[C---:B------:R-:W-:Y:S01]  /*4b50*/  FADD R12, R14.reuse, -12583039 ;  /* 0xcb40007f0e0c7421 */ /* 0x040fe20000000000 */
[----:B------:R-:W-:-:S02]  /*4b60*/  IMAD.SHL.U32 R14, R14, 0x800000, RZ ;  /* 0x008000000e0e7824 */ /* 0x000fc400078e00ff */
[C---:B------:R-:W-:Y:S01]  /*4b70*/  FFMA R15, R10.reuse, 1.4426950216293334961, -R15 ;  /* 0x3fb8aa3b0a0f7823 */ /* 0x040fe2000000080f */
[----:B------:R-:W-:Y:S01]  /*4b80*/  FFMA R12, R13, 1.4426950216293334961, -R12 ;  /* 0x3fb8aa3b0d0c7823 */ /* 0x000fe2000000080c */
[----:B------:R-:W0:Y:S02]  /*4b90*/  MUFU.EX2 R27, R27 ;  /* 0x0000001b001b7308 */ /* 0x000e240000000800 */
[----:B------:R-:W-:Y:S01]  /*4ba0*/  FFMA R15, R10, 1.925963033500011079e-08, R15 ;  /* 0x32a570600a0f7823 */ /* 0x000fe2000000000f */
[----:B------:R-:W-:Y:S01]  /*4bb0*/  SHF.L.U32 R10, R11, 0x17, RZ ;  /* 0x000000170b0a7819 */ /* 0x000fe200000006ff */
[----:B------:R-:W-:Y:S01]  /*4bc0*/  FFMA R11, R13, 1.925963033500011079e-08, R12 ;  /* 0x32a570600d0b7823 */ /* 0x000fe2000000000c */
[----:B------:R-:W-:-:S03]  /*4bd0*/  FADD R13, RZ, R23 ;  /* 0x00000017ff0d7221 */ /* 0x000fc60000000000 */
        /* <DEDUP_REMOVED lines=8> */
[----:B-1----:R-:W-:Y:S01]  /*4c60*/  FMUL R10, R10, R15 ;  /* 0x0000000f0a0a7220 */ /* 0x002fe20000400000 */
[----:B------:R-:W-:Y:S02]  /*4c70*/  MOV R15, 0xffffffff ;  /* 0xffffffff000f7802 */ /* 0x000fe40000000f00 */
[----:B------:R-:W-:-:S04]  /*4c80*/  FADD R12, R12, R17 ;  /* 0x000000110c0c7221 */ /* 0x000fc80000000000 */
[----:B------:R-:W-:Y:S01]  /*4c90*/  FADD R13, R12, R9 ;  /* 0x000000090c0d7221 */ /* 0x000fe20000000000 */
[----:B--2---:R-:W-:Y:S01]  /*4ca0*/  FMUL R16, R14, R11 ;  /* 0x0000000b0e107220 */ /* 0x004fe20000400000 */
[----:B------:R-:W-:Y:S02]  /*4cb0*/  MOV R11, 0x1f ;  /* 0x0000001f000b7802 */ /* 0x000fe40000000f00 */
        /* <DEDUP_REMOVED lines=10> */
[----:B------:R-:W-:-:S07]  /*4d60*/  FADD R13, R13, R16 ;  /* 0x000000100d0d7221 */ /* 0x000fce0000000000 */
[----:B------:R-:W-:Y:S05]  /*4d70*/  WARPSYNC.COLLECTIVE R15, `(.L_x_27022) ;  /* 0x000000000f087348 */ /* 0x000fea0003c00000 */
[----:B------:R0:W1:Y:S02]  /*4d80*/  SHFL.BFLY P6, R14, R13, R12, R11 ;  /* 0x0c00000c0d0e7389 */ /* 0x00006400000c000b */
[----:B01----:R-:W-:Y:S05]  /*4d90*/  ENDCOLLECTIVE ;  /* 0x000000000000791b */ /* 0x003fea0003800000 */
.L_x_27022:
[----:B------:R-:W-:Y:S02]  /*4da0*/  IMAD.MOV.U32 R12, RZ, RZ, 0x8 ;  /* 0x00000008ff0c7424 */ /* 0x000fe400078e00ff */
[----:B------:R-:W-:-:S05]  /*4db0*/  FADD R26, R13, R14 ;  /* 0x0000000e0d1a7221 */ /* 0x000fca0000000000 */
[----:B------:R-:W-:-:S07]  /*4dc0*/  MOV R13, R26 ;  /* 0x0000001a000d7202 */ /* 0x000fce0000000f00 */
[----:B------:R-:W-:Y:S05]  /*4dd0*/  WARPSYNC.COLLECTIVE R15, `(.L_x_27023) ;  /* 0x000000000f087348 */ /* 0x000fea0003c00000 */
[----:B------:R0:W1:Y:S02]  /*4de0*/  SHFL.BFLY P6, R14, R13, R12, R11 ;  /* 0x0c00000c0d0e7389 */ /* 0x00006400000c000b */
[----:B01----:R-:W-:Y:S05]  /*4df0*/  ENDCOLLECTIVE ;  /* 0x000000000000791b */ /* 0x003fea0003800000 */
.L_x_27023:
[----:B------:R-:W-:Y:S02]  /*4e00*/  HFMA2 R12, -RZ, RZ, 0, 2.384185791015625e-07 ;  /* 0x00000004ff0c7431 */ /* 0x000fe400000001ff */
[----:B------:R-:W-:-:S05]  /*4e10*/  FADD R27, R26, R14 ;  /* 0x0000000e1a1b7221 */ /* 0x000fca0000000000 */
[----:B------:R-:W-:-:S07]  /*4e20*/  MOV R13, R27 ;  /* 0x0000001b000d7202 */ /* 0x000fce0000000f00 */
[----:B------:R-:W-:Y:S05]  /*4e30*/  WARPSYNC.COLLECTIVE R15, `(.L_x_27024) ;  /* 0x000000000f087348 */ /* 0x000fea0003c00000 */
[----:B------:R0:W1:Y:S02]  /*4e40*/  SHFL.BFLY P6, R14, R13, R12, R11 ;  /* 0x0c00000c0d0e7389 */ /* 0x00006400000c000b */
[----:B01----:R-:W-:Y:S05]  /*4e50*/  ENDCOLLECTIVE ;  /* 0x000000000000791b */ /* 0x003fea0003800000 */
.L_x_27024:
[----:B------:R-:W-:Y:S02]  /*4e60*/  HFMA2 R12, -RZ, RZ, 0, 1.1920928955078125e-07 ;  /* 0x00000002ff0c7431 */ /* 0x000fe400000001ff */
[----:B------:R-:W-:-:S05]  /*4e70*/  FADD R28, R27, R14 ;  /* 0x0000000e1b1c7221 */ /* 0x000fca0000000000 */
[----:B------:R-:W-:-:S07]  /*4e80*/  MOV R13, R28 ;  /* 0x0000001c000d7202 */ /* 0x000fce0000000f00 */
[----:B------:R-:W-:Y:S05]  /*4e90*/  WARPSYNC.COLLECTIVE R15, `(.L_x_27025) ;  /* 0x000000000f087348 */ /* 0x000fea0003c00000 */
[----:B------:R0:W1:Y:S02]  /*4ea0*/  SHFL.BFLY P6, R14, R13, R12, R11 ;  /* 0x0c00000c0d0e7389 */ /* 0x00006400000c000b */
[----:B01----:R-:W-:Y:S05]  /*4eb0*/  ENDCOLLECTIVE ;  /* 0x000000000000791b */ /* 0x003fea0003800000 */
.L_x_27025:
[----:B------:R-:W-:Y:S01]  /*4ec0*/  MOV R12, 0x1 ;  /* 0x00000001000c7802 */ /* 0x000fe20000000f00 */
[----:B------:R-:W-:-:S04]  /*4ed0*/  FADD R33, R28, R14 ;  /* 0x0000000e1c217221 */ /* 0x000fc80000000000 */
[----:B------:R-:W-:-:S07]  /*4ee0*/  IMAD.MOV.U32 R13, RZ, RZ, R33 ;  /* 0x000000ffff0d7224 */ /* 0x000fce00078e0021 */
[----:B------:R-:W-:Y:S05]  /*4ef0*/  WARPSYNC.COLLECTIVE R15, `(.L_x_27026) ;  /* 0x000000000f087348 */ /* 0x000fea0003c00000 */
[----:B------:R0:W1:Y:S02]  /*4f00*/  SHFL.BFLY P6, R14, R13, R12, R11 ;  /* 0x0c00000c0d0e7389 */ /* 0x00006400000c000b */
[----:B01----:R-:W-:Y:S05]  /*4f10*/  ENDCOLLECTIVE ;  /* 0x000000000000791b */ /* 0x003fea0003800000 */
.L_x_27026:
[----:B------:R-:W-:Y:S05]  /*4f20*/  BRA `(.L_x_27027) ;  /* 0xffffffd800347947 */ /* 0x000fea000383ffff */
        .weak           $__internal_427_$__cuda_sm3x_div_rn_noftz_f32_slowpath
        .type           $__internal_427_$__cuda_sm3x_div_rn_noftz_f32_slowpath,@function
        .size           $__internal_427_$__cuda_sm3x_div_rn_noftz_f32_slowpath,(.L_x_37804 - $__internal_427_$__cuda_sm3x_div_rn_noftz_f32_slowpath)
$__internal_427_$__cuda_sm3x_div_rn_noftz_f32_slowpath:
        /* <DEDUP_REMOVED lines=35> */
.L_x_27029:
        /* <DEDUP_REMOVED lines=51> */
.L_x_27036:
[----:B------:R-:W-:-:S04]  /*5490*/  LOP3.LUT R11, R11, 0x80000000, RZ, 0xc0, !PT ;  /* 0x800000000b0b7812 */ /* 0x000fc800078ec0ff */
[----:B------:R-:W-:Y:S01]  /*54a0*/  LOP3.LUT R11, R11, 0x7f800000, RZ, 0xfc, !PT ;  /* 0x7f8000000b0b7812 */ /* 0x000fe200078efcff */
[----:B------:R-:W-:Y:S06]  /*54b0*/  BRA `(.L_x_27037) ;  /* 0x0000000000047947 */ /* 0x000fec0003800000 */
.L_x_27035:
[----:B------:R-:W-:-:S07]  /*54c0*/  LEA R11, R28, R11, 0x17 ;  /* 0x0000000b1c0b7211 */ /* 0x000fce00078eb8ff */
.L_x_27037:
[----:B------:R-:W-:Y:S05]  /*54d0*/  BSYNC.RECONVERGENT B1 ;  /* 0x0000000000017941 */ /* 0x000fea0003800200 */
.L_x_27034:
[----:B------:R-:W-:Y:S05]  /*54e0*/  BRA `(.L_x_27038) ;  /* 0x0000000000207947 */ /* 0x000fea0003800000 */
.L_x_27033:
[----:B------:R-:W-:-:S04]  /*54f0*/  LOP3.LUT R11, R14, 0x80000000, R38, 0x48, !PT ;  /* 0x800000000e0b7812 */ /* 0x000fc800078e4826 */
[----:B------:R-:W-:Y:S01]  /*5500*/  LOP3.LUT R11, R11, 0x7f800000, RZ, 0xfc, !PT ;  /* 0x7f8000000b0b7812 */ /* 0x000fe200078efcff */
[----:B------:R-:W-:Y:S06]  /*5510*/  BRA `(.L_x_27038) ;  /* 0x0000000000147947 */ /* 0x000fec0003800000 */
.L_x_27032:
[----:B------:R-:W-:Y:S01]  /*5520*/  LOP3.LUT R11, R14, 0x80000000, R38, 0x48, !PT ;  /* 0x800000000e0b7812 */ /* 0x000fe200078e4826 */
[----:B------:R-:W-:Y:S06]  /*5530*/  BRA `(.L_x_27038) ;  /* 0x00000000000c7947 */ /* 0x000fec0003800000 */
.L_x_27031:
[----:B------:R-:W0:Y:S01]  /*5540*/  MUFU.RSQ R11, -QNAN ;  /* 0xffc00000000b7908 */ /* 0x000e220000001400 */
[----:B------:R-:W-:Y:S05]  /*5550*/  BRA `(.L_x_27038) ;  /* 0x0000000000047947 */ /* 0x000fea0003800000 */
.L_x_27030:
[----:B------:R-:W-:-:S07]  /*5560*/  FADD.FTZ R11, R23, R14 ;  /* 0x0000000e170b7221 */ /* 0x000fce0000010000 */
.L_x_27038:
[----:B------:R-:W-:Y:S05]  /*5570*/  BSYNC.RECONVERGENT B0 ;  /* 0x0000000000007941 */ /* 0x000fea0003800200 */
.L_x_27028:
[----:B------:R-:W-:Y:S01]  /*5580*/  HFMA2 R15, -RZ, RZ, 0, 0 ;  /* 0x00000000ff0f7431 */ /* 0x000fe200000001ff */
[----:B------:R-:W-:-:S04]  /*5590*/  MOV R14, R36 ;  /* 0x00000024000e7202 */ /* 0x000fc80000000f00 */
[----:B0-----:R-:W-:Y:S05]  /*55a0*/  RET.REL.NODEC R14 `(_Z15SoftmaxWarpImplI22BroadcastScaleMaskLoadIffbLm2EiE11DirectStoreIffEfLi2ELi18ELi32ELi1ELb0EL9Algorithm0EEvT_T0_ll) ;  /* 0xffffffa80e947950 */ /* 0x001fea0003c3ffff */
.L_x_27039:
        /* <DEDUP_REMOVED lines=13> */
.L_x_37804:


//--------------------- .text._Z15SoftmaxWarpImplI22BroadcastScaleMaskLoadIffbLm2EiE11DirectStoreIffEfLi2ELi16ELi32ELi1ELb1EL9Algorithm0EEvT_T0_ll --------------------------
	.section	.text._Z15SoftmaxWarpImplI22BroadcastScaleMaskLoadIffbLm2EiE11DirectStoreIffEfLi2ELi16ELi32ELi1ELb1EL9Algorithm0EEvT_T0_ll,"ax",@progbits
	.align	128
        .global         _Z15SoftmaxWarpImplI22BroadcastScaleMaskLoadIffbLm2EiE11DirectStoreIffEfLi2ELi16ELi32ELi1ELb1EL9Algorithm0EEvT_T0_ll
        .type           _Z15SoftmaxWarpImplI22BroadcastScaleMaskLoadIffbLm2EiE11DirectStoreIffEfLi2ELi16ELi32ELi1ELb1EL9Algorithm0EEvT_T0_ll,@function
        .size           _Z15SoftmaxWarpImplI22BroadcastScaleMaskLoadIffbLm2EiE11DirectStoreIffEfLi2ELi16ELi32ELi1ELb1EL9Algorithm0EEvT_T0_ll,(.L_x_37805 - _Z15SoftmaxWarpImplI22BroadcastScaleMaskLoadIffbLm2EiE11DirectStoreIffEfLi2ELi16ELi32ELi1ELb1EL9Algorithm0EEvT_T0_ll)
        .other          _Z15SoftmaxWarpImplI22BroadcastScaleMaskLoadIffbLm2EiE11DirectStoreIffEfLi2ELi16ELi32ELi1ELb1EL9Algorithm0EEvT_T0_ll,@"STO_CUDA_ENTRY STV_DEFAULT"
_Z15SoftmaxWarpImplI22BroadcastScaleMaskLoadIffbLm2EiE11DirectStoreIffEfLi2ELi16ELi32ELi1ELb1EL9Algorithm0EEvT_T0_ll:
.text._Z15SoftmaxWarpImplI22BroadcastScaleMaskLoadIffbLm2EiE11DirectStoreIffEfLi2ELi16ELi32ELi1ELb1EL9Algorithm0EEvT_T0_ll:
        /* <DEDUP_REMOVED lines=20> */
[----:B------:R-:W-:Y:S01]  /*0140*/  MOV R5, UR5 ;  /* 0x0000000500057c02 */ /* 0x000fe20008000f00 */
[----:B-----5:R-:W-:Y:S01]  /*0150*/  IMAD.U32 R6, RZ, RZ, UR6 ;  /* 0x00000006ff067e24 */ /* 0x020fe2000f8e00ff */
[----:B------:R-:W-:Y:S01]  /*0160*/  MOV R7, UR7 ;  /* 0x0000000700077c02 */ /* 0x000fe20008000f00 */
[----:B-1----:R-:W-:Y:S01]  /*0170*/  IMAD.U32 R10, RZ, RZ, UR8 ;  /* 0x00000008ff0a7e24 */ /* 0x002fe2000f8e00ff */
[----:B---3--:R-:W-:-:S07]  /*0180*/  MOV R11, UR9 ;  /* 0x00000009000b7c02 */ /* 0x008fce0008000f00 */
[----:B------:R-:W-:-:S07]  /*0190*/  LEPC R20, `(.L_x_27040) ;  /* 0x000000001014794e */ /* 0x000fce0000000000 */
[----:B0---4-:R-:W-:Y:S05]  /*01a0*/  CALL.ABS.NOINC R2 ;  /* 0x0000000002007343 */ /* 0x011fea0003c00000 */
.L_x_27040:
        /* <DEDUP_REMOVED lines=18> */
[----:B------:R-:W-:-:S07]  /*02d0*/  IADD3 R29, PT, PT, R41, 0x180, RZ ;  /* 0x00000180291d7810 */ /* 0x000fce0007ffe0ff */
.L_x_27106:
        /* <DEDUP_REMOVED lines=75> */
.L_x_27042:
[----:B------:R-:W-:Y:S05]  /*0790*/  BSYNC.RECONVERGENT B0 ;  /* 0x0000000000007941 */ /* 0x000fea0003800200 */
.L_x_27041:
        /* <DEDUP_REMOVED lines=71> */
.L_x_27044:
[----:B------:R-:W-:Y:S05]  /*0c10*/  BSYNC.RECONVERGENT B0 ;  /* 0x0000000000007941 */ /* 0x000fea0003800200 */
.L_x_27043:
        /* <DEDUP_REMOVED lines=30> */
[----:B------:R-:W-:-:S03]  /*0e00*/  ISETP.GE.AND P6, PT, R4, RZ, PT ;  /* 0x000000ff0400720c */ /* 0x000fc60003fc6270 */
[----:B------:R-:W2:Y:S03]  /*0e10*/  LDC.64 R4, c[0x0][0x388] ;  /* 0x0000e200ff047b82 */ /* 0x000ea60000000a00 */
[----:B------:R-:W-:Y:S02]  /*0e20*/  @P3 IADD3 R3, PT, PT, R3, 0x1, RZ ;  /* 0x0000000103033810 */ /* 0x000fe40007ffe0ff */
[----:B------:R-:W-:-:S05]  /*0e30*/  ISETP.NE.AND P3, PT, R10, RZ, PT ;  /* 0x000000ff0a00720c */ /* 0x000fca0003f65270 */
[----:B------:R-:W-:Y:S01]  /*0e40*/  @!P6 IMAD.MOV R3, RZ, RZ, -R3 ;  /* 0x000000ffff03e224 */ /* 0x000fe200078e0a03 */
[----:B-1----:R-:W-:-:S07]  /*0e50*/  ISETP.NE.U32.AND P6, PT, R8, 0x1, PT ;  /* 0x000000010800780c */ /* 0x002fce0003fc5070 */
        /* <DEDUP_REMOVED lines=9> */
[----:B------:R-:W-:Y:S02]  /*0ef0*/  IMAD R3, R8, UR37, R3 ;  /* 0x0000002508037c24 */ /* 0x000fe4000f8e0203 */
[----:B------:R-:W0:Y:S03]  /*0f00*/  LDC.64 R8, c[0x0][0x380] ;  /* 0x0000e000ff087b82 */ /* 0x000e260000000a00 */
        /* <DEDUP_REMOVED lines=21> */
.L_x_27046:
[----:B------:R-:W-:Y:S05]  /*1060*/  BSYNC.RECONVERGENT B0 ;  /* 0x0000000000007941 */ /* 0x000fea0003800200 */
.L_x_27045:
        /* <DEDUP_REMOVED lines=38> */
[----:B------:R-:W-:Y:S02]  /*12d0*/  @P4 IADD3 R6, PT, PT, R6, 0x1, RZ ;  /* 0x0000000106064810 */ /* 0x000fe40007ffe0ff */
[----:B------:R-:W-:-:S03]  /*12e0*/  ISETP.NE.AND P4, PT, R20, RZ, PT ;  /* 0x000000ff1400720c */ /* 0x000fc60003f85270 */
[----:B------:R-:W-:-:S05]  /*12f0*/  IMAD.MOV.U32 R9, RZ, RZ, R6 ;  /* 0x000000ffff097224 */ /* 0x000fca00078e0006 */
[----:B------:R-:W-:Y:S02]  /*1300*/  @!P6 IADD3 R9, PT, PT, -R9, RZ, RZ ;  /* 0x000000ff0909e210 */ /* 0x000fe40007ffe1ff */
[----:B0-----:R-:W-:-:S03]  /*1310*/  ISETP.NE.U32.AND P6, PT, R14, 0x1, PT ;  /* 0x000000010e00780c */ /* 0x001fc60003fc5070 */
        /* <DEDUP_REMOVED lines=33> */
.L_x_27048:
[----:B------:R-:W-:Y:S05]  /*1530*/  BSYNC.RECONVERGENT B0 ;  /* 0x0000000000007941 */ /* 0x000fea0003800200 */
.L_x_27047:
[----:B------:R-:W-:Y:S01]  /*1540*/  BSSY.RECONVERGENT B0, `(.L_x_27049) ;  /* 0x0000044000007945 */ /* 0x000fe20003800200 */
        /* <DEDUP_REMOVED lines=32> */
[----:B------:R-:W-:Y:S02]  /*1750*/  MOV R11, R8 ;  /* 0x00000008000b7202 */ /* 0x000fe40000000f00 */
[----:B------:R-:W-:Y:S01]  /*1760*/  ISETP.NE.AND.EX P5, PT, R19, RZ, PT, P5 ;  /* 0x000000ff1300720c */ /* 0x000fe20003fa5350 */
[----:B------:R-:W0:Y:S02]  /*1770*/  LDC.64 R8, c[0x0][0x388] ;  /* 0x0000e200ff087b82 */ /* 0x000e240000000a00 */
[----:B------:R-:W-:Y:S01]  /*1780*/  @!P4 IMAD.MOV R11, RZ, RZ, -R11 ;  /* 0x000000ffff0bc224 */ /* 0x000fe200078e0a0b */
[----:B------:R-:W-:-:S02]  /*1790*/  @!P6 LOP3.LUT R11, RZ, R20, RZ, 0x33, !PT ;  /* 0x00000014ff0be212 */ /* 0x000fc400078e33ff */
[----:B-1----:R-:W-:Y:S02]  /*17a0*/  ISETP.NE.U32.AND P4, PT, R14, 0x1, PT ;  /* 0x000000010e00780c */ /* 0x002fe40003f85070 */
[----:B------:R-:W-:Y:S02]  /*17b0*/  IADD3 R12, PT, PT, -R11, RZ, RZ ;  /* 0x000000ff0b0c7210 */ /* 0x000fe40007ffe1ff */
        /* <DEDUP_REMOVED lines=28> */
.L_x_27050:
[----:B------:R-:W-:Y:S05]  /*1980*/  BSYNC.RECONVERGENT B0 ;  /* 0x0000000000007941 */ /* 0x000fea0003800200 */
.L_x_27049:
        /* <DEDUP_REMOVED lines=66> */
.L_x_27052:
[----:B------:R-:W-:Y:S05]  /*1db0*/  BSYNC.RECONVERGENT B0 ;  /* 0x0000000000007941 */ /* 0x000fea0003800200 */
.L_x_27051:
[----:B------:R-:W-:Y:S01]  /*1dc0*/  BSSY.RECONVERGENT B0, `(.L_x_27053) ;  /* 0x0000042000007945 */ /* 0x000fe20003800200 */
[----:B------:R-:W-:Y:S01]  /*1dd0*/  IMAD.MOV.U32 R24, RZ, RZ, -0x800000 ;  /* 0xff800000ff187424 */ /* 0x000fe200078e00ff */
[----:B------:R-:W-:Y:S02]  /*1de0*/  MOV R20, 0xff800000 ;  /* 0xff80000000147802 */ /* 0x000fe40000000f00 */
[----:B------:R-:W-:Y:S05]  /*1df0*/  @P0 BRA `(.L_x_27054) ;  /* 0x0000000000f80947 */ /* 0x000fea0003800000 */
[----:B------:R-:W0:Y:S01]  /*1e00*/  LDC R20, c[0x0][0x3a8] ;  /* 0x0000ea00ff147b82 */ /* 0x000e220000000800 */
[----:B-1----:R-:W-:Y:S02]  /*1e10*/  R2UR UR4, R22 ;  /* 0x00000000160472ca */ /* 0x002fe400000e0000 */
[----:B------:R-:W-:Y:S02]  /*1e20*/  R2UR UR5, R23 ;  /* 0x00000000170572ca */ /* 0x000fe400000e0000 */
[----:B0-----:R-:W-:Y:S02]  /*1e30*/  IABS R19, R20 ;  /* 0x0000001400137213 */ /* 0x001fe40000000000 */
[----:B------:R-:W-:Y:S02]  /*1e40*/  ISETP.NE.AND P5, PT, R20, RZ, PT ;  /* 0x000000ff1400720c */ /* 0x000fe40003fa5270 */
        /* <DEDUP_REMOVED lines=17> */
[----:B------:R-:W-:-:S04]  /*1f60*/  @!P2 IADD3 R12, PT, PT, R12, 0x1, RZ ;  /* 0x000000010c0ca810 */ /* 0x000fc80007ffe0ff */
        /* <DEDUP_REMOVED lines=8> */
[----:B------:R-:W0:Y:S01]  /*1ff0*/  LDC.64 R14, c[0x0][0x388] ;  /* 0x0000e200ff0e7b82 */ /* 0x000e220000000a00 */
[----:B-1----:R-:W-:Y:S02]  /*2000*/  ISETP.NE.U32.AND P0, PT, R18, 0x1, PT ;  /* 0x000000011200780c */ /* 0x002fe40003f05070 */
[C---:B------:R-:W-:Y:S02]  /*2010*/  IADD3 R18, PT, PT, -R12.reuse, RZ, RZ ;  /* 0x000000ff0c127210 */ /* 0x040fe40007ffe1ff */
        /* <DEDUP_REMOVED lines=28> */
.L_x_27054:
[----:B------:R-:W-:Y:S05]  /*21e0*/  BSYNC.RECONVERGENT B0 ;  /* 0x0000000000007941 */ /* 0x000fea0003800200 */
.L_x_27053:
[----:B------:R-:W-:Y:S04]  /*21f0*/  BSSY.RECONVERGENT B0, `(.L_x_27055) ;  /* 0x0000040000007945 */ /* 0x000fe80003800200 */
        /* <DEDUP_REMOVED lines=14> */
[----:B------:R-:W-:-:S05]  /*22e0*/  IMAD R11, R28, UR44, R27 ;  /* 0x0000002c1c0b7c24 */ /* 0x000fca000f8e021b */
[----:B------:R-:W-:Y:S02]  /*22f0*/  IABS R14, R11 ;  /* 0x0000000b000e7213 */ /* 0x000fe40000000000 */
[----:B------:R-:W-:-:S03]  /*2300*/  LOP3.LUT R18, R11, R24, RZ, 0x3c, !PT ;  /* 0x000000180b127212 */ /* 0x000fc600078e3cff */
[----:B------:R-:W-:Y:S01]  /*2310*/  IMAD.HI.U32 R12, R15, R14, RZ ;  /* 0x0000000e0f0c7227 */ /* 0x000fe200078e00ff */
[----:B------:R-:W-:-:S03]  /*2320*/  ISETP.GE.AND P3, PT, R18, RZ, PT ;  /* 0x000000ff1200720c */ /* 0x000fc60003f66270 */
[----:B------:R-:W-:-:S04]  /*2330*/  IMAD.MOV R15, RZ, RZ, -R12 ;  /* 0x000000ffff0f7224 */ /* 0x000fc800078e0a0c */
[----:B------:R-:W-:-:S05]  /*2340*/  IMAD R14, R19, R15, R14 ;  /* 0x0000000f130e7224 */ /* 0x000fca00078e020e */
[----:B------:R-:W-:-:S13]  /*2350*/  ISETP.GT.U32.AND P2, PT, R19, R14, PT ;  /* 0x0000000e1300720c */ /* 0x000fda0003f44070 */
[-C--:B------:R-:W-:Y:S02]  /*2360*/  @!P2 IADD3 R14, PT, PT, R14, -R19.reuse, RZ ;  /* 0x800000130e0ea210 */ /* 0x080fe40007ffe0ff */
[----:B------:R-:W-:Y:S02]  /*2370*/  @!P2 IADD3 R12, PT, PT, R12, 0x1, RZ ;  /* 0x000000010c0ca810 */ /* 0x000fe40007ffe0ff */
        /* <DEDUP_REMOVED lines=39> */
.L_x_27056:
[----:B------:R-:W-:Y:S05]  /*25f0*/  BSYNC.RECONVERGENT B0 ;  /* 0x0000000000007941 */ /* 0x000fea0003800200 */
.L_x_27055:
        /* <DEDUP_REMOVED lines=18> */
[C---:B------:R-:W-:Y:S01]  /*2720*/  FADD R6, -R15.reuse, R10 ;  /* 0x0000000a0f067221 */ /* 0x040fe20000000100 */
[----:B------:R-:W-:Y:S01]  /*2730*/  MOV R3, 0x437c0000 ;  /* 0x437c000000037802 */ /* 0x000fe20000000f00 */
        /* <DEDUP_REMOVED lines=9> */
[----:B------:R-:W-:Y:S01]  /*27d0*/  FADD R5, R10, -12583039 ;  /* 0xcb40007f0a057421 */ /* 0x000fe20000000000 */
[----:B------:R-:W-:Y:S01]  /*27e0*/  FFMA.SAT R30, R38, R11, 0.5 ;  /* 0x3f000000261e7423 */ /* 0x000fe2000000200b */
[----:B------:R-:W-:Y:S01]  /*27f0*/  FADD R7, R20, -12583039 ;  /* 0xcb40007f14077421 */ /* 0x000fe20000000000 */
[C---:B------:R-:W-:Y:S01]  /*2800*/  FADD R12, -R15.reuse, R8 ;  /* 0x000000080f0c7221 */ /* 0x040fe20000000100 */
[----:B------:R-:W-:Y:S01]  /*2810*/  FFMA R5, R42, 1.4426950216293334961, -R5 ;  /* 0x3fb8aa3b2a057823 */ /* 0x000fe20000000805 */
[----:B------:R-:W-:Y:S01]  /*2820*/  FADD R8, -R15, R9 ;  /* 0x000000090f087221 */ /* 0x000fe20000000100 */
[----:B------:R-:W-:Y:S01]  /*2830*/  FFMA R7, R40, 1.4426950216293334961, -R7 ;  /* 0x3fb8aa3b28077823 */ /* 0x000fe20000000807 */
[----:B------:R-:W-:-:S02]  /*2840*/  IMAD.SHL.U32 R10, R10, 0x800000, RZ ;  /* 0x008000000a0a7824 */ /* 0x000fc400078e00ff */
[----:B------:R-:W-:Y:S01]  /*2850*/  FFMA R42, R42, 1.925963033500011079e-08, R5 ;  /* 0x32a570602a2a7823 */ /* 0x000fe20000000005 */
[----:B------:R-:W-:Y:S01]  /*2860*/  FFMA.RM R5, R30, R3, 12582913 ;  /* 0x4b4000011e057423 */ /* 0x000fe20000004003 */
[----:B------:R-:W-:Y:S01]  /*2870*/  FFMA R7, R40, 1.925963033500011079e-08, R7 ;  /* 0x32a5706028077823 */ /* 0x000fe20000000007 */
[----:B------:R-:W-:Y:S01]  /*2880*/  SHF.L.U32 R20, R20, 0x17, RZ ;  /* 0x0000001714147819 */ /* 0x000fe200000006ff */
[----:B------:R-:W0:Y:S01]  /*2890*/  MUFU.EX2 R21, R42 ;  /* 0x0000002a00157308 */ /* 0x000e220000000800 */
[----:B------:R-:W-:Y:S01]  /*28a0*/  FADD R9, R5, -12583039 ;  /* 0xcb40007f05097421 */ /* 0x000fe20000000000 */
[C---:B------:R-:W-:Y:S01]  /*28b0*/  FADD R36, -R15.reuse, R2 ;  /* 0x000000020f247221 */ /* 0x040fe20000000100 */
[C---:B------:R-:W-:Y:S01]  /*28c0*/  FADD R24, -R15.reuse, R24 ;  /* 0x000000180f187221 */ /* 0x040fe20000000100 */
[----:B------:R-:W-:Y:S01]  /*28d0*/  FADD R2, -R15, R25 ;  /* 0x000000190f027221 */ /* 0x000fe20000000100 */
[----:B------:R-:W-:Y:S01]  /*28e0*/  FFMA R9, R38, 1.4426950216293334961, -R9 ;  /* 0x3fb8aa3b26097823 */ /* 0x000fe20000000809 */
[----:B------:R-:W-:Y:S01]  /*28f0*/  FFMA.SAT R30, R36, R11, 0.5 ;  /* 0x3f000000241e7423 */ /* 0x000fe2000000200b */
[----:B------:R-:W-:Y:S01]  /*2900*/  SHF.L.U32 R5, R5, 0x17, RZ ;  /* 0x0000001705057819 */ /* 0x000fe200000006ff */
[----:B------:R-:W2:Y:S01]  /*2910*/  MUFU.EX2 R7, R7 ;  /* 0x0000000700077308 */ /* 0x000ea20000000800 */
[----:B------:R-:W-:Y:S01]  /*2920*/  FFMA R9, R38, 1.925963033500011079e-08, R9 ;  /* 0x32a5706026097823 */ /* 0x000fe20000000009 */
[----:B------:R-:W-:-:S04]  /*2930*/  FFMA.RM R30, R30, R3, 12582913 ;  /* 0x4b4000011e1e7423 */ /* 0x000fc80000004003 */
[C---:B------:R-:W-:Y:S01]  /*2940*/  FADD R13, R30.reuse, -12583039 ;  /* 0xcb40007f1e0d7421 */ /* 0x040fe20000000000 */
[----:B------:R-:W-:Y:S02]  /*2950*/  IMAD.SHL.U32 R30, R30, 0x800000, RZ ;  /* 0x008000001e1e7824 */ /* 0x000fe400078e00ff */
[----:B0-----:R-:W-:Y:S01]  /*2960*/  FMUL R21, R10, R21 ;  /* 0x000000150a157220 */ /* 0x001fe20000400000 */
[----:B------:R-:W-:Y:S01]  /*2970*/  FFMA.SAT R10, R34, R11, 0.5 ;  /* 0x3f000000220a7423 */ /* 0x000fe2000000200b */
[----:B------:R-:W-:-:S04]  /*2980*/  FFMA R13, R36, 1.4426950216293334961, -R13 ;  /* 0x3fb8aa3b240d7823 */ /* 0x000fc8000000080d */
[----:B------:R-:W-:Y:S01]  /*2990*/  FFMA R13, R36, 1.925963033500011079e-08, R13 ;  /* 0x32a57060240d7823 */ /* 0x000fe2000000000d */
[----:B--2---:R-:W-:Y:S01]  /*29a0*/  FMUL R20, R20, R7 ;  /* 0x0000000714147220 */ /* 0x004fe20000400000 */
[----:B------:R-:W-:Y:S02]  /*29b0*/  FFMA.RM R7, R10, R3, 12582913 ;  /* 0x4b4000010a077423 */ /* 0x000fe40000004003 */
[----:B------:R-:W0:Y:S02]  /*29c0*/  MUFU.EX2 R10, R9 ;  /* 0x00000009000a7308 */ /* 0x000e240000000800 */
[C---:B------:R-:W-:Y:S01]  /*29d0*/  FADD R15, R7.reuse, -12583039 ;  /* 0xcb40007f070f7421 */ /* 0x040fe20000000000 */
[----:B------:R-:W-:-:S03]  /*29e0*/  SHF.L.U32 R7, R7, 0x17, RZ ;  /* 0x0000001707077819 */ /* 0x000fc600000006ff */
[C---:B------:R-:W-:Y:S02]  /*29f0*/  FFMA R15, R34.reuse, 1.4426950216293334961, -R15 ;  /* 0x3fb8aa3b220f7823 */ /* 0x040fe4000000080f */
[----:B------:R-:W2:Y:S02]  /*2a00*/  MUFU.EX2 R13, R13 ;  /* 0x0000000d000d7308 */ /* 0x000ea40000000800 */
[----:B------:R-:W-:Y:S01]  /*2a10*/  FFMA R15, R34, 1.925963033500011079e-08, R15 ;  /* 0x32a57060220f7823 */ /* 0x000fe2000000000f */
[----:B------:R-:W-:-:S04]  /*2a20*/  FFMA.SAT R34, R18, R11, 0.5 ;  /* 0x3f00000012227423 */ /* 0x000fc8000000200b */
[----:B------:R-:W-:Y:S01]  /*2a30*/  FFMA.RM R34, R34, R3, 12582913 ;  /* 0x4b40000122227423 */ /* 0x000fe20000004003 */
[----:B0-----:R-:W-:Y:S01]  /*2a40*/  FMUL R19, R5, R10 ;  /* 0x0000000a05137220 */ /* 0x001fe20000400000 */
[----:B------:R-:W-:Y:S02]  /*2a50*/  FFMA.SAT R10, R32, R11, 0.5 ;  /* 0x3f000000200a7423 */ /* 0x000fe4000000200b */
[C---:B------:R-:W-:Y:S01]  /*2a60*/  FADD R5, R34.reuse, -12583039 ;  /* 0xcb40007f22057421 */ /* 0x040fe20000000000 */
[----:B------:R-:W-:-:S03]  /*2a70*/  SHF.L.U32 R34, R34, 0x17, RZ ;  /* 0x0000001722227819 */ /* 0x000fc600000006ff */
[----:B------:R-:W-:-:S04]  /*2a80*/  FFMA R5, R18, 1.4426950216293334961, -R5 ;  /* 0x3fb8aa3b12057823 */ /* 0x000fc80000000805 */
[----:B------:R-:W-:Y:S01]  /*2a90*/  FFMA R9, R18, 1.925963033500011079e-08, R5 ;  /* 0x32a5706012097823 */ /* 0x000fe20000000005 */
[----:B------:R-:W-:Y:S01]  /*2aa0*/  FFMA.RM R5, R10, R3, 12582913 ;  /* 0x4b4000010a057423 */ /* 0x000fe20000004003 */
[----:B--2---:R-:W-:Y:S01]  /*2ab0*/  FMUL R18, R30, R13 ;  /* 0x0000000d1e127220 */ /* 0x004fe20000400000 */
[----:B------:R-:W0:Y:S01]  /*2ac0*/  MUFU.EX2 R10, R15 ;  /* 0x0000000f000a7308 */ /* 0x000e220000000800 */
[----:B------:R-:W-:Y:S01]  /*2ad0*/  FFMA.SAT R30, R16, R11, 0.5 ;  /* 0x3f000000101e7423 */ /* 0x000fe2000000200b */
[C---:B------:R-:W-:Y:S01]  /*2ae0*/  FADD R13, R5.reuse, -12583039 ;  /* 0xcb40007f050d7421 */ /* 0x040fe20000000000 */
[----:B------:R-:W-:Y:S02]  /*2af0*/  IMAD.SHL.U32 R5, R5, 0x800000, RZ ;  /* 0x0080000005057824 */ /* 0x000fe400078e00ff */
[----:B------:R-:W-:Y:S01]  /*2b00*/  FFMA.RM R30, R30, R3, 12582913 ;  /* 0x4b4000011e1e7423 */ /* 0x000fe20000004003 */
[C---:B------:R-:W-:Y:S02]  /*2b10*/  FFMA R13, R32.reuse, 1.4426950216293334961, -R13 ;  /* 0x3fb8aa3b200d7823 */ /* 0x040fe4000000080d */
[----:B------:R-:W2:Y:S02]  /*2b20*/  MUFU.EX2 R9, R9 ;  /* 0x0000000900097308 */ /* 0x000ea40000000800 */
[----:B------:R-:W-:Y:S01]  /*2b30*/  FFMA R13, R32, 1.925963033500011079e-08, R13 ;  /* 0x32a57060200d7823 */ /* 0x000fe2000000000d */
[----:B------:R-:W-:-:S04]  /*2b40*/  FFMA.SAT R32, R12, R11, 0.5 ;  /* 0x3f0000000c207423 */ /* 0x000fc8000000200b */
[----:B------:R-:W-:Y:S01]  /*2b50*/  FFMA.RM R32, R32, R3, 12582913 ;  /* 0x4b40000120207423 */ /* 0x000fe20000004003 */
[----:B0-----:R-:W-:Y:S01]  /*2b60*/  FMUL R17, R7, R10 ;  /* 0x0000000a07117220 */ /* 0x001fe20000400000 */
[----:B------:R-:W-:Y:S01]  /*2b70*/  FADD R7, R30, -12583039 ;  /* 0xcb40007f1e077421 */ /* 0x000fe20000000000 */
[----:B------:R-:W-:-:S03]  /*2b80*/  FFMA.SAT R10, R14, R11, 0.5 ;  /* 0x3f0000000e0a7423 */ /* 0x000fc6000000200b */
[----:B------:R-:W-:-:S04]  /*2b90*/  FFMA R7, R16, 1.4426950216293334961, -R7 ;  /* 0x3fb8aa3b10077823 */ /* 0x000fc80000000807 */
[----:B------:R-:W-:Y:S01]  /*2ba0*/  FFMA R15, R16, 1.925963033500011079e-08, R7 ;  /* 0x32a57060100f7823 */ /* 0x000fe20000000007 */
[----:B------:R-:W-:Y:S01]  /*2bb0*/  FFMA.RM R7, R10, R3, 12582913 ;  /* 0x4b4000010a077423 */ /* 0x000fe20000004003 */
[----:B--2---:R-:W-:Y:S01]  /*2bc0*/  FMUL R16, R34, R9 ;  /* 0x0000000922107220 */ /* 0x004fe20000400000 */
[----:B------:R-:W0:Y:S02]  /*2bd0*/  MUFU.EX2 R10, R13 ;  /* 0x0000000d000a7308 */ /* 0x000e240000000800 */
[C---:B------:R-:W-:Y:S01]  /*2be0*/  FADD R9, R7.reuse, -12583039 ;  /* 0xcb40007f07097421 */ /* 0x040fe20000000000 */
[----:B------:R-:W-:-:S03]  /*2bf0*/  SHF.L.U32 R7, R7, 0x17, RZ ;  /* 0x0000001707077819 */ /* 0x000fc600000006ff */
[----:B------:R-:W-:-:S04]  /*2c00*/  FFMA R9, R14, 1.4426950216293334961, -R9 ;  /* 0x3fb8aa3b0e097823 */ /* 0x000fc80000000809 */
[----:B------:R-:W-:Y:S01]  /*2c10*/  FFMA R25, R14, 1.925963033500011079e-08, R9 ;  /* 0x32a570600e197823 */ /* 0x000fe20000000009 */
[----:B------:R-:W-:Y:S01]  /*2c20*/  SHF.L.U32 R9, R30, 0x17, RZ ;  /* 0x000000171e097819 */ /* 0x000fe200000006ff */
[----:B------:R-:W2:Y:S01]  /*2c30*/  MUFU.EX2 R14, R15 ;  /* 0x0000000f000e7308 */ /* 0x000ea20000000800 */
[----:B0-----:R-:W-:Y:S01]  /*2c40*/  FMUL R10, R5, R10 ;  /* 0x0000000a050a7220 */ /* 0x001fe20000400000 */
[----:B------:R-:W-:-:S04]  /*2c50*/  FADD R5, R32, -12583039 ;  /* 0xcb40007f20057421 */ /* 0x000fc80000000000 */
[----:B------:R-:W-:-:S04]  /*2c60*/  FFMA R5, R12, 1.4426950216293334961, -R5 ;  /* 0x3fb8aa3b0c057823 */ /* 0x000fc80000000805 */
[----:B------:R-:W-:Y:S01]  /*2c70*/  FFMA R30, R12, 1.925963033500011079e-08, R5 ;  /* 0x32a570600c1e7823 */ /* 0x000fe20000000005 */
[----:B------:R-:W-:Y:S01]  /*2c80*/  FFMA.SAT R12, R8, R11, 0.5 ;  /* 0x3f000000080c7423 */ /* 0x000fe2000000200b */
[----:B--2---:R-:W-:-:S03]  /*2c90*/  FMUL R9, R9, R14 ;  /* 0x0000000e09097220 */ /* 0x004fc60000400000 */
[----:B------:R-:W-:Y:S01]  /*2ca0*/  FFMA.RM R13, R12, R3, 12582913 ;  /* 0x4b4000010c0d7423 */ /* 0x000fe20000004003 */
[----:B------:R-:W-:Y:S03]  /*2cb0*/  MUFU.EX2 R30, R30 ;  /* 0x0000001e001e7308 */ /* 0x000fe60000000800 */
[----:B------:R-:W-:-:S04]  /*2cc0*/  FADD R5, R13, -12583039 ;  /* 0xcb40007f0d057421 */ /* 0x000fc80000000000 */
[C---:B------:R-:W-:Y:S01]  /*2cd0*/  FFMA R5, R8.reuse, 1.4426950216293334961, -R5 ;  /* 0x3fb8aa3b08057823 */ /* 0x040fe20000000805 */
[----:B------:R-:W0:Y:S03]  /*2ce0*/  MUFU.EX2 R12, R25 ;  /* 0x00000019000c7308 */ /* 0x000e260000000800 */
[----:B------:R-:W-:Y:S01]  /*2cf0*/  FFMA R15, R8, 1.925963033500011079e-08, R5 ;  /* 0x32a57060080f7823 */ /* 0x000fe20000000005 */
[----:B------:R-:W-:-:S04]  /*2d00*/  FFMA.SAT R8, R6, R11, 0.5 ;  /* 0x3f00000006087423 */ /* 0x000fc8000000200b */
[----:B------:R-:W-:Y:S01]  /*2d10*/  FFMA.RM R5, R8, R3, 12582913 ;  /* 0x4b40000108057423 */ /* 0x000fe20000004003 */
[----:B------:R-:W2:Y:S03]  /*2d20*/  MUFU.EX2 R15, R15 ;  /* 0x0000000f000f7308 */ /* 0x000ea60000000800 */
[C---:B------:R-:W-:Y:S01]  /*2d30*/  FADD R43, R5.reuse, -12583039 ;  /* 0xcb40007f052b7421 */ /* 0x040fe20000000000 */
[----:B------:R-:W-:-:S03]  /*2d40*/  SHF.L.U32 R5, R5, 0x17, RZ ;  /* 0x0000001705057819 */ /* 0x000fc600000006ff */
[----:B------:R-:W-:Y:S01]  /*2d50*/  FFMA R43, R6, 1.4426950216293334961, -R43 ;  /* 0x3fb8aa3b062b7823 */ /* 0x000fe2000000082b */
[----:B0-----:R-:W-:Y:S01]  /*2d60*/  FMUL R8, R7, R12 ;  /* 0x0000000c07087220 */ /* 0x001fe20000400000 */
[----:B------:R-:W-:Y:S01]  /*2d70*/  FFMA.SAT R12, R4, R11, 0.5 ;  /* 0x3f000000040c7423 */ /* 0x000fe2000000200b */
[----:B------:R-:W-:Y:S02]  /*2d80*/  IMAD.SHL.U32 R7, R32, 0x800000, RZ ;  /* 0x0080000020077824 */ /* 0x000fe400078e00ff */
[----:B------:R-:W-:Y:S01]  /*2d90*/  FFMA R14, R6, 1.925963033500011079e-08, R43 ;  /* 0x32a57060060e7823 */ /* 0x000fe2000000002b */
[----:B------:R-:W-:Y:S01]  /*2da0*/  SHF.L.U32 R6, R13, 0x17, RZ ;  /* 0x000000170d067819 */ /* 0x000fe200000006ff */
[----:B------:R-:W-:Y:S01]  /*2db0*/  FFMA.RM R12, R12, R3, 12582913 ;  /* 0x4b4000010c0c7423 */ /* 0x000fe20000004003 */
[----:B------:R-:W-:Y:S01]  /*2dc0*/  FMUL R7, R7, R30 ;  /* 0x0000001e07077220 */ /* 0x000fe20000400000 */
[----:B------:R-:W-:Y:S02]  /*2dd0*/  FFMA.SAT R30, R0, R11, 0.5 ;  /* 0x3f000000001e7423 */ /* 0x000fe4000000200b */
[----:B------:R-:W-:Y:S01]  /*2de0*/  FADD R25, R12, -12583039 ;  /* 0xcb40007f0c197421 */ /* 0x000fe20000000000 */
[----:B--2---:R-:W-:Y:S01]  /*2df0*/  FMUL R6, R6, R15 ;  /* 0x0000000f06067220 */ /* 0x004fe20000400000 */
[----:B------:R-:W-:Y:S01]  /*2e00*/  FFMA.RM R13, R30, R3, 12582913 ;  /* 0x4b4000011e0d7423 */ /* 0x000fe20000004003 */
[----:B------:R-:W-:Y:S01]  /*2e10*/  FFMA.SAT R30, R2, R11, 0.5 ;  /* 0x3f000000021e7423 */ /* 0x000fe2000000200b */
[----:B------:R-:W-:Y:S01]  /*2e20*/  FFMA R25, R4, 1.4426950216293334961, -R25 ;  /* 0x3fb8aa3b04197823 */ /* 0x000fe20000000819 */
[----:B------:R-:W0:Y:S01]  /*2e30*/  MUFU.EX2 R14, R14 ;  /* 0x0000000e000e7308 */ /* 0x000e220000000800 */
[----:B------:R-:W-:-:S02]  /*2e40*/  IMAD.SHL.U32 R12, R12, 0x800000, RZ ;  /* 0x008000000c0c7824 */ /* 0x000fc400078e00ff */
[----:B------:R-:W-:Y:S01]  /*2e50*/  FFMA R4, R4, 1.925963033500011079e-08, R25 ;  /* 0x32a5706004047823 */ /* 0x000fe20000000019 */
[C---:B------:R-:W-:Y:S01]  /*2e60*/  FADD R25, R13.reuse, -12583039 ;  /* 0xcb40007f0d197421 */ /* 0x040fe20000000000 */
[----:B------:R-:W-:-:S03]  /*2e70*/  SHF.L.U32 R13, R13, 0x17, RZ ;  /* 0x000000170d0d7819 */ /* 0x000fc600000006ff */
[C---:B------:R-:W-:Y:S01]  /*2e80*/  FFMA R25, R0.reuse, 1.4426950216293334961, -R25 ;  /* 0x3fb8aa3b00197823 */ /* 0x040fe20000000819 */
[----:B------:R-:W2:Y:S03]  /*2e90*/  MUFU.EX2 R15, R4 ;  /* 0x00000004000f7308 */ /* 0x000ea60000000800 */
[----:B------:R-:W-:Y:S01]  /*2ea0*/  FFMA R25, R0, 1.925963033500011079e-08, R25 ;  /* 0x32a5706000197823 */ /* 0x000fe20000000019 */
[----:B------:R-:W-:-:S04]  /*2eb0*/  FFMA.SAT R0, R24, R11, 0.5 ;  /* 0x3f00000018007423 */ /* 0x000fc8000000200b */
[-C--:B------:R-:W-:Y:S01]  /*2ec0*/  FFMA.RM R11, R0, R3.reuse, 12582913 ;  /* 0x4b400001000b7423 */ /* 0x080fe20000004003 */
[----:B------:R-:W-:Y:S01]  /*2ed0*/  FFMA.RM R0, R30, R3, 12582913 ;  /* 0x4b4000011e007423 */ /* 0x000fe20000004003 */
[----:B0-----:R-:W-:Y:S02]  /*2ee0*/  FMUL R5, R5, R14 ;  /* 0x0000000e05057220 */ /* 0x001fe40000400000 */
[----:B------:R-:W-:-:S04]  /*2ef0*/  FADD R3, R11, -12583039 ;  /* 0xcb40007f0b037421 */ /* 0x000fc80000000000 */
[----:B------:R-:W-:Y:S01]  /*2f00*/  FFMA R3, R24, 1.4426950216293334961, -R3 ;  /* 0x3fb8aa3b18037823 */ /* 0x000fe20000000803 */
[----:B--2---:R-:W-:-:S03]  /*2f10*/  FMUL R4, R12, R15 ;  /* 0x0000000f0c047220 */ /* 0x004fc60000400000 */
[----:B------:R-:W-:Y:S01]  /*2f20*/  FFMA R30, R24, 1.925963033500011079e-08, R3 ;  /* 0x32a57060181e7823 */ /* 0x000fe20000000003 */
[C---:B------:R-:W-:Y:S01]  /*2f30*/  FADD R3, R0.reuse, -12583039 ;  /* 0xcb40007f00037421 */ /* 0x040fe20000000000 */
[----:B------:R-:W-:Y:S01]  /*2f40*/  MUFU.EX2 R24, R25 ;  /* 0x0000001900187308 */ /* 0x000fe20000000800 */
[----:B------:R-:W-:Y:S02]  /*2f50*/  IMAD.SHL.U32 R0, R0, 0x800000, RZ ;  /* 0x0080000000007824 */ /* 0x000fe400078e00ff */
[----:B------:R-:W-:-:S04]  /*2f60*/  FFMA R3, R2, 1.4426950216293334961, -R3 ;  /* 0x3fb8aa3b02037823 */ /* 0x000fc80000000803 */
[----:B------:R-:W-:Y:S01]  /*2f70*/  FFMA R32, R2, 1.925963033500011079e-08, R3 ;  /* 0x32a5706002207823 */ /* 0x000fe20000000003 */
[----:B------:R-:W-:Y:S01]  /*2f80*/  FADD R3, RZ, R21 ;  /* 0x00000015ff037221 */ /* 0x000fe20000000000 */
[----:B------:R-:W-:Y:S03]  /*2f90*/  MUFU.EX2 R43, R30 ;  /* 0x0000001e002b7308 */ /* 0x000fe60000000800 */
        /* <DEDUP_REMOVED lines=29> */
.L_x_27118:
        /* <DEDUP_REMOVED lines=13> */
[----:B01----:R-:W-:Y:S05]  /*3240*/  CALL.REL.NOINC `($__internal_428_$__cuda_sm3x_div_rn_noftz_f32_slowpath) ;  /* 0x0000002400d87944 */ /* 0x003fea0003c00000 */
[----:B------:R-:W-:-:S07]  /*3250*/  IMAD.MOV.U32 R12, RZ, RZ, R11 ;  /* 0x000000ffff0c7224 */ /* 0x000fce00078e000b */
.L_x_27059:
[----:B------:R-:W-:Y:S05]  /*3260*/  BSYNC.RECONVERGENT B2 ;  /* 0x0000000000027941 */ /* 0x000fea0003800200 */
.L_x_27058:
        /* <DEDUP_REMOVED lines=14> */
.L_x_27061:
[----:B------:R-:W-:Y:S05]  /*3350*/  BSYNC.RECONVERGENT B2 ;  /* 0x0000000000027941 */ /* 0x000fea0003800200 */
.L_x_27060:
        /* <DEDUP_REMOVED lines=14> */
.L_x_27063:
[----:B------:R-:W-:Y:S05]  /*3440*/  BSYNC.RECONVERGENT B2 ;  /* 0x0000000000027941 */ /* 0x000fea0003800200 */
.L_x_27062:
        /* <DEDUP_REMOVED lines=14> */
.L_x_27065:
[----:B------:R-:W-:Y:S05]  /*3530*/  BSYNC.RECONVERGENT B2 ;  /* 0x0000000000027941 */ /* 0x000fea0003800200 */
.L_x_27064:
        /* <DEDUP_REMOVED lines=14> */
.L_x_27067:
[----:B------:R-:W-:Y:S05]  /*3620*/  BSYNC.RECONVERGENT B2 ;  /* 0x0000000000027941 */ /* 0x000fea0003800200 */
.L_x_27066:
        /* <DEDUP_REMOVED lines=14> */
.L_x_27069:
[----:B------:R-:W-:Y:S05]  /*3710*/  BSYNC.RECONVERGENT B2 ;  /* 0x0000000000027941 */ /* 0x000fea0003800200 */
.L_x_27068:
        /* <DEDUP_REMOVED lines=14> */
.L_x_27071:
[----:B------:R-:W-:Y:S05]  /*3800*/  BSYNC.RECONVERGENT B2 ;  /* 0x0000000000027941 */ /* 0x000fea0003800200 */
.L_x_27070:
        /* <DEDUP_REMOVED lines=14> */
.L_x_27073:
[----:B------:R-:W-:Y:S05]  /*38f0*/  BSYNC.RECONVERGENT B2 ;  /* 0x0000000000027941 */ /* 0x000fea0003800200 */
.L_x_27072:
        /* <DEDUP_REMOVED lines=14> */
.L_x_27075:
[----:B------:R-:W-:Y:S05]  /*39e0*/  BSYNC.RECONVERGENT B2 ;  /* 0x0000000000027941 */ /* 0x000fea0003800200 */
.L_x_27074:
        /* <DEDUP_REMOVED lines=14> */
.L_x_27077:
[----:B------:R-:W-:Y:S05]  /*3ad0*/  BSYNC.RECONVERGENT B2 ;  /* 0x0000000000027941 */ /* 0x000fea0003800200 */
.L_x_27076:
        /* <DEDUP_REMOVED lines=14> */
.L_x_27079:
[----:B------:R-:W-:Y:S05]  /*3bc0*/  BSYNC.RECONVERGENT B2 ;  /* 0x0000000000027941 */ /* 0x000fea0003800200 */
.L_x_27078:
        /* <DEDUP_REMOVED lines=14> */
.L_x_27081:
[----:B------:R-:W-:Y:S05]  /*3cb0*/  BSYNC.RECONVERGENT B2 ;  /* 0x0000000000027941 */ /* 0x000fea0003800200 */
.L_x_27080:
        /* <DEDUP_REMOVED lines=14> */
.L_x_27083:
[----:B------:R-:W-:Y:S05]  /*3da0*/  BSYNC.RECONVERGENT B2 ;  /* 0x0000000000027941 */ /* 0x000fea0003800200 */
.L_x_27082:
        /* <DEDUP_REMOVED lines=14> */
.L_x_27085:
[----:B------:R-:W-:Y:S05]  /*3e90*/  BSYNC.RECONVERGENT B2 ;  /* 0x0000000000027941 */ /* 0x000fea0003800200 */
.L_x_27084:
        /* <DEDUP_REMOVED lines=14> */
.L_x_27087:
[----:B------:R-:W-:Y:S05]  /*3f80*/  BSYNC.RECONVERGENT B2 ;  /* 0x0000000000027941 */ /* 0x000fea0003800200 */
.L_x_27086:
        /* <DEDUP_REMOVED lines=14> */
.L_x_27089:
[----:B------:R-:W-:Y:S05]  /*4070*/  BSYNC.RECONVERGENT B2 ;  /* 0x0000000000027941 */ /* 0x000fea0003800200 */
.L_x_27088:
[----:B------:R-:W2:Y:S01]  /*4080*/  LDC.64 R2, c[0x0][0x3f0] ;  /* 0x0000fc00ff027b82 */ /* 0x000ea20000000a00 */
[----:B------:R-:W-:Y:S01]  /*4090*/  BSSY.RECONVERGENT B0, `(.L_x_27090) ;  /* 0x0000014000007945 */ /* 0x000fe20003800200 */
[-C--:B--2---:R-:W-:Y:S02]  /*40a0*/  ISETP.GE.U32.AND P6, PT, R39, R2.reuse, PT ;  /* 0x000000022700720c */ /* 0x084fe40003fc6070 */
        /* <DEDUP_REMOVED lines=18> */
.L_x_27091:
[----:B------:R-:W-:Y:S05]  /*41d0*/  BSYNC.RECONVERGENT B0 ;  /* 0x0000000000007941 */ /* 0x000fea0003800200 */
.L_x_27090:
        /* <DEDUP_REMOVED lines=15> */
[----:B--2---:R-:W-:Y:S01]  /*42d0*/  IMAD R11, R26, UR38, RZ ;  /* 0x000000261a0b7c24 */ /* 0x004fe2000f8e02ff */
        /* <DEDUP_REMOVED lines=14> */
.L_x_27093:
[----:B------:R-:W-:Y:S05]  /*43c0*/  BSYNC.RECONVERGENT B0 ;  /* 0x0000000000007941 */ /* 0x000fea0003800200 */
.L_x_27092:
        /* <DEDUP_REMOVED lines=18> */
.L_x_27095:
[----:B------:R-:W-:Y:S05]  /*44f0*/  BSYNC.RECONVERGENT B0 ;  /* 0x0000000000007941 */ /* 0x000fea0003800200 */
.L_x_27094:
        /* <DEDUP_REMOVED lines=18> */
.L_x_27097:
[----:B------:R-:W-:Y:S05]  /*4620*/  BSYNC.RECONVERGENT B0 ;  /* 0x0000000000007941 */ /* 0x000fea0003800200 */
.L_x_27096:
        /* <DEDUP_REMOVED lines=18> */
.L_x_27099:
[----:B------:R-:W-:Y:S05]  /*4750*/  BSYNC.RECONVERGENT B0 ;  /* 0x0000000000007941 */ /* 0x000fea0003800200 */
.L_x_27098:
        /* <DEDUP_REMOVED lines=18> */
.L_x_27101:
[----:B------:R-:W-:Y:S05]  /*4880*/  BSYNC.RECONVERGENT B0 ;  /* 0x0000000000007941 */ /* 0x000fea0003800200 */
.L_x_27100:
        /* <DEDUP_REMOVED lines=18> */
.L_x_27103:
[----:B------:R-:W-:Y:S05]  /*49b0*/  BSYNC.RECONVERGENT B0 ;  /* 0x0000000000007941 */ /* 0x000fea0003800200 */
.L_x_27102:
        /* <DEDUP_REMOVED lines=18> */
.L_x_27105:
[----:B------:R-:W-:Y:S05]  /*4ae0*/  BSYNC.RECONVERGENT B0 ;  /* 0x0000000000007941 */ /* 0x000fea0003800200 */
.L_x_27104:
        /* <DEDUP_REMOVED lines=8> */
[----:B------:R-:W-:Y:S05]  /*4b70*/  EXIT ;  /* 0x000000000000794d */ /* 0x000fea0003800000 */
.L_x_27057:
[----:B------:R-:W-:Y:S01]  /*4b80*/  HFMA2 R12, -RZ, RZ, 0, 9.5367431640625e-07 ;  /* 0x00000010ff0c7431 */ /* 0x000fe200000001ff */
[----:B------:R-:W-:Y:S01]  /*4b90*/  BSSY B0, `(.L_x_27107) ;  /* 0x0000006000007945 */ /* 0x000fe20003800000 */
[----:B------:R-:W-:Y:S01]  /*4ba0*/  IMAD.MOV.U32 R11, RZ, RZ, 0x1f ;  /* 0x0000001fff0b7424 */ /* 0x000fe200078e00ff */
[----:B------:R-:W-:-:S07]  /*4bb0*/  MOV R15, 0xffffffff ;  /* 0xffffffff000f7802 */ /* 0x000fce0000000f00 */
[----:B-1----:R-:W-:Y:S05]  /*4bc0*/  WARPSYNC.COLLECTIVE R15, `(.L_x_27108) ;  /* 0x000000000f087348 */ /* 0x002fea0003c00000 */
[----:B------:R0:W2:Y:S02]  /*4bd0*/  SHFL.BFLY P6, R14, R13, R12, R11 ;  /* 0x0c00000c0d0e7389 */ /* 0x0000a400000c000b */
[----:B012---:R-:W-:Y:S05]  /*4be0*/  ENDCOLLECTIVE ;  /* 0x000000000000791b */ /* 0x007fea0003800000 */
.L_x_27108:
[----:B------:R-:W-:Y:S05]  /*4bf0*/  BSYNC B0 ;  /* 0x0000000000007941 */ /* 0x000fea0003800000 */
.L_x_27107:
        /* <DEDUP_REMOVED lines=9> */
.L_x_27109:
[----:B------:R-:W-:Y:S01]  /*4c90*/  IMAD.MOV.U32 R12, RZ, RZ, 0x4 ;  /* 0x00000004ff0c7424 */ /* 0x000fe200078e00ff */
[----:B------:R-:W-:-:S04]  /*4ca0*/  FMNMX R18, R13, R14, !PT ;  /* 0x0000000e0d127209 */ /* 0x000fc80007800000 */
[----:B------:R-:W-:-:S07]  /*4cb0*/  MOV R13, R18 ;  /* 0x00000012000d7202 */ /* 0x000fce0000000f00 */
[----:B------:R-:W-:Y:S05]  /*4cc0*/  WARPSYNC.COLLECTIVE R15, `(.L_x_27110) ;  /* 0x000000000f087348 */ /* 0x000fea0003c00000 */
[----:B------:R0:W1:Y:S02]  /*4cd0*/  SHFL.BFLY P6, R14, R13, R12, R11 ;  /* 0x0c00000c0d0e7389 */ /* 0x00006400000c000b */
[----:B01----:R-:W-:Y:S05]  /*4ce0*/  ENDCOLLECTIVE ;  /* 0x000000000000791b */ /* 0x003fea0003800000 */
.L_x_27110:
[----:B------:R-:W-:Y:S01]  /*4cf0*/  HFMA2 R12, -RZ, RZ, 0, 1.1920928955078125e-07 ;  /* 0x00000002ff0c7431 */ /* 0x000fe200000001ff */
[----:B------:R-:W-:-:S04]  /*4d00*/  FMNMX R19, R18, R14, !PT ;  /* 0x0000000e12137209 */ /* 0x000fc80007800000 */
[----:B------:R-:W-:-:S07]  /*4d10*/  MOV R13, R19 ;  /* 0x00000013000d7202 */ /* 0x000fce0000000f00 */
[----:B------:R-:W-:Y:S05]  /*4d20*/  WARPSYNC.COLLECTIVE R15, `(.L_x_27111) ;  /* 0x000000000f087348 */ /* 0x000fea0003c00000 */
[----:B------:R0:W1:Y:S02]  /*4d30*/  SHFL.BFLY P6, R14, R13, R12, R11 ;  /* 0x0c00000c0d0e7389 */ /* 0x00006400000c000b */
[----:B01----:R-:W-:Y:S05]  /*4d40*/  ENDCOLLECTIVE ;  /* 0x000000000000791b */ /* 0x003fea0003800000 */
.L_x_27111:
[----:B------:R-:W-:Y:S02]  /*4d50*/  MOV R12, 0x1 ;  /* 0x00000001000c7802 */ /* 0x000fe40000000f00 */
[----:B------:R-:W-:-:S05]  /*4d60*/  FMNMX R30, R19, R14, !PT ;  /* 0x0000000e131e7209 */ /* 0x000fca0007800000 */
[----:B------:R-:W-:-:S07]  /*4d70*/  IMAD.MOV.U32 R13, RZ, RZ, R30 ;  /* 0x000000ffff0d7224 */ /* 0x000fce00078e001e */
[----:B------:R-:W-:Y:S05]  /*4d80*/  WARPSYNC.COLLECTIVE R15, `(.L_x_27112) ;  /* 0x000000000f087348 */ /* 0x000fea0003c00000 */
[----:B------:R0:W1:Y:S02]  /*4d90*/  SHFL.BFLY P6, R14, R13, R12, R11 ;  /* 0x0c00000c0d0e7389 */ /* 0x00006400000c000b */
[----:B01----:R-:W-:Y:S05]  /*4da0*/  ENDCOLLECTIVE ;  /* 0x000000000000791b */ /* 0x003fea0003800000 */
.L_x_27112:
        /* <DEDUP_REMOVED lines=22> */
[----:B------:R-:W-:-:S05]  /*4f10*/  FADD R25, -R19, R25 ;  /* 0x0000001913197221 */ /* 0x000fca0000000100 */
        /* <DEDUP_REMOVED lines=101> */
[----:B------:R-:W-:Y:S01]  /*5570*/  FFMA.SAT R3, R30, R32, 0.5 ;  /* 0x3f0000001e037423 */ /* 0x000fe20000002020 */
[----:B------:R-:W-:-:S03]  /*5580*/  IMAD.SHL.U32 R2, R13, 0x800000, RZ ;  /* 0x008000000d027824 */ /* 0x000fc600078e00ff */
[-C--:B------:R-:W-:Y:S01]  /*5590*/  FFMA.RM R3, R3, R34.reuse, 12582913 ;  /* 0x4b40000103037423 */ /* 0x080fe20000004022 */
[----:B------:R-:W-:Y:S01]  /*55a0*/  FFMA.RM R34, R15, R34, 12582913 ;  /* 0x4b4000010f227423 */ /* 0x000fe20000004022 */
[----:B------:R-:W-:Y:S02]  /*55b0*/  FADD R15, R13, -12583039 ;  /* 0xcb40007f0d0f7421 */ /* 0x000fe40000000000 */
[C---:B------:R-:W-:Y:S01]  /*55c0*/  FADD R11, R3.reuse, -12583039 ;  /* 0xcb40007f030b7421 */ /* 0x040fe20000000000 */
[----:B------:R-:W-:Y:S01]  /*55d0*/  SHF.L.U32 R3, R3, 0x17, RZ ;  /* 0x0000001703037819 */ /* 0x000fe200000006ff */
[----:B------:R-:W-:Y:S02]  /*55e0*/  FFMA R15, R24, 1.4426950216293334961, -R15 ;  /* 0x3fb8aa3b180f7823 */ /* 0x000fe4000000080f */
[----:B------:R-:W-:Y:S02]  /*55f0*/  FFMA R11, R30, 1.4426950216293334961, -R11 ;  /* 0x3fb8aa3b1e0b7823 */ /* 0x000fe4000000080b */
[----:B------:R-:W-:-:S02]  /*5600*/  FFMA R15, R24, 1.925963033500011079e-08, R15 ;  /* 0x32a57060180f7823 */ /* 0x000fc4000000000f */
[----:B------:R-:W-:-:S04]  /*5610*/  FFMA R11, R30, 1.925963033500011079e-08, R11 ;  /* 0x32a570601e0b7823 */ /* 0x000fc8000000000b */
[----:B------:R0:W1:Y:S08]  /*5620*/  MUFU.EX2 R0, R11 ;  /* 0x0000000b00007308 */ /* 0x0000700000000800 */
[----:B------:R-:W2:Y:S01]  /*5630*/  MUFU.EX2 R15, R15 ;  /* 0x0000000f000f7308 */ /* 0x000ea20000000800 */
[----:B0-----:R-:W-:-:S04]  /*5640*/  FADD R11, RZ, R21 ;  /* 0x00000015ff0b7221 */ /* 0x001fc80000000000 */
[----:B------:R-:W-:-:S04]  /*5650*/  FADD R12, R11, R20 ;  /* 0x000000140b0c7221 */ /* 0x000fc80000000000 */
[----:B------:R-:W-:Y:S01]  /*5660*/  FADD R11, R12, R19 ;  /* 0x000000130c0b7221 */ /* 0x000fe20000000000 */
[----:B-1----:R-:W-:Y:S01]  /*5670*/  FMUL R3, R3, R0 ;  /* 0x0000000003037220 */ /* 0x002fe20000400000 */
[----:B------:R-:W-:Y:S02]  /*5680*/  FADD R0, R34, -12583039 ;  /* 0xcb40007f22007421 */ /* 0x000fe40000000000 */
[----:B------:R-:W-:Y:S02]  /*5690*/  FADD R12, R11, R18 ;  /* 0x000000120b0c7221 */ /* 0x000fe40000000000 */
[C---:B------:R-:W-:Y:S02]  /*56a0*/  FFMA R0, R25.reuse, 1.4426950216293334961, -R0 ;  /* 0x3fb8aa3b19007823 */ /* 0x040fe40000000800 */
[----:B------:R-:W-:Y:S01]  /*56b0*/  FADD R11, R12, R17 ;  /* 0x000000110c0b7221 */ /* 0x000fe20000000000 */
[----:B--2---:R-:W-:Y:S01]  /*56c0*/  FMUL R2, R2, R15 ;  /* 0x0000000f02027220 */ /* 0x004fe20000400000 */
[----:B------:R-:W-:Y:S01]  /*56d0*/  FFMA R25, R25, 1.925963033500011079e-08, R0 ;  /* 0x32a5706019197823 */ /* 0x000fe20000000000 */
[----:B------:R-:W-:Y:S01]  /*56e0*/  SHF.L.U32 R0, R34, 0x17, RZ ;  /* 0x0000001722007819 */ /* 0x000fe200000006ff */
        /* <DEDUP_REMOVED lines=12> */
[----:B------:R-:W-:-:S03]  /*57b0*/  MOV R12, 0x10 ;  /* 0x00000010000c7802 */ /* 0x000fc60000000f00 */
[----:B------:R-:W-:-:S04]  /*57c0*/  FADD R11, R11, R2 ;  /* 0x000000020b0b7221 */ /* 0x000fc80000000000 */
[----:B------:R-:W-:Y:S01]  /*57d0*/  FADD R13, R11, R0 ;  /* 0x000000000b0d7221 */ /* 0x000fe20000000000 */
[----:B------:R-:W-:-:S07]  /*57e0*/  IMAD.MOV.U32 R11, RZ, RZ, 0x1f ;  /* 0x0000001fff0b7424 */ /* 0x000fce00078e00ff */
[----:B------:R-:W-:Y:S05]  /*57f0*/  WARPSYNC.COLLECTIVE R15, `(.L_x_27113) ;  /* 0x000000000f087348 */ /* 0x000fea0003c00000 */
[----:B------:R0:W1:Y:S02]  /*5800*/  SHFL.BFLY P6, R14, R13, R12, R11 ;  /* 0x0c00000c0d0e7389 */ /* 0x00006400000c000b */
[----:B01----:R-:W-:Y:S05]  /*5810*/  ENDCOLLECTIVE ;  /* 0x000000000000791b */ /* 0x003fea0003800000 */
.L_x_27113:
[----:B------:R-:W-:Y:S02]  /*5820*/  IMAD.MOV.U32 R12, RZ, RZ, 0x8 ;  /* 0x00000008ff0c7424 */ /* 0x000fe400078e00ff */
[----:B------:R-:W-:-:S05]  /*5830*/  FADD R24, R13, R14 ;  /* 0x0000000e0d187221 */ /* 0x000fca0000000000 */
[----:B------:R-:W-:-:S07]  /*5840*/  MOV R13, R24 ;  /* 0x00000018000d7202 */ /* 0x000fce0000000f00 */
[----:B------:R-:W-:Y:S05]  /*5850*/  WARPSYNC.COLLECTIVE R15, `(.L_x_27114) ;  /* 0x000000000f087348 */ /* 0x000fea0003c00000 */
[----:B------:R0:W1:Y:S02]  /*5860*/  SHFL.BFLY P6, R14, R13, R12, R11 ;  /* 0x0c00000c0d0e7389 */ /* 0x00006400000c000b */
[----:B01----:R-:W-:Y:S05]  /*5870*/  ENDCOLLECTIVE ;  /* 0x000000000000791b */ /* 0x003fea0003800000 */
.L_x_27114:
[----:B------:R-:W-:Y:S02]  /*5880*/  HFMA2 R12, -RZ, RZ, 0, 2.384185791015625e-07 ;  /* 0x00000004ff0c7431 */ /* 0x000fe400000001ff */
[----:B------:R-:W-:-:S05]  /*5890*/  FADD R25, R24, R14 ;  /* 0x0000000e18197221 */ /* 0x000fca0000000000 */
[----:B------:R-:W-:-:S07]  /*58a0*/  MOV R13, R25 ;  /* 0x00000019000d7202 */ /* 0x000fce0000000f00 */
[----:B------:R-:W-:Y:S05]  /*58b0*/  WARPSYNC.COLLECTIVE R15, `(.L_x_27115) ;  /* 0x000000000f087348 */ /* 0x000fea0003c00000 */
[----:B------:R0:W1:Y:S02]  /*58c0*/  SHFL.BFLY P6, R14, R13, R12, R11 ;  /* 0x0c00000c0d0e7389 */ /* 0x00006400000c000b */
[----:B01----:R-:W-:Y:S05]  /*58d0*/  ENDCOLLECTIVE ;  /* 0x000000000000791b */ /* 0x003fea0003800000 */
.L_x_27115:
[----:B------:R-:W-:Y:S01]  /*58e0*/  MOV R12, 0x2 ;  /* 0x00000002000c7802 */ /* 0x000fe20000000f00 */
[----:B------:R-:W-:-:S04]  /*58f0*/  FADD R30, R25, R14 ;  /* 0x0000000e191e7221 */ /* 0x000fc80000000000 */
[----:B------:R-:W-:-:S07]  /*5900*/  IMAD.MOV.U32 R13, RZ, RZ, R30 ;  /* 0x000000ffff0d7224 */ /* 0x000fce00078e001e */
[----:B------:R-:W-:Y:S05]  /*5910*/  WARPSYNC.COLLECTIVE R15, `(.L_x_27116) ;  /* 0x000000000f087348 */ /* 0x000fea0003c00000 */
[----:B------:R0:W1:Y:S02]  /*5920*/  SHFL.BFLY P6, R14, R13, R12, R11 ;  /* 0x0c00000c0d0e7389 */ /* 0x00006400000c000b */
[----:B01----:R-:W-:Y:S05]  /*5930*/  ENDCOLLECTIVE ;  /* 0x000000000000791b */ /* 0x003fea0003800000 */
.L_x_27116:
[----:B------:R-:W-:Y:S02]  /*5940*/  IMAD.MOV.U32 R12, RZ, RZ, 0x1 ;  /* 0x00000001ff0c7424 */ /* 0x000fe400078e00ff */
[----:B------:R-:W-:-:S05]  /*5950*/  FADD R32, R30, R14 ;  /* 0x0000000e1e207221 */ /* 0x000fca0000000000 */
[----:B------:R-:W-:-:S07]  /*5960*/  MOV R13, R32 ;  /* 0x00000020000d7202 */ /* 0x000fce0000000f00 */
[----:B------:R-:W-:Y:S05]  /*5970*/  WARPSYNC.COLLECTIVE R15, `(.L_x_27117) ;  /* 0x000000000f087348 */ /* 0x000fea0003c00000 */
[----:B------:R0:W1:Y:S02]  /*5980*/  SHFL.BFLY P6, R14, R13, R12, R11 ;  /* 0x0c00000c0d0e7389 */ /* 0x00006400000c000b */
[----:B01----:R-:W-:Y:S05]  /*5990*/  ENDCOLLECTIVE ;  /* 0x000000000000791b */ /* 0x003fea0003800000 */
.L_x_27117:
[----:B------:R-:W-:Y:S05]  /*59a0*/  BRA `(.L_x_27118) ;  /* 0xffffffd400f07947 */ /* 0x000fea000383ffff */
        .weak           $__internal_428_$__cuda_sm3x_div_rn_noftz_f32_slowpath
        .type           $__internal_428_$__cuda_sm3x_div_rn_noftz_f32_slowpath,@function
        .size           $__internal_428_$__cuda_sm3x_div_rn_noftz_f32_slowpath,(.L_x_37805 - $__internal_428_$__cuda_sm3x_div_rn_noftz_f32_slowpath)
$__internal_428_$__cuda_sm3x_div_rn_noftz_f32_slowpath:
        /* <DEDUP_REMOVED lines=36> */
.L_x_27120:
        /* <DEDUP_REMOVED lines=51> */
.L_x_27127:
[----:B------:R-:W-:-:S04]  /*5f20*/  LOP3.LUT R24, R24, 0x80000000, RZ, 0xc0, !PT ;  /* 0x8000000018187812 */ /* 0x000fc800078ec0ff */
[----:B------:R-:W-:Y:S01]  /*5f30*/  LOP3.LUT R24, R24, 0x7f800000, RZ, 0xfc, !PT ;  /* 0x7f80000018187812 */ /* 0x000fe200078efcff */
[----:B------:R-:W-:Y:S06]  /*5f40*/  BRA `(.L_x_27128) ;  /* 0x0000000000047947 */ /* 0x000fec0003800000 */
.L_x_27126:
[----:B------:R-:W-:-:S07]  /*5f50*/  LEA R24, R25, R24, 0x17 ;  /* 0x0000001819187211 */ /* 0x000fce00078eb8ff */
.L_x_27128:
[----:B------:R-:W-:Y:S05]  /*5f60*/  BSYNC.RECONVERGENT B1 ;  /* 0x0000000000017941 */ /* 0x000fea0003800200 */
.L_x_27125:
[----:B------:R-:W-:Y:S05]  /*5f70*/  BRA `(.L_x_27129) ;  /* 0x0000000000207947 */ /* 0x000fea0003800000 */
.L_x_27124:
[----:B------:R-:W-:-:S04]  /*5f80*/  LOP3.LUT R24, R24, 0x80000000, R11, 0x48, !PT ;  /* 0x8000000018187812 */ /* 0x000fc800078e480b */
[----:B------:R-:W-:Y:S01]  /*5f90*/  LOP3.LUT R24, R24, 0x7f800000, RZ, 0xfc, !PT ;  /* 0x7f80000018187812 */ /* 0x000fe200078efcff */
[----:B------:R-:W-:Y:S06]  /*5fa0*/  BRA `(.L_x_27129) ;  /* 0x0000000000147947 */ /* 0x000fec0003800000 */
.L_x_27123:
[----:B------:R-:W-:Y:S01]  /*5fb0*/  LOP3.LUT R24, R24, 0x80000000, R11, 0x48, !PT ;  /* 0x8000000018187812 */ /* 0x000fe200078e480b */
[----:B------:R-:W-:Y:S06]  /*5fc0*/  BRA `(.L_x_27129) ;  /* 0x00000000000c7947 */ /* 0x000fec0003800000 */
.L_x_27122:
[----:B------:R-:W0:Y:S01]  /*5fd0*/  MUFU.RSQ R24, -QNAN ;  /* 0xffc0000000187908 */ /* 0x000e220000001400 */
[----:B------:R-:W-:Y:S05]  /*5fe0*/  BRA `(.L_x_27129) ;  /* 0x0000000000047947 */ /* 0x000fea0003800000 */
.L_x_27121:
[----:B------:R-:W-:-:S07]  /*5ff0*/  FADD.FTZ R24, R11, R24 ;  /* 0x000000180b187221 */ /* 0x000fce0000010000 */
.L_x_27129:
[----:B------:R-:W-:Y:S05]  /*6000*/  BSYNC.RECONVERGENT B0 ;  /* 0x0000000000007941 */ /* 0x000fea0003800200 */
.L_x_27119:
[----:B------:R-:W-:Y:S02]  /*6010*/  HFMA2 R25, -RZ, RZ, 0, 0 ;  /* 0x00000000ff197431 */ /* 0x000fe400000001ff */
[----:B0-----:R-:W-:Y:S01]  /*6020*/  IMAD.MOV.U32 R11, RZ, RZ, R24 ;  /* 0x000000ffff0b7224 */ /* 0x001fe200078e0018 */
[----:B------:R-:W-:-:S04]  /*6030*/  MOV R24, R30 ;  /* 0x0000001e00187202 */ /* 0x000fc80000000f00 */
[----:B------:R-:W-:Y:S05]  /*6040*/  RET.REL.NODEC R24 `(_Z15SoftmaxWarpImplI22BroadcastScaleMaskLoadIffbLm2EiE11DirectStoreIffEfLi2ELi16ELi32ELi1ELb1EL9Algorithm0EEvT_T0_ll) ;  /* 0xffffff9c18ec7950 */ /* 0x000fea0003c3ffff */
.L_x_27130:
        /* <DEDUP_REMOVED lines=11> */
.L_x_37805:


//--------------------- .text._Z15SoftmaxWarpImplI22BroadcastScaleMaskLoadIffbLm2EiE11DirectStoreIffEfLi2ELi16ELi32ELi1ELb0EL9Algorithm0EEvT_T0_ll --------------------------
	.section	.text._Z15SoftmaxWarpImplI22BroadcastScaleMaskLoadIffbLm2EiE11DirectStoreIffEfLi2ELi16ELi32ELi1ELb0EL9Algorithm0EEvT_T0_ll,"ax",@progbits
	.align	128
        .global         _Z15SoftmaxWarpImplI22BroadcastScaleMaskLoadIffbLm2EiE11DirectStoreIffEfLi2ELi16ELi32ELi1ELb0EL9Algorithm0EEvT_T0_ll
        .type           _Z15SoftmaxWarpImplI22BroadcastScaleMaskLoadIffbLm2EiE11DirectStoreIffEfLi2ELi16ELi32ELi1ELb0EL9Algorithm0EEvT_T0_ll,@function
        .size           _Z15SoftmaxWarpImplI22BroadcastScaleMaskLoadIffbLm2EiE11DirectStoreIffEfLi2ELi16ELi32ELi1ELb0EL9Algorithm0EEvT_T0_ll,(.L_x_37806 - _Z15SoftmaxWarpImplI22BroadcastScaleMaskLoadIffbLm2EiE11DirectStoreIffEfLi2ELi16ELi32ELi1ELb0EL9Algorithm0EEvT_T0_ll)
        .other          _Z15SoftmaxWarpImplI22BroadcastScaleMaskLoadIffbLm2EiE11DirectStoreIffEfLi2ELi16ELi32ELi1ELb0EL9Algorithm0EEvT_T0_ll,@"STO_CUDA_ENTRY STV_DEFAULT"
_Z15SoftmaxWarpImplI22BroadcastScaleMaskLoadIffbLm2EiE11DirectStoreIffEfLi2ELi16ELi32ELi1ELb0EL9Algorithm0EEvT_T0_ll:
.text._Z15SoftmaxWarpImplI22BroadcastScaleMaskLoadIffbLm2EiE11DirectStoreIffEfLi2ELi16ELi32ELi1ELb0EL9Algorithm0EEvT_T0_ll:
[----:B------:R-:W0:Y:S01]  /*0000*/  LDC R1, c[0x0][0x37c] ;  /* 0x0000df00ff017b82 */ /* 0x000e220000000800 */
[----:B------:R-:W1:Y:S01]  /*0010*/  LDCU.64 UR4, c[0x0][0x3f0] ;  /* 0x00007e00ff0477ac */ /* 0x000e620008000a00 */
[----:B------:R-:W2:Y:S01]  /*0020*/  LDCU UR44, c[0x0][0x3c8] ;  /* 0x00007900ff2c77ac */ /* 0x000ea20008000800 */
[----:B------:R-:W3:Y:S01]  /*0030*/  LDCU.64 UR40, c[0x0][0x3b8] ;  /* 0x00007700ff2877ac */ /* 0x000ee20008000a00 */
[----:B------:R-:W4:Y:S01]  /*0040*/  LDCU.64 UR42, c[0x0][0x3d8] ;  /* 0x00007b00ff2a77ac */ /* 0x000f220008000a00 */
[----:B------:R-:W0:Y:S01]  /*0050*/  LDCU.128 UR36, c[0x0][0x3e0] ;  /* 0x00007c00ff2477ac */ /* 0x000e220008000c00 */
[----:B-1----:R-:W-:-:S04]  /*0060*/  UISETP.GE.U32.AND UP0, UPT, UR4, 0x201, UPT ;  /* 0x000002010400788c */ /* 0x002fc8000bf06070 */
[----:B------:R-:W-:-:S09]  /*0070*/  UISETP.GE.AND.EX UP0, UPT, UR5, URZ, UPT, UP0 ;  /* 0x000000ff0500728c */ /* 0x000fd2000bf06300 */
[----:B--234-:R-:W-:Y:S05]  /*0080*/  BRA.U !UP0, `(.L_x_27131) ;  /* 0x0000000108407547 */ /* 0x01cfea000b800000 */
[----:B------:R-:W-:Y:S01]  /*0090*/  MOV R0, 0x1378 ;  /* 0x0000137800007802 */ /* 0x000fe20000000f00 */
[----:B------:R-:W1:Y:S01]  /*00a0*/  LDCU.64 UR4, c[0x4][0x1360] ;  /* 0x01026c00ff0477ac */ /* 0x000e620008000a00 */
[----:B------:R-:W-:Y:S02]  /*00b0*/  HFMA2 R8, -RZ, RZ, 0, 1.513957977294921875e-05 ;  /* 0x000000feff087431 */ /* 0x000fe400000001ff */
[----:B------:R-:W-:Y:S01]  /*00c0*/  IMAD.MOV.U32 R12, RZ, RZ, 0x1 ;  /* 0x00000001ff0c7424 */ /* 0x000fe200078e00ff */
[----:B------:R2:W3:Y:S01]  /*00d0*/  LDC.64 R2, c[0x4][R0] ;  /* 0x0100000000027b82 */ /* 0x0004e20000000a00 */
[----:B------:R-:W4:Y:S01]  /*00e0*/  LDCU.64 UR6, c[0x4][0x1368] ;  /* 0x01026d00ff0677ac */ /* 0x000f220008000a00 */
[----:B------:R-:W-:Y:S01]  /*00f0*/  MOV R13, RZ ;  /* 0x000000ff000d7202 */ /* 0x000fe20000000f00 */
[----:B------:R-:W5:Y:S01]  /*0100*/  LDCU.64 UR8, c[0x4][0x5a8] ;  /* 0x0100b500ff0877ac */ /* 0x000f620008000a00 */
[----:B-1----:R-:W-:Y:S02]  /*0110*/  MOV R4, UR4 ;  /* 0x0000000400047c02 */ /* 0x002fe40008000f00 */
[----:B------:R-:W-:-:S02]  /*0120*/  MOV R5, UR5 ;  /* 0x0000000500057c02 */ /* 0x000fc40008000f00 */
[----:B----4-:R-:W-:Y:S01]  /*0130*/  MOV R6, UR6 ;  /* 0x0000000600067c02 */ /* 0x010fe20008000f00 */
[----:B------:R-:W-:Y:S01]  /*0140*/  IMAD.U32 R7, RZ, RZ, UR7 ;  /* 0x00000007ff077e24 */ /* 0x000fe2000f8e00ff */
[----:B-----5:R-:W-:Y:S02]  /*0150*/  MOV R10, UR8 ;  /* 0x00000008000a7c02 */ /* 0x020fe40008000f00 */
[----:B--2---:R-:W-:-:S07]  /*0160*/  MOV R11, UR9 ;  /* 0x00000009000b7c02 */ /* 0x004fce0008000f00 */
[----:B------:R-:W-:-:S07]  /*0170*/  LEPC R20, `(.L_x_27131) ;  /* 0x000000001014794e */ /* 0x000fce0000000000 */
[----:B0--3--:R-:W-:Y:S05]  /*0180*/  CALL.ABS.NOINC R2 ;  /* 0x0000000002007343 */ /* 0x009fea0003c00000 */
.L_x_27131:
        /* <DEDUP_REMOVED lines=13> */
[----:B0-----:R-:W-:-:S07]  /*0260*/  SHF.L.U32 R30, R30, 0x1, RZ ;  /* 0x000000011e1e7819 */ /* 0x001fce00000006ff */
.L_x_27165:
[----:B0-----:R-:W0:Y:S01]  /*0270*/  LDC R9, c[0x0][0x3a8] ;  /* 0x0000ea00ff097b82 */ /* 0x001e220000000800 */
[----:B------:R-:W-:Y:S01]  /*0280*/  IMAD R24, R29, UR44, R30 ;  /* 0x0000002c1d187c24 */ /* 0x000fe2000f8e021e */
[----:B-1----:R-:W-:Y:S02]  /*0290*/  R2UR UR4, R22 ;  /* 0x00000000160472ca */ /* 0x002fe400000e0000 */
[----:B------:R-:W-:Y:S02]  /*02a0*/  R2UR UR5, R23 ;  /* 0x00000000170572ca */ /* 0x000fe400000e0000 */
[----:B------:R-:W-:Y:S02]  /*02b0*/  IABS R4, R24 ;  /* 0x0000001800047213 */ /* 0x000fe40000000000 */
[----:B------:R-:W1:Y:S08]  /*02c0*/  LDC.64 R6, c[0x0][0x390] ;  /* 0x0000e400ff067b82 */ /* 0x000e700000000a00 */
[----:B------:R-:W2:Y:S01]  /*02d0*/  LDC.64 R12, c[0x0][0x388] ;  /* 0x0000e200ff0c7b82 */ /* 0x000ea20000000a00 */
[----:B0-----:R-:W-:-:S02]  /*02e0*/  IABS R20, R9 ;  /* 0x0000000900147213 */ /* 0x001fc40000000000 */
[----:B------:R-:W-:Y:S02]  /*02f0*/  ISETP.NE.AND P2, PT, R9, RZ, PT ;  /* 0x000000ff0900720c */ /* 0x000fe40003f45270 */
[----:B------:R-:W0:Y:S01]  /*0300*/  I2F.RP R0, R20 ;  /* 0x0000001400007306 */ /* 0x000e220000209400 */
[----:B------:R-:W-:-:S07]  /*0310*/  LOP3.LUT R21, RZ, R9, RZ, 0x33, !PT ;  /* 0x00000009ff157212 */ /* 0x000fce00078e33ff */
        /* <DEDUP_REMOVED lines=8> */
[----:B------:R-:W-:-:S03]  /*03a0*/  LOP3.LUT R2, R24, R9, RZ, 0x3c, !PT ;  /* 0x0000000918027212 */ /* 0x000fc600078e3cff */
[----:B------:R-:W-:Y:S01]  /*03b0*/  IMAD.HI.U32 R0, R17, R3, RZ ;  /* 0x0000000311007227 */ /* 0x000fe200078e00ff */
[----:B------:R-:W-:-:S04]  /*03c0*/  ISETP.GE.AND P3, PT, R2, RZ, PT ;  /* 0x000000ff0200720c */ /* 0x000fc80003f66270 */
[----:B------:R-:W-:-:S05]  /*03d0*/  IADD3 R4, PT, PT, -R0, RZ, RZ ;  /* 0x000000ff00047210 */ /* 0x000fca0007ffe1ff */
[C---:B------:R-:W-:Y:S02]  /*03e0*/  IMAD R3, R20.reuse, R4, R3 ;  /* 0x0000000414037224 */ /* 0x040fe400078e0203 */
[----:B------:R-:W0:Y:S03]  /*03f0*/  LDC.64 R4, c[0x0][0x398] ;  /* 0x0000e600ff047b82 */ /* 0x000e260000000a00 */
[----:B------:R-:W-:-:S13]  /*0400*/  ISETP.GT.U32.AND P1, PT, R20, R3, PT ;  /* 0x000000031400720c */ /* 0x000fda0003f24070 */
[----:B------:R-:W-:Y:S01]  /*0410*/  @!P1 IMAD.IADD R3, R3, 0x1, -R20 ;  /* 0x0000000103039824 */ /* 0x000fe200078e0a14 */
[----:B------:R-:W-:-:S04]  /*0420*/  @!P1 IADD3 R0, PT, PT, R0, 0x1, RZ ;  /* 0x0000000100009810 */ /* 0x000fc80007ffe0ff */
[----:B------:R-:W-:Y:S02]  /*0430*/  ISETP.GE.U32.AND P0, PT, R3, R20, PT ;  /* 0x000000140300720c */ /* 0x000fe40003f06070 */
[----:B0-----:R-:W-:-:S04]  /*0440*/  ISETP.NE.U32.AND P1, PT, R4, 0x1, PT ;  /* 0x000000010400780c */ /* 0x001fc80003f25070 */
[----:B------:R-:W-:-:S07]  /*0450*/  ISETP.NE.AND.EX P1, PT, R5, RZ, PT, P1 ;  /* 0x000000ff0500720c */ /* 0x000fce0003f25310 */
[----:B------:R-:W-:Y:S02]  /*0460*/  @P0 IADD3 R0, PT, PT, R0, 0x1, RZ ;  /* 0x0000000100000810 */ /* 0x000fe40007ffe0ff */
[----:B-1----:R-:W-:Y:S02]  /*0470*/  ISETP.NE.U32.AND P0, PT, R6, 0x1, PT ;  /* 0x000000010600780c */ /* 0x002fe40003f05070 */
[----:B------:R-:W-:Y:S02]  /*0480*/  @!P3 IADD3 R0, PT, PT, -R0, RZ, RZ ;  /* 0x000000ff0000b210 */ /* 0x000fe40007ffe1ff */
[----:B------:R-:W-:Y:S02]  /*0490*/  ISETP.NE.AND.EX P0, PT, R7, RZ, PT, P0 ;  /* 0x000000ff0700720c */ /* 0x000fe40003f05300 */
[----:B------:R-:W-:-:S05]  /*04a0*/  SEL R0, R21, R0, !P2 ;  /* 0x0000000015007207 */ /* 0x000fca0005000000 */
[----:B------:R-:W-:Y:S01]  /*04b0*/  IMAD.MOV R2, RZ, RZ, -R0 ;  /* 0x000000ffff027224 */ /* 0x000fe200078e0a00 */
[----:B------:R-:W-:-:S03]  /*04c0*/  SEL R0, R0, RZ, P0 ;  /* 0x000000ff00007207 */ /* 0x000fc60000000000 */
[----:B------:R-:W-:Y:S02]  /*04d0*/  IMAD R2, R9, R2, R24 ;  /* 0x0000000209027224 */ /* 0x000fe400078e0218 */
[----:B------:R-:W-:-:S03]  /*04e0*/  IMAD R3, R0, UR40, RZ ;  /* 0x0000002800037c24 */ /* 0x000fc6000f8e02ff */
[----:B------:R-:W-:-:S05]  /*04f0*/  SEL R2, R2, RZ, P1 ;  /* 0x000000ff02027207 */ /* 0x000fca0000800000 */
[----:B------:R-:W-:-:S05]  /*0500*/  IMAD R2, R2, UR41, R3 ;  /* 0x0000002902027c24 */ /* 0x000fca000f8e0203 */
[----:B------:R-:W-:-:S04]  /*0510*/  LEA.HI R2, R2, R2, RZ, 0x1 ;  /* 0x0000000202027211 */ /* 0x000fc800078f08ff */
[----:B------:R-:W-:-:S05]  /*0520*/  SHF.R.S32.HI R15, RZ, 0x1, R2 ;  /* 0x00000001ff0f7819 */ /* 0x000fca0000011402 */
[----:B--2---:R-:W-:-:S06]  /*0530*/  IMAD.WIDE R14, R15, 0x2, R12 ;  /* 0x000000020f0e7825 */ /* 0x004fcc00078e020c */
[----:B------:R-:W2:Y:S01]  /*0540*/  LDG.E.U16 R14, desc[UR4][R14.64] ;  /* 0x000000040e0e7981 */ /* 0x000ea2000c1e1500 */
[C---:B------:R-:W-:Y:S02]  /*0550*/  IADD3 R16, PT, PT, R24.reuse, 0x40, RZ ;  /* 0x0000004018107810 */ /* 0x040fe40007ffe0ff */
[----:B------:R-:W-:Y:S02]  /*0560*/  IADD3 R6, PT, PT, R24, 0x80, RZ ;  /* 0x0000008018067810 */ /* 0x000fe40007ffe0ff */
[----:B------:R-:W-:Y:S02]  /*0570*/  IABS R3, R16 ;  /* 0x0000001000037213 */ /* 0x000fe40000000000 */
[----:B------:R-:W-:Y:S02]  /*0580*/  IABS R5, R6 ;  /* 0x0000000600057213 */ /* 0x000fe40000000000 */
[----:B------:R-:W-:Y:S01]  /*0590*/  LOP3.LUT R10, R16, R9, RZ, 0x3c, !PT ;  /* 0x00000009100a7212 */ /* 0x000fe200078e3cff */
[----:B------:R-:W-:Y:S01]  /*05a0*/  IMAD.HI.U32 R2, R17, R3, RZ ;  /* 0x0000000311027227 */ /* 0x000fe200078e00ff */
[----:B------:R-:W-:-:S02]  /*05b0*/  R2UR UR6, R22 ;  /* 0x00000000160672ca */ /* 0x000fc400000e0000 */
[----:B------:R-:W-:Y:S01]  /*05c0*/  ISETP.GE.AND P6, PT, R10, RZ, PT ;  /* 0x000000ff0a00720c */ /* 0x000fe20003fc6270 */
[----:B------:R-:W-:Y:S01]  /*05d0*/  IMAD.HI.U32 R4, R17, R5, RZ ;  /* 0x0000000511047227 */ /* 0x000fe200078e00ff */
[----:B------:R-:W-:Y:S02]  /*05e0*/  IADD3 R0, PT, PT, -R2, RZ, RZ ;  /* 0x000000ff02007210 */ /* 0x000fe40007ffe1ff */
[C---:B------:R-:W-:Y:S02]  /*05f0*/  R2UR UR7, R23.reuse ;  /* 0x00000000170772ca */ /* 0x040fe400000e0000 */
[----:B------:R-:W-:Y:S01]  /*0600*/  IADD3 R7, PT, PT, -R4, RZ, RZ ;  /* 0x000000ff04077210 */ /* 0x000fe20007ffe1ff */
[----:B------:R-:W-:Y:S01]  /*0610*/  IMAD R3, R20, R0, R3 ;  /* 0x0000000014037224 */ /* 0x000fe200078e0203 */
[----:B------:R-:W-:Y:S01]  /*0620*/  R2UR UR8, R22 ;  /* 0x00000000160872ca */ /* 0x000fe200000e0000 */
[----:B------:R-:W-:Y:S01]  /*0630*/  VIADD R0, R24, 0xc0 ;  /* 0x000000c018007836 */ /* 0x000fe20000000000 */
[----:B------:R-:W-:Y:S01]  /*0640*/  R2UR UR9, R23 ;  /* 0x00000000170972ca */ /* 0x000fe200000e0000 */
[C---:B------:R-:W-:Y:S01]  /*0650*/  IMAD R5, R20.reuse, R7, R5 ;  /* 0x0000000714057224 */ /* 0x040fe200078e0205 */
[----:B------:R-:W-:-:S02]  /*0660*/  ISETP.GT.U32.AND P4, PT, R20, R3, PT ;  /* 0x000000031400720c */ /* 0x000fc40003f84070 */
[----:B------:R-:W-:Y:S02]  /*0670*/  IABS R8, R0 ;  /* 0x0000000000087213 */ /* 0x000fe40000000000 */
[----:B------:R-:W-:-:S03]  /*0680*/  ISETP.GT.U32.AND P5, PT, R20, R5, PT ;  /* 0x000000051400720c */ /* 0x000fc60003fa4070 */
[----:B------:R-:W-:-:S06]  /*0690*/  IMAD.HI.U32 R7, R17, R8, RZ ;  /* 0x0000000811077227 */ /* 0x000fcc00078e00ff */
[----:B------:R-:W-:Y:S01]  /*06a0*/  @!P4 IADD3 R3, PT, PT, R3, -R20, RZ ;  /* 0x800000140303c210 */ /* 0x000fe20007ffe0ff */
[----:B------:R-:W-:-:S03]  /*06b0*/  @!P4 VIADD R2, R2, 0x1 ;  /* 0x000000010202c836 */ /* 0x000fc60000000000 */
[-C--:B------:R-:W-:Y:S02]  /*06c0*/  ISETP.GE.U32.AND P3, PT, R3, R20.reuse, PT ;  /* 0x000000140300720c */ /* 0x080fe40003f66070 */
[----:B------:R-:W-:Y:S02]  /*06d0*/  IADD3 R3, PT, PT, -R7, RZ, RZ ;  /* 0x000000ff07037210 */ /* 0x000fe40007ffe1ff */
[----:B------:R-:W-:Y:S02]  /*06e0*/  @!P5 IADD3 R5, PT, PT, R5, -R20, RZ ;  /* 0x800000140505d210 */ /* 0x000fe40007ffe0ff */
[----:B------:R-:W-:Y:S01]  /*06f0*/  @!P5 IADD3 R4, PT, PT, R4, 0x1, RZ ;  /* 0x000000010404d810 */ /* 0x000fe20007ffe0ff */
[----:B------:R-:W-:-:S05]  /*0700*/  IMAD R3, R20, R3, R8 ;  /* 0x0000000314037224 */ /* 0x000fca00078e0208 */
[----:B------:R-:W-:Y:S02]  /*0710*/  ISETP.GT.U32.AND P4, PT, R20, R3, PT ;  /* 0x000000031400720c */ /* 0x000fe40003f84070 */
[----:B------:R-:W-:Y:S02]  /*0720*/  @P3 IADD3 R2, PT, PT, R2, 0x1, RZ ;  /* 0x0000000102023810 */ /* 0x000fe40007ffe0ff */
[----:B------:R-:W-:Y:S02]  /*0730*/  ISETP.GE.U32.AND P3, PT, R5, R20, PT ;  /* 0x000000140500720c */ /* 0x000fe40003f66070 */
[----:B------:R-:W-:Y:S02]  /*0740*/  LOP3.LUT R5, R6, R9, RZ, 0x3c, !PT ;  /* 0x0000000906057212 */ /* 0x000fe400078e3cff */
[----:B------:R-:W-:Y:S02]  /*0750*/  @!P6 IADD3 R2, PT, PT, -R2, RZ, RZ ;  /* 0x000000ff0202e210 */ /* 0x000fe40007ffe1ff */
[----:B------:R-:W-:-:S02]  /*0760*/  ISETP.GE.AND P6, PT, R5, RZ, PT ;  /* 0x000000ff0500720c */ /* 0x000fc40003fc6270 */
[----:B------:R-:W-:Y:S01]  /*0770*/  LOP3.LUT R5, R0, R9, RZ, 0x3c, !PT ;  /* 0x0000000900057212 */ /* 0x000fe200078e3cff */
[----:B------:R-:W-:Y:S01]  /*0780*/  @!P4 IMAD.IADD R3, R3, 0x1, -R20 ;  /* 0x000000010303c824 */ /* 0x000fe200078e0a14 */
[----:B------:R-:W-:Y:S02]  /*0790*/  SEL R2, R21, R2, !P2 ;  /* 0x0000000215027207 */ /* 0x000fe40005000000 */
[----:B------:R-:W-:Y:S02]  /*07a0*/  @!P4 IADD3 R7, PT, PT, R7, 0x1, RZ ;  /* 0x000000010707c810 */ /* 0x000fe40007ffe0ff */
[----:B------:R-:W-:Y:S02]  /*07b0*/  ISETP.GE.U32.AND P5, PT, R3, R20, PT ;  /* 0x000000140300720c */ /* 0x000fe40003fa6070 */
[----:B------:R-:W-:Y:S02]  /*07c0*/  @P3 IADD3 R4, PT, PT, R4, 0x1, RZ ;  /* 0x0000000104043810 */ /* 0x000fe40007ffe0ff */
[----:B------:R-:W-:-:S02]  /*07d0*/  ISETP.GE.AND P3, PT, R5, RZ, PT ;  /* 0x000000ff0500720c */ /* 0x000fc40003f66270 */
[C---:B------:R-:W-:Y:S01]  /*07e0*/  IADD3 R3, PT, PT, -R2.reuse, RZ, RZ ;  /* 0x000000ff02037210 */ /* 0x040fe20007ffe1ff */
[----:B------:R-:W-:Y:S01]  /*07f0*/  @!P6 IMAD.MOV R4, RZ, RZ, -R4 ;  /* 0x000000ffff04e224 */ /* 0x000fe200078e0a04 */
[----:B------:R-:W-:-:S03]  /*0800*/  SEL R2, R2, RZ, P0 ;  /* 0x000000ff02027207 */ /* 0x000fc60000000000 */
[----:B------:R-:W-:Y:S01]  /*0810*/  IMAD R3, R9, R3, R16 ;  /* 0x0000000309037224 */ /* 0x000fe200078e0210 */
[----:B------:R-:W-:Y:S01]  /*0820*/  SEL R4, R21, R4, !P2 ;  /* 0x0000000415047207 */ /* 0x000fe20005000000 */
[----:B------:R-:W-:Y:S01]  /*0830*/  IMAD R2, R2, UR40, RZ ;  /* 0x0000002802027c24 */ /* 0x000fe2000f8e02ff */
[----:B------:R-:W-:Y:S02]  /*0840*/  @P5 IADD3 R7, PT, PT, R7, 0x1, RZ ;  /* 0x0000000107075810 */ /* 0x000fe40007ffe0ff */
[C---:B------:R-:W-:Y:S02]  /*0850*/  IADD3 R5, PT, PT, -R4.reuse, RZ, RZ ;  /* 0x000000ff04057210 */ /* 0x040fe40007ffe1ff */
[----:B------:R-:W-:Y:S01]  /*0860*/  SEL R3, R3, RZ, P1 ;  /* 0x000000ff03037207 */ /* 0x000fe20000800000 */
[----:B------:R-:W-:Y:S01]  /*0870*/  IMAD.MOV.U32 R10, RZ, RZ, R7 ;  /* 0x000000ffff0a7224 */ /* 0x000fe200078e0007 */
[----:B------:R-:W-:Y:S01]  /*0880*/  SEL R7, R4, RZ, P0 ;  /* 0x000000ff04077207 */ /* 0x000fe20000000000 */
[----:B------:R-:W-:-:S02]  /*0890*/  IMAD R5, R9, R5, R6 ;  /* 0x0000000509057224 */ /* 0x000fc400078e0206 */
[----:B------:R-:W-:Y:S01]  /*08a0*/  IMAD R4, R3, UR41, R2 ;  /* 0x0000002903047c24 */ /* 0x000fe2000f8e0202 */
[----:B------:R-:W-:Y:S01]  /*08b0*/  @!P3 IADD3 R10, PT, PT, -R10, RZ, RZ ;  /* 0x000000ff0a0ab210 */ /* 0x000fe20007ffe1ff */
[----:B------:R-:W-:Y:S01]  /*08c0*/  IMAD R8, R7, UR40, RZ ;  /* 0x0000002807087c24 */ /* 0x000fe2000f8e02ff */
[----:B------:R-:W0:Y:S01]  /*08d0*/  LDC.64 R2, c[0x0][0x380] ;  /* 0x0000e000ff027b82 */ /* 0x000e220000000a00 */
[----:B------:R-:W-:Y:S02]  /*08e0*/  SEL R5, R5, RZ, P1 ;  /* 0x000000ff05057207 */ /* 0x000fe40000800000 */
[----:B------:R-:W-:Y:S02]  /*08f0*/  SEL R10, R21, R10, !P2 ;  /* 0x0000000a150a7207 */ /* 0x000fe40005000000 */
[----:B------:R-:W-:Y:S01]  /*0900*/  LEA.HI R4, R4, R4, RZ, 0x1 ;  /* 0x0000000404047211 */ /* 0x000fe200078f08ff */
[----:B------:R-:W-:Y:S01]  /*0910*/  IMAD R5, R5, UR41, R8 ;  /* 0x0000002905057c24 */ /* 0x000fe2000f8e0208 */
[----:B------:R-:W-:-:S04]  /*0920*/  SEL R11, R10, RZ, P0 ;  /* 0x000000ff0a0b7207 */ /* 0x000fc80000000000 */
[----:B------:R-:W-:Y:S01]  /*0930*/  LEA.HI R8, R5, R5, RZ, 0x1 ;  /* 0x0000000505087211 */ /* 0x000fe200078f08ff */
[----:B------:R-:W-:Y:S01]  /*0940*/  IMAD R11, R11, UR40, RZ ;  /* 0x000000280b0b7c24 */ /* 0x000fe2000f8e02ff */
[----:B------:R-:W-:Y:S02]  /*0950*/  SHF.R.S32.HI R5, RZ, 0x1, R4 ;  /* 0x00000001ff057819 */ /* 0x000fe40000011404 */
[----:B------:R-:W-:-:S03]  /*0960*/  SHF.R.S32.HI R19, RZ, 0x1, R8 ;  /* 0x00000001ff137819 */ /* 0x000fc60000011408 */
[----:B------:R-:W-:-:S04]  /*0970*/  IMAD.WIDE R4, R5, 0x2, R12 ;  /* 0x0000000205047825 */ /* 0x000fc800078e020c */
[----:B------:R-:W-:Y:S01]  /*0980*/  IMAD.WIDE R18, R19, 0x2, R12 ;  /* 0x0000000213127825 */ /* 0x000fe200078e020c */
[----:B------:R1:W3:Y:S04]  /*0990*/  LDG.E.U16 R25, desc[UR6][R4.64] ;  /* 0x0000000604197981 */ /* 0x0002e8000c1e1500 */
[----:B------:R-:W4:Y:S01]  /*09a0*/  LDG.E.U16 R27, desc[UR8][R18.64] ;  /* 0x00000008121b7981 */ /* 0x000f22000c1e1500 */
[----:B--2---:R-:W-:-:S04]  /*09b0*/  PRMT R7, R14, 0x7771, RZ ;  /* 0x000077710e077816 */ /* 0x004fc800000000ff */
[----:B------:R-:W-:Y:S02]  /*09c0*/  ISETP.NE.AND P5, PT, R7, RZ, PT ;  /* 0x000000ff0700720c */ /* 0x000fe40003fa5270 */
[----:B------:R-:W-:-:S05]  /*09d0*/  IADD3 R7, PT, PT, -R10, RZ, RZ ;  /* 0x000000ff0a077210 */ /* 0x000fca0007ffe1ff */
[----:B------:R-:W-:Y:S01]  /*09e0*/  IMAD R10, R9, R7, R0 ;  /* 0x00000007090a7224 */ /* 0x000fe200078e0200 */
[----:B------:R-:W-:-:S04]  /*09f0*/  LEA.HI R7, R24, R24, RZ, 0x1 ;  /* 0x0000001818077211 */ /* 0x000fc800078f08ff */
[----:B------:R-:W-:Y:S02]  /*0a00*/  SEL R10, R10, RZ, P1 ;  /* 0x000000ff0a0a7207 */ /* 0x000fe40000800000 */
[----:B------:R-:W-:Y:S02]  /*0a10*/  @P5 R2UR UR4, R22 ;  /* 0x00000000160452ca */ /* 0x000fe400000e0000 */
[----:B------:R-:W-:Y:S01]  /*0a20*/  @P5 R2UR UR5, R23 ;  /* 0x00000000170552ca */ /* 0x000fe200000e0000 */
[----:B------:R-:W-:Y:S01]  /*0a30*/  IMAD R10, R10, UR41, R11 ;  /* 0x000000290a0a7c24 */ /* 0x000fe2000f8e020b */
[----:B------:R-:W-:-:S04]  /*0a40*/  SHF.R.S32.HI R7, RZ, 0x1, R7 ;  /* 0x00000001ff077819 */ /* 0x000fc80000011407 */
[----:B------:R-:W-:Y:S01]  /*0a50*/  LEA.HI R8, R10, R10, RZ, 0x1 ;  /* 0x0000000a0a087211 */ /* 0x000fe200078f08ff */
[----:B0-----:R-:W-:-:S03]  /*0a60*/  IMAD.WIDE R10, R7, 0x8, R2 ;  /* 0x00000008070a7825 */ /* 0x001fc600078e0202 */
[----:B------:R-:W-:-:S03]  /*0a70*/  SHF.R.S32.HI R33, RZ, 0x1, R8 ;  /* 0x00000001ff217819 */ /* 0x000fc60000011408 */
[----:B------:R-:W2:Y:S02]  /*0a80*/  @P5 LDG.E R26, desc[UR4][R10.64+0x4] ;  /* 0x000004040a1a5981 */ /* 0x000ea4000c1e1900 */
[----:B------:R-:W-:-:S06]  /*0a90*/  IMAD.WIDE R32, R33, 0x2, R12 ;  /* 0x0000000221207825 */ /* 0x000fcc00078e020c */
[----:B------:R-:W5:Y:S01]  /*0aa0*/  LDG.E.U16 R33, desc[UR6][R32.64] ;  /* 0x0000000620217981 */ /* 0x000f62000c1e1500 */
[----:B------:R-:W-:-:S04]  /*0ab0*/  IADD3 R36, PT, PT, R24, 0x100, RZ ;  /* 0x0000010018247810 */ /* 0x000fc80007ffe0ff */
[----:B------:R-:W-:-:S05]  /*0ac0*/  IABS R7, R36 ;  /* 0x0000002400077213 */ /* 0x000fca0000000000 */
[----:B------:R-:W-:Y:S01]  /*0ad0*/  IMAD.HI.U32 R34, R17, R7, RZ ;  /* 0x0000000711227227 */ /* 0x000fe200078e00ff */
[----:B------:R-:W0:Y:S01]  /*0ae0*/  LDCU UR4, c[0x0][0x3d0] ;  /* 0x00007a00ff0477ac */ /* 0x000e220008000800 */
[----:B------:R-:W-:Y:S01]  /*0af0*/  LEA.HI R16, R16, R16, RZ, 0x1 ;  /* 0x0000001010107211 */ /* 0x000fe200078f08ff */
[----:B------:R5:W5:Y:S01]  /*0b00*/  LDG.E R32, desc[UR6][R10.64] ;  /* 0x000000060a207981 */ /* 0x000b62000c1e1900 */
[----:B-1----:R-:W-:-:S04]  /*0b10*/  IMAD.MOV R4, RZ, RZ, -R34 ;  /* 0x000000ffff047224 */ /* 0x002fc800078e0a22 */
[C---:B------:R-:W-:Y:S02]  /*0b20*/  IMAD R7, R20.reuse, R4, R7 ;  /* 0x0000000414077224 */ /* 0x040fe400078e0207 */
[----:B------:R-:W2:Y:S03]  /*0b30*/  LDC.64 R4, c[0x0][0x3d0] ;  /* 0x0000f400ff047b82 */ /* 0x000ea60000000a00 */
[----:B------:R-:W-:Y:S02]  /*0b40*/  ISETP.GT.U32.AND P3, PT, R20, R7, PT ;  /* 0x000000071400720c */ /* 0x000fe40003f64070 */
[----:B0-----:R-:W-:-:S11]  /*0b50*/  MOV R8, UR4 ;  /* 0x0000000400087c02 */ /* 0x001fd60008000f00 */
[----:B------:R-:W-:-:S04]  /*0b60*/  @!P3 IADD3 R7, PT, PT, R7, -R20, RZ ;  /* 0x800000140707b210 */ /* 0x000fc80007ffe0ff */
[----:B------:R-:W-:Y:S02]  /*0b70*/  ISETP.GE.U32.AND P6, PT, R7, R20, PT ;  /* 0x000000140700720c */ /* 0x000fe40003fc6070 */
[----:B------:R-:W-:Y:S02]  /*0b80*/  @!P3 IADD3 R34, PT, PT, R34, 0x1, RZ ;  /* 0x000000012222b810 */ /* 0x000fe40007ffe0ff */
[----:B------:R-:W-:-:S09]  /*0b90*/  PRMT R14, R14, 0x7770, RZ ;  /* 0x000077700e0e7816 */ /* 0x000fd200000000ff */
[----:B------:R-:W-:Y:S01]  /*0ba0*/  @P6 VIADD R34, R34, 0x1 ;  /* 0x0000000122226836 */ /* 0x000fe20000000000 */
[----:B---3--:R-:W-:Y:S02]  /*0bb0*/  PRMT R15, R25, 0x7771, RZ ;  /* 0x00007771190f7816 */ /* 0x008fe400000000ff */
[----:B----4-:R-:W-:Y:S02]  /*0bc0*/  PRMT R7, R27, 0x7771, RZ ;  /* 0x000077711b077816 */ /* 0x010fe400000000ff */
[----:B------:R-:W-:-:S13]  /*0bd0*/  ISETP.NE.AND P4, PT, R15, RZ, PT ;  /* 0x000000ff0f00720c */ /* 0x000fda0003f85270 */
[----:B------:R-:W-:Y:S02]  /*0be0*/  @P4 R2UR UR8, R22 ;  /* 0x00000000160842ca */ /* 0x000fe400000e0000 */
[----:B------:R-:W-:Y:S02]  /*0bf0*/  @P4 R2UR UR9, R23 ;  /* 0x00000000170942ca */ /* 0x000fe400000e0000 */
[----:B------:R-:W-:-:S04]  /*0c00*/  LEA.HI R0, R0, R0, RZ, 0x1 ;  /* 0x0000000000007211 */ /* 0x000fc800078f08ff */
[----:B------:R-:W-:-:S05]  /*0c10*/  SHF.R.S32.HI R19, RZ, 0x1, R0 ;  /* 0x00000001ff137819 */ /* 0x000fca0000011400 */
[----:B------:R-:W-:-:S04]  /*0c20*/  IMAD.WIDE R18, R19, 0x8, R2 ;  /* 0x0000000813127825 */ /* 0x000fc800078e0202 */
[----:B--2---:R-:W-:Y:S01]  /*0c30*/  @P5 FMUL R8, R26, R5 ;  /* 0x000000051a085220 */ /* 0x004fe20000400000 */
[----:B------:R-:W-:Y:S02]  /*0c40*/  ISETP.NE.AND P5, PT, R7, RZ, PT ;  /* 0x000000ff0700720c */ /* 0x000fe40003fa5270 */
[----:B------:R-:W-:-:S04]  /*0c50*/  LOP3.LUT R7, R36, R9, RZ, 0x3c, !PT ;  /* 0x0000000924077212 */ /* 0x000fc800078e3cff */
[----:B------:R-:W-:Y:S02]  /*0c60*/  ISETP.GE.AND P3, PT, R7, RZ, PT ;  /* 0x000000ff0700720c */ /* 0x000fe40003f66270 */
[----:B-----5:R-:W-:-:S04]  /*0c70*/  PRMT R15, R33, 0x7771, RZ ;  /* 0x00007771210f7816 */ /* 0x020fc800000000ff */
[----:B------:R-:W-:Y:S02]  /*0c80*/  ISETP.NE.AND P6, PT, R15, RZ, PT ;  /* 0x000000ff0f00720c */ /* 0x000fe40003fc5270 */
[----:B------:R-:W-:Y:S02]  /*0c90*/  LEA.HI R15, R6, R6, RZ, 0x1 ;  /* 0x00000006060f7211 */ /* 0x000fe400078f08ff */
[----:B------:R-:W-:Y:S02]  /*0ca0*/  @P5 R2UR UR10, R22 ;  /* 0x00000000160a52ca */ /* 0x000fe400000e0000 */
[----:B------:R-:W-:Y:S02]  /*0cb0*/  @P5 R2UR UR11, R23 ;  /* 0x00000000170b52ca */ /* 0x000fe400000e0000 */
[----:B------:R-:W-:Y:S02]  /*0cc0*/  SHF.R.S32.HI R7, RZ, 0x1, R16 ;  /* 0x00000001ff077819 */ /* 0x000fe40000011410 */
[----:B------:R-:W-:-:S02]  /*0cd0*/  MOV R26, R34 ;  /* 0x00000022001a7202 */ /* 0x000fc40000000f00 */
[----:B------:R-:W-:Y:S01]  /*0ce0*/  SHF.R.S32.HI R15, RZ, 0x1, R15 ;  /* 0x00000001ff0f7819 */ /* 0x000fe2000001140f */
[--C-:B------:R-:W-:Y:S01]  /*0cf0*/  IMAD.WIDE R6, R7, 0x8, R2.reuse ;  /* 0x0000000807067825 */ /* 0x100fe200078e0202 */
[----:B------:R-:W-:Y:S02]  /*0d00*/  @!P3 IADD3 R26, PT, PT, -R26, RZ, RZ ;  /* 0x000000ff1a1ab210 */ /* 0x000fe40007ffe1ff */
[----:B------:R-:W-:Y:S01]  /*0d10*/  ISETP.NE.AND P3, PT, R14, RZ, PT ;  /* 0x000000ff0e00720c */ /* 0x000fe20003f65270 */
[----:B------:R-:W-:Y:S01]  /*0d20*/  IMAD.WIDE R14, R15, 0x8, R2 ;  /* 0x000000080f0e7825 */ /* 0x000fe200078e0202 */
[----:B------:R-:W2:Y:S04]  /*0d30*/  @P4 LDG.E R16, desc[UR8][R6.64+0x4] ;  /* 0x0000040806104981 */ /* 0x000ea8000c1e1900 */
[----:B------:R-:W3:Y:S01]  /*0d40*/  @P5 LDG.E R38, desc[UR10][R14.64+0x4] ;  /* 0x0000040a0e265981 */ /* 0x000ee2000c1e1900 */
[----:B------:R-:W-:-:S04]  /*0d50*/  SEL R26, R21, R26, !P2 ;  /* 0x0000001a151a7207 */ /* 0x000fc80005000000 */
[C---:B------:R-:W-:Y:S02]  /*0d60*/  IADD3 R0, PT, PT, -R26.reuse, RZ, RZ ;  /* 0x000000ff1a007210 */ /* 0x040fe40007ffe1ff */
[----:B------:R-:W-:-:S03]  /*0d70*/  SEL R26, R26, RZ, P0 ;  /* 0x000000ff1a1a7207 */ /* 0x000fc60000000000 */
[----:B------:R-:W-:Y:S01]  /*0d80*/  IMAD R0, R9, R0, R36 ;  /* 0x0000000009007224 */ /* 0x000fe200078e0224 */
[----:B------:R-:W-:Y:S01]  /*0d90*/  @P6 R2UR UR12, R22 ;  /* 0x00000000160c62ca */ /* 0x000fe200000e0000 */
[----:B------:R-:W-:Y:S01]  /*0da0*/  IMAD R35, R26, UR40, RZ ;  /* 0x000000281a237c24 */ /* 0x000fe2000f8e02ff */
[----:B------:R-:W-:Y:S01]  /*0db0*/  @P6 R2UR UR13, R23 ;  /* 0x00000000170d62ca */ /* 0x000fe200000e0000 */
[----:B------:R-:W4:Y:S01]  /*0dc0*/  LDG.E R14, desc[UR6][R14.64] ;  /* 0x000000060e0e7981 */ /* 0x000f22000c1e1900 */
[----:B------:R-:W-:-:S05]  /*0dd0*/  SEL R0, R0, RZ, P1 ;  /* 0x000000ff00007207 */ /* 0x000fca0000800000 */
[----:B------:R-:W-:-:S05]  /*0de0*/  IMAD R0, R0, UR41, R35 ;  /* 0x0000002900007c24 */ /* 0x000fca000f8e0223 */
[----:B------:R-:W-:Y:S01]  /*0df0*/  LEA.HI R0, R0, R0, RZ, 0x1 ;  /* 0x0000000000007211 */ /* 0x000fe200078f08ff */
[----:B------:R-:W5:Y:S03]  /*0e00*/  @P6 LDG.E R42, desc[UR12][R18.64+0x4] ;  /* 0x0000040c122a6981 */ /* 0x000f66000c1e1900 */
[----:B------:R-:W-:-:S05]  /*0e10*/  SHF.R.S32.HI R11, RZ, 0x1, R0 ;  /* 0x00000001ff0b7819 */ /* 0x000fca0000011400 */
[----:B------:R-:W-:-:S05]  /*0e20*/  IMAD.WIDE R10, R11, 0x2, R12 ;  /* 0x000000020b0a7825 */ /* 0x000fca00078e020c */
[----:B------:R0:W4:Y:S01]  /*0e30*/  LDG.E.U16 R0, desc[UR6][R10.64] ;  /* 0x000000060a007981 */ /* 0x000122000c1e1500 */
[----:B------:R-:W-:Y:S02]  /*0e40*/  R2UR UR8, R22 ;  /* 0x00000000160872ca */ /* 0x000fe400000e0000 */
[----:B------:R-:W-:Y:S02]  /*0e50*/  R2UR UR9, R23 ;  /* 0x00000000170972ca */ /* 0x000fe400000e0000 */
[----:B------:R-:W-:-:S04]  /*0e60*/  IADD3 R40, PT, PT, R24, 0x140, RZ ;  /* 0x0000014018287810 */ /* 0x000fc80007ffe0ff */
[----:B0-----:R-:W-:-:S07]  /*0e70*/  IABS R11, R40 ;  /* 0x00000028000b7213 */ /* 0x001fce0000000000 */
[----:B------:R0:W5:Y:S04]  /*0e80*/  LDG.E R34, desc[UR8][R6.64] ;  /* 0x0000000806227981 */ /* 0x000168000c1e1900 */
[----:B------:R1:W5:Y:S01]  /*0e90*/  LDG.E R26, desc[UR8][R18.64] ;  /* 0x00000008121a7981 */ /* 0x000362000c1e1900 */
[----:B0-----:R-:W-:-:S04]  /*0ea0*/  IMAD.HI.U32 R7, R17, R11, RZ ;  /* 0x0000000b11077227 */ /* 0x001fc800078e00ff */
[----:B------:R-:W-:Y:S02]  /*0eb0*/  IMAD.MOV R15, RZ, RZ, -R7 ;  /* 0x000000ffff0f7224 */ /* 0x000fe400078e0a07 */
[----:B------:R-:W-:Y:S02]  /*0ec0*/  IMAD.U32 R6, RZ, RZ, UR4 ;  /* 0x00000004ff067e24 */ /* 0x000fe4000f8e00ff */
[----:B------:R-:W-:Y:S01]  /*0ed0*/  IMAD R11, R20, R15, R11 ;  /* 0x0000000f140b7224 */ /* 0x000fe200078e020b */
[----:B-1----:R-:W-:-:S04]  /*0ee0*/  IADD3 R18, PT, PT, R24, 0x180, RZ ;  /* 0x0000018018127810 */ /* 0x002fc80007ffe0ff */
[----:B------:R-:W-:Y:S02]  /*0ef0*/  IABS R15, R18 ;  /* 0x00000012000f7213 */ /* 0x000fe40000000000 */
[----:B------:R-:W-:Y:S02]  /*0f00*/  LEA.HI R36, R36, R36, RZ, 0x1 ;  /* 0x0000002424247211 */ /* 0x000fe400078f08ff */
[----:B------:R-:W-:Y:S01]  /*0f10*/  MOV R10, UR4 ;  /* 0x00000004000a7c02 */ /* 0x000fe20008000f00 */
[-C--:B--2---:R-:W-:Y:S01]  /*0f20*/  @P4 FMUL R6, R16, R5.reuse ;  /* 0x0000000510064220 */ /* 0x084fe20000400000 */
[----:B------:R-:W-:Y:S01]  /*0f30*/  MOV R16, UR4 ;  /* 0x0000000400107c02 */ /* 0x000fe20008000f00 */
[----:B---3--:R-:W-:Y:S01]  /*0f40*/  @P5 FMUL R16, R38, R5 ;  /* 0x0000000526105220 */ /* 0x008fe20000400000 */
[----:B------:R-:W-:-:S13]  /*0f50*/  ISETP.GT.U32.AND P5, PT, R20, R11, PT ;  /* 0x0000000b1400720c */ /* 0x000fda0003fa4070 */
[----:B------:R-:W-:-:S04]  /*0f60*/  @!P5 IADD3 R11, PT, PT, R11, -R20, RZ ;  /* 0x800000140b0bd210 */ /* 0x000fc80007ffe0ff */
[----:B------:R-:W-:Y:S01]  /*0f70*/  ISETP.GE.U32.AND P4, PT, R11, R20, PT ;  /* 0x000000140b00720c */ /* 0x000fe20003f86070 */
[----:B------:R-:W-:-:S04]  /*0f80*/  IMAD.HI.U32 R11, R17, R15, RZ ;  /* 0x0000000f110b7227 */ /* 0x000fc800078e00ff */
[----:B------:R-:W-:Y:S01]  /*0f90*/  IMAD.MOV R19, RZ, RZ, -R11 ;  /* 0x000000ffff137224 */ /* 0x000fe200078e0a0b */
[----:B------:R-:W-:-:S03]  /*0fa0*/  @!P5 IADD3 R7, PT, PT, R7, 0x1, RZ ;  /* 0x000000010707d810 */ /* 0x000fc60007ffe0ff */
[----:B------:R-:W-:-:S04]  /*0fb0*/  IMAD R15, R20, R19, R15 ;  /* 0x00000013140f7224 */ /* 0x000fc800078e020f */
[----:B------:R-:W-:Y:S02]  /*0fc0*/  @P4 IADD3 R7, PT, PT, R7, 0x1, RZ ;  /* 0x0000000107074810 */ /* 0x000fe40007ffe0ff */
[----:B------:R-:W-:Y:S02]  /*0fd0*/  ISETP.GT.U32.AND P4, PT, R20, R15, PT ;  /* 0x0000000f1400720c */ /* 0x000fe40003f84070 */
[----:B------:R-:W-:-:S04]  /*0fe0*/  IADD3 R38, PT, PT, R24, 0x1c0, RZ ;  /* 0x000001c018267810 */ /* 0x000fc80007ffe0ff */
[----:B------:R-:W-:-:S07]  /*0ff0*/  IABS R19, R38 ;  /* 0x0000002600137213 */ /* 0x000fce0000000000 */
[----:B------:R-:W-:Y:S01]  /*1000*/  @!P4 IMAD.IADD R15, R15, 0x1, -R20 ;  /* 0x000000010f0fc824 */ /* 0x000fe200078e0a14 */
[----:B------:R-:W-:Y:S01]  /*1010*/  @!P4 IADD3 R11, PT, PT, R11, 0x1, RZ ;  /* 0x000000010b0bc810 */ /* 0x000fe20007ffe0ff */
[----:B------:R-:W-:-:S03]  /*1020*/  IMAD.HI.U32 R17, R17, R19, RZ ;  /* 0x0000001311117227 */ /* 0x000fc600078e00ff */
[----:B------:R-:W-:Y:S02]  /*1030*/  ISETP.GE.U32.AND P4, PT, R15, R20, PT ;  /* 0x000000140f00720c */ /* 0x000fe40003f86070 */
[----:B------:R-:W-:-:S05]  /*1040*/  IADD3 R15, PT, PT, -R17, RZ, RZ ;  /* 0x000000ff110f7210 */ /* 0x000fca0007ffe1ff */
[----:B------:R-:W-:-:S06]  /*1050*/  IMAD R15, R20, R15, R19 ;  /* 0x0000000f140f7224 */ /* 0x000fcc00078e0213 */
[----:B------:R-:W-:Y:S02]  /*1060*/  @P4 IADD3 R11, PT, PT, R11, 0x1, RZ ;  /* 0x000000010b0b4810 */ /* 0x000fe40007ffe0ff */
[----:B------:R-:W-:-:S13]  /*1070*/  ISETP.GT.U32.AND P4, PT, R20, R15, PT ;  /* 0x0000000f1400720c */ /* 0x000fda0003f84070 */
[----:B------:R-:W-:Y:S01]  /*1080*/  @!P4 IMAD.IADD R15, R15, 0x1, -R20 ;  /* 0x000000010f0fc824 */ /* 0x000fe200078e0a14 */
[----:B------:R-:W-:-:S04]  /*1090*/  @!P4 IADD3 R17, PT, PT, R17, 0x1, RZ ;  /* 0x000000011111c810 */ /* 0x000fc80007ffe0ff */
[----:B------:R-:W-:Y:S02]  /*10a0*/  ISETP.GE.U32.AND P4, PT, R15, R20, PT ;  /* 0x000000140f00720c */ /* 0x000fe40003f86070 */
[----:B------:R-:W-:-:S11]  /*10b0*/  LOP3.LUT R15, R40, R9, RZ, 0x3c, !PT ;  /* 0x00000009280f7212 */ /* 0x000fd600078e3cff */
[----:B------:R-:W-:Y:S02]  /*10c0*/  @P4 IADD3 R17, PT, PT, R17, 0x1, RZ ;  /* 0x0000000111114810 */ /* 0x000fe40007ffe0ff */
[----:B------:R-:W-:Y:S02]  /*10d0*/  ISETP.GE.AND P4, PT, R15, RZ, PT ;  /* 0x000000ff0f00720c */ /* 0x000fe40003f86270 */
[----:B------:R-:W-:Y:S02]  /*10e0*/  MOV R20, R7 ;  /* 0x0000000700147202 */ /* 0x000fe40000000f00 */
[----:B------:R-:W-:-:S09]  /*10f0*/  LOP3.LUT R7, R18, R9, RZ, 0x3c, !PT ;  /* 0x0000000912077212 */ /* 0x000fd200078e3cff */
[----:B------:R-:W-:Y:S02]  /*1100*/  @!P4 IADD3 R20, PT, PT, -R20, RZ, RZ ;  /* 0x000000ff1414c210 */ /* 0x000fe40007ffe1ff */
[----:B------:R-:W-:Y:S01]  /*1110*/  ISETP.GE.AND P4, PT, R7, RZ, PT ;  /* 0x000000ff0700720c */ /* 0x000fe20003f86270 */
[----:B------:R-:W-:Y:S01]  /*1120*/  IMAD.MOV.U32 R24, RZ, RZ, R11 ;  /* 0x000000ffff187224 */ /* 0x000fe200078e000b */
[----:B------:R-:W-:-:S11]  /*1130*/  LOP3.LUT R7, R38, R9, RZ, 0x3c, !PT ;  /* 0x0000000926077212 */ /* 0x000fd600078e3cff */
[----:B------:R-:W-:Y:S02]  /*1140*/  @!P4 IADD3 R24, PT, PT, -R24, RZ, RZ ;  /* 0x000000ff1818c210 */ /* 0x000fe40007ffe1ff */
[----:B------:R-:W-:Y:S02]  /*1150*/  ISETP.GE.AND P4, PT, R7, RZ, PT ;  /* 0x000000ff0700720c */ /* 0x000fe40003f86270 */
[----:B----4-:R-:W-:Y:S02]  /*1160*/  PRMT R7, R0, 0x7771, RZ ;  /* 0x0000777100077816 */ /* 0x010fe400000000ff */
[C---:B------:R-:W-:Y:S02]  /*1170*/  SEL R11, R21.reuse, R20, !P2 ;  /* 0x00000014150b7207 */ /* 0x040fe40005000000 */
[----:B------:R-:W-:-:S07]  /*1180*/  SEL R15, R21, R24, !P2 ;  /* 0x00000018150f7207 */ /* 0x000fce0005000000 */
[----:B------:R-:W-:Y:S02]  /*1190*/  @!P4 IADD3 R17, PT, PT, -R17, RZ, RZ ;  /* 0x000000ff1111c210 */ /* 0x000fe40007ffe1ff */
[----:B------:R-:W-:Y:S02]  /*11a0*/  ISETP.NE.AND P4, PT, R7, RZ, PT ;  /* 0x000000ff0700720c */ /* 0x000fe40003f85270 */
[----:B------:R-:W-:Y:S02]  /*11b0*/  SHF.R.S32.HI R7, RZ, 0x1, R36 ;  /* 0x00000001ff077819 */ /* 0x000fe40000011424 */
[----:B------:R-:W-:-:S03]  /*11c0*/  SEL R17, R21, R17, !P2 ;  /* 0x0000001115117207 */ /* 0x000fc60005000000 */
[----:B------:R-:W-:Y:S01]  /*11d0*/  IMAD.WIDE R20, R7, 0x8, R2 ;  /* 0x0000000807147825 */ /* 0x000fe200078e0202 */
[C---:B------:R-:W-:Y:S02]  /*11e0*/  IADD3 R7, PT, PT, -R11.reuse, RZ, RZ ;  /* 0x000000ff0b077210 */ /* 0x040fe40007ffe1ff */
[----:B------:R-:W-:Y:S01]  /*11f0*/  SEL R11, R11, RZ, P0 ;  /* 0x000000ff0b0b7207 */ /* 0x000fe20000000000 */
[----:B-----5:R-:W-:Y:S02]  /*1200*/  @P6 FMUL R10, R42, R5 ;  /* 0x000000052a0a6220 */ /* 0x020fe40000400000 */
[----:B------:R-:W-:Y:S01]  /*1210*/  @P4 R2UR UR8, R22 ;  /* 0x00000000160842ca */ /* 0x000fe200000e0000 */
[----:B------:R-:W-:Y:S01]  /*1220*/  IMAD R7, R9, R7, R40 ;  /* 0x0000000709077224 */ /* 0x000fe200078e0228 */
[----:B------:R-:W-:Y:S01]  /*1230*/  @P4 R2UR UR9, R23 ;  /* 0x00000000170942ca */ /* 0x000fe200000e0000 */
[----:B------:R-:W-:Y:S01]  /*1240*/  IMAD R42, R11, UR40, RZ ;  /* 0x000000280b2a7c24 */ /* 0x000fe2000f8e02ff */
[----:B------:R-:W-:Y:S01]  /*1250*/  IADD3 R19, PT, PT, -R17, RZ, RZ ;  /* 0x000000ff11137210 */ /* 0x000fe20007ffe1ff */
[----:B------:R-:W2:Y:S01]  /*1260*/  LDG.E R24, desc[UR6][R20.64] ;  /* 0x0000000614187981 */ /* 0x000ea2000c1e1900 */
[----:B------:R-:W-:Y:S01]  /*1270*/  SEL R7, R7, RZ, P1 ;  /* 0x000000ff07077207 */ /* 0x000fe20000800000 */
[----:B------:R-:W-:-:S04]  /*1280*/  IMAD.MOV R11, RZ, RZ, -R15 ;  /* 0x000000ffff0b7224 */ /* 0x000fc800078e0a0f */
[----:B------:R-:W-:Y:S01]  /*1290*/  IMAD R7, R7, UR41, R42 ;  /* 0x0000002907077c24 */ /* 0x000fe2000f8e022a */
[----:B------:R-:W-:Y:S01]  /*12a0*/  SEL R15, R15, RZ, P0 ;  /* 0x000000ff0f0f7207 */ /* 0x000fe20000000000 */
[----:B------:R-:W-:Y:S02]  /*12b0*/  IMAD R11, R9, R11, R18 ;  /* 0x0000000b090b7224 */ /* 0x000fe400078e0212 */
[----:B------:R0:W3:Y:S01]  /*12c0*/  @P4 LDG.E R36, desc[UR8][R20.64+0x4] ;  /* 0x0000040814244981 */ /* 0x0000e2000c1e1900 */
[----:B------:R-:W-:Y:S02]  /*12d0*/  LEA.HI R7, R7, R7, RZ, 0x1 ;  /* 0x0000000707077211 */ /* 0x000fe400078f08ff */
[----:B------:R-:W-:Y:S02]  /*12e0*/  SEL R11, R11, RZ, P1 ;  /* 0x000000ff0b0b7207 */ /* 0x000fe40000800000 */
[----:B------:R-:W-:Y:S01]  /*12f0*/  SHF.R.S32.HI R7, RZ, 0x1, R7 ;  /* 0x00000001ff077819 */ /* 0x000fe20000011407 */
[----:B------:R-:W-:-:S02]  /*1300*/  IMAD R9, R9, R19, R38 ;  /* 0x0000001309097224 */ /* 0x000fc400078e0226 */
[----:B0-----:R-:W-:Y:S01]  /*1310*/  IMAD R20, R15, UR40, RZ ;  /* 0x000000280f147c24 */ /* 0x001fe2000f8e02ff */
[----:B------:R-:W-:-:S03]  /*1320*/  SEL R17, R17, RZ, P0 ;  /* 0x000000ff11117207 */ /* 0x000fc60000000000 */
[----:B------:R-:W-:Y:S02]  /*1330*/  IMAD R15, R11, UR41, R20 ;  /* 0x000000290b0f7c24 */ /* 0x000fe4000f8e0214 */
[----:B------:R-:W-:Y:S01]  /*1340*/  IMAD.WIDE R20, R7, 0x2, R12 ;  /* 0x0000000207147825 */ /* 0x000fe200078e020c */
[----:B------:R-:W-:-:S03]  /*1350*/  SEL R9, R9, RZ, P1 ;  /* 0x000000ff09097207 */ /* 0x000fc60000800000 */
[----:B------:R-:W-:Y:S01]  /*1360*/  IMAD R42, R17, UR40, RZ ;  /* 0x00000028112a7c24 */ /* 0x000fe2000f8e02ff */
[----:B------:R-:W4:Y:S01]  /*1370*/  LDG.E.U16 R11, desc[UR6][R20.64] ;  /* 0x00000006140b7981 */ /* 0x000f22000c1e1500 */
[----:B------:R-:W-:Y:S02]  /*1380*/  LEA.HI R15, R15, R15, RZ, 0x1 ;  /* 0x0000000f0f0f7211 */ /* 0x000fe400078f08ff */
[----:B------:R-:W-:Y:S02]  /*1390*/  IMAD R9, R9, UR41, R42 ;  /* 0x0000002909097c24 */ /* 0x000fe4000f8e022a */
[----:B------:R-:W-:Y:S02]  /*13a0*/  SHF.R.S32.HI R15, RZ, 0x1, R15 ;  /* 0x00000001ff0f7819 */ /* 0x000fe4000001140f */
[----:B------:R-:W-:Y:S02]  /*13b0*/  R2UR UR8, R22 ;  /* 0x00000000160872ca */ /* 0x000fe400000e0000 */
[----:B------:R-:W-:Y:S01]  /*13c0*/  LEA.HI R9, R9, R9, RZ, 0x1 ;  /* 0x0000000909097211 */ /* 0x000fe200078f08ff */
[----:B------:R-:W-:Y:S01]  /*13d0*/  IMAD.WIDE R42, R15, 0x2, R12 ;  /* 0x000000020f2a7825 */ /* 0x000fe200078e020c */
[----:B------:R-:W-:-:S02]  /*13e0*/  R2UR UR9, R23 ;  /* 0x00000000170972ca */ /* 0x000fc400000e0000 */
[----:B------:R-:W-:Y:S02]  /*13f0*/  SHF.R.S32.HI R9, RZ, 0x1, R9 ;  /* 0x00000001ff097819 */ /* 0x000fe40000011409 */
[----:B------:R-:W5:Y:S03]  /*1400*/  LDG.E.U16 R15, desc[UR6][R42.64] ;  /* 0x000000062a0f7981 */ /* 0x000f66000c1e1500 */
[----:B------:R-:W-:-:S06]  /*1410*/  IMAD.WIDE R12, R9, 0x2, R12 ;  /* 0x00000002090c7825 */ /* 0x000fcc00078e020c */
[----:B------:R0:W2:Y:S01]  /*1420*/  LDG.E.U16 R17, desc[UR8][R12.64] ;  /* 0x000000080c117981 */ /* 0x0000a2000c1e1500 */
[----:B------:R-:W-:Y:S02]  /*1430*/  LEA.HI R40, R40, R40, RZ, 0x1 ;  /* 0x0000002828287211 */ /* 0x000fe400078f08ff */
[----:B------:R-:W-:Y:S02]  /*1440*/  PRMT R25, R25, 0x7770, RZ ;  /* 0x0000777019197816 */ /* 0x000fe400000000ff */
[----:B------:R-:W-:Y:S02]  /*1450*/  SHF.R.S32.HI R19, RZ, 0x1, R40 ;  /* 0x00000001ff137819 */ /* 0x000fe40000011428 */
[----:B------:R-:W-:-:S03]  /*1460*/  ISETP.NE.AND P6, PT, R25, RZ, PT ;  /* 0x000000ff1900720c */ /* 0x000fc60003fc5270 */
[----:B0-----:R-:W-:Y:S01]  /*1470*/  IMAD.WIDE R12, R19, 0x8, R2 ;  /* 0x00000008130c7825 */ /* 0x001fe200078e0202 */
[----:B------:R-:W-:Y:S02]  /*1480*/  PRMT R33, R33, 0x7770, RZ ;  /* 0x0000777021217816 */ /* 0x000fe400000000ff */
[----:B------:R-:W-:Y:S02]  /*1490*/  LEA.HI R18, R18, R18, RZ, 0x1 ;  /* 0x0000001212127211 */ /* 0x000fe400078f08ff */
[----:B------:R-:W-:Y:S01]  /*14a0*/  ISETP.NE.AND P2, PT, R33, RZ, PT ;  /* 0x000000ff2100720c */ /* 0x000fe20003f45270 */
[----:B------:R-:W-:Y:S01]  /*14b0*/  FMUL R9, R32, R5 ;  /* 0x0000000520097220 */ /* 0x000fe20000400000 */
[----:B------:R-:W-:Y:S01]  /*14c0*/  SHF.R.S32.HI R33, RZ, 0x1, R18 ;  /* 0x00000001ff217819 */ /* 0x000fe20000011412 */
[----:B------:R-:W3:Y:S01]  /*14d0*/  LDG.E R40, desc[UR6][R12.64] ;  /* 0x000000060c287981 */ /* 0x000ee2000c1e1900 */
[----:B------:R-:W-:-:S03]  /*14e0*/  LEA.HI R38, R38, R38, RZ, 0x1 ;  /* 0x0000002626267211 */ /* 0x000fc600078f08ff */
[----:B------:R-:W-:Y:S01]  /*14f0*/  IMAD.WIDE R32, R33, 0x8, R2 ;  /* 0x0000000821207825 */ /* 0x000fe200078e0202 */
[----:B------:R-:W-:-:S05]  /*1500*/  SHF.R.S32.HI R19, RZ, 0x1, R38 ;  /* 0x00000001ff137819 */ /* 0x000fca0000011426 */
[----:B------:R-:W-:-:S05]  /*1510*/  IMAD.WIDE R2, R19, 0x8, R2 ;  /* 0x0000000813027825 */ /* 0x000fca00078e0202 */
[----:B------:R-:W3:Y:S01]  /*1520*/  LDG.E R46, desc[UR6][R2.64] ;  /* 0x00000006022e7981 */ /* 0x000ee2000c1e1900 */
[----:B----4-:R-:W-:-:S04]  /*1530*/  PRMT R7, R11, 0x7771, RZ ;  /* 0x000077710b077816 */ /* 0x010fc800000000ff */
[----:B------:R-:W-:Y:S02]  /*1540*/  ISETP.NE.AND P0, PT, R7, RZ, PT ;  /* 0x000000ff0700720c */ /* 0x000fe40003f05270 */
[----:B-----5:R-:W-:-:S11]  /*1550*/  PRMT R7, R15, 0x7771, RZ ;  /* 0x000077710f077816 */ /* 0x020fd600000000ff */
[----:B------:R-:W-:Y:S02]  /*1560*/  @P0 R2UR UR8, R22 ;  /* 0x00000000160802ca */ /* 0x000fe400000e0000 */
[----:B------:R-:W-:Y:S02]  /*1570*/  @P0 R2UR UR9, R23 ;  /* 0x00000000170902ca */ /* 0x000fe400000e0000 */
[----:B------:R-:W-:Y:S01]  /*1580*/  ISETP.NE.AND P1, PT, R7, RZ, PT ;  /* 0x000000ff0700720c */ /* 0x000fe20003f25270 */
[----:B------:R-:W-:Y:S01]  /*1590*/  FMUL R7, R34, R5 ;  /* 0x0000000522077220 */ /* 0x000fe20000400000 */
[----:B--2---:R-:W-:-:S04]  /*15a0*/  PRMT R20, R17, 0x7771, RZ ;  /* 0x0000777111147816 */ /* 0x004fc800000000ff */
[----:B------:R-:W-:Y:S02]  /*15b0*/  FSEL R7, R7, R4, P6 ;  /* 0x0000000407077208 */ /* 0x000fe40003000000 */
[----:B------:R-:W-:-:S03]  /*15c0*/  ISETP.NE.AND P6, PT, R20, RZ, PT ;  /* 0x000000ff1400720c */ /* 0x000fc60003fc5270 */
[----:B------:R-:W2:Y:S01]  /*15d0*/  @P0 LDG.E R42, desc[UR8][R12.64+0x4] ;  /* 0x000004080c2a0981 */ /* 0x000ea2000c1e1900 */
[C---:B------:R-:W-:Y:S02]  /*15e0*/  R2UR UR8, R22.reuse ;  /* 0x00000000160872ca */ /* 0x040fe400000e0000 */
[C---:B------:R-:W-:Y:S02]  /*15f0*/  R2UR UR9, R23.reuse ;  /* 0x00000000170972ca */ /* 0x040fe400000e0000 */
[----:B------:R-:W-:Y:S02]  /*1600*/  @P1 R2UR UR10, R22 ;  /* 0x00000000160a12ca */ /* 0x000fe400000e0000 */
[----:B------:R-:W-:-:S03]  /*1610*/  @P1 R2UR UR11, R23 ;  /* 0x00000000170b12ca */ /* 0x000fc600000e0000 */
[----:B------:R-:W-:Y:S02]  /*1620*/  @P6 R2UR UR12, R22 ;  /* 0x00000000160c62ca */ /* 0x000fe400000e0000 */
[----:B------:R-:W-:-:S04]  /*1630*/  @P6 R2UR UR13, R23 ;  /* 0x00000000170d62ca */ /* 0x000fc800000e0000 */
[----:B------:R-:W4:Y:S04]  /*1640*/  LDG.E R38, desc[UR8][R32.64] ;  /* 0x0000000820267981 */ /* 0x000f28000c1e1900 */
[----:B------:R-:W5:Y:S05]  /*1650*/  @P1 LDG.E R44, desc[UR10][R32.64+0x4] ;  /* 0x0000040a202c1981 */ /* 0x000f6a000c1e1900 */
[----:B------:R0:W5:Y:S01]  /*1660*/  @P6 LDG.E R34, desc[UR12][R2.64+0x4] ;  /* 0x0000040c02226981 */ /* 0x000162000c1e1900 */
[----:B------:R-:W-:-:S02]  /*1670*/  PRMT R27, R27, 0x7770, RZ ;  /* 0x000077701b1b7816 */ /* 0x000fc400000000ff */
[----:B------:R-:W-:Y:S02]  /*1680*/  PRMT R0, R0, 0x7770, RZ ;  /* 0x0000777000007816 */ /* 0x000fe400000000ff */
[-C--:B------:R-:W-:Y:S02]  /*1690*/  FSEL R9, R9, R4.reuse, P3 ;  /* 0x0000000409097208 */ /* 0x080fe40001800000 */
[----:B------:R-:W-:Y:S01]  /*16a0*/  ISETP.NE.AND P5, PT, R27, RZ, PT ;  /* 0x000000ff1b00720c */ /* 0x000fe20003fa5270 */
[-C--:B------:R-:W-:Y:S01]  /*16b0*/  FMUL R27, R14, R5.reuse ;  /* 0x000000050e1b7220 */ /* 0x080fe20000400000 */
[----:B------:R-:W-:Y:S02]  /*16c0*/  ISETP.NE.AND P3, PT, R0, RZ, PT ;  /* 0x000000ff0000720c */ /* 0x000fe40003f65270 */
[----:B------:R-:W-:Y:S01]  /*16d0*/  FMNMX3 R0, R9, -INF , R8, !PT ;  /* 0xff80000009007876 */ /* 0x000fe20007800008 */
[----:B0-----:R-:W-:Y:S01]  /*16e0*/  FMUL R3, R26, R5 ;  /* 0x000000051a037220 */ /* 0x001fe20000400000 */
[----:B------:R-:W-:-:S02]  /*16f0*/  FSEL R27, R27, R4, P5 ;  /* 0x000000041b1b7208 */ /* 0x000fc40002800000 */
[----:B------:R-:W-:Y:S01]  /*1700*/  FMNMX3 R0, R0, R7, R6, !PT ;  /* 0x0000000700007276 */ /* 0x000fe20007800006 */
[----:B------:R-:W-:Y:S01]  /*1710*/  FMUL R25, R24, R5 ;  /* 0x0000000518197220 */ /* 0x000fe20000400000 */
[----:B------:R-:W-:Y:S02]  /*1720*/  PRMT R17, R17, 0x7770, RZ ;  /* 0x0000777011117816 */ /* 0x000fe400000000ff */
[----:B------:R-:W-:Y:S02]  /*1730*/  FSEL R26, R3, R4, P2 ;  /* 0x00000004031a7208 */ /* 0x000fe40001000000 */
[----:B------:R-:W-:Y:S02]  /*1740*/  PRMT R11, R11, 0x7770, RZ ;  /* 0x000077700b0b7816 */ /* 0x000fe400000000ff */
[----:B------:R-:W-:Y:S01]  /*1750*/  FMNMX3 R3, R0, R27, R16, !PT ;  /* 0x0000001b00037276 */ /* 0x000fe20007800010 */
[-C--:B---3--:R-:W-:Y:S01]  /*1760*/  FMUL R21, R40, R5.reuse ;  /* 0x0000000528157220 */ /* 0x088fe20000400000 */
[----:B------:R-:W-:Y:S01]  /*1770*/  MOV R20, UR4 ;  /* 0x0000000400147c02 */ /* 0x000fe20008000f00 */
[----:B------:R-:W-:Y:S01]  /*1780*/  @P4 FMUL R20, R36, R5 ;  /* 0x0000000524144220 */ /* 0x000fe20000400000 */
[----:B------:R-:W-:-:S02]  /*1790*/  ISETP.NE.AND P2, PT, R17, RZ, PT ;  /* 0x000000ff1100720c */ /* 0x000fc40003f45270 */
[----:B------:R-:W-:Y:S02]  /*17a0*/  ISETP.NE.AND P4, PT, R11, RZ, PT ;  /* 0x000000ff0b00720c */ /* 0x000fe40003f85270 */
[----:B------:R-:W-:Y:S02]  /*17b0*/  PRMT R15, R15, 0x7770, RZ ;  /* 0x000077700f0f7816 */ /* 0x000fe400000000ff */
[----:B------:R-:W-:Y:S02]  /*17c0*/  FSEL R25, R25, R4, P3 ;  /* 0x0000000419197208 */ /* 0x000fe40001800000 */
[----:B------:R-:W-:Y:S02]  /*17d0*/  FMNMX3 R3, R3, R26, R10, !PT ;  /* 0x0000001a03037276 */ /* 0x000fe4000780000a */
[----:B------:R-:W-:Y:S02]  /*17e0*/  MOV R18, UR4 ;  /* 0x0000000400127c02 */ /* 0x000fe40008000f00 */
[----:B------:R-:W-:-:S02]  /*17f0*/  FSEL R21, R21, R4, P4 ;  /* 0x0000000415157208 */ /* 0x000fc40002000000 */
[----:B------:R-:W-:Y:S01]  /*1800*/  FMNMX3 R3, R3, R25, R20, !PT ;  /* 0x0000001903037276 */ /* 0x000fe20007800014 */
[----:B------:R-:W-:Y:S01]  /*1810*/  IMAD.U32 R24, RZ, RZ, UR4 ;  /* 0x00000004ff187e24 */ /* 0x000fe2000f8e00ff */
[----:B------:R-:W-:Y:S01]  /*1820*/  MOV R17, UR4 ;  /* 0x0000000400117c02 */ /* 0x000fe20008000f00 */
[----:B------:R-:W-:Y:S01]  /*1830*/  UMOV UR4, 0xffffffff ;  /* 0xffffffff00047882 */ /* 0x000fe20000000000 */
[----:B--2---:R-:W-:Y:S01]  /*1840*/  @P0 FMUL R18, R42, R5 ;  /* 0x000000052a120220 */ /* 0x004fe20000400000 */
[----:B------:R-:W-:-:S04]  /*1850*/  ISETP.NE.AND P0, PT, R15, RZ, PT ;  /* 0x000000ff0f00720c */ /* 0x000fc80003f05270 */
[----:B------:R-:W-:Y:S01]  /*1860*/  FMNMX3 R3, R3, R21, R18, !PT ;  /* 0x0000001503037276 */ /* 0x000fe20007800012 */
[-C--:B----4-:R-:W-:Y:S01]  /*1870*/  FMUL R19, R38, R5.reuse ;  /* 0x0000000526137220 */ /* 0x090fe20000400000 */
[----:B-----5:R-:W-:-:S04]  /*1880*/  @P1 FMUL R24, R44, R5 ;  /* 0x000000052c181220 */ /* 0x020fc80000400000 */
[----:B------:R-:W-:Y:S01]  /*1890*/  FSEL R19, R19, R4, P0 ;  /* 0x0000000413137208 */ /* 0x000fe20000000000 */
[-C--:B------:R-:W-:Y:S01]  /*18a0*/  @P2 FMUL R4, R46, R5.reuse ;  /* 0x000000052e042220 */ /* 0x080fe20000400000 */
[----:B------:R-:W-:Y:S02]  /*18b0*/  @P6 FMUL R17, R34, R5 ;  /* 0x0000000522116220 */ /* 0x000fe40000400000 */
[----:B------:R-:W-:-:S04]  /*18c0*/  FMNMX3 R3, R3, R19, R24, !PT ;  /* 0x0000001303037276 */ /* 0x000fc80007800018 */
        /* <DEDUP_REMOVED lines=28> */
[-C--:B------:R-:W-:Y:S01]  /*1a90*/  FFMA.SAT R10, R37, R12.reuse, 0.5 ;  /* 0x3f000000250a7423 */ /* 0x080fe2000000200c */
[-C--:B------:R-:W-:Y:S01]  /*1aa0*/  FFMA.RM R16, R16, R11.reuse, 12582913 ;  /* 0x4b40000110107423 */ /* 0x080fe2000000400b */
[----:B------:R-:W-:Y:S01]  /*1ab0*/  FFMA R6, R41, 1.4426950216293334961, -R0 ;  /* 0x3fb8aa3b29067823 */ /* 0x000fe20000000800 */
[----:B------:R-:W-:Y:S01]  /*1ac0*/  FFMA R8, R43, 1.4426950216293334961, -R8 ;  /* 0x3fb8aa3b2b087823 */ /* 0x000fe20000000808 */
[--C-:B------:R-:W-:Y:S01]  /*1ad0*/  FADD R27, R27, -R39.reuse ;  /* 0x800000271b1b7221 */ /* 0x100fe20000000000 */
[-C--:B------:R-:W-:Y:S01]  /*1ae0*/  FFMA.RM R0, R10, R11.reuse, 12582913 ;  /* 0x4b4000010a007423 */ /* 0x080fe2000000400b */
[--C-:B------:R-:W-:Y:S01]  /*1af0*/  FADD R3, R21, -R39.reuse ;  /* 0x8000002715037221 */ /* 0x100fe20000000000 */
[----:B------:R-:W-:Y:S01]  /*1b00*/  FADD R7, -R39, R24 ;  /* 0x0000001827077221 */ /* 0x000fe20000000100 */
[----:B------:R-:W-:Y:S01]  /*1b10*/  FFMA R41, R41, 1.925963033500011079e-08, R6 ;  /* 0x32a5706029297823 */ /* 0x000fe20000000006 */
[----:B------:R-:W-:Y:S01]  /*1b20*/  FADD R21, -R39, R18 ;  /* 0x0000001227157221 */ /* 0x000fe20000000100 */
        /* <DEDUP_REMOVED lines=13> */
[----:B------:R-:W-:Y:S01]  /*1c00*/  FADD R5, R25, -R39 ;  /* 0x8000002719057221 */ /* 0x000fe20000000000 */
[----:B------:R-:W-:Y:S01]  /*1c10*/  FADD R25, -R39, R20 ;  /* 0x0000001427197221 */ /* 0x000fe20000000100 */
[----:B------:R-:W-:Y:S01]  /*1c20*/  FFMA R34, R27, 1.4426950216293334961, -R6 ;  /* 0x3fb8aa3b1b227823 */ /* 0x000fe20000000806 */
[-C--:B------:R-:W-:Y:S01]  /*1c30*/  FFMA.RM R6, R8, R11.reuse, 12582913 ;  /* 0x4b40000108067423 */ /* 0x080fe2000000400b */
[----:B------:R-:W-:Y:S01]  /*1c40*/  FFMA.RM R8, R10, R11, 12582913 ;  /* 0x4b4000010a087423 */ /* 0x000fe2000000400b */
[----:B------:R-:W0:Y:S01]  /*1c50*/  MUFU.EX2 R41, R41 ;  /* 0x0000002900297308 */ /* 0x000e220000000800 */
[----:B------:R-:W-:Y:S01]  /*1c60*/  FFMA.SAT R26, R5, R12, 0.5 ;  /* 0x3f000000051a7423 */ /* 0x000fe2000000200c */
[----:B------:R-:W-:Y:S01]  /*1c70*/  FADD R10, R6, -12583039 ;  /* 0xcb40007f060a7421 */ /* 0x000fe20000000000 */
[----:B------:R-:W-:Y:S01]  /*1c80*/  FADD R14, R8, -12583039 ;  /* 0xcb40007f080e7421 */ /* 0x000fe20000000000 */
[----:B------:R-:W-:Y:S01]  /*1c90*/  FFMA R34, R27, 1.925963033500011079e-08, R34 ;  /* 0x32a570601b227823 */ /* 0x000fe20000000022 */
[----:B------:R-:W-:-:S02]  /*1ca0*/  IMAD.SHL.U32 R4, R4, 0x800000, RZ ;  /* 0x0080000004047824 */ /* 0x000fc400078e00ff */
[----:B------:R-:W-:Y:S01]  /*1cb0*/  FFMA R10, R9, 1.4426950216293334961, -R10 ;  /* 0x3fb8aa3b090a7823 */ /* 0x000fe2000000080a */
[----:B------:R-:W-:Y:S01]  /*1cc0*/  FFMA R14, R33, 1.4426950216293334961, -R14 ;  /* 0x3fb8aa3b210e7823 */ /* 0x000fe2000000080e */
[----:B------:R-:W-:Y:S01]  /*1cd0*/  FADD R19, R19, -R39 ;  /* 0x8000002713137221 */ /* 0x000fe20000000000 */
[----:B------:R-:W-:Y:S01]  /*1ce0*/  FADD R17, -R39, R17 ;  /* 0x0000001127117221 */ /* 0x000fe20000000100 */
[----:B------:R-:W-:Y:S01]  /*1cf0*/  FFMA R20, R9, 1.925963033500011079e-08, R10 ;  /* 0x32a5706009147823 */ /* 0x000fe2000000000a */
[-C--:B------:R-:W-:Y:S01]  /*1d00*/  FFMA.SAT R10, R13, R12.reuse, 0.5 ;  /* 0x3f0000000d0a7423 */ /* 0x080fe2000000200c */
[----:B------:R-:W-:Y:S01]  /*1d10*/  FFMA R33, R33, 1.925963033500011079e-08, R14 ;  /* 0x32a5706021217823 */ /* 0x000fe2000000000e */
[-C--:B------:R-:W-:Y:S01]  /*1d20*/  FFMA.RM R9, R26, R11.reuse, 12582913 ;  /* 0x4b4000011a097423 */ /* 0x080fe2000000400b */
[----:B------:R1:W2:Y:S01]  /*1d30*/  MUFU.EX2 R39, R24 ;  /* 0x0000001800277308 */ /* 0x0002a20000000800 */
[----:B------:R-:W-:Y:S01]  /*1d40*/  FFMA.RM R10, R10, R11, 12582913 ;  /* 0x4b4000010a0a7423 */ /* 0x000fe2000000400b */
[----:B------:R-:W-:Y:S01]  /*1d50*/  SHF.L.U32 R2, R2, 0x17, RZ ;  /* 0x0000001702027819 */ /* 0x000fe200000006ff */
[-C--:B------:R-:W-:Y:S01]  /*1d60*/  FFMA.SAT R38, R15, R12.reuse, 0.5 ;  /* 0x3f0000000f267423 */ /* 0x080fe2000000200c */
[----:B------:R-:W-:Y:S01]  /*1d70*/  SHF.L.U32 R16, R16, 0x17, RZ ;  /* 0x0000001710107819 */ /* 0x000fe200000006ff */
[----:B------:R-:W-:Y:S01]  /*1d80*/  FADD R14, R10, -12583039 ;  /* 0xcb40007f0a0e7421 */ /* 0x000fe20000000000 */
[----:B------:R-:W-:Y:S01]  /*1d90*/  SHF.L.U32 R0, R0, 0x17, RZ ;  /* 0x0000001700007819 */ /* 0x000fe200000006ff */
[-C--:B------:R-:W-:Y:S01]  /*1da0*/  FFMA.SAT R40, R17, R12.reuse, 0.5 ;  /* 0x3f00000011287423 */ /* 0x080fe2000000200c */
[----:B------:R-:W3:Y:S01]  /*1db0*/  MUFU.EX2 R35, R35 ;  /* 0x0000002300237308 */ /* 0x000ee20000000800 */
[----:B------:R-:W-:Y:S01]  /*1dc0*/  FFMA R14, R13, 1.4426950216293334961, -R14 ;  /* 0x3fb8aa3b0d0e7823 */ /* 0x000fe2000000080e */
[----:B-1----:R-:W-:Y:S01]  /*1dd0*/  FFMA.SAT R24, R19, R12, 0.5 ;  /* 0x3f00000013187423 */ /* 0x002fe2000000200c */
[----:B------:R-:W-:-:S02]  /*1de0*/  SHF.L.U32 R6, R6, 0x17, RZ ;  /* 0x0000001706067819 */ /* 0x000fc400000006ff */
[----:B------:R-:W-:Y:S01]  /*1df0*/  FFMA R27, R13, 1.925963033500011079e-08, R14 ;  /* 0x32a570600d1b7823 */ /* 0x000fe2000000000e */
[C---:B------:R-:W-:Y:S01]  /*1e00*/  FADD R14, R9.reuse, -12583039 ;  /* 0xcb40007f090e7421 */ /* 0x040fe20000000000 */
[----:B------:R-:W-:Y:S01]  /*1e10*/  FFMA.RM R24, R24, R11, 12582913 ;  /* 0x4b40000118187423 */ /* 0x000fe2000000400b */
[----:B------:R-:W-:Y:S01]  /*1e20*/  MUFU.EX2 R37, R37 ;  /* 0x0000002500257308 */ /* 0x000fe20000000800 */
[----:B------:R-:W-:Y:S02]  /*1e30*/  IMAD.SHL.U32 R9, R9, 0x800000, RZ ;  /* 0x0080000009097824 */ /* 0x000fe400078e00ff */
[----:B------:R-:W-:Y:S01]  /*1e40*/  FFMA R14, R5, 1.4426950216293334961, -R14 ;  /* 0x3fb8aa3b050e7823 */ /* 0x000fe2000000080e */
[----:B------:R-:W-:-:S03]  /*1e50*/  FADD R36, R24, -12583039 ;  /* 0xcb40007f18247421 */ /* 0x000fc60000000000 */
[----:B------:R-:W-:Y:S01]  /*1e60*/  FFMA R26, R5, 1.925963033500011079e-08, R14 ;  /* 0x32a57060051a7823 */ /* 0x000fe2000000000e */
[----:B0-----:R-:W-:Y:S01]  /*1e70*/  FMUL R5, R4, R41 ;  /* 0x0000002904057220 */ /* 0x001fe20000400000 */
[-C--:B------:R-:W-:Y:S01]  /*1e80*/  FFMA.SAT R4, R25, R12.reuse, 0.5 ;  /* 0x3f00000019047423 */ /* 0x080fe2000000200c */
[----:B------:R-:W-:Y:S01]  /*1e90*/  FFMA.SAT R14, R3, R12, 0.5 ;  /* 0x3f000000030e7423 */ /* 0x000fe2000000200c */
[C---:B------:R-:W-:Y:S01]  /*1ea0*/  FFMA R36, R19.reuse, 1.4426950216293334961, -R36 ;  /* 0x3fb8aa3b13247823 */ /* 0x040fe20000000824 */
[----:B------:R-:W-:Y:S01]  /*1eb0*/  MUFU.EX2 R27, R27 ;  /* 0x0000001b001b7308 */ /* 0x000fe20000000800 */
[-C--:B------:R-:W-:Y:S01]  /*1ec0*/  FFMA.RM R13, R4, R11.reuse, 12582913 ;  /* 0x4b400001040d7423 */ /* 0x080fe2000000400b */
[----:B------:R-:W-:Y:S01]  /*1ed0*/  FFMA.RM R14, R14, R11, 12582913 ;  /* 0x4b4000010e0e7423 */ /* 0x000fe2000000400b */
[----:B------:R-:W-:Y:S02]  /*1ee0*/  FFMA R19, R19, 1.925963033500011079e-08, R36 ;  /* 0x32a5706013137823 */ /* 0x000fe40000000024 */
[----:B------:R-:W-:-:S03]  /*1ef0*/  FADD R4, R13, -12583039 ;  /* 0xcb40007f0d047421 */ /* 0x000fc60000000000 */
[----:B------:R0:W-:Y:S01]  /*1f00*/  MUFU.EX2 R36, R33 ;  /* 0x0000002100247308 */ /* 0x0001e20000000800 */
[----:B------:R-:W-:-:S04]  /*1f10*/  FFMA R4, R25, 1.4426950216293334961, -R4 ;  /* 0x3fb8aa3b19047823 */ /* 0x000fc80000000804 */
[----:B------:R-:W-:Y:S01]  /*1f20*/  FFMA R25, R25, 1.925963033500011079e-08, R4 ;  /* 0x32a5706019197823 */ /* 0x000fe20000000004 */
[----:B--2---:R-:W-:Y:S01]  /*1f30*/  FMUL R4, R2, R39 ;  /* 0x0000002702047220 */ /* 0x004fe20000400000 */
[----:B------:R-:W-:Y:S01]  /*1f40*/  FADD R2, R14, -12583039 ;  /* 0xcb40007f0e027421 */ /* 0x000fe20000000000 */
[----:B------:R-:W1:Y:S01]  /*1f50*/  MUFU.EX2 R26, R26 ;  /* 0x0000001a001a7308 */ /* 0x000e620000000800 */
[----:B0-----:R-:W-:Y:S02]  /*1f60*/  FADD R33, RZ, R5 ;  /* 0x00000005ff217221 */ /* 0x001fe40000000000 */
[----:B------:R-:W-:-:S04]  /*1f70*/  FFMA R2, R3, 1.4426950216293334961, -R2 ;  /* 0x3fb8aa3b03027823 */ /* 0x000fc80000000802 */
[----:B------:R-:W-:Y:S01]  /*1f80*/  FFMA R32, R3, 1.925963033500011079e-08, R2 ;  /* 0x32a5706003207823 */ /* 0x000fe20000000002 */
[----:B---3--:R-:W-:Y:S01]  /*1f90*/  FMUL R3, R16, R35 ;  /* 0x0000002310037220 */ /* 0x008fe20000400000 */
[----:B------:R-:W-:Y:S01]  /*1fa0*/  FFMA.SAT R16, R21, R12, 0.5 ;  /* 0x3f00000015107423 */ /* 0x000fe2000000200c */
[----:B------:R-:W0:Y:S03]  /*1fb0*/  MUFU.EX2 R35, R34 ;  /* 0x0000002200237308 */ /* 0x000e260000000800 */
[----:B------:R-:W-:-:S04]  /*1fc0*/  FFMA.RM R16, R16, R11, 12582913 ;  /* 0x4b40000110107423 */ /* 0x000fc8000000400b */
[----:B------:R-:W-:Y:S01]  /*1fd0*/  FADD R2, R16, -12583039 ;  /* 0xcb40007f10027421 */ /* 0x000fe20000000000 */
[----:B------:R-:W-:Y:S01]  /*1fe0*/  MUFU.EX2 R25, R25 ;  /* 0x0000001900197308 */ /* 0x000fe20000000800 */
[----:B-1----:R-:W-:Y:S02]  /*1ff0*/  FMUL R9, R9, R26 ;  /* 0x0000001a09097220 */ /* 0x002fe40000400000 */
[----:B------:R-:W-:-:S04]  /*2000*/  FFMA R2, R21, 1.4426950216293334961, -R2 ;  /* 0x3fb8aa3b15027823 */ /* 0x000fc80000000802 */
[----:B------:R-:W-:Y:S01]  /*2010*/  FFMA R21, R21, 1.925963033500011079e-08, R2 ;  /* 0x32a5706015157823 */ /* 0x000fe20000000002 */
[----:B------:R-:W-:Y:S01]  /*2020*/  FMUL R2, R0, R37 ;  /* 0x0000002500027220 */ /* 0x000fe20000400000 */
[----:B------:R-:W-:Y:S02]  /*2030*/  IMAD.SHL.U32 R0, R18, 0x800000, RZ ;  /* 0x0080000012007824 */ /* 0x000fe400078e00ff */
[----:B------:R-:W-:Y:S01]  /*2040*/  FFMA.SAT R18, R7, R12, 0.5 ;  /* 0x3f00000007127423 */ /* 0x000fe2000000200c */
[----:B------:R-:W-:Y:S01]  /*2050*/  FFMA.RM R12, R38, R11, 12582913 ;  /* 0x4b400001260c7423 */ /* 0x000fe2000000400b */
[----:B------:R-:W-:Y:S01]  /*2060*/  MUFU.EX2 R32, R32 ;  /* 0x0000002000207308 */ /* 0x000fe20000000800 */
[----:B0-----:R-:W-:Y:S01]  /*2070*/  FMUL R0, R0, R35 ;  /* 0x0000002300007220 */ /* 0x001fe20000400000 */
[-C--:B------:R-:W-:Y:S01]  /*2080*/  FFMA.RM R18, R18, R11.reuse, 12582913 ;  /* 0x4b40000112127423 */ /* 0x080fe2000000400b */
[----:B------:R-:W-:-:S03]  /*2090*/  FFMA.RM R11, R40, R11, 12582913 ;  /* 0x4b400001280b7423 */ /* 0x000fc6000000400b */
[C---:B------:R-:W-:Y:S01]  /*20a0*/  FADD R34, R18.reuse, -12583039 ;  /* 0xcb40007f12227421 */ /* 0x040fe20000000000 */
[----:B------:R-:W-:Y:S01]  /*20b0*/  FADD R26, R11, -12583039 ;  /* 0xcb40007f0b1a7421 */ /* 0x000fe20000000000 */
[----:B------:R0:W1:Y:S01]  /*20c0*/  MUFU.EX2 R35, R20 ;  /* 0x0000001400237308 */ /* 0x0000620000000800 */
[----:B------:R-:W-:Y:S01]  /*20d0*/  SHF.L.U32 R18, R18, 0x17, RZ ;  /* 0x0000001712127819 */ /* 0x000fe200000006ff */
[----:B------:R-:W-:Y:S01]  /*20e0*/  FFMA R34, R7, 1.4426950216293334961, -R34 ;  /* 0x3fb8aa3b07227823 */ /* 0x000fe20000000822 */
[----:B------:R-:W-:Y:S01]  /*20f0*/  FFMA R26, R17, 1.4426950216293334961, -R26 ;  /* 0x3fb8aa3b111a7823 */ /* 0x000fe2000000081a */
[----:B------:R-:W-:Y:S02]  /*2100*/  SHF.L.U32 R11, R11, 0x17, RZ ;  /* 0x000000170b0b7819 */ /* 0x000fe400000006ff */
[----:B------:R-:W-:Y:S01]  /*2110*/  FFMA R34, R7, 1.925963033500011079e-08, R34 ;  /* 0x32a5706007227823 */ /* 0x000fe20000000022 */
[----:B------:R-:W-:Y:S01]  /*2120*/  SHF.L.U32 R7, R8, 0x17, RZ ;  /* 0x0000001708077819 */ /* 0x000fe200000006ff */
[----:B------:R-:W2:Y:S01]  /*2130*/  MUFU.EX2 R19, R19 ;  /* 0x0000001300137308 */ /* 0x000ea20000000800 */
[----:B0-----:R-:W-:Y:S01]  /*2140*/  FADD R20, R12, -12583039 ;  /* 0xcb40007f0c147421 */ /* 0x001fe20000000000 */
[----:B------:R-:W-:Y:S01]  /*2150*/  FFMA R26, R17, 1.925963033500011079e-08, R26 ;  /* 0x32a57060111a7823 */ /* 0x000fe2000000001a */
[----:B------:R-:W-:Y:S01]  /*2160*/  SHF.L.U32 R17, R16, 0x17, RZ ;  /* 0x0000001710117819 */ /* 0x000fe200000006ff */
[----:B------:R-:W-:Y:S01]  /*2170*/  FMUL R7, R7, R36 ;  /* 0x0000002407077220 */ /* 0x000fe20000400000 */
[----:B------:R-:W-:Y:S01]  /*2180*/  FFMA R20, R15, 1.4426950216293334961, -R20 ;  /* 0x3fb8aa3b0f147823 */ /* 0x000fe20000000814 */
[----:B------:R-:W-:Y:S01]  /*2190*/  IMAD.SHL.U32 R16, R24, 0x800000, RZ ;  /* 0x0080000018107824 */ /* 0x000fe200078e00ff */
[----:B------:R-:W-:Y:S01]  /*21a0*/  SHF.L.U32 R12, R12, 0x17, RZ ;  /* 0x000000170c0c7819 */ /* 0x000fe200000006ff */
[----:B------:R-:W-:Y:S01]  /*21b0*/  MUFU.EX2 R26, R26 ;  /* 0x0000001a001a7308 */ /* 0x000fe20000000800 */
[----:B-1----:R-:W-:Y:S01]  /*21c0*/  FMUL R8, R6, R35 ;  /* 0x0000002306087220 */ /* 0x002fe20000400000 */
[----:B------:R-:W-:Y:S01]  /*21d0*/  FADD R6, R33, R4 ;  /* 0x0000000421067221 */ /* 0x000fe20000000000 */
[----:B------:R-:W-:-:S03]  /*21e0*/  FFMA R15, R15, 1.925963033500011079e-08, R20 ;  /* 0x32a570600f0f7823 */ /* 0x000fc60000000014 */
[----:B------:R-:W-:Y:S01]  /*21f0*/  FADD R33, R6, R3 ;  /* 0x0000000306217221 */ /* 0x000fe20000000000 */
[----:B------:R-:W-:Y:S01]  /*2200*/  SHF.L.U32 R6, R10, 0x17, RZ ;  /* 0x000000170a067819 */ /* 0x000fe200000006ff */
[----:B------:R0:W1:Y:S01]  /*2210*/  MUFU.EX2 R20, R21 ;  /* 0x0000001500147308 */ /* 0x0000620000000800 */
[----:B--2---:R-:W-:Y:S01]  /*2220*/  FMUL R16, R16, R19 ;  /* 0x0000001310107220 */ /* 0x004fe20000400000 */
[----:B------:R-:W-:Y:S02]  /*2230*/  FADD R33, R33, R2 ;  /* 0x0000000221217221 */ /* 0x000fe40000000000 */
[----:B------:R-:W-:Y:S01]  /*2240*/  FMUL R6, R6, R27 ;  /* 0x0000001b06067220 */ /* 0x000fe20000400000 */
[----:B------:R-:W-:Y:S01]  /*2250*/  SHF.L.U32 R27, R14, 0x17, RZ ;  /* 0x000000170e1b7819 */ /* 0x000fe200000006ff */
[----:B------:R-:W-:Y:S02]  /*2260*/  FADD R33, R33, R0 ;  /* 0x0000000021217221 */ /* 0x000fe40000000000 */
[----:B------:R-:W2:Y:S02]  /*2270*/  MUFU.EX2 R15, R15 ;  /* 0x0000000f000f7308 */ /* 0x000ea40000000800 */
[----:B------:R-:W-:-:S04]  /*2280*/  FADD R10, R33, R8 ;  /* 0x00000008210a7221 */ /* 0x000fc80000000000 */
[----:B0-----:R-:W-:Y:S01]  /*2290*/  FADD R21, R10, R7 ;  /* 0x000000070a157221 */ /* 0x001fe20000000000 */
[----:B------:R-:W-:Y:S01]  /*22a0*/  SHF.L.U32 R10, R13, 0x17, RZ ;  /* 0x000000170d0a7819 */ /* 0x000fe200000006ff */
[----:B------:R-:W0:Y:S01]  /*22b0*/  MUFU.EX2 R33, R34 ;  /* 0x0000002200217308 */ /* 0x000e220000000800 */
[----:B-1----:R-:W-:Y:S01]  /*22c0*/  FMUL R17, R17, R20 ;  /* 0x0000001411117220 */ /* 0x002fe20000400000 */
[----:B------:R-:W-:Y:S01]  /*22d0*/  FADD R14, R21, R6 ;  /* 0x00000006150e7221 */ /* 0x000fe20000000000 */
[----:B------:R-:W-:Y:S01]  /*22e0*/  FMUL R21, R27, R32 ;  /* 0x000000201b157220 */ /* 0x000fe20000400000 */
[----:B------:R-:W-:Y:S02]  /*22f0*/  FMUL R10, R10, R25 ;  /* 0x000000190a0a7220 */ /* 0x000fe40000400000 */
[----:B------:R-:W-:Y:S01]  /*2300*/  FADD R13, R14, R9 ;  /* 0x000000090e0d7221 */ /* 0x000fe20000000000 */
[----:B--2---:R-:W-:-:S03]  /*2310*/  FMUL R19, R12, R15 ;  /* 0x0000000f0c137220 */ /* 0x004fc60000400000 */
        /* <DEDUP_REMOVED lines=18> */
.L_x_27177:
        /* <DEDUP_REMOVED lines=12> */
[----:B0-----:R-:W-:Y:S05]  /*2500*/  CALL.REL.NOINC `($__internal_429_$__cuda_sm3x_div_rn_noftz_f32_slowpath) ;  /* 0x0000002000a47944 */ /* 0x001fea0003c00000 */
[----:B------:R-:W-:-:S07]  /*2510*/  MOV R14, R5 ;  /* 0x00000005000e7202 */ /* 0x000fce0000000f00 */
.L_x_27134:
[----:B------:R-:W-:Y:S05]  /*2520*/  BSYNC.RECONVERGENT B2 ;  /* 0x0000000000027941 */ /* 0x000fea0003800200 */
.L_x_27133:
        /* <DEDUP_REMOVED lines=12> */
[----:B0-----:R-:W-:Y:S05]  /*25f0*/  CALL.REL.NOINC `($__internal_429_$__cuda_sm3x_div_rn_noftz_f32_slowpath) ;  /* 0x0000002000687944 */ /* 0x001fea0003c00000 */
[----:B------:R-:W-:-:S07]  /*2600*/  IMAD.MOV.U32 R15, RZ, RZ, R5 ;  /* 0x000000ffff0f7224 */ /* 0x000fce00078e0005 */
.L_x_27136:
[----:B------:R-:W-:Y:S05]  /*2610*/  BSYNC.RECONVERGENT B2 ;  /* 0x0000000000027941 */ /* 0x000fea0003800200 */
.L_x_27135:
        /* <DEDUP_REMOVED lines=13> */
[----:B------:R-:W-:-:S07]  /*26f0*/  MOV R24, R5 ;  /* 0x0000000500187202 */ /* 0x000fce0000000f00 */
.L_x_27138:
[----:B------:R-:W-:Y:S05]  /*2700*/  BSYNC.RECONVERGENT B2 ;  /* 0x0000000000027941 */ /* 0x000fea0003800200 */
.L_x_27137:
        /* <DEDUP_REMOVED lines=12> */
[----:B0-----:R-:W-:Y:S05]  /*27d0*/  CALL.REL.NOINC `($__internal_429_$__cuda_sm3x_div_rn_noftz_f32_slowpath) ;  /* 0x0000001c00f07944 */ /* 0x001fea0003c00000 */
[----:B------:R-:W-:-:S07]  /*27e0*/  MOV R25, R5 ;  /* 0x0000000500197202 */ /* 0x000fce0000000f00 */
.L_x_27140:
[----:B------:R-:W-:Y:S05]  /*27f0*/  BSYNC.RECONVERGENT B2 ;  /* 0x0000000000027941 */ /* 0x000fea0003800200 */
.L_x_27139:
        /* <DEDUP_REMOVED lines=12> */
[----:B0-----:R-:W-:Y:S05]  /*28c0*/  CALL.REL.NOINC `($__internal_429_$__cuda_sm3x_div_rn_noftz_f32_slowpath) ;  /* 0x0000001c00b47944 */ /* 0x001fea0003c00000 */
[----:B------:R-:W-:-:S07]  /*28d0*/  MOV R2, R5 ;  /* 0x0000000500027202 */ /* 0x000fce0000000f00 */
.L_x_27142:
[----:B------:R-:W-:Y:S05]  /*28e0*/  BSYNC.RECONVERGENT B2 ;  /* 0x0000000000027941 */ /* 0x000fea0003800200 */
.L_x_27141:
        /* <DEDUP_REMOVED lines=14> */
.L_x_27144:
[----:B------:R-:W-:Y:S05]  /*29d0*/  BSYNC.RECONVERGENT B2 ;  /* 0x0000000000027941 */ /* 0x000fea0003800200 */
.L_x_27143:
        /* <DEDUP_REMOVED lines=14> */
.L_x_27146:
[----:B------:R-:W-:Y:S05]  /*2ac0*/  BSYNC.RECONVERGENT B2 ;  /* 0x0000000000027941 */ /* 0x000fea0003800200 */
.L_x_27145:
        /* <DEDUP_REMOVED lines=12> */
[----:B------:R-:W-:Y:S05]  /*2b90*/  CALL.REL.NOINC `($__internal_429_$__cuda_sm3x_div_rn_noftz_f32_slowpath) ;  /* 0x0000001c00007944 */ /* 0x000fea0003c00000 */
[----:B------:R-:W-:-:S07]  /*2ba0*/  MOV R27, R5 ;  /* 0x00000005001b7202 */ /* 0x000fce0000000f00 */
.L_x_27148:
[----:B------:R-:W-:Y:S05]  /*2bb0*/  BSYNC.RECONVERGENT B2 ;  /* 0x0000000000027941 */ /* 0x000fea0003800200 */
.L_x_27147:
        /* <DEDUP_REMOVED lines=12> */
[----:B------:R-:W-:Y:S05]  /*2c80*/  CALL.REL.NOINC `($__internal_429_$__cuda_sm3x_div_rn_noftz_f32_slowpath) ;  /* 0x0000001800c47944 */ /* 0x000fea0003c00000 */
[----:B------:R-:W-:-:S07]  /*2c90*/  MOV R6, R5 ;  /* 0x0000000500067202 */ /* 0x000fce0000000f00 */
.L_x_27150:
[----:B------:R-:W-:Y:S05]  /*2ca0*/  BSYNC.RECONVERGENT B2 ;  /* 0x0000000000027941 */ /* 0x000fea0003800200 */
.L_x_27149:
        /* <DEDUP_REMOVED lines=12> */
[----:B------:R-:W-:Y:S05]  /*2d70*/  CALL.REL.NOINC `($__internal_429_$__cuda_sm3x_div_rn_noftz_f32_slowpath) ;  /* 0x0000001800887944 */ /* 0x000fea0003c00000 */
[----:B------:R-:W-:-:S07]  /*2d80*/  IMAD.MOV.U32 R7, RZ, RZ, R5 ;  /* 0x000000ffff077224 */ /* 0x000fce00078e0005 */
.L_x_27152:
[----:B------:R-:W-:Y:S05]  /*2d90*/  BSYNC.RECONVERGENT B2 ;  /* 0x0000000000027941 */ /* 0x000fea0003800200 */
.L_x_27151:
        /* <DEDUP_REMOVED lines=13> */
[----:B------:R-:W-:-:S07]  /*2e70*/  MOV R8, R5 ;  /* 0x0000000500087202 */ /* 0x000fce0000000f00 */
.L_x_27154:
[----:B------:R-:W-:Y:S05]  /*2e80*/  BSYNC.RECONVERGENT B2 ;  /* 0x0000000000027941 */ /* 0x000fea0003800200 */
.L_x_27153:
        /* <DEDUP_REMOVED lines=12> */
[----:B------:R-:W-:Y:S05]  /*2f50*/  CALL.REL.NOINC `($__internal_429_$__cuda_sm3x_div_rn_noftz_f32_slowpath) ;  /* 0x0000001800107944 */ /* 0x000fea0003c00000 */
[----:B------:R-:W-:-:S07]  /*2f60*/  MOV R9, R5 ;  /* 0x0000000500097202 */ /* 0x000fce0000000f00 */
.L_x_27156:
[----:B------:R-:W-:Y:S05]  /*2f70*/  BSYNC.RECONVERGENT B2 ;  /* 0x0000000000027941 */ /* 0x000fea0003800200 */
.L_x_27155:
        /* <DEDUP_REMOVED lines=14> */
.L_x_27158:
[----:B------:R-:W-:Y:S05]  /*3060*/  BSYNC.RECONVERGENT B2 ;  /* 0x0000000000027941 */ /* 0x000fea0003800200 */
.L_x_27157:
        /* <DEDUP_REMOVED lines=14> */
.L_x_27160:
[----:B------:R-:W-:Y:S05]  /*3150*/  BSYNC.RECONVERGENT B2 ;  /* 0x0000000000027941 */ /* 0x000fea0003800200 */
.L_x_27159:
        /* <DEDUP_REMOVED lines=14> */
.L_x_27162:
[----:B------:R-:W-:Y:S05]  /*3240*/  BSYNC.RECONVERGENT B2 ;  /* 0x0000000000027941 */ /* 0x000fea0003800200 */
.L_x_27161:
        /* <DEDUP_REMOVED lines=13> */
.L_x_27164:
[----:B------:R-:W-:Y:S05]  /*3320*/  BSYNC.RECONVERGENT B2 ;  /* 0x0000000000027941 */ /* 0x000fea0003800200 */
.L_x_27163:
        /* <DEDUP_REMOVED lines=15> */
[----:B------:R-:W-:Y:S01]  /*3420*/  IADD3.X R19, PT, PT, RZ, R13, RZ, P1, !PT ;  /* 0x0000000dff137210 */ /* 0x000fe20000ffe4ff */
[----:B------:R-:W-:Y:S01]  /*3430*/  IMAD.X R21, RZ, RZ, R13, P2 ;  /* 0x000000ffff157224 */ /* 0x000fe200010e060d */
[----:B------:R-:W-:-:S02]  /*3440*/  SHF.L.U32 R16, R0, 0x2, RZ ;  /* 0x0000000200107819 */ /* 0x000fc400000006ff */
[----:B------:R-:W-:Y:S02]  /*3450*/  IADD3.X R17, PT, PT, RZ, R13, RZ, P0, !PT ;  /* 0x0000000dff117210 */ /* 0x000fe400007fe4ff */
[----:B------:R-:W-:Y:S02]  /*3460*/  LOP3.LUT R16, R16, 0xfffffff8, RZ, 0xc0, !PT ;  /* 0xfffffff810107812 */ /* 0x000fe400078ec0ff */
[----:B------:R-:W-:Y:S02]  /*3470*/  LEA.HI R18, P1, R19, R18, RZ, 0x1 ;  /* 0x0000001213127211 */ /* 0x000fe400078308ff */
[----:B------:R-:W-:Y:S02]  /*3480*/  LEA.HI R20, P2, R21, R20, RZ, 0x1 ;  /* 0x0000001415147211 */ /* 0x000fe400078508ff */
[----:B------:R-:W-:Y:S02]  /*3490*/  SHF.L.U64.HI R0, R0, 0x2, R17 ;  /* 0x0000000200007819 */ /* 0x000fe40000010211 */
[----:B------:R-:W-:-:S02]  /*34a0*/  IADD3 R16, P0, PT, R16, UR42, RZ ;  /* 0x0000002a10107c10 */ /* 0x000fc4000ff1e0ff */
[----:B------:R-:W-:Y:S02]  /*34b0*/  IADD3.X R19, PT, PT, RZ, R19, RZ, P1, !PT ;  /* 0x00000013ff137210 */ /* 0x000fe40000ffe4ff */
[----:B------:R-:W-:Y:S02]  /*34c0*/  IADD3.X R21, PT, PT, RZ, R21, RZ, P2, !PT ;  /* 0x00000015ff157210 */ /* 0x000fe400017fe4ff */
[----:B------:R-:W-:Y:S02]  /*34d0*/  IADD3.X R17, PT, PT, R0, UR43, RZ, P0, !PT ;  /* 0x0000002b00117c10 */ /* 0x000fe400087fe4ff */
[C---:B------:R-:W-:Y:S02]  /*34e0*/  SHF.L.U64.HI R0, R18.reuse, 0x2, R19 ;  /* 0x0000000212007819 */ /* 0x040fe40000010213 */
[----:B------:R-:W-:Y:S01]  /*34f0*/  SHF.L.U32 R18, R18, 0x2, RZ ;  /* 0x0000000212127819 */ /* 0x000fe200000006ff */
[----:B------:R0:W-:Y:S01]  /*3500*/  STG.E.64 desc[UR4][R16.64], R14 ;  /* 0x0000000e10007986 */ /* 0x0001e2000c101b04 */
[C---:B------:R-:W-:Y:S01]  /*3510*/  SHF.L.U64.HI R21, R20.reuse, 0x2, R21 ;  /* 0x0000000214157819 */ /* 0x040fe20000010215 */
[----:B------:R-:W-:Y:S01]  /*3520*/  IMAD.SHL.U32 R20, R20, 0x4, RZ ;  /* 0x0000000414147824 */ /* 0x000fe200078e00ff */
[----:B------:R-:W-:-:S02]  /*3530*/  LOP3.LUT R18, R18, 0xfffffff8, RZ, 0xc0, !PT ;  /* 0xfffffff812127812 */ /* 0x000fc400078ec0ff */
[----:B------:R-:W-:Y:S02]  /*3540*/  IADD3 R32, P3, PT, R12, 0x100, RZ ;  /* 0x000001000c207810 */ /* 0x000fe40007f7e0ff */
[----:B------:R-:W-:Y:S02]  /*3550*/  LOP3.LUT R20, R20, 0xfffffff8, RZ, 0xc0, !PT ;  /* 0xfffffff814147812 */ /* 0x000fe400078ec0ff */
[----:B------:R-:W-:Y:S02]  /*3560*/  IADD3 R18, P0, PT, R18, UR42, RZ ;  /* 0x0000002a12127c10 */ /* 0x000fe4000ff1e0ff */
[----:B------:R-:W-:Y:S02]  /*3570*/  IADD3 R20, P1, PT, R20, UR42, RZ ;  /* 0x0000002a14147c10 */ /* 0x000fe4000ff3e0ff */
[----:B------:R-:W-:Y:S02]  /*3580*/  IADD3.X R19, PT, PT, R0, UR43, RZ, P0, !PT ;  /* 0x0000002b00137c10 */ /* 0x000fe400087fe4ff */
[----:B------:R-:W-:-:S02]  /*3590*/  IADD3 R0, P0, PT, R12, 0x140, RZ ;  /* 0x000001400c007810 */ /* 0x000fc40007f1e0ff */
[C---:B------:R-:W-:Y:S01]  /*35a0*/  IADD3 R34, P2, PT, R12.reuse, 0xc0, RZ ;  /* 0x000000c00c227810 */ /* 0x040fe20007f5e0ff */
[----:B------:R1:W-:Y:S01]  /*35b0*/  STG.E.64 desc[UR4][R18.64], R24 ;  /* 0x0000001812007986 */ /* 0x0003e2000c101b04 */
[----:B------:R-:W-:Y:S02]  /*35c0*/  IADD3.X R21, PT, PT, R21, UR43, RZ, P1, !PT ;  /* 0x0000002b15157c10 */ /* 0x000fe40008ffe4ff */
[----:B0-----:R-:W-:Y:S02]  /*35d0*/  IADD3 R16, P1, PT, R12, 0x180, RZ ;  /* 0x000001800c107810 */ /* 0x001fe40007f3e0ff */
[-C--:B------:R-:W-:Y:S01]  /*35e0*/  IADD3.X R15, PT, PT, RZ, R13.reuse, RZ, P0, !PT ;  /* 0x0000000dff0f7210 */ /* 0x080fe200007fe4ff */
[----:B------:R0:W-:Y:S01]  /*35f0*/  STG.E.64 desc[UR6][R20.64], R2 ;  /* 0x0000000214007986 */ /* 0x0001e2000c101b06 */
[-C--:B------:R-:W-:Y:S01]  /*3600*/  IADD3.X R33, PT, PT, RZ, R13.reuse, RZ, P3, !PT ;  /* 0x0000000dff217210 */ /* 0x080fe20001ffe4ff */
[----:B------:R-:W-:Y:S01]  /*3610*/  IMAD.X R17, RZ, RZ, R13, P1 ;  /* 0x000000ffff117224 */ /* 0x000fe200008e060d */
[----:B------:R-:W-:-:S02]  /*3620*/  IADD3.X R35, PT, PT, RZ, R13, RZ, P2, !PT ;  /* 0x0000000dff237210 */ /* 0x000fc400017fe4ff */
[----:B------:R-:W-:Y:S02]  /*3630*/  IADD3 R12, P4, PT, R12, 0x1c0, RZ ;  /* 0x000001c00c0c7810 */ /* 0x000fe40007f9e0ff */
[----:B------:R-:W-:Y:S02]  /*3640*/  LEA.HI R14, P2, R15, R0, RZ, 0x1 ;  /* 0x000000000f0e7211 */ /* 0x000fe400078508ff */
[----:B-1----:R-:W-:Y:S02]  /*3650*/  LEA.HI R24, P0, R35, R34, RZ, 0x1 ;  /* 0x0000002223187211 */ /* 0x002fe400078108ff */
[----:B------:R-:W-:Y:S01]  /*3660*/  R2UR UR10, R22 ;  /* 0x00000000160a72ca */ /* 0x000fe200000e0000 */
[----:B------:R-:W-:Y:S01]  /*3670*/  IMAD.X R15, RZ, RZ, R15, P2 ;  /* 0x000000ffff0f7224 */ /* 0x000fe200010e060f */
[----:B------:R-:W-:Y:S02]  /*3680*/  SHF.L.U32 R0, R24, 0x2, RZ ;  /* 0x0000000218007819 */ /* 0x000fe400000006ff */
[----:B0-----:R-:W-:-:S02]  /*3690*/  LEA.HI R2, P1, R33, R32, RZ, 0x1 ;  /* 0x0000002021027211 */ /* 0x001fc400078308ff */
[----:B------:R-:W-:Y:S02]  /*36a0*/  IADD3.X R3, PT, PT, RZ, R13, RZ, P4, !PT ;  /* 0x0000000dff037210 */ /* 0x000fe400027fe4ff */
[----:B------:R-:W-:Y:S02]  /*36b0*/  IADD3.X R13, PT, PT, RZ, R33, RZ, P1, !PT ;  /* 0x00000021ff0d7210 */ /* 0x000fe40000ffe4ff */
[----:B------:R-:W-:Y:S02]  /*36c0*/  IADD3.X R19, PT, PT, RZ, R35, RZ, P0, !PT ;  /* 0x00000023ff137210 */ /* 0x000fe400007fe4ff */
[----:B------:R-:W-:Y:S02]  /*36d0*/  LEA.HI R18, P3, R3, R12, RZ, 0x1 ;  /* 0x0000000c03127211 */ /* 0x000fe400078708ff */
[----:B------:R-:W-:Y:S02]  /*36e0*/  LEA.HI R16, P0, R17, R16, RZ, 0x1 ;  /* 0x0000001011107211 */ /* 0x000fe400078108ff */
[----:B------:R-:W-:-:S02]  /*36f0*/  SHF.L.U64.HI R13, R2, 0x2, R13 ;  /* 0x00000002020d7819 */ /* 0x000fc4000001020d */
[----:B------:R-:W-:Y:S02]  /*3700*/  SHF.L.U32 R12, R2, 0x2, RZ ;  /* 0x00000002020c7819 */ /* 0x000fe400000006ff */
[----:B------:R-:W-:Y:S02]  /*3710*/  SHF.L.U64.HI R15, R14, 0x2, R15 ;  /* 0x000000020e0f7819 */ /* 0x000fe4000001020f */
[----:B------:R-:W-:Y:S02]  /*3720*/  LOP3.LUT R2, R0, 0xfffffff8, RZ, 0xc0, !PT ;  /* 0xfffffff800027812 */ /* 0x000fe400078ec0ff */
[----:B------:R-:W-:Y:S02]  /*3730*/  SHF.L.U32 R14, R14, 0x2, RZ ;  /* 0x000000020e0e7819 */ /* 0x000fe400000006ff */
[----:B------:R-:W-:Y:S02]  /*3740*/  IADD3.X R17, PT, PT, RZ, R17, RZ, P0, !PT ;  /* 0x00000011ff117210 */ /* 0x000fe400007fe4ff */
[----:B------:R-:W-:-:S02]  /*3750*/  IADD3.X R3, PT, PT, RZ, R3, RZ, P3, !PT ;  /* 0x00000003ff037210 */ /* 0x000fc40001ffe4ff */
[----:B------:R-:W-:Y:S02]  /*3760*/  SHF.L.U64.HI R19, R24, 0x2, R19 ;  /* 0x0000000218137819 */ /* 0x000fe40000010213 */
[----:B------:R-:W-:Y:S02]  /*3770*/  IADD3 R2, P0, PT, R2, UR42, RZ ;  /* 0x0000002a02027c10 */ /* 0x000fe4000ff1e0ff */
[----:B------:R-:W-:Y:S02]  /*3780*/  LOP3.LUT R14, R14, 0xfffffff8, RZ, 0xc0, !PT ;  /* 0xfffffff80e0e7812 */ /* 0x000fe400078ec0ff */
[----:B------:R-:W-:Y:S02]  /*3790*/  SHF.L.U64.HI R0, R18, 0x2, R3 ;  /* 0x0000000212007819 */ /* 0x000fe40000010203 */
[----:B------:R-:W-:Y:S02]  /*37a0*/  IADD3.X R3, PT, PT, R19, UR43, RZ, P0, !PT ;  /* 0x0000002b13037c10 */ /* 0x000fe400087fe4ff */
[----:B------:R-:W-:-:S02]  /*37b0*/  IADD3 R14, P0, PT, R14, UR42, RZ ;  /* 0x0000002a0e0e7c10 */ /* 0x000fc4000ff1e0ff */
[C---:B------:R-:W-:Y:S01]  /*37c0*/  SHF.L.U64.HI R17, R16.reuse, 0x2, R17 ;  /* 0x0000000210117819 */ /* 0x040fe20000010211 */
[----:B------:R-:W-:Y:S01]  /*37d0*/  IMAD.SHL.U32 R16, R16, 0x4, RZ ;  /* 0x0000000410107824 */ /* 0x000fe200078e00ff */
[----:B------:R-:W-:Y:S01]  /*37e0*/  IADD3.X R15, PT, PT, R15, UR43, RZ, P0, !PT ;  /* 0x0000002b0f0f7c10 */ /* 0x000fe200087fe4ff */
[----:B------:R0:W-:Y:S01]  /*37f0*/  STG.E.64 desc[UR4][R2.64], R26 ;  /* 0x0000001a02007986 */ /* 0x0001e2000c101b04 */
[----:B------:R-:W-:Y:S02]  /*3800*/  IADD3 R29, P0, PT, R28, R29, RZ ;  /* 0x0000001d1c1d7210 */ /* 0x000fe40007f1e0ff */
[----:B------:R-:W-:Y:S02]  /*3810*/  SHF.L.U32 R18, R18, 0x2, RZ ;  /* 0x0000000212127819 */ /* 0x000fe400000006ff */
[----:B------:R-:W-:Y:S02]  /*3820*/  LEA.HI.X.SX32 R31, R28, R31, 0x1, P0 ;  /* 0x0000001f1c1f7211 */ /* 0x000fe400000f0eff */
[----:B------:R-:W-:-:S02]  /*3830*/  LOP3.LUT R12, R12, 0xfffffff8, RZ, 0xc0, !PT ;  /* 0xfffffff80c0c7812 */ /* 0x000fc400078ec0ff */
[----:B------:R-:W-:Y:S02]  /*3840*/  ISETP.GE.U32.AND P0, PT, R29, UR38, PT ;  /* 0x000000261d007c0c */ /* 0x000fe4000bf06070 */
[C---:B------:R-:W-:Y:S02]  /*3850*/  R2UR UR11, R23.reuse ;  /* 0x00000000170b72ca */ /* 0x040fe400000e0000 */
[----:B------:R-:W-:Y:S02]  /*3860*/  LOP3.LUT R16, R16, 0xfffffff8, RZ, 0xc0, !PT ;  /* 0xfffffff810107812 */ /* 0x000fe400078ec0ff */
[----:B------:R-:W-:Y:S02]  /*3870*/  R2UR UR12, R22 ;  /* 0x00000000160c72ca */ /* 0x000fe400000e0000 */
[----:B------:R-:W-:Y:S02]  /*3880*/  R2UR UR13, R23 ;  /* 0x00000000170d72ca */ /* 0x000fe400000e0000 */
[----:B------:R-:W-:-:S02]  /*3890*/  LOP3.LUT R18, R18, 0xfffffff8, RZ, 0xc0, !PT ;  /* 0xfffffff812127812 */ /* 0x000fc400078ec0ff */
[----:B------:R-:W-:Y:S02]  /*38a0*/  IADD3 R12, P1, PT, R12, UR42, RZ ;  /* 0x0000002a0c0c7c10 */ /* 0x000fe4000ff3e0ff */
[----:B------:R-:W-:Y:S02]  /*38b0*/  ISETP.GE.AND.EX P0, PT, R31, UR39, PT, P0 ;  /* 0x000000271f007c0c */ /* 0x000fe4000bf06300 */
[----:B------:R-:W-:Y:S02]  /*38c0*/  IADD3 R16, P2, PT, R16, UR42, RZ ;  /* 0x0000002a10107c10 */ /* 0x000fe4000ff5e0ff */
        /* <DEDUP_REMOVED lines=9> */
[----:B------:R-:W-:Y:S05]  /*3960*/  EXIT ;  /* 0x000000000000794d */ /* 0x000fea0003800000 */
.L_x_27132:
[----:B------:R-:W-:Y:S01]  /*3970*/  BSSY B0, `(.L_x_27166) ;  /* 0x0000007000007945 */ /* 0x000fe20003800000 */
[----:B------:R-:W-:Y:S02]  /*3980*/  MOV R12, 0x10 ;  /* 0x00000010000c7802 */ /* 0x000fe40000000f00 */
[----:B------:R-:W-:Y:S02]  /*3990*/  MOV R11, 0x1f ;  /* 0x0000001f000b7802 */ /* 0x000fe40000000f00 */
[----:B------:R-:W-:-:S07]  /*39a0*/  MOV R15, 0xffffffff ;  /* 0xffffffff000f7802 */ /* 0x000fce0000000f00 */
[----:B------:R-:W-:Y:S05]  /*39b0*/  WARPSYNC.COLLECTIVE R15, `(.L_x_27167) ;  /* 0x000000000f087348 */ /* 0x000fea0003c00000 */
[----:B------:R0:W1:Y:S02]  /*39c0*/  SHFL.BFLY P6, R14, R13, R12, R11 ;  /* 0x0c00000c0d0e7389 */ /* 0x00006400000c000b */
[----:B01----:R-:W-:Y:S05]  /*39d0*/  ENDCOLLECTIVE ;  /* 0x000000000000791b */ /* 0x003fea0003800000 */
.L_x_27167:
[----:B------:R-:W-:Y:S05]  /*39e0*/  BSYNC B0 ;  /* 0x0000000000007941 */ /* 0x000fea0003800000 */
.L_x_27166:
[----:B------:R-:W-:Y:S01]  /*39f0*/  FMNMX R13, R13, R14, !PT ;  /* 0x0000000e0d0d7209 */ /* 0x000fe20007800000 */
[----:B------:R-:W-:Y:S01]  /*3a00*/  IMAD.MOV.U32 R12, RZ, RZ, 0x8 ;  /* 0x00000008ff0c7424 */ /* 0x000fe200078e00ff */
[----:B------:R-:W-:Y:S02]  /*3a10*/  MOV R11, 0x1f ;  /* 0x0000001f000b7802 */ /* 0x000fe40000000f00 */
[----:B------:R-:W-:-:S07]  /*3a20*/  MOV R15, 0xffffffff ;  /* 0xffffffff000f7802 */ /* 0x000fce0000000f00 */
[----:B------:R-:W-:Y:S05]  /*3a30*/  WARPSYNC.COLLECTIVE R15, `(.L_x_27168) ;  /* 0x000000000f087348 */ /* 0x000fea0003c00000 */
[----:B------:R0:W1:Y:S02]  /*3a40*/  SHFL.BFLY P6, R14, R13, R12, R11 ;  /* 0x0c00000c0d0e7389 */ /* 0x00006400000c000b */
[----:B01----:R-:W-:Y:S05]  /*3a50*/  ENDCOLLECTIVE ;  /* 0x000000000000791b */ /* 0x003fea0003800000 */
.L_x_27168:
[----:B------:R-:W-:Y:S01]  /*3a60*/  HFMA2 R12, -RZ, RZ, 0, 2.384185791015625e-07 ;  /* 0x00000004ff0c7431 */ /* 0x000fe200000001ff */
[----:B------:R-:W-:-:S04]  /*3a70*/  FMNMX R0, R13, R14, !PT ;  /* 0x0000000e0d007209 */ /* 0x000fc80007800000 */
[----:B------:R-:W-:-:S07]  /*3a80*/  MOV R13, R0 ;  /* 0x00000000000d7202 */ /* 0x000fce0000000f00 */
[----:B------:R-:W-:Y:S05]  /*3a90*/  WARPSYNC.COLLECTIVE R15, `(.L_x_27169) ;  /* 0x000000000f087348 */ /* 0x000fea0003c00000 */
[----:B------:R0:W1:Y:S02]  /*3aa0*/  SHFL.BFLY P6, R14, R13, R12, R11 ;  /* 0x0c00000c0d0e7389 */ /* 0x00006400000c000b */
[----:B01----:R-:W-:Y:S05]  /*3ab0*/  ENDCOLLECTIVE ;  /* 0x000000000000791b */ /* 0x003fea0003800000 */
.L_x_27169:
[----:B------:R-:W-:Y:S02]  /*3ac0*/  MOV R12, 0x2 ;  /* 0x00000002000c7802 */ /* 0x000fe40000000f00 */
[----:B------:R-:W-:-:S05]  /*3ad0*/  FMNMX R2, R0, R14, !PT ;  /* 0x0000000e00027209 */ /* 0x000fca0007800000 */
[----:B------:R-:W-:-:S07]  /*3ae0*/  IMAD.MOV.U32 R13, RZ, RZ, R2 ;  /* 0x000000ffff0d7224 */ /* 0x000fce00078e0002 */
[----:B------:R-:W-:Y:S05]  /*3af0*/  WARPSYNC.COLLECTIVE R15, `(.L_x_27170) ;  /* 0x000000000f087348 */ /* 0x000fea0003c00000 */
[----:B------:R0:W1:Y:S02]  /*3b00*/  SHFL.BFLY P6, R14, R13, R12, R11 ;  /* 0x0c00000c0d0e7389 */ /* 0x00006400000c000b */
[----:B01----:R-:W-:Y:S05]  /*3b10*/  ENDCOLLECTIVE ;  /* 0x000000000000791b */ /* 0x003fea0003800000 */
.L_x_27170:
[----:B------:R-:W-:Y:S01]  /*3b20*/  HFMA2 R12, -RZ, RZ, 0, 5.9604644775390625e-08 ;  /* 0x00000001ff0c7431 */ /* 0x000fe200000001ff */
[----:B------:R-:W-:-:S04]  /*3b30*/  FMNMX R3, R2, R14, !PT ;  /* 0x0000000e02037209 */ /* 0x000fc80007800000 */
[----:B------:R-:W-:-:S07]  /*3b40*/  MOV R13, R3 ;  /* 0x00000003000d7202 */ /* 0x000fce0000000f00 */
[----:B------:R-:W-:Y:S05]  /*3b50*/  WARPSYNC.COLLECTIVE R15, `(.L_x_27171) ;  /* 0x000000000f087348 */ /* 0x000fea0003c00000 */
[----:B------:R0:W1:Y:S02]  /*3b60*/  SHFL.BFLY P6, R14, R13, R12, R11 ;  /* 0x0c00000c0d0e7389 */ /* 0x00006400000c000b */
[----:B01----:R-:W-:Y:S05]  /*3b70*/  ENDCOLLECTIVE ;  /* 0x000000000000791b */ /* 0x003fea0003800000 */
.L_x_27171:
[----:B------:R-:W-:Y:S01]  /*3b80*/  MOV R11, 0x3bbb989d ;  /* 0x3bbb989d000b7802 */ /* 0x000fe20000000f00 */
        /* <DEDUP_REMOVED lines=36> */
[----:B------:R-:W-:-:S05]  /*3dd0*/  SHF.L.U32 R8, R19, 0x17, RZ ;  /* 0x0000001713087819 */ /* 0x000fca00000006ff */
[----:B------:R-:W2:Y:S01]  /*3de0*/  MUFU.EX2 R15, R15 ;  /* 0x0000000f000f7308 */ /* 0x000ea20000000800 */
[----:B0-----:R-:W-:-:S04]  /*3df0*/  FADD R3, R17, -12583039 ;  /* 0xcb40007f11037421 */ /* 0x001fc80000000000 */
[----:B------:R-:W-:Y:S01]  /*3e00*/  FFMA R3, R0, 1.4426950216293334961, -R3 ;  /* 0x3fb8aa3b00037823 */ /* 0x000fe20000000803 */
[----:B-1----:R-:W-:Y:S01]  /*3e10*/  FMUL R5, R5, R4 ;  /* 0x0000000405057220 */ /* 0x002fe20000400000 */
[----:B------:R-:W-:Y:S01]  /*3e20*/  SHF.L.U32 R4, R13, 0x17, RZ ;  /* 0x000000170d047819 */ /* 0x000fe200000006ff */
[-C--:B------:R-:W-:Y:S01]  /*3e30*/  FFMA.SAT R13, R2, R11.reuse, 0.5 ;  /* 0x3f000000020d7423 */ /* 0x080fe2000000200b */
[----:B------:R-:W-:Y:S01]  /*3e40*/  FFMA R0, R0, 1.925963033500011079e-08, R3 ;  /* 0x32a5706000007823 */ /* 0x000fe20000000003 */
[----:B------:R-:W-:Y:S01]  /*3e50*/  SHF.L.U32 R3, R17, 0x17, RZ ;  /* 0x0000001711037819 */ /* 0x000fe200000006ff */
        /* <DEDUP_REMOVED lines=15> */
[----:B------:R-:W-:Y:S02]  /*3f50*/  IMAD.SHL.U32 R0, R17, 0x800000, RZ ;  /* 0x0080000011007824 */ /* 0x000fe400078e00ff */
[-C--:B------:R-:W-:Y:S01]  /*3f60*/  FFMA.SAT R17, R20, R11.reuse, 0.5 ;  /* 0x3f00000014117423 */ /* 0x080fe2000000200b */
[----:B------:R-:W-:Y:S01]  /*3f70*/  FFMA R6, R7, 1.4426950216293334961, -R6 ;  /* 0x3fb8aa3b07067823 */ /* 0x000fe20000000806 */
[----:B------:R-:W0:Y:S01]  /*3f80*/  MUFU.EX2 R13, R13 ;  /* 0x0000000d000d7308 */ /* 0x000e220000000800 */
[----:B------:R-:W-:Y:S01]  /*3f90*/  FFMA.SAT R19, R18, R11, 0.5 ;  /* 0x3f00000012137423 */ /* 0x000fe2000000200b */
[----:B------:R-:W-:Y:S01]  /*3fa0*/  FFMA.RM R17, R17, R12, 12582913 ;  /* 0x4b40000111117423 */ /* 0x000fe2000000400c */
[----:B------:R-:W-:-:S02]  /*3fb0*/  FFMA R6, R7, 1.925963033500011079e-08, R6 ;  /* 0x32a5706007067823 */ /* 0x000fc40000000006 */
        /* <DEDUP_REMOVED lines=22> */
[----:B------:R-:W-:Y:S02]  /*4120*/  IMAD.SHL.U32 R10, R17, 0x800000, RZ ;  /* 0x00800000110a7824 */ /* 0x000fe400078e00ff */
[----:B------:R-:W-:Y:S01]  /*4130*/  FFMA R16, R16, 1.925963033500011079e-08, R9 ;  /* 0x32a5706010107823 */ /* 0x000fe20000000009 */
[----:B------:R-:W-:Y:S01]  /*4140*/  SHF.L.U32 R9, R15, 0x17, RZ ;  /* 0x000000170f097819 */ /* 0x000fe200000006ff */
        /* <DEDUP_REMOVED lines=76> */
.L_x_27172:
[----:B------:R-:W-:Y:S02]  /*4610*/  HFMA2 R12, -RZ, RZ, 0, 4.76837158203125e-07 ;  /* 0x00000008ff0c7431 */ /* 0x000fe400000001ff */
[----:B------:R-:W-:-:S04]  /*4620*/  FADD R24, R13, R14 ;  /* 0x0000000e0d187221 */ /* 0x000fc80000000000 */
[----:B------:R-:W-:-:S07]  /*4630*/  IMAD.MOV.U32 R13, RZ, RZ, R24 ;  /* 0x000000ffff0d7224 */ /* 0x000fce00078e0018 */
[----:B------:R-:W-:Y:S05]  /*4640*/  WARPSYNC.COLLECTIVE R15, `(.L_x_27173) ;  /* 0x000000000f087348 */ /* 0x000fea0003c00000 */
[----:B------:R0:W1:Y:S02]  /*4650*/  SHFL.BFLY P6, R14, R13, R12, R11 ;  /* 0x0c00000c0d0e7389 */ /* 0x00006400000c000b */
[----:B01----:R-:W-:Y:S05]  /*4660*/  ENDCOLLECTIVE ;  /* 0x000000000000791b */ /* 0x003fea0003800000 */
.L_x_27173:
[----:B------:R-:W-:Y:S02]  /*4670*/  HFMA2 R12, -RZ, RZ, 0, 2.384185791015625e-07 ;  /* 0x00000004ff0c7431 */ /* 0x000fe400000001ff */
[----:B------:R-:W-:-:S05]  /*4680*/  FADD R25, R24, R14 ;  /* 0x0000000e18197221 */ /* 0x000fca0000000000 */
[----:B------:R-:W-:-:S07]  /*4690*/  MOV R13, R25 ;  /* 0x00000019000d7202 */ /* 0x000fce0000000f00 */
[----:B------:R-:W-:Y:S05]  /*46a0*/  WARPSYNC.COLLECTIVE R15, `(.L_x_27174) ;  /* 0x000000000f087348 */ /* 0x000fea0003c00000 */
[----:B------:R0:W1:Y:S02]  /*46b0*/  SHFL.BFLY P6, R14, R13, R12, R11 ;  /* 0x0c00000c0d0e7389 */ /* 0x00006400000c000b */
[----:B01----:R-:W-:Y:S05]  /*46c0*/  ENDCOLLECTIVE ;  /* 0x000000000000791b */ /* 0x003fea0003800000 */
.L_x_27174:
[----:B------:R-:W-:Y:S02]  /*46d0*/  IMAD.MOV.U32 R12, RZ, RZ, 0x2 ;  /* 0x00000002ff0c7424 */ /* 0x000fe400078e00ff */
[----:B------:R-:W-:-:S05]  /*46e0*/  FADD R26, R25, R14 ;  /* 0x0000000e191a7221 */ /* 0x000fca0000000000 */
[----:B------:R-:W-:-:S07]  /*46f0*/  MOV R13, R26 ;  /* 0x0000001a000d7202 */ /* 0x000fce0000000f00 */
[----:B------:R-:W-:Y:S05]  /*4700*/  WARPSYNC.COLLECTIVE R15, `(.L_x_27175) ;  /* 0x000000000f087348 */ /* 0x000fea0003c00000 */
[----:B------:R0:W1:Y:S02]  /*4710*/  SHFL.BFLY P6, R14, R13, R12, R11 ;  /* 0x0c00000c0d0e7389 */ /* 0x00006400000c000b */
[----:B01----:R-:W-:Y:S05]  /*4720*/  ENDCOLLECTIVE ;  /* 0x000000000000791b */ /* 0x003fea0003800000 */
.L_x_27175:
[----:B------:R-:W-:Y:S02]  /*4730*/  HFMA2 R12, -RZ, RZ, 0, 5.9604644775390625e-08 ;  /* 0x00000001ff0c7431 */ /* 0x000fe400000001ff */
[----:B------:R-:W-:-:S05]  /*4740*/  FADD R27, R26, R14 ;  /* 0x0000000e1a1b7221 */ /* 0x000fca0000000000 */
[----:B------:R-:W-:-:S07]  /*4750*/  MOV R13, R27 ;  /* 0x0000001b000d7202 */ /* 0x000fce0000000f00 */
[----:B------:R-:W-:Y:S05]  /*4760*/  WARPSYNC.COLLECTIVE R15, `(.L_x_27176) ;  /* 0x000000000f087348 */ /* 0x000fea0003c00000 */
[----:B------:R0:W1:Y:S02]  /*4770*/  SHFL.BFLY P6, R14, R13, R12, R11 ;  /* 0x0c00000c0d0e7389 */ /* 0x00006400000c000b */
[----:B01----:R-:W-:Y:S05]  /*4780*/  ENDCOLLECTIVE ;  /* 0x000000000000791b */ /* 0x003fea0003800000 */
.L_x_27176:
[----:B------:R-:W-:Y:S05]  /*4790*/  BRA `(.L_x_27177) ;  /* 0xffffffdc00287947 */ /* 0x000fea000383ffff */
        .weak           $__internal_429_$__cuda_sm3x_div_rn_noftz_f32_slowpath
        .type           $__internal_429_$__cuda_sm3x_div_rn_noftz_f32_slowpath,@function
        .size           $__internal_429_$__cuda_sm3x_div_rn_noftz_f32_slowpath,(.L_x_37806 - $__internal_429_$__cuda_sm3x_div_rn_noftz_f32_slowpath)
$__internal_429_$__cuda_sm3x_div_rn_noftz_f32_slowpath:
        /* <DEDUP_REMOVED lines=34> */
.L_x_27179:
        /* <DEDUP_REMOVED lines=51> */
.L_x_27186:
[----:B------:R-:W-:-:S04]  /*4cf0*/  LOP3.LUT R5, R5, 0x80000000, RZ, 0xc0, !PT ;  /* 0x8000000005057812 */ /* 0x000fc800078ec0ff */
[----:B------:R-:W-:Y:S01]  /*4d00*/  LOP3.LUT R5, R5, 0x7f800000, RZ, 0xfc, !PT ;  /* 0x7f80000005057812 */ /* 0x000fe200078efcff */
[----:B------:R-:W-:Y:S06]  /*4d10*/  BRA `(.L_x_27187) ;  /* 0x0000000000047947 */ /* 0x000fec0003800000 */
.L_x_27185:
[----:B------:R-:W-:-:S07]  /*4d20*/  LEA R5, R34, R5, 0x17 ;  /* 0x0000000522057211 */ /* 0x000fce00078eb8ff */
.L_x_27187:
[----:B------:R-:W-:Y:S05]  /*4d30*/  BSYNC.RECONVERGENT B1 ;  /* 0x0000000000017941 */ /* 0x000fea0003800200 */
.L_x_27184:
[----:B------:R-:W-:Y:S05]  /*4d40*/  BRA `(.L_x_27188) ;  /* 0x0000000000207947 */ /* 0x000fea0003800000 */
.L_x_27183:
[----:B------:R-:W-:-:S04]  /*4d50*/  LOP3.LUT R5, R12, 0x80000000, R5, 0x48, !PT ;  /* 0x800000000c057812 */ /* 0x000fc800078e4805 */
[----:B------:R-:W-:Y:S01]  /*4d60*/  LOP3.LUT R5, R5, 0x7f800000, RZ, 0xfc, !PT ;  /* 0x7f80000005057812 */ /* 0x000fe200078efcff */
[----:B------:R-:W-:Y:S06]  /*4d70*/  BRA `(.L_x_27188) ;  /* 0x0000000000147947 */ /* 0x000fec0003800000 */
.L_x_27182:
[----:B------:R-:W-:Y:S01]  /*4d80*/  LOP3.LUT R5, R12, 0x80000000, R5, 0x48, !PT ;  /* 0x800000000c057812 */ /* 0x000fe200078e4805 */
[----:B------:R-:W-:Y:S06]  /*4d90*/  BRA `(.L_x_27188) ;  /* 0x00000000000c7947 */ /* 0x000fec0003800000 */
.L_x_27181:
[----:B------:R-:W0:Y:S01]  /*4da0*/  MUFU.RSQ R5, -QNAN ;  /* 0xffc0000000057908 */ /* 0x000e220000001400 */
[----:B------:R-:W-:Y:S05]  /*4db0*/  BRA `(.L_x_27188) ;  /* 0x0000000000047947 */ /* 0x000fea0003800000 */
.L_x_27180:
[----:B------:R-:W-:-:S07]  /*4dc0*/  FADD.FTZ R5, R5, R12 ;  /* 0x0000000c05057221 */ /* 0x000fce0000010000 */
.L_x_27188:
[----:B------:R-:W-:Y:S05]  /*4dd0*/  BSYNC.RECONVERGENT B0 ;  /* 0x0000000000007941 */ /* 0x000fea0003800200 */
.L_x_27178:
[----:B------:R-:W-:Y:S01]  /*4de0*/  HFMA2 R13, -RZ, RZ, 0, 0 ;  /* 0x00000000ff0d7431 */ /* 0x000fe200000001ff */
[----:B------:R-:W-:-:S04]  /*4df0*/  MOV R12, R32 ;  /* 0x00000020000c7202 */ /* 0x000fc80000000f00 */
[----:B0-----:R-:W-:Y:S05]  /*4e00*/  RET.REL.NODEC R12 `(_Z15SoftmaxWarpImplI22BroadcastScaleMaskLoadIffbLm2EiE11DirectStoreIffEfLi2ELi16ELi32ELi1ELb0EL9Algorithm0EEvT_T0_ll) ;  /* 0xffffffb00c7c7950 */ /* 0x001fea0003c3ffff */
.L_x_27189:
        /* <DEDUP_REMOVED lines=15> */
.L_x_37806:


//--------------------- .text._Z15SoftmaxWarpImplI22BroadcastScaleMaskLoadIffbLm2EiE11DirectStoreIffEfLi2ELi14ELi32ELi1ELb1EL9Algorithm0EEvT_T0_ll --------------------------
	.section	.text._Z15SoftmaxWarpImplI22BroadcastScaleMaskLoadIffbLm2EiE11DirectStoreIffEfLi2ELi14ELi32ELi1ELb1EL9Algorithm0EEvT_T0_ll,"ax",@progbits
	.align	128
        .global         _Z15SoftmaxWarpImplI22BroadcastScaleMaskLoadIffbLm2EiE11DirectStoreIffEfLi2ELi14ELi32ELi1ELb1EL9Algorithm0EEvT_T0_ll
        .type           _Z15SoftmaxWarpImplI22BroadcastScaleMaskLoadIffbLm2EiE11DirectStoreIffEfLi2ELi14ELi32ELi1ELb1EL9Algorithm0EEvT_T0_ll,@function
        .size           _Z15SoftmaxWarpImplI22BroadcastScaleMaskLoadIffbLm2EiE11DirectStoreIffEfLi2ELi14ELi32ELi1ELb1EL9Algorithm0EEvT_T0_ll,(.L_x_37807 - _Z15SoftmaxWarpImplI22BroadcastScaleMaskLoadIffbLm2EiE11DirectStoreIffEfLi2ELi14ELi32ELi1ELb1EL9Algorithm0EEvT_T0_ll)
        .other          _Z15SoftmaxWarpImplI22BroadcastScaleMaskLoadIffbLm2EiE11DirectStoreIffEfLi2ELi14ELi32ELi1ELb1EL9Algorithm0EEvT_T0_ll,@"STO_CUDA_ENTRY STV_DEFAULT"
_Z15SoftmaxWarpImplI22BroadcastScaleMaskLoadIffbLm2EiE11DirectStoreIffEfLi2ELi14ELi32ELi1ELb1EL9Algorithm0EEvT_T0_ll:
.text._Z15SoftmaxWarpImplI22BroadcastScaleMaskLoadIffbLm2EiE11DirectStoreIffEfLi2ELi14ELi32ELi1ELb1EL9Algorithm0EEvT_T0_ll:
        /* <DEDUP_REMOVED lines=27> */
.L_x_27190:
        /* <DEDUP_REMOVED lines=13> */
[----:B0-----:R-:W-:-:S04]  /*0280*/  IMAD.SHL.U32 R37, R37, 0x2, RZ ;  /* 0x0000000225257824 */ /* 0x001fc800078e00ff */
[C---:B------:R-:W-:Y:S01]  /*0290*/  VIADD R33, R37.reuse, 0x80 ;  /* 0x0000008025217836 */ /* 0x040fe20000000000 */
[C---:B------:R-:W-:Y:S01]  /*02a0*/  IADD3 R35, PT, PT, R37.reuse, 0x40, RZ ;  /* 0x0000004025237810 */ /* 0x040fe20007ffe0ff */
[C---:B------:R-:W-:Y:S01]  /*02b0*/  VIADD R29, R37.reuse, 0x100 ;  /* 0x00000100251d7836 */ /* 0x040fe20000000000 */
[C---:B------:R-:W-:Y:S01]  /*02c0*/  IADD3 R31, PT, PT, R37.reuse, 0xc0, RZ ;  /* 0x000000c0251f7810 */ /* 0x040fe20007ffe0ff */
[C---:B------:R-:W-:Y:S01]  /*02d0*/  VIADD R25, R37.reuse, 0x180 ;  /* 0x0000018025197836 */ /* 0x040fe20000000000 */
[----:B------:R-:W-:-:S07]  /*02e0*/  IADD3 R27, PT, PT, R37, 0x140, RZ ;  /* 0x00000140251b7810 */ /* 0x000fce0007ffe0ff */
.L_x_27248:
        /* <DEDUP_REMOVED lines=76> */
.L_x_27192:
[----:B------:R-:W-:Y:S05]  /*07b0*/  BSYNC.RECONVERGENT B0 ;  /* 0x0000000000007941 */ /* 0x000fea0003800200 */
.L_x_27191:
        /* <DEDUP_REMOVED lines=68> */
.L_x_27194:
[----:B------:R-:W-:Y:S05]  /*0c00*/  BSYNC.RECONVERGENT B0 ;  /* 0x0000000000007941 */ /* 0x000fea0003800200 */
.L_x_27193:
        /* <DEDUP_REMOVED lines=75> */
.L_x_27196:
[----:B------:R-:W-:Y:S05]  /*10c0*/  BSYNC.RECONVERGENT B0 ;  /* 0x0000000000007941 */ /* 0x000fea0003800200 */
.L_x_27195:
[----:B------:R-:W-:Y:S01]  /*10d0*/  BSSY.RECONVERGENT B0, `(.L_x_27197) ;  /* 0x0000044000007945 */ /* 0x000fe20003800200 */
[----:B------:R-:W-:Y:S01]  /*10e0*/  MOV R16, 0xff800000 ;  /* 0xff80000000107802 */ /* 0x000fe20000000f00 */
[----:B------:R-:W-:Y:S02]  /*10f0*/  IMAD.MOV.U32 R23, RZ, RZ, -0x800000 ;  /* 0xff800000ff177424 */ /* 0x000fe400078e00ff */
[----:B------:R-:W-:Y:S05]  /*1100*/  @P5 BRA `(.L_x_27198) ;  /* 0x0000000400005947 */ /* 0x000fea0003800000 */
        /* <DEDUP_REMOVED lines=64> */
.L_x_27198:
[----:B------:R-:W-:Y:S05]  /*1510*/  BSYNC.RECONVERGENT B0 ;  /* 0x0000000000007941 */ /* 0x000fea0003800200 */
.L_x_27197:
        /* <DEDUP_REMOVED lines=31> */
[----:B------:R-:W-:-:S04]  /*1710*/  @P3 IADD3 R2, PT, PT, R2, 0x1, RZ ;  /* 0x0000000102023810 */ /* 0x000fc80007ffe0ff */
[----:B------:R-:W-:-:S05]  /*1720*/  MOV R8, R2 ;  /* 0x0000000200087202 */ /* 0x000fca0000000f00 */
        /* <DEDUP_REMOVED lines=35> */
.L_x_27200:
[----:B------:R-:W-:Y:S05]  /*1960*/  BSYNC.RECONVERGENT B0 ;  /* 0x0000000000007941 */ /* 0x000fea0003800200 */
.L_x_27199:
        /* <DEDUP_REMOVED lines=66> */
.L_x_27202:
[----:B------:R-:W-:Y:S05]  /*1d90*/  BSYNC.RECONVERGENT B0 ;  /* 0x0000000000007941 */ /* 0x000fea0003800200 */
.L_x_27201:
        /* <DEDUP_REMOVED lines=64> */
.L_x_27204:
[----:B------:R-:W-:Y:S05]  /*21a0*/  BSYNC.RECONVERGENT B0 ;  /* 0x0000000000007941 */ /* 0x000fea0003800200 */
.L_x_27203:
        /* <DEDUP_REMOVED lines=28> */
[----:B------:R-:W-:Y:S01]  /*2370*/  FADD R18, -R36, R18 ;  /* 0x0000001224127221 */ /* 0x000fe20000000100 */
[----:B------:R-:W-:-:S02]  /*2380*/  IMAD.SHL.U32 R19, R7, 0x800000, RZ ;  /* 0x0080000007137824 */ /* 0x000fc400078e00ff */
[----:B------:R-:W-:Y:S01]  /*2390*/  FFMA R5, R38, 1.4426950216293334961, -R5 ;  /* 0x3fb8aa3b26057823 */ /* 0x000fe20000000805 */
[----:B------:R-:W-:Y:S01]  /*23a0*/  FFMA R9, R40, 1.4426950216293334961, -R9 ;  /* 0x3fb8aa3b28097823 */ /* 0x000fe20000000809 */
[----:B------:R-:W-:Y:S01]  /*23b0*/  FADD R28, -R36, R23 ;  /* 0x00000017241c7221 */ /* 0x000fe20000000100 */
[----:B------:R-:W-:Y:S01]  /*23c0*/  SHF.L.U32 R3, R3, 0x17, RZ ;  /* 0x0000001703037819 */ /* 0x000fe200000006ff */
[----:B------:R-:W-:Y:S01]  /*23d0*/  FFMA R38, R38, 1.925963033500011079e-08, R5 ;  /* 0x32a5706026267823 */ /* 0x000fe20000000005 */
[-C--:B------:R-:W-:Y:S01]  /*23e0*/  FFMA.SAT R5, R32, R11.reuse, 0.5 ;  /* 0x3f00000020057423 */ /* 0x080fe2000000200b */
[----:B------:R-:W-:Y:S01]  /*23f0*/  FFMA R40, R40, 1.925963033500011079e-08, R9 ;  /* 0x32a5706028287823 */ /* 0x000fe20000000009 */
[----:B------:R-:W-:Y:S01]  /*2400*/  FFMA.SAT R9, R34, R11, 0.5 ;  /* 0x3f00000022097423 */ /* 0x000fe2000000200b */
[C---:B------:R-:W-:Y:S01]  /*2410*/  FADD R8, -R36.reuse, R41 ;  /* 0x0000002924087221 */ /* 0x040fe20000000100 */
[-C--:B------:R-:W-:Y:S01]  /*2420*/  FFMA.RM R10, R5, R12.reuse, 12582913 ;  /* 0x4b400001050a7423 */ /* 0x080fe2000000400c */
[----:B------:R-:W-:Y:S01]  /*2430*/  FADD R0, -R36, R16 ;  /* 0x0000001024007221 */ /* 0x000fe20000000100 */
[----:B------:R-:W-:Y:S01]  /*2440*/  FFMA.RM R5, R9, R12, 12582913 ;  /* 0x4b40000109057423 */ /* 0x000fe2000000400c */
[----:B------:R-:W-:Y:S01]  /*2450*/  MUFU.EX2 R40, R40 ;  /* 0x0000002800287308 */ /* 0x000fe20000000800 */
[C---:B------:R-:W-:Y:S01]  /*2460*/  FADD R9, R10.reuse, -12583039 ;  /* 0xcb40007f0a097421 */ /* 0x040fe20000000000 */
[----:B------:R-:W-:Y:S01]  /*2470*/  SHF.L.U32 R10, R10, 0x17, RZ ;  /* 0x000000170a0a7819 */ /* 0x000fe200000006ff */
[C---:B------:R-:W-:Y:S01]  /*2480*/  FADD R13, R5.reuse, -12583039 ;  /* 0xcb40007f050d7421 */ /* 0x040fe20000000000 */
[----:B------:R-:W-:-:S02]  /*2490*/  IMAD.SHL.U32 R5, R5, 0x800000, RZ ;  /* 0x0080000005057824 */ /* 0x000fc400078e00ff */
[----:B------:R-:W-:Y:S01]  /*24a0*/  FFMA R9, R32, 1.4426950216293334961, -R9 ;  /* 0x3fb8aa3b20097823 */ /* 0x000fe20000000809 */
[----:B------:R-:W-:Y:S01]  /*24b0*/  FADD R4, -R36, R43 ;  /* 0x0000002b24047221 */ /* 0x000fe20000000100 */
[----:B------:R-:W-:Y:S01]  /*24c0*/  FFMA R13, R34, 1.4426950216293334961, -R13 ;  /* 0x3fb8aa3b220d7823 */ /* 0x000fe2000000080d */
[----:B------:R-:W-:Y:S01]  /*24d0*/  FADD R22, -R36, R22 ;  /* 0x0000001624167221 */ /* 0x000fe20000000100 */
[----:B------:R-:W-:Y:S01]  /*24e0*/  FFMA R32, R32, 1.925963033500011079e-08, R9 ;  /* 0x32a5706020207823 */ /* 0x000fe20000000009 */
[----:B------:R-:W-:Y:S01]  /*24f0*/  FFMA.SAT R9, R30, R11, 0.5 ;  /* 0x3f0000001e097423 */ /* 0x000fe2000000200b */
[----:B------:R-:W-:Y:S01]  /*2500*/  FFMA R34, R34, 1.925963033500011079e-08, R13 ;  /* 0x32a5706022227823 */ /* 0x000fe2000000000d */
[----:B------:R-:W0:Y:S02]  /*2510*/  MUFU.EX2 R38, R38 ;  /* 0x0000002600267308 */ /* 0x000e240000000800 */
[----:B------:R-:W-:-:S04]  /*2520*/  FFMA.RM R9, R9, R12, 12582913 ;  /* 0x4b40000109097423 */ /* 0x000fc8000000400c */
[C---:B------:R-:W-:Y:S01]  /*2530*/  FADD R13, R9.reuse, -12583039 ;  /* 0xcb40007f090d7421 */ /* 0x040fe20000000000 */
[----:B------:R-:W-:Y:S01]  /*2540*/  SHF.L.U32 R9, R9, 0x17, RZ ;  /* 0x0000001709097819 */ /* 0x000fe200000006ff */
[----:B------:R-:W2:Y:S02]  /*2550*/  MUFU.EX2 R34, R34 ;  /* 0x0000002200227308 */ /* 0x000ea40000000800 */
[----:B------:R-:W-:-:S04]  /*2560*/  FFMA R13, R30, 1.4426950216293334961, -R13 ;  /* 0x3fb8aa3b1e0d7823 */ /* 0x000fc8000000080d */
[----:B------:R-:W-:Y:S01]  /*2570*/  FFMA R30, R30, 1.925963033500011079e-08, R13 ;  /* 0x32a570601e1e7823 */ /* 0x000fe2000000000d */
[----:B------:R-:W-:Y:S01]  /*2580*/  FFMA.SAT R13, R18, R11, 0.5 ;  /* 0x3f000000120d7423 */ /* 0x000fe2000000200b */
[----:B------:R-:W3:Y:S01]  /*2590*/  MUFU.EX2 R17, R32 ;  /* 0x0000002000117308 */ /* 0x000ee20000000800 */
[----:B0-----:R-:W-:Y:S02]  /*25a0*/  FMUL R19, R19, R38 ;  /* 0x0000002613137220 */ /* 0x001fe40000400000 */
[----:B------:R-:W-:-:S04]  /*25b0*/  FFMA.RM R7, R13, R12, 12582913 ;  /* 0x4b4000010d077423 */ /* 0x000fc8000000400c */
[----:B------:R-:W-:Y:S01]  /*25c0*/  FADD R13, R7, -12583039 ;  /* 0xcb40007f070d7421 */ /* 0x000fe20000000000 */
[----:B------:R-:W0:Y:S01]  /*25d0*/  MUFU.EX2 R30, R30 ;  /* 0x0000001e001e7308 */ /* 0x000e220000000800 */
[----:B--2---:R-:W-:Y:S01]  /*25e0*/  FMUL R16, R5, R34 ;  /* 0x0000002205107220 */ /* 0x004fe20000400000 */
[-C--:B------:R-:W-:Y:S01]  /*25f0*/  FFMA.SAT R5, R8, R11.reuse, 0.5 ;  /* 0x3f00000008057423 */ /* 0x080fe2000000200b */
[C---:B------:R-:W-:Y:S01]  /*2600*/  FFMA R13, R18.reuse, 1.4426950216293334961, -R13 ;  /* 0x3fb8aa3b120d7823 */ /* 0x040fe2000000080d */
[----:B------:R-:W-:Y:S02]  /*2610*/  SHF.L.U32 R7, R7, 0x17, RZ ;  /* 0x0000001707077819 */ /* 0x000fe400000006ff */
[----:B------:R-:W-:Y:S01]  /*2620*/  FFMA.RM R5, R5, R12, 12582913 ;  /* 0x4b40000105057423 */ /* 0x000fe2000000400c */
[----:B------:R-:W-:Y:S01]  /*2630*/  FFMA R15, R18, 1.925963033500011079e-08, R13 ;  /* 0x32a57060120f7823 */ /* 0x000fe2000000000d */
[----:B------:R-:W-:Y:S01]  /*2640*/  FFMA.SAT R13, R28, R11, 0.5 ;  /* 0x3f0000001c0d7423 */ /* 0x000fe2000000200b */
[----:B------:R-:W-:Y:S01]  /*2650*/  FMUL R18, R3, R40 ;  /* 0x0000002803127220 */ /* 0x000fe20000400000 */
[----:B------:R-:W-:Y:S01]  /*2660*/  FADD R41, R5, -12583039 ;  /* 0xcb40007f05297421 */ /* 0x000fe20000000000 */
[----:B---3--:R-:W-:Y:S01]  /*2670*/  FMUL R17, R10, R17 ;  /* 0x000000110a117220 */ /* 0x008fe20000400000 */
[----:B------:R-:W-:Y:S01]  /*2680*/  FFMA.RM R13, R13, R12, 12582913 ;  /* 0x4b4000010d0d7423 */ /* 0x000fe2000000400c */
[----:B------:R-:W-:Y:S01]  /*2690*/  SHF.L.U32 R5, R5, 0x17, RZ ;  /* 0x0000001705057819 */ /* 0x000fe200000006ff */
[----:B------:R-:W-:-:S02]  /*26a0*/  FFMA R41, R8, 1.4426950216293334961, -R41 ;  /* 0x3fb8aa3b08297823 */ /* 0x000fc40000000829 */
[----:B------:R-:W-:Y:S01]  /*26b0*/  FADD R3, R13, -12583039 ;  /* 0xcb40007f0d037421 */ /* 0x000fe20000000000 */
[----:B0-----:R-:W-:Y:S01]  /*26c0*/  FMUL R10, R9, R30 ;  /* 0x0000001e090a7220 */ /* 0x001fe20000400000 */
[----:B------:R-:W-:Y:S01]  /*26d0*/  FFMA R32, R8, 1.925963033500011079e-08, R41 ;  /* 0x32a5706008207823 */ /* 0x000fe20000000029 */
[-C--:B------:R-:W-:Y:S01]  /*26e0*/  FFMA.SAT R41, R6, R11.reuse, 0.5 ;  /* 0x3f00000006297423 */ /* 0x080fe2000000200b */
[C---:B------:R-:W-:Y:S01]  /*26f0*/  FFMA R3, R28.reuse, 1.4426950216293334961, -R3 ;  /* 0x3fb8aa3b1c037823 */ /* 0x040fe20000000803 */
[----:B------:R-:W0:Y:S03]  /*2700*/  MUFU.EX2 R8, R15 ;  /* 0x0000000f00087308 */ /* 0x000e260000000800 */
[----:B------:R-:W-:Y:S01]  /*2710*/  FFMA R28, R28, 1.925963033500011079e-08, R3 ;  /* 0x32a570601c1c7823 */ /* 0x000fe20000000003 */
[----:B------:R-:W-:-:S04]  /*2720*/  FFMA.SAT R3, R14, R11, 0.5 ;  /* 0x3f0000000e037423 */ /* 0x000fc8000000200b */
[----:B------:R-:W-:Y:S01]  /*2730*/  FFMA.RM R3, R3, R12, 12582913 ;  /* 0x4b40000103037423 */ /* 0x000fe2000000400c */
[----:B------:R-:W-:Y:S03]  /*2740*/  MUFU.EX2 R32, R32 ;  /* 0x0000002000207308 */ /* 0x000fe60000000800 */
[----:B------:R-:W-:-:S04]  /*2750*/  FADD R23, R3, -12583039 ;  /* 0xcb40007f03177421 */ /* 0x000fc80000000000 */
[----:B------:R-:W-:-:S04]  /*2760*/  FFMA R23, R14, 1.4426950216293334961, -R23 ;  /* 0x3fb8aa3b0e177823 */ /* 0x000fc80000000817 */
[----:B------:R-:W-:Y:S01]  /*2770*/  FFMA R23, R14, 1.925963033500011079e-08, R23 ;  /* 0x32a570600e177823 */ /* 0x000fe20000000017 */
[----:B------:R-:W-:-:S04]  /*2780*/  FFMA.RM R14, R41, R12, 12582913 ;  /* 0x4b400001290e7423 */ /* 0x000fc8000000400c */
[----:B------:R-:W-:-:S04]  /*2790*/  FADD R9, R14, -12583039 ;  /* 0xcb40007f0e097421 */ /* 0x000fc80000000000 */
[----:B------:R-:W-:-:S04]  /*27a0*/  FFMA R9, R6, 1.4426950216293334961, -R9 ;  /* 0x3fb8aa3b06097823 */ /* 0x000fc80000000809 */
[----:B------:R-:W-:Y:S01]  /*27b0*/  FFMA R6, R6, 1.925963033500011079e-08, R9 ;  /* 0x32a5706006067823 */ /* 0x000fe20000000009 */
[----:B0-----:R-:W-:Y:S01]  /*27c0*/  FMUL R9, R7, R8 ;  /* 0x0000000807097220 */ /* 0x001fe20000400000 */
[----:B------:R-:W-:Y:S01]  /*27d0*/  FFMA.SAT R7, R4, R11, 0.5 ;  /* 0x3f00000004077423 */ /* 0x000fe2000000200b */
[----:B------:R-:W-:-:S03]  /*27e0*/  IMAD.SHL.U32 R8, R13, 0x800000, RZ ;  /* 0x008000000d087824 */ /* 0x000fc600078e00ff */
[----:B------:R-:W-:Y:S02]  /*27f0*/  FFMA.RM R15, R7, R12, 12582913 ;  /* 0x4b400001070f7423 */ /* 0x000fe4000000400c */
[----:B------:R-:W0:Y:S02]  /*2800*/  MUFU.EX2 R7, R28 ;  /* 0x0000001c00077308 */ /* 0x000e240000000800 */
        /* <DEDUP_REMOVED lines=12> */
[-C--:B------:R-:W-:Y:S01]  /*28d0*/  FFMA.SAT R7, R22, R11.reuse, 0.5 ;  /* 0x3f00000016077423 */ /* 0x080fe2000000200b */
[----:B------:R-:W-:-:S03]  /*28e0*/  FFMA.SAT R11, R2, R11, 0.5 ;  /* 0x3f000000020b7423 */ /* 0x000fc6000000200b */
[-C--:B------:R-:W-:Y:S01]  /*28f0*/  FFMA.RM R0, R7, R12.reuse, 12582913 ;  /* 0x4b40000107007423 */ /* 0x080fe2000000400c */
[----:B------:R-:W-:-:S03]  /*2900*/  FFMA.RM R12, R11, R12, 12582913 ;  /* 0x4b4000010b0c7423 */ /* 0x000fc6000000400c */
[----:B------:R-:W-:-:S04]  /*2910*/  FADD R7, R0, -12583039 ;  /* 0xcb40007f00077421 */ /* 0x000fc80000000000 */
[----:B------:R-:W-:-:S04]  /*2920*/  FFMA R7, R22, 1.4426950216293334961, -R7 ;  /* 0x3fb8aa3b16077823 */ /* 0x000fc80000000807 */
[----:B------:R-:W-:Y:S01]  /*2930*/  FFMA R34, R22, 1.925963033500011079e-08, R7 ;  /* 0x32a5706016227823 */ /* 0x000fe20000000007 */
[C---:B------:R-:W-:Y:S01]  /*2940*/  FADD R7, R12.reuse, -12583039 ;  /* 0xcb40007f0c077421 */ /* 0x040fe20000000000 */
[----:B------:R0:W2:Y:S01]  /*2950*/  MUFU.EX2 R22, R6 ;  /* 0x0000000600167308 */ /* 0x0000a20000000800 */
[----:B------:R-:W-:Y:S02]  /*2960*/  SHF.L.U32 R12, R12, 0x17, RZ ;  /* 0x000000170c0c7819 */ /* 0x000fe400000006ff */
[----:B------:R-:W-:-:S04]  /*2970*/  FFMA R7, R2, 1.4426950216293334961, -R7 ;  /* 0x3fb8aa3b02077823 */ /* 0x000fc80000000807 */
[----:B------:R-:W-:Y:S01]  /*2980*/  FFMA R36, R2, 1.925963033500011079e-08, R7 ;  /* 0x32a5706002247823 */ /* 0x000fe20000000007 */
[----:B------:R-:W-:Y:S01]  /*2990*/  FADD R7, RZ, R19 ;  /* 0x00000013ff077221 */ /* 0x000fe20000000000 */
[----:B0-----:R-:W-:Y:S01]  /*29a0*/  FMUL R6, R5, R32 ;  /* 0x0000002005067220 */ /* 0x001fe20000400000 */
[----:B------:R-:W-:Y:S01]  /*29b0*/  MUFU.EX2 R23, R34 ;  /* 0x0000002200177308 */ /* 0x000fe20000000800 */
[----:B------:R-:W-:Y:S02]  /*29c0*/  IMAD.SHL.U32 R5, R14, 0x800000, RZ ;  /* 0x008000000e057824 */ /* 0x000fe400078e00ff */
[----:B------:R-:W-:Y:S01]  /*29d0*/  FADD R2, R7, R18 ;  /* 0x0000001207027221 */ /* 0x000fe20000000000 */
[----:B------:R-:W-:-:S03]  /*29e0*/  SHF.L.U32 R7, R3, 0x17, RZ ;  /* 0x0000001703077819 */ /* 0x000fc600000006ff */
[----:B------:R-:W-:Y:S01]  /*29f0*/  FADD R3, R2, R17 ;  /* 0x0000001102037221 */ /* 0x000fe20000000000 */
[----:B--2---:R-:W-:Y:S01]  /*2a00*/  FMUL R5, R5, R22 ;  /* 0x0000001605057220 */ /* 0x004fe20000400000 */
[----:B------:R-:W-:Y:S01]  /*2a10*/  FMUL R7, R7, R28 ;  /* 0x0000001c07077220 */ /* 0x000fe20000400000 */
[----:B------:R-:W-:Y:S01]  /*2a20*/  MUFU.EX2 R41, R36 ;  /* 0x0000002400297308 */ /* 0x000fe20000000800 */
[----:B------:R-:W-:-:S04]  /*2a30*/  FADD R3, R3, R16 ;  /* 0x0000001003037221 */ /* 0x000fc80000000000 */
[----:B------:R-:W-:-:S03]  /*2a40*/  FADD R2, R3, R10 ;  /* 0x0000000a03027221 */ /* 0x000fc60000000000 */
[----:B------:R-:W0:Y:S01]  /*2a50*/  MUFU.EX2 R28, R13 ;  /* 0x0000000d001c7308 */ /* 0x000e220000000800 */
[----:B------:R-:W-:-:S04]  /*2a60*/  FADD R3, R2, R9 ;  /* 0x0000000902037221 */ /* 0x000fc80000000000 */
[----:B------:R-:W-:-:S04]  /*2a70*/  FADD R2, R3, R8 ;  /* 0x0000000803027221 */ /* 0x000fc80000000000 */
[----:B------:R-:W-:-:S04]  /*2a80*/  FADD R3, R2, R7 ;  /* 0x0000000702037221 */ /* 0x000fc80000000000 */
[----:B------:R-:W-:Y:S01]  /*2a90*/  FADD R2, R3, R6 ;  /* 0x0000000603027221 */ /* 0x000fe20000000000 */
[----:B------:R-:W-:Y:S01]  /*2aa0*/  SHF.L.U32 R3, R4, 0x17, RZ ;  /* 0x0000001704037819 */ /* 0x000fe200000006ff */
[----:B------:R-:W-:Y:S02]  /*2ab0*/  FMUL R4, R15, R30 ;  /* 0x0000001e0f047220 */ /* 0x000fe40000400000 */
[----:B------:R-:W-:Y:S01]  /*2ac0*/  FADD R11, R2, R5 ;  /* 0x00000005020b7221 */ /* 0x000fe20000000000 */
[----:B------:R-:W-:Y:S02]  /*2ad0*/  IMAD.SHL.U32 R2, R0, 0x800000, RZ ;  /* 0x0080000000027824 */ /* 0x000fe400078e00ff */
[----:B0-----:R-:W-:Y:S01]  /*2ae0*/  FMUL R3, R3, R28 ;  /* 0x0000001c03037220 */ /* 0x001fe20000400000 */
[----:B------:R-:W-:Y:S01]  /*2af0*/  FADD R0, R11, R4 ;  /* 0x000000040b007221 */ /* 0x000fe20000000000 */
[----:B------:R-:W-:-:S03]  /*2b00*/  FMUL R2, R2, R23 ;  /* 0x0000001702027220 */ /* 0x000fc60000400000 */
        /* <DEDUP_REMOVED lines=13> */
.L_x_27260:
        /* <DEDUP_REMOVED lines=13> */
[----:B01----:R-:W-:Y:S05]  /*2cb0*/  CALL.REL.NOINC `($__internal_430_$__cuda_sm3x_div_rn_noftz_f32_slowpath) ;  /* 0x0000002000b07944 */ /* 0x003fea0003c00000 */
[----:B------:R-:W-:-:S07]  /*2cc0*/  MOV R12, R11 ;  /* 0x0000000b000c7202 */ /* 0x000fce0000000f00 */
.L_x_27207:
[----:B------:R-:W-:Y:S05]  /*2cd0*/  BSYNC.RECONVERGENT B2 ;  /* 0x0000000000027941 */ /* 0x000fea0003800200 */
.L_x_27206:
        /* <DEDUP_REMOVED lines=14> */
.L_x_27209:
[----:B------:R-:W-:Y:S05]  /*2dc0*/  BSYNC.RECONVERGENT B2 ;  /* 0x0000000000027941 */ /* 0x000fea0003800200 */
.L_x_27208:
        /* <DEDUP_REMOVED lines=14> */
.L_x_27211:
[----:B------:R-:W-:Y:S05]  /*2eb0*/  BSYNC.RECONVERGENT B2 ;  /* 0x0000000000027941 */ /* 0x000fea0003800200 */
.L_x_27210:
        /* <DEDUP_REMOVED lines=14> */
.L_x_27213:
[----:B------:R-:W-:Y:S05]  /*2fa0*/  BSYNC.RECONVERGENT B2 ;  /* 0x0000000000027941 */ /* 0x000fea0003800200 */
.L_x_27212:
        /* <DEDUP_REMOVED lines=14> */
.L_x_27215:
[----:B------:R-:W-:Y:S05]  /*3090*/  BSYNC.RECONVERGENT B2 ;  /* 0x0000000000027941 */ /* 0x000fea0003800200 */
.L_x_27214:
        /* <DEDUP_REMOVED lines=14> */
.L_x_27217:
[----:B------:R-:W-:Y:S05]  /*3180*/  BSYNC.RECONVERGENT B2 ;  /* 0x0000000000027941 */ /* 0x000fea0003800200 */
.L_x_27216:
        /* <DEDUP_REMOVED lines=14> */
.L_x_27219:
[----:B------:R-:W-:Y:S05]  /*3270*/  BSYNC.RECONVERGENT B2 ;  /* 0x0000000000027941 */ /* 0x000fea0003800200 */
.L_x_27218:
        /* <DEDUP_REMOVED lines=14> */
.L_x_27221:
[----:B------:R-:W-:Y:S05]  /*3360*/  BSYNC.RECONVERGENT B2 ;  /* 0x0000000000027941 */ /* 0x000fea0003800200 */
.L_x_27220:
        /* <DEDUP_REMOVED lines=14> */
.L_x_27223:
[----:B------:R-:W-:Y:S05]  /*3450*/  BSYNC.RECONVERGENT B2 ;  /* 0x0000000000027941 */ /* 0x000fea0003800200 */
.L_x_27222:
        /* <DEDUP_REMOVED lines=14> */
.L_x_27225:
[----:B------:R-:W-:Y:S05]  /*3540*/  BSYNC.RECONVERGENT B2 ;  /* 0x0000000000027941 */ /* 0x000fea0003800200 */
.L_x_27224:
        /* <DEDUP_REMOVED lines=14> */
.L_x_27227:
[----:B------:R-:W-:Y:S05]  /*3630*/  BSYNC.RECONVERGENT B2 ;  /* 0x0000000000027941 */ /* 0x000fea0003800200 */
.L_x_27226:
        /* <DEDUP_REMOVED lines=14> */
.L_x_27229:
[----:B------:R-:W-:Y:S05]  /*3720*/  BSYNC.RECONVERGENT B2 ;  /* 0x0000000000027941 */ /* 0x000fea0003800200 */
.L_x_27228:
        /* <DEDUP_REMOVED lines=14> */
.L_x_27231:
[----:B------:R-:W-:Y:S05]  /*3810*/  BSYNC.RECONVERGENT B2 ;  /* 0x0000000000027941 */ /* 0x000fea0003800200 */
.L_x_27230:
        /* <DEDUP_REMOVED lines=14> */
.L_x_27233:
[----:B------:R-:W-:Y:S05]  /*3900*/  BSYNC.RECONVERGENT B2 ;  /* 0x0000000000027941 */ /* 0x000fea0003800200 */
.L_x_27232:
        /* <DEDUP_REMOVED lines=31> */
.L_x_27235:
[----:B------:R-:W-:Y:S05]  /*3b00*/  BSYNC.RECONVERGENT B0 ;  /* 0x0000000000007941 */ /* 0x000fea0003800200 */
.L_x_27234:
        /* <DEDUP_REMOVED lines=18> */
.L_x_27237:
[----:B------:R-:W-:Y:S05]  /*3c30*/  BSYNC.RECONVERGENT B0 ;  /* 0x0000000000007941 */ /* 0x000fea0003800200 */
.L_x_27236:
        /* <DEDUP_REMOVED lines=18> */
.L_x_27239:
[----:B------:R-:W-:Y:S05]  /*3d60*/  BSYNC.RECONVERGENT B0 ;  /* 0x0000000000007941 */ /* 0x000fea0003800200 */
.L_x_27238:
        /* <DEDUP_REMOVED lines=18> */
.L_x_27241:
[----:B------:R-:W-:Y:S05]  /*3e90*/  BSYNC.RECONVERGENT B0 ;  /* 0x0000000000007941 */ /* 0x000fea0003800200 */
.L_x_27240:
        /* <DEDUP_REMOVED lines=18> */
.L_x_27243:
[----:B------:R-:W-:Y:S05]  /*3fc0*/  BSYNC.RECONVERGENT B0 ;  /* 0x0000000000007941 */ /* 0x000fea0003800200 */
.L_x_27242:
        /* <DEDUP_REMOVED lines=18> */
.L_x_27245:
[----:B------:R-:W-:Y:S05]  /*40f0*/  BSYNC.RECONVERGENT B0 ;  /* 0x0000000000007941 */ /* 0x000fea0003800200 */
.L_x_27244:
        /* <DEDUP_REMOVED lines=18> */
.L_x_27247:
[----:B------:R-:W-:Y:S05]  /*4220*/  BSYNC.RECONVERGENT B0 ;  /* 0x0000000000007941 */ /* 0x000fea0003800200 */
.L_x_27246:
[----:B------:R-:W-:-:S04]  /*4230*/  IADD3 R26, P0, PT, R39, R26, RZ ;  /* 0x0000001a271a7210 */ /* 0x000fc80007f1e0ff */
[----:B------:R-:W-:Y:S02]  /*4240*/  LEA.HI.X.SX32 R24, R39, R24, 0x1, P0 ;  /* 0x0000001827187211 */ /* 0x000fe400000f0eff */
[----:B------:R-:W-:-:S04]  /*4250*/  ISETP.GE.U32.AND P0, PT, R26, UR42, PT ;  /* 0x0000002a1a007c0c */ /* 0x000fc8000bf06070 */
[----:B------:R-:W-:-:S13]  /*4260*/  ISETP.GE.AND.EX P0, PT, R24, UR43, PT, P0 ;  /* 0x0000002b18007c0c */ /* 0x000fda000bf06300 */
[----:B------:R-:W-:Y:S05]  /*4270*/  @!P0 BRA `(.L_x_27248) ;  /* 0xffffffc0001c8947 */ /* 0x000fea000383ffff */
[----:B------:R-:W-:Y:S05]  /*4280*/  EXIT ;  /* 0x000000000000794d */ /* 0x000fea0003800000 */
.L_x_27205:
[----:B------:R-:W-:Y:S01]  /*4290*/  HFMA2 R12, -RZ, RZ, 0, 9.5367431640625e-07 ;  /* 0x00000010ff0c7431 */ /* 0x000fe200000001ff */
[----:B------:R-:W-:Y:S01]  /*42a0*/  BSSY B0, `(.L_x_27249) ;  /* 0x0000006000007945 */ /* 0x000fe20003800000 */
[----:B------:R-:W-:Y:S01]  /*42b0*/  MOV R11, 0x1f ;  /* 0x0000001f000b7802 */ /* 0x000fe20000000f00 */
[----:B------:R-:W-:-:S07]  /*42c0*/  IMAD.MOV.U32 R15, RZ, RZ, -0x1 ;  /* 0xffffffffff0f7424 */ /* 0x000fce00078e00ff */
[----:B-1----:R-:W-:Y:S05]  /*42d0*/  WARPSYNC.COLLECTIVE R15, `(.L_x_27250) ;  /* 0x000000000f087348 */ /* 0x002fea0003c00000 */
[----:B------:R0:W2:Y:S02]  /*42e0*/  SHFL.BFLY P6, R14, R13, R12, R11 ;  /* 0x0c00000c0d0e7389 */ /* 0x0000a400000c000b */
[----:B012---:R-:W-:Y:S05]  /*42f0*/  ENDCOLLECTIVE ;  /* 0x000000000000791b */ /* 0x007fea0003800000 */
.L_x_27250:
[----:B------:R-:W-:Y:S05]  /*4300*/  BSYNC B0 ;  /* 0x0000000000007941 */ /* 0x000fea0003800000 */
.L_x_27249:
[----:B------:R-:W-:Y:S01]  /*4310*/  HFMA2 R12, -RZ, RZ, 0, 4.76837158203125e-07 ;  /* 0x00000008ff0c7431 */ /* 0x000fe200000001ff */
[----:B------:R-:W-:Y:S01]  /*4320*/  FMNMX R13, R14, R13, !PT ;  /* 0x0000000d0e0d7209 */ /* 0x000fe20007800000 */
[----:B------:R-:W-:Y:S01]  /*4330*/  IMAD.MOV.U32 R15, RZ, RZ, -0x1 ;  /* 0xffffffffff0f7424 */ /* 0x000fe200078e00ff */
[----:B------:R-:W-:-:S07]  /*4340*/  MOV R11, 0x1f ;  /* 0x0000001f000b7802 */ /* 0x000fce0000000f00 */
[----:B------:R-:W-:Y:S05]  /*4350*/  WARPSYNC.COLLECTIVE R15, `(.L_x_27251) ;  /* 0x000000000f087348 */ /* 0x000fea0003c00000 */
[----:B------:R0:W1:Y:S02]  /*4360*/  SHFL.BFLY P6, R14, R13, R12, R11 ;  /* 0x0c00000c0d0e7389 */ /* 0x00006400000c000b */
[----:B01----:R-:W-:Y:S05]  /*4370*/  ENDCOLLECTIVE ;  /* 0x000000000000791b */ /* 0x003fea0003800000 */
.L_x_27251:
[----:B------:R-:W-:Y:S01]  /*4380*/  HFMA2 R12, -RZ, RZ, 0, 2.384185791015625e-07 ;  /* 0x00000004ff0c7431 */ /* 0x000fe200000001ff */
[----:B------:R-:W-:-:S04]  /*4390*/  FMNMX R0, R13, R14, !PT ;  /* 0x0000000e0d007209 */ /* 0x000fc80007800000 */
[----:B------:R-:W-:-:S07]  /*43a0*/  MOV R13, R0 ;  /* 0x00000000000d7202 */ /* 0x000fce0000000f00 */
[----:B------:R-:W-:Y:S05]  /*43b0*/  WARPSYNC.COLLECTIVE R15, `(.L_x_27252) ;  /* 0x000000000f087348 */ /* 0x000fea0003c00000 */
[----:B------:R0:W1:Y:S02]  /*43c0*/  SHFL.BFLY P6, R14, R13, R12, R11 ;  /* 0x0c00000c0d0e7389 */ /* 0x00006400000c000b */
[----:B01----:R-:W-:Y:S05]  /*43d0*/  ENDCOLLECTIVE ;  /* 0x000000000000791b */ /* 0x003fea0003800000 */
.L_x_27252:
[----:B------:R-:W-:Y:S02]  /*43e0*/  MOV R12, 0x2 ;  /* 0x00000002000c7802 */ /* 0x000fe40000000f00 */
[----:B------:R-:W-:-:S05]  /*43f0*/  FMNMX R2, R0, R14, !PT ;  /* 0x0000000e00027209 */ /* 0x000fca0007800000 */
[----:B------:R-:W-:-:S07]  /*4400*/  IMAD.MOV.U32 R13, RZ, RZ, R2 ;  /* 0x000000ffff0d7224 */ /* 0x000fce00078e0002 */
[----:B------:R-:W-:Y:S05]  /*4410*/  WARPSYNC.COLLECTIVE R15, `(.L_x_27253) ;  /* 0x000000000f087348 */ /* 0x000fea0003c00000 */
[----:B------:R0:W1:Y:S02]  /*4420*/  SHFL.BFLY P6, R14, R13, R12, R11 ;  /* 0x0c00000c0d0e7389 */ /* 0x00006400000c000b */
[----:B01----:R-:W-:Y:S05]  /*4430*/  ENDCOLLECTIVE ;  /* 0x000000000000791b */ /* 0x003fea0003800000 */
.L_x_27253:
[----:B------:R-:W-:Y:S01]  /*4440*/  IMAD.MOV.U32 R12, RZ, RZ, 0x1 ;  /* 0x00000001ff0c7424 */ /* 0x000fe200078e00ff */
[----:B------:R-:W-:-:S04]  /*4450*/  FMNMX R3, R2, R14, !PT ;  /* 0x0000000e02037209 */ /* 0x000fc80007800000 */
[----:B------:R-:W-:-:S07]  /*4460*/  MOV R13, R3 ;  /* 0x00000003000d7202 */ /* 0x000fce0000000f00 */
[----:B------:R-:W-:Y:S05]  /*4470*/  WARPSYNC.COLLECTIVE R15, `(.L_x_27254) ;  /* 0x000000000f087348 */ /* 0x000fea0003c00000 */
[----:B------:R0:W1:Y:S02]  /*4480*/  SHFL.BFLY P6, R14, R13, R12, R11 ;  /* 0x0c00000c0d0e7389 */ /* 0x00006400000c000b */
[----:B01----:R-:W-:Y:S05]  /*4490*/  ENDCOLLECTIVE ;  /* 0x000000000000791b */ /* 0x003fea0003800000 */
.L_x_27254:
[----:B------:R-:W-:Y:S01]  /*44a0*/  HFMA2 R13, -RZ, RZ, 0.96630859375, -0.0022525787353515625 ;  /* 0x3bbb989dff0d7431 */ /* 0x000fe200000001ff */
        /* <DEDUP_REMOVED lines=123> */
[----:B------:R-:W-:Y:S02]  /*4c60*/  SHF.L.U32 R0, R15, 0x17, RZ ;  /* 0x000000170f007819 */ /* 0x000fe400000006ff */
[----:B------:R-:W-:Y:S01]  /*4c70*/  MOV R15, 0xffffffff ;  /* 0xffffffff000f7802 */ /* 0x000fe20000000f00 */
        /* <DEDUP_REMOVED lines=23> */
.L_x_27255:
[----:B------:R-:W-:Y:S02]  /*4df0*/  IMAD.MOV.U32 R12, RZ, RZ, 0x8 ;  /* 0x00000008ff0c7424 */ /* 0x000fe400078e00ff */
[----:B------:R-:W-:-:S05]  /*4e00*/  FADD R22, R13, R14 ;  /* 0x0000000e0d167221 */ /* 0x000fca0000000000 */
[----:B------:R-:W-:-:S07]  /*4e10*/  MOV R13, R22 ;  /* 0x00000016000d7202 */ /* 0x000fce0000000f00 */
[----:B------:R-:W-:Y:S05]  /*4e20*/  WARPSYNC.COLLECTIVE R15, `(.L_x_27256) ;  /* 0x000000000f087348 */ /* 0x000fea0003c00000 */
[----:B------:R0:W1:Y:S02]  /*4e30*/  SHFL.BFLY P6, R14, R13, R12, R11 ;  /* 0x0c00000c0d0e7389 */ /* 0x00006400000c000b */
[----:B01----:R-:W-:Y:S05]  /*4e40*/  ENDCOLLECTIVE ;  /* 0x000000000000791b */ /* 0x003fea0003800000 */
.L_x_27256:
[----:B------:R-:W-:Y:S02]  /*4e50*/  HFMA2 R12, -RZ, RZ, 0, 2.384185791015625e-07 ;  /* 0x00000004ff0c7431 */ /* 0x000fe400000001ff */
[----:B------:R-:W-:-:S05]  /*4e60*/  FADD R23, R22, R14 ;  /* 0x0000000e16177221 */ /* 0x000fca0000000000 */
[----:B------:R-:W-:-:S07]  /*4e70*/  MOV R13, R23 ;  /* 0x00000017000d7202 */ /* 0x000fce0000000f00 */
[----:B------:R-:W-:Y:S05]  /*4e80*/  WARPSYNC.COLLECTIVE R15, `(.L_x_27257) ;  /* 0x000000000f087348 */ /* 0x000fea0003c00000 */
[----:B------:R0:W1:Y:S02]  /*4e90*/  SHFL.BFLY P6, R14, R13, R12, R11 ;  /* 0x0c00000c0d0e7389 */ /* 0x00006400000c000b */
[----:B01----:R-:W-:Y:S05]  /*4ea0*/  ENDCOLLECTIVE ;  /* 0x000000000000791b */ /* 0x003fea0003800000 */
.L_x_27257:
[----:B------:R-:W-:Y:S01]  /*4eb0*/  MOV R12, 0x2 ;  /* 0x00000002000c7802 */ /* 0x000fe20000000f00 */
[----:B------:R-:W-:-:S04]  /*4ec0*/  FADD R28, R23, R14 ;  /* 0x0000000e171c7221 */ /* 0x000fc80000000000 */
[----:B------:R-:W-:-:S07]  /*4ed0*/  IMAD.MOV.U32 R13, RZ, RZ, R28 ;  /* 0x000000ffff0d7224 */ /* 0x000fce00078e001c */
[----:B------:R-:W-:Y:S05]  /*4ee0*/  WARPSYNC.COLLECTIVE R15, `(.L_x_27258) ;  /* 0x000000000f087348 */ /* 0x000fea0003c00000 */
[----:B------:R0:W1:Y:S02]  /*4ef0*/  SHFL.BFLY P6, R14, R13, R12, R11 ;  /* 0x0c00000c0d0e7389 */ /* 0x00006400000c000b */
[----:B01----:R-:W-:Y:S05]  /*4f00*/  ENDCOLLECTIVE ;  /* 0x000000000000791b */ /* 0x003fea0003800000 */
.L_x_27258:
[----:B------:R-:W-:Y:S02]  /*4f10*/  IMAD.MOV.U32 R12, RZ, RZ, 0x1 ;  /* 0x00000001ff0c7424 */ /* 0x000fe400078e00ff */
[----:B------:R-:W-:-:S05]  /*4f20*/  FADD R30, R28, R14 ;  /* 0x0000000e1c1e7221 */ /* 0x000fca0000000000 */
[----:B------:R-:W-:-:S07]  /*4f30*/  MOV R13, R30 ;  /* 0x0000001e000d7202 */ /* 0x000fce0000000f00 */
[----:B------:R-:W-:Y:S05]  /*4f40*/  WARPSYNC.COLLECTIVE R15, `(.L_x_27259) ;  /* 0x000000000f087348 */ /* 0x000fea0003c00000 */
[----:B------:R0:W1:Y:S02]  /*4f50*/  SHFL.BFLY P6, R14, R13, R12, R11 ;  /* 0x0c00000c0d0e7389 */ /* 0x00006400000c000b */
[----:B01----:R-:W-:Y:S05]  /*4f60*/  ENDCOLLECTIVE ;  /* 0x000000000000791b */ /* 0x003fea0003800000 */
.L_x_27259:
[----:B------:R-:W-:Y:S05]  /*4f70*/  BRA `(.L_x_27260) ;  /* 0xffffffdc00187947 */ /* 0x000fea000383ffff */
        .weak           $__internal_430_$__cuda_sm3x_div_rn_noftz_f32_slowpath
        .type           $__internal_430_$__cuda_sm3x_div_rn_noftz_f32_slowpath,@function
        .size           $__internal_430_$__cuda_sm3x_div_rn_noftz_f32_slowpath,(.L_x_37807 - $__internal_430_$__cuda_sm3x_div_rn_noftz_f32_slowpath)
$__internal_430_$__cuda_sm3x_div_rn_noftz_f32_slowpath:
        /* <DEDUP_REMOVED lines=34> */
.L_x_27262:
        /* <DEDUP_REMOVED lines=51> */
.L_x_27269:
[----:B------:R-:W-:-:S04]  /*54d0*/  LOP3.LUT R11, R11, 0x80000000, RZ, 0xc0, !PT ;  /* 0x800000000b0b7812 */ /* 0x000fc800078ec0ff */
[----:B------:R-:W-:Y:S01]  /*54e0*/  LOP3.LUT R11, R11, 0x7f800000, RZ, 0xfc, !PT ;  /* 0x7f8000000b0b7812 */ /* 0x000fe200078efcff */
[----:B------:R-:W-:Y:S06]  /*54f0*/  BRA `(.L_x_27270) ;  /* 0x0000000000047947 */ /* 0x000fec0003800000 */
.L_x_27268:
[----:B------:R-:W-:-:S07]  /*5500*/  IMAD R11, R30, 0x800000, R11 ;  /* 0x008000001e0b7824 */ /* 0x000fce00078e020b */
.L_x_27270:
[----:B------:R-:W-:Y:S05]  /*5510*/  BSYNC.RECONVERGENT B1 ;  /* 0x0000000000017941 */ /* 0x000fea0003800200 */
.L_x_27267:
[----:B------:R-:W-:Y:S05]  /*5520*/  BRA `(.L_x_27271) ;  /* 0x0000000000207947 */ /* 0x000fea0003800000 */
.L_x_27266:
[----:B------:R-:W-:-:S04]  /*5530*/  LOP3.LUT R11, R14, 0x80000000, R11, 0x48, !PT ;  /* 0x800000000e0b7812 */ /* 0x000fc800078e480b */
[----:B------:R-:W-:Y:S01]  /*5540*/  LOP3.LUT R11, R11, 0x7f800000, RZ, 0xfc, !PT ;  /* 0x7f8000000b0b7812 */ /* 0x000fe200078efcff */
[----:B------:R-:W-:Y:S06]  /*5550*/  BRA `(.L_x_27271) ;  /* 0x0000000000147947 */ /* 0x000fec0003800000 */
.L_x_27265:
[----:B------:R-:W-:Y:S01]  /*5560*/  LOP3.LUT R11, R14, 0x80000000, R11, 0x48, !PT ;  /* 0x800000000e0b7812 */ /* 0x000fe200078e480b */
[----:B------:R-:W-:Y:S06]  /*5570*/  BRA `(.L_x_27271) ;  /* 0x00000000000c7947 */ /* 0x000fec0003800000 */
.L_x_27264:
[----:B------:R-:W0:Y:S01]  /*5580*/  MUFU.RSQ R11, -QNAN ;  /* 0xffc00000000b7908 */ /* 0x000e220000001400 */
[----:B------:R-:W-:Y:S05]  /*5590*/  BRA `(.L_x_27271) ;  /* 0x0000000000047947 */ /* 0x000fea0003800000 */
.L_x_27263:
[----:B------:R-:W-:-:S07]  /*55a0*/  FADD.FTZ R11, R11, R14 ;  /* 0x0000000e0b0b7221 */ /* 0x000fce0000010000 */
.L_x_27271:
[----:B------:R-:W-:Y:S05]  /*55b0*/  BSYNC.RECONVERGENT B0 ;  /* 0x0000000000007941 */ /* 0x000fea0003800200 */
.L_x_27261:
[----:B------:R-:W-:Y:S01]  /*55c0*/  HFMA2 R15, -RZ, RZ, 0, 0 ;  /* 0x00000000ff0f7431 */ /* 0x000fe200000001ff */
[----:B------:R-:W-:-:S04]  /*55d0*/  MOV R14, R28 ;  /* 0x0000001c000e7202 */ /* 0x000fc80000000f00 */
[----:B0-----:R-:W-:Y:S05]  /*55e0*/  RET.REL.NODEC R14 `(_Z15SoftmaxWarpImplI22BroadcastScaleMaskLoadIffbLm2EiE11DirectStoreIffEfLi2ELi14ELi32ELi1ELb1EL9Algorithm0EEvT_T0_ll) ;  /* 0xffffffa80e847950 */ /* 0x001fea0003c3ffff */
.L_x_27272:
        /* <DEDUP_REMOVED lines=9> */
.L_x_37807:


//--------------------- .text._Z15SoftmaxWarpImplI22BroadcastScaleMaskLoadIffbLm2EiE11DirectStoreIffEfLi2ELi14ELi32ELi1ELb0EL9Algorithm0EEvT_T0_ll --------------------------
	.section	.text._Z15SoftmaxWarpImplI22BroadcastScaleMaskLoadIffbLm2EiE11DirectStoreIffEfLi2ELi14ELi32ELi1ELb0EL9Algorithm0EEvT_T0_ll,"ax",@progbits
	.align	128
        .global         _Z15SoftmaxWarpImplI22BroadcastScaleMaskLoadIffbLm2EiE11DirectStoreIffEfLi2ELi14ELi32ELi1ELb0EL9Algorithm0EEvT_T0_ll
        .type           _Z15SoftmaxWarpImplI22BroadcastScaleMaskLoadIffbLm2EiE11DirectStoreIffEfLi2ELi14ELi32ELi1ELb0EL9Algorithm0EEvT_T0_ll,@function
        .size           _Z15SoftmaxWarpImplI22BroadcastScaleMaskLoadIffbLm2EiE11DirectStoreIffEfLi2ELi14ELi32ELi1ELb0EL9Algorithm0EEvT_T0_ll,(.L_x_37808 - _Z15SoftmaxWarpImplI22BroadcastScaleMaskLoadIffbLm2EiE11DirectStoreIffEfLi2ELi14ELi32ELi1ELb0EL9Algorithm0EEvT_T0_ll)
        .other          _Z15SoftmaxWarpImplI22BroadcastScaleMaskLoadIffbLm2EiE11DirectStoreIffEfLi2ELi14ELi32ELi1ELb0EL9Algorithm0EEvT_T0_ll,@"STO_CUDA_ENTRY STV_DEFAULT"
_Z15SoftmaxWarpImplI22BroadcastScaleMaskLoadIffbLm2EiE11DirectStoreIffEfLi2ELi14ELi32ELi1ELb0EL9Algorithm0EEvT_T0_ll:
.text._Z15SoftmaxWarpImplI22BroadcastScaleMaskLoadIffbLm2EiE11DirectStoreIffEfLi2ELi14ELi32ELi1ELb0EL9Algorithm0EEvT_T0_ll:
        /* <DEDUP_REMOVED lines=11> */
[----:B------:R-:W-:Y:S01]  /*00b0*/  HFMA2 R8, -RZ, RZ, 0, 1.513957977294921875e-05 ;  /* 0x000000feff087431 */ /* 0x000fe200000001ff */
[----:B------:R-:W-:Y:S01]  /*00c0*/  MOV R12, 0x1 ;  /* 0x00000001000c7802 */ /* 0x000fe20000000f00 */
[----:B------:R2:W3:Y:S01]  /*00d0*/  LDC.64 R2, c[0x4][R0] ;  /* 0x0100000000027b82 */ /* 0x0004e20000000a00 */
[----:B------:R-:W4:Y:S01]  /*00e0*/  LDCU.64 UR6, c[0x4][0x1368] ;  /* 0x01026d00ff0677ac */ /* 0x000f220008000a00 */
[----:B------:R-:W-:Y:S01]  /*00f0*/  IMAD.MOV.U32 R13, RZ, RZ, RZ ;  /* 0x000000ffff0d7224 */ /* 0x000fe200078e00ff */
[----:B------:R-:W5:Y:S01]  /*0100*/  LDCU.64 UR8, c[0x4][0x598] ;  /* 0x0100b300ff0877ac */ /* 0x000f620008000a00 */
[----:B-1----:R-:W-:Y:S02]  /*0110*/  MOV R4, UR4 ;  /* 0x0000000400047c02 */ /* 0x002fe40008000f00 */
[----:B------:R-:W-:Y:S01]  /*0120*/  MOV R5, UR5 ;  /* 0x0000000500057c02 */ /* 0x000fe20008000f00 */
[----:B----4-:R-:W-:Y:S01]  /*0130*/  IMAD.U32 R6, RZ, RZ, UR6 ;  /* 0x00000006ff067e24 */ /* 0x010fe2000f8e00ff */
[----:B------:R-:W-:-:S02]  /*0140*/  MOV R7, UR7 ;  /* 0x0000000700077c02 */ /* 0x000fc40008000f00 */
[----:B-----5:R-:W-:Y:S01]  /*0150*/  MOV R10, UR8 ;  /* 0x00000008000a7c02 */ /* 0x020fe20008000f00 */
[----:B--2---:R-:W-:-:S07]  /*0160*/  IMAD.U32 R11, RZ, RZ, UR9 ;  /* 0x00000009ff0b7e24 */ /* 0x004fce000f8e00ff */
[----:B------:R-:W-:-:S07]  /*0170*/  LEPC R20, `(.L_x_27273) ;  /* 0x000000001014794e */ /* 0x000fce0000000000 */
[----:B0--3--:R-:W-:Y:S05]  /*0180*/  CALL.ABS.NOINC R2 ;  /* 0x0000000002007343 */ /* 0x009fea0003c00000 */
.L_x_27273:
        /* <DEDUP_REMOVED lines=14> */
.L_x_27303:
[----:B0-----:R-:W0:Y:S01]  /*0270*/  LDC R40, c[0x0][0x3a8] ;  /* 0x0000ea00ff287b82 */ /* 0x001e220000000800 */
[----:B------:R-:W-:Y:S02]  /*0280*/  HFMA2 R4, -RZ, RZ, 0, 0 ;  /* 0x00000000ff047431 */ /* 0x000fe400000001ff */
[----:B------:R-:W-:Y:S01]  /*0290*/  IMAD R19, R25, UR44, R24 ;  /* 0x0000002c19137c24 */ /* 0x000fe2000f8e0218 */
[----:B-1----:R-:W-:Y:S02]  /*02a0*/  R2UR UR4, R20 ;  /* 0x00000000140472ca */ /* 0x002fe400000e0000 */
[----:B------:R-:W-:Y:S02]  /*02b0*/  R2UR UR5, R21 ;  /* 0x00000000150572ca */ /* 0x000fe400000e0000 */
[----:B------:R-:W-:Y:S01]  /*02c0*/  IABS R2, R19 ;  /* 0x0000001300027213 */ /* 0x000fe20000000000 */
        /* <DEDUP_REMOVED lines=22> */
[----:B--2---:R-:W-:-:S04]  /*0430*/  ISETP.NE.U32.AND P1, PT, R6, 0x1, PT ;  /* 0x000000010600780c */ /* 0x004fc80003f25070 */
[----:B------:R-:W-:Y:S02]  /*0440*/  ISETP.NE.AND.EX P1, PT, R7, RZ, PT, P1 ;  /* 0x000000ff0700720c */ /* 0x000fe40003f25310 */
[----:B------:R-:W0:Y:S05]  /*0450*/  LDC.64 R6, c[0x0][0x388] ;  /* 0x0000e200ff067b82 */ /* 0x000e2a0000000a00 */
[----:B------:R-:W-:Y:S01]  /*0460*/  @P0 VIADD R0, R0, 0x1 ;  /* 0x0000000100000836 */ /* 0x000fe20000000000 */
[----:B-1----:R-:W-:-:S04]  /*0470*/  ISETP.NE.U32.AND P0, PT, R8, 0x1, PT ;  /* 0x000000010800780c */ /* 0x002fc80003f05070 */
[----:B------:R-:W-:Y:S02]  /*0480*/  @!P3 IADD3 R0, PT, PT, -R0, RZ, RZ ;  /* 0x000000ff0000b210 */ /* 0x000fe40007ffe1ff */
[----:B------:R-:W-:Y:S02]  /*0490*/  ISETP.NE.AND.EX P0, PT, R9, RZ, PT, P0 ;  /* 0x000000ff0900720c */ /* 0x000fe40003f05300 */
[----:B------:R-:W-:-:S04]  /*04a0*/  SEL R0, R22, R0, !P2 ;  /* 0x0000000016007207 */ /* 0x000fc80005000000 */
[C---:B------:R-:W-:Y:S02]  /*04b0*/  IADD3 R2, PT, PT, -R0.reuse, RZ, RZ ;  /* 0x000000ff00027210 */ /* 0x040fe40007ffe1ff */
[----:B------:R-:W-:-:S03]  /*04c0*/  SEL R0, R0, RZ, P0 ;  /* 0x000000ff00007207 */ /* 0x000fc60000000000 */
[----:B------:R-:W-:Y:S02]  /*04d0*/  IMAD R2, R40, R2, R19 ;  /* 0x0000000228027224 */ /* 0x000fe400078e0213 */
[----:B------:R-:W-:-:S03]  /*04e0*/  IMAD R3, R0, UR40, RZ ;  /* 0x0000002800037c24 */ /* 0x000fc6000f8e02ff */
[----:B------:R-:W-:-:S05]  /*04f0*/  SEL R2, R2, RZ, P1 ;  /* 0x000000ff02027207 */ /* 0x000fca0000800000 */
[----:B------:R-:W-:-:S05]  /*0500*/  IMAD R2, R2, UR41, R3 ;  /* 0x0000002902027c24 */ /* 0x000fca000f8e0203 */
[----:B------:R-:W-:-:S04]  /*0510*/  LEA.HI R2, R2, R2, RZ, 0x1 ;  /* 0x0000000202027211 */ /* 0x000fc800078f08ff */
[----:B------:R-:W-:-:S05]  /*0520*/  SHF.R.S32.HI R15, RZ, 0x1, R2 ;  /* 0x00000001ff0f7819 */ /* 0x000fca0000011402 */
[----:B0-----:R-:W-:-:S06]  /*0530*/  IMAD.WIDE R14, R15, 0x2, R6 ;  /* 0x000000020f0e7825 */ /* 0x001fcc00078e0206 */
[----:B------:R0:W2:Y:S01]  /*0540*/  LDG.E.U16 R14, desc[UR4][R14.64] ;  /* 0x000000040e0e7981 */ /* 0x0000a2000c1e1500 */
[C---:B------:R-:W-:Y:S01]  /*0550*/  VIADD R17, R19.reuse, 0x40 ;  /* 0x0000004013117836 */ /* 0x040fe20000000000 */
[----:B------:R-:W-:-:S04]  /*0560*/  IADD3 R31, PT, PT, R19, 0x80, RZ ;  /* 0x00000080131f7810 */ /* 0x000fc80007ffe0ff */
[----:B------:R-:W-:Y:S02]  /*0570*/  IABS R3, R17 ;  /* 0x0000001100037213 */ /* 0x000fe40000000000 */
[----:B------:R-:W-:Y:S01]  /*0580*/  IABS R9, R31 ;  /* 0x0000001f00097213 */ /* 0x000fe20000000000 */
[----:B0-----:R-:W-:Y:S02]  /*0590*/  VIADD R15, R19, 0xc0 ;  /* 0x000000c0130f7836 */ /* 0x001fe40000000000 */
[----:B------:R-:W-:-:S03]  /*05a0*/  IMAD.HI.U32 R0, R4, R3, RZ ;  /* 0x0000000304007227 */ /* 0x000fc600078e00ff */
[----:B------:R-:W-:Y:S01]  /*05b0*/  IABS R11, R15 ;  /* 0x0000000f000b7213 */ /* 0x000fe20000000000 */
[----:B------:R-:W-:Y:S01]  /*05c0*/  IMAD.HI.U32 R8, R4, R9, RZ ;  /* 0x0000000904087227 */ /* 0x000fe200078e00ff */
[----:B------:R-:W-:-:S03]  /*05d0*/  IADD3 R2, PT, PT, -R0, RZ, RZ ;  /* 0x000000ff00027210 */ /* 0x000fc60007ffe1ff */
[----:B------:R-:W-:-:S04]  /*05e0*/  IMAD.HI.U32 R10, R4, R11, RZ ;  /* 0x0000000b040a7227 */ /* 0x000fc800078e00ff */
[----:B------:R-:W-:Y:S01]  /*05f0*/  IMAD R3, R12, R2, R3 ;  /* 0x000000020c037224 */ /* 0x000fe200078e0203 */
[----:B------:R-:W-:-:S04]  /*0600*/  IADD3 R2, PT, PT, -R8, RZ, RZ ;  /* 0x000000ff08027210 */ /* 0x000fc80007ffe1ff */
[C---:B------:R-:W-:Y:S01]  /*0610*/  ISETP.GT.U32.AND P5, PT, R12.reuse, R3, PT ;  /* 0x000000030c00720c */ /* 0x040fe20003fa4070 */
[----:B------:R-:W-:Y:S02]  /*0620*/  IMAD R9, R12, R2, R9 ;  /* 0x000000020c097224 */ /* 0x000fe400078e0209 */
[----:B------:R-:W-:-:S03]  /*0630*/  IMAD.MOV R2, RZ, RZ, -R10 ;  /* 0x000000ffff027224 */ /* 0x000fc600078e0a0a */
[C---:B------:R-:W-:Y:S01]  /*0640*/  ISETP.GT.U32.AND P6, PT, R12.reuse, R9, PT ;  /* 0x000000090c00720c */ /* 0x040fe20003fc4070 */
[----:B------:R-:W-:-:S06]  /*0650*/  IMAD R11, R12, R2, R11 ;  /* 0x000000020c0b7224 */ /* 0x000fcc00078e020b */
[-C--:B------:R-:W-:Y:S02]  /*0660*/  @!P5 IADD3 R3, PT, PT, R3, -R12.reuse, RZ ;  /* 0x8000000c0303d210 */ /* 0x080fe40007ffe0ff */
[----:B------:R-:W-:Y:S02]  /*0670*/  @!P5 IADD3 R0, PT, PT, R0, 0x1, RZ ;  /* 0x000000010000d810 */ /* 0x000fe40007ffe0ff */
[----:B------:R-:W-:Y:S02]  /*0680*/  ISETP.GE.U32.AND P3, PT, R3, R12, PT ;  /* 0x0000000c0300720c */ /* 0x000fe40003f66070 */
[----:B------:R-:W-:Y:S01]  /*0690*/  LOP3.LUT R3, R17, R40, RZ, 0x3c, !PT ;  /* 0x0000002811037212 */ /* 0x000fe200078e3cff */
[----:B------:R-:W-:Y:S01]  /*06a0*/  @!P6 IMAD.IADD R9, R9, 0x1, -R12 ;  /* 0x000000010909e824 */ /* 0x000fe200078e0a0c */
[----:B------:R-:W-:Y:S02]  /*06b0*/  @!P6 IADD3 R8, PT, PT, R8, 0x1, RZ ;  /* 0x000000010808e810 */ /* 0x000fe40007ffe0ff */
[----:B------:R-:W-:-:S02]  /*06c0*/  ISETP.GE.AND P4, PT, R3, RZ, PT ;  /* 0x000000ff0300720c */ /* 0x000fc40003f86270 */
[----:B------:R-:W0:Y:S01]  /*06d0*/  LDC.64 R2, c[0x0][0x380] ;  /* 0x0000e000ff027b82 */ /* 0x000e220000000a00 */
[----:B------:R-:W-:Y:S02]  /*06e0*/  ISETP.GE.U32.AND P5, PT, R9, R12, PT ;  /* 0x0000000c0900720c */ /* 0x000fe40003fa6070 */
[----:B------:R-:W-:Y:S02]  /*06f0*/  LOP3.LUT R9, R31, R40, RZ, 0x3c, !PT ;  /* 0x000000281f097212 */ /* 0x000fe400078e3cff */
[----:B------:R-:W-:Y:S02]  /*0700*/  @P3 IADD3 R0, PT, PT, R0, 0x1, RZ ;  /* 0x0000000100003810 */ /* 0x000fe40007ffe0ff */
[----:B------:R-:W-:Y:S02]  /*0710*/  ISETP.GT.U32.AND P3, PT, R12, R11, PT ;  /* 0x0000000b0c00720c */ /* 0x000fe40003f64070 */
[----:B------:R-:W-:-:S04]  /*0720*/  MOV R5, R0 ;  /* 0x0000000000057202 */ /* 0x000fc80000000f00 */
[----:B------:R-:W-:Y:S02]  /*0730*/  @!P4 IADD3 R5, PT, PT, -R5, RZ, RZ ;  /* 0x000000ff0505c210 */ /* 0x000fe40007ffe1ff */
[----:B------:R-:W-:Y:S02]  /*0740*/  @P5 IADD3 R8, PT, PT, R8, 0x1, RZ ;  /* 0x0000000108085810 */ /* 0x000fe40007ffe0ff */
[----:B------:R-:W-:Y:S02]  /*0750*/  ISETP.GE.AND P5, PT, R9, RZ, PT ;  /* 0x000000ff0900720c */ /* 0x000fe40003fa6270 */
[----:B------:R-:W-:Y:S01]  /*0760*/  SEL R5, R22, R5, !P2 ;  /* 0x0000000516057207 */ /* 0x000fe20005000000 */
[----:B------:R-:W-:Y:S02]  /*0770*/  @!P3 IMAD.IADD R11, R11, 0x1, -R12 ;  /* 0x000000010b0bb824 */ /* 0x000fe400078e0a0c */
[----:B------:R-:W-:-:S03]  /*0780*/  @!P3 VIADD R10, R10, 0x1 ;  /* 0x000000010a0ab836 */ /* 0x000fc60000000000 */
[----:B------:R-:W-:-:S05]  /*0790*/  ISETP.GE.U32.AND P6, PT, R11, R12, PT ;  /* 0x0000000c0b00720c */ /* 0x000fca0003fc6070 */
[----:B------:R-:W-:-:S04]  /*07a0*/  @!P5 IADD3 R8, PT, PT, -R8, RZ, RZ ;  /* 0x000000ff0808d210 */ /* 0x000fc80007ffe1ff */
[----:B------:R-:W-:-:S04]  /*07b0*/  SEL R8, R22, R8, !P2 ;  /* 0x0000000816087207 */ /* 0x000fc80005000000 */
[----:B------:R-:W-:Y:S02]  /*07c0*/  @P6 IADD3 R10, PT, PT, R10, 0x1, RZ ;  /* 0x000000010a0a6810 */ /* 0x000fe40007ffe0ff */
[C---:B------:R-:W-:Y:S02]  /*07d0*/  IADD3 R9, PT, PT, -R8.reuse, RZ, RZ ;  /* 0x000000ff08097210 */ /* 0x040fe40007ffe1ff */
[----:B------:R-:W-:-:S03]  /*07e0*/  SEL R8, R8, RZ, P0 ;  /* 0x000000ff08087207 */ /* 0x000fc60000000000 */
[----:B------:R-:W-:Y:S02]  /*07f0*/  IMAD R9, R40, R9, R31 ;  /* 0x0000000928097224 */ /* 0x000fe400078e021f */
[----:B------:R-:W-:-:S03]  /*0800*/  IMAD R8, R8, UR40, RZ ;  /* 0x0000002808087c24 */ /* 0x000fc6000f8e02ff */
[----:B------:R-:W-:-:S05]  /*0810*/  SEL R9, R9, RZ, P1 ;  /* 0x000000ff09097207 */ /* 0x000fca0000800000 */
[----:B------:R-:W-:Y:S01]  /*0820*/  IMAD R8, R9, UR41, R8 ;  /* 0x0000002909087c24 */ /* 0x000fe2000f8e0208 */
[----:B------:R-:W-:Y:S02]  /*0830*/  R2UR UR6, R20 ;  /* 0x00000000140672ca */ /* 0x000fe400000e0000 */
[----:B------:R-:W-:Y:S02]  /*0840*/  R2UR UR7, R21 ;  /* 0x00000000150772ca */ /* 0x000fe400000e0000 */
[----:B------:R-:W-:-:S04]  /*0850*/  LEA.HI R8, R8, R8, RZ, 0x1 ;  /* 0x0000000808087211 */ /* 0x000fc800078f08ff */
[----:B------:R-:W-:-:S05]  /*0860*/  SHF.R.S32.HI R33, RZ, 0x1, R8 ;  /* 0x00000001ff217819 */ /* 0x000fca0000011408 */
[----:B------:R-:W-:Y:S01]  /*0870*/  IMAD.WIDE R32, R33, 0x2, R6 ;  /* 0x0000000221207825 */ /* 0x000fe200078e0206 */
[----:B--2---:R-:W-:-:S04]  /*0880*/  PRMT R0, R14, 0x7771, RZ ;  /* 0x000077710e007816 */ /* 0x004fc800000000ff */
[----:B------:R-:W-:Y:S02]  /*0890*/  ISETP.NE.AND P4, PT, R0, RZ, PT ;  /* 0x000000ff0000720c */ /* 0x000fe40003f85270 */
[----:B------:R-:W-:-:S04]  /*08a0*/  LEA.HI R0, R19, R19, RZ, 0x1 ;  /* 0x0000001313007211 */ /* 0x000fc800078f08ff */
[----:B------:R-:W-:Y:S02]  /*08b0*/  SHF.R.S32.HI R29, RZ, 0x1, R0 ;  /* 0x00000001ff1d7819 */ /* 0x000fe40000011400 */
[----:B------:R-:W-:-:S03]  /*08c0*/  LOP3.LUT R0, R15, R40, RZ, 0x3c, !PT ;  /* 0x000000280f007212 */ /* 0x000fc600078e3cff */
[----:B0-----:R-:W-:Y:S01]  /*08d0*/  IMAD.WIDE R28, R29, 0x8, R2 ;  /* 0x000000081d1c7825 */ /* 0x001fe200078e0202 */
[----:B------:R-:W-:Y:S02]  /*08e0*/  ISETP.GE.AND P3, PT, R0, RZ, PT ;  /* 0x000000ff0000720c */ /* 0x000fe40003f66270 */
[----:B------:R-:W-:Y:S01]  /*08f0*/  @P4 R2UR UR4, R20 ;  /* 0x00000000140442ca */ /* 0x000fe200000e0000 */
[----:B------:R-:W-:Y:S01]  /*0900*/  IMAD.MOV R0, RZ, RZ, -R5 ;  /* 0x000000ffff007224 */ /* 0x000fe200078e0a05 */
[----:B------:R-:W-:Y:S02]  /*0910*/  @P4 R2UR UR5, R21 ;  /* 0x00000000150542ca */ /* 0x000fe400000e0000 */
[----:B------:R-:W-:Y:S01]  /*0920*/  SEL R5, R5, RZ, P0 ;  /* 0x000000ff05057207 */ /* 0x000fe20000000000 */
[----:B------:R-:W-:-:S10]  /*0930*/  IMAD R0, R40, R0, R17 ;  /* 0x0000000028007224 */ /* 0x000fd400078e0211 */
[----:B------:R-:W2:Y:S01]  /*0940*/  @P4 LDG.E R16, desc[UR4][R28.64+0x4] ;  /* 0x000004041c104981 */ /* 0x000ea2000c1e1900 */
[----:B------:R-:W-:Y:S01]  /*0950*/  @!P3 IADD3 R10, PT, PT, -R10, RZ, RZ ;  /* 0x000000ff0a0ab210 */ /* 0x000fe20007ffe1ff */
[----:B------:R-:W-:Y:S01]  /*0960*/  IMAD R5, R5, UR40, RZ ;  /* 0x0000002805057c24 */ /* 0x000fe2000f8e02ff */
[----:B------:R-:W-:Y:S02]  /*0970*/  SEL R0, R0, RZ, P1 ;  /* 0x000000ff00007207 */ /* 0x000fe40000800000 */
[----:B------:R-:W-:Y:S02]  /*0980*/  SEL R10, R22, R10, !P2 ;  /* 0x0000000a160a7207 */ /* 0x000fe40005000000 */
[----:B------:R-:W-:Y:S01]  /*0990*/  R2UR UR4, R20 ;  /* 0x00000000140472ca */ /* 0x000fe200000e0000 */
[----:B------:R-:W-:Y:S01]  /*09a0*/  IMAD R0, R0, UR41, R5 ;  /* 0x0000002900007c24 */ /* 0x000fe2000f8e0205 */
[----:B------:R-:W-:Y:S01]  /*09b0*/  R2UR UR5, R21 ;  /* 0x00000000150572ca */ /* 0x000fe200000e0000 */
[----:B------:R-:W-:Y:S01]  /*09c0*/  IMAD.MOV R5, RZ, RZ, -R10 ;  /* 0x000000ffff057224 */ /* 0x000fe200078e0a0a */
[----:B------:R-:W-:Y:S01]  /*09d0*/  SEL R10, R10, RZ, P0 ;  /* 0x000000ff0a0a7207 */ /* 0x000fe20000000000 */
[C---:B------:R-:W-:Y:S01]  /*09e0*/  VIADD R13, R19.reuse, 0x140 ;  /* 0x00000140130d7836 */ /* 0x040fe20000000000 */
[----:B------:R-:W-:Y:S01]  /*09f0*/  LEA.HI R0, R0, R0, RZ, 0x1 ;  /* 0x0000000000007211 */ /* 0x000fe200078f08ff */
[----:B------:R-:W-:Y:S01]  /*0a00*/  IMAD R5, R40, R5, R15 ;  /* 0x0000000528057224 */ /* 0x000fe200078e020f */
[----:B------:R-:W-:Y:S01]  /*0a10*/  IADD3 R8, PT, PT, R19, 0x100, RZ ;  /* 0x0000010013087810 */ /* 0x000fe20007ffe0ff */
[----:B------:R-:W3:Y:S01]  /*0a20*/  LDG.E R28, desc[UR6][R28.64] ;  /* 0x000000061c1c7981 */ /* 0x000ee2000c1e1900 */
[----:B------:R-:W-:Y:S01]  /*0a30*/  SHF.R.S32.HI R11, RZ, 0x1, R0 ;  /* 0x00000001ff0b7819 */ /* 0x000fe20000011400 */
[----:B------:R-:W-:Y:S01]  /*0a40*/  IMAD R0, R10, UR40, RZ ;  /* 0x000000280a007c24 */ /* 0x000fe2000f8e02ff */
[----:B------:R-:W-:-:S03]  /*0a50*/  SEL R5, R5, RZ, P1 ;  /* 0x000000ff05057207 */ /* 0x000fc60000800000 */
[----:B------:R-:W-:-:S04]  /*0a60*/  IMAD.WIDE R10, R11, 0x2, R6 ;  /* 0x000000020b0a7825 */ /* 0x000fc800078e0206 */
[----:B------:R-:W-:Y:S01]  /*0a70*/  IMAD R0, R5, UR41, R0 ;  /* 0x0000002905007c24 */ /* 0x000fe2000f8e0200 */
[----:B------:R0:W4:Y:S04]  /*0a80*/  LDG.E.U16 R9, desc[UR4][R10.64] ;  /* 0x000000040a097981 */ /* 0x000128000c1e1500 */
[----:B------:R-:W-:Y:S01]  /*0a90*/  LEA.HI R0, R0, R0, RZ, 0x1 ;  /* 0x0000000000007211 */ /* 0x000fe200078f08ff */
[----:B------:R-:W5:Y:S03]  /*0aa0*/  LDG.E.U16 R5, desc[UR6][R32.64] ;  /* 0x0000000620057981 */ /* 0x000f66000c1e1500 */
[----:B------:R-:W-:-:S05]  /*0ab0*/  SHF.R.S32.HI R35, RZ, 0x1, R0 ;  /* 0x00000001ff237819 */ /* 0x000fca0000011400 */
[----:B------:R-:W-:-:S05]  /*0ac0*/  IMAD.WIDE R34, R35, 0x2, R6 ;  /* 0x0000000223227825 */ /* 0x000fca00078e0206 */
[----:B------:R1:W3:Y:S01]  /*0ad0*/  LDG.E.U16 R0, desc[UR4][R34.64] ;  /* 0x0000000422007981 */ /* 0x0002e2000c1e1500 */
[----:B------:R-:W-:-:S05]  /*0ae0*/  IABS R37, R8 ;  /* 0x0000000800257213 */ /* 0x000fca0000000000 */
[----:B------:R-:W-:-:S05]  /*0af0*/  IMAD.HI.U32 R27, R4, R37, RZ ;  /* 0x00000025041b7227 */ /* 0x000fca00078e00ff */
[----:B0-----:R-:W-:-:S05]  /*0b00*/  IADD3 R10, PT, PT, -R27, RZ, RZ ;  /* 0x000000ff1b0a7210 */ /* 0x001fca0007ffe1ff */
[C---:B------:R-:W-:Y:S02]  /*0b10*/  IMAD R37, R12.reuse, R10, R37 ;  /* 0x0000000a0c257224 */ /* 0x040fe400078e0225 */
[----:B------:R-:W2:Y:S03]  /*0b20*/  LDC.64 R10, c[0x0][0x3d0] ;  /* 0x0000f400ff0a7b82 */ /* 0x000ea60000000a00 */
[----:B------:R-:W-:Y:S01]  /*0b30*/  ISETP.GT.U32.AND P5, PT, R12, R37, PT ;  /* 0x000000250c00720c */ /* 0x000fe20003fa4070 */
[----:B------:R-:W0:Y:S01]  /*0b40*/  LDCU UR4, c[0x0][0x3d0] ;  /* 0x00007a00ff0477ac */ /* 0x000e220008000800 */
[----:B-1----:R-:W-:Y:S02]  /*0b50*/  IABS R35, R13 ;  /* 0x0000000d00237213 */ /* 0x002fe40000000000 */
[----:B------:R-:W-:-:S03]  /*0b60*/  IADD3 R19, PT, PT, R19, 0x180, RZ ;  /* 0x0000018013137810 */ /* 0x000fc60007ffe0ff */
[----:B------:R-:W-:-:S06]  /*0b70*/  IMAD.HI.U32 R33, R4, R35, RZ ;  /* 0x0000002304217227 */ /* 0x000fcc00078e00ff */
[----:B------:R-:W-:Y:S01]  /*0b80*/  @!P5 IADD3 R37, PT, PT, R37, -R12, RZ ;  /* 0x8000000c2525d210 */ /* 0x000fe20007ffe0ff */
[----:B------:R-:W-:-:S03]  /*0b90*/  IMAD.MOV R18, RZ, RZ, -R33 ;  /* 0x000000ffff127224 */ /* 0x000fc600078e0a21 */
[----:B------:R-:W-:Y:S02]  /*0ba0*/  ISETP.GE.U32.AND P3, PT, R37, R12, PT ;  /* 0x0000000c2500720c */ /* 0x000fe40003f66070 */
[----:B------:R-:W-:Y:S01]  /*0bb0*/  IABS R37, R19 ;  /* 0x0000001300257213 */ /* 0x000fe20000000000 */
[----:B------:R-:W-:-:S04]  /*0bc0*/  IMAD R35, R12, R18, R35 ;  /* 0x000000120c237224 */ /* 0x000fc800078e0223 */
[----:B------:R-:W-:Y:S01]  /*0bd0*/  IMAD.HI.U32 R18, R4, R37, RZ ;  /* 0x0000002504127227 */ /* 0x000fe200078e00ff */
[----:B0-----:R-:W-:-:S03]  /*0be0*/  MOV R4, UR4 ;  /* 0x0000000400047c02 */ /* 0x001fc60008000f00 */
[----:B------:R-:W-:-:S05]  /*0bf0*/  @!P5 VIADD R27, R27, 0x1 ;  /* 0x000000011b1bd836 */ /* 0x000fca0000000000 */
[----:B------:R-:W-:Y:S02]  /*0c00*/  @P3 IADD3 R27, PT, PT, R27, 0x1, RZ ;  /* 0x000000011b1b3810 */ /* 0x000fe40007ffe0ff */
[----:B------:R-:W-:Y:S02]  /*0c10*/  PRMT R14, R14, 0x7770, RZ ;  /* 0x000077700e0e7816 */ /* 0x000fe400000000ff */
[----:B------:R-:W-:Y:S02]  /*0c20*/  LEA.HI R17, R17, R17, RZ, 0x1 ;  /* 0x0000001111117211 */ /* 0x000fe400078f08ff */
[C---:B------:R-:W-:Y:S02]  /*0c30*/  R2UR UR8, R20.reuse ;  /* 0x00000000140872ca */ /* 0x040fe400000e0000 */
[----:B------:R-:W-:Y:S02]  /*0c40*/  R2UR UR9, R21 ;  /* 0x00000000150972ca */ /* 0x000fe400000e0000 */
[----:B------:R-:W-:-:S02]  /*0c50*/  R2UR UR12, R20 ;  /* 0x00000000140c72ca */ /* 0x000fc400000e0000 */
[----:B------:R-:W-:Y:S02]  /*0c60*/  R2UR UR13, R21 ;  /* 0x00000000150d72ca */ /* 0x000fe400000e0000 */
[----:B------:R-:W-:Y:S02]  /*0c70*/  SHF.R.S32.HI R17, RZ, 0x1, R17 ;  /* 0x00000001ff117819 */ /* 0x000fe40000011411 */
[----:B------:R-:W-:-:S03]  /*0c80*/  R2UR UR16, R20 ;  /* 0x00000000141072ca */ /* 0x000fc600000e0000 */
[----:B------:R-:W-:Y:S01]  /*0c90*/  IMAD.WIDE R38, R17, 0x8, R2 ;  /* 0x0000000811267825 */ /* 0x000fe200078e0202 */
[----:B------:R-:W-:-:S03]  /*0ca0*/  R2UR UR17, R21 ;  /* 0x00000000151172ca */ /* 0x000fc600000e0000 */
[----:B--2---:R-:W-:Y:S01]  /*0cb0*/  @P4 FMUL R4, R16, R11 ;  /* 0x0000000b10044220 */ /* 0x004fe20000400000 */
[----:B------:R-:W-:Y:S02]  /*0cc0*/  IADD3 R16, PT, PT, -R18, RZ, RZ ;  /* 0x000000ff12107210 */ /* 0x000fe40007ffe1ff */
[----:B------:R-:W-:-:S03]  /*0cd0*/  ISETP.GT.U32.AND P4, PT, R12, R35, PT ;  /* 0x000000230c00720c */ /* 0x000fc60003f84070 */
[----:B------:R-:W-:-:S05]  /*0ce0*/  IMAD R37, R12, R16, R37 ;  /* 0x000000100c257224 */ /* 0x000fca00078e0225 */
[----:B------:R-:W-:-:S05]  /*0cf0*/  ISETP.GT.U32.AND P6, PT, R12, R37, PT ;  /* 0x000000250c00720c */ /* 0x000fca0003fc4070 */
[----:B------:R-:W-:-:S04]  /*0d00*/  @!P4 IADD3 R35, PT, PT, R35, -R12, RZ ;  /* 0x8000000c2323c210 */ /* 0x000fc80007ffe0ff */
[----:B------:R-:W-:-:S04]  /*0d10*/  ISETP.GE.U32.AND P5, PT, R35, R12, PT ;  /* 0x0000000c2300720c */ /* 0x000fc80003fa6070 */
[----:B------:R-:W-:-:S04]  /*0d20*/  @!P6 IADD3 R37, PT, PT, R37, -R12, RZ ;  /* 0x8000000c2525e210 */ /* 0x000fc80007ffe0ff */
[----:B------:R-:W-:Y:S02]  /*0d30*/  ISETP.GE.U32.AND P3, PT, R37, R12, PT ;  /* 0x0000000c2500720c */ /* 0x000fe40003f66070 */
[-C--:B------:R-:W-:Y:S02]  /*0d40*/  LOP3.LUT R12, R8, R40.reuse, RZ, 0x3c, !PT ;  /* 0x00000028080c7212 */ /* 0x080fe400078e3cff */
[----:B------:R-:W-:Y:S02]  /*0d50*/  @!P4 IADD3 R33, PT, PT, R33, 0x1, RZ ;  /* 0x000000012121c810 */ /* 0x000fe40007ffe0ff */
[----:B------:R-:W-:Y:S02]  /*0d60*/  ISETP.GE.AND P4, PT, R12, RZ, PT ;  /* 0x000000ff0c00720c */ /* 0x000fe40003f86270 */
[----:B------:R-:W-:Y:S01]  /*0d70*/  LOP3.LUT R16, R13, R40, RZ, 0x3c, !PT ;  /* 0x000000280d107212 */ /* 0x000fe200078e3cff */
[----:B------:R-:W-:Y:S01]  /*0d80*/  @P5 VIADD R33, R33, 0x1 ;  /* 0x0000000121215836 */ /* 0x000fe20000000000 */
[----:B----4-:R-:W-:-:S02]  /*0d90*/  PRMT R12, R9, 0x7771, RZ ;  /* 0x00007771090c7816 */ /* 0x010fc400000000ff */
[----:B------:R-:W-:Y:S02]  /*0da0*/  ISETP.GE.AND P5, PT, R16, RZ, PT ;  /* 0x000000ff1000720c */ /* 0x000fe40003fa6270 */
[----:B------:R-:W-:Y:S02]  /*0db0*/  @!P6 IADD3 R18, PT, PT, R18, 0x1, RZ ;  /* 0x000000011212e810 */ /* 0x000fe40007ffe0ff */
[----:B------:R-:W-:Y:S02]  /*0dc0*/  ISETP.NE.AND P6, PT, R12, RZ, PT ;  /* 0x000000ff0c00720c */ /* 0x000fe40003fc5270 */
[----:B-----5:R-:W-:Y:S02]  /*0dd0*/  PRMT R12, R5, 0x7771, RZ ;  /* 0x00007771050c7816 */ /* 0x020fe400000000ff */
[----:B------:R-:W-:Y:S02]  /*0de0*/  LOP3.LUT R16, R19, R40, RZ, 0x3c, !PT ;  /* 0x0000002813107212 */ /* 0x000fe400078e3cff */
[----:B------:R-:W-:-:S02]  /*0df0*/  @P3 IADD3 R18, PT, PT, R18, 0x1, RZ ;  /* 0x0000000112123810 */ /* 0x000fc40007ffe0ff */
[----:B------:R-:W-:Y:S02]  /*0e00*/  @!P4 IADD3 R27, PT, PT, -R27, RZ, RZ ;  /* 0x000000ff1b1bc210 */ /* 0x000fe40007ffe1ff */
[----:B------:R-:W-:Y:S02]  /*0e10*/  ISETP.NE.AND P3, PT, R12, RZ, PT ;  /* 0x000000ff0c00720c */ /* 0x000fe40003f65270 */
[----:B------:R-:W-:Y:S02]  /*0e20*/  ISETP.GE.AND P4, PT, R16, RZ, PT ;  /* 0x000000ff1000720c */ /* 0x000fe40003f86270 */
[----:B---3--:R-:W-:Y:S01]  /*0e30*/  PRMT R12, R0, 0x7771, RZ ;  /* 0x00007771000c7816 */ /* 0x008fe200000000ff */
[----:B------:R-:W-:-:S03]  /*0e40*/  @!P5 IMAD.MOV R33, RZ, RZ, -R33 ;  /* 0x000000ffff21d224 */ /* 0x000fc600078e0a21 */
[----:B------:R-:W-:Y:S02]  /*0e50*/  ISETP.NE.AND P5, PT, R12, RZ, PT ;  /* 0x000000ff0c00720c */ /* 0x000fe40003fa5270 */
[----:B------:R-:W-:Y:S02]  /*0e60*/  LEA.HI R12, R31, R31, RZ, 0x1 ;  /* 0x0000001f1f0c7211 */ /* 0x000fe400078f08ff */
[----:B------:R-:W-:Y:S02]  /*0e70*/  MOV R31, R18 ;  /* 0x00000012001f7202 */ /* 0x000fe40000000f00 */
[----:B------:R-:W-:Y:S02]  /*0e80*/  SHF.R.S32.HI R35, RZ, 0x1, R12 ;  /* 0x00000001ff237819 */ /* 0x000fe4000001140c */
[----:B------:R-:W-:Y:S02]  /*0e90*/  SEL R27, R22, R27, !P2 ;  /* 0x0000001b161b7207 */ /* 0x000fe40005000000 */
[----:B------:R-:W-:-:S02]  /*0ea0*/  @P6 R2UR UR10, R20 ;  /* 0x00000000140a62ca */ /* 0x000fc400000e0000 */
[----:B------:R-:W-:Y:S02]  /*0eb0*/  @P6 R2UR UR11, R21 ;  /* 0x00000000150b62ca */ /* 0x000fe400000e0000 */
[----:B------:R-:W-:Y:S02]  /*0ec0*/  @!P4 IADD3 R31, PT, PT, -R31, RZ, RZ ;  /* 0x000000ff1f1fc210 */ /* 0x000fe40007ffe1ff */
[----:B------:R-:W-:Y:S02]  /*0ed0*/  ISETP.NE.AND P4, PT, R14, RZ, PT ;  /* 0x000000ff0e00720c */ /* 0x000fe40003f85270 */
[----:B------:R-:W-:Y:S01]  /*0ee0*/  LEA.HI R12, R15, R15, RZ, 0x1 ;  /* 0x0000000f0f0c7211 */ /* 0x000fe200078f08ff */
[----:B------:R-:W-:Y:S01]  /*0ef0*/  IMAD.WIDE R14, R35, 0x8, R2 ;  /* 0x00000008230e7825 */ /* 0x000fe200078e0202 */
[----:B------:R-:W-:Y:S02]  /*0f00*/  @P3 R2UR UR14, R20 ;  /* 0x00000000140e32ca */ /* 0x000fe400000e0000 */
[----:B------:R-:W-:-:S02]  /*0f10*/  @P3 R2UR UR15, R21 ;  /* 0x00000000150f32ca */ /* 0x000fc400000e0000 */
[C---:B------:R-:W-:Y:S01]  /*0f20*/  IADD3 R35, PT, PT, -R27.reuse, RZ, RZ ;  /* 0x000000ff1b237210 */ /* 0x040fe20007ffe1ff */
[----:B------:R-:W2:Y:S01]  /*0f30*/  @P6 LDG.E R18, desc[UR10][R38.64+0x4] ;  /* 0x0000040a26126981 */ /* 0x000ea2000c1e1900 */
[----:B------:R-:W-:-:S03]  /*0f40*/  SEL R27, R27, RZ, P0 ;  /* 0x000000ff1b1b7207 */ /* 0x000fc60000000000 */
[----:B------:R-:W-:Y:S01]  /*0f50*/  IMAD R29, R40, R35, R8 ;  /* 0x00000023281d7224 */ /* 0x000fe200078e0208 */
[----:B------:R-:W-:Y:S01]  /*0f60*/  @P5 R2UR UR18, R20 ;  /* 0x00000000141252ca */ /* 0x000fe200000e0000 */
[----:B------:R-:W3:Y:S01]  /*0f70*/  LDG.E R30, desc[UR12][R14.64] ;  /* 0x0000000c0e1e7981 */ /* 0x000ee2000c1e1900 */
[----:B------:R-:W-:Y:S02]  /*0f80*/  @P5 R2UR UR19, R21 ;  /* 0x00000000151352ca */ /* 0x000fe400000e0000 */
[----:B------:R-:W-:Y:S01]  /*0f90*/  SHF.R.S32.HI R17, RZ, 0x1, R12 ;  /* 0x00000001ff117819 */ /* 0x000fe2000001140c */
[----:B------:R0:W4:Y:S01]  /*0fa0*/  @P3 LDG.E R34, desc[UR14][R14.64+0x4] ;  /* 0x0000040e0e223981 */ /* 0x000122000c1e1900 */
[C---:B------:R-:W-:Y:S02]  /*0fb0*/  SEL R33, R22.reuse, R33, !P2 ;  /* 0x0000002116217207 */ /* 0x040fe40005000000 */
[----:B------:R-:W-:Y:S01]  /*0fc0*/  SEL R29, R29, RZ, P1 ;  /* 0x000000ff1d1d7207 */ /* 0x000fe20000800000 */
[----:B------:R1:W5:Y:S01]  /*0fd0*/  LDG.E R12, desc[UR8][R38.64] ;  /* 0x00000008260c7981 */ /* 0x000362000c1e1900 */
[----:B------:R-:W-:Y:S01]  /*0fe0*/  IMAD.WIDE R16, R17, 0x8, R2 ;  /* 0x0000000811107825 */ /* 0x000fe200078e0202 */
[----:B------:R-:W-:-:S03]  /*0ff0*/  SEL R22, R22, R31, !P2 ;  /* 0x0000001f16167207 */ /* 0x000fc60005000000 */
[----:B0-----:R-:W-:Y:S02]  /*1000*/  IMAD.MOV R14, RZ, RZ, -R33 ;  /* 0x000000ffff0e7224 */ /* 0x001fe400078e0a21 */
[----:B-1----:R-:W-:Y:S01]  /*1010*/  IMAD R38, R27, UR40, RZ ;  /* 0x000000281b267c24 */ /* 0x002fe2000f8e02ff */
[----:B------:R-:W3:Y:S03]  /*1020*/  LDG.E R32, desc[UR16][R16.64] ;  /* 0x0000001010207981 */ /* 0x000ee6000c1e1900 */
[----:B------:R-:W-:Y:S01]  /*1030*/  IMAD R29, R29, UR41, R38 ;  /* 0x000000291d1d7c24 */ /* 0x000fe2000f8e0226 */
[----:B------:R-:W-:Y:S01]  /*1040*/  SEL R33, R33, RZ, P0 ;  /* 0x000000ff21217207 */ /* 0x000fe20000000000 */
[----:B------:R-:W-:Y:S01]  /*1050*/  IMAD R14, R40, R14, R13 ;  /* 0x0000000e280e7224 */ /* 0x000fe200078e020d */
[----:B------:R0:W4:Y:S02]  /*1060*/  @P5 LDG.E R36, desc[UR18][R16.64+0x4] ;  /* 0x0000041210245981 */ /* 0x000124000c1e1900 */
[----:B------:R-:W-:Y:S01]  /*1070*/  LEA.HI R29, R29, R29, RZ, 0x1 ;  /* 0x0000001d1d1d7211 */ /* 0x000fe200078f08ff */
[----:B------:R-:W-:Y:S01]  /*1080*/  IMAD R33, R33, UR40, RZ ;  /* 0x0000002821217c24 */ /* 0x000fe2000f8e02ff */
[----:B------:R-:W-:-:S02]  /*1090*/  SEL R14, R14, RZ, P1 ;  /* 0x000000ff0e0e7207 */ /* 0x000fc40000800000 */
[----:B------:R-:W-:Y:S02]  /*10a0*/  SHF.R.S32.HI R15, RZ, 0x1, R29 ;  /* 0x00000001ff0f7819 */ /* 0x000fe4000001141d */
[----:B0-----:R-:W-:Y:S01]  /*10b0*/  IADD3 R16, PT, PT, -R22, RZ, RZ ;  /* 0x000000ff16107210 */ /* 0x001fe20007ffe1ff */
[----:B------:R-:W-:Y:S01]  /*10c0*/  IMAD R33, R14, UR41, R33 ;  /* 0x000000290e217c24 */ /* 0x000fe2000f8e0221 */
[----:B------:R-:W-:Y:S01]  /*10d0*/  SEL R22, R22, RZ, P0 ;  /* 0x000000ff16167207 */ /* 0x000fe20000000000 */
[----:B------:R-:W-:-:S04]  /*10e0*/  IMAD.WIDE R14, R15, 0x2, R6 ;  /* 0x000000020f0e7825 */ /* 0x000fc800078e0206 */
[----:B------:R-:W-:Y:S01]  /*10f0*/  IMAD R40, R40, R16, R19 ;  /* 0x0000001028287224 */ /* 0x000fe200078e0213 */
[----:B------:R0:W2:Y:S01]  /*1100*/  LDG.E.U16 R27, desc[UR6][R14.64] ;  /* 0x000000060e1b7981 */ /* 0x0000a2000c1e1500 */
[----:B------:R-:W-:-:S03]  /*1110*/  IMAD R17, R22, UR40, RZ ;  /* 0x0000002816117c24 */ /* 0x000fc6000f8e02ff */
[----:B------:R-:W-:Y:S02]  /*1120*/  SEL R40, R40, RZ, P1 ;  /* 0x000000ff28287207 */ /* 0x000fe40000800000 */
[----:B------:R-:W-:-:S03]  /*1130*/  LEA.HI R33, R33, R33, RZ, 0x1 ;  /* 0x0000002121217211 */ /* 0x000fc600078f08ff */
[----:B------:R-:W-:Y:S01]  /*1140*/  IMAD R40, R40, UR41, R17 ;  /* 0x0000002928287c24 */ /* 0x000fe2000f8e0211 */
[----:B------:R-:W-:-:S04]  /*1150*/  SHF.R.S32.HI R17, RZ, 0x1, R33 ;  /* 0x00000001ff117819 */ /* 0x000fc80000011421 */
[----:B------:R-:W-:Y:S01]  /*1160*/  LEA.HI R40, R40, R40, RZ, 0x1 ;  /* 0x0000002828287211 */ /* 0x000fe200078f08ff */
[----:B------:R-:W-:-:S03]  /*1170*/  IMAD.WIDE R16, R17, 0x2, R6 ;  /* 0x0000000211107825 */ /* 0x000fc600078e0206 */
[----:B------:R-:W-:-:S03]  /*1180*/  SHF.R.S32.HI R29, RZ, 0x1, R40 ;  /* 0x00000001ff1d7819 */ /* 0x000fc60000011428 */
[----:B------:R-:W5:Y:S02]  /*1190*/  LDG.E.U16 R17, desc[UR6][R16.64] ;  /* 0x0000000610117981 */ /* 0x000f64000c1e1500 */
[----:B------:R-:W-:-:S05]  /*11a0*/  IMAD.WIDE R6, R29, 0x2, R6 ;  /* 0x000000021d067825 */ /* 0x000fca00078e0206 */
[----:B------:R1:W3:Y:S01]  /*11b0*/  LDG.E.U16 R31, desc[UR8][R6.64] ;  /* 0x00000008061f7981 */ /* 0x0002e2000c1e1500 */
[----:B------:R-:W-:-:S04]  /*11c0*/  LEA.HI R8, R8, R8, RZ, 0x1 ;  /* 0x0000000808087211 */ /* 0x000fc800078f08ff */
[----:B------:R-:W-:Y:S01]  /*11d0*/  SHF.R.S32.HI R29, RZ, 0x1, R8 ;  /* 0x00000001ff1d7819 */ /* 0x000fe20000011408 */
[----:B0-----:R-:W-:-:S04]  /*11e0*/  FMUL R15, R28, R11 ;  /* 0x0000000b1c0f7220 */ /* 0x001fc80000400000 */
[----:B-1----:R-:W-:Y:S01]  /*11f0*/  IMAD.WIDE R6, R29, 0x8, R2 ;  /* 0x000000081d067825 */ /* 0x002fe200078e0202 */
[----:B------:R-:W-:Y:S02]  /*1200*/  FSEL R8, R15, R10, P4 ;  /* 0x0000000a0f087208 */ /* 0x000fe40002000000 */
[----:B------:R-:W-:Y:S02]  /*1210*/  LEA.HI R19, R19, R19, RZ, 0x1 ;  /* 0x0000001313137211 */ /* 0x000fe400078f08ff */
[----:B------:R-:W4:Y:S02]  /*1220*/  LDG.E R42, desc[UR6][R6.64] ;  /* 0x00000006062a7981 */ /* 0x000f24000c1e1900 */
[----:B------:R-:W-:Y:S02]  /*1230*/  SHF.R.S32.HI R19, RZ, 0x1, R19 ;  /* 0x00000001ff137819 */ /* 0x000fe40000011413 */
[----:B--2---:R-:W-:-:S04]  /*1240*/  PRMT R14, R27, 0x7771, RZ ;  /* 0x000077711b0e7816 */ /* 0x004fc800000000ff */
[----:B------:R-:W-:-:S13]  /*1250*/  ISETP.NE.AND P1, PT, R14, RZ, PT ;  /* 0x000000ff0e00720c */ /* 0x000fda0003f25270 */
[----:B------:R-:W-:Y:S02]  /*1260*/  @P1 R2UR UR8, R20 ;  /* 0x00000000140812ca */ /* 0x000fe400000e0000 */
[----:B------:R-:W-:Y:S02]  /*1270*/  @P1 R2UR UR9, R21 ;  /* 0x00000000150912ca */ /* 0x000fe400000e0000 */
[----:B-----5:R-:W-:-:S04]  /*1280*/  PRMT R14, R17, 0x7771, RZ ;  /* 0x00007771110e7816 */ /* 0x020fc800000000ff */
[----:B------:R-:W-:Y:S02]  /*1290*/  ISETP.NE.AND P0, PT, R14, RZ, PT ;  /* 0x000000ff0e00720c */ /* 0x000fe40003f05270 */
[----:B---3--:R-:W-:-:S04]  /*12a0*/  PRMT R14, R31, 0x7771, RZ ;  /* 0x000077711f0e7816 */ /* 0x008fc800000000ff */
[----:B------:R-:W-:Y:S02]  /*12b0*/  ISETP.NE.AND P2, PT, R14, RZ, PT ;  /* 0x000000ff0e00720c */ /* 0x000fe40003f45270 */
[----:B------:R-:W-:Y:S02]  /*12c0*/  LEA.HI R14, R13, R13, RZ, 0x1 ;  /* 0x0000000d0d0e7211 */ /* 0x000fe400078f08ff */
[----:B------:R0:W2:Y:S01]  /*12d0*/  @P1 LDG.E R13, desc[UR8][R6.64+0x4] ;  /* 0x00000408060d1981 */ /* 0x0000a2000c1e1900 */
[C---:B------:R-:W-:Y:S02]  /*12e0*/  R2UR UR8, R20.reuse ;  /* 0x00000000140872ca */ /* 0x040fe400000e0000 */
[----:B------:R-:W-:Y:S02]  /*12f0*/  R2UR UR9, R21 ;  /* 0x00000000150972ca */ /* 0x000fe400000e0000 */
[----:B------:R-:W-:Y:S02]  /*1300*/  SHF.R.S32.HI R15, RZ, 0x1, R14 ;  /* 0x00000001ff0f7819 */ /* 0x000fe4000001140e */
[----:B------:R-:W-:-:S02]  /*1310*/  @P0 R2UR UR10, R20 ;  /* 0x00000000140a02ca */ /* 0x000fc400000e0000 */
[----:B------:R-:W-:Y:S01]  /*1320*/  @P0 R2UR UR11, R21 ;  /* 0x00000000150b02ca */ /* 0x000fe200000e0000 */
[----:B------:R-:W-:Y:S01]  /*1330*/  IMAD.WIDE R14, R15, 0x8, R2 ;  /* 0x000000080f0e7825 */ /* 0x000fe200078e0202 */
[----:B------:R-:W-:Y:S02]  /*1340*/  @P2 R2UR UR12, R20 ;  /* 0x00000000140c22ca */ /* 0x000fe400000e0000 */
[----:B------:R-:W-:-:S03]  /*1350*/  @P2 R2UR UR13, R21 ;  /* 0x00000000150d22ca */ /* 0x000fc600000e0000 */
[----:B------:R-:W3:Y:S01]  /*1360*/  LDG.E R38, desc[UR8][R14.64] ;  /* 0x000000080e267981 */ /* 0x000ee2000c1e1900 */
[----:B------:R-:W-:-:S05]  /*1370*/  IMAD.WIDE R2, R19, 0x8, R2 ;  /* 0x0000000813027825 */ /* 0x000fca00078e0202 */
[----:B------:R-:W5:Y:S04]  /*1380*/  @P0 LDG.E R44, desc[UR10][R14.64+0x4] ;  /* 0x0000040a0e2c0981 */ /* 0x000f68000c1e1900 */
[----:B------:R-:W5:Y:S04]  /*1390*/  @P2 LDG.E R40, desc[UR12][R2.64+0x4] ;  /* 0x0000040c02282981 */ /* 0x000f68000c1e1900 */
[----:B------:R3:W5:Y:S01]  /*13a0*/  LDG.E R33, desc[UR6][R2.64] ;  /* 0x0000000602217981 */ /* 0x000762000c1e1900 */
[----:B------:R-:W-:Y:S01]  /*13b0*/  PRMT R9, R9, 0x7770, RZ ;  /* 0x0000777009097816 */ /* 0x000fe200000000ff */
[-C--:B------:R-:W-:Y:S01]  /*13c0*/  FMUL R29, R12, R11.reuse ;  /* 0x0000000b0c1d7220 */ /* 0x080fe20000400000 */
[----:B------:R-:W-:Y:S01]  /*13d0*/  MOV R28, UR4 ;  /* 0x00000004001c7c02 */ /* 0x000fe20008000f00 */
[-C--:B------:R-:W-:Y:S01]  /*13e0*/  @P6 FMUL R28, R18, R11.reuse ;  /* 0x0000000b121c6220 */ /* 0x080fe20000400000 */
[----:B------:R-:W-:Y:S01]  /*13f0*/  PRMT R27, R27, 0x7770, RZ ;  /* 0x000077701b1b7816 */ /* 0x000fe200000000ff */
[----:B------:R-:W-:Y:S01]  /*1400*/  IMAD.U32 R18, RZ, RZ, UR4 ;  /* 0x00000004ff127e24 */ /* 0x000fe2000f8e00ff */
[----:B------:R-:W-:Y:S01]  /*1410*/  PRMT R0, R0, 0x7770, RZ ;  /* 0x0000777000007816 */ /* 0x000fe200000000ff */
[----:B----4-:R-:W-:Y:S01]  /*1420*/  @P5 FMUL R18, R36, R11 ;  /* 0x0000000b24125220 */ /* 0x010fe20000400000 */
[----:B------:R-:W-:-:S02]  /*1430*/  ISETP.NE.AND P4, PT, R9, RZ, PT ;  /* 0x000000ff0900720c */ /* 0x000fc40003f85270 */
[----:B------:R-:W-:Y:S02]  /*1440*/  PRMT R5, R5, 0x7770, RZ ;  /* 0x0000777005057816 */ /* 0x000fe400000000ff */
[----:B------:R-:W-:Y:S01]  /*1450*/  MOV R22, UR4 ;  /* 0x0000000400167c02 */ /* 0x000fe20008000f00 */
[-C--:B------:R-:W-:Y:S01]  /*1460*/  @P3 FMUL R22, R34, R11.reuse ;  /* 0x0000000b22163220 */ /* 0x080fe20000400000 */
[----:B------:R-:W-:Y:S01]  /*1470*/  ISETP.NE.AND P5, PT, R27, RZ, PT ;  /* 0x000000ff1b00720c */ /* 0x000fe20003fa5270 */
[----:B------:R-:W-:Y:S01]  /*1480*/  FMUL R27, R30, R11 ;  /* 0x0000000b1e1b7220 */ /* 0x000fe20000400000 */
[----:B------:R-:W-:Y:S02]  /*1490*/  ISETP.NE.AND P3, PT, R0, RZ, PT ;  /* 0x000000ff0000720c */ /* 0x000fe40003f65270 */
[----:B------:R-:W-:Y:S02]  /*14a0*/  ISETP.NE.AND P6, PT, R5, RZ, PT ;  /* 0x000000ff0500720c */ /* 0x000fe40003fc5270 */
[----:B------:R-:W-:-:S02]  /*14b0*/  FSEL R29, R29, R10, P4 ;  /* 0x0000000a1d1d7208 */ /* 0x000fc40002000000 */
[----:B------:R-:W-:Y:S01]  /*14c0*/  FMNMX3 R0, R8, -INF , R4, !PT ;  /* 0xff80000008007876 */ /* 0x000fe20007800004 */
[----:B------:R-:W-:Y:S01]  /*14d0*/  FMUL R19, R32, R11 ;  /* 0x0000000b20137220 */ /* 0x000fe20000400000 */
[----:B------:R-:W-:Y:S02]  /*14e0*/  PRMT R31, R31, 0x7770, RZ ;  /* 0x000077701f1f7816 */ /* 0x000fe400000000ff */
[----:B------:R-:W-:Y:S02]  /*14f0*/  FSEL R27, R27, R10, P6 ;  /* 0x0000000a1b1b7208 */ /* 0x000fe40003000000 */
[----:B------:R-:W-:Y:S01]  /*1500*/  FMNMX3 R0, R0, R29, R28, !PT ;  /* 0x0000001d00007276 */ /* 0x000fe2000780001c */
[----:B0-----:R-:W-:Y:S01]  /*1510*/  FMUL R7, R42, R11 ;  /* 0x0000000b2a077220 */ /* 0x001fe20000400000 */
[----:B------:R-:W-:Y:S02]  /*1520*/  ISETP.NE.AND P4, PT, R31, RZ, PT ;  /* 0x000000ff1f00720c */ /* 0x000fe40003f85270 */
[----:B------:R-:W-:-:S02]  /*1530*/  PRMT R17, R17, 0x7770, RZ ;  /* 0x0000777011117816 */ /* 0x000fc400000000ff */
[-C--:B------:R-:W-:Y:S02]  /*1540*/  FSEL R19, R19, R10.reuse, P3 ;  /* 0x0000000a13137208 */ /* 0x080fe40001800000 */
[----:B------:R-:W-:Y:S02]  /*1550*/  FMNMX3 R0, R0, R27, R22, !PT ;  /* 0x0000001b00007276 */ /* 0x000fe40007800016 */
[----:B------:R-:W-:Y:S02]  /*1560*/  MOV R16, UR4 ;  /* 0x0000000400107c02 */ /* 0x000fe40008000f00 */
[----:B------:R-:W-:Y:S02]  /*1570*/  FSEL R7, R7, R10, P5 ;  /* 0x0000000a07077208 */ /* 0x000fe40002800000 */
[----:B------:R-:W-:Y:S02]  /*1580*/  FMNMX3 R0, R0, R19, R18, !PT ;  /* 0x0000001300007276 */ /* 0x000fe40007800012 */
[----:B------:R-:W-:Y:S01]  /*1590*/  MOV R5, UR4 ;  /* 0x0000000400057c02 */ /* 0x000fe20008000f00 */
[----:B--2---:R-:W-:Y:S01]  /*15a0*/  @P1 FMUL R16, R13, R11 ;  /* 0x0000000b0d101220 */ /* 0x004fe20000400000 */
[----:B------:R-:W-:-:S02]  /*15b0*/  ISETP.NE.AND P1, PT, R17, RZ, PT ;  /* 0x000000ff1100720c */ /* 0x000fc40003f25270 */
[----:B------:R-:W-:Y:S02]  /*15c0*/  MOV R17, UR4 ;  /* 0x0000000400117c02 */ /* 0x000fe40008000f00 */
[----:B------:R-:W-:Y:S01]  /*15d0*/  FMNMX3 R0, R0, R7, R16, !PT ;  /* 0x0000000700007276 */ /* 0x000fe20007800010 */
[----:B------:R-:W-:Y:S01]  /*15e0*/  UMOV UR4, 0xffffffff ;  /* 0xffffffff00047882 */ /* 0x000fe20000000000 */
[----:B---3--:R-:W-:-:S05]  /*15f0*/  FMUL R3, R38, R11 ;  /* 0x0000000b26037220 */ /* 0x008fca0000400000 */
[----:B------:R-:W-:Y:S01]  /*1600*/  FSEL R30, R3, R10, P1 ;  /* 0x0000000a031e7208 */ /* 0x000fe20000800000 */
[-C--:B-----5:R-:W-:Y:S01]  /*1610*/  @P0 FMUL R17, R44, R11.reuse ;  /* 0x0000000b2c110220 */ /* 0x0a0fe20000400000 */
[----:B------:R-:W-:-:S04]  /*1620*/  @P2 FMUL R5, R40, R11 ;  /* 0x0000000b28052220 */ /* 0x000fc80000400000 */
[----:B------:R-:W-:Y:S01]  /*1630*/  FMNMX3 R0, R0, R30, R17, !PT ;  /* 0x0000001e00007276 */ /* 0x000fe20007800011 */
[----:B------:R-:W-:-:S05]  /*1640*/  @P4 FMUL R10, R33, R11 ;  /* 0x0000000b210a4220 */ /* 0x000fca0000400000 */
        /* <DEDUP_REMOVED lines=20> */
[-C--:B------:R-:W-:Y:S01]  /*1790*/  FFMA.SAT R7, R8, R9.reuse, 0.5 ;  /* 0x3f00000008077423 */ /* 0x080fe20000002009 */
[----:B------:R-:W-:Y:S01]  /*17a0*/  FADD R32, -R11, R28 ;  /* 0x0000001c0b207221 */ /* 0x000fe20000000100 */
[-C--:B------:R-:W-:Y:S01]  /*17b0*/  FFMA.RM R13, R13, R6.reuse, 12582913 ;  /* 0x4b4000010d0d7423 */ /* 0x080fe20000004006 */
[----:B------:R-:W-:Y:S01]  /*17c0*/  FADD R28, -R11, R16 ;  /* 0x000000100b1c7221 */ /* 0x000fe20000000100 */
[-C--:B------:R-:W-:Y:S01]  /*17d0*/  FFMA.SAT R15, R4, R9.reuse, 0.5 ;  /* 0x3f000000040f7423 */ /* 0x080fe20000002009 */
[-C--:B------:R-:W-:Y:S01]  /*17e0*/  FFMA.RM R16, R7, R6.reuse, 12582913 ;  /* 0x4b40000107107423 */ /* 0x080fe20000004006 */
[----:B------:R-:W-:Y:S01]  /*17f0*/  FADD R3, R13, -12583039 ;  /* 0xcb40007f0d037421 */ /* 0x000fe20000000000 */
[--C-:B------:R-:W-:Y:S01]  /*1800*/  FADD R2, R27, -R11.reuse ;  /* 0x8000000b1b027221 */ /* 0x100fe20000000000 */
[----:B------:R-:W-:Y:S01]  /*1810*/  FADD R0, -R11, R18 ;  /* 0x000000120b007221 */ /* 0x000fe20000000100 */
[----:B------:R-:W-:Y:S01]  /*1820*/  FADD R10, R10, -R11 ;  /* 0x8000000b0a0a7221 */ /* 0x000fe20000000000 */
[----:B------:R-:W-:Y:S01]  /*1830*/  FFMA R3, R36, 1.4426950216293334961, -R3 ;  /* 0x3fb8aa3b24037823 */ /* 0x000fe20000000803 */
[--C-:B------:R-:W-:Y:S01]  /*1840*/  FADD R34, R19, -R11.reuse ;  /* 0x8000000b13227221 */ /* 0x100fe20000000000 */
[----:B------:R-:W-:Y:S01]  /*1850*/  FADD R30, R30, -R11 ;  /* 0x8000000b1e1e7221 */ /* 0x000fe20000000000 */
[C---:B------:R-:W-:Y:S01]  /*1860*/  FADD R18, -R11.reuse, R17 ;  /* 0x000000110b127221 */ /* 0x040fe20000000100 */
[----:B------:R-:W-:Y:S01]  /*1870*/  FADD R12, -R11, R5 ;  /* 0x000000050b0c7221 */ /* 0x000fe20000000100 */
[----:B------:R-:W-:Y:S01]  /*1880*/  FFMA R11, R36, 1.925963033500011079e-08, R3 ;  /* 0x32a57060240b7823 */ /* 0x000fe20000000003 */
[-C--:B------:R-:W-:Y:S01]  /*1890*/  FFMA.RM R15, R15, R6.reuse, 12582913 ;  /* 0x4b4000010f0f7423 */ /* 0x080fe20000004006 */
[----:B------:R-:W-:Y:S01]  /*18a0*/  FADD R3, R16, -12583039 ;  /* 0xcb40007f10037421 */ /* 0x000fe20000000000 */
[-C--:B------:R-:W-:Y:S01]  /*18b0*/  FFMA.SAT R19, R2, R9.reuse, 0.5 ;  /* 0x3f00000002137423 */ /* 0x080fe20000002009 */
[-C--:B------:R-:W-:Y:S01]  /*18c0*/  FFMA.SAT R31, R34, R9.reuse, 0.5 ;  /* 0x3f000000221f7423 */ /* 0x080fe20000002009 */
        /* <DEDUP_REMOVED lines=8> */
[-C--:B------:R-:W-:Y:S01]  /*1950*/  FFMA.RM R8, R31, R6.reuse, 12582913 ;  /* 0x4b4000011f087423 */ /* 0x080fe20000004006 */
[----:B------:R-:W-:Y:S01]  /*1960*/  FFMA R27, R4, 1.925963033500011079e-08, R27 ;  /* 0x32a57060041b7823 */ /* 0x000fe2000000001b */
[-C--:B------:R-:W-:Y:S01]  /*1970*/  FFMA.RM R7, R17, R6.reuse, 12582913 ;  /* 0x4b40000111077423 */ /* 0x080fe20000004006 */
[----:B------:R-:W-:Y:S01]  /*1980*/  FFMA R19, R2, 1.4426950216293334961, -R19 ;  /* 0x3fb8aa3b02137823 */ /* 0x000fe20000000813 */
[-C--:B------:R-:W-:Y:S01]  /*1990*/  FFMA.RM R4, R29, R6.reuse, 12582913 ;  /* 0x4b4000011d047423 */ /* 0x080fe20000004006 */
[----:B------:R-:W-:Y:S01]  /*19a0*/  FADD R29, R8, -12583039 ;  /* 0xcb40007f081d7421 */ /* 0x000fe20000000000 */
[----:B------:R-:W-:Y:S01]  /*19b0*/  FADD R17, R7, -12583039 ;  /* 0xcb40007f07117421 */ /* 0x000fe20000000000 */
[----:B------:R-:W-:Y:S01]  /*19c0*/  FFMA R33, R2, 1.925963033500011079e-08, R19 ;  /* 0x32a5706002217823 */ /* 0x000fe20000000013 */
[----:B------:R-:W-:Y:S01]  /*19d0*/  FADD R19, R4, -12583039 ;  /* 0xcb40007f04137421 */ /* 0x000fe20000000000 */
[----:B------:R-:W-:Y:S01]  /*19e0*/  FFMA R29, R34, 1.4426950216293334961, -R29 ;  /* 0x3fb8aa3b221d7823 */ /* 0x000fe2000000081d */
[-C--:B------:R-:W-:Y:S01]  /*19f0*/  FFMA.SAT R31, R0, R9.reuse, 0.5 ;  /* 0x3f000000001f7423 */ /* 0x080fe20000002009 */
[----:B------:R-:W-:Y:S01]  /*1a00*/  FFMA R17, R32, 1.4426950216293334961, -R17 ;  /* 0x3fb8aa3b20117823 */ /* 0x000fe20000000811 */
[----:B------:R-:W-:Y:S01]  /*1a10*/  FFMA R19, R14, 1.4426950216293334961, -R19 ;  /* 0x3fb8aa3b0e137823 */ /* 0x000fe20000000813 */
[----:B------:R-:W-:Y:S01]  /*1a20*/  FFMA R34, R34, 1.925963033500011079e-08, R29 ;  /* 0x32a5706022227823 */ /* 0x000fe2000000001d */
[-C--:B------:R-:W-:Y:S01]  /*1a30*/  FFMA.RM R2, R31, R6.reuse, 12582913 ;  /* 0x4b4000011f027423 */ /* 0x080fe20000004006 */
[-C--:B------:R-:W-:Y:S01]  /*1a40*/  FFMA.SAT R29, R22, R9.reuse, 0.5 ;  /* 0x3f000000161d7423 */ /* 0x080fe20000002009 */
[----:B------:R-:W-:Y:S01]  /*1a50*/  FFMA R17, R32, 1.925963033500011079e-08, R17 ;  /* 0x32a5706020117823 */ /* 0x000fe20000000011 */
[----:B------:R-:W-:Y:S01]  /*1a60*/  FFMA R32, R14, 1.925963033500011079e-08, R19 ;  /* 0x32a570600e207823 */ /* 0x000fe20000000013 */
[----:B------:R-:W-:Y:S01]  /*1a70*/  FADD R19, R2, -12583039 ;  /* 0xcb40007f02137421 */ /* 0x000fe20000000000 */
[-C--:B------:R-:W-:Y:S01]  /*1a80*/  FFMA.RM R14, R29, R6.reuse, 12582913 ;  /* 0x4b4000011d0e7423 */ /* 0x080fe20000004006 */
[-C--:B------:R-:W-:Y:S01]  /*1a90*/  FFMA.SAT R35, R28, R9.reuse, 0.5 ;  /* 0x3f0000001c237423 */ /* 0x080fe20000002009 */
[-C--:B------:R-:W-:Y:S01]  /*1aa0*/  FFMA.SAT R37, R30, R9.reuse, 0.5 ;  /* 0x3f0000001e257423 */ /* 0x080fe20000002009 */
[----:B------:R-:W-:Y:S01]  /*1ab0*/  FFMA R31, R0, 1.4426950216293334961, -R19 ;  /* 0x3fb8aa3b001f7823 */ /* 0x000fe20000000813 */
[----:B------:R-:W-:Y:S01]  /*1ac0*/  FADD R29, R14, -12583039 ;  /* 0xcb40007f0e1d7421 */ /* 0x000fe20000000000 */
[----:B------:R-:W-:Y:S01]  /*1ad0*/  SHF.L.U32 R36, R13, 0x17, RZ ;  /* 0x000000170d247819 */ /* 0x000fe200000006ff */
[----:B------:R-:W-:Y:S01]  /*1ae0*/  FFMA.SAT R13, R18, R9, 0.5 ;  /* 0x3f000000120d7423 */ /* 0x000fe20000002009 */
[----:B------:R-:W-:Y:S01]  /*1af0*/  FFMA R31, R0, 1.925963033500011079e-08, R31 ;  /* 0x32a57060001f7823 */ /* 0x000fe2000000001f */
[C---:B------:R-:W-:Y:S01]  /*1b00*/  FFMA R29, R22.reuse, 1.4426950216293334961, -R29 ;  /* 0x3fb8aa3b161d7823 */ /* 0x040fe2000000081d */
[-C--:B------:R-:W-:Y:S01]  /*1b10*/  FFMA.RM R0, R35, R6.reuse, 12582913 ;  /* 0x4b40000123007423 */ /* 0x080fe20000004006 */
[----:B------:R0:W1:Y:S01]  /*1b20*/  MUFU.EX2 R19, R11 ;  /* 0x0000000b00137308 */ /* 0x0000620000000800 */
[----:B------:R-:W-:Y:S01]  /*1b30*/  FFMA.RM R13, R13, R6, 12582913 ;  /* 0x4b4000010d0d7423 */ /* 0x000fe20000004006 */
[----:B------:R-:W-:Y:S01]  /*1b40*/  FFMA R35, R22, 1.925963033500011079e-08, R29 ;  /* 0x32a5706016237823 */ /* 0x000fe2000000001d */
[----:B------:R-:W-:Y:S01]  /*1b50*/  FADD R29, R0, -12583039 ;  /* 0xcb40007f001d7421 */ /* 0x000fe20000000000 */
[----:B------:R-:W-:-:S02]  /*1b60*/  SHF.L.U32 R16, R16, 0x17, RZ ;  /* 0x0000001710107819 */ /* 0x000fc400000006ff */
[----:B------:R-:W-:Y:S01]  /*1b70*/  SHF.L.U32 R7, R7, 0x17, RZ ;  /* 0x0000001707077819 */ /* 0x000fe200000006ff */
[C---:B------:R-:W-:Y:S01]  /*1b80*/  FFMA R29, R28.reuse, 1.4426950216293334961, -R29 ;  /* 0x3fb8aa3b1c1d7823 */ /* 0x040fe2000000081d */
[----:B------:R-:W2:Y:S01]  /*1b90*/  MUFU.EX2 R5, R5 ;  /* 0x0000000500057308 */ /* 0x000ea20000000800 */
[----:B0-----:R-:W-:Y:S01]  /*1ba0*/  FFMA.RM R11, R37, R6, 12582913 ;  /* 0x4b400001250b7423 */ /* 0x001fe20000004006 */
[----:B------:R-:W-:Y:S01]  /*1bb0*/  FADD R37, R13, -12583039 ;  /* 0xcb40007f0d257421 */ /* 0x000fe20000000000 */
[----:B------:R-:W-:Y:S01]  /*1bc0*/  FFMA R28, R28, 1.925963033500011079e-08, R29 ;  /* 0x32a570601c1c7823 */ /* 0x000fe2000000001d */
[----:B------:R-:W-:Y:S01]  /*1bd0*/  SHF.L.U32 R2, R2, 0x17, RZ ;  /* 0x0000001702027819 */ /* 0x000fe200000006ff */
[----:B------:R-:W-:Y:S01]  /*1be0*/  FADD R29, R11, -12583039 ;  /* 0xcb40007f0b1d7421 */ /* 0x000fe20000000000 */
[----:B------:R-:W-:Y:S01]  /*1bf0*/  FFMA R37, R18, 1.4426950216293334961, -R37 ;  /* 0x3fb8aa3b12257823 */ /* 0x000fe20000000825 */
[----:B------:R-:W-:Y:S01]  /*1c00*/  SHF.L.U32 R13, R13, 0x17, RZ ;  /* 0x000000170d0d7819 */ /* 0x000fe200000006ff */
[----:B------:R0:W3:Y:S01]  /*1c10*/  MUFU.EX2 R22, R17 ;  /* 0x0000001100167308 */ /* 0x0000e20000000800 */
[----:B------:R-:W-:Y:S01]  /*1c20*/  FFMA R29, R30, 1.4426950216293334961, -R29 ;  /* 0x3fb8aa3b1e1d7823 */ /* 0x000fe2000000081d */
[----:B-1----:R-:W-:-:S03]  /*1c30*/  FMUL R19, R36, R19 ;  /* 0x0000001324137220 */ /* 0x002fc60000400000 */
[----:B------:R-:W-:Y:S01]  /*1c40*/  FFMA R29, R30, 1.925963033500011079e-08, R29 ;  /* 0x32a570601e1d7823 */ /* 0x000fe2000000001d */
[----:B------:R-:W-:Y:S02]  /*1c50*/  FFMA R30, R18, 1.925963033500011079e-08, R37 ;  /* 0x32a57060121e7823 */ /* 0x000fe40000000025 */
[----:B------:R-:W1:Y:S01]  /*1c60*/  MUFU.EX2 R27, R27 ;  /* 0x0000001b001b7308 */ /* 0x000e620000000800 */
[-C--:B0-----:R-:W-:Y:S01]  /*1c70*/  FFMA.SAT R17, R10, R9.reuse, 0.5 ;  /* 0x3f0000000a117423 */ /* 0x081fe20000002009 */
[----:B------:R-:W-:Y:S01]  /*1c80*/  FFMA.SAT R9, R12, R9, 0.5 ;  /* 0x3f0000000c097423 */ /* 0x000fe20000002009 */
[----:B--2---:R-:W-:Y:S01]  /*1c90*/  FMUL R5, R16, R5 ;  /* 0x0000000510057220 */ /* 0x004fe20000400000 */
[----:B------:R-:W-:Y:S01]  /*1ca0*/  FADD R16, RZ, R19 ;  /* 0x00000013ff107221 */ /* 0x000fe20000000000 */
[-C--:B------:R-:W-:Y:S01]  /*1cb0*/  FFMA.RM R17, R17, R6.reuse, 12582913 ;  /* 0x4b40000111117423 */ /* 0x080fe20000004006 */
[----:B------:R-:W-:Y:S01]  /*1cc0*/  FFMA.RM R18, R9, R6, 12582913 ;  /* 0x4b40000109127423 */ /* 0x000fe20000004006 */
[----:B------:R-:W-:Y:S01]  /*1cd0*/  IMAD.SHL.U32 R6, R15, 0x800000, RZ ;  /* 0x008000000f067824 */ /* 0x000fe200078e00ff */
[----:B------:R-:W0:Y:S01]  /*1ce0*/  MUFU.EX2 R33, R33 ;  /* 0x0000002100217308 */ /* 0x000e220000000800 */
[----:B------:R-:W-:Y:S01]  /*1cf0*/  FADD R9, R17, -12583039 ;  /* 0xcb40007f11097421 */ /* 0x000fe20000000000 */
[----:B---3--:R-:W-:Y:S01]  /*1d00*/  FMUL R7, R7, R22 ;  /* 0x0000001607077220 */ /* 0x008fe20000400000 */
[----:B------:R-:W-:Y:S01]  /*1d10*/  IMAD.SHL.U32 R15, R8, 0x800000, RZ ;  /* 0x00800000080f7824 */ /* 0x000fe200078e00ff */
[----:B------:R-:W-:Y:S01]  /*1d20*/  SHF.L.U32 R22, R14, 0x17, RZ ;  /* 0x000000170e167819 */ /* 0x000fe200000006ff */
[----:B------:R-:W-:Y:S01]  /*1d30*/  FFMA R9, R10, 1.4426950216293334961, -R9 ;  /* 0x3fb8aa3b0a097823 */ /* 0x000fe20000000809 */
[----:B------:R-:W-:-:S02]  /*1d40*/  SHF.L.U32 R17, R17, 0x17, RZ ;  /* 0x0000001711117819 */ /* 0x000fc400000006ff */
[----:B------:R-:W2:Y:S01]  /*1d50*/  MUFU.EX2 R32, R32 ;  /* 0x0000002000207308 */ /* 0x000ea20000000800 */
[----:B------:R-:W-:Y:S01]  /*1d60*/  FFMA R10, R10, 1.925963033500011079e-08, R9 ;  /* 0x32a570600a0a7823 */ /* 0x000fe20000000009 */
[----:B-1----:R-:W-:Y:S01]  /*1d70*/  FMUL R6, R6, R27 ;  /* 0x0000001b06067220 */ /* 0x002fe20000400000 */
[----:B------:R-:W-:Y:S01]  /*1d80*/  FADD R9, R16, R5 ;  /* 0x0000000510097221 */ /* 0x000fe20000000000 */
[----:B------:R-:W-:Y:S02]  /*1d90*/  SHF.L.U32 R16, R3, 0x17, RZ ;  /* 0x0000001703107819 */ /* 0x000fe400000006ff */
[----:B------:R-:W-:Y:S01]  /*1da0*/  SHF.L.U32 R3, R4, 0x17, RZ ;  /* 0x0000001704037819 */ /* 0x000fe200000006ff */
[----:B------:R-:W-:Y:S01]  /*1db0*/  FADD R4, R9, R6 ;  /* 0x0000000609047221 */ /* 0x000fe20000000000 */
[----:B------:R-:W1:Y:S01]  /*1dc0*/  MUFU.EX2 R34, R34 ;  /* 0x0000002200227308 */ /* 0x000e620000000800 */
[----:B0-----:R-:W-:Y:S01]  /*1dd0*/  FMUL R8, R16, R33 ;  /* 0x0000002110087220 */ /* 0x001fe20000400000 */
[----:B------:R-:W-:Y:S01]  /*1de0*/  SHF.L.U32 R27, R0, 0x17, RZ ;  /* 0x00000017001b7819 */ /* 0x000fe200000006ff */
[----:B------:R-:W-:-:S04]  /*1df0*/  FADD R9, R4, R7 ;  /* 0x0000000704097221 */ /* 0x000fc80000000000 */
[----:B------:R-:W-:Y:S01]  /*1e00*/  FADD R9, R9, R8 ;  /* 0x0000000809097221 */ /* 0x000fe20000000000 */
[----:B------:R-:W0:Y:S01]  /*1e10*/  MUFU.EX2 R31, R31 ;  /* 0x0000001f001f7308 */ /* 0x000e220000000800 */
[----:B--2---:R-:W-:-:S04]  /*1e20*/  FMUL R4, R3, R32 ;  /* 0x0000002003047220 */ /* 0x004fc80000400000 */
[----:B------:R-:W-:-:S03]  /*1e30*/  FADD R16, R9, R4 ;  /* 0x0000000409107221 */ /* 0x000fc60000000000 */
[----:B------:R-:W2:Y:S01]  /*1e40*/  MUFU.EX2 R35, R35 ;  /* 0x0000002300237308 */ /* 0x000ea20000000800 */
[----:B-1----:R-:W-:Y:S01]  /*1e50*/  FMUL R3, R15, R34 ;  /* 0x000000220f037220 */ /* 0x002fe20000400000 */
[C---:B------:R-:W-:Y:S01]  /*1e60*/  FADD R15, R18.reuse, -12583039 ;  /* 0xcb40007f120f7421 */ /* 0x040fe20000000000 */
[----:B------:R-:W-:Y:S02]  /*1e70*/  SHF.L.U32 R18, R18, 0x17, RZ ;  /* 0x0000001712127819 */ /* 0x000fe400000006ff */
[----:B------:R-:W-:Y:S01]  /*1e80*/  FADD R9, R16, R3 ;  /* 0x0000000310097221 */ /* 0x000fe20000000000 */
[----:B------:R-:W-:Y:S01]  /*1e90*/  FFMA R15, R12, 1.4426950216293334961, -R15 ;  /* 0x3fb8aa3b0c0f7823 */ /* 0x000fe2000000080f */
[----:B------:R-:W-:Y:S01]  /*1ea0*/  IMAD.SHL.U32 R16, R11, 0x800000, RZ ;  /* 0x008000000b107824 */ /* 0x000fe200078e00ff */
[----:B------:R-:W1:Y:S01]  /*1eb0*/  MUFU.EX2 R28, R28 ;  /* 0x0000001c001c7308 */ /* 0x000e620000000800 */
[----:B0-----:R-:W-:Y:S01]  /*1ec0*/  FMUL R2, R2, R31 ;  /* 0x0000001f02027220 */ /* 0x001fe20000400000 */
[----:B------:R-:W-:-:S03]  /*1ed0*/  FFMA R31, R12, 1.925963033500011079e-08, R15 ;  /* 0x32a570600c1f7823 */ /* 0x000fc6000000000f */
[----:B------:R-:W-:-:S03]  /*1ee0*/  FADD R15, R9, R2 ;  /* 0x00000002090f7221 */ /* 0x000fc60000000000 */
[----:B------:R-:W0:Y:S01]  /*1ef0*/  MUFU.EX2 R29, R29 ;  /* 0x0000001d001d7308 */ /* 0x000e220000000800 */
[----:B--2---:R-:W-:-:S04]  /*1f00*/  FMUL R0, R22, R35 ;  /* 0x0000002316007220 */ /* 0x004fc80000400000 */
[----:B------:R-:W-:-:S03]  /*1f10*/  FADD R12, R15, R0 ;  /* 0x000000000f0c7221 */ /* 0x000fc60000000000 */
[----:B------:R-:W2:Y:S01]  /*1f20*/  MUFU.EX2 R30, R30 ;  /* 0x0000001e001e7308 */ /* 0x000ea20000000800 */
[----:B-1----:R-:W-:-:S04]  /*1f30*/  FMUL R9, R27, R28 ;  /* 0x0000001c1b097220 */ /* 0x002fc80000400000 */
[----:B------:R-:W-:-:S03]  /*1f40*/  FADD R11, R12, R9 ;  /* 0x000000090c0b7221 */ /* 0x000fc60000000000 */
[----:B------:R0:W1:Y:S08]  /*1f50*/  MUFU.EX2 R14, R10 ;  /* 0x0000000a000e7308 */ /* 0x0000700000000800 */
[----:B------:R-:W3:Y:S01]  /*1f60*/  MUFU.EX2 R31, R31 ;  /* 0x0000001f001f7308 */ /* 0x000ee20000000800 */
[----:B0-----:R-:W-:Y:S01]  /*1f70*/  FMUL R10, R16, R29 ;  /* 0x0000001d100a7220 */ /* 0x001fe20000400000 */
[----:B--2---:R-:W-:-:S03]  /*1f80*/  FMUL R16, R13, R30 ;  /* 0x0000001e0d107220 */ /* 0x004fc60000400000 */
        /* <DEDUP_REMOVED lines=15> */
.L_x_27315:
        /* <DEDUP_REMOVED lines=12> */
[----:B0-----:R-:W-:Y:S05]  /*2140*/  CALL.REL.NOINC `($__internal_431_$__cuda_sm3x_div_rn_noftz_f32_slowpath) ;  /* 0x0000001c00b47944 */ /* 0x001fea0003c00000 */
[----:B------:R-:W-:-:S07]  /*2150*/  MOV R12, R11 ;  /* 0x0000000b000c7202 */ /* 0x000fce0000000f00 */
.L_x_27276:
[----:B------:R-:W-:Y:S05]  /*2160*/  BSYNC.RECONVERGENT B2 ;  /* 0x0000000000027941 */ /* 0x000fea0003800200 */
.L_x_27275:
        /* <DEDUP_REMOVED lines=12> */
[----:B0-----:R-:W-:Y:S05]  /*2230*/  CALL.REL.NOINC `($__internal_431_$__cuda_sm3x_div_rn_noftz_f32_slowpath) ;  /* 0x0000001c00787944 */ /* 0x001fea0003c00000 */
[----:B------:R-:W-:-:S07]  /*2240*/  IMAD.MOV.U32 R13, RZ, RZ, R11 ;  /* 0x000000ffff0d7224 */ /* 0x000fce00078e000b */
.L_x_27278:
[----:B------:R-:W-:Y:S05]  /*2250*/  BSYNC.RECONVERGENT B2 ;  /* 0x0000000000027941 */ /* 0x000fea0003800200 */
.L_x_27277:
        /* <DEDUP_REMOVED lines=13> */
[----:B------:R-:W-:-:S07]  /*2330*/  MOV R28, R11 ;  /* 0x0000000b001c7202 */ /* 0x000fce0000000f00 */
.L_x_27280:
[----:B------:R-:W-:Y:S05]  /*2340*/  BSYNC.RECONVERGENT B2 ;  /* 0x0000000000027941 */ /* 0x000fea0003800200 */
.L_x_27279:
        /* <DEDUP_REMOVED lines=12> */
[----:B------:R-:W-:Y:S05]  /*2410*/  CALL.REL.NOINC `($__internal_431_$__cuda_sm3x_div_rn_noftz_f32_slowpath) ;  /* 0x0000001c00007944 */ /* 0x000fea0003c00000 */
[----:B------:R-:W-:-:S07]  /*2420*/  MOV R29, R11 ;  /* 0x0000000b001d7202 */ /* 0x000fce0000000f00 */
.L_x_27282:
[----:B------:R-:W-:Y:S05]  /*2430*/  BSYNC.RECONVERGENT B2 ;  /* 0x0000000000027941 */ /* 0x000fea0003800200 */
.L_x_27281:
        /* <DEDUP_REMOVED lines=12> */
[----:B------:R-:W-:Y:S05]  /*2500*/  CALL.REL.NOINC `($__internal_431_$__cuda_sm3x_div_rn_noftz_f32_slowpath) ;  /* 0x0000001800c47944 */ /* 0x000fea0003c00000 */
[----:B------:R-:W-:-:S07]  /*2510*/  MOV R6, R11 ;  /* 0x0000000b00067202 */ /* 0x000fce0000000f00 */
.L_x_27284:
[----:B------:R-:W-:Y:S05]  /*2520*/  BSYNC.RECONVERGENT B2 ;  /* 0x0000000000027941 */ /* 0x000fea0003800200 */
.L_x_27283:
        /* <DEDUP_REMOVED lines=12> */
[----:B------:R-:W-:Y:S05]  /*25f0*/  CALL.REL.NOINC `($__internal_431_$__cuda_sm3x_div_rn_noftz_f32_slowpath) ;  /* 0x0000001800887944 */ /* 0x000fea0003c00000 */
[----:B------:R-:W-:-:S07]  /*2600*/  IMAD.MOV.U32 R7, RZ, RZ, R11 ;  /* 0x000000ffff077224 */ /* 0x000fce00078e000b */
.L_x_27286:
[----:B------:R-:W-:Y:S05]  /*2610*/  BSYNC.RECONVERGENT B2 ;  /* 0x0000000000027941 */ /* 0x000fea0003800200 */
.L_x_27285:
        /* <DEDUP_REMOVED lines=13> */
[----:B------:R-:W-:-:S07]  /*26f0*/  MOV R4, R11 ;  /* 0x0000000b00047202 */ /* 0x000fce0000000f00 */
.L_x_27288:
[----:B------:R-:W-:Y:S05]  /*2700*/  BSYNC.RECONVERGENT B2 ;  /* 0x0000000000027941 */ /* 0x000fea0003800200 */
.L_x_27287:
        /* <DEDUP_REMOVED lines=12> */
[----:B------:R-:W-:Y:S05]  /*27d0*/  CALL.REL.NOINC `($__internal_431_$__cuda_sm3x_div_rn_noftz_f32_slowpath) ;  /* 0x0000001800107944 */ /* 0x000fea0003c00000 */
[----:B------:R-:W-:-:S07]  /*27e0*/  MOV R5, R11 ;  /* 0x0000000b00057202 */ /* 0x000fce0000000f00 */
.L_x_27290:
[----:B------:R-:W-:Y:S05]  /*27f0*/  BSYNC.RECONVERGENT B2 ;  /* 0x0000000000027941 */ /* 0x000fea0003800200 */
.L_x_27289:
        /* <DEDUP_REMOVED lines=14> */
.L_x_27292:
[----:B------:R-:W-:Y:S05]  /*28e0*/  BSYNC.RECONVERGENT B2 ;  /* 0x0000000000027941 */ /* 0x000fea0003800200 */
.L_x_27291:
        /* <DEDUP_REMOVED lines=14> */
.L_x_27294:
[----:B------:R-:W-:Y:S05]  /*29d0*/  BSYNC.RECONVERGENT B2 ;  /* 0x0000000000027941 */ /* 0x000fea0003800200 */
.L_x_27293:
        /* <DEDUP_REMOVED lines=14> */
.L_x_27296:
[----:B------:R-:W-:Y:S05]  /*2ac0*/  BSYNC.RECONVERGENT B2 ;  /* 0x0000000000027941 */ /* 0x000fea0003800200 */
.L_x_27295:
        /* <DEDUP_REMOVED lines=14> */
.L_x_27298:
[----:B------:R-:W-:Y:S05]  /*2bb0*/  BSYNC.RECONVERGENT B2 ;  /* 0x0000000000027941 */ /* 0x000fea0003800200 */
.L_x_27297:
        /* <DEDUP_REMOVED lines=14> */
.L_x_27300:
[----:B------:R-:W-:Y:S05]  /*2ca0*/  BSYNC.RECONVERGENT B2 ;  /* 0x0000000000027941 */ /* 0x000fea0003800200 */
.L_x_27299:
        /* <DEDUP_REMOVED lines=13> */
.L_x_27302:
[----:B------:R-:W-:Y:S05]  /*2d80*/  BSYNC.RECONVERGENT B2 ;  /* 0x0000000000027941 */ /* 0x000fea0003800200 */
.L_x_27301:
        /* <DEDUP_REMOVED lines=23> */
[----:B------:R-:W-:Y:S02]  /*2f00*/  SHF.L.U32 R18, R0, 0x2, RZ ;  /* 0x0000000200127819 */ /* 0x000fe400000006ff */
[----:B------:R-:W-:-:S02]  /*2f10*/  IADD3 R16, P0, PT, R16, UR42, RZ ;  /* 0x0000002a10107c10 */ /* 0x000fc4000ff1e0ff */
[----:B------:R-:W-:Y:S02]  /*2f20*/  LOP3.LUT R18, R18, 0xfffffff8, RZ, 0xc0, !PT ;  /* 0xfffffff812127812 */ /* 0x000fe400078ec0ff */
[----:B------:R-:W-:Y:S02]  /*2f30*/  SHF.L.U64.HI R0, R0, 0x2, R17 ;  /* 0x0000000200007819 */ /* 0x000fe40000010211 */
[----:B------:R-:W-:Y:S02]  /*2f40*/  IADD3 R18, P1, PT, R18, UR42, RZ ;  /* 0x0000002a12127c10 */ /* 0x000fe4000ff3e0ff */
[----:B------:R-:W-:Y:S02]  /*2f50*/  IADD3.X R17, PT, PT, R19, UR43, RZ, P0, !PT ;  /* 0x0000002b13117c10 */ /* 0x000fe400087fe4ff */
[----:B------:R-:W-:Y:S02]  /*2f60*/  IADD3 R22, P0, PT, R14, 0x100, RZ ;  /* 0x000001000e167810 */ /* 0x000fe40007f1e0ff */
[----:B------:R-:W-:Y:S01]  /*2f70*/  IADD3.X R19, PT, PT, R0, UR43, RZ, P1, !PT ;  /* 0x0000002b00137c10 */ /* 0x000fe20008ffe4ff */
[----:B------:R0:W-:Y:S01]  /*2f80*/  STG.E.64 desc[UR4][R16.64], R12 ;  /* 0x0000000c10007986 */ /* 0x0001e2000c101b04 */
[----:B------:R-:W-:-:S02]  /*2f90*/  IADD3 R32, P3, PT, R14, 0xc0, RZ ;  /* 0x000000c00e207810 */ /* 0x000fc40007f7e0ff */
[-C--:B------:R-:W-:Y:S01]  /*2fa0*/  IADD3.X R31, PT, PT, RZ, R15.reuse, RZ, P0, !PT ;  /* 0x0000000fff1f7210 */ /* 0x080fe200007fe4ff */
[----:B------:R1:W-:Y:S01]  /*2fb0*/  STG.E.64 desc[UR6][R18.64], R28 ;  /* 0x0000001c12007986 */ /* 0x0003e2000c101b06 */
[C---:B------:R-:W-:Y:S02]  /*2fc0*/  IADD3 R0, P1, PT, R14.reuse, 0x140, RZ ;  /* 0x000001400e007810 */ /* 0x040fe40007f3e0ff */
[-C--:B------:R-:W-:Y:S02]  /*2fd0*/  IADD3.X R33, PT, PT, RZ, R15.reuse, RZ, P3, !PT ;  /* 0x0000000fff217210 */ /* 0x080fe40001ffe4ff */
[----:B------:R-:W-:Y:S02]  /*2fe0*/  IADD3 R30, P4, PT, R14, 0x180, RZ ;  /* 0x000001800e1e7810 */ /* 0x000fe40007f9e0ff */
[----:B------:R-:W-:Y:S02]  /*2ff0*/  IADD3.X R27, PT, PT, RZ, R15, RZ, P1, !PT ;  /* 0x0000000fff1b7210 */ /* 0x000fe40000ffe4ff */
[----:B------:R-:W-:Y:S01]  /*3000*/  LEA.HI R14, P1, R33, R32, RZ, 0x1 ;  /* 0x00000020210e7211 */ /* 0x000fe200078308ff */
[----:B------:R-:W-:Y:S01]  /*3010*/  IMAD.X R15, RZ, RZ, R15, P4 ;  /* 0x000000ffff0f7224 */ /* 0x000fe200020e060f */
[----:B0-----:R-:W-:-:S02]  /*3020*/  LEA.HI R12, P0, R35, R34, RZ, 0x1 ;  /* 0x00000022230c7211 */ /* 0x001fc400078108ff */
[----:B------:R-:W-:Y:S02]  /*3030*/  R2UR UR10, R20 ;  /* 0x00000000140a72ca */ /* 0x000fe400000e0000 */
[----:B-1----:R-:W-:Y:S02]  /*3040*/  LEA.HI R18, P2, R31, R22, RZ, 0x1 ;  /* 0x000000161f127211 */ /* 0x002fe400078508ff */
[----:B------:R-:W-:Y:S02]  /*3050*/  IADD3.X R13, PT, PT, RZ, R35, RZ, P0, !PT ;  /* 0x00000023ff0d7210 */ /* 0x000fe400007fe4ff */
[----:B------:R-:W-:Y:S01]  /*3060*/  IADD3.X R19, PT, PT, RZ, R33, RZ, P1, !PT ;  /* 0x00000021ff137210 */ /* 0x000fe20000ffe4ff */
[----:B------:R-:W-:Y:S01]  /*3070*/  IMAD.X R17, RZ, RZ, R31, P2 ;  /* 0x000000ffff117224 */ /* 0x000fe200010e061f */
[C---:B------:R-:W-:Y:S02]  /*3080*/  SHF.L.U64.HI R13, R12.reuse, 0x2, R13 ;  /* 0x000000020c0d7819 */ /* 0x040fe4000001020d */
[----:B------:R-:W-:-:S02]  /*3090*/  SHF.L.U32 R12, R12, 0x2, RZ ;  /* 0x000000020c0c7819 */ /* 0x000fc400000006ff */
[----:B------:R-:W-:Y:S02]  /*30a0*/  LEA.HI R28, P0, R27, R0, RZ, 0x1 ;  /* 0x000000001b1c7211 */ /* 0x000fe400078108ff */
[----:B------:R-:W-:Y:S02]  /*30b0*/  SHF.L.U64.HI R16, R18, 0x2, R17 ;  /* 0x0000000212107819 */ /* 0x000fe40000010211 */
[----:B------:R-:W-:Y:S02]  /*30c0*/  LOP3.LUT R12, R12, 0xfffffff8, RZ, 0xc0, !PT ;  /* 0xfffffff80c0c7812 */ /* 0x000fe400078ec0ff */
[----:B------:R-:W-:Y:S02]  /*30d0*/  SHF.L.U32 R18, R18, 0x2, RZ ;  /* 0x0000000212127819 */ /* 0x000fe400000006ff */
[----:B------:R-:W-:Y:S02]  /*30e0*/  SHF.L.U64.HI R0, R14, 0x2, R19 ;  /* 0x000000020e007819 */ /* 0x000fe40000010213 */
[----:B------:R-:W-:-:S02]  /*30f0*/  IADD3.X R19, PT, PT, RZ, R27, RZ, P0, !PT ;  /* 0x0000001bff137210 */ /* 0x000fc400007fe4ff */
[----:B------:R-:W-:Y:S02]  /*3100*/  IADD3 R12, P0, PT, R12, UR42, RZ ;  /* 0x0000002a0c0c7c10 */ /* 0x000fe4000ff1e0ff */
[----:B------:R-:W-:Y:S02]  /*3110*/  LOP3.LUT R18, R18, 0xfffffff8, RZ, 0xc0, !PT ;  /* 0xfffffff812127812 */ /* 0x000fe400078ec0ff */
[----:B------:R-:W-:Y:S02]  /*3120*/  LEA.HI R30, P3, R15, R30, RZ, 0x1 ;  /* 0x0000001e0f1e7211 */ /* 0x000fe400078708ff */
[----:B------:R-:W-:Y:S02]  /*3130*/  IADD3.X R13, PT, PT, R13, UR43, RZ, P0, !PT ;  /* 0x0000002b0d0d7c10 */ /* 0x000fe400087fe4ff */
[----:B------:R-:W-:Y:S01]  /*3140*/  IADD3 R18, P0, PT, R18, UR42, RZ ;  /* 0x0000002a12127c10 */ /* 0x000fe2000ff1e0ff */
[----:B------:R-:W-:Y:S01]  /*3150*/  IMAD.X R17, RZ, RZ, R15, P3 ;  /* 0x000000ffff117224 */ /* 0x000fe200018e060f */
[----:B------:R-:W-:Y:S01]  /*3160*/  SHF.L.U64.HI R22, R28, 0x2, R19 ;  /* 0x000000021c167819 */ /* 0x000fe20000010213 */
[----:B------:R0:W-:Y:S01]  /*3170*/  STG.E.64 desc[UR4][R12.64], R6 ;  /* 0x000000060c007986 */ /* 0x0001e2000c101b04 */
[----:B------:R-:W-:-:S02]  /*3180*/  IADD3.X R19, PT, PT, R16, UR43, RZ, P0, !PT ;  /* 0x0000002b10137c10 */ /* 0x000fc400087fe4ff */
[----:B------:R-:W-:Y:S02]  /*3190*/  IADD3 R25, P0, PT, R26, R25, RZ ;  /* 0x000000191a197210 */ /* 0x000fe40007f1e0ff */
[----:B------:R-:W-:Y:S02]  /*31a0*/  SHF.L.U32 R14, R14, 0x2, RZ ;  /* 0x000000020e0e7819 */ /* 0x000fe400000006ff */
[----:B------:R-:W-:Y:S02]  /*31b0*/  SHF.L.U32 R28, R28, 0x2, RZ ;  /* 0x000000021c1c7819 */ /* 0x000fe400000006ff */
[C---:B------:R-:W-:Y:S02]  /*31c0*/  SHF.L.U64.HI R17, R30.reuse, 0x2, R17 ;  /* 0x000000021e117819 */ /* 0x040fe40000010211 */
[----:B------:R-:W-:Y:S02]  /*31d0*/  SHF.L.U32 R30, R30, 0x2, RZ ;  /* 0x000000021e1e7819 */ /* 0x000fe400000006ff */
[----:B------:R-:W-:-:S02]  /*31e0*/  LEA.HI.X.SX32 R23, R26, R23, 0x1, P0 ;  /* 0x000000171a177211 */ /* 0x000fc400000f0eff */
[----:B------:R-:W-:Y:S02]  /*31f0*/  LOP3.LUT R14, R14, 0xfffffff8, RZ, 0xc0, !PT ;  /* 0xfffffff80e0e7812 */ /* 0x000fe400078ec0ff */
[----:B------:R-:W-:Y:S02]  /*3200*/  ISETP.GE.U32.AND P0, PT, R25, UR38, PT ;  /* 0x0000002619007c0c */ /* 0x000fe4000bf06070 */
        /* <DEDUP_REMOVED lines=18> */
.L_x_27274:
[----:B------:R-:W-:Y:S01]  /*3330*/  BSSY B0, `(.L_x_27304) ;  /* 0x0000007000007945 */ /* 0x000fe20003800000 */
[----:B------:R-:W-:Y:S01]  /*3340*/  MOV R12, 0x10 ;  /* 0x00000010000c7802 */ /* 0x000fe20000000f00 */
[----:B------:R-:W-:Y:S01]  /*3350*/  IMAD.MOV.U32 R11, RZ, RZ, 0x1f ;  /* 0x0000001fff0b7424 */ /* 0x000fe200078e00ff */
[----:B------:R-:W-:-:S07]  /*3360*/  MOV R15, 0xffffffff ;  /* 0xffffffff000f7802 */ /* 0x000fce0000000f00 */
[----:B------:R-:W-:Y:S05]  /*3370*/  WARPSYNC.COLLECTIVE R15, `(.L_x_27305) ;  /* 0x000000000f087348 */ /* 0x000fea0003c00000 */
[----:B------:R0:W1:Y:S02]  /*3380*/  SHFL.BFLY P6, R14, R13, R12, R11 ;  /* 0x0c00000c0d0e7389 */ /* 0x00006400000c000b */
[----:B01----:R-:W-:Y:S05]  /*3390*/  ENDCOLLECTIVE ;  /* 0x000000000000791b */ /* 0x003fea0003800000 */
.L_x_27305:
[----:B------:R-:W-:Y:S05]  /*33a0*/  BSYNC B0 ;  /* 0x0000000000007941 */ /* 0x000fea0003800000 */
.L_x_27304:
        /* <DEDUP_REMOVED lines=8> */
.L_x_27306:
[----:B------:R-:W-:Y:S01]  /*3430*/  HFMA2 R12, -RZ, RZ, 0, 2.384185791015625e-07 ;  /* 0x00000004ff0c7431 */ /* 0x000fe200000001ff */
[----:B------:R-:W-:-:S04]  /*3440*/  FMNMX R0, R13, R14, !PT ;  /* 0x0000000e0d007209 */ /* 0x000fc80007800000 */
[----:B------:R-:W-:-:S07]  /*3450*/  MOV R13, R0 ;  /* 0x00000000000d7202 */ /* 0x000fce0000000f00 */
[----:B------:R-:W-:Y:S05]  /*3460*/  WARPSYNC.COLLECTIVE R15, `(.L_x_27307) ;  /* 0x000000000f087348 */ /* 0x000fea0003c00000 */
[----:B------:R0:W1:Y:S02]  /*3470*/  SHFL.BFLY P6, R14, R13, R12, R11 ;  /* 0x0c00000c0d0e7389 */ /* 0x00006400000c000b */
[----:B01----:R-:W-:Y:S05]  /*3480*/  ENDCOLLECTIVE ;  /* 0x000000000000791b */ /* 0x003fea0003800000 */
.L_x_27307:
[----:B------:R-:W-:Y:S01]  /*3490*/  IMAD.MOV.U32 R12, RZ, RZ, 0x2 ;  /* 0x00000002ff0c7424 */ /* 0x000fe200078e00ff */
[----:B------:R-:W-:-:S04]  /*34a0*/  FMNMX R2, R0, R14, !PT ;  /* 0x0000000e00027209 */ /* 0x000fc80007800000 */
[----:B------:R-:W-:-:S07]  /*34b0*/  MOV R13, R2 ;  /* 0x00000002000d7202 */ /* 0x000fce0000000f00 */
[----:B------:R-:W-:Y:S05]  /*34c0*/  WARPSYNC.COLLECTIVE R15, `(.L_x_27308) ;  /* 0x000000000f087348 */ /* 0x000fea0003c00000 */
[----:B------:R0:W1:Y:S02]  /*34d0*/  SHFL.BFLY P6, R14, R13, R12, R11 ;  /* 0x0c00000c0d0e7389 */ /* 0x00006400000c000b */
[----:B01----:R-:W-:Y:S05]  /*34e0*/  ENDCOLLECTIVE ;  /* 0x000000000000791b */ /* 0x003fea0003800000 */
.L_x_27308:
[----:B------:R-:W-:Y:S01]  /*34f0*/  HFMA2 R12, -RZ, RZ, 0, 5.9604644775390625e-08 ;  /* 0x00000001ff0c7431 */ /* 0x000fe200000001ff */
[----:B------:R-:W-:-:S04]  /*3500*/  FMNMX R3, R2, R14, !PT ;  /* 0x0000000e02037209 */ /* 0x000fc80007800000 */
[----:B------:R-:W-:-:S07]  /*3510*/  MOV R13, R3 ;  /* 0x00000003000d7202 */ /* 0x000fce0000000f00 */
[----:B------:R-:W-:Y:S05]  /*3520*/  WARPSYNC.COLLECTIVE R15, `(.L_x_27309) ;  /* 0x000000000f087348 */ /* 0x000fea0003c00000 */
[----:B------:R0:W1:Y:S02]  /*3530*/  SHFL.BFLY P6, R14, R13, R12, R11 ;  /* 0x0c00000c0d0e7389 */ /* 0x00006400000c000b */
[----:B01----:R-:W-:Y:S05]  /*3540*/  ENDCOLLECTIVE ;  /* 0x000000000000791b */ /* 0x003fea0003800000 */
.L_x_27309:
[----:B------:R-:W-:Y:S01]  /*3550*/  IMAD.MOV.U32 R11, RZ, RZ, 0x437c0000 ;  /* 0x437c0000ff0b7424 */ /* 0x000fe200078e00ff */
[----:B------:R-:W-:-:S05]  /*3560*/  FMNMX R3, R3, R14, !PT ;  /* 0x0000000e03037209 */ /* 0x000fca0007800000 */
[--C-:B------:R-:W-:Y:S01]  /*3570*/  FADD R8, R8, -R3.reuse ;  /* 0x8000000308087221 */ /* 0x100fe20000000000 */
        /* <DEDUP_REMOVED lines=8> */
[--C-:B------:R-:W-:Y:S01]  /*3600*/  FADD R10, R10, -R3.reuse ;  /* 0x800000030a0a7221 */ /* 0x100fe20000000000 */
[--C-:B------:R-:W-:Y:S01]  /*3610*/  FADD R6, R29, -R3.reuse ;  /* 0x800000031d067221 */ /* 0x100fe20000000000 */
[--C-:B------:R-:W-:Y:S01]  /*3620*/  FADD R2, R27, -R3.reuse ;  /* 0x800000031b027221 */ /* 0x100fe20000000000 */
[--C-:B------:R-:W-:Y:S01]  /*3630*/  FADD R32, R19, -R3.reuse ;  /* 0x8000000313207221 */ /* 0x100fe20000000000 */
[--C-:B------:R-:W-:Y:S01]  /*3640*/  FADD R22, R7, -R3.reuse ;  /* 0x8000000307167221 */ /* 0x100fe20000000000 */
        /* <DEDUP_REMOVED lines=21> */
[----:B------:R-:W-:Y:S02]  /*37a0*/  SHF.L.U32 R5, R36, 0x17, RZ ;  /* 0x0000001724057819 */ /* 0x000fe400000006ff */
[----:B------:R-:W-:-:S04]  /*37b0*/  FFMA.RM R13, R6, R11, 12582913 ;  /* 0x4b400001060d7423 */ /* 0x000fc8000000400b */
[----:B------:R-:W-:Y:S01]  /*37c0*/  FADD R15, R13, -12583039 ;  /* 0xcb40007f0d0f7421 */ /* 0x000fe20000000000 */
[----:B------:R-:W2:Y:S01]  /*37d0*/  MUFU.EX2 R6, R7 ;  /* 0x0000000700067308 */ /* 0x000ea20000000800 */
[----:B0-----:R-:W-:Y:S01]  /*37e0*/  FMUL R19, R19, R8 ;  /* 0x0000000813137220 */ /* 0x001fe20000400000 */
[----:B------:R-:W-:Y:S01]  /*37f0*/  FFMA.SAT R8, R0, R9, 0.5 ;  /* 0x3f00000000087423 */ /* 0x000fe20000002009 */
[----:B------:R-:W-:Y:S01]  /*3800*/  FFMA R15, R4, 1.4426950216293334961, -R15 ;  /* 0x3fb8aa3b040f7823 */ /* 0x000fe2000000080f */
[----:B------:R-:W-:-:S03]  /*3810*/  IMAD.SHL.U32 R13, R13, 0x800000, RZ ;  /* 0x008000000d0d7824 */ /* 0x000fc600078e00ff */
        /* <DEDUP_REMOVED lines=8> */
[----:B------:R-:W-:Y:S01]  /*38a0*/  SHF.L.U32 R4, R4, 0x17, RZ ;  /* 0x0000001704047819 */ /* 0x000fe200000006ff */
[----:B------:R-:W-:Y:S02]  /*38b0*/  FFMA R17, R2, 1.4426950216293334961, -R17 ;  /* 0x3fb8aa3b02117823 */ /* 0x000fe40000000811 */
[----:B------:R-:W-:Y:S02]  /*38c0*/  FFMA R3, R0, 1.4426950216293334961, -R3 ;  /* 0x3fb8aa3b00037823 */ /* 0x000fe40000000803 */
        /* <DEDUP_REMOVED lines=40> */
[-C--:B------:R-:W-:Y:S01]  /*3b50*/  FFMA.SAT R28, R12, R9.reuse, 0.5 ;  /* 0x3f0000000c1c7423 */ /* 0x080fe20000002009 */
[C---:B------:R-:W-:Y:S01]  /*3b60*/  FADD R27, R15.reuse, -12583039 ;  /* 0xcb40007f0f1b7421 */ /* 0x040fe20000000000 */
[----:B------:R-:W-:Y:S01]  /*3b70*/  SHF.L.U32 R15, R15, 0x17, RZ ;  /* 0x000000170f0f7819 */ /* 0x000fe200000006ff */
[----:B0-----:R-:W-:-:S02]  /*3b80*/  FFMA.SAT R22, R10, R9, 0.5 ;  /* 0x3f0000000a167423 */ /* 0x001fc40000002009 */
[----:B------:R-:W-:-:S04]  /*3b90*/  FFMA R27, R30, 1.4426950216293334961, -R27 ;  /* 0x3fb8aa3b1e1b7823 */ /* 0x000fc8000000081b */
[----:B------:R-:W-:Y:S02]  /*3ba0*/  FFMA R30, R30, 1.925963033500011079e-08, R27 ;  /* 0x32a570601e1e7823 */ /* 0x000fe4000000001b */
[----:B------:R-:W-:Y:S01]  /*3bb0*/  MUFU.EX2 R27, R18 ;  /* 0x00000012001b7308 */ /* 0x000fe20000000800 */
[----:B-1----:R-:W-:Y:S01]  /*3bc0*/  FMUL R0, R0, R17 ;  /* 0x0000001100007220 */ /* 0x002fe20000400000 */
[C---:B------:R-:W-:Y:S01]  /*3bd0*/  FADD R17, R14.reuse, -12583039 ;  /* 0xcb40007f0e117421 */ /* 0x040fe20000000000 */
[----:B------:R-:W-:-:S03]  /*3be0*/  IMAD.SHL.U32 R14, R14, 0x800000, RZ ;  /* 0x008000000e0e7824 */ /* 0x000fc600078e00ff */
        /* <DEDUP_REMOVED lines=29> */
[----:B------:R-:W-:Y:S02]  /*3dc0*/  IMAD.MOV.U32 R11, RZ, RZ, 0x1f ;  /* 0x0000001fff0b7424 */ /* 0x000fe400078e00ff */
[----:B------:R-:W-:Y:S01]  /*3dd0*/  FADD R13, R13, R2 ;  /* 0x000000020d0d7221 */ /* 0x000fe20000000000 */
[----:B------:R-:W-:-:S03]  /*3de0*/  MOV R15, 0xffffffff ;  /* 0xffffffff000f7802 */ /* 0x000fc60000000f00 */
        /* <DEDUP_REMOVED lines=10> */
.L_x_27310:
[----:B------:R-:W-:Y:S02]  /*3e90*/  HFMA2 R12, -RZ, RZ, 0, 4.76837158203125e-07 ;  /* 0x00000008ff0c7431 */ /* 0x000fe400000001ff */
[----:B------:R-:W-:-:S05]  /*3ea0*/  FADD R22, R13, R14 ;  /* 0x0000000e0d167221 */ /* 0x000fca0000000000 */
[----:B------:R-:W-:-:S07]  /*3eb0*/  MOV R13, R22 ;  /* 0x00000016000d7202 */ /* 0x000fce0000000f00 */
[----:B------:R-:W-:Y:S05]  /*3ec0*/  WARPSYNC.COLLECTIVE R15, `(.L_x_27311) ;  /* 0x000000000f087348 */ /* 0x000fea0003c00000 */
[----:B------:R0:W1:Y:S02]  /*3ed0*/  SHFL.BFLY P6, R14, R13, R12, R11 ;  /* 0x0c00000c0d0e7389 */ /* 0x00006400000c000b */
[----:B01----:R-:W-:Y:S05]  /*3ee0*/  ENDCOLLECTIVE ;  /* 0x000000000000791b */ /* 0x003fea0003800000 */
.L_x_27311:
[----:B------:R-:W-:Y:S01]  /*3ef0*/  MOV R12, 0x4 ;  /* 0x00000004000c7802 */ /* 0x000fe20000000f00 */
[----:B------:R-:W-:-:S04]  /*3f00*/  FADD R27, R22, R14 ;  /* 0x0000000e161b7221 */ /* 0x000fc80000000000 */
[----:B------:R-:W-:-:S07]  /*3f10*/  IMAD.MOV.U32 R13, RZ, RZ, R27 ;  /* 0x000000ffff0d7224 */ /* 0x000fce00078e001b */
[----:B------:R-:W-:Y:S05]  /*3f20*/  WARPSYNC.COLLECTIVE R15, `(.L_x_27312) ;  /* 0x000000000f087348 */ /* 0x000fea0003c00000 */
[----:B------:R0:W1:Y:S02]  /*3f30*/  SHFL.BFLY P6, R14, R13, R12, R11 ;  /* 0x0c00000c0d0e7389 */ /* 0x00006400000c000b */
[----:B01----:R-:W-:Y:S05]  /*3f40*/  ENDCOLLECTIVE ;  /* 0x000000000000791b */ /* 0x003fea0003800000 */
.L_x_27312:
[----:B------:R-:W-:Y:S02]  /*3f50*/  HFMA2 R12, -RZ, RZ, 0, 1.1920928955078125e-07 ;  /* 0x00000002ff0c7431 */ /* 0x000fe400000001ff */
[----:B------:R-:W-:-:S05]  /*3f60*/  FADD R28, R27, R14 ;  /* 0x0000000e1b1c7221 */ /* 0x000fca0000000000 */
[----:B------:R-:W-:-:S07]  /*3f70*/  MOV R13, R28 ;  /* 0x0000001c000d7202 */ /* 0x000fce0000000f00 */
[----:B------:R-:W-:Y:S05]  /*3f80*/  WARPSYNC.COLLECTIVE R15, `(.L_x_27313) ;  /* 0x000000000f087348 */ /* 0x000fea0003c00000 */
[----:B------:R0:W1:Y:S02]  /*3f90*/  SHFL.BFLY P6, R14, R13, R12, R11 ;  /* 0x0c00000c0d0e7389 */ /* 0x00006400000c000b */
[----:B01----:R-:W-:Y:S05]  /*3fa0*/  ENDCOLLECTIVE ;  /* 0x000000000000791b */ /* 0x003fea0003800000 */
.L_x_27313:
[----:B------:R-:W-:Y:S01]  /*3fb0*/  MOV R12, 0x1 ;  /* 0x00000001000c7802 */ /* 0x000fe20000000f00 */
[----:B------:R-:W-:-:S04]  /*3fc0*/  FADD R29, R28, R14 ;  /* 0x0000000e1c1d7221 */ /* 0x000fc80000000000 */
[----:B------:R-:W-:-:S07]  /*3fd0*/  IMAD.MOV.U32 R13, RZ, RZ, R29 ;  /* 0x000000ffff0d7224 */ /* 0x000fce00078e001d */
[----:B------:R-:W-:Y:S05]  /*3fe0*/  WARPSYNC.COLLECTIVE R15, `(.L_x_27314) ;  /* 0x000000000f087348 */ /* 0x000fea0003c00000 */
[----:B------:R0:W1:Y:S02]  /*3ff0*/  SHFL.BFLY P6, R14, R13, R12, R11 ;  /* 0x0c00000c0d0e7389 */ /* 0x00006400000c000b */
[----:B01----:R-:W-:Y:S05]  /*4000*/  ENDCOLLECTIVE ;  /* 0x000000000000791b */ /* 0x003fea0003800000 */
.L_x_27314:
[----:B------:R-:W-:Y:S05]  /*4010*/  BRA `(.L_x_27315) ;  /* 0xffffffe000187947 */ /* 0x000fea000383ffff */
        .weak           $__internal_431_$__cuda_sm3x_div_rn_noftz_f32_slowpath
        .type           $__internal_431_$__cuda_sm3x_div_rn_noftz_f32_slowpath,@function
        .size           $__internal_431_$__cuda_sm3x_div_rn_noftz_f32_slowpath,(.L_x_37808 - $__internal_431_$__cuda_sm3x_div_rn_noftz_f32_slowpath)
$__internal_431_$__cuda_sm3x_div_rn_noftz_f32_slowpath:
        /* <DEDUP_REMOVED lines=35> */
.L_x_27317:
        /* <DEDUP_REMOVED lines=51> */
.L_x_27324:
[----:B------:R-:W-:-:S04]  /*4580*/  LOP3.LUT R11, R11, 0x80000000, RZ, 0xc0, !PT ;  /* 0x800000000b0b7812 */ /* 0x000fc800078ec0ff */
[----:B------:R-:W-:Y:S01]  /*4590*/  LOP3.LUT R11, R11, 0x7f800000, RZ, 0xfc, !PT ;  /* 0x7f8000000b0b7812 */ /* 0x000fe200078efcff */
[----:B------:R-:W-:Y:S06]  /*45a0*/  BRA `(.L_x_27325) ;  /* 0x0000000000047947 */ /* 0x000fec0003800000 */
.L_x_27323:
[----:B------:R-:W-:-:S07]  /*45b0*/  LEA R11, R22, R11, 0x17 ;  /* 0x0000000b160b7211 */ /* 0x000fce00078eb8ff */
.L_x_27325:
[----:B------:R-:W-:Y:S05]  /*45c0*/  BSYNC.RECONVERGENT B1 ;  /* 0x0000000000017941 */ /* 0x000fea0003800200 */
.L_x_27322:
[----:B------:R-:W-:Y:S05]  /*45d0*/  BRA `(.L_x_27326) ;  /* 0x0000000000207947 */ /* 0x000fea0003800000 */
.L_x_27321:
[----:B------:R-:W-:-:S04]  /*45e0*/  LOP3.LUT R11, R14, 0x80000000, R32, 0x48, !PT ;  /* 0x800000000e0b7812 */ /* 0x000fc800078e4820 */
[----:B------:R-:W-:Y:S01]  /*45f0*/  LOP3.LUT R11, R11, 0x7f800000, RZ, 0xfc, !PT ;  /* 0x7f8000000b0b7812 */ /* 0x000fe200078efcff */
[----:B------:R-:W-:Y:S06]  /*4600*/  BRA `(.L_x_27326) ;  /* 0x0000000000147947 */ /* 0x000fec0003800000 */
.L_x_27320:
[----:B------:R-:W-:Y:S01]  /*4610*/  LOP3.LUT R11, R14, 0x80000000, R32, 0x48, !PT ;  /* 0x800000000e0b7812 */ /* 0x000fe200078e4820 */
[----:B------:R-:W-:Y:S06]  /*4620*/  BRA `(.L_x_27326) ;  /* 0x00000000000c7947 */ /* 0x000fec0003800000 */
.L_x_27319:
[----:B------:R-:W0:Y:S01]  /*4630*/  MUFU.RSQ R11, -QNAN ;  /* 0xffc00000000b7908 */ /* 0x000e220000001400 */
[----:B------:R-:W-:Y:S05]  /*4640*/  BRA `(.L_x_27326) ;  /* 0x0000000000047947 */ /* 0x000fea0003800000 */
.L_x_27318:
[----:B------:R-:W-:-:S07]  /*4650*/  FADD.FTZ R11, R19, R14 ;  /* 0x0000000e130b7221 */ /* 0x000fce0000010000 */
.L_x_27326:
[----:B------:R-:W-:Y:S05]  /*4660*/  BSYNC.RECONVERGENT B0 ;  /* 0x0000000000007941 */ /* 0x000fea0003800200 */
.L_x_27316:
[----:B------:R-:W-:Y:S01]  /*4670*/  HFMA2 R15, -RZ, RZ, 0, 0 ;  /* 0x00000000ff0f7431 */ /* 0x000fe200000001ff */
[----:B------:R-:W-:-:S04]  /*4680*/  MOV R14, R30 ;  /* 0x0000001e000e7202 */ /* 0x000fc80000000f00 */
[----:B0-----:R-:W-:Y:S05]  /*4690*/  RET.REL.NODEC R14 `(_Z15SoftmaxWarpImplI22BroadcastScaleMaskLoadIffbLm2EiE11DirectStoreIffEfLi2ELi14ELi32ELi1ELb0EL9Algorithm0EEvT_T0_ll) ;  /* 0xffffffb80e587950 */ /* 0x001fea0003c3ffff */
.L_x_27327:
        /* <DEDUP_REMOVED lines=14> */
.L_x_37808:


//--------------------- .text._Z15SoftmaxWarpImplI22BroadcastScaleMaskLoadIffbLm2EiE11DirectStoreIffEfLi2ELi12ELi32ELi1ELb1EL9Algorithm0EEvT_T0_ll --------------------------
	.section	.text._Z15SoftmaxWarpImplI22BroadcastScaleMaskLoadIffbLm2EiE11DirectStoreIffEfLi2ELi12ELi32ELi1ELb1EL9Algorithm0EEvT_T0_ll,"ax",@progbits
	.align	128
        .global         _Z15SoftmaxWarpImplI22BroadcastScaleMaskLoadIffbLm2EiE11DirectStoreIffEfLi2ELi12ELi32ELi1ELb1EL9Algorithm0EEvT_T0_ll
        .type           _Z15SoftmaxWarpImplI22BroadcastScaleMaskLoadIffbLm2EiE11DirectStoreIffEfLi2ELi12ELi32ELi1ELb1EL9Algorithm0EEvT_T0_ll,@function
        .size           _Z15SoftmaxWarpImplI22BroadcastScaleMaskLoadIffbLm2EiE11DirectStoreIffEfLi2ELi12ELi32ELi1ELb1EL9Algorithm0EEvT_T0_ll,(.L_x_37809 - _Z15SoftmaxWarpImplI22BroadcastScaleMaskLoadIffbLm2EiE11DirectStoreIffEfLi2ELi12ELi32ELi1ELb1EL9Algorithm0EEvT_T0_ll)
        .other          _Z15SoftmaxWarpImplI22BroadcastScaleMaskLoadIffbLm2EiE11DirectStoreIffEfLi2ELi12ELi32ELi1ELb1EL9Algorithm0EEvT_T0_ll,@"STO_CUDA_ENTRY STV_DEFAULT"
_Z15SoftmaxWarpImplI22BroadcastScaleMaskLoadIffbLm2EiE11DirectStoreIffEfLi2ELi12ELi32ELi1ELb1EL9Algorithm0EEvT_T0_ll:
.text._Z15SoftmaxWarpImplI22BroadcastScaleMaskLoadIffbLm2EiE11DirectStoreIffEfLi2ELi12ELi32ELi1ELb1EL9Algorithm0EEvT_T0_ll:
        /* <DEDUP_REMOVED lines=27> */
.L_x_27328:
        /* <DEDUP_REMOVED lines=17> */
[C---:B------:R-:W-:Y:S02]  /*02c0*/  IADD3 R27, PT, PT, R33.reuse, 0xc0, RZ ;  /* 0x000000c0211b7810 */ /* 0x040fe40007ffe0ff */
[----:B------:R-:W-:-:S07]  /*02d0*/  IADD3 R23, PT, PT, R33, 0x140, RZ ;  /* 0x0000014021177810 */ /* 0x000fce0007ffe0ff */
.L_x_27378:
        /* <DEDUP_REMOVED lines=15> */
[----:B-1----:R-:W-:Y:S02]  /*03d0*/  R2UR UR4, R18 ;  /* 0x00000000120472ca */ /* 0x002fe400000e0000 */
[----:B------:R-:W0:Y:S01]  /*03e0*/  I2F.RP R6, R9 ;  /* 0x0000000900067306 */ /* 0x000e220000209400 */
[----:B------:R-:W-:-:S07]  /*03f0*/  R2UR UR5, R19 ;  /* 0x00000000130572ca */ /* 0x000fce00000e0000 */
[----:B0-----:R-:W0:Y:S02]  /*0400*/  MUFU.RCP R6, R6 ;  /* 0x0000000600067308 */ /* 0x001e240000001000 */
[----:B0-----:R-:W-:-:S06]  /*0410*/  IADD3 R4, PT, PT, R6, 0xffffffe, RZ ;  /* 0x0ffffffe06047810 */ /* 0x001fcc0007ffe0ff */
        /* <DEDUP_REMOVED lines=55> */
.L_x_27330:
[----:B------:R-:W-:Y:S05]  /*0790*/  BSYNC.RECONVERGENT B0 ;  /* 0x0000000000007941 */ /* 0x000fea0003800200 */
.L_x_27329:
        /* <DEDUP_REMOVED lines=11> */
[----:B------:R-:W-:Y:S01]  /*0850*/  IMAD R5, R24, UR44, R31 ;  /* 0x0000002c18057c24 */ /* 0x000fe2000f8e021f */
[----:B-1----:R-:W-:Y:S01]  /*0860*/  R2UR UR4, R18 ;  /* 0x00000000120472ca */ /* 0x002fe200000e0000 */
[----:B------:R-:W-:Y:S01]  /*0870*/  IMAD.MOV.U32 R2, RZ, RZ, RZ ;  /* 0x000000ffff027224 */ /* 0x000fe200078e00ff */
[----:B------:R-:W0:Y:S01]  /*0880*/  I2F.RP R4, R8 ;  /* 0x0000000800047306 */ /* 0x000e220000209400 */
[----:B------:R-:W-:Y:S02]  /*0890*/  R2UR UR5, R19 ;  /* 0x00000000130572ca */ /* 0x000fe400000e0000 */
[----:B------:R-:W-:-:S05]  /*08a0*/  IABS R10, R5 ;  /* 0x00000005000a7213 */ /* 0x000fca0000000000 */
[----:B0-----:R-:W0:Y:S02]  /*08b0*/  MUFU.RCP R4, R4 ;  /* 0x0000000400047308 */ /* 0x001e240000001000 */
[----:B0-----:R-:W-:-:S06]  /*08c0*/  VIADD R7, R4, 0xffffffe ;  /* 0x0ffffffe04077836 */ /* 0x001fcc0000000000 */
[----:B------:R-:W0:Y:S02]  /*08d0*/  F2I.FTZ.U32.TRUNC.NTZ R3, R7 ;  /* 0x0000000700037305 */ /* 0x000e24000021f000 */
[----:B0-----:R-:W-:-:S05]  /*08e0*/  IADD3 R9, PT, PT, RZ, -R3, RZ ;  /* 0x80000003ff097210 */ /* 0x001fca0007ffe0ff */
        /* <DEDUP_REMOVED lines=21> */
[----:B------:R-:W-:Y:S01]  /*0a40*/  ISETP.NE.AND.EX P6, PT, R9, RZ, PT, P6 ;  /* 0x000000ff0900720c */ /* 0x000fe20003fc5360 */
[----:B------:R-:W-:Y:S01]  /*0a50*/  IMAD.MOV R2, RZ, RZ, -R4 ;  /* 0x000000ffff027224 */ /* 0x000fe200078e0a04 */
[----:B------:R-:W-:Y:S01]  /*0a60*/  ISETP.NE.AND.EX P3, PT, R11, RZ, PT, P3 ;  /* 0x000000ff0b00720c */ /* 0x000fe20003f65330 */
[----:B------:R-:W0:Y:S02]  /*0a70*/  LDC.64 R8, c[0x0][0x380] ;  /* 0x0000e000ff087b82 */ /* 0x000e240000000a00 */
[----:B------:R-:W-:Y:S01]  /*0a80*/  IMAD R0, R0, R2, R5 ;  /* 0x0000000200007224 */ /* 0x000fe200078e0205 */
[----:B------:R-:W-:-:S04]  /*0a90*/  SEL R4, R4, RZ, P3 ;  /* 0x000000ff04047207 */ /* 0x000fc80001800000 */
[----:B------:R-:W-:Y:S01]  /*0aa0*/  SEL R0, R0, RZ, P6 ;  /* 0x000000ff00007207 */ /* 0x000fe20003000000 */
[----:B------:R-:W1:Y:S01]  /*0ab0*/  LDC.64 R2, c[0x0][0x388] ;  /* 0x0000e200ff027b82 */ /* 0x000e620000000a00 */
        /* <DEDUP_REMOVED lines=23> */
.L_x_27332:
[----:B------:R-:W-:Y:S05]  /*0c30*/  BSYNC.RECONVERGENT B0 ;  /* 0x0000000000007941 */ /* 0x000fea0003800200 */
.L_x_27331:
[----:B------:R-:W-:Y:S01]  /*0c40*/  BSSY.RECONVERGENT B0, `(.L_x_27333) ;  /* 0x0000046000007945 */ /* 0x000fe20003800200 */
[----:B------:R-:W-:Y:S01]  /*0c50*/  IMAD.MOV.U32 R4, RZ, RZ, -0x800000 ;  /* 0xff800000ff047424 */ /* 0x000fe200078e00ff */
[----:B------:R-:W-:Y:S01]  /*0c60*/  MOV R10, 0xff800000 ;  /* 0xff800000000a7802 */ /* 0x000fe20000000f00 */
[----:B------:R-:W-:Y:S01]  /*0c70*/  IMAD.MOV.U32 R9, RZ, RZ, -0x800000 ;  /* 0xff800000ff097424 */ /* 0x000fe200078e00ff */
        /* <DEDUP_REMOVED lines=8> */
[----:B------:R-:W1:Y:S08]  /*0d00*/  LDC.64 R16, c[0x0][0x390] ;  /* 0x0000e400ff107b82 */ /* 0x000e700000000a00 */
        /* <DEDUP_REMOVED lines=21> */
[----:B-1----:R-:W-:-:S04]  /*0e60*/  ISETP.NE.U32.AND P5, PT, R16, 0x1, PT ;  /* 0x000000011000780c */ /* 0x002fc80003fa5070 */
[----:B------:R-:W-:Y:S02]  /*0e70*/  MOV R4, R2 ;  /* 0x0000000200047202 */ /* 0x000fe40000000f00 */
[----:B------:R-:W-:Y:S01]  /*0e80*/  ISETP.NE.AND.EX P5, PT, R17, RZ, PT, P5 ;  /* 0x000000ff1100720c */ /* 0x000fe20003fa5350 */
[----:B------:R-:W0:Y:S01]  /*0e90*/  LDC.64 R2, c[0x0][0x388] ;  /* 0x0000e200ff027b82 */ /* 0x000e220000000a00 */
        /* <DEDUP_REMOVED lines=32> */
.L_x_27334:
[----:B------:R-:W-:Y:S05]  /*10a0*/  BSYNC.RECONVERGENT B0 ;  /* 0x0000000000007941 */ /* 0x000fea0003800200 */
.L_x_27333:
        /* <DEDUP_REMOVED lines=67> */
.L_x_27336:
[----:B------:R-:W-:Y:S05]  /*14e0*/  BSYNC.RECONVERGENT B0 ;  /* 0x0000000000007941 */ /* 0x000fea0003800200 */
.L_x_27335:
        /* <DEDUP_REMOVED lines=38> */
[----:B-1----:R-:W-:Y:S01]  /*1750*/  ISETP.NE.U32.AND P3, PT, R14, 0x1, PT ;  /* 0x000000010e00780c */ /* 0x002fe20003f65070 */
[----:B------:R-:W0:Y:S03]  /*1760*/  LDC.64 R2, c[0x0][0x388] ;  /* 0x0000e200ff027b82 */ /* 0x000e260000000a00 */
[----:B------:R-:W-:Y:S02]  /*1770*/  ISETP.NE.AND.EX P3, PT, R15, RZ, PT, P3 ;  /* 0x000000ff0f00720c */ /* 0x000fe40003f65330 */
[----:B------:R-:W-:Y:S02]  /*1780*/  SEL R9, R9, RZ, P1 ;  /* 0x000000ff09097207 */ /* 0x000fe40000800000 */
[----:B------:R-:W-:Y:S01]  /*1790*/  SEL R11, R11, RZ, P3 ;  /* 0x000000ff0b0b7207 */ /* 0x000fe20001800000 */
[----:B------:R-:W1:Y:S04]  /*17a0*/  LDC.64 R14, c[0x0][0x380] ;  /* 0x0000e000ff0e7b82 */ /* 0x000e680000000a00 */
        /* <DEDUP_REMOVED lines=23> */
.L_x_27338:
[----:B------:R-:W-:Y:S05]  /*1920*/  BSYNC.RECONVERGENT B0 ;  /* 0x0000000000007941 */ /* 0x000fea0003800200 */
.L_x_27337:
        /* <DEDUP_REMOVED lines=34> */
[C---:B------:R-:W-:Y:S02]  /*1b50*/  IADD3 R2, PT, PT, -R8.reuse, RZ, RZ ;  /* 0x000000ff08027210 */ /* 0x040fe40007ffe1ff */
        /* <DEDUP_REMOVED lines=30> */
.L_x_27340:
[----:B------:R-:W-:Y:S05]  /*1d40*/  BSYNC.RECONVERGENT B0 ;  /* 0x0000000000007941 */ /* 0x000fea0003800200 */
.L_x_27339:
        /* <DEDUP_REMOVED lines=37> */
[C---:B------:R-:W-:Y:S01]  /*1fa0*/  FADD R7, -R14.reuse, R7 ;  /* 0x000000070e077221 */ /* 0x040fe20000000100 */
[----:B------:R-:W-:Y:S01]  /*1fb0*/  FADD R3, -R14, R8 ;  /* 0x000000080e037221 */ /* 0x000fe20000000100 */
[-C--:B------:R-:W-:Y:S01]  /*1fc0*/  FFMA.SAT R6, R13, R12.reuse, 0.5 ;  /* 0x3f0000000d067423 */ /* 0x080fe2000000200c */
[----:B------:R-:W-:Y:S01]  /*1fd0*/  FFMA.SAT R14, R41, R12, 0.5 ;  /* 0x3f000000290e7423 */ /* 0x000fe2000000200c */
[C---:B------:R-:W-:Y:S01]  /*1fe0*/  FFMA R8, R39.reuse, 1.4426950216293334961, -R4 ;  /* 0x3fb8aa3b27087823 */ /* 0x040fe20000000804 */
[----:B------:R-:W-:Y:S01]  /*1ff0*/  MUFU.EX2 R43, R43 ;  /* 0x0000002b002b7308 */ /* 0x000fe20000000800 */
[-C--:B------:R-:W-:Y:S01]  /*2000*/  FFMA.RM R6, R6, R11.reuse, 12582913 ;  /* 0x4b40000106067423 */ /* 0x080fe2000000400b */
[----:B------:R-:W-:Y:S01]  /*2010*/  FFMA.RM R4, R14, R11, 12582913 ;  /* 0x4b4000010e047423 */ /* 0x000fe2000000400b */
[----:B------:R-:W-:Y:S01]  /*2020*/  FFMA R39, R39, 1.925963033500011079e-08, R8 ;  /* 0x32a5706027277823 */ /* 0x000fe20000000008 */
[----:B------:R-:W-:-:S02]  /*2030*/  IMAD.SHL.U32 R2, R2, 0x800000, RZ ;  /* 0x0080000002027824 */ /* 0x000fc400078e00ff */
[----:B------:R-:W-:Y:S01]  /*2040*/  FADD R8, R6, -12583039 ;  /* 0xcb40007f06087421 */ /* 0x000fe20000000000 */
[----:B------:R-:W-:Y:S01]  /*2050*/  FADD R14, R4, -12583039 ;  /* 0xcb40007f040e7421 */ /* 0x000fe20000000000 */
[----:B------:R-:W-:Y:S01]  /*2060*/  SHF.L.U32 R10, R10, 0x17, RZ ;  /* 0x000000170a0a7819 */ /* 0x000fe200000006ff */
[----:B------:R-:W0:Y:S01]  /*2070*/  MUFU.EX2 R45, R45 ;  /* 0x0000002d002d7308 */ /* 0x000e220000000800 */
[----:B------:R-:W-:Y:S01]  /*2080*/  FFMA R8, R13, 1.4426950216293334961, -R8 ;  /* 0x3fb8aa3b0d087823 */ /* 0x000fe20000000808 */
[----:B------:R-:W-:Y:S01]  /*2090*/  FFMA R14, R41, 1.4426950216293334961, -R14 ;  /* 0x3fb8aa3b290e7823 */ /* 0x000fe2000000080e */
[-C--:B------:R-:W-:Y:S01]  /*20a0*/  FFMA.SAT R34, R7, R12.reuse, 0.5 ;  /* 0x3f00000007227423 */ /* 0x080fe2000000200c */
[-C--:B------:R-:W-:Y:S01]  /*20b0*/  FFMA.SAT R36, R3, R12.reuse, 0.5 ;  /* 0x3f00000003247423 */ /* 0x080fe2000000200c */
[----:B------:R-:W-:Y:S01]  /*20c0*/  FFMA R28, R13, 1.925963033500011079e-08, R8 ;  /* 0x32a570600d1c7823 */ /* 0x000fe20000000008 */
[----:B------:R-:W-:Y:S01]  /*20d0*/  FFMA R41, R41, 1.925963033500011079e-08, R14 ;  /* 0x32a5706029297823 */ /* 0x000fe2000000000e */
[-C--:B------:R-:W-:Y:S01]  /*20e0*/  FFMA.SAT R8, R17, R12.reuse, 0.5 ;  /* 0x3f00000011087423 */ /* 0x080fe2000000200c */
[----:B------:R-:W-:Y:S01]  /*20f0*/  FFMA.SAT R14, R37, R12, 0.5 ;  /* 0x3f000000250e7423 */ /* 0x000fe2000000200c */
[----:B------:R-:W-:Y:S01]  /*2100*/  MUFU.EX2 R32, R28 ;  /* 0x0000001c00207308 */ /* 0x000fe20000000800 */
[----:B------:R-:W-:-:S02]  /*2110*/  IMAD.SHL.U32 R4, R4, 0x800000, RZ ;  /* 0x0080000004047824 */ /* 0x000fc400078e00ff */
[-C--:B------:R-:W-:Y:S01]  /*2120*/  FFMA.RM R13, R8, R11.reuse, 12582913 ;  /* 0x4b400001080d7423 */ /* 0x080fe2000000400b */
[----:B------:R-:W-:-:S03]  /*2130*/  FFMA.RM R5, R14, R11, 12582913 ;  /* 0x4b4000010e057423 */ /* 0x000fc6000000400b */
[----:B------:R-:W-:Y:S01]  /*2140*/  FADD R8, R13, -12583039 ;  /* 0xcb40007f0d087421 */ /* 0x000fe20000000000 */
[----:B------:R-:W-:Y:S01]  /*2150*/  FADD R14, R5, -12583039 ;  /* 0xcb40007f050e7421 */ /* 0x000fe20000000000 */
[----:B------:R-:W2:Y:S01]  /*2160*/  MUFU.EX2 R41, R41 ;  /* 0x0000002900297308 */ /* 0x000ea20000000800 */
[----:B------:R-:W-:Y:S01]  /*2170*/  SHF.L.U32 R13, R13, 0x17, RZ ;  /* 0x000000170d0d7819 */ /* 0x000fe200000006ff */
[----:B------:R-:W-:Y:S01]  /*2180*/  FFMA R8, R17, 1.4426950216293334961, -R8 ;  /* 0x3fb8aa3b11087823 */ /* 0x000fe20000000808 */
[----:B------:R-:W-:Y:S01]  /*2190*/  FFMA R14, R37, 1.4426950216293334961, -R14 ;  /* 0x3fb8aa3b250e7823 */ /* 0x000fe2000000080e */
[----:B------:R-:W-:Y:S02]  /*21a0*/  SHF.L.U32 R5, R5, 0x17, RZ ;  /* 0x0000001705057819 */ /* 0x000fe400000006ff */
[----:B------:R-:W-:Y:S01]  /*21b0*/  FFMA R26, R17, 1.925963033500011079e-08, R8 ;  /* 0x32a57060111a7823 */ /* 0x000fe20000000008 */
[----:B------:R-:W-:Y:S01]  /*21c0*/  FFMA R8, R37, 1.925963033500011079e-08, R14 ;  /* 0x32a5706025087823 */ /* 0x000fe2000000000e */
[----:B------:R-:W-:Y:S01]  /*21d0*/  FFMA.SAT R14, R15, R12, 0.5 ;  /* 0x3f0000000f0e7423 */ /* 0x000fe2000000200c */
[----:B0-----:R-:W-:Y:S01]  /*21e0*/  FMUL R17, R10, R45 ;  /* 0x0000002d0a117220 */ /* 0x001fe20000400000 */
[----:B------:R-:W-:Y:S01]  /*21f0*/  SHF.L.U32 R37, R6, 0x17, RZ ;  /* 0x0000001706257819 */ /* 0x000fe200000006ff */
[----:B------:R-:W0:Y:S01]  /*2200*/  MUFU.EX2 R10, R39 ;  /* 0x00000027000a7308 */ /* 0x000e220000000800 */
[----:B------:R-:W-:-:S04]  /*2210*/  FFMA.RM R14, R14, R11, 12582913 ;  /* 0x4b4000010e0e7423 */ /* 0x000fc8000000400b */
[----:B------:R-:W-:-:S03]  /*2220*/  FADD R16, R14, -12583039 ;  /* 0xcb40007f0e107421 */ /* 0x000fc60000000000 */
[----:B------:R-:W3:Y:S01]  /*2230*/  MUFU.EX2 R26, R26 ;  /* 0x0000001a001a7308 */ /* 0x000ee20000000800 */
[----:B------:R-:W-:-:S04]  /*2240*/  FFMA R16, R15, 1.4426950216293334961, -R16 ;  /* 0x3fb8aa3b0f107823 */ /* 0x000fc80000000810 */
[----:B------:R-:W-:Y:S01]  /*2250*/  FFMA R20, R15, 1.925963033500011079e-08, R16 ;  /* 0x32a570600f147823 */ /* 0x000fe20000000010 */
[----:B------:R-:W-:Y:S02]  /*2260*/  FFMA.SAT R16, R21, R12, 0.5 ;  /* 0x3f00000015107423 */ /* 0x000fe4000000200c */
[----:B------:R2:W4:Y:S02]  /*2270*/  MUFU.EX2 R28, R8 ;  /* 0x00000008001c7308 */ /* 0x0005240000000800 */
[----:B------:R-:W-:-:S04]  /*2280*/  FFMA.RM R15, R16, R11, 12582913 ;  /* 0x4b400001100f7423 */ /* 0x000fc8000000400b */
[----:B------:R-:W-:Y:S02]  /*2290*/  FADD R16, R15, -12583039 ;  /* 0xcb40007f0f107421 */ /* 0x000fe40000000000 */
[----:B------:R-:W5:Y:S01]  /*22a0*/  MUFU.EX2 R20, R20 ;  /* 0x0000001400147308 */ /* 0x000f620000000800 */
[----:B--2---:R-:W-:Y:S01]  /*22b0*/  FMUL R8, R4, R41 ;  /* 0x0000002904087220 */ /* 0x004fe20000400000 */
[----:B------:R-:W-:-:S04]  /*22c0*/  FFMA R16, R21, 1.4426950216293334961, -R16 ;  /* 0x3fb8aa3b15107823 */ /* 0x000fc80000000810 */
[----:B------:R-:W-:Y:S01]  /*22d0*/  FFMA R21, R21, 1.925963033500011079e-08, R16 ;  /* 0x32a5706015157823 */ /* 0x000fe20000000010 */
[----:B------:R-:W-:Y:S01]  /*22e0*/  FMUL R16, R2, R43 ;  /* 0x0000002b02107220 */ /* 0x000fe20000400000 */
[----:B------:R-:W-:Y:S01]  /*22f0*/  FFMA.SAT R2, R9, R12, 0.5 ;  /* 0x3f00000009027423 */ /* 0x000fe2000000200c */
[----:B------:R-:W-:-:S03]  /*2300*/  FFMA.RM R12, R34, R11, 12582913 ;  /* 0x4b400001220c7423 */ /* 0x000fc6000000400b */
[-C--:B------:R-:W-:Y:S01]  /*2310*/  FFMA.RM R2, R2, R11.reuse, 12582913 ;  /* 0x4b40000102027423 */ /* 0x080fe2000000400b */
[----:B------:R-:W-:Y:S01]  /*2320*/  FADD R34, R12, -12583039 ;  /* 0xcb40007f0c227421 */ /* 0x000fe20000000000 */
[----:B------:R-:W-:Y:S01]  /*2330*/  FFMA.RM R11, R36, R11, 12582913 ;  /* 0x4b400001240b7423 */ /* 0x000fe2000000400b */
[----:B------:R-:W2:Y:S01]  /*2340*/  MUFU.EX2 R21, R21 ;  /* 0x0000001500157308 */ /* 0x000ea20000000800 */
[----:B------:R-:W-:Y:S02]  /*2350*/  FADD R30, R2, -12583039 ;  /* 0xcb40007f021e7421 */ /* 0x000fe40000000000 */
[----:B------:R-:W-:Y:S02]  /*2360*/  FADD R6, R11, -12583039 ;  /* 0xcb40007f0b067421 */ /* 0x000fe40000000000 */
[----:B------:R-:W-:Y:S02]  /*2370*/  FFMA R30, R9, 1.4426950216293334961, -R30 ;  /* 0x3fb8aa3b091e7823 */ /* 0x000fe4000000081e */
[----:B------:R-:W-:-:S02]  /*2380*/  FFMA R6, R3, 1.4426950216293334961, -R6 ;  /* 0x3fb8aa3b03067823 */ /* 0x000fc40000000806 */
[----:B------:R-:W-:Y:S01]  /*2390*/  FFMA R30, R9, 1.925963033500011079e-08, R30 ;  /* 0x32a57060091e7823 */ /* 0x000fe2000000001e */
[----:B------:R-:W-:Y:S01]  /*23a0*/  SHF.L.U32 R9, R0, 0x17, RZ ;  /* 0x0000001700097819 */ /* 0x000fe200000006ff */
[----:B------:R-:W-:-:S04]  /*23b0*/  FFMA R0, R7, 1.4426950216293334961, -R34 ;  /* 0x3fb8aa3b07007823 */ /* 0x000fc80000000822 */
[----:B------:R-:W-:Y:S01]  /*23c0*/  FFMA R0, R7, 1.925963033500011079e-08, R0 ;  /* 0x32a5706007007823 */ /* 0x000fe20000000000 */
[----:B------:R-:W-:Y:S01]  /*23d0*/  FADD R7, RZ, R17 ;  /* 0x00000011ff077221 */ /* 0x000fe20000000000 */
[----:B0-----:R-:W-:Y:S01]  /*23e0*/  FMUL R10, R9, R10 ;  /* 0x0000000a090a7220 */ /* 0x001fe20000400000 */
[----:B------:R-:W-:Y:S01]  /*23f0*/  FMUL R9, R37, R32 ;  /* 0x0000002025097220 */ /* 0x000fe20000400000 */
[----:B------:R-:W-:Y:S01]  /*2400*/  MUFU.EX2 R30, R30 ;  /* 0x0000001e001e7308 */ /* 0x000fe20000000800 */
[----:B------:R-:W-:-:S04]  /*2410*/  FADD R7, R7, R16 ;  /* 0x0000001007077221 */ /* 0x000fc80000000000 */
[----:B------:R-:W-:Y:S01]  /*2420*/  FADD R4, R7, R10 ;  /* 0x0000000a07047221 */ /* 0x000fe20000000000 */
[----:B---3--:R-:W-:Y:S01]  /*2430*/  FMUL R7, R13, R26 ;  /* 0x0000001a0d077220 */ /* 0x008fe20000400000 */
[----:B------:R-:W-:Y:S01]  /*2440*/  FFMA R26, R3, 1.925963033500011079e-08, R6 ;  /* 0x32a57060031a7823 */ /* 0x000fe20000000006 */
[----:B------:R-:W0:Y:S01]  /*2450*/  MUFU.EX2 R0, R0 ;  /* 0x0000000000007308 */ /* 0x000e220000000800 */
[----:B------:R-:W-:Y:S01]  /*2460*/  FADD R13, R4, R9 ;  /* 0x00000009040d7221 */ /* 0x000fe20000000000 */
[----:B----4-:R-:W-:-:S03]  /*2470*/  FMUL R6, R5, R28 ;  /* 0x0000001c05067220 */ /* 0x010fc60000400000 */
[----:B------:R-:W-:Y:S01]  /*2480*/  FADD R4, R13, R8 ;  /* 0x000000080d047221 */ /* 0x000fe20000000000 */
[----:B------:R-:W-:Y:S02]  /*2490*/  IMAD.SHL.U32 R13, R14, 0x800000, RZ ;  /* 0x008000000e0d7824 */ /* 0x000fe400078e00ff */
[----:B------:R-:W3:Y:S01]  /*24a0*/  MUFU.EX2 R26, R26 ;  /* 0x0000001a001a7308 */ /* 0x000ee20000000800 */
[----:B------:R-:W-:Y:S01]  /*24b0*/  FADD R3, R4, R7 ;  /* 0x0000000704037221 */ /* 0x000fe20000000000 */
[----:B------:R-:W-:Y:S01]  /*24c0*/  SHF.L.U32 R4, R15, 0x17, RZ ;  /* 0x000000170f047819 */ /* 0x000fe200000006ff */
[----:B-----5:R-:W-:Y:S01]  /*24d0*/  FMUL R5, R13, R20 ;  /* 0x000000140d057220 */ /* 0x020fe20000400000 */
[----:B------:R-:W-:Y:S02]  /*24e0*/  IMAD.SHL.U32 R15, R12, 0x800000, RZ ;  /* 0x008000000c0f7824 */ /* 0x000fe400078e00ff */
[----:B------:R-:W-:Y:S01]  /*24f0*/  FADD R14, R3, R6 ;  /* 0x00000006030e7221 */ /* 0x000fe20000000000 */
[----:B------:R-:W-:Y:S01]  /*2500*/  SHF.L.U32 R3, R2, 0x17, RZ ;  /* 0x0000001702037819 */ /* 0x000fe200000006ff */
[----:B--2---:R-:W-:-:S02]  /*2510*/  FMUL R4, R4, R21 ;  /* 0x0000001504047220 */ /* 0x004fc40000400000 */
[----:B------:R-:W-:Y:S01]  /*2520*/  FADD R13, R14, R5 ;  /* 0x000000050e0d7221 */ /* 0x000fe20000000000 */
[----:B0-----:R-:W-:Y:S01]  /*2530*/  FMUL R2, R15, R0 ;  /* 0x000000000f027220 */ /* 0x001fe20000400000 */
[----:B------:R-:W-:Y:S02]  /*2540*/  FMUL R3, R3, R30 ;  /* 0x0000001e03037220 */ /* 0x000fe40000400000 */
[----:B------:R-:W-:Y:S01]  /*2550*/  FADD R12, R13, R4 ;  /* 0x000000040d0c7221 */ /* 0x000fe20000000000 */
[----:B------:R-:W-:-:S03]  /*2560*/  SHF.L.U32 R13, R11, 0x17, RZ ;  /* 0x000000170b0d7819 */ /* 0x000fc600000006ff */
[----:B------:R-:W-:Y:S02]  /*2570*/  FADD R11, R12, R3 ;  /* 0x000000030c0b7221 */ /* 0x000fe40000000000 */
[----:B---3--:R-:W-:Y:S02]  /*2580*/  FMUL R0, R13, R26 ;  /* 0x0000001a0d007220 */ /* 0x008fe40000400000 */
        /* <DEDUP_REMOVED lines=11> */
.L_x_27390:
        /* <DEDUP_REMOVED lines=13> */
[----:B01----:R-:W-:Y:S05]  /*2710*/  CALL.REL.NOINC `($__internal_432_$__cuda_sm3x_div_rn_noftz_f32_slowpath) ;  /* 0x0000001c00947944 */ /* 0x003fea0003c00000 */
[----:B------:R-:W-:-:S07]  /*2720*/  MOV R12, R11 ;  /* 0x0000000b000c7202 */ /* 0x000fce0000000f00 */
.L_x_27343:
[----:B------:R-:W-:Y:S05]  /*2730*/  BSYNC.RECONVERGENT B2 ;  /* 0x0000000000027941 */ /* 0x000fea0003800200 */
.L_x_27342:
        /* <DEDUP_REMOVED lines=14> */
.L_x_27345:
[----:B------:R-:W-:Y:S05]  /*2820*/  BSYNC.RECONVERGENT B2 ;  /* 0x0000000000027941 */ /* 0x000fea0003800200 */
.L_x_27344:
        /* <DEDUP_REMOVED lines=14> */
.L_x_27347:
[----:B------:R-:W-:Y:S05]  /*2910*/  BSYNC.RECONVERGENT B2 ;  /* 0x0000000000027941 */ /* 0x000fea0003800200 */
.L_x_27346:
        /* <DEDUP_REMOVED lines=14> */
.L_x_27349:
[----:B------:R-:W-:Y:S05]  /*2a00*/  BSYNC.RECONVERGENT B2 ;  /* 0x0000000000027941 */ /* 0x000fea0003800200 */
.L_x_27348:
        /* <DEDUP_REMOVED lines=14> */
.L_x_27351:
[----:B------:R-:W-:Y:S05]  /*2af0*/  BSYNC.RECONVERGENT B2 ;  /* 0x0000000000027941 */ /* 0x000fea0003800200 */
.L_x_27350:
        /* <DEDUP_REMOVED lines=14> */
.L_x_27353:
[----:B------:R-:W-:Y:S05]  /*2be0*/  BSYNC.RECONVERGENT B2 ;  /* 0x0000000000027941 */ /* 0x000fea0003800200 */
.L_x_27352:
        /* <DEDUP_REMOVED lines=14> */
.L_x_27355:
[----:B------:R-:W-:Y:S05]  /*2cd0*/  BSYNC.RECONVERGENT B2 ;  /* 0x0000000000027941 */ /* 0x000fea0003800200 */
.L_x_27354:
        /* <DEDUP_REMOVED lines=14> */
.L_x_27357:
[----:B------:R-:W-:Y:S05]  /*2dc0*/  BSYNC.RECONVERGENT B2 ;  /* 0x0000000000027941 */ /* 0x000fea0003800200 */
.L_x_27356:
        /* <DEDUP_REMOVED lines=14> */
.L_x_27359:
[----:B------:R-:W-:Y:S05]  /*2eb0*/  BSYNC.RECONVERGENT B2 ;  /* 0x0000000000027941 */ /* 0x000fea0003800200 */
.L_x_27358:
        /* <DEDUP_REMOVED lines=14> */
.L_x_27361:
[----:B------:R-:W-:Y:S05]  /*2fa0*/  BSYNC.RECONVERGENT B2 ;  /* 0x0000000000027941 */ /* 0x000fea0003800200 */
.L_x_27360:
        /* <DEDUP_REMOVED lines=14> */
.L_x_27363:
[----:B------:R-:W-:Y:S05]  /*3090*/  BSYNC.RECONVERGENT B2 ;  /* 0x0000000000027941 */ /* 0x000fea0003800200 */
.L_x_27362:
        /* <DEDUP_REMOVED lines=14> */
.L_x_27365:
[----:B------:R-:W-:Y:S05]  /*3180*/  BSYNC.RECONVERGENT B2 ;  /* 0x0000000000027941 */ /* 0x000fea0003800200 */
.L_x_27364:
        /* <DEDUP_REMOVED lines=29> */
.L_x_27367:
[----:B------:R-:W-:Y:S05]  /*3360*/  BSYNC.RECONVERGENT B0 ;  /* 0x0000000000007941 */ /* 0x000fea0003800200 */
.L_x_27366:
        /* <DEDUP_REMOVED lines=18> */
.L_x_27369:
[----:B------:R-:W-:Y:S05]  /*3490*/  BSYNC.RECONVERGENT B0 ;  /* 0x0000000000007941 */ /* 0x000fea0003800200 */
.L_x_27368:
        /* <DEDUP_REMOVED lines=18> */
.L_x_27371:
[----:B------:R-:W-:Y:S05]  /*35c0*/  BSYNC.RECONVERGENT B0 ;  /* 0x0000000000007941 */ /* 0x000fea0003800200 */
.L_x_27370:
        /* <DEDUP_REMOVED lines=18> */
.L_x_27373:
[----:B------:R-:W-:Y:S05]  /*36f0*/  BSYNC.RECONVERGENT B0 ;  /* 0x0000000000007941 */ /* 0x000fea0003800200 */
.L_x_27372:
        /* <DEDUP_REMOVED lines=18> */
.L_x_27375:
[----:B------:R-:W-:Y:S05]  /*3820*/  BSYNC.RECONVERGENT B0 ;  /* 0x0000000000007941 */ /* 0x000fea0003800200 */
.L_x_27374:
        /* <DEDUP_REMOVED lines=18> */
.L_x_27377:
[----:B------:R-:W-:Y:S05]  /*3950*/  BSYNC.RECONVERGENT B0 ;  /* 0x0000000000007941 */ /* 0x000fea0003800200 */
.L_x_27376:
[----:B------:R-:W-:-:S04]  /*3960*/  IADD3 R24, P0, PT, R35, R24, RZ ;  /* 0x0000001823187210 */ /* 0x000fc80007f1e0ff */
[----:B------:R-:W-:Y:S02]  /*3970*/  LEA.HI.X.SX32 R22, R35, R22, 0x1, P0 ;  /* 0x0000001623167211 */ /* 0x000fe400000f0eff */
[----:B------:R-:W-:-:S04]  /*3980*/  ISETP.GE.U32.AND P0, PT, R24, UR42, PT ;  /* 0x0000002a18007c0c */ /* 0x000fc8000bf06070 */
[----:B------:R-:W-:-:S13]  /*3990*/  ISETP.GE.AND.EX P0, PT, R22, UR43, PT, P0 ;  /* 0x0000002b16007c0c */ /* 0x000fda000bf06300 */
[----:B------:R-:W-:Y:S05]  /*39a0*/  @!P0 BRA `(.L_x_27378) ;  /* 0xffffffc8004c8947 */ /* 0x000fea000383ffff */
[----:B------:R-:W-:Y:S05]  /*39b0*/  EXIT ;  /* 0x000000000000794d */ /* 0x000fea0003800000 */
.L_x_27341:
[----:B------:R-:W-:Y:S01]  /*39c0*/  HFMA2 R12, -RZ, RZ, 0, 9.5367431640625e-07 ;  /* 0x00000010ff0c7431 */ /* 0x000fe200000001ff */
[----:B------:R-:W-:Y:S01]  /*39d0*/  BSSY B0, `(.L_x_27379) ;  /* 0x0000006000007945 */ /* 0x000fe20003800000 */
[----:B------:R-:W-:Y:S01]  /*39e0*/  IMAD.MOV.U32 R11, RZ, RZ, 0x1f ;  /* 0x0000001fff0b7424 */ /* 0x000fe200078e00ff */
[----:B------:R-:W-:-:S07]  /*39f0*/  MOV R15, 0xffffffff ;  /* 0xffffffff000f7802 */ /* 0x000fce0000000f00 */
[----:B-1----:R-:W-:Y:S05]  /*3a00*/  WARPSYNC.COLLECTIVE R15, `(.L_x_27380) ;  /* 0x000000000f087348 */ /* 0x002fea0003c00000 */
[----:B------:R0:W2:Y:S02]  /*3a10*/  SHFL.BFLY P6, R14, R13, R12, R11 ;  /* 0x0c00000c0d0e7389 */ /* 0x0000a400000c000b */
[----:B012---:R-:W-:Y:S05]  /*3a20*/  ENDCOLLECTIVE ;  /* 0x000000000000791b */ /* 0x007fea0003800000 */
.L_x_27380:
[----:B------:R-:W-:Y:S05]  /*3a30*/  BSYNC B0 ;  /* 0x0000000000007941 */ /* 0x000fea0003800000 */
.L_x_27379:
[----:B------:R-:W-:Y:S01]  /*3a40*/  HFMA2 R12, -RZ, RZ, 0, 4.76837158203125e-07 ;  /* 0x00000008ff0c7431 */ /* 0x000fe200000001ff */
[----:B------:R-:W-:Y:S01]  /*3a50*/  FMNMX R13, R14, R13, !PT ;  /* 0x0000000d0e0d7209 */ /* 0x000fe20007800000 */
[----:B------:R-:W-:Y:S01]  /*3a60*/  IMAD.MOV.U32 R11, RZ, RZ, 0x1f ;  /* 0x0000001fff0b7424 */ /* 0x000fe200078e00ff */
[----:B------:R-:W-:-:S07]  /*3a70*/  MOV R15, 0xffffffff ;  /* 0xffffffff000f7802 */ /* 0x000fce0000000f00 */
[----:B------:R-:W-:Y:S05]  /*3a80*/  WARPSYNC.COLLECTIVE R15, `(.L_x_27381) ;  /* 0x000000000f087348 */ /* 0x000fea0003c00000 */
[----:B------:R0:W1:Y:S02]  /*3a90*/  SHFL.BFLY P6, R14, R13, R12, R11 ;  /* 0x0c00000c0d0e7389 */ /* 0x00006400000c000b */
[----:B01----:R-:W-:Y:S05]  /*3aa0*/  ENDCOLLECTIVE ;  /* 0x000000000000791b */ /* 0x003fea0003800000 */
.L_x_27381:
[----:B------:R-:W-:Y:S01]  /*3ab0*/  IMAD.MOV.U32 R12, RZ, RZ, 0x4 ;  /* 0x00000004ff0c7424 */ /* 0x000fe200078e00ff */
[----:B------:R-:W-:-:S04]  /*3ac0*/  FMNMX R0, R13, R14, !PT ;  /* 0x0000000e0d007209 */ /* 0x000fc80007800000 */
[----:B------:R-:W-:-:S07]  /*3ad0*/  MOV R13, R0 ;  /* 0x00000000000d7202 */ /* 0x000fce0000000f00 */
[----:B------:R-:W-:Y:S05]  /*3ae0*/  WARPSYNC.COLLECTIVE R15, `(.L_x_27382) ;  /* 0x000000000f087348 */ /* 0x000fea0003c00000 */
[----:B------:R0:W1:Y:S02]  /*3af0*/  SHFL.BFLY P6, R14, R13, R12, R11 ;  /* 0x0c00000c0d0e7389 */ /* 0x00006400000c000b */
[----:B01----:R-:W-:Y:S05]  /*3b00*/  ENDCOLLECTIVE ;  /* 0x000000000000791b */ /* 0x003fea0003800000 */
.L_x_27382:
[----:B------:R-:W-:Y:S01]  /*3b10*/  HFMA2 R12, -RZ, RZ, 0, 1.1920928955078125e-07 ;  /* 0x00000002ff0c7431 */ /* 0x000fe200000001ff */
[----:B------:R-:W-:-:S04]  /*3b20*/  FMNMX R2, R0, R14, !PT ;  /* 0x0000000e00027209 */ /* 0x000fc80007800000 */
[----:B------:R-:W-:-:S07]  /*3b30*/  MOV R13, R2 ;  /* 0x00000002000d7202 */ /* 0x000fce0000000f00 */
[----:B------:R-:W-:Y:S05]  /*3b40*/  WARPSYNC.COLLECTIVE R15, `(.L_x_27383) ;  /* 0x000000000f087348 */ /* 0x000fea0003c00000 */
[----:B------:R0:W1:Y:S02]  /*3b50*/  SHFL.BFLY P6, R14, R13, R12, R11 ;  /* 0x0c00000c0d0e7389 */ /* 0x00006400000c000b */
[----:B01----:R-:W-:Y:S05]  /*3b60*/  ENDCOLLECTIVE ;  /* 0x000000000000791b */ /* 0x003fea0003800000 */
.L_x_27383:
[----:B------:R-:W-:Y:S02]  /*3b70*/  MOV R12, 0x1 ;  /* 0x00000001000c7802 */ /* 0x000fe40000000f00 */
[----:B------:R-:W-:-:S05]  /*3b80*/  FMNMX R3, R2, R14, !PT ;  /* 0x0000000e02037209 */ /* 0x000fca0007800000 */
[----:B------:R-:W-:-:S07]  /*3b90*/  IMAD.MOV.U32 R13, RZ, RZ, R3 ;  /* 0x000000ffff0d7224 */ /* 0x000fce00078e0003 */
[----:B------:R-:W-:Y:S05]  /*3ba0*/  WARPSYNC.COLLECTIVE R15, `(.L_x_27384) ;  /* 0x000000000f087348 */ /* 0x000fea0003c00000 */
[----:B------:R0:W1:Y:S02]  /*3bb0*/  SHFL.BFLY P6, R14, R13, R12, R11 ;  /* 0x0c00000c0d0e7389 */ /* 0x00006400000c000b */
[----:B01----:R-:W-:Y:S05]  /*3bc0*/  ENDCOLLECTIVE ;  /* 0x000000000000791b */ /* 0x003fea0003800000 */
.L_x_27384:
[----:B------:R-:W-:Y:S01]  /*3bd0*/  HFMA2 R15, -RZ, RZ, 0.96630859375, -0.0022525787353515625 ;  /* 0x3bbb989dff0f7431 */ /* 0x000fe200000001ff */
[----:B------:R-:W-:-:S05]  /*3be0*/  FMNMX R26, R3, R14, !PT ;  /* 0x0000000e031a7209 */ /* 0x000fca0007800000 */
[C---:B------:R-:W-:Y:S01]  /*3bf0*/  FADD R28, -R26.reuse, R6 ;  /* 0x000000061a1c7221 */ /* 0x040fe20000000100 */
[C---:B------:R-:W-:Y:S01]  /*3c00*/  FADD R2, -R26.reuse, R20 ;  /* 0x000000141a027221 */ /* 0x040fe20000000100 */
[----:B------:R-:W-:Y:S01]  /*3c10*/  FADD R13, -R26, R7 ;  /* 0x000000071a0d7221 */ /* 0x000fe20000000100 */
        /* <DEDUP_REMOVED lines=14> */
[----:B------:R-:W-:-:S03]  /*3d00*/  SHF.L.U32 R7, R7, 0x17, RZ ;  /* 0x0000001707077819 */ /* 0x000fc600000006ff */
        /* <DEDUP_REMOVED lines=70> */
[----:B------:R-:W-:Y:S01]  /*4170*/  FADD R0, R21, -12583039 ;  /* 0xcb40007f15007421 */ /* 0x000fe20000000000 */
[----:B------:R-:W-:Y:S02]  /*4180*/  FFMA.SAT R15, R26, R15, 0.5 ;  /* 0x3f0000001a0f7423 */ /* 0x000fe4000000200f */
[-C--:B------:R-:W-:Y:S01]  /*4190*/  FFMA.RM R3, R3, R20.reuse, 12582913 ;  /* 0x4b40000103037423 */ /* 0x080fe20000004014 */
[----:B------:R-:W-:Y:S01]  /*41a0*/  FFMA R0, R13, 1.4426950216293334961, -R0 ;  /* 0x3fb8aa3b0d007823 */ /* 0x000fe20000000800 */
[----:B------:R-:W-:Y:S02]  /*41b0*/  FFMA.RM R15, R15, R20, 12582913 ;  /* 0x4b4000010f0f7423 */ /* 0x000fe40000004014 */
[----:B------:R-:W-:Y:S01]  /*41c0*/  FADD R11, R3, -12583039 ;  /* 0xcb40007f030b7421 */ /* 0x000fe20000000000 */
[----:B------:R-:W-:Y:S01]  /*41d0*/  FFMA R13, R13, 1.925963033500011079e-08, R0 ;  /* 0x32a570600d0d7823 */ /* 0x000fe20000000000 */
[----:B------:R-:W-:Y:S01]  /*41e0*/  FADD R37, R15, -12583039 ;  /* 0xcb40007f0f257421 */ /* 0x000fe20000000000 */
[----:B------:R-:W-:Y:S01]  /*41f0*/  SHF.L.U32 R3, R3, 0x17, RZ ;  /* 0x0000001703037819 */ /* 0x000fe200000006ff */
[----:B------:R-:W-:Y:S01]  /*4200*/  FFMA R11, R12, 1.4426950216293334961, -R11 ;  /* 0x3fb8aa3b0c0b7823 */ /* 0x000fe2000000080b */
[----:B------:R-:W-:-:S02]  /*4210*/  IMAD.SHL.U32 R15, R15, 0x800000, RZ ;  /* 0x008000000f0f7824 */ /* 0x000fc400078e00ff */
[----:B------:R-:W-:Y:S01]  /*4220*/  FFMA R37, R26, 1.4426950216293334961, -R37 ;  /* 0x3fb8aa3b1a257823 */ /* 0x000fe20000000825 */
[----:B------:R-:W-:Y:S01]  /*4230*/  MUFU.EX2 R13, R13 ;  /* 0x0000000d000d7308 */ /* 0x000fe20000000800 */
[----:B------:R-:W-:Y:S02]  /*4240*/  FFMA R11, R12, 1.925963033500011079e-08, R11 ;  /* 0x32a570600c0b7823 */ /* 0x000fe4000000000b */
[----:B------:R-:W-:-:S05]  /*4250*/  FFMA R37, R26, 1.925963033500011079e-08, R37 ;  /* 0x32a570601a257823 */ /* 0x000fca0000000025 */
[----:B------:R0:W1:Y:S08]  /*4260*/  MUFU.EX2 R2, R11 ;  /* 0x0000000b00027308 */ /* 0x0000700000000800 */
[----:B------:R-:W2:Y:S01]  /*4270*/  MUFU.EX2 R12, R37 ;  /* 0x00000025000c7308 */ /* 0x000ea20000000800 */
[----:B0-----:R-:W-:-:S04]  /*4280*/  FADD R11, RZ, R17 ;  /* 0x00000011ff0b7221 */ /* 0x001fc80000000000 */
[----:B------:R-:W-:-:S04]  /*4290*/  FADD R11, R11, R16 ;  /* 0x000000100b0b7221 */ /* 0x000fc80000000000 */
[----:B------:R-:W-:Y:S01]  /*42a0*/  FADD R0, R11, R10 ;  /* 0x0000000a0b007221 */ /* 0x000fe20000000000 */
[----:B-1----:R-:W-:Y:S01]  /*42b0*/  FMUL R3, R3, R2 ;  /* 0x0000000203037220 */ /* 0x002fe20000400000 */
        /* <DEDUP_REMOVED lines=8> */
[----:B------:R-:W-:Y:S01]  /*4340*/  FADD R11, R0, R3 ;  /* 0x00000003000b7221 */ /* 0x000fe20000000000 */
[----:B--2---:R-:W-:Y:S01]  /*4350*/  FMUL R0, R15, R12 ;  /* 0x0000000c0f007220 */ /* 0x004fe20000400000 */
[----:B------:R-:W-:Y:S01]  /*4360*/  MOV R12, 0x10 ;  /* 0x00000010000c7802 */ /* 0x000fe20000000f00 */
[----:B------:R-:W-:Y:S02]  /*4370*/  IMAD.MOV.U32 R15, RZ, RZ, -0x1 ;  /* 0xffffffffff0f7424 */ /* 0x000fe400078e00ff */
[----:B------:R-:W-:-:S04]  /*4380*/  FADD R11, R11, R2 ;  /* 0x000000020b0b7221 */ /* 0x000fc80000000000 */
[----:B------:R-:W-:Y:S01]  /*4390*/  FADD R13, R11, R0 ;  /* 0x000000000b0d7221 */ /* 0x000fe20000000000 */
[----:B------:R-:W-:-:S07]  /*43a0*/  HFMA2 R11, -RZ, RZ, 0, 1.847743988037109375e-06 ;  /* 0x0000001fff0b7431 */ /* 0x000fce00000001ff */
[----:B------:R-:W-:Y:S05]  /*43b0*/  WARPSYNC.COLLECTIVE R15, `(.L_x_27385) ;  /* 0x000000000f087348 */ /* 0x000fea0003c00000 */
[----:B------:R0:W1:Y:S02]  /*43c0*/  SHFL.BFLY P6, R14, R13, R12, R11 ;  /* 0x0c00000c0d0e7389 */ /* 0x00006400000c000b */
[----:B01----:R-:W-:Y:S05]  /*43d0*/  ENDCOLLECTIVE ;  /* 0x000000000000791b */ /* 0x003fea0003800000 */
.L_x_27385:
[----:B------:R-:W-:Y:S02]  /*43e0*/  HFMA2 R12, -RZ, RZ, 0, 4.76837158203125e-07 ;  /* 0x00000008ff0c7431 */ /* 0x000fe400000001ff */
[----:B------:R-:W-:-:S05]  /*43f0*/  FADD R20, R13, R14 ;  /* 0x0000000e0d147221 */ /* 0x000fca0000000000 */
[----:B------:R-:W-:-:S07]  /*4400*/  MOV R13, R20 ;  /* 0x00000014000d7202 */ /* 0x000fce0000000f00 */
[----:B------:R-:W-:Y:S05]  /*4410*/  WARPSYNC.COLLECTIVE R15, `(.L_x_27386) ;  /* 0x000000000f087348 */ /* 0x000fea0003c00000 */
[----:B------:R0:W1:Y:S02]  /*4420*/  SHFL.BFLY P6, R14, R13, R12, R11 ;  /* 0x0c00000c0d0e7389 */ /* 0x00006400000c000b */
[----:B01----:R-:W-:Y:S05]  /*4430*/  ENDCOLLECTIVE ;  /* 0x000000000000791b */ /* 0x003fea0003800000 */
.L_x_27386:
[----:B------:R-:W-:Y:S01]  /*4440*/  MOV R12, 0x4 ;  /* 0x00000004000c7802 */ /* 0x000fe20000000f00 */
[----:B------:R-:W-:-:S04]  /*4450*/  FADD R21, R20, R14 ;  /* 0x0000000e14157221 */ /* 0x000fc80000000000 */
[----:B------:R-:W-:-:S07]  /*4460*/  IMAD.MOV.U32 R13, RZ, RZ, R21 ;  /* 0x000000ffff0d7224 */ /* 0x000fce00078e0015 */
[----:B------:R-:W-:Y:S05]  /*4470*/  WARPSYNC.COLLECTIVE R15, `(.L_x_27387) ;  /* 0x000000000f087348 */ /* 0x000fea0003c00000 */
[----:B------:R0:W1:Y:S02]  /*4480*/  SHFL.BFLY P6, R14, R13, R12, R11 ;  /* 0x0c00000c0d0e7389 */ /* 0x00006400000c000b */
[----:B01----:R-:W-:Y:S05]  /*4490*/  ENDCOLLECTIVE ;  /* 0x000000000000791b */ /* 0x003fea0003800000 */
.L_x_27387:
[----:B------:R-:W-:Y:S02]  /*44a0*/  IMAD.MOV.U32 R12, RZ, RZ, 0x2 ;  /* 0x00000002ff0c7424 */ /* 0x000fe400078e00ff */
[----:B------:R-:W-:-:S05]  /*44b0*/  FADD R26, R21, R14 ;  /* 0x0000000e151a7221 */ /* 0x000fca0000000000 */
[----:B------:R-:W-:-:S07]  /*44c0*/  MOV R13, R26 ;  /* 0x0000001a000d7202 */ /* 0x000fce0000000f00 */
[----:B------:R-:W-:Y:S05]  /*44d0*/  WARPSYNC.COLLECTIVE R15, `(.L_x_27388) ;  /* 0x000000000f087348 */ /* 0x000fea0003c00000 */
[----:B------:R0:W1:Y:S02]  /*44e0*/  SHFL.BFLY P6, R14, R13, R12, R11 ;  /* 0x0c00000c0d0e7389 */ /* 0x00006400000c000b */
[----:B01----:R-:W-:Y:S05]  /*44f0*/  ENDCOLLECTIVE ;  /* 0x000000000000791b */ /* 0x003fea0003800000 */
.L_x_27388:
[----:B------:R-:W-:Y:S02]  /*4500*/  HFMA2 R12, -RZ, RZ, 0, 5.9604644775390625e-08 ;  /* 0x00000001ff0c7431 */ /* 0x000fe400000001ff */
[----:B------:R-:W-:-:S05]  /*4510*/  FADD R28, R26, R14 ;  /* 0x0000000e1a1c7221 */ /* 0x000fca0000000000 */
[----:B------:R-:W-:-:S07]  /*4520*/  MOV R13, R28 ;  /* 0x0000001c000d7202 */ /* 0x000fce0000000f00 */
[----:B------:R-:W-:Y:S05]  /*4530*/  WARPSYNC.COLLECTIVE R15, `(.L_x_27389) ;  /* 0x000000000f087348 */ /* 0x000fea0003c00000 */
[----:B------:R0:W1:Y:S02]  /*4540*/  SHFL.BFLY P6, R14, R13, R12, R11 ;  /* 0x0c00000c0d0e7389 */ /* 0x00006400000c000b */
[----:B01----:R-:W-:Y:S05]  /*4550*/  ENDCOLLECTIVE ;  /* 0x000000000000791b */ /* 0x003fea0003800000 */
.L_x_27389:
[----:B------:R-:W-:Y:S05]  /*4560*/  BRA `(.L_x_27390) ;  /* 0xffffffe000347947 */ /* 0x000fea000383ffff */
        .weak           $__internal_432_$__cuda_sm3x_div_rn_noftz_f32_slowpath
        .type           $__internal_432_$__cuda_sm3x_div_rn_noftz_f32_slowpath,@function
        .size           $__internal_432_$__cuda_sm3x_div_rn_noftz_f32_slowpath,(.L_x_37809 - $__internal_432_$__cuda_sm3x_div_rn_noftz_f32_slowpath)
$__internal_432_$__cuda_sm3x_div_rn_noftz_f32_slowpath:
        /* <DEDUP_REMOVED lines=35> */
.L_x_27392:
        /* <DEDUP_REMOVED lines=51> */
.L_x_27399:
[----:B------:R-:W-:-:S04]  /*4ad0*/  LOP3.LUT R11, R11, 0x80000000, RZ, 0xc0, !PT ;  /* 0x800000000b0b7812 */ /* 0x000fc800078ec0ff */
[----:B------:R-:W-:Y:S01]  /*4ae0*/  LOP3.LUT R11, R11, 0x7f800000, RZ, 0xfc, !PT ;  /* 0x7f8000000b0b7812 */ /* 0x000fe200078efcff */
[----:B------:R-:W-:Y:S06]  /*4af0*/  BRA `(.L_x_27400) ;  /* 0x0000000000047947 */ /* 0x000fec0003800000 */
.L_x_27398:
[----:B------:R-:W-:-:S07]  /*4b00*/  IMAD R11, R28, 0x800000, R11 ;  /* 0x008000001c0b7824 */ /* 0x000fce00078e020b */
.L_x_27400:
[----:B------:R-:W-:Y:S05]  /*4b10*/  BSYNC.RECONVERGENT B1 ;  /* 0x0000000000017941 */ /* 0x000fea0003800200 */
.L_x_27397:
[----:B------:R-:W-:Y:S05]  /*4b20*/  BRA `(.L_x_27401) ;  /* 0x0000000000207947 */ /* 0x000fea0003800000 */
.L_x_27396:
[----:B------:R-:W-:-:S04]  /*4b30*/  LOP3.LUT R11, R20, 0x80000000, R11, 0x48, !PT ;  /* 0x80000000140b7812 */ /* 0x000fc800078e480b */
[----:B------:R-:W-:Y:S01]  /*4b40*/  LOP3.LUT R11, R11, 0x7f800000, RZ, 0xfc, !PT ;  /* 0x7f8000000b0b7812 */ /* 0x000fe200078efcff */
[----:B------:R-:W-:Y:S06]  /*4b50*/  BRA `(.L_x_27401) ;  /* 0x0000000000147947 */ /* 0x000fec0003800000 */
.L_x_27395:
[----:B------:R-:W-:Y:S01]  /*4b60*/  LOP3.LUT R11, R20, 0x80000000, R11, 0x48, !PT ;  /* 0x80000000140b7812 */ /* 0x000fe200078e480b */
[----:B------:R-:W-:Y:S06]  /*4b70*/  BRA `(.L_x_27401) ;  /* 0x00000000000c7947 */ /* 0x000fec0003800000 */
.L_x_27394:
[----:B------:R-:W0:Y:S01]  /*4b80*/  MUFU.RSQ R11, -QNAN ;  /* 0xffc00000000b7908 */ /* 0x000e220000001400 */
[----:B------:R-:W-:Y:S05]  /*4b90*/  BRA `(.L_x_27401) ;  /* 0x0000000000047947 */ /* 0x000fea0003800000 */
.L_x_27393:
[----:B------:R-:W-:-:S07]  /*4ba0*/  FADD.FTZ R11, R11, R20 ;  /* 0x000000140b0b7221 */ /* 0x000fce0000010000 */
.L_x_27401:
[----:B------:R-:W-:Y:S05]  /*4bb0*/  BSYNC.RECONVERGENT B0 ;  /* 0x0000000000007941 */ /* 0x000fea0003800200 */
.L_x_27391:
[----:B------:R-:W-:Y:S01]  /*4bc0*/  HFMA2 R21, -RZ, RZ, 0, 0 ;  /* 0x00000000ff157431 */ /* 0x000fe200000001ff */
[----:B------:R-:W-:-:S04]  /*4bd0*/  MOV R20, R26 ;  /* 0x0000001a00147202 */ /* 0x000fc80000000f00 */
[----:B0-----:R-:W-:Y:S05]  /*4be0*/  RET.REL.NODEC R20 `(_Z15SoftmaxWarpImplI22BroadcastScaleMaskLoadIffbLm2EiE11DirectStoreIffEfLi2ELi12ELi32ELi1ELb1EL9Algorithm0EEvT_T0_ll) ;  /* 0xffffffb414047950 */ /* 0x001fea0003c3ffff */
.L_x_27402:
        /* <DEDUP_REMOVED lines=9> */
.L_x_37809:


//--------------------- .text._Z15SoftmaxWarpImplI22BroadcastScaleMaskLoadIffbLm2EiE11DirectStoreIffEfLi2ELi12ELi32ELi1ELb0EL9Algorithm0EEvT_T0_ll --------------------------
	.section	.text._Z15SoftmaxWarpImplI22BroadcastScaleMaskLoadIffbLm2EiE11DirectStoreIffEfLi2ELi12ELi32ELi1ELb0EL9Algorithm0EEvT_T0_ll,"ax",@progbits
	.align	128
        .global         _Z15SoftmaxWarpImplI22BroadcastScaleMaskLoadIffbLm2EiE11DirectStoreIffEfLi2ELi12ELi32ELi1ELb0EL9Algorithm0EEvT_T0_ll
        .type           _Z15SoftmaxWarpImplI22BroadcastScaleMaskLoadIffbLm2EiE11DirectStoreIffEfLi2ELi12ELi32ELi1ELb0EL9Algorithm0EEvT_T0_ll,@function
        .size           _Z15SoftmaxWarpImplI22BroadcastScaleMaskLoadIffbLm2EiE11DirectStoreIffEfLi2ELi12ELi32ELi1ELb0EL9Algorithm0EEvT_T0_ll,(.L_x_37810 - _Z15SoftmaxWarpImplI22BroadcastScaleMaskLoadIffbLm2EiE11DirectStoreIffEfLi2ELi12ELi32ELi1ELb0EL9Algorithm0EEvT_T0_ll)
        .other          _Z15SoftmaxWarpImplI22BroadcastScaleMaskLoadIffbLm2EiE11DirectStoreIffEfLi2ELi12ELi32ELi1ELb0EL9Algorithm0EEvT_T0_ll,@"STO_CUDA_ENTRY STV_DEFAULT"
_Z15SoftmaxWarpImplI22BroadcastScaleMaskLoadIffbLm2EiE11DirectStoreIffEfLi2ELi12ELi32ELi1ELb0EL9Algorithm0EEvT_T0_ll:
.text._Z15SoftmaxWarpImplI22BroadcastScaleMaskLoadIffbLm2EiE11DirectStoreIffEfLi2ELi12ELi32ELi1ELb0EL9Algorithm0EEvT_T0_ll:
        /* <DEDUP_REMOVED lines=25> */
.L_x_27403:
        /* <DEDUP_REMOVED lines=14> */
.L_x_27429:
[----:B0-----:R-:W0:Y:S01]  /*0270*/  LDC R7, c[0x0][0x3a8] ;  /* 0x0000ea00ff077b82 */ /* 0x001e220000000800 */
[----:B------:R-:W-:Y:S01]  /*0280*/  IMAD R14, R25, UR44, R22 ;  /* 0x0000002c190e7c24 */ /* 0x000fe2000f8e0216 */
[----:B-1----:R-:W-:Y:S02]  /*0290*/  R2UR UR4, R18 ;  /* 0x00000000120472ca */ /* 0x002fe400000e0000 */
[----:B------:R-:W-:-:S04]  /*02a0*/  R2UR UR5, R19 ;  /* 0x00000000130572ca */ /* 0x000fc800000e0000 */
[----:B------:R-:W1:Y:S01]  /*02b0*/  LDC.64 R10, c[0x0][0x390] ;  /* 0x0000e400ff0a7b82 */ /* 0x000e620000000a00 */
[-C--:B0-----:R-:W-:Y:S02]  /*02c0*/  IABS R9, R7.reuse ;  /* 0x0000000700097213 */ /* 0x081fe40000000000 */
[----:B------:R-:W-:Y:S02]  /*02d0*/  ISETP.NE.AND P2, PT, R7, RZ, PT ;  /* 0x000000ff0700720c */ /* 0x000fe40003f45270 */
[----:B------:R-:W0:Y:S01]  /*02e0*/  I2F.RP R0, R9 ;  /* 0x0000000900007306 */ /* 0x000e220000209400 */
[----:B------:R-:W-:-:S07]  /*02f0*/  LOP3.LUT R15, RZ, R7, RZ, 0x33, !PT ;  /* 0x00000007ff0f7212 */ /* 0x000fce00078e33ff */
        /* <DEDUP_REMOVED lines=20> */
[----:B------:R-:W-:Y:S02]  /*0440*/  @P0 IADD3 R0, PT, PT, R0, 0x1, RZ ;  /* 0x0000000100000810 */ /* 0x000fe40007ffe0ff */
[----:B-1----:R-:W-:-:S04]  /*0450*/  ISETP.NE.U32.AND P0, PT, R10, 0x1, PT ;  /* 0x000000010a00780c */ /* 0x002fc80003f05070 */
[----:B------:R-:W-:Y:S01]  /*0460*/  @!P3 IMAD.MOV R0, RZ, RZ, -R0 ;  /* 0x000000ffff00b224 */ /* 0x000fe200078e0a00 */
[----:B------:R-:W-:Y:S02]  /*0470*/  ISETP.NE.AND.EX P0, PT, R11, RZ, PT, P0 ;  /* 0x000000ff0b00720c */ /* 0x000fe40003f05300 */
[----:B------:R-:W0:Y:S02]  /*0480*/  LDC.64 R10, c[0x0][0x388] ;  /* 0x0000e200ff0a7b82 */ /* 0x000e240000000a00 */
        /* <DEDUP_REMOVED lines=21> */
[----:B------:R-:W-:-:S13]  /*05e0*/  ISETP.GE.U32.AND P3, PT, R6, R9, PT ;  /* 0x000000090600720c */ /* 0x000fda0003f66070 */
[----:B------:R-:W-:-:S05]  /*05f0*/  @P3 VIADD R4, R4, 0x1 ;  /* 0x0000000104043836 */ /* 0x000fca0000000000 */
[----:B------:R-:W-:-:S04]  /*0600*/  @!P5 IADD3 R4, PT, PT, -R4, RZ, RZ ;  /* 0x000000ff0404d210 */ /* 0x000fc80007ffe1ff */
[----:B------:R-:W-:-:S04]  /*0610*/  SEL R4, R15, R4, !P2 ;  /* 0x000000040f047207 */ /* 0x000fc80005000000 */
[C---:B0-----:R-:W-:Y:S02]  /*0620*/  IADD3 R2, PT, PT, -R4.reuse, RZ, RZ ;  /* 0x000000ff04027210 */ /* 0x041fe40007ffe1ff */
[----:B------:R-:W-:-:S03]  /*0630*/  SEL R4, R4, RZ, P0 ;  /* 0x000000ff04047207 */ /* 0x000fc60000000000 */
[----:B------:R-:W-:Y:S02]  /*0640*/  IMAD R2, R7, R2, R12 ;  /* 0x0000000207027224 */ /* 0x000fe400078e020c */
[----:B------:R-:W-:-:S03]  /*0650*/  IMAD R3, R4, UR40, RZ ;  /* 0x0000002804037c24 */ /* 0x000fc6000f8e02ff */
[----:B------:R-:W-:-:S05]  /*0660*/  SEL R2, R2, RZ, P1 ;  /* 0x000000ff02027207 */ /* 0x000fca0000800000 */
[----:B------:R-:W-:-:S05]  /*0670*/  IMAD R2, R2, UR41, R3 ;  /* 0x0000002902027c24 */ /* 0x000fca000f8e0203 */
[----:B------:R-:W-:-:S04]  /*0680*/  LEA.HI R2, R2, R2, RZ, 0x1 ;  /* 0x0000000202027211 */ /* 0x000fc800078f08ff */
[----:B------:R-:W-:Y:S02]  /*0690*/  SHF.R.S32.HI R5, RZ, 0x1, R2 ;  /* 0x00000001ff057819 */ /* 0x000fe40000011402 */
[----:B------:R-:W0:Y:S03]  /*06a0*/  LDC.64 R2, c[0x0][0x380] ;  /* 0x0000e000ff027b82 */ /* 0x000e260000000a00 */
[----:B------:R-:W-:-:S05]  /*06b0*/  IMAD.WIDE R4, R5, 0x2, R10 ;  /* 0x0000000205047825 */ /* 0x000fca00078e020a */
[----:B------:R1:W3:Y:S02]  /*06c0*/  LDG.E.U16 R6, desc[UR4][R4.64] ;  /* 0x0000000404067981 */ /* 0x0002e4000c1e1500 */
        /* <DEDUP_REMOVED lines=9> */
[----:B------:R-:W0:Y:S01]  /*0760*/  LDCU UR4, c[0x0][0x3d0] ;  /* 0x00007a00ff0477ac */ /* 0x000e220008000800 */
[----:B------:R-:W-:Y:S01]  /*0770*/  VIADD R20, R14, 0x80 ;  /* 0x000000800e147836 */ /* 0x000fe20000000000 */
[C---:B------:R-:W-:Y:S02]  /*0780*/  R2UR UR6, R18.reuse ;  /* 0x00000000120672ca */ /* 0x040fe400000e0000 */
[C---:B------:R-:W-:Y:S02]  /*0790*/  R2UR UR7, R19.reuse ;  /* 0x00000000130772ca */ /* 0x040fe400000e0000 */
[----:B------:R-:W-:Y:S02]  /*07a0*/  IABS R32, R20 ;  /* 0x0000001400207213 */ /* 0x000fe40000000000 */
[----:B------:R-:W-:Y:S02]  /*07b0*/  R2UR UR8, R18 ;  /* 0x00000000120872ca */ /* 0x000fe400000e0000 */
[----:B------:R-:W-:Y:S01]  /*07c0*/  R2UR UR9, R19 ;  /* 0x00000000130972ca */ /* 0x000fe200000e0000 */
[----:B------:R-:W-:Y:S01]  /*07d0*/  IMAD.HI.U32 R21, R13, R32, RZ ;  /* 0x000000200d157227 */ /* 0x000fe200078e00ff */
[----:B------:R-:W-:-:S04]  /*07e0*/  PRMT R0, R0, 0x7770, RZ ;  /* 0x0000777000007816 */ /* 0x000fc800000000ff */
[----:B------:R-:W-:Y:S02]  /*07f0*/  ISETP.NE.AND P3, PT, R0, RZ, PT ;  /* 0x000000ff0000720c */ /* 0x000fe40003f65270 */
[----:B---3--:R-:W-:-:S04]  /*0800*/  PRMT R8, R6, 0x7771, RZ ;  /* 0x0000777106087816 */ /* 0x008fc800000000ff */
[----:B------:R-:W-:Y:S02]  /*0810*/  ISETP.NE.AND P6, PT, R8, RZ, PT ;  /* 0x000000ff0800720c */ /* 0x000fe40003fc5270 */
[----:B------:R-:W-:Y:S02]  /*0820*/  LEA.HI R8, R12, R12, RZ, 0x1 ;  /* 0x0000000c0c087211 */ /* 0x000fe400078f08ff */
[----:B------:R2:W3:Y:S02]  /*0830*/  LDG.E R12, desc[UR6][R16.64] ;  /* 0x00000006100c7981 */ /* 0x0004e4000c1e1900 */
[----:B------:R-:W-:Y:S02]  /*0840*/  SHF.R.S32.HI R29, RZ, 0x1, R8 ;  /* 0x00000001ff1d7819 */ /* 0x000fe40000011408 */
[----:B0-----:R-:W-:-:S03]  /*0850*/  MOV R8, UR4 ;  /* 0x0000000400087c02 */ /* 0x001fc60008000f00 */
[----:B------:R-:W-:Y:S02]  /*0860*/  IMAD.WIDE R28, R29, 0x8, R2 ;  /* 0x000000081d1c7825 */ /* 0x000fe400078e0202 */
[----:B------:R-:W-:Y:S02]  /*0870*/  @P6 R2UR UR10, R18 ;  /* 0x00000000120a62ca */ /* 0x000fe400000e0000 */
[----:B--2---:R-:W-:Y:S01]  /*0880*/  LOP3.LUT R16, R20, R7, RZ, 0x3c, !PT ;  /* 0x0000000714107212 */ /* 0x004fe200078e3cff */
[----:B------:R-:W2:Y:S01]  /*0890*/  LDG.E R0, desc[UR8][R28.64] ;  /* 0x000000081c007981 */ /* 0x000ea2000c1e1900 */
[----:B------:R-:W-:-:S13]  /*08a0*/  @P6 R2UR UR11, R19 ;  /* 0x00000000130b62ca */ /* 0x000fda00000e0000 */
[----:B------:R0:W4:Y:S01]  /*08b0*/  @P6 LDG.E R26, desc[UR10][R28.64+0x4] ;  /* 0x0000040a1c1a6981 */ /* 0x000122000c1e1900 */
[----:B-1----:R-:W-:Y:S01]  /*08c0*/  @P4 FMUL R8, R30, R5 ;  /* 0x000000051e084220 */ /* 0x002fe20000400000 */
[----:B------:R-:W-:-:S05]  /*08d0*/  IADD3 R30, PT, PT, -R21, RZ, RZ ;  /* 0x000000ff151e7210 */ /* 0x000fca0007ffe1ff */
[----:B------:R-:W-:-:S05]  /*08e0*/  IMAD R30, R9, R30, R32 ;  /* 0x0000001e091e7224 */ /* 0x000fca00078e0220 */
[----:B------:R-:W-:-:S13]  /*08f0*/  ISETP.GT.U32.AND P5, PT, R9, R30, PT ;  /* 0x0000001e0900720c */ /* 0x000fda0003fa4070 */
[----:B------:R-:W-:Y:S01]  /*0900*/  @!P5 IMAD.IADD R30, R30, 0x1, -R9 ;  /* 0x000000011e1ed824 */ /* 0x000fe200078e0a09 */
[----:B------:R-:W-:-:S04]  /*0910*/  @!P5 IADD3 R21, PT, PT, R21, 0x1, RZ ;  /* 0x000000011515d810 */ /* 0x000fc80007ffe0ff */
[----:B------:R-:W-:Y:S02]  /*0920*/  ISETP.GE.U32.AND P4, PT, R30, R9, PT ;  /* 0x000000091e00720c */ /* 0x000fe40003f86070 */
[----:B------:R-:W-:-:S11]  /*0930*/  ISETP.GE.AND P5, PT, R16, RZ, PT ;  /* 0x000000ff1000720c */ /* 0x000fd60003fa6270 */
[----:B------:R-:W-:-:S05]  /*0940*/  @P4 IADD3 R21, PT, PT, R21, 0x1, RZ ;  /* 0x0000000115154810 */ /* 0x000fca0007ffe0ff */
[----:B------:R-:W-:-:S05]  /*0950*/  @!P5 IMAD.MOV R21, RZ, RZ, -R21 ;  /* 0x000000ffff15d224 */ /* 0x000fca00078e0a15 */
        /* <DEDUP_REMOVED lines=15> */
[----:B------:R-:W-:-:S13]  /*0a50*/  ISETP.NE.AND P4, PT, R21, RZ, PT ;  /* 0x000000ff1500720c */ /* 0x000fda0003f85270 */
[----:B------:R-:W-:Y:S02]  /*0a60*/  @P4 R2UR UR6, R18 ;  /* 0x00000000120642ca */ /* 0x000fe400000e0000 */
[----:B------:R-:W-:-:S13]  /*0a70*/  @P4 R2UR UR7, R19 ;  /* 0x00000000130742ca */ /* 0x000fda00000e0000 */
[----:B------:R-:W5:Y:S01]  /*0a80*/  @P4 LDG.E R32, desc[UR6][R30.64+0x4] ;  /* 0x000004061e204981 */ /* 0x000f62000c1e1900 */
[----:B0-----:R-:W-:Y:S01]  /*0a90*/  VIADD R28, R14, 0xc0 ;  /* 0x000000c00e1c7836 */ /* 0x001fe20000000000 */
[----:B------:R-:W-:Y:S01]  /*0aa0*/  MOV R16, UR4 ;  /* 0x0000000400107c02 */ /* 0x000fe20008000f00 */
[----:B----4-:R-:W-:Y:S01]  /*0ab0*/  @P6 FMUL R16, R26, R5 ;  /* 0x000000051a106220 */ /* 0x010fe20000400000 */
[----:B------:R-:W-:Y:S02]  /*0ac0*/  PRMT R6, R6, 0x7770, RZ ;  /* 0x0000777006067816 */ /* 0x000fe400000000ff */
[----:B------:R-:W-:Y:S02]  /*0ad0*/  IABS R26, R28 ;  /* 0x0000001c001a7213 */ /* 0x000fe40000000000 */
[----:B------:R-:W-:Y:S02]  /*0ae0*/  ISETP.NE.AND P5, PT, R6, RZ, PT ;  /* 0x000000ff0600720c */ /* 0x000fe40003fa5270 */
[----:B------:R-:W-:Y:S01]  /*0af0*/  PRMT R6, R17, 0x7770, RZ ;  /* 0x0000777011067816 */ /* 0x000fe200000000ff */
[----:B------:R-:W-:-:S05]  /*0b00*/  IMAD.HI.U32 R17, R13, R26, RZ ;  /* 0x0000001a0d117227 */ /* 0x000fca00078e00ff */
[----:B------:R-:W-:Y:S02]  /*0b10*/  IADD3 R21, PT, PT, -R17, RZ, RZ ;  /* 0x000000ff11157210 */ /* 0x000fe40007ffe1ff */
[----:B------:R-:W-:-:S03]  /*0b20*/  ISETP.NE.AND P6, PT, R6, RZ, PT ;  /* 0x000000ff0600720c */ /* 0x000fc60003fc5270 */
[----:B------:R-:W-:Y:S01]  /*0b30*/  IMAD R26, R9, R21, R26 ;  /* 0x00000015091a7224 */ /* 0x000fe200078e021a */
[----:B------:R-:W-:Y:S02]  /*0b40*/  MOV R6, UR4 ;  /* 0x0000000400067c02 */ /* 0x000fe40008000f00 */
[----:B------:R-:W-:Y:S02]  /*0b50*/  R2UR UR6, R18 ;  /* 0x00000000120672ca */ /* 0x000fe400000e0000 */
[----:B------:R-:W-:-:S13]  /*0b60*/  R2UR UR7, R19 ;  /* 0x00000000130772ca */ /* 0x000fda00000e0000 */
[----:B------:R0:W4:Y:S01]  /*0b70*/  LDG.E R20, desc[UR6][R30.64] ;  /* 0x000000061e147981 */ /* 0x000122000c1e1900 */
[----:B-----5:R-:W-:Y:S01]  /*0b80*/  @P4 FMUL R6, R32, R5 ;  /* 0x0000000520064220 */ /* 0x020fe20000400000 */
[----:B------:R-:W-:-:S13]  /*0b90*/  ISETP.GT.U32.AND P4, PT, R9, R26, PT ;  /* 0x0000001a0900720c */ /* 0x000fda0003f84070 */
[----:B------:R-:W-:Y:S01]  /*0ba0*/  @!P4 IADD3 R26, PT, PT, R26, -R9, RZ ;  /* 0x800000091a1ac210 */ /* 0x000fe20007ffe0ff */
[----:B------:R-:W-:-:S03]  /*0bb0*/  @!P4 VIADD R17, R17, 0x1 ;  /* 0x000000011111c836 */ /* 0x000fc60000000000 */
[----:B------:R-:W-:Y:S02]  /*0bc0*/  ISETP.GE.U32.AND P4, PT, R26, R9, PT ;  /* 0x000000091a00720c */ /* 0x000fe40003f86070 */
[----:B------:R-:W-:-:S04]  /*0bd0*/  IADD3 R26, PT, PT, R14, 0x100, RZ ;  /* 0x000001000e1a7810 */ /* 0x000fc80007ffe0ff */
[----:B0-----:R-:W-:-:S05]  /*0be0*/  IABS R30, R26 ;  /* 0x0000001a001e7213 */ /* 0x001fca0000000000 */
[----:B------:R-:W-:-:S04]  /*0bf0*/  IMAD.HI.U32 R21, R13, R30, RZ ;  /* 0x0000001e0d157227 */ /* 0x000fc800078e00ff */
[----:B------:R-:W-:-:S04]  /*0c00*/  IMAD.MOV R27, RZ, RZ, -R21 ;  /* 0x000000ffff1b7224 */ /* 0x000fc800078e0a15 */
[----:B------:R-:W-:Y:S01]  /*0c10*/  IMAD R30, R9, R27, R30 ;  /* 0x0000001b091e7224 */ /* 0x000fe200078e021e */
[----:B------:R-:W-:-:S04]  /*0c20*/  @P4 IADD3 R17, PT, PT, R17, 0x1, RZ ;  /* 0x0000000111114810 */ /* 0x000fc80007ffe0ff */
[----:B------:R-:W-:Y:S02]  /*0c30*/  ISETP.GT.U32.AND P4, PT, R9, R30, PT ;  /* 0x0000001e0900720c */ /* 0x000fe40003f84070 */
[----:B------:R-:W-:-:S11]  /*0c40*/  IADD3 R14, PT, PT, R14, 0x140, RZ ;  /* 0x000001400e0e7810 */ /* 0x000fd60007ffe0ff */
[----:B------:R-:W-:Y:S01]  /*0c50*/  @!P4 IMAD.IADD R30, R30, 0x1, -R9 ;  /* 0x000000011e1ec824 */ /* 0x000fe200078e0a09 */
[----:B------:R-:W-:-:S04]  /*0c60*/  @!P4 IADD3 R21, PT, PT, R21, 0x1, RZ ;  /* 0x000000011515c810 */ /* 0x000fc80007ffe0ff */
[----:B------:R-:W-:Y:S02]  /*0c70*/  ISETP.GE.U32.AND P4, PT, R30, R9, PT ;  /* 0x000000091e00720c */ /* 0x000fe40003f86070 */
[----:B------:R-:W-:-:S05]  /*0c80*/  IABS R30, R14 ;  /* 0x0000000e001e7213 */ /* 0x000fca0000000000 */
[----:B------:R-:W-:-:S05]  /*0c90*/  IMAD.HI.U32 R13, R13, R30, RZ ;  /* 0x0000001e0d0d7227 */ /* 0x000fca00078e00ff */
[----:B------:R-:W-:Y:S01]  /*0ca0*/  IADD3 R27, PT, PT, -R13, RZ, RZ ;  /* 0x000000ff0d1b7210 */ /* 0x000fe20007ffe1ff */
[----:B------:R-:W-:-:S04]  /*0cb0*/  @P4 VIADD R21, R21, 0x1 ;  /* 0x0000000115154836 */ /* 0x000fc80000000000 */
[----:B------:R-:W-:-:S05]  /*0cc0*/  IMAD R30, R9, R27, R30 ;  /* 0x0000001b091e7224 */ /* 0x000fca00078e021e */
[----:B------:R-:W-:-:S13]  /*0cd0*/  ISETP.GT.U32.AND P4, PT, R9, R30, PT ;  /* 0x0000001e0900720c */ /* 0x000fda0003f84070 */
[-C--:B------:R-:W-:Y:S02]  /*0ce0*/  @!P4 IADD3 R30, PT, PT, R30, -R9.reuse, RZ ;  /* 0x800000091e1ec210 */ /* 0x080fe40007ffe0ff */
[----:B------:R-:W-:Y:S02]  /*0cf0*/  @!P4 IADD3 R13, PT, PT, R13, 0x1, RZ ;  /* 0x000000010d0dc810 */ /* 0x000fe40007ffe0ff */
[----:B------:R-:W-:Y:S02]  /*0d00*/  ISETP.GE.U32.AND P4, PT, R30, R9, PT ;  /* 0x000000091e00720c */ /* 0x000fe40003f86070 */
[----:B------:R-:W-:-:S11]  /*0d10*/  LOP3.LUT R9, R28, R7, RZ, 0x3c, !PT ;  /* 0x000000071c097212 */ /* 0x000fd600078e3cff */
[----:B------:R-:W-:Y:S01]  /*0d20*/  @P4 VIADD R13, R13, 0x1 ;  /* 0x000000010d0d4836 */ /* 0x000fe20000000000 */
[----:B------:R-:W-:Y:S02]  /*0d30*/  ISETP.GE.AND P4, PT, R9, RZ, PT ;  /* 0x000000ff0900720c */ /* 0x000fe40003f86270 */
[----:B------:R-:W-:-:S11]  /*0d40*/  LOP3.LUT R9, R26, R7, RZ, 0x3c, !PT ;  /* 0x000000071a097212 */ /* 0x000fd600078e3cff */
[----:B------:R-:W-:Y:S02]  /*0d50*/  @!P4 IADD3 R17, PT, PT, -R17, RZ, RZ ;  /* 0x000000ff1111c210 */ /* 0x000fe40007ffe1ff */
[----:B------:R-:W-:Y:S02]  /*0d60*/  ISETP.GE.AND P4, PT, R9, RZ, PT ;  /* 0x000000ff0900720c */ /* 0x000fe40003f86270 */
[----:B------:R-:W-:Y:S02]  /*0d70*/  LOP3.LUT R9, R14, R7, RZ, 0x3c, !PT ;  /* 0x000000070e097212 */ /* 0x000fe400078e3cff */
[----:B------:R-:W-:-:S09]  /*0d80*/  SEL R17, R15, R17, !P2 ;  /* 0x000000110f117207 */ /* 0x000fd20005000000 */
[----:B------:R-:W-:Y:S02]  /*0d90*/  @!P4 IADD3 R21, PT, PT, -R21, RZ, RZ ;  /* 0x000000ff1515c210 */ /* 0x000fe40007ffe1ff */
[----:B------:R-:W-:Y:S02]  /*0da0*/  ISETP.GE.AND P4, PT, R9, RZ, PT ;  /* 0x000000ff0900720c */ /* 0x000fe40003f86270 */
[C---:B------:R-:W-:Y:S02]  /*0db0*/  IADD3 R9, PT, PT, -R17.reuse, RZ, RZ ;  /* 0x000000ff11097210 */ /* 0x040fe40007ffe1ff */
[----:B------:R-:W-:-:S03]  /*0dc0*/  SEL R17, R17, RZ, P0 ;  /* 0x000000ff11117207 */ /* 0x000fc60000000000 */
[----:B------:R-:W-:Y:S02]  /*0dd0*/  IMAD R9, R7, R9, R28 ;  /* 0x0000000907097224 */ /* 0x000fe400078e021c */
[----:B------:R-:W-:-:S03]  /*0de0*/  IMAD R30, R17, UR40, RZ ;  /* 0x00000028111e7c24 */ /* 0x000fc6000f8e02ff */
[----:B------:R-:W-:Y:S01]  /*0df0*/  SEL R9, R9, RZ, P1 ;  /* 0x000000ff09097207 */ /* 0x000fe20000800000 */
[----:B------:R-:W-:-:S04]  /*0e00*/  @!P4 IMAD.MOV R13, RZ, RZ, -R13 ;  /* 0x000000ffff0dc224 */ /* 0x000fc800078e0a0d */
[----:B------:R-:W-:Y:S01]  /*0e10*/  IMAD R9, R9, UR41, R30 ;  /* 0x0000002909097c24 */ /* 0x000fe2000f8e021e */
[----:B------:R-:W-:-:S04]  /*0e20*/  SEL R21, R15, R21, !P2 ;  /* 0x000000150f157207 */ /* 0x000fc80005000000 */
[----:B------:R-:W-:Y:S02]  /*0e30*/  LEA.HI R9, R9, R9, RZ, 0x1 ;  /* 0x0000000909097211 */ /* 0x000fe400078f08ff */
[----:B------:R-:W-:Y:S02]  /*0e40*/  SEL R15, R15, R13, !P2 ;  /* 0x0000000d0f0f7207 */ /* 0x000fe40005000000 */
[----:B------:R-:W-:Y:S02]  /*0e50*/  SHF.R.S32.HI R9, RZ, 0x1, R9 ;  /* 0x00000001ff097819 */ /* 0x000fe40000011409 */
[----:B------:R-:W-:Y:S01]  /*0e60*/  IADD3 R13, PT, PT, -R21, RZ, RZ ;  /* 0x000000ff150d7210 */ /* 0x000fe20007ffe1ff */
[----:B------:R-:W-:Y:S02]  /*0e70*/  IMAD.MOV R17, RZ, RZ, -R15 ;  /* 0x000000ffff117224 */ /* 0x000fe400078e0a0f */
[----:B------:R-:W-:-:S04]  /*0e80*/  IMAD.WIDE R32, R9, 0x2, R10 ;  /* 0x0000000209207825 */ /* 0x000fc800078e020a */
[C---:B------:R-:W-:Y:S02]  /*0e90*/  IMAD R13, R7.reuse, R13, R26 ;  /* 0x0000000d070d7224 */ /* 0x040fe400078e021a */
[----:B------:R-:W-:Y:S02]  /*0ea0*/  IMAD R17, R7, R17, R14 ;  /* 0x0000001107117224 */ /* 0x000fe400078e020e */
[----:B------:R0:W5:Y:S01]  /*0eb0*/  LDG.E.U16 R7, desc[UR6][R32.64] ;  /* 0x0000000620077981 */ /* 0x000162000c1e1500 */
[----:B------:R-:W-:Y:S02]  /*0ec0*/  SEL R21, R21, RZ, P0 ;  /* 0x000000ff15157207 */ /* 0x000fe40000000000 */
[----:B------:R-:W-:Y:S02]  /*0ed0*/  SEL R13, R13, RZ, P1 ;  /* 0x000000ff0d0d7207 */ /* 0x000fe40000800000 */
[----:B------:R-:W-:Y:S01]  /*0ee0*/  LEA.HI R28, R28, R28, RZ, 0x1 ;  /* 0x0000001c1c1c7211 */ /* 0x000fe200078f08ff */
[----:B------:R-:W-:Y:S01]  /*0ef0*/  IMAD R30, R21, UR40, RZ ;  /* 0x00000028151e7c24 */ /* 0x000fe2000f8e02ff */
[----:B------:R-:W-:-:S02]  /*0f00*/  SEL R15, R15, RZ, P0 ;  /* 0x000000ff0f0f7207 */ /* 0x000fc40000000000 */
[----:B------:R-:W-:Y:S01]  /*0f10*/  SHF.R.S32.HI R31, RZ, 0x1, R28 ;  /* 0x00000001ff1f7819 */ /* 0x000fe2000001141c */
[----:B------:R-:W-:Y:S01]  /*0f20*/  IMAD R13, R13, UR41, R30 ;  /* 0x000000290d0d7c24 */ /* 0x000fe2000f8e021e */
[----:B------:R-:W-:Y:S01]  /*0f30*/  SEL R17, R17, RZ, P1 ;  /* 0x000000ff11117207 */ /* 0x000fe20000800000 */
[----:B------:R-:W-:Y:S02]  /*0f40*/  IMAD R28, R15, UR40, RZ ;  /* 0x000000280f1c7c24 */ /* 0x000fe4000f8e02ff */
[----:B------:R-:W-:Y:S01]  /*0f50*/  IMAD.WIDE R30, R31, 0x8, R2 ;  /* 0x000000081f1e7825 */ /* 0x000fe200078e0202 */
[----:B------:R-:W-:-:S03]  /*0f60*/  LEA.HI R13, R13, R13, RZ, 0x1 ;  /* 0x0000000d0d0d7211 */ /* 0x000fc600078f08ff */
[----:B------:R-:W-:Y:S01]  /*0f70*/  IMAD R17, R17, UR41, R28 ;  /* 0x0000002911117c24 */ /* 0x000fe2000f8e021c */
[----:B------:R-:W-:Y:S01]  /*0f80*/  SHF.R.S32.HI R13, RZ, 0x1, R13 ;  /* 0x00000001ff0d7819 */ /* 0x000fe2000001140d */
[----:B------:R-:W4:Y:S03]  /*0f90*/  LDG.E R28, desc[UR6][R30.64] ;  /* 0x000000061e1c7981 */ /* 0x000f26000c1e1900 */
[----:B------:R-:W-:Y:S01]  /*0fa0*/  LEA.HI R17, R17, R17, RZ, 0x1 ;  /* 0x0000001111117211 */ /* 0x000fe200078f08ff */
[----:B0-----:R-:W-:-:S03]  /*0fb0*/  IMAD.WIDE R32, R13, 0x2, R10 ;  /* 0x000000020d207825 */ /* 0x001fc600078e020a */
[----:B------:R-:W-:-:S03]  /*0fc0*/  SHF.R.S32.HI R17, RZ, 0x1, R17 ;  /* 0x00000001ff117819 */ /* 0x000fc60000011411 */
[----:B------:R-:W3:Y:S02]  /*0fd0*/  LDG.E.U16 R33, desc[UR6][R32.64] ;  /* 0x0000000620217981 */ /* 0x000ee4000c1e1500 */
[----:B------:R-:W-:Y:S01]  /*0fe0*/  IMAD.WIDE R10, R17, 0x2, R10 ;  /* 0x00000002110a7825 */ /* 0x000fe200078e020a */
[----:B-----5:R-:W-:-:S04]  /*0ff0*/  PRMT R9, R7, 0x7771, RZ ;  /* 0x0000777107097816 */ /* 0x020fc800000000ff */
[----:B------:R-:W-:-:S13]  /*1000*/  ISETP.NE.AND P2, PT, R9, RZ, PT ;  /* 0x000000ff0900720c */ /* 0x000fda0003f45270 */
[----:B------:R-:W-:Y:S02]  /*1010*/  @P2 R2UR UR8, R18 ;  /* 0x00000000120822ca */ /* 0x000fe400000e0000 */
[----:B------:R-:W-:-:S13]  /*1020*/  @P2 R2UR UR9, R19 ;  /* 0x00000000130922ca */ /* 0x000fda00000e0000 */
[----:B------:R-:W5:Y:S01]  /*1030*/  @P2 LDG.E R34, desc[UR8][R30.64+0x4] ;  /* 0x000004081e222981 */ /* 0x000f62000c1e1900 */
[----:B------:R-:W-:Y:S02]  /*1040*/  R2UR UR8, R18 ;  /* 0x00000000120872ca */ /* 0x000fe400000e0000 */
[----:B------:R-:W-:-:S13]  /*1050*/  R2UR UR9, R19 ;  /* 0x00000000130972ca */ /* 0x000fda00000e0000 */
[----:B------:R0:W2:Y:S01]  /*1060*/  LDG.E.U16 R11, desc[UR8][R10.64] ;  /* 0x000000080a0b7981 */ /* 0x0000a2000c1e1500 */
[----:B---3--:R-:W-:-:S04]  /*1070*/  PRMT R9, R33, 0x7771, RZ ;  /* 0x0000777121097816 */ /* 0x008fc800000000ff */
[----:B------:R-:W-:Y:S02]  /*1080*/  ISETP.NE.AND P1, PT, R9, RZ, PT ;  /* 0x000000ff0900720c */ /* 0x000fe40003f25270 */
[----:B------:R-:W-:Y:S02]  /*1090*/  LEA.HI R26, R26, R26, RZ, 0x1 ;  /* 0x0000001a1a1a7211 */ /* 0x000fe400078f08ff */
[----:B------:R-:W-:Y:S02]  /*10a0*/  PRMT R7, R7, 0x7770, RZ ;  /* 0x0000777007077816 */ /* 0x000fe400000000ff */
[----:B------:R-:W-:Y:S02]  /*10b0*/  SHF.R.S32.HI R15, RZ, 0x1, R26 ;  /* 0x00000001ff0f7819 */ /* 0x000fe4000001141a */
[----:B------:R-:W-:Y:S02]  /*10c0*/  ISETP.NE.AND P4, PT, R7, RZ, PT ;  /* 0x000000ff0700720c */ /* 0x000fe40003f85270 */
[----:B------:R-:W-:-:S03]  /*10d0*/  LEA.HI R7, R14, R14, RZ, 0x1 ;  /* 0x0000000e0e077211 */ /* 0x000fc600078f08ff */
[C---:B------:R-:W-:Y:S02]  /*10e0*/  @P1 R2UR UR8, R18.reuse ;  /* 0x00000000120812ca */ /* 0x040fe400000e0000 */
[----:B------:R-:W-:Y:S01]  /*10f0*/  @P1 R2UR UR9, R19 ;  /* 0x00000000130912ca */ /* 0x000fe200000e0000 */
[----:B------:R-:W-:Y:S01]  /*1100*/  IMAD.WIDE R14, R15, 0x8, R2 ;  /* 0x000000080f0e7825 */ /* 0x000fe200078e0202 */
[----:B------:R-:W-:Y:S02]  /*1110*/  R2UR UR10, R18 ;  /* 0x00000000120a72ca */ /* 0x000fe400000e0000 */
[----:B------:R-:W-:Y:S02]  /*1120*/  R2UR UR11, R19 ;  /* 0x00000000130b72ca */ /* 0x000fe400000e0000 */
[----:B------:R-:W-:Y:S01]  /*1130*/  SHF.R.S32.HI R7, RZ, 0x1, R7 ;  /* 0x00000001ff077819 */ /* 0x000fe20000011407 */
[----:B------:R-:W3:Y:S01]  /*1140*/  LDG.E R26, desc[UR6][R14.64] ;  /* 0x000000060e1a7981 */ /* 0x000ee2000c1e1900 */
[----:B0-----:R-:W-:-:S03]  /*1150*/  MOV R10, UR4 ;  /* 0x00000004000a7c02 */ /* 0x001fc60008000f00 */
[----:B------:R-:W-:Y:S02]  /*1160*/  IMAD.WIDE R2, R7, 0x8, R2 ;  /* 0x0000000807027825 */ /* 0x000fe400078e0202 */
[----:B------:R-:W3:Y:S01]  /*1170*/  @P1 LDG.E R32, desc[UR8][R14.64+0x4] ;  /* 0x000004080e201981 */ /* 0x000ee2000c1e1900 */
[----:B--2---:R-:W-:-:S04]  /*1180*/  PRMT R9, R11, 0x7771, RZ ;  /* 0x000077710b097816 */ /* 0x004fc800000000ff */
[----:B------:R-:W-:Y:S01]  /*1190*/  ISETP.NE.AND P0, PT, R9, RZ, PT ;  /* 0x000000ff0900720c */ /* 0x000fe20003f05270 */
[----:B-----5:R-:W-:Y:S02]  /*11a0*/  @P2 FMUL R10, R34, R5 ;  /* 0x00000005220a2220 */ /* 0x020fe40000400000 */
[----:B------:R-:W2:Y:S10]  /*11b0*/  LDG.E R34, desc[UR10][R2.64] ;  /* 0x0000000a02227981 */ /* 0x000eb4000c1e1900 */
[----:B------:R-:W-:-:S02]  /*11c0*/  @P0 R2UR UR12, R18 ;  /* 0x00000000120c02ca */ /* 0x000fc400000e0000 */
[----:B------:R-:W-:-:S13]  /*11d0*/  @P0 R2UR UR13, R19 ;  /* 0x00000000130d02ca */ /* 0x000fda00000e0000 */
[----:B------:R0:W5:Y:S01]  /*11e0*/  @P0 LDG.E R36, desc[UR12][R2.64+0x4] ;  /* 0x0000040c02240981 */ /* 0x000162000c1e1900 */
[-C--:B------:R-:W-:Y:S01]  /*11f0*/  FMUL R7, R12, R5.reuse ;  /* 0x000000050c077220 */ /* 0x080fe20000400000 */
[----:B------:R-:W-:Y:S01]  /*1200*/  FMUL R29, R0, R5 ;  /* 0x00000005001d7220 */ /* 0x000fe20000400000 */
[----:B------:R-:W-:-:S03]  /*1210*/  PRMT R0, R11, 0x7770, RZ ;  /* 0x000077700b007816 */ /* 0x000fc600000000ff */
[-C--:B------:R-:W-:Y:S01]  /*1220*/  FSEL R30, R7, R4.reuse, P3 ;  /* 0x00000004071e7208 */ /* 0x080fe20001800000 */
[-C--:B----4-:R-:W-:Y:S01]  /*1230*/  FMUL R27, R20, R5.reuse ;  /* 0x00000005141b7220 */ /* 0x090fe20000400000 */
[-C--:B------:R-:W-:Y:S02]  /*1240*/  FSEL R29, R29, R4.reuse, P5 ;  /* 0x000000041d1d7208 */ /* 0x080fe40002800000 */
[----:B------:R-:W-:Y:S01]  /*1250*/  FMNMX3 R7, R30, -INF , R8, !PT ;  /* 0xff8000001e077876 */ /* 0x000fe20007800008 */
[----:B0-----:R-:W-:Y:S01]  /*1260*/  FMUL R3, R28, R5 ;  /* 0x000000051c037220 */ /* 0x001fe20000400000 */
[----:B------:R-:W-:Y:S02]  /*1270*/  ISETP.NE.AND P3, PT, R0, RZ, PT ;  /* 0x000000ff0000720c */ /* 0x000fe40003f65270 */
[----:B------:R-:W-:Y:S02]  /*1280*/  PRMT R9, R33, 0x7770, RZ ;  /* 0x0000777021097816 */ /* 0x000fe400000000ff */
[----:B------:R-:W-:-:S02]  /*1290*/  FSEL R27, R27, R4, P6 ;  /* 0x000000041b1b7208 */ /* 0x000fc40003000000 */
[----:B------:R-:W-:Y:S01]  /*12a0*/  FMNMX3 R7, R7, R29, R16, !PT ;  /* 0x0000001d07077276 */ /* 0x000fe20007800010 */
[----:B---3--:R-:W-:Y:S01]  /*12b0*/  FMUL R21, R26, R5 ;  /* 0x000000051a157220 */ /* 0x008fe20000400000 */
[----:B------:R-:W-:Y:S02]  /*12c0*/  ISETP.NE.AND P2, PT, R9, RZ, PT ;  /* 0x000000ff0900720c */ /* 0x000fe40003f45270 */
[-C--:B------:R-:W-:Y:S02]  /*12d0*/  FSEL R26, R3, R4.reuse, P4 ;  /* 0x00000004031a7208 */ /* 0x080fe40002000000 */
[----:B------:R-:W-:Y:S02]  /*12e0*/  FMNMX3 R7, R7, R27, R6, !PT ;  /* 0x0000001b07077276 */ /* 0x000fe40007800006 */
[----:B------:R-:W-:Y:S01]  /*12f0*/  MOV R20, UR4 ;  /* 0x0000000400147c02 */ /* 0x000fe20008000f00 */
[----:B------:R-:W-:Y:S01]  /*1300*/  @P1 FMUL R20, R32, R5 ;  /* 0x0000000520141220 */ /* 0x000fe20000400000 */
[----:B------:R-:W-:-:S02]  /*1310*/  FSEL R21, R21, R4, P2 ;  /* 0x0000000415157208 */ /* 0x000fc40001000000 */
[----:B------:R-:W-:Y:S01]  /*1320*/  FMNMX3 R7, R7, R26, R10, !PT ;  /* 0x0000001a07077276 */ /* 0x000fe2000780000a */
[----:B------:R-:W-:Y:S01]  /*1330*/  IMAD.U32 R17, RZ, RZ, UR4 ;  /* 0x00000004ff117e24 */ /* 0x000fe2000f8e00ff */
[----:B------:R-:W-:Y:S02]  /*1340*/  UMOV UR4, 0xffffffff ;  /* 0xffffffff00047882 */ /* 0x000fe40000000000 */
[----:B------:R-:W-:Y:S01]  /*1350*/  FMNMX3 R7, R7, R21, R20, !PT ;  /* 0x0000001507077276 */ /* 0x000fe20007800014 */
[-C--:B--2---:R-:W-:Y:S01]  /*1360*/  @P3 FMUL R4, R34, R5.reuse ;  /* 0x0000000522043220 */ /* 0x084fe20000400000 */
[----:B-----5:R-:W-:-:S05]  /*1370*/  @P0 FMUL R17, R36, R5 ;  /* 0x0000000524110220 */ /* 0x020fca0000400000 */
        /* <DEDUP_REMOVED lines=20> */
[----:B------:R-:W-:Y:S01]  /*14c0*/  FFMA.SAT R6, R28, R5, 0.5 ;  /* 0x3f0000001c067423 */ /* 0x000fe20000002005 */
[----:B------:R-:W-:Y:S01]  /*14d0*/  FADD R16, -R11, R16 ;  /* 0x000000100b107221 */ /* 0x000fe20000000100 */
[----:B------:R-:W-:Y:S01]  /*14e0*/  FFMA.RM R2, R4, R7, 12582913 ;  /* 0x4b40000104027423 */ /* 0x000fe20000004007 */
[----:B------:R-:W-:Y:S01]  /*14f0*/  FFMA.SAT R32, R14, R5, 0.5 ;  /* 0x3f0000000e207423 */ /* 0x000fe20000002005 */
[-C--:B------:R-:W-:Y:S01]  /*1500*/  FFMA.RM R9, R6, R7.reuse, 12582913 ;  /* 0x4b40000106097423 */ /* 0x080fe20000004007 */
[--C-:B------:R-:W-:Y:S01]  /*1510*/  FADD R8, R27, -R11.reuse ;  /* 0x8000000b1b087221 */ /* 0x100fe20000000000 */
[----:B------:R-:W-:Y:S01]  /*1520*/  FADD R3, R2, -12583039 ;  /* 0xcb40007f02037421 */ /* 0x000fe20000000000 */
[--C-:B------:R-:W-:Y:S01]  /*1530*/  FADD R26, R26, -R11.reuse ;  /* 0x8000000b1a1a7221 */ /* 0x100fe20000000000 */
[----:B------:R-:W-:Y:S01]  /*1540*/  FADD R10, -R11, R10 ;  /* 0x0000000a0b0a7221 */ /* 0x000fe20000000100 */
[----:B------:R-:W-:Y:S01]  /*1550*/  FADD R4, R21, -R11 ;  /* 0x8000000b15047221 */ /* 0x000fe20000000000 */
[----:B------:R-:W-:Y:S01]  /*1560*/  FFMA R3, R30, 1.4426950216293334961, -R3 ;  /* 0x3fb8aa3b1e037823 */ /* 0x000fe20000000803 */
[C---:B------:R-:W-:Y:S01]  /*1570*/  FADD R20, -R11.reuse, R20 ;  /* 0x000000140b147221 */ /* 0x040fe20000000100 */
[----:B------:R-:W-:Y:S01]  /*1580*/  FADD R6, -R11, R17 ;  /* 0x000000110b067221 */ /* 0x000fe20000000100 */
[----:B------:R-:W-:Y:S01]  /*1590*/  FFMA.RM R11, R32, R7, 12582913 ;  /* 0x4b400001200b7423 */ /* 0x000fe20000004007 */
[----:B------:R-:W-:Y:S01]  /*15a0*/  FFMA R30, R30, 1.925963033500011079e-08, R3 ;  /* 0x32a570601e1e7823 */ /* 0x000fe20000000003 */
[C---:B------:R-:W-:Y:S01]  /*15b0*/  FADD R3, R9.reuse, -12583039 ;  /* 0xcb40007f09037421 */ /* 0x040fe20000000000 */
[----:B------:R-:W-:Y:S01]  /*15c0*/  FFMA.SAT R34, R16, R5, 0.5 ;  /* 0x3f00000010227423 */ /* 0x000fe20000002005 */
[----:B------:R-:W-:Y:S01]  /*15d0*/  IMAD.SHL.U32 R2, R2, 0x800000, RZ ;  /* 0x0080000002027824 */ /* 0x000fe200078e00ff */
[----:B------:R-:W0:Y:S01]  /*15e0*/  MUFU.EX2 R17, R30 ;  /* 0x0000001e00117308 */ /* 0x000e220000000800 */
[----:B------:R-:W-:Y:S01]  /*15f0*/  FFMA R13, R28, 1.4426950216293334961, -R3 ;  /* 0x3fb8aa3b1c0d7823 */ /* 0x000fe20000000803 */
[----:B------:R-:W-:Y:S01]  /*1600*/  FFMA.RM R3, R34, R7, 12582913 ;  /* 0x4b40000122037423 */ /* 0x000fe20000004007 */
[----:B------:R-:W-:-:S02]  /*1610*/  SHF.L.U32 R9, R9, 0x17, RZ ;  /* 0x0000001709097819 */ /* 0x000fc400000006ff */
[----:B------:R-:W-:Y:S01]  /*1620*/  FFMA R28, R28, 1.925963033500011079e-08, R13 ;  /* 0x32a570601c1c7823 */ /* 0x000fe2000000000d */
[----:B------:R-:W-:Y:S01]  /*1630*/  FADD R13, R11, -12583039 ;  /* 0xcb40007f0b0d7421 */ /* 0x000fe20000000000 */
[C---:B------:R-:W-:Y:S01]  /*1640*/  FADD R15, R3.reuse, -12583039 ;  /* 0xcb40007f030f7421 */ /* 0x040fe20000000000 */
[----:B------:R-:W-:Y:S02]  /*1650*/  IMAD.SHL.U32 R3, R3, 0x800000, RZ ;  /* 0x0080000003037824 */ /* 0x000fe400078e00ff */
[----:B------:R-:W-:Y:S01]  /*1660*/  FFMA R13, R14, 1.4426950216293334961, -R13 ;  /* 0x3fb8aa3b0e0d7823 */ /* 0x000fe2000000080d */
[----:B------:R-:W-:Y:S01]  /*1670*/  FFMA R15, R16, 1.4426950216293334961, -R15 ;  /* 0x3fb8aa3b100f7823 */ /* 0x000fe2000000080f */
[----:B------:R-:W-:Y:S02]  /*1680*/  MUFU.EX2 R28, R28 ;  /* 0x0000001c001c7308 */ /* 0x000fe40000000800 */
[----:B------:R-:W-:Y:S01]  /*1690*/  FFMA R21, R14, 1.925963033500011079e-08, R13 ;  /* 0x32a570600e157823 */ /* 0x000fe2000000000d */
[----:B------:R-:W-:Y:S01]  /*16a0*/  FFMA.SAT R14, R8, R5, 0.5 ;  /* 0x3f000000080e7423 */ /* 0x000fe20000002005 */
[----:B------:R-:W-:Y:S01]  /*16b0*/  FFMA R16, R16, 1.925963033500011079e-08, R15 ;  /* 0x32a5706010107823 */ /* 0x000fe2000000000f */
[----:B0-----:R-:W-:Y:S01]  /*16c0*/  FMUL R17, R2, R17 ;  /* 0x0000001102117220 */ /* 0x001fe20000400000 */
[----:B------:R-:W-:Y:S01]  /*16d0*/  FFMA.SAT R2, R26, R5, 0.5 ;  /* 0x3f0000001a027423 */ /* 0x000fe20000002005 */
        /* <DEDUP_REMOVED lines=15> */
[----:B------:R-:W-:Y:S01]  /*17d0*/  FMUL R0, R9, R28 ;  /* 0x0000001c09007220 */ /* 0x000fe20000400000 */
[----:B------:R-:W-:Y:S01]  /*17e0*/  FFMA.RM R9, R2, R7, 12582913 ;  /* 0x4b40000102097423 */ /* 0x000fe20000004007 */
[----:B------:R-:W-:Y:S01]  /*17f0*/  FFMA.SAT R28, R10, R5, 0.5 ;  /* 0x3f0000000a1c7423 */ /* 0x000fe20000002005 */
[----:B------:R-:W-:Y:S01]  /*1800*/  SHF.L.U32 R2, R11, 0x17, RZ ;  /* 0x000000170b027819 */ /* 0x000fe200000006ff */
[-C--:B------:R-:W-:Y:S01]  /*1810*/  FFMA.RM R14, R14, R7.reuse, 12582913 ;  /* 0x4b4000010e0e7423 */ /* 0x080fe20000004007 */
[C---:B------:R-:W-:Y:S01]  /*1820*/  FADD R27, R9.reuse, -12583039 ;  /* 0xcb40007f091b7421 */ /* 0x040fe20000000000 */
[----:B------:R-:W-:Y:S01]  /*1830*/  FFMA.RM R11, R28, R7, 12582913 ;  /* 0x4b4000011c0b7423 */ /* 0x000fe20000004007 */
[----:B------:R-:W-:-:S02]  /*1840*/  IMAD.SHL.U32 R9, R9, 0x800000, RZ ;  /* 0x0080000009097824 */ /* 0x000fc400078e00ff */
[----:B------:R-:W-:Y:S01]  /*1850*/  FMUL R2, R2, R21 ;  /* 0x0000001502027220 */ /* 0x000fe20000400000 */
[----:B------:R-:W-:-:S04]  /*1860*/  FFMA R27, R26, 1.4426950216293334961, -R27 ;  /* 0x3fb8aa3b1a1b7823 */ /* 0x000fc8000000081b */
        /* <DEDUP_REMOVED lines=13> */
[----:B------:R-:W-:Y:S02]  /*1940*/  FFMA.RM R13, R16, R7, 12582913 ;  /* 0x4b400001100d7423 */ /* 0x000fe40000004007 */
[----:B------:R-:W0:Y:S02]  /*1950*/  MUFU.EX2 R16, R15 ;  /* 0x0000000f00107308 */ /* 0x000e240000000800 */
[----:B--2---:R-:W-:Y:S01]  /*1960*/  FMUL R4, R4, R29 ;  /* 0x0000001d04047220 */ /* 0x004fe20000400000 */
[----:B------:R-:W-:-:S04]  /*1970*/  FADD R29, R13, -12583039 ;  /* 0xcb40007f0d1d7421 */ /* 0x000fc80000000000 */
[C---:B------:R-:W-:Y:S01]  /*1980*/  FFMA R29, R20.reuse, 1.4426950216293334961, -R29 ;  /* 0x3fb8aa3b141d7823 */ /* 0x040fe2000000081d */
[----:B------:R-:W1:Y:S03]  /*1990*/  MUFU.EX2 R27, R27 ;  /* 0x0000001b001b7308 */ /* 0x000e660000000800 */
[----:B------:R-:W-:Y:S01]  /*19a0*/  FFMA R29, R20, 1.925963033500011079e-08, R29 ;  /* 0x32a57060141d7823 */ /* 0x000fe2000000001d */
[----:B------:R-:W-:-:S04]  /*19b0*/  FFMA.SAT R20, R12, R5, 0.5 ;  /* 0x3f0000000c147423 */ /* 0x000fc80000002005 */
[----:B------:R-:W-:Y:S01]  /*19c0*/  FFMA.RM R20, R20, R7, 12582913 ;  /* 0x4b40000114147423 */ /* 0x000fe20000004007 */
[C---:B------:R-:W-:Y:S01]  /*19d0*/  FADD R7, R14.reuse, -12583039 ;  /* 0xcb40007f0e077421 */ /* 0x040fe20000000000 */
[----:B------:R-:W2:Y:S01]  /*19e0*/  MUFU.EX2 R29, R29 ;  /* 0x0000001d001d7308 */ /* 0x000ea20000000800 */
[----:B------:R-:W-:Y:S01]  /*19f0*/  SHF.L.U32 R14, R14, 0x17, RZ ;  /* 0x000000170e0e7819 */ /* 0x000fe200000006ff */
[----:B------:R-:W-:Y:S01]  /*1a00*/  FADD R5, R20, -12583039 ;  /* 0xcb40007f14057421 */ /* 0x000fe20000000000 */
[----:B------:R-:W-:Y:S01]  /*1a10*/  FFMA R7, R6, 1.4426950216293334961, -R7 ;  /* 0x3fb8aa3b06077823 */ /* 0x000fe20000000807 */
[----:B------:R-:W-:Y:S02]  /*1a20*/  SHF.L.U32 R20, R20, 0x17, RZ ;  /* 0x0000001714147819 */ /* 0x000fe400000006ff */
[----:B------:R-:W-:Y:S01]  /*1a30*/  FFMA R5, R12, 1.4426950216293334961, -R5 ;  /* 0x3fb8aa3b0c057823 */ /* 0x000fe20000000805 */
[----:B------:R-:W-:Y:S01]  /*1a40*/  FFMA R28, R6, 1.925963033500011079e-08, R7 ;  /* 0x32a57060061c7823 */ /* 0x000fe20000000007 */
[----:B------:R-:W-:-:S02]  /*1a50*/  FADD R7, RZ, R17 ;  /* 0x00000011ff077221 */ /* 0x000fc40000000000 */
[----:B------:R-:W-:Y:S01]  /*1a60*/  FFMA R12, R12, 1.925963033500011079e-08, R5 ;  /* 0x32a570600c0c7823 */ /* 0x000fe20000000005 */
[----:B------:R-:W-:Y:S01]  /*1a70*/  SHF.L.U32 R5, R8, 0x17, RZ ;  /* 0x0000001708057819 */ /* 0x000fe200000006ff */
[----:B------:R-:W-:Y:S01]  /*1a80*/  FADD R7, R7, R0 ;  /* 0x0000000007077221 */ /* 0x000fe20000000000 */
[----:B------:R-:W-:Y:S01]  /*1a90*/  SHF.L.U32 R8, R11, 0x17, RZ ;  /* 0x000000170b087819 */ /* 0x000fe200000006ff */
[----:B------:R-:W3:Y:S02]  /*1aa0*/  MUFU.EX2 R15, R12 ;  /* 0x0000000c000f7308 */ /* 0x000ee40000000800 */
[----:B------:R-:W-:Y:S01]  /*1ab0*/  FADD R6, R7, R2 ;  /* 0x0000000207067221 */ /* 0x000fe20000000000 */
[----:B0-----:R-:W-:Y:S01]  /*1ac0*/  FMUL R5, R5, R16 ;  /* 0x0000001005057220 */ /* 0x001fe20000400000 */
[----:B------:R-:W-:Y:S01]  /*1ad0*/  FMUL R16, R9, R26 ;  /* 0x0000001a09107220 */ /* 0x000fe20000400000 */
[----:B------:R-:W-:Y:S01]  /*1ae0*/  FMUL R8, R8, R21 ;  /* 0x0000001508087220 */ /* 0x000fe20000400000 */
[----:B------:R-:W-:-:S02]  /*1af0*/  FADD R7, R6, R3 ;  /* 0x0000000306077221 */ /* 0x000fc40000000000 */
[----:B------:R-:W0:Y:S02]  /*1b00*/  MUFU.EX2 R31, R28 ;  /* 0x0000001c001f7308 */ /* 0x000e240000000800 */
[----:B------:R-:W-:-:S04]  /*1b10*/  FADD R6, R7, R4 ;  /* 0x0000000407067221 */ /* 0x000fc80000000000 */
[----:B------:R-:W-:Y:S01]  /*1b20*/  FADD R7, R6, R5 ;  /* 0x0000000506077221 */ /* 0x000fe20000000000 */
[----:B------:R-:W-:-:S03]  /*1b30*/  IMAD.SHL.U32 R6, R13, 0x800000, RZ ;  /* 0x008000000d067824 */ /* 0x000fc600078e00ff */
[----:B------:R-:W-:Y:S01]  /*1b40*/  FADD R9, R7, R16 ;  /* 0x0000001007097221 */ /* 0x000fe20000000000 */
[----:B-1----:R-:W-:Y:S01]  /*1b50*/  FMUL R7, R10, R27 ;  /* 0x0000001b0a077220 */ /* 0x002fe20000400000 */
[----:B--2---:R-:W-:Y:S02]  /*1b60*/  FMUL R6, R6, R29 ;  /* 0x0000001d06067220 */ /* 0x004fe40000400000 */
[----:B------:R-:W-:-:S04]  /*1b70*/  FADD R10, R9, R8 ;  /* 0x00000008090a7221 */ /* 0x000fc80000000000 */
        /* <DEDUP_REMOVED lines=15> */
.L_x_27441:
        /* <DEDUP_REMOVED lines=12> */
[----:B0-----:R-:W-:Y:S05]  /*1d30*/  CALL.REL.NOINC `($__internal_433_$__cuda_sm3x_div_rn_noftz_f32_slowpath) ;  /* 0x0000001800c07944 */ /* 0x001fea0003c00000 */
[----:B------:R-:W-:-:S07]  /*1d40*/  MOV R14, R11 ;  /* 0x0000000b000e7202 */ /* 0x000fce0000000f00 */
.L_x_27406:
[----:B------:R-:W-:Y:S05]  /*1d50*/  BSYNC.RECONVERGENT B2 ;  /* 0x0000000000027941 */ /* 0x000fea0003800200 */
.L_x_27405:
        /* <DEDUP_REMOVED lines=12> */
[----:B0-----:R-:W-:Y:S05]  /*1e20*/  CALL.REL.NOINC `($__internal_433_$__cuda_sm3x_div_rn_noftz_f32_slowpath) ;  /* 0x0000001800847944 */ /* 0x001fea0003c00000 */
[----:B------:R-:W-:-:S07]  /*1e30*/  MOV R15, R11 ;  /* 0x0000000b000f7202 */ /* 0x000fce0000000f00 */
.L_x_27408:
[----:B------:R-:W-:Y:S05]  /*1e40*/  BSYNC.RECONVERGENT B2 ;  /* 0x0000000000027941 */ /* 0x000fea0003800200 */
.L_x_27407:
        /* <DEDUP_REMOVED lines=14> */
.L_x_27410:
[----:B------:R-:W-:Y:S05]  /*1f30*/  BSYNC.RECONVERGENT B2 ;  /* 0x0000000000027941 */ /* 0x000fea0003800200 */
.L_x_27409:
        /* <DEDUP_REMOVED lines=14> */
.L_x_27412:
[----:B------:R-:W-:Y:S05]  /*2020*/  BSYNC.RECONVERGENT B2 ;  /* 0x0000000000027941 */ /* 0x000fea0003800200 */
.L_x_27411:
        /* <DEDUP_REMOVED lines=12> */
[----:B0-----:R-:W-:Y:S05]  /*20f0*/  CALL.REL.NOINC `($__internal_433_$__cuda_sm3x_div_rn_noftz_f32_slowpath) ;  /* 0x0000001400d07944 */ /* 0x001fea0003c00000 */
[----:B------:R-:W-:-:S07]  /*2100*/  IMAD.MOV.U32 R2, RZ, RZ, R11 ;  /* 0x000000ffff027224 */ /* 0x000fce00078e000b */
.L_x_27414:
[----:B------:R-:W-:Y:S05]  /*2110*/  BSYNC.RECONVERGENT B2 ;  /* 0x0000000000027941 */ /* 0x000fea0003800200 */
.L_x_27413:
        /* <DEDUP_REMOVED lines=13> */
[----:B------:R-:W-:-:S07]  /*21f0*/  MOV R3, R11 ;  /* 0x0000000b00037202 */ /* 0x000fce0000000f00 */
.L_x_27416:
[----:B------:R-:W-:Y:S05]  /*2200*/  BSYNC.RECONVERGENT B2 ;  /* 0x0000000000027941 */ /* 0x000fea0003800200 */
.L_x_27415:
        /* <DEDUP_REMOVED lines=12> */
[----:B0-----:R-:W-:Y:S05]  /*22d0*/  CALL.REL.NOINC `($__internal_433_$__cuda_sm3x_div_rn_noftz_f32_slowpath) ;  /* 0x0000001400587944 */ /* 0x001fea0003c00000 */
[----:B------:R-:W-:-:S07]  /*22e0*/  MOV R4, R11 ;  /* 0x0000000b00047202 */ /* 0x000fce0000000f00 */
.L_x_27418:
[----:B------:R-:W-:Y:S05]  /*22f0*/  BSYNC.RECONVERGENT B2 ;  /* 0x0000000000027941 */ /* 0x000fea0003800200 */
.L_x_27417:
        /* <DEDUP_REMOVED lines=14> */
.L_x_27420:
[----:B------:R-:W-:Y:S05]  /*23e0*/  BSYNC.RECONVERGENT B2 ;  /* 0x0000000000027941 */ /* 0x000fea0003800200 */
.L_x_27419:
        /* <DEDUP_REMOVED lines=14> */
.L_x_27422:
[----:B------:R-:W-:Y:S05]  /*24d0*/  BSYNC.RECONVERGENT B2 ;  /* 0x0000000000027941 */ /* 0x000fea0003800200 */
.L_x_27421:
        /* <DEDUP_REMOVED lines=12> */
[----:B------:R-:W-:Y:S05]  /*25a0*/  CALL.REL.NOINC `($__internal_433_$__cuda_sm3x_div_rn_noftz_f32_slowpath) ;  /* 0x0000001000a47944 */ /* 0x000fea0003c00000 */
[----:B------:R-:W-:-:S07]  /*25b0*/  MOV R27, R11 ;  /* 0x0000000b001b7202 */ /* 0x000fce0000000f00 */
.L_x_27424:
[----:B------:R-:W-:Y:S05]  /*25c0*/  BSYNC.RECONVERGENT B2 ;  /* 0x0000000000027941 */ /* 0x000fea0003800200 */
.L_x_27423:
        /* <DEDUP_REMOVED lines=12> */
[----:B------:R-:W-:Y:S05]  /*2690*/  CALL.REL.NOINC `($__internal_433_$__cuda_sm3x_div_rn_noftz_f32_slowpath) ;  /* 0x0000001000687944 */ /* 0x000fea0003c00000 */
[----:B------:R-:W-:-:S07]  /*26a0*/  MOV R6, R11 ;  /* 0x0000000b00067202 */ /* 0x000fce0000000f00 */
.L_x_27426:
[----:B------:R-:W-:Y:S05]  /*26b0*/  BSYNC.RECONVERGENT B2 ;  /* 0x0000000000027941 */ /* 0x000fea0003800200 */
.L_x_27425:
        /* <DEDUP_REMOVED lines=12> */
[----:B------:R-:W-:Y:S05]  /*2780*/  CALL.REL.NOINC `($__internal_433_$__cuda_sm3x_div_rn_noftz_f32_slowpath) ;  /* 0x00000010002c7944 */ /* 0x000fea0003c00000 */
[----:B------:R-:W-:-:S07]  /*2790*/  MOV R7, R11 ;  /* 0x0000000b00077202 */ /* 0x000fce0000000f00 */
.L_x_27428:
[----:B------:R-:W-:Y:S05]  /*27a0*/  BSYNC.RECONVERGENT B2 ;  /* 0x0000000000027941 */ /* 0x000fea0003800200 */
.L_x_27427:
        /* <DEDUP_REMOVED lines=16> */
[----:B------:R-:W-:-:S02]  /*28b0*/  IADD3.X R11, PT, PT, RZ, R29, RZ, P0, !PT ;  /* 0x0000001dff0b7210 */ /* 0x000fc400007fe4ff */
[----:B------:R-:W-:Y:S02]  /*28c0*/  LEA.HI R12, P0, R9, R12, RZ, 0x1 ;  /* 0x0000000c090c7211 */ /* 0x000fe400078108ff */
[C---:B------:R-:W-:Y:S02]  /*28d0*/  SHF.L.U64.HI R11, R10.reuse, 0x2, R11 ;  /* 0x000000020a0b7819 */ /* 0x040fe4000001020b */
[----:B------:R-:W-:Y:S01]  /*28e0*/  SHF.L.U32 R10, R10, 0x2, RZ ;  /* 0x000000020a0a7819 */ /* 0x000fe200000006ff */
[----:B------:R-:W-:Y:S01]  /*28f0*/  IMAD.X R9, RZ, RZ, R9, P0 ;  /* 0x000000ffff097224 */ /* 0x000fe200000e0609 */
[----:B------:R-:W-:Y:S02]  /*2900*/  IADD3 R16, P1, PT, R8, 0xc0, RZ ;  /* 0x000000c008107810 */ /* 0x000fe40007f3e0ff */
[----:B------:R-:W-:Y:S02]  /*2910*/  LOP3.LUT R10, R10, 0xfffffff8, RZ, 0xc0, !PT ;  /* 0xfffffff80a0a7812 */ /* 0x000fe400078ec0ff */
[----:B------:R-:W-:-:S02]  /*2920*/  SHF.L.U64.HI R0, R12, 0x2, R9 ;  /* 0x000000020c007819 */ /* 0x000fc40000010209 */
[----:B------:R-:W-:Y:S02]  /*2930*/  SHF.L.U32 R12, R12, 0x2, RZ ;  /* 0x000000020c0c7819 */ /* 0x000fe400000006ff */
[----:B------:R-:W-:Y:S02]  /*2940*/  IADD3 R10, P0, PT, R10, UR42, RZ ;  /* 0x0000002a0a0a7c10 */ /* 0x000fe4000ff1e0ff */
[----:B------:R-:W-:Y:S02]  /*2950*/  LOP3.LUT R12, R12, 0xfffffff8, RZ, 0xc0, !PT ;  /* 0xfffffff80c0c7812 */ /* 0x000fe400078ec0ff */
[----:B------:R-:W-:Y:S02]  /*2960*/  IADD3.X R11, PT, PT, R11, UR43, RZ, P0, !PT ;  /* 0x0000002b0b0b7c10 */ /* 0x000fe400087fe4ff */
[----:B------:R-:W-:Y:S02]  /*2970*/  IADD3 R12, P0, PT, R12, UR42, RZ ;  /* 0x0000002a0c0c7c10 */ /* 0x000fe4000ff1e0ff */
[----:B------:R-:W-:Y:S01]  /*2980*/  R2UR UR11, R19 ;  /* 0x00000000130b72ca */ /* 0x000fe200000e0000 */
[----:B------:R0:W-:Y:S01]  /*2990*/  STG.E.64 desc[UR4][R10.64], R14 ;  /* 0x0000000e0a007986 */ /* 0x0001e2000c101b04 */
[----:B------:R-:W-:-:S02]  /*29a0*/  IADD3.X R13, PT, PT, R0, UR43, RZ, P0, !PT ;  /* 0x0000002b000d7c10 */ /* 0x000fc400087fe4ff */
[C---:B------:R-:W-:Y:S02]  /*29b0*/  IADD3 R17, P0, PT, R8.reuse, 0x80, RZ ;  /* 0x0000008008117810 */ /* 0x040fe40007f1e0ff */
[C---:B------:R-:W-:Y:S01]  /*29c0*/  IADD3 R0, P2, PT, R8.reuse, 0x100, RZ ;  /* 0x0000010008007810 */ /* 0x040fe20007f5e0ff */
[----:B------:R1:W-:Y:S01]  /*29d0*/  STG.E.64 desc[UR6][R12.64], R20 ;  /* 0x000000140c007986 */ /* 0x0003e2000c101b06 */
[----:B------:R-:W-:Y:S02]  /*29e0*/  IADD3 R8, P3, PT, R8, 0x140, RZ ;  /* 0x0000014008087810 */ /* 0x000fe40007f7e0ff */
[-C--:B------:R-:W-:Y:S02]  /*29f0*/  IADD3.X R28, PT, PT, RZ, R29.reuse, RZ, P0, !PT ;  /* 0x0000001dff1c7210 */ /* 0x080fe400007fe4ff */
[----:B------:R-:W-:Y:S02]  /*2a00*/  IADD3.X R9, PT, PT, RZ, R29, RZ, P3, !PT ;  /* 0x0000001dff097210 */ /* 0x000fe40001ffe4ff */
[----:B------:R-:W-:Y:S01]  /*2a10*/  LEA.HI R17, P0, R28, R17, RZ, 0x1 ;  /* 0x000000111c117211 */ /* 0x000fe200078108ff */
[----:B0-----:R-:W-:Y:S01]  /*2a20*/  IMAD.X R11, RZ, RZ, R29, P2 ;  /* 0x000000ffff0b7224 */ /* 0x001fe200010e061d */
[----:B------:R-:W-:-:S02]  /*2a30*/  IADD3.X R15, PT, PT, RZ, R29, RZ, P1, !PT ;  /* 0x0000001dff0f7210 */ /* 0x000fc40000ffe4ff */
[----:B------:R-:W-:Y:S01]  /*2a40*/  LEA.HI R14, P2, R9, R8, RZ, 0x1 ;  /* 0x00000008090e7211 */ /* 0x000fe200078508ff */
[----:B------:R-:W-:Y:S01]  /*2a50*/  IMAD.SHL.U32 R8, R17, 0x4, RZ ;  /* 0x0000000411087824 */ /* 0x000fe200078e00ff */
[----:B------:R-:W-:Y:S02]  /*2a60*/  LEA.HI R10, P1, R15, R16, RZ, 0x1 ;  /* 0x000000100f0a7211 */ /* 0x000fe400078308ff */
[----:B------:R-:W-:Y:S02]  /*2a70*/  IADD3.X R16, PT, PT, RZ, R28, RZ, P0, !PT ;  /* 0x0000001cff107210 */ /* 0x000fe400007fe4ff */
[----:B-1----:R-:W-:Y:S02]  /*2a80*/  LEA.HI R12, P0, R11, R0, RZ, 0x1 ;  /* 0x000000000b0c7211 */ /* 0x002fe400078108ff */
[----:B------:R-:W-:Y:S02]  /*2a90*/  LOP3.LUT R8, R8, 0xfffffff8, RZ, 0xc0, !PT ;  /* 0xfffffff808087812 */ /* 0x000fe400078ec0ff */
[----:B------:R-:W-:-:S02]  /*2aa0*/  IADD3.X R13, PT, PT, RZ, R11, RZ, P0, !PT ;  /* 0x0000000bff0d7210 */ /* 0x000fc400007fe4ff */
[----:B------:R-:W-:Y:S02]  /*2ab0*/  IADD3.X R9, PT, PT, RZ, R9, RZ, P2, !PT ;  /* 0x00000009ff097210 */ /* 0x000fe400017fe4ff */
[----:B------:R-:W-:Y:S02]  /*2ac0*/  SHF.L.U64.HI R16, R17, 0x2, R16 ;  /* 0x0000000211107819 */ /* 0x000fe40000010210 */
[----:B------:R-:W-:Y:S02]  /*2ad0*/  IADD3 R8, P0, PT, R8, UR42, RZ ;  /* 0x0000002a08087c10 */ /* 0x000fe4000ff1e0ff */
[----:B------:R-:W-:Y:S02]  /*2ae0*/  IADD3.X R15, PT, PT, RZ, R15, RZ, P1, !PT ;  /* 0x0000000fff0f7210 */ /* 0x000fe40000ffe4ff */
[----:B------:R-:W-:Y:S02]  /*2af0*/  SHF.L.U64.HI R0, R14, 0x2, R9 ;  /* 0x000000020e007819 */ /* 0x000fe40000010209 */
[----:B------:R-:W-:-:S02]  /*2b00*/  IADD3.X R9, PT, PT, R16, UR43, RZ, P0, !PT ;  /* 0x0000002b10097c10 */ /* 0x000fc400087fe4ff */
[----:B------:R-:W-:Y:S02]  /*2b10*/  IADD3 R25, P0, PT, R24, R25, RZ ;  /* 0x0000001918197210 */ /* 0x000fe40007f1e0ff */
[----:B------:R-:W-:Y:S01]  /*2b20*/  SHF.L.U64.HI R11, R10, 0x2, R15 ;  /* 0x000000020a0b7819 */ /* 0x000fe2000001020f */
[----:B------:R0:W-:Y:S01]  /*2b30*/  STG.E.64 desc[UR4][R8.64], R2 ;  /* 0x0000000208007986 */ /* 0x0001e2000c101b04 */
[C---:B------:R-:W-:Y:S01]  /*2b40*/  SHF.L.U64.HI R13, R12.reuse, 0x2, R13 ;  /* 0x000000020c0d7819 */ /* 0x040fe2000001020d */
[----:B------:R-:W-:Y:S01]  /*2b50*/  IMAD.SHL.U32 R12, R12, 0x4, RZ ;  /* 0x000000040c0c7824 */ /* 0x000fe200078e00ff */
[----:B------:R-:W-:Y:S02]  /*2b60*/  SHF.L.U32 R10, R10, 0x2, RZ ;  /* 0x000000020a0a7819 */ /* 0x000fe400000006ff */
[----:B------:R-:W-:Y:S02]  /*2b70*/  SHF.L.U32 R14, R14, 0x2, RZ ;  /* 0x000000020e0e7819 */ /* 0x000fe400000006ff */
[----:B------:R-:W-:-:S02]  /*2b80*/  LEA.HI.X.SX32 R23, R24, R23, 0x1, P0 ;  /* 0x0000001718177211 */ /* 0x000fc400000f0eff */
[----:B------:R-:W-:Y:S02]  /*2b90*/  ISETP.GE.U32.AND P0, PT, R25, UR38, PT ;  /* 0x0000002619007c0c */ /* 0x000fe4000bf06070 */
[----:B------:R-:W-:Y:S02]  /*2ba0*/  LOP3.LUT R10, R10, 0xfffffff8, RZ, 0xc0, !PT ;  /* 0xfffffff80a0a7812 */ /* 0x000fe400078ec0ff */
[----:B------:R-:W-:Y:S02]  /*2bb0*/  LOP3.LUT R12, R12, 0xfffffff8, RZ, 0xc0, !PT ;  /* 0xfffffff80c0c7812 */ /* 0x000fe400078ec0ff */
[----:B------:R-:W-:Y:S02]  /*2bc0*/  LOP3.LUT R14, R14, 0xfffffff8, RZ, 0xc0, !PT ;  /* 0xfffffff80e0e7812 */ /* 0x000fe400078ec0ff */
[----:B------:R-:W-:Y:S02]  /*2bd0*/  ISETP.GE.AND.EX P0, PT, R23, UR39, PT, P0 ;  /* 0x0000002717007c0c */ /* 0x000fe4000bf06300 */
[----:B------:R-:W-:-:S02]  /*2be0*/  IADD3 R10, P1, PT, R10, UR42, RZ ;  /* 0x0000002a0a0a7c10 */ /* 0x000fc4000ff3e0ff */
[----:B------:R-:W-:Y:S02]  /*2bf0*/  IADD3 R12, P2, PT, R12, UR42, RZ ;  /* 0x0000002a0c0c7c10 */ /* 0x000fe4000ff5e0ff */
        /* <DEDUP_REMOVED lines=9> */
.L_x_27404:
[----:B------:R-:W-:Y:S01]  /*2c90*/  BSSY B0, `(.L_x_27430) ;  /* 0x0000007000007945 */ /* 0x000fe20003800000 */
[----:B------:R-:W-:Y:S01]  /*2ca0*/  MOV R12, 0x10 ;  /* 0x00000010000c7802 */ /* 0x000fe20000000f00 */
[----:B------:R-:W-:Y:S01]  /*2cb0*/  IMAD.MOV.U32 R15, RZ, RZ, -0x1 ;  /* 0xffffffffff0f7424 */ /* 0x000fe200078e00ff */
[----:B------:R-:W-:-:S07]  /*2cc0*/  MOV R11, 0x1f ;  /* 0x0000001f000b7802 */ /* 0x000fce0000000f00 */
[----:B------:R-:W-:Y:S05]  /*2cd0*/  WARPSYNC.COLLECTIVE R15, `(.L_x_27431) ;  /* 0x000000000f087348 */ /* 0x000fea0003c00000 */
[----:B------:R0:W1:Y:S02]  /*2ce0*/  SHFL.BFLY P6, R14, R13, R12, R11 ;  /* 0x0c00000c0d0e7389 */ /* 0x00006400000c000b */
[----:B01----:R-:W-:Y:S05]  /*2cf0*/  ENDCOLLECTIVE ;  /* 0x000000000000791b */ /* 0x003fea0003800000 */
.L_x_27431:
[----:B------:R-:W-:Y:S05]  /*2d00*/  BSYNC B0 ;  /* 0x0000000000007941 */ /* 0x000fea0003800000 */
.L_x_27430:
[----:B------:R-:W-:Y:S01]  /*2d10*/  HFMA2 R11, -RZ, RZ, 0, 1.847743988037109375e-06 ;  /* 0x0000001fff0b7431 */ /* 0x000fe200000001ff */
[----:B------:R-:W-:Y:S02]  /*2d20*/  FMNMX R13, R13, R14, !PT ;  /* 0x0000000e0d0d7209 */ /* 0x000fe40007800000 */
[----:B------:R-:W-:Y:S02]  /*2d30*/  MOV R12, 0x8 ;  /* 0x00000008000c7802 */ /* 0x000fe40000000f00 */
[----:B------:R-:W-:-:S07]  /*2d40*/  MOV R15, 0xffffffff ;  /* 0xffffffff000f7802 */ /* 0x000fce0000000f00 */
[----:B------:R-:W-:Y:S05]  /*2d50*/  WARPSYNC.COLLECTIVE R15, `(.L_x_27432) ;  /* 0x000000000f087348 */ /* 0x000fea0003c00000 */
[----:B------:R0:W1:Y:S02]  /*2d60*/  SHFL.BFLY P6, R14, R13, R12, R11 ;  /* 0x0c00000c0d0e7389 */ /* 0x00006400000c000b */
[----:B01----:R-:W-:Y:S05]  /*2d70*/  ENDCOLLECTIVE ;  /* 0x000000000000791b */ /* 0x003fea0003800000 */
.L_x_27432:
[----:B------:R-:W-:Y:S01]  /*2d80*/  HFMA2 R12, -RZ, RZ, 0, 2.384185791015625e-07 ;  /* 0x00000004ff0c7431 */ /* 0x000fe200000001ff */
[----:B------:R-:W-:-:S05]  /*2d90*/  FMNMX R0, R13, R14, !PT ;  /* 0x0000000e0d007209 */ /* 0x000fca0007800000 */
[----:B------:R-:W-:-:S07]  /*2da0*/  IMAD.MOV.U32 R13, RZ, RZ, R0 ;  /* 0x000000ffff0d7224 */ /* 0x000fce00078e0000 */
[----:B------:R-:W-:Y:S05]  /*2db0*/  WARPSYNC.COLLECTIVE R15, `(.L_x_27433) ;  /* 0x000000000f087348 */ /* 0x000fea0003c00000 */
[----:B------:R0:W1:Y:S02]  /*2dc0*/  SHFL.BFLY P6, R14, R13, R12, R11 ;  /* 0x0c00000c0d0e7389 */ /* 0x00006400000c000b */
[----:B01----:R-:W-:Y:S05]  /*2dd0*/  ENDCOLLECTIVE ;  /* 0x000000000000791b */ /* 0x003fea0003800000 */
.L_x_27433:
[----:B------:R-:W-:Y:S01]  /*2de0*/  HFMA2 R12, -RZ, RZ, 0, 1.1920928955078125e-07 ;  /* 0x00000002ff0c7431 */ /* 0x000fe200000001ff */
[----:B------:R-:W-:-:S04]  /*2df0*/  FMNMX R2, R0, R14, !PT ;  /* 0x0000000e00027209 */ /* 0x000fc80007800000 */
[----:B------:R-:W-:-:S07]  /*2e00*/  MOV R13, R2 ;  /* 0x00000002000d7202 */ /* 0x000fce0000000f00 */
[----:B------:R-:W-:Y:S05]  /*2e10*/  WARPSYNC.COLLECTIVE R15, `(.L_x_27434) ;  /* 0x000000000f087348 */ /* 0x000fea0003c00000 */
[----:B------:R0:W1:Y:S02]  /*2e20*/  SHFL.BFLY P6, R14, R13, R12, R11 ;  /* 0x0c00000c0d0e7389 */ /* 0x00006400000c000b */
[----:B01----:R-:W-:Y:S05]  /*2e30*/  ENDCOLLECTIVE ;  /* 0x000000000000791b */ /* 0x003fea0003800000 */
.L_x_27434:
[----:B------:R-:W-:Y:S02]  /*2e40*/  MOV R12, 0x1 ;  /* 0x00000001000c7802 */ /* 0x000fe40000000f00 */
[----:B------:R-:W-:-:S05]  /*2e50*/  FMNMX R3, R2, R14, !PT ;  /* 0x0000000e02037209 */ /* 0x000fca0007800000 */
[----:B------:R-:W-:-:S07]  /*2e60*/  IMAD.MOV.U32 R13, RZ, RZ, R3 ;  /* 0x000000ffff0d7224 */ /* 0x000fce00078e0003 */
[----:B------:R-:W-:Y:S05]  /*2e70*/  WARPSYNC.COLLECTIVE R15, `(.L_x_27435) ;  /* 0x000000000f087348 */ /* 0x000fea0003c00000 */
[----:B------:R0:W1:Y:S02]  /*2e80*/  SHFL.BFLY P6, R14, R13, R12, R11 ;  /* 0x0c00000c0d0e7389 */ /* 0x00006400000c000b */
[----:B01----:R-:W-:Y:S05]  /*2e90*/  ENDCOLLECTIVE ;  /* 0x000000000000791b */ /* 0x003fea0003800000 */
.L_x_27435:
[----:B------:R-:W-:Y:S01]  /*2ea0*/  HFMA2 R13, -RZ, RZ, 0.96630859375, -0.0022525787353515625 ;  /* 0x3bbb989dff0d7431 */ /* 0x000fe200000001ff */
[----:B------:R-:W-:Y:S02]  /*2eb0*/  MOV R12, 0x437c0000 ;  /* 0x437c0000000c7802 */ /* 0x000fe40000000f00 */
[----:B------:R-:W-:-:S05]  /*2ec0*/  FMNMX R7, R3, R14, !PT ;  /* 0x0000000e03077209 */ /* 0x000fca0007800000 */
[--C-:B------:R-:W-:Y:S01]  /*2ed0*/  FADD R0, R30, -R7.reuse ;  /* 0x800000071e007221 */ /* 0x100fe20000000000 */
[--C-:B------:R-:W-:Y:S01]  /*2ee0*/  FADD R9, R4, -R7.reuse ;  /* 0x8000000704097221 */ /* 0x100fe20000000000 */
[C---:B------:R-:W-:Y:S01]  /*2ef0*/  FADD R5, -R7.reuse, R6 ;  /* 0x0000000607057221 */ /* 0x040fe20000000100 */
[----:B------:R-:W-:Y:S01]  /*2f00*/  FADD R8, -R7, R8 ;  /* 0x0000000807087221 */ /* 0x000fe20000000100 */
[--C-:B------:R-:W-:Y:S01]  /*2f10*/  FADD R2, R29, -R7.reuse ;  /* 0x800000071d027221 */ /* 0x100fe20000000000 */
[----:B------:R-:W-:Y:S01]  /*2f20*/  FADD R3, -R7, R16 ;  /* 0x0000001007037221 */ /* 0x000fe20000000100 */
[--C-:B------:R-:W-:Y:S01]  /*2f30*/  FADD R4, R27, -R7.reuse ;  /* 0x800000071b047221 */ /* 0x100fe20000000000 */
        /* <DEDUP_REMOVED lines=75> */
[----:B------:R-:W-:-:S04]  /*33f0*/  FFMA.RM R7, R7, R12, 12582913 ;  /* 0x4b40000107077423 */ /* 0x000fc8000000400c */
[----:B------:R-:W-:Y:S01]  /*3400*/  MUFU.EX2 R27, R27 ;  /* 0x0000001b001b7308 */ /* 0x000fe20000000800 */
[C---:B------:R-:W-:Y:S01]  /*3410*/  FADD R6, R7.reuse, -12583039 ;  /* 0xcb40007f07067421 */ /* 0x040fe20000000000 */
[----:B------:R-:W-:-:S03]  /*3420*/  IMAD.SHL.U32 R7, R7, 0x800000, RZ ;  /* 0x0080000007077824 */ /* 0x000fc600078e00ff */
[----:B------:R-:W-:-:S04]  /*3430*/  FFMA R6, R21, 1.4426950216293334961, -R6 ;  /* 0x3fb8aa3b15067823 */ /* 0x000fc80000000806 */
[----:B------:R-:W-:-:S04]  /*3440*/  FFMA R21, R21, 1.925963033500011079e-08, R6 ;  /* 0x32a5706015157823 */ /* 0x000fc80000000006 */
        /* <DEDUP_REMOVED lines=8> */
[----:B------:R-:W-:Y:S01]  /*34d0*/  FADD R10, R15, -12583039 ;  /* 0xcb40007f0f0a7421 */ /* 0x000fe20000000000 */
[----:B------:R-:W-:-:S03]  /*34e0*/  FADD R14, R13, -12583039 ;  /* 0xcb40007f0d0e7421 */ /* 0x000fc60000000000 */
[----:B------:R-:W-:Y:S01]  /*34f0*/  FFMA R10, R9, 1.4426950216293334961, -R10 ;  /* 0x3fb8aa3b090a7823 */ /* 0x000fe2000000080a */
[----:B------:R-:W-:-:S03]  /*3500*/  FFMA R14, R11, 1.4426950216293334961, -R14 ;  /* 0x3fb8aa3b0b0e7823 */ /* 0x000fc6000000080e */
[----:B------:R-:W-:Y:S01]  /*3510*/  FFMA R12, R9, 1.925963033500011079e-08, R10 ;  /* 0x32a57060090c7823 */ /* 0x000fe2000000000a */
[----:B------:R-:W-:Y:S01]  /*3520*/  FFMA R14, R11, 1.925963033500011079e-08, R14 ;  /* 0x32a570600b0e7823 */ /* 0x000fe2000000000e */
[----:B------:R-:W-:Y:S01]  /*3530*/  FADD R11, RZ, R17 ;  /* 0x00000011ff0b7221 */ /* 0x000fe20000000000 */
[----:B------:R-:W-:Y:S01]  /*3540*/  SHF.L.U32 R10, R15, 0x17, RZ ;  /* 0x000000170f0a7819 */ /* 0x000fe200000006ff */
[----:B------:R0:W1:Y:S01]  /*3550*/  MUFU.EX2 R9, R12 ;  /* 0x0000000c00097308 */ /* 0x0000620000000800 */
[----:B------:R-:W-:Y:S01]  /*3560*/  MOV R15, 0xffffffff ;  /* 0xffffffff000f7802 */ /* 0x000fe20000000f00 */
[----:B------:R-:W-:-:S06]  /*3570*/  FADD R11, R11, R0 ;  /* 0x000000000b0b7221 */ /* 0x000fcc0000000000 */
[----:B------:R-:W2:Y:S01]  /*3580*/  MUFU.EX2 R14, R14 ;  /* 0x0000000e000e7308 */ /* 0x000ea20000000800 */
[----:B0-----:R-:W-:-:S04]  /*3590*/  FADD R12, R11, R2 ;  /* 0x000000020b0c7221 */ /* 0x001fc80000000000 */
[----:B------:R-:W-:-:S04]  /*35a0*/  FADD R11, R12, R3 ;  /* 0x000000030c0b7221 */ /* 0x000fc80000000000 */
[----:B------:R-:W-:Y:S01]  /*35b0*/  FADD R12, R11, R4 ;  /* 0x000000040b0c7221 */ /* 0x000fe20000000000 */
[----:B-1----:R-:W-:Y:S01]  /*35c0*/  FMUL R10, R10, R9 ;  /* 0x000000090a0a7220 */ /* 0x002fe20000400000 */
[----:B------:R-:W-:Y:S02]  /*35d0*/  SHF.L.U32 R9, R13, 0x17, RZ ;  /* 0x000000170d097819 */ /* 0x000fe400000006ff */
[----:B------:R-:W-:-:S04]  /*35e0*/  FADD R11, R12, R5 ;  /* 0x000000050c0b7221 */ /* 0x000fc80000000000 */
[----:B------:R-:W-:Y:S01]  /*35f0*/  FADD R11, R11, R16 ;  /* 0x000000100b0b7221 */ /* 0x000fe20000000000 */
[----:B--2---:R-:W-:-:S03]  /*3600*/  FMUL R9, R9, R14 ;  /* 0x0000000e09097220 */ /* 0x004fc60000400000 */
        /* <DEDUP_REMOVED lines=10> */
.L_x_27436:
[----:B------:R-:W-:Y:S02]  /*36b0*/  IMAD.MOV.U32 R12, RZ, RZ, 0x8 ;  /* 0x00000008ff0c7424 */ /* 0x000fe400078e00ff */
[----:B------:R-:W-:-:S05]  /*36c0*/  FADD R20, R13, R14 ;  /* 0x0000000e0d147221 */ /* 0x000fca0000000000 */
[----:B------:R-:W-:-:S07]  /*36d0*/  MOV R13, R20 ;  /* 0x00000014000d7202 */ /* 0x000fce0000000f00 */
[----:B------:R-:W-:Y:S05]  /*36e0*/  WARPSYNC.COLLECTIVE R15, `(.L_x_27437) ;  /* 0x000000000f087348 */ /* 0x000fea0003c00000 */
[----:B------:R0:W1:Y:S02]  /*36f0*/  SHFL.BFLY P6, R14, R13, R12, R11 ;  /* 0x0c00000c0d0e7389 */ /* 0x00006400000c000b */
[----:B01----:R-:W-:Y:S05]  /*3700*/  ENDCOLLECTIVE ;  /* 0x000000000000791b */ /* 0x003fea0003800000 */
.L_x_27437:
[----:B------:R-:W-:Y:S02]  /*3710*/  HFMA2 R12, -RZ, RZ, 0, 2.384185791015625e-07 ;  /* 0x00000004ff0c7431 */ /* 0x000fe400000001ff */
[----:B------:R-:W-:-:S05]  /*3720*/  FADD R21, R20, R14 ;  /* 0x0000000e14157221 */ /* 0x000fca0000000000 */
[----:B------:R-:W-:-:S07]  /*3730*/  MOV R13, R21 ;  /* 0x00000015000d7202 */ /* 0x000fce0000000f00 */
[----:B------:R-:W-:Y:S05]  /*3740*/  WARPSYNC.COLLECTIVE R15, `(.L_x_27438) ;  /* 0x000000000f087348 */ /* 0x000fea0003c00000 */
[----:B------:R0:W1:Y:S02]  /*3750*/  SHFL.BFLY P6, R14, R13, R12, R11 ;  /* 0x0c00000c0d0e7389 */ /* 0x00006400000c000b */
[----:B01----:R-:W-:Y:S05]  /*3760*/  ENDCOLLECTIVE ;  /* 0x000000000000791b */ /* 0x003fea0003800000 */
.L_x_27438:
[----:B------:R-:W-:Y:S02]  /*3770*/  IMAD.MOV.U32 R12, RZ, RZ, 0x2 ;  /* 0x00000002ff0c7424 */ /* 0x000fe400078e00ff */
[----:B------:R-:W-:-:S05]  /*3780*/  FADD R26, R21, R14 ;  /* 0x0000000e151a7221 */ /* 0x000fca0000000000 */
[----:B------:R-:W-:-:S07]  /*3790*/  MOV R13, R26 ;  /* 0x0000001a000d7202 */ /* 0x000fce0000000f00 */
[----:B------:R-:W-:Y:S05]  /*37a0*/  WARPSYNC.COLLECTIVE R15, `(.L_x_27439) ;  /* 0x000000000f087348 */ /* 0x000fea0003c00000 */
[----:B------:R0:W1:Y:S02]  /*37b0*/  SHFL.BFLY P6, R14, R13, R12, R11 ;  /* 0x0c00000c0d0e7389 */ /* 0x00006400000c000b */
[----:B01----:R-:W-:Y:S05]  /*37c0*/  ENDCOLLECTIVE ;  /* 0x000000000000791b */ /* 0x003fea0003800000 */
.L_x_27439:
[----:B------:R-:W-:Y:S02]  /*37d0*/  HFMA2 R12, -RZ, RZ, 0, 5.9604644775390625e-08 ;  /* 0x00000001ff0c7431 */ /* 0x000fe400000001ff */
[----:B------:R-:W-:-:S05]  /*37e0*/  FADD R27, R26, R14 ;  /* 0x0000000e1a1b7221 */ /* 0x000fca0000000000 */
[----:B------:R-:W-:-:S07]  /*37f0*/  MOV R13, R27 ;  /* 0x0000001b000d7202 */ /* 0x000fce0000000f00 */
[----:B------:R-:W-:Y:S05]  /*3800*/  WARPSYNC.COLLECTIVE R15, `(.L_x_27440) ;  /* 0x000000000f087348 */ /* 0x000fea0003c00000 */
[----:B------:R0:W1:Y:S02]  /*3810*/  SHFL.BFLY P6, R14, R13, R12, R11 ;  /* 0x0c00000c0d0e7389 */ /* 0x00006400000c000b */
[----:B01----:R-:W-:Y:S05]  /*3820*/  ENDCOLLECTIVE ;  /* 0x000000000000791b */ /* 0x003fea0003800000 */
.L_x_27440:
[----:B------:R-:W-:Y:S05]  /*3830*/  BRA `(.L_x_27441) ;  /* 0xffffffe4000c7947 */ /* 0x000fea000383ffff */
        .weak           $__internal_433_$__cuda_sm3x_div_rn_noftz_f32_slowpath
        .type           $__internal_433_$__cuda_sm3x_div_rn_noftz_f32_slowpath,@function
        .size           $__internal_433_$__cuda_sm3x_div_rn_noftz_f32_slowpath,(.L_x_37810 - $__internal_433_$__cuda_sm3x_div_rn_noftz_f32_slowpath)
$__internal_433_$__cuda_sm3x_div_rn_noftz_f32_slowpath:
        /* <DEDUP_REMOVED lines=34> */
.L_x_27443:
[----:B------:R-:W-:Y:S01]  /*3a60*/  LEA R11, R13, 0xc0800000, 0x17 ;  /* 0xc08000000d0b7811 */ /* 0x000fe200078eb8ff */
[----:B------:R-:W-:Y:S01]  /*3a70*/  BSSY.RECONVERGENT B1, `(.L_x_27448) ;  /* 0x0000036000017945 */ /* 0x000fe20003800200 */
[----:B------:R-:W-:Y:S02]  /*3a80*/  IADD3 R34, PT, PT, R34, -0x7f, RZ ;  /* 0xffffff8122227810 */ /* 0x000fe40007ffe0ff */
        /* <DEDUP_REMOVED lines=48> */
.L_x_27450:
[----:B------:R-:W-:-:S04]  /*3d90*/  LOP3.LUT R11, R11, 0x80000000, RZ, 0xc0, !PT ;  /* 0x800000000b0b7812 */ /* 0x000fc800078ec0ff */
[----:B------:R-:W-:Y:S01]  /*3da0*/  LOP3.LUT R11, R11, 0x7f800000, RZ, 0xfc, !PT ;  /* 0x7f8000000b0b7812 */ /* 0x000fe200078efcff */
[----:B------:R-:W-:Y:S06]  /*3db0*/  BRA `(.L_x_27451) ;  /* 0x0000000000047947 */ /* 0x000fec0003800000 */
.L_x_27449:
[----:B------:R-:W-:-:S07]  /*3dc0*/  LEA R11, R30, R11, 0x17 ;  /* 0x0000000b1e0b7211 */ /* 0x000fce00078eb8ff */
.L_x_27451:
[----:B------:R-:W-:Y:S05]  /*3dd0*/  BSYNC.RECONVERGENT B1 ;  /* 0x0000000000017941 */ /* 0x000fea0003800200 */
.L_x_27448:
[----:B------:R-:W-:Y:S05]  /*3de0*/  BRA `(.L_x_27452) ;  /* 0x0000000000207947 */ /* 0x000fea0003800000 */
.L_x_27447:
[----:B------:R-:W-:-:S04]  /*3df0*/  LOP3.LUT R11, R12, 0x80000000, R17, 0x48, !PT ;  /* 0x800000000c0b7812 */ /* 0x000fc800078e4811 */
[----:B------:R-:W-:Y:S01]  /*3e00*/  LOP3.LUT R11, R11, 0x7f800000, RZ, 0xfc, !PT ;  /* 0x7f8000000b0b7812 */ /* 0x000fe200078efcff */
[----:B------:R-:W-:Y:S06]  /*3e10*/  BRA `(.L_x_27452) ;  /* 0x0000000000147947 */ /* 0x000fec0003800000 */
.L_x_27446:
[----:B------:R-:W-:Y:S01]  /*3e20*/  LOP3.LUT R11, R12, 0x80000000, R17, 0x48, !PT ;  /* 0x800000000c0b7812 */ /* 0x000fe200078e4811 */
[----:B------:R-:W-:Y:S06]  /*3e30*/  BRA `(.L_x_27452) ;  /* 0x00000000000c7947 */ /* 0x000fec0003800000 */
.L_x_27445:
[----:B------:R-:W0:Y:S01]  /*3e40*/  MUFU.RSQ R11, -QNAN ;  /* 0xffc00000000b7908 */ /* 0x000e220000001400 */
[----:B------:R-:W-:Y:S05]  /*3e50*/  BRA `(.L_x_27452) ;  /* 0x0000000000047947 */ /* 0x000fea0003800000 */
.L_x_27444:
[----:B------:R-:W-:-:S07]  /*3e60*/  FADD.FTZ R11, R17, R12 ;  /* 0x0000000c110b7221 */ /* 0x000fce0000010000 */
.L_x_27452:
[----:B------:R-:W-:Y:S05]  /*3e70*/  BSYNC.RECONVERGENT B0 ;  /* 0x0000000000007941 */ /* 0x000fea0003800200 */
.L_x_27442:
[----:B------:R-:W-:Y:S01]  /*3e80*/  HFMA2 R13, -RZ, RZ, 0, 0 ;  /* 0x00000000ff0d7431 */ /* 0x000fe200000001ff */
[----:B------:R-:W-:-:S04]  /*3e90*/  MOV R12, R28 ;  /* 0x0000001c000c7202 */ /* 0x000fc80000000f00 */
[----:B0-----:R-:W-:Y:S05]  /*3ea0*/  RET.REL.NODEC R12 `(_Z15SoftmaxWarpImplI22BroadcastScaleMaskLoadIffbLm2EiE11DirectStoreIffEfLi2ELi12ELi32ELi1ELb0EL9Algorithm0EEvT_T0_ll) ;  /* 0xffffffc00c547950 */ /* 0x001fea0003c3ffff */
.L_x_27453:
        /* <DEDUP_REMOVED lines=13> */
.L_x_37810:


//--------------------- .text._Z15SoftmaxWarpImplI22BroadcastScaleMaskLoadIffbLm2EiE11DirectStoreIffEfLi2ELi10ELi32ELi1ELb1EL9Algorithm0EEvT_T0_ll --------------------------
	.section	.text._Z15SoftmaxWarpImplI22BroadcastScaleMaskLoadIffbLm2EiE11DirectStoreIffEfLi2ELi10ELi32ELi1ELb1EL9Algorithm0EEvT_T0_ll,"ax",@progbits
	.align	128
        .global         _Z15SoftmaxWarpImplI22BroadcastScaleMaskLoadIffbLm2EiE11DirectStoreIffEfLi2ELi10ELi32ELi1ELb1EL9Algorithm0EEvT_T0_ll
        .type           _Z15SoftmaxWarpImplI22BroadcastScaleMaskLoadIffbLm2EiE11DirectStoreIffEfLi2ELi10ELi32ELi1ELb1EL9Algorithm0EEvT_T0_ll,@function
        .size           _Z15SoftmaxWarpImplI22BroadcastScaleMaskLoadIffbLm2EiE11DirectStoreIffEfLi2ELi10ELi32ELi1ELb1EL9Algorithm0EEvT_T0_ll,(.L_x_37811 - _Z15SoftmaxWarpImplI22BroadcastScaleMaskLoadIffbLm2EiE11DirectStoreIffEfLi2ELi10ELi32ELi1ELb1EL9Algorithm0EEvT_T0_ll)
        .other          _Z15SoftmaxWarpImplI22BroadcastScaleMaskLoadIffbLm2EiE11DirectStoreIffEfLi2ELi10ELi32ELi1ELb1EL9Algorithm0EEvT_T0_ll,@"STO_CUDA_ENTRY STV_DEFAULT"
_Z15SoftmaxWarpImplI22BroadcastScaleMaskLoadIffbLm2EiE11DirectStoreIffEfLi2ELi10ELi32ELi1ELb1EL9Algorithm0EEvT_T0_ll:
.text._Z15SoftmaxWarpImplI22BroadcastScaleMaskLoadIffbLm2EiE11DirectStoreIffEfLi2ELi10ELi32ELi1ELb1EL9Algorithm0EEvT_T0_ll:
        /* <DEDUP_REMOVED lines=27> */
.L_x_27454:
        /* <DEDUP_REMOVED lines=17> */
[----:B------:R-:W-:-:S07]  /*02c0*/  IADD3 R21, PT, PT, R27, 0xc0, RZ ;  /* 0x000000c01b157810 */ /* 0x000fce0007ffe0ff */
.L_x_27496:
[----:B01--4-:R-:W0:Y:S01]  /*02d0*/  LDC.64 R2, c[0x0][0x3f0] ;  /* 0x0000fc00ff027b82 */ /* 0x013e220000000a00 */
[----:B------:R-:W-:Y:S01]  /*02e0*/  BSSY.RECONVERGENT B0, `(.L_x_27455) ;  /* 0x0000050000007945 */ /* 0x000fe20003800200 */
[----:B--23--:R-:W-:Y:S01]  /*02f0*/  MOV R8, 0xff800000 ;  /* 0xff80000000087802 */ /* 0x00cfe20000000f00 */
[----:B------:R-:W-:Y:S01]  /*0300*/  IMAD.MOV.U32 R5, RZ, RZ, -0x800000 ;  /* 0xff800000ff057424 */ /* 0x000fe200078e00ff */
[----:B------:R-:W-:Y:S01]  /*0310*/  MOV R13, 0xff800000 ;  /* 0xff800000000d7802 */ /* 0x000fe20000000f00 */
[----:B------:R-:W-:Y:S01]  /*0320*/  IMAD.MOV.U32 R4, RZ, RZ, -0x800000 ;  /* 0xff800000ff047424 */ /* 0x000fe200078e00ff */
[----:B------:R-:W-:Y:S02]  /*0330*/  MOV R6, 0xff800000 ;  /* 0xff80000000067802 */ /* 0x000fe40000000f00 */
[----:B------:R-:W2:Y:S08]  /*0340*/  LDC R0, c[0x0][0x3a8] ;  /* 0x0000ea00ff007b82 */ /* 0x000eb00000000800 */
[----:B------:R-:W3:Y:S08]  /*0350*/  LDC.64 R14, c[0x0][0x390] ;  /* 0x0000e400ff0e7b82 */ /* 0x000ef00000000a00 */
[----:B------:R-:W4:Y:S01]  /*0360*/  LDC.64 R10, c[0x0][0x398] ;  /* 0x0000e600ff0a7b82 */ /* 0x000f220000000a00 */
        /* <DEDUP_REMOVED lines=10> */
[----:B--23--:R-:W-:-:S12]  /*0410*/  @P0 BRA `(.L_x_27456) ;  /* 0x0000000000f00947 */ /* 0x00cfd80003800000 */
[----:B------:R-:W-:Y:S01]  /*0420*/  IABS R9, R0 ;  /* 0x0000000000097213 */ /* 0x000fe20000000000 */
[----:B------:R-:W-:Y:S01]  /*0430*/  IMAD R5, R22, UR44, R27 ;  /* 0x0000002c16057c24 */ /* 0x000fe2000f8e021b */
[----:B-1----:R-:W-:Y:S02]  /*0440*/  R2UR UR4, R16 ;  /* 0x00000000100472ca */ /* 0x002fe400000e0000 */
[----:B------:R-:W0:Y:S01]  /*0450*/  I2F.RP R7, R9 ;  /* 0x0000000900077306 */ /* 0x000e220000209400 */
[----:B------:R-:W-:-:S07]  /*0460*/  R2UR UR5, R17 ;  /* 0x00000000110572ca */ /* 0x000fce00000e0000 */
        /* <DEDUP_REMOVED lines=21> */
[----:B------:R-:W-:Y:S01]  /*05c0*/  @!P5 IMAD.MOV R7, RZ, RZ, -R7 ;  /* 0x000000ffff07d224 */ /* 0x000fe200078e0a07 */
[----:B------:R-:W-:-:S03]  /*05d0*/  ISETP.NE.U32.AND P5, PT, R14, 0x1, PT ;  /* 0x000000010e00780c */ /* 0x000fc60003fa5070 */
[----:B------:R-:W-:Y:S02]  /*05e0*/  @!P6 LOP3.LUT R7, RZ, R0, RZ, 0x33, !PT ;  /* 0x00000000ff07e212 */ /* 0x000fe400078e33ff */
[----:B----4-:R-:W-:Y:S02]  /*05f0*/  ISETP.NE.U32.AND P6, PT, R10, 0x1, PT ;  /* 0x000000010a00780c */ /* 0x010fe40003fc5070 */
        /* <DEDUP_REMOVED lines=30> */
.L_x_27456:
[----:B------:R-:W-:Y:S05]  /*07e0*/  BSYNC.RECONVERGENT B0 ;  /* 0x0000000000007941 */ /* 0x000fea0003800200 */
.L_x_27455:
[----:B------:R-:W-:Y:S04]  /*07f0*/  BSSY.RECONVERGENT B0, `(.L_x_27457) ;  /* 0x000003d000007945 */ /* 0x000fe80003800200 */
[----:B------:R-:W-:Y:S05]  /*0800*/  @P3 BRA `(.L_x_27458) ;  /* 0x0000000000ec3947 */ /* 0x000fea0003800000 */
        /* <DEDUP_REMOVED lines=29> */
[----:B------:R-:W-:Y:S02]  /*09e0*/  IADD3 R4, PT, PT, -R2, RZ, RZ ;  /* 0x000000ff02047210 */ /* 0x000fe40007ffe1ff */
[----:B------:R-:W-:Y:S02]  /*09f0*/  ISETP.NE.AND.EX P5, PT, R15, RZ, PT, P5 ;  /* 0x000000ff0f00720c */ /* 0x000fe40003fa5350 */
[----:B------:R-:W-:Y:S01]  /*0a00*/  ISETP.NE.AND.EX P3, PT, R11, RZ, PT, P3 ;  /* 0x000000ff0b00720c */ /* 0x000fe20003f65330 */
        /* <DEDUP_REMOVED lines=27> */
.L_x_27458:
[----:B------:R-:W-:Y:S05]  /*0bc0*/  BSYNC.RECONVERGENT B0 ;  /* 0x0000000000007941 */ /* 0x000fea0003800200 */
.L_x_27457:
[----:B------:R-:W-:Y:S01]  /*0bd0*/  BSSY.RECONVERGENT B0, `(.L_x_27459) ;  /* 0x0000046000007945 */ /* 0x000fe20003800200 */
[----:B------:R-:W-:Y:S01]  /*0be0*/  MOV R24, 0xff800000 ;  /* 0xff80000000187802 */ /* 0x000fe20000000f00 */
[----:B------:R-:W-:Y:S01]  /*0bf0*/  IMAD.MOV.U32 R26, RZ, RZ, -0x800000 ;  /* 0xff800000ff1a7424 */ /* 0x000fe200078e00ff */
[----:B----4-:R-:W-:Y:S01]  /*0c00*/  MOV R10, 0xff800000 ;  /* 0xff800000000a7802 */ /* 0x010fe20000000f00 */
[----:B------:R-:W-:Y:S01]  /*0c10*/  IMAD.MOV.U32 R28, RZ, RZ, -0x800000 ;  /* 0xff800000ff1c7424 */ /* 0x000fe200078e00ff */
[----:B------:R-:W-:Y:S06]  /*0c20*/  @P2 BRA `(.L_x_27460) ;  /* 0x0000000400002947 */ /* 0x000fec0003800000 */
        /* <DEDUP_REMOVED lines=27> */
[----:B------:R-:W-:-:S05]  /*0de0*/  @P2 VIADD R2, R2, 0x1 ;  /* 0x0000000102022836 */ /* 0x000fca0000000000 */
[----:B------:R-:W-:Y:S02]  /*0df0*/  MOV R7, R2 ;  /* 0x0000000200077202 */ /* 0x000fe40000000f00 */
[----:B------:R-:W2:Y:S03]  /*0e00*/  LDC.64 R2, c[0x0][0x388] ;  /* 0x0000e200ff027b82 */ /* 0x000ea60000000a00 */
[----:B------:R-:W-:Y:S01]  /*0e10*/  @!P5 IMAD.MOV R7, RZ, RZ, -R7 ;  /* 0x000000ffff07d224 */ /* 0x000fe200078e0a07 */
[----:B------:R-:W-:Y:S02]  /*0e20*/  @!P3 LOP3.LUT R7, RZ, R11, RZ, 0x33, !PT ;  /* 0x0000000bff07b212 */ /* 0x000fe400078e33ff */
[----:B-1----:R-:W-:Y:S02]  /*0e30*/  ISETP.NE.U32.AND P3, PT, R30, 0x1, PT ;  /* 0x000000011e00780c */ /* 0x002fe40003f65070 */
[----:B------:R-:W-:-:S02]  /*0e40*/  IADD3 R9, PT, PT, -R7, RZ, RZ ;  /* 0x000000ff07097210 */ /* 0x000fc40007ffe1ff */
[----:B0-----:R-:W-:Y:S02]  /*0e50*/  ISETP.NE.U32.AND P2, PT, R14, 0x1, PT ;  /* 0x000000010e00780c */ /* 0x001fe40003f45070 */
[----:B------:R-:W-:Y:S01]  /*0e60*/  ISETP.NE.AND.EX P3, PT, R31, RZ, PT, P3 ;  /* 0x000000ff1f00720c */ /* 0x000fe20003f65330 */
[----:B------:R-:W-:Y:S01]  /*0e70*/  IMAD R9, R11, R9, R0 ;  /* 0x000000090b097224 */ /* 0x000fe200078e0200 */
[----:B------:R-:W-:Y:S02]  /*0e80*/  ISETP.NE.AND.EX P2, PT, R15, RZ, PT, P2 ;  /* 0x000000ff0f00720c */ /* 0x000fe40003f45320 */
[----:B------:R-:W-:Y:S01]  /*0e90*/  SEL R7, R7, RZ, P3 ;  /* 0x000000ff07077207 */ /* 0x000fe20001800000 */
[----:B------:R-:W0:Y:S01]  /*0ea0*/  LDC.64 R14, c[0x0][0x380] ;  /* 0x0000e000ff0e7b82 */ /* 0x000e220000000a00 */
[----:B------:R-:W-:-:S03]  /*0eb0*/  SEL R9, R9, RZ, P2 ;  /* 0x000000ff09097207 */ /* 0x000fc60001000000 */
        /* <DEDUP_REMOVED lines=23> */
.L_x_27460:
[----:B------:R-:W-:Y:S05]  /*1030*/  BSYNC.RECONVERGENT B0 ;  /* 0x0000000000007941 */ /* 0x000fea0003800200 */
.L_x_27459:
[----:B------:R-:W-:Y:S01]  /*1040*/  BSSY.RECONVERGENT B0, `(.L_x_27461) ;  /* 0x0000043000007945 */ /* 0x000fe20003800200 */
[----:B------:R-:W-:Y:S01]  /*1050*/  MOV R18, 0xff800000 ;  /* 0xff80000000127802 */ /* 0x000fe20000000f00 */
[----:B------:R-:W-:Y:S02]  /*1060*/  IMAD.MOV.U32 R30, RZ, RZ, -0x800000 ;  /* 0xff800000ff1e7424 */ /* 0x000fe400078e00ff */
[----:B------:R-:W-:Y:S05]  /*1070*/  @P1 BRA `(.L_x_27462) ;  /* 0x0000000000fc1947 */ /* 0x000fea0003800000 */
[----:B------:R-:W0:Y:S01]  /*1080*/  LDC R11, c[0x0][0x3a8] ;  /* 0x0000ea00ff0b7b82 */ /* 0x000e220000000800 */
[----:B------:R-:W-:Y:S02]  /*1090*/  HFMA2 R2, -RZ, RZ, 0, 0 ;  /* 0x00000000ff027431 */ /* 0x000fe400000001ff */
[----:B------:R-:W-:Y:S01]  /*10a0*/  IMAD R0, R22, UR44, R21 ;  /* 0x0000002c16007c24 */ /* 0x000fe2000f8e0215 */
[----:B-1----:R-:W-:Y:S02]  /*10b0*/  R2UR UR4, R16 ;  /* 0x00000000100472ca */ /* 0x002fe400000e0000 */
[----:B------:R-:W-:Y:S02]  /*10c0*/  R2UR UR5, R17 ;  /* 0x00000000110572ca */ /* 0x000fe400000e0000 */
[----:B------:R-:W1:Y:S01]  /*10d0*/  LDC.64 R30, c[0x0][0x390] ;  /* 0x0000e400ff1e7b82 */ /* 0x000e620000000a00 */
[----:B0-----:R-:W-:-:S04]  /*10e0*/  IABS R14, R11 ;  /* 0x0000000b000e7213 */ /* 0x001fc80000000000 */
[----:B------:R-:W0:Y:S08]  /*10f0*/  I2F.RP R7, R14 ;  /* 0x0000000e00077306 */ /* 0x000e300000209400 */
[----:B0-----:R-:W0:Y:S02]  /*1100*/  MUFU.RCP R7, R7 ;  /* 0x0000000700077308 */ /* 0x001e240000001000 */
[----:B0-----:R-:W-:-:S02]  /*1110*/  IADD3 R9, PT, PT, R7, 0xffffffe, RZ ;  /* 0x0ffffffe07097810 */ /* 0x001fc40007ffe0ff */
[----:B------:R-:W-:-:S04]  /*1120*/  LOP3.LUT R7, R0, R11, RZ, 0x3c, !PT ;  /* 0x0000000b00077212 */ /* 0x000fc800078e3cff */
[----:B------:R-:W0:Y:S01]  /*1130*/  F2I.FTZ.U32.TRUNC.NTZ R3, R9 ;  /* 0x0000000900037305 */ /* 0x000e22000021f000 */
[----:B------:R-:W-:Y:S01]  /*1140*/  ISETP.GE.AND P3, PT, R7, RZ, PT ;  /* 0x000000ff0700720c */ /* 0x000fe20003f66270 */
        /* <DEDUP_REMOVED lines=12> */
[----:B------:R-:W-:-:S10]  /*1210*/  ISETP.NE.AND P2, PT, R11, RZ, PT ;  /* 0x000000ff0b00720c */ /* 0x000fd40003f45270 */
[----:B------:R-:W-:-:S05]  /*1220*/  @P1 VIADD R2, R2, 0x1 ;  /* 0x0000000102021836 */ /* 0x000fca0000000000 */
[----:B------:R-:W-:Y:S02]  /*1230*/  MOV R7, R2 ;  /* 0x0000000200077202 */ /* 0x000fe40000000f00 */
[----:B------:R-:W2:Y:S02]  /*1240*/  LDC.64 R2, c[0x0][0x388] ;  /* 0x0000e200ff027b82 */ /* 0x000ea40000000a00 */
[----:B------:R-:W-:Y:S02]  /*1250*/  @!P3 IADD3 R7, PT, PT, -R7, RZ, RZ ;  /* 0x000000ff0707b210 */ /* 0x000fe40007ffe1ff */
[----:B------:R-:W-:Y:S02]  /*1260*/  @!P2 LOP3.LUT R7, RZ, R11, RZ, 0x33, !PT ;  /* 0x0000000bff07a212 */ /* 0x000fe400078e33ff */
[----:B-1----:R-:W-:Y:S02]  /*1270*/  ISETP.NE.U32.AND P2, PT, R30, 0x1, PT ;  /* 0x000000011e00780c */ /* 0x002fe40003f45070 */
[----:B0-----:R-:W-:Y:S01]  /*1280*/  ISETP.NE.U32.AND P1, PT, R14, 0x1, PT ;  /* 0x000000010e00780c */ /* 0x001fe20003f25070 */
[----:B------:R-:W-:Y:S01]  /*1290*/  IMAD.MOV R9, RZ, RZ, -R7 ;  /* 0x000000ffff097224 */ /* 0x000fe200078e0a07 */
[----:B------:R-:W-:-:S02]  /*12a0*/  ISETP.NE.AND.EX P2, PT, R31, RZ, PT, P2 ;  /* 0x000000ff1f00720c */ /* 0x000fc40003f45320 */
        /* <DEDUP_REMOVED lines=28> */
.L_x_27462:
[----:B------:R-:W-:Y:S05]  /*1470*/  BSYNC.RECONVERGENT B0 ;  /* 0x0000000000007941 */ /* 0x000fea0003800200 */
.L_x_27461:
[----:B------:R-:W-:Y:S04]  /*1480*/  BSSY.RECONVERGENT B0, `(.L_x_27463) ;  /* 0x0000041000007945 */ /* 0x000fe80003800200 */
        /* <DEDUP_REMOVED lines=26> */
[----:B------:R-:W-:-:S13]  /*1630*/  ISETP.GE.U32.AND P1, PT, R3, R12, PT ;  /* 0x0000000c0300720c */ /* 0x000fda0003f26070 */
[----:B------:R-:W-:Y:S02]  /*1640*/  @P1 IADD3 R2, PT, PT, R2, 0x1, RZ ;  /* 0x0000000102021810 */ /* 0x000fe40007ffe0ff */
[----:B0-----:R-:W-:-:S03]  /*1650*/  ISETP.NE.U32.AND P1, PT, R10, 0x1, PT ;  /* 0x000000010a00780c */ /* 0x001fc60003f25070 */
[----:B------:R-:W-:Y:S01]  /*1660*/  IMAD.MOV.U32 R7, RZ, RZ, R2 ;  /* 0x000000ffff077224 */ /* 0x000fe200078e0002 */
[----:B------:R-:W-:Y:S01]  /*1670*/  ISETP.NE.AND.EX P1, PT, R11, RZ, PT, P1 ;  /* 0x000000ff0b00720c */ /* 0x000fe20003f25310 */
[----:B------:R-:W0:Y:S03]  /*1680*/  LDC.64 R2, c[0x0][0x388] ;  /* 0x0000e200ff027b82 */ /* 0x000e260000000a00 */
[----:B------:R-:W-:Y:S02]  /*1690*/  @!P3 IADD3 R7, PT, PT, -R7, RZ, RZ ;  /* 0x000000ff0707b210 */ /* 0x000fe40007ffe1ff */
        /* <DEDUP_REMOVED lines=31> */
.L_x_27464:
[----:B------:R-:W-:Y:S05]  /*1890*/  BSYNC.RECONVERGENT B0 ;  /* 0x0000000000007941 */ /* 0x000fea0003800200 */
.L_x_27463:
        /* <DEDUP_REMOVED lines=36> */
[----:B------:R-:W-:Y:S01]  /*1ae0*/  SHF.L.U32 R6, R6, 0x17, RZ ;  /* 0x0000001706067819 */ /* 0x000fe200000006ff */
[----:B------:R-:W-:Y:S01]  /*1af0*/  FFMA R11, R8, 1.925963033500011079e-08, R11 ;  /* 0x32a57060080b7823 */ /* 0x000fe2000000000b */
[----:B------:R-:W0:Y:S01]  /*1b00*/  MUFU.EX2 R10, R5 ;  /* 0x00000005000a7308 */ /* 0x000e220000000800 */
[----:B------:R-:W-:Y:S01]  /*1b10*/  FFMA.SAT R8, R0, R9, 0.5 ;  /* 0x3f00000000087423 */ /* 0x000fe20000002009 */
[C---:B------:R-:W-:Y:S01]  /*1b20*/  FADD R13, R2.reuse, -12583039 ;  /* 0xcb40007f020d7421 */ /* 0x040fe20000000000 */
[----:B------:R-:W-:Y:S02]  /*1b30*/  SHF.L.U32 R2, R2, 0x17, RZ ;  /* 0x0000001702027819 */ /* 0x000fe400000006ff */
[----:B------:R-:W-:Y:S01]  /*1b40*/  FFMA.RM R8, R8, R7, 12582913 ;  /* 0x4b40000108087423 */ /* 0x000fe20000004007 */
[----:B------:R-:W-:-:S02]  /*1b50*/  FFMA R13, R14, 1.4426950216293334961, -R13 ;  /* 0x3fb8aa3b0e0d7823 */ /* 0x000fc4000000080d */
[----:B------:R-:W2:Y:S02]  /*1b60*/  MUFU.EX2 R11, R11 ;  /* 0x0000000b000b7308 */ /* 0x000ea40000000800 */
[----:B------:R-:W-:Y:S01]  /*1b70*/  FFMA R13, R14, 1.925963033500011079e-08, R13 ;  /* 0x32a570600e0d7823 */ /* 0x000fe2000000000d */
[----:B------:R-:W-:-:S05]  /*1b80*/  FFMA.SAT R14, R4, R9, 0.5 ;  /* 0x3f000000040e7423 */ /* 0x000fca0000002009 */
        /* <DEDUP_REMOVED lines=16> */
[----:B------:R-:W-:Y:S02]  /*1c90*/  SHF.L.U32 R6, R6, 0x17, RZ ;  /* 0x0000001706067819 */ /* 0x000fe400000006ff */
[----:B------:R-:W-:Y:S01]  /*1ca0*/  FFMA R28, R28, 1.925963033500011079e-08, R3 ;  /* 0x32a570601c1c7823 */ /* 0x000fe20000000003 */
[----:B---3--:R-:W-:Y:S01]  /*1cb0*/  FMUL R3, R2, R13 ;  /* 0x0000000d02037220 */ /* 0x008fe20000400000 */
[----:B------:R-:W-:-:S02]  /*1cc0*/  IMAD.SHL.U32 R2, R8, 0x800000, RZ ;  /* 0x0080000008027824 */ /* 0x000fc400078e00ff */
[----:B------:R-:W-:Y:S01]  /*1cd0*/  FFMA.SAT R8, R30, R9, 0.5 ;  /* 0x3f0000001e087423 */ /* 0x000fe20000002009 */
[----:B------:R-:W-:Y:S01]  /*1ce0*/  FFMA R15, R24, 1.4426950216293334961, -R15 ;  /* 0x3fb8aa3b180f7823 */ /* 0x000fe2000000080f */
[----:B--2---:R-:W-:Y:S02]  /*1cf0*/  FMUL R2, R2, R11 ;  /* 0x0000000b02027220 */ /* 0x004fe40000400000 */
[----:B------:R-:W-:Y:S01]  /*1d00*/  FFMA.RM R8, R8, R7, 12582913 ;  /* 0x4b40000108087423 */ /* 0x000fe20000004007 */
[----:B------:R-:W-:Y:S01]  /*1d10*/  FFMA R15, R24, 1.925963033500011079e-08, R15 ;  /* 0x32a57060180f7823 */ /* 0x000fe2000000000f */
[----:B------:R-:W0:Y:S02]  /*1d20*/  MUFU.EX2 R28, R28 ;  /* 0x0000001c001c7308 */ /* 0x000e240000000800 */
[C---:B------:R-:W-:Y:S01]  /*1d30*/  FADD R11, R8.reuse, -12583039 ;  /* 0xcb40007f080b7421 */ /* 0x040fe20000000000 */
[----:B------:R-:W-:-:S03]  /*1d40*/  IMAD.SHL.U32 R8, R8, 0x800000, RZ ;  /* 0x0080000008087824 */ /* 0x000fc600078e00ff */
[C---:B------:R-:W-:Y:S02]  /*1d50*/  FFMA R11, R30.reuse, 1.4426950216293334961, -R11 ;  /* 0x3fb8aa3b1e0b7823 */ /* 0x040fe4000000080b */
[----:B------:R-:W2:Y:S02]  /*1d60*/  MUFU.EX2 R15, R15 ;  /* 0x0000000f000f7308 */ /* 0x000ea40000000800 */
[----:B------:R-:W-:Y:S01]  /*1d70*/  FFMA R30, R30, 1.925963033500011079e-08, R11 ;  /* 0x32a570601e1e7823 */ /* 0x000fe2000000000b */
[----:B------:R-:W-:Y:S01]  /*1d80*/  FFMA.RM R11, R12, R7, 12582913 ;  /* 0x4b4000010c0b7423 */ /* 0x000fe20000004007 */
[----:B------:R-:W-:Y:S01]  /*1d90*/  FFMA.SAT R12, R18, R9, 0.5 ;  /* 0x3f000000120c7423 */ /* 0x000fe20000002009 */
[-C--:B------:R-:W-:Y:S02]  /*1da0*/  FFMA.RM R9, R14, R7.reuse, 12582913 ;  /* 0x4b4000010e097423 */ /* 0x080fe40000004007 */
[----:B------:R-:W-:Y:S01]  /*1db0*/  FADD R13, R11, -12583039 ;  /* 0xcb40007f0b0d7421 */ /* 0x000fe20000000000 */
[----:B------:R-:W-:Y:S01]  /*1dc0*/  FFMA.RM R12, R12, R7, 12582913 ;  /* 0x4b4000010c0c7423 */ /* 0x000fe20000004007 */
[----:B0-----:R-:W-:-:S02]  /*1dd0*/  FMUL R5, R5, R28 ;  /* 0x0000001c05057220 */ /* 0x001fc40000400000 */
[----:B------:R-:W-:Y:S01]  /*1de0*/  FFMA R13, R26, 1.4426950216293334961, -R13 ;  /* 0x3fb8aa3b1a0d7823 */ /* 0x000fe2000000080d */
[----:B------:R-:W-:-:S03]  /*1df0*/  FADD R7, R12, -12583039 ;  /* 0xcb40007f0c077421 */ /* 0x000fc60000000000 */
[----:B------:R-:W-:Y:S01]  /*1e00*/  FFMA R26, R26, 1.925963033500011079e-08, R13 ;  /* 0x32a570601a1a7823 */ /* 0x000fe2000000000d */
[C---:B------:R-:W-:Y:S01]  /*1e10*/  FFMA R7, R18.reuse, 1.4426950216293334961, -R7 ;  /* 0x3fb8aa3b12077823 */ /* 0x040fe20000000807 */
[----:B------:R-:W0:Y:S03]  /*1e20*/  MUFU.EX2 R13, R30 ;  /* 0x0000001e000d7308 */ /* 0x000e260000000800 */
[----:B------:R-:W-:Y:S01]  /*1e30*/  FFMA R18, R18, 1.925963033500011079e-08, R7 ;  /* 0x32a5706012127823 */ /* 0x000fe20000000007 */
[C---:B------:R-:W-:Y:S01]  /*1e40*/  FADD R7, R9.reuse, -12583039 ;  /* 0xcb40007f09077421 */ /* 0x040fe20000000000 */
[----:B------:R-:W-:-:S03]  /*1e50*/  IMAD.SHL.U32 R9, R9, 0x800000, RZ ;  /* 0x0080000009097824 */ /* 0x000fc600078e00ff */
[C---:B------:R-:W-:Y:S01]  /*1e60*/  FFMA R7, R4.reuse, 1.4426950216293334961, -R7 ;  /* 0x3fb8aa3b04077823 */ /* 0x040fe20000000807 */
[----:B------:R-:W3:Y:S03]  /*1e70*/  MUFU.EX2 R31, R26 ;  /* 0x0000001a001f7308 */ /* 0x000ee60000000800 */
[----:B------:R-:W-:Y:S01]  /*1e80*/  FFMA R14, R4, 1.925963033500011079e-08, R7 ;  /* 0x32a57060040e7823 */ /* 0x000fe20000000007 */
[----:B------:R-:W-:Y:S01]  /*1e90*/  FADD R7, RZ, R10 ;  /* 0x0000000aff077221 */ /* 0x000fe20000000000 */
[----:B--2---:R-:W-:-:S03]  /*1ea0*/  FMUL R4, R6, R15 ;  /* 0x0000000f06047220 */ /* 0x004fc60000400000 */
[----:B------:R-:W-:Y:S01]  /*1eb0*/  FADD R6, R7, R0 ;  /* 0x0000000007067221 */ /* 0x000fe20000000000 */
[----:B------:R-:W2:Y:S03]  /*1ec0*/  MUFU.EX2 R18, R18 ;  /* 0x0000001200127308 */ /* 0x000ea60000000800 */
[----:B------:R-:W-:Y:S01]  /*1ed0*/  FADD R7, R6, R3 ;  /* 0x0000000306077221 */ /* 0x000fe20000000000 */
[----:B0-----:R-:W-:Y:S01]  /*1ee0*/  FMUL R6, R8, R13 ;  /* 0x0000000d08067220 */ /* 0x001fe20000400000 */
[----:B------:R-:W-:Y:S02]  /*1ef0*/  SHF.L.U32 R13, R12, 0x17, RZ ;  /* 0x000000170c0d7819 */ /* 0x000fe400000006ff */
[----:B------:R-:W-:Y:S01]  /*1f00*/  FADD R8, R7, R2 ;  /* 0x0000000207087221 */ /* 0x000fe20000000000 */
[----:B------:R-:W0:Y:S03]  /*1f10*/  MUFU.EX2 R14, R14 ;  /* 0x0000000e000e7308 */ /* 0x000e260000000800 */
[----:B------:R-:W-:Y:S01]  /*1f20*/  FADD R7, R8, R5 ;  /* 0x0000000508077221 */ /* 0x000fe20000000000 */
[----:B------:R-:W-:-:S03]  /*1f30*/  SHF.L.U32 R8, R11, 0x17, RZ ;  /* 0x000000170b087819 */ /* 0x000fc600000006ff */
[----:B------:R-:W-:Y:S02]  /*1f40*/  FADD R11, R7, R4 ;  /* 0x00000004070b7221 */ /* 0x000fe40000000000 */
[----:B---3--:R-:W-:Y:S01]  /*1f50*/  FMUL R7, R8, R31 ;  /* 0x0000001f08077220 */ /* 0x008fe20000400000 */
[----:B--2---:R-:W-:Y:S01]  /*1f60*/  FMUL R8, R13, R18 ;  /* 0x000000120d087220 */ /* 0x004fe20000400000 */
        /* <DEDUP_REMOVED lines=14> */
.L_x_27508:
        /* <DEDUP_REMOVED lines=12> */
[----:B01----:R-:W-:Y:S05]  /*2110*/  CALL.REL.NOINC `($__internal_434_$__cuda_sm3x_div_rn_noftz_f32_slowpath) ;  /* 0x0000001800787944 */ /* 0x003fea0003c00000 */
[----:B------:R-:W-:-:S07]  /*2120*/  MOV R12, R24 ;  /* 0x00000018000c7202 */ /* 0x000fce0000000f00 */
.L_x_27467:
[----:B------:R-:W-:Y:S05]  /*2130*/  BSYNC.RECONVERGENT B0 ;  /* 0x0000000000007941 */ /* 0x000fea0003800200 */
.L_x_27466:
        /* <DEDUP_REMOVED lines=12> */
[----:B01----:R-:W-:Y:S05]  /*2200*/  CALL.REL.NOINC `($__internal_434_$__cuda_sm3x_div_rn_noftz_f32_slowpath) ;  /* 0x00000018003c7944 */ /* 0x003fea0003c00000 */
[----:B------:R-:W-:-:S07]  /*2210*/  MOV R13, R24 ;  /* 0x00000018000d7202 */ /* 0x000fce0000000f00 */
.L_x_27469:
[----:B------:R-:W-:Y:S05]  /*2220*/  BSYNC.RECONVERGENT B0 ;  /* 0x0000000000007941 */ /* 0x000fea0003800200 */
.L_x_27468:
        /* <DEDUP_REMOVED lines=14> */
.L_x_27471:
[----:B------:R-:W-:Y:S05]  /*2310*/  BSYNC.RECONVERGENT B0 ;  /* 0x0000000000007941 */ /* 0x000fea0003800200 */
.L_x_27470:
        /* <DEDUP_REMOVED lines=14> */
.L_x_27473:
[----:B------:R-:W-:Y:S05]  /*2400*/  BSYNC.RECONVERGENT B0 ;  /* 0x0000000000007941 */ /* 0x000fea0003800200 */
.L_x_27472:
        /* <DEDUP_REMOVED lines=14> */
.L_x_27475:
[----:B------:R-:W-:Y:S05]  /*24f0*/  BSYNC.RECONVERGENT B0 ;  /* 0x0000000000007941 */ /* 0x000fea0003800200 */
.L_x_27474:
        /* <DEDUP_REMOVED lines=14> */
.L_x_27477:
[----:B------:R-:W-:Y:S05]  /*25e0*/  BSYNC.RECONVERGENT B0 ;  /* 0x0000000000007941 */ /* 0x000fea0003800200 */
.L_x_27476:
        /* <DEDUP_REMOVED lines=14> */
.L_x_27479:
[----:B------:R-:W-:Y:S05]  /*26d0*/  BSYNC.RECONVERGENT B0 ;  /* 0x0000000000007941 */ /* 0x000fea0003800200 */
.L_x_27478:
        /* <DEDUP_REMOVED lines=14> */
.L_x_27481:
[----:B------:R-:W-:Y:S05]  /*27c0*/  BSYNC.RECONVERGENT B0 ;  /* 0x0000000000007941 */ /* 0x000fea0003800200 */
.L_x_27480:
        /* <DEDUP_REMOVED lines=14> */
.L_x_27483:
[----:B------:R-:W-:Y:S05]  /*28b0*/  BSYNC.RECONVERGENT B0 ;  /* 0x0000000000007941 */ /* 0x000fea0003800200 */
.L_x_27482:
        /* <DEDUP_REMOVED lines=14> */
.L_x_27485:
[----:B------:R-:W-:Y:S05]  /*29a0*/  BSYNC.RECONVERGENT B0 ;  /* 0x0000000000007941 */ /* 0x000fea0003800200 */
.L_x_27484:
        /* <DEDUP_REMOVED lines=27> */
.L_x_27487:
[----:B------:R-:W-:Y:S05]  /*2b60*/  BSYNC.RECONVERGENT B0 ;  /* 0x0000000000007941 */ /* 0x000fea0003800200 */
.L_x_27486:
        /* <DEDUP_REMOVED lines=18> */
.L_x_27489:
[----:B------:R-:W-:Y:S05]  /*2c90*/  BSYNC.RECONVERGENT B0 ;  /* 0x0000000000007941 */ /* 0x000fea0003800200 */
.L_x_27488:
        /* <DEDUP_REMOVED lines=18> */
.L_x_27491:
[----:B------:R-:W-:Y:S05]  /*2dc0*/  BSYNC.RECONVERGENT B0 ;  /* 0x0000000000007941 */ /* 0x000fea0003800200 */
.L_x_27490:
        /* <DEDUP_REMOVED lines=18> */
.L_x_27493:
[----:B------:R-:W-:Y:S05]  /*2ef0*/  BSYNC.RECONVERGENT B0 ;  /* 0x0000000000007941 */ /* 0x000fea0003800200 */
.L_x_27492:
        /* <DEDUP_REMOVED lines=18> */
.L_x_27495:
[----:B------:R-:W-:Y:S05]  /*3020*/  BSYNC.RECONVERGENT B0 ;  /* 0x0000000000007941 */ /* 0x000fea0003800200 */
.L_x_27494:
[----:B------:R-:W-:-:S04]  /*3030*/  IADD3 R22, P0, PT, R29, R22, RZ ;  /* 0x000000161d167210 */ /* 0x000fc80007f1e0ff */
[----:B------:R-:W-:Y:S02]  /*3040*/  LEA.HI.X.SX32 R20, R29, R20, 0x1, P0 ;  /* 0x000000141d147211 */ /* 0x000fe400000f0eff */
[----:B------:R-:W-:-:S04]  /*3050*/  ISETP.GE.U32.AND P0, PT, R22, UR42, PT ;  /* 0x0000002a16007c0c */ /* 0x000fc8000bf06070 */
[----:B------:R-:W-:-:S13]  /*3060*/  ISETP.GE.AND.EX P0, PT, R20, UR43, PT, P0 ;  /* 0x0000002b14007c0c */ /* 0x000fda000bf06300 */
[----:B------:R-:W-:Y:S05]  /*3070*/  @!P0 BRA `(.L_x_27496) ;  /* 0xffffffd000948947 */ /* 0x000fea000383ffff */
[----:B------:R-:W-:Y:S05]  /*3080*/  EXIT ;  /* 0x000000000000794d */ /* 0x000fea0003800000 */
.L_x_27465:
[----:B------:R-:W-:Y:S01]  /*3090*/  HFMA2 R12, -RZ, RZ, 0, 9.5367431640625e-07 ;  /* 0x00000010ff0c7431 */ /* 0x000fe200000001ff */
[----:B------:R-:W-:Y:S01]  /*30a0*/  BSSY B0, `(.L_x_27497) ;  /* 0x0000006000007945 */ /* 0x000fe20003800000 */
[----:B------:R-:W-:Y:S01]  /*30b0*/  MOV R11, 0x1f ;  /* 0x0000001f000b7802 */ /* 0x000fe20000000f00 */
[----:B------:R-:W-:-:S07]  /*30c0*/  IMAD.MOV.U32 R15, RZ, RZ, -0x1 ;  /* 0xffffffffff0f7424 */ /* 0x000fce00078e00ff */
[----:B-1----:R-:W-:Y:S05]  /*30d0*/  WARPSYNC.COLLECTIVE R15, `(.L_x_27498) ;  /* 0x000000000f087348 */ /* 0x002fea0003c00000 */
[----:B------:R0:W2:Y:S02]  /*30e0*/  SHFL.BFLY P6, R14, R13, R12, R11 ;  /* 0x0c00000c0d0e7389 */ /* 0x0000a400000c000b */
[----:B012---:R-:W-:Y:S05]  /*30f0*/  ENDCOLLECTIVE ;  /* 0x000000000000791b */ /* 0x007fea0003800000 */
.L_x_27498:
[----:B------:R-:W-:Y:S05]  /*3100*/  BSYNC B0 ;  /* 0x0000000000007941 */ /* 0x000fea0003800000 */
.L_x_27497:
[----:B------:R-:W-:Y:S01]  /*3110*/  HFMA2 R12, -RZ, RZ, 0, 4.76837158203125e-07 ;  /* 0x00000008ff0c7431 */ /* 0x000fe200000001ff */
[----:B------:R-:W-:Y:S01]  /*3120*/  FMNMX R13, R14, R13, !PT ;  /* 0x0000000d0e0d7209 */ /* 0x000fe20007800000 */
[----:B------:R-:W-:Y:S01]  /*3130*/  IMAD.MOV.U32 R15, RZ, RZ, -0x1 ;  /* 0xffffffffff0f7424 */ /* 0x000fe200078e00ff */
[----:B------:R-:W-:-:S07]  /*3140*/  MOV R11, 0x1f ;  /* 0x0000001f000b7802 */ /* 0x000fce0000000f00 */
[----:B------:R-:W-:Y:S05]  /*3150*/  WARPSYNC.COLLECTIVE R15, `(.L_x_27499) ;  /* 0x000000000f087348 */ /* 0x000fea0003c00000 */
[----:B------:R0:W1:Y:S02]  /*3160*/  SHFL.BFLY P6, R14, R13, R12, R11 ;  /* 0x0c00000c0d0e7389 */ /* 0x00006400000c000b */
[----:B01----:R-:W-:Y:S05]  /*3170*/  ENDCOLLECTIVE ;  /* 0x000000000000791b */ /* 0x003fea0003800000 */
.L_x_27499:
[----:B------:R-:W-:Y:S01]  /*3180*/  HFMA2 R12, -RZ, RZ, 0, 2.384185791015625e-07 ;  /* 0x00000004ff0c7431 */ /* 0x000fe200000001ff */
[----:B------:R-:W-:-:S04]  /*3190*/  FMNMX R0, R13, R14, !PT ;  /* 0x0000000e0d007209 */ /* 0x000fc80007800000 */
[----:B------:R-:W-:-:S07]  /*31a0*/  MOV R13, R0 ;  /* 0x00000000000d7202 */ /* 0x000fce0000000f00 */
[----:B------:R-:W-:Y:S05]  /*31b0*/  WARPSYNC.COLLECTIVE R15, `(.L_x_27500) ;  /* 0x000000000f087348 */ /* 0x000fea0003c00000 */
[----:B------:R0:W1:Y:S02]  /*31c0*/  SHFL.BFLY P6, R14, R13, R12, R11 ;  /* 0x0c00000c0d0e7389 */ /* 0x00006400000c000b */
[----:B01----:R-:W-:Y:S05]  /*31d0*/  ENDCOLLECTIVE ;  /* 0x000000000000791b */ /* 0x003fea0003800000 */
.L_x_27500:
[----:B------:R-:W-:Y:S02]  /*31e0*/  MOV R12, 0x2 ;  /* 0x00000002000c7802 */ /* 0x000fe40000000f00 */
[----:B------:R-:W-:-:S05]  /*31f0*/  FMNMX R2, R0, R14, !PT ;  /* 0x0000000e00027209 */ /* 0x000fca0007800000 */
[----:B------:R-:W-:-:S07]  /*3200*/  IMAD.MOV.U32 R13, RZ, RZ, R2 ;  /* 0x000000ffff0d7224 */ /* 0x000fce00078e0002 */
[----:B------:R-:W-:Y:S05]  /*3210*/  WARPSYNC.COLLECTIVE R15, `(.L_x_27501) ;  /* 0x000000000f087348 */ /* 0x000fea0003c00000 */
[----:B------:R0:W1:Y:S02]  /*3220*/  SHFL.BFLY P6, R14, R13, R12, R11 ;  /* 0x0c00000c0d0e7389 */ /* 0x00006400000c000b */
[----:B01----:R-:W-:Y:S05]  /*3230*/  ENDCOLLECTIVE ;  /* 0x000000000000791b */ /* 0x003fea0003800000 */
.L_x_27501:
[----:B------:R-:W-:Y:S01]  /*3240*/  IMAD.MOV.U32 R12, RZ, RZ, 0x1 ;  /* 0x00000001ff0c7424 */ /* 0x000fe200078e00ff */
[----:B------:R-:W-:-:S04]  /*3250*/  FMNMX R3, R2, R14, !PT ;  /* 0x0000000e02037209 */ /* 0x000fc80007800000 */
[----:B------:R-:W-:-:S07]  /*3260*/  MOV R13, R3 ;  /* 0x00000003000d7202 */ /* 0x000fce0000000f00 */
[----:B------:R-:W-:Y:S05]  /*3270*/  WARPSYNC.COLLECTIVE R15, `(.L_x_27502) ;  /* 0x000000000f087348 */ /* 0x000fea0003c00000 */
[----:B------:R0:W1:Y:S02]  /*3280*/  SHFL.BFLY P6, R14, R13, R12, R11 ;  /* 0x0c00000c0d0e7389 */ /* 0x00006400000c000b */
[----:B01----:R-:W-:Y:S05]  /*3290*/  ENDCOLLECTIVE ;  /* 0x000000000000791b */ /* 0x003fea0003800000 */
.L_x_27502:
        /* <DEDUP_REMOVED lines=109> */
.L_x_27503:
[----:B------:R-:W-:Y:S02]  /*3970*/  HFMA2 R12, -RZ, RZ, 0, 4.76837158203125e-07 ;  /* 0x00000008ff0c7431 */ /* 0x000fe400000001ff */
[----:B------:R-:W-:-:S05]  /*3980*/  FADD R18, R13, R14 ;  /* 0x0000000e0d127221 */ /* 0x000fca0000000000 */
[----:B------:R-:W-:-:S07]  /*3990*/  MOV R13, R18 ;  /* 0x00000012000d7202 */ /* 0x000fce0000000f00 */
[----:B------:R-:W-:Y:S05]  /*39a0*/  WARPSYNC.COLLECTIVE R15, `(.L_x_27504) ;  /* 0x000000000f087348 */ /* 0x000fea0003c00000 */
[----:B------:R0:W1:Y:S02]  /*39b0*/  SHFL.BFLY P6, R14, R13, R12, R11 ;  /* 0x0c00000c0d0e7389 */ /* 0x00006400000c000b */
[----:B01----:R-:W-:Y:S05]  /*39c0*/  ENDCOLLECTIVE ;  /* 0x000000000000791b */ /* 0x003fea0003800000 */
.L_x_27504:
[----:B------:R-:W-:Y:S01]  /*39d0*/  MOV R12, 0x4 ;  /* 0x00000004000c7802 */ /* 0x000fe20000000f00 */
[----:B------:R-:W-:-:S04]  /*39e0*/  FADD R24, R18, R14 ;  /* 0x0000000e12187221 */ /* 0x000fc80000000000 */
[----:B------:R-:W-:-:S07]  /*39f0*/  IMAD.MOV.U32 R13, RZ, RZ, R24 ;  /* 0x000000ffff0d7224 */ /* 0x000fce00078e0018 */
[----:B------:R-:W-:Y:S05]  /*3a00*/  WARPSYNC.COLLECTIVE R15, `(.L_x_27505) ;  /* 0x000000000f087348 */ /* 0x000fea0003c00000 */
[----:B------:R0:W1:Y:S02]  /*3a10*/  SHFL.BFLY P6, R14, R13, R12, R11 ;  /* 0x0c00000c0d0e7389 */ /* 0x00006400000c000b */
[----:B01----:R-:W-:Y:S05]  /*3a20*/  ENDCOLLECTIVE ;  /* 0x000000000000791b */ /* 0x003fea0003800000 */
.L_x_27505:
[----:B------:R-:W-:Y:S02]  /*3a30*/  IMAD.MOV.U32 R12, RZ, RZ, 0x2 ;  /* 0x00000002ff0c7424 */ /* 0x000fe400078e00ff */
[----:B------:R-:W-:-:S05]  /*3a40*/  FADD R26, R24, R14 ;  /* 0x0000000e181a7221 */ /* 0x000fca0000000000 */
[----:B------:R-:W-:-:S07]  /*3a50*/  MOV R13, R26 ;  /* 0x0000001a000d7202 */ /* 0x000fce0000000f00 */
[----:B------:R-:W-:Y:S05]  /*3a60*/  WARPSYNC.COLLECTIVE R15, `(.L_x_27506) ;  /* 0x000000000f087348 */ /* 0x000fea0003c00000 */
[----:B------:R0:W1:Y:S02]  /*3a70*/  SHFL.BFLY P6, R14, R13, R12, R11 ;  /* 0x0c00000c0d0e7389 */ /* 0x00006400000c000b */
[----:B01----:R-:W-:Y:S05]  /*3a80*/  ENDCOLLECTIVE ;  /* 0x000000000000791b */ /* 0x003fea0003800000 */
.L_x_27506:
[----:B------:R-:W-:Y:S02]  /*3a90*/  HFMA2 R12, -RZ, RZ, 0, 5.9604644775390625e-08 ;  /* 0x00000001ff0c7431 */ /* 0x000fe400000001ff */
[----:B------:R-:W-:-:S05]  /*3aa0*/  FADD R28, R26, R14 ;  /* 0x0000000e1a1c7221 */ /* 0x000fca0000000000 */
[----:B------:R-:W-:-:S07]  /*3ab0*/  MOV R13, R28 ;  /* 0x0000001c000d7202 */ /* 0x000fce0000000f00 */
[----:B------:R-:W-:Y:S05]  /*3ac0*/  WARPSYNC.COLLECTIVE R15, `(.L_x_27507) ;  /* 0x000000000f087348 */ /* 0x000fea0003c00000 */
[----:B------:R0:W1:Y:S02]  /*3ad0*/  SHFL.BFLY P6, R14, R13, R12, R11 ;  /* 0x0c00000c0d0e7389 */ /* 0x00006400000c000b */
[----:B01----:R-:W-:Y:S05]  /*3ae0*/  ENDCOLLECTIVE ;  /* 0x000000000000791b */ /* 0x003fea0003800000 */
.L_x_27507:
[----:B------:R-:W-:Y:S05]  /*3af0*/  BRA `(.L_x_27508) ;  /* 0xffffffe400547947 */ /* 0x000fea000383ffff */
        .weak           $__internal_434_$__cuda_sm3x_div_rn_noftz_f32_slowpath
        .type           $__internal_434_$__cuda_sm3x_div_rn_noftz_f32_slowpath,@function
        .size           $__internal_434_$__cuda_sm3x_div_rn_noftz_f32_slowpath,(.L_x_37811 - $__internal_434_$__cuda_sm3x_div_rn_noftz_f32_slowpath)
$__internal_434_$__cuda_sm3x_div_rn_noftz_f32_slowpath:
        /* <DEDUP_REMOVED lines=34> */
.L_x_27510:
        /* <DEDUP_REMOVED lines=51> */
.L_x_27517:
[----:B------:R-:W-:-:S04]  /*4050*/  LOP3.LUT R10, R10, 0x80000000, RZ, 0xc0, !PT ;  /* 0x800000000a0a7812 */ /* 0x000fc800078ec0ff */
[----:B------:R-:W-:Y:S01]  /*4060*/  LOP3.LUT R10, R10, 0x7f800000, RZ, 0xfc, !PT ;  /* 0x7f8000000a0a7812 */ /* 0x000fe200078efcff */
[----:B------:R-:W-:Y:S06]  /*4070*/  BRA `(.L_x_27518) ;  /* 0x0000000000047947 */ /* 0x000fec0003800000 */
.L_x_27516:
[----:B------:R-:W-:-:S07]  /*4080*/  LEA R10, R37, R10, 0x17 ;  /* 0x0000000a250a7211 */ /* 0x000fce00078eb8ff */
.L_x_27518:
[----:B------:R-:W-:Y:S05]  /*4090*/  BSYNC.RECONVERGENT B2 ;  /* 0x0000000000027941 */ /* 0x000fea0003800200 */
.L_x_27515:
[----:B------:R-:W-:Y:S05]  /*40a0*/  BRA `(.L_x_27519) ;  /* 0x0000000000207947 */ /* 0x000fea0003800000 */
.L_x_27514:
[----:B------:R-:W-:-:S04]  /*40b0*/  LOP3.LUT R10, R11, 0x80000000, R10, 0x48, !PT ;  /* 0x800000000b0a7812 */ /* 0x000fc800078e480a */
[----:B------:R-:W-:Y:S01]  /*40c0*/  LOP3.LUT R10, R10, 0x7f800000, RZ, 0xfc, !PT ;  /* 0x7f8000000a0a7812 */ /* 0x000fe200078efcff */
[----:B------:R-:W-:Y:S06]  /*40d0*/  BRA `(.L_x_27519) ;  /* 0x0000000000147947 */ /* 0x000fec0003800000 */
.L_x_27513:
[----:B------:R-:W-:Y:S01]  /*40e0*/  LOP3.LUT R10, R11, 0x80000000, R10, 0x48, !PT ;  /* 0x800000000b0a7812 */ /* 0x000fe200078e480a */
[----:B------:R-:W-:Y:S06]  /*40f0*/  BRA `(.L_x_27519) ;  /* 0x00000000000c7947 */ /* 0x000fec0003800000 */
.L_x_27512:
[----:B------:R-:W0:Y:S01]  /*4100*/  MUFU.RSQ R10, -QNAN ;  /* 0xffc00000000a7908 */ /* 0x000e220000001400 */
[----:B------:R-:W-:Y:S05]  /*4110*/  BRA `(.L_x_27519) ;  /* 0x0000000000047947 */ /* 0x000fea0003800000 */
.L_x_27511:
[----:B------:R-:W-:-:S07]  /*4120*/  FADD.FTZ R10, R10, R11 ;  /* 0x0000000b0a0a7221 */ /* 0x000fce0000010000 */
.L_x_27519:
[----:B------:R-:W-:Y:S05]  /*4130*/  BSYNC.RECONVERGENT B1 ;  /* 0x0000000000017941 */ /* 0x000fea0003800200 */
.L_x_27509:
[----:B------:R-:W-:Y:S02]  /*4140*/  HFMA2 R11, -RZ, RZ, 0, 0 ;  /* 0x00000000ff0b7431 */ /* 0x000fe400000001ff */
[----:B0-----:R-:W-:Y:S01]  /*4150*/  IMAD.MOV.U32 R24, RZ, RZ, R10 ;  /* 0x000000ffff187224 */ /* 0x001fe200078e000a */
[----:B------:R-:W-:-:S04]  /*4160*/  MOV R10, R18 ;  /* 0x00000012000a7202 */ /* 0x000fc80000000f00 */
[----:B------:R-:W-:Y:S05]  /*4170*/  RET.REL.NODEC R10 `(_Z15SoftmaxWarpImplI22BroadcastScaleMaskLoadIffbLm2EiE11DirectStoreIffEfLi2ELi10ELi32ELi1ELb1EL9Algorithm0EEvT_T0_ll) ;  /* 0xffffffbc0aa07950 */ /* 0x000fea0003c3ffff */
.L_x_27520:
        /* <DEDUP_REMOVED lines=16> */
.L_x_37811:


//--------------------- .text._Z15SoftmaxWarpImplI22BroadcastScaleMaskLoadIffbLm2EiE11DirectStoreIffEfLi2ELi10ELi32ELi1ELb0EL9Algorithm0EEvT_T0_ll --------------------------
	.section	.text._Z15SoftmaxWarpImplI22BroadcastScaleMaskLoadIffbLm2EiE11DirectStoreIffEfLi2ELi10ELi32ELi1ELb0EL9Algorithm0EEvT_T0_ll,"ax",@progbits
	.align	128
        .global         _Z15SoftmaxWarpImplI22BroadcastScaleMaskLoadIffbLm2EiE11DirectStoreIffEfLi2ELi10ELi32ELi1ELb0EL9Algorithm0EEvT_T0_ll
        .type           _Z15SoftmaxWarpImplI22BroadcastScaleMaskLoadIffbLm2EiE11DirectStoreIffEfLi2ELi10ELi32ELi1ELb0EL9Algorithm0EEvT_T0_ll,@function
        .size           _Z15SoftmaxWarpImplI22BroadcastScaleMaskLoadIffbLm2EiE11DirectStoreIffEfLi2ELi10ELi32ELi1ELb0EL9Algorithm0EEvT_T0_ll,(.L_x_37812 - _Z15SoftmaxWarpImplI22BroadcastScaleMaskLoadIffbLm2EiE11DirectStoreIffEfLi2ELi10ELi32ELi1ELb0EL9Algorithm0EEvT_T0_ll)
        .other          _Z15SoftmaxWarpImplI22BroadcastScaleMaskLoadIffbLm2EiE11DirectStoreIffEfLi2ELi10ELi32ELi1ELb0EL9Algorithm0EEvT_T0_ll,@"STO_CUDA_ENTRY STV_DEFAULT"
_Z15SoftmaxWarpImplI22BroadcastScaleMaskLoadIffbLm2EiE11DirectStoreIffEfLi2ELi10ELi32ELi1ELb0EL9Algorithm0EEvT_T0_ll:
.text._Z15SoftmaxWarpImplI22BroadcastScaleMaskLoadIffbLm2EiE11DirectStoreIffEfLi2ELi10ELi32ELi1ELb0EL9Algorithm0EEvT_T0_ll:
        /* <DEDUP_REMOVED lines=25> */
.L_x_27521:
        /* <DEDUP_REMOVED lines=14> */
.L_x_27543:
[----:B0-----:R-:W0:Y:S01]  /*0270*/  LDC R12, c[0x0][0x3a8] ;  /* 0x0000ea00ff0c7b82 */ /* 0x001e220000000800 */
[----:B------:R-:W-:Y:S01]  /*0280*/  IMAD R11, R23, UR44, R20 ;  /* 0x0000002c170b7c24 */ /* 0x000fe2000f8e0214 */
[C---:B-1----:R-:W-:Y:S02]  /*0290*/  R2UR UR4, R16.reuse ;  /* 0x00000000100472ca */ /* 0x042fe400000e0000 */
[----:B------:R-:W-:Y:S02]  /*02a0*/  R2UR UR5, R17 ;  /* 0x00000000110572ca */ /* 0x000fe400000e0000 */
[----:B------:R-:W-:Y:S02]  /*02b0*/  IABS R4, R11 ;  /* 0x0000000b00047213 */ /* 0x000fe40000000000 */
[----:B------:R-:W-:Y:S01]  /*02c0*/  IADD3 R5, PT, PT, R11, 0x40, RZ ;  /* 0x000000400b057810 */ /* 0x000fe20007ffe0ff */
[----:B------:R-:W1:Y:S01]  /*02d0*/  LDC.64 R8, c[0x0][0x390] ;  /* 0x0000e400ff087b82 */ /* 0x000e620000000a00 */
[----:B------:R-:W-:-:S02]  /*02e0*/  R2UR UR6, R16 ;  /* 0x00000000100672ca */ /* 0x000fc400000e0000 */
[----:B------:R-:W-:Y:S02]  /*02f0*/  IABS R7, R5 ;  /* 0x0000000500077213 */ /* 0x000fe40000000000 */
[----:B------:R-:W-:Y:S02]  /*0300*/  R2UR UR7, R17 ;  /* 0x00000000110772ca */ /* 0x000fe400000e0000 */
[-C--:B0-----:R-:W-:Y:S02]  /*0310*/  IABS R10, R12.reuse ;  /* 0x0000000c000a7213 */ /* 0x081fe40000000000 */
[----:B------:R-:W-:Y:S02]  /*0320*/  LOP3.LUT R14, RZ, R12, RZ, 0x33, !PT ;  /* 0x0000000cff0e7212 */ /* 0x000fe400078e33ff */
        /* <DEDUP_REMOVED lines=8> */
[----:B------:R-:W-:Y:S02]  /*03b0*/  IMAD.MOV.U32 R3, RZ, RZ, R4 ;  /* 0x000000ffff037224 */ /* 0x000fe400078e0004 */
[----:B------:R-:W-:-:S04]  /*03c0*/  IMAD.HI.U32 R2, R13, R7, RZ ;  /* 0x000000070d027227 */ /* 0x000fc800078e00ff */
[----:B------:R-:W-:Y:S01]  /*03d0*/  IMAD.HI.U32 R0, R13, R3, RZ ;  /* 0x000000030d007227 */ /* 0x000fe200078e00ff */
[----:B------:R-:W-:-:S04]  /*03e0*/  IADD3 R6, PT, PT, -R2, RZ, RZ ;  /* 0x000000ff02067210 */ /* 0x000fc80007ffe1ff */
[----:B------:R-:W-:Y:S01]  /*03f0*/  IADD3 R4, PT, PT, -R0, RZ, RZ ;  /* 0x000000ff00047210 */ /* 0x000fe20007ffe1ff */
[----:B------:R-:W-:-:S04]  /*0400*/  IMAD R7, R10, R6, R7 ;  /* 0x000000060a077224 */ /* 0x000fc800078e0207 */
[C---:B------:R-:W-:Y:S01]  /*0410*/  IMAD R3, R10.reuse, R4, R3 ;  /* 0x000000040a037224 */ /* 0x040fe200078e0203 */
[C---:B------:R-:W-:Y:S02]  /*0420*/  ISETP.GT.U32.AND P4, PT, R10.reuse, R7, PT ;  /* 0x000000070a00720c */ /* 0x040fe40003f84070 */
[----:B------:R-:W-:Y:S02]  /*0430*/  LOP3.LUT R4, R5, R12, RZ, 0x3c, !PT ;  /* 0x0000000c05047212 */ /* 0x000fe400078e3cff */
[----:B------:R-:W-:Y:S02]  /*0440*/  ISETP.GT.U32.AND P2, PT, R10, R3, PT ;  /* 0x000000030a00720c */ /* 0x000fe40003f44070 */
[----:B------:R-:W-:-:S07]  /*0450*/  ISETP.GE.AND P5, PT, R4, RZ, PT ;  /* 0x000000ff0400720c */ /* 0x000fce0003fa6270 */
[----:B------:R-:W-:Y:S01]  /*0460*/  @!P4 IADD3 R7, PT, PT, R7, -R10, RZ ;  /* 0x8000000a0707c210 */ /* 0x000fe20007ffe0ff */
[----:B------:R-:W-:-:S03]  /*0470*/  @!P4 VIADD R2, R2, 0x1 ;  /* 0x000000010202c836 */ /* 0x000fc60000000000 */
[----:B------:R-:W-:Y:S01]  /*0480*/  @!P2 IMAD.IADD R3, R3, 0x1, -R10 ;  /* 0x000000010303a824 */ /* 0x000fe200078e0a0a */
[-C--:B------:R-:W-:Y:S02]  /*0490*/  ISETP.GE.U32.AND P1, PT, R7, R10.reuse, PT ;  /* 0x0000000a0700720c */ /* 0x080fe40003f26070 */
[----:B------:R-:W0:Y:S01]  /*04a0*/  LDC.64 R6, c[0x0][0x398] ;  /* 0x0000e600ff067b82 */ /* 0x000e220000000a00 */
[----:B------:R-:W-:Y:S02]  /*04b0*/  @!P2 IADD3 R0, PT, PT, R0, 0x1, RZ ;  /* 0x000000010000a810 */ /* 0x000fe40007ffe0ff */
[----:B------:R-:W-:Y:S02]  /*04c0*/  ISETP.GE.U32.AND P0, PT, R3, R10, PT ;  /* 0x0000000a0300720c */ /* 0x000fe40003f06070 */
[----:B------:R-:W-:Y:S02]  /*04d0*/  LOP3.LUT R3, R11, R12, RZ, 0x3c, !PT ;  /* 0x0000000c0b037212 */ /* 0x000fe400078e3cff */
[----:B------:R-:W-:-:S02]  /*04e0*/  ISETP.NE.AND P2, PT, R12, RZ, PT ;  /* 0x000000ff0c00720c */ /* 0x000fc40003f45270 */
[----:B------:R-:W-:Y:S02]  /*04f0*/  ISETP.GE.AND P3, PT, R3, RZ, PT ;  /* 0x000000ff0300720c */ /* 0x000fe40003f66270 */
[----:B------:R-:W-:-:S04]  /*0500*/  @P1 IADD3 R2, PT, PT, R2, 0x1, RZ ;  /* 0x0000000102021810 */ /* 0x000fc80007ffe0ff */
[----:B------:R-:W-:Y:S02]  /*0510*/  @!P5 IADD3 R2, PT, PT, -R2, RZ, RZ ;  /* 0x000000ff0202d210 */ /* 0x000fe40007ffe1ff */
[----:B------:R-:W-:Y:S02]  /*0520*/  @P0 IADD3 R0, PT, PT, R0, 0x1, RZ ;  /* 0x0000000100000810 */ /* 0x000fe40007ffe0ff */
[----:B-1----:R-:W-:Y:S02]  /*0530*/  ISETP.NE.U32.AND P0, PT, R8, 0x1, PT ;  /* 0x000000010800780c */ /* 0x002fe40003f05070 */
[----:B------:R-:W-:Y:S01]  /*0540*/  SEL R4, R14, R2, !P2 ;  /* 0x000000020e047207 */ /* 0x000fe20005000000 */
[----:B------:R-:W-:Y:S01]  /*0550*/  @!P3 IMAD.MOV R0, RZ, RZ, -R0 ;  /* 0x000000ffff00b224 */ /* 0x000fe200078e0a00 */
[----:B------:R-:W-:Y:S02]  /*0560*/  ISETP.NE.AND.EX P0, PT, R9, RZ, PT, P0 ;  /* 0x000000ff0900720c */ /* 0x000fe40003f05300 */
[----:B0-----:R-:W-:Y:S01]  /*0570*/  ISETP.NE.U32.AND P1, PT, R6, 0x1, PT ;  /* 0x000000010600780c */ /* 0x001fe20003f25070 */
[----:B------:R-:W-:Y:S01]  /*0580*/  IMAD.MOV R8, RZ, RZ, -R4 ;  /* 0x000000ffff087224 */ /* 0x000fe200078e0a04 */
[----:B------:R-:W-:-:S02]  /*0590*/  SEL R0, R14, R0, !P2 ;  /* 0x000000000e007207 */ /* 0x000fc40005000000 */
[----:B------:R-:W-:Y:S01]  /*05a0*/  ISETP.NE.AND.EX P1, PT, R7, RZ, PT, P1 ;  /* 0x000000ff0700720c */ /* 0x000fe20003f25310 */
[----:B------:R-:W-:Y:S01]  /*05b0*/  IMAD R8, R12, R8, R5 ;  /* 0x000000080c087224 */ /* 0x000fe200078e0205 */
[C---:B------:R-:W-:Y:S01]  /*05c0*/  IADD3 R2, PT, PT, -R0.reuse, RZ, RZ ;  /* 0x000000ff00027210 */ /* 0x040fe20007ffe1ff */
[----:B------:R-:W0:Y:S01]  /*05d0*/  LDC.64 R6, c[0x0][0x388] ;  /* 0x0000e200ff067b82 */ /* 0x000e220000000a00 */
[----:B------:R-:W-:Y:S02]  /*05e0*/  SEL R0, R0, RZ, P0 ;  /* 0x000000ff00007207 */ /* 0x000fe40000000000 */
[----:B------:R-:W-:Y:S01]  /*05f0*/  SEL R4, R4, RZ, P0 ;  /* 0x000000ff04047207 */ /* 0x000fe20000000000 */
[----:B------:R-:W-:Y:S01]  /*0600*/  IMAD R2, R12, R2, R11 ;  /* 0x000000020c027224 */ /* 0x000fe200078e020b */
[----:B------:R-:W-:Y:S01]  /*0610*/  SEL R8, R8, RZ, P1 ;  /* 0x000000ff08087207 */ /* 0x000fe20000800000 */
[----:B------:R-:W-:-:S03]  /*0620*/  IMAD R3, R0, UR40, RZ ;  /* 0x0000002800037c24 */ /* 0x000fc6000f8e02ff */
[----:B------:R-:W-:-:S05]  /*0630*/  SEL R2, R2, RZ, P1 ;  /* 0x000000ff02027207 */ /* 0x000fca0000800000 */
[----:B------:R-:W-:Y:S02]  /*0640*/  IMAD R2, R2, UR41, R3 ;  /* 0x0000002902027c24 */ /* 0x000fe4000f8e0203 */
[----:B------:R-:W-:-:S03]  /*0650*/  IMAD R3, R4, UR40, RZ ;  /* 0x0000002804037c24 */ /* 0x000fc6000f8e02ff */
[----:B------:R-:W-:Y:S01]  /*0660*/  LEA.HI R2, R2, R2, RZ, 0x1 ;  /* 0x0000000202027211 */ /* 0x000fe200078f08ff */
[----:B------:R-:W-:-:S03]  /*0670*/  IMAD R3, R8, UR41, R3 ;  /* 0x0000002908037c24 */ /* 0x000fc6000f8e0203 */
[----:B------:R-:W-:Y:S02]  /*0680*/  SHF.R.S32.HI R9, RZ, 0x1, R2 ;  /* 0x00000001ff097819 */ /* 0x000fe40000011402 */
[----:B------:R-:W-:-:S03]  /*0690*/  LEA.HI R3, R3, R3, RZ, 0x1 ;  /* 0x0000000303037211 */ /* 0x000fc600078f08ff */
[----:B0-----:R-:W-:Y:S01]  /*06a0*/  IMAD.WIDE R8, R9, 0x2, R6 ;  /* 0x0000000209087825 */ /* 0x001fe200078e0206 */
[----:B------:R-:W-:-:S05]  /*06b0*/  SHF.R.S32.HI R3, RZ, 0x1, R3 ;  /* 0x00000001ff037819 */ /* 0x000fca0000011403 */
[----:B------:R-:W2:Y:S01]  /*06c0*/  LDG.E.U16 R8, desc[UR4][R8.64] ;  /* 0x0000000408087981 */ /* 0x000ea2000c1e1500 */
[----:B------:R-:W-:Y:S02]  /*06d0*/  IMAD.WIDE R26, R3, 0x2, R6 ;  /* 0x00000002031a7825 */ /* 0x000fe400078e0206 */
[----:B------:R-:W0:Y:S03]  /*06e0*/  LDC.64 R2, c[0x0][0x380] ;  /* 0x0000e000ff027b82 */ /* 0x000e260000000a00 */
[----:B------:R-:W3:Y:S01]  /*06f0*/  LDG.E.U16 R15, desc[UR6][R26.64] ;  /* 0x000000061a0f7981 */ /* 0x000ee2000c1e1500 */
[----:B------:R-:W-:-:S04]  /*0700*/  LEA.HI R5, R5, R5, RZ, 0x1 ;  /* 0x0000000505057211 */ /* 0x000fc800078f08ff */
[----:B------:R-:W-:-:S05]  /*0710*/  SHF.R.S32.HI R5, RZ, 0x1, R5 ;  /* 0x00000001ff057819 */ /* 0x000fca0000011405 */
[----:B0-----:R-:W-:Y:S02]  /*0720*/  IMAD.WIDE R28, R5, 0x8, R2 ;  /* 0x00000008051c7825 */ /* 0x001fe400078e0202 */
[----:B------:R-:W0:Y:S01]  /*0730*/  LDC.64 R4, c[0x0][0x3d0] ;  /* 0x0000f400ff047b82 */ /* 0x000e220000000a00 */
[----:B--2---:R-:W-:-:S04]  /*0740*/  PRMT R0, R8, 0x7771, RZ ;  /* 0x0000777108007816 */ /* 0x004fc800000000ff */
[----:B------:R-:W-:Y:S02]  /*0750*/  ISETP.NE.AND P3, PT, R0, RZ, PT ;  /* 0x000000ff0000720c */ /* 0x000fe40003f65270 */
[----:B---3--:R-:W-:-:S04]  /*0760*/  PRMT R0, R15, 0x7771, RZ ;  /* 0x000077710f007816 */ /* 0x008fc800000000ff */
        /* <DEDUP_REMOVED lines=8> */
[----:B------:R-:W0:Y:S05]  /*07f0*/  @P3 LDG.E R22, desc[UR4][R30.64+0x4] ;  /* 0x000004041e163981 */ /* 0x000e2a000c1e1900 */
[----:B------:R-:W2:Y:S01]  /*0800*/  @P5 LDG.E R32, desc[UR6][R28.64+0x4] ;  /* 0x000004061c205981 */ /* 0x000ea2000c1e1900 */
[----:B------:R-:W1:Y:S01]  /*0810*/  LDCU UR4, c[0x0][0x3d0] ;  /* 0x00007a00ff0477ac */ /* 0x000e620008000800 */
[----:B------:R-:W-:Y:S02]  /*0820*/  IADD3 R9, PT, PT, R11, 0x80, RZ ;  /* 0x000000800b097810 */ /* 0x000fe40007ffe0ff */
[----:B------:R-:W-:Y:S02]  /*0830*/  PRMT R15, R15, 0x7770, RZ ;  /* 0x000077700f0f7816 */ /* 0x000fe400000000ff */
[----:B------:R-:W-:-:S02]  /*0840*/  IABS R19, R9 ;  /* 0x0000000900137213 */ /* 0x000fc40000000000 */
[C---:B------:R-:W-:Y:S02]  /*0850*/  R2UR UR6, R16.reuse ;  /* 0x00000000100672ca */ /* 0x040fe400000e0000 */
[----:B------:R-:W-:Y:S01]  /*0860*/  R2UR UR7, R17 ;  /* 0x00000000110772ca */ /* 0x000fe200000e0000 */
[----:B------:R-:W-:Y:S01]  /*0870*/  IMAD.HI.U32 R21, R13, R19, RZ ;  /* 0x000000130d157227 */ /* 0x000fe200078e00ff */
[----:B------:R-:W-:Y:S02]  /*0880*/  R2UR UR8, R16 ;  /* 0x00000000100872ca */ /* 0x000fe400000e0000 */
[----:B------:R-:W-:Y:S02]  /*0890*/  R2UR UR9, R17 ;  /* 0x00000000110972ca */ /* 0x000fe400000e0000 */
[----:B------:R-:W-:Y:S02]  /*08a0*/  PRMT R0, R8, 0x7770, RZ ;  /* 0x0000777008007816 */ /* 0x000fe400000000ff */
[----:B-1----:R-:W-:Y:S01]  /*08b0*/  MOV R26, UR4 ;  /* 0x00000004001a7c02 */ /* 0x002fe20008000f00 */
[----:B------:R-:W-:Y:S01]  /*08c0*/  IMAD.U32 R24, RZ, RZ, UR4 ;  /* 0x00000004ff187e24 */ /* 0x000fe2000f8e00ff */
[----:B------:R-:W-:-:S02]  /*08d0*/  R2UR UR10, R16 ;  /* 0x00000000100a72ca */ /* 0x000fc400000e0000 */
[----:B------:R-:W-:Y:S02]  /*08e0*/  R2UR UR11, R17 ;  /* 0x00000000110b72ca */ /* 0x000fe400000e0000 */
[----:B------:R-:W-:-:S03]  /*08f0*/  ISETP.NE.AND P4, PT, R0, RZ, PT ;  /* 0x000000ff0000720c */ /* 0x000fc60003f85270 */
[----:B------:R1:W3:Y:S04]  /*0900*/  LDG.E R8, desc[UR8][R28.64] ;  /* 0x000000081c087981 */ /* 0x0002e8000c1e1900 */
[----:B------:R-:W4:Y:S01]  /*0910*/  LDG.E R0, desc[UR6][R30.64] ;  /* 0x000000061e007981 */ /* 0x000f22000c1e1900 */
[----:B0-----:R-:W-:Y:S01]  /*0920*/  @P3 FMUL R26, R22, R5 ;  /* 0x00000005161a3220 */ /* 0x001fe20000400000 */
[----:B------:R-:W-:-:S05]  /*0930*/  IADD3 R22, PT, PT, -R21, RZ, RZ ;  /* 0x000000ff15167210 */ /* 0x000fca0007ffe1ff */
[----:B------:R-:W-:-:S05]  /*0940*/  IMAD R19, R10, R22, R19 ;  /* 0x000000160a137224 */ /* 0x000fca00078e0213 */
[----:B------:R-:W-:Y:S01]  /*0950*/  ISETP.GT.U32.AND P6, PT, R10, R19, PT ;  /* 0x000000130a00720c */ /* 0x000fe20003fc4070 */
[----:B--2---:R-:W-:-:S12]  /*0960*/  @P5 FMUL R24, R32, R5 ;  /* 0x0000000520185220 */ /* 0x004fd80000400000 */
[----:B------:R-:W-:-:S04]  /*0970*/  @!P6 IADD3 R19, PT, PT, R19, -R10, RZ ;  /* 0x8000000a1313e210 */ /* 0x000fc80007ffe0ff */
[----:B------:R-:W-:Y:S01]  /*0980*/  ISETP.GE.U32.AND P5, PT, R19, R10, PT ;  /* 0x0000000a1300720c */ /* 0x000fe20003fa6070 */
[----:B------:R-:W-:Y:S01]  /*0990*/  VIADD R19, R11, 0xc0 ;  /* 0x000000c00b137836 */ /* 0x000fe20000000000 */
[----:B------:R-:W-:-:S04]  /*09a0*/  ISETP.NE.AND P3, PT, R15, RZ, PT ;  /* 0x000000ff0f00720c */ /* 0x000fc80003f65270 */
[----:B------:R-:W-:-:S05]  /*09b0*/  IABS R27, R19 ;  /* 0x00000013001b7213 */ /* 0x000fca0000000000 */
[----:B------:R-:W-:-:S05]  /*09c0*/  IMAD.HI.U32 R15, R13, R27, RZ ;  /* 0x0000001b0d0f7227 */ /* 0x000fca00078e00ff */
[----:B------:R-:W-:-:S05]  /*09d0*/  IADD3 R22, PT, PT, -R15, RZ, RZ ;  /* 0x000000ff0f167210 */ /* 0x000fca0007ffe1ff */
[----:B------:R-:W-:Y:S01]  /*09e0*/  IMAD R27, R10, R22, R27 ;  /* 0x000000160a1b7224 */ /* 0x000fe200078e021b */
[----:B------:R-:W-:-:S04]  /*09f0*/  @!P6 IADD3 R21, PT, PT, R21, 0x1, RZ ;  /* 0x000000011515e810 */ /* 0x000fc80007ffe0ff */
[----:B------:R-:W-:Y:S02]  /*0a00*/  ISETP.GT.U32.AND P6, PT, R10, R27, PT ;  /* 0x0000001b0a00720c */ /* 0x000fe40003fc4070 */
[----:B------:R-:W-:Y:S02]  /*0a10*/  IADD3 R11, PT, PT, R11, 0x100, RZ ;  /* 0x000001000b0b7810 */ /* 0x000fe40007ffe0ff */
[----:B------:R-:W-:-:S09]  /*0a20*/  @P5 IADD3 R21, PT, PT, R21, 0x1, RZ ;  /* 0x0000000115155810 */ /* 0x000fd20007ffe0ff */
[----:B------:R-:W-:-:S05]  /*0a30*/  @!P6 IMAD.IADD R27, R27, 0x1, -R10 ;  /* 0x000000011b1be824 */ /* 0x000fca00078e0a0a */
[----:B------:R-:W-:Y:S02]  /*0a40*/  ISETP.GE.U32.AND P5, PT, R27, R10, PT ;  /* 0x0000000a1b00720c */ /* 0x000fe40003fa6070 */
[----:B------:R-:W-:-:S05]  /*0a50*/  IABS R27, R11 ;  /* 0x0000000b001b7213 */ /* 0x000fca0000000000 */
[----:B------:R-:W-:-:S04]  /*0a60*/  IMAD.HI.U32 R13, R13, R27, RZ ;  /* 0x0000001b0d0d7227 */ /* 0x000fc800078e00ff */
[----:B------:R-:W-:-:S04]  /*0a70*/  IMAD.MOV R22, RZ, RZ, -R13 ;  /* 0x000000ffff167224 */ /* 0x000fc800078e0a0d */
[----:B------:R-:W-:Y:S01]  /*0a80*/  IMAD R27, R10, R22, R27 ;  /* 0x000000160a1b7224 */ /* 0x000fe200078e021b */
[----:B------:R-:W-:-:S04]  /*0a90*/  @!P6 IADD3 R15, PT, PT, R15, 0x1, RZ ;  /* 0x000000010f0fe810 */ /* 0x000fc80007ffe0ff */
[----:B------:R-:W-:Y:S01]  /*0aa0*/  ISETP.GT.U32.AND P6, PT, R10, R27, PT ;  /* 0x0000001b0a00720c */ /* 0x000fe20003fc4070 */
[----:B------:R-:W-:-:S12]  /*0ab0*/  @P5 VIADD R15, R15, 0x1 ;  /* 0x000000010f0f5836 */ /* 0x000fd80000000000 */
[----:B------:R-:W-:-:S04]  /*0ac0*/  @!P6 IADD3 R27, PT, PT, R27, -R10, RZ ;  /* 0x8000000a1b1be210 */ /* 0x000fc80007ffe0ff */
[----:B------:R-:W-:Y:S02]  /*0ad0*/  ISETP.GE.U32.AND P5, PT, R27, R10, PT ;  /* 0x0000000a1b00720c */ /* 0x000fe40003fa6070 */
[-C--:B------:R-:W-:Y:S02]  /*0ae0*/  LOP3.LUT R10, R9, R12.reuse, RZ, 0x3c, !PT ;  /* 0x0000000c090a7212 */ /* 0x080fe400078e3cff */
[----:B------:R-:W-:Y:S02]  /*0af0*/  @!P6 IADD3 R13, PT, PT, R13, 0x1, RZ ;  /* 0x000000010d0de810 */ /* 0x000fe40007ffe0ff */
[----:B------:R-:W-:Y:S02]  /*0b00*/  ISETP.GE.AND P6, PT, R10, RZ, PT ;  /* 0x000000ff0a00720c */ /* 0x000fe40003fc6270 */
[-C--:B------:R-:W-:Y:S02]  /*0b10*/  LOP3.LUT R10, R19, R12.reuse, RZ, 0x3c, !PT ;  /* 0x0000000c130a7212 */ /* 0x080fe400078e3cff */
[----:B------:R-:W-:-:S03]  /*0b20*/  LOP3.LUT R22, R11, R12, RZ, 0x3c, !PT ;  /* 0x0000000c0b167212 */ /* 0x000fc600078e3cff */
[----:B------:R-:W-:Y:S01]  /*0b30*/  @P5 VIADD R13, R13, 0x1 ;  /* 0x000000010d0d5836 */ /* 0x000fe20000000000 */
[----:B------:R-:W-:-:S05]  /*0b40*/  ISETP.GE.AND P5, PT, R10, RZ, PT ;  /* 0x000000ff0a00720c */ /* 0x000fca0003fa6270 */
[----:B------:R-:W-:Y:S02]  /*0b50*/  @!P6 IADD3 R21, PT, PT, -R21, RZ, RZ ;  /* 0x000000ff1515e210 */ /* 0x000fe40007ffe1ff */
[----:B------:R-:W-:Y:S02]  /*0b60*/  ISETP.GE.AND P6, PT, R22, RZ, PT ;  /* 0x000000ff1600720c */ /* 0x000fe40003fc6270 */
[----:B------:R-:W-:-:S04]  /*0b70*/  SEL R21, R14, R21, !P2 ;  /* 0x000000150e157207 */ /* 0x000fc80005000000 */
[----:B------:R-:W-:Y:S02]  /*0b80*/  IADD3 R10, PT, PT, -R21, RZ, RZ ;  /* 0x000000ff150a7210 */ /* 0x000fe40007ffe1ff */
[----:B------:R-:W-:Y:S02]  /*0b90*/  @!P5 IADD3 R15, PT, PT, -R15, RZ, RZ ;  /* 0x000000ff0f0fd210 */ /* 0x000fe40007ffe1ff */
[----:B------:R-:W-:Y:S01]  /*0ba0*/  SEL R21, R21, RZ, P0 ;  /* 0x000000ff15157207 */ /* 0x000fe20000000000 */
[----:B------:R-:W-:Y:S02]  /*0bb0*/  IMAD R10, R12, R10, R9 ;  /* 0x0000000a0c0a7224 */ /* 0x000fe400078e0209 */
[----:B------:R-:W-:Y:S01]  /*0bc0*/  @!P6 IMAD.MOV R13, RZ, RZ, -R13 ;  /* 0x000000ffff0de224 */ /* 0x000fe200078e0a0d */
[----:B------:R-:W-:Y:S01]  /*0bd0*/  SEL R15, R14, R15, !P2 ;  /* 0x0000000f0e0f7207 */ /* 0x000fe20005000000 */
[----:B------:R-:W-:Y:S01]  /*0be0*/  IMAD R21, R21, UR40, RZ ;  /* 0x0000002815157c24 */ /* 0x000fe2000f8e02ff */
[----:B------:R-:W-:-:S02]  /*0bf0*/  SEL R10, R10, RZ, P1 ;  /* 0x000000ff0a0a7207 */ /* 0x000fc40000800000 */
[----:B------:R-:W-:Y:S02]  /*0c00*/  SEL R14, R14, R13, !P2 ;  /* 0x0000000d0e0e7207 */ /* 0x000fe40005000000 */
[C---:B------:R-:W-:Y:S01]  /*0c10*/  IADD3 R13, PT, PT, -R15.reuse, RZ, RZ ;  /* 0x000000ff0f0d7210 */ /* 0x040fe20007ffe1ff */
[----:B------:R-:W-:Y:S01]  /*0c20*/  IMAD R10, R10, UR41, R21 ;  /* 0x000000290a0a7c24 */ /* 0x000fe2000f8e0215 */
[----:B------:R-:W-:Y:S02]  /*0c30*/  IADD3 R21, PT, PT, -R14, RZ, RZ ;  /* 0x000000ff0e157210 */ /* 0x000fe40007ffe1ff */
[----:B------:R-:W-:Y:S01]  /*0c40*/  SEL R15, R15, RZ, P0 ;  /* 0x000000ff0f0f7207 */ /* 0x000fe20000000000 */
[----:B------:R-:W-:Y:S01]  /*0c50*/  IMAD R13, R12, R13, R19 ;  /* 0x0000000d0c0d7224 */ /* 0x000fe200078e0213 */
[----:B------:R-:W-:Y:S01]  /*0c60*/  LEA.HI R10, R10, R10, RZ, 0x1 ;  /* 0x0000000a0a0a7211 */ /* 0x000fe200078f08ff */
[----:B------:R-:W-:Y:S01]  /*0c70*/  IMAD R21, R12, R21, R11 ;  /* 0x000000150c157224 */ /* 0x000fe200078e020b */
[----:B------:R-:W-:Y:S01]  /*0c80*/  SEL R14, R14, RZ, P0 ;  /* 0x000000ff0e0e7207 */ /* 0x000fe20000000000 */
[----:B------:R-:W-:Y:S01]  /*0c90*/  IMAD R12, R15, UR40, RZ ;  /* 0x000000280f0c7c24 */ /* 0x000fe2000f8e02ff */
[----:B------:R-:W-:-:S02]  /*0ca0*/  SEL R13, R13, RZ, P1 ;  /* 0x000000ff0d0d7207 */ /* 0x000fc40000800000 */
[----:B------:R-:W-:Y:S01]  /*0cb0*/  SHF.R.S32.HI R15, RZ, 0x1, R10 ;  /* 0x00000001ff0f7819 */ /* 0x000fe2000001140a */
[----:B------:R-:W-:Y:S01]  /*0cc0*/  IMAD R10, R14, UR40, RZ ;  /* 0x000000280e0a7c24 */ /* 0x000fe2000f8e02ff */
[----:B------:R-:W-:Y:S01]  /*0cd0*/  SEL R21, R21, RZ, P1 ;  /* 0x000000ff15157207 */ /* 0x000fe20000800000 */
[----:B------:R-:W-:Y:S02]  /*0ce0*/  IMAD R12, R13, UR41, R12 ;  /* 0x000000290d0c7c24 */ /* 0x000fe4000f8e020c */
[----:B------:R-:W-:-:S03]  /*0cf0*/  IMAD.WIDE R14, R15, 0x2, R6 ;  /* 0x000000020f0e7825 */ /* 0x000fc600078e0206 */
[----:B------:R-:W-:Y:S01]  /*0d00*/  LEA.HI R12, R12, R12, RZ, 0x1 ;  /* 0x0000000c0c0c7211 */ /* 0x000fe200078f08ff */
[----:B------:R-:W-:Y:S02]  /*0d10*/  IMAD R21, R21, UR41, R10 ;  /* 0x0000002915157c24 */ /* 0x000fe4000f8e020a */
[----:B------:R0:W2:Y:S01]  /*0d20*/  LDG.E.U16 R10, desc[UR6][R14.64] ;  /* 0x000000060e0a7981 */ /* 0x0000a2000c1e1500 */
[----:B------:R-:W-:Y:S02]  /*0d30*/  SHF.R.S32.HI R13, RZ, 0x1, R12 ;  /* 0x00000001ff0d7819 */ /* 0x000fe4000001140c */
[----:B------:R-:W-:-:S03]  /*0d40*/  LEA.HI R21, R21, R21, RZ, 0x1 ;  /* 0x0000001515157211 */ /* 0x000fc600078f08ff */
[----:B------:R-:W-:Y:S01]  /*0d50*/  IMAD.WIDE R12, R13, 0x2, R6 ;  /* 0x000000020d0c7825 */ /* 0x000fe200078e0206 */
[----:B------:R-:W-:-:S05]  /*0d60*/  SHF.R.S32.HI R21, RZ, 0x1, R21 ;  /* 0x00000001ff157819 */ /* 0x000fca0000011415 */
[----:B------:R-:W-:Y:S01]  /*0d70*/  IMAD.WIDE R6, R21, 0x2, R6 ;  /* 0x0000000215067825 */ /* 0x000fe200078e0206 */
[----:B------:R-:W5:Y:S05]  /*0d80*/  LDG.E.U16 R12, desc[UR8][R12.64] ;  /* 0x000000080c0c7981 */ /* 0x000f6a000c1e1500 */
[----:B------:R-:W3:Y:S01]  /*0d90*/  LDG.E.U16 R6, desc[UR6][R6.64] ;  /* 0x0000000606067981 */ /* 0x000ee2000c1e1500 */
[----:B------:R-:W-:-:S04]  /*0da0*/  LEA.HI R9, R9, R9, RZ, 0x1 ;  /* 0x0000000909097211 */ /* 0x000fc800078f08ff */
[----:B------:R-:W-:Y:S02]  /*0db0*/  SHF.R.S32.HI R9, RZ, 0x1, R9 ;  /* 0x00000001ff097819 */ /* 0x000fe40000011409 */
[----:B------:R-:W-:-:S03]  /*0dc0*/  LEA.HI R19, R19, R19, RZ, 0x1 ;  /* 0x0000001313137211 */ /* 0x000fc600078f08ff */
[----:B-1----:R-:W-:Y:S01]  /*0dd0*/  IMAD.WIDE R28, R9, 0x8, R2 ;  /* 0x00000008091c7825 */ /* 0x002fe200078e0202 */
[----:B0-----:R-:W-:Y:S02]  /*0de0*/  SHF.R.S32.HI R15, RZ, 0x1, R19 ;  /* 0x00000001ff0f7819 */ /* 0x001fe40000011413 */
[----:B------:R-:W-:Y:S02]  /*0df0*/  LEA.HI R11, R11, R11, RZ, 0x1 ;  /* 0x0000000b0b0b7211 */ /* 0x000fe400078f08ff */
[----:B------:R-:W4:Y:S02]  /*0e00*/  LDG.E R30, desc[UR6][R28.64] ;  /* 0x000000061c1e7981 */ /* 0x000f24000c1e1900 */
[----:B------:R-:W-:Y:S02]  /*0e10*/  SHF.R.S32.HI R11, RZ, 0x1, R11 ;  /* 0x00000001ff0b7819 */ /* 0x000fe4000001140b */
[----:B--2---:R-:W-:-:S04]  /*0e20*/  PRMT R21, R10, 0x7771, RZ ;  /* 0x000077710a157816 */ /* 0x004fc800000000ff */
[----:B------:R-:W-:Y:S02]  /*0e30*/  ISETP.NE.AND P5, PT, R21, RZ, PT ;  /* 0x000000ff1500720c */ /* 0x000fe40003fa5270 */
[----:B-----5:R-:W-:-:S04]  /*0e40*/  PRMT R14, R12, 0x7771, RZ ;  /* 0x000077710c0e7816 */ /* 0x020fc800000000ff */
[----:B------:R-:W-:-:S07]  /*0e50*/  ISETP.NE.AND P1, PT, R14, RZ, PT ;  /* 0x000000ff0e00720c */ /* 0x000fce0003f25270 */
[----:B------:R-:W-:Y:S02]  /*0e60*/  @P5 R2UR UR8, R16 ;  /* 0x00000000100852ca */ /* 0x000fe400000e0000 */
[----:B------:R-:W-:Y:S02]  /*0e70*/  @P5 R2UR UR9, R17 ;  /* 0x00000000110952ca */ /* 0x000fe400000e0000 */
[----:B---3--:R-:W-:-:S04]  /*0e80*/  PRMT R14, R6, 0x7771, RZ ;  /* 0x00007771060e7816 */ /* 0x008fc800000000ff */
[----:B------:R-:W-:Y:S01]  /*0e90*/  ISETP.NE.AND P0, PT, R14, RZ, PT ;  /* 0x000000ff0e00720c */ /* 0x000fe20003f05270 */
[----:B------:R-:W-:-:S05]  /*0ea0*/  IMAD.WIDE R14, R15, 0x8, R2 ;  /* 0x000000080f0e7825 */ /* 0x000fca00078e0202 */
[----:B------:R-:W2:Y:S04]  /*0eb0*/  LDG.E R22, desc[UR10][R14.64] ;  /* 0x0000000a0e167981 */ /* 0x000ea8000c1e1900 */
[----:B------:R4:W3:Y:S01]  /*0ec0*/  @P5 LDG.E R7, desc[UR8][R28.64+0x4] ;  /* 0x000004081c075981 */ /* 0x0008e2000c1e1900 */
[C---:B------:R-:W-:Y:S02]  /*0ed0*/  @P1 R2UR UR8, R16.reuse ;  /* 0x00000000100812ca */ /* 0x040fe400000e0000 */
[C---:B------:R-:W-:Y:S02]  /*0ee0*/  @P1 R2UR UR9, R17.reuse ;  /* 0x00000000110912ca */ /* 0x040fe400000e0000 */
[----:B------:R-:W-:Y:S02]  /*0ef0*/  @P0 R2UR UR12, R16 ;  /* 0x00000000100c02ca */ /* 0x000fe400000e0000 */
[----:B------:R-:W-:Y:S01]  /*0f00*/  @P0 R2UR UR13, R17 ;  /* 0x00000000110d02ca */ /* 0x000fe200000e0000 */
[----:B------:R-:W-:-:S05]  /*0f10*/  IMAD.WIDE R2, R11, 0x8, R2 ;  /* 0x000000080b027825 */ /* 0x000fca00078e0202 */
[----:B------:R-:W5:Y:S04]  /*0f20*/  LDG.E R36, desc[UR6][R2.64] ;  /* 0x0000000602247981 */ /* 0x000f68000c1e1900 */
[----:B------:R-:W5:Y:S04]  /*0f30*/  @P1 LDG.E R34, desc[UR8][R14.64+0x4] ;  /* 0x000004080e221981 */ /* 0x000f68000c1e1900 */
[----:B------:R2:W5:Y:S01]  /*0f40*/  @P0 LDG.E R32, desc[UR12][R2.64+0x4] ;  /* 0x0000040c02200981 */ /* 0x000562000c1e1900 */
[-C--:B----4-:R-:W-:Y:S01]  /*0f50*/  FMUL R29, R0, R5.reuse ;  /* 0x00000005001d7220 */ /* 0x090fe20000400000 */
[----:B------:R-:W-:Y:S01]  /*0f60*/  PRMT R10, R10, 0x7770, RZ ;  /* 0x000077700a0a7816 */ /* 0x000fe200000000ff */
[----:B------:R-:W-:Y:S01]  /*0f70*/  FMUL R19, R8, R5 ;  /* 0x0000000508137220 */ /* 0x000fe20000400000 */
[----:B------:R-:W-:-:S02]  /*0f80*/  PRMT R6, R6, 0x7770, RZ ;  /* 0x0000777006067816 */ /* 0x000fc400000000ff */
[----:B------:R-:W-:Y:S01]  /*0f90*/  ISETP.NE.AND P2, PT, R10, RZ, PT ;  /* 0x000000ff0a00720c */ /* 0x000fe20003f45270 */
[----:B------:R-:W-:Y:S01]  /*0fa0*/  IMAD.U32 R10, RZ, RZ, UR4 ;  /* 0x00000004ff0a7e24 */ /* 0x000fe2000f8e00ff */
[-C--:B------:R-:W-:Y:S02]  /*0fb0*/  FSEL R29, R29, R4.reuse, P4 ;  /* 0x000000041d1d7208 */ /* 0x080fe40002000000 */
[----:B------:R-:W-:Y:S02]  /*0fc0*/  ISETP.NE.AND P4, PT, R6, RZ, PT ;  /* 0x000000ff0600720c */ /* 0x000fe40003f85270 */
[----:B------:R-:W-:Y:S02]  /*0fd0*/  PRMT R12, R12, 0x7770, RZ ;  /* 0x000077700c0c7816 */ /* 0x000fe400000000ff */
[----:B------:R-:W-:Y:S02]  /*0fe0*/  FSEL R19, R19, R4, P3 ;  /* 0x0000000413137208 */ /* 0x000fe40001800000 */
[----:B------:R-:W-:-:S02]  /*0ff0*/  FMNMX3 R0, R29, -INF , R26, !PT ;  /* 0xff8000001d007876 */ /* 0x000fc4000780001a */
[----:B------:R-:W-:Y:S02]  /*1000*/  MOV R6, UR4 ;  /* 0x0000000400067c02 */ /* 0x000fe40008000f00 */
[----:B------:R-:W-:Y:S02]  /*1010*/  FMNMX3 R0, R0, R19, R24, !PT ;  /* 0x0000001300007276 */ /* 0x000fe40007800018 */
[----:B------:R-:W-:Y:S01]  /*1020*/  MOV R8, UR4 ;  /* 0x0000000400087c02 */ /* 0x000fe20008000f00 */
[----:B------:R-:W-:Y:S01]  /*1030*/  UMOV UR4, 0xffffffff ;  /* 0xffffffff00047882 */ /* 0x000fe20000000000 */
[-C--:B--2---:R-:W-:Y:S01]  /*1040*/  FMUL R3, R22, R5.reuse ;  /* 0x0000000516037220 */ /* 0x084fe20000400000 */
[-C--:B---3--:R-:W-:Y:S01]  /*1050*/  @P5 FMUL R10, R7, R5.reuse ;  /* 0x00000005070a5220 */ /* 0x088fe20000400000 */
[----:B------:R-:W-:Y:S01]  /*1060*/  FMUL R7, R30, R5 ;  /* 0x000000051e077220 */ /* 0x000fe20000400000 */
[----:B------:R-:W-:-:S04]  /*1070*/  ISETP.NE.AND P5, PT, R12, RZ, PT ;  /* 0x000000ff0c00720c */ /* 0x000fc80003fa5270 */
[-C--:B------:R-:W-:Y:S02]  /*1080*/  FSEL R7, R7, R4.reuse, P2 ;  /* 0x0000000407077208 */ /* 0x080fe40001000000 */
[----:B------:R-:W-:Y:S02]  /*1090*/  FSEL R22, R3, R4, P5 ;  /* 0x0000000403167208 */ /* 0x000fe40002800000 */
[----:B------:R-:W-:Y:S01]  /*10a0*/  FMNMX3 R3, R0, R7, R10, !PT ;  /* 0x0000000700037276 */ /* 0x000fe2000780000a */
[-C--:B-----5:R-:W-:Y:S01]  /*10b0*/  @P4 FMUL R4, R36, R5.reuse ;  /* 0x0000000524044220 */ /* 0x0a0fe20000400000 */
        /* <DEDUP_REMOVED lines=27> */
[--C-:B------:R-:W-:Y:S01]  /*1270*/  FADD R4, R4, -R11.reuse ;  /* 0x8000000b04047221 */ /* 0x100fe20000000000 */
[--C-:B------:R-:W-:Y:S01]  /*1280*/  FADD R24, R7, -R11.reuse ;  /* 0x8000000b07187221 */ /* 0x100fe20000000000 */
[----:B------:R-:W-:Y:S01]  /*1290*/  FADD R3, R12, -12583039 ;  /* 0xcb40007f0c037421 */ /* 0x000fe20000000000 */
[C---:B------:R-:W-:Y:S01]  /*12a0*/  FADD R0, -R11.reuse, R10 ;  /* 0x0000000a0b007221 */ /* 0x040fe20000000100 */
[----:B------:R-:W-:Y:S01]  /*12b0*/  FADD R22, R22, -R11 ;  /* 0x8000000b16167221 */ /* 0x000fe20000000000 */
[----:B------:R-:W-:Y:S01]  /*12c0*/  FADD R8, -R11, R8 ;  /* 0x000000080b087221 */ /* 0x000fe20000000100 */
        /* <DEDUP_REMOVED lines=13> */
[-C--:B------:R-:W-:Y:S01]  /*13a0*/  FFMA.SAT R10, R0, R9.reuse, 0.5 ;  /* 0x3f000000000a7423 */ /* 0x080fe20000002009 */
[----:B------:R-:W-:Y:S01]  /*13b0*/  FFMA R13, R26, 1.4426950216293334961, -R13 ;  /* 0x3fb8aa3b1a0d7823 */ /* 0x000fe2000000080d */
[----:B------:R-:W-:Y:S01]  /*13c0*/  FFMA R28, R28, 1.925963033500011079e-08, R11 ;  /* 0x32a570601c1c7823 */ /* 0x000fe2000000000b */
[----:B------:R-:W-:Y:S01]  /*13d0*/  FADD R11, R7, -12583039 ;  /* 0xcb40007f070b7421 */ /* 0x000fe20000000000 */
[----:B------:R-:W0:Y:S01]  /*13e0*/  MUFU.EX2 R15, R15 ;  /* 0x0000000f000f7308 */ /* 0x000e220000000800 */
[----:B------:R-:W-:Y:S01]  /*13f0*/  FFMA R21, R26, 1.925963033500011079e-08, R13 ;  /* 0x32a570601a157823 */ /* 0x000fe2000000000d */
[----:B------:R-:W-:Y:S01]  /*1400*/  FFMA.SAT R30, R4, R9, 0.5 ;  /* 0x3f000000041e7423 */ /* 0x000fe20000002009 */
[----:B------:R-:W-:Y:S01]  /*1410*/  FFMA R13, R24, 1.4426950216293334961, -R11 ;  /* 0x3fb8aa3b180d7823 */ /* 0x000fe2000000080b */
[----:B------:R-:W-:Y:S01]  /*1420*/  FFMA.RM R11, R10, R5, 12582913 ;  /* 0x4b4000010a0b7423 */ /* 0x000fe20000004005 */
[----:B------:R-:W-:Y:S01]  /*1430*/  FFMA.SAT R10, R22, R9, 0.5 ;  /* 0x3f000000160a7423 */ /* 0x000fe20000002009 */
[----:B------:R-:W-:-:S02]  /*1440*/  IMAD.SHL.U32 R2, R2, 0x800000, RZ ;  /* 0x0080000002027824 */ /* 0x000fc400078e00ff */
[----:B------:R-:W-:Y:S01]  /*1450*/  FFMA R24, R24, 1.925963033500011079e-08, R13 ;  /* 0x32a5706018187823 */ /* 0x000fe2000000000d */
[----:B------:R-:W-:Y:S01]  /*1460*/  FADD R19, R11, -12583039 ;  /* 0xcb40007f0b137421 */ /* 0x000fe20000000000 */
[----:B------:R1:W2:Y:S01]  /*1470*/  MUFU.EX2 R13, R32 ;  /* 0x00000020000d7308 */ /* 0x0002a20000000800 */
[----:B------:R-:W-:Y:S01]  /*1480*/  FFMA.RM R10, R10, R5, 12582913 ;  /* 0x4b4000010a0a7423 */ /* 0x000fe20000004005 */
[----:B------:R-:W-:Y:S01]  /*1490*/  SHF.L.U32 R3, R3, 0x17, RZ ;  /* 0x0000001703037819 */ /* 0x000fe200000006ff */
[----:B------:R-:W-:Y:S02]  /*14a0*/  FFMA R19, R0, 1.4426950216293334961, -R19 ;  /* 0x3fb8aa3b00137823 */ /* 0x000fe40000000813 */
[----:B------:R-:W-:Y:S02]  /*14b0*/  FADD R27, R10, -12583039 ;  /* 0xcb40007f0a1b7421 */ /* 0x000fe40000000000 */
[----:B------:R-:W-:Y:S01]  /*14c0*/  FFMA R19, R0, 1.925963033500011079e-08, R19 ;  /* 0x32a5706000137823 */ /* 0x000fe20000000013 */
[----:B------:R-:W-:Y:S01]  /*14d0*/  SHF.L.U32 R0, R12, 0x17, RZ ;  /* 0x000000170c007819 */ /* 0x000fe200000006ff */
[-C--:B------:R-:W-:Y:S01]  /*14e0*/  FFMA.SAT R12, R14, R9.reuse, 0.5 ;  /* 0x3f0000000e0c7423 */ /* 0x080fe20000002009 */
[----:B-1----:R-:W-:Y:S01]  /*14f0*/  FFMA.SAT R32, R8, R9, 0.5 ;  /* 0x3f00000008207423 */ /* 0x002fe20000002009 */
[----:B------:R-:W1:Y:S01]  /*1500*/  MUFU.EX2 R28, R28 ;  /* 0x0000001c001c7308 */ /* 0x000e620000000800 */
[-C--:B------:R-:W-:Y:S01]  /*1510*/  FFMA.RM R9, R30, R5.reuse, 12582913 ;  /* 0x4b4000011e097423 */ /* 0x080fe20000004005 */
[----:B------:R-:W-:Y:S01]  /*1520*/  FFMA.RM R12, R12, R5, 12582913 ;  /* 0x4b4000010c0c7423 */ /* 0x000fe20000004005 */
[----:B------:R-:W-:Y:S01]  /*1530*/  FFMA R27, R22, 1.4426950216293334961, -R27 ;  /* 0x3fb8aa3b161b7823 */ /* 0x000fe2000000081b */
[----:B0-----:R-:W-:Y:S01]  /*1540*/  FMUL R2, R2, R15 ;  /* 0x0000000f02027220 */ /* 0x001fe20000400000 */
[----:B--2---:R-:W-:Y:S01]  /*1550*/  FMUL R0, R0, R13 ;  /* 0x0000000d00007220 */ /* 0x004fe20000400000 */
[----:B------:R-:W-:-:S02]  /*1560*/  FADD R13, R12, -12583039 ;  /* 0xcb40007f0c0d7421 */ /* 0x000fc40000000000 */
[----:B------:R-:W0:Y:S01]  /*1570*/  MUFU.EX2 R21, R21 ;  /* 0x0000001500157308 */ /* 0x000e220000000800 */
[----:B------:R-:W-:Y:S01]  /*1580*/  FFMA R22, R22, 1.925963033500011079e-08, R27 ;  /* 0x32a5706016167823 */ /* 0x000fe2000000001b */
[----:B------:R-:W-:-:S04]  /*1590*/  FFMA R13, R14, 1.4426950216293334961, -R13 ;  /* 0x3fb8aa3b0e0d7823 */ /* 0x000fc8000000080d */
[----:B------:R-:W-:Y:S01]  /*15a0*/  FFMA R26, R14, 1.925963033500011079e-08, R13 ;  /* 0x32a570600e1a7823 */ /* 0x000fe2000000000d */
[----:B------:R-:W-:Y:S01]  /*15b0*/  FFMA.RM R13, R32, R5, 12582913 ;  /* 0x4b400001200d7423 */ /* 0x000fe20000004005 */
[----:B------:R-:W-:Y:S01]  /*15c0*/  FADD R5, R9, -12583039 ;  /* 0xcb40007f09057421 */ /* 0x000fe20000000000 */
[----:B------:R2:W3:Y:S01]  /*15d0*/  MUFU.EX2 R14, R24 ;  /* 0x00000018000e7308 */ /* 0x0004e20000000800 */
[----:B-1----:R-:W-:Y:S01]  /*15e0*/  FMUL R3, R3, R28 ;  /* 0x0000001c03037220 */ /* 0x002fe20000400000 */
[C---:B------:R-:W-:Y:S01]  /*15f0*/  FADD R15, R13.reuse, -12583039 ;  /* 0xcb40007f0d0f7421 */ /* 0x040fe20000000000 */
[----:B------:R-:W-:Y:S01]  /*1600*/  FFMA R5, R4, 1.4426950216293334961, -R5 ;  /* 0x3fb8aa3b04057823 */ /* 0x000fe20000000805 */
[----:B------:R-:W-:-:S04]  /*1610*/  SHF.L.U32 R13, R13, 0x17, RZ ;  /* 0x000000170d0d7819 */ /* 0x000fc800000006ff */
[----:B------:R-:W1:Y:S01]  /*1620*/  MUFU.EX2 R19, R19 ;  /* 0x0000001300137308 */ /* 0x000e620000000800 */
[----:B--2---:R-:W-:Y:S01]  /*1630*/  FFMA R24, R4, 1.925963033500011079e-08, R5 ;  /* 0x32a5706004187823 */ /* 0x004fe20000000005 */
[----:B------:R-:W-:Y:S01]  /*1640*/  SHF.L.U32 R4, R6, 0x17, RZ ;  /* 0x0000001706047819 */ /* 0x000fe200000006ff */
[----:B------:R-:W-:-:S04]  /*1650*/  FADD R5, RZ, R0 ;  /* 0x00000000ff057221 */ /* 0x000fc80000000000 */
[----:B------:R-:W-:Y:S01]  /*1660*/  FADD R6, R5, R2 ;  /* 0x0000000205067221 */ /* 0x000fe20000000000 */
[----:B------:R-:W2:Y:S01]  /*1670*/  MUFU.EX2 R22, R22 ;  /* 0x0000001600167308 */ /* 0x000ea20000000800 */
[----:B0-----:R-:W-:Y:S01]  /*1680*/  FMUL R4, R4, R21 ;  /* 0x0000001504047220 */ /* 0x001fe20000400000 */
[----:B------:R-:W-:Y:S01]  /*1690*/  FFMA R21, R8, 1.4426950216293334961, -R15 ;  /* 0x3fb8aa3b08157823 */ /* 0x000fe2000000080f */
[----:B------:R-:W-:Y:S02]  /*16a0*/  IMAD.SHL.U32 R5, R7, 0x800000, RZ ;  /* 0x0080000007057824 */ /* 0x000fe400078e00ff */
[----:B------:R-:W-:Y:S01]  /*16b0*/  FADD R7, R6, R3 ;  /* 0x0000000306077221 */ /* 0x000fe20000000000 */
[----:B------:R-:W-:Y:S01]  /*16c0*/  FFMA R21, R8, 1.925963033500011079e-08, R21 ;  /* 0x32a5706008157823 */ /* 0x000fe20000000015 */
[----:B------:R-:W-:Y:S01]  /*16d0*/  SHF.L.U32 R8, R11, 0x17, RZ ;  /* 0x000000170b087819 */ /* 0x000fe200000006ff */
[----:B------:R-:W0:Y:S01]  /*16e0*/  MUFU.EX2 R26, R26 ;  /* 0x0000001a001a7308 */ /* 0x000e220000000800 */
[----:B---3--:R-:W-:Y:S01]  /*16f0*/  FMUL R5, R5, R14 ;  /* 0x0000000e05057220 */ /* 0x008fe20000400000 */
[----:B------:R-:W-:Y:S01]  /*1700*/  FADD R6, R7, R4 ;  /* 0x0000000407067221 */ /* 0x000fe20000000000 */
[----:B------:R-:W-:Y:S01]  /*1710*/  SHF.L.U32 R7, R10, 0x17, RZ ;  /* 0x000000170a077819 */ /* 0x000fe200000006ff */
[----:B-1----:R-:W-:Y:S01]  /*1720*/  FMUL R8, R8, R19 ;  /* 0x0000001308087220 */ /* 0x002fe20000400000 */
[----:B------:R-:W-:-:S02]  /*1730*/  IMAD.SHL.U32 R19, R12, 0x800000, RZ ;  /* 0x008000000c137824 */ /* 0x000fc400078e00ff */
[----:B------:R-:W-:Y:S01]  /*1740*/  FADD R11, R6, R5 ;  /* 0x00000005060b7221 */ /* 0x000fe20000000000 */
[----:B------:R-:W-:Y:S01]  /*1750*/  SHF.L.U32 R12, R9, 0x17, RZ ;  /* 0x00000017090c7819 */ /* 0x000fe200000006ff */
[----:B------:R-:W1:Y:S01]  /*1760*/  MUFU.EX2 R15, R24 ;  /* 0x00000018000f7308 */ /* 0x000e620000000800 */
[----:B--2---:R-:W-:Y:S01]  /*1770*/  FMUL R7, R7, R22 ;  /* 0x0000001607077220 */ /* 0x004fe20000400000 */
[----:B------:R-:W-:-:S04]  /*1780*/  FADD R10, R11, R8 ;  /* 0x000000080b0a7221 */ /* 0x000fc80000000000 */
[----:B------:R-:W-:Y:S02]  /*1790*/  FADD R9, R10, R7 ;  /* 0x000000070a097221 */ /* 0x000fe40000000000 */
        /* <DEDUP_REMOVED lines=16> */
.L_x_27555:
        /* <DEDUP_REMOVED lines=11> */
[----:B0-----:R-:W-:Y:S05]  /*1950*/  CALL.REL.NOINC `($__internal_435_$__cuda_sm3x_div_rn_noftz_f32_slowpath) ;  /* 0x0000001400a87944 */ /* 0x001fea0003c00000 */
[----:B------:R-:W-:-:S07]  /*1960*/  IMAD.MOV.U32 R12, RZ, RZ, R0 ;  /* 0x000000ffff0c7224 */ /* 0x000fce00078e0000 */
.L_x_27524:
[----:B------:R-:W-:Y:S05]  /*1970*/  BSYNC.RECONVERGENT B0 ;  /* 0x0000000000007941 */ /* 0x000fea0003800200 */
.L_x_27523:
        /* <DEDUP_REMOVED lines=11> */
[----:B0-----:R-:W-:Y:S05]  /*1a30*/  CALL.REL.NOINC `($__internal_435_$__cuda_sm3x_div_rn_noftz_f32_slowpath) ;  /* 0x0000001400707944 */ /* 0x001fea0003c00000 */
[----:B------:R-:W-:-:S07]  /*1a40*/  MOV R13, R0 ;  /* 0x00000000000d7202 */ /* 0x000fce0000000f00 */
.L_x_27526:
[----:B------:R-:W-:Y:S05]  /*1a50*/  BSYNC.RECONVERGENT B0 ;  /* 0x0000000000007941 */ /* 0x000fea0003800200 */
.L_x_27525:
        /* <DEDUP_REMOVED lines=11> */
[----:B0-----:R-:W-:Y:S05]  /*1b10*/  CALL.REL.NOINC `($__internal_435_$__cuda_sm3x_div_rn_noftz_f32_slowpath) ;  /* 0x0000001400387944 */ /* 0x001fea0003c00000 */
[----:B------:R-:W-:-:S07]  /*1b20*/  MOV R2, R0 ;  /* 0x0000000000027202 */ /* 0x000fce0000000f00 */
.L_x_27528:
[----:B------:R-:W-:Y:S05]  /*1b30*/  BSYNC.RECONVERGENT B0 ;  /* 0x0000000000007941 */ /* 0x000fea0003800200 */
.L_x_27527:
        /* <DEDUP_REMOVED lines=12> */
[----:B------:R-:W-:-:S07]  /*1c00*/  IMAD.MOV.U32 R3, RZ, RZ, R0 ;  /* 0x000000ffff037224 */ /* 0x000fce00078e0000 */
.L_x_27530:
[----:B------:R-:W-:Y:S05]  /*1c10*/  BSYNC.RECONVERGENT B0 ;  /* 0x0000000000007941 */ /* 0x000fea0003800200 */
.L_x_27529:
        /* <DEDUP_REMOVED lines=13> */
.L_x_27532:
[----:B------:R-:W-:Y:S05]  /*1cf0*/  BSYNC.RECONVERGENT B0 ;  /* 0x0000000000007941 */ /* 0x000fea0003800200 */
.L_x_27531:
        /* <DEDUP_REMOVED lines=13> */
.L_x_27534:
[----:B------:R-:W-:Y:S05]  /*1dd0*/  BSYNC.RECONVERGENT B0 ;  /* 0x0000000000007941 */ /* 0x000fea0003800200 */
.L_x_27533:
        /* <DEDUP_REMOVED lines=13> */
.L_x_27536:
[----:B------:R-:W-:Y:S05]  /*1eb0*/  BSYNC.RECONVERGENT B0 ;  /* 0x0000000000007941 */ /* 0x000fea0003800200 */
.L_x_27535:
        /* <DEDUP_REMOVED lines=13> */
.L_x_27538:
[----:B------:R-:W-:Y:S05]  /*1f90*/  BSYNC.RECONVERGENT B0 ;  /* 0x0000000000007941 */ /* 0x000fea0003800200 */
.L_x_27537:
        /* <DEDUP_REMOVED lines=13> */
.L_x_27540:
[----:B------:R-:W-:Y:S05]  /*2070*/  BSYNC.RECONVERGENT B0 ;  /* 0x0000000000007941 */ /* 0x000fea0003800200 */
.L_x_27539:
        /* <DEDUP_REMOVED lines=13> */
.L_x_27542:
[----:B------:R-:W-:Y:S05]  /*2150*/  BSYNC.RECONVERGENT B0 ;  /* 0x0000000000007941 */ /* 0x000fea0003800200 */
.L_x_27541:
        /* <DEDUP_REMOVED lines=13> */
[----:B------:R-:W-:Y:S01]  /*2230*/  IADD3 R14, P3, PT, R8, 0x100, RZ ;  /* 0x00000100080e7810 */ /* 0x000fe20007f7e0ff */
[----:B------:R-:W-:Y:S01]  /*2240*/  IMAD.X R22, RZ, RZ, R15, P1 ;  /* 0x000000ffff167224 */ /* 0x000fe200008e060f */
        /* <DEDUP_REMOVED lines=8> */
[C---:B------:R-:W-:Y:S02]  /*22d0*/  IADD3 R21, P0, PT, R8.reuse, 0x40, RZ ;  /* 0x0000004008157810 */ /* 0x040fe40007f1e0ff */
[----:B------:R-:W-:Y:S01]  /*22e0*/  IADD3 R0, P2, PT, R8, 0xc0, RZ ;  /* 0x000000c008007810 */ /* 0x000fe20007f5e0ff */
[----:B------:R1:W-:Y:S01]  /*22f0*/  STG.E.64 desc[UR4][R10.64], R12 ;  /* 0x0000000c0a007986 */ /* 0x0003e2000c101b04 */
[----:B0-----:R-:W-:Y:S02]  /*2300*/  IADD3.X R24, PT, PT, RZ, R15, RZ, P0, !PT ;  /* 0x0000000fff187210 */ /* 0x001fe400007fe4ff */
[----:B------:R-:W-:Y:S02]  /*2310*/  LEA.HI R8, P1, R22, R19, RZ, 0x1 ;  /* 0x0000001316087211 */ /* 0x000fe400078308ff */
[----:B------:R-:W-:-:S02]  /*2320*/  LEA.HI R21, P0, R24, R21, RZ, 0x1 ;  /* 0x0000001518157211 */ /* 0x000fc400078108ff */
[-C--:B------:R-:W-:Y:S02]  /*2330*/  IADD3.X R9, PT, PT, RZ, R15.reuse, RZ, P2, !PT ;  /* 0x0000000fff097210 */ /* 0x080fe400017fe4ff */
[----:B------:R-:W-:Y:S02]  /*2340*/  SHF.L.U32 R19, R21, 0x2, RZ ;  /* 0x0000000215137819 */ /* 0x000fe400000006ff */
[----:B------:R-:W-:Y:S01]  /*2350*/  IADD3.X R15, PT, PT, RZ, R15, RZ, P3, !PT ;  /* 0x0000000fff0f7210 */ /* 0x000fe20001ffe4ff */
[----:B-1----:R-:W-:Y:S01]  /*2360*/  IMAD.X R10, RZ, RZ, R24, P0 ;  /* 0x000000ffff0a7224 */ /* 0x002fe200000e0618 */
[----:B------:R-:W-:Y:S02]  /*2370*/  IADD3.X R11, PT, PT, RZ, R22, RZ, P1, !PT ;  /* 0x00000016ff0b7210 */ /* 0x000fe40000ffe4ff */
[----:B------:R-:W-:Y:S02]  /*2380*/  LEA.HI R12, P0, R9, R0, RZ, 0x1 ;  /* 0x00000000090c7211 */ /* 0x000fe400078108ff */
[----:B------:R-:W-:-:S02]  /*2390*/  SHF.L.U64.HI R0, R21, 0x2, R10 ;  /* 0x0000000215007819 */ /* 0x000fc4000001020a */
[C---:B------:R-:W-:Y:S01]  /*23a0*/  SHF.L.U64.HI R11, R8.reuse, 0x2, R11 ;  /* 0x00000002080b7819 */ /* 0x040fe2000001020b */
[----:B------:R-:W-:Y:S01]  /*23b0*/  IMAD.X R13, RZ, RZ, R9, P0 ;  /* 0x000000ffff0d7224 */ /* 0x000fe200000e0609 */
[----:B------:R-:W-:Y:S02]  /*23c0*/  SHF.L.U32 R10, R8, 0x2, RZ ;  /* 0x00000002080a7819 */ /* 0x000fe400000006ff */
[----:B------:R-:W-:Y:S02]  /*23d0*/  LOP3.LUT R8, R19, 0xfffffff8, RZ, 0xc0, !PT ;  /* 0xfffffff813087812 */ /* 0x000fe400078ec0ff */
[----:B------:R-:W-:Y:S02]  /*23e0*/  LEA.HI R14, P2, R15, R14, RZ, 0x1 ;  /* 0x0000000e0f0e7211 */ /* 0x000fe400078508ff */
[----:B------:R-:W-:Y:S02]  /*23f0*/  IADD3 R8, P0, PT, R8, UR42, RZ ;  /* 0x0000002a08087c10 */ /* 0x000fe4000ff1e0ff */
[----:B------:R-:W-:-:S02]  /*2400*/  IADD3.X R15, PT, PT, RZ, R15, RZ, P2, !PT ;  /* 0x0000000fff0f7210 */ /* 0x000fc400017fe4ff */
[----:B------:R-:W-:Y:S02]  /*2410*/  IADD3.X R9, PT, PT, R0, UR43, RZ, P0, !PT ;  /* 0x0000002b00097c10 */ /* 0x000fe400087fe4ff */
[----:B------:R-:W-:Y:S02]  /*2420*/  IADD3 R23, P0, PT, R18, R23, RZ ;  /* 0x0000001712177210 */ /* 0x000fe40007f1e0ff */
[C---:B------:R-:W-:Y:S01]  /*2430*/  SHF.L.U64.HI R13, R12.reuse, 0x2, R13 ;  /* 0x000000020c0d7819 */ /* 0x040fe2000001020d */
[----:B------:R-:W-:Y:S01]  /*2440*/  IMAD.SHL.U32 R12, R12, 0x4, RZ ;  /* 0x000000040c0c7824 */ /* 0x000fe200078e00ff */
[C---:B------:R-:W-:Y:S01]  /*2450*/  SHF.L.U64.HI R15, R14.reuse, 0x2, R15 ;  /* 0x000000020e0f7819 */ /* 0x040fe2000001020f */
[----:B------:R0:W-:Y:S01]  /*2460*/  STG.E.64 desc[UR4][R8.64], R2 ;  /* 0x0000000208007986 */ /* 0x0001e2000c101b04 */
        /* <DEDUP_REMOVED lines=18> */
.L_x_27522:
[----:B------:R-:W-:Y:S01]  /*2590*/  BSSY B0, `(.L_x_27544) ;  /* 0x0000007000007945 */ /* 0x000fe20003800000 */
[----:B------:R-:W-:Y:S01]  /*25a0*/  MOV R12, 0x10 ;  /* 0x00000010000c7802 */ /* 0x000fe20000000f00 */
[----:B------:R-:W-:Y:S01]  /*25b0*/  IMAD.MOV.U32 R11, RZ, RZ, 0x1f ;  /* 0x0000001fff0b7424 */ /* 0x000fe200078e00ff */
[----:B------:R-:W-:-:S07]  /*25c0*/  MOV R15, 0xffffffff ;  /* 0xffffffff000f7802 */ /* 0x000fce0000000f00 */
[----:B------:R-:W-:Y:S05]  /*25d0*/  WARPSYNC.COLLECTIVE R15, `(.L_x_27545) ;  /* 0x000000000f087348 */ /* 0x000fea0003c00000 */
[----:B------:R0:W1:Y:S02]  /*25e0*/  SHFL.BFLY P6, R14, R13, R12, R11 ;  /* 0x0c00000c0d0e7389 */ /* 0x00006400000c000b */
[----:B01----:R-:W-:Y:S05]  /*25f0*/  ENDCOLLECTIVE ;  /* 0x000000000000791b */ /* 0x003fea0003800000 */
.L_x_27545:
[----:B------:R-:W-:Y:S05]  /*2600*/  BSYNC B0 ;  /* 0x0000000000007941 */ /* 0x000fea0003800000 */
.L_x_27544:
[----:B------:R-:W-:Y:S01]  /*2610*/  FMNMX R13, R13, R14, !PT ;  /* 0x0000000e0d0d7209 */ /* 0x000fe20007800000 */
[----:B------:R-:W-:Y:S01]  /*2620*/  IMAD.MOV.U32 R11, RZ, RZ, 0x1f ;  /* 0x0000001fff0b7424 */ /* 0x000fe200078e00ff */
[----:B------:R-:W-:Y:S02]  /*2630*/  MOV R12, 0x8 ;  /* 0x00000008000c7802 */ /* 0x000fe40000000f00 */
[----:B------:R-:W-:-:S07]  /*2640*/  MOV R15, 0xffffffff ;  /* 0xffffffff000f7802 */ /* 0x000fce0000000f00 */
[----:B------:R-:W-:Y:S05]  /*2650*/  WARPSYNC.COLLECTIVE R15, `(.L_x_27546) ;  /* 0x000000000f087348 */ /* 0x000fea0003c00000 */
[----:B------:R0:W1:Y:S02]  /*2660*/  SHFL.BFLY P6, R14, R13, R12, R11 ;  /* 0x0c00000c0d0e7389 */ /* 0x00006400000c000b */
[----:B01----:R-:W-:Y:S05]  /*2670*/  ENDCOLLECTIVE ;  /* 0x000000000000791b */ /* 0x003fea0003800000 */
.L_x_27546:
[----:B------:R-:W-:Y:S01]  /*2680*/  IMAD.MOV.U32 R12, RZ, RZ, 0x4 ;  /* 0x00000004ff0c7424 */ /* 0x000fe200078e00ff */
[----:B------:R-:W-:-:S04]  /*2690*/  FMNMX R0, R13, R14, !PT ;  /* 0x0000000e0d007209 */ /* 0x000fc80007800000 */
[----:B------:R-:W-:-:S07]  /*26a0*/  MOV R13, R0 ;  /* 0x00000000000d7202 */ /* 0x000fce0000000f00 */
[----:B------:R-:W-:Y:S05]  /*26b0*/  WARPSYNC.COLLECTIVE R15, `(.L_x_27547) ;  /* 0x000000000f087348 */ /* 0x000fea0003c00000 */
[----:B------:R0:W1:Y:S02]  /*26c0*/  SHFL.BFLY P6, R14, R13, R12, R11 ;  /* 0x0c00000c0d0e7389 */ /* 0x00006400000c000b */
[----:B01----:R-:W-:Y:S05]  /*26d0*/  ENDCOLLECTIVE ;  /* 0x000000000000791b */ /* 0x003fea0003800000 */
.L_x_27547:
[----:B------:R-:W-:Y:S01]  /*26e0*/  HFMA2 R12, -RZ, RZ, 0, 1.1920928955078125e-07 ;  /* 0x00000002ff0c7431 */ /* 0x000fe200000001ff */
[----:B------:R-:W-:-:S04]  /*26f0*/  FMNMX R2, R0, R14, !PT ;  /* 0x0000000e00027209 */ /* 0x000fc80007800000 */
[----:B------:R-:W-:-:S07]  /*2700*/  MOV R13, R2 ;  /* 0x00000002000d7202 */ /* 0x000fce0000000f00 */
[----:B------:R-:W-:Y:S05]  /*2710*/  WARPSYNC.COLLECTIVE R15, `(.L_x_27548) ;  /* 0x000000000f087348 */ /* 0x000fea0003c00000 */
[----:B------:R0:W1:Y:S02]  /*2720*/  SHFL.BFLY P6, R14, R13, R12, R11 ;  /* 0x0c00000c0d0e7389 */ /* 0x00006400000c000b */
[----:B01----:R-:W-:Y:S05]  /*2730*/  ENDCOLLECTIVE ;  /* 0x000000000000791b */ /* 0x003fea0003800000 */
.L_x_27548:
[----:B------:R-:W-:Y:S02]  /*2740*/  MOV R12, 0x1 ;  /* 0x00000001000c7802 */ /* 0x000fe40000000f00 */
[----:B------:R-:W-:-:S05]  /*2750*/  FMNMX R3, R2, R14, !PT ;  /* 0x0000000e02037209 */ /* 0x000fca0007800000 */
[----:B------:R-:W-:-:S07]  /*2760*/  IMAD.MOV.U32 R13, RZ, RZ, R3 ;  /* 0x000000ffff0d7224 */ /* 0x000fce00078e0003 */
[----:B------:R-:W-:Y:S05]  /*2770*/  WARPSYNC.COLLECTIVE R15, `(.L_x_27549) ;  /* 0x000000000f087348 */ /* 0x000fea0003c00000 */
[----:B------:R0:W1:Y:S02]  /*2780*/  SHFL.BFLY P6, R14, R13, R12, R11 ;  /* 0x0c00000c0d0e7389 */ /* 0x00006400000c000b */
[----:B01----:R-:W-:Y:S05]  /*2790*/  ENDCOLLECTIVE ;  /* 0x000000000000791b */ /* 0x003fea0003800000 */
.L_x_27549:
[----:B------:R-:W-:Y:S01]  /*27a0*/  IMAD.MOV.U32 R12, RZ, RZ, 0x437c0000 ;  /* 0x437c0000ff0c7424 */ /* 0x000fe200078e00ff */
[----:B------:R-:W-:-:S05]  /*27b0*/  FMNMX R27, R3, R14, !PT ;  /* 0x0000000e031b7209 */ /* 0x000fca0007800000 */
[--C-:B------:R-:W-:Y:S01]  /*27c0*/  FADD R3, R19, -R27.reuse ;  /* 0x8000001b13037221 */ /* 0x100fe20000000000 */
[----:B------:R-:W-:Y:S01]  /*27d0*/  FADD R19, -R27, R10 ;  /* 0x0000000a1b137221 */ /* 0x000fe20000000100 */
[----:B------:R-:W-:Y:S02]  /*27e0*/  HFMA2 R10, -RZ, RZ, 0.96630859375, -0.0022525787353515625 ;  /* 0x3bbb989dff0a7431 */ /* 0x000fe400000001ff */
[--C-:B------:R-:W-:Y:S01]  /*27f0*/  FADD R29, R29, -R27.reuse ;  /* 0x8000001b1d1d7221 */ /* 0x100fe20000000000 */
[C---:B------:R-:W-:Y:S01]  /*2800*/  FADD R21, -R27.reuse, R26 ;  /* 0x0000001a1b157221 */ /* 0x040fe20000000100 */
[--C-:B------:R-:W-:Y:S01]  /*2810*/  FADD R9, R4, -R27.reuse ;  /* 0x8000001b04097221 */ /* 0x100fe20000000000 */
[C---:B------:R-:W-:Y:S01]  /*2820*/  FADD R5, -R27.reuse, R24 ;  /* 0x000000181b057221 */ /* 0x040fe20000000100 */
[----:B------:R-:W-:Y:S01]  /*2830*/  FADD R13, -R27, R6 ;  /* 0x000000061b0d7221 */ /* 0x000fe20000000100 */
[--C-:B------:R-:W-:Y:S01]  /*2840*/  FADD R7, R7, -R27.reuse ;  /* 0x8000001b07077221 */ /* 0x100fe20000000000 */
[----:B------:R-:W-:Y:S01]  /*2850*/  FADD R11, R22, -R27 ;  /* 0x8000001b160b7221 */ /* 0x000fe20000000000 */
[----:B------:R-:W-:Y:S01]  /*2860*/  FADD R27, -R27, R8 ;  /* 0x000000081b1b7221 */ /* 0x000fe20000000100 */
        /* <DEDUP_REMOVED lines=29> */
[----:B------:R-:W-:Y:S02]  /*2a40*/  FFMA.SAT R15, R13, R10, 0.5 ;  /* 0x3f0000000d0f7423 */ /* 0x000fe4000000200a */
[----:B------:R-:W1:Y:S01]  /*2a50*/  MUFU.EX2 R5, R8 ;  /* 0x0000000800057308 */ /* 0x000e620000000800 */
[----:B0-----:R-:W-:Y:S01]  /*2a60*/  FMUL R3, R3, R6 ;  /* 0x0000000603037220 */ /* 0x001fe20000400000 */
        /* <DEDUP_REMOVED lines=32> */
[----:B------:R-:W-:Y:S01]  /*2c70*/  FFMA.SAT R15, R27, R10, 0.5 ;  /* 0x3f0000001b0f7423 */ /* 0x000fe2000000200a */
[----:B------:R-:W-:-:S03]  /*2c80*/  FADD R10, R11, -12583039 ;  /* 0xcb40007f0b0a7421 */ /* 0x000fc60000000000 */
[----:B------:R-:W-:Y:S01]  /*2c90*/  FFMA.RM R15, R15, R12, 12582913 ;  /* 0x4b4000010f0f7423 */ /* 0x000fe2000000400c */
[C---:B------:R-:W-:Y:S01]  /*2ca0*/  FFMA R10, R9.reuse, 1.4426950216293334961, -R10 ;  /* 0x3fb8aa3b090a7823 */ /* 0x040fe2000000080a */
[----:B------:R-:W0:Y:S03]  /*2cb0*/  MUFU.EX2 R13, R13 ;  /* 0x0000000d000d7308 */ /* 0x000e260000000800 */
[----:B------:R-:W-:Y:S01]  /*2cc0*/  FFMA R14, R9, 1.925963033500011079e-08, R10 ;  /* 0x32a57060090e7823 */ /* 0x000fe2000000000a */
[C---:B------:R-:W-:Y:S01]  /*2cd0*/  FADD R10, R15.reuse, -12583039 ;  /* 0xcb40007f0f0a7421 */ /* 0x040fe20000000000 */
[----:B------:R-:W-:Y:S01]  /*2ce0*/  FADD R9, RZ, R0 ;  /* 0x00000000ff097221 */ /* 0x000fe20000000000 */
[----:B------:R-:W-:Y:S02]  /*2cf0*/  SHF.L.U32 R15, R15, 0x17, RZ ;  /* 0x000000170f0f7819 */ /* 0x000fe400000006ff */
[----:B------:R-:W-:-:S04]  /*2d00*/  FFMA R10, R27, 1.4426950216293334961, -R10 ;  /* 0x3fb8aa3b1b0a7823 */ /* 0x000fc8000000080a */
[----:B------:R-:W-:Y:S01]  /*2d10*/  FFMA R27, R27, 1.925963033500011079e-08, R10 ;  /* 0x32a570601b1b7823 */ /* 0x000fe2000000000a */
[----:B------:R-:W-:-:S03]  /*2d20*/  FADD R10, R9, R2 ;  /* 0x00000002090a7221 */ /* 0x000fc60000000000 */
[----:B------:R-:W1:Y:S01]  /*2d30*/  MUFU.EX2 R22, R27 ;  /* 0x0000001b00167308 */ /* 0x000e620000000800 */
[----:B------:R-:W-:Y:S01]  /*2d40*/  FADD R9, R10, R3 ;  /* 0x000000030a097221 */ /* 0x000fe20000000000 */
[----:B0-----:R-:W-:-:S03]  /*2d50*/  FMUL R6, R6, R13 ;  /* 0x0000000d06067220 */ /* 0x001fc60000400000 */
[----:B------:R-:W-:-:S03]  /*2d60*/  FADD R10, R9, R4 ;  /* 0x00000004090a7221 */ /* 0x000fc60000000000 */
[----:B------:R-:W0:Y:S01]  /*2d70*/  MUFU.EX2 R13, R14 ;  /* 0x0000000e000d7308 */ /* 0x000e220000000800 */
[----:B------:R-:W-:Y:S01]  /*2d80*/  FADD R9, R10, R5 ;  /* 0x000000050a097221 */ /* 0x000fe20000000000 */
[----:B------:R-:W-:-:S03]  /*2d90*/  IMAD.SHL.U32 R10, R11, 0x800000, RZ ;  /* 0x008000000b0a7824 */ /* 0x000fc600078e00ff */
[----:B------:R-:W-:-:S04]  /*2da0*/  FADD R12, R9, R8 ;  /* 0x00000008090c7221 */ /* 0x000fc80000000000 */
[----:B------:R-:W-:-:S04]  /*2db0*/  FADD R9, R12, R7 ;  /* 0x000000070c097221 */ /* 0x000fc80000000000 */
[----:B------:R-:W-:Y:S01]  /*2dc0*/  FADD R11, R9, R6 ;  /* 0x00000006090b7221 */ /* 0x000fe20000000000 */
[----:B-1----:R-:W-:Y:S01]  /*2dd0*/  FMUL R9, R15, R22 ;  /* 0x000000160f097220 */ /* 0x002fe20000400000 */
[----:B------:R-:W-:Y:S01]  /*2de0*/  MOV R15, 0xffffffff ;  /* 0xffffffff000f7802 */ /* 0x000fe20000000f00 */
[----:B0-----:R-:W-:-:S04]  /*2df0*/  FMUL R10, R10, R13 ;  /* 0x0000000d0a0a7220 */ /* 0x001fc80000400000 */
[----:B------:R-:W-:Y:S01]  /*2e00*/  FADD R12, R11, R10 ;  /* 0x0000000a0b0c7221 */ /* 0x000fe20000000000 */
[----:B------:R-:W-:-:S03]  /*2e10*/  IMAD.MOV.U32 R11, RZ, RZ, 0x1f ;  /* 0x0000001fff0b7424 */ /* 0x000fc600078e00ff */
[----:B------:R-:W-:Y:S01]  /*2e20*/  FADD R13, R12, R9 ;  /* 0x000000090c0d7221 */ /* 0x000fe20000000000 */
[----:B------:R-:W-:-:S07]  /*2e30*/  MOV R12, 0x10 ;  /* 0x00000010000c7802 */ /* 0x000fce0000000f00 */
[----:B------:R-:W-:Y:S05]  /*2e40*/  WARPSYNC.COLLECTIVE R15, `(.L_x_27550) ;  /* 0x000000000f087348 */ /* 0x000fea0003c00000 */
[----:B------:R0:W1:Y:S02]  /*2e50*/  SHFL.BFLY P6, R14, R13, R12, R11 ;  /* 0x0c00000c0d0e7389 */ /* 0x00006400000c000b */
[----:B01----:R-:W-:Y:S05]  /*2e60*/  ENDCOLLECTIVE ;  /* 0x000000000000791b */ /* 0x003fea0003800000 */
.L_x_27550:
[----:B------:R-:W-:Y:S02]  /*2e70*/  HFMA2 R12, -RZ, RZ, 0, 4.76837158203125e-07 ;  /* 0x00000008ff0c7431 */ /* 0x000fe400000001ff */
[----:B------:R-:W-:-:S05]  /*2e80*/  FADD R19, R13, R14 ;  /* 0x0000000e0d137221 */ /* 0x000fca0000000000 */
[----:B------:R-:W-:-:S07]  /*2e90*/  MOV R13, R19 ;  /* 0x00000013000d7202 */ /* 0x000fce0000000f00 */
[----:B------:R-:W-:Y:S05]  /*2ea0*/  WARPSYNC.COLLECTIVE R15, `(.L_x_27551) ;  /* 0x000000000f087348 */ /* 0x000fea0003c00000 */
[----:B------:R0:W1:Y:S02]  /*2eb0*/  SHFL.BFLY P6, R14, R13, R12, R11 ;  /* 0x0c00000c0d0e7389 */ /* 0x00006400000c000b */
[----:B01----:R-:W-:Y:S05]  /*2ec0*/  ENDCOLLECTIVE ;  /* 0x000000000000791b */ /* 0x003fea0003800000 */
.L_x_27551:
[----:B------:R-:W-:Y:S01]  /*2ed0*/  MOV R12, 0x4 ;  /* 0x00000004000c7802 */ /* 0x000fe20000000f00 */
[----:B------:R-:W-:-:S04]  /*2ee0*/  FADD R21, R19, R14 ;  /* 0x0000000e13157221 */ /* 0x000fc80000000000 */
[----:B------:R-:W-:-:S07]  /*2ef0*/  IMAD.MOV.U32 R13, RZ, RZ, R21 ;  /* 0x000000ffff0d7224 */ /* 0x000fce00078e0015 */
[----:B------:R-:W-:Y:S05]  /*2f00*/  WARPSYNC.COLLECTIVE R15, `(.L_x_27552) ;  /* 0x000000000f087348 */ /* 0x000fea0003c00000 */
[----:B------:R0:W1:Y:S02]  /*2f10*/  SHFL.BFLY P6, R14, R13, R12, R11 ;  /* 0x0c00000c0d0e7389 */ /* 0x00006400000c000b */
[----:B01----:R-:W-:Y:S05]  /*2f20*/  ENDCOLLECTIVE ;  /* 0x000000000000791b */ /* 0x003fea0003800000 */
.L_x_27552:
[----:B------:R-:W-:Y:S02]  /*2f30*/  HFMA2 R12, -RZ, RZ, 0, 1.1920928955078125e-07 ;  /* 0x00000002ff0c7431 */ /* 0x000fe400000001ff */
[----:B------:R-:W-:-:S05]  /*2f40*/  FADD R22, R21, R14 ;  /* 0x0000000e15167221 */ /* 0x000fca0000000000 */
[----:B------:R-:W-:-:S07]  /*2f50*/  MOV R13, R22 ;  /* 0x00000016000d7202 */ /* 0x000fce0000000f00 */
[----:B------:R-:W-:Y:S05]  /*2f60*/  WARPSYNC.COLLECTIVE R15, `(.L_x_27553) ;  /* 0x000000000f087348 */ /* 0x000fea0003c00000 */
[----:B------:R0:W1:Y:S02]  /*2f70*/  SHFL.BFLY P6, R14, R13, R12, R11 ;  /* 0x0c00000c0d0e7389 */ /* 0x00006400000c000b */
[----:B01----:R-:W-:Y:S05]  /*2f80*/  ENDCOLLECTIVE ;  /* 0x000000000000791b */ /* 0x003fea0003800000 */
.L_x_27553:
[----:B------:R-:W-:Y:S01]  /*2f90*/  MOV R12, 0x1 ;  /* 0x00000001000c7802 */ /* 0x000fe20000000f00 */
[----:B------:R-:W-:-:S04]  /*2fa0*/  FADD R24, R22, R14 ;  /* 0x0000000e16187221 */ /* 0x000fc80000000000 */
[----:B------:R-:W-:-:S07]  /*2fb0*/  IMAD.MOV.U32 R13, RZ, RZ, R24 ;  /* 0x000000ffff0d7224 */ /* 0x000fce00078e0018 */
[----:B------:R-:W-:Y:S05]  /*2fc0*/  WARPSYNC.COLLECTIVE R15, `(.L_x_27554) ;  /* 0x000000000f087348 */ /* 0x000fea0003c00000 */
[----:B------:R0:W1:Y:S02]  /*2fd0*/  SHFL.BFLY P6, R14, R13, R12, R11 ;  /* 0x0c00000c0d0e7389 */ /* 0x00006400000c000b */
[----:B01----:R-:W-:Y:S05]  /*2fe0*/  ENDCOLLECTIVE ;  /* 0x000000000000791b */ /* 0x003fea0003800000 */
.L_x_27554:
[----:B------:R-:W-:Y:S05]  /*2ff0*/  BRA `(.L_x_27555) ;  /* 0xffffffe800287947 */ /* 0x000fea000383ffff */
        .weak           $__internal_435_$__cuda_sm3x_div_rn_noftz_f32_slowpath
        .type           $__internal_435_$__cuda_sm3x_div_rn_noftz_f32_slowpath,@function
        .size           $__internal_435_$__cuda_sm3x_div_rn_noftz_f32_slowpath,(.L_x_37812 - $__internal_435_$__cuda_sm3x_div_rn_noftz_f32_slowpath)
$__internal_435_$__cuda_sm3x_div_rn_noftz_f32_slowpath:
        /* <DEDUP_REMOVED lines=35> */
.L_x_27557:
        /* <DEDUP_REMOVED lines=51> */
.L_x_27564:
[----:B------:R-:W-:-:S04]  /*3560*/  LOP3.LUT R0, R0, 0x80000000, RZ, 0xc0, !PT ;  /* 0x8000000000007812 */ /* 0x000fc800078ec0ff */
[----:B------:R-:W-:Y:S01]  /*3570*/  LOP3.LUT R0, R0, 0x7f800000, RZ, 0xfc, !PT ;  /* 0x7f80000000007812 */ /* 0x000fe200078efcff */
[----:B------:R-:W-:Y:S06]  /*3580*/  BRA `(.L_x_27565) ;  /* 0x0000000000047947 */ /* 0x000fec0003800000 */
.L_x_27563:
[----:B------:R-:W-:-:S07]  /*3590*/  LEA R0, R31, R0, 0x17 ;  /* 0x000000001f007211 */ /* 0x000fce00078eb8ff */
.L_x_27565:
[----:B------:R-:W-:Y:S05]  /*35a0*/  BSYNC.RECONVERGENT B2 ;  /* 0x0000000000027941 */ /* 0x000fea0003800200 */
.L_x_27562:
[----:B------:R-:W-:Y:S05]  /*35b0*/  BRA `(.L_x_27566) ;  /* 0x0000000000207947 */ /* 0x000fea0003800000 */
.L_x_27561:
[----:B------:R-:W-:-:S04]  /*35c0*/  LOP3.LUT R0, R21, 0x80000000, R0, 0x48, !PT ;  /* 0x8000000015007812 */ /* 0x000fc800078e4800 */
[----:B------:R-:W-:Y:S01]  /*35d0*/  LOP3.LUT R0, R0, 0x7f800000, RZ, 0xfc, !PT ;  /* 0x7f80000000007812 */ /* 0x000fe200078efcff */
[----:B------:R-:W-:Y:S06]  /*35e0*/  BRA `(.L_x_27566) ;  /* 0x0000000000147947 */ /* 0x000fec0003800000 */
.L_x_27560:
[----:B------:R-:W-:Y:S01]  /*35f0*/  LOP3.LUT R0, R21, 0x80000000, R0, 0x48, !PT ;  /* 0x8000000015007812 */ /* 0x000fe200078e4800 */
[----:B------:R-:W-:Y:S06]  /*3600*/  BRA `(.L_x_27566) ;  /* 0x00000000000c7947 */ /* 0x000fec0003800000 */
.L_x_27559:
[----:B------:R-:W0:Y:S01]  /*3610*/  MUFU.RSQ R0, -QNAN ;  /* 0xffc0000000007908 */ /* 0x000e220000001400 */
[----:B------:R-:W-:Y:S05]  /*3620*/  BRA `(.L_x_27566) ;  /* 0x0000000000047947 */ /* 0x000fea0003800000 */
.L_x_27558:
[----:B------:R-:W-:-:S07]  /*3630*/  FADD.FTZ R0, R0, R11 ;  /* 0x0000000b00007221 */ /* 0x000fce0000010000 */
.L_x_27566:
[----:B------:R-:W-:Y:S05]  /*3640*/  BSYNC.RECONVERGENT B1 ;  /* 0x0000000000017941 */ /* 0x000fea0003800200 */
.L_x_27556:
[----:B------:R-:W-:Y:S01]  /*3650*/  HFMA2 R15, -RZ, RZ, 0, 0 ;  /* 0x00000000ff0f7431 */ /* 0x000fe200000001ff */
[----:B------:R-:W-:-:S04]  /*3660*/  MOV R14, R19 ;  /* 0x00000013000e7202 */ /* 0x000fc80000000f00 */
[----:B0-----:R-:W-:Y:S05]  /*3670*/  RET.REL.NODEC R14 `(_Z15SoftmaxWarpImplI22BroadcastScaleMaskLoadIffbLm2EiE11DirectStoreIffEfLi2ELi10ELi32ELi1ELb0EL9Algorithm0EEvT_T0_ll) ;  /* 0xffffffc80e607950 */ /* 0x001fea0003c3ffff */
.L_x_27567:
        /* <DEDUP_REMOVED lines=16> */
.L_x_37812:


//--------------------- .text._Z15SoftmaxWarpImplI22BroadcastScaleMaskLoadIffbLm2EiE11DirectStoreIffEfLi2ELi8ELi32ELi1ELb1EL9Algorithm0EEvT_T0_ll --------------------------
	.section	.text._Z15SoftmaxWarpImplI22BroadcastScaleMaskLoadIffbLm2EiE11DirectStoreIffEfLi2ELi8ELi32ELi1ELb1EL9Algorithm0EEvT_T0_ll,"ax",@progbits
	.align	128
        .global         _Z15SoftmaxWarpImplI22BroadcastScaleMaskLoadIffbLm2EiE11DirectStoreIffEfLi2ELi8ELi32ELi1ELb1EL9Algorithm0EEvT_T0_ll
        .type           _Z15SoftmaxWarpImplI22BroadcastScaleMaskLoadIffbLm2EiE11DirectStoreIffEfLi2ELi8ELi32ELi1ELb1EL9Algorithm0EEvT_T0_ll,@function
        .size           _Z15SoftmaxWarpImplI22BroadcastScaleMaskLoadIffbLm2EiE11DirectStoreIffEfLi2ELi8ELi32ELi1ELb1EL9Algorithm0EEvT_T0_ll,(.L_x_37813 - _Z15SoftmaxWarpImplI22BroadcastScaleMaskLoadIffbLm2EiE11DirectStoreIffEfLi2ELi8ELi32ELi1ELb1EL9Algorithm0EEvT_T0_ll)
        .other          _Z15SoftmaxWarpImplI22BroadcastScaleMaskLoadIffbLm2EiE11DirectStoreIffEfLi2ELi8ELi32ELi1ELb1EL9Algorithm0EEvT_T0_ll,@"STO_CUDA_ENTRY STV_DEFAULT"
_Z15SoftmaxWarpImplI22BroadcastScaleMaskLoadIffbLm2EiE11DirectStoreIffEfLi2ELi8ELi32ELi1ELb1EL9Algorithm0EEvT_T0_ll:
.text._Z15SoftmaxWarpImplI22BroadcastScaleMaskLoadIffbLm2EiE11DirectStoreIffEfLi2ELi8ELi32ELi1ELb1EL9Algorithm0EEvT_T0_ll:
        /* <DEDUP_REMOVED lines=27> */
.L_x_27568:
        /* <DEDUP_REMOVED lines=15> */
[C---:B------:R-:W-:Y:S02]  /*02a0*/  IADD3 R21, PT, PT, R23.reuse, 0x40, RZ ;  /* 0x0000004017157810 */ /* 0x040fe40007ffe0ff */
[----:B------:R-:W-:-:S07]  /*02b0*/  IADD3 R9, PT, PT, R23, 0xc0, RZ ;  /* 0x000000c017097810 */ /* 0x000fce0007ffe0ff */
.L_x_27602:
        /* <DEDUP_REMOVED lines=8> */
[----:B------:R-:W3:Y:S08]  /*0340*/  LDC.64 R14, c[0x0][0x390] ;  /* 0x0000e400ff0e7b82 */ /* 0x000ef00000000a00 */
[----:B------:R-:W4:Y:S01]  /*0350*/  LDC.64 R6, c[0x0][0x398] ;  /* 0x0000e600ff067b82 */ /* 0x000f220000000a00 */
        /* <DEDUP_REMOVED lines=8> */
[----:B--23--:R-:W-:Y:S10]  /*03e0*/  @P0 BRA `(.L_x_27570) ;  /* 0x0000000000f00947 */ /* 0x00cff40003800000 */
        /* <DEDUP_REMOVED lines=26> */
[----:B------:R-:W-:Y:S01]  /*0590*/  ISETP.NE.AND.EX P4, PT, R7, RZ, PT, P4 ;  /* 0x000000ff0700720c */ /* 0x000fe20003f85340 */
[----:B------:R-:W0:Y:S03]  /*05a0*/  LDC.64 R2, c[0x0][0x388] ;  /* 0x0000e200ff027b82 */ /* 0x000e260000000a00 */
[----:B------:R-:W-:Y:S02]  /*05b0*/  @!P5 IADD3 R8, PT, PT, -R8, RZ, RZ ;  /* 0x000000ff0808d210 */ /* 0x000fe40007ffe1ff */
[----:B------:R-:W-:Y:S02]  /*05c0*/  @!P6 LOP3.LUT R8, RZ, R0, RZ, 0x33, !PT ;  /* 0x00000000ff08e212 */ /* 0x000fe400078e33ff */
[----:B------:R-:W-:-:S03]  /*05d0*/  ISETP.NE.U32.AND P5, PT, R14, 0x1, PT ;  /* 0x000000010e00780c */ /* 0x000fc60003fa5070 */
        /* <DEDUP_REMOVED lines=29> */
.L_x_27570:
[----:B------:R-:W-:Y:S05]  /*07b0*/  BSYNC.RECONVERGENT B0 ;  /* 0x0000000000007941 */ /* 0x000fea0003800200 */
.L_x_27569:
[----:B------:R-:W-:Y:S04]  /*07c0*/  BSSY.RECONVERGENT B0, `(.L_x_27571) ;  /* 0x000003f000007945 */ /* 0x000fe80003800200 */
[----:B------:R-:W-:Y:S05]  /*07d0*/  @P1 BRA `(.L_x_27572) ;  /* 0x0000000000f41947 */ /* 0x000fea0003800000 */
        /* <DEDUP_REMOVED lines=61> */
.L_x_27572:
[----:B------:R-:W-:Y:S05]  /*0bb0*/  BSYNC.RECONVERGENT B0 ;  /* 0x0000000000007941 */ /* 0x000fea0003800200 */
.L_x_27571:
[----:B------:R-:W-:Y:S01]  /*0bc0*/  BSSY.RECONVERGENT B0, `(.L_x_27573) ;  /* 0x0000044000007945 */ /* 0x000fe20003800200 */
[----:B----4-:R-:W-:Y:S01]  /*0bd0*/  IMAD.MOV.U32 R6, RZ, RZ, -0x800000 ;  /* 0xff800000ff067424 */ /* 0x010fe200078e00ff */
[----:B------:R-:W-:Y:S01]  /*0be0*/  MOV R20, 0xff800000 ;  /* 0xff80000000147802 */ /* 0x000fe20000000f00 */
[----:B------:R-:W-:Y:S01]  /*0bf0*/  IMAD.MOV.U32 R7, RZ, RZ, -0x800000 ;  /* 0xff800000ff077424 */ /* 0x000fe200078e00ff */
[----:B------:R-:W-:Y:S01]  /*0c00*/  MOV R5, 0xff800000 ;  /* 0xff80000000057802 */ /* 0x000fe20000000f00 */
[----:B------:R-:W-:Y:S06]  /*0c10*/  @P2 BRA `(.L_x_27574) ;  /* 0x0000000000f82947 */ /* 0x000fec0003800000 */
[----:B------:R-:W-:Y:S01]  /*0c20*/  IABS R11, R0 ;  /* 0x00000000000b7213 */ /* 0x000fe20000000000 */
[----:B------:R-:W-:Y:S01]  /*0c30*/  IMAD R5, R18, UR44, R19 ;  /* 0x0000002c12057c24 */ /* 0x000fe2000f8e0213 */
[----:B-1----:R-:W-:Y:S02]  /*0c40*/  R2UR UR4, R16 ;  /* 0x00000000100472ca */ /* 0x002fe400000e0000 */
[----:B------:R-:W0:Y:S01]  /*0c50*/  I2F.RP R6, R11 ;  /* 0x0000000b00067306 */ /* 0x000e220000209400 */
[----:B------:R-:W-:Y:S02]  /*0c60*/  R2UR UR5, R17 ;  /* 0x00000000110572ca */ /* 0x000fe400000e0000 */
[----:B------:R-:W-:-:S05]  /*0c70*/  IABS R12, R5 ;  /* 0x00000005000c7213 */ /* 0x000fca0000000000 */
[----:B0-----:R-:W0:Y:S02]  /*0c80*/  MUFU.RCP R6, R6 ;  /* 0x0000000600067308 */ /* 0x001e240000001000 */
[----:B0-----:R-:W-:-:S06]  /*0c90*/  VIADD R8, R6, 0xffffffe ;  /* 0x0ffffffe06087836 */ /* 0x001fcc0000000000 */
        /* <DEDUP_REMOVED lines=54> */
.L_x_27574:
[----:B------:R-:W-:Y:S05]  /*1000*/  BSYNC.RECONVERGENT B0 ;  /* 0x0000000000007941 */ /* 0x000fea0003800200 */
.L_x_27573:
[----:B------:R-:W-:Y:S04]  /*1010*/  BSSY.RECONVERGENT B0, `(.L_x_27575) ;  /* 0x0000040000007945 */ /* 0x000fe80003800200 */
[----:B------:R-:W-:Y:S05]  /*1020*/  @P3 BRA `(.L_x_27576) ;  /* 0x0000000000f83947 */ /* 0x000fea0003800000 */
[----:B------:R-:W-:Y:S01]  /*1030*/  IABS R11, R0 ;  /* 0x00000000000b7213 */ /* 0x000fe20000000000 */
[----:B------:R-:W-:Y:S01]  /*1040*/  IMAD R7, R18, UR44, R9 ;  /* 0x0000002c12077c24 */ /* 0x000fe2000f8e0209 */
[----:B-1----:R-:W-:Y:S02]  /*1050*/  R2UR UR4, R16 ;  /* 0x00000000100472ca */ /* 0x002fe400000e0000 */
[----:B------:R-:W0:Y:S01]  /*1060*/  I2F.RP R8, R11 ;  /* 0x0000000b00087306 */ /* 0x000e220000209400 */
[----:B------:R-:W-:Y:S02]  /*1070*/  R2UR UR5, R17 ;  /* 0x00000000110572ca */ /* 0x000fe400000e0000 */
[----:B------:R-:W-:-:S05]  /*1080*/  IABS R14, R7 ;  /* 0x00000007000e7213 */ /* 0x000fca0000000000 */
        /* <DEDUP_REMOVED lines=56> */
.L_x_27576:
[----:B------:R-:W-:Y:S05]  /*1410*/  BSYNC.RECONVERGENT B0 ;  /* 0x0000000000007941 */ /* 0x000fea0003800200 */
.L_x_27575:
        /* <DEDUP_REMOVED lines=103> */
.L_x_27614:
        /* <DEDUP_REMOVED lines=11> */
[----:B01----:R-:W-:Y:S05]  /*1b40*/  CALL.REL.NOINC `($__internal_436_$__cuda_sm3x_div_rn_noftz_f32_slowpath) ;  /* 0x0000001400407944 */ /* 0x003fea0003c00000 */
[----:B------:R-:W-:-:S07]  /*1b50*/  MOV R12, R0 ;  /* 0x00000000000c7202 */ /* 0x000fce0000000f00 */
.L_x_27579:
[----:B------:R-:W-:Y:S05]  /*1b60*/  BSYNC.RECONVERGENT B0 ;  /* 0x0000000000007941 */ /* 0x000fea0003800200 */
.L_x_27578:
        /* <DEDUP_REMOVED lines=11> */
[----:B01----:R-:W-:Y:S05]  /*1c20*/  CALL.REL.NOINC `($__internal_436_$__cuda_sm3x_div_rn_noftz_f32_slowpath) ;  /* 0x0000001400087944 */ /* 0x003fea0003c00000 */
[----:B------:R-:W-:-:S07]  /*1c30*/  MOV R13, R0 ;  /* 0x00000000000d7202 */ /* 0x000fce0000000f00 */
.L_x_27581:
[----:B------:R-:W-:Y:S05]  /*1c40*/  BSYNC.RECONVERGENT B0 ;  /* 0x0000000000007941 */ /* 0x000fea0003800200 */
.L_x_27580:
        /* <DEDUP_REMOVED lines=11> */
[----:B01----:R-:W-:Y:S05]  /*1d00*/  CALL.REL.NOINC `($__internal_436_$__cuda_sm3x_div_rn_noftz_f32_slowpath) ;  /* 0x0000001000d07944 */ /* 0x003fea0003c00000 */
[----:B------:R-:W-:-:S07]  /*1d10*/  IMAD.MOV.U32 R2, RZ, RZ, R0 ;  /* 0x000000ffff027224 */ /* 0x000fce00078e0000 */
.L_x_27583:
[----:B------:R-:W-:Y:S05]  /*1d20*/  BSYNC.RECONVERGENT B0 ;  /* 0x0000000000007941 */ /* 0x000fea0003800200 */
.L_x_27582:
        /* <DEDUP_REMOVED lines=12> */
[----:B------:R-:W-:-:S07]  /*1df0*/  MOV R3, R0 ;  /* 0x0000000000037202 */ /* 0x000fce0000000f00 */
.L_x_27585:
[----:B------:R-:W-:Y:S05]  /*1e00*/  BSYNC.RECONVERGENT B0 ;  /* 0x0000000000007941 */ /* 0x000fea0003800200 */
.L_x_27584:
        /* <DEDUP_REMOVED lines=13> */
.L_x_27587:
[----:B------:R-:W-:Y:S05]  /*1ee0*/  BSYNC.RECONVERGENT B0 ;  /* 0x0000000000007941 */ /* 0x000fea0003800200 */
.L_x_27586:
        /* <DEDUP_REMOVED lines=13> */
.L_x_27589:
[----:B------:R-:W-:Y:S05]  /*1fc0*/  BSYNC.RECONVERGENT B0 ;  /* 0x0000000000007941 */ /* 0x000fea0003800200 */
.L_x_27588:
        /* <DEDUP_REMOVED lines=13> */
.L_x_27591:
[----:B------:R-:W-:Y:S05]  /*20a0*/  BSYNC.RECONVERGENT B0 ;  /* 0x0000000000007941 */ /* 0x000fea0003800200 */
.L_x_27590:
        /* <DEDUP_REMOVED lines=13> */
.L_x_27593:
[----:B------:R-:W-:Y:S05]  /*2180*/  BSYNC.RECONVERGENT B0 ;  /* 0x0000000000007941 */ /* 0x000fea0003800200 */
.L_x_27592:
        /* <DEDUP_REMOVED lines=25> */
.L_x_27595:
[----:B------:R-:W-:Y:S05]  /*2320*/  BSYNC.RECONVERGENT B0 ;  /* 0x0000000000007941 */ /* 0x000fea0003800200 */
.L_x_27594:
        /* <DEDUP_REMOVED lines=18> */
.L_x_27597:
[----:B------:R-:W-:Y:S05]  /*2450*/  BSYNC.RECONVERGENT B0 ;  /* 0x0000000000007941 */ /* 0x000fea0003800200 */
.L_x_27596:
[----:B------:R-:W-:Y:S04]  /*2460*/  BSSY.RECONVERGENT B0, `(.L_x_27598) ;  /* 0x0000012000007945 */ /* 0x000fe80003800200 */
[----:B------:R-:W-:Y:S05]  /*2470*/  @P2 BRA `(.L_x_27599) ;  /* 0x0000000000402947 */ /* 0x000fea0003800000 */
[----:B---3--:R-:W-:Y:S01]  /*2480*/  MOV R3, RZ ;  /* 0x000000ff00037202 */ /* 0x008fe20000000f00 */
        /* <DEDUP_REMOVED lines=15> */
.L_x_27599:
[----:B------:R-:W-:Y:S05]  /*2580*/  BSYNC.RECONVERGENT B0 ;  /* 0x0000000000007941 */ /* 0x000fea0003800200 */
.L_x_27598:
        /* <DEDUP_REMOVED lines=18> */
.L_x_27601:
[----:B------:R-:W-:Y:S05]  /*26b0*/  BSYNC.RECONVERGENT B0 ;  /* 0x0000000000007941 */ /* 0x000fea0003800200 */
.L_x_27600:
[----:B------:R-:W-:-:S04]  /*26c0*/  IADD3 R18, P0, PT, R25, R18, RZ ;  /* 0x0000001219127210 */ /* 0x000fc80007f1e0ff */
[----:B------:R-:W-:Y:S02]  /*26d0*/  LEA.HI.X.SX32 R10, R25, R10, 0x1, P0 ;  /* 0x0000000a190a7211 */ /* 0x000fe400000f0eff */
[----:B------:R-:W-:-:S04]  /*26e0*/  ISETP.GE.U32.AND P0, PT, R18, UR42, PT ;  /* 0x0000002a12007c0c */ /* 0x000fc8000bf06070 */
[----:B------:R-:W-:-:S13]  /*26f0*/  ISETP.GE.AND.EX P0, PT, R10, UR43, PT, P0 ;  /* 0x0000002b0a007c0c */ /* 0x000fda000bf06300 */
[----:B------:R-:W-:Y:S05]  /*2700*/  @!P0 BRA `(.L_x_27602) ;  /* 0xffffffd800ec8947 */ /* 0x000fea000383ffff */
[----:B------:R-:W-:Y:S05]  /*2710*/  EXIT ;  /* 0x000000000000794d */ /* 0x000fea0003800000 */
.L_x_27577:
[----:B------:R-:W-:Y:S01]  /*2720*/  HFMA2 R12, -RZ, RZ, 0, 9.5367431640625e-07 ;  /* 0x00000010ff0c7431 */ /* 0x000fe200000001ff */
[----:B------:R-:W-:Y:S01]  /*2730*/  BSSY B0, `(.L_x_27603) ;  /* 0x0000006000007945 */ /* 0x000fe20003800000 */
[----:B------:R-:W-:Y:S01]  /*2740*/  MOV R11, 0x1f ;  /* 0x0000001f000b7802 */ /* 0x000fe20000000f00 */
[----:B------:R-:W-:-:S07]  /*2750*/  IMAD.MOV.U32 R15, RZ, RZ, -0x1 ;  /* 0xffffffffff0f7424 */ /* 0x000fce00078e00ff */
[----:B-1----:R-:W-:Y:S05]  /*2760*/  WARPSYNC.COLLECTIVE R15, `(.L_x_27604) ;  /* 0x000000000f087348 */ /* 0x002fea0003c00000 */
[----:B------:R0:W2:Y:S02]  /*2770*/  SHFL.BFLY P6, R14, R13, R12, R11 ;  /* 0x0c00000c0d0e7389 */ /* 0x0000a400000c000b */
[----:B012---:R-:W-:Y:S05]  /*2780*/  ENDCOLLECTIVE ;  /* 0x000000000000791b */ /* 0x007fea0003800000 */
.L_x_27604:
[----:B------:R-:W-:Y:S05]  /*2790*/  BSYNC B0 ;  /* 0x0000000000007941 */ /* 0x000fea0003800000 */
.L_x_27603:
[----:B------:R-:W-:Y:S01]  /*27a0*/  HFMA2 R12, -RZ, RZ, 0, 4.76837158203125e-07 ;  /* 0x00000008ff0c7431 */ /* 0x000fe200000001ff */
[----:B------:R-:W-:Y:S01]  /*27b0*/  FMNMX R13, R14, R13, !PT ;  /* 0x0000000d0e0d7209 */ /* 0x000fe20007800000 */
[----:B------:R-:W-:Y:S01]  /*27c0*/  IMAD.MOV.U32 R15, RZ, RZ, -0x1 ;  /* 0xffffffffff0f7424 */ /* 0x000fe200078e00ff */
[----:B------:R-:W-:-:S07]  /*27d0*/  MOV R11, 0x1f ;  /* 0x0000001f000b7802 */ /* 0x000fce0000000f00 */
[----:B------:R-:W-:Y:S05]  /*27e0*/  WARPSYNC.COLLECTIVE R15, `(.L_x_27605) ;  /* 0x000000000f087348 */ /* 0x000fea0003c00000 */
[----:B------:R0:W1:Y:S02]  /*27f0*/  SHFL.BFLY P6, R14, R13, R12, R11 ;  /* 0x0c00000c0d0e7389 */ /* 0x00006400000c000b */
[----:B01----:R-:W-:Y:S05]  /*2800*/  ENDCOLLECTIVE ;  /* 0x000000000000791b */ /* 0x003fea0003800000 */
.L_x_27605:
[----:B------:R-:W-:Y:S01]  /*2810*/  HFMA2 R12, -RZ, RZ, 0, 2.384185791015625e-07 ;  /* 0x00000004ff0c7431 */ /* 0x000fe200000001ff */
[----:B------:R-:W-:-:S04]  /*2820*/  FMNMX R0, R13, R14, !PT ;  /* 0x0000000e0d007209 */ /* 0x000fc80007800000 */
[----:B------:R-:W-:-:S07]  /*2830*/  MOV R13, R0 ;  /* 0x00000000000d7202 */ /* 0x000fce0000000f00 */
[----:B------:R-:W-:Y:S05]  /*2840*/  WARPSYNC.COLLECTIVE R15, `(.L_x_27606) ;  /* 0x000000000f087348 */ /* 0x000fea0003c00000 */
[----:B------:R0:W1:Y:S02]  /*2850*/  SHFL.BFLY P6, R14, R13, R12, R11 ;  /* 0x0c00000c0d0e7389 */ /* 0x00006400000c000b */
[----:B01----:R-:W-:Y:S05]  /*2860*/  ENDCOLLECTIVE ;  /* 0x000000000000791b */ /* 0x003fea0003800000 */
.L_x_27606:
[----:B------:R-:W-:Y:S02]  /*2870*/  MOV R12, 0x2 ;  /* 0x00000002000c7802 */ /* 0x000fe40000000f00 */
[----:B------:R-:W-:-:S05]  /*2880*/  FMNMX R2, R0, R14, !PT ;  /* 0x0000000e00027209 */ /* 0x000fca0007800000 */
[----:B------:R-:W-:-:S07]  /*2890*/  IMAD.MOV.U32 R13, RZ, RZ, R2 ;  /* 0x000000ffff0d7224 */ /* 0x000fce00078e0002 */
[----:B------:R-:W-:Y:S05]  /*28a0*/  WARPSYNC.COLLECTIVE R15, `(.L_x_27607) ;  /* 0x000000000f087348 */ /* 0x000fea0003c00000 */
[----:B------:R0:W1:Y:S02]  /*28b0*/  SHFL.BFLY P6, R14, R13, R12, R11 ;  /* 0x0c00000c0d0e7389 */ /* 0x00006400000c000b */
[----:B01----:R-:W-:Y:S05]  /*28c0*/  ENDCOLLECTIVE ;  /* 0x000000000000791b */ /* 0x003fea0003800000 */
.L_x_27607:
[----:B------:R-:W-:Y:S01]  /*28d0*/  IMAD.MOV.U32 R12, RZ, RZ, 0x1 ;  /* 0x00000001ff0c7424 */ /* 0x000fe200078e00ff */
[----:B------:R-:W-:-:S04]  /*28e0*/  FMNMX R3, R2, R14, !PT ;  /* 0x0000000e02037209 */ /* 0x000fc80007800000 */
[----:B------:R-:W-:-:S07]  /*28f0*/  MOV R13, R3 ;  /* 0x00000003000d7202 */ /* 0x000fce0000000f00 */
[----:B------:R-:W-:Y:S05]  /*2900*/  WARPSYNC.COLLECTIVE R15, `(.L_x_27608) ;  /* 0x000000000f087348 */ /* 0x000fea0003c00000 */
[----:B------:R0:W1:Y:S02]  /*2910*/  SHFL.BFLY P6, R14, R13, R12, R11 ;  /* 0x0c00000c0d0e7389 */ /* 0x00006400000c000b */
[----:B01----:R-:W-:Y:S05]  /*2920*/  ENDCOLLECTIVE ;  /* 0x000000000000791b */ /* 0x003fea0003800000 */
.L_x_27608:
[----:B------:R-:W-:Y:S01]  /*2930*/  HFMA2 R11, -RZ, RZ, 0.96630859375, -0.0022525787353515625 ;  /* 0x3bbb989dff0b7431 */ /* 0x000fe200000001ff */
        /* <DEDUP_REMOVED lines=81> */
[----:B------:R-:W-:Y:S02]  /*2e50*/  HFMA2 R12, -RZ, RZ, 0, 9.5367431640625e-07 ;  /* 0x00000010ff0c7431 */ /* 0x000fe400000001ff */
[----:B0-----:R-:W-:Y:S01]  /*2e60*/  FMUL R8, R8, R11 ;  /* 0x0000000b08087220 */ /* 0x001fe20000400000 */
[----:B------:R-:W-:-:S03]  /*2e70*/  IMAD.MOV.U32 R11, RZ, RZ, 0x1f ;  /* 0x0000001fff0b7424 */ /* 0x000fc600078e00ff */
[----:B------:R-:W-:-:S07]  /*2e80*/  FADD R13, R13, R8 ;  /* 0x000000080d0d7221 */ /* 0x000fce0000000000 */
[----:B------:R-:W-:Y:S05]  /*2e90*/  WARPSYNC.COLLECTIVE R15, `(.L_x_27609) ;  /* 0x000000000f087348 */ /* 0x000fea0003c00000 */
[----:B------:R0:W1:Y:S02]  /*2ea0*/  SHFL.BFLY P6, R14, R13, R12, R11 ;  /* 0x0c00000c0d0e7389 */ /* 0x00006400000c000b */
[----:B01----:R-:W-:Y:S05]  /*2eb0*/  ENDCOLLECTIVE ;  /* 0x000000000000791b */ /* 0x003fea0003800000 */
.L_x_27609:
[----:B------:R-:W-:Y:S02]  /*2ec0*/  IMAD.MOV.U32 R12, RZ, RZ, 0x8 ;  /* 0x00000008ff0c7424 */ /* 0x000fe400078e00ff */
[----:B------:R-:W-:-:S05]  /*2ed0*/  FADD R20, R13, R14 ;  /* 0x0000000e0d147221 */ /* 0x000fca0000000000 */
[----:B------:R-:W-:-:S07]  /*2ee0*/  MOV R13, R20 ;  /* 0x00000014000d7202 */ /* 0x000fce0000000f00 */
[----:B------:R-:W-:Y:S05]  /*2ef0*/  WARPSYNC.COLLECTIVE R15, `(.L_x_27610) ;  /* 0x000000000f087348 */ /* 0x000fea0003c00000 */
[----:B------:R0:W1:Y:S02]  /*2f00*/  SHFL.BFLY P6, R14, R13, R12, R11 ;  /* 0x0c00000c0d0e7389 */ /* 0x00006400000c000b */
[----:B01----:R-:W-:Y:S05]  /*2f10*/  ENDCOLLECTIVE ;  /* 0x000000000000791b */ /* 0x003fea0003800000 */
.L_x_27610:
[----:B------:R-:W-:Y:S02]  /*2f20*/  HFMA2 R12, -RZ, RZ, 0, 2.384185791015625e-07 ;  /* 0x00000004ff0c7431 */ /* 0x000fe400000001ff */
[----:B------:R-:W-:-:S05]  /*2f30*/  FADD R22, R20, R14 ;  /* 0x0000000e14167221 */ /* 0x000fca0000000000 */
[----:B------:R-:W-:-:S07]  /*2f40*/  MOV R13, R22 ;  /* 0x00000016000d7202 */ /* 0x000fce0000000f00 */
[----:B------:R-:W-:Y:S05]  /*2f50*/  WARPSYNC.COLLECTIVE R15, `(.L_x_27611) ;  /* 0x000000000f087348 */ /* 0x000fea0003c00000 */
[----:B------:R0:W1:Y:S02]  /*2f60*/  SHFL.BFLY P6, R14, R13, R12, R11 ;  /* 0x0c00000c0d0e7389 */ /* 0x00006400000c000b */
[----:B01----:R-:W-:Y:S05]  /*2f70*/  ENDCOLLECTIVE ;  /* 0x000000000000791b */ /* 0x003fea0003800000 */
.L_x_27611:
[----:B------:R-:W-:Y:S01]  /*2f80*/  MOV R12, 0x2 ;  /* 0x00000002000c7802 */ /* 0x000fe20000000f00 */
[----:B------:R-:W-:-:S04]  /*2f90*/  FADD R24, R22, R14 ;  /* 0x0000000e16187221 */ /* 0x000fc80000000000 */
[----:B------:R-:W-:-:S07]  /*2fa0*/  IMAD.MOV.U32 R13, RZ, RZ, R24 ;  /* 0x000000ffff0d7224 */ /* 0x000fce00078e0018 */
[----:B------:R-:W-:Y:S05]  /*2fb0*/  WARPSYNC.COLLECTIVE R15, `(.L_x_27612) ;  /* 0x000000000f087348 */ /* 0x000fea0003c00000 */
[----:B------:R0:W1:Y:S02]  /*2fc0*/  SHFL.BFLY P6, R14, R13, R12, R11 ;  /* 0x0c00000c0d0e7389 */ /* 0x00006400000c000b */
[----:B01----:R-:W-:Y:S05]  /*2fd0*/  ENDCOLLECTIVE ;  /* 0x000000000000791b */ /* 0x003fea0003800000 */
.L_x_27612:
[----:B------:R-:W-:Y:S02]  /*2fe0*/  IMAD.MOV.U32 R12, RZ, RZ, 0x1 ;  /* 0x00000001ff0c7424 */ /* 0x000fe400078e00ff */
[----:B------:R-:W-:-:S05]  /*2ff0*/  FADD R26, R24, R14 ;  /* 0x0000000e181a7221 */ /* 0x000fca0000000000 */
[----:B------:R-:W-:-:S07]  /*3000*/  MOV R13, R26 ;  /* 0x0000001a000d7202 */ /* 0x000fce0000000f00 */
[----:B------:R-:W-:Y:S05]  /*3010*/  WARPSYNC.COLLECTIVE R15, `(.L_x_27613) ;  /* 0x000000000f087348 */ /* 0x000fea0003c00000 */
[----:B------:R0:W1:Y:S02]  /*3020*/  SHFL.BFLY P6, R14, R13, R12, R11 ;  /* 0x0c00000c0d0e7389 */ /* 0x00006400000c000b */
[----:B01----:R-:W-:Y:S05]  /*3030*/  ENDCOLLECTIVE ;  /* 0x000000000000791b */ /* 0x003fea0003800000 */
.L_x_27613:
[----:B------:R-:W-:Y:S05]  /*3040*/  BRA `(.L_x_27614) ;  /* 0xffffffe800907947 */ /* 0x000fea000383ffff */
        .weak           $__internal_436_$__cuda_sm3x_div_rn_noftz_f32_slowpath
        .type           $__internal_436_$__cuda_sm3x_div_rn_noftz_f32_slowpath,@function
        .size           $__internal_436_$__cuda_sm3x_div_rn_noftz_f32_slowpath,(.L_x_37813 - $__internal_436_$__cuda_sm3x_div_rn_noftz_f32_slowpath)
$__internal_436_$__cuda_sm3x_div_rn_noftz_f32_slowpath:
        /* <DEDUP_REMOVED lines=35> */
.L_x_27616:
        /* <DEDUP_REMOVED lines=51> */
.L_x_27623:
[----:B------:R-:W-:-:S04]  /*35b0*/  LOP3.LUT R0, R0, 0x80000000, RZ, 0xc0, !PT ;  /* 0x8000000000007812 */ /* 0x000fc800078ec0ff */
[----:B------:R-:W-:Y:S01]  /*35c0*/  LOP3.LUT R0, R0, 0x7f800000, RZ, 0xfc, !PT ;  /* 0x7f80000000007812 */ /* 0x000fe200078efcff */
[----:B------:R-:W-:Y:S06]  /*35d0*/  BRA `(.L_x_27624) ;  /* 0x0000000000047947 */ /* 0x000fec0003800000 */
.L_x_27622:
[----:B------:R-:W-:-:S07]  /*35e0*/  LEA R0, R31, R0, 0x17 ;  /* 0x000000001f007211 */ /* 0x000fce00078eb8ff */
.L_x_27624:
[----:B------:R-:W-:Y:S05]  /*35f0*/  BSYNC.RECONVERGENT B2 ;  /* 0x0000000000027941 */ /* 0x000fea0003800200 */
.L_x_27621:
[----:B------:R-:W-:Y:S05]  /*3600*/  BRA `(.L_x_27625) ;  /* 0x0000000000207947 */ /* 0x000fea0003800000 */
.L_x_27620:
[----:B------:R-:W-:-:S04]  /*3610*/  LOP3.LUT R0, R27, 0x80000000, R0, 0x48, !PT ;  /* 0x800000001b007812 */ /* 0x000fc800078e4800 */
[----:B------:R-:W-:Y:S01]  /*3620*/  LOP3.LUT R0, R0, 0x7f800000, RZ, 0xfc, !PT ;  /* 0x7f80000000007812 */ /* 0x000fe200078efcff */
[----:B------:R-:W-:Y:S06]  /*3630*/  BRA `(.L_x_27625) ;  /* 0x0000000000147947 */ /* 0x000fec0003800000 */
.L_x_27619:
[----:B------:R-:W-:Y:S01]  /*3640*/  LOP3.LUT R0, R27, 0x80000000, R0, 0x48, !PT ;  /* 0x800000001b007812 */ /* 0x000fe200078e4800 */
[----:B------:R-:W-:Y:S06]  /*3650*/  BRA `(.L_x_27625) ;  /* 0x00000000000c7947 */ /* 0x000fec0003800000 */
.L_x_27618:
[----:B------:R-:W0:Y:S01]  /*3660*/  MUFU.RSQ R0, -QNAN ;  /* 0xffc0000000007908 */ /* 0x000e220000001400 */
[----:B------:R-:W-:Y:S05]  /*3670*/  BRA `(.L_x_27625) ;  /* 0x0000000000047947 */ /* 0x000fea0003800000 */
.L_x_27617:
[----:B------:R-:W-:-:S07]  /*3680*/  FADD.FTZ R0, R0, R11 ;  /* 0x0000000b00007221 */ /* 0x000fce0000010000 */
.L_x_27625:
[----:B------:R-:W-:Y:S05]  /*3690*/  BSYNC.RECONVERGENT B1 ;  /* 0x0000000000017941 */ /* 0x000fea0003800200 */
.L_x_27615:
[----:B------:R-:W-:-:S04]  /*36a0*/  HFMA2 R15, -RZ, RZ, 0, 0 ;  /* 0x00000000ff0f7431 */ /* 0x000fc800000001ff */
[----:B0-----:R-:W-:Y:S05]  /*36b0*/  RET.REL.NODEC R14 `(_Z15SoftmaxWarpImplI22BroadcastScaleMaskLoadIffbLm2EiE11DirectStoreIffEfLi2ELi8ELi32ELi1ELb1EL9Algorithm0EEvT_T0_ll) ;  /* 0xffffffc80e507950 */ /* 0x001fea0003c3ffff */
.L_x_27626:
        /* <DEDUP_REMOVED lines=12> */
.L_x_37813:


//--------------------- .text._Z15SoftmaxWarpImplI22BroadcastScaleMaskLoadIffbLm2EiE11DirectStoreIffEfLi2ELi8ELi32ELi1ELb0EL9Algorithm0EEvT_T0_ll --------------------------
	.section	.text._Z15SoftmaxWarpImplI22BroadcastScaleMaskLoadIffbLm2EiE11DirectStoreIffEfLi2ELi8ELi32ELi1ELb0EL9Algorithm0EEvT_T0_ll,"ax",@progbits
	.align	128
        .global         _Z15SoftmaxWarpImplI22BroadcastScaleMaskLoadIffbLm2EiE11DirectStoreIffEfLi2ELi8ELi32ELi1ELb0EL9Algorithm0EEvT_T0_ll
        .type           _Z15SoftmaxWarpImplI22BroadcastScaleMaskLoadIffbLm2EiE11DirectStoreIffEfLi2ELi8ELi32ELi1ELb0EL9Algorithm0EEvT_T0_ll,@function
        .size           _Z15SoftmaxWarpImplI22BroadcastScaleMaskLoadIffbLm2EiE11DirectStoreIffEfLi2ELi8ELi32ELi1ELb0EL9Algorithm0EEvT_T0_ll,(.L_x_37814 - _Z15SoftmaxWarpImplI22BroadcastScaleMaskLoadIffbLm2EiE11DirectStoreIffEfLi2ELi8ELi32ELi1ELb0EL9Algorithm0EEvT_T0_ll)
        .other          _Z15SoftmaxWarpImplI22BroadcastScaleMaskLoadIffbLm2EiE11DirectStoreIffEfLi2ELi8ELi32ELi1ELb0EL9Algorithm0EEvT_T0_ll,@"STO_CUDA_ENTRY STV_DEFAULT"
_Z15SoftmaxWarpImplI22BroadcastScaleMaskLoadIffbLm2EiE11DirectStoreIffEfLi2ELi8ELi32ELi1ELb0EL9Algorithm0EEvT_T0_ll:
.text._Z15SoftmaxWarpImplI22BroadcastScaleMaskLoadIffbLm2EiE11DirectStoreIffEfLi2ELi8ELi32ELi1ELb0EL9Algorithm0EEvT_T0_ll:
        /* <DEDUP_REMOVED lines=17> */
[----:B-1----:R-:W-:Y:S01]  /*0110*/  MOV R4, UR4 ;  /* 0x0000000400047c02 */ /* 0x002fe20008000f00 */
[----:B------:R-:W-:Y:S01]  /*0120*/  IMAD.U32 R5, RZ, RZ, UR5 ;  /* 0x00000005ff057e24 */ /* 0x000fe2000f8e00ff */
[----:B----4-:R-:W-:Y:S01]  /*0130*/  MOV R6, UR6 ;  /* 0x0000000600067c02 */ /* 0x010fe20008000f00 */
[----:B------:R-:W-:Y:S01]  /*0140*/  IMAD.U32 R7, RZ, RZ, UR7 ;  /* 0x00000007ff077e24 */ /* 0x000fe2000f8e00ff */
[----:B-----5:R-:W-:Y:S01]  /*0150*/  MOV R10, UR8 ;  /* 0x00000008000a7c02 */ /* 0x020fe20008000f00 */
[----:B--2---:R-:W-:-:S07]  /*0160*/  IMAD.U32 R11, RZ, RZ, UR9 ;  /* 0x00000009ff0b7e24 */ /* 0x004fce000f8e00ff */
[----:B------:R-:W-:-:S07]  /*0170*/  LEPC R20, `(.L_x_27627) ;  /* 0x000000001014794e */ /* 0x000fce0000000000 */
[----:B0--3--:R-:W-:Y:S05]  /*0180*/  CALL.ABS.NOINC R2 ;  /* 0x0000000002007343 */ /* 0x009fea0003c00000 */
.L_x_27627:
        /* <DEDUP_REMOVED lines=13> */
[----:B0-----:R-:W-:-:S07]  /*0260*/  IMAD.SHL.U32 R10, R10, 0x2, RZ ;  /* 0x000000020a0a7824 */ /* 0x001fce00078e00ff */
.L_x_27645:
[----:B0-----:R-:W0:Y:S01]  /*0270*/  LDC R7, c[0x0][0x3a8] ;  /* 0x0000ea00ff077b82 */ /* 0x001e220000000800 */
[----:B------:R-:W-:Y:S01]  /*0280*/  IMAD R6, R19, UR44, R10 ;  /* 0x0000002c13067c24 */ /* 0x000fe2000f8e020a */
[----:B-1----:R-:W-:Y:S02]  /*0290*/  R2UR UR4, R16 ;  /* 0x00000000100472ca */ /* 0x002fe400000e0000 */
[----:B------:R-:W-:Y:S02]  /*02a0*/  R2UR UR5, R17 ;  /* 0x00000000110572ca */ /* 0x000fe400000e0000 */
[----:B------:R-:W-:Y:S02]  /*02b0*/  IABS R13, R6 ;  /* 0x00000006000d7213 */ /* 0x000fe40000000000 */
[C---:B------:R-:W-:Y:S02]  /*02c0*/  IADD3 R4, PT, PT, R6.reuse, 0x40, RZ ;  /* 0x0000004006047810 */ /* 0x040fe40007ffe0ff */
[----:B------:R-:W-:-:S02]  /*02d0*/  IADD3 R5, PT, PT, R6, 0x80, RZ ;  /* 0x0000008006057810 */ /* 0x000fc40007ffe0ff */
[----:B------:R-:W-:Y:S02]  /*02e0*/  IABS R21, R4 ;  /* 0x0000000400157213 */ /* 0x000fe40000000000 */
[----:B------:R-:W-:Y:S02]  /*02f0*/  IABS R23, R5 ;  /* 0x0000000500177213 */ /* 0x000fe40000000000 */
[----:B------:R-:W-:Y:S02]  /*0300*/  R2UR UR6, R16 ;  /* 0x00000000100672ca */ /* 0x000fe400000e0000 */
[----:B------:R-:W-:Y:S02]  /*0310*/  R2UR UR7, R17 ;  /* 0x00000000110772ca */ /* 0x000fe400000e0000 */
[-C--:B0-----:R-:W-:Y:S02]  /*0320*/  IABS R2, R7.reuse ;  /* 0x0000000700027213 */ /* 0x081fe40000000000 */
[----:B------:R-:W-:-:S02]  /*0330*/  LOP3.LUT R22, R6, R7, RZ, 0x3c, !PT ;  /* 0x0000000706167212 */ /* 0x000fc400078e3cff */
[----:B------:R-:W0:Y:S02]  /*0340*/  I2F.RP R0, R2 ;  /* 0x0000000200007306 */ /* 0x000e240000209400 */
[----:B------:R-:W-:-:S06]  /*0350*/  ISETP.GE.AND P2, PT, R22, RZ, PT ;  /* 0x000000ff1600720c */ /* 0x000fcc0003f46270 */
[----:B0-----:R-:W0:Y:S02]  /*0360*/  MUFU.RCP R0, R0 ;  /* 0x0000000000007308 */ /* 0x001e240000001000 */
[----:B0-----:R-:W-:Y:S01]  /*0370*/  IADD3 R8, PT, PT, R0, 0xffffffe, RZ ;  /* 0x0ffffffe00087810 */ /* 0x001fe20007ffe0ff */
[----:B------:R-:W-:-:S05]  /*0380*/  VIADD R0, R6, 0xc0 ;  /* 0x000000c006007836 */ /* 0x000fca0000000000 */
[----:B------:R0:W1:Y:S01]  /*0390*/  F2I.FTZ.U32.TRUNC.NTZ R9, R8 ;  /* 0x0000000800097305 */ /* 0x000062000021f000 */
[----:B------:R-:W-:Y:S01]  /*03a0*/  IABS R25, R0 ;  /* 0x0000000000197213 */ /* 0x000fe20000000000 */
        /* <DEDUP_REMOVED lines=8> */
[C---:B------:R-:W-:Y:S02]  /*0430*/  IMAD R13, R2.reuse, R9, R13 ;  /* 0x00000009020d7224 */ /* 0x040fe400078e020d */
[C---:B------:R-:W-:Y:S02]  /*0440*/  IMAD R21, R2.reuse, R12, R21 ;  /* 0x0000000c02157224 */ /* 0x040fe400078e0215 */
[C---:B------:R-:W-:Y:S01]  /*0450*/  IMAD.HI.U32 R9, R11.reuse, R23, RZ ;  /* 0x000000170b097227 */ /* 0x040fe200078e00ff */
[C---:B------:R-:W-:Y:S02]  /*0460*/  ISETP.GT.U32.AND P1, PT, R2.reuse, R13, PT ;  /* 0x0000000d0200720c */ /* 0x040fe40003f24070 */
[----:B------:R-:W-:Y:S01]  /*0470*/  ISETP.GT.U32.AND P4, PT, R2, R21, PT ;  /* 0x000000150200720c */ /* 0x000fe20003f84070 */
[----:B------:R-:W-:Y:S01]  /*0480*/  IMAD.HI.U32 R11, R11, R25, RZ ;  /* 0x000000190b0b7227 */ /* 0x000fe200078e00ff */
[----:B------:R-:W-:-:S03]  /*0490*/  IADD3 R14, PT, PT, -R9, RZ, RZ ;  /* 0x000000ff090e7210 */ /* 0x000fc60007ffe1ff */
[----:B------:R-:W-:Y:S02]  /*04a0*/  IMAD.MOV R12, RZ, RZ, -R11 ;  /* 0x000000ffff0c7224 */ /* 0x000fe400078e0a0b */
[C---:B------:R-:W-:Y:S02]  /*04b0*/  IMAD R23, R2.reuse, R14, R23 ;  /* 0x0000000e02177224 */ /* 0x040fe400078e0217 */
[C---:B------:R-:W-:Y:S01]  /*04c0*/  IMAD R25, R2.reuse, R12, R25 ;  /* 0x0000000c02197224 */ /* 0x040fe200078e0219 */
[----:B------:R-:W0:Y:S01]  /*04d0*/  LDC.64 R14, c[0x0][0x398] ;  /* 0x0000e600ff0e7b82 */ /* 0x000e220000000a00 */
[----:B------:R-:W-:Y:S01]  /*04e0*/  @!P1 IADD3 R13, PT, PT, R13, -R2, RZ ;  /* 0x800000020d0d9210 */ /* 0x000fe20007ffe0ff */
[----:B------:R-:W-:Y:S01]  /*04f0*/  @!P1 VIADD R3, R3, 0x1 ;  /* 0x0000000103039836 */ /* 0x000fe20000000000 */
[C---:B------:R-:W-:Y:S01]  /*0500*/  ISETP.GT.U32.AND P5, PT, R2.reuse, R23, PT ;  /* 0x000000170200720c */ /* 0x040fe20003fa4070 */
[----:B------:R-:W-:Y:S01]  /*0510*/  @!P4 IMAD.IADD R21, R21, 0x1, -R2 ;  /* 0x000000011515c824 */ /* 0x000fe200078e0a02 */
[----:B------:R-:W-:-:S02]  /*0520*/  ISETP.GT.U32.AND P0, PT, R2, R25, PT ;  /* 0x000000190200720c */ /* 0x000fc40003f04070 */
[-C--:B------:R-:W-:Y:S02]  /*0530*/  ISETP.GE.U32.AND P3, PT, R13, R2.reuse, PT ;  /* 0x000000020d00720c */ /* 0x080fe40003f66070 */
[-C--:B------:R-:W-:Y:S01]  /*0540*/  ISETP.GE.U32.AND P6, PT, R21, R2.reuse, PT ;  /* 0x000000021500720c */ /* 0x080fe20003fc6070 */
[----:B------:R-:W1:Y:S01]  /*0550*/  LDC.64 R12, c[0x0][0x390] ;  /* 0x0000e400ff0c7b82 */ /* 0x000e620000000a00 */
[-C--:B------:R-:W-:Y:S02]  /*0560*/  LOP3.LUT R21, R4, R7.reuse, RZ, 0x3c, !PT ;  /* 0x0000000704157212 */ /* 0x080fe400078e3cff */
[----:B------:R-:W-:Y:S02]  /*0570*/  @!P4 IADD3 R8, PT, PT, R8, 0x1, RZ ;  /* 0x000000010808c810 */ /* 0x000fe40007ffe0ff */
[----:B------:R-:W-:Y:S01]  /*0580*/  ISETP.GE.AND P4, PT, R21, RZ, PT ;  /* 0x000000ff1500720c */ /* 0x000fe20003f86270 */
[----:B------:R-:W-:Y:S01]  /*0590*/  @!P5 VIADD R9, R9, 0x1 ;  /* 0x000000010909d836 */ /* 0x000fe20000000000 */
[-C--:B------:R-:W-:Y:S01]  /*05a0*/  @!P5 IADD3 R23, PT, PT, R23, -R2.reuse, RZ ;  /* 0x800000021717d210 */ /* 0x080fe20007ffe0ff */
[----:B------:R-:W-:Y:S01]  /*05b0*/  @!P0 VIADD R11, R11, 0x1 ;  /* 0x000000010b0b8836 */ /* 0x000fe20000000000 */
[----:B------:R-:W-:Y:S01]  /*05c0*/  @!P0 IADD3 R25, PT, PT, R25, -R2, RZ ;  /* 0x8000000219198210 */ /* 0x000fe20007ffe0ff */
[----:B------:R-:W-:Y:S01]  /*05d0*/  @P3 VIADD R3, R3, 0x1 ;  /* 0x0000000103033836 */ /* 0x000fe20000000000 */
[----:B------:R-:W-:-:S02]  /*05e0*/  LOP3.LUT R21, R0, R7, RZ, 0x3c, !PT ;  /* 0x0000000700157212 */ /* 0x000fc400078e3cff */
[-C--:B------:R-:W-:Y:S01]  /*05f0*/  ISETP.GE.U32.AND P3, PT, R25, R2.reuse, PT ;  /* 0x000000021900720c */ /* 0x080fe20003f66070 */
[----:B------:R-:W-:Y:S01]  /*0600*/  @!P2 IMAD.MOV R3, RZ, RZ, -R3 ;  /* 0x000000ffff03a224 */ /* 0x000fe200078e0a03 */
[----:B------:R-:W-:Y:S02]  /*0610*/  ISETP.GE.U32.AND P1, PT, R23, R2, PT ;  /* 0x000000021700720c */ /* 0x000fe40003f26070 */
[----:B------:R-:W-:Y:S02]  /*0620*/  @P6 IADD3 R8, PT, PT, R8, 0x1, RZ ;  /* 0x0000000108086810 */ /* 0x000fe40007ffe0ff */
[----:B------:R-:W-:Y:S02]  /*0630*/  ISETP.GE.AND P6, PT, R21, RZ, PT ;  /* 0x000000ff1500720c */ /* 0x000fe40003fc6270 */
[----:B------:R-:W-:Y:S02]  /*0640*/  LOP3.LUT R2, R5, R7, RZ, 0x3c, !PT ;  /* 0x0000000705027212 */ /* 0x000fe400078e3cff */
[----:B------:R-:W-:-:S02]  /*0650*/  @!P4 IADD3 R8, PT, PT, -R8, RZ, RZ ;  /* 0x000000ff0808c210 */ /* 0x000fc40007ffe1ff */
[----:B------:R-:W-:Y:S01]  /*0660*/  ISETP.GE.AND P5, PT, R2, RZ, PT ;  /* 0x000000ff0200720c */ /* 0x000fe20003fa6270 */
[----:B------:R-:W-:Y:S01]  /*0670*/  @P3 VIADD R11, R11, 0x1 ;  /* 0x000000010b0b3836 */ /* 0x000fe20000000000 */
[----:B------:R-:W-:Y:S02]  /*0680*/  ISETP.NE.AND P3, PT, R7, RZ, PT ;  /* 0x000000ff0700720c */ /* 0x000fe40003f65270 */
[----:B------:R-:W-:Y:S02]  /*0690*/  @P1 IADD3 R9, PT, PT, R9, 0x1, RZ ;  /* 0x0000000109091810 */ /* 0x000fe40007ffe0ff */
[----:B------:R-:W-:Y:S01]  /*06a0*/  LOP3.LUT R2, RZ, R7, RZ, 0x33, !PT ;  /* 0x00000007ff027212 */ /* 0x000fe200078e33ff */
[----:B------:R-:W-:Y:S01]  /*06b0*/  @!P6 IMAD.MOV R11, RZ, RZ, -R11 ;  /* 0x000000ffff0be224 */ /* 0x000fe200078e0a0b */
[----:B------:R-:W-:Y:S02]  /*06c0*/  MOV R21, R9 ;  /* 0x0000000900157202 */ /* 0x000fe40000000f00 */
[----:B------:R-:W-:-:S02]  /*06d0*/  SEL R9, R2, R3, !P3 ;  /* 0x0000000302097207 */ /* 0x000fc40005800000 */
[----:B-1----:R-:W-:Y:S02]  /*06e0*/  ISETP.NE.U32.AND P1, PT, R12, 0x1, PT ;  /* 0x000000010c00780c */ /* 0x002fe40003f25070 */
[C---:B------:R-:W-:Y:S02]  /*06f0*/  SEL R12, R2.reuse, R8, !P3 ;  /* 0x00000008020c7207 */ /* 0x040fe40005800000 */
[----:B------:R-:W-:Y:S02]  /*0700*/  SEL R8, R2, R11, !P3 ;  /* 0x0000000b02087207 */ /* 0x000fe40005800000 */
[----:B------:R-:W-:Y:S02]  /*0710*/  IADD3 R11, PT, PT, -R9, RZ, RZ ;  /* 0x000000ff090b7210 */ /* 0x000fe40007ffe1ff */
[----:B------:R-:W-:Y:S02]  /*0720*/  @!P5 IADD3 R21, PT, PT, -R21, RZ, RZ ;  /* 0x000000ff1515d210 */ /* 0x000fe40007ffe1ff */
[----:B0-----:R-:W-:Y:S01]  /*0730*/  ISETP.NE.U32.AND P0, PT, R14, 0x1, PT ;  /* 0x000000010e00780c */ /* 0x001fe20003f05070 */
[----:B------:R-:W-:Y:S01]  /*0740*/  IMAD R11, R7, R11, R6 ;  /* 0x0000000b070b7224 */ /* 0x000fe200078e0206 */
[----:B------:R-:W-:-:S02]  /*0750*/  ISETP.NE.AND.EX P1, PT, R13, RZ, PT, P1 ;  /* 0x000000ff0d00720c */ /* 0x000fc40003f25310 */
[----:B------:R-:W-:Y:S02]  /*0760*/  SEL R21, R2, R21, !P3 ;  /* 0x0000001502157207 */ /* 0x000fe40005800000 */
[----:B------:R-:W-:Y:S01]  /*0770*/  ISETP.NE.AND.EX P0, PT, R15, RZ, PT, P0 ;  /* 0x000000ff0f00720c */ /* 0x000fe20003f05300 */
[----:B------:R-:W0:Y:S01]  /*0780*/  LDC.64 R2, c[0x0][0x388] ;  /* 0x0000e200ff027b82 */ /* 0x000e220000000a00 */
[C---:B------:R-:W-:Y:S01]  /*0790*/  IADD3 R13, PT, PT, -R12.reuse, RZ, RZ ;  /* 0x000000ff0c0d7210 */ /* 0x040fe20007ffe1ff */
[----:B------:R-:W-:Y:S01]  /*07a0*/  IMAD.MOV R22, RZ, RZ, -R21 ;  /* 0x000000ffff167224 */ /* 0x000fe200078e0a15 */
[----:B------:R-:W-:Y:S02]  /*07b0*/  SEL R9, R9, RZ, P1 ;  /* 0x000000ff09097207 */ /* 0x000fe40000800000 */
[----:B------:R-:W-:Y:S01]  /*07c0*/  SEL R14, R12, RZ, P1 ;  /* 0x000000ff0c0e7207 */ /* 0x000fe20000800000 */
[----:B------:R-:W-:Y:S01]  /*07d0*/  IMAD R13, R7, R13, R4 ;  /* 0x0000000d070d7224 */ /* 0x000fe200078e0204 */
[----:B------:R-:W-:Y:S01]  /*07e0*/  SEL R11, R11, RZ, P0 ;  /* 0x000000ff0b0b7207 */ /* 0x000fe20000000000 */
[----:B------:R-:W-:Y:S01]  /*07f0*/  IMAD R12, R9, UR40, RZ ;  /* 0x00000028090c7c24 */ /* 0x000fe2000f8e02ff */
[----:B------:R-:W-:Y:S01]  /*0800*/  IADD3 R9, PT, PT, -R8, RZ, RZ ;  /* 0x000000ff08097210 */ /* 0x000fe20007ffe1ff */
[----:B------:R-:W-:Y:S01]  /*0810*/  IMAD R14, R14, UR40, RZ ;  /* 0x000000280e0e7c24 */ /* 0x000fe2000f8e02ff */
[----:B------:R-:W-:Y:S01]  /*0820*/  SEL R13, R13, RZ, P0 ;  /* 0x000000ff0d0d7207 */ /* 0x000fe20000000000 */
[----:B------:R-:W-:Y:S01]  /*0830*/  IMAD R11, R11, UR41, R12 ;  /* 0x000000290b0b7c24 */ /* 0x000fe2000f8e020c */
[----:B------:R-:W-:Y:S01]  /*0840*/  SEL R21, R21, RZ, P1 ;  /* 0x000000ff15157207 */ /* 0x000fe20000800000 */
[C---:B------:R-:W-:Y:S01]  /*0850*/  IMAD R12, R7.reuse, R22, R5 ;  /* 0x00000016070c7224 */ /* 0x040fe200078e0205 */
[----:B------:R-:W-:Y:S01]  /*0860*/  SEL R8, R8, RZ, P1 ;  /* 0x000000ff08087207 */ /* 0x000fe20000800000 */
[----:B------:R-:W-:Y:S01]  /*0870*/  IMAD R7, R7, R9, R0 ;  /* 0x0000000907077224 */ /* 0x000fe200078e0200 */
[----:B------:R-:W-:Y:S01]  /*0880*/  LEA.HI R11, R11, R11, RZ, 0x1 ;  /* 0x0000000b0b0b7211 */ /* 0x000fe200078f08ff */
[----:B------:R-:W-:Y:S01]  /*0890*/  IMAD R13, R13, UR41, R14 ;  /* 0x000000290d0d7c24 */ /* 0x000fe2000f8e020e */
[----:B------:R-:W-:Y:S01]  /*08a0*/  SEL R12, R12, RZ, P0 ;  /* 0x000000ff0c0c7207 */ /* 0x000fe20000000000 */
[----:B------:R-:W-:Y:S01]  /*08b0*/  IMAD R21, R21, UR40, RZ ;  /* 0x0000002815157c24 */ /* 0x000fe2000f8e02ff */
[----:B------:R-:W-:Y:S01]  /*08c0*/  SHF.R.S32.HI R9, RZ, 0x1, R11 ;  /* 0x00000001ff097819 */ /* 0x000fe2000001140b */
[----:B------:R-:W-:Y:S01]  /*08d0*/  IMAD R22, R8, UR40, RZ ;  /* 0x0000002808167c24 */ /* 0x000fe2000f8e02ff */
[----:B------:R-:W-:Y:S01]  /*08e0*/  SEL R11, R7, RZ, P0 ;  /* 0x000000ff070b7207 */ /* 0x000fe20000000000 */
[----:B------:R-:W-:Y:S01]  /*08f0*/  IMAD R12, R12, UR41, R21 ;  /* 0x000000290c0c7c24 */ /* 0x000fe2000f8e0215 */
[----:B------:R-:W-:Y:S01]  /*0900*/  LEA.HI R13, R13, R13, RZ, 0x1 ;  /* 0x0000000d0d0d7211 */ /* 0x000fe200078f08ff */
[----:B0-----:R-:W-:-:S03]  /*0910*/  IMAD.WIDE R8, R9, 0x2, R2 ;  /* 0x0000000209087825 */ /* 0x001fc600078e0202 */
[----:B------:R-:W-:Y:S01]  /*0920*/  SHF.R.S32.HI R13, RZ, 0x1, R13 ;  /* 0x00000001ff0d7819 */ /* 0x000fe2000001140d */
[----:B------:R-:W-:Y:S01]  /*0930*/  IMAD R22, R11, UR41, R22 ;  /* 0x000000290b167c24 */ /* 0x000fe2000f8e0216 */
[----:B------:R-:W-:Y:S01]  /*0940*/  LEA.HI R12, R12, R12, RZ, 0x1 ;  /* 0x0000000c0c0c7211 */ /* 0x000fe200078f08ff */
[----:B------:R0:W2:Y:S02]  /*0950*/  LDG.E.U16 R7, desc[UR4][R8.64] ;  /* 0x0000000408077981 */ /* 0x0000a4000c1e1500 */
[----:B------:R-:W-:Y:S01]  /*0960*/  IMAD.WIDE R14, R13, 0x2, R2 ;  /* 0x000000020d0e7825 */ /* 0x000fe200078e0202 */
[----:B------:R-:W-:Y:S02]  /*0970*/  LEA.HI R22, R22, R22, RZ, 0x1 ;  /* 0x0000001616167211 */ /* 0x000fe400078f08ff */
[----:B------:R-:W-:Y:S02]  /*0980*/  SHF.R.S32.HI R23, RZ, 0x1, R12 ;  /* 0x00000001ff177819 */ /* 0x000fe4000001140c */
[----:B------:R-:W-:Y:S01]  /*0990*/  SHF.R.S32.HI R25, RZ, 0x1, R22 ;  /* 0x00000001ff197819 */ /* 0x000fe20000011416 */
[----:B------:R-:W3:Y:S02]  /*09a0*/  LDG.E.U16 R11, desc[UR6][R14.64] ;  /* 0x000000060e0b7981 */ /* 0x000ee4000c1e1500 */
[----:B------:R-:W-:-:S04]  /*09b0*/  IMAD.WIDE R22, R23, 0x2, R2 ;  /* 0x0000000217167825 */ /* 0x000fc800078e0202 */
[----:B------:R-:W-:Y:S01]  /*09c0*/  IMAD.WIDE R24, R25, 0x2, R2 ;  /* 0x0000000219187825 */ /* 0x000fe200078e0202 */
[----:B------:R-:W4:Y:S01]  /*09d0*/  LDG.E.U16 R12, desc[UR4][R22.64] ;  /* 0x00000004160c7981 */ /* 0x000f22000c1e1500 */
[----:B------:R-:W1:Y:S03]  /*09e0*/  LDC.64 R2, c[0x0][0x380] ;  /* 0x0000e000ff027b82 */ /* 0x000e660000000a00 */
[----:B------:R5:W4:Y:S01]  /*09f0*/  LDG.E.U16 R13, desc[UR6][R24.64] ;  /* 0x00000006180d7981 */ /* 0x000b22000c1e1500 */
[----:B------:R-:W-:-:S04]  /*0a00*/  LEA.HI R6, R6, R6, RZ, 0x1 ;  /* 0x0000000606067211 */ /* 0x000fc800078f08ff */
[----:B0-----:R-:W-:Y:S02]  /*0a10*/  SHF.R.S32.HI R9, RZ, 0x1, R6 ;  /* 0x00000001ff097819 */ /* 0x001fe40000011406 */
[----:B------:R-:W-:Y:S02]  /*0a20*/  LEA.HI R4, R4, R4, RZ, 0x1 ;  /* 0x0000000404047211 */ /* 0x000fe400078f08ff */
[----:B------:R-:W-:Y:S02]  /*0a30*/  R2UR UR8, R16 ;  /* 0x00000000100872ca */ /* 0x000fe400000e0000 */
[----:B------:R-:W-:Y:S02]  /*0a40*/  R2UR UR9, R17 ;  /* 0x00000000110972ca */ /* 0x000fe400000e0000 */
[----:B-----5:R-:W-:Y:S02]  /*0a50*/  SHF.R.S32.HI R25, RZ, 0x1, R4 ;  /* 0x00000001ff197819 */ /* 0x020fe40000011404 */
[----:B------:R-:W-:-:S02]  /*0a60*/  LEA.HI R5, R5, R5, RZ, 0x1 ;  /* 0x0000000505057211 */ /* 0x000fc400078f08ff */
[----:B------:R-:W-:Y:S02]  /*0a70*/  R2UR UR12, R16 ;  /* 0x00000000100c72ca */ /* 0x000fe400000e0000 */
[----:B------:R-:W-:Y:S01]  /*0a80*/  R2UR UR13, R17 ;  /* 0x00000000110d72ca */ /* 0x000fe200000e0000 */
[----:B-1----:R-:W-:Y:S01]  /*0a90*/  IMAD.WIDE R24, R25, 0x8, R2 ;  /* 0x0000000819187825 */ /* 0x002fe200078e0202 */
[----:B------:R-:W-:Y:S02]  /*0aa0*/  SHF.R.S32.HI R5, RZ, 0x1, R5 ;  /* 0x00000001ff057819 */ /* 0x000fe40000011405 */
[----:B------:R-:W-:Y:S02]  /*0ab0*/  LEA.HI R0, R0, R0, RZ, 0x1 ;  /* 0x0000000000007211 */ /* 0x000fe400078f08ff */
[----:B------:R-:W5:Y:S01]  /*0ac0*/  LDG.E R22, desc[UR8][R24.64] ;  /* 0x0000000818167981 */ /* 0x000f62000c1e1900 */
[----:B------:R-:W-:Y:S01]  /*0ad0*/  IMAD.WIDE R14, R5, 0x8, R2 ;  /* 0x00000008050e7825 */ /* 0x000fe200078e0202 */
[----:B------:R-:W-:-:S05]  /*0ae0*/  SHF.R.S32.HI R5, RZ, 0x1, R0 ;  /* 0x00000001ff057819 */ /* 0x000fca0000011400 */
[----:B------:R-:W5:Y:S01]  /*0af0*/  LDG.E R30, desc[UR12][R14.64] ;  /* 0x0000000c0e1e7981 */ /* 0x000f62000c1e1900 */
[----:B--2---:R-:W-:-:S04]  /*0b00*/  PRMT R8, R7, 0x7771, RZ ;  /* 0x0000777107087816 */ /* 0x004fc800000000ff */
[----:B------:R-:W-:Y:S02]  /*0b10*/  ISETP.NE.AND P3, PT, R8, RZ, PT ;  /* 0x000000ff0800720c */ /* 0x000fe40003f65270 */
[----:B---3--:R-:W-:-:S04]  /*0b20*/  PRMT R8, R11, 0x7771, RZ ;  /* 0x000077710b087816 */ /* 0x008fc800000000ff */
[----:B------:R-:W-:Y:S02]  /*0b30*/  ISETP.NE.AND P4, PT, R8, RZ, PT ;  /* 0x000000ff0800720c */ /* 0x000fe40003f85270 */
[----:B----4-:R-:W-:Y:S02]  /*0b40*/  PRMT R6, R12, 0x7771, RZ ;  /* 0x000077710c067816 */ /* 0x010fe400000000ff */
[----:B------:R-:W-:Y:S02]  /*0b50*/  PRMT R8, R13, 0x7771, RZ ;  /* 0x000077710d087816 */ /* 0x000fe400000000ff */
[----:B------:R-:W-:Y:S02]  /*0b60*/  ISETP.NE.AND P2, PT, R6, RZ, PT ;  /* 0x000000ff0600720c */ /* 0x000fe40003f45270 */
[----:B------:R-:W-:Y:S02]  /*0b70*/  @P3 R2UR UR6, R16 ;  /* 0x00000000100632ca */ /* 0x000fe400000e0000 */
[----:B------:R-:W-:-:S02]  /*0b80*/  @P3 R2UR UR7, R17 ;  /* 0x00000000110732ca */ /* 0x000fc400000e0000 */
[----:B------:R-:W-:Y:S01]  /*0b90*/  ISETP.NE.AND P0, PT, R8, RZ, PT ;  /* 0x000000ff0800720c */ /* 0x000fe20003f05270 */
[----:B------:R-:W-:Y:S01]  /*0ba0*/  IMAD.WIDE R8, R9, 0x8, R2 ;  /* 0x0000000809087825 */ /* 0x000fe200078e0202 */
[C---:B------:R-:W-:Y:S02]  /*0bb0*/  @P4 R2UR UR10, R16.reuse ;  /* 0x00000000100a42ca */ /* 0x040fe400000e0000 */
[C---:B------:R-:W-:Y:S02]  /*0bc0*/  @P4 R2UR UR11, R17.reuse ;  /* 0x00000000110b42ca */ /* 0x040fe400000e0000 */
[----:B------:R-:W2:Y:S01]  /*0bd0*/  LDG.E R4, desc[UR4][R8.64] ;  /* 0x0000000408047981 */ /* 0x000ea2000c1e1900 */
[C---:B------:R-:W-:Y:S02]  /*0be0*/  @P2 R2UR UR4, R16.reuse ;  /* 0x00000000100422ca */ /* 0x040fe400000e0000 */
[----:B------:R-:W-:Y:S02]  /*0bf0*/  @P2 R2UR UR5, R17 ;  /* 0x00000000110522ca */ /* 0x000fe400000e0000 */
[----:B------:R0:W3:Y:S01]  /*0c00*/  @P3 LDG.E R6, desc[UR6][R8.64+0x4] ;  /* 0x0000040608063981 */ /* 0x0000e2000c1e1900 */
[----:B------:R-:W-:-:S02]  /*0c10*/  R2UR UR6, R16 ;  /* 0x00000000100672ca */ /* 0x000fc400000e0000 */
[----:B------:R-:W-:Y:S02]  /*0c20*/  @P0 R2UR UR8, R16 ;  /* 0x00000000100802ca */ /* 0x000fe400000e0000 */
[C---:B------:R-:W-:Y:S01]  /*0c30*/  @P0 R2UR UR9, R17.reuse ;  /* 0x00000000110902ca */ /* 0x040fe200000e0000 */
[----:B------:R-:W4:Y:S01]  /*0c40*/  @P4 LDG.E R28, desc[UR10][R24.64+0x4] ;  /* 0x0000040a181c4981 */ /* 0x000f22000c1e1900 */
[----:B------:R-:W-:Y:S01]  /*0c50*/  R2UR UR7, R17 ;  /* 0x00000000110772ca */ /* 0x000fe200000e0000 */
[----:B------:R-:W-:Y:S01]  /*0c60*/  IMAD.WIDE R2, R5, 0x8, R2 ;  /* 0x0000000805027825 */ /* 0x000fe200078e0202 */
[----:B0-----:R-:W5:Y:S02]  /*0c70*/  LDC.64 R8, c[0x0][0x3d0] ;  /* 0x0000f400ff087b82 */ /* 0x001f640000000a00 */
[----:B------:R-:W4:Y:S07]  /*0c80*/  @P2 LDG.E R32, desc[UR4][R14.64+0x4] ;  /* 0x000004040e202981 */ /* 0x000f2e000c1e1900 */
[----:B------:R-:W4:Y:S04]  /*0c90*/  @P0 LDG.E R0, desc[UR8][R2.64+0x4] ;  /* 0x0000040802000981 */ /* 0x000f28000c1e1900 */
[----:B------:R2:W4:Y:S01]  /*0ca0*/  LDG.E R34, desc[UR6][R2.64] ;  /* 0x0000000602227981 */ /* 0x000522000c1e1900 */
[----:B------:R-:W0:Y:S01]  /*0cb0*/  LDCU UR4, c[0x0][0x3d0] ;  /* 0x00007a00ff0477ac */ /* 0x000e220008000800 */
[----:B------:R-:W-:-:S02]  /*0cc0*/  PRMT R7, R7, 0x7770, RZ ;  /* 0x0000777007077816 */ /* 0x000fc400000000ff */
[----:B------:R-:W-:Y:S02]  /*0cd0*/  PRMT R13, R13, 0x7770, RZ ;  /* 0x000077700d0d7816 */ /* 0x000fe400000000ff */
[----:B------:R-:W-:Y:S02]  /*0ce0*/  ISETP.NE.AND P1, PT, R7, RZ, PT ;  /* 0x000000ff0700720c */ /* 0x000fe40003f25270 */
[----:B------:R-:W-:Y:S02]  /*0cf0*/  PRMT R11, R11, 0x7770, RZ ;  /* 0x000077700b0b7816 */ /* 0x000fe400000000ff */
[----:B------:R-:W-:Y:S02]  /*0d00*/  ISETP.NE.AND P5, PT, R13, RZ, PT ;  /* 0x000000ff0d00720c */ /* 0x000fe40003fa5270 */
[----:B------:R-:W-:Y:S01]  /*0d10*/  PRMT R12, R12, 0x7770, RZ ;  /* 0x000077700c0c7816 */ /* 0x000fe200000000ff */
[----:B-----5:R-:W-:Y:S01]  /*0d20*/  FMUL R21, R22, R9 ;  /* 0x0000000916157220 */ /* 0x020fe20000400000 */
[----:B0-----:R-:W-:-:S02]  /*0d30*/  MOV R26, UR4 ;  /* 0x00000004001a7c02 */ /* 0x001fc40008000f00 */
[----:B------:R-:W-:Y:S02]  /*0d40*/  MOV R22, UR4 ;  /* 0x0000000400167c02 */ /* 0x000fe40008000f00 */
[----:B------:R-:W-:Y:S01]  /*0d50*/  MOV R23, UR4 ;  /* 0x0000000400177c02 */ /* 0x000fe20008000f00 */
[-C--:B--2---:R-:W-:Y:S01]  /*0d60*/  FMUL R3, R4, R9.reuse ;  /* 0x0000000904037220 */ /* 0x084fe20000400000 */
[-C--:B---3--:R-:W-:Y:S01]  /*0d70*/  @P3 FMUL R26, R6, R9.reuse ;  /* 0x00000009061a3220 */ /* 0x088fe20000400000 */
[----:B------:R-:W-:Y:S01]  /*0d80*/  ISETP.NE.AND P3, PT, R11, RZ, PT ;  /* 0x000000ff0b00720c */ /* 0x000fe20003f65270 */
[----:B------:R-:W-:Y:S02]  /*0d90*/  IMAD.U32 R6, RZ, RZ, UR4 ;  /* 0x00000004ff067e24 */ /* 0x000fe4000f8e00ff */
[----:B------:R-:W-:Y:S01]  /*0da0*/  FSEL R4, R3, R8, P1 ;  /* 0x0000000803047208 */ /* 0x000fe20000800000 */
[-C--:B------:R-:W-:Y:S01]  /*0db0*/  FMUL R3, R30, R9.reuse ;  /* 0x000000091e037220 */ /* 0x080fe20000400000 */
[----:B----4-:R-:W-:Y:S01]  /*0dc0*/  @P4 FMUL R6, R28, R9 ;  /* 0x000000091c064220 */ /* 0x010fe20000400000 */
[----:B------:R-:W-:-:S02]  /*0dd0*/  ISETP.NE.AND P4, PT, R12, RZ, PT ;  /* 0x000000ff0c00720c */ /* 0x000fc40003f85270 */
[-C--:B------:R-:W-:Y:S02]  /*0de0*/  FSEL R21, R21, R8.reuse, P3 ;  /* 0x0000000815157208 */ /* 0x080fe40001800000 */
[----:B------:R-:W-:Y:S01]  /*0df0*/  FMNMX3 R2, R4, -INF , R26, !PT ;  /* 0xff80000004027876 */ /* 0x000fe2000780001a */
[----:B------:R-:W-:Y:S01]  /*0e00*/  @P2 FMUL R22, R32, R9 ;  /* 0x0000000920162220 */ /* 0x000fe20000400000 */
[----:B------:R-:W-:Y:S02]  /*0e10*/  FSEL R24, R3, R8, P4 ;  /* 0x0000000803187208 */ /* 0x000fe40002000000 */
[----:B------:R-:W-:Y:S01]  /*0e20*/  FMNMX3 R3, R2, R21, R6, !PT ;  /* 0x0000001502037276 */ /* 0x000fe20007800006 */
[----:B------:R-:W-:Y:S01]  /*0e30*/  UMOV UR4, 0xffffffff ;  /* 0xffffffff00047882 */ /* 0x000fe20000000000 */
[-C--:B------:R-:W-:Y:S02]  /*0e40*/  @P0 FMUL R23, R0, R9.reuse ;  /* 0x0000000900170220 */ /* 0x080fe40000400000 */
[----:B------:R-:W-:Y:S01]  /*0e50*/  FMNMX3 R3, R3, R24, R22, !PT ;  /* 0x0000001803037276 */ /* 0x000fe20007800016 */
[----:B------:R-:W-:-:S05]  /*0e60*/  @P5 FMUL R8, R34, R9 ;  /* 0x0000000922085220 */ /* 0x000fca0000400000 */
        /* <DEDUP_REMOVED lines=14> */
[----:B------:R-:W-:Y:S02]  /*0f50*/  HFMA2 R4, -RZ, RZ, 3.7421875, 0 ;  /* 0x437c0000ff047431 */ /* 0x000fe400000001ff */
[----:B------:R-:W-:Y:S01]  /*0f60*/  FADD R28, -R7, R26 ;  /* 0x0000001a071c7221 */ /* 0x000fe20000000100 */
[--C-:B------:R-:W-:Y:S01]  /*0f70*/  FADD R26, R21, -R7.reuse ;  /* 0x80000007151a7221 */ /* 0x100fe20000000000 */
[-C--:B------:R-:W-:Y:S01]  /*0f80*/  FFMA.SAT R9, R12, R5.reuse, 0.5 ;  /* 0x3f0000000c097423 */ /* 0x080fe20000002005 */
[----:B------:R-:W-:Y:S01]  /*0f90*/  FADD R14, -R7, R6 ;  /* 0x00000006070e7221 */ /* 0x000fe20000000100 */
[-C--:B------:R-:W-:Y:S01]  /*0fa0*/  FFMA.SAT R11, R28, R5.reuse, 0.5 ;  /* 0x3f0000001c0b7423 */ /* 0x080fe20000002005 */
[----:B------:R-:W-:Y:S02]  /*0fb0*/  FADD R24, R24, -R7 ;  /* 0x8000000718187221 */ /* 0x000fe40000000000 */
[-C--:B------:R-:W-:Y:S01]  /*0fc0*/  FFMA.SAT R15, R14, R5.reuse, 0.5 ;  /* 0x3f0000000e0f7423 */ /* 0x080fe20000002005 */
[-C--:B------:R-:W-:Y:S01]  /*0fd0*/  FFMA.RM R0, R9, R4.reuse, 12582913 ;  /* 0x4b40000109007423 */ /* 0x080fe20000004004 */
[-C--:B------:R-:W-:Y:S01]  /*0fe0*/  FFMA.RM R2, R11, R4.reuse, 12582913 ;  /* 0x4b4000010b027423 */ /* 0x080fe20000004004 */
[-C--:B------:R-:W-:Y:S01]  /*0ff0*/  FFMA.SAT R11, R26, R5.reuse, 0.5 ;  /* 0x3f0000001a0b7423 */ /* 0x080fe20000002005 */
[----:B------:R-:W-:Y:S01]  /*1000*/  FFMA.SAT R21, R24, R5, 0.5 ;  /* 0x3f00000018157423 */ /* 0x000fe20000002005 */
[----:B------:R-:W-:Y:S01]  /*1010*/  FADD R9, R0, -12583039 ;  /* 0xcb40007f00097421 */ /* 0x000fe20000000000 */
[----:B------:R-:W-:Y:S01]  /*1020*/  FADD R3, R2, -12583039 ;  /* 0xcb40007f02037421 */ /* 0x000fe20000000000 */
[----:B------:R-:W-:Y:S01]  /*1030*/  FFMA.RM R6, R11, R4, 12582913 ;  /* 0x4b4000010b067423 */ /* 0x000fe20000004004 */
[----:B------:R-:W-:Y:S01]  /*1040*/  SHF.L.U32 R0, R0, 0x17, RZ ;  /* 0x0000001700007819 */ /* 0x000fe200000006ff */
[----:B------:R-:W-:Y:S01]  /*1050*/  FFMA R9, R12, 1.4426950216293334961, -R9 ;  /* 0x3fb8aa3b0c097823 */ /* 0x000fe20000000809 */
[----:B------:R-:W-:Y:S01]  /*1060*/  FFMA R3, R28, 1.4426950216293334961, -R3 ;  /* 0x3fb8aa3b1c037823 */ /* 0x000fe20000000803 */
[----:B------:R-:W-:-:S02]  /*1070*/  FADD R13, R6, -12583039 ;  /* 0xcb40007f060d7421 */ /* 0x000fc40000000000 */
        /* <DEDUP_REMOVED lines=38> */
[----:B------:R-:W-:Y:S01]  /*12e0*/  SHF.L.U32 R0, R3, 0x17, RZ ;  /* 0x0000001703007819 */ /* 0x000fe200000006ff */
[----:B------:R-:W1:Y:S01]  /*12f0*/  MUFU.EX2 R21, R21 ;  /* 0x0000001500157308 */ /* 0x000e620000000800 */
[----:B------:R-:W-:Y:S01]  /*1300*/  FFMA R25, R22, 1.925963033500011079e-08, R25 ;  /* 0x32a5706016197823 */ /* 0x000fe20000000019 */
[----:B0-----:R-:W-:Y:S01]  /*1310*/  FMUL R2, R2, R13 ;  /* 0x0000000d02027220 */ /* 0x001fe20000400000 */
[----:B------:R-:W-:Y:S01]  /*1320*/  FADD R23, R23, R6 ;  /* 0x0000000617177221 */ /* 0x000fe20000000000 */
[----:B------:R-:W-:Y:S01]  /*1330*/  IMAD.SHL.U32 R12, R9, 0x800000, RZ ;  /* 0x00800000090c7824 */ /* 0x000fe200078e00ff */
[----:B------:R-:W-:Y:S01]  /*1340*/  SHF.L.U32 R22, R8, 0x17, RZ ;  /* 0x0000001708167819 */ /* 0x000fe200000006ff */
[----:B------:R-:W-:-:S02]  /*1350*/  IMAD.SHL.U32 R3, R4, 0x800000, RZ ;  /* 0x0080000004037824 */ /* 0x000fc400078e00ff */
[----:B------:R-:W-:Y:S01]  /*1360*/  FADD R23, R23, R2 ;  /* 0x0000000217177221 */ /* 0x000fe20000000000 */
[----:B------:R-:W0:Y:S01]  /*1370*/  MUFU.EX2 R5, R5 ;  /* 0x0000000500057308 */ /* 0x000e220000000800 */
[----:B---3--:R-:W-:Y:S01]  /*1380*/  FMUL R0, R0, R15 ;  /* 0x0000000f00007220 */ /* 0x008fe20000400000 */
[----:B------:R-:W-:-:S03]  /*1390*/  SHF.L.U32 R14, R14, 0x17, RZ ;  /* 0x000000170e0e7819 */ /* 0x000fc600000006ff */
        /* <DEDUP_REMOVED lines=20> */
.L_x_27657:
        /* <DEDUP_REMOVED lines=11> */
[----:B0-----:R-:W-:Y:S05]  /*1590*/  CALL.REL.NOINC `($__internal_437_$__cuda_sm3x_div_rn_noftz_f32_slowpath) ;  /* 0x0000001000bc7944 */ /* 0x001fea0003c00000 */
[----:B------:R-:W-:-:S07]  /*15a0*/  MOV R14, R7 ;  /* 0x00000007000e7202 */ /* 0x000fce0000000f00 */
.L_x_27630:
[----:B------:R-:W-:Y:S05]  /*15b0*/  BSYNC.RECONVERGENT B0 ;  /* 0x0000000000007941 */ /* 0x000fea0003800200 */
.L_x_27629:
        /* <DEDUP_REMOVED lines=11> */
[----:B0-----:R-:W-:Y:S05]  /*1670*/  CALL.REL.NOINC `($__internal_437_$__cuda_sm3x_div_rn_noftz_f32_slowpath) ;  /* 0x0000001000847944 */ /* 0x001fea0003c00000 */
[----:B------:R-:W-:-:S07]  /*1680*/  IMAD.MOV.U32 R15, RZ, RZ, R7 ;  /* 0x000000ffff0f7224 */ /* 0x000fce00078e0007 */
.L_x_27632:
[----:B------:R-:W-:Y:S05]  /*1690*/  BSYNC.RECONVERGENT B0 ;  /* 0x0000000000007941 */ /* 0x000fea0003800200 */
.L_x_27631:
        /* <DEDUP_REMOVED lines=12> */
[----:B------:R-:W-:-:S07]  /*1760*/  MOV R22, R7 ;  /* 0x0000000700167202 */ /* 0x000fce0000000f00 */
.L_x_27634:
[----:B------:R-:W-:Y:S05]  /*1770*/  BSYNC.RECONVERGENT B0 ;  /* 0x0000000000007941 */ /* 0x000fea0003800200 */
.L_x_27633:
        /* <DEDUP_REMOVED lines=11> */
[----:B------:R-:W-:Y:S05]  /*1830*/  CALL.REL.NOINC `($__internal_437_$__cuda_sm3x_div_rn_noftz_f32_slowpath) ;  /* 0x0000001000147944 */ /* 0x000fea0003c00000 */
[----:B------:R-:W-:-:S07]  /*1840*/  MOV R23, R7 ;  /* 0x0000000700177202 */ /* 0x000fce0000000f00 */
.L_x_27636:
[----:B------:R-:W-:Y:S05]  /*1850*/  BSYNC.RECONVERGENT B0 ;  /* 0x0000000000007941 */ /* 0x000fea0003800200 */
.L_x_27635:
        /* <DEDUP_REMOVED lines=11> */
[----:B------:R-:W-:Y:S05]  /*1910*/  CALL.REL.NOINC `($__internal_437_$__cuda_sm3x_div_rn_noftz_f32_slowpath) ;  /* 0x0000000c00dc7944 */ /* 0x000fea0003c00000 */
[----:B------:R-:W-:-:S07]  /*1920*/  IMAD.MOV.U32 R24, RZ, RZ, R7 ;  /* 0x000000ffff187224 */ /* 0x000fce00078e0007 */
.L_x_27638:
[----:B------:R-:W-:Y:S05]  /*1930*/  BSYNC.RECONVERGENT B0 ;  /* 0x0000000000007941 */ /* 0x000fea0003800200 */
.L_x_27637:
        /* <DEDUP_REMOVED lines=12> */
[----:B------:R-:W-:-:S07]  /*1a00*/  MOV R25, R7 ;  /* 0x0000000700197202 */ /* 0x000fce0000000f00 */
.L_x_27640:
[----:B------:R-:W-:Y:S05]  /*1a10*/  BSYNC.RECONVERGENT B0 ;  /* 0x0000000000007941 */ /* 0x000fea0003800200 */
.L_x_27639:
        /* <DEDUP_REMOVED lines=11> */
[----:B------:R-:W-:Y:S05]  /*1ad0*/  CALL.REL.NOINC `($__internal_437_$__cuda_sm3x_div_rn_noftz_f32_slowpath) ;  /* 0x0000000c006c7944 */ /* 0x000fea0003c00000 */
[----:B------:R-:W-:-:S07]  /*1ae0*/  MOV R6, R7 ;  /* 0x0000000700067202 */ /* 0x000fce0000000f00 */
.L_x_27642:
[----:B------:R-:W-:Y:S05]  /*1af0*/  BSYNC.RECONVERGENT B0 ;  /* 0x0000000000007941 */ /* 0x000fea0003800200 */
.L_x_27641:
        /* <DEDUP_REMOVED lines=12> */
.L_x_27644:
[----:B------:R-:W-:Y:S05]  /*1bc0*/  BSYNC.RECONVERGENT B0 ;  /* 0x0000000000007941 */ /* 0x000fea0003800200 */
.L_x_27643:
        /* <DEDUP_REMOVED lines=8> */
[----:B------:R-:W-:Y:S02]  /*1c50*/  R2UR UR8, R16 ;  /* 0x00000000100872ca */ /* 0x000fe400000e0000 */
[----:B------:R-:W-:-:S02]  /*1c60*/  IADD3 R5, PT, PT, R3, R5, RZ ;  /* 0x0000000503057210 */ /* 0x000fc40007ffe0ff */
[C---:B------:R-:W-:Y:S02]  /*1c70*/  IADD3 R8, P1, PT, R2.reuse, 0x40, RZ ;  /* 0x0000004002087810 */ /* 0x040fe40007f3e0ff */
[C---:B------:R-:W-:Y:S02]  /*1c80*/  IADD3 R12, P2, PT, R2.reuse, 0x80, RZ ;  /* 0x00000080020c7810 */ /* 0x040fe40007f5e0ff */
[----:B------:R-:W-:Y:S02]  /*1c90*/  IADD3 R26, P3, PT, R2, 0xc0, RZ ;  /* 0x000000c0021a7810 */ /* 0x000fe40007f7e0ff */
[----:B------:R-:W-:Y:S02]  /*1ca0*/  LEA.HI R2, P0, R5, R2, RZ, 0x1 ;  /* 0x0000000205027211 */ /* 0x000fe400078108ff */
[-C--:B------:R-:W-:Y:S02]  /*1cb0*/  IADD3.X R3, PT, PT, RZ, R5.reuse, RZ, P1, !PT ;  /* 0x00000005ff037210 */ /* 0x080fe40000ffe4ff */
[----:B------:R-:W-:Y:S01]  /*1cc0*/  IADD3.X R11, PT, PT, RZ, R5, RZ, P2, !PT ;  /* 0x00000005ff0b7210 */ /* 0x000fe200017fe4ff */
[----:B------:R-:W-:Y:S01]  /*1cd0*/  IMAD.X R9, RZ, RZ, R5, P0 ;  /* 0x000000ffff097224 */ /* 0x000fe200000e0605 */
[----:B------:R-:W-:-:S02]  /*1ce0*/  LEA.HI R8, P0, R3, R8, RZ, 0x1 ;  /* 0x0000000803087211 */ /* 0x000fc400078108ff */
[----:B------:R-:W-:Y:S02]  /*1cf0*/  IADD3.X R5, PT, PT, RZ, R5, RZ, P3, !PT ;  /* 0x00000005ff057210 */ /* 0x000fe40001ffe4ff */
[C---:B------:R-:W-:Y:S01]  /*1d00*/  SHF.L.U64.HI R0, R2.reuse, 0x2, R9 ;  /* 0x0000000202007819 */ /* 0x040fe20000010209 */
[----:B------:R-:W-:Y:S01]  /*1d10*/  IMAD.SHL.U32 R2, R2, 0x4, RZ ;  /* 0x0000000402027824 */ /* 0x000fe200078e00ff */
[----:B------:R-:W-:Y:S02]  /*1d20*/  IADD3.X R3, PT, PT, RZ, R3, RZ, P0, !PT ;  /* 0x00000003ff037210 */ /* 0x000fe400007fe4ff */
[----:B------:R-:W-:Y:S02]  /*1d30*/  LEA.HI R26, P2, R5, R26, RZ, 0x1 ;  /* 0x0000001a051a7211 */ /* 0x000fe400078508ff */
[----:B------:R-:W-:Y:S02]  /*1d40*/  LOP3.LUT R2, R2, 0xfffffff8, RZ, 0xc0, !PT ;  /* 0xfffffff802027812 */ /* 0x000fe400078ec0ff */
[C---:B------:R-:W-:Y:S01]  /*1d50*/  SHF.L.U64.HI R4, R8.reuse, 0x2, R3 ;  /* 0x0000000208047819 */ /* 0x040fe20000010203 */
[----:B------:R-:W-:Y:S01]  /*1d60*/  IMAD.X R5, RZ, RZ, R5, P2 ;  /* 0x000000ffff057224 */ /* 0x000fe200010e0605 */
[----:B------:R-:W-:-:S02]  /*1d70*/  SHF.L.U32 R8, R8, 0x2, RZ ;  /* 0x0000000208087819 */ /* 0x000fc400000006ff */
[----:B------:R-:W-:Y:S02]  /*1d80*/  IADD3 R2, P0, PT, R2, UR42, RZ ;  /* 0x0000002a02027c10 */ /* 0x000fe4000ff1e0ff */
[----:B------:R-:W-:Y:S02]  /*1d90*/  LOP3.LUT R8, R8, 0xfffffff8, RZ, 0xc0, !PT ;  /* 0xfffffff808087812 */ /* 0x000fe400078ec0ff */
[----:B------:R-:W-:Y:S02]  /*1da0*/  LEA.HI R12, P1, R11, R12, RZ, 0x1 ;  /* 0x0000000c0b0c7211 */ /* 0x000fe400078308ff */
[----:B------:R-:W-:Y:S02]  /*1db0*/  IADD3.X R3, PT, PT, R0, UR43, RZ, P0, !PT ;  /* 0x0000002b00037c10 */ /* 0x000fe400087fe4ff */
[----:B------:R-:W-:Y:S02]  /*1dc0*/  IADD3 R8, P0, PT, R8, UR42, RZ ;  /* 0x0000002a08087c10 */ /* 0x000fe4000ff1e0ff */
[----:B------:R-:W-:Y:S01]  /*1dd0*/  IADD3.X R11, PT, PT, RZ, R11, RZ, P1, !PT ;  /* 0x0000000bff0b7210 */ /* 0x000fe20000ffe4ff */
[----:B------:R0:W-:Y:S01]  /*1de0*/  STG.E.64 desc[UR4][R2.64], R14 ;  /* 0x0000000e02007986 */ /* 0x0001e2000c101b04 */
[----:B------:R-:W-:-:S02]  /*1df0*/  IADD3.X R9, PT, PT, R4, UR43, RZ, P0, !PT ;  /* 0x0000002b04097c10 */ /* 0x000fc400087fe4ff */
[----:B------:R-:W-:Y:S02]  /*1e00*/  IADD3 R19, P0, PT, R20, R19, RZ ;  /* 0x0000001314137210 */ /* 0x000fe40007f1e0ff */
[----:B------:R-:W-:Y:S01]  /*1e10*/  SHF.L.U64.HI R11, R12, 0x2, R11 ;  /* 0x000000020c0b7819 */ /* 0x000fe2000001020b */
[----:B------:R0:W-:Y:S01]  /*1e20*/  STG.E.64 desc[UR6][R8.64], R22 ;  /* 0x0000001608007986 */ /* 0x0001e2000c101b06 */
[C---:B------:R-:W-:Y:S01]  /*1e30*/  SHF.L.U64.HI R5, R26.reuse, 0x2, R5 ;  /* 0x000000021a057819 */ /* 0x040fe20000010205 */
[----:B------:R-:W-:Y:S01]  /*1e40*/  IMAD.SHL.U32 R26, R26, 0x4, RZ ;  /* 0x000000041a1a7824 */ /* 0x000fe200078e00ff */
[----:B------:R-:W-:Y:S02]  /*1e50*/  SHF.L.U32 R12, R12, 0x2, RZ ;  /* 0x000000020c0c7819 */ /* 0x000fe400000006ff */
[----:B------:R-:W-:Y:S02]  /*1e60*/  LEA.HI.X.SX32 R18, R20, R18, 0x1, P0 ;  /* 0x0000001214127211 */ /* 0x000fe400000f0eff */
[----:B------:R-:W-:-:S02]  /*1e70*/  ISETP.GE.U32.AND P0, PT, R19, UR38, PT ;  /* 0x0000002613007c0c */ /* 0x000fc4000bf06070 */
[C---:B------:R-:W-:Y:S02]  /*1e80*/  R2UR UR9, R17.reuse ;  /* 0x00000000110972ca */ /* 0x040fe400000e0000 */
[----:B------:R-:W-:Y:S02]  /*1e90*/  LOP3.LUT R12, R12, 0xfffffff8, RZ, 0xc0, !PT ;  /* 0xfffffff80c0c7812 */ /* 0x000fe400078ec0ff */
[----:B------:R-:W-:Y:S02]  /*1ea0*/  LOP3.LUT R26, R26, 0xfffffff8, RZ, 0xc0, !PT ;  /* 0xfffffff81a1a7812 */ /* 0x000fe400078ec0ff */
[----:B------:R-:W-:Y:S02]  /*1eb0*/  R2UR UR10, R16 ;  /* 0x00000000100a72ca */ /* 0x000fe400000e0000 */
[----:B------:R-:W-:Y:S02]  /*1ec0*/  R2UR UR11, R17 ;  /* 0x00000000110b72ca */ /* 0x000fe400000e0000 */
[----:B------:R-:W-:-:S02]  /*1ed0*/  ISETP.GE.AND.EX P0, PT, R18, UR39, PT, P0 ;  /* 0x0000002712007c0c */ /* 0x000fc4000bf06300 */
        /* <DEDUP_REMOVED lines=8> */
.L_x_27628:
[----:B------:R-:W-:Y:S01]  /*1f60*/  HFMA2 R12, -RZ, RZ, 0, 9.5367431640625e-07 ;  /* 0x00000010ff0c7431 */ /* 0x000fe200000001ff */
[----:B------:R-:W-:Y:S01]  /*1f70*/  BSSY B0, `(.L_x_27646) ;  /* 0x0000006000007945 */ /* 0x000fe20003800000 */
[----:B------:R-:W-:Y:S01]  /*1f80*/  MOV R11, 0x1f ;  /* 0x0000001f000b7802 */ /* 0x000fe20000000f00 */
[----:B------:R-:W-:-:S07]  /*1f90*/  IMAD.MOV.U32 R15, RZ, RZ, -0x1 ;  /* 0xffffffffff0f7424 */ /* 0x000fce00078e00ff */
[----:B------:R-:W-:Y:S05]  /*1fa0*/  WARPSYNC.COLLECTIVE R15, `(.L_x_27647) ;  /* 0x000000000f087348 */ /* 0x000fea0003c00000 */
[----:B------:R0:W1:Y:S02]  /*1fb0*/  SHFL.BFLY P6, R14, R13, R12, R11 ;  /* 0x0c00000c0d0e7389 */ /* 0x00006400000c000b */
[----:B01----:R-:W-:Y:S05]  /*1fc0*/  ENDCOLLECTIVE ;  /* 0x000000000000791b */ /* 0x003fea0003800000 */
.L_x_27647:
[----:B------:R-:W-:Y:S05]  /*1fd0*/  BSYNC B0 ;  /* 0x0000000000007941 */ /* 0x000fea0003800000 */
.L_x_27646:
[----:B------:R-:W-:Y:S01]  /*1fe0*/  HFMA2 R12, -RZ, RZ, 0, 4.76837158203125e-07 ;  /* 0x00000008ff0c7431 */ /* 0x000fe200000001ff */
[----:B------:R-:W-:Y:S01]  /*1ff0*/  FMNMX R13, R13, R14, !PT ;  /* 0x0000000e0d0d7209 */ /* 0x000fe20007800000 */
[----:B------:R-:W-:Y:S01]  /*2000*/  IMAD.MOV.U32 R15, RZ, RZ, -0x1 ;  /* 0xffffffffff0f7424 */ /* 0x000fe200078e00ff */
[----:B------:R-:W-:-:S07]  /*2010*/  MOV R11, 0x1f ;  /* 0x0000001f000b7802 */ /* 0x000fce0000000f00 */
[----:B------:R-:W-:Y:S05]  /*2020*/  WARPSYNC.COLLECTIVE R15, `(.L_x_27648) ;  /* 0x000000000f087348 */ /* 0x000fea0003c00000 */
[----:B------:R0:W1:Y:S02]  /*2030*/  SHFL.BFLY P6, R14, R13, R12, R11 ;  /* 0x0c00000c0d0e7389 */ /* 0x00006400000c000b */
[----:B01----:R-:W-:Y:S05]  /*2040*/  ENDCOLLECTIVE ;  /* 0x000000000000791b */ /* 0x003fea0003800000 */
.L_x_27648:
[----:B------:R-:W-:Y:S01]  /*2050*/  HFMA2 R12, -RZ, RZ, 0, 2.384185791015625e-07 ;  /* 0x00000004ff0c7431 */ /* 0x000fe200000001ff */
[----:B------:R-:W-:-:S04]  /*2060*/  FMNMX R0, R13, R14, !PT ;  /* 0x0000000e0d007209 */ /* 0x000fc80007800000 */
[----:B------:R-:W-:-:S07]  /*2070*/  MOV R13, R0 ;  /* 0x00000000000d7202 */ /* 0x000fce0000000f00 */
[----:B------:R-:W-:Y:S05]  /*2080*/  WARPSYNC.COLLECTIVE R15, `(.L_x_27649) ;  /* 0x000000000f087348 */ /* 0x000fea0003c00000 */
[----:B------:R0:W1:Y:S02]  /*2090*/  SHFL.BFLY P6, R14, R13, R12, R11 ;  /* 0x0c00000c0d0e7389 */ /* 0x00006400000c000b */
[----:B01----:R-:W-:Y:S05]  /*20a0*/  ENDCOLLECTIVE ;  /* 0x000000000000791b */ /* 0x003fea0003800000 */
.L_x_27649:
[----:B------:R-:W-:Y:S02]  /*20b0*/  MOV R12, 0x2 ;  /* 0x00000002000c7802 */ /* 0x000fe40000000f00 */
[----:B------:R-:W-:-:S05]  /*20c0*/  FMNMX R2, R0, R14, !PT ;  /* 0x0000000e00027209 */ /* 0x000fca0007800000 */
[----:B------:R-:W-:-:S07]  /*20d0*/  IMAD.MOV.U32 R13, RZ, RZ, R2 ;  /* 0x000000ffff0d7224 */ /* 0x000fce00078e0002 */
[----:B------:R-:W-:Y:S05]  /*20e0*/  WARPSYNC.COLLECTIVE R15, `(.L_x_27650) ;  /* 0x000000000f087348 */ /* 0x000fea0003c00000 */
[----:B------:R0:W1:Y:S02]  /*20f0*/  SHFL.BFLY P6, R14, R13, R12, R11 ;  /* 0x0c00000c0d0e7389 */ /* 0x00006400000c000b */
[----:B01----:R-:W-:Y:S05]  /*2100*/  ENDCOLLECTIVE ;  /* 0x000000000000791b */ /* 0x003fea0003800000 */
.L_x_27650:
[----:B------:R-:W-:Y:S01]  /*2110*/  IMAD.MOV.U32 R12, RZ, RZ, 0x1 ;  /* 0x00000001ff0c7424 */ /* 0x000fe200078e00ff */
[----:B------:R-:W-:-:S04]  /*2120*/  FMNMX R3, R2, R14, !PT ;  /* 0x0000000e02037209 */ /* 0x000fc80007800000 */
[----:B------:R-:W-:-:S07]  /*2130*/  MOV R13, R3 ;  /* 0x00000003000d7202 */ /* 0x000fce0000000f00 */
[----:B------:R-:W-:Y:S05]  /*2140*/  WARPSYNC.COLLECTIVE R15, `(.L_x_27651) ;  /* 0x000000000f087348 */ /* 0x000fea0003c00000 */
[----:B------:R0:W1:Y:S02]  /*2150*/  SHFL.BFLY P6, R14, R13, R12, R11 ;  /* 0x0c00000c0d0e7389 */ /* 0x00006400000c000b */
[----:B01----:R-:W-:Y:S05]  /*2160*/  ENDCOLLECTIVE ;  /* 0x000000000000791b */ /* 0x003fea0003800000 */
.L_x_27651:
        /* <DEDUP_REMOVED lines=89> */
.L_x_27652:
[----:B------:R-:W-:Y:S02]  /*2700*/  IMAD.MOV.U32 R12, RZ, RZ, 0x8 ;  /* 0x00000008ff0c7424 */ /* 0x000fe400078e00ff */
[----:B------:R-:W-:-:S05]  /*2710*/  FADD R9, R13, R14 ;  /* 0x0000000e0d097221 */ /* 0x000fca0000000000 */
[----:B------:R-:W-:-:S07]  /*2720*/  MOV R13, R9 ;  /* 0x00000009000d7202 */ /* 0x000fce0000000f00 */
[----:B------:R-:W-:Y:S05]  /*2730*/  WARPSYNC.COLLECTIVE R15, `(.L_x_27653) ;  /* 0x000000000f087348 */ /* 0x000fea0003c00000 */
[----:B------:R0:W1:Y:S02]  /*2740*/  SHFL.BFLY P6, R14, R13, R12, R11 ;  /* 0x0c00000c0d0e7389 */ /* 0x00006400000c000b */
[----:B01----:R-:W-:Y:S05]  /*2750*/  ENDCOLLECTIVE ;  /* 0x000000000000791b */ /* 0x003fea0003800000 */
.L_x_27653:
[----:B------:R-:W-:Y:S02]  /*2760*/  HFMA2 R12, -RZ, RZ, 0, 2.384185791015625e-07 ;  /* 0x00000004ff0c7431 */ /* 0x000fe400000001ff */
[----:B------:R-:W-:-:S05]  /*2770*/  FADD R21, R9, R14 ;  /* 0x0000000e09157221 */ /* 0x000fca0000000000 */
[----:B------:R-:W-:-:S07]  /*2780*/  MOV R13, R21 ;  /* 0x00000015000d7202 */ /* 0x000fce0000000f00 */
[----:B------:R-:W-:Y:S05]  /*2790*/  WARPSYNC.COLLECTIVE R15, `(.L_x_27654) ;  /* 0x000000000f087348 */ /* 0x000fea0003c00000 */
[----:B------:R0:W1:Y:S02]  /*27a0*/  SHFL.BFLY P6, R14, R13, R12, R11 ;  /* 0x0c00000c0d0e7389 */ /* 0x00006400000c000b */
[----:B01----:R-:W-:Y:S05]  /*27b0*/  ENDCOLLECTIVE ;  /* 0x000000000000791b */ /* 0x003fea0003800000 */
.L_x_27654:
[----:B------:R-:W-:Y:S01]  /*27c0*/  MOV R12, 0x2 ;  /* 0x00000002000c7802 */ /* 0x000fe20000000f00 */
[----:B------:R-:W-:-:S04]  /*27d0*/  FADD R22, R21, R14 ;  /* 0x0000000e15167221 */ /* 0x000fc80000000000 */
[----:B------:R-:W-:-:S07]  /*27e0*/  IMAD.MOV.U32 R13, RZ, RZ, R22 ;  /* 0x000000ffff0d7224 */ /* 0x000fce00078e0016 */
[----:B------:R-:W-:Y:S05]  /*27f0*/  WARPSYNC.COLLECTIVE R15, `(.L_x_27655) ;  /* 0x000000000f087348 */ /* 0x000fea0003c00000 */
[----:B------:R0:W1:Y:S02]  /*2800*/  SHFL.BFLY P6, R14, R13, R12, R11 ;  /* 0x0c00000c0d0e7389 */ /* 0x00006400000c000b */
[----:B01----:R-:W-:Y:S05]  /*2810*/  ENDCOLLECTIVE ;  /* 0x000000000000791b */ /* 0x003fea0003800000 */
.L_x_27655:
[----:B------:R-:W-:Y:S02]  /*2820*/  IMAD.MOV.U32 R12, RZ, RZ, 0x1 ;  /* 0x00000001ff0c7424 */ /* 0x000fe400078e00ff */
[----:B------:R-:W-:-:S05]  /*2830*/  FADD R23, R22, R14 ;  /* 0x0000000e16177221 */ /* 0x000fca0000000000 */
[----:B------:R-:W-:-:S07]  /*2840*/  MOV R13, R23 ;  /* 0x00000017000d7202 */ /* 0x000fce0000000f00 */
[----:B------:R-:W-:Y:S05]  /*2850*/  WARPSYNC.COLLECTIVE R15, `(.L_x_27656) ;  /* 0x000000000f087348 */ /* 0x000fea0003c00000 */
[----:B------:R0:W1:Y:S02]  /*2860*/  SHFL.BFLY P6, R14, R13, R12, R11 ;  /* 0x0c00000c0d0e7389 */ /* 0x00006400000c000b */
[----:B01----:R-:W-:Y:S05]  /*2870*/  ENDCOLLECTIVE ;  /* 0x000000000000791b */ /* 0x003fea0003800000 */
.L_x_27656:
[----:B------:R-:W-:Y:S05]  /*2880*/  BRA `(.L_x_27657) ;  /* 0xffffffec00147947 */ /* 0x000fea000383ffff */
        .weak           $__internal_437_$__cuda_sm3x_div_rn_noftz_f32_slowpath
        .type           $__internal_437_$__cuda_sm3x_div_rn_noftz_f32_slowpath,@function
        .size           $__internal_437_$__cuda_sm3x_div_rn_noftz_f32_slowpath,(.L_x_37814 - $__internal_437_$__cuda_sm3x_div_rn_noftz_f32_slowpath)
$__internal_437_$__cuda_sm3x_div_rn_noftz_f32_slowpath:
        /* <DEDUP_REMOVED lines=35> */
.L_x_27659:
        /* <DEDUP_REMOVED lines=51> */
.L_x_27666:
[----:B------:R-:W-:-:S04]  /*2df0*/  LOP3.LUT R7, R7, 0x80000000, RZ, 0xc0, !PT ;  /* 0x8000000007077812 */ /* 0x000fc800078ec0ff */
[----:B------:R-:W-:Y:S01]  /*2e00*/  LOP3.LUT R7, R7, 0x7f800000, RZ, 0xfc, !PT ;  /* 0x7f80000007077812 */ /* 0x000fe200078efcff */
[----:B------:R-:W-:Y:S06]  /*2e10*/  BRA `(.L_x_27667) ;  /* 0x0000000000047947 */ /* 0x000fec0003800000 */
.L_x_27665:
[----:B------:R-:W-:-:S07]  /*2e20*/  LEA R7, R32, R7, 0x17 ;  /* 0x0000000720077211 */ /* 0x000fce00078eb8ff */
.L_x_27667:
[----:B------:R-:W-:Y:S05]  /*2e30*/  BSYNC.RECONVERGENT B2 ;  /* 0x0000000000027941 */ /* 0x000fea0003800200 */
.L_x_27664:
[----:B------:R-:W-:Y:S05]  /*2e40*/  BRA `(.L_x_27668) ;  /* 0x0000000000207947 */ /* 0x000fea0003800000 */
.L_x_27663:
[----:B------:R-:W-:-:S04]  /*2e50*/  LOP3.LUT R7, R28, 0x80000000, R7, 0x48, !PT ;  /* 0x800000001c077812 */ /* 0x000fc800078e4807 */
[----:B------:R-:W-:Y:S01]  /*2e60*/  LOP3.LUT R7, R7, 0x7f800000, RZ, 0xfc, !PT ;  /* 0x7f80000007077812 */ /* 0x000fe200078efcff */
[----:B------:R-:W-:Y:S06]  /*2e70*/  BRA `(.L_x_27668) ;  /* 0x0000000000147947 */ /* 0x000fec0003800000 */
.L_x_27662:
[----:B------:R-:W-:Y:S01]  /*2e80*/  LOP3.LUT R7, R28, 0x80000000, R7, 0x48, !PT ;  /* 0x800000001c077812 */ /* 0x000fe200078e4807 */
[----:B------:R-:W-:Y:S06]  /*2e90*/  BRA `(.L_x_27668) ;  /* 0x00000000000c7947 */ /* 0x000fec0003800000 */
.L_x_27661:
[----:B------:R-:W0:Y:S01]  /*2ea0*/  MUFU.RSQ R7, -QNAN ;  /* 0xffc0000000077908 */ /* 0x000e220000001400 */
[----:B------:R-:W-:Y:S05]  /*2eb0*/  BRA `(.L_x_27668) ;  /* 0x0000000000047947 */ /* 0x000fea0003800000 */
.L_x_27660:
[----:B------:R-:W-:-:S07]  /*2ec0*/  FADD.FTZ R7, R7, R12 ;  /* 0x0000000c07077221 */ /* 0x000fce0000010000 */
.L_x_27668:
[----:B------:R-:W-:Y:S05]  /*2ed0*/  BSYNC.RECONVERGENT B1 ;  /* 0x0000000000017941 */ /* 0x000fea0003800200 */
.L_x_27658:
[----:B------:R-:W-:-:S04]  /*2ee0*/  HFMA2 R27, -RZ, RZ, 0, 0 ;  /* 0x00000000ff1b7431 */ /* 0x000fc800000001ff */
[----:B0-----:R-:W-:Y:S05]  /*2ef0*/  RET.REL.NODEC R26 `(_Z15SoftmaxWarpImplI22BroadcastScaleMaskLoadIffbLm2EiE11DirectStoreIffEfLi2ELi8ELi32ELi1ELb0EL9Algorithm0EEvT_T0_ll) ;  /* 0xffffffd01a407950 */ /* 0x001fea0003c3ffff */
.L_x_27669:
        /* <DEDUP_REMOVED lines=16> */
.L_x_37814:


//--------------------- .text._Z15SoftmaxWarpImplI22BroadcastScaleMaskLoadIffbLm2EiE11DirectStoreIffEfLi2ELi6ELi32ELi1ELb1EL9Algorithm0EEvT_T0_ll --------------------------
	.section	.text._Z15SoftmaxWarpImplI22BroadcastScaleMaskLoadIffbLm2EiE11DirectStoreIffEfLi2ELi6ELi32ELi1ELb1EL9Algorithm0EEvT_T0_ll,"ax",@progbits
	.align	128
        .global         _Z15SoftmaxWarpImplI22BroadcastScaleMaskLoadIffbLm2EiE11DirectStoreIffEfLi2ELi6ELi32ELi1ELb1EL9Algorithm0EEvT_T0_ll
        .type           _Z15SoftmaxWarpImplI22BroadcastScaleMaskLoadIffbLm2EiE11DirectStoreIffEfLi2ELi6ELi32ELi1ELb1EL9Algorithm0EEvT_T0_ll,@function
        .size           _Z15SoftmaxWarpImplI22BroadcastScaleMaskLoadIffbLm2EiE11DirectStoreIffEfLi2ELi6ELi32ELi1ELb1EL9Algorithm0EEvT_T0_ll,(.L_x_37815 - _Z15SoftmaxWarpImplI22BroadcastScaleMaskLoadIffbLm2EiE11DirectStoreIffEfLi2ELi6ELi32ELi1ELb1EL9Algorithm0EEvT_T0_ll)
        .other          _Z15SoftmaxWarpImplI22BroadcastScaleMaskLoadIffbLm2EiE11DirectStoreIffEfLi2ELi6ELi32ELi1ELb1EL9Algorithm0EEvT_T0_ll,@"STO_CUDA_ENTRY STV_DEFAULT"
_Z15SoftmaxWarpImplI22BroadcastScaleMaskLoadIffbLm2EiE11DirectStoreIffEfLi2ELi6ELi32ELi1ELb1EL9Algorithm0EEvT_T0_ll:
.text._Z15SoftmaxWarpImplI22BroadcastScaleMaskLoadIffbLm2EiE11DirectStoreIffEfLi2ELi6ELi32ELi1ELb1EL9Algorithm0EEvT_T0_ll:
        /* <DEDUP_REMOVED lines=27> */
.L_x_27670:
        /* <DEDUP_REMOVED lines=13> */
[----:B------:R-:W2:Y:S01]  /*0280*/  LDC.64 R8, c[0x0][0x358] ;  /* 0x0000d600ff087b82 */ /* 0x000ea20000000a00 */
[----:B0-----:R-:W-:-:S04]  /*0290*/  IMAD.SHL.U32 R17, R17, 0x2, RZ ;  /* 0x0000000211117824 */ /* 0x001fc800078e00ff */
[C---:B------:R-:W-:Y:S01]  /*02a0*/  VIADD R5, R17.reuse, 0x80 ;  /* 0x0000008011057836 */ /* 0x040fe20000000000 */
[----:B------:R-:W-:-:S07]  /*02b0*/  IADD3 R7, PT, PT, R17, 0x40, RZ ;  /* 0x0000004011077810 */ /* 0x000fce0007ffe0ff */
.L_x_27696:
[----:B0---4-:R-:W0:Y:S01]  /*02c0*/  LDC.64 R2, c[0x0][0x3f0] ;  /* 0x0000fc00ff027b82 */ /* 0x011e220000000a00 */
[----:B------:R-:W-:Y:S01]  /*02d0*/  BSSY.RECONVERGENT B0, `(.L_x_27671) ;  /* 0x000004a000007945 */ /* 0x000fe20003800200 */
[----:B-1-3--:R-:W-:Y:S01]  /*02e0*/  MOV R13, 0xff800000 ;  /* 0xff800000000d7802 */ /* 0x00afe20000000f00 */
[----:B------:R-:W-:Y:S01]  /*02f0*/  IMAD.MOV.U32 R0, RZ, RZ, -0x800000 ;  /* 0xff800000ff007424 */ /* 0x000fe200078e00ff */
[----:B------:R-:W-:-:S04]  /*0300*/  MOV R22, 0xff800000 ;  /* 0xff80000000167802 */ /* 0x000fc80000000f00 */
[----:B------:R-:W3:Y:S08]  /*0310*/  LDC.64 R24, c[0x0][0x380] ;  /* 0x0000e000ff187b82 */ /* 0x000ef00000000a00 */
[----:B------:R-:W4:Y:S08]  /*0320*/  LDC.64 R14, c[0x0][0x388] ;  /* 0x0000e200ff0e7b82 */ /* 0x000f300000000a00 */
[----:B------:R-:W1:Y:S01]  /*0330*/  LDC.64 R18, c[0x0][0x390] ;  /* 0x0000e400ff127b82 */ /* 0x000e620000000a00 */
[----:B0-----:R-:W-:-:S02]  /*0340*/  ISETP.GE.U32.AND P0, PT, R17, R2, PT ;  /* 0x000000021100720c */ /* 0x001fc40003f06070 */
[-C--:B------:R-:W-:Y:S02]  /*0350*/  ISETP.GE.U32.AND P1, PT, R7, R2.reuse, PT ;  /* 0x000000020700720c */ /* 0x080fe40003f26070 */
[-C--:B------:R-:W-:Y:S02]  /*0360*/  ISETP.GE.AND.EX P0, PT, RZ, R3.reuse, PT, P0 ;  /* 0x00000003ff00720c */ /* 0x080fe40003f06300 */
[----:B------:R-:W-:Y:S01]  /*0370*/  ISETP.GE.U32.AND P2, PT, R5, R2, PT ;  /* 0x000000020500720c */ /* 0x000fe20003f46070 */
[----:B------:R-:W0:Y:S01]  /*0380*/  LDC.64 R20, c[0x0][0x398] ;  /* 0x0000e600ff147b82 */ /* 0x000e220000000a00 */
[-C--:B------:R-:W-:Y:S01]  /*0390*/  ISETP.GE.AND.EX P1, PT, RZ, R3.reuse, PT, P1 ;  /* 0x00000003ff00720c */ /* 0x080fe20003f26310 */
[----:B------:R-:W-:Y:S01]  /*03a0*/  IMAD.MOV.U32 R2, RZ, RZ, -0x800000 ;  /* 0xff800000ff027424 */ /* 0x000fe200078e00ff */
[----:B------:R-:W-:Y:S02]  /*03b0*/  ISETP.GE.AND.EX P2, PT, RZ, R3, PT, P2 ;  /* 0x00000003ff00720c */ /* 0x000fe40003f46320 */
[----:B------:R-:W-:-:S05]  /*03c0*/  MOV R3, 0xff800000 ;  /* 0xff80000000037802 */ /* 0x000fca0000000f00 */
[----:B---34-:R-:W-:Y:S06]  /*03d0*/  @P0 BRA `(.L_x_27672) ;  /* 0x0000000000e40947 */ /* 0x018fec0003800000 */
[----:B-1----:R-:W-:Y:S01]  /*03e0*/  IABS R12, R10 ;  /* 0x0000000a000c7213 */ /* 0x002fe20000000000 */
[----:B------:R-:W-:Y:S01]  /*03f0*/  IMAD R11, R6, UR44, R17 ;  /* 0x0000002c060b7c24 */ /* 0x000fe2000f8e0211 */
[----:B--2---:R-:W-:Y:S02]  /*0400*/  R2UR UR4, R8 ;  /* 0x00000000080472ca */ /* 0x004fe400000e0000 */
[----:B------:R-:W1:Y:S01]  /*0410*/  I2F.RP R13, R12 ;  /* 0x0000000c000d7306 */ /* 0x000e620000209400 */
[----:B------:R-:W-:Y:S02]  /*0420*/  R2UR UR5, R9 ;  /* 0x00000000090572ca */ /* 0x000fe400000e0000 */
[----:B------:R-:W-:-:S05]  /*0430*/  IABS R16, R11 ;  /* 0x0000000b00107213 */ /* 0x000fca0000000000 */
[----:B-1----:R-:W1:Y:S02]  /*0440*/  MUFU.RCP R13, R13 ;  /* 0x0000000d000d7308 */ /* 0x002e640000001000 */
[----:B-1----:R-:W-:-:S06]  /*0450*/  VIADD R2, R13, 0xffffffe ;  /* 0x0ffffffe0d027836 */ /* 0x002fcc0000000000 */
[----:B------:R1:W2:Y:S02]  /*0460*/  F2I.FTZ.U32.TRUNC.NTZ R3, R2 ;  /* 0x0000000200037305 */ /* 0x0002a4000021f000 */
[----:B-1----:R-:W-:Y:S01]  /*0470*/  IMAD.MOV.U32 R2, RZ, RZ, RZ ;  /* 0x000000ffff027224 */ /* 0x002fe200078e00ff */
[----:B--2---:R-:W-:-:S05]  /*0480*/  IADD3 R27, PT, PT, RZ, -R3, RZ ;  /* 0x80000003ff1b7210 */ /* 0x004fca0007ffe0ff */
[----:B------:R-:W-:-:S04]  /*0490*/  IMAD R27, R27, R12, RZ ;  /* 0x0000000c1b1b7224 */ /* 0x000fc800078e02ff */
[----:B------:R-:W-:Y:S01]  /*04a0*/  IMAD.HI.U32 R3, R3, R27, R2 ;  /* 0x0000001b03037227 */ /* 0x000fe200078e0002 */
[----:B------:R-:W-:-:S04]  /*04b0*/  LOP3.LUT R2, R11, R10, RZ, 0x3c, !PT ;  /* 0x0000000a0b027212 */ /* 0x000fc800078e3cff */
[----:B------:R-:W-:Y:S01]  /*04c0*/  ISETP.GE.AND P4, PT, R2, RZ, PT ;  /* 0x000000ff0200720c */ /* 0x000fe20003f86270 */
[----:B------:R-:W-:-:S05]  /*04d0*/  IMAD.HI.U32 R3, R3, R16, RZ ;  /* 0x0000001003037227 */ /* 0x000fca00078e00ff */
[----:B------:R-:W-:-:S05]  /*04e0*/  IADD3 R13, PT, PT, -R3, RZ, RZ ;  /* 0x000000ff030d7210 */ /* 0x000fca0007ffe1ff */
[----:B------:R-:W-:-:S05]  /*04f0*/  IMAD R13, R12, R13, R16 ;  /* 0x0000000d0c0d7224 */ /* 0x000fca00078e0210 */
[----:B------:R-:W-:-:S13]  /*0500*/  ISETP.GT.U32.AND P5, PT, R12, R13, PT ;  /* 0x0000000d0c00720c */ /* 0x000fda0003fa4070 */
[----:B------:R-:W-:Y:S01]  /*0510*/  @!P5 IMAD.IADD R13, R13, 0x1, -R12 ;  /* 0x000000010d0dd824 */ /* 0x000fe200078e0a0c */
[----:B------:R-:W-:Y:S02]  /*0520*/  @!P5 IADD3 R3, PT, PT, R3, 0x1, RZ ;  /* 0x000000010303d810 */ /* 0x000fe40007ffe0ff */
[----:B------:R-:W-:Y:S02]  /*0530*/  ISETP.NE.AND P5, PT, R10, RZ, PT ;  /* 0x000000ff0a00720c */ /* 0x000fe40003fa5270 */
[----:B------:R-:W-:-:S13]  /*0540*/  ISETP.GE.U32.AND P3, PT, R13, R12, PT ;  /* 0x0000000c0d00720c */ /* 0x000fda0003f66070 */
        /* <DEDUP_REMOVED lines=15> */
[----:B------:R-:W-:-:S06]  /*0640*/  IMAD.WIDE R2, R3, 0x2, R14 ;  /* 0x0000000203027825 */ /* 0x000fcc00078e020e */
[----:B------:R-:W2:Y:S01]  /*0650*/  LDG.E.U16 R2, desc[UR4][R2.64] ;  /* 0x0000000402027981 */ /* 0x000ea2000c1e1500 */
[----:B------:R-:W-:-:S04]  /*0660*/  LEA.HI R11, R11, R11, RZ, 0x1 ;  /* 0x0000000b0b0b7211 */ /* 0x000fc800078f08ff */
[----:B------:R-:W-:-:S05]  /*0670*/  SHF.R.S32.HI R11, RZ, 0x1, R11 ;  /* 0x00000001ff0b7819 */ /* 0x000fca000001140b */
[----:B------:R-:W-:-:S05]  /*0680*/  IMAD.WIDE R26, R11, 0x8, R24 ;  /* 0x000000080b1a7825 */ /* 0x000fca00078e0218 */
        /* <DEDUP_REMOVED lines=14> */
.L_x_27672:
[----:B------:R-:W-:Y:S05]  /*0770*/  BSYNC.RECONVERGENT B0 ;  /* 0x0000000000007941 */ /* 0x000fea0003800200 */
.L_x_27671:
[----:B------:R-:W-:Y:S01]  /*0780*/  BSSY.RECONVERGENT B0, `(.L_x_27673) ;  /* 0x000003c000007945 */ /* 0x000fe20003800200 */
[----:B------:R-:W-:-:S03]  /*0790*/  IMAD.MOV.U32 R16, RZ, RZ, -0x800000 ;  /* 0xff800000ff107424 */ /* 0x000fc600078e00ff */
[----:B------:R-:W-:Y:S05]  /*07a0*/  @P1 BRA `(.L_x_27674) ;  /* 0x0000000000e41947 */ /* 0x000fea0003800000 */
[----:B-1----:R-:W-:Y:S02]  /*07b0*/  IABS R0, R10 ;  /* 0x0000000a00007213 */ /* 0x002fe40000000000 */
[----:B--2---:R-:W-:Y:S02]  /*07c0*/  R2UR UR4, R8 ;  /* 0x00000000080472ca */ /* 0x004fe400000e0000 */
[----:B------:R-:W1:Y:S01]  /*07d0*/  I2F.RP R12, R0 ;  /* 0x00000000000c7306 */ /* 0x000e620000209400 */
[----:B------:R-:W-:-:S07]  /*07e0*/  R2UR UR5, R9 ;  /* 0x00000000090572ca */ /* 0x000fce00000e0000 */
[----:B-1----:R-:W1:Y:S02]  /*07f0*/  MUFU.RCP R12, R12 ;  /* 0x0000000c000c7308 */ /* 0x002e640000001000 */
[----:B-1----:R-:W-:-:S06]  /*0800*/  IADD3 R26, PT, PT, R12, 0xffffffe, RZ ;  /* 0x0ffffffe0c1a7810 */ /* 0x002fcc0007ffe0ff */
[----:B------:R1:W2:Y:S02]  /*0810*/  F2I.FTZ.U32.TRUNC.NTZ R27, R26 ;  /* 0x0000001a001b7305 */ /* 0x0002a4000021f000 */
[----:B-1----:R-:W-:Y:S02]  /*0820*/  HFMA2 R26, -RZ, RZ, 0, 0 ;  /* 0x00000000ff1a7431 */ /* 0x002fe400000001ff */
[----:B--2---:R-:W-:-:S04]  /*0830*/  IMAD.MOV R11, RZ, RZ, -R27 ;  /* 0x000000ffff0b7224 */ /* 0x004fc800078e0a1b */
[----:B------:R-:W-:-:S04]  /*0840*/  IMAD R11, R11, R0, RZ ;  /* 0x000000000b0b7224 */ /* 0x000fc800078e02ff */
[----:B------:R-:W-:-:S04]  /*0850*/  IMAD.HI.U32 R16, R27, R11, R26 ;  /* 0x0000000b1b107227 */ /* 0x000fc800078e001a */
[----:B------:R-:W-:-:S05]  /*0860*/  IMAD R11, R6, UR44, R7 ;  /* 0x0000002c060b7c24 */ /* 0x000fca000f8e0207 */
        /* <DEDUP_REMOVED lines=45> */
.L_x_27674:
[----:B------:R-:W-:Y:S05]  /*0b40*/  BSYNC.RECONVERGENT B0 ;  /* 0x0000000000007941 */ /* 0x000fea0003800200 */
.L_x_27673:
[----:B------:R-:W-:Y:S01]  /*0b50*/  BSSY.RECONVERGENT B0, `(.L_x_27675) ;  /* 0x000003f000007945 */ /* 0x000fe20003800200 */
[----:B-1----:R-:W-:-:S03]  /*0b60*/  MOV R18, 0xff800000 ;  /* 0xff80000000127802 */ /* 0x002fc60000000f00 */
[----:B------:R-:W-:Y:S05]  /*0b70*/  @P2 BRA `(.L_x_27676) ;  /* 0x0000000000f02947 */ /* 0x000fea0003800000 */
[----:B------:R-:W-:Y:S01]  /*0b80*/  IABS R12, R10 ;  /* 0x0000000a000c7213 */ /* 0x000fe20000000000 */
[----:B------:R-:W-:Y:S01]  /*0b90*/  IMAD R11, R6, UR44, R5 ;  /* 0x0000002c060b7c24 */ /* 0x000fe2000f8e0205 */
[----:B--2---:R-:W-:Y:S01]  /*0ba0*/  R2UR UR4, R8 ;  /* 0x00000000080472ca */ /* 0x004fe200000e0000 */
[----:B------:R-:W-:Y:S01]  /*0bb0*/  IMAD.MOV.U32 R18, RZ, RZ, RZ ;  /* 0x000000ffff127224 */ /* 0x000fe200078e00ff */
[----:B0-----:R-:W0:Y:S01]  /*0bc0*/  I2F.RP R20, R12 ;  /* 0x0000000c00147306 */ /* 0x001e220000209400 */
[----:B------:R-:W-:Y:S02]  /*0bd0*/  R2UR UR5, R9 ;  /* 0x00000000090572ca */ /* 0x000fe400000e0000 */
[----:B------:R-:W-:-:S05]  /*0be0*/  IABS R22, R11 ;  /* 0x0000000b00167213 */ /* 0x000fca0000000000 */
[----:B0-----:R-:W0:Y:S02]  /*0bf0*/  MUFU.RCP R20, R20 ;  /* 0x0000001400147308 */ /* 0x001e240000001000 */
[----:B0-----:R-:W-:-:S06]  /*0c00*/  VIADD R21, R20, 0xffffffe ;  /* 0x0ffffffe14157836 */ /* 0x001fcc0000000000 */
[----:B------:R0:W1:Y:S02]  /*0c10*/  F2I.FTZ.U32.TRUNC.NTZ R19, R21 ;  /* 0x0000001500137305 */ /* 0x000064000021f000 */
[----:B0-----:R-:W0:Y:S01]  /*0c20*/  LDC.64 R20, c[0x0][0x390] ;  /* 0x0000e400ff147b82 */ /* 0x001e220000000a00 */
[----:B-1----:R-:W-:-:S05]  /*0c30*/  IADD3 R27, PT, PT, RZ, -R19, RZ ;  /* 0x80000013ff1b7210 */ /* 0x002fca0007ffe0ff */
        /* <DEDUP_REMOVED lines=48> */
.L_x_27676:
[----:B------:R-:W-:Y:S05]  /*0f40*/  BSYNC.RECONVERGENT B0 ;  /* 0x0000000000007941 */ /* 0x000fea0003800200 */
.L_x_27675:
[----:B------:R-:W-:-:S03]  /*0f50*/  UMOV UR4, 0xffffffff ;  /* 0xffffffff00047882 */ /* 0x000fc60000000000 */
[----:B------:R-:W-:Y:S05]  /*0f60*/  BRA.DIV UR4, `(.L_x_27677) ;  /* 0x0000000e04c07947 */ /* 0x000fea000b800000 */
[----:B------:R-:W1:Y:S01]  /*0f70*/  SHFL.BFLY PT, R14, R13, 0x10, 0x1f ;  /* 0x0e001f000d0e7f89 */ /* 0x000e6200000e0000 */
[----:B------:R-:W-:Y:S01]  /*0f80*/  HFMA2 R12, -RZ, RZ, 0.96630859375, -0.0022525787353515625 ;  /* 0x3bbb989dff0c7431 */ /* 0x000fe200000001ff */
[----:B-1----:R-:W-:-:S05]  /*0f90*/  FMNMX R13, R14, R13, !PT ;  /* 0x0000000d0e0d7209 */ /* 0x002fca0007800000 */
[----:B------:R-:W1:Y:S02]  /*0fa0*/  SHFL.BFLY PT, R14, R13, 0x8, 0x1f ;  /* 0x0d001f000d0e7f89 */ /* 0x000e6400000e0000 */
[----:B-1----:R-:W-:-:S05]  /*0fb0*/  FMNMX R19, R13, R14, !PT ;  /* 0x0000000e0d137209 */ /* 0x002fca0007800000 */
        /* <DEDUP_REMOVED lines=10> */
[-C--:B------:R-:W-:Y:S02]  /*1060*/  FFMA.SAT R11, R27, R12.reuse, 0.5 ;  /* 0x3f0000001b0b7423 */ /* 0x080fe4000000200c */
[----:B------:R-:W-:Y:S02]  /*1070*/  FFMA.SAT R21, R19, R12, 0.5 ;  /* 0x3f00000013157423 */ /* 0x000fe4000000200c */
        /* <DEDUP_REMOVED lines=9> */
[----:B------:R-:W-:Y:S01]  /*1110*/  FFMA R16, R15, 1.4426950216293334961, -R16 ;  /* 0x3fb8aa3b0f107823 */ /* 0x000fe20000000810 */
[----:B------:R-:W-:Y:S01]  /*1120*/  FADD R27, -R25, R18 ;  /* 0x00000012191b7221 */ /* 0x000fe20000000100 */
[----:B------:R-:W-:Y:S01]  /*1130*/  FADD R0, R2, -12583039 ;  /* 0xcb40007f02007421 */ /* 0x000fe20000000000 */
[----:B------:R-:W-:Y:S01]  /*1140*/  FFMA.SAT R29, R21, R12, 0.5 ;  /* 0x3f000000151d7423 */ /* 0x000fe2000000200c */
[----:B------:R-:W-:Y:S01]  /*1150*/  FFMA R15, R15, 1.925963033500011079e-08, R16 ;  /* 0x32a570600f0f7823 */ /* 0x000fe20000000010 */
[----:B------:R-:W-:Y:S01]  /*1160*/  FADD R25, -R25, R22 ;  /* 0x0000001619197221 */ /* 0x000fe20000000100 */
[----:B------:R-:W-:Y:S01]  /*1170*/  FFMA R16, R19, 1.4426950216293334961, -R0 ;  /* 0x3fb8aa3b13107823 */ /* 0x000fe20000000800 */
[----:B------:R-:W-:Y:S01]  /*1180*/  FFMA.RM R0, R29, R14, 12582913 ;  /* 0x4b4000011d007423 */ /* 0x000fe2000000400e */
[----:B------:R-:W-:Y:S01]  /*1190*/  FFMA.SAT R29, R27, R12, 0.5 ;  /* 0x3f0000001b1d7423 */ /* 0x000fe2000000200c */
[----:B------:R-:W0:Y:S01]  /*11a0*/  MUFU.EX2 R13, R13 ;  /* 0x0000000d000d7308 */ /* 0x000e220000000800 */
[----:B------:R-:W-:Y:S01]  /*11b0*/  FFMA R19, R19, 1.925963033500011079e-08, R16 ;  /* 0x32a5706013137823 */ /* 0x000fe20000000010 */
[----:B------:R-:W-:Y:S01]  /*11c0*/  FADD R18, R0, -12583039 ;  /* 0xcb40007f00127421 */ /* 0x000fe20000000000 */
[----:B------:R-:W-:Y:S01]  /*11d0*/  FFMA.RM R16, R29, R14, 12582913 ;  /* 0x4b4000011d107423 */ /* 0x000fe2000000400e */
[----:B------:R-:W-:Y:S01]  /*11e0*/  FFMA.SAT R29, R25, R12, 0.5 ;  /* 0x3f000000191d7423 */ /* 0x000fe2000000200c */
[----:B------:R-:W-:Y:S01]  /*11f0*/  SHF.L.U32 R2, R2, 0x17, RZ ;  /* 0x0000001702027819 */ /* 0x000fe200000006ff */
[----:B------:R-:W-:Y:S01]  /*1200*/  FFMA R18, R21, 1.4426950216293334961, -R18 ;  /* 0x3fb8aa3b15127823 */ /* 0x000fe20000000812 */
[----:B------:R-:W-:Y:S01]  /*1210*/  FADD R12, R16, -12583039 ;  /* 0xcb40007f100c7421 */ /* 0x000fe20000000000 */
[----:B------:R-:W1:Y:S01]  /*1220*/  MUFU.EX2 R15, R15 ;  /* 0x0000000f000f7308 */ /* 0x000e620000000800 */
[----:B------:R-:W-:Y:S01]  /*1230*/  FFMA.RM R14, R29, R14, 12582913 ;  /* 0x4b4000011d0e7423 */ /* 0x000fe2000000400e */
[----:B------:R-:W-:Y:S01]  /*1240*/  FFMA R20, R21, 1.925963033500011079e-08, R18 ;  /* 0x32a5706015147823 */ /* 0x000fe20000000012 */
[----:B------:R-:W-:-:S02]  /*1250*/  FFMA R12, R27, 1.4426950216293334961, -R12 ;  /* 0x3fb8aa3b1b0c7823 */ /* 0x000fc4000000080c */
[----:B------:R-:W-:Y:S02]  /*1260*/  FADD R18, R14, -12583039 ;  /* 0xcb40007f0e127421 */ /* 0x000fe40000000000 */
[----:B------:R-:W-:Y:S01]  /*1270*/  FFMA R12, R27, 1.925963033500011079e-08, R12 ;  /* 0x32a570601b0c7823 */ /* 0x000fe2000000000c */
[----:B------:R-:W3:Y:S01]  /*1280*/  MUFU.EX2 R19, R19 ;  /* 0x0000001300137308 */ /* 0x000ee20000000800 */
[----:B------:R-:W-:Y:S01]  /*1290*/  FFMA R22, R25, 1.4426950216293334961, -R18 ;  /* 0x3fb8aa3b19167823 */ /* 0x000fe20000000812 */
[----:B------:R-:W-:-:S03]  /*12a0*/  SHF.L.U32 R18, R3, 0x17, RZ ;  /* 0x0000001703127819 */ /* 0x000fc600000006ff */
[----:B------:R-:W-:Y:S01]  /*12b0*/  FFMA R25, R25, 1.925963033500011079e-08, R22 ;  /* 0x32a5706019197823 */ /* 0x000fe20000000016 */
[----:B------:R-:W-:Y:S02]  /*12c0*/  IMAD.SHL.U32 R22, R11, 0x800000, RZ ;  /* 0x008000000b167824 */ /* 0x000fe400078e00ff */
[----:B0-----:R-:W-:Y:S01]  /*12d0*/  FMUL R18, R18, R13 ;  /* 0x0000000d12127220 */ /* 0x001fe20000400000 */
[----:B------:R-:W0:Y:S01]  /*12e0*/  MUFU.EX2 R20, R20 ;  /* 0x0000001400147308 */ /* 0x000e220000000800 */
[----:B-1----:R-:W-:Y:S02]  /*12f0*/  FMUL R3, R22, R15 ;  /* 0x0000000f16037220 */ /* 0x002fe40000400000 */
[----:B------:R-:W-:Y:S01]  /*1300*/  FADD R22, RZ, R18 ;  /* 0x00000012ff167221 */ /* 0x000fe20000000000 */
[----:B------:R-:W-:Y:S02]  /*1310*/  IMAD.SHL.U32 R15, R0, 0x800000, RZ ;  /* 0x00800000000f7824 */ /* 0x000fe400078e00ff */
[----:B------:R-:W-:-:S02]  /*1320*/  IMAD.SHL.U32 R0, R14, 0x800000, RZ ;  /* 0x008000000e007824 */ /* 0x000fc400078e00ff */
[----:B------:R-:W-:Y:S01]  /*1330*/  FADD R13, R22, R3 ;  /* 0x00000003160d7221 */ /* 0x000fe20000000000 */
[----:B------:R-:W1:Y:S01]  /*1340*/  MUFU.EX2 R12, R12 ;  /* 0x0000000c000c7308 */ /* 0x000e620000000800 */
[----:B---3--:R-:W-:Y:S01]  /*1350*/  FMUL R2, R2, R19 ;  /* 0x0000001302027220 */ /* 0x008fe20000400000 */
[----:B------:R-:W-:-:S03]  /*1360*/  SHF.L.U32 R19, R16, 0x17, RZ ;  /* 0x0000001710137819 */ /* 0x000fc600000006ff */
[----:B------:R-:W-:-:S03]  /*1370*/  FADD R13, R13, R2 ;  /* 0x000000020d0d7221 */ /* 0x000fc60000000000 */
[----:B------:R-:W3:Y:S01]  /*1380*/  MUFU.EX2 R11, R25 ;  /* 0x00000019000b7308 */ /* 0x000ee20000000800 */
[----:B0-----:R-:W-:-:S04]  /*1390*/  FMUL R20, R15, R20 ;  /* 0x000000140f147220 */ /* 0x001fc80000400000 */
[----:B------:R-:W-:Y:S01]  /*13a0*/  FADD R13, R13, R20 ;  /* 0x000000140d0d7221 */ /* 0x000fe20000000000 */
[----:B-1----:R-:W-:-:S04]  /*13b0*/  FMUL R16, R19, R12 ;  /* 0x0000000c13107220 */ /* 0x002fc80000400000 */
        /* <DEDUP_REMOVED lines=12> */
.L_x_27708:
[----:B-1----:R-:W-:Y:S01]  /*1480*/  FADD R21, R24, R14 ;  /* 0x0000000e18157221 */ /* 0x002fe20000000000 */
[----:B------:R-:W-:Y:S03]  /*1490*/  BSSY.RECONVERGENT B0, `(.L_x_27678) ;  /* 0x000000e000007945 */ /* 0x000fe60003800200 */
[----:B------:R-:W1:Y:S08]  /*14a0*/  MUFU.RCP R12, R21 ;  /* 0x00000015000c7308 */ /* 0x000e700000001000 */
[----:B------:R-:W3:Y:S01]  /*14b0*/  FCHK P1, R18, R21 ;  /* 0x0000001512007302 */ /* 0x000ee20000020000 */
[----:B-1----:R-:W-:-:S04]  /*14c0*/  FFMA R11, -R21, R12, 1 ;  /* 0x3f800000150b7423 */ /* 0x002fc8000000010c */
[----:B------:R-:W-:-:S04]  /*14d0*/  FFMA R11, R12, R11, R12 ;  /* 0x0000000b0c0b7223 */ /* 0x000fc8000000000c */
[----:B------:R-:W-:-:S04]  /*14e0*/  FFMA R12, R18, R11, RZ ;  /* 0x0000000b120c7223 */ /* 0x000fc800000000ff */
[----:B------:R-:W-:-:S04]  /*14f0*/  FFMA R13, -R21, R12, R18 ;  /* 0x0000000c150d7223 */ /* 0x000fc80000000112 */
[----:B------:R-:W-:Y:S01]  /*1500*/  FFMA R12, R11, R13, R12 ;  /* 0x0000000d0b0c7223 */ /* 0x000fe2000000000c */
[----:B---3--:R-:W-:Y:S06]  /*1510*/  @!P1 BRA `(.L_x_27679) ;  /* 0x0000000000149947 */ /* 0x008fec0003800000 */
[----:B------:R-:W-:Y:S01]  /*1520*/  MOV R11, R18 ;  /* 0x00000012000b7202 */ /* 0x000fe20000000f00 */
[----:B------:R-:W-:Y:S01]  /*1530*/  IMAD.MOV.U32 R14, RZ, RZ, R21 ;  /* 0x000000ffff0e7224 */ /* 0x000fe200078e0015 */
[----:B0-----:R-:W-:-:S07]  /*1540*/  MOV R24, 0x1560 ;  /* 0x0000156000187802 */ /* 0x001fce0000000f00 */
[----:B--2---:R-:W-:Y:S05]  /*1550*/  CALL.REL.NOINC `($__internal_438_$__cuda_sm3x_div_rn_noftz_f32_slowpath) ;  /* 0x00000010003c7944 */ /* 0x004fea0003c00000 */
[----:B------:R-:W-:-:S07]  /*1560*/  MOV R12, R11 ;  /* 0x0000000b000c7202 */ /* 0x000fce0000000f00 */
.L_x_27679:
[----:B------:R-:W-:Y:S05]  /*1570*/  BSYNC.RECONVERGENT B0 ;  /* 0x0000000000007941 */ /* 0x000fea0003800200 */
.L_x_27678:
[----:B------:R-:W1:Y:S01]  /*1580*/  MUFU.RCP R14, R21 ;  /* 0x00000015000e7308 */ /* 0x000e620000001000 */
[----:B------:R-:W-:Y:S07]  /*1590*/  BSSY.RECONVERGENT B0, `(.L_x_27680) ;  /* 0x000000d000007945 */ /* 0x000fee0003800200 */
[----:B------:R-:W3:Y:S01]  /*15a0*/  FCHK P1, R3, R21 ;  /* 0x0000001503007302 */ /* 0x000ee20000020000 */
[----:B-1----:R-:W-:-:S04]  /*15b0*/  FFMA R11, -R21, R14, 1 ;  /* 0x3f800000150b7423 */ /* 0x002fc8000000010e */
[----:B------:R-:W-:-:S04]  /*15c0*/  FFMA R11, R14, R11, R14 ;  /* 0x0000000b0e0b7223 */ /* 0x000fc8000000000e */
[----:B------:R-:W-:-:S04]  /*15d0*/  FFMA R14, R3, R11, RZ ;  /* 0x0000000b030e7223 */ /* 0x000fc800000000ff */
[----:B------:R-:W-:-:S04]  /*15e0*/  FFMA R13, -R21, R14, R3 ;  /* 0x0000000e150d7223 */ /* 0x000fc80000000103 */
[----:B------:R-:W-:Y:S01]  /*15f0*/  FFMA R13, R11, R13, R14 ;  /* 0x0000000d0b0d7223 */ /* 0x000fe2000000000e */
[----:B---3--:R-:W-:Y:S06]  /*1600*/  @!P1 BRA `(.L_x_27681) ;  /* 0x0000000000149947 */ /* 0x008fec0003800000 */
[----:B------:R-:W-:Y:S01]  /*1610*/  IMAD.MOV.U32 R11, RZ, RZ, R3 ;  /* 0x000000ffff0b7224 */ /* 0x000fe200078e0003 */
[----:B------:R-:W-:Y:S02]  /*1620*/  MOV R14, R21 ;  /* 0x00000015000e7202 */ /* 0x000fe40000000f00 */
[----:B0-----:R-:W-:-:S07]  /*1630*/  MOV R24, 0x1650 ;  /* 0x0000165000187802 */ /* 0x001fce0000000f00 */
[----:B--2---:R-:W-:Y:S05]  /*1640*/  CALL.REL.NOINC `($__internal_438_$__cuda_sm3x_div_rn_noftz_f32_slowpath) ;  /* 0x0000001000007944 */ /* 0x004fea0003c00000 */
[----:B------:R-:W-:-:S07]  /*1650*/  IMAD.MOV.U32 R13, RZ, RZ, R11 ;  /* 0x000000ffff0d7224 */ /* 0x000fce00078e000b */
.L_x_27681:
[----:B------:R-:W-:Y:S05]  /*1660*/  BSYNC.RECONVERGENT B0 ;  /* 0x0000000000007941 */ /* 0x000fea0003800200 */
.L_x_27680:
        /* <DEDUP_REMOVED lines=14> */
.L_x_27683:
[----:B------:R-:W-:Y:S05]  /*1750*/  BSYNC.RECONVERGENT B0 ;  /* 0x0000000000007941 */ /* 0x000fea0003800200 */
.L_x_27682:
        /* <DEDUP_REMOVED lines=14> */
.L_x_27685:
[----:B------:R-:W-:Y:S05]  /*1840*/  BSYNC.RECONVERGENT B0 ;  /* 0x0000000000007941 */ /* 0x000fea0003800200 */
.L_x_27684:
        /* <DEDUP_REMOVED lines=14> */
.L_x_27687:
[----:B------:R-:W-:Y:S05]  /*1930*/  BSYNC.RECONVERGENT B0 ;  /* 0x0000000000007941 */ /* 0x000fea0003800200 */
.L_x_27686:
        /* <DEDUP_REMOVED lines=14> */
.L_x_27689:
[----:B------:R-:W-:Y:S05]  /*1a20*/  BSYNC.RECONVERGENT B0 ;  /* 0x0000000000007941 */ /* 0x000fea0003800200 */
.L_x_27688:
[----:B------:R-:W1:Y:S01]  /*1a30*/  LDC.64 R14, c[0x0][0x3f0] ;  /* 0x0000fc00ff0e7b82 */ /* 0x000e620000000a00 */
[----:B------:R-:W-:Y:S01]  /*1a40*/  BSSY.RECONVERGENT B0, `(.L_x_27690) ;  /* 0x0000016000007945 */ /* 0x000fe20003800200 */
[-C--:B-1----:R-:W-:Y:S02]  /*1a50*/  ISETP.GE.U32.AND P1, PT, R7, R14.reuse, PT ;  /* 0x0000000e0700720c */ /* 0x082fe40003f26070 */
[----:B------:R-:W-:Y:S02]  /*1a60*/  ISETP.GE.U32.AND P3, PT, R5, R14, PT ;  /* 0x0000000e0500720c */ /* 0x000fe40003f66070 */
[-C--:B------:R-:W-:Y:S02]  /*1a70*/  ISETP.GE.AND.EX P2, PT, RZ, R15.reuse, PT, P1 ;  /* 0x0000000fff00720c */ /* 0x080fe40003f46310 */
[----:B------:R-:W-:Y:S01]  /*1a80*/  ISETP.GE.AND.EX P1, PT, RZ, R15, PT, P3 ;  /* 0x0000000fff00720c */ /* 0x000fe20003f26330 */
[----:B------:R-:W-:-:S12]  /*1a90*/  @P0 BRA `(.L_x_27691) ;  /* 0x0000000000400947 */ /* 0x000fd80003800000 */
[----:B------:R-:W-:Y:S01]  /*1aa0*/  MOV R14, R17 ;  /* 0x00000011000e7202 */ /* 0x000fe20000000f00 */
        /* <DEDUP_REMOVED lines=15> */
.L_x_27691:
[----:B------:R-:W-:Y:S05]  /*1ba0*/  BSYNC.RECONVERGENT B0 ;  /* 0x0000000000007941 */ /* 0x000fea0003800200 */
.L_x_27690:
[----:B------:R-:W-:Y:S04]  /*1bb0*/  BSSY.RECONVERGENT B0, `(.L_x_27692) ;  /* 0x0000012000007945 */ /* 0x000fe80003800200 */
[----:B------:R-:W-:Y:S05]  /*1bc0*/  @P2 BRA `(.L_x_27693) ;  /* 0x0000000000402947 */ /* 0x000fea0003800000 */
[----:B-1----:R-:W-:Y:S02]  /*1bd0*/  HFMA2 R13, -RZ, RZ, 0, 0 ;  /* 0x00000000ff0d7431 */ /* 0x002fe400000001ff */
        /* <DEDUP_REMOVED lines=15> */
.L_x_27693:
[----:B------:R-:W-:Y:S05]  /*1cd0*/  BSYNC.RECONVERGENT B0 ;  /* 0x0000000000007941 */ /* 0x000fea0003800200 */
.L_x_27692:
[----:B------:R-:W-:Y:S04]  /*1ce0*/  BSSY.RECONVERGENT B0, `(.L_x_27694) ;  /* 0x0000012000007945 */ /* 0x000fe80003800200 */
[----:B------:R-:W-:Y:S05]  /*1cf0*/  @P1 BRA `(.L_x_27695) ;  /* 0x0000000000401947 */ /* 0x000fea0003800000 */
[----:B-1-3--:R-:W-:Y:S01]  /*1d00*/  MOV R12, R5 ;  /* 0x00000005000c7202 */ /* 0x00afe20000000f00 */
        /* <DEDUP_REMOVED lines=15> */
.L_x_27695:
[----:B------:R-:W-:Y:S05]  /*1e00*/  BSYNC.RECONVERGENT B0 ;  /* 0x0000000000007941 */ /* 0x000fea0003800200 */
.L_x_27694:
[----:B------:R-:W-:-:S04]  /*1e10*/  IADD3 R6, P0, PT, R23, R6, RZ ;  /* 0x0000000617067210 */ /* 0x000fc80007f1e0ff */
[----:B------:R-:W-:Y:S02]  /*1e20*/  LEA.HI.X.SX32 R4, R23, R4, 0x1, P0 ;  /* 0x0000000417047211 */ /* 0x000fe400000f0eff */
[----:B------:R-:W-:-:S04]  /*1e30*/  ISETP.GE.U32.AND P0, PT, R6, UR42, PT ;  /* 0x0000002a06007c0c */ /* 0x000fc8000bf06070 */
[----:B------:R-:W-:-:S13]  /*1e40*/  ISETP.GE.AND.EX P0, PT, R4, UR43, PT, P0 ;  /* 0x0000002b04007c0c */ /* 0x000fda000bf06300 */
[----:B------:R-:W-:Y:S05]  /*1e50*/  @!P0 BRA `(.L_x_27696) ;  /* 0xffffffe400188947 */ /* 0x000fea000383ffff */
[----:B------:R-:W-:Y:S05]  /*1e60*/  EXIT ;  /* 0x000000000000794d */ /* 0x000fea0003800000 */
.L_x_27677:
[----:B------:R-:W-:Y:S01]  /*1e70*/  HFMA2 R11, -RZ, RZ, 0, 1.847743988037109375e-06 ;  /* 0x0000001fff0b7431 */ /* 0x000fe200000001ff */
[----:B------:R-:W-:Y:S01]  /*1e80*/  BSSY B0, `(.L_x_27697) ;  /* 0x0000006000007945 */ /* 0x000fe20003800000 */
[----:B------:R-:W-:Y:S02]  /*1e90*/  IMAD.MOV.U32 R12, RZ, RZ, 0x10 ;  /* 0x00000010ff0c7424 */ /* 0x000fe400078e00ff */
[----:B------:R-:W-:-:S07]  /*1ea0*/  IMAD.MOV.U32 R15, RZ, RZ, -0x1 ;  /* 0xffffffffff0f7424 */ /* 0x000fce00078e00ff */
[----:B0-2---:R-:W-:Y:S05]  /*1eb0*/  WARPSYNC.COLLECTIVE R15, `(.L_x_27698) ;  /* 0x000000000f087348 */ /* 0x005fea0003c00000 */
[----:B------:R1:W3:Y:S02]  /*1ec0*/  SHFL.BFLY P6, R14, R13, R12, R11 ;  /* 0x0c00000c0d0e7389 */ /* 0x0002e400000c000b */
[----:B0123--:R-:W-:Y:S05]  /*1ed0*/  ENDCOLLECTIVE ;  /* 0x000000000000791b */ /* 0x00ffea0003800000 */
.L_x_27698:
[----:B------:R-:W-:Y:S05]  /*1ee0*/  BSYNC B0 ;  /* 0x0000000000007941 */ /* 0x000fea0003800000 */
.L_x_27697:
[----:B------:R-:W-:Y:S01]  /*1ef0*/  FMNMX R13, R14, R13, !PT ;  /* 0x0000000d0e0d7209 */ /* 0x000fe20007800000 */
[----:B------:R-:W-:Y:S01]  /*1f00*/  IMAD.MOV.U32 R11, RZ, RZ, 0x1f ;  /* 0x0000001fff0b7424 */ /* 0x000fe200078e00ff */
[----:B------:R-:W-:Y:S02]  /*1f10*/  MOV R12, 0x8 ;  /* 0x00000008000c7802 */ /* 0x000fe40000000f00 */
[----:B------:R-:W-:-:S07]  /*1f20*/  MOV R15, 0xffffffff ;  /* 0xffffffff000f7802 */ /* 0x000fce0000000f00 */
[----:B------:R-:W-:Y:S05]  /*1f30*/  WARPSYNC.COLLECTIVE R15, `(.L_x_27699) ;  /* 0x000000000f087348 */ /* 0x000fea0003c00000 */
[----:B------:R0:W1:Y:S02]  /*1f40*/  SHFL.BFLY P6, R14, R13, R12, R11 ;  /* 0x0c00000c0d0e7389 */ /* 0x00006400000c000b */
[----:B01----:R-:W-:Y:S05]  /*1f50*/  ENDCOLLECTIVE ;  /* 0x000000000000791b */ /* 0x003fea0003800000 */
.L_x_27699:
[----:B------:R-:W-:Y:S01]  /*1f60*/  HFMA2 R12, -RZ, RZ, 0, 2.384185791015625e-07 ;  /* 0x00000004ff0c7431 */ /* 0x000fe200000001ff */
[----:B------:R-:W-:-:S05]  /*1f70*/  FMNMX R19, R13, R14, !PT ;  /* 0x0000000e0d137209 */ /* 0x000fca0007800000 */
[----:B------:R-:W-:-:S07]  /*1f80*/  IMAD.MOV.U32 R13, RZ, RZ, R19 ;  /* 0x000000ffff0d7224 */ /* 0x000fce00078e0013 */
[----:B------:R-:W-:Y:S05]  /*1f90*/  WARPSYNC.COLLECTIVE R15, `(.L_x_27700) ;  /* 0x000000000f087348 */ /* 0x000fea0003c00000 */
[----:B------:R0:W1:Y:S02]  /*1fa0*/  SHFL.BFLY P6, R14, R13, R12, R11 ;  /* 0x0c00000c0d0e7389 */ /* 0x00006400000c000b */
[----:B01----:R-:W-:Y:S05]  /*1fb0*/  ENDCOLLECTIVE ;  /* 0x000000000000791b */ /* 0x003fea0003800000 */
.L_x_27700:
[----:B------:R-:W-:Y:S02]  /*1fc0*/  MOV R12, 0x2 ;  /* 0x00000002000c7802 */ /* 0x000fe40000000f00 */
[----:B------:R-:W-:Y:S02]  /*1fd0*/  FMNMX R20, R19, R14, !PT ;  /* 0x0000000e13147209 */ /* 0x000fe40007800000 */
[----:B------:R-:W-:-:S03]  /*1fe0*/  MOV R19, 0x437c0000 ;  /* 0x437c000000137802 */ /* 0x000fc60000000f00 */
[----:B------:R-:W-:-:S07]  /*1ff0*/  IMAD.MOV.U32 R13, RZ, RZ, R20 ;  /* 0x000000ffff0d7224 */ /* 0x000fce00078e0014 */
[----:B------:R-:W-:Y:S05]  /*2000*/  WARPSYNC.COLLECTIVE R15, `(.L_x_27701) ;  /* 0x000000000f087348 */ /* 0x000fea0003c00000 */
[----:B------:R0:W1:Y:S02]  /*2010*/  SHFL.BFLY P6, R14, R13, R12, R11 ;  /* 0x0c00000c0d0e7389 */ /* 0x00006400000c000b */
[----:B01----:R-:W-:Y:S05]  /*2020*/  ENDCOLLECTIVE ;  /* 0x000000000000791b */ /* 0x003fea0003800000 */
.L_x_27701:
[----:B------:R-:W-:Y:S01]  /*2030*/  HFMA2 R12, -RZ, RZ, 0, 5.9604644775390625e-08 ;  /* 0x00000001ff0c7431 */ /* 0x000fe200000001ff */
[----:B------:R-:W-:-:S05]  /*2040*/  FMNMX R21, R20, R14, !PT ;  /* 0x0000000e14157209 */ /* 0x000fca0007800000 */
[----:B------:R-:W-:-:S07]  /*2050*/  IMAD.MOV.U32 R13, RZ, RZ, R21 ;  /* 0x000000ffff0d7224 */ /* 0x000fce00078e0015 */
[----:B------:R-:W-:Y:S05]  /*2060*/  WARPSYNC.COLLECTIVE R15, `(.L_x_27702) ;  /* 0x000000000f087348 */ /* 0x000fea0003c00000 */
[----:B------:R0:W1:Y:S02]  /*2070*/  SHFL.BFLY P6, R14, R13, R12, R11 ;  /* 0x0c00000c0d0e7389 */ /* 0x00006400000c000b */
[----:B01----:R-:W-:Y:S05]  /*2080*/  ENDCOLLECTIVE ;  /* 0x000000000000791b */ /* 0x003fea0003800000 */
.L_x_27702:
[----:B------:R-:W-:Y:S01]  /*2090*/  FMNMX R27, R21, R14, !PT ;  /* 0x0000000e151b7209 */ /* 0x000fe20007800000 */
[----:B------:R-:W-:-:S04]  /*20a0*/  IMAD.MOV.U32 R14, RZ, RZ, 0x3bbb989d ;  /* 0x3bbb989dff0e7424 */ /* 0x000fc800078e00ff */
[C---:B------:R-:W-:Y:S01]  /*20b0*/  FADD R29, -R27.reuse, R2 ;  /* 0x000000021b1d7221 */ /* 0x040fe20000000100 */
[C---:B------:R-:W-:Y:S01]  /*20c0*/  FADD R25, -R27.reuse, R0 ;  /* 0x000000001b197221 */ /* 0x040fe20000000100 */
[C---:B------:R-:W-:Y:S01]  /*20d0*/  FADD R21, -R27.reuse, R16 ;  /* 0x000000101b157221 */ /* 0x040fe20000000100 */
[----:B------:R-:W-:Y:S01]  /*20e0*/  FADD R3, -R27, R3 ;  /* 0x000000031b037221 */ /* 0x000fe20000000100 */
[-C--:B------:R-:W-:Y:S01]  /*20f0*/  FFMA.SAT R2, R29, R14.reuse, 0.5 ;  /* 0x3f0000001d027423 */ /* 0x080fe2000000200e */
[----:B------:R-:W-:Y:S01]  /*2100*/  FADD R11, -R27, R18 ;  /* 0x000000121b0b7221 */ /* 0x000fe20000000100 */
[-C--:B------:R-:W-:Y:S01]  /*2110*/  FFMA.SAT R16, R21, R14.reuse, 0.5 ;  /* 0x3f00000015107423 */ /* 0x080fe2000000200e */
[----:B------:R-:W-:Y:S01]  /*2120*/  FFMA.SAT R12, R3, R14, 0.5 ;  /* 0x3f000000030c7423 */ /* 0x000fe2000000200e */
[-C--:B------:R-:W-:Y:S01]  /*2130*/  FFMA.RM R2, R2, R19.reuse, 12582913 ;  /* 0x4b40000102027423 */ /* 0x080fe20000004013 */
[----:B------:R-:W-:Y:S01]  /*2140*/  FADD R27, -R27, R22 ;  /* 0x000000161b1b7221 */ /* 0x000fe20000000100 */
[-C--:B------:R-:W-:Y:S01]  /*2150*/  FFMA.RM R16, R16, R19.reuse, 12582913 ;  /* 0x4b40000110107423 */ /* 0x080fe20000004013 */
[----:B------:R-:W-:Y:S01]  /*2160*/  FFMA.RM R12, R12, R19, 12582913 ;  /* 0x4b4000010c0c7423 */ /* 0x000fe20000004013 */
[C---:B------:R-:W-:Y:S01]  /*2170*/  FADD R0, R2.reuse, -12583039 ;  /* 0xcb40007f02007421 */ /* 0x040fe20000000000 */
[----:B------:R-:W-:-:S03]  /*2180*/  IMAD.SHL.U32 R2, R2, 0x800000, RZ ;  /* 0x0080000002027824 */ /* 0x000fc600078e00ff */
[----:B------:R-:W-:-:S04]  /*2190*/  FFMA R0, R29, 1.4426950216293334961, -R0 ;  /* 0x3fb8aa3b1d007823 */ /* 0x000fc80000000800 */
[----:B------:R-:W-:-:S04]  /*21a0*/  FFMA R0, R29, 1.925963033500011079e-08, R0 ;  /* 0x32a570601d007823 */ /* 0x000fc80000000000 */
[----:B------:R0:W1:Y:S02]  /*21b0*/  MUFU.EX2 R13, R0 ;  /* 0x00000000000d7308 */ /* 0x0000640000000800 */
[C---:B0-----:R-:W-:Y:S01]  /*21c0*/  FADD R0, R16.reuse, -12583039 ;  /* 0xcb40007f10007421 */ /* 0x041fe20000000000 */
[----:B------:R-:W-:-:S03]  /*21d0*/  IMAD.SHL.U32 R16, R16, 0x800000, RZ ;  /* 0x0080000010107824 */ /* 0x000fc600078e00ff */
[C---:B------:R-:W-:Y:S01]  /*21e0*/  FFMA R0, R21.reuse, 1.4426950216293334961, -R0 ;  /* 0x3fb8aa3b15007823 */ /* 0x040fe20000000800 */
[----:B-1----:R-:W-:Y:S01]  /*21f0*/  FMUL R18, R2, R13 ;  /* 0x0000000d02127220 */ /* 0x002fe20000400000 */
[----:B------:R-:W-:Y:S02]  /*2200*/  FADD R2, R12, -12583039 ;  /* 0xcb40007f0c027421 */ /* 0x000fe40000000000 */
[----:B------:R-:W-:Y:S01]  /*2210*/  FFMA R21, R21, 1.925963033500011079e-08, R0 ;  /* 0x32a5706015157823 */ /* 0x000fe20000000000 */
[----:B------:R-:W-:Y:S01]  /*2220*/  FFMA.SAT R0, R25, R14, 0.5 ;  /* 0x3f00000019007423 */ /* 0x000fe2000000200e */
[----:B------:R-:W-:-:S03]  /*2230*/  FFMA R2, R3, 1.4426950216293334961, -R2 ;  /* 0x3fb8aa3b03027823 */ /* 0x000fc60000000802 */
[----:B------:R-:W-:Y:S01]  /*2240*/  FFMA.RM R0, R0, R19, 12582913 ;  /* 0x4b40000100007423 */ /* 0x000fe20000004013 */
[----:B------:R-:W-:Y:S01]  /*2250*/  MUFU.EX2 R21, R21 ;  /* 0x0000001500157308 */ /* 0x000fe20000000800 */
[----:B------:R-:W-:Y:S01]  /*2260*/  FFMA R2, R3, 1.925963033500011079e-08, R2 ;  /* 0x32a5706003027823 */ /* 0x000fe20000000002 */
[----:B------:R-:W-:Y:S01]  /*2270*/  SHF.L.U32 R3, R12, 0x17, RZ ;  /* 0x000000170c037819 */ /* 0x000fe200000006ff */
[C---:B------:R-:W-:Y:S01]  /*2280*/  FADD R12, R0.reuse, -12583039 ;  /* 0xcb40007f000c7421 */ /* 0x040fe20000000000 */
[----:B------:R-:W-:-:S03]  /*2290*/  SHF.L.U32 R0, R0, 0x17, RZ ;  /* 0x0000001700007819 */ /* 0x000fc600000006ff */
[C---:B------:R-:W-:Y:S01]  /*22a0*/  FFMA R12, R25.reuse, 1.4426950216293334961, -R12 ;  /* 0x3fb8aa3b190c7823 */ /* 0x040fe2000000080c */
[----:B------:R-:W0:Y:S03]  /*22b0*/  MUFU.EX2 R2, R2 ;  /* 0x0000000200027308 */ /* 0x000e260000000800 */
[----:B------:R-:W-:Y:S01]  /*22c0*/  FFMA R25, R25, 1.925963033500011079e-08, R12 ;  /* 0x32a5706019197823 */ /* 0x000fe2000000000c */
[-C--:B------:R-:W-:Y:S01]  /*22d0*/  FFMA.SAT R12, R11, R14.reuse, 0.5 ;  /* 0x3f0000000b0c7423 */ /* 0x080fe2000000200e */
[----:B------:R-:W-:-:S03]  /*22e0*/  FFMA.SAT R14, R27, R14, 0.5 ;  /* 0x3f0000001b0e7423 */ /* 0x000fc6000000200e */
[-C--:B------:R-:W-:Y:S01]  /*22f0*/  FFMA.RM R12, R12, R19.reuse, 12582913 ;  /* 0x4b4000010c0c7423 */ /* 0x080fe20000004013 */
[----:B------:R-:W-:Y:S01]  /*2300*/  FFMA.RM R19, R14, R19, 12582913 ;  /* 0x4b4000010e137423 */ /* 0x000fe20000004013 */
[----:B------:R-:W1:Y:S02]  /*2310*/  MUFU.EX2 R25, R25 ;  /* 0x0000001900197308 */ /* 0x000e640000000800 */
[C---:B------:R-:W-:Y:S01]  /*2320*/  FADD R14, R12.reuse, -12583039 ;  /* 0xcb40007f0c0e7421 */ /* 0x040fe20000000000 */
[----:B------:R-:W-:-:S03]  /*2330*/  SHF.L.U32 R12, R12, 0x17, RZ ;  /* 0x000000170c0c7819 */ /* 0x000fc600000006ff */
[----:B------:R-:W-:Y:S01]  /*2340*/  FFMA R14, R11, 1.4426950216293334961, -R14 ;  /* 0x3fb8aa3b0b0e7823 */ /* 0x000fe2000000080e */
[----:B0-----:R-:W-:Y:S01]  /*2350*/  FMUL R3, R3, R2 ;  /* 0x0000000203037220 */ /* 0x001fe20000400000 */
[----:B------:R-:W-:Y:S01]  /*2360*/  FMUL R2, R16, R21 ;  /* 0x0000001510027220 */ /* 0x000fe20000400000 */
[----:B------:R-:W-:Y:S01]  /*2370*/  FADD R16, R19, -12583039 ;  /* 0xcb40007f13107421 */ /* 0x000fe20000000000 */
[----:B------:R-:W-:-:S03]  /*2380*/  FFMA R14, R11, 1.925963033500011079e-08, R14 ;  /* 0x32a570600b0e7823 */ /* 0x000fc6000000000e */
[C---:B------:R-:W-:Y:S01]  /*2390*/  FFMA R16, R27.reuse, 1.4426950216293334961, -R16 ;  /* 0x3fb8aa3b1b107823 */ /* 0x040fe20000000810 */
[----:B------:R-:W0:Y:S03]  /*23a0*/  MUFU.EX2 R13, R14 ;  /* 0x0000000e000d7308 */ /* 0x000e260000000800 */
[----:B------:R-:W-:Y:S01]  /*23b0*/  FFMA R27, R27, 1.925963033500011079e-08, R16 ;  /* 0x32a570601b1b7823 */ /* 0x000fe20000000010 */
[----:B-1----:R-:W-:Y:S01]  /*23c0*/  FMUL R20, R0, R25 ;  /* 0x0000001900147220 */ /* 0x002fe20000400000 */
[----:B------:R-:W-:-:S04]  /*23d0*/  FADD R0, RZ, R18 ;  /* 0x00000012ff007221 */ /* 0x000fc80000000000 */
[----:B------:R-:W1:Y:S01]  /*23e0*/  MUFU.EX2 R27, R27 ;  /* 0x0000001b001b7308 */ /* 0x000e620000000800 */
[----:B------:R-:W-:Y:S01]  /*23f0*/  FADD R11, R0, R3 ;  /* 0x00000003000b7221 */ /* 0x000fe20000000000 */
[----:B------:R-:W-:-:S03]  /*2400*/  IMAD.SHL.U32 R0, R19, 0x800000, RZ ;  /* 0x0080000013007824 */ /* 0x000fc600078e00ff */
[----:B------:R-:W-:Y:S01]  /*2410*/  FADD R11, R11, R2 ;  /* 0x000000020b0b7221 */ /* 0x000fe20000000000 */
[----:B0-----:R-:W-:-:S03]  /*2420*/  FMUL R16, R12, R13 ;  /* 0x0000000d0c107220 */ /* 0x001fc60000400000 */
[----:B------:R-:W-:Y:S01]  /*2430*/  FADD R11, R11, R20 ;  /* 0x000000140b0b7221 */ /* 0x000fe20000000000 */
[----:B------:R-:W-:-:S03]  /*2440*/  HFMA2 R12, -RZ, RZ, 0, 9.5367431640625e-07 ;  /* 0x00000010ff0c7431 */ /* 0x000fc600000001ff */
[----:B------:R-:W-:Y:S01]  /*2450*/  FADD R11, R11, R16 ;  /* 0x000000100b0b7221 */ /* 0x000fe20000000000 */
[----:B-1----:R-:W-:-:S04]  /*2460*/  FMUL R0, R0, R27 ;  /* 0x0000001b00007220 */ /* 0x002fc80000400000 */
[----:B------:R-:W-:Y:S01]  /*2470*/  FADD R13, R11, R0 ;  /* 0x000000000b0d7221 */ /* 0x000fe20000000000 */
[----:B------:R-:W-:-:S07]  /*2480*/  MOV R11, 0x1f ;  /* 0x0000001f000b7802 */ /* 0x000fce0000000f00 */
[----:B------:R-:W-:Y:S05]  /*2490*/  WARPSYNC.COLLECTIVE R15, `(.L_x_27703) ;  /* 0x000000000f087348 */ /* 0x000fea0003c00000 */
[----:B------:R0:W1:Y:S02]  /*24a0*/  SHFL.BFLY P6, R14, R13, R12, R11 ;  /* 0x0c00000c0d0e7389 */ /* 0x00006400000c000b */
[----:B01----:R-:W-:Y:S05]  /*24b0*/  ENDCOLLECTIVE ;  /* 0x000000000000791b */ /* 0x003fea0003800000 */
.L_x_27703:
[----:B------:R-:W-:Y:S02]  /*24c0*/  HFMA2 R12, -RZ, RZ, 0, 4.76837158203125e-07 ;  /* 0x00000008ff0c7431 */ /* 0x000fe400000001ff */
[----:B------:R-:W-:-:S04]  /*24d0*/  FADD R19, R13, R14 ;  /* 0x0000000e0d137221 */ /* 0x000fc80000000000 */
[----:B------:R-:W-:-:S07]  /*24e0*/  IMAD.MOV.U32 R13, RZ, RZ, R19 ;  /* 0x000000ffff0d7224 */ /* 0x000fce00078e0013 */
[----:B------:R-:W-:Y:S05]  /*24f0*/  WARPSYNC.COLLECTIVE R15, `(.L_x_27704) ;  /* 0x000000000f087348 */ /* 0x000fea0003c00000 */
[----:B------:R0:W1:Y:S02]  /*2500*/  SHFL.BFLY P6, R14, R13, R12, R11 ;  /* 0x0c00000c0d0e7389 */ /* 0x00006400000c000b */
[----:B01----:R-:W-:Y:S05]  /*2510*/  ENDCOLLECTIVE ;  /* 0x000000000000791b */ /* 0x003fea0003800000 */
.L_x_27704:
[----:B------:R-:W-:Y:S02]  /*2520*/  IMAD.MOV.U32 R12, RZ, RZ, 0x4 ;  /* 0x00000004ff0c7424 */ /* 0x000fe400078e00ff */
[----:B------:R-:W-:-:S05]  /*2530*/  FADD R21, R19, R14 ;  /* 0x0000000e13157221 */ /* 0x000fca0000000000 */
[----:B------:R-:W-:-:S07]  /*2540*/  MOV R13, R21 ;  /* 0x00000015000d7202 */ /* 0x000fce0000000f00 */
[----:B------:R-:W-:Y:S05]  /*2550*/  WARPSYNC.COLLECTIVE R15, `(.L_x_27705) ;  /* 0x000000000f087348 */ /* 0x000fea0003c00000 */
[----:B------:R0:W1:Y:S02]  /*2560*/  SHFL.BFLY P6, R14, R13, R12, R11 ;  /* 0x0c00000c0d0e7389 */ /* 0x00006400000c000b */
[----:B01----:R-:W-:Y:S05]  /*2570*/  ENDCOLLECTIVE ;  /* 0x000000000000791b */ /* 0x003fea0003800000 */
.L_x_27705:
[----:B------:R-:W-:Y:S02]  /*2580*/  HFMA2 R12, -RZ, RZ, 0, 1.1920928955078125e-07 ;  /* 0x00000002ff0c7431 */ /* 0x000fe400000001ff */
[----:B------:R-:W-:-:S05]  /*2590*/  FADD R22, R21, R14 ;  /* 0x0000000e15167221 */ /* 0x000fca0000000000 */
[----:B------:R-:W-:-:S07]  /*25a0*/  MOV R13, R22 ;  /* 0x00000016000d7202 */ /* 0x000fce0000000f00 */
[----:B------:R-:W-:Y:S05]  /*25b0*/  WARPSYNC.COLLECTIVE R15, `(.L_x_27706) ;  /* 0x000000000f087348 */ /* 0x000fea0003c00000 */
[----:B------:R0:W1:Y:S02]  /*25c0*/  SHFL.BFLY P6, R14, R13, R12, R11 ;  /* 0x0c00000c0d0e7389 */ /* 0x00006400000c000b */
[----:B01----:R-:W-:Y:S05]  /*25d0*/  ENDCOLLECTIVE ;  /* 0x000000000000791b */ /* 0x003fea0003800000 */
.L_x_27706:
[----:B------:R-:W-:Y:S01]  /*25e0*/  MOV R12, 0x1 ;  /* 0x00000001000c7802 */ /* 0x000fe20000000f00 */
[----:B------:R-:W-:-:S04]  /*25f0*/  FADD R24, R22, R14 ;  /* 0x0000000e16187221 */ /* 0x000fc80000000000 */
[----:B------:R-:W-:-:S07]  /*2600*/  IMAD.MOV.U32 R13, RZ, RZ, R24 ;  /* 0x000000ffff0d7224 */ /* 0x000fce00078e0018 */
[----:B------:R-:W-:Y:S05]  /*2610*/  WARPSYNC.COLLECTIVE R15, `(.L_x_27707) ;  /* 0x000000000f087348 */ /* 0x000fea0003c00000 */
[----:B------:R0:W1:Y:S02]  /*2620*/  SHFL.BFLY P6, R14, R13, R12, R11 ;  /* 0x0c00000c0d0e7389 */ /* 0x00006400000c000b */
[----:B01----:R-:W-:Y:S05]  /*2630*/  ENDCOLLECTIVE ;  /* 0x000000000000791b */ /* 0x003fea0003800000 */
.L_x_27707:
[----:B------:R-:W-:Y:S05]  /*2640*/  BRA `(.L_x_27708) ;  /* 0xffffffec008c7947 */ /* 0x000fea000383ffff */
        .weak           $__internal_438_$__cuda_sm3x_div_rn_noftz_f32_slowpath
        .type           $__internal_438_$__cuda_sm3x_div_rn_noftz_f32_slowpath,@function
        .size           $__internal_438_$__cuda_sm3x_div_rn_noftz_f32_slowpath,(.L_x_37815 - $__internal_438_$__cuda_sm3x_div_rn_noftz_f32_slowpath)
$__internal_438_$__cuda_sm3x_div_rn_noftz_f32_slowpath:
        /* <DEDUP_REMOVED lines=36> */
.L_x_27710:
        /* <DEDUP_REMOVED lines=51> */
.L_x_27717:
[----:B------:R-:W-:-:S04]  /*2bc0*/  LOP3.LUT R11, R11, 0x80000000, RZ, 0xc0, !PT ;  /* 0x800000000b0b7812 */ /* 0x000fc800078ec0ff */
[----:B------:R-:W-:Y:S01]  /*2bd0*/  LOP3.LUT R11, R11, 0x7f800000, RZ, 0xfc, !PT ;  /* 0x7f8000000b0b7812 */ /* 0x000fe200078efcff */
[----:B------:R-:W-:Y:S06]  /*2be0*/  BRA `(.L_x_27718) ;  /* 0x0000000000047947 */ /* 0x000fec0003800000 */
.L_x_27716:
[----:B------:R-:W-:-:S07]  /*2bf0*/  IMAD R11, R22, 0x800000, R11 ;  /* 0x00800000160b7824 */ /* 0x000fce00078e020b */
.L_x_27718:
[----:B------:R-:W-:Y:S05]  /*2c00*/  BSYNC.RECONVERGENT B2 ;  /* 0x0000000000027941 */ /* 0x000fea0003800200 */
.L_x_27715:
[----:B------:R-:W-:Y:S05]  /*2c10*/  BRA `(.L_x_27719) ;  /* 0x0000000000207947 */ /* 0x000fea0003800000 */
.L_x_27714:
[----:B------:R-:W-:-:S04]  /*2c20*/  LOP3.LUT R11, R14, 0x80000000, R11, 0x48, !PT ;  /* 0x800000000e0b7812 */ /* 0x000fc800078e480b */
[----:B------:R-:W-:Y:S01]  /*2c30*/  LOP3.LUT R11, R11, 0x7f800000, RZ, 0xfc, !PT ;  /* 0x7f8000000b0b7812 */ /* 0x000fe200078efcff */
[----:B------:R-:W-:Y:S06]  /*2c40*/  BRA `(.L_x_27719) ;  /* 0x0000000000147947 */ /* 0x000fec0003800000 */
.L_x_27713:
[----:B------:R-:W-:Y:S01]  /*2c50*/  LOP3.LUT R11, R14, 0x80000000, R11, 0x48, !PT ;  /* 0x800000000e0b7812 */ /* 0x000fe200078e480b */
[----:B------:R-:W-:Y:S06]  /*2c60*/  BRA `(.L_x_27719) ;  /* 0x00000000000c7947 */ /* 0x000fec0003800000 */
.L_x_27712:
[----:B------:R-:W0:Y:S01]  /*2c70*/  MUFU.RSQ R11, -QNAN ;  /* 0xffc00000000b7908 */ /* 0x000e220000001400 */
[----:B------:R-:W-:Y:S05]  /*2c80*/  BRA `(.L_x_27719) ;  /* 0x0000000000047947 */ /* 0x000fea0003800000 */
.L_x_27711:
[----:B------:R-:W-:-:S07]  /*2c90*/  FADD.FTZ R11, R11, R14 ;  /* 0x0000000e0b0b7221 */ /* 0x000fce0000010000 */
.L_x_27719:
[----:B------:R-:W-:Y:S05]  /*2ca0*/  BSYNC.RECONVERGENT B1 ;  /* 0x0000000000017941 */ /* 0x000fea0003800200 */
.L_x_27709:
[----:B------:R-:W-:Y:S01]  /*2cb0*/  HFMA2 R15, -RZ, RZ, 0, 0 ;  /* 0x00000000ff0f7431 */ /* 0x000fe200000001ff */
[----:B------:R-:W-:-:S04]  /*2cc0*/  MOV R14, R24 ;  /* 0x00000018000e7202 */ /* 0x000fc80000000f00 */
[----:B0-----:R-:W-:Y:S05]  /*2cd0*/  RET.REL.NODEC R14 `(_Z15SoftmaxWarpImplI22BroadcastScaleMaskLoadIffbLm2EiE11DirectStoreIffEfLi2ELi6ELi32ELi1ELb1EL9Algorithm0EEvT_T0_ll) ;  /* 0xffffffd00ec87950 */ /* 0x001fea0003c3ffff */
.L_x_27720:
        /* <DEDUP_REMOVED lines=10> */
.L_x_37815:


//--------------------- .text._Z15SoftmaxWarpImplI22BroadcastScaleMaskLoadIffbLm2EiE11DirectStoreIffEfLi2ELi6ELi32ELi1ELb0EL9Algorithm0EEvT_T0_ll --------------------------
	.section	.text._Z15SoftmaxWarpImplI22BroadcastScaleMaskLoadIffbLm2EiE11DirectStoreIffEfLi2ELi6ELi32ELi1ELb0EL9Algorithm0EEvT_T0_ll,"ax",@progbits
	.align	128
        .global         _Z15SoftmaxWarpImplI22BroadcastScaleMaskLoadIffbLm2EiE11DirectStoreIffEfLi2ELi6ELi32ELi1ELb0EL9Algorithm0EEvT_T0_ll
        .type           _Z15SoftmaxWarpImplI22BroadcastScaleMaskLoadIffbLm2EiE11DirectStoreIffEfLi2ELi6ELi32ELi1ELb0EL9Algorithm0EEvT_T0_ll,@function
        .size           _Z15SoftmaxWarpImplI22BroadcastScaleMaskLoadIffbLm2EiE11DirectStoreIffEfLi2ELi6ELi32ELi1ELb0EL9Algorithm0EEvT_T0_ll,(.L_x_37816 - _Z15SoftmaxWarpImplI22BroadcastScaleMaskLoadIffbLm2EiE11DirectStoreIffEfLi2ELi6ELi32ELi1ELb0EL9Algorithm0EEvT_T0_ll)
        .other          _Z15SoftmaxWarpImplI22BroadcastScaleMaskLoadIffbLm2EiE11DirectStoreIffEfLi2ELi6ELi32ELi1ELb0EL9Algorithm0EEvT_T0_ll,@"STO_CUDA_ENTRY STV_DEFAULT"
_Z15SoftmaxWarpImplI22BroadcastScaleMaskLoadIffbLm2EiE11DirectStoreIffEfLi2ELi6ELi32ELi1ELb0EL9Algorithm0EEvT_T0_ll:
.text._Z15SoftmaxWarpImplI22BroadcastScaleMaskLoadIffbLm2EiE11DirectStoreIffEfLi2ELi6ELi32ELi1ELb0EL9Algorithm0EEvT_T0_ll:
        /* <DEDUP_REMOVED lines=25> */
.L_x_27721:
        /* <DEDUP_REMOVED lines=12> */
[----:B------:R-:W1:Y:S08]  /*0250*/  LDC R22, c[0x0][0x3a8] ;  /* 0x0000ea00ff167b82 */ /* 0x000e700000000800 */
[----:B------:R-:W2:Y:S08]  /*0260*/  LDC.64 R18, c[0x0][0x358] ;  /* 0x0000d600ff127b82 */ /* 0x000eb00000000a00 */
[----:B------:R-:W3:Y:S08]  /*0270*/  LDC.64 R8, c[0x0][0x380] ;  /* 0x0000e000ff087b82 */ /* 0x000ef00000000a00 */
[----:B------:R-:W4:Y:S01]  /*0280*/  LDC.64 R16, c[0x0][0x388] ;  /* 0x0000e200ff107b82 */ /* 0x000f220000000a00 */
[----:B0-----:R-:W-:-:S07]  /*0290*/  IMAD.SHL.U32 R20, R20, 0x2, RZ ;  /* 0x0000000214147824 */ /* 0x001fce00078e00ff */
.L_x_27735:
[----:B-1----:R-:W-:Y:S01]  /*02a0*/  IABS R0, R22 ;  /* 0x0000001600007213 */ /* 0x002fe20000000000 */
[----:B------:R-:W-:Y:S01]  /*02b0*/  IMAD R3, R23, UR44, R20 ;  /* 0x0000002c17037c24 */ /* 0x000fe2000f8e0214 */
[----:B0-----:R-:W0:Y:S01]  /*02c0*/  LDC.64 R14, c[0x0][0x398] ;  /* 0x0000e600ff0e7b82 */ /* 0x001e220000000a00 */
[C---:B--2---:R-:W-:Y:S01]  /*02d0*/  R2UR UR4, R18.reuse ;  /* 0x00000000120472ca */ /* 0x044fe200000e0000 */
[----:B------:R-:W1:Y:S01]  /*02e0*/  I2F.RP R2, R0 ;  /* 0x0000000000027306 */ /* 0x000e620000209400 */
[----:B------:R-:W-:Y:S02]  /*02f0*/  R2UR UR5, R19 ;  /* 0x00000000130572ca */ /* 0x000fe400000e0000 */
[----:B------:R-:W-:Y:S02]  /*0300*/  IABS R10, R3 ;  /* 0x00000003000a7213 */ /* 0x000fe40000000000 */
[----:B------:R-:W-:Y:S02]  /*0310*/  IADD3 R7, PT, PT, R3, 0x40, RZ ;  /* 0x0000004003077810 */ /* 0x000fe40007ffe0ff */
[----:B------:R-:W-:-:S02]  /*0320*/  R2UR UR6, R18 ;  /* 0x00000000120672ca */ /* 0x000fc400000e0000 */
[----:B------:R-:W-:Y:S02]  /*0330*/  IABS R25, R7 ;  /* 0x0000000700197213 */ /* 0x000fe40000000000 */
[C---:B------:R-:W-:Y:S02]  /*0340*/  R2UR UR7, R19.reuse ;  /* 0x00000000130772ca */ /* 0x040fe400000e0000 */
[----:B------:R-:W-:Y:S01]  /*0350*/  R2UR UR8, R18 ;  /* 0x00000000120872ca */ /* 0x000fe200000e0000 */
[----:B-1----:R-:W1:Y:S01]  /*0360*/  MUFU.RCP R2, R2 ;  /* 0x0000000200027308 */ /* 0x002e620000001000 */
[----:B------:R-:W-:Y:S02]  /*0370*/  R2UR UR9, R19 ;  /* 0x00000000130972ca */ /* 0x000fe400000e0000 */
[----:B-1----:R-:W-:-:S05]  /*0380*/  IADD3 R4, PT, PT, R2, 0xffffffe, RZ ;  /* 0x0ffffffe02047810 */ /* 0x002fca0007ffe0ff */
[----:B------:R1:W2:Y:S02]  /*0390*/  F2I.FTZ.U32.TRUNC.NTZ R5, R4 ;  /* 0x0000000400057305 */ /* 0x0002a4000021f000 */
[----:B-1----:R-:W-:Y:S02]  /*03a0*/  IMAD.MOV.U32 R4, RZ, RZ, RZ ;  /* 0x000000ffff047224 */ /* 0x002fe400078e00ff */
[----:B--2---:R-:W-:-:S04]  /*03b0*/  IMAD.MOV R11, RZ, RZ, -R5 ;  /* 0x000000ffff0b7224 */ /* 0x004fc800078e0a05 */
[----:B------:R-:W-:-:S04]  /*03c0*/  IMAD R11, R11, R0, RZ ;  /* 0x000000000b0b7224 */ /* 0x000fc800078e02ff */
[----:B------:R-:W-:Y:S01]  /*03d0*/  IMAD.HI.U32 R6, R5, R11, R4 ;  /* 0x0000000b05067227 */ /* 0x000fe200078e0004 */
[----:B------:R-:W-:-:S03]  /*03e0*/  IADD3 R5, PT, PT, R3, 0x80, RZ ;  /* 0x0000008003057810 */ /* 0x000fc60007ffe0ff */
[----:B------:R-:W-:Y:S01]  /*03f0*/  IMAD.MOV.U32 R11, RZ, RZ, R10 ;  /* 0x000000ffff0b7224 */ /* 0x000fe200078e000a */
[----:B------:R-:W-:Y:S01]  /*0400*/  IABS R27, R5 ;  /* 0x00000005001b7213 */ /* 0x000fe20000000000 */
[----:B------:R-:W-:-:S04]  /*0410*/  IMAD.HI.U32 R10, R6, R25, RZ ;  /* 0x00000019060a7227 */ /* 0x000fc800078e00ff */
[----:B------:R-:W-:-:S04]  /*0420*/  IMAD.HI.U32 R4, R6, R11, RZ ;  /* 0x0000000b06047227 */ /* 0x000fc800078e00ff */
[----:B------:R-:W-:Y:S01]  /*0430*/  IMAD.HI.U32 R2, R6, R27, RZ ;  /* 0x0000001b06027227 */ /* 0x000fe200078e00ff */
[----:B------:R-:W-:-:S03]  /*0440*/  IADD3 R12, PT, PT, -R4, RZ, RZ ;  /* 0x000000ff040c7210 */ /* 0x000fc60007ffe1ff */
[----:B------:R-:W-:Y:S02]  /*0450*/  IMAD.MOV R6, RZ, RZ, -R10 ;  /* 0x000000ffff067224 */ /* 0x000fe400078e0a0a */
[----:B------:R-:W-:Y:S01]  /*0460*/  IMAD R11, R0, R12, R11 ;  /* 0x0000000c000b7224 */ /* 0x000fe200078e020b */
[----:B------:R-:W-:Y:S01]  /*0470*/  IADD3 R12, PT, PT, -R2, RZ, RZ ;  /* 0x000000ff020c7210 */ /* 0x000fe20007ffe1ff */
[C---:B------:R-:W-:Y:S01]  /*0480*/  IMAD R25, R0.reuse, R6, R25 ;  /* 0x0000000600197224 */ /* 0x040fe200078e0219 */
[----:B------:R-:W-:Y:S02]  /*0490*/  LOP3.LUT R6, R3, R22, RZ, 0x3c, !PT ;  /* 0x0000001603067212 */ /* 0x000fe400078e3cff */
[C---:B------:R-:W-:Y:S01]  /*04a0*/  ISETP.GT.U32.AND P4, PT, R0.reuse, R11, PT ;  /* 0x0000000b0000720c */ /* 0x040fe20003f84070 */
[C---:B------:R-:W-:Y:S01]  /*04b0*/  IMAD R27, R0.reuse, R12, R27 ;  /* 0x0000000c001b7224 */ /* 0x040fe200078e021b */
[----:B------:R-:W-:Y:S01]  /*04c0*/  ISETP.GT.U32.AND P3, PT, R0, R25, PT ;  /* 0x000000190000720c */ /* 0x000fe20003f64070 */
[----:B------:R-:W1:Y:S01]  /*04d0*/  LDC.64 R12, c[0x0][0x390] ;  /* 0x0000e400ff0c7b82 */ /* 0x000e620000000a00 */
[----:B------:R-:W-:-:S02]  /*04e0*/  ISETP.GE.AND P5, PT, R6, RZ, PT ;  /* 0x000000ff0600720c */ /* 0x000fc40003fa6270 */
[----:B------:R-:W-:Y:S02]  /*04f0*/  ISETP.GT.U32.AND P1, PT, R0, R27, PT ;  /* 0x0000001b0000720c */ /* 0x000fe40003f24070 */
[----:B------:R-:W-:-:S05]  /*0500*/  LOP3.LUT R6, R5, R22, RZ, 0x3c, !PT ;  /* 0x0000001605067212 */ /* 0x000fca00078e3cff */
[--C-:B------:R-:W-:Y:S01]  /*0510*/  @!P4 IMAD.IADD R11, R11, 0x1, -R0.reuse ;  /* 0x000000010b0bc824 */ /* 0x100fe200078e0a00 */
[----:B------:R-:W-:Y:S02]  /*0520*/  @!P4 IADD3 R4, PT, PT, R4, 0x1, RZ ;  /* 0x000000010404c810 */ /* 0x000fe40007ffe0ff */
[-C--:B------:R-:W-:Y:S02]  /*0530*/  @!P3 IADD3 R25, PT, PT, R25, -R0.reuse, RZ ;  /* 0x800000001919b210 */ /* 0x080fe40007ffe0ff */
[-C--:B------:R-:W-:Y:S01]  /*0540*/  ISETP.GE.U32.AND P2, PT, R11, R0.reuse, PT ;  /* 0x000000000b00720c */ /* 0x080fe20003f46070 */
[----:B------:R-:W-:Y:S01]  /*0550*/  @!P1 IMAD.IADD R27, R27, 0x1, -R0 ;  /* 0x000000011b1b9824 */ /* 0x000fe200078e0a00 */
[-C--:B------:R-:W-:Y:S01]  /*0560*/  ISETP.GE.U32.AND P6, PT, R25, R0.reuse, PT ;  /* 0x000000001900720c */ /* 0x080fe20003fc6070 */
[----:B------:R-:W-:Y:S01]  /*0570*/  @!P1 VIADD R2, R2, 0x1 ;  /* 0x0000000102029836 */ /* 0x000fe20000000000 */
[----:B------:R-:W-:Y:S02]  /*0580*/  @!P3 IADD3 R10, PT, PT, R10, 0x1, RZ ;  /* 0x000000010a0ab810 */ /* 0x000fe40007ffe0ff */
[----:B------:R-:W-:-:S02]  /*0590*/  ISETP.GE.U32.AND P0, PT, R27, R0, PT ;  /* 0x000000001b00720c */ /* 0x000fc40003f06070 */
[-C--:B------:R-:W-:Y:S02]  /*05a0*/  LOP3.LUT R0, R7, R22.reuse, RZ, 0x3c, !PT ;  /* 0x0000001607007212 */ /* 0x080fe400078e3cff */
[----:B------:R-:W-:Y:S02]  /*05b0*/  ISETP.NE.AND P3, PT, R22, RZ, PT ;  /* 0x000000ff1600720c */ /* 0x000fe40003f65270 */
[----:B------:R-:W-:Y:S01]  /*05c0*/  ISETP.GE.AND P4, PT, R0, RZ, PT ;  /* 0x000000ff0000720c */ /* 0x000fe20003f86270 */
[----:B------:R-:W-:Y:S01]  /*05d0*/  @P2 VIADD R4, R4, 0x1 ;  /* 0x0000000104042836 */ /* 0x000fe20000000000 */
[----:B------:R-:W-:Y:S02]  /*05e0*/  ISETP.GE.AND P2, PT, R6, RZ, PT ;  /* 0x000000ff0600720c */ /* 0x000fe40003f46270 */
[----:B------:R-:W-:Y:S01]  /*05f0*/  @P6 IADD3 R10, PT, PT, R10, 0x1, RZ ;  /* 0x000000010a0a6810 */ /* 0x000fe20007ffe0ff */
[----:B------:R-:W-:Y:S01]  /*0600*/  @!P5 IMAD.MOV R4, RZ, RZ, -R4 ;  /* 0x000000ffff04d224 */ /* 0x000fe200078e0a04 */
[----:B------:R-:W-:-:S02]  /*0610*/  LOP3.LUT R11, RZ, R22, RZ, 0x33, !PT ;  /* 0x00000016ff0b7212 */ /* 0x000fc400078e33ff */
[----:B------:R-:W-:Y:S02]  /*0620*/  @P0 IADD3 R2, PT, PT, R2, 0x1, RZ ;  /* 0x0000000102020810 */ /* 0x000fe40007ffe0ff */
[----:B-1----:R-:W-:Y:S02]  /*0630*/  ISETP.NE.U32.AND P1, PT, R12, 0x1, PT ;  /* 0x000000010c00780c */ /* 0x002fe40003f25070 */
[----:B------:R-:W-:Y:S01]  /*0640*/  SEL R4, R11, R4, !P3 ;  /* 0x000000040b047207 */ /* 0x000fe20005800000 */
[----:B------:R-:W-:Y:S01]  /*0650*/  @!P4 IMAD.MOV R10, RZ, RZ, -R10 ;  /* 0x000000ffff0ac224 */ /* 0x000fe200078e0a0a */
[----:B------:R-:W-:Y:S01]  /*0660*/  ISETP.NE.AND.EX P1, PT, R13, RZ, PT, P1 ;  /* 0x000000ff0d00720c */ /* 0x000fe20003f25310 */
[----:B------:R-:W-:Y:S01]  /*0670*/  @!P2 IMAD.MOV R2, RZ, RZ, -R2 ;  /* 0x000000ffff02a224 */ /* 0x000fe200078e0a02 */
[----:B------:R-:W-:Y:S02]  /*0680*/  IADD3 R0, PT, PT, -R4, RZ, RZ ;  /* 0x000000ff04007210 */ /* 0x000fe40007ffe1ff */
[----:B------:R-:W-:-:S02]  /*0690*/  SEL R10, R11, R10, !P3 ;  /* 0x0000000a0b0a7207 */ /* 0x000fc40005800000 */
[----:B0-----:R-:W-:Y:S01]  /*06a0*/  ISETP.NE.U32.AND P0, PT, R14, 0x1, PT ;  /* 0x000000010e00780c */ /* 0x001fe20003f05070 */
[----:B------:R-:W-:Y:S01]  /*06b0*/  IMAD R0, R22, R0, R3 ;  /* 0x0000000016007224 */ /* 0x000fe200078e0203 */
[----:B------:R-:W-:Y:S02]  /*06c0*/  SEL R4, R4, RZ, P1 ;  /* 0x000000ff04047207 */ /* 0x000fe40000800000 */
[----:B------:R-:W-:Y:S02]  /*06d0*/  SEL R6, R11, R2, !P3 ;  /* 0x000000020b067207 */ /* 0x000fe40005800000 */
[----:B------:R-:W-:Y:S01]  /*06e0*/  IADD3 R2, PT, PT, -R10, RZ, RZ ;  /* 0x000000ff0a027210 */ /* 0x000fe20007ffe1ff */
[----:B------:R-:W-:Y:S01]  /*06f0*/  IMAD R11, R4, UR40, RZ ;  /* 0x00000028040b7c24 */ /* 0x000fe2000f8e02ff */
[----:B------:R-:W-:Y:S01]  /*0700*/  ISETP.NE.AND.EX P0, PT, R15, RZ, PT, P0 ;  /* 0x000000ff0f00720c */ /* 0x000fe20003f05300 */
[----:B------:R-:W-:Y:S01]  /*0710*/  IMAD.MOV R4, RZ, RZ, -R6 ;  /* 0x000000ffff047224 */ /* 0x000fe200078e0a06 */
[----:B------:R-:W-:Y:S01]  /*0720*/  SEL R10, R10, RZ, P1 ;  /* 0x000000ff0a0a7207 */ /* 0x000fe20000800000 */
[----:B------:R-:W-:Y:S01]  /*0730*/  IMAD R2, R22, R2, R7 ;  /* 0x0000000216027224 */ /* 0x000fe200078e0207 */
[----:B------:R-:W-:Y:S01]  /*0740*/  SEL R0, R0, RZ, P0 ;  /* 0x000000ff00007207 */ /* 0x000fe20000000000 */
[----:B------:R-:W-:Y:S01]  /*0750*/  IMAD R4, R22, R4, R5 ;  /* 0x0000000416047224 */ /* 0x000fe200078e0205 */
[----:B------:R-:W-:-:S02]  /*0760*/  SEL R6, R6, RZ, P1 ;  /* 0x000000ff06067207 */ /* 0x000fc40000800000 */
[----:B------:R-:W-:Y:S01]  /*0770*/  SEL R2, R2, RZ, P0 ;  /* 0x000000ff02027207 */ /* 0x000fe20000000000 */
[----:B------:R-:W-:Y:S01]  /*0780*/  IMAD R0, R0, UR41, R11 ;  /* 0x0000002900007c24 */ /* 0x000fe2000f8e020b */
[----:B------:R-:W-:Y:S01]  /*0790*/  SEL R4, R4, RZ, P0 ;  /* 0x000000ff04047207 */ /* 0x000fe20000000000 */
[----:B------:R-:W-:Y:S02]  /*07a0*/  IMAD R11, R10, UR40, RZ ;  /* 0x000000280a0b7c24 */ /* 0x000fe4000f8e02ff */
[----:B------:R-:W-:Y:S01]  /*07b0*/  IMAD R13, R6, UR40, RZ ;  /* 0x00000028060d7c24 */ /* 0x000fe2000f8e02ff */
[----:B------:R-:W-:Y:S01]  /*07c0*/  LEA.HI R0, R0, R0, RZ, 0x1 ;  /* 0x0000000000007211 */ /* 0x000fe200078f08ff */
[----:B------:R-:W-:Y:S02]  /*07d0*/  IMAD R2, R2, UR41, R11 ;  /* 0x0000002902027c24 */ /* 0x000fe4000f8e020b */
[----:B------:R-:W-:Y:S01]  /*07e0*/  IMAD R4, R4, UR41, R13 ;  /* 0x0000002904047c24 */ /* 0x000fe2000f8e020d */
[----:B------:R-:W-:-:S02]  /*07f0*/  SHF.R.S32.HI R11, RZ, 0x1, R0 ;  /* 0x00000001ff0b7819 */ /* 0x000fc40000011400 */
[----:B------:R-:W-:Y:S02]  /*0800*/  LEA.HI R2, R2, R2, RZ, 0x1 ;  /* 0x0000000202027211 */ /* 0x000fe400078f08ff */
[----:B------:R-:W-:Y:S01]  /*0810*/  LEA.HI R4, R4, R4, RZ, 0x1 ;  /* 0x0000000404047211 */ /* 0x000fe200078f08ff */
[----:B----4-:R-:W-:Y:S01]  /*0820*/  IMAD.WIDE R10, R11, 0x2, R16 ;  /* 0x000000020b0a7825 */ /* 0x010fe200078e0210 */
[----:B------:R-:W-:Y:S02]  /*0830*/  SHF.R.S32.HI R13, RZ, 0x1, R2 ;  /* 0x00000001ff0d7819 */ /* 0x000fe40000011402 */
[----:B------:R-:W-:Y:S02]  /*0840*/  SHF.R.S32.HI R15, RZ, 0x1, R4 ;  /* 0x00000001ff0f7819 */ /* 0x000fe40000011404 */
[----:B------:R-:W2:Y:S01]  /*0850*/  LDG.E.U16 R2, desc[UR4][R10.64] ;  /* 0x000000040a027981 */ /* 0x000ea2000c1e1500 */
[----:B------:R-:W-:-:S04]  /*0860*/  IMAD.WIDE R12, R13, 0x2, R16 ;  /* 0x000000020d0c7825 */ /* 0x000fc800078e0210 */
[----:B------:R-:W-:Y:S01]  /*0870*/  IMAD.WIDE R14, R15, 0x2, R16 ;  /* 0x000000020f0e7825 */ /* 0x000fe200078e0210 */
[----:B------:R3:W4:Y:S04]  /*0880*/  LDG.E.U16 R0, desc[UR6][R12.64] ;  /* 0x000000060c007981 */ /* 0x000728000c1e1500 */
[----:B------:R0:W5:Y:S01]  /*0890*/  LDG.E.U16 R6, desc[UR8][R14.64] ;  /* 0x000000080e067981 */ /* 0x000162000c1e1500 */
[----:B------:R-:W-:Y:S02]  /*08a0*/  LEA.HI R3, R3, R3, RZ, 0x1 ;  /* 0x0000000303037211 */ /* 0x000fe400078f08ff */
[----:B------:R-:W-:Y:S02]  /*08b0*/  LEA.HI R7, R7, R7, RZ, 0x1 ;  /* 0x0000000707077211 */ /* 0x000fe400078f08ff */
[----:B------:R-:W-:-:S02]  /*08c0*/  SHF.R.S32.HI R3, RZ, 0x1, R3 ;  /* 0x00000001ff037819 */ /* 0x000fc40000011403 */
[----:B------:R-:W-:Y:S02]  /*08d0*/  SHF.R.S32.HI R7, RZ, 0x1, R7 ;  /* 0x00000001ff077819 */ /* 0x000fe40000011407 */
[----:B------:R-:W-:Y:S01]  /*08e0*/  LEA.HI R5, R5, R5, RZ, 0x1 ;  /* 0x0000000505057211 */ /* 0x000fe200078f08ff */
[--C-:B---3--:R-:W-:Y:S01]  /*08f0*/  IMAD.WIDE R12, R3, 0x8, R8.reuse ;  /* 0x00000008030c7825 */ /* 0x108fe200078e0208 */
[----:B------:R-:W-:Y:S02]  /*0900*/  R2UR UR12, R18 ;  /* 0x00000000120c72ca */ /* 0x000fe400000e0000 */
[----:B------:R-:W-:Y:S01]  /*0910*/  R2UR UR13, R19 ;  /* 0x00000000130d72ca */ /* 0x000fe200000e0000 */
[----:B------:R-:W-:Y:S01]  /*0920*/  IMAD.WIDE R10, R7, 0x8, R8 ;  /* 0x00000008070a7825 */ /* 0x000fe200078e0208 */
[----:B------:R-:W3:Y:S01]  /*0930*/  LDG.E R28, desc[UR4][R12.64] ;  /* 0x000000040c1c7981 */ /* 0x000ee2000c1e1900 */
[----:B------:R-:W-:-:S03]  /*0940*/  SHF.R.S32.HI R5, RZ, 0x1, R5 ;  /* 0x00000001ff057819 */ /* 0x000fc60000011405 */
[----:B------:R-:W3:Y:S02]  /*0950*/  LDG.E R32, desc[UR8][R10.64] ;  /* 0x000000080a207981 */ /* 0x000ee4000c1e1900 */
[----:B0-----:R-:W-:-:S05]  /*0960*/  IMAD.WIDE R14, R5, 0x8, R8 ;  /* 0x00000008050e7825 */ /* 0x001fca00078e0208 */
[----:B------:R-:W3:Y:S01]  /*0970*/  LDG.E R36, desc[UR12][R14.64] ;  /* 0x0000000c0e247981 */ /* 0x000ee2000c1e1900 */
[----:B--2---:R-:W-:-:S04]  /*0980*/  PRMT R4, R2, 0x7771, RZ ;  /* 0x0000777102047816 */ /* 0x004fc800000000ff */
[----:B------:R-:W-:Y:S02]  /*0990*/  ISETP.NE.AND P1, PT, R4, RZ, PT ;  /* 0x000000ff0400720c */ /* 0x000fe40003f25270 */
[----:B----4-:R-:W-:Y:S02]  /*09a0*/  PRMT R4, R0, 0x7771, RZ ;  /* 0x0000777100047816 */ /* 0x010fe400000000ff */
[----:B-----5:R-:W-:Y:S02]  /*09b0*/  PRMT R25, R6, 0x7771, RZ ;  /* 0x0000777106197816 */ /* 0x020fe400000000ff */
[----:B------:R-:W-:Y:S02]  /*09c0*/  ISETP.NE.AND P2, PT, R4, RZ, PT ;  /* 0x000000ff0400720c */ /* 0x000fe40003f45270 */
[----:B------:R-:W-:Y:S01]  /*09d0*/  ISETP.NE.AND P4, PT, R25, RZ, PT ;  /* 0x000000ff1900720c */ /* 0x000fe20003f85270 */
[----:B------:R-:W3:Y:S04]  /*09e0*/  LDC.64 R4, c[0x0][0x3d0] ;  /* 0x0000f400ff047b82 */ /* 0x000ee80000000a00 */
[----:B------:R-:W-:-:S02]  /*09f0*/  @P1 R2UR UR6, R18 ;  /* 0x00000000120612ca */ /* 0x000fc400000e0000 */
[----:B------:R-:W-:-:S04]  /*0a00*/  @P1 R2UR UR7, R19 ;  /* 0x00000000130712ca */ /* 0x000fc800000e0000 */
[C---:B------:R-:W-:Y:S02]  /*0a10*/  @P2 R2UR UR10, R18.reuse ;  /* 0x00000000120a22ca */ /* 0x040fe400000e0000 */
[C---:B------:R-:W-:Y:S02]  /*0a20*/  @P2 R2UR UR11, R19.reuse ;  /* 0x00000000130b22ca */ /* 0x040fe400000e0000 */
[----:B------:R-:W-:Y:S02]  /*0a30*/  @P4 R2UR UR14, R18 ;  /* 0x00000000120e42ca */ /* 0x000fe400000e0000 */
[----:B------:R-:W-:-:S03]  /*0a40*/  @P4 R2UR UR15, R19 ;  /* 0x00000000130f42ca */ /* 0x000fc600000e0000 */
[----:B------:R-:W2:Y:S06]  /*0a50*/  @P1 LDG.E R30, desc[UR6][R12.64+0x4] ;  /* 0x000004060c1e1981 */ /* 0x000eac000c1e1900 */
[----:B------:R0:W4:Y:S04]  /*0a60*/  @P2 LDG.E R34, desc[UR10][R10.64+0x4] ;  /* 0x0000040a0a222981 */ /* 0x000128000c1e1900 */
[----:B------:R-:W5:Y:S01]  /*0a70*/  @P4 LDG.E R3, desc[UR14][R14.64+0x4] ;  /* 0x0000040e0e034981 */ /* 0x000f62000c1e1900 */
[----:B------:R-:W1:Y:S01]  /*0a80*/  LDCU UR4, c[0x0][0x3d0] ;  /* 0x00007a00ff0477ac */ /* 0x000e620008000800 */
[----:B------:R-:W-:-:S02]  /*0a90*/  PRMT R6, R6, 0x7770, RZ ;  /* 0x0000777006067816 */ /* 0x000fc400000000ff */
[----:B------:R-:W-:Y:S01]  /*0aa0*/  PRMT R2, R2, 0x7770, RZ ;  /* 0x0000777002027816 */ /* 0x000fe200000000ff */
[-C--:B---3--:R-:W-:Y:S01]  /*0ab0*/  FMUL R27, R28, R5.reuse ;  /* 0x000000051c1b7220 */ /* 0x088fe20000400000 */
[----:B------:R-:W-:Y:S02]  /*0ac0*/  ISETP.NE.AND P3, PT, R6, RZ, PT ;  /* 0x000000ff0600720c */ /* 0x000fe40003f65270 */
[----:B------:R-:W-:Y:S02]  /*0ad0*/  ISETP.NE.AND P0, PT, R2, RZ, PT ;  /* 0x000000ff0200720c */ /* 0x000fe40003f05270 */
[----:B------:R-:W-:Y:S01]  /*0ae0*/  PRMT R0, R0, 0x7770, RZ ;  /* 0x0000777000007816 */ /* 0x000fe200000000ff */
[-C--:B------:R-:W-:Y:S01]  /*0af0*/  FMUL R25, R32, R5.reuse ;  /* 0x0000000520197220 */ /* 0x080fe20000400000 */
[----:B------:R-:W-:Y:S02]  /*0b00*/  FSEL R27, R27, R4, P0 ;  /* 0x000000041b1b7208 */ /* 0x000fe40000000000 */
[----:B-1----:R-:W-:Y:S01]  /*0b10*/  MOV R26, UR4 ;  /* 0x00000004001a7c02 */ /* 0x002fe20008000f00 */
[----:B0-----:R-:W-:Y:S01]  /*0b20*/  IMAD.U32 R10, RZ, RZ, UR4 ;  /* 0x00000004ff0a7e24 */ /* 0x001fe2000f8e00ff */
[----:B------:R-:W-:Y:S01]  /*0b30*/  MOV R6, UR4 ;  /* 0x0000000400067c02 */ /* 0x000fe20008000f00 */
[----:B------:R-:W-:Y:S01]  /*0b40*/  UMOV UR4, 0xffffffff ;  /* 0xffffffff00047882 */ /* 0x000fe20000000000 */
[----:B--2---:R-:W-:Y:S01]  /*0b50*/  @P1 FMUL R26, R30, R5 ;  /* 0x000000051e1a1220 */ /* 0x004fe20000400000 */
[----:B------:R-:W-:-:S04]  /*0b60*/  ISETP.NE.AND P1, PT, R0, RZ, PT ;  /* 0x000000ff0000720c */ /* 0x000fc80003f25270 */
[----:B------:R-:W-:Y:S02]  /*0b70*/  FSEL R25, R25, R4, P1 ;  /* 0x0000000419197208 */ /* 0x000fe40000800000 */
[----:B------:R-:W-:Y:S01]  /*0b80*/  FMNMX3 R0, R27, -INF , R26, !PT ;  /* 0xff8000001b007876 */ /* 0x000fe2000780001a */
[-C--:B----4-:R-:W-:Y:S01]  /*0b90*/  @P2 FMUL R10, R34, R5.reuse ;  /* 0x00000005220a2220 */ /* 0x090fe20000400000 */
[-C--:B------:R-:W-:Y:S01]  /*0ba0*/  @P3 FMUL R4, R36, R5.reuse ;  /* 0x0000000524043220 */ /* 0x080fe20000400000 */
[----:B-----5:R-:W-:-:S03]  /*0bb0*/  @P4 FMUL R6, R3, R5 ;  /* 0x0000000503064220 */ /* 0x020fc60000400000 */
        /* <DEDUP_REMOVED lines=21> */
[----:B------:R-:W-:Y:S02]  /*0d10*/  FFMA.SAT R2, R28, R7, 0.5 ;  /* 0x3f0000001c027423 */ /* 0x000fe40000002007 */
[-C--:B------:R-:W-:Y:S01]  /*0d20*/  FFMA.RM R5, R14, R11.reuse, 12582913 ;  /* 0x4b4000010e057423 */ /* 0x080fe2000000400b */
[----:B------:R-:W-:Y:S01]  /*0d30*/  FFMA.RM R0, R0, R11, 12582913 ;  /* 0x4b40000100007423 */ /* 0x000fe2000000400b */
[----:B------:R-:W-:-:S02]  /*0d40*/  FADD R14, R4, -R15 ;  /* 0x8000000f040e7221 */ /* 0x000fc40000000000 */
[C---:B------:R-:W-:Y:S01]  /*0d50*/  FADD R3, R5.reuse, -12583039 ;  /* 0xcb40007f05037421 */ /* 0x040fe20000000000 */
[C---:B------:R-:W-:Y:S01]  /*0d60*/  FADD R25, R0.reuse, -12583039 ;  /* 0xcb40007f00197421 */ /* 0x040fe20000000000 */
[----:B------:R-:W-:Y:S01]  /*0d70*/  IMAD.SHL.U32 R5, R5, 0x800000, RZ ;  /* 0x0080000005057824 */ /* 0x000fe200078e00ff */
[----:B------:R-:W-:Y:S01]  /*0d80*/  SHF.L.U32 R0, R0, 0x17, RZ ;  /* 0x0000001700007819 */ /* 0x000fe200000006ff */
[----:B------:R-:W-:Y:S01]  /*0d90*/  FFMA R13, R12, 1.4426950216293334961, -R3 ;  /* 0x3fb8aa3b0c0d7823 */ /* 0x000fe20000000803 */
[----:B------:R-:W-:Y:S01]  /*0da0*/  FFMA R25, R26, 1.4426950216293334961, -R25 ;  /* 0x3fb8aa3b1a197823 */ /* 0x000fe20000000819 */
[----:B------:R-:W-:Y:S02]  /*0db0*/  FFMA.RM R3, R2, R11, 12582913 ;  /* 0x4b40000102037423 */ /* 0x000fe4000000400b */
[----:B------:R-:W-:Y:S01]  /*0dc0*/  FFMA R2, R12, 1.925963033500011079e-08, R13 ;  /* 0x32a570600c027823 */ /* 0x000fe2000000000d */
[----:B------:R-:W-:Y:S01]  /*0dd0*/  FFMA R13, R26, 1.925963033500011079e-08, R25 ;  /* 0x32a570601a0d7823 */ /* 0x000fe20000000019 */
[-C--:B------:R-:W-:Y:S01]  /*0de0*/  FFMA.SAT R26, R10, R7.reuse, 0.5 ;  /* 0x3f0000000a1a7423 */ /* 0x080fe20000002007 */
[----:B------:R-:W-:Y:S01]  /*0df0*/  FADD R12, -R15, R6 ;  /* 0x000000060f0c7221 */ /* 0x000fe20000000100 */
[----:B------:R-:W-:Y:S01]  /*0e00*/  FFMA.SAT R6, R14, R7, 0.5 ;  /* 0x3f0000000e067423 */ /* 0x000fe20000002007 */
[----:B------:R-:W-:Y:S01]  /*0e10*/  FADD R25, R3, -12583039 ;  /* 0xcb40007f03197421 */ /* 0x000fe20000000000 */
[----:B------:R-:W-:Y:S01]  /*0e20*/  FFMA.RM R4, R26, R11, 12582913 ;  /* 0x4b4000011a047423 */ /* 0x000fe2000000400b */
[----:B------:R-:W-:Y:S01]  /*0e30*/  FFMA.SAT R26, R12, R7, 0.5 ;  /* 0x3f0000000c1a7423 */ /* 0x000fe20000002007 */
[-C--:B------:R-:W-:Y:S01]  /*0e40*/  FFMA.RM R6, R6, R11.reuse, 12582913 ;  /* 0x4b40000106067423 */ /* 0x080fe2000000400b */
[----:B------:R-:W-:Y:S01]  /*0e50*/  FFMA R25, R28, 1.4426950216293334961, -R25 ;  /* 0x3fb8aa3b1c197823 */ /* 0x000fe20000000819 */
[----:B------:R-:W-:Y:S01]  /*0e60*/  FADD R7, R4, -12583039 ;  /* 0xcb40007f04077421 */ /* 0x000fe20000000000 */
[----:B------:R-:W0:Y:S01]  /*0e70*/  MUFU.EX2 R2, R2 ;  /* 0x0000000200027308 */ /* 0x000e220000000800 */
[----:B------:R-:W-:Y:S01]  /*0e80*/  FFMA.RM R11, R26, R11, 12582913 ;  /* 0x4b4000011a0b7423 */ /* 0x000fe2000000400b */
[----:B------:R-:W-:Y:S01]  /*0e90*/  FADD R27, R6, -12583039 ;  /* 0xcb40007f061b7421 */ /* 0x000fe20000000000 */
[----:B------:R-:W-:Y:S01]  /*0ea0*/  FFMA R15, R10, 1.4426950216293334961, -R7 ;  /* 0x3fb8aa3b0a0f7823 */ /* 0x000fe20000000807 */
[----:B------:R-:W-:-:S02]  /*0eb0*/  FFMA R25, R28, 1.925963033500011079e-08, R25 ;  /* 0x32a570601c197823 */ /* 0x000fc40000000019 */
[----:B------:R-:W-:Y:S01]  /*0ec0*/  FFMA R27, R14, 1.4426950216293334961, -R27 ;  /* 0x3fb8aa3b0e1b7823 */ /* 0x000fe2000000081b */
[----:B------:R-:W-:Y:S01]  /*0ed0*/  FFMA R10, R10, 1.925963033500011079e-08, R15 ;  /* 0x32a570600a0a7823 */ /* 0x000fe2000000000f */
[----:B------:R-:W1:Y:S01]  /*0ee0*/  MUFU.EX2 R13, R13 ;  /* 0x0000000d000d7308 */ /* 0x000e620000000800 */
[----:B------:R-:W-:Y:S01]  /*0ef0*/  FADD R15, R11, -12583039 ;  /* 0xcb40007f0b0f7421 */ /* 0x000fe20000000000 */
[----:B------:R-:W-:-:S03]  /*0f00*/  FFMA R14, R14, 1.925963033500011079e-08, R27 ;  /* 0x32a570600e0e7823 */ /* 0x000fc6000000001b */
[----:B------:R-:W-:-:S03]  /*0f10*/  FFMA R15, R12, 1.4426950216293334961, -R15 ;  /* 0x3fb8aa3b0c0f7823 */ /* 0x000fc6000000080f */
[----:B------:R-:W2:Y:S01]  /*0f20*/  MUFU.EX2 R7, R25 ;  /* 0x0000001900077308 */ /* 0x000ea20000000800 */
[----:B------:R-:W-:Y:S01]  /*0f30*/  FFMA R15, R12, 1.925963033500011079e-08, R15 ;  /* 0x32a570600c0f7823 */ /* 0x000fe2000000000f */
[----:B0-----:R-:W-:Y:S01]  /*0f40*/  FMUL R2, R5, R2 ;  /* 0x0000000205027220 */ /* 0x001fe20000400000 */
[----:B------:R-:W-:-:S03]  /*0f50*/  IMAD.SHL.U32 R12, R3, 0x800000, RZ ;  /* 0x00800000030c7824 */ /* 0x000fc600078e00ff */
[----:B------:R-:W-:Y:S02]  /*0f60*/  FADD R5, RZ, R2 ;  /* 0x00000002ff057221 */ /* 0x000fe40000000000 */
[----:B------:R-:W0:Y:S01]  /*0f70*/  MUFU.EX2 R10, R10 ;  /* 0x0000000a000a7308 */ /* 0x000e220000000800 */
[----:B-1----:R-:W-:Y:S01]  /*0f80*/  FMUL R0, R0, R13 ;  /* 0x0000000d00007220 */ /* 0x002fe20000400000 */
[----:B------:R-:W-:-:S06]  /*0f90*/  SHF.L.U32 R13, R4, 0x17, RZ ;  /* 0x00000017040d7819 */ /* 0x000fcc00000006ff */
[----:B------:R-:W1:Y:S01]  /*0fa0*/  MUFU.EX2 R14, R14 ;  /* 0x0000000e000e7308 */ /* 0x000e620000000800 */
[----:B--2---:R-:W-:Y:S01]  /*0fb0*/  FMUL R3, R12, R7 ;  /* 0x000000070c037220 */ /* 0x004fe20000400000 */
[----:B------:R-:W-:Y:S01]  /*0fc0*/  FADD R12, R5, R0 ;  /* 0x00000000050c7221 */ /* 0x000fe20000000000 */
[----:B------:R-:W-:Y:S01]  /*0fd0*/  IMAD.SHL.U32 R5, R6, 0x800000, RZ ;  /* 0x0080000006057824 */ /* 0x000fe200078e00ff */
[----:B------:R-:W-:Y:S02]  /*0fe0*/  SHF.L.U32 R6, R11, 0x17, RZ ;  /* 0x000000170b067819 */ /* 0x000fe400000006ff */
        /* <DEDUP_REMOVED lines=17> */
.L_x_27747:
        /* <DEDUP_REMOVED lines=11> */
[----:B0-----:R-:W-:Y:S05]  /*11b0*/  CALL.REL.NOINC `($__internal_439_$__cuda_sm3x_div_rn_noftz_f32_slowpath) ;  /* 0x0000000c00d47944 */ /* 0x001fea0003c00000 */
[----:B------:R-:W-:-:S07]  /*11c0*/  IMAD.MOV.U32 R10, RZ, RZ, R2 ;  /* 0x000000ffff0a7224 */ /* 0x000fce00078e0002 */
.L_x_27724:
[----:B------:R-:W-:Y:S05]  /*11d0*/  BSYNC.RECONVERGENT B0 ;  /* 0x0000000000007941 */ /* 0x000fea0003800200 */
.L_x_27723:
        /* <DEDUP_REMOVED lines=11> */
[----:B0-----:R-:W-:Y:S05]  /*1290*/  CALL.REL.NOINC `($__internal_439_$__cuda_sm3x_div_rn_noftz_f32_slowpath) ;  /* 0x0000000c009c7944 */ /* 0x001fea0003c00000 */
[----:B------:R-:W-:-:S07]  /*12a0*/  IMAD.MOV.U32 R11, RZ, RZ, R2 ;  /* 0x000000ffff0b7224 */ /* 0x000fce00078e0002 */
.L_x_27726:
[----:B------:R-:W-:Y:S05]  /*12b0*/  BSYNC.RECONVERGENT B0 ;  /* 0x0000000000007941 */ /* 0x000fea0003800200 */
.L_x_27725:
        /* <DEDUP_REMOVED lines=13> */
.L_x_27728:
[----:B------:R-:W-:Y:S05]  /*1390*/  BSYNC.RECONVERGENT B0 ;  /* 0x0000000000007941 */ /* 0x000fea0003800200 */
.L_x_27727:
        /* <DEDUP_REMOVED lines=13> */
.L_x_27730:
[----:B------:R-:W-:Y:S05]  /*1470*/  BSYNC.RECONVERGENT B0 ;  /* 0x0000000000007941 */ /* 0x000fea0003800200 */
.L_x_27729:
        /* <DEDUP_REMOVED lines=13> */
.L_x_27732:
[----:B------:R-:W-:Y:S05]  /*1550*/  BSYNC.RECONVERGENT B0 ;  /* 0x0000000000007941 */ /* 0x000fea0003800200 */
.L_x_27731:
        /* <DEDUP_REMOVED lines=13> */
.L_x_27734:
[----:B------:R-:W-:Y:S05]  /*1630*/  BSYNC.RECONVERGENT B0 ;  /* 0x0000000000007941 */ /* 0x000fea0003800200 */
.L_x_27733:
        /* <DEDUP_REMOVED lines=12> */
[----:B------:R-:W-:Y:S02]  /*1700*/  IADD3 R14, P1, PT, R2, 0x80, RZ ;  /* 0x00000080020e7810 */ /* 0x000fe40007f3e0ff */
[----:B------:R-:W-:Y:S01]  /*1710*/  R2UR UR9, R19 ;  /* 0x00000000130972ca */ /* 0x000fe200000e0000 */
[----:B------:R-:W-:Y:S01]  /*1720*/  IMAD.X R7, RZ, RZ, R3, P0 ;  /* 0x000000ffff077224 */ /* 0x000fe200000e0603 */
[----:B------:R-:W-:Y:S02]  /*1730*/  LEA.HI R2, P0, R3, R2, RZ, 0x1 ;  /* 0x0000000203027211 */ /* 0x000fe400078108ff */
[----:B------:R-:W-:-:S02]  /*1740*/  IADD3.X R15, PT, PT, RZ, R3, RZ, P1, !PT ;  /* 0x00000003ff0f7210 */ /* 0x000fc40000ffe4ff */
[----:B------:R-:W-:Y:S01]  /*1750*/  LEA.HI R6, P1, R7, R6, RZ, 0x1 ;  /* 0x0000000607067211 */ /* 0x000fe200078308ff */
[----:B------:R-:W-:Y:S01]  /*1760*/  IMAD.X R3, RZ, RZ, R3, P0 ;  /* 0x000000ffff037224 */ /* 0x000fe200000e0603 */
[----:B------:R-:W-:Y:S02]  /*1770*/  LEA.HI R14, P0, R15, R14, RZ, 0x1 ;  /* 0x0000000e0f0e7211 */ /* 0x000fe400078108ff */
[----:B------:R-:W-:Y:S02]  /*1780*/  IADD3.X R7, PT, PT, RZ, R7, RZ, P1, !PT ;  /* 0x00000007ff077210 */ /* 0x000fe40000ffe4ff */
[C---:B------:R-:W-:Y:S01]  /*1790*/  SHF.L.U64.HI R0, R2.reuse, 0x2, R3 ;  /* 0x0000000202007819 */ /* 0x040fe20000010203 */
[----:B------:R-:W-:Y:S01]  /*17a0*/  IMAD.X R15, RZ, RZ, R15, P0 ;  /* 0x000000ffff0f7224 */ /* 0x000fe200000e060f */
[----:B------:R-:W-:Y:S02]  /*17b0*/  SHF.L.U32 R2, R2, 0x2, RZ ;  /* 0x0000000202027819 */ /* 0x000fe400000006ff */
[C---:B------:R-:W-:Y:S01]  /*17c0*/  SHF.L.U64.HI R7, R6.reuse, 0x2, R7 ;  /* 0x0000000206077819 */ /* 0x040fe20000010207 */
[----:B------:R-:W-:Y:S01]  /*17d0*/  IMAD.SHL.U32 R6, R6, 0x4, RZ ;  /* 0x0000000406067824 */ /* 0x000fe200078e00ff */
[----:B------:R-:W-:-:S02]  /*17e0*/  LOP3.LUT R2, R2, 0xfffffff8, RZ, 0xc0, !PT ;  /* 0xfffffff802027812 */ /* 0x000fc400078ec0ff */
[----:B------:R-:W-:Y:S02]  /*17f0*/  SHF.L.U64.HI R15, R14, 0x2, R15 ;  /* 0x000000020e0f7819 */ /* 0x000fe4000001020f */
        /* <DEDUP_REMOVED lines=13> */
[----:B------:R-:W-:-:S03]  /*18d0*/  IADD3.X R15, PT, PT, R15, UR43, RZ, P2, !PT ;  /* 0x0000002b0f0f7c10 */ /* 0x000fc600097fe4ff */
[----:B------:R1:W-:Y:S04]  /*18e0*/  STG.E.64 desc[UR6][R6.64], R12 ;  /* 0x0000000c06007986 */ /* 0x0003e8000c101b06 */
[----:B------:R1:W-:Y:S01]  /*18f0*/  STG.E.64 desc[UR8][R14.64], R4 ;  /* 0x000000040e007986 */ /* 0x0003e2000c101b08 */
[----:B------:R-:W-:Y:S05]  /*1900*/  @!P0 BRA `(.L_x_27735) ;  /* 0xffffffe800648947 */ /* 0x000fea000383ffff */
[----:B------:R-:W-:Y:S05]  /*1910*/  EXIT ;  /* 0x000000000000794d */ /* 0x000fea0003800000 */
.L_x_27722:
[----:B------:R-:W-:Y:S01]  /*1920*/  HFMA2 R11, -RZ, RZ, 0, 1.847743988037109375e-06 ;  /* 0x0000001fff0b7431 */ /* 0x000fe200000001ff */
[----:B------:R-:W-:Y:S01]  /*1930*/  BSSY B0, `(.L_x_27736) ;  /* 0x0000006000007945 */ /* 0x000fe20003800000 */
[----:B------:R-:W-:Y:S02]  /*1940*/  IMAD.MOV.U32 R12, RZ, RZ, 0x10 ;  /* 0x00000010ff0c7424 */ /* 0x000fe400078e00ff */
[----:B------:R-:W-:-:S07]  /*1950*/  IMAD.MOV.U32 R15, RZ, RZ, -0x1 ;  /* 0xffffffffff0f7424 */ /* 0x000fce00078e00ff */
[----:B------:R-:W-:Y:S05]  /*1960*/  WARPSYNC.COLLECTIVE R15, `(.L_x_27737) ;  /* 0x000000000f087348 */ /* 0x000fea0003c00000 */
[----:B------:R0:W1:Y:S02]  /*1970*/  SHFL.BFLY P6, R14, R13, R12, R11 ;  /* 0x0c00000c0d0e7389 */ /* 0x00006400000c000b */
[----:B01----:R-:W-:Y:S05]  /*1980*/  ENDCOLLECTIVE ;  /* 0x000000000000791b */ /* 0x003fea0003800000 */
.L_x_27737:
[----:B------:R-:W-:Y:S05]  /*1990*/  BSYNC B0 ;  /* 0x0000000000007941 */ /* 0x000fea0003800000 */
.L_x_27736:
[----:B------:R-:W-:Y:S01]  /*19a0*/  FMNMX R13, R13, R14, !PT ;  /* 0x0000000e0d0d7209 */ /* 0x000fe20007800000 */
[----:B------:R-:W-:Y:S01]  /*19b0*/  IMAD.MOV.U32 R11, RZ, RZ, 0x1f ;  /* 0x0000001fff0b7424 */ /* 0x000fe200078e00ff */
[----:B------:R-:W-:Y:S02]  /*19c0*/  MOV R12, 0x8 ;  /* 0x00000008000c7802 */ /* 0x000fe40000000f00 */
[----:B------:R-:W-:-:S07]  /*19d0*/  MOV R15, 0xffffffff ;  /* 0xffffffff000f7802 */ /* 0x000fce0000000f00 */
[----:B------:R-:W-:Y:S05]  /*19e0*/  WARPSYNC.COLLECTIVE R15, `(.L_x_27738) ;  /* 0x000000000f087348 */ /* 0x000fea0003c00000 */
[----:B------:R0:W1:Y:S02]  /*19f0*/  SHFL.BFLY P6, R14, R13, R12, R11 ;  /* 0x0c00000c0d0e7389 */ /* 0x00006400000c000b */
[----:B01----:R-:W-:Y:S05]  /*1a00*/  ENDCOLLECTIVE ;  /* 0x000000000000791b */ /* 0x003fea0003800000 */
.L_x_27738:
[----:B------:R-:W-:Y:S01]  /*1a10*/  HFMA2 R12, -RZ, RZ, 0, 2.384185791015625e-07 ;  /* 0x00000004ff0c7431 */ /* 0x000fe200000001ff */
[----:B------:R-:W-:-:S05]  /*1a20*/  FMNMX R0, R13, R14, !PT ;  /* 0x0000000e0d007209 */ /* 0x000fca0007800000 */
[----:B------:R-:W-:-:S07]  /*1a30*/  IMAD.MOV.U32 R13, RZ, RZ, R0 ;  /* 0x000000ffff0d7224 */ /* 0x000fce00078e0000 */
[----:B------:R-:W-:Y:S05]  /*1a40*/  WARPSYNC.COLLECTIVE R15, `(.L_x_27739) ;  /* 0x000000000f087348 */ /* 0x000fea0003c00000 */
[----:B------:R0:W1:Y:S02]  /*1a50*/  SHFL.BFLY P6, R14, R13, R12, R11 ;  /* 0x0c00000c0d0e7389 */ /* 0x00006400000c000b */
[----:B01----:R-:W-:Y:S05]  /*1a60*/  ENDCOLLECTIVE ;  /* 0x000000000000791b */ /* 0x003fea0003800000 */
.L_x_27739:
[----:B------:R-:W-:Y:S01]  /*1a70*/  IMAD.MOV.U32 R12, RZ, RZ, 0x2 ;  /* 0x00000002ff0c7424 */ /* 0x000fe200078e00ff */
[----:B------:R-:W-:-:S04]  /*1a80*/  FMNMX R2, R0, R14, !PT ;  /* 0x0000000e00027209 */ /* 0x000fc80007800000 */
[----:B------:R-:W-:-:S07]  /*1a90*/  MOV R13, R2 ;  /* 0x00000002000d7202 */ /* 0x000fce0000000f00 */
[----:B------:R-:W-:Y:S05]  /*1aa0*/  WARPSYNC.COLLECTIVE R15, `(.L_x_27740) ;  /* 0x000000000f087348 */ /* 0x000fea0003c00000 */
[----:B------:R0:W1:Y:S02]  /*1ab0*/  SHFL.BFLY P6, R14, R13, R12, R11 ;  /* 0x0c00000c0d0e7389 */ /* 0x00006400000c000b */
[----:B01----:R-:W-:Y:S05]  /*1ac0*/  ENDCOLLECTIVE ;  /* 0x000000000000791b */ /* 0x003fea0003800000 */
.L_x_27740:
[----:B------:R-:W-:Y:S01]  /*1ad0*/  HFMA2 R12, -RZ, RZ, 0, 5.9604644775390625e-08 ;  /* 0x00000001ff0c7431 */ /* 0x000fe200000001ff */
[----:B------:R-:W-:-:S04]  /*1ae0*/  FMNMX R3, R2, R14, !PT ;  /* 0x0000000e02037209 */ /* 0x000fc80007800000 */
[----:B------:R-:W-:-:S07]  /*1af0*/  MOV R13, R3 ;  /* 0x00000003000d7202 */ /* 0x000fce0000000f00 */
[----:B------:R-:W-:Y:S05]  /*1b00*/  WARPSYNC.COLLECTIVE R15, `(.L_x_27741) ;  /* 0x000000000f087348 */ /* 0x000fea0003c00000 */
[----:B------:R0:W1:Y:S02]  /*1b10*/  SHFL.BFLY P6, R14, R13, R12, R11 ;  /* 0x0c00000c0d0e7389 */ /* 0x00006400000c000b */
[----:B01----:R-:W-:Y:S05]  /*1b20*/  ENDCOLLECTIVE ;  /* 0x000000000000791b */ /* 0x003fea0003800000 */
.L_x_27741:
[----:B------:R-:W-:-:S05]  /*1b30*/  FMNMX R7, R3, R14, !PT ;  /* 0x0000000e03077209 */ /* 0x000fca0007800000 */
[--C-:B------:R-:W-:Y:S01]  /*1b40*/  FADD R5, R4, -R7.reuse ;  /* 0x8000000704057221 */ /* 0x100fe20000000000 */
[--C-:B------:R-:W-:Y:S01]  /*1b50*/  FADD R0, R27, -R7.reuse ;  /* 0x800000071b007221 */ /* 0x100fe20000000000 */
[----:B------:R-:W-:Y:S01]  /*1b60*/  FADD R14, -R7, R26 ;  /* 0x0000001a070e7221 */ /* 0x000fe20000000100 */
[----:B------:R-:W-:Y:S01]  /*1b70*/  FADD R3, R25, -R7 ;  /* 0x8000000719037221 */ /* 0x000fe20000000000 */
[C---:B------:R-:W-:Y:S01]  /*1b80*/  FADD R4, -R7.reuse, R10 ;  /* 0x0000000a07047221 */ /* 0x040fe20000000100 */
[----:B------:R-:W-:Y:S01]  /*1b90*/  FADD R6, -R7, R6 ;  /* 0x0000000607067221 */ /* 0x000fe20000000100 */
[----:B------:R-:W-:Y:S01]  /*1ba0*/  IMAD.MOV.U32 R7, RZ, RZ, 0x3bbb989d ;  /* 0x3bbb989dff077424 */ /* 0x000fe200078e00ff */
[----:B------:R-:W-:-:S03]  /*1bb0*/  MOV R10, 0x437c0000 ;  /* 0x437c0000000a7802 */ /* 0x000fc60000000f00 */
        /* <DEDUP_REMOVED lines=49> */
[----:B------:R-:W-:Y:S01]  /*1ed0*/  HFMA2 R12, -RZ, RZ, 0, 9.5367431640625e-07 ;  /* 0x00000010ff0c7431 */ /* 0x000fe200000001ff */
        /* <DEDUP_REMOVED lines=10> */
.L_x_27742:
[----:B------:R-:W-:Y:S02]  /*1f80*/  IMAD.MOV.U32 R12, RZ, RZ, 0x8 ;  /* 0x00000008ff0c7424 */ /* 0x000fe400078e00ff */
[----:B------:R-:W-:-:S05]  /*1f90*/  FADD R7, R13, R14 ;  /* 0x0000000e0d077221 */ /* 0x000fca0000000000 */
[----:B------:R-:W-:-:S07]  /*1fa0*/  MOV R13, R7 ;  /* 0x00000007000d7202 */ /* 0x000fce0000000f00 */
[----:B------:R-:W-:Y:S05]  /*1fb0*/  WARPSYNC.COLLECTIVE R15, `(.L_x_27743) ;  /* 0x000000000f087348 */ /* 0x000fea0003c00000 */
[----:B------:R0:W1:Y:S02]  /*1fc0*/  SHFL.BFLY P6, R14, R13, R12, R11 ;  /* 0x0c00000c0d0e7389 */ /* 0x00006400000c000b */
[----:B01----:R-:W-:Y:S05]  /*1fd0*/  ENDCOLLECTIVE ;  /* 0x000000000000791b */ /* 0x003fea0003800000 */
.L_x_27743:
[----:B------:R-:W-:Y:S02]  /*1fe0*/  HFMA2 R12, -RZ, RZ, 0, 2.384185791015625e-07 ;  /* 0x00000004ff0c7431 */ /* 0x000fe400000001ff */
[----:B------:R-:W-:-:S05]  /*1ff0*/  FADD R10, R7, R14 ;  /* 0x0000000e070a7221 */ /* 0x000fca0000000000 */
[----:B------:R-:W-:-:S07]  /*2000*/  MOV R13, R10 ;  /* 0x0000000a000d7202 */ /* 0x000fce0000000f00 */
[----:B------:R-:W-:Y:S05]  /*2010*/  WARPSYNC.COLLECTIVE R15, `(.L_x_27744) ;  /* 0x000000000f087348 */ /* 0x000fea0003c00000 */
[----:B------:R0:W1:Y:S02]  /*2020*/  SHFL.BFLY P6, R14, R13, R12, R11 ;  /* 0x0c00000c0d0e7389 */ /* 0x00006400000c000b */
[----:B01----:R-:W-:Y:S05]  /*2030*/  ENDCOLLECTIVE ;  /* 0x000000000000791b */ /* 0x003fea0003800000 */
.L_x_27744:
[----:B------:R-:W-:Y:S01]  /*2040*/  MOV R12, 0x2 ;  /* 0x00000002000c7802 */ /* 0x000fe20000000f00 */
[----:B------:R-:W-:-:S04]  /*2050*/  FADD R25, R10, R14 ;  /* 0x0000000e0a197221 */ /* 0x000fc80000000000 */
[----:B------:R-:W-:-:S07]  /*2060*/  IMAD.MOV.U32 R13, RZ, RZ, R25 ;  /* 0x000000ffff0d7224 */ /* 0x000fce00078e0019 */
[----:B------:R-:W-:Y:S05]  /*2070*/  WARPSYNC.COLLECTIVE R15, `(.L_x_27745) ;  /* 0x000000000f087348 */ /* 0x000fea0003c00000 */
[----:B------:R0:W1:Y:S02]  /*2080*/  SHFL.BFLY P6, R14, R13, R12, R11 ;  /* 0x0c00000c0d0e7389 */ /* 0x00006400000c000b */
[----:B01----:R-:W-:Y:S05]  /*2090*/  ENDCOLLECTIVE ;  /* 0x000000000000791b */ /* 0x003fea0003800000 */
.L_x_27745:
[----:B------:R-:W-:Y:S02]  /*20a0*/  IMAD.MOV.U32 R12, RZ, RZ, 0x1 ;  /* 0x00000001ff0c7424 */ /* 0x000fe400078e00ff */
[----:B------:R-:W-:-:S05]  /*20b0*/  FADD R26, R25, R14 ;  /* 0x0000000e191a7221 */ /* 0x000fca0000000000 */
[----:B------:R-:W-:-:S07]  /*20c0*/  MOV R13, R26 ;  /* 0x0000001a000d7202 */ /* 0x000fce0000000f00 */
[----:B------:R-:W-:Y:S05]  /*20d0*/  WARPSYNC.COLLECTIVE R15, `(.L_x_27746) ;  /* 0x000000000f087348 */ /* 0x000fea0003c00000 */
[----:B------:R0:W1:Y:S02]  /*20e0*/  SHFL.BFLY P6, R14, R13, R12, R11 ;  /* 0x0c00000c0d0e7389 */ /* 0x00006400000c000b */
[----:B01----:R-:W-:Y:S05]  /*20f0*/  ENDCOLLECTIVE ;  /* 0x000000000000791b */ /* 0x003fea0003800000 */
.L_x_27746:
[----:B------:R-:W-:Y:S05]  /*2100*/  BRA `(.L_x_27747) ;  /* 0xffffffec00fc7947 */ /* 0x000fea000383ffff */
        .weak           $__internal_439_$__cuda_sm3x_div_rn_noftz_f32_slowpath
        .type           $__internal_439_$__cuda_sm3x_div_rn_noftz_f32_slowpath,@function
        .size           $__internal_439_$__cuda_sm3x_div_rn_noftz_f32_slowpath,(.L_x_37816 - $__internal_439_$__cuda_sm3x_div_rn_noftz_f32_slowpath)
$__internal_439_$__cuda_sm3x_div_rn_noftz_f32_slowpath:
        /* <DEDUP_REMOVED lines=35> */
.L_x_27749:
        /* <DEDUP_REMOVED lines=51> */
.L_x_27756:
[----:B------:R-:W-:-:S04]  /*2670*/  LOP3.LUT R2, R2, 0x80000000, RZ, 0xc0, !PT ;  /* 0x8000000002027812 */ /* 0x000fc800078ec0ff */
[----:B------:R-:W-:Y:S01]  /*2680*/  LOP3.LUT R2, R2, 0x7f800000, RZ, 0xfc, !PT ;  /* 0x7f80000002027812 */ /* 0x000fe200078efcff */
[----:B------:R-:W-:Y:S06]  /*2690*/  BRA `(.L_x_27757) ;  /* 0x0000000000047947 */ /* 0x000fec0003800000 */
.L_x_27755:
[----:B------:R-:W-:-:S07]  /*26a0*/  LEA R2, R28, R2, 0x17 ;  /* 0x000000021c027211 */ /* 0x000fce00078eb8ff */
.L_x_27757:
[----:B------:R-:W-:Y:S05]  /*26b0*/  BSYNC.RECONVERGENT B2 ;  /* 0x0000000000027941 */ /* 0x000fea0003800200 */
.L_x_27754:
[----:B------:R-:W-:Y:S05]  /*26c0*/  BRA `(.L_x_27758) ;  /* 0x0000000000207947 */ /* 0x000fea0003800000 */
.L_x_27753:
[----:B------:R-:W-:-:S04]  /*26d0*/  LOP3.LUT R2, R27, 0x80000000, R2, 0x48, !PT ;  /* 0x800000001b027812 */ /* 0x000fc800078e4802 */
[----:B------:R-:W-:Y:S01]  /*26e0*/  LOP3.LUT R2, R2, 0x7f800000, RZ, 0xfc, !PT ;  /* 0x7f80000002027812 */ /* 0x000fe200078efcff */
[----:B------:R-:W-:Y:S06]  /*26f0*/  BRA `(.L_x_27758) ;  /* 0x0000000000147947 */ /* 0x000fec0003800000 */
.L_x_27752:
[----:B------:R-:W-:Y:S01]  /*2700*/  LOP3.LUT R2, R27, 0x80000000, R2, 0x48, !PT ;  /* 0x800000001b027812 */ /* 0x000fe200078e4802 */
[----:B------:R-:W-:Y:S06]  /*2710*/  BRA `(.L_x_27758) ;  /* 0x00000000000c7947 */ /* 0x000fec0003800000 */
.L_x_27751:
[----:B------:R-:W0:Y:S01]  /*2720*/  MUFU.RSQ R2, -QNAN ;  /* 0xffc0000000027908 */ /* 0x000e220000001400 */
[----:B------:R-:W-:Y:S05]  /*2730*/  BRA `(.L_x_27758) ;  /* 0x0000000000047947 */ /* 0x000fea0003800000 */
.L_x_27750:
[----:B------:R-:W-:-:S07]  /*2740*/  FADD.FTZ R2, R2, R7 ;  /* 0x0000000702027221 */ /* 0x000fce0000010000 */
.L_x_27758:
[----:B------:R-:W-:Y:S05]  /*2750*/  BSYNC.RECONVERGENT B1 ;  /* 0x0000000000017941 */ /* 0x000fea0003800200 */
.L_x_27748:
[----:B------:R-:W-:-:S04]  /*2760*/  HFMA2 R15, -RZ, RZ, 0, 0 ;  /* 0x00000000ff0f7431 */ /* 0x000fc800000001ff */
[----:B0-----:R-:W-:Y:S05]  /*2770*/  RET.REL.NODEC R14 `(_Z15SoftmaxWarpImplI22BroadcastScaleMaskLoadIffbLm2EiE11DirectStoreIffEfLi2ELi6ELi32ELi1ELb0EL9Algorithm0EEvT_T0_ll) ;  /* 0xffffffd80e207950 */ /* 0x001fea0003c3ffff */
.L_x_27759:
        /* <DEDUP_REMOVED lines=16> */
.L_x_37816:


//--------------------- .text._Z15SoftmaxWarpImplI22BroadcastScaleMaskLoadIffbLm2EiE11DirectStoreIffEfLi2ELi4ELi32ELi1ELb1EL9Algorithm0EEvT_T0_ll --------------------------
	.section	.text._Z15SoftmaxWarpImplI22BroadcastScaleMaskLoadIffbLm2EiE11DirectStoreIffEfLi2ELi4ELi32ELi1ELb1EL9Algorithm0EEvT_T0_ll,"ax",@progbits
	.align	128
        .global         _Z15SoftmaxWarpImplI22BroadcastScaleMaskLoadIffbLm2EiE11DirectStoreIffEfLi2ELi4ELi32ELi1ELb1EL9Algorithm0EEvT_T0_ll
        .type           _Z15SoftmaxWarpImplI22BroadcastScaleMaskLoadIffbLm2EiE11DirectStoreIffEfLi2ELi4ELi32ELi1ELb1EL9Algorithm0EEvT_T0_ll,@function
        .size           _Z15SoftmaxWarpImplI22BroadcastScaleMaskLoadIffbLm2EiE11DirectStoreIffEfLi2ELi4ELi32ELi1ELb1EL9Algorithm0EEvT_T0_ll,(.L_x_37817 - _Z15SoftmaxWarpImplI22BroadcastScaleMaskLoadIffbLm2EiE11DirectStoreIffEfLi2ELi4ELi32ELi1ELb1EL9Algorithm0EEvT_T0_ll)
        .other          _Z15SoftmaxWarpImplI22BroadcastScaleMaskLoadIffbLm2EiE11DirectStoreIffEfLi2ELi4ELi32ELi1ELb1EL9Algorithm0EEvT_T0_ll,@"STO_CUDA_ENTRY STV_DEFAULT"
_Z15SoftmaxWarpImplI22BroadcastScaleMaskLoadIffbLm2EiE11DirectStoreIffEfLi2ELi4ELi32ELi1ELb1EL9Algorithm0EEvT_T0_ll:
.text._Z15SoftmaxWarpImplI22BroadcastScaleMaskLoadIffbLm2EiE11DirectStoreIffEfLi2ELi4ELi32ELi1ELb1EL9Algorithm0EEvT_T0_ll:
        /* <DEDUP_REMOVED lines=10> */
[----:B------:R-:W0:Y:S07]  /*00a0*/  LDCU.64 UR44, c[0x0][0x3e8] ;  /* 0x00007d00ff2c77ac */ /* 0x000e2e0008000a00 */
        /* <DEDUP_REMOVED lines=17> */
.L_x_27760:
        /* <DEDUP_REMOVED lines=17> */
[----:B0-----:R-:W-:-:S07]  /*02d0*/  IMAD.SHL.U32 R22, R22, 0x2, RZ ;  /* 0x0000000216167824 */ /* 0x001fce00078e00ff */
[----:B------:R-:W0:Y:S01]  /*02e0*/  LDC.64 R18, c[0x0][0x3f0] ;  /* 0x0000fc00ff127b82 */ /* 0x000e220000000a00 */
[----:B------:R-:W-:-:S07]  /*02f0*/  IADD3 R10, PT, PT, R22, 0x40, RZ ;  /* 0x00000040160a7810 */ /* 0x000fce0007ffe0ff */
.L_x_27779:
[----:B-1----:R-:W1:Y:S01]  /*0300*/  LDC.64 R2, c[0x0][0x390] ;  /* 0x0000e400ff027b82 */ /* 0x002e620000000a00 */
[-C--:B0-----:R-:W-:Y:S01]  /*0310*/  ISETP.GE.U32.AND P0, PT, R22, R18.reuse, PT ;  /* 0x000000121600720c */ /* 0x081fe20003f06070 */
[----:B------:R-:W-:Y:S01]  /*0320*/  BSSY.RECONVERGENT B1, `(.L_x_27762) ;  /* 0x0000042000017945 */ /* 0x000fe20003800200 */
[----:B------:R-:W-:Y:S01]  /*0330*/  ISETP.GE.U32.AND P1, PT, R10, R18, PT ;  /* 0x000000120a00720c */ /* 0x000fe20003f26070 */
[----:B------:R-:W-:Y:S01]  /*0340*/  IMAD.MOV.U32 R25, RZ, RZ, -0x800000 ;  /* 0xff800000ff197424 */ /* 0x000fe200078e00ff */
[-C--:B------:R-:W-:Y:S01]  /*0350*/  ISETP.GE.AND.EX P0, PT, RZ, R19.reuse, PT, P0 ;  /* 0x00000013ff00720c */ /* 0x080fe20003f06300 */
[----:B------:R-:W-:Y:S01]  /*0360*/  IMAD.MOV.U32 R13, RZ, RZ, -0x800000 ;  /* 0xff800000ff0d7424 */ /* 0x000fe200078e00ff */
[----:B------:R-:W-:Y:S01]  /*0370*/  ISETP.GE.AND.EX P1, PT, RZ, R19, PT, P1 ;  /* 0x00000013ff00720c */ /* 0x000fe20003f26310 */
[----:B------:R-:W0:Y:S01]  /*0380*/  LDC.64 R14, c[0x0][0x398] ;  /* 0x0000e600ff0e7b82 */ /* 0x000e220000000a00 */
[----:B------:R-:W-:-:S09]  /*0390*/  MOV R27, 0xff800000 ;  /* 0xff800000001b7802 */ /* 0x000fd20000000f00 */
[----:B------:R-:W-:Y:S05]  /*03a0*/  @P0 BRA `(.L_x_27763) ;  /* 0x0000000000e40947 */ /* 0x000fea0003800000 */
[----:B-1----:R-:W-:Y:S01]  /*03b0*/  IABS R13, R23 ;  /* 0x00000017000d7213 */ /* 0x002fe20000000000 */
[----:B------:R-:W-:Y:S01]  /*03c0*/  IMAD R0, R21, UR46, R22 ;  /* 0x0000002e15007c24 */ /* 0x000fe2000f8e0216 */
        /* <DEDUP_REMOVED lines=36> */
[----:B----4-:R-:W-:-:S06]  /*0610*/  IMAD.WIDE R4, R5, 0x2, R6 ;  /* 0x0000000205047825 */ /* 0x010fcc00078e0206 */
[----:B------:R-:W2:Y:S01]  /*0620*/  LDG.E.U16 R4, desc[UR4][R4.64] ;  /* 0x0000000404047981 */ /* 0x000ea2000c1e1500 */
[----:B------:R-:W-:-:S04]  /*0630*/  LEA.HI R0, R0, R0, RZ, 0x1 ;  /* 0x0000000000007211 */ /* 0x000fc800078f08ff */
[----:B------:R-:W-:-:S05]  /*0640*/  SHF.R.S32.HI R29, RZ, 0x1, R0 ;  /* 0x00000001ff1d7819 */ /* 0x000fca0000011400 */
[----:B---3--:R-:W-:-:S05]  /*0650*/  IMAD.WIDE R28, R29, 0x8, R8 ;  /* 0x000000081d1c7825 */ /* 0x008fca00078e0208 */
        /* <DEDUP_REMOVED lines=14> */
.L_x_27763:
[----:B------:R-:W-:Y:S05]  /*0740*/  BSYNC.RECONVERGENT B1 ;  /* 0x0000000000017941 */ /* 0x000fea0003800200 */
.L_x_27762:
[----:B------:R-:W-:Y:S01]  /*0750*/  BSSY.RECONVERGENT B1, `(.L_x_27764) ;  /* 0x000003d000017945 */ /* 0x000fe20003800200 */
[----:B------:R-:W-:Y:S01]  /*0760*/  MOV R5, 0xff800000 ;  /* 0xff80000000057802 */ /* 0x000fe20000000f00 */
[----:B------:R-:W-:Y:S02]  /*0770*/  IMAD.MOV.U32 R26, RZ, RZ, -0x800000 ;  /* 0xff800000ff1a7424 */ /* 0x000fe400078e00ff */
[----:B------:R-:W-:Y:S05]  /*0780*/  @P1 BRA `(.L_x_27765) ;  /* 0x0000000000e41947 */ /* 0x000fea0003800000 */
[----:B-1----:R-:W-:Y:S01]  /*0790*/  IABS R26, R23 ;  /* 0x00000017001a7213 */ /* 0x002fe20000000000 */
[----:B------:R-:W-:Y:S02]  /*07a0*/  HFMA2 R4, -RZ, RZ, 0, 0 ;  /* 0x00000000ff047431 */ /* 0x000fe400000001ff */
[----:B------:R-:W-:Y:S01]  /*07b0*/  IMAD R0, R21, UR46, R10 ;  /* 0x0000002e15007c24 */ /* 0x000fe2000f8e020a */
[----:B--2---:R-:W-:Y:S01]  /*07c0*/  R2UR UR4, R16 ;  /* 0x00000000100472ca */ /* 0x004fe200000e0000 */
[----:B------:R-:W1:Y:S01]  /*07d0*/  I2F.RP R11, R26 ;  /* 0x0000001a000b7306 */ /* 0x000e620000209400 */
[----:B------:R-:W-:-:S07]  /*07e0*/  R2UR UR5, R17 ;  /* 0x00000000110572ca */ /* 0x000fce00000e0000 */
[----:B-1----:R-:W1:Y:S02]  /*07f0*/  MUFU.RCP R11, R11 ;  /* 0x0000000b000b7308 */ /* 0x002e640000001000 */
[----:B-1----:R-:W-:-:S06]  /*0800*/  IADD3 R28, PT, PT, R11, 0xffffffe, RZ ;  /* 0x0ffffffe0b1c7810 */ /* 0x002fcc0007ffe0ff */
        /* <DEDUP_REMOVED lines=49> */
.L_x_27765:
[----:B------:R-:W-:Y:S05]  /*0b20*/  BSYNC.RECONVERGENT B1 ;  /* 0x0000000000017941 */ /* 0x000fea0003800200 */
.L_x_27764:
[----:B------:R-:W-:-:S03]  /*0b30*/  UMOV UR4, 0xffffffff ;  /* 0xffffffff00047882 */ /* 0x000fc60000000000 */
[----:B------:R-:W-:Y:S05]  /*0b40*/  BRA.DIV UR4, `(.L_x_27766) ;  /* 0x0000000a048c7947 */ /* 0x000fea000b800000 */
[----:B0-----:R-:W0:Y:S01]  /*0b50*/  SHFL.BFLY PT, R14, R13, 0x10, 0x1f ;  /* 0x0e001f000d0e7f89 */ /* 0x001e2200000e0000 */
[----:B------:R-:W-:Y:S02]  /*0b60*/  HFMA2 R15, -RZ, RZ, 0.96630859375, -0.0022525787353515625 ;  /* 0x3bbb989dff0f7431 */ /* 0x000fe400000001ff */
[----:B------:R-:W-:Y:S01]  /*0b70*/  IMAD.MOV.U32 R11, RZ, RZ, 0x437c0000 ;  /* 0x437c0000ff0b7424 */ /* 0x000fe200078e00ff */
[----:B0-----:R-:W-:-:S05]  /*0b80*/  FMNMX R13, R14, R13, !PT ;  /* 0x0000000d0e0d7209 */ /* 0x001fca0007800000 */
[----:B------:R-:W0:Y:S02]  /*0b90*/  SHFL.BFLY PT, R14, R13, 0x8, 0x1f ;  /* 0x0d001f000d0e7f89 */ /* 0x000e2400000e0000 */
[----:B0-----:R-:W-:-:S05]  /*0ba0*/  FMNMX R0, R13, R14, !PT ;  /* 0x0000000e0d007209 */ /* 0x001fca0007800000 */
[----:B------:R-:W1:Y:S02]  /*0bb0*/  SHFL.BFLY PT, R14, R0, 0x4, 0x1f ;  /* 0x0c801f00000e7f89 */ /* 0x000e6400000e0000 */
[----:B-1----:R-:W-:-:S05]  /*0bc0*/  FMNMX R2, R0, R14, !PT ;  /* 0x0000000e00027209 */ /* 0x002fca0007800000 */
        /* <DEDUP_REMOVED lines=11> */
[-C--:B------:R-:W-:Y:S02]  /*0c80*/  FFMA.RM R4, R4, R11.reuse, 12582913 ;  /* 0x4b40000104047423 */ /* 0x080fe4000000400b */
[----:B------:R-:W-:Y:S01]  /*0c90*/  FFMA.RM R3, R28, R11, 12582913 ;  /* 0x4b4000011c037423 */ /* 0x000fe2000000400b */
[----:B------:R-:W-:Y:S01]  /*0ca0*/  FFMA.SAT R28, R14, R15, 0.5 ;  /* 0x3f0000000e1c7423 */ /* 0x000fe2000000200f */
[----:B------:R-:W-:-:S02]  /*0cb0*/  FADD R0, R4, -12583039 ;  /* 0xcb40007f04007421 */ /* 0x000fc40000000000 */
[----:B------:R-:W-:Y:S01]  /*0cc0*/  FADD R5, R3, -12583039 ;  /* 0xcb40007f03057421 */ /* 0x000fe20000000000 */
[-C--:B------:R-:W-:Y:S01]  /*0cd0*/  FFMA.RM R28, R28, R11.reuse, 12582913 ;  /* 0x4b4000011c1c7423 */ /* 0x080fe2000000400b */
[C---:B------:R-:W-:Y:S01]  /*0ce0*/  FFMA R2, R27.reuse, 1.4426950216293334961, -R0 ;  /* 0x3fb8aa3b1b027823 */ /* 0x040fe20000000800 */
[----:B------:R-:W-:Y:S01]  /*0cf0*/  FFMA.RM R0, R12, R11, 12582913 ;  /* 0x4b4000010c007423 */ /* 0x000fe2000000400b */
[----:B------:R-:W-:Y:S01]  /*0d00*/  FFMA R5, R26, 1.4426950216293334961, -R5 ;  /* 0x3fb8aa3b1a057823 */ /* 0x000fe20000000805 */
[----:B------:R-:W-:Y:S01]  /*0d10*/  FADD R13, R28, -12583039 ;  /* 0xcb40007f1c0d7421 */ /* 0x000fe20000000000 */
[----:B------:R-:W-:Y:S01]  /*0d20*/  FFMA R2, R27, 1.925963033500011079e-08, R2 ;  /* 0x32a570601b027823 */ /* 0x000fe20000000002 */
[----:B------:R-:W-:Y:S01]  /*0d30*/  FADD R12, R0, -12583039 ;  /* 0xcb40007f000c7421 */ /* 0x000fe20000000000 */
[----:B------:R-:W-:Y:S01]  /*0d40*/  FFMA R26, R26, 1.925963033500011079e-08, R5 ;  /* 0x32a570601a1a7823 */ /* 0x000fe20000000005 */
[----:B------:R-:W-:Y:S01]  /*0d50*/  FFMA R13, R14, 1.4426950216293334961, -R13 ;  /* 0x3fb8aa3b0e0d7823 */ /* 0x000fe2000000080d */
[----:B------:R-:W-:Y:S01]  /*0d60*/  SHF.L.U32 R5, R4, 0x17, RZ ;  /* 0x0000001704057819 */ /* 0x000fe200000006ff */
[----:B------:R-:W-:Y:S01]  /*0d70*/  FFMA R12, R25, 1.4426950216293334961, -R12 ;  /* 0x3fb8aa3b190c7823 */ /* 0x000fe2000000080c */
[----:B------:R-:W0:Y:S01]  /*0d80*/  MUFU.EX2 R2, R2 ;  /* 0x0000000200027308 */ /* 0x000e220000000800 */
[----:B------:R-:W-:Y:S01]  /*0d90*/  FFMA R13, R14, 1.925963033500011079e-08, R13 ;  /* 0x32a570600e0d7823 */ /* 0x000fe2000000000d */
[----:B------:R-:W-:-:S02]  /*0da0*/  IMAD.SHL.U32 R0, R0, 0x800000, RZ ;  /* 0x0080000000007824 */ /* 0x000fc400078e00ff */
[----:B------:R-:W-:Y:S01]  /*0db0*/  FFMA R12, R25, 1.925963033500011079e-08, R12 ;  /* 0x32a57060190c7823 */ /* 0x000fe2000000000c */
[----:B------:R-:W-:Y:S01]  /*0dc0*/  SHF.L.U32 R3, R3, 0x17, RZ ;  /* 0x0000001703037819 */ /* 0x000fe200000006ff */
[----:B------:R-:W-:Y:S02]  /*0dd0*/  IMAD.SHL.U32 R4, R28, 0x800000, RZ ;  /* 0x008000001c047824 */ /* 0x000fe400078e00ff */
[----:B------:R-:W1:Y:S08]  /*0de0*/  MUFU.EX2 R11, R12 ;  /* 0x0000000c000b7308 */ /* 0x000e700000000800 */
[----:B------:R-:W5:Y:S01]  /*0df0*/  MUFU.EX2 R26, R26 ;  /* 0x0000001a001a7308 */ /* 0x000f620000000800 */
[----:B0-----:R-:W-:-:S04]  /*0e00*/  FMUL R2, R5, R2 ;  /* 0x0000000205027220 */ /* 0x001fc80000400000 */
[----:B------:R-:W-:-:S03]  /*0e10*/  FADD R5, RZ, R2 ;  /* 0x00000002ff057221 */ /* 0x000fc60000000000 */
[----:B------:R-:W0:Y:S01]  /*0e20*/  MUFU.EX2 R13, R13 ;  /* 0x0000000d000d7308 */ /* 0x000e220000000800 */
[----:B-1----:R-:W-:-:S04]  /*0e30*/  FMUL R0, R0, R11 ;  /* 0x0000000b00007220 */ /* 0x002fc80000400000 */
[----:B------:R-:W-:Y:S01]  /*0e40*/  FADD R12, R5, R0 ;  /* 0x00000000050c7221 */ /* 0x000fe20000000000 */
[----:B-----5:R-:W-:Y:S01]  /*0e50*/  FMUL R3, R3, R26 ;  /* 0x0000001a03037220 */ /* 0x020fe20000400000 */
        /* <DEDUP_REMOVED lines=12> */
.L_x_27791:
        /* <DEDUP_REMOVED lines=11> */
[----:B0-234-:R-:W-:Y:S05]  /*0fd0*/  CALL.REL.NOINC `($__internal_440_$__cuda_sm3x_div_rn_noftz_f32_slowpath) ;  /* 0x0000000c00107944 */ /* 0x01dfea0003c00000 */
[----:B------:R-:W-:-:S07]  /*0fe0*/  MOV R12, R2 ;  /* 0x00000002000c7202 */ /* 0x000fce0000000f00 */
.L_x_27768:
[----:B------:R-:W-:Y:S05]  /*0ff0*/  BSYNC.RECONVERGENT B1 ;  /* 0x0000000000017941 */ /* 0x000fea0003800200 */
.L_x_27767:
        /* <DEDUP_REMOVED lines=11> */
[----:B0-234-:R-:W-:Y:S05]  /*10b0*/  CALL.REL.NOINC `($__internal_440_$__cuda_sm3x_div_rn_noftz_f32_slowpath) ;  /* 0x0000000800d87944 */ /* 0x01dfea0003c00000 */
[----:B------:R-:W-:-:S07]  /*10c0*/  MOV R13, R2 ;  /* 0x00000002000d7202 */ /* 0x000fce0000000f00 */
.L_x_27770:
[----:B------:R-:W-:Y:S05]  /*10d0*/  BSYNC.RECONVERGENT B1 ;  /* 0x0000000000017941 */ /* 0x000fea0003800200 */
.L_x_27769:
        /* <DEDUP_REMOVED lines=13> */
.L_x_27772:
[----:B------:R-:W-:Y:S05]  /*11b0*/  BSYNC.RECONVERGENT B1 ;  /* 0x0000000000017941 */ /* 0x000fea0003800200 */
.L_x_27771:
        /* <DEDUP_REMOVED lines=13> */
.L_x_27774:
[----:B------:R-:W-:Y:S05]  /*1290*/  BSYNC.RECONVERGENT B1 ;  /* 0x0000000000017941 */ /* 0x000fea0003800200 */
.L_x_27773:
        /* <DEDUP_REMOVED lines=20> */
.L_x_27776:
[----:B------:R-:W-:Y:S05]  /*13e0*/  BSYNC.RECONVERGENT B1 ;  /* 0x0000000000017941 */ /* 0x000fea0003800200 */
.L_x_27775:
[----:B------:R-:W-:Y:S04]  /*13f0*/  BSSY.RECONVERGENT B1, `(.L_x_27777) ;  /* 0x0000011000017945 */ /* 0x000fe80003800200 */
[----:B------:R-:W-:Y:S05]  /*1400*/  @P1 BRA `(.L_x_27778) ;  /* 0x00000000003c1947 */ /* 0x000fea0003800000 */
[----:B------:R-:W-:Y:S01]  /*1410*/  MOV R11, RZ ;  /* 0x000000ff000b7202 */ /* 0x000fe20000000f00 */
[----:B------:R-:W-:Y:S01]  /*1420*/  IMAD R0, R20, UR40, RZ ;  /* 0x0000002814007c24 */ /* 0x000fe2000f8e02ff */
[----:B--2---:R-:W-:Y:S02]  /*1430*/  R2UR UR4, R16 ;  /* 0x00000000100472ca */ /* 0x004fe400000e0000 */
[----:B------:R-:W-:Y:S01]  /*1440*/  R2UR UR5, R17 ;  /* 0x00000000110572ca */ /* 0x000fe200000e0000 */
[----:B-1----:R-:W-:-:S04]  /*1450*/  IMAD.WIDE.U32 R2, R21, UR40, R10 ;  /* 0x0000002815027c25 */ /* 0x002fc8000f8e000a */
        /* <DEDUP_REMOVED lines=10> */
.L_x_27778:
[----:B------:R-:W-:Y:S05]  /*1500*/  BSYNC.RECONVERGENT B1 ;  /* 0x0000000000017941 */ /* 0x000fea0003800200 */
.L_x_27777:
[----:B------:R-:W-:-:S04]  /*1510*/  IADD3 R21, P0, PT, R24, R21, RZ ;  /* 0x0000001518157210 */ /* 0x000fc80007f1e0ff */
[----:B------:R-:W-:Y:S02]  /*1520*/  LEA.HI.X.SX32 R20, R24, R20, 0x1, P0 ;  /* 0x0000001418147211 */ /* 0x000fe400000f0eff */
[----:B------:R-:W-:-:S04]  /*1530*/  ISETP.GE.U32.AND P0, PT, R21, UR44, PT ;  /* 0x0000002c15007c0c */ /* 0x000fc8000bf06070 */
[----:B------:R-:W-:-:S13]  /*1540*/  ISETP.GE.AND.EX P0, PT, R20, UR45, PT, P0 ;  /* 0x0000002d14007c0c */ /* 0x000fda000bf06300 */
[----:B------:R-:W-:Y:S05]  /*1550*/  @!P0 BRA `(.L_x_27779) ;  /* 0xffffffec00688947 */ /* 0x000fea000383ffff */
[----:B------:R-:W-:Y:S05]  /*1560*/  BSYNC B0 ;  /* 0x0000000000007941 */ /* 0x000fea0003800000 */
.L_x_27761:
[----:B------:R-:W-:Y:S05]  /*1570*/  EXIT ;  /* 0x000000000000794d */ /* 0x000fea0003800000 */
.L_x_27766:
[----:B------:R-:W-:Y:S01]  /*1580*/  HFMA2 R12, -RZ, RZ, 0, 9.5367431640625e-07 ;  /* 0x00000010ff0c7431 */ /* 0x000fe200000001ff */
[----:B------:R-:W-:Y:S01]  /*1590*/  BSSY B1, `(.L_x_27780) ;  /* 0x0000006000017945 */ /* 0x000fe20003800000 */
[----:B------:R-:W-:Y:S01]  /*15a0*/  IMAD.MOV.U32 R11, RZ, RZ, 0x1f ;  /* 0x0000001fff0b7424 */ /* 0x000fe200078e00ff */
[----:B0-----:R-:W-:-:S07]  /*15b0*/  MOV R15, 0xffffffff ;  /* 0xffffffff000f7802 */ /* 0x001fce0000000f00 */
[----:B-1234-:R-:W-:Y:S05]  /*15c0*/  WARPSYNC.COLLECTIVE R15, `(.L_x_27781) ;  /* 0x000000000f087348 */ /* 0x01efea0003c00000 */
[----:B------:R0:W0:Y:S02]  /*15d0*/  SHFL.BFLY P6, R14, R13, R12, R11 ;  /* 0x0c00000c0d0e7389 */ /* 0x00002400000c000b */
[----:B01234-:R-:W-:Y:S05]  /*15e0*/  ENDCOLLECTIVE ;  /* 0x000000000000791b */ /* 0x01ffea0003800000 */
.L_x_27781:
[----:B------:R-:W-:Y:S05]  /*15f0*/  BSYNC B1 ;  /* 0x0000000000017941 */ /* 0x000fea0003800000 */
.L_x_27780:
[----:B------:R-:W-:Y:S01]  /*1600*/  HFMA2 R11, -RZ, RZ, 0, 1.847743988037109375e-06 ;  /* 0x0000001fff0b7431 */ /* 0x000fe200000001ff */
[----:B------:R-:W-:Y:S01]  /*1610*/  FMNMX R13, R14, R13, !PT ;  /* 0x0000000d0e0d7209 */ /* 0x000fe20007800000 */
[----:B------:R-:W-:Y:S02]  /*1620*/  IMAD.MOV.U32 R12, RZ, RZ, 0x8 ;  /* 0x00000008ff0c7424 */ /* 0x000fe400078e00ff */
[----:B------:R-:W-:-:S07]  /*1630*/  IMAD.MOV.U32 R15, RZ, RZ, -0x1 ;  /* 0xffffffffff0f7424 */ /* 0x000fce00078e00ff */
[----:B------:R-:W-:Y:S05]  /*1640*/  WARPSYNC.COLLECTIVE R15, `(.L_x_27782) ;  /* 0x000000000f087348 */ /* 0x000fea0003c00000 */
[----:B------:R0:W1:Y:S02]  /*1650*/  SHFL.BFLY P6, R14, R13, R12, R11 ;  /* 0x0c00000c0d0e7389 */ /* 0x00006400000c000b */
[----:B01----:R-:W-:Y:S05]  /*1660*/  ENDCOLLECTIVE ;  /* 0x000000000000791b */ /* 0x003fea0003800000 */
.L_x_27782:
[----:B------:R-:W-:Y:S01]  /*1670*/  IMAD.MOV.U32 R12, RZ, RZ, 0x4 ;  /* 0x00000004ff0c7424 */ /* 0x000fe200078e00ff */
[----:B------:R-:W-:-:S04]  /*1680*/  FMNMX R0, R13, R14, !PT ;  /* 0x0000000e0d007209 */ /* 0x000fc80007800000 */
[----:B------:R-:W-:-:S07]  /*1690*/  MOV R13, R0 ;  /* 0x00000000000d7202 */ /* 0x000fce0000000f00 */
[----:B------:R-:W-:Y:S05]  /*16a0*/  WARPSYNC.COLLECTIVE R15, `(.L_x_27783) ;  /* 0x000000000f087348 */ /* 0x000fea0003c00000 */
[----:B------:R0:W1:Y:S02]  /*16b0*/  SHFL.BFLY P6, R14, R13, R12, R11 ;  /* 0x0c00000c0d0e7389 */ /* 0x00006400000c000b */
[----:B01----:R-:W-:Y:S05]  /*16c0*/  ENDCOLLECTIVE ;  /* 0x000000000000791b */ /* 0x003fea0003800000 */
.L_x_27783:
[----:B------:R-:W-:Y:S01]  /*16d0*/  IMAD.MOV.U32 R12, RZ, RZ, 0x2 ;  /* 0x00000002ff0c7424 */ /* 0x000fe200078e00ff */
[----:B------:R-:W-:-:S04]  /*16e0*/  FMNMX R2, R0, R14, !PT ;  /* 0x0000000e00027209 */ /* 0x000fc80007800000 */
[----:B------:R-:W-:-:S07]  /*16f0*/  MOV R13, R2 ;  /* 0x00000002000d7202 */ /* 0x000fce0000000f00 */
[----:B------:R-:W-:Y:S05]  /*1700*/  WARPSYNC.COLLECTIVE R15, `(.L_x_27784) ;  /* 0x000000000f087348 */ /* 0x000fea0003c00000 */
[----:B------:R0:W1:Y:S02]  /*1710*/  SHFL.BFLY P6, R14, R13, R12, R11 ;  /* 0x0c00000c0d0e7389 */ /* 0x00006400000c000b */
[----:B01----:R-:W-:Y:S05]  /*1720*/  ENDCOLLECTIVE ;  /* 0x000000000000791b */ /* 0x003fea0003800000 */
.L_x_27784:
[----:B------:R-:W-:Y:S01]  /*1730*/  IMAD.MOV.U32 R12, RZ, RZ, 0x1 ;  /* 0x00000001ff0c7424 */ /* 0x000fe200078e00ff */
[----:B------:R-:W-:-:S04]  /*1740*/  FMNMX R3, R2, R14, !PT ;  /* 0x0000000e02037209 */ /* 0x000fc80007800000 */
[----:B------:R-:W-:-:S07]  /*1750*/  MOV R13, R3 ;  /* 0x00000003000d7202 */ /* 0x000fce0000000f00 */
[----:B------:R-:W-:Y:S05]  /*1760*/  WARPSYNC.COLLECTIVE R15, `(.L_x_27785) ;  /* 0x000000000f087348 */ /* 0x000fea0003c00000 */
[----:B------:R0:W1:Y:S02]  /*1770*/  SHFL.BFLY P6, R14, R13, R12, R11 ;  /* 0x0c00000c0d0e7389 */ /* 0x00006400000c000b */
[----:B01----:R-:W-:Y:S05]  /*1780*/  ENDCOLLECTIVE ;  /* 0x000000000000791b */ /* 0x003fea0003800000 */
.L_x_27785:
[----:B------:R-:W-:-:S05]  /*1790*/  FMNMX R4, R3, R14, !PT ;  /* 0x0000000e03047209 */ /* 0x000fca0007800000 */
[C---:B------:R-:W-:Y:S01]  /*17a0*/  FADD R14, -R4.reuse, R25 ;  /* 0x00000019040e7221 */ /* 0x040fe20000000100 */
[----:B------:R-:W-:Y:S02]  /*17b0*/  HFMA2 R25, -RZ, RZ, 0.96630859375, -0.0022525787353515625 ;  /* 0x3bbb989dff197431 */ /* 0x000fe400000001ff */
[C---:B------:R-:W-:Y:S01]  /*17c0*/  FADD R0, -R4.reuse, R27 ;  /* 0x0000001b04007221 */ /* 0x040fe20000000100 */
        /* <DEDUP_REMOVED lines=18> */
[----:B------:R-:W-:Y:S01]  /*18f0*/  FFMA.SAT R14, R4, R25, 0.5 ;  /* 0x3f000000040e7423 */ /* 0x000fe20000002019 */
[----:B0-----:R-:W-:-:S03]  /*1900*/  FMUL R2, R2, R11 ;  /* 0x0000000b02027220 */ /* 0x001fc60000400000 */
[----:B------:R-:W-:Y:S01]  /*1910*/  FFMA.RM R11, R14, R5, 12582913 ;  /* 0x4b4000010e0b7423 */ /* 0x000fe20000004005 */
[----:B------:R-:W-:Y:S01]  /*1920*/  FADD R14, R12, -12583039 ;  /* 0xcb40007f0c0e7421 */ /* 0x000fe20000000000 */
[----:B------:R-:W0:Y:S02]  /*1930*/  MUFU.EX2 R13, R13 ;  /* 0x0000000d000d7308 */ /* 0x000e240000000800 */
[----:B------:R-:W-:Y:S01]  /*1940*/  FADD R5, R11, -12583039 ;  /* 0xcb40007f0b057421 */ /* 0x000fe20000000000 */
[----:B------:R-:W-:-:S03]  /*1950*/  FFMA R14, R3, 1.4426950216293334961, -R14 ;  /* 0x3fb8aa3b030e7823 */ /* 0x000fc6000000080e */
[----:B------:R-:W-:Y:S01]  /*1960*/  FFMA R5, R4, 1.4426950216293334961, -R5 ;  /* 0x3fb8aa3b04057823 */ /* 0x000fe20000000805 */
[----:B------:R-:W-:Y:S01]  /*1970*/  FFMA R14, R3, 1.925963033500011079e-08, R14 ;  /* 0x32a57060030e7823 */ /* 0x000fe2000000000e */
[----:B------:R-:W-:Y:S02]  /*1980*/  SHF.L.U32 R3, R12, 0x17, RZ ;  /* 0x000000170c037819 */ /* 0x000fe400000006ff */
[----:B------:R-:W-:Y:S01]  /*1990*/  FFMA R5, R4, 1.925963033500011079e-08, R5 ;  /* 0x32a5706004057823 */ /* 0x000fe20000000005 */
[----:B------:R-:W-:Y:S02]  /*19a0*/  IMAD.SHL.U32 R4, R11, 0x800000, RZ ;  /* 0x008000000b047824 */ /* 0x000fe400078e00ff */
[----:B------:R-:W-:Y:S01]  /*19b0*/  FADD R11, RZ, R2 ;  /* 0x00000002ff0b7221 */ /* 0x000fe20000000000 */
[----:B------:R-:W1:Y:S01]  /*19c0*/  MUFU.EX2 R14, R14 ;  /* 0x0000000e000e7308 */ /* 0x000e620000000800 */
[----:B0-----:R-:W-:-:S07]  /*19d0*/  FMUL R0, R0, R13 ;  /* 0x0000000d00007220 */ /* 0x001fce0000400000 */
[----:B------:R-:W0:Y:S01]  /*19e0*/  MUFU.EX2 R5, R5 ;  /* 0x0000000500057308 */ /* 0x000e220000000800 */
[----:B------:R-:W-:Y:S01]  /*19f0*/  FADD R12, R11, R0 ;  /* 0x000000000b0c7221 */ /* 0x000fe20000000000 */
[----:B------:R-:W-:Y:S02]  /*1a00*/  IMAD.MOV.U32 R11, RZ, RZ, 0x1f ;  /* 0x0000001fff0b7424 */ /* 0x000fe400078e00ff */
[----:B-1----:R-:W-:-:S04]  /*1a10*/  FMUL R3, R3, R14 ;  /* 0x0000000e03037220 */ /* 0x002fc80000400000 */
[----:B------:R-:W-:Y:S01]  /*1a20*/  FADD R13, R12, R3 ;  /* 0x000000030c0d7221 */ /* 0x000fe20000000000 */
[----:B------:R-:W-:Y:S01]  /*1a30*/  MOV R12, 0x10 ;  /* 0x00000010000c7802 */ /* 0x000fe20000000f00 */
[----:B0-----:R-:W-:-:S04]  /*1a40*/  FMUL R4, R4, R5 ;  /* 0x0000000504047220 */ /* 0x001fc80000400000 */
[----:B------:R-:W-:-:S07]  /*1a50*/  FADD R13, R13, R4 ;  /* 0x000000040d0d7221 */ /* 0x000fce0000000000 */
[----:B------:R-:W-:Y:S05]  /*1a60*/  WARPSYNC.COLLECTIVE R15, `(.L_x_27786) ;  /* 0x000000000f087348 */ /* 0x000fea0003c00000 */
[----:B------:R0:W1:Y:S02]  /*1a70*/  SHFL.BFLY P6, R14, R13, R12, R11 ;  /* 0x0c00000c0d0e7389 */ /* 0x00006400000c000b */
[----:B01----:R-:W-:Y:S05]  /*1a80*/  ENDCOLLECTIVE ;  /* 0x000000000000791b */ /* 0x003fea0003800000 */
.L_x_27786:
[----:B------:R-:W-:Y:S02]  /*1a90*/  IMAD.MOV.U32 R12, RZ, RZ, 0x8 ;  /* 0x00000008ff0c7424 */ /* 0x000fe400078e00ff */
[----:B------:R-:W-:-:S05]  /*1aa0*/  FADD R5, R13, R14 ;  /* 0x0000000e0d057221 */ /* 0x000fca0000000000 */
[----:B------:R-:W-:-:S07]  /*1ab0*/  MOV R13, R5 ;  /* 0x00000005000d7202 */ /* 0x000fce0000000f00 */
[----:B------:R-:W-:Y:S05]  /*1ac0*/  WARPSYNC.COLLECTIVE R15, `(.L_x_27787) ;  /* 0x000000000f087348 */ /* 0x000fea0003c00000 */
[----:B------:R0:W1:Y:S02]  /*1ad0*/  SHFL.BFLY P6, R14, R13, R12, R11 ;  /* 0x0c00000c0d0e7389 */ /* 0x00006400000c000b */
[----:B01----:R-:W-:Y:S05]  /*1ae0*/  ENDCOLLECTIVE ;  /* 0x000000000000791b */ /* 0x003fea0003800000 */
.L_x_27787:
[----:B------:R-:W-:Y:S02]  /*1af0*/  IMAD.MOV.U32 R12, RZ, RZ, 0x4 ;  /* 0x00000004ff0c7424 */ /* 0x000fe400078e00ff */
[----:B------:R-:W-:-:S05]  /*1b00*/  FADD R25, R5, R14 ;  /* 0x0000000e05197221 */ /* 0x000fca0000000000 */
[----:B------:R-:W-:-:S07]  /*1b10*/  MOV R13, R25 ;  /* 0x00000019000d7202 */ /* 0x000fce0000000f00 */
[----:B------:R-:W-:Y:S05]  /*1b20*/  WARPSYNC.COLLECTIVE R15, `(.L_x_27788) ;  /* 0x000000000f087348 */ /* 0x000fea0003c00000 */
[----:B------:R0:W1:Y:S02]  /*1b30*/  SHFL.BFLY P6, R14, R13, R12, R11 ;  /* 0x0c00000c0d0e7389 */ /* 0x00006400000c000b */
[----:B01----:R-:W-:Y:S05]  /*1b40*/  ENDCOLLECTIVE ;  /* 0x000000000000791b */ /* 0x003fea0003800000 */
.L_x_27788:
[----:B------:R-:W-:Y:S02]  /*1b50*/  IMAD.MOV.U32 R12, RZ, RZ, 0x2 ;  /* 0x00000002ff0c7424 */ /* 0x000fe400078e00ff */
[----:B------:R-:W-:-:S05]  /*1b60*/  FADD R26, R25, R14 ;  /* 0x0000000e191a7221 */ /* 0x000fca0000000000 */
[----:B------:R-:W-:-:S07]  /*1b70*/  MOV R13, R26 ;  /* 0x0000001a000d7202 */ /* 0x000fce0000000f00 */
[----:B------:R-:W-:Y:S05]  /*1b80*/  WARPSYNC.COLLECTIVE R15, `(.L_x_27789) ;  /* 0x000000000f087348 */ /* 0x000fea0003c00000 */
[----:B------:R0:W1:Y:S02]  /*1b90*/  SHFL.BFLY P6, R14, R13, R12, R11 ;  /* 0x0c00000c0d0e7389 */ /* 0x00006400000c000b */
[----:B01----:R-:W-:Y:S05]  /*1ba0*/  ENDCOLLECTIVE ;  /* 0x000000000000791b */ /* 0x003fea0003800000 */
.L_x_27789:
[----:B------:R-:W-:Y:S02]  /*1bb0*/  IMAD.MOV.U32 R12, RZ, RZ, 0x1 ;  /* 0x00000001ff0c7424 */ /* 0x000fe400078e00ff */
[----:B------:R-:W-:-:S05]  /*1bc0*/  FADD R27, R26, R14 ;  /* 0x0000000e1a1b7221 */ /* 0x000fca0000000000 */
[----:B------:R-:W-:-:S07]  /*1bd0*/  MOV R13, R27 ;  /* 0x0000001b000d7202 */ /* 0x000fce0000000f00 */
[----:B------:R-:W-:Y:S05]  /*1be0*/  WARPSYNC.COLLECTIVE R15, `(.L_x_27790) ;  /* 0x000000000f087348 */ /* 0x000fea0003c00000 */
[----:B------:R0:W1:Y:S02]  /*1bf0*/  SHFL.BFLY P6, R14, R13, R12, R11 ;  /* 0x0c00000c0d0e7389 */ /* 0x00006400000c000b */
[----:B01----:R-:W-:Y:S05]  /*1c00*/  ENDCOLLECTIVE ;  /* 0x000000000000791b */ /* 0x003fea0003800000 */
.L_x_27790:
[----:B------:R-:W-:Y:S05]  /*1c10*/  BRA `(.L_x_27791) ;  /* 0xfffffff000c07947 */ /* 0x000fea000383ffff */
        .weak           $__internal_440_$__cuda_sm3x_div_rn_noftz_f32_slowpath
        .type           $__internal_440_$__cuda_sm3x_div_rn_noftz_f32_slowpath,@function
        .size           $__internal_440_$__cuda_sm3x_div_rn_noftz_f32_slowpath,(.L_x_37817 - $__internal_440_$__cuda_sm3x_div_rn_noftz_f32_slowpath)
$__internal_440_$__cuda_sm3x_div_rn_noftz_f32_slowpath:
        /* <DEDUP_REMOVED lines=35> */
.L_x_27793:
        /* <DEDUP_REMOVED lines=51> */
.L_x_27800:
[----:B------:R-:W-:-:S04]  /*2180*/  LOP3.LUT R2, R2, 0x80000000, RZ, 0xc0, !PT ;  /* 0x8000000002027812 */ /* 0x000fc800078ec0ff */
[----:B------:R-:W-:Y:S01]  /*2190*/  LOP3.LUT R2, R2, 0x7f800000, RZ, 0xfc, !PT ;  /* 0x7f80000002027812 */ /* 0x000fe200078efcff */
[----:B------:R-:W-:Y:S06]  /*21a0*/  BRA `(.L_x_27801) ;  /* 0x0000000000047947 */ /* 0x000fec0003800000 */
.L_x_27799:
[----:B------:R-:W-:-:S07]  /*21b0*/  IMAD R2, R30, 0x800000, R2 ;  /* 0x008000001e027824 */ /* 0x000fce00078e0202 */
.L_x_27801:
[----:B------:R-:W-:Y:S05]  /*21c0*/  BSYNC.RECONVERGENT B3 ;  /* 0x0000000000037941 */ /* 0x000fea0003800200 */
.L_x_27798:
[----:B------:R-:W-:Y:S05]  /*21d0*/  BRA `(.L_x_27802) ;  /* 0x0000000000207947 */ /* 0x000fea0003800000 */
.L_x_27797:
[----:B------:R-:W-:-:S04]  /*21e0*/  LOP3.LUT R2, R25, 0x80000000, R2, 0x48, !PT ;  /* 0x8000000019027812 */ /* 0x000fc800078e4802 */
[----:B------:R-:W-:Y:S01]  /*21f0*/  LOP3.LUT R2, R2, 0x7f800000, RZ, 0xfc, !PT ;  /* 0x7f80000002027812 */ /* 0x000fe200078efcff */
[----:B------:R-:W-:Y:S06]  /*2200*/  BRA `(.L_x_27802) ;  /* 0x0000000000147947 */ /* 0x000fec0003800000 */
.L_x_27796:
[----:B------:R-:W-:Y:S01]  /*2210*/  LOP3.LUT R2, R25, 0x80000000, R2, 0x48, !PT ;  /* 0x8000000019027812 */ /* 0x000fe200078e4802 */
[----:B------:R-:W-:Y:S06]  /*2220*/  BRA `(.L_x_27802) ;  /* 0x00000000000c7947 */ /* 0x000fec0003800000 */
.L_x_27795:
[----:B------:R-:W0:Y:S01]  /*2230*/  MUFU.RSQ R2, -QNAN ;  /* 0xffc0000000027908 */ /* 0x000e220000001400 */
[----:B------:R-:W-:Y:S05]  /*2240*/  BRA `(.L_x_27802) ;  /* 0x0000000000047947 */ /* 0x000fea0003800000 */
.L_x_27794:
[----:B------:R-:W-:-:S07]  /*2250*/  FADD.FTZ R2, R2, R5 ;  /* 0x0000000502027221 */ /* 0x000fce0000010000 */
.L_x_27802:
[----:B------:R-:W-:Y:S05]  /*2260*/  BSYNC.RECONVERGENT B2 ;  /* 0x0000000000027941 */ /* 0x000fea0003800200 */
.L_x_27792:
[----:B------:R-:W-:-:S04]  /*2270*/  HFMA2 R27, -RZ, RZ, 0, 0 ;  /* 0x00000000ff1b7431 */ /* 0x000fc800000001ff */
[----:B0-----:R-:W-:Y:S05]  /*2280*/  RET.REL.NODEC R26 `(_Z15SoftmaxWarpImplI22BroadcastScaleMaskLoadIffbLm2EiE11DirectStoreIffEfLi2ELi4ELi32ELi1ELb1EL9Algorithm0EEvT_T0_ll) ;  /* 0xffffffdc1a5c7950 */ /* 0x001fea0003c3ffff */
.L_x_27803:
        /* <DEDUP_REMOVED lines=15> */
.L_x_37817:


//--------------------- .text._Z15SoftmaxWarpImplI22BroadcastScaleMaskLoadIffbLm2EiE11DirectStoreIffEfLi2ELi4ELi32ELi1ELb0EL9Algorithm0EEvT_T0_ll --------------------------
	.section	.text._Z15SoftmaxWarpImplI22BroadcastScaleMaskLoadIffbLm2EiE11DirectStoreIffEfLi2ELi4ELi32ELi1ELb0EL9Algorithm0EEvT_T0_ll,"ax",@progbits
	.align	128
        .global         _Z15SoftmaxWarpImplI22BroadcastScaleMaskLoadIffbLm2EiE11DirectStoreIffEfLi2ELi4ELi32ELi1ELb0EL9Algorithm0EEvT_T0_ll
        .type           _Z15SoftmaxWarpImplI22BroadcastScaleMaskLoadIffbLm2EiE11DirectStoreIffEfLi2ELi4ELi32ELi1ELb0EL9Algorithm0EEvT_T0_ll,@function
        .size           _Z15SoftmaxWarpImplI22BroadcastScaleMaskLoadIffbLm2EiE11DirectStoreIffEfLi2ELi4ELi32ELi1ELb0EL9Algorithm0EEvT_T0_ll,(.L_x_37818 - _Z15SoftmaxWarpImplI22BroadcastScaleMaskLoadIffbLm2EiE11DirectStoreIffEfLi2ELi4ELi32ELi1ELb0EL9Algorithm0EEvT_T0_ll)
        .other          _Z15SoftmaxWarpImplI22BroadcastScaleMaskLoadIffbLm2EiE11DirectStoreIffEfLi2ELi4ELi32ELi1ELb0EL9Algorithm0EEvT_T0_ll,@"STO_CUDA_ENTRY STV_DEFAULT"
_Z15SoftmaxWarpImplI22BroadcastScaleMaskLoadIffbLm2EiE11DirectStoreIffEfLi2ELi4ELi32ELi1ELb0EL9Algorithm0EEvT_T0_ll:
.text._Z15SoftmaxWarpImplI22BroadcastScaleMaskLoadIffbLm2EiE11DirectStoreIffEfLi2ELi4ELi32ELi1ELb0EL9Algorithm0EEvT_T0_ll:
        /* <DEDUP_REMOVED lines=17> */
[----:B-1----:R-:W-:Y:S02]  /*0110*/  IMAD.U32 R4, RZ, RZ, UR4 ;  /* 0x00000004ff047e24 */ /* 0x002fe4000f8e00ff */
[----:B------:R-:W-:Y:S01]  /*0120*/  IMAD.U32 R5, RZ, RZ, UR5 ;  /* 0x00000005ff057e24 */ /* 0x000fe2000f8e00ff */
[----:B----4-:R-:W-:Y:S01]  /*0130*/  MOV R6, UR6 ;  /* 0x0000000600067c02 */ /* 0x010fe20008000f00 */
[----:B------:R-:W-:Y:S01]  /*0140*/  IMAD.U32 R7, RZ, RZ, UR7 ;  /* 0x00000007ff077e24 */ /* 0x000fe2000f8e00ff */
[----:B-----5:R-:W-:Y:S01]  /*0150*/  MOV R10, UR8 ;  /* 0x00000008000a7c02 */ /* 0x020fe20008000f00 */
[----:B--2---:R-:W-:-:S07]  /*0160*/  IMAD.U32 R11, RZ, RZ, UR9 ;  /* 0x00000009ff0b7e24 */ /* 0x004fce000f8e00ff */
[----:B------:R-:W-:-:S07]  /*0170*/  LEPC R20, `(.L_x_27804) ;  /* 0x000000001014794e */ /* 0x000fce0000000000 */
[----:B0--3--:R-:W-:Y:S05]  /*0180*/  CALL.ABS.NOINC R2 ;  /* 0x0000000002007343 */ /* 0x009fea0003c00000 */
.L_x_27804:
        /* <DEDUP_REMOVED lines=17> */
.L_x_27814:
[----:B-1----:R-:W-:Y:S01]  /*02a0*/  IABS R0, R20 ;  /* 0x0000001400007213 */ /* 0x002fe20000000000 */
[----:B------:R-:W-:Y:S01]  /*02b0*/  IMAD R3, R23, UR44, R10 ;  /* 0x0000002c17037c24 */ /* 0x000fe2000f8e020a */
[----:B--2---:R-:W-:Y:S02]  /*02c0*/  R2UR UR4, R16 ;  /* 0x00000000100472ca */ /* 0x004fe400000e0000 */
[----:B0-----:R-:W0:Y:S01]  /*02d0*/  I2F.RP R2, R0 ;  /* 0x0000000000027306 */ /* 0x001e220000209400 */
[----:B------:R-:W-:Y:S02]  /*02e0*/  R2UR UR5, R17 ;  /* 0x00000000110572ca */ /* 0x000fe400000e0000 */
[----:B------:R-:W-:Y:S02]  /*02f0*/  IADD3 R5, PT, PT, R3, 0x40, RZ ;  /* 0x0000004003057810 */ /* 0x000fe40007ffe0ff */
[----:B------:R-:W-:Y:S02]  /*0300*/  IABS R4, R3 ;  /* 0x0000000300047213 */ /* 0x000fe40000000000 */
[----:B------:R-:W-:-:S02]  /*0310*/  IABS R15, R5 ;  /* 0x00000005000f7213 */ /* 0x000fc40000000000 */
        /* <DEDUP_REMOVED lines=11> */
[----:B------:R-:W-:Y:S01]  /*03d0*/  IMAD.HI.U32 R2, R13, R11, RZ ;  /* 0x0000000b0d027227 */ /* 0x000fe200078e00ff */
[----:B------:R-:W-:-:S03]  /*03e0*/  IADD3 R13, PT, PT, -R4, RZ, RZ ;  /* 0x000000ff040d7210 */ /* 0x000fc60007ffe1ff */
[----:B------:R-:W-:Y:S02]  /*03f0*/  IMAD.MOV R12, RZ, RZ, -R2 ;  /* 0x000000ffff0c7224 */ /* 0x000fe400078e0a02 */
[C---:B------:R-:W-:Y:S02]  /*0400*/  IMAD R15, R0.reuse, R13, R15 ;  /* 0x0000000d000f7224 */ /* 0x040fe400078e020f */
[C---:B------:R-:W-:Y:S02]  /*0410*/  IMAD R11, R0.reuse, R12, R11 ;  /* 0x0000000c000b7224 */ /* 0x040fe400078e020b */
[----:B------:R-:W0:Y:S01]  /*0420*/  LDC.64 R12, c[0x0][0x390] ;  /* 0x0000e400ff0c7b82 */ /* 0x000e220000000a00 */
[C---:B------:R-:W-:Y:S02]  /*0430*/  ISETP.GT.U32.AND P5, PT, R0.reuse, R15, PT ;  /* 0x0000000f0000720c */ /* 0x040fe40003fa4070 */
[----:B------:R-:W-:-:S11]  /*0440*/  ISETP.GT.U32.AND P4, PT, R0, R11, PT ;  /* 0x0000000b0000720c */ /* 0x000fd60003f84070 */
[-C--:B------:R-:W-:Y:S02]  /*0450*/  @!P5 IADD3 R15, PT, PT, R15, -R0.reuse, RZ ;  /* 0x800000000f0fd210 */ /* 0x080fe40007ffe0ff */
[----:B------:R-:W-:Y:S01]  /*0460*/  @!P4 IMAD.IADD R11, R11, 0x1, -R0 ;  /* 0x000000010b0bc824 */ /* 0x000fe200078e0a00 */
[----:B------:R-:W-:Y:S01]  /*0470*/  @!P5 IADD3 R4, PT, PT, R4, 0x1, RZ ;  /* 0x000000010404d810 */ /* 0x000fe20007ffe0ff */
[----:B------:R-:W-:Y:S01]  /*0480*/  @!P4 VIADD R2, R2, 0x1 ;  /* 0x000000010202c836 */ /* 0x000fe20000000000 */
[-C--:B------:R-:W-:Y:S02]  /*0490*/  ISETP.GE.U32.AND P3, PT, R15, R0.reuse, PT ;  /* 0x000000000f00720c */ /* 0x080fe40003f66070 */
[----:B------:R-:W-:Y:S01]  /*04a0*/  ISETP.GE.U32.AND P2, PT, R11, R0, PT ;  /* 0x000000000b00720c */ /* 0x000fe20003f46070 */
[----:B------:R-:W1:Y:S01]  /*04b0*/  LDC.64 R14, c[0x0][0x398] ;  /* 0x0000e600ff0e7b82 */ /* 0x000e620000000a00 */
[-C--:B------:R-:W-:Y:S02]  /*04c0*/  LOP3.LUT R0, R3, R20.reuse, RZ, 0x3c, !PT ;  /* 0x0000001403007212 */ /* 0x080fe400078e3cff */
[----:B------:R-:W-:-:S02]  /*04d0*/  LOP3.LUT R11, R5, R20, RZ, 0x3c, !PT ;  /* 0x00000014050b7212 */ /* 0x000fc400078e3cff */
[----:B------:R-:W-:Y:S02]  /*04e0*/  ISETP.GE.AND P0, PT, R0, RZ, PT ;  /* 0x000000ff0000720c */ /* 0x000fe40003f06270 */
[----:B------:R-:W-:Y:S02]  /*04f0*/  ISETP.GE.AND P1, PT, R11, RZ, PT ;  /* 0x000000ff0b00720c */ /* 0x000fe40003f26270 */
[----:B------:R-:W-:Y:S02]  /*0500*/  LOP3.LUT R11, RZ, R20, RZ, 0x33, !PT ;  /* 0x00000014ff0b7212 */ /* 0x000fe400078e33ff */
[----:B------:R-:W-:Y:S01]  /*0510*/  @P3 IADD3 R4, PT, PT, R4, 0x1, RZ ;  /* 0x0000000104043810 */ /* 0x000fe20007ffe0ff */
[----:B------:R-:W-:Y:S01]  /*0520*/  @P2 VIADD R2, R2, 0x1 ;  /* 0x0000000102022836 */ /* 0x000fe20000000000 */
[----:B------:R-:W-:-:S05]  /*0530*/  ISETP.NE.AND P2, PT, R20, RZ, PT ;  /* 0x000000ff1400720c */ /* 0x000fca0003f45270 */
[----:B------:R-:W-:Y:S02]  /*0540*/  @!P0 IMAD.MOV R2, RZ, RZ, -R2 ;  /* 0x000000ffff028224 */ /* 0x000fe400078e0a02 */
[----:B------:R-:W-:Y:S02]  /*0550*/  @!P1 IADD3 R4, PT, PT, -R4, RZ, RZ ;  /* 0x000000ff04049210 */ /* 0x000fe40007ffe1ff */
[----:B0-----:R-:W-:Y:S02]  /*0560*/  ISETP.NE.U32.AND P1, PT, R12, 0x1, PT ;  /* 0x000000010c00780c */ /* 0x001fe40003f25070 */
[C---:B------:R-:W-:Y:S02]  /*0570*/  SEL R2, R11.reuse, R2, !P2 ;  /* 0x000000020b027207 */ /* 0x040fe40005000000 */
[----:B------:R-:W-:Y:S02]  /*0580*/  SEL R4, R11, R4, !P2 ;  /* 0x000000040b047207 */ /* 0x000fe40005000000 */
[----:B-1----:R-:W-:Y:S01]  /*0590*/  ISETP.NE.U32.AND P0, PT, R14, 0x1, PT ;  /* 0x000000010e00780c */ /* 0x002fe20003f05070 */
[----:B------:R-:W-:Y:S01]  /*05a0*/  IMAD.MOV R0, RZ, RZ, -R2 ;  /* 0x000000ffff007224 */ /* 0x000fe200078e0a02 */
[----:B------:R-:W-:-:S02]  /*05b0*/  ISETP.NE.AND.EX P1, PT, R13, RZ, PT, P1 ;  /* 0x000000ff0d00720c */ /* 0x000fc40003f25310 */
[----:B------:R-:W-:Y:S01]  /*05c0*/  IADD3 R12, PT, PT, -R4, RZ, RZ ;  /* 0x000000ff040c7210 */ /* 0x000fe20007ffe1ff */
[----:B------:R-:W-:Y:S01]  /*05d0*/  IMAD R0, R20, R0, R3 ;  /* 0x0000000014007224 */ /* 0x000fe200078e0203 */
[----:B------:R-:W-:Y:S02]  /*05e0*/  ISETP.NE.AND.EX P0, PT, R15, RZ, PT, P0 ;  /* 0x000000ff0f00720c */ /* 0x000fe40003f05300 */
[----:B------:R-:W-:Y:S01]  /*05f0*/  SEL R2, R2, RZ, P1 ;  /* 0x000000ff02027207 */ /* 0x000fe20000800000 */
[----:B------:R-:W-:Y:S01]  /*0600*/  IMAD R12, R20, R12, R5 ;  /* 0x0000000c140c7224 */ /* 0x000fe200078e0205 */
        /* <DEDUP_REMOVED lines=11> */
[----:B----4-:R-:W-:-:S04]  /*06c0*/  IMAD.WIDE R12, R13, 0x2, R8 ;  /* 0x000000020d0c7825 */ /* 0x010fc800078e0208 */
[----:B------:R-:W-:Y:S01]  /*06d0*/  IMAD.WIDE R14, R15, 0x2, R8 ;  /* 0x000000020f0e7825 */ /* 0x000fe200078e0208 */
[----:B------:R3:W2:Y:S04]  /*06e0*/  LDG.E.U16 R0, desc[UR4][R12.64] ;  /* 0x000000040c007981 */ /* 0x0006a8000c1e1500 */
[----:B------:R-:W4:Y:S01]  /*06f0*/  LDG.E.U16 R11, desc[UR6][R14.64] ;  /* 0x000000060e0b7981 */ /* 0x000f22000c1e1500 */
[----:B------:R-:W-:Y:S02]  /*0700*/  LEA.HI R3, R3, R3, RZ, 0x1 ;  /* 0x0000000303037211 */ /* 0x000fe400078f08ff */
[----:B------:R-:W-:Y:S02]  /*0710*/  LEA.HI R5, R5, R5, RZ, 0x1 ;  /* 0x0000000505057211 */ /* 0x000fe400078f08ff */
[----:B------:R-:W-:-:S02]  /*0720*/  SHF.R.S32.HI R3, RZ, 0x1, R3 ;  /* 0x00000001ff037819 */ /* 0x000fc40000011403 */
[----:B------:R-:W-:Y:S02]  /*0730*/  R2UR UR8, R16 ;  /* 0x00000000100872ca */ /* 0x000fe400000e0000 */
[----:B------:R-:W-:Y:S02]  /*0740*/  R2UR UR9, R17 ;  /* 0x00000000110972ca */ /* 0x000fe400000e0000 */
[----:B------:R-:W-:-:S05]  /*0750*/  SHF.R.S32.HI R5, RZ, 0x1, R5 ;  /* 0x00000001ff057819 */ /* 0x000fca0000011405 */
[----:B---3--:R-:W-:-:S06]  /*0760*/  IMAD.WIDE R12, R5, 0x8, R6 ;  /* 0x00000008050c7825 */ /* 0x008fcc00078e0206 */
[----:B------:R-:W3:Y:S01]  /*0770*/  LDG.E R26, desc[UR8][R12.64] ;  /* 0x000000080c1a7981 */ /* 0x000ee2000c1e1900 */
[----:B--2---:R-:W-:Y:S02]  /*0780*/  PRMT R2, R0, 0x7771, RZ ;  /* 0x0000777100027816 */ /* 0x004fe400000000ff */
[----:B----4-:R-:W-:Y:S02]  /*0790*/  PRMT R4, R11, 0x7771, RZ ;  /* 0x000077710b047816 */ /* 0x010fe400000000ff */
[----:B------:R-:W-:Y:S01]  /*07a0*/  ISETP.NE.AND P1, PT, R2, RZ, PT ;  /* 0x000000ff0200720c */ /* 0x000fe20003f25270 */
[----:B------:R-:W-:Y:S01]  /*07b0*/  IMAD.WIDE R2, R3, 0x8, R6 ;  /* 0x0000000803027825 */ /* 0x000fe200078e0206 */
[----:B------:R-:W-:Y:S02]  /*07c0*/  ISETP.NE.AND P3, PT, R4, RZ, PT ;  /* 0x000000ff0400720c */ /* 0x000fe40003f65270 */
[----:B------:R-:W0:Y:S02]  /*07d0*/  LDC.64 R4, c[0x0][0x3d0] ;  /* 0x0000f400ff047b82 */ /* 0x000e240000000a00 */
[----:B------:R-:W0:Y:S07]  /*07e0*/  LDG.E R14, desc[UR4][R2.64] ;  /* 0x00000004020e7981 */ /* 0x000e2e000c1e1900 */
[----:B------:R-:W-:-:S02]  /*07f0*/  @P1 R2UR UR6, R16 ;  /* 0x00000000100612ca */ /* 0x000fc400000e0000 */
[C---:B------:R-:W-:Y:S02]  /*0800*/  @P1 R2UR UR7, R17.reuse ;  /* 0x00000000110712ca */ /* 0x040fe400000e0000 */
[----:B------:R-:W-:Y:S02]  /*0810*/  @P3 R2UR UR10, R16 ;  /* 0x00000000100a32ca */ /* 0x000fe400000e0000 */
[----:B------:R-:W-:-:S09]  /*0820*/  @P3 R2UR UR11, R17 ;  /* 0x00000000110b32ca */ /* 0x000fd200000e0000 */
[----:B------:R-:W2:Y:S04]  /*0830*/  @P1 LDG.E R24, desc[UR6][R2.64+0x4] ;  /* 0x0000040602181981 */ /* 0x000ea8000c1e1900 */
[----:B------:R-:W4:Y:S01]  /*0840*/  @P3 LDG.E R28, desc[UR10][R12.64+0x4] ;  /* 0x0000040a0c1c3981 */ /* 0x000f22000c1e1900 */
[----:B------:R-:W1:Y:S01]  /*0850*/  LDCU UR4, c[0x0][0x3d0] ;  /* 0x00007a00ff0477ac */ /* 0x000e620008000800 */
[----:B------:R-:W-:Y:S02]  /*0860*/  PRMT R11, R11, 0x7770, RZ ;  /* 0x000077700b0b7816 */ /* 0x000fe400000000ff */
[----:B------:R-:W-:Y:S02]  /*0870*/  PRMT R0, R0, 0x7770, RZ ;  /* 0x0000777000007816 */ /* 0x000fe400000000ff */
[----:B------:R-:W-:-:S02]  /*0880*/  ISETP.NE.AND P2, PT, R11, RZ, PT ;  /* 0x000000ff0b00720c */ /* 0x000fc40003f45270 */
[----:B------:R-:W-:Y:S01]  /*0890*/  ISETP.NE.AND P0, PT, R0, RZ, PT ;  /* 0x000000ff0000720c */ /* 0x000fe20003f05270 */
[----:B-1----:R-:W-:Y:S01]  /*08a0*/  IMAD.U32 R21, RZ, RZ, UR4 ;  /* 0x00000004ff157e24 */ /* 0x002fe2000f8e00ff */
[----:B------:R-:W-:Y:S01]  /*08b0*/  MOV R19, UR4 ;  /* 0x0000000400137c02 */ /* 0x000fe20008000f00 */
[----:B------:R-:W-:Y:S01]  /*08c0*/  UMOV UR4, 0xffffffff ;  /* 0xffffffff00047882 */ /* 0x000fe20000000000 */
[-C--:B0-----:R-:W-:Y:S01]  /*08d0*/  FMUL R11, R14, R5.reuse ;  /* 0x000000050e0b7220 */ /* 0x081fe20000400000 */
[----:B--2---:R-:W-:-:S04]  /*08e0*/  @P1 FMUL R21, R24, R5 ;  /* 0x0000000518151220 */ /* 0x004fc80000400000 */
[----:B------:R-:W-:Y:S02]  /*08f0*/  FSEL R24, R11, R4, P0 ;  /* 0x000000040b187208 */ /* 0x000fe40000000000 */
[-C--:B---3--:R-:W-:Y:S01]  /*0900*/  @P2 FMUL R4, R26, R5.reuse ;  /* 0x000000051a042220 */ /* 0x088fe20000400000 */
[----:B----4-:R-:W-:Y:S01]  /*0910*/  @P3 FMUL R19, R28, R5 ;  /* 0x000000051c133220 */ /* 0x010fe20000400000 */
[----:B------:R-:W-:-:S04]  /*0920*/  FMNMX3 R13, R24, -INF , R21, !PT ;  /* 0xff800000180d7876 */ /* 0x000fc80007800015 */
        /* <DEDUP_REMOVED lines=16> */
[----:B------:R-:W-:Y:S01]  /*0a30*/  FADD R4, R4, -R14 ;  /* 0x8000000e04047221 */ /* 0x000fe20000000000 */
[----:B------:R-:W-:Y:S01]  /*0a40*/  FADD R14, -R14, R19 ;  /* 0x000000130e0e7221 */ /* 0x000fe20000000100 */
        /* <DEDUP_REMOVED lines=10> */
[----:B------:R-:W-:Y:S01]  /*0af0*/  SHF.L.U32 R2, R2, 0x17, RZ ;  /* 0x0000001702027819 */ /* 0x000fe200000006ff */
[----:B------:R-:W-:Y:S01]  /*0b00*/  FFMA R13, R24, 1.925963033500011079e-08, R13 ;  /* 0x32a57060180d7823 */ /* 0x000fe2000000000d */
[----:B------:R-:W-:Y:S01]  /*0b10*/  FFMA.SAT R24, R14, R5, 0.5 ;  /* 0x3f0000000e187423 */ /* 0x000fe20000002005 */
[----:B------:R-:W-:Y:S01]  /*0b20*/  FFMA R15, R12, 1.4426950216293334961, -R15 ;  /* 0x3fb8aa3b0c0f7823 */ /* 0x000fe2000000080f */
[C---:B------:R-:W-:Y:S01]  /*0b30*/  FADD R19, R3.reuse, -12583039 ;  /* 0xcb40007f03137421 */ /* 0x040fe20000000000 */
[----:B------:R-:W-:-:S02]  /*0b40*/  IMAD.SHL.U32 R3, R3, 0x800000, RZ ;  /* 0x0080000003037824 */ /* 0x000fc400078e00ff */
[----:B------:R-:W-:Y:S01]  /*0b50*/  FFMA.RM R11, R24, R11, 12582913 ;  /* 0x4b400001180b7423 */ /* 0x000fe2000000400b */
[----:B------:R-:W-:Y:S01]  /*0b60*/  FFMA R5, R12, 1.925963033500011079e-08, R15 ;  /* 0x32a570600c057823 */ /* 0x000fe2000000000f */
[C---:B------:R-:W-:Y:S01]  /*0b70*/  FFMA R19, R4.reuse, 1.4426950216293334961, -R19 ;  /* 0x3fb8aa3b04137823 */ /* 0x040fe20000000813 */
[----:B------:R-:W0:Y:S01]  /*0b80*/  MUFU.EX2 R13, R13 ;  /* 0x0000000d000d7308 */ /* 0x000e220000000800 */
[----:B------:R-:W-:Y:S02]  /*0b90*/  FADD R15, R11, -12583039 ;  /* 0xcb40007f0b0f7421 */ /* 0x000fe40000000000 */
[----:B------:R-:W-:Y:S02]  /*0ba0*/  FFMA R19, R4, 1.925963033500011079e-08, R19 ;  /* 0x32a5706004137823 */ /* 0x000fe40000000013 */
[----:B------:R-:W-:-:S03]  /*0bb0*/  FFMA R15, R14, 1.4426950216293334961, -R15 ;  /* 0x3fb8aa3b0e0f7823 */ /* 0x000fc6000000080f */
[----:B------:R-:W1:Y:S01]  /*0bc0*/  MUFU.EX2 R5, R5 ;  /* 0x0000000500057308 */ /* 0x000e620000000800 */
[----:B------:R-:W-:-:S07]  /*0bd0*/  FFMA R15, R14, 1.925963033500011079e-08, R15 ;  /* 0x32a570600e0f7823 */ /* 0x000fce000000000f */
[----:B------:R-:W2:Y:S01]  /*0be0*/  MUFU.EX2 R12, R19 ;  /* 0x00000013000c7308 */ /* 0x000ea20000000800 */
[----:B0-----:R-:W-:-:S07]  /*0bf0*/  FMUL R0, R0, R13 ;  /* 0x0000000d00007220 */ /* 0x001fce0000400000 */
[----:B------:R-:W0:Y:S01]  /*0c00*/  MUFU.EX2 R15, R15 ;  /* 0x0000000f000f7308 */ /* 0x000e220000000800 */
[----:B-1----:R-:W-:Y:S01]  /*0c10*/  FMUL R4, R2, R5 ;  /* 0x0000000502047220 */ /* 0x002fe20000400000 */
[----:B------:R-:W-:Y:S01]  /*0c20*/  FADD R5, RZ, R0 ;  /* 0x00000000ff057221 */ /* 0x000fe20000000000 */
        /* <DEDUP_REMOVED lines=15> */
.L_x_27826:
        /* <DEDUP_REMOVED lines=12> */
[----:B0-----:R-:W-:Y:S05]  /*0de0*/  CALL.REL.NOINC `($__internal_441_$__cuda_sm3x_div_rn_noftz_f32_slowpath) ;  /* 0x0000000800e87944 */ /* 0x001fea0003c00000 */
[----:B------:R-:W-:-:S07]  /*0df0*/  MOV R12, R0 ;  /* 0x00000000000c7202 */ /* 0x000fce0000000f00 */
.L_x_27807:
[----:B------:R-:W-:Y:S05]  /*0e00*/  BSYNC.RECONVERGENT B0 ;  /* 0x0000000000007941 */ /* 0x000fea0003800200 */
.L_x_27806:
        /* <DEDUP_REMOVED lines=12> */
[----:B0-----:R-:W-:Y:S05]  /*0ed0*/  CALL.REL.NOINC `($__internal_441_$__cuda_sm3x_div_rn_noftz_f32_slowpath) ;  /* 0x0000000800ac7944 */ /* 0x001fea0003c00000 */
[----:B------:R-:W-:-:S07]  /*0ee0*/  IMAD.MOV.U32 R13, RZ, RZ, R0 ;  /* 0x000000ffff0d7224 */ /* 0x000fce00078e0000 */
.L_x_27809:
[----:B------:R-:W-:Y:S05]  /*0ef0*/  BSYNC.RECONVERGENT B0 ;  /* 0x0000000000007941 */ /* 0x000fea0003800200 */
.L_x_27808:
        /* <DEDUP_REMOVED lines=12> */
[----:B0-----:R-:W-:Y:S05]  /*0fc0*/  CALL.REL.NOINC `($__internal_441_$__cuda_sm3x_div_rn_noftz_f32_slowpath) ;  /* 0x0000000800707944 */ /* 0x001fea0003c00000 */
[----:B------:R-:W-:-:S07]  /*0fd0*/  MOV R4, R0 ;  /* 0x0000000000047202 */ /* 0x000fce0000000f00 */
.L_x_27811:
[----:B------:R-:W-:Y:S05]  /*0fe0*/  BSYNC.RECONVERGENT B0 ;  /* 0x0000000000007941 */ /* 0x000fea0003800200 */
.L_x_27810:
        /* <DEDUP_REMOVED lines=14> */
.L_x_27813:
[----:B------:R-:W-:Y:S05]  /*10d0*/  BSYNC.RECONVERGENT B0 ;  /* 0x0000000000007941 */ /* 0x000fea0003800200 */
.L_x_27812:
        /* <DEDUP_REMOVED lines=33> */
.L_x_27805:
[----:B------:R-:W-:Y:S01]  /*12f0*/  BSSY B0, `(.L_x_27815) ;  /* 0x0000007000007945 */ /* 0x000fe20003800000 */
[----:B------:R-:W-:Y:S01]  /*1300*/  IMAD.MOV.U32 R12, RZ, RZ, 0x10 ;  /* 0x00000010ff0c7424 */ /* 0x000fe200078e00ff */
[----:B------:R-:W-:Y:S01]  /*1310*/  MOV R11, 0x1f ;  /* 0x0000001f000b7802 */ /* 0x000fe20000000f00 */
[----:B------:R-:W-:-:S07]  /*1320*/  IMAD.MOV.U32 R15, RZ, RZ, -0x1 ;  /* 0xffffffffff0f7424 */ /* 0x000fce00078e00ff */
[----:B------:R-:W-:Y:S05]  /*1330*/  WARPSYNC.COLLECTIVE R15, `(.L_x_27816) ;  /* 0x000000000f087348 */ /* 0x000fea0003c00000 */
[----:B------:R0:W1:Y:S02]  /*1340*/  SHFL.BFLY P6, R14, R13, R12, R11 ;  /* 0x0c00000c0d0e7389 */ /* 0x00006400000c000b */
[----:B01----:R-:W-:Y:S05]  /*1350*/  ENDCOLLECTIVE ;  /* 0x000000000000791b */ /* 0x003fea0003800000 */
.L_x_27816:
[----:B------:R-:W-:Y:S05]  /*1360*/  BSYNC B0 ;  /* 0x0000000000007941 */ /* 0x000fea0003800000 */
.L_x_27815:
[----:B------:R-:W-:Y:S01]  /*1370*/  HFMA2 R12, -RZ, RZ, 0, 4.76837158203125e-07 ;  /* 0x00000008ff0c7431 */ /* 0x000fe200000001ff */
[----:B------:R-:W-:Y:S01]  /*1380*/  FMNMX R13, R13, R14, !PT ;  /* 0x0000000e0d0d7209 */ /* 0x000fe20007800000 */
[----:B------:R-:W-:Y:S01]  /*1390*/  IMAD.MOV.U32 R11, RZ, RZ, 0x1f ;  /* 0x0000001fff0b7424 */ /* 0x000fe200078e00ff */
[----:B------:R-:W-:-:S07]  /*13a0*/  MOV R15, 0xffffffff ;  /* 0xffffffff000f7802 */ /* 0x000fce0000000f00 */
[----:B------:R-:W-:Y:S05]  /*13b0*/  WARPSYNC.COLLECTIVE R15, `(.L_x_27817) ;  /* 0x000000000f087348 */ /* 0x000fea0003c00000 */
[----:B------:R0:W1:Y:S02]  /*13c0*/  SHFL.BFLY P6, R14, R13, R12, R11 ;  /* 0x0c00000c0d0e7389 */ /* 0x00006400000c000b */
[----:B01----:R-:W-:Y:S05]  /*13d0*/  ENDCOLLECTIVE ;  /* 0x000000000000791b */ /* 0x003fea0003800000 */
.L_x_27817:
[----:B------:R-:W-:Y:S01]  /*13e0*/  HFMA2 R12, -RZ, RZ, 0, 2.384185791015625e-07 ;  /* 0x00000004ff0c7431 */ /* 0x000fe200000001ff */
[----:B------:R-:W-:-:S05]  /*13f0*/  FMNMX R0, R13, R14, !PT ;  /* 0x0000000e0d007209 */ /* 0x000fca0007800000 */
[----:B------:R-:W-:-:S07]  /*1400*/  IMAD.MOV.U32 R13, RZ, RZ, R0 ;  /* 0x000000ffff0d7224 */ /* 0x000fce00078e0000 */
[----:B------:R-:W-:Y:S05]  /*1410*/  WARPSYNC.COLLECTIVE R15, `(.L_x_27818) ;  /* 0x000000000f087348 */ /* 0x000fea0003c00000 */
[----:B------:R0:W1:Y:S02]  /*1420*/  SHFL.BFLY P6, R14, R13, R12, R11 ;  /* 0x0c00000c0d0e7389 */ /* 0x00006400000c000b */
[----:B01----:R-:W-:Y:S05]  /*1430*/  ENDCOLLECTIVE ;  /* 0x000000000000791b */ /* 0x003fea0003800000 */
.L_x_27818:
[----:B------:R-:W-:Y:S02]  /*1440*/  MOV R12, 0x2 ;  /* 0x00000002000c7802 */ /* 0x000fe40000000f00 */
[----:B------:R-:W-:-:S05]  /*1450*/  FMNMX R2, R0, R14, !PT ;  /* 0x0000000e00027209 */ /* 0x000fca0007800000 */
[----:B------:R-:W-:-:S07]  /*1460*/  IMAD.MOV.U32 R13, RZ, RZ, R2 ;  /* 0x000000ffff0d7224 */ /* 0x000fce00078e0002 */
[----:B------:R-:W-:Y:S05]  /*1470*/  WARPSYNC.COLLECTIVE R15, `(.L_x_27819) ;  /* 0x000000000f087348 */ /* 0x000fea0003c00000 */
[----:B------:R0:W1:Y:S02]  /*1480*/  SHFL.BFLY P6, R14, R13, R12, R11 ;  /* 0x0c00000c0d0e7389 */ /* 0x00006400000c000b */
[----:B01----:R-:W-:Y:S05]  /*1490*/  ENDCOLLECTIVE ;  /* 0x000000000000791b */ /* 0x003fea0003800000 */
.L_x_27819:
[----:B------:R-:W-:Y:S01]  /*14a0*/  HFMA2 R12, -RZ, RZ, 0, 5.9604644775390625e-08 ;  /* 0x00000001ff0c7431 */ /* 0x000fe200000001ff */
[----:B------:R-:W-:Y:S01]  /*14b0*/  FMNMX R3, R2, R14, !PT ;  /* 0x0000000e02037209 */ /* 0x000fe20007800000 */
[----:B------:R-:W-:-:S04]  /*14c0*/  IMAD.MOV.U32 R2, RZ, RZ, 0x3bbb989d ;  /* 0x3bbb989dff027424 */ /* 0x000fc800078e00ff */
[----:B------:R-:W-:-:S07]  /*14d0*/  IMAD.MOV.U32 R13, RZ, RZ, R3 ;  /* 0x000000ffff0d7224 */ /* 0x000fce00078e0003 */
[----:B------:R-:W-:Y:S05]  /*14e0*/  WARPSYNC.COLLECTIVE R15, `(.L_x_27820) ;  /* 0x000000000f087348 */ /* 0x000fea0003c00000 */
[----:B------:R0:W1:Y:S02]  /*14f0*/  SHFL.BFLY P6, R14, R13, R12, R11 ;  /* 0x0c00000c0d0e7389 */ /* 0x00006400000c000b */
[----:B01----:R-:W-:Y:S05]  /*1500*/  ENDCOLLECTIVE ;  /* 0x000000000000791b */ /* 0x003fea0003800000 */
.L_x_27820:
[----:B------:R-:W-:Y:S02]  /*1510*/  FMNMX R14, R3, R14, !PT ;  /* 0x0000000e030e7209 */ /* 0x000fe40007800000 */
[----:B------:R-:W-:-:S03]  /*1520*/  MOV R3, 0x437c0000 ;  /* 0x437c000000037802 */ /* 0x000fc60000000f00 */
[--C-:B------:R-:W-:Y:S01]  /*1530*/  FADD R25, R24, -R14.reuse ;  /* 0x8000000e18197221 */ /* 0x100fe20000000000 */
[----:B------:R-:W-:Y:S01]  /*1540*/  FADD R5, R4, -R14 ;  /* 0x8000000e04057221 */ /* 0x000fe20000000000 */
[C---:B------:R-:W-:Y:S01]  /*1550*/  FADD R21, -R14.reuse, R21 ;  /* 0x000000150e157221 */ /* 0x040fe20000000100 */
[----:B------:R-:W-:Y:S01]  /*1560*/  FADD R19, -R14, R19 ;  /* 0x000000130e137221 */ /* 0x000fe20000000100 */
        /* <DEDUP_REMOVED lines=19> */
[----:B------:R-:W-:Y:S02]  /*16a0*/  SHF.L.U32 R4, R4, 0x17, RZ ;  /* 0x0000001704047819 */ /* 0x000fe400000006ff */
[----:B------:R-:W-:Y:S01]  /*16b0*/  FFMA R12, R21, 1.4426950216293334961, -R12 ;  /* 0x3fb8aa3b150c7823 */ /* 0x000fe2000000080c */
[----:B------:R-:W-:Y:S01]  /*16c0*/  FFMA R24, R19, 1.4426950216293334961, -R24 ;  /* 0x3fb8aa3b13187823 */ /* 0x000fe20000000818 */
[----:B------:R-:W-:Y:S01]  /*16d0*/  MUFU.EX2 R14, R14 ;  /* 0x0000000e000e7308 */ /* 0x000fe20000000800 */
[----:B------:R-:W-:Y:S01]  /*16e0*/  SHF.L.U32 R2, R2, 0x17, RZ ;  /* 0x0000001702027819 */ /* 0x000fe200000006ff */
[----:B------:R-:W-:Y:S01]  /*16f0*/  FFMA R12, R21, 1.925963033500011079e-08, R12 ;  /* 0x32a57060150c7823 */ /* 0x000fe2000000000c */
[----:B------:R-:W-:-:S05]  /*1700*/  FFMA R24, R19, 1.925963033500011079e-08, R24 ;  /* 0x32a5706013187823 */ /* 0x000fca0000000018 */
[----:B------:R-:W1:Y:S01]  /*1710*/  MUFU.EX2 R3, R12 ;  /* 0x0000000c00037308 */ /* 0x000e620000000800 */
[----:B0-----:R-:W-:-:S04]  /*1720*/  FMUL R0, R0, R25 ;  /* 0x0000001900007220 */ /* 0x001fc80000400000 */
[----:B------:R-:W-:-:S03]  /*1730*/  FADD R5, RZ, R0 ;  /* 0x00000000ff057221 */ /* 0x000fc60000000000 */
[----:B------:R-:W0:Y:S01]  /*1740*/  MUFU.EX2 R13, R24 ;  /* 0x00000018000d7308 */ /* 0x000e220000000800 */
[----:B-1----:R-:W-:Y:S01]  /*1750*/  FMUL R4, R4, R3 ;  /* 0x0000000304047220 */ /* 0x002fe20000400000 */
[----:B------:R-:W-:Y:S01]  /*1760*/  FMUL R3, R11, R14 ;  /* 0x0000000e0b037220 */ /* 0x000fe20000400000 */
[----:B------:R-:W-:Y:S02]  /*1770*/  HFMA2 R11, -RZ, RZ, 0, 1.847743988037109375e-06 ;  /* 0x0000001fff0b7431 */ /* 0x000fe400000001ff */
[----:B------:R-:W-:Y:S01]  /*1780*/  FADD R12, R5, R4 ;  /* 0x00000004050c7221 */ /* 0x000fe20000000000 */
[----:B0-----:R-:W-:-:S03]  /*1790*/  FMUL R2, R2, R13 ;  /* 0x0000000d02027220 */ /* 0x001fc60000400000 */
[----:B------:R-:W-:Y:S01]  /*17a0*/  FADD R13, R12, R3 ;  /* 0x000000030c0d7221 */ /* 0x000fe20000000000 */
[----:B------:R-:W-:-:S03]  /*17b0*/  IMAD.MOV.U32 R12, RZ, RZ, 0x10 ;  /* 0x00000010ff0c7424 */ /* 0x000fc600078e00ff */
[----:B------:R-:W-:-:S07]  /*17c0*/  FADD R13, R13, R2 ;  /* 0x000000020d0d7221 */ /* 0x000fce0000000000 */
[----:B------:R-:W-:Y:S05]  /*17d0*/  WARPSYNC.COLLECTIVE R15, `(.L_x_27821) ;  /* 0x000000000f087348 */ /* 0x000fea0003c00000 */
[----:B------:R0:W1:Y:S02]  /*17e0*/  SHFL.BFLY P6, R14, R13, R12, R11 ;  /* 0x0c00000c0d0e7389 */ /* 0x00006400000c000b */
[----:B01----:R-:W-:Y:S05]  /*17f0*/  ENDCOLLECTIVE ;  /* 0x000000000000791b */ /* 0x003fea0003800000 */
.L_x_27821:
[----:B------:R-:W-:Y:S01]  /*1800*/  MOV R12, 0x8 ;  /* 0x00000008000c7802 */ /* 0x000fe20000000f00 */
[----:B------:R-:W-:-:S04]  /*1810*/  FADD R5, R13, R14 ;  /* 0x0000000e0d057221 */ /* 0x000fc80000000000 */
[----:B------:R-:W-:-:S07]  /*1820*/  IMAD.MOV.U32 R13, RZ, RZ, R5 ;  /* 0x000000ffff0d7224 */ /* 0x000fce00078e0005 */
[----:B------:R-:W-:Y:S05]  /*1830*/  WARPSYNC.COLLECTIVE R15, `(.L_x_27822) ;  /* 0x000000000f087348 */ /* 0x000fea0003c00000 */
[----:B------:R0:W1:Y:S02]  /*1840*/  SHFL.BFLY P6, R14, R13, R12, R11 ;  /* 0x0c00000c0d0e7389 */ /* 0x00006400000c000b */
[----:B01----:R-:W-:Y:S05]  /*1850*/  ENDCOLLECTIVE ;  /* 0x000000000000791b */ /* 0x003fea0003800000 */
.L_x_27822:
[----:B------:R-:W-:Y:S02]  /*1860*/  HFMA2 R12, -RZ, RZ, 0, 2.384185791015625e-07 ;  /* 0x00000004ff0c7431 */ /* 0x000fe400000001ff */
[----:B------:R-:W-:-:S04]  /*1870*/  FADD R19, R5, R14 ;  /* 0x0000000e05137221 */ /* 0x000fc80000000000 */
[----:B------:R-:W-:-:S07]  /*1880*/  IMAD.MOV.U32 R13, RZ, RZ, R19 ;  /* 0x000000ffff0d7224 */ /* 0x000fce00078e0013 */
[----:B------:R-:W-:Y:S05]  /*1890*/  WARPSYNC.COLLECTIVE R15, `(.L_x_27823) ;  /* 0x000000000f087348 */ /* 0x000fea0003c00000 */
[----:B------:R0:W1:Y:S02]  /*18a0*/  SHFL.BFLY P6, R14, R13, R12, R11 ;  /* 0x0c00000c0d0e7389 */ /* 0x00006400000c000b */
[----:B01----:R-:W-:Y:S05]  /*18b0*/  ENDCOLLECTIVE ;  /* 0x000000000000791b */ /* 0x003fea0003800000 */
.L_x_27823:
[----:B------:R-:W-:Y:S01]  /*18c0*/  MOV R12, 0x2 ;  /* 0x00000002000c7802 */ /* 0x000fe20000000f00 */
[----:B------:R-:W-:-:S04]  /*18d0*/  FADD R21, R19, R14 ;  /* 0x0000000e13157221 */ /* 0x000fc80000000000 */
[----:B------:R-:W-:-:S07]  /*18e0*/  IMAD.MOV.U32 R13, RZ, RZ, R21 ;  /* 0x000000ffff0d7224 */ /* 0x000fce00078e0015 */
[----:B------:R-:W-:Y:S05]  /*18f0*/  WARPSYNC.COLLECTIVE R15, `(.L_x_27824) ;  /* 0x000000000f087348 */ /* 0x000fea0003c00000 */
[----:B------:R0:W1:Y:S02]  /*1900*/  SHFL.BFLY P6, R14, R13, R12, R11 ;  /* 0x0c00000c0d0e7389 */ /* 0x00006400000c000b */
[----:B01----:R-:W-:Y:S05]  /*1910*/  ENDCOLLECTIVE ;  /* 0x000000000000791b */ /* 0x003fea0003800000 */
.L_x_27824:
[----:B------:R-:W-:Y:S02]  /*1920*/  HFMA2 R12, -RZ, RZ, 0, 5.9604644775390625e-08 ;  /* 0x00000001ff0c7431 */ /* 0x000fe400000001ff */
[----:B------:R-:W-:-:S04]  /*1930*/  FADD R24, R21, R14 ;  /* 0x0000000e15187221 */ /* 0x000fc80000000000 */
[----:B------:R-:W-:-:S07]  /*1940*/  IMAD.MOV.U32 R13, RZ, RZ, R24 ;  /* 0x000000ffff0d7224 */ /* 0x000fce00078e0018 */
[----:B------:R-:W-:Y:S05]  /*1950*/  WARPSYNC.COLLECTIVE R15, `(.L_x_27825) ;  /* 0x000000000f087348 */ /* 0x000fea0003c00000 */
[----:B------:R0:W1:Y:S02]  /*1960*/  SHFL.BFLY P6, R14, R13, R12, R11 ;  /* 0x0c00000c0d0e7389 */ /* 0x00006400000c000b */
[----:B01----:R-:W-:Y:S05]  /*1970*/  ENDCOLLECTIVE ;  /* 0x000000000000791b */ /* 0x003fea0003800000 */
.L_x_27825:
[----:B------:R-:W-:Y:S05]  /*1980*/  BRA `(.L_x_27826) ;  /* 0xfffffff000e47947 */ /* 0x000fea000383ffff */
        .weak           $__internal_441_$__cuda_sm3x_div_rn_noftz_f32_slowpath
        .type           $__internal_441_$__cuda_sm3x_div_rn_noftz_f32_slowpath,@function
        .size           $__internal_441_$__cuda_sm3x_div_rn_noftz_f32_slowpath,(.L_x_37818 - $__internal_441_$__cuda_sm3x_div_rn_noftz_f32_slowpath)
$__internal_441_$__cuda_sm3x_div_rn_noftz_f32_slowpath:
        /* <DEDUP_REMOVED lines=34> */
.L_x_27828:
        /* <DEDUP_REMOVED lines=51> */
.L_x_27835:
[----:B------:R-:W-:-:S04]  /*1ee0*/  LOP3.LUT R0, R0, 0x80000000, RZ, 0xc0, !PT ;  /* 0x8000000000007812 */ /* 0x000fc800078ec0ff */
[----:B------:R-:W-:Y:S01]  /*1ef0*/  LOP3.LUT R0, R0, 0x7f800000, RZ, 0xfc, !PT ;  /* 0x7f80000000007812 */ /* 0x000fe200078efcff */
[----:B------:R-:W-:Y:S06]  /*1f00*/  BRA `(.L_x_27836) ;  /* 0x0000000000047947 */ /* 0x000fec0003800000 */
.L_x_27834:
[----:B------:R-:W-:-:S07]  /*1f10*/  IMAD R0, R26, 0x800000, R0 ;  /* 0x008000001a007824 */ /* 0x000fce00078e0200 */
.L_x_27836:
[----:B------:R-:W-:Y:S05]  /*1f20*/  BSYNC.RECONVERGENT B2 ;  /* 0x0000000000027941 */ /* 0x000fea0003800200 */
.L_x_27833:
[----:B------:R-:W-:Y:S05]  /*1f30*/  BRA `(.L_x_27837) ;  /* 0x0000000000207947 */ /* 0x000fea0003800000 */
.L_x_27832:
[----:B------:R-:W-:-:S04]  /*1f40*/  LOP3.LUT R0, R5, 0x80000000, R0, 0x48, !PT ;  /* 0x8000000005007812 */ /* 0x000fc800078e4800 */
[----:B------:R-:W-:Y:S01]  /*1f50*/  LOP3.LUT R0, R0, 0x7f800000, RZ, 0xfc, !PT ;  /* 0x7f80000000007812 */ /* 0x000fe200078efcff */
[----:B------:R-:W-:Y:S06]  /*1f60*/  BRA `(.L_x_27837) ;  /* 0x0000000000147947 */ /* 0x000fec0003800000 */
.L_x_27831:
[----:B------:R-:W-:Y:S01]  /*1f70*/  LOP3.LUT R0, R5, 0x80000000, R0, 0x48, !PT ;  /* 0x8000000005007812 */ /* 0x000fe200078e4800 */
[----:B------:R-:W-:Y:S06]  /*1f80*/  BRA `(.L_x_27837) ;  /* 0x00000000000c7947 */ /* 0x000fec0003800000 */
.L_x_27830:
[----:B------:R-:W0:Y:S01]  /*1f90*/  MUFU.RSQ R0, -QNAN ;  /* 0xffc0000000007908 */ /* 0x000e220000001400 */
[----:B------:R-:W-:Y:S05]  /*1fa0*/  BRA `(.L_x_27837) ;  /* 0x0000000000047947 */ /* 0x000fea0003800000 */
.L_x_27829:
[----:B------:R-:W-:-:S07]  /*1fb0*/  FADD.FTZ R0, R0, R5 ;  /* 0x0000000500007221 */ /* 0x000fce0000010000 */
.L_x_27837:
[----:B------:R-:W-:Y:S05]  /*1fc0*/  BSYNC.RECONVERGENT B1 ;  /* 0x0000000000017941 */ /* 0x000fea0003800200 */
.L_x_27827:
[----:B------:R-:W-:-:S04]  /*1fd0*/  HFMA2 R15, -RZ, RZ, 0, 0 ;  /* 0x00000000ff0f7431 */ /* 0x000fc800000001ff */
[----:B0-----:R-:W-:Y:S05]  /*1fe0*/  RET.REL.NODEC R14 `(_Z15SoftmaxWarpImplI22BroadcastScaleMaskLoadIffbLm2EiE11DirectStoreIffEfLi2ELi4ELi32ELi1ELb0EL9Algorithm0EEvT_T0_ll) ;  /* 0xffffffe00e047950 */ /* 0x001fea0003c3ffff */
.L_x_27838:
        /* <DEDUP_REMOVED lines=9> */
.L_x_37818:


//--------------------- .text._Z15SoftmaxWarpImplI22BroadcastScaleMaskLoadIffbLm2EiE11DirectStoreIffEfLi2ELi2ELi32ELi1ELb1EL9Algorithm0EEvT_T0_ll --------------------------
	.section	.text._Z15SoftmaxWarpImplI22BroadcastScaleMaskLoadIffbLm2EiE11DirectStoreIffEfLi2ELi2ELi32ELi1ELb1EL9Algorithm0EEvT_T0_ll,"ax",@progbits
	.align	128
        .global         _Z15SoftmaxWarpImplI22BroadcastScaleMaskLoadIffbLm2EiE11DirectStoreIffEfLi2ELi2ELi32ELi1ELb1EL9Algorithm0EEvT_T0_ll
        .type           _Z15SoftmaxWarpImplI22BroadcastScaleMaskLoadIffbLm2EiE11DirectStoreIffEfLi2ELi2ELi32ELi1ELb1EL9Algorithm0EEvT_T0_ll,@function
        .size           _Z15SoftmaxWarpImplI22BroadcastScaleMaskLoadIffbLm2EiE11DirectStoreIffEfLi2ELi2ELi32ELi1ELb1EL9Algorithm0EEvT_T0_ll,(.L_x_37819 - _Z15SoftmaxWarpImplI22BroadcastScaleMaskLoadIffbLm2EiE11DirectStoreIffEfLi2ELi2ELi32ELi1ELb1EL9Algorithm0EEvT_T0_ll)
        .other          _Z15SoftmaxWarpImplI22BroadcastScaleMaskLoadIffbLm2EiE11DirectStoreIffEfLi2ELi2ELi32ELi1ELb1EL9Algorithm0EEvT_T0_ll,@"STO_CUDA_ENTRY STV_DEFAULT"
_Z15SoftmaxWarpImplI22BroadcastScaleMaskLoadIffbLm2EiE11DirectStoreIffEfLi2ELi2ELi32ELi1ELb1EL9Algorithm0EEvT_T0_ll:
.text._Z15SoftmaxWarpImplI22BroadcastScaleMaskLoadIffbLm2EiE11DirectStoreIffEfLi2ELi2ELi32ELi1ELb1EL9Algorithm0EEvT_T0_ll:
        /* <DEDUP_REMOVED lines=28> */
.L_x_27839:
        /* <DEDUP_REMOVED lines=18> */
[----:B------:R-:W0:Y:S08]  /*02e0*/  LDC.64 R18, c[0x0][0x390] ;  /* 0x0000e400ff127b82 */ /* 0x000e300000000a00 */
[----:B------:R-:W0:Y:S02]  /*02f0*/  LDC.64 R16, c[0x0][0x398] ;  /* 0x0000e600ff107b82 */ /* 0x000e240000000a00 */
.L_x_27850:
[----:B------:R-:W-:Y:S01]  /*0300*/  ISETP.GE.U32.AND P0, PT, R10, UR36, PT ;  /* 0x000000240a007c0c */ /* 0x000fe2000bf06070 */
[----:B------:R-:W-:Y:S01]  /*0310*/  BSSY.RECONVERGENT B1, `(.L_x_27841) ;  /* 0x0000040000017945 */ /* 0x000fe20003800200 */
[----:B0-----:R-:W-:Y:S01]  /*0320*/  IMAD.MOV.U32 R3, RZ, RZ, -0x800000 ;  /* 0xff800000ff037424 */ /* 0x001fe200078e00ff */
[----:B------:R-:W-:Y:S01]  /*0330*/  MOV R24, 0xff800000 ;  /* 0xff80000000187802 */ /* 0x000fe20000000f00 */
[----:B------:R-:W-:Y:S01]  /*0340*/  IMAD.MOV.U32 R13, RZ, RZ, -0x800000 ;  /* 0xff800000ff0d7424 */ /* 0x000fe200078e00ff */
[----:B------:R-:W-:-:S13]  /*0350*/  ISETP.GE.AND.EX P0, PT, RZ, UR37, PT, P0 ;  /* 0x00000025ff007c0c */ /* 0x000fda000bf06300 */
[----:B-1----:R-:W-:Y:S05]  /*0360*/  @P0 BRA `(.L_x_27842) ;  /* 0x0000000000e80947 */ /* 0x002fea0003800000 */
        /* <DEDUP_REMOVED lines=58> */
.L_x_27842:
[----:B------:R-:W-:Y:S05]  /*0710*/  BSYNC.RECONVERGENT B1 ;  /* 0x0000000000017941 */ /* 0x000fea0003800200 */
.L_x_27841:
        /* <DEDUP_REMOVED lines=16> */
[----:B------:R-:W-:-:S04]  /*0820*/  FFMA.SAT R11, R24, R15, 0.5 ;  /* 0x3f000000180b7423 */ /* 0x000fc8000000200f */
[----:B------:R-:W-:Y:S01]  /*0830*/  FFMA.RM R0, R11, R12, 12582913 ;  /* 0x4b4000010b007423 */ /* 0x000fe2000000400c */
[----:B------:R-:W-:-:S03]  /*0840*/  FFMA.SAT R11, R14, R15, 0.5 ;  /* 0x3f0000000e0b7423 */ /* 0x000fc6000000200f */
[C---:B------:R-:W-:Y:S01]  /*0850*/  FADD R3, R0.reuse, -12583039 ;  /* 0xcb40007f00037421 */ /* 0x040fe20000000000 */
[----:B------:R-:W-:Y:S01]  /*0860*/  FFMA.RM R11, R11, R12, 12582913 ;  /* 0x4b4000010b0b7423 */ /* 0x000fe2000000400c */
[----:B------:R-:W-:Y:S02]  /*0870*/  SHF.L.U32 R0, R0, 0x17, RZ ;  /* 0x0000001700007819 */ /* 0x000fe400000006ff */
[C---:B------:R-:W-:Y:S01]  /*0880*/  FFMA R3, R24.reuse, 1.4426950216293334961, -R3 ;  /* 0x3fb8aa3b18037823 */ /* 0x040fe20000000803 */
[C---:B------:R-:W-:Y:S01]  /*0890*/  FADD R13, R11.reuse, -12583039 ;  /* 0xcb40007f0b0d7421 */ /* 0x040fe20000000000 */
[----:B------:R-:W-:Y:S02]  /*08a0*/  IMAD.SHL.U32 R11, R11, 0x800000, RZ ;  /* 0x008000000b0b7824 */ /* 0x000fe400078e00ff */
[----:B------:R-:W-:Y:S01]  /*08b0*/  FFMA R24, R24, 1.925963033500011079e-08, R3 ;  /* 0x32a5706018187823 */ /* 0x000fe20000000003 */
[----:B------:R-:W-:-:S03]  /*08c0*/  FFMA R13, R14, 1.4426950216293334961, -R13 ;  /* 0x3fb8aa3b0e0d7823 */ /* 0x000fc6000000080d */
        /* <DEDUP_REMOVED lines=16> */
.L_x_27862:
        /* <DEDUP_REMOVED lines=11> */
[----:B-1234-:R-:W-:Y:S05]  /*0a80*/  CALL.REL.NOINC `($__internal_442_$__cuda_sm3x_div_rn_noftz_f32_slowpath) ;  /* 0x0000000400fc7944 */ /* 0x01efea0003c00000 */
[----:B------:R-:W-:-:S07]  /*0a90*/  IMAD.MOV.U32 R12, RZ, RZ, R2 ;  /* 0x000000ffff0c7224 */ /* 0x000fce00078e0002 */
.L_x_27845:
[----:B------:R-:W-:Y:S05]  /*0aa0*/  BSYNC.RECONVERGENT B1 ;  /* 0x0000000000017941 */ /* 0x000fea0003800200 */
.L_x_27844:
        /* <DEDUP_REMOVED lines=11> */
[----:B-1234-:R-:W-:Y:S05]  /*0b60*/  CALL.REL.NOINC `($__internal_442_$__cuda_sm3x_div_rn_noftz_f32_slowpath) ;  /* 0x0000000400c47944 */ /* 0x01efea0003c00000 */
[----:B------:R-:W-:-:S07]  /*0b70*/  IMAD.MOV.U32 R13, RZ, RZ, R2 ;  /* 0x000000ffff0d7224 */ /* 0x000fce00078e0002 */
.L_x_27847:
[----:B------:R-:W-:Y:S05]  /*0b80*/  BSYNC.RECONVERGENT B1 ;  /* 0x0000000000017941 */ /* 0x000fea0003800200 */
.L_x_27846:
[----:B------:R-:W-:Y:S04]  /*0b90*/  BSSY.RECONVERGENT B1, `(.L_x_27848) ;  /* 0x0000011000017945 */ /* 0x000fe80003800200 */
[----:B------:R-:W-:Y:S05]  /*0ba0*/  @P0 BRA `(.L_x_27849) ;  /* 0x00000000003c0947 */ /* 0x000fea0003800000 */
[----:B------:R-:W-:Y:S01]  /*0bb0*/  IMAD.MOV.U32 R11, RZ, RZ, RZ ;  /* 0x000000ffff0b7224 */ /* 0x000fe200078e00ff */
[----:B--2---:R-:W-:Y:S01]  /*0bc0*/  R2UR UR4, R8 ;  /* 0x00000000080472ca */ /* 0x004fe200000e0000 */
        /* <DEDUP_REMOVED lines=13> */
.L_x_27849:
[----:B------:R-:W-:Y:S05]  /*0ca0*/  BSYNC.RECONVERGENT B1 ;  /* 0x0000000000017941 */ /* 0x000fea0003800200 */
.L_x_27848:
[----:B------:R-:W-:-:S04]  /*0cb0*/  IADD3 R21, P0, PT, R23, R21, RZ ;  /* 0x0000001517157210 */ /* 0x000fc80007f1e0ff */
[----:B------:R-:W-:Y:S02]  /*0cc0*/  LEA.HI.X.SX32 R20, R23, R20, 0x1, P0 ;  /* 0x0000001417147211 */ /* 0x000fe400000f0eff */
[----:B------:R-:W-:-:S04]  /*0cd0*/  ISETP.GE.U32.AND P0, PT, R21, UR38, PT ;  /* 0x0000002615007c0c */ /* 0x000fc8000bf06070 */
[----:B------:R-:W-:-:S13]  /*0ce0*/  ISETP.GE.AND.EX P0, PT, R20, UR39, PT, P0 ;  /* 0x0000002714007c0c */ /* 0x000fda000bf06300 */
[----:B------:R-:W-:Y:S05]  /*0cf0*/  @!P0 BRA `(.L_x_27850) ;  /* 0xfffffff400808947 */ /* 0x000fea000383ffff */
[----:B------:R-:W-:Y:S05]  /*0d00*/  BSYNC B0 ;  /* 0x0000000000007941 */ /* 0x000fea0003800000 */
.L_x_27840:
[----:B------:R-:W-:Y:S05]  /*0d10*/  EXIT ;  /* 0x000000000000794d */ /* 0x000fea0003800000 */
.L_x_27843:
[----:B------:R-:W-:Y:S01]  /*0d20*/  HFMA2 R12, -RZ, RZ, 0, 9.5367431640625e-07 ;  /* 0x00000010ff0c7431 */ /* 0x000fe200000001ff */
[----:B------:R-:W-:Y:S01]  /*0d30*/  BSSY B1, `(.L_x_27851) ;  /* 0x0000006000017945 */ /* 0x000fe20003800000 */
[----:B------:R-:W-:Y:S02]  /*0d40*/  IMAD.MOV.U32 R11, RZ, RZ, 0x1f ;  /* 0x0000001fff0b7424 */ /* 0x000fe400078e00ff */
[----:B------:R-:W-:-:S07]  /*0d50*/  IMAD.MOV.U32 R15, RZ, RZ, -0x1 ;  /* 0xffffffffff0f7424 */ /* 0x000fce00078e00ff */
[----:B01234-:R-:W-:Y:S05]  /*0d60*/  WARPSYNC.COLLECTIVE R15, `(.L_x_27852) ;  /* 0x000000000f087348 */ /* 0x01ffea0003c00000 */
[----:B------:R0:W0:Y:S02]  /*0d70*/  SHFL.BFLY P6, R14, R13, R12, R11 ;  /* 0x0c00000c0d0e7389 */ /* 0x00002400000c000b */
[----:B01234-:R-:W-:Y:S05]  /*0d80*/  ENDCOLLECTIVE ;  /* 0x000000000000791b */ /* 0x01ffea0003800000 */
.L_x_27852:
[----:B------:R-:W-:Y:S05]  /*0d90*/  BSYNC B1 ;  /* 0x0000000000017941 */ /* 0x000fea0003800000 */
.L_x_27851:
[----:B------:R-:W-:Y:S01]  /*0da0*/  FMNMX R13, R14, R13, !PT ;  /* 0x0000000d0e0d7209 */ /* 0x000fe20007800000 */
[----:B------:R-:W-:Y:S01]  /*0db0*/  IMAD.MOV.U32 R11, RZ, RZ, 0x1f ;  /* 0x0000001fff0b7424 */ /* 0x000fe200078e00ff */
[----:B------:R-:W-:Y:S01]  /*0dc0*/  MOV R12, 0x8 ;  /* 0x00000008000c7802 */ /* 0x000fe20000000f00 */
[----:B------:R-:W-:-:S07]  /*0dd0*/  IMAD.MOV.U32 R15, RZ, RZ, -0x1 ;  /* 0xffffffffff0f7424 */ /* 0x000fce00078e00ff */
[----:B------:R-:W-:Y:S05]  /*0de0*/  WARPSYNC.COLLECTIVE R15, `(.L_x_27853) ;  /* 0x000000000f087348 */ /* 0x000fea0003c00000 */
[----:B------:R0:W1:Y:S02]  /*0df0*/  SHFL.BFLY P6, R14, R13, R12, R11 ;  /* 0x0c00000c0d0e7389 */ /* 0x00006400000c000b */
[----:B01----:R-:W-:Y:S05]  /*0e00*/  ENDCOLLECTIVE ;  /* 0x000000000000791b */ /* 0x003fea0003800000 */
.L_x_27853:
[----:B------:R-:W-:Y:S01]  /*0e10*/  IMAD.MOV.U32 R12, RZ, RZ, 0x4 ;  /* 0x00000004ff0c7424 */ /* 0x000fe200078e00ff */
[----:B------:R-:W-:-:S04]  /*0e20*/  FMNMX R0, R13, R14, !PT ;  /* 0x0000000e0d007209 */ /* 0x000fc80007800000 */
[----:B------:R-:W-:-:S07]  /*0e30*/  MOV R13, R0 ;  /* 0x00000000000d7202 */ /* 0x000fce0000000f00 */
[----:B------:R-:W-:Y:S05]  /*0e40*/  WARPSYNC.COLLECTIVE R15, `(.L_x_27854) ;  /* 0x000000000f087348 */ /* 0x000fea0003c00000 */
[----:B------:R0:W1:Y:S02]  /*0e50*/  SHFL.BFLY P6, R14, R13, R12, R11 ;  /* 0x0c00000c0d0e7389 */ /* 0x00006400000c000b */
[----:B01----:R-:W-:Y:S05]  /*0e60*/  ENDCOLLECTIVE ;  /* 0x000000000000791b */ /* 0x003fea0003800000 */
.L_x_27854:
[----:B------:R-:W-:Y:S01]  /*0e70*/  HFMA2 R12, -RZ, RZ, 0, 1.1920928955078125e-07 ;  /* 0x00000002ff0c7431 */ /* 0x000fe200000001ff */
[----:B------:R-:W-:-:S05]  /*0e80*/  FMNMX R2, R0, R14, !PT ;  /* 0x0000000e00027209 */ /* 0x000fca0007800000 */
[----:B------:R-:W-:-:S07]  /*0e90*/  IMAD.MOV.U32 R13, RZ, RZ, R2 ;  /* 0x000000ffff0d7224 */ /* 0x000fce00078e0002 */
[----:B------:R-:W-:Y:S05]  /*0ea0*/  WARPSYNC.COLLECTIVE R15, `(.L_x_27855) ;  /* 0x000000000f087348 */ /* 0x000fea0003c00000 */
[----:B------:R0:W1:Y:S02]  /*0eb0*/  SHFL.BFLY P6, R14, R13, R12, R11 ;  /* 0x0c00000c0d0e7389 */ /* 0x00006400000c000b */
[----:B01----:R-:W-:Y:S05]  /*0ec0*/  ENDCOLLECTIVE ;  /* 0x000000000000791b */ /* 0x003fea0003800000 */
.L_x_27855:
[----:B------:R-:W-:Y:S01]  /*0ed0*/  IMAD.MOV.U32 R12, RZ, RZ, 0x1 ;  /* 0x00000001ff0c7424 */ /* 0x000fe200078e00ff */
[----:B------:R-:W-:-:S05]  /*0ee0*/  FMNMX R25, R2, R14, !PT ;  /* 0x0000000e02197209 */ /* 0x000fca0007800000 */
[----:B------:R-:W-:-:S07]  /*0ef0*/  IMAD.MOV.U32 R13, RZ, RZ, R25 ;  /* 0x000000ffff0d7224 */ /* 0x000fce00078e0019 */
[----:B------:R-:W-:Y:S05]  /*0f00*/  WARPSYNC.COLLECTIVE R15, `(.L_x_27856) ;  /* 0x000000000f087348 */ /* 0x000fea0003c00000 */
[----:B------:R0:W1:Y:S02]  /*0f10*/  SHFL.BFLY P6, R14, R13, R12, R11 ;  /* 0x0c00000c0d0e7389 */ /* 0x00006400000c000b */
[----:B01----:R-:W-:Y:S05]  /*0f20*/  ENDCOLLECTIVE ;  /* 0x000000000000791b */ /* 0x003fea0003800000 */
.L_x_27856:
[----:B------:R-:W-:Y:S01]  /*0f30*/  IMAD.MOV.U32 R12, RZ, RZ, 0x10 ;  /* 0x00000010ff0c7424 */ /* 0x000fe200078e00ff */
[----:B------:R-:W-:Y:S01]  /*0f40*/  FMNMX R14, R25, R14, !PT ;  /* 0x0000000e190e7209 */ /* 0x000fe20007800000 */
[----:B------:R-:W-:-:S04]  /*0f50*/  IMAD.MOV.U32 R25, RZ, RZ, 0x437c0000 ;  /* 0x437c0000ff197424 */ /* 0x000fc800078e00ff */
[C---:B------:R-:W-:Y:S01]  /*0f60*/  FADD R2, -R14.reuse, R24 ;  /* 0x000000180e027221 */ /* 0x040fe20000000100 */
[----:B------:R-:W-:Y:S01]  /*0f70*/  FADD R14, -R14, R3 ;  /* 0x000000030e0e7221 */ /* 0x000fe20000000100 */
[----:B------:R-:W-:-:S05]  /*0f80*/  MOV R3, 0x3bbb989d ;  /* 0x3bbb989d00037802 */ /* 0x000fca0000000f00 */
        /* <DEDUP_REMOVED lines=13> */
[----:B------:R-:W-:-:S03]  /*1060*/  SHF.L.U32 R2, R3, 0x17, RZ ;  /* 0x0000001703027819 */ /* 0x000fc600000006ff */
[----:B------:R-:W0:Y:S02]  /*1070*/  MUFU.EX2 R11, R24 ;  /* 0x00000018000b7308 */ /* 0x000e240000000800 */
[----:B0-----:R-:W-:Y:S01]  /*1080*/  FMUL R2, R2, R11 ;  /* 0x0000000b02027220 */ /* 0x001fe20000400000 */
[----:B------:R-:W-:-:S03]  /*1090*/  IMAD.MOV.U32 R11, RZ, RZ, 0x1f ;  /* 0x0000001fff0b7424 */ /* 0x000fc600078e00ff */
[----:B------:R-:W-:-:S04]  /*10a0*/  FADD R13, RZ, R2 ;  /* 0x00000002ff0d7221 */ /* 0x000fc80000000000 */
[----:B------:R-:W-:-:S07]  /*10b0*/  FADD R13, R13, R0 ;  /* 0x000000000d0d7221 */ /* 0x000fce0000000000 */
[----:B------:R-:W-:Y:S05]  /*10c0*/  WARPSYNC.COLLECTIVE R15, `(.L_x_27857) ;  /* 0x000000000f087348 */ /* 0x000fea0003c00000 */
[----:B------:R0:W1:Y:S02]  /*10d0*/  SHFL.BFLY P6, R14, R13, R12, R11 ;  /* 0x0c00000c0d0e7389 */ /* 0x00006400000c000b */
[----:B01----:R-:W-:Y:S05]  /*10e0*/  ENDCOLLECTIVE ;  /* 0x000000000000791b */ /* 0x003fea0003800000 */
.L_x_27857:
[----:B------:R-:W-:Y:S02]  /*10f0*/  IMAD.MOV.U32 R12, RZ, RZ, 0x8 ;  /* 0x00000008ff0c7424 */ /* 0x000fe400078e00ff */
[----:B------:R-:W-:-:S05]  /*1100*/  FADD R3, R13, R14 ;  /* 0x0000000e0d037221 */ /* 0x000fca0000000000 */
[----:B------:R-:W-:-:S07]  /*1110*/  MOV R13, R3 ;  /* 0x00000003000d7202 */ /* 0x000fce0000000f00 */
[----:B------:R-:W-:Y:S05]  /*1120*/  WARPSYNC.COLLECTIVE R15, `(.L_x_27858) ;  /* 0x000000000f087348 */ /* 0x000fea0003c00000 */
[----:B------:R0:W1:Y:S02]  /*1130*/  SHFL.BFLY P6, R14, R13, R12, R11 ;  /* 0x0c00000c0d0e7389 */ /* 0x00006400000c000b */
[----:B01----:R-:W-:Y:S05]  /*1140*/  ENDCOLLECTIVE ;  /* 0x000000000000791b */ /* 0x003fea0003800000 */
.L_x_27858:
[----:B------:R-:W-:Y:S02]  /*1150*/  HFMA2 R12, -RZ, RZ, 0, 2.384185791015625e-07 ;  /* 0x00000004ff0c7431 */ /* 0x000fe400000001ff */
[----:B------:R-:W-:-:S04]  /*1160*/  FADD R24, R3, R14 ;  /* 0x0000000e03187221 */ /* 0x000fc80000000000 */
[----:B------:R-:W-:-:S07]  /*1170*/  IMAD.MOV.U32 R13, RZ, RZ, R24 ;  /* 0x000000ffff0d7224 */ /* 0x000fce00078e0018 */
[----:B------:R-:W-:Y:S05]  /*1180*/  WARPSYNC.COLLECTIVE R15, `(.L_x_27859) ;  /* 0x000000000f087348 */ /* 0x000fea0003c00000 */
[----:B------:R0:W1:Y:S02]  /*1190*/  SHFL.BFLY P6, R14, R13, R12, R11 ;  /* 0x0c00000c0d0e7389 */ /* 0x00006400000c000b */
[----:B01----:R-:W-:Y:S05]  /*11a0*/  ENDCOLLECTIVE ;  /* 0x000000000000791b */ /* 0x003fea0003800000 */
.L_x_27859:
[----:B------:R-:W-:Y:S02]  /*11b0*/  IMAD.MOV.U32 R12, RZ, RZ, 0x2 ;  /* 0x00000002ff0c7424 */ /* 0x000fe400078e00ff */
[----:B------:R-:W-:-:S04]  /*11c0*/  FADD R25, R24, R14 ;  /* 0x0000000e18197221 */ /* 0x000fc80000000000 */
[----:B------:R-:W-:-:S07]  /*11d0*/  IMAD.MOV.U32 R13, RZ, RZ, R25 ;  /* 0x000000ffff0d7224 */ /* 0x000fce00078e0019 */
[----:B------:R-:W-:Y:S05]  /*11e0*/  WARPSYNC.COLLECTIVE R15, `(.L_x_27860) ;  /* 0x000000000f087348 */ /* 0x000fea0003c00000 */
[----:B------:R0:W1:Y:S02]  /*11f0*/  SHFL.BFLY P6, R14, R13, R12, R11 ;  /* 0x0c00000c0d0e7389 */ /* 0x00006400000c000b */
[----:B01----:R-:W-:Y:S05]  /*1200*/  ENDCOLLECTIVE ;  /* 0x000000000000791b */ /* 0x003fea0003800000 */
.L_x_27860:
[----:B------:R-:W-:Y:S02]  /*1210*/  IMAD.MOV.U32 R12, RZ, RZ, 0x1 ;  /* 0x00000001ff0c7424 */ /* 0x000fe400078e00ff */
[----:B------:R-:W-:-:S05]  /*1220*/  FADD R26, R25, R14 ;  /* 0x0000000e191a7221 */ /* 0x000fca0000000000 */
[----:B------:R-:W-:-:S07]  /*1230*/  MOV R13, R26 ;  /* 0x0000001a000d7202 */ /* 0x000fce0000000f00 */
[----:B------:R-:W-:Y:S05]  /*1240*/  WARPSYNC.COLLECTIVE R15, `(.L_x_27861) ;  /* 0x000000000f087348 */ /* 0x000fea0003c00000 */
[----:B------:R0:W1:Y:S02]  /*1250*/  SHFL.BFLY P6, R14, R13, R12, R11 ;  /* 0x0c00000c0d0e7389 */ /* 0x00006400000c000b */
[----:B01----:R-:W-:Y:S05]  /*1260*/  ENDCOLLECTIVE ;  /* 0x000000000000791b */ /* 0x003fea0003800000 */
.L_x_27861:
[----:B------:R-:W-:Y:S05]  /*1270*/  BRA `(.L_x_27862) ;  /* 0xfffffff400d47947 */ /* 0x000fea000383ffff */
        .weak           $__internal_442_$__cuda_sm3x_div_rn_noftz_f32_slowpath
        .type           $__internal_442_$__cuda_sm3x_div_rn_noftz_f32_slowpath,@function
        .size           $__internal_442_$__cuda_sm3x_div_rn_noftz_f32_slowpath,(.L_x_37819 - $__internal_442_$__cuda_sm3x_div_rn_noftz_f32_slowpath)
$__internal_442_$__cuda_sm3x_div_rn_noftz_f32_slowpath:
        /* <DEDUP_REMOVED lines=35> */
.L_x_27864:
        /* <DEDUP_REMOVED lines=51> */
.L_x_27871:
[----:B------:R-:W-:-:S04]  /*17e0*/  LOP3.LUT R2, R2, 0x80000000, RZ, 0xc0, !PT ;  /* 0x8000000002027812 */ /* 0x000fc800078ec0ff */
[----:B------:R-:W-:Y:S01]  /*17f0*/  LOP3.LUT R2, R2, 0x7f800000, RZ, 0xfc, !PT ;  /* 0x7f80000002027812 */ /* 0x000fe200078efcff */
[----:B------:R-:W-:Y:S06]  /*1800*/  BRA `(.L_x_27872) ;  /* 0x0000000000047947 */ /* 0x000fec0003800000 */
.L_x_27870:
[----:B------:R-:W-:-:S07]  /*1810*/  IMAD R2, R26, 0x800000, R2 ;  /* 0x008000001a027824 */ /* 0x000fce00078e0202 */
.L_x_27872:
[----:B------:R-:W-:Y:S05]  /*1820*/  BSYNC.RECONVERGENT B3 ;  /* 0x0000000000037941 */ /* 0x000fea0003800200 */
.L_x_27869:
[----:B------:R-:W-:Y:S05]  /*1830*/  BRA `(.L_x_27873) ;  /* 0x0000000000207947 */ /* 0x000fea0003800000 */
.L_x_27868:
[----:B------:R-:W-:-:S04]  /*1840*/  LOP3.LUT R2, R25, 0x80000000, R2, 0x48, !PT ;  /* 0x8000000019027812 */ /* 0x000fc800078e4802 */
[----:B------:R-:W-:Y:S01]  /*1850*/  LOP3.LUT R2, R2, 0x7f800000, RZ, 0xfc, !PT ;  /* 0x7f80000002027812 */ /* 0x000fe200078efcff */
[----:B------:R-:W-:Y:S06]  /*1860*/  BRA `(.L_x_27873) ;  /* 0x0000000000147947 */ /* 0x000fec0003800000 */
.L_x_27867:
[----:B------:R-:W-:Y:S01]  /*1870*/  LOP3.LUT R2, R25, 0x80000000, R2, 0x48, !PT ;  /* 0x8000000019027812 */ /* 0x000fe200078e4802 */
[----:B------:R-:W-:Y:S06]  /*1880*/  BRA `(.L_x_27873) ;  /* 0x00000000000c7947 */ /* 0x000fec0003800000 */
.L_x_27866:
[----:B------:R-:W0:Y:S01]  /*1890*/  MUFU.RSQ R2, -QNAN ;  /* 0xffc0000000027908 */ /* 0x000e220000001400 */
[----:B------:R-:W-:Y:S05]  /*18a0*/  BRA `(.L_x_27873) ;  /* 0x0000000000047947 */ /* 0x000fea0003800000 */
.L_x_27865:
[----:B------:R-:W-:-:S07]  /*18b0*/  FADD.FTZ R2, R2, R3 ;  /* 0x0000000302027221 */ /* 0x000fce0000010000 */
.L_x_27873:
[----:B------:R-:W-:Y:S05]  /*18c0*/  BSYNC.RECONVERGENT B2 ;  /* 0x0000000000027941 */ /* 0x000fea0003800200 */
.L_x_27863:
[----:B------:R-:W-:-:S04]  /*18d0*/  HFMA2 R15, -RZ, RZ, 0, 0 ;  /* 0x00000000ff0f7431 */ /* 0x000fc800000001ff */
[----:B0-----:R-:W-:Y:S05]  /*18e0*/  RET.REL.NODEC R14 `(_Z15SoftmaxWarpImplI22BroadcastScaleMaskLoadIffbLm2EiE11DirectStoreIffEfLi2ELi2ELi32ELi1ELb1EL9Algorithm0EEvT_T0_ll) ;  /* 0xffffffe40ec47950 */ /* 0x001fea0003c3ffff */
.L_x_27874:
        /* <DEDUP_REMOVED lines=9> */
.L_x_37819:


//--------------------- .text._Z15SoftmaxWarpImplI22BroadcastScaleMaskLoadIffbLm2EiE11DirectStoreIffEfLi2ELi2ELi32ELi1ELb0EL9Algorithm0EEvT_T0_ll --------------------------
	.section	.text._Z15SoftmaxWarpImplI22BroadcastScaleMaskLoadIffbLm2EiE11DirectStoreIffEfLi2ELi2ELi32ELi1ELb0EL9Algorithm0EEvT_T0_ll,"ax",@progbits
	.align	128
        .global         _Z15SoftmaxWarpImplI22BroadcastScaleMaskLoadIffbLm2EiE11DirectStoreIffEfLi2ELi2ELi32ELi1ELb0EL9Algorithm0EEvT_T0_ll
        .type           _Z15SoftmaxWarpImplI22BroadcastScaleMaskLoadIffbLm2EiE11DirectStoreIffEfLi2ELi2ELi32ELi1ELb0EL9Algorithm0EEvT_T0_ll,@function
        .size           _Z15SoftmaxWarpImplI22BroadcastScaleMaskLoadIffbLm2EiE11DirectStoreIffEfLi2ELi2ELi32ELi1ELb0EL9Algorithm0EEvT_T0_ll,(.L_x_37820 - _Z15SoftmaxWarpImplI22BroadcastScaleMaskLoadIffbLm2EiE11DirectStoreIffEfLi2ELi2ELi32ELi1ELb0EL9Algorithm0EEvT_T0_ll)
        .other          _Z15SoftmaxWarpImplI22BroadcastScaleMaskLoadIffbLm2EiE11DirectStoreIffEfLi2ELi2ELi32ELi1ELb0EL9Algorithm0EEvT_T0_ll,@"STO_CUDA_ENTRY STV_DEFAULT"
_Z15SoftmaxWarpImplI22BroadcastScaleMaskLoadIffbLm2EiE11DirectStoreIffEfLi2ELi2ELi32ELi1ELb0EL9Algorithm0EEvT_T0_ll:
.text._Z15SoftmaxWarpImplI22BroadcastScaleMaskLoadIffbLm2EiE11DirectStoreIffEfLi2ELi2ELi32ELi1ELb0EL9Algorithm0EEvT_T0_ll:
        /* <DEDUP_REMOVED lines=26> */
.L_x_27875:
        /* <DEDUP_REMOVED lines=13> */
[----:B------:R-:W2:Y:S08]  /*0270*/  LDC.64 R8, c[0x0][0x358] ;  /* 0x0000d600ff087b82 */ /* 0x000eb00000000a00 */
[----:B------:R-:W3:Y:S08]  /*0280*/  LDC.64 R6, c[0x0][0x380] ;  /* 0x0000e000ff067b82 */ /* 0x000ef00000000a00 */
[----:B------:R-:W4:Y:S01]  /*0290*/  LDC.64 R4, c[0x0][0x388] ;  /* 0x0000e200ff047b82 */ /* 0x000f220000000a00 */
[----:B0-----:R-:W-:-:S07]  /*02a0*/  IMAD.SHL.U32 R10, R10, 0x2, RZ ;  /* 0x000000020a0a7824 */ /* 0x001fce00078e00ff */
[----:B------:R-:W0:Y:S08]  /*02b0*/  LDC.64 R18, c[0x0][0x390] ;  /* 0x0000e400ff127b82 */ /* 0x000e300000000a00 */
[----:B------:R-:W0:Y:S02]  /*02c0*/  LDC.64 R16, c[0x0][0x398] ;  /* 0x0000e600ff107b82 */ /* 0x000e240000000a00 */
.L_x_27881:
        /* <DEDUP_REMOVED lines=56> */
[----:B------:R-:W-:Y:S01]  /*0650*/  UMOV UR4, 0xffffffff ;  /* 0xffffffff00047882 */ /* 0x000fe20000000000 */
[----:B--2---:R-:W-:-:S05]  /*0660*/  @P1 FMUL R3, R2, UR45 ;  /* 0x0000002d02031c20 */ /* 0x004fca0008400000 */
[----:B-1----:R-:W-:Y:S01]  /*0670*/  FMNMX3 R13, R24, -INF , R3, !PT ;  /* 0xff800000180d7876 */ /* 0x002fe20007800003 */
        /* <DEDUP_REMOVED lines=42> */
.L_x_27893:
        /* <DEDUP_REMOVED lines=11> */
[----:B0-----:R-:W-:Y:S05]  /*09d0*/  CALL.REL.NOINC `($__internal_443_$__cuda_sm3x_div_rn_noftz_f32_slowpath) ;  /* 0x0000000400ec7944 */ /* 0x001fea0003c00000 */
[----:B------:R-:W-:-:S07]  /*09e0*/  IMAD.MOV.U32 R12, RZ, RZ, R2 ;  /* 0x000000ffff0c7224 */ /* 0x000fce00078e0002 */
.L_x_27878:
[----:B------:R-:W-:Y:S05]  /*09f0*/  BSYNC.RECONVERGENT B0 ;  /* 0x0000000000007941 */ /* 0x000fea0003800200 */
.L_x_27877:
        /* <DEDUP_REMOVED lines=11> */
[----:B0-----:R-:W-:Y:S05]  /*0ab0*/  CALL.REL.NOINC `($__internal_443_$__cuda_sm3x_div_rn_noftz_f32_slowpath) ;  /* 0x0000000400b47944 */ /* 0x001fea0003c00000 */
[----:B------:R-:W-:-:S07]  /*0ac0*/  IMAD.MOV.U32 R13, RZ, RZ, R2 ;  /* 0x000000ffff0d7224 */ /* 0x000fce00078e0002 */
.L_x_27880:
[----:B------:R-:W-:Y:S05]  /*0ad0*/  BSYNC.RECONVERGENT B0 ;  /* 0x0000000000007941 */ /* 0x000fea0003800200 */
.L_x_27879:
        /* <DEDUP_REMOVED lines=21> */
.L_x_27876:
[----:B------:R-:W-:Y:S01]  /*0c30*/  HFMA2 R12, -RZ, RZ, 0, 9.5367431640625e-07 ;  /* 0x00000010ff0c7431 */ /* 0x000fe200000001ff */
[----:B------:R-:W-:Y:S01]  /*0c40*/  BSSY B0, `(.L_x_27882) ;  /* 0x0000006000007945 */ /* 0x000fe20003800000 */
[----:B------:R-:W-:Y:S02]  /*0c50*/  IMAD.MOV.U32 R11, RZ, RZ, 0x1f ;  /* 0x0000001fff0b7424 */ /* 0x000fe400078e00ff */
[----:B------:R-:W-:-:S07]  /*0c60*/  IMAD.MOV.U32 R15, RZ, RZ, -0x1 ;  /* 0xffffffffff0f7424 */ /* 0x000fce00078e00ff */
[----:B------:R-:W-:Y:S05]  /*0c70*/  WARPSYNC.COLLECTIVE R15, `(.L_x_27883) ;  /* 0x000000000f087348 */ /* 0x000fea0003c00000 */
[----:B------:R0:W1:Y:S02]  /*0c80*/  SHFL.BFLY P6, R14, R13, R12, R11 ;  /* 0x0c00000c0d0e7389 */ /* 0x00006400000c000b */
[----:B01----:R-:W-:Y:S05]  /*0c90*/  ENDCOLLECTIVE ;  /* 0x000000000000791b */ /* 0x003fea0003800000 */
.L_x_27883:
[----:B------:R-:W-:Y:S05]  /*0ca0*/  BSYNC B0 ;  /* 0x0000000000007941 */ /* 0x000fea0003800000 */
.L_x_27882:
[----:B------:R-:W-:Y:S01]  /*0cb0*/  FMNMX R13, R13, R14, !PT ;  /* 0x0000000e0d0d7209 */ /* 0x000fe20007800000 */
[----:B------:R-:W-:Y:S01]  /*0cc0*/  IMAD.MOV.U32 R11, RZ, RZ, 0x1f ;  /* 0x0000001fff0b7424 */ /* 0x000fe200078e00ff */
[----:B------:R-:W-:Y:S01]  /*0cd0*/  MOV R12, 0x8 ;  /* 0x00000008000c7802 */ /* 0x000fe20000000f00 */
[----:B------:R-:W-:-:S07]  /*0ce0*/  IMAD.MOV.U32 R15, RZ, RZ, -0x1 ;  /* 0xffffffffff0f7424 */ /* 0x000fce00078e00ff */
[----:B------:R-:W-:Y:S05]  /*0cf0*/  WARPSYNC.COLLECTIVE R15, `(.L_x_27884) ;  /* 0x000000000f087348 */ /* 0x000fea0003c00000 */
[----:B------:R0:W1:Y:S02]  /*0d00*/  SHFL.BFLY P6, R14, R13, R12, R11 ;  /* 0x0c00000c0d0e7389 */ /* 0x00006400000c000b */
[----:B01----:R-:W-:Y:S05]  /*0d10*/  ENDCOLLECTIVE ;  /* 0x000000000000791b */ /* 0x003fea0003800000 */
.L_x_27884:
[----:B------:R-:W-:Y:S01]  /*0d20*/  IMAD.MOV.U32 R12, RZ, RZ, 0x4 ;  /* 0x00000004ff0c7424 */ /* 0x000fe200078e00ff */
[----:B------:R-:W-:-:S04]  /*0d30*/  FMNMX R0, R13, R14, !PT ;  /* 0x0000000e0d007209 */ /* 0x000fc80007800000 */
[----:B------:R-:W-:-:S07]  /*0d40*/  MOV R13, R0 ;  /* 0x00000000000d7202 */ /* 0x000fce0000000f00 */
[----:B------:R-:W-:Y:S05]  /*0d50*/  WARPSYNC.COLLECTIVE R15, `(.L_x_27885) ;  /* 0x000000000f087348 */ /* 0x000fea0003c00000 */
[----:B------:R0:W1:Y:S02]  /*0d60*/  SHFL.BFLY P6, R14, R13, R12, R11 ;  /* 0x0c00000c0d0e7389 */ /* 0x00006400000c000b */
[----:B01----:R-:W-:Y:S05]  /*0d70*/  ENDCOLLECTIVE ;  /* 0x000000000000791b */ /* 0x003fea0003800000 */
.L_x_27885:
[----:B------:R-:W-:Y:S01]  /*0d80*/  HFMA2 R12, -RZ, RZ, 0, 1.1920928955078125e-07 ;  /* 0x00000002ff0c7431 */ /* 0x000fe200000001ff */
[----:B------:R-:W-:-:S05]  /*0d90*/  FMNMX R2, R0, R14, !PT ;  /* 0x0000000e00027209 */ /* 0x000fca0007800000 */
[----:B------:R-:W-:-:S07]  /*0da0*/  IMAD.MOV.U32 R13, RZ, RZ, R2 ;  /* 0x000000ffff0d7224 */ /* 0x000fce00078e0002 */
[----:B------:R-:W-:Y:S05]  /*0db0*/  WARPSYNC.COLLECTIVE R15, `(.L_x_27886) ;  /* 0x000000000f087348 */ /* 0x000fea0003c00000 */
[----:B------:R0:W1:Y:S02]  /*0dc0*/  SHFL.BFLY P6, R14, R13, R12, R11 ;  /* 0x0c00000c0d0e7389 */ /* 0x00006400000c000b */
[----:B01----:R-:W-:Y:S05]  /*0dd0*/  ENDCOLLECTIVE ;  /* 0x000000000000791b */ /* 0x003fea0003800000 */
.L_x_27886:
[----:B------:R-:W-:Y:S01]  /*0de0*/  IMAD.MOV.U32 R12, RZ, RZ, 0x1 ;  /* 0x00000001ff0c7424 */ /* 0x000fe200078e00ff */
[----:B------:R-:W-:-:S05]  /*0df0*/  FMNMX R25, R2, R14, !PT ;  /* 0x0000000e02197209 */ /* 0x000fca0007800000 */
[----:B------:R-:W-:-:S07]  /*0e00*/  IMAD.MOV.U32 R13, RZ, RZ, R25 ;  /* 0x000000ffff0d7224 */ /* 0x000fce00078e0019 */
[----:B------:R-:W-:Y:S05]  /*0e10*/  WARPSYNC.COLLECTIVE R15, `(.L_x_27887) ;  /* 0x000000000f087348 */ /* 0x000fea0003c00000 */
[----:B------:R0:W1:Y:S02]  /*0e20*/  SHFL.BFLY P6, R14, R13, R12, R11 ;  /* 0x0c00000c0d0e7389 */ /* 0x00006400000c000b */
[----:B01----:R-:W-:Y:S05]  /*0e30*/  ENDCOLLECTIVE ;  /* 0x000000000000791b */ /* 0x003fea0003800000 */
.L_x_27887:
[----:B------:R-:W-:Y:S01]  /*0e40*/  IMAD.MOV.U32 R12, RZ, RZ, 0x10 ;  /* 0x00000010ff0c7424 */ /* 0x000fe200078e00ff */
[----:B------:R-:W-:Y:S01]  /*0e50*/  FMNMX R14, R25, R14, !PT ;  /* 0x0000000e190e7209 */ /* 0x000fe20007800000 */
[----:B------:R-:W-:-:S04]  /*0e60*/  IMAD.MOV.U32 R25, RZ, RZ, 0x437c0000 ;  /* 0x437c0000ff197424 */ /* 0x000fc800078e00ff */
[----:B------:R-:W-:Y:S01]  /*0e70*/  FADD R2, R24, -R14 ;  /* 0x8000000e18027221 */ /* 0x000fe20000000000 */
        /* <DEDUP_REMOVED lines=24> */
.L_x_27888:
[----:B------:R-:W-:Y:S02]  /*1000*/  IMAD.MOV.U32 R12, RZ, RZ, 0x8 ;  /* 0x00000008ff0c7424 */ /* 0x000fe400078e00ff */
[----:B------:R-:W-:-:S05]  /*1010*/  FADD R3, R13, R14 ;  /* 0x0000000e0d037221 */ /* 0x000fca0000000000 */
[----:B------:R-:W-:-:S07]  /*1020*/  MOV R13, R3 ;  /* 0x00000003000d7202 */ /* 0x000fce0000000f00 */
[----:B------:R-:W-:Y:S05]  /*1030*/  WARPSYNC.COLLECTIVE R15, `(.L_x_27889) ;  /* 0x000000000f087348 */ /* 0x000fea0003c00000 */
[----:B------:R0:W1:Y:S02]  /*1040*/  SHFL.BFLY P6, R14, R13, R12, R11 ;  /* 0x0c00000c0d0e7389 */ /* 0x00006400000c000b */
[----:B01----:R-:W-:Y:S05]  /*1050*/  ENDCOLLECTIVE ;  /* 0x000000000000791b */ /* 0x003fea0003800000 */
.L_x_27889:
[----:B------:R-:W-:Y:S02]  /*1060*/  IMAD.MOV.U32 R12, RZ, RZ, 0x4 ;  /* 0x00000004ff0c7424 */ /* 0x000fe400078e00ff */
[----:B------:R-:W-:-:S05]  /*1070*/  FADD R24, R3, R14 ;  /* 0x0000000e03187221 */ /* 0x000fca0000000000 */
[----:B------:R-:W-:-:S07]  /*1080*/  MOV R13, R24 ;  /* 0x00000018000d7202 */ /* 0x000fce0000000f00 */
[----:B------:R-:W-:Y:S05]  /*1090*/  WARPSYNC.COLLECTIVE R15, `(.L_x_27890) ;  /* 0x000000000f087348 */ /* 0x000fea0003c00000 */
[----:B------:R0:W1:Y:S02]  /*10a0*/  SHFL.BFLY P6, R14, R13, R12, R11 ;  /* 0x0c00000c0d0e7389 */ /* 0x00006400000c000b */
[----:B01----:R-:W-:Y:S05]  /*10b0*/  ENDCOLLECTIVE ;  /* 0x000000000000791b */ /* 0x003fea0003800000 */
.L_x_27890:
[----:B------:R-:W-:Y:S02]  /*10c0*/  IMAD.MOV.U32 R12, RZ, RZ, 0x2 ;  /* 0x00000002ff0c7424 */ /* 0x000fe400078e00ff */
[----:B------:R-:W-:-:S05]  /*10d0*/  FADD R25, R24, R14 ;  /* 0x0000000e18197221 */ /* 0x000fca0000000000 */
[----:B------:R-:W-:-:S07]  /*10e0*/  MOV R13, R25 ;  /* 0x00000019000d7202 */ /* 0x000fce0000000f00 */
[----:B------:R-:W-:Y:S05]  /*10f0*/  WARPSYNC.COLLECTIVE R15, `(.L_x_27891) ;  /* 0x000000000f087348 */ /* 0x000fea0003c00000 */
[----:B------:R0:W1:Y:S02]  /*1100*/  SHFL.BFLY P6, R14, R13, R12, R11 ;  /* 0x0c00000c0d0e7389 */ /* 0x00006400000c000b */
[----:B01----:R-:W-:Y:S05]  /*1110*/  ENDCOLLECTIVE ;  /* 0x000000000000791b */ /* 0x003fea0003800000 */
.L_x_27891:
[----:B------:R-:W-:Y:S02]  /*1120*/  IMAD.MOV.U32 R12, RZ, RZ, 0x1 ;  /* 0x00000001ff0c7424 */ /* 0x000fe400078e00ff */
[----:B------:R-:W-:-:S05]  /*1130*/  FADD R26, R25, R14 ;  /* 0x0000000e191a7221 */ /* 0x000fca0000000000 */
[----:B------:R-:W-:-:S07]  /*1140*/  MOV R13, R26 ;  /* 0x0000001a000d7202 */ /* 0x000fce0000000f00 */
[----:B------:R-:W-:Y:S05]  /*1150*/  WARPSYNC.COLLECTIVE R15, `(.L_x_27892) ;  /* 0x000000000f087348 */ /* 0x000fea0003c00000 */
[----:B------:R0:W1:Y:S02]  /*1160*/  SHFL.BFLY P6, R14, R13, R12, R11 ;  /* 0x0c00000c0d0e7389 */ /* 0x00006400000c000b */
[----:B01----:R-:W-:Y:S05]  /*1170*/  ENDCOLLECTIVE ;  /* 0x000000000000791b */ /* 0x003fea0003800000 */
.L_x_27892:
[----:B------:R-:W-:Y:S05]  /*1180*/  BRA `(.L_x_27893) ;  /* 0xfffffff400e47947 */ /* 0x000fea000383ffff */
        .weak           $__internal_443_$__cuda_sm3x_div_rn_noftz_f32_slowpath
        .type           $__internal_443_$__cuda_sm3x_div_rn_noftz_f32_slowpath,@function
        .size           $__internal_443_$__cuda_sm3x_div_rn_noftz_f32_slowpath,(.L_x_37820 - $__internal_443_$__cuda_sm3x_div_rn_noftz_f32_slowpath)
$__internal_443_$__cuda_sm3x_div_rn_noftz_f32_slowpath:
        /* <DEDUP_REMOVED lines=35> */
.L_x_27895:
        /* <DEDUP_REMOVED lines=51> */
.L_x_27902:
[----:B------:R-:W-:-:S04]  /*16f0*/  LOP3.LUT R2, R2, 0x80000000, RZ, 0xc0, !PT ;  /* 0x8000000002027812 */ /* 0x000fc800078ec0ff */
[----:B------:R-:W-:Y:S01]  /*1700*/  LOP3.LUT R2, R2, 0x7f800000, RZ, 0xfc, !PT ;  /* 0x7f80000002027812 */ /* 0x000fe200078efcff */
[----:B------:R-:W-:Y:S06]  /*1710*/  BRA `(.L_x_27903) ;  /* 0x0000000000047947 */ /* 0x000fec0003800000 */
.L_x_27901:
[----:B------:R-:W-:-:S07]  /*1720*/  IMAD R2, R26, 0x800000, R2 ;  /* 0x008000001a027824 */ /* 0x000fce00078e0202 */
.L_x_27903:
[----:B------:R-:W-:Y:S05]  /*1730*/  BSYNC.RECONVERGENT B2 ;  /* 0x0000000000027941 */ /* 0x000fea0003800200 */
.L_x_27900:
[----:B------:R-:W-:Y:S05]  /*1740*/  BRA `(.L_x_27904) ;  /* 0x0000000000207947 */ /* 0x000fea0003800000 */
.L_x_27899:
[----:B------:R-:W-:-:S04]  /*1750*/  LOP3.LUT R2, R25, 0x80000000, R2, 0x48, !PT ;  /* 0x8000000019027812 */ /* 0x000fc800078e4802 */
[----:B------:R-:W-:Y:S01]  /*1760*/  LOP3.LUT R2, R2, 0x7f800000, RZ, 0xfc, !PT ;  /* 0x7f80000002027812 */ /* 0x000fe200078efcff */
[----:B------:R-:W-:Y:S06]  /*1770*/  BRA `(.L_x_27904) ;  /* 0x0000000000147947 */ /* 0x000fec0003800000 */
.L_x_27898:
[----:B------:R-:W-:Y:S01]  /*1780*/  LOP3.LUT R2, R25, 0x80000000, R2, 0x48, !PT ;  /* 0x8000000019027812 */ /* 0x000fe200078e4802 */
[----:B------:R-:W-:Y:S06]  /*1790*/  BRA `(.L_x_27904) ;  /* 0x00000000000c7947 */ /* 0x000fec0003800000 */
.L_x_27897:
[----:B------:R-:W0:Y:S01]  /*17a0*/  MUFU.RSQ R2, -QNAN ;  /* 0xffc0000000027908 */ /* 0x000e220000001400 */
[----:B------:R-:W-:Y:S05]  /*17b0*/  BRA `(.L_x_27904) ;  /* 0x0000000000047947 */ /* 0x000fea0003800000 */
.L_x_27896:
[----:B------:R-:W-:-:S07]  /*17c0*/  FADD.FTZ R2, R2, R3 ;  /* 0x0000000302027221 */ /* 0x000fce0000010000 */
.L_x_27904:
[----:B------:R-:W-:Y:S05]  /*17d0*/  BSYNC.RECONVERGENT B1 ;  /* 0x0000000000017941 */ /* 0x000fea0003800200 */
.L_x_27894:
[----:B------:R-:W-:-:S04]  /*17e0*/  HFMA2 R15, -RZ, RZ, 0, 0 ;  /* 0x00000000ff0f7431 */ /* 0x000fc800000001ff */
[----:B0-----:R-:W-:Y:S05]  /*17f0*/  RET.REL.NODEC R14 `(_Z15SoftmaxWarpImplI22BroadcastScaleMaskLoadIffbLm2EiE11DirectStoreIffEfLi2ELi2ELi32ELi1ELb0EL9Algorithm0EEvT_T0_ll) ;  /* 0xffffffe80e007950 */ /* 0x001fea0003c3ffff */
.L_x_27905:
        /* <DEDUP_REMOVED lines=16> */
.L_x_37820:


//--------------------- .text._Z15SoftmaxWarpImplI22BroadcastScaleMaskLoadIffbLm2EiE11DirectStoreIffEfLi2ELi2ELi32ELi2ELb1EL9Algorithm0EEvT_T0_ll --------------------------
	.section	.text._Z15SoftmaxWarpImplI22BroadcastScaleMaskLoadIffbLm2EiE11DirectStoreIffEfLi2ELi2ELi32ELi2ELb1EL9Algorithm0EEvT_T0_ll,"ax",@progbits
	.align	128
        .global         _Z15SoftmaxWarpImplI22BroadcastScaleMaskLoadIffbLm2EiE11DirectStoreIffEfLi2ELi2ELi32ELi2ELb1EL9Algorithm0EEvT_T0_ll
        .type           _Z15SoftmaxWarpImplI22BroadcastScaleMaskLoadIffbLm2EiE11DirectStoreIffEfLi2ELi2ELi32ELi2ELb1EL9Algorithm0EEvT_T0_ll,@function
        .size           _Z15SoftmaxWarpImplI22BroadcastScaleMaskLoadIffbLm2EiE11DirectStoreIffEfLi2ELi2ELi32ELi2ELb1EL9Algorithm0EEvT_T0_ll,(.L_x_37821 - _Z15SoftmaxWarpImplI22BroadcastScaleMaskLoadIffbLm2EiE11DirectStoreIffEfLi2ELi2ELi32ELi2ELb1EL9Algorithm0EEvT_T0_ll)
        .other          _Z15SoftmaxWarpImplI22BroadcastScaleMaskLoadIffbLm2EiE11DirectStoreIffEfLi2ELi2ELi32ELi2ELb1EL9Algorithm0EEvT_T0_ll,@"STO_CUDA_ENTRY STV_DEFAULT"
_Z15SoftmaxWarpImplI22BroadcastScaleMaskLoadIffbLm2EiE11DirectStoreIffEfLi2ELi2ELi32ELi2ELb1EL9Algorithm0EEvT_T0_ll:
.text._Z15SoftmaxWarpImplI22BroadcastScaleMaskLoadIffbLm2EiE11DirectStoreIffEfLi2ELi2ELi32ELi2ELb1EL9Algorithm0EEvT_T0_ll:
        /* <DEDUP_REMOVED lines=28> */
.L_x_27906:
        /* <DEDUP_REMOVED lines=18> */
[----:B------:R-:W4:Y:S01]  /*02e0*/  LDC.64 R16, c[0x0][0x390] ;  /* 0x0000e400ff107b82 */ /* 0x000f220000000a00 */
[----:B0-----:R-:W-:-:S07]  /*02f0*/  SHF.L.U32 R10, R10, 0x1, RZ ;  /* 0x000000010a0a7819 */ /* 0x001fce00000006ff */
[----:B------:R-:W0:Y:S02]  /*0300*/  LDC.64 R18, c[0x0][0x398] ;  /* 0x0000e600ff127b82 */ /* 0x000e240000000a00 */
.L_x_27925:
[----:B0-----:R-:W0:Y:S01]  /*0310*/  LDC.64 R4, c[0x0][0x380] ;  /* 0x0000e000ff047b82 */ /* 0x001e220000000a00 */
[----:B------:R-:W-:Y:S01]  /*0320*/  ISETP.GE.U32.AND P0, PT, R10, UR36, PT ;  /* 0x000000240a007c0c */ /* 0x000fe2000bf06070 */
[----:B------:R-:W-:Y:S01]  /*0330*/  BSSY.RECONVERGENT B1, `(.L_x_27908) ;  /* 0x0000041000017945 */ /* 0x000fe20003800200 */
[----:B------:R-:W-:Y:S01]  /*0340*/  IMAD.MOV.U32 R26, RZ, RZ, -0x800000 ;  /* 0xff800000ff1a7424 */ /* 0x000fe200078e00ff */
[----:B------:R-:W-:Y:S01]  /*0350*/  MOV R28, 0xff800000 ;  /* 0xff800000001c7802 */ /* 0x000fe20000000f00 */
[----:B------:R-:W-:Y:S01]  /*0360*/  IMAD.MOV.U32 R24, RZ, RZ, -0x800000 ;  /* 0xff800000ff187424 */ /* 0x000fe200078e00ff */
[----:B------:R-:W-:Y:S02]  /*0370*/  ISETP.GE.AND.EX P0, PT, RZ, UR37, PT, P0 ;  /* 0x00000025ff007c0c */ /* 0x000fe4000bf06300 */
[----:B------:R-:W0:Y:S01]  /*0380*/  LDC.64 R14, c[0x0][0x388] ;  /* 0x0000e200ff0e7b82 */ /* 0x000e220000000a00 */
[----:B------:R-:W-:-:S10]  /*0390*/  MOV R13, 0xff800000 ;  /* 0xff800000000d7802 */ /* 0x000fd40000000f00 */
[----:B------:R-:W-:Y:S05]  /*03a0*/  @P0 BRA `(.L_x_27909) ;  /* 0x0000000000e40947 */ /* 0x000fea0003800000 */
[----:B-1----:R-:W-:Y:S01]  /*03b0*/  IABS R13, R23 ;  /* 0x00000017000d7213 */ /* 0x002fe20000000000 */
[----:B------:R-:W-:Y:S01]  /*03c0*/  IMAD R0, R21, UR46, R10 ;  /* 0x0000002e15007c24 */ /* 0x000fe2000f8e020a */
[----:B--2---:R-:W-:Y:S02]  /*03d0*/  R2UR UR4, R8 ;  /* 0x00000000080472ca */ /* 0x004fe400000e0000 */
[----:B------:R-:W1:Y:S01]  /*03e0*/  I2F.RP R11, R13 ;  /* 0x0000000d000b7306 */ /* 0x000e620000209400 */
[----:B------:R-:W-:-:S07]  /*03f0*/  R2UR UR5, R9 ;  /* 0x00000000090572ca */ /* 0x000fce00000e0000 */
        /* <DEDUP_REMOVED lines=38> */
[----:B------:R-:W4:Y:S01]  /*0660*/  LDG.E R28, desc[UR4][R30.64] ;  /* 0x000000041e1c7981 */ /* 0x000f22000c1e1900 */
[----:B--2---:R-:W-:-:S04]  /*0670*/  PRMT R0, R2, 0x7771, RZ ;  /* 0x0000777102007816 */ /* 0x004fc800000000ff */
[----:B------:R-:W-:-:S13]  /*0680*/  ISETP.NE.AND P2, PT, R0, RZ, PT ;  /* 0x000000ff0000720c */ /* 0x000fda0003f45270 */
[----:B------:R-:W-:Y:S02]  /*0690*/  @P2 R2UR UR4, R8 ;  /* 0x00000000080422ca */ /* 0x000fe400000e0000 */
[----:B------:R-:W-:-:S13]  /*06a0*/  @P2 R2UR UR5, R9 ;  /* 0x00000000090522ca */ /* 0x000fda00000e0000 */
[----:B------:R-:W2:Y:S01]  /*06b0*/  @P2 LDG.E R11, desc[UR4][R30.64+0x4] ;  /* 0x000004041e0b2981 */ /* 0x000ea2000c1e1900 */
[----:B------:R-:W-:-:S04]  /*06c0*/  PRMT R0, R2, 0x7770, RZ ;  /* 0x0000777002007816 */ /* 0x000fc800000000ff */
[----:B------:R-:W-:Y:S01]  /*06d0*/  ISETP.NE.AND P1, PT, R0, RZ, PT ;  /* 0x000000ff0000720c */ /* 0x000fe20003f25270 */
[----:B----4-:R-:W-:Y:S01]  /*06e0*/  FMUL R28, R28, UR47 ;  /* 0x0000002f1c1c7c20 */ /* 0x010fe20008400000 */
[----:B------:R-:W0:Y:S11]  /*06f0*/  LDCU UR4, c[0x0][0x3d0] ;  /* 0x00007a00ff0477ac */ /* 0x000e360008000800 */
[----:B------:R-:W1:Y:S01]  /*0700*/  @!P1 LDC R28, c[0x0][0x3d0] ;  /* 0x0000f400ff1c9b82 */ /* 0x000e620000000800 */
[----:B0-----:R-:W-:Y:S01]  /*0710*/  MOV R26, UR4 ;  /* 0x00000004001a7c02 */ /* 0x001fe20008000f00 */
[----:B--2---:R-:W-:-:S05]  /*0720*/  @P2 FMUL R26, R11, UR47 ;  /* 0x0000002f0b1a2c20 */ /* 0x004fca0008400000 */
[----:B-1----:R-:W-:-:S07]  /*0730*/  FMNMX3 R13, R28, -INF , R26, !PT ;  /* 0xff8000001c0d7876 */ /* 0x002fce000780001a */
.L_x_27909:
[----:B------:R-:W-:Y:S05]  /*0740*/  BSYNC.RECONVERGENT B1 ;  /* 0x0000000000017941 */ /* 0x000fea0003800200 */
.L_x_27908:
[----:B------:R-:W-:Y:S01]  /*0750*/  BSSY.RECONVERGENT B1, `(.L_x_27910) ;  /* 0x000003e000017945 */ /* 0x000fe20003800200 */
[----:B------:R-:W-:Y:S01]  /*0760*/  IMAD.MOV.U32 R25, RZ, RZ, -0x800000 ;  /* 0xff800000ff197424 */ /* 0x000fe200078e00ff */
[----:B------:R-:W-:Y:S02]  /*0770*/  MOV R3, 0xff800000 ;  /* 0xff80000000037802 */ /* 0x000fe40000000f00 */
[----:B------:R-:W-:Y:S05]  /*0780*/  @P0 BRA `(.L_x_27911) ;  /* 0x0000000000e80947 */ /* 0x000fea0003800000 */
[----:B-1----:R-:W-:Y:S01]  /*0790*/  IABS R24, R23 ;  /* 0x0000001700187213 */ /* 0x002fe20000000000 */
[----:B------:R-:W-:Y:S02]  /*07a0*/  HFMA2 R2, -RZ, RZ, 0, 0 ;  /* 0x00000000ff027431 */ /* 0x000fe400000001ff */
[----:B------:R-:W-:Y:S01]  /*07b0*/  VIADD R11, R21, 0x1 ;  /* 0x00000001150b7836 */ /* 0x000fe20000000000 */
[----:B--2---:R-:W-:Y:S01]  /*07c0*/  R2UR UR4, R8 ;  /* 0x00000000080472ca */ /* 0x004fe200000e0000 */
[----:B------:R-:W1:Y:S01]  /*07d0*/  I2F.RP R12, R24 ;  /* 0x00000018000c7306 */ /* 0x000e620000209400 */
[----:B------:R-:W-:Y:S01]  /*07e0*/  R2UR UR5, R9 ;  /* 0x00000000090572ca */ /* 0x000fe200000e0000 */
[----:B------:R-:W-:-:S06]  /*07f0*/  IMAD R0, R11, UR46, R10 ;  /* 0x0000002e0b007c24 */ /* 0x000fcc000f8e020a */
[----:B-1----:R-:W1:Y:S02]  /*0800*/  MUFU.RCP R12, R12 ;  /* 0x0000000c000c7308 */ /* 0x002e640000001000 */
[----:B-1----:R-:W-:-:S06]  /*0810*/  VIADD R25, R12, 0xffffffe ;  /* 0x0ffffffe0c197836 */ /* 0x002fcc0000000000 */
        /* <DEDUP_REMOVED lines=46> */
[----:B0-----:R-:W-:-:S02]  /*0b00*/  IMAD.U32 R24, RZ, RZ, UR4 ;  /* 0x00000004ff187e24 */ /* 0x001fc4000f8e00ff */
[----:B--2---:R-:W-:-:S05]  /*0b10*/  @P2 FMUL R24, R2, UR47 ;  /* 0x0000002f02182c20 */ /* 0x004fca0008400000 */
[----:B-1----:R-:W-:-:S07]  /*0b20*/  FMNMX3 R3, R25, -INF , R24, !PT ;  /* 0xff80000019037876 */ /* 0x002fce0007800018 */
.L_x_27911:
[----:B------:R-:W-:Y:S05]  /*0b30*/  BSYNC.RECONVERGENT B1 ;  /* 0x0000000000017941 */ /* 0x000fea0003800200 */
.L_x_27910:
        /* <DEDUP_REMOVED lines=28> */
[----:B------:R-:W-:Y:S01]  /*0d00*/  FADD R29, -R29, R24 ;  /* 0x000000181d1d7221 */ /* 0x000fe20000000100 */
[-C--:B------:R-:W-:Y:S01]  /*0d10*/  FFMA.SAT R14, R15, R12.reuse, 0.5 ;  /* 0x3f0000000f0e7423 */ /* 0x080fe2000000200c */
[-C--:B------:R-:W-:Y:S01]  /*0d20*/  FFMA.RM R0, R0, R11.reuse, 12582913 ;  /* 0x4b40000100007423 */ /* 0x080fe2000000400b */
[-C--:B------:R-:W-:Y:S01]  /*0d30*/  FFMA.SAT R26, R25, R12.reuse, 0.5 ;  /* 0x3f000000191a7423 */ /* 0x080fe2000000200c */
[----:B------:R-:W-:Y:S02]  /*0d40*/  FFMA.SAT R24, R29, R12, 0.5 ;  /* 0x3f0000001d187423 */ /* 0x000fe4000000200c */
[----:B------:R-:W-:Y:S01]  /*0d50*/  FADD R2, R0, -12583039 ;  /* 0xcb40007f00027421 */ /* 0x000fe20000000000 */
[-C--:B------:R-:W-:Y:S01]  /*0d60*/  FFMA.RM R3, R26, R11.reuse, 12582913 ;  /* 0x4b4000011a037423 */ /* 0x080fe2000000400b */
[-C--:B------:R-:W-:Y:S01]  /*0d70*/  FFMA.RM R24, R24, R11.reuse, 12582913 ;  /* 0x4b40000118187423 */ /* 0x080fe2000000400b */
[----:B------:R-:W-:Y:S01]  /*0d80*/  SHF.L.U32 R0, R0, 0x17, RZ ;  /* 0x0000001700007819 */ /* 0x000fe200000006ff */
[----:B------:R-:W-:Y:S01]  /*0d90*/  FFMA R4, R13, 1.4426950216293334961, -R2 ;  /* 0x3fb8aa3b0d047823 */ /* 0x000fe20000000802 */
[----:B------:R-:W-:Y:S01]  /*0da0*/  FFMA.RM R2, R14, R11, 12582913 ;  /* 0x4b4000010e027423 */ /* 0x000fe2000000400b */
[----:B------:R-:W-:Y:S01]  /*0db0*/  FADD R12, R3, -12583039 ;  /* 0xcb40007f030c7421 */ /* 0x000fe20000000000 */
[----:B------:R-:W-:Y:S01]  /*0dc0*/  FADD R26, R24, -12583039 ;  /* 0xcb40007f181a7421 */ /* 0x000fe20000000000 */
[----:B------:R-:W-:Y:S01]  /*0dd0*/  FFMA R4, R13, 1.925963033500011079e-08, R4 ;  /* 0x32a570600d047823 */ /* 0x000fe20000000004 */
[C---:B------:R-:W-:Y:S01]  /*0de0*/  FADD R14, R2.reuse, -12583039 ;  /* 0xcb40007f020e7421 */ /* 0x040fe20000000000 */
[----:B------:R-:W-:Y:S01]  /*0df0*/  FFMA R12, R25, 1.4426950216293334961, -R12 ;  /* 0x3fb8aa3b190c7823 */ /* 0x000fe2000000080c */
[----:B------:R-:W-:Y:S01]  /*0e00*/  FFMA R26, R29, 1.4426950216293334961, -R26 ;  /* 0x3fb8aa3b1d1a7823 */ /* 0x000fe2000000081a */
[----:B------:R-:W0:Y:S01]  /*0e10*/  MUFU.EX2 R5, R4 ;  /* 0x0000000400057308 */ /* 0x000e220000000800 */
[----:B------:R-:W-:Y:S01]  /*0e20*/  FFMA R14, R15, 1.4426950216293334961, -R14 ;  /* 0x3fb8aa3b0f0e7823 */ /* 0x000fe2000000080e */
[----:B------:R-:W-:Y:S01]  /*0e30*/  FFMA R12, R25, 1.925963033500011079e-08, R12 ;  /* 0x32a57060190c7823 */ /* 0x000fe2000000000c */
[----:B------:R-:W-:Y:S01]  /*0e40*/  FFMA R26, R29, 1.925963033500011079e-08, R26 ;  /* 0x32a570601d1a7823 */ /* 0x000fe2000000001a */
[----:B------:R-:W-:Y:S01]  /*0e50*/  SHF.L.U32 R3, R3, 0x17, RZ ;  /* 0x0000001703037819 */ /* 0x000fe200000006ff */
[----:B------:R-:W-:Y:S01]  /*0e60*/  FFMA R14, R15, 1.925963033500011079e-08, R14 ;  /* 0x32a570600f0e7823 */ /* 0x000fe2000000000e */
[----:B------:R-:W-:-:S02]  /*0e70*/  IMAD.SHL.U32 R2, R2, 0x800000, RZ ;  /* 0x0080000002027824 */ /* 0x000fc400078e00ff */
[----:B------:R-:W5:Y:S01]  /*0e80*/  MUFU.EX2 R12, R12 ;  /* 0x0000000c000c7308 */ /* 0x000f620000000800 */
[----:B------:R-:W-:-:S07]  /*0e90*/  IMAD.SHL.U32 R24, R24, 0x800000, RZ ;  /* 0x0080000018187824 */ /* 0x000fce00078e00ff */
[----:B------:R-:W1:Y:S01]  /*0ea0*/  MUFU.EX2 R11, R14 ;  /* 0x0000000e000b7308 */ /* 0x000e620000000800 */
[----:B0-----:R-:W-:-:S04]  /*0eb0*/  FMUL R0, R0, R5 ;  /* 0x0000000500007220 */ /* 0x001fc80000400000 */
[----:B------:R-:W-:-:S03]  /*0ec0*/  FADD R13, RZ, R0 ;  /* 0x00000000ff0d7221 */ /* 0x000fc60000000000 */
[----:B------:R-:W0:Y:S01]  /*0ed0*/  MUFU.EX2 R15, R26 ;  /* 0x0000001a000f7308 */ /* 0x000e220000000800 */
[----:B-----5:R-:W-:Y:S01]  /*0ee0*/  FMUL R4, R3, R12 ;  /* 0x0000000c03047220 */ /* 0x020fe20000400000 */
[----:B-1----:R-:W-:-:S04]  /*0ef0*/  FMUL R2, R2, R11 ;  /* 0x0000000b02027220 */ /* 0x002fc80000400000 */
[----:B------:R-:W-:Y:S01]  /*0f00*/  FADD R13, R13, R2 ;  /* 0x000000020d0d7221 */ /* 0x000fe20000000000 */
[----:B0-----:R-:W-:Y:S01]  /*0f10*/  FMUL R3, R24, R15 ;  /* 0x0000000f18037220 */ /* 0x001fe20000400000 */
[----:B------:R-:W-:-:S03]  /*0f20*/  FADD R24, RZ, R4 ;  /* 0x00000004ff187221 */ /* 0x000fc60000000000 */
[----:B------:R-:W0:Y:S01]  /*0f30*/  SHFL.BFLY PT, R14, R13, 0x10, 0x1f ;  /* 0x0e001f000d0e7f89 */ /* 0x000e2200000e0000 */
        /* <DEDUP_REMOVED lines=19> */
.L_x_27947:
        /* <DEDUP_REMOVED lines=11> */
[----:B--234-:R-:W-:Y:S05]  /*1120*/  CALL.REL.NOINC `($__internal_444_$__cuda_sm3x_div_rn_noftz_f32_slowpath) ;  /* 0x0000001000087944 */ /* 0x01cfea0003c00000 */
[----:B------:R-:W-:-:S07]  /*1130*/  MOV R12, R13 ;  /* 0x0000000d000c7202 */ /* 0x000fce0000000f00 */
.L_x_27914:
[----:B------:R-:W-:Y:S05]  /*1140*/  BSYNC.RECONVERGENT B1 ;  /* 0x0000000000017941 */ /* 0x000fea0003800200 */
.L_x_27913:
        /* <DEDUP_REMOVED lines=11> */
[----:B--234-:R-:W-:Y:S05]  /*1200*/  CALL.REL.NOINC `($__internal_444_$__cuda_sm3x_div_rn_noftz_f32_slowpath) ;  /* 0x0000000c00d07944 */ /* 0x01cfea0003c00000 */
.L_x_27916:
[----:B------:R-:W-:Y:S05]  /*1210*/  BSYNC.RECONVERGENT B1 ;  /* 0x0000000000017941 */ /* 0x000fea0003800200 */
.L_x_27915:
        /* <DEDUP_REMOVED lines=10> */
[----:B--2---:R-:W-:Y:S02]  /*12c0*/  R2UR UR4, R8 ;  /* 0x00000000080472ca */ /* 0x004fe400000e0000 */
[----:B------:R-:W-:Y:S01]  /*12d0*/  R2UR UR5, R9 ;  /* 0x00000000090572ca */ /* 0x000fe200000e0000 */
[----:B------:R-:W-:-:S04]  /*12e0*/  IMAD.WIDE.U32 R14, R21, UR40, R10 ;  /* 0x00000028150e7c25 */ /* 0x000fc8000f8e000a */
[----:B------:R-:W-:Y:S01]  /*12f0*/  IMAD R11, R21, UR41, R24 ;  /* 0x00000029150b7c24 */ /* 0x000fe2000f8e0218 */
[----:B------:R-:W-:-:S03]  /*1300*/  LEA R24, P2, R14, UR42, 0x2 ;  /* 0x0000002a0e187c11 */ /* 0x000fc6000f8410ff */
[----:B------:R-:W-:-:S05]  /*1310*/  IMAD.IADD R11, R15, 0x1, R11 ;  /* 0x000000010f0b7824 */ /* 0x000fca00078e020b */
[----:B------:R-:W-:-:S05]  /*1320*/  LEA.HI.X R25, R14, UR43, R11, 0x2, P2 ;  /* 0x0000002b0e197c11 */ /* 0x000fca00090f140b */
[----:B------:R0:W-:Y:S02]  /*1330*/  STG.E.64 desc[UR4][R24.64], R12 ;  /* 0x0000000c18007986 */ /* 0x0001e4000c101b04 */
.L_x_27918:
[----:B------:R-:W-:Y:S05]  /*1340*/  BSYNC.RECONVERGENT B1 ;  /* 0x0000000000017941 */ /* 0x000fea0003800200 */
.L_x_27917:
[----:B------:R-:W-:Y:S01]  /*1350*/  BSSY.RECONVERGENT B1, `(.L_x_27919) ;  /* 0x0000008000017945 */ /* 0x000fe20003800200 */
[----:B0-----:R-:W-:-:S03]  /*1360*/  FFMA R12, R5, R2, R0 ;  /* 0x00000002050c7223 */ /* 0x001fc60000000000 */
[----:B------:R-:W-:Y:S05]  /*1370*/  @!P1 BRA `(.L_x_27920) ;  /* 0x0000000000149947 */ /* 0x000fea0003800000 */
[----:B------:R-:W-:Y:S01]  /*1380*/  MOV R0, R4 ;  /* 0x0000000400007202 */ /* 0x000fe20000000f00 */
[----:B------:R-:W-:Y:S01]  /*1390*/  IMAD.MOV.U32 R5, RZ, RZ, R27 ;  /* 0x000000ffff057224 */ /* 0x000fe200078e001b */
[----:B------:R-:W-:-:S07]  /*13a0*/  MOV R14, 0x13c0 ;  /* 0x000013c0000e7802 */ /* 0x000fce0000000f00 */
[----:B--234-:R-:W-:Y:S05]  /*13b0*/  CALL.REL.NOINC `($__internal_444_$__cuda_sm3x_div_rn_noftz_f32_slowpath) ;  /* 0x0000000c00647944 */ /* 0x01cfea0003c00000 */
[----:B------:R-:W-:-:S07]  /*13c0*/  MOV R12, R13 ;  /* 0x0000000d000c7202 */ /* 0x000fce0000000f00 */
.L_x_27920:
[----:B------:R-:W-:Y:S05]  /*13d0*/  BSYNC.RECONVERGENT B1 ;  /* 0x0000000000017941 */ /* 0x000fea0003800200 */
.L_x_27919:
        /* <DEDUP_REMOVED lines=12> */
[----:B--234-:R-:W-:Y:S05]  /*14a0*/  CALL.REL.NOINC `($__internal_444_$__cuda_sm3x_div_rn_noftz_f32_slowpath) ;  /* 0x0000000c00287944 */ /* 0x01cfea0003c00000 */
.L_x_27922:
[----:B------:R-:W-:Y:S05]  /*14b0*/  BSYNC.RECONVERGENT B1 ;  /* 0x0000000000017941 */ /* 0x000fea0003800200 */
.L_x_27921:
[----:B------:R-:W-:Y:S04]  /*14c0*/  BSSY.RECONVERGENT B1, `(.L_x_27923) ;  /* 0x0000011000017945 */ /* 0x000fe80003800200 */
[----:B------:R-:W-:Y:S05]  /*14d0*/  @P0 BRA `(.L_x_27924) ;  /* 0x00000000003c0947 */ /* 0x000fea0003800000 */
[----:B------:R-:W-:Y:S01]  /*14e0*/  IMAD R0, R20, UR40, RZ ;  /* 0x0000002814007c24 */ /* 0x000fe2000f8e02ff */
[----:B--2---:R-:W-:Y:S01]  /*14f0*/  R2UR UR4, R8 ;  /* 0x00000000080472ca */ /* 0x004fe200000e0000 */
[----:B---3--:R-:W-:Y:S01]  /*1500*/  IMAD.WIDE.U32 R2, R21, UR40, R6 ;  /* 0x0000002815027c25 */ /* 0x008fe2000f8e0006 */
[----:B------:R-:W-:-:S03]  /*1510*/  R2UR UR5, R9 ;  /* 0x00000000090572ca */ /* 0x000fc600000e0000 */
[----:B------:R-:W-:Y:S01]  /*1520*/  IMAD R5, R21, UR41, R0 ;  /* 0x0000002915057c24 */ /* 0x000fe2000f8e0200 */
        /* <DEDUP_REMOVED lines=10> */
.L_x_27924:
[----:B------:R-:W-:Y:S05]  /*15d0*/  BSYNC.RECONVERGENT B1 ;  /* 0x0000000000017941 */ /* 0x000fea0003800200 */
.L_x_27923:
[----:B------:R-:W-:-:S04]  /*15e0*/  IADD3 R21, P0, PT, R22, R21, RZ ;  /* 0x0000001516157210 */ /* 0x000fc80007f1e0ff */
[----:B------:R-:W-:Y:S02]  /*15f0*/  LEA.HI.X.SX32 R20, R22, R20, 0x1, P0 ;  /* 0x0000001416147211 */ /* 0x000fe400000f0eff */
[----:B------:R-:W-:-:S04]  /*1600*/  ISETP.GE.U32.AND P0, PT, R21, UR44, PT ;  /* 0x0000002c15007c0c */ /* 0x000fc8000bf06070 */
[----:B------:R-:W-:-:S13]  /*1610*/  ISETP.GE.AND.EX P0, PT, R20, UR45, PT, P0 ;  /* 0x0000002d14007c0c */ /* 0x000fda000bf06300 */
[----:B------:R-:W-:Y:S05]  /*1620*/  @!P0 BRA `(.L_x_27925) ;  /* 0xffffffec00388947 */ /* 0x000fea000383ffff */
[----:B------:R-:W-:Y:S05]  /*1630*/  BSYNC B0 ;  /* 0x0000000000007941 */ /* 0x000fea0003800000 */
.L_x_27907:
[----:B------:R-:W-:Y:S05]  /*1640*/  EXIT ;  /* 0x000000000000794d */ /* 0x000fea0003800000 */
.L_x_27912:
[----:B------:R-:W-:Y:S01]  /*1650*/  HFMA2 R12, -RZ, RZ, 0, 9.5367431640625e-07 ;  /* 0x00000010ff0c7431 */ /* 0x000fe200000001ff */
[----:B------:R-:W-:Y:S01]  /*1660*/  BSSY B1, `(.L_x_27926) ;  /* 0x0000006000017945 */ /* 0x000fe20003800000 */
[----:B------:R-:W-:Y:S01]  /*1670*/  IMAD.MOV.U32 R11, RZ, RZ, 0x1f ;  /* 0x0000001fff0b7424 */ /* 0x000fe200078e00ff */
[----:B0-----:R-:W-:-:S07]  /*1680*/  MOV R15, 0xffffffff ;  /* 0xffffffff000f7802 */ /* 0x001fce0000000f00 */
[----:B-1234-:R-:W-:Y:S05]  /*1690*/  WARPSYNC.COLLECTIVE R15, `(.L_x_27927) ;  /* 0x000000000f087348 */ /* 0x01efea0003c00000 */
[----:B------:R0:W0:Y:S02]  /*16a0*/  SHFL.BFLY P6, R14, R13, R12, R11 ;  /* 0x0c00000c0d0e7389 */ /* 0x00002400000c000b */
[----:B01234-:R-:W-:Y:S05]  /*16b0*/  ENDCOLLECTIVE ;  /* 0x000000000000791b */ /* 0x01ffea0003800000 */
.L_x_27927:
[----:B------:R-:W-:Y:S05]  /*16c0*/  BSYNC B1 ;  /* 0x0000000000017941 */ /* 0x000fea0003800000 */
.L_x_27926:
[----:B------:R-:W-:Y:S01]  /*16d0*/  HFMA2 R11, -RZ, RZ, 0, 1.847743988037109375e-06 ;  /* 0x0000001fff0b7431 */ /* 0x000fe200000001ff */
[----:B------:R-:W-:Y:S01]  /*16e0*/  FMNMX R13, R14, R13, !PT ;  /* 0x0000000d0e0d7209 */ /* 0x000fe20007800000 */
[----:B------:R-:W-:Y:S02]  /*16f0*/  IMAD.MOV.U32 R12, RZ, RZ, 0x8 ;  /* 0x00000008ff0c7424 */ /* 0x000fe400078e00ff */
[----:B------:R-:W-:-:S07]  /*1700*/  IMAD.MOV.U32 R15, RZ, RZ, -0x1 ;  /* 0xffffffffff0f7424 */ /* 0x000fce00078e00ff */
[----:B------:R-:W-:Y:S05]  /*1710*/  WARPSYNC.COLLECTIVE R15, `(.L_x_27928) ;  /* 0x000000000f087348 */ /* 0x000fea0003c00000 */
[----:B------:R0:W1:Y:S02]  /*1720*/  SHFL.BFLY P6, R14, R13, R12, R11 ;  /* 0x0c00000c0d0e7389 */ /* 0x00006400000c000b */
[----:B01----:R-:W-:Y:S05]  /*1730*/  ENDCOLLECTIVE ;  /* 0x000000000000791b */ /* 0x003fea0003800000 */
.L_x_27928:
[----:B------:R-:W-:Y:S01]  /*1740*/  IMAD.MOV.U32 R12, RZ, RZ, 0x4 ;  /* 0x00000004ff0c7424 */ /* 0x000fe200078e00ff */
[----:B------:R-:W-:-:S04]  /*1750*/  FMNMX R0, R13, R14, !PT ;  /* 0x0000000e0d007209 */ /* 0x000fc80007800000 */
[----:B------:R-:W-:-:S07]  /*1760*/  MOV R13, R0 ;  /* 0x00000000000d7202 */ /* 0x000fce0000000f00 */
[----:B------:R-:W-:Y:S05]  /*1770*/  WARPSYNC.COLLECTIVE R15, `(.L_x_27929) ;  /* 0x000000000f087348 */ /* 0x000fea0003c00000 */
[----:B------:R0:W1:Y:S02]  /*1780*/  SHFL.BFLY P6, R14, R13, R12, R11 ;  /* 0x0c00000c0d0e7389 */ /* 0x00006400000c000b */
[----:B01----:R-:W-:Y:S05]  /*1790*/  ENDCOLLECTIVE ;  /* 0x000000000000791b */ /* 0x003fea0003800000 */
.L_x_27929:
[----:B------:R-:W-:Y:S01]  /*17a0*/  IMAD.MOV.U32 R12, RZ, RZ, 0x2 ;  /* 0x00000002ff0c7424 */ /* 0x000fe200078e00ff */
[----:B------:R-:W-:-:S04]  /*17b0*/  FMNMX R2, R0, R14, !PT ;  /* 0x0000000e00027209 */ /* 0x000fc80007800000 */
[----:B------:R-:W-:-:S07]  /*17c0*/  MOV R13, R2 ;  /* 0x00000002000d7202 */ /* 0x000fce0000000f00 */
[----:B------:R-:W-:Y:S05]  /*17d0*/  WARPSYNC.COLLECTIVE R15, `(.L_x_27930) ;  /* 0x000000000f087348 */ /* 0x000fea0003c00000 */
[----:B------:R0:W1:Y:S02]  /*17e0*/  SHFL.BFLY P6, R14, R13, R12, R11 ;  /* 0x0c00000c0d0e7389 */ /* 0x00006400000c000b */
[----:B01----:R-:W-:Y:S05]  /*17f0*/  ENDCOLLECTIVE ;  /* 0x000000000000791b */ /* 0x003fea0003800000 */
.L_x_27930:
[----:B------:R-:W-:Y:S01]  /*1800*/  IMAD.MOV.U32 R12, RZ, RZ, 0x1 ;  /* 0x00000001ff0c7424 */ /* 0x000fe200078e00ff */
[----:B------:R-:W-:-:S04]  /*1810*/  FMNMX R4, R2, R14, !PT ;  /* 0x0000000e02047209 */ /* 0x000fc80007800000 */
[----:B------:R-:W-:-:S07]  /*1820*/  MOV R13, R4 ;  /* 0x00000004000d7202 */ /* 0x000fce0000000f00 */
[----:B------:R-:W-:Y:S05]  /*1830*/  WARPSYNC.COLLECTIVE R15, `(.L_x_27931) ;  /* 0x000000000f087348 */ /* 0x000fea0003c00000 */
[----:B------:R0:W1:Y:S02]  /*1840*/  SHFL.BFLY P6, R14, R13, R12, R11 ;  /* 0x0c00000c0d0e7389 */ /* 0x00006400000c000b */
[----:B01----:R-:W-:Y:S05]  /*1850*/  ENDCOLLECTIVE ;  /* 0x000000000000791b */ /* 0x003fea0003800000 */
.L_x_27931:
[----:B------:R-:W-:Y:S01]  /*1860*/  MOV R13, R3 ;  /* 0x00000003000d7202 */ /* 0x000fe20000000f00 */
[----:B------:R-:W-:Y:S01]  /*1870*/  IMAD.MOV.U32 R12, RZ, RZ, 0x10 ;  /* 0x00000010ff0c7424 */ /* 0x000fe200078e00ff */
[----:B------:R-:W-:-:S07]  /*1880*/  FMNMX R5, R4, R14, !PT ;  /* 0x0000000e04057209 */ /* 0x000fce0007800000 */
[----:B------:R-:W-:Y:S05]  /*1890*/  WARPSYNC.COLLECTIVE R15, `(.L_x_27932) ;  /* 0x000000000f087348 */ /* 0x000fea0003c00000 */
[----:B------:R0:W1:Y:S02]  /*18a0*/  SHFL.BFLY P6, R14, R13, R12, R11 ;  /* 0x0c00000c0d0e7389 */ /* 0x00006400000c000b */
[----:B01----:R-:W-:Y:S05]  /*18b0*/  ENDCOLLECTIVE ;  /* 0x000000000000791b */ /* 0x003fea0003800000 */
.L_x_27932:
[C---:B------:R-:W-:Y:S01]  /*18c0*/  FADD R0, -R5.reuse, R28 ;  /* 0x0000001c05007221 */ /* 0x040fe20000000100 */
[----:B------:R-:W-:Y:S01]  /*18d0*/  FADD R2, -R5, R26 ;  /* 0x0000001a05027221 */ /* 0x000fe20000000100 */
[----:B------:R-:W-:Y:S01]  /*18e0*/  HFMA2 R12, -RZ, RZ, 0, 4.76837158203125e-07 ;  /* 0x00000008ff0c7431 */ /* 0x000fe200000001ff */
[----:B------:R-:W-:-:S04]  /*18f0*/  MOV R4, R14 ;  /* 0x0000000e00047202 */ /* 0x000fc80000000f00 */
[----:B------:R-:W-:-:S05]  /*1900*/  FMNMX R5, R4, R3, !PT ;  /* 0x0000000304057209 */ /* 0x000fca0007800000 */
[----:B------:R-:W-:-:S07]  /*1910*/  IMAD.MOV.U32 R13, RZ, RZ, R5 ;  /* 0x000000ffff0d7224 */ /* 0x000fce00078e0005 */
[----:B------:R-:W-:Y:S05]  /*1920*/  WARPSYNC.COLLECTIVE R15, `(.L_x_27933) ;  /* 0x000000000f087348 */ /* 0x000fea0003c00000 */
[----:B------:R0:W1:Y:S02]  /*1930*/  SHFL.BFLY P6, R14, R13, R12, R11 ;  /* 0x0c00000c0d0e7389 */ /* 0x00006400000c000b */
[----:B01----:R-:W-:Y:S05]  /*1940*/  ENDCOLLECTIVE ;  /* 0x000000000000791b */ /* 0x003fea0003800000 */
.L_x_27933:
[----:B------:R-:W-:Y:S02]  /*1950*/  IMAD.MOV.U32 R12, RZ, RZ, 0x4 ;  /* 0x00000004ff0c7424 */ /* 0x000fe400078e00ff */
[----:B------:R-:W-:-:S05]  /*1960*/  IMAD.MOV.U32 R4, RZ, RZ, R14 ;  /* 0x000000ffff047224 */ /* 0x000fca00078e000e */
[----:B------:R-:W-:-:S04]  /*1970*/  FMNMX R27, R5, R4, !PT ;  /* 0x00000004051b7209 */ /* 0x000fc80007800000 */
[----:B------:R-:W-:-:S07]  /*1980*/  MOV R13, R27 ;  /* 0x0000001b000d7202 */ /* 0x000fce0000000f00 */
[----:B------:R-:W-:Y:S05]  /*1990*/  WARPSYNC.COLLECTIVE R15, `(.L_x_27934) ;  /* 0x000000000f087348 */ /* 0x000fea0003c00000 */
[----:B------:R0:W1:Y:S02]  /*19a0*/  SHFL.BFLY P6, R14, R13, R12, R11 ;  /* 0x0c00000c0d0e7389 */ /* 0x00006400000c000b */
[----:B01----:R-:W-:Y:S05]  /*19b0*/  ENDCOLLECTIVE ;  /* 0x000000000000791b */ /* 0x003fea0003800000 */
.L_x_27934:
[----:B------:R-:W-:Y:S01]  /*19c0*/  HFMA2 R12, -RZ, RZ, 0, 1.1920928955078125e-07 ;  /* 0x00000002ff0c7431 */ /* 0x000fe200000001ff */
[----:B------:R-:W-:-:S04]  /*19d0*/  MOV R4, R14 ;  /* 0x0000000e00047202 */ /* 0x000fc80000000f00 */
[----:B------:R-:W-:-:S05]  /*19e0*/  FMNMX R3, R27, R4, !PT ;  /* 0x000000041b037209 */ /* 0x000fca0007800000 */
[----:B------:R-:W-:-:S07]  /*19f0*/  IMAD.MOV.U32 R13, RZ, RZ, R3 ;  /* 0x000000ffff0d7224 */ /* 0x000fce00078e0003 */
[----:B------:R-:W-:Y:S05]  /*1a00*/  WARPSYNC.COLLECTIVE R15, `(.L_x_27935) ;  /* 0x000000000f087348 */ /* 0x000fea0003c00000 */
[----:B------:R0:W1:Y:S02]  /*1a10*/  SHFL.BFLY P6, R14, R13, R12, R11 ;  /* 0x0c00000c0d0e7389 */ /* 0x00006400000c000b */
[----:B01----:R-:W-:Y:S05]  /*1a20*/  ENDCOLLECTIVE ;  /* 0x000000000000791b */ /* 0x003fea0003800000 */
.L_x_27935:
        /* <DEDUP_REMOVED lines=8> */
.L_x_27936:
[----:B------:R-:W-:-:S04]  /*1ab0*/  MOV R29, R14 ;  /* 0x0000000e001d7202 */ /* 0x000fc80000000f00 */
[----:B------:R-:W-:-:S05]  /*1ac0*/  FMNMX R5, R30, R29, !PT ;  /* 0x0000001d1e057209 */ /* 0x000fca0007800000 */
[C---:B------:R-:W-:Y:S01]  /*1ad0*/  FADD R4, -R5.reuse, R25 ;  /* 0x0000001905047221 */ /* 0x040fe20000000100 */
[----:B------:R-:W-:Y:S02]  /*1ae0*/  IMAD.MOV.U32 R25, RZ, RZ, 0x3bbb989d ;  /* 0x3bbb989dff197424 */ /* 0x000fe400078e00ff */
[----:B------:R-:W-:Y:S02]  /*1af0*/  FADD R5, -R5, R24 ;  /* 0x0000001805057221 */ /* 0x000fe40000000100 */
        /* <DEDUP_REMOVED lines=9> */
[----:B------:R-:W-:Y:S02]  /*1b90*/  IMAD.SHL.U32 R0, R14, 0x800000, RZ ;  /* 0x008000000e007824 */ /* 0x000fe400078e00ff */
[----:B------:R-:W-:Y:S01]  /*1ba0*/  FFMA R11, R2, 1.925963033500011079e-08, R11 ;  /* 0x32a57060020b7823 */ /* 0x000fe2000000000b */
[-C--:B------:R-:W-:Y:S01]  /*1bb0*/  FFMA.SAT R14, R5, R25.reuse, 0.5 ;  /* 0x3f000000050e7423 */ /* 0x080fe20000002019 */
[----:B------:R-:W-:Y:S01]  /*1bc0*/  SHF.L.U32 R2, R12, 0x17, RZ ;  /* 0x000000170c027819 */ /* 0x000fe200000006ff */
[----:B------:R-:W-:Y:S01]  /*1bd0*/  FFMA.SAT R12, R4, R25, 0.5 ;  /* 0x3f000000040c7423 */ /* 0x000fe20000002019 */
[----:B------:R-:W0:Y:S01]  /*1be0*/  MUFU.EX2 R27, R27 ;  /* 0x0000001b001b7308 */ /* 0x000e220000000800 */
[-C--:B------:R-:W-:Y:S02]  /*1bf0*/  FFMA.RM R14, R14, R3.reuse, 12582913 ;  /* 0x4b4000010e0e7423 */ /* 0x080fe40000004003 */
[----:B------:R-:W-:-:S02]  /*1c00*/  FFMA.RM R12, R12, R3, 12582913 ;  /* 0x4b4000010c0c7423 */ /* 0x000fc40000004003 */
[C---:B------:R-:W-:Y:S01]  /*1c10*/  FADD R24, R14.reuse, -12583039 ;  /* 0xcb40007f0e187421 */ /* 0x040fe20000000000 */
[----:B------:R-:W-:Y:S02]  /*1c20*/  IMAD.SHL.U32 R3, R14, 0x800000, RZ ;  /* 0x008000000e037824 */ /* 0x000fe400078e00ff */
[----:B------:R-:W1:Y:S01]  /*1c30*/  MUFU.EX2 R11, R11 ;  /* 0x0000000b000b7308 */ /* 0x000e620000000800 */
[----:B------:R-:W-:-:S04]  /*1c40*/  FFMA R24, R5, 1.4426950216293334961, -R24 ;  /* 0x3fb8aa3b05187823 */ /* 0x000fc80000000818 */
[----:B------:R-:W-:Y:S01]  /*1c50*/  FFMA R24, R5, 1.925963033500011079e-08, R24 ;  /* 0x32a5706005187823 */ /* 0x000fe20000000018 */
[----:B------:R-:W-:Y:S01]  /*1c60*/  FADD R5, R12, -12583039 ;  /* 0xcb40007f0c057421 */ /* 0x000fe20000000000 */
[----:B0-----:R-:W-:-:S03]  /*1c70*/  FMUL R0, R0, R27 ;  /* 0x0000001b00007220 */ /* 0x001fc60000400000 */
[C---:B------:R-:W-:Y:S01]  /*1c80*/  FFMA R5, R4.reuse, 1.4426950216293334961, -R5 ;  /* 0x3fb8aa3b04057823 */ /* 0x040fe20000000805 */
[----:B------:R-:W0:Y:S01]  /*1c90*/  MUFU.EX2 R24, R24 ;  /* 0x0000001800187308 */ /* 0x000e220000000800 */
[----:B------:R-:W-:Y:S02]  /*1ca0*/  FADD R13, RZ, R0 ;  /* 0x00000000ff0d7221 */ /* 0x000fe40000000000 */
[----:B------:R-:W-:Y:S01]  /*1cb0*/  FFMA R5, R4, 1.925963033500011079e-08, R5 ;  /* 0x32a5706004057823 */ /* 0x000fe20000000005 */
[----:B------:R-:W-:Y:S01]  /*1cc0*/  SHF.L.U32 R4, R12, 0x17, RZ ;  /* 0x000000170c047819 */ /* 0x000fe200000006ff */
[----:B------:R-:W-:Y:S02]  /*1cd0*/  IMAD.MOV.U32 R12, RZ, RZ, 0x10 ;  /* 0x00000010ff0c7424 */ /* 0x000fe400078e00ff */
[----:B-1----:R-:W-:Y:S01]  /*1ce0*/  FMUL R2, R2, R11 ;  /* 0x0000000b02027220 */ /* 0x002fe20000400000 */
[----:B------:R-:W-:Y:S01]  /*1cf0*/  MOV R11, 0x1f ;  /* 0x0000001f000b7802 */ /* 0x000fe20000000f00 */
[----:B------:R-:W1:Y:S02]  /*1d00*/  MUFU.EX2 R5, R5 ;  /* 0x0000000500057308 */ /* 0x000e640000000800 */
[----:B------:R-:W-:-:S07]  /*1d10*/  FADD R13, R13, R2 ;  /* 0x000000020d0d7221 */ /* 0x000fce0000000000 */
[----:B01----:R-:W-:Y:S05]  /*1d20*/  WARPSYNC.COLLECTIVE R15, `(.L_x_27937) ;  /* 0x000000000f087348 */ /* 0x003fea0003c00000 */
[----:B------:R2:W3:Y:S02]  /*1d30*/  SHFL.BFLY P6, R14, R13, R12, R11 ;  /* 0x0c00000c0d0e7389 */ /* 0x0004e400000c000b */
[----:B0123--:R-:W-:Y:S05]  /*1d40*/  ENDCOLLECTIVE ;  /* 0x000000000000791b */ /* 0x00ffea0003800000 */
.L_x_27937:
[----:B------:R-:W-:Y:S01]  /*1d50*/  FMUL R3, R3, R24 ;  /* 0x0000001803037220 */ /* 0x000fe20000400000 */
[----:B------:R-:W-:Y:S01]  /*1d60*/  FMUL R4, R4, R5 ;  /* 0x0000000504047220 */ /* 0x000fe20000400000 */
[----:B------:R-:W-:Y:S02]  /*1d70*/  HFMA2 R12, -RZ, RZ, 0, 4.76837158203125e-07 ;  /* 0x00000008ff0c7431 */ /* 0x000fe400000001ff */
[----:B------:R-:W-:-:S04]  /*1d80*/  FADD R5, R13, R14 ;  /* 0x0000000e0d057221 */ /* 0x000fc80000000000 */
[----:B------:R-:W-:-:S07]  /*1d90*/  IMAD.MOV.U32 R13, RZ, RZ, R5 ;  /* 0x000000ffff0d7224 */ /* 0x000fce00078e0005 */
[----:B------:R-:W-:Y:S05]  /*1da0*/  WARPSYNC.COLLECTIVE R15, `(.L_x_27938) ;  /* 0x000000000f087348 */ /* 0x000fea0003c00000 */
[----:B------:R0:W1:Y:S02]  /*1db0*/  SHFL.BFLY P6, R14, R13, R12, R11 ;  /* 0x0c00000c0d0e7389 */ /* 0x00006400000c000b */
[----:B01----:R-:W-:Y:S05]  /*1dc0*/  ENDCOLLECTIVE ;  /* 0x000000000000791b */ /* 0x003fea0003800000 */
.L_x_27938:
[----:B------:R-:W-:Y:S01]  /*1dd0*/  MOV R12, 0x4 ;  /* 0x00000004000c7802 */ /* 0x000fe20000000f00 */
[----:B------:R-:W-:-:S04]  /*1de0*/  FADD R25, R5, R14 ;  /* 0x0000000e05197221 */ /* 0x000fc80000000000 */
[----:B------:R-:W-:-:S07]  /*1df0*/  IMAD.MOV.U32 R13, RZ, RZ, R25 ;  /* 0x000000ffff0d7224 */ /* 0x000fce00078e0019 */
[----:B------:R-:W-:Y:S05]  /*1e00*/  WARPSYNC.COLLECTIVE R15, `(.L_x_27939) ;  /* 0x000000000f087348 */ /* 0x000fea0003c00000 */
[----:B------:R0:W1:Y:S02]  /*1e10*/  SHFL.BFLY P6, R14, R13, R12, R11 ;  /* 0x0c00000c0d0e7389 */ /* 0x00006400000c000b */
[----:B01----:R-:W-:Y:S05]  /*1e20*/  ENDCOLLECTIVE ;  /* 0x000000000000791b */ /* 0x003fea0003800000 */
.L_x_27939:
[----:B------:R-:W-:Y:S02]  /*1e30*/  HFMA2 R12, -RZ, RZ, 0, 1.1920928955078125e-07 ;  /* 0x00000002ff0c7431 */ /* 0x000fe400000001ff */
[----:B------:R-:W-:-:S04]  /*1e40*/  FADD R26, R25, R14 ;  /* 0x0000000e191a7221 */ /* 0x000fc80000000000 */
[----:B------:R-:W-:-:S07]  /*1e50*/  IMAD.MOV.U32 R13, RZ, RZ, R26 ;  /* 0x000000ffff0d7224 */ /* 0x000fce00078e001a */
[----:B------:R-:W-:Y:S05]  /*1e60*/  WARPSYNC.COLLECTIVE R15, `(.L_x_27940) ;  /* 0x000000000f087348 */ /* 0x000fea0003c00000 */
[----:B------:R0:W1:Y:S02]  /*1e70*/  SHFL.BFLY P6, R14, R13, R12, R11 ;  /* 0x0c00000c0d0e7389 */ /* 0x00006400000c000b */
[----:B01----:R-:W-:Y:S05]  /*1e80*/  ENDCOLLECTIVE ;  /* 0x000000000000791b */ /* 0x003fea0003800000 */
.L_x_27940:
[----:B------:R-:W-:Y:S01]  /*1e90*/  MOV R12, 0x1 ;  /* 0x00000001000c7802 */ /* 0x000fe20000000f00 */
[----:B------:R-:W-:-:S04]  /*1ea0*/  FADD R24, R26, R14 ;  /* 0x0000000e1a187221 */ /* 0x000fc80000000000 */
[----:B------:R-:W-:-:S07]  /*1eb0*/  IMAD.MOV.U32 R13, RZ, RZ, R24 ;  /* 0x000000ffff0d7224 */ /* 0x000fce00078e0018 */
[----:B------:R-:W-:Y:S05]  /*1ec0*/  WARPSYNC.COLLECTIVE R15, `(.L_x_27941) ;  /* 0x000000000f087348 */ /* 0x000fea0003c00000 */
[----:B------:R0:W1:Y:S02]  /*1ed0*/  SHFL.BFLY P6, R14, R13, R12, R11 ;  /* 0x0c00000c0d0e7389 */ /* 0x00006400000c000b */
[----:B01----:R-:W-:Y:S05]  /*1ee0*/  ENDCOLLECTIVE ;  /* 0x000000000000791b */ /* 0x003fea0003800000 */
.L_x_27941:
[----:B------:R-:W-:Y:S02]  /*1ef0*/  HFMA2 R12, -RZ, RZ, 0, 9.5367431640625e-07 ;  /* 0x00000010ff0c7431 */ /* 0x000fe400000001ff */
[----:B------:R-:W-:Y:S01]  /*1f00*/  FADD R5, R24, R14 ;  /* 0x0000000e18057221 */ /* 0x000fe20000000000 */
[----:B------:R-:W-:-:S04]  /*1f10*/  FADD R24, RZ, R4 ;  /* 0x00000004ff187221 */ /* 0x000fc80000000000 */
[----:B------:R-:W-:-:S04]  /*1f20*/  FADD R24, R24, R3 ;  /* 0x0000000318187221 */ /* 0x000fc80000000000 */
[----:B------:R-:W-:-:S07]  /*1f30*/  IMAD.MOV.U32 R13, RZ, RZ, R24 ;  /* 0x000000ffff0d7224 */ /* 0x000fce00078e0018 */
[----:B------:R-:W-:Y:S05]  /*1f40*/  WARPSYNC.COLLECTIVE R15, `(.L_x_27942) ;  /* 0x000000000f087348 */ /* 0x000fea0003c00000 */
[----:B------:R0:W1:Y:S02]  /*1f50*/  SHFL.BFLY P6, R14, R13, R12, R11 ;  /* 0x0c00000c0d0e7389 */ /* 0x00006400000c000b */
[----:B01----:R-:W-:Y:S05]  /*1f60*/  ENDCOLLECTIVE ;  /* 0x000000000000791b */ /* 0x003fea0003800000 */
.L_x_27942:
[----:B------:R-:W-:Y:S02]  /*1f70*/  IMAD.MOV.U32 R12, RZ, RZ, 0x8 ;  /* 0x00000008ff0c7424 */ /* 0x000fe400078e00ff */
[----:B------:R-:W-:-:S04]  /*1f80*/  IMAD.MOV.U32 R25, RZ, RZ, R14 ;  /* 0x000000ffff197224 */ /* 0x000fc800078e000e */
[----:B------:R-:W-:-:S05]  /*1f90*/  FADD R27, R24, R25 ;  /* 0x00000019181b7221 */ /* 0x000fca0000000000 */
[----:B------:R-:W-:-:S07]  /*1fa0*/  MOV R13, R27 ;  /* 0x0000001b000d7202 */ /* 0x000fce0000000f00 */
[----:B------:R-:W-:Y:S05]  /*1fb0*/  WARPSYNC.COLLECTIVE R15, `(.L_x_27943) ;  /* 0x000000000f087348 */ /* 0x000fea0003c00000 */
[----:B------:R0:W1:Y:S02]  /*1fc0*/  SHFL.BFLY P6, R14, R13, R12, R11 ;  /* 0x0c00000c0d0e7389 */ /* 0x00006400000c000b */
[----:B01----:R-:W-:Y:S05]  /*1fd0*/  ENDCOLLECTIVE ;  /* 0x000000000000791b */ /* 0x003fea0003800000 */
.L_x_27943:
[----:B------:R-:W-:Y:S01]  /*1fe0*/  HFMA2 R12, -RZ, RZ, 0, 2.384185791015625e-07 ;  /* 0x00000004ff0c7431 */ /* 0x000fe200000001ff */
[----:B------:R-:W-:-:S05]  /*1ff0*/  MOV R26, R14 ;  /* 0x0000000e001a7202 */ /* 0x000fca0000000f00 */
[----:B------:R-:W-:-:S04]  /*2000*/  FADD R28, R27, R26 ;  /* 0x0000001a1b1c7221 */ /* 0x000fc80000000000 */
[----:B------:R-:W-:-:S07]  /*2010*/  IMAD.MOV.U32 R13, RZ, RZ, R28 ;  /* 0x000000ffff0d7224 */ /* 0x000fce00078e001c */
[----:B------:R-:W-:Y:S05]  /*2020*/  WARPSYNC.COLLECTIVE R15, `(.L_x_27944) ;  /* 0x000000000f087348 */ /* 0x000fea0003c00000 */
[----:B------:R0:W1:Y:S02]  /*2030*/  SHFL.BFLY P6, R14, R13, R12, R11 ;  /* 0x0c00000c0d0e7389 */ /* 0x00006400000c000b */
[----:B01----:R-:W-:Y:S05]  /*2040*/  ENDCOLLECTIVE ;  /* 0x000000000000791b */ /* 0x003fea0003800000 */
.L_x_27944:
[----:B------:R-:W-:Y:S02]  /*2050*/  IMAD.MOV.U32 R12, RZ, RZ, 0x2 ;  /* 0x00000002ff0c7424 */ /* 0x000fe400078e00ff */
[----:B------:R-:W-:-:S04]  /*2060*/  IMAD.MOV.U32 R29, RZ, RZ, R14 ;  /* 0x000000ffff1d7224 */ /* 0x000fc800078e000e */
[----:B------:R-:W-:-:S05]  /*2070*/  FADD R29, R28, R29 ;  /* 0x0000001d1c1d7221 */ /* 0x000fca0000000000 */
[----:B------:R-:W-:-:S07]  /*2080*/  MOV R13, R29 ;  /* 0x0000001d000d7202 */ /* 0x000fce0000000f00 */
[----:B------:R-:W-:Y:S05]  /*2090*/  WARPSYNC.COLLECTIVE R15, `(.L_x_27945) ;  /* 0x000000000f087348 */ /* 0x000fea0003c00000 */
[----:B------:R0:W1:Y:S02]  /*20a0*/  SHFL.BFLY P6, R14, R13, R12, R11 ;  /* 0x0c00000c0d0e7389 */ /* 0x00006400000c000b */
[----:B01----:R-:W-:Y:S05]  /*20b0*/  ENDCOLLECTIVE ;  /* 0x000000000000791b */ /* 0x003fea0003800000 */
.L_x_27945:
[----:B------:R-:W-:Y:S01]  /*20c0*/  HFMA2 R12, -RZ, RZ, 0, 5.9604644775390625e-08 ;  /* 0x00000001ff0c7431 */ /* 0x000fe200000001ff */
[----:B------:R-:W-:-:S05]  /*20d0*/  MOV R30, R14 ;  /* 0x0000000e001e7202 */ /* 0x000fca0000000f00 */
[----:B------:R-:W-:-:S04]  /*20e0*/  FADD R30, R29, R30 ;  /* 0x0000001e1d1e7221 */ /* 0x000fc80000000000 */
[----:B------:R-:W-:-:S07]  /*20f0*/  IMAD.MOV.U32 R13, RZ, RZ, R30 ;  /* 0x000000ffff0d7224 */ /* 0x000fce00078e001e */
[----:B------:R-:W-:Y:S05]  /*2100*/  WARPSYNC.COLLECTIVE R15, `(.L_x_27946) ;  /* 0x000000000f087348 */ /* 0x000fea0003c00000 */
[----:B------:R0:W1:Y:S02]  /*2110*/  SHFL.BFLY P6, R14, R13, R12, R11 ;  /* 0x0c00000c0d0e7389 */ /* 0x00006400000c000b */
[----:B01----:R-:W-:Y:S05]  /*2120*/  ENDCOLLECTIVE ;  /* 0x000000000000791b */ /* 0x003fea0003800000 */
.L_x_27946:
[----:B------:R-:W-:Y:S01]  /*2130*/  IMAD.MOV.U32 R27, RZ, RZ, R14 ;  /* 0x000000ffff1b7224 */ /* 0x000fe200078e000e */
[----:B------:R-:W-:Y:S06]  /*2140*/  BRA `(.L_x_27947) ;  /* 0xffffffec00c87947 */ /* 0x000fec000383ffff */
        .weak           $__internal_444_$__cuda_sm3x_div_rn_noftz_f32_slowpath
        .type           $__internal_444_$__cuda_sm3x_div_rn_noftz_f32_slowpath,@function
        .size           $__internal_444_$__cuda_sm3x_div_rn_noftz_f32_slowpath,(.L_x_37821 - $__internal_444_$__cuda_sm3x_div_rn_noftz_f32_slowpath)
$__internal_444_$__cuda_sm3x_div_rn_noftz_f32_slowpath:
        /* <DEDUP_REMOVED lines=35> */
.L_x_27949:
        /* <DEDUP_REMOVED lines=51> */
.L_x_27956:
[----:B------:R-:W-:-:S04]  /*26b0*/  LOP3.LUT R0, R0, 0x80000000, RZ, 0xc0, !PT ;  /* 0x8000000000007812 */ /* 0x000fc800078ec0ff */
[----:B------:R-:W-:Y:S01]  /*26c0*/  LOP3.LUT R0, R0, 0x7f800000, RZ, 0xfc, !PT ;  /* 0x7f80000000007812 */ /* 0x000fe200078efcff */
[----:B------:R-:W-:Y:S06]  /*26d0*/  BRA `(.L_x_27957) ;  /* 0x0000000000047947 */ /* 0x000fec0003800000 */
.L_x_27955:
[----:B------:R-:W-:-:S07]  /*26e0*/  IMAD R0, R26, 0x800000, R0 ;  /* 0x008000001a007824 */ /* 0x000fce00078e0200 */
.L_x_27957:
[----:B------:R-:W-:Y:S05]  /*26f0*/  BSYNC.RECONVERGENT B3 ;  /* 0x0000000000037941 */ /* 0x000fea0003800200 */
.L_x_27954:
[----:B------:R-:W-:Y:S05]  /*2700*/  BRA `(.L_x_27958) ;  /* 0x0000000000207947 */ /* 0x000fea0003800000 */
.L_x_27953:
[----:B------:R-:W-:-:S04]  /*2710*/  LOP3.LUT R0, R15, 0x80000000, R0, 0x48, !PT ;  /* 0x800000000f007812 */ /* 0x000fc800078e4800 */
[----:B------:R-:W-:Y:S01]  /*2720*/  LOP3.LUT R0, R0, 0x7f800000, RZ, 0xfc, !PT ;  /* 0x7f80000000007812 */ /* 0x000fe200078efcff */
[----:B------:R-:W-:Y:S06]  /*2730*/  BRA `(.L_x_27958) ;  /* 0x0000000000147947 */ /* 0x000fec0003800000 */
.L_x_27952:
[----:B------:R-:W-:Y:S01]  /*2740*/  LOP3.LUT R0, R15, 0x80000000, R0, 0x48, !PT ;  /* 0x800000000f007812 */ /* 0x000fe200078e4800 */
[----:B------:R-:W-:Y:S06]  /*2750*/  BRA `(.L_x_27958) ;  /* 0x00000000000c7947 */ /* 0x000fec0003800000 */
.L_x_27951:
[----:B------:R-:W0:Y:S01]  /*2760*/  MUFU.RSQ R0, -QNAN ;  /* 0xffc0000000007908 */ /* 0x000e220000001400 */
[----:B------:R-:W-:Y:S05]  /*2770*/  BRA `(.L_x_27958) ;  /* 0x0000000000047947 */ /* 0x000fea0003800000 */
.L_x_27950:
[----:B------:R-:W-:-:S07]  /*2780*/  FADD.FTZ R0, R0, R5 ;  /* 0x0000000500007221 */ /* 0x000fce0000010000 */
.L_x_27958:
[----:B------:R-:W-:Y:S05]  /*2790*/  BSYNC.RECONVERGENT B2 ;  /* 0x0000000000027941 */ /* 0x000fea0003800200 */
.L_x_27948:
[----:B------:R-:W-:Y:S01]  /*27a0*/  IMAD.MOV.U32 R15, RZ, RZ, 0x0 ;  /* 0x00000000ff0f7424 */ /* 0x000fe200078e00ff */
[----:B0-----:R-:W-:-:S03]  /*27b0*/  MOV R13, R0 ;  /* 0x00000000000d7202 */ /* 0x001fc60000000f00 */
[----:B------:R-:W-:Y:S05]  /*27c0*/  RET.REL.NODEC R14 `(_Z15SoftmaxWarpImplI22BroadcastScaleMaskLoadIffbLm2EiE11DirectStoreIffEfLi2ELi2ELi32ELi2ELb1EL9Algorithm0EEvT_T0_ll) ;  /* 0xffffffd80e0c7950 */ /* 0x000fea0003c3ffff */
.L_x_27959:
        /* <DEDUP_REMOVED lines=11> */
.L_x_37821:


//--------------------- .text._Z15SoftmaxWarpImplI22BroadcastScaleMaskLoadIffbLm2EiE11DirectStoreIffEfLi2ELi2ELi32ELi2ELb0EL9Algorithm0EEvT_T0_ll --------------------------
	.section	.text._Z15SoftmaxWarpImplI22BroadcastScaleMaskLoadIffbLm2EiE11DirectStoreIffEfLi2ELi2ELi32ELi2ELb0EL9Algorithm0EEvT_T0_ll,"ax",@progbits
	.align	128
        .global         _Z15SoftmaxWarpImplI22BroadcastScaleMaskLoadIffbLm2EiE11DirectStoreIffEfLi2ELi2ELi32ELi2ELb0EL9Algorithm0EEvT_T0_ll
        .type           _Z15SoftmaxWarpImplI22BroadcastScaleMaskLoadIffbLm2EiE11DirectStoreIffEfLi2ELi2ELi32ELi2ELb0EL9Algorithm0EEvT_T0_ll,@function
        .size           _Z15SoftmaxWarpImplI22BroadcastScaleMaskLoadIffbLm2EiE11DirectStoreIffEfLi2ELi2ELi32ELi2ELb0EL9Algorithm0EEvT_T0_ll,(.L_x_37822 - _Z15SoftmaxWarpImplI22BroadcastScaleMaskLoadIffbLm2EiE11DirectStoreIffEfLi2ELi2ELi32ELi2ELb0EL9Algorithm0EEvT_T0_ll)
        .other          _Z15SoftmaxWarpImplI22BroadcastScaleMaskLoadIffbLm2EiE11DirectStoreIffEfLi2ELi2ELi32ELi2ELb0EL9Algorithm0EEvT_T0_ll,@"STO_CUDA_ENTRY STV_DEFAULT"
_Z15SoftmaxWarpImplI22BroadcastScaleMaskLoadIffbLm2EiE11DirectStoreIffEfLi2ELi2ELi32ELi2ELb0EL9Algorithm0EEvT_T0_ll:
.text._Z15SoftmaxWarpImplI22BroadcastScaleMaskLoadIffbLm2EiE11DirectStoreIffEfLi2ELi2ELi32ELi2ELb0EL9Algorithm0EEvT_T0_ll:
        /* <DEDUP_REMOVED lines=26> */
.L_x_27960:
        /* <DEDUP_REMOVED lines=18> */
[----:B------:R-:W4:Y:S01]  /*02c0*/  LDC.64 R6, c[0x0][0x388] ;  /* 0x0000e200ff067b82 */ /* 0x000f220000000a00 */
[----:B0-----:R-:W-:-:S07]  /*02d0*/  IMAD.SHL.U32 R18, R18, 0x2, RZ ;  /* 0x0000000212127824 */ /* 0x001fce00078e00ff */
.L_x_27971:
[----:B-1----:R-:W-:Y:S01]  /*02e0*/  IABS R15, R22 ;  /* 0x00000016000f7213 */ /* 0x002fe20000000000 */
[----:B------:R-:W-:Y:S01]  /*02f0*/  IMAD R3, R20, UR46, RZ ;  /* 0x0000002e14037c24 */ /* 0x000fe2000f8e02ff */
[----:B--2---:R-:W-:Y:S02]  /*0300*/  R2UR UR4, R16 ;  /* 0x00000000100472ca */ /* 0x004fe400000e0000 */
[----:B------:R-:W0:Y:S01]  /*0310*/  I2F.RP R0, R15 ;  /* 0x0000000f00007306 */ /* 0x000e220000209400 */
[----:B------:R-:W-:Y:S02]  /*0320*/  R2UR UR5, R17 ;  /* 0x00000000110572ca */ /* 0x000fe400000e0000 */
[C---:B------:R-:W-:Y:S02]  /*0330*/  IADD3 R5, PT, PT, R18.reuse, R3, RZ ;  /* 0x0000000312057210 */ /* 0x040fe40007ffe0ff */
[----:B------:R-:W-:Y:S02]  /*0340*/  IADD3 R3, PT, PT, R18, UR46, R3 ;  /* 0x0000002e12037c10 */ /* 0x000fe4000fffe003 */
[----:B------:R-:W-:-:S02]  /*0350*/  R2UR UR6, R16 ;  /* 0x00000000100672ca */ /* 0x000fc400000e0000 */
[----:B------:R-:W-:Y:S02]  /*0360*/  IABS R4, R3 ;  /* 0x0000000300047213 */ /* 0x000fe40000000000 */
        /* <DEDUP_REMOVED lines=9> */
[----:B------:R-:W-:-:S05]  /*0400*/  MOV R10, R4 ;  /* 0x00000004000a7202 */ /* 0x000fca0000000f00 */
[----:B------:R-:W-:-:S04]  /*0410*/  IMAD.HI.U32 R0, R11, R2, RZ ;  /* 0x000000020b007227 */ /* 0x000fc800078e00ff */
[----:B------:R-:W-:-:S04]  /*0420*/  IMAD.HI.U32 R11, R11, R10, RZ ;  /* 0x0000000a0b0b7227 */ /* 0x000fc800078e00ff */
[----:B------:R-:W-:Y:S01]  /*0430*/  IMAD.MOV R4, RZ, RZ, -R0 ;  /* 0x000000ffff047224 */ /* 0x000fe200078e0a00 */
[----:B------:R-:W-:-:S03]  /*0440*/  IADD3 R12, PT, PT, -R11, RZ, RZ ;  /* 0x000000ff0b0c7210 */ /* 0x000fc60007ffe1ff */
[C---:B------:R-:W-:Y:S02]  /*0450*/  IMAD R2, R15.reuse, R4, R2 ;  /* 0x000000040f027224 */ /* 0x040fe400078e0202 */
[C---:B------:R-:W-:Y:S02]  /*0460*/  IMAD R4, R15.reuse, R12, R10 ;  /* 0x0000000c0f047224 */ /* 0x040fe400078e020a */
[----:B------:R-:W0:Y:S01]  /*0470*/  LDC.64 R12, c[0x0][0x390] ;  /* 0x0000e400ff0c7b82 */ /* 0x000e220000000a00 */
[C---:B------:R-:W-:Y:S02]  /*0480*/  ISETP.GT.U32.AND P4, PT, R15.reuse, R2, PT ;  /* 0x000000020f00720c */ /* 0x040fe40003f84070 */
[----:B------:R-:W-:-:S11]  /*0490*/  ISETP.GT.U32.AND P5, PT, R15, R4, PT ;  /* 0x000000040f00720c */ /* 0x000fd60003fa4070 */
[----:B------:R-:W-:Y:S02]  /*04a0*/  @!P4 IMAD.IADD R2, R2, 0x1, -R15 ;  /* 0x000000010202c824 */ /* 0x000fe400078e0a0f */
[-C--:B------:R-:W-:Y:S01]  /*04b0*/  @!P5 IADD3 R4, PT, PT, R4, -R15.reuse, RZ ;  /* 0x8000000f0404d210 */ /* 0x080fe20007ffe0ff */
[----:B------:R-:W-:Y:S01]  /*04c0*/  @!P4 VIADD R0, R0, 0x1 ;  /* 0x000000010000c836 */ /* 0x000fe20000000000 */
[----:B------:R-:W-:Y:S02]  /*04d0*/  @!P5 IADD3 R11, PT, PT, R11, 0x1, RZ ;  /* 0x000000010b0bd810 */ /* 0x000fe40007ffe0ff */
[-C--:B------:R-:W-:Y:S02]  /*04e0*/  ISETP.GE.U32.AND P3, PT, R4, R15.reuse, PT ;  /* 0x0000000f0400720c */ /* 0x080fe40003f66070 */
[----:B------:R-:W-:Y:S02]  /*04f0*/  ISETP.GE.U32.AND P2, PT, R2, R15, PT ;  /* 0x0000000f0200720c */ /* 0x000fe40003f46070 */
[-C--:B------:R-:W-:Y:S01]  /*0500*/  LOP3.LUT R2, R5, R22.reuse, RZ, 0x3c, !PT ;  /* 0x0000001605027212 */ /* 0x080fe200078e3cff */
[----:B------:R-:W1:Y:S01]  /*0510*/  LDC.64 R14, c[0x0][0x398] ;  /* 0x0000e600ff0e7b82 */ /* 0x000e620000000a00 */
[----:B------:R-:W-:-:S02]  /*0520*/  LOP3.LUT R4, R3, R22, RZ, 0x3c, !PT ;  /* 0x0000001603047212 */ /* 0x000fc400078e3cff */
[----:B------:R-:W-:Y:S02]  /*0530*/  ISETP.GE.AND P0, PT, R2, RZ, PT ;  /* 0x000000ff0200720c */ /* 0x000fe40003f06270 */
[----:B------:R-:W-:-:S03]  /*0540*/  ISETP.GE.AND P1, PT, R4, RZ, PT ;  /* 0x000000ff0400720c */ /* 0x000fc60003f26270 */
[----:B------:R-:W-:Y:S02]  /*0550*/  @P3 IADD3 R11, PT, PT, R11, 0x1, RZ ;  /* 0x000000010b0b3810 */ /* 0x000fe40007ffe0ff */
[----:B------:R-:W-:Y:S01]  /*0560*/  @P2 VIADD R0, R0, 0x1 ;  /* 0x0000000100002836 */ /* 0x000fe20000000000 */
[----:B------:R-:W-:Y:S02]  /*0570*/  ISETP.NE.AND P2, PT, R22, RZ, PT ;  /* 0x000000ff1600720c */ /* 0x000fe40003f45270 */
[----:B------:R-:W-:Y:S01]  /*0580*/  IMAD.MOV.U32 R2, RZ, RZ, R11 ;  /* 0x000000ffff027224 */ /* 0x000fe200078e000b */
[----:B------:R-:W-:Y:S02]  /*0590*/  LOP3.LUT R11, RZ, R22, RZ, 0x33, !PT ;  /* 0x00000016ff0b7212 */ /* 0x000fe400078e33ff */
[----:B------:R-:W-:Y:S02]  /*05a0*/  @!P0 IADD3 R0, PT, PT, -R0, RZ, RZ ;  /* 0x000000ff00008210 */ /* 0x000fe40007ffe1ff */
[----:B------:R-:W-:Y:S01]  /*05b0*/  @!P1 IMAD.MOV R2, RZ, RZ, -R2 ;  /* 0x000000ffff029224 */ /* 0x000fe200078e0a02 */
[----:B0-----:R-:W-:-:S02]  /*05c0*/  ISETP.NE.U32.AND P1, PT, R12, 0x1, PT ;  /* 0x000000010c00780c */ /* 0x001fc40003f25070 */
[C---:B------:R-:W-:Y:S02]  /*05d0*/  SEL R0, R11.reuse, R0, !P2 ;  /* 0x000000000b007207 */ /* 0x040fe40005000000 */
[----:B------:R-:W-:Y:S02]  /*05e0*/  SEL R11, R11, R2, !P2 ;  /* 0x000000020b0b7207 */ /* 0x000fe40005000000 */
[----:B------:R-:W-:Y:S02]  /*05f0*/  IADD3 R2, PT, PT, -R0, RZ, RZ ;  /* 0x000000ff00027210 */ /* 0x000fe40007ffe1ff */
[----:B-1----:R-:W-:Y:S01]  /*0600*/  ISETP.NE.U32.AND P0, PT, R14, 0x1, PT ;  /* 0x000000010e00780c */ /* 0x002fe20003f05070 */
[----:B------:R-:W-:Y:S01]  /*0610*/  IMAD.MOV R4, RZ, RZ, -R11 ;  /* 0x000000ffff047224 */ /* 0x000fe200078e0a0b */
[----:B------:R-:W-:Y:S01]  /*0620*/  ISETP.NE.AND.EX P1, PT, R13, RZ, PT, P1 ;  /* 0x000000ff0d00720c */ /* 0x000fe20003f25310 */
[C---:B------:R-:W-:Y:S01]  /*0630*/  IMAD R2, R22.reuse, R2, R5 ;  /* 0x0000000216027224 */ /* 0x040fe200078e0205 */
[----:B------:R-:W-:Y:S01]  /*0640*/  ISETP.NE.AND.EX P0, PT, R15, RZ, PT, P0 ;  /* 0x000000ff0f00720c */ /* 0x000fe20003f05300 */
[----:B------:R-:W-:Y:S01]  /*0650*/  IMAD R4, R22, R4, R3 ;  /* 0x0000000416047224 */ /* 0x000fe200078e0203 */
[----:B------:R-:W-:-:S02]  /*0660*/  SEL R10, R11, RZ, P1 ;  /* 0x000000ff0b0a7207 */ /* 0x000fc40000800000 */
[----:B------:R-:W-:Y:S02]  /*0670*/  SEL R0, R0, RZ, P1 ;  /* 0x000000ff00007207 */ /* 0x000fe40000800000 */
[----:B------:R-:W-:Y:S01]  /*0680*/  SEL R4, R4, RZ, P0 ;  /* 0x000000ff04047207 */ /* 0x000fe20000000000 */
[----:B------:R-:W-:Y:S01]  /*0690*/  IMAD R13, R10, UR42, RZ ;  /* 0x0000002a0a0d7c24 */ /* 0x000fe2000f8e02ff */
[----:B------:R-:W-:Y:S01]  /*06a0*/  SEL R2, R2, RZ, P0 ;  /* 0x000000ff02027207 */ /* 0x000fe20000000000 */
[----:B------:R-:W-:Y:S02]  /*06b0*/  IMAD R11, R0, UR42, RZ ;  /* 0x0000002a000b7c24 */ /* 0x000fe4000f8e02ff */
[----:B------:R-:W-:Y:S02]  /*06c0*/  IMAD R4, R4, UR43, R13 ;  /* 0x0000002b04047c24 */ /* 0x000fe4000f8e020d */
[----:B------:R-:W-:-:S03]  /*06d0*/  IMAD R2, R2, UR43, R11 ;  /* 0x0000002b02027c24 */ /* 0x000fc6000f8e020b */
[----:B------:R-:W-:Y:S02]  /*06e0*/  LEA.HI R4, R4, R4, RZ, 0x1 ;  /* 0x0000000404047211 */ /* 0x000fe400078f08ff */
[----:B------:R-:W-:Y:S02]  /*06f0*/  LEA.HI R2, R2, R2, RZ, 0x1 ;  /* 0x0000000202027211 */ /* 0x000fe400078f08ff */
[----:B------:R-:W-:Y:S02]  /*0700*/  SHF.R.S32.HI R13, RZ, 0x1, R4 ;  /* 0x00000001ff0d7819 */ /* 0x000fe40000011404 */
[----:B------:R-:W-:-:S03]  /*0710*/  SHF.R.S32.HI R11, RZ, 0x1, R2 ;  /* 0x00000001ff0b7819 */ /* 0x000fc60000011402 */
[----:B----4-:R-:W-:-:S04]  /*0720*/  IMAD.WIDE R12, R13, 0x2, R6 ;  /* 0x000000020d0c7825 */ /* 0x010fc800078e0206 */
[----:B------:R-:W-:Y:S02]  /*0730*/  IMAD.WIDE R10, R11, 0x2, R6 ;  /* 0x000000020b0a7825 */ /* 0x000fe400078e0206 */
[----:B------:R-:W2:Y:S04]  /*0740*/  LDG.E.U16 R12, desc[UR6][R12.64] ;  /* 0x000000060c0c7981 */ /* 0x000ea8000c1e1500 */
[----:B------:R0:W4:Y:S01]  /*0750*/  LDG.E.U16 R15, desc[UR4][R10.64] ;  /* 0x000000040a0f7981 */ /* 0x000122000c1e1500 */
[----:B------:R-:W-:-:S04]  /*0760*/  LEA.HI R5, R5, R5, RZ, 0x1 ;  /* 0x0000000505057211 */ /* 0x000fc800078f08ff */
[----:B------:R-:W-:Y:S02]  /*0770*/  SHF.R.S32.HI R5, RZ, 0x1, R5 ;  /* 0x00000001ff057819 */ /* 0x000fe40000011405 */
[----:B------:R-:W-:Y:S02]  /*0780*/  R2UR UR8, R16 ;  /* 0x00000000100872ca */ /* 0x000fe400000e0000 */
[----:B------:R-:W-:Y:S01]  /*0790*/  R2UR UR9, R17 ;  /* 0x00000000110972ca */ /* 0x000fe200000e0000 */
[----:B0-----:R-:W0:Y:S01]  /*07a0*/  LDC.64 R10, c[0x0][0x3d0] ;  /* 0x0000f400ff0a7b82 */ /* 0x001e220000000a00 */
[----:B--2---:R-:W-:Y:S02]  /*07b0*/  PRMT R2, R12, 0x7771, RZ ;  /* 0x000077710c027816 */ /* 0x004fe400000000ff */
[----:B----4-:R-:W-:Y:S02]  /*07c0*/  PRMT R0, R15, 0x7771, RZ ;  /* 0x000077710f007816 */ /* 0x010fe400000000ff */
[----:B------:R-:W-:-:S02]  /*07d0*/  ISETP.NE.AND P3, PT, R2, RZ, PT ;  /* 0x000000ff0200720c */ /* 0x000fc40003f65270 */
[----:B------:R-:W-:Y:S02]  /*07e0*/  ISETP.NE.AND P1, PT, R0, RZ, PT ;  /* 0x000000ff0000720c */ /* 0x000fe40003f25270 */
[----:B------:R-:W-:Y:S01]  /*07f0*/  LEA.HI R0, R3, R3, RZ, 0x1 ;  /* 0x0000000303007211 */ /* 0x000fe200078f08ff */
[----:B---3--:R-:W-:-:S03]  /*0800*/  IMAD.WIDE R2, R5, 0x8, R8 ;  /* 0x0000000805027825 */ /* 0x008fc600078e0208 */
[----:B------:R-:W-:Y:S02]  /*0810*/  SHF.R.S32.HI R5, RZ, 0x1, R0 ;  /* 0x00000001ff057819 */ /* 0x000fe40000011400 */
[----:B------:R-:W0:Y:S03]  /*0820*/  LDG.E R0, desc[UR4][R2.64] ;  /* 0x0000000402007981 */ /* 0x000e26000c1e1900 */
[C---:B------:R-:W-:Y:S02]  /*0830*/  @P3 R2UR UR10, R16.reuse ;  /* 0x00000000100a32ca */ /* 0x040fe400000e0000 */
[----:B------:R-:W-:Y:S02]  /*0840*/  @P1 R2UR UR6, R16 ;  /* 0x00000000100612ca */ /* 0x000fe400000e0000 */
[C---:B------:R-:W-:Y:S02]  /*0850*/  @P1 R2UR UR7, R17.reuse ;  /* 0x00000000110712ca */ /* 0x040fe400000e0000 */
[----:B------:R-:W-:Y:S01]  /*0860*/  @P3 R2UR UR11, R17 ;  /* 0x00000000110b32ca */ /* 0x000fe200000e0000 */
[----:B------:R-:W-:-:S05]  /*0870*/  IMAD.WIDE R4, R5, 0x8, R8 ;  /* 0x0000000805047825 */ /* 0x000fca00078e0208 */
[----:B------:R-:W2:Y:S05]  /*0880*/  LDG.E R24, desc[UR8][R4.64] ;  /* 0x0000000804187981 */ /* 0x000eaa000c1e1900 */
        /* <DEDUP_REMOVED lines=43> */
[----:B------:R-:W-:Y:S01]  /*0b40*/  FFMA.SAT R4, R28, R15, 0.5 ;  /* 0x3f0000001c047423 */ /* 0x000fe2000000200f */
[----:B------:R-:W-:Y:S01]  /*0b50*/  FADD R10, R10, -R14 ;  /* 0x8000000e0a0a7221 */ /* 0x000fe20000000000 */
[----:B------:R-:W-:Y:S01]  /*0b60*/  FADD R14, -R14, R25 ;  /* 0x000000190e0e7221 */ /* 0x000fe20000000100 */
[-C--:B------:R-:W-:Y:S01]  /*0b70*/  FFMA.RM R2, R2, R11.reuse, 12582913 ;  /* 0x4b40000102027423 */ /* 0x080fe2000000400b */
[----:B------:R-:W-:Y:S01]  /*0b80*/  FFMA.RM R0, R4, R11, 12582913 ;  /* 0x4b40000104007423 */ /* 0x000fe2000000400b */
[----:B------:R-:W-:Y:S02]  /*0b90*/  FFMA.SAT R4, R10, R15, 0.5 ;  /* 0x3f0000000a047423 */ /* 0x000fe4000000200f */
[----:B------:R-:W-:Y:S01]  /*0ba0*/  FADD R3, R2, -12583039 ;  /* 0xcb40007f02037421 */ /* 0x000fe20000000000 */
[----:B------:R-:W-:Y:S01]  /*0bb0*/  FADD R5, R0, -12583039 ;  /* 0xcb40007f00057421 */ /* 0x000fe20000000000 */
[----:B------:R-:W-:Y:S01]  /*0bc0*/  SHF.L.U32 R2, R2, 0x17, RZ ;  /* 0x0000001702027819 */ /* 0x000fe200000006ff */
[----:B------:R-:W-:-:S02]  /*0bd0*/  IMAD.SHL.U32 R0, R0, 0x800000, RZ ;  /* 0x0080000000007824 */ /* 0x000fc400078e00ff */
[----:B------:R-:W-:Y:S01]  /*0be0*/  FFMA R3, R26, 1.4426950216293334961, -R3 ;  /* 0x3fb8aa3b1a037823 */ /* 0x000fe20000000803 */
[----:B------:R-:W-:-:S03]  /*0bf0*/  FFMA R13, R28, 1.4426950216293334961, -R5 ;  /* 0x3fb8aa3b1c0d7823 */ /* 0x000fc60000000805 */
[----:B------:R-:W-:Y:S01]  /*0c00*/  FFMA R26, R26, 1.925963033500011079e-08, R3 ;  /* 0x32a570601a1a7823 */ /* 0x000fe20000000003 */
[----:B------:R-:W-:Y:S01]  /*0c10*/  FFMA.RM R3, R4, R11, 12582913 ;  /* 0x4b40000104037423 */ /* 0x000fe2000000400b */
[----:B------:R-:W-:Y:S01]  /*0c20*/  FFMA.SAT R4, R14, R15, 0.5 ;  /* 0x3f0000000e047423 */ /* 0x000fe2000000200f */
[----:B------:R-:W-:Y:S01]  /*0c30*/  FFMA R13, R28, 1.925963033500011079e-08, R13 ;  /* 0x32a570601c0d7823 */ /* 0x000fe2000000000d */
[----:B------:R-:W0:Y:S01]  /*0c40*/  MUFU.EX2 R5, R26 ;  /* 0x0000001a00057308 */ /* 0x000e220000000800 */
[C---:B------:R-:W-:Y:S01]  /*0c50*/  FADD R15, R3.reuse, -12583039 ;  /* 0xcb40007f030f7421 */ /* 0x040fe20000000000 */
[----:B------:R-:W-:Y:S01]  /*0c60*/  FFMA.RM R11, R4, R11, 12582913 ;  /* 0x4b400001040b7423 */ /* 0x000fe2000000400b */
[----:B------:R-:W-:Y:S02]  /*0c70*/  SHF.L.U32 R3, R3, 0x17, RZ ;  /* 0x0000001703037819 */ /* 0x000fe400000006ff */
[C---:B------:R-:W-:Y:S01]  /*0c80*/  FFMA R15, R10.reuse, 1.4426950216293334961, -R15 ;  /* 0x3fb8aa3b0a0f7823 */ /* 0x040fe2000000080f */
[C---:B------:R-:W-:Y:S01]  /*0c90*/  FADD R23, R11.reuse, -12583039 ;  /* 0xcb40007f0b177421 */ /* 0x040fe20000000000 */
[----:B------:R-:W-:Y:S01]  /*0ca0*/  IMAD.SHL.U32 R11, R11, 0x800000, RZ ;  /* 0x008000000b0b7824 */ /* 0x000fe200078e00ff */
[----:B------:R-:W1:Y:S01]  /*0cb0*/  MUFU.EX2 R13, R13 ;  /* 0x0000000d000d7308 */ /* 0x000e620000000800 */
[----:B------:R-:W-:Y:S01]  /*0cc0*/  FFMA R15, R10, 1.925963033500011079e-08, R15 ;  /* 0x32a570600a0f7823 */ /* 0x000fe2000000000f */
[----:B------:R-:W-:-:S04]  /*0cd0*/  FFMA R23, R14, 1.4426950216293334961, -R23 ;  /* 0x3fb8aa3b0e177823 */ /* 0x000fc80000000817 */
[----:B------:R-:W-:Y:S02]  /*0ce0*/  FFMA R23, R14, 1.925963033500011079e-08, R23 ;  /* 0x32a570600e177823 */ /* 0x000fe40000000017 */
[----:B------:R-:W2:Y:S01]  /*0cf0*/  MUFU.EX2 R4, R15 ;  /* 0x0000000f00047308 */ /* 0x000ea20000000800 */
[----:B0-----:R-:W-:-:S07]  /*0d00*/  FMUL R2, R2, R5 ;  /* 0x0000000502027220 */ /* 0x001fce0000400000 */
[----:B------:R-:W0:Y:S01]  /*0d10*/  MUFU.EX2 R10, R23 ;  /* 0x00000017000a7308 */ /* 0x000e220000000800 */
[----:B-1----:R-:W-:Y:S01]  /*0d20*/  FMUL R0, R0, R13 ;  /* 0x0000000d00007220 */ /* 0x002fe20000400000 */
[----:B------:R-:W-:-:S04]  /*0d30*/  FADD R13, RZ, R2 ;  /* 0x00000002ff0d7221 */ /* 0x000fc80000000000 */
        /* <DEDUP_REMOVED lines=24> */
.L_x_27993:
        /* <DEDUP_REMOVED lines=11> */
[----:B------:R-:W-:Y:S05]  /*0f70*/  CALL.REL.NOINC `($__internal_445_$__cuda_sm3x_div_rn_noftz_f32_slowpath) ;  /* 0x0000000c00f07944 */ /* 0x000fea0003c00000 */
[----:B------:R-:W-:-:S07]  /*0f80*/  MOV R10, R2 ;  /* 0x00000002000a7202 */ /* 0x000fce0000000f00 */
.L_x_27964:
[----:B------:R-:W-:Y:S05]  /*0f90*/  BSYNC.RECONVERGENT B1 ;  /* 0x0000000000017941 */ /* 0x000fea0003800200 */
.L_x_27963:
        /* <DEDUP_REMOVED lines=11> */
[----:B------:R-:W-:Y:S05]  /*1050*/  CALL.REL.NOINC `($__internal_445_$__cuda_sm3x_div_rn_noftz_f32_slowpath) ;  /* 0x0000000c00b87944 */ /* 0x000fea0003c00000 */
[----:B------:R-:W-:-:S07]  /*1060*/  MOV R11, R2 ;  /* 0x00000002000b7202 */ /* 0x000fce0000000f00 */
.L_x_27966:
[----:B------:R-:W-:Y:S05]  /*1070*/  BSYNC.RECONVERGENT B1 ;  /* 0x0000000000017941 */ /* 0x000fea0003800200 */
.L_x_27965:
        /* <DEDUP_REMOVED lines=23> */
[----:B------:R-:W-:Y:S05]  /*11f0*/  CALL.REL.NOINC `($__internal_445_$__cuda_sm3x_div_rn_noftz_f32_slowpath) ;  /* 0x0000000c00507944 */ /* 0x000fea0003c00000 */
[----:B------:R-:W-:-:S07]  /*1200*/  MOV R14, R2 ;  /* 0x00000002000e7202 */ /* 0x000fce0000000f00 */
.L_x_27968:
[----:B------:R-:W-:Y:S05]  /*1210*/  BSYNC.RECONVERGENT B1 ;  /* 0x0000000000017941 */ /* 0x000fea0003800200 */
.L_x_27967:
        /* <DEDUP_REMOVED lines=12> */
[----:B------:R-:W-:Y:S05]  /*12e0*/  CALL.REL.NOINC `($__internal_445_$__cuda_sm3x_div_rn_noftz_f32_slowpath) ;  /* 0x0000000c00147944 */ /* 0x000fea0003c00000 */
[----:B------:R-:W-:-:S07]  /*12f0*/  IMAD.MOV.U32 R15, RZ, RZ, R2 ;  /* 0x000000ffff0f7224 */ /* 0x000fce00078e0002 */
.L_x_27970:
[----:B------:R-:W-:Y:S05]  /*1300*/  BSYNC.RECONVERGENT B1 ;  /* 0x0000000000017941 */ /* 0x000fea0003800200 */
.L_x_27969:
        /* <DEDUP_REMOVED lines=18> */
.L_x_27961:
[----:B------:R-:W-:Y:S05]  /*1430*/  EXIT ;  /* 0x000000000000794d */ /* 0x000fea0003800000 */
.L_x_27962:
[----:B------:R-:W-:Y:S01]  /*1440*/  HFMA2 R12, -RZ, RZ, 0, 9.5367431640625e-07 ;  /* 0x00000010ff0c7431 */ /* 0x000fe200000001ff */
[----:B------:R-:W-:Y:S01]  /*1450*/  BSSY B1, `(.L_x_27972) ;  /* 0x0000006000017945 */ /* 0x000fe20003800000 */
[----:B------:R-:W-:Y:S01]  /*1460*/  IMAD.MOV.U32 R11, RZ, RZ, 0x1f ;  /* 0x0000001fff0b7424 */ /* 0x000fe200078e00ff */
[----:B------:R-:W-:-:S07]  /*1470*/  MOV R15, 0xffffffff ;  /* 0xffffffff000f7802 */ /* 0x000fce0000000f00 */
[----:B------:R-:W-:Y:S05]  /*1480*/  WARPSYNC.COLLECTIVE R15, `(.L_x_27973) ;  /* 0x000000000f087348 */ /* 0x000fea0003c00000 */
[----:B------:R0:W1:Y:S02]  /*1490*/  SHFL.BFLY P6, R14, R13, R12, R11 ;  /* 0x0c00000c0d0e7389 */ /* 0x00006400000c000b */
[----:B01----:R-:W-:Y:S05]  /*14a0*/  ENDCOLLECTIVE ;  /* 0x000000000000791b */ /* 0x003fea0003800000 */
.L_x_27973:
[----:B------:R-:W-:Y:S05]  /*14b0*/  BSYNC B1 ;  /* 0x0000000000017941 */ /* 0x000fea0003800000 */
.L_x_27972:
[----:B------:R-:W-:Y:S01]  /*14c0*/  HFMA2 R11, -RZ, RZ, 0, 1.847743988037109375e-06 ;  /* 0x0000001fff0b7431 */ /* 0x000fe200000001ff */
[----:B------:R-:W-:Y:S01]  /*14d0*/  FMNMX R13, R13, R14, !PT ;  /* 0x0000000e0d0d7209 */ /* 0x000fe20007800000 */
[----:B------:R-:W-:Y:S02]  /*14e0*/  IMAD.MOV.U32 R12, RZ, RZ, 0x8 ;  /* 0x00000008ff0c7424 */ /* 0x000fe400078e00ff */
[----:B------:R-:W-:-:S07]  /*14f0*/  IMAD.MOV.U32 R15, RZ, RZ, -0x1 ;  /* 0xffffffffff0f7424 */ /* 0x000fce00078e00ff */
[----:B------:R-:W-:Y:S05]  /*1500*/  WARPSYNC.COLLECTIVE R15, `(.L_x_27974) ;  /* 0x000000000f087348 */ /* 0x000fea0003c00000 */
[----:B------:R0:W1:Y:S02]  /*1510*/  SHFL.BFLY P6, R14, R13, R12, R11 ;  /* 0x0c00000c0d0e7389 */ /* 0x00006400000c000b */
[----:B01----:R-:W-:Y:S05]  /*1520*/  ENDCOLLECTIVE ;  /* 0x000000000000791b */ /* 0x003fea0003800000 */
.L_x_27974:
[----:B------:R-:W-:Y:S01]  /*1530*/  IMAD.MOV.U32 R12, RZ, RZ, 0x4 ;  /* 0x00000004ff0c7424 */ /* 0x000fe200078e00ff */
[----:B------:R-:W-:-:S04]  /*1540*/  FMNMX R2, R13, R14, !PT ;  /* 0x0000000e0d027209 */ /* 0x000fc80007800000 */
[----:B------:R-:W-:-:S07]  /*1550*/  MOV R13, R2 ;  /* 0x00000002000d7202 */ /* 0x000fce0000000f00 */
[----:B------:R-:W-:Y:S05]  /*1560*/  WARPSYNC.COLLECTIVE R15, `(.L_x_27975) ;  /* 0x000000000f087348 */ /* 0x000fea0003c00000 */
[----:B------:R0:W1:Y:S02]  /*1570*/  SHFL.BFLY P6, R14, R13, R12, R11 ;  /* 0x0c00000c0d0e7389 */ /* 0x00006400000c000b */
[----:B01----:R-:W-:Y:S05]  /*1580*/  ENDCOLLECTIVE ;  /* 0x000000000000791b */ /* 0x003fea0003800000 */
.L_x_27975:
[----:B------:R-:W-:Y:S01]  /*1590*/  IMAD.MOV.U32 R12, RZ, RZ, 0x2 ;  /* 0x00000002ff0c7424 */ /* 0x000fe200078e00ff */
[----:B------:R-:W-:-:S04]  /*15a0*/  FMNMX R3, R2, R14, !PT ;  /* 0x0000000e02037209 */ /* 0x000fc80007800000 */
[----:B------:R-:W-:-:S07]  /*15b0*/  MOV R13, R3 ;  /* 0x00000003000d7202 */ /* 0x000fce0000000f00 */
[----:B------:R-:W-:Y:S05]  /*15c0*/  WARPSYNC.COLLECTIVE R15, `(.L_x_27976) ;  /* 0x000000000f087348 */ /* 0x000fea0003c00000 */
[----:B------:R0:W1:Y:S02]  /*15d0*/  SHFL.BFLY P6, R14, R13, R12, R11 ;  /* 0x0c00000c0d0e7389 */ /* 0x00006400000c000b */
[----:B01----:R-:W-:Y:S05]  /*15e0*/  ENDCOLLECTIVE ;  /* 0x000000000000791b */ /* 0x003fea0003800000 */
.L_x_27976:
[----:B------:R-:W-:Y:S01]  /*15f0*/  IMAD.MOV.U32 R12, RZ, RZ, 0x1 ;  /* 0x00000001ff0c7424 */ /* 0x000fe200078e00ff */
[----:B------:R-:W-:-:S04]  /*1600*/  FMNMX R4, R3, R14, !PT ;  /* 0x0000000e03047209 */ /* 0x000fc80007800000 */
[----:B------:R-:W-:-:S07]  /*1610*/  MOV R13, R4 ;  /* 0x00000004000d7202 */ /* 0x000fce0000000f00 */
[----:B------:R-:W-:Y:S05]  /*1620*/  WARPSYNC.COLLECTIVE R15, `(.L_x_27977) ;  /* 0x000000000f087348 */ /* 0x000fea0003c00000 */
[----:B------:R0:W1:Y:S02]  /*1630*/  SHFL.BFLY P6, R14, R13, R12, R11 ;  /* 0x0c00000c0d0e7389 */ /* 0x00006400000c000b */
[----:B01----:R-:W-:Y:S05]  /*1640*/  ENDCOLLECTIVE ;  /* 0x000000000000791b */ /* 0x003fea0003800000 */
.L_x_27977:
[----:B------:R-:W-:Y:S02]  /*1650*/  HFMA2 R12, -RZ, RZ, 0, 9.5367431640625e-07 ;  /* 0x00000010ff0c7431 */ /* 0x000fe400000001ff */
[----:B------:R-:W-:Y:S01]  /*1660*/  IMAD.MOV.U32 R13, RZ, RZ, R0 ;  /* 0x000000ffff0d7224 */ /* 0x000fe200078e0000 */
[----:B------:R-:W-:-:S07]  /*1670*/  MOV R5, R14 ;  /* 0x0000000e00057202 */ /* 0x000fce0000000f00 */
[----:B------:R-:W-:Y:S05]  /*1680*/  WARPSYNC.COLLECTIVE R15, `(.L_x_27978) ;  /* 0x000000000f087348 */ /* 0x000fea0003c00000 */
[----:B------:R0:W1:Y:S02]  /*1690*/  SHFL.BFLY P6, R14, R13, R12, R11 ;  /* 0x0c00000c0d0e7389 */ /* 0x00006400000c000b */
[----:B01----:R-:W-:Y:S05]  /*16a0*/  ENDCOLLECTIVE ;  /* 0x000000000000791b */ /* 0x003fea0003800000 */
.L_x_27978:
[----:B------:R-:W-:Y:S01]  /*16b0*/  FMNMX R5, R4, R5, !PT ;  /* 0x0000000504057209 */ /* 0x000fe20007800000 */
[----:B------:R-:W-:-:S04]  /*16c0*/  IMAD.MOV.U32 R4, RZ, RZ, 0x3bbb989d ;  /* 0x3bbb989dff047424 */ /* 0x000fc800078e00ff */
[----:B------:R-:W-:-:S04]  /*16d0*/  FADD R26, R26, -R5 ;  /* 0x800000051a1a7221 */ /* 0x000fc80000000000 */
[----:B------:R-:W-:Y:S01]  /*16e0*/  FFMA.SAT R2, R26, R4, 0.5 ;  /* 0x3f0000001a027423 */ /* 0x000fe20000002004 */
[----:B------:R-:W-:Y:S02]  /*16f0*/  IMAD.MOV.U32 R12, RZ, RZ, 0x8 ;  /* 0x00000008ff0c7424 */ /* 0x000fe400078e00ff */
[----:B------:R-:W-:-:S05]  /*1700*/  IMAD.MOV.U32 R3, RZ, RZ, R14 ;  /* 0x000000ffff037224 */ /* 0x000fca00078e000e */
[----:B------:R-:W-:-:S04]  /*1710*/  FMNMX R23, R0, R3, !PT ;  /* 0x0000000300177209 */ /* 0x000fc80007800000 */
[----:B------:R-:W-:-:S07]  /*1720*/  MOV R13, R23 ;  /* 0x00000017000d7202 */ /* 0x000fce0000000f00 */
[----:B------:R-:W-:Y:S05]  /*1730*/  WARPSYNC.COLLECTIVE R15, `(.L_x_27979) ;  /* 0x000000000f087348 */ /* 0x000fea0003c00000 */
[----:B------:R0:W1:Y:S02]  /*1740*/  SHFL.BFLY P6, R14, R13, R12, R11 ;  /* 0x0c00000c0d0e7389 */ /* 0x00006400000c000b */
[----:B01----:R-:W-:Y:S05]  /*1750*/  ENDCOLLECTIVE ;  /* 0x000000000000791b */ /* 0x003fea0003800000 */
.L_x_27979:
[----:B------:R-:W-:Y:S01]  /*1760*/  HFMA2 R12, -RZ, RZ, 0, 2.384185791015625e-07 ;  /* 0x00000004ff0c7431 */ /* 0x000fe200000001ff */
[----:B------:R-:W-:-:S04]  /*1770*/  MOV R24, R14 ;  /* 0x0000000e00187202 */ /* 0x000fc80000000f00 */
[----:B------:R-:W-:Y:S01]  /*1780*/  FMNMX R24, R23, R24, !PT ;  /* 0x0000001817187209 */ /* 0x000fe20007800000 */
[----:B------:R-:W-:Y:S01]  /*1790*/  FADD R23, -R5, R28 ;  /* 0x0000001c05177221 */ /* 0x000fe20000000100 */
[----:B------:R-:W-:-:S03]  /*17a0*/  MOV R5, 0x437c0000 ;  /* 0x437c000000057802 */ /* 0x000fc60000000f00 */
[----:B------:R-:W-:Y:S02]  /*17b0*/  IMAD.MOV.U32 R13, RZ, RZ, R24 ;  /* 0x000000ffff0d7224 */ /* 0x000fe400078e0018 */
[----:B------:R-:W-:-:S07]  /*17c0*/  FFMA.RM R2, R2, R5, 12582913 ;  /* 0x4b40000102027423 */ /* 0x000fce0000004005 */
[----:B------:R-:W-:Y:S05]  /*17d0*/  WARPSYNC.COLLECTIVE R15, `(.L_x_27980) ;  /* 0x000000000f087348 */ /* 0x000fea0003c00000 */
[----:B------:R0:W1:Y:S02]  /*17e0*/  SHFL.BFLY P6, R14, R13, R12, R11 ;  /* 0x0c00000c0d0e7389 */ /* 0x00006400000c000b */
[----:B01----:R-:W-:Y:S05]  /*17f0*/  ENDCOLLECTIVE ;  /* 0x000000000000791b */ /* 0x003fea0003800000 */
.L_x_27980:
[----:B------:R-:W-:Y:S02]  /*1800*/  IMAD.MOV.U32 R12, RZ, RZ, 0x2 ;  /* 0x00000002ff0c7424 */ /* 0x000fe400078e00ff */
[----:B------:R-:W-:-:S05]  /*1810*/  IMAD.MOV.U32 R27, RZ, RZ, R14 ;  /* 0x000000ffff1b7224 */ /* 0x000fca00078e000e */
[----:B------:R-:W-:-:S04]  /*1820*/  FMNMX R27, R24, R27, !PT ;  /* 0x0000001b181b7209 */ /* 0x000fc80007800000 */
[----:B------:R-:W-:-:S07]  /*1830*/  MOV R13, R27 ;  /* 0x0000001b000d7202 */ /* 0x000fce0000000f00 */
[----:B------:R-:W-:Y:S05]  /*1840*/  WARPSYNC.COLLECTIVE R15, `(.L_x_27981) ;  /* 0x000000000f087348 */ /* 0x000fea0003c00000 */
[----:B------:R0:W1:Y:S02]  /*1850*/  SHFL.BFLY P6, R14, R13, R12, R11 ;  /* 0x0c00000c0d0e7389 */ /* 0x00006400000c000b */
[----:B01----:R-:W-:Y:S05]  /*1860*/  ENDCOLLECTIVE ;  /* 0x000000000000791b */ /* 0x003fea0003800000 */
.L_x_27981:
[----:B------:R-:W-:Y:S01]  /*1870*/  HFMA2 R12, -RZ, RZ, 0, 5.9604644775390625e-08 ;  /* 0x00000001ff0c7431 */ /* 0x000fe200000001ff */
[----:B------:R-:W-:-:S04]  /*1880*/  MOV R0, R14 ;  /* 0x0000000e00007202 */ /* 0x000fc80000000f00 */
[----:B------:R-:W-:-:S05]  /*1890*/  FMNMX R0, R27, R0, !PT ;  /* 0x000000001b007209 */ /* 0x000fca0007800000 */
[----:B------:R-:W-:-:S07]  /*18a0*/  IMAD.MOV.U32 R13, RZ, RZ, R0 ;  /* 0x000000ffff0d7224 */ /* 0x000fce00078e0000 */
[----:B------:R-:W-:Y:S05]  /*18b0*/  WARPSYNC.COLLECTIVE R15, `(.L_x_27982) ;  /* 0x000000000f087348 */ /* 0x000fea0003c00000 */
[----:B------:R0:W1:Y:S02]  /*18c0*/  SHFL.BFLY P6, R14, R13, R12, R11 ;  /* 0x0c00000c0d0e7389 */ /* 0x00006400000c000b */
[----:B01----:R-:W-:Y:S05]  /*18d0*/  ENDCOLLECTIVE ;  /* 0x000000000000791b */ /* 0x003fea0003800000 */
.L_x_27982:
[C---:B------:R-:W-:Y:S01]  /*18e0*/  FADD R11, R2.reuse, -12583039 ;  /* 0xcb40007f020b7421 */ /* 0x040fe20000000000 */
[----:B------:R-:W-:-:S03]  /*18f0*/  IMAD.SHL.U32 R2, R2, 0x800000, RZ ;  /* 0x0080000002027824 */ /* 0x000fc600078e00ff */
[----:B------:R-:W-:-:S04]  /*1900*/  FFMA R11, R26, 1.4426950216293334961, -R11 ;  /* 0x3fb8aa3b1a0b7823 */ /* 0x000fc8000000080b */
[----:B------:R-:W-:Y:S01]  /*1910*/  FFMA R11, R26, 1.925963033500011079e-08, R11 ;  /* 0x32a570601a0b7823 */ /* 0x000fe2000000000b */
[----:B------:R-:W-:-:S05]  /*1920*/  FMNMX R0, R0, R14, !PT ;  /* 0x0000000e00007209 */ /* 0x000fca0007800000 */
[----:B------:R-:W0:Y:S01]  /*1930*/  MUFU.EX2 R11, R11 ;  /* 0x0000000b000b7308 */ /* 0x000e220000000800 */
[----:B------:R-:W-:Y:S01]  /*1940*/  FADD R3, R10, -R0 ;  /* 0x800000000a037221 */ /* 0x000fe20000000000 */
[----:B------:R-:W-:Y:S01]  /*1950*/  FADD R25, -R0, R25 ;  /* 0x0000001900197221 */ /* 0x000fe20000000100 */
[----:B------:R-:W-:-:S03]  /*1960*/  FFMA.SAT R0, R23, R4, 0.5 ;  /* 0x3f00000017007423 */ /* 0x000fc60000002004 */
[-C--:B------:R-:W-:Y:S01]  /*1970*/  FFMA.SAT R26, R25, R4.reuse, 0.5 ;  /* 0x3f000000191a7423 */ /* 0x080fe20000002004 */
[-C--:B------:R-:W-:Y:S01]  /*1980*/  FFMA.RM R0, R0, R5.reuse, 12582913 ;  /* 0x4b40000100007423 */ /* 0x080fe20000004005 */
[----:B------:R-:W-:Y:S02]  /*1990*/  FFMA.SAT R4, R3, R4, 0.5 ;  /* 0x3f00000003047423 */ /* 0x000fe40000002004 */
[-C--:B------:R-:W-:Y:S01]  /*19a0*/  FFMA.RM R26, R26, R5.reuse, 12582913 ;  /* 0x4b4000011a1a7423 */ /* 0x080fe20000004005 */
[C---:B------:R-:W-:Y:S01]  /*19b0*/  FADD R10, R0.reuse, -12583039 ;  /* 0xcb40007f000a7421 */ /* 0x040fe20000000000 */
[----:B------:R-:W-:Y:S01]  /*19c0*/  SHF.L.U32 R0, R0, 0x17, RZ ;  /* 0x0000001700007819 */ /* 0x000fe200000006ff */
[----:B------:R-:W-:Y:S01]  /*19d0*/  FFMA.RM R4, R4, R5, 12582913 ;  /* 0x4b40000104047423 */ /* 0x000fe20000004005 */
[C---:B------:R-:W-:Y:S01]  /*19e0*/  FADD R12, R26.reuse, -12583039 ;  /* 0xcb40007f1a0c7421 */ /* 0x040fe20000000000 */
[----:B------:R-:W-:Y:S01]  /*19f0*/  FFMA R10, R23, 1.4426950216293334961, -R10 ;  /* 0x3fb8aa3b170a7823 */ /* 0x000fe2000000080a */
[----:B------:R-:W-:Y:S01]  /*1a00*/  SHF.L.U32 R5, R26, 0x17, RZ ;  /* 0x000000171a057819 */ /* 0x000fe200000006ff */
[----:B0-----:R-:W-:Y:S01]  /*1a10*/  FMUL R2, R2, R11 ;  /* 0x0000000b02027220 */ /* 0x001fe20000400000 */
[----:B------:R-:W-:Y:S01]  /*1a20*/  FFMA R12, R25, 1.4426950216293334961, -R12 ;  /* 0x3fb8aa3b190c7823 */ /* 0x000fe2000000080c */
[----:B------:R-:W-:Y:S01]  /*1a30*/  FFMA R10, R23, 1.925963033500011079e-08, R10 ;  /* 0x32a57060170a7823 */ /* 0x000fe2000000000a */
[----:B------:R-:W-:-:S02]  /*1a40*/  HFMA2 R11, -RZ, RZ, 0, 1.847743988037109375e-06 ;  /* 0x0000001fff0b7431 */ /* 0x000fc400000001ff */
[----:B------:R-:W-:Y:S01]  /*1a50*/  FFMA R25, R25, 1.925963033500011079e-08, R12 ;  /* 0x32a5706019197823 */ /* 0x000fe2000000000c */
[----:B------:R0:W1:Y:S01]  /*1a60*/  MUFU.EX2 R13, R10 ;  /* 0x0000000a000d7308 */ /* 0x0000620000000800 */
[----:B------:R-:W-:Y:S02]  /*1a70*/  IMAD.MOV.U32 R12, RZ, RZ, 0x10 ;  /* 0x00000010ff0c7424 */ /* 0x000fe400078e00ff */
[C---:B0-----:R-:W-:Y:S01]  /*1a80*/  FADD R10, R4.reuse, -12583039 ;  /* 0xcb40007f040a7421 */ /* 0x041fe20000000000 */
[----:B------:R-:W-:-:S03]  /*1a90*/  IMAD.SHL.U32 R4, R4, 0x800000, RZ ;  /* 0x0080000004047824 */ /* 0x000fc600078e00ff */
[C---:B------:R-:W-:Y:S01]  /*1aa0*/  FFMA R10, R3.reuse, 1.4426950216293334961, -R10 ;  /* 0x3fb8aa3b030a7823 */ /* 0x040fe2000000080a */
[----:B-1----:R-:W-:Y:S01]  /*1ab0*/  FMUL R0, R0, R13 ;  /* 0x0000000d00007220 */ /* 0x002fe20000400000 */
[----:B------:R-:W-:Y:S02]  /*1ac0*/  FADD R13, RZ, R2 ;  /* 0x00000002ff0d7221 */ /* 0x000fe40000000000 */
[----:B------:R-:W-:Y:S02]  /*1ad0*/  FFMA R3, R3, 1.925963033500011079e-08, R10 ;  /* 0x32a5706003037823 */ /* 0x000fe4000000000a */
[----:B------:R-:W-:-:S04]  /*1ae0*/  FADD R13, R13, R0 ;  /* 0x000000000d0d7221 */ /* 0x000fc80000000000 */
[----:B------:R-:W0:Y:S03]  /*1af0*/  MUFU.EX2 R3, R3 ;  /* 0x0000000300037308 */ /* 0x000e260000000800 */
[----:B0-----:R-:W-:Y:S05]  /*1b00*/  WARPSYNC.COLLECTIVE R15, `(.L_x_27983) ;  /* 0x000000000f087348 */ /* 0x001fea0003c00000 */
[----:B------:R1:W2:Y:S02]  /*1b10*/  SHFL.BFLY P6, R14, R13, R12, R11 ;  /* 0x0c00000c0d0e7389 */ /* 0x0002a400000c000b */
[----:B012---:R-:W-:Y:S05]  /*1b20*/  ENDCOLLECTIVE ;  /* 0x000000000000791b */ /* 0x007fea0003800000 */
.L_x_27983:
        /* <DEDUP_REMOVED lines=8> */
.L_x_27984:
[----:B------:R-:W-:Y:S02]  /*1bb0*/  HFMA2 R12, -RZ, RZ, 0, 2.384185791015625e-07 ;  /* 0x00000004ff0c7431 */ /* 0x000fe400000001ff */
[----:B------:R-:W-:Y:S02]  /*1bc0*/  FADD R23, R10, R14 ;  /* 0x0000000e0a177221 */ /* 0x000fe40000000000 */
[----:B------:R0:W1:Y:S02]  /*1bd0*/  MUFU.EX2 R10, R25 ;  /* 0x00000019000a7308 */ /* 0x0000640000000800 */
[----:B------:R-:W-:-:S07]  /*1be0*/  IMAD.MOV.U32 R13, RZ, RZ, R23 ;  /* 0x000000ffff0d7224 */ /* 0x000fce00078e0017 */
[----:B01----:R-:W-:Y:S05]  /*1bf0*/  WARPSYNC.COLLECTIVE R15, `(.L_x_27985) ;  /* 0x000000000f087348 */ /* 0x003fea0003c00000 */
[----:B------:R2:W3:Y:S02]  /*1c00*/  SHFL.BFLY P6, R14, R13, R12, R11 ;  /* 0x0c00000c0d0e7389 */ /* 0x0004e400000c000b */
[----:B0123--:R-:W-:Y:S05]  /*1c10*/  ENDCOLLECTIVE ;  /* 0x000000000000791b */ /* 0x00ffea0003800000 */
.L_x_27985:
[----:B------:R-:W-:Y:S01]  /*1c20*/  FMUL R3, R5, R10 ;  /* 0x0000000a05037220 */ /* 0x000fe20000400000 */
[----:B------:R-:W-:-:S03]  /*1c30*/  MOV R12, 0x2 ;  /* 0x00000002000c7802 */ /* 0x000fc60000000f00 */
[----:B------:R-:W-:Y:S01]  /*1c40*/  FADD R5, R26, R3 ;  /* 0x000000031a057221 */ /* 0x000fe20000000000 */
[----:B------:R-:W-:-:S04]  /*1c50*/  FADD R24, R23, R14 ;  /* 0x0000000e17187221 */ /* 0x000fc80000000000 */
[----:B------:R-:W-:-:S07]  /*1c60*/  IMAD.MOV.U32 R13, RZ, RZ, R24 ;  /* 0x000000ffff0d7224 */ /* 0x000fce00078e0018 */
[----:B------:R-:W-:Y:S05]  /*1c70*/  WARPSYNC.COLLECTIVE R15, `(.L_x_27986) ;  /* 0x000000000f087348 */ /* 0x000fea0003c00000 */
[----:B------:R0:W1:Y:S02]  /*1c80*/  SHFL.BFLY P6, R14, R13, R12, R11 ;  /* 0x0c00000c0d0e7389 */ /* 0x00006400000c000b */
[----:B01----:R-:W-:Y:S05]  /*1c90*/  ENDCOLLECTIVE ;  /* 0x000000000000791b */ /* 0x003fea0003800000 */
.L_x_27986:
[----:B------:R-:W-:Y:S02]  /*1ca0*/  HFMA2 R12, -RZ, RZ, 0, 5.9604644775390625e-08 ;  /* 0x00000001ff0c7431 */ /* 0x000fe400000001ff */
[----:B------:R-:W-:-:S04]  /*1cb0*/  FADD R10, R24, R14 ;  /* 0x0000000e180a7221 */ /* 0x000fc80000000000 */
[----:B------:R-:W-:-:S07]  /*1cc0*/  IMAD.MOV.U32 R13, RZ, RZ, R10 ;  /* 0x000000ffff0d7224 */ /* 0x000fce00078e000a */
[----:B------:R-:W-:Y:S05]  /*1cd0*/  WARPSYNC.COLLECTIVE R15, `(.L_x_27987) ;  /* 0x000000000f087348 */ /* 0x000fea0003c00000 */
[----:B------:R0:W1:Y:S02]  /*1ce0*/  SHFL.BFLY P6, R14, R13, R12, R11 ;  /* 0x0c00000c0d0e7389 */ /* 0x00006400000c000b */
[----:B01----:R-:W-:Y:S05]  /*1cf0*/  ENDCOLLECTIVE ;  /* 0x000000000000791b */ /* 0x003fea0003800000 */
.L_x_27987:
[----:B------:R-:W-:Y:S01]  /*1d00*/  MOV R13, R5 ;  /* 0x00000005000d7202 */ /* 0x000fe20000000f00 */
[----:B------:R-:W-:Y:S02]  /*1d10*/  IMAD.MOV.U32 R12, RZ, RZ, 0x10 ;  /* 0x00000010ff0c7424 */ /* 0x000fe400078e00ff */
[----:B------:R-:W-:-:S07]  /*1d20*/  IMAD.MOV.U32 R25, RZ, RZ, R14 ;  /* 0x000000ffff197224 */ /* 0x000fce00078e000e */
[----:B------:R-:W-:Y:S05]  /*1d30*/  WARPSYNC.COLLECTIVE R15, `(.L_x_27988) ;  /* 0x000000000f087348 */ /* 0x000fea0003c00000 */
[----:B------:R0:W1:Y:S02]  /*1d40*/  SHFL.BFLY P6, R14, R13, R12, R11 ;  /* 0x0c00000c0d0e7389 */ /* 0x00006400000c000b */
[----:B01----:R-:W-:Y:S05]  /*1d50*/  ENDCOLLECTIVE ;  /* 0x000000000000791b */ /* 0x003fea0003800000 */
.L_x_27988:
[----:B------:R-:W-:Y:S01]  /*1d60*/  HFMA2 R12, -RZ, RZ, 0, 4.76837158203125e-07 ;  /* 0x00000008ff0c7431 */ /* 0x000fe200000001ff */
[----:B------:R-:W-:-:S05]  /*1d70*/  MOV R24, R14 ;  /* 0x0000000e00187202 */ /* 0x000fca0000000f00 */
[----:B------:R-:W-:-:S04]  /*1d80*/  FADD R26, R5, R24 ;  /* 0x00000018051a7221 */ /* 0x000fc80000000000 */
[----:B------:R-:W-:-:S07]  /*1d90*/  IMAD.MOV.U32 R13, RZ, RZ, R26 ;  /* 0x000000ffff0d7224 */ /* 0x000fce00078e001a */
[----:B------:R-:W-:Y:S05]  /*1da0*/  WARPSYNC.COLLECTIVE R15, `(.L_x_27989) ;  /* 0x000000000f087348 */ /* 0x000fea0003c00000 */
[----:B------:R0:W1:Y:S02]  /*1db0*/  SHFL.BFLY P6, R14, R13, R12, R11 ;  /* 0x0c00000c0d0e7389 */ /* 0x00006400000c000b */
[----:B01----:R-:W-:Y:S05]  /*1dc0*/  ENDCOLLECTIVE ;  /* 0x000000000000791b */ /* 0x003fea0003800000 */
.L_x_27989:
[----:B------:R-:W-:Y:S02]  /*1dd0*/  IMAD.MOV.U32 R12, RZ, RZ, 0x4 ;  /* 0x00000004ff0c7424 */ /* 0x000fe400078e00ff */
[----:B------:R-:W-:-:S04]  /*1de0*/  IMAD.MOV.U32 R27, RZ, RZ, R14 ;  /* 0x000000ffff1b7224 */ /* 0x000fc800078e000e */
[----:B------:R-:W-:-:S05]  /*1df0*/  FADD R27, R26, R27 ;  /* 0x0000001b1a1b7221 */ /* 0x000fca0000000000 */
[----:B------:R-:W-:-:S07]  /*1e00*/  MOV R13, R27 ;  /* 0x0000001b000d7202 */ /* 0x000fce0000000f00 */
[----:B------:R-:W-:Y:S05]  /*1e10*/  WARPSYNC.COLLECTIVE R15, `(.L_x_27990) ;  /* 0x000000000f087348 */ /* 0x000fea0003c00000 */
[----:B------:R0:W1:Y:S02]  /*1e20*/  SHFL.BFLY P6, R14, R13, R12, R11 ;  /* 0x0c00000c0d0e7389 */ /* 0x00006400000c000b */
[----:B01----:R-:W-:Y:S05]  /*1e30*/  ENDCOLLECTIVE ;  /* 0x000000000000791b */ /* 0x003fea0003800000 */
.L_x_27990:
[----:B------:R-:W-:Y:S01]  /*1e40*/  HFMA2 R12, -RZ, RZ, 0, 1.1920928955078125e-07 ;  /* 0x00000002ff0c7431 */ /* 0x000fe200000001ff */
[----:B------:R-:W-:-:S05]  /*1e50*/  MOV R28, R14 ;  /* 0x0000000e001c7202 */ /* 0x000fca0000000f00 */
[----:B------:R-:W-:-:S04]  /*1e60*/  FADD R28, R27, R28 ;  /* 0x0000001c1b1c7221 */ /* 0x000fc80000000000 */
[----:B------:R-:W-:-:S07]  /*1e70*/  IMAD.MOV.U32 R13, RZ, RZ, R28 ;  /* 0x000000ffff0d7224 */ /* 0x000fce00078e001c */
[----:B------:R-:W-:Y:S05]  /*1e80*/  WARPSYNC.COLLECTIVE R15, `(.L_x_27991) ;  /* 0x000000000f087348 */ /* 0x000fea0003c00000 */
[----:B------:R0:W1:Y:S02]  /*1e90*/  SHFL.BFLY P6, R14, R13, R12, R11 ;  /* 0x0c00000c0d0e7389 */ /* 0x00006400000c000b */
[----:B01----:R-:W-:Y:S05]  /*1ea0*/  ENDCOLLECTIVE ;  /* 0x000000000000791b */ /* 0x003fea0003800000 */
.L_x_27991:
        /* <DEDUP_REMOVED lines=8> */
.L_x_27992:
[----:B------:R-:W-:Y:S05]  /*1f30*/  BRA `(.L_x_27993) ;  /* 0xffffffec00e07947 */ /* 0x000fea000383ffff */
        .weak           $__internal_445_$__cuda_sm3x_div_rn_noftz_f32_slowpath
        .type           $__internal_445_$__cuda_sm3x_div_rn_noftz_f32_slowpath,@function
        .size           $__internal_445_$__cuda_sm3x_div_rn_noftz_f32_slowpath,(.L_x_37822 - $__internal_445_$__cuda_sm3x_div_rn_noftz_f32_slowpath)
$__internal_445_$__cuda_sm3x_div_rn_noftz_f32_slowpath:
        /* <DEDUP_REMOVED lines=35> */
.L_x_27995:
        /* <DEDUP_REMOVED lines=51> */
.L_x_28002:
[----:B------:R-:W-:-:S04]  /*24a0*/  LOP3.LUT R2, R2, 0x80000000, RZ, 0xc0, !PT ;  /* 0x8000000002027812 */ /* 0x000fc800078ec0ff */
[----:B------:R-:W-:Y:S01]  /*24b0*/  LOP3.LUT R2, R2, 0x7f800000, RZ, 0xfc, !PT ;  /* 0x7f80000002027812 */ /* 0x000fe200078efcff */
[----:B------:R-:W-:Y:S06]  /*24c0*/  BRA `(.L_x_28003) ;  /* 0x0000000000047947 */ /* 0x000fec0003800000 */
.L_x_28001:
[----:B------:R-:W-:-:S07]  /*24d0*/  IMAD R2, R30, 0x800000, R2 ;  /* 0x008000001e027824 */ /* 0x000fce00078e0202 */
.L_x_28003:
[----:B------:R-:W-:Y:S05]  /*24e0*/  BSYNC.RECONVERGENT B3 ;  /* 0x0000000000037941 */ /* 0x000fea0003800200 */
.L_x_28000:
[----:B------:R-:W-:Y:S05]  /*24f0*/  BRA `(.L_x_28004) ;  /* 0x0000000000207947 */ /* 0x000fea0003800000 */
.L_x_27999:
[----:B------:R-:W-:-:S04]  /*2500*/  LOP3.LUT R2, R25, 0x80000000, R2, 0x48, !PT ;  /* 0x8000000019027812 */ /* 0x000fc800078e4802 */
[----:B------:R-:W-:Y:S01]  /*2510*/  LOP3.LUT R2, R2, 0x7f800000, RZ, 0xfc, !PT ;  /* 0x7f80000002027812 */ /* 0x000fe200078efcff */
[----:B------:R-:W-:Y:S06]  /*2520*/  BRA `(.L_x_28004) ;  /* 0x0000000000147947 */ /* 0x000fec0003800000 */
.L_x_27998:
[----:B------:R-:W-:Y:S01]  /*2530*/  LOP3.LUT R2, R25, 0x80000000, R2, 0x48, !PT ;  /* 0x8000000019027812 */ /* 0x000fe200078e4802 */
[----:B------:R-:W-:Y:S06]  /*2540*/  BRA `(.L_x_28004) ;  /* 0x00000000000c7947 */ /* 0x000fec0003800000 */
.L_x_27997:
[----:B------:R-:W0:Y:S01]  /*2550*/  MUFU.RSQ R2, -QNAN ;  /* 0xffc0000000027908 */ /* 0x000e220000001400 */
[----:B------:R-:W-:Y:S05]  /*2560*/  BRA `(.L_x_28004) ;  /* 0x0000000000047947 */ /* 0x000fea0003800000 */
.L_x_27996:
[----:B------:R-:W-:-:S07]  /*2570*/  FADD.FTZ R2, R2, R5 ;  /* 0x0000000502027221 */ /* 0x000fce0000010000 */
.L_x_28004:
[----:B------:R-:W-:Y:S05]  /*2580*/  BSYNC.RECONVERGENT B2 ;  /* 0x0000000000027941 */ /* 0x000fea0003800200 */
.L_x_27994:
[----:B------:R-:W-:-:S04]  /*2590*/  HFMA2 R25, -RZ, RZ, 0, 0 ;  /* 0x00000000ff197431 */ /* 0x000fc800000001ff */
[----:B0-----:R-:W-:Y:S05]  /*25a0*/  RET.REL.NODEC R24 `(_Z15SoftmaxWarpImplI22BroadcastScaleMaskLoadIffbLm2EiE11DirectStoreIffEfLi2ELi2ELi32ELi2ELb0EL9Algorithm0EEvT_T0_ll) ;  /* 0xffffffd818947950 */ /* 0x001fea0003c3ffff */
.L_x_28005:
        /* <DEDUP_REMOVED lines=13> */
.L_x_37822:


//--------------------- .text._Z15SoftmaxWarpImplI22BroadcastScaleMaskLoadIffbLm2EiE11DirectStoreIffEfLi2ELi2ELi16ELi1ELb1EL9Algorithm0EEvT_T0_ll --------------------------
	.section	.text._Z15SoftmaxWarpImplI22BroadcastScaleMaskLoadIffbLm2EiE11DirectStoreIffEfLi2ELi2ELi16ELi1ELb1EL9Algorithm0EEvT_T0_ll,"ax",@progbits
	.align	128
        .global         _Z15SoftmaxWarpImplI22BroadcastScaleMaskLoadIffbLm2EiE11DirectStoreIffEfLi2ELi2ELi16ELi1ELb1EL9Algorithm0EEvT_T0_ll
        .type           _Z15SoftmaxWarpImplI22BroadcastScaleMaskLoadIffbLm2EiE11DirectStoreIffEfLi2ELi2ELi16ELi1ELb1EL9Algorithm0EEvT_T0_ll,@function
        .size           _Z15SoftmaxWarpImplI22BroadcastScaleMaskLoadIffbLm2EiE11DirectStoreIffEfLi2ELi2ELi16ELi1ELb1EL9Algorithm0EEvT_T0_ll,(.L_x_37823 - _Z15SoftmaxWarpImplI22BroadcastScaleMaskLoadIffbLm2EiE11DirectStoreIffEfLi2ELi2ELi16ELi1ELb1EL9Algorithm0EEvT_T0_ll)
        .other          _Z15SoftmaxWarpImplI22BroadcastScaleMaskLoadIffbLm2EiE11DirectStoreIffEfLi2ELi2ELi16ELi1ELb1EL9Algorithm0EEvT_T0_ll,@"STO_CUDA_ENTRY STV_DEFAULT"
_Z15SoftmaxWarpImplI22BroadcastScaleMaskLoadIffbLm2EiE11DirectStoreIffEfLi2ELi2ELi16ELi1ELb1EL9Algorithm0EEvT_T0_ll:
.text._Z15SoftmaxWarpImplI22BroadcastScaleMaskLoadIffbLm2EiE11DirectStoreIffEfLi2ELi2ELi16ELi1ELb1EL9Algorithm0EEvT_T0_ll:
        /* <DEDUP_REMOVED lines=28> */
.L_x_28006:
        /* <DEDUP_REMOVED lines=20> */
.L_x_28017:
        /* <DEDUP_REMOVED lines=65> */
.L_x_28009:
[----:B------:R-:W-:Y:S05]  /*0710*/  BSYNC.RECONVERGENT B1 ;  /* 0x0000000000017941 */ /* 0x000fea0003800200 */
.L_x_28008:
        /* <DEDUP_REMOVED lines=25> */
[----:B------:R-:W-:-:S05]  /*08b0*/  FFMA R15, R14, 1.925963033500011079e-08, R13 ;  /* 0x32a570600e0f7823 */ /* 0x000fca000000000d */
        /* <DEDUP_REMOVED lines=13> */
.L_x_28027:
        /* <DEDUP_REMOVED lines=11> */
[----:B-1234-:R-:W-:Y:S05]  /*0a40*/  CALL.REL.NOINC `($__internal_446_$__cuda_sm3x_div_rn_noftz_f32_slowpath) ;  /* 0x0000000400cc7944 */ /* 0x01efea0003c00000 */
[----:B------:R-:W-:-:S07]  /*0a50*/  IMAD.MOV.U32 R12, RZ, RZ, R2 ;  /* 0x000000ffff0c7224 */ /* 0x000fce00078e0002 */
.L_x_28012:
[----:B------:R-:W-:Y:S05]  /*0a60*/  BSYNC.RECONVERGENT B1 ;  /* 0x0000000000017941 */ /* 0x000fea0003800200 */
.L_x_28011:
        /* <DEDUP_REMOVED lines=11> */
[----:B-1234-:R-:W-:Y:S05]  /*0b20*/  CALL.REL.NOINC `($__internal_446_$__cuda_sm3x_div_rn_noftz_f32_slowpath) ;  /* 0x0000000400947944 */ /* 0x01efea0003c00000 */
[----:B------:R-:W-:-:S07]  /*0b30*/  IMAD.MOV.U32 R13, RZ, RZ, R2 ;  /* 0x000000ffff0d7224 */ /* 0x000fce00078e0002 */
.L_x_28014:
[----:B------:R-:W-:Y:S05]  /*0b40*/  BSYNC.RECONVERGENT B1 ;  /* 0x0000000000017941 */ /* 0x000fea0003800200 */
.L_x_28013:
        /* <DEDUP_REMOVED lines=17> */
.L_x_28016:
[----:B------:R-:W-:Y:S05]  /*0c60*/  BSYNC.RECONVERGENT B1 ;  /* 0x0000000000017941 */ /* 0x000fea0003800200 */
.L_x_28015:
[----:B------:R-:W-:-:S04]  /*0c70*/  IADD3 R21, P0, PT, R23, R21, RZ ;  /* 0x0000001517157210 */ /* 0x000fc80007f1e0ff */
[----:B------:R-:W-:Y:S02]  /*0c80*/  LEA.HI.X.SX32 R20, R23, R20, 0x1, P0 ;  /* 0x0000001417147211 */ /* 0x000fe400000f0eff */
[----:B------:R-:W-:-:S04]  /*0c90*/  ISETP.GE.U32.AND P0, PT, R21, UR38, PT ;  /* 0x0000002615007c0c */ /* 0x000fc8000bf06070 */
[----:B------:R-:W-:-:S13]  /*0ca0*/  ISETP.GE.AND.EX P0, PT, R20, UR39, PT, P0 ;  /* 0x0000002714007c0c */ /* 0x000fda000bf06300 */
[----:B------:R-:W-:Y:S05]  /*0cb0*/  @!P0 BRA `(.L_x_28017) ;  /* 0xfffffff400908947 */ /* 0x000fea000383ffff */
[----:B------:R-:W-:Y:S05]  /*0cc0*/  BSYNC B0 ;  /* 0x0000000000007941 */ /* 0x000fea0003800000 */
.L_x_28007:
[----:B------:R-:W-:Y:S05]  /*0cd0*/  EXIT ;  /* 0x000000000000794d */ /* 0x000fea0003800000 */
.L_x_28010:
[----:B------:R-:W-:Y:S01]  /*0ce0*/  HFMA2 R12, -RZ, RZ, 0, 4.76837158203125e-07 ;  /* 0x00000008ff0c7431 */ /* 0x000fe200000001ff */
[----:B------:R-:W-:Y:S01]  /*0cf0*/  BSSY B1, `(.L_x_28018) ;  /* 0x0000006000017945 */ /* 0x000fe20003800000 */
[----:B------:R-:W-:Y:S02]  /*0d00*/  IMAD.MOV.U32 R11, RZ, RZ, 0x1f ;  /* 0x0000001fff0b7424 */ /* 0x000fe400078e00ff */
[----:B------:R-:W-:-:S07]  /*0d10*/  IMAD.MOV.U32 R15, RZ, RZ, -0x1 ;  /* 0xffffffffff0f7424 */ /* 0x000fce00078e00ff */
[----:B01234-:R-:W-:Y:S05]  /*0d20*/  WARPSYNC.COLLECTIVE R15, `(.L_x_28019) ;  /* 0x000000000f087348 */ /* 0x01ffea0003c00000 */
[----:B------:R0:W0:Y:S02]  /*0d30*/  SHFL.BFLY P6, R14, R13, R12, R11 ;  /* 0x0c00000c0d0e7389 */ /* 0x00002400000c000b */
[----:B01234-:R-:W-:Y:S05]  /*0d40*/  ENDCOLLECTIVE ;  /* 0x000000000000791b */ /* 0x01ffea0003800000 */
.L_x_28019:
[----:B------:R-:W-:Y:S05]  /*0d50*/  BSYNC B1 ;  /* 0x0000000000017941 */ /* 0x000fea0003800000 */
.L_x_28018:
        /* <DEDUP_REMOVED lines=8> */
.L_x_28020:
[----:B------:R-:W-:Y:S01]  /*0de0*/  IMAD.MOV.U32 R12, RZ, RZ, 0x2 ;  /* 0x00000002ff0c7424 */ /* 0x000fe200078e00ff */
[----:B------:R-:W-:-:S04]  /*0df0*/  FMNMX R0, R13, R14, !PT ;  /* 0x0000000e0d007209 */ /* 0x000fc80007800000 */
[----:B------:R-:W-:-:S07]  /*0e00*/  MOV R13, R0 ;  /* 0x00000000000d7202 */ /* 0x000fce0000000f00 */
[----:B------:R-:W-:Y:S05]  /*0e10*/  WARPSYNC.COLLECTIVE R15, `(.L_x_28021) ;  /* 0x000000000f087348 */ /* 0x000fea0003c00000 */
[----:B------:R0:W1:Y:S02]  /*0e20*/  SHFL.BFLY P6, R14, R13, R12, R11 ;  /* 0x0c00000c0d0e7389 */ /* 0x00006400000c000b */
[----:B01----:R-:W-:Y:S05]  /*0e30*/  ENDCOLLECTIVE ;  /* 0x000000000000791b */ /* 0x003fea0003800000 */
.L_x_28021:
[----:B------:R-:W-:Y:S01]  /*0e40*/  HFMA2 R12, -RZ, RZ, 0, 5.9604644775390625e-08 ;  /* 0x00000001ff0c7431 */ /* 0x000fe200000001ff */
[----:B------:R-:W-:-:S05]  /*0e50*/  FMNMX R2, R0, R14, !PT ;  /* 0x0000000e00027209 */ /* 0x000fca0007800000 */
[----:B------:R-:W-:-:S07]  /*0e60*/  IMAD.MOV.U32 R13, RZ, RZ, R2 ;  /* 0x000000ffff0d7224 */ /* 0x000fce00078e0002 */
[----:B------:R-:W-:Y:S05]  /*0e70*/  WARPSYNC.COLLECTIVE R15, `(.L_x_28022) ;  /* 0x000000000f087348 */ /* 0x000fea0003c00000 */
[----:B------:R0:W1:Y:S02]  /*0e80*/  SHFL.BFLY P6, R14, R13, R12, R11 ;  /* 0x0c00000c0d0e7389 */ /* 0x00006400000c000b */
[----:B01----:R-:W-:Y:S05]  /*0e90*/  ENDCOLLECTIVE ;  /* 0x000000000000791b */ /* 0x003fea0003800000 */
.L_x_28022:
[----:B------:R-:W-:Y:S01]  /*0ea0*/  IMAD.MOV.U32 R12, RZ, RZ, 0x8 ;  /* 0x00000008ff0c7424 */ /* 0x000fe200078e00ff */
[----:B------:R-:W-:-:S05]  /*0eb0*/  FMNMX R14, R2, R14, !PT ;  /* 0x0000000e020e7209 */ /* 0x000fca0007800000 */
        /* <DEDUP_REMOVED lines=15> */
[----:B------:R-:W-:Y:S01]  /*0fb0*/  FFMA R24, R2, 1.925963033500011079e-08, R11 ;  /* 0x32a5706002187823 */ /* 0x000fe2000000000b */
[----:B------:R-:W-:-:S03]  /*0fc0*/  IMAD.SHL.U32 R2, R3, 0x800000, RZ ;  /* 0x0080000003027824 */ /* 0x000fc600078e00ff */
[----:B------:R-:W0:Y:S02]  /*0fd0*/  MUFU.EX2 R11, R24 ;  /* 0x00000018000b7308 */ /* 0x000e240000000800 */
[----:B0-----:R-:W-:Y:S01]  /*0fe0*/  FMUL R2, R2, R11 ;  /* 0x0000000b02027220 */ /* 0x001fe20000400000 */
[----:B------:R-:W-:-:S03]  /*0ff0*/  MOV R11, 0x1f ;  /* 0x0000001f000b7802 */ /* 0x000fc60000000f00 */
[----:B------:R-:W-:-:S04]  /*1000*/  FADD R13, RZ, R2 ;  /* 0x00000002ff0d7221 */ /* 0x000fc80000000000 */
[----:B------:R-:W-:-:S07]  /*1010*/  FADD R13, R13, R0 ;  /* 0x000000000d0d7221 */ /* 0x000fce0000000000 */
[----:B------:R-:W-:Y:S05]  /*1020*/  WARPSYNC.COLLECTIVE R15, `(.L_x_28023) ;  /* 0x000000000f087348 */ /* 0x000fea0003c00000 */
[----:B------:R0:W1:Y:S02]  /*1030*/  SHFL.BFLY P6, R14, R13, R12, R11 ;  /* 0x0c00000c0d0e7389 */ /* 0x00006400000c000b */
[----:B01----:R-:W-:Y:S05]  /*1040*/  ENDCOLLECTIVE ;  /* 0x000000000000791b */ /* 0x003fea0003800000 */
.L_x_28023:
[----:B------:R-:W-:Y:S02]  /*1050*/  IMAD.MOV.U32 R12, RZ, RZ, 0x4 ;  /* 0x00000004ff0c7424 */ /* 0x000fe400078e00ff */
[----:B------:R-:W-:-:S04]  /*1060*/  FADD R3, R13, R14 ;  /* 0x0000000e0d037221 */ /* 0x000fc80000000000 */
[----:B------:R-:W-:-:S07]  /*1070*/  IMAD.MOV.U32 R13, RZ, RZ, R3 ;  /* 0x000000ffff0d7224 */ /* 0x000fce00078e0003 */
[----:B------:R-:W-:Y:S05]  /*1080*/  WARPSYNC.COLLECTIVE R15, `(.L_x_28024) ;  /* 0x000000000f087348 */ /* 0x000fea0003c00000 */
[----:B------:R0:W1:Y:S02]  /*1090*/  SHFL.BFLY P6, R14, R13, R12, R11 ;  /* 0x0c00000c0d0e7389 */ /* 0x00006400000c000b */
[----:B01----:R-:W-:Y:S05]  /*10a0*/  ENDCOLLECTIVE ;  /* 0x000000000000791b */ /* 0x003fea0003800000 */
.L_x_28024:
[----:B------:R-:W-:Y:S02]  /*10b0*/  IMAD.MOV.U32 R12, RZ, RZ, 0x2 ;  /* 0x00000002ff0c7424 */ /* 0x000fe400078e00ff */
[----:B------:R-:W-:-:S05]  /*10c0*/  FADD R24, R3, R14 ;  /* 0x0000000e03187221 */ /* 0x000fca0000000000 */
[----:B------:R-:W-:-:S07]  /*10d0*/  MOV R13, R24 ;  /* 0x00000018000d7202 */ /* 0x000fce0000000f00 */
[----:B------:R-:W-:Y:S05]  /*10e0*/  WARPSYNC.COLLECTIVE R15, `(.L_x_28025) ;  /* 0x000000000f087348 */ /* 0x000fea0003c00000 */
[----:B------:R0:W1:Y:S02]  /*10f0*/  SHFL.BFLY P6, R14, R13, R12, R11 ;  /* 0x0c00000c0d0e7389 */ /* 0x00006400000c000b */
[----:B01----:R-:W-:Y:S05]  /*1100*/  ENDCOLLECTIVE ;  /* 0x000000000000791b */ /* 0x003fea0003800000 */
.L_x_28025:
[----:B------:R-:W-:Y:S02]  /*1110*/  HFMA2 R12, -RZ, RZ, 0, 5.9604644775390625e-08 ;  /* 0x00000001ff0c7431 */ /* 0x000fe400000001ff */
[----:B------:R-:W-:-:S04]  /*1120*/  FADD R25, R24, R14 ;  /* 0x0000000e18197221 */ /* 0x000fc80000000000 */
[----:B------:R-:W-:-:S07]  /*1130*/  IMAD.MOV.U32 R13, RZ, RZ, R25 ;  /* 0x000000ffff0d7224 */ /* 0x000fce00078e0019 */
[----:B------:R-:W-:Y:S05]  /*1140*/  WARPSYNC.COLLECTIVE R15, `(.L_x_28026) ;  /* 0x000000000f087348 */ /* 0x000fea0003c00000 */
[----:B------:R0:W1:Y:S02]  /*1150*/  SHFL.BFLY P6, R14, R13, R12, R11 ;  /* 0x0c00000c0d0e7389 */ /* 0x00006400000c000b */
[----:B01----:R-:W-:Y:S05]  /*1160*/  ENDCOLLECTIVE ;  /* 0x000000000000791b */ /* 0x003fea0003800000 */
.L_x_28026:
[----:B------:R-:W-:Y:S05]  /*1170*/  BRA `(.L_x_28027) ;  /* 0xfffffff800047947 */ /* 0x000fea000383ffff */
        .weak           $__internal_446_$__cuda_sm3x_div_rn_noftz_f32_slowpath
        .type           $__internal_446_$__cuda_sm3x_div_rn_noftz_f32_slowpath,@function
        .size           $__internal_446_$__cuda_sm3x_div_rn_noftz_f32_slowpath,(.L_x_37823 - $__internal_446_$__cuda_sm3x_div_rn_noftz_f32_slowpath)
$__internal_446_$__cuda_sm3x_div_rn_noftz_f32_slowpath:
        /* <DEDUP_REMOVED lines=35> */
.L_x_28029:
        /* <DEDUP_REMOVED lines=51> */
.L_x_28036:
[----:B------:R-:W-:-:S04]  /*16e0*/  LOP3.LUT R2, R2, 0x80000000, RZ, 0xc0, !PT ;  /* 0x8000000002027812 */ /* 0x000fc800078ec0ff */
[----:B------:R-:W-:Y:S01]  /*16f0*/  LOP3.LUT R2, R2, 0x7f800000, RZ, 0xfc, !PT ;  /* 0x7f80000002027812 */ /* 0x000fe200078efcff */
[----:B------:R-:W-:Y:S06]  /*1700*/  BRA `(.L_x_28037) ;  /* 0x0000000000047947 */ /* 0x000fec0003800000 */
.L_x_28035:
[----:B------:R-:W-:-:S07]  /*1710*/  IMAD R2, R26, 0x800000, R2 ;  /* 0x008000001a027824 */ /* 0x000fce00078e0202 */
.L_x_28037:
[----:B------:R-:W-:Y:S05]  /*1720*/  BSYNC.RECONVERGENT B3 ;  /* 0x0000000000037941 */ /* 0x000fea0003800200 */
.L_x_28034:
[----:B------:R-:W-:Y:S05]  /*1730*/  BRA `(.L_x_28038) ;  /* 0x0000000000207947 */ /* 0x000fea0003800000 */
.L_x_28033:
[----:B------:R-:W-:-:S04]  /*1740*/  LOP3.LUT R2, R25, 0x80000000, R2, 0x48, !PT ;  /* 0x8000000019027812 */ /* 0x000fc800078e4802 */
[----:B------:R-:W-:Y:S01]  /*1750*/  LOP3.LUT R2, R2, 0x7f800000, RZ, 0xfc, !PT ;  /* 0x7f80000002027812 */ /* 0x000fe200078efcff */
[----:B------:R-:W-:Y:S06]  /*1760*/  BRA `(.L_x_28038) ;  /* 0x0000000000147947 */ /* 0x000fec0003800000 */
.L_x_28032:
[----:B------:R-:W-:Y:S01]  /*1770*/  LOP3.LUT R2, R25, 0x80000000, R2, 0x48, !PT ;  /* 0x8000000019027812 */ /* 0x000fe200078e4802 */
[----:B------:R-:W-:Y:S06]  /*1780*/  BRA `(.L_x_28038) ;  /* 0x00000000000c7947 */ /* 0x000fec0003800000 */
.L_x_28031:
[----:B------:R-:W0:Y:S01]  /*1790*/  MUFU.RSQ R2, -QNAN ;  /* 0xffc0000000027908 */ /* 0x000e220000001400 */
[----:B------:R-:W-:Y:S05]  /*17a0*/  BRA `(.L_x_28038) ;  /* 0x0000000000047947 */ /* 0x000fea0003800000 */
.L_x_28030:
[----:B------:R-:W-:-:S07]  /*17b0*/  FADD.FTZ R2, R2, R3 ;  /* 0x0000000302027221 */ /* 0x000fce0000010000 */
.L_x_28038:
[----:B------:R-:W-:Y:S05]  /*17c0*/  BSYNC.RECONVERGENT B2 ;  /* 0x0000000000027941 */ /* 0x000fea0003800200 */
.L_x_28028:
[----:B------:R-:W-:-:S04]  /*17d0*/  HFMA2 R15, -RZ, RZ, 0, 0 ;  /* 0x00000000ff0f7431 */ /* 0x000fc800000001ff */
[----:B0-----:R-:W-:Y:S05]  /*17e0*/  RET.REL.NODEC R14 `(_Z15SoftmaxWarpImplI22BroadcastScaleMaskLoadIffbLm2EiE11DirectStoreIffEfLi2ELi2ELi16ELi1ELb1EL9Algorithm0EEvT_T0_ll) ;  /* 0xffffffe80e047950 */ /* 0x001fea0003c3ffff */
.L_x_28039:
        /* <DEDUP_REMOVED lines=9> */
.L_x_37823:


//--------------------- .text._Z15SoftmaxWarpImplI22BroadcastScaleMaskLoadIffbLm2EiE11DirectStoreIffEfLi2ELi2ELi16ELi1ELb0EL9Algorithm0EEvT_T0_ll --------------------------
	.section	.text._Z15SoftmaxWarpImplI22BroadcastScaleMaskLoadIffbLm2EiE11DirectStoreIffEfLi2ELi2ELi16ELi1ELb0EL9Algorithm0EEvT_T0_ll,"ax",@progbits
	.align	128
        .global         _Z15SoftmaxWarpImplI22BroadcastScaleMaskLoadIffbLm2EiE11DirectStoreIffEfLi2ELi2ELi16ELi1ELb0EL9Algorithm0EEvT_T0_ll
        .type           _Z15SoftmaxWarpImplI22BroadcastScaleMaskLoadIffbLm2EiE11DirectStoreIffEfLi2ELi2ELi16ELi1ELb0EL9Algorithm0EEvT_T0_ll,@function
        .size           _Z15SoftmaxWarpImplI22BroadcastScaleMaskLoadIffbLm2EiE11DirectStoreIffEfLi2ELi2ELi16ELi1ELb0EL9Algorithm0EEvT_T0_ll,(.L_x_37824 - _Z15SoftmaxWarpImplI22BroadcastScaleMaskLoadIffbLm2EiE11DirectStoreIffEfLi2ELi2ELi16ELi1ELb0EL9Algorithm0EEvT_T0_ll)
        .other          _Z15SoftmaxWarpImplI22BroadcastScaleMaskLoadIffbLm2EiE11DirectStoreIffEfLi2ELi2ELi16ELi1ELb0EL9Algorithm0EEvT_T0_ll,@"STO_CUDA_ENTRY STV_DEFAULT"
_Z15SoftmaxWarpImplI22BroadcastScaleMaskLoadIffbLm2EiE11DirectStoreIffEfLi2ELi2ELi16ELi1ELb0EL9Algorithm0EEvT_T0_ll:
.text._Z15SoftmaxWarpImplI22BroadcastScaleMaskLoadIffbLm2EiE11DirectStoreIffEfLi2ELi2ELi16ELi1ELb0EL9Algorithm0EEvT_T0_ll:
        /* <DEDUP_REMOVED lines=26> */
.L_x_28040:
        /* <DEDUP_REMOVED lines=19> */
.L_x_28046:
        /* <DEDUP_REMOVED lines=97> */
.L_x_28056:
        /* <DEDUP_REMOVED lines=11> */
[----:B0-----:R-:W-:Y:S05]  /*0990*/  CALL.REL.NOINC `($__internal_447_$__cuda_sm3x_div_rn_noftz_f32_slowpath) ;  /* 0x0000000400bc7944 */ /* 0x001fea0003c00000 */
[----:B------:R-:W-:-:S07]  /*09a0*/  IMAD.MOV.U32 R12, RZ, RZ, R2 ;  /* 0x000000ffff0c7224 */ /* 0x000fce00078e0002 */
.L_x_28043:
[----:B------:R-:W-:Y:S05]  /*09b0*/  BSYNC.RECONVERGENT B0 ;  /* 0x0000000000007941 */ /* 0x000fea0003800200 */
.L_x_28042:
        /* <DEDUP_REMOVED lines=11> */
[----:B0-----:R-:W-:Y:S05]  /*0a70*/  CALL.REL.NOINC `($__internal_447_$__cuda_sm3x_div_rn_noftz_f32_slowpath) ;  /* 0x0000000400847944 */ /* 0x001fea0003c00000 */
[----:B------:R-:W-:-:S07]  /*0a80*/  IMAD.MOV.U32 R13, RZ, RZ, R2 ;  /* 0x000000ffff0d7224 */ /* 0x000fce00078e0002 */
.L_x_28045:
[----:B------:R-:W-:Y:S05]  /*0a90*/  BSYNC.RECONVERGENT B0 ;  /* 0x0000000000007941 */ /* 0x000fea0003800200 */
.L_x_28044:
        /* <DEDUP_REMOVED lines=21> */
.L_x_28041:
[----:B------:R-:W-:Y:S01]  /*0bf0*/  HFMA2 R12, -RZ, RZ, 0, 4.76837158203125e-07 ;  /* 0x00000008ff0c7431 */ /* 0x000fe200000001ff */
[----:B------:R-:W-:Y:S01]  /*0c00*/  BSSY B0, `(.L_x_28047) ;  /* 0x0000006000007945 */ /* 0x000fe20003800000 */
[----:B------:R-:W-:Y:S02]  /*0c10*/  IMAD.MOV.U32 R11, RZ, RZ, 0x1f ;  /* 0x0000001fff0b7424 */ /* 0x000fe400078e00ff */
[----:B------:R-:W-:-:S07]  /*0c20*/  IMAD.MOV.U32 R15, RZ, RZ, -0x1 ;  /* 0xffffffffff0f7424 */ /* 0x000fce00078e00ff */
[----:B------:R-:W-:Y:S05]  /*0c30*/  WARPSYNC.COLLECTIVE R15, `(.L_x_28048) ;  /* 0x000000000f087348 */ /* 0x000fea0003c00000 */
[----:B------:R0:W1:Y:S02]  /*0c40*/  SHFL.BFLY P6, R14, R13, R12, R11 ;  /* 0x0c00000c0d0e7389 */ /* 0x00006400000c000b */
[----:B01----:R-:W-:Y:S05]  /*0c50*/  ENDCOLLECTIVE ;  /* 0x000000000000791b */ /* 0x003fea0003800000 */
.L_x_28048:
[----:B------:R-:W-:Y:S05]  /*0c60*/  BSYNC B0 ;  /* 0x0000000000007941 */ /* 0x000fea0003800000 */
.L_x_28047:
        /* <DEDUP_REMOVED lines=8> */
.L_x_28049:
[----:B------:R-:W-:Y:S01]  /*0cf0*/  IMAD.MOV.U32 R12, RZ, RZ, 0x2 ;  /* 0x00000002ff0c7424 */ /* 0x000fe200078e00ff */
[----:B------:R-:W-:-:S04]  /*0d00*/  FMNMX R0, R13, R14, !PT ;  /* 0x0000000e0d007209 */ /* 0x000fc80007800000 */
[----:B------:R-:W-:-:S07]  /*0d10*/  MOV R13, R0 ;  /* 0x00000000000d7202 */ /* 0x000fce0000000f00 */
[----:B------:R-:W-:Y:S05]  /*0d20*/  WARPSYNC.COLLECTIVE R15, `(.L_x_28050) ;  /* 0x000000000f087348 */ /* 0x000fea0003c00000 */
[----:B------:R0:W1:Y:S02]  /*0d30*/  SHFL.BFLY P6, R14, R13, R12, R11 ;  /* 0x0c00000c0d0e7389 */ /* 0x00006400000c000b */
[----:B01----:R-:W-:Y:S05]  /*0d40*/  ENDCOLLECTIVE ;  /* 0x000000000000791b */ /* 0x003fea0003800000 */
.L_x_28050:
[----:B------:R-:W-:Y:S01]  /*0d50*/  HFMA2 R12, -RZ, RZ, 0, 5.9604644775390625e-08 ;  /* 0x00000001ff0c7431 */ /* 0x000fe200000001ff */
[----:B------:R-:W-:-:S05]  /*0d60*/  FMNMX R2, R0, R14, !PT ;  /* 0x0000000e00027209 */ /* 0x000fca0007800000 */
[----:B------:R-:W-:-:S07]  /*0d70*/  IMAD.MOV.U32 R13, RZ, RZ, R2 ;  /* 0x000000ffff0d7224 */ /* 0x000fce00078e0002 */
[----:B------:R-:W-:Y:S05]  /*0d80*/  WARPSYNC.COLLECTIVE R15, `(.L_x_28051) ;  /* 0x000000000f087348 */ /* 0x000fea0003c00000 */
[----:B------:R0:W1:Y:S02]  /*0d90*/  SHFL.BFLY P6, R14, R13, R12, R11 ;  /* 0x0c00000c0d0e7389 */ /* 0x00006400000c000b */
[----:B01----:R-:W-:Y:S05]  /*0da0*/  ENDCOLLECTIVE ;  /* 0x000000000000791b */ /* 0x003fea0003800000 */
.L_x_28051:
[----:B------:R-:W-:Y:S01]  /*0db0*/  IMAD.MOV.U32 R12, RZ, RZ, 0x8 ;  /* 0x00000008ff0c7424 */ /* 0x000fe200078e00ff */
[----:B------:R-:W-:-:S05]  /*0dc0*/  FMNMX R14, R2, R14, !PT ;  /* 0x0000000e020e7209 */ /* 0x000fca0007800000 */
[----:B------:R-:W-:Y:S01]  /*0dd0*/  FADD R2, R24, -R14 ;  /* 0x8000000e18027221 */ /* 0x000fe20000000000 */
        /* <DEDUP_REMOVED lines=24> */
.L_x_28052:
[----:B------:R-:W-:Y:S02]  /*0f60*/  IMAD.MOV.U32 R12, RZ, RZ, 0x4 ;  /* 0x00000004ff0c7424 */ /* 0x000fe400078e00ff */
[----:B------:R-:W-:-:S04]  /*0f70*/  FADD R3, R13, R14 ;  /* 0x0000000e0d037221 */ /* 0x000fc80000000000 */
[----:B------:R-:W-:-:S07]  /*0f80*/  IMAD.MOV.U32 R13, RZ, RZ, R3 ;  /* 0x000000ffff0d7224 */ /* 0x000fce00078e0003 */
[----:B------:R-:W-:Y:S05]  /*0f90*/  WARPSYNC.COLLECTIVE R15, `(.L_x_28053) ;  /* 0x000000000f087348 */ /* 0x000fea0003c00000 */
[----:B------:R0:W1:Y:S02]  /*0fa0*/  SHFL.BFLY P6, R14, R13, R12, R11 ;  /* 0x0c00000c0d0e7389 */ /* 0x00006400000c000b */
[----:B01----:R-:W-:Y:S05]  /*0fb0*/  ENDCOLLECTIVE ;  /* 0x000000000000791b */ /* 0x003fea0003800000 */
.L_x_28053:
[----:B------:R-:W-:Y:S02]  /*0fc0*/  IMAD.MOV.U32 R12, RZ, RZ, 0x2 ;  /* 0x00000002ff0c7424 */ /* 0x000fe400078e00ff */
[----:B------:R-:W-:-:S05]  /*0fd0*/  FADD R24, R3, R14 ;  /* 0x0000000e03187221 */ /* 0x000fca0000000000 */
[----:B------:R-:W-:-:S07]  /*0fe0*/  MOV R13, R24 ;  /* 0x00000018000d7202 */ /* 0x000fce0000000f00 */
[----:B------:R-:W-:Y:S05]  /*0ff0*/  WARPSYNC.COLLECTIVE R15, `(.L_x_28054) ;  /* 0x000000000f087348 */ /* 0x000fea0003c00000 */
[----:B------:R0:W1:Y:S02]  /*1000*/  SHFL.BFLY P6, R14, R13, R12, R11 ;  /* 0x0c00000c0d0e7389 */ /* 0x00006400000c000b */
[----:B01----:R-:W-:Y:S05]  /*1010*/  ENDCOLLECTIVE ;  /* 0x000000000000791b */ /* 0x003fea0003800000 */
.L_x_28054:
[----:B------:R-:W-:Y:S02]  /*1020*/  IMAD.MOV.U32 R12, RZ, RZ, 0x1 ;  /* 0x00000001ff0c7424 */ /* 0x000fe400078e00ff */
[----:B------:R-:W-:-:S05]  /*1030*/  FADD R25, R24, R14 ;  /* 0x0000000e18197221 */ /* 0x000fca0000000000 */
[----:B------:R-:W-:-:S07]  /*1040*/  MOV R13, R25 ;  /* 0x00000019000d7202 */ /* 0x000fce0000000f00 */
[----:B------:R-:W-:Y:S05]  /*1050*/  WARPSYNC.COLLECTIVE R15, `(.L_x_28055) ;  /* 0x000000000f087348 */ /* 0x000fea0003c00000 */
[----:B------:R0:W1:Y:S02]  /*1060*/  SHFL.BFLY P6, R14, R13, R12, R11 ;  /* 0x0c00000c0d0e7389 */ /* 0x00006400000c000b */
[----:B01----:R-:W-:Y:S05]  /*1070*/  ENDCOLLECTIVE ;  /* 0x000000000000791b */ /* 0x003fea0003800000 */
.L_x_28055:
[----:B------:R-:W-:Y:S05]  /*1080*/  BRA `(.L_x_28056) ;  /* 0xfffffff800147947 */ /* 0x000fea000383ffff */
        .weak           $__internal_447_$__cuda_sm3x_div_rn_noftz_f32_slowpath
        .type           $__internal_447_$__cuda_sm3x_div_rn_noftz_f32_slowpath,@function
        .size           $__internal_447_$__cuda_sm3x_div_rn_noftz_f32_slowpath,(.L_x_37824 - $__internal_447_$__cuda_sm3x_div_rn_noftz_f32_slowpath)
$__internal_447_$__cuda_sm3x_div_rn_noftz_f32_slowpath:
        /* <DEDUP_REMOVED lines=35> */
.L_x_28058:
        /* <DEDUP_REMOVED lines=51> */
.L_x_28065:
[----:B------:R-:W-:-:S04]  /*15f0*/  LOP3.LUT R2, R2, 0x80000000, RZ, 0xc0, !PT ;  /* 0x8000000002027812 */ /* 0x000fc800078ec0ff */
[----:B------:R-:W-:Y:S01]  /*1600*/  LOP3.LUT R2, R2, 0x7f800000, RZ, 0xfc, !PT ;  /* 0x7f80000002027812 */ /* 0x000fe200078efcff */
[----:B------:R-:W-:Y:S06]  /*1610*/  BRA `(.L_x_28066) ;  /* 0x0000000000047947 */ /* 0x000fec0003800000 */
.L_x_28064:
[----:B------:R-:W-:-:S07]  /*1620*/  IMAD R2, R26, 0x800000, R2 ;  /* 0x008000001a027824 */ /* 0x000fce00078e0202 */
.L_x_28066:
[----:B------:R-:W-:Y:S05]  /*1630*/  BSYNC.RECONVERGENT B2 ;  /* 0x0000000000027941 */ /* 0x000fea0003800200 */
.L_x_28063:
[----:B------:R-:W-:Y:S05]  /*1640*/  BRA `(.L_x_28067) ;  /* 0x0000000000207947 */ /* 0x000fea0003800000 */
.L_x_28062:
[----:B------:R-:W-:-:S04]  /*1650*/  LOP3.LUT R2, R25, 0x80000000, R2, 0x48, !PT ;  /* 0x8000000019027812 */ /* 0x000fc800078e4802 */
[----:B------:R-:W-:Y:S01]  /*1660*/  LOP3.LUT R2, R2, 0x7f800000, RZ, 0xfc, !PT ;  /* 0x7f80000002027812 */ /* 0x000fe200078efcff */
[----:B------:R-:W-:Y:S06]  /*1670*/  BRA `(.L_x_28067) ;  /* 0x0000000000147947 */ /* 0x000fec0003800000 */
.L_x_28061:
[----:B------:R-:W-:Y:S01]  /*1680*/  LOP3.LUT R2, R25, 0x80000000, R2, 0x48, !PT ;  /* 0x8000000019027812 */ /* 0x000fe200078e4802 */
[----:B------:R-:W-:Y:S06]  /*1690*/  BRA `(.L_x_28067) ;  /* 0x00000000000c7947 */ /* 0x000fec0003800000 */
.L_x_28060:
[----:B------:R-:W0:Y:S01]  /*16a0*/  MUFU.RSQ R2, -QNAN ;  /* 0xffc0000000027908 */ /* 0x000e220000001400 */
[----:B------:R-:W-:Y:S05]  /*16b0*/  BRA `(.L_x_28067) ;  /* 0x0000000000047947 */ /* 0x000fea0003800000 */
.L_x_28059:
[----:B------:R-:W-:-:S07]  /*16c0*/  FADD.FTZ R2, R2, R3 ;  /* 0x0000000302027221 */ /* 0x000fce0000010000 */
.L_x_28067:
[----:B------:R-:W-:Y:S05]  /*16d0*/  BSYNC.RECONVERGENT B1 ;  /* 0x0000000000017941 */ /* 0x000fea0003800200 */
.L_x_28057:
[----:B------:R-:W-:-:S04]  /*16e0*/  HFMA2 R15, -RZ, RZ, 0, 0 ;  /* 0x00000000ff0f7431 */ /* 0x000fc800000001ff */
[----:B0-----:R-:W-:Y:S05]  /*16f0*/  RET.REL.NODEC R14 `(_Z15SoftmaxWarpImplI22BroadcastScaleMaskLoadIffbLm2EiE11DirectStoreIffEfLi2ELi2ELi16ELi1ELb0EL9Algorithm0EEvT_T0_ll) ;  /* 0xffffffe80e407950 */ /* 0x001fea0003c3ffff */
.L_x_28068:
        /* <DEDUP_REMOVED lines=16> */
.L_x_37824:


//--------------------- .text._Z15SoftmaxWarpImplI22BroadcastScaleMaskLoadIffbLm2EiE11DirectStoreIffEfLi2ELi2ELi16ELi2ELb1EL9Algorithm0EEvT_T0_ll --------------------------
	.section	.text._Z15SoftmaxWarpImplI22BroadcastScaleMaskLoadIffbLm2EiE11DirectStoreIffEfLi2ELi2ELi16ELi2ELb1EL9Algorithm0EEvT_T0_ll,"ax",@progbits
	.align	128
        .global         _Z15SoftmaxWarpImplI22BroadcastScaleMaskLoadIffbLm2EiE11DirectStoreIffEfLi2ELi2ELi16ELi2ELb1EL9Algorithm0EEvT_T0_ll
        .type           _Z15SoftmaxWarpImplI22BroadcastScaleMaskLoadIffbLm2EiE11DirectStoreIffEfLi2ELi2ELi16ELi2ELb1EL9Algorithm0EEvT_T0_ll,@function
        .size           _Z15SoftmaxWarpImplI22BroadcastScaleMaskLoadIffbLm2EiE11DirectStoreIffEfLi2ELi2ELi16ELi2ELb1EL9Algorithm0EEvT_T0_ll,(.L_x_37825 - _Z15SoftmaxWarpImplI22BroadcastScaleMaskLoadIffbLm2EiE11DirectStoreIffEfLi2ELi2ELi16ELi2ELb1EL9Algorithm0EEvT_T0_ll)
        .other          _Z15SoftmaxWarpImplI22BroadcastScaleMaskLoadIffbLm2EiE11DirectStoreIffEfLi2ELi2ELi16ELi2ELb1EL9Algorithm0EEvT_T0_ll,@"STO_CUDA_ENTRY STV_DEFAULT"
_Z15SoftmaxWarpImplI22BroadcastScaleMaskLoadIffbLm2EiE11DirectStoreIffEfLi2ELi2ELi16ELi2ELb1EL9Algorithm0EEvT_T0_ll:
.text._Z15SoftmaxWarpImplI22BroadcastScaleMaskLoadIffbLm2EiE11DirectStoreIffEfLi2ELi2ELi16ELi2ELb1EL9Algorithm0EEvT_T0_ll:
        /* <DEDUP_REMOVED lines=28> */
.L_x_28069:
        /* <DEDUP_REMOVED lines=21> */
.L_x_28088:
        /* <DEDUP_REMOVED lines=67> */
.L_x_28072:
[----:B------:R-:W-:Y:S05]  /*0740*/  BSYNC.RECONVERGENT B1 ;  /* 0x0000000000017941 */ /* 0x000fea0003800200 */
.L_x_28071:
        /* <DEDUP_REMOVED lines=62> */
.L_x_28074:
[----:B------:R-:W-:Y:S05]  /*0b30*/  BSYNC.RECONVERGENT B1 ;  /* 0x0000000000017941 */ /* 0x000fea0003800200 */
.L_x_28073:
[----:B------:R-:W-:-:S03]  /*0b40*/  UMOV UR4, 0xffffffff ;  /* 0xffffffff00047882 */ /* 0x000fc60000000000 */
[----:B------:R-:W-:Y:S05]  /*0b50*/  BRA.DIV UR4, `(.L_x_28075) ;  /* 0x0000000a049c7947 */ /* 0x000fea000b800000 */
[----:B0-----:R-:W0:Y:S01]  /*0b60*/  SHFL.BFLY PT, R14, R13, 0x8, 0x1f ;  /* 0x0d001f000d0e7f89 */ /* 0x001e2200000e0000 */
[----:B------:R-:W-:-:S03]  /*0b70*/  HFMA2 R11, -RZ, RZ, 0.96630859375, -0.0022525787353515625 ;  /* 0x3bbb989dff0b7431 */ /* 0x000fc600000001ff */
[----:B------:R-:W5:Y:S01]  /*0b80*/  SHFL.BFLY PT, R4, R3, 0x8, 0x1f ;  /* 0x0d001f0003047f89 */ /* 0x000f6200000e0000 */
[----:B0-----:R-:W-:Y:S02]  /*0b90*/  FMNMX R13, R14, R13, !PT ;  /* 0x0000000d0e0d7209 */ /* 0x001fe40007800000 */
[----:B-----5:R-:W-:-:S03]  /*0ba0*/  FMNMX R5, R4, R3, !PT ;  /* 0x0000000304057209 */ /* 0x020fc60007800000 */
[----:B------:R-:W0:Y:S01]  /*0bb0*/  SHFL.BFLY PT, R14, R13, 0x4, 0x1f ;  /* 0x0c801f000d0e7f89 */ /* 0x000e2200000e0000 */
[----:B------:R-:W-:-:S03]  /*0bc0*/  IMAD.MOV.U32 R3, RZ, RZ, 0x437c0000 ;  /* 0x437c0000ff037424 */ /* 0x000fc600078e00ff */
        /* <DEDUP_REMOVED lines=15> */
[----:B------:R-:W-:Y:S01]  /*0cc0*/  FFMA.SAT R2, R14, R11, 0.5 ;  /* 0x3f0000000e027423 */ /* 0x000fe2000000200b */
[----:B------:R-:W-:Y:S01]  /*0cd0*/  FADD R26, -R28, R26 ;  /* 0x0000001a1c1a7221 */ /* 0x000fe20000000100 */
[----:B------:R-:W-:Y:S01]  /*0ce0*/  FFMA.RM R0, R0, R3, 12582913 ;  /* 0x4b40000100007423 */ /* 0x000fe20000004003 */
[----:B------:R-:W-:Y:S01]  /*0cf0*/  FFMA.SAT R24, R4, R11, 0.5 ;  /* 0x3f00000004187423 */ /* 0x000fe2000000200b */
[----:B------:R-:W-:Y:S02]  /*0d00*/  FFMA.RM R2, R2, R3, 12582913 ;  /* 0x4b40000102027423 */ /* 0x000fe40000004003 */
[C---:B------:R-:W-:Y:S01]  /*0d10*/  FADD R5, R0.reuse, -12583039 ;  /* 0xcb40007f00057421 */ /* 0x040fe20000000000 */
[----:B------:R-:W-:Y:S01]  /*0d20*/  SHF.L.U32 R0, R0, 0x17, RZ ;  /* 0x0000001700007819 */ /* 0x000fe200000006ff */
[C---:B------:R-:W-:Y:S01]  /*0d30*/  FADD R13, R2.reuse, -12583039 ;  /* 0xcb40007f020d7421 */ /* 0x040fe20000000000 */
        /* <DEDUP_REMOVED lines=8> */
[----:B------:R-:W-:Y:S01]  /*0dc0*/  FADD R11, R5, -12583039 ;  /* 0xcb40007f050b7421 */ /* 0x000fe20000000000 */
[----:B------:R-:W-:-:S03]  /*0dd0*/  FFMA.RM R24, R24, R3, 12582913 ;  /* 0x4b40000118187423 */ /* 0x000fc60000004003 */
[----:B------:R-:W-:Y:S01]  /*0de0*/  FFMA R11, R4, 1.4426950216293334961, -R11 ;  /* 0x3fb8aa3b040b7823 */ /* 0x000fe2000000080b */
[----:B------:R-:W-:Y:S02]  /*0df0*/  FADD R3, R24, -12583039 ;  /* 0xcb40007f18037421 */ /* 0x000fe40000000000 */
[----:B------:R-:W5:Y:S01]  /*0e00*/  MUFU.EX2 R15, R15 ;  /* 0x0000000f000f7308 */ /* 0x000f620000000800 */
[----:B------:R-:W-:Y:S01]  /*0e10*/  FFMA R11, R4, 1.925963033500011079e-08, R11 ;  /* 0x32a57060040b7823 */ /* 0x000fe2000000000b */
[----:B------:R-:W-:Y:S01]  /*0e20*/  FFMA R3, R26, 1.4426950216293334961, -R3 ;  /* 0x3fb8aa3b1a037823 */ /* 0x000fe20000000803 */
[----:B------:R-:W-:-:S03]  /*0e30*/  SHF.L.U32 R4, R5, 0x17, RZ ;  /* 0x0000001705047819 */ /* 0x000fc600000006ff */
[----:B------:R-:W-:Y:S01]  /*0e40*/  FFMA R26, R26, 1.925963033500011079e-08, R3 ;  /* 0x32a570601a1a7823 */ /* 0x000fe20000000003 */
[----:B------:R-:W-:Y:S01]  /*0e50*/  IMAD.SHL.U32 R3, R24, 0x800000, RZ ;  /* 0x0080000018037824 */ /* 0x000fe200078e00ff */
        /* <DEDUP_REMOVED lines=25> */
.L_x_28106:
        /* <DEDUP_REMOVED lines=11> */
[----:B--234-:R-:W-:Y:S05]  /*10a0*/  CALL.REL.NOINC `($__internal_448_$__cuda_sm3x_div_rn_noftz_f32_slowpath) ;  /* 0x0000000c00a07944 */ /* 0x01cfea0003c00000 */
[----:B------:R-:W-:-:S07]  /*10b0*/  MOV R12, R13 ;  /* 0x0000000d000c7202 */ /* 0x000fce0000000f00 */
.L_x_28077:
[----:B------:R-:W-:Y:S05]  /*10c0*/  BSYNC.RECONVERGENT B1 ;  /* 0x0000000000017941 */ /* 0x000fea0003800200 */
.L_x_28076:
        /* <DEDUP_REMOVED lines=11> */
[----:B--234-:R-:W-:Y:S05]  /*1180*/  CALL.REL.NOINC `($__internal_448_$__cuda_sm3x_div_rn_noftz_f32_slowpath) ;  /* 0x0000000c00687944 */ /* 0x01cfea0003c00000 */
.L_x_28079:
[----:B------:R-:W-:Y:S05]  /*1190*/  BSYNC.RECONVERGENT B1 ;  /* 0x0000000000017941 */ /* 0x000fea0003800200 */
.L_x_28078:
        /* <DEDUP_REMOVED lines=18> */
.L_x_28081:
[----:B------:R-:W-:Y:S05]  /*12c0*/  BSYNC.RECONVERGENT B1 ;  /* 0x0000000000017941 */ /* 0x000fea0003800200 */
.L_x_28080:
[----:B------:R-:W-:Y:S01]  /*12d0*/  BSSY.RECONVERGENT B1, `(.L_x_28082) ;  /* 0x0000008000017945 */ /* 0x000fe20003800200 */
[----:B0-----:R-:W-:-:S03]  /*12e0*/  FFMA R12, R5, R2, R0 ;  /* 0x00000002050c7223 */ /* 0x001fc60000000000 */
[----:B------:R-:W-:Y:S05]  /*12f0*/  @!P1 BRA `(.L_x_28083) ;  /* 0x0000000000149947 */ /* 0x000fea0003800000 */
[----:B------:R-:W-:Y:S01]  /*1300*/  MOV R0, R4 ;  /* 0x0000000400007202 */ /* 0x000fe20000000f00 */
[----:B------:R-:W-:Y:S01]  /*1310*/  IMAD.MOV.U32 R5, RZ, RZ, R24 ;  /* 0x000000ffff057224 */ /* 0x000fe200078e0018 */
[----:B------:R-:W-:-:S07]  /*1320*/  MOV R14, 0x1340 ;  /* 0x00001340000e7802 */ /* 0x000fce0000000f00 */
[----:B--234-:R-:W-:Y:S05]  /*1330*/  CALL.REL.NOINC `($__internal_448_$__cuda_sm3x_div_rn_noftz_f32_slowpath) ;  /* 0x0000000800fc7944 */ /* 0x01cfea0003c00000 */
[----:B------:R-:W-:-:S07]  /*1340*/  MOV R12, R13 ;  /* 0x0000000d000c7202 */ /* 0x000fce0000000f00 */
.L_x_28083:
[----:B------:R-:W-:Y:S05]  /*1350*/  BSYNC.RECONVERGENT B1 ;  /* 0x0000000000017941 */ /* 0x000fea0003800200 */
.L_x_28082:
        /* <DEDUP_REMOVED lines=12> */
[----:B--234-:R-:W-:Y:S05]  /*1420*/  CALL.REL.NOINC `($__internal_448_$__cuda_sm3x_div_rn_noftz_f32_slowpath) ;  /* 0x0000000800c07944 */ /* 0x01cfea0003c00000 */
.L_x_28085:
[----:B------:R-:W-:Y:S05]  /*1430*/  BSYNC.RECONVERGENT B1 ;  /* 0x0000000000017941 */ /* 0x000fea0003800200 */
.L_x_28084:
        /* <DEDUP_REMOVED lines=17> */
.L_x_28087:
[----:B------:R-:W-:Y:S05]  /*1550*/  BSYNC.RECONVERGENT B1 ;  /* 0x0000000000017941 */ /* 0x000fea0003800200 */
.L_x_28086:
[----:B------:R-:W-:-:S04]  /*1560*/  IADD3 R21, P0, PT, R22, R21, RZ ;  /* 0x0000001516157210 */ /* 0x000fc80007f1e0ff */
[----:B------:R-:W-:Y:S02]  /*1570*/  LEA.HI.X.SX32 R20, R22, R20, 0x1, P0 ;  /* 0x0000001416147211 */ /* 0x000fe400000f0eff */
[----:B------:R-:W-:-:S04]  /*1580*/  ISETP.GE.U32.AND P0, PT, R21, UR44, PT ;  /* 0x0000002c15007c0c */ /* 0x000fc8000bf06070 */
[----:B------:R-:W-:-:S13]  /*1590*/  ISETP.GE.AND.EX P0, PT, R20, UR45, PT, P0 ;  /* 0x0000002d14007c0c */ /* 0x000fda000bf06300 */
[----:B------:R-:W-:Y:S05]  /*15a0*/  @!P0 BRA `(.L_x_28088) ;  /* 0xffffffec00588947 */ /* 0x000fea000383ffff */
[----:B------:R-:W-:Y:S05]  /*15b0*/  BSYNC B0 ;  /* 0x0000000000007941 */ /* 0x000fea0003800000 */
.L_x_28070:
[----:B------:R-:W-:Y:S05]  /*15c0*/  EXIT ;  /* 0x000000000000794d */ /* 0x000fea0003800000 */
.L_x_28075:
[----:B------:R-:W-:Y:S01]  /*15d0*/  HFMA2 R12, -RZ, RZ, 0, 4.76837158203125e-07 ;  /* 0x00000008ff0c7431 */ /* 0x000fe200000001ff */
[----:B------:R-:W-:Y:S01]  /*15e0*/  BSSY B1, `(.L_x_28089) ;  /* 0x0000006000017945 */ /* 0x000fe20003800000 */
[----:B------:R-:W-:Y:S01]  /*15f0*/  IMAD.MOV.U32 R11, RZ, RZ, 0x1f ;  /* 0x0000001fff0b7424 */ /* 0x000fe200078e00ff */
[----:B0-----:R-:W-:-:S07]  /*1600*/  MOV R15, 0xffffffff ;  /* 0xffffffff000f7802 */ /* 0x001fce0000000f00 */
[----:B-1234-:R-:W-:Y:S05]  /*1610*/  WARPSYNC.COLLECTIVE R15, `(.L_x_28090) ;  /* 0x000000000f087348 */ /* 0x01efea0003c00000 */
[----:B------:R0:W0:Y:S02]  /*1620*/  SHFL.BFLY P6, R14, R13, R12, R11 ;  /* 0x0c00000c0d0e7389 */ /* 0x00002400000c000b */
[----:B01234-:R-:W-:Y:S05]  /*1630*/  ENDCOLLECTIVE ;  /* 0x000000000000791b */ /* 0x01ffea0003800000 */
.L_x_28090:
[----:B------:R-:W-:Y:S05]  /*1640*/  BSYNC B1 ;  /* 0x0000000000017941 */ /* 0x000fea0003800000 */
.L_x_28089:
[----:B------:R-:W-:Y:S01]  /*1650*/  HFMA2 R11, -RZ, RZ, 0, 1.847743988037109375e-06 ;  /* 0x0000001fff0b7431 */ /* 0x000fe200000001ff */
[----:B------:R-:W-:Y:S01]  /*1660*/  FMNMX R13, R14, R13, !PT ;  /* 0x0000000d0e0d7209 */ /* 0x000fe20007800000 */
[----:B------:R-:W-:Y:S02]  /*1670*/  IMAD.MOV.U32 R12, RZ, RZ, 0x4 ;  /* 0x00000004ff0c7424 */ /* 0x000fe400078e00ff */
[----:B------:R-:W-:-:S07]  /*1680*/  IMAD.MOV.U32 R15, RZ, RZ, -0x1 ;  /* 0xffffffffff0f7424 */ /* 0x000fce00078e00ff */
[----:B------:R-:W-:Y:S05]  /*1690*/  WARPSYNC.COLLECTIVE R15, `(.L_x_28091) ;  /* 0x000000000f087348 */ /* 0x000fea0003c00000 */
[----:B------:R0:W1:Y:S02]  /*16a0*/  SHFL.BFLY P6, R14, R13, R12, R11 ;  /* 0x0c00000c0d0e7389 */ /* 0x00006400000c000b */
[----:B01----:R-:W-:Y:S05]  /*16b0*/  ENDCOLLECTIVE ;  /* 0x000000000000791b */ /* 0x003fea0003800000 */
.L_x_28091:
[----:B------:R-:W-:Y:S01]  /*16c0*/  IMAD.MOV.U32 R12, RZ, RZ, 0x2 ;  /* 0x00000002ff0c7424 */ /* 0x000fe200078e00ff */
[----:B------:R-:W-:-:S04]  /*16d0*/  FMNMX R0, R13, R14, !PT ;  /* 0x0000000e0d007209 */ /* 0x000fc80007800000 */
[----:B------:R-:W-:-:S07]  /*16e0*/  MOV R13, R0 ;  /* 0x00000000000d7202 */ /* 0x000fce0000000f00 */
[----:B------:R-:W-:Y:S05]  /*16f0*/  WARPSYNC.COLLECTIVE R15, `(.L_x_28092) ;  /* 0x000000000f087348 */ /* 0x000fea0003c00000 */
[----:B------:R0:W1:Y:S02]  /*1700*/  SHFL.BFLY P6, R14, R13, R12, R11 ;  /* 0x0c00000c0d0e7389 */ /* 0x00006400000c000b */
[----:B01----:R-:W-:Y:S05]  /*1710*/  ENDCOLLECTIVE ;  /* 0x000000000000791b */ /* 0x003fea0003800000 */
.L_x_28092:
[----:B------:R-:W-:Y:S01]  /*1720*/  IMAD.MOV.U32 R12, RZ, RZ, 0x1 ;  /* 0x00000001ff0c7424 */ /* 0x000fe200078e00ff */
[----:B------:R-:W-:-:S04]  /*1730*/  FMNMX R2, R0, R14, !PT ;  /* 0x0000000e00027209 */ /* 0x000fc80007800000 */
[----:B------:R-:W-:-:S07]  /*1740*/  MOV R13, R2 ;  /* 0x00000002000d7202 */ /* 0x000fce0000000f00 */
[----:B------:R-:W-:Y:S05]  /*1750*/  WARPSYNC.COLLECTIVE R15, `(.L_x_28093) ;  /* 0x000000000f087348 */ /* 0x000fea0003c00000 */
[----:B------:R0:W1:Y:S02]  /*1760*/  SHFL.BFLY P6, R14, R13, R12, R11 ;  /* 0x0c00000c0d0e7389 */ /* 0x00006400000c000b */
[----:B01----:R-:W-:Y:S05]  /*1770*/  ENDCOLLECTIVE ;  /* 0x000000000000791b */ /* 0x003fea0003800000 */
.L_x_28093:
[----:B------:R-:W-:Y:S01]  /*1780*/  MOV R13, R3 ;  /* 0x00000003000d7202 */ /* 0x000fe20000000f00 */
[----:B------:R-:W-:Y:S01]  /*1790*/  IMAD.MOV.U32 R12, RZ, RZ, 0x8 ;  /* 0x00000008ff0c7424 */ /* 0x000fe200078e00ff */
[----:B------:R-:W-:-:S07]  /*17a0*/  FMNMX R4, R2, R14, !PT ;  /* 0x0000000e02047209 */ /* 0x000fce0007800000 */
[----:B------:R-:W-:Y:S05]  /*17b0*/  WARPSYNC.COLLECTIVE R15, `(.L_x_28094) ;  /* 0x000000000f087348 */ /* 0x000fea0003c00000 */
[----:B------:R0:W1:Y:S02]  /*17c0*/  SHFL.BFLY P6, R14, R13, R12, R11 ;  /* 0x0c00000c0d0e7389 */ /* 0x00006400000c000b */
[----:B01----:R-:W-:Y:S05]  /*17d0*/  ENDCOLLECTIVE ;  /* 0x000000000000791b */ /* 0x003fea0003800000 */
.L_x_28094:
[C---:B------:R-:W-:Y:S01]  /*17e0*/  FADD R0, -R4.reuse, R31 ;  /* 0x0000001f04007221 */ /* 0x040fe20000000100 */
[----:B------:R-:W-:Y:S01]  /*17f0*/  FADD R2, -R4, R29 ;  /* 0x0000001d04027221 */ /* 0x000fe20000000100 */
[----:B------:R-:W-:Y:S01]  /*1800*/  HFMA2 R12, -RZ, RZ, 0, 2.384185791015625e-07 ;  /* 0x00000004ff0c7431 */ /* 0x000fe200000001ff */
[----:B------:R-:W-:-:S04]  /*1810*/  MOV R4, R14 ;  /* 0x0000000e00047202 */ /* 0x000fc80000000f00 */
[----:B------:R-:W-:Y:S01]  /*1820*/  FMNMX R5, R4, R3, !PT ;  /* 0x0000000304057209 */ /* 0x000fe20007800000 */
[----:B------:R-:W-:-:S04]  /*1830*/  IMAD.MOV.U32 R3, RZ, RZ, 0x437c0000 ;  /* 0x437c0000ff037424 */ /* 0x000fc800078e00ff */
[----:B------:R-:W-:-:S07]  /*1840*/  IMAD.MOV.U32 R13, RZ, RZ, R5 ;  /* 0x000000ffff0d7224 */ /* 0x000fce00078e0005 */
[----:B------:R-:W-:Y:S05]  /*1850*/  WARPSYNC.COLLECTIVE R15, `(.L_x_28095) ;  /* 0x000000000f087348 */ /* 0x000fea0003c00000 */
[----:B------:R0:W1:Y:S02]  /*1860*/  SHFL.BFLY P6, R14, R13, R12, R11 ;  /* 0x0c00000c0d0e7389 */ /* 0x00006400000c000b */
[----:B01----:R-:W-:Y:S05]  /*1870*/  ENDCOLLECTIVE ;  /* 0x000000000000791b */ /* 0x003fea0003800000 */
.L_x_28095:
[----:B------:R-:W-:Y:S02]  /*1880*/  IMAD.MOV.U32 R12, RZ, RZ, 0x2 ;  /* 0x00000002ff0c7424 */ /* 0x000fe400078e00ff */
[----:B------:R-:W-:-:S05]  /*1890*/  IMAD.MOV.U32 R4, RZ, RZ, R14 ;  /* 0x000000ffff047224 */ /* 0x000fca00078e000e */
[----:B------:R-:W-:-:S04]  /*18a0*/  FMNMX R24, R5, R4, !PT ;  /* 0x0000000405187209 */ /* 0x000fc80007800000 */
[----:B------:R-:W-:-:S07]  /*18b0*/  MOV R13, R24 ;  /* 0x00000018000d7202 */ /* 0x000fce0000000f00 */
[----:B------:R-:W-:Y:S05]  /*18c0*/  WARPSYNC.COLLECTIVE R15, `(.L_x_28096) ;  /* 0x000000000f087348 */ /* 0x000fea0003c00000 */
[----:B------:R0:W1:Y:S02]  /*18d0*/  SHFL.BFLY P6, R14, R13, R12, R11 ;  /* 0x0c00000c0d0e7389 */ /* 0x00006400000c000b */
[----:B01----:R-:W-:Y:S05]  /*18e0*/  ENDCOLLECTIVE ;  /* 0x000000000000791b */ /* 0x003fea0003800000 */
.L_x_28096:
[----:B------:R-:W-:Y:S01]  /*18f0*/  HFMA2 R12, -RZ, RZ, 0, 5.9604644775390625e-08 ;  /* 0x00000001ff0c7431 */ /* 0x000fe200000001ff */
[----:B------:R-:W-:-:S04]  /*1900*/  MOV R25, R14 ;  /* 0x0000000e00197202 */ /* 0x000fc80000000f00 */
[----:B------:R-:W-:-:S05]  /*1910*/  FMNMX R25, R24, R25, !PT ;  /* 0x0000001918197209 */ /* 0x000fca0007800000 */
[----:B------:R-:W-:-:S07]  /*1920*/  IMAD.MOV.U32 R13, RZ, RZ, R25 ;  /* 0x000000ffff0d7224 */ /* 0x000fce00078e0019 */
[----:B------:R-:W-:Y:S05]  /*1930*/  WARPSYNC.COLLECTIVE R15, `(.L_x_28097) ;  /* 0x000000000f087348 */ /* 0x000fea0003c00000 */
[----:B------:R0:W1:Y:S02]  /*1940*/  SHFL.BFLY P6, R14, R13, R12, R11 ;  /* 0x0c00000c0d0e7389 */ /* 0x00006400000c000b */
[----:B01----:R-:W-:Y:S05]  /*1950*/  ENDCOLLECTIVE ;  /* 0x000000000000791b */ /* 0x003fea0003800000 */
.L_x_28097:
[----:B------:R-:W-:-:S05]  /*1960*/  IMAD.MOV.U32 R28, RZ, RZ, R14 ;  /* 0x000000ffff1c7224 */ /* 0x000fca00078e000e */
[----:B------:R-:W-:Y:S02]  /*1970*/  FMNMX R5, R25, R28, !PT ;  /* 0x0000001c19057209 */ /* 0x000fe40007800000 */
[----:B------:R-:W-:-:S03]  /*1980*/  MOV R25, 0x3bbb989d ;  /* 0x3bbb989d00197802 */ /* 0x000fc60000000f00 */
[C---:B------:R-:W-:Y:S01]  /*1990*/  FADD R4, -R5.reuse, R27 ;  /* 0x0000001b05047221 */ /* 0x040fe20000000100 */
[----:B------:R-:W-:Y:S01]  /*19a0*/  FADD R5, -R5, R26 ;  /* 0x0000001a05057221 */ /* 0x000fe20000000100 */
        /* <DEDUP_REMOVED lines=9> */
[----:B------:R-:W-:Y:S01]  /*1a40*/  SHF.L.U32 R0, R14, 0x17, RZ ;  /* 0x000000170e007819 */ /* 0x000fe200000006ff */
[-C--:B------:R-:W-:Y:S01]  /*1a50*/  FFMA.SAT R14, R5, R25.reuse, 0.5 ;  /* 0x3f000000050e7423 */ /* 0x080fe20000002019 */
[----:B------:R-:W-:Y:S01]  /*1a60*/  FFMA R11, R2, 1.925963033500011079e-08, R11 ;  /* 0x32a57060020b7823 */ /* 0x000fe2000000000b */
[----:B------:R-:W-:Y:S02]  /*1a70*/  IMAD.SHL.U32 R2, R12, 0x800000, RZ ;  /* 0x008000000c027824 */ /* 0x000fe400078e00ff */
[----:B------:R-:W-:Y:S01]  /*1a80*/  FFMA.SAT R12, R4, R25, 0.5 ;  /* 0x3f000000040c7423 */ /* 0x000fe20000002019 */
[----:B------:R-:W0:Y:S01]  /*1a90*/  MUFU.EX2 R27, R27 ;  /* 0x0000001b001b7308 */ /* 0x000e220000000800 */
[-C--:B------:R-:W-:Y:S02]  /*1aa0*/  FFMA.RM R14, R14, R3.reuse, 12582913 ;  /* 0x4b4000010e0e7423 */ /* 0x080fe40000004003 */
[----:B------:R-:W-:-:S02]  /*1ab0*/  FFMA.RM R12, R12, R3, 12582913 ;  /* 0x4b4000010c0c7423 */ /* 0x000fc40000004003 */
[C---:B------:R-:W-:Y:S01]  /*1ac0*/  FADD R24, R14.reuse, -12583039 ;  /* 0xcb40007f0e187421 */ /* 0x040fe20000000000 */
[----:B------:R-:W-:Y:S02]  /*1ad0*/  SHF.L.U32 R3, R14, 0x17, RZ ;  /* 0x000000170e037819 */ /* 0x000fe400000006ff */
        /* <DEDUP_REMOVED lines=9> */
[----:B------:R-:W-:Y:S02]  /*1b70*/  IMAD.SHL.U32 R4, R12, 0x800000, RZ ;  /* 0x008000000c047824 */ /* 0x000fe400078e00ff */
[----:B------:R-:W-:Y:S02]  /*1b80*/  HFMA2 R12, -RZ, RZ, 0, 4.76837158203125e-07 ;  /* 0x00000008ff0c7431 */ /* 0x000fe400000001ff */
[----:B-1----:R-:W-:Y:S01]  /*1b90*/  FMUL R2, R2, R11 ;  /* 0x0000000b02027220 */ /* 0x002fe20000400000 */
[----:B------:R-:W-:Y:S01]  /*1ba0*/  IMAD.MOV.U32 R11, RZ, RZ, 0x1f ;  /* 0x0000001fff0b7424 */ /* 0x000fe200078e00ff */
[----:B------:R-:W1:Y:S02]  /*1bb0*/  MUFU.EX2 R5, R5 ;  /* 0x0000000500057308 */ /* 0x000e640000000800 */
[----:B------:R-:W-:-:S07]  /*1bc0*/  FADD R13, R13, R2 ;  /* 0x000000020d0d7221 */ /* 0x000fce0000000000 */
[----:B01----:R-:W-:Y:S05]  /*1bd0*/  WARPSYNC.COLLECTIVE R15, `(.L_x_28098) ;  /* 0x000000000f087348 */ /* 0x003fea0003c00000 */
[----:B------:R2:W3:Y:S02]  /*1be0*/  SHFL.BFLY P6, R14, R13, R12, R11 ;  /* 0x0c00000c0d0e7389 */ /* 0x0004e400000c000b */
[----:B0123--:R-:W-:Y:S05]  /*1bf0*/  ENDCOLLECTIVE ;  /* 0x000000000000791b */ /* 0x00ffea0003800000 */
.L_x_28098:
        /* <DEDUP_REMOVED lines=10> */
.L_x_28099:
[----:B------:R-:W-:Y:S02]  /*1ca0*/  IMAD.MOV.U32 R12, RZ, RZ, 0x2 ;  /* 0x00000002ff0c7424 */ /* 0x000fe400078e00ff */
[----:B------:R-:W-:-:S05]  /*1cb0*/  FADD R25, R5, R14 ;  /* 0x0000000e05197221 */ /* 0x000fca0000000000 */
[----:B------:R-:W-:-:S07]  /*1cc0*/  MOV R13, R25 ;  /* 0x00000019000d7202 */ /* 0x000fce0000000f00 */
[----:B------:R-:W-:Y:S05]  /*1cd0*/  WARPSYNC.COLLECTIVE R15, `(.L_x_28100) ;  /* 0x000000000f087348 */ /* 0x000fea0003c00000 */
[----:B------:R0:W1:Y:S02]  /*1ce0*/  SHFL.BFLY P6, R14, R13, R12, R11 ;  /* 0x0c00000c0d0e7389 */ /* 0x00006400000c000b */
[----:B01----:R-:W-:Y:S05]  /*1cf0*/  ENDCOLLECTIVE ;  /* 0x000000000000791b */ /* 0x003fea0003800000 */
.L_x_28100:
[----:B------:R-:W-:Y:S02]  /*1d00*/  IMAD.MOV.U32 R12, RZ, RZ, 0x1 ;  /* 0x00000001ff0c7424 */ /* 0x000fe400078e00ff */
[----:B------:R-:W-:-:S05]  /*1d10*/  FADD R26, R25, R14 ;  /* 0x0000000e191a7221 */ /* 0x000fca0000000000 */
[----:B------:R-:W-:-:S07]  /*1d20*/  MOV R13, R26 ;  /* 0x0000001a000d7202 */ /* 0x000fce0000000f00 */
[----:B------:R-:W-:Y:S05]  /*1d30*/  WARPSYNC.COLLECTIVE R15, `(.L_x_28101) ;  /* 0x000000000f087348 */ /* 0x000fea0003c00000 */
[----:B------:R0:W1:Y:S02]  /*1d40*/  SHFL.BFLY P6, R14, R13, R12, R11 ;  /* 0x0c00000c0d0e7389 */ /* 0x00006400000c000b */
[----:B01----:R-:W-:Y:S05]  /*1d50*/  ENDCOLLECTIVE ;  /* 0x000000000000791b */ /* 0x003fea0003800000 */
.L_x_28101:
[----:B------:R-:W-:Y:S01]  /*1d60*/  MOV R13, R24 ;  /* 0x00000018000d7202 */ /* 0x000fe20000000f00 */
[----:B------:R-:W-:Y:S02]  /*1d70*/  IMAD.MOV.U32 R12, RZ, RZ, 0x8 ;  /* 0x00000008ff0c7424 */ /* 0x000fe400078e00ff */
[----:B------:R-:W-:-:S07]  /*1d80*/  FADD R5, R26, R14 ;  /* 0x0000000e1a057221 */ /* 0x000fce0000000000 */
[----:B------:R-:W-:Y:S05]  /*1d90*/  WARPSYNC.COLLECTIVE R15, `(.L_x_28102) ;  /* 0x000000000f087348 */ /* 0x000fea0003c00000 */
[----:B------:R0:W1:Y:S02]  /*1da0*/  SHFL.BFLY P6, R14, R13, R12, R11 ;  /* 0x0c00000c0d0e7389 */ /* 0x00006400000c000b */
[----:B01----:R-:W-:Y:S05]  /*1db0*/  ENDCOLLECTIVE ;  /* 0x000000000000791b */ /* 0x003fea0003800000 */
.L_x_28102:
[----:B------:R-:W-:Y:S01]  /*1dc0*/  HFMA2 R12, -RZ, RZ, 0, 2.384185791015625e-07 ;  /* 0x00000004ff0c7431 */ /* 0x000fe200000001ff */
[----:B------:R-:W-:-:S05]  /*1dd0*/  MOV R25, R14 ;  /* 0x0000000e00197202 */ /* 0x000fca0000000f00 */
[----:B------:R-:W-:-:S04]  /*1de0*/  FADD R27, R24, R25 ;  /* 0x00000019181b7221 */ /* 0x000fc80000000000 */
[----:B------:R-:W-:-:S07]  /*1df0*/  IMAD.MOV.U32 R13, RZ, RZ, R27 ;  /* 0x000000ffff0d7224 */ /* 0x000fce00078e001b */
[----:B------:R-:W-:Y:S05]  /*1e00*/  WARPSYNC.COLLECTIVE R15, `(.L_x_28103) ;  /* 0x000000000f087348 */ /* 0x000fea0003c00000 */
[----:B------:R0:W1:Y:S02]  /*1e10*/  SHFL.BFLY P6, R14, R13, R12, R11 ;  /* 0x0c00000c0d0e7389 */ /* 0x00006400000c000b */
[----:B01----:R-:W-:Y:S05]  /*1e20*/  ENDCOLLECTIVE ;  /* 0x000000000000791b */ /* 0x003fea0003800000 */
.L_x_28103:
[----:B------:R-:W-:Y:S02]  /*1e30*/  IMAD.MOV.U32 R12, RZ, RZ, 0x2 ;  /* 0x00000002ff0c7424 */ /* 0x000fe400078e00ff */
[----:B------:R-:W-:-:S04]  /*1e40*/  IMAD.MOV.U32 R26, RZ, RZ, R14 ;  /* 0x000000ffff1a7224 */ /* 0x000fc800078e000e */
[----:B------:R-:W-:-:S05]  /*1e50*/  FADD R28, R27, R26 ;  /* 0x0000001a1b1c7221 */ /* 0x000fca0000000000 */
[----:B------:R-:W-:-:S07]  /*1e60*/  MOV R13, R28 ;  /* 0x0000001c000d7202 */ /* 0x000fce0000000f00 */
[----:B------:R-:W-:Y:S05]  /*1e70*/  WARPSYNC.COLLECTIVE R15, `(.L_x_28104) ;  /* 0x000000000f087348 */ /* 0x000fea0003c00000 */
[----:B------:R0:W1:Y:S02]  /*1e80*/  SHFL.BFLY P6, R14, R13, R12, R11 ;  /* 0x0c00000c0d0e7389 */ /* 0x00006400000c000b */
[----:B01----:R-:W-:Y:S05]  /*1e90*/  ENDCOLLECTIVE ;  /* 0x000000000000791b */ /* 0x003fea0003800000 */
.L_x_28104:
[----:B------:R-:W-:Y:S01]  /*1ea0*/  HFMA2 R12, -RZ, RZ, 0, 5.9604644775390625e-08 ;  /* 0x00000001ff0c7431 */ /* 0x000fe200000001ff */
[----:B------:R-:W-:-:S05]  /*1eb0*/  MOV R29, R14 ;  /* 0x0000000e001d7202 */ /* 0x000fca0000000f00 */
[----:B------:R-:W-:-:S04]  /*1ec0*/  FADD R29, R28, R29 ;  /* 0x0000001d1c1d7221 */ /* 0x000fc80000000000 */
[----:B------:R-:W-:-:S07]  /*1ed0*/  IMAD.MOV.U32 R13, RZ, RZ, R29 ;  /* 0x000000ffff0d7224 */ /* 0x000fce00078e001d */
[----:B------:R-:W-:Y:S05]  /*1ee0*/  WARPSYNC.COLLECTIVE R15, `(.L_x_28105) ;  /* 0x000000000f087348 */ /* 0x000fea0003c00000 */
[----:B------:R0:W1:Y:S02]  /*1ef0*/  SHFL.BFLY P6, R14, R13, R12, R11 ;  /* 0x0c00000c0d0e7389 */ /* 0x00006400000c000b */
[----:B01----:R-:W-:Y:S05]  /*1f00*/  ENDCOLLECTIVE ;  /* 0x000000000000791b */ /* 0x003fea0003800000 */
.L_x_28105:
[----:B------:R-:W-:Y:S01]  /*1f10*/  IMAD.MOV.U32 R24, RZ, RZ, R14 ;  /* 0x000000ffff187224 */ /* 0x000fe200078e000e */
[----:B------:R-:W-:Y:S06]  /*1f20*/  BRA `(.L_x_28106) ;  /* 0xfffffff000307947 */ /* 0x000fec000383ffff */
        .weak           $__internal_448_$__cuda_sm3x_div_rn_noftz_f32_slowpath
        .type           $__internal_448_$__cuda_sm3x_div_rn_noftz_f32_slowpath,@function
        .size           $__internal_448_$__cuda_sm3x_div_rn_noftz_f32_slowpath,(.L_x_37825 - $__internal_448_$__cuda_sm3x_div_rn_noftz_f32_slowpath)
$__internal_448_$__cuda_sm3x_div_rn_noftz_f32_slowpath:
        /* <DEDUP_REMOVED lines=35> */
.L_x_28108:
        /* <DEDUP_REMOVED lines=51> */
.L_x_28115:
[----:B------:R-:W-:-:S04]  /*2490*/  LOP3.LUT R0, R0, 0x80000000, RZ, 0xc0, !PT ;  /* 0x8000000000007812 */ /* 0x000fc800078ec0ff */
[----:B------:R-:W-:Y:S01]  /*24a0*/  LOP3.LUT R0, R0, 0x7f800000, RZ, 0xfc, !PT ;  /* 0x7f80000000007812 */ /* 0x000fe200078efcff */
[----:B------:R-:W-:Y:S06]  /*24b0*/  BRA `(.L_x_28116) ;  /* 0x0000000000047947 */ /* 0x000fec0003800000 */
.L_x_28114:
[----:B------:R-:W-:-:S07]  /*24c0*/  IMAD R0, R28, 0x800000, R0 ;  /* 0x008000001c007824 */ /* 0x000fce00078e0200 */
.L_x_28116:
[----:B------:R-:W-:Y:S05]  /*24d0*/  BSYNC.RECONVERGENT B3 ;  /* 0x0000000000037941 */ /* 0x000fea0003800200 */
.L_x_28113:
[----:B------:R-:W-:Y:S05]  /*24e0*/  BRA `(.L_x_28117) ;  /* 0x0000000000207947 */ /* 0x000fea0003800000 */
.L_x_28112:
[----:B------:R-:W-:-:S04]  /*24f0*/  LOP3.LUT R0, R15, 0x80000000, R0, 0x48, !PT ;  /* 0x800000000f007812 */ /* 0x000fc800078e4800 */
[----:B------:R-:W-:Y:S01]  /*2500*/  LOP3.LUT R0, R0, 0x7f800000, RZ, 0xfc, !PT ;  /* 0x7f80000000007812 */ /* 0x000fe200078efcff */
[----:B------:R-:W-:Y:S06]  /*2510*/  BRA `(.L_x_28117) ;  /* 0x0000000000147947 */ /* 0x000fec0003800000 */
.L_x_28111:
[----:B------:R-:W-:Y:S01]  /*2520*/  LOP3.LUT R0, R15, 0x80000000, R0, 0x48, !PT ;  /* 0x800000000f007812 */ /* 0x000fe200078e4800 */
[----:B------:R-:W-:Y:S06]  /*2530*/  BRA `(.L_x_28117) ;  /* 0x00000000000c7947 */ /* 0x000fec0003800000 */
.L_x_28110:
[----:B------:R-:W0:Y:S01]  /*2540*/  MUFU.RSQ R0, -QNAN ;  /* 0xffc0000000007908 */ /* 0x000e220000001400 */
[----:B------:R-:W-:Y:S05]  /*2550*/  BRA `(.L_x_28117) ;  /* 0x0000000000047947 */ /* 0x000fea0003800000 */
.L_x_28109:
[----:B------:R-:W-:-:S07]  /*2560*/  FADD.FTZ R0, R0, R5 ;  /* 0x0000000500007221 */ /* 0x000fce0000010000 */
.L_x_28117:
[----:B------:R-:W-:Y:S05]  /*2570*/  BSYNC.RECONVERGENT B2 ;  /* 0x0000000000027941 */ /* 0x000fea0003800200 */
.L_x_28107:
[----:B------:R-:W-:Y:S01]  /*2580*/  IMAD.MOV.U32 R15, RZ, RZ, 0x0 ;  /* 0x00000000ff0f7424 */ /* 0x000fe200078e00ff */
[----:B0-----:R-:W-:-:S03]  /*2590*/  MOV R13, R0 ;  /* 0x00000000000d7202 */ /* 0x001fc60000000f00 */
[----:B------:R-:W-:Y:S05]  /*25a0*/  RET.REL.NODEC R14 `(_Z15SoftmaxWarpImplI22BroadcastScaleMaskLoadIffbLm2EiE11DirectStoreIffEfLi2ELi2ELi16ELi2ELb1EL9Algorithm0EEvT_T0_ll) ;  /* 0xffffffd80e947950 */ /* 0x000fea0003c3ffff */
.L_x_28118:
        /* <DEDUP_REMOVED lines=13> */
.L_x_37825:


//--------------------- .text._Z15SoftmaxWarpImplI22BroadcastScaleMaskLoadIffbLm2EiE11DirectStoreIffEfLi2ELi2ELi16ELi2ELb0EL9Algorithm0EEvT_T0_ll --------------------------
	.section	.text._Z15SoftmaxWarpImplI22BroadcastScaleMaskLoadIffbLm2EiE11DirectStoreIffEfLi2ELi2ELi16ELi2ELb0EL9Algorithm0EEvT_T0_ll,"ax",@progbits
	.align	128
        .global         _Z15SoftmaxWarpImplI22BroadcastScaleMaskLoadIffbLm2EiE11DirectStoreIffEfLi2ELi2ELi16ELi2ELb0EL9Algorithm0EEvT_T0_ll
        .type           _Z15SoftmaxWarpImplI22BroadcastScaleMaskLoadIffbLm2EiE11DirectStoreIffEfLi2ELi2ELi16ELi2ELb0EL9Algorithm0EEvT_T0_ll,@function
        .size           _Z15SoftmaxWarpImplI22BroadcastScaleMaskLoadIffbLm2EiE11DirectStoreIffEfLi2ELi2ELi16ELi2ELb0EL9Algorithm0EEvT_T0_ll,(.L_x_37826 - _Z15SoftmaxWarpImplI22BroadcastScaleMaskLoadIffbLm2EiE11DirectStoreIffEfLi2ELi2ELi16ELi2ELb0EL9Algorithm0EEvT_T0_ll)
        .other          _Z15SoftmaxWarpImplI22BroadcastScaleMaskLoadIffbLm2EiE11DirectStoreIffEfLi2ELi2ELi16ELi2ELb0EL9Algorithm0EEvT_T0_ll,@"STO_CUDA_ENTRY STV_DEFAULT"
_Z15SoftmaxWarpImplI22BroadcastScaleMaskLoadIffbLm2EiE11DirectStoreIffEfLi2ELi2ELi16ELi2ELb0EL9Algorithm0EEvT_T0_ll:
.text._Z15SoftmaxWarpImplI22BroadcastScaleMaskLoadIffbLm2EiE11DirectStoreIffEfLi2ELi2ELi16ELi2ELb0EL9Algorithm0EEvT_T0_ll:
        /* <DEDUP_REMOVED lines=26> */
.L_x_28119:
        /* <DEDUP_REMOVED lines=20> */
.L_x_28130:
        /* <DEDUP_REMOVED lines=9> */
[----:B------:R-:W-:Y:S02]  /*0370*/  LOP3.LUT R14, R0, R23, RZ, 0x3c, !PT ;  /* 0x00000017000e7212 */ /* 0x000fe400078e3cff */
[----:B------:R-:W-:Y:S01]  /*0380*/  R2UR UR7, R17 ;  /* 0x00000000110772ca */ /* 0x000fe200000e0000 */
[----:B0-----:R-:W0:Y:S01]  /*0390*/  MUFU.RCP R3, R3 ;  /* 0x0000000300037308 */ /* 0x001e220000001000 */
[----:B------:R-:W-:Y:S02]  /*03a0*/  ISETP.GE.AND P1, PT, R14, RZ, PT ;  /* 0x000000ff0e00720c */ /* 0x000fe40003f26270 */
[----:B0-----:R-:W-:-:S05]  /*03b0*/  IADD3 R4, PT, PT, R3, 0xffffffe, RZ ;  /* 0x0ffffffe03047810 */ /* 0x001fca0007ffe0ff */
        /* <DEDUP_REMOVED lines=22> */
[----:B------:R-:W-:Y:S01]  /*0520*/  LOP3.LUT R4, R2, R23, RZ, 0x3c, !PT ;  /* 0x0000001702047212 */ /* 0x000fe200078e3cff */
[----:B------:R-:W1:Y:S03]  /*0530*/  LDC.64 R10, c[0x0][0x398] ;  /* 0x0000e600ff0a7b82 */ /* 0x000e660000000a00 */
[----:B------:R-:W-:-:S02]  /*0540*/  ISETP.GE.AND P0, PT, R4, RZ, PT ;  /* 0x000000ff0400720c */ /* 0x000fc40003f06270 */
[----:B------:R-:W-:-:S03]  /*0550*/  LOP3.LUT R4, RZ, R23, RZ, 0x33, !PT ;  /* 0x00000017ff047212 */ /* 0x000fc600078e33ff */
[----:B------:R-:W-:Y:S01]  /*0560*/  @P2 VIADD R3, R3, 0x1 ;  /* 0x0000000103032836 */ /* 0x000fe20000000000 */
[----:B------:R-:W-:Y:S02]  /*0570*/  ISETP.NE.AND P2, PT, R23, RZ, PT ;  /* 0x000000ff1700720c */ /* 0x000fe40003f45270 */
[----:B------:R-:W-:-:S04]  /*0580*/  @P3 IADD3 R5, PT, PT, R5, 0x1, RZ ;  /* 0x0000000105053810 */ /* 0x000fc80007ffe0ff */
[----:B------:R-:W-:Y:S01]  /*0590*/  @!P1 IADD3 R5, PT, PT, -R5, RZ, RZ ;  /* 0x000000ff05059210 */ /* 0x000fe20007ffe1ff */
[----:B------:R-:W-:Y:S01]  /*05a0*/  @!P0 IMAD.MOV R3, RZ, RZ, -R3 ;  /* 0x000000ffff038224 */ /* 0x000fe200078e0a03 */
[----:B0-----:R-:W-:Y:S02]  /*05b0*/  ISETP.NE.U32.AND P1, PT, R12, 0x1, PT ;  /* 0x000000010c00780c */ /* 0x001fe40003f25070 */
[C---:B------:R-:W-:Y:S02]  /*05c0*/  SEL R5, R4.reuse, R5, !P2 ;  /* 0x0000000504057207 */ /* 0x040fe40005000000 */
[----:B------:R-:W-:Y:S02]  /*05d0*/  SEL R3, R4, R3, !P2 ;  /* 0x0000000304037207 */ /* 0x000fe40005000000 */
[----:B------:R-:W-:Y:S02]  /*05e0*/  ISETP.NE.AND.EX P1, PT, R13, RZ, PT, P1 ;  /* 0x000000ff0d00720c */ /* 0x000fe40003f25310 */
[----:B-1----:R-:W-:Y:S01]  /*05f0*/  ISETP.NE.U32.AND P0, PT, R10, 0x1, PT ;  /* 0x000000010a00780c */ /* 0x002fe20003f05070 */
[----:B------:R-:W-:Y:S01]  /*0600*/  IMAD.MOV R4, RZ, RZ, -R3 ;  /* 0x000000ffff047224 */ /* 0x000fe200078e0a03 */
[----:B------:R-:W-:-:S02]  /*0610*/  IADD3 R10, PT, PT, -R5, RZ, RZ ;  /* 0x000000ff050a7210 */ /* 0x000fc40007ffe1ff */
[----:B------:R-:W-:Y:S01]  /*0620*/  ISETP.NE.AND.EX P0, PT, R11, RZ, PT, P0 ;  /* 0x000000ff0b00720c */ /* 0x000fe20003f05300 */
[----:B------:R-:W-:Y:S01]  /*0630*/  IMAD R4, R23, R4, R2 ;  /* 0x0000000417047224 */ /* 0x000fe200078e0202 */
[----:B------:R-:W-:Y:S01]  /*0640*/  SEL R3, R3, RZ, P1 ;  /* 0x000000ff03037207 */ /* 0x000fe20000800000 */
[----:B------:R-:W-:Y:S01]  /*0650*/  IMAD R10, R23, R10, R0 ;  /* 0x0000000a170a7224 */ /* 0x000fe200078e0200 */
[----:B------:R-:W-:Y:S02]  /*0660*/  SEL R5, R5, RZ, P1 ;  /* 0x000000ff05057207 */ /* 0x000fe40000800000 */
[----:B------:R-:W-:Y:S01]  /*0670*/  SEL R4, R4, RZ, P0 ;  /* 0x000000ff04047207 */ /* 0x000fe20000000000 */
[----:B------:R-:W-:Y:S01]  /*0680*/  IMAD R3, R3, UR42, RZ ;  /* 0x0000002a03037c24 */ /* 0x000fe2000f8e02ff */
[----:B------:R-:W-:Y:S01]  /*0690*/  SEL R10, R10, RZ, P0 ;  /* 0x000000ff0a0a7207 */ /* 0x000fe20000000000 */
[----:B------:R-:W-:Y:S02]  /*06a0*/  IMAD R5, R5, UR42, RZ ;  /* 0x0000002a05057c24 */ /* 0x000fe4000f8e02ff */
[----:B------:R-:W-:-:S02]  /*06b0*/  IMAD R3, R4, UR43, R3 ;  /* 0x0000002b04037c24 */ /* 0x000fc4000f8e0203 */
        /* <DEDUP_REMOVED lines=8> */
[----:B------:R1:W4:Y:S01]  /*0740*/  LDG.E.U16 R15, desc[UR6][R10.64] ;  /* 0x000000060a0f7981 */ /* 0x000322000c1e1500 */
[----:B------:R-:W-:Y:S02]  /*0750*/  LEA.HI R2, R2, R2, RZ, 0x1 ;  /* 0x0000000202027211 */ /* 0x000fe400078f08ff */
[----:B------:R-:W-:Y:S02]  /*0760*/  LEA.HI R0, R0, R0, RZ, 0x1 ;  /* 0x0000000000007211 */ /* 0x000fe400078f08ff */
[----:B------:R-:W-:-:S02]  /*0770*/  R2UR UR8, R16 ;  /* 0x00000000100872ca */ /* 0x000fc400000e0000 */
[----:B------:R-:W-:Y:S02]  /*0780*/  R2UR UR9, R17 ;  /* 0x00000000110972ca */ /* 0x000fe400000e0000 */
[----:B0-----:R-:W-:Y:S01]  /*0790*/  SHF.R.S32.HI R5, RZ, 0x1, R0 ;  /* 0x00000001ff057819 */ /* 0x001fe20000011400 */
[----:B-1----:R-:W0:Y:S04]  /*07a0*/  LDC.64 R10, c[0x0][0x3d0] ;  /* 0x0000f400ff0a7b82 */ /* 0x002e280000000a00 */
[----:B---3--:R-:W-:-:S06]  /*07b0*/  IMAD.WIDE R4, R5, 0x8, R8 ;  /* 0x0000000805047825 */ /* 0x008fcc00078e0208 */
[----:B------:R-:W3:Y:S01]  /*07c0*/  LDG.E R18, desc[UR8][R4.64] ;  /* 0x0000000804127981 */ /* 0x000ee2000c1e1900 */
[----:B--2---:R-:W-:Y:S02]  /*07d0*/  PRMT R3, R13, 0x7771, RZ ;  /* 0x000077710d037816 */ /* 0x004fe400000000ff */
[----:B----4-:R-:W-:Y:S02]  /*07e0*/  PRMT R12, R15, 0x7771, RZ ;  /* 0x000077710f0c7816 */ /* 0x010fe400000000ff */
[----:B------:R-:W-:Y:S02]  /*07f0*/  ISETP.NE.AND P1, PT, R3, RZ, PT ;  /* 0x000000ff0300720c */ /* 0x000fe40003f25270 */
[----:B------:R-:W-:Y:S02]  /*0800*/  ISETP.NE.AND P3, PT, R12, RZ, PT ;  /* 0x000000ff0c00720c */ /* 0x000fe40003f65270 */
[----:B------:R-:W-:-:S05]  /*0810*/  SHF.R.S32.HI R3, RZ, 0x1, R2 ;  /* 0x00000001ff037819 */ /* 0x000fca0000011402 */
[----:B------:R-:W-:-:S04]  /*0820*/  IMAD.WIDE R2, R3, 0x8, R8 ;  /* 0x0000000803027825 */ /* 0x000fc800078e0208 */
[C---:B------:R-:W-:Y:S01]  /*0830*/  @P1 R2UR UR6, R16.reuse ;  /* 0x00000000100612ca */ /* 0x040fe200000e0000 */
[----:B------:R-:W0:Y:S01]  /*0840*/  LDG.E R0, desc[UR4][R2.64] ;  /* 0x0000000402007981 */ /* 0x000e22000c1e1900 */
[C---:B------:R-:W-:Y:S02]  /*0850*/  @P1 R2UR UR7, R17.reuse ;  /* 0x00000000110712ca */ /* 0x040fe400000e0000 */
[----:B------:R-:W-:Y:S02]  /*0860*/  @P3 R2UR UR10, R16 ;  /* 0x00000000100a32ca */ /* 0x000fe400000e0000 */
[----:B------:R-:W-:-:S09]  /*0870*/  @P3 R2UR UR11, R17 ;  /* 0x00000000110b32ca */ /* 0x000fd200000e0000 */
[----:B------:R-:W2:Y:S04]  /*0880*/  @P1 LDG.E R14, desc[UR6][R2.64+0x4] ;  /* 0x00000406020e1981 */ /* 0x000ea8000c1e1900 */
        /* <DEDUP_REMOVED lines=11> */
[-C--:B---3--:R-:W-:Y:S01]  /*0940*/  @P2 FMUL R10, R18, R11.reuse ;  /* 0x0000000b120a2220 */ /* 0x088fe20000400000 */
[-C--:B--2---:R-:W-:Y:S01]  /*0950*/  @P1 FMUL R31, R14, R11.reuse ;  /* 0x0000000b0e1f1220 */ /* 0x084fe20000400000 */
[----:B----4-:R-:W-:-:S04]  /*0960*/  @P3 FMUL R27, R24, R11 ;  /* 0x0000000b181b3220 */ /* 0x010fc80000400000 */
[----:B------:R-:W-:Y:S02]  /*0970*/  FMNMX3 R13, R29, -INF , R31, !PT ;  /* 0xff8000001d0d7876 */ /* 0x000fe4000780001f */
[----:B------:R-:W-:Y:S01]  /*0980*/  FMNMX3 R0, R10, -INF , R27, !PT ;  /* 0xff8000000a007876 */ /* 0x000fe2000780001b */
[----:B------:R-:W-:Y:S06]  /*0990*/  BRA.DIV UR4, `(.L_x_28121) ;  /* 0x0000000a04847947 */ /* 0x000fec000b800000 */
        /* <DEDUP_REMOVED lines=20> */
[----:B------:R-:W-:Y:S02]  /*0ae0*/  FADD R12, R10, -R14 ;  /* 0x8000000e0a0c7221 */ /* 0x000fe40000000000 */
[-C--:B------:R-:W-:Y:S01]  /*0af0*/  FFMA.SAT R0, R29, R13.reuse, 0.5 ;  /* 0x3f0000001d007423 */ /* 0x080fe2000000200d */
[-C--:B------:R-:W-:Y:S01]  /*0b00*/  FFMA.SAT R2, R31, R13.reuse, 0.5 ;  /* 0x3f0000001f027423 */ /* 0x080fe2000000200d */
[----:B------:R-:W-:Y:S01]  /*0b10*/  FADD R14, -R14, R27 ;  /* 0x0000001b0e0e7221 */ /* 0x000fe20000000100 */
[----:B------:R-:W-:Y:S01]  /*0b20*/  FFMA.SAT R18, R12, R13, 0.5 ;  /* 0x3f0000000c127423 */ /* 0x000fe2000000200d */
[-C--:B------:R-:W-:Y:S01]  /*0b30*/  FFMA.RM R0, R0, R5.reuse, 12582913 ;  /* 0x4b40000100007423 */ /* 0x080fe20000004005 */
[-C--:B------:R-:W-:Y:S02]  /*0b40*/  FFMA.RM R2, R2, R5.reuse, 12582913 ;  /* 0x4b40000102027423 */ /* 0x080fe40000004005 */
[----:B------:R-:W-:Y:S01]  /*0b50*/  FFMA.RM R3, R18, R5, 12582913 ;  /* 0x4b40000112037423 */ /* 0x000fe20000004005 */
[----:B------:R-:W-:Y:S01]  /*0b60*/  FFMA.SAT R18, R14, R13, 0.5 ;  /* 0x3f0000000e127423 */ /* 0x000fe2000000200d */
[----:B------:R-:W-:Y:S01]  /*0b70*/  FADD R4, R0, -12583039 ;  /* 0xcb40007f00047421 */ /* 0x000fe20000000000 */
[----:B------:R-:W-:Y:S01]  /*0b80*/  FADD R10, R2, -12583039 ;  /* 0xcb40007f020a7421 */ /* 0x000fe20000000000 */
[----:B------:R-:W-:Y:S01]  /*0b90*/  FADD R13, R3, -12583039 ;  /* 0xcb40007f030d7421 */ /* 0x000fe20000000000 */
[----:B------:R-:W-:Y:S01]  /*0ba0*/  FFMA.RM R18, R18, R5, 12582913 ;  /* 0x4b40000112127423 */ /* 0x000fe20000004005 */
[----:B------:R-:W-:Y:S01]  /*0bb0*/  FFMA R4, R29, 1.4426950216293334961, -R4 ;  /* 0x3fb8aa3b1d047823 */ /* 0x000fe20000000804 */
[----:B------:R-:W-:Y:S01]  /*0bc0*/  FFMA R10, R31, 1.4426950216293334961, -R10 ;  /* 0x3fb8aa3b1f0a7823 */ /* 0x000fe2000000080a */
[----:B------:R-:W-:Y:S01]  /*0bd0*/  FFMA R13, R12, 1.4426950216293334961, -R13 ;  /* 0x3fb8aa3b0c0d7823 */ /* 0x000fe2000000080d */
[----:B------:R-:W-:Y:S01]  /*0be0*/  FADD R15, R18, -12583039 ;  /* 0xcb40007f120f7421 */ /* 0x000fe20000000000 */
[----:B------:R-:W-:Y:S01]  /*0bf0*/  FFMA R4, R29, 1.925963033500011079e-08, R4 ;  /* 0x32a570601d047823 */ /* 0x000fe20000000004 */
[----:B------:R-:W-:Y:S01]  /*0c00*/  FFMA R10, R31, 1.925963033500011079e-08, R10 ;  /* 0x32a570601f0a7823 */ /* 0x000fe2000000000a */
[----:B------:R-:W-:Y:S01]  /*0c10*/  FFMA R12, R12, 1.925963033500011079e-08, R13 ;  /* 0x32a570600c0c7823 */ /* 0x000fe2000000000d */
[----:B------:R-:W-:Y:S01]  /*0c20*/  FFMA R15, R14, 1.4426950216293334961, -R15 ;  /* 0x3fb8aa3b0e0f7823 */ /* 0x000fe2000000080f */
[----:B------:R0:W1:Y:S01]  /*0c30*/  MUFU.EX2 R11, R4 ;  /* 0x00000004000b7308 */ /* 0x0000620000000800 */
[----:B------:R-:W-:-:S02]  /*0c40*/  IMAD.SHL.U32 R0, R0, 0x800000, RZ ;  /* 0x0080000000007824 */ /* 0x000fc400078e00ff */
[----:B------:R-:W-:Y:S01]  /*0c50*/  FFMA R15, R14, 1.925963033500011079e-08, R15 ;  /* 0x32a570600e0f7823 */ /* 0x000fe2000000000f */
[----:B------:R-:W-:-:S04]  /*0c60*/  IMAD.SHL.U32 R3, R3, 0x800000, RZ ;  /* 0x0080000003037824 */ /* 0x000fc800078e00ff */
[----:B------:R-:W2:Y:S01]  /*0c70*/  MUFU.EX2 R5, R10 ;  /* 0x0000000a00057308 */ /* 0x000ea20000000800 */
[----:B0-----:R-:W-:-:S07]  /*0c80*/  SHF.L.U32 R4, R2, 0x17, RZ ;  /* 0x0000001702047819 */ /* 0x001fce00000006ff */
[----:B------:R-:W0:Y:S01]  /*0c90*/  MUFU.EX2 R12, R12 ;  /* 0x0000000c000c7308 */ /* 0x000e220000000800 */
[----:B-1----:R-:W-:-:S04]  /*0ca0*/  FMUL R2, R0, R11 ;  /* 0x0000000b00027220 */ /* 0x002fc80000400000 */
[----:B------:R-:W-:-:S03]  /*0cb0*/  FADD R13, RZ, R2 ;  /* 0x00000002ff0d7221 */ /* 0x000fc60000000000 */
[----:B------:R-:W1:Y:S01]  /*0cc0*/  MUFU.EX2 R15, R15 ;  /* 0x0000000f000f7308 */ /* 0x000e620000000800 */
[----:B--2---:R-:W-:Y:S01]  /*0cd0*/  FMUL R0, R4, R5 ;  /* 0x0000000504007220 */ /* 0x004fe20000400000 */
[----:B------:R-:W-:-:S03]  /*0ce0*/  SHF.L.U32 R4, R18, 0x17, RZ ;  /* 0x0000001712047819 */ /* 0x000fc600000006ff */
[----:B------:R-:W-:Y:S01]  /*0cf0*/  FADD R13, R13, R0 ;  /* 0x000000000d0d7221 */ /* 0x000fe20000000000 */
[----:B0-----:R-:W-:-:S04]  /*0d00*/  FMUL R3, R3, R12 ;  /* 0x0000000c03037220 */ /* 0x001fc80000400000 */
[----:B------:R-:W0:Y:S01]  /*0d10*/  SHFL.BFLY PT, R14, R13, 0x8, 0x1f ;  /* 0x0d001f000d0e7f89 */ /* 0x000e2200000e0000 */
[----:B------:R-:W-:Y:S01]  /*0d20*/  FADD R5, RZ, R3 ;  /* 0x00000003ff057221 */ /* 0x000fe20000000000 */
[----:B-1----:R-:W-:-:S04]  /*0d30*/  FMUL R4, R4, R15 ;  /* 0x0000000f04047220 */ /* 0x002fc80000400000 */
        /* <DEDUP_REMOVED lines=15> */
.L_x_28148:
        /* <DEDUP_REMOVED lines=11> */
[----:B------:R-:W-:Y:S05]  /*0ee0*/  CALL.REL.NOINC `($__internal_449_$__cuda_sm3x_div_rn_noftz_f32_slowpath) ;  /* 0x0000000c00887944 */ /* 0x000fea0003c00000 */
[----:B------:R-:W-:-:S07]  /*0ef0*/  IMAD.MOV.U32 R10, RZ, RZ, R2 ;  /* 0x000000ffff0a7224 */ /* 0x000fce00078e0002 */
.L_x_28123:
[----:B------:R-:W-:Y:S05]  /*0f00*/  BSYNC.RECONVERGENT B1 ;  /* 0x0000000000017941 */ /* 0x000fea0003800200 */
.L_x_28122:
        /* <DEDUP_REMOVED lines=11> */
[----:B------:R-:W-:Y:S05]  /*0fc0*/  CALL.REL.NOINC `($__internal_449_$__cuda_sm3x_div_rn_noftz_f32_slowpath) ;  /* 0x0000000c00507944 */ /* 0x000fea0003c00000 */
[----:B------:R-:W-:-:S07]  /*0fd0*/  IMAD.MOV.U32 R11, RZ, RZ, R2 ;  /* 0x000000ffff0b7224 */ /* 0x000fce00078e0002 */
.L_x_28125:
[----:B------:R-:W-:Y:S05]  /*0fe0*/  BSYNC.RECONVERGENT B1 ;  /* 0x0000000000017941 */ /* 0x000fea0003800200 */
.L_x_28124:
[----:B------:R-:W-:Y:S01]  /*0ff0*/  MOV R12, R20 ;  /* 0x00000014000c7202 */ /* 0x000fe20000000f00 */
        /* <DEDUP_REMOVED lines=21> */
[----:B------:R-:W-:-:S07]  /*1150*/  MOV R18, 0x1170 ;  /* 0x0000117000127802 */ /* 0x000fce0000000f00 */
[----:B-1----:R-:W-:Y:S05]  /*1160*/  CALL.REL.NOINC `($__internal_449_$__cuda_sm3x_div_rn_noftz_f32_slowpath) ;  /* 0x0000000800e87944 */ /* 0x002fea0003c00000 */
[----:B------:R-:W-:-:S07]  /*1170*/  IMAD.MOV.U32 R14, RZ, RZ, R2 ;  /* 0x000000ffff0e7224 */ /* 0x000fce00078e0002 */
.L_x_28127:
[----:B------:R-:W-:Y:S05]  /*1180*/  BSYNC.RECONVERGENT B1 ;  /* 0x0000000000017941 */ /* 0x000fea0003800200 */
.L_x_28126:
        /* <DEDUP_REMOVED lines=12> */
[----:B-1----:R-:W-:Y:S05]  /*1250*/  CALL.REL.NOINC `($__internal_449_$__cuda_sm3x_div_rn_noftz_f32_slowpath) ;  /* 0x0000000800ac7944 */ /* 0x002fea0003c00000 */
[----:B------:R-:W-:-:S07]  /*1260*/  MOV R15, R2 ;  /* 0x00000002000f7202 */ /* 0x000fce0000000f00 */
.L_x_28129:
[----:B------:R-:W-:Y:S05]  /*1270*/  BSYNC.RECONVERGENT B1 ;  /* 0x0000000000017941 */ /* 0x000fea0003800200 */
.L_x_28128:
        /* <DEDUP_REMOVED lines=18> */
.L_x_28120:
[----:B------:R-:W-:Y:S05]  /*13a0*/  EXIT ;  /* 0x000000000000794d */ /* 0x000fea0003800000 */
.L_x_28121:
[----:B------:R-:W-:Y:S01]  /*13b0*/  HFMA2 R11, -RZ, RZ, 0, 1.847743988037109375e-06 ;  /* 0x0000001fff0b7431 */ /* 0x000fe200000001ff */
[----:B------:R-:W-:Y:S01]  /*13c0*/  BSSY B1, `(.L_x_28131) ;  /* 0x0000006000017945 */ /* 0x000fe20003800000 */
[----:B------:R-:W-:Y:S02]  /*13d0*/  IMAD.MOV.U32 R12, RZ, RZ, 0x8 ;  /* 0x00000008ff0c7424 */ /* 0x000fe400078e00ff */
[----:B------:R-:W-:-:S07]  /*13e0*/  IMAD.MOV.U32 R15, RZ, RZ, -0x1 ;  /* 0xffffffffff0f7424 */ /* 0x000fce00078e00ff */
[----:B------:R-:W-:Y:S05]  /*13f0*/  WARPSYNC.COLLECTIVE R15, `(.L_x_28132) ;  /* 0x000000000f087348 */ /* 0x000fea0003c00000 */
[----:B------:R0:W1:Y:S02]  /*1400*/  SHFL.BFLY P6, R14, R13, R12, R11 ;  /* 0x0c00000c0d0e7389 */ /* 0x00006400000c000b */
[----:B01----:R-:W-:Y:S05]  /*1410*/  ENDCOLLECTIVE ;  /* 0x000000000000791b */ /* 0x003fea0003800000 */
.L_x_28132:
[----:B------:R-:W-:Y:S05]  /*1420*/  BSYNC B1 ;  /* 0x0000000000017941 */ /* 0x000fea0003800000 */
.L_x_28131:
[----:B------:R-:W-:Y:S01]  /*1430*/  FMNMX R13, R13, R14, !PT ;  /* 0x0000000e0d0d7209 */ /* 0x000fe20007800000 */
[----:B------:R-:W-:Y:S01]  /*1440*/  IMAD.MOV.U32 R11, RZ, RZ, 0x1f ;  /* 0x0000001fff0b7424 */ /* 0x000fe200078e00ff */
[----:B------:R-:W-:Y:S02]  /*1450*/  MOV R12, 0x4 ;  /* 0x00000004000c7802 */ /* 0x000fe40000000f00 */
[----:B------:R-:W-:-:S07]  /*1460*/  MOV R15, 0xffffffff ;  /* 0xffffffff000f7802 */ /* 0x000fce0000000f00 */
[----:B------:R-:W-:Y:S05]  /*1470*/  WARPSYNC.COLLECTIVE R15, `(.L_x_28133) ;  /* 0x000000000f087348 */ /* 0x000fea0003c00000 */
[----:B------:R0:W1:Y:S02]  /*1480*/  SHFL.BFLY P6, R14, R13, R12, R11 ;  /* 0x0c00000c0d0e7389 */ /* 0x00006400000c000b */
[----:B01----:R-:W-:Y:S05]  /*1490*/  ENDCOLLECTIVE ;  /* 0x000000000000791b */ /* 0x003fea0003800000 */
.L_x_28133:
[----:B------:R-:W-:Y:S01]  /*14a0*/  HFMA2 R12, -RZ, RZ, 0, 1.1920928955078125e-07 ;  /* 0x00000002ff0c7431 */ /* 0x000fe200000001ff */
[----:B------:R-:W-:-:S05]  /*14b0*/  FMNMX R2, R13, R14, !PT ;  /* 0x0000000e0d027209 */ /* 0x000fca0007800000 */
[----:B------:R-:W-:-:S07]  /*14c0*/  IMAD.MOV.U32 R13, RZ, RZ, R2 ;  /* 0x000000ffff0d7224 */ /* 0x000fce00078e0002 */
[----:B------:R-:W-:Y:S05]  /*14d0*/  WARPSYNC.COLLECTIVE R15, `(.L_x_28134) ;  /* 0x000000000f087348 */ /* 0x000fea0003c00000 */
[----:B------:R0:W1:Y:S02]  /*14e0*/  SHFL.BFLY P6, R14, R13, R12, R11 ;  /* 0x0c00000c0d0e7389 */ /* 0x00006400000c000b */
[----:B01----:R-:W-:Y:S05]  /*14f0*/  ENDCOLLECTIVE ;  /* 0x000000000000791b */ /* 0x003fea0003800000 */
.L_x_28134:
[----:B------:R-:W-:Y:S02]  /*1500*/  MOV R12, 0x1 ;  /* 0x00000001000c7802 */ /* 0x000fe40000000f00 */
[----:B------:R-:W-:-:S05]  /*1510*/  FMNMX R3, R2, R14, !PT ;  /* 0x0000000e02037209 */ /* 0x000fca0007800000 */
[----:B------:R-:W-:-:S07]  /*1520*/  IMAD.MOV.U32 R13, RZ, RZ, R3 ;  /* 0x000000ffff0d7224 */ /* 0x000fce00078e0003 */
[----:B------:R-:W-:Y:S05]  /*1530*/  WARPSYNC.COLLECTIVE R15, `(.L_x_28135) ;  /* 0x000000000f087348 */ /* 0x000fea0003c00000 */
[----:B------:R0:W1:Y:S02]  /*1540*/  SHFL.BFLY P6, R14, R13, R12, R11 ;  /* 0x0c00000c0d0e7389 */ /* 0x00006400000c000b */
[----:B01----:R-:W-:Y:S05]  /*1550*/  ENDCOLLECTIVE ;  /* 0x000000000000791b */ /* 0x003fea0003800000 */
.L_x_28135:
[----:B------:R-:W-:Y:S01]  /*1560*/  MOV R13, R0 ;  /* 0x00000000000d7202 */ /* 0x000fe20000000f00 */
[----:B------:R-:W-:Y:S02]  /*1570*/  IMAD.MOV.U32 R12, RZ, RZ, 0x8 ;  /* 0x00000008ff0c7424 */ /* 0x000fe400078e00ff */
[----:B------:R-:W-:-:S07]  /*1580*/  IMAD.MOV.U32 R4, RZ, RZ, R14 ;  /* 0x000000ffff047224 */ /* 0x000fce00078e000e */
[----:B------:R-:W-:Y:S05]  /*1590*/  WARPSYNC.COLLECTIVE R15, `(.L_x_28136) ;  /* 0x000000000f087348 */ /* 0x000fea0003c00000 */
[----:B------:R0:W1:Y:S02]  /*15a0*/  SHFL.BFLY P6, R14, R13, R12, R11 ;  /* 0x0c00000c0d0e7389 */ /* 0x00006400000c000b */
[----:B01----:R-:W-:Y:S05]  /*15b0*/  ENDCOLLECTIVE ;  /* 0x000000000000791b */ /* 0x003fea0003800000 */
.L_x_28136:
[----:B------:R-:W-:-:S05]  /*15c0*/  FMNMX R4, R3, R4, !PT ;  /* 0x0000000403047209 */ /* 0x000fca0007800000 */
[----:B------:R-:W-:Y:S01]  /*15d0*/  FADD R29, R29, -R4 ;  /* 0x800000041d1d7221 */ /* 0x000fe20000000000 */
[----:B------:R-:W-:Y:S01]  /*15e0*/  FADD R31, -R4, R31 ;  /* 0x0000001f041f7221 */ /* 0x000fe20000000100 */
[----:B------:R-:W-:Y:S01]  /*15f0*/  HFMA2 R12, -RZ, RZ, 0, 2.384185791015625e-07 ;  /* 0x00000004ff0c7431 */ /* 0x000fe200000001ff */
        /* <DEDUP_REMOVED lines=8> */
.L_x_28137:
[----:B------:R-:W-:Y:S02]  /*1680*/  IMAD.MOV.U32 R12, RZ, RZ, 0x2 ;  /* 0x00000002ff0c7424 */ /* 0x000fe400078e00ff */
[----:B------:R-:W-:-:S05]  /*1690*/  IMAD.MOV.U32 R18, RZ, RZ, R14 ;  /* 0x000000ffff127224 */ /* 0x000fca00078e000e */
[----:B------:R-:W-:Y:S02]  /*16a0*/  FMNMX R18, R5, R18, !PT ;  /* 0x0000001205127209 */ /* 0x000fe40007800000 */
[----:B------:R-:W-:Y:S02]  /*16b0*/  MOV R5, 0x437c0000 ;  /* 0x437c000000057802 */ /* 0x000fe40000000f00 */
[----:B------:R-:W-:-:S03]  /*16c0*/  MOV R13, R18 ;  /* 0x00000012000d7202 */ /* 0x000fc60000000f00 */
[----:B------:R-:W-:-:S07]  /*16d0*/  FFMA.RM R2, R2, R5, 12582913 ;  /* 0x4b40000102027423 */ /* 0x000fce0000004005 */
[----:B------:R-:W-:Y:S05]  /*16e0*/  WARPSYNC.COLLECTIVE R15, `(.L_x_28138) ;  /* 0x000000000f087348 */ /* 0x000fea0003c00000 */
[----:B------:R0:W1:Y:S02]  /*16f0*/  SHFL.BFLY P6, R14, R13, R12, R11 ;  /* 0x0c00000c0d0e7389 */ /* 0x00006400000c000b */
[----:B01----:R-:W-:Y:S05]  /*1700*/  ENDCOLLECTIVE ;  /* 0x000000000000791b */ /* 0x003fea0003800000 */
.L_x_28138:
[C---:B------:R-:W-:Y:S01]  /*1710*/  FADD R4, R2.reuse, -12583039 ;  /* 0xcb40007f02047421 */ /* 0x040fe20000000000 */
[----:B------:R-:W-:-:S03]  /*1720*/  IMAD.SHL.U32 R2, R2, 0x800000, RZ ;  /* 0x0080000002027824 */ /* 0x000fc600078e00ff */
[----:B------:R-:W-:-:S04]  /*1730*/  FFMA R4, R29, 1.4426950216293334961, -R4 ;  /* 0x3fb8aa3b1d047823 */ /* 0x000fc80000000804 */
[----:B------:R-:W-:Y:S01]  /*1740*/  FFMA R4, R29, 1.925963033500011079e-08, R4 ;  /* 0x32a570601d047823 */ /* 0x000fe20000000004 */
[----:B------:R-:W-:Y:S01]  /*1750*/  HFMA2 R12, -RZ, RZ, 0, 5.9604644775390625e-08 ;  /* 0x00000001ff0c7431 */ /* 0x000fe200000001ff */
[----:B------:R-:W-:-:S04]  /*1760*/  MOV R25, R14 ;  /* 0x0000000e00197202 */ /* 0x000fc80000000f00 */
[----:B------:R-:W-:-:S05]  /*1770*/  FMNMX R25, R18, R25, !PT ;  /* 0x0000001912197209 */ /* 0x000fca0007800000 */
[----:B------:R-:W-:-:S07]  /*1780*/  IMAD.MOV.U32 R13, RZ, RZ, R25 ;  /* 0x000000ffff0d7224 */ /* 0x000fce00078e0019 */
[----:B------:R-:W-:Y:S05]  /*1790*/  WARPSYNC.COLLECTIVE R15, `(.L_x_28139) ;  /* 0x000000000f087348 */ /* 0x000fea0003c00000 */
[----:B------:R0:W1:Y:S02]  /*17a0*/  SHFL.BFLY P6, R14, R13, R12, R11 ;  /* 0x0c00000c0d0e7389 */ /* 0x00006400000c000b */
[----:B01----:R-:W-:Y:S05]  /*17b0*/  ENDCOLLECTIVE ;  /* 0x000000000000791b */ /* 0x003fea0003800000 */
.L_x_28139:
[----:B------:R-:W0:Y:S01]  /*17c0*/  MUFU.EX2 R11, R4 ;  /* 0x00000004000b7308 */ /* 0x000e220000000800 */
[----:B------:R-:W-:-:S05]  /*17d0*/  FMNMX R14, R25, R14, !PT ;  /* 0x0000000e190e7209 */ /* 0x000fca0007800000 */
[----:B------:R-:W-:Y:S01]  /*17e0*/  FADD R3, R10, -R14 ;  /* 0x8000000e0a037221 */ /* 0x000fe20000000000 */
[-C--:B------:R-:W-:Y:S01]  /*17f0*/  FFMA.SAT R10, R31, R0.reuse, 0.5 ;  /* 0x3f0000001f0a7423 */ /* 0x080fe20000002000 */
[----:B0-----:R-:W-:Y:S01]  /*1800*/  FMUL R2, R2, R11 ;  /* 0x0000000b02027220 */ /* 0x001fe20000400000 */
[----:B------:R-:W-:Y:S02]  /*1810*/  FADD R25, -R14, R27 ;  /* 0x0000001b0e197221 */ /* 0x000fe40000000100 */
[-C--:B------:R-:W-:Y:S01]  /*1820*/  FFMA.RM R10, R10, R5.reuse, 12582913 ;  /* 0x4b4000010a0a7423 */ /* 0x080fe20000004005 */
[----:B------:R-:W-:Y:S01]  /*1830*/  FADD R13, RZ, R2 ;  /* 0x00000002ff0d7221 */ /* 0x000fe20000000000 */
[-C--:B------:R-:W-:Y:S01]  /*1840*/  FFMA.SAT R24, R25, R0.reuse, 0.5 ;  /* 0x3f00000019187423 */ /* 0x080fe20000002000 */
[----:B------:R-:W-:Y:S01]  /*1850*/  FFMA.SAT R0, R3, R0, 0.5 ;  /* 0x3f00000003007423 */ /* 0x000fe20000002000 */
[----:B------:R-:W-:Y:S02]  /*1860*/  FADD R12, R10, -12583039 ;  /* 0xcb40007f0a0c7421 */ /* 0x000fe40000000000 */
[-C--:B------:R-:W-:Y:S01]  /*1870*/  FFMA.RM R24, R24, R5.reuse, 12582913 ;  /* 0x4b40000118187423 */ /* 0x080fe20000004005 */
[----:B------:R-:W-:Y:S01]  /*1880*/  FFMA.RM R5, R0, R5, 12582913 ;  /* 0x4b40000100057423 */ /* 0x000fe20000004005 */
[----:B------:R-:W-:Y:S01]  /*1890*/  FFMA R12, R31, 1.4426950216293334961, -R12 ;  /* 0x3fb8aa3b1f0c7823 */ /* 0x000fe2000000080c */
[----:B------:R-:W-:Y:S01]  /*18a0*/  SHF.L.U32 R0, R10, 0x17, RZ ;  /* 0x000000170a007819 */ /* 0x000fe200000006ff */
[----:B------:R-:W-:-:S02]  /*18b0*/  FADD R4, R24, -12583039 ;  /* 0xcb40007f18047421 */ /* 0x000fc40000000000 */
[----:B------:R-:W-:Y:S02]  /*18c0*/  FFMA R12, R31, 1.925963033500011079e-08, R12 ;  /* 0x32a570601f0c7823 */ /* 0x000fe4000000000c */
[C---:B------:R-:W-:Y:S02]  /*18d0*/  FFMA R4, R25.reuse, 1.4426950216293334961, -R4 ;  /* 0x3fb8aa3b19047823 */ /* 0x040fe40000000804 */
[----:B------:R0:W1:Y:S02]  /*18e0*/  MUFU.EX2 R11, R12 ;  /* 0x0000000c000b7308 */ /* 0x0000640000000800 */
[----:B------:R-:W-:Y:S01]  /*18f0*/  FFMA R25, R25, 1.925963033500011079e-08, R4 ;  /* 0x32a5706019197823 */ /* 0x000fe20000000004 */
[----:B------:R-:W-:-:S04]  /*1900*/  FADD R4, R5, -12583039 ;  /* 0xcb40007f05047421 */ /* 0x000fc80000000000 */
[----:B------:R-:W-:Y:S01]  /*1910*/  FFMA R4, R3, 1.4426950216293334961, -R4 ;  /* 0x3fb8aa3b03047823 */ /* 0x000fe20000000804 */
[----:B0-----:R-:W-:-:S03]  /*1920*/  IMAD.MOV.U32 R12, RZ, RZ, 0x8 ;  /* 0x00000008ff0c7424 */ /* 0x001fc600078e00ff */
[----:B------:R-:W-:Y:S01]  /*1930*/  FFMA R4, R3, 1.925963033500011079e-08, R4 ;  /* 0x32a5706003047823 */ /* 0x000fe20000000004 */
[----:B------:R-:W-:Y:S01]  /*1940*/  IMAD.SHL.U32 R3, R5, 0x800000, RZ ;  /* 0x0080000005037824 */ /* 0x000fe200078e00ff */
[----:B------:R-:W-:Y:S01]  /*1950*/  SHF.L.U32 R5, R24, 0x17, RZ ;  /* 0x0000001718057819 */ /* 0x000fe200000006ff */
[----:B-1----:R-:W-:Y:S01]  /*1960*/  FMUL R0, R0, R11 ;  /* 0x0000000b00007220 */ /* 0x002fe20000400000 */
[----:B------:R-:W-:Y:S02]  /*1970*/  HFMA2 R11, -RZ, RZ, 0, 1.847743988037109375e-06 ;  /* 0x0000001fff0b7431 */ /* 0x000fe400000001ff */
[----:B------:R-:W0:Y:S01]  /*1980*/  MUFU.EX2 R4, R4 ;  /* 0x0000000400047308 */ /* 0x000e220000000800 */
[----:B------:R-:W-:-:S07]  /*1990*/  FADD R13, R13, R0 ;  /* 0x000000000d0d7221 */ /* 0x000fce0000000000 */
[----:B0-----:R-:W-:Y:S05]  /*19a0*/  WARPSYNC.COLLECTIVE R15, `(.L_x_28140) ;  /* 0x000000000f087348 */ /* 0x001fea0003c00000 */
[----:B------:R1:W2:Y:S02]  /*19b0*/  SHFL.BFLY P6, R14, R13, R12, R11 ;  /* 0x0c00000c0d0e7389 */ /* 0x0002a400000c000b */
[----:B012---:R-:W-:Y:S05]  /*19c0*/  ENDCOLLECTIVE ;  /* 0x000000000000791b */ /* 0x007fea0003800000 */
.L_x_28140:
[----:B------:R-:W-:Y:S01]  /*19d0*/  FMUL R3, R3, R4 ;  /* 0x0000000403037220 */ /* 0x000fe20000400000 */
[----:B------:R-:W-:Y:S01]  /*19e0*/  MOV R12, 0x4 ;  /* 0x00000004000c7802 */ /* 0x000fe20000000f00 */
[----:B------:R-:W-:-:S04]  /*19f0*/  FADD R10, R13, R14 ;  /* 0x0000000e0d0a7221 */ /* 0x000fc80000000000 */
[----:B------:R-:W-:-:S07]  /*1a00*/  IMAD.MOV.U32 R13, RZ, RZ, R10 ;  /* 0x000000ffff0d7224 */ /* 0x000fce00078e000a */
[----:B------:R-:W-:Y:S05]  /*1a10*/  WARPSYNC.COLLECTIVE R15, `(.L_x_28141) ;  /* 0x000000000f087348 */ /* 0x000fea0003c00000 */
[----:B------:R0:W1:Y:S02]  /*1a20*/  SHFL.BFLY P6, R14, R13, R12, R11 ;  /* 0x0c00000c0d0e7389 */ /* 0x00006400000c000b */
[----:B01----:R-:W-:Y:S05]  /*1a30*/  ENDCOLLECTIVE ;  /* 0x000000000000791b */ /* 0x003fea0003800000 */
.L_x_28141:
[----:B------:R-:W-:Y:S02]  /*1a40*/  HFMA2 R12, -RZ, RZ, 0, 1.1920928955078125e-07 ;  /* 0x00000002ff0c7431 */ /* 0x000fe400000001ff */
[----:B------:R-:W-:Y:S02]  /*1a50*/  FADD R18, R10, R14 ;  /* 0x0000000e0a127221 */ /* 0x000fe40000000000 */
[----:B------:R0:W1:Y:S02]  /*1a60*/  MUFU.EX2 R10, R25 ;  /* 0x00000019000a7308 */ /* 0x0000640000000800 */
[----:B------:R-:W-:-:S07]  /*1a70*/  IMAD.MOV.U32 R13, RZ, RZ, R18 ;  /* 0x000000ffff0d7224 */ /* 0x000fce00078e0012 */
[----:B01----:R-:W-:Y:S05]  /*1a80*/  WARPSYNC.COLLECTIVE R15, `(.L_x_28142) ;  /* 0x000000000f087348 */ /* 0x003fea0003c00000 */
[----:B------:R2:W3:Y:S02]  /*1a90*/  SHFL.BFLY P6, R14, R13, R12, R11 ;  /* 0x0c00000c0d0e7389 */ /* 0x0004e400000c000b */
[----:B0123--:R-:W-:Y:S05]  /*1aa0*/  ENDCOLLECTIVE ;  /* 0x000000000000791b */ /* 0x00ffea0003800000 */
.L_x_28142:
[----:B------:R-:W-:Y:S01]  /*1ab0*/  FMUL R4, R5, R10 ;  /* 0x0000000a05047220 */ /* 0x000fe20000400000 */
[----:B------:R-:W-:Y:S01]  /*1ac0*/  FADD R5, RZ, R3 ;  /* 0x00000003ff057221 */ /* 0x000fe20000000000 */
[----:B------:R-:W-:-:S03]  /*1ad0*/  MOV R12, 0x1 ;  /* 0x00000001000c7802 */ /* 0x000fc60000000f00 */
[----:B------:R-:W-:Y:S01]  /*1ae0*/  FADD R5, R5, R4 ;  /* 0x0000000405057221 */ /* 0x000fe20000000000 */
[----:B------:R-:W-:-:S04]  /*1af0*/  FADD R24, R18, R14 ;  /* 0x0000000e12187221 */ /* 0x000fc80000000000 */
[----:B------:R-:W-:-:S07]  /*1b00*/  IMAD.MOV.U32 R13, RZ, RZ, R24 ;  /* 0x000000ffff0d7224 */ /* 0x000fce00078e0018 */
[----:B------:R-:W-:Y:S05]  /*1b10*/  WARPSYNC.COLLECTIVE R15, `(.L_x_28143) ;  /* 0x000000000f087348 */ /* 0x000fea0003c00000 */
[----:B------:R0:W1:Y:S02]  /*1b20*/  SHFL.BFLY P6, R14, R13, R12, R11 ;  /* 0x0c00000c0d0e7389 */ /* 0x00006400000c000b */
[----:B01----:R-:W-:Y:S05]  /*1b30*/  ENDCOLLECTIVE ;  /* 0x000000000000791b */ /* 0x003fea0003800000 */
.L_x_28143:
[----:B------:R-:W-:Y:S01]  /*1b40*/  MOV R13, R5 ;  /* 0x00000005000d7202 */ /* 0x000fe20000000f00 */
[----:B------:R-:W-:Y:S02]  /*1b50*/  IMAD.MOV.U32 R12, RZ, RZ, 0x8 ;  /* 0x00000008ff0c7424 */ /* 0x000fe400078e00ff */
[----:B------:R-:W-:-:S07]  /*1b60*/  IMAD.MOV.U32 R25, RZ, RZ, R14 ;  /* 0x000000ffff197224 */ /* 0x000fce00078e000e */
[----:B------:R-:W-:Y:S05]  /*1b70*/  WARPSYNC.COLLECTIVE R15, `(.L_x_28144) ;  /* 0x000000000f087348 */ /* 0x000fea0003c00000 */
[----:B------:R0:W1:Y:S02]  /*1b80*/  SHFL.BFLY P6, R14, R13, R12, R11 ;  /* 0x0c00000c0d0e7389 */ /* 0x00006400000c000b */
[----:B01----:R-:W-:Y:S05]  /*1b90*/  ENDCOLLECTIVE ;  /* 0x000000000000791b */ /* 0x003fea0003800000 */
.L_x_28144:
[----:B------:R-:W-:Y:S01]  /*1ba0*/  HFMA2 R12, -RZ, RZ, 0, 2.384185791015625e-07 ;  /* 0x00000004ff0c7431 */ /* 0x000fe200000001ff */
[----:B------:R-:W-:-:S05]  /*1bb0*/  MOV R18, R14 ;  /* 0x0000000e00127202 */ /* 0x000fca0000000f00 */
[----:B------:R-:W-:Y:S01]  /*1bc0*/  FADD R26, R5, R18 ;  /* 0x00000012051a7221 */ /* 0x000fe20000000000 */
[----:B------:R-:W-:-:S03]  /*1bd0*/  FADD R5, R24, R25 ;  /* 0x0000001918057221 */ /* 0x000fc60000000000 */
[----:B------:R-:W-:-:S07]  /*1be0*/  IMAD.MOV.U32 R13, RZ, RZ, R26 ;  /* 0x000000ffff0d7224 */ /* 0x000fce00078e001a */
[----:B------:R-:W-:Y:S05]  /*1bf0*/  WARPSYNC.COLLECTIVE R15, `(.L_x_28145) ;  /* 0x000000000f087348 */ /* 0x000fea0003c00000 */
[----:B------:R0:W1:Y:S02]  /*1c00*/  SHFL.BFLY P6, R14, R13, R12, R11 ;  /* 0x0c00000c0d0e7389 */ /* 0x00006400000c000b */
[----:B01----:R-:W-:Y:S05]  /*1c10*/  ENDCOLLECTIVE ;  /* 0x000000000000791b */ /* 0x003fea0003800000 */
.L_x_28145:
[----:B------:R-:W-:Y:S02]  /*1c20*/  IMAD.MOV.U32 R12, RZ, RZ, 0x2 ;  /* 0x00000002ff0c7424 */ /* 0x000fe400078e00ff */
[----:B------:R-:W-:-:S04]  /*1c30*/  IMAD.MOV.U32 R27, RZ, RZ, R14 ;  /* 0x000000ffff1b7224 */ /* 0x000fc800078e000e */
[----:B------:R-:W-:-:S05]  /*1c40*/  FADD R27, R26, R27 ;  /* 0x0000001b1a1b7221 */ /* 0x000fca0000000000 */
[----:B------:R-:W-:-:S07]  /*1c50*/  MOV R13, R27 ;  /* 0x0000001b000d7202 */ /* 0x000fce0000000f00 */
[----:B------:R-:W-:Y:S05]  /*1c60*/  WARPSYNC.COLLECTIVE R15, `(.L_x_28146) ;  /* 0x000000000f087348 */ /* 0x000fea0003c00000 */
[----:B------:R0:W1:Y:S02]  /*1c70*/  SHFL.BFLY P6, R14, R13, R12, R11 ;  /* 0x0c00000c0d0e7389 */ /* 0x00006400000c000b */
[----:B01----:R-:W-:Y:S05]  /*1c80*/  ENDCOLLECTIVE ;  /* 0x000000000000791b */ /* 0x003fea0003800000 */
.L_x_28146:
[----:B------:R-:W-:Y:S01]  /*1c90*/  HFMA2 R12, -RZ, RZ, 0, 5.9604644775390625e-08 ;  /* 0x00000001ff0c7431 */ /* 0x000fe200000001ff */
[----:B------:R-:W-:-:S05]  /*1ca0*/  MOV R28, R14 ;  /* 0x0000000e001c7202 */ /* 0x000fca0000000f00 */
[----:B------:R-:W-:-:S04]  /*1cb0*/  FADD R28, R27, R28 ;  /* 0x0000001c1b1c7221 */ /* 0x000fc80000000000 */
[----:B------:R-:W-:-:S07]  /*1cc0*/  IMAD.MOV.U32 R13, RZ, RZ, R28 ;  /* 0x000000ffff0d7224 */ /* 0x000fce00078e001c */
[----:B------:R-:W-:Y:S05]  /*1cd0*/  WARPSYNC.COLLECTIVE R15, `(.L_x_28147) ;  /* 0x000000000f087348 */ /* 0x000fea0003c00000 */
[----:B------:R0:W1:Y:S02]  /*1ce0*/  SHFL.BFLY P6, R14, R13, R12, R11 ;  /* 0x0c00000c0d0e7389 */ /* 0x00006400000c000b */
[----:B01----:R-:W-:Y:S05]  /*1cf0*/  ENDCOLLECTIVE ;  /* 0x000000000000791b */ /* 0x003fea0003800000 */
.L_x_28147:
[----:B------:R-:W-:Y:S05]  /*1d00*/  BRA `(.L_x_28148) ;  /* 0xfffffff000487947 */ /* 0x000fea000383ffff */
        .weak           $__internal_449_$__cuda_sm3x_div_rn_noftz_f32_slowpath
        .type           $__internal_449_$__cuda_sm3x_div_rn_noftz_f32_slowpath,@function
        .size           $__internal_449_$__cuda_sm3x_div_rn_noftz_f32_slowpath,(.L_x_37826 - $__internal_449_$__cuda_sm3x_div_rn_noftz_f32_slowpath)
$__internal_449_$__cuda_sm3x_div_rn_noftz_f32_slowpath:
        /* <DEDUP_REMOVED lines=35> */
.L_x_28150:
        /* <DEDUP_REMOVED lines=51> */
.L_x_28157:
[----:B------:R-:W-:-:S04]  /*2270*/  LOP3.LUT R2, R2, 0x80000000, RZ, 0xc0, !PT ;  /* 0x8000000002027812 */ /* 0x000fc800078ec0ff */
[----:B------:R-:W-:Y:S01]  /*2280*/  LOP3.LUT R2, R2, 0x7f800000, RZ, 0xfc, !PT ;  /* 0x7f80000002027812 */ /* 0x000fe200078efcff */
[----:B------:R-:W-:Y:S06]  /*2290*/  BRA `(.L_x_28158) ;  /* 0x0000000000047947 */ /* 0x000fec0003800000 */
.L_x_28156:
[----:B------:R-:W-:-:S07]  /*22a0*/  LEA R2, R26, R2, 0x17 ;  /* 0x000000021a027211 */ /* 0x000fce00078eb8ff */
.L_x_28158:
[----:B------:R-:W-:Y:S05]  /*22b0*/  BSYNC.RECONVERGENT B3 ;  /* 0x0000000000037941 */ /* 0x000fea0003800200 */
.L_x_28155:
[----:B------:R-:W-:Y:S05]  /*22c0*/  BRA `(.L_x_28159) ;  /* 0x0000000000207947 */ /* 0x000fea0003800000 */
.L_x_28154:
[----:B------:R-:W-:-:S04]  /*22d0*/  LOP3.LUT R2, R27, 0x80000000, R2, 0x48, !PT ;  /* 0x800000001b027812 */ /* 0x000fc800078e4802 */
[----:B------:R-:W-:Y:S01]  /*22e0*/  LOP3.LUT R2, R2, 0x7f800000, RZ, 0xfc, !PT ;  /* 0x7f80000002027812 */ /* 0x000fe200078efcff */
[----:B------:R-:W-:Y:S06]  /*22f0*/  BRA `(.L_x_28159) ;  /* 0x0000000000147947 */ /* 0x000fec0003800000 */
.L_x_28153:
[----:B------:R-:W-:Y:S01]  /*2300*/  LOP3.LUT R2, R27, 0x80000000, R2, 0x48, !PT ;  /* 0x800000001b027812 */ /* 0x000fe200078e4802 */
[----:B------:R-:W-:Y:S06]  /*2310*/  BRA `(.L_x_28159) ;  /* 0x00000000000c7947 */ /* 0x000fec0003800000 */
.L_x_28152:
[----:B------:R-:W0:Y:S01]  /*2320*/  MUFU.RSQ R2, -QNAN ;  /* 0xffc0000000027908 */ /* 0x000e220000001400 */
[----:B------:R-:W-:Y:S05]  /*2330*/  BRA `(.L_x_28159) ;  /* 0x0000000000047947 */ /* 0x000fea0003800000 */
.L_x_28151:
[----:B------:R-:W-:-:S07]  /*2340*/  FADD.FTZ R2, R2, R5 ;  /* 0x0000000502027221 */ /* 0x000fce0000010000 */
.L_x_28159:
[----:B------:R-:W-:Y:S05]  /*2350*/  BSYNC.RECONVERGENT B2 ;  /* 0x0000000000027941 */ /* 0x000fea0003800200 */
.L_x_28149:
[----:B------:R-:W-:Y:S02]  /*2360*/  HFMA2 R27, -RZ, RZ, 0, 0 ;  /* 0x00000000ff1b7431 */ /* 0x000fe400000001ff */
[----:B------:R-:W-:-:S04]  /*2370*/  IMAD.MOV.U32 R26, RZ, RZ, R18 ;  /* 0x000000ffff1a7224 */ /* 0x000fc800078e0012 */
[----:B0-----:R-:W-:Y:S05]  /*2380*/  RET.REL.NODEC R26 `(_Z15SoftmaxWarpImplI22BroadcastScaleMaskLoadIffbLm2EiE11DirectStoreIffEfLi2ELi2ELi16ELi2ELb0EL9Algorithm0EEvT_T0_ll) ;  /* 0xffffffdc1a1c7950 */ /* 0x001fea0003c3ffff */
.L_x_28160:
        /* <DEDUP_REMOVED lines=15> */
.L_x_37826:


//--------------------- .text._Z15SoftmaxWarpImplI22BroadcastScaleMaskLoadIffbLm2EiE11DirectStoreIffEfLi2ELi2ELi8ELi1ELb1EL9Algorithm0EEvT_T0_ll --------------------------
	.section	.text._Z15SoftmaxWarpImplI22BroadcastScaleMaskLoadIffbLm2EiE11DirectStoreIffEfLi2ELi2ELi8ELi1ELb1EL9Algorithm0EEvT_T0_ll,"ax",@progbits
	.align	128
        .global         _Z15SoftmaxWarpImplI22BroadcastScaleMaskLoadIffbLm2EiE11DirectStoreIffEfLi2ELi2ELi8ELi1ELb1EL9Algorithm0EEvT_T0_ll
        .type           _Z15SoftmaxWarpImplI22BroadcastScaleMaskLoadIffbLm2EiE11DirectStoreIffEfLi2ELi2ELi8ELi1ELb1EL9Algorithm0EEvT_T0_ll,@function
        .size           _Z15SoftmaxWarpImplI22BroadcastScaleMaskLoadIffbLm2EiE11DirectStoreIffEfLi2ELi2ELi8ELi1ELb1EL9Algorithm0EEvT_T0_ll,(.L_x_37827 - _Z15SoftmaxWarpImplI22BroadcastScaleMaskLoadIffbLm2EiE11DirectStoreIffEfLi2ELi2ELi8ELi1ELb1EL9Algorithm0EEvT_T0_ll)
        .other          _Z15SoftmaxWarpImplI22BroadcastScaleMaskLoadIffbLm2EiE11DirectStoreIffEfLi2ELi2ELi8ELi1ELb1EL9Algorithm0EEvT_T0_ll,@"STO_CUDA_ENTRY STV_DEFAULT"
_Z15SoftmaxWarpImplI22BroadcastScaleMaskLoadIffbLm2EiE11DirectStoreIffEfLi2ELi2ELi8ELi1ELb1EL9Algorithm0EEvT_T0_ll:
.text._Z15SoftmaxWarpImplI22BroadcastScaleMaskLoadIffbLm2EiE11DirectStoreIffEfLi2ELi2ELi8ELi1ELb1EL9Algorithm0EEvT_T0_ll:
        /* <DEDUP_REMOVED lines=28> */
.L_x_28161:
        /* <DEDUP_REMOVED lines=20> */
.L_x_28172:
        /* <DEDUP_REMOVED lines=65> */
.L_x_28164:
[----:B------:R-:W-:Y:S05]  /*0710*/  BSYNC.RECONVERGENT B1 ;  /* 0x0000000000017941 */ /* 0x000fea0003800200 */
.L_x_28163:
        /* <DEDUP_REMOVED lines=20> */
[----:B------:R-:W-:-:S04]  /*0860*/  FFMA R12, R11, 1.4426950216293334961, -R12 ;  /* 0x3fb8aa3b0b0c7823 */ /* 0x000fc8000000080c */
        /* <DEDUP_REMOVED lines=14> */
.L_x_28180:
        /* <DEDUP_REMOVED lines=11> */
[----:B-1234-:R-:W-:Y:S05]  /*0a00*/  CALL.REL.NOINC `($__internal_450_$__cuda_sm3x_div_rn_noftz_f32_slowpath) ;  /* 0x00000004009c7944 */ /* 0x01efea0003c00000 */
[----:B------:R-:W-:-:S07]  /*0a10*/  IMAD.MOV.U32 R12, RZ, RZ, R2 ;  /* 0x000000ffff0c7224 */ /* 0x000fce00078e0002 */
.L_x_28167:
[----:B------:R-:W-:Y:S05]  /*0a20*/  BSYNC.RECONVERGENT B1 ;  /* 0x0000000000017941 */ /* 0x000fea0003800200 */
.L_x_28166:
        /* <DEDUP_REMOVED lines=11> */
[----:B-1234-:R-:W-:Y:S05]  /*0ae0*/  CALL.REL.NOINC `($__internal_450_$__cuda_sm3x_div_rn_noftz_f32_slowpath) ;  /* 0x0000000400647944 */ /* 0x01efea0003c00000 */
[----:B------:R-:W-:-:S07]  /*0af0*/  IMAD.MOV.U32 R13, RZ, RZ, R2 ;  /* 0x000000ffff0d7224 */ /* 0x000fce00078e0002 */
.L_x_28169:
[----:B------:R-:W-:Y:S05]  /*0b00*/  BSYNC.RECONVERGENT B1 ;  /* 0x0000000000017941 */ /* 0x000fea0003800200 */
.L_x_28168:
        /* <DEDUP_REMOVED lines=17> */
.L_x_28171:
[----:B------:R-:W-:Y:S05]  /*0c20*/  BSYNC.RECONVERGENT B1 ;  /* 0x0000000000017941 */ /* 0x000fea0003800200 */
.L_x_28170:
[----:B------:R-:W-:-:S04]  /*0c30*/  IADD3 R21, P0, PT, R23, R21, RZ ;  /* 0x0000001517157210 */ /* 0x000fc80007f1e0ff */
[----:B------:R-:W-:Y:S02]  /*0c40*/  LEA.HI.X.SX32 R20, R23, R20, 0x1, P0 ;  /* 0x0000001417147211 */ /* 0x000fe400000f0eff */
[----:B------:R-:W-:-:S04]  /*0c50*/  ISETP.GE.U32.AND P0, PT, R21, UR38, PT ;  /* 0x0000002615007c0c */ /* 0x000fc8000bf06070 */
[----:B------:R-:W-:-:S13]  /*0c60*/  ISETP.GE.AND.EX P0, PT, R20, UR39, PT, P0 ;  /* 0x0000002714007c0c */ /* 0x000fda000bf06300 */
[----:B------:R-:W-:Y:S05]  /*0c70*/  @!P0 BRA `(.L_x_28172) ;  /* 0xfffffff400a08947 */ /* 0x000fea000383ffff */
[----:B------:R-:W-:Y:S05]  /*0c80*/  BSYNC B0 ;  /* 0x0000000000007941 */ /* 0x000fea0003800000 */
.L_x_28162:
[----:B------:R-:W-:Y:S05]  /*0c90*/  EXIT ;  /* 0x000000000000794d */ /* 0x000fea0003800000 */
.L_x_28165:
[----:B------:R-:W-:Y:S01]  /*0ca0*/  HFMA2 R12, -RZ, RZ, 0, 2.384185791015625e-07 ;  /* 0x00000004ff0c7431 */ /* 0x000fe200000001ff */
[----:B------:R-:W-:Y:S01]  /*0cb0*/  BSSY B1, `(.L_x_28173) ;  /* 0x0000006000017945 */ /* 0x000fe20003800000 */
[----:B------:R-:W-:Y:S02]  /*0cc0*/  IMAD.MOV.U32 R11, RZ, RZ, 0x1f ;  /* 0x0000001fff0b7424 */ /* 0x000fe400078e00ff */
[----:B------:R-:W-:-:S07]  /*0cd0*/  IMAD.MOV.U32 R15, RZ, RZ, -0x1 ;  /* 0xffffffffff0f7424 */ /* 0x000fce00078e00ff */
[----:B01234-:R-:W-:Y:S05]  /*0ce0*/  WARPSYNC.COLLECTIVE R15, `(.L_x_28174) ;  /* 0x000000000f087348 */ /* 0x01ffea0003c00000 */
[----:B------:R0:W0:Y:S02]  /*0cf0*/  SHFL.BFLY P6, R14, R13, R12, R11 ;  /* 0x0c00000c0d0e7389 */ /* 0x00002400000c000b */
[----:B01234-:R-:W-:Y:S05]  /*0d00*/  ENDCOLLECTIVE ;  /* 0x000000000000791b */ /* 0x01ffea0003800000 */
.L_x_28174:
[----:B------:R-:W-:Y:S05]  /*0d10*/  BSYNC B1 ;  /* 0x0000000000017941 */ /* 0x000fea0003800000 */
.L_x_28173:
[----:B------:R-:W-:Y:S01]  /*0d20*/  FMNMX R13, R14, R13, !PT ;  /* 0x0000000d0e0d7209 */ /* 0x000fe20007800000 */
[----:B------:R-:W-:Y:S01]  /*0d30*/  IMAD.MOV.U32 R11, RZ, RZ, 0x1f ;  /* 0x0000001fff0b7424 */ /* 0x000fe200078e00ff */
[----:B------:R-:W-:Y:S01]  /*0d40*/  MOV R12, 0x2 ;  /* 0x00000002000c7802 */ /* 0x000fe20000000f00 */
[----:B------:R-:W-:Y:S02]  /*0d50*/  IMAD.MOV.U32 R15, RZ, RZ, -0x1 ;  /* 0xffffffffff0f7424 */ /* 0x000fe400078e00ff */
[----:B------:R-:W-:-:S07]  /*0d60*/  HFMA2 R25, -RZ, RZ, 3.7421875, 0 ;  /* 0x437c0000ff197431 */ /* 0x000fce00000001ff */
[----:B------:R-:W-:Y:S05]  /*0d70*/  WARPSYNC.COLLECTIVE R15, `(.L_x_28175) ;  /* 0x000000000f087348 */ /* 0x000fea0003c00000 */
[----:B------:R0:W1:Y:S02]  /*0d80*/  SHFL.BFLY P6, R14, R13, R12, R11 ;  /* 0x0c00000c0d0e7389 */ /* 0x00006400000c000b */
[----:B01----:R-:W-:Y:S05]  /*0d90*/  ENDCOLLECTIVE ;  /* 0x000000000000791b */ /* 0x003fea0003800000 */
.L_x_28175:
[----:B------:R-:W-:Y:S01]  /*0da0*/  IMAD.MOV.U32 R12, RZ, RZ, 0x1 ;  /* 0x00000001ff0c7424 */ /* 0x000fe200078e00ff */
[----:B------:R-:W-:-:S04]  /*0db0*/  FMNMX R0, R13, R14, !PT ;  /* 0x0000000e0d007209 */ /* 0x000fc80007800000 */
[----:B------:R-:W-:-:S07]  /*0dc0*/  MOV R13, R0 ;  /* 0x00000000000d7202 */ /* 0x000fce0000000f00 */
[----:B------:R-:W-:Y:S05]  /*0dd0*/  WARPSYNC.COLLECTIVE R15, `(.L_x_28176) ;  /* 0x000000000f087348 */ /* 0x000fea0003c00000 */
[----:B------:R0:W1:Y:S02]  /*0de0*/  SHFL.BFLY P6, R14, R13, R12, R11 ;  /* 0x0c00000c0d0e7389 */ /* 0x00006400000c000b */
[----:B01----:R-:W-:Y:S05]  /*0df0*/  ENDCOLLECTIVE ;  /* 0x000000000000791b */ /* 0x003fea0003800000 */
.L_x_28176:
[----:B------:R-:W-:Y:S02]  /*0e00*/  MOV R12, 0x4 ;  /* 0x00000004000c7802 */ /* 0x000fe40000000f00 */
[----:B------:R-:W-:-:S05]  /*0e10*/  FMNMX R0, R0, R14, !PT ;  /* 0x0000000e00007209 */ /* 0x000fca0007800000 */
[C---:B------:R-:W-:Y:S01]  /*0e20*/  FADD R14, -R0.reuse, R3 ;  /* 0x00000003000e7221 */ /* 0x040fe20000000100 */
[----:B------:R-:W-:Y:S02]  /*0e30*/  IMAD.MOV.U32 R3, RZ, RZ, 0x3bbb989d ;  /* 0x3bbb989dff037424 */ /* 0x000fe400078e00ff */
[----:B------:R-:W-:Y:S02]  /*0e40*/  FADD R2, -R0, R2 ;  /* 0x0000000200027221 */ /* 0x000fe40000000100 */
[-C--:B------:R-:W-:Y:S02]  /*0e50*/  FFMA.SAT R24, R14, R3.reuse, 0.5 ;  /* 0x3f0000000e187423 */ /* 0x080fe40000002003 */
[----:B------:R-:W-:Y:S02]  /*0e60*/  FFMA.SAT R0, R2, R3, 0.5 ;  /* 0x3f00000002007423 */ /* 0x000fe40000002003 */
[-C--:B------:R-:W-:Y:S02]  /*0e70*/  FFMA.RM R24, R24, R25.reuse, 12582913 ;  /* 0x4b40000118187423 */ /* 0x080fe40000004019 */
[----:B------:R-:W-:-:S02]  /*0e80*/  FFMA.RM R3, R0, R25, 12582913 ;  /* 0x4b40000100037423 */ /* 0x000fc40000004019 */
        /* <DEDUP_REMOVED lines=18> */
.L_x_28177:
[----:B------:R-:W-:Y:S02]  /*0fb0*/  HFMA2 R12, -RZ, RZ, 0, 1.1920928955078125e-07 ;  /* 0x00000002ff0c7431 */ /* 0x000fe400000001ff */
[----:B------:R-:W-:-:S04]  /*0fc0*/  FADD R3, R13, R14 ;  /* 0x0000000e0d037221 */ /* 0x000fc80000000000 */
[----:B------:R-:W-:-:S07]  /*0fd0*/  IMAD.MOV.U32 R13, RZ, RZ, R3 ;  /* 0x000000ffff0d7224 */ /* 0x000fce00078e0003 */
[----:B------:R-:W-:Y:S05]  /*0fe0*/  WARPSYNC.COLLECTIVE R15, `(.L_x_28178) ;  /* 0x000000000f087348 */ /* 0x000fea0003c00000 */
[----:B------:R0:W1:Y:S02]  /*0ff0*/  SHFL.BFLY P6, R14, R13, R12, R11 ;  /* 0x0c00000c0d0e7389 */ /* 0x00006400000c000b */
[----:B01----:R-:W-:Y:S05]  /*1000*/  ENDCOLLECTIVE ;  /* 0x000000000000791b */ /* 0x003fea0003800000 */
.L_x_28178:
[----:B------:R-:W-:Y:S02]  /*1010*/  IMAD.MOV.U32 R12, RZ, RZ, 0x1 ;  /* 0x00000001ff0c7424 */ /* 0x000fe400078e00ff */
[----:B------:R-:W-:-:S04]  /*1020*/  FADD R24, R3, R14 ;  /* 0x0000000e03187221 */ /* 0x000fc80000000000 */
[----:B------:R-:W-:-:S07]  /*1030*/  IMAD.MOV.U32 R13, RZ, RZ, R24 ;  /* 0x000000ffff0d7224 */ /* 0x000fce00078e0018 */
[----:B------:R-:W-:Y:S05]  /*1040*/  WARPSYNC.COLLECTIVE R15, `(.L_x_28179) ;  /* 0x000000000f087348 */ /* 0x000fea0003c00000 */
[----:B------:R0:W1:Y:S02]  /*1050*/  SHFL.BFLY P6, R14, R13, R12, R11 ;  /* 0x0c00000c0d0e7389 */ /* 0x00006400000c000b */
[----:B01----:R-:W-:Y:S05]  /*1060*/  ENDCOLLECTIVE ;  /* 0x000000000000791b */ /* 0x003fea0003800000 */
.L_x_28179:
[----:B------:R-:W-:Y:S05]  /*1070*/  BRA `(.L_x_28180) ;  /* 0xfffffff800347947 */ /* 0x000fea000383ffff */
        .weak           $__internal_450_$__cuda_sm3x_div_rn_noftz_f32_slowpath
        .type           $__internal_450_$__cuda_sm3x_div_rn_noftz_f32_slowpath,@function
        .size           $__internal_450_$__cuda_sm3x_div_rn_noftz_f32_slowpath,(.L_x_37827 - $__internal_450_$__cuda_sm3x_div_rn_noftz_f32_slowpath)
$__internal_450_$__cuda_sm3x_div_rn_noftz_f32_slowpath:
        /* <DEDUP_REMOVED lines=35> */
.L_x_28182:
        /* <DEDUP_REMOVED lines=51> */
.L_x_28189:
[----:B------:R-:W-:-:S04]  /*15e0*/  LOP3.LUT R2, R2, 0x80000000, RZ, 0xc0, !PT ;  /* 0x8000000002027812 */ /* 0x000fc800078ec0ff */
[----:B------:R-:W-:Y:S01]  /*15f0*/  LOP3.LUT R2, R2, 0x7f800000, RZ, 0xfc, !PT ;  /* 0x7f80000002027812 */ /* 0x000fe200078efcff */
[----:B------:R-:W-:Y:S06]  /*1600*/  BRA `(.L_x_28190) ;  /* 0x0000000000047947 */ /* 0x000fec0003800000 */
.L_x_28188:
[----:B------:R-:W-:-:S07]  /*1610*/  IMAD R2, R26, 0x800000, R2 ;  /* 0x008000001a027824 */ /* 0x000fce00078e0202 */
.L_x_28190:
[----:B------:R-:W-:Y:S05]  /*1620*/  BSYNC.RECONVERGENT B3 ;  /* 0x0000000000037941 */ /* 0x000fea0003800200 */
.L_x_28187:
[----:B------:R-:W-:Y:S05]  /*1630*/  BRA `(.L_x_28191) ;  /* 0x0000000000207947 */ /* 0x000fea0003800000 */
.L_x_28186:
[----:B------:R-:W-:-:S04]  /*1640*/  LOP3.LUT R2, R25, 0x80000000, R2, 0x48, !PT ;  /* 0x8000000019027812 */ /* 0x000fc800078e4802 */
[----:B------:R-:W-:Y:S01]  /*1650*/  LOP3.LUT R2, R2, 0x7f800000, RZ, 0xfc, !PT ;  /* 0x7f80000002027812 */ /* 0x000fe200078efcff */
[----:B------:R-:W-:Y:S06]  /*1660*/  BRA `(.L_x_28191) ;  /* 0x0000000000147947 */ /* 0x000fec0003800000 */
.L_x_28185:
[----:B------:R-:W-:Y:S01]  /*1670*/  LOP3.LUT R2, R25, 0x80000000, R2, 0x48, !PT ;  /* 0x8000000019027812 */ /* 0x000fe200078e4802 */
[----:B------:R-:W-:Y:S06]  /*1680*/  BRA `(.L_x_28191) ;  /* 0x00000000000c7947 */ /* 0x000fec0003800000 */
.L_x_28184:
[----:B------:R-:W0:Y:S01]  /*1690*/  MUFU.RSQ R2, -QNAN ;  /* 0xffc0000000027908 */ /* 0x000e220000001400 */
[----:B------:R-:W-:Y:S05]  /*16a0*/  BRA `(.L_x_28191) ;  /* 0x0000000000047947 */ /* 0x000fea0003800000 */
.L_x_28183:
[----:B------:R-:W-:-:S07]  /*16b0*/  FADD.FTZ R2, R2, R3 ;  /* 0x0000000302027221 */ /* 0x000fce0000010000 */
.L_x_28191:
[----:B------:R-:W-:Y:S05]  /*16c0*/  BSYNC.RECONVERGENT B2 ;  /* 0x0000000000027941 */ /* 0x000fea0003800200 */
.L_x_28181:
[----:B------:R-:W-:-:S04]  /*16d0*/  HFMA2 R15, -RZ, RZ, 0, 0 ;  /* 0x00000000ff0f7431 */ /* 0x000fc800000001ff */
[----:B0-----:R-:W-:Y:S05]  /*16e0*/  RET.REL.NODEC R14 `(_Z15SoftmaxWarpImplI22BroadcastScaleMaskLoadIffbLm2EiE11DirectStoreIffEfLi2ELi2ELi8ELi1ELb1EL9Algorithm0EEvT_T0_ll) ;  /* 0xffffffe80e447950 */ /* 0x001fea0003c3ffff */
.L_x_28192:
        /* <DEDUP_REMOVED lines=9> */
.L_x_37827:


//--------------------- .text._Z15SoftmaxWarpImplI22BroadcastScaleMaskLoadIffbLm2EiE11DirectStoreIffEfLi2ELi2ELi8ELi1ELb0EL9Algorithm0EEvT_T0_ll --------------------------
	.section	.text._Z15SoftmaxWarpImplI22BroadcastScaleMaskLoadIffbLm2EiE11DirectStoreIffEfLi2ELi2ELi8ELi1ELb0EL9Algorithm0EEvT_T0_ll,"ax",@progbits
	.align	128
        .global         _Z15SoftmaxWarpImplI22BroadcastScaleMaskLoadIffbLm2EiE11DirectStoreIffEfLi2ELi2ELi8ELi1ELb0EL9Algorithm0EEvT_T0_ll
        .type           _Z15SoftmaxWarpImplI22BroadcastScaleMaskLoadIffbLm2EiE11DirectStoreIffEfLi2ELi2ELi8ELi1ELb0EL9Algorithm0EEvT_T0_ll,@function
        .size           _Z15SoftmaxWarpImplI22BroadcastScaleMaskLoadIffbLm2EiE11DirectStoreIffEfLi2ELi2ELi8ELi1ELb0EL9Algorithm0EEvT_T0_ll,(.L_x_37828 - _Z15SoftmaxWarpImplI22BroadcastScaleMaskLoadIffbLm2EiE11DirectStoreIffEfLi2ELi2ELi8ELi1ELb0EL9Algorithm0EEvT_T0_ll)
        .other          _Z15SoftmaxWarpImplI22BroadcastScaleMaskLoadIffbLm2EiE11DirectStoreIffEfLi2ELi2ELi8ELi1ELb0EL9Algorithm0EEvT_T0_ll,@"STO_CUDA_ENTRY STV_DEFAULT"
_Z15SoftmaxWarpImplI22BroadcastScaleMaskLoadIffbLm2EiE11DirectStoreIffEfLi2ELi2ELi8ELi1ELb0EL9Algorithm0EEvT_T0_ll:
.text._Z15SoftmaxWarpImplI22BroadcastScaleMaskLoadIffbLm2EiE11DirectStoreIffEfLi2ELi2ELi8ELi1ELb0EL9Algorithm0EEvT_T0_ll:
        /* <DEDUP_REMOVED lines=26> */
.L_x_28193:
        /* <DEDUP_REMOVED lines=19> */
.L_x_28199:
        /* <DEDUP_REMOVED lines=93> */
.L_x_28207:
        /* <DEDUP_REMOVED lines=11> */
[----:B0-----:R-:W-:Y:S05]  /*0950*/  CALL.REL.NOINC `($__internal_451_$__cuda_sm3x_div_rn_noftz_f32_slowpath) ;  /* 0x00000004008c7944 */ /* 0x001fea0003c00000 */
[----:B------:R-:W-:-:S07]  /*0960*/  IMAD.MOV.U32 R12, RZ, RZ, R2 ;  /* 0x000000ffff0c7224 */ /* 0x000fce00078e0002 */
.L_x_28196:
[----:B------:R-:W-:Y:S05]  /*0970*/  BSYNC.RECONVERGENT B0 ;  /* 0x0000000000007941 */ /* 0x000fea0003800200 */
.L_x_28195:
        /* <DEDUP_REMOVED lines=11> */
[----:B0-----:R-:W-:Y:S05]  /*0a30*/  CALL.REL.NOINC `($__internal_451_$__cuda_sm3x_div_rn_noftz_f32_slowpath) ;  /* 0x0000000400547944 */ /* 0x001fea0003c00000 */
[----:B------:R-:W-:-:S07]  /*0a40*/  IMAD.MOV.U32 R13, RZ, RZ, R2 ;  /* 0x000000ffff0d7224 */ /* 0x000fce00078e0002 */
.L_x_28198:
[----:B------:R-:W-:Y:S05]  /*0a50*/  BSYNC.RECONVERGENT B0 ;  /* 0x0000000000007941 */ /* 0x000fea0003800200 */
.L_x_28197:
        /* <DEDUP_REMOVED lines=21> */
.L_x_28194:
[----:B------:R-:W-:Y:S01]  /*0bb0*/  HFMA2 R12, -RZ, RZ, 0, 2.384185791015625e-07 ;  /* 0x00000004ff0c7431 */ /* 0x000fe200000001ff */
[----:B------:R-:W-:Y:S01]  /*0bc0*/  BSSY B0, `(.L_x_28200) ;  /* 0x0000006000007945 */ /* 0x000fe20003800000 */
[----:B------:R-:W-:Y:S02]  /*0bd0*/  IMAD.MOV.U32 R11, RZ, RZ, 0x1f ;  /* 0x0000001fff0b7424 */ /* 0x000fe400078e00ff */
[----:B------:R-:W-:-:S07]  /*0be0*/  IMAD.MOV.U32 R15, RZ, RZ, -0x1 ;  /* 0xffffffffff0f7424 */ /* 0x000fce00078e00ff */
[----:B------:R-:W-:Y:S05]  /*0bf0*/  WARPSYNC.COLLECTIVE R15, `(.L_x_28201) ;  /* 0x000000000f087348 */ /* 0x000fea0003c00000 */
[----:B------:R0:W1:Y:S02]  /*0c00*/  SHFL.BFLY P6, R14, R13, R12, R11 ;  /* 0x0c00000c0d0e7389 */ /* 0x00006400000c000b */
[----:B01----:R-:W-:Y:S05]  /*0c10*/  ENDCOLLECTIVE ;  /* 0x000000000000791b */ /* 0x003fea0003800000 */
.L_x_28201:
[----:B------:R-:W-:Y:S05]  /*0c20*/  BSYNC B0 ;  /* 0x0000000000007941 */ /* 0x000fea0003800000 */
.L_x_28200:
        /* <DEDUP_REMOVED lines=8> */
.L_x_28202:
[----:B------:R-:W-:Y:S01]  /*0cb0*/  IMAD.MOV.U32 R12, RZ, RZ, 0x1 ;  /* 0x00000001ff0c7424 */ /* 0x000fe200078e00ff */
[----:B------:R-:W-:-:S04]  /*0cc0*/  FMNMX R0, R13, R14, !PT ;  /* 0x0000000e0d007209 */ /* 0x000fc80007800000 */
[----:B------:R-:W-:-:S07]  /*0cd0*/  MOV R13, R0 ;  /* 0x00000000000d7202 */ /* 0x000fce0000000f00 */
[----:B------:R-:W-:Y:S05]  /*0ce0*/  WARPSYNC.COLLECTIVE R15, `(.L_x_28203) ;  /* 0x000000000f087348 */ /* 0x000fea0003c00000 */
[----:B------:R0:W1:Y:S02]  /*0cf0*/  SHFL.BFLY P6, R14, R13, R12, R11 ;  /* 0x0c00000c0d0e7389 */ /* 0x00006400000c000b */
[----:B01----:R-:W-:Y:S05]  /*0d00*/  ENDCOLLECTIVE ;  /* 0x000000000000791b */ /* 0x003fea0003800000 */
.L_x_28203:
[----:B------:R-:W-:Y:S02]  /*0d10*/  MOV R12, 0x4 ;  /* 0x00000004000c7802 */ /* 0x000fe40000000f00 */
[----:B------:R-:W-:-:S05]  /*0d20*/  FMNMX R0, R0, R14, !PT ;  /* 0x0000000e00007209 */ /* 0x000fca0007800000 */
[----:B------:R-:W-:Y:S01]  /*0d30*/  FADD R14, -R0, R3 ;  /* 0x00000003000e7221 */ /* 0x000fe20000000100 */
[----:B------:R-:W-:Y:S02]  /*0d40*/  IMAD.MOV.U32 R3, RZ, RZ, 0x3bbb989d ;  /* 0x3bbb989dff037424 */ /* 0x000fe400078e00ff */
[----:B------:R-:W-:Y:S02]  /*0d50*/  FADD R2, R2, -R0 ;  /* 0x8000000002027221 */ /* 0x000fe40000000000 */
        /* <DEDUP_REMOVED lines=22> */
.L_x_28204:
[----:B------:R-:W-:Y:S02]  /*0ec0*/  HFMA2 R12, -RZ, RZ, 0, 1.1920928955078125e-07 ;  /* 0x00000002ff0c7431 */ /* 0x000fe400000001ff */
[----:B------:R-:W-:-:S04]  /*0ed0*/  FADD R3, R13, R14 ;  /* 0x0000000e0d037221 */ /* 0x000fc80000000000 */
[----:B------:R-:W-:-:S07]  /*0ee0*/  IMAD.MOV.U32 R13, RZ, RZ, R3 ;  /* 0x000000ffff0d7224 */ /* 0x000fce00078e0003 */
[----:B------:R-:W-:Y:S05]  /*0ef0*/  WARPSYNC.COLLECTIVE R15, `(.L_x_28205) ;  /* 0x000000000f087348 */ /* 0x000fea0003c00000 */
[----:B------:R0:W1:Y:S02]  /*0f00*/  SHFL.BFLY P6, R14, R13, R12, R11 ;  /* 0x0c00000c0d0e7389 */ /* 0x00006400000c000b */
[----:B01----:R-:W-:Y:S05]  /*0f10*/  ENDCOLLECTIVE ;  /* 0x000000000000791b */ /* 0x003fea0003800000 */
.L_x_28205:
[----:B------:R-:W-:Y:S02]  /*0f20*/  IMAD.MOV.U32 R12, RZ, RZ, 0x1 ;  /* 0x00000001ff0c7424 */ /* 0x000fe400078e00ff */
[----:B------:R-:W-:-:S04]  /*0f30*/  FADD R24, R3, R14 ;  /* 0x0000000e03187221 */ /* 0x000fc80000000000 */
[----:B------:R-:W-:-:S07]  /*0f40*/  IMAD.MOV.U32 R13, RZ, RZ, R24 ;  /* 0x000000ffff0d7224 */ /* 0x000fce00078e0018 */
[----:B------:R-:W-:Y:S05]  /*0f50*/  WARPSYNC.COLLECTIVE R15, `(.L_x_28206) ;  /* 0x000000000f087348 */ /* 0x000fea0003c00000 */
[----:B------:R0:W1:Y:S02]  /*0f60*/  SHFL.BFLY P6, R14, R13, R12, R11 ;  /* 0x0c00000c0d0e7389 */ /* 0x00006400000c000b */
[----:B01----:R-:W-:Y:S05]  /*0f70*/  ENDCOLLECTIVE ;  /* 0x000000000000791b */ /* 0x003fea0003800000 */
.L_x_28206:
[----:B------:R-:W-:Y:S05]  /*0f80*/  BRA `(.L_x_28207) ;  /* 0xfffffff800447947 */ /* 0x000fea000383ffff */
        .weak           $__internal_451_$__cuda_sm3x_div_rn_noftz_f32_slowpath
        .type           $__internal_451_$__cuda_sm3x_div_rn_noftz_f32_slowpath,@function
        .size           $__internal_451_$__cuda_sm3x_div_rn_noftz_f32_slowpath,(.L_x_37828 - $__internal_451_$__cuda_sm3x_div_rn_noftz_f32_slowpath)
$__internal_451_$__cuda_sm3x_div_rn_noftz_f32_slowpath:
        /* <DEDUP_REMOVED lines=35> */
.L_x_28209:
        /* <DEDUP_REMOVED lines=51> */
.L_x_28216:
[----:B------:R-:W-:-:S04]  /*14f0*/  LOP3.LUT R2, R2, 0x80000000, RZ, 0xc0, !PT ;  /* 0x8000000002027812 */ /* 0x000fc800078ec0ff */
[----:B------:R-:W-:Y:S01]  /*1500*/  LOP3.LUT R2, R2, 0x7f800000, RZ, 0xfc, !PT ;  /* 0x7f80000002027812 */ /* 0x000fe200078efcff */
[----:B------:R-:W-:Y:S06]  /*1510*/  BRA `(.L_x_28217) ;  /* 0x0000000000047947 */ /* 0x000fec0003800000 */
.L_x_28215:
[----:B------:R-:W-:-:S07]  /*1520*/  IMAD R2, R26, 0x800000, R2 ;  /* 0x008000001a027824 */ /* 0x000fce00078e0202 */
.L_x_28217:
[----:B------:R-:W-:Y:S05]  /*1530*/  BSYNC.RECONVERGENT B2 ;  /* 0x0000000000027941 */ /* 0x000fea0003800200 */
.L_x_28214:
[----:B------:R-:W-:Y:S05]  /*1540*/  BRA `(.L_x_28218) ;  /* 0x0000000000207947 */ /* 0x000fea0003800000 */
.L_x_28213:
[----:B------:R-:W-:-:S04]  /*1550*/  LOP3.LUT R2, R25, 0x80000000, R2, 0x48, !PT ;  /* 0x8000000019027812 */ /* 0x000fc800078e4802 */
[----:B------:R-:W-:Y:S01]  /*1560*/  LOP3.LUT R2, R2, 0x7f800000, RZ, 0xfc, !PT ;  /* 0x7f80000002027812 */ /* 0x000fe200078efcff */
[----:B------:R-:W-:Y:S06]  /*1570*/  BRA `(.L_x_28218) ;  /* 0x0000000000147947 */ /* 0x000fec0003800000 */
.L_x_28212:
[----:B------:R-:W-:Y:S01]  /*1580*/  LOP3.LUT R2, R25, 0x80000000, R2, 0x48, !PT ;  /* 0x8000000019027812 */ /* 0x000fe200078e4802 */
[----:B------:R-:W-:Y:S06]  /*1590*/  BRA `(.L_x_28218) ;  /* 0x00000000000c7947 */ /* 0x000fec0003800000 */
.L_x_28211:
[----:B------:R-:W0:Y:S01]  /*15a0*/  MUFU.RSQ R2, -QNAN ;  /* 0xffc0000000027908 */ /* 0x000e220000001400 */
[----:B------:R-:W-:Y:S05]  /*15b0*/  BRA `(.L_x_28218) ;  /* 0x0000000000047947 */ /* 0x000fea0003800000 */
.L_x_28210:
[----:B------:R-:W-:-:S07]  /*15c0*/  FADD.FTZ R2, R2, R3 ;  /* 0x0000000302027221 */ /* 0x000fce0000010000 */
.L_x_28218:
[----:B------:R-:W-:Y:S05]  /*15d0*/  BSYNC.RECONVERGENT B1 ;  /* 0x0000000000017941 */ /* 0x000fea0003800200 */
.L_x_28208:
[----:B------:R-:W-:-:S04]  /*15e0*/  HFMA2 R15, -RZ, RZ, 0, 0 ;  /* 0x00000000ff0f7431 */ /* 0x000fc800000001ff */
[----:B0-----:R-:W-:Y:S05]  /*15f0*/  RET.REL.NODEC R14 `(_Z15SoftmaxWarpImplI22BroadcastScaleMaskLoadIffbLm2EiE11DirectStoreIffEfLi2ELi2ELi8ELi1ELb0EL9Algorithm0EEvT_T0_ll) ;  /* 0xffffffe80e807950 */ /* 0x001fea0003c3ffff */
.L_x_28219:
        /* <DEDUP_REMOVED lines=16> */
.L_x_37828:


//--------------------- .text._Z15SoftmaxWarpImplI22BroadcastScaleMaskLoadIffbLm2EiE11DirectStoreIffEfLi2ELi2ELi8ELi2ELb1EL9Algorithm0EEvT_T0_ll --------------------------
	.section	.text._Z15SoftmaxWarpImplI22BroadcastScaleMaskLoadIffbLm2EiE11DirectStoreIffEfLi2ELi2ELi8ELi2ELb1EL9Algorithm0EEvT_T0_ll,"ax",@progbits
	.align	128
        .global         _Z15SoftmaxWarpImplI22BroadcastScaleMaskLoadIffbLm2EiE11DirectStoreIffEfLi2ELi2ELi8ELi2ELb1EL9Algorithm0EEvT_T0_ll
        .type           _Z15SoftmaxWarpImplI22BroadcastScaleMaskLoadIffbLm2EiE11DirectStoreIffEfLi2ELi2ELi8ELi2ELb1EL9Algorithm0EEvT_T0_ll,@function
        .size           _Z15SoftmaxWarpImplI22BroadcastScaleMaskLoadIffbLm2EiE11DirectStoreIffEfLi2ELi2ELi8ELi2ELb1EL9Algorithm0EEvT_T0_ll,(.L_x_37829 - _Z15SoftmaxWarpImplI22BroadcastScaleMaskLoadIffbLm2EiE11DirectStoreIffEfLi2ELi2ELi8ELi2ELb1EL9Algorithm0EEvT_T0_ll)
        .other          _Z15SoftmaxWarpImplI22BroadcastScaleMaskLoadIffbLm2EiE11DirectStoreIffEfLi2ELi2ELi8ELi2ELb1EL9Algorithm0EEvT_T0_ll,@"STO_CUDA_ENTRY STV_DEFAULT"
_Z15SoftmaxWarpImplI22BroadcastScaleMaskLoadIffbLm2EiE11DirectStoreIffEfLi2ELi2ELi8ELi2ELb1EL9Algorithm0EEvT_T0_ll:
.text._Z15SoftmaxWarpImplI22BroadcastScaleMaskLoadIffbLm2EiE11DirectStoreIffEfLi2ELi2ELi8ELi2ELb1EL9Algorithm0EEvT_T0_ll:
        /* <DEDUP_REMOVED lines=28> */
.L_x_28220:
        /* <DEDUP_REMOVED lines=21> */
.L_x_28239:
        /* <DEDUP_REMOVED lines=67> */
.L_x_28223:
[----:B------:R-:W-:Y:S05]  /*0740*/  BSYNC.RECONVERGENT B1 ;  /* 0x0000000000017941 */ /* 0x000fea0003800200 */
.L_x_28222:
        /* <DEDUP_REMOVED lines=62> */
.L_x_28225:
[----:B------:R-:W-:Y:S05]  /*0b30*/  BSYNC.RECONVERGENT B1 ;  /* 0x0000000000017941 */ /* 0x000fea0003800200 */
.L_x_28224:
        /* <DEDUP_REMOVED lines=20> */
[-C--:B------:R-:W-:Y:S01]  /*0c80*/  FFMA.SAT R4, R27, R12.reuse, 0.5 ;  /* 0x3f0000001b047423 */ /* 0x080fe2000000200c */
[----:B------:R-:W-:Y:S01]  /*0c90*/  FADD R5, -R24, R26 ;  /* 0x0000001a18057221 */ /* 0x000fe20000000100 */
[-C--:B------:R-:W-:Y:S01]  /*0ca0*/  FFMA.RM R3, R14, R11.reuse, 12582913 ;  /* 0x4b4000010e037423 */ /* 0x080fe2000000400b */
[-C--:B------:R-:W-:Y:S02]  /*0cb0*/  FFMA.SAT R14, R25, R12.reuse, 0.5 ;  /* 0x3f000000190e7423 */ /* 0x080fe4000000200c */
[----:B------:R-:W-:Y:S01]  /*0cc0*/  FFMA.SAT R24, R5, R12, 0.5 ;  /* 0x3f00000005187423 */ /* 0x000fe2000000200c */
[C---:B------:R-:W-:Y:S01]  /*0cd0*/  FADD R0, R3.reuse, -12583039 ;  /* 0xcb40007f03007421 */ /* 0x040fe20000000000 */
[----:B------:R-:W-:Y:S02]  /*0ce0*/  SHF.L.U32 R3, R3, 0x17, RZ ;  /* 0x0000001703037819 */ /* 0x000fe400000006ff */
[-C--:B------:R-:W-:Y:S01]  /*0cf0*/  FFMA.RM R24, R24, R11.reuse, 12582913 ;  /* 0x4b40000118187423 */ /* 0x080fe2000000400b */
[----:B------:R-:W-:Y:S01]  /*0d00*/  FFMA R2, R29, 1.4426950216293334961, -R0 ;  /* 0x3fb8aa3b1d027823 */ /* 0x000fe20000000800 */
[----:B------:R-:W-:-:S02]  /*0d10*/  FFMA.RM R0, R4, R11, 12582913 ;  /* 0x4b40000104007423 */ /* 0x000fc4000000400b */
[----:B------:R-:W-:Y:S01]  /*0d20*/  FADD R26, R24, -12583039 ;  /* 0xcb40007f181a7421 */ /* 0x000fe20000000000 */
[----:B------:R-:W-:Y:S01]  /*0d30*/  FFMA R29, R29, 1.925963033500011079e-08, R2 ;  /* 0x32a570601d1d7823 */ /* 0x000fe20000000002 */
[----:B------:R-:W-:Y:S01]  /*0d40*/  FFMA.RM R2, R14, R11, 12582913 ;  /* 0x4b4000010e027423 */ /* 0x000fe2000000400b */
[----:B------:R-:W-:Y:S01]  /*0d50*/  FADD R4, R0, -12583039 ;  /* 0xcb40007f00047421 */ /* 0x000fe20000000000 */
[----:B------:R-:W-:Y:S02]  /*0d60*/  FFMA R26, R5, 1.4426950216293334961, -R26 ;  /* 0x3fb8aa3b051a7823 */ /* 0x000fe4000000081a */
[----:B------:R-:W-:Y:S01]  /*0d70*/  FADD R12, R2, -12583039 ;  /* 0xcb40007f020c7421 */ /* 0x000fe20000000000 */
[----:B------:R-:W-:Y:S01]  /*0d80*/  FFMA R14, R27, 1.4426950216293334961, -R4 ;  /* 0x3fb8aa3b1b0e7823 */ /* 0x000fe20000000804 */
[----:B------:R-:W-:Y:S01]  /*0d90*/  FFMA R26, R5, 1.925963033500011079e-08, R26 ;  /* 0x32a57060051a7823 */ /* 0x000fe2000000001a */
[----:B------:R-:W0:Y:S01]  /*0da0*/  MUFU.EX2 R4, R29 ;  /* 0x0000001d00047308 */ /* 0x000e220000000800 */
[----:B------:R-:W-:Y:S01]  /*0db0*/  FFMA R12, R25, 1.4426950216293334961, -R12 ;  /* 0x3fb8aa3b190c7823 */ /* 0x000fe2000000080c */
[----:B------:R-:W-:Y:S01]  /*0dc0*/  FFMA R14, R27, 1.925963033500011079e-08, R14 ;  /* 0x32a570601b0e7823 */ /* 0x000fe2000000000e */
[----:B------:R-:W-:-:S02]  /*0dd0*/  IMAD.SHL.U32 R5, R0, 0x800000, RZ ;  /* 0x0080000000057824 */ /* 0x000fc400078e00ff */
[----:B------:R-:W-:-:S03]  /*0de0*/  FFMA R12, R25, 1.925963033500011079e-08, R12 ;  /* 0x32a57060190c7823 */ /* 0x000fc6000000000c */
[----:B------:R-:W5:Y:S08]  /*0df0*/  MUFU.EX2 R14, R14 ;  /* 0x0000000e000e7308 */ /* 0x000f700000000800 */
[----:B------:R-:W1:Y:S01]  /*0e00*/  MUFU.EX2 R11, R12 ;  /* 0x0000000c000b7308 */ /* 0x000e620000000800 */
[----:B0-----:R-:W-:Y:S01]  /*0e10*/  FMUL R0, R3, R4 ;  /* 0x0000000403007220 */ /* 0x001fe20000400000 */
[----:B------:R-:W-:Y:S01]  /*0e20*/  SHF.L.U32 R4, R2, 0x17, RZ ;  /* 0x0000001702047819 */ /* 0x000fe200000006ff */
[----:B------:R-:W-:-:S02]  /*0e30*/  IMAD.SHL.U32 R3, R24, 0x800000, RZ ;  /* 0x0080000018037824 */ /* 0x000fc400078e00ff */
        /* <DEDUP_REMOVED lines=19> */
.L_x_28253:
        /* <DEDUP_REMOVED lines=11> */
[----:B--234-:R-:W-:Y:S05]  /*1020*/  CALL.REL.NOINC `($__internal_452_$__cuda_sm3x_div_rn_noftz_f32_slowpath) ;  /* 0x0000000c00387944 */ /* 0x01cfea0003c00000 */
[----:B------:R-:W-:-:S07]  /*1030*/  MOV R12, R13 ;  /* 0x0000000d000c7202 */ /* 0x000fce0000000f00 */
.L_x_28228:
[----:B------:R-:W-:Y:S05]  /*1040*/  BSYNC.RECONVERGENT B1 ;  /* 0x0000000000017941 */ /* 0x000fea0003800200 */
.L_x_28227:
        /* <DEDUP_REMOVED lines=11> */
[----:B--234-:R-:W-:Y:S05]  /*1100*/  CALL.REL.NOINC `($__internal_452_$__cuda_sm3x_div_rn_noftz_f32_slowpath) ;  /* 0x0000000c00007944 */ /* 0x01cfea0003c00000 */
.L_x_28230:
[----:B------:R-:W-:Y:S05]  /*1110*/  BSYNC.RECONVERGENT B1 ;  /* 0x0000000000017941 */ /* 0x000fea0003800200 */
.L_x_28229:
        /* <DEDUP_REMOVED lines=18> */
.L_x_28232:
[----:B------:R-:W-:Y:S05]  /*1240*/  BSYNC.RECONVERGENT B1 ;  /* 0x0000000000017941 */ /* 0x000fea0003800200 */
.L_x_28231:
[----:B------:R-:W-:Y:S01]  /*1250*/  BSSY.RECONVERGENT B1, `(.L_x_28233) ;  /* 0x0000008000017945 */ /* 0x000fe20003800200 */
[----:B0-----:R-:W-:-:S03]  /*1260*/  FFMA R12, R5, R2, R0 ;  /* 0x00000002050c7223 */ /* 0x001fc60000000000 */
[----:B------:R-:W-:Y:S05]  /*1270*/  @!P1 BRA `(.L_x_28234) ;  /* 0x0000000000149947 */ /* 0x000fea0003800000 */
[----:B------:R-:W-:Y:S01]  /*1280*/  MOV R0, R4 ;  /* 0x0000000400007202 */ /* 0x000fe20000000f00 */
[----:B------:R-:W-:Y:S01]  /*1290*/  IMAD.MOV.U32 R5, RZ, RZ, R29 ;  /* 0x000000ffff057224 */ /* 0x000fe200078e001d */
[----:B------:R-:W-:-:S07]  /*12a0*/  MOV R14, 0x12c0 ;  /* 0x000012c0000e7802 */ /* 0x000fce0000000f00 */
[----:B--234-:R-:W-:Y:S05]  /*12b0*/  CALL.REL.NOINC `($__internal_452_$__cuda_sm3x_div_rn_noftz_f32_slowpath) ;  /* 0x0000000800947944 */ /* 0x01cfea0003c00000 */
[----:B------:R-:W-:-:S07]  /*12c0*/  MOV R12, R13 ;  /* 0x0000000d000c7202 */ /* 0x000fce0000000f00 */
.L_x_28234:
[----:B------:R-:W-:Y:S05]  /*12d0*/  BSYNC.RECONVERGENT B1 ;  /* 0x0000000000017941 */ /* 0x000fea0003800200 */
.L_x_28233:
        /* <DEDUP_REMOVED lines=12> */
[----:B--234-:R-:W-:Y:S05]  /*13a0*/  CALL.REL.NOINC `($__internal_452_$__cuda_sm3x_div_rn_noftz_f32_slowpath) ;  /* 0x0000000800587944 */ /* 0x01cfea0003c00000 */
.L_x_28236:
[----:B------:R-:W-:Y:S05]  /*13b0*/  BSYNC.RECONVERGENT B1 ;  /* 0x0000000000017941 */ /* 0x000fea0003800200 */
.L_x_28235:
        /* <DEDUP_REMOVED lines=17> */
.L_x_28238:
[----:B------:R-:W-:Y:S05]  /*14d0*/  BSYNC.RECONVERGENT B1 ;  /* 0x0000000000017941 */ /* 0x000fea0003800200 */
.L_x_28237:
[----:B------:R-:W-:-:S04]  /*14e0*/  IADD3 R21, P0, PT, R22, R21, RZ ;  /* 0x0000001516157210 */ /* 0x000fc80007f1e0ff */
[----:B------:R-:W-:Y:S02]  /*14f0*/  LEA.HI.X.SX32 R20, R22, R20, 0x1, P0 ;  /* 0x0000001416147211 */ /* 0x000fe400000f0eff */
[----:B------:R-:W-:-:S04]  /*1500*/  ISETP.GE.U32.AND P0, PT, R21, UR44, PT ;  /* 0x0000002c15007c0c */ /* 0x000fc8000bf06070 */
[----:B------:R-:W-:-:S13]  /*1510*/  ISETP.GE.AND.EX P0, PT, R20, UR45, PT, P0 ;  /* 0x0000002d14007c0c */ /* 0x000fda000bf06300 */
[----:B------:R-:W-:Y:S05]  /*1520*/  @!P0 BRA `(.L_x_28239) ;  /* 0xffffffec00788947 */ /* 0x000fea000383ffff */
[----:B------:R-:W-:Y:S05]  /*1530*/  BSYNC B0 ;  /* 0x0000000000007941 */ /* 0x000fea0003800000 */
.L_x_28221:
[----:B------:R-:W-:Y:S05]  /*1540*/  EXIT ;  /* 0x000000000000794d */ /* 0x000fea0003800000 */
.L_x_28226:
[----:B------:R-:W-:Y:S01]  /*1550*/  HFMA2 R12, -RZ, RZ, 0, 2.384185791015625e-07 ;  /* 0x00000004ff0c7431 */ /* 0x000fe200000001ff */
[----:B------:R-:W-:Y:S01]  /*1560*/  BSSY B1, `(.L_x_28240) ;  /* 0x0000006000017945 */ /* 0x000fe20003800000 */
[----:B------:R-:W-:Y:S01]  /*1570*/  IMAD.MOV.U32 R11, RZ, RZ, 0x1f ;  /* 0x0000001fff0b7424 */ /* 0x000fe200078e00ff */
[----:B0-----:R-:W-:-:S07]  /*1580*/  MOV R15, 0xffffffff ;  /* 0xffffffff000f7802 */ /* 0x001fce0000000f00 */
[----:B-1234-:R-:W-:Y:S05]  /*1590*/  WARPSYNC.COLLECTIVE R15, `(.L_x_28241) ;  /* 0x000000000f087348 */ /* 0x01efea0003c00000 */
[----:B------:R0:W0:Y:S02]  /*15a0*/  SHFL.BFLY P6, R14, R13, R12, R11 ;  /* 0x0c00000c0d0e7389 */ /* 0x00002400000c000b */
[----:B01234-:R-:W-:Y:S05]  /*15b0*/  ENDCOLLECTIVE ;  /* 0x000000000000791b */ /* 0x01ffea0003800000 */
.L_x_28241:
[----:B------:R-:W-:Y:S05]  /*15c0*/  BSYNC B1 ;  /* 0x0000000000017941 */ /* 0x000fea0003800000 */
.L_x_28240:
[----:B------:R-:W-:Y:S01]  /*15d0*/  HFMA2 R11, -RZ, RZ, 0, 1.847743988037109375e-06 ;  /* 0x0000001fff0b7431 */ /* 0x000fe200000001ff */
[----:B------:R-:W-:Y:S01]  /*15e0*/  FMNMX R13, R14, R13, !PT ;  /* 0x0000000d0e0d7209 */ /* 0x000fe20007800000 */
[----:B------:R-:W-:Y:S02]  /*15f0*/  IMAD.MOV.U32 R12, RZ, RZ, 0x2 ;  /* 0x00000002ff0c7424 */ /* 0x000fe400078e00ff */
[----:B------:R-:W-:-:S07]  /*1600*/  IMAD.MOV.U32 R15, RZ, RZ, -0x1 ;  /* 0xffffffffff0f7424 */ /* 0x000fce00078e00ff */
[----:B------:R-:W-:Y:S05]  /*1610*/  WARPSYNC.COLLECTIVE R15, `(.L_x_28242) ;  /* 0x000000000f087348 */ /* 0x000fea0003c00000 */
[----:B------:R0:W1:Y:S02]  /*1620*/  SHFL.BFLY P6, R14, R13, R12, R11 ;  /* 0x0c00000c0d0e7389 */ /* 0x00006400000c000b */
[----:B01----:R-:W-:Y:S05]  /*1630*/  ENDCOLLECTIVE ;  /* 0x000000000000791b */ /* 0x003fea0003800000 */
.L_x_28242:
[----:B------:R-:W-:Y:S01]  /*1640*/  IMAD.MOV.U32 R12, RZ, RZ, 0x1 ;  /* 0x00000001ff0c7424 */ /* 0x000fe200078e00ff */
[----:B------:R-:W-:-:S04]  /*1650*/  FMNMX R0, R13, R14, !PT ;  /* 0x0000000e0d007209 */ /* 0x000fc80007800000 */
[----:B------:R-:W-:-:S07]  /*1660*/  MOV R13, R0 ;  /* 0x00000000000d7202 */ /* 0x000fce0000000f00 */
[----:B------:R-:W-:Y:S05]  /*1670*/  WARPSYNC.COLLECTIVE R15, `(.L_x_28243) ;  /* 0x000000000f087348 */ /* 0x000fea0003c00000 */
[----:B------:R0:W1:Y:S02]  /*1680*/  SHFL.BFLY P6, R14, R13, R12, R11 ;  /* 0x0c00000c0d0e7389 */ /* 0x00006400000c000b */
[----:B01----:R-:W-:Y:S05]  /*1690*/  ENDCOLLECTIVE ;  /* 0x000000000000791b */ /* 0x003fea0003800000 */
.L_x_28243:
[----:B------:R-:W-:Y:S01]  /*16a0*/  MOV R13, R3 ;  /* 0x00000003000d7202 */ /* 0x000fe20000000f00 */
[----:B------:R-:W-:Y:S01]  /*16b0*/  IMAD.MOV.U32 R12, RZ, RZ, 0x4 ;  /* 0x00000004ff0c7424 */ /* 0x000fe200078e00ff */
[----:B------:R-:W-:-:S07]  /*16c0*/  FMNMX R2, R0, R14, !PT ;  /* 0x0000000e00027209 */ /* 0x000fce0007800000 */
[----:B------:R-:W-:Y:S05]  /*16d0*/  WARPSYNC.COLLECTIVE R15, `(.L_x_28244) ;  /* 0x000000000f087348 */ /* 0x000fea0003c00000 */
[----:B------:R0:W1:Y:S02]  /*16e0*/  SHFL.BFLY P6, R14, R13, R12, R11 ;  /* 0x0c00000c0d0e7389 */ /* 0x00006400000c000b */
[----:B01----:R-:W-:Y:S05]  /*16f0*/  ENDCOLLECTIVE ;  /* 0x000000000000791b */ /* 0x003fea0003800000 */
.L_x_28244:
[C---:B------:R-:W-:Y:S01]  /*1700*/  FADD R0, -R2.reuse, R29 ;  /* 0x0000001d02007221 */ /* 0x040fe20000000100 */
[----:B------:R-:W-:Y:S01]  /*1710*/  FADD R2, -R2, R27 ;  /* 0x0000001b02027221 */ /* 0x000fe20000000100 */
[----:B------:R-:W-:Y:S01]  /*1720*/  HFMA2 R12, -RZ, RZ, 0, 1.1920928955078125e-07 ;  /* 0x00000002ff0c7431 */ /* 0x000fe200000001ff */
[----:B------:R-:W-:-:S04]  /*1730*/  MOV R4, R14 ;  /* 0x0000000e00047202 */ /* 0x000fc80000000f00 */
[----:B------:R-:W-:Y:S01]  /*1740*/  FMNMX R4, R4, R3, !PT ;  /* 0x0000000304047209 */ /* 0x000fe20007800000 */
[----:B------:R-:W-:-:S04]  /*1750*/  HFMA2 R3, -RZ, RZ, 3.7421875, 0 ;  /* 0x437c0000ff037431 */ /* 0x000fc800000001ff */
[----:B------:R-:W-:-:S07]  /*1760*/  IMAD.MOV.U32 R13, RZ, RZ, R4 ;  /* 0x000000ffff0d7224 */ /* 0x000fce00078e0004 */
[----:B------:R-:W-:Y:S05]  /*1770*/  WARPSYNC.COLLECTIVE R15, `(.L_x_28245) ;  /* 0x000000000f087348 */ /* 0x000fea0003c00000 */
[----:B------:R0:W1:Y:S02]  /*1780*/  SHFL.BFLY P6, R14, R13, R12, R11 ;  /* 0x0c00000c0d0e7389 */ /* 0x00006400000c000b */
[----:B01----:R-:W-:Y:S05]  /*1790*/  ENDCOLLECTIVE ;  /* 0x000000000000791b */ /* 0x003fea0003800000 */
.L_x_28245:
[----:B------:R-:W-:Y:S02]  /*17a0*/  IMAD.MOV.U32 R12, RZ, RZ, 0x1 ;  /* 0x00000001ff0c7424 */ /* 0x000fe400078e00ff */
[----:B------:R-:W-:-:S05]  /*17b0*/  IMAD.MOV.U32 R5, RZ, RZ, R14 ;  /* 0x000000ffff057224 */ /* 0x000fca00078e000e */
[----:B------:R-:W-:-:S04]  /*17c0*/  FMNMX R5, R4, R5, !PT ;  /* 0x0000000504057209 */ /* 0x000fc80007800000 */
[----:B------:R-:W-:-:S07]  /*17d0*/  MOV R13, R5 ;  /* 0x00000005000d7202 */ /* 0x000fce0000000f00 */
[----:B------:R-:W-:Y:S05]  /*17e0*/  WARPSYNC.COLLECTIVE R15, `(.L_x_28246) ;  /* 0x000000000f087348 */ /* 0x000fea0003c00000 */
[----:B------:R0:W1:Y:S02]  /*17f0*/  SHFL.BFLY P6, R14, R13, R12, R11 ;  /* 0x0c00000c0d0e7389 */ /* 0x00006400000c000b */
[----:B01----:R-:W-:Y:S05]  /*1800*/  ENDCOLLECTIVE ;  /* 0x000000000000791b */ /* 0x003fea0003800000 */
.L_x_28246:
        /* <DEDUP_REMOVED lines=42> */
.L_x_28247:
[----:B------:R-:W-:Y:S01]  /*1ab0*/  FMUL R3, R3, R24 ;  /* 0x0000001803037220 */ /* 0x000fe20000400000 */
[----:B------:R-:W-:Y:S01]  /*1ac0*/  FMUL R4, R4, R5 ;  /* 0x0000000504047220 */ /* 0x000fe20000400000 */
[----:B------:R-:W-:-:S03]  /*1ad0*/  HFMA2 R12, -RZ, RZ, 0, 1.1920928955078125e-07 ;  /* 0x00000002ff0c7431 */ /* 0x000fc600000001ff */
[----:B------:R-:W-:-:S04]  /*1ae0*/  FADD R24, RZ, R4 ;  /* 0x00000004ff187221 */ /* 0x000fc80000000000 */
[----:B------:R-:W-:Y:S01]  /*1af0*/  FADD R24, R24, R3 ;  /* 0x0000000318187221 */ /* 0x000fe20000000000 */
[----:B------:R-:W-:-:S04]  /*1b00*/  FADD R25, R13, R14 ;  /* 0x0000000e0d197221 */ /* 0x000fc80000000000 */
[----:B------:R-:W-:-:S07]  /*1b10*/  IMAD.MOV.U32 R13, RZ, RZ, R25 ;  /* 0x000000ffff0d7224 */ /* 0x000fce00078e0019 */
[----:B------:R-:W-:Y:S05]  /*1b20*/  WARPSYNC.COLLECTIVE R15, `(.L_x_28248) ;  /* 0x000000000f087348 */ /* 0x000fea0003c00000 */
[----:B------:R0:W1:Y:S02]  /*1b30*/  SHFL.BFLY P6, R14, R13, R12, R11 ;  /* 0x0c00000c0d0e7389 */ /* 0x00006400000c000b */
[----:B01----:R-:W-:Y:S05]  /*1b40*/  ENDCOLLECTIVE ;  /* 0x000000000000791b */ /* 0x003fea0003800000 */
.L_x_28248:
[----:B------:R-:W-:Y:S01]  /*1b50*/  MOV R12, 0x1 ;  /* 0x00000001000c7802 */ /* 0x000fe20000000f00 */
[----:B------:R-:W-:-:S04]  /*1b60*/  FADD R26, R25, R14 ;  /* 0x0000000e191a7221 */ /* 0x000fc80000000000 */
[----:B------:R-:W-:-:S07]  /*1b70*/  IMAD.MOV.U32 R13, RZ, RZ, R26 ;  /* 0x000000ffff0d7224 */ /* 0x000fce00078e001a */
[----:B------:R-:W-:Y:S05]  /*1b80*/  WARPSYNC.COLLECTIVE R15, `(.L_x_28249) ;  /* 0x000000000f087348 */ /* 0x000fea0003c00000 */
[----:B------:R0:W1:Y:S02]  /*1b90*/  SHFL.BFLY P6, R14, R13, R12, R11 ;  /* 0x0c00000c0d0e7389 */ /* 0x00006400000c000b */
[----:B01----:R-:W-:Y:S05]  /*1ba0*/  ENDCOLLECTIVE ;  /* 0x000000000000791b */ /* 0x003fea0003800000 */
.L_x_28249:
[----:B------:R-:W-:Y:S02]  /*1bb0*/  HFMA2 R12, -RZ, RZ, 0, 2.384185791015625e-07 ;  /* 0x00000004ff0c7431 */ /* 0x000fe400000001ff */
[----:B------:R-:W-:Y:S02]  /*1bc0*/  IMAD.MOV.U32 R13, RZ, RZ, R24 ;  /* 0x000000ffff0d7224 */ /* 0x000fe400078e0018 */
[----:B------:R-:W-:-:S07]  /*1bd0*/  FADD R5, R26, R14 ;  /* 0x0000000e1a057221 */ /* 0x000fce0000000000 */
[----:B------:R-:W-:Y:S05]  /*1be0*/  WARPSYNC.COLLECTIVE R15, `(.L_x_28250) ;  /* 0x000000000f087348 */ /* 0x000fea0003c00000 */
[----:B------:R0:W1:Y:S02]  /*1bf0*/  SHFL.BFLY P6, R14, R13, R12, R11 ;  /* 0x0c00000c0d0e7389 */ /* 0x00006400000c000b */
[----:B01----:R-:W-:Y:S05]  /*1c00*/  ENDCOLLECTIVE ;  /* 0x000000000000791b */ /* 0x003fea0003800000 */
.L_x_28250:
[----:B------:R-:W-:Y:S02]  /*1c10*/  IMAD.MOV.U32 R12, RZ, RZ, 0x2 ;  /* 0x00000002ff0c7424 */ /* 0x000fe400078e00ff */
[----:B------:R-:W-:-:S04]  /*1c20*/  IMAD.MOV.U32 R27, RZ, RZ, R14 ;  /* 0x000000ffff1b7224 */ /* 0x000fc800078e000e */
[----:B------:R-:W-:-:S05]  /*1c30*/  FADD R27, R24, R27 ;  /* 0x0000001b181b7221 */ /* 0x000fca0000000000 */
[----:B------:R-:W-:-:S07]  /*1c40*/  MOV R13, R27 ;  /* 0x0000001b000d7202 */ /* 0x000fce0000000f00 */
[----:B------:R-:W-:Y:S05]  /*1c50*/  WARPSYNC.COLLECTIVE R15, `(.L_x_28251) ;  /* 0x000000000f087348 */ /* 0x000fea0003c00000 */
[----:B------:R0:W1:Y:S02]  /*1c60*/  SHFL.BFLY P6, R14, R13, R12, R11 ;  /* 0x0c00000c0d0e7389 */ /* 0x00006400000c000b */
[----:B01----:R-:W-:Y:S05]  /*1c70*/  ENDCOLLECTIVE ;  /* 0x000000000000791b */ /* 0x003fea0003800000 */
.L_x_28251:
[----:B------:R-:W-:Y:S01]  /*1c80*/  HFMA2 R12, -RZ, RZ, 0, 5.9604644775390625e-08 ;  /* 0x00000001ff0c7431 */ /* 0x000fe200000001ff */
[----:B------:R-:W-:-:S05]  /*1c90*/  MOV R28, R14 ;  /* 0x0000000e001c7202 */ /* 0x000fca0000000f00 */
[----:B------:R-:W-:-:S04]  /*1ca0*/  FADD R28, R27, R28 ;  /* 0x0000001c1b1c7221 */ /* 0x000fc80000000000 */
[----:B------:R-:W-:-:S07]  /*1cb0*/  IMAD.MOV.U32 R13, RZ, RZ, R28 ;  /* 0x000000ffff0d7224 */ /* 0x000fce00078e001c */
[----:B------:R-:W-:Y:S05]  /*1cc0*/  WARPSYNC.COLLECTIVE R15, `(.L_x_28252) ;  /* 0x000000000f087348 */ /* 0x000fea0003c00000 */
[----:B------:R0:W1:Y:S02]  /*1cd0*/  SHFL.BFLY P6, R14, R13, R12, R11 ;  /* 0x0c00000c0d0e7389 */ /* 0x00006400000c000b */
[----:B01----:R-:W-:Y:S05]  /*1ce0*/  ENDCOLLECTIVE ;  /* 0x000000000000791b */ /* 0x003fea0003800000 */
.L_x_28252:
[----:B------:R-:W-:Y:S01]  /*1cf0*/  IMAD.MOV.U32 R29, RZ, RZ, R14 ;  /* 0x000000ffff1d7224 */ /* 0x000fe200078e000e */
[----:B------:R-:W-:Y:S06]  /*1d00*/  BRA `(.L_x_28253) ;  /* 0xfffffff000987947 */ /* 0x000fec000383ffff */
        .weak           $__internal_452_$__cuda_sm3x_div_rn_noftz_f32_slowpath
        .type           $__internal_452_$__cuda_sm3x_div_rn_noftz_f32_slowpath,@function
        .size           $__internal_452_$__cuda_sm3x_div_rn_noftz_f32_slowpath,(.L_x_37829 - $__internal_452_$__cuda_sm3x_div_rn_noftz_f32_slowpath)
$__internal_452_$__cuda_sm3x_div_rn_noftz_f32_slowpath:
        /* <DEDUP_REMOVED lines=35> */
.L_x_28255:
        /* <DEDUP_REMOVED lines=51> */
.L_x_28262:
[----:B------:R-:W-:-:S04]  /*2270*/  LOP3.LUT R0, R0, 0x80000000, RZ, 0xc0, !PT ;  /* 0x8000000000007812 */ /* 0x000fc800078ec0ff */
[----:B------:R-:W-:Y:S01]  /*2280*/  LOP3.LUT R0, R0, 0x7f800000, RZ, 0xfc, !PT ;  /* 0x7f80000000007812 */ /* 0x000fe200078efcff */
[----:B------:R-:W-:Y:S06]  /*2290*/  BRA `(.L_x_28263) ;  /* 0x0000000000047947 */ /* 0x000fec0003800000 */
.L_x_28261:
[----:B------:R-:W-:-:S07]  /*22a0*/  IMAD R0, R26, 0x800000, R0 ;  /* 0x008000001a007824 */ /* 0x000fce00078e0200 */
.L_x_28263:
[----:B------:R-:W-:Y:S05]  /*22b0*/  BSYNC.RECONVERGENT B3 ;  /* 0x0000000000037941 */ /* 0x000fea0003800200 */
.L_x_28260:
[----:B------:R-:W-:Y:S05]  /*22c0*/  BRA `(.L_x_28264) ;  /* 0x0000000000207947 */ /* 0x000fea0003800000 */
.L_x_28259:
[----:B------:R-:W-:-:S04]  /*22d0*/  LOP3.LUT R0, R15, 0x80000000, R0, 0x48, !PT ;  /* 0x800000000f007812 */ /* 0x000fc800078e4800 */
[----:B------:R-:W-:Y:S01]  /*22e0*/  LOP3.LUT R0, R0, 0x7f800000, RZ, 0xfc, !PT ;  /* 0x7f80000000007812 */ /* 0x000fe200078efcff */
[----:B------:R-:W-:Y:S06]  /*22f0*/  BRA `(.L_x_28264) ;  /* 0x0000000000147947 */ /* 0x000fec0003800000 */
.L_x_28258:
[----:B------:R-:W-:Y:S01]  /*2300*/  LOP3.LUT R0, R15, 0x80000000, R0, 0x48, !PT ;  /* 0x800000000f007812 */ /* 0x000fe200078e4800 */
[----:B------:R-:W-:Y:S06]  /*2310*/  BRA `(.L_x_28264) ;  /* 0x00000000000c7947 */ /* 0x000fec0003800000 */
.L_x_28257:
[----:B------:R-:W0:Y:S01]  /*2320*/  MUFU.RSQ R0, -QNAN ;  /* 0xffc0000000007908 */ /* 0x000e220000001400 */
[----:B------:R-:W-:Y:S05]  /*2330*/  BRA `(.L_x_28264) ;  /* 0x0000000000047947 */ /* 0x000fea0003800000 */
.L_x_28256:
[----:B------:R-:W-:-:S07]  /*2340*/  FADD.FTZ R0, R0, R5 ;  /* 0x0000000500007221 */ /* 0x000fce0000010000 */
.L_x_28264:
[----:B------:R-:W-:Y:S05]  /*2350*/  BSYNC.RECONVERGENT B2 ;  /* 0x0000000000027941 */ /* 0x000fea0003800200 */
.L_x_28254:
[----:B------:R-:W-:Y:S01]  /*2360*/  IMAD.MOV.U32 R15, RZ, RZ, 0x0 ;  /* 0x00000000ff0f7424 */ /* 0x000fe200078e00ff */
[----:B0-----:R-:W-:-:S03]  /*2370*/  MOV R13, R0 ;  /* 0x00000000000d7202 */ /* 0x001fc60000000f00 */
[----:B------:R-:W-:Y:S05]  /*2380*/  RET.REL.NODEC R14 `(_Z15SoftmaxWarpImplI22BroadcastScaleMaskLoadIffbLm2EiE11DirectStoreIffEfLi2ELi2ELi8ELi2ELb1EL9Algorithm0EEvT_T0_ll) ;  /* 0xffffffdc0e1c7950 */ /* 0x000fea0003c3ffff */
.L_x_28265:
        /* <DEDUP_REMOVED lines=15> */
.L_x_37829:


//--------------------- .text._Z15SoftmaxWarpImplI22BroadcastScaleMaskLoadIffbLm2EiE11DirectStoreIffEfLi2ELi2ELi8ELi2ELb0EL9Algorithm0EEvT_T0_ll --------------------------
	.section	.text._Z15SoftmaxWarpImplI22BroadcastScaleMaskLoadIffbLm2EiE11DirectStoreIffEfLi2ELi2ELi8ELi2ELb0EL9Algorithm0EEvT_T0_ll,"ax",@progbits
	.align	128
        .global         _Z15SoftmaxWarpImplI22BroadcastScaleMaskLoadIffbLm2EiE11DirectStoreIffEfLi2ELi2ELi8ELi2ELb0EL9Algorithm0EEvT_T0_ll
        .type           _Z15SoftmaxWarpImplI22BroadcastScaleMaskLoadIffbLm2EiE11DirectStoreIffEfLi2ELi2ELi8ELi2ELb0EL9Algorithm0EEvT_T0_ll,@function
        .size           _Z15SoftmaxWarpImplI22BroadcastScaleMaskLoadIffbLm2EiE11DirectStoreIffEfLi2ELi2ELi8ELi2ELb0EL9Algorithm0EEvT_T0_ll,(.L_x_37830 - _Z15SoftmaxWarpImplI22BroadcastScaleMaskLoadIffbLm2EiE11DirectStoreIffEfLi2ELi2ELi8ELi2ELb0EL9Algorithm0EEvT_T0_ll)
        .other          _Z15SoftmaxWarpImplI22BroadcastScaleMaskLoadIffbLm2EiE11DirectStoreIffEfLi2ELi2ELi8ELi2ELb0EL9Algorithm0EEvT_T0_ll,@"STO_CUDA_ENTRY STV_DEFAULT"
_Z15SoftmaxWarpImplI22BroadcastScaleMaskLoadIffbLm2EiE11DirectStoreIffEfLi2ELi2ELi8ELi2ELb0EL9Algorithm0EEvT_T0_ll:
.text._Z15SoftmaxWarpImplI22BroadcastScaleMaskLoadIffbLm2EiE11DirectStoreIffEfLi2ELi2ELi8ELi2ELb0EL9Algorithm0EEvT_T0_ll:
        /* <DEDUP_REMOVED lines=26> */
.L_x_28266:
        /* <DEDUP_REMOVED lines=20> */
.L_x_28277:
        /* <DEDUP_REMOVED lines=174> */
.L_x_28291:
        /* <DEDUP_REMOVED lines=11> */
[----:B------:R-:W-:Y:S05]  /*0e70*/  CALL.REL.NOINC `($__internal_453_$__cuda_sm3x_div_rn_noftz_f32_slowpath) ;  /* 0x0000000c00247944 */ /* 0x000fea0003c00000 */
[----:B------:R-:W-:-:S07]  /*0e80*/  MOV R10, R0 ;  /* 0x00000000000a7202 */ /* 0x000fce0000000f00 */
.L_x_28270:
[----:B------:R-:W-:Y:S05]  /*0e90*/  BSYNC.RECONVERGENT B1 ;  /* 0x0000000000017941 */ /* 0x000fea0003800200 */
.L_x_28269:
        /* <DEDUP_REMOVED lines=11> */
[----:B------:R-:W-:Y:S05]  /*0f50*/  CALL.REL.NOINC `($__internal_453_$__cuda_sm3x_div_rn_noftz_f32_slowpath) ;  /* 0x0000000800ec7944 */ /* 0x000fea0003c00000 */
[----:B------:R-:W-:-:S07]  /*0f60*/  MOV R11, R0 ;  /* 0x00000000000b7202 */ /* 0x000fce0000000f00 */
.L_x_28272:
[----:B------:R-:W-:Y:S05]  /*0f70*/  BSYNC.RECONVERGENT B1 ;  /* 0x0000000000017941 */ /* 0x000fea0003800200 */
.L_x_28271:
        /* <DEDUP_REMOVED lines=23> */
[----:B------:R-:W-:Y:S05]  /*10f0*/  CALL.REL.NOINC `($__internal_453_$__cuda_sm3x_div_rn_noftz_f32_slowpath) ;  /* 0x0000000800847944 */ /* 0x000fea0003c00000 */
[----:B------:R-:W-:-:S07]  /*1100*/  MOV R2, R0 ;  /* 0x0000000000027202 */ /* 0x000fce0000000f00 */
.L_x_28274:
[----:B------:R-:W-:Y:S05]  /*1110*/  BSYNC.RECONVERGENT B1 ;  /* 0x0000000000017941 */ /* 0x000fea0003800200 */
.L_x_28273:
        /* <DEDUP_REMOVED lines=12> */
[----:B------:R-:W-:Y:S05]  /*11e0*/  CALL.REL.NOINC `($__internal_453_$__cuda_sm3x_div_rn_noftz_f32_slowpath) ;  /* 0x0000000800487944 */ /* 0x000fea0003c00000 */
[----:B------:R-:W-:-:S07]  /*11f0*/  IMAD.MOV.U32 R3, RZ, RZ, R0 ;  /* 0x000000ffff037224 */ /* 0x000fce00078e0000 */
.L_x_28276:
[----:B------:R-:W-:Y:S05]  /*1200*/  BSYNC.RECONVERGENT B1 ;  /* 0x0000000000017941 */ /* 0x000fea0003800200 */
.L_x_28275:
        /* <DEDUP_REMOVED lines=18> */
.L_x_28267:
[----:B------:R-:W-:Y:S05]  /*1330*/  EXIT ;  /* 0x000000000000794d */ /* 0x000fea0003800000 */
.L_x_28268:
[----:B------:R-:W-:Y:S01]  /*1340*/  HFMA2 R12, -RZ, RZ, 0, 2.384185791015625e-07 ;  /* 0x00000004ff0c7431 */ /* 0x000fe200000001ff */
[----:B------:R-:W-:Y:S01]  /*1350*/  BSSY B1, `(.L_x_28278) ;  /* 0x0000006000017945 */ /* 0x000fe20003800000 */
[----:B------:R-:W-:Y:S01]  /*1360*/  IMAD.MOV.U32 R11, RZ, RZ, 0x1f ;  /* 0x0000001fff0b7424 */ /* 0x000fe200078e00ff */
[----:B------:R-:W-:-:S07]  /*1370*/  MOV R15, 0xffffffff ;  /* 0xffffffff000f7802 */ /* 0x000fce0000000f00 */
[----:B------:R-:W-:Y:S05]  /*1380*/  WARPSYNC.COLLECTIVE R15, `(.L_x_28279) ;  /* 0x000000000f087348 */ /* 0x000fea0003c00000 */
[----:B------:R0:W1:Y:S02]  /*1390*/  SHFL.BFLY P6, R14, R13, R12, R11 ;  /* 0x0c00000c0d0e7389 */ /* 0x00006400000c000b */
[----:B01----:R-:W-:Y:S05]  /*13a0*/  ENDCOLLECTIVE ;  /* 0x000000000000791b */ /* 0x003fea0003800000 */
.L_x_28279:
[----:B------:R-:W-:Y:S05]  /*13b0*/  BSYNC B1 ;  /* 0x0000000000017941 */ /* 0x000fea0003800000 */
.L_x_28278:
[----:B------:R-:W-:Y:S01]  /*13c0*/  HFMA2 R11, -RZ, RZ, 0, 1.847743988037109375e-06 ;  /* 0x0000001fff0b7431 */ /* 0x000fe200000001ff */
[----:B------:R-:W-:Y:S01]  /*13d0*/  FMNMX R13, R13, R14, !PT ;  /* 0x0000000e0d0d7209 */ /* 0x000fe20007800000 */
[----:B------:R-:W-:Y:S02]  /*13e0*/  IMAD.MOV.U32 R12, RZ, RZ, 0x2 ;  /* 0x00000002ff0c7424 */ /* 0x000fe400078e00ff */
[----:B------:R-:W-:-:S07]  /*13f0*/  IMAD.MOV.U32 R15, RZ, RZ, -0x1 ;  /* 0xffffffffff0f7424 */ /* 0x000fce00078e00ff */
[----:B------:R-:W-:Y:S05]  /*1400*/  WARPSYNC.COLLECTIVE R15, `(.L_x_28280) ;  /* 0x000000000f087348 */ /* 0x000fea0003c00000 */
[----:B------:R0:W1:Y:S02]  /*1410*/  SHFL.BFLY P6, R14, R13, R12, R11 ;  /* 0x0c00000c0d0e7389 */ /* 0x00006400000c000b */
[----:B01----:R-:W-:Y:S05]  /*1420*/  ENDCOLLECTIVE ;  /* 0x000000000000791b */ /* 0x003fea0003800000 */
.L_x_28280:
[----:B------:R-:W-:Y:S01]  /*1430*/  IMAD.MOV.U32 R12, RZ, RZ, 0x1 ;  /* 0x00000001ff0c7424 */ /* 0x000fe200078e00ff */
[----:B------:R-:W-:-:S04]  /*1440*/  FMNMX R2, R13, R14, !PT ;  /* 0x0000000e0d027209 */ /* 0x000fc80007800000 */
[----:B------:R-:W-:-:S07]  /*1450*/  MOV R13, R2 ;  /* 0x00000002000d7202 */ /* 0x000fce0000000f00 */
[----:B------:R-:W-:Y:S05]  /*1460*/  WARPSYNC.COLLECTIVE R15, `(.L_x_28281) ;  /* 0x000000000f087348 */ /* 0x000fea0003c00000 */
[----:B------:R0:W1:Y:S02]  /*1470*/  SHFL.BFLY P6, R14, R13, R12, R11 ;  /* 0x0c00000c0d0e7389 */ /* 0x00006400000c000b */
[----:B01----:R-:W-:Y:S05]  /*1480*/  ENDCOLLECTIVE ;  /* 0x000000000000791b */ /* 0x003fea0003800000 */
.L_x_28281:
[----:B------:R-:W-:Y:S02]  /*1490*/  HFMA2 R12, -RZ, RZ, 0, 2.384185791015625e-07 ;  /* 0x00000004ff0c7431 */ /* 0x000fe400000001ff */
[----:B------:R-:W-:Y:S01]  /*14a0*/  IMAD.MOV.U32 R13, RZ, RZ, R0 ;  /* 0x000000ffff0d7224 */ /* 0x000fe200078e0000 */
[----:B------:R-:W-:-:S07]  /*14b0*/  MOV R3, R14 ;  /* 0x0000000e00037202 */ /* 0x000fce0000000f00 */
[----:B------:R-:W-:Y:S05]  /*14c0*/  WARPSYNC.COLLECTIVE R15, `(.L_x_28282) ;  /* 0x000000000f087348 */ /* 0x000fea0003c00000 */
[----:B------:R0:W1:Y:S02]  /*14d0*/  SHFL.BFLY P6, R14, R13, R12, R11 ;  /* 0x0c00000c0d0e7389 */ /* 0x00006400000c000b */
[----:B01----:R-:W-:Y:S05]  /*14e0*/  ENDCOLLECTIVE ;  /* 0x000000000000791b */ /* 0x003fea0003800000 */
.L_x_28282:
[----:B------:R-:W-:Y:S01]  /*14f0*/  FMNMX R3, R2, R3, !PT ;  /* 0x0000000302037209 */ /* 0x000fe20007800000 */
[----:B------:R-:W-:-:S04]  /*1500*/  IMAD.MOV.U32 R2, RZ, RZ, 0x3bbb989d ;  /* 0x3bbb989dff027424 */ /* 0x000fc800078e00ff */
[----:B------:R-:W-:Y:S01]  /*1510*/  FADD R25, -R3, R24 ;  /* 0x0000001803197221 */ /* 0x000fe20000000100 */
[----:B------:R-:W-:Y:S02]  /*1520*/  IMAD.MOV.U32 R12, RZ, RZ, 0x2 ;  /* 0x00000002ff0c7424 */ /* 0x000fe400078e00ff */
[----:B------:R-:W-:-:S05]  /*1530*/  IMAD.MOV.U32 R5, RZ, RZ, R14 ;  /* 0x000000ffff057224 */ /* 0x000fca00078e000e */
[----:B------:R-:W-:Y:S01]  /*1540*/  FMNMX R5, R0, R5, !PT ;  /* 0x0000000500057209 */ /* 0x000fe20007800000 */
[----:B------:R-:W-:-:S03]  /*1550*/  FADD R0, R30, -R3 ;  /* 0x800000031e007221 */ /* 0x000fc60000000000 */
[----:B------:R-:W-:Y:S01]  /*1560*/  MOV R13, R5 ;  /* 0x00000005000d7202 */ /* 0x000fe20000000f00 */
[----:B------:R-:W-:-:S07]  /*1570*/  FFMA.SAT R3, R0, R2, 0.5 ;  /* 0x3f00000000037423 */ /* 0x000fce0000002002 */
[----:B------:R-:W-:Y:S05]  /*1580*/  WARPSYNC.COLLECTIVE R15, `(.L_x_28283) ;  /* 0x000000000f087348 */ /* 0x000fea0003c00000 */
[----:B------:R0:W1:Y:S02]  /*1590*/  SHFL.BFLY P6, R14, R13, R12, R11 ;  /* 0x0c00000c0d0e7389 */ /* 0x00006400000c000b */
[----:B01----:R-:W-:Y:S05]  /*15a0*/  ENDCOLLECTIVE ;  /* 0x000000000000791b */ /* 0x003fea0003800000 */
.L_x_28283:
[----:B------:R-:W-:Y:S01]  /*15b0*/  HFMA2 R12, -RZ, RZ, 0, 5.9604644775390625e-08 ;  /* 0x00000001ff0c7431 */ /* 0x000fe200000001ff */
[----:B------:R-:W-:-:S04]  /*15c0*/  MOV R4, R14 ;  /* 0x0000000e00047202 */ /* 0x000fc80000000f00 */
[----:B------:R-:W-:-:S05]  /*15d0*/  FMNMX R4, R5, R4, !PT ;  /* 0x0000000405047209 */ /* 0x000fca0007800000 */
[----:B------:R-:W-:-:S07]  /*15e0*/  IMAD.MOV.U32 R13, RZ, RZ, R4 ;  /* 0x000000ffff0d7224 */ /* 0x000fce00078e0004 */
[----:B------:R-:W-:Y:S05]  /*15f0*/  WARPSYNC.COLLECTIVE R15, `(.L_x_28284) ;  /* 0x000000000f087348 */ /* 0x000fea0003c00000 */
[----:B------:R0:W1:Y:S02]  /*1600*/  SHFL.BFLY P6, R14, R13, R12, R11 ;  /* 0x0c00000c0d0e7389 */ /* 0x00006400000c000b */
[----:B01----:R-:W-:Y:S05]  /*1610*/  ENDCOLLECTIVE ;  /* 0x000000000000791b */ /* 0x003fea0003800000 */
.L_x_28284:
[----:B------:R-:W-:Y:S01]  /*1620*/  FFMA.SAT R11, R25, R2, 0.5 ;  /* 0x3f000000190b7423 */ /* 0x000fe20000002002 */
[----:B------:R-:W-:Y:S01]  /*1630*/  IMAD.MOV.U32 R12, RZ, RZ, 0x4 ;  /* 0x00000004ff0c7424 */ /* 0x000fe200078e00ff */
[----:B------:R-:W-:Y:S02]  /*1640*/  FMNMX R5, R4, R14, !PT ;  /* 0x0000000e04057209 */ /* 0x000fe40007800000 */
[----:B------:R-:W-:-:S03]  /*1650*/  MOV R4, 0x437c0000 ;  /* 0x437c000000047802 */ /* 0x000fc60000000f00 */
[----:B------:R-:W-:Y:S02]  /*1660*/  FADD R23, -R5, R23 ;  /* 0x0000001705177221 */ /* 0x000fe40000000100 */
        /* <DEDUP_REMOVED lines=8> */
[----:B------:R-:W-:Y:S01]  /*16f0*/  FFMA R10, R25, 1.4426950216293334961, -R10 ;  /* 0x3fb8aa3b190a7823 */ /* 0x000fe2000000080a */
[----:B------:R-:W-:-:S02]  /*1700*/  IMAD.MOV.U32 R15, RZ, RZ, -0x1 ;  /* 0xffffffffff0f7424 */ /* 0x000fc400078e00ff */
[----:B------:R-:W-:Y:S01]  /*1710*/  FFMA R5, R0, 1.925963033500011079e-08, R5 ;  /* 0x32a5706000057823 */ /* 0x000fe20000000005 */
[----:B------:R-:W-:Y:S02]  /*1720*/  IMAD.SHL.U32 R0, R14, 0x800000, RZ ;  /* 0x008000000e007824 */ /* 0x000fe400078e00ff */
[----:B------:R-:W-:Y:S01]  /*1730*/  FFMA R10, R25, 1.925963033500011079e-08, R10 ;  /* 0x32a57060190a7823 */ /* 0x000fe2000000000a */
[----:B------:R-:W-:Y:S01]  /*1740*/  FFMA.SAT R25, R23, R2, 0.5 ;  /* 0x3f00000017197423 */ /* 0x000fe20000002002 */
[----:B------:R-:W-:Y:S01]  /*1750*/  SHF.L.U32 R2, R11, 0x17, RZ ;  /* 0x000000170b027819 */ /* 0x000fe200000006ff */
[----:B------:R-:W-:Y:S01]  /*1760*/  HFMA2 R11, -RZ, RZ, 0, 1.847743988037109375e-06 ;  /* 0x0000001fff0b7431 */ /* 0x000fe200000001ff */
[----:B------:R-:W0:Y:S08]  /*1770*/  MUFU.EX2 R5, R5 ;  /* 0x0000000500057308 */ /* 0x000e300000000800 */
[----:B------:R-:W1:Y:S01]  /*1780*/  MUFU.EX2 R13, R10 ;  /* 0x0000000a000d7308 */ /* 0x000e620000000800 */
[----:B0-----:R-:W-:Y:S01]  /*1790*/  FMUL R0, R0, R5 ;  /* 0x0000000500007220 */ /* 0x001fe20000400000 */
[----:B------:R-:W-:-:S04]  /*17a0*/  FFMA.RM R5, R25, R4, 12582913 ;  /* 0x4b40000119057423 */ /* 0x000fc80000004004 */
[C---:B------:R-:W-:Y:S01]  /*17b0*/  FADD R4, R5.reuse, -12583039 ;  /* 0xcb40007f05047421 */ /* 0x040fe20000000000 */
[----:B------:R-:W-:Y:S02]  /*17c0*/  IMAD.SHL.U32 R5, R5, 0x800000, RZ ;  /* 0x0080000005057824 */ /* 0x000fe400078e00ff */
[----:B-1----:R-:W-:Y:S01]  /*17d0*/  FMUL R2, R2, R13 ;  /* 0x0000000d02027220 */ /* 0x002fe20000400000 */
[----:B------:R-:W-:Y:S01]  /*17e0*/  FADD R13, RZ, R0 ;  /* 0x00000000ff0d7221 */ /* 0x000fe20000000000 */
[----:B------:R-:W-:-:S03]  /*17f0*/  FFMA R4, R23, 1.4426950216293334961, -R4 ;  /* 0x3fb8aa3b17047823 */ /* 0x000fc60000000804 */
[----:B------:R-:W-:Y:S01]  /*1800*/  FADD R13, R13, R2 ;  /* 0x000000020d0d7221 */ /* 0x000fe20000000000 */
[----:B------:R-:W-:Y:S01]  /*1810*/  FFMA R25, R23, 1.925963033500011079e-08, R4 ;  /* 0x32a5706017197823 */ /* 0x000fe20000000004 */
[----:B------:R-:W-:-:S07]  /*1820*/  FADD R4, R24, -12583039 ;  /* 0xcb40007f18047421 */ /* 0x000fce0000000000 */
[----:B------:R-:W-:Y:S05]  /*1830*/  WARPSYNC.COLLECTIVE R15, `(.L_x_28285) ;  /* 0x000000000f087348 */ /* 0x000fea0003c00000 */
[----:B------:R0:W1:Y:S02]  /*1840*/  SHFL.BFLY P6, R14, R13, R12, R11 ;  /* 0x0c00000c0d0e7389 */ /* 0x00006400000c000b */
[----:B01----:R-:W-:Y:S05]  /*1850*/  ENDCOLLECTIVE ;  /* 0x000000000000791b */ /* 0x003fea0003800000 */
.L_x_28285:
[C---:B------:R-:W-:Y:S01]  /*1860*/  FFMA R4, R3.reuse, 1.4426950216293334961, -R4 ;  /* 0x3fb8aa3b03047823 */ /* 0x040fe20000000804 */
[----:B------:R-:W-:Y:S03]  /*1870*/  MUFU.EX2 R10, R25 ;  /* 0x00000019000a7308 */ /* 0x000fe60000000800 */
[----:B------:R-:W-:Y:S01]  /*1880*/  FFMA R4, R3, 1.925963033500011079e-08, R4 ;  /* 0x32a5706003047823 */ /* 0x000fe20000000004 */
[----:B------:R-:W-:-:S05]  /*1890*/  SHF.L.U32 R3, R24, 0x17, RZ ;  /* 0x0000001718037819 */ /* 0x000fca00000006ff */
[----:B------:R-:W0:Y:S01]  /*18a0*/  MUFU.EX2 R4, R4 ;  /* 0x0000000400047308 */ /* 0x000e220000000800 */
[----:B------:R-:W-:Y:S02]  /*18b0*/  IMAD.MOV.U32 R12, RZ, RZ, 0x2 ;  /* 0x00000002ff0c7424 */ /* 0x000fe400078e00ff */
[----:B------:R-:W-:Y:S01]  /*18c0*/  FADD R23, R13, R14 ;  /* 0x0000000e0d177221 */ /* 0x000fe20000000000 */
[----:B0-----:R-:W-:-:S04]  /*18d0*/  FMUL R3, R3, R4 ;  /* 0x0000000403037220 */ /* 0x001fc80000400000 */
[----:B------:R-:W-:Y:S01]  /*18e0*/  MOV R13, R23 ;  /* 0x00000017000d7202 */ /* 0x000fe20000000f00 */
[----:B------:R-:W-:Y:S01]  /*18f0*/  FMUL R4, R5, R10 ;  /* 0x0000000a05047220 */ /* 0x000fe20000400000 */
[----:B------:R-:W-:-:S07]  /*1900*/  FADD R5, RZ, R3 ;  /* 0x00000003ff057221 */ /* 0x000fce0000000000 */
[----:B------:R-:W-:Y:S05]  /*1910*/  WARPSYNC.COLLECTIVE R15, `(.L_x_28286) ;  /* 0x000000000f087348 */ /* 0x000fea0003c00000 */
[----:B------:R0:W1:Y:S02]  /*1920*/  SHFL.BFLY P6, R14, R13, R12, R11 ;  /* 0x0c00000c0d0e7389 */ /* 0x00006400000c000b */
[----:B01----:R-:W-:Y:S05]  /*1930*/  ENDCOLLECTIVE ;  /* 0x000000000000791b */ /* 0x003fea0003800000 */
.L_x_28286:
[----:B------:R-:W-:Y:S01]  /*1940*/  FADD R10, R5, R4 ;  /* 0x00000004050a7221 */ /* 0x000fe20000000000 */
[----:B------:R-:W-:Y:S02]  /*1950*/  IMAD.MOV.U32 R12, RZ, RZ, 0x1 ;  /* 0x00000001ff0c7424 */ /* 0x000fe400078e00ff */
[----:B------:R-:W-:-:S05]  /*1960*/  FADD R24, R23, R14 ;  /* 0x0000000e17187221 */ /* 0x000fca0000000000 */
[----:B------:R-:W-:-:S07]  /*1970*/  MOV R13, R24 ;  /* 0x00000018000d7202 */ /* 0x000fce0000000f00 */
[----:B------:R-:W-:Y:S05]  /*1980*/  WARPSYNC.COLLECTIVE R15, `(.L_x_28287) ;  /* 0x000000000f087348 */ /* 0x000fea0003c00000 */
[----:B------:R0:W1:Y:S02]  /*1990*/  SHFL.BFLY P6, R14, R13, R12, R11 ;  /* 0x0c00000c0d0e7389 */ /* 0x00006400000c000b */
[----:B01----:R-:W-:Y:S05]  /*19a0*/  ENDCOLLECTIVE ;  /* 0x000000000000791b */ /* 0x003fea0003800000 */
.L_x_28287:
[----:B------:R-:W-:Y:S02]  /*19b0*/  HFMA2 R12, -RZ, RZ, 0, 2.384185791015625e-07 ;  /* 0x00000004ff0c7431 */ /* 0x000fe400000001ff */
[----:B------:R-:W-:Y:S01]  /*19c0*/  IMAD.MOV.U32 R13, RZ, RZ, R10 ;  /* 0x000000ffff0d7224 */ /* 0x000fe200078e000a */
[----:B------:R-:W-:-:S07]  /*19d0*/  MOV R5, R14 ;  /* 0x0000000e00057202 */ /* 0x000fce0000000f00 */
[----:B------:R-:W-:Y:S05]  /*19e0*/  WARPSYNC.COLLECTIVE R15, `(.L_x_28288) ;  /* 0x000000000f087348 */ /* 0x000fea0003c00000 */
[----:B------:R0:W1:Y:S02]  /*19f0*/  SHFL.BFLY P6, R14, R13, R12, R11 ;  /* 0x0c00000c0d0e7389 */ /* 0x00006400000c000b */
[----:B01----:R-:W-:Y:S05]  /*1a00*/  ENDCOLLECTIVE ;  /* 0x000000000000791b */ /* 0x003fea0003800000 */
.L_x_28288:
        /* <DEDUP_REMOVED lines=8> */
.L_x_28289:
[----:B------:R-:W-:Y:S01]  /*1a90*/  HFMA2 R12, -RZ, RZ, 0, 5.9604644775390625e-08 ;  /* 0x00000001ff0c7431 */ /* 0x000fe200000001ff */
[----:B------:R-:W-:-:S05]  /*1aa0*/  MOV R26, R14 ;  /* 0x0000000e001a7202 */ /* 0x000fca0000000f00 */
[----:B------:R-:W-:-:S04]  /*1ab0*/  FADD R26, R25, R26 ;  /* 0x0000001a191a7221 */ /* 0x000fc80000000000 */
[----:B------:R-:W-:-:S07]  /*1ac0*/  IMAD.MOV.U32 R13, RZ, RZ, R26 ;  /* 0x000000ffff0d7224 */ /* 0x000fce00078e001a */
[----:B------:R-:W-:Y:S05]  /*1ad0*/  WARPSYNC.COLLECTIVE R15, `(.L_x_28290) ;  /* 0x000000000f087348 */ /* 0x000fea0003c00000 */
[----:B------:R0:W1:Y:S02]  /*1ae0*/  SHFL.BFLY P6, R14, R13, R12, R11 ;  /* 0x0c00000c0d0e7389 */ /* 0x00006400000c000b */
[----:B01----:R-:W-:Y:S05]  /*1af0*/  ENDCOLLECTIVE ;  /* 0x000000000000791b */ /* 0x003fea0003800000 */
.L_x_28290:
[----:B------:R-:W-:Y:S05]  /*1b00*/  BRA `(.L_x_28291) ;  /* 0xfffffff000ac7947 */ /* 0x000fea000383ffff */
        .weak           $__internal_453_$__cuda_sm3x_div_rn_noftz_f32_slowpath
        .type           $__internal_453_$__cuda_sm3x_div_rn_noftz_f32_slowpath,@function
        .size           $__internal_453_$__cuda_sm3x_div_rn_noftz_f32_slowpath,(.L_x_37830 - $__internal_453_$__cuda_sm3x_div_rn_noftz_f32_slowpath)
$__internal_453_$__cuda_sm3x_div_rn_noftz_f32_slowpath:
        /* <DEDUP_REMOVED lines=35> */
.L_x_28293:
        /* <DEDUP_REMOVED lines=51> */
.L_x_28300:
[----:B------:R-:W-:-:S04]  /*2070*/  LOP3.LUT R0, R0, 0x80000000, RZ, 0xc0, !PT ;  /* 0x8000000000007812 */ /* 0x000fc800078ec0ff */
[----:B------:R-:W-:Y:S01]  /*2080*/  LOP3.LUT R0, R0, 0x7f800000, RZ, 0xfc, !PT ;  /* 0x7f80000000007812 */ /* 0x000fe200078efcff */
[----:B------:R-:W-:Y:S06]  /*2090*/  BRA `(.L_x_28301) ;  /* 0x0000000000047947 */ /* 0x000fec0003800000 */
.L_x_28299:
[----:B------:R-:W-:-:S07]  /*20a0*/  LEA R0, R28, R0, 0x17 ;  /* 0x000000001c007211 */ /* 0x000fce00078eb8ff */
.L_x_28301:
[----:B------:R-:W-:Y:S05]  /*20b0*/  BSYNC.RECONVERGENT B3 ;  /* 0x0000000000037941 */ /* 0x000fea0003800200 */
.L_x_28298:
[----:B------:R-:W-:Y:S05]  /*20c0*/  BRA `(.L_x_28302) ;  /* 0x0000000000207947 */ /* 0x000fea0003800000 */
.L_x_28297:
[----:B------:R-:W-:-:S04]  /*20d0*/  LOP3.LUT R0, R25, 0x80000000, R0, 0x48, !PT ;  /* 0x8000000019007812 */ /* 0x000fc800078e4800 */
[----:B------:R-:W-:Y:S01]  /*20e0*/  LOP3.LUT R0, R0, 0x7f800000, RZ, 0xfc, !PT ;  /* 0x7f80000000007812 */ /* 0x000fe200078efcff */
[----:B------:R-:W-:Y:S06]  /*20f0*/  BRA `(.L_x_28302) ;  /* 0x0000000000147947 */ /* 0x000fec0003800000 */
.L_x_28296:
[----:B------:R-:W-:Y:S01]  /*2100*/  LOP3.LUT R0, R25, 0x80000000, R0, 0x48, !PT ;  /* 0x8000000019007812 */ /* 0x000fe200078e4800 */
[----:B------:R-:W-:Y:S06]  /*2110*/  BRA `(.L_x_28302) ;  /* 0x00000000000c7947 */ /* 0x000fec0003800000 */
.L_x_28295:
[----:B------:R-:W0:Y:S01]  /*2120*/  MUFU.RSQ R0, -QNAN ;  /* 0xffc0000000007908 */ /* 0x000e220000001400 */
[----:B------:R-:W-:Y:S05]  /*2130*/  BRA `(.L_x_28302) ;  /* 0x0000000000047947 */ /* 0x000fea0003800000 */
.L_x_28294:
[----:B------:R-:W-:-:S07]  /*2140*/  FADD.FTZ R0, R0, R5 ;  /* 0x0000000500007221 */ /* 0x000fce0000010000 */
.L_x_28302:
[----:B------:R-:W-:Y:S05]  /*2150*/  BSYNC.RECONVERGENT B2 ;  /* 0x0000000000027941 */ /* 0x000fea0003800200 */
.L_x_28292:
[----:B------:R-:W-:-:S04]  /*2160*/  IMAD.MOV.U32 R25, RZ, RZ, 0x0 ;  /* 0x00000000ff197424 */ /* 0x000fc800078e00ff */
[----:B0-----:R-:W-:Y:S05]  /*2170*/  RET.REL.NODEC R24 `(_Z15SoftmaxWarpImplI22BroadcastScaleMaskLoadIffbLm2EiE11DirectStoreIffEfLi2ELi2ELi8ELi2ELb0EL9Algorithm0EEvT_T0_ll) ;  /* 0xffffffdc18a07950 */ /* 0x001fea0003c3ffff */
.L_x_28303:
        /* <DEDUP_REMOVED lines=16> */
.L_x_37830:


//--------------------- .text._Z15SoftmaxWarpImplI22BroadcastScaleMaskLoadIffbLm2EiE11DirectStoreIffEfLi2ELi2ELi4ELi1ELb1EL9Algorithm0EEvT_T0_ll --------------------------
	.section	.text._Z15SoftmaxWarpImplI22BroadcastScaleMaskLoadIffbLm2EiE11DirectStoreIffEfLi2ELi2ELi4ELi1ELb1EL9Algorithm0EEvT_T0_ll,"ax",@progbits
	.align	128
        .global         _Z15SoftmaxWarpImplI22BroadcastScaleMaskLoadIffbLm2EiE11DirectStoreIffEfLi2ELi2ELi4ELi1ELb1EL9Algorithm0EEvT_T0_ll
        .type           _Z15SoftmaxWarpImplI22BroadcastScaleMaskLoadIffbLm2EiE11DirectStoreIffEfLi2ELi2ELi4ELi1ELb1EL9Algorithm0EEvT_T0_ll,@function
        .size           _Z15SoftmaxWarpImplI22BroadcastScaleMaskLoadIffbLm2EiE11DirectStoreIffEfLi2ELi2ELi4ELi1ELb1EL9Algorithm0EEvT_T0_ll,(.L_x_37831 - _Z15SoftmaxWarpImplI22BroadcastScaleMaskLoadIffbLm2EiE11DirectStoreIffEfLi2ELi2ELi4ELi1ELb1EL9Algorithm0EEvT_T0_ll)
        .other          _Z15SoftmaxWarpImplI22BroadcastScaleMaskLoadIffbLm2EiE11DirectStoreIffEfLi2ELi2ELi4ELi1ELb1EL9Algorithm0EEvT_T0_ll,@"STO_CUDA_ENTRY STV_DEFAULT"
_Z15SoftmaxWarpImplI22BroadcastScaleMaskLoadIffbLm2EiE11DirectStoreIffEfLi2ELi2ELi4ELi1ELb1EL9Algorithm0EEvT_T0_ll:
.text._Z15SoftmaxWarpImplI22BroadcastScaleMaskLoadIffbLm2EiE11DirectStoreIffEfLi2ELi2ELi4ELi1ELb1EL9Algorithm0EEvT_T0_ll:
        /* <DEDUP_REMOVED lines=28> */
.L_x_28304:
        /* <DEDUP_REMOVED lines=20> */
.L_x_28315:
        /* <DEDUP_REMOVED lines=65> */
.L_x_28307:
[----:B------:R-:W-:Y:S05]  /*0710*/  BSYNC.RECONVERGENT B1 ;  /* 0x0000000000017941 */ /* 0x000fea0003800200 */
.L_x_28306:
        /* <DEDUP_REMOVED lines=31> */
.L_x_28321:
        /* <DEDUP_REMOVED lines=11> */
[----:B--234-:R-:W-:Y:S05]  /*09c0*/  CALL.REL.NOINC `($__internal_454_$__cuda_sm3x_div_rn_noftz_f32_slowpath) ;  /* 0x00000004006c7944 */ /* 0x01cfea0003c00000 */
[----:B------:R-:W-:-:S07]  /*09d0*/  IMAD.MOV.U32 R12, RZ, RZ, R2 ;  /* 0x000000ffff0c7224 */ /* 0x000fce00078e0002 */
.L_x_28310:
[----:B------:R-:W-:Y:S05]  /*09e0*/  BSYNC.RECONVERGENT B1 ;  /* 0x0000000000017941 */ /* 0x000fea0003800200 */
.L_x_28309:
        /* <DEDUP_REMOVED lines=11> */
[----:B--234-:R-:W-:Y:S05]  /*0aa0*/  CALL.REL.NOINC `($__internal_454_$__cuda_sm3x_div_rn_noftz_f32_slowpath) ;  /* 0x0000000400347944 */ /* 0x01cfea0003c00000 */
[----:B------:R-:W-:-:S07]  /*0ab0*/  IMAD.MOV.U32 R13, RZ, RZ, R2 ;  /* 0x000000ffff0d7224 */ /* 0x000fce00078e0002 */
.L_x_28312:
[----:B------:R-:W-:Y:S05]  /*0ac0*/  BSYNC.RECONVERGENT B1 ;  /* 0x0000000000017941 */ /* 0x000fea0003800200 */
.L_x_28311:
        /* <DEDUP_REMOVED lines=17> */
.L_x_28314:
[----:B------:R-:W-:Y:S05]  /*0be0*/  BSYNC.RECONVERGENT B1 ;  /* 0x0000000000017941 */ /* 0x000fea0003800200 */
.L_x_28313:
[----:B------:R-:W-:-:S04]  /*0bf0*/  IADD3 R21, P0, PT, R23, R21, RZ ;  /* 0x0000001517157210 */ /* 0x000fc80007f1e0ff */
[----:B------:R-:W-:Y:S02]  /*0c00*/  LEA.HI.X.SX32 R20, R23, R20, 0x1, P0 ;  /* 0x0000001417147211 */ /* 0x000fe400000f0eff */
[----:B------:R-:W-:-:S04]  /*0c10*/  ISETP.GE.U32.AND P0, PT, R21, UR38, PT ;  /* 0x0000002615007c0c */ /* 0x000fc8000bf06070 */
[----:B------:R-:W-:-:S13]  /*0c20*/  ISETP.GE.AND.EX P0, PT, R20, UR39, PT, P0 ;  /* 0x0000002714007c0c */ /* 0x000fda000bf06300 */
[----:B------:R-:W-:Y:S05]  /*0c30*/  @!P0 BRA `(.L_x_28315) ;  /* 0xfffffff400b08947 */ /* 0x000fea000383ffff */
[----:B------:R-:W-:Y:S05]  /*0c40*/  BSYNC B0 ;  /* 0x0000000000007941 */ /* 0x000fea0003800000 */
.L_x_28305:
[----:B------:R-:W-:Y:S05]  /*0c50*/  EXIT ;  /* 0x000000000000794d */ /* 0x000fea0003800000 */
.L_x_28308:
[----:B------:R-:W-:Y:S01]  /*0c60*/  HFMA2 R12, -RZ, RZ, 0, 1.1920928955078125e-07 ;  /* 0x00000002ff0c7431 */ /* 0x000fe200000001ff */
[----:B------:R-:W-:Y:S01]  /*0c70*/  BSSY B1, `(.L_x_28316) ;  /* 0x0000006000017945 */ /* 0x000fe20003800000 */
[----:B------:R-:W-:Y:S02]  /*0c80*/  IMAD.MOV.U32 R11, RZ, RZ, 0x1f ;  /* 0x0000001fff0b7424 */ /* 0x000fe400078e00ff */
[----:B------:R-:W-:-:S07]  /*0c90*/  IMAD.MOV.U32 R15, RZ, RZ, -0x1 ;  /* 0xffffffffff0f7424 */ /* 0x000fce00078e00ff */
[----:B01234-:R-:W-:Y:S05]  /*0ca0*/  WARPSYNC.COLLECTIVE R15, `(.L_x_28317) ;  /* 0x000000000f087348 */ /* 0x01ffea0003c00000 */
[----:B------:R0:W0:Y:S02]  /*0cb0*/  SHFL.BFLY P6, R14, R13, R12, R11 ;  /* 0x0c00000c0d0e7389 */ /* 0x00002400000c000b */
[----:B01234-:R-:W-:Y:S05]  /*0cc0*/  ENDCOLLECTIVE ;  /* 0x000000000000791b */ /* 0x01ffea0003800000 */
.L_x_28317:
[----:B------:R-:W-:Y:S05]  /*0cd0*/  BSYNC B1 ;  /* 0x0000000000017941 */ /* 0x000fea0003800000 */
.L_x_28316:
        /* <DEDUP_REMOVED lines=8> */
.L_x_28318:
[----:B------:R-:W-:Y:S01]  /*0d60*/  IMAD.MOV.U32 R12, RZ, RZ, 0x2 ;  /* 0x00000002ff0c7424 */ /* 0x000fe200078e00ff */
[----:B------:R-:W-:-:S05]  /*0d70*/  FMNMX R14, R13, R14, !PT ;  /* 0x0000000e0d0e7209 */ /* 0x000fca0007800000 */
[C---:B------:R-:W-:Y:S01]  /*0d80*/  FADD R2, -R14.reuse, R2 ;  /* 0x000000020e027221 */ /* 0x040fe20000000100 */
[----:B------:R-:W-:Y:S01]  /*0d90*/  FADD R14, -R14, R3 ;  /* 0x000000030e0e7221 */ /* 0x000fe20000000100 */
[----:B------:R-:W-:-:S05]  /*0da0*/  HFMA2 R3, -RZ, RZ, 0.96630859375, -0.0022525787353515625 ;  /* 0x3bbb989dff037431 */ /* 0x000fca00000001ff */
        /* <DEDUP_REMOVED lines=22> */
.L_x_28319:
[----:B------:R-:W-:Y:S02]  /*0f10*/  IMAD.MOV.U32 R12, RZ, RZ, 0x1 ;  /* 0x00000001ff0c7424 */ /* 0x000fe400078e00ff */
[----:B------:R-:W-:-:S05]  /*0f20*/  FADD R3, R13, R14 ;  /* 0x0000000e0d037221 */ /* 0x000fca0000000000 */
[----:B------:R-:W-:-:S07]  /*0f30*/  MOV R13, R3 ;  /* 0x00000003000d7202 */ /* 0x000fce0000000f00 */
[----:B------:R-:W-:Y:S05]  /*0f40*/  WARPSYNC.COLLECTIVE R15, `(.L_x_28320) ;  /* 0x000000000f087348 */ /* 0x000fea0003c00000 */
[----:B------:R0:W1:Y:S02]  /*0f50*/  SHFL.BFLY P6, R14, R13, R12, R11 ;  /* 0x0c00000c0d0e7389 */ /* 0x00006400000c000b */
[----:B01----:R-:W-:Y:S05]  /*0f60*/  ENDCOLLECTIVE ;  /* 0x000000000000791b */ /* 0x003fea0003800000 */
.L_x_28320:
[----:B------:R-:W-:Y:S05]  /*0f70*/  BRA `(.L_x_28321) ;  /* 0xfffffff800647947 */ /* 0x000fea000383ffff */
        .weak           $__internal_454_$__cuda_sm3x_div_rn_noftz_f32_slowpath
        .type           $__internal_454_$__cuda_sm3x_div_rn_noftz_f32_slowpath,@function
        .size           $__internal_454_$__cuda_sm3x_div_rn_noftz_f32_slowpath,(.L_x_37831 - $__internal_454_$__cuda_sm3x_div_rn_noftz_f32_slowpath)
$__internal_454_$__cuda_sm3x_div_rn_noftz_f32_slowpath:
        /* <DEDUP_REMOVED lines=35> */
.L_x_28323:
        /* <DEDUP_REMOVED lines=51> */
.L_x_28330:
[----:B------:R-:W-:-:S04]  /*14e0*/  LOP3.LUT R2, R2, 0x80000000, RZ, 0xc0, !PT ;  /* 0x8000000002027812 */ /* 0x000fc800078ec0ff */
[----:B------:R-:W-:Y:S01]  /*14f0*/  LOP3.LUT R2, R2, 0x7f800000, RZ, 0xfc, !PT ;  /* 0x7f80000002027812 */ /* 0x000fe200078efcff */
[----:B------:R-:W-:Y:S06]  /*1500*/  BRA `(.L_x_28331) ;  /* 0x0000000000047947 */ /* 0x000fec0003800000 */
.L_x_28329:
[----:B------:R-:W-:-:S07]  /*1510*/  IMAD R2, R26, 0x800000, R2 ;  /* 0x008000001a027824 */ /* 0x000fce00078e0202 */
.L_x_28331:
[----:B------:R-:W-:Y:S05]  /*1520*/  BSYNC.RECONVERGENT B3 ;  /* 0x0000000000037941 */ /* 0x000fea0003800200 */
.L_x_28328:
[----:B------:R-:W-:Y:S05]  /*1530*/  BRA `(.L_x_28332) ;  /* 0x0000000000207947 */ /* 0x000fea0003800000 */
.L_x_28327:
[----:B------:R-:W-:-:S04]  /*1540*/  LOP3.LUT R2, R25, 0x80000000, R2, 0x48, !PT ;  /* 0x8000000019027812 */ /* 0x000fc800078e4802 */
[----:B------:R-:W-:Y:S01]  /*1550*/  LOP3.LUT R2, R2, 0x7f800000, RZ, 0xfc, !PT ;  /* 0x7f80000002027812 */ /* 0x000fe200078efcff */
[----:B------:R-:W-:Y:S06]  /*1560*/  BRA `(.L_x_28332) ;  /* 0x0000000000147947 */ /* 0x000fec0003800000 */
.L_x_28326:
[----:B------:R-:W-:Y:S01]  /*1570*/  LOP3.LUT R2, R25, 0x80000000, R2, 0x48, !PT ;  /* 0x8000000019027812 */ /* 0x000fe200078e4802 */
[----:B------:R-:W-:Y:S06]  /*1580*/  BRA `(.L_x_28332) ;  /* 0x00000000000c7947 */ /* 0x000fec0003800000 */
.L_x_28325:
[----:B------:R-:W0:Y:S01]  /*1590*/  MUFU.RSQ R2, -QNAN ;  /* 0xffc0000000027908 */ /* 0x000e220000001400 */
[----:B------:R-:W-:Y:S05]  /*15a0*/  BRA `(.L_x_28332) ;  /* 0x0000000000047947 */ /* 0x000fea0003800000 */
.L_x_28324:
[----:B------:R-:W-:-:S07]  /*15b0*/  FADD.FTZ R2, R2, R3 ;  /* 0x0000000302027221 */ /* 0x000fce0000010000 */
.L_x_28332:
[----:B------:R-:W-:Y:S05]  /*15c0*/  BSYNC.RECONVERGENT B2 ;  /* 0x0000000000027941 */ /* 0x000fea0003800200 */
.L_x_28322:
[----:B------:R-:W-:-:S04]  /*15d0*/  HFMA2 R15, -RZ, RZ, 0, 0 ;  /* 0x00000000ff0f7431 */ /* 0x000fc800000001ff */
[----:B0-----:R-:W-:Y:S05]  /*15e0*/  RET.REL.NODEC R14 `(_Z15SoftmaxWarpImplI22BroadcastScaleMaskLoadIffbLm2EiE11DirectStoreIffEfLi2ELi2ELi4ELi1ELb1EL9Algorithm0EEvT_T0_ll) ;  /* 0xffffffe80e847950 */ /* 0x001fea0003c3ffff */
.L_x_28333:
        /* <DEDUP_REMOVED lines=9> */
.L_x_37831:


//--------------------- .text._Z15SoftmaxWarpImplI22BroadcastScaleMaskLoadIffbLm2EiE11DirectStoreIffEfLi2ELi2ELi4ELi1ELb0EL9Algorithm0EEvT_T0_ll --------------------------
	.section	.text._Z15SoftmaxWarpImplI22BroadcastScaleMaskLoadIffbLm2EiE11DirectStoreIffEfLi2ELi2ELi4ELi1ELb0EL9Algorithm0EEvT_T0_ll,"ax",@progbits
	.align	128
        .global         _Z15SoftmaxWarpImplI22BroadcastScaleMaskLoadIffbLm2EiE11DirectStoreIffEfLi2ELi2ELi4ELi1ELb0EL9Algorithm0EEvT_T0_ll
        .type           _Z15SoftmaxWarpImplI22BroadcastScaleMaskLoadIffbLm2EiE11DirectStoreIffEfLi2ELi2ELi4ELi1ELb0EL9Algorithm0EEvT_T0_ll,@function
        .size           _Z15SoftmaxWarpImplI22BroadcastScaleMaskLoadIffbLm2EiE11DirectStoreIffEfLi2ELi2ELi4ELi1ELb0EL9Algorithm0EEvT_T0_ll,(.L_x_37832 - _Z15SoftmaxWarpImplI22BroadcastScaleMaskLoadIffbLm2EiE11DirectStoreIffEfLi2ELi2ELi4ELi1ELb0EL9Algorithm0EEvT_T0_ll)
        .other          _Z15SoftmaxWarpImplI22BroadcastScaleMaskLoadIffbLm2EiE11DirectStoreIffEfLi2ELi2ELi4ELi1ELb0EL9Algorithm0EEvT_T0_ll,@"STO_CUDA_ENTRY STV_DEFAULT"
_Z15SoftmaxWarpImplI22BroadcastScaleMaskLoadIffbLm2EiE11DirectStoreIffEfLi2ELi2ELi4ELi1ELb0EL9Algorithm0EEvT_T0_ll:
.text._Z15SoftmaxWarpImplI22BroadcastScaleMaskLoadIffbLm2EiE11DirectStoreIffEfLi2ELi2ELi4ELi1ELb0EL9Algorithm0EEvT_T0_ll:
        /* <DEDUP_REMOVED lines=26> */
.L_x_28334:
        /* <DEDUP_REMOVED lines=19> */
.L_x_28340:
        /* <DEDUP_REMOVED lines=89> */
.L_x_28346:
        /* <DEDUP_REMOVED lines=11> */
[----:B------:R-:W-:Y:S05]  /*0910*/  CALL.REL.NOINC `($__internal_455_$__cuda_sm3x_div_rn_noftz_f32_slowpath) ;  /* 0x00000004005c7944 */ /* 0x000fea0003c00000 */
[----:B------:R-:W-:-:S07]  /*0920*/  IMAD.MOV.U32 R12, RZ, RZ, R2 ;  /* 0x000000ffff0c7224 */ /* 0x000fce00078e0002 */
.L_x_28337:
[----:B------:R-:W-:Y:S05]  /*0930*/  BSYNC.RECONVERGENT B0 ;  /* 0x0000000000007941 */ /* 0x000fea0003800200 */
.L_x_28336:
        /* <DEDUP_REMOVED lines=11> */
[----:B------:R-:W-:Y:S05]  /*09f0*/  CALL.REL.NOINC `($__internal_455_$__cuda_sm3x_div_rn_noftz_f32_slowpath) ;  /* 0x0000000400247944 */ /* 0x000fea0003c00000 */
[----:B------:R-:W-:-:S07]  /*0a00*/  IMAD.MOV.U32 R13, RZ, RZ, R2 ;  /* 0x000000ffff0d7224 */ /* 0x000fce00078e0002 */
.L_x_28339:
[----:B------:R-:W-:Y:S05]  /*0a10*/  BSYNC.RECONVERGENT B0 ;  /* 0x0000000000007941 */ /* 0x000fea0003800200 */
.L_x_28338:
        /* <DEDUP_REMOVED lines=21> */
.L_x_28335:
[----:B------:R-:W-:Y:S01]  /*0b70*/  HFMA2 R12, -RZ, RZ, 0, 1.1920928955078125e-07 ;  /* 0x00000002ff0c7431 */ /* 0x000fe200000001ff */
[----:B------:R-:W-:Y:S01]  /*0b80*/  BSSY B0, `(.L_x_28341) ;  /* 0x0000006000007945 */ /* 0x000fe20003800000 */
[----:B------:R-:W-:Y:S02]  /*0b90*/  IMAD.MOV.U32 R11, RZ, RZ, 0x1f ;  /* 0x0000001fff0b7424 */ /* 0x000fe400078e00ff */
[----:B------:R-:W-:-:S07]  /*0ba0*/  IMAD.MOV.U32 R15, RZ, RZ, -0x1 ;  /* 0xffffffffff0f7424 */ /* 0x000fce00078e00ff */
[----:B------:R-:W-:Y:S05]  /*0bb0*/  WARPSYNC.COLLECTIVE R15, `(.L_x_28342) ;  /* 0x000000000f087348 */ /* 0x000fea0003c00000 */
[----:B------:R0:W1:Y:S02]  /*0bc0*/  SHFL.BFLY P6, R14, R13, R12, R11 ;  /* 0x0c00000c0d0e7389 */ /* 0x00006400000c000b */
[----:B01----:R-:W-:Y:S05]  /*0bd0*/  ENDCOLLECTIVE ;  /* 0x000000000000791b */ /* 0x003fea0003800000 */
.L_x_28342:
[----:B------:R-:W-:Y:S05]  /*0be0*/  BSYNC B0 ;  /* 0x0000000000007941 */ /* 0x000fea0003800000 */
.L_x_28341:
        /* <DEDUP_REMOVED lines=8> */
.L_x_28343:
[----:B------:R-:W-:Y:S01]  /*0c70*/  IMAD.MOV.U32 R12, RZ, RZ, 0x2 ;  /* 0x00000002ff0c7424 */ /* 0x000fe200078e00ff */
[----:B------:R-:W-:-:S05]  /*0c80*/  FMNMX R14, R13, R14, !PT ;  /* 0x0000000e0d0e7209 */ /* 0x000fca0007800000 */
[----:B------:R-:W-:Y:S01]  /*0c90*/  FADD R2, R2, -R14 ;  /* 0x8000000e02027221 */ /* 0x000fe20000000000 */
        /* <DEDUP_REMOVED lines=24> */
.L_x_28344:
[----:B------:R-:W-:Y:S02]  /*0e20*/  IMAD.MOV.U32 R12, RZ, RZ, 0x1 ;  /* 0x00000001ff0c7424 */ /* 0x000fe400078e00ff */
[----:B------:R-:W-:-:S05]  /*0e30*/  FADD R3, R13, R14 ;  /* 0x0000000e0d037221 */ /* 0x000fca0000000000 */
[----:B------:R-:W-:-:S07]  /*0e40*/  MOV R13, R3 ;  /* 0x00000003000d7202 */ /* 0x000fce0000000f00 */
[----:B------:R-:W-:Y:S05]  /*0e50*/  WARPSYNC.COLLECTIVE R15, `(.L_x_28345) ;  /* 0x000000000f087348 */ /* 0x000fea0003c00000 */
[----:B------:R0:W1:Y:S02]  /*0e60*/  SHFL.BFLY P6, R14, R13, R12, R11 ;  /* 0x0c00000c0d0e7389 */ /* 0x00006400000c000b */
[----:B01----:R-:W-:Y:S05]  /*0e70*/  ENDCOLLECTIVE ;  /* 0x000000000000791b */ /* 0x003fea0003800000 */
.L_x_28345:
[----:B------:R-:W-:Y:S05]  /*0e80*/  BRA `(.L_x_28346) ;  /* 0xfffffff800747947 */ /* 0x000fea000383ffff */
        .weak           $__internal_455_$__cuda_sm3x_div_rn_noftz_f32_slowpath
        .type           $__internal_455_$__cuda_sm3x_div_rn_noftz_f32_slowpath,@function
        .size           $__internal_455_$__cuda_sm3x_div_rn_noftz_f32_slowpath,(.L_x_37832 - $__internal_455_$__cuda_sm3x_div_rn_noftz_f32_slowpath)
$__internal_455_$__cuda_sm3x_div_rn_noftz_f32_slowpath:
        /* <DEDUP_REMOVED lines=35> */
.L_x_28348:
        /* <DEDUP_REMOVED lines=51> */
.L_x_28355:
[----:B------:R-:W-:-:S04]  /*13f0*/  LOP3.LUT R2, R2, 0x80000000, RZ, 0xc0, !PT ;  /* 0x8000000002027812 */ /* 0x000fc800078ec0ff */
[----:B------:R-:W-:Y:S01]  /*1400*/  LOP3.LUT R2, R2, 0x7f800000, RZ, 0xfc, !PT ;  /* 0x7f80000002027812 */ /* 0x000fe200078efcff */
[----:B------:R-:W-:Y:S06]  /*1410*/  BRA `(.L_x_28356) ;  /* 0x0000000000047947 */ /* 0x000fec0003800000 */
.L_x_28354:
[----:B------:R-:W-:-:S07]  /*1420*/  IMAD R2, R26, 0x800000, R2 ;  /* 0x008000001a027824 */ /* 0x000fce00078e0202 */
.L_x_28356:
[----:B------:R-:W-:Y:S05]  /*1430*/  BSYNC.RECONVERGENT B2 ;  /* 0x0000000000027941 */ /* 0x000fea0003800200 */
.L_x_28353:
[----:B------:R-:W-:Y:S05]  /*1440*/  BRA `(.L_x_28357) ;  /* 0x0000000000207947 */ /* 0x000fea0003800000 */
.L_x_28352:
[----:B------:R-:W-:-:S04]  /*1450*/  LOP3.LUT R2, R25, 0x80000000, R2, 0x48, !PT ;  /* 0x8000000019027812 */ /* 0x000fc800078e4802 */
[----:B------:R-:W-:Y:S01]  /*1460*/  LOP3.LUT R2, R2, 0x7f800000, RZ, 0xfc, !PT ;  /* 0x7f80000002027812 */ /* 0x000fe200078efcff */
[----:B------:R-:W-:Y:S06]  /*1470*/  BRA `(.L_x_28357) ;  /* 0x0000000000147947 */ /* 0x000fec0003800000 */
.L_x_28351:
[----:B------:R-:W-:Y:S01]  /*1480*/  LOP3.LUT R2, R25, 0x80000000, R2, 0x48, !PT ;  /* 0x8000000019027812 */ /* 0x000fe200078e4802 */
[----:B------:R-:W-:Y:S06]  /*1490*/  BRA `(.L_x_28357) ;  /* 0x00000000000c7947 */ /* 0x000fec0003800000 */
.L_x_28350:
[----:B------:R-:W0:Y:S01]  /*14a0*/  MUFU.RSQ R2, -QNAN ;  /* 0xffc0000000027908 */ /* 0x000e220000001400 */
[----:B------:R-:W-:Y:S05]  /*14b0*/  BRA `(.L_x_28357) ;  /* 0x0000000000047947 */ /* 0x000fea0003800000 */
.L_x_28349:
[----:B------:R-:W-:-:S07]  /*14c0*/  FADD.FTZ R2, R2, R3 ;  /* 0x0000000302027221 */ /* 0x000fce0000010000 */
.L_x_28357:
[----:B------:R-:W-:Y:S05]  /*14d0*/  BSYNC.RECONVERGENT B1 ;  /* 0x0000000000017941 */ /* 0x000fea0003800200 */
.L_x_28347:
[----:B------:R-:W-:-:S04]  /*14e0*/  HFMA2 R15, -RZ, RZ, 0, 0 ;  /* 0x00000000ff0f7431 */ /* 0x000fc800000001ff */
[----:B0-----:R-:W-:Y:S05]  /*14f0*/  RET.REL.NODEC R14 `(_Z15SoftmaxWarpImplI22BroadcastScaleMaskLoadIffbLm2EiE11DirectStoreIffEfLi2ELi2ELi4ELi1ELb0EL9Algorithm0EEvT_T0_ll) ;  /* 0xffffffe80ec07950 */ /* 0x001fea0003c3ffff */
.L_x_28358:
        /* <DEDUP_REMOVED lines=16> */
.L_x_37832:


//--------------------- .text._Z15SoftmaxWarpImplI22BroadcastScaleMaskLoadIffbLm2EiE11DirectStoreIffEfLi2ELi2ELi4ELi2ELb1EL9Algorithm0EEvT_T0_ll --------------------------
	.section	.text._Z15SoftmaxWarpImplI22BroadcastScaleMaskLoadIffbLm2EiE11DirectStoreIffEfLi2ELi2ELi4ELi2ELb1EL9Algorithm0EEvT_T0_ll,"ax",@progbits
	.align	128
        .global         _Z15SoftmaxWarpImplI22BroadcastScaleMaskLoadIffbLm2EiE11DirectStoreIffEfLi2ELi2ELi4ELi2ELb1EL9Algorithm0EEvT_T0_ll
        .type           _Z15SoftmaxWarpImplI22BroadcastScaleMaskLoadIffbLm2EiE11DirectStoreIffEfLi2ELi2ELi4ELi2ELb1EL9Algorithm0EEvT_T0_ll,@function
        .size           _Z15SoftmaxWarpImplI22BroadcastScaleMaskLoadIffbLm2EiE11DirectStoreIffEfLi2ELi2ELi4ELi2ELb1EL9Algorithm0EEvT_T0_ll,(.L_x_37833 - _Z15SoftmaxWarpImplI22BroadcastScaleMaskLoadIffbLm2EiE11DirectStoreIffEfLi2ELi2ELi4ELi2ELb1EL9Algorithm0EEvT_T0_ll)
        .other          _Z15SoftmaxWarpImplI22BroadcastScaleMaskLoadIffbLm2EiE11DirectStoreIffEfLi2ELi2ELi4ELi2ELb1EL9Algorithm0EEvT_T0_ll,@"STO_CUDA_ENTRY STV_DEFAULT"
_Z15SoftmaxWarpImplI22BroadcastScaleMaskLoadIffbLm2EiE11DirectStoreIffEfLi2ELi2ELi4ELi2ELb1EL9Algorithm0EEvT_T0_ll:
.text._Z15SoftmaxWarpImplI22BroadcastScaleMaskLoadIffbLm2EiE11DirectStoreIffEfLi2ELi2ELi4ELi2ELb1EL9Algorithm0EEvT_T0_ll:
        /* <DEDUP_REMOVED lines=28> */
.L_x_28359:
        /* <DEDUP_REMOVED lines=21> */
.L_x_28378:
        /* <DEDUP_REMOVED lines=67> */
.L_x_28362:
[----:B------:R-:W-:Y:S05]  /*0740*/  BSYNC.RECONVERGENT B1 ;  /* 0x0000000000017941 */ /* 0x000fea0003800200 */
.L_x_28361:
        /* <DEDUP_REMOVED lines=62> */
.L_x_28364:
[----:B------:R-:W-:Y:S05]  /*0b30*/  BSYNC.RECONVERGENT B1 ;  /* 0x0000000000017941 */ /* 0x000fea0003800200 */
.L_x_28363:
[----:B------:R-:W-:-:S03]  /*0b40*/  UMOV UR4, 0xffffffff ;  /* 0xffffffff00047882 */ /* 0x000fc60000000000 */
[----:B------:R-:W-:Y:S05]  /*0b50*/  BRA.DIV UR4, `(.L_x_28365) ;  /* 0x0000000a045c7947 */ /* 0x000fea000b800000 */
[----:B0-----:R-:W0:Y:S01]  /*0b60*/  SHFL.BFLY PT, R14, R13, 0x2, 0x1f ;  /* 0x0c401f000d0e7f89 */ /* 0x001e2200000e0000 */
[----:B------:R-:W-:-:S03]  /*0b70*/  IMAD.MOV.U32 R12, RZ, RZ, 0x437c0000 ;  /* 0x437c0000ff0c7424 */ /* 0x000fc600078e00ff */
[----:B------:R-:W5:Y:S01]  /*0b80*/  SHFL.BFLY PT, R3, R2, 0x2, 0x1f ;  /* 0x0c401f0002037f89 */ /* 0x000f6200000e0000 */
[----:B0-----:R-:W-:Y:S02]  /*0b90*/  FMNMX R13, R14, R13, !PT ;  /* 0x0000000d0e0d7209 */ /* 0x001fe40007800000 */
[----:B-----5:R-:W-:-:S03]  /*0ba0*/  FMNMX R3, R3, R2, !PT ;  /* 0x0000000203037209 */ /* 0x020fc60007800000 */
[----:B------:R-:W0:Y:S04]  /*0bb0*/  SHFL.BFLY PT, R14, R13, 0x1, 0x1f ;  /* 0x0c201f000d0e7f89 */ /* 0x000e2800000e0000 */
[----:B------:R-:W5:Y:S01]  /*0bc0*/  SHFL.BFLY PT, R4, R3, 0x1, 0x1f ;  /* 0x0c201f0003047f89 */ /* 0x000f6200000e0000 */
[----:B0-----:R-:W-:Y:S01]  /*0bd0*/  FMNMX R0, R13, R14, !PT ;  /* 0x0000000e0d007209 */ /* 0x001fe20007800000 */
[----:B------:R-:W-:Y:S01]  /*0be0*/  HFMA2 R14, -RZ, RZ, 0.96630859375, -0.0022525787353515625 ;  /* 0x3bbb989dff0e7431 */ /* 0x000fe200000001ff */
[----:B-----5:R-:W-:-:S03]  /*0bf0*/  FMNMX R4, R3, R4, !PT ;  /* 0x0000000403047209 */ /* 0x020fc60007800000 */
[C---:B------:R-:W-:Y:S01]  /*0c00*/  FADD R27, -R0.reuse, R27 ;  /* 0x0000001b001b7221 */ /* 0x040fe20000000100 */
[----:B------:R-:W-:Y:S01]  /*0c10*/  FADD R25, -R0, R25 ;  /* 0x0000001900197221 */ /* 0x000fe20000000100 */
[----:B------:R-:W-:Y:S02]  /*0c20*/  FADD R5, -R4, R5 ;  /* 0x0000000504057221 */ /* 0x000fe40000000100 */
[-C--:B------:R-:W-:Y:S01]  /*0c30*/  FFMA.SAT R11, R27, R14.reuse, 0.5 ;  /* 0x3f0000001b0b7423 */ /* 0x080fe2000000200e */
[-C--:B------:R-:W-:Y:S01]  /*0c40*/  FFMA.SAT R13, R25, R14.reuse, 0.5 ;  /* 0x3f000000190d7423 */ /* 0x080fe2000000200e */
[----:B------:R-:W-:Y:S02]  /*0c50*/  FFMA.SAT R3, R5, R14, 0.5 ;  /* 0x3f00000005037423 */ /* 0x000fe4000000200e */
[-C--:B------:R-:W-:Y:S02]  /*0c60*/  FFMA.RM R11, R11, R12.reuse, 12582913 ;  /* 0x4b4000010b0b7423 */ /* 0x080fe4000000400c */
[----:B------:R-:W-:-:S02]  /*0c70*/  FFMA.RM R3, R3, R12, 12582913 ;  /* 0x4b40000103037423 */ /* 0x000fc4000000400c */
[----:B------:R-:W-:-:S04]  /*0c80*/  FADD R0, R11, -12583039 ;  /* 0xcb40007f0b007421 */ /* 0x000fc80000000000 */
[----:B------:R-:W-:Y:S01]  /*0c90*/  FFMA R2, R27, 1.4426950216293334961, -R0 ;  /* 0x3fb8aa3b1b027823 */ /* 0x000fe20000000800 */
[----:B------:R-:W-:-:S03]  /*0ca0*/  FFMA.RM R0, R13, R12, 12582913 ;  /* 0x4b4000010d007423 */ /* 0x000fc6000000400c */
[----:B------:R-:W-:Y:S01]  /*0cb0*/  FFMA R2, R27, 1.925963033500011079e-08, R2 ;  /* 0x32a570601b027823 */ /* 0x000fe20000000002 */
[----:B------:R-:W-:Y:S01]  /*0cc0*/  FADD R27, -R4, R26 ;  /* 0x0000001a041b7221 */ /* 0x000fe20000000100 */
[C---:B------:R-:W-:Y:S01]  /*0cd0*/  FADD R24, R0.reuse, -12583039 ;  /* 0xcb40007f00187421 */ /* 0x040fe20000000000 */
[----:B------:R-:W-:Y:S01]  /*0ce0*/  FADD R4, R3, -12583039 ;  /* 0xcb40007f03047421 */ /* 0x000fe20000000000 */
[----:B------:R0:W5:Y:S01]  /*0cf0*/  MUFU.EX2 R13, R2 ;  /* 0x00000002000d7308 */ /* 0x0001620000000800 */
[----:B------:R-:W-:Y:S01]  /*0d00*/  FFMA.SAT R15, R27, R14, 0.5 ;  /* 0x3f0000001b0f7423 */ /* 0x000fe2000000200e */
[----:B------:R-:W-:Y:S01]  /*0d10*/  FFMA R24, R25, 1.4426950216293334961, -R24 ;  /* 0x3fb8aa3b19187823 */ /* 0x000fe20000000818 */
[----:B------:R-:W-:Y:S01]  /*0d20*/  FFMA R4, R5, 1.4426950216293334961, -R4 ;  /* 0x3fb8aa3b05047823 */ /* 0x000fe20000000804 */
[----:B------:R-:W-:Y:S01]  /*0d30*/  SHF.L.U32 R3, R3, 0x17, RZ ;  /* 0x0000001703037819 */ /* 0x000fe200000006ff */
[----:B------:R-:W-:Y:S01]  /*0d40*/  FFMA.RM R12, R15, R12, 12582913 ;  /* 0x4b4000010f0c7423 */ /* 0x000fe2000000400c */
[----:B------:R-:W-:Y:S01]  /*0d50*/  FFMA R24, R25, 1.925963033500011079e-08, R24 ;  /* 0x32a5706019187823 */ /* 0x000fe20000000018 */
[----:B------:R-:W-:Y:S01]  /*0d60*/  FFMA R5, R5, 1.925963033500011079e-08, R4 ;  /* 0x32a5706005057823 */ /* 0x000fe20000000004 */
[----:B------:R-:W-:-:S02]  /*0d70*/  IMAD.SHL.U32 R0, R0, 0x800000, RZ ;  /* 0x0080000000007824 */ /* 0x000fc400078e00ff */
[C---:B------:R-:W-:Y:S01]  /*0d80*/  FADD R14, R12.reuse, -12583039 ;  /* 0xcb40007f0c0e7421 */ /* 0x040fe20000000000 */
[----:B------:R-:W1:Y:S01]  /*0d90*/  MUFU.EX2 R15, R24 ;  /* 0x00000018000f7308 */ /* 0x000e620000000800 */
[----:B0-----:R-:W-:Y:S01]  /*0da0*/  SHF.L.U32 R2, R11, 0x17, RZ ;  /* 0x000000170b027819 */ /* 0x001fe200000006ff */
[----:B------:R-:W-:Y:S02]  /*0db0*/  IMAD.SHL.U32 R12, R12, 0x800000, RZ ;  /* 0x008000000c0c7824 */ /* 0x000fe400078e00ff */
[----:B------:R-:W-:-:S04]  /*0dc0*/  FFMA R14, R27, 1.4426950216293334961, -R14 ;  /* 0x3fb8aa3b1b0e7823 */ /* 0x000fc8000000080e */
[----:B------:R-:W-:Y:S01]  /*0dd0*/  FFMA R14, R27, 1.925963033500011079e-08, R14 ;  /* 0x32a570601b0e7823 */ /* 0x000fe2000000000e */
[----:B------:R-:W0:Y:S01]  /*0de0*/  MUFU.EX2 R4, R5 ;  /* 0x0000000500047308 */ /* 0x000e220000000800 */
[----:B-----5:R-:W-:-:S04]  /*0df0*/  FMUL R2, R2, R13 ;  /* 0x0000000d02027220 */ /* 0x020fc80000400000 */
[----:B------:R-:W-:-:S03]  /*0e00*/  FADD R13, RZ, R2 ;  /* 0x00000002ff0d7221 */ /* 0x000fc60000000000 */
[----:B------:R5:W2:Y:S01]  /*0e10*/  MUFU.EX2 R25, R14 ;  /* 0x0000000e00197308 */ /* 0x000aa20000000800 */
[----:B-1----:R-:W-:-:S04]  /*0e20*/  FMUL R0, R0, R15 ;  /* 0x0000000f00007220 */ /* 0x002fc80000400000 */
[----:B------:R-:W-:Y:S01]  /*0e30*/  FADD R13, R13, R0 ;  /* 0x000000000d0d7221 */ /* 0x000fe20000000000 */
[----:B0-----:R-:W-:-:S04]  /*0e40*/  FMUL R4, R3, R4 ;  /* 0x0000000403047220 */ /* 0x001fc80000400000 */
[----:B-----5:R-:W0:Y:S01]  /*0e50*/  SHFL.BFLY PT, R14, R13, 0x2, 0x1f ;  /* 0x0c401f000d0e7f89 */ /* 0x020e2200000e0000 */
[----:B------:R-:W-:Y:S01]  /*0e60*/  FADD R24, RZ, R4 ;  /* 0x00000004ff187221 */ /* 0x000fe20000000000 */
        /* <DEDUP_REMOVED lines=8> */
.L_x_28388:
        /* <DEDUP_REMOVED lines=11> */
[----:B---34-:R-:W-:Y:S05]  /*0fa0*/  CALL.REL.NOINC `($__internal_456_$__cuda_sm3x_div_rn_noftz_f32_slowpath) ;  /* 0x0000000800d07944 */ /* 0x018fea0003c00000 */
[----:B------:R-:W-:-:S07]  /*0fb0*/  MOV R12, R13 ;  /* 0x0000000d000c7202 */ /* 0x000fce0000000f00 */
.L_x_28367:
[----:B------:R-:W-:Y:S05]  /*0fc0*/  BSYNC.RECONVERGENT B1 ;  /* 0x0000000000017941 */ /* 0x000fea0003800200 */
.L_x_28366:
        /* <DEDUP_REMOVED lines=11> */
[----:B---34-:R-:W-:Y:S05]  /*1080*/  CALL.REL.NOINC `($__internal_456_$__cuda_sm3x_div_rn_noftz_f32_slowpath) ;  /* 0x0000000800987944 */ /* 0x018fea0003c00000 */
.L_x_28369:
[----:B------:R-:W-:Y:S05]  /*1090*/  BSYNC.RECONVERGENT B1 ;  /* 0x0000000000017941 */ /* 0x000fea0003800200 */
.L_x_28368:
[----:B------:R-:W0:Y:S01]  /*10a0*/  MUFU.RCP R5, R26 ;  /* 0x0000001a00057308 */ /* 0x000e220000001000 */
[----:B------:R-:W-:Y:S07]  /*10b0*/  BSSY.RECONVERGENT B1, `(.L_x_28370) ;  /* 0x0000011000017945 */ /* 0x000fee0003800200 */
[----:B------:R1:W2:Y:S01]  /*10c0*/  FCHK P1, R4, R26 ;  /* 0x0000001a04007302 */ /* 0x0002a20000020000 */
[----:B0-----:R-:W-:-:S04]  /*10d0*/  FFMA R0, -R26, R5, 1 ;  /* 0x3f8000001a007423 */ /* 0x001fc80000000105 */
[----:B------:R-:W-:-:S04]  /*10e0*/  FFMA R5, R5, R0, R5 ;  /* 0x0000000005057223 */ /* 0x000fc80000000005 */
[----:B------:R-:W-:-:S04]  /*10f0*/  FFMA R0, R4, R5, RZ ;  /* 0x0000000504007223 */ /* 0x000fc800000000ff */
[----:B------:R-:W-:Y:S01]  /*1100*/  FFMA R2, -R26, R0, R4 ;  /* 0x000000001a027223 */ /* 0x000fe20000000104 */
[----:B-12---:R-:W-:Y:S06]  /*1110*/  @P0 BRA `(.L_x_28371) ;  /* 0x0000000000280947 */ /* 0x006fec0003800000 */
        /* <DEDUP_REMOVED lines=9> */
[----:B------:R0:W-:Y:S02]  /*11b0*/  STG.E.64 desc[UR4][R24.64], R12 ;  /* 0x0000000c18007986 */ /* 0x0001e4000c101b04 */
.L_x_28371:
[----:B------:R-:W-:Y:S05]  /*11c0*/  BSYNC.RECONVERGENT B1 ;  /* 0x0000000000017941 */ /* 0x000fea0003800200 */
.L_x_28370:
[----:B------:R-:W-:Y:S01]  /*11d0*/  BSSY.RECONVERGENT B1, `(.L_x_28372) ;  /* 0x0000008000017945 */ /* 0x000fe20003800200 */
[----:B0-----:R-:W-:-:S03]  /*11e0*/  FFMA R12, R5, R2, R0 ;  /* 0x00000002050c7223 */ /* 0x001fc60000000000 */
[----:B------:R-:W-:Y:S05]  /*11f0*/  @!P1 BRA `(.L_x_28373) ;  /* 0x0000000000149947 */ /* 0x000fea0003800000 */
[----:B------:R-:W-:Y:S01]  /*1200*/  MOV R2, R4 ;  /* 0x0000000400027202 */ /* 0x000fe20000000f00 */
[----:B------:R-:W-:Y:S01]  /*1210*/  IMAD.MOV.U32 R5, RZ, RZ, R26 ;  /* 0x000000ffff057224 */ /* 0x000fe200078e001a */
[----:B------:R-:W-:-:S07]  /*1220*/  MOV R14, 0x1240 ;  /* 0x00001240000e7802 */ /* 0x000fce0000000f00 */
[----:B---34-:R-:W-:Y:S05]  /*1230*/  CALL.REL.NOINC `($__internal_456_$__cuda_sm3x_div_rn_noftz_f32_slowpath) ;  /* 0x00000008002c7944 */ /* 0x018fea0003c00000 */
[----:B------:R-:W-:-:S07]  /*1240*/  MOV R12, R13 ;  /* 0x0000000d000c7202 */ /* 0x000fce0000000f00 */
.L_x_28373:
[----:B------:R-:W-:Y:S05]  /*1250*/  BSYNC.RECONVERGENT B1 ;  /* 0x0000000000017941 */ /* 0x000fea0003800200 */
.L_x_28372:
        /* <DEDUP_REMOVED lines=12> */
[----:B---34-:R-:W-:Y:S05]  /*1320*/  CALL.REL.NOINC `($__internal_456_$__cuda_sm3x_div_rn_noftz_f32_slowpath) ;  /* 0x0000000400f07944 */ /* 0x018fea0003c00000 */
.L_x_28375:
[----:B------:R-:W-:Y:S05]  /*1330*/  BSYNC.RECONVERGENT B1 ;  /* 0x0000000000017941 */ /* 0x000fea0003800200 */
.L_x_28374:
[----:B------:R-:W-:Y:S04]  /*1340*/  BSSY.RECONVERGENT B1, `(.L_x_28376) ;  /* 0x0000011000017945 */ /* 0x000fe80003800200 */
[----:B------:R-:W-:Y:S05]  /*1350*/  @P0 BRA `(.L_x_28377) ;  /* 0x00000000003c0947 */ /* 0x000fea0003800000 */
[----:B------:R-:W-:Y:S01]  /*1360*/  IMAD R0, R20, UR40, RZ ;  /* 0x0000002814007c24 */ /* 0x000fe2000f8e02ff */
[----:B------:R-:W-:Y:S01]  /*1370*/  R2UR UR4, R8 ;  /* 0x00000000080472ca */ /* 0x000fe200000e0000 */
        /* <DEDUP_REMOVED lines=13> */
.L_x_28377:
[----:B------:R-:W-:Y:S05]  /*1450*/  BSYNC.RECONVERGENT B1 ;  /* 0x0000000000017941 */ /* 0x000fea0003800200 */
.L_x_28376:
[----:B------:R-:W-:-:S04]  /*1460*/  IADD3 R21, P0, PT, R22, R21, RZ ;  /* 0x0000001516157210 */ /* 0x000fc80007f1e0ff */
[----:B------:R-:W-:Y:S02]  /*1470*/  LEA.HI.X.SX32 R20, R22, R20, 0x1, P0 ;  /* 0x0000001416147211 */ /* 0x000fe400000f0eff */
[----:B------:R-:W-:-:S04]  /*1480*/  ISETP.GE.U32.AND P0, PT, R21, UR44, PT ;  /* 0x0000002c15007c0c */ /* 0x000fc8000bf06070 */
[----:B------:R-:W-:-:S13]  /*1490*/  ISETP.GE.AND.EX P0, PT, R20, UR45, PT, P0 ;  /* 0x0000002d14007c0c */ /* 0x000fda000bf06300 */
[----:B------:R-:W-:Y:S05]  /*14a0*/  @!P0 BRA `(.L_x_28378) ;  /* 0xffffffec00988947 */ /* 0x000fea000383ffff */
[----:B------:R-:W-:Y:S05]  /*14b0*/  BSYNC B0 ;  /* 0x0000000000007941 */ /* 0x000fea0003800000 */
.L_x_28360:
[----:B------:R-:W-:Y:S05]  /*14c0*/  EXIT ;  /* 0x000000000000794d */ /* 0x000fea0003800000 */
.L_x_28365:
[----:B------:R-:W-:Y:S01]  /*14d0*/  HFMA2 R12, -RZ, RZ, 0, 1.1920928955078125e-07 ;  /* 0x00000002ff0c7431 */ /* 0x000fe200000001ff */
[----:B------:R-:W-:Y:S01]  /*14e0*/  BSSY B1, `(.L_x_28379) ;  /* 0x0000006000017945 */ /* 0x000fe20003800000 */
[----:B------:R-:W-:Y:S01]  /*14f0*/  IMAD.MOV.U32 R11, RZ, RZ, 0x1f ;  /* 0x0000001fff0b7424 */ /* 0x000fe200078e00ff */
[----:B0-----:R-:W-:-:S07]  /*1500*/  MOV R15, 0xffffffff ;  /* 0xffffffff000f7802 */ /* 0x001fce0000000f00 */
[----:B-1234-:R-:W-:Y:S05]  /*1510*/  WARPSYNC.COLLECTIVE R15, `(.L_x_28380) ;  /* 0x000000000f087348 */ /* 0x01efea0003c00000 */
[----:B------:R0:W0:Y:S02]  /*1520*/  SHFL.BFLY P6, R14, R13, R12, R11 ;  /* 0x0c00000c0d0e7389 */ /* 0x00002400000c000b */
[----:B01234-:R-:W-:Y:S05]  /*1530*/  ENDCOLLECTIVE ;  /* 0x000000000000791b */ /* 0x01ffea0003800000 */
.L_x_28380:
[----:B------:R-:W-:Y:S05]  /*1540*/  BSYNC B1 ;  /* 0x0000000000017941 */ /* 0x000fea0003800000 */
.L_x_28379:
[----:B------:R-:W-:Y:S01]  /*1550*/  HFMA2 R11, -RZ, RZ, 0, 1.847743988037109375e-06 ;  /* 0x0000001fff0b7431 */ /* 0x000fe200000001ff */
[----:B------:R-:W-:Y:S01]  /*1560*/  FMNMX R13, R14, R13, !PT ;  /* 0x0000000d0e0d7209 */ /* 0x000fe20007800000 */
[----:B------:R-:W-:Y:S02]  /*1570*/  IMAD.MOV.U32 R12, RZ, RZ, 0x1 ;  /* 0x00000001ff0c7424 */ /* 0x000fe400078e00ff */
[----:B------:R-:W-:-:S07]  /*1580*/  IMAD.MOV.U32 R15, RZ, RZ, -0x1 ;  /* 0xffffffffff0f7424 */ /* 0x000fce00078e00ff */
[----:B------:R-:W-:Y:S05]  /*1590*/  WARPSYNC.COLLECTIVE R15, `(.L_x_28381) ;  /* 0x000000000f087348 */ /* 0x000fea0003c00000 */
[----:B------:R0:W1:Y:S02]  /*15a0*/  SHFL.BFLY P6, R14, R13, R12, R11 ;  /* 0x0c00000c0d0e7389 */ /* 0x00006400000c000b */
[----:B01----:R-:W-:Y:S05]  /*15b0*/  ENDCOLLECTIVE ;  /* 0x000000000000791b */ /* 0x003fea0003800000 */
.L_x_28381:
[----:B------:R-:W-:Y:S01]  /*15c0*/  IMAD.MOV.U32 R12, RZ, RZ, 0x2 ;  /* 0x00000002ff0c7424 */ /* 0x000fe200078e00ff */
[----:B------:R-:W-:Y:S02]  /*15d0*/  FMNMX R0, R13, R14, !PT ;  /* 0x0000000e0d007209 */ /* 0x000fe40007800000 */
[----:B------:R-:W-:-:S03]  /*15e0*/  MOV R13, R2 ;  /* 0x00000002000d7202 */ /* 0x000fc60000000f00 */
[C---:B------:R-:W-:Y:S01]  /*15f0*/  FADD R24, -R0.reuse, R27 ;  /* 0x0000001b00187221 */ /* 0x040fe20000000100 */
[----:B------:R-:W-:-:S07]  /*1600*/  FADD R0, -R0, R25 ;  /* 0x0000001900007221 */ /* 0x000fce0000000100 */
[----:B------:R-:W-:Y:S05]  /*1610*/  WARPSYNC.COLLECTIVE R15, `(.L_x_28382) ;  /* 0x000000000f087348 */ /* 0x000fea0003c00000 */
[----:B------:R0:W1:Y:S02]  /*1620*/  SHFL.BFLY P6, R14, R13, R12, R11 ;  /* 0x0c00000c0d0e7389 */ /* 0x00006400000c000b */
[----:B01----:R-:W-:Y:S05]  /*1630*/  ENDCOLLECTIVE ;  /* 0x000000000000791b */ /* 0x003fea0003800000 */
.L_x_28382:
[----:B------:R-:W-:Y:S01]  /*1640*/  MOV R25, 0x3bbb989d ;  /* 0x3bbb989d00197802 */ /* 0x000fe20000000f00 */
[----:B------:R-:W-:Y:S01]  /*1650*/  HFMA2 R12, -RZ, RZ, 0, 5.9604644775390625e-08 ;  /* 0x00000001ff0c7431 */ /* 0x000fe200000001ff */
[----:B------:R-:W-:-:S04]  /*1660*/  MOV R3, R14 ;  /* 0x0000000e00037202 */ /* 0x000fc80000000f00 */
[----:B------:R-:W-:Y:S01]  /*1670*/  FMNMX R3, R3, R2, !PT ;  /* 0x0000000203037209 */ /* 0x000fe20007800000 */
[----:B------:R-:W-:-:S04]  /*1680*/  FFMA.SAT R2, R24, R25, 0.5 ;  /* 0x3f00000018027423 */ /* 0x000fc80000002019 */
[----:B------:R-:W-:-:S07]  /*1690*/  IMAD.MOV.U32 R13, RZ, RZ, R3 ;  /* 0x000000ffff0d7224 */ /* 0x000fce00078e0003 */
[----:B------:R-:W-:Y:S05]  /*16a0*/  WARPSYNC.COLLECTIVE R15, `(.L_x_28383) ;  /* 0x000000000f087348 */ /* 0x000fea0003c00000 */
[----:B------:R0:W1:Y:S02]  /*16b0*/  SHFL.BFLY P6, R14, R13, R12, R11 ;  /* 0x0c00000c0d0e7389 */ /* 0x00006400000c000b */
[----:B01----:R-:W-:Y:S05]  /*16c0*/  ENDCOLLECTIVE ;  /* 0x000000000000791b */ /* 0x003fea0003800000 */
.L_x_28383:
[----:B------:R-:W-:Y:S01]  /*16d0*/  FFMA.SAT R12, R0, R25, 0.5 ;  /* 0x3f000000000c7423 */ /* 0x000fe20000002019 */
[----:B------:R-:W-:-:S05]  /*16e0*/  IMAD.MOV.U32 R4, RZ, RZ, R14 ;  /* 0x000000ffff047224 */ /* 0x000fca00078e000e */
[----:B------:R-:W-:-:S05]  /*16f0*/  FMNMX R3, R3, R4, !PT ;  /* 0x0000000403037209 */ /* 0x000fca0007800000 */
[C---:B------:R-:W-:Y:S01]  /*1700*/  FADD R4, -R3.reuse, R5 ;  /* 0x0000000503047221 */ /* 0x040fe20000000100 */
[----:B------:R-:W-:Y:S01]  /*1710*/  FADD R5, -R3, R26 ;  /* 0x0000001a03057221 */ /* 0x000fe20000000100 */
[----:B------:R-:W-:-:S03]  /*1720*/  IMAD.MOV.U32 R3, RZ, RZ, 0x437c0000 ;  /* 0x437c0000ff037424 */ /* 0x000fc600078e00ff */
[----:B------:R-:W-:Y:S01]  /*1730*/  FFMA.SAT R14, R5, R25, 0.5 ;  /* 0x3f000000050e7423 */ /* 0x000fe20000002019 */
[-C--:B------:R-:W-:Y:S01]  /*1740*/  FFMA.RM R2, R2, R3.reuse, 12582913 ;  /* 0x4b40000102027423 */ /* 0x080fe20000004003 */
[-C--:B------:R-:W-:Y:S02]  /*1750*/  FFMA.RM R12, R12, R3.reuse, 12582913 ;  /* 0x4b4000010c0c7423 */ /* 0x080fe40000004003 */
[----:B------:R-:W-:Y:S01]  /*1760*/  FFMA.RM R14, R14, R3, 12582913 ;  /* 0x4b4000010e0e7423 */ /* 0x000fe20000004003 */
[----:B------:R-:W-:Y:S01]  /*1770*/  FADD R27, R2, -12583039 ;  /* 0xcb40007f021b7421 */ /* 0x000fe20000000000 */
[----:B------:R-:W-:Y:S01]  /*1780*/  FADD R11, R12, -12583039 ;  /* 0xcb40007f0c0b7421 */ /* 0x000fe20000000000 */
[----:B------:R-:W-:Y:S02]  /*1790*/  SHF.L.U32 R2, R2, 0x17, RZ ;  /* 0x0000001702027819 */ /* 0x000fe400000006ff */
[----:B------:R-:W-:Y:S01]  /*17a0*/  FFMA R27, R24, 1.4426950216293334961, -R27 ;  /* 0x3fb8aa3b181b7823 */ /* 0x000fe2000000081b */
[----:B------:R-:W-:-:S03]  /*17b0*/  FFMA R11, R0, 1.4426950216293334961, -R11 ;  /* 0x3fb8aa3b000b7823 */ /* 0x000fc6000000080b */
[----:B------:R-:W-:Y:S01]  /*17c0*/  FFMA R27, R24, 1.925963033500011079e-08, R27 ;  /* 0x32a57060181b7823 */ /* 0x000fe2000000001b */
[----:B------:R-:W-:Y:S01]  /*17d0*/  FFMA R11, R0, 1.925963033500011079e-08, R11 ;  /* 0x32a57060000b7823 */ /* 0x000fe2000000000b */
[----:B------:R-:W-:Y:S02]  /*17e0*/  IMAD.SHL.U32 R0, R12, 0x800000, RZ ;  /* 0x008000000c007824 */ /* 0x000fe400078e00ff */
[----:B------:R-:W-:Y:S01]  /*17f0*/  FADD R24, R14, -12583039 ;  /* 0xcb40007f0e187421 */ /* 0x000fe20000000000 */
[----:B------:R-:W-:Y:S01]  /*1800*/  FFMA.SAT R12, R4, R25, 0.5 ;  /* 0x3f000000040c7423 */ /* 0x000fe20000002019 */
[----:B------:R-:W0:Y:S02]  /*1810*/  MUFU.EX2 R27, R27 ;  /* 0x0000001b001b7308 */ /* 0x000e240000000800 */
[----:B------:R-:W-:Y:S01]  /*1820*/  FFMA R24, R5, 1.4426950216293334961, -R24 ;  /* 0x3fb8aa3b05187823 */ /* 0x000fe20000000818 */
[----:B------:R-:W-:Y:S01]  /*1830*/  FFMA.RM R12, R12, R3, 12582913 ;  /* 0x4b4000010c0c7423 */ /* 0x000fe20000004003 */
[----:B------:R-:W-:-:S02]  /*1840*/  SHF.L.U32 R3, R14, 0x17, RZ ;  /* 0x000000170e037819 */ /* 0x000fc400000006ff */
[----:B------:R-:W-:Y:S01]  /*1850*/  FFMA R24, R5, 1.925963033500011079e-08, R24 ;  /* 0x32a5706005187823 */ /* 0x000fe20000000018 */
[----:B------:R-:W-:Y:S01]  /*1860*/  FADD R5, R12, -12583039 ;  /* 0xcb40007f0c057421 */ /* 0x000fe20000000000 */
[----:B------:R-:W1:Y:S03]  /*1870*/  MUFU.EX2 R11, R11 ;  /* 0x0000000b000b7308 */ /* 0x000e660000000800 */
[----:B------:R-:W-:-:S04]  /*1880*/  FFMA R5, R4, 1.4426950216293334961, -R5 ;  /* 0x3fb8aa3b04057823 */ /* 0x000fc80000000805 */
[----:B------:R-:W-:Y:S01]  /*1890*/  FFMA R5, R4, 1.925963033500011079e-08, R5 ;  /* 0x32a5706004057823 */ /* 0x000fe20000000005 */
[----:B------:R-:W-:Y:S02]  /*18a0*/  IMAD.SHL.U32 R4, R12, 0x800000, RZ ;  /* 0x008000000c047824 */ /* 0x000fe400078e00ff */
[----:B------:R-:W-:Y:S02]  /*18b0*/  HFMA2 R12, -RZ, RZ, 0, 1.1920928955078125e-07 ;  /* 0x00000002ff0c7431 */ /* 0x000fe400000001ff */
[----:B0-----:R-:W-:Y:S01]  /*18c0*/  FMUL R2, R2, R27 ;  /* 0x0000001b02027220 */ /* 0x001fe20000400000 */
[----:B------:R-:W0:Y:S03]  /*18d0*/  MUFU.EX2 R24, R24 ;  /* 0x0000001800187308 */ /* 0x000e260000000800 */
[----:B------:R-:W-:Y:S01]  /*18e0*/  FADD R13, RZ, R2 ;  /* 0x00000002ff0d7221 */ /* 0x000fe20000000000 */
[----:B-1----:R-:W-:Y:S01]  /*18f0*/  FMUL R0, R0, R11 ;  /* 0x0000000b00007220 */ /* 0x002fe20000400000 */
[----:B------:R-:W-:-:S03]  /*1900*/  IMAD.MOV.U32 R11, RZ, RZ, 0x1f ;  /* 0x0000001fff0b7424 */ /* 0x000fc600078e00ff */
[----:B------:R-:W1:Y:S01]  /*1910*/  MUFU.EX2 R5, R5 ;  /* 0x0000000500057308 */ /* 0x000e620000000800 */
[----:B------:R-:W-:-:S07]  /*1920*/  FADD R13, R13, R0 ;  /* 0x000000000d0d7221 */ /* 0x000fce0000000000 */
[----:B01----:R-:W-:Y:S05]  /*1930*/  WARPSYNC.COLLECTIVE R15, `(.L_x_28384) ;  /* 0x000000000f087348 */ /* 0x003fea0003c00000 */
[----:B------:R2:W3:Y:S02]  /*1940*/  SHFL.BFLY P6, R14, R13, R12, R11 ;  /* 0x0c00000c0d0e7389 */ /* 0x0004e400000c000b */
[----:B0123--:R-:W-:Y:S05]  /*1950*/  ENDCOLLECTIVE ;  /* 0x000000000000791b */ /* 0x00ffea0003800000 */
.L_x_28384:
        /* <DEDUP_REMOVED lines=10> */
.L_x_28385:
[----:B------:R-:W-:Y:S01]  /*1a00*/  MOV R13, R24 ;  /* 0x00000018000d7202 */ /* 0x000fe20000000f00 */
[----:B------:R-:W-:Y:S02]  /*1a10*/  IMAD.MOV.U32 R12, RZ, RZ, 0x2 ;  /* 0x00000002ff0c7424 */ /* 0x000fe400078e00ff */
[----:B------:R-:W-:-:S07]  /*1a20*/  FADD R5, R25, R14 ;  /* 0x0000000e19057221 */ /* 0x000fce0000000000 */
[----:B------:R-:W-:Y:S05]  /*1a30*/  WARPSYNC.COLLECTIVE R15, `(.L_x_28386) ;  /* 0x000000000f087348 */ /* 0x000fea0003c00000 */
[----:B------:R0:W1:Y:S02]  /*1a40*/  SHFL.BFLY P6, R14, R13, R12, R11 ;  /* 0x0c00000c0d0e7389 */ /* 0x00006400000c000b */
[----:B01----:R-:W-:Y:S05]  /*1a50*/  ENDCOLLECTIVE ;  /* 0x000000000000791b */ /* 0x003fea0003800000 */
.L_x_28386:
[----:B------:R-:W-:Y:S01]  /*1a60*/  HFMA2 R12, -RZ, RZ, 0, 5.9604644775390625e-08 ;  /* 0x00000001ff0c7431 */ /* 0x000fe200000001ff */
[----:B------:R-:W-:-:S05]  /*1a70*/  MOV R27, R14 ;  /* 0x0000000e001b7202 */ /* 0x000fca0000000f00 */
[----:B------:R-:W-:-:S04]  /*1a80*/  FADD R27, R24, R27 ;  /* 0x0000001b181b7221 */ /* 0x000fc80000000000 */
[----:B------:R-:W-:-:S07]  /*1a90*/  IMAD.MOV.U32 R13, RZ, RZ, R27 ;  /* 0x000000ffff0d7224 */ /* 0x000fce00078e001b */
[----:B------:R-:W-:Y:S05]  /*1aa0*/  WARPSYNC.COLLECTIVE R15, `(.L_x_28387) ;  /* 0x000000000f087348 */ /* 0x000fea0003c00000 */
[----:B------:R0:W1:Y:S02]  /*1ab0*/  SHFL.BFLY P6, R14, R13, R12, R11 ;  /* 0x0c00000c0d0e7389 */ /* 0x00006400000c000b */
[----:B01----:R-:W-:Y:S05]  /*1ac0*/  ENDCOLLECTIVE ;  /* 0x000000000000791b */ /* 0x003fea0003800000 */
.L_x_28387:
[----:B------:R-:W-:Y:S01]  /*1ad0*/  IMAD.MOV.U32 R26, RZ, RZ, R14 ;  /* 0x000000ffff1a7224 */ /* 0x000fe200078e000e */
[----:B------:R-:W-:Y:S06]  /*1ae0*/  BRA `(.L_x_28388) ;  /* 0xfffffff400007947 */ /* 0x000fec000383ffff */
        .weak           $__internal_456_$__cuda_sm3x_div_rn_noftz_f32_slowpath
        .type           $__internal_456_$__cuda_sm3x_div_rn_noftz_f32_slowpath,@function
        .size           $__internal_456_$__cuda_sm3x_div_rn_noftz_f32_slowpath,(.L_x_37833 - $__internal_456_$__cuda_sm3x_div_rn_noftz_f32_slowpath)
$__internal_456_$__cuda_sm3x_div_rn_noftz_f32_slowpath:
        /* <DEDUP_REMOVED lines=35> */
.L_x_28390:
        /* <DEDUP_REMOVED lines=51> */
.L_x_28397:
[----:B------:R-:W-:-:S04]  /*2050*/  LOP3.LUT R2, R2, 0x80000000, RZ, 0xc0, !PT ;  /* 0x8000000002027812 */ /* 0x000fc800078ec0ff */
[----:B------:R-:W-:Y:S01]  /*2060*/  LOP3.LUT R2, R2, 0x7f800000, RZ, 0xfc, !PT ;  /* 0x7f80000002027812 */ /* 0x000fe200078efcff */
[----:B------:R-:W-:Y:S06]  /*2070*/  BRA `(.L_x_28398) ;  /* 0x0000000000047947 */ /* 0x000fec0003800000 */
.L_x_28396:
[----:B------:R-:W-:-:S07]  /*2080*/  IMAD R2, R28, 0x800000, R2 ;  /* 0x008000001c027824 */ /* 0x000fce00078e0202 */
.L_x_28398:
[----:B------:R-:W-:Y:S05]  /*2090*/  BSYNC.RECONVERGENT B3 ;  /* 0x0000000000037941 */ /* 0x000fea0003800200 */
.L_x_28395:
[----:B------:R-:W-:Y:S05]  /*20a0*/  BRA `(.L_x_28399) ;  /* 0x0000000000207947 */ /* 0x000fea0003800000 */
.L_x_28394:
[----:B------:R-:W-:-:S04]  /*20b0*/  LOP3.LUT R2, R15, 0x80000000, R2, 0x48, !PT ;  /* 0x800000000f027812 */ /* 0x000fc800078e4802 */
[----:B------:R-:W-:Y:S01]  /*20c0*/  LOP3.LUT R2, R2, 0x7f800000, RZ, 0xfc, !PT ;  /* 0x7f80000002027812 */ /* 0x000fe200078efcff */
[----:B------:R-:W-:Y:S06]  /*20d0*/  BRA `(.L_x_28399) ;  /* 0x0000000000147947 */ /* 0x000fec0003800000 */
.L_x_28393:
[----:B------:R-:W-:Y:S01]  /*20e0*/  LOP3.LUT R2, R15, 0x80000000, R2, 0x48, !PT ;  /* 0x800000000f027812 */ /* 0x000fe200078e4802 */
[----:B------:R-:W-:Y:S06]  /*20f0*/  BRA `(.L_x_28399) ;  /* 0x00000000000c7947 */ /* 0x000fec0003800000 */
.L_x_28392:
[----:B------:R-:W0:Y:S01]  /*2100*/  MUFU.RSQ R2, -QNAN ;  /* 0xffc0000000027908 */ /* 0x000e220000001400 */
[----:B------:R-:W-:Y:S05]  /*2110*/  BRA `(.L_x_28399) ;  /* 0x0000000000047947 */ /* 0x000fea0003800000 */
.L_x_28391:
[----:B------:R-:W-:-:S07]  /*2120*/  FADD.FTZ R2, R2, R5 ;  /* 0x0000000502027221 */ /* 0x000fce0000010000 */
.L_x_28399:
[----:B------:R-:W-:Y:S05]  /*2130*/  BSYNC.RECONVERGENT B2 ;  /* 0x0000000000027941 */ /* 0x000fea0003800200 */
.L_x_28389:
[----:B------:R-:W-:Y:S01]  /*2140*/  IMAD.MOV.U32 R15, RZ, RZ, 0x0 ;  /* 0x00000000ff0f7424 */ /* 0x000fe200078e00ff */
[----:B0-----:R-:W-:-:S03]  /*2150*/  MOV R13, R2 ;  /* 0x00000002000d7202 */ /* 0x001fc60000000f00 */
[----:B------:R-:W-:Y:S05]  /*2160*/  RET.REL.NODEC R14 `(_Z15SoftmaxWarpImplI22BroadcastScaleMaskLoadIffbLm2EiE11DirectStoreIffEfLi2ELi2ELi4ELi2ELb1EL9Algorithm0EEvT_T0_ll) ;  /* 0xffffffdc0ea47950 */ /* 0x000fea0003c3ffff */
.L_x_28400:
        /* <DEDUP_REMOVED lines=9> */
.L_x_37833:


//--------------------- .text._Z15SoftmaxWarpImplI22BroadcastScaleMaskLoadIffbLm2EiE11DirectStoreIffEfLi2ELi2ELi4ELi2ELb0EL9Algorithm0EEvT_T0_ll --------------------------
	.section	.text._Z15SoftmaxWarpImplI22BroadcastScaleMaskLoadIffbLm2EiE11DirectStoreIffEfLi2ELi2ELi4ELi2ELb0EL9Algorithm0EEvT_T0_ll,"ax",@progbits
	.align	128
        .global         _Z15SoftmaxWarpImplI22BroadcastScaleMaskLoadIffbLm2EiE11DirectStoreIffEfLi2ELi2ELi4ELi2ELb0EL9Algorithm0EEvT_T0_ll
        .type           _Z15SoftmaxWarpImplI22BroadcastScaleMaskLoadIffbLm2EiE11DirectStoreIffEfLi2ELi2ELi4ELi2ELb0EL9Algorithm0EEvT_T0_ll,@function
        .size           _Z15SoftmaxWarpImplI22BroadcastScaleMaskLoadIffbLm2EiE11DirectStoreIffEfLi2ELi2ELi4ELi2ELb0EL9Algorithm0EEvT_T0_ll,(.L_x_37834 - _Z15SoftmaxWarpImplI22BroadcastScaleMaskLoadIffbLm2EiE11DirectStoreIffEfLi2ELi2ELi4ELi2ELb0EL9Algorithm0EEvT_T0_ll)
        .other          _Z15SoftmaxWarpImplI22BroadcastScaleMaskLoadIffbLm2EiE11DirectStoreIffEfLi2ELi2ELi4ELi2ELb0EL9Algorithm0EEvT_T0_ll,@"STO_CUDA_ENTRY STV_DEFAULT"
_Z15SoftmaxWarpImplI22BroadcastScaleMaskLoadIffbLm2EiE11DirectStoreIffEfLi2ELi2ELi4ELi2ELb0EL9Algorithm0EEvT_T0_ll:
.text._Z15SoftmaxWarpImplI22BroadcastScaleMaskLoadIffbLm2EiE11DirectStoreIffEfLi2ELi2ELi4ELi2ELb0EL9Algorithm0EEvT_T0_ll:
        /* <DEDUP_REMOVED lines=26> */
.L_x_28401:
        /* <DEDUP_REMOVED lines=20> */
.L_x_28412:
        /* <DEDUP_REMOVED lines=36> */
[----:B------:R-:W1:Y:S01]  /*0520*/  LDC.64 R10, c[0x0][0x398] ;  /* 0x0000e600ff0a7b82 */ /* 0x000e620000000a00 */
[----:B------:R-:W-:-:S04]  /*0530*/  LOP3.LUT R4, R2, R23, RZ, 0x3c, !PT ;  /* 0x0000001702047212 */ /* 0x000fc800078e3cff */
[----:B------:R-:W-:Y:S02]  /*0540*/  ISETP.GE.AND P0, PT, R4, RZ, PT ;  /* 0x000000ff0400720c */ /* 0x000fe40003f06270 */
[----:B------:R-:W-:Y:S02]  /*0550*/  LOP3.LUT R4, RZ, R23, RZ, 0x33, !PT ;  /* 0x00000017ff047212 */ /* 0x000fe400078e33ff */
[----:B------:R-:W-:Y:S01]  /*0560*/  @P2 VIADD R3, R3, 0x1 ;  /* 0x0000000103032836 */ /* 0x000fe20000000000 */
[----:B------:R-:W-:Y:S02]  /*0570*/  ISETP.NE.AND P2, PT, R23, RZ, PT ;  /* 0x000000ff1700720c */ /* 0x000fe40003f45270 */
[----:B------:R-:W-:-:S04]  /*0580*/  @P3 IADD3 R5, PT, PT, R5, 0x1, RZ ;  /* 0x0000000105053810 */ /* 0x000fc80007ffe0ff */
[----:B------:R-:W-:Y:S02]  /*0590*/  @!P1 IADD3 R5, PT, PT, -R5, RZ, RZ ;  /* 0x000000ff05059210 */ /* 0x000fe40007ffe1ff */
[----:B------:R-:W-:Y:S01]  /*05a0*/  @!P0 IMAD.MOV R3, RZ, RZ, -R3 ;  /* 0x000000ffff038224 */ /* 0x000fe200078e0a03 */
[----:B0-----:R-:W-:Y:S02]  /*05b0*/  ISETP.NE.U32.AND P1, PT, R12, 0x1, PT ;  /* 0x000000010c00780c */ /* 0x001fe40003f25070 */
[C---:B------:R-:W-:Y:S02]  /*05c0*/  SEL R5, R4.reuse, R5, !P2 ;  /* 0x0000000504057207 */ /* 0x040fe40005000000 */
[----:B------:R-:W-:Y:S02]  /*05d0*/  SEL R3, R4, R3, !P2 ;  /* 0x0000000304037207 */ /* 0x000fe40005000000 */
[----:B-1----:R-:W-:Y:S02]  /*05e0*/  ISETP.NE.U32.AND P0, PT, R10, 0x1, PT ;  /* 0x000000010a00780c */ /* 0x002fe40003f05070 */
[----:B------:R-:W-:Y:S01]  /*05f0*/  IADD3 R10, PT, PT, -R5, RZ, RZ ;  /* 0x000000ff050a7210 */ /* 0x000fe20007ffe1ff */
[----:B------:R-:W-:Y:S01]  /*0600*/  IMAD.MOV R4, RZ, RZ, -R3 ;  /* 0x000000ffff047224 */ /* 0x000fe200078e0a03 */
[----:B------:R-:W-:-:S02]  /*0610*/  ISETP.NE.AND.EX P1, PT, R13, RZ, PT, P1 ;  /* 0x000000ff0d00720c */ /* 0x000fc40003f25310 */
        /* <DEDUP_REMOVED lines=19> */
[----:B------:R-:W-:Y:S02]  /*0750*/  LEA.HI R2, R2, R2, RZ, 0x1 ;  /* 0x0000000202027211 */ /* 0x000fe400078f08ff */
[----:B------:R-:W-:Y:S02]  /*0760*/  LEA.HI R0, R0, R0, RZ, 0x1 ;  /* 0x0000000000007211 */ /* 0x000fe400078f08ff */
[----:B------:R-:W-:-:S02]  /*0770*/  R2UR UR8, R16 ;  /* 0x00000000100872ca */ /* 0x000fc400000e0000 */
[----:B------:R-:W-:Y:S02]  /*0780*/  R2UR UR9, R17 ;  /* 0x00000000110972ca */ /* 0x000fe400000e0000 */
[----:B------:R-:W-:Y:S01]  /*0790*/  SHF.R.S32.HI R13, RZ, 0x1, R0 ;  /* 0x00000001ff0d7819 */ /* 0x000fe20000011400 */
[----:B0-----:R-:W0:Y:S01]  /*07a0*/  LDC.64 R4, c[0x0][0x3d0] ;  /* 0x0000f400ff047b82 */ /* 0x001e220000000a00 */
[----:B--2---:R-:W-:Y:S02]  /*07b0*/  PRMT R12, R10, 0x7771, RZ ;  /* 0x000077710a0c7816 */ /* 0x004fe400000000ff */
[----:B----4-:R-:W-:Y:S02]  /*07c0*/  PRMT R3, R15, 0x7771, RZ ;  /* 0x000077710f037816 */ /* 0x010fe400000000ff */
[----:B------:R-:W-:Y:S02]  /*07d0*/  ISETP.NE.AND P3, PT, R12, RZ, PT ;  /* 0x000000ff0c00720c */ /* 0x000fe40003f65270 */
[----:B------:R-:W-:-:S02]  /*07e0*/  ISETP.NE.AND P1, PT, R3, RZ, PT ;  /* 0x000000ff0300720c */ /* 0x000fc40003f25270 */
[----:B------:R-:W-:-:S05]  /*07f0*/  SHF.R.S32.HI R3, RZ, 0x1, R2 ;  /* 0x00000001ff037819 */ /* 0x000fca0000011402 */
[----:B---3--:R-:W-:-:S04]  /*0800*/  IMAD.WIDE R2, R3, 0x8, R8 ;  /* 0x0000000803027825 */ /* 0x008fc800078e0208 */
[C---:B------:R-:W-:Y:S01]  /*0810*/  @P3 R2UR UR10, R16.reuse ;  /* 0x00000000100a32ca */ /* 0x040fe200000e0000 */
[----:B------:R-:W0:Y:S01]  /*0820*/  LDG.E R0, desc[UR4][R2.64] ;  /* 0x0000000402007981 */ /* 0x000e22000c1e1900 */
        /* <DEDUP_REMOVED lines=41> */
[----:B------:R-:W-:Y:S01]  /*0ac0*/  FFMA.SAT R14, R4, R15, 0.5 ;  /* 0x3f000000040e7423 */ /* 0x000fe2000000200f */
[C---:B------:R-:W-:Y:S01]  /*0ad0*/  FADD R13, R0.reuse, -12583039 ;  /* 0xcb40007f000d7421 */ /* 0x040fe20000000000 */
[----:B------:R-:W-:-:S02]  /*0ae0*/  IMAD.SHL.U32 R0, R0, 0x800000, RZ ;  /* 0x0080000000007824 */ /* 0x000fc400078e00ff */
[----:B------:R-:W-:Y:S01]  /*0af0*/  FADD R5, R2, -12583039 ;  /* 0xcb40007f02057421 */ /* 0x000fe20000000000 */
[----:B------:R-:W-:Y:S01]  /*0b00*/  FFMA.RM R3, R14, R11, 12582913 ;  /* 0x4b4000010e037423 */ /* 0x000fe2000000400b */
[----:B------:R-:W-:Y:S01]  /*0b10*/  FFMA R13, R12, 1.4426950216293334961, -R13 ;  /* 0x3fb8aa3b0c0d7823 */ /* 0x000fe2000000080d */
[----:B------:R-:W-:Y:S01]  /*0b20*/  SHF.L.U32 R2, R2, 0x17, RZ ;  /* 0x0000001702027819 */ /* 0x000fe200000006ff */
[----:B------:R-:W-:Y:S02]  /*0b30*/  FFMA R5, R10, 1.4426950216293334961, -R5 ;  /* 0x3fb8aa3b0a057823 */ /* 0x000fe40000000805 */
[----:B------:R-:W-:Y:S01]  /*0b40*/  FFMA R13, R12, 1.925963033500011079e-08, R13 ;  /* 0x32a570600c0d7823 */ /* 0x000fe2000000000d */
[----:B------:R-:W-:Y:S01]  /*0b50*/  FFMA.SAT R12, R18, R15, 0.5 ;  /* 0x3f000000120c7423 */ /* 0x000fe2000000200f */
[C---:B------:R-:W-:Y:S01]  /*0b60*/  FADD R15, R3.reuse, -12583039 ;  /* 0xcb40007f030f7421 */ /* 0x040fe20000000000 */
[----:B------:R-:W-:Y:S01]  /*0b70*/  FFMA R5, R10, 1.925963033500011079e-08, R5 ;  /* 0x32a570600a057823 */ /* 0x000fe20000000005 */
[----:B------:R-:W-:-:S02]  /*0b80*/  IMAD.SHL.U32 R3, R3, 0x800000, RZ ;  /* 0x0080000003037824 */ /* 0x000fc400078e00ff */
[----:B------:R-:W-:Y:S01]  /*0b90*/  FFMA.RM R12, R12, R11, 12582913 ;  /* 0x4b4000010c0c7423 */ /* 0x000fe2000000400b */
[----:B------:R-:W-:Y:S01]  /*0ba0*/  FFMA R15, R4, 1.4426950216293334961, -R15 ;  /* 0x3fb8aa3b040f7823 */ /* 0x000fe2000000080f */
[----:B------:R-:W0:Y:S02]  /*0bb0*/  MUFU.EX2 R13, R13 ;  /* 0x0000000d000d7308 */ /* 0x000e240000000800 */
[----:B------:R-:W-:Y:S01]  /*0bc0*/  FADD R11, R12, -12583039 ;  /* 0xcb40007f0c0b7421 */ /* 0x000fe20000000000 */
[----:B------:R-:W-:Y:S01]  /*0bd0*/  FFMA R15, R4, 1.925963033500011079e-08, R15 ;  /* 0x32a57060040f7823 */ /* 0x000fe2000000000f */
[----:B------:R-:W-:Y:S02]  /*0be0*/  SHF.L.U32 R12, R12, 0x17, RZ ;  /* 0x000000170c0c7819 */ /* 0x000fe400000006ff */
[C---:B------:R-:W-:Y:S02]  /*0bf0*/  FFMA R11, R18.reuse, 1.4426950216293334961, -R11 ;  /* 0x3fb8aa3b120b7823 */ /* 0x040fe4000000080b */
        /* <DEDUP_REMOVED lines=17> */
[----:B------:R0:W2:Y:S02]  /*0d10*/  SHFL.BFLY PT, R14, R25, 0x1, 0x1f ;  /* 0x0c201f00190e7f89 */ /* 0x0000a400000e0000 */
[----:B01----:R-:W-:-:S07]  /*0d20*/  FADD R5, R18, R5 ;  /* 0x0000000512057221 */ /* 0x003fce0000000000 */
.L_x_28422:
        /* <DEDUP_REMOVED lines=11> */
[----:B------:R-:W-:Y:S05]  /*0de0*/  CALL.REL.NOINC `($__internal_457_$__cuda_sm3x_div_rn_noftz_f32_slowpath) ;  /* 0x0000000800c07944 */ /* 0x000fea0003c00000 */
[----:B------:R-:W-:-:S07]  /*0df0*/  IMAD.MOV.U32 R10, RZ, RZ, R0 ;  /* 0x000000ffff0a7224 */ /* 0x000fce00078e0000 */
.L_x_28405:
[----:B------:R-:W-:Y:S05]  /*0e00*/  BSYNC.RECONVERGENT B1 ;  /* 0x0000000000017941 */ /* 0x000fea0003800200 */
.L_x_28404:
        /* <DEDUP_REMOVED lines=11> */
[----:B------:R-:W-:Y:S05]  /*0ec0*/  CALL.REL.NOINC `($__internal_457_$__cuda_sm3x_div_rn_noftz_f32_slowpath) ;  /* 0x0000000800887944 */ /* 0x000fea0003c00000 */
[----:B------:R-:W-:-:S07]  /*0ed0*/  IMAD.MOV.U32 R11, RZ, RZ, R0 ;  /* 0x000000ffff0b7224 */ /* 0x000fce00078e0000 */
.L_x_28407:
[----:B------:R-:W-:Y:S05]  /*0ee0*/  BSYNC.RECONVERGENT B1 ;  /* 0x0000000000017941 */ /* 0x000fea0003800200 */
.L_x_28406:
        /* <DEDUP_REMOVED lines=23> */
[----:B-1----:R-:W-:Y:S05]  /*1060*/  CALL.REL.NOINC `($__internal_457_$__cuda_sm3x_div_rn_noftz_f32_slowpath) ;  /* 0x0000000800207944 */ /* 0x002fea0003c00000 */
[----:B------:R-:W-:-:S07]  /*1070*/  IMAD.MOV.U32 R2, RZ, RZ, R0 ;  /* 0x000000ffff027224 */ /* 0x000fce00078e0000 */
.L_x_28409:
[----:B------:R-:W-:Y:S05]  /*1080*/  BSYNC.RECONVERGENT B1 ;  /* 0x0000000000017941 */ /* 0x000fea0003800200 */
.L_x_28408:
[----:B------:R-:W0:Y:S01]  /*1090*/  MUFU.RCP R3, R14 ;  /* 0x0000000e00037308 */ /* 0x000e220000001000 */
[----:B------:R-:W-:Y:S07]  /*10a0*/  BSSY.RECONVERGENT B1, `(.L_x_28410) ;  /* 0x000000d000017945 */ /* 0x000fee0003800200 */
[----:B------:R-:W2:Y:S01]  /*10b0*/  FCHK P0, R4, R14 ;  /* 0x0000000e04007302 */ /* 0x000ea20000000000 */
[----:B0-----:R-:W-:-:S04]  /*10c0*/  FFMA R0, -R14, R3, 1 ;  /* 0x3f8000000e007423 */ /* 0x001fc80000000103 */
[----:B-1----:R-:W-:-:S04]  /*10d0*/  FFMA R10, R3, R0, R3 ;  /* 0x00000000030a7223 */ /* 0x002fc80000000003 */
[----:B------:R-:W-:-:S04]  /*10e0*/  FFMA R3, R4, R10, RZ ;  /* 0x0000000a04037223 */ /* 0x000fc800000000ff */
[----:B------:R-:W-:-:S04]  /*10f0*/  FFMA R0, -R14, R3, R4 ;  /* 0x000000030e007223 */ /* 0x000fc80000000104 */
[----:B------:R-:W-:Y:S01]  /*1100*/  FFMA R3, R10, R0, R3 ;  /* 0x000000000a037223 */ /* 0x000fe20000000003 */
[----:B--2---:R-:W-:Y:S06]  /*1110*/  @!P0 BRA `(.L_x_28411) ;  /* 0x0000000000148947 */ /* 0x004fec0003800000 */
[----:B------:R-:W-:Y:S01]  /*1120*/  MOV R0, R4 ;  /* 0x0000000400007202 */ /* 0x000fe20000000f00 */
[----:B------:R-:W-:Y:S01]  /*1130*/  IMAD.MOV.U32 R5, RZ, RZ, R14 ;  /* 0x000000ffff057224 */ /* 0x000fe200078e000e */
[----:B------:R-:W-:-:S07]  /*1140*/  MOV R18, 0x1160 ;  /* 0x0000116000127802 */ /* 0x000fce0000000f00 */
[----:B------:R-:W-:Y:S05]  /*1150*/  CALL.REL.NOINC `($__internal_457_$__cuda_sm3x_div_rn_noftz_f32_slowpath) ;  /* 0x0000000400e47944 */ /* 0x000fea0003c00000 */
[----:B------:R-:W-:-:S07]  /*1160*/  MOV R3, R0 ;  /* 0x0000000000037202 */ /* 0x000fce0000000f00 */
.L_x_28411:
[----:B------:R-:W-:Y:S05]  /*1170*/  BSYNC.RECONVERGENT B1 ;  /* 0x0000000000017941 */ /* 0x000fea0003800200 */
.L_x_28410:
        /* <DEDUP_REMOVED lines=18> */
.L_x_28402:
[----:B------:R-:W-:Y:S05]  /*12a0*/  EXIT ;  /* 0x000000000000794d */ /* 0x000fea0003800000 */
.L_x_28403:
[----:B------:R-:W-:Y:S01]  /*12b0*/  HFMA2 R11, -RZ, RZ, 0, 1.847743988037109375e-06 ;  /* 0x0000001fff0b7431 */ /* 0x000fe200000001ff */
[----:B------:R-:W-:Y:S01]  /*12c0*/  BSSY B1, `(.L_x_28413) ;  /* 0x0000006000017945 */ /* 0x000fe20003800000 */
[----:B------:R-:W-:Y:S02]  /*12d0*/  IMAD.MOV.U32 R12, RZ, RZ, 0x2 ;  /* 0x00000002ff0c7424 */ /* 0x000fe400078e00ff */
[----:B------:R-:W-:-:S07]  /*12e0*/  IMAD.MOV.U32 R15, RZ, RZ, -0x1 ;  /* 0xffffffffff0f7424 */ /* 0x000fce00078e00ff */
[----:B------:R-:W-:Y:S05]  /*12f0*/  WARPSYNC.COLLECTIVE R15, `(.L_x_28414) ;  /* 0x000000000f087348 */ /* 0x000fea0003c00000 */
[----:B------:R0:W1:Y:S02]  /*1300*/  SHFL.BFLY P6, R14, R13, R12, R11 ;  /* 0x0c00000c0d0e7389 */ /* 0x00006400000c000b */
[----:B01----:R-:W-:Y:S05]  /*1310*/  ENDCOLLECTIVE ;  /* 0x000000000000791b */ /* 0x003fea0003800000 */
.L_x_28414:
[----:B------:R-:W-:Y:S05]  /*1320*/  BSYNC B1 ;  /* 0x0000000000017941 */ /* 0x000fea0003800000 */
.L_x_28413:
        /* <DEDUP_REMOVED lines=8> */
.L_x_28415:
[----:B------:R-:W-:Y:S02]  /*13b0*/  HFMA2 R12, -RZ, RZ, 0, 1.1920928955078125e-07 ;  /* 0x00000002ff0c7431 */ /* 0x000fe400000001ff */
[----:B------:R-:W-:Y:S01]  /*13c0*/  IMAD.MOV.U32 R13, RZ, RZ, R0 ;  /* 0x000000ffff0d7224 */ /* 0x000fe200078e0000 */
[----:B------:R-:W-:-:S07]  /*13d0*/  MOV R3, R14 ;  /* 0x0000000e00037202 */ /* 0x000fce0000000f00 */
[----:B------:R-:W-:Y:S05]  /*13e0*/  WARPSYNC.COLLECTIVE R15, `(.L_x_28416) ;  /* 0x000000000f087348 */ /* 0x000fea0003c00000 */
[----:B------:R0:W1:Y:S02]  /*13f0*/  SHFL.BFLY P6, R14, R13, R12, R11 ;  /* 0x0c00000c0d0e7389 */ /* 0x00006400000c000b */
[----:B01----:R-:W-:Y:S05]  /*1400*/  ENDCOLLECTIVE ;  /* 0x000000000000791b */ /* 0x003fea0003800000 */
.L_x_28416:
[----:B------:R-:W-:Y:S01]  /*1410*/  FMNMX R3, R2, R3, !PT ;  /* 0x0000000302037209 */ /* 0x000fe20007800000 */
[----:B------:R-:W-:-:S04]  /*1420*/  HFMA2 R2, -RZ, RZ, 0.96630859375, -0.0022525787353515625 ;  /* 0x3bbb989dff027431 */ /* 0x000fc800000001ff */
[----:B------:R-:W-:Y:S01]  /*1430*/  FADD R25, -R3, R10 ;  /* 0x0000000a03197221 */ /* 0x000fe20000000100 */
[----:B------:R-:W-:Y:S02]  /*1440*/  IMAD.MOV.U32 R10, RZ, RZ, 0x437c0000 ;  /* 0x437c0000ff0a7424 */ /* 0x000fe400078e00ff */
        /* <DEDUP_REMOVED lines=9> */
.L_x_28417:
[----:B------:R-:W-:-:S04]  /*14e0*/  FFMA.SAT R13, R25, R2, 0.5 ;  /* 0x3f000000190d7423 */ /* 0x000fc80000002002 */
[----:B------:R-:W-:Y:S01]  /*14f0*/  FFMA.RM R13, R13, R10, 12582913 ;  /* 0x4b4000010d0d7423 */ /* 0x000fe2000000400a */
[----:B------:R-:W-:Y:S01]  /*1500*/  FMNMX R5, R5, R14, !PT ;  /* 0x0000000e05057209 */ /* 0x000fe20007800000 */
[----:B------:R-:W-:-:S04]  /*1510*/  FFMA.RM R14, R3, R10, 12582913 ;  /* 0x4b400001030e7423 */ /* 0x000fc8000000400a */
[----:B------:R-:W-:Y:S01]  /*1520*/  FADD R11, R14, -12583039 ;  /* 0xcb40007f0e0b7421 */ /* 0x000fe20000000000 */
[----:B------:R-:W-:Y:S01]  /*1530*/  FADD R3, R4, -R5 ;  /* 0x8000000504037221 */ /* 0x000fe20000000000 */
[----:B------:R-:W-:Y:S01]  /*1540*/  FADD R4, R13, -12583039 ;  /* 0xcb40007f0d047421 */ /* 0x000fe20000000000 */
[----:B------:R-:W-:Y:S01]  /*1550*/  FADD R5, -R5, R18 ;  /* 0x0000001205057221 */ /* 0x000fe20000000100 */
[C---:B------:R-:W-:Y:S01]  /*1560*/  FFMA R11, R0.reuse, 1.4426950216293334961, -R11 ;  /* 0x3fb8aa3b000b7823 */ /* 0x040fe2000000080b */
[-C--:B------:R-:W-:Y:S01]  /*1570*/  FFMA.SAT R15, R3, R2.reuse, 0.5 ;  /* 0x3f000000030f7423 */ /* 0x080fe20000002002 */
[----:B------:R-:W-:Y:S01]  /*1580*/  FFMA R4, R25, 1.4426950216293334961, -R4 ;  /* 0x3fb8aa3b19047823 */ /* 0x000fe20000000804 */
[----:B------:R-:W-:Y:S01]  /*1590*/  FFMA.SAT R27, R5, R2, 0.5 ;  /* 0x3f000000051b7423 */ /* 0x000fe20000002002 */
[----:B------:R-:W-:Y:S01]  /*15a0*/  FFMA R11, R0, 1.925963033500011079e-08, R11 ;  /* 0x32a57060000b7823 */ /* 0x000fe2000000000b */
[----:B------:R-:W-:Y:S01]  /*15b0*/  SHF.L.U32 R0, R14, 0x17, RZ ;  /* 0x000000170e007819 */ /* 0x000fe200000006ff */
[----:B------:R-:W-:Y:S01]  /*15c0*/  FFMA R25, R25, 1.925963033500011079e-08, R4 ;  /* 0x32a5706019197823 */ /* 0x000fe20000000004 */
[-C--:B------:R-:W-:Y:S01]  /*15d0*/  FFMA.RM R4, R15, R10.reuse, 12582913 ;  /* 0x4b4000010f047423 */ /* 0x080fe2000000400a */
[----:B------:R-:W-:Y:S01]  /*15e0*/  FFMA.RM R10, R27, R10, 12582913 ;  /* 0x4b4000011b0a7423 */ /* 0x000fe2000000400a */
[----:B------:R-:W-:Y:S01]  /*15f0*/  IMAD.SHL.U32 R2, R13, 0x800000, RZ ;  /* 0x008000000d027824 */ /* 0x000fe200078e00ff */
[----:B------:R-:W0:Y:S01]  /*1600*/  MUFU.EX2 R11, R11 ;  /* 0x0000000b000b7308 */ /* 0x000e220000000800 */
[C---:B------:R-:W-:Y:S01]  /*1610*/  FADD R12, R4.reuse, -12583039 ;  /* 0xcb40007f040c7421 */ /* 0x040fe20000000000 */
[----:B------:R-:W-:Y:S01]  /*1620*/  MOV R15, 0xffffffff ;  /* 0xffffffff000f7802 */ /* 0x000fe20000000f00 */
[----:B------:R-:W-:-:S02]  /*1630*/  IMAD.SHL.U32 R4, R4, 0x800000, RZ ;  /* 0x0080000004047824 */ /* 0x000fc400078e00ff */
[----:B------:R-:W-:-:S03]  /*1640*/  FFMA R12, R3, 1.4426950216293334961, -R12 ;  /* 0x3fb8aa3b030c7823 */ /* 0x000fc6000000080c */
[----:B------:R-:W1:Y:S01]  /*1650*/  MUFU.EX2 R25, R25 ;  /* 0x0000001900197308 */ /* 0x000e620000000800 */
[----:B------:R-:W-:Y:S01]  /*1660*/  FFMA R3, R3, 1.925963033500011079e-08, R12 ;  /* 0x32a5706003037823 */ /* 0x000fe2000000000c */
[----:B------:R-:W-:-:S04]  /*1670*/  FADD R12, R10, -12583039 ;  /* 0xcb40007f0a0c7421 */ /* 0x000fc80000000000 */
[C---:B------:R-:W-:Y:S02]  /*1680*/  FFMA R12, R5.reuse, 1.4426950216293334961, -R12 ;  /* 0x3fb8aa3b050c7823 */ /* 0x040fe4000000080c */
[----:B------:R-:W2:Y:S01]  /*1690*/  MUFU.EX2 R3, R3 ;  /* 0x0000000300037308 */ /* 0x000ea20000000800 */
[----:B0-----:R-:W-:Y:S01]  /*16a0*/  FMUL R0, R0, R11 ;  /* 0x0000000b00007220 */ /* 0x001fe20000400000 */
[----:B------:R-:W-:Y:S01]  /*16b0*/  FFMA R24, R5, 1.925963033500011079e-08, R12 ;  /* 0x32a5706005187823 */ /* 0x000fe2000000000c */
[----:B------:R-:W-:Y:S01]  /*16c0*/  MOV R12, 0x2 ;  /* 0x00000002000c7802 */ /* 0x000fe20000000f00 */
[----:B------:R-:W-:Y:S02]  /*16d0*/  IMAD.MOV.U32 R11, RZ, RZ, 0x1f ;  /* 0x0000001fff0b7424 */ /* 0x000fe400078e00ff */
[----:B------:R-:W-:Y:S02]  /*16e0*/  FADD R13, RZ, R0 ;  /* 0x00000000ff0d7221 */ /* 0x000fe40000000000 */
[----:B------:R0:W3:Y:S01]  /*16f0*/  MUFU.EX2 R5, R24 ;  /* 0x0000001800057308 */ /* 0x0000e20000000800 */
[----:B-1----:R-:W-:-:S04]  /*1700*/  FMUL R2, R2, R25 ;  /* 0x0000001902027220 */ /* 0x002fc80000400000 */
[----:B------:R-:W-:Y:S01]  /*1710*/  FADD R13, R13, R2 ;  /* 0x000000020d0d7221 */ /* 0x000fe20000000000 */
[----:B0-2---:R-:W-:-:S07]  /*1720*/  FMUL R3, R4, R3 ;  /* 0x0000000304037220 */ /* 0x005fce0000400000 */
[----:B---3--:R-:W-:Y:S05]  /*1730*/  WARPSYNC.COLLECTIVE R15, `(.L_x_28418) ;  /* 0x000000000f087348 */ /* 0x008fea0003c00000 */
[----:B------:R0:W1:Y:S02]  /*1740*/  SHFL.BFLY P6, R14, R13, R12, R11 ;  /* 0x0c00000c0d0e7389 */ /* 0x00006400000c000b */
[----:B01-3--:R-:W-:Y:S05]  /*1750*/  ENDCOLLECTIVE ;  /* 0x000000000000791b */ /* 0x00bfea0003800000 */
.L_x_28418:
[----:B------:R-:W-:-:S05]  /*1760*/  SHF.L.U32 R4, R10, 0x17, RZ ;  /* 0x000000170a047819 */ /* 0x000fca00000006ff */
[----:B------:R-:W-:Y:S01]  /*1770*/  FMUL R4, R4, R5 ;  /* 0x0000000504047220 */ /* 0x000fe20000400000 */
[----:B------:R-:W-:-:S04]  /*1780*/  FADD R5, RZ, R3 ;  /* 0x00000003ff057221 */ /* 0x000fc80000000000 */
[----:B------:R-:W-:Y:S01]  /*1790*/  FADD R10, R5, R4 ;  /* 0x00000004050a7221 */ /* 0x000fe20000000000 */
[----:B------:R-:W-:Y:S02]  /*17a0*/  HFMA2 R12, -RZ, RZ, 0, 5.9604644775390625e-08 ;  /* 0x00000001ff0c7431 */ /* 0x000fe400000001ff */
[----:B------:R-:W-:-:S04]  /*17b0*/  FADD R18, R13, R14 ;  /* 0x0000000e0d127221 */ /* 0x000fc80000000000 */
[----:B------:R-:W-:-:S07]  /*17c0*/  IMAD.MOV.U32 R13, RZ, RZ, R18 ;  /* 0x000000ffff0d7224 */ /* 0x000fce00078e0012 */
[----:B------:R-:W-:Y:S05]  /*17d0*/  WARPSYNC.COLLECTIVE R15, `(.L_x_28419) ;  /* 0x000000000f087348 */ /* 0x000fea0003c00000 */
[----:B------:R0:W1:Y:S02]  /*17e0*/  SHFL.BFLY P6, R14, R13, R12, R11 ;  /* 0x0c00000c0d0e7389 */ /* 0x00006400000c000b */
[----:B01----:R-:W-:Y:S05]  /*17f0*/  ENDCOLLECTIVE ;  /* 0x000000000000791b */ /* 0x003fea0003800000 */
.L_x_28419:
[----:B------:R-:W-:Y:S01]  /*1800*/  MOV R13, R10 ;  /* 0x0000000a000d7202 */ /* 0x000fe20000000f00 */
[----:B------:R-:W-:Y:S02]  /*1810*/  IMAD.MOV.U32 R12, RZ, RZ, 0x2 ;  /* 0x00000002ff0c7424 */ /* 0x000fe400078e00ff */
[----:B------:R-:W-:-:S07]  /*1820*/  IMAD.MOV.U32 R5, RZ, RZ, R14 ;  /* 0x000000ffff057224 */ /* 0x000fce00078e000e */
[----:B------:R-:W-:Y:S05]  /*1830*/  WARPSYNC.COLLECTIVE R15, `(.L_x_28420) ;  /* 0x000000000f087348 */ /* 0x000fea0003c00000 */
[----:B------:R0:W1:Y:S02]  /*1840*/  SHFL.BFLY P6, R14, R13, R12, R11 ;  /* 0x0c00000c0d0e7389 */ /* 0x00006400000c000b */
[----:B01----:R-:W-:Y:S05]  /*1850*/  ENDCOLLECTIVE ;  /* 0x000000000000791b */ /* 0x003fea0003800000 */
.L_x_28420:
[----:B------:R-:W-:Y:S01]  /*1860*/  FADD R5, R18, R5 ;  /* 0x0000000512057221 */ /* 0x000fe20000000000 */
[----:B------:R-:W-:Y:S01]  /*1870*/  HFMA2 R12, -RZ, RZ, 0, 5.9604644775390625e-08 ;  /* 0x00000001ff0c7431 */ /* 0x000fe200000001ff */
[----:B------:R-:W-:-:S05]  /*1880*/  MOV R25, R14 ;  /* 0x0000000e00197202 */ /* 0x000fca0000000f00 */
[----:B------:R-:W-:-:S04]  /*1890*/  FADD R25, R10, R25 ;  /* 0x000000190a197221 */ /* 0x000fc80000000000 */
[----:B------:R-:W-:-:S07]  /*18a0*/  IMAD.MOV.U32 R13, RZ, RZ, R25 ;  /* 0x000000ffff0d7224 */ /* 0x000fce00078e0019 */
[----:B------:R-:W-:Y:S05]  /*18b0*/  WARPSYNC.COLLECTIVE R15, `(.L_x_28421) ;  /* 0x000000000f087348 */ /* 0x000fea0003c00000 */
[----:B------:R0:W1:Y:S02]  /*18c0*/  SHFL.BFLY P6, R14, R13, R12, R11 ;  /* 0x0c00000c0d0e7389 */ /* 0x00006400000c000b */
[----:B01----:R-:W-:Y:S05]  /*18d0*/  ENDCOLLECTIVE ;  /* 0x000000000000791b */ /* 0x003fea0003800000 */
.L_x_28421:
[----:B------:R-:W-:Y:S05]  /*18e0*/  BRA `(.L_x_28422) ;  /* 0xfffffff400107947 */ /* 0x000fea000383ffff */
        .weak           $__internal_457_$__cuda_sm3x_div_rn_noftz_f32_slowpath
        .type           $__internal_457_$__cuda_sm3x_div_rn_noftz_f32_slowpath,@function
        .size           $__internal_457_$__cuda_sm3x_div_rn_noftz_f32_slowpath,(.L_x_37834 - $__internal_457_$__cuda_sm3x_div_rn_noftz_f32_slowpath)
$__internal_457_$__cuda_sm3x_div_rn_noftz_f32_slowpath:
        /* <DEDUP_REMOVED lines=35> */
.L_x_28424:
        /* <DEDUP_REMOVED lines=51> */
.L_x_28431:
[----:B------:R-:W-:-:S04]  /*1e50*/  LOP3.LUT R0, R0, 0x80000000, RZ, 0xc0, !PT ;  /* 0x8000000000007812 */ /* 0x000fc800078ec0ff */
[----:B------:R-:W-:Y:S01]  /*1e60*/  LOP3.LUT R0, R0, 0x7f800000, RZ, 0xfc, !PT ;  /* 0x7f80000000007812 */ /* 0x000fe200078efcff */
[----:B------:R-:W-:Y:S06]  /*1e70*/  BRA `(.L_x_28432) ;  /* 0x0000000000047947 */ /* 0x000fec0003800000 */
.L_x_28430:
[----:B------:R-:W-:-:S07]  /*1e80*/  LEA R0, R29, R0, 0x17 ;  /* 0x000000001d007211 */ /* 0x000fce00078eb8ff */
.L_x_28432:
[----:B------:R-:W-:Y:S05]  /*1e90*/  BSYNC.RECONVERGENT B3 ;  /* 0x0000000000037941 */ /* 0x000fea0003800200 */
.L_x_28429:
[----:B------:R-:W-:Y:S05]  /*1ea0*/  BRA `(.L_x_28433) ;  /* 0x0000000000207947 */ /* 0x000fea0003800000 */
.L_x_28428:
[----:B------:R-:W-:-:S04]  /*1eb0*/  LOP3.LUT R0, R25, 0x80000000, R0, 0x48, !PT ;  /* 0x8000000019007812 */ /* 0x000fc800078e4800 */
[----:B------:R-:W-:Y:S01]  /*1ec0*/  LOP3.LUT R0, R0, 0x7f800000, RZ, 0xfc, !PT ;  /* 0x7f80000000007812 */ /* 0x000fe200078efcff */
[----:B------:R-:W-:Y:S06]  /*1ed0*/  BRA `(.L_x_28433) ;  /* 0x0000000000147947 */ /* 0x000fec0003800000 */
.L_x_28427:
[----:B------:R-:W-:Y:S01]  /*1ee0*/  LOP3.LUT R0, R25, 0x80000000, R0, 0x48, !PT ;  /* 0x8000000019007812 */ /* 0x000fe200078e4800 */
[----:B------:R-:W-:Y:S06]  /*1ef0*/  BRA `(.L_x_28433) ;  /* 0x00000000000c7947 */ /* 0x000fec0003800000 */
.L_x_28426:
[----:B------:R-:W0:Y:S01]  /*1f00*/  MUFU.RSQ R0, -QNAN ;  /* 0xffc0000000007908 */ /* 0x000e220000001400 */
[----:B------:R-:W-:Y:S05]  /*1f10*/  BRA `(.L_x_28433) ;  /* 0x0000000000047947 */ /* 0x000fea0003800000 */
.L_x_28425:
[----:B------:R-:W-:-:S07]  /*1f20*/  FADD.FTZ R0, R0, R5 ;  /* 0x0000000500007221 */ /* 0x000fce0000010000 */
.L_x_28433:
[----:B------:R-:W-:Y:S05]  /*1f30*/  BSYNC.RECONVERGENT B2 ;  /* 0x0000000000027941 */ /* 0x000fea0003800200 */
.L_x_28423:
[----:B------:R-:W-:Y:S02]  /*1f40*/  HFMA2 R25, -RZ, RZ, 0, 0 ;  /* 0x00000000ff197431 */ /* 0x000fe400000001ff */
[----:B------:R-:W-:-:S04]  /*1f50*/  IMAD.MOV.U32 R24, RZ, RZ, R18 ;  /* 0x000000ffff187224 */ /* 0x000fc800078e0012 */
[----:B0-----:R-:W-:Y:S05]  /*1f60*/  RET.REL.NODEC R24 `(_Z15SoftmaxWarpImplI22BroadcastScaleMaskLoadIffbLm2EiE11DirectStoreIffEfLi2ELi2ELi4ELi2ELb0EL9Algorithm0EEvT_T0_ll) ;  /* 0xffffffe018247950 */ /* 0x001fea0003c3ffff */
.L_x_28434:
        /* <DEDUP_REMOVED lines=9> */
.L_x_37834:


//--------------------- .text._Z15SoftmaxWarpImplI22BroadcastScaleMaskLoadIffbLm2EiE11DirectStoreIffEfLi2ELi2ELi2ELi1ELb1EL9Algorithm0EEvT_T0_ll --------------------------
	.section	.text._Z15SoftmaxWarpImplI22BroadcastScaleMaskLoadIffbLm2EiE11DirectStoreIffEfLi2ELi2ELi2ELi1ELb1EL9Algorithm0EEvT_T0_ll,"ax",@progbits
	.align	128
        .global         _Z15SoftmaxWarpImplI22BroadcastScaleMaskLoadIffbLm2EiE11DirectStoreIffEfLi2ELi2ELi2ELi1ELb1EL9Algorithm0EEvT_T0_ll
        .type           _Z15SoftmaxWarpImplI22BroadcastScaleMaskLoadIffbLm2EiE11DirectStoreIffEfLi2ELi2ELi2ELi1ELb1EL9Algorithm0EEvT_T0_ll,@function
        .size           _Z15SoftmaxWarpImplI22BroadcastScaleMaskLoadIffbLm2EiE11DirectStoreIffEfLi2ELi2ELi2ELi1ELb1EL9Algorithm0EEvT_T0_ll,(.L_x_37835 - _Z15SoftmaxWarpImplI22BroadcastScaleMaskLoadIffbLm2EiE11DirectStoreIffEfLi2ELi2ELi2ELi1ELb1EL9Algorithm0EEvT_T0_ll)
        .other          _Z15SoftmaxWarpImplI22BroadcastScaleMaskLoadIffbLm2EiE11DirectStoreIffEfLi2ELi2ELi2ELi1ELb1EL9Algorithm0EEvT_T0_ll,@"STO_CUDA_ENTRY STV_DEFAULT"
_Z15SoftmaxWarpImplI22BroadcastScaleMaskLoadIffbLm2EiE11DirectStoreIffEfLi2ELi2ELi2ELi1ELb1EL9Algorithm0EEvT_T0_ll:
.text._Z15SoftmaxWarpImplI22BroadcastScaleMaskLoadIffbLm2EiE11DirectStoreIffEfLi2ELi2ELi2ELi1ELb1EL9Algorithm0EEvT_T0_ll:
        /* <DEDUP_REMOVED lines=28> */
.L_x_28435:
        /* <DEDUP_REMOVED lines=20> */
.L_x_28446:
[----:B------:R-:W-:Y:S01]  /*0300*/  ISETP.GE.U32.AND P0, PT, R20, UR36, PT ;  /* 0x0000002414007c0c */ /* 0x000fe2000bf06070 */
[----:B------:R-:W-:Y:S01]  /*0310*/  BSSY.RECONVERGENT B1, `(.L_x_28437) ;  /* 0x0000040000017945 */ /* 0x000fe20003800200 */
[----:B------:R-:W-:Y:S01]  /*0320*/  IMAD.MOV.U32 R0, RZ, RZ, -0x800000 ;  /* 0xff800000ff007424 */ /* 0x000fe200078e00ff */
[----:B------:R-:W-:Y:S01]  /*0330*/  MOV R23, 0xff800000 ;  /* 0xff80000000177802 */ /* 0x000fe20000000f00 */
[----:B0-----:R-:W-:Y:S01]  /*0340*/  IMAD.MOV.U32 R13, RZ, RZ, -0x800000 ;  /* 0xff800000ff0d7424 */ /* 0x001fe200078e00ff */
        /* <DEDUP_REMOVED lines=60> */
.L_x_28438:
[----:B------:R-:W-:Y:S05]  /*0710*/  BSYNC.RECONVERGENT B1 ;  /* 0x0000000000017941 */ /* 0x000fea0003800200 */
.L_x_28437:
[----:B------:R-:W-:-:S03]  /*0720*/  UMOV UR4, 0xffffffff ;  /* 0xffffffff00047882 */ /* 0x000fc60000000000 */
[----:B------:R-:W-:Y:S05]  /*0730*/  BRA.DIV UR4, `(.L_x_28439) ;  /* 0x0000000604447947 */ /* 0x000fea000b800000 */
[----:B------:R-:W5:Y:S01]  /*0740*/  SHFL.BFLY PT, R14, R13, 0x1, 0x1f ;  /* 0x0c201f000d0e7f89 */ /* 0x000f6200000e0000 */
[----:B------:R-:W-:Y:S02]  /*0750*/  IMAD.MOV.U32 R10, RZ, RZ, 0x3bbb989d ;  /* 0x3bbb989dff0a7424 */ /* 0x000fe400078e00ff */
        /* <DEDUP_REMOVED lines=22> */
[----:B------:R1:W0:Y:S02]  /*08c0*/  SHFL.BFLY PT, R14, R13, 0x1, 0x1f ;  /* 0x0c201f000d0e7f89 */ /* 0x00022400000e0000 */
.L_x_28450:
        /* <DEDUP_REMOVED lines=12> */
[----:B--234-:R-:W-:Y:S05]  /*0990*/  CALL.REL.NOINC `($__internal_458_$__cuda_sm3x_div_rn_noftz_f32_slowpath) ;  /* 0x0000000400447944 */ /* 0x01cfea0003c00000 */
[----:B------:R-:W-:-:S07]  /*09a0*/  MOV R10, R2 ;  /* 0x00000002000a7202 */ /* 0x000fce0000000f00 */
.L_x_28441:
[----:B------:R-:W-:Y:S05]  /*09b0*/  BSYNC.RECONVERGENT B1 ;  /* 0x0000000000017941 */ /* 0x000fea0003800200 */
.L_x_28440:
        /* <DEDUP_REMOVED lines=12> */
[----:B--234-:R-:W-:Y:S05]  /*0a80*/  CALL.REL.NOINC `($__internal_458_$__cuda_sm3x_div_rn_noftz_f32_slowpath) ;  /* 0x0000000400087944 */ /* 0x01cfea0003c00000 */
[----:B------:R-:W-:-:S07]  /*0a90*/  MOV R11, R2 ;  /* 0x00000002000b7202 */ /* 0x000fce0000000f00 */
.L_x_28443:
[----:B------:R-:W-:Y:S05]  /*0aa0*/  BSYNC.RECONVERGENT B1 ;  /* 0x0000000000017941 */ /* 0x000fea0003800200 */
.L_x_28442:
        /* <DEDUP_REMOVED lines=18> */
.L_x_28445:
[----:B------:R-:W-:Y:S05]  /*0bd0*/  BSYNC.RECONVERGENT B1 ;  /* 0x0000000000017941 */ /* 0x000fea0003800200 */
.L_x_28444:
[----:B------:R-:W-:-:S04]  /*0be0*/  IADD3 R21, P0, PT, R24, R21, RZ ;  /* 0x0000001518157210 */ /* 0x000fc80007f1e0ff */
[----:B------:R-:W-:Y:S02]  /*0bf0*/  LEA.HI.X.SX32 R3, R24, R3, 0x1, P0 ;  /* 0x0000000318037211 */ /* 0x000fe400000f0eff */
[----:B------:R-:W-:-:S04]  /*0c00*/  ISETP.GE.U32.AND P0, PT, R21, UR38, PT ;  /* 0x0000002615007c0c */ /* 0x000fc8000bf06070 */
[----:B------:R-:W-:-:S13]  /*0c10*/  ISETP.GE.AND.EX P0, PT, R3, UR39, PT, P0 ;  /* 0x0000002703007c0c */ /* 0x000fda000bf06300 */
[----:B------:R-:W-:Y:S05]  /*0c20*/  @!P0 BRA `(.L_x_28446) ;  /* 0xfffffff400b48947 */ /* 0x000fea000383ffff */
[----:B------:R-:W-:Y:S05]  /*0c30*/  BSYNC B0 ;  /* 0x0000000000007941 */ /* 0x000fea0003800000 */
.L_x_28436:
[----:B------:R-:W-:Y:S05]  /*0c40*/  EXIT ;  /* 0x000000000000794d */ /* 0x000fea0003800000 */
.L_x_28439:
[----:B------:R-:W-:Y:S01]  /*0c50*/  HFMA2 R12, -RZ, RZ, 0, 5.9604644775390625e-08 ;  /* 0x00000001ff0c7431 */ /* 0x000fe200000001ff */
[----:B------:R-:W-:Y:S01]  /*0c60*/  BSSY B1, `(.L_x_28447) ;  /* 0x0000006000017945 */ /* 0x000fe20003800000 */
[----:B------:R-:W-:Y:S02]  /*0c70*/  IMAD.MOV.U32 R11, RZ, RZ, 0x1f ;  /* 0x0000001fff0b7424 */ /* 0x000fe400078e00ff */
[----:B------:R-:W-:-:S07]  /*0c80*/  IMAD.MOV.U32 R15, RZ, RZ, -0x1 ;  /* 0xffffffffff0f7424 */ /* 0x000fce00078e00ff */
[----:B01234-:R-:W-:Y:S05]  /*0c90*/  WARPSYNC.COLLECTIVE R15, `(.L_x_28448) ;  /* 0x000000000f087348 */ /* 0x01ffea0003c00000 */
[----:B------:R0:W0:Y:S02]  /*0ca0*/  SHFL.BFLY P6, R14, R13, R12, R11 ;  /* 0x0c00000c0d0e7389 */ /* 0x00002400000c000b */
[----:B01234-:R-:W-:Y:S05]  /*0cb0*/  ENDCOLLECTIVE ;  /* 0x000000000000791b */ /* 0x01ffea0003800000 */
.L_x_28448:
[----:B------:R-:W-:Y:S05]  /*0cc0*/  BSYNC B1 ;  /* 0x0000000000017941 */ /* 0x000fea0003800000 */
.L_x_28447:
[----:B------:R-:W-:Y:S02]  /*0cd0*/  FMNMX R13, R14, R13, !PT ;  /* 0x0000000d0e0d7209 */ /* 0x000fe40007800000 */
[----:B------:R-:W-:Y:S02]  /*0ce0*/  MOV R11, 0x3bbb989d ;  /* 0x3bbb989d000b7802 */ /* 0x000fe40000000f00 */
[----:B------:R-:W-:Y:S01]  /*0cf0*/  MOV R15, 0xffffffff ;  /* 0xffffffff000f7802 */ /* 0x000fe20000000f00 */
[C---:B------:R-:W-:Y:S01]  /*0d00*/  FADD R0, -R13.reuse, R0 ;  /* 0x000000000d007221 */ /* 0x040fe20000000100 */
[----:B------:R-:W-:Y:S01]  /*0d10*/  FADD R10, -R13, R23 ;  /* 0x000000170d0a7221 */ /* 0x000fe20000000100 */
[----:B------:R-:W-:Y:S02]  /*0d20*/  IMAD.MOV.U32 R13, RZ, RZ, 0x437c0000 ;  /* 0x437c0000ff0d7424 */ /* 0x000fe400078e00ff */
[-C--:B------:R-:W-:Y:S01]  /*0d30*/  FFMA.SAT R12, R0, R11.reuse, 0.5 ;  /* 0x3f000000000c7423 */ /* 0x080fe2000000200b */
[----:B------:R-:W-:-:S03]  /*0d40*/  FFMA.SAT R2, R10, R11, 0.5 ;  /* 0x3f0000000a027423 */ /* 0x000fc6000000200b */
[-C--:B------:R-:W-:Y:S01]  /*0d50*/  FFMA.RM R12, R12, R13.reuse, 12582913 ;  /* 0x4b4000010c0c7423 */ /* 0x080fe2000000400d */
[----:B------:R-:W-:-:S03]  /*0d60*/  FFMA.RM R2, R2, R13, 12582913 ;  /* 0x4b40000102027423 */ /* 0x000fc6000000400d */
[----:B------:R-:W-:-:S04]  /*0d70*/  FADD R11, R12, -12583039 ;  /* 0xcb40007f0c0b7421 */ /* 0x000fc80000000000 */
[----:B------:R-:W-:-:S04]  /*0d80*/  FFMA R11, R0, 1.4426950216293334961, -R11 ;  /* 0x3fb8aa3b000b7823 */ /* 0x000fc8000000080b */
[----:B------:R-:W-:Y:S01]  /*0d90*/  FFMA R14, R0, 1.925963033500011079e-08, R11 ;  /* 0x32a57060000e7823 */ /* 0x000fe2000000000b */
[----:B------:R-:W-:Y:S02]  /*0da0*/  IMAD.SHL.U32 R0, R12, 0x800000, RZ ;  /* 0x008000000c007824 */ /* 0x000fe400078e00ff */
[----:B------:R-:W-:Y:S01]  /*0db0*/  IMAD.MOV.U32 R12, RZ, RZ, 0x1 ;  /* 0x00000001ff0c7424 */ /* 0x000fe200078e00ff */
        /* <DEDUP_REMOVED lines=14> */
.L_x_28449:
[----:B------:R-:W-:Y:S05]  /*0ea0*/  BRA `(.L_x_28450) ;  /* 0xfffffff800887947 */ /* 0x000fea000383ffff */
        .weak           $__internal_458_$__cuda_sm3x_div_rn_noftz_f32_slowpath
        .type           $__internal_458_$__cuda_sm3x_div_rn_noftz_f32_slowpath,@function
        .size           $__internal_458_$__cuda_sm3x_div_rn_noftz_f32_slowpath,(.L_x_37835 - $__internal_458_$__cuda_sm3x_div_rn_noftz_f32_slowpath)
$__internal_458_$__cuda_sm3x_div_rn_noftz_f32_slowpath:
        /* <DEDUP_REMOVED lines=34> */
.L_x_28452:
        /* <DEDUP_REMOVED lines=51> */
.L_x_28459:
[----:B------:R-:W-:-:S04]  /*1400*/  LOP3.LUT R2, R2, 0x80000000, RZ, 0xc0, !PT ;  /* 0x8000000002027812 */ /* 0x000fc800078ec0ff */
[----:B------:R-:W-:Y:S01]  /*1410*/  LOP3.LUT R2, R2, 0x7f800000, RZ, 0xfc, !PT ;  /* 0x7f80000002027812 */ /* 0x000fe200078efcff */
[----:B------:R-:W-:Y:S06]  /*1420*/  BRA `(.L_x_28460) ;  /* 0x0000000000047947 */ /* 0x000fec0003800000 */
.L_x_28458:
[----:B------:R-:W-:-:S07]  /*1430*/  LEA R2, R15, R2, 0x17 ;  /* 0x000000020f027211 */ /* 0x000fce00078eb8ff */
.L_x_28460:
[----:B------:R-:W-:Y:S05]  /*1440*/  BSYNC.RECONVERGENT B3 ;  /* 0x0000000000037941 */ /* 0x000fea0003800200 */
.L_x_28457:
[----:B------:R-:W-:Y:S05]  /*1450*/  BRA `(.L_x_28461) ;  /* 0x0000000000207947 */ /* 0x000fea0003800000 */
.L_x_28456:
[----:B------:R-:W-:-:S04]  /*1460*/  LOP3.LUT R2, R11, 0x80000000, R2, 0x48, !PT ;  /* 0x800000000b027812 */ /* 0x000fc800078e4802 */
[----:B------:R-:W-:Y:S01]  /*1470*/  LOP3.LUT R2, R2, 0x7f800000, RZ, 0xfc, !PT ;  /* 0x7f80000002027812 */ /* 0x000fe200078efcff */
[----:B------:R-:W-:Y:S06]  /*1480*/  BRA `(.L_x_28461) ;  /* 0x0000000000147947 */ /* 0x000fec0003800000 */
.L_x_28455:
[----:B------:R-:W-:Y:S01]  /*1490*/  LOP3.LUT R2, R11, 0x80000000, R2, 0x48, !PT ;  /* 0x800000000b027812 */ /* 0x000fe200078e4802 */
[----:B------:R-:W-:Y:S06]  /*14a0*/  BRA `(.L_x_28461) ;  /* 0x00000000000c7947 */ /* 0x000fec0003800000 */
.L_x_28454:
[----:B------:R-:W0:Y:S01]  /*14b0*/  MUFU.RSQ R2, -QNAN ;  /* 0xffc0000000027908 */ /* 0x000e220000001400 */
[----:B------:R-:W-:Y:S05]  /*14c0*/  BRA `(.L_x_28461) ;  /* 0x0000000000047947 */ /* 0x000fea0003800000 */
.L_x_28453:
[----:B------:R-:W-:-:S07]  /*14d0*/  FADD.FTZ R2, R2, R11 ;  /* 0x0000000b02027221 */ /* 0x000fce0000010000 */
.L_x_28461:
[----:B------:R-:W-:Y:S05]  /*14e0*/  BSYNC.RECONVERGENT B2 ;  /* 0x0000000000027941 */ /* 0x000fea0003800200 */
.L_x_28451:
[----:B------:R-:W-:Y:S02]  /*14f0*/  HFMA2 R15, -RZ, RZ, 0, 0 ;  /* 0x00000000ff0f7431 */ /* 0x000fe400000001ff */
[----:B------:R-:W-:-:S04]  /*1500*/  IMAD.MOV.U32 R14, RZ, RZ, R12 ;  /* 0x000000ffff0e7224 */ /* 0x000fc800078e000c */
[----:B0-----:R-:W-:Y:S05]  /*1510*/  RET.REL.NODEC R14 `(_Z15SoftmaxWarpImplI22BroadcastScaleMaskLoadIffbLm2EiE11DirectStoreIffEfLi2ELi2ELi2ELi1ELb1EL9Algorithm0EEvT_T0_ll) ;  /* 0xffffffe80eb87950 */ /* 0x001fea0003c3ffff */
.L_x_28462:
        /* <DEDUP_REMOVED lines=14> */
.L_x_37835:


//--------------------- .text._Z15SoftmaxWarpImplI22BroadcastScaleMaskLoadIffbLm2EiE11DirectStoreIffEfLi2ELi2ELi2ELi1ELb0EL9Algorithm0EEvT_T0_ll --------------------------
	.section	.text._Z15SoftmaxWarpImplI22BroadcastScaleMaskLoadIffbLm2EiE11DirectStoreIffEfLi2ELi2ELi2ELi1ELb0EL9Algorithm0EEvT_T0_ll,"ax",@progbits
	.align	128
        .global         _Z15SoftmaxWarpImplI22BroadcastScaleMaskLoadIffbLm2EiE11DirectStoreIffEfLi2ELi2ELi2ELi1ELb0EL9Algorithm0EEvT_T0_ll
        .type           _Z15SoftmaxWarpImplI22BroadcastScaleMaskLoadIffbLm2EiE11DirectStoreIffEfLi2ELi2ELi2ELi1ELb0EL9Algorithm0EEvT_T0_ll,@function
        .size           _Z15SoftmaxWarpImplI22BroadcastScaleMaskLoadIffbLm2EiE11DirectStoreIffEfLi2ELi2ELi2ELi1ELb0EL9Algorithm0EEvT_T0_ll,(.L_x_37836 - _Z15SoftmaxWarpImplI22BroadcastScaleMaskLoadIffbLm2EiE11DirectStoreIffEfLi2ELi2ELi2ELi1ELb0EL9Algorithm0EEvT_T0_ll)
        .other          _Z15SoftmaxWarpImplI22BroadcastScaleMaskLoadIffbLm2EiE11DirectStoreIffEfLi2ELi2ELi2ELi1ELb0EL9Algorithm0EEvT_T0_ll,@"STO_CUDA_ENTRY STV_DEFAULT"
_Z15SoftmaxWarpImplI22BroadcastScaleMaskLoadIffbLm2EiE11DirectStoreIffEfLi2ELi2ELi2ELi1ELb0EL9Algorithm0EEvT_T0_ll:
.text._Z15SoftmaxWarpImplI22BroadcastScaleMaskLoadIffbLm2EiE11DirectStoreIffEfLi2ELi2ELi2ELi1ELb0EL9Algorithm0EEvT_T0_ll:
        /* <DEDUP_REMOVED lines=26> */
.L_x_28463:
        /* <DEDUP_REMOVED lines=19> */
.L_x_28469:
        /* <DEDUP_REMOVED lines=43> */
[----:B---3--:R-:W-:Y:S01]  /*0580*/  IMAD.WIDE R10, R11, 0x8, R6 ;  /* 0x000000080b0a7825 */ /* 0x008fe200078e0206 */
        /* <DEDUP_REMOVED lines=10> */
[----:B0-----:R-:W-:Y:S01]  /*0630*/  MOV R0, UR4 ;  /* 0x0000000400007c02 */ /* 0x001fe20008000f00 */
[----:B------:R-:W-:-:S10]  /*0640*/  UMOV UR4, 0xffffffff ;  /* 0xffffffff00047882 */ /* 0x000fd40000000000 */
        /* <DEDUP_REMOVED lines=8> */
[----:B------:R-:W-:Y:S01]  /*06d0*/  FADD R2, R2, -R11 ;  /* 0x8000000b02027221 */ /* 0x000fe20000000000 */
[----:B------:R-:W-:-:S03]  /*06e0*/  FADD R12, -R11, R0 ;  /* 0x000000000b0c7221 */ /* 0x000fc60000000100 */
[----:B------:R-:W-:-:S04]  /*06f0*/  FFMA.SAT R10, R2, R15, 0.5 ;  /* 0x3f000000020a7423 */ /* 0x000fc8000000200f */
        /* <DEDUP_REMOVED lines=13> */
[----:B0-----:R-:W-:Y:S01]  /*07d0*/  FMUL R2, R0, R11 ;  /* 0x0000000b00027220 */ /* 0x001fe20000400000 */
[----:B-1----:R-:W-:-:S03]  /*07e0*/  FMUL R0, R10, R13 ;  /* 0x0000000d0a007220 */ /* 0x002fc60000400000 */
[----:B------:R-:W-:-:S04]  /*07f0*/  FADD R13, RZ, R2 ;  /* 0x00000002ff0d7221 */ /* 0x000fc80000000000 */
[----:B------:R-:W-:-:S05]  /*0800*/  FADD R13, R13, R0 ;  /* 0x000000000d0d7221 */ /* 0x000fca0000000000 */
[----:B------:R0:W1:Y:S02]  /*0810*/  SHFL.BFLY PT, R14, R13, 0x1, 0x1f ;  /* 0x0c201f000d0e7f89 */ /* 0x00006400000e0000 */
.L_x_28473:
        /* <DEDUP_REMOVED lines=12> */
[----:B------:R-:W-:Y:S05]  /*08e0*/  CALL.REL.NOINC `($__internal_459_$__cuda_sm3x_div_rn_noftz_f32_slowpath) ;  /* 0x0000000400347944 */ /* 0x000fea0003c00000 */
[----:B------:R-:W-:-:S07]  /*08f0*/  MOV R10, R2 ;  /* 0x00000002000a7202 */ /* 0x000fce0000000f00 */
.L_x_28466:
[----:B------:R-:W-:Y:S05]  /*0900*/  BSYNC.RECONVERGENT B0 ;  /* 0x0000000000007941 */ /* 0x000fea0003800200 */
.L_x_28465:
        /* <DEDUP_REMOVED lines=12> */
[----:B------:R-:W-:Y:S05]  /*09d0*/  CALL.REL.NOINC `($__internal_459_$__cuda_sm3x_div_rn_noftz_f32_slowpath) ;  /* 0x0000000000f87944 */ /* 0x000fea0003c00000 */
[----:B------:R-:W-:-:S07]  /*09e0*/  MOV R11, R2 ;  /* 0x00000002000b7202 */ /* 0x000fce0000000f00 */
.L_x_28468:
[----:B------:R-:W-:Y:S05]  /*09f0*/  BSYNC.RECONVERGENT B0 ;  /* 0x0000000000007941 */ /* 0x000fea0003800200 */
.L_x_28467:
        /* <DEDUP_REMOVED lines=22> */
.L_x_28464:
[----:B------:R-:W-:Y:S01]  /*0b60*/  HFMA2 R12, -RZ, RZ, 0, 5.9604644775390625e-08 ;  /* 0x00000001ff0c7431 */ /* 0x000fe200000001ff */
[----:B------:R-:W-:Y:S01]  /*0b70*/  BSSY B0, `(.L_x_28470) ;  /* 0x0000006000007945 */ /* 0x000fe20003800000 */
[----:B------:R-:W-:Y:S02]  /*0b80*/  IMAD.MOV.U32 R11, RZ, RZ, 0x1f ;  /* 0x0000001fff0b7424 */ /* 0x000fe400078e00ff */
[----:B------:R-:W-:-:S07]  /*0b90*/  IMAD.MOV.U32 R15, RZ, RZ, -0x1 ;  /* 0xffffffffff0f7424 */ /* 0x000fce00078e00ff */
[----:B------:R-:W-:Y:S05]  /*0ba0*/  WARPSYNC.COLLECTIVE R15, `(.L_x_28471) ;  /* 0x000000000f087348 */ /* 0x000fea0003c00000 */
[----:B------:R0:W1:Y:S02]  /*0bb0*/  SHFL.BFLY P6, R14, R13, R12, R11 ;  /* 0x0c00000c0d0e7389 */ /* 0x00006400000c000b */
[----:B01----:R-:W-:Y:S05]  /*0bc0*/  ENDCOLLECTIVE ;  /* 0x000000000000791b */ /* 0x003fea0003800000 */
.L_x_28471:
[----:B------:R-:W-:Y:S05]  /*0bd0*/  BSYNC B0 ;  /* 0x0000000000007941 */ /* 0x000fea0003800000 */
.L_x_28470:
[----:B------:R-:W-:Y:S02]  /*0be0*/  FMNMX R13, R13, R14, !PT ;  /* 0x0000000e0d0d7209 */ /* 0x000fe40007800000 */
[----:B------:R-:W-:Y:S02]  /*0bf0*/  MOV R11, 0x3bbb989d ;  /* 0x3bbb989d000b7802 */ /* 0x000fe40000000f00 */
[----:B------:R-:W-:Y:S01]  /*0c00*/  MOV R15, 0xffffffff ;  /* 0xffffffff000f7802 */ /* 0x000fe20000000f00 */
[----:B------:R-:W-:Y:S01]  /*0c10*/  FADD R0, -R13, R0 ;  /* 0x000000000d007221 */ /* 0x000fe20000000100 */
[----:B------:R-:W-:Y:S01]  /*0c20*/  FADD R10, R2, -R13 ;  /* 0x8000000d020a7221 */ /* 0x000fe20000000000 */
        /* <DEDUP_REMOVED lines=24> */
.L_x_28472:
[----:B------:R-:W-:Y:S05]  /*0db0*/  BRA `(.L_x_28473) ;  /* 0xfffffff800987947 */ /* 0x000fea000383ffff */
        .weak           $__internal_459_$__cuda_sm3x_div_rn_noftz_f32_slowpath
        .type           $__internal_459_$__cuda_sm3x_div_rn_noftz_f32_slowpath,@function
        .size           $__internal_459_$__cuda_sm3x_div_rn_noftz_f32_slowpath,(.L_x_37836 - $__internal_459_$__cuda_sm3x_div_rn_noftz_f32_slowpath)
$__internal_459_$__cuda_sm3x_div_rn_noftz_f32_slowpath:
        /* <DEDUP_REMOVED lines=34> */
.L_x_28475:
        /* <DEDUP_REMOVED lines=51> */
.L_x_28482:
[----:B------:R-:W-:-:S04]  /*1310*/  LOP3.LUT R2, R2, 0x80000000, RZ, 0xc0, !PT ;  /* 0x8000000002027812 */ /* 0x000fc800078ec0ff */
[----:B------:R-:W-:Y:S01]  /*1320*/  LOP3.LUT R2, R2, 0x7f800000, RZ, 0xfc, !PT ;  /* 0x7f80000002027812 */ /* 0x000fe200078efcff */
[----:B------:R-:W-:Y:S06]  /*1330*/  BRA `(.L_x_28483) ;  /* 0x0000000000047947 */ /* 0x000fec0003800000 */
.L_x_28481:
[----:B------:R-:W-:-:S07]  /*1340*/  LEA R2, R15, R2, 0x17 ;  /* 0x000000020f027211 */ /* 0x000fce00078eb8ff */
.L_x_28483:
[----:B------:R-:W-:Y:S05]  /*1350*/  BSYNC.RECONVERGENT B2 ;  /* 0x0000000000027941 */ /* 0x000fea0003800200 */
.L_x_28480:
[----:B------:R-:W-:Y:S05]  /*1360*/  BRA `(.L_x_28484) ;  /* 0x0000000000207947 */ /* 0x000fea0003800000 */
.L_x_28479:
[----:B------:R-:W-:-:S04]  /*1370*/  LOP3.LUT R2, R11, 0x80000000, R2, 0x48, !PT ;  /* 0x800000000b027812 */ /* 0x000fc800078e4802 */
[----:B------:R-:W-:Y:S01]  /*1380*/  LOP3.LUT R2, R2, 0x7f800000, RZ, 0xfc, !PT ;  /* 0x7f80000002027812 */ /* 0x000fe200078efcff */
[----:B------:R-:W-:Y:S06]  /*1390*/  BRA `(.L_x_28484) ;  /* 0x0000000000147947 */ /* 0x000fec0003800000 */
.L_x_28478:
[----:B------:R-:W-:Y:S01]  /*13a0*/  LOP3.LUT R2, R11, 0x80000000, R2, 0x48, !PT ;  /* 0x800000000b027812 */ /* 0x000fe200078e4802 */
[----:B------:R-:W-:Y:S06]  /*13b0*/  BRA `(.L_x_28484) ;  /* 0x00000000000c7947 */ /* 0x000fec0003800000 */
.L_x_28477:
[----:B------:R-:W0:Y:S01]  /*13c0*/  MUFU.RSQ R2, -QNAN ;  /* 0xffc0000000027908 */ /* 0x000e220000001400 */
[----:B------:R-:W-:Y:S05]  /*13d0*/  BRA `(.L_x_28484) ;  /* 0x0000000000047947 */ /* 0x000fea0003800000 */
.L_x_28476:
[----:B------:R-:W-:-:S07]  /*13e0*/  FADD.FTZ R2, R2, R11 ;  /* 0x0000000b02027221 */ /* 0x000fce0000010000 */
.L_x_28484:
[----:B------:R-:W-:Y:S05]  /*13f0*/  BSYNC.RECONVERGENT B1 ;  /* 0x0000000000017941 */ /* 0x000fea0003800200 */
.L_x_28474:
[----:B------:R-:W-:Y:S02]  /*1400*/  HFMA2 R15, -RZ, RZ, 0, 0 ;  /* 0x00000000ff0f7431 */ /* 0x000fe400000001ff */
[----:B------:R-:W-:-:S04]  /*1410*/  IMAD.MOV.U32 R14, RZ, RZ, R12 ;  /* 0x000000ffff0e7224 */ /* 0x000fc800078e000c */
[----:B0-----:R-:W-:Y:S05]  /*1420*/  RET.REL.NODEC R14 `(_Z15SoftmaxWarpImplI22BroadcastScaleMaskLoadIffbLm2EiE11DirectStoreIffEfLi2ELi2ELi2ELi1ELb0EL9Algorithm0EEvT_T0_ll) ;  /* 0xffffffe80ef47950 */ /* 0x001fea0003c3ffff */
.L_x_28485:
        /* <DEDUP_REMOVED lines=13> */
.L_x_37836:


//--------------------- .text._Z15SoftmaxWarpImplI22BroadcastScaleMaskLoadIffbLm2EiE11DirectStoreIffEfLi2ELi2ELi2ELi2ELb1EL9Algorithm0EEvT_T0_ll --------------------------
	.section	.text._Z15SoftmaxWarpImplI22BroadcastScaleMaskLoadIffbLm2EiE11DirectStoreIffEfLi2ELi2ELi2ELi2ELb1EL9Algorithm0EEvT_T0_ll,"ax",@progbits
	.align	128
        .global         _Z15SoftmaxWarpImplI22BroadcastScaleMaskLoadIffbLm2EiE11DirectStoreIffEfLi2ELi2ELi2ELi2ELb1EL9Algorithm0EEvT_T0_ll
        .type           _Z15SoftmaxWarpImplI22BroadcastScaleMaskLoadIffbLm2EiE11DirectStoreIffEfLi2ELi2ELi2ELi2ELb1EL9Algorithm0EEvT_T0_ll,@function
        .size           _Z15SoftmaxWarpImplI22BroadcastScaleMaskLoadIffbLm2EiE11DirectStoreIffEfLi2ELi2ELi2ELi2ELb1EL9Algorithm0EEvT_T0_ll,(.L_x_37837 - _Z15SoftmaxWarpImplI22BroadcastScaleMaskLoadIffbLm2EiE11DirectStoreIffEfLi2ELi2ELi2ELi2ELb1EL9Algorithm0EEvT_T0_ll)
        .other          _Z15SoftmaxWarpImplI22BroadcastScaleMaskLoadIffbLm2EiE11DirectStoreIffEfLi2ELi2ELi2ELi2ELb1EL9Algorithm0EEvT_T0_ll,@"STO_CUDA_ENTRY STV_DEFAULT"
_Z15SoftmaxWarpImplI22BroadcastScaleMaskLoadIffbLm2EiE11DirectStoreIffEfLi2ELi2ELi2ELi2ELb1EL9Algorithm0EEvT_T0_ll:
.text._Z15SoftmaxWarpImplI22BroadcastScaleMaskLoadIffbLm2EiE11DirectStoreIffEfLi2ELi2ELi2ELi2ELb1EL9Algorithm0EEvT_T0_ll:
        /* <DEDUP_REMOVED lines=28> */
.L_x_28486:
        /* <DEDUP_REMOVED lines=20> */
[----:B------:R-:W0:Y:S02]  /*0300*/  LDC.64 R16, c[0x0][0x398] ;  /* 0x0000e600ff107b82 */ /* 0x000e240000000a00 */
.L_x_28505:
[----:B0-----:R-:W0:Y:S01]  /*0310*/  LDC.64 R2, c[0x0][0x380] ;  /* 0x0000e000ff027b82 */ /* 0x001e220000000a00 */
[----:B------:R-:W-:Y:S01]  /*0320*/  ISETP.GE.U32.AND P0, PT, R24, UR36, PT ;  /* 0x0000002418007c0c */ /* 0x000fe2000bf06070 */
[----:B------:R-:W-:Y:S01]  /*0330*/  BSSY.RECONVERGENT B1, `(.L_x_28488) ;  /* 0x0000041000017945 */ /* 0x000fe20003800200 */
[----:B------:R-:W-:Y:S01]  /*0340*/  MOV R4, 0xff800000 ;  /* 0xff80000000047802 */ /* 0x000fe20000000f00 */
[----:B------:R-:W-:Y:S01]  /*0350*/  IMAD.MOV.U32 R21, RZ, RZ, -0x800000 ;  /* 0xff800000ff157424 */ /* 0x000fe200078e00ff */
[----:B------:R-:W-:Y:S01]  /*0360*/  ISETP.GE.AND.EX P0, PT, RZ, UR37, PT, P0 ;  /* 0x00000025ff007c0c */ /* 0x000fe2000bf06300 */
[----:B------:R-:W-:Y:S01]  /*0370*/  IMAD.MOV.U32 R13, RZ, RZ, -0x800000 ;  /* 0xff800000ff0d7424 */ /* 0x000fe200078e00ff */
[----:B------:R-:W-:Y:S01]  /*0380*/  MOV R5, 0xff800000 ;  /* 0xff80000000057802 */ /* 0x000fe20000000f00 */
[----:B------:R-:W0:Y:S10]  /*0390*/  LDC.64 R10, c[0x0][0x388] ;  /* 0x0000e200ff0a7b82 */ /* 0x000e340000000a00 */
        /* <DEDUP_REMOVED lines=58> */
.L_x_28489:
[----:B------:R-:W-:Y:S05]  /*0740*/  BSYNC.RECONVERGENT B1 ;  /* 0x0000000000017941 */ /* 0x000fea0003800200 */
.L_x_28488:
[----:B------:R-:W-:Y:S01]  /*0750*/  BSSY.RECONVERGENT B1, `(.L_x_28490) ;  /* 0x000003e000017945 */ /* 0x000fe20003800200 */
[----:B------:R-:W-:Y:S01]  /*0760*/  MOV R26, 0xff800000 ;  /* 0xff800000001a7802 */ /* 0x000fe20000000f00 */
[----:B------:R-:W-:Y:S02]  /*0770*/  IMAD.MOV.U32 R0, RZ, RZ, -0x800000 ;  /* 0xff800000ff007424 */ /* 0x000fe400078e00ff */
[----:B------:R-:W-:Y:S05]  /*0780*/  @P0 BRA `(.L_x_28491) ;  /* 0x0000000000e80947 */ /* 0x000fea0003800000 */
[----:B-1----:R-:W-:Y:S02]  /*0790*/  IABS R27, R20 ;  /* 0x00000014001b7213 */ /* 0x002fe40000000000 */
[----:B------:R-:W-:Y:S02]  /*07a0*/  IADD3 R5, PT, PT, R23, 0x1, RZ ;  /* 0x0000000117057810 */ /* 0x000fe40007ffe0ff */
[----:B------:R-:W1:Y:S01]  /*07b0*/  I2F.RP R0, R27 ;  /* 0x0000001b00007306 */ /* 0x000e620000209400 */
[----:B--2---:R-:W-:Y:S02]  /*07c0*/  R2UR UR4, R8 ;  /* 0x00000000080472ca */ /* 0x004fe400000e0000 */
[----:B------:R-:W-:Y:S01]  /*07d0*/  IMAD R5, R5, UR46, R24 ;  /* 0x0000002e05057c24 */ /* 0x000fe2000f8e0218 */
[----:B------:R-:W-:-:S04]  /*07e0*/  R2UR UR5, R9 ;  /* 0x00000000090572ca */ /* 0x000fc800000e0000 */
        /* <DEDUP_REMOVED lines=52> */
.L_x_28491:
[----:B------:R-:W-:Y:S05]  /*0b30*/  BSYNC.RECONVERGENT B1 ;  /* 0x0000000000017941 */ /* 0x000fea0003800200 */
.L_x_28490:
[----:B------:R-:W-:-:S03]  /*0b40*/  UMOV UR4, 0xffffffff ;  /* 0xffffffff00047882 */ /* 0x000fc60000000000 */
[----:B------:R-:W-:Y:S05]  /*0b50*/  BRA.DIV UR4, `(.L_x_28492) ;  /* 0x0000000a04407947 */ /* 0x000fea000b800000 */
[----:B------:R-:W5:Y:S01]  /*0b60*/  SHFL.BFLY PT, R14, R13, 0x1, 0x1f ;  /* 0x0c201f000d0e7f89 */ /* 0x000f6200000e0000 */
[----:B0-----:R-:W-:Y:S02]  /*0b70*/  HFMA2 R10, -RZ, RZ, 3.7421875, 0 ;  /* 0x437c0000ff0a7431 */ /* 0x001fe400000001ff */
[----:B------:R-:W-:Y:S01]  /*0b80*/  IMAD.MOV.U32 R11, RZ, RZ, 0x3bbb989d ;  /* 0x3bbb989dff0b7424 */ /* 0x000fe200078e00ff */
[----:B------:R-:W0:Y:S01]  /*0b90*/  SHFL.BFLY PT, R3, R0, 0x1, 0x1f ;  /* 0x0c201f0000037f89 */ /* 0x000e2200000e0000 */
[----:B-----5:R-:W-:Y:S02]  /*0ba0*/  FMNMX R14, R14, R13, !PT ;  /* 0x0000000d0e0e7209 */ /* 0x020fe40007800000 */
[----:B0-----:R-:W-:-:S03]  /*0bb0*/  FMNMX R3, R3, R0, !PT ;  /* 0x0000000003037209 */ /* 0x001fc60007800000 */
[C---:B------:R-:W-:Y:S01]  /*0bc0*/  FADD R12, -R14.reuse, R21 ;  /* 0x000000150e0c7221 */ /* 0x040fe20000000100 */
[----:B------:R-:W-:-:S03]  /*0bd0*/  FADD R4, -R14, R4 ;  /* 0x000000040e047221 */ /* 0x000fc60000000100 */
[-C--:B------:R-:W-:Y:S01]  /*0be0*/  FFMA.SAT R15, R12, R11.reuse, 0.5 ;  /* 0x3f0000000c0f7423 */ /* 0x080fe2000000200b */
[----:B------:R-:W-:Y:S01]  /*0bf0*/  FADD R26, -R3, R26 ;  /* 0x0000001a031a7221 */ /* 0x000fe20000000100 */
[-C--:B------:R-:W-:Y:S02]  /*0c00*/  FFMA.SAT R13, R4, R11.reuse, 0.5 ;  /* 0x3f000000040d7423 */ /* 0x080fe4000000200b */
[-C--:B------:R-:W-:Y:S01]  /*0c10*/  FFMA.RM R2, R15, R10.reuse, 12582913 ;  /* 0x4b4000010f027423 */ /* 0x080fe2000000400a */
[----:B------:R-:W-:Y:S01]  /*0c20*/  FFMA.SAT R21, R26, R11, 0.5 ;  /* 0x3f0000001a157423 */ /* 0x000fe2000000200b */
[----:B------:R-:W-:Y:S02]  /*0c30*/  FFMA.RM R0, R13, R10, 12582913 ;  /* 0x4b4000010d007423 */ /* 0x000fe4000000400a */
[C---:B------:R-:W-:Y:S01]  /*0c40*/  FADD R15, R2.reuse, -12583039 ;  /* 0xcb40007f020f7421 */ /* 0x040fe20000000000 */
[----:B------:R-:W-:Y:S02]  /*0c50*/  IMAD.SHL.U32 R2, R2, 0x800000, RZ ;  /* 0x0080000002027824 */ /* 0x000fe400078e00ff */
[C---:B------:R-:W-:Y:S01]  /*0c60*/  FADD R13, R0.reuse, -12583039 ;  /* 0xcb40007f000d7421 */ /* 0x040fe20000000000 */
[----:B------:R-:W-:Y:S01]  /*0c70*/  SHF.L.U32 R0, R0, 0x17, RZ ;  /* 0x0000001700007819 */ /* 0x000fe200000006ff */
[----:B------:R-:W-:-:S02]  /*0c80*/  FFMA R15, R12, 1.4426950216293334961, -R15 ;  /* 0x3fb8aa3b0c0f7823 */ /* 0x000fc4000000080f */
[----:B------:R-:W-:Y:S02]  /*0c90*/  FFMA R13, R4, 1.4426950216293334961, -R13 ;  /* 0x3fb8aa3b040d7823 */ /* 0x000fe4000000080d */
[----:B------:R-:W-:Y:S01]  /*0ca0*/  FFMA R15, R12, 1.925963033500011079e-08, R15 ;  /* 0x32a570600c0f7823 */ /* 0x000fe2000000000f */
[----:B------:R-:W-:Y:S01]  /*0cb0*/  FADD R12, -R3, R5 ;  /* 0x00000005030c7221 */ /* 0x000fe20000000100 */
[----:B------:R-:W-:Y:S01]  /*0cc0*/  FFMA.RM R3, R21, R10, 12582913 ;  /* 0x4b40000115037423 */ /* 0x000fe2000000400a */
[----:B------:R-:W-:Y:S02]  /*0cd0*/  FFMA R13, R4, 1.925963033500011079e-08, R13 ;  /* 0x32a57060040d7823 */ /* 0x000fe4000000000d */
[----:B------:R-:W-:Y:S01]  /*0ce0*/  FFMA.SAT R11, R12, R11, 0.5 ;  /* 0x3f0000000c0b7423 */ /* 0x000fe2000000200b */
[C---:B------:R-:W-:Y:S01]  /*0cf0*/  FADD R5, R3.reuse, -12583039 ;  /* 0xcb40007f03057421 */ /* 0x040fe20000000000 */
[----:B------:R-:W0:Y:S01]  /*0d00*/  MUFU.EX2 R15, R15 ;  /* 0x0000000f000f7308 */ /* 0x000e220000000800 */
[----:B------:R-:W-:-:S02]  /*0d10*/  IMAD.SHL.U32 R3, R3, 0x800000, RZ ;  /* 0x0080000003037824 */ /* 0x000fc400078e00ff */
[----:B------:R-:W-:Y:S01]  /*0d20*/  FFMA.RM R11, R11, R10, 12582913 ;  /* 0x4b4000010b0b7423 */ /* 0x000fe2000000400a */
[----:B------:R-:W-:-:S03]  /*0d30*/  FFMA R5, R26, 1.4426950216293334961, -R5 ;  /* 0x3fb8aa3b1a057823 */ /* 0x000fc60000000805 */
[----:B------:R-:W-:Y:S01]  /*0d40*/  FADD R21, R11, -12583039 ;  /* 0xcb40007f0b157421 */ /* 0x000fe20000000000 */
[----:B------:R-:W-:Y:S01]  /*0d50*/  FFMA R5, R26, 1.925963033500011079e-08, R5 ;  /* 0x32a570601a057823 */ /* 0x000fe20000000005 */
[----:B------:R-:W5:Y:S02]  /*0d60*/  MUFU.EX2 R13, R13 ;  /* 0x0000000d000d7308 */ /* 0x000f640000000800 */
[----:B------:R-:W-:-:S04]  /*0d70*/  FFMA R21, R12, 1.4426950216293334961, -R21 ;  /* 0x3fb8aa3b0c157823 */ /* 0x000fc80000000815 */
[----:B------:R-:W-:Y:S02]  /*0d80*/  FFMA R21, R12, 1.925963033500011079e-08, R21 ;  /* 0x32a570600c157823 */ /* 0x000fe40000000015 */
        /* <DEDUP_REMOVED lines=14> */
.L_x_28511:
        /* <DEDUP_REMOVED lines=11> */
[----:B--234-:R-:W-:Y:S05]  /*0f20*/  CALL.REL.NOINC `($__internal_460_$__cuda_sm3x_div_rn_noftz_f32_slowpath) ;  /* 0x00000008006c7944 */ /* 0x01cfea0003c00000 */
[----:B------:R-:W-:-:S07]  /*0f30*/  IMAD.MOV.U32 R10, RZ, RZ, R11 ;  /* 0x000000ffff0a7224 */ /* 0x000fce00078e000b */
.L_x_28494:
[----:B------:R-:W-:Y:S05]  /*0f40*/  BSYNC.RECONVERGENT B1 ;  /* 0x0000000000017941 */ /* 0x000fea0003800200 */
.L_x_28493:
        /* <DEDUP_REMOVED lines=11> */
[----:B--234-:R-:W-:Y:S05]  /*1000*/  CALL.REL.NOINC `($__internal_460_$__cuda_sm3x_div_rn_noftz_f32_slowpath) ;  /* 0x0000000800347944 */ /* 0x01cfea0003c00000 */
.L_x_28496:
[----:B------:R-:W-:Y:S05]  /*1010*/  BSYNC.RECONVERGENT B1 ;  /* 0x0000000000017941 */ /* 0x000fea0003800200 */
.L_x_28495:
        /* <DEDUP_REMOVED lines=10> */
[----:B--2---:R-:W-:Y:S01]  /*10c0*/  R2UR UR4, R8 ;  /* 0x00000000080472ca */ /* 0x004fe200000e0000 */
        /* <DEDUP_REMOVED lines=8> */
.L_x_28498:
[----:B------:R-:W-:Y:S05]  /*1150*/  BSYNC.RECONVERGENT B1 ;  /* 0x0000000000017941 */ /* 0x000fea0003800200 */
.L_x_28497:
[----:B------:R-:W-:Y:S01]  /*1160*/  BSSY.RECONVERGENT B1, `(.L_x_28499) ;  /* 0x0000008000017945 */ /* 0x000fe20003800200 */
[----:B0-----:R-:W-:-:S03]  /*1170*/  FFMA R10, R0, R14, R15 ;  /* 0x0000000e000a7223 */ /* 0x001fc6000000000f */
[----:B------:R-:W-:Y:S05]  /*1180*/  @!P1 BRA `(.L_x_28500) ;  /* 0x0000000000149947 */ /* 0x000fea0003800000 */
[----:B------:R-:W-:Y:S01]  /*1190*/  MOV R4, R3 ;  /* 0x0000000300047202 */ /* 0x000fe20000000f00 */
[----:B------:R-:W-:Y:S01]  /*11a0*/  IMAD.MOV.U32 R5, RZ, RZ, R21 ;  /* 0x000000ffff057224 */ /* 0x000fe200078e0015 */
[----:B------:R-:W-:-:S07]  /*11b0*/  MOV R12, 0x11d0 ;  /* 0x000011d0000c7802 */ /* 0x000fce0000000f00 */
[----:B--234-:R-:W-:Y:S05]  /*11c0*/  CALL.REL.NOINC `($__internal_460_$__cuda_sm3x_div_rn_noftz_f32_slowpath) ;  /* 0x0000000400c47944 */ /* 0x01cfea0003c00000 */
[----:B------:R-:W-:-:S07]  /*11d0*/  MOV R10, R11 ;  /* 0x0000000b000a7202 */ /* 0x000fce0000000f00 */
.L_x_28500:
[----:B------:R-:W-:Y:S05]  /*11e0*/  BSYNC.RECONVERGENT B1 ;  /* 0x0000000000017941 */ /* 0x000fea0003800200 */
.L_x_28499:
        /* <DEDUP_REMOVED lines=12> */
[----:B--234-:R-:W-:Y:S05]  /*12b0*/  CALL.REL.NOINC `($__internal_460_$__cuda_sm3x_div_rn_noftz_f32_slowpath) ;  /* 0x0000000400887944 */ /* 0x01cfea0003c00000 */
.L_x_28502:
[----:B------:R-:W-:Y:S05]  /*12c0*/  BSYNC.RECONVERGENT B1 ;  /* 0x0000000000017941 */ /* 0x000fea0003800200 */
.L_x_28501:
        /* <DEDUP_REMOVED lines=17> */
.L_x_28504:
[----:B------:R-:W-:Y:S05]  /*13e0*/  BSYNC.RECONVERGENT B1 ;  /* 0x0000000000017941 */ /* 0x000fea0003800200 */
.L_x_28503:
[----:B------:R-:W-:-:S04]  /*13f0*/  IADD3 R23, P0, PT, R22, R23, RZ ;  /* 0x0000001716177210 */ /* 0x000fc80007f1e0ff */
[----:B------:R-:W-:Y:S02]  /*1400*/  LEA.HI.X.SX32 R25, R22, R25, 0x1, P0 ;  /* 0x0000001916197211 */ /* 0x000fe400000f0eff */
[----:B------:R-:W-:-:S04]  /*1410*/  ISETP.GE.U32.AND P0, PT, R23, UR44, PT ;  /* 0x0000002c17007c0c */ /* 0x000fc8000bf06070 */
[----:B------:R-:W-:-:S13]  /*1420*/  ISETP.GE.AND.EX P0, PT, R25, UR45, PT, P0 ;  /* 0x0000002d19007c0c */ /* 0x000fda000bf06300 */
[----:B------:R-:W-:Y:S05]  /*1430*/  @!P0 BRA `(.L_x_28505) ;  /* 0xffffffec00b48947 */ /* 0x000fea000383ffff */
[----:B------:R-:W-:Y:S05]  /*1440*/  BSYNC B0 ;  /* 0x0000000000007941 */ /* 0x000fea0003800000 */
.L_x_28487:
[----:B------:R-:W-:Y:S05]  /*1450*/  EXIT ;  /* 0x000000000000794d */ /* 0x000fea0003800000 */
.L_x_28492:
[----:B------:R-:W-:Y:S01]  /*1460*/  HFMA2 R12, -RZ, RZ, 0, 5.9604644775390625e-08 ;  /* 0x00000001ff0c7431 */ /* 0x000fe200000001ff */
[----:B------:R-:W-:Y:S01]  /*1470*/  BSSY B1, `(.L_x_28506) ;  /* 0x0000006000017945 */ /* 0x000fe20003800000 */
[----:B0-----:R-:W-:Y:S01]  /*1480*/  IMAD.MOV.U32 R11, RZ, RZ, 0x1f ;  /* 0x0000001fff0b7424 */ /* 0x001fe200078e00ff */
[----:B------:R-:W-:-:S07]  /*1490*/  MOV R15, 0xffffffff ;  /* 0xffffffff000f7802 */ /* 0x000fce0000000f00 */
[----:B-1234-:R-:W-:Y:S05]  /*14a0*/  WARPSYNC.COLLECTIVE R15, `(.L_x_28507) ;  /* 0x000000000f087348 */ /* 0x01efea0003c00000 */
[----:B------:R0:W0:Y:S02]  /*14b0*/  SHFL.BFLY P6, R14, R13, R12, R11 ;  /* 0x0c00000c0d0e7389 */ /* 0x00002400000c000b */
[----:B01234-:R-:W-:Y:S05]  /*14c0*/  ENDCOLLECTIVE ;  /* 0x000000000000791b */ /* 0x01ffea0003800000 */
.L_x_28507:
[----:B------:R-:W-:Y:S05]  /*14d0*/  BSYNC B1 ;  /* 0x0000000000017941 */ /* 0x000fea0003800000 */
.L_x_28506:
[----:B------:R-:W-:Y:S01]  /*14e0*/  HFMA2 R12, -RZ, RZ, 0, 5.9604644775390625e-08 ;  /* 0x00000001ff0c7431 */ /* 0x000fe200000001ff */
[----:B------:R-:W-:Y:S01]  /*14f0*/  FMNMX R14, R14, R13, !PT ;  /* 0x0000000d0e0e7209 */ /* 0x000fe20007800000 */
[----:B------:R-:W-:Y:S01]  /*1500*/  IMAD.MOV.U32 R13, RZ, RZ, R0 ;  /* 0x000000ffff0d7224 */ /* 0x000fe200078e0000 */
[----:B------:R-:W-:Y:S01]  /*1510*/  MOV R15, 0xffffffff ;  /* 0xffffffff000f7802 */ /* 0x000fe20000000f00 */
[----:B------:R-:W-:Y:S02]  /*1520*/  IMAD.MOV.U32 R11, RZ, RZ, 0x1f ;  /* 0x0000001fff0b7424 */ /* 0x000fe400078e00ff */
[----:B------:R-:W-:Y:S02]  /*1530*/  HFMA2 R10, -RZ, RZ, 0.96630859375, -0.0022525787353515625 ;  /* 0x3bbb989dff0a7431 */ /* 0x000fe400000001ff */
[C---:B------:R-:W-:Y:S01]  /*1540*/  FADD R29, -R14.reuse, R21 ;  /* 0x000000150e1d7221 */ /* 0x040fe20000000100 */
[----:B------:R-:W-:Y:S01]  /*1550*/  FADD R27, -R14, R4 ;  /* 0x000000040e1b7221 */ /* 0x000fe20000000100 */
[----:B------:R-:W-:-:S07]  /*1560*/  IMAD.MOV.U32 R2, RZ, RZ, 0x437c0000 ;  /* 0x437c0000ff027424 */ /* 0x000fce00078e00ff */
[----:B------:R-:W-:Y:S05]  /*1570*/  WARPSYNC.COLLECTIVE R15, `(.L_x_28508) ;  /* 0x000000000f087348 */ /* 0x000fea0003c00000 */
[----:B------:R0:W1:Y:S02]  /*1580*/  SHFL.BFLY P6, R14, R13, R12, R11 ;  /* 0x0c00000c0d0e7389 */ /* 0x00006400000c000b */
[----:B01----:R-:W-:Y:S05]  /*1590*/  ENDCOLLECTIVE ;  /* 0x000000000000791b */ /* 0x003fea0003800000 */
.L_x_28508:
[----:B------:R-:W-:-:S04]  /*15a0*/  FFMA.SAT R21, R29, R10, 0.5 ;  /* 0x3f0000001d157423 */ /* 0x000fc8000000200a */
[----:B------:R-:W-:Y:S01]  /*15b0*/  FFMA.RM R21, R21, R2, 12582913 ;  /* 0x4b40000115157423 */ /* 0x000fe20000004002 */
[----:B------:R-:W-:-:S04]  /*15c0*/  FFMA.SAT R11, R27, R10, 0.5 ;  /* 0x3f0000001b0b7423 */ /* 0x000fc8000000200a */
[----:B------:R-:W-:Y:S01]  /*15d0*/  SHF.L.U32 R4, R21, 0x17, RZ ;  /* 0x0000001715047819 */ /* 0x000fe200000006ff */
[----:B------:R-:W-:Y:S01]  /*15e0*/  FFMA.RM R11, R11, R2, 12582913 ;  /* 0x4b4000010b0b7423 */ /* 0x000fe20000004002 */
[----:B------:R-:W-:-:S05]  /*15f0*/  IMAD.MOV.U32 R3, RZ, RZ, R14 ;  /* 0x000000ffff037224 */ /* 0x000fca00078e000e */
[----:B------:R-:W-:-:S05]  /*1600*/  FMNMX R0, R3, R0, !PT ;  /* 0x0000000003007209 */ /* 0x000fca0007800000 */
[C---:B------:R-:W-:Y:S01]  /*1610*/  FADD R3, -R0.reuse, R26 ;  /* 0x0000001a00037221 */ /* 0x040fe20000000100 */
[----:B------:R-:W-:Y:S01]  /*1620*/  FADD R5, -R0, R5 ;  /* 0x0000000500057221 */ /* 0x000fe20000000100 */
[----:B------:R-:W-:-:S03]  /*1630*/  FADD R0, R21, -12583039 ;  /* 0xcb40007f15007421 */ /* 0x000fc60000000000 */
        /* <DEDUP_REMOVED lines=8> */
[----:B------:R-:W-:Y:S02]  /*16c0*/  IMAD.SHL.U32 R0, R11, 0x800000, RZ ;  /* 0x008000000b007824 */ /* 0x000fe400078e00ff */
[----:B------:R-:W-:-:S04]  /*16d0*/  FFMA.SAT R11, R3, R10, 0.5 ;  /* 0x3f000000030b7423 */ /* 0x000fc8000000200a */
[----:B------:R-:W-:Y:S01]  /*16e0*/  FFMA.RM R11, R11, R2, 12582913 ;  /* 0x4b4000010b0b7423 */ /* 0x000fe20000004002 */
[----:B------:R-:W-:Y:S01]  /*16f0*/  FADD R2, R13, -12583039 ;  /* 0xcb40007f0d027421 */ /* 0x000fe20000000000 */
[----:B------:R-:W1:Y:S02]  /*1700*/  MUFU.EX2 R27, R27 ;  /* 0x0000001b001b7308 */ /* 0x000e640000000800 */
[----:B------:R-:W-:Y:S01]  /*1710*/  FADD R10, R11, -12583039 ;  /* 0xcb40007f0b0a7421 */ /* 0x000fe20000000000 */
[----:B------:R-:W-:Y:S01]  /*1720*/  FFMA R2, R5, 1.4426950216293334961, -R2 ;  /* 0x3fb8aa3b05027823 */ /* 0x000fe20000000802 */
[----:B0-----:R-:W-:-:S03]  /*1730*/  FMUL R4, R4, R29 ;  /* 0x0000001d04047220 */ /* 0x001fc60000400000 */
[----:B------:R-:W-:Y:S01]  /*1740*/  FFMA R12, R5, 1.925963033500011079e-08, R2 ;  /* 0x32a57060050c7823 */ /* 0x000fe20000000002 */
[----:B------:R-:W-:Y:S01]  /*1750*/  SHF.L.U32 R2, R13, 0x17, RZ ;  /* 0x000000170d027819 */ /* 0x000fe200000006ff */
[----:B------:R-:W-:Y:S01]  /*1760*/  FFMA R10, R3, 1.4426950216293334961, -R10 ;  /* 0x3fb8aa3b030a7823 */ /* 0x000fe2000000080a */
[----:B------:R-:W-:Y:S01]  /*1770*/  FADD R13, RZ, R4 ;  /* 0x00000004ff0d7221 */ /* 0x000fe20000000000 */
[----:B------:R0:W2:Y:S01]  /*1780*/  MUFU.EX2 R5, R12 ;  /* 0x0000000c00057308 */ /* 0x0000a20000000800 */
[----:B-1----:R-:W-:Y:S01]  /*1790*/  FMUL R0, R0, R27 ;  /* 0x0000001b00007220 */ /* 0x002fe20000400000 */
[----:B0-----:R-:W-:-:S03]  /*17a0*/  MOV R12, 0x1 ;  /* 0x00000001000c7802 */ /* 0x001fc60000000f00 */
[----:B------:R-:W-:Y:S01]  /*17b0*/  FADD R13, R13, R0 ;  /* 0x000000000d0d7221 */ /* 0x000fe20000000000 */
[----:B--2---:R-:W-:Y:S01]  /*17c0*/  FMUL R2, R2, R5 ;  /* 0x0000000502027220 */ /* 0x004fe20000400000 */
[----:B------:R-:W-:Y:S01]  /*17d0*/  FFMA R5, R3, 1.925963033500011079e-08, R10 ;  /* 0x32a5706003057823 */ /* 0x000fe2000000000a */
[----:B------:R-:W-:Y:S02]  /*17e0*/  IMAD.SHL.U32 R3, R11, 0x800000, RZ ;  /* 0x008000000b037824 */ /* 0x000fe400078e00ff */
[----:B------:R-:W-:Y:S01]  /*17f0*/  IMAD.MOV.U32 R11, RZ, RZ, 0x1f ;  /* 0x0000001fff0b7424 */ /* 0x000fe200078e00ff */
[----:B------:R0:W1:Y:S06]  /*1800*/  MUFU.EX2 R10, R5 ;  /* 0x00000005000a7308 */ /* 0x00006c0000000800 */
[----:B01----:R-:W-:Y:S05]  /*1810*/  WARPSYNC.COLLECTIVE R15, `(.L_x_28509) ;  /* 0x000000000f087348 */ /* 0x003fea0003c00000 */
[----:B------:R2:W3:Y:S02]  /*1820*/  SHFL.BFLY P6, R14, R13, R12, R11 ;  /* 0x0c00000c0d0e7389 */ /* 0x0004e400000c000b */
[----:B0123--:R-:W-:Y:S05]  /*1830*/  ENDCOLLECTIVE ;  /* 0x000000000000791b */ /* 0x00ffea0003800000 */
.L_x_28509:
[----:B------:R-:W-:-:S04]  /*1840*/  FMUL R3, R3, R10 ;  /* 0x0000000a03037220 */ /* 0x000fc80000400000 */
[----:B------:R-:W-:-:S04]  /*1850*/  FADD R21, RZ, R3 ;  /* 0x00000003ff157221 */ /* 0x000fc80000000000 */
[----:B------:R-:W-:Y:S01]  /*1860*/  FADD R10, R21, R2 ;  /* 0x00000002150a7221 */ /* 0x000fe20000000000 */
[----:B------:R-:W-:-:S04]  /*1870*/  FADD R5, R13, R14 ;  /* 0x0000000e0d057221 */ /* 0x000fc80000000000 */
[----:B------:R-:W-:-:S07]  /*1880*/  MOV R13, R10 ;  /* 0x0000000a000d7202 */ /* 0x000fce0000000f00 */
[----:B------:R-:W-:Y:S05]  /*1890*/  WARPSYNC.COLLECTIVE R15, `(.L_x_28510) ;  /* 0x000000000f087348 */ /* 0x000fea0003c00000 */
[----:B------:R0:W1:Y:S02]  /*18a0*/  SHFL.BFLY P6, R14, R13, R12, R11 ;  /* 0x0c00000c0d0e7389 */ /* 0x00006400000c000b */
[----:B01----:R-:W-:Y:S05]  /*18b0*/  ENDCOLLECTIVE ;  /* 0x000000000000791b */ /* 0x003fea0003800000 */
.L_x_28510:
[----:B------:R-:W-:Y:S01]  /*18c0*/  IMAD.MOV.U32 R21, RZ, RZ, R14 ;  /* 0x000000ffff157224 */ /* 0x000fe200078e000e */
[----:B------:R-:W-:Y:S06]  /*18d0*/  BRA `(.L_x_28511) ;  /* 0xfffffff400647947 */ /* 0x000fec000383ffff */
        .weak           $__internal_460_$__cuda_sm3x_div_rn_noftz_f32_slowpath
        .type           $__internal_460_$__cuda_sm3x_div_rn_noftz_f32_slowpath,@function
        .size           $__internal_460_$__cuda_sm3x_div_rn_noftz_f32_slowpath,(.L_x_37837 - $__internal_460_$__cuda_sm3x_div_rn_noftz_f32_slowpath)
$__internal_460_$__cuda_sm3x_div_rn_noftz_f32_slowpath:
        /* <DEDUP_REMOVED lines=35> */
.L_x_28513:
        /* <DEDUP_REMOVED lines=51> */
.L_x_28520:
[----:B------:R-:W-:-:S04]  /*1e40*/  LOP3.LUT R4, R4, 0x80000000, RZ, 0xc0, !PT ;  /* 0x8000000004047812 */ /* 0x000fc800078ec0ff */
[----:B------:R-:W-:Y:S01]  /*1e50*/  LOP3.LUT R4, R4, 0x7f800000, RZ, 0xfc, !PT ;  /* 0x7f80000004047812 */ /* 0x000fe200078efcff */
[----:B------:R-:W-:Y:S06]  /*1e60*/  BRA `(.L_x_28521) ;  /* 0x0000000000047947 */ /* 0x000fec0003800000 */
.L_x_28519:
[----:B------:R-:W-:-:S07]  /*1e70*/  IMAD R4, R26, 0x800000, R4 ;  /* 0x008000001a047824 */ /* 0x000fce00078e0204 */
.L_x_28521:
[----:B------:R-:W-:Y:S05]  /*1e80*/  BSYNC.RECONVERGENT B3 ;  /* 0x0000000000037941 */ /* 0x000fea0003800200 */
.L_x_28518:
[----:B------:R-:W-:Y:S05]  /*1e90*/  BRA `(.L_x_28522) ;  /* 0x0000000000207947 */ /* 0x000fea0003800000 */
.L_x_28517:
[----:B------:R-:W-:-:S04]  /*1ea0*/  LOP3.LUT R4, R15, 0x80000000, R4, 0x48, !PT ;  /* 0x800000000f047812 */ /* 0x000fc800078e4804 */
[----:B------:R-:W-:Y:S01]  /*1eb0*/  LOP3.LUT R4, R4, 0x7f800000, RZ, 0xfc, !PT ;  /* 0x7f80000004047812 */ /* 0x000fe200078efcff */
[----:B------:R-:W-:Y:S06]  /*1ec0*/  BRA `(.L_x_28522) ;  /* 0x0000000000147947 */ /* 0x000fec0003800000 */
.L_x_28516:
[----:B------:R-:W-:Y:S01]  /*1ed0*/  LOP3.LUT R4, R15, 0x80000000, R4, 0x48, !PT ;  /* 0x800000000f047812 */ /* 0x000fe200078e4804 */
[----:B------:R-:W-:Y:S06]  /*1ee0*/  BRA `(.L_x_28522) ;  /* 0x00000000000c7947 */ /* 0x000fec0003800000 */
.L_x_28515:
[----:B------:R-:W0:Y:S01]  /*1ef0*/  MUFU.RSQ R4, -QNAN ;  /* 0xffc0000000047908 */ /* 0x000e220000001400 */
[----:B------:R-:W-:Y:S05]  /*1f00*/  BRA `(.L_x_28522) ;  /* 0x0000000000047947 */ /* 0x000fea0003800000 */
.L_x_28514:
[----:B------:R-:W-:-:S07]  /*1f10*/  FADD.FTZ R4, R4, R5 ;  /* 0x0000000504047221 */ /* 0x000fce0000010000 */
.L_x_28522:
[----:B------:R-:W-:Y:S05]  /*1f20*/  BSYNC.RECONVERGENT B2 ;  /* 0x0000000000027941 */ /* 0x000fea0003800200 */
.L_x_28512:
[----:B------:R-:W-:Y:S01]  /*1f30*/  HFMA2 R13, -RZ, RZ, 0, 0 ;  /* 0x00000000ff0d7431 */ /* 0x000fe200000001ff */
[----:B0-----:R-:W-:-:S03]  /*1f40*/  MOV R11, R4 ;  /* 0x00000004000b7202 */ /* 0x001fc60000000f00 */
[----:B------:R-:W-:Y:S05]  /*1f50*/  RET.REL.NODEC R12 `(_Z15SoftmaxWarpImplI22BroadcastScaleMaskLoadIffbLm2EiE11DirectStoreIffEfLi2ELi2ELi2ELi2ELb1EL9Algorithm0EEvT_T0_ll) ;  /* 0xffffffe00c287950 */ /* 0x000fea0003c3ffff */
.L_x_28523:
        /* <DEDUP_REMOVED lines=10> */
.L_x_37837:


//--------------------- .text._Z15SoftmaxWarpImplI22BroadcastScaleMaskLoadIffbLm2EiE11DirectStoreIffEfLi2ELi2ELi2ELi2ELb0EL9Algorithm0EEvT_T0_ll --------------------------
	.section	.text._Z15SoftmaxWarpImplI22BroadcastScaleMaskLoadIffbLm2EiE11DirectStoreIffEfLi2ELi2ELi2ELi2ELb0EL9Algorithm0EEvT_T0_ll,"ax",@progbits
	.align	128
        .global         _Z15SoftmaxWarpImplI22BroadcastScaleMaskLoadIffbLm2EiE11DirectStoreIffEfLi2ELi2ELi2ELi2ELb0EL9Algorithm0EEvT_T0_ll
        .type           _Z15SoftmaxWarpImplI22BroadcastScaleMaskLoadIffbLm2EiE11DirectStoreIffEfLi2ELi2ELi2ELi2ELb0EL9Algorithm0EEvT_T0_ll,@function
        .size           _Z15SoftmaxWarpImplI22BroadcastScaleMaskLoadIffbLm2EiE11DirectStoreIffEfLi2ELi2ELi2ELi2ELb0EL9Algorithm0EEvT_T0_ll,(.L_x_37838 - _Z15SoftmaxWarpImplI22BroadcastScaleMaskLoadIffbLm2EiE11DirectStoreIffEfLi2ELi2ELi2ELi2ELb0EL9Algorithm0EEvT_T0_ll)
        .other          _Z15SoftmaxWarpImplI22BroadcastScaleMaskLoadIffbLm2EiE11DirectStoreIffEfLi2ELi2ELi2ELi2ELb0EL9Algorithm0EEvT_T0_ll,@"STO_CUDA_ENTRY STV_DEFAULT"
_Z15SoftmaxWarpImplI22BroadcastScaleMaskLoadIffbLm2EiE11DirectStoreIffEfLi2ELi2ELi2ELi2ELb0EL9Algorithm0EEvT_T0_ll:
.text._Z15SoftmaxWarpImplI22BroadcastScaleMaskLoadIffbLm2EiE11DirectStoreIffEfLi2ELi2ELi2ELi2ELb0EL9Algorithm0EEvT_T0_ll:
        /* <DEDUP_REMOVED lines=26> */
.L_x_28524:
        /* <DEDUP_REMOVED lines=20> */
.L_x_28535:
        /* <DEDUP_REMOVED lines=73> */
[----:B------:R-:W-:Y:S01]  /*0770*/  R2UR UR8, R16 ;  /* 0x00000000100872ca */ /* 0x000fe200000e0000 */
[----:B0-----:R-:W0:Y:S01]  /*0780*/  LDC.64 R4, c[0x0][0x3d0] ;  /* 0x0000f400ff047b82 */ /* 0x001e220000000a00 */
[----:B------:R-:W-:-:S02]  /*0790*/  R2UR UR9, R17 ;  /* 0x00000000110972ca */ /* 0x000fc400000e0000 */
[----:B-1----:R-:W-:-:S05]  /*07a0*/  SHF.R.S32.HI R11, RZ, 0x1, R0 ;  /* 0x00000001ff0b7819 */ /* 0x002fca0000011400 */
        /* <DEDUP_REMOVED lines=14> */
[----:B------:R1:W4:Y:S01]  /*0890*/  @P3 LDG.E R28, desc[UR10][R10.64+0x4] ;  /* 0x0000040a0a1c3981 */ /* 0x000322000c1e1900 */
[----:B------:R-:W5:Y:S01]  /*08a0*/  LDCU UR4, c[0x0][0x3d0] ;  /* 0x00007a00ff0477ac */ /* 0x000f620008000800 */
[----:B------:R-:W-:-:S04]  /*08b0*/  PRMT R12, R15, 0x7770, RZ ;  /* 0x000077700f0c7816 */ /* 0x000fc800000000ff */
[----:B------:R-:W-:Y:S02]  /*08c0*/  ISETP.NE.AND P2, PT, R12, RZ, PT ;  /* 0x000000ff0c00720c */ /* 0x000fe40003f45270 */
[----:B------:R-:W-:-:S04]  /*08d0*/  PRMT R12, R13, 0x7770, RZ ;  /* 0x000077700d0c7816 */ /* 0x000fc800000000ff */
[----:B------:R-:W-:Y:S01]  /*08e0*/  ISETP.NE.AND P0, PT, R12, RZ, PT ;  /* 0x000000ff0c00720c */ /* 0x000fe20003f05270 */
[----:B-----5:R-:W-:Y:S01]  /*08f0*/  IMAD.U32 R24, RZ, RZ, UR4 ;  /* 0x00000004ff187e24 */ /* 0x020fe2000f8e00ff */
[----:B------:R-:W-:Y:S01]  /*0900*/  MOV R18, UR4 ;  /* 0x0000000400127c02 */ /* 0x000fe20008000f00 */
[----:B------:R-:W-:Y:S01]  /*0910*/  UMOV UR4, 0xffffffff ;  /* 0xffffffff00047882 */ /* 0x000fe20000000000 */
[----:B0-----:R-:W-:-:S05]  /*0920*/  FMUL R13, R0, R5 ;  /* 0x00000005000d7220 */ /* 0x001fca0000400000 */
[----:B-1----:R-:W-:Y:S01]  /*0930*/  FSEL R10, R13, R4, P0 ;  /* 0x000000040d0a7208 */ /* 0x002fe20000000000 */
[-C--:B---3--:R-:W-:Y:S01]  /*0940*/  @P2 FMUL R4, R26, R5.reuse ;  /* 0x000000051a042220 */ /* 0x088fe20000400000 */
[-C--:B--2---:R-:W-:Y:S01]  /*0950*/  @P1 FMUL R24, R14, R5.reuse ;  /* 0x000000050e181220 */ /* 0x084fe20000400000 */
        /* <DEDUP_REMOVED lines=16> */
[-C--:B------:R-:W-:Y:S01]  /*0a60*/  FFMA.SAT R12, R24, R25.reuse, 0.5 ;  /* 0x3f000000180c7423 */ /* 0x080fe20000002019 */
[----:B------:R-:W-:Y:S02]  /*0a70*/  FFMA.SAT R2, R14, R25, 0.5 ;  /* 0x3f0000000e027423 */ /* 0x000fe40000002019 */
[C---:B------:R-:W-:Y:S01]  /*0a80*/  FADD R13, R3.reuse, -12583039 ;  /* 0xcb40007f030d7421 */ /* 0x040fe20000000000 */
[-C--:B------:R-:W-:Y:S01]  /*0a90*/  FFMA.RM R0, R12, R5.reuse, 12582913 ;  /* 0x4b4000010c007423 */ /* 0x080fe20000004005 */
[----:B------:R-:W-:Y:S01]  /*0aa0*/  FFMA.RM R2, R2, R5, 12582913 ;  /* 0x4b40000102027423 */ /* 0x000fe20000004005 */
[----:B------:R-:W-:-:S02]  /*0ab0*/  IMAD.SHL.U32 R3, R3, 0x800000, RZ ;  /* 0x0080000003037824 */ /* 0x000fc400078e00ff */
[----:B------:R-:W-:Y:S01]  /*0ac0*/  FFMA R13, R10, 1.4426950216293334961, -R13 ;  /* 0x3fb8aa3b0a0d7823 */ /* 0x000fe2000000080d */
[----:B------:R-:W-:Y:S01]  /*0ad0*/  FADD R15, R0, -12583039 ;  /* 0xcb40007f000f7421 */ /* 0x000fe20000000000 */
[----:B------:R-:W-:Y:S01]  /*0ae0*/  FADD R11, R2, -12583039 ;  /* 0xcb40007f020b7421 */ /* 0x000fe20000000000 */
[----:B------:R-:W-:Y:S01]  /*0af0*/  SHF.L.U32 R0, R0, 0x17, RZ ;  /* 0x0000001700007819 */ /* 0x000fe200000006ff */
[----:B------:R-:W-:Y:S01]  /*0b00*/  FFMA R13, R10, 1.925963033500011079e-08, R13 ;  /* 0x32a570600a0d7823 */ /* 0x000fe2000000000d */
[----:B------:R-:W-:Y:S01]  /*0b10*/  FFMA.SAT R10, R18, R25, 0.5 ;  /* 0x3f000000120a7423 */ /* 0x000fe20000002019 */
[----:B------:R-:W-:Y:S01]  /*0b20*/  FFMA R15, R24, 1.4426950216293334961, -R15 ;  /* 0x3fb8aa3b180f7823 */ /* 0x000fe2000000080f */
[----:B------:R-:W-:Y:S01]  /*0b30*/  FFMA R11, R14, 1.4426950216293334961, -R11 ;  /* 0x3fb8aa3b0e0b7823 */ /* 0x000fe2000000080b */
[----:B------:R-:W0:Y:S01]  /*0b40*/  MUFU.EX2 R4, R13 ;  /* 0x0000000d00047308 */ /* 0x000e220000000800 */
[----:B------:R-:W-:Y:S01]  /*0b50*/  FFMA.RM R5, R10, R5, 12582913 ;  /* 0x4b4000010a057423 */ /* 0x000fe20000004005 */
[----:B------:R-:W-:Y:S01]  /*0b60*/  FFMA R15, R24, 1.925963033500011079e-08, R15 ;  /* 0x32a57060180f7823 */ /* 0x000fe2000000000f */
[----:B------:R-:W-:Y:S01]  /*0b70*/  FFMA R11, R14, 1.925963033500011079e-08, R11 ;  /* 0x32a570600e0b7823 */ /* 0x000fe2000000000b */
[----:B------:R-:W-:-:S02]  /*0b80*/  IMAD.SHL.U32 R2, R2, 0x800000, RZ ;  /* 0x0080000002027824 */ /* 0x000fc400078e00ff */
[----:B------:R-:W-:Y:S02]  /*0b90*/  FADD R25, R5, -12583039 ;  /* 0xcb40007f05197421 */ /* 0x000fe40000000000 */
[----:B------:R-:W1:Y:S02]  /*0ba0*/  MUFU.EX2 R15, R15 ;  /* 0x0000000f000f7308 */ /* 0x000e640000000800 */
[----:B------:R-:W-:-:S04]  /*0bb0*/  FFMA R25, R18, 1.4426950216293334961, -R25 ;  /* 0x3fb8aa3b12197823 */ /* 0x000fc80000000819 */
[----:B------:R-:W-:Y:S02]  /*0bc0*/  FFMA R25, R18, 1.925963033500011079e-08, R25 ;  /* 0x32a5706012197823 */ /* 0x000fe40000000019 */
[----:B------:R-:W2:Y:S01]  /*0bd0*/  MUFU.EX2 R11, R11 ;  /* 0x0000000b000b7308 */ /* 0x000ea20000000800 */
[----:B0-----:R-:W-:-:S04]  /*0be0*/  FMUL R4, R3, R4 ;  /* 0x0000000403047220 */ /* 0x001fc80000400000 */
[----:B------:R-:W-:-:S03]  /*0bf0*/  FADD R10, RZ, R4 ;  /* 0x00000004ff0a7221 */ /* 0x000fc60000000000 */
[----:B------:R-:W0:Y:S01]  /*0c00*/  MUFU.EX2 R25, R25 ;  /* 0x0000001900197308 */ /* 0x000e220000000800 */
[----:B-1----:R-:W-:Y:S01]  /*0c10*/  FMUL R3, R0, R15 ;  /* 0x0000000f00037220 */ /* 0x002fe20000400000 */
[----:B------:R-:W-:-:S03]  /*0c20*/  SHF.L.U32 R0, R5, 0x17, RZ ;  /* 0x0000001705007819 */ /* 0x000fc600000006ff */
        /* <DEDUP_REMOVED lines=8> */
.L_x_28541:
        /* <DEDUP_REMOVED lines=11> */
[----:B------:R-:W-:Y:S05]  /*0d60*/  CALL.REL.NOINC `($__internal_461_$__cuda_sm3x_div_rn_noftz_f32_slowpath) ;  /* 0x0000000800587944 */ /* 0x000fea0003c00000 */
[----:B------:R-:W-:-:S07]  /*0d70*/  IMAD.MOV.U32 R10, RZ, RZ, R4 ;  /* 0x000000ffff0a7224 */ /* 0x000fce00078e0004 */
.L_x_28528:
[----:B------:R-:W-:Y:S05]  /*0d80*/  BSYNC.RECONVERGENT B1 ;  /* 0x0000000000017941 */ /* 0x000fea0003800200 */
.L_x_28527:
        /* <DEDUP_REMOVED lines=11> */
[----:B------:R-:W-:Y:S05]  /*0e40*/  CALL.REL.NOINC `($__internal_461_$__cuda_sm3x_div_rn_noftz_f32_slowpath) ;  /* 0x0000000800207944 */ /* 0x000fea0003c00000 */
[----:B------:R-:W-:-:S07]  /*0e50*/  IMAD.MOV.U32 R11, RZ, RZ, R4 ;  /* 0x000000ffff0b7224 */ /* 0x000fce00078e0004 */
.L_x_28530:
[----:B------:R-:W-:Y:S05]  /*0e60*/  BSYNC.RECONVERGENT B1 ;  /* 0x0000000000017941 */ /* 0x000fea0003800200 */
.L_x_28529:
        /* <DEDUP_REMOVED lines=23> */
[----:B------:R-:W-:Y:S05]  /*0fe0*/  CALL.REL.NOINC `($__internal_461_$__cuda_sm3x_div_rn_noftz_f32_slowpath) ;  /* 0x0000000400b87944 */ /* 0x000fea0003c00000 */
[----:B------:R-:W-:-:S07]  /*0ff0*/  IMAD.MOV.U32 R14, RZ, RZ, R4 ;  /* 0x000000ffff0e7224 */ /* 0x000fce00078e0004 */
.L_x_28532:
[----:B------:R-:W-:Y:S05]  /*1000*/  BSYNC.RECONVERGENT B1 ;  /* 0x0000000000017941 */ /* 0x000fea0003800200 */
.L_x_28531:
        /* <DEDUP_REMOVED lines=12> */
[----:B------:R-:W-:Y:S05]  /*10d0*/  CALL.REL.NOINC `($__internal_461_$__cuda_sm3x_div_rn_noftz_f32_slowpath) ;  /* 0x00000004007c7944 */ /* 0x000fea0003c00000 */
[----:B------:R-:W-:-:S07]  /*10e0*/  MOV R15, R4 ;  /* 0x00000004000f7202 */ /* 0x000fce0000000f00 */
.L_x_28534:
[----:B------:R-:W-:Y:S05]  /*10f0*/  BSYNC.RECONVERGENT B1 ;  /* 0x0000000000017941 */ /* 0x000fea0003800200 */
.L_x_28533:
        /* <DEDUP_REMOVED lines=18> */
.L_x_28525:
[----:B------:R-:W-:Y:S05]  /*1220*/  EXIT ;  /* 0x000000000000794d */ /* 0x000fea0003800000 */
.L_x_28526:
[----:B------:R-:W-:Y:S01]  /*1230*/  HFMA2 R12, -RZ, RZ, 0, 5.9604644775390625e-08 ;  /* 0x00000001ff0c7431 */ /* 0x000fe200000001ff */
[----:B------:R-:W-:Y:S01]  /*1240*/  BSSY B1, `(.L_x_28536) ;  /* 0x0000007000017945 */ /* 0x000fe20003800000 */
[----:B------:R-:W-:Y:S01]  /*1250*/  IMAD.MOV.U32 R13, RZ, RZ, R0 ;  /* 0x000000ffff0d7224 */ /* 0x000fe200078e0000 */
[----:B------:R-:W-:Y:S01]  /*1260*/  MOV R15, 0xffffffff ;  /* 0xffffffff000f7802 */ /* 0x000fe20000000f00 */
[----:B------:R-:W-:-:S07]  /*1270*/  IMAD.MOV.U32 R11, RZ, RZ, 0x1f ;  /* 0x0000001fff0b7424 */ /* 0x000fce00078e00ff */
[----:B------:R-:W-:Y:S05]  /*1280*/  WARPSYNC.COLLECTIVE R15, `(.L_x_28537) ;  /* 0x000000000f087348 */ /* 0x000fea0003c00000 */
[----:B------:R0:W1:Y:S02]  /*1290*/  SHFL.BFLY P6, R14, R13, R12, R11 ;  /* 0x0c00000c0d0e7389 */ /* 0x00006400000c000b */
[----:B01----:R-:W-:Y:S05]  /*12a0*/  ENDCOLLECTIVE ;  /* 0x000000000000791b */ /* 0x003fea0003800000 */
.L_x_28537:
[----:B------:R-:W-:Y:S05]  /*12b0*/  BSYNC B1 ;  /* 0x0000000000017941 */ /* 0x000fea0003800000 */
.L_x_28536:
[----:B------:R-:W-:Y:S01]  /*12c0*/  HFMA2 R11, -RZ, RZ, 0, 1.847743988037109375e-06 ;  /* 0x0000001fff0b7431 */ /* 0x000fe200000001ff */
[----:B------:R-:W-:Y:S01]  /*12d0*/  MOV R13, R2 ;  /* 0x00000002000d7202 */ /* 0x000fe20000000f00 */
[----:B------:R-:W-:Y:S02]  /*12e0*/  IMAD.MOV.U32 R12, RZ, RZ, 0x1 ;  /* 0x00000001ff0c7424 */ /* 0x000fe400078e00ff */
[----:B------:R-:W-:Y:S02]  /*12f0*/  IMAD.MOV.U32 R15, RZ, RZ, -0x1 ;  /* 0xffffffffff0f7424 */ /* 0x000fe400078e00ff */
[----:B------:R-:W-:Y:S02]  /*1300*/  IMAD.MOV.U32 R3, RZ, RZ, R14 ;  /* 0x000000ffff037224 */ /* 0x000fe400078e000e */
[----:B------:R-:W-:-:S07]  /*1310*/  IMAD.MOV.U32 R25, RZ, RZ, 0x437c0000 ;  /* 0x437c0000ff197424 */ /* 0x000fce00078e00ff */
[----:B------:R-:W-:Y:S05]  /*1320*/  WARPSYNC.COLLECTIVE R15, `(.L_x_28538) ;  /* 0x000000000f087348 */ /* 0x000fea0003c00000 */
[----:B------:R0:W1:Y:S02]  /*1330*/  SHFL.BFLY P6, R14, R13, R12, R11 ;  /* 0x0c00000c0d0e7389 */ /* 0x00006400000c000b */
[----:B01----:R-:W-:Y:S05]  /*1340*/  ENDCOLLECTIVE ;  /* 0x000000000000791b */ /* 0x003fea0003800000 */
.L_x_28538:
[----:B------:R-:W-:-:S05]  /*1350*/  FMNMX R3, R0, R3, !PT ;  /* 0x0000000300037209 */ /* 0x000fca0007800000 */
[----:B------:R-:W-:Y:S01]  /*1360*/  FADD R5, R10, -R3 ;  /* 0x800000030a057221 */ /* 0x000fe20000000000 */
[----:B------:R-:W-:Y:S01]  /*1370*/  MOV R10, 0x3bbb989d ;  /* 0x3bbb989d000a7802 */ /* 0x000fe20000000f00 */
[----:B------:R-:W-:-:S04]  /*1380*/  FADD R27, -R3, R24 ;  /* 0x00000018031b7221 */ /* 0x000fc80000000100 */
[----:B------:R-:W-:Y:S01]  /*1390*/  FFMA.SAT R0, R5, R10, 0.5 ;  /* 0x3f00000005007423 */ /* 0x000fe2000000200a */
[----:B------:R-:W-:-:S03]  /*13a0*/  FMNMX R3, R2, R14, !PT ;  /* 0x0000000e02037209 */ /* 0x000fc60007800000 */
[----:B------:R-:W-:Y:S02]  /*13b0*/  FFMA.RM R2, R0, R25, 12582913 ;  /* 0x4b40000100027423 */ /* 0x000fe40000004019 */
[----:B------:R-:W-:Y:S02]  /*13c0*/  FADD R0, R4, -R3 ;  /* 0x8000000304007221 */ /* 0x000fe40000000000 */
[C---:B------:R-:W-:Y:S01]  /*13d0*/  FADD R4, R2.reuse, -12583039 ;  /* 0xcb40007f02047421 */ /* 0x040fe20000000000 */
[----:B------:R-:W-:Y:S01]  /*13e0*/  SHF.L.U32 R2, R2, 0x17, RZ ;  /* 0x0000001702027819 */ /* 0x000fe200000006ff */
[----:B------:R-:W-:Y:S02]  /*13f0*/  FADD R11, -R3, R18 ;  /* 0x00000012030b7221 */ /* 0x000fe40000000100 */
        /* <DEDUP_REMOVED lines=17> */
[----:B------:R-:W-:Y:S01]  /*1510*/  FADD R11, R10, -12583039 ;  /* 0xcb40007f0a0b7421 */ /* 0x000fe20000000000 */
[----:B------:R-:W0:Y:S03]  /*1520*/  MUFU.EX2 R2, R27 ;  /* 0x0000001b00027308 */ /* 0x000e260000000800 */
[----:B------:R-:W-:-:S04]  /*1530*/  FFMA R11, R0, 1.4426950216293334961, -R11 ;  /* 0x3fb8aa3b000b7823 */ /* 0x000fc8000000080b */
[----:B------:R-:W-:Y:S01]  /*1540*/  FFMA R11, R0, 1.925963033500011079e-08, R11 ;  /* 0x32a57060000b7823 */ /* 0x000fe2000000000b */
[----:B------:R-:W1:Y:S01]  /*1550*/  MUFU.EX2 R5, R5 ;  /* 0x0000000500057308 */ /* 0x000e620000000800 */
[----:B------:R-:W-:Y:S02]  /*1560*/  IMAD.SHL.U32 R0, R12, 0x800000, RZ ;  /* 0x008000000c007824 */ /* 0x000fe400078e00ff */
[----:B------:R-:W-:-:S05]  /*1570*/  IMAD.MOV.U32 R12, RZ, RZ, 0x1 ;  /* 0x00000001ff0c7424 */ /* 0x000fca00078e00ff */
[----:B------:R-:W2:Y:S01]  /*1580*/  MUFU.EX2 R11, R11 ;  /* 0x0000000b000b7308 */ /* 0x000ea20000000800 */
[----:B0-----:R-:W-:Y:S01]  /*1590*/  FMUL R3, R3, R2 ;  /* 0x0000000203037220 */ /* 0x001fe20000400000 */
[----:B------:R-:W-:Y:S01]  /*15a0*/  SHF.L.U32 R2, R10, 0x17, RZ ;  /* 0x000000170a027819 */ /* 0x000fe200000006ff */
[----:B------:R-:W-:-:S04]  /*15b0*/  FADD R10, RZ, R4 ;  /* 0x00000004ff0a7221 */ /* 0x000fc80000000000 */
[----:B------:R-:W-:Y:S01]  /*15c0*/  FADD R10, R10, R3 ;  /* 0x000000030a0a7221 */ /* 0x000fe20000000000 */
[----:B-1----:R-:W-:-:S04]  /*15d0*/  FMUL R0, R0, R5 ;  /* 0x0000000500007220 */ /* 0x002fc80000400000 */
[----:B------:R-:W-:Y:S01]  /*15e0*/  MOV R13, R10 ;  /* 0x0000000a000d7202 */ /* 0x000fe20000000f00 */
[----:B--2---:R-:W-:Y:S01]  /*15f0*/  FMUL R2, R2, R11 ;  /* 0x0000000b02027220 */ /* 0x004fe20000400000 */
[----:B------:R-:W-:-:S03]  /*1600*/  HFMA2 R11, -RZ, RZ, 0, 1.847743988037109375e-06 ;  /* 0x0000001fff0b7431 */ /* 0x000fc600000001ff */
[----:B------:R-:W-:-:S07]  /*1610*/  FADD R25, RZ, R2 ;  /* 0x00000002ff197221 */ /* 0x000fce0000000000 */
[----:B------:R-:W-:Y:S05]  /*1620*/  WARPSYNC.COLLECTIVE R15, `(.L_x_28539) ;  /* 0x000000000f087348 */ /* 0x000fea0003c00000 */
[----:B------:R0:W1:Y:S02]  /*1630*/  SHFL.BFLY P6, R14, R13, R12, R11 ;  /* 0x0c00000c0d0e7389 */ /* 0x00006400000c000b */
[----:B01----:R-:W-:Y:S05]  /*1640*/  ENDCOLLECTIVE ;  /* 0x000000000000791b */ /* 0x003fea0003800000 */
.L_x_28539:
[----:B------:R-:W-:-:S05]  /*1650*/  FADD R18, R25, R0 ;  /* 0x0000000019127221 */ /* 0x000fca0000000000 */
[----:B------:R-:W-:Y:S01]  /*1660*/  MOV R13, R18 ;  /* 0x00000012000d7202 */ /* 0x000fe20000000f00 */
[----:B------:R-:W-:-:S07]  /*1670*/  IMAD.MOV.U32 R5, RZ, RZ, R14 ;  /* 0x000000ffff057224 */ /* 0x000fce00078e000e */
[----:B------:R-:W-:Y:S05]  /*1680*/  WARPSYNC.COLLECTIVE R15, `(.L_x_28540) ;  /* 0x000000000f087348 */ /* 0x000fea0003c00000 */
[----:B------:R0:W1:Y:S02]  /*1690*/  SHFL.BFLY P6, R14, R13, R12, R11 ;  /* 0x0c00000c0d0e7389 */ /* 0x00006400000c000b */
[----:B01----:R-:W-:Y:S05]  /*16a0*/  ENDCOLLECTIVE ;  /* 0x000000000000791b */ /* 0x003fea0003800000 */
.L_x_28540:
[----:B------:R-:W-:Y:S01]  /*16b0*/  FADD R5, R10, R5 ;  /* 0x000000050a057221 */ /* 0x000fe20000000000 */
[----:B------:R-:W-:Y:S06]  /*16c0*/  BRA `(.L_x_28541) ;  /* 0xfffffff400787947 */ /* 0x000fec000383ffff */
        .weak           $__internal_461_$__cuda_sm3x_div_rn_noftz_f32_slowpath
        .type           $__internal_461_$__cuda_sm3x_div_rn_noftz_f32_slowpath,@function
        .size           $__internal_461_$__cuda_sm3x_div_rn_noftz_f32_slowpath,(.L_x_37838 - $__internal_461_$__cuda_sm3x_div_rn_noftz_f32_slowpath)
$__internal_461_$__cuda_sm3x_div_rn_noftz_f32_slowpath:
        /* <DEDUP_REMOVED lines=35> */
.L_x_28543:
        /* <DEDUP_REMOVED lines=51> */
.L_x_28550:
[----:B------:R-:W-:-:S04]  /*1c30*/  LOP3.LUT R4, R4, 0x80000000, RZ, 0xc0, !PT ;  /* 0x8000000004047812 */ /* 0x000fc800078ec0ff */
[----:B------:R-:W-:Y:S01]  /*1c40*/  LOP3.LUT R4, R4, 0x7f800000, RZ, 0xfc, !PT ;  /* 0x7f80000004047812 */ /* 0x000fe200078efcff */
[----:B------:R-:W-:Y:S06]  /*1c50*/  BRA `(.L_x_28551) ;  /* 0x0000000000047947 */ /* 0x000fec0003800000 */
.L_x_28549:
[----:B------:R-:W-:-:S07]  /*1c60*/  LEA R4, R26, R4, 0x17 ;  /* 0x000000041a047211 */ /* 0x000fce00078eb8ff */
.L_x_28551:
[----:B------:R-:W-:Y:S05]  /*1c70*/  BSYNC.RECONVERGENT B3 ;  /* 0x0000000000037941 */ /* 0x000fea0003800200 */
.L_x_28548:
[----:B------:R-:W-:Y:S05]  /*1c80*/  BRA `(.L_x_28552) ;  /* 0x0000000000207947 */ /* 0x000fea0003800000 */
.L_x_28547:
[----:B------:R-:W-:-:S04]  /*1c90*/  LOP3.LUT R4, R27, 0x80000000, R4, 0x48, !PT ;  /* 0x800000001b047812 */ /* 0x000fc800078e4804 */
[----:B------:R-:W-:Y:S01]  /*1ca0*/  LOP3.LUT R4, R4, 0x7f800000, RZ, 0xfc, !PT ;  /* 0x7f80000004047812 */ /* 0x000fe200078efcff */
[----:B------:R-:W-:Y:S06]  /*1cb0*/  BRA `(.L_x_28552) ;  /* 0x0000000000147947 */ /* 0x000fec0003800000 */
.L_x_28546:
[----:B------:R-:W-:Y:S01]  /*1cc0*/  LOP3.LUT R4, R27, 0x80000000, R4, 0x48, !PT ;  /* 0x800000001b047812 */ /* 0x000fe200078e4804 */
[----:B------:R-:W-:Y:S06]  /*1cd0*/  BRA `(.L_x_28552) ;  /* 0x00000000000c7947 */ /* 0x000fec0003800000 */
.L_x_28545:
[----:B------:R-:W0:Y:S01]  /*1ce0*/  MUFU.RSQ R4, -QNAN ;  /* 0xffc0000000047908 */ /* 0x000e220000001400 */
[----:B------:R-:W-:Y:S05]  /*1cf0*/  BRA `(.L_x_28552) ;  /* 0x0000000000047947 */ /* 0x000fea0003800000 */
.L_x_28544:
[----:B------:R-:W-:-:S07]  /*1d00*/  FADD.FTZ R4, R4, R5 ;  /* 0x0000000504047221 */ /* 0x000fce0000010000 */
.L_x_28552:
[----:B------:R-:W-:Y:S05]  /*1d10*/  BSYNC.RECONVERGENT B2 ;  /* 0x0000000000027941 */ /* 0x000fea0003800200 */
.L_x_28542:
[----:B------:R-:W-:Y:S02]  /*1d20*/  HFMA2 R27, -RZ, RZ, 0, 0 ;  /* 0x00000000ff1b7431 */ /* 0x000fe400000001ff */
[----:B------:R-:W-:-:S04]  /*1d30*/  IMAD.MOV.U32 R26, RZ, RZ, R18 ;  /* 0x000000ffff1a7224 */ /* 0x000fc800078e0012 */
[----:B0-----:R-:W-:Y:S05]  /*1d40*/  RET.REL.NODEC R26 `(_Z15SoftmaxWarpImplI22BroadcastScaleMaskLoadIffbLm2EiE11DirectStoreIffEfLi2ELi2ELi2ELi2ELb0EL9Algorithm0EEvT_T0_ll) ;  /* 0xffffffe01aac7950 */ /* 0x001fea0003c3ffff */
.L_x_28553:
        /* <DEDUP_REMOVED lines=11> */
.L_x_37838:


//--------------------- .text._Z15SoftmaxWarpImplI22BroadcastScaleMaskLoadIffbLm2EiE11DirectStoreIffEfLi2ELi2ELi1ELi1ELb1EL9Algorithm0EEvT_T0_ll --------------------------
	.section	.text._Z15SoftmaxWarpImplI22BroadcastScaleMaskLoadIffbLm2EiE11DirectStoreIffEfLi2ELi2ELi1ELi1ELb1EL9Algorithm0EEvT_T0_ll,"ax",@progbits
	.align	128
        .global         _Z15SoftmaxWarpImplI22BroadcastScaleMaskLoadIffbLm2EiE11DirectStoreIffEfLi2ELi2ELi1ELi1ELb1EL9Algorithm0EEvT_T0_ll
        .type           _Z15SoftmaxWarpImplI22BroadcastScaleMaskLoadIffbLm2EiE11DirectStoreIffEfLi2ELi2ELi1ELi1ELb1EL9Algorithm0EEvT_T0_ll,@function
        .size           _Z15SoftmaxWarpImplI22BroadcastScaleMaskLoadIffbLm2EiE11DirectStoreIffEfLi2ELi2ELi1ELi1ELb1EL9Algorithm0EEvT_T0_ll,(.L_x_37839 - _Z15SoftmaxWarpImplI22BroadcastScaleMaskLoadIffbLm2EiE11DirectStoreIffEfLi2ELi2ELi1ELi1ELb1EL9Algorithm0EEvT_T0_ll)
        .other          _Z15SoftmaxWarpImplI22BroadcastScaleMaskLoadIffbLm2EiE11DirectStoreIffEfLi2ELi2ELi1ELi1ELb1EL9Algorithm0EEvT_T0_ll,@"STO_CUDA_ENTRY STV_DEFAULT"
_Z15SoftmaxWarpImplI22BroadcastScaleMaskLoadIffbLm2EiE11DirectStoreIffEfLi2ELi2ELi1ELi1ELb1EL9Algorithm0EEvT_T0_ll:
.text._Z15SoftmaxWarpImplI22BroadcastScaleMaskLoadIffbLm2EiE11DirectStoreIffEfLi2ELi2ELi1ELi1ELb1EL9Algorithm0EEvT_T0_ll:
        /* <DEDUP_REMOVED lines=28> */
.L_x_28554:
        /* <DEDUP_REMOVED lines=14> */
[----:B------:R-:W2:Y:S08]  /*02a0*/  LDC.64 R18, c[0x0][0x358] ;  /* 0x0000d600ff127b82 */ /* 0x000eb00000000a00 */
[----:B------:R-:W3:Y:S08]  /*02b0*/  LDC.64 R6, c[0x0][0x380] ;  /* 0x0000e000ff067b82 */ /* 0x000ef00000000a00 */
[----:B------:R-:W4:Y:S01]  /*02c0*/  LDC.64 R4, c[0x0][0x388] ;  /* 0x0000e200ff047b82 */ /* 0x000f220000000a00 */
[----:B0-----:R-:W-:-:S07]  /*02d0*/  IMAD.SHL.U32 R12, R12, 0x2, RZ ;  /* 0x000000020c0c7824 */ /* 0x001fce00078e00ff */
[----:B------:R-:W0:Y:S08]  /*02e0*/  LDC.64 R16, c[0x0][0x390] ;  /* 0x0000e400ff107b82 */ /* 0x000e300000000a00 */
[----:B------:R-:W0:Y:S02]  /*02f0*/  LDC.64 R14, c[0x0][0x398] ;  /* 0x0000e600ff0e7b82 */ /* 0x000e240000000a00 */
.L_x_28564:
[----:B------:R-:W-:Y:S01]  /*0300*/  ISETP.GE.U32.AND P0, PT, R12, UR36, PT ;  /* 0x000000240c007c0c */ /* 0x000fe2000bf06070 */
[----:B------:R-:W-:Y:S01]  /*0310*/  BSSY.RECONVERGENT B1, `(.L_x_28556) ;  /* 0x0000040000017945 */ /* 0x000fe20003800200 */
[----:B-1----:R-:W-:Y:S01]  /*0320*/  IMAD.MOV.U32 R8, RZ, RZ, -0x800000 ;  /* 0xff800000ff087424 */ /* 0x002fe200078e00ff */
[----:B------:R-:W-:Y:S01]  /*0330*/  MOV R9, 0xff800000 ;  /* 0xff80000000097802 */ /* 0x000fe20000000f00 */
[----:B------:R-:W-:Y:S01]  /*0340*/  IMAD.MOV.U32 R0, RZ, RZ, 0x3bbb989d ;  /* 0x3bbb989dff007424 */ /* 0x000fe200078e00ff */
[----:B------:R-:W-:Y:S01]  /*0350*/  ISETP.GE.AND.EX P0, PT, RZ, UR37, PT, P0 ;  /* 0x00000025ff007c0c */ /* 0x000fe2000bf06300 */
[----:B------:R-:W-:-:S12]  /*0360*/  IMAD.MOV.U32 R20, RZ, RZ, -0x800000 ;  /* 0xff800000ff147424 */ /* 0x000fd800078e00ff */
        /* <DEDUP_REMOVED lines=58> */
.L_x_28557:
[----:B------:R-:W-:Y:S05]  /*0710*/  BSYNC.RECONVERGENT B1 ;  /* 0x0000000000017941 */ /* 0x000fea0003800200 */
.L_x_28556:
[C---:B------:R-:W-:Y:S01]  /*0720*/  FADD R9, -R20.reuse, R9 ;  /* 0x0000000914097221 */ /* 0x040fe20000000100 */
[----:B------:R-:W-:Y:S02]  /*0730*/  IMAD.MOV.U32 R23, RZ, RZ, 0x437c0000 ;  /* 0x437c0000ff177424 */ /* 0x000fe400078e00ff */
[----:B------:R-:W-:Y:S01]  /*0740*/  FADD R3, -R20, R8 ;  /* 0x0000000814037221 */ /* 0x000fe20000000100 */
[----:B------:R-:W-:Y:S01]  /*0750*/  BSSY.RECONVERGENT B1, `(.L_x_28558) ;  /* 0x000001e000017945 */ /* 0x000fe20003800200 */
        /* <DEDUP_REMOVED lines=9> */
[----:B------:R-:W-:Y:S01]  /*07f0*/  FFMA R9, R9, 1.925963033500011079e-08, R0 ;  /* 0x32a5706009097823 */ /* 0x000fe20000000000 */
[----:B------:R-:W-:Y:S02]  /*0800*/  IMAD.SHL.U32 R0, R8, 0x800000, RZ ;  /* 0x0080000008007824 */ /* 0x000fe400078e00ff */
[----:B------:R-:W-:-:S03]  /*0810*/  FFMA R20, R3, 1.925963033500011079e-08, R20 ;  /* 0x32a5706003147823 */ /* 0x000fc60000000014 */
[----:B------:R-:W5:Y:S08]  /*0820*/  MUFU.EX2 R9, R9 ;  /* 0x0000000900097308 */ /* 0x000f700000000800 */
[----:B------:R-:W1:Y:S01]  /*0830*/  MUFU.EX2 R3, R20 ;  /* 0x0000001400037308 */ /* 0x000e620000000800 */
[----:B-----5:R-:W-:Y:S01]  /*0840*/  FMUL R2, R2, R9 ;  /* 0x0000000902027220 */ /* 0x020fe20000400000 */
[----:B-1----:R-:W-:-:S03]  /*0850*/  FMUL R0, R0, R3 ;  /* 0x0000000300007220 */ /* 0x002fc60000400000 */
[----:B------:R-:W-:-:S04]  /*0860*/  FADD R3, RZ, R2 ;  /* 0x00000002ff037221 */ /* 0x000fc80000000000 */
        /* <DEDUP_REMOVED lines=10> */
[----:B0-234-:R-:W-:Y:S05]  /*0910*/  CALL.REL.NOINC `($__internal_462_$__cuda_sm3x_div_rn_noftz_f32_slowpath) ;  /* 0x0000000000a87944 */ /* 0x01dfea0003c00000 */
[----:B------:R-:W-:-:S07]  /*0920*/  IMAD.MOV.U32 R8, RZ, RZ, R2 ;  /* 0x000000ffff087224 */ /* 0x000fce00078e0002 */
.L_x_28559:
[----:B------:R-:W-:Y:S05]  /*0930*/  BSYNC.RECONVERGENT B1 ;  /* 0x0000000000017941 */ /* 0x000fea0003800200 */
.L_x_28558:
        /* <DEDUP_REMOVED lines=11> */
[----:B0-234-:R-:W-:Y:S05]  /*09f0*/  CALL.REL.NOINC `($__internal_462_$__cuda_sm3x_div_rn_noftz_f32_slowpath) ;  /* 0x0000000000707944 */ /* 0x01dfea0003c00000 */
[----:B------:R-:W-:-:S07]  /*0a00*/  MOV R9, R2 ;  /* 0x0000000200097202 */ /* 0x000fce0000000f00 */
.L_x_28561:
[----:B------:R-:W-:Y:S05]  /*0a10*/  BSYNC.RECONVERGENT B1 ;  /* 0x0000000000017941 */ /* 0x000fea0003800200 */
.L_x_28560:
        /* <DEDUP_REMOVED lines=18> */
.L_x_28563:
[----:B------:R-:W-:Y:S05]  /*0b40*/  BSYNC.RECONVERGENT B1 ;  /* 0x0000000000017941 */ /* 0x000fea0003800200 */
.L_x_28562:
[----:B------:R-:W-:-:S04]  /*0b50*/  IADD3 R13, P0, PT, R10, R13, RZ ;  /* 0x0000000d0a0d7210 */ /* 0x000fc80007f1e0ff */
[----:B------:R-:W-:Y:S02]  /*0b60*/  LEA.HI.X.SX32 R21, R10, R21, 0x1, P0 ;  /* 0x000000150a157211 */ /* 0x000fe400000f0eff */
[----:B------:R-:W-:-:S04]  /*0b70*/  ISETP.GE.U32.AND P0, PT, R13, UR38, PT ;  /* 0x000000260d007c0c */ /* 0x000fc8000bf06070 */
[----:B------:R-:W-:-:S13]  /*0b80*/  ISETP.GE.AND.EX P0, PT, R21, UR39, PT, P0 ;  /* 0x0000002715007c0c */ /* 0x000fda000bf06300 */
[----:B------:R-:W-:Y:S05]  /*0b90*/  @!P0 BRA `(.L_x_28564) ;  /* 0xfffffff400d88947 */ /* 0x000fea000383ffff */
[----:B------:R-:W-:Y:S05]  /*0ba0*/  BSYNC.RECONVERGENT B0 ;  /* 0x0000000000007941 */ /* 0x000fea0003800200 */
.L_x_28555:
[----:B------:R-:W-:Y:S05]  /*0bb0*/  EXIT ;  /* 0x000000000000794d */ /* 0x000fea0003800000 */
        .weak           $__internal_462_$__cuda_sm3x_div_rn_noftz_f32_slowpath
        .type           $__internal_462_$__cuda_sm3x_div_rn_noftz_f32_slowpath,@function
        .size           $__internal_462_$__cuda_sm3x_div_rn_noftz_f32_slowpath,(.L_x_37839 - $__internal_462_$__cuda_sm3x_div_rn_noftz_f32_slowpath)
$__internal_462_$__cuda_sm3x_div_rn_noftz_f32_slowpath:
        /* <DEDUP_REMOVED lines=35> */
.L_x_28566:
        /* <DEDUP_REMOVED lines=51> */
.L_x_28573:
[----:B------:R-:W-:-:S04]  /*1120*/  LOP3.LUT R2, R2, 0x80000000, RZ, 0xc0, !PT ;  /* 0x8000000002027812 */ /* 0x000fc800078ec0ff */
[----:B------:R-:W-:Y:S01]  /*1130*/  LOP3.LUT R2, R2, 0x7f800000, RZ, 0xfc, !PT ;  /* 0x7f80000002027812 */ /* 0x000fe200078efcff */
[----:B------:R-:W-:Y:S06]  /*1140*/  BRA `(.L_x_28574) ;  /* 0x0000000000047947 */ /* 0x000fec0003800000 */
.L_x_28572:
[----:B------:R-:W-:-:S07]  /*1150*/  IMAD R2, R25, 0x800000, R2 ;  /* 0x0080000019027824 */ /* 0x000fce00078e0202 */
.L_x_28574:
[----:B------:R-:W-:Y:S05]  /*1160*/  BSYNC.RECONVERGENT B3 ;  /* 0x0000000000037941 */ /* 0x000fea0003800200 */
.L_x_28571:
[----:B------:R-:W-:Y:S05]  /*1170*/  BRA `(.L_x_28575) ;  /* 0x0000000000207947 */ /* 0x000fea0003800000 */
.L_x_28570:
[----:B------:R-:W-:-:S04]  /*1180*/  LOP3.LUT R2, R25, 0x80000000, R2, 0x48, !PT ;  /* 0x8000000019027812 */ /* 0x000fc800078e4802 */
[----:B------:R-:W-:Y:S01]  /*1190*/  LOP3.LUT R2, R2, 0x7f800000, RZ, 0xfc, !PT ;  /* 0x7f80000002027812 */ /* 0x000fe200078efcff */
[----:B------:R-:W-:Y:S06]  /*11a0*/  BRA `(.L_x_28575) ;  /* 0x0000000000147947 */ /* 0x000fec0003800000 */
.L_x_28569:
[----:B------:R-:W-:Y:S01]  /*11b0*/  LOP3.LUT R2, R25, 0x80000000, R2, 0x48, !PT ;  /* 0x8000000019027812 */ /* 0x000fe200078e4802 */
[----:B------:R-:W-:Y:S06]  /*11c0*/  BRA `(.L_x_28575) ;  /* 0x00000000000c7947 */ /* 0x000fec0003800000 */
.L_x_28568:
[----:B------:R-:W0:Y:S01]  /*11d0*/  MUFU.RSQ R2, -QNAN ;  /* 0xffc0000000027908 */ /* 0x000e220000001400 */
[----:B------:R-:W-:Y:S05]  /*11e0*/  BRA `(.L_x_28575) ;  /* 0x0000000000047947 */ /* 0x000fea0003800000 */
.L_x_28567:
[----:B------:R-:W-:-:S07]  /*11f0*/  FADD.FTZ R2, R2, R3 ;  /* 0x0000000302027221 */ /* 0x000fce0000010000 */
.L_x_28575:
[----:B------:R-:W-:Y:S05]  /*1200*/  BSYNC.RECONVERGENT B2 ;  /* 0x0000000000027941 */ /* 0x000fea0003800200 */
.L_x_28565:
[----:B------:R-:W-:Y:S02]  /*1210*/  IMAD.MOV.U32 R22, RZ, RZ, R20 ;  /* 0x000000ffff167224 */ /* 0x000fe400078e0014 */
[----:B------:R-:W-:-:S04]  /*1220*/  IMAD.MOV.U32 R23, RZ, RZ, 0x0 ;  /* 0x00000000ff177424 */ /* 0x000fc800078e00ff */
[----:B0-----:R-:W-:Y:S05]  /*1230*/  RET.REL.NODEC R22 `(_Z15SoftmaxWarpImplI22BroadcastScaleMaskLoadIffbLm2EiE11DirectStoreIffEfLi2ELi2ELi1ELi1ELb1EL9Algorithm0EEvT_T0_ll) ;  /* 0xffffffec16707950 */ /* 0x001fea0003c3ffff */
.L_x_28576:
        /* <DEDUP_REMOVED lines=12> */
.L_x_37839:


//--------------------- .text._Z15SoftmaxWarpImplI22BroadcastScaleMaskLoadIffbLm2EiE11DirectStoreIffEfLi2ELi2ELi1ELi1ELb0EL9Algorithm0EEvT_T0_ll --------------------------
	.section	.text._Z15SoftmaxWarpImplI22BroadcastScaleMaskLoadIffbLm2EiE11DirectStoreIffEfLi2ELi2ELi1ELi1ELb0EL9Algorithm0EEvT_T0_ll,"ax",@progbits
	.align	128
        .global         _Z15SoftmaxWarpImplI22BroadcastScaleMaskLoadIffbLm2EiE11DirectStoreIffEfLi2ELi2ELi1ELi1ELb0EL9Algorithm0EEvT_T0_ll
        .type           _Z15SoftmaxWarpImplI22BroadcastScaleMaskLoadIffbLm2EiE11DirectStoreIffEfLi2ELi2ELi1ELi1ELb0EL9Algorithm0EEvT_T0_ll,@function
        .size           _Z15SoftmaxWarpImplI22BroadcastScaleMaskLoadIffbLm2EiE11DirectStoreIffEfLi2ELi2ELi1ELi1ELb0EL9Algorithm0EEvT_T0_ll,(.L_x_37840 - _Z15SoftmaxWarpImplI22BroadcastScaleMaskLoadIffbLm2EiE11DirectStoreIffEfLi2ELi2ELi1ELi1ELb0EL9Algorithm0EEvT_T0_ll)
        .other          _Z15SoftmaxWarpImplI22BroadcastScaleMaskLoadIffbLm2EiE11DirectStoreIffEfLi2ELi2ELi1ELi1ELb0EL9Algorithm0EEvT_T0_ll,@"STO_CUDA_ENTRY STV_DEFAULT"
_Z15SoftmaxWarpImplI22BroadcastScaleMaskLoadIffbLm2EiE11DirectStoreIffEfLi2ELi2ELi1ELi1ELb0EL9Algorithm0EEvT_T0_ll:
.text._Z15SoftmaxWarpImplI22BroadcastScaleMaskLoadIffbLm2EiE11DirectStoreIffEfLi2ELi2ELi1ELi1ELb0EL9Algorithm0EEvT_T0_ll:
        /* <DEDUP_REMOVED lines=26> */
.L_x_28577:
        /* <DEDUP_REMOVED lines=19> */
.L_x_28582:
        /* <DEDUP_REMOVED lines=55> */
[----:B------:R-:W-:Y:S02]  /*0640*/  HFMA2 R21, -RZ, RZ, 0.96630859375, -0.0022525787353515625 ;  /* 0x3bbb989dff157431 */ /* 0x000fe400000001ff */
[----:B--2---:R-:W-:Y:S01]  /*0650*/  FMUL R8, R0, UR45 ;  /* 0x0000002d00087c20 */ /* 0x004fe20008400000 */
[----:B0-----:R-:W-:-:S09]  /*0660*/  IMAD.U32 R0, RZ, RZ, UR4 ;  /* 0x00000004ff007e24 */ /* 0x001fd2000f8e00ff */
[----:B------:R-:W0:Y:S01]  /*0670*/  @!P0 LDC R8, c[0x0][0x3d0] ;  /* 0x0000f400ff088b82 */ /* 0x000e220000000800 */
[----:B---3--:R-:W-:-:S05]  /*0680*/  @P1 FMUL R0, R22, UR45 ;  /* 0x0000002d16001c20 */ /* 0x008fca0008400000 */
[----:B0-----:R-:W-:-:S05]  /*0690*/  FMNMX3 R9, R8, -INF , R0, !PT ;  /* 0xff80000008097876 */ /* 0x001fca0007800000 */
        /* <DEDUP_REMOVED lines=10> */
[----:B------:R-:W-:-:S03]  /*0740*/  FFMA R2, R9, 1.4426950216293334961, -R2 ;  /* 0x3fb8aa3b09027823 */ /* 0x000fc60000000802 */
[----:B------:R-:W0:Y:S01]  /*0750*/  MUFU.EX2 R3, R8 ;  /* 0x0000000800037308 */ /* 0x000e220000000800 */
[----:B------:R-:W-:Y:S01]  /*0760*/  FFMA R9, R9, 1.925963033500011079e-08, R2 ;  /* 0x32a5706009097823 */ /* 0x000fe20000000002 */
[----:B------:R-:W-:Y:S02]  /*0770*/  IMAD.SHL.U32 R2, R0, 0x800000, RZ ;  /* 0x0080000000027824 */ /* 0x000fe400078e00ff */
[----:B------:R-:W-:-:S04]  /*0780*/  IMAD.SHL.U32 R0, R21, 0x800000, RZ ;  /* 0x0080000015007824 */ /* 0x000fc800078e00ff */
        /* <DEDUP_REMOVED lines=14> */
[----:B------:R-:W-:Y:S05]  /*0870*/  CALL.REL.NOINC `($__internal_463_$__cuda_sm3x_div_rn_noftz_f32_slowpath) ;  /* 0x0000000000987944 */ /* 0x000fea0003c00000 */
[----:B------:R-:W-:-:S07]  /*0880*/  IMAD.MOV.U32 R8, RZ, RZ, R2 ;  /* 0x000000ffff087224 */ /* 0x000fce00078e0002 */
.L_x_28579:
[----:B------:R-:W-:Y:S05]  /*0890*/  BSYNC.RECONVERGENT B0 ;  /* 0x0000000000007941 */ /* 0x000fea0003800200 */
.L_x_28578:
        /* <DEDUP_REMOVED lines=11> */
[----:B------:R-:W-:Y:S05]  /*0950*/  CALL.REL.NOINC `($__internal_463_$__cuda_sm3x_div_rn_noftz_f32_slowpath) ;  /* 0x0000000000607944 */ /* 0x000fea0003c00000 */
[----:B------:R-:W-:-:S07]  /*0960*/  IMAD.MOV.U32 R9, RZ, RZ, R2 ;  /* 0x000000ffff097224 */ /* 0x000fce00078e0002 */
.L_x_28581:
[----:B------:R-:W-:Y:S05]  /*0970*/  BSYNC.RECONVERGENT B0 ;  /* 0x0000000000007941 */ /* 0x000fea0003800200 */
.L_x_28580:
        /* <DEDUP_REMOVED lines=22> */
        .weak           $__internal_463_$__cuda_sm3x_div_rn_noftz_f32_slowpath
        .type           $__internal_463_$__cuda_sm3x_div_rn_noftz_f32_slowpath,@function
        .size           $__internal_463_$__cuda_sm3x_div_rn_noftz_f32_slowpath,(.L_x_37840 - $__internal_463_$__cuda_sm3x_div_rn_noftz_f32_slowpath)
$__internal_463_$__cuda_sm3x_div_rn_noftz_f32_slowpath:
        /* <DEDUP_REMOVED lines=35> */
.L_x_28584:
        /* <DEDUP_REMOVED lines=51> */
.L_x_28591:
[----:B------:R-:W-:-:S04]  /*1040*/  LOP3.LUT R2, R2, 0x80000000, RZ, 0xc0, !PT ;  /* 0x8000000002027812 */ /* 0x000fc800078ec0ff */
[----:B------:R-:W-:Y:S01]  /*1050*/  LOP3.LUT R2, R2, 0x7f800000, RZ, 0xfc, !PT ;  /* 0x7f80000002027812 */ /* 0x000fe200078efcff */
[----:B------:R-:W-:Y:S06]  /*1060*/  BRA `(.L_x_28592) ;  /* 0x0000000000047947 */ /* 0x000fec0003800000 */
.L_x_28590:
[----:B------:R-:W-:-:S07]  /*1070*/  IMAD R2, R26, 0x800000, R2 ;  /* 0x008000001a027824 */ /* 0x000fce00078e0202 */
.L_x_28592:
[----:B------:R-:W-:Y:S05]  /*1080*/  BSYNC.RECONVERGENT B2 ;  /* 0x0000000000027941 */ /* 0x000fea0003800200 */
.L_x_28589:
[----:B------:R-:W-:Y:S05]  /*1090*/  BRA `(.L_x_28593) ;  /* 0x0000000000207947 */ /* 0x000fea0003800000 */
.L_x_28588:
[----:B------:R-:W-:-:S04]  /*10a0*/  LOP3.LUT R2, R25, 0x80000000, R2, 0x48, !PT ;  /* 0x8000000019027812 */ /* 0x000fc800078e4802 */
[----:B------:R-:W-:Y:S01]  /*10b0*/  LOP3.LUT R2, R2, 0x7f800000, RZ, 0xfc, !PT ;  /* 0x7f80000002027812 */ /* 0x000fe200078efcff */
[----:B------:R-:W-:Y:S06]  /*10c0*/  BRA `(.L_x_28593) ;  /* 0x0000000000147947 */ /* 0x000fec0003800000 */
.L_x_28587:
[----:B------:R-:W-:Y:S01]  /*10d0*/  LOP3.LUT R2, R25, 0x80000000, R2, 0x48, !PT ;  /* 0x8000000019027812 */ /* 0x000fe200078e4802 */
[----:B------:R-:W-:Y:S06]  /*10e0*/  BRA `(.L_x_28593) ;  /* 0x00000000000c7947 */ /* 0x000fec0003800000 */
.L_x_28586:
[----:B------:R-:W0:Y:S01]  /*10f0*/  MUFU.RSQ R2, -QNAN ;  /* 0xffc0000000027908 */ /* 0x000e220000001400 */
[----:B------:R-:W-:Y:S05]  /*1100*/  BRA `(.L_x_28593) ;  /* 0x0000000000047947 */ /* 0x000fea0003800000 */
.L_x_28585:
[----:B------:R-:W-:-:S07]  /*1110*/  FADD.FTZ R2, R2, R3 ;  /* 0x0000000302027221 */ /* 0x000fce0000010000 */
.L_x_28593:
[----:B------:R-:W-:Y:S05]  /*1120*/  BSYNC.RECONVERGENT B1 ;  /* 0x0000000000017941 */ /* 0x000fea0003800200 */
.L_x_28583:
[----:B------:R-:W-:-:S04]  /*1130*/  IMAD.MOV.U32 R23, RZ, RZ, 0x0 ;  /* 0x00000000ff177424 */ /* 0x000fc800078e00ff */
[----:B0-----:R-:W-:Y:S05]  /*1140*/  RET.REL.NODEC R22 `(_Z15SoftmaxWarpImplI22BroadcastScaleMaskLoadIffbLm2EiE11DirectStoreIffEfLi2ELi2ELi1ELi1ELb0EL9Algorithm0EEvT_T0_ll) ;  /* 0xffffffec16ac7950 */ /* 0x001fea0003c3ffff */
.L_x_28594:
        /* <DEDUP_REMOVED lines=11> */
.L_x_37840:


//--------------------- .text._Z15SoftmaxWarpImplI22BroadcastScaleMaskLoadIffbLm2EiE11DirectStoreIffEfLi2ELi2ELi1ELi2ELb1EL9Algorithm0EEvT_T0_ll --------------------------
	.section	.text._Z15SoftmaxWarpImplI22BroadcastScaleMaskLoadIffbLm2EiE11DirectStoreIffEfLi2ELi2ELi1ELi2ELb1EL9Algorithm0EEvT_T0_ll,"ax",@progbits
	.align	128
        .global         _Z15SoftmaxWarpImplI22BroadcastScaleMaskLoadIffbLm2EiE11DirectStoreIffEfLi2ELi2ELi1ELi2ELb1EL9Algorithm0EEvT_T0_ll
        .type           _Z15SoftmaxWarpImplI22BroadcastScaleMaskLoadIffbLm2EiE11DirectStoreIffEfLi2ELi2ELi1ELi2ELb1EL9Algorithm0EEvT_T0_ll,@function
        .size           _Z15SoftmaxWarpImplI22BroadcastScaleMaskLoadIffbLm2EiE11DirectStoreIffEfLi2ELi2ELi1ELi2ELb1EL9Algorithm0EEvT_T0_ll,(.L_x_37841 - _Z15SoftmaxWarpImplI22BroadcastScaleMaskLoadIffbLm2EiE11DirectStoreIffEfLi2ELi2ELi1ELi2ELb1EL9Algorithm0EEvT_T0_ll)
        .other          _Z15SoftmaxWarpImplI22BroadcastScaleMaskLoadIffbLm2EiE11DirectStoreIffEfLi2ELi2ELi1ELi2ELb1EL9Algorithm0EEvT_T0_ll,@"STO_CUDA_ENTRY STV_DEFAULT"
_Z15SoftmaxWarpImplI22BroadcastScaleMaskLoadIffbLm2EiE11DirectStoreIffEfLi2ELi2ELi1ELi2ELb1EL9Algorithm0EEvT_T0_ll:
.text._Z15SoftmaxWarpImplI22BroadcastScaleMaskLoadIffbLm2EiE11DirectStoreIffEfLi2ELi2ELi1ELi2ELb1EL9Algorithm0EEvT_T0_ll:
        /* <DEDUP_REMOVED lines=28> */
.L_x_28595:
        /* <DEDUP_REMOVED lines=18> */
[----:B------:R-:W4:Y:S01]  /*02e0*/  LDC.64 R18, c[0x0][0x390] ;  /* 0x0000e400ff127b82 */ /* 0x000f220000000a00 */
[----:B0-----:R-:W-:-:S07]  /*02f0*/  SHF.L.U32 R8, R8, 0x1, RZ ;  /* 0x0000000108087819 */ /* 0x001fce00000006ff */
[----:B------:R-:W0:Y:S02]  /*0300*/  LDC.64 R16, c[0x0][0x398] ;  /* 0x0000e600ff107b82 */ /* 0x000e240000000a00 */
.L_x_28613:
[----:B0-----:R-:W0:Y:S01]  /*0310*/  LDC.64 R2, c[0x0][0x380] ;  /* 0x0000e000ff027b82 */ /* 0x001e220000000a00 */
[----:B------:R-:W-:Y:S01]  /*0320*/  ISETP.GE.U32.AND P0, PT, R8, UR36, PT ;  /* 0x0000002408007c0c */ /* 0x000fe2000bf06070 */
[----:B------:R-:W-:Y:S01]  /*0330*/  BSSY.RECONVERGENT B1, `(.L_x_28597) ;  /* 0x0000041000017945 */ /* 0x000fe20003800200 */
[----:B------:R-:W-:Y:S01]  /*0340*/  IMAD.MOV.U32 R13, RZ, RZ, -0x800000 ;  /* 0xff800000ff0d7424 */ /* 0x000fe200078e00ff */
[----:B------:R-:W-:Y:S01]  /*0350*/  MOV R15, 0xff800000 ;  /* 0xff800000000f7802 */ /* 0x000fe20000000f00 */
[----:B------:R-:W-:Y:S01]  /*0360*/  IMAD.MOV.U32 R14, RZ, RZ, -0x800000 ;  /* 0xff800000ff0e7424 */ /* 0x000fe200078e00ff */
[----:B------:R-:W-:Y:S01]  /*0370*/  ISETP.GE.AND.EX P0, PT, RZ, UR37, PT, P0 ;  /* 0x00000025ff007c0c */ /* 0x000fe2000bf06300 */
[----:B------:R-:W-:Y:S01]  /*0380*/  IMAD.MOV.U32 R0, RZ, RZ, -0x800000 ;  /* 0xff800000ff007424 */ /* 0x000fe200078e00ff */
[----:B------:R-:W0:Y:S11]  /*0390*/  LDC.64 R4, c[0x0][0x388] ;  /* 0x0000e200ff047b82 */ /* 0x000e360000000a00 */
        /* <DEDUP_REMOVED lines=58> */
.L_x_28598:
[----:B------:R-:W-:Y:S05]  /*0740*/  BSYNC.RECONVERGENT B1 ;  /* 0x0000000000017941 */ /* 0x000fea0003800200 */
.L_x_28597:
[----:B------:R-:W-:Y:S01]  /*0750*/  BSSY.RECONVERGENT B1, `(.L_x_28599) ;  /* 0x000003e000017945 */ /* 0x000fe20003800200 */
[----:B------:R-:W-:Y:S01]  /*0760*/  MOV R22, 0xff800000 ;  /* 0xff80000000167802 */ /* 0x000fe20000000f00 */
[----:B------:R-:W-:Y:S02]  /*0770*/  IMAD.MOV.U32 R23, RZ, RZ, -0x800000 ;  /* 0xff800000ff177424 */ /* 0x000fe400078e00ff */
[----:B------:R-:W-:Y:S05]  /*0780*/  @P0 BRA `(.L_x_28600) ;  /* 0x0000000000e80947 */ /* 0x000fea0003800000 */
[----:B-1----:R-:W-:Y:S01]  /*0790*/  IABS R27, R12 ;  /* 0x0000000c001b7213 */ /* 0x002fe20000000000 */
[----:B------:R-:W-:Y:S01]  /*07a0*/  VIADD R23, R11, 0x1 ;  /* 0x000000010b177836 */ /* 0x000fe20000000000 */
[----:B--2---:R-:W-:Y:S02]  /*07b0*/  R2UR UR4, R20 ;  /* 0x00000000140472ca */ /* 0x004fe400000e0000 */
[----:B------:R-:W1:Y:S01]  /*07c0*/  I2F.RP R0, R27 ;  /* 0x0000001b00007306 */ /* 0x000e620000209400 */
[----:B------:R-:W-:Y:S01]  /*07d0*/  IMAD R23, R23, UR46, R8 ;  /* 0x0000002e17177c24 */ /* 0x000fe2000f8e0208 */
[----:B------:R-:W-:-:S06]  /*07e0*/  R2UR UR5, R21 ;  /* 0x00000000150572ca */ /* 0x000fcc00000e0000 */
        /* <DEDUP_REMOVED lines=52> */
.L_x_28600:
[----:B------:R-:W-:Y:S05]  /*0b30*/  BSYNC.RECONVERGENT B1 ;  /* 0x0000000000017941 */ /* 0x000fea0003800200 */
.L_x_28599:
[----:B0-----:R-:W-:Y:S02]  /*0b40*/  IMAD.MOV.U32 R5, RZ, RZ, 0x3bbb989d ;  /* 0x3bbb989dff057424 */ /* 0x001fe400078e00ff */
[C---:B------:R-:W-:Y:S01]  /*0b50*/  FADD R14, -R15.reuse, R14 ;  /* 0x0000000e0f0e7221 */ /* 0x040fe20000000100 */
[----:B------:R-:W-:Y:S02]  /*0b60*/  IMAD.MOV.U32 R2, RZ, RZ, 0x437c0000 ;  /* 0x437c0000ff027424 */ /* 0x000fe400078e00ff */
[----:B------:R-:W-:Y:S01]  /*0b70*/  FADD R4, -R15, R13 ;  /* 0x0000000d0f047221 */ /* 0x000fe20000000100 */
[C---:B------:R-:W-:Y:S01]  /*0b80*/  FADD R22, -R23.reuse, R22 ;  /* 0x0000001617167221 */ /* 0x040fe20000000100 */
[-C--:B------:R-:W-:Y:S01]  /*0b90*/  FFMA.SAT R3, R14, R5.reuse, 0.5 ;  /* 0x3f0000000e037423 */ /* 0x080fe20000002005 */
[----:B------:R-:W-:Y:S01]  /*0ba0*/  FADD R24, -R23, R0 ;  /* 0x0000000017187221 */ /* 0x000fe20000000100 */
[-C--:B------:R-:W-:Y:S01]  /*0bb0*/  FFMA.SAT R15, R4, R5.reuse, 0.5 ;  /* 0x3f000000040f7423 */ /* 0x080fe20000002005 */
[----:B------:R-:W-:Y:S01]  /*0bc0*/  BSSY.RECONVERGENT B1, `(.L_x_28601) ;  /* 0x000002e000017945 */ /* 0x000fe20003800200 */
[-C--:B------:R-:W-:Y:S01]  /*0bd0*/  FFMA.RM R3, R3, R2.reuse, 12582913 ;  /* 0x4b40000103037423 */ /* 0x080fe20000004002 */
[----:B------:R-:W-:Y:S01]  /*0be0*/  FFMA.SAT R23, R24, R5, 0.5 ;  /* 0x3f00000018177423 */ /* 0x000fe20000002005 */
[----:B------:R-:W-:-:S02]  /*0bf0*/  FFMA.RM R15, R15, R2, 12582913 ;  /* 0x4b4000010f0f7423 */ /* 0x000fc40000004002 */
[----:B------:R-:W-:Y:S01]  /*0c00*/  FADD R13, R3, -12583039 ;  /* 0xcb40007f030d7421 */ /* 0x000fe20000000000 */
[----:B------:R-:W-:Y:S01]  /*0c10*/  FFMA.RM R23, R23, R2, 12582913 ;  /* 0x4b40000117177423 */ /* 0x000fe20000004002 */
[----:B------:R-:W-:Y:S02]  /*0c20*/  FADD R25, R15, -12583039 ;  /* 0xcb40007f0f197421 */ /* 0x000fe40000000000 */
[----:B------:R-:W-:Y:S02]  /*0c30*/  FFMA R13, R14, 1.4426950216293334961, -R13 ;  /* 0x3fb8aa3b0e0d7823 */ /* 0x000fe4000000080d */
[----:B------:R-:W-:Y:S02]  /*0c40*/  FFMA R25, R4, 1.4426950216293334961, -R25 ;  /* 0x3fb8aa3b04197823 */ /* 0x000fe40000000819 */
[----:B------:R-:W-:Y:S02]  /*0c50*/  FFMA R13, R14, 1.925963033500011079e-08, R13 ;  /* 0x32a570600e0d7823 */ /* 0x000fe4000000000d */
[----:B------:R-:W-:Y:S01]  /*0c60*/  FFMA R25, R4, 1.925963033500011079e-08, R25 ;  /* 0x32a5706004197823 */ /* 0x000fe20000000019 */
[----:B------:R-:W-:Y:S01]  /*0c70*/  SHF.L.U32 R4, R3, 0x17, RZ ;  /* 0x0000001703047819 */ /* 0x000fe200000006ff */
[----:B------:R-:W-:-:S02]  /*0c80*/  IMAD.SHL.U32 R3, R15, 0x800000, RZ ;  /* 0x008000000f037824 */ /* 0x000fc400078e00ff */
[----:B------:R-:W-:Y:S01]  /*0c90*/  FFMA.SAT R15, R22, R5, 0.5 ;  /* 0x3f000000160f7423 */ /* 0x000fe20000002005 */
[----:B------:R-:W0:Y:S03]  /*0ca0*/  MUFU.EX2 R13, R13 ;  /* 0x0000000d000d7308 */ /* 0x000e260000000800 */
[----:B------:R-:W-:-:S04]  /*0cb0*/  FFMA.RM R15, R15, R2, 12582913 ;  /* 0x4b4000010f0f7423 */ /* 0x000fc80000004002 */
[C---:B------:R-:W-:Y:S01]  /*0cc0*/  IMAD.SHL.U32 R2, R15.reuse, 0x800000, RZ ;  /* 0x008000000f027824 */ /* 0x040fe200078e00ff */
[----:B------:R5:W1:Y:S01]  /*0cd0*/  MUFU.EX2 R14, R25 ;  /* 0x00000019000e7308 */ /* 0x000a620000000800 */
[----:B0-----:R-:W-:Y:S01]  /*0ce0*/  FMUL R4, R4, R13 ;  /* 0x0000000d04047220 */ /* 0x001fe20000400000 */
[----:B------:R-:W-:Y:S01]  /*0cf0*/  FADD R13, R15, -12583039 ;  /* 0xcb40007f0f0d7421 */ /* 0x000fe20000000000 */
[----:B-----5:R-:W-:Y:S02]  /*0d00*/  FADD R25, R23, -12583039 ;  /* 0xcb40007f17197421 */ /* 0x020fe40000000000 */
[----:B------:R-:W-:Y:S01]  /*0d10*/  FADD R0, RZ, R4 ;  /* 0x00000004ff007221 */ /* 0x000fe20000000000 */
[----:B------:R-:W-:Y:S01]  /*0d20*/  FFMA R13, R22, 1.4426950216293334961, -R13 ;  /* 0x3fb8aa3b160d7823 */ /* 0x000fe2000000080d */
[----:B------:R-:W-:Y:S01]  /*0d30*/  FFMA R25, R24, 1.4426950216293334961, -R25 ;  /* 0x3fb8aa3b18197823 */ /* 0x000fe20000000819 */
[----:B-1----:R-:W-:Y:S02]  /*0d40*/  FMUL R3, R3, R14 ;  /* 0x0000000e03037220 */ /* 0x002fe40000400000 */
[----:B------:R-:W-:Y:S01]  /*0d50*/  FFMA R13, R22, 1.925963033500011079e-08, R13 ;  /* 0x32a57060160d7823 */ /* 0x000fe2000000000d */
[----:B------:R-:W-:Y:S01]  /*0d60*/  FFMA R25, R24, 1.925963033500011079e-08, R25 ;  /* 0x32a5706018197823 */ /* 0x000fe20000000019 */
[----:B------:R-:W-:-:S04]  /*0d70*/  FADD R5, R0, R3 ;  /* 0x0000000300057221 */ /* 0x000fc80000000000 */
[----:B------:R-:W0:Y:S08]  /*0d80*/  MUFU.EX2 R13, R13 ;  /* 0x0000000d000d7308 */ /* 0x000e300000000800 */
[----:B------:R-:W1:Y:S08]  /*0d90*/  MUFU.RCP R0, R5 ;  /* 0x0000000500007308 */ /* 0x000e700000001000 */
[----:B------:R-:W5:Y:S01]  /*0da0*/  MUFU.EX2 R25, R25 ;  /* 0x0000001900197308 */ /* 0x000f620000000800 */
[----:B0-----:R-:W-:-:S04]  /*0db0*/  FMUL R2, R2, R13 ;  /* 0x0000000d02027220 */ /* 0x001fc80000400000 */
[----:B------:R-:W-:-:S03]  /*0dc0*/  FADD R13, RZ, R2 ;  /* 0x00000002ff0d7221 */ /* 0x000fc60000000000 */
[----:B------:R-:W0:Y:S01]  /*0dd0*/  FCHK P1, R4, R5 ;  /* 0x0000000504007302 */ /* 0x000e220000020000 */
[----:B-1----:R-:W-:-:S04]  /*0de0*/  FFMA R27, -R5, R0, 1 ;  /* 0x3f800000051b7423 */ /* 0x002fc80000000100 */
[----:B------:R-:W-:Y:S01]  /*0df0*/  FFMA R27, R0, R27, R0 ;  /* 0x0000001b001b7223 */ /* 0x000fe20000000000 */
[----:B------:R-:W-:-:S03]  /*0e00*/  SHF.L.U32 R0, R23, 0x17, RZ ;  /* 0x0000001717007819 */ /* 0x000fc600000006ff */
[----:B------:R-:W-:Y:S02]  /*0e10*/  FFMA R14, R4, R27, RZ ;  /* 0x0000001b040e7223 */ /* 0x000fe400000000ff */
[----:B-----5:R-:W-:Y:S02]  /*0e20*/  FMUL R0, R0, R25 ;  /* 0x0000001900007220 */ /* 0x020fe40000400000 */
[----:B------:R-:W-:Y:S02]  /*0e30*/  FFMA R15, -R5, R14, R4 ;  /* 0x0000000e050f7223 */ /* 0x000fe40000000104 */
[----:B------:R-:W-:Y:S02]  /*0e40*/  FADD R13, R13, R0 ;  /* 0x000000000d0d7221 */ /* 0x000fe40000000000 */
[----:B------:R-:W-:Y:S01]  /*0e50*/  FFMA R14, R27, R15, R14 ;  /* 0x0000000f1b0e7223 */ /* 0x000fe2000000000e */
[----:B0-----:R-:W-:Y:S06]  /*0e60*/  @!P1 BRA `(.L_x_28602) ;  /* 0x00000000000c9947 */ /* 0x001fec0003800000 */
[----:B------:R-:W-:-:S07]  /*0e70*/  MOV R22, 0xe90 ;  /* 0x00000e9000167802 */ /* 0x000fce0000000f00 */
[----:B--234-:R-:W-:Y:S05]  /*0e80*/  CALL.REL.NOINC `($__internal_464_$__cuda_sm3x_div_rn_noftz_f32_slowpath) ;  /* 0x00000004004c7944 */ /* 0x01cfea0003c00000 */
[----:B------:R-:W-:-:S07]  /*0e90*/  IMAD.MOV.U32 R14, RZ, RZ, R15 ;  /* 0x000000ffff0e7224 */ /* 0x000fce00078e000f */
.L_x_28602:
[----:B------:R-:W-:Y:S05]  /*0ea0*/  BSYNC.RECONVERGENT B1 ;  /* 0x0000000000017941 */ /* 0x000fea0003800200 */
.L_x_28601:
        /* <DEDUP_REMOVED lines=11> */
[----:B--234-:R-:W-:Y:S05]  /*0f60*/  CALL.REL.NOINC `($__internal_464_$__cuda_sm3x_div_rn_noftz_f32_slowpath) ;  /* 0x0000000400147944 */ /* 0x01cfea0003c00000 */
.L_x_28604:
[----:B------:R-:W-:Y:S05]  /*0f70*/  BSYNC.RECONVERGENT B1 ;  /* 0x0000000000017941 */ /* 0x000fea0003800200 */
.L_x_28603:
        /* <DEDUP_REMOVED lines=19> */
.L_x_28606:
[----:B------:R-:W-:Y:S05]  /*10b0*/  BSYNC.RECONVERGENT B1 ;  /* 0x0000000000017941 */ /* 0x000fea0003800200 */
.L_x_28605:
[----:B------:R-:W-:Y:S01]  /*10c0*/  BSSY.RECONVERGENT B1, `(.L_x_28607) ;  /* 0x0000008000017945 */ /* 0x000fe20003800200 */
[----:B0-----:R-:W-:-:S03]  /*10d0*/  FFMA R14, R3, R25, R24 ;  /* 0x00000019030e7223 */ /* 0x001fc60000000018 */
[----:B------:R-:W-:Y:S05]  /*10e0*/  @!P1 BRA `(.L_x_28608) ;  /* 0x0000000000149947 */ /* 0x000fea0003800000 */
[----:B------:R-:W-:Y:S01]  /*10f0*/  MOV R4, R2 ;  /* 0x0000000200047202 */ /* 0x000fe20000000f00 */
[----:B------:R-:W-:Y:S01]  /*1100*/  IMAD.MOV.U32 R5, RZ, RZ, R13 ;  /* 0x000000ffff057224 */ /* 0x000fe200078e000d */
[----:B------:R-:W-:-:S07]  /*1110*/  MOV R22, 0x1130 ;  /* 0x0000113000167802 */ /* 0x000fce0000000f00 */
[----:B--234-:R-:W-:Y:S05]  /*1120*/  CALL.REL.NOINC `($__internal_464_$__cuda_sm3x_div_rn_noftz_f32_slowpath) ;  /* 0x0000000000a47944 */ /* 0x01cfea0003c00000 */
[----:B------:R-:W-:-:S07]  /*1130*/  IMAD.MOV.U32 R14, RZ, RZ, R15 ;  /* 0x000000ffff0e7224 */ /* 0x000fce00078e000f */
.L_x_28608:
[----:B------:R-:W-:Y:S05]  /*1140*/  BSYNC.RECONVERGENT B1 ;  /* 0x0000000000017941 */ /* 0x000fea0003800200 */
.L_x_28607:
        /* <DEDUP_REMOVED lines=12> */
[----:B--234-:R-:W-:Y:S05]  /*1210*/  CALL.REL.NOINC `($__internal_464_$__cuda_sm3x_div_rn_noftz_f32_slowpath) ;  /* 0x0000000000687944 */ /* 0x01cfea0003c00000 */
.L_x_28610:
[----:B------:R-:W-:Y:S05]  /*1220*/  BSYNC.RECONVERGENT B1 ;  /* 0x0000000000017941 */ /* 0x000fea0003800200 */
.L_x_28609:
        /* <DEDUP_REMOVED lines=17> */
.L_x_28612:
[----:B------:R-:W-:Y:S05]  /*1340*/  BSYNC.RECONVERGENT B1 ;  /* 0x0000000000017941 */ /* 0x000fea0003800200 */
.L_x_28611:
[----:B------:R-:W-:-:S04]  /*1350*/  IADD3 R11, P0, PT, R10, R11, RZ ;  /* 0x0000000b0a0b7210 */ /* 0x000fc80007f1e0ff */
[----:B------:R-:W-:Y:S02]  /*1360*/  LEA.HI.X.SX32 R9, R10, R9, 0x1, P0 ;  /* 0x000000090a097211 */ /* 0x000fe400000f0eff */
[----:B------:R-:W-:-:S04]  /*1370*/  ISETP.GE.U32.AND P0, PT, R11, UR44, PT ;  /* 0x0000002c0b007c0c */ /* 0x000fc8000bf06070 */
[----:B------:R-:W-:-:S13]  /*1380*/  ISETP.GE.AND.EX P0, PT, R9, UR45, PT, P0 ;  /* 0x0000002d09007c0c */ /* 0x000fda000bf06300 */
[----:B------:R-:W-:Y:S05]  /*1390*/  @!P0 BRA `(.L_x_28613) ;  /* 0xffffffec00dc8947 */ /* 0x000fea000383ffff */
[----:B------:R-:W-:Y:S05]  /*13a0*/  BSYNC.RECONVERGENT B0 ;  /* 0x0000000000007941 */ /* 0x000fea0003800200 */
.L_x_28596:
[----:B------:R-:W-:Y:S05]  /*13b0*/  EXIT ;  /* 0x000000000000794d */ /* 0x000fea0003800000 */
        .weak           $__internal_464_$__cuda_sm3x_div_rn_noftz_f32_slowpath
        .type           $__internal_464_$__cuda_sm3x_div_rn_noftz_f32_slowpath,@function
        .size           $__internal_464_$__cuda_sm3x_div_rn_noftz_f32_slowpath,(.L_x_37841 - $__internal_464_$__cuda_sm3x_div_rn_noftz_f32_slowpath)
$__internal_464_$__cuda_sm3x_div_rn_noftz_f32_slowpath:
        /* <DEDUP_REMOVED lines=35> */
.L_x_28615:
        /* <DEDUP_REMOVED lines=51> */
.L_x_28622:
[----:B------:R-:W-:-:S04]  /*1920*/  LOP3.LUT R4, R4, 0x80000000, RZ, 0xc0, !PT ;  /* 0x8000000004047812 */ /* 0x000fc800078ec0ff */
[----:B------:R-:W-:Y:S01]  /*1930*/  LOP3.LUT R4, R4, 0x7f800000, RZ, 0xfc, !PT ;  /* 0x7f80000004047812 */ /* 0x000fe200078efcff */
[----:B------:R-:W-:Y:S06]  /*1940*/  BRA `(.L_x_28623) ;  /* 0x0000000000047947 */ /* 0x000fec0003800000 */
.L_x_28621:
[----:B------:R-:W-:-:S07]  /*1950*/  IMAD R4, R26, 0x800000, R4 ;  /* 0x008000001a047824 */ /* 0x000fce00078e0204 */
.L_x_28623:
[----:B------:R-:W-:Y:S05]  /*1960*/  BSYNC.RECONVERGENT B3 ;  /* 0x0000000000037941 */ /* 0x000fea0003800200 */
.L_x_28620:
[----:B------:R-:W-:Y:S05]  /*1970*/  BRA `(.L_x_28624) ;  /* 0x0000000000207947 */ /* 0x000fea0003800000 */
.L_x_28619:
[----:B------:R-:W-:-:S04]  /*1980*/  LOP3.LUT R4, R25, 0x80000000, R4, 0x48, !PT ;  /* 0x8000000019047812 */ /* 0x000fc800078e4804 */
[----:B------:R-:W-:Y:S01]  /*1990*/  LOP3.LUT R4, R4, 0x7f800000, RZ, 0xfc, !PT ;  /* 0x7f80000004047812 */ /* 0x000fe200078efcff */
[----:B------:R-:W-:Y:S06]  /*19a0*/  BRA `(.L_x_28624) ;  /* 0x0000000000147947 */ /* 0x000fec0003800000 */
.L_x_28618:
[----:B------:R-:W-:Y:S01]  /*19b0*/  LOP3.LUT R4, R25, 0x80000000, R4, 0x48, !PT ;  /* 0x8000000019047812 */ /* 0x000fe200078e4804 */
[----:B------:R-:W-:Y:S06]  /*19c0*/  BRA `(.L_x_28624) ;  /* 0x00000000000c7947 */ /* 0x000fec0003800000 */
.L_x_28617:
[----:B------:R-:W0:Y:S01]  /*19d0*/  MUFU.RSQ R4, -QNAN ;  /* 0xffc0000000047908 */ /* 0x000e220000001400 */
[----:B------:R-:W-:Y:S05]  /*19e0*/  BRA `(.L_x_28624) ;  /* 0x0000000000047947 */ /* 0x000fea0003800000 */
.L_x_28616:
[----:B------:R-:W-:-:S07]  /*19f0*/  FADD.FTZ R4, R4, R5 ;  /* 0x0000000504047221 */ /* 0x000fce0000010000 */
.L_x_28624:
[----:B------:R-:W-:Y:S05]  /*1a00*/  BSYNC.RECONVERGENT B2 ;  /* 0x0000000000027941 */ /* 0x000fea0003800200 */
.L_x_28614:
[----:B------:R-:W-:Y:S01]  /*1a10*/  IMAD.MOV.U32 R23, RZ, RZ, 0x0 ;  /* 0x00000000ff177424 */ /* 0x000fe200078e00ff */
[----:B0-----:R-:W-:-:S03]  /*1a20*/  MOV R15, R4 ;  /* 0x00000004000f7202 */ /* 0x001fc60000000f00 */
[----:B------:R-:W-:Y:S05]  /*1a30*/  RET.REL.NODEC R22 `(_Z15SoftmaxWarpImplI22BroadcastScaleMaskLoadIffbLm2EiE11DirectStoreIffEfLi2ELi2ELi1ELi2ELb1EL9Algorithm0EEvT_T0_ll) ;  /* 0xffffffe416707950 */ /* 0x000fea0003c3ffff */
.L_x_28625:
        /* <DEDUP_REMOVED lines=12> */
.L_x_37841:


//--------------------- .text._Z15SoftmaxWarpImplI22BroadcastScaleMaskLoadIffbLm2EiE11DirectStoreIffEfLi2ELi2ELi1ELi2ELb0EL9Algorithm0EEvT_T0_ll --------------------------
	.section	.text._Z15SoftmaxWarpImplI22BroadcastScaleMaskLoadIffbLm2EiE11DirectStoreIffEfLi2ELi2ELi1ELi2ELb0EL9Algorithm0EEvT_T0_ll,"ax",@progbits
	.align	128
        .global         _Z15SoftmaxWarpImplI22BroadcastScaleMaskLoadIffbLm2EiE11DirectStoreIffEfLi2ELi2ELi1ELi2ELb0EL9Algorithm0EEvT_T0_ll
        .type           _Z15SoftmaxWarpImplI22BroadcastScaleMaskLoadIffbLm2EiE11DirectStoreIffEfLi2ELi2ELi1ELi2ELb0EL9Algorithm0EEvT_T0_ll,@function
        .size           _Z15SoftmaxWarpImplI22BroadcastScaleMaskLoadIffbLm2EiE11DirectStoreIffEfLi2ELi2ELi1ELi2ELb0EL9Algorithm0EEvT_T0_ll,(.L_x_37842 - _Z15SoftmaxWarpImplI22BroadcastScaleMaskLoadIffbLm2EiE11DirectStoreIffEfLi2ELi2ELi1ELi2ELb0EL9Algorithm0EEvT_T0_ll)
        .other          _Z15SoftmaxWarpImplI22BroadcastScaleMaskLoadIffbLm2EiE11DirectStoreIffEfLi2ELi2ELi1ELi2ELb0EL9Algorithm0EEvT_T0_ll,@"STO_CUDA_ENTRY STV_DEFAULT"
_Z15SoftmaxWarpImplI22BroadcastScaleMaskLoadIffbLm2EiE11DirectStoreIffEfLi2ELi2ELi1ELi2ELb0EL9Algorithm0EEvT_T0_ll:
.text._Z15SoftmaxWarpImplI22BroadcastScaleMaskLoadIffbLm2EiE11DirectStoreIffEfLi2ELi2ELi1ELi2ELb0EL9Algorithm0EEvT_T0_ll:
        /* <DEDUP_REMOVED lines=26> */
.L_x_28626:
        /* <DEDUP_REMOVED lines=20> */
.L_x_28636:
[----:B-1----:R-:W-:Y:S01]  /*02e0*/  IABS R0, R12 ;  /* 0x0000000c00007213 */ /* 0x002fe20000000000 */
[----:B------:R-:W-:Y:S01]  /*02f0*/  IMAD R15, R14, UR46, RZ ;  /* 0x0000002e0e0f7c24 */ /* 0x000fe2000f8e02ff */
[----:B------:R-:W0:Y:S01]  /*0300*/  LDC.64 R20, c[0x0][0x390] ;  /* 0x0000e400ff147b82 */ /* 0x000e220000000a00 */
[----:B------:R-:W-:Y:S01]  /*0310*/  ISETP.NE.AND P2, PT, R12, RZ, PT ;  /* 0x000000ff0c00720c */ /* 0x000fe20003f45270 */
[----:B------:R-:W1:Y:S01]  /*0320*/  I2F.RP R4, R0 ;  /* 0x0000000000047306 */ /* 0x000e620000209400 */
[----:B------:R-:W-:Y:S01]  /*0330*/  IMAD.IADD R5, R18, 0x1, R15 ;  /* 0x0000000112057824 */ /* 0x000fe200078e020f */
[----:B--2---:R-:W-:Y:S02]  /*0340*/  R2UR UR4, R24 ;  /* 0x00000000180472ca */ /* 0x004fe400000e0000 */
[----:B------:R-:W-:Y:S02]  /*0350*/  R2UR UR5, R25 ;  /* 0x00000000190572ca */ /* 0x000fe400000e0000 */
[----:B------:R-:W-:Y:S01]  /*0360*/  IABS R17, R5 ;  /* 0x0000000500117213 */ /* 0x000fe20000000000 */
[----:B------:R-:W2:Y:S01]  /*0370*/  LDC.64 R22, c[0x0][0x398] ;  /* 0x0000e600ff167b82 */ /* 0x000ea20000000a00 */
[----:B-1----:R-:W1:Y:S02]  /*0380*/  MUFU.RCP R4, R4 ;  /* 0x0000000400047308 */ /* 0x002e640000001000 */
[----:B-1----:R-:W-:-:S06]  /*0390*/  VIADD R2, R4, 0xffffffe ;  /* 0x0ffffffe04027836 */ /* 0x002fcc0000000000 */
[----:B------:R1:W5:Y:S02]  /*03a0*/  F2I.FTZ.U32.TRUNC.NTZ R3, R2 ;  /* 0x0000000200037305 */ /* 0x000364000021f000 */
[----:B-1----:R-:W-:Y:S01]  /*03b0*/  MOV R2, RZ ;  /* 0x000000ff00027202 */ /* 0x002fe20000000f00 */
[----:B-----5:R-:W-:-:S04]  /*03c0*/  IMAD.MOV R11, RZ, RZ, -R3 ;  /* 0x000000ffff0b7224 */ /* 0x020fc800078e0a03 */
[----:B------:R-:W-:-:S04]  /*03d0*/  IMAD R11, R11, R0, RZ ;  /* 0x000000000b0b7224 */ /* 0x000fc800078e02ff */
[----:B------:R-:W-:Y:S01]  /*03e0*/  IMAD.HI.U32 R10, R3, R11, R2 ;  /* 0x0000000b030a7227 */ /* 0x000fe200078e0002 */
[----:B------:R-:W-:-:S03]  /*03f0*/  IADD3 R3, PT, PT, R18, UR46, R15 ;  /* 0x0000002e12037c10 */ /* 0x000fc6000fffe00f */
[----:B------:R-:W-:Y:S01]  /*0400*/  IMAD.MOV.U32 R11, RZ, RZ, R17 ;  /* 0x000000ffff0b7224 */ /* 0x000fe200078e0011 */
[----:B------:R-:W-:-:S03]  /*0410*/  IABS R15, R3 ;  /* 0x00000003000f7213 */ /* 0x000fc60000000000 */
[----:B------:R-:W-:-:S04]  /*0420*/  IMAD.HI.U32 R4, R10, R11, RZ ;  /* 0x0000000b0a047227 */ /* 0x000fc800078e00ff */
[----:B------:R-:W-:Y:S02]  /*0430*/  IMAD.MOV R2, RZ, RZ, -R4 ;  /* 0x000000ffff027224 */ /* 0x000fe400078e0a04 */
[----:B------:R-:W-:-:S04]  /*0440*/  IMAD.HI.U32 R10, R10, R15, RZ ;  /* 0x0000000f0a0a7227 */ /* 0x000fc800078e00ff */
[----:B------:R-:W-:Y:S01]  /*0450*/  IMAD R11, R0, R2, R11 ;  /* 0x00000002000b7224 */ /* 0x000fe200078e020b */
[----:B------:R-:W-:-:S04]  /*0460*/  LOP3.LUT R2, R5, R12, RZ, 0x3c, !PT ;  /* 0x0000000c05027212 */ /* 0x000fc800078e3cff */
[----:B------:R-:W-:Y:S02]  /*0470*/  ISETP.GT.U32.AND P1, PT, R0, R11, PT ;  /* 0x0000000b0000720c */ /* 0x000fe40003f24070 */
[----:B------:R-:W-:-:S11]  /*0480*/  ISETP.GE.AND P4, PT, R2, RZ, PT ;  /* 0x000000ff0200720c */ /* 0x000fd60003f86270 */
[----:B------:R-:W-:Y:S01]  /*0490*/  @!P1 IMAD.IADD R11, R11, 0x1, -R0 ;  /* 0x000000010b0b9824 */ /* 0x000fe200078e0a00 */
[----:B------:R-:W-:Y:S02]  /*04a0*/  @!P1 IADD3 R4, PT, PT, R4, 0x1, RZ ;  /* 0x0000000104049810 */ /* 0x000fe40007ffe0ff */
[----:B--2---:R-:W-:Y:S02]  /*04b0*/  ISETP.NE.U32.AND P1, PT, R22, 0x1, PT ;  /* 0x000000011600780c */ /* 0x004fe40003f25070 */
[----:B------:R-:W-:Y:S01]  /*04c0*/  ISETP.GE.U32.AND P0, PT, R11, R0, PT ;  /* 0x000000000b00720c */ /* 0x000fe20003f06070 */
[----:B------:R-:W-:Y:S01]  /*04d0*/  IMAD.MOV R11, RZ, RZ, -R10 ;  /* 0x000000ffff0b7224 */ /* 0x000fe200078e0a0a */
[----:B------:R-:W-:-:S03]  /*04e0*/  ISETP.NE.AND.EX P1, PT, R23, RZ, PT, P1 ;  /* 0x000000ff1700720c */ /* 0x000fc60003f25310 */
[----:B------:R-:W-:Y:S01]  /*04f0*/  IMAD R11, R0, R11, R15 ;  /* 0x0000000b000b7224 */ /* 0x000fe200078e020f */
[----:B------:R-:W-:-:S04]  /*0500*/  LOP3.LUT R15, RZ, R12, RZ, 0x33, !PT ;  /* 0x0000000cff0f7212 */ /* 0x000fc800078e33ff */
[----:B------:R-:W-:-:S03]  /*0510*/  ISETP.GT.U32.AND P3, PT, R0, R11, PT ;  /* 0x0000000b0000720c */ /* 0x000fc60003f64070 */
[----:B------:R-:W-:Y:S01]  /*0520*/  @P0 VIADD R4, R4, 0x1 ;  /* 0x0000000104040836 */ /* 0x000fe20000000000 */
[----:B0-----:R-:W-:-:S03]  /*0530*/  ISETP.NE.U32.AND P0, PT, R20, 0x1, PT ;  /* 0x000000011400780c */ /* 0x001fc60003f05070 */
[----:B------:R-:W-:Y:S01]  /*0540*/  @!P4 IMAD.MOV R4, RZ, RZ, -R4 ;  /* 0x000000ffff04c224 */ /* 0x000fe200078e0a04 */
[----:B------:R-:W-:-:S04]  /*0550*/  ISETP.NE.AND.EX P0, PT, R21, RZ, PT, P0 ;  /* 0x000000ff1500720c */ /* 0x000fc80003f05300 */
[----:B------:R-:W-:Y:S01]  /*0560*/  SEL R4, R15, R4, !P2 ;  /* 0x000000040f047207 */ /* 0x000fe20005000000 */
[----:B------:R-:W-:Y:S02]  /*0570*/  @!P3 IMAD.IADD R11, R11, 0x1, -R0 ;  /* 0x000000010b0bb824 */ /* 0x000fe400078e0a00 */
[----:B------:R-:W-:Y:S01]  /*0580*/  @!P3 VIADD R10, R10, 0x1 ;  /* 0x000000010a0ab836 */ /* 0x000fe20000000000 */
[C---:B------:R-:W-:Y:S02]  /*0590*/  IADD3 R2, PT, PT, -R4.reuse, RZ, RZ ;  /* 0x000000ff04027210 */ /* 0x040fe40007ffe1ff */
[----:B------:R-:W-:Y:S02]  /*05a0*/  SEL R4, R4, RZ, P0 ;  /* 0x000000ff04047207 */ /* 0x000fe40000000000 */
[----:B------:R-:W-:Y:S01]  /*05b0*/  ISETP.GE.U32.AND P4, PT, R11, R0, PT ;  /* 0x000000000b00720c */ /* 0x000fe20003f86070 */
[----:B------:R-:W-:Y:S01]  /*05c0*/  IMAD R2, R12, R2, R5 ;  /* 0x000000020c027224 */ /* 0x000fe200078e0205 */
[----:B------:R-:W-:Y:S01]  /*05d0*/  LOP3.LUT R0, R3, R12, RZ, 0x3c, !PT ;  /* 0x0000000c03007212 */ /* 0x000fe200078e3cff */
[----:B------:R-:W-:-:S03]  /*05e0*/  IMAD R11, R4, UR42, RZ ;  /* 0x0000002a040b7c24 */ /* 0x000fc6000f8e02ff */
[----:B------:R-:W-:Y:S02]  /*05f0*/  SEL R2, R2, RZ, P1 ;  /* 0x000000ff02027207 */ /* 0x000fe40000800000 */
[----:B------:R-:W-:-:S03]  /*0600*/  ISETP.GE.AND P5, PT, R0, RZ, PT ;  /* 0x000000ff0000720c */ /* 0x000fc60003fa6270 */
[----:B------:R-:W-:Y:S02]  /*0610*/  IMAD R2, R2, UR43, R11 ;  /* 0x0000002b02027c24 */ /* 0x000fe4000f8e020b */
[----:B------:R-:W-:-:S03]  /*0620*/  @P4 VIADD R10, R10, 0x1 ;  /* 0x000000010a0a4836 */ /* 0x000fc60000000000 */
[----:B------:R-:W-:-:S04]  /*0630*/  LEA.HI R2, R2, R2, RZ, 0x1 ;  /* 0x0000000202027211 */ /* 0x000fc800078f08ff */
[----:B------:R-:W-:Y:S02]  /*0640*/  SHF.R.S32.HI R11, RZ, 0x1, R2 ;  /* 0x00000001ff0b7819 */ /* 0x000fe40000011402 */
[----:B------:R-:W-:-:S03]  /*0650*/  MOV R2, R10 ;  /* 0x0000000a00027202 */ /* 0x000fc60000000f00 */
[----:B----4-:R-:W-:-:S04]  /*0660*/  IMAD.WIDE R10, R11, 0x2, R6 ;  /* 0x000000020b0a7825 */ /* 0x010fc800078e0206 */
[----:B------:R-:W-:Y:S01]  /*0670*/  @!P5 IMAD.MOV R2, RZ, RZ, -R2 ;  /* 0x000000ffff02d224 */ /* 0x000fe200078e0a02 */
[----:B------:R0:W2:Y:S04]  /*0680*/  LDG.E.U16 R0, desc[UR4][R10.64] ;  /* 0x000000040a007981 */ /* 0x0000a8000c1e1500 */
        /* <DEDUP_REMOVED lines=10> */
[----:B------:R-:W4:Y:S01]  /*0730*/  LDG.E.U16 R4, desc[UR4][R10.64] ;  /* 0x000000040a047981 */ /* 0x000f22000c1e1500 */
[----:B------:R-:W-:-:S04]  /*0740*/  LEA.HI R5, R5, R5, RZ, 0x1 ;  /* 0x0000000505057211 */ /* 0x000fc800078f08ff */
[----:B------:R-:W-:-:S05]  /*0750*/  SHF.R.S32.HI R5, RZ, 0x1, R5 ;  /* 0x00000001ff057819 */ /* 0x000fca0000011405 */
[----:B---3--:R-:W-:-:S05]  /*0760*/  IMAD.WIDE R22, R5, 0x8, R8 ;  /* 0x0000000805167825 */ /* 0x008fca00078e0208 */
[----:B------:R-:W3:Y:S01]  /*0770*/  LDG.E R28, desc[UR4][R22.64] ;  /* 0x00000004161c7981 */ /* 0x000ee2000c1e1900 */
        /* <DEDUP_REMOVED lines=9> */
[----:B----4-:R-:W-:-:S04]  /*0810*/  PRMT R2, R4, 0x7771, RZ ;  /* 0x0000777104027816 */ /* 0x010fc800000000ff */
[----:B------:R-:W-:Y:S02]  /*0820*/  ISETP.NE.AND P2, PT, R2, RZ, PT ;  /* 0x000000ff0200720c */ /* 0x000fe40003f45270 */
[----:B------:R-:W3:Y:S11]  /*0830*/  LDC.64 R2, c[0x0][0x3d0] ;  /* 0x0000f400ff027b82 */ /* 0x000ef60000000a00 */
[----:B------:R-:W-:-:S02]  /*0840*/  @P2 R2UR UR6, R24 ;  /* 0x00000000180622ca */ /* 0x000fc400000e0000 */
[----:B------:R-:W-:-:S13]  /*0850*/  @P2 R2UR UR7, R25 ;  /* 0x00000000190722ca */ /* 0x000fda00000e0000 */
[----:B------:R0:W4:Y:S01]  /*0860*/  @P2 LDG.E R10, desc[UR6][R26.64+0x4] ;  /* 0x000004061a0a2981 */ /* 0x000122000c1e1900 */
[----:B------:R-:W1:Y:S01]  /*0870*/  LDCU UR4, c[0x0][0x3d0] ;  /* 0x00007a00ff0477ac */ /* 0x000e620008000800 */
[----:B------:R-:W-:Y:S01]  /*0880*/  PRMT R0, R0, 0x7770, RZ ;  /* 0x0000777000007816 */ /* 0x000fe200000000ff */
[----:B---3--:R-:W-:-:S03]  /*0890*/  FMUL R5, R28, R3 ;  /* 0x000000031c057220 */ /* 0x008fc60000400000 */
[----:B------:R-:W-:-:S04]  /*08a0*/  ISETP.NE.AND P0, PT, R0, RZ, PT ;  /* 0x000000ff0000720c */ /* 0x000fc80003f05270 */
[----:B------:R-:W-:Y:S02]  /*08b0*/  FSEL R0, R5, R2, P0 ;  /* 0x0000000205007208 */ /* 0x000fe40000000000 */
[----:B-1----:R-:W-:Y:S01]  /*08c0*/  MOV R11, UR4 ;  /* 0x00000004000b7c02 */ /* 0x002fe20008000f00 */
[----:B------:R-:W-:Y:S01]  /*08d0*/  IMAD.MOV.U32 R5, RZ, RZ, 0x3bbb989d ;  /* 0x3bbb989dff057424 */ /* 0x000fe200078e00ff */
[----:B------:R-:W-:-:S04]  /*08e0*/  PRMT R4, R4, 0x7770, RZ ;  /* 0x0000777004047816 */ /* 0x000fc800000000ff */
[----:B------:R-:W-:-:S13]  /*08f0*/  ISETP.NE.AND P0, PT, R4, RZ, PT ;  /* 0x000000ff0400720c */ /* 0x000fda0003f05270 */
[-C--:B-----5:R-:W-:Y:S01]  /*0900*/  @P0 FMUL R2, R20, R3.reuse ;  /* 0x0000000314020220 */ /* 0x0a0fe20000400000 */
[----:B------:R-:W-:Y:S01]  /*0910*/  BSSY.RECONVERGENT B1, `(.L_x_28628) ;  /* 0x000003a000017945 */ /* 0x000fe20003800200 */
[----:B--2---:R-:W-:-:S05]  /*0920*/  @P1 FMUL R11, R30, R3 ;  /* 0x000000031e0b1220 */ /* 0x004fca0000400000 */
[----:B------:R-:W-:-:S05]  /*0930*/  FMNMX3 R22, R0, -INF , R11, !PT ;  /* 0xff80000000167876 */ /* 0x000fca000780000b */
[----:B0-----:R-:W-:Y:S01]  /*0940*/  FADD R26, R0, -R22 ;  /* 0x80000016001a7221 */ /* 0x001fe20000000000 */
[----:B------:R-:W-:Y:S02]  /*0950*/  IMAD.MOV.U32 R0, RZ, RZ, 0x437c0000 ;  /* 0x437c0000ff007424 */ /* 0x000fe400078e00ff */
[----:B------:R-:W-:Y:S01]  /*0960*/  FADD R22, -R22, R11 ;  /* 0x0000000b16167221 */ /* 0x000fe20000000100 */
[----:B------:R-:W-:-:S03]  /*0970*/  FFMA.SAT R15, R26, R5, 0.5 ;  /* 0x3f0000001a0f7423 */ /* 0x000fc60000002005 */
[----:B------:R-:W-:Y:S01]  /*0980*/  FFMA.SAT R17, R22, R5, 0.5 ;  /* 0x3f00000016117423 */ /* 0x000fe20000002005 */
[----:B------:R-:W-:-:S03]  /*0990*/  FFMA.RM R15, R15, R0, 12582913 ;  /* 0x4b4000010f0f7423 */ /* 0x000fc60000004000 */
[----:B------:R-:W-:Y:S01]  /*09a0*/  FFMA.RM R19, R17, R0, 12582913 ;  /* 0x4b40000111137423 */ /* 0x000fe20000004000 */
[----:B------:R-:W-:-:S03]  /*09b0*/  FADD R11, R15, -12583039 ;  /* 0xcb40007f0f0b7421 */ /* 0x000fc60000000000 */
[----:B------:R-:W-:Y:S01]  /*09c0*/  FADD R17, R19, -12583039 ;  /* 0xcb40007f13117421 */ /* 0x000fe20000000000 */
[----:B------:R-:W-:-:S03]  /*09d0*/  FFMA R11, R26, 1.4426950216293334961, -R11 ;  /* 0x3fb8aa3b1a0b7823 */ /* 0x000fc6000000080b */
[----:B------:R-:W-:Y:S01]  /*09e0*/  FFMA R21, R22, 1.4426950216293334961, -R17 ;  /* 0x3fb8aa3b16157823 */ /* 0x000fe20000000811 */
[----:B------:R-:W-:Y:S01]  /*09f0*/  FFMA R26, R26, 1.925963033500011079e-08, R11 ;  /* 0x32a570601a1a7823 */ /* 0x000fe2000000000b */
[----:B------:R-:W-:Y:S02]  /*0a00*/  MOV R11, UR4 ;  /* 0x00000004000b7c02 */ /* 0x000fe40008000f00 */
[----:B------:R-:W-:Y:S01]  /*0a10*/  FFMA R21, R22, 1.925963033500011079e-08, R21 ;  /* 0x32a5706016157823 */ /* 0x000fe20000000015 */
[----:B------:R-:W0:Y:S01]  /*0a20*/  MUFU.EX2 R17, R26 ;  /* 0x0000001a00117308 */ /* 0x000e220000000800 */
[----:B----4-:R-:W-:-:S07]  /*0a30*/  @P2 FMUL R11, R10, R3 ;  /* 0x000000030a0b2220 */ /* 0x010fce0000400000 */
[----:B------:R-:W1:Y:S01]  /*0a40*/  MUFU.EX2 R10, R21 ;  /* 0x00000015000a7308 */ /* 0x000e620000000800 */
[----:B------:R-:W-:Y:S01]  /*0a50*/  FMNMX3 R3, R2, -INF , R11, !PT ;  /* 0xff80000002037876 */ /* 0x000fe2000780000b */
[----:B------:R-:W-:-:S04]  /*0a60*/  IMAD.SHL.U32 R4, R15, 0x800000, RZ ;  /* 0x008000000f047824 */ /* 0x000fc800078e00ff */
[----:B------:R-:W-:Y:S01]  /*0a70*/  FADD R20, R2, -R3 ;  /* 0x8000000302147221 */ /* 0x000fe20000000000 */
[----:B------:R-:W-:Y:S01]  /*0a80*/  FADD R22, -R3, R11 ;  /* 0x0000000b03167221 */ /* 0x000fe20000000100 */
[----:B------:R-:W-:Y:S02]  /*0a90*/  IMAD.SHL.U32 R19, R19, 0x800000, RZ ;  /* 0x0080000013137824 */ /* 0x000fe400078e00ff */
[----:B------:R-:W-:Y:S01]  /*0aa0*/  FFMA.SAT R15, R20, R5, 0.5 ;  /* 0x3f000000140f7423 */ /* 0x000fe20000002005 */
[----:B0-----:R-:W-:Y:S01]  /*0ab0*/  FMUL R4, R4, R17 ;  /* 0x0000001104047220 */ /* 0x001fe20000400000 */
[----:B------:R-:W-:Y:S02]  /*0ac0*/  FFMA.SAT R17, R22, R5, 0.5 ;  /* 0x3f00000016117423 */ /* 0x000fe40000002005 */
[----:B------:R-:W-:Y:S01]  /*0ad0*/  FFMA.RM R15, R15, R0, 12582913 ;  /* 0x4b4000010f0f7423 */ /* 0x000fe20000004000 */
[----:B-1----:R-:W-:Y:S01]  /*0ae0*/  FMUL R3, R19, R10 ;  /* 0x0000000a13037220 */ /* 0x002fe20000400000 */
[----:B------:R-:W-:Y:S01]  /*0af0*/  FADD R2, RZ, R4 ;  /* 0x00000004ff027221 */ /* 0x000fe20000000000 */
[----:B------:R-:W-:Y:S01]  /*0b00*/  FFMA.RM R17, R17, R0, 12582913 ;  /* 0x4b40000111117423 */ /* 0x000fe20000004000 */
[----:B------:R-:W-:-:S02]  /*0b10*/  FADD R11, R15, -12583039 ;  /* 0xcb40007f0f0b7421 */ /* 0x000fc40000000000 */
[----:B------:R-:W-:Y:S01]  /*0b20*/  FADD R5, R2, R3 ;  /* 0x0000000302057221 */ /* 0x000fe20000000000 */
[----:B------:R-:W-:Y:S01]  /*0b30*/  FADD R19, R17, -12583039 ;  /* 0xcb40007f11137421 */ /* 0x000fe20000000000 */
[----:B------:R-:W-:Y:S02]  /*0b40*/  FFMA R11, R20, 1.4426950216293334961, -R11 ;  /* 0x3fb8aa3b140b7823 */ /* 0x000fe4000000080b */
[----:B------:R-:W0:Y:S01]  /*0b50*/  MUFU.RCP R0, R5 ;  /* 0x0000000500007308 */ /* 0x000e220000001000 */
[----:B------:R-:W-:Y:S01]  /*0b60*/  FFMA R19, R22, 1.4426950216293334961, -R19 ;  /* 0x3fb8aa3b16137823 */ /* 0x000fe20000000813 */
[----:B------:R-:W-:-:S03]  /*0b70*/  FFMA R11, R20, 1.925963033500011079e-08, R11 ;  /* 0x32a57060140b7823 */ /* 0x000fc6000000000b */
[----:B------:R-:W-:-:S03]  /*0b80*/  FFMA R19, R22, 1.925963033500011079e-08, R19 ;  /* 0x32a5706016137823 */ /* 0x000fc60000000013 */
[----:B------:R-:W1:Y:S08]  /*0b90*/  MUFU.EX2 R11, R11 ;  /* 0x0000000b000b7308 */ /* 0x000e700000000800 */
[----:B------:R-:W2:Y:S01]  /*0ba0*/  MUFU.EX2 R19, R19 ;  /* 0x0000001300137308 */ /* 0x000ea20000000800 */
[----:B0-----:R-:W-:Y:S01]  /*0bb0*/  FFMA R21, -R5, R0, 1 ;  /* 0x3f80000005157423 */ /* 0x001fe20000000100 */
[----:B------:R-:W-:-:S06]  /*0bc0*/  SHF.L.U32 R2, R15, 0x17, RZ ;  /* 0x000000170f027819 */ /* 0x000fcc00000006ff */
        /* <DEDUP_REMOVED lines=11> */
[----:B------:R-:W-:-:S07]  /*0c80*/  MOV R26, 0xca0 ;  /* 0x00000ca0001a7802 */ /* 0x000fce0000000f00 */
[----:B------:R-:W-:Y:S05]  /*0c90*/  CALL.REL.NOINC `($__internal_465_$__cuda_sm3x_div_rn_noftz_f32_slowpath) ;  /* 0x00000004002c7944 */ /* 0x000fea0003c00000 */
[----:B------:R-:W-:-:S07]  /*0ca0*/  IMAD.MOV.U32 R10, RZ, RZ, R4 ;  /* 0x000000ffff0a7224 */ /* 0x000fce00078e0004 */
.L_x_28629:
[----:B------:R-:W-:Y:S05]  /*0cb0*/  BSYNC.RECONVERGENT B1 ;  /* 0x0000000000017941 */ /* 0x000fea0003800200 */
.L_x_28628:
        /* <DEDUP_REMOVED lines=11> */
[----:B------:R-:W-:Y:S05]  /*0d70*/  CALL.REL.NOINC `($__internal_465_$__cuda_sm3x_div_rn_noftz_f32_slowpath) ;  /* 0x0000000000f47944 */ /* 0x000fea0003c00000 */
[----:B------:R-:W-:-:S07]  /*0d80*/  IMAD.MOV.U32 R11, RZ, RZ, R4 ;  /* 0x000000ffff0b7224 */ /* 0x000fce00078e0004 */
.L_x_28631:
[----:B------:R-:W-:Y:S05]  /*0d90*/  BSYNC.RECONVERGENT B1 ;  /* 0x0000000000017941 */ /* 0x000fea0003800200 */
.L_x_28630:
        /* <DEDUP_REMOVED lines=20> */
[----:B------:R-:W-:Y:S01]  /*0ee0*/  MOV R26, 0xf10 ;  /* 0x00000f10001a7802 */ /* 0x000fe20000000f00 */
[----:B------:R-:W-:-:S07]  /*0ef0*/  IMAD.MOV.U32 R5, RZ, RZ, R15 ;  /* 0x000000ffff057224 */ /* 0x000fce00078e000f */
[----:B------:R-:W-:Y:S05]  /*0f00*/  CALL.REL.NOINC `($__internal_465_$__cuda_sm3x_div_rn_noftz_f32_slowpath) ;  /* 0x0000000000907944 */ /* 0x000fea0003c00000 */
[----:B------:R-:W-:-:S07]  /*0f10*/  MOV R22, R4 ;  /* 0x0000000400167202 */ /* 0x000fce0000000f00 */
.L_x_28633:
[----:B------:R-:W-:Y:S05]  /*0f20*/  BSYNC.RECONVERGENT B1 ;  /* 0x0000000000017941 */ /* 0x000fea0003800200 */
.L_x_28632:
        /* <DEDUP_REMOVED lines=9> */
[----:B------:R-:W-:Y:S01]  /*0fc0*/  IMAD.MOV.U32 R4, RZ, RZ, R0 ;  /* 0x000000ffff047224 */ /* 0x000fe200078e0000 */
[----:B------:R-:W-:Y:S01]  /*0fd0*/  MOV R26, 0x1000 ;  /* 0x00001000001a7802 */ /* 0x000fe20000000f00 */
[----:B------:R-:W-:-:S07]  /*0fe0*/  IMAD.MOV.U32 R5, RZ, RZ, R15 ;  /* 0x000000ffff057224 */ /* 0x000fce00078e000f */
[----:B------:R-:W-:Y:S05]  /*0ff0*/  CALL.REL.NOINC `($__internal_465_$__cuda_sm3x_div_rn_noftz_f32_slowpath) ;  /* 0x0000000000547944 */ /* 0x000fea0003c00000 */
[----:B------:R-:W-:-:S07]  /*1000*/  MOV R23, R4 ;  /* 0x0000000400177202 */ /* 0x000fce0000000f00 */
.L_x_28635:
[----:B------:R-:W-:Y:S05]  /*1010*/  BSYNC.RECONVERGENT B1 ;  /* 0x0000000000017941 */ /* 0x000fea0003800200 */
.L_x_28634:
[----:B------:R-:W-:Y:S02]  /*1020*/  IADD3 R0, P0, PT, R20, UR36, RZ ;  /* 0x0000002414007c10 */ /* 0x000fe4000ff1e0ff */
[----:B------:R-:W-:Y:S02]  /*1030*/  R2UR UR4, R24 ;  /* 0x00000000180472ca */ /* 0x000fe400000e0000 */
[----:B------:R-:W-:Y:S02]  /*1040*/  IADD3.X R3, PT, PT, R3, UR37, RZ, P0, !PT ;  /* 0x0000002503037c10 */ /* 0x000fe400087fe4ff */
[----:B------:R-:W-:Y:S02]  /*1050*/  R2UR UR5, R25 ;  /* 0x00000000190572ca */ /* 0x000fe400000e0000 */
        /* <DEDUP_REMOVED lines=14> */
.L_x_28627:
[----:B------:R-:W-:Y:S05]  /*1140*/  EXIT ;  /* 0x000000000000794d */ /* 0x000fea0003800000 */
        .weak           $__internal_465_$__cuda_sm3x_div_rn_noftz_f32_slowpath
        .type           $__internal_465_$__cuda_sm3x_div_rn_noftz_f32_slowpath,@function
        .size           $__internal_465_$__cuda_sm3x_div_rn_noftz_f32_slowpath,(.L_x_37842 - $__internal_465_$__cuda_sm3x_div_rn_noftz_f32_slowpath)
$__internal_465_$__cuda_sm3x_div_rn_noftz_f32_slowpath:
        /* <DEDUP_REMOVED lines=35> */
.L_x_28638:
        /* <DEDUP_REMOVED lines=51> */
.L_x_28645:
[----:B------:R-:W-:-:S04]  /*16b0*/  LOP3.LUT R4, R4, 0x80000000, RZ, 0xc0, !PT ;  /* 0x8000000004047812 */ /* 0x000fc800078ec0ff */
[----:B------:R-:W-:Y:S01]  /*16c0*/  LOP3.LUT R4, R4, 0x7f800000, RZ, 0xfc, !PT ;  /* 0x7f80000004047812 */ /* 0x000fe200078efcff */
[----:B------:R-:W-:Y:S06]  /*16d0*/  BRA `(.L_x_28646) ;  /* 0x0000000000047947 */ /* 0x000fec0003800000 */
.L_x_28644:
[----:B------:R-:W-:-:S07]  /*16e0*/  LEA R4, R30, R4, 0x17 ;  /* 0x000000041e047211 */ /* 0x000fce00078eb8ff */
.L_x_28646:
[----:B------:R-:W-:Y:S05]  /*16f0*/  BSYNC.RECONVERGENT B3 ;  /* 0x0000000000037941 */ /* 0x000fea0003800200 */
.L_x_28643:
[----:B------:R-:W-:Y:S05]  /*1700*/  BRA `(.L_x_28647) ;  /* 0x0000000000207947 */ /* 0x000fea0003800000 */
.L_x_28642:
[----:B------:R-:W-:-:S04]  /*1710*/  LOP3.LUT R4, R19, 0x80000000, R4, 0x48, !PT ;  /* 0x8000000013047812 */ /* 0x000fc800078e4804 */
[----:B------:R-:W-:Y:S01]  /*1720*/  LOP3.LUT R4, R4, 0x7f800000, RZ, 0xfc, !PT ;  /* 0x7f80000004047812 */ /* 0x000fe200078efcff */
[----:B------:R-:W-:Y:S06]  /*1730*/  BRA `(.L_x_28647) ;  /* 0x0000000000147947 */ /* 0x000fec0003800000 */
.L_x_28641:
[----:B------:R-:W-:Y:S01]  /*1740*/  LOP3.LUT R4, R19, 0x80000000, R4, 0x48, !PT ;  /* 0x8000000013047812 */ /* 0x000fe200078e4804 */
[----:B------:R-:W-:Y:S06]  /*1750*/  BRA `(.L_x_28647) ;  /* 0x00000000000c7947 */ /* 0x000fec0003800000 */
.L_x_28640:
[----:B------:R-:W0:Y:S01]  /*1760*/  MUFU.RSQ R4, -QNAN ;  /* 0xffc0000000047908 */ /* 0x000e220000001400 */
[----:B------:R-:W-:Y:S05]  /*1770*/  BRA `(.L_x_28647) ;  /* 0x0000000000047947 */ /* 0x000fea0003800000 */
.L_x_28639:
[----:B------:R-:W-:-:S07]  /*1780*/  FADD.FTZ R4, R4, R5 ;  /* 0x0000000504047221 */ /* 0x000fce0000010000 */
.L_x_28647:
[----:B------:R-:W-:Y:S05]  /*1790*/  BSYNC.RECONVERGENT B2 ;  /* 0x0000000000027941 */ /* 0x000fea0003800200 */
.L_x_28637:
[----:B------:R-:W-:-:S04]  /*17a0*/  IMAD.MOV.U32 R27, RZ, RZ, 0x0 ;  /* 0x00000000ff1b7424 */ /* 0x000fc800078e00ff */
[----:B0-----:R-:W-:Y:S05]  /*17b0*/  RET.REL.NODEC R26 `(_Z15SoftmaxWarpImplI22BroadcastScaleMaskLoadIffbLm2EiE11DirectStoreIffEfLi2ELi2ELi1ELi2ELb0EL9Algorithm0EEvT_T0_ll) ;  /* 0xffffffe81a107950 */ /* 0x001fea0003c3ffff */
.L_x_28648:
        /* <DEDUP_REMOVED lines=12> */
.L_x_37842:


//--------------------- .text._Z24SoftmaxBlockUncachedImplI24ElementwiseScaleMaskLoadIffbE11DirectStoreIffEfLi1ELi1024EL9Algorithm0EEvT_T0_ll --------------------------
	.section	.text._Z24SoftmaxBlockUncachedImplI24ElementwiseScaleMaskLoadIffbE11DirectStoreIffEfLi1ELi1024EL9Algorithm0EEvT_T0_ll,"ax",@progbits
	.align	128
        .global         _Z24SoftmaxBlockUncachedImplI24ElementwiseScaleMaskLoadIffbE11DirectStoreIffEfLi1ELi1024EL9Algorithm0EEvT_T0_ll
        .type           _Z24SoftmaxBlockUncachedImplI24ElementwiseScaleMaskLoadIffbE11DirectStoreIffEfLi1ELi1024EL9Algorithm0EEvT_T0_ll,@function
        .size           _Z24SoftmaxBlockUncachedImplI24ElementwiseScaleMaskLoadIffbE11DirectStoreIffEfLi1ELi1024EL9Algorithm0EEvT_T0_ll,(.L_x_37843 - _Z24SoftmaxBlockUncachedImplI24ElementwiseScaleMaskLoadIffbE11DirectStoreIffEfLi1ELi1024EL9Algorithm0EEvT_T0_ll)
        .other          _Z24SoftmaxBlockUncachedImplI24ElementwiseScaleMaskLoadIffbE11DirectStoreIffEfLi1ELi1024EL9Algorithm0EEvT_T0_ll,@"STO_CUDA_ENTRY STV_DEFAULT"
_Z24SoftmaxBlockUncachedImplI24ElementwiseScaleMaskLoadIffbE11DirectStoreIffEfLi1ELi1024EL9Algorithm0EEvT_T0_ll:
.text._Z24SoftmaxBlockUncachedImplI24ElementwiseScaleMaskLoadIffbE11DirectStoreIffEfLi1ELi1024EL9Algorithm0EEvT_T0_ll:
        /* <DEDUP_REMOVED lines=10> */
[----:B0-----:R-:W-:-:S04]  /*00a0*/  LOP3.LUT R3, RZ, R0, RZ, 0x33, !PT ;  /* 0x00000000ff037212 */ /* 0x001fc800078e33ff */
[----:B-1----:R-:W-:Y:S01]  /*00b0*/  IADD3 R3, PT, PT, R3, UR5, RZ ;  /* 0x0000000503037c10 */ /* 0x002fe2000fffe0ff */
[----:B------:R-:W-:Y:S01]  /*00c0*/  UMOV UR5, UR4 ;  /* 0x0000000400057c82 */ /* 0x000fe20008000000 */
[----:B------:R-:W-:Y:S02]  /*00d0*/  UMOV UR4, URZ ;  /* 0x000000ff00047c82 */ /* 0x000fe40008000000 */
[----:B------:R-:W-:-:S04]  /*00e0*/  LEA.HI R2, R3, 0x1, RZ, 0x16 ;  /* 0x0000000103027811 */ /* 0x000fc800078fb0ff */
[----:B--23--:R-:W-:-:S07]  /*00f0*/  LOP3.LUT R2, R2, 0x7ffff8, RZ, 0xc0, !PT ;  /* 0x007ffff802027812 */ /* 0x00cfce00078ec0ff */
.L_x_28692:
[----:B------:R-:W0:Y:S01]  /*0100*/  LDCU UR6, c[0x0][0x3b8] ;  /* 0x00007700ff0677ac */ /* 0x000e220008000800 */
[----:B------:R-:W-:Y:S01]  /*0110*/  BSSY.RECONVERGENT B0, `(.L_x_28649) ;  /* 0x00000b2000007945 */ /* 0x000fe20003800200 */
[----:B------:R-:W-:Y:S02]  /*0120*/  MOV R13, 0xff800000 ;  /* 0xff800000000d7802 */ /* 0x000fe40000000f00 */
[----:B0-----:R-:W-:-:S13]  /*0130*/  ISETP.GE.AND P0, PT, R0, UR6, PT ;  /* 0x0000000600007c0c */ /* 0x001fda000bf06270 */
[----:B-12-4-:R-:W-:Y:S05]  /*0140*/  @P0 BRA `(.L_x_28650) ;  /* 0x0000000800b80947 */ /* 0x016fea0003800000 */
[C---:B------:R-:W-:Y:S01]  /*0150*/  ISETP.GE.U32.AND P2, PT, R3.reuse, 0x1c00, PT ;  /* 0x00001c000300780c */ /* 0x040fe20003f46070 */
[----:B------:R-:W-:Y:S01]  /*0160*/  BSSY.RECONVERGENT B1, `(.L_x_28651) ;  /* 0x000004f000017945 */ /* 0x000fe20003800200 */
[----:B------:R-:W-:Y:S01]  /*0170*/  LEA.HI R11, R3, 0x1, RZ, 0x16 ;  /* 0x00000001030b7811 */ /* 0x000fe200078fb0ff */
[----:B------:R-:W-:Y:S01]  /*0180*/  IMAD.MOV.U32 R10, RZ, RZ, R0 ;  /* 0x000000ffff0a7224 */ /* 0x000fe200078e0000 */
[----:B------:R-:W-:Y:S02]  /*0190*/  MOV R13, 0xff800000 ;  /* 0xff800000000d7802 */ /* 0x000fe40000000f00 */
[----:B------:R-:W-:-:S04]  /*01a0*/  LOP3.LUT R12, R11, 0x7, RZ, 0xc0, !PT ;  /* 0x000000070b0c7812 */ /* 0x000fc800078ec0ff */
[----:B------:R-:W-:-:S03]  /*01b0*/  ISETP.NE.AND P1, PT, R12, RZ, PT ;  /* 0x000000ff0c00720c */ /* 0x000fc60003f25270 */
[----:B------:R-:W-:Y:S10]  /*01c0*/  @!P2 BRA `(.L_x_28652) ;  /* 0x000000040020a947 */ /* 0x000ff40003800000 */
[----:B------:R-:W0:Y:S01]  /*01d0*/  LDC.64 R8, c[0x0][0x390] ;  /* 0x0000e400ff087b82 */ /* 0x000e220000000a00 */
[----:B------:R-:W1:Y:S01]  /*01e0*/  LDCU.128 UR12, c[0x0][0x380] ;  /* 0x00007000ff0c77ac */ /* 0x000e620008000c00 */
[----:B------:R-:W-:Y:S01]  /*01f0*/  HFMA2 R5, -RZ, RZ, 0, 0 ;  /* 0x00000000ff057431 */ /* 0x000fe200000001ff */
[-C--:B------:R-:W-:Y:S01]  /*0200*/  MOV R4, R0.reuse ;  /* 0x0000000000047202 */ /* 0x080fe20000000f00 */
[----:B------:R-:W-:Y:S01]  /*0210*/  IMAD.MOV R23, RZ, RZ, -R2 ;  /* 0x000000ffff177224 */ /* 0x000fe200078e0a02 */
[----:B------:R-:W-:Y:S02]  /*0220*/  MOV R13, 0xff800000 ;  /* 0xff800000000d7802 */ /* 0x000fe40000000f00 */
[----:B------:R-:W-:Y:S01]  /*0230*/  MOV R10, R0 ;  /* 0x00000000000a7202 */ /* 0x000fe20000000f00 */
[C---:B0-----:R-:W-:Y:S02]  /*0240*/  IMAD R6, R8.reuse, UR4, RZ ;  /* 0x0000000408067c24 */ /* 0x041fe4000f8e02ff */
[----:B------:R-:W-:-:S04]  /*0250*/  IMAD.WIDE.U32 R4, R8, UR5, R4 ;  /* 0x0000000508047c25 */ /* 0x000fc8000f8e0004 */
[----:B------:R-:W-:Y:S01]  /*0260*/  IMAD R7, R9, UR5, R6 ;  /* 0x0000000509077c24 */ /* 0x000fe2000f8e0206 */
[C---:B-1----:R-:W-:Y:S02]  /*0270*/  IADD3 R6, P4, PT, R4.reuse, UR14, RZ ;  /* 0x0000000e04067c10 */ /* 0x042fe4000ff9e0ff */
[----:B------:R-:W-:Y:S02]  /*0280*/  LEA R9, P2, R4, UR12, 0x2 ;  /* 0x0000000c04097c11 */ /* 0x000fe4000f8410ff */
[----:B------:R-:W-:Y:S02]  /*0290*/  IADD3 R5, PT, PT, R5, R7, RZ ;  /* 0x0000000705057210 */ /* 0x000fe40007ffe0ff */
[----:B------:R-:W-:Y:S02]  /*02a0*/  IADD3 R6, P5, PT, R6, 0x1000, RZ ;  /* 0x0000100006067810 */ /* 0x000fe40007fbe0ff */
[----:B------:R-:W-:Y:S02]  /*02b0*/  IADD3 R9, P3, PT, R9, 0x4000, RZ ;  /* 0x0000400009097810 */ /* 0x000fe40007f7e0ff */
[----:B------:R-:W-:-:S02]  /*02c0*/  LEA.HI.X R4, R4, UR13, R5, 0x2, P2 ;  /* 0x0000000d04047c11 */ /* 0x000fc400090f1405 */
[----:B------:R-:W-:Y:S02]  /*02d0*/  IADD3.X R5, PT, PT, RZ, UR15, R5, P5, P4 ;  /* 0x0000000fff057c10 */ /* 0x000fe4000afe8405 */
[----:B------:R-:W-:-:S07]  /*02e0*/  IADD3.X R7, PT, PT, RZ, R4, RZ, P3, !PT ;  /* 0x00000004ff077210 */ /* 0x000fce0001ffe4ff */
.L_x_28653:
[----:B------:R-:W-:Y:S01]  /*02f0*/  IMAD.MOV.U32 R4, RZ, RZ, R6 ;  /* 0x000000ffff047224 */ /* 0x000fe200078e0006 */
[----:B------:R-:W-:Y:S02]  /*0300*/  MOV R6, R9 ;  /* 0x0000000900067202 */ /* 0x000fe40000000f00 */
[----:B------:R-:W0:Y:S02]  /*0310*/  LDC.64 R8, c[0x0][0x398] ;  /* 0x0000e600ff087b82 */ /* 0x000e240000000a00 */
[----:B------:R-:W2:Y:S04]  /*0320*/  LDG.E.U8 R14, desc[UR10][R4.64+-0x1000] ;  /* 0xfff0000a040e7981 */ /* 0x000ea8000c1e1100 */
[----:B------:R-:W0:Y:S04]  /*0330*/  LDG.E R18, desc[UR10][R6.64+-0x4000] ;  /* 0xffc0000a06127981 */ /* 0x000e28000c1e1900 */
[----:B------:R-:W3:Y:S04]  /*0340*/  LDG.E R20, desc[UR10][R6.64+-0x3000] ;  /* 0xffd0000a06147981 */ /* 0x000ee8000c1e1900 */
[----:B------:R-:W4:Y:S04]  /*0350*/  LDG.E.U8 R21, desc[UR10][R4.64+-0xc00] ;  /* 0xfff4000a04157981 */ /* 0x000f28000c1e1100 */
[----:B------:R-:W5:Y:S04]  /*0360*/  LDG.E.U8 R17, desc[UR10][R4.64+-0x800] ;  /* 0xfff8000a04117981 */ /* 0x000f68000c1e1100 */
[----:B------:R-:W5:Y:S04]  /*0370*/  LDG.E R16, desc[UR10][R6.64+-0x1000] ;  /* 0xfff0000a06107981 */ /* 0x000f68000c1e1900 */
[----:B------:R-:W5:Y:S04]  /*0380*/  LDG.E.U8 R15, desc[UR10][R4.64+-0x400] ;  /* 0xfffc000a040f7981 */ /* 0x000f68000c1e1100 */
[----:B------:R-:W5:Y:S04]  /*0390*/  LDG.E R24, desc[UR10][R6.64] ;  /* 0x0000000a06187981 */ /* 0x000f68000c1e1900 */
[----:B------:R-:W5:Y:S04]  /*03a0*/  LDG.E R28, desc[UR10][R6.64+0x1000] ;  /* 0x0010000a061c7981 */ /* 0x000f68000c1e1900 */
[----:B------:R-:W5:Y:S01]  /*03b0*/  LDG.E R26, desc[UR10][R6.64+0x3000] ;  /* 0x0030000a061a7981 */ /* 0x000f62000c1e1900 */
[----:B--2---:R-:W-:-:S03]  /*03c0*/  ISETP.NE.AND P2, PT, R14, RZ, PT ;  /* 0x000000ff0e00720c */ /* 0x004fc60003f45270 */
[----:B------:R-:W2:Y:S01]  /*03d0*/  LDG.E R14, desc[UR10][R6.64+-0x2000] ;  /* 0xffe0000a060e7981 */ /* 0x000ea2000c1e1900 */
[----:B0-----:R-:W-:-:S03]  /*03e0*/  FMUL R19, R18, R9 ;  /* 0x0000000912137220 */ /* 0x001fc60000400000 */
[----:B------:R-:W2:Y:S01]  /*03f0*/  LDG.E.U8 R18, desc[UR10][R4.64+0xc00] ;  /* 0x000c000a04127981 */ /* 0x000ea2000c1e1100 */
[----:B---3--:R-:W-:Y:S01]  /*0400*/  FMUL R25, R20, R9 ;  /* 0x0000000914197220 */ /* 0x008fe20000400000 */
[----:B------:R-:W-:Y:S02]  /*0410*/  FSEL R22, R19, R8, P2 ;  /* 0x0000000813167208 */ /* 0x000fe40001000000 */
[----:B------:R-:W3:Y:S01]  /*0420*/  LDG.E.U8 R20, desc[UR10][R4.64+0x400] ;  /* 0x0004000a04147981 */ /* 0x000ee2000c1e1100 */
[----:B----4-:R-:W-:-:S03]  /*0430*/  ISETP.NE.AND P3, PT, R21, RZ, PT ;  /* 0x000000ff1500720c */ /* 0x010fc60003f65270 */
[----:B------:R-:W4:Y:S01]  /*0440*/  LDG.E.U8 R19, desc[UR10][R4.64] ;  /* 0x0000000a04137981 */ /* 0x000f22000c1e1100 */
[----:B------:R-:W-:-:S04]  /*0450*/  FSEL R21, R25, R8, P3 ;  /* 0x0000000819157208 */ /* 0x000fc80001800000 */
[----:B------:R-:W-:Y:S02]  /*0460*/  FMNMX3 R21, R13, R22, R21, !PT ;  /* 0x000000160d157276 */ /* 0x000fe40007800015 */
[----:B------:R-:W4:Y:S04]  /*0470*/  LDG.E R22, desc[UR10][R6.64+0x2000] ;  /* 0x0020000a06167981 */ /* 0x000f28000c1e1900 */
[----:B------:R-:W4:Y:S01]  /*0480*/  LDG.E.U8 R13, desc[UR10][R4.64+0x800] ;  /* 0x0008000a040d7981 */ /* 0x000f22000c1e1100 */
[----:B-----5:R-:W-:Y:S01]  /*0490*/  ISETP.NE.AND P2, PT, R17, RZ, PT ;  /* 0x000000ff1100720c */ /* 0x020fe20003f45270 */
[----:B------:R-:W-:Y:S01]  /*04a0*/  FMUL R25, R16, R9 ;  /* 0x0000000910197220 */ /* 0x000fe20000400000 */
[----:B------:R-:W-:Y:S02]  /*04b0*/  ISETP.NE.AND P3, PT, R15, RZ, PT ;  /* 0x000000ff0f00720c */ /* 0x000fe40003f65270 */
[----:B------:R-:W-:-:S02]  /*04c0*/  IADD3 R23, PT, PT, R23, 0x8, RZ ;  /* 0x0000000817177810 */ /* 0x000fc40007ffe0ff */
[----:B------:R-:W-:Y:S01]  /*04d0*/  FSEL R25, R25, R8, P3 ;  /* 0x0000000819197208 */ /* 0x000fe20001800000 */
[-C--:B------:R-:W-:Y:S01]  /*04e0*/  FMUL R15, R24, R9.reuse ;  /* 0x00000009180f7220 */ /* 0x080fe20000400000 */
[----:B------:R-:W-:Y:S01]  /*04f0*/  IADD3 R10, PT, PT, R10, 0x2000, RZ ;  /* 0x000020000a0a7810 */ /* 0x000fe20007ffe0ff */
[----:B--2---:R-:W-:Y:S01]  /*0500*/  FMUL R17, R14, R9 ;  /* 0x000000090e117220 */ /* 0x004fe20000400000 */
[----:B------:R-:W-:-:S04]  /*0510*/  ISETP.NE.AND P6, PT, R18, RZ, PT ;  /* 0x000000ff1200720c */ /* 0x000fc80003fc5270 */
[----:B------:R-:W-:Y:S02]  /*0520*/  FSEL R14, R17, R8, P2 ;  /* 0x00000008110e7208 */ /* 0x000fe40001000000 */
[----:B------:R-:W-:Y:S01]  /*0530*/  ISETP.NE.AND P2, PT, R23, RZ, PT ;  /* 0x000000ff1700720c */ /* 0x000fe20003f45270 */
[-C--:B------:R-:W-:Y:S01]  /*0540*/  FMUL R17, R28, R9.reuse ;  /* 0x000000091c117220 */ /* 0x080fe20000400000 */
[----:B---3--:R-:W-:Y:S02]  /*0550*/  ISETP.NE.AND P4, PT, R20, RZ, PT ;  /* 0x000000ff1400720c */ /* 0x008fe40003f85270 */
[----:B----4-:R-:W-:Y:S02]  /*0560*/  ISETP.NE.AND P3, PT, R19, RZ, PT ;  /* 0x000000ff1300720c */ /* 0x010fe40003f65270 */
[----:B------:R-:W-:Y:S01]  /*0570*/  FMNMX3 R14, R21, R14, R25, !PT ;  /* 0x0000000e150e7276 */ /* 0x000fe20007800019 */
[----:B------:R-:W-:Y:S01]  /*0580*/  FMUL R19, R22, R9 ;  /* 0x0000000916137220 */ /* 0x000fe20000400000 */
[----:B------:R-:W-:-:S02]  /*0590*/  ISETP.NE.AND P5, PT, R13, RZ, PT ;  /* 0x000000ff0d00720c */ /* 0x000fc40003fa5270 */
[-C--:B------:R-:W-:Y:S02]  /*05a0*/  FSEL R15, R15, R8.reuse, P3 ;  /* 0x000000080f0f7208 */ /* 0x080fe40001800000 */
[-C--:B------:R-:W-:Y:S02]  /*05b0*/  FSEL R17, R17, R8.reuse, P4 ;  /* 0x0000000811117208 */ /* 0x080fe40002000000 */
[----:B------:R-:W-:Y:S01]  /*05c0*/  FSEL R19, R19, R8, P5 ;  /* 0x0000000813137208 */ /* 0x000fe20002800000 */
[----:B------:R-:W-:Y:S01]  /*05d0*/  @P6 FMUL R8, R26, R9 ;  /* 0x000000091a086220 */ /* 0x000fe20000400000 */
[----:B------:R-:W-:Y:S02]  /*05e0*/  IADD3 R9, P3, PT, R6, 0x8000, RZ ;  /* 0x0000800006097810 */ /* 0x000fe40007f7e0ff */
[----:B------:R-:W-:Y:S02]  /*05f0*/  IADD3 R6, P4, PT, R4, 0x2000, RZ ;  /* 0x0000200004067810 */ /* 0x000fe40007f9e0ff */
[----:B------:R-:W-:-:S02]  /*0600*/  FMNMX3 R15, R14, R15, R17, !PT ;  /* 0x0000000f0e0f7276 */ /* 0x000fc40007800011 */
[----:B------:R-:W-:Y:S01]  /*0610*/  IADD3.X R7, PT, PT, RZ, R7, RZ, P3, !PT ;  /* 0x00000007ff077210 */ /* 0x000fe20001ffe4ff */
[----:B------:R-:W-:Y:S01]  /*0620*/  IMAD.X R5, RZ, RZ, R5, P4 ;  /* 0x000000ffff057224 */ /* 0x000fe200020e0605 */
[----:B------:R-:W-:Y:S01]  /*0630*/  FMNMX3 R13, R15, R19, R8, !PT ;  /* 0x000000130f0d7276 */ /* 0x000fe20007800008 */
[----:B------:R-:W-:Y:S06]  /*0640*/  @P2 BRA `(.L_x_28653) ;  /* 0xfffffffc00282947 */ /* 0x000fec000383ffff */
.L_x_28652:
[----:B------:R-:W-:Y:S05]  /*0650*/  BSYNC.RECONVERGENT B1 ;  /* 0x0000000000017941 */ /* 0x000fea0003800200 */
.L_x_28651:
[----:B------:R-:W-:Y:S05]  /*0660*/  @!P1 BRA `(.L_x_28650) ;  /* 0x0000000400709947 */ /* 0x000fea0003800000 */
[----:B------:R-:W-:Y:S01]  /*0670*/  IADD3 R12, PT, PT, R12, -0x1, RZ ;  /* 0xffffffff0c0c7810 */ /* 0x000fe20007ffe0ff */
[----:B------:R-:W-:Y:S01]  /*0680*/  BSSY.RECONVERGENT B1, `(.L_x_28654) ;  /* 0x0000028000017945 */ /* 0x000fe20003800200 */
[----:B------:R-:W-:Y:S02]  /*0690*/  LOP3.LUT R11, R11, 0x3, RZ, 0xc0, !PT ;  /* 0x000000030b0b7812 */ /* 0x000fe400078ec0ff */
[----:B------:R-:W-:Y:S02]  /*06a0*/  ISETP.GE.U32.AND P2, PT, R12, 0x3, PT ;  /* 0x000000030c00780c */ /* 0x000fe40003f46070 */
[----:B------:R-:W-:-:S11]  /*06b0*/  ISETP.NE.AND P1, PT, R11, RZ, PT ;  /* 0x000000ff0b00720c */ /* 0x000fd60003f25270 */
[----:B------:R-:W-:Y:S05]  /*06c0*/  @!P2 BRA `(.L_x_28655) ;  /* 0x00000000008ca947 */ /* 0x000fea0003800000 */
[----:B------:R-:W0:Y:S01]  /*06d0*/  LDC.64 R6, c[0x0][0x390] ;  /* 0x0000e400ff067b82 */ /* 0x000e220000000a00 */
[----:B------:R-:W1:Y:S01]  /*06e0*/  LDCU.128 UR12, c[0x0][0x380] ;  /* 0x00007000ff0c77ac */ /* 0x000e620008000c00 */
[----:B------:R-:W-:Y:S01]  /*06f0*/  MOV R4, R10 ;  /* 0x0000000a00047202 */ /* 0x000fe20000000f00 */
[----:B------:R-:W-:Y:S02]  /*0700*/  IMAD.MOV.U32 R5, RZ, RZ, RZ ;  /* 0x000000ffff057224 */ /* 0x000fe400078e00ff */
[C---:B0-----:R-:W-:Y:S02]  /*0710*/  IMAD R8, R6.reuse, UR4, RZ ;  /* 0x0000000406087c24 */ /* 0x041fe4000f8e02ff */
[----:B------:R-:W-:-:S04]  /*0720*/  IMAD.WIDE.U32 R4, R6, UR5, R4 ;  /* 0x0000000506047c25 */ /* 0x000fc8000f8e0004 */
[----:B------:R-:W-:Y:S01]  /*0730*/  IMAD R7, R7, UR5, R8 ;  /* 0x0000000507077c24 */ /* 0x000fe2000f8e0208 */
[C---:B-1----:R-:W-:Y:S02]  /*0740*/  IADD3 R8, P3, PT, R4.reuse, UR14, RZ ;  /* 0x0000000e04087c10 */ /* 0x042fe4000ff7e0ff */
[----:B------:R-:W-:Y:S02]  /*0750*/  LEA R6, P2, R4, UR12, 0x2 ;  /* 0x0000000c04067c11 */ /* 0x000fe4000f8410ff */
[----:B------:R-:W-:-:S04]  /*0760*/  IADD3 R5, PT, PT, R7, R5, RZ ;  /* 0x0000000507057210 */ /* 0x000fc80007ffe0ff */
[----:B------:R-:W-:Y:S02]  /*0770*/  IADD3.X R9, PT, PT, R5, UR15, RZ, P3, !PT ;  /* 0x0000000f05097c10 */ /* 0x000fe40009ffe4ff */
[----:B------:R-:W-:Y:S02]  /*0780*/  LEA.HI.X R7, R4, UR13, R5, 0x2, P2 ;  /* 0x0000000d04077c11 */ /* 0x000fe400090f1405 */
[----:B------:R-:W0:Y:S01]  /*0790*/  LDC.64 R4, c[0x0][0x398] ;  /* 0x0000e600ff047b82 */ /* 0x000e220000000a00 */
[----:B------:R-:W2:Y:S04]  /*07a0*/  LDG.E.U8 R15, desc[UR10][R8.64+0xc00] ;  /* 0x000c000a080f7981 */ /* 0x000ea8000c1e1100 */
[----:B------:R-:W0:Y:S04]  /*07b0*/  LDG.E R12, desc[UR10][R6.64] ;  /* 0x0000000a060c7981 */ /* 0x000e28000c1e1900 */
[----:B------:R-:W3:Y:S04]  /*07c0*/  LDG.E R16, desc[UR10][R6.64+0x1000] ;  /* 0x0010000a06107981 */ /* 0x000ee8000c1e1900 */
[----:B------:R-:W4:Y:S04]  /*07d0*/  LDG.E.U8 R14, desc[UR10][R8.64] ;  /* 0x0000000a080e7981 */ /* 0x000f28000c1e1100 */
[----:B------:R-:W5:Y:S04]  /*07e0*/  LDG.E.U8 R17, desc[UR10][R8.64+0x400] ;  /* 0x0004000a08117981 */ /* 0x000f68000c1e1100 */
[----:B------:R-:W5:Y:S04]  /*07f0*/  LDG.E R18, desc[UR10][R6.64+0x2000] ;  /* 0x0020000a06127981 */ /* 0x000f68000c1e1900 */
[----:B------:R-:W5:Y:S04]  /*0800*/  LDG.E.U8 R20, desc[UR10][R8.64+0x800] ;  /* 0x0008000a08147981 */ /* 0x000f68000c1e1100 */
[----:B------:R-:W5:Y:S01]  /*0810*/  LDG.E R22, desc[UR10][R6.64+0x3000] ;  /* 0x0030000a06167981 */ /* 0x000f62000c1e1900 */
[----:B------:R-:W-:-:S02]  /*0820*/  IADD3 R10, PT, PT, R10, 0x1000, RZ ;  /* 0x000010000a0a7810 */ /* 0x000fc40007ffe0ff */
[----:B--2---:R-:W-:Y:S01]  /*0830*/  ISETP.NE.AND P5, PT, R15, RZ, PT ;  /* 0x000000ff0f00720c */ /* 0x004fe20003fa5270 */
[-C--:B0-----:R-:W-:Y:S01]  /*0840*/  FMUL R15, R12, R5.reuse ;  /* 0x000000050c0f7220 */ /* 0x081fe20000400000 */
[-C--:B---3--:R-:W-:Y:S01]  /*0850*/  FMUL R19, R16, R5.reuse ;  /* 0x0000000510137220 */ /* 0x088fe20000400000 */
[----:B----4-:R-:W-:Y:S02]  /*0860*/  ISETP.NE.AND P2, PT, R14, RZ, PT ;  /* 0x000000ff0e00720c */ /* 0x010fe40003f45270 */
[----:B-----5:R-:W-:Y:S01]  /*0870*/  ISETP.NE.AND P3, PT, R17, RZ, PT ;  /* 0x000000ff1100720c */ /* 0x020fe20003f65270 */
[----:B------:R-:W-:Y:S01]  /*0880*/  FMUL R17, R18, R5 ;  /* 0x0000000512117220 */ /* 0x000fe20000400000 */
[-C--:B------:R-:W-:Y:S02]  /*0890*/  FSEL R12, R15, R4.reuse, P2 ;  /* 0x000000040f0c7208 */ /* 0x080fe40001000000 */
[----:B------:R-:W-:Y:S02]  /*08a0*/  ISETP.NE.AND P4, PT, R20, RZ, PT ;  /* 0x000000ff1400720c */ /* 0x000fe40003f85270 */
[----:B------:R-:W-:-:S02]  /*08b0*/  FSEL R19, R19, R4, P3 ;  /* 0x0000000413137208 */ /* 0x000fc40001800000 */
[----:B------:R-:W-:Y:S01]  /*08c0*/  FSEL R17, R17, R4, P4 ;  /* 0x0000000411117208 */ /* 0x000fe20002000000 */
[----:B------:R-:W-:Y:S01]  /*08d0*/  @P5 FMUL R4, R22, R5 ;  /* 0x0000000516045220 */ /* 0x000fe20000400000 */
[----:B------:R-:W-:-:S04]  /*08e0*/  FMNMX3 R13, R13, R12, R19, !PT ;  /* 0x0000000c0d0d7276 */ /* 0x000fc80007800013 */
[----:B------:R-:W-:-:S07]  /*08f0*/  FMNMX3 R13, R13, R17, R4, !PT ;  /* 0x000000110d0d7276 */ /* 0x000fce0007800004 */
.L_x_28655:
[----:B------:R-:W-:Y:S05]  /*0900*/  BSYNC.RECONVERGENT B1 ;  /* 0x0000000000017941 */ /* 0x000fea0003800200 */
.L_x_28654:
[----:B------:R-:W-:Y:S05]  /*0910*/  @!P1 BRA `(.L_x_28650) ;  /* 0x0000000000c49947 */ /* 0x000fea0003800000 */
[----:B------:R-:W-:Y:S01]  /*0920*/  IADD3 R11, PT, PT, R11, -0x1, RZ ;  /* 0xffffffff0b0b7810 */ /* 0x000fe20007ffe0ff */
[----:B------:R-:W-:Y:S01]  /*0930*/  BSSY.RECONVERGENT B1, `(.L_x_28656) ;  /* 0x000001c000017945 */ /* 0x000fe20003800200 */
[----:B------:R-:W-:Y:S02]  /*0940*/  LOP3.LUT R4, R3, 0x400, RZ, 0xc0, !PT ;  /* 0x0000040003047812 */ /* 0x000fe400078ec0ff */
[----:B------:R-:W-:Y:S02]  /*0950*/  ISETP.NE.AND P1, PT, R11, RZ, PT ;  /* 0x000000ff0b00720c */ /* 0x000fe40003f25270 */
[----:B------:R-:W-:-:S11]  /*0960*/  ISETP.NE.AND P2, PT, R4, RZ, PT ;  /* 0x000000ff0400720c */ /* 0x000fd60003f45270 */
[----:B------:R-:W-:Y:S05]  /*0970*/  @!P1 BRA `(.L_x_28657) ;  /* 0x00000000005c9947 */ /* 0x000fea0003800000 */
[----:B------:R-:W0:Y:S01]  /*0980*/  LDC.64 R6, c[0x0][0x390] ;  /* 0x0000e400ff067b82 */ /* 0x000e220000000a00 */
[----:B------:R-:W1:Y:S01]  /*0990*/  LDCU.128 UR12, c[0x0][0x380] ;  /* 0x00007000ff0c77ac */ /* 0x000e620008000c00 */
[----:B------:R-:W-:-:S06]  /*09a0*/  IMAD.MOV.U32 R11, RZ, RZ, RZ ;  /* 0x000000ffff0b7224 */ /* 0x000fcc00078e00ff */
[----:B------:R-:W2:Y:S01]  /*09b0*/  LDC.64 R14, c[0x0][0x398] ;  /* 0x0000e600ff0e7b82 */ /* 0x000ea20000000a00 */
[C---:B0-----:R-:W-:Y:S02]  /*09c0*/  IMAD R8, R6.reuse, UR4, RZ ;  /* 0x0000000406087c24 */ /* 0x041fe4000f8e02ff */
[----:B------:R-:W-:-:S04]  /*09d0*/  IMAD.WIDE.U32 R4, R6, UR5, R10 ;  /* 0x0000000506047c25 */ /* 0x000fc8000f8e000a */
[----:B------:R-:W-:Y:S01]  /*09e0*/  IMAD R7, R7, UR5, R8 ;  /* 0x0000000507077c24 */ /* 0x000fe2000f8e0208 */
[----:B-1----:R-:W-:-:S04]  /*09f0*/  IADD3 R8, P1, PT, R4, UR14, RZ ;  /* 0x0000000e04087c10 */ /* 0x002fc8000ff3e0ff */
[----:B------:R-:W-:-:S04]  /*0a00*/  IADD3 R7, PT, PT, R7, R5, RZ ;  /* 0x0000000507077210 */ /* 0x000fc80007ffe0ff */
[----:B------:R-:W-:Y:S02]  /*0a10*/  IADD3.X R9, PT, PT, R7, UR15, RZ, P1, !PT ;  /* 0x0000000f07097c10 */ /* 0x000fe40008ffe4ff */
[----:B------:R-:W-:-:S03]  /*0a20*/  LEA R6, P1, R4, UR12, 0x2 ;  /* 0x0000000c04067c11 */ /* 0x000fc6000f8210ff */
[----:B------:R-:W3:Y:S01]  /*0a30*/  LDG.E.U8 R11, desc[UR10][R8.64+0x400] ;  /* 0x0004000a080b7981 */ /* 0x000ee2000c1e1100 */
[----:B------:R-:W-:-:S03]  /*0a40*/  LEA.HI.X R7, R4, UR13, R7, 0x2, P1 ;  /* 0x0000000d04077c11 */ /* 0x000fc600088f1407 */
[----:B------:R-:W4:Y:S04]  /*0a50*/  LDG.E.U8 R5, desc[UR10][R8.64] ;  /* 0x0000000a08057981 */ /* 0x000f28000c1e1100 */
[----:B------:R-:W2:Y:S04]  /*0a60*/  LDG.E R4, desc[UR10][R6.64] ;  /* 0x0000000a06047981 */ /* 0x000ea8000c1e1900 */
[----:B------:R-:W5:Y:S01]  /*0a70*/  LDG.E R12, desc[UR10][R6.64+0x1000] ;  /* 0x0010000a060c7981 */ /* 0x000f62000c1e1900 */
[----:B------:R-:W-:Y:S02]  /*0a80*/  IADD3 R10, PT, PT, R10, 0x800, RZ ;  /* 0x000008000a0a7810 */ /* 0x000fe40007ffe0ff */
[----:B---3--:R-:W-:-:S02]  /*0a90*/  ISETP.NE.AND P3, PT, R11, RZ, PT ;  /* 0x000000ff0b00720c */ /* 0x008fc40003f65270 */
[----:B----4-:R-:W-:Y:S01]  /*0aa0*/  ISETP.NE.AND P1, PT, R5, RZ, PT ;  /* 0x000000ff0500720c */ /* 0x010fe20003f25270 */
[----:B--2---:R-:W-:-:S05]  /*0ab0*/  FMUL R11, R4, R15 ;  /* 0x0000000f040b7220 */ /* 0x004fca0000400000 */
[----:B------:R-:W-:-:S05]  /*0ac0*/  FSEL R11, R11, R14, P1 ;  /* 0x0000000e0b0b7208 */ /* 0x000fca0000800000 */
[----:B-----5:R-:W-:-:S05]  /*0ad0*/  @P3 FMUL R14, R12, R15 ;  /* 0x0000000f0c0e3220 */ /* 0x020fca0000400000 */
[----:B------:R-:W-:-:S07]  /*0ae0*/  FMNMX3 R13, R13, R11, R14, !PT ;  /* 0x0000000b0d0d7276 */ /* 0x000fce000780000e */
.L_x_28657:
[----:B------:R-:W-:Y:S05]  /*0af0*/  BSYNC.RECONVERGENT B1 ;  /* 0x0000000000017941 */ /* 0x000fea0003800200 */
.L_x_28656:
[----:B------:R-:W-:Y:S05]  /*0b00*/  @P2 BRA `(.L_x_28650) ;  /* 0x0000000000482947 */ /* 0x000fea0003800000 */
[----:B------:R-:W0:Y:S01]  /*0b10*/  LDC.64 R6, c[0x0][0x390] ;  /* 0x0000e400ff067b82 */ /* 0x000e220000000a00 */
[----:B------:R-:W1:Y:S01]  /*0b20*/  LDCU.128 UR12, c[0x0][0x380] ;  /* 0x00007000ff0c77ac */ /* 0x000e620008000c00 */
[----:B------:R-:W-:Y:S01]  /*0b30*/  HFMA2 R11, -RZ, RZ, 0, 0 ;  /* 0x00000000ff0b7431 */ /* 0x000fe200000001ff */
[----:B------:R-:W2:Y:S01]  /*0b40*/  LDCU UR6, c[0x0][0x39c] ;  /* 0x00007380ff0677ac */ /* 0x000ea20008000800 */
[C---:B0-----:R-:W-:Y:S02]  /*0b50*/  IMAD R8, R6.reuse, UR4, RZ ;  /* 0x0000000406087c24 */ /* 0x041fe4000f8e02ff */
[----:B------:R-:W-:-:S04]  /*0b60*/  IMAD.WIDE.U32 R4, R6, UR5, R10 ;  /* 0x0000000506047c25 */ /* 0x000fc8000f8e000a */
[----:B------:R-:W-:Y:S01]  /*0b70*/  IMAD R7, R7, UR5, R8 ;  /* 0x0000000507077c24 */ /* 0x000fe2000f8e0208 */
[----:B-1----:R-:W-:-:S03]  /*0b80*/  IADD3 R8, P1, PT, R4, UR14, RZ ;  /* 0x0000000e04087c10 */ /* 0x002fc6000ff3e0ff */
[----:B------:R-:W-:-:S05]  /*0b90*/  IMAD.IADD R5, R7, 0x1, R5 ;  /* 0x0000000107057824 */ /* 0x000fca00078e0205 */
[----:B------:R-:W-:Y:S02]  /*0ba0*/  IADD3.X R9, PT, PT, R5, UR15, RZ, P1, !PT ;  /* 0x0000000f05097c10 */ /* 0x000fe40008ffe4ff */
[----:B------:R-:W-:-:S03]  /*0bb0*/  LEA R6, P1, R4, UR12, 0x2 ;  /* 0x0000000c04067c11 */ /* 0x000fc6000f8210ff */
[----:B------:R-:W3:Y:S01]  /*0bc0*/  LDG.E.U8 R8, desc[UR10][R8.64] ;  /* 0x0000000a08087981 */ /* 0x000ee2000c1e1100 */
[----:B------:R-:W-:-:S05]  /*0bd0*/  LEA.HI.X R7, R4, UR13, R5, 0x2, P1 ;  /* 0x0000000d04077c11 */ /* 0x000fca00088f1405 */
[----:B------:R-:W2:Y:S01]  /*0be0*/  LDG.E R6, desc[UR10][R6.64] ;  /* 0x0000000a06067981 */ /* 0x000ea2000c1e1900 */
[----:B---3--:R-:W-:Y:S01]  /*0bf0*/  ISETP.NE.AND P1, PT, R8, RZ, PT ;  /* 0x000000ff0800720c */ /* 0x008fe20003f25270 */
[----:B--2---:R-:W-:-:S12]  /*0c00*/  FMUL R4, R6, UR6 ;  /* 0x0000000606047c20 */ /* 0x004fd80008400000 */
[----:B------:R-:W0:Y:S02]  /*0c10*/  @!P1 LDC R4, c[0x0][0x398] ;  /* 0x0000e600ff049b82 */ /* 0x000e240000000800 */
[----:B0-----:R-:W-:-:S07]  /*0c20*/  FMNMX R13, R13, R4, !PT ;  /* 0x000000040d0d7209 */ /* 0x001fce0007800000 */
.L_x_28650:
[----:B------:R-:W-:Y:S05]  /*0c30*/  BSYNC.RECONVERGENT B0 ;  /* 0x0000000000007941 */ /* 0x000fea0003800200 */
.L_x_28649:
[----:B------:R-:W0:Y:S01]  /*0c40*/  S2R R28, SR_LANEID ;  /* 0x00000000001c7919 */ /* 0x000e220000000000 */
[----:B------:R-:W-:Y:S01]  /*0c50*/  BSSY.RECONVERGENT B0, `(.L_x_28658) ;  /* 0x000001c000007945 */ /* 0x000fe20003800200 */
[----:B------:R-:W-:Y:S01]  /*0c60*/  PLOP3.LUT P5, PT, PT, PT, PT, 0x8, 0x80 ;  /* 0x000000000080781c */ /* 0x000fe20003fae170 */
[----:B------:R-:W1:Y:S01]  /*0c70*/  SHFL.DOWN PT, R4, R13, 0x1, 0x1f ;  /* 0x08201f000d047f89 */ /* 0x000e6200000e0000 */
[C---:B0-----:R-:W-:Y:S02]  /*0c80*/  ISETP.GT.AND P1, PT, R28.reuse, 0x1e, PT ;  /* 0x0000001e1c00780c */ /* 0x041fe40003f24270 */
[C---:B------:R-:W-:Y:S02]  /*0c90*/  ISETP.GT.AND P2, PT, R28.reuse, 0x1d, PT ;  /* 0x0000001d1c00780c */ /* 0x040fe40003f44270 */
[C---:B------:R-:W-:Y:S02]  /*0ca0*/  ISETP.GT.AND P3, PT, R28.reuse, 0x1b, PT ;  /* 0x0000001b1c00780c */ /* 0x040fe40003f64270 */
[----:B------:R-:W-:-:S02]  /*0cb0*/  ISETP.GT.AND P4, PT, R28, 0xf, PT ;  /* 0x0000000f1c00780c */ /* 0x000fc40003f84270 */
[----:B------:R-:W-:-:S05]  /*0cc0*/  P2R R5, PR, RZ, 0x8 ;  /* 0x00000008ff057803 */ /* 0x000fca0000000000 */
[----:B-1----:R-:W-:-:S05]  /*0cd0*/  @!P1 FMNMX R13, R4, R13, !PT ;  /* 0x0000000d040d9209 */ /* 0x002fca0007800000 */
[----:B------:R-:W0:Y:S02]  /*0ce0*/  SHFL.DOWN PT, R4, R13, 0x2, 0x1f ;  /* 0x08401f000d047f89 */ /* 0x000e2400000e0000 */
[----:B0-----:R-:W-:-:S05]  /*0cf0*/  @!P2 FMNMX R13, R13, R4, !PT ;  /* 0x000000040d0da209 */ /* 0x001fca0007800000 */
[----:B------:R-:W0:Y:S02]  /*0d00*/  SHFL.DOWN PT, R4, R13, 0x4, 0x1f ;  /* 0x08801f000d047f89 */ /* 0x000e2400000e0000 */
[----:B0-----:R-:W-:Y:S02]  /*0d10*/  @!P3 FMNMX R13, R13, R4, !PT ;  /* 0x000000040d0db209 */ /* 0x001fe40007800000 */
[----:B------:R-:W-:-:S03]  /*0d20*/  ISETP.GT.AND P3, PT, R28, 0x17, PT ;  /* 0x000000171c00780c */ /* 0x000fc60003f64270 */
[----:B------:R-:W0:Y:S02]  /*0d30*/  SHFL.DOWN PT, R4, R13, 0x8, 0x1f ;  /* 0x09001f000d047f89 */ /* 0x000e2400000e0000 */
[----:B0-----:R-:W-:-:S04]  /*0d40*/  FMNMX R5, R13, R4, !PT ;  /* 0x000000040d057209 */ /* 0x001fc80007800000 */
[----:B------:R-:W-:-:S05]  /*0d50*/  FSEL R4, R13, R5, P3 ;  /* 0x000000050d047208 */ /* 0x000fca0001800000 */
[----:B------:R0:W1:Y:S01]  /*0d60*/  SHFL.DOWN PT, R6, R4, 0x10, 0x1f ;  /* 0x0a001f0004067f89 */ /* 0x00006200000e0000 */
[----:B------:R-:W-:Y:S05]  /*0d70*/  @P4 BRA `(.L_x_28659) ;  /* 0x0000000000244947 */ /* 0x000fea0003800000 */
        /* <DEDUP_REMOVED lines=9> */
.L_x_28659:
[----:B------:R-:W-:Y:S05]  /*0e10*/  BSYNC.RECONVERGENT B0 ;  /* 0x0000000000007941 */ /* 0x000fea0003800200 */
.L_x_28658:
        /* <DEDUP_REMOVED lines=10> */
[----:B------:R-:W5:Y:S04]  /*0ec0*/  LDS.128 R12, [UR6+0x40] ;  /* 0x00004006ff0c7984 */ /* 0x000f680008000c00 */
[----:B------:R-:W5:Y:S04]  /*0ed0*/  LDS.128 R16, [UR6+0x50] ;  /* 0x00005006ff107984 */ /* 0x000f680008000c00 */
[----:B------:R-:W5:Y:S01]  /*0ee0*/  LDS.128 R20, [UR6+0x60] ;  /* 0x00006006ff147984 */ /* 0x000f620008000c00 */
[----:B---3--:R-:W-:-:S03]  /*0ef0*/  FMNMX3 R25, R4, R25, R26, !PT ;  /* 0x0000001904197276 */ /* 0x008fc6000780001a */
[----:B012---:R-:W0:Y:S01]  /*0f00*/  LDS.128 R4, [UR6+0x70] ;  /* 0x00007006ff047984 */ /* 0x007e220008000c00 */
[----:B----4-:R-:W-:-:S03]  /*0f10*/  FMNMX3 R8, R25, R27, R8, !PT ;  /* 0x0000001b19087276 */ /* 0x010fc60007800008 */
[----:B------:R-:W1:Y:S01]  /*0f20*/  LDS.128 R24, [UR6+0x80] ;  /* 0x00008006ff187984 */ /* 0x000e620008000c00 */
[----:B------:R-:W-:-:S04]  /*0f30*/  FMNMX3 R8, R8, R9, R10, !PT ;  /* 0x0000000908087276 */ /* 0x000fc8000780000a */
[----:B-----5:R-:W-:-:S04]  /*0f40*/  FMNMX3 R8, R8, R11, R12, !PT ;  /* 0x0000000b08087276 */ /* 0x020fc8000780000c */
[----:B------:R-:W-:Y:S02]  /*0f50*/  FMNMX3 R13, R8, R13, R14, !PT ;  /* 0x0000000d080d7276 */ /* 0x000fe4000780000e */
[----:B------:R-:W2:Y:S02]  /*0f60*/  LDS.128 R8, [UR6+0x90] ;  /* 0x00009006ff087984 */ /* 0x000ea40008000c00 */
[----:B------:R-:W-:-:S04]  /*0f70*/  FMNMX3 R13, R13, R15, R16, !PT ;  /* 0x0000000f0d0d7276 */ /* 0x000fc80007800010 */
        /* <DEDUP_REMOVED lines=11> */
.L_x_28661:
[----:B------:R-:W-:Y:S05]  /*1030*/  BSYNC.RECONVERGENT B0 ;  /* 0x0000000000007941 */ /* 0x000fea0003800200 */
.L_x_28660:
[----:B------:R-:W4:Y:S08]  /*1040*/  S2UR UR7, SR_CgaCtaId ;  /* 0x00000000000779c3 */ /* 0x000f300000008800 */
[----:B------:R-:W-:Y:S01]  /*1050*/  BAR.SYNC.DEFER_BLOCKING 0x0 ;  /* 0x0000000000007b1d */ /* 0x000fe20000010000 */
[----:B------:R-:W-:-:S05]  /*1060*/  HFMA2 R11, -RZ, RZ, 0, 0 ;  /* 0x00000000ff0b7431 */ /* 0x000fca00000001ff */
[----:B------:R-:W-:Y:S01]  /*1070*/  UMOV UR6, 0x400 ;  /* 0x0000040000067882 */ /* 0x000fe20000000000 */
[----:B------:R-:W0:Y:S01]  /*1080*/  LDCU.128 UR12, c[0x0][0x380] ;  /* 0x00007000ff0c77ac */ /* 0x000e220008000c00 */
[----:B------:R-:W-:Y:S01]  /*1090*/  BSSY.RECONVERGENT B0, `(.L_x_28662) ;  /* 0x0000131000007945 */ /* 0x000fe20003800200 */
[----:B----4-:R-:W-:-:S09]  /*10a0*/  ULEA UR6, UR7, UR6, 0x18 ;  /* 0x0000000607067291 */ /* 0x010fd2000f8ec0ff */
[----:B------:R-:W4:Y:S01]  /*10b0*/  LDS R21, [UR6+0xa4] ;  /* 0x0000a406ff157984 */ /* 0x000f220008000800 */
[----:B0-----:R-:W-:Y:S05]  /*10c0*/  @P0 BRA `(.L_x_28663) ;  /* 0x0000001000b40947 */ /* 0x001fea0003800000 */
[C---:B------:R-:W-:Y:S01]  /*10d0*/  ISETP.GE.U32.AND P6, PT, R3.reuse, 0x1c00, PT ;  /* 0x00001c000300780c */ /* 0x040fe20003fc6070 */
[----:B------:R-:W-:Y:S01]  /*10e0*/  BSSY.RECONVERGENT B1, `(.L_x_28664) ;  /* 0x0000089000017945 */ /* 0x000fe20003800200 */
[----:B------:R-:W-:Y:S02]  /*10f0*/  MOV R11, RZ ;  /* 0x000000ff000b7202 */ /* 0x000fe40000000f00 */
[----:B------:R-:W-:Y:S02]  /*1100*/  MOV R10, R0 ;  /* 0x00000000000a7202 */ /* 0x000fe40000000f00 */
[----:B------:R-:W-:-:S07]  /*1110*/  LEA.HI R12, R3, 0x1, RZ, 0x16 ;  /* 0x00000001030c7811 */ /* 0x000fce00078fb0ff */
[----:B------:R-:W-:Y:S05]  /*1120*/  @!P6 BRA `(.L_x_28665) ;  /* 0x000000080010e947 */ /* 0x000fea0003800000 */
[----:B------:R-:W-:Y:S01]  /*1130*/  IMAD.MOV.U32 R13, RZ, RZ, RZ ;  /* 0x000000ffff0d7224 */ /* 0x000fe200078e00ff */
[----:B------:R-:W-:Y:S02]  /*1140*/  MOV R11, RZ ;  /* 0x000000ff000b7202 */ /* 0x000fe40000000f00 */
[----:B------:R-:W-:-:S07]  /*1150*/  MOV R10, R0 ;  /* 0x00000000000a7202 */ /* 0x000fce0000000f00 */
.L_x_28666:
[----:B------:R-:W0:Y:S01]  /*1160*/  LDC.64 R8, c[0x0][0x390] ;  /* 0x0000e400ff087b82 */ /* 0x000e220000000a00 */
[----:B--23--:R-:W-:Y:S01]  /*1170*/  MOV R4, R10 ;  /* 0x0000000a00047202 */ /* 0x00cfe20000000f00 */
[----:B------:R-:W-:Y:S02]  /*1180*/  IMAD.MOV.U32 R5, RZ, RZ, RZ ;  /* 0x000000ffff057224 */ /* 0x000fe400078e00ff */
[C---:B0-----:R-:W-:Y:S02]  /*1190*/  IMAD R14, R8.reuse, UR4, RZ ;  /* 0x00000004080e7c24 */ /* 0x041fe4000f8e02ff */
[----:B-1----:R-:W-:-:S04]  /*11a0*/  IMAD.WIDE.U32 R6, R8, UR5, R4 ;  /* 0x0000000508067c25 */ /* 0x002fc8000f8e0004 */
[----:B------:R-:W-:Y:S01]  /*11b0*/  IMAD R5, R9, UR5, R14 ;  /* 0x0000000509057c24 */ /* 0x000fe2000f8e020e */
[----:B------:R-:W-:-:S04]  /*11c0*/  LEA R8, P6, R6, UR12, 0x2 ;  /* 0x0000000c06087c11 */ /* 0x000fc8000f8c10ff */
[----:B------:R-:W-:-:S04]  /*11d0*/  IADD3 R5, PT, PT, R5, R7, RZ ;  /* 0x0000000705057210 */ /* 0x000fc80007ffe0ff */
[C---:B------:R-:W-:Y:S02]  /*11e0*/  LEA.HI.X R9, R6.reuse, UR13, R5, 0x2, P6 ;  /* 0x0000000d06097c11 */ /* 0x040fe4000b0f1405 */
[----:B------:R-:W-:-:S03]  /*11f0*/  IADD3 R6, P6, PT, R6, UR14, RZ ;  /* 0x0000000e06067c10 */ /* 0x000fc6000ffde0ff */
[----:B------:R-:W2:Y:S01]  /*1200*/  LDG.E R14, desc[UR10][R8.64] ;  /* 0x0000000a080e7981 */ /* 0x000ea2000c1e1900 */
[----:B------:R-:W-:Y:S02]  /*1210*/  IADD3.X R7, PT, PT, R5, UR15, RZ, P6, !PT ;  /* 0x0000000f05077c10 */ /* 0x000fe4000b7fe4ff */
[----:B------:R-:W2:Y:S03]  /*1220*/  LDC.64 R4, c[0x0][0x398] ;  /* 0x0000e600ff047b82 */ /* 0x000ea60000000a00 */
[----:B------:R-:W3:Y:S01]  /*1230*/  LDG.E.U8 R15, desc[UR10][R6.64] ;  /* 0x0000000a060f7981 */ /* 0x000ee2000c1e1100 */
[----:B--2---:R-:W-:-:S03]  /*1240*/  FMUL R17, R14, R5 ;  /* 0x000000050e117220 */ /* 0x004fc60000400000 */
[----:B------:R-:W2:Y:S01]  /*1250*/  LDG.E R14, desc[UR10][R8.64+0x1000] ;  /* 0x0010000a080e7981 */ /* 0x000ea2000c1e1900 */
[----:B---3--:R-:W-:-:S03]  /*1260*/  ISETP.NE.AND P6, PT, R15, RZ, PT ;  /* 0x000000ff0f00720c */ /* 0x008fc60003fc5270 */
[----:B------:R-:W3:Y:S01]  /*1270*/  LDG.E.U8 R15, desc[UR10][R6.64+0x400] ;  /* 0x0004000a060f7981 */ /* 0x000ee2000c1e1100 */
[----:B------:R-:W-:Y:S01]  /*1280*/  FSEL R22, R17, R4, P6 ;  /* 0x0000000411167208 */ /* 0x000fe20003000000 */
[----:B--2---:R-:W-:Y:S02]  /*1290*/  FMUL R17, R14, R5 ;  /* 0x000000050e117220 */ /* 0x004fe40000400000 */
        /* <DEDUP_REMOVED lines=23> */
[-C--:B------:R-:W-:Y:S01]  /*1410*/  FSEL R16, R17, R4.reuse, P6 ;  /* 0x0000000411107208 */ /* 0x080fe20003000000 */
[----:B--2---:R-:W-:Y:S01]  /*1420*/  FMUL R17, R14, R5 ;  /* 0x000000050e117220 */ /* 0x004fe20000400000 */
[----:B---3--:R-:W-:Y:S02]  /*1430*/  ISETP.NE.AND P6, PT, R15, RZ, PT ;  /* 0x000000ff0f00720c */ /* 0x008fe40003fc5270 */
[----:B------:R-:W2:Y:S02]  /*1440*/  LDG.E R15, desc[UR10][R8.64+0x7000] ;  /* 0x0070000a080f7981 */ /* 0x000ea4000c1e1900 */
[----:B------:R-:W-:Y:S02]  /*1450*/  FSEL R14, R17, R4, P6 ;  /* 0x00000004110e7208 */ /* 0x000fe40003000000 */
[----:B------:R-:W3:Y:S01]  /*1460*/  LDG.E.U8 R17, desc[UR10][R6.64+0x1c00] ;  /* 0x001c000a06117981 */ /* 0x000ee2000c1e1100 */
[C---:B----4-:R-:W-:Y:S01]  /*1470*/  FADD R19, -R21.reuse, R22 ;  /* 0x0000001615137221 */ /* 0x050fe20000000100 */
[C---:B------:R-:W-:Y:S01]  /*1480*/  FADD R22, -R21.reuse, R26 ;  /* 0x0000001a15167221 */ /* 0x040fe20000000100 */
[----:B------:R-:W-:Y:S01]  /*1490*/  FADD R24, -R21, R24 ;  /* 0x0000001815187221 */ /* 0x000fe20000000100 */
[----:B------:R-:W-:Y:S01]  /*14a0*/  VIADD R13, R13, 0x8 ;  /* 0x000000080d0d7836 */ /* 0x000fe20000000000 */
[----:B------:R-:W-:-:S02]  /*14b0*/  IADD3 R10, PT, PT, R10, 0x2000, RZ ;  /* 0x000020000a0a7810 */ /* 0x000fc40007ffe0ff */
[----:B---3--:R-:W-:-:S13]  /*14c0*/  ISETP.NE.AND P6, PT, R17, RZ, PT ;  /* 0x000000ff1100720c */ /* 0x008fda0003fc5270 */
[----:B--2---:R-:W-:Y:S01]  /*14d0*/  @P6 FMUL R4, R15, R5 ;  /* 0x000000050f046220 */ /* 0x004fe20000400000 */
[----:B------:R-:W-:Y:S01]  /*14e0*/  HFMA2 R5, -RZ, RZ, 0.96630859375, -0.0022525787353515625 ;  /* 0x3bbb989dff057431 */ /* 0x000fe200000001ff */
[----:B------:R-:W-:-:S04]  /*14f0*/  MOV R15, 0x437c0000 ;  /* 0x437c0000000f7802 */ /* 0x000fc80000000f00 */
[----:B------:R-:W-:-:S04]  /*1500*/  FFMA.SAT R17, R19, R5, 0.5 ;  /* 0x3f00000013117423 */ /* 0x000fc80000002005 */
[----:B------:R-:W-:Y:S01]  /*1510*/  FFMA.RM R17, R17, R15, 12582913 ;  /* 0x4b40000111117423 */ /* 0x000fe2000000400f */
[----:B------:R-:W-:-:S03]  /*1520*/  FFMA.SAT R23, R22, R5, 0.5 ;  /* 0x3f00000016177423 */ /* 0x000fc60000002005 */
[----:B------:R-:W-:Y:S01]  /*1530*/  FADD R26, R17, -12583039 ;  /* 0xcb40007f111a7421 */ /* 0x000fe20000000000 */
[----:B------:R-:W-:-:S03]  /*1540*/  FFMA.RM R6, R23, R15, 12582913 ;  /* 0x4b40000117067423 */ /* 0x000fc6000000400f */
[----:B------:R-:W-:Y:S01]  /*1550*/  FFMA R26, R19, 1.4426950216293334961, -R26 ;  /* 0x3fb8aa3b131a7823 */ /* 0x000fe2000000081a */
[----:B------:R-:W-:-:S03]  /*1560*/  FFMA.SAT R8, R24, R5, 0.5 ;  /* 0x3f00000018087423 */ /* 0x000fc60000002005 */
[----:B------:R-:W-:Y:S01]  /*1570*/  FFMA R19, R19, 1.925963033500011079e-08, R26 ;  /* 0x32a5706013137823 */ /* 0x000fe2000000001a */
[----:B------:R-:W-:Y:S01]  /*1580*/  FADD R9, R6, -12583039 ;  /* 0xcb40007f06097421 */ /* 0x000fe20000000000 */
[----:B------:R-:W-:-:S03]  /*1590*/  FFMA.RM R7, R8, R15, 12582913 ;  /* 0x4b40000108077423 */ /* 0x000fc6000000400f */
[C---:B------:R-:W-:Y:S01]  /*15a0*/  FFMA R9, R22.reuse, 1.4426950216293334961, -R9 ;  /* 0x3fb8aa3b16097823 */ /* 0x040fe20000000809 */
[----:B------:R-:W0:Y:S01]  /*15b0*/  MUFU.EX2 R19, R19 ;  /* 0x0000001300137308 */ /* 0x000e220000000800 */
[----:B------:R-:W-:Y:S01]  /*15c0*/  FADD R23, R7, -12583039 ;  /* 0xcb40007f07177421 */ /* 0x000fe20000000000 */
[C---:B------:R-:W-:Y:S01]  /*15d0*/  FADD R26, -R21.reuse, R20 ;  /* 0x00000014151a7221 */ /* 0x040fe20000000100 */
[----:B------:R-:W-:Y:S01]  /*15e0*/  FFMA R9, R22, 1.925963033500011079e-08, R9 ;  /* 0x32a5706016097823 */ /* 0x000fe20000000009 */
[----:B------:R-:W-:Y:S01]  /*15f0*/  FADD R22, -R21, R18 ;  /* 0x0000001215167221 */ /* 0x000fe20000000100 */
[----:B------:R-:W-:Y:S01]  /*1600*/  FFMA R23, R24, 1.4426950216293334961, -R23 ;  /* 0x3fb8aa3b18177823 */ /* 0x000fe20000000817 */
[----:B------:R-:W-:-:S03]  /*1610*/  FFMA.SAT R8, R26, R5, 0.5 ;  /* 0x3f0000001a087423 */ /* 0x000fc60000002005 */
[----:B------:R-:W-:Y:S01]  /*1620*/  FFMA R23, R24, 1.925963033500011079e-08, R23 ;  /* 0x32a5706018177823 */ /* 0x000fe20000000017 */
[----:B------:R-:W-:Y:S01]  /*1630*/  FFMA.SAT R24, R22, R5, 0.5 ;  /* 0x3f00000016187423 */ /* 0x000fe20000002005 */
[-C--:B------:R-:W-:Y:S01]  /*1640*/  FFMA.RM R8, R8, R15.reuse, 12582913 ;  /* 0x4b40000108087423 */ /* 0x080fe2000000400f */
[----:B------:R-:W-:Y:S02]  /*1650*/  IMAD.SHL.U32 R18, R17, 0x800000, RZ ;  /* 0x0080000011127824 */ /* 0x000fe400078e00ff */
[----:B------:R-:W-:Y:S01]  /*1660*/  FADD R20, -R21, R16 ;  /* 0x0000001015147221 */ /* 0x000fe20000000100 */
[----:B------:R-:W-:Y:S01]  /*1670*/  FFMA.RM R16, R24, R15, 12582913 ;  /* 0x4b40000118107423 */ /* 0x000fe2000000400f */
[----:B------:R-:W-:Y:S01]  /*1680*/  FADD R25, R8, -12583039 ;  /* 0xcb40007f08197421 */ /* 0x000fe20000000000 */
[----:B0-----:R-:W-:Y:S02]  /*1690*/  FFMA R18, R18, R19, R11 ;  /* 0x0000001312127223 */ /* 0x001fe4000000000b */
[----:B------:R-:W-:Y:S01]  /*16a0*/  FADD R11, R16, -12583039 ;  /* 0xcb40007f100b7421 */ /* 0x000fe20000000000 */
[----:B------:R-:W-:Y:S01]  /*16b0*/  FFMA R25, R26, 1.4426950216293334961, -R25 ;  /* 0x3fb8aa3b1a197823 */ /* 0x000fe20000000819 */
[----:B------:R-:W-:-:S02]  /*16c0*/  FFMA.SAT R27, R20, R5, 0.5 ;  /* 0x3f000000141b7423 */ /* 0x000fc40000002005 */
[----:B------:R-:W-:Y:S01]  /*16d0*/  FFMA R19, R22, 1.4426950216293334961, -R11 ;  /* 0x3fb8aa3b16137823 */ /* 0x000fe2000000080b */
[----:B------:R-:W-:Y:S01]  /*16e0*/  FFMA R25, R26, 1.925963033500011079e-08, R25 ;  /* 0x32a570601a197823 */ /* 0x000fe20000000019 */
[----:B------:R-:W-:Y:S01]  /*16f0*/  FADD R24, -R21, R14 ;  /* 0x0000000e15187221 */ /* 0x000fe20000000100 */
[----:B------:R-:W-:Y:S01]  /*1700*/  FFMA.RM R11, R27, R15, 12582913 ;  /* 0x4b4000011b0b7423 */ /* 0x000fe2000000400f */
[----:B------:R-:W-:Y:S01]  /*1710*/  FFMA R26, R22, 1.925963033500011079e-08, R19 ;  /* 0x32a57060161a7823 */ /* 0x000fe20000000013 */
[----:B------:R-:W-:Y:S01]  /*1720*/  FADD R22, -R21, R4 ;  /* 0x0000000415167221 */ /* 0x000fe20000000100 */
[----:B------:R-:W0:Y:S01]  /*1730*/  MUFU.EX2 R9, R9 ;  /* 0x0000000900097308 */ /* 0x000e220000000800 */
[-C--:B------:R-:W-:Y:S02]  /*1740*/  FFMA.SAT R27, R24, R5.reuse, 0.5 ;  /* 0x3f000000181b7423 */ /* 0x080fe40000002005 */
[----:B------:R-:W-:Y:S02]  /*1750*/  FFMA.SAT R29, R22, R5, 0.5 ;  /* 0x3f000000161d7423 */ /* 0x000fe40000002005 */
[----:B------:R-:W-:-:S03]  /*1760*/  FFMA.RM R19, R27, R15, 12582913 ;  /* 0x4b4000011b137423 */ /* 0x000fc6000000400f */
[----:B------:R1:W2:Y:S01]  /*1770*/  MUFU.EX2 R17, R23 ;  /* 0x0000001700117308 */ /* 0x0002a20000000800 */
[----:B------:R-:W-:Y:S01]  /*1780*/  FFMA.RM R15, R29, R15, 12582913 ;  /* 0x4b4000011d0f7423 */ /* 0x000fe2000000400f */
[----:B------:R-:W-:Y:S01]  /*1790*/  FADD R27, R19, -12583039 ;  /* 0xcb40007f131b7421 */ /* 0x000fe20000000000 */
[----:B-1----:R-:W-:-:S05]  /*17a0*/  FADD R23, R11, -12583039 ;  /* 0xcb40007f0b177421 */ /* 0x002fca0000000000 */
[----:B------:R1:W3:Y:S01]  /*17b0*/  MUFU.EX2 R14, R25 ;  /* 0x00000019000e7308 */ /* 0x0002e20000000800 */
[----:B------:R-:W-:Y:S01]  /*17c0*/  FFMA R23, R20, 1.4426950216293334961, -R23 ;  /* 0x3fb8aa3b14177823 */ /* 0x000fe20000000817 */
[----:B------:R-:W-:-:S03]  /*17d0*/  FFMA R27, R24, 1.4426950216293334961, -R27 ;  /* 0x3fb8aa3b181b7823 */ /* 0x000fc6000000081b */
[----:B------:R-:W-:Y:S01]  /*17e0*/  FFMA R5, R20, 1.925963033500011079e-08, R23 ;  /* 0x32a5706014057823 */ /* 0x000fe20000000017 */
[----:B-1----:R-:W-:Y:S02]  /*17f0*/  FADD R25, R15, -12583039 ;  /* 0xcb40007f0f197421 */ /* 0x002fe40000000000 */
[----:B------:R-:W1:Y:S01]  /*1800*/  MUFU.EX2 R4, R26 ;  /* 0x0000001a00047308 */ /* 0x000e620000000800 */
[----:B------:R-:W-:Y:S01]  /*1810*/  SHF.L.U32 R23, R6, 0x17, RZ ;  /* 0x0000001706177819 */ /* 0x000fe200000006ff */
[----:B------:R-:W-:Y:S01]  /*1820*/  FFMA R25, R22, 1.4426950216293334961, -R25 ;  /* 0x3fb8aa3b16197823 */ /* 0x000fe20000000819 */
[----:B------:R-:W-:Y:S01]  /*1830*/  FFMA R27, R24, 1.925963033500011079e-08, R27 ;  /* 0x32a57060181b7823 */ /* 0x000fe2000000001b */
[----:B------:R-:W-:Y:S02]  /*1840*/  SHF.L.U32 R7, R7, 0x17, RZ ;  /* 0x0000001707077819 */ /* 0x000fe400000006ff */
[----:B0-----:R-:W-:Y:S02]  /*1850*/  FFMA R18, R23, R9, R18 ;  /* 0x0000000917127223 */ /* 0x001fe40000000012 */
[----:B------:R-:W0:Y:S01]  /*1860*/  MUFU.EX2 R5, R5 ;  /* 0x0000000500057308 */ /* 0x000e220000000800 */
[----:B------:R-:W-:Y:S01]  /*1870*/  FFMA R25, R22, 1.925963033500011079e-08, R25 ;  /* 0x32a5706016197823 */ /* 0x000fe20000000019 */
[----:B------:R-:W-:Y:S01]  /*1880*/  SHF.L.U32 R8, R8, 0x17, RZ ;  /* 0x0000001708087819 */ /* 0x000fe200000006ff */
[----:B--2---:R-:W-:-:S05]  /*1890*/  FFMA R7, R7, R17, R18 ;  /* 0x0000001107077223 */ /* 0x004fca0000000012 */
[----:B------:R-:W2:Y:S01]  /*18a0*/  MUFU.EX2 R6, R27 ;  /* 0x0000001b00067308 */ /* 0x000ea20000000800 */
[----:B------:R-:W-:Y:S02]  /*18b0*/  IMAD.SHL.U32 R16, R16, 0x800000, RZ ;  /* 0x0080000010107824 */ /* 0x000fe400078e00ff */
[----:B---3--:R-:W-:Y:S01]  /*18c0*/  FFMA R7, R8, R14, R7 ;  /* 0x0000000e08077223 */ /* 0x008fe20000000007 */
[----:B------:R-:W-:-:S04]  /*18d0*/  ISETP.NE.AND P6, PT, R13, R2, PT ;  /* 0x000000020d00720c */ /* 0x000fc80003fc5270 */
[----:B------:R-:W3:Y:S01]  /*18e0*/  MUFU.EX2 R25, R25 ;  /* 0x0000001900197308 */ /* 0x000ee20000000800 */
[----:B------:R-:W-:Y:S01]  /*18f0*/  SHF.L.U32 R11, R11, 0x17, RZ ;  /* 0x000000170b0b7819 */ /* 0x000fe200000006ff */
[----:B-1----:R-:W-:Y:S01]  /*1900*/  FFMA R4, R16, R4, R7 ;  /* 0x0000000410047223 */ /* 0x002fe20000000007 */
[----:B------:R-:W-:-:S03]  /*1910*/  SHF.L.U32 R8, R19, 0x17, RZ ;  /* 0x0000001713087819 */ /* 0x000fc600000006ff */
[----:B0-----:R-:W-:Y:S01]  /*1920*/  FFMA R5, R11, R5, R4 ;  /* 0x000000050b057223 */ /* 0x001fe20000000004 */
[----:B------:R-:W-:-:S03]  /*1930*/  SHF.L.U32 R4, R15, 0x17, RZ ;  /* 0x000000170f047819 */ /* 0x000fc600000006ff */
[----:B--2---:R-:W-:-:S04]  /*1940*/  FFMA R5, R8, R6, R5 ;  /* 0x0000000608057223 */ /* 0x004fc80000000005 */
[----:B---3--:R-:W-:Y:S01]  /*1950*/  FFMA R11, R4, R25, R5 ;  /* 0x00000019040b7223 */ /* 0x008fe20000000005 */
[----:B------:R-:W-:Y:S06]  /*1960*/  @P6 BRA `(.L_x_28666) ;  /* 0xfffffff400fc6947 */ /* 0x000fec000383ffff */
.L_x_28665:
[----:B------:R-:W-:Y:S05]  /*1970*/  BSYNC.RECONVERGENT B1 ;  /* 0x0000000000017941 */ /* 0x000fea0003800200 */
.L_x_28664:
[----:B--23--:R-:W-:-:S04]  /*1980*/  LOP3.LUT R4, R12, 0x7, RZ, 0xc0, !PT ;  /* 0x000000070c047812 */ /* 0x00cfc800078ec0ff */
[----:B------:R-:W-:-:S13]  /*1990*/  ISETP.NE.AND P6, PT, R4, RZ, PT ;  /* 0x000000ff0400720c */ /* 0x000fda0003fc5270 */
[----:B------:R-:W-:Y:S05]  /*19a0*/  @!P6 BRA `(.L_x_28663) ;  /* 0x00000008007ce947 */ /* 0x000fea0003800000 */
[----:B------:R-:W-:Y:S01]  /*19b0*/  IADD3 R4, PT, PT, R4, -0x1, RZ ;  /* 0xffffffff04047810 */ /* 0x000fe20007ffe0ff */
[----:B------:R-:W-:Y:S01]  /*19c0*/  BSSY.RECONVERGENT B1, `(.L_x_28667) ;  /* 0x000004b000017945 */ /* 0x000fe20003800200 */
[----:B------:R-:W-:Y:S02]  /*19d0*/  LOP3.LUT R12, R12, 0x3, RZ, 0xc0, !PT ;  /* 0x000000030c0c7812 */ /* 0x000fe400078ec0ff */
[----:B------:R-:W-:-:S13]  /*19e0*/  ISETP.GE.U32.AND P6, PT, R4, 0x3, PT ;  /* 0x000000030400780c */ /* 0x000fda0003fc6070 */
[----:B------:R-:W-:Y:S05]  /*19f0*/  @!P6 BRA `(.L_x_28668) ;  /* 0x00000004001ce947 */ /* 0x000fea0003800000 */
[----:B-1----:R-:W0:Y:S01]  /*1a00*/  LDC.64 R6, c[0x0][0x390] ;  /* 0x0000e400ff067b82 */ /* 0x002e220000000a00 */
[----:B------:R-:W1:Y:S01]  /*1a10*/  LDCU.128 UR16, c[0x0][0x380] ;  /* 0x00007000ff1077ac */ /* 0x000e620008000c00 */
[----:B------:R-:W-:Y:S01]  /*1a20*/  MOV R4, R10 ;  /* 0x0000000a00047202 */ /* 0x000fe20000000f00 */
[----:B------:R-:W-:Y:S02]  /*1a30*/  IMAD.MOV.U32 R5, RZ, RZ, RZ ;  /* 0x000000ffff057224 */ /* 0x000fe400078e00ff */
[C---:B0-----:R-:W-:Y:S02]  /*1a40*/  IMAD R14, R6.reuse, UR4, RZ ;  /* 0x00000004060e7c24 */ /* 0x041fe4000f8e02ff */
[----:B------:R-:W-:-:S04]  /*1a50*/  IMAD.WIDE.U32 R8, R6, UR5, R4 ;  /* 0x0000000506087c25 */ /* 0x000fc8000f8e0004 */
[----:B------:R-:W-:Y:S01]  /*1a60*/  IMAD R5, R7, UR5, R14 ;  /* 0x0000000507057c24 */ /* 0x000fe2000f8e020e */
[----:B-1----:R-:W-:-:S04]  /*1a70*/  LEA R6, P6, R8, UR16, 0x2 ;  /* 0x0000001008067c11 */ /* 0x002fc8000f8c10ff */
[----:B------:R-:W-:-:S04]  /*1a80*/  IADD3 R5, PT, PT, R5, R9, RZ ;  /* 0x0000000905057210 */ /* 0x000fc80007ffe0ff */
[C---:B------:R-:W-:Y:S02]  /*1a90*/  LEA.HI.X R7, R8.reuse, UR17, R5, 0x2, P6 ;  /* 0x0000001108077c11 */ /* 0x040fe4000b0f1405 */
[----:B------:R-:W-:-:S03]  /*1aa0*/  IADD3 R8, P6, PT, R8, UR18, RZ ;  /* 0x0000001208087c10 */ /* 0x000fc6000ffde0ff */
[----:B------:R-:W2:Y:S01]  /*1ab0*/  LDG.E R14, desc[UR10][R6.64] ;  /* 0x0000000a060e7981 */ /* 0x000ea2000c1e1900 */
[----:B------:R-:W-:Y:S02]  /*1ac0*/  IADD3.X R9, PT, PT, R5, UR19, RZ, P6, !PT ;  /* 0x0000001305097c10 */ /* 0x000fe4000b7fe4ff */
[----:B------:R-:W2:Y:S03]  /*1ad0*/  LDC.64 R4, c[0x0][0x398] ;  /* 0x0000e600ff047b82 */ /* 0x000ea60000000a00 */
[----:B------:R-:W3:Y:S02]  /*1ae0*/  LDG.E.U8 R13, desc[UR10][R8.64] ;  /* 0x0000000a080d7981 */ /* 0x000ee4000c1e1100 */
[----:B---3--:R-:W-:Y:S02]  /*1af0*/  ISETP.NE.AND P6, PT, R13, RZ, PT ;  /* 0x000000ff0d00720c */ /* 0x008fe40003fc5270 */
[----:B------:R-:W3:Y:S01]  /*1b00*/  LDG.E.U8 R13, desc[UR10][R8.64+0x400] ;  /* 0x0004000a080d7981 */ /* 0x000ee2000c1e1100 */
[----:B--2---:R-:W-:-:S03]  /*1b10*/  FMUL R15, R14, R5 ;  /* 0x000000050e0f7220 */ /* 0x004fc60000400000 */
[----:B------:R-:W2:Y:S02]  /*1b20*/  LDG.E R14, desc[UR10][R6.64+0x1000] ;  /* 0x0010000a060e7981 */ /* 0x000ea4000c1e1900 */
[----:B------:R-:W-:Y:S02]  /*1b30*/  FSEL R16, R15, R4, P6 ;  /* 0x000000040f107208 */ /* 0x000fe40003000000 */
        /* <DEDUP_REMOVED lines=8> */
[----:B------:R0:W2:Y:S02]  /*1bc0*/  LDG.E R14, desc[UR10][R6.64+0x3000] ;  /* 0x0030000a060e7981 */ /* 0x0000a4000c1e1900 */
[----:B------:R-:W-:Y:S01]  /*1bd0*/  FSEL R20, R15, R4, P6 ;  /* 0x000000040f147208 */ /* 0x000fe20003000000 */
[C---:B----4-:R-:W-:Y:S01]  /*1be0*/  FADD R17, -R21.reuse, R16 ;  /* 0x0000001015117221 */ /* 0x050fe20000000100 */
[----:B------:R-:W-:-:S03]  /*1bf0*/  FADD R15, -R21, R18 ;  /* 0x00000012150f7221 */ /* 0x000fc60000000100 */
[----:B0-----:R-:W-:Y:S01]  /*1c00*/  FADD R7, -R21, R20 ;  /* 0x0000001415077221 */ /* 0x001fe20000000100 */
[----:B------:R-:W-:Y:S01]  /*1c10*/  VIADD R10, R10, 0x1000 ;  /* 0x000010000a0a7836 */ /* 0x000fe20000000000 */
[----:B---3--:R-:W-:-:S13]  /*1c20*/  ISETP.NE.AND P6, PT, R13, RZ, PT ;  /* 0x000000ff0d00720c */ /* 0x008fda0003fc5270 */
[----:B--2---:R-:W-:Y:S01]  /*1c30*/  @P6 FMUL R4, R14, R5 ;  /* 0x000000050e046220 */ /* 0x004fe20000400000 */
[----:B------:R-:W-:Y:S01]  /*1c40*/  HFMA2 R14, -RZ, RZ, 0.96630859375, -0.0022525787353515625 ;  /* 0x3bbb989dff0e7431 */ /* 0x000fe200000001ff */
[----:B------:R-:W-:-:S04]  /*1c50*/  MOV R5, 0x437c0000 ;  /* 0x437c000000057802 */ /* 0x000fc80000000f00 */
[----:B------:R-:W-:-:S04]  /*1c60*/  FFMA.SAT R16, R17, R14, 0.5 ;  /* 0x3f00000011107423 */ /* 0x000fc8000000200e */
[-C--:B------:R-:W-:Y:S01]  /*1c70*/  FFMA.RM R13, R16, R5.reuse, 12582913 ;  /* 0x4b400001100d7423 */ /* 0x080fe20000004005 */
[-C--:B------:R-:W-:Y:S01]  /*1c80*/  FFMA.SAT R16, R15, R14.reuse, 0.5 ;  /* 0x3f0000000f107423 */ /* 0x080fe2000000200e */
[-C--:B------:R-:W-:Y:S01]  /*1c90*/  FFMA.SAT R18, R7, R14.reuse, 0.5 ;  /* 0x3f00000007127423 */ /* 0x080fe2000000200e */
[----:B------:R-:W-:Y:S01]  /*1ca0*/  FADD R9, -R21, R4 ;  /* 0x0000000415097221 */ /* 0x000fe20000000100 */
[----:B------:R-:W-:Y:S01]  /*1cb0*/  FADD R8, R13, -12583039 ;  /* 0xcb40007f0d087421 */ /* 0x000fe20000000000 */
[-C--:B------:R-:W-:Y:S01]  /*1cc0*/  FFMA.RM R6, R16, R5.reuse, 12582913 ;  /* 0x4b40000110067423 */ /* 0x080fe20000004005 */
[-C--:B------:R-:W-:Y:S01]  /*1cd0*/  FFMA.RM R4, R18, R5.reuse, 12582913 ;  /* 0x4b40000112047423 */ /* 0x080fe20000004005 */
[----:B------:R-:W-:Y:S01]  /*1ce0*/  FFMA.SAT R18, R9, R14, 0.5 ;  /* 0x3f00000009127423 */ /* 0x000fe2000000200e */
[C---:B------:R-:W-:Y:S01]  /*1cf0*/  FFMA R8, R17.reuse, 1.4426950216293334961, -R8 ;  /* 0x3fb8aa3b11087823 */ /* 0x040fe20000000808 */
[----:B------:R-:W-:Y:S01]  /*1d00*/  FADD R16, R6, -12583039 ;  /* 0xcb40007f06107421 */ /* 0x000fe20000000000 */
[----:B------:R-:W-:Y:S01]  /*1d10*/  FADD R14, R4, -12583039 ;  /* 0xcb40007f040e7421 */ /* 0x000fe20000000000 */
[----:B------:R-:W-:Y:S01]  /*1d20*/  FFMA.RM R5, R18, R5, 12582913 ;  /* 0x4b40000112057423 */ /* 0x000fe20000004005 */
[----:B------:R-:W-:Y:S01]  /*1d30*/  FFMA R8, R17, 1.925963033500011079e-08, R8 ;  /* 0x32a5706011087823 */ /* 0x000fe20000000008 */
[----:B------:R-:W-:Y:S01]  /*1d40*/  FFMA R16, R15, 1.4426950216293334961, -R16 ;  /* 0x3fb8aa3b0f107823 */ /* 0x000fe20000000810 */
[----:B------:R-:W-:Y:S01]  /*1d50*/  FFMA R14, R7, 1.4426950216293334961, -R14 ;  /* 0x3fb8aa3b070e7823 */ /* 0x000fe2000000080e */
[----:B------:R-:W-:-:S02]  /*1d60*/  FADD R18, R5, -12583039 ;  /* 0xcb40007f05127421 */ /* 0x000fc40000000000 */
[----:B------:R-:W-:Y:S01]  /*1d70*/  FFMA R16, R15, 1.925963033500011079e-08, R16 ;  /* 0x32a570600f107823 */ /* 0x000fe20000000010 */
[----:B------:R-:W0:Y:S01]  /*1d80*/  MUFU.EX2 R8, R8 ;  /* 0x0000000800087308 */ /* 0x000e220000000800 */
[----:B------:R-:W-:Y:S01]  /*1d90*/  FFMA R15, R7, 1.925963033500011079e-08, R14 ;  /* 0x32a57060070f7823 */ /* 0x000fe2000000000e */
[----:B------:R-:W-:-:S04]  /*1da0*/  FFMA R18, R9, 1.4426950216293334961, -R18 ;  /* 0x3fb8aa3b09127823 */ /* 0x000fc80000000812 */
[----:B------:R-:W-:Y:S02]  /*1db0*/  FFMA R18, R9, 1.925963033500011079e-08, R18 ;  /* 0x32a5706009127823 */ /* 0x000fe40000000012 */
[----:B------:R-:W1:Y:S01]  /*1dc0*/  MUFU.EX2 R16, R16 ;  /* 0x0000001000107308 */ /* 0x000e620000000800 */
[----:B------:R-:W-:-:S07]  /*1dd0*/  IMAD.SHL.U32 R14, R13, 0x800000, RZ ;  /* 0x008000000d0e7824 */ /* 0x000fce00078e00ff */
[----:B------:R-:W2:Y:S01]  /*1de0*/  MUFU.EX2 R15, R15 ;  /* 0x0000000f000f7308 */ /* 0x000ea20000000800 */
[----:B------:R-:W-:Y:S01]  /*1df0*/  SHF.L.U32 R7, R6, 0x17, RZ ;  /* 0x0000001706077819 */ /* 0x000fe200000006ff */
[----:B0-----:R-:W-:-:S06]  /*1e00*/  FFMA R8, R14, R8, R11 ;  /* 0x000000080e087223 */ /* 0x001fcc000000000b */
[----:B------:R-:W0:Y:S01]  /*1e10*/  MUFU.EX2 R18, R18 ;  /* 0x0000001200127308 */ /* 0x000e220000000800 */
[----:B------:R-:W-:Y:S01]  /*1e20*/  SHF.L.U32 R4, R4, 0x17, RZ ;  /* 0x0000001704047819 */ /* 0x000fe200000006ff */
[----:B-1----:R-:W-:Y:S01]  /*1e30*/  FFMA R7, R7, R16, R8 ;  /* 0x0000001007077223 */ /* 0x002fe20000000008 */
[----:B------:R-:W-:-:S03]  /*1e40*/  SHF.L.U32 R5, R5, 0x17, RZ ;  /* 0x0000001705057819 */ /* 0x000fc600000006ff */
[----:B--2---:R-:W-:-:S04]  /*1e50*/  FFMA R4, R4, R15, R7 ;  /* 0x0000000f04047223 */ /* 0x004fc80000000007 */
[----:B0-----:R-:W-:-:S07]  /*1e60*/  FFMA R11, R5, R18, R4 ;  /* 0x00000012050b7223 */ /* 0x001fce0000000004 */
.L_x_28668:
[----:B------:R-:W-:Y:S05]  /*1e70*/  BSYNC.RECONVERGENT B1 ;  /* 0x0000000000017941 */ /* 0x000fea0003800200 */
.L_x_28667:
[----:B------:R-:W-:-:S13]  /*1e80*/  ISETP.NE.AND P6, PT, R12, RZ, PT ;  /* 0x000000ff0c00720c */ /* 0x000fda0003fc5270 */
[----:B------:R-:W-:Y:S05]  /*1e90*/  @!P6 BRA `(.L_x_28663) ;  /* 0x000000040040e947 */ /* 0x000fea0003800000 */
[----:B------:R-:W-:Y:S01]  /*1ea0*/  IADD3 R12, PT, PT, R12, -0x1, RZ ;  /* 0xffffffff0c0c7810 */ /* 0x000fe20007ffe0ff */
[----:B------:R-:W-:Y:S01]  /*1eb0*/  BSSY.RECONVERGENT B1, `(.L_x_28669) ;  /* 0x000002f000017945 */ /* 0x000fe20003800200 */
[----:B------:R-:W-:Y:S02]  /*1ec0*/  LOP3.LUT R14, R3, 0x400, RZ, 0xc0, !PT ;  /* 0x00000400030e7812 */ /* 0x000fe400078ec0ff */
[----:B------:R-:W-:-:S13]  /*1ed0*/  ISETP.NE.AND P6, PT, R12, RZ, PT ;  /* 0x000000ff0c00720c */ /* 0x000fda0003fc5270 */
[----:B------:R-:W-:Y:S05]  /*1ee0*/  @!P6 BRA `(.L_x_28670) ;  /* 0x0000000000ace947 */ /* 0x000fea0003800000 */
[----:B------:R-:W0:Y:S01]  /*1ef0*/  LDC.64 R8, c[0x0][0x390] ;  /* 0x0000e400ff087b82 */ /* 0x000e220000000a00 */
[----:B------:R-:W2:Y:S01]  /*1f00*/  LDCU.128 UR16, c[0x0][0x380] ;  /* 0x00007000ff1077ac */ /* 0x000ea20008000c00 */
[----:B------:R-:W-:Y:S01]  /*1f10*/  HFMA2 R5, -RZ, RZ, 0, 0 ;  /* 0x00000000ff057431 */ /* 0x000fe200000001ff */
[----:B------:R-:W-:Y:S01]  /*1f20*/  MOV R4, R10 ;  /* 0x0000000a00047202 */ /* 0x000fe20000000f00 */
[----:B0-----:R-:W-:-:S04]  /*1f30*/  IMAD R12, R8, UR4, RZ ;  /* 0x00000004080c7c24 */ /* 0x001fc8000f8e02ff */
[----:B-1----:R-:W-:-:S04]  /*1f40*/  IMAD.WIDE.U32 R6, R8, UR5, R4 ;  /* 0x0000000508067c25 */ /* 0x002fc8000f8e0004 */
[----:B------:R-:W-:Y:S01]  /*1f50*/  IMAD R9, R9, UR5, R12 ;  /* 0x0000000509097c24 */ /* 0x000fe2000f8e020c */
[----:B--2---:R-:W-:-:S03]  /*1f60*/  LEA R4, P6, R6, UR16, 0x2 ;  /* 0x0000001006047c11 */ /* 0x004fc6000f8c10ff */
[----:B------:R-:W-:-:S05]  /*1f70*/  IMAD.IADD R9, R9, 0x1, R7 ;  /* 0x0000000109097824 */ /* 0x000fca00078e0207 */
[C---:B------:R-:W-:Y:S02]  /*1f80*/  LEA.HI.X R5, R6.reuse, UR17, R9, 0x2, P6 ;  /* 0x0000001106057c11 */ /* 0x040fe4000b0f1409 */
[----:B------:R-:W-:-:S03]  /*1f90*/  IADD3 R6, P6, PT, R6, UR18, RZ ;  /* 0x0000001206067c10 */ /* 0x000fc6000ffde0ff */
[----:B------:R-:W2:Y:S01]  /*1fa0*/  LDG.E R12, desc[UR10][R4.64] ;  /* 0x0000000a040c7981 */ /* 0x000ea2000c1e1900 */
[----:B------:R-:W-:Y:S02]  /*1fb0*/  IADD3.X R7, PT, PT, R9, UR19, RZ, P6, !PT ;  /* 0x0000001309077c10 */ /* 0x000fe4000b7fe4ff */
[----:B------:R-:W2:Y:S01]  /*1fc0*/  LDC.64 R8, c[0x0][0x398] ;  /* 0x0000e600ff087b82 */ /* 0x000ea20000000a00 */
[----:B------:R-:W3:Y:S04]  /*1fd0*/  LDG.E R16, desc[UR10][R4.64+0x1000] ;  /* 0x0010000a04107981 */ /* 0x000ee8000c1e1900 */
[----:B------:R-:W5:Y:S02]  /*1fe0*/  LDG.E.U8 R13, desc[UR10][R6.64] ;  /* 0x0000000a060d7981 */ /* 0x000f64000c1e1100 */
[----:B-----5:R-:W-:-:S02]  /*1ff0*/  ISETP.NE.AND P6, PT, R13, RZ, PT ;  /* 0x000000ff0d00720c */ /* 0x020fc40003fc5270 */
[----:B------:R-:W5:Y:S01]  /*2000*/  LDG.E.U8 R13, desc[UR10][R6.64+0x400] ;  /* 0x0004000a060d7981 */ /* 0x000f62000c1e1100 */
[----:B--2---:R-:W-:-:S05]  /*2010*/  FMUL R15, R12, R9 ;  /* 0x000000090c0f7220 */ /* 0x004fca0000400000 */
[----:B------:R-:W-:-:S05]  /*2020*/  FSEL R12, R15, R8, P6 ;  /* 0x000000080f0c7208 */ /* 0x000fca0003000000 */
[----:B----4-:R-:W-:Y:S01]  /*2030*/  FADD R12, -R21, R12 ;  /* 0x0000000c150c7221 */ /* 0x010fe20000000100 */
[----:B------:R-:W-:Y:S02]  /*2040*/  IADD3 R10, PT, PT, R10, 0x800, RZ ;  /* 0x000008000a0a7810 */ /* 0x000fe40007ffe0ff */
[----:B-----5:R-:W-:-:S13]  /*2050*/  ISETP.NE.AND P6, PT, R13, RZ, PT ;  /* 0x000000ff0d00720c */ /* 0x020fda0003fc5270 */
[----:B---3--:R-:W-:Y:S01]  /*2060*/  @P6 FMUL R8, R16, R9 ;  /* 0x0000000910086220 */ /* 0x008fe20000400000 */
[----:B------:R-:W-:Y:S01]  /*2070*/  HFMA2 R16, -RZ, RZ, 3.7421875, 0 ;  /* 0x437c0000ff107431 */ /* 0x000fe200000001ff */
[----:B------:R-:W-:Y:S02]  /*2080*/  MOV R9, 0x3bbb989d ;  /* 0x3bbb989d00097802 */ /* 0x000fe40000000f00 */
        /* <DEDUP_REMOVED lines=10> */
[----:B------:R-:W-:-:S05]  /*2130*/  FFMA R5, R8, 1.925963033500011079e-08, R5 ;  /* 0x32a5706008057823 */ /* 0x000fca0000000005 */
[----:B------:R-:W0:Y:S08]  /*2140*/  MUFU.EX2 R7, R7 ;  /* 0x0000000700077308 */ /* 0x000e300000000800 */
[----:B------:R-:W1:Y:S01]  /*2150*/  MUFU.EX2 R5, R5 ;  /* 0x0000000500057308 */ /* 0x000e620000000800 */
[----:B------:R-:W-:Y:S01]  /*2160*/  SHF.L.U32 R4, R13, 0x17, RZ ;  /* 0x000000170d047819 */ /* 0x000fe200000006ff */
[----:B------:R-:W-:-:S04]  /*2170*/  IMAD.SHL.U32 R9, R9, 0x800000, RZ ;  /* 0x0080000009097824 */ /* 0x000fc800078e00ff */
[----:B0-----:R-:W-:-:S04]  /*2180*/  FFMA R4, R4, R7, R11 ;  /* 0x0000000704047223 */ /* 0x001fc8000000000b */
[----:B-1----:R-:W-:-:S07]  /*2190*/  FFMA R11, R9, R5, R4 ;  /* 0x00000005090b7223 */ /* 0x002fce0000000004 */
.L_x_28670:
[----:B------:R-:W-:Y:S05]  /*21a0*/  BSYNC.RECONVERGENT B1 ;  /* 0x0000000000017941 */ /* 0x000fea0003800200 */
.L_x_28669:
[----:B------:R-:W-:-:S13]  /*21b0*/  ISETP.NE.AND P6, PT, R14, RZ, PT ;  /* 0x000000ff0e00720c */ /* 0x000fda0003fc5270 */
[----:B------:R-:W-:Y:S05]  /*21c0*/  @P6 BRA `(.L_x_28663) ;  /* 0x0000000000746947 */ /* 0x000fea0003800000 */
[----:B-1----:R-:W0:Y:S01]  /*21d0*/  LDC.64 R6, c[0x0][0x390] ;  /* 0x0000e400ff067b82 */ /* 0x002e220000000a00 */
[----:B------:R-:W1:Y:S01]  /*21e0*/  LDCU.128 UR16, c[0x0][0x380] ;  /* 0x00007000ff1077ac */ /* 0x000e620008000c00 */
[----:B------:R-:W-:Y:S01]  /*21f0*/  HFMA2 R5, -RZ, RZ, 0, 0 ;  /* 0x00000000ff057431 */ /* 0x000fe200000001ff */
[----:B------:R-:W-:Y:S01]  /*2200*/  MOV R4, R10 ;  /* 0x0000000a00047202 */ /* 0x000fe20000000f00 */
[----:B------:R-:W2:Y:S01]  /*2210*/  LDCU UR6, c[0x0][0x39c] ;  /* 0x00007380ff0677ac */ /* 0x000ea20008000800 */
[----:B0-----:R-:W-:-:S03]  /*2220*/  IMAD R8, R6, UR4, RZ ;  /* 0x0000000406087c24 */ /* 0x001fc6000f8e02ff */
[----:B------:R-:W-:-:S04]  /*2230*/  IMAD.WIDE.U32 R4, R6, UR5, R4 ;  /* 0x0000000506047c25 */ /* 0x000fc8000f8e0004 */
[----:B------:R-:W-:Y:S01]  /*2240*/  IMAD R7, R7, UR5, R8 ;  /* 0x0000000507077c24 */ /* 0x000fe2000f8e0208 */
[----:B-1----:R-:W-:-:S03]  /*2250*/  LEA R6, P6, R4, UR16, 0x2 ;  /* 0x0000001004067c11 */ /* 0x002fc6000f8c10ff */
[----:B------:R-:W-:-:S05]  /*2260*/  IMAD.IADD R5, R7, 0x1, R5 ;  /* 0x0000000107057824 */ /* 0x000fca00078e0205 */
[C---:B------:R-:W-:Y:S02]  /*2270*/  LEA.HI.X R7, R4.reuse, UR17, R5, 0x2, P6 ;  /* 0x0000001104077c11 */ /* 0x040fe4000b0f1405 */
[----:B------:R-:W-:-:S03]  /*2280*/  IADD3 R4, P6, PT, R4, UR18, RZ ;  /* 0x0000001204047c10 */ /* 0x000fc6000ffde0ff */
[----:B------:R-:W2:Y:S01]  /*2290*/  LDG.E R6, desc[UR10][R6.64] ;  /* 0x0000000a06067981 */ /* 0x000ea2000c1e1900 */
[----:B------:R-:W-:-:S05]  /*22a0*/  IADD3.X R5, PT, PT, R5, UR19, RZ, P6, !PT ;  /* 0x0000001305057c10 */ /* 0x000fca000b7fe4ff */
[----:B------:R-:W3:Y:S01]  /*22b0*/  LDG.E.U8 R4, desc[UR10][R4.64] ;  /* 0x0000000a04047981 */ /* 0x000ee2000c1e1100 */
[----:B------:R-:W-:Y:S01]  /*22c0*/  HFMA2 R10, -RZ, RZ, 3.7421875, 0 ;  /* 0x437c0000ff0a7431 */ /* 0x000fe200000001ff */
[----:B------:R-:W-:Y:S02]  /*22d0*/  MOV R9, 0x3bbb989d ;  /* 0x3bbb989d00097802 */ /* 0x000fe40000000f00 */
[----:B---3--:R-:W-:Y:S01]  /*22e0*/  ISETP.NE.AND P6, PT, R4, RZ, PT ;  /* 0x000000ff0400720c */ /* 0x008fe20003fc5270 */
[----:B--2---:R-:W-:-:S12]  /*22f0*/  FMUL R8, R6, UR6 ;  /* 0x0000000606087c20 */ /* 0x004fd80008400000 */
[----:B------:R-:W4:Y:S02]  /*2300*/  @!P6 LDC R8, c[0x0][0x398] ;  /* 0x0000e600ff08eb82 */ /* 0x000f240000000800 */
[----:B----4-:R-:W-:-:S04]  /*2310*/  FADD R8, -R21, R8 ;  /* 0x0000000815087221 */ /* 0x010fc80000000100 */
[----:B------:R-:W-:-:S04]  /*2320*/  FFMA.SAT R9, R8, R9, 0.5 ;  /* 0x3f00000008097423 */ /* 0x000fc80000002009 */
[----:B------:R-:W-:-:S04]  /*2330*/  FFMA.RM R9, R9, R10, 12582913 ;  /* 0x4b40000109097423 */ /* 0x000fc8000000400a */
[----:B------:R-:W-:-:S04]  /*2340*/  FADD R7, R9, -12583039 ;  /* 0xcb40007f09077421 */ /* 0x000fc80000000000 */
[----:B------:R-:W-:-:S04]  /*2350*/  FFMA R7, R8, 1.4426950216293334961, -R7 ;  /* 0x3fb8aa3b08077823 */ /* 0x000fc80000000807 */
[----:B------:R-:W-:-:S06]  /*2360*/  FFMA R7, R8, 1.925963033500011079e-08, R7 ;  /* 0x32a5706008077823 */ /* 0x000fcc0000000007 */
[----:B------:R-:W0:Y:S01]  /*2370*/  MUFU.EX2 R7, R7 ;  /* 0x0000000700077308 */ /* 0x000e220000000800 */
[----:B------:R-:W-:-:S05]  /*2380*/  SHF.L.U32 R4, R9, 0x17, RZ ;  /* 0x0000001709047819 */ /* 0x000fca00000006ff */
[----:B0-----:R-:W-:-:S07]  /*2390*/  FFMA R11, R4, R7, R11 ;  /* 0x00000007040b7223 */ /* 0x001fce000000000b */
.L_x_28663:
[----:B------:R-:W-:Y:S05]  /*23a0*/  BSYNC.RECONVERGENT B0 ;  /* 0x0000000000007941 */ /* 0x000fea0003800200 */
.L_x_28662:
[----:B------:R-:W-:Y:S01]  /*23b0*/  IMAD.MOV.U32 R13, RZ, RZ, R11 ;  /* 0x000000ffff0d7224 */ /* 0x000fe200078e000b */
[----:B------:R-:W-:Y:S01]  /*23c0*/  ISETP.GT.AND P6, PT, R28, 0x1b, PT ;  /* 0x0000001b1c00780c */ /* 0x000fe20003fc4270 */
[----:B------:R-:W0:Y:S01]  /*23d0*/  S2UR UR8, SR_CgaCtaId ;  /* 0x00000000000879c3 */ /* 0x000e220000008800 */
[----:B------:R-:W-:Y:S01]  /*23e0*/  UMOV UR6, 0x400 ;  /* 0x0000040000067882 */ /* 0x000fe20000000000 */
[----:B------:R-:W-:Y:S01]  /*23f0*/  SHF.R.U32.HI R5, RZ, 0x3, R0 ;  /* 0x00000003ff057819 */ /* 0x000fe20000011600 */
[----:B--23--:R-:W2:Y:S01]  /*2400*/  SHFL.DOWN PT, R4, R13, 0x1, 0x1f ;  /* 0x08201f000d047f89 */ /* 0x00cea200000e0000 */
[----:B------:R-:W-:Y:S01]  /*2410*/  UIADD3 UR6, UPT, UPT, UR6, 0xa8, URZ ;  /* 0x000000a806067890 */ /* 0x000fe2000fffe0ff */
[----:B------:R-:W-:Y:S03]  /*2420*/  BSSY.RECONVERGENT B0, `(.L_x_28671) ;  /* 0x000003c000007945 */ /* 0x000fe60003800200 */
[----:B------:R-:W3:Y:S01]  /*2430*/  S2UR UR7, SR_CgaCtaId ;  /* 0x00000000000779c3 */ /* 0x000ee20000008800 */
[----:B0-----:R-:W-:Y:S01]  /*2440*/  ULEA UR8, UR8, UR6, 0x18 ;  /* 0x0000000608087291 */ /* 0x001fe2000f8ec0ff */
[----:B--2---:R-:W-:-:S02]  /*2450*/  @!P1 FADD R13, R4, R13 ;  /* 0x0000000d040d9221 */ /* 0x004fc40000000000 */
[----:B------:R-:W-:-:S03]  /*2460*/  UMOV UR6, 0x400 ;  /* 0x0000040000067882 */ /* 0x000fc60000000000 */
[----:B------:R-:W0:Y:S01]  /*2470*/  SHFL.DOWN PT, R4, R13, 0x2, 0x1f ;  /* 0x08401f000d047f89 */ /* 0x000e2200000e0000 */
[----:B---3--:R-:W-:Y:S01]  /*2480*/  ULEA UR6, UR7, UR6, 0x18 ;  /* 0x0000000607067291 */ /* 0x008fe2000f8ec0ff */
[----:B0-----:R-:W-:-:S05]  /*2490*/  @!P2 FADD R13, R13, R4 ;  /* 0x000000040d0da221 */ /* 0x001fca0000000000 */
[----:B------:R-:W0:Y:S02]  /*24a0*/  SHFL.DOWN PT, R4, R13, 0x4, 0x1f ;  /* 0x08801f000d047f89 */ /* 0x000e2400000e0000 */
[----:B0-----:R-:W-:Y:S01]  /*24b0*/  @!P6 FADD R13, R13, R4 ;  /* 0x000000040d0de221 */ /* 0x001fe20000000000 */
[----:B------:R-:W-:-:S04]  /*24c0*/  ISETP.NE.AND P6, PT, R0, RZ, PT ;  /* 0x000000ff0000720c */ /* 0x000fc80003fc5270 */
[----:B------:R-:W0:Y:S02]  /*24d0*/  SHFL.DOWN PT, R4, R13, 0x8, 0x1f ;  /* 0x09001f000d047f89 */ /* 0x000e2400000e0000 */
[----:B0-----:R-:W-:-:S05]  /*24e0*/  @!P3 FADD R13, R13, R4 ;  /* 0x000000040d0db221 */ /* 0x001fca0000000000 */
[----:B------:R-:W0:Y:S02]  /*24f0*/  SHFL.DOWN PT, R4, R13, 0x10, 0x1f ;  /* 0x0a001f000d047f89 */ /* 0x000e2400000e0000 */
[----:B0-----:R-:W-:Y:S01]  /*2500*/  @!P4 FADD R13, R13, R4 ;  /* 0x000000040d0dc221 */ /* 0x001fe20000000000 */
[----:B------:R-:W-:-:S05]  /*2510*/  LOP3.LUT R4, R5, 0x7c, RZ, 0xc0, !PT ;  /* 0x0000007c05047812 */ /* 0x000fca00078ec0ff */
[----:B------:R0:W-:Y:S01]  /*2520*/  @P5 STS [R4+UR8+0x20], R13 ;  /* 0x0000200d04005988 */ /* 0x0001e20008000808 */
[----:B------:R-:W-:Y:S06]  /*2530*/  BAR.SYNC.DEFER_BLOCKING 0x0 ;  /* 0x0000000000007b1d */ /* 0x000fec0000010000 */
[----:B------:R-:W-:Y:S05]  /*2540*/  @P6 BRA `(.L_x_28672) ;  /* 0x0000000000a46947 */ /* 0x000fea0003800000 */
[----:B------:R-:W2:Y:S04]  /*2550*/  LDS R12, [UR6+0xcc] ;  /* 0x0000cc06ff0c7984 */ /* 0x000ea80008000800 */
[----:B------:R-:W3:Y:S04]  /*2560*/  LDS.128 R8, [UR6+0xd0] ;  /* 0x0000d006ff087984 */ /* 0x000ee80008000c00 */
[----:B------:R-:W5:Y:S04]  /*2570*/  LDS.128 R16, [UR6+0xe0] ;  /* 0x0000e006ff107984 */ /* 0x000f680008000c00 */
[----:B01----:R-:W0:Y:S01]  /*2580*/  LDS.128 R4, [UR6+0xf0] ;  /* 0x0000f006ff047984 */ /* 0x003e220008000c00 */
[----:B--2---:R-:W-:-:S04]  /*2590*/  FADD R13, R13, R12 ;  /* 0x0000000c0d0d7221 */ /* 0x004fc80000000000 */
[----:B---3--:R-:W-:Y:S02]  /*25a0*/  FADD R8, R13, R8 ;  /* 0x000000080d087221 */ /* 0x008fe40000000000 */
[----:B------:R-:W1:Y:S02]  /*25b0*/  LDS.128 R12, [UR6+0x100] ;  /* 0x00010006ff0c7984 */ /* 0x000e640008000c00 */
[----:B------:R-:W-:-:S04]  /*25c0*/  FADD R9, R8, R9 ;  /* 0x0000000908097221 */ /* 0x000fc80000000000 */
[----:B------:R-:W-:-:S04]  /*25d0*/  FADD R10, R9, R10 ;  /* 0x0000000a090a7221 */ /* 0x000fc80000000000 */
[----:B------:R-:W-:-:S04]  /*25e0*/  FADD R11, R10, R11 ;  /* 0x0000000b0a0b7221 */ /* 0x000fc80000000000 */
[----:B-----5:R-:W-:Y:S02]  /*25f0*/  FADD R16, R11, R16 ;  /* 0x000000100b107221 */ /* 0x020fe40000000000 */
        /* <DEDUP_REMOVED lines=30> */
.L_x_28672:
[----:B------:R-:W-:Y:S05]  /*27e0*/  BSYNC.RECONVERGENT B0 ;  /* 0x0000000000007941 */ /* 0x000fea0003800200 */
.L_x_28671:
[----:B------:R-:W-:Y:S06]  /*27f0*/  BAR.SYNC.DEFER_BLOCKING 0x0 ;  /* 0x0000000000007b1d */ /* 0x000fec0000010000 */
[----:B------:R-:W3:Y:S01]  /*2800*/  LDCU UR20, c[0x0][0x39c] ;  /* 0x00007380ff1477ac */ /* 0x000ee20008000800 */
[----:B------:R-:W-:Y:S01]  /*2810*/  BSSY.RECONVERGENT B0, `(.L_x_28673) ;  /* 0x0000113000007945 */ /* 0x000fe20003800200 */
[----:B------:R-:W0:Y:S01]  /*2820*/  LDCU UR8, c[0x0][0x3b8] ;  /* 0x00007700ff0877ac */ /* 0x000e220008000800 */
[----:B------:R-:W0:Y:S02]  /*2830*/  LDCU.128 UR16, c[0x0][0x380] ;  /* 0x00007000ff1077ac */ /* 0x000e240008000c00 */
[----:B------:R-:W-:Y:S05]  /*2840*/  @P0 BRA `(.L_x_28674) ;  /* 0x00000010003c0947 */ /* 0x000fea0003800000 */
[----:B------:R-:W0:Y:S01]  /*2850*/  LDS R19, [UR6+0x14c] ;  /* 0x00014c06ff137984 */ /* 0x000e220008000800 */
[----:B--2---:R-:W-:Y:S01]  /*2860*/  LEA.HI R8, R3, 0x1, RZ, 0x16 ;  /* 0x0000000103087811 */ /* 0x004fe200078fb0ff */
[----:B------:R-:W-:Y:S01]  /*2870*/  BSSY.RECONVERGENT B1, `(.L_x_28675) ;  /* 0x000007d000017945 */ /* 0x000fe20003800200 */
[----:B------:R-:W-:Y:S02]  /*2880*/  MOV R18, R0 ;  /* 0x0000000000127202 */ /* 0x000fe40000000f00 */
[----:B------:R-:W-:-:S04]  /*2890*/  LOP3.LUT R8, R8, 0x3, RZ, 0xc0, !PT ;  /* 0x0000000308087812 */ /* 0x000fc800078ec0ff */
[----:B------:R-:W-:-:S13]  /*28a0*/  ISETP.NE.AND P0, PT, R8, RZ, PT ;  /* 0x000000ff0800720c */ /* 0x000fda0003f05270 */
[----:B------:R-:W-:Y:S05]  /*28b0*/  @!P0 BRA `(.L_x_28676) ;  /* 0x0000000400e08947 */ /* 0x000fea0003800000 */
[----:B-1----:R-:W1:Y:S01]  /*28c0*/  LDC.64 R6, c[0x0][0x390] ;  /* 0x0000e400ff067b82 */ /* 0x002e620000000a00 */
[----:B------:R-:W2:Y:S01]  /*28d0*/  LDCU.128 UR12, c[0x0][0x380] ;  /* 0x00007000ff0c77ac */ /* 0x000ea20008000c00 */
[----:B------:R-:W-:Y:S01]  /*28e0*/  HFMA2 R5, -RZ, RZ, 0, 0 ;  /* 0x00000000ff057431 */ /* 0x000fe200000001ff */
[----:B0-----:R-:W-:Y:S01]  /*28f0*/  MOV R4, R0 ;  /* 0x0000000000047202 */ /* 0x001fe20000000f00 */
[----:B------:R-:W0:Y:S01]  /*2900*/  LDCU UR7, c[0x0][0x39c] ;  /* 0x00007380ff0777ac */ /* 0x000e220008000800 */
[----:B-1----:R-:W-:-:S03]  /*2910*/  IMAD R10, R6, UR4, RZ ;  /* 0x00000004060a7c24 */ /* 0x002fc6000f8e02ff */
[----:B------:R-:W-:-:S04]  /*2920*/  IMAD.WIDE.U32 R4, R6, UR5, R4 ;  /* 0x0000000506047c25 */ /* 0x000fc8000f8e0004 */
[----:B------:R-:W-:Y:S01]  /*2930*/  IMAD R7, R7, UR5, R10 ;  /* 0x0000000507077c24 */ /* 0x000fe2000f8e020a */
[----:B--2---:R-:W-:-:S03]  /*2940*/  IADD3 R10, P0, PT, R4, UR14, RZ ;  /* 0x0000000e040a7c10 */ /* 0x004fc6000ff1e0ff */
[----:B------:R-:W-:-:S05]  /*2950*/  IMAD.IADD R7, R5, 0x1, R7 ;  /* 0x0000000105077824 */ /* 0x000fca00078e0207 */
[----:B------:R-:W-:Y:S02]  /*2960*/  IADD3.X R11, PT, PT, R7, UR15, RZ, P0, !PT ;  /* 0x0000000f070b7c10 */ /* 0x000fe400087fe4ff */
[----:B------:R-:W-:-:S03]  /*2970*/  LEA R12, P0, R4, UR12, 0x2 ;  /* 0x0000000c040c7c11 */ /* 0x000fc6000f8010ff */
[----:B------:R-:W2:Y:S01]  /*2980*/  LDG.E.U8 R5, desc[UR10][R10.64] ;  /* 0x0000000a0a057981 */ /* 0x000ea2000c1e1100 */
[----:B------:R-:W-:-:S05]  /*2990*/  LEA.HI.X R13, R4, UR13, R7, 0x2, P0 ;  /* 0x0000000d040d7c11 */ /* 0x000fca00080f1407 */
[----:B------:R-:W0:Y:S01]  /*29a0*/  LDG.E R4, desc[UR10][R12.64] ;  /* 0x0000000a0c047981 */ /* 0x000e22000c1e1900 */
[----:B------:R-:W-:Y:S01]  /*29b0*/  HFMA2 R6, -RZ, RZ, 3.7421875, 0 ;  /* 0x437c0000ff067431 */ /* 0x000fe200000001ff */
[----:B------:R-:W-:Y:S01]  /*29c0*/  BSSY.RECONVERGENT B2, `(.L_x_28677) ;  /* 0x000001a000027945 */ /* 0x000fe20003800200 */
[----:B------:R-:W-:Y:S02]  /*29d0*/  LOP3.LUT R18, R0, 0x400, RZ, 0xfc, !PT ;  /* 0x0000040000127812 */ /* 0x000fe400078efcff */
[----:B--2---:R-:W-:Y:S02]  /*29e0*/  ISETP.NE.AND P0, PT, R5, RZ, PT ;  /* 0x000000ff0500720c */ /* 0x004fe40003f05270 */
[----:B------:R-:W-:Y:S01]  /*29f0*/  MOV R5, 0x3bbb989d ;  /* 0x3bbb989d00057802 */ /* 0x000fe20000000f00 */
[----:B0-----:R-:W-:-:S10]  /*2a00*/  FMUL R4, R4, UR7 ;  /* 0x0000000704047c20 */ /* 0x001fd40008400000 */
[----:B------:R-:W4:Y:S02]  /*2a10*/  @!P0 LDC R4, c[0x0][0x398] ;  /* 0x0000e600ff048b82 */ /* 0x000f240000000800 */
[----:B----4-:R-:W-:-:S04]  /*2a20*/  FADD R4, -R21, R4 ;  /* 0x0000000415047221 */ /* 0x010fc80000000100 */
[----:B------:R-:W-:-:S04]  /*2a30*/  FFMA.SAT R5, R4, R5, 0.5 ;  /* 0x3f00000004057423 */ /* 0x000fc80000002005 */
[----:B------:R-:W-:Y:S02]  /*2a40*/  FFMA.RM R5, R5, R6, 12582913 ;  /* 0x4b40000105057423 */ /* 0x000fe40000004006 */
[----:B------:R-:W0:Y:S02]  /*2a50*/  MUFU.RCP R6, R19 ;  /* 0x0000001300067308 */ /* 0x000e240000001000 */
[C---:B------:R-:W-:Y:S01]  /*2a60*/  FADD R7, R5.reuse, -12583039 ;  /* 0xcb40007f05077421 */ /* 0x040fe20000000000 */
[----:B------:R-:W-:-:S03]  /*2a70*/  SHF.L.U32 R27, R5, 0x17, RZ ;  /* 0x00000017051b7819 */ /* 0x000fc600000006ff */
[----:B------:R-:W-:-:S04]  /*2a80*/  FFMA R7, R4, 1.4426950216293334961, -R7 ;  /* 0x3fb8aa3b04077823 */ /* 0x000fc80000000807 */
[----:B------:R-:W-:-:S04]  /*2a90*/  FFMA R7, R4, 1.925963033500011079e-08, R7 ;  /* 0x32a5706004077823 */ /* 0x000fc80000000007 */
[----:B------:R-:W1:Y:S01]  /*2aa0*/  MUFU.EX2 R4, R7 ;  /* 0x0000000700047308 */ /* 0x000e620000000800 */
[----:B0-----:R-:W-:-:S04]  /*2ab0*/  FFMA R5, -R19, R6, 1 ;  /* 0x3f80000013057423 */ /* 0x001fc80000000106 */
[----:B------:R-:W-:Y:S01]  /*2ac0*/  FFMA R6, R6, R5, R6 ;  /* 0x0000000506067223 */ /* 0x000fe20000000006 */
[----:B-1----:R-:W-:-:S04]  /*2ad0*/  FMUL R27, R27, R4 ;  /* 0x000000041b1b7220 */ /* 0x002fc80000400000 */
[----:B------:R-:W0:Y:S01]  /*2ae0*/  FCHK P0, R27, R19 ;  /* 0x000000131b007302 */ /* 0x000e220000000000 */
[----:B------:R-:W-:-:S04]  /*2af0*/  FFMA R5, R27, R6, RZ ;  /* 0x000000061b057223 */ /* 0x000fc800000000ff */
[----:B------:R-:W-:-:S04]  /*2b00*/  FFMA R4, -R19, R5, R27 ;  /* 0x0000000513047223 */ /* 0x000fc8000000011b */
[----:B------:R-:W-:Y:S01]  /*2b10*/  FFMA R9, R6, R4, R5 ;  /* 0x0000000406097223 */ /* 0x000fe20000000005 */
[----:B0-----:R-:W-:Y:S06]  /*2b20*/  @!P0 BRA `(.L_x_28678) ;  /* 0x00000000000c8947 */ /* 0x001fec0003800000 */
[----:B------:R-:W-:-:S07]  /*2b30*/  MOV R20, 0x2b50 ;  /* 0x00002b5000147802 */ /* 0x000fce0000000f00 */
[----:B---3--:R-:W-:Y:S05]  /*2b40*/  CALL.REL.NOINC `($__internal_466_$__cuda_sm3x_div_rn_noftz_f32_slowpath) ;  /* 0x0000000c009c7944 */ /* 0x008fea0003c00000 */
[----:B------:R-:W-:-:S07]  /*2b50*/  IMAD.MOV.U32 R9, RZ, RZ, R4 ;  /* 0x000000ffff097224 */ /* 0x000fce00078e0004 */
.L_x_28678:
[----:B---3--:R-:W-:Y:S05]  /*2b60*/  BSYNC.RECONVERGENT B2 ;  /* 0x0000000000027941 */ /* 0x008fea0003800200 */
.L_x_28677:
[----:B------:R-:W0:Y:S01]  /*2b70*/  LDC.64 R14, c[0x0][0x3a8] ;  /* 0x0000ea00ff0e7b82 */ /* 0x000e220000000a00 */
[----:B------:R-:W-:Y:S01]  /*2b80*/  HFMA2 R5, -RZ, RZ, 0, 0 ;  /* 0x00000000ff057431 */ /* 0x000fe200000001ff */
[----:B------:R-:W-:-:S06]  /*2b90*/  MOV R4, R0 ;  /* 0x0000000000047202 */ /* 0x000fcc0000000f00 */
        /* <DEDUP_REMOVED lines=10> */
[----:B------:R-:W3:Y:S01]  /*2c40*/  LDG.E.U8 R5, desc[UR10][R10.64+0x400] ;  /* 0x0004000a0a057981 */ /* 0x000ee2000c1e1100 */
[----:B------:R-:W0:Y:S03]  /*2c50*/  LDCU UR7, c[0x0][0x39c] ;  /* 0x00007380ff0777ac */ /* 0x000e260008000800 */
[----:B------:R-:W0:Y:S01]  /*2c60*/  LDG.E R4, desc[UR10][R12.64+0x1000] ;  /* 0x0010000a0c047981 */ /* 0x000e22000c1e1900 */
[----:B------:R-:W-:Y:S01]  /*2c70*/  MOV R14, 0x437c0000 ;  /* 0x437c0000000e7802 */ /* 0x000fe20000000f00 */
[----:B------:R-:W1:Y:S01]  /*2c80*/  MUFU.RCP R16, R19 ;  /* 0x0000001300107308 */ /* 0x000e620000001000 */
[----:B------:R-:W-:Y:S01]  /*2c90*/  ISETP.NE.AND P2, PT, R8, 0x2, PT ;  /* 0x000000020800780c */ /* 0x000fe20003f45270 */
[----:B------:R-:W-:Y:S01]  /*2ca0*/  BSSY.RECONVERGENT B2, `(.L_x_28679) ;  /* 0x0000018000027945 */ /* 0x000fe20003800200 */
[----:B------:R-:W-:Y:S01]  /*2cb0*/  LOP3.LUT R18, R0, 0x800, RZ, 0xfc, !PT ;  /* 0x0000080000127812 */ /* 0x000fe200078efcff */
[----:B-1----:R-:W-:Y:S01]  /*2cc0*/  FFMA R15, -R19, R16, 1 ;  /* 0x3f800000130f7423 */ /* 0x002fe20000000110 */
[----:B---3--:R-:W-:Y:S01]  /*2cd0*/  ISETP.NE.AND P0, PT, R5, RZ, PT ;  /* 0x000000ff0500720c */ /* 0x008fe20003f05270 */
[----:B------:R-:W-:-:S02]  /*2ce0*/  IMAD.MOV.U32 R5, RZ, RZ, 0x3bbb989d ;  /* 0x3bbb989dff057424 */ /* 0x000fc400078e00ff */
[----:B0-----:R-:W-:-:S10]  /*2cf0*/  FMUL R4, R4, UR7 ;  /* 0x0000000704047c20 */ /* 0x001fd40008400000 */
[----:B------:R-:W0:Y:S02]  /*2d00*/  @!P0 LDC R4, c[0x0][0x398] ;  /* 0x0000e600ff048b82 */ /* 0x000e240000000800 */
[----:B0-----:R-:W-:-:S04]  /*2d10*/  FADD R4, -R21, R4 ;  /* 0x0000000415047221 */ /* 0x001fc80000000100 */
[----:B------:R-:W-:-:S04]  /*2d20*/  FFMA.SAT R5, R4, R5, 0.5 ;  /* 0x3f00000004057423 */ /* 0x000fc80000002005 */
[----:B------:R-:W-:-:S04]  /*2d30*/  FFMA.RM R5, R5, R14, 12582913 ;  /* 0x4b40000105057423 */ /* 0x000fc8000000400e */
[C---:B--2---:R-:W-:Y:S01]  /*2d40*/  FADD R9, R5.reuse, -12583039 ;  /* 0xcb40007f05097421 */ /* 0x044fe20000000000 */
[----:B------:R-:W-:-:S03]  /*2d50*/  SHF.L.U32 R5, R5, 0x17, RZ ;  /* 0x0000001705057819 */ /* 0x000fc600000006ff */
[----:B------:R-:W-:-:S04]  /*2d60*/  FFMA R9, R4, 1.4426950216293334961, -R9 ;  /* 0x3fb8aa3b04097823 */ /* 0x000fc80000000809 */
[----:B------:R-:W-:Y:S01]  /*2d70*/  FFMA R9, R4, 1.925963033500011079e-08, R9 ;  /* 0x32a5706004097823 */ /* 0x000fe20000000009 */
[----:B------:R-:W-:-:S03]  /*2d80*/  FFMA R4, R16, R15, R16 ;  /* 0x0000000f10047223 */ /* 0x000fc60000000010 */
        /* <DEDUP_REMOVED lines=8> */
[----:B------:R-:W-:Y:S05]  /*2e10*/  CALL.REL.NOINC `($__internal_466_$__cuda_sm3x_div_rn_noftz_f32_slowpath) ;  /* 0x0000000800e87944 */ /* 0x000fea0003c00000 */
.L_x_28680:
[----:B------:R-:W-:Y:S05]  /*2e20*/  BSYNC.RECONVERGENT B2 ;  /* 0x0000000000027941 */ /* 0x000fea0003800200 */
.L_x_28679:
[----:B------:R0:W-:Y:S01]  /*2e30*/  STG.E desc[UR10][R6.64+0x1000], R4 ;  /* 0x0010000406007986 */ /* 0x0001e2000c10190a */
[----:B------:R-:W-:Y:S05]  /*2e40*/  @!P2 BRA `(.L_x_28676) ;  /* 0x00000000007ca947 */ /* 0x000fea0003800000 */
[----:B------:R-:W2:Y:S01]  /*2e50*/  LDG.E.U8 R10, desc[UR10][R10.64+0x800] ;  /* 0x0008000a0a0a7981 */ /* 0x000ea2000c1e1100 */
[----:B------:R-:W0:Y:S03]  /*2e60*/  LDCU UR7, c[0x0][0x39c] ;  /* 0x00007380ff0777ac */ /* 0x000e260008000800 */
[----:B------:R-:W0:Y:S01]  /*2e70*/  LDG.E R12, desc[UR10][R12.64+0x2000] ;  /* 0x0020000a0c0c7981 */ /* 0x000e22000c1e1900 */
[----:B------:R-:W-:Y:S01]  /*2e80*/  MOV R5, 0x3bbb989d ;  /* 0x3bbb989d00057802 */ /* 0x000fe20000000f00 */
[----:B------:R-:W-:Y:S01]  /*2e90*/  IMAD.MOV.U32 R8, RZ, RZ, 0x437c0000 ;  /* 0x437c0000ff087424 */ /* 0x000fe200078e00ff */
[----:B------:R-:W-:Y:S01]  /*2ea0*/  BSSY.RECONVERGENT B2, `(.L_x_28681) ;  /* 0x0000018000027945 */ /* 0x000fe20003800200 */
[----:B------:R-:W-:Y:S02]  /*2eb0*/  LOP3.LUT R18, R0, 0xc00, RZ, 0xfc, !PT ;  /* 0x00000c0000127812 */ /* 0x000fe400078efcff */
[----:B--2---:R-:W-:Y:S01]  /*2ec0*/  ISETP.NE.AND P0, PT, R10, RZ, PT ;  /* 0x000000ff0a00720c */ /* 0x004fe20003f05270 */
[----:B0-----:R-:W-:-:S12]  /*2ed0*/  FMUL R4, R12, UR7 ;  /* 0x000000070c047c20 */ /* 0x001fd80008400000 */
[----:B------:R-:W0:Y:S02]  /*2ee0*/  @!P0 LDC R4, c[0x0][0x398] ;  /* 0x0000e600ff048b82 */ /* 0x000e240000000800 */
[----:B0-----:R-:W-:-:S04]  /*2ef0*/  FADD R4, -R21, R4 ;  /* 0x0000000415047221 */ /* 0x001fc80000000100 */
        /* <DEDUP_REMOVED lines=8> */
[----:B0-----:R-:W-:Y:S01]  /*2f80*/  FFMA R11, -R19, R8, 1 ;  /* 0x3f800000130b7423 */ /* 0x001fe20000000108 */
[----:B-1----:R-:W-:-:S03]  /*2f90*/  FMUL R27, R5, R4 ;  /* 0x00000004051b7220 */ /* 0x002fc60000400000 */
[----:B------:R-:W-:-:S03]  /*2fa0*/  FFMA R4, R8, R11, R8 ;  /* 0x0000000b08047223 */ /* 0x000fc60000000008 */
[----:B------:R-:W0:Y:S01]  /*2fb0*/  FCHK P0, R27, R19 ;  /* 0x000000131b007302 */ /* 0x000e220000000000 */
[----:B------:R-:W-:-:S04]  /*2fc0*/  FFMA R5, R4, R27, RZ ;  /* 0x0000001b04057223 */ /* 0x000fc800000000ff */
[----:B------:R-:W-:-:S04]  /*2fd0*/  FFMA R8, -R19, R5, R27 ;  /* 0x0000000513087223 */ /* 0x000fc8000000011b */
[----:B------:R-:W-:Y:S01]  /*2fe0*/  FFMA R4, R4, R8, R5 ;  /* 0x0000000804047223 */ /* 0x000fe20000000005 */
[----:B0-----:R-:W-:Y:S06]  /*2ff0*/  @!P0 BRA `(.L_x_28682) ;  /* 0x0000000000088947 */ /* 0x001fec0003800000 */
[----:B------:R-:W-:-:S07]  /*3000*/  MOV R20, 0x3020 ;  /* 0x0000302000147802 */ /* 0x000fce0000000f00 */
[----:B------:R-:W-:Y:S05]  /*3010*/  CALL.REL.NOINC `($__internal_466_$__cuda_sm3x_div_rn_noftz_f32_slowpath) ;  /* 0x0000000800687944 */ /* 0x000fea0003c00000 */
.L_x_28682:
[----:B------:R-:W-:Y:S05]  /*3020*/  BSYNC.RECONVERGENT B2 ;  /* 0x0000000000027941 */ /* 0x000fea0003800200 */
.L_x_28681:
[----:B------:R0:W-:Y:S02]  /*3030*/  STG.E desc[UR10][R6.64+0x2000], R4 ;  /* 0x0020000406007986 */ /* 0x0001e4000c10190a */
.L_x_28676:
[----:B0--3--:R-:W-:Y:S05]  /*3040*/  BSYNC.RECONVERGENT B1 ;  /* 0x0000000000017941 */ /* 0x009fea0003800200 */
.L_x_28675:
[----:B-12---:R-:W0:Y:S01]  /*3050*/  LDC.64 R6, c[0x0][0x390] ;  /* 0x0000e400ff067b82 */ /* 0x006e220000000a00 */
[----:B------:R-:W-:-:S07]  /*3060*/  ISETP.GE.U32.AND P0, PT, R3, 0xc00, PT ;  /* 0x00000c000300780c */ /* 0x000fce0003f06070 */
[----:B------:R-:W1:Y:S08]  /*3070*/  LDC.64 R8, c[0x0][0x3a0] ;  /* 0x0000e800ff087b82 */ /* 0x000e700000000a00 */
[----:B------:R-:W2:Y:S01]  /*3080*/  LDC.64 R10, c[0x0][0x3a8] ;  /* 0x0000ea00ff0a7b82 */ /* 0x000ea20000000a00 */
[----:B------:R-:W-:Y:S05]  /*3090*/  @!P0 BRA `(.L_x_28674) ;  /* 0x0000000800288947 */ /* 0x000fea0003800000 */
.L_x_28691:
[----:B------:R-:W-:Y:S01]  /*30a0*/  HFMA2 R5, -RZ, RZ, 0, 0 ;  /* 0x00000000ff057431 */ /* 0x000fe200000001ff */
[----:B0-----:R-:W-:Y:S01]  /*30b0*/  MOV R4, R18 ;  /* 0x0000001200047202 */ /* 0x001fe20000000f00 */
[----:B0-----:R-:W-:-:S04]  /*30c0*/  IMAD R12, R6, UR4, RZ ;  /* 0x00000004060c7c24 */ /* 0x001fc8000f8e02ff */
[----:B------:R-:W-:Y:S02]  /*30d0*/  IMAD R13, R7, UR5, R12 ;  /* 0x00000005070d7c24 */ /* 0x000fe4000f8e020c */
[----:B------:R-:W-:-:S04]  /*30e0*/  IMAD.WIDE.U32 R4, R6, UR5, R4 ;  /* 0x0000000506047c25 */ /* 0x000fc8000f8e0004 */
[----:B------:R-:W-:Y:S01]  /*30f0*/  IMAD.IADD R5, R13, 0x1, R5 ;  /* 0x000000010d057824 */ /* 0x000fe200078e0205 */
[----:B------:R-:W-:-:S04]  /*3100*/  IADD3 R12, P0, PT, R4, UR18, RZ ;  /* 0x00000012040c7c10 */ /* 0x000fc8000ff1e0ff */
[----:B------:R-:W-:Y:S02]  /*3110*/  IADD3.X R13, PT, PT, R5, UR19, RZ, P0, !PT ;  /* 0x00000013050d7c10 */ /* 0x000fe400087fe4ff */
[----:B------:R-:W-:-:S03]  /*3120*/  LEA R14, P0, R4, UR16, 0x2 ;  /* 0x00000010040e7c11 */ /* 0x000fc6000f8010ff */
[----:B------:R-:W3:Y:S01]  /*3130*/  LDG.E.U8 R16, desc[UR10][R12.64] ;  /* 0x0000000a0c107981 */ /* 0x000ee2000c1e1100 */
[----:B------:R-:W-:-:S05]  /*3140*/  LEA.HI.X R15, R4, UR17, R5, 0x2, P0 ;  /* 0x00000011040f7c11 */ /* 0x000fca00080f1405 */
[----:B------:R-:W5:Y:S01]  /*3150*/  LDG.E R4, desc[UR10][R14.64] ;  /* 0x0000000a0e047981 */ /* 0x000f62000c1e1900 */
[----:B------:R-:W-:Y:S01]  /*3160*/  MOV R5, 0x3bbb989d ;  /* 0x3bbb989d00057802 */ /* 0x000fe20000000f00 */
[----:B------:R-:W-:Y:S01]  /*3170*/  BSSY.RECONVERGENT B1, `(.L_x_28683) ;  /* 0x000001c000017945 */ /* 0x000fe20003800200 */
[----:B---3--:R-:W-:Y:S01]  /*3180*/  ISETP.NE.AND P0, PT, R16, RZ, PT ;  /* 0x000000ff1000720c */ /* 0x008fe20003f05270 */
[----:B------:R-:W-:Y:S02]  /*3190*/  HFMA2 R16, -RZ, RZ, 3.7421875, 0 ;  /* 0x437c0000ff107431 */ /* 0x000fe400000001ff */
[----:B-----5:R-:W-:-:S10]  /*31a0*/  FMUL R4, R4, UR20 ;  /* 0x0000001404047c20 */ /* 0x020fd40008400000 */
        /* <DEDUP_REMOVED lines=9> */
[----:B------:R-:W3:Y:S01]  /*3240*/  MUFU.EX2 R4, R17 ;  /* 0x0000001100047308 */ /* 0x000ee20000000800 */
[----:B0-----:R-:W-:Y:S01]  /*3250*/  FFMA R23, -R19, R16, 1 ;  /* 0x3f80000013177423 */ /* 0x001fe20000000110 */
[----:B---3--:R-:W-:-:S03]  /*3260*/  FMUL R27, R5, R4 ;  /* 0x00000004051b7220 */ /* 0x008fc60000400000 */
[----:B------:R-:W-:Y:S01]  /*3270*/  FFMA R4, R16, R23, R16 ;  /* 0x0000001710047223 */ /* 0x000fe20000000010 */
[----:B------:R-:W-:Y:S01]  /*3280*/  IMAD.MOV.U32 R16, RZ, RZ, R18 ;  /* 0x000000ffff107224 */ /* 0x000fe200078e0012 */
[----:B------:R-:W-:Y:S01]  /*3290*/  IADD3 R18, PT, PT, R18, 0x1000, RZ ;  /* 0x0000100012127810 */ /* 0x000fe20007ffe0ff */
[----:B------:R-:W0:Y:S01]  /*32a0*/  FCHK P0, R27, R19 ;  /* 0x000000131b007302 */ /* 0x000e220000000000 */
[----:B------:R-:W-:Y:S02]  /*32b0*/  FFMA R5, R4, R27, RZ ;  /* 0x0000001b04057223 */ /* 0x000fe400000000ff */
[----:B------:R-:W-:Y:S02]  /*32c0*/  ISETP.GE.AND P2, PT, R18, UR8, PT ;  /* 0x0000000812007c0c */ /* 0x000fe4000bf46270 */
[----:B------:R-:W-:-:S04]  /*32d0*/  FFMA R20, -R19, R5, R27 ;  /* 0x0000000513147223 */ /* 0x000fc8000000011b */
[----:B------:R-:W-:Y:S01]  /*32e0*/  FFMA R23, R4, R20, R5 ;  /* 0x0000001404177223 */ /* 0x000fe20000000005 */
[----:B0-----:R-:W-:Y:S06]  /*32f0*/  @!P0 BRA `(.L_x_28684) ;  /* 0x00000000000c8947 */ /* 0x001fec0003800000 */
[----:B------:R-:W-:-:S07]  /*3300*/  MOV R20, 0x3320 ;  /* 0x0000332000147802 */ /* 0x000fce0000000f00 */
[----:B-12---:R-:W-:Y:S05]  /*3310*/  CALL.REL.NOINC `($__internal_466_$__cuda_sm3x_div_rn_noftz_f32_slowpath) ;  /* 0x0000000400a87944 */ /* 0x006fea0003c00000 */
[----:B------:R-:W-:-:S07]  /*3320*/  MOV R23, R4 ;  /* 0x0000000400177202 */ /* 0x000fce0000000f00 */
.L_x_28684:
[----:B------:R-:W-:Y:S05]  /*3330*/  BSYNC.RECONVERGENT B1 ;  /* 0x0000000000017941 */ /* 0x000fea0003800200 */
.L_x_28683:
[----:B------:R-:W-:Y:S02]  /*3340*/  HFMA2 R17, -RZ, RZ, 0, 0 ;  /* 0x00000000ff117431 */ /* 0x000fe400000001ff */
[C---:B--2---:R-:W-:Y:S02]  /*3350*/  IMAD R20, R10.reuse, UR4, RZ ;  /* 0x000000040a147c24 */ /* 0x044fe4000f8e02ff */
[----:B------:R-:W-:-:S04]  /*3360*/  IMAD.WIDE.U32 R4, R10, UR5, R16 ;  /* 0x000000050a047c25 */ /* 0x000fc8000f8e0010 */
[----:B------:R-:W-:Y:S01]  /*3370*/  IMAD R17, R11, UR5, R20 ;  /* 0x000000050b117c24 */ /* 0x000fe2000f8e0214 */
[----:B-1----:R-:W-:-:S03]  /*3380*/  LEA R16, P0, R4, R8, 0x2 ;  /* 0x0000000804107211 */ /* 0x002fc600078010ff */
[----:B------:R-:W-:-:S05]  /*3390*/  IMAD.IADD R5, R17, 0x1, R5 ;  /* 0x0000000111057824 */ /* 0x000fca00078e0205 */
[----:B------:R-:W-:-:S05]  /*33a0*/  LEA.HI.X R17, R4, R9, R5, 0x2, P0 ;  /* 0x0000000904117211 */ /* 0x000fca00000f1405 */
[----:B------:R0:W-:Y:S04]  /*33b0*/  STG.E desc[UR10][R16.64], R23 ;  /* 0x0000001710007986 */ /* 0x0001e8000c10190a */
[----:B------:R-:W2:Y:S04]  /*33c0*/  LDG.E.U8 R5, desc[UR10][R12.64+0x400] ;  /* 0x0004000a0c057981 */ /* 0x000ea8000c1e1100 */
[----:B------:R-:W3:Y:S01]  /*33d0*/  LDG.E R4, desc[UR10][R14.64+0x1000] ;  /* 0x0010000a0e047981 */ /* 0x000ee2000c1e1900 */
[----:B------:R-:W-:Y:S01]  /*33e0*/  HFMA2 R20, -RZ, RZ, 3.7421875, 0 ;  /* 0x437c0000ff147431 */ /* 0x000fe200000001ff */
[----:B------:R-:W-:Y:S01]  /*33f0*/  BSSY.RECONVERGENT B1, `(.L_x_28685) ;  /* 0x0000018000017945 */ /* 0x000fe20003800200 */
[----:B--2---:R-:W-:-:S02]  /*3400*/  ISETP.NE.AND P0, PT, R5, RZ, PT ;  /* 0x000000ff0500720c */ /* 0x004fc40003f05270 */
[----:B------:R-:W-:Y:S01]  /*3410*/  MOV R5, 0x3bbb989d ;  /* 0x3bbb989d00057802 */ /* 0x000fe20000000f00 */
[----:B---3--:R-:W-:-:S10]  /*3420*/  FMUL R4, R4, UR20 ;  /* 0x0000001404047c20 */ /* 0x008fd40008400000 */
[----:B------:R-:W1:Y:S02]  /*3430*/  @!P0 LDC R4, c[0x0][0x398] ;  /* 0x0000e600ff048b82 */ /* 0x000e640000000800 */
[----:B-1----:R-:W-:-:S04]  /*3440*/  FADD R4, -R21, R4 ;  /* 0x0000000415047221 */ /* 0x002fc80000000100 */
[----:B------:R-:W-:-:S04]  /*3450*/  FFMA.SAT R5, R4, R5, 0.5 ;  /* 0x3f00000004057423 */ /* 0x000fc80000002005 */
[----:B------:R-:W-:Y:S02]  /*3460*/  FFMA.RM R5, R5, R20, 12582913 ;  /* 0x4b40000105057423 */ /* 0x000fe40000004014 */
[----:B------:R-:W1:Y:S02]  /*3470*/  MUFU.RCP R20, R19 ;  /* 0x0000001300147308 */ /* 0x000e640000001000 */
[C---:B0-----:R-:W-:Y:S01]  /*3480*/  FADD R23, R5.reuse, -12583039 ;  /* 0xcb40007f05177421 */ /* 0x041fe20000000000 */
[----:B------:R-:W-:-:S03]  /*3490*/  SHF.L.U32 R5, R5, 0x17, RZ ;  /* 0x0000001705057819 */ /* 0x000fc600000006ff */
[----:B------:R-:W-:-:S04]  /*34a0*/  FFMA R23, R4, 1.4426950216293334961, -R23 ;  /* 0x3fb8aa3b04177823 */ /* 0x000fc80000000817 */
[----:B------:R-:W-:-:S04]  /*34b0*/  FFMA R23, R4, 1.925963033500011079e-08, R23 ;  /* 0x32a5706004177823 */ /* 0x000fc80000000017 */
[----:B------:R-:W0:Y:S01]  /*34c0*/  MUFU.EX2 R4, R23 ;  /* 0x0000001700047308 */ /* 0x000e220000000800 */
[----:B-1----:R-:W-:Y:S01]  /*34d0*/  FFMA R25, -R19, R20, 1 ;  /* 0x3f80000013197423 */ /* 0x002fe20000000114 */
[----:B0-----:R-:W-:-:S03]  /*34e0*/  FMUL R27, R5, R4 ;  /* 0x00000004051b7220 */ /* 0x001fc60000400000 */
        /* <DEDUP_REMOVED lines=8> */
.L_x_28686:
[----:B------:R-:W-:Y:S05]  /*3570*/  BSYNC.RECONVERGENT B1 ;  /* 0x0000000000017941 */ /* 0x000fea0003800200 */
.L_x_28685:
[----:B------:R0:W-:Y:S04]  /*3580*/  STG.E desc[UR10][R16.64+0x1000], R4 ;  /* 0x0010000410007986 */ /* 0x0001e8000c10190a */
[----:B------:R-:W2:Y:S04]  /*3590*/  LDG.E.U8 R20, desc[UR10][R12.64+0x800] ;  /* 0x0008000a0c147981 */ /* 0x000ea8000c1e1100 */
[----:B------:R-:W3:Y:S01]  /*35a0*/  LDG.E R5, desc[UR10][R14.64+0x2000] ;  /* 0x0020000a0e057981 */ /* 0x000ee2000c1e1900 */
[----:B------:R-:W-:Y:S01]  /*35b0*/  MOV R22, 0x437c0000 ;  /* 0x437c000000167802 */ /* 0x000fe20000000f00 */
[----:B------:R-:W-:Y:S01]  /*35c0*/  BSSY.RECONVERGENT B1, `(.L_x_28687) ;  /* 0x0000018000017945 */ /* 0x000fe20003800200 */
[----:B--2---:R-:W-:Y:S01]  /*35d0*/  ISETP.NE.AND P0, PT, R20, RZ, PT ;  /* 0x000000ff1400720c */ /* 0x004fe20003f05270 */
[----:B---3--:R-:W-:Y:S01]  /*35e0*/  FMUL R20, R5, UR20 ;  /* 0x0000001405147c20 */ /* 0x008fe20008400000 */
[----:B------:R-:W-:-:S11]  /*35f0*/  IMAD.MOV.U32 R5, RZ, RZ, 0x3bbb989d ;  /* 0x3bbb989dff057424 */ /* 0x000fd600078e00ff */
[----:B------:R-:W1:Y:S02]  /*3600*/  @!P0 LDC R20, c[0x0][0x398] ;  /* 0x0000e600ff148b82 */ /* 0x000e640000000800 */
[----:B-1----:R-:W-:-:S04]  /*3610*/  FADD R20, -R21, R20 ;  /* 0x0000001415147221 */ /* 0x002fc80000000100 */
[----:B------:R-:W-:-:S04]  /*3620*/  FFMA.SAT R5, R20, R5, 0.5 ;  /* 0x3f00000014057423 */ /* 0x000fc80000002005 */
[----:B------:R-:W-:Y:S02]  /*3630*/  FFMA.RM R5, R5, R22, 12582913 ;  /* 0x4b40000105057423 */ /* 0x000fe40000004016 */
[----:B------:R-:W1:Y:S02]  /*3640*/  MUFU.RCP R22, R19 ;  /* 0x0000001300167308 */ /* 0x000e640000001000 */
[C---:B------:R-:W-:Y:S01]  /*3650*/  FADD R23, R5.reuse, -12583039 ;  /* 0xcb40007f05177421 */ /* 0x040fe20000000000 */
[----:B------:R-:W-:-:S03]  /*3660*/  SHF.L.U32 R5, R5, 0x17, RZ ;  /* 0x0000001705057819 */ /* 0x000fc600000006ff */
[----:B------:R-:W-:-:S04]  /*3670*/  FFMA R23, R20, 1.4426950216293334961, -R23 ;  /* 0x3fb8aa3b14177823 */ /* 0x000fc80000000817 */
[----:B------:R-:W-:-:S04]  /*3680*/  FFMA R23, R20, 1.925963033500011079e-08, R23 ;  /* 0x32a5706014177823 */ /* 0x000fc80000000017 */
[----:B0-----:R-:W0:Y:S01]  /*3690*/  MUFU.EX2 R4, R23 ;  /* 0x0000001700047308 */ /* 0x001e220000000800 */
        /* <DEDUP_REMOVED lines=10> */
.L_x_28688:
[----:B------:R-:W-:Y:S05]  /*3740*/  BSYNC.RECONVERGENT B1 ;  /* 0x0000000000017941 */ /* 0x000fea0003800200 */
.L_x_28687:
[----:B------:R0:W-:Y:S04]  /*3750*/  STG.E desc[UR10][R16.64+0x2000], R4 ;  /* 0x0020000410007986 */ /* 0x0001e8000c10190a */
[----:B------:R-:W2:Y:S04]  /*3760*/  LDG.E.U8 R12, desc[UR10][R12.64+0xc00] ;  /* 0x000c000a0c0c7981 */ /* 0x000ea8000c1e1100 */
[----:B------:R-:W3:Y:S01]  /*3770*/  LDG.E R14, desc[UR10][R14.64+0x3000] ;  /* 0x0030000a0e0e7981 */ /* 0x000ee2000c1e1900 */
[----:B------:R-:W-:Y:S02]  /*3780*/  HFMA2 R5, -RZ, RZ, 0.96630859375, -0.0022525787353515625 ;  /* 0x3bbb989dff057431 */ /* 0x000fe400000001ff */
[----:B------:R-:W-:Y:S01]  /*3790*/  IMAD.MOV.U32 R22, RZ, RZ, 0x437c0000 ;  /* 0x437c0000ff167424 */ /* 0x000fe200078e00ff */
[----:B------:R-:W-:Y:S01]  /*37a0*/  BSSY.RECONVERGENT B1, `(.L_x_28689) ;  /* 0x0000017000017945 */ /* 0x000fe20003800200 */
[----:B--2---:R-:W-:-:S02]  /*37b0*/  ISETP.NE.AND P0, PT, R12, RZ, PT ;  /* 0x000000ff0c00720c */ /* 0x004fc40003f05270 */
[----:B------:R-:W1:Y:S01]  /*37c0*/  MUFU.RCP R12, R19 ;  /* 0x00000013000c7308 */ /* 0x000e620000001000 */
[----:B---3--:R-:W-:-:S10]  /*37d0*/  FMUL R20, R14, UR20 ;  /* 0x000000140e147c20 */ /* 0x008fd40008400000 */
[----:B------:R-:W2:Y:S01]  /*37e0*/  @!P0 LDC R20, c[0x0][0x398] ;  /* 0x0000e600ff148b82 */ /* 0x000ea20000000800 */
[----:B-1----:R-:W-:Y:S01]  /*37f0*/  FFMA R13, -R19, R12, 1 ;  /* 0x3f800000130d7423 */ /* 0x002fe2000000010c */
[----:B--2---:R-:W-:-:S04]  /*3800*/  FADD R20, -R21, R20 ;  /* 0x0000001415147221 */ /* 0x004fc80000000100 */
[----:B------:R-:W-:-:S04]  /*3810*/  FFMA.SAT R5, R20, R5, 0.5 ;  /* 0x3f00000014057423 */ /* 0x000fc80000002005 */
[----:B------:R-:W-:-:S04]  /*3820*/  FFMA.RM R5, R5, R22, 12582913 ;  /* 0x4b40000105057423 */ /* 0x000fc80000004016 */
[C---:B------:R-:W-:Y:S01]  /*3830*/  FADD R23, R5.reuse, -12583039 ;  /* 0xcb40007f05177421 */ /* 0x040fe20000000000 */
[----:B------:R-:W-:-:S03]  /*3840*/  SHF.L.U32 R5, R5, 0x17, RZ ;  /* 0x0000001705057819 */ /* 0x000fc600000006ff */
[----:B------:R-:W-:-:S04]  /*3850*/  FFMA R23, R20, 1.4426950216293334961, -R23 ;  /* 0x3fb8aa3b14177823 */ /* 0x000fc80000000817 */
[----:B------:R-:W-:-:S04]  /*3860*/  FFMA R23, R20, 1.925963033500011079e-08, R23 ;  /* 0x32a5706014177823 */ /* 0x000fc80000000017 */
[----:B0-----:R-:W0:Y:S02]  /*3870*/  MUFU.EX2 R4, R23 ;  /* 0x0000001700047308 */ /* 0x001e240000000800 */
        /* <DEDUP_REMOVED lines=8> */
[----:B------:R-:W-:Y:S05]  /*3900*/  CALL.REL.NOINC `($__internal_466_$__cuda_sm3x_div_rn_noftz_f32_slowpath) ;  /* 0x00000000002c7944 */ /* 0x000fea0003c00000 */
.L_x_28690:
[----:B------:R-:W-:Y:S05]  /*3910*/  BSYNC.RECONVERGENT B1 ;  /* 0x0000000000017941 */ /* 0x000fea0003800200 */
.L_x_28689:
[----:B------:R0:W-:Y:S01]  /*3920*/  STG.E desc[UR10][R16.64+0x3000], R4 ;  /* 0x0030000410007986 */ /* 0x0001e2000c10190a */
[----:B------:R-:W-:Y:S05]  /*3930*/  @!P2 BRA `(.L_x_28691) ;  /* 0xfffffff400d8a947 */ /* 0x000fea000383ffff */
.L_x_28674:
[----:B0--3--:R-:W-:Y:S05]  /*3940*/  BSYNC.RECONVERGENT B0 ;  /* 0x0000000000007941 */ /* 0x009fea0003800200 */
.L_x_28673:
[----:B------:R-:W0:Y:S01]  /*3950*/  LDCU.64 UR6, c[0x0][0x3b0] ;  /* 0x00007600ff0677ac */ /* 0x000e220008000a00 */
[----:B------:R-:W-:-:S04]  /*3960*/  UIADD3 UR5, UP0, UPT, UR9, UR5, URZ ;  /* 0x0000000509057290 */ /* 0x000fc8000ff1e0ff */
[----:B------:R-:W-:Y:S02]  /*3970*/  UIADD3.X UR4, UPT, UPT, URZ, UR4, URZ, UP0, !UPT ;  /* 0x00000004ff047290 */ /* 0x000fe400087fe4ff */
[----:B0-----:R-:W-:-:S04]  /*3980*/  UISETP.GE.U32.AND UP0, UPT, UR5, UR6, UPT ;  /* 0x000000060500728c */ /* 0x001fc8000bf06070 */
[----:B------:R-:W-:-:S09]  /*3990*/  UISETP.GE.AND.EX UP0, UPT, UR4, UR7, UPT, UP0 ;  /* 0x000000070400728c */ /* 0x000fd2000bf06300 */
[----:B------:R-:W-:Y:S05]  /*39a0*/  BRA.U !UP0, `(.L_x_28692) ;  /* 0xffffffc508d47547 */ /* 0x000fea000b83ffff */
[----:B------:R-:W-:Y:S05]  /*39b0*/  EXIT ;  /* 0x000000000000794d */ /* 0x000fea0003800000 */
        .weak           $__internal_466_$__cuda_sm3x_div_rn_noftz_f32_slowpath
        .type           $__internal_466_$__cuda_sm3x_div_rn_noftz_f32_slowpath,@function
        .size           $__internal_466_$__cuda_sm3x_div_rn_noftz_f32_slowpath,(.L_x_37843 - $__internal_466_$__cuda_sm3x_div_rn_noftz_f32_slowpath)
$__internal_466_$__cuda_sm3x_div_rn_noftz_f32_slowpath:
[----:B------:R-:W-:Y:S01]  /*39c0*/  SHF.R.U32.HI R5, RZ, 0x17, R19 ;  /* 0x00000017ff057819 */ /* 0x000fe20000011613 */
        /* <DEDUP_REMOVED lines=34> */
.L_x_28694:
        /* <DEDUP_REMOVED lines=51> */
.L_x_28701:
[----:B------:R-:W-:-:S04]  /*3f20*/  LOP3.LUT R4, R4, 0x80000000, RZ, 0xc0, !PT ;  /* 0x8000000004047812 */ /* 0x000fc800078ec0ff */
[----:B------:R-:W-:Y:S01]  /*3f30*/  LOP3.LUT R4, R4, 0x7f800000, RZ, 0xfc, !PT ;  /* 0x7f80000004047812 */ /* 0x000fe200078efcff */
[----:B------:R-:W-:Y:S06]  /*3f40*/  BRA `(.L_x_28702) ;  /* 0x0000000000047947 */ /* 0x000fec0003800000 */
.L_x_28700:
[----:B------:R-:W-:-:S07]  /*3f50*/  LEA R4, R27, R4, 0x17 ;  /* 0x000000041b047211 */ /* 0x000fce00078eb8ff */
.L_x_28702:
[----:B------:R-:W-:Y:S05]  /*3f60*/  BSYNC.RECONVERGENT B4 ;  /* 0x0000000000047941 */ /* 0x000fea0003800200 */
.L_x_28699:
[----:B------:R-:W-:Y:S05]  /*3f70*/  BRA `(.L_x_28703) ;  /* 0x0000000000207947 */ /* 0x000fea0003800000 */
.L_x_28698:
[----:B------:R-:W-:-:S04]  /*3f80*/  LOP3.LUT R4, R26, 0x80000000, R27, 0x48, !PT ;  /* 0x800000001a047812 */ /* 0x000fc800078e481b */
[----:B------:R-:W-:Y:S01]  /*3f90*/  LOP3.LUT R4, R4, 0x7f800000, RZ, 0xfc, !PT ;  /* 0x7f80000004047812 */ /* 0x000fe200078efcff */
[----:B------:R-:W-:Y:S06]  /*3fa0*/  BRA `(.L_x_28703) ;  /* 0x0000000000147947 */ /* 0x000fec0003800000 */
.L_x_28697:
[----:B------:R-:W-:Y:S01]  /*3fb0*/  LOP3.LUT R4, R26, 0x80000000, R27, 0x48, !PT ;  /* 0x800000001a047812 */ /* 0x000fe200078e481b */
[----:B------:R-:W-:Y:S06]  /*3fc0*/  BRA `(.L_x_28703) ;  /* 0x00000000000c7947 */ /* 0x000fec0003800000 */
.L_x_28696:
[----:B------:R-:W0:Y:S01]  /*3fd0*/  MUFU.RSQ R4, -QNAN ;  /* 0xffc0000000047908 */ /* 0x000e220000001400 */
[----:B------:R-:W-:Y:S05]  /*3fe0*/  BRA `(.L_x_28703) ;  /* 0x0000000000047947 */ /* 0x000fea0003800000 */
.L_x_28695:
[----:B------:R-:W-:-:S07]  /*3ff0*/  FADD.FTZ R4, R27, R19 ;  /* 0x000000131b047221 */ /* 0x000fce0000010000 */
.L_x_28703:
[----:B------:R-:W-:Y:S05]  /*4000*/  BSYNC.RECONVERGENT B3 ;  /* 0x0000000000037941 */ /* 0x000fea0003800200 */
.L_x_28693:
[----:B------:R-:W-:Y:S01]  /*4010*/  HFMA2 R23, -RZ, RZ, 0, 0 ;  /* 0x00000000ff177431 */ /* 0x000fe200000001ff */
[----:B------:R-:W-:-:S04]  /*4020*/  MOV R22, R20 ;  /* 0x0000001400167202 */ /* 0x000fc80000000f00 */
[----:B0-----:R-:W-:Y:S05]  /*4030*/  RET.REL.NODEC R22 `(_Z24SoftmaxBlockUncachedImplI24ElementwiseScaleMaskLoadIffbE11DirectStoreIffEfLi1ELi1024EL9Algorithm0EEvT_T0_ll) ;  /* 0xffffffbc16f07950 */ /* 0x001fea0003c3ffff */
.L_x_28704:
        /* <DEDUP_REMOVED lines=12> */
.L_x_37843:


//--------------------- .text._Z24SoftmaxBlockUncachedImplI24ElementwiseScaleMaskLoadIffbE11DirectStoreIffEfLi2ELi1024EL9Algorithm0EEvT_T0_ll --------------------------
	.section	.text._Z24SoftmaxBlockUncachedImplI24ElementwiseScaleMaskLoadIffbE11DirectStoreIffEfLi2ELi1024EL9Algorithm0EEvT_T0_ll,"ax",@progbits
	.align	128
        .global         _Z24SoftmaxBlockUncachedImplI24ElementwiseScaleMaskLoadIffbE11DirectStoreIffEfLi2ELi1024EL9Algorithm0EEvT_T0_ll
        .type           _Z24SoftmaxBlockUncachedImplI24ElementwiseScaleMaskLoadIffbE11DirectStoreIffEfLi2ELi1024EL9Algorithm0EEvT_T0_ll,@function
        .size           _Z24SoftmaxBlockUncachedImplI24ElementwiseScaleMaskLoadIffbE11DirectStoreIffEfLi2ELi1024EL9Algorithm0EEvT_T0_ll,(.L_x_37844 - _Z24SoftmaxBlockUncachedImplI24ElementwiseScaleMaskLoadIffbE11DirectStoreIffEfLi2ELi1024EL9Algorithm0EEvT_T0_ll)
        .other          _Z24SoftmaxBlockUncachedImplI24ElementwiseScaleMaskLoadIffbE11DirectStoreIffEfLi2ELi1024EL9Algorithm0EEvT_T0_ll,@"STO_CUDA_ENTRY STV_DEFAULT"
_Z24SoftmaxBlockUncachedImplI24ElementwiseScaleMaskLoadIffbE11DirectStoreIffEfLi2ELi1024EL9Algorithm0EEvT_T0_ll:
.text._Z24SoftmaxBlockUncachedImplI24ElementwiseScaleMaskLoadIffbE11DirectStoreIffEfLi2ELi1024EL9Algorithm0EEvT_T0_ll:
        /* <DEDUP_REMOVED lines=18> */
[----:B-----5:R-:W-:Y:S02]  /*0120*/  IMAD.U32 R10, RZ, RZ, UR8 ;  /* 0x00000008ff0a7e24 */ /* 0x020fe4000f8e00ff */
[----:B--2---:R-:W-:-:S07]  /*0130*/  IMAD.U32 R11, RZ, RZ, UR9 ;  /* 0x00000009ff0b7e24 */ /* 0x004fce000f8e00ff */
[----:B------:R-:W-:-:S07]  /*0140*/  LEPC R20, `(.L_x_28705) ;  /* 0x000000001014794e */ /* 0x000fce0000000000 */
[----:B0--3--:R-:W-:Y:S05]  /*0150*/  CALL.ABS.NOINC R2 ;  /* 0x0000000002007343 */ /* 0x009fea0003c00000 */
.L_x_28705:
        /* <DEDUP_REMOVED lines=9> */
[----:B------:R-:W3:Y:S03]  /*01f0*/  S2R R2, SR_LANEID ;  /* 0x0000000000027919 */ /* 0x000ee60000000000 */
[----:B------:R-:W-:Y:S02]  /*0200*/  IMAD.X R4, RZ, RZ, R7, P0 ;  /* 0x000000ffff047224 */ /* 0x000fe400000e0607 */
[----:B------:R-:W-:Y:S02]  /*0210*/  IMAD.MOV.U32 R7, RZ, RZ, RZ ;  /* 0x000000ffff077224 */ /* 0x000fe400078e00ff */
[----:B------:R-:W4:Y:S01]  /*0220*/  LDC.64 R28, c[0x0][0x358] ;  /* 0x0000d600ff1c7b82 */ /* 0x000f220000000a00 */
[----:B------:R-:W-:Y:S01]  /*0230*/  SHF.R.U64 R5, R5, 0x1, R4 ;  /* 0x0000000105057819 */ /* 0x000fe20000001204 */
[----:B------:R-:W-:Y:S01]  /*0240*/  IMAD.U32 R4, RZ, RZ, UR4 ;  /* 0x00000004ff047e24 */ /* 0x000fe2000f8e00ff */
[----:B-1----:R-:W-:Y:S01]  /*0250*/  LOP3.LUT R26, RZ, R0, RZ, 0x33, !PT ;  /* 0x00000000ff1a7212 */ /* 0x002fe200078e33ff */
[C---:B------:R-:W-:Y:S01]  /*0260*/  IMAD.SHL.U32 R24, R0.reuse, 0x2, RZ ;  /* 0x0000000200187824 */ /* 0x040fe200078e00ff */
[----:B------:R-:W-:-:S03]  /*0270*/  LOP3.LUT R6, R0, 0x400, RZ, 0xfc, !PT ;  /* 0x0000040000067812 */ /* 0x000fc600078efcff */
[----:B------:R-:W-:-:S05]  /*0280*/  IMAD.IADD R26, R26, 0x1, R5 ;  /* 0x000000011a1a7824 */ /* 0x000fca00078e0205 */
[----:B---3--:R-:W-:-:S07]  /*0290*/  LOP3.LUT R25, R26, 0xc00, RZ, 0xc0, !PT ;  /* 0x00000c001a197812 */ /* 0x008fce00078ec0ff */
.L_x_28739:
[----:B------:R-:W-:Y:S01]  /*02a0*/  ISETP.GE.AND P0, PT, R0, R5, PT ;  /* 0x000000050000720c */ /* 0x000fe20003f06270 */
[----:B------:R-:W-:Y:S01]  /*02b0*/  BSSY.RECONVERGENT B0, `(.L_x_28706) ;  /* 0x00000e4000007945 */ /* 0x000fe20003800200 */
[----:B------:R-:W-:-:S11]  /*02c0*/  IMAD.MOV.U32 R17, RZ, RZ, -0x800000 ;  /* 0xff800000ff117424 */ /* 0x000fd600078e00ff */
[----:B01-3--:R-:W-:Y:S05]  /*02d0*/  @P0 BRA `(.L_x_28707) ;  /* 0x0000000c00840947 */ /* 0x00bfea0003800000 */
[----:B------:R-:W1:Y:S01]  /*02e0*/  LDCU.64 UR4, c[0x0][0x390] ;  /* 0x00007200ff0477ac */ /* 0x000e620008000a00 */
[----:B------:R-:W-:Y:S01]  /*02f0*/  ISETP.NE.AND P0, PT, R25, 0xc00, PT ;  /* 0x00000c001900780c */ /* 0x000fe20003f05270 */
[----:B------:R-:W-:Y:S01]  /*0300*/  BSSY.RECONVERGENT B1, `(.L_x_28708) ;  /* 0x0000065000017945 */ /* 0x000fe20003800200 */
[----:B------:R-:W-:Y:S01]  /*0310*/  IMAD.MOV.U32 R17, RZ, RZ, -0x800000 ;  /* 0xff800000ff117424 */ /* 0x000fe200078e00ff */
[----:B------:R-:W-:Y:S01]  /*0320*/  MOV R16, R0 ;  /* 0x0000000000107202 */ /* 0x000fe20000000f00 */
[----:B-1----:R-:W-:Y:S02]  /*0330*/  IMAD R11, R7, UR4, RZ ;  /* 0x00000004070b7c24 */ /* 0x002fe4000f8e02ff */
[----:B------:R-:W-:-:S04]  /*0340*/  IMAD.WIDE.U32 R8, R4, UR4, RZ ;  /* 0x0000000404087c25 */ /* 0x000fc8000f8e00ff */
[----:B------:R-:W-:-:S04]  /*0350*/  IMAD R11, R4, UR5, R11 ;  /* 0x00000005040b7c24 */ /* 0x000fc8000f8e020b */
[----:B------:R-:W-:Y:S01]  /*0360*/  IMAD.IADD R19, R9, 0x1, R11 ;  /* 0x0000000109137824 */ /* 0x000fe200078e020b */
[----:B------:R-:W-:Y:S06]  /*0370*/  @!P0 BRA `(.L_x_28709) ;  /* 0x0000000400748947 */ /* 0x000fec0003800000 */
[----:B------:R-:W1:Y:S01]  /*0380*/  LDC.64 R14, c[0x0][0x388] ;  /* 0x0000e200ff0e7b82 */ /* 0x000e620000000a00 */
[----:B------:R-:W-:Y:S02]  /*0390*/  IADD3 R18, P0, PT, R24, R8, RZ ;  /* 0x0000000818127210 */ /* 0x000fe40007f1e0ff */
[----:B----4-:R-:W-:Y:S02]  /*03a0*/  R2UR UR4, R28 ;  /* 0x000000001c0472ca */ /* 0x010fe400000e0000 */
[----:B------:R-:W-:Y:S01]  /*03b0*/  R2UR UR5, R29 ;  /* 0x000000001d0572ca */ /* 0x000fe200000e0000 */
[----:B------:R-:W-:Y:S02]  /*03c0*/  IMAD.X R21, RZ, RZ, R19, P0 ;  /* 0x000000ffff157224 */ /* 0x000fe400000e0613 */
[----:B------:R-:W3:Y:S03]  /*03d0*/  LDC.64 R12, c[0x0][0x380] ;  /* 0x0000e000ff0c7b82 */ /* 0x000ee60000000a00 */
[----:B------:R-:W-:-:S04]  /*03e0*/  LEA.HI R17, P0, R21, R18, RZ, 0x1 ;  /* 0x0000001215117211 */ /* 0x000fc800078108ff */
[----:B------:R-:W-:Y:S01]  /*03f0*/  LOP3.LUT R11, R17, 0xfffffffe, RZ, 0xc0, !PT ;  /* 0xfffffffe110b7812 */ /* 0x000fe200078ec0ff */
[----:B------:R-:W-:-:S03]  /*0400*/  IMAD.X R20, RZ, RZ, R21, P0 ;  /* 0x000000ffff147224 */ /* 0x000fc600000e0615 */
[----:B-1----:R-:W-:-:S05]  /*0410*/  IADD3 R10, P0, PT, R11, R14, RZ ;  /* 0x0000000e0b0a7210 */ /* 0x002fca0007f1e0ff */
[----:B------:R-:W-:-:S05]  /*0420*/  IMAD.X R11, R20, 0x1, R15, P0 ;  /* 0x00000001140b7824 */ /* 0x000fca00000e060f */
[----:B------:R-:W4:Y:S01]  /*0430*/  LDG.E.U16 R10, desc[UR4][R10.64] ;  /* 0x000000040a0a7981 */ /* 0x000f22000c1e1500 */
[----:B------:R-:W-:-:S05]  /*0440*/  IMAD.SHL.U32 R23, R17, 0x4, RZ ;  /* 0x0000000411177824 */ /* 0x000fca00078e00ff */
[----:B------:R-:W-:-:S04]  /*0450*/  LOP3.LUT R23, R23, 0xfffffff8, RZ, 0xc0, !PT ;  /* 0xfffffff817177812 */ /* 0x000fc800078ec0ff */
[----:B---3--:R-:W-:Y:S02]  /*0460*/  IADD3 R22, P0, PT, R23, R12, RZ ;  /* 0x0000000c17167210 */ /* 0x008fe40007f1e0ff */
[----:B----4-:R-:W-:-:S04]  /*0470*/  PRMT R16, R10, 0x7771, RZ ;  /* 0x000077710a107816 */ /* 0x010fc800000000ff */
[----:B------:R-:W-:Y:S02]  /*0480*/  ISETP.NE.AND P1, PT, R16, RZ, PT ;  /* 0x000000ff1000720c */ /* 0x000fe40003f25270 */
[----:B------:R-:W-:-:S05]  /*0490*/  SHF.L.U64.HI R16, R17, 0x2, R20 ;  /* 0x0000000211107819 */ /* 0x000fca0000010214 */
[----:B------:R-:W-:-:S05]  /*04a0*/  IMAD.X R23, R16, 0x1, R13, P0 ;  /* 0x0000000110177824 */ /* 0x000fca00000e060d */
[----:B------:R-:W3:Y:S01]  /*04b0*/  LDG.E R16, desc[UR4][R22.64] ;  /* 0x0000000416107981 */ /* 0x000ee2000c1e1900 */
[----:B------:R-:W-:Y:S02]  /*04c0*/  @P1 R2UR UR6, R28 ;  /* 0x000000001c0612ca */ /* 0x000fe400000e0000 */
[----:B------:R-:W-:-:S13]  /*04d0*/  @P1 R2UR UR7, R29 ;  /* 0x000000001d0712ca */ /* 0x000fda00000e0000 */
[----:B------:R-:W4:Y:S01]  /*04e0*/  @P1 LDG.E R30, desc[UR6][R22.64+0x4] ;  /* 0x00000406161e1981 */ /* 0x000f22000c1e1900 */
[----:B------:R-:W-:Y:S01]  /*04f0*/  PRMT R10, R10, 0x7770, RZ ;  /* 0x000077700a0a7816 */ /* 0x000fe200000000ff */
[----:B------:R-:W1:Y:S03]  /*0500*/  LDC R20, c[0x0][0x398] ;  /* 0x0000e600ff147b82 */ /* 0x000e660000000800 */
[----:B------:R-:W-:-:S05]  /*0510*/  ISETP.NE.AND P0, PT, R10, RZ, PT ;  /* 0x000000ff0a00720c */ /* 0x000fca0003f05270 */
[----:B------:R-:W3:Y:S01]  /*0520*/  LDC.64 R10, c[0x0][0x398] ;  /* 0x0000e600ff0a7b82 */ /* 0x000ee20000000a00 */
[----:B-1----:R-:W-:Y:S02]  /*0530*/  IMAD.MOV.U32 R27, RZ, RZ, R20 ;  /* 0x000000ffff1b7224 */ /* 0x002fe400078e0014 */
[----:B---3--:R-:W-:-:S05]  /*0540*/  FMUL R17, R16, R11 ;  /* 0x0000000b10117220 */ /* 0x008fca0000400000 */
[----:B------:R-:W-:Y:S01]  /*0550*/  FSEL R16, R17, R10, P0 ;  /* 0x0000000a11107208 */ /* 0x000fe20000000000 */
[----:B----4-:R-:W-:Y:S01]  /*0560*/  @P1 FMUL R27, R30, R11 ;  /* 0x0000000b1e1b1220 */ /* 0x010fe20000400000 */
[----:B------:R-:W-:-:S04]  /*0570*/  ISETP.NE.AND P1, PT, R25, RZ, PT ;  /* 0x000000ff1900720c */ /* 0x000fc80003f25270 */
[----:B------:R-:W-:Y:S01]  /*0580*/  FMNMX3 R17, R16, -INF , R27, !PT ;  /* 0xff80000010117876 */ /* 0x000fe2000780001b */
[----:B------:R-:W-:-:S08]  /*0590*/  IMAD.MOV.U32 R16, RZ, RZ, R6 ;  /* 0x000000ffff107224 */ /* 0x000fd000078e0006 */
[----:B------:R-:W-:Y:S05]  /*05a0*/  @!P1 BRA `(.L_x_28709) ;  /* 0x0000000000e89947 */ /* 0x000fea0003800000 */
[----:B------:R-:W-:Y:S02]  /*05b0*/  IADD3 R23, P0, PT, R18, 0x800, RZ ;  /* 0x0000080012177810 */ /* 0x000fe40007f1e0ff */
[----:B------:R-:W-:Y:S02]  /*05c0*/  R2UR UR4, R28 ;  /* 0x000000001c0472ca */ /* 0x000fe400000e0000 */
[----:B------:R-:W-:Y:S01]  /*05d0*/  R2UR UR5, R29 ;  /* 0x000000001d0572ca */ /* 0x000fe200000e0000 */
[----:B------:R-:W-:-:S05]  /*05e0*/  IMAD.X R22, RZ, RZ, R21, P0 ;  /* 0x000000ffff167224 */ /* 0x000fca00000e0615 */
[----:B------:R-:W-:-:S04]  /*05f0*/  LEA.HI R23, P0, R22, R23, RZ, 0x1 ;  /* 0x0000001716177211 */ /* 0x000fc800078108ff */
[----:B------:R-:W-:Y:S01]  /*0600*/  LOP3.LUT R31, R23, 0xfffffffe, RZ, 0xc0, !PT ;  /* 0xfffffffe171f7812 */ /* 0x000fe200078ec0ff */
[----:B------:R-:W-:-:S03]  /*0610*/  IMAD.X R22, RZ, RZ, R22, P0 ;  /* 0x000000ffff167224 */ /* 0x000fc600000e0616 */
[----:B------:R-:W-:-:S05]  /*0620*/  IADD3 R30, P0, PT, R31, R14, RZ ;  /* 0x0000000e1f1e7210 */ /* 0x000fca0007f1e0ff */
[----:B------:R-:W-:-:S05]  /*0630*/  IMAD.X R31, R22, 0x1, R15, P0 ;  /* 0x00000001161f7824 */ /* 0x000fca00000e060f */
[----:B------:R-:W3:Y:S02]  /*0640*/  LDG.E.U16 R30, desc[UR4][R30.64] ;  /* 0x000000041e1e7981 */ /* 0x000ee4000c1e1500 */
[----:B---3--:R-:W-:-:S04]  /*0650*/  PRMT R16, R30, 0x7770, RZ ;  /* 0x000077701e107816 */ /* 0x008fc800000000ff */
[----:B------:R-:W-:Y:S02]  /*0660*/  ISETP.NE.AND P0, PT, R16, RZ, PT ;  /* 0x000000ff1000720c */ /* 0x000fe40003f05270 */
[----:B------:R-:W-:-:S04]  /*0670*/  PRMT R16, R30, 0x7771, RZ ;  /* 0x000077711e107816 */ /* 0x000fc800000000ff */
[----:B------:R-:W-:Y:S02]  /*0680*/  ISETP.NE.AND P1, PT, R16, RZ, PT ;  /* 0x000000ff1000720c */ /* 0x000fe40003f25270 */
[C---:B------:R-:W-:Y:S01]  /*0690*/  SHF.L.U64.HI R16, R23.reuse, 0x2, R22 ;  /* 0x0000000217107819 */ /* 0x040fe20000010216 */
[----:B------:R-:W-:-:S05]  /*06a0*/  IMAD.SHL.U32 R23, R23, 0x4, RZ ;  /* 0x0000000417177824 */ /* 0x000fca00078e00ff */
[----:B------:R-:W-:-:S04]  /*06b0*/  LOP3.LUT R23, R23, 0xfffffff8, RZ, 0xc0, !PT ;  /* 0xfffffff817177812 */ /* 0x000fc800078ec0ff */
[----:B------:R-:W-:Y:S02]  /*06c0*/  IADD3 R22, P2, PT, R23, R12, RZ ;  /* 0x0000000c17167210 */ /* 0x000fe40007f5e0ff */
[----:B------:R-:W-:Y:S02]  /*06d0*/  @P1 R2UR UR6, R28 ;  /* 0x000000001c0612ca */ /* 0x000fe400000e0000 */
[----:B------:R-:W-:Y:S01]  /*06e0*/  @P1 R2UR UR7, R29 ;  /* 0x000000001d0712ca */ /* 0x000fe200000e0000 */
[----:B------:R-:W-:-:S05]  /*06f0*/  IMAD.X R23, R16, 0x1, R13, P2 ;  /* 0x0000000110177824 */ /* 0x000fca00010e060d */
[----:B------:R-:W3:Y:S07]  /*0700*/  LDG.E R16, desc[UR4][R22.64] ;  /* 0x0000000416107981 */ /* 0x000eee000c1e1900 */
[----:B------:R-:W4:Y:S01]  /*0710*/  @P1 LDG.E R32, desc[UR6][R22.64+0x4] ;  /* 0x0000040616201981 */ /* 0x000f22000c1e1900 */
[----:B------:R-:W-:Y:S02]  /*0720*/  IMAD.MOV.U32 R30, RZ, RZ, R20 ;  /* 0x000000ffff1e7224 */ /* 0x000fe400078e0014 */
[----:B---3--:R-:W-:Y:S01]  /*0730*/  FMUL R27, R16, R11 ;  /* 0x0000000b101b7220 */ /* 0x008fe20000400000 */
[----:B------:R-:W-:-:S04]  /*0740*/  LOP3.LUT R16, R0, 0x800, RZ, 0xfc, !PT ;  /* 0x0000080000107812 */ /* 0x000fc800078efcff */
[----:B------:R-:W-:Y:S01]  /*0750*/  FSEL R27, R27, R10, P0 ;  /* 0x0000000a1b1b7208 */ /* 0x000fe20000000000 */
[----:B----4-:R-:W-:Y:S01]  /*0760*/  @P1 FMUL R30, R32, R11 ;  /* 0x0000000b201e1220 */ /* 0x010fe20000400000 */
[----:B------:R-:W-:-:S04]  /*0770*/  ISETP.NE.AND P1, PT, R25, 0x400, PT ;  /* 0x000004001900780c */ /* 0x000fc80003f25270 */
[----:B------:R-:W-:-:S09]  /*0780*/  FMNMX3 R17, R17, R27, R30, !PT ;  /* 0x0000001b11117276 */ /* 0x000fd2000780001e */
[----:B------:R-:W-:Y:S05]  /*0790*/  @!P1 BRA `(.L_x_28709) ;  /* 0x00000000006c9947 */ /* 0x000fea0003800000 */
[----:B------:R-:W-:Y:S02]  /*07a0*/  IADD3 R18, P0, PT, R18, 0x1000, RZ ;  /* 0x0000100012127810 */ /* 0x000fe40007f1e0ff */
[----:B------:R-:W-:Y:S02]  /*07b0*/  R2UR UR4, R28 ;  /* 0x000000001c0472ca */ /* 0x000fe400000e0000 */
[----:B------:R-:W-:Y:S01]  /*07c0*/  R2UR UR5, R29 ;  /* 0x000000001d0572ca */ /* 0x000fe200000e0000 */
[----:B------:R-:W-:-:S05]  /*07d0*/  IMAD.X R23, RZ, RZ, R21, P0 ;  /* 0x000000ffff177224 */ /* 0x000fca00000e0615 */
[----:B------:R-:W-:-:S04]  /*07e0*/  LEA.HI R18, P0, R23, R18, RZ, 0x1 ;  /* 0x0000001217127211 */ /* 0x000fc800078108ff */
[----:B------:R-:W-:-:S04]  /*07f0*/  SHF.L.U32 R21, R18, 0x2, RZ ;  /* 0x0000000212157819 */ /* 0x000fc800000006ff */
[----:B------:R-:W-:-:S04]  /*0800*/  LOP3.LUT R21, R21, 0xfffffff8, RZ, 0xc0, !PT ;  /* 0xfffffff815157812 */ /* 0x000fc800078ec0ff */
[----:B------:R-:W-:Y:S02]  /*0810*/  IADD3 R12, P2, PT, R21, R12, RZ ;  /* 0x0000000c150c7210 */ /* 0x000fe40007f5e0ff */
[----:B------:R-:W-:-:S04]  /*0820*/  LOP3.LUT R21, R18, 0xfffffffe, RZ, 0xc0, !PT ;  /* 0xfffffffe12157812 */ /* 0x000fc800078ec0ff */
[----:B------:R-:W-:Y:S01]  /*0830*/  IADD3 R14, P1, PT, R21, R14, RZ ;  /* 0x0000000e150e7210 */ /* 0x000fe20007f3e0ff */
[----:B------:R-:W-:-:S04]  /*0840*/  IMAD.X R21, RZ, RZ, R23, P0 ;  /* 0x000000ffff157224 */ /* 0x000fc800000e0617 */
[----:B------:R-:W-:-:S05]  /*0850*/  IMAD.X R15, R21, 0x1, R15, P1 ;  /* 0x00000001150f7824 */ /* 0x000fca00008e060f */
[----:B------:R-:W3:Y:S02]  /*0860*/  LDG.E.U16 R14, desc[UR4][R14.64] ;  /* 0x000000040e0e7981 */ /* 0x000ee4000c1e1500 */
[----:B---3--:R-:W-:-:S04]  /*0870*/  PRMT R16, R14, 0x7771, RZ ;  /* 0x000077710e107816 */ /* 0x008fc800000000ff */
[----:B------:R-:W-:Y:S02]  /*0880*/  ISETP.NE.AND P1, PT, R16, RZ, PT ;  /* 0x000000ff1000720c */ /* 0x000fe40003f25270 */
[----:B------:R-:W-:-:S05]  /*0890*/  SHF.L.U64.HI R16, R18, 0x2, R21 ;  /* 0x0000000212107819 */ /* 0x000fca0000010215 */
[----:B------:R-:W-:-:S05]  /*08a0*/  IMAD.X R13, R16, 0x1, R13, P2 ;  /* 0x00000001100d7824 */ /* 0x000fca00010e060d */
[----:B------:R-:W3:Y:S01]  /*08b0*/  LDG.E R16, desc[UR4][R12.64] ;  /* 0x000000040c107981 */ /* 0x000ee2000c1e1900 */
[----:B------:R-:W-:Y:S02]  /*08c0*/  @P1 R2UR UR6, R28 ;  /* 0x000000001c0612ca */ /* 0x000fe400000e0000 */
[----:B------:R-:W-:-:S13]  /*08d0*/  @P1 R2UR UR7, R29 ;  /* 0x000000001d0712ca */ /* 0x000fda00000e0000 */
[----:B------:R-:W4:Y:S01]  /*08e0*/  @P1 LDG.E R22, desc[UR6][R12.64+0x4] ;  /* 0x000004060c161981 */ /* 0x000f22000c1e1900 */
[----:B------:R-:W-:-:S04]  /*08f0*/  PRMT R18, R14, 0x7770, RZ ;  /* 0x000077700e127816 */ /* 0x000fc800000000ff */
[----:B------:R-:W-:-:S13]  /*0900*/  ISETP.NE.AND P0, PT, R18, RZ, PT ;  /* 0x000000ff1200720c */ /* 0x000fda0003f05270 */
[-C--:B---3--:R-:W-:Y:S01]  /*0910*/  @P0 FMUL R10, R16, R11.reuse ;  /* 0x0000000b100a0220 */ /* 0x088fe20000400000 */
[----:B------:R-:W-:Y:S01]  /*0920*/  LOP3.LUT R16, R0, 0xc00, RZ, 0xfc, !PT ;  /* 0x00000c0000107812 */ /* 0x000fe200078efcff */
[----:B----4-:R-:W-:-:S05]  /*0930*/  @P1 FMUL R20, R22, R11 ;  /* 0x0000000b16141220 */ /* 0x010fca0000400000 */
[----:B------:R-:W-:-:S07]  /*0940*/  FMNMX3 R17, R17, R10, R20, !PT ;  /* 0x0000000a11117276 */ /* 0x000fce0007800014 */
.L_x_28709:
[----:B------:R-:W-:Y:S05]  /*0950*/  BSYNC.RECONVERGENT B1 ;  /* 0x0000000000017941 */ /* 0x000fea0003800200 */
.L_x_28708:
[----:B------:R-:W-:-:S13]  /*0960*/  ISETP.GE.U32.AND P0, PT, R26, 0xc00, PT ;  /* 0x00000c001a00780c */ /* 0x000fda0003f06070 */
[----:B------:R-:W-:Y:S05]  /*0970*/  @!P0 BRA `(.L_x_28707) ;  /* 0x0000000400dc8947 */ /* 0x000fea0003800000 */
[----:B------:R-:W-:-:S04]  /*0980*/  IMAD.MOV.U32 R18, RZ, RZ, R8 ;  /* 0x000000ffff127224 */ /* 0x000fc800078e0008 */
[----:B------:R-:W-:-:S07]  /*0990*/  IMAD.WIDE.U32 R10, R16, 0x2, R18 ;  /* 0x00000002100a7825 */ /* 0x000fce00078e0012 */
.L_x_28710:
[----:B------:R-:W1:Y:S01]  /*09a0*/  LDCU.128 UR4, c[0x0][0x380] ;  /* 0x00007000ff0477ac */ /* 0x000e620008000c00 */
[----:B------:R-:W-:Y:S02]  /*09b0*/  LEA.HI R13, P0, R11, R10, RZ, 0x1 ;  /* 0x0000000a0b0d7211 */ /* 0x000fe400078108ff */
[----:B----4-:R-:W-:Y:S02]  /*09c0*/  R2UR UR8, R28 ;  /* 0x000000001c0872ca */ /* 0x010fe400000e0000 */
[----:B------:R-:W-:Y:S01]  /*09d0*/  LOP3.LUT R8, R13, 0xfffffffe, RZ, 0xc0, !PT ;  /* 0xfffffffe0d087812 */ /* 0x000fe200078ec0ff */
[----:B------:R-:W-:Y:S01]  /*09e0*/  IMAD.X R18, RZ, RZ, R11, P0 ;  /* 0x000000ffff127224 */ /* 0x000fe200000e060b */
[----:B------:R-:W-:Y:S02]  /*09f0*/  R2UR UR9, R29 ;  /* 0x000000001d0972ca */ /* 0x000fe400000e0000 */
[----:B------:R-:W-:-:S05]  /*0a00*/  IADD3 R19, P1, PT, R10, 0x800, RZ ;  /* 0x000008000a137810 */ /* 0x000fca0007f3e0ff */
[----:B------:R-:W-:Y:S01]  /*0a10*/  IMAD.X R20, RZ, RZ, R11, P1 ;  /* 0x000000ffff147224 */ /* 0x000fe200008e060b */
[----:B-1----:R-:W-:-:S04]  /*0a20*/  IADD3 R8, P0, PT, R8, UR6, RZ ;  /* 0x0000000608087c10 */ /* 0x002fc8000ff1e0ff */
[----:B------:R-:W-:Y:S02]  /*0a30*/  IADD3.X R9, PT, PT, R18, UR7, RZ, P0, !PT ;  /* 0x0000000712097c10 */ /* 0x000fe400087fe4ff */
[----:B------:R-:W-:-:S03]  /*0a40*/  LEA.HI R19, P0, R20, R19, RZ, 0x1 ;  /* 0x0000001314137211 */ /* 0x000fc600078108ff */
[----:B------:R1:W3:Y:S01]  /*0a50*/  LDG.E.U16 R21, desc[UR8][R8.64] ;  /* 0x0000000808157981 */ /* 0x0002e2000c1e1500 */
[----:B------:R-:W-:Y:S01]  /*0a60*/  LOP3.LUT R14, R19, 0xfffffffe, RZ, 0xc0, !PT ;  /* 0xfffffffe130e7812 */ /* 0x000fe200078ec0ff */
[----:B------:R-:W-:-:S03]  /*0a70*/  IMAD.X R20, RZ, RZ, R20, P0 ;  /* 0x000000ffff147224 */ /* 0x000fc600000e0614 */
[----:B------:R-:W-:-:S04]  /*0a80*/  IADD3 R14, P0, PT, R14, UR6, RZ ;  /* 0x000000060e0e7c10 */ /* 0x000fc8000ff1e0ff */
[----:B------:R-:W-:-:S05]  /*0a90*/  IADD3.X R15, PT, PT, R20, UR7, RZ, P0, !PT ;  /* 0x00000007140f7c10 */ /* 0x000fca00087fe4ff */
[----:B------:R-:W4:Y:S01]  /*0aa0*/  LDG.E.U16 R14, desc[UR8][R14.64] ;  /* 0x000000080e0e7981 */ /* 0x000f22000c1e1500 */
[----:B-1----:R-:W-:Y:S01]  /*0ab0*/  SHF.L.U64.HI R9, R13, 0x2, R18 ;  /* 0x000000020d097819 */ /* 0x002fe20000010212 */
[----:B------:R-:W-:-:S05]  /*0ac0*/  IMAD.SHL.U32 R18, R19, 0x4, RZ ;  /* 0x0000000413127824 */ /* 0x000fca00078e00ff */
[----:B------:R-:W-:Y:S02]  /*0ad0*/  LOP3.LUT R18, R18, 0xfffffff8, RZ, 0xc0, !PT ;  /* 0xfffffff812127812 */ /* 0x000fe400078ec0ff */
[----:B---3--:R-:W-:-:S04]  /*0ae0*/  PRMT R12, R21, 0x7771, RZ ;  /* 0x00007771150c7816 */ /* 0x008fc800000000ff */
[----:B------:R-:W-:Y:S01]  /*0af0*/  ISETP.NE.AND P2, PT, R12, RZ, PT ;  /* 0x000000ff0c00720c */ /* 0x000fe20003f45270 */
[----:B------:R-:W-:-:S05]  /*0b00*/  IMAD.SHL.U32 R12, R13, 0x4, RZ ;  /* 0x000000040d0c7824 */ /* 0x000fca00078e00ff */
[----:B------:R-:W-:Y:S02]  /*0b10*/  LOP3.LUT R12, R12, 0xfffffff8, RZ, 0xc0, !PT ;  /* 0xfffffff80c0c7812 */ /* 0x000fe400078ec0ff */
[----:B----4-:R-:W-:Y:S02]  /*0b20*/  PRMT R8, R14, 0x7771, RZ ;  /* 0x000077710e087816 */ /* 0x010fe400000000ff */
[----:B------:R-:W-:-:S03]  /*0b30*/  IADD3 R12, P1, PT, R12, UR4, RZ ;  /* 0x000000040c0c7c10 */ /* 0x000fc6000ff3e0ff */
[----:B------:R-:W-:Y:S02]  /*0b40*/  @P2 R2UR UR10, R28 ;  /* 0x000000001c0a22ca */ /* 0x000fe400000e0000 */
[----:B------:R-:W-:Y:S02]  /*0b50*/  @P2 R2UR UR11, R29 ;  /* 0x000000001d0b22ca */ /* 0x000fe400000e0000 */
[----:B------:R-:W-:Y:S02]  /*0b60*/  ISETP.NE.AND P0, PT, R8, RZ, PT ;  /* 0x000000ff0800720c */ /* 0x000fe40003f05270 */
[----:B------:R-:W-:Y:S02]  /*0b70*/  IADD3.X R13, PT, PT, R9, UR5, RZ, P1, !PT ;  /* 0x00000005090d7c10 */ /* 0x000fe40008ffe4ff */
[----:B------:R-:W-:Y:S02]  /*0b80*/  SHF.L.U64.HI R8, R19, 0x2, R20 ;  /* 0x0000000213087819 */ /* 0x000fe40000010214 */
[----:B------:R-:W-:Y:S01]  /*0b90*/  IADD3 R18, P1, PT, R18, UR4, RZ ;  /* 0x0000000412127c10 */ /* 0x000fe2000ff3e0ff */
[----:B------:R-:W3:Y:S04]  /*0ba0*/  LDG.E R20, desc[UR8][R12.64] ;  /* 0x000000080c147981 */ /* 0x000ee8000c1e1900 */
[----:B------:R3:W4:Y:S01]  /*0bb0*/  @P2 LDG.E R30, desc[UR10][R12.64+0x4] ;  /* 0x0000040a0c1e2981 */ /* 0x000722000c1e1900 */
[----:B------:R-:W-:-:S02]  /*0bc0*/  IADD3.X R19, PT, PT, R8, UR5, RZ, P1, !PT ;  /* 0x0000000508137c10 */ /* 0x000fc40008ffe4ff */
[----:B------:R-:W-:Y:S01]  /*0bd0*/  @P0 R2UR UR10, R28 ;  /* 0x000000001c0a02ca */ /* 0x000fe200000e0000 */
[----:B------:R-:W3:Y:S01]  /*0be0*/  LDC.64 R8, c[0x0][0x398] ;  /* 0x0000e600ff087b82 */ /* 0x000ee20000000a00 */
[----:B------:R-:W-:Y:S01]  /*0bf0*/  @P0 R2UR UR11, R29 ;  /* 0x000000001d0b02ca */ /* 0x000fe200000e0000 */
[----:B------:R-:W5:-:S12]  /*0c00*/  LDG.E R32, desc[UR8][R18.64] ;  /* 0x0000000812207981 */ /* 0x000f58000c1e1900 */
[----:B------:R-:W2:Y:S01]  /*0c10*/  @P0 LDG.E R34, desc[UR10][R18.64+0x4] ;  /* 0x0000040a12220981 */ /* 0x000ea2000c1e1900 */
[----:B------:R-:W1:Y:S01]  /*0c20*/  LDCU UR8, c[0x0][0x398] ;  /* 0x00007300ff0877ac */ /* 0x000e620008000800 */
[----:B------:R-:W-:Y:S02]  /*0c30*/  PRMT R15, R21, 0x7770, RZ ;  /* 0x00007770150f7816 */ /* 0x000fe400000000ff */
[----:B------:R-:W-:Y:S02]  /*0c40*/  PRMT R14, R14, 0x7770, RZ ;  /* 0x000077700e0e7816 */ /* 0x000fe400000000ff */
[----:B------:R-:W-:Y:S02]  /*0c50*/  ISETP.NE.AND P1, PT, R15, RZ, PT ;  /* 0x000000ff0f00720c */ /* 0x000fe40003f25270 */
[----:B------:R-:W-:Y:S02]  /*0c60*/  R2UR UR10, R28 ;  /* 0x000000001c0a72ca */ /* 0x000fe400000e0000 */
[----:B------:R-:W-:-:S02]  /*0c70*/  R2UR UR11, R29 ;  /* 0x000000001d0b72ca */ /* 0x000fc400000e0000 */
[----:B------:R-:W-:Y:S02]  /*0c80*/  R2UR UR12, R28 ;  /* 0x000000001c0c72ca */ /* 0x000fe400000e0000 */
[----:B------:R-:W-:Y:S01]  /*0c90*/  R2UR UR13, R29 ;  /* 0x000000001d0d72ca */ /* 0x000fe200000e0000 */
[----:B-1----:R-:W-:Y:S02]  /*0ca0*/  IMAD.U32 R22, RZ, RZ, UR8 ;  /* 0x00000008ff167e24 */ /* 0x002fe4000f8e00ff */
[-C--:B---3--:R-:W-:Y:S01]  /*0cb0*/  FMUL R13, R20, R9.reuse ;  /* 0x00000009140d7220 */ /* 0x088fe20000400000 */
[----:B----4-:R-:W-:-:S04]  /*0cc0*/  @P2 FMUL R22, R30, R9 ;  /* 0x000000091e162220 */ /* 0x010fc80000400000 */
[-C--:B------:R-:W-:Y:S02]  /*0cd0*/  FSEL R13, R13, R8.reuse, P1 ;  /* 0x000000080d0d7208 */ /* 0x080fe40000800000 */
[----:B------:R-:W-:Y:S02]  /*0ce0*/  IADD3 R23, P2, PT, R10, 0x1000, RZ ;  /* 0x000010000a177810 */ /* 0x000fe40007f5e0ff */
[----:B------:R-:W-:Y:S01]  /*0cf0*/  FMNMX3 R12, R17, R13, R22, !PT ;  /* 0x0000000d110c7276 */ /* 0x000fe20007800016 */
[----:B-----5:R-:W-:Y:S01]  /*0d00*/  FMUL R13, R32, R9 ;  /* 0x00000009200d7220 */ /* 0x020fe20000400000 */
[----:B------:R-:W-:Y:S01]  /*0d10*/  ISETP.NE.AND P1, PT, R14, RZ, PT ;  /* 0x000000ff0e00720c */ /* 0x000fe20003f25270 */
[----:B------:R-:W-:Y:S01]  /*0d20*/  IMAD.X R30, RZ, RZ, R11, P2 ;  /* 0x000000ffff1e7224 */ /* 0x000fe200010e060b */
[----:B------:R-:W-:Y:S01]  /*0d30*/  IADD3 R22, P2, PT, R10, 0x1800, RZ ;  /* 0x000018000a167810 */ /* 0x000fe20007f5e0ff */
[----:B------:R-:W-:Y:S01]  /*0d40*/  IMAD.U32 R17, RZ, RZ, UR8 ;  /* 0x00000008ff117e24 */ /* 0x000fe2000f8e00ff */
[----:B------:R-:W-:-:S03]  /*0d50*/  FSEL R13, R13, R8, P1 ;  /* 0x000000080d0d7208 */ /* 0x000fc60000800000 */
[----:B------:R-:W-:Y:S02]  /*0d60*/  IMAD.X R21, RZ, RZ, R11, P2 ;  /* 0x000000ffff157224 */ /* 0x000fe400010e060b */
[----:B--2---:R-:W-:Y:S01]  /*0d70*/  @P0 FMUL R17, R34, R9 ;  /* 0x0000000922110220 */ /* 0x004fe20000400000 */
[----:B------:R-:W-:Y:S02]  /*0d80*/  LEA.HI R23, P0, R30, R23, RZ, 0x1 ;  /* 0x000000171e177211 */ /* 0x000fe400078108ff */
[----:B------:R-:W-:Y:S02]  /*0d90*/  LEA.HI R22, P1, R21, R22, RZ, 0x1 ;  /* 0x0000001615167211 */ /* 0x000fe400078308ff */
[----:B------:R-:W-:Y:S01]  /*0da0*/  FMNMX3 R17, R12, R13, R17, !PT ;  /* 0x0000000d0c117276 */ /* 0x000fe20007800011 */
[----:B------:R-:W-:Y:S01]  /*0db0*/  IMAD.X R30, RZ, RZ, R30, P0 ;  /* 0x000000ffff1e7224 */ /* 0x000fe200000e061e */
[----:B------:R-:W-:Y:S01]  /*0dc0*/  LOP3.LUT R12, R23, 0xfffffffe, RZ, 0xc0, !PT ;  /* 0xfffffffe170c7812 */ /* 0x000fe200078ec0ff */
[----:B------:R-:W-:Y:S01]  /*0dd0*/  IMAD.X R21, RZ, RZ, R21, P1 ;  /* 0x000000ffff157224 */ /* 0x000fe200008e0615 */
[----:B------:R-:W-:-:S02]  /*0de0*/  LOP3.LUT R14, R22, 0xfffffffe, RZ, 0xc0, !PT ;  /* 0xfffffffe160e7812 */ /* 0x000fc400078ec0ff */
[----:B------:R-:W-:-:S04]  /*0df0*/  IADD3 R12, P0, PT, R12, UR6, RZ ;  /* 0x000000060c0c7c10 */ /* 0x000fc8000ff1e0ff */
[----:B------:R-:W-:Y:S02]  /*0e00*/  IADD3.X R13, PT, PT, R30, UR7, RZ, P0, !PT ;  /* 0x000000071e0d7c10 */ /* 0x000fe400087fe4ff */
[----:B------:R-:W-:-:S03]  /*0e10*/  IADD3 R14, P0, PT, R14, UR6, RZ ;  /* 0x000000060e0e7c10 */ /* 0x000fc6000ff1e0ff */
[----:B------:R1:W2:Y:S01]  /*0e20*/  LDG.E.U16 R19, desc[UR10][R12.64] ;  /* 0x0000000a0c137981 */ /* 0x0002a2000c1e1500 */
[----:B------:R-:W-:-:S05]  /*0e30*/  IADD3.X R15, PT, PT, R21, UR7, RZ, P0, !PT ;  /* 0x00000007150f7c10 */ /* 0x000fca00087fe4ff */
[----:B------:R3:W4:Y:S01]  /*0e40*/  LDG.E.U16 R20, desc[UR12][R14.64] ;  /* 0x0000000c0e147981 */ /* 0x000722000c1e1500 */
[C---:B------:R-:W-:Y:S02]  /*0e50*/  SHF.L.U64.HI R27, R23.reuse, 0x2, R30 ;  /* 0x00000002171b7819 */ /* 0x040fe4000001021e */
[----:B------:R-:W-:Y:S02]  /*0e60*/  SHF.L.U32 R23, R23, 0x2, RZ ;  /* 0x0000000217177819 */ /* 0x000fe400000006ff */
[----:B------:R-:W-:Y:S02]  /*0e70*/  R2UR UR6, R28 ;  /* 0x000000001c0672ca */ /* 0x000fe400000e0000 */
[----:B-1----:R-:W-:Y:S02]  /*0e80*/  LOP3.LUT R13, R23, 0xfffffff8, RZ, 0xc0, !PT ;  /* 0xfffffff8170d7812 */ /* 0x002fe400078ec0ff */
[----:B------:R-:W-:Y:S02]  /*0e90*/  R2UR UR7, R29 ;  /* 0x000000001d0772ca */ /* 0x000fe400000e0000 */
[----:B---3--:R-:W-:-:S02]  /*0ea0*/  IADD3 R14, P0, PT, R13, UR4, RZ ;  /* 0x000000040d0e7c10 */ /* 0x008fc4000ff1e0ff */
[----:B------:R-:W-:Y:S02]  /*0eb0*/  SHF.L.U64.HI R21, R22, 0x2, R21 ;  /* 0x0000000216157819 */ /* 0x000fe40000010215 */
[----:B------:R-:W-:Y:S02]  /*0ec0*/  IADD3.X R15, PT, PT, R27, UR5, RZ, P0, !PT ;  /* 0x000000051b0f7c10 */ /* 0x000fe400087fe4ff */
[----:B--2---:R-:W-:-:S04]  /*0ed0*/  PRMT R18, R19, 0x7771, RZ ;  /* 0x0000777113127816 */ /* 0x004fc800000000ff */
[----:B------:R-:W-:Y:S02]  /*0ee0*/  ISETP.NE.AND P1, PT, R18, RZ, PT ;  /* 0x000000ff1200720c */ /* 0x000fe40003f25270 */
[----:B----4-:R-:W-:-:S04]  /*0ef0*/  PRMT R18, R20, 0x7771, RZ ;  /* 0x0000777114127816 */ /* 0x010fc800000000ff */
[----:B------:R-:W-:Y:S01]  /*0f00*/  ISETP.NE.AND P3, PT, R18, RZ, PT ;  /* 0x000000ff1200720c */ /* 0x000fe20003f65270 */
[----:B------:R-:W-:-:S05]  /*0f10*/  IMAD.SHL.U32 R18, R22, 0x4, RZ ;  /* 0x0000000416127824 */ /* 0x000fca00078e00ff */
[----:B------:R-:W-:Y:S02]  /*0f20*/  LOP3.LUT R12, R18, 0xfffffff8, RZ, 0xc0, !PT ;  /* 0xfffffff8120c7812 */ /* 0x000fe400078ec0ff */
[----:B------:R-:W-:Y:S01]  /*0f30*/  @P1 R2UR UR10, R28 ;  /* 0x000000001c0a12ca */ /* 0x000fe200000e0000 */
[----:B------:R-:W2:Y:S01]  /*0f40*/  LDG.E R18, desc[UR6][R14.64] ;  /* 0x000000060e127981 */ /* 0x000ea2000c1e1900 */
[C---:B------:R-:W-:Y:S02]  /*0f50*/  @P1 R2UR UR11, R29.reuse ;  /* 0x000000001d0b12ca */ /* 0x040fe400000e0000 */
[----:B------:R-:W-:Y:S02]  /*0f60*/  IADD3 R12, P2, PT, R12, UR4, RZ ;  /* 0x000000040c0c7c10 */ /* 0x000fe4000ff5e0ff */
[----:B------:R-:W-:Y:S02]  /*0f70*/  @P3 R2UR UR14, R28 ;  /* 0x000000001c0e32ca */ /* 0x000fe400000e0000 */
[----:B------:R-:W-:-:S02]  /*0f80*/  @P3 R2UR UR15, R29 ;  /* 0x000000001d0f32ca */ /* 0x000fc400000e0000 */
[----:B------:R-:W-:-:S05]  /*0f90*/  IADD3.X R13, PT, PT, R21, UR5, RZ, P2, !PT ;  /* 0x00000005150d7c10 */ /* 0x000fca00097fe4ff */
[----:B------:R-:W3:Y:S04]  /*0fa0*/  @P1 LDG.E R22, desc[UR10][R14.64+0x4] ;  /* 0x0000040a0e161981 */ /* 0x000ee8000c1e1900 */
[----:B------:R-:W4:Y:S04]  /*0fb0*/  LDG.E R30, desc[UR12][R12.64] ;  /* 0x0000000c0c1e7981 */ /* 0x000f28000c1e1900 */
[----:B------:R-:W5:Y:S01]  /*0fc0*/  @P3 LDG.E R32, desc[UR14][R12.64+0x4] ;  /* 0x0000040e0c203981 */ /* 0x000f62000c1e1900 */
[----:B------:R-:W-:Y:S01]  /*0fd0*/  PRMT R20, R20, 0x7770, RZ ;  /* 0x0000777014147816 */ /* 0x000fe200000000ff */
[----:B------:R-:W-:Y:S01]  /*0fe0*/  VIADD R16, R16, 0x1000 ;  /* 0x0000100010107836 */ /* 0x000fe20000000000 */
[----:B------:R-:W-:-:S02]  /*0ff0*/  PRMT R19, R19, 0x7770, RZ ;  /* 0x0000777013137816 */ /* 0x000fc400000000ff */
[----:B------:R-:W-:Y:S01]  /*1000*/  ISETP.NE.AND P2, PT, R20, RZ, PT ;  /* 0x000000ff1400720c */ /* 0x000fe20003f45270 */
[----:B------:R-:W-:Y:S01]  /*1010*/  IMAD.U32 R20, RZ, RZ, UR8 ;  /* 0x00000008ff147e24 */ /* 0x000fe2000f8e00ff */
[----:B------:R-:W-:Y:S01]  /*1020*/  ISETP.NE.AND P0, PT, R19, RZ, PT ;  /* 0x000000ff1300720c */ /* 0x000fe20003f05270 */
[----:B------:R-:W-:Y:S02]  /*1030*/  IMAD.U32 R21, RZ, RZ, UR8 ;  /* 0x00000008ff157e24 */ /* 0x000fe4000f8e00ff */
[----:B--2---:R-:W-:-:S05]  /*1040*/  FMUL R19, R18, R9 ;  /* 0x0000000912137220 */ /* 0x004fca0000400000 */
[----:B------:R-:W-:Y:S01]  /*1050*/  FSEL R19, R19, R8, P0 ;  /* 0x0000000813137208 */ /* 0x000fe20000000000 */
[----:B---3--:R-:W-:Y:S01]  /*1060*/  @P1 FMUL R20, R22, R9 ;  /* 0x0000000916141220 */ /* 0x008fe20000400000 */
[----:B------:R-:W-:Y:S02]  /*1070*/  ISETP.GE.AND P1, PT, R16, R5, PT ;  /* 0x000000051000720c */ /* 0x000fe40003f26270 */
[----:B------:R-:W-:Y:S01]  /*1080*/  IADD3 R10, P0, PT, R10, 0x2000, RZ ;  /* 0x000020000a0a7810 */ /* 0x000fe20007f1e0ff */
[----:B----4-:R-:W-:Y:S01]  /*1090*/  @P2 FMUL R8, R30, R9 ;  /* 0x000000091e082220 */ /* 0x010fe20000400000 */
[----:B------:R-:W-:Y:S01]  /*10a0*/  FMNMX3 R17, R17, R19, R20, !PT ;  /* 0x0000001311117276 */ /* 0x000fe20007800014 */
[----:B-----5:R-:W-:Y:S02]  /*10b0*/  @P3 FMUL R21, R32, R9 ;  /* 0x0000000920153220 */ /* 0x020fe40000400000 */
[----:B------:R-:W-:-:S03]  /*10c0*/  IMAD.X R11, RZ, RZ, R11, P0 ;  /* 0x000000ffff0b7224 */ /* 0x000fc600000e060b */
[----:B------:R-:W-:-:S03]  /*10d0*/  FMNMX3 R17, R17, R8, R21, !PT ;  /* 0x0000000811117276 */ /* 0x000fc60007800015 */
[----:B------:R-:W-:Y:S05]  /*10e0*/  @!P1 BRA `(.L_x_28710) ;  /* 0xfffffff8002c9947 */ /* 0x000fea000383ffff */
.L_x_28707:
[----:B------:R-:W-:Y:S05]  /*10f0*/  BSYNC.RECONVERGENT B0 ;  /* 0x0000000000007941 */ /* 0x000fea0003800200 */
.L_x_28706:
[----:B------:R-:W-:Y:S01]  /*1100*/  UMOV UR4, 0xffffffff ;  /* 0xffffffff00047882 */ /* 0x000fe20000000000 */
[C---:B------:R-:W-:Y:S02]  /*1110*/  ISETP.GT.AND P0, PT, R2.reuse, 0xf, PT ;  /* 0x0000000f0200780c */ /* 0x040fe40003f04270 */
        /* <DEDUP_REMOVED lines=14> */
[----:B------:R1:W3:Y:S02]  /*1200*/  SHFL.DOWN PT, R14, R8, 0x10, 0x1f ;  /* 0x0a001f00080e7f89 */ /* 0x0002e400000e0000 */
.L_x_28745:
[----:B------:R-:W-:Y:S01]  /*1210*/  ISETP.NE.AND P2, PT, R0, RZ, PT ;  /* 0x000000ff0000720c */ /* 0x000fe20003f45270 */
[----:B------:R-:W-:Y:S01]  /*1220*/  IMAD.MOV.U32 R16, RZ, RZ, R8 ;  /* 0x000000ffff107224 */ /* 0x000fe200078e0008 */
[----:B------:R-:W-:Y:S01]  /*1230*/  PLOP3.LUT P1, PT, PT, PT, PT, 0x8, 0x80 ;  /* 0x000000000080781c */ /* 0x000fe20003f2e170 */
[----:B------:R-:W-:-:S12]  /*1240*/  @P0 BRA `(.L_x_28712) ;  /* 0x0000000000280947 */ /* 0x000fd80003800000 */
[----:B------:R-:W-:Y:S02]  /*1250*/  ISETP.NE.AND P0, PT, R2, RZ, PT ;  /* 0x000000ff0200720c */ /* 0x000fe40003f05270 */
[----:B---3--:R-:W-:-:S11]  /*1260*/  FMNMX R16, R9, R14, !PT ;  /* 0x0000000e09107209 */ /* 0x008fd60007800000 */
[----:B------:R-:W3:Y:S01]  /*1270*/  @!P0 S2R R11, SR_CgaCtaId ;  /* 0x00000000000b8919 */ /* 0x000ee20000008800 */
[----:B------:R-:W-:Y:S02]  /*1280*/  @!P0 MOV R10, 0x400 ;  /* 0x00000400000a8802 */ /* 0x000fe40000000f00 */
[----:B-1----:R-:W-:Y:S02]  /*1290*/  @!P0 SHF.R.U32.HI R8, RZ, 0x3, R0 ;  /* 0x00000003ff088819 */ /* 0x002fe40000011600 */
[----:B------:R-:W-:Y:S02]  /*12a0*/  @!P0 PLOP3.LUT P1, PT, PT, PT, PT, 0x80, 0x8 ;  /* 0x000000000008881c */ /* 0x000fe40003f2f070 */
[----:B------:R-:W-:Y:S02]  /*12b0*/  @!P0 LOP3.LUT R8, R8, 0x7c, RZ, 0xc0, !PT ;  /* 0x0000007c08088812 */ /* 0x000fe400078ec0ff */
[----:B---3--:R-:W-:-:S05]  /*12c0*/  @!P0 LEA R11, R11, R10, 0x18 ;  /* 0x0000000a0b0b8211 */ /* 0x008fca00078ec0ff */
[----:B------:R-:W-:-:S05]  /*12d0*/  @!P0 IMAD.IADD R11, R8, 0x1, R11 ;  /* 0x00000001080b8824 */ /* 0x000fca00078e020b */
[----:B------:R1:W-:Y:S02]  /*12e0*/  @!P0 STS [R11+0x20], R16 ;  /* 0x000020100b008388 */ /* 0x0003e40000000800 */
.L_x_28712:
[----:B------:R-:W-:Y:S05]  /*12f0*/  WARPSYNC.ALL ;  /* 0x0000000000007948 */ /* 0x000fea0003800000 */
[----:B------:R-:W-:Y:S06]  /*1300*/  BAR.SYNC.DEFER_BLOCKING 0x0 ;  /* 0x0000000000007b1d */ /* 0x000fec0000010000 */
[----:B------:R-:W-:Y:S04]  /*1310*/  BSSY.RECONVERGENT B0, `(.L_x_28713) ;  /* 0x000001e000007945 */ /* 0x000fe80003800200 */
[----:B------:R-:W-:Y:S05]  /*1320*/  @P2 BRA `(.L_x_28714) ;  /* 0x0000000000702947 */ /* 0x000fea0003800000 */
[----:B------:R-:W5:Y:S01]  /*1330*/  S2UR UR5, SR_CgaCtaId ;  /* 0x00000000000579c3 */ /* 0x000f620000008800 */
[----:B------:R-:W-:Y:S02]  /*1340*/  UMOV UR4, 0x400 ;  /* 0x0000040000047882 */ /* 0x000fe40000000000 */
[----:B-----5:R-:W-:-:S09]  /*1350*/  ULEA UR4, UR5, UR4, 0x18 ;  /* 0x0000000405047291 */ /* 0x020fd2000f8ec0ff */
[----:B-1----:R-:W1:Y:S04]  /*1360*/  LDS.128 R8, [UR4+0x20] ;  /* 0x00002004ff087984 */ /* 0x002e680008000c00 */
[----:B------:R-:W5:Y:S04]  /*1370*/  LDS.128 R20, [UR4+0x30] ;  /* 0x00003004ff147984 */ /* 0x000f680008000c00 */
[----:B---3--:R-:W3:Y:S01]  /*1380*/  LDS.128 R12, [UR4+0x40] ;  /* 0x00004004ff0c7984 */ /* 0x008ee20008000c00 */
[----:B-1----:R-:W-:-:S03]  /*1390*/  FMNMX3 R9, R16, R9, R10, !PT ;  /* 0x0000000910097276 */ /* 0x002fc6000780000a */
[----:B------:R-:W1:Y:S01]  /*13a0*/  LDS.128 R16, [UR4+0x50] ;  /* 0x00005004ff107984 */ /* 0x000e620008000c00 */
[----:B-----5:R-:W-:-:S04]  /*13b0*/  FMNMX3 R9, R9, R11, R20, !PT ;  /* 0x0000000b09097276 */ /* 0x020fc80007800014 */
[----:B------:R-:W-:Y:S02]  /*13c0*/  FMNMX3 R21, R9, R21, R22, !PT ;  /* 0x0000001509157276 */ /* 0x000fe40007800016 */
[----:B------:R-:W5:Y:S02]  /*13d0*/  LDS.128 R8, [UR4+0x60] ;  /* 0x00006004ff087984 */ /* 0x000f640008000c00 */
[----:B---3--:R-:W-:Y:S02]  /*13e0*/  FMNMX3 R12, R21, R23, R12, !PT ;  /* 0x00000017150c7276 */ /* 0x008fe4000780000c */
[----:B------:R-:W3:Y:S02]  /*13f0*/  LDS.128 R20, [UR4+0x70] ;  /* 0x00007004ff147984 */ /* 0x000ee40008000c00 */
[----:B------:R-:W-:-:S04]  /*1400*/  FMNMX3 R12, R12, R13, R14, !PT ;  /* 0x0000000d0c0c7276 */ /* 0x000fc8000780000e */
[----:B-1----:R-:W-:-:S04]  /*1410*/  FMNMX3 R12, R12, R15, R16, !PT ;  /* 0x0000000f0c0c7276 */ /* 0x002fc80007800010 */
[----:B------:R-:W-:Y:S02]  /*1420*/  FMNMX3 R17, R12, R17, R18, !PT ;  /* 0x000000110c117276 */ /* 0x000fe40007800012 */
[----:B------:R-:W1:Y:S02]  /*1430*/  LDS.128 R12, [UR4+0x80] ;  /* 0x00008004ff0c7984 */ /* 0x000e640008000c00 */
[----:B-----5:R-:W-:Y:S02]  /*1440*/  FMNMX3 R8, R17, R19, R8, !PT ;  /* 0x0000001311087276 */ /* 0x020fe40007800008 */
[----:B------:R-:W5:Y:S02]  /*1450*/  LDS.128 R16, [UR4+0x90] ;  /* 0x00009004ff107984 */ /* 0x000f640008000c00 */
[----:B------:R-:W-:-:S04]  /*1460*/  FMNMX3 R8, R8, R9, R10, !PT ;  /* 0x0000000908087276 */ /* 0x000fc8000780000a */
[----:B---3--:R-:W-:-:S04]  /*1470*/  FMNMX3 R8, R8, R11, R20, !PT ;  /* 0x0000000b08087276 */ /* 0x008fc80007800014 */
[----:B------:R-:W-:-:S04]  /*1480*/  FMNMX3 R8, R8, R21, R22, !PT ;  /* 0x0000001508087276 */ /* 0x000fc80007800016 */
[----:B-1----:R-:W-:-:S04]  /*1490*/  FMNMX3 R8, R8, R23, R12, !PT ;  /* 0x0000001708087276 */ /* 0x002fc8000780000c */
[----:B------:R-:W-:-:S04]  /*14a0*/  FMNMX3 R8, R8, R13, R14, !PT ;  /* 0x0000000d08087276 */ /* 0x000fc8000780000e */
[----:B-----5:R-:W-:-:S04]  /*14b0*/  FMNMX3 R8, R8, R15, R16, !PT ;  /* 0x0000000f08087276 */ /* 0x020fc80007800010 */
[----:B------:R-:W-:-:S04]  /*14c0*/  FMNMX3 R8, R8, R17, R18, !PT ;  /* 0x0000001108087276 */ /* 0x000fc80007800012 */
[----:B------:R-:W-:-:S05]  /*14d0*/  FMNMX R8, R8, R19, !PT ;  /* 0x0000001308087209 */ /* 0x000fca0007800000 */
[----:B------:R1:W-:Y:S02]  /*14e0*/  STS [UR4+0xa4], R8 ;  /* 0x0000a408ff007988 */ /* 0x0003e40008000804 */
.L_x_28714:
[----:B------:R-:W-:Y:S05]  /*14f0*/  BSYNC.RECONVERGENT B0 ;  /* 0x0000000000007941 */ /* 0x000fea0003800200 */
.L_x_28713:
[----:B------:R-:W5:Y:S08]  /*1500*/  S2UR UR5, SR_CgaCtaId ;  /* 0x00000000000579c3 */ /* 0x000f700000008800 */
[----:B------:R-:W-:Y:S01]  /*1510*/  BAR.SYNC.DEFER_BLOCKING 0x0 ;  /* 0x0000000000007b1d */ /* 0x000fe20000010000 */
[----:B------:R-:W-:Y:S01]  /*1520*/  ISETP.GE.AND P0, PT, R0, R5, PT ;  /* 0x000000050000720c */ /* 0x000fe20003f06270 */
[----:B------:R-:W-:-:S04]  /*1530*/  IMAD.MOV.U32 R13, RZ, RZ, RZ ;  /* 0x000000ffff0d7224 */ /* 0x000fc800078e00ff */
[----:B------:R-:W-:Y:S01]  /*1540*/  UMOV UR4, 0x400 ;  /* 0x0000040000047882 */ /* 0x000fe20000000000 */
[----:B------:R-:W0:Y:S01]  /*1550*/  LDCU.128 UR12, c[0x0][0x380] ;  /* 0x00007000ff0c77ac */ /* 0x000e220008000c00 */
[----:B------:R-:W-:Y:S01]  /*1560*/  BSSY.RECONVERGENT B0, `(.L_x_28715) ;  /* 0x00000ab000007945 */ /* 0x000fe20003800200 */
[----:B-----5:R-:W-:-:S09]  /*1570*/  ULEA UR4, UR5, UR4, 0x18 ;  /* 0x0000000405047291 */ /* 0x020fd2000f8ec0ff */
[----:B------:R-:W0:Y:S01]  /*1580*/  LDS R21, [UR4+0xa4] ;  /* 0x0000a404ff157984 */ /* 0x000e220008000800 */
[----:B------:R-:W-:Y:S05]  /*1590*/  @P0 BRA `(.L_x_28716) ;  /* 0x00000008009c0947 */ /* 0x000fea0003800000 */
[C---:B------:R-:W-:Y:S01]  /*15a0*/  LOP3.LUT P2, RZ, R26.reuse, 0x400, RZ, 0xc0, !PT ;  /* 0x000004001aff7812 */ /* 0x040fe2000784c0ff */
[----:B------:R-:W-:Y:S01]  /*15b0*/  BSSY.RECONVERGENT B1, `(.L_x_28717) ;  /* 0x000003d000017945 */ /* 0x000fe20003800200 */
[----:B------:R-:W-:Y:S01]  /*15c0*/  ISETP.GE.U32.AND P0, PT, R26, 0x400, PT ;  /* 0x000004001a00780c */ /* 0x000fe20003f06070 */
[----:B------:R-:W-:Y:S02]  /*15d0*/  IMAD.MOV.U32 R13, RZ, RZ, RZ ;  /* 0x000000ffff0d7224 */ /* 0x000fe400078e00ff */
[----:B------:R-:W-:-:S08]  /*15e0*/  IMAD.MOV.U32 R12, RZ, RZ, R0 ;  /* 0x000000ffff0c7224 */ /* 0x000fd000078e0000 */
[----:B------:R-:W-:Y:S05]  /*15f0*/  @P2 BRA `(.L_x_28718) ;  /* 0x0000000000e02947 */ /* 0x000fea0003800000 */
[----:B------:R-:W5:Y:S01]  /*1600*/  LDCU.64 UR4, c[0x0][0x390] ;  /* 0x00007200ff0477ac */ /* 0x000f620008000a00 */
[----:B-1----:R-:W-:Y:S02]  /*1610*/  IMAD.MOV.U32 R8, RZ, RZ, R24 ;  /* 0x000000ffff087224 */ /* 0x002fe400078e0018 */
[----:B------:R-:W-:Y:S01]  /*1620*/  IMAD.MOV.U32 R9, RZ, RZ, RZ ;  /* 0x000000ffff097224 */ /* 0x000fe200078e00ff */
[----:B------:R-:W1:Y:S01]  /*1630*/  LDCU.128 UR8, c[0x0][0x380] ;  /* 0x00007000ff0877ac */ /* 0x000e620008000c00 */
[----:B-----5:R-:W-:Y:S02]  /*1640*/  IMAD R11, R7, UR4, RZ ;  /* 0x00000004070b7c24 */ /* 0x020fe4000f8e02ff */
[----:B------:R-:W-:Y:S01]  /*1650*/  IMAD.WIDE.U32 R8, R4, UR4, R8 ;  /* 0x0000000404087c25 */ /* 0x000fe2000f8e0008 */
[----:B----4-:R-:W-:-:S03]  /*1660*/  R2UR UR4, R28 ;  /* 0x000000001c0472ca */ /* 0x010fc600000e0000 */
[----:B------:R-:W-:Y:S01]  /*1670*/  IMAD R11, R4, UR5, R11 ;  /* 0x00000005040b7c24 */ /* 0x000fe2000f8e020b */
[----:B------:R-:W-:-:S03]  /*1680*/  R2UR UR5, R29 ;  /* 0x000000001d0572ca */ /* 0x000fc600000e0000 */
[----:B------:R-:W-:-:S05]  /*1690*/  IMAD.IADD R9, R11, 0x1, R9 ;  /* 0x000000010b097824 */ /* 0x000fca00078e0209 */
[----:B------:R-:W-:-:S04]  /*16a0*/  LEA.HI R11, P2, R9, R8, RZ, 0x1 ;  /* 0x00000008090b7211 */ /* 0x000fc800078508ff */
[----:B------:R-:W-:Y:S01]  /*16b0*/  LOP3.LUT R8, R11, 0xfffffffe, RZ, 0xc0, !PT ;  /* 0xfffffffe0b087812 */ /* 0x000fe200078ec0ff */
[----:B------:R-:W-:-:S03]  /*16c0*/  IMAD.X R12, RZ, RZ, R9, P2 ;  /* 0x000000ffff0c7224 */ /* 0x000fc600010e0609 */
[----:B-1----:R-:W-:-:S04]  /*16d0*/  IADD3 R8, P2, PT, R8, UR10, RZ ;  /* 0x0000000a08087c10 */ /* 0x002fc8000ff5e0ff */
[----:B------:R-:W-:-:S05]  /*16e0*/  IADD3.X R9, PT, PT, R12, UR11, RZ, P2, !PT ;  /* 0x0000000b0c097c10 */ /* 0x000fca00097fe4ff */
[----:B------:R-:W4:Y:S01]  /*16f0*/  LDG.E.U16 R8, desc[UR4][R8.64] ;  /* 0x0000000408087981 */ /* 0x000f22000c1e1500 */
[C---:B------:R-:W-:Y:S01]  /*1700*/  IMAD.SHL.U32 R10, R11.reuse, 0x4, RZ ;  /* 0x000000040b0a7824 */ /* 0x040fe200078e00ff */
[----:B------:R-:W-:-:S04]  /*1710*/  SHF.L.U64.HI R11, R11, 0x2, R12 ;  /* 0x000000020b0b7819 */ /* 0x000fc8000001020c */
[----:B------:R-:W-:-:S04]  /*1720*/  LOP3.LUT R10, R10, 0xfffffff8, RZ, 0xc0, !PT ;  /* 0xfffffff80a0a7812 */ /* 0x000fc800078ec0ff */
[----:B------:R-:W-:-:S04]  /*1730*/  IADD3 R10, P2, PT, R10, UR8, RZ ;  /* 0x000000080a0a7c10 */ /* 0x000fc8000ff5e0ff */
[----:B------:R-:W-:-:S05]  /*1740*/  IADD3.X R11, PT, PT, R11, UR9, RZ, P2, !PT ;  /* 0x000000090b0b7c10 */ /* 0x000fca00097fe4ff */
[----:B------:R-:W5:Y:S01]  /*1750*/  LDG.E R12, desc[UR4][R10.64] ;  /* 0x000000040a0c7981 */ /* 0x000f62000c1e1900 */
[----:B----4-:R-:W-:-:S04]  /*1760*/  PRMT R13, R8, 0x7771, RZ ;  /* 0x00007771080d7816 */ /* 0x010fc800000000ff */
[----:B------:R-:W-:-:S13]  /*1770*/  ISETP.NE.AND P3, PT, R13, RZ, PT ;  /* 0x000000ff0d00720c */ /* 0x000fda0003f65270 */
[----:B------:R-:W-:Y:S02]  /*1780*/  @P3 R2UR UR4, R28 ;  /* 0x000000001c0432ca */ /* 0x000fe400000e0000 */
[----:B------:R-:W-:-:S13]  /*1790*/  @P3 R2UR UR5, R29 ;  /* 0x000000001d0532ca */ /* 0x000fda00000e0000 */
[----:B------:R-:W4:Y:S01]  /*17a0*/  @P3 LDG.E R9, desc[UR4][R10.64+0x4] ;  /* 0x000004040a093981 */ /* 0x000f22000c1e1900 */
[----:B------:R-:W5:Y:S01]  /*17b0*/  LDCU UR4, c[0x0][0x39c] ;  /* 0x00007380ff0477ac */ /* 0x000f620008000800 */
[----:B------:R-:W-:-:S04]  /*17c0*/  PRMT R8, R8, 0x7770, RZ ;  /* 0x0000777008087816 */ /* 0x000fc800000000ff */
[----:B------:R-:W-:Y:S01]  /*17d0*/  ISETP.NE.AND P2, PT, R8, RZ, PT ;  /* 0x000000ff0800720c */ /* 0x000fe20003f45270 */
[----:B------:R-:W1:Y:S01]  /*17e0*/  LDCU UR5, c[0x0][0x398] ;  /* 0x00007300ff0577ac */ /* 0x000e620008000800 */
[----:B-----5:R-:W-:-:S11]  /*17f0*/  FMUL R12, R12, UR4 ;  /* 0x000000040c0c7c20 */ /* 0x020fd60008400000 */
[----:B------:R-:W0:Y:S01]  /*1800*/  @!P2 LDC R12, c[0x0][0x398] ;  /* 0x0000e600ff0cab82 */ /* 0x000e220000000800 */
[----:B-1----:R-:W-:Y:S01]  /*1810*/  MOV R8, UR5 ;  /* 0x0000000500087c02 */ /* 0x002fe20008000f00 */
[----:B------:R-:W-:Y:S02]  /*1820*/  IMAD.MOV.U32 R13, RZ, RZ, 0x3bbb989d ;  /* 0x3bbb989dff0d7424 */ /* 0x000fe400078e00ff */
[----:B---3--:R-:W-:Y:S02]  /*1830*/  IMAD.MOV.U32 R14, RZ, RZ, 0x437c0000 ;  /* 0x437c0000ff0e7424 */ /* 0x008fe400078e00ff */
[----:B0-----:R-:W-:Y:S01]  /*1840*/  FADD R12, -R21, R12 ;  /* 0x0000000c150c7221 */ /* 0x001fe20000000100 */
[----:B----4-:R-:W-:-:S03]  /*1850*/  @P3 FMUL R8, R9, UR4 ;  /* 0x0000000409083c20 */ /* 0x010fc60008400000 */
[----:B------:R-:W-:Y:S01]  /*1860*/  FFMA.SAT R9, R12, R13, 0.5 ;  /* 0x3f0000000c097423 */ /* 0x000fe2000000200d */
[----:B------:R-:W-:-:S03]  /*1870*/  FADD R8, -R21, R8 ;  /* 0x0000000815087221 */ /* 0x000fc60000000100 */
        /* <DEDUP_REMOVED lines=9> */
[----:B------:R-:W0:Y:S08]  /*1910*/  MUFU.EX2 R11, R11 ;  /* 0x0000000b000b7308 */ /* 0x000e300000000800 */
[----:B------:R-:W1:Y:S01]  /*1920*/  MUFU.EX2 R14, R14 ;  /* 0x0000000e000e7308 */ /* 0x000e620000000800 */
[----:B------:R-:W-:-:S02]  /*1930*/  IMAD.SHL.U32 R8, R9, 0x800000, RZ ;  /* 0x0080000009087824 */ /* 0x000fc400078e00ff */
[----:B------:R-:W-:Y:S02]  /*1940*/  IMAD.SHL.U32 R13, R10, 0x800000, RZ ;  /* 0x008000000a0d7824 */ /* 0x000fe400078e00ff */
[----:B------:R-:W-:Y:S02]  /*1950*/  IMAD.MOV.U32 R12, RZ, RZ, R6 ;  /* 0x000000ffff0c7224 */ /* 0x000fe400078e0006 */
[----:B0-----:R-:W-:-:S04]  /*1960*/  FFMA R8, R8, R11, RZ ;  /* 0x0000000b08087223 */ /* 0x001fc800000000ff */
[----:B-1----:R-:W-:-:S07]  /*1970*/  FFMA R13, R13, R14, R8 ;  /* 0x0000000e0d0d7223 */ /* 0x002fce0000000008 */
.L_x_28718:
[----:B0-----:R-:W-:Y:S05]  /*1980*/  BSYNC.RECONVERGENT B1 ;  /* 0x0000000000017941 */ /* 0x001fea0003800200 */
.L_x_28717:
[----:B------:R-:W-:Y:S05]  /*1990*/  @!P0 BRA `(.L_x_28716) ;  /* 0x00000004009c8947 */ /* 0x000fea0003800000 */
.L_x_28719:
[----:B-1----:R-:W3:Y:S01]  /*19a0*/  LDC.64 R10, c[0x0][0x390] ;  /* 0x0000e400ff0a7b82 */ /* 0x002ee20000000a00 */
[----:B------:R-:W-:Y:S01]  /*19b0*/  IMAD.SHL.U32 R8, R12, 0x2, RZ ;  /* 0x000000020c087824 */ /* 0x000fe200078e00ff */
[C---:B----4-:R-:W-:Y:S01]  /*19c0*/  R2UR UR4, R28.reuse ;  /* 0x000000001c0472ca */ /* 0x050fe200000e0000 */
[----:B------:R-:W-:Y:S01]  /*19d0*/  IMAD.MOV.U32 R9, RZ, RZ, RZ ;  /* 0x000000ffff097224 */ /* 0x000fe200078e00ff */
[C---:B------:R-:W-:Y:S02]  /*19e0*/  R2UR UR5, R29.reuse ;  /* 0x000000001d0572ca */ /* 0x040fe400000e0000 */
[----:B------:R-:W-:Y:S02]  /*19f0*/  R2UR UR6, R28 ;  /* 0x000000001c0672ca */ /* 0x000fe400000e0000 */
[----:B------:R-:W-:Y:S01]  /*1a00*/  R2UR UR7, R29 ;  /* 0x000000001d0772ca */ /* 0x000fe200000e0000 */
[----:B---3--:R-:W-:-:S04]  /*1a10*/  IMAD R14, R7, R10, RZ ;  /* 0x0000000a070e7224 */ /* 0x008fc800078e02ff */
[C---:B------:R-:W-:Y:S02]  /*1a20*/  IMAD R15, R4.reuse, R11, R14 ;  /* 0x0000000b040f7224 */ /* 0x040fe400078e020e */
[----:B------:R-:W-:-:S04]  /*1a30*/  IMAD.WIDE.U32 R10, R4, R10, R8 ;  /* 0x0000000a040a7225 */ /* 0x000fc800078e0008 */
[----:B------:R-:W-:Y:S01]  /*1a40*/  IMAD.IADD R9, R15, 0x1, R11 ;  /* 0x000000010f097824 */ /* 0x000fe200078e020b */
[----:B------:R-:W-:-:S05]  /*1a50*/  IADD3 R18, P0, PT, R10, 0x800, RZ ;  /* 0x000008000a127810 */ /* 0x000fca0007f1e0ff */
[----:B------:R-:W-:Y:S01]  /*1a60*/  IMAD.X R27, RZ, RZ, R9, P0 ;  /* 0x000000ffff1b7224 */ /* 0x000fe200000e0609 */
[----:B------:R-:W-:-:S04]  /*1a70*/  LEA.HI R15, P0, R9, R10, RZ, 0x1 ;  /* 0x0000000a090f7211 */ /* 0x000fc800078108ff */
[----:B------:R-:W-:Y:S01]  /*1a80*/  LOP3.LUT R10, R15, 0xfffffffe, RZ, 0xc0, !PT ;  /* 0xfffffffe0f0a7812 */ /* 0x000fe200078ec0ff */
[----:B------:R-:W-:Y:S01]  /*1a90*/  IMAD.X R20, RZ, RZ, R9, P0 ;  /* 0x000000ffff147224 */ /* 0x000fe200000e0609 */
[----:B------:R-:W-:Y:S02]  /*1aa0*/  LEA.HI R18, P2, R27, R18, RZ, 0x1 ;  /* 0x000000121b127211 */ /* 0x000fe400078508ff */
[----:B------:R-:W-:Y:S02]  /*1ab0*/  IADD3 R10, P0, PT, R10, UR14, RZ ;  /* 0x0000000e0a0a7c10 */ /* 0x000fe4000ff1e0ff */
[----:B------:R-:W-:Y:S01]  /*1ac0*/  LOP3.LUT R16, R18, 0xfffffffe, RZ, 0xc0, !PT ;  /* 0xfffffffe12107812 */ /* 0x000fe200078ec0ff */
[----:B------:R-:W-:Y:S01]  /*1ad0*/  IMAD.X R27, RZ, RZ, R27, P2 ;  /* 0x000000ffff1b7224 */ /* 0x000fe200010e061b */
[----:B------:R-:W-:Y:S02]  /*1ae0*/  IADD3.X R11, PT, PT, R20, UR15, RZ, P0, !PT ;  /* 0x0000000f140b7c10 */ /* 0x000fe400087fe4ff */
[----:B------:R-:W-:-:S03]  /*1af0*/  IADD3 R16, P2, PT, R16, UR14, RZ ;  /* 0x0000000e10107c10 */ /* 0x000fc6000ff5e0ff */
[----:B------:R0:W3:Y:S01]  /*1b00*/  LDG.E.U16 R23, desc[UR4][R10.64] ;  /* 0x000000040a177981 */ /* 0x0000e2000c1e1500 */
[----:B------:R-:W-:-:S05]  /*1b10*/  IADD3.X R17, PT, PT, R27, UR15, RZ, P2, !PT ;  /* 0x0000000f1b117c10 */ /* 0x000fca00097fe4ff */
[----:B------:R-:W4:Y:S01]  /*1b20*/  LDG.E.U16 R19, desc[UR6][R16.64] ;  /* 0x0000000610137981 */ /* 0x000f22000c1e1500 */
[----:B------:R-:W-:Y:S02]  /*1b30*/  R2UR UR8, R28 ;  /* 0x000000001c0872ca */ /* 0x000fe400000e0000 */
[----:B------:R-:W-:Y:S01]  /*1b40*/  R2UR UR9, R29 ;  /* 0x000000001d0972ca */ /* 0x000fe200000e0000 */
[----:B0-----:R-:W0:Y:S01]  /*1b50*/  LDC.64 R10, c[0x0][0x398] ;  /* 0x0000e600ff0a7b82 */ /* 0x001e220000000a00 */
[----:B---3--:R-:W-:-:S04]  /*1b60*/  PRMT R9, R23, 0x7771, RZ ;  /* 0x0000777117097816 */ /* 0x008fc800000000ff */
[----:B------:R-:W-:Y:S01]  /*1b70*/  ISETP.NE.AND P0, PT, R9, RZ, PT ;  /* 0x000000ff0900720c */ /* 0x000fe20003f05270 */
[----:B------:R-:W-:Y:S01]  /*1b80*/  IMAD.SHL.U32 R9, R15, 0x4, RZ ;  /* 0x000000040f097824 */ /* 0x000fe200078e00ff */
[----:B----4-:R-:W-:-:S04]  /*1b90*/  PRMT R14, R19, 0x7771, RZ ;  /* 0x00007771130e7816 */ /* 0x010fc800000000ff */
[----:B------:R-:W-:Y:S02]  /*1ba0*/  ISETP.NE.AND P2, PT, R14, RZ, PT ;  /* 0x000000ff0e00720c */ /* 0x000fe40003f45270 */
[----:B------:R-:W-:Y:S02]  /*1bb0*/  LOP3.LUT R14, R9, 0xfffffff8, RZ, 0xc0, !PT ;  /* 0xfffffff8090e7812 */ /* 0x000fe400078ec0ff */
[----:B------:R-:W-:Y:S02]  /*1bc0*/  SHF.L.U64.HI R15, R15, 0x2, R20 ;  /* 0x000000020f0f7819 */ /* 0x000fe40000010214 */
[----:B------:R-:W-:Y:S01]  /*1bd0*/  IADD3 R14, P3, PT, R14, UR12, RZ ;  /* 0x0000000c0e0e7c10 */ /* 0x000fe2000ff7e0ff */
[----:B------:R-:W-:-:S03]  /*1be0*/  IMAD.SHL.U32 R9, R18, 0x4, RZ ;  /* 0x0000000412097824 */ /* 0x000fc600078e00ff */
[----:B------:R-:W-:Y:S02]  /*1bf0*/  IADD3.X R15, PT, PT, R15, UR13, RZ, P3, !PT ;  /* 0x0000000d0f0f7c10 */ /* 0x000fe40009ffe4ff */
[----:B------:R-:W-:Y:S02]  /*1c00*/  LOP3.LUT R16, R9, 0xfffffff8, RZ, 0xc0, !PT ;  /* 0xfffffff809107812 */ /* 0x000fe400078ec0ff */
[----:B------:R-:W-:Y:S02]  /*1c10*/  SHF.L.U64.HI R9, R18, 0x2, R27 ;  /* 0x0000000212097819 */ /* 0x000fe4000001021b */
[----:B------:R-:W0:Y:S01]  /*1c20*/  LDG.E R18, desc[UR4][R14.64] ;  /* 0x000000040e127981 */ /* 0x000e22000c1e1900 */
[C---:B------:R-:W-:Y:S02]  /*1c30*/  @P0 R2UR UR6, R28.reuse ;  /* 0x000000001c0602ca */ /* 0x040fe400000e0000 */
[----:B------:R-:W-:Y:S02]  /*1c40*/  @P0 R2UR UR7, R29 ;  /* 0x000000001d0702ca */ /* 0x000fe400000e0000 */
[----:B------:R-:W-:-:S02]  /*1c50*/  @P2 R2UR UR10, R28 ;  /* 0x000000001c0a22ca */ /* 0x000fc400000e0000 */
[----:B------:R-:W-:Y:S02]  /*1c60*/  @P2 R2UR UR11, R29 ;  /* 0x000000001d0b22ca */ /* 0x000fe400000e0000 */
[----:B------:R-:W-:-:S04]  /*1c70*/  IADD3 R16, P3, PT, R16, UR12, RZ ;  /* 0x0000000c10107c10 */ /* 0x000fc8000ff7e0ff */
[----:B------:R-:W-:-:S03]  /*1c80*/  IADD3.X R17, PT, PT, R9, UR13, RZ, P3, !PT ;  /* 0x0000000d09117c10 */ /* 0x000fc60009ffe4ff */
[----:B------:R1:W3:Y:S04]  /*1c90*/  @P0 LDG.E R20, desc[UR6][R14.64+0x4] ;  /* 0x000004060e140981 */ /* 0x0002e8000c1e1900 */
[----:B------:R-:W4:Y:S04]  /*1ca0*/  @P2 LDG.E R32, desc[UR10][R16.64+0x4] ;  /* 0x0000040a10202981 */ /* 0x000f28000c1e1900 */
[----:B------:R-:W5:Y:S01]  /*1cb0*/  LDG.E R22, desc[UR8][R16.64] ;  /* 0x0000000810167981 */ /* 0x000f62000c1e1900 */
[----:B------:R-:W-:Y:S01]  /*1cc0*/  PRMT R19, R19, 0x7770, RZ ;  /* 0x0000777013137816 */ /* 0x000fe200000000ff */
[----:B------:R-:W2:Y:S01]  /*1cd0*/  LDCU UR4, c[0x0][0x398] ;  /* 0x00007300ff0477ac */ /* 0x000ea20008000800 */
[----:B------:R-:W-:-:S02]  /*1ce0*/  PRMT R9, R23, 0x7770, RZ ;  /* 0x0000777017097816 */ /* 0x000fc400000000ff */
[----:B------:R-:W-:Y:S02]  /*1cf0*/  ISETP.NE.AND P4, PT, R19, RZ, PT ;  /* 0x000000ff1300720c */ /* 0x000fe40003f85270 */
[----:B------:R-:W-:Y:S01]  /*1d00*/  ISETP.NE.AND P3, PT, R9, RZ, PT ;  /* 0x000000ff0900720c */ /* 0x000fe20003f65270 */
[----:B--2---:R-:W-:Y:S01]  /*1d10*/  IMAD.U32 R30, RZ, RZ, UR4 ;  /* 0x00000004ff1e7e24 */ /* 0x004fe2000f8e00ff */
[----:B------:R-:W-:Y:S01]  /*1d20*/  IADD3 R12, PT, PT, R8, 0x800, -R12 ;  /* 0x00000800080c7810 */ /* 0x000fe20007ffe80c */
[----:B0-----:R-:W-:-:S05]  /*1d30*/  FMUL R19, R18, R11 ;  /* 0x0000000b12137220 */ /* 0x001fca0000400000 */
[----:B-1----:R-:W-:Y:S01]  /*1d40*/  FSEL R14, R19, R10, P3 ;  /* 0x0000000a130e7208 */ /* 0x002fe20001800000 */
[----:B------:R-:W-:Y:S02]  /*1d50*/  HFMA2 R19, -RZ, RZ, 0.96630859375, -0.0022525787353515625 ;  /* 0x3bbb989dff137431 */ /* 0x000fe400000001ff */
[----:B------:R-:W-:Y:S02]  /*1d60*/  IMAD.U32 R18, RZ, RZ, UR4 ;  /* 0x00000004ff127e24 */ /* 0x000fe4000f8e00ff */
[----:B------:R-:W-:Y:S01]  /*1d70*/  FADD R14, -R21, R14 ;  /* 0x0000000e150e7221 */ /* 0x000fe20000000100 */
[-C--:B---3--:R-:W-:Y:S01]  /*1d80*/  @P0 FMUL R18, R20, R11.reuse ;  /* 0x0000000b14120220 */ /* 0x088fe20000400000 */
[----:B------:R-:W-:Y:S02]  /*1d90*/  IMAD.MOV.U32 R20, RZ, RZ, 0x437c0000 ;  /* 0x437c0000ff147424 */ /* 0x000fe400078e00ff */
[-C--:B----4-:R-:W-:Y:S01]  /*1da0*/  @P2 FMUL R30, R32, R11.reuse ;  /* 0x0000000b201e2220 */ /* 0x090fe20000400000 */
[----:B-----5:R-:W-:Y:S01]  /*1db0*/  @P4 FMUL R10, R22, R11 ;  /* 0x0000000b160a4220 */ /* 0x020fe20000400000 */
[----:B------:R-:W-:-:S04]  /*1dc0*/  FFMA.SAT R11, R14, R19, 0.5 ;  /* 0x3f0000000e0b7423 */ /* 0x000fc80000002013 */
[----:B------:R-:W-:Y:S01]  /*1dd0*/  FFMA.RM R11, R11, R20, 12582913 ;  /* 0x4b4000010b0b7423 */ /* 0x000fe20000004014 */
[----:B------:R-:W-:-:S03]  /*1de0*/  FADD R18, -R21, R18 ;  /* 0x0000001215127221 */ /* 0x000fc60000000100 */
[----:B------:R-:W-:Y:S01]  /*1df0*/  FADD R15, R11, -12583039 ;  /* 0xcb40007f0b0f7421 */ /* 0x000fe20000000000 */
[-C--:B------:R-:W-:Y:S01]  /*1e00*/  FFMA.SAT R9, R18, R19.reuse, 0.5 ;  /* 0x3f00000012097423 */ /* 0x080fe20000002013 */
[----:B------:R-:W-:Y:S02]  /*1e10*/  FADD R10, -R21, R10 ;  /* 0x0000000a150a7221 */ /* 0x000fe40000000100 */
[C---:B------:R-:W-:Y:S01]  /*1e20*/  FFMA R15, R14.reuse, 1.4426950216293334961, -R15 ;  /* 0x3fb8aa3b0e0f7823 */ /* 0x040fe2000000080f */
[----:B------:R-:W-:Y:S01]  /*1e30*/  FFMA.RM R9, R9, R20, 12582913 ;  /* 0x4b40000109097423 */ /* 0x000fe20000004014 */
[----:B------:R-:W-:Y:S02]  /*1e40*/  FADD R30, -R21, R30 ;  /* 0x0000001e151e7221 */ /* 0x000fe40000000100 */
[----:B------:R-:W-:Y:S01]  /*1e50*/  FFMA R15, R14, 1.925963033500011079e-08, R15 ;  /* 0x32a570600e0f7823 */ /* 0x000fe2000000000f */
[-C--:B------:R-:W-:Y:S01]  /*1e60*/  FFMA.SAT R14, R10, R19.reuse, 0.5 ;  /* 0x3f0000000a0e7423 */ /* 0x080fe20000002013 */
[----:B------:R-:W-:Y:S01]  /*1e70*/  FADD R17, R9, -12583039 ;  /* 0xcb40007f09117421 */ /* 0x000fe20000000000 */
[----:B------:R-:W-:-:S02]  /*1e80*/  FFMA.SAT R16, R30, R19, 0.5 ;  /* 0x3f0000001e107423 */ /* 0x000fc40000002013 */
[-C--:B------:R-:W-:Y:S01]  /*1e90*/  FFMA.RM R14, R14, R20.reuse, 12582913 ;  /* 0x4b4000010e0e7423 */ /* 0x080fe20000004014 */
[----:B------:R-:W-:Y:S01]  /*1ea0*/  FFMA R17, R18, 1.4426950216293334961, -R17 ;  /* 0x3fb8aa3b12117823 */ /* 0x000fe20000000811 */
[----:B------:R-:W-:Y:S02]  /*1eb0*/  FFMA.RM R16, R16, R20, 12582913 ;  /* 0x4b40000110107423 */ /* 0x000fe40000004014 */
[----:B------:R-:W-:Y:S01]  /*1ec0*/  FADD R19, R14, -12583039 ;  /* 0xcb40007f0e137421 */ /* 0x000fe20000000000 */
[----:B------:R-:W-:Y:S01]  /*1ed0*/  FFMA R17, R18, 1.925963033500011079e-08, R17 ;  /* 0x32a5706012117823 */ /* 0x000fe20000000011 */
[----:B------:R-:W-:Y:S02]  /*1ee0*/  FADD R23, R16, -12583039 ;  /* 0xcb40007f10177421 */ /* 0x000fe40000000000 */
[----:B------:R-:W-:Y:S01]  /*1ef0*/  FFMA R19, R10, 1.4426950216293334961, -R19 ;  /* 0x3fb8aa3b0a137823 */ /* 0x000fe20000000813 */
[----:B------:R-:W0:Y:S01]  /*1f00*/  MUFU.EX2 R15, R15 ;  /* 0x0000000f000f7308 */ /* 0x000e220000000800 */
[----:B------:R-:W-:-:S02]  /*1f10*/  FFMA R23, R30, 1.4426950216293334961, -R23 ;  /* 0x3fb8aa3b1e177823 */ /* 0x000fc40000000817 */
[----:B------:R-:W-:Y:S02]  /*1f20*/  FFMA R19, R10, 1.925963033500011079e-08, R19 ;  /* 0x32a570600a137823 */ /* 0x000fe40000000013 */
[----:B------:R-:W-:-:S03]  /*1f30*/  FFMA R23, R30, 1.925963033500011079e-08, R23 ;  /* 0x32a570601e177823 */ /* 0x000fc60000000017 */
[----:B------:R-:W1:Y:S01]  /*1f40*/  MUFU.EX2 R17, R17 ;  /* 0x0000001100117308 */ /* 0x000e620000000800 */
[----:B------:R-:W-:Y:S01]  /*1f50*/  IMAD.SHL.U32 R10, R11, 0x800000, RZ ;  /* 0x008000000b0a7824 */ /* 0x000fe200078e00ff */
[----:B------:R-:W-:-:S06]  /*1f60*/  ISETP.GE.AND P0, PT, R12, R5, PT ;  /* 0x000000050c00720c */ /* 0x000fcc0003f06270 */
[----:B------:R-:W2:Y:S01]  /*1f70*/  MUFU.EX2 R19, R19 ;  /* 0x0000001300137308 */ /* 0x000ea20000000800 */
[----:B------:R-:W-:Y:S02]  /*1f80*/  IMAD.SHL.U32 R9, R9, 0x800000, RZ ;  /* 0x0080000009097824 */ /* 0x000fe400078e00ff */
[----:B0-----:R-:W-:-:S05]  /*1f90*/  FFMA R10, R10, R15, R13 ;  /* 0x0000000f0a0a7223 */ /* 0x001fca000000000d */
[----:B------:R-:W0:Y:S01]  /*1fa0*/  MUFU.EX2 R23, R23 ;  /* 0x0000001700177308 */ /* 0x000e220000000800 */
[----:B------:R-:W-:Y:S02]  /*1fb0*/  IMAD.SHL.U32 R14, R14, 0x800000, RZ ;  /* 0x008000000e0e7824 */ /* 0x000fe400078e00ff */
[----:B-1----:R-:W-:Y:S01]  /*1fc0*/  FFMA R9, R9, R17, R10 ;  /* 0x0000001109097223 */ /* 0x002fe2000000000a */
[----:B------:R-:W-:-:S03]  /*1fd0*/  IMAD.SHL.U32 R13, R16, 0x800000, RZ ;  /* 0x00800000100d7824 */ /* 0x000fc600078e00ff */
[----:B--2---:R-:W-:-:S04]  /*1fe0*/  FFMA R14, R14, R19, R9 ;  /* 0x000000130e0e7223 */ /* 0x004fc80000000009 */
[----:B0-----:R-:W-:Y:S01]  /*1ff0*/  FFMA R13, R13, R23, R14 ;  /* 0x000000170d0d7223 */ /* 0x001fe2000000000e */
[----:B------:R-:W-:Y:S06]  /*2000*/  @!P0 BRA `(.L_x_28719) ;  /* 0xfffffff800648947 */ /* 0x000fec000383ffff */
.L_x_28716:
[----:B0-----:R-:W-:Y:S05]  /*2010*/  BSYNC.RECONVERGENT B0 ;  /* 0x0000000000007941 */ /* 0x001fea0003800200 */
.L_x_28715:
[----:B------:R-:W-:Y:S01]  /*2020*/  IMAD.MOV.U32 R23, RZ, RZ, R13 ;  /* 0x000000ffff177224 */ /* 0x000fe200078e000d */
[----:B------:R-:W-:Y:S01]  /*2030*/  ISETP.GT.AND P0, PT, R2, 0x1e, PT ;  /* 0x0000001e0200780c */ /* 0x000fe20003f04270 */
[----:B------:R-:W0:Y:S01]  /*2040*/  @P1 S2R R12, SR_CgaCtaId ;  /* 0x00000000000c1919 */ /* 0x000e220000008800 */
[----:B------:R-:W-:Y:S01]  /*2050*/  @P1 MOV R9, 0x400 ;  /* 0x0000040000091802 */ /* 0x000fe20000000f00 */
[----:B------:R-:W-:Y:S01]  /*2060*/  BSSY.RECONVERGENT B0, `(.L_x_28720) ;  /* 0x0000044000007945 */ /* 0x000fe20003800200 */
[----:B------:R-:W-:Y:S01]  /*2070*/  @P1 SHF.R.U32.HI R10, RZ, 0x3, R0 ;  /* 0x00000003ff0a1819 */ /* 0x000fe20000011600 */
[----:B-1----:R-:W1:Y:S01]  /*2080*/  SHFL.DOWN PT, R8, R23, 0x1, 0x1f ;  /* 0x08201f0017087f89 */ /* 0x002e6200000e0000 */
[----:B------:R-:W-:Y:S01]  /*2090*/  ISETP.NE.AND P2, PT, R0, RZ, PT ;  /* 0x000000ff0000720c */ /* 0x000fe20003f45270 */
[----:B------:R-:W-:Y:S01]  /*20a0*/  @P1 VIADD R9, R9, 0xa8 ;  /* 0x000000a809091836 */ /* 0x000fe20000000000 */
[----:B------:R-:W-:-:S05]  /*20b0*/  @P1 LOP3.LUT R10, R10, 0x7c, RZ, 0xc0, !PT ;  /* 0x0000007c0a0a1812 */ /* 0x000fca00078ec0ff */
[----:B-1----:R-:W-:Y:S01]  /*20c0*/  @!P0 FADD R23, R8, R23 ;  /* 0x0000001708178221 */ /* 0x002fe20000000000 */
[----:B------:R-:W-:Y:S02]  /*20d0*/  ISETP.GT.AND P0, PT, R2, 0x1d, PT ;  /* 0x0000001d0200780c */ /* 0x000fe40003f04270 */
[----:B0-----:R-:W-:Y:S02]  /*20e0*/  @P1 LEA R9, R12, R9, 0x18 ;  /* 0x000000090c091211 */ /* 0x001fe400078ec0ff */
[----:B------:R-:W0:Y:S03]  /*20f0*/  SHFL.DOWN PT, R8, R23, 0x2, 0x1f ;  /* 0x08401f0017087f89 */ /* 0x000e2600000e0000 */
[----:B------:R-:W-:-:S06]  /*2100*/  @P1 IMAD.IADD R9, R10, 0x1, R9 ;  /* 0x000000010a091824 */ /* 0x000fcc00078e0209 */
        /* <DEDUP_REMOVED lines=16> */
[----:B------:R-:W0:Y:S04]  /*2210*/  LDS R8, [UR4+0xcc] ;  /* 0x0000cc04ff087984 */ /* 0x000e280008000800 */
[----:B---3--:R-:W1:Y:S04]  /*2220*/  LDS.128 R12, [UR4+0xd0] ;  /* 0x0000d004ff0c7984 */ /* 0x008e680008000c00 */
[----:B------:R-:W3:Y:S01]  /*2230*/  LDS.128 R16, [UR4+0xe0] ;  /* 0x0000e004ff107984 */ /* 0x000ee20008000c00 */
[----:B0-----:R-:W-:-:S03]  /*2240*/  FADD R23, R23, R8 ;  /* 0x0000000817177221 */ /* 0x001fc60000000000 */
[----:B------:R-:W0:Y:S01]  /*2250*/  LDS.128 R8, [UR4+0xf0] ;  /* 0x0000f004ff087984 */ /* 0x000e220008000c00 */
[----:B-1----:R-:W-:-:S04]  /*2260*/  FADD R12, R23, R12 ;  /* 0x0000000c170c7221 */ /* 0x002fc80000000000 */
[----:B------:R-:W-:-:S04]  /*2270*/  FADD R13, R12, R13 ;  /* 0x0000000d0c0d7221 */ /* 0x000fc80000000000 */
[----:B------:R-:W-:-:S04]  /*2280*/  FADD R14, R13, R14 ;  /* 0x0000000e0d0e7221 */ /* 0x000fc80000000000 */
[----:B------:R-:W-:Y:S02]  /*2290*/  FADD R23, R14, R15 ;  /* 0x0000000f0e177221 */ /* 0x000fe40000000000 */
[----:B------:R-:W1:Y:S02]  /*22a0*/  LDS.128 R12, [UR4+0x100] ;  /* 0x00010004ff0c7984 */ /* 0x000e640008000c00 */
[----:B---3--:R-:W-:-:S04]  /*22b0*/  FADD R16, R23, R16 ;  /* 0x0000001017107221 */ /* 0x008fc80000000000 */
[----:B------:R-:W-:-:S04]  /*22c0*/  FADD R17, R16, R17 ;  /* 0x0000001110117221 */ /* 0x000fc80000000000 */
[----:B------:R-:W-:-:S04]  /*22d0*/  FADD R18, R17, R18 ;  /* 0x0000001211127221 */ /* 0x000fc80000000000 */
[----:B------:R-:W-:Y:S02]  /*22e0*/  FADD R23, R18, R19 ;  /* 0x0000001312177221 */ /* 0x000fe40000000000 */
[----:B------:R-:W3:Y:S02]  /*22f0*/  LDS.128 R16, [UR4+0x110] ;  /* 0x00011004ff107984 */ /* 0x000ee40008000c00 */
[----:B0-----:R-:W-:-:S04]  /*2300*/  FADD R8, R23, R8 ;  /* 0x0000000817087221 */ /* 0x001fc80000000000 */
[----:B------:R-:W-:-:S04]  /*2310*/  FADD R9, R8, R9 ;  /* 0x0000000908097221 */ /* 0x000fc80000000000 */
[----:B------:R-:W-:-:S04]  /*2320*/  FADD R10, R9, R10 ;  /* 0x0000000a090a7221 */ /* 0x000fc80000000000 */
[----:B------:R-:W-:Y:S02]  /*2330*/  FADD R23, R10, R11 ;  /* 0x0000000b0a177221 */ /* 0x000fe40000000000 */
[----:B------:R-:W0:Y:S02]  /*2340*/  LDS.128 R8, [UR4+0x120] ;  /* 0x00012004ff087984 */ /* 0x000e240008000c00 */
[----:B-1----:R-:W-:-:S04]  /*2350*/  FADD R12, R23, R12 ;  /* 0x0000000c170c7221 */ /* 0x002fc80000000000 */
[----:B------:R-:W-:-:S04]  /*2360*/  FADD R13, R12, R13 ;  /* 0x0000000d0c0d7221 */ /* 0x000fc80000000000 */
[----:B------:R-:W-:-:S04]  /*2370*/  FADD R14, R13, R14 ;  /* 0x0000000e0d0e7221 */ /* 0x000fc80000000000 */
[----:B------:R-:W-:Y:S02]  /*2380*/  FADD R23, R14, R15 ;  /* 0x0000000f0e177221 */ /* 0x000fe40000000000 */
[----:B------:R-:W1:Y:S02]  /*2390*/  LDS.128 R12, [UR4+0x130] ;  /* 0x00013004ff0c7984 */ /* 0x000e640008000c00 */
        /* <DEDUP_REMOVED lines=13> */
[----:B---3--:R-:W-:-:S04]  /*2470*/  FADD R16, R15, R16 ;  /* 0x000000100f107221 */ /* 0x008fc80000000000 */
[----:B------:R-:W-:-:S05]  /*2480*/  FADD R16, R16, R17 ;  /* 0x0000001110107221 */ /* 0x000fca0000000000 */
[----:B------:R1:W-:Y:S02]  /*2490*/  STS [UR4+0x14c], R16 ;  /* 0x00014c10ff007988 */ /* 0x0003e40008000804 */
.L_x_28721:
[----:B------:R-:W-:Y:S05]  /*24a0*/  BSYNC.RECONVERGENT B0 ;  /* 0x0000000000007941 */ /* 0x000fea0003800200 */
.L_x_28720:
[----:B------:R-:W5:Y:S01]  /*24b0*/  S2UR UR5, SR_CgaCtaId ;  /* 0x00000000000579c3 */ /* 0x000f620000008800 */
[----:B------:R-:W-:Y:S01]  /*24c0*/  ISETP.GE.AND P0, PT, R0, R5, PT ;  /* 0x000000050000720c */ /* 0x000fe20003f06270 */
[----:B------:R-:W-:Y:S01]  /*24d0*/  UMOV UR4, 0x400 ;  /* 0x0000040000047882 */ /* 0x000fe20000000000 */
[----:B------:R-:W0:Y:S01]  /*24e0*/  LDCU UR22, c[0x0][0x39c] ;  /* 0x00007380ff1677ac */ /* 0x000e220008000800 */
[----:B------:R-:W-:Y:S01]  /*24f0*/  BSSY.RECONVERGENT B0, `(.L_x_28722) ;  /* 0x0000139000007945 */ /* 0x000fe20003800200 */
[----:B------:R-:W0:Y:S01]  /*2500*/  LDCU.64 UR20, c[0x0][0x390] ;  /* 0x00007200ff1477ac */ /* 0x000e220008000a00 */
[----:B------:R-:W0:Y:S01]  /*2510*/  LDCU.64 UR24, c[0x0][0x3a0] ;  /* 0x00007400ff1877ac */ /* 0x000e220008000a00 */
[----:B------:R-:W0:Y:S01]  /*2520*/  LDCU.128 UR8, c[0x0][0x380] ;  /* 0x00007000ff0877ac */ /* 0x000e220008000c00 */
[----:B------:R-:W0:Y:S01]  /*2530*/  LDCU.128 UR12, c[0x0][0x3a0] ;  /* 0x00007400ff0c77ac */ /* 0x000e220008000c00 */
[----:B-----5:R-:W-:Y:S01]  /*2540*/  ULEA UR4, UR5, UR4, 0x18 ;  /* 0x0000000405047291 */ /* 0x020fe2000f8ec0ff */
[----:B------:R-:W-:Y:S06]  /*2550*/  BAR.SYNC.DEFER_BLOCKING 0x0 ;  /* 0x0000000000007b1d */ /* 0x000fec0000010000 */
[----:B0-----:R-:W-:Y:S05]  /*2560*/  @P0 BRA `(.L_x_28723) ;  /* 0x0000001000c40947 */ /* 0x001fea0003800000 */
[----:B------:R-:W0:Y:S01]  /*2570*/  LDS R19, [UR4+0x14c] ;  /* 0x00014c04ff137984 */ /* 0x000e220008000800 */
[----:B------:R-:W-:Y:S01]  /*2580*/  LOP3.LUT P0, RZ, R26, 0x400, RZ, 0xc0, !PT ;  /* 0x000004001aff7812 */ /* 0x000fe2000780c0ff */
[----:B------:R-:W-:Y:S01]  /*2590*/  BSSY.RECONVERGENT B1, `(.L_x_28724) ;  /* 0x000006b000017945 */ /* 0x000fe20003800200 */
[----:B------:R-:W-:-:S11]  /*25a0*/  IMAD.MOV.U32 R18, RZ, RZ, R0 ;  /* 0x000000ffff127224 */ /* 0x000fd600078e0000 */
[----:B------:R-:W-:Y:S05]  /*25b0*/  @P0 BRA `(.L_x_28725) ;  /* 0x0000000400a00947 */ /* 0x000fea0003800000 */
[----:B------:R-:W5:Y:S01]  /*25c0*/  LDCU.64 UR6, c[0x0][0x390] ;  /* 0x00007200ff0677ac */ /* 0x000f620008000a00 */
[----:B------:R-:W-:Y:S02]  /*25d0*/  IMAD.MOV.U32 R8, RZ, RZ, R24 ;  /* 0x000000ffff087224 */ /* 0x000fe400078e0018 */
[----:B------:R-:W-:Y:S01]  /*25e0*/  IMAD.MOV.U32 R9, RZ, RZ, RZ ;  /* 0x000000ffff097224 */ /* 0x000fe200078e00ff */
[----:B------:R-:W1:Y:S01]  /*25f0*/  LDCU.128 UR16, c[0x0][0x380] ;  /* 0x00007000ff1077ac */ /* 0x000e620008000c00 */
[----:B------:R-:W2:Y:S01]  /*2600*/  LDCU UR5, c[0x0][0x39c] ;  /* 0x00007380ff0577ac */ /* 0x000ea20008000800 */
        /* <DEDUP_REMOVED lines=17> */
[----:B------:R-:W2:Y:S01]  /*2720*/  LDG.E R12, desc[UR6][R8.64] ;  /* 0x00000006080c7981 */ /* 0x000ea2000c1e1900 */
[----:B------:R-:W-:Y:S02]  /*2730*/  MOV R15, 0x437c0000 ;  /* 0x437c0000000f7802 */ /* 0x000fe40000000f00 */
[----:B----4-:R-:W-:-:S04]  /*2740*/  PRMT R13, R10, 0x7771, RZ ;  /* 0x000077710a0d7816 */ /* 0x010fc800000000ff */
[----:B------:R-:W-:-:S13]  /*2750*/  ISETP.NE.AND P1, PT, R13, RZ, PT ;  /* 0x000000ff0d00720c */ /* 0x000fda0003f25270 */
[----:B------:R-:W-:Y:S02]  /*2760*/  @P1 R2UR UR6, R28 ;  /* 0x000000001c0612ca */ /* 0x000fe400000e0000 */
[----:B------:R-:W-:-:S13]  /*2770*/  @P1 R2UR UR7, R29 ;  /* 0x000000001d0712ca */ /* 0x000fda00000e0000 */
[----:B------:R1:W4:Y:S01]  /*2780*/  @P1 LDG.E R11, desc[UR6][R8.64+0x4] ;  /* 0x00000406080b1981 */ /* 0x000322000c1e1900 */
[----:B------:R-:W-:Y:S01]  /*2790*/  PRMT R10, R10, 0x7770, RZ ;  /* 0x000077700a0a7816 */ /* 0x000fe200000000ff */
[----:B------:R-:W-:Y:S01]  /*27a0*/  IMAD.MOV.U32 R13, RZ, RZ, 0x3bbb989d ;  /* 0x3bbb989dff0d7424 */ /* 0x000fe200078e00ff */
[----:B0--3--:R-:W0:Y:S01]  /*27b0*/  MUFU.RCP R14, R19 ;  /* 0x00000013000e7308 */ /* 0x009e220000001000 */
[----:B------:R-:W3:Y:S01]  /*27c0*/  LDCU UR6, c[0x0][0x398] ;  /* 0x00007300ff0677ac */ /* 0x000ee20008000800 */
[----:B------:R-:W-:Y:S01]  /*27d0*/  ISETP.NE.AND P0, PT, R10, RZ, PT ;  /* 0x000000ff0a00720c */ /* 0x000fe20003f05270 */
[----:B--2---:R-:W-:Y:S01]  /*27e0*/  FMUL R10, R12, UR5 ;  /* 0x000000050c0a7c20 */ /* 0x004fe20008400000 */
[----:B------:R-:W-:Y:S11]  /*27f0*/  BSSY.RECONVERGENT B2, `(.L_x_28726) ;  /* 0x0000018000027945 */ /* 0x000ff60003800200 */
[----:B------:R-:W2:Y:S02]  /*2800*/  @!P0 LDC R10, c[0x0][0x398] ;  /* 0x0000e600ff0a8b82 */ /* 0x000ea40000000800 */
[----:B--2---:R-:W-:-:S04]  /*2810*/  FADD R10, -R21, R10 ;  /* 0x0000000a150a7221 */ /* 0x004fc80000000100 */
[----:B------:R-:W-:Y:S01]  /*2820*/  FFMA.SAT R12, R10, R13, 0.5 ;  /* 0x3f0000000a0c7423 */ /* 0x000fe2000000200d */
[----:B0-----:R-:W-:-:S03]  /*2830*/  FFMA R13, -R19, R14, 1 ;  /* 0x3f800000130d7423 */ /* 0x001fc6000000010e */
[----:B------:R-:W-:Y:S01]  /*2840*/  FFMA.RM R12, R12, R15, 12582913 ;  /* 0x4b4000010c0c7423 */ /* 0x000fe2000000400f */
[----:B------:R-:W-:-:S03]  /*2850*/  FFMA R13, R14, R13, R14 ;  /* 0x0000000d0e0d7223 */ /* 0x000fc6000000000e */
[C---:B-1----:R-:W-:Y:S01]  /*2860*/  FADD R9, R12.reuse, -12583039 ;  /* 0xcb40007f0c097421 */ /* 0x042fe20000000000 */
[----:B------:R-:W-:Y:S02]  /*2870*/  IMAD.SHL.U32 R8, R12, 0x800000, RZ ;  /* 0x008000000c087824 */ /* 0x000fe400078e00ff */
[----:B---3--:R-:W-:Y:S02]  /*2880*/  IMAD.U32 R12, RZ, RZ, UR6 ;  /* 0x00000006ff0c7e24 */ /* 0x008fe4000f8e00ff */
[----:B------:R-:W-:-:S04]  /*2890*/  FFMA R9, R10, 1.4426950216293334961, -R9 ;  /* 0x3fb8aa3b0a097823 */ /* 0x000fc80000000809 */
[----:B------:R-:W-:-:S06]  /*28a0*/  FFMA R9, R10, 1.925963033500011079e-08, R9 ;  /* 0x32a570600a097823 */ /* 0x000fcc0000000009 */
        /* <DEDUP_REMOVED lines=9> */
[----:B------:R-:W-:-:S07]  /*2940*/  MOV R17, 0x2960 ;  /* 0x0000296000117802 */ /* 0x000fce0000000f00 */
[----:B------:R-:W-:Y:S05]  /*2950*/  CALL.REL.NOINC `($__internal_467_$__cuda_sm3x_div_rn_noftz_f32_slowpath) ;  /* 0x00000010006c7944 */ /* 0x000fea0003c00000 */
[----:B------:R-:W-:-:S07]  /*2960*/  IMAD.MOV.U32 R10, RZ, RZ, R20 ;  /* 0x000000ffff0a7224 */ /* 0x000fce00078e0014 */
.L_x_28727:
[----:B------:R-:W-:Y:S05]  /*2970*/  BSYNC.RECONVERGENT B2 ;  /* 0x0000000000027941 */ /* 0x000fea0003800200 */
.L_x_28726:
        /* <DEDUP_REMOVED lines=23> */
[----:B------:R-:W-:Y:S05]  /*2af0*/  CALL.REL.NOINC `($__internal_467_$__cuda_sm3x_div_rn_noftz_f32_slowpath) ;  /* 0x0000001000047944 */ /* 0x000fea0003c00000 */
[----:B------:R-:W-:-:S07]  /*2b00*/  IMAD.MOV.U32 R11, RZ, RZ, R20 ;  /* 0x000000ffff0b7224 */ /* 0x000fce00078e0014 */
.L_x_28729:
[----:B------:R-:W-:Y:S05]  /*2b10*/  BSYNC.RECONVERGENT B2 ;  /* 0x0000000000027941 */ /* 0x000fea0003800200 */
.L_x_28728:
[----:B------:R-:W0:Y:S01]  /*2b20*/  LDCU.128 UR16, c[0x0][0x3a0] ;  /* 0x00007400ff1077ac */ /* 0x000e220008000c00 */
[----:B------:R-:W-:Y:S01]  /*2b30*/  IMAD.MOV.U32 R8, RZ, RZ, R24 ;  /* 0x000000ffff087224 */ /* 0x000fe200078e0018 */
[----:B------:R-:W-:Y:S01]  /*2b40*/  R2UR UR6, R28 ;  /* 0x000000001c0672ca */ /* 0x000fe200000e0000 */
[----:B------:R-:W-:Y:S01]  /*2b50*/  IMAD.MOV.U32 R9, RZ, RZ, RZ ;  /* 0x000000ffff097224 */ /* 0x000fe200078e00ff */
[----:B------:R-:W-:Y:S02]  /*2b60*/  R2UR UR7, R29 ;  /* 0x000000001d0772ca */ /* 0x000fe400000e0000 */
[----:B------:R-:W-:Y:S01]  /*2b70*/  MOV R18, R6 ;  /* 0x0000000600127202 */ /* 0x000fe20000000f00 */
[----:B0-----:R-:W-:Y:S02]  /*2b80*/  IMAD R13, R7, UR18, RZ ;  /* 0x00000012070d7c24 */ /* 0x001fe4000f8e02ff */
[----:B------:R-:W-:-:S04]  /*2b90*/  IMAD.WIDE.U32 R8, R4, UR18, R8 ;  /* 0x0000001204087c25 */ /* 0x000fc8000f8e0008 */
[----:B------:R-:W-:-:S04]  /*2ba0*/  IMAD R13, R4, UR19, R13 ;  /* 0x00000013040d7c24 */ /* 0x000fc8000f8e020d */
        /* <DEDUP_REMOVED lines=9> */
.L_x_28725:
[----:B------:R-:W-:Y:S05]  /*2c40*/  BSYNC.RECONVERGENT B1 ;  /* 0x0000000000017941 */ /* 0x000fea0003800200 */
.L_x_28724:
[----:B------:R-:W-:-:S13]  /*2c50*/  ISETP.GE.U32.AND P0, PT, R26, 0x400, PT ;  /* 0x000004001a00780c */ /* 0x000fda0003f06070 */
[----:B------:R-:W-:Y:S05]  /*2c60*/  @!P0 BRA `(.L_x_28723) ;  /* 0x0000000c00048947 */ /* 0x000fea0003800000 */
.L_x_28738:
[----:B0-----:R-:W-:Y:S01]  /*2c70*/  IMAD.SHL.U32 R10, R18, 0x2, RZ ;  /* 0x00000002120a7824 */ /* 0x001fe200078e00ff */
[----:B----4-:R-:W-:Y:S01]  /*2c80*/  R2UR UR6, R28 ;  /* 0x000000001c0672ca */ /* 0x010fe200000e0000 */
[----:B------:R-:W-:Y:S01]  /*2c90*/  IMAD R9, R7, UR20, RZ ;  /* 0x0000001407097c24 */ /* 0x000fe2000f8e02ff */
[----:B------:R-:W-:Y:S01]  /*2ca0*/  R2UR UR7, R29 ;  /* 0x000000001d0772ca */ /* 0x000fe200000e0000 */
[----:B------:R-:W-:Y:S02]  /*2cb0*/  IMAD.MOV.U32 R11, RZ, RZ, RZ ;  /* 0x000000ffff0b7224 */ /* 0x000fe400078e00ff */
[C---:B------:R-:W-:Y:S02]  /*2cc0*/  IMAD R9, R4.reuse, UR21, R9 ;  /* 0x0000001504097c24 */ /* 0x040fe4000f8e0209 */
[----:B---3--:R-:W-:-:S04]  /*2cd0*/  IMAD.WIDE.U32 R14, R4, UR20, R10 ;  /* 0x00000014040e7c25 */ /* 0x008fc8000f8e000a */
[----:B------:R-:W-:-:S05]  /*2ce0*/  IMAD.IADD R27, R9, 0x1, R15 ;  /* 0x00000001091b7824 */ /* 0x000fca00078e020f */
[----:B------:R-:W-:-:S04]  /*2cf0*/  LEA.HI R13, P0, R27, R14, RZ, 0x1 ;  /* 0x0000000e1b0d7211 */ /* 0x000fc800078108ff */
[----:B------:R-:W-:Y:S01]  /*2d00*/  LOP3.LUT R8, R13, 0xfffffffe, RZ, 0xc0, !PT ;  /* 0xfffffffe0d087812 */ /* 0x000fe200078ec0ff */
[----:B-1----:R-:W-:-:S03]  /*2d10*/  IMAD.X R16, RZ, RZ, R27, P0 ;  /* 0x000000ffff107224 */ /* 0x002fc600000e061b */
[----:B------:R-:W-:-:S04]  /*2d20*/  IADD3 R8, P0, PT, R8, UR10, RZ ;  /* 0x0000000a08087c10 */ /* 0x000fc8000ff1e0ff */
[----:B------:R-:W-:-:S05]  /*2d30*/  IADD3.X R9, PT, PT, R16, UR11, RZ, P0, !PT ;  /* 0x0000000b10097c10 */ /* 0x000fca00087fe4ff */
[----:B------:R-:W3:Y:S01]  /*2d40*/  LDG.E.U16 R8, desc[UR6][R8.64] ;  /* 0x0000000608087981 */ /* 0x000ee2000c1e1500 */
[C---:B------:R-:W-:Y:S01]  /*2d50*/  IMAD.SHL.U32 R12, R13.reuse, 0x4, RZ ;  /* 0x000000040d0c7824 */ /* 0x040fe200078e00ff */
[----:B------:R-:W-:-:S04]  /*2d60*/  SHF.L.U64.HI R13, R13, 0x2, R16 ;  /* 0x000000020d0d7819 */ /* 0x000fc80000010210 */
[----:B------:R-:W-:-:S04]  /*2d70*/  LOP3.LUT R12, R12, 0xfffffff8, RZ, 0xc0, !PT ;  /* 0xfffffff80c0c7812 */ /* 0x000fc800078ec0ff */
[----:B------:R-:W-:-:S04]  /*2d80*/  IADD3 R12, P0, PT, R12, UR8, RZ ;  /* 0x000000080c0c7c10 */ /* 0x000fc8000ff1e0ff */
[----:B------:R-:W-:-:S05]  /*2d90*/  IADD3.X R13, PT, PT, R13, UR9, RZ, P0, !PT ;  /* 0x000000090d0d7c10 */ /* 0x000fca00087fe4ff */
[----:B------:R-:W4:Y:S01]  /*2da0*/  LDG.E R16, desc[UR6][R12.64] ;  /* 0x000000060c107981 */ /* 0x000f22000c1e1900 */
[----:B------:R-:W-:Y:S01]  /*2db0*/  IMAD.MOV.U32 R23, RZ, RZ, 0x437c0000 ;  /* 0x437c0000ff177424 */ /* 0x000fe200078e00ff */
[----:B---3--:R-:W-:-:S04]  /*2dc0*/  PRMT R17, R8, 0x7771, RZ ;  /* 0x0000777108117816 */ /* 0x008fc800000000ff */
[----:B------:R-:W-:-:S13]  /*2dd0*/  ISETP.NE.AND P1, PT, R17, RZ, PT ;  /* 0x000000ff1100720c */ /* 0x000fda0003f25270 */
[----:B------:R-:W-:Y:S02]  /*2de0*/  @P1 R2UR UR6, R28 ;  /* 0x000000001c0612ca */ /* 0x000fe400000e0000 */
[----:B------:R-:W-:-:S13]  /*2df0*/  @P1 R2UR UR7, R29 ;  /* 0x000000001d0712ca */ /* 0x000fda00000e0000 */
[----:B------:R0:W3:Y:S01]  /*2e00*/  @P1 LDG.E R9, desc[UR6][R12.64+0x4] ;  /* 0x000004060c091981 */ /* 0x0000e2000c1e1900 */
[----:B------:R-:W-:Y:S01]  /*2e10*/  PRMT R8, R8, 0x7770, RZ ;  /* 0x0000777008087816 */ /* 0x000fe200000000ff */
[----:B------:R-:W-:Y:S01]  /*2e20*/  IMAD.MOV.U32 R17, RZ, RZ, 0x3bbb989d ;  /* 0x3bbb989dff117424 */ /* 0x000fe200078e00ff */
[----:B------:R-:W1:Y:S01]  /*2e30*/  LDCU UR5, c[0x0][0x398] ;  /* 0x00007300ff0577ac */ /* 0x000e620008000800 */
[----:B------:R-:W-:Y:S01]  /*2e40*/  BSSY.RECONVERGENT B1, `(.L_x_28730) ;  /* 0x000001c000017945 */ /* 0x000fe20003800200 */
[----:B------:R-:W-:Y:S01]  /*2e50*/  ISETP.NE.AND P0, PT, R8, RZ, PT ;  /* 0x000000ff0800720c */ /* 0x000fe20003f05270 */
[----:B----4-:R-:W-:Y:S01]  /*2e60*/  FMUL R8, R16, UR22 ;  /* 0x0000001610087c20 */ /* 0x010fe20008400000 */
[----:B0-----:R-:W0:Y:S11]  /*2e70*/  MUFU.RCP R12, R19 ;  /* 0x00000013000c7308 */ /* 0x001e360000001000 */
[----:B------:R-:W4:Y:S01]  /*2e80*/  @!P0 LDC R8, c[0x0][0x398] ;  /* 0x0000e600ff088b82 */ /* 0x000f220000000800 */
[----:B0-----:R-:W-:Y:S01]  /*2e90*/  FFMA R13, -R19, R12, 1 ;  /* 0x3f800000130d7423 */ /* 0x001fe2000000010c */
[----:B----4-:R-:W-:-:S04]  /*2ea0*/  FADD R8, -R21, R8 ;  /* 0x0000000815087221 */ /* 0x010fc80000000100 */
        /* <DEDUP_REMOVED lines=14> */
[----:B---3--:R-:W-:Y:S01]  /*2f90*/  @P1 FMUL R12, R9, UR22 ;  /* 0x00000016090c1c20 */ /* 0x008fe20008400000 */
[----:B0-----:R-:W-:Y:S06]  /*2fa0*/  @!P0 BRA `(.L_x_28731) ;  /* 0x0000000000148947 */ /* 0x001fec0003800000 */
[----:B------:R-:W-:Y:S01]  /*2fb0*/  IMAD.MOV.U32 R8, RZ, RZ, R20 ;  /* 0x000000ffff087224 */ /* 0x000fe200078e0014 */
[----:B------:R-:W-:Y:S01]  /*2fc0*/  MOV R17, 0x2ff0 ;  /* 0x00002ff000117802 */ /* 0x000fe20000000f00 */
[----:B------:R-:W-:-:S07]  /*2fd0*/  IMAD.MOV.U32 R9, RZ, RZ, R19 ;  /* 0x000000ffff097224 */ /* 0x000fce00078e0013 */
[----:B--2---:R-:W-:Y:S05]  /*2fe0*/  CALL.REL.NOINC `($__internal_467_$__cuda_sm3x_div_rn_noftz_f32_slowpath) ;  /* 0x0000000800c87944 */ /* 0x004fea0003c00000 */
[----:B------:R-:W-:-:S07]  /*2ff0*/  IMAD.MOV.U32 R16, RZ, RZ, R20 ;  /* 0x000000ffff107224 */ /* 0x000fce00078e0014 */
.L_x_28731:
[----:B------:R-:W-:Y:S05]  /*3000*/  BSYNC.RECONVERGENT B1 ;  /* 0x0000000000017941 */ /* 0x000fea0003800200 */
.L_x_28730:
        /* <DEDUP_REMOVED lines=8> */
[----:B------:R-:W-:-:S03]  /*3090*/  SHF.L.U32 R8, R8, 0x17, RZ ;  /* 0x0000001708087819 */ /* 0x000fc600000006ff */
        /* <DEDUP_REMOVED lines=14> */
[----:B--2---:R-:W-:Y:S05]  /*3180*/  CALL.REL.NOINC `($__internal_467_$__cuda_sm3x_div_rn_noftz_f32_slowpath) ;  /* 0x0000000800607944 */ /* 0x004fea0003c00000 */
[----:B------:R-:W-:-:S07]  /*3190*/  IMAD.MOV.U32 R17, RZ, RZ, R20 ;  /* 0x000000ffff117224 */ /* 0x000fce00078e0014 */
.L_x_28733:
[----:B------:R-:W-:Y:S05]  /*31a0*/  BSYNC.RECONVERGENT B1 ;  /* 0x0000000000017941 */ /* 0x000fea0003800200 */
.L_x_28732:
[----:B------:R-:W-:Y:S01]  /*31b0*/  IMAD R9, R7, UR14, RZ ;  /* 0x0000000e07097c24 */ /* 0x000fe2000f8e02ff */
[----:B------:R-:W-:Y:S01]  /*31c0*/  IADD3 R22, P1, PT, R14, 0x800, RZ ;  /* 0x000008000e167810 */ /* 0x000fe20007f3e0ff */
[----:B------:R-:W-:Y:S01]  /*31d0*/  IMAD.MOV.U32 R12, RZ, RZ, R10 ;  /* 0x000000ffff0c7224 */ /* 0x000fe200078e000a */
[----:B------:R-:W-:Y:S01]  /*31e0*/  R2UR UR6, R28 ;  /* 0x000000001c0672ca */ /* 0x000fe200000e0000 */
[----:B------:R-:W-:Y:S01]  /*31f0*/  IMAD.MOV.U32 R13, RZ, RZ, RZ ;  /* 0x000000ffff0d7224 */ /* 0x000fe200078e00ff */
[----:B------:R-:W-:Y:S01]  /*3200*/  R2UR UR7, R29 ;  /* 0x000000001d0772ca */ /* 0x000fe200000e0000 */
[C---:B------:R-:W-:Y:S02]  /*3210*/  IMAD R9, R4.reuse, UR15, R9 ;  /* 0x0000000f04097c24 */ /* 0x040fe4000f8e0209 */
[----:B------:R-:W-:-:S04]  /*3220*/  IMAD.WIDE.U32 R12, R4, UR14, R12 ;  /* 0x0000000e040c7c25 */ /* 0x000fc8000f8e000c */
[----:B------:R-:W-:Y:S02]  /*3230*/  IMAD.IADD R23, R9, 0x1, R13 ;  /* 0x0000000109177824 */ /* 0x000fe400078e020d */
[----:B------:R-:W-:-:S03]  /*3240*/  IMAD.X R27, RZ, RZ, R27, P1 ;  /* 0x000000ffff1b7224 */ /* 0x000fc600008e061b */
[----:B------:R-:W-:-:S05]  /*3250*/  LEA.HI R9, P0, R23, R12, RZ, 0x1 ;  /* 0x0000000c17097211 */ /* 0x000fca00078108ff */
[----:B------:R-:W-:Y:S02]  /*3260*/  IMAD.SHL.U32 R8, R9, 0x4, RZ ;  /* 0x0000000409087824 */ /* 0x000fe400078e00ff */
[----:B------:R-:W-:-:S03]  /*3270*/  IMAD.X R14, RZ, RZ, R23, P0 ;  /* 0x000000ffff0e7224 */ /* 0x000fc600000e0617 */
[----:B------:R-:W-:Y:S02]  /*3280*/  LOP3.LUT R8, R8, 0xfffffff8, RZ, 0xc0, !PT ;  /* 0xfffffff808087812 */ /* 0x000fe400078ec0ff */
[----:B------:R-:W-:Y:S02]  /*3290*/  SHF.L.U64.HI R9, R9, 0x2, R14 ;  /* 0x0000000209097819 */ /* 0x000fe4000001020e */
[----:B------:R-:W-:-:S04]  /*32a0*/  IADD3 R8, P0, PT, R8, UR12, RZ ;  /* 0x0000000c08087c10 */ /* 0x000fc8000ff1e0ff */
[----:B------:R-:W-:Y:S02]  /*32b0*/  IADD3.X R9, PT, PT, R9, UR13, RZ, P0, !PT ;  /* 0x0000000d09097c10 */ /* 0x000fe400087fe4ff */
[----:B------:R-:W-:-:S03]  /*32c0*/  LEA.HI R22, P0, R27, R22, RZ, 0x1 ;  /* 0x000000161b167211 */ /* 0x000fc600078108ff */
[----:B------:R0:W-:Y:S01]  /*32d0*/  STG.E.64 desc[UR6][R8.64], R16 ;  /* 0x0000001008007986 */ /* 0x0001e2000c101b06 */
[----:B------:R-:W-:Y:S01]  /*32e0*/  LOP3.LUT R14, R22, 0xfffffffe, RZ, 0xc0, !PT ;  /* 0xfffffffe160e7812 */ /* 0x000fe200078ec0ff */
[----:B------:R-:W-:-:S03]  /*32f0*/  IMAD.X R27, RZ, RZ, R27, P0 ;  /* 0x000000ffff1b7224 */ /* 0x000fc600000e061b */
[----:B------:R-:W-:-:S04]  /*3300*/  IADD3 R14, P0, PT, R14, UR10, RZ ;  /* 0x0000000a0e0e7c10 */ /* 0x000fc8000ff1e0ff */
[----:B------:R-:W-:-:S05]  /*3310*/  IADD3.X R15, PT, PT, R27, UR11, RZ, P0, !PT ;  /* 0x0000000b1b0f7c10 */ /* 0x000fca00087fe4ff */
[----:B------:R-:W3:Y:S01]  /*3320*/  LDG.E.U16 R14, desc[UR6][R14.64] ;  /* 0x000000060e0e7981 */ /* 0x000ee2000c1e1500 */
[C---:B------:R-:W-:Y:S01]  /*3330*/  IMAD.SHL.U32 R20, R22.reuse, 0x4, RZ ;  /* 0x0000000416147824 */ /* 0x040fe200078e00ff */
[----:B------:R-:W-:-:S04]  /*3340*/  SHF.L.U64.HI R22, R22, 0x2, R27 ;  /* 0x0000000216167819 */ /* 0x000fc8000001021b */
[----:B------:R-:W-:-:S04]  /*3350*/  LOP3.LUT R20, R20, 0xfffffff8, RZ, 0xc0, !PT ;  /* 0xfffffff814147812 */ /* 0x000fc800078ec0ff */
[----:B0-----:R-:W-:-:S04]  /*3360*/  IADD3 R8, P0, PT, R20, UR8, RZ ;  /* 0x0000000814087c10 */ /* 0x001fc8000ff1e0ff */
        /* <DEDUP_REMOVED lines=16> */
[----:B0-----:R-:W-:-:S04]  /*3470*/  FFMA R9, -R19, R8, 1 ;  /* 0x3f80000013097423 */ /* 0x001fc80000000108 */
[----:B------:R-:W-:Y:S01]  /*3480*/  FFMA R8, R8, R9, R8 ;  /* 0x0000000908087223 */ /* 0x000fe20000000008 */
[----:B----4-:R-:W-:-:S04]  /*3490*/  FADD R14, -R21, R14 ;  /* 0x0000000e150e7221 */ /* 0x010fc80000000100 */
        /* <DEDUP_REMOVED lines=8> */
[----:B-1----:R-:W-:-:S05]  /*3520*/  MOV R16, UR5 ;  /* 0x0000000500107c02 */ /* 0x002fca0008000f00 */
        /* <DEDUP_REMOVED lines=11> */
.L_x_28735:
[----:B------:R-:W-:Y:S05]  /*35e0*/  BSYNC.RECONVERGENT B1 ;  /* 0x0000000000017941 */ /* 0x000fea0003800200 */
.L_x_28734:
        /* <DEDUP_REMOVED lines=25> */
.L_x_28737:
[----:B------:R-:W-:Y:S05]  /*3780*/  BSYNC.RECONVERGENT B1 ;  /* 0x0000000000017941 */ /* 0x000fea0003800200 */
.L_x_28736:
        /* <DEDUP_REMOVED lines=15> */
.L_x_28723:
[----:B------:R-:W-:Y:S05]  /*3880*/  BSYNC.RECONVERGENT B0 ;  /* 0x0000000000007941 */ /* 0x000fea0003800200 */
.L_x_28722:
[----:B------:R-:W5:Y:S01]  /*3890*/  LDCU.64 UR4, c[0x0][0x3b0] ;  /* 0x00007600ff0477ac */ /* 0x000f620008000a00 */
[----:B--2---:R-:W-:-:S05]  /*38a0*/  IADD3 R4, P0, PT, R3, R4, RZ ;  /* 0x0000000403047210 */ /* 0x004fca0007f1e0ff */
[----:B------:R-:W-:Y:S01]  /*38b0*/  IMAD.X R7, RZ, RZ, R7, P0 ;  /* 0x000000ffff077224 */ /* 0x000fe200000e0607 */
[----:B-----5:R-:W-:-:S04]  /*38c0*/  ISETP.GE.U32.AND P0, PT, R4, UR4, PT ;  /* 0x0000000404007c0c */ /* 0x020fc8000bf06070 */
[----:B------:R-:W-:-:S13]  /*38d0*/  ISETP.GE.AND.EX P0, PT, R7, UR5, PT, P0 ;  /* 0x0000000507007c0c */ /* 0x000fda000bf06300 */
[----:B------:R-:W-:Y:S05]  /*38e0*/  @!P0 BRA `(.L_x_28739) ;  /* 0xffffffc8006c8947 */ /* 0x000fea000383ffff */
[----:B------:R-:W-:Y:S05]  /*38f0*/  EXIT ;  /* 0x000000000000794d */ /* 0x000fea0003800000 */
.L_x_28711:
[----:B------:R-:W-:Y:S02]  /*3900*/  HFMA2 R12, -RZ, RZ, 0, 5.9604644775390625e-08 ;  /* 0x00000001ff0c7431 */ /* 0x000fe400000001ff */
[----:B------:R-:W-:Y:S02]  /*3910*/  IMAD.MOV.U32 R13, RZ, RZ, R17 ;  /* 0x000000ffff0d7224 */ /* 0x000fe400078e0011 */
[----:B------:R-:W-:Y:S02]  /*3920*/  IMAD.MOV.U32 R11, RZ, RZ, 0x1f ;  /* 0x0000001fff0b7424 */ /* 0x000fe400078e00ff */
[----:B------:R-:W-:-:S07]  /*3930*/  IMAD.MOV.U32 R15, RZ, RZ, -0x1 ;  /* 0xffffffffff0f7424 */ /* 0x000fce00078e00ff */
[----:B0-2-4-:R-:W-:Y:S05]  /*3940*/  WARPSYNC.COLLECTIVE R15, `(.L_x_28740) ;  /* 0x000000000f087348 */ /* 0x015fea0003c00000 */
[----:B------:R1:W3:Y:S02]  /*3950*/  SHFL.DOWN P6, R14, R13, R12, R11 ;  /* 0x0800000c0d0e7389 */ /* 0x0002e400000c000b */
[----:B01234-:R-:W-:Y:S05]  /*3960*/  ENDCOLLECTIVE ;  /* 0x000000000000791b */ /* 0x01ffea0003800000 */
.L_x_28740:
[----:B------:R-:W-:Y:S01]  /*3970*/  IMAD.MOV.U32 R12, RZ, RZ, 0x2 ;  /* 0x00000002ff0c7424 */ /* 0x000fe200078e00ff */
[----:B------:R-:W-:-:S05]  /*3980*/  @!P4 FMNMX R17, R14, R17, !PT ;  /* 0x000000110e11c209 */ /* 0x000fca0007800000 */
[----:B------:R-:W-:-:S07]  /*3990*/  IMAD.MOV.U32 R13, RZ, RZ, R17 ;  /* 0x000000ffff0d7224 */ /* 0x000fce00078e0011 */
[----:B------:R-:W-:Y:S05]  /*39a0*/  WARPSYNC.COLLECTIVE R15, `(.L_x_28741) ;  /* 0x000000000f087348 */ /* 0x000fea0003c00000 */
[----:B------:R0:W1:Y:S02]  /*39b0*/  SHFL.DOWN P6, R14, R13, R12, R11 ;  /* 0x0800000c0d0e7389 */ /* 0x00006400000c000b */
[----:B01----:R-:W-:Y:S05]  /*39c0*/  ENDCOLLECTIVE ;  /* 0x000000000000791b */ /* 0x003fea0003800000 */
.L_x_28741:
[----:B------:R-:W-:Y:S01]  /*39d0*/  IMAD.MOV.U32 R12, RZ, RZ, 0x4 ;  /* 0x00000004ff0c7424 */ /* 0x000fe200078e00ff */
[----:B------:R-:W-:-:S05]  /*39e0*/  @!P3 FMNMX R17, R17, R14, !PT ;  /* 0x0000000e1111b209 */ /* 0x000fca0007800000 */
[----:B------:R-:W-:-:S07]  /*39f0*/  IMAD.MOV.U32 R13, RZ, RZ, R17 ;  /* 0x000000ffff0d7224 */ /* 0x000fce00078e0011 */
[----:B------:R-:W-:Y:S05]  /*3a00*/  WARPSYNC.COLLECTIVE R15, `(.L_x_28742) ;  /* 0x000000000f087348 */ /* 0x000fea0003c00000 */
[----:B------:R0:W1:Y:S02]  /*3a10*/  SHFL.DOWN P6, R14, R13, R12, R11 ;  /* 0x0800000c0d0e7389 */ /* 0x00006400000c000b */
[----:B01----:R-:W-:Y:S05]  /*3a20*/  ENDCOLLECTIVE ;  /* 0x000000000000791b */ /* 0x003fea0003800000 */
.L_x_28742:
[----:B------:R-:W-:Y:S01]  /*3a30*/  IMAD.MOV.U32 R12, RZ, RZ, 0x8 ;  /* 0x00000008ff0c7424 */ /* 0x000fe200078e00ff */
[----:B------:R-:W-:-:S05]  /*3a40*/  @!P2 FMNMX R17, R17, R14, !PT ;  /* 0x0000000e1111a209 */ /* 0x000fca0007800000 */
[----:B------:R-:W-:-:S07]  /*3a50*/  IMAD.MOV.U32 R13, RZ, RZ, R17 ;  /* 0x000000ffff0d7224 */ /* 0x000fce00078e0011 */
[----:B------:R-:W-:Y:S05]  /*3a60*/  WARPSYNC.COLLECTIVE R15, `(.L_x_28743) ;  /* 0x000000000f087348 */ /* 0x000fea0003c00000 */
[----:B------:R0:W1:Y:S02]  /*3a70*/  SHFL.DOWN P6, R14, R13, R12, R11 ;  /* 0x0800000c0d0e7389 */ /* 0x00006400000c000b */
[----:B01----:R-:W-:Y:S05]  /*3a80*/  ENDCOLLECTIVE ;  /* 0x000000000000791b */ /* 0x003fea0003800000 */
.L_x_28743:
[----:B------:R-:W-:Y:S01]  /*3a90*/  IMAD.MOV.U32 R12, RZ, RZ, 0x10 ;  /* 0x00000010ff0c7424 */ /* 0x000fe200078e00ff */
[----:B------:R-:W-:-:S04]  /*3aa0*/  FMNMX R9, R17, R14, !PT ;  /* 0x0000000e11097209 */ /* 0x000fc80007800000 */
[----:B------:R-:W-:-:S05]  /*3ab0*/  FSEL R8, R17, R9, P1 ;  /* 0x0000000911087208 */ /* 0x000fca0000800000 */
[----:B------:R-:W-:-:S07]  /*3ac0*/  IMAD.MOV.U32 R13, RZ, RZ, R8 ;  /* 0x000000ffff0d7224 */ /* 0x000fce00078e0008 */
[----:B------:R-:W-:Y:S05]  /*3ad0*/  WARPSYNC.COLLECTIVE R15, `(.L_x_28744) ;  /* 0x000000000f087348 */ /* 0x000fea0003c00000 */
[----:B------:R0:W1:Y:S02]  /*3ae0*/  SHFL.DOWN P6, R14, R13, R12, R11 ;  /* 0x0800000c0d0e7389 */ /* 0x00006400000c000b */
[----:B01----:R-:W-:Y:S05]  /*3af0*/  ENDCOLLECTIVE ;  /* 0x000000000000791b */ /* 0x003fea0003800000 */
.L_x_28744:
[----:B------:R-:W-:Y:S05]  /*3b00*/  BRA `(.L_x_28745) ;  /* 0xffffffd400c07947 */ /* 0x000fea000383ffff */
        .weak           $__internal_467_$__cuda_sm3x_div_rn_noftz_f32_slowpath
        .type           $__internal_467_$__cuda_sm3x_div_rn_noftz_f32_slowpath,@function
        .size           $__internal_467_$__cuda_sm3x_div_rn_noftz_f32_slowpath,(.L_x_37844 - $__internal_467_$__cuda_sm3x_div_rn_noftz_f32_slowpath)
$__internal_467_$__cuda_sm3x_div_rn_noftz_f32_slowpath:
        /* <DEDUP_REMOVED lines=34> */
.L_x_28747:
[----:B------:R-:W-:Y:S01]  /*3d30*/  LEA R30, R22, 0xc0800000, 0x17 ;  /* 0xc0800000161e7811 */ /* 0x000fe200078eb8ff */
[----:B------:R-:W-:Y:S04]  /*3d40*/  BSSY.RECONVERGENT B4, `(.L_x_28752) ;  /* 0x0000036000047945 */ /* 0x000fe80003800200 */
[----:B------:R-:W-:Y:S02]  /*3d50*/  IMAD.IADD R30, R9, 0x1, -R30 ;  /* 0x00000001091e7824 */ /* 0x000fe400078e0a1e */
[----:B------:R-:W-:Y:S02]  /*3d60*/  VIADD R9, R32, 0xffffff81 ;  /* 0xffffff8120097836 */ /* 0x000fe40000000000 */
        /* <DEDUP_REMOVED lines=30> */
[----:B------:R-:W-:Y:S01]  /*3f50*/  FSETP.NEU.FTZ.AND P0, PT, R20, R31, PT ;  /* 0x0000001f1400720b */ /* 0x000fe20003f1d000 */
[C---:B------:R-:W-:Y:S01]  /*3f60*/  VIADD R20, R30.reuse, 0x20 ;  /* 0x000000201e147836 */ /* 0x040fe20000000000 */
[----:B------:R-:W-:Y:S02]  /*3f70*/  LOP3.LUT R9, R9, 0x7fffff, RZ, 0xc0, !PT ;  /* 0x007fffff09097812 */ /* 0x000fe400078ec0ff */
[----:B------:R-:W-:-:S02]  /*3f80*/  ISETP.NE.AND P1, PT, R30, RZ, PT ;  /* 0x000000ff1e00720c */ /* 0x000fc40003f25270 */
[----:B------:R-:W-:Y:S02]  /*3f90*/  LOP3.LUT R9, R9, 0x800000, RZ, 0xfc, !PT ;  /* 0x0080000009097812 */ /* 0x000fe400078efcff */
[----:B------:R-:W-:Y:S02]  /*3fa0*/  SEL R22, R22, RZ, P2 ;  /* 0x000000ff16167207 */ /* 0x000fe40001000000 */
[----:B------:R-:W-:Y:S02]  /*3fb0*/  SHF.L.U32 R20, R9, R20, RZ ;  /* 0x0000001409147219 */ /* 0x000fe400000006ff */
[----:B------:R-:W-:Y:S02]  /*3fc0*/  SHF.R.U32.HI R22, RZ, R22, R9 ;  /* 0x00000016ff167219 */ /* 0x000fe40000011609 */
[----:B------:R-:W-:Y:S02]  /*3fd0*/  ISETP.NE.AND P1, PT, R20, RZ, P1 ;  /* 0x000000ff1400720c */ /* 0x000fe40000f25270 */
[----:B------:R-:W-:-:S02]  /*3fe0*/  SHF.R.U32.HI R20, RZ, 0x1, R22 ;  /* 0x00000001ff147819 */ /* 0x000fc40000011616 */
[----:B------:R-:W-:-:S04]  /*3ff0*/  PLOP3.LUT P0, PT, P0, P1, PT, 0xf8, 0x8f ;  /* 0x00000000008f781c */ /* 0x000fc80000703f70 */
[----:B------:R-:W-:-:S04]  /*4000*/  SEL R9, RZ, 0x1, !P0 ;  /* 0x00000001ff097807 */ /* 0x000fc80004000000 */
[----:B------:R-:W-:-:S04]  /*4010*/  LOP3.LUT R9, R9, 0x1, R20, 0xf8, !PT ;  /* 0x0000000109097812 */ /* 0x000fc800078ef814 */
[----:B------:R-:W-:-:S05]  /*4020*/  LOP3.LUT R9, R9, R22, RZ, 0xc0, !PT ;  /* 0x0000001609097212 */ /* 0x000fca00078ec0ff */
[----:B------:R-:W-:-:S05]  /*4030*/  IMAD.IADD R9, R20, 0x1, R9 ;  /* 0x0000000114097824 */ /* 0x000fca00078e0209 */
[----:B------:R-:W-:Y:S01]  /*4040*/  LOP3.LUT R8, R9, R8, RZ, 0xfc, !PT ;  /* 0x0000000809087212 */ /* 0x000fe200078efcff */
[----:B------:R-:W-:Y:S06]  /*4050*/  BRA `(.L_x_28755) ;  /* 0x0000000000107947 */ /* 0x000fec0003800000 */
.L_x_28754:
[----:B------:R-:W-:-:S04]  /*4060*/  LOP3.LUT R8, R8, 0x80000000, RZ, 0xc0, !PT ;  /* 0x8000000008087812 */ /* 0x000fc800078ec0ff */
[----:B------:R-:W-:Y:S01]  /*4070*/  LOP3.LUT R8, R8, 0x7f800000, RZ, 0xfc, !PT ;  /* 0x7f80000008087812 */ /* 0x000fe200078efcff */
[----:B------:R-:W-:Y:S06]  /*4080*/  BRA `(.L_x_28755) ;  /* 0x0000000000047947 */ /* 0x000fec0003800000 */
.L_x_28753:
[----:B------:R-:W-:-:S07]  /*4090*/  IMAD R8, R35, 0x800000, R8 ;  /* 0x0080000023087824 */ /* 0x000fce00078e0208 */
.L_x_28755:
[----:B------:R-:W-:Y:S05]  /*40a0*/  BSYNC.RECONVERGENT B4 ;  /* 0x0000000000047941 */ /* 0x000fea0003800200 */
.L_x_28752:
[----:B------:R-:W-:Y:S05]  /*40b0*/  BRA `(.L_x_28756) ;  /* 0x0000000000207947 */ /* 0x000fea0003800000 */
.L_x_28751:
[----:B------:R-:W-:-:S04]  /*40c0*/  LOP3.LUT R8, R9, 0x80000000, R8, 0x48, !PT ;  /* 0x8000000009087812 */ /* 0x000fc800078e4808 */
[----:B------:R-:W-:Y:S01]  /*40d0*/  LOP3.LUT R8, R8, 0x7f800000, RZ, 0xfc, !PT ;  /* 0x7f80000008087812 */ /* 0x000fe200078efcff */
[----:B------:R-:W-:Y:S06]  /*40e0*/  BRA `(.L_x_28756) ;  /* 0x0000000000147947 */ /* 0x000fec0003800000 */
.L_x_28750:
[----:B------:R-:W-:Y:S01]  /*40f0*/  LOP3.LUT R8, R9, 0x80000000, R8, 0x48, !PT ;  /* 0x8000000009087812 */ /* 0x000fe200078e4808 */
[----:B------:R-:W-:Y:S06]  /*4100*/  BRA `(.L_x_28756) ;  /* 0x00000000000c7947 */ /* 0x000fec0003800000 */
.L_x_28749:
[----:B------:R-:W0:Y:S01]  /*4110*/  MUFU.RSQ R8, -QNAN ;  /* 0xffc0000000087908 */ /* 0x000e220000001400 */
[----:B------:R-:W-:Y:S05]  /*4120*/  BRA `(.L_x_28756) ;  /* 0x0000000000047947 */ /* 0x000fea0003800000 */
.L_x_28748:
[----:B------:R-:W-:-:S07]  /*4130*/  FADD.FTZ R8, R8, R9 ;  /* 0x0000000908087221 */ /* 0x000fce0000010000 */
.L_x_28756:
[----:B------:R-:W-:Y:S05]  /*4140*/  BSYNC.RECONVERGENT B3 ;  /* 0x0000000000037941 */ /* 0x000fea0003800200 */
.L_x_28746:
[----:B0-----:R-:W-:Y:S02]  /*4150*/  IMAD.MOV.U32 R20, RZ, RZ, R8 ;  /* 0x000000ffff147224 */ /* 0x001fe400078e0008 */
[----:B------:R-:W-:Y:S02]  /*4160*/  IMAD.MOV.U32 R8, RZ, RZ, R17 ;  /* 0x000000ffff087224 */ /* 0x000fe400078e0011 */
[----:B------:R-:W-:-:S04]  /*4170*/  IMAD.MOV.U32 R9, RZ, RZ, 0x0 ;  /* 0x00000000ff097424 */ /* 0x000fc800078e00ff */
[----:B------:R-:W-:Y:S05]  /*4180*/  RET.REL.NODEC R8 `(_Z24SoftmaxBlockUncachedImplI24ElementwiseScaleMaskLoadIffbE11DirectStoreIffEfLi2ELi1024EL9Algorithm0EEvT_T0_ll) ;  /* 0xffffffbc089c7950 */ /* 0x000fea0003c3ffff */
.L_x_28757:
        /* <DEDUP_REMOVED lines=15> */
.L_x_37844:


//--------------------- .text._Z20SoftmaxBlockSMemImplI24ElementwiseScaleMaskLoadIffbE11DirectStoreIffEfLi1ELi256EL9Algorithm0EEvT_T0_ll --------------------------
	.section	.text._Z20SoftmaxBlockSMemImplI24ElementwiseScaleMaskLoadIffbE11DirectStoreIffEfLi1ELi256EL9Algorithm0EEvT_T0_ll,"ax",@progbits
	.align	128
        .global         _Z20SoftmaxBlockSMemImplI24ElementwiseScaleMaskLoadIffbE11DirectStoreIffEfLi1ELi256EL9Algorithm0EEvT_T0_ll
        .type           _Z20SoftmaxBlockSMemImplI24ElementwiseScaleMaskLoadIffbE11DirectStoreIffEfLi1ELi256EL9Algorithm0EEvT_T0_ll,@function
        .size           _Z20SoftmaxBlockSMemImplI24ElementwiseScaleMaskLoadIffbE11DirectStoreIffEfLi1ELi256EL9Algorithm0EEvT_T0_ll,(.L_x_37845 - _Z20SoftmaxBlockSMemImplI24ElementwiseScaleMaskLoadIffbE11DirectStoreIffEfLi1ELi256EL9Algorithm0EEvT_T0_ll)
        .other          _Z20SoftmaxBlockSMemImplI24ElementwiseScaleMaskLoadIffbE11DirectStoreIffEfLi1ELi256EL9Algorithm0EEvT_T0_ll,@"STO_CUDA_ENTRY STV_DEFAULT"
_Z20SoftmaxBlockSMemImplI24ElementwiseScaleMaskLoadIffbE11DirectStoreIffEfLi1ELi256EL9Algorithm0EEvT_T0_ll:
.text._Z20SoftmaxBlockSMemImplI24ElementwiseScaleMaskLoadIffbE11DirectStoreIffEfLi1ELi256EL9Algorithm0EEvT_T0_ll:
        /* <DEDUP_REMOVED lines=8> */
[----:B------:R-:W-:Y:S01]  /*0080*/  UMOV UR4, 0x400 ;  /* 0x0000040000047882 */ /* 0x000fe20000000000 */
[----:B------:R-:W2:Y:S01]  /*0090*/  LDCU UR9, c[0x0][0x370] ;  /* 0x00006e00ff0977ac */ /* 0x000ea20008000800 */
[----:B------:R-:W-:-:S05]  /*00a0*/  UIADD3 UR6, UPT, UPT, UR4, 0x60, URZ ;  /* 0x0000006004067890 */ /* 0x000fca000fffe0ff */
[----:B------:R-:W3:Y:S01]  /*00b0*/  S2UR UR7, SR_CgaCtaId ;  /* 0x00000000000779c3 */ /* 0x000ee20000008800 */
[----:B------:R-:W4:Y:S01]  /*00c0*/  LDCU.64 UR12, c[0x0][0x358] ;  /* 0x00006b00ff0c77ac */ /* 0x000f220008000a00 */
[----:B0-----:R-:W-:Y:S01]  /*00d0*/  LOP3.LUT R13, RZ, R3, RZ, 0x33, !PT ;  /* 0x00000003ff0d7212 */ /* 0x001fe200078e33ff */
[----:B---3--:R-:W-:Y:S01]  /*00e0*/  ULEA UR6, UR7, UR6, 0x18 ;  /* 0x0000000607067291 */ /* 0x008fe2000f8ec0ff */
[C---:B------:R-:W-:Y:S01]  /*00f0*/  VIADD R7, R3.reuse, 0x100 ;  /* 0x0000010003077836 */ /* 0x040fe20000000000 */
[----:B------:R-:W-:Y:S01]  /*0100*/  IADD3 R6, PT, PT, R3, 0x200, RZ ;  /* 0x0000020003067810 */ /* 0x000fe20007ffe0ff */
[----:B------:R-:W-:Y:S01]  /*0110*/  ULEA UR5, UR7, UR4, 0x18 ;  /* 0x0000000407057291 */ /* 0x000fe2000f8ec0ff */
[C---:B-1----:R-:W-:Y:S01]  /*0120*/  IADD3 R14, P0, PT, R13.reuse, R4, RZ ;  /* 0x000000040d0e7210 */ /* 0x042fe20007f1e0ff */
[----:B------:R-:W-:Y:S01]  /*0130*/  IMAD.IADD R13, R13, 0x1, R4 ;  /* 0x000000010d0d7824 */ /* 0x000fe200078e0204 */
[----:B------:R-:W-:Y:S01]  /*0140*/  SHF.R.U32.HI R4, RZ, 0x3, R3 ;  /* 0x00000003ff047819 */ /* 0x000fe20000011603 */
[----:B------:R-:W-:Y:S01]  /*0150*/  UMOV UR4, URZ ;  /* 0x000000ff00047c82 */ /* 0x000fe20008000000 */
[----:B------:R-:W-:Y:S01]  /*0160*/  IADD3.X R12, PT, PT, R5, -0x1, RZ, P0, !PT ;  /* 0xffffffff050c7810 */ /* 0x000fe200007fe4ff */
[----:B------:R-:W-:Y:S01]  /*0170*/  VIADD R5, R3, 0x300 ;  /* 0x0000030003057836 */ /* 0x000fe20000000000 */
[----:B------:R-:W-:-:S02]  /*0180*/  LOP3.LUT R4, R4, 0x7c, RZ, 0xc0, !PT ;  /* 0x0000007c04047812 */ /* 0x000fc400078ec0ff */
[----:B------:R-:W-:Y:S02]  /*0190*/  LEA R3, R3, UR6, 0x2 ;  /* 0x0000000603037c11 */ /* 0x000fe4000f8e10ff */
[----:B--2-4-:R-:W-:-:S07]  /*01a0*/  LOP3.LUT R2, R14, 0x300, RZ, 0xc0, !PT ;  /* 0x000003000e027812 */ /* 0x014fce00078ec0ff */
.L_x_28793:
[----:B0-----:R-:W0:Y:S01]  /*01b0*/  S2R R0, SR_TID.X ;  /* 0x0000000000007919 */ /* 0x001e220000002100 */
[----:B------:R-:W0:Y:S01]  /*01c0*/  LDCU UR14, c[0x0][0x3b8] ;  /* 0x00007700ff0e77ac */ /* 0x000e220008000800 */
[----:B------:R-:W-:Y:S01]  /*01d0*/  BSSY.RECONVERGENT B0, `(.L_x_28758) ;  /* 0x000006c000007945 */ /* 0x000fe20003800200 */
[----:B------:R-:W-:Y:S01]  /*01e0*/  IMAD.MOV.U32 R9, RZ, RZ, -0x800000 ;  /* 0xff800000ff097424 */ /* 0x000fe200078e00ff */
[----:B0-----:R-:W-:-:S13]  /*01f0*/  ISETP.GE.AND P0, PT, R0, UR14, PT ;  /* 0x0000000e00007c0c */ /* 0x001fda000bf06270 */
[----:B-1-34-:R-:W-:Y:S05]  /*0200*/  @P0 BRA `(.L_x_28759) ;  /* 0x0000000400a00947 */ /* 0x01afea0003800000 */
[C---:B------:R-:W-:Y:S01]  /*0210*/  LEA.HI R15, R13.reuse, 0x1, RZ, 0x18 ;  /* 0x000000010d0f7811 */ /* 0x040fe200078fc0ff */
[----:B------:R-:W-:Y:S01]  /*0220*/  BSSY.RECONVERGENT B1, `(.L_x_28760) ;  /* 0x000002e000017945 */ /* 0x000fe20003800200 */
[----:B------:R-:W-:Y:S01]  /*0230*/  ISETP.GE.U32.AND P1, PT, R13, 0x300, PT ;  /* 0x000003000d00780c */ /* 0x000fe20003f26070 */
[----:B------:R-:W-:Y:S01]  /*0240*/  IMAD.MOV.U32 R8, RZ, RZ, R0 ;  /* 0x000000ffff087224 */ /* 0x000fe200078e0000 */
[----:B------:R-:W-:Y:S02]  /*0250*/  LOP3.LUT R15, R15, 0x3, RZ, 0xc0, !PT ;  /* 0x000000030f0f7812 */ /* 0x000fe400078ec0ff */
[----:B------:R-:W-:Y:S02]  /*0260*/  MOV R9, 0xff800000 ;  /* 0xff80000000097802 */ /* 0x000fe40000000f00 */
[----:B------:R-:W-:-:S13]  /*0270*/  ISETP.NE.AND P2, PT, R15, RZ, PT ;  /* 0x000000ff0f00720c */ /* 0x000fda0003f45270 */
[----:B------:R-:W-:Y:S05]  /*0280*/  @!P2 BRA `(.L_x_28761) ;  /* 0x00000000009ca947 */ /* 0x000fea0003800000 */
[----:B------:R-:W0:Y:S01]  /*0290*/  LDC.64 R10, c[0x0][0x390] ;  /* 0x0000e400ff0a7b82 */ /* 0x000e220000000a00 */
[----:B------:R-:W1:Y:S01]  /*02a0*/  LDCU.128 UR16, c[0x0][0x380] ;  /* 0x00007000ff1077ac */ /* 0x000e620008000c00 */
[----:B------:R-:W-:Y:S02]  /*02b0*/  HFMA2 R9, -RZ, RZ, 0, 0 ;  /* 0x00000000ff097431 */ /* 0x000fe400000001ff */
[----:B------:R-:W-:-:S04]  /*02c0*/  IMAD.MOV.U32 R8, RZ, RZ, R0 ;  /* 0x000000ffff087224 */ /* 0x000fc800078e0000 */
[----:B------:R-:W2:Y:S01]  /*02d0*/  LDC.64 R18, c[0x0][0x398] ;  /* 0x0000e600ff127b82 */ /* 0x000ea20000000a00 */
[C---:B0-----:R-:W-:Y:S02]  /*02e0*/  IMAD R16, R10.reuse, UR4, RZ ;  /* 0x000000040a107c24 */ /* 0x041fe4000f8e02ff */
[----:B------:R-:W-:-:S04]  /*02f0*/  IMAD.WIDE.U32 R8, R10, UR8, R8 ;  /* 0x000000080a087c25 */ /* 0x000fc8000f8e0008 */
[----:B------:R-:W-:Y:S01]  /*0300*/  IMAD R11, R11, UR8, R16 ;  /* 0x000000080b0b7c24 */ /* 0x000fe2000f8e0210 */
[C---:B-1----:R-:W-:Y:S02]  /*0310*/  LEA R10, P2, R8.reuse, UR16, 0x2 ;  /* 0x00000010080a7c11 */ /* 0x042fe4000f8410ff */
[----:B------:R-:W-:Y:S01]  /*0320*/  IADD3 R16, P3, PT, R8, UR18, RZ ;  /* 0x0000001208107c10 */ /* 0x000fe2000ff7e0ff */
[----:B------:R-:W-:-:S05]  /*0330*/  IMAD.IADD R9, R9, 0x1, R11 ;  /* 0x0000000109097824 */ /* 0x000fca00078e020b */
[----:B------:R-:W-:Y:S02]  /*0340*/  LEA.HI.X R11, R8, UR17, R9, 0x2, P2 ;  /* 0x00000011080b7c11 */ /* 0x000fe400090f1409 */
[----:B------:R-:W-:-:S03]  /*0350*/  IADD3.X R17, PT, PT, R9, UR19, RZ, P3, !PT ;  /* 0x0000001309117c10 */ /* 0x000fc60009ffe4ff */
[----:B------:R-:W2:Y:S04]  /*0360*/  LDG.E R8, desc[UR12][R10.64] ;  /* 0x0000000c0a087981 */ /* 0x000ea8000c1e1900 */
[----:B------:R-:W3:Y:S01]  /*0370*/  LDG.E.U8 R9, desc[UR12][R16.64] ;  /* 0x0000000c10097981 */ /* 0x000ee2000c1e1100 */
[----:B--2---:R-:W-:Y:S01]  /*0380*/  FMUL R21, R8, R19 ;  /* 0x0000001308157220 */ /* 0x004fe20000400000 */
[----:B------:R-:W-:Y:S01]  /*0390*/  IMAD.MOV.U32 R8, RZ, RZ, R7 ;  /* 0x000000ffff087224 */ /* 0x000fe200078e0007 */
[----:B---3--:R-:W-:-:S04]  /*03a0*/  ISETP.NE.AND P2, PT, R9, RZ, PT ;  /* 0x000000ff0900720c */ /* 0x008fc80003f45270 */
[----:B------:R-:W-:Y:S02]  /*03b0*/  FSEL R20, R21, R18, P2 ;  /* 0x0000001215147208 */ /* 0x000fe40001000000 */
[----:B------:R-:W-:Y:S02]  /*03c0*/  ISETP.NE.AND P2, PT, R15, 0x1, PT ;  /* 0x000000010f00780c */ /* 0x000fe40003f45270 */
[----:B------:R-:W-:Y:S01]  /*03d0*/  FMNMX R9, R20, -INF , !PT ;  /* 0xff80000014097809 */ /* 0x000fe20007800000 */
[----:B------:R0:W-:Y:S10]  /*03e0*/  STS [R3], R20 ;  /* 0x0000001403007388 */ /* 0x0001f40000000800 */
[----:B0-----:R-:W-:Y:S05]  /*03f0*/  @!P2 BRA `(.L_x_28761) ;  /* 0x000000000040a947 */ /* 0x001fea0003800000 */
[----:B------:R-:W-:Y:S01]  /*0400*/  ISETP.NE.AND P3, PT, R15, 0x2, PT ;  /* 0x000000020f00780c */ /* 0x000fe20003f65270 */
[----:B------:R-:W2:Y:S04]  /*0410*/  LDG.E R8, desc[UR12][R10.64+0x400] ;  /* 0x0004000c0a087981 */ /* 0x000ea8000c1e1900 */
[----:B------:R-:W3:Y:S08]  /*0420*/  LDG.E.U8 R15, desc[UR12][R16.64+0x100] ;  /* 0x0001000c100f7981 */ /* 0x000ef0000c1e1100 */
[----:B------:R-:W4:Y:S04]  /*0430*/  @P3 LDG.E.U8 R20, desc[UR12][R16.64+0x200] ;  /* 0x0002000c10143981 */ /* 0x000f28000c1e1100 */
[----:B------:R-:W5:Y:S01]  /*0440*/  @P3 LDG.E R22, desc[UR12][R10.64+0x800] ;  /* 0x0008000c0a163981 */ /* 0x000f62000c1e1900 */
[----:B--2---:R-:W-:Y:S01]  /*0450*/  FMUL R21, R8, R19 ;  /* 0x0000001308157220 */ /* 0x004fe20000400000 */
[----:B---3--:R-:W-:-:S02]  /*0460*/  ISETP.NE.AND P2, PT, R15, RZ, PT ;  /* 0x000000ff0f00720c */ /* 0x008fc40003f45270 */
[----:B----4-:R-:W-:Y:S02]  /*0470*/  ISETP.NE.AND P4, PT, R20, RZ, P3 ;  /* 0x000000ff1400720c */ /* 0x010fe40001f85270 */
[----:B------:R-:W-:-:S05]  /*0480*/  FSEL R20, R21, R18, P2 ;  /* 0x0000001215147208 */ /* 0x000fca0001000000 */
[----:B------:R0:W-:Y:S06]  /*0490*/  STS [R3+0x400], R20 ;  /* 0x0004001403007388 */ /* 0x0001ec0000000800 */
[----:B-----5:R-:W-:-:S05]  /*04a0*/  @P4 FMUL R18, R22, R19 ;  /* 0x0000001316124220 */ /* 0x020fca0000400000 */
[----:B------:R0:W-:Y:S01]  /*04b0*/  @P3 STS [R3+0x800], R18 ;  /* 0x0008001203003388 */ /* 0x0001e20000000800 */
[----:B------:R-:W-:Y:S02]  /*04c0*/  FMNMX R9, R9, R20, !PT ;  /* 0x0000001409097209 */ /* 0x000fe40007800000 */
[----:B------:R-:W-:Y:S01]  /*04d0*/  MOV R8, R6 ;  /* 0x0000000600087202 */ /* 0x000fe20000000f00 */
[----:B------:R-:W-:Y:S01]  /*04e0*/  @P3 IMAD.MOV.U32 R8, RZ, RZ, R5 ;  /* 0x000000ffff083224 */ /* 0x000fe200078e0005 */
[----:B------:R-:W-:-:S07]  /*04f0*/  @P3 FMNMX R9, R9, R18, !PT ;  /* 0x0000001209093209 */ /* 0x000fce0007800000 */
.L_x_28761:
[----:B------:R-:W-:Y:S05]  /*0500*/  BSYNC.RECONVERGENT B1 ;  /* 0x0000000000017941 */ /* 0x000fea0003800200 */
.L_x_28760:
[----:B------:R-:W-:Y:S05]  /*0510*/  @!P1 BRA `(.L_x_28759) ;  /* 0x0000000000dc9947 */ /* 0x000fea0003800000 */
[----:B------:R-:W1:Y:S01]  /*0520*/  LDC.64 R16, c[0x0][0x390] ;  /* 0x0000e400ff107b82 */ /* 0x000e620000000a00 */
[----:B------:R-:W2:Y:S01]  /*0530*/  LDCU.64 UR10, c[0x0][0x380] ;  /* 0x00007000ff0a77ac */ /* 0x000ea20008000a00 */
[----:B------:R-:W-:Y:S01]  /*0540*/  MOV R19, RZ ;  /* 0x000000ff00137202 */ /* 0x000fe20000000f00 */
[----:B0-----:R-:W-:Y:S01]  /*0550*/  IMAD.MOV.U32 R18, RZ, RZ, R8 ;  /* 0x000000ffff127224 */ /* 0x001fe200078e0008 */
[----:B------:R-:W-:Y:S02]  /*0560*/  UMOV UR6, 0x400 ;  /* 0x0000040000067882 */ /* 0x000fe40000000000 */
[----:B------:R-:W-:Y:S02]  /*0570*/  UIADD3 UR6, UPT, UPT, UR6, 0x60, URZ ;  /* 0x0000006006067890 */ /* 0x000fe4000fffe0ff */
[----:B------:R-:W0:Y:S08]  /*0580*/  S2UR UR7, SR_CgaCtaId ;  /* 0x00000000000779c3 */ /* 0x000e300000008800 */
[----:B------:R-:W3:Y:S01]  /*0590*/  LDC.64 R10, c[0x0][0x388] ;  /* 0x0000e200ff0a7b82 */ /* 0x000ee20000000a00 */
[----:B--2---:R-:W-:-:S04]  /*05a0*/  UIADD3 UR10, UP0, UPT, UR10, 0x800, URZ ;  /* 0x000008000a0a7890 */ /* 0x004fc8000ff1e0ff */
[----:B------:R-:W-:Y:S01]  /*05b0*/  UIADD3.X UR11, UPT, UPT, URZ, UR11, URZ, UP0, !UPT ;  /* 0x0000000bff0b7290 */ /* 0x000fe200087fe4ff */
[C---:B-1----:R-:W-:Y:S02]  /*05c0*/  IMAD R20, R16.reuse, UR4, RZ ;  /* 0x0000000410147c24 */ /* 0x042fe4000f8e02ff */
[----:B------:R-:W-:-:S04]  /*05d0*/  IMAD.WIDE.U32 R18, R16, UR8, R18 ;  /* 0x0000000810127c25 */ /* 0x000fc8000f8e0012 */
[----:B------:R-:W-:Y:S01]  /*05e0*/  IMAD R17, R17, UR8, R20 ;  /* 0x0000000811117c24 */ /* 0x000fe2000f8e0214 */
[----:B------:R-:W-:Y:S01]  /*05f0*/  LEA R16, P1, R18, UR10, 0x2 ;  /* 0x0000000a12107c11 */ /* 0x000fe2000f8210ff */
[----:B0-----:R-:W-:Y:S02]  /*0600*/  ULEA UR6, UR7, UR6, 0x18 ;  /* 0x0000000607067291 */ /* 0x001fe4000f8ec0ff */
[----:B------:R-:W-:-:S04]  /*0610*/  IMAD.IADD R19, R17, 0x1, R19 ;  /* 0x0000000111137824 */ /* 0x000fc800078e0213 */
[----:B------:R-:W-:Y:S02]  /*0620*/  LEA R15, R8, UR6, 0x2 ;  /* 0x00000006080f7c11 */ /* 0x000fe4000f8e10ff */
[C---:B---3--:R-:W-:Y:S02]  /*0630*/  IADD3 R10, P2, P3, R18.reuse, 0x200, R10 ;  /* 0x00000200120a7810 */ /* 0x048fe40007b5e00a */
[----:B------:R-:W-:Y:S01]  /*0640*/  LEA.HI.X R17, R18, UR11, R19, 0x2, P1 ;  /* 0x0000000b12117c11 */ /* 0x000fe200088f1413 */
[----:B------:R-:W-:Y:S01]  /*0650*/  VIADD R15, R15, 0x800 ;  /* 0x000008000f0f7836 */ /* 0x000fe20000000000 */
[----:B------:R-:W-:-:S09]  /*0660*/  IADD3.X R11, PT, PT, R19, R11, RZ, P2, P3 ;  /* 0x0000000b130b7210 */ /* 0x000fd200017e64ff */
.L_x_28762:
[----:B------:R-:W2:Y:S04]  /*0670*/  LDG.E.U8 R18, desc[UR12][R10.64+0x100] ;  /* 0x0001000c0a127981 */ /* 0x000ea8000c1e1100 */
[----:B------:R-:W3:Y:S04]  /*0680*/  LDG.E.U8 R23, desc[UR12][R10.64+-0x200] ;  /* 0xfffe000c0a177981 */ /* 0x000ee8000c1e1100 */
[----:B------:R-:W4:Y:S04]  /*0690*/  LDG.E R22, desc[UR12][R16.64+-0x800] ;  /* 0xfff8000c10167981 */ /* 0x000f28000c1e1900 */
[----:B------:R-:W5:Y:S04]  /*06a0*/  LDG.E.U8 R25, desc[UR12][R10.64+-0x100] ;  /* 0xffff000c0a197981 */ /* 0x000f68000c1e1100 */
[----:B------:R-:W4:Y:S04]  /*06b0*/  LDG.E R24, desc[UR12][R16.64+-0x400] ;  /* 0xfffc000c10187981 */ /* 0x000f28000c1e1900 */
[----:B------:R-:W4:Y:S04]  /*06c0*/  LDG.E R26, desc[UR12][R16.64] ;  /* 0x0000000c101a7981 */ /* 0x000f28000c1e1900 */
[----:B------:R-:W4:Y:S04]  /*06d0*/  LDG.E.U8 R21, desc[UR12][R10.64] ;  /* 0x0000000c0a157981 */ /* 0x000f28000c1e1100 */
[----:B------:R-:W4:Y:S01]  /*06e0*/  LDG.E R20, desc[UR12][R16.64+0x400] ;  /* 0x0004000c10147981 */ /* 0x000f22000c1e1900 */
[----:B------:R-:W-:-:S02]  /*06f0*/  IADD3 R8, PT, PT, R8, 0x400, RZ ;  /* 0x0000040008087810 */ /* 0x000fc40007ffe0ff */
[----:B--2---:R-:W-:Y:S02]  /*0700*/  ISETP.NE.AND P4, PT, R18, RZ, PT ;  /* 0x000000ff1200720c */ /* 0x004fe40003f85270 */
[----:B------:R-:W4:Y:S01]  /*0710*/  LDC.64 R18, c[0x0][0x398] ;  /* 0x0000e600ff127b82 */ /* 0x000f220000000a00 */
[----:B---3--:R-:W-:Y:S02]  /*0720*/  ISETP.NE.AND P1, PT, R23, RZ, PT ;  /* 0x000000ff1700720c */ /* 0x008fe40003f25270 */
[----:B-----5:R-:W-:Y:S01]  /*0730*/  ISETP.NE.AND P2, PT, R25, RZ, PT ;  /* 0x000000ff1900720c */ /* 0x020fe20003f45270 */
[-C--:B----4-:R-:W-:Y:S01]  /*0740*/  FMUL R23, R22, R19.reuse ;  /* 0x0000001316177220 */ /* 0x090fe20000400000 */
[----:B------:R-:W-:-:S04]  /*0750*/  FMUL R25, R24, R19 ;  /* 0x0000001318197220 */ /* 0x000fc80000400000 */
[-C--:B------:R-:W-:Y:S02]  /*0760*/  FSEL R22, R23, R18.reuse, P1 ;  /* 0x0000001217167208 */ /* 0x080fe40000800000 */
[----:B------:R-:W-:Y:S01]  /*0770*/  ISETP.GE.AND P1, PT, R8, UR14, PT ;  /* 0x0000000e08007c0c */ /* 0x000fe2000bf26270 */
[-C--:B------:R-:W-:Y:S01]  /*0780*/  FMUL R27, R26, R19.reuse ;  /* 0x000000131a1b7220 */ /* 0x080fe20000400000 */
[----:B------:R-:W-:Y:S02]  /*0790*/  ISETP.NE.AND P3, PT, R21, RZ, PT ;  /* 0x000000ff1500720c */ /* 0x000fe40003f65270 */
[-C--:B------:R-:W-:Y:S02]  /*07a0*/  FSEL R24, R25, R18.reuse, P2 ;  /* 0x0000001219187208 */ /* 0x080fe40001000000 */
[----:B------:R-:W-:Y:S01]  /*07b0*/  FSEL R26, R27, R18, P3 ;  /* 0x000000121b1a7208 */ /* 0x000fe20001800000 */
[----:B------:R-:W-:Y:S01]  /*07c0*/  @P4 FMUL R18, R20, R19 ;  /* 0x0000001314124220 */ /* 0x000fe20000400000 */
[----:B------:R-:W-:-:S02]  /*07d0*/  IADD3 R16, P2, PT, R16, 0x1000, RZ ;  /* 0x0000100010107810 */ /* 0x000fc40007f5e0ff */
[----:B------:R-:W-:Y:S02]  /*07e0*/  IADD3 R10, P3, PT, R10, 0x400, RZ ;  /* 0x000004000a0a7810 */ /* 0x000fe40007f7e0ff */
[----:B------:R-:W-:Y:S01]  /*07f0*/  FMNMX3 R9, R9, R22, R24, !PT ;  /* 0x0000001609097276 */ /* 0x000fe20007800018 */
[----:B------:R-:W-:Y:S01]  /*0800*/  STS [R15+-0x800], R22 ;  /* 0xfff800160f007388 */ /* 0x000fe20000000800 */
[----:B------:R-:W-:Y:S02]  /*0810*/  IMAD.X R17, RZ, RZ, R17, P2 ;  /* 0x000000ffff117224 */ /* 0x000fe400010e0611 */
[----:B------:R-:W-:Y:S01]  /*0820*/  IMAD.X R11, RZ, RZ, R11, P3 ;  /* 0x000000ffff0b7224 */ /* 0x000fe200018e060b */
[----:B------:R-:W-:Y:S01]  /*0830*/  STS [R15+-0x400], R24 ;  /* 0xfffc00180f007388 */ /* 0x000fe20000000800 */
[----:B------:R-:W-:-:S03]  /*0840*/  FMNMX3 R9, R9, R26, R18, !PT ;  /* 0x0000001a09097276 */ /* 0x000fc60007800012 */
[----:B------:R-:W-:Y:S04]  /*0850*/  STS [R15], R26 ;  /* 0x0000001a0f007388 */ /* 0x000fe80000000800 */
[----:B------:R0:W-:Y:S02]  /*0860*/  STS [R15+0x400], R18 ;  /* 0x000400120f007388 */ /* 0x0001e40000000800 */
[----:B0-----:R-:W-:Y:S01]  /*0870*/  IADD3 R15, PT, PT, R15, 0x1000, RZ ;  /* 0x000010000f0f7810 */ /* 0x001fe20007ffe0ff */
[----:B------:R-:W-:Y:S06]  /*0880*/  @!P1 BRA `(.L_x_28762) ;  /* 0xfffffffc00789947 */ /* 0x000fec000383ffff */
.L_x_28759:
[----:B------:R-:W-:Y:S05]  /*0890*/  BSYNC.RECONVERGENT B0 ;  /* 0x0000000000007941 */ /* 0x000fea0003800200 */
.L_x_28758:
[----:B------:R-:W1:Y:S01]  /*08a0*/  S2R R19, SR_LANEID ;  /* 0x0000000000137919 */ /* 0x000e620000000000 */
[----:B------:R-:W2:Y:S01]  /*08b0*/  LDCU UR10, c[0x0][0x3bc] ;  /* 0x00007780ff0a77ac */ /* 0x000ea20008000800 */
[----:B------:R-:W-:Y:S01]  /*08c0*/  BSSY.RECONVERGENT B0, `(.L_x_28763) ;  /* 0x0000019000007945 */ /* 0x000fe20003800200 */
[----:B------:R-:W-:Y:S01]  /*08d0*/  PLOP3.LUT P4, PT, PT, PT, PT, 0x8, 0x80 ;  /* 0x000000000080781c */ /* 0x000fe20003f8e170 */
[----:B------:R-:W3:Y:S01]  /*08e0*/  SHFL.DOWN PT, R8, R9, 0x1, 0x1f ;  /* 0x08201f0009087f89 */ /* 0x000ee200000e0000 */
[----:B0-----:R-:W0:Y:S01]  /*08f0*/  S2R R18, SR_CgaCtaId ;  /* 0x0000000000127919 */ /* 0x001e220000008800 */
[C---:B-1----:R-:W-:Y:S02]  /*0900*/  ISETP.GT.AND P1, PT, R19.reuse, 0x1e, PT ;  /* 0x0000001e1300780c */ /* 0x042fe40003f24270 */
[C---:B------:R-:W-:Y:S02]  /*0910*/  ISETP.GT.AND P2, PT, R19.reuse, 0x1d, PT ;  /* 0x0000001d1300780c */ /* 0x040fe40003f44270 */
[----:B------:R-:W-:-:S02]  /*0920*/  ISETP.GT.AND P3, PT, R19, 0xf, PT ;  /* 0x0000000f1300780c */ /* 0x000fc40003f64270 */
[----:B------:R-:W-:-:S07]  /*0930*/  P2R R10, PR, RZ, 0x4 ;  /* 0x00000004ff0a7803 */ /* 0x000fce0000000000 */
[----:B---3--:R-:W-:-:S05]  /*0940*/  @!P1 FMNMX R9, R8, R9, !PT ;  /* 0x0000000908099209 */ /* 0x008fca0007800000 */
[----:B------:R-:W1:Y:S02]  /*0950*/  SHFL.DOWN PT, R8, R9, 0x2, 0x1f ;  /* 0x08401f0009087f89 */ /* 0x000e6400000e0000 */
[----:B-1----:R-:W-:Y:S02]  /*0960*/  @!P2 FMNMX R9, R9, R8, !PT ;  /* 0x000000080909a209 */ /* 0x002fe40007800000 */
[----:B------:R-:W-:-:S03]  /*0970*/  ISETP.GT.AND P2, PT, R19, 0x1b, PT ;  /* 0x0000001b1300780c */ /* 0x000fc60003f44270 */
[----:B------:R-:W1:Y:S01]  /*0980*/  SHFL.DOWN PT, R8, R9, 0x4, 0x1f ;  /* 0x08801f0009087f89 */ /* 0x000e6200000e0000 */
[----:B------:R-:W-:-:S09]  /*0990*/  P2R R10, PR, RZ, 0x4 ;  /* 0x00000004ff0a7803 */ /* 0x000fd20000000000 */
[----:B-1----:R-:W-:Y:S02]  /*09a0*/  @!P2 FMNMX R9, R9, R8, !PT ;  /* 0x000000080909a209 */ /* 0x002fe40007800000 */
[----:B------:R-:W-:-:S03]  /*09b0*/  ISETP.GT.AND P2, PT, R19, 0x17, PT ;  /* 0x000000171300780c */ /* 0x000fc60003f44270 */
[----:B------:R-:W1:Y:S02]  /*09c0*/  SHFL.DOWN PT, R8, R9, 0x8, 0x1f ;  /* 0x09001f0009087f89 */ /* 0x000e6400000e0000 */
[----:B-1----:R-:W-:-:S04]  /*09d0*/  FMNMX R8, R9, R8, !PT ;  /* 0x0000000809087209 */ /* 0x002fc80007800000 */
[----:B------:R-:W-:-:S05]  /*09e0*/  FSEL R15, R9, R8, P2 ;  /* 0x00000008090f7208 */ /* 0x000fca0001000000 */
[----:B------:R1:W3:Y:S01]  /*09f0*/  SHFL.DOWN PT, R9, R15, 0x10, 0x1f ;  /* 0x0a001f000f097f89 */ /* 0x0002e200000e0000 */
[----:B0-2---:R-:W-:Y:S05]  /*0a00*/  @P3 BRA `(.L_x_28764) ;  /* 0x0000000000103947 */ /* 0x005fea0003800000 */
[----:B------:R-:W-:Y:S02]  /*0a10*/  ISETP.NE.AND P5, PT, R19, RZ, PT ;  /* 0x000000ff1300720c */ /* 0x000fe40003fa5270 */
[----:B-1-3--:R-:W-:-:S11]  /*0a20*/  FMNMX R15, R8, R9, !PT ;  /* 0x00000009080f7209 */ /* 0x00afd60007800000 */
[----:B------:R0:W-:Y:S01]  /*0a30*/  @!P5 STS [R4+UR5+0x8], R15 ;  /* 0x0000080f0400d988 */ /* 0x0001e20008000805 */
[----:B------:R-:W-:-:S13]  /*0a40*/  @!P5 PLOP3.LUT P4, PT, PT, PT, PT, 0x80, 0x8 ;  /* 0x000000000008d81c */ /* 0x000fda0003f8f070 */
.L_x_28764:
[----:B------:R-:W-:Y:S05]  /*0a50*/  BSYNC.RECONVERGENT B0 ;  /* 0x0000000000007941 */ /* 0x000fea0003800200 */
.L_x_28763:
[----:B------:R-:W-:Y:S01]  /*0a60*/  BAR.SYNC.DEFER_BLOCKING 0x0 ;  /* 0x0000000000007b1d */ /* 0x000fe20000010000 */
[----:B------:R-:W-:-:S05]  /*0a70*/  ISETP.NE.AND P5, PT, R0, RZ, PT ;  /* 0x000000ff0000720c */ /* 0x000fca0003fa5270 */
[----:B------:R-:W-:Y:S08]  /*0a80*/  BSSY.RECONVERGENT B0, `(.L_x_28765) ;  /* 0x000000d000007945 */ /* 0x000ff00003800200 */
[----:B------:R-:W-:Y:S05]  /*0a90*/  @P5 BRA `(.L_x_28766) ;  /* 0x00000000002c5947 */ /* 0x000fea0003800000 */
[----:B------:R-:W2:Y:S01]  /*0aa0*/  S2UR UR7, SR_CgaCtaId ;  /* 0x00000000000779c3 */ /* 0x000ea20000008800 */
[----:B------:R-:W-:Y:S02]  /*0ab0*/  UMOV UR6, 0x400 ;  /* 0x0000040000067882 */ /* 0x000fe40000000000 */
[----:B--2---:R-:W-:-:S09]  /*0ac0*/  ULEA UR6, UR7, UR6, 0x18 ;  /* 0x0000000607067291 */ /* 0x004fd2000f8ec0ff */
[----:B------:R-:W-:Y:S04]  /*0ad0*/  LDS R20, [UR6+0xc] ;  /* 0x00000c06ff147984 */ /* 0x000fe80008000800 */
[----:B---3--:R-:W2:Y:S04]  /*0ae0*/  LDS.128 R8, [UR6+0x10] ;  /* 0x00001006ff087984 */ /* 0x008ea80008000c00 */
[----:B------:R-:W3:Y:S01]  /*0af0*/  LDS.64 R16, [UR6+0x20] ;  /* 0x00002006ff107984 */ /* 0x000ee20008000a00 */
[----:B--2---:R-:W-:-:S04]  /*0b00*/  FMNMX3 R8, R15, R20, R8, !PT ;  /* 0x000000140f087276 */ /* 0x004fc80007800008 */
[----:B------:R-:W-:-:S04]  /*0b10*/  FMNMX3 R8, R8, R9, R10, !PT ;  /* 0x0000000908087276 */ /* 0x000fc8000780000a */
[----:B---3--:R-:W-:-:S04]  /*0b20*/  FMNMX3 R8, R8, R11, R16, !PT ;  /* 0x0000000b08087276 */ /* 0x008fc80007800010 */
[----:B------:R-:W-:-:S05]  /*0b30*/  FMNMX R8, R8, R17, !PT ;  /* 0x0000001108087209 */ /* 0x000fca0007800000 */
[----:B------:R2:W-:Y:S02]  /*0b40*/  STS [UR6+0x2c], R8 ;  /* 0x00002c08ff007988 */ /* 0x0005e40008000806 */
.L_x_28766:
[----:B------:R-:W-:Y:S05]  /*0b50*/  BSYNC.RECONVERGENT B0 ;  /* 0x0000000000007941 */ /* 0x000fea0003800200 */
.L_x_28765:
[----:B------:R-:W-:Y:S01]  /*0b60*/  BAR.SYNC.DEFER_BLOCKING 0x0 ;  /* 0x0000000000007b1d */ /* 0x000fe20000010000 */
[----:B------:R-:W-:Y:S01]  /*0b70*/  ISETP.GE.U32.AND P6, PT, R0, UR14, PT ;  /* 0x0000000e00007c0c */ /* 0x000fe2000bfc6070 */
[----:B---3--:R-:W-:Y:S01]  /*0b80*/  IMAD.MOV.U32 R9, RZ, RZ, RZ ;  /* 0x000000ffff097224 */ /* 0x008fe200078e00ff */
[----:B------:R-:W-:Y:S02]  /*0b90*/  MOV R11, 0x400 ;  /* 0x00000400000b7802 */ /* 0x000fe40000000f00 */
[----:B------:R-:W-:Y:S01]  /*0ba0*/  ISETP.GE.AND.EX P6, PT, RZ, UR10, PT, P6 ;  /* 0x0000000aff007c0c */ /* 0x000fe2000bfc6360 */
[----:B------:R-:W-:Y:S01]  /*0bb0*/  BSSY.RECONVERGENT B0, `(.L_x_28767) ;  /* 0x0000075000007945 */ /* 0x000fe20003800200 */
[----:B01----:R-:W-:-:S11]  /*0bc0*/  LEA R15, R18, R11, 0x18 ;  /* 0x0000000b120f7211 */ /* 0x003fd600078ec0ff */
[----:B------:R-:W-:Y:S05]  /*0bd0*/  @P6 BRA `(.L_x_28768) ;  /* 0x0000000400c86947 */ /* 0x000fea0003800000 */
[----:B--2---:R0:W1:Y:S01]  /*0be0*/  LDS R8, [R15+0x2c] ;  /* 0x00002c000f087984 */ /* 0x0040620000000800 */
[----:B------:R-:W-:Y:S01]  /*0bf0*/  ISETP.NE.U32.AND P6, PT, R2, 0x300, PT ;  /* 0x000003000200780c */ /* 0x000fe20003fc5070 */
[----:B------:R-:W-:Y:S01]  /*0c00*/  BSSY.RECONVERGENT B1, `(.L_x_28769) ;  /* 0x0000033000017945 */ /* 0x000fe20003800200 */
[----:B------:R-:W-:Y:S02]  /*0c10*/  IMAD.MOV.U32 R9, RZ, RZ, RZ ;  /* 0x000000ffff097224 */ /* 0x000fe400078e00ff */
        /* <DEDUP_REMOVED lines=47> */
[----:B------:R-:W-:Y:S01]  /*0f10*/  FADD R9, R9, R10 ;  /* 0x0000000a09097221 */ /* 0x000fe20000000000 */
[----:B------:R3:W-:Y:S06]  /*0f20*/  STS [R3+0x800], R10 ;  /* 0x0008000a03007388 */ /* 0x0007ec0000000800 */
.L_x_28770:
[----:B------:R-:W-:Y:S05]  /*0f30*/  BSYNC.RECONVERGENT B1 ;  /* 0x0000000000017941 */ /* 0x000fea0003800200 */
.L_x_28769:
[----:B------:R-:W-:-:S04]  /*0f40*/  ISETP.GE.U32.AND P6, PT, R14, 0x300, PT ;  /* 0x000003000e00780c */ /* 0x000fc80003fc6070 */
[----:B------:R-:W-:-:S13]  /*0f50*/  ISETP.GE.U32.AND.EX P6, PT, R12, RZ, PT, P6 ;  /* 0x000000ff0c00720c */ /* 0x000fda0003fc6160 */
[----:B------:R-:W-:Y:S05]  /*0f60*/  @!P6 BRA `(.L_x_28768) ;  /* 0x0000000000e4e947 */ /* 0x000fea0003800000 */
[----:B------:R-:W-:-:S05]  /*0f70*/  VIADD R11, R11, 0x60 ;  /* 0x000000600b0b7836 */ /* 0x000fca0000000000 */
[----:B------:R-:W-:-:S07]  /*0f80*/  LEA R11, R18, R11, 0x18 ;  /* 0x0000000b120b7211 */ /* 0x000fce00078ec0ff */
.L_x_28771:
[C---:B---34-:R-:W-:Y:S01]  /*0f90*/  LEA R10, R0.reuse, R11, 0x2 ;  /* 0x0000000b000a7211 */ /* 0x058fe200078e10ff */
[----:B------:R-:W-:Y:S02]  /*0fa0*/  IMAD.MOV.U32 R21, RZ, RZ, 0x3bbb989d ;  /* 0x3bbb989dff157424 */ /* 0x000fe400078e00ff */
[----:B--2---:R-:W-:Y:S02]  /*0fb0*/  IMAD.MOV.U32 R20, RZ, RZ, 0x437c0000 ;  /* 0x437c0000ff147424 */ /* 0x004fe400078e00ff */
[----:B------:R-:W0:Y:S01]  /*0fc0*/  LDS R17, [R10] ;  /* 0x000000000a117984 */ /* 0x000e220000000800 */
[----:B------:R-:W-:-:S03]  /*0fd0*/  VIADD R0, R0, 0x400 ;  /* 0x0000040000007836 */ /* 0x000fc60000000000 */
[----:B------:R-:W2:Y:S02]  /*0fe0*/  LDS R27, [R10+0x400] ;  /* 0x000400000a1b7984 */ /* 0x000ea40000000800 */
[----:B------:R-:W-:Y:S02]  /*0ff0*/  ISETP.GE.U32.AND P6, PT, R0, UR14, PT ;  /* 0x0000000e00007c0c */ /* 0x000fe4000bfc6070 */
[----:B------:R-:W3:Y:S02]  /*1000*/  LDS R25, [R10+0x800] ;  /* 0x000800000a197984 */ /* 0x000ee40000000800 */
[----:B------:R-:W-:Y:S02]  /*1010*/  ISETP.GE.U32.AND.EX P6, PT, RZ, UR10, PT, P6 ;  /* 0x0000000aff007c0c */ /* 0x000fe4000bfc6160 */
[----:B------:R-:W4:Y:S01]  /*1020*/  LDS R23, [R10+0xc00] ;  /* 0x000c00000a177984 */ /* 0x000f220000000800 */
[C---:B01----:R-:W-:Y:S01]  /*1030*/  FADD R22, -R8.reuse, R17 ;  /* 0x0000001108167221 */ /* 0x043fe20000000100 */
[----:B--2---:R-:W-:-:S03]  /*1040*/  FADD R24, -R8, R27 ;  /* 0x0000001b08187221 */ /* 0x004fc60000000100 */
[-C--:B------:R-:W-:Y:S01]  /*1050*/  FFMA.SAT R17, R22, R21.reuse, 0.5 ;  /* 0x3f00000016117423 */ /* 0x080fe20000002015 */
[----:B------:R-:W-:-:S03]  /*1060*/  FFMA.SAT R27, R24, R21, 0.5 ;  /* 0x3f000000181b7423 */ /* 0x000fc60000002015 */
[-C--:B------:R-:W-:Y:S01]  /*1070*/  FFMA.RM R16, R17, R20.reuse, 12582913 ;  /* 0x4b40000111107423 */ /* 0x080fe20000004014 */
[----:B---3--:R-:W-:Y:S01]  /*1080*/  FADD R18, -R8, R25 ;  /* 0x0000001908127221 */ /* 0x008fe20000000100 */
        /* <DEDUP_REMOVED lines=16> */
[----:B------:R-:W-:Y:S01]  /*1190*/  FFMA R21, R18, 1.4426950216293334961, -R21 ;  /* 0x3fb8aa3b12157823 */ /* 0x000fe20000000815 */
[C---:B------:R-:W-:Y:S01]  /*11a0*/  FADD R29, R20.reuse, -12583039 ;  /* 0xcb40007f141d7421 */ /* 0x040fe20000000000 */
[----:B------:R-:W-:Y:S02]  /*11b0*/  SHF.L.U32 R20, R20, 0x17, RZ ;  /* 0x0000001714147819 */ /* 0x000fe400000006ff */
[----:B------:R-:W-:Y:S01]  /*11c0*/  FFMA R18, R18, 1.925963033500011079e-08, R21 ;  /* 0x32a5706012127823 */ /* 0x000fe20000000015 */
[----:B------:R-:W-:Y:S01]  /*11d0*/  FFMA R29, R24, 1.4426950216293334961, -R29 ;  /* 0x3fb8aa3b181d7823 */ /* 0x000fe2000000081d */
[----:B0-----:R-:W-:-:S03]  /*11e0*/  FMUL R16, R16, R23 ;  /* 0x0000001710107220 */ /* 0x001fc60000400000 */
[----:B------:R-:W-:Y:S01]  /*11f0*/  FFMA R21, R24, 1.925963033500011079e-08, R29 ;  /* 0x32a5706018157823 */ /* 0x000fe2000000001d */
[----:B------:R-:W0:Y:S01]  /*1200*/  MUFU.EX2 R18, R18 ;  /* 0x0000001200127308 */ /* 0x000e220000000800 */
[----:B------:R-:W-:Y:S02]  /*1210*/  IMAD.SHL.U32 R24, R17, 0x800000, RZ ;  /* 0x0080000011187824 */ /* 0x000fe400078e00ff */
[----:B------:R-:W-:Y:S01]  /*1220*/  FADD R9, R16, R9 ;  /* 0x0000000910097221 */ /* 0x000fe20000000000 */
[----:B------:R-:W-:Y:S01]  /*1230*/  IMAD.SHL.U32 R17, R22, 0x800000, RZ ;  /* 0x0080000016117824 */ /* 0x000fe200078e00ff */
[----:B------:R4:W-:Y:S01]  /*1240*/  STS [R10], R16 ;  /* 0x000000100a007388 */ /* 0x0009e20000000800 */
[----:B-1----:R-:W-:Y:S02]  /*1250*/  FMUL R24, R24, R25 ;  /* 0x0000001918187220 */ /* 0x002fe40000400000 */
[----:B------:R-:W1:Y:S02]  /*1260*/  MUFU.EX2 R21, R21 ;  /* 0x0000001500157308 */ /* 0x000e640000000800 */
[----:B------:R-:W-:Y:S01]  /*1270*/  FADD R9, R9, R24 ;  /* 0x0000001809097221 */ /* 0x000fe20000000000 */
[----:B------:R4:W-:Y:S01]  /*1280*/  STS [R10+0x400], R24 ;  /* 0x000400180a007388 */ /* 0x0009e20000000800 */
[----:B0-----:R-:W-:-:S04]  /*1290*/  FMUL R17, R17, R18 ;  /* 0x0000001211117220 */ /* 0x001fc80000400000 */
[----:B------:R-:W-:Y:S01]  /*12a0*/  FADD R9, R9, R17 ;  /* 0x0000001109097221 */ /* 0x000fe20000000000 */
[----:B------:R4:W-:Y:S01]  /*12b0*/  STS [R10+0x800], R17 ;  /* 0x000800110a007388 */ /* 0x0009e20000000800 */
[----:B-1----:R-:W-:-:S04]  /*12c0*/  FMUL R20, R20, R21 ;  /* 0x0000001514147220 */ /* 0x002fc80000400000 */
[----:B------:R-:W-:Y:S01]  /*12d0*/  FADD R9, R9, R20 ;  /* 0x0000001409097221 */ /* 0x000fe20000000000 */
[----:B------:R4:W-:Y:S01]  /*12e0*/  STS [R10+0xc00], R20 ;  /* 0x000c00140a007388 */ /* 0x0009e20000000800 */
[----:B------:R-:W-:Y:S05]  /*12f0*/  @!P6 BRA `(.L_x_28771) ;  /* 0xfffffffc0024e947 */ /* 0x000fea000383ffff */
.L_x_28768:
[----:B------:R-:W-:Y:S05]  /*1300*/  BSYNC.RECONVERGENT B0 ;  /* 0x0000000000007941 */ /* 0x000fea0003800200 */
.L_x_28767:
[----:B------:R-:W-:Y:S01]  /*1310*/  MOV R21, R9 ;  /* 0x0000000900157202 */ /* 0x000fe20000000f00 */
[----:B0-----:R-:W1:Y:S01]  /*1320*/  S2R R22, SR_TID.X ;  /* 0x0000000000167919 */ /* 0x001e620000002100 */
[C---:B------:R-:W-:Y:S01]  /*1330*/  ISETP.GT.AND P6, PT, R19.reuse, 0x1b, PT ;  /* 0x0000001b1300780c */ /* 0x040fe20003fc4270 */
[----:B------:R-:W0:Y:S01]  /*1340*/  S2UR UR7, SR_CgaCtaId ;  /* 0x00000000000779c3 */ /* 0x000e220000008800 */
[----:B------:R-:W-:Y:S01]  /*1350*/  UMOV UR6, 0x400 ;  /* 0x0000040000067882 */ /* 0x000fe20000000000 */
[----:B------:R-:W5:Y:S01]  /*1360*/  SHFL.DOWN PT, R0, R21, 0x1, 0x1f ;  /* 0x08201f0015007f89 */ /* 0x000f6200000e0000 */
[----:B------:R-:W-:Y:S01]  /*1370*/  UIADD3 UR6, UPT, UPT, UR6, 0x30, URZ ;  /* 0x0000003006067890 */ /* 0x000fe2000fffe0ff */
[----:B------:R-:W-:Y:S03]  /*1380*/  BSSY.RECONVERGENT B0, `(.L_x_28772) ;  /* 0x000001c000007945 */ /* 0x000fe60003800200 */
[----:B0-----:R-:W-:Y:S01]  /*1390*/  ULEA UR6, UR7, UR6, 0x18 ;  /* 0x0000000607067291 */ /* 0x001fe2000f8ec0ff */
[----:B-----5:R-:W-:Y:S01]  /*13a0*/  @!P1 FADD R21, R0, R21 ;  /* 0x0000001500159221 */ /* 0x020fe20000000000 */
[----:B------:R-:W-:-:S02]  /*13b0*/  ISETP.GT.AND P1, PT, R19, 0x1d, PT ;  /* 0x0000001d1300780c */ /* 0x000fc40003f24270 */
[----:B-12---:R-:W-:Y:S02]  /*13c0*/  SHF.R.U32.HI R8, RZ, 0x3, R22 ;  /* 0x00000003ff087819 */ /* 0x006fe40000011616 */
[----:B------:R-:W0:Y:S02]  /*13d0*/  SHFL.DOWN PT, R0, R21, 0x2, 0x1f ;  /* 0x08401f0015007f89 */ /* 0x000e2400000e0000 */
[----:B------:R-:W-:-:S07]  /*13e0*/  LOP3.LUT R8, R8, 0x7c, RZ, 0xc0, !PT ;  /* 0x0000007c08087812 */ /* 0x000fce00078ec0ff */
        /* <DEDUP_REMOVED lines=11> */
[----:B0--34-:R-:W0:Y:S04]  /*14a0*/  LDS.128 R8, [R15+0x40] ;  /* 0x000040000f087984 */ /* 0x019e280000000c00 */
[----:B------:R-:W2:Y:S01]  /*14b0*/  LDS.64 R16, [R15+0x50] ;  /* 0x000050000f107984 */ /* 0x000ea20000000a00 */
[----:B-1----:R-:W-:-:S04]  /*14c0*/  FADD R19, R21, R0 ;  /* 0x0000000015137221 */ /* 0x002fc80000000000 */
[----:B0-----:R-:W-:-:S04]  /*14d0*/  FADD R8, R19, R8 ;  /* 0x0000000813087221 */ /* 0x001fc80000000000 */
[----:B------:R-:W-:-:S04]  /*14e0*/  FADD R9, R8, R9 ;  /* 0x0000000908097221 */ /* 0x000fc80000000000 */
[----:B------:R-:W-:-:S04]  /*14f0*/  FADD R10, R9, R10 ;  /* 0x0000000a090a7221 */ /* 0x000fc80000000000 */
[----:B------:R-:W-:-:S04]  /*1500*/  FADD R11, R10, R11 ;  /* 0x0000000b0a0b7221 */ /* 0x000fc80000000000 */
[----:B--2---:R-:W-:-:S04]  /*1510*/  FADD R16, R11, R16 ;  /* 0x000000100b107221 */ /* 0x004fc80000000000 */
[----:B------:R-:W-:-:S05]  /*1520*/  FADD R16, R16, R17 ;  /* 0x0000001110107221 */ /* 0x000fca0000000000 */
[----:B------:R1:W-:Y:S02]  /*1530*/  STS [R15+0x5c], R16 ;  /* 0x00005c100f007388 */ /* 0x0003e40000000800 */
.L_x_28773:
[----:B------:R-:W-:Y:S05]  /*1540*/  BSYNC.RECONVERGENT B0 ;  /* 0x0000000000007941 */ /* 0x000fea0003800200 */
.L_x_28772:
[----:B------:R-:W-:Y:S06]  /*1550*/  BAR.SYNC.DEFER_BLOCKING 0x0 ;  /* 0x0000000000007b1d */ /* 0x000fec0000010000 */
[----:B------:R-:W2:Y:S01]  /*1560*/  LDCU UR10, c[0x0][0x3b8] ;  /* 0x00007700ff0a77ac */ /* 0x000ea20008000800 */
[----:B------:R-:W-:Y:S04]  /*1570*/  BSSY.RECONVERGENT B0, `(.L_x_28774) ;  /* 0x000009b000007945 */ /* 0x000fe80003800200 */
[----:B------:R-:W-:Y:S05]  /*1580*/  @P0 BRA `(.L_x_28775) ;  /* 0x0000000800640947 */ /* 0x000fea0003800000 */
[----:B-1----:R-:W1:Y:S01]  /*1590*/  LDS R15, [R15+0x5c] ;  /* 0x00005c000f0f7984 */ /* 0x002e620000000800 */
[----:B0-----:R-:W-:Y:S01]  /*15a0*/  LEA.HI R8, R13, 0x1, RZ, 0x18 ;  /* 0x000000010d087811 */ /* 0x001fe200078fc0ff */
[----:B------:R-:W-:Y:S03]  /*15b0*/  BSSY.RECONVERGENT B1, `(.L_x_28776) ;  /* 0x0000043000017945 */ /* 0x000fe60003800200 */
[----:B------:R-:W-:-:S04]  /*15c0*/  LOP3.LUT R8, R8, 0x3, RZ, 0xc0, !PT ;  /* 0x0000000308087812 */ /* 0x000fc800078ec0ff */
[----:B------:R-:W-:-:S13]  /*15d0*/  ISETP.NE.AND P0, PT, R8, RZ, PT ;  /* 0x000000ff0800720c */ /* 0x000fda0003f05270 */
[----:B------:R-:W-:Y:S05]  /*15e0*/  @!P0 BRA `(.L_x_28777) ;  /* 0x0000000000fc8947 */ /* 0x000fea0003800000 */
[----:B------:R-:W0:Y:S01]  /*15f0*/  LDS R0, [R3] ;  /* 0x0000000003007984 */ /* 0x000e220000000800 */
[----:B-1-34-:R-:W1:Y:S01]  /*1600*/  MUFU.RCP R10, R15 ;  /* 0x0000000f000a7308 */ /* 0x01ae620000001000 */
        /* <DEDUP_REMOVED lines=9> */
[----:B--2---:R-:W-:Y:S05]  /*16a0*/  CALL.REL.NOINC `($__internal_468_$__cuda_sm3x_div_rn_noftz_f32_slowpath) ;  /* 0x00000008003c7944 */ /* 0x004fea0003c00000 */
[----:B------:R-:W-:-:S07]  /*16b0*/  IMAD.MOV.U32 R9, RZ, RZ, R0 ;  /* 0x000000ffff097224 */ /* 0x000fce00078e0000 */
.L_x_28779:
[----:B--2---:R-:W-:Y:S05]  /*16c0*/  BSYNC.RECONVERGENT B2 ;  /* 0x0000000000027941 */ /* 0x004fea0003800200 */
.L_x_28778:
[----:B------:R-:W0:Y:S01]  /*16d0*/  LDC.64 R16, c[0x0][0x3a8] ;  /* 0x0000ea00ff107b82 */ /* 0x000e220000000a00 */
[----:B------:R-:W-:-:S07]  /*16e0*/  HFMA2 R23, -RZ, RZ, 0, 0 ;  /* 0x00000000ff177431 */ /* 0x000fce00000001ff */
        /* <DEDUP_REMOVED lines=24> */
[----:B------:R-:W-:Y:S05]  /*1870*/  CALL.REL.NOINC `($__internal_468_$__cuda_sm3x_div_rn_noftz_f32_slowpath) ;  /* 0x0000000400c87944 */ /* 0x000fea0003c00000 */
[----:B------:R-:W-:-:S07]  /*1880*/  MOV R9, R0 ;  /* 0x0000000000097202 */ /* 0x000fce0000000f00 */
.L_x_28781:
[----:B------:R-:W-:Y:S05]  /*1890*/  BSYNC.RECONVERGENT B2 ;  /* 0x0000000000027941 */ /* 0x000fea0003800200 */
.L_x_28780:
        /* <DEDUP_REMOVED lines=15> */
[----:B------:R-:W-:Y:S05]  /*1990*/  CALL.REL.NOINC `($__internal_468_$__cuda_sm3x_div_rn_noftz_f32_slowpath) ;  /* 0x0000000400807944 */ /* 0x000fea0003c00000 */
[----:B------:R-:W-:-:S07]  /*19a0*/  IMAD.MOV.U32 R9, RZ, RZ, R0 ;  /* 0x000000ffff097224 */ /* 0x000fce00078e0000 */
.L_x_28783:
[----:B------:R-:W-:Y:S05]  /*19b0*/  BSYNC.RECONVERGENT B2 ;  /* 0x0000000000027941 */ /* 0x000fea0003800200 */
.L_x_28782:
[----:B------:R0:W-:Y:S01]  /*19c0*/  STG.E desc[UR12][R10.64+0x800], R9 ;  /* 0x000800090a007986 */ /* 0x0001e2000c10190c */
[----:B------:R-:W-:-:S07]  /*19d0*/  MOV R22, R5 ;  /* 0x0000000500167202 */ /* 0x000fce0000000f00 */
.L_x_28777:
[----:B--2---:R-:W-:Y:S05]  /*19e0*/  BSYNC.RECONVERGENT B1 ;  /* 0x0000000000017941 */ /* 0x004fea0003800200 */
.L_x_28776:
[----:B0-----:R-:W0:Y:S01]  /*19f0*/  LDC.64 R8, c[0x0][0x3a0] ;  /* 0x0000e800ff087b82 */ /* 0x001e220000000a00 */
[----:B------:R-:W-:-:S07]  /*1a00*/  ISETP.GE.U32.AND P0, PT, R13, 0x300, PT ;  /* 0x000003000d00780c */ /* 0x000fce0003f06070 */
[----:B---34-:R-:W2:Y:S06]  /*1a10*/  LDC.64 R10, c[0x0][0x3a8] ;  /* 0x0000ea00ff0a7b82 */ /* 0x018eac0000000a00 */
[----:B------:R-:W-:Y:S05]  /*1a20*/  @!P0 BRA `(.L_x_28775) ;  /* 0x00000004003c8947 */ /* 0x000fea0003800000 */
.L_x_28792:
[----:B------:R-:W3:Y:S01]  /*1a30*/  S2UR UR7, SR_CgaCtaId ;  /* 0x00000000000779c3 */ /* 0x000ee20000008800 */
[----:B------:R-:W-:Y:S01]  /*1a40*/  UMOV UR6, 0x400 ;  /* 0x0000040000067882 */ /* 0x000fe20000000000 */
[----:B-1----:R-:W1:Y:S01]  /*1a50*/  MUFU.RCP R0, R15 ;  /* 0x0000000f00007308 */ /* 0x002e620000001000 */
[----:B------:R-:W-:Y:S01]  /*1a60*/  UIADD3 UR6, UPT, UPT, UR6, 0x60, URZ ;  /* 0x0000006006067890 */ /* 0x000fe2000fffe0ff */
[----:B------:R-:W-:Y:S01]  /*1a70*/  BSSY.RECONVERGENT B1, `(.L_x_28784) ;  /* 0x000000f000017945 */ /* 0x000fe20003800200 */
[----:B-1----:R-:W-:-:S04]  /*1a80*/  FFMA R17, -R15, R0, 1 ;  /* 0x3f8000000f117423 */ /* 0x002fc80000000100 */
[----:B------:R-:W-:Y:S01]  /*1a90*/  FFMA R0, R0, R17, R0 ;  /* 0x0000001100007223 */ /* 0x000fe20000000000 */
[----:B---3--:R-:W-:-:S06]  /*1aa0*/  ULEA UR6, UR7, UR6, 0x18 ;  /* 0x0000000607067291 */ /* 0x008fcc000f8ec0ff */
        /* <DEDUP_REMOVED lines=9> */
[----:B0-2---:R-:W-:Y:S05]  /*1b40*/  CALL.REL.NOINC `($__internal_468_$__cuda_sm3x_div_rn_noftz_f32_slowpath) ;  /* 0x0000000400147944 */ /* 0x005fea0003c00000 */
[----:B------:R-:W-:-:S07]  /*1b50*/  MOV R25, R0 ;  /* 0x0000000000197202 */ /* 0x000fce0000000f00 */
.L_x_28785:
[----:B------:R-:W-:Y:S05]  /*1b60*/  BSYNC.RECONVERGENT B1 ;  /* 0x0000000000017941 */ /* 0x000fea0003800200 */
.L_x_28784:
[----:B------:R-:W1:Y:S01]  /*1b70*/  LDS R20, [R21+0x400] ;  /* 0x0004000015147984 */ /* 0x000e620000000800 */
[C---:B--2---:R-:W-:Y:S01]  /*1b80*/  IMAD R0, R10.reuse, UR4, RZ ;  /* 0x000000040a007c24 */ /* 0x044fe2000f8e02ff */
[----:B------:R-:W2:Y:S01]  /*1b90*/  MUFU.RCP R24, R15 ;  /* 0x0000000f00187308 */ /* 0x000ea20000001000 */
[----:B------:R-:W-:Y:S01]  /*1ba0*/  IMAD.MOV.U32 R23, RZ, RZ, RZ ;  /* 0x000000ffff177224 */ /* 0x000fe200078e00ff */
[----:B------:R-:W-:Y:S01]  /*1bb0*/  BSSY.RECONVERGENT B1, `(.L_x_28786) ;  /* 0x0000012000017945 */ /* 0x000fe20003800200 */
[----:B------:R-:W-:Y:S02]  /*1bc0*/  IMAD R17, R11, UR8, R0 ;  /* 0x000000080b117c24 */ /* 0x000fe4000f8e0200 */
[----:B------:R-:W-:-:S05]  /*1bd0*/  IMAD.WIDE.U32 R18, R10, UR8, R22 ;  /* 0x000000080a127c25 */ /* 0x000fca000f8e0016 */
[----:B------:R-:W-:Y:S02]  /*1be0*/  IADD3 R0, PT, PT, R17, R19, RZ ;  /* 0x0000001311007210 */ /* 0x000fe40007ffe0ff */
[----:B0-----:R-:W-:-:S04]  /*1bf0*/  LEA R16, P0, R18, R8, 0x2 ;  /* 0x0000000812107211 */ /* 0x001fc800078010ff */
[----:B------:R-:W-:Y:S01]  /*1c00*/  LEA.HI.X R17, R18, R9, R0, 0x2, P0 ;  /* 0x0000000912117211 */ /* 0x000fe200000f1400 */
[----:B--2---:R-:W-:-:S04]  /*1c10*/  FFMA R19, -R15, R24, 1 ;  /* 0x3f8000000f137423 */ /* 0x004fc80000000118 */
        /* <DEDUP_REMOVED lines=9> */
[----:B------:R-:W-:Y:S05]  /*1cb0*/  CALL.REL.NOINC `($__internal_468_$__cuda_sm3x_div_rn_noftz_f32_slowpath) ;  /* 0x0000000000b87944 */ /* 0x000fea0003c00000 */
[----:B------:R-:W-:-:S07]  /*1cc0*/  MOV R19, R0 ;  /* 0x0000000000137202 */ /* 0x000fce0000000f00 */
.L_x_28787:
[----:B------:R-:W-:Y:S05]  /*1cd0*/  BSYNC.RECONVERGENT B1 ;  /* 0x0000000000017941 */ /* 0x000fea0003800200 */
.L_x_28786:
        /* <DEDUP_REMOVED lines=13> */
[----:B------:R-:W-:Y:S05]  /*1db0*/  CALL.REL.NOINC `($__internal_468_$__cuda_sm3x_div_rn_noftz_f32_slowpath) ;  /* 0x0000000000787944 */ /* 0x000fea0003c00000 */
[----:B------:R-:W-:-:S07]  /*1dc0*/  MOV R23, R0 ;  /* 0x0000000000177202 */ /* 0x000fce0000000f00 */
.L_x_28789:
[----:B------:R-:W-:Y:S05]  /*1dd0*/  BSYNC.RECONVERGENT B1 ;  /* 0x0000000000017941 */ /* 0x000fea0003800200 */
.L_x_28788:
        /* <DEDUP_REMOVED lines=15> */
.L_x_28791:
[----:B------:R-:W-:Y:S05]  /*1ed0*/  BSYNC.RECONVERGENT B1 ;  /* 0x0000000000017941 */ /* 0x000fea0003800200 */
.L_x_28790:
[----:B------:R0:W-:Y:S01]  /*1ee0*/  STG.E desc[UR12][R16.64+0xc00], R19 ;  /* 0x000c001310007986 */ /* 0x0001e2000c10190c */
[----:B------:R-:W-:-:S05]  /*1ef0*/  VIADD R22, R22, 0x400 ;  /* 0x0000040016167836 */ /* 0x000fca0000000000 */
[----:B------:R-:W-:-:S13]  /*1f00*/  ISETP.GE.AND P0, PT, R22, UR10, PT ;  /* 0x0000000a16007c0c */ /* 0x000fda000bf06270 */
[----:B0-----:R-:W-:Y:S05]  /*1f10*/  @!P0 BRA `(.L_x_28792) ;  /* 0xfffffff800c48947 */ /* 0x001fea000383ffff */
.L_x_28775:
[----:B--2---:R-:W-:Y:S05]  /*1f20*/  BSYNC.RECONVERGENT B0 ;  /* 0x0000000000007941 */ /* 0x004fea0003800200 */
.L_x_28774:
[----:B------:R-:W2:Y:S01]  /*1f30*/  LDCU.64 UR6, c[0x0][0x3b0] ;  /* 0x00007600ff0677ac */ /* 0x000ea20008000a00 */
[----:B------:R-:W-:-:S04]  /*1f40*/  UIADD3 UR8, UP0, UPT, UR9, UR8, URZ ;  /* 0x0000000809087290 */ /* 0x000fc8000ff1e0ff */
[----:B------:R-:W-:Y:S02]  /*1f50*/  UIADD3.X UR4, UPT, UPT, URZ, UR4, URZ, UP0, !UPT ;  /* 0x00000004ff047290 */ /* 0x000fe400087fe4ff */
[----:B--2---:R-:W-:-:S04]  /*1f60*/  UISETP.GE.U32.AND UP0, UPT, UR8, UR6, UPT ;  /* 0x000000060800728c */ /* 0x004fc8000bf06070 */
[----:B------:R-:W-:-:S09]  /*1f70*/  UISETP.GE.AND.EX UP0, UPT, UR4, UR7, UPT, UP0 ;  /* 0x000000070400728c */ /* 0x000fd2000bf06300 */
[----:B------:R-:W-:Y:S05]  /*1f80*/  BRA.U !UP0, `(.L_x_28793) ;  /* 0xffffffe108887547 */ /* 0x000fea000b83ffff */
[----:B------:R-:W-:Y:S05]  /*1f90*/  EXIT ;  /* 0x000000000000794d */ /* 0x000fea0003800000 */
        .weak           $__internal_468_$__cuda_sm3x_div_rn_noftz_f32_slowpath
        .type           $__internal_468_$__cuda_sm3x_div_rn_noftz_f32_slowpath,@function
        .size           $__internal_468_$__cuda_sm3x_div_rn_noftz_f32_slowpath,(.L_x_37845 - $__internal_468_$__cuda_sm3x_div_rn_noftz_f32_slowpath)
$__internal_468_$__cuda_sm3x_div_rn_noftz_f32_slowpath:
        /* <DEDUP_REMOVED lines=35> */
.L_x_28795:
        /* <DEDUP_REMOVED lines=51> */
.L_x_28802:
[----:B------:R-:W-:-:S04]  /*2500*/  LOP3.LUT R0, R0, 0x80000000, RZ, 0xc0, !PT ;  /* 0x8000000000007812 */ /* 0x000fc800078ec0ff */
[----:B------:R-:W-:Y:S01]  /*2510*/  LOP3.LUT R0, R0, 0x7f800000, RZ, 0xfc, !PT ;  /* 0x7f80000000007812 */ /* 0x000fe200078efcff */
[----:B------:R-:W-:Y:S06]  /*2520*/  BRA `(.L_x_28803) ;  /* 0x0000000000047947 */ /* 0x000fec0003800000 */
.L_x_28801:
[----:B------:R-:W-:-:S07]  /*2530*/  IMAD R0, R27, 0x800000, R0 ;  /* 0x008000001b007824 */ /* 0x000fce00078e0200 */
.L_x_28803:
[----:B------:R-:W-:Y:S05]  /*2540*/  BSYNC.RECONVERGENT B4 ;  /* 0x0000000000047941 */ /* 0x000fea0003800200 */
.L_x_28800:
[----:B------:R-:W-:Y:S05]  /*2550*/  BRA `(.L_x_28804) ;  /* 0x0000000000207947 */ /* 0x000fea0003800000 */
.L_x_28799:
[----:B------:R-:W-:-:S04]  /*2560*/  LOP3.LUT R0, R26, 0x80000000, R0, 0x48, !PT ;  /* 0x800000001a007812 */ /* 0x000fc800078e4800 */
[----:B------:R-:W-:Y:S01]  /*2570*/  LOP3.LUT R0, R0, 0x7f800000, RZ, 0xfc, !PT ;  /* 0x7f80000000007812 */ /* 0x000fe200078efcff */
[----:B------:R-:W-:Y:S06]  /*2580*/  BRA `(.L_x_28804) ;  /* 0x0000000000147947 */ /* 0x000fec0003800000 */
.L_x_28798:
[----:B------:R-:W-:Y:S01]  /*2590*/  LOP3.LUT R0, R26, 0x80000000, R0, 0x48, !PT ;  /* 0x800000001a007812 */ /* 0x000fe200078e4800 */
[----:B------:R-:W-:Y:S06]  /*25a0*/  BRA `(.L_x_28804) ;  /* 0x00000000000c7947 */ /* 0x000fec0003800000 */
.L_x_28797:
[----:B------:R-:W0:Y:S01]  /*25b0*/  MUFU.RSQ R0, -QNAN ;  /* 0xffc0000000007908 */ /* 0x000e220000001400 */
[----:B------:R-:W-:Y:S05]  /*25c0*/  BRA `(.L_x_28804) ;  /* 0x0000000000047947 */ /* 0x000fea0003800000 */
.L_x_28796:
[----:B------:R-:W-:-:S07]  /*25d0*/  FADD.FTZ R0, R0, R15 ;  /* 0x0000000f00007221 */ /* 0x000fce0000010000 */
.L_x_28804:
[----:B------:R-:W-:Y:S05]  /*25e0*/  BSYNC.RECONVERGENT B3 ;  /* 0x0000000000037941 */ /* 0x000fea0003800200 */
.L_x_28794:
[----:B------:R-:W-:-:S04]  /*25f0*/  HFMA2 R19, -RZ, RZ, 0, 0 ;  /* 0x00000000ff137431 */ /* 0x000fc800000001ff */
[----:B0-----:R-:W-:Y:S05]  /*2600*/  RET.REL.NODEC R18 `(_Z20SoftmaxBlockSMemImplI24ElementwiseScaleMaskLoadIffbE11DirectStoreIffEfLi1ELi256EL9Algorithm0EEvT_T0_ll) ;  /* 0xffffffd8127c7950 */ /* 0x001fea0003c3ffff */
.L_x_28805:
        /* <DEDUP_REMOVED lines=15> */
.L_x_37845:


//--------------------- .text._Z20SoftmaxBlockSMemImplI24ElementwiseScaleMaskLoadIffbE11DirectStoreIffEfLi1ELi512EL9Algorithm0EEvT_T0_ll --------------------------
	.section	.text._Z20SoftmaxBlockSMemImplI24ElementwiseScaleMaskLoadIffbE11DirectStoreIffEfLi1ELi512EL9Algorithm0EEvT_T0_ll,"ax",@progbits
	.align	128
        .global         _Z20SoftmaxBlockSMemImplI24ElementwiseScaleMaskLoadIffbE11DirectStoreIffEfLi1ELi512EL9Algorithm0EEvT_T0_ll
        .type           _Z20SoftmaxBlockSMemImplI24ElementwiseScaleMaskLoadIffbE11DirectStoreIffEfLi1ELi512EL9Algorithm0EEvT_T0_ll,@function
        .size           _Z20SoftmaxBlockSMemImplI24ElementwiseScaleMaskLoadIffbE11DirectStoreIffEfLi1ELi512EL9Algorithm0EEvT_T0_ll,(.L_x_37846 - _Z20SoftmaxBlockSMemImplI24ElementwiseScaleMaskLoadIffbE11DirectStoreIffEfLi1ELi512EL9Algorithm0EEvT_T0_ll)
        .other          _Z20SoftmaxBlockSMemImplI24ElementwiseScaleMaskLoadIffbE11DirectStoreIffEfLi1ELi512EL9Algorithm0EEvT_T0_ll,@"STO_CUDA_ENTRY STV_DEFAULT"
_Z20SoftmaxBlockSMemImplI24ElementwiseScaleMaskLoadIffbE11DirectStoreIffEfLi1ELi512EL9Algorithm0EEvT_T0_ll:
.text._Z20SoftmaxBlockSMemImplI24ElementwiseScaleMaskLoadIffbE11DirectStoreIffEfLi1ELi512EL9Algorithm0EEvT_T0_ll:
        /* <DEDUP_REMOVED lines=16> */
[----:B------:R-:W-:Y:S01]  /*0100*/  LOP3.LUT R21, R23, 0x400, RZ, 0xfc, !PT ;  /* 0x0000040017157812 */ /* 0x000fe200078efcff */
[----:B------:R-:W-:Y:S01]  /*0110*/  ULEA UR5, UR7, UR4, 0x18 ;  /* 0x0000000407057291 */ /* 0x000fe2000f8ec0ff */
[C---:B-1----:R-:W-:Y:S01]  /*0120*/  IADD3 R0, P0, PT, R3.reuse, R24, RZ ;  /* 0x0000001803007210 */ /* 0x042fe20007f1e0ff */
[----:B------:R-:W-:Y:S01]  /*0130*/  IMAD.IADD R24, R3, 0x1, R24 ;  /* 0x0000000103187824 */ /* 0x000fe200078e0218 */
[----:B------:R-:W-:Y:S01]  /*0140*/  IADD3 R20, PT, PT, R23, 0x600, RZ ;  /* 0x0000060017147810 */ /* 0x000fe20007ffe0ff */
[----:B------:R-:W-:Y:S01]  /*0150*/  UMOV UR4, URZ ;  /* 0x000000ff00047c82 */ /* 0x000fe20008000000 */
[----:B------:R-:W-:-:S02]  /*0160*/  IADD3.X R2, PT, PT, R25, -0x1, RZ, P0, !PT ;  /* 0xffffffff19027810 */ /* 0x000fc400007fe4ff */
[----:B------:R-:W-:Y:S02]  /*0170*/  SHF.R.U32.HI R25, RZ, 0x3, R23 ;  /* 0x00000003ff197819 */ /* 0x000fe40000011617 */
[----:B------:R-:W-:Y:S02]  /*0180*/  LEA R23, R23, UR6, 0x2 ;  /* 0x0000000617177c11 */ /* 0x000fe4000f8e10ff */
[----:B------:R-:W-:Y:S02]  /*0190*/  LOP3.LUT R25, R25, 0x7c, RZ, 0xc0, !PT ;  /* 0x0000007c19197812 */ /* 0x000fe400078ec0ff */
[----:B--2-4-:R-:W-:-:S07]  /*01a0*/  LOP3.LUT R3, R0, 0x600, RZ, 0xc0, !PT ;  /* 0x0000060000037812 */ /* 0x014fce00078ec0ff */
.L_x_28841:
[----:B------:R-:W0:Y:S01]  /*01b0*/  S2R R26, SR_TID.X ;  /* 0x00000000001a7919 */ /* 0x000e220000002100 */
[----:B------:R-:W0:Y:S01]  /*01c0*/  LDCU UR14, c[0x0][0x3b8] ;  /* 0x00007700ff0e77ac */ /* 0x000e220008000800 */
[----:B------:R-:W-:Y:S01]  /*01d0*/  BSSY.RECONVERGENT B0, `(.L_x_28806) ;  /* 0x000006b000007945 */ /* 0x000fe20003800200 */
[----:B------:R-:W-:Y:S01]  /*01e0*/  IMAD.MOV.U32 R5, RZ, RZ, -0x800000 ;  /* 0xff800000ff057424 */ /* 0x000fe200078e00ff */
[----:B0-----:R-:W-:-:S13]  /*01f0*/  ISETP.GE.AND P0, PT, R26, UR14, PT ;  /* 0x0000000e1a007c0c */ /* 0x001fda000bf06270 */
[----:B-1234-:R-:W-:Y:S05]  /*0200*/  @P0 BRA `(.L_x_28807) ;  /* 0x00000004009c0947 */ /* 0x01efea0003800000 */
[C---:B------:R-:W-:Y:S01]  /*0210*/  LEA.HI R12, R24.reuse, 0x1, RZ, 0x17 ;  /* 0x00000001180c7811 */ /* 0x040fe200078fb8ff */
[----:B------:R-:W-:Y:S01]  /*0220*/  BSSY.RECONVERGENT B1, `(.L_x_28808) ;  /* 0x000002d000017945 */ /* 0x000fe20003800200 */
[----:B------:R-:W-:Y:S01]  /*0230*/  ISETP.GE.U32.AND P1, PT, R24, 0x600, PT ;  /* 0x000006001800780c */ /* 0x000fe20003f26070 */
[----:B------:R-:W-:Y:S01]  /*0240*/  IMAD.MOV.U32 R5, RZ, RZ, -0x800000 ;  /* 0xff800000ff057424 */ /* 0x000fe200078e00ff */
[----:B------:R-:W-:Y:S02]  /*0250*/  LOP3.LUT R12, R12, 0x3, RZ, 0xc0, !PT ;  /* 0x000000030c0c7812 */ /* 0x000fe400078ec0ff */
[----:B------:R-:W-:Y:S02]  /*0260*/  MOV R4, R26 ;  /* 0x0000001a00047202 */ /* 0x000fe40000000f00 */
[----:B------:R-:W-:-:S13]  /*0270*/  ISETP.NE.AND P2, PT, R12, RZ, PT ;  /* 0x000000ff0c00720c */ /* 0x000fda0003f45270 */
        /* <DEDUP_REMOVED lines=16> */
[----:B------:R-:W-:Y:S02]  /*0380*/  MOV R4, R22 ;  /* 0x0000001600047202 */ /* 0x000fe40000000f00 */
        /* <DEDUP_REMOVED lines=11> */
[----:B---3--:R-:W-:-:S02]  /*0440*/  ISETP.NE.AND P2, PT, R12, RZ, PT ;  /* 0x000000ff0c00720c */ /* 0x008fc40003f45270 */
[----:B----4-:R-:W-:Y:S01]  /*0450*/  ISETP.NE.AND P4, PT, R13, RZ, P3 ;  /* 0x000000ff0d00720c */ /* 0x010fe20001f85270 */
[----:B--2---:R-:W-:-:S05]  /*0460*/  FMUL R13, R4, R11 ;  /* 0x0000000b040d7220 */ /* 0x004fca0000400000 */
[----:B------:R-:W-:-:S07]  /*0470*/  FSEL R12, R13, R10, P2 ;  /* 0x0000000a0d0c7208 */ /* 0x000fce0001000000 */
[----:B-----5:R-:W-:Y:S01]  /*0480*/  @P4 FMUL R10, R14, R11 ;  /* 0x0000000b0e0a4220 */ /* 0x020fe20000400000 */
[----:B------:R0:W-:Y:S04]  /*0490*/  STS [R23+0x800], R12 ;  /* 0x0008000c17007388 */ /* 0x0001e80000000800 */
[----:B------:R0:W-:Y:S01]  /*04a0*/  @P3 STS [R23+0x1000], R10 ;  /* 0x0010000a17003388 */ /* 0x0001e20000000800 */
[----:B------:R-:W-:Y:S01]  /*04b0*/  FMNMX R5, R5, R12, !PT ;  /* 0x0000000c05057209 */ /* 0x000fe20007800000 */
[----:B------:R-:W-:Y:S02]  /*04c0*/  IMAD.MOV.U32 R4, RZ, RZ, R21 ;  /* 0x000000ffff047224 */ /* 0x000fe400078e0015 */
[----:B------:R-:W-:Y:S01]  /*04d0*/  @P3 IMAD.MOV.U32 R4, RZ, RZ, R20 ;  /* 0x000000ffff043224 */ /* 0x000fe200078e0014 */
[----:B------:R-:W-:-:S07]  /*04e0*/  @P3 FMNMX R5, R5, R10, !PT ;  /* 0x0000000a05053209 */ /* 0x000fce0007800000 */
.L_x_28809:
[----:B------:R-:W-:Y:S05]  /*04f0*/  BSYNC.RECONVERGENT B1 ;  /* 0x0000000000017941 */ /* 0x000fea0003800200 */
.L_x_28808:
[----:B------:R-:W-:Y:S05]  /*0500*/  @!P1 BRA `(.L_x_28807) ;  /* 0x0000000000dc9947 */ /* 0x000fea0003800000 */
[----:B------:R-:W1:Y:S01]  /*0510*/  LDC.64 R8, c[0x0][0x390] ;  /* 0x0000e400ff087b82 */ /* 0x000e620000000a00 */
[----:B------:R-:W2:Y:S01]  /*0520*/  LDCU.64 UR10, c[0x0][0x380] ;  /* 0x00007000ff0a77ac */ /* 0x000ea20008000a00 */
[----:B0-----:R-:W-:Y:S01]  /*0530*/  MOV R10, R4 ;  /* 0x00000004000a7202 */ /* 0x001fe20000000f00 */
[----:B------:R-:W-:Y:S01]  /*0540*/  IMAD.MOV.U32 R11, RZ, RZ, RZ ;  /* 0x000000ffff0b7224 */ /* 0x000fe200078e00ff */
        /* <DEDUP_REMOVED lines=14> */
[----:B------:R-:W-:Y:S02]  /*0630*/  LEA.HI.X R9, R10, UR11, R11, 0x2, P1 ;  /* 0x0000000b0a097c11 */ /* 0x000fe400088f140b */
[----:B------:R-:W-:Y:S02]  /*0640*/  IADD3.X R7, PT, PT, R11, R7, RZ, P2, P3 ;  /* 0x000000070b077210 */ /* 0x000fe400017e64ff */
[----:B------:R-:W-:-:S07]  /*0650*/  IADD3 R13, PT, PT, R13, 0x1000, RZ ;  /* 0x000010000d0d7810 */ /* 0x000fce0007ffe0ff */
.L_x_28810:
[----:B------:R-:W2:Y:S04]  /*0660*/  LDG.E.U8 R10, desc[UR12][R6.64+0x200] ;  /* 0x0002000c060a7981 */ /* 0x000ea8000c1e1100 */
[----:B------:R-:W3:Y:S04]  /*0670*/  LDG.E.U8 R15, desc[UR12][R6.64+-0x400] ;  /* 0xfffc000c060f7981 */ /* 0x000ee8000c1e1100 */
[----:B------:R-:W4:Y:S04]  /*0680*/  LDG.E R16, desc[UR12][R8.64+-0x1000] ;  /* 0xfff0000c08107981 */ /* 0x000f28000c1e1900 */
[----:B------:R-:W5:Y:S04]  /*0690*/  LDG.E.U8 R14, desc[UR12][R6.64] ;  /* 0x0000000c060e7981 */ /* 0x000f68000c1e1100 */
[----:B------:R-:W4:Y:S04]  /*06a0*/  LDG.E.U8 R17, desc[UR12][R6.64+-0x200] ;  /* 0xfffe000c06117981 */ /* 0x000f28000c1e1100 */
[----:B------:R-:W4:Y:S04]  /*06b0*/  LDG.E R18, desc[UR12][R8.64+-0x800] ;  /* 0xfff8000c08127981 */ /* 0x000f28000c1e1900 */
[----:B------:R-:W4:Y:S04]  /*06c0*/  LDG.E R28, desc[UR12][R8.64] ;  /* 0x0000000c081c7981 */ /* 0x000f28000c1e1900 */
[----:B------:R0:W4:Y:S01]  /*06d0*/  LDG.E R12, desc[UR12][R8.64+0x800] ;  /* 0x0008000c080c7981 */ /* 0x000122000c1e1900 */
[----:B------:R-:W-:Y:S01]  /*06e0*/  VIADD R4, R4, 0x800 ;  /* 0x0000080004047836 */ /* 0x000fe20000000000 */
[----:B--2---:R-:W-:-:S02]  /*06f0*/  ISETP.NE.AND P4, PT, R10, RZ, PT ;  /* 0x000000ff0a00720c */ /* 0x004fc40003f85270 */
[----:B------:R-:W1:Y:S01]  /*0700*/  LDC.64 R10, c[0x0][0x398] ;  /* 0x0000e600ff0a7b82 */ /* 0x000e620000000a00 */
[----:B---3--:R-:W-:Y:S02]  /*0710*/  ISETP.NE.AND P1, PT, R15, RZ, PT ;  /* 0x000000ff0f00720c */ /* 0x008fe40003f25270 */
[----:B-----5:R-:W-:Y:S02]  /*0720*/  ISETP.NE.AND P3, PT, R14, RZ, PT ;  /* 0x000000ff0e00720c */ /* 0x020fe40003f65270 */
[----:B----4-:R-:W-:Y:S01]  /*0730*/  ISETP.NE.AND P2, PT, R17, RZ, PT ;  /* 0x000000ff1100720c */ /* 0x010fe20003f45270 */
[-C--:B-1----:R-:W-:Y:S01]  /*0740*/  FMUL R15, R16, R11.reuse ;  /* 0x0000000b100f7220 */ /* 0x082fe20000400000 */
[----:B------:R-:W-:-:S04]  /*0750*/  FMUL R17, R18, R11 ;  /* 0x0000000b12117220 */ /* 0x000fc80000400000 */
[-C--:B------:R-:W-:Y:S02]  /*0760*/  FSEL R14, R15, R10.reuse, P1 ;  /* 0x0000000a0f0e7208 */ /* 0x080fe40000800000 */
[----:B------:R-:W-:Y:S01]  /*0770*/  ISETP.GE.AND P1, PT, R4, UR14, PT ;  /* 0x0000000e04007c0c */ /* 0x000fe2000bf26270 */
[-C--:B------:R-:W-:Y:S01]  /*0780*/  FMUL R19, R28, R11.reuse ;  /* 0x0000000b1c137220 */ /* 0x080fe20000400000 */
[-C--:B------:R-:W-:Y:S02]  /*0790*/  FSEL R16, R17, R10.reuse, P2 ;  /* 0x0000000a11107208 */ /* 0x080fe40001000000 */
[----:B0-----:R-:W-:Y:S02]  /*07a0*/  IADD3 R8, P2, PT, R8, 0x2000, RZ ;  /* 0x0000200008087810 */ /* 0x001fe40007f5e0ff */
[----:B------:R-:W-:Y:S01]  /*07b0*/  FSEL R18, R19, R10, P3 ;  /* 0x0000000a13127208 */ /* 0x000fe20001800000 */
[----:B------:R-:W-:Y:S01]  /*07c0*/  @P4 FMUL R10, R12, R11 ;  /* 0x0000000b0c0a4220 */ /* 0x000fe20000400000 */
[----:B------:R-:W-:-:S02]  /*07d0*/  IADD3 R6, P3, PT, R6, 0x800, RZ ;  /* 0x0000080006067810 */ /* 0x000fc40007f7e0ff */
[----:B------:R-:W-:Y:S01]  /*07e0*/  FMNMX3 R5, R5, R14, R16, !PT ;  /* 0x0000000e05057276 */ /* 0x000fe20007800010 */
[----:B------:R-:W-:Y:S01]  /*07f0*/  STS [R13+-0x1000], R14 ;  /* 0xfff0000e0d007388 */ /* 0x000fe20000000800 */
[----:B------:R-:W-:Y:S01]  /*0800*/  IMAD.X R9, RZ, RZ, R9, P2 ;  /* 0x000000ffff097224 */ /* 0x000fe200010e0609 */
[----:B------:R-:W-:Y:S02]  /*0810*/  IADD3.X R7, PT, PT, RZ, R7, RZ, P3, !PT ;  /* 0x00000007ff077210 */ /* 0x000fe40001ffe4ff */
[----:B------:R-:W-:Y:S01]  /*0820*/  STS [R13+-0x800], R16 ;  /* 0xfff800100d007388 */ /* 0x000fe20000000800 */
[----:B------:R-:W-:-:S03]  /*0830*/  FMNMX3 R5, R5, R18, R10, !PT ;  /* 0x0000001205057276 */ /* 0x000fc6000780000a */
[----:B------:R-:W-:Y:S04]  /*0840*/  STS [R13], R18 ;  /* 0x000000120d007388 */ /* 0x000fe80000000800 */
[----:B------:R0:W-:Y:S02]  /*0850*/  STS [R13+0x800], R10 ;  /* 0x0008000a0d007388 */ /* 0x0001e40000000800 */
[----:B0-----:R-:W-:Y:S01]  /*0860*/  VIADD R13, R13, 0x2000 ;  /* 0x000020000d0d7836 */ /* 0x001fe20000000000 */
[----:B------:R-:W-:Y:S06]  /*0870*/  @!P1 BRA `(.L_x_28810) ;  /* 0xfffffffc00789947 */ /* 0x000fec000383ffff */
.L_x_28807:
[----:B------:R-:W-:Y:S05]  /*0880*/  BSYNC.RECONVERGENT B0 ;  /* 0x0000000000007941 */ /* 0x000fea0003800200 */
.L_x_28806:
[----:B------:R-:W1:Y:S01]  /*0890*/  S2R R27, SR_LANEID ;  /* 0x00000000001b7919 */ /* 0x000e620000000000 */
[----:B------:R-:W-:Y:S01]  /*08a0*/  IMAD.MOV.U32 R7, RZ, RZ, R5 ;  /* 0x000000ffff077224 */ /* 0x000fe200078e0005 */
[----:B------:R-:W-:Y:S01]  /*08b0*/  BSSY.RECONVERGENT B0, `(.L_x_28811) ;  /* 0x0000018000007945 */ /* 0x000fe20003800200 */
[----:B------:R-:W-:-:S03]  /*08c0*/  PLOP3.LUT P4, PT, PT, PT, PT, 0x8, 0x80 ;  /* 0x000000000080781c */ /* 0x000fc60003f8e170 */
[----:B------:R-:W2:Y:S01]  /*08d0*/  SHFL.DOWN PT, R4, R7, 0x1, 0x1f ;  /* 0x08201f0007047f89 */ /* 0x000ea200000e0000 */
[C---:B-1----:R-:W-:Y:S02]  /*08e0*/  ISETP.GT.AND P1, PT, R27.reuse, 0x1e, PT ;  /* 0x0000001e1b00780c */ /* 0x042fe40003f24270 */
[C---:B------:R-:W-:Y:S02]  /*08f0*/  ISETP.GT.AND P2, PT, R27.reuse, 0x1d, PT ;  /* 0x0000001d1b00780c */ /* 0x040fe40003f44270 */
[----:B------:R-:W-:Y:S02]  /*0900*/  ISETP.GT.AND P3, PT, R27, 0xf, PT ;  /* 0x0000000f1b00780c */ /* 0x000fe40003f64270 */
[----:B------:R-:W-:-:S07]  /*0910*/  P2R R5, PR, RZ, 0x4 ;  /* 0x00000004ff057803 */ /* 0x000fce0000000000 */
[----:B--2---:R-:W-:-:S05]  /*0920*/  @!P1 FMNMX R7, R4, R7, !PT ;  /* 0x0000000704079209 */ /* 0x004fca0007800000 */
        /* <DEDUP_REMOVED lines=10> */
[----:B------:R1:W2:Y:S01]  /*09d0*/  SHFL.DOWN PT, R5, R28, 0x10, 0x1f ;  /* 0x0a001f001c057f89 */ /* 0x0002a200000e0000 */
[----:B------:R-:W-:Y:S05]  /*09e0*/  @P3 BRA `(.L_x_28812) ;  /* 0x0000000000103947 */ /* 0x000fea0003800000 */
[----:B------:R-:W-:Y:S02]  /*09f0*/  ISETP.NE.AND P5, PT, R27, RZ, PT ;  /* 0x000000ff1b00720c */ /* 0x000fe40003fa5270 */
[----:B-12---:R-:W-:-:S11]  /*0a00*/  FMNMX R28, R4, R5, !PT ;  /* 0x00000005041c7209 */ /* 0x006fd60007800000 */
[----:B------:R3:W-:Y:S01]  /*0a10*/  @!P5 STS [R25+UR5+0x10], R28 ;  /* 0x0000101c1900d988 */ /* 0x0007e20008000805 */
[----:B------:R-:W-:-:S13]  /*0a20*/  @!P5 PLOP3.LUT P4, PT, PT, PT, PT, 0x80, 0x8 ;  /* 0x000000000008d81c */ /* 0x000fda0003f8f070 */
.L_x_28812:
[----:B------:R-:W-:Y:S05]  /*0a30*/  BSYNC.RECONVERGENT B0 ;  /* 0x0000000000007941 */ /* 0x000fea0003800200 */
.L_x_28811:
[----:B------:R-:W-:Y:S01]  /*0a40*/  BAR.SYNC.DEFER_BLOCKING 0x0 ;  /* 0x0000000000007b1d */ /* 0x000fe20000010000 */
[----:B------:R-:W-:-:S05]  /*0a50*/  ISETP.NE.AND P5, PT, R26, RZ, PT ;  /* 0x000000ff1a00720c */ /* 0x000fca0003fa5270 */
[----:B------:R-:W-:Y:S08]  /*0a60*/  BSSY.RECONVERGENT B0, `(.L_x_28813) ;  /* 0x0000012000007945 */ /* 0x000ff00003800200 */
[----:B------:R-:W-:Y:S05]  /*0a70*/  @P5 BRA `(.L_x_28814) ;  /* 0x0000000000405947 */ /* 0x000fea0003800000 */
[----:B------:R-:W4:Y:S01]  /*0a80*/  S2UR UR7, SR_CgaCtaId ;  /* 0x00000000000779c3 */ /* 0x000f220000008800 */
[----:B------:R-:W-:Y:S02]  /*0a90*/  UMOV UR6, 0x400 ;  /* 0x0000040000067882 */ /* 0x000fe40000000000 */
[----:B----4-:R-:W-:-:S09]  /*0aa0*/  ULEA UR6, UR7, UR6, 0x18 ;  /* 0x0000000607067291 */ /* 0x010fd2000f8ec0ff */
[----:B--2---:R-:W2:Y:S04]  /*0ab0*/  LDS.128 R4, [UR6+0x10] ;  /* 0x00001006ff047984 */ /* 0x004ea80008000c00 */
[----:B0-----:R-:W0:Y:S04]  /*0ac0*/  LDS.128 R8, [UR6+0x20] ;  /* 0x00002006ff087984 */ /* 0x001e280008000c00 */
[----:B------:R-:W4:Y:S04]  /*0ad0*/  LDS.128 R12, [UR6+0x30] ;  /* 0x00003006ff0c7984 */ /* 0x000f280008000c00 */
[----:B------:R-:W5:Y:S01]  /*0ae0*/  LDS.128 R16, [UR6+0x40] ;  /* 0x00004006ff107984 */ /* 0x000f620008000c00 */
[----:B--2---:R-:W-:-:S04]  /*0af0*/  FMNMX3 R5, R28, R5, R6, !PT ;  /* 0x000000051c057276 */ /* 0x004fc80007800006 */
[----:B0-----:R-:W-:-:S04]  /*0b00*/  FMNMX3 R5, R5, R7, R8, !PT ;  /* 0x0000000705057276 */ /* 0x001fc80007800008 */
[----:B------:R-:W-:-:S04]  /*0b10*/  FMNMX3 R5, R5, R9, R10, !PT ;  /* 0x0000000905057276 */ /* 0x000fc8000780000a */
[----:B----4-:R-:W-:-:S04]  /*0b20*/  FMNMX3 R5, R5, R11, R12, !PT ;  /* 0x0000000b05057276 */ /* 0x010fc8000780000c */
[----:B------:R-:W-:-:S04]  /*0b30*/  FMNMX3 R5, R5, R13, R14, !PT ;  /* 0x0000000d05057276 */ /* 0x000fc8000780000e */
[----:B-----5:R-:W-:-:S04]  /*0b40*/  FMNMX3 R5, R5, R15, R16, !PT ;  /* 0x0000000f05057276 */ /* 0x020fc80007800010 */
[----:B------:R-:W-:-:S04]  /*0b50*/  FMNMX3 R18, R5, R17, R18, !PT ;  /* 0x0000001105127276 */ /* 0x000fc80007800012 */
[----:B------:R-:W-:-:S05]  /*0b60*/  FMNMX R18, R18, R19, !PT ;  /* 0x0000001312127209 */ /* 0x000fca0007800000 */
[----:B------:R4:W-:Y:S02]  /*0b70*/  STS [UR6+0x54], R18 ;  /* 0x00005412ff007988 */ /* 0x0009e40008000806 */
.L_x_28814:
[----:B------:R-:W-:Y:S05]  /*0b80*/  BSYNC.RECONVERGENT B0 ;  /* 0x0000000000007941 */ /* 0x000fea0003800200 */
.L_x_28813:
[----:B------:R-:W5:Y:S01]  /*0b90*/  LDCU UR6, c[0x0][0x3bc] ;  /* 0x00007780ff0677ac */ /* 0x000f620008000800 */
[----:B------:R-:W0:Y:S01]  /*0ba0*/  S2R R7, SR_CgaCtaId ;  /* 0x0000000000077919 */ /* 0x000e220000008800 */
[----:B------:R-:W-:Y:S01]  /*0bb0*/  BAR.SYNC.DEFER_BLOCKING 0x0 ;  /* 0x0000000000007b1d */ /* 0x000fe20000010000 */
[----:B------:R-:W-:Y:S01]  /*0bc0*/  ISETP.GE.U32.AND P6, PT, R26, UR14, PT ;  /* 0x0000000e1a007c0c */ /* 0x000fe2000bfc6070 */
[----:B--2---:R-:W-:Y:S01]  /*0bd0*/  HFMA2 R5, -RZ, RZ, 0, 0 ;  /* 0x00000000ff057431 */ /* 0x004fe200000001ff */
[----:B------:R-:W-:-:S03]  /*0be0*/  MOV R6, 0x400 ;  /* 0x0000040000067802 */ /* 0x000fc60000000f00 */
[----:B------:R-:W-:Y:S01]  /*0bf0*/  BSSY.RECONVERGENT B0, `(.L_x_28815) ;  /* 0x0000076000007945 */ /* 0x000fe20003800200 */
[----:B-----5:R-:W-:Y:S02]  /*0c00*/  ISETP.GE.AND.EX P6, PT, RZ, UR6, PT, P6 ;  /* 0x00000006ff007c0c */ /* 0x020fe4000bfc6360 */
[----:B0-----:R-:W-:-:S11]  /*0c10*/  LEA R17, R7, R6, 0x18 ;  /* 0x0000000607117211 */ /* 0x001fd600078ec0ff */
[----:B------:R-:W-:Y:S05]  /*0c20*/  @P6 BRA `(.L_x_28816) ;  /* 0x0000000400c86947 */ /* 0x000fea0003800000 */
[----:B------:R0:W2:Y:S01]  /*0c30*/  LDS R4, [R17+0x54] ;  /* 0x0000540011047984 */ /* 0x0000a20000000800 */
[----:B------:R-:W-:Y:S01]  /*0c40*/  ISETP.NE.U32.AND P6, PT, R3, 0x600, PT ;  /* 0x000006000300780c */ /* 0x000fe20003fc5070 */
[----:B------:R-:W-:Y:S01]  /*0c50*/  BSSY.RECONVERGENT B1, `(.L_x_28817) ;  /* 0x0000033000017945 */ /* 0x000fe20003800200 */
[----:B------:R-:W-:Y:S02]  /*0c60*/  IMAD.MOV.U32 R5, RZ, RZ, RZ ;  /* 0x000000ffff057224 */ /* 0x000fe400078e00ff */
[----:B------:R-:W-:-:S13]  /*0c70*/  ISETP.NE.AND.EX P6, PT, RZ, RZ, PT, P6 ;  /* 0x000000ffff00720c */ /* 0x000fda0003fc5360 */
[----:B0-----:R-:W-:Y:S05]  /*0c80*/  @!P6 BRA `(.L_x_28818) ;  /* 0x0000000000bce947 */ /* 0x001fea0003800000 */
[----:B------:R-:W2:Y:S01]  /*0c90*/  LDS R5, [R23] ;  /* 0x0000000017057984 */ /* 0x000ea20000000800 */
[----:B------:R-:W-:Y:S01]  /*0ca0*/  IMAD.MOV.U32 R8, RZ, RZ, 0x3bbb989d ;  /* 0x3bbb989dff087424 */ /* 0x000fe200078e00ff */
[----:B------:R-:W-:Y:S01]  /*0cb0*/  MOV R9, 0x437c0000 ;  /* 0x437c000000097802 */ /* 0x000fe20000000f00 */
[----:B------:R-:W-:Y:S01]  /*0cc0*/  IMAD.MOV.U32 R26, RZ, RZ, R22 ;  /* 0x000000ffff1a7224 */ /* 0x000fe200078e0016 */
[----:B------:R-:W-:-:S04]  /*0cd0*/  ISETP.NE.U32.AND P6, PT, R3, RZ, PT ;  /* 0x000000ff0300720c */ /* 0x000fc80003fc5070 */
        /* <DEDUP_REMOVED lines=13> */
[----:B------:R-:W2:Y:S01]  /*0db0*/  LDS R11, [R23+0x800] ;  /* 0x00080000170b7984 */ /* 0x000ea20000000800 */
[----:B------:R-:W-:Y:S01]  /*0dc0*/  ISETP.NE.U32.AND P6, PT, R3, 0x200, PT ;  /* 0x000002000300780c */ /* 0x000fe20003fc5070 */
[----:B------:R-:W-:-:S03]  /*0dd0*/  IMAD.MOV.U32 R26, RZ, RZ, R21 ;  /* 0x000000ffff1a7224 */ /* 0x000fc600078e0015 */
[----:B------:R-:W-:Y:S01]  /*0de0*/  ISETP.NE.AND.EX P6, PT, RZ, RZ, PT, P6 ;  /* 0x000000ffff00720c */ /* 0x000fe20003fc5360 */
[----:B--2---:R-:W-:-:S04]  /*0df0*/  FADD R11, -R4, R11 ;  /* 0x0000000b040b7221 */ /* 0x004fc80000000100 */
[----:B0-----:R-:W-:-:S04]  /*0e00*/  FFMA.SAT R10, R11, R8, 0.5 ;  /* 0x3f0000000b0a7423 */ /* 0x001fc80000002008 */
[----:B------:R-:W-:-:S04]  /*0e10*/  FFMA.RM R10, R10, R9, 12582913 ;  /* 0x4b4000010a0a7423 */ /* 0x000fc80000004009 */
[C---:B------:R-:W-:Y:S01]  /*0e20*/  FADD R12, R10.reuse, -12583039 ;  /* 0xcb40007f0a0c7421 */ /* 0x040fe20000000000 */
[----:B------:R-:W-:-:S03]  /*0e30*/  SHF.L.U32 R10, R10, 0x17, RZ ;  /* 0x000000170a0a7819 */ /* 0x000fc600000006ff */
[----:B------:R-:W-:-:S04]  /*0e40*/  FFMA R12, R11, 1.4426950216293334961, -R12 ;  /* 0x3fb8aa3b0b0c7823 */ /* 0x000fc8000000080c */
[----:B------:R-:W-:-:S04]  /*0e50*/  FFMA R12, R11, 1.925963033500011079e-08, R12 ;  /* 0x32a570600b0c7823 */ /* 0x000fc8000000000c */
[----:B------:R-:W0:Y:S02]  /*0e60*/  MUFU.EX2 R11, R12 ;  /* 0x0000000c000b7308 */ /* 0x000e240000000800 */
[----:B0-----:R-:W-:-:S04]  /*0e70*/  FMUL R10, R10, R11 ;  /* 0x0000000b0a0a7220 */ /* 0x001fc80000400000 */
[----:B------:R-:W-:Y:S01]  /*0e80*/  FADD R5, R5, R10 ;  /* 0x0000000a05057221 */ /* 0x000fe20000000000 */
[----:B------:R0:W-:Y:S01]  /*0e90*/  STS [R23+0x800], R10 ;  /* 0x0008000a17007388 */ /* 0x0001e20000000800 */
[----:B------:R-:W-:Y:S05]  /*0ea0*/  @!P6 BRA `(.L_x_28818) ;  /* 0x000000000034e947 */ /* 0x000fea0003800000 */
[----:B------:R-:W2:Y:S01]  /*0eb0*/  LDS R11, [R23+0x1000] ;  /* 0x00100000170b7984 */ /* 0x000ea20000000800 */
[----:B------:R-:W-:Y:S01]  /*0ec0*/  MOV R26, R20 ;  /* 0x00000014001a7202 */ /* 0x000fe20000000f00 */
[----:B--2---:R-:W-:-:S04]  /*0ed0*/  FADD R11, -R4, R11 ;  /* 0x0000000b040b7221 */ /* 0x004fc80000000100 */
        /* <DEDUP_REMOVED lines=8> */
[----:B------:R-:W-:Y:S01]  /*0f60*/  FADD R5, R5, R8 ;  /* 0x0000000805057221 */ /* 0x000fe20000000000 */
[----:B------:R0:W-:Y:S06]  /*0f70*/  STS [R23+0x1000], R8 ;  /* 0x0010000817007388 */ /* 0x0001ec0000000800 */
.L_x_28818:
[----:B------:R-:W-:Y:S05]  /*0f80*/  BSYNC.RECONVERGENT B1 ;  /* 0x0000000000017941 */ /* 0x000fea0003800200 */
.L_x_28817:
[----:B------:R-:W-:-:S04]  /*0f90*/  ISETP.GE.U32.AND P6, PT, R0, 0x600, PT ;  /* 0x000006000000780c */ /* 0x000fc80003fc6070 */
[----:B------:R-:W-:-:S13]  /*0fa0*/  ISETP.GE.U32.AND.EX P6, PT, R2, RZ, PT, P6 ;  /* 0x000000ff0200720c */ /* 0x000fda0003fc6160 */
[----:B------:R-:W-:Y:S05]  /*0fb0*/  @!P6 BRA `(.L_x_28816) ;  /* 0x0000000000e4e947 */ /* 0x000fea0003800000 */
[----:B------:R-:W-:-:S05]  /*0fc0*/  VIADD R6, R6, 0xb0 ;  /* 0x000000b006067836 */ /* 0x000fca0000000000 */
[----:B------:R-:W-:-:S07]  /*0fd0*/  LEA R7, R7, R6, 0x18 ;  /* 0x0000000607077211 */ /* 0x000fce00078ec0ff */
.L_x_28819:
[C---:B-1----:R-:W-:Y:S01]  /*0fe0*/  LEA R6, R26.reuse, R7, 0x2 ;  /* 0x000000071a067211 */ /* 0x042fe200078e10ff */
[----:B------:R-:W-:Y:S02]  /*0ff0*/  HFMA2 R12, -RZ, RZ, 3.7421875, 0 ;  /* 0x437c0000ff0c7431 */ /* 0x000fe400000001ff */
[----:B------:R-:W-:Y:S02]  /*1000*/  IMAD.MOV.U32 R11, RZ, RZ, 0x3bbb989d ;  /* 0x3bbb989dff0b7424 */ /* 0x000fe400078e00ff */
[----:B------:R-:W-:Y:S01]  /*1010*/  VIADD R26, R26, 0x800 ;  /* 0x000008001a1a7836 */ /* 0x000fe20000000000 */
[----:B------:R-:W2:Y:S04]  /*1020*/  LDS R9, [R6] ;  /* 0x0000000006097984 */ /* 0x000ea80000000800 */
[----:B------:R-:W5:Y:S01]  /*1030*/  LDS R19, [R6+0x800] ;  /* 0x0008000006137984 */ /* 0x000f620000000800 */
[----:B------:R-:W-:-:S03]  /*1040*/  ISETP.GE.U32.AND P6, PT, R26, UR14, PT ;  /* 0x0000000e1a007c0c */ /* 0x000fc6000bfc6070 */
[----:B------:R-:W1:Y:S01]  /*1050*/  LDS R15, [R6+0x1000] ;  /* 0x00100000060f7984 */ /* 0x000e620000000800 */
[----:B------:R-:W-:-:S03]  /*1060*/  ISETP.GE.U32.AND.EX P6, PT, RZ, UR6, PT, P6 ;  /* 0x00000006ff007c0c */ /* 0x000fc6000bfc6160 */
[----:B------:R-:W3:Y:S01]  /*1070*/  LDS R13, [R6+0x1800] ;  /* 0x00180000060d7984 */ /* 0x000ee20000000800 */
[C---:B--2---:R-:W-:Y:S01]  /*1080*/  FADD R14, -R4.reuse, R9 ;  /* 0x00000009040e7221 */ /* 0x044fe20000000100 */
[----:B-----5:R-:W-:-:S03]  /*1090*/  FADD R16, -R4, R19 ;  /* 0x0000001304107221 */ /* 0x020fc60000000100 */
[-C--:B------:R-:W-:Y:S01]  /*10a0*/  FFMA.SAT R9, R14, R11.reuse, 0.5 ;  /* 0x3f0000000e097423 */ /* 0x080fe2000000200b */
[----:B------:R-:W-:-:S03]  /*10b0*/  FFMA.SAT R19, R16, R11, 0.5 ;  /* 0x3f00000010137423 */ /* 0x000fc6000000200b */
[-C--:B0-----:R-:W-:Y:S01]  /*10c0*/  FFMA.RM R8, R9, R12.reuse, 12582913 ;  /* 0x4b40000109087423 */ /* 0x081fe2000000400c */
[----:B-1----:R-:W-:Y:S01]  /*10d0*/  FADD R10, -R4, R15 ;  /* 0x0000000f040a7221 */ /* 0x002fe20000000100 */
[----:B------:R-:W-:Y:S02]  /*10e0*/  FFMA.RM R9, R19, R12, 12582913 ;  /* 0x4b40000113097423 */ /* 0x000fe4000000400c */
[----:B------:R-:W-:Y:S02]  /*10f0*/  FADD R19, R8, -12583039 ;  /* 0xcb40007f08137421 */ /* 0x000fe40000000000 */
[----:B------:R-:W-:Y:S02]  /*1100*/  FADD R29, R9, -12583039 ;  /* 0xcb40007f091d7421 */ /* 0x000fe40000000000 */
[----:B------:R-:W-:Y:S02]  /*1110*/  FFMA R19, R14, 1.4426950216293334961, -R19 ;  /* 0x3fb8aa3b0e137823 */ /* 0x000fe40000000813 */
[----:B------:R-:W-:-:S02]  /*1120*/  FFMA R29, R16, 1.4426950216293334961, -R29 ;  /* 0x3fb8aa3b101d7823 */ /* 0x000fc4000000081d */
[----:B------:R-:W-:Y:S01]  /*1130*/  FFMA R14, R14, 1.925963033500011079e-08, R19 ;  /* 0x32a570600e0e7823 */ /* 0x000fe20000000013 */
[-C--:B------:R-:W-:Y:S01]  /*1140*/  FFMA.SAT R19, R10, R11.reuse, 0.5 ;  /* 0x3f0000000a137423 */ /* 0x080fe2000000200b */
[----:B------:R-:W-:Y:S01]  /*1150*/  FFMA R15, R16, 1.925963033500011079e-08, R29 ;  /* 0x32a57060100f7823 */ /* 0x000fe2000000001d */
[----:B---3--:R-:W-:Y:S02]  /*1160*/  FADD R16, -R4, R13 ;  /* 0x0000000d04107221 */ /* 0x008fe40000000100 */
[----:B------:R-:W-:Y:S01]  /*1170*/  FFMA.RM R13, R19, R12, 12582913 ;  /* 0x4b400001130d7423 */ /* 0x000fe2000000400c */
[----:B------:R-:W0:Y:S01]  /*1180*/  MUFU.EX2 R14, R14 ;  /* 0x0000000e000e7308 */ /* 0x000e220000000800 */
[----:B------:R-:W-:Y:S02]  /*1190*/  FFMA.SAT R19, R16, R11, 0.5 ;  /* 0x3f00000010137423 */ /* 0x000fe4000000200b */
[C---:B------:R-:W-:Y:S01]  /*11a0*/  FADD R11, R13.reuse, -12583039 ;  /* 0xcb40007f0d0b7421 */ /* 0x040fe20000000000 */
[----:B------:R-:W-:-:S02]  /*11b0*/  IMAD.SHL.U32 R13, R13, 0x800000, RZ ;  /* 0x008000000d0d7824 */ /* 0x000fc400078e00ff */
[----:B------:R-:W-:Y:S01]  /*11c0*/  FFMA.RM R12, R19, R12, 12582913 ;  /* 0x4b400001130c7423 */ /* 0x000fe2000000400c */
[----:B------:R-:W-:Y:S01]  /*11d0*/  FFMA R11, R10, 1.4426950216293334961, -R11 ;  /* 0x3fb8aa3b0a0b7823 */ /* 0x000fe2000000080b */
[----:B------:R-:W1:Y:S02]  /*11e0*/  MUFU.EX2 R15, R15 ;  /* 0x0000000f000f7308 */ /* 0x000e640000000800 */
[----:B------:R-:W-:Y:S01]  /*11f0*/  FADD R19, R12, -12583039 ;  /* 0xcb40007f0c137421 */ /* 0x000fe20000000000 */
[----:B------:R-:W-:Y:S01]  /*1200*/  FFMA R10, R10, 1.925963033500011079e-08, R11 ;  /* 0x32a570600a0a7823 */ /* 0x000fe2000000000b */
[----:B------:R-:W-:Y:S02]  /*1210*/  SHF.L.U32 R12, R12, 0x17, RZ ;  /* 0x000000170c0c7819 */ /* 0x000fe400000006ff */
[----:B------:R-:W-:-:S03]  /*1220*/  FFMA R19, R16, 1.4426950216293334961, -R19 ;  /* 0x3fb8aa3b10137823 */ /* 0x000fc60000000813 */
[----:B------:R-:W2:Y:S01]  /*1230*/  MUFU.EX2 R10, R10 ;  /* 0x0000000a000a7308 */ /* 0x000ea20000000800 */
[----:B------:R-:W-:Y:S01]  /*1240*/  FFMA R11, R16, 1.925963033500011079e-08, R19 ;  /* 0x32a57060100b7823 */ /* 0x000fe20000000013 */
[----:B------:R-:W-:Y:S01]  /*1250*/  IMAD.SHL.U32 R19, R8, 0x800000, RZ ;  /* 0x0080000008137824 */ /* 0x000fe200078e00ff */
[----:B------:R-:W-:-:S03]  /*1260*/  SHF.L.U32 R8, R9, 0x17, RZ ;  /* 0x0000001709087819 */ /* 0x000fc600000006ff */
[----:B0-----:R-:W-:Y:S02]  /*1270*/  FMUL R14, R19, R14 ;  /* 0x0000000e130e7220 */ /* 0x001fe40000400000 */
[----:B------:R-:W0:Y:S01]  /*1280*/  MUFU.EX2 R11, R11 ;  /* 0x0000000b000b7308 */ /* 0x000e220000000800 */
[----:B-1----:R-:W-:Y:S01]  /*1290*/  FMUL R8, R8, R15 ;  /* 0x0000000f08087220 */ /* 0x002fe20000400000 */
        /* <DEDUP_REMOVED lines=11> */
.L_x_28816:
[----:B------:R-:W-:Y:S05]  /*1350*/  BSYNC.RECONVERGENT B0 ;  /* 0x0000000000007941 */ /* 0x000fea0003800200 */
.L_x_28815:
[----:B----4-:R-:W-:Y:S01]  /*1360*/  MOV R18, R5 ;  /* 0x0000000500127202 */ /* 0x010fe20000000f00 */
[----:B------:R-:W2:Y:S01]  /*1370*/  S2R R16, SR_TID.X ;  /* 0x0000000000107919 */ /* 0x000ea20000002100 */
[----:B------:R-:W-:Y:S01]  /*1380*/  ISETP.GT.AND P6, PT, R27, 0x1b, PT ;  /* 0x0000001b1b00780c */ /* 0x000fe20003fc4270 */
[----:B------:R-:W4:Y:S01]  /*1390*/  S2UR UR7, SR_CgaCtaId ;  /* 0x00000000000779c3 */ /* 0x000f220000008800 */
[----:B------:R-:W-:Y:S01]  /*13a0*/  UMOV UR6, 0x400 ;  /* 0x0000040000067882 */ /* 0x000fe20000000000 */
[----:B------:R-:W5:Y:S01]  /*13b0*/  SHFL.DOWN PT, R5, R18, 0x1, 0x1f ;  /* 0x08201f0012057f89 */ /* 0x000f6200000e0000 */
[----:B------:R-:W-:Y:S01]  /*13c0*/  UIADD3 UR6, UPT, UPT, UR6, 0x58, URZ ;  /* 0x0000005806067890 */ /* 0x000fe2000fffe0ff */
[----:B------:R-:W-:Y:S03]  /*13d0*/  BSSY.RECONVERGENT B0, `(.L_x_28820) ;  /* 0x0000026000007945 */ /* 0x000fe60003800200 */
[----:B----4-:R-:W-:Y:S01]  /*13e0*/  ULEA UR6, UR7, UR6, 0x18 ;  /* 0x0000000607067291 */ /* 0x010fe2000f8ec0ff */
[----:B-----5:R-:W-:Y:S01]  /*13f0*/  @!P1 FADD R18, R5, R18 ;  /* 0x0000001205129221 */ /* 0x020fe20000000000 */
[----:B------:R-:W-:-:S02]  /*1400*/  ISETP.GT.AND P1, PT, R27, 0x1d, PT ;  /* 0x0000001d1b00780c */ /* 0x000fc40003f24270 */
[----:B--2---:R-:W-:Y:S02]  /*1410*/  SHF.R.U32.HI R4, RZ, 0x3, R16 ;  /* 0x00000003ff047819 */ /* 0x004fe40000011610 */
[----:B------:R-:W2:Y:S02]  /*1420*/  SHFL.DOWN PT, R5, R18, 0x2, 0x1f ;  /* 0x08401f0012057f89 */ /* 0x000ea400000e0000 */
[----:B------:R-:W-:-:S07]  /*1430*/  LOP3.LUT R7, R4, 0x7c, RZ, 0xc0, !PT ;  /* 0x0000007c04077812 */ /* 0x000fce00078ec0ff */
[----:B--2---:R-:W-:-:S05]  /*1440*/  @!P1 FADD R18, R18, R5 ;  /* 0x0000000512129221 */ /* 0x004fca0000000000 */
[----:B------:R-:W2:Y:S02]  /*1450*/  SHFL.DOWN PT, R5, R18, 0x4, 0x1f ;  /* 0x08801f0012057f89 */ /* 0x000ea400000e0000 */
[----:B--2---:R-:W-:-:S05]  /*1460*/  @!P6 FADD R18, R18, R5 ;  /* 0x000000051212e221 */ /* 0x004fca0000000000 */
[----:B------:R-:W2:Y:S02]  /*1470*/  SHFL.DOWN PT, R5, R18, 0x8, 0x1f ;  /* 0x09001f0012057f89 */ /* 0x000ea400000e0000 */
[----:B--2---:R-:W-:-:S05]  /*1480*/  @!P2 FADD R18, R18, R5 ;  /* 0x000000051212a221 */ /* 0x004fca0000000000 */
[----:B------:R-:W2:Y:S02]  /*1490*/  SHFL.DOWN PT, R5, R18, 0x10, 0x1f ;  /* 0x0a001f0012057f89 */ /* 0x000ea400000e0000 */
[----:B--2---:R-:W-:-:S05]  /*14a0*/  @!P3 FADD R18, R18, R5 ;  /* 0x000000051212b221 */ /* 0x004fca0000000000 */
[----:B------:R2:W-:Y:S01]  /*14b0*/  @P4 STS [R7+UR6+0x10], R18 ;  /* 0x0000101207004988 */ /* 0x0005e20008000806 */
[----:B------:R-:W-:Y:S06]  /*14c0*/  BAR.SYNC.DEFER_BLOCKING 0x0 ;  /* 0x0000000000007b1d */ /* 0x000fec0000010000 */
[----:B------:R-:W-:Y:S05]  /*14d0*/  @P5 BRA `(.L_x_28821) ;  /* 0x0000000000545947 */ /* 0x000fea0003800000 */
[----:B------:R-:W4:Y:S04]  /*14e0*/  LDS R19, [R17+0x6c] ;  /* 0x00006c0011137984 */ /* 0x000f280000000800 */
[----:B-12---:R-:W1:Y:S04]  /*14f0*/  LDS.128 R4, [R17+0x70] ;  /* 0x0000700011047984 */ /* 0x006e680000000c00 */
[----:B0-----:R-:W0:Y:S04]  /*1500*/  LDS.128 R8, [R17+0x80] ;  /* 0x0000800011087984 */ /* 0x001e280000000c00 */
[----:B------:R-:W2:Y:S01]  /*1510*/  LDS.128 R12, [R17+0x90] ;  /* 0x00009000110c7984 */ /* 0x000ea20000000c00 */
[----:B----4-:R-:W-:-:S04]  /*1520*/  FADD R19, R18, R19 ;  /* 0x0000001312137221 */ /* 0x010fc80000000000 */
[----:B-1----:R-:W-:-:S04]  /*1530*/  FADD R4, R19, R4 ;  /* 0x0000000413047221 */ /* 0x002fc80000000000 */
        /* <DEDUP_REMOVED lines=15> */
.L_x_28821:
[----:B------:R-:W-:Y:S05]  /*1630*/  BSYNC.RECONVERGENT B0 ;  /* 0x0000000000007941 */ /* 0x000fea0003800200 */
.L_x_28820:
[----:B------:R-:W-:Y:S06]  /*1640*/  BAR.SYNC.DEFER_BLOCKING 0x0 ;  /* 0x0000000000007b1d */ /* 0x000fec0000010000 */
[----:B------:R-:W0:Y:S01]  /*1650*/  LDCU UR10, c[0x0][0x3b8] ;  /* 0x00007700ff0a77ac */ /* 0x000e220008000800 */
[----:B------:R-:W-:Y:S04]  /*1660*/  BSSY.RECONVERGENT B0, `(.L_x_28822) ;  /* 0x000009b000007945 */ /* 0x000fe80003800200 */
[----:B------:R-:W-:Y:S05]  /*1670*/  @P0 BRA `(.L_x_28823) ;  /* 0x0000000800640947 */ /* 0x000fea0003800000 */
[----:B------:R0:W0:Y:S01]  /*1680*/  LDS R5, [R17+0xac] ;  /* 0x0000ac0011057984 */ /* 0x0000220000000800 */
[----:B-1----:R-:W-:Y:S01]  /*1690*/  LEA.HI R6, R24, 0x1, RZ, 0x17 ;  /* 0x0000000118067811 */ /* 0x002fe200078fb8ff */
[----:B------:R-:W-:Y:S03]  /*16a0*/  BSSY.RECONVERGENT B1, `(.L_x_28824) ;  /* 0x0000043000017945 */ /* 0x000fe60003800200 */
[----:B------:R-:W-:-:S04]  /*16b0*/  LOP3.LUT R6, R6, 0x3, RZ, 0xc0, !PT ;  /* 0x0000000306067812 */ /* 0x000fc800078ec0ff */
[----:B------:R-:W-:-:S13]  /*16c0*/  ISETP.NE.AND P0, PT, R6, RZ, PT ;  /* 0x000000ff0600720c */ /* 0x000fda0003f05270 */
[----:B------:R-:W-:Y:S05]  /*16d0*/  @!P0 BRA `(.L_x_28825) ;  /* 0x0000000000fc8947 */ /* 0x000fea0003800000 */
[----:B----4-:R-:W1:Y:S01]  /*16e0*/  LDS R4, [R23] ;  /* 0x0000000017047984 */ /* 0x010e620000000800 */
[----:B0-----:R-:W2:Y:S01]  /*16f0*/  MUFU.RCP R8, R5 ;  /* 0x0000000500087308 */ /* 0x001ea20000001000 */
[----:B------:R-:W-:Y:S01]  /*1700*/  BSSY.RECONVERGENT B2, `(.L_x_28826) ;  /* 0x000000b000027945 */ /* 0x000fe20003800200 */
[----:B--2---:R-:W-:-:S04]  /*1710*/  FFMA R7, -R5, R8, 1 ;  /* 0x3f80000005077423 */ /* 0x004fc80000000108 */
[----:B------:R-:W-:Y:S02]  /*1720*/  FFMA R7, R8, R7, R8 ;  /* 0x0000000708077223 */ /* 0x000fe40000000008 */
[----:B-1----:R-:W0:Y:S02]  /*1730*/  FCHK P0, R4, R5 ;  /* 0x0000000504007302 */ /* 0x002e240000000000 */
[----:B------:R-:W-:-:S04]  /*1740*/  FFMA R8, R4, R7, RZ ;  /* 0x0000000704087223 */ /* 0x000fc800000000ff */
[----:B------:R-:W-:-:S04]  /*1750*/  FFMA R9, -R5, R8, R4 ;  /* 0x0000000805097223 */ /* 0x000fc80000000104 */
[----:B------:R-:W-:Y:S01]  /*1760*/  FFMA R7, R7, R9, R8 ;  /* 0x0000000907077223 */ /* 0x000fe20000000008 */
[----:B0-----:R-:W-:Y:S06]  /*1770*/  @!P0 BRA `(.L_x_28827) ;  /* 0x00000000000c8947 */ /* 0x001fec0003800000 */
[----:B------:R-:W-:-:S07]  /*1780*/  MOV R12, 0x17a0 ;  /* 0x000017a0000c7802 */ /* 0x000fce0000000f00 */
[----:B---3--:R-:W-:Y:S05]  /*1790*/  CALL.REL.NOINC `($__internal_469_$__cuda_sm3x_div_rn_noftz_f32_slowpath) ;  /* 0x00000008003c7944 */ /* 0x008fea0003c00000 */
[----:B------:R-:W-:-:S07]  /*17a0*/  IMAD.MOV.U32 R7, RZ, RZ, R4 ;  /* 0x000000ffff077224 */ /* 0x000fce00078e0004 */
.L_x_28827:
[----:B------:R-:W-:Y:S05]  /*17b0*/  BSYNC.RECONVERGENT B2 ;  /* 0x0000000000027941 */ /* 0x000fea0003800200 */
.L_x_28826:
        /* <DEDUP_REMOVED lines=26> */
[----:B---3--:R-:W-:Y:S05]  /*1960*/  CALL.REL.NOINC `($__internal_469_$__cuda_sm3x_div_rn_noftz_f32_slowpath) ;  /* 0x0000000400c87944 */ /* 0x008fea0003c00000 */
[----:B------:R-:W-:-:S07]  /*1970*/  MOV R7, R4 ;  /* 0x0000000400077202 */ /* 0x000fce0000000f00 */
.L_x_28829:
[----:B------:R-:W-:Y:S05]  /*1980*/  BSYNC.RECONVERGENT B2 ;  /* 0x0000000000027941 */ /* 0x000fea0003800200 */
.L_x_28828:
        /* <DEDUP_REMOVED lines=15> */
[----:B---3--:R-:W-:Y:S05]  /*1a80*/  CALL.REL.NOINC `($__internal_469_$__cuda_sm3x_div_rn_noftz_f32_slowpath) ;  /* 0x0000000400807944 */ /* 0x008fea0003c00000 */
[----:B------:R-:W-:-:S07]  /*1a90*/  IMAD.MOV.U32 R7, RZ, RZ, R4 ;  /* 0x000000ffff077224 */ /* 0x000fce00078e0004 */
.L_x_28831:
[----:B------:R-:W-:Y:S05]  /*1aa0*/  BSYNC.RECONVERGENT B2 ;  /* 0x0000000000027941 */ /* 0x000fea0003800200 */
.L_x_28830:
[----:B------:R0:W-:Y:S01]  /*1ab0*/  STG.E desc[UR12][R8.64+0x1000], R7 ;  /* 0x0010000708007986 */ /* 0x0001e2000c10190c */
[----:B------:R-:W-:-:S07]  /*1ac0*/  MOV R16, R20 ;  /* 0x0000001400107202 */ /* 0x000fce0000000f00 */
.L_x_28825:
[----:B0-----:R-:W-:Y:S05]  /*1ad0*/  BSYNC.RECONVERGENT B1 ;  /* 0x0000000000017941 */ /* 0x001fea0003800200 */
.L_x_28824:
[----:B-12---:R-:W0:Y:S01]  /*1ae0*/  LDC.64 R6, c[0x0][0x3a0] ;  /* 0x0000e800ff067b82 */ /* 0x006e220000000a00 */
[----:B------:R-:W-:-:S07]  /*1af0*/  ISETP.GE.U32.AND P0, PT, R24, 0x600, PT ;  /* 0x000006001800780c */ /* 0x000fce0003f06070 */
[----:B------:R-:W1:Y:S06]  /*1b00*/  LDC.64 R8, c[0x0][0x3a8] ;  /* 0x0000ea00ff087b82 */ /* 0x000e6c0000000a00 */
[----:B------:R-:W-:Y:S05]  /*1b10*/  @!P0 BRA `(.L_x_28823) ;  /* 0x00000004003c8947 */ /* 0x000fea0003800000 */
.L_x_28840:
[----:B------:R-:W2:Y:S01]  /*1b20*/  S2UR UR7, SR_CgaCtaId ;  /* 0x00000000000779c3 */ /* 0x000ea20000008800 */
[----:B------:R-:W-:Y:S01]  /*1b30*/  UMOV UR6, 0x400 ;  /* 0x0000040000067882 */ /* 0x000fe20000000000 */
[----:B----4-:R-:W4:Y:S01]  /*1b40*/  MUFU.RCP R4, R5 ;  /* 0x0000000500047308 */ /* 0x010f220000001000 */
[----:B------:R-:W-:Y:S01]  /*1b50*/  UIADD3 UR6, UPT, UPT, UR6, 0xb0, URZ ;  /* 0x000000b006067890 */ /* 0x000fe2000fffe0ff */
[----:B------:R-:W-:Y:S01]  /*1b60*/  BSSY.RECONVERGENT B1, `(.L_x_28832) ;  /* 0x000000f000017945 */ /* 0x000fe20003800200 */
[----:B----4-:R-:W-:-:S04]  /*1b70*/  FFMA R11, -R5, R4, 1 ;  /* 0x3f800000050b7423 */ /* 0x010fc80000000104 */
[----:B------:R-:W-:Y:S01]  /*1b80*/  FFMA R4, R4, R11, R4 ;  /* 0x0000000b04047223 */ /* 0x000fe20000000004 */
[----:B--2---:R-:W-:-:S06]  /*1b90*/  ULEA UR6, UR7, UR6, 0x18 ;  /* 0x0000000607067291 */ /* 0x004fcc000f8ec0ff */
[----:B------:R-:W-:-:S05]  /*1ba0*/  LEA R15, R16, UR6, 0x2 ;  /* 0x00000006100f7c11 */ /* 0x000fca000f8e10ff */
[----:B------:R-:W2:Y:S02]  /*1bb0*/  LDS R12, [R15] ;  /* 0x000000000f0c7984 */ /* 0x000ea40000000800 */
[----:B--2---:R-:W2:Y:S01]  /*1bc0*/  FCHK P0, R12, R5 ;  /* 0x000000050c007302 */ /* 0x004ea20000000000 */
[----:B------:R-:W-:-:S04]  /*1bd0*/  FFMA R10, R4, R12, RZ ;  /* 0x0000000c040a7223 */ /* 0x000fc800000000ff */
[----:B------:R-:W-:-:S04]  /*1be0*/  FFMA R11, -R5, R10, R12 ;  /* 0x0000000a050b7223 */ /* 0x000fc8000000010c */
[----:B------:R-:W-:Y:S01]  /*1bf0*/  FFMA R19, R4, R11, R10 ;  /* 0x0000000b04137223 */ /* 0x000fe2000000000a */
[----:B--2---:R-:W-:Y:S06]  /*1c00*/  @!P0 BRA `(.L_x_28833) ;  /* 0x0000000000108947 */ /* 0x004fec0003800000 */
[----:B------:R-:W-:Y:S01]  /*1c10*/  IMAD.MOV.U32 R4, RZ, RZ, R12 ;  /* 0x000000ffff047224 */ /* 0x000fe200078e000c */
[----:B------:R-:W-:-:S07]  /*1c20*/  MOV R12, 0x1c40 ;  /* 0x00001c40000c7802 */ /* 0x000fce0000000f00 */
[----:B01-3--:R-:W-:Y:S05]  /*1c30*/  CALL.REL.NOINC `($__internal_469_$__cuda_sm3x_div_rn_noftz_f32_slowpath) ;  /* 0x0000000400147944 */ /* 0x00bfea0003c00000 */
[----:B------:R-:W-:-:S07]  /*1c40*/  MOV R19, R4 ;  /* 0x0000000400137202 */ /* 0x000fce0000000f00 */
.L_x_28833:
[----:B------:R-:W-:Y:S05]  /*1c50*/  BSYNC.RECONVERGENT B1 ;  /* 0x0000000000017941 */ /* 0x000fea0003800200 */
.L_x_28832:
[----:B------:R-:W2:Y:S01]  /*1c60*/  LDS R14, [R15+0x800] ;  /* 0x000800000f0e7984 */ /* 0x000ea20000000800 */
[C---:B-1----:R-:W-:Y:S01]  /*1c70*/  IMAD R4, R8.reuse, UR4, RZ ;  /* 0x0000000408047c24 */ /* 0x042fe2000f8e02ff */
[----:B------:R-:W1:Y:S01]  /*1c80*/  MUFU.RCP R18, R5 ;  /* 0x0000000500127308 */ /* 0x000e620000001000 */
[----:B------:R-:W-:Y:S01]  /*1c90*/  IMAD.MOV.U32 R17, RZ, RZ, RZ ;  /* 0x000000ffff117224 */ /* 0x000fe200078e00ff */
[----:B------:R-:W-:Y:S01]  /*1ca0*/  BSSY.RECONVERGENT B1, `(.L_x_28834) ;  /* 0x0000012000017945 */ /* 0x000fe20003800200 */
[----:B------:R-:W-:Y:S02]  /*1cb0*/  IMAD R11, R9, UR8, R4 ;  /* 0x00000008090b7c24 */ /* 0x000fe4000f8e0204 */
[----:B------:R-:W-:-:S05]  /*1cc0*/  IMAD.WIDE.U32 R12, R8, UR8, R16 ;  /* 0x00000008080c7c25 */ /* 0x000fca000f8e0010 */
[----:B------:R-:W-:Y:S02]  /*1cd0*/  IADD3 R4, PT, PT, R11, R13, RZ ;  /* 0x0000000d0b047210 */ /* 0x000fe40007ffe0ff */
        /* <DEDUP_REMOVED lines=12> */
[----:B---3--:R-:W-:Y:S05]  /*1da0*/  CALL.REL.NOINC `($__internal_469_$__cuda_sm3x_div_rn_noftz_f32_slowpath) ;  /* 0x0000000000b87944 */ /* 0x008fea0003c00000 */
[----:B------:R-:W-:-:S07]  /*1db0*/  MOV R13, R4 ;  /* 0x00000004000d7202 */ /* 0x000fce0000000f00 */
.L_x_28835:
[----:B------:R-:W-:Y:S05]  /*1dc0*/  BSYNC.RECONVERGENT B1 ;  /* 0x0000000000017941 */ /* 0x000fea0003800200 */
.L_x_28834:
        /* <DEDUP_REMOVED lines=13> */
[----:B---3--:R-:W-:Y:S05]  /*1ea0*/  CALL.REL.NOINC `($__internal_469_$__cuda_sm3x_div_rn_noftz_f32_slowpath) ;  /* 0x0000000000787944 */ /* 0x008fea0003c00000 */
[----:B------:R-:W-:-:S07]  /*1eb0*/  MOV R17, R4 ;  /* 0x0000000400117202 */ /* 0x000fce0000000f00 */
.L_x_28837:
[----:B------:R-:W-:Y:S05]  /*1ec0*/  BSYNC.RECONVERGENT B1 ;  /* 0x0000000000017941 */ /* 0x000fea0003800200 */
.L_x_28836:
        /* <DEDUP_REMOVED lines=15> */
.L_x_28839:
[----:B------:R-:W-:Y:S05]  /*1fc0*/  BSYNC.RECONVERGENT B1 ;  /* 0x0000000000017941 */ /* 0x000fea0003800200 */
.L_x_28838:
[----:B------:R0:W-:Y:S01]  /*1fd0*/  STG.E desc[UR12][R10.64+0x1800], R13 ;  /* 0x0018000d0a007986 */ /* 0x0001e2000c10190c */
[----:B------:R-:W-:-:S05]  /*1fe0*/  VIADD R16, R16, 0x800 ;  /* 0x0000080010107836 */ /* 0x000fca0000000000 */
[----:B------:R-:W-:-:S13]  /*1ff0*/  ISETP.GE.AND P0, PT, R16, UR10, PT ;  /* 0x0000000a10007c0c */ /* 0x000fda000bf06270 */
[----:B0-----:R-:W-:Y:S05]  /*2000*/  @!P0 BRA `(.L_x_28840) ;  /* 0xfffffff800c48947 */ /* 0x001fea000383ffff */
.L_x_28823:
[----:B0-----:R-:W-:Y:S05]  /*2010*/  BSYNC.RECONVERGENT B0 ;  /* 0x0000000000007941 */ /* 0x001fea0003800200 */
.L_x_28822:
[----:B------:R-:W0:Y:S01]  /*2020*/  LDCU.64 UR6, c[0x0][0x3b0] ;  /* 0x00007600ff0677ac */ /* 0x000e220008000a00 */
[----:B------:R-:W-:-:S04]  /*2030*/  UIADD3 UR8, UP0, UPT, UR9, UR8, URZ ;  /* 0x0000000809087290 */ /* 0x000fc8000ff1e0ff */
[----:B------:R-:W-:Y:S02]  /*2040*/  UIADD3.X UR4, UPT, UPT, URZ, UR4, URZ, UP0, !UPT ;  /* 0x00000004ff047290 */ /* 0x000fe400087fe4ff */
[----:B0-----:R-:W-:-:S04]  /*2050*/  UISETP.GE.U32.AND UP0, UPT, UR8, UR6, UPT ;  /* 0x000000060800728c */ /* 0x001fc8000bf06070 */
[----:B------:R-:W-:-:S09]  /*2060*/  UISETP.GE.AND.EX UP0, UPT, UR4, UR7, UPT, UP0 ;  /* 0x000000070400728c */ /* 0x000fd2000bf06300 */
[----:B------:R-:W-:Y:S05]  /*2070*/  BRA.U !UP0, `(.L_x_28841) ;  /* 0xffffffe1084c7547 */ /* 0x000fea000b83ffff */
[----:B------:R-:W-:Y:S05]  /*2080*/  EXIT ;  /* 0x000000000000794d */ /* 0x000fea0003800000 */
        .weak           $__internal_469_$__cuda_sm3x_div_rn_noftz_f32_slowpath
        .type           $__internal_469_$__cuda_sm3x_div_rn_noftz_f32_slowpath,@function
        .size           $__internal_469_$__cuda_sm3x_div_rn_noftz_f32_slowpath,(.L_x_37846 - $__internal_469_$__cuda_sm3x_div_rn_noftz_f32_slowpath)
$__internal_469_$__cuda_sm3x_div_rn_noftz_f32_slowpath:
        /* <DEDUP_REMOVED lines=35> */
.L_x_28843:
        /* <DEDUP_REMOVED lines=51> */
.L_x_28850:
[----:B------:R-:W-:-:S04]  /*25f0*/  LOP3.LUT R4, R4, 0x80000000, RZ, 0xc0, !PT ;  /* 0x8000000004047812 */ /* 0x000fc800078ec0ff */
[----:B------:R-:W-:Y:S01]  /*2600*/  LOP3.LUT R4, R4, 0x7f800000, RZ, 0xfc, !PT ;  /* 0x7f80000004047812 */ /* 0x000fe200078efcff */
[----:B------:R-:W-:Y:S06]  /*2610*/  BRA `(.L_x_28851) ;  /* 0x0000000000047947 */ /* 0x000fec0003800000 */
.L_x_28849:
[----:B------:R-:W-:-:S07]  /*2620*/  IMAD R4, R27, 0x800000, R4 ;  /* 0x008000001b047824 */ /* 0x000fce00078e0204 */
.L_x_28851:
[----:B------:R-:W-:Y:S05]  /*2630*/  BSYNC.RECONVERGENT B4 ;  /* 0x0000000000047941 */ /* 0x000fea0003800200 */
.L_x_28848:
[----:B------:R-:W-:Y:S05]  /*2640*/  BRA `(.L_x_28852) ;  /* 0x0000000000207947 */ /* 0x000fea0003800000 */
.L_x_28847:
[----:B------:R-:W-:-:S04]  /*2650*/  LOP3.LUT R4, R26, 0x80000000, R4, 0x48, !PT ;  /* 0x800000001a047812 */ /* 0x000fc800078e4804 */
[----:B------:R-:W-:Y:S01]  /*2660*/  LOP3.LUT R4, R4, 0x7f800000, RZ, 0xfc, !PT ;  /* 0x7f80000004047812 */ /* 0x000fe200078efcff */
[----:B------:R-:W-:Y:S06]  /*2670*/  BRA `(.L_x_28852) ;  /* 0x0000000000147947 */ /* 0x000fec0003800000 */
.L_x_28846:
[----:B------:R-:W-:Y:S01]  /*2680*/  LOP3.LUT R4, R26, 0x80000000, R4, 0x48, !PT ;  /* 0x800000001a047812 */ /* 0x000fe200078e4804 */
[----:B------:R-:W-:Y:S06]  /*2690*/  BRA `(.L_x_28852) ;  /* 0x00000000000c7947 */ /* 0x000fec0003800000 */
.L_x_28845:
[----:B------:R-:W0:Y:S01]  /*26a0*/  MUFU.RSQ R4, -QNAN ;  /* 0xffc0000000047908 */ /* 0x000e220000001400 */
[----:B------:R-:W-:Y:S05]  /*26b0*/  BRA `(.L_x_28852) ;  /* 0x0000000000047947 */ /* 0x000fea0003800000 */
.L_x_28844:
[----:B------:R-:W-:-:S07]  /*26c0*/  FADD.FTZ R4, R4, R5 ;  /* 0x0000000504047221 */ /* 0x000fce0000010000 */
.L_x_28852:
[----:B------:R-:W-:Y:S05]  /*26d0*/  BSYNC.RECONVERGENT B3 ;  /* 0x0000000000037941 */ /* 0x000fea0003800200 */
.L_x_28842:
[----:B------:R-:W-:-:S04]  /*26e0*/  HFMA2 R13, -RZ, RZ, 0, 0 ;  /* 0x00000000ff0d7431 */ /* 0x000fc800000001ff */
[----:B0-----:R-:W-:Y:S05]  /*26f0*/  RET.REL.NODEC R12 `(_Z20SoftmaxBlockSMemImplI24ElementwiseScaleMaskLoadIffbE11DirectStoreIffEfLi1ELi512EL9Algorithm0EEvT_T0_ll) ;  /* 0xffffffd80c407950 */ /* 0x001fea0003c3ffff */
.L_x_28853:
        /* <DEDUP_REMOVED lines=16> */
.L_x_37846:


//--------------------- .text._Z20SoftmaxBlockSMemImplI24ElementwiseScaleMaskLoadIffbE11DirectStoreIffEfLi1ELi1024EL9Algorithm0EEvT_T0_ll --------------------------
	.section	.text._Z20SoftmaxBlockSMemImplI24ElementwiseScaleMaskLoadIffbE11DirectStoreIffEfLi1ELi1024EL9Algorithm0EEvT_T0_ll,"ax",@progbits
	.align	128
        .global         _Z20SoftmaxBlockSMemImplI24ElementwiseScaleMaskLoadIffbE11DirectStoreIffEfLi1ELi1024EL9Algorithm0EEvT_T0_ll
        .type           _Z20SoftmaxBlockSMemImplI24ElementwiseScaleMaskLoadIffbE11DirectStoreIffEfLi1ELi1024EL9Algorithm0EEvT_T0_ll,@function
        .size           _Z20SoftmaxBlockSMemImplI24ElementwiseScaleMaskLoadIffbE11DirectStoreIffEfLi1ELi1024EL9Algorithm0EEvT_T0_ll,(.L_x_37847 - _Z20SoftmaxBlockSMemImplI24ElementwiseScaleMaskLoadIffbE11DirectStoreIffEfLi1ELi1024EL9Algorithm0EEvT_T0_ll)
        .other          _Z20SoftmaxBlockSMemImplI24ElementwiseScaleMaskLoadIffbE11DirectStoreIffEfLi1ELi1024EL9Algorithm0EEvT_T0_ll,@"STO_CUDA_ENTRY STV_DEFAULT"
_Z20SoftmaxBlockSMemImplI24ElementwiseScaleMaskLoadIffbE11DirectStoreIffEfLi1ELi1024EL9Algorithm0EEvT_T0_ll:
.text._Z20SoftmaxBlockSMemImplI24ElementwiseScaleMaskLoadIffbE11DirectStoreIffEfLi1ELi1024EL9Algorithm0EEvT_T0_ll:
        /* <DEDUP_REMOVED lines=15> */
[----:B------:R-:W-:Y:S01]  /*00f0*/  LOP3.LUT R22, R23, 0x400, RZ, 0xfc, !PT ;  /* 0x0000040017167812 */ /* 0x000fe200078efcff */
[----:B------:R-:W-:Y:S01]  /*0100*/  ULEA UR5, UR7, UR4, 0x18 ;  /* 0x0000000407057291 */ /* 0x000fe2000f8ec0ff */
[C---:B-1----:R-:W-:Y:S01]  /*0110*/  IADD3 R0, P0, PT, R3.reuse, R24, RZ ;  /* 0x0000001803007210 */ /* 0x042fe20007f1e0ff */
[----:B------:R-:W-:Y:S01]  /*0120*/  IMAD.IADD R24, R3, 0x1, R24 ;  /* 0x0000000103187824 */ /* 0x000fe200078e0218 */
[----:B------:R-:W-:Y:S01]  /*0130*/  LOP3.LUT R21, R23, 0x800, RZ, 0xfc, !PT ;  /* 0x0000080017157812 */ /* 0x000fe200078efcff */
[----:B------:R-:W-:Y:S01]  /*0140*/  UMOV UR4, URZ ;  /* 0x000000ff00047c82 */ /* 0x000fe20008000000 */
[----:B------:R-:W-:-:S02]  /*0150*/  IADD3.X R2, PT, PT, R25, -0x1, RZ, P0, !PT ;  /* 0xffffffff19027810 */ /* 0x000fc400007fe4ff */
[----:B------:R-:W-:Y:S02]  /*0160*/  SHF.R.U32.HI R25, RZ, 0x3, R23 ;  /* 0x00000003ff197819 */ /* 0x000fe40000011617 */
[----:B------:R-:W-:Y:S02]  /*0170*/  LOP3.LUT R20, R23, 0xc00, RZ, 0xfc, !PT ;  /* 0x00000c0017147812 */ /* 0x000fe400078efcff */
[----:B------:R-:W-:Y:S02]  /*0180*/  LOP3.LUT R25, R25, 0x7c, RZ, 0xc0, !PT ;  /* 0x0000007c19197812 */ /* 0x000fe400078ec0ff */
[----:B------:R-:W-:Y:S02]  /*0190*/  LEA R23, R23, UR6, 0x2 ;  /* 0x0000000617177c11 */ /* 0x000fe4000f8e10ff */
[----:B--2-4-:R-:W-:-:S07]  /*01a0*/  LOP3.LUT R3, R0, 0xc00, RZ, 0xc0, !PT ;  /* 0x00000c0000037812 */ /* 0x014fce00078ec0ff */
.L_x_28889:
        /* <DEDUP_REMOVED lines=22> */
[----:B------:R-:W-:Y:S02]  /*0310*/  IADD3 R8, P3, PT, R4, UR18, RZ ;  /* 0x0000001204087c10 */ /* 0x000fe4000ff7e0ff */
[----:B------:R-:W-:-:S04]  /*0320*/  IADD3 R5, PT, PT, R5, R7, RZ ;  /* 0x0000000705057210 */ /* 0x000fc80007ffe0ff */
        /* <DEDUP_REMOVED lines=25> */
[----:B------:R-:W-:Y:S01]  /*04c0*/  IMAD.MOV.U32 R4, RZ, RZ, R21 ;  /* 0x000000ffff047224 */ /* 0x000fe200078e0015 */
[----:B------:R-:W-:Y:S02]  /*04d0*/  @P3 MOV R4, R20 ;  /* 0x0000001400043202 */ /* 0x000fe40000000f00 */
[----:B------:R-:W-:-:S07]  /*04e0*/  @P3 FMNMX R5, R5, R10, !PT ;  /* 0x0000000a05053209 */ /* 0x000fce0007800000 */
.L_x_28857:
[----:B------:R-:W-:Y:S05]  /*04f0*/  BSYNC.RECONVERGENT B1 ;  /* 0x0000000000017941 */ /* 0x000fea0003800200 */
.L_x_28856:
[----:B------:R-:W-:Y:S05]  /*0500*/  @!P1 BRA `(.L_x_28855) ;  /* 0x0000000000dc9947 */ /* 0x000fea0003800000 */
[----:B------:R-:W1:Y:S01]  /*0510*/  LDC.64 R8, c[0x0][0x390] ;  /* 0x0000e400ff087b82 */ /* 0x000e620000000a00 */
[----:B------:R-:W2:Y:S01]  /*0520*/  LDCU.64 UR10, c[0x0][0x380] ;  /* 0x00007000ff0a77ac */ /* 0x000ea20008000a00 */
[----:B------:R-:W-:Y:S02]  /*0530*/  HFMA2 R11, -RZ, RZ, 0, 0 ;  /* 0x00000000ff0b7431 */ /* 0x000fe400000001ff */
[----:B0-----:R-:W-:Y:S01]  /*0540*/  IMAD.MOV.U32 R10, RZ, RZ, R4 ;  /* 0x000000ffff0a7224 */ /* 0x001fe200078e0004 */
[----:B------:R-:W-:Y:S02]  /*0550*/  UMOV UR6, 0x400 ;  /* 0x0000040000067882 */ /* 0x000fe40000000000 */
[----:B------:R-:W-:Y:S01]  /*0560*/  UIADD3 UR6, UPT, UPT, UR6, 0x150, URZ ;  /* 0x0000015006067890 */ /* 0x000fe2000fffe0ff */
        /* <DEDUP_REMOVED lines=15> */
.L_x_28858:
[----:B------:R-:W2:Y:S04]  /*0660*/  LDG.E.U8 R10, desc[UR12][R6.64+0x400] ;  /* 0x0004000c060a7981 */ /* 0x000ea8000c1e1100 */
[----:B------:R-:W3:Y:S04]  /*0670*/  LDG.E.U8 R15, desc[UR12][R6.64+-0x800] ;  /* 0xfff8000c060f7981 */ /* 0x000ee8000c1e1100 */
[----:B------:R-:W4:Y:S04]  /*0680*/  LDG.E R16, desc[UR12][R8.64+-0x2000] ;  /* 0xffe0000c08107981 */ /* 0x000f28000c1e1900 */
[----:B------:R-:W5:Y:S04]  /*0690*/  LDG.E.U8 R14, desc[UR12][R6.64] ;  /* 0x0000000c060e7981 */ /* 0x000f68000c1e1100 */
[----:B------:R-:W4:Y:S04]  /*06a0*/  LDG.E.U8 R17, desc[UR12][R6.64+-0x400] ;  /* 0xfffc000c06117981 */ /* 0x000f28000c1e1100 */
[----:B------:R-:W4:Y:S04]  /*06b0*/  LDG.E R18, desc[UR12][R8.64+-0x1000] ;  /* 0xfff0000c08127981 */ /* 0x000f28000c1e1900 */
[----:B------:R-:W4:Y:S04]  /*06c0*/  LDG.E R26, desc[UR12][R8.64] ;  /* 0x0000000c081a7981 */ /* 0x000f28000c1e1900 */
[----:B------:R-:W4:Y:S01]  /*06d0*/  LDG.E R12, desc[UR12][R8.64+0x1000] ;  /* 0x0010000c080c7981 */ /* 0x000f22000c1e1900 */
[----:B------:R-:W-:Y:S01]  /*06e0*/  VIADD R4, R4, 0x1000 ;  /* 0x0000100004047836 */ /* 0x000fe20000000000 */
[----:B--2---:R-:W-:-:S02]  /*06f0*/  ISETP.NE.AND P4, PT, R10, RZ, PT ;  /* 0x000000ff0a00720c */ /* 0x004fc40003f85270 */
[----:B------:R-:W0:Y:S01]  /*0700*/  LDC.64 R10, c[0x0][0x398] ;  /* 0x0000e600ff0a7b82 */ /* 0x000e220000000a00 */
[----:B---3--:R-:W-:Y:S02]  /*0710*/  ISETP.NE.AND P1, PT, R15, RZ, PT ;  /* 0x000000ff0f00720c */ /* 0x008fe40003f25270 */
[----:B-----5:R-:W-:Y:S02]  /*0720*/  ISETP.NE.AND P3, PT, R14, RZ, PT ;  /* 0x000000ff0e00720c */ /* 0x020fe40003f65270 */
[----:B----4-:R-:W-:Y:S01]  /*0730*/  ISETP.NE.AND P2, PT, R17, RZ, PT ;  /* 0x000000ff1100720c */ /* 0x010fe20003f45270 */
[-C--:B0-----:R-:W-:Y:S01]  /*0740*/  FMUL R15, R16, R11.reuse ;  /* 0x0000000b100f7220 */ /* 0x081fe20000400000 */
[----:B------:R-:W-:-:S04]  /*0750*/  FMUL R17, R18, R11 ;  /* 0x0000000b12117220 */ /* 0x000fc80000400000 */
[-C--:B------:R-:W-:Y:S02]  /*0760*/  FSEL R14, R15, R10.reuse, P1 ;  /* 0x0000000a0f0e7208 */ /* 0x080fe40000800000 */
[----:B------:R-:W-:Y:S01]  /*0770*/  ISETP.GE.AND P1, PT, R4, UR14, PT ;  /* 0x0000000e04007c0c */ /* 0x000fe2000bf26270 */
[----:B------:R-:W-:Y:S01]  /*0780*/  FMUL R19, R26, R11 ;  /* 0x0000000b1a137220 */ /* 0x000fe20000400000 */
[----:B------:R-:W-:-:S04]  /*0790*/  FSEL R16, R17, R10, P2 ;  /* 0x0000000a11107208 */ /* 0x000fc80001000000 */
[----:B------:R-:W-:Y:S01]  /*07a0*/  FSEL R18, R19, R10, P3 ;  /* 0x0000000a13127208 */ /* 0x000fe20001800000 */
[----:B------:R-:W-:Y:S01]  /*07b0*/  @P4 FMUL R10, R12, R11 ;  /* 0x0000000b0c0a4220 */ /* 0x000fe20000400000 */
[----:B------:R-:W-:Y:S02]  /*07c0*/  IADD3 R6, P3, PT, R6, 0x1000, RZ ;  /* 0x0000100006067810 */ /* 0x000fe40007f7e0ff */
[----:B------:R-:W-:Y:S02]  /*07d0*/  IADD3 R8, P2, PT, R8, 0x4000, RZ ;  /* 0x0000400008087810 */ /* 0x000fe40007f5e0ff */
[----:B------:R-:W-:Y:S01]  /*07e0*/  FMNMX3 R5, R5, R14, R16, !PT ;  /* 0x0000000e05057276 */ /* 0x000fe20007800010 */
[----:B------:R-:W-:Y:S01]  /*07f0*/  STS [R13+-0x2000], R14 ;  /* 0xffe0000e0d007388 */ /* 0x000fe20000000800 */
[----:B------:R-:W-:Y:S01]  /*0800*/  IADD3.X R9, PT, PT, RZ, R9, RZ, P2, !PT ;  /* 0x00000009ff097210 */ /* 0x000fe200017fe4ff */
[----:B------:R-:W-:Y:S01]  /*0810*/  IMAD.X R7, RZ, RZ, R7, P3 ;  /* 0x000000ffff077224 */ /* 0x000fe200018e0607 */
[----:B------:R-:W-:Y:S01]  /*0820*/  FMNMX3 R5, R5, R18, R10, !PT ;  /* 0x0000001205057276 */ /* 0x000fe2000780000a */
[----:B------:R-:W-:Y:S04]  /*0830*/  STS [R13+-0x1000], R16 ;  /* 0xfff000100d007388 */ /* 0x000fe80000000800 */
[----:B------:R-:W-:Y:S04]  /*0840*/  STS [R13], R18 ;  /* 0x000000120d007388 */ /* 0x000fe80000000800 */
[----:B------:R0:W-:Y:S02]  /*0850*/  STS [R13+0x1000], R10 ;  /* 0x0010000a0d007388 */ /* 0x0001e40000000800 */
[----:B0-----:R-:W-:Y:S01]  /*0860*/  IADD3 R13, PT, PT, R13, 0x4000, RZ ;  /* 0x000040000d0d7810 */ /* 0x001fe20007ffe0ff */
[----:B------:R-:W-:Y:S06]  /*0870*/  @!P1 BRA `(.L_x_28858) ;  /* 0xfffffffc00789947 */ /* 0x000fec000383ffff */
.L_x_28855:
[----:B------:R-:W-:Y:S05]  /*0880*/  BSYNC.RECONVERGENT B0 ;  /* 0x0000000000007941 */ /* 0x000fea0003800200 */
.L_x_28854:
        /* <DEDUP_REMOVED lines=26> */
.L_x_28860:
[----:B------:R-:W-:Y:S05]  /*0a30*/  BSYNC.RECONVERGENT B0 ;  /* 0x0000000000007941 */ /* 0x000fea0003800200 */
.L_x_28859:
        /* <DEDUP_REMOVED lines=8> */
[----:B------:R-:W4:Y:S04]  /*0ac0*/  LDS.128 R16, [UR6+0x30] ;  /* 0x00003006ff107984 */ /* 0x000f280008000c00 */
[----:B0-----:R-:W0:Y:S04]  /*0ad0*/  LDS.128 R8, [UR6+0x40] ;  /* 0x00004006ff087984 */ /* 0x001e280008000c00 */
[----:B------:R-:W5:Y:S01]  /*0ae0*/  LDS.128 R12, [UR6+0x50] ;  /* 0x00005006ff0c7984 */ /* 0x000f620008000c00 */
[----:B--2---:R-:W-:-:S04]  /*0af0*/  FMNMX3 R5, R27, R5, R6, !PT ;  /* 0x000000051b057276 */ /* 0x004fc80007800006 */
[----:B----4-:R-:W-:Y:S02]  /*0b00*/  FMNMX3 R16, R5, R7, R16, !PT ;  /* 0x0000000705107276 */ /* 0x010fe40007800010 */
[----:B------:R-:W2:Y:S02]  /*0b10*/  LDS.128 R4, [UR6+0x60] ;  /* 0x00006006ff047984 */ /* 0x000ea40008000c00 */
[----:B------:R-:W-:-:S04]  /*0b20*/  FMNMX3 R16, R16, R17, R18, !PT ;  /* 0x0000001110107276 */ /* 0x000fc80007800012 */
[----:B0-----:R-:W-:Y:S02]  /*0b30*/  FMNMX3 R8, R16, R19, R8, !PT ;  /* 0x0000001310087276 */ /* 0x001fe40007800008 */
[----:B------:R-:W0:Y:S02]  /*0b40*/  LDS.128 R16, [UR6+0x70] ;  /* 0x00007006ff107984 */ /* 0x000e240008000c00 */
[----:B------:R-:W-:-:S04]  /*0b50*/  FMNMX3 R8, R8, R9, R10, !PT ;  /* 0x0000000908087276 */ /* 0x000fc8000780000a */
[----:B-----5:R-:W-:-:S04]  /*0b60*/  FMNMX3 R8, R8, R11, R12, !PT ;  /* 0x0000000b08087276 */ /* 0x020fc8000780000c */
[----:B------:R-:W-:Y:S02]  /*0b70*/  FMNMX3 R13, R8, R13, R14, !PT ;  /* 0x0000000d080d7276 */ /* 0x000fe4000780000e */
[----:B------:R-:W4:Y:S02]  /*0b80*/  LDS.128 R8, [UR6+0x80] ;  /* 0x00008006ff087984 */ /* 0x000f240008000c00 */
[----:B--2---:R-:W-:Y:S02]  /*0b90*/  FMNMX3 R4, R13, R15, R4, !PT ;  /* 0x0000000f0d047276 */ /* 0x004fe40007800004 */
[----:B------:R-:W2:Y:S02]  /*0ba0*/  LDS.128 R12, [UR6+0x90] ;  /* 0x00009006ff0c7984 */ /* 0x000ea40008000c00 */
[----:B------:R-:W-:-:S04]  /*0bb0*/  FMNMX3 R4, R4, R5, R6, !PT ;  /* 0x0000000504047276 */ /* 0x000fc80007800006 */
[----:B0-----:R-:W-:-:S04]  /*0bc0*/  FMNMX3 R4, R4, R7, R16, !PT ;  /* 0x0000000704047276 */ /* 0x001fc80007800010 */
[----:B------:R-:W-:-:S04]  /*0bd0*/  FMNMX3 R4, R4, R17, R18, !PT ;  /* 0x0000001104047276 */ /* 0x000fc80007800012 */
[----:B----4-:R-:W-:-:S04]  /*0be0*/  FMNMX3 R4, R4, R19, R8, !PT ;  /* 0x0000001304047276 */ /* 0x010fc80007800008 */
[----:B------:R-:W-:-:S04]  /*0bf0*/  FMNMX3 R4, R4, R9, R10, !PT ;  /* 0x0000000904047276 */ /* 0x000fc8000780000a */
[----:B--2---:R-:W-:-:S04]  /*0c00*/  FMNMX3 R4, R4, R11, R12, !PT ;  /* 0x0000000b04047276 */ /* 0x004fc8000780000c */
[----:B------:R-:W-:-:S04]  /*0c10*/  FMNMX3 R4, R4, R13, R14, !PT ;  /* 0x0000000d04047276 */ /* 0x000fc8000780000e */
[----:B------:R-:W-:-:S05]  /*0c20*/  FMNMX R4, R4, R15, !PT ;  /* 0x0000000f04047209 */ /* 0x000fca0007800000 */
[----:B------:R4:W-:Y:S02]  /*0c30*/  STS [UR6+0xa4], R4 ;  /* 0x0000a404ff007988 */ /* 0x0009e40008000806 */
.L_x_28862:
[----:B------:R-:W-:Y:S05]  /*0c40*/  BSYNC.RECONVERGENT B0 ;  /* 0x0000000000007941 */ /* 0x000fea0003800200 */
.L_x_28861:
[----:B------:R-:W5:Y:S01]  /*0c50*/  LDCU UR6, c[0x0][0x3bc] ;  /* 0x00007780ff0677ac */ /* 0x000f620008000800 */
[----:B------:R-:W1:Y:S01]  /*0c60*/  S2R R7, SR_CgaCtaId ;  /* 0x0000000000077919 */ /* 0x000e620000008800 */
[----:B------:R-:W-:Y:S01]  /*0c70*/  BAR.SYNC.DEFER_BLOCKING 0x0 ;  /* 0x0000000000007b1d */ /* 0x000fe20000010000 */
[----:B------:R-:W-:Y:S01]  /*0c80*/  ISETP.GE.U32.AND P6, PT, R28, UR14, PT ;  /* 0x0000000e1c007c0c */ /* 0x000fe2000bfc6070 */
[----:B--2---:R-:W-:Y:S01]  /*0c90*/  HFMA2 R5, -RZ, RZ, 0, 0 ;  /* 0x00000000ff057431 */ /* 0x004fe200000001ff */
[----:B------:R-:W-:-:S03]  /*0ca0*/  MOV R6, 0x400 ;  /* 0x0000040000067802 */ /* 0x000fc60000000f00 */
[----:B------:R-:W-:Y:S01]  /*0cb0*/  BSSY.RECONVERGENT B0, `(.L_x_28863) ;  /* 0x0000076000007945 */ /* 0x000fe20003800200 */
[----:B-----5:R-:W-:Y:S02]  /*0cc0*/  ISETP.GE.AND.EX P6, PT, RZ, UR6, PT, P6 ;  /* 0x00000006ff007c0c */ /* 0x020fe4000bfc6360 */
[----:B-1-3--:R-:W-:-:S11]  /*0cd0*/  LEA R27, R7, R6, 0x18 ;  /* 0x00000006071b7211 */ /* 0x00afd600078ec0ff */
[----:B------:R-:W-:Y:S05]  /*0ce0*/  @P6 BRA `(.L_x_28864) ;  /* 0x0000000400c86947 */ /* 0x000fea0003800000 */
[----:B----4-:R1:W2:Y:S01]  /*0cf0*/  LDS R4, [R27+0xa4] ;  /* 0x0000a4001b047984 */ /* 0x0102a20000000800 */
[----:B------:R-:W-:Y:S01]  /*0d00*/  ISETP.NE.U32.AND P6, PT, R3, 0xc00, PT ;  /* 0x00000c000300780c */ /* 0x000fe20003fc5070 */
[----:B------:R-:W-:Y:S01]  /*0d10*/  BSSY.RECONVERGENT B1, `(.L_x_28865) ;  /* 0x0000033000017945 */ /* 0x000fe20003800200 */
[----:B------:R-:W-:Y:S02]  /*0d20*/  IMAD.MOV.U32 R5, RZ, RZ, RZ ;  /* 0x000000ffff057224 */ /* 0x000fe400078e00ff */
[----:B------:R-:W-:-:S13]  /*0d30*/  ISETP.NE.AND.EX P6, PT, RZ, RZ, PT, P6 ;  /* 0x000000ffff00720c */ /* 0x000fda0003fc5360 */
[----:B-1----:R-:W-:Y:S05]  /*0d40*/  @!P6 BRA `(.L_x_28866) ;  /* 0x0000000000bce947 */ /* 0x002fea0003800000 */
[----:B------:R-:W2:Y:S01]  /*0d50*/  LDS R5, [R23] ;  /* 0x0000000017057984 */ /* 0x000ea20000000800 */
[----:B------:R-:W-:Y:S01]  /*0d60*/  MOV R8, 0x3bbb989d ;  /* 0x3bbb989d00087802 */ /* 0x000fe20000000f00 */
[----:B------:R-:W-:Y:S01]  /*0d70*/  IMAD.MOV.U32 R9, RZ, RZ, 0x437c0000 ;  /* 0x437c0000ff097424 */ /* 0x000fe200078e00ff */
[----:B------:R-:W-:Y:S01]  /*0d80*/  ISETP.NE.U32.AND P6, PT, R3, RZ, PT ;  /* 0x000000ff0300720c */ /* 0x000fe20003fc5070 */
        /* <DEDUP_REMOVED lines=11> */
[----:B------:R-:W-:Y:S01]  /*0e40*/  FADD R5, RZ, R10 ;  /* 0x0000000aff057221 */ /* 0x000fe20000000000 */
[----:B------:R1:W-:Y:S01]  /*0e50*/  STS [R23], R10 ;  /* 0x0000000a17007388 */ /* 0x0003e20000000800 */
[----:B------:R-:W-:Y:S05]  /*0e60*/  @!P6 BRA `(.L_x_28866) ;  /* 0x000000000074e947 */ /* 0x000fea0003800000 */
[----:B------:R-:W0:Y:S01]  /*0e70*/  LDS R11, [R23+0x1000] ;  /* 0x00100000170b7984 */ /* 0x000e220000000800 */
[----:B------:R-:W-:Y:S01]  /*0e80*/  ISETP.NE.U32.AND P6, PT, R3, 0x400, PT ;  /* 0x000004000300780c */ /* 0x000fe20003fc5070 */
[----:B------:R-:W-:-:S03]  /*0e90*/  IMAD.MOV.U32 R28, RZ, RZ, R21 ;  /* 0x000000ffff1c7224 */ /* 0x000fc600078e0015 */
[----:B------:R-:W-:Y:S01]  /*0ea0*/  ISETP.NE.AND.EX P6, PT, RZ, RZ, PT, P6 ;  /* 0x000000ffff00720c */ /* 0x000fe20003fc5360 */
[----:B0-----:R-:W-:-:S04]  /*0eb0*/  FADD R11, -R4, R11 ;  /* 0x0000000b040b7221 */ /* 0x001fc80000000100 */
[----:B-1----:R-:W-:-:S04]  /*0ec0*/  FFMA.SAT R10, R11, R8, 0.5 ;  /* 0x3f0000000b0a7423 */ /* 0x002fc80000002008 */
        /* <DEDUP_REMOVED lines=15> */
[C---:B---3--:R-:W-:Y:S01]  /*0fc0*/  FADD R10, R8.reuse, -12583039 ;  /* 0xcb40007f080a7421 */ /* 0x048fe20000000000 */
[----:B------:R-:W-:-:S03]  /*0fd0*/  SHF.L.U32 R8, R8, 0x17, RZ ;  /* 0x0000001708087819 */ /* 0x000fc600000006ff */
[----:B------:R-:W-:-:S04]  /*0fe0*/  FFMA R10, R11, 1.4426950216293334961, -R10 ;  /* 0x3fb8aa3b0b0a7823 */ /* 0x000fc8000000080a */
[----:B------:R-:W-:-:S04]  /*0ff0*/  FFMA R10, R11, 1.925963033500011079e-08, R10 ;  /* 0x32a570600b0a7823 */ /* 0x000fc8000000000a */
[----:B------:R-:W0:Y:S02]  /*1000*/  MUFU.EX2 R9, R10 ;  /* 0x0000000a00097308 */ /* 0x000e240000000800 */
[----:B0-----:R-:W-:-:S04]  /*1010*/  FMUL R8, R8, R9 ;  /* 0x0000000908087220 */ /* 0x001fc80000400000 */
[----:B------:R-:W-:Y:S01]  /*1020*/  FADD R5, R5, R8 ;  /* 0x0000000805057221 */ /* 0x000fe20000000000 */
[----:B------:R4:W-:Y:S06]  /*1030*/  STS [R23+0x2000], R8 ;  /* 0x0020000817007388 */ /* 0x0009ec0000000800 */
.L_x_28866:
[----:B------:R-:W-:Y:S05]  /*1040*/  BSYNC.RECONVERGENT B1 ;  /* 0x0000000000017941 */ /* 0x000fea0003800200 */
.L_x_28865:
[----:B------:R-:W-:-:S04]  /*1050*/  ISETP.GE.U32.AND P6, PT, R0, 0xc00, PT ;  /* 0x00000c000000780c */ /* 0x000fc80003fc6070 */
[----:B------:R-:W-:-:S13]  /*1060*/  ISETP.GE.U32.AND.EX P6, PT, R2, RZ, PT, P6 ;  /* 0x000000ff0200720c */ /* 0x000fda0003fc6160 */
[----:B------:R-:W-:Y:S05]  /*1070*/  @!P6 BRA `(.L_x_28864) ;  /* 0x0000000000e4e947 */ /* 0x000fea0003800000 */
[----:B------:R-:W-:-:S04]  /*1080*/  IADD3 R6, PT, PT, R6, 0x150, RZ ;  /* 0x0000015006067810 */ /* 0x000fc80007ffe0ff */
[----:B------:R-:W-:-:S07]  /*1090*/  LEA R7, R7, R6, 0x18 ;  /* 0x0000000607077211 */ /* 0x000fce00078ec0ff */
.L_x_28867:
[C---:B-1----:R-:W-:Y:S02]  /*10a0*/  IMAD R6, R28.reuse, 0x4, R7 ;  /* 0x000000041c067824 */ /* 0x042fe400078e0207 */
[----:B------:R-:W-:Y:S02]  /*10b0*/  HFMA2 R11, -RZ, RZ, 0.96630859375, -0.0022525787353515625 ;  /* 0x3bbb989dff0b7431 */ /* 0x000fe400000001ff */
[----:B0-----:R-:W-:Y:S01]  /*10c0*/  IMAD.MOV.U32 R12, RZ, RZ, 0x437c0000 ;  /* 0x437c0000ff0c7424 */ /* 0x001fe200078e00ff */
[----:B------:R-:W-:Y:S01]  /*10d0*/  IADD3 R28, PT, PT, R28, 0x1000, RZ ;  /* 0x000010001c1c7810 */ /* 0x000fe20007ffe0ff */
[----:B------:R-:W2:Y:S03]  /*10e0*/  LDS R9, [R6] ;  /* 0x0000000006097984 */ /* 0x000ea60000000800 */
[----:B------:R-:W-:Y:S01]  /*10f0*/  ISETP.GE.U32.AND P6, PT, R28, UR14, PT ;  /* 0x0000000e1c007c0c */ /* 0x000fe2000bfc6070 */
[----:B------:R-:W0:Y:S03]  /*1100*/  LDS R17, [R6+0x1000] ;  /* 0x0010000006117984 */ /* 0x000e260000000800 */
[----:B------:R-:W-:Y:S01]  /*1110*/  ISETP.GE.U32.AND.EX P6, PT, RZ, UR6, PT, P6 ;  /* 0x00000006ff007c0c */ /* 0x000fe2000bfc6160 */
[----:B------:R-:W1:Y:S04]  /*1120*/  LDS R15, [R6+0x2000] ;  /* 0x00200000060f7984 */ /* 0x000e680000000800 */
[----:B------:R-:W5:Y:S01]  /*1130*/  LDS R13, [R6+0x3000] ;  /* 0x00300000060d7984 */ /* 0x000f620000000800 */
[C---:B--2---:R-:W-:Y:S01]  /*1140*/  FADD R14, -R4.reuse, R9 ;  /* 0x00000009040e7221 */ /* 0x044fe20000000100 */
[----:B0-----:R-:W-:-:S03]  /*1150*/  FADD R16, -R4, R17 ;  /* 0x0000001104107221 */ /* 0x001fc60000000100 */
[-C--:B------:R-:W-:Y:S01]  /*1160*/  FFMA.SAT R9, R14, R11.reuse, 0.5 ;  /* 0x3f0000000e097423 */ /* 0x080fe2000000200b */
[----:B------:R-:W-:-:S03]  /*1170*/  FFMA.SAT R17, R16, R11, 0.5 ;  /* 0x3f00000010117423 */ /* 0x000fc6000000200b */
[-C--:B----4-:R-:W-:Y:S01]  /*1180*/  FFMA.RM R8, R9, R12.reuse, 12582913 ;  /* 0x4b40000109087423 */ /* 0x090fe2000000400c */
[----:B-1-3--:R-:W-:Y:S01]  /*1190*/  FADD R10, -R4, R15 ;  /* 0x0000000f040a7221 */ /* 0x00afe20000000100 */
        /* <DEDUP_REMOVED lines=8> */
[----:B-----5:R-:W-:Y:S02]  /*1220*/  FADD R16, -R4, R13 ;  /* 0x0000000d04107221 */ /* 0x020fe40000000100 */
[-C--:B------:R-:W-:Y:S01]  /*1230*/  FFMA.RM R13, R17, R12.reuse, 12582913 ;  /* 0x4b400001110d7423 */ /* 0x080fe2000000400c */
[----:B------:R-:W0:Y:S01]  /*1240*/  MUFU.EX2 R14, R14 ;  /* 0x0000000e000e7308 */ /* 0x000e220000000800 */
[----:B------:R-:W-:Y:S02]  /*1250*/  FFMA.SAT R17, R16, R11, 0.5 ;  /* 0x3f00000010117423 */ /* 0x000fe4000000200b */
[C---:B------:R-:W-:Y:S01]  /*1260*/  FADD R11, R13.reuse, -12583039 ;  /* 0xcb40007f0d0b7421 */ /* 0x040fe20000000000 */
[----:B------:R-:W-:Y:S01]  /*1270*/  SHF.L.U32 R13, R13, 0x17, RZ ;  /* 0x000000170d0d7819 */ /* 0x000fe200000006ff */
[----:B------:R-:W-:-:S02]  /*1280*/  FFMA.RM R12, R17, R12, 12582913 ;  /* 0x4b400001110c7423 */ /* 0x000fc4000000400c */
[----:B------:R-:W-:Y:S01]  /*1290*/  FFMA R11, R10, 1.4426950216293334961, -R11 ;  /* 0x3fb8aa3b0a0b7823 */ /* 0x000fe2000000080b */
[----:B------:R-:W1:Y:S01]  /*12a0*/  MUFU.EX2 R15, R15 ;  /* 0x0000000f000f7308 */ /* 0x000e620000000800 */
[----:B------:R-:W-:Y:S02]  /*12b0*/  FADD R17, R12, -12583039 ;  /* 0xcb40007f0c117421 */ /* 0x000fe40000000000 */
[----:B------:R-:W-:Y:S01]  /*12c0*/  FFMA R10, R10, 1.925963033500011079e-08, R11 ;  /* 0x32a570600a0a7823 */ /* 0x000fe2000000000b */
[----:B------:R-:W-:Y:S02]  /*12d0*/  IMAD.SHL.U32 R12, R12, 0x800000, RZ ;  /* 0x008000000c0c7824 */ /* 0x000fe400078e00ff */
[----:B------:R-:W-:-:S03]  /*12e0*/  FFMA R17, R16, 1.4426950216293334961, -R17 ;  /* 0x3fb8aa3b10117823 */ /* 0x000fc60000000811 */
[----:B------:R-:W2:Y:S01]  /*12f0*/  MUFU.EX2 R10, R10 ;  /* 0x0000000a000a7308 */ /* 0x000ea20000000800 */
[----:B------:R-:W-:Y:S01]  /*1300*/  FFMA R11, R16, 1.925963033500011079e-08, R17 ;  /* 0x32a57060100b7823 */ /* 0x000fe20000000011 */
[----:B------:R-:W-:Y:S01]  /*1310*/  SHF.L.U32 R17, R8, 0x17, RZ ;  /* 0x0000001708117819 */ /* 0x000fe200000006ff */
[----:B------:R-:W-:-:S04]  /*1320*/  IMAD.SHL.U32 R8, R9, 0x800000, RZ ;  /* 0x0080000009087824 */ /* 0x000fc800078e00ff */
[----:B0-----:R-:W-:Y:S01]  /*1330*/  FMUL R14, R17, R14 ;  /* 0x0000000e110e7220 */ /* 0x001fe20000400000 */
[----:B------:R-:W0:Y:S01]  /*1340*/  MUFU.EX2 R11, R11 ;  /* 0x0000000b000b7308 */ /* 0x000e220000000800 */
[----:B-1----:R-:W-:Y:S02]  /*1350*/  FMUL R8, R8, R15 ;  /* 0x0000000f08087220 */ /* 0x002fe40000400000 */
        /* <DEDUP_REMOVED lines=11> */
.L_x_28864:
[----:B------:R-:W-:Y:S05]  /*1410*/  BSYNC.RECONVERGENT B0 ;  /* 0x0000000000007941 */ /* 0x000fea0003800200 */
.L_x_28863:
[----:B01----:R-:W-:Y:S01]  /*1420*/  IMAD.MOV.U32 R12, RZ, RZ, R5 ;  /* 0x000000ffff0c7224 */ /* 0x003fe200078e0005 */
[----:B------:R-:W-:Y:S01]  /*1430*/  ISETP.GT.AND P6, PT, R26, 0x1b, PT ;  /* 0x0000001b1a00780c */ /* 0x000fe20003fc4270 */
[----:B------:R-:W0:Y:S01]  /*1440*/  S2UR UR7, SR_CgaCtaId ;  /* 0x00000000000779c3 */ /* 0x000e220000008800 */
[----:B------:R-:W-:Y:S01]  /*1450*/  UMOV UR6, 0x400 ;  /* 0x0000040000067882 */ /* 0x000fe20000000000 */
[----:B------:R-:W-:Y:S01]  /*1460*/  BSSY.RECONVERGENT B0, `(.L_x_28868) ;  /* 0x000003d000007945 */ /* 0x000fe20003800200 */
[----:B------:R-:W1:Y:S01]  /*1470*/  SHFL.DOWN PT, R5, R12, 0x1, 0x1f ;  /* 0x08201f000c057f89 */ /* 0x000e6200000e0000 */
[----:B------:R-:W-:-:S04]  /*1480*/  UIADD3 UR6, UPT, UPT, UR6, 0xa8, URZ ;  /* 0x000000a806067890 */ /* 0x000fc8000fffe0ff */
[----:B0-----:R-:W-:Y:S01]  /*1490*/  ULEA UR6, UR7, UR6, 0x18 ;  /* 0x0000000607067291 */ /* 0x001fe2000f8ec0ff */
[----:B-1----:R-:W-:Y:S01]  /*14a0*/  @!P1 FADD R12, R5, R12 ;  /* 0x0000000c050c9221 */ /* 0x002fe20000000000 */
[----:B------:R-:W-:Y:S02]  /*14b0*/  ISETP.GT.AND P1, PT, R26, 0x1d, PT ;  /* 0x0000001d1a00780c */ /* 0x000fe40003f24270 */
[----:B------:R-:W2:Y:S02]  /*14c0*/  S2R R26, SR_TID.X ;  /* 0x00000000001a7919 */ /* 0x000ea40000002100 */
[----:B------:R-:W0:Y:S09]  /*14d0*/  SHFL.DOWN PT, R5, R12, 0x2, 0x1f ;  /* 0x08401f000c057f89 */ /* 0x000e3200000e0000 */
[----:B0-----:R-:W-:Y:S01]  /*14e0*/  @!P1 FADD R12, R12, R5 ;  /* 0x000000050c0c9221 */ /* 0x001fe20000000000 */
[----:B--2-4-:R-:W-:-:S04]  /*14f0*/  SHF.R.U32.HI R4, RZ, 0x3, R26 ;  /* 0x00000003ff047819 */ /* 0x014fc8000001161a */
[----:B------:R-:W0:Y:S01]  /*1500*/  SHFL.DOWN PT, R5, R12, 0x4, 0x1f ;  /* 0x08801f000c057f89 */ /* 0x000e2200000e0000 */
[----:B------:R-:W-:Y:S01]  /*1510*/  LOP3.LUT R7, R4, 0x7c, RZ, 0xc0, !PT ;  /* 0x0000007c04077812 */ /* 0x000fe200078ec0ff */
        /* <DEDUP_REMOVED lines=9> */
[----:B---3--:R-:W2:Y:S04]  /*15b0*/  LDS.128 R8, [R27+0xd0] ;  /* 0x0000d0001b087984 */ /* 0x008ea80000000c00 */
        /* <DEDUP_REMOVED lines=39> */
.L_x_28869:
[----:B------:R-:W-:Y:S05]  /*1830*/  BSYNC.RECONVERGENT B0 ;  /* 0x0000000000007941 */ /* 0x000fea0003800200 */
.L_x_28868:
[----:B------:R-:W-:Y:S06]  /*1840*/  BAR.SYNC.DEFER_BLOCKING 0x0 ;  /* 0x0000000000007b1d */ /* 0x000fec0000010000 */
[----:B------:R-:W2:Y:S01]  /*1850*/  LDCU UR10, c[0x0][0x3b8] ;  /* 0x00007700ff0a77ac */ /* 0x000ea20008000800 */
[----:B------:R-:W-:Y:S04]  /*1860*/  BSSY.RECONVERGENT B0, `(.L_x_28870) ;  /* 0x0000099000007945 */ /* 0x000fe80003800200 */
[----:B------:R-:W-:Y:S05]  /*1870*/  @P0 BRA `(.L_x_28871) ;  /* 0x00000008005c0947 */ /* 0x000fea0003800000 */
[----:B-1----:R-:W1:Y:S01]  /*1880*/  LDS R27, [R27+0x14c] ;  /* 0x00014c001b1b7984 */ /* 0x002e620000000800 */
[----:B------:R-:W-:Y:S01]  /*1890*/  LEA.HI R6, R24, 0x1, RZ, 0x16 ;  /* 0x0000000118067811 */ /* 0x000fe200078fb0ff */
[----:B------:R-:W-:Y:S03]  /*18a0*/  BSSY.RECONVERGENT B1, `(.L_x_28872) ;  /* 0x0000042000017945 */ /* 0x000fe60003800200 */
[----:B------:R-:W-:-:S04]  /*18b0*/  LOP3.LUT R6, R6, 0x3, RZ, 0xc0, !PT ;  /* 0x0000000306067812 */ /* 0x000fc800078ec0ff */
[----:B------:R-:W-:-:S13]  /*18c0*/  ISETP.NE.AND P0, PT, R6, RZ, PT ;  /* 0x000000ff0600720c */ /* 0x000fda0003f05270 */
        /* <DEDUP_REMOVED lines=12> */
[----:B--23--:R-:W-:Y:S05]  /*1990*/  CALL.REL.NOINC `($__internal_470_$__cuda_sm3x_div_rn_noftz_f32_slowpath) ;  /* 0x0000000800347944 */ /* 0x00cfea0003c00000 */
[----:B------:R-:W-:-:S07]  /*19a0*/  MOV R7, R5 ;  /* 0x0000000500077202 */ /* 0x000fce0000000f00 */
.L_x_28875:
[----:B--2---:R-:W-:Y:S05]  /*19b0*/  BSYNC.RECONVERGENT B2 ;  /* 0x0000000000027941 */ /* 0x004fea0003800200 */
.L_x_28874:
[----:B------:R-:W0:Y:S01]  /*19c0*/  LDC.64 R4, c[0x0][0x3a8] ;  /* 0x0000ea00ff047b82 */ /* 0x000e220000000a00 */
[----:B------:R-:W-:Y:S02]  /*19d0*/  HFMA2 R11, -RZ, RZ, 0, 0 ;  /* 0x00000000ff0b7431 */ /* 0x000fe400000001ff */
[----:B---3--:R-:W-:Y:S01]  /*19e0*/  IMAD.MOV.U32 R10, RZ, RZ, R26 ;  /* 0x000000ffff0a7224 */ /* 0x008fe200078e001a */
[----:B------:R-:W-:-:S04]  /*19f0*/  MOV R26, R22 ;  /* 0x00000016001a7202 */ /* 0x000fc80000000f00 */
[----:B------:R-:W1:Y:S01]  /*1a00*/  LDC.64 R8, c[0x0][0x3a0] ;  /* 0x0000e800ff087b82 */ /* 0x000e620000000a00 */
[C---:B0-----:R-:W-:Y:S02]  /*1a10*/  IMAD R12, R4.reuse, UR4, RZ ;  /* 0x00000004040c7c24 */ /* 0x041fe4000f8e02ff */
[----:B------:R-:W-:-:S04]  /*1a20*/  IMAD.WIDE.U32 R10, R4, UR8, R10 ;  /* 0x00000008040a7c25 */ /* 0x000fc8000f8e000a */
        /* <DEDUP_REMOVED lines=20> */
[----:B----4-:R-:W-:Y:S05]  /*1b70*/  CALL.REL.NOINC `($__internal_470_$__cuda_sm3x_div_rn_noftz_f32_slowpath) ;  /* 0x0000000400bc7944 */ /* 0x010fea0003c00000 */
.L_x_28877:
[----:B------:R-:W-:Y:S05]  /*1b80*/  BSYNC.RECONVERGENT B2 ;  /* 0x0000000000027941 */ /* 0x000fea0003800200 */
.L_x_28876:
        /* <DEDUP_REMOVED lines=15> */
[----:B----4-:R-:W-:Y:S05]  /*1c80*/  CALL.REL.NOINC `($__internal_470_$__cuda_sm3x_div_rn_noftz_f32_slowpath) ;  /* 0x0000000400787944 */ /* 0x010fea0003c00000 */
.L_x_28879:
[----:B------:R-:W-:Y:S05]  /*1c90*/  BSYNC.RECONVERGENT B2 ;  /* 0x0000000000027941 */ /* 0x000fea0003800200 */
.L_x_28878:
[----:B------:R0:W-:Y:S01]  /*1ca0*/  STG.E desc[UR12][R8.64+0x2000], R5 ;  /* 0x0020000508007986 */ /* 0x0001e2000c10190c */
[----:B------:R-:W-:-:S07]  /*1cb0*/  MOV R26, R20 ;  /* 0x00000014001a7202 */ /* 0x000fce0000000f00 */
.L_x_28873:
[----:B--2---:R-:W-:Y:S05]  /*1cc0*/  BSYNC.RECONVERGENT B1 ;  /* 0x0000000000017941 */ /* 0x004fea0003800200 */
.L_x_28872:
[----:B0---4-:R-:W4:Y:S01]  /*1cd0*/  LDC.64 R6, c[0x0][0x3a0] ;  /* 0x0000e800ff067b82 */ /* 0x011f220000000a00 */
[----:B------:R-:W-:-:S07]  /*1ce0*/  ISETP.GE.U32.AND P0, PT, R24, 0xc00, PT ;  /* 0x00000c001800780c */ /* 0x000fce0003f06070 */
[----:B------:R-:W0:Y:S06]  /*1cf0*/  LDC.64 R8, c[0x0][0x3a8] ;  /* 0x0000ea00ff087b82 */ /* 0x000e2c0000000a00 */
[----:B------:R-:W-:Y:S05]  /*1d00*/  @!P0 BRA `(.L_x_28871) ;  /* 0x0000000400388947 */ /* 0x000fea0003800000 */
.L_x_28888:
[----:B------:R-:W2:Y:S01]  /*1d10*/  S2UR UR7, SR_CgaCtaId ;  /* 0x00000000000779c3 */ /* 0x000ea20000008800 */
[----:B------:R-:W-:Y:S01]  /*1d20*/  UMOV UR6, 0x400 ;  /* 0x0000040000067882 */ /* 0x000fe20000000000 */
[----:B-1----:R-:W1:Y:S01]  /*1d30*/  MUFU.RCP R4, R27 ;  /* 0x0000001b00047308 */ /* 0x002e620000001000 */
[----:B------:R-:W-:Y:S01]  /*1d40*/  UIADD3 UR6, UPT, UPT, UR6, 0x150, URZ ;  /* 0x0000015006067890 */ /* 0x000fe2000fffe0ff */
[----:B------:R-:W-:Y:S01]  /*1d50*/  BSSY.RECONVERGENT B1, `(.L_x_28880) ;  /* 0x000000f000017945 */ /* 0x000fe20003800200 */
[----:B-1----:R-:W-:-:S04]  /*1d60*/  FFMA R5, -R27, R4, 1 ;  /* 0x3f8000001b057423 */ /* 0x002fc80000000104 */
[----:B------:R-:W-:Y:S01]  /*1d70*/  FFMA R4, R4, R5, R4 ;  /* 0x0000000504047223 */ /* 0x000fe20000000004 */
[----:B--2---:R-:W-:-:S06]  /*1d80*/  ULEA UR6, UR7, UR6, 0x18 ;  /* 0x0000000607067291 */ /* 0x004fcc000f8ec0ff */
[----:B------:R-:W-:-:S05]  /*1d90*/  LEA R14, R26, UR6, 0x2 ;  /* 0x000000061a0e7c11 */ /* 0x000fca000f8e10ff */
[----:B------:R-:W1:Y:S02]  /*1da0*/  LDS R12, [R14] ;  /* 0x000000000e0c7984 */ /* 0x000e640000000800 */
[----:B-1----:R-:W1:Y:S01]  /*1db0*/  FCHK P0, R12, R27 ;  /* 0x0000001b0c007302 */ /* 0x002e620000000000 */
[----:B------:R-:W-:-:S04]  /*1dc0*/  FFMA R5, R4, R12, RZ ;  /* 0x0000000c04057223 */ /* 0x000fc800000000ff */
[----:B---3--:R-:W-:-:S04]  /*1dd0*/  FFMA R10, -R27, R5, R12 ;  /* 0x000000051b0a7223 */ /* 0x008fc8000000010c */
[----:B------:R-:W-:Y:S01]  /*1de0*/  FFMA R13, R4, R10, R5 ;  /* 0x0000000a040d7223 */ /* 0x000fe20000000005 */
[----:B-1----:R-:W-:Y:S06]  /*1df0*/  @!P0 BRA `(.L_x_28881) ;  /* 0x0000000000108947 */ /* 0x002fec0003800000 */
[----:B------:R-:W-:Y:S01]  /*1e00*/  IMAD.MOV.U32 R4, RZ, RZ, R12 ;  /* 0x000000ffff047224 */ /* 0x000fe200078e000c */
[----:B------:R-:W-:-:S07]  /*1e10*/  MOV R12, 0x1e30 ;  /* 0x00001e30000c7802 */ /* 0x000fce0000000f00 */
[----:B0---4-:R-:W-:Y:S05]  /*1e20*/  CALL.REL.NOINC `($__internal_470_$__cuda_sm3x_div_rn_noftz_f32_slowpath) ;  /* 0x0000000400107944 */ /* 0x011fea0003c00000 */
[----:B------:R-:W-:-:S07]  /*1e30*/  MOV R13, R5 ;  /* 0x00000005000d7202 */ /* 0x000fce0000000f00 */
.L_x_28881:
[----:B------:R-:W-:Y:S05]  /*1e40*/  BSYNC.RECONVERGENT B1 ;  /* 0x0000000000017941 */ /* 0x000fea0003800200 */
.L_x_28880:
        /* <DEDUP_REMOVED lines=9> */
[----:B----4-:R-:W-:-:S04]  /*1ee0*/  LEA R10, P0, R4, R6, 0x2 ;  /* 0x00000006040a7211 */ /* 0x010fc800078010ff */
[----:B------:R-:W-:Y:S01]  /*1ef0*/  LEA.HI.X R11, R4, R7, R5, 0x2, P0 ;  /* 0x00000007040b7211 */ /* 0x000fe200000f1405 */
        /* <DEDUP_REMOVED lines=10> */
[----:B------:R-:W-:Y:S05]  /*1fa0*/  CALL.REL.NOINC `($__internal_470_$__cuda_sm3x_div_rn_noftz_f32_slowpath) ;  /* 0x0000000000b07944 */ /* 0x000fea0003c00000 */
.L_x_28883:
[----:B------:R-:W-:Y:S05]  /*1fb0*/  BSYNC.RECONVERGENT B1 ;  /* 0x0000000000017941 */ /* 0x000fea0003800200 */
.L_x_28882:
        /* <DEDUP_REMOVED lines=13> */
[----:B------:R-:W-:Y:S05]  /*2090*/  CALL.REL.NOINC `($__internal_470_$__cuda_sm3x_div_rn_noftz_f32_slowpath) ;  /* 0x0000000000747944 */ /* 0x000fea0003c00000 */
[----:B------:R-:W-:-:S07]  /*20a0*/  MOV R13, R5 ;  /* 0x00000005000d7202 */ /* 0x000fce0000000f00 */
.L_x_28885:
[----:B------:R-:W-:Y:S05]  /*20b0*/  BSYNC.RECONVERGENT B1 ;  /* 0x0000000000017941 */ /* 0x000fea0003800200 */
.L_x_28884:
        /* <DEDUP_REMOVED lines=14> */
.L_x_28887:
[----:B------:R-:W-:Y:S05]  /*21a0*/  BSYNC.RECONVERGENT B1 ;  /* 0x0000000000017941 */ /* 0x000fea0003800200 */
.L_x_28886:
[----:B------:R0:W-:Y:S01]  /*21b0*/  STG.E desc[UR12][R10.64+0x3000], R5 ;  /* 0x003000050a007986 */ /* 0x0001e2000c10190c */
[----:B------:R-:W-:-:S04]  /*21c0*/  IADD3 R26, PT, PT, R26, 0x1000, RZ ;  /* 0x000010001a1a7810 */ /* 0x000fc80007ffe0ff */
[----:B------:R-:W-:-:S13]  /*21d0*/  ISETP.GE.AND P0, PT, R26, UR10, PT ;  /* 0x0000000a1a007c0c */ /* 0x000fda000bf06270 */
[----:B0-----:R-:W-:Y:S05]  /*21e0*/  @!P0 BRA `(.L_x_28888) ;  /* 0xfffffff800c88947 */ /* 0x001fea000383ffff */
.L_x_28871:
[----:B--2---:R-:W-:Y:S05]  /*21f0*/  BSYNC.RECONVERGENT B0 ;  /* 0x0000000000007941 */ /* 0x004fea0003800200 */
.L_x_28870:
[----:B------:R-:W2:Y:S01]  /*2200*/  LDCU.64 UR6, c[0x0][0x3b0] ;  /* 0x00007600ff0677ac */ /* 0x000ea20008000a00 */
[----:B------:R-:W-:-:S04]  /*2210*/  UIADD3 UR8, UP0, UPT, UR9, UR8, URZ ;  /* 0x0000000809087290 */ /* 0x000fc8000ff1e0ff */
[----:B------:R-:W-:Y:S02]  /*2220*/  UIADD3.X UR4, UPT, UPT, URZ, UR4, URZ, UP0, !UPT ;  /* 0x00000004ff047290 */ /* 0x000fe400087fe4ff */
[----:B--2---:R-:W-:-:S04]  /*2230*/  UISETP.GE.U32.AND UP0, UPT, UR8, UR6, UPT ;  /* 0x000000060800728c */ /* 0x004fc8000bf06070 */
[----:B------:R-:W-:-:S09]  /*2240*/  UISETP.GE.AND.EX UP0, UPT, UR4, UR7, UPT, UP0 ;  /* 0x000000070400728c */ /* 0x000fd2000bf06300 */
[----:B------:R-:W-:Y:S05]  /*2250*/  BRA.U !UP0, `(.L_x_28889) ;  /* 0xffffffdd08d47547 */ /* 0x000fea000b83ffff */
[----:B------:R-:W-:Y:S05]  /*2260*/  EXIT ;  /* 0x000000000000794d */ /* 0x000fea0003800000 */
        .weak           $__internal_470_$__cuda_sm3x_div_rn_noftz_f32_slowpath
        .type           $__internal_470_$__cuda_sm3x_div_rn_noftz_f32_slowpath,@function
        .size           $__internal_470_$__cuda_sm3x_div_rn_noftz_f32_slowpath,(.L_x_37847 - $__internal_470_$__cuda_sm3x_div_rn_noftz_f32_slowpath)
$__internal_470_$__cuda_sm3x_div_rn_noftz_f32_slowpath:
        /* <DEDUP_REMOVED lines=35> */
.L_x_28891:
        /* <DEDUP_REMOVED lines=51> */
.L_x_28898:
[----:B------:R-:W-:-:S04]  /*27d0*/  LOP3.LUT R4, R4, 0x80000000, RZ, 0xc0, !PT ;  /* 0x8000000004047812 */ /* 0x000fc800078ec0ff */
[----:B------:R-:W-:Y:S01]  /*27e0*/  LOP3.LUT R4, R4, 0x7f800000, RZ, 0xfc, !PT ;  /* 0x7f80000004047812 */ /* 0x000fe200078efcff */
[----:B------:R-:W-:Y:S06]  /*27f0*/  BRA `(.L_x_28899) ;  /* 0x0000000000047947 */ /* 0x000fec0003800000 */
.L_x_28897:
[----:B------:R-:W-:-:S07]  /*2800*/  LEA R4, R13, R4, 0x17 ;  /* 0x000000040d047211 */ /* 0x000fce00078eb8ff */
.L_x_28899:
[----:B------:R-:W-:Y:S05]  /*2810*/  BSYNC.RECONVERGENT B4 ;  /* 0x0000000000047941 */ /* 0x000fea0003800200 */
.L_x_28896:
[----:B------:R-:W-:Y:S05]  /*2820*/  BRA `(.L_x_28900) ;  /* 0x0000000000207947 */ /* 0x000fea0003800000 */
.L_x_28895:
[----:B------:R-:W-:-:S04]  /*2830*/  LOP3.LUT R4, R18, 0x80000000, R4, 0x48, !PT ;  /* 0x8000000012047812 */ /* 0x000fc800078e4804 */
[----:B------:R-:W-:Y:S01]  /*2840*/  LOP3.LUT R4, R4, 0x7f800000, RZ, 0xfc, !PT ;  /* 0x7f80000004047812 */ /* 0x000fe200078efcff */
[----:B------:R-:W-:Y:S06]  /*2850*/  BRA `(.L_x_28900) ;  /* 0x0000000000147947 */ /* 0x000fec0003800000 */
.L_x_28894:
[----:B------:R-:W-:Y:S01]  /*2860*/  LOP3.LUT R4, R18, 0x80000000, R4, 0x48, !PT ;  /* 0x8000000012047812 */ /* 0x000fe200078e4804 */
[----:B------:R-:W-:Y:S06]  /*2870*/  BRA `(.L_x_28900) ;  /* 0x00000000000c7947 */ /* 0x000fec0003800000 */
.L_x_28893:
[----:B------:R-:W0:Y:S01]  /*2880*/  MUFU.RSQ R4, -QNAN ;  /* 0xffc0000000047908 */ /* 0x000e220000001400 */
[----:B------:R-:W-:Y:S05]  /*2890*/  BRA `(.L_x_28900) ;  /* 0x0000000000047947 */ /* 0x000fea0003800000 */
.L_x_28892:
[----:B------:R-:W-:-:S07]  /*28a0*/  FADD.FTZ R4, R4, R27 ;  /* 0x0000001b04047221 */ /* 0x000fce0000010000 */
.L_x_28900:
[----:B------:R-:W-:Y:S05]  /*28b0*/  BSYNC.RECONVERGENT B3 ;  /* 0x0000000000037941 */ /* 0x000fea0003800200 */
.L_x_28890:
[----:B------:R-:W-:Y:S02]  /*28c0*/  HFMA2 R13, -RZ, RZ, 0, 0 ;  /* 0x00000000ff0d7431 */ /* 0x000fe400000001ff */
[----:B0-----:R-:W-:Y:S02]  /*28d0*/  IMAD.MOV.U32 R5, RZ, RZ, R4 ;  /* 0x000000ffff057224 */ /* 0x001fe400078e0004 */
[----:B------:R-:W-:Y:S05]  /*28e0*/  RET.REL.NODEC R12 `(_Z20SoftmaxBlockSMemImplI24ElementwiseScaleMaskLoadIffbE11DirectStoreIffEfLi1ELi1024EL9Algorithm0EEvT_T0_ll) ;  /* 0xffffffd40cc47950 */ /* 0x000fea0003c3ffff */
.L_x_28901:
        /* <DEDUP_REMOVED lines=9> */
.L_x_37847:


//--------------------- .text._Z20SoftmaxBlockSMemImplI24ElementwiseScaleMaskLoadIffbE11DirectStoreIffEfLi1ELi128EL9Algorithm0EEvT_T0_ll --------------------------
	.section	.text._Z20SoftmaxBlockSMemImplI24ElementwiseScaleMaskLoadIffbE11DirectStoreIffEfLi1ELi128EL9Algorithm0EEvT_T0_ll,"ax",@progbits
	.align	128
        .global         _Z20SoftmaxBlockSMemImplI24ElementwiseScaleMaskLoadIffbE11DirectStoreIffEfLi1ELi128EL9Algorithm0EEvT_T0_ll
        .type           _Z20SoftmaxBlockSMemImplI24ElementwiseScaleMaskLoadIffbE11DirectStoreIffEfLi1ELi128EL9Algorithm0EEvT_T0_ll,@function
        .size           _Z20SoftmaxBlockSMemImplI24ElementwiseScaleMaskLoadIffbE11DirectStoreIffEfLi1ELi128EL9Algorithm0EEvT_T0_ll,(.L_x_37848 - _Z20SoftmaxBlockSMemImplI24ElementwiseScaleMaskLoadIffbE11DirectStoreIffEfLi1ELi128EL9Algorithm0EEvT_T0_ll)
        .other          _Z20SoftmaxBlockSMemImplI24ElementwiseScaleMaskLoadIffbE11DirectStoreIffEfLi1ELi128EL9Algorithm0EEvT_T0_ll,@"STO_CUDA_ENTRY STV_DEFAULT"
_Z20SoftmaxBlockSMemImplI24ElementwiseScaleMaskLoadIffbE11DirectStoreIffEfLi1ELi128EL9Algorithm0EEvT_T0_ll:
.text._Z20SoftmaxBlockSMemImplI24ElementwiseScaleMaskLoadIffbE11DirectStoreIffEfLi1ELi128EL9Algorithm0EEvT_T0_ll:
        /* <DEDUP_REMOVED lines=27> */
.L_x_28933:
[----:B0-----:R-:W0:Y:S01]  /*01b0*/  S2R R0, SR_TID.X ;  /* 0x0000000000007919 */ /* 0x001e220000002100 */
[----:B------:R-:W0:Y:S01]  /*01c0*/  LDCU UR14, c[0x0][0x3b8] ;  /* 0x00007700ff0e77ac */ /* 0x000e220008000800 */
[----:B------:R-:W-:Y:S01]  /*01d0*/  BSSY.RECONVERGENT B0, `(.L_x_28902) ;  /* 0x000006c000007945 */ /* 0x000fe20003800200 */
[----:B--2---:R-:W-:Y:S01]  /*01e0*/  IMAD.MOV.U32 R9, RZ, RZ, -0x800000 ;  /* 0xff800000ff097424 */ /* 0x004fe200078e00ff */
[----:B0-----:R-:W-:-:S13]  /*01f0*/  ISETP.GE.AND P0, PT, R0, UR14, PT ;  /* 0x0000000e00007c0c */ /* 0x001fda000bf06270 */
[----:B-1-3--:R-:W-:Y:S05]  /*0200*/  @P0 BRA `(.L_x_28903) ;  /* 0x0000000400a00947 */ /* 0x00afea0003800000 */
        /* <DEDUP_REMOVED lines=47> */
.L_x_28905:
[----:B------:R-:W-:Y:S05]  /*0500*/  BSYNC.RECONVERGENT B1 ;  /* 0x0000000000017941 */ /* 0x000fea0003800200 */
.L_x_28904:
        /* <DEDUP_REMOVED lines=22> */
.L_x_28906:
        /* <DEDUP_REMOVED lines=34> */
.L_x_28903:
[----:B------:R-:W-:Y:S05]  /*0890*/  BSYNC.RECONVERGENT B0 ;  /* 0x0000000000007941 */ /* 0x000fea0003800200 */
.L_x_28902:
[----:B------:R-:W1:Y:S01]  /*08a0*/  S2R R21, SR_LANEID ;  /* 0x0000000000157919 */ /* 0x000e620000000000 */
[----:B------:R-:W-:Y:S01]  /*08b0*/  BSSY.RECONVERGENT B0, `(.L_x_28907) ;  /* 0x000001b000007945 */ /* 0x000fe20003800200 */
[----:B------:R-:W-:Y:S01]  /*08c0*/  PLOP3.LUT P4, PT, PT, PT, PT, 0x8, 0x80 ;  /* 0x000000000080781c */ /* 0x000fe20003f8e170 */
[----:B------:R-:W2:Y:S01]  /*08d0*/  SHFL.DOWN PT, R8, R9, 0x1, 0x1f ;  /* 0x08201f0009087f89 */ /* 0x000ea200000e0000 */
[----:B------:R-:W3:Y:S01]  /*08e0*/  S2R R11, SR_CgaCtaId ;  /* 0x00000000000b7919 */ /* 0x000ee20000008800 */
        /* <DEDUP_REMOVED lines=9> */
[----:B------:R-:W-:Y:S02]  /*0980*/  P2R R10, PR, RZ, 0x4 ;  /* 0x00000004ff0a7803 */ /* 0x000fe40000000000 */
[----:B------:R-:W-:-:S04]  /*0990*/  MOV R10, 0x400 ;  /* 0x00000400000a7802 */ /* 0x000fc80000000f00 */
[----:B---3--:R-:W-:-:S03]  /*09a0*/  LEA R15, R11, R10, 0x18 ;  /* 0x0000000a0b0f7211 */ /* 0x008fc600078ec0ff */
        /* <DEDUP_REMOVED lines=11> */
.L_x_28908:
[----:B------:R-:W-:Y:S05]  /*0a60*/  BSYNC.RECONVERGENT B0 ;  /* 0x0000000000007941 */ /* 0x000fea0003800200 */
.L_x_28907:
[----:B------:R-:W-:Y:S01]  /*0a70*/  BAR.SYNC.DEFER_BLOCKING 0x0 ;  /* 0x0000000000007b1d */ /* 0x000fe20000010000 */
[C---:B------:R-:W-:Y:S02]  /*0a80*/  ISETP.NE.AND P5, PT, R0.reuse, RZ, PT ;  /* 0x000000ff0000720c */ /* 0x040fe40003fa5270 */
[----:B------:R-:W-:-:S03]  /*0a90*/  ISETP.GE.U32.AND P6, PT, R0, UR14, PT ;  /* 0x0000000e00007c0c */ /* 0x000fc6000bfc6070 */
[----:B------:R-:W4:Y:S01]  /*0aa0*/  LDCU UR6, c[0x0][0x3bc] ;  /* 0x00007780ff0677ac */ /* 0x000f220008000800 */
[----:B------:R-:W-:Y:S07]  /*0ab0*/  BSSY.RECONVERGENT B0, `(.L_x_28909) ;  /* 0x000007c000007945 */ /* 0x000fee0003800200 */
[----:B--2---:R-:W2:Y:S01]  /*0ac0*/  @!P5 LDS.64 R8, [R15+0x8] ;  /* 0x000008000f08d984 */ /* 0x004ea20000000a00 */
[----:B----4-:R-:W-:-:S03]  /*0ad0*/  ISETP.GE.AND.EX P6, PT, RZ, UR6, PT, P6 ;  /* 0x00000006ff007c0c */ /* 0x010fc6000bfc6360 */
[----:B------:R-:W4:Y:S01]  /*0ae0*/  @!P5 LDS R19, [R15+0x10] ;  /* 0x000010000f13d984 */ /* 0x000f220000000800 */
[----:B--2---:R-:W-:Y:S01]  /*0af0*/  @!P5 FMNMX3 R8, R17, R8, R9, !PT ;  /* 0x000000081108d276 */ /* 0x004fe20007800009 */
[----:B------:R-:W-:-:S03]  /*0b00*/  IMAD.MOV.U32 R9, RZ, RZ, RZ ;  /* 0x000000ffff097224 */ /* 0x000fc600078e00ff */
[----:B----4-:R-:W-:-:S05]  /*0b10*/  @!P5 FMNMX R8, R8, R19, !PT ;  /* 0x000000130808d209 */ /* 0x010fca0007800000 */
[----:B------:R2:W-:Y:S01]  /*0b20*/  @!P5 STS [R15+0x18], R8 ;  /* 0x000018080f00d388 */ /* 0x0005e20000000800 */
[----:B------:R-:W-:Y:S06]  /*0b30*/  BAR.SYNC.DEFER_BLOCKING 0x0 ;  /* 0x0000000000007b1d */ /* 0x000fec0000010000 */
[----:B------:R-:W-:Y:S05]  /*0b40*/  @P6 BRA `(.L_x_28910) ;  /* 0x0000000400c86947 */ /* 0x000fea0003800000 */
[----:B--2---:R2:W4:Y:S01]  /*0b50*/  LDS R8, [R15+0x18] ;  /* 0x000018000f087984 */ /* 0x0045220000000800 */
[----:B------:R-:W-:Y:S01]  /*0b60*/  ISETP.NE.U32.AND P6, PT, R2, 0x180, PT ;  /* 0x000001800200780c */ /* 0x000fe20003fc5070 */
[----:B------:R-:W-:Y:S01]  /*0b70*/  BSSY.RECONVERGENT B1, `(.L_x_28911) ;  /* 0x0000033000017945 */ /* 0x000fe20003800200 */
[----:B------:R-:W-:Y:S02]  /*0b80*/  IMAD.MOV.U32 R9, RZ, RZ, RZ ;  /* 0x000000ffff097224 */ /* 0x000fe400078e00ff */
[----:B------:R-:W-:-:S13]  /*0b90*/  ISETP.NE.AND.EX P6, PT, RZ, RZ, PT, P6 ;  /* 0x000000ffff00720c */ /* 0x000fda0003fc5360 */
[----:B--2---:R-:W-:Y:S05]  /*0ba0*/  @!P6 BRA `(.L_x_28912) ;  /* 0x0000000000bce947 */ /* 0x004fea0003800000 */
[----:B------:R-:W4:Y:S01]  /*0bb0*/  LDS R9, [R3] ;  /* 0x0000000003097984 */ /* 0x000f220000000800 */
[----:B------:R-:W-:Y:S02]  /*0bc0*/  HFMA2 R16, -RZ, RZ, 0.96630859375, -0.0022525787353515625 ;  /* 0x3bbb989dff107431 */ /* 0x000fe400000001ff */
[----:B-1-3--:R-:W-:Y:S01]  /*0bd0*/  IMAD.MOV.U32 R17, RZ, RZ, 0x437c0000 ;  /* 0x437c0000ff117424 */ /* 0x00afe200078e00ff */
[----:B------:R-:W-:-:S04]  /*0be0*/  ISETP.NE.U32.AND P6, PT, R2, RZ, PT ;  /* 0x000000ff0200720c */ /* 0x000fc80003fc5070 */
[----:B------:R-:W-:Y:S01]  /*0bf0*/  ISETP.NE.AND.EX P6, PT, RZ, RZ, PT, P6 ;  /* 0x000000ffff00720c */ /* 0x000fe20003fc5360 */
[----:B----4-:R-:W-:-:S04]  /*0c00*/  FADD R9, -R8, R9 ;  /* 0x0000000908097221 */ /* 0x010fc80000000100 */
        /* <DEDUP_REMOVED lines=37> */
[----:B------:R-:W1:Y:S02]  /*0e60*/  MUFU.EX2 R19, R19 ;  /* 0x0000001300137308 */ /* 0x000e640000000800 */
[----:B-1----:R-:W-:-:S04]  /*0e70*/  FMUL R16, R16, R19 ;  /* 0x0000001310107220 */ /* 0x002fc80000400000 */
[----:B------:R-:W-:Y:S01]  /*0e80*/  FADD R9, R9, R16 ;  /* 0x0000001009097221 */ /* 0x000fe20000000000 */
[----:B------:R1:W-:Y:S06]  /*0e90*/  STS [R3+0x400], R16 ;  /* 0x0004001003007388 */ /* 0x0003ec0000000800 */
.L_x_28912:
[----:B------:R-:W-:Y:S05]  /*0ea0*/  BSYNC.RECONVERGENT B1 ;  /* 0x0000000000017941 */ /* 0x000fea0003800200 */
.L_x_28911:
[----:B------:R-:W-:-:S04]  /*0eb0*/  ISETP.GE.U32.AND P6, PT, R14, 0x180, PT ;  /* 0x000001800e00780c */ /* 0x000fc80003fc6070 */
[----:B------:R-:W-:-:S13]  /*0ec0*/  ISETP.GE.U32.AND.EX P6, PT, R12, RZ, PT, P6 ;  /* 0x000000ff0c00720c */ /* 0x000fda0003fc6160 */
[----:B------:R-:W-:Y:S05]  /*0ed0*/  @!P6 BRA `(.L_x_28910) ;  /* 0x0000000000e4e947 */ /* 0x000fea0003800000 */
[----:B------:R-:W-:-:S05]  /*0ee0*/  VIADD R10, R10, 0x40 ;  /* 0x000000400a0a7836 */ /* 0x000fca0000000000 */
[----:B------:R-:W-:-:S07]  /*0ef0*/  LEA R11, R11, R10, 0x18 ;  /* 0x0000000a0b0b7211 */ /* 0x000fce00078ec0ff */
.L_x_28913:
[C---:B--2---:R-:W-:Y:S01]  /*0f00*/  LEA R10, R0.reuse, R11, 0x2 ;  /* 0x0000000b000a7211 */ /* 0x044fe200078e10ff */
[----:B------:R-:W-:Y:S02]  /*0f10*/  IMAD.MOV.U32 R19, RZ, RZ, 0x3bbb989d ;  /* 0x3bbb989dff137424 */ /* 0x000fe400078e00ff */
[----:B0-2---:R-:W-:Y:S02]  /*0f20*/  IMAD.MOV.U32 R20, RZ, RZ, 0x437c0000 ;  /* 0x437c0000ff147424 */ /* 0x005fe400078e00ff */
[----:B-1-3--:R-:W4:Y:S01]  /*0f30*/  LDS R17, [R10] ;  /* 0x000000000a117984 */ /* 0x00af220000000800 */
[----:B------:R-:W-:-:S03]  /*0f40*/  VIADD R0, R0, 0x200 ;  /* 0x0000020000007836 */ /* 0x000fc60000000000 */
[----:B------:R-:W0:Y:S02]  /*0f50*/  LDS R27, [R10+0x200] ;  /* 0x000200000a1b7984 */ /* 0x000e240000000800 */
[----:B------:R-:W-:Y:S02]  /*0f60*/  ISETP.GE.U32.AND P6, PT, R0, UR14, PT ;  /* 0x0000000e00007c0c */ /* 0x000fe4000bfc6070 */
[----:B------:R-:W1:Y:S02]  /*0f70*/  LDS R25, [R10+0x400] ;  /* 0x000400000a197984 */ /* 0x000e640000000800 */
[----:B------:R-:W-:Y:S02]  /*0f80*/  ISETP.GE.U32.AND.EX P6, PT, RZ, UR6, PT, P6 ;  /* 0x00000006ff007c0c */ /* 0x000fe4000bfc6160 */
[----:B------:R-:W2:Y:S01]  /*0f90*/  LDS R23, [R10+0x600] ;  /* 0x000600000a177984 */ /* 0x000ea20000000800 */
[C---:B----4-:R-:W-:Y:S01]  /*0fa0*/  FADD R22, -R8.reuse, R17 ;  /* 0x0000001108167221 */ /* 0x050fe20000000100 */
[----:B0-----:R-:W-:-:S03]  /*0fb0*/  FADD R24, -R8, R27 ;  /* 0x0000001b08187221 */ /* 0x001fc60000000100 */
[-C--:B------:R-:W-:Y:S01]  /*0fc0*/  FFMA.SAT R17, R22, R19.reuse, 0.5 ;  /* 0x3f00000016117423 */ /* 0x080fe20000002013 */
[----:B------:R-:W-:-:S03]  /*0fd0*/  FFMA.SAT R27, R24, R19, 0.5 ;  /* 0x3f000000181b7423 */ /* 0x000fc60000002013 */
[-C--:B------:R-:W-:Y:S01]  /*0fe0*/  FFMA.RM R16, R17, R20.reuse, 12582913 ;  /* 0x4b40000111107423 */ /* 0x080fe20000004014 */
[----:B-1----:R-:W-:Y:S01]  /*0ff0*/  FADD R18, -R8, R25 ;  /* 0x0000001908127221 */ /* 0x002fe20000000100 */
        /* <DEDUP_REMOVED lines=9> */
[----:B--2---:R-:W-:Y:S02]  /*1090*/  FADD R24, -R8, R23 ;  /* 0x0000001708187221 */ /* 0x004fe40000000100 */
        /* <DEDUP_REMOVED lines=29> */
.L_x_28910:
[----:B------:R-:W-:Y:S05]  /*1270*/  BSYNC.RECONVERGENT B0 ;  /* 0x0000000000007941 */ /* 0x000fea0003800200 */
.L_x_28909:
[----:B-123--:R-:W-:Y:S01]  /*1280*/  IMAD.MOV.U32 R17, RZ, RZ, R9 ;  /* 0x000000ffff117224 */ /* 0x00efe200078e0009 */
[----:B------:R-:W-:Y:S01]  /*1290*/  ISETP.GT.AND P6, PT, R21, 0x1b, PT ;  /* 0x0000001b1500780c */ /* 0x000fe20003fc4270 */
[----:B------:R-:W4:Y:S01]  /*12a0*/  S2R R22, SR_TID.X ;  /* 0x0000000000167919 */ /* 0x000f220000002100 */
[----:B------:R-:W1:Y:S01]  /*12b0*/  S2UR UR7, SR_CgaCtaId ;  /* 0x00000000000779c3 */ /* 0x000e620000008800 */
[----:B------:R-:W-:Y:S01]  /*12c0*/  UMOV UR6, 0x400 ;  /* 0x0000040000067882 */ /* 0x000fe20000000000 */
[----:B------:R-:W2:Y:S01]  /*12d0*/  LDCU UR10, c[0x0][0x3b8] ;  /* 0x00007700ff0a77ac */ /* 0x000ea20008000800 */
[----:B------:R-:W3:Y:S01]  /*12e0*/  SHFL.DOWN PT, R0, R17, 0x1, 0x1f ;  /* 0x08201f0011007f89 */ /* 0x000ee200000e0000 */
[----:B------:R-:W-:Y:S01]  /*12f0*/  BSSY.RECONVERGENT B0, `(.L_x_28914) ;  /* 0x00000b1000007945 */ /* 0x000fe20003800200 */
[----:B------:R-:W-:-:S04]  /*1300*/  UIADD3 UR6, UPT, UPT, UR6, 0x1c, URZ ;  /* 0x0000001c06067890 */ /* 0x000fc8000fffe0ff */
[----:B-1----:R-:W-:Y:S01]  /*1310*/  ULEA UR6, UR7, UR6, 0x18 ;  /* 0x0000000607067291 */ /* 0x002fe2000f8ec0ff */
[----:B---3--:R-:W-:Y:S01]  /*1320*/  @!P1 FADD R17, R0, R17 ;  /* 0x0000001100119221 */ /* 0x008fe20000000000 */
[----:B------:R-:W-:Y:S02]  /*1330*/  ISETP.GT.AND P1, PT, R21, 0x1d, PT ;  /* 0x0000001d1500780c */ /* 0x000fe40003f24270 */
[----:B----4-:R-:W-:Y:S02]  /*1340*/  SHF.R.U32.HI R8, RZ, 0x3, R22 ;  /* 0x00000003ff087819 */ /* 0x010fe40000011616 */
[----:B------:R-:W1:Y:S02]  /*1350*/  SHFL.DOWN PT, R0, R17, 0x2, 0x1f ;  /* 0x08401f0011007f89 */ /* 0x000e6400000e0000 */
[----:B------:R-:W-:-:S07]  /*1360*/  LOP3.LUT R16, R8, 0x7c, RZ, 0xc0, !PT ;  /* 0x0000007c08107812 */ /* 0x000fce00078ec0ff */
[----:B-1----:R-:W-:-:S05]  /*1370*/  @!P1 FADD R17, R17, R0 ;  /* 0x0000000011119221 */ /* 0x002fca0000000000 */
[----:B------:R-:W1:Y:S02]  /*1380*/  SHFL.DOWN PT, R0, R17, 0x4, 0x1f ;  /* 0x08801f0011007f89 */ /* 0x000e6400000e0000 */
[----:B-1----:R-:W-:-:S05]  /*1390*/  @!P6 FADD R17, R17, R0 ;  /* 0x000000001111e221 */ /* 0x002fca0000000000 */
[----:B------:R-:W1:Y:S02]  /*13a0*/  SHFL.DOWN PT, R0, R17, 0x8, 0x1f ;  /* 0x09001f0011007f89 */ /* 0x000e6400000e0000 */
[----:B-1----:R-:W-:-:S05]  /*13b0*/  @!P2 FADD R17, R17, R0 ;  /* 0x000000001111a221 */ /* 0x002fca0000000000 */
[----:B------:R-:W1:Y:S02]  /*13c0*/  SHFL.DOWN PT, R0, R17, 0x10, 0x1f ;  /* 0x0a001f0011007f89 */ /* 0x000e6400000e0000 */
[----:B-1----:R-:W-:-:S05]  /*13d0*/  @!P3 FADD R17, R17, R0 ;  /* 0x000000001111b221 */ /* 0x002fca0000000000 */
[----:B------:R-:W-:Y:S01]  /*13e0*/  @P4 STS [R16+UR6+0x4], R17 ;  /* 0x0000041110004988 */ /* 0x000fe20008000806 */
[----:B------:R-:W-:Y:S06]  /*13f0*/  BAR.SYNC.DEFER_BLOCKING 0x0 ;  /* 0x0000000000007b1d */ /* 0x000fec0000010000 */
[----:B------:R-:W1:Y:S02]  /*1400*/  @!P5 LDS.128 R8, [R15+0x20] ;  /* 0x000020000f08d984 */ /* 0x000e640000000c00 */
[----:B-1----:R-:W-:-:S04]  /*1410*/  @!P5 FADD R9, R17, R9 ;  /* 0x000000091109d221 */ /* 0x002fc80000000000 */
[----:B------:R-:W-:-:S04]  /*1420*/  @!P5 FADD R10, R9, R10 ;  /* 0x0000000a090ad221 */ /* 0x000fc80000000000 */
[----:B------:R-:W-:-:S05]  /*1430*/  @!P5 FADD R10, R10, R11 ;  /* 0x0000000b0a0ad221 */ /* 0x000fca0000000000 */
[----:B------:R1:W-:Y:S01]  /*1440*/  @!P5 STS [R15+0x34], R10 ;  /* 0x0000340a0f00d388 */ /* 0x0003e20000000800 */
[----:B------:R-:W-:Y:S06]  /*1450*/  BAR.SYNC.DEFER_BLOCKING 0x0 ;  /* 0x0000000000007b1d */ /* 0x000fec0000010000 */
[----:B--2---:R-:W-:Y:S05]  /*1460*/  @P0 BRA `(.L_x_28915) ;  /* 0x0000000800640947 */ /* 0x004fea0003800000 */
[----:B-1----:R-:W1:Y:S01]  /*1470*/  LDS R15, [R15+0x34] ;  /* 0x000034000f0f7984 */ /* 0x002e620000000800 */
[----:B------:R-:W-:Y:S01]  /*1480*/  LEA.HI R8, R13, 0x1, RZ, 0x19 ;  /* 0x000000010d087811 */ /* 0x000fe200078fc8ff */
[----:B------:R-:W-:Y:S03]  /*1490*/  BSSY.RECONVERGENT B1, `(.L_x_28916) ;  /* 0x0000043000017945 */ /* 0x000fe60003800200 */
[----:B------:R-:W-:-:S04]  /*14a0*/  LOP3.LUT R8, R8, 0x3, RZ, 0xc0, !PT ;  /* 0x0000000308087812 */ /* 0x000fc800078ec0ff */
[----:B------:R-:W-:-:S13]  /*14b0*/  ISETP.NE.AND P0, PT, R8, RZ, PT ;  /* 0x000000ff0800720c */ /* 0x000fda0003f05270 */
[----:B------:R-:W-:Y:S05]  /*14c0*/  @!P0 BRA `(.L_x_28917) ;  /* 0x0000000000fc8947 */ /* 0x000fea0003800000 */
[----:B------:R-:W2:Y:S01]  /*14d0*/  LDS R0, [R3] ;  /* 0x0000000003007984 */ /* 0x000ea20000000800 */
        /* <DEDUP_REMOVED lines=9> */
[----:B0-----:R-:W-:-:S07]  /*1570*/  MOV R18, 0x1590 ;  /* 0x0000159000127802 */ /* 0x001fce0000000f00 */
[----:B------:R-:W-:Y:S05]  /*1580*/  CALL.REL.NOINC `($__internal_471_$__cuda_sm3x_div_rn_noftz_f32_slowpath) ;  /* 0x00000008003c7944 */ /* 0x000fea0003c00000 */
[----:B------:R-:W-:-:S07]  /*1590*/  MOV R9, R0 ;  /* 0x0000000000097202 */ /* 0x000fce0000000f00 */
.L_x_28919:
[----:B------:R-:W-:Y:S05]  /*15a0*/  BSYNC.RECONVERGENT B2 ;  /* 0x0000000000027941 */ /* 0x000fea0003800200 */
.L_x_28918:
[----:B------:R-:W1:Y:S01]  /*15b0*/  LDC.64 R16, c[0x0][0x3a8] ;  /* 0x0000ea00ff107b82 */ /* 0x000e620000000a00 */
[----:B------:R-:W-:-:S07]  /*15c0*/  IMAD.MOV.U32 R23, RZ, RZ, RZ ;  /* 0x000000ffff177224 */ /* 0x000fce00078e00ff */
[----:B------:R-:W2:Y:S01]  /*15d0*/  LDC.64 R10, c[0x0][0x3a0] ;  /* 0x0000e800ff0a7b82 */ /* 0x000ea20000000a00 */
[C---:B-1----:R-:W-:Y:S02]  /*15e0*/  IMAD R0, R16.reuse, UR4, RZ ;  /* 0x0000000410007c24 */ /* 0x042fe4000f8e02ff */
[----:B0-----:R-:W-:Y:S01]  /*15f0*/  IMAD.WIDE.U32 R18, R16, UR8, R22 ;  /* 0x0000000810127c25 */ /* 0x001fe2000f8e0016 */
[----:B------:R-:W-:-:S03]  /*1600*/  MOV R22, R7 ;  /* 0x0000000700167202 */ /* 0x000fc60000000f00 */
[----:B------:R-:W-:Y:S01]  /*1610*/  IMAD R17, R17, UR8, R0 ;  /* 0x0000000811117c24 */ /* 0x000fe2000f8e0200 */
[----:B--2---:R-:W-:-:S03]  /*1620*/  LEA R10, P0, R18, R10, 0x2 ;  /* 0x0000000a120a7211 */ /* 0x004fc600078010ff */
[----:B------:R-:W-:-:S05]  /*1630*/  IMAD.IADD R0, R19, 0x1, R17 ;  /* 0x0000000113007824 */ /* 0x000fca00078e0211 */
[----:B------:R-:W-:Y:S02]  /*1640*/  LEA.HI.X R11, R18, R11, R0, 0x2, P0 ;  /* 0x0000000b120b7211 */ /* 0x000fe400000f1400 */
[----:B------:R-:W-:-:S03]  /*1650*/  ISETP.NE.AND P0, PT, R8, 0x1, PT ;  /* 0x000000010800780c */ /* 0x000fc60003f05270 */
[----:B------:R2:W-:Y:S10]  /*1660*/  STG.E desc[UR12][R10.64], R9 ;  /* 0x000000090a007986 */ /* 0x0005f4000c10190c */
[----:B------:R-:W-:Y:S05]  /*1670*/  @!P0 BRA `(.L_x_28917) ;  /* 0x0000000000908947 */ /* 0x000fea0003800000 */
[----:B------:R-:W0:Y:S01]  /*1680*/  LDS R16, [R3+0x200] ;  /* 0x0002000003107984 */ /* 0x000e220000000800 */
[----:B------:R-:W2:Y:S01]  /*1690*/  MUFU.RCP R0, R15 ;  /* 0x0000000f00007308 */ /* 0x000ea20000001000 */
[----:B------:R-:W-:Y:S01]  /*16a0*/  ISETP.NE.AND P2, PT, R8, 0x2, PT ;  /* 0x000000020800780c */ /* 0x000fe20003f45270 */
[----:B------:R-:W-:Y:S01]  /*16b0*/  BSSY.RECONVERGENT B2, `(.L_x_28920) ;  /* 0x000000c000027945 */ /* 0x000fe20003800200 */
        /* <DEDUP_REMOVED lines=9> */
[----:B------:R-:W-:Y:S05]  /*1750*/  CALL.REL.NOINC `($__internal_471_$__cuda_sm3x_div_rn_noftz_f32_slowpath) ;  /* 0x0000000400c87944 */ /* 0x000fea0003c00000 */
[----:B------:R-:W-:-:S07]  /*1760*/  MOV R9, R0 ;  /* 0x0000000000097202 */ /* 0x000fce0000000f00 */
.L_x_28921:
[----:B------:R-:W-:Y:S05]  /*1770*/  BSYNC.RECONVERGENT B2 ;  /* 0x0000000000027941 */ /* 0x000fea0003800200 */
.L_x_28920:
[----:B------:R3:W-:Y:S01]  /*1780*/  STG.E desc[UR12][R10.64+0x200], R9 ;  /* 0x000200090a007986 */ /* 0x0007e2000c10190c */
[----:B------:R-:W-:Y:S01]  /*1790*/  IMAD.MOV.U32 R22, RZ, RZ, R6 ;  /* 0x000000ffff167224 */ /* 0x000fe200078e0006 */
        /* <DEDUP_REMOVED lines=13> */
[----:B------:R-:W-:Y:S05]  /*1870*/  CALL.REL.NOINC `($__internal_471_$__cuda_sm3x_div_rn_noftz_f32_slowpath) ;  /* 0x0000000400807944 */ /* 0x000fea0003c00000 */
[----:B------:R-:W-:-:S07]  /*1880*/  IMAD.MOV.U32 R9, RZ, RZ, R0 ;  /* 0x000000ffff097224 */ /* 0x000fce00078e0000 */
.L_x_28923:
[----:B------:R-:W-:Y:S05]  /*1890*/  BSYNC.RECONVERGENT B2 ;  /* 0x0000000000027941 */ /* 0x000fea0003800200 */
.L_x_28922:
[----:B------:R4:W-:Y:S01]  /*18a0*/  STG.E desc[UR12][R10.64+0x400], R9 ;  /* 0x000400090a007986 */ /* 0x0009e2000c10190c */
[----:B------:R-:W-:-:S07]  /*18b0*/  MOV R22, R5 ;  /* 0x0000000500167202 */ /* 0x000fce0000000f00 */
.L_x_28917:
[----:B------:R-:W-:Y:S05]  /*18c0*/  BSYNC.RECONVERGENT B1 ;  /* 0x0000000000017941 */ /* 0x000fea0003800200 */
.L_x_28916:
[----:B--234-:R-:W2:Y:S01]  /*18d0*/  LDC.64 R8, c[0x0][0x3a0] ;  /* 0x0000e800ff087b82 */ /* 0x01cea20000000a00 */
[----:B------:R-:W-:-:S07]  /*18e0*/  ISETP.GE.U32.AND P0, PT, R13, 0x180, PT ;  /* 0x000001800d00780c */ /* 0x000fce0003f06070 */
[----:B------:R-:W3:Y:S06]  /*18f0*/  LDC.64 R10, c[0x0][0x3a8] ;  /* 0x0000ea00ff0a7b82 */ /* 0x000eec0000000a00 */
[----:B------:R-:W-:Y:S05]  /*1900*/  @!P0 BRA `(.L_x_28915) ;  /* 0x00000004003c8947 */ /* 0x000fea0003800000 */
.L_x_28932:
[----:B------:R-:W4:Y:S01]  /*1910*/  S2UR UR7, SR_CgaCtaId ;  /* 0x00000000000779c3 */ /* 0x000f220000008800 */
[----:B------:R-:W-:Y:S01]  /*1920*/  UMOV UR6, 0x400 ;  /* 0x0000040000067882 */ /* 0x000fe20000000000 */
[----:B-1----:R-:W1:Y:S01]  /*1930*/  MUFU.RCP R0, R15 ;  /* 0x0000000f00007308 */ /* 0x002e620000001000 */
[----:B------:R-:W-:Y:S01]  /*1940*/  UIADD3 UR6, UPT, UPT, UR6, 0x40, URZ ;  /* 0x0000004006067890 */ /* 0x000fe2000fffe0ff */
[----:B------:R-:W-:Y:S01]  /*1950*/  BSSY.RECONVERGENT B1, `(.L_x_28924) ;  /* 0x000000f000017945 */ /* 0x000fe20003800200 */
[----:B-1----:R-:W-:-:S04]  /*1960*/  FFMA R17, -R15, R0, 1 ;  /* 0x3f8000000f117423 */ /* 0x002fc80000000100 */
[----:B------:R-:W-:Y:S01]  /*1970*/  FFMA R0, R0, R17, R0 ;  /* 0x0000001100007223 */ /* 0x000fe20000000000 */
[----:B----4-:R-:W-:-:S06]  /*1980*/  ULEA UR6, UR7, UR6, 0x18 ;  /* 0x0000000607067291 */ /* 0x010fcc000f8ec0ff */
[----:B------:R-:W-:-:S05]  /*1990*/  LEA R21, R22, UR6, 0x2 ;  /* 0x0000000616157c11 */ /* 0x000fca000f8e10ff */
[----:B0-----:R-:W0:Y:S02]  /*19a0*/  LDS R18, [R21] ;  /* 0x0000000015127984 */ /* 0x001e240000000800 */
[----:B0-----:R-:W0:Y:S01]  /*19b0*/  FCHK P0, R18, R15 ;  /* 0x0000000f12007302 */ /* 0x001e220000000000 */
[----:B------:R-:W-:-:S04]  /*19c0*/  FFMA R16, R0, R18, RZ ;  /* 0x0000001200107223 */ /* 0x000fc800000000ff */
[----:B------:R-:W-:-:S04]  /*19d0*/  FFMA R17, -R15, R16, R18 ;  /* 0x000000100f117223 */ /* 0x000fc80000000112 */
[----:B------:R-:W-:Y:S01]  /*19e0*/  FFMA R25, R0, R17, R16 ;  /* 0x0000001100197223 */ /* 0x000fe20000000010 */
[----:B0-----:R-:W-:Y:S06]  /*19f0*/  @!P0 BRA `(.L_x_28925) ;  /* 0x0000000000108947 */ /* 0x001fec0003800000 */
[----:B------:R-:W-:Y:S01]  /*1a00*/  IMAD.MOV.U32 R0, RZ, RZ, R18 ;  /* 0x000000ffff007224 */ /* 0x000fe200078e0012 */
[----:B------:R-:W-:-:S07]  /*1a10*/  MOV R18, 0x1a30 ;  /* 0x00001a3000127802 */ /* 0x000fce0000000f00 */
[----:B--23--:R-:W-:Y:S05]  /*1a20*/  CALL.REL.NOINC `($__internal_471_$__cuda_sm3x_div_rn_noftz_f32_slowpath) ;  /* 0x0000000400147944 */ /* 0x00cfea0003c00000 */
[----:B------:R-:W-:-:S07]  /*1a30*/  MOV R25, R0 ;  /* 0x0000000000197202 */ /* 0x000fce0000000f00 */
.L_x_28925:
[----:B------:R-:W-:Y:S05]  /*1a40*/  BSYNC.RECONVERGENT B1 ;  /* 0x0000000000017941 */ /* 0x000fea0003800200 */
.L_x_28924:
[----:B------:R-:W0:Y:S01]  /*1a50*/  LDS R20, [R21+0x200] ;  /* 0x0002000015147984 */ /* 0x000e220000000800 */
[C---:B---3--:R-:W-:Y:S01]  /*1a60*/  IMAD R0, R10.reuse, UR4, RZ ;  /* 0x000000040a007c24 */ /* 0x048fe2000f8e02ff */
[----:B------:R-:W1:Y:S01]  /*1a70*/  MUFU.RCP R24, R15 ;  /* 0x0000000f00187308 */ /* 0x000e620000001000 */
[----:B------:R-:W-:Y:S01]  /*1a80*/  IMAD.MOV.U32 R23, RZ, RZ, RZ ;  /* 0x000000ffff177224 */ /* 0x000fe200078e00ff */
[----:B------:R-:W-:Y:S01]  /*1a90*/  BSSY.RECONVERGENT B1, `(.L_x_28926) ;  /* 0x0000012000017945 */ /* 0x000fe20003800200 */
[----:B------:R-:W-:Y:S02]  /*1aa0*/  IMAD R17, R11, UR8, R0 ;  /* 0x000000080b117c24 */ /* 0x000fe4000f8e0200 */
[----:B------:R-:W-:-:S05]  /*1ab0*/  IMAD.WIDE.U32 R18, R10, UR8, R22 ;  /* 0x000000080a127c25 */ /* 0x000fca000f8e0016 */
[----:B------:R-:W-:Y:S02]  /*1ac0*/  IADD3 R0, PT, PT, R17, R19, RZ ;  /* 0x0000001311007210 */ /* 0x000fe40007ffe0ff */
[----:B--2---:R-:W-:-:S04]  /*1ad0*/  LEA R16, P0, R18, R8, 0x2 ;  /* 0x0000000812107211 */ /* 0x004fc800078010ff */
        /* <DEDUP_REMOVED lines=11> */
[----:B------:R-:W-:Y:S05]  /*1b90*/  CALL.REL.NOINC `($__internal_471_$__cuda_sm3x_div_rn_noftz_f32_slowpath) ;  /* 0x0000000000b87944 */ /* 0x000fea0003c00000 */
[----:B------:R-:W-:-:S07]  /*1ba0*/  MOV R19, R0 ;  /* 0x0000000000137202 */ /* 0x000fce0000000f00 */
.L_x_28927:
[----:B------:R-:W-:Y:S05]  /*1bb0*/  BSYNC.RECONVERGENT B1 ;  /* 0x0000000000017941 */ /* 0x000fea0003800200 */
.L_x_28926:
        /* <DEDUP_REMOVED lines=13> */
[----:B------:R-:W-:Y:S05]  /*1c90*/  CALL.REL.NOINC `($__internal_471_$__cuda_sm3x_div_rn_noftz_f32_slowpath) ;  /* 0x0000000000787944 */ /* 0x000fea0003c00000 */
[----:B------:R-:W-:-:S07]  /*1ca0*/  MOV R23, R0 ;  /* 0x0000000000177202 */ /* 0x000fce0000000f00 */
.L_x_28929:
[----:B------:R-:W-:Y:S05]  /*1cb0*/  BSYNC.RECONVERGENT B1 ;  /* 0x0000000000017941 */ /* 0x000fea0003800200 */
.L_x_28928:
        /* <DEDUP_REMOVED lines=15> */
.L_x_28931:
[----:B------:R-:W-:Y:S05]  /*1db0*/  BSYNC.RECONVERGENT B1 ;  /* 0x0000000000017941 */ /* 0x000fea0003800200 */
.L_x_28930:
[----:B------:R4:W-:Y:S01]  /*1dc0*/  STG.E desc[UR12][R16.64+0x600], R19 ;  /* 0x0006001310007986 */ /* 0x0009e2000c10190c */
[----:B------:R-:W-:-:S05]  /*1dd0*/  VIADD R22, R22, 0x200 ;  /* 0x0000020016167836 */ /* 0x000fca0000000000 */
[----:B------:R-:W-:-:S13]  /*1de0*/  ISETP.GE.AND P0, PT, R22, UR10, PT ;  /* 0x0000000a16007c0c */ /* 0x000fda000bf06270 */
[----:B----4-:R-:W-:Y:S05]  /*1df0*/  @!P0 BRA `(.L_x_28932) ;  /* 0xfffffff800c48947 */ /* 0x010fea000383ffff */
.L_x_28915:
[----:B------:R-:W-:Y:S05]  /*1e00*/  BSYNC.RECONVERGENT B0 ;  /* 0x0000000000007941 */ /* 0x000fea0003800200 */
.L_x_28914:
[----:B------:R-:W4:Y:S01]  /*1e10*/  LDCU.64 UR6, c[0x0][0x3b0] ;  /* 0x00007600ff0677ac */ /* 0x000f220008000a00 */
[----:B------:R-:W-:-:S04]  /*1e20*/  UIADD3 UR8, UP0, UPT, UR9, UR8, URZ ;  /* 0x0000000809087290 */ /* 0x000fc8000ff1e0ff */
[----:B------:R-:W-:Y:S02]  /*1e30*/  UIADD3.X UR4, UPT, UPT, URZ, UR4, URZ, UP0, !UPT ;  /* 0x00000004ff047290 */ /* 0x000fe400087fe4ff */
[----:B----4-:R-:W-:-:S04]  /*1e40*/  UISETP.GE.U32.AND UP0, UPT, UR8, UR6, UPT ;  /* 0x000000060800728c */ /* 0x010fc8000bf06070 */
[----:B------:R-:W-:-:S09]  /*1e50*/  UISETP.GE.AND.EX UP0, UPT, UR4, UR7, UPT, UP0 ;  /* 0x000000070400728c */ /* 0x000fd2000bf06300 */
[----:B------:R-:W-:Y:S05]  /*1e60*/  BRA.U !UP0, `(.L_x_28933) ;  /* 0xffffffe108d07547 */ /* 0x000fea000b83ffff */
[----:B------:R-:W-:Y:S05]  /*1e70*/  EXIT ;  /* 0x000000000000794d */ /* 0x000fea0003800000 */
        .weak           $__internal_471_$__cuda_sm3x_div_rn_noftz_f32_slowpath
        .type           $__internal_471_$__cuda_sm3x_div_rn_noftz_f32_slowpath,@function
        .size           $__internal_471_$__cuda_sm3x_div_rn_noftz_f32_slowpath,(.L_x_37848 - $__internal_471_$__cuda_sm3x_div_rn_noftz_f32_slowpath)
$__internal_471_$__cuda_sm3x_div_rn_noftz_f32_slowpath:
        /* <DEDUP_REMOVED lines=35> */
.L_x_28935:
        /* <DEDUP_REMOVED lines=51> */
.L_x_28942:
[----:B------:R-:W-:-:S04]  /*23e0*/  LOP3.LUT R0, R0, 0x80000000, RZ, 0xc0, !PT ;  /* 0x8000000000007812 */ /* 0x000fc800078ec0ff */
[----:B------:R-:W-:Y:S01]  /*23f0*/  LOP3.LUT R0, R0, 0x7f800000, RZ, 0xfc, !PT ;  /* 0x7f80000000007812 */ /* 0x000fe200078efcff */
[----:B------:R-:W-:Y:S06]  /*2400*/  BRA `(.L_x_28943) ;  /* 0x0000000000047947 */ /* 0x000fec0003800000 */
.L_x_28941:
[----:B------:R-:W-:-:S07]  /*2410*/  IMAD R0, R27, 0x800000, R0 ;  /* 0x008000001b007824 */ /* 0x000fce00078e0200 */
.L_x_28943:
[----:B------:R-:W-:Y:S05]  /*2420*/  BSYNC.RECONVERGENT B4 ;  /* 0x0000000000047941 */ /* 0x000fea0003800200 */
.L_x_28940:
[----:B------:R-:W-:Y:S05]  /*2430*/  BRA `(.L_x_28944) ;  /* 0x0000000000207947 */ /* 0x000fea0003800000 */
.L_x_28939:
[----:B------:R-:W-:-:S04]  /*2440*/  LOP3.LUT R0, R26, 0x80000000, R0, 0x48, !PT ;  /* 0x800000001a007812 */ /* 0x000fc800078e4800 */
[----:B------:R-:W-:Y:S01]  /*2450*/  LOP3.LUT R0, R0, 0x7f800000, RZ, 0xfc, !PT ;  /* 0x7f80000000007812 */ /* 0x000fe200078efcff */
[----:B------:R-:W-:Y:S06]  /*2460*/  BRA `(.L_x_28944) ;  /* 0x0000000000147947 */ /* 0x000fec0003800000 */
.L_x_28938:
[----:B------:R-:W-:Y:S01]  /*2470*/  LOP3.LUT R0, R26, 0x80000000, R0, 0x48, !PT ;  /* 0x800000001a007812 */ /* 0x000fe200078e4800 */
[----:B------:R-:W-:Y:S06]  /*2480*/  BRA `(.L_x_28944) ;  /* 0x00000000000c7947 */ /* 0x000fec0003800000 */
.L_x_28937:
[----:B------:R-:W0:Y:S01]  /*2490*/  MUFU.RSQ R0, -QNAN ;  /* 0xffc0000000007908 */ /* 0x000e220000001400 */
[----:B------:R-:W-:Y:S05]  /*24a0*/  BRA `(.L_x_28944) ;  /* 0x0000000000047947 */ /* 0x000fea0003800000 */
.L_x_28936:
[----:B------:R-:W-:-:S07]  /*24b0*/  FADD.FTZ R0, R0, R15 ;  /* 0x0000000f00007221 */ /* 0x000fce0000010000 */
.L_x_28944:
[----:B------:R-:W-:Y:S05]  /*24c0*/  BSYNC.RECONVERGENT B3 ;  /* 0x0000000000037941 */ /* 0x000fea0003800200 */
.L_x_28934:
[----:B------:R-:W-:-:S04]  /*24d0*/  HFMA2 R19, -RZ, RZ, 0, 0 ;  /* 0x00000000ff137431 */ /* 0x000fc800000001ff */
[----:B0-----:R-:W-:Y:S05]  /*24e0*/  RET.REL.NODEC R18 `(_Z20SoftmaxBlockSMemImplI24ElementwiseScaleMaskLoadIffbE11DirectStoreIffEfLi1ELi128EL9Algorithm0EEvT_T0_ll) ;  /* 0xffffffd812c47950 */ /* 0x001fea0003c3ffff */
.L_x_28945:
        /* <DEDUP_REMOVED lines=9> */
.L_x_37848:


//--------------------- .text._Z20SoftmaxBlockSMemImplI24ElementwiseScaleMaskLoadIffbE11DirectStoreIffEfLi2ELi256EL9Algorithm0EEvT_T0_ll --------------------------
	.section	.text._Z20SoftmaxBlockSMemImplI24ElementwiseScaleMaskLoadIffbE11DirectStoreIffEfLi2ELi256EL9Algorithm0EEvT_T0_ll,"ax",@progbits
	.align	128
        .global         _Z20SoftmaxBlockSMemImplI24ElementwiseScaleMaskLoadIffbE11DirectStoreIffEfLi2ELi256EL9Algorithm0EEvT_T0_ll
        .type           _Z20SoftmaxBlockSMemImplI24ElementwiseScaleMaskLoadIffbE11DirectStoreIffEfLi2ELi256EL9Algorithm0EEvT_T0_ll,@function
        .size           _Z20SoftmaxBlockSMemImplI24ElementwiseScaleMaskLoadIffbE11DirectStoreIffEfLi2ELi256EL9Algorithm0EEvT_T0_ll,(.L_x_37849 - _Z20SoftmaxBlockSMemImplI24ElementwiseScaleMaskLoadIffbE11DirectStoreIffEfLi2ELi256EL9Algorithm0EEvT_T0_ll)
        .other          _Z20SoftmaxBlockSMemImplI24ElementwiseScaleMaskLoadIffbE11DirectStoreIffEfLi2ELi256EL9Algorithm0EEvT_T0_ll,@"STO_CUDA_ENTRY STV_DEFAULT"
_Z20SoftmaxBlockSMemImplI24ElementwiseScaleMaskLoadIffbE11DirectStoreIffEfLi2ELi256EL9Algorithm0EEvT_T0_ll:
.text._Z20SoftmaxBlockSMemImplI24ElementwiseScaleMaskLoadIffbE11DirectStoreIffEfLi2ELi256EL9Algorithm0EEvT_T0_ll:
        /* <DEDUP_REMOVED lines=8> */
[----:B------:R-:W-:Y:S02]  /*0080*/  HFMA2 R8, -RZ, RZ, 0, 3.2961368560791015625e-05 ;  /* 0x00000229ff087431 */ /* 0x000fe400000001ff */
        /* <DEDUP_REMOVED lines=13> */
.L_x_28946:
[----:B------:R-:W1:Y:S08]  /*0160*/  S2UR UR6, SR_CTAID.X ;  /* 0x00000000000679c3 */ /* 0x000e700000002500 */
[----:B------:R-:W1:Y:S02]  /*0170*/  LDC.64 R2, c[0x0][0x3b0] ;  /* 0x0000ec00ff027b82 */ /* 0x000e640000000a00 */
[----:B-1----:R-:W-:-:S04]  /*0180*/  ISETP.LE.U32.AND P0, PT, R2, UR6, PT ;  /* 0x0000000602007c0c */ /* 0x002fc8000bf03070 */
[----:B------:R-:W-:-:S13]  /*0190*/  ISETP.GE.AND.EX P0, PT, RZ, R3, PT, P0 ;  /* 0x00000003ff00720c */ /* 0x000fda0003f06300 */
[----:B------:R-:W-:Y:S05]  /*01a0*/  @P0 EXIT ;  /* 0x000000000000094d */ /* 0x000fea0003800000 */
[----:B------:R-:W1:Y:S01]  /*01b0*/  LDC.64 R8, c[0x0][0x3b8] ;  /* 0x0000ee00ff087b82 */ /* 0x000e620000000a00 */
[----:B------:R-:W2:Y:S01]  /*01c0*/  S2R R2, SR_TID.X ;  /* 0x0000000000027919 */ /* 0x000ea20000002100 */
[----:B------:R-:W-:Y:S01]  /*01d0*/  UMOV UR4, 0x400 ;  /* 0x0000040000047882 */ /* 0x000fe20000000000 */
[----:B------:R-:W-:Y:S01]  /*01e0*/  IMAD.U32 R21, RZ, RZ, UR6 ;  /* 0x00000006ff157e24 */ /* 0x000fe2000f8e00ff */
[----:B------:R-:W-:Y:S01]  /*01f0*/  UIADD3 UR4, UPT, UPT, UR4, 0x60, URZ ;  /* 0x0000006004047890 */ /* 0x000fe2000fffe0ff */
[----:B------:R-:W3:Y:S01]  /*0200*/  S2R R26, SR_LANEID ;  /* 0x00000000001a7919 */ /* 0x000ee20000000000 */
[----:B------:R-:W-:Y:S02]  /*0210*/  IMAD.MOV.U32 R23, RZ, RZ, RZ ;  /* 0x000000ffff177224 */ /* 0x000fe400078e00ff */
[----:B------:R-:W4:Y:S08]  /*0220*/  S2UR UR5, SR_CgaCtaId ;  /* 0x00000000000579c3 */ /* 0x000f300000008800 */
[----:B------:R-:W0:Y:S01]  /*0230*/  LDC R4, c[0x0][0x370] ;  /* 0x0000dc00ff047b82 */ /* 0x000e220000000800 */
[----:B-1----:R-:W-:-:S07]  /*0240*/  LEA.HI R17, P0, R9, R8, RZ, 0x1 ;  /* 0x0000000809117211 */ /* 0x002fce00078108ff */
[----:B------:R-:W1:Y:S01]  /*0250*/  LDC.64 R6, c[0x0][0x358] ;  /* 0x0000d600ff067b82 */ /* 0x000e620000000a00 */
[----:B------:R-:W-:Y:S01]  /*0260*/  IMAD.X R0, RZ, RZ, R9, P0 ;  /* 0x000000ffff007224 */ /* 0x000fe200000e0609 */
[----:B----4-:R-:W-:Y:S01]  /*0270*/  ULEA UR4, UR5, UR4, 0x18 ;  /* 0x0000000405047291 */ /* 0x010fe2000f8ec0ff */
[----:B--2---:R-:W-:Y:S01]  /*0280*/  LOP3.LUT R19, RZ, R2, RZ, 0x33, !PT ;  /* 0x00000002ff137212 */ /* 0x004fe200078e33ff */
[C---:B------:R-:W-:Y:S02]  /*0290*/  VIADD R22, R2.reuse, 0x300 ;  /* 0x0000030002167836 */ /* 0x040fe40000000000 */
[----:B------:R-:W-:Y:S02]  /*02a0*/  SHF.R.U64 R17, R17, 0x1, R0 ;  /* 0x0000000111117819 */ /* 0x000fe40000001200 */
[C---:B------:R-:W-:Y:S02]  /*02b0*/  IADD3 R16, P0, PT, R19.reuse, R8, RZ ;  /* 0x0000000813107210 */ /* 0x040fe40007f1e0ff */
[----:B------:R-:W-:Y:S01]  /*02c0*/  IADD3 R20, PT, PT, R2, 0x200, RZ ;  /* 0x0000020002147810 */ /* 0x000fe20007ffe0ff */
[----:B------:R-:W-:Y:S01]  /*02d0*/  IMAD.IADD R19, R19, 0x1, R17 ;  /* 0x0000000113137824 */ /* 0x000fe200078e0211 */
[----:B------:R-:W-:-:S02]  /*02e0*/  IADD3.X R18, PT, PT, R9, -0x1, RZ, P0, !PT ;  /* 0xffffffff09127810 */ /* 0x000fc400007fe4ff */
[----:B------:R-:W-:Y:S02]  /*02f0*/  LEA R24, R2, UR4, 0x2 ;  /* 0x0000000402187c11 */ /* 0x000fe4000f8e10ff */
[----:B------:R-:W-:-:S04]  /*0300*/  LEA.HI R25, R19, 0x1, RZ, 0x18 ;  /* 0x0000000113197811 */ /* 0x000fc800078fc0ff */
[----:B0--3--:R-:W-:-:S07]  /*0310*/  LOP3.LUT R25, R25, 0x3, RZ, 0xc0, !PT ;  /* 0x0000000319197812 */ /* 0x009fce00078ec0ff */
.L_x_28996:
[C---:B------:R-:W-:Y:S01]  /*0320*/  ISETP.GE.AND P0, PT, R2.reuse, R17, PT ;  /* 0x000000110200720c */ /* 0x040fe20003f06270 */
[----:B------:R-:W-:Y:S01]  /*0330*/  BSSY.RECONVERGENT B0, `(.L_x_28947) ;  /* 0x0000104000007945 */ /* 0x000fe20003800200 */
[----:B------:R-:W-:Y:S02]  /*0340*/  VIADD R27, R2, 0x100 ;  /* 0x00000100021b7836 */ /* 0x000fe40000000000 */
[----:B------:R-:W-:-:S09]  /*0350*/  IMAD.MOV.U32 R5, RZ, RZ, -0x800000 ;  /* 0xff800000ff057424 */ /* 0x000fd200078e00ff */
[----:B--23--:R-:W-:Y:S05]  /*0360*/  @P0 BRA `(.L_x_28948) ;  /* 0x0000001000000947 */ /* 0x00cfea0003800000 */
[----:B------:R-:W-:Y:S01]  /*0370*/  ISETP.NE.AND P0, PT, R25, RZ, PT ;  /* 0x000000ff1900720c */ /* 0x000fe20003f05270 */
[----:B------:R-:W-:Y:S01]  /*0380*/  BSSY.RECONVERGENT B1, `(.L_x_28949) ;  /* 0x000006d000017945 */ /* 0x000fe20003800200 */
[----:B------:R-:W-:Y:S02]  /*0390*/  IMAD.MOV.U32 R5, RZ, RZ, -0x800000 ;  /* 0xff800000ff057424 */ /* 0x000fe400078e00ff */
[----:B------:R-:W-:-:S09]  /*03a0*/  IMAD.MOV.U32 R0, RZ, RZ, R2 ;  /* 0x000000ffff007224 */ /* 0x000fd200078e0002 */
[----:B------:R-:W-:Y:S05]  /*03b0*/  @!P0 BRA `(.L_x_28950) ;  /* 0x0000000400a48947 */ /* 0x000fea0003800000 */
[----:B------:R-:W0:Y:S01]  /*03c0*/  LDC.64 R12, c[0x0][0x390] ;  /* 0x0000e400ff0c7b82 */ /* 0x000e220000000a00 */
[----:B------:R-:W-:Y:S01]  /*03d0*/  MOV R11, RZ ;  /* 0x000000ff000b7202 */ /* 0x000fe20000000f00 */
[----:B------:R-:W-:Y:S01]  /*03e0*/  IMAD.SHL.U32 R10, R2, 0x2, RZ ;  /* 0x00000002020a7824 */ /* 0x000fe200078e00ff */
[----:B-1----:R-:W-:Y:S02]  /*03f0*/  R2UR UR4, R6 ;  /* 0x00000000060472ca */ /* 0x002fe400000e0000 */
[----:B------:R-:W-:-:S03]  /*0400*/  R2UR UR5, R7 ;  /* 0x00000000070572ca */ /* 0x000fc600000e0000 */
[----:B------:R-:W1:Y:S01]  /*0410*/  LDC.64 R8, c[0x0][0x388] ;  /* 0x0000e200ff087b82 */ /* 0x000e620000000a00 */
[-C--:B0-----:R-:W-:Y:S02]  /*0420*/  IMAD R0, R23, R12.reuse, RZ ;  /* 0x0000000c17007224 */ /* 0x081fe400078e02ff */
[----:B------:R-:W-:-:S04]  /*0430*/  IMAD.WIDE.U32 R10, R21, R12, R10 ;  /* 0x0000000c150a7225 */ /* 0x000fc800078e000a */
[----:B------:R-:W-:Y:S02]  /*0440*/  IMAD R3, R21, R13, R0 ;  /* 0x0000000d15037224 */ /* 0x000fe400078e0200 */
[----:B------:R-:W0:Y:S02]  /*0450*/  LDC.64 R12, c[0x0][0x380] ;  /* 0x0000e000ff0c7b82 */ /* 0x000e240000000a00 */
[----:B------:R-:W-:-:S05]  /*0460*/  IMAD.IADD R3, R11, 0x1, R3 ;  /* 0x000000010b037824 */ /* 0x000fca00078e0203 */
[----:B------:R-:W-:-:S04]  /*0470*/  LEA.HI R28, P0, R3, R10, RZ, 0x1 ;  /* 0x0000000a031c7211 */ /* 0x000fc800078108ff */
[----:B------:R-:W-:Y:S01]  /*0480*/  LOP3.LUT R15, R28, 0xfffffffe, RZ, 0xc0, !PT ;  /* 0xfffffffe1c0f7812 */ /* 0x000fe200078ec0ff */
[----:B------:R-:W-:-:S03]  /*0490*/  IMAD.X R30, RZ, RZ, R3, P0 ;  /* 0x000000ffff1e7224 */ /* 0x000fc600000e0603 */
[----:B-1----:R-:W-:-:S05]  /*04a0*/  IADD3 R14, P0, PT, R15, R8, RZ ;  /* 0x000000080f0e7210 */ /* 0x002fca0007f1e0ff */
[----:B------:R-:W-:-:S05]  /*04b0*/  IMAD.X R15, R30, 0x1, R9, P0 ;  /* 0x000000011e0f7824 */ /* 0x000fca00000e0609 */
[----:B------:R1:W2:Y:S01]  /*04c0*/  LDG.E.U16 R5, desc[UR4][R14.64] ;  /* 0x000000040e057981 */ /* 0x0002a2000c1e1500 */
[----:B------:R-:W-:-:S05]  /*04d0*/  IMAD.SHL.U32 R29, R28, 0x4, RZ ;  /* 0x000000041c1d7824 */ /* 0x000fca00078e00ff */
[----:B------:R-:W-:Y:S01]  /*04e0*/  LOP3.LUT R29, R29, 0xfffffff8, RZ, 0xc0, !PT ;  /* 0xfffffff81d1d7812 */ /* 0x000fe200078ec0ff */
[----:B-1----:R-:W1:Y:S01]  /*04f0*/  LDC.64 R14, c[0x0][0x398] ;  /* 0x0000e600ff0e7b82 */ /* 0x002e620000000a00 */
[----:B--2---:R-:W-:-:S04]  /*0500*/  PRMT R0, R5, 0x7771, RZ ;  /* 0x0000777105007816 */ /* 0x004fc800000000ff */
[----:B------:R-:W-:Y:S02]  /*0510*/  ISETP.NE.AND P1, PT, R0, RZ, PT ;  /* 0x000000ff0000720c */ /* 0x000fe40003f25270 */
[----:B------:R-:W-:Y:S02]  /*0520*/  SHF.L.U64.HI R0, R28, 0x2, R30 ;  /* 0x000000021c007819 */ /* 0x000fe4000001021e */
[----:B0-----:R-:W-:-:S05]  /*0530*/  IADD3 R28, P0, PT, R29, R12, RZ ;  /* 0x0000000c1d1c7210 */ /* 0x001fca0007f1e0ff */
[----:B------:R-:W-:-:S04]  /*0540*/  IMAD.X R29, R0, 0x1, R13, P0 ;  /* 0x00000001001d7824 */ /* 0x000fc800000e060d */
[----:B------:R-:W-:Y:S01]  /*0550*/  @P1 R2UR UR6, R6 ;  /* 0x00000000060612ca */ /* 0x000fe200000e0000 */
[----:B------:R-:W1:Y:S01]  /*0560*/  LDG.E R0, desc[UR4][R28.64] ;  /* 0x000000041c007981 */ /* 0x000e62000c1e1900 */
[----:B------:R-:W-:-:S13]  /*0570*/  @P1 R2UR UR7, R7 ;  /* 0x00000000070712ca */ /* 0x000fda00000e0000 */
[----:B------:R-:W2:Y:S01]  /*0580*/  @P1 LDG.E R34, desc[UR6][R28.64+0x4] ;  /* 0x000004061c221981 */ /* 0x000ea2000c1e1900 */
[----:B------:R-:W0:Y:S01]  /*0590*/  LDC R32, c[0x0][0x398] ;  /* 0x0000e600ff207b82 */ /* 0x000e220000000800 */
[----:B------:R-:W-:-:S04]  /*05a0*/  PRMT R5, R5, 0x7770, RZ ;  /* 0x0000777005057816 */ /* 0x000fc800000000ff */
[----:B------:R-:W-:Y:S02]  /*05b0*/  ISETP.NE.AND P0, PT, R5, RZ, PT ;  /* 0x000000ff0500720c */ /* 0x000fe40003f05270 */
[----:B------:R-:W-:Y:S01]  /*05c0*/  LEA R33, R17, R24, 0x2 ;  /* 0x0000001811217211 */ /* 0x000fe200078e10ff */
[----:B0-----:R-:W-:Y:S02]  /*05d0*/  IMAD.MOV.U32 R30, RZ, RZ, R32 ;  /* 0x000000ffff1e7224 */ /* 0x001fe400078e0020 */
[----:B-1----:R-:W-:-:S05]  /*05e0*/  FMUL R5, R0, R15 ;  /* 0x0000000f00057220 */ /* 0x002fca0000400000 */
[----:B------:R-:W-:-:S05]  /*05f0*/  FSEL R31, R5, R14, P0 ;  /* 0x0000000e051f7208 */ /* 0x000fca0000000000 */
[----:B------:R0:W-:Y:S01]  /*0600*/  STS [R24], R31 ;  /* 0x0000001f18007388 */ /* 0x0001e20000000800 */
[----:B--2---:R-:W-:-:S05]  /*0610*/  @P1 FMUL R30, R34, R15 ;  /* 0x0000000f221e1220 */ /* 0x004fca0000400000 */
[----:B------:R0:W-:Y:S01]  /*0620*/  STS [R33], R30 ;  /* 0x0000001e21007388 */ /* 0x0001e20000000800 */
[----:B------:R-:W-:Y:S01]  /*0630*/  ISETP.NE.AND P0, PT, R25, 0x1, PT ;  /* 0x000000011900780c */ /* 0x000fe20003f05270 */
[----:B------:R-:W-:Y:S01]  /*0640*/  IMAD.MOV.U32 R0, RZ, RZ, R27 ;  /* 0x000000ffff007224 */ /* 0x000fe200078e001b */
[----:B------:R-:W-:-:S11]  /*0650*/  FMNMX3 R5, R31, -INF , R30, !PT ;  /* 0xff8000001f057876 */ /* 0x000fd6000780001e */
[----:B0-----:R-:W-:Y:S05]  /*0660*/  @!P0 BRA `(.L_x_28950) ;  /* 0x0000000000f88947 */ /* 0x001fea0003800000 */
        /* <DEDUP_REMOVED lines=9> */
[----:B------:R-:W2:Y:S01]  /*0700*/  LDG.E.U16 R28, desc[UR4][R28.64] ;  /* 0x000000041c1c7981 */ /* 0x000ea2000c1e1500 */
[----:B------:R-:W-:-:S05]  /*0710*/  IMAD.SHL.U32 R31, R30, 0x4, RZ ;  /* 0x000000041e1f7824 */ /* 0x000fca00078e00ff */
[----:B------:R-:W-:Y:S02]  /*0720*/  LOP3.LUT R31, R31, 0xfffffff8, RZ, 0xc0, !PT ;  /* 0xfffffff81f1f7812 */ /* 0x000fe400078ec0ff */
[----:B--2---:R-:W-:-:S04]  /*0730*/  PRMT R0, R28, 0x7771, RZ ;  /* 0x000077711c007816 */ /* 0x004fc800000000ff */
[----:B------:R-:W-:Y:S02]  /*0740*/  ISETP.NE.AND P1, PT, R0, RZ, PT ;  /* 0x000000ff0000720c */ /* 0x000fe40003f25270 */
[----:B------:R-:W-:Y:S02]  /*0750*/  SHF.L.U64.HI R0, R30, 0x2, R34 ;  /* 0x000000021e007819 */ /* 0x000fe40000010222 */
[----:B------:R-:W-:-:S05]  /*0760*/  IADD3 R30, P0, PT, R31, R12, RZ ;  /* 0x0000000c1f1e7210 */ /* 0x000fca0007f1e0ff */
[----:B------:R-:W-:-:S04]  /*0770*/  IMAD.X R31, R0, 0x1, R13, P0 ;  /* 0x00000001001f7824 */ /* 0x000fc800000e060d */
[----:B------:R-:W-:Y:S01]  /*0780*/  @P1 R2UR UR6, R6 ;  /* 0x00000000060612ca */ /* 0x000fe200000e0000 */
[----:B------:R-:W2:Y:S01]  /*0790*/  LDG.E R0, desc[UR4][R30.64] ;  /* 0x000000041e007981 */ /* 0x000ea2000c1e1900 */
[----:B------:R-:W-:-:S13]  /*07a0*/  @P1 R2UR UR7, R7 ;  /* 0x00000000070712ca */ /* 0x000fda00000e0000 */
[----:B------:R-:W3:Y:S01]  /*07b0*/  @P1 LDG.E R34, desc[UR6][R30.64+0x4] ;  /* 0x000004061e221981 */ /* 0x000ee2000c1e1900 */
[----:B------:R-:W-:-:S04]  /*07c0*/  PRMT R28, R28, 0x7770, RZ ;  /* 0x000077701c1c7816 */ /* 0x000fc800000000ff */
[----:B------:R-:W-:Y:S02]  /*07d0*/  ISETP.NE.AND P0, PT, R28, RZ, PT ;  /* 0x000000ff1c00720c */ /* 0x000fe40003f05270 */
[----:B------:R-:W-:Y:S01]  /*07e0*/  MOV R28, R32 ;  /* 0x00000020001c7202 */ /* 0x000fe20000000f00 */
[----:B--2---:R-:W-:-:S05]  /*07f0*/  FMUL R29, R0, R15 ;  /* 0x0000000f001d7220 */ /* 0x004fca0000400000 */
[----:B------:R-:W-:-:S05]  /*0800*/  FSEL R29, R29, R14, P0 ;  /* 0x0000000e1d1d7208 */ /* 0x000fca0000000000 */
[----:B------:R0:W-:Y:S01]  /*0810*/  STS [R24+0x400], R29 ;  /* 0x0004001d18007388 */ /* 0x0001e20000000800 */
[----:B---3--:R-:W-:-:S05]  /*0820*/  @P1 FMUL R28, R34, R15 ;  /* 0x0000000f221c1220 */ /* 0x008fca0000400000 */
[----:B------:R0:W-:Y:S01]  /*0830*/  STS [R33+0x400], R28 ;  /* 0x0004001c21007388 */ /* 0x0001e20000000800 */
[----:B------:R-:W-:Y:S01]  /*0840*/  ISETP.NE.AND P0, PT, R25, 0x2, PT ;  /* 0x000000021900780c */ /* 0x000fe20003f05270 */
[----:B------:R-:W-:Y:S01]  /*0850*/  IMAD.MOV.U32 R0, RZ, RZ, R20 ;  /* 0x000000ffff007224 */ /* 0x000fe200078e0014 */
[----:B------:R-:W-:-:S11]  /*0860*/  FMNMX3 R5, R5, R29, R28, !PT ;  /* 0x0000001d05057276 */ /* 0x000fd6000780001c */
        /* <DEDUP_REMOVED lines=9> */
[----:B------:R-:W-:-:S06]  /*0900*/  IMAD.X R9, R11, 0x1, R9, P0 ;  /* 0x000000010b097824 */ /* 0x000fcc00000e0609 */
[----:B------:R-:W2:Y:S01]  /*0910*/  LDG.E.U16 R9, desc[UR4][R8.64] ;  /* 0x0000000408097981 */ /* 0x000ea2000c1e1500 */
[----:B------:R-:W-:-:S05]  /*0920*/  IMAD.SHL.U32 R3, R10, 0x4, RZ ;  /* 0x000000040a037824 */ /* 0x000fca00078e00ff */
[----:B------:R-:W-:-:S04]  /*0930*/  LOP3.LUT R3, R3, 0xfffffff8, RZ, 0xc0, !PT ;  /* 0xfffffff803037812 */ /* 0x000fc800078ec0ff */
[----:B------:R-:W-:Y:S02]  /*0940*/  IADD3 R12, P0, PT, R3, R12, RZ ;  /* 0x0000000c030c7210 */ /* 0x000fe40007f1e0ff */
[----:B--2---:R-:W-:-:S04]  /*0950*/  PRMT R0, R9, 0x7771, RZ ;  /* 0x0000777109007816 */ /* 0x004fc800000000ff */
[----:B------:R-:W-:Y:S02]  /*0960*/  ISETP.NE.AND P1, PT, R0, RZ, PT ;  /* 0x000000ff0000720c */ /* 0x000fe40003f25270 */
[----:B------:R-:W-:-:S05]  /*0970*/  SHF.L.U64.HI R0, R10, 0x2, R11 ;  /* 0x000000020a007819 */ /* 0x000fca000001020b */
[----:B------:R-:W-:-:S05]  /*0980*/  IMAD.X R13, R0, 0x1, R13, P0 ;  /* 0x00000001000d7824 */ /* 0x000fca00000e060d */
[----:B------:R-:W2:Y:S01]  /*0990*/  LDG.E R0, desc[UR4][R12.64] ;  /* 0x000000040c007981 */ /* 0x000ea2000c1e1900 */
[----:B------:R-:W-:Y:S02]  /*09a0*/  @P1 R2UR UR6, R6 ;  /* 0x00000000060612ca */ /* 0x000fe400000e0000 */
[----:B------:R-:W-:-:S13]  /*09b0*/  @P1 R2UR UR7, R7 ;  /* 0x00000000070712ca */ /* 0x000fda00000e0000 */
[----:B------:R-:W3:Y:S01]  /*09c0*/  @P1 LDG.E R8, desc[UR6][R12.64+0x4] ;  /* 0x000004060c081981 */ /* 0x000ee2000c1e1900 */
[----:B------:R-:W-:-:S04]  /*09d0*/  PRMT R3, R9, 0x7770, RZ ;  /* 0x0000777009037816 */ /* 0x000fc800000000ff */
[----:B------:R-:W-:-:S13]  /*09e0*/  ISETP.NE.AND P0, PT, R3, RZ, PT ;  /* 0x000000ff0300720c */ /* 0x000fda0003f05270 */
[----:B--2---:R-:W-:-:S05]  /*09f0*/  @P0 FMUL R14, R0, R15 ;  /* 0x0000000f000e0220 */ /* 0x004fca0000400000 */
[----:B------:R0:W-:Y:S01]  /*0a00*/  STS [R24+0x800], R14 ;  /* 0x0008000e18007388 */ /* 0x0001e20000000800 */
[----:B---3--:R-:W-:-:S05]  /*0a10*/  @P1 FMUL R32, R8, R15 ;  /* 0x0000000f08201220 */ /* 0x008fca0000400000 */
[----:B------:R0:W-:Y:S01]  /*0a20*/  STS [R33+0x800], R32 ;  /* 0x0008002021007388 */ /* 0x0001e20000000800 */
[----:B------:R-:W-:Y:S02]  /*0a30*/  MOV R0, R22 ;  /* 0x0000001600007202 */ /* 0x000fe40000000f00 */
[----:B------:R-:W-:-:S07]  /*0a40*/  FMNMX3 R5, R5, R14, R32, !PT ;  /* 0x0000000e05057276 */ /* 0x000fce0007800020 */
.L_x_28950:
[----:B------:R-:W-:Y:S05]  /*0a50*/  BSYNC.RECONVERGENT B1 ;  /* 0x0000000000017941 */ /* 0x000fea0003800200 */
.L_x_28949:
[----:B------:R-:W-:-:S13]  /*0a60*/  ISETP.GE.U32.AND P0, PT, R19, 0x300, PT ;  /* 0x000003001300780c */ /* 0x000fda0003f06070 */
[----:B------:R-:W-:Y:S05]  /*0a70*/  @!P0 BRA `(.L_x_28948) ;  /* 0x00000008003c8947 */ /* 0x000fea0003800000 */
.L_x_28951:
[----:B------:R-:W2:Y:S01]  /*0a80*/  LDC.64 R12, c[0x0][0x390] ;  /* 0x0000e400ff0c7b82 */ /* 0x000ea20000000a00 */
[----:B------:R-:W-:Y:S01]  /*0a90*/  IMAD.SHL.U32 R10, R0, 0x2, RZ ;  /* 0x00000002000a7824 */ /* 0x000fe200078e00ff */
[----:B------:R-:W3:Y:S01]  /*0aa0*/  LDCU.128 UR4, c[0x0][0x380] ;  /* 0x00007000ff0477ac */ /* 0x000ee20008000c00 */
[----:B------:R-:W-:Y:S01]  /*0ab0*/  IMAD.MOV.U32 R11, RZ, RZ, RZ ;  /* 0x000000ffff0b7224 */ /* 0x000fe200078e00ff */
[----:B-1----:R-:W-:Y:S01]  /*0ac0*/  R2UR UR8, R6 ;  /* 0x00000000060872ca */ /* 0x002fe200000e0000 */
[----:B------:R-:W-:Y:S01]  /*0ad0*/  IMAD.MOV.U32 R9, RZ, RZ, RZ ;  /* 0x000000ffff097224 */ /* 0x000fe200078e00ff */
[----:B------:R-:W-:Y:S01]  /*0ae0*/  R2UR UR9, R7 ;  /* 0x00000000070972ca */ /* 0x000fe200000e0000 */
[-C--:B--2---:R-:W-:Y:S02]  /*0af0*/  IMAD R8, R23, R12.reuse, RZ ;  /* 0x0000000c17087224 */ /* 0x084fe400078e02ff */
[----:B0-----:R-:W-:-:S04]  /*0b00*/  IMAD.WIDE.U32 R14, R21, R12, R10 ;  /* 0x0000000c150e7225 */ /* 0x001fc800078e000a */
[----:B------:R-:W-:Y:S01]  /*0b10*/  IMAD R35, R21, R13, R8 ;  /* 0x0000000d15237224 */ /* 0x000fe200078e0208 */
[----:B------:R-:W-:Y:S01]  /*0b20*/  IADD3 R33, P1, PT, R14, 0x200, RZ ;  /* 0x000002000e217810 */ /* 0x000fe20007f3e0ff */
[C---:B------:R-:W-:Y:S02]  /*0b30*/  VIADD R8, R10.reuse, 0x400 ;  /* 0x000004000a087836 */ /* 0x040fe40000000000 */
[----:B------:R-:W-:Y:S02]  /*0b40*/  IMAD.IADD R29, R35, 0x1, R15 ;  /* 0x00000001231d7824 */ /* 0x000fe400078e020f */
[----:B------:R-:W-:Y:S02]  /*0b50*/  VIADD R10, R10, 0x600 ;  /* 0x000006000a0a7836 */ /* 0x000fe40000000000 */
[----:B------:R-:W-:Y:S01]  /*0b60*/  IMAD.WIDE.U32 R8, R21, R12, R8 ;  /* 0x0000000c15087225 */ /* 0x000fe200078e0008 */
[----:B------:R-:W-:-:S03]  /*0b70*/  LEA.HI R14, P0, R29, R14, RZ, 0x1 ;  /* 0x0000000e1d0e7211 */ /* 0x000fc600078108ff */
[----:B------:R-:W-:Y:S01]  /*0b80*/  IMAD.WIDE.U32 R12, R21, R12, R10 ;  /* 0x0000000c150c7225 */ /* 0x000fe200078e000a */
[----:B------:R-:W-:Y:S02]  /*0b90*/  LOP3.LUT R3, R14, 0xfffffffe, RZ, 0xc0, !PT ;  /* 0xfffffffe0e037812 */ /* 0x000fe400078ec0ff */
[----:B------:R-:W-:Y:S01]  /*0ba0*/  IADD3.X R15, PT, PT, RZ, R29, RZ, P0, !PT ;  /* 0x0000001dff0f7210 */ /* 0x000fe200007fe4ff */
[----:B------:R-:W-:Y:S01]  /*0bb0*/  IMAD.X R36, RZ, RZ, R29, P1 ;  /* 0x000000ffff247224 */ /* 0x000fe200008e061d */
[----:B---3--:R-:W-:Y:S01]  /*0bc0*/  IADD3 R10, P0, PT, R3, UR6, RZ ;  /* 0x00000006030a7c10 */ /* 0x008fe2000ff1e0ff */
[C---:B------:R-:W-:Y:S02]  /*0bd0*/  IMAD.IADD R31, R35.reuse, 0x1, R9 ;  /* 0x00000001231f7824 */ /* 0x040fe400078e0209 */
[----:B------:R-:W-:Y:S01]  /*0be0*/  IMAD.IADD R35, R35, 0x1, R13 ;  /* 0x0000000123237824 */ /* 0x000fe200078e020d */
[----:B------:R-:W-:Y:S02]  /*0bf0*/  IADD3.X R11, PT, PT, R15, UR7, RZ, P0, !PT ;  /* 0x000000070f0b7c10 */ /* 0x000fe400087fe4ff */
[----:B------:R-:W-:-:S02]  /*0c00*/  LEA.HI R33, P0, R36, R33, RZ, 0x1 ;  /* 0x0000002124217211 */ /* 0x000fc400078108ff */
[----:B------:R-:W-:Y:S01]  /*0c10*/  LEA.HI R28, P2, R35, R12, RZ, 0x1 ;  /* 0x0000000c231c7211 */ /* 0x000fe200078508ff */
[----:B------:R0:W2:Y:S01]  /*0c20*/  LDG.E.U16 R3, desc[UR8][R10.64] ;  /* 0x000000080a037981 */ /* 0x0000a2000c1e1500 */
[----:B------:R-:W-:Y:S01]  /*0c30*/  LOP3.LUT R12, R33, 0xfffffffe, RZ, 0xc0, !PT ;  /* 0xfffffffe210c7812 */ /* 0x000fe200078ec0ff */
[----:B------:R-:W-:Y:S01]  /*0c40*/  IMAD.X R36, RZ, RZ, R36, P0 ;  /* 0x000000ffff247224 */ /* 0x000fe200000e0624 */
[----:B------:R-:W-:Y:S02]  /*0c50*/  LEA.HI R29, P1, R31, R8, RZ, 0x1 ;  /* 0x000000081f1d7211 */ /* 0x000fe400078308ff */
[----:B------:R-:W-:-:S04]  /*0c60*/  IADD3 R12, P0, PT, R12, UR6, RZ ;  /* 0x000000060c0c7c10 */ /* 0x000fc8000ff1e0ff */
[----:B------:R-:W-:Y:S02]  /*0c70*/  IADD3.X R13, PT, PT, R36, UR7, RZ, P0, !PT ;  /* 0x00000007240d7c10 */ /* 0x000fe400087fe4ff */
[C---:B------:R-:W-:Y:S02]  /*0c80*/  R2UR UR10, R6.reuse ;  /* 0x00000000060a72ca */ /* 0x040fe400000e0000 */
[----:B------:R-:W-:Y:S01]  /*0c90*/  R2UR UR11, R7 ;  /* 0x00000000070b72ca */ /* 0x000fe200000e0000 */
[----:B------:R-:W3:Y:S01]  /*0ca0*/  LDG.E.U16 R30, desc[UR8][R12.64] ;  /* 0x000000080c1e7981 */ /* 0x000ee2000c1e1500 */
[----:B------:R-:W-:Y:S01]  /*0cb0*/  LOP3.LUT R9, R29, 0xfffffffe, RZ, 0xc0, !PT ;  /* 0xfffffffe1d097812 */ /* 0x000fe200078ec0ff */
[----:B------:R-:W-:Y:S01]  /*0cc0*/  IMAD.X R34, RZ, RZ, R31, P1 ;  /* 0x000000ffff227224 */ /* 0x000fe200008e061f */
[----:B------:R-:W-:Y:S02]  /*0cd0*/  R2UR UR12, R6 ;  /* 0x00000000060c72ca */ /* 0x000fe400000e0000 */
[----:B------:R-:W-:-:S02]  /*0ce0*/  R2UR UR13, R7 ;  /* 0x00000000070d72ca */ /* 0x000fc400000e0000 */
[----:B------:R-:W-:Y:S01]  /*0cf0*/  LOP3.LUT R8, R28, 0xfffffffe, RZ, 0xc0, !PT ;  /* 0xfffffffe1c087812 */ /* 0x000fe200078ec0ff */
[----:B------:R-:W-:Y:S01]  /*0d00*/  IMAD.X R35, RZ, RZ, R35, P2 ;  /* 0x000000ffff237224 */ /* 0x000fe200010e0623 */
[----:B0-----:R-:W-:Y:S02]  /*0d10*/  IADD3 R10, P0, PT, R9, UR6, RZ ;  /* 0x00000006090a7c10 */ /* 0x001fe4000ff1e0ff */
[----:B------:R-:W-:Y:S02]  /*0d20*/  IADD3 R8, P1, PT, R8, UR6, RZ ;  /* 0x0000000608087c10 */ /* 0x000fe4000ff3e0ff */
[----:B------:R-:W-:Y:S02]  /*0d30*/  IADD3.X R11, PT, PT, R34, UR7, RZ, P0, !PT ;  /* 0x00000007220b7c10 */ /* 0x000fe400087fe4ff */
[----:B------:R-:W-:-:S03]  /*0d40*/  IADD3.X R9, PT, PT, R35, UR7, RZ, P1, !PT ;  /* 0x0000000723097c10 */ /* 0x000fc60008ffe4ff */
[----:B------:R0:W4:Y:S04]  /*0d50*/  LDG.E.U16 R31, desc[UR10][R10.64] ;  /* 0x0000000a0a1f7981 */ /* 0x000128000c1e1500 */
[----:B------:R1:W5:Y:S01]  /*0d60*/  LDG.E.U16 R32, desc[UR12][R8.64] ;  /* 0x0000000c08207981 */ /* 0x000362000c1e1500 */
[C---:B------:R-:W-:Y:S02]  /*0d70*/  SHF.L.U64.HI R15, R14.reuse, 0x2, R15 ;  /* 0x000000020e0f7819 */ /* 0x040fe4000001020f */
[----:B------:R-:W-:Y:S01]  /*0d80*/  SHF.L.U32 R14, R14, 0x2, RZ ;  /* 0x000000020e0e7819 */ /* 0x000fe200000006ff */
[----:B0-----:R-:W-:Y:S02]  /*0d90*/  IMAD.SHL.U32 R10, R33, 0x4, RZ ;  /* 0x00000004210a7824 */ /* 0x001fe400078e00ff */
[----:B------:R-:W-:Y:S01]  /*0da0*/  IMAD.SHL.U32 R12, R29, 0x4, RZ ;  /* 0x000000041d0c7824 */ /* 0x000fe200078e00ff */
[----:B-1----:R-:W-:Y:S01]  /*0db0*/  LOP3.LUT R8, R14, 0xfffffff8, RZ, 0xc0, !PT ;  /* 0xfffffff80e087812 */ /* 0x002fe200078ec0ff */
[----:B------:R-:W-:Y:S01]  /*0dc0*/  IMAD.SHL.U32 R14, R28, 0x4, RZ ;  /* 0x000000041c0e7824 */ /* 0x000fe200078e00ff */
[----:B------:R-:W-:-:S02]  /*0dd0*/  LOP3.LUT R10, R10, 0xfffffff8, RZ, 0xc0, !PT ;  /* 0xfffffff80a0a7812 */ /* 0x000fc400078ec0ff */
[----:B------:R-:W-:Y:S02]  /*0de0*/  R2UR UR6, R6 ;  /* 0x00000000060672ca */ /* 0x000fe400000e0000 */
[----:B------:R-:W-:Y:S02]  /*0df0*/  R2UR UR7, R7 ;  /* 0x00000000070772ca */ /* 0x000fe400000e0000 */
[----:B------:R-:W-:Y:S02]  /*0e00*/  SHF.L.U64.HI R36, R33, 0x2, R36 ;  /* 0x0000000221247819 */ /* 0x000fe40000010224 */
[----:B------:R-:W-:Y:S02]  /*0e10*/  IADD3 R8, P1, PT, R8, UR4, RZ ;  /* 0x0000000408087c10 */ /* 0x000fe4000ff3e0ff */
[----:B------:R-:W-:Y:S02]  /*0e20*/  IADD3 R10, P2, PT, R10, UR4, RZ ;  /* 0x000000040a0a7c10 */ /* 0x000fe4000ff5e0ff */
[----:B------:R-:W-:-:S02]  /*0e30*/  LOP3.LUT R12, R12, 0xfffffff8, RZ, 0xc0, !PT ;  /* 0xfffffff80c0c7812 */ /* 0x000fc400078ec0ff */
[----:B------:R-:W-:Y:S02]  /*0e40*/  LOP3.LUT R14, R14, 0xfffffff8, RZ, 0xc0, !PT ;  /* 0xfffffff80e0e7812 */ /* 0x000fe400078ec0ff */
[----:B------:R-:W-:Y:S02]  /*0e50*/  R2UR UR14, R6 ;  /* 0x00000000060e72ca */ /* 0x000fe400000e0000 */
[----:B------:R-:W-:Y:S02]  /*0e60*/  R2UR UR15, R7 ;  /* 0x00000000070f72ca */ /* 0x000fe400000e0000 */
[----:B------:R-:W-:Y:S02]  /*0e70*/  IADD3.X R9, PT, PT, R15, UR5, RZ, P1, !PT ;  /* 0x000000050f097c10 */ /* 0x000fe40008ffe4ff */
[----:B------:R-:W-:Y:S02]  /*0e80*/  IADD3.X R11, PT, PT, R36, UR5, RZ, P2, !PT ;  /* 0x00000005240b7c10 */ /* 0x000fe400097fe4ff */
[----:B------:R-:W-:-:S02]  /*0e90*/  SHF.L.U64.HI R34, R29, 0x2, R34 ;  /* 0x000000021d227819 */ /* 0x000fc40000010222 */
[----:B------:R-:W-:Y:S01]  /*0ea0*/  SHF.L.U64.HI R35, R28, 0x2, R35 ;  /* 0x000000021c237819 */ /* 0x000fe20000010223 */
[----:B------:R-:W5:Y:S01]  /*0eb0*/  LDG.E R42, desc[UR10][R10.64] ;  /* 0x0000000a0a2a7981 */ /* 0x000f62000c1e1900 */
[----:B------:R-:W-:Y:S01]  /*0ec0*/  IADD3 R12, P1, PT, R12, UR4, RZ ;  /* 0x000000040c0c7c10 */ /* 0x000fe2000ff3e0ff */
[----:B------:R-:W0:Y:S01]  /*0ed0*/  LDC.64 R28, c[0x0][0x398] ;  /* 0x0000e600ff1c7b82 */ /* 0x000e220000000a00 */
[----:B------:R-:W-:Y:S02]  /*0ee0*/  IADD3 R14, P2, PT, R14, UR4, RZ ;  /* 0x000000040e0e7c10 */ /* 0x000fe4000ff5e0ff */
[----:B------:R-:W-:Y:S02]  /*0ef0*/  IADD3.X R13, PT, PT, R34, UR5, RZ, P1, !PT ;  /* 0x00000005220d7c10 */ /* 0x000fe40008ffe4ff */
[----:B------:R-:W-:Y:S01]  /*0f00*/  IADD3.X R15, PT, PT, R35, UR5, RZ, P2, !PT ;  /* 0x00000005230f7c10 */ /* 0x000fe200097fe4ff */
[----:B------:R-:W0:Y:S01]  /*0f10*/  LDG.E R34, desc[UR6][R8.64] ;  /* 0x0000000608227981 */ /* 0x000e22000c1e1900 */
[----:B------:R-:W-:-:S02]  /*0f20*/  R2UR UR4, R6 ;  /* 0x00000000060472ca */ /* 0x000fc400000e0000 */
[----:B------:R-:W-:Y:S01]  /*0f30*/  R2UR UR5, R7 ;  /* 0x00000000070572ca */ /* 0x000fe200000e0000 */
[----:B------:R-:W5:-:S12]  /*0f40*/  LDG.E R33, desc[UR14][R12.64] ;  /* 0x0000000e0c217981 */ /* 0x000f58000c1e1900 */
[----:B------:R-:W5:Y:S01]  /*0f50*/  LDG.E R44, desc[UR4][R14.64] ;  /* 0x000000040e2c7981 */ /* 0x000f62000c1e1900 */
[----:B--2---:R-:W-:-:S04]  /*0f60*/  PRMT R37, R3, 0x7771, RZ ;  /* 0x0000777103257816 */ /* 0x004fc800000000ff */
[----:B------:R-:W-:Y:S02]  /*0f70*/  ISETP.NE.AND P4, PT, R37, RZ, PT ;  /* 0x000000ff2500720c */ /* 0x000fe40003f85270 */
[----:B---3--:R-:W-:-:S04]  /*0f80*/  PRMT R38, R30, 0x7771, RZ ;  /* 0x000077711e267816 */ /* 0x008fc800000000ff */
[----:B------:R-:W-:-:S07]  /*0f90*/  ISETP.NE.AND P5, PT, R38, RZ, PT ;  /* 0x000000ff2600720c */ /* 0x000fce0003fa5270 */
[C---:B------:R-:W-:Y:S02]  /*0fa0*/  @P4 R2UR UR8, R6.reuse ;  /* 0x00000000060842ca */ /* 0x040fe400000e0000 */
[----:B------:R-:W-:Y:S02]  /*0fb0*/  @P4 R2UR UR9, R7 ;  /* 0x00000000070942ca */ /* 0x000fe400000e0000 */
[----:B----4-:R-:W-:Y:S02]  /*0fc0*/  PRMT R37, R31, 0x7771, RZ ;  /* 0x000077711f257816 */ /* 0x010fe400000000ff */
[----:B------:R-:W-:-:S09]  /*0fd0*/  @P5 R2UR UR12, R6 ;  /* 0x00000000060c52ca */ /* 0x000fd200000e0000 */
[----:B------:R-:W2:Y:S01]  /*0fe0*/  @P4 LDG.E R36, desc[UR8][R8.64+0x4] ;  /* 0x0000040808244981 */ /* 0x000ea2000c1e1900 */
[----:B-----5:R-:W-:Y:S02]  /*0ff0*/  PRMT R38, R32, 0x7771, RZ ;  /* 0x0000777120267816 */ /* 0x020fe400000000ff */
[----:B------:R-:W-:Y:S02]  /*1000*/  ISETP.NE.AND P0, PT, R37, RZ, PT ;  /* 0x000000ff2500720c */ /* 0x000fe40003f05270 */
[----:B------:R-:W-:Y:S02]  /*1010*/  @P5 R2UR UR13, R7 ;  /* 0x00000000070d52ca */ /* 0x000fe400000e0000 */
[----:B------:R-:W-:-:S09]  /*1020*/  ISETP.NE.AND P3, PT, R38, RZ, PT ;  /* 0x000000ff2600720c */ /* 0x000fd20003f65270 */
[C---:B------:R-:W-:Y:S02]  /*1030*/  @P0 R2UR UR16, R6.reuse ;  /* 0x00000000061002ca */ /* 0x040fe400000e0000 */
[C---:B------:R-:W-:Y:S01]  /*1040*/  @P0 R2UR UR17, R7.reuse ;  /* 0x00000000071102ca */ /* 0x040fe200000e0000 */
[----:B------:R1:W3:Y:S01]  /*1050*/  @P5 LDG.E R38, desc[UR12][R10.64+0x4] ;  /* 0x0000040c0a265981 */ /* 0x0002e2000c1e1900 */
[----:B------:R-:W-:Y:S02]  /*1060*/  @P3 R2UR UR8, R6 ;  /* 0x00000000060832ca */ /* 0x000fe400000e0000 */
[----:B------:R-:W-:-:S09]  /*1070*/  @P3 R2UR UR9, R7 ;  /* 0x00000000070932ca */ /* 0x000fd200000e0000 */
[----:B------:R4:W5:Y:S04]  /*1080*/  @P0 LDG.E R35, desc[UR16][R12.64+0x4] ;  /* 0x000004100c230981 */ /* 0x000968000c1e1900 */
[----:B------:R4:W5:Y:S01]  /*1090*/  @P3 LDG.E R40, desc[UR8][R14.64+0x4] ;  /* 0x000004080e283981 */ /* 0x000962000c1e1900 */
[----:B------:R-:W4:Y:S01]  /*10a0*/  S2UR UR5, SR_CgaCtaId ;  /* 0x00000000000579c3 */ /* 0x000f220000008800 */
[----:B------:R-:W1:Y:S01]  /*10b0*/  LDCU UR6, c[0x0][0x398] ;  /* 0x00007300ff0677ac */ /* 0x000e620008000800 */
[----:B------:R-:W-:Y:S02]  /*10c0*/  UMOV UR4, 0x400 ;  /* 0x0000040000047882 */ /* 0x000fe40000000000 */
[----:B------:R-:W-:Y:S01]  /*10d0*/  UIADD3 UR4, UPT, UPT, UR4, 0x60, URZ ;  /* 0x0000006004047890 */ /* 0x000fe2000fffe0ff */
[----:B------:R-:W-:-:S02]  /*10e0*/  PRMT R32, R32, 0x7770, RZ ;  /* 0x0000777020207816 */ /* 0x000fc400000000ff */
[----:B------:R-:W-:Y:S02]  /*10f0*/  PRMT R3, R3, 0x7770, RZ ;  /* 0x0000777003037816 */ /* 0x000fe400000000ff */
[----:B------:R-:W-:Y:S02]  /*1100*/  PRMT R30, R30, 0x7770, RZ ;  /* 0x000077701e1e7816 */ /* 0x000fe400000000ff */
[----:B------:R-:W-:Y:S01]  /*1110*/  ISETP.NE.AND P2, PT, R3, RZ, PT ;  /* 0x000000ff0300720c */ /* 0x000fe20003f45270 */
[-C--:B0-----:R-:W-:Y:S01]  /*1120*/  FMUL R3, R34, R29.reuse ;  /* 0x0000001d22037220 */ /* 0x081fe20000400000 */
[----:B-1----:R-:W-:Y:S01]  /*1130*/  IMAD.U32 R10, RZ, RZ, UR6 ;  /* 0x00000006ff0a7e24 */ /* 0x002fe2000f8e00ff */
[----:B----4-:R-:W-:Y:S01]  /*1140*/  ULEA UR4, UR5, UR4, 0x18 ;  /* 0x0000000405047291 */ /* 0x010fe2000f8ec0ff */
[----:B------:R-:W-:Y:S01]  /*1150*/  PRMT R31, R31, 0x7770, RZ ;  /* 0x000077701f1f7816 */ /* 0x000fe200000000ff */
[----:B------:R-:W-:Y:S01]  /*1160*/  FMUL R9, R42, R29 ;  /* 0x0000001d2a097220 */ /* 0x000fe20000400000 */
[----:B------:R-:W-:Y:S01]  /*1170*/  ISETP.NE.AND P1, PT, R30, RZ, PT ;  /* 0x000000ff1e00720c */ /* 0x000fe20003f25270 */
[----:B------:R-:W-:-:S02]  /*1180*/  IMAD.U32 R8, RZ, RZ, UR6 ;  /* 0x00000006ff087e24 */ /* 0x000fc4000f8e00ff */
[C---:B------:R-:W-:Y:S01]  /*1190*/  LEA R12, R0.reuse, UR4, 0x2 ;  /* 0x00000004000c7c11 */ /* 0x040fe2000f8e10ff */
[----:B------:R-:W-:Y:S01]  /*11a0*/  FMUL R33, R33, R29 ;  /* 0x0000001d21217220 */ /* 0x000fe20000400000 */
[-C--:B------:R-:W-:Y:S02]  /*11b0*/  FSEL R3, R3, R28.reuse, P2 ;  /* 0x0000001c03037208 */ /* 0x080fe40001000000 */
[----:B------:R-:W-:Y:S01]  /*11c0*/  FSEL R9, R9, R28, P1 ;  /* 0x0000001c09097208 */ /* 0x000fe20000800000 */
[----:B------:R-:W-:Y:S02]  /*11d0*/  IMAD R14, R17, 0x4, R12 ;  /* 0x00000004110e7824 */ /* 0x000fe400078e020c */
[----:B------:R-:W-:Y:S01]  /*11e0*/  IMAD.U32 R11, RZ, RZ, UR6 ;  /* 0x00000006ff0b7e24 */ /* 0x000fe2000f8e00ff */
[----:B------:R4:W-:Y:S01]  /*11f0*/  STS [R12], R3 ;  /* 0x000000030c007388 */ /* 0x0009e20000000800 */
[----:B------:R-:W-:Y:S01]  /*1200*/  MOV R13, UR6 ;  /* 0x00000006000d7c02 */ /* 0x000fe20008000f00 */
[----:B------:R-:W-:-:S02]  /*1210*/  VIADD R0, R0, 0x400 ;  /* 0x0000040000007836 */ /* 0x000fc40000000000 */
[----:B--2---:R-:W-:Y:S01]  /*1220*/  @P4 FMUL R8, R36, R29 ;  /* 0x0000001d24084220 */ /* 0x004fe20000400000 */
[----:B------:R-:W-:-:S04]  /*1230*/  ISETP.NE.AND P4, PT, R31, RZ, PT ;  /* 0x000000ff1f00720c */ /* 0x000fc80003f85270 */
[----:B------:R-:W-:Y:S01]  /*1240*/  FSEL R33, R33, R28, P4 ;  /* 0x0000001c21217208 */ /* 0x000fe20002000000 */
[-C--:B---3--:R-:W-:Y:S01]  /*1250*/  @P5 FMUL R10, R38, R29.reuse ;  /* 0x0000001d260a5220 */ /* 0x088fe20000400000 */
[----:B------:R-:W-:Y:S01]  /*1260*/  ISETP.NE.AND P5, PT, R32, RZ, PT ;  /* 0x000000ff2000720c */ /* 0x000fe20003fa5270 */
[----:B------:R4:W-:Y:S04]  /*1270*/  STS [R14], R8 ;  /* 0x000000080e007388 */ /* 0x0009e80000000800 */
[----:B------:R4:W-:Y:S01]  /*1280*/  STS [R12+0x400], R9 ;  /* 0x000400090c007388 */ /* 0x0009e20000000800 */
[----:B-----5:R-:W-:-:S07]  /*1290*/  @P0 FMUL R11, R35, R29 ;  /* 0x0000001d230b0220 */ /* 0x020fce0000400000 */
[-C--:B------:R-:W-:Y:S01]  /*12a0*/  @P5 FMUL R28, R44, R29.reuse ;  /* 0x0000001d2c1c5220 */ /* 0x080fe20000400000 */
[----:B------:R4:W-:Y:S01]  /*12b0*/  STS [R14+0x400], R10 ;  /* 0x0004000a0e007388 */ /* 0x0009e20000000800 */
[----:B------:R-:W-:-:S03]  /*12c0*/  @P3 FMUL R13, R40, R29 ;  /* 0x0000001d280d3220 */ /* 0x000fc60000400000 */
[----:B------:R4:W-:Y:S04]  /*12d0*/  STS [R12+0x800], R33 ;  /* 0x000800210c007388 */ /* 0x0009e80000000800 */
[----:B------:R4:W-:Y:S04]  /*12e0*/  STS [R14+0x800], R11 ;  /* 0x0008000b0e007388 */ /* 0x0009e80000000800 */
[----:B------:R4:W-:Y:S04]  /*12f0*/  STS [R12+0xc00], R28 ;  /* 0x000c001c0c007388 */ /* 0x0009e80000000800 */
[----:B------:R4:W-:Y:S01]  /*1300*/  STS [R14+0xc00], R13 ;  /* 0x000c000d0e007388 */ /* 0x0009e20000000800 */
[----:B------:R-:W-:-:S02]  /*1310*/  ISETP.GE.AND P0, PT, R0, R17, PT ;  /* 0x000000110000720c */ /* 0x000fc40003f06270 */
[----:B------:R-:W-:-:S04]  /*1320*/  FMNMX3 R5, R5, R3, R8, !PT ;  /* 0x0000000305057276 */ /* 0x000fc80007800008 */
[----:B------:R-:W-:-:S04]  /*1330*/  FMNMX3 R30, R5, R9, R10, !PT ;  /* 0x00000009051e7276 */ /* 0x000fc8000780000a */
[----:B------:R-:W-:-:S04]  /*1340*/  FMNMX3 R30, R30, R33, R11, !PT ;  /* 0x000000211e1e7276 */ /* 0x000fc8000780000b */
[----:B------:R-:W-:Y:S01]  /*1350*/  FMNMX3 R5, R30, R28, R13, !PT ;  /* 0x0000001c1e057276 */ /* 0x000fe2000780000d */
[----:B----4-:R-:W-:Y:S06]  /*1360*/  @!P0 BRA `(.L_x_28951) ;  /* 0xfffffff400c48947 */ /* 0x010fec000383ffff */
.L_x_28948:
[----:B------:R-:W-:Y:S05]  /*1370*/  BSYNC.RECONVERGENT B0 ;  /* 0x0000000000007941 */ /* 0x000fea0003800200 */
.L_x_28947:
        /* <DEDUP_REMOVED lines=8> */
[----:B0-----:R-:W0:Y:S02]  /*1400*/  SHFL.DOWN PT, R14, R5, 0x1, 0x1f ;  /* 0x08201f00050e7f89 */ /* 0x001e2400000e0000 */
[----:B0-----:R-:W-:-:S05]  /*1410*/  @!P1 FMNMX R5, R14, R5, !PT ;  /* 0x000000050e059209 */ /* 0x001fca0007800000 */
[----:B------:R-:W0:Y:S02]  /*1420*/  SHFL.DOWN PT, R14, R5, 0x2, 0x1f ;  /* 0x08401f00050e7f89 */ /* 0x000e2400000e0000 */
[----:B0-----:R-:W-:-:S05]  /*1430*/  @!P2 FMNMX R5, R5, R14, !PT ;  /* 0x0000000e0505a209 */ /* 0x001fca0007800000 */
[----:B------:R-:W0:Y:S02]  /*1440*/  SHFL.DOWN PT, R14, R5, 0x4, 0x1f ;  /* 0x08801f00050e7f89 */ /* 0x000e2400000e0000 */
[----:B0-----:R-:W-:-:S05]  /*1450*/  @!P3 FMNMX R5, R5, R14, !PT ;  /* 0x0000000e0505b209 */ /* 0x001fca0007800000 */
[----:B------:R-:W0:Y:S02]  /*1460*/  SHFL.DOWN PT, R14, R5, 0x8, 0x1f ;  /* 0x09001f00050e7f89 */ /* 0x000e2400000e0000 */
[----:B0-----:R-:W-:-:S04]  /*1470*/  FMNMX R3, R5, R14, !PT ;  /* 0x0000000e05037209 */ /* 0x001fc80007800000 */
[----:B------:R-:W-:-:S05]  /*1480*/  FSEL R0, R5, R3, P4 ;  /* 0x0000000305007208 */ /* 0x000fca0002000000 */
[----:B------:R0:W2:Y:S02]  /*1490*/  SHFL.DOWN PT, R14, R0, 0x10, 0x1f ;  /* 0x0a001f00000e7f89 */ /* 0x0000a400000e0000 */
.L_x_29002:
[----:B------:R-:W3:Y:S01]  /*14a0*/  S2R R5, SR_CgaCtaId ;  /* 0x0000000000057919 */ /* 0x000ee20000008800 */
[----:B------:R-:W-:Y:S01]  /*14b0*/  PLOP3.LUT P5, PT, PT, PT, PT, 0x8, 0x80 ;  /* 0x000000000080781c */ /* 0x000fe20003fae170 */
[----:B------:R-:W-:-:S12]  /*14c0*/  @P0 BRA `(.L_x_28953) ;  /* 0x0000000000280947 */ /* 0x000fd80003800000 */
[----:B------:R-:W-:-:S13]  /*14d0*/  ISETP.NE.AND P0, PT, R26, RZ, PT ;  /* 0x000000ff1a00720c */ /* 0x000fda0003f05270 */
[----:B------:R-:W4:Y:S01]  /*14e0*/  @!P0 S2R R8, SR_CgaCtaId ;  /* 0x0000000000088919 */ /* 0x000f220000008800 */
[----:B------:R-:W-:Y:S02]  /*14f0*/  @!P0 MOV R9, 0x400 ;  /* 0x0000040000098802 */ /* 0x000fe40000000f00 */
[----:B0-----:R-:W-:Y:S02]  /*1500*/  @!P0 SHF.R.U32.HI R0, RZ, 0x3, R2 ;  /* 0x00000003ff008819 */ /* 0x001fe40000011602 */
[----:B------:R-:W-:Y:S02]  /*1510*/  @!P0 PLOP3.LUT P5, PT, PT, PT, PT, 0x80, 0x8 ;  /* 0x000000000008881c */ /* 0x000fe40003faf070 */
[----:B----4-:R-:W-:Y:S02]  /*1520*/  @!P0 LEA R9, R8, R9, 0x18 ;  /* 0x0000000908098211 */ /* 0x010fe400078ec0ff */
[----:B------:R-:W-:Y:S02]  /*1530*/  @!P0 LOP3.LUT R8, R0, 0x7c, RZ, 0xc0, !PT ;  /* 0x0000007c00088812 */ /* 0x000fe400078ec0ff */
[----:B--2---:R-:W-:-:S03]  /*1540*/  FMNMX R0, R3, R14, !PT ;  /* 0x0000000e03007209 */ /* 0x004fc60007800000 */
[----:B------:R-:W-:-:S05]  /*1550*/  @!P0 IMAD.IADD R9, R8, 0x1, R9 ;  /* 0x0000000108098824 */ /* 0x000fca00078e0209 */
[----:B------:R4:W-:Y:S02]  /*1560*/  @!P0 STS [R9+0x8], R0 ;  /* 0x0000080009008388 */ /* 0x0009e40000000800 */
.L_x_28953:
        /* <DEDUP_REMOVED lines=9> */
[----:B----4-:R-:W4:Y:S04]  /*1600*/  LDS.128 R8, [UR4+0x10] ;  /* 0x00001004ff087984 */ /* 0x010f280008000c00 */
[----:B------:R-:W5:Y:S01]  /*1610*/  LDS.64 R12, [UR4+0x20] ;  /* 0x00002004ff0c7984 */ /* 0x000f620008000a00 */
[----:B----4-:R-:W-:-:S04]  /*1620*/  FMNMX3 R3, R0, R3, R8, !PT ;  /* 0x0000000300037276 */ /* 0x010fc80007800008 */
[----:B------:R-:W-:-:S04]  /*1630*/  FMNMX3 R3, R3, R9, R10, !PT ;  /* 0x0000000903037276 */ /* 0x000fc8000780000a */
[----:B-----5:R-:W-:-:S04]  /*1640*/  FMNMX3 R12, R3, R11, R12, !PT ;  /* 0x0000000b030c7276 */ /* 0x020fc8000780000c */
[----:B------:R-:W-:-:S05]  /*1650*/  FMNMX R12, R12, R13, !PT ;  /* 0x0000000d0c0c7209 */ /* 0x000fca0007800000 */
[----:B------:R4:W-:Y:S02]  /*1660*/  STS [UR4+0x2c], R12 ;  /* 0x00002c0cff007988 */ /* 0x0009e40008000804 */
.L_x_28955:
[----:B------:R-:W-:Y:S05]  /*1670*/  BSYNC.RECONVERGENT B0 ;  /* 0x0000000000007941 */ /* 0x000fea0003800200 */
.L_x_28954:
[----:B------:R-:W5:Y:S01]  /*1680*/  LDCU.64 UR4, c[0x0][0x3b8] ;  /* 0x00007700ff0477ac */ /* 0x000f620008000a00 */
[----:B0---4-:R-:W-:Y:S01]  /*1690*/  MOV R0, 0x400 ;  /* 0x0000040000007802 */ /* 0x011fe20000000f00 */
[----:B------:R-:W-:Y:S01]  /*16a0*/  BSSY.RECONVERGENT B0, `(.L_x_28956) ;  /* 0x000007b000007945 */ /* 0x000fe20003800200 */
[----:B------:R-:W-:Y:S02]  /*16b0*/  IMAD.MOV.U32 R11, RZ, RZ, RZ ;  /* 0x000000ffff0b7224 */ /* 0x000fe400078e00ff */
[----:B---3--:R-:W-:Y:S01]  /*16c0*/  LEA R3, R5, R0, 0x18 ;  /* 0x0000000005037211 */ /* 0x008fe200078ec0ff */
[----:B------:R-:W-:Y:S01]  /*16d0*/  BAR.SYNC.DEFER_BLOCKING 0x0 ;  /* 0x0000000000007b1d */ /* 0x000fe20000010000 */
[----:B-----5:R-:W-:-:S04]  /*16e0*/  ISETP.GE.U32.AND P0, PT, R2, UR4, PT ;  /* 0x0000000402007c0c */ /* 0x020fc8000bf06070 */
[----:B------:R-:W-:-:S13]  /*16f0*/  ISETP.GE.AND.EX P0, PT, RZ, UR5, PT, P0 ;  /* 0x00000005ff007c0c */ /* 0x000fda000bf06300 */
[----:B------:R-:W-:Y:S05]  /*1700*/  @P0 BRA `(.L_x_28957) ;  /* 0x0000000400d00947 */ /* 0x000fea0003800000 */
[----:B------:R0:W3:Y:S01]  /*1710*/  LDS R8, [R3+0x2c] ;  /* 0x00002c0003087984 */ /* 0x0000e20000000800 */
[----:B--2---:R-:W-:Y:S01]  /*1720*/  LOP3.LUT R14, R16, 0x300, RZ, 0xc0, !PT ;  /* 0x00000300100e7812 */ /* 0x004fe200078ec0ff */
[----:B------:R-:W-:Y:S01]  /*1730*/  BSSY.RECONVERGENT B1, `(.L_x_28958) ;  /* 0x0000035000017945 */ /* 0x000fe20003800200 */
[----:B------:R-:W-:Y:S02]  /*1740*/  IMAD.MOV.U32 R11, RZ, RZ, RZ ;  /* 0x000000ffff0b7224 */ /* 0x000fe400078e00ff */
[----:B------:R-:W-:Y:S01]  /*1750*/  ISETP.NE.U32.AND P0, PT, R14, 0x300, PT ;  /* 0x000003000e00780c */ /* 0x000fe20003f05070 */
[----:B------:R-:W-:-:S03]  /*1760*/  IMAD.MOV.U32 R12, RZ, RZ, R2 ;  /* 0x000000ffff0c7224 */ /* 0x000fc600078e0002 */
[----:B------:R-:W-:-:S13]  /*1770*/  ISETP.NE.AND.EX P0, PT, RZ, RZ, PT, P0 ;  /* 0x000000ffff00720c */ /* 0x000fda0003f05300 */
[----:B0-----:R-:W-:Y:S05]  /*1780*/  @!P0 BRA `(.L_x_28959) ;  /* 0x0000000000bc8947 */ /* 0x001fea0003800000 */
        /* <DEDUP_REMOVED lines=34> */
[----:B--2---:R-:W0:Y:S02]  /*19b0*/  LDS R13, [R24+0x800] ;  /* 0x00080000180d7984 */ /* 0x004e240000000800 */
[----:B0-----:R-:W-:-:S04]  /*19c0*/  FADD R12, -R8, R13 ;  /* 0x0000000d080c7221 */ /* 0x001fc80000000100 */
[----:B------:R-:W-:-:S04]  /*19d0*/  FFMA.SAT R9, R12, R9, 0.5 ;  /* 0x3f0000000c097423 */ /* 0x000fc80000002009 */
[----:B------:R-:W-:-:S04]  /*19e0*/  FFMA.RM R9, R9, R10, 12582913 ;  /* 0x4b40000109097423 */ /* 0x000fc8000000400a */
[C---:B------:R-:W-:Y:S01]  /*19f0*/  FADD R13, R9.reuse, -12583039 ;  /* 0xcb40007f090d7421 */ /* 0x040fe20000000000 */
[----:B------:R-:W-:-:S03]  /*1a00*/  IMAD.SHL.U32 R9, R9, 0x800000, RZ ;  /* 0x0080000009097824 */ /* 0x000fc600078e00ff */
[----:B------:R-:W-:-:S04]  /*1a10*/  FFMA R13, R12, 1.4426950216293334961, -R13 ;  /* 0x3fb8aa3b0c0d7823 */ /* 0x000fc8000000080d */
[----:B------:R-:W-:Y:S01]  /*1a20*/  FFMA R13, R12, 1.925963033500011079e-08, R13 ;  /* 0x32a570600c0d7823 */ /* 0x000fe2000000000d */
[----:B------:R-:W-:-:S03]  /*1a30*/  MOV R12, R22 ;  /* 0x00000016000c7202 */ /* 0x000fc60000000f00 */
[----:B------:R-:W0:Y:S02]  /*1a40*/  MUFU.EX2 R10, R13 ;  /* 0x0000000d000a7308 */ /* 0x000e240000000800 */
[----:B0-----:R-:W-:-:S04]  /*1a50*/  FMUL R9, R9, R10 ;  /* 0x0000000a09097220 */ /* 0x001fc80000400000 */
[----:B------:R-:W-:Y:S01]  /*1a60*/  FADD R11, R11, R9 ;  /* 0x000000090b0b7221 */ /* 0x000fe20000000000 */
[----:B------:R4:W-:Y:S06]  /*1a70*/  STS [R24+0x800], R9 ;  /* 0x0008000918007388 */ /* 0x0009ec0000000800 */
.L_x_28959:
[----:B------:R-:W-:Y:S05]  /*1a80*/  BSYNC.RECONVERGENT B1 ;  /* 0x0000000000017941 */ /* 0x000fea0003800200 */
.L_x_28958:
[----:B------:R-:W-:-:S04]  /*1a90*/  ISETP.GE.U32.AND P0, PT, R16, 0x300, PT ;  /* 0x000003001000780c */ /* 0x000fc80003f06070 */
[----:B------:R-:W-:-:S13]  /*1aa0*/  ISETP.GE.U32.AND.EX P0, PT, R18, RZ, PT, P0 ;  /* 0x000000ff1200720c */ /* 0x000fda0003f06100 */
[----:B------:R-:W-:Y:S05]  /*1ab0*/  @!P0 BRA `(.L_x_28957) ;  /* 0x0000000000e48947 */ /* 0x000fea0003800000 */
[----:B------:R-:W-:-:S05]  /*1ac0*/  VIADD R10, R0, 0x60 ;  /* 0x00000060000a7836 */ /* 0x000fca0000000000 */
[----:B----4-:R-:W-:-:S07]  /*1ad0*/  LEA R9, R5, R10, 0x18 ;  /* 0x0000000a05097211 */ /* 0x010fce00078ec0ff */
.L_x_28960:
[C---:B---3--:R-:W-:Y:S02]  /*1ae0*/  IMAD R10, R12.reuse, 0x4, R9 ;  /* 0x000000040c0a7824 */ /* 0x048fe400078e0209 */
[----:B------:R-:W-:Y:S02]  /*1af0*/  IMAD.MOV.U32 R32, RZ, RZ, 0x3bbb989d ;  /* 0x3bbb989dff207424 */ /* 0x000fe400078e00ff */
[----:B------:R-:W-:Y:S01]  /*1b00*/  IMAD.MOV.U32 R34, RZ, RZ, 0x437c0000 ;  /* 0x437c0000ff227424 */ /* 0x000fe200078e00ff */
[----:B--2---:R-:W0:Y:S01]  /*1b10*/  LDS R13, [R10] ;  /* 0x000000000a0d7984 */ /* 0x004e220000000800 */
[----:B------:R-:W-:-:S03]  /*1b20*/  VIADD R12, R12, 0x400 ;  /* 0x000004000c0c7836 */ /* 0x000fc60000000000 */
[----:B------:R-:W2:Y:S02]  /*1b30*/  LDS R27, [R10+0x400] ;  /* 0x000400000a1b7984 */ /* 0x000ea40000000800 */
[----:B------:R-:W-:Y:S02]  /*1b40*/  ISETP.GE.U32.AND P0, PT, R12, UR4, PT ;  /* 0x000000040c007c0c */ /* 0x000fe4000bf06070 */
[----:B------:R-:W4:Y:S02]  /*1b50*/  LDS R31, [R10+0x800] ;  /* 0x000800000a1f7984 */ /* 0x000f240000000800 */
[----:B------:R-:W-:Y:S02]  /*1b60*/  ISETP.GE.U32.AND.EX P0, PT, RZ, UR5, PT, P0 ;  /* 0x00000005ff007c0c */ /* 0x000fe4000bf06100 */
[----:B------:R-:W5:Y:S01]  /*1b70*/  LDS R33, [R10+0xc00] ;  /* 0x000c00000a217984 */ /* 0x000f620000000800 */
[----:B0--3--:R-:W-:-:S04]  /*1b80*/  FADD R15, -R8, R13 ;  /* 0x0000000d080f7221 */ /* 0x009fc80000000100 */
[----:B------:R-:W-:Y:S01]  /*1b90*/  FFMA.SAT R13, R15, R32, 0.5 ;  /* 0x3f0000000f0d7423 */ /* 0x000fe20000002020 */
[----:B--2---:R-:W-:-:S03]  /*1ba0*/  FADD R27, -R8, R27 ;  /* 0x0000001b081b7221 */ /* 0x004fc60000000100 */
[----:B------:R-:W-:Y:S01]  /*1bb0*/  FFMA.RM R13, R13, R34, 12582913 ;  /* 0x4b4000010d0d7423 */ /* 0x000fe20000004022 */
[----:B------:R-:W-:Y:S01]  /*1bc0*/  FFMA.SAT R29, R27, R32, 0.5 ;  /* 0x3f0000001b1d7423 */ /* 0x000fe20000002020 */
[C---:B----4-:R-:W-:Y:S02]  /*1bd0*/  FADD R31, -R8.reuse, R31 ;  /* 0x0000001f081f7221 */ /* 0x050fe40000000100 */
[C---:B------:R-:W-:Y:S01]  /*1be0*/  FADD R14, R13.reuse, -12583039 ;  /* 0xcb40007f0d0e7421 */ /* 0x040fe20000000000 */
[----:B-----5:R-:W-:Y:S01]  /*1bf0*/  FADD R33, -R8, R33 ;  /* 0x0000002108217221 */ /* 0x020fe20000000100 */
[----:B------:R-:W-:Y:S02]  /*1c00*/  IMAD.SHL.U32 R13, R13, 0x800000, RZ ;  /* 0x008000000d0d7824 */ /* 0x000fe400078e00ff */
[----:B------:R-:W-:Y:S01]  /*1c10*/  FFMA R28, R15, 1.4426950216293334961, -R14 ;  /* 0x3fb8aa3b0f1c7823 */ /* 0x000fe2000000080e */
[----:B------:R-:W-:Y:S01]  /*1c20*/  FFMA.RM R14, R29, R34, 12582913 ;  /* 0x4b4000011d0e7423 */ /* 0x000fe20000004022 */
[----:B------:R-:W-:-:S02]  /*1c30*/  FFMA.SAT R29, R33, R32, 0.5 ;  /* 0x3f000000211d7423 */ /* 0x000fc40000002020 */
[----:B------:R-:W-:Y:S01]  /*1c40*/  FFMA R28, R15, 1.925963033500011079e-08, R28 ;  /* 0x32a570600f1c7823 */ /* 0x000fe2000000001c */
[C---:B------:R-:W-:Y:S01]  /*1c50*/  FADD R30, R14.reuse, -12583039 ;  /* 0xcb40007f0e1e7421 */ /* 0x040fe20000000000 */
[----:B------:R-:W-:Y:S01]  /*1c60*/  FFMA.SAT R15, R31, R32, 0.5 ;  /* 0x3f0000001f0f7423 */ /* 0x000fe20000002020 */
[-C--:B------:R-:W-:Y:S01]  /*1c70*/  FFMA.RM R29, R29, R34.reuse, 12582913 ;  /* 0x4b4000011d1d7423 */ /* 0x080fe20000004022 */
[----:B------:R-:W-:Y:S02]  /*1c80*/  IMAD.SHL.U32 R14, R14, 0x800000, RZ ;  /* 0x008000000e0e7824 */ /* 0x000fe400078e00ff */
[C---:B------:R-:W-:Y:S01]  /*1c90*/  FFMA R30, R27.reuse, 1.4426950216293334961, -R30 ;  /* 0x3fb8aa3b1b1e7823 */ /* 0x040fe2000000081e */
[----:B------:R-:W0:Y:S03]  /*1ca0*/  MUFU.EX2 R28, R28 ;  /* 0x0000001c001c7308 */ /* 0x000e260000000800 */
[----:B------:R-:W-:Y:S01]  /*1cb0*/  FFMA R30, R27, 1.925963033500011079e-08, R30 ;  /* 0x32a570601b1e7823 */ /* 0x000fe2000000001e */
[----:B------:R-:W-:Y:S01]  /*1cc0*/  FFMA.RM R27, R15, R34, 12582913 ;  /* 0x4b4000010f1b7423 */ /* 0x000fe20000004022 */
[C---:B------:R-:W-:Y:S01]  /*1cd0*/  FADD R34, R29.reuse, -12583039 ;  /* 0xcb40007f1d227421 */ /* 0x040fe20000000000 */
[----:B------:R-:W-:-:S02]  /*1ce0*/  IMAD.SHL.U32 R29, R29, 0x800000, RZ ;  /* 0x008000001d1d7824 */ /* 0x000fc400078e00ff */
[----:B------:R-:W-:Y:S01]  /*1cf0*/  FADD R32, R27, -12583039 ;  /* 0xcb40007f1b207421 */ /* 0x000fe20000000000 */
[----:B------:R-:W-:Y:S01]  /*1d00*/  FFMA R34, R33, 1.4426950216293334961, -R34 ;  /* 0x3fb8aa3b21227823 */ /* 0x000fe20000000822 */
[----:B------:R-:W2:Y:S01]  /*1d10*/  MUFU.EX2 R15, R30 ;  /* 0x0000001e000f7308 */ /* 0x000ea20000000800 */
[----:B------:R-:W-:Y:S01]  /*1d20*/  SHF.L.U32 R27, R27, 0x17, RZ ;  /* 0x000000171b1b7819 */ /* 0x000fe200000006ff */
[----:B------:R-:W-:Y:S01]  /*1d30*/  FFMA R32, R31, 1.4426950216293334961, -R32 ;  /* 0x3fb8aa3b1f207823 */ /* 0x000fe20000000820 */
[----:B------:R-:W-:-:S03]  /*1d40*/  FFMA R34, R33, 1.925963033500011079e-08, R34 ;  /* 0x32a5706021227823 */ /* 0x000fc60000000022 */
[----:B------:R-:W-:Y:S01]  /*1d50*/  FFMA R32, R31, 1.925963033500011079e-08, R32 ;  /* 0x32a570601f207823 */ /* 0x000fe20000000020 */
[----:B0-----:R-:W-:Y:S02]  /*1d60*/  FMUL R13, R13, R28 ;  /* 0x0000001c0d0d7220 */ /* 0x001fe40000400000 */
[----:B------:R-:W0:Y:S02]  /*1d70*/  MUFU.EX2 R34, R34 ;  /* 0x0000002200227308 */ /* 0x000e240000000800 */
[----:B------:R-:W-:Y:S01]  /*1d80*/  FADD R11, R13, R11 ;  /* 0x0000000b0d0b7221 */ /* 0x000fe20000000000 */
[----:B------:R3:W-:Y:S05]  /*1d90*/  STS [R10], R13 ;  /* 0x0000000d0a007388 */ /* 0x0007ea0000000800 */
[----:B------:R-:W4:Y:S01]  /*1da0*/  MUFU.EX2 R32, R32 ;  /* 0x0000002000207308 */ /* 0x000f220000000800 */
[----:B--2---:R-:W-:-:S04]  /*1db0*/  FMUL R14, R14, R15 ;  /* 0x0000000f0e0e7220 */ /* 0x004fc80000400000 */
[----:B------:R-:W-:Y:S01]  /*1dc0*/  FADD R11, R11, R14 ;  /* 0x0000000e0b0b7221 */ /* 0x000fe20000000000 */
[----:B------:R3:W-:Y:S01]  /*1dd0*/  STS [R10+0x400], R14 ;  /* 0x0004000e0a007388 */ /* 0x0007e20000000800 */
[----:B0-----:R-:W-:-:S05]  /*1de0*/  FMUL R29, R29, R34 ;  /* 0x000000221d1d7220 */ /* 0x001fca0000400000 */
[----:B------:R3:W-:Y:S01]  /*1df0*/  STS [R10+0xc00], R29 ;  /* 0x000c001d0a007388 */ /* 0x0007e20000000800 */
[----:B----4-:R-:W-:-:S04]  /*1e00*/  FMUL R27, R27, R32 ;  /* 0x000000201b1b7220 */ /* 0x010fc80000400000 */
[----:B------:R-:W-:Y:S01]  /*1e10*/  FADD R11, R11, R27 ;  /* 0x0000001b0b0b7221 */ /* 0x000fe20000000000 */
[----:B------:R3:W-:Y:S03]  /*1e20*/  STS [R10+0x800], R27 ;  /* 0x0008001b0a007388 */ /* 0x0007e60000000800 */
[----:B------:R-:W-:Y:S01]  /*1e30*/  FADD R11, R11, R29 ;  /* 0x0000001d0b0b7221 */ /* 0x000fe20000000000 */
[----:B------:R-:W-:Y:S06]  /*1e40*/  @!P0 BRA `(.L_x_28960) ;  /* 0xfffffffc00248947 */ /* 0x000fec000383ffff */
.L_x_28957:
[----:B------:R-:W-:Y:S05]  /*1e50*/  BSYNC.RECONVERGENT B0 ;  /* 0x0000000000007941 */ /* 0x000fea0003800200 */
.L_x_28956:
[----:B0-----:R-:W-:Y:S01]  /*1e60*/  IMAD.MOV.U32 R15, RZ, RZ, R11 ;  /* 0x000000ffff0f7224 */ /* 0x001fe200078e000b */
[----:B------:R-:W-:Y:S01]  /*1e70*/  ISETP.GT.AND P0, PT, R26, 0xf, PT ;  /* 0x0000000f1a00780c */ /* 0x000fe20003f04270 */
[----:B------:R-:W-:Y:S01]  /*1e80*/  @P5 VIADD R0, R0, 0x30 ;  /* 0x0000003000005836 */ /* 0x000fe20000000000 */
[----:B----4-:R-:W-:Y:S01]  /*1e90*/  @P5 SHF.R.U32.HI R9, RZ, 0x3, R2 ;  /* 0x00000003ff095819 */ /* 0x010fe20000011602 */
[----:B------:R-:W-:Y:S01]  /*1ea0*/  BSSY.RECONVERGENT B0, `(.L_x_28961) ;  /* 0x000001c000007945 */ /* 0x000fe20003800200 */
[----:B---3--:R-:W0:Y:S02]  /*1eb0*/  SHFL.DOWN PT, R8, R15, 0x1, 0x1f ;  /* 0x08201f000f087f89 */ /* 0x008e2400000e0000 */
[----:B------:R-:W-:Y:S02]  /*1ec0*/  @P5 LEA R0, R5, R0, 0x18 ;  /* 0x0000000005005211 */ /* 0x000fe400078ec0ff */
[----:B------:R-:W-:-:S05]  /*1ed0*/  @P5 LOP3.LUT R9, R9, 0x7c, RZ, 0xc0, !PT ;  /* 0x0000007c09095812 */ /* 0x000fca00078ec0ff */
[----:B------:R-:W-:Y:S02]  /*1ee0*/  @P5 IMAD.IADD R0, R9, 0x1, R0 ;  /* 0x0000000109005824 */ /* 0x000fe400078e0200 */
        /* <DEDUP_REMOVED lines=9> */
[----:B------:R0:W-:Y:S01]  /*1f80*/  @P5 STS [R0+0x8], R15 ;  /* 0x0000080f00005388 */ /* 0x0001e20000000800 */
[----:B------:R-:W-:Y:S06]  /*1f90*/  BAR.SYNC.DEFER_BLOCKING 0x0 ;  /* 0x0000000000007b1d */ /* 0x000fec0000010000 */
[----:B------:R-:W-:Y:S05]  /*1fa0*/  @P6 BRA `(.L_x_28962) ;  /* 0x00000000002c6947 */ /* 0x000fea0003800000 */
[----:B0-----:R-:W0:Y:S04]  /*1fb0*/  LDS R0, [R3+0x3c] ;  /* 0x00003c0003007984 */ /* 0x001e280000000800 */
[----:B------:R-:W3:Y:S04]  /*1fc0*/  LDS.128 R8, [R3+0x40] ;  /* 0x0000400003087984 */ /* 0x000ee80000000c00 */
[----:B--2---:R-:W2:Y:S01]  /*1fd0*/  LDS.64 R12, [R3+0x50] ;  /* 0x00005000030c7984 */ /* 0x004ea20000000a00 */
[----:B0-----:R-:W-:-:S04]  /*1fe0*/  FADD R5, R15, R0 ;  /* 0x000000000f057221 */ /* 0x001fc80000000000 */
[----:B---3--:R-:W-:-:S04]  /*1ff0*/  FADD R8, R5, R8 ;  /* 0x0000000805087221 */ /* 0x008fc80000000000 */
[----:B------:R-:W-:-:S04]  /*2000*/  FADD R9, R8, R9 ;  /* 0x0000000908097221 */ /* 0x000fc80000000000 */
[----:B------:R-:W-:-:S04]  /*2010*/  FADD R10, R9, R10 ;  /* 0x0000000a090a7221 */ /* 0x000fc80000000000 */
[----:B------:R-:W-:-:S04]  /*2020*/  FADD R11, R10, R11 ;  /* 0x0000000b0a0b7221 */ /* 0x000fc80000000000 */
[----:B--2---:R-:W-:-:S04]  /*2030*/  FADD R12, R11, R12 ;  /* 0x0000000c0b0c7221 */ /* 0x004fc80000000000 */
[----:B------:R-:W-:-:S05]  /*2040*/  FADD R12, R12, R13 ;  /* 0x0000000d0c0c7221 */ /* 0x000fca0000000000 */
[----:B------:R3:W-:Y:S02]  /*2050*/  STS [R3+0x5c], R12 ;  /* 0x00005c0c03007388 */ /* 0x0007e40000000800 */
.L_x_28962:
[----:B------:R-:W-:Y:S05]  /*2060*/  BSYNC.RECONVERGENT B0 ;  /* 0x0000000000007941 */ /* 0x000fea0003800200 */
.L_x_28961:
[----:B------:R-:W-:Y:S01]  /*2070*/  BAR.SYNC.DEFER_BLOCKING 0x0 ;  /* 0x0000000000007b1d */ /* 0x000fe20000010000 */
[----:B------:R-:W-:-:S05]  /*2080*/  ISETP.GE.AND P0, PT, R2, R17, PT ;  /* 0x000000110200720c */ /* 0x000fca0003f06270 */
[----:B------:R-:W4:Y:S01]  /*2090*/  LDCU.64 UR8, c[0x0][0x3a0] ;  /* 0x00007400ff0877ac */ /* 0x000f220008000a00 */
[----:B------:R-:W-:Y:S01]  /*20a0*/  BSSY.RECONVERGENT B0, `(.L_x_28963) ;  /* 0x0000152000007945 */ /* 0x000fe20003800200 */
[----:B------:R-:W0:Y:S06]  /*20b0*/  LDCU.128 UR12, c[0x0][0x3a0] ;  /* 0x00007400ff0c77ac */ /* 0x000e2c0008000c00 */
[----:B------:R-:W-:Y:S05]  /*20c0*/  @P0 BRA `(.L_x_28964) ;  /* 0x00000014003c0947 */ /* 0x000fea0003800000 */
[----:B---3--:R-:W3:Y:S01]  /*20d0*/  LDS R3, [R3+0x5c] ;  /* 0x00005c0003037984 */ /* 0x008ee20000000800 */
[----:B------:R-:W-:Y:S01]  /*20e0*/  ISETP.NE.AND P0, PT, R25, RZ, PT ;  /* 0x000000ff1900720c */ /* 0x000fe20003f05270 */
[----:B------:R-:W-:Y:S01]  /*20f0*/  BSSY.RECONVERGENT B3, `(.L_x_28965) ;  /* 0x000008f000037945 */ /* 0x000fe20003800200 */
[----:B------:R-:W-:-:S11]  /*2100*/  IMAD.MOV.U32 R30, RZ, RZ, R2 ;  /* 0x000000ffff1e7224 */ /* 0x000fd600078e0002 */
[----:B------:R-:W-:Y:S05]  /*2110*/  @!P0 BRA `(.L_x_28966) ;  /* 0x0000000800308947 */ /* 0x000fea0003800000 */
[----:B0-----:R-:W0:Y:S01]  /*2120*/  LDS R0, [R24] ;  /* 0x0000000018007984 */ /* 0x001e220000000800 */
[----:B---3--:R-:W3:Y:S01]  /*2130*/  MUFU.RCP R8, R3 ;  /* 0x0000000300087308 */ /* 0x008ee20000001000 */
        /* <DEDUP_REMOVED lines=8> */
[----:B------:R-:W-:-:S07]  /*21c0*/  MOV R28, 0x21e0 ;  /* 0x000021e0001c7802 */ /* 0x000fce0000000f00 */
[----:B-12-4-:R-:W-:Y:S05]  /*21d0*/  CALL.REL.NOINC `($__internal_472_$__cuda_sm3x_div_rn_noftz_f32_slowpath) ;  /* 0x00000014009c7944 */ /* 0x016fea0003c00000 */
[----:B------:R-:W-:-:S07]  /*21e0*/  MOV R10, R13 ;  /* 0x0000000d000a7202 */ /* 0x000fce0000000f00 */
.L_x_28968:
[----:B----4-:R-:W-:Y:S05]  /*21f0*/  BSYNC.RECONVERGENT B4 ;  /* 0x0000000000047941 */ /* 0x010fea0003800200 */
.L_x_28967:
[----:B------:R-:W-:Y:S01]  /*2200*/  IMAD R12, R17, 0x4, R24 ;  /* 0x00000004110c7824 */ /* 0x000fe200078e0218 */
[----:B------:R-:W0:Y:S01]  /*2210*/  MUFU.RCP R0, R3 ;  /* 0x0000000300007308 */ /* 0x000e220000001000 */
[----:B------:R-:W-:Y:S03]  /*2220*/  BSSY.RECONVERGENT B4, `(.L_x_28969) ;  /* 0x000000d000047945 */ /* 0x000fe60003800200 */
[----:B------:R-:W3:Y:S01]  /*2230*/  LDS R8, [R12] ;  /* 0x000000000c087984 */ /* 0x000ee20000000800 */
[----:B0-----:R-:W-:-:S04]  /*2240*/  FFMA R5, -R3, R0, 1 ;  /* 0x3f80000003057423 */ /* 0x001fc80000000100 */
[----:B------:R-:W-:Y:S01]  /*2250*/  FFMA R0, R0, R5, R0 ;  /* 0x0000000500007223 */ /* 0x000fe20000000000 */
[----:B---3--:R-:W0:Y:S03]  /*2260*/  FCHK P0, R8, R3 ;  /* 0x0000000308007302 */ /* 0x008e260000000000 */
[----:B------:R-:W-:-:S04]  /*2270*/  FFMA R11, R0, R8, RZ ;  /* 0x00000008000b7223 */ /* 0x000fc800000000ff */
[----:B--2---:R-:W-:-:S04]  /*2280*/  FFMA R14, -R3, R11, R8 ;  /* 0x0000000b030e7223 */ /* 0x004fc80000000108 */
[----:B------:R-:W-:Y:S01]  /*2290*/  FFMA R11, R0, R14, R11 ;  /* 0x0000000e000b7223 */ /* 0x000fe2000000000b */
[----:B0-----:R-:W-:Y:S06]  /*22a0*/  @!P0 BRA `(.L_x_28970) ;  /* 0x0000000000108947 */ /* 0x001fec0003800000 */
[----:B------:R-:W-:Y:S01]  /*22b0*/  IMAD.MOV.U32 R0, RZ, RZ, R8 ;  /* 0x000000ffff007224 */ /* 0x000fe200078e0008 */
[----:B------:R-:W-:-:S07]  /*22c0*/  MOV R28, 0x22e0 ;  /* 0x000022e0001c7802 */ /* 0x000fce0000000f00 */
[----:B-1----:R-:W-:Y:S05]  /*22d0*/  CALL.REL.NOINC `($__internal_472_$__cuda_sm3x_div_rn_noftz_f32_slowpath) ;  /* 0x00000014005c7944 */ /* 0x002fea0003c00000 */
[----:B------:R-:W-:-:S07]  /*22e0*/  IMAD.MOV.U32 R11, RZ, RZ, R13 ;  /* 0x000000ffff0b7224 */ /* 0x000fce00078e000d */
.L_x_28970:
[----:B------:R-:W-:Y:S05]  /*22f0*/  BSYNC.RECONVERGENT B4 ;  /* 0x0000000000047941 */ /* 0x000fea0003800200 */
.L_x_28969:
[----:B------:R-:W0:Y:S01]  /*2300*/  LDCU.128 UR4, c[0x0][0x3a0] ;  /* 0x00007400ff0477ac */ /* 0x000e220008000c00 */
[C---:B------:R-:W-:Y:S02]  /*2310*/  IMAD.SHL.U32 R8, R2.reuse, 0x2, RZ ;  /* 0x0000000202087824 */ /* 0x040fe400078e00ff */
[----:B------:R-:W-:Y:S02]  /*2320*/  IMAD.MOV.U32 R9, RZ, RZ, RZ ;  /* 0x000000ffff097224 */ /* 0x000fe400078e00ff */
[----:B------:R-:W-:Y:S02]  /*2330*/  VIADD R30, R2, 0x100 ;  /* 0x00000100021e7836 */ /* 0x000fe40000000000 */
[----:B0-----:R-:W-:Y:S02]  /*2340*/  IMAD R0, R23, UR6, RZ ;  /* 0x0000000617007c24 */ /* 0x001fe4000f8e02ff */
[----:B------:R-:W-:Y:S01]  /*2350*/  IMAD.WIDE.U32 R8, R21, UR6, R8 ;  /* 0x0000000615087c25 */ /* 0x000fe2000f8e0008 */
[----:B-1----:R-:W-:-:S03]  /*2360*/  R2UR UR6, R6 ;  /* 0x00000000060672ca */ /* 0x002fc600000e0000 */
[----:B------:R-:W-:Y:S01]  /*2370*/  IMAD R5, R21, UR7, R0 ;  /* 0x0000000715057c24 */ /* 0x000fe2000f8e0200 */
[----:B------:R-:W-:-:S03]  /*2380*/  R2UR UR7, R7 ;  /* 0x00000000070772ca */ /* 0x000fc600000e0000 */
        /* <DEDUP_REMOVED lines=23> */
[----:B------:R-:W-:Y:S05]  /*2500*/  CALL.REL.NOINC `($__internal_472_$__cuda_sm3x_div_rn_noftz_f32_slowpath) ;  /* 0x0000001000d07944 */ /* 0x000fea0003c00000 */
[----:B------:R-:W-:-:S07]  /*2510*/  IMAD.MOV.U32 R10, RZ, RZ, R13 ;  /* 0x000000ffff0a7224 */ /* 0x000fce00078e000d */
.L_x_28972:
[----:B------:R-:W-:Y:S05]  /*2520*/  BSYNC.RECONVERGENT B4 ;  /* 0x0000000000047941 */ /* 0x000fea0003800200 */
.L_x_28971:
        /* <DEDUP_REMOVED lines=14> */
.L_x_28974:
[----:B------:R-:W-:Y:S05]  /*2610*/  BSYNC.RECONVERGENT B4 ;  /* 0x0000000000047941 */ /* 0x000fea0003800200 */
.L_x_28973:
[----:B------:R-:W-:Y:S01]  /*2620*/  IADD3 R0, P0, PT, R8, 0x200, RZ ;  /* 0x0000020008007810 */ /* 0x000fe20007f1e0ff */
[----:B------:R-:W0:Y:S01]  /*2630*/  LDCU.64 UR4, c[0x0][0x3a0] ;  /* 0x00007400ff0477ac */ /* 0x000e220008000a00 */
[----:B------:R-:W-:Y:S01]  /*2640*/  R2UR UR6, R6 ;  /* 0x00000000060672ca */ /* 0x000fe200000e0000 */
[----:B------:R-:W-:Y:S01]  /*2650*/  IMAD.MOV.U32 R30, RZ, RZ, R20 ;  /* 0x000000ffff1e7224 */ /* 0x000fe200078e0014 */
        /* <DEDUP_REMOVED lines=26> */
.L_x_28976:
[----:B------:R-:W-:Y:S05]  /*2800*/  BSYNC.RECONVERGENT B4 ;  /* 0x0000000000047941 */ /* 0x000fea0003800200 */
.L_x_28975:
        /* <DEDUP_REMOVED lines=12> */
[----:B------:R-:W-:Y:S05]  /*28d0*/  CALL.REL.NOINC `($__internal_472_$__cuda_sm3x_div_rn_noftz_f32_slowpath) ;  /* 0x0000000c00dc7944 */ /* 0x000fea0003c00000 */
[----:B------:R-:W-:-:S07]  /*28e0*/  IMAD.MOV.U32 R11, RZ, RZ, R13 ;  /* 0x000000ffff0b7224 */ /* 0x000fce00078e000d */
.L_x_28978:
[----:B------:R-:W-:Y:S05]  /*28f0*/  BSYNC.RECONVERGENT B4 ;  /* 0x0000000000047941 */ /* 0x000fea0003800200 */
.L_x_28977:
[----:B------:R-:W-:Y:S01]  /*2900*/  IADD3 R0, P0, PT, R8, 0x400, RZ ;  /* 0x0000040008007810 */ /* 0x000fe20007f1e0ff */
[----:B------:R-:W0:Y:S01]  /*2910*/  LDCU.64 UR4, c[0x0][0x3a0] ;  /* 0x00007400ff0477ac */ /* 0x000e220008000a00 */
[----:B------:R-:W-:Y:S01]  /*2920*/  R2UR UR6, R6 ;  /* 0x00000000060672ca */ /* 0x000fe200000e0000 */
[----:B------:R-:W-:Y:S01]  /*2930*/  IMAD.MOV.U32 R30, RZ, RZ, R22 ;  /* 0x000000ffff1e7224 */ /* 0x000fe200078e0016 */
        /* <DEDUP_REMOVED lines=10> */
.L_x_28966:
[----:B0---4-:R-:W-:Y:S05]  /*29e0*/  BSYNC.RECONVERGENT B3 ;  /* 0x0000000000037941 */ /* 0x011fea0003800200 */
.L_x_28965:
[----:B------:R-:W-:-:S13]  /*29f0*/  ISETP.GE.U32.AND P0, PT, R19, 0x300, PT ;  /* 0x000003001300780c */ /* 0x000fda0003f06070 */
[----:B------:R-:W-:Y:S05]  /*2a00*/  @!P0 BRA `(.L_x_28964) ;  /* 0x0000000800ec8947 */ /* 0x000fea0003800000 */
.L_x_28995:
        /* <DEDUP_REMOVED lines=17> */
[----:B-12---:R-:W-:Y:S05]  /*2b20*/  CALL.REL.NOINC `($__internal_472_$__cuda_sm3x_div_rn_noftz_f32_slowpath) ;  /* 0x0000000c00487944 */ /* 0x006fea0003c00000 */
[----:B------:R-:W-:-:S07]  /*2b30*/  IMAD.MOV.U32 R12, RZ, RZ, R13 ;  /* 0x000000ffff0c7224 */ /* 0x000fce00078e000d */
.L_x_28980:
[----:B------:R-:W-:Y:S05]  /*2b40*/  BSYNC.RECONVERGENT B3 ;  /* 0x0000000000037941 */ /* 0x000fea0003800200 */
.L_x_28979:
[----:B------:R-:W-:Y:S01]  /*2b50*/  IMAD R5, R17, 0x4, R32 ;  /* 0x0000000411057824 */ /* 0x000fe200078e0220 */
[----:B------:R-:W0:Y:S01]  /*2b60*/  MUFU.RCP R0, R3 ;  /* 0x0000000300007308 */ /* 0x000e220000001000 */
[----:B------:R-:W-:Y:S03]  /*2b70*/  BSSY.RECONVERGENT B3, `(.L_x_28981) ;  /* 0x000000c000037945 */ /* 0x000fe60003800200 */
[----:B------:R-:W3:Y:S01]  /*2b80*/  LDS R10, [R5] ;  /* 0x00000000050a7984 */ /* 0x000ee20000000800 */
[----:B0-----:R-:W-:-:S04]  /*2b90*/  FFMA R9, -R3, R0, 1 ;  /* 0x3f80000003097423 */ /* 0x001fc80000000100 */
[----:B------:R-:W-:Y:S01]  /*2ba0*/  FFMA R0, R0, R9, R0 ;  /* 0x0000000900007223 */ /* 0x000fe20000000000 */
[----:B---3--:R-:W0:Y:S03]  /*2bb0*/  FCHK P0, R10, R3 ;  /* 0x000000030a007302 */ /* 0x008e260000000000 */
[----:B--2---:R-:W-:-:S04]  /*2bc0*/  FFMA R13, R0, R10, RZ ;  /* 0x0000000a000d7223 */ /* 0x004fc800000000ff */
[----:B------:R-:W-:-:S04]  /*2bd0*/  FFMA R8, -R3, R13, R10 ;  /* 0x0000000d03087223 */ /* 0x000fc8000000010a */
[----:B------:R-:W-:Y:S01]  /*2be0*/  FFMA R13, R0, R8, R13 ;  /* 0x00000008000d7223 */ /* 0x000fe2000000000d */
[----:B0-----:R-:W-:Y:S06]  /*2bf0*/  @!P0 BRA `(.L_x_28982) ;  /* 0x00000000000c8947 */ /* 0x001fec0003800000 */
[----:B------:R-:W-:Y:S01]  /*2c00*/  IMAD.MOV.U32 R0, RZ, RZ, R10 ;  /* 0x000000ffff007224 */ /* 0x000fe200078e000a */
[----:B------:R-:W-:-:S07]  /*2c10*/  MOV R28, 0x2c30 ;  /* 0x00002c30001c7802 */ /* 0x000fce0000000f00 */
[----:B-1----:R-:W-:Y:S05]  /*2c20*/  CALL.REL.NOINC `($__internal_472_$__cuda_sm3x_div_rn_noftz_f32_slowpath) ;  /* 0x0000000c00087944 */ /* 0x002fea0003c00000 */
.L_x_28982:
[----:B------:R-:W-:Y:S05]  /*2c30*/  BSYNC.RECONVERGENT B3 ;  /* 0x0000000000037941 */ /* 0x000fea0003800200 */
.L_x_28981:
[----:B------:R-:W0:Y:S01]  /*2c40*/  LDS R34, [R32+0x400] ;  /* 0x0004000020227984 */ /* 0x000e220000000800 */
[----:B------:R-:W-:Y:S01]  /*2c50*/  IMAD.SHL.U32 R8, R30, 0x2, RZ ;  /* 0x000000021e087824 */ /* 0x000fe200078e00ff */
[----:B------:R-:W2:Y:S01]  /*2c60*/  MUFU.RCP R14, R3 ;  /* 0x00000003000e7308 */ /* 0x000ea20000001000 */
[----:B------:R-:W-:Y:S01]  /*2c70*/  IMAD R0, R23, UR14, RZ ;  /* 0x0000000e17007c24 */ /* 0x000fe2000f8e02ff */
[----:B-1----:R-:W-:Y:S01]  /*2c80*/  R2UR UR4, R6 ;  /* 0x00000000060472ca */ /* 0x002fe200000e0000 */
[----:B------:R-:W-:Y:S01]  /*2c90*/  IMAD.MOV.U32 R9, RZ, RZ, RZ ;  /* 0x000000ffff097224 */ /* 0x000fe200078e00ff */
[----:B------:R-:W-:Y:S01]  /*2ca0*/  R2UR UR5, R7 ;  /* 0x00000000070572ca */ /* 0x000fe200000e0000 */
[C---:B------:R-:W-:Y:S01]  /*2cb0*/  IMAD R27, R21.reuse, UR15, R0 ;  /* 0x0000000f151b7c24 */ /* 0x040fe2000f8e0200 */
[----:B------:R-:W-:Y:S01]  /*2cc0*/  BSSY.RECONVERGENT B3, `(.L_x_28983) ;  /* 0x0000016000037945 */ /* 0x000fe20003800200 */
[----:B------:R-:W-:-:S05]  /*2cd0*/  IMAD.WIDE.U32 R10, R21, UR14, R8 ;  /* 0x0000000e150a7c25 */ /* 0x000fca000f8e0008 */
[----:B------:R-:W-:-:S04]  /*2ce0*/  IADD3 R27, PT, PT, R27, R11, RZ ;  /* 0x0000000b1b1b7210 */ /* 0x000fc80007ffe0ff */
[----:B------:R-:W-:-:S05]  /*2cf0*/  LEA.HI R0, P0, R27, R10, RZ, 0x1 ;  /* 0x0000000a1b007211 */ /* 0x000fca00078108ff */
[----:B------:R-:W-:Y:S02]  /*2d00*/  IMAD.SHL.U32 R28, R0, 0x4, RZ ;  /* 0x00000004001c7824 */ /* 0x000fe400078e00ff */
[----:B------:R-:W-:-:S03]  /*2d10*/  IMAD.X R15, RZ, RZ, R27, P0 ;  /* 0x000000ffff0f7224 */ /* 0x000fc600000e061b */
[----:B------:R-:W-:Y:S02]  /*2d20*/  LOP3.LUT R28, R28, 0xfffffff8, RZ, 0xc0, !PT ;  /* 0xfffffff81c1c7812 */ /* 0x000fe400078ec0ff */
[----:B------:R-:W-:Y:S01]  /*2d30*/  SHF.L.U64.HI R0, R0, 0x2, R15 ;  /* 0x0000000200007819 */ /* 0x000fe2000001020f */
[----:B--2---:R-:W-:Y:S01]  /*2d40*/  FFMA R15, -R3, R14, 1 ;  /* 0x3f800000030f7423 */ /* 0x004fe2000000010e */
        /* <DEDUP_REMOVED lines=11> */
[----:B------:R-:W-:Y:S05]  /*2e00*/  CALL.REL.NOINC `($__internal_472_$__cuda_sm3x_div_rn_noftz_f32_slowpath) ;  /* 0x0000000800907944 */ /* 0x000fea0003c00000 */
[----:B------:R-:W-:-:S07]  /*2e10*/  IMAD.MOV.U32 R14, RZ, RZ, R13 ;  /* 0x000000ffff0e7224 */ /* 0x000fce00078e000d */
.L_x_28984:
[----:B------:R-:W-:Y:S05]  /*2e20*/  BSYNC.RECONVERGENT B3 ;  /* 0x0000000000037941 */ /* 0x000fea0003800200 */
.L_x_28983:
        /* <DEDUP_REMOVED lines=13> */
[----:B------:R-:W-:-:S07]  /*2f00*/  MOV R15, R13 ;  /* 0x0000000d000f7202 */ /* 0x000fce0000000f00 */
.L_x_28986:
[----:B------:R-:W-:Y:S05]  /*2f10*/  BSYNC.RECONVERGENT B3 ;  /* 0x0000000000037941 */ /* 0x000fea0003800200 */
.L_x_28985:
[----:B------:R-:W0:Y:S01]  /*2f20*/  LDS R28, [R32+0x800] ;  /* 0x00080000201c7984 */ /* 0x000e220000000800 */
[----:B------:R-:W-:Y:S01]  /*2f30*/  IADD3 R0, P0, PT, R10, 0x200, RZ ;  /* 0x000002000a007810 */ /* 0x000fe20007f1e0ff */
[----:B------:R-:W-:Y:S01]  /*2f40*/  BSSY.RECONVERGENT B3, `(.L_x_28987) ;  /* 0x0000018000037945 */ /* 0x000fe20003800200 */
[----:B------:R-:W1:Y:S01]  /*2f50*/  MUFU.RCP R10, R3 ;  /* 0x00000003000a7308 */ /* 0x000e620000001000 */
[----:B------:R-:W-:Y:S02]  /*2f60*/  R2UR UR4, R6 ;  /* 0x00000000060472ca */ /* 0x000fe400000e0000 */
[----:B------:R-:W-:Y:S01]  /*2f70*/  IMAD.X R11, RZ, RZ, R27, P0 ;  /* 0x000000ffff0b7224 */ /* 0x000fe200000e061b */
[----:B------:R-:W-:-:S04]  /*2f80*/  R2UR UR5, R7 ;  /* 0x00000000070572ca */ /* 0x000fc800000e0000 */
[----:B------:R-:W-:-:S05]  /*2f90*/  LEA.HI R0, P0, R11, R0, RZ, 0x1 ;  /* 0x000000000b007211 */ /* 0x000fca00078108ff */
[----:B------:R-:W-:Y:S02]  /*2fa0*/  IMAD.SHL.U32 R12, R0, 0x4, RZ ;  /* 0x00000004000c7824 */ /* 0x000fe400078e00ff */
[----:B------:R-:W-:-:S03]  /*2fb0*/  IMAD.X R11, RZ, RZ, R11, P0 ;  /* 0x000000ffff0b7224 */ /* 0x000fc600000e060b */
[----:B------:R-:W-:Y:S02]  /*2fc0*/  LOP3.LUT R12, R12, 0xfffffff8, RZ, 0xc0, !PT ;  /* 0xfffffff80c0c7812 */ /* 0x000fe400078ec0ff */
[----:B------:R-:W-:Y:S01]  /*2fd0*/  SHF.L.U64.HI R0, R0, 0x2, R11 ;  /* 0x0000000200007819 */ /* 0x000fe2000001020b */
[----:B-1----:R-:W-:Y:S01]  /*2fe0*/  FFMA R11, -R3, R10, 1 ;  /* 0x3f800000030b7423 */ /* 0x002fe2000000010a */
        /* <DEDUP_REMOVED lines=11> */
[----:B------:R-:W-:Y:S05]  /*30a0*/  CALL.REL.NOINC `($__internal_472_$__cuda_sm3x_div_rn_noftz_f32_slowpath) ;  /* 0x0000000400e87944 */ /* 0x000fea0003c00000 */
[----:B------:R-:W-:-:S07]  /*30b0*/  IMAD.MOV.U32 R10, RZ, RZ, R13 ;  /* 0x000000ffff0a7224 */ /* 0x000fce00078e000d */
.L_x_28988:
[----:B------:R-:W-:Y:S05]  /*30c0*/  BSYNC.RECONVERGENT B3 ;  /* 0x0000000000037941 */ /* 0x000fea0003800200 */
.L_x_28987:
        /* <DEDUP_REMOVED lines=14> */
.L_x_28990:
[----:B------:R-:W-:Y:S05]  /*31b0*/  BSYNC.RECONVERGENT B3 ;  /* 0x0000000000037941 */ /* 0x000fea0003800200 */
.L_x_28989:
[----:B------:R-:W0:Y:S01]  /*31c0*/  LDS R32, [R32+0xc00] ;  /* 0x000c000020207984 */ /* 0x000e220000000800 */
[----:B------:R-:W-:Y:S01]  /*31d0*/  VIADD R12, R8, 0x400 ;  /* 0x00000400080c7836 */ /* 0x000fe20000000000 */
[----:B------:R-:W-:Y:S01]  /*31e0*/  R2UR UR4, R6 ;  /* 0x00000000060472ca */ /* 0x000fe200000e0000 */
[----:B------:R-:W-:Y:S01]  /*31f0*/  IMAD R0, R23, UR14, RZ ;  /* 0x0000000e17007c24 */ /* 0x000fe2000f8e02ff */
[----:B------:R-:W-:Y:S01]  /*3200*/  R2UR UR5, R7 ;  /* 0x00000000070572ca */ /* 0x000fe200000e0000 */
[----:B------:R-:W-:Y:S01]  /*3210*/  IMAD.MOV.U32 R13, RZ, RZ, RZ ;  /* 0x000000ffff0d7224 */ /* 0x000fe200078e00ff */
[----:B------:R-:W-:Y:S01]  /*3220*/  BSSY.RECONVERGENT B3, `(.L_x_28991) ;  /* 0x0000018000037945 */ /* 0x000fe20003800200 */
[C---:B------:R-:W-:Y:S02]  /*3230*/  IMAD R15, R21.reuse, UR15, R0 ;  /* 0x0000000f150f7c24 */ /* 0x040fe4000f8e0200 */
[----:B------:R-:W-:-:S04]  /*3240*/  IMAD.WIDE.U32 R12, R21, UR14, R12 ;  /* 0x0000000e150c7c25 */ /* 0x000fc8000f8e000c */
[----:B------:R-:W-:-:S05]  /*3250*/  IMAD.IADD R13, R15, 0x1, R13 ;  /* 0x000000010f0d7824 */ /* 0x000fca00078e020d */
[----:B------:R-:W-:Y:S02]  /*3260*/  LEA.HI R0, P0, R13, R12, RZ, 0x1 ;  /* 0x0000000c0d007211 */ /* 0x000fe400078108ff */
[----:B------:R-:W1:Y:S02]  /*3270*/  MUFU.RCP R12, R3 ;  /* 0x00000003000c7308 */ /* 0x000e640000001000 */
[----:B------:R-:W-:Y:S01]  /*3280*/  IADD3.X R13, PT, PT, RZ, R13, RZ, P0, !PT ;  /* 0x0000000dff0d7210 */ /* 0x000fe200007fe4ff */
[----:B------:R-:W-:-:S03]  /*3290*/  IMAD.SHL.U32 R14, R0, 0x4, RZ ;  /* 0x00000004000e7824 */ /* 0x000fc600078e00ff */
[----:B------:R-:W-:Y:S02]  /*32a0*/  SHF.L.U64.HI R0, R0, 0x2, R13 ;  /* 0x0000000200007819 */ /* 0x000fe4000001020d */
[----:B------:R-:W-:-:S04]  /*32b0*/  LOP3.LUT R14, R14, 0xfffffff8, RZ, 0xc0, !PT ;  /* 0xfffffff80e0e7812 */ /* 0x000fc800078ec0ff */
[----:B------:R-:W-:-:S04]  /*32c0*/  IADD3 R14, P0, PT, R14, UR12, RZ ;  /* 0x0000000c0e0e7c10 */ /* 0x000fc8000ff1e0ff */
[----:B------:R-:W-:Y:S01]  /*32d0*/  IADD3.X R15, PT, PT, R0, UR13, RZ, P0, !PT ;  /* 0x0000000d000f7c10 */ /* 0x000fe200087fe4ff */
[----:B-1----:R-:W-:-:S04]  /*32e0*/  FFMA R13, -R3, R12, 1 ;  /* 0x3f800000030d7423 */ /* 0x002fc8000000010c */
[----:B------:R-:W-:Y:S01]  /*32f0*/  FFMA R0, R12, R13, R12 ;  /* 0x0000000d0c007223 */ /* 0x000fe2000000000c */
[----:B------:R1:W-:Y:S02]  /*3300*/  STG.E.64 desc[UR4][R14.64], R10 ;  /* 0x0000000a0e007986 */ /* 0x0003e4000c101b04 */
        /* <DEDUP_REMOVED lines=9> */
.L_x_28992:
[----:B------:R-:W-:Y:S05]  /*33a0*/  BSYNC.RECONVERGENT B3 ;  /* 0x0000000000037941 */ /* 0x000fea0003800200 */
.L_x_28991:
        /* <DEDUP_REMOVED lines=13> */
.L_x_28994:
[----:B------:R-:W-:Y:S05]  /*3480*/  BSYNC.RECONVERGENT B3 ;  /* 0x0000000000037941 */ /* 0x000fea0003800200 */
.L_x_28993:
[----:B------:R-:W-:Y:S01]  /*3490*/  VIADD R8, R8, 0x600 ;  /* 0x0000060008087836 */ /* 0x000fe20000000000 */
[----:B------:R-:W-:Y:S01]  /*34a0*/  R2UR UR4, R6 ;  /* 0x00000000060472ca */ /* 0x000fe200000e0000 */
[----:B------:R-:W-:Y:S01]  /*34b0*/  IMAD R0, R23, UR14, RZ ;  /* 0x0000000e17007c24 */ /* 0x000fe2000f8e02ff */
[----:B------:R-:W-:Y:S01]  /*34c0*/  R2UR UR5, R7 ;  /* 0x00000000070572ca */ /* 0x000fe200000e0000 */
[----:B------:R-:W-:Y:S02]  /*34d0*/  IMAD.MOV.U32 R9, RZ, RZ, RZ ;  /* 0x000000ffff097224 */ /* 0x000fe400078e00ff */
[C---:B------:R-:W-:Y:S02]  /*34e0*/  IMAD R5, R21.reuse, UR15, R0 ;  /* 0x0000000f15057c24 */ /* 0x040fe4000f8e0200 */
[----:B------:R-:W-:-:S04]  /*34f0*/  IMAD.WIDE.U32 R8, R21, UR14, R8 ;  /* 0x0000000e15087c25 */ /* 0x000fc8000f8e0008 */
[----:B------:R-:W-:Y:S01]  /*3500*/  VIADD R30, R30, 0x400 ;  /* 0x000004001e1e7836 */ /* 0x000fe20000000000 */
        /* <DEDUP_REMOVED lines=11> */
.L_x_28964:
[----:B0---4-:R-:W-:Y:S05]  /*35c0*/  BSYNC.RECONVERGENT B0 ;  /* 0x0000000000007941 */ /* 0x011fea0003800200 */
.L_x_28963:
[----:B------:R-:W0:Y:S01]  /*35d0*/  LDCU.64 UR4, c[0x0][0x3b0] ;  /* 0x00007600ff0477ac */ /* 0x000e220008000a00 */
[----:B------:R-:W-:-:S05]  /*35e0*/  IADD3 R21, P0, PT, R4, R21, RZ ;  /* 0x0000001504157210 */ /* 0x000fca0007f1e0ff */
[----:B------:R-:W-:Y:S01]  /*35f0*/  IMAD.X R23, RZ, RZ, R23, P0 ;  /* 0x000000ffff177224 */ /* 0x000fe200000e0617 */
[----:B0-----:R-:W-:-:S04]  /*3600*/  ISETP.GE.U32.AND P0, PT, R21, UR4, PT ;  /* 0x0000000415007c0c */ /* 0x001fc8000bf06070 */
[----:B------:R-:W-:-:S13]  /*3610*/  ISETP.GE.AND.EX P0, PT, R23, UR5, PT, P0 ;  /* 0x0000000517007c0c */ /* 0x000fda000bf06300 */
[----:B------:R-:W-:Y:S05]  /*3620*/  @!P0 BRA `(.L_x_28996) ;  /* 0xffffffcc003c8947 */ /* 0x000fea000383ffff */
[----:B------:R-:W-:Y:S05]  /*3630*/  EXIT ;  /* 0x000000000000794d */ /* 0x000fea0003800000 */
.L_x_28952:
[----:B------:R-:W-:Y:S02]  /*3640*/  HFMA2 R12, -RZ, RZ, 0, 5.9604644775390625e-08 ;  /* 0x00000001ff0c7431 */ /* 0x000fe400000001ff */
[----:B------:R-:W-:Y:S02]  /*3650*/  IMAD.MOV.U32 R13, RZ, RZ, R5 ;  /* 0x000000ffff0d7224 */ /* 0x000fe400078e0005 */
[----:B------:R-:W-:Y:S02]  /*3660*/  IMAD.MOV.U32 R11, RZ, RZ, 0x1f ;  /* 0x0000001fff0b7424 */ /* 0x000fe400078e00ff */
[----:B------:R-:W-:-:S07]  /*3670*/  IMAD.MOV.U32 R15, RZ, RZ, -0x1 ;  /* 0xffffffffff0f7424 */ /* 0x000fce00078e00ff */
[----:B01----:R-:W-:Y:S05]  /*3680*/  WARPSYNC.COLLECTIVE R15, `(.L_x_28997) ;  /* 0x000000000f087348 */ /* 0x003fea0003c00000 */
[----:B0-----:R0:W2:Y:S02]  /*3690*/  SHFL.DOWN P6, R14, R13, R12, R11 ;  /* 0x0800000c0d0e7389 */ /* 0x0010a400000c000b */
[----:B012---:R-:W-:Y:S05]  /*36a0*/  ENDCOLLECTIVE ;  /* 0x000000000000791b */ /* 0x007fea0003800000 */
.L_x_28997:
[----:B------:R-:W-:Y:S01]  /*36b0*/  IMAD.MOV.U32 R12, RZ, RZ, 0x2 ;  /* 0x00000002ff0c7424 */ /* 0x000fe200078e00ff */
[----:B------:R-:W-:-:S05]  /*36c0*/  @!P1 FMNMX R5, R14, R5, !PT ;  /* 0x000000050e059209 */ /* 0x000fca0007800000 */
[----:B------:R-:W-:-:S07]  /*36d0*/  IMAD.MOV.U32 R13, RZ, RZ, R5 ;  /* 0x000000ffff0d7224 */ /* 0x000fce00078e0005 */
[----:B------:R-:W-:Y:S05]  /*36e0*/  WARPSYNC.COLLECTIVE R15, `(.L_x_28998) ;  /* 0x000000000f087348 */ /* 0x000fea0003c00000 */
[----:B------:R0:W1:Y:S02]  /*36f0*/  SHFL.DOWN P6, R14, R13, R12, R11 ;  /* 0x0800000c0d0e7389 */ /* 0x00006400000c000b */
[----:B01----:R-:W-:Y:S05]  /*3700*/  ENDCOLLECTIVE ;  /* 0x000000000000791b */ /* 0x003fea0003800000 */
.L_x_28998:
[----:B------:R-:W-:Y:S02]  /*3710*/  MOV R12, 0x4 ;  /* 0x00000004000c7802 */ /* 0x000fe40000000f00 */
[----:B------:R-:W-:-:S05]  /*3720*/  @!P2 FMNMX R5, R5, R14, !PT ;  /* 0x0000000e0505a209 */ /* 0x000fca0007800000 */
[----:B------:R-:W-:-:S07]  /*3730*/  IMAD.MOV.U32 R13, RZ, RZ, R5 ;  /* 0x000000ffff0d7224 */ /* 0x000fce00078e0005 */
[----:B------:R-:W-:Y:S05]  /*3740*/  WARPSYNC.COLLECTIVE R15, `(.L_x_28999) ;  /* 0x000000000f087348 */ /* 0x000fea0003c00000 */
[----:B------:R0:W1:Y:S02]  /*3750*/  SHFL.DOWN P6, R14, R13, R12, R11 ;  /* 0x0800000c0d0e7389 */ /* 0x00006400000c000b */
[----:B01----:R-:W-:Y:S05]  /*3760*/  ENDCOLLECTIVE ;  /* 0x000000000000791b */ /* 0x003fea0003800000 */
.L_x_28999:
[----:B------:R-:W-:Y:S01]  /*3770*/  IMAD.MOV.U32 R12, RZ, RZ, 0x8 ;  /* 0x00000008ff0c7424 */ /* 0x000fe200078e00ff */
[----:B------:R-:W-:-:S05]  /*3780*/  @!P3 FMNMX R5, R5, R14, !PT ;  /* 0x0000000e0505b209 */ /* 0x000fca0007800000 */
[----:B------:R-:W-:-:S07]  /*3790*/  IMAD.MOV.U32 R13, RZ, RZ, R5 ;  /* 0x000000ffff0d7224 */ /* 0x000fce00078e0005 */
[----:B------:R-:W-:Y:S05]  /*37a0*/  WARPSYNC.COLLECTIVE R15, `(.L_x_29000) ;  /* 0x000000000f087348 */ /* 0x000fea0003c00000 */
[----:B------:R0:W1:Y:S02]  /*37b0*/  SHFL.DOWN P6, R14, R13, R12, R11 ;  /* 0x0800000c0d0e7389 */ /* 0x00006400000c000b */
[----:B01----:R-:W-:Y:S05]  /*37c0*/  ENDCOLLECTIVE ;  /* 0x000000000000791b */ /* 0x003fea0003800000 */
.L_x_29000:
[----:B------:R-:W-:Y:S01]  /*37d0*/  IMAD.MOV.U32 R12, RZ, RZ, 0x10 ;  /* 0x00000010ff0c7424 */ /* 0x000fe200078e00ff */
[----:B------:R-:W-:-:S04]  /*37e0*/  FMNMX R3, R5, R14, !PT ;  /* 0x0000000e05037209 */ /* 0x000fc80007800000 */
[----:B------:R-:W-:-:S05]  /*37f0*/  FSEL R0, R5, R3, P4 ;  /* 0x0000000305007208 */ /* 0x000fca0002000000 */
[----:B------:R-:W-:-:S07]  /*3800*/  IMAD.MOV.U32 R13, RZ, RZ, R0 ;  /* 0x000000ffff0d7224 */ /* 0x000fce00078e0000 */
[----:B------:R-:W-:Y:S05]  /*3810*/  WARPSYNC.COLLECTIVE R15, `(.L_x_29001) ;  /* 0x000000000f087348 */ /* 0x000fea0003c00000 */
[----:B------:R0:W1:Y:S02]  /*3820*/  SHFL.DOWN P6, R14, R13, R12, R11 ;  /* 0x0800000c0d0e7389 */ /* 0x00006400000c000b */
[----:B01----:R-:W-:Y:S05]  /*3830*/  ENDCOLLECTIVE ;  /* 0x000000000000791b */ /* 0x003fea0003800000 */
.L_x_29001:
[----:B------:R-:W-:Y:S05]  /*3840*/  BRA `(.L_x_29002) ;  /* 0xffffffdc00147947 */ /* 0x000fea000383ffff */
        .weak           $__internal_472_$__cuda_sm3x_div_rn_noftz_f32_slowpath
        .type           $__internal_472_$__cuda_sm3x_div_rn_noftz_f32_slowpath,@function
        .size           $__internal_472_$__cuda_sm3x_div_rn_noftz_f32_slowpath,(.L_x_37849 - $__internal_472_$__cuda_sm3x_div_rn_noftz_f32_slowpath)
$__internal_472_$__cuda_sm3x_div_rn_noftz_f32_slowpath:
        /* <DEDUP_REMOVED lines=35> */
.L_x_29004:
        /* <DEDUP_REMOVED lines=51> */
.L_x_29011:
[----:B------:R-:W-:-:S04]  /*3db0*/  LOP3.LUT R29, R29, 0x80000000, RZ, 0xc0, !PT ;  /* 0x800000001d1d7812 */ /* 0x000fc800078ec0ff */
[----:B------:R-:W-:Y:S01]  /*3dc0*/  LOP3.LUT R29, R29, 0x7f800000, RZ, 0xfc, !PT ;  /* 0x7f8000001d1d7812 */ /* 0x000fe200078efcff */
[----:B------:R-:W-:Y:S06]  /*3dd0*/  BRA `(.L_x_29012) ;  /* 0x0000000000047947 */ /* 0x000fec0003800000 */
.L_x_29010:
[----:B------:R-:W-:-:S07]  /*3de0*/  IMAD R29, R34, 0x800000, R29 ;  /* 0x00800000221d7824 */ /* 0x000fce00078e021d */
.L_x_29012:
[----:B------:R-:W-:Y:S05]  /*3df0*/  BSYNC.RECONVERGENT B2 ;  /* 0x0000000000027941 */ /* 0x000fea0003800200 */
.L_x_29009:
[----:B------:R-:W-:Y:S05]  /*3e00*/  BRA `(.L_x_29013) ;  /* 0x0000000000207947 */ /* 0x000fea0003800000 */
.L_x_29008:
[----:B------:R-:W-:-:S04]  /*3e10*/  LOP3.LUT R29, R29, 0x80000000, R0, 0x48, !PT ;  /* 0x800000001d1d7812 */ /* 0x000fc800078e4800 */
[----:B------:R-:W-:Y:S01]  /*3e20*/  LOP3.LUT R29, R29, 0x7f800000, RZ, 0xfc, !PT ;  /* 0x7f8000001d1d7812 */ /* 0x000fe200078efcff */
[----:B------:R-:W-:Y:S06]  /*3e30*/  BRA `(.L_x_29013) ;  /* 0x0000000000147947 */ /* 0x000fec0003800000 */
.L_x_29007:
[----:B------:R-:W-:Y:S01]  /*3e40*/  LOP3.LUT R29, R29, 0x80000000, R0, 0x48, !PT ;  /* 0x800000001d1d7812 */ /* 0x000fe200078e4800 */
[----:B------:R-:W-:Y:S06]  /*3e50*/  BRA `(.L_x_29013) ;  /* 0x00000000000c7947 */ /* 0x000fec0003800000 */
.L_x_29006:
[----:B------:R-:W0:Y:S01]  /*3e60*/  MUFU.RSQ R29, -QNAN ;  /* 0xffc00000001d7908 */ /* 0x000e220000001400 */
[----:B------:R-:W-:Y:S05]  /*3e70*/  BRA `(.L_x_29013) ;  /* 0x0000000000047947 */ /* 0x000fea0003800000 */
.L_x_29005:
[----:B------:R-:W-:-:S07]  /*3e80*/  FADD.FTZ R29, R0, R3 ;  /* 0x00000003001d7221 */ /* 0x000fce0000010000 */
.L_x_29013:
[----:B------:R-:W-:Y:S05]  /*3e90*/  BSYNC.RECONVERGENT B1 ;  /* 0x0000000000017941 */ /* 0x000fea0003800200 */
.L_x_29003:
[----:B0-----:R-:W-:Y:S02]  /*3ea0*/  IMAD.MOV.U32 R13, RZ, RZ, R29 ;  /* 0x000000ffff0d7224 */ /* 0x001fe400078e001d */
[----:B------:R-:W-:-:S04]  /*3eb0*/  IMAD.MOV.U32 R29, RZ, RZ, 0x0 ;  /* 0x00000000ff1d7424 */ /* 0x000fc800078e00ff */
[----:B------:R-:W-:Y:S05]  /*3ec0*/  RET.REL.NODEC R28 `(_Z20SoftmaxBlockSMemImplI24ElementwiseScaleMaskLoadIffbE11DirectStoreIffEfLi2ELi256EL9Algorithm0EEvT_T0_ll) ;  /* 0xffffffc01c4c7950 */ /* 0x000fea0003c3ffff */
.L_x_29014:
        /* <DEDUP_REMOVED lines=11> */
.L_x_37849:


//--------------------- .text._Z20SoftmaxBlockSMemImplI24ElementwiseScaleMaskLoadIffbE11DirectStoreIffEfLi2ELi512EL9Algorithm0EEvT_T0_ll --------------------------
	.section	.text._Z20SoftmaxBlockSMemImplI24ElementwiseScaleMaskLoadIffbE11DirectStoreIffEfLi2ELi512EL9Algorithm0EEvT_T0_ll,"ax",@progbits
	.align	128
        .global         _Z20SoftmaxBlockSMemImplI24ElementwiseScaleMaskLoadIffbE11DirectStoreIffEfLi2ELi512EL9Algorithm0EEvT_T0_ll
        .type           _Z20SoftmaxBlockSMemImplI24ElementwiseScaleMaskLoadIffbE11DirectStoreIffEfLi2ELi512EL9Algorithm0EEvT_T0_ll,@function
        .size           _Z20SoftmaxBlockSMemImplI24ElementwiseScaleMaskLoadIffbE11DirectStoreIffEfLi2ELi512EL9Algorithm0EEvT_T0_ll,(.L_x_37850 - _Z20SoftmaxBlockSMemImplI24ElementwiseScaleMaskLoadIffbE11DirectStoreIffEfLi2ELi512EL9Algorithm0EEvT_T0_ll)
        .other          _Z20SoftmaxBlockSMemImplI24ElementwiseScaleMaskLoadIffbE11DirectStoreIffEfLi2ELi512EL9Algorithm0EEvT_T0_ll,@"STO_CUDA_ENTRY STV_DEFAULT"
_Z20SoftmaxBlockSMemImplI24ElementwiseScaleMaskLoadIffbE11DirectStoreIffEfLi2ELi512EL9Algorithm0EEvT_T0_ll:
.text._Z20SoftmaxBlockSMemImplI24ElementwiseScaleMaskLoadIffbE11DirectStoreIffEfLi2ELi512EL9Algorithm0EEvT_T0_ll:
        /* <DEDUP_REMOVED lines=22> */
.L_x_29015:
        /* <DEDUP_REMOVED lines=19> */
[----:B------:R-:W-:Y:S02]  /*0290*/  VIADD R24, R7, 0x600 ;  /* 0x0000060007187836 */ /* 0x000fe40000000000 */
[----:B------:R-:W-:Y:S02]  /*02a0*/  SHF.R.U64 R2, R2, 0x1, R11 ;  /* 0x0000000102027819 */ /* 0x000fe4000000120b */
[C---:B------:R-:W-:Y:S02]  /*02b0*/  IADD3 R3, P0, PT, R9.reuse, R12, RZ ;  /* 0x0000000c09037210 */ /* 0x040fe40007f1e0ff */
[----:B------:R-:W-:-:S02]  /*02c0*/  IADD3 R28, PT, PT, R9, R2, RZ ;  /* 0x00000002091c7210 */ /* 0x000fc40007ffe0ff */
[----:B------:R-:W-:Y:S02]  /*02d0*/  IADD3.X R0, PT, PT, R13, -0x1, RZ, P0, !PT ;  /* 0xffffffff0d007810 */ /* 0x000fe400007fe4ff */
[----:B------:R-:W-:Y:S02]  /*02e0*/  LEA.HI R26, R28, 0x1, RZ, 0x17 ;  /* 0x000000011c1a7811 */ /* 0x000fe400078fb8ff */
[C---:B------:R-:W-:Y:S02]  /*02f0*/  LOP3.LUT R6, R7.reuse, 0x400, RZ, 0xfc, !PT ;  /* 0x0000040007067812 */ /* 0x040fe400078efcff */
[----:B------:R-:W-:Y:S02]  /*0300*/  LEA R29, R7, UR4, 0x2 ;  /* 0x00000004071d7c11 */ /* 0x000fe4000f8e10ff */
[----:B0--3--:R-:W-:-:S07]  /*0310*/  LOP3.LUT R26, R26, 0x3, RZ, 0xc0, !PT ;  /* 0x000000031a1a7812 */ /* 0x009fce00078ec0ff */
.L_x_29065:
[C---:B------:R-:W-:Y:S01]  /*0320*/  ISETP.GE.AND P0, PT, R7.reuse, R2, PT ;  /* 0x000000020700720c */ /* 0x040fe20003f06270 */
[----:B------:R-:W-:Y:S01]  /*0330*/  BSSY.RECONVERGENT B0, `(.L_x_29016) ;  /* 0x0000105000007945 */ /* 0x000fe20003800200 */
[----:B------:R-:W-:Y:S02]  /*0340*/  VIADD R32, R7, 0x200 ;  /* 0x0000020007207836 */ /* 0x000fe40000000000 */
[----:B------:R-:W-:-:S09]  /*0350*/  IMAD.MOV.U32 R17, RZ, RZ, -0x800000 ;  /* 0xff800000ff117424 */ /* 0x000fd200078e00ff */
[----:B--234-:R-:W-:Y:S05]  /*0360*/  @P0 BRA `(.L_x_29017) ;  /* 0x0000001000040947 */ /* 0x01cfea0003800000 */
[----:B------:R-:W-:Y:S01]  /*0370*/  ISETP.NE.AND P0, PT, R26, RZ, PT ;  /* 0x000000ff1a00720c */ /* 0x000fe20003f05270 */
[----:B------:R-:W-:Y:S01]  /*0380*/  BSSY.RECONVERGENT B1, `(.L_x_29018) ;  /* 0x000006d000017945 */ /* 0x000fe20003800200 */
[----:B------:R-:W-:Y:S02]  /*0390*/  IMAD.MOV.U32 R17, RZ, RZ, -0x800000 ;  /* 0xff800000ff117424 */ /* 0x000fe400078e00ff */
[----:B------:R-:W-:-:S09]  /*03a0*/  IMAD.MOV.U32 R19, RZ, RZ, R7 ;  /* 0x000000ffff137224 */ /* 0x000fd200078e0007 */
[----:B------:R-:W-:Y:S05]  /*03b0*/  @!P0 BRA `(.L_x_29019) ;  /* 0x0000000400a48947 */ /* 0x000fea0003800000 */
[----:B------:R-:W0:Y:S01]  /*03c0*/  LDC.64 R22, c[0x0][0x390] ;  /* 0x0000e400ff167b82 */ /* 0x000e220000000a00 */
[----:B------:R-:W-:Y:S01]  /*03d0*/  IMAD.SHL.U32 R10, R7, 0x2, RZ ;  /* 0x00000002070a7824 */ /* 0x000fe200078e00ff */
[----:B-1----:R-:W-:Y:S01]  /*03e0*/  R2UR UR4, R30 ;  /* 0x000000001e0472ca */ /* 0x002fe200000e0000 */
[----:B------:R-:W-:Y:S01]  /*03f0*/  IMAD.MOV.U32 R11, RZ, RZ, RZ ;  /* 0x000000ffff0b7224 */ /* 0x000fe200078e00ff */
[----:B------:R-:W-:-:S04]  /*0400*/  R2UR UR5, R31 ;  /* 0x000000001f0572ca */ /* 0x000fc800000e0000 */
[----:B------:R-:W1:Y:S01]  /*0410*/  LDC.64 R8, c[0x0][0x388] ;  /* 0x0000e200ff087b82 */ /* 0x000e620000000a00 */
[-C--:B0-----:R-:W-:Y:S02]  /*0420*/  IMAD R12, R27, R22.reuse, RZ ;  /* 0x000000161b0c7224 */ /* 0x081fe400078e02ff */
[----:B------:R-:W-:-:S04]  /*0430*/  IMAD.WIDE.U32 R10, R25, R22, R10 ;  /* 0x00000016190a7225 */ /* 0x000fc800078e000a */
[----:B------:R-:W-:Y:S02]  /*0440*/  IMAD R23, R25, R23, R12 ;  /* 0x0000001719177224 */ /* 0x000fe400078e020c */
[----:B------:R-:W0:Y:S02]  /*0450*/  LDC.64 R12, c[0x0][0x380] ;  /* 0x0000e000ff0c7b82 */ /* 0x000e240000000a00 */
[----:B------:R-:W-:-:S05]  /*0460*/  IMAD.IADD R23, R11, 0x1, R23 ;  /* 0x000000010b177824 */ /* 0x000fca00078e0217 */
[----:B------:R-:W-:-:S04]  /*0470*/  LEA.HI R18, P0, R23, R10, RZ, 0x1 ;  /* 0x0000000a17127211 */ /* 0x000fc800078108ff */
[----:B------:R-:W-:Y:S02]  /*0480*/  LOP3.LUT R15, R18, 0xfffffffe, RZ, 0xc0, !PT ;  /* 0xfffffffe120f7812 */ /* 0x000fe400078ec0ff */
[----:B------:R-:W-:Y:S02]  /*0490*/  IADD3.X R20, PT, PT, RZ, R23, RZ, P0, !PT ;  /* 0x00000017ff147210 */ /* 0x000fe400007fe4ff */
        /* <DEDUP_REMOVED lines=14> */
[----:B------:R0:W2:Y:S01]  /*0580*/  @P1 LDG.E R34, desc[UR6][R18.64+0x4] ;  /* 0x0000040612221981 */ /* 0x0000a2000c1e1900 */
[----:B------:R-:W3:Y:S01]  /*0590*/  LDC R16, c[0x0][0x398] ;  /* 0x0000e600ff107b82 */ /* 0x000ee20000000800 */
[----:B------:R-:W-:-:S04]  /*05a0*/  PRMT R17, R17, 0x7770, RZ ;  /* 0x0000777011117816 */ /* 0x000fc800000000ff */
[----:B------:R-:W-:Y:S01]  /*05b0*/  ISETP.NE.AND P0, PT, R17, RZ, PT ;  /* 0x000000ff1100720c */ /* 0x000fe20003f05270 */
[----:B------:R-:W-:Y:S02]  /*05c0*/  IMAD R22, R2, 0x4, R29 ;  /* 0x0000000402167824 */ /* 0x000fe400078e021d */
[----:B---3--:R-:W-:Y:S02]  /*05d0*/  IMAD.MOV.U32 R21, RZ, RZ, R16 ;  /* 0x000000ffff157224 */ /* 0x008fe400078e0010 */
[----:B0-----:R-:W-:Y:S02]  /*05e0*/  IMAD.MOV.U32 R19, RZ, RZ, R32 ;  /* 0x000000ffff137224 */ /* 0x001fe400078e0020 */
[----:B-1----:R-:W-:-:S05]  /*05f0*/  FMUL R17, R20, R15 ;  /* 0x0000000f14117220 */ /* 0x002fca0000400000 */
[----:B------:R-:W-:-:S05]  /*0600*/  FSEL R20, R17, R14, P0 ;  /* 0x0000000e11147208 */ /* 0x000fca0000000000 */
[----:B------:R0:W-:Y:S01]  /*0610*/  STS [R29], R20 ;  /* 0x000000141d007388 */ /* 0x0001e20000000800 */
[----:B--2---:R-:W-:-:S05]  /*0620*/  @P1 FMUL R21, R34, R15 ;  /* 0x0000000f22151220 */ /* 0x004fca0000400000 */
[----:B------:R0:W-:Y:S01]  /*0630*/  STS [R22], R21 ;  /* 0x0000001516007388 */ /* 0x0001e20000000800 */
[----:B------:R-:W-:Y:S02]  /*0640*/  ISETP.NE.AND P0, PT, R26, 0x1, PT ;  /* 0x000000011a00780c */ /* 0x000fe40003f05270 */
        /* <DEDUP_REMOVED lines=12> */
[C---:B------:R-:W-:Y:S01]  /*0710*/  IMAD.SHL.U32 R21, R34.reuse, 0x4, RZ ;  /* 0x0000000422157824 */ /* 0x040fe200078e00ff */
[----:B------:R-:W-:-:S04]  /*0720*/  SHF.L.U64.HI R34, R34, 0x2, R33 ;  /* 0x0000000222227819 */ /* 0x000fc80000010221 */
[----:B------:R-:W-:Y:S02]  /*0730*/  LOP3.LUT R21, R21, 0xfffffff8, RZ, 0xc0, !PT ;  /* 0xfffffff815157812 */ /* 0x000fe400078ec0ff */
[----:B--2---:R-:W-:-:S04]  /*0740*/  PRMT R20, R18, 0x7771, RZ ;  /* 0x0000777112147816 */ /* 0x004fc800000000ff */
[----:B------:R-:W-:Y:S02]  /*0750*/  ISETP.NE.AND P1, PT, R20, RZ, PT ;  /* 0x000000ff1400720c */ /* 0x000fe40003f25270 */
[----:B------:R-:W-:-:S04]  /*0760*/  IADD3 R20, P0, PT, R21, R12, RZ ;  /* 0x0000000c15147210 */ /* 0x000fc80007f1e0ff */
[----:B------:R-:W-:-:S05]  /*0770*/  IADD3.X R21, PT, PT, R34, R13, RZ, P0, !PT ;  /* 0x0000000d22157210 */ /* 0x000fca00007fe4ff */
[----:B------:R-:W2:Y:S02]  /*0780*/  LDG.E R34, desc[UR4][R20.64] ;  /* 0x0000000414227981 */ /* 0x000ea4000c1e1900 */
[----:B------:R-:W-:Y:S02]  /*0790*/  @P1 R2UR UR6, R30 ;  /* 0x000000001e0612ca */ /* 0x000fe400000e0000 */
[----:B------:R-:W-:-:S13]  /*07a0*/  @P1 R2UR UR7, R31 ;  /* 0x000000001f0712ca */ /* 0x000fda00000e0000 */
[----:B------:R-:W3:Y:S01]  /*07b0*/  @P1 LDG.E R36, desc[UR6][R20.64+0x4] ;  /* 0x0000040614241981 */ /* 0x000ee2000c1e1900 */
[----:B------:R-:W-:-:S04]  /*07c0*/  PRMT R18, R18, 0x7770, RZ ;  /* 0x0000777012127816 */ /* 0x000fc800000000ff */
[----:B------:R-:W-:Y:S01]  /*07d0*/  ISETP.NE.AND P0, PT, R18, RZ, PT ;  /* 0x000000ff1200720c */ /* 0x000fe20003f05270 */
[----:B------:R-:W-:Y:S02]  /*07e0*/  IMAD.MOV.U32 R18, RZ, RZ, R16 ;  /* 0x000000ffff127224 */ /* 0x000fe400078e0010 */
        /* <DEDUP_REMOVED lines=31> */
[----:B------:R-:W-:Y:S01]  /*09e0*/  ISETP.NE.AND P0, PT, R8, RZ, PT ;  /* 0x000000ff0800720c */ /* 0x000fe20003f05270 */
[----:B------:R-:W-:-:S12]  /*09f0*/  IMAD.MOV.U32 R19, RZ, RZ, R24 ;  /* 0x000000ffff137224 */ /* 0x000fd800078e0018 */
[----:B--2---:R-:W-:-:S05]  /*0a00*/  @P0 FMUL R14, R10, R15 ;  /* 0x0000000f0a0e0220 */ /* 0x004fca0000400000 */
[----:B------:R0:W-:Y:S01]  /*0a10*/  STS [R29+0x1000], R14 ;  /* 0x0010000e1d007388 */ /* 0x0001e20000000800 */
[----:B---3--:R-:W-:-:S05]  /*0a20*/  @P1 FMUL R16, R18, R15 ;  /* 0x0000000f12101220 */ /* 0x008fca0000400000 */
[----:B------:R0:W-:Y:S01]  /*0a30*/  STS [R22+0x1000], R16 ;  /* 0x0010001016007388 */ /* 0x0001e20000000800 */
[----:B------:R-:W-:-:S07]  /*0a40*/  FMNMX3 R17, R17, R14, R16, !PT ;  /* 0x0000000e11117276 */ /* 0x000fce0007800010 */
.L_x_29019:
[----:B------:R-:W-:Y:S05]  /*0a50*/  BSYNC.RECONVERGENT B1 ;  /* 0x0000000000017941 */ /* 0x000fea0003800200 */
.L_x_29018:
[----:B------:R-:W-:-:S13]  /*0a60*/  ISETP.GE.U32.AND P0, PT, R28, 0x600, PT ;  /* 0x000006001c00780c */ /* 0x000fda0003f06070 */
[----:B------:R-:W-:Y:S05]  /*0a70*/  @!P0 BRA `(.L_x_29017) ;  /* 0x0000000800408947 */ /* 0x000fea0003800000 */
[----:B------:R-:W2:Y:S01]  /*0a80*/  S2UR UR5, SR_CgaCtaId ;  /* 0x00000000000579c3 */ /* 0x000ea20000008800 */
[----:B------:R-:W3:Y:S01]  /*0a90*/  LDCU.64 UR6, c[0x0][0x390] ;  /* 0x00007200ff0677ac */ /* 0x000ee20008000a00 */
[----:B------:R-:W-:Y:S01]  /*0aa0*/  IMAD.WIDE.U32 R8, R19, 0x2, RZ ;  /* 0x0000000213087825 */ /* 0x000fe200078e00ff */
[----:B------:R-:W-:Y:S02]  /*0ab0*/  UMOV UR4, 0x400 ;  /* 0x0000040000047882 */ /* 0x000fe40000000000 */
[----:B------:R-:W-:Y:S01]  /*0ac0*/  UIADD3 UR4, UPT, UPT, UR4, 0xb0, URZ ;  /* 0x000000b004047890 */ /* 0x000fe2000fffe0ff */
[----:B---3--:R-:W-:-:S04]  /*0ad0*/  IMAD.WIDE.U32 R8, R25, UR6, R8 ;  /* 0x0000000619087c25 */ /* 0x008fc8000f8e0008 */
[----:B------:R-:W-:Y:S01]  /*0ae0*/  IMAD R10, R27, UR6, RZ ;  /* 0x000000061b0a7c24 */ /* 0x000fe2000f8e02ff */
[----:B--2---:R-:W-:Y:S01]  /*0af0*/  ULEA UR4, UR5, UR4, 0x18 ;  /* 0x0000000405047291 */ /* 0x004fe2000f8ec0ff */
[----:B------:R-:W-:Y:S02]  /*0b00*/  IADD3 R23, P0, PT, R8, 0x800, RZ ;  /* 0x0000080008177810 */ /* 0x000fe40007f1e0ff */
[----:B------:R-:W-:-:S03]  /*0b10*/  IMAD R11, R25, UR7, R10 ;  /* 0x00000007190b7c24 */ /* 0x000fc6000f8e020a */
[----:B------:R-:W-:Y:S01]  /*0b20*/  LEA R21, R19, UR4, 0x2 ;  /* 0x0000000413157c11 */ /* 0x000fe2000f8e10ff */
[----:B0-----:R-:W-:-:S03]  /*0b30*/  IMAD.X R16, R11, 0x1, R9, P0 ;  /* 0x000000010b107824 */ /* 0x001fc600000e0609 */
[----:B------:R-:W-:-:S07]  /*0b40*/  IADD3 R21, PT, PT, R21, 0x1000, RZ ;  /* 0x0000100015157810 */ /* 0x000fce0007ffe0ff */
.L_x_29020:
[----:B------:R-:W0:Y:S01]  /*0b50*/  LDCU.128 UR4, c[0x0][0x380] ;  /* 0x00007000ff0477ac */ /* 0x000e220008000c00 */
[C---:B------:R-:W-:Y:S02]  /*0b60*/  IADD3 R34, P0, PT, R23.reuse, -0x800, RZ ;  /* 0xfffff80017227810 */ /* 0x040fe40007f1e0ff */
[----:B------:R-:W-:Y:S02]  /*0b70*/  IADD3 R20, P1, PT, R23, -0x400, RZ ;  /* 0xfffffc0017147810 */ /* 0x000fe40007f3e0ff */
[C---:B------:R-:W-:Y:S02]  /*0b80*/  IADD3.X R37, PT, PT, R16.reuse, -0x1, RZ, P0, !PT ;  /* 0xffffffff10257810 */ /* 0x040fe400007fe4ff */
[----:B------:R-:W-:Y:S02]  /*0b90*/  IADD3.X R35, PT, PT, R16, -0x1, RZ, P1, !PT ;  /* 0xffffffff10237810 */ /* 0x000fe40000ffe4ff */
[----:B------:R-:W-:Y:S02]  /*0ba0*/  LEA.HI R34, P0, R37, R34, RZ, 0x1 ;  /* 0x0000002225227211 */ /* 0x000fe400078108ff */
[----:B------:R-:W-:-:S02]  /*0bb0*/  LEA.HI R20, P1, R35, R20, RZ, 0x1 ;  /* 0x0000001423147211 */ /* 0x000fc400078308ff */
[----:B------:R-:W-:Y:S01]  /*0bc0*/  LOP3.LUT R12, R34, 0xfffffffe, RZ, 0xc0, !PT ;  /* 0xfffffffe220c7812 */ /* 0x000fe200078ec0ff */
[----:B------:R-:W-:Y:S01]  /*0bd0*/  IMAD.X R37, RZ, RZ, R37, P0 ;  /* 0x000000ffff257224 */ /* 0x000fe200000e0625 */
[----:B-1----:R-:W-:Y:S01]  /*0be0*/  R2UR UR8, R30 ;  /* 0x000000001e0872ca */ /* 0x002fe200000e0000 */
[----:B------:R-:W-:Y:S01]  /*0bf0*/  IMAD.X R35, RZ, RZ, R35, P1 ;  /* 0x000000ffff237224 */ /* 0x000fe200008e0623 */
[C---:B------:R-:W-:Y:S02]  /*0c00*/  R2UR UR9, R31.reuse ;  /* 0x000000001f0972ca */ /* 0x040fe400000e0000 */
[----:B------:R-:W-:Y:S02]  /*0c10*/  LOP3.LUT R10, R20, 0xfffffffe, RZ, 0xc0, !PT ;  /* 0xfffffffe140a7812 */ /* 0x000fe400078ec0ff */
[----:B------:R-:W-:Y:S02]  /*0c20*/  R2UR UR10, R30 ;  /* 0x000000001e0a72ca */ /* 0x000fe400000e0000 */
[----:B------:R-:W-:-:S02]  /*0c30*/  R2UR UR11, R31 ;  /* 0x000000001f0b72ca */ /* 0x000fc400000e0000 */
[----:B0-----:R-:W-:Y:S02]  /*0c40*/  IADD3 R12, P0, PT, R12, UR6, RZ ;  /* 0x000000060c0c7c10 */ /* 0x001fe4000ff1e0ff */
[----:B------:R-:W-:Y:S02]  /*0c50*/  IADD3 R10, P1, PT, R10, UR6, RZ ;  /* 0x000000060a0a7c10 */ /* 0x000fe4000ff3e0ff */
[----:B------:R-:W-:Y:S02]  /*0c60*/  IADD3.X R13, PT, PT, R37, UR7, RZ, P0, !PT ;  /* 0x00000007250d7c10 */ /* 0x000fe400087fe4ff */
[----:B------:R-:W-:-:S03]  /*0c70*/  IADD3.X R11, PT, PT, R35, UR7, RZ, P1, !PT ;  /* 0x00000007230b7c10 */ /* 0x000fc60008ffe4ff */
[----:B------:R0:W2:Y:S04]  /*0c80*/  LDG.E.U16 R22, desc[UR8][R12.64] ;  /* 0x000000080c167981 */ /* 0x0000a8000c1e1500 */
[----:B------:R1:W3:Y:S01]  /*0c90*/  LDG.E.U16 R33, desc[UR10][R10.64] ;  /* 0x0000000a0a217981 */ /* 0x0002e2000c1e1500 */
[----:B------:R-:W-:-:S04]  /*0ca0*/  LEA.HI R14, P0, R16, R23, RZ, 0x1 ;  /* 0x00000017100e7211 */ /* 0x000fc800078108ff */
[----:B------:R-:W-:Y:S01]  /*0cb0*/  LOP3.LUT R18, R14, 0xfffffffe, RZ, 0xc0, !PT ;  /* 0xfffffffe0e127812 */ /* 0x000fe200078ec0ff */
[----:B------:R-:W-:Y:S02]  /*0cc0*/  IMAD.X R15, RZ, RZ, R16, P0 ;  /* 0x000000ffff0f7224 */ /* 0x000fe400000e0610 */
[----:B0-----:R-:W-:Y:S02]  /*0cd0*/  IMAD.SHL.U32 R12, R34, 0x4, RZ ;  /* 0x00000004220c7824 */ /* 0x001fe400078e00ff */
[----:B-1----:R-:W-:Y:S01]  /*0ce0*/  IMAD.SHL.U32 R10, R20, 0x4, RZ ;  /* 0x00000004140a7824 */ /* 0x002fe200078e00ff */
[----:B------:R-:W-:Y:S02]  /*0cf0*/  SHF.L.U64.HI R11, R34, 0x2, R37 ;  /* 0x00000002220b7819 */ /* 0x000fe40000010225 */
[----:B------:R-:W-:Y:S02]  /*0d00*/  LOP3.LUT R12, R12, 0xfffffff8, RZ, 0xc0, !PT ;  /* 0xfffffff80c0c7812 */ /* 0x000fe400078ec0ff */
[----:B------:R-:W-:-:S02]  /*0d10*/  LOP3.LUT R10, R10, 0xfffffff8, RZ, 0xc0, !PT ;  /* 0xfffffff80a0a7812 */ /* 0x000fc400078ec0ff */
[----:B------:R-:W-:Y:S02]  /*0d20*/  SHF.L.U64.HI R20, R20, 0x2, R35 ;  /* 0x0000000214147819 */ /* 0x000fe40000010223 */
[----:B--2---:R-:W-:Y:S02]  /*0d30*/  PRMT R8, R22, 0x7771, RZ ;  /* 0x0000777116087816 */ /* 0x004fe400000000ff */
[----:B---3--:R-:W-:Y:S02]  /*0d40*/  PRMT R9, R33, 0x7771, RZ ;  /* 0x0000777121097816 */ /* 0x008fe400000000ff */
[----:B------:R-:W-:Y:S02]  /*0d50*/  ISETP.NE.AND P2, PT, R8, RZ, PT ;  /* 0x000000ff0800720c */ /* 0x000fe40003f45270 */
[----:B------:R-:W-:Y:S02]  /*0d60*/  IADD3 R8, P0, PT, R18, UR6, RZ ;  /* 0x0000000612087c10 */ /* 0x000fe4000ff1e0ff */
[----:B------:R-:W-:-:S02]  /*0d70*/  ISETP.NE.AND P3, PT, R9, RZ, PT ;  /* 0x000000ff0900720c */ /* 0x000fc40003f65270 */
[----:B------:R-:W-:Y:S02]  /*0d80*/  IADD3.X R9, PT, PT, R15, UR7, RZ, P0, !PT ;  /* 0x000000070f097c10 */ /* 0x000fe400087fe4ff */
[----:B------:R-:W-:-:S03]  /*0d90*/  IADD3 R12, P0, PT, R12, UR4, RZ ;  /* 0x000000040c0c7c10 */ /* 0x000fc6000ff1e0ff */
[----:B------:R0:W2:Y:S01]  /*0da0*/  LDG.E.U16 R18, desc[UR8][R8.64] ;  /* 0x0000000808127981 */ /* 0x0000a2000c1e1500 */
[----:B------:R-:W-:Y:S02]  /*0db0*/  IADD3.X R13, PT, PT, R11, UR5, RZ, P0, !PT ;  /* 0x000000050b0d7c10 */ /* 0x000fe400087fe4ff */
[C---:B------:R-:W-:Y:S02]  /*0dc0*/  @P2 R2UR UR8, R30.reuse ;  /* 0x000000001e0822ca */ /* 0x040fe400000e0000 */
[C---:B------:R-:W-:Y:S02]  /*0dd0*/  @P2 R2UR UR9, R31.reuse ;  /* 0x000000001f0922ca */ /* 0x040fe400000e0000 */
[----:B------:R-:W-:Y:S02]  /*0de0*/  @P3 R2UR UR10, R30 ;  /* 0x000000001e0a32ca */ /* 0x000fe400000e0000 */
[----:B------:R-:W-:Y:S01]  /*0df0*/  @P3 R2UR UR11, R31 ;  /* 0x000000001f0b32ca */ /* 0x000fe200000e0000 */
[----:B0-----:R-:W0:Y:S01]  /*0e00*/  LDC.64 R8, c[0x0][0x398] ;  /* 0x0000e600ff087b82 */ /* 0x001e220000000a00 */
[----:B------:R-:W-:-:S04]  /*0e10*/  IADD3 R10, P0, PT, R10, UR4, RZ ;  /* 0x000000040a0a7c10 */ /* 0x000fc8000ff1e0ff */
[----:B------:R-:W-:-:S03]  /*0e20*/  IADD3.X R11, PT, PT, R20, UR5, RZ, P0, !PT ;  /* 0x00000005140b7c10 */ /* 0x000fc600087fe4ff */
[----:B------:R-:W0:Y:S04]  /*0e30*/  @P2 LDG.E R36, desc[UR8][R12.64+0x4] ;  /* 0x000004080c242981 */ /* 0x000e28000c1e1900 */
[----:B------:R-:W3:Y:S01]  /*0e40*/  @P3 LDG.E R38, desc[UR10][R10.64+0x4] ;  /* 0x0000040a0a263981 */ /* 0x000ee2000c1e1900 */
[C---:B------:R-:W-:Y:S02]  /*0e50*/  R2UR UR8, R30.reuse ;  /* 0x000000001e0872ca */ /* 0x040fe400000e0000 */
[C---:B------:R-:W-:Y:S02]  /*0e60*/  R2UR UR9, R31.reuse ;  /* 0x000000001f0972ca */ /* 0x040fe400000e0000 */
[----:B------:R-:W-:Y:S02]  /*0e70*/  R2UR UR10, R30 ;  /* 0x000000001e0a72ca */ /* 0x000fe400000e0000 */
[----:B------:R-:W-:-:S09]  /*0e80*/  R2UR UR11, R31 ;  /* 0x000000001f0b72ca */ /* 0x000fd200000e0000 */
[----:B------:R-:W4:Y:S01]  /*0e90*/  LDG.E R20, desc[UR8][R12.64] ;  /* 0x000000080c147981 */ /* 0x000f22000c1e1900 */
[----:B------:R-:W1:Y:S01]  /*0ea0*/  LDCU UR8, c[0x0][0x398] ;  /* 0x00007300ff0877ac */ /* 0x000e620008000800 */
[----:B------:R-:W-:Y:S02]  /*0eb0*/  PRMT R34, R22, 0x7770, RZ ;  /* 0x0000777016227816 */ /* 0x000fe400000000ff */
[----:B------:R-:W-:Y:S01]  /*0ec0*/  IADD3 R35, P4, PT, R23, 0x400, RZ ;  /* 0x0000040017237810 */ /* 0x000fe20007f9e0ff */
[----:B------:R5:W4:Y:S01]  /*0ed0*/  LDG.E R22, desc[UR10][R10.64] ;  /* 0x0000000a0a167981 */ /* 0x000b22000c1e1900 */
[----:B------:R-:W-:Y:S02]  /*0ee0*/  ISETP.NE.AND P1, PT, R34, RZ, PT ;  /* 0x000000ff2200720c */ /* 0x000fe40003f25270 */
[C---:B------:R-:W-:Y:S01]  /*0ef0*/  SHF.L.U64.HI R15, R14.reuse, 0x2, R15 ;  /* 0x000000020e0f7819 */ /* 0x040fe2000001020f */
[----:B------:R-:W-:Y:S01]  /*0f00*/  IMAD.SHL.U32 R14, R14, 0x4, RZ ;  /* 0x000000040e0e7824 */ /* 0x000fe200078e00ff */
[----:B------:R-:W-:Y:S01]  /*0f10*/  PRMT R33, R33, 0x7770, RZ ;  /* 0x0000777021217816 */ /* 0x000fe200000000ff */
[----:B------:R-:W-:Y:S01]  /*0f20*/  IMAD.X R40, RZ, RZ, R16, P4 ;  /* 0x000000ffff287224 */ /* 0x000fe200020e0610 */
[----:B------:R-:W-:-:S02]  /*0f30*/  R2UR UR14, R30 ;  /* 0x000000001e0e72ca */ /* 0x000fc400000e0000 */
[----:B------:R-:W-:Y:S02]  /*0f40*/  R2UR UR15, R31 ;  /* 0x000000001f0f72ca */ /* 0x000fe400000e0000 */
[----:B-----5:R-:W-:Y:S02]  /*0f50*/  LOP3.LUT R10, R14, 0xfffffff8, RZ, 0xc0, !PT ;  /* 0xfffffff80e0a7812 */ /* 0x020fe400078ec0ff */
[----:B------:R-:W-:-:S04]  /*0f60*/  LEA.HI R35, P4, R40, R35, RZ, 0x1 ;  /* 0x0000002328237211 */ /* 0x000fc800078908ff */
[----:B------:R-:W-:Y:S02]  /*0f70*/  LOP3.LUT R12, R35, 0xfffffffe, RZ, 0xc0, !PT ;  /* 0xfffffffe230c7812 */ /* 0x000fe400078ec0ff */
[----:B------:R-:W-:Y:S02]  /*0f80*/  IADD3.X R40, PT, PT, RZ, R40, RZ, P4, !PT ;  /* 0x00000028ff287210 */ /* 0x000fe400027fe4ff */
[----:B--2---:R-:W-:-:S04]  /*0f90*/  PRMT R34, R18, 0x7771, RZ ;  /* 0x0000777112227816 */ /* 0x004fc800000000ff */
[----:B------:R-:W-:Y:S01]  /*0fa0*/  ISETP.NE.AND P0, PT, R34, RZ, PT ;  /* 0x000000ff2200720c */ /* 0x000fe20003f05270 */
[----:B-1----:R-:W-:-:S12]  /*0fb0*/  IMAD.U32 R34, RZ, RZ, UR8 ;  /* 0x00000008ff227e24 */ /* 0x002fd8000f8e00ff */
[----:B------:R-:W-:Y:S01]  /*0fc0*/  @P0 R2UR UR12, R30 ;  /* 0x000000001e0c02ca */ /* 0x000fe200000e0000 */
[-C--:B0-----:R-:W-:Y:S01]  /*0fd0*/  @P2 FMUL R34, R36, R9.reuse ;  /* 0x0000000924222220 */ /* 0x081fe20000400000 */
[----:B------:R-:W-:Y:S01]  /*0fe0*/  ISETP.NE.AND P2, PT, R33, RZ, PT ;  /* 0x000000ff2100720c */ /* 0x000fe20003f45270 */
[----:B------:R-:W-:Y:S01]  /*0ff0*/  IMAD.U32 R33, RZ, RZ, UR8 ;  /* 0x00000008ff217e24 */ /* 0x000fe2000f8e00ff */
[----:B------:R-:W-:Y:S01]  /*1000*/  @P0 R2UR UR13, R31 ;  /* 0x000000001f0d02ca */ /* 0x000fe200000e0000 */
[----:B---3--:R-:W-:Y:S01]  /*1010*/  @P3 FMUL R33, R38, R9 ;  /* 0x0000000926213220 */ /* 0x008fe20000400000 */
[----:B------:R-:W-:-:S04]  /*1020*/  IADD3 R10, P3, PT, R10, UR4, RZ ;  /* 0x000000040a0a7c10 */ /* 0x000fc8000ff7e0ff */
[----:B------:R-:W-:Y:S02]  /*1030*/  IADD3.X R11, PT, PT, R15, UR5, RZ, P3, !PT ;  /* 0x000000050f0b7c10 */ /* 0x000fe40009ffe4ff */
[----:B------:R-:W-:Y:S02]  /*1040*/  IADD3 R12, P3, PT, R12, UR6, RZ ;  /* 0x000000060c0c7c10 */ /* 0x000fe4000ff7e0ff */
[----:B------:R-:W-:Y:S01]  /*1050*/  SHF.L.U64.HI R15, R35, 0x2, R40 ;  /* 0x00000002230f7819 */ /* 0x000fe20000010228 */
[----:B------:R-:W2:Y:S01]  /*1060*/  LDG.E R36, desc[UR10][R10.64] ;  /* 0x0000000a0a247981 */ /* 0x000ea2000c1e1900 */
[----:B------:R-:W-:-:S03]  /*1070*/  IADD3.X R13, PT, PT, R40, UR7, RZ, P3, !PT ;  /* 0x00000007280d7c10 */ /* 0x000fc60009ffe4ff */
[----:B------:R0:W3:Y:S04]  /*1080*/  @P0 LDG.E R38, desc[UR12][R10.64+0x4] ;  /* 0x0000040c0a260981 */ /* 0x0000e8000c1e1900 */
[----:B------:R-:W5:Y:S02]  /*1090*/  LDG.E.U16 R13, desc[UR14][R12.64] ;  /* 0x0000000e0c0d7981 */ /* 0x000f64000c1e1500 */
[----:B-----5:R-:W-:-:S04]  /*10a0*/  PRMT R14, R13, 0x7771, RZ ;  /* 0x000077710d0e7816 */ /* 0x020fc800000000ff */
[----:B------:R-:W-:Y:S01]  /*10b0*/  ISETP.NE.AND P5, PT, R14, RZ, PT ;  /* 0x000000ff0e00720c */ /* 0x000fe20003fa5270 */
[----:B------:R-:W-:-:S05]  /*10c0*/  IMAD.SHL.U32 R14, R35, 0x4, RZ ;  /* 0x00000004230e7824 */ /* 0x000fca00078e00ff */
[----:B------:R-:W-:-:S04]  /*10d0*/  LOP3.LUT R14, R14, 0xfffffff8, RZ, 0xc0, !PT ;  /* 0xfffffff80e0e7812 */ /* 0x000fc800078ec0ff */
[----:B------:R-:W-:Y:S02]  /*10e0*/  IADD3 R14, P3, PT, R14, UR4, RZ ;  /* 0x000000040e0e7c10 */ /* 0x000fe4000ff7e0ff */
[C---:B------:R-:W-:Y:S02]  /*10f0*/  R2UR UR4, R30.reuse ;  /* 0x000000001e0472ca */ /* 0x040fe400000e0000 */
[----:B------:R-:W-:Y:S02]  /*1100*/  IADD3.X R15, PT, PT, R15, UR5, RZ, P3, !PT ;  /* 0x000000050f0f7c10 */ /* 0x000fe40009ffe4ff */
[C---:B------:R-:W-:Y:S02]  /*1110*/  R2UR UR5, R31.reuse ;  /* 0x000000001f0572ca */ /* 0x040fe400000e0000 */
[----:B------:R-:W-:Y:S02]  /*1120*/  @P5 R2UR UR6, R30 ;  /* 0x000000001e0652ca */ /* 0x000fe400000e0000 */
[----:B------:R-:W-:-:S09]  /*1130*/  @P5 R2UR UR7, R31 ;  /* 0x000000001f0752ca */ /* 0x000fd200000e0000 */
[----:B------:R-:W5:Y:S04]  /*1140*/  LDG.E R12, desc[UR4][R14.64] ;  /* 0x000000040e0c7981 */ /* 0x000f68000c1e1900 */
[----:B------:R1:W5:Y:S01]  /*1150*/  @P5 LDG.E R40, desc[UR6][R14.64+0x4] ;  /* 0x000004060e285981 */ /* 0x000362000c1e1900 */
[----:B0-----:R-:W-:Y:S01]  /*1160*/  PRMT R10, R13, 0x7770, RZ ;  /* 0x000077700d0a7816 */ /* 0x001fe200000000ff */
[-C--:B----4-:R-:W-:Y:S01]  /*1170*/  FMUL R11, R20, R9.reuse ;  /* 0x00000009140b7220 */ /* 0x090fe20000400000 */
[----:B------:R-:W-:Y:S02]  /*1180*/  PRMT R18, R18, 0x7770, RZ ;  /* 0x0000777012127816 */ /* 0x000fe400000000ff */
[----:B------:R-:W-:Y:S01]  /*1190*/  ISETP.NE.AND P4, PT, R10, RZ, PT ;  /* 0x000000ff0a00720c */ /* 0x000fe20003f85270 */
[-C--:B------:R-:W-:Y:S01]  /*11a0*/  FMUL R13, R22, R9.reuse ;  /* 0x00000009160d7220 */ /* 0x080fe20000400000 */
[----:B------:R-:W-:Y:S01]  /*11b0*/  ISETP.NE.AND P3, PT, R18, RZ, PT ;  /* 0x000000ff1200720c */ /* 0x000fe20003f65270 */
[-C--:B--2---:R-:W-:Y:S01]  /*11c0*/  FMUL R35, R36, R9.reuse ;  /* 0x0000000924237220 */ /* 0x084fe20000400000 */
[-C--:B------:R-:W-:Y:S01]  /*11d0*/  FSEL R18, R11, R8.reuse, P1 ;  /* 0x000000080b127208 */ /* 0x080fe20000800000 */
[----:B------:R-:W-:Y:S01]  /*11e0*/  IMAD R11, R2, 0x4, R21 ;  /* 0x00000004020b7824 */ /* 0x000fe200078e0215 */
[-C--:B-1----:R-:W-:Y:S01]  /*11f0*/  FSEL R14, R13, R8.reuse, P2 ;  /* 0x000000080d0e7208 */ /* 0x082fe20001000000 */
[----:B------:R-:W-:Y:S01]  /*1200*/  IMAD.U32 R10, RZ, RZ, UR8 ;  /* 0x00000008ff0a7e24 */ /* 0x000fe2000f8e00ff */
[----:B------:R-:W-:Y:S01]  /*1210*/  FSEL R20, R35, R8, P3 ;  /* 0x0000000823147208 */ /* 0x000fe20001800000 */
[----:B---3--:R-:W-:Y:S01]  /*1220*/  @P0 FMUL R10, R38, R9 ;  /* 0x00000009260a0220 */ /* 0x008fe20000400000 */
[----:B------:R-:W-:Y:S01]  /*1230*/  STS [R21+-0x1000], R18 ;  /* 0xfff0001215007388 */ /* 0x000fe20000000800 */
[----:B------:R-:W-:-:S03]  /*1240*/  IMAD.U32 R37, RZ, RZ, UR8 ;  /* 0x00000008ff257e24 */ /* 0x000fc6000f8e00ff */
[----:B------:R-:W-:Y:S04]  /*1250*/  STS [R11+-0x1000], R34 ;  /* 0xfff000220b007388 */ /* 0x000fe80000000800 */
[----:B------:R-:W-:Y:S04]  /*1260*/  STS [R21+-0x800], R14 ;  /* 0xfff8000e15007388 */ /* 0x000fe80000000800 */
[----:B------:R-:W-:Y:S01]  /*1270*/  STS [R11+-0x800], R33 ;  /* 0xfff800210b007388 */ /* 0x000fe20000000800 */
[----:B------:R-:W-:-:S03]  /*1280*/  VIADD R19, R19, 0x800 ;  /* 0x0000080013137836 */ /* 0x000fc60000000000 */
[----:B------:R-:W-:Y:S04]  /*1290*/  STS [R21], R20 ;  /* 0x0000001415007388 */ /* 0x000fe80000000800 */
[----:B------:R-:W-:Y:S01]  /*12a0*/  STS [R11], R10 ;  /* 0x0000000a0b007388 */ /* 0x000fe20000000800 */
[----:B------:R-:W-:Y:S02]  /*12b0*/  ISETP.GE.AND P0, PT, R19, R2, PT ;  /* 0x000000021300720c */ /* 0x000fe40003f06270 */
[----:B------:R-:W-:-:S05]  /*12c0*/  IADD3 R23, P1, PT, R23, 0x1000, RZ ;  /* 0x0000100017177810 */ /* 0x000fca0007f3e0ff */
[----:B------:R-:W-:Y:S02]  /*12d0*/  IMAD.X R16, RZ, RZ, R16, P1 ;  /* 0x000000ffff107224 */ /* 0x000fe400008e0610 */
[-C--:B-----5:R-:W-:Y:S01]  /*12e0*/  @P4 FMUL R8, R12, R9.reuse ;  /* 0x000000090c084220 */ /* 0x0a0fe20000400000 */
[----:B------:R-:W-:-:S04]  /*12f0*/  @P5 FMUL R37, R40, R9 ;  /* 0x0000000928255220 */ /* 0x000fc80000400000 */
[----:B------:R0:W-:Y:S04]  /*1300*/  STS [R21+0x800], R8 ;  /* 0x0008000815007388 */ /* 0x0001e80000000800 */
[----:B------:R2:W-:Y:S01]  /*1310*/  STS [R11+0x800], R37 ;  /* 0x000800250b007388 */ /* 0x0005e20000000800 */
[----:B------:R-:W-:-:S04]  /*1320*/  FMNMX3 R12, R17, R18, R34, !PT ;  /* 0x00000012110c7276 */ /* 0x000fc80007800022 */
[----:B------:R-:W-:-:S04]  /*1330*/  FMNMX3 R9, R12, R14, R33, !PT ;  /* 0x0000000e0c097276 */ /* 0x000fc80007800021 */
[----:B------:R-:W-:Y:S01]  /*1340*/  FMNMX3 R9, R9, R20, R10, !PT ;  /* 0x0000001409097276 */ /* 0x000fe2000780000a */
[----:B0-----:R-:W-:-:S03]  /*1350*/  VIADD R21, R21, 0x2000 ;  /* 0x0000200015157836 */ /* 0x001fc60000000000 */
[----:B------:R-:W-:Y:S01]  /*1360*/  FMNMX3 R17, R9, R8, R37, !PT ;  /* 0x0000000809117276 */ /* 0x000fe20007800025 */
[----:B--2---:R-:W-:Y:S06]  /*1370*/  @!P0 BRA `(.L_x_29020) ;  /* 0xfffffff400f48947 */ /* 0x004fec000383ffff */
.L_x_29017:
[----:B------:R-:W-:Y:S05]  /*1380*/  BSYNC.RECONVERGENT B0 ;  /* 0x0000000000007941 */ /* 0x000fea0003800200 */
.L_x_29016:
        /* <DEDUP_REMOVED lines=18> */
.L_x_29071:
[----:B------:R-:W-:Y:S01]  /*14b0*/  IMAD.MOV.U32 R33, RZ, RZ, R8 ;  /* 0x000000ffff217224 */ /* 0x000fe200078e0008 */
[----:B------:R-:W-:Y:S01]  /*14c0*/  PLOP3.LUT P5, PT, PT, PT, PT, 0x8, 0x80 ;  /* 0x000000000080781c */ /* 0x000fe20003fae170 */
[----:B------:R-:W-:-:S12]  /*14d0*/  @P0 BRA `(.L_x_29022) ;  /* 0x0000000000280947 */ /* 0x000fd80003800000 */
[----:B------:R-:W-:Y:S02]  /*14e0*/  ISETP.NE.AND P0, PT, R5, RZ, PT ;  /* 0x000000ff0500720c */ /* 0x000fe40003f05270 */
[----:B--2---:R-:W-:-:S11]  /*14f0*/  FMNMX R33, R9, R14, !PT ;  /* 0x0000000e09217209 */ /* 0x004fd60007800000 */
[----:B------:R-:W2:Y:S01]  /*1500*/  @!P0 S2R R10, SR_CgaCtaId ;  /* 0x00000000000a8919 */ /* 0x000ea20000008800 */
[----:B------:R-:W-:Y:S02]  /*1510*/  @!P0 MOV R11, 0x400 ;  /* 0x00000400000b8802 */ /* 0x000fe40000000f00 */
[----:B0-----:R-:W-:Y:S02]  /*1520*/  @!P0 SHF.R.U32.HI R8, RZ, 0x3, R7 ;  /* 0x00000003ff088819 */ /* 0x001fe40000011607 */
[----:B------:R-:W-:Y:S02]  /*1530*/  @!P0 PLOP3.LUT P5, PT, PT, PT, PT, 0x80, 0x8 ;  /* 0x000000000008881c */ /* 0x000fe40003faf070 */
[----:B------:R-:W-:Y:S02]  /*1540*/  @!P0 LOP3.LUT R8, R8, 0x7c, RZ, 0xc0, !PT ;  /* 0x0000007c08088812 */ /* 0x000fe400078ec0ff */
[----:B--2---:R-:W-:-:S05]  /*1550*/  @!P0 LEA R11, R10, R11, 0x18 ;  /* 0x0000000b0a0b8211 */ /* 0x004fca00078ec0ff */
[----:B------:R-:W-:-:S05]  /*1560*/  @!P0 IMAD.IADD R8, R8, 0x1, R11 ;  /* 0x0000000108088824 */ /* 0x000fca00078e020b */
[----:B------:R3:W-:Y:S02]  /*1570*/  @!P0 STS [R8+0x10], R33 ;  /* 0x0000102108008388 */ /* 0x0007e40000000800 */
.L_x_29022:
        /* <DEDUP_REMOVED lines=8> */
[----:B0--3--:R-:W0:Y:S04]  /*1600*/  LDS.128 R8, [UR4+0x10] ;  /* 0x00001004ff087984 */ /* 0x009e280008000c00 */
[----:B--2---:R-:W2:Y:S04]  /*1610*/  LDS.128 R12, [UR4+0x20] ;  /* 0x00002004ff0c7984 */ /* 0x004ea80008000c00 */
[----:B------:R-:W3:Y:S04]  /*1620*/  LDS.128 R16, [UR4+0x30] ;  /* 0x00003004ff107984 */ /* 0x000ee80008000c00 */
[----:B------:R-:W4:Y:S01]  /*1630*/  LDS.128 R20, [UR4+0x40] ;  /* 0x00004004ff147984 */ /* 0x000f220008000c00 */
[----:B0-----:R-:W-:-:S04]  /*1640*/  FMNMX3 R9, R33, R9, R10, !PT ;  /* 0x0000000921097276 */ /* 0x001fc8000780000a */
        /* <DEDUP_REMOVED lines=8> */
.L_x_29024:
[----:B------:R-:W-:Y:S05]  /*16d0*/  BSYNC.RECONVERGENT B0 ;  /* 0x0000000000007941 */ /* 0x000fea0003800200 */
.L_x_29023:
[----:B------:R-:W5:Y:S01]  /*16e0*/  LDCU.64 UR4, c[0x0][0x3b8] ;  /* 0x00007700ff0477ac */ /* 0x000f620008000a00 */
[----:B0--3--:R-:W0:Y:S01]  /*16f0*/  S2R R8, SR_CgaCtaId ;  /* 0x0000000000087919 */ /* 0x009e220000008800 */
[----:B------:R-:W-:Y:S01]  /*1700*/  MOV R9, 0x400 ;  /* 0x0000040000097802 */ /* 0x000fe20000000f00 */
[----:B------:R-:W-:Y:S01]  /*1710*/  BSSY.RECONVERGENT B0, `(.L_x_29025) ;  /* 0x000007b000007945 */ /* 0x000fe20003800200 */
[----:B------:R-:W-:Y:S01]  /*1720*/  HFMA2 R13, -RZ, RZ, 0, 0 ;  /* 0x00000000ff0d7431 */ /* 0x000fe200000001ff */
[----:B------:R-:W-:Y:S01]  /*1730*/  BAR.SYNC.DEFER_BLOCKING 0x0 ;  /* 0x0000000000007b1d */ /* 0x000fe20000010000 */
[----:B-----5:R-:W-:-:S04]  /*1740*/  ISETP.GE.U32.AND P0, PT, R7, UR4, PT ;  /* 0x0000000407007c0c */ /* 0x020fc8000bf06070 */
[----:B------:R-:W-:Y:S02]  /*1750*/  ISETP.GE.AND.EX P0, PT, RZ, UR5, PT, P0 ;  /* 0x00000005ff007c0c */ /* 0x000fe4000bf06300 */
[----:B0-----:R-:W-:-:S11]  /*1760*/  LEA R20, R8, R9, 0x18 ;  /* 0x0000000908147211 */ /* 0x001fd600078ec0ff */
[----:B------:R-:W-:Y:S05]  /*1770*/  @P0 BRA `(.L_x_29026) ;  /* 0x0000000400d00947 */ /* 0x000fea0003800000 */
[----:B------:R0:W3:Y:S01]  /*1780*/  LDS R10, [R20+0x54] ;  /* 0x00005400140a7984 */ /* 0x0000e20000000800 */
[----:B------:R-:W-:Y:S01]  /*1790*/  LOP3.LUT R18, R3, 0x600, RZ, 0xc0, !PT ;  /* 0x0000060003127812 */ /* 0x000fe200078ec0ff */
[----:B------:R-:W-:Y:S01]  /*17a0*/  BSSY.RECONVERGENT B1, `(.L_x_29027) ;  /* 0x0000035000017945 */ /* 0x000fe20003800200 */
[----:B------:R-:W-:Y:S02]  /*17b0*/  IMAD.MOV.U32 R13, RZ, RZ, RZ ;  /* 0x000000ffff0d7224 */ /* 0x000fe400078e00ff */
[----:B------:R-:W-:Y:S01]  /*17c0*/  ISETP.NE.U32.AND P0, PT, R18, 0x600, PT ;  /* 0x000006001200780c */ /* 0x000fe20003f05070 */
[----:B--2---:R-:W-:-:S03]  /*17d0*/  IMAD.MOV.U32 R14, RZ, RZ, R7 ;  /* 0x000000ffff0e7224 */ /* 0x004fc600078e0007 */
[----:B------:R-:W-:-:S13]  /*17e0*/  ISETP.NE.AND.EX P0, PT, RZ, RZ, PT, P0 ;  /* 0x000000ffff00720c */ /* 0x000fda0003f05300 */
[----:B0-----:R-:W-:Y:S05]  /*17f0*/  @!P0 BRA `(.L_x_29028) ;  /* 0x0000000000bc8947 */ /* 0x001fea0003800000 */
        /* <DEDUP_REMOVED lines=47> */
.L_x_29028:
[----:B------:R-:W-:Y:S05]  /*1af0*/  BSYNC.RECONVERGENT B1 ;  /* 0x0000000000017941 */ /* 0x000fea0003800200 */
.L_x_29027:
[----:B------:R-:W-:-:S04]  /*1b00*/  ISETP.GE.U32.AND P0, PT, R3, 0x600, PT ;  /* 0x000006000300780c */ /* 0x000fc80003f06070 */
[----:B------:R-:W-:-:S13]  /*1b10*/  ISETP.GE.U32.AND.EX P0, PT, R0, RZ, PT, P0 ;  /* 0x000000ff0000720c */ /* 0x000fda0003f06100 */
[----:B------:R-:W-:Y:S05]  /*1b20*/  @!P0 BRA `(.L_x_29026) ;  /* 0x0000000000e48947 */ /* 0x000fea0003800000 */
[----:B------:R-:W-:-:S05]  /*1b30*/  VIADD R11, R9, 0xb0 ;  /* 0x000000b0090b7836 */ /* 0x000fca0000000000 */
[----:B------:R-:W-:-:S07]  /*1b40*/  LEA R11, R8, R11, 0x18 ;  /* 0x0000000b080b7211 */ /* 0x000fce00078ec0ff */
.L_x_29029:
[C---:B0-2---:R-:W-:Y:S02]  /*1b50*/  IMAD R12, R14.reuse, 0x4, R11 ;  /* 0x000000040e0c7824 */ /* 0x045fe400078e020b */
[----:B------:R-:W-:Y:S02]  /*1b60*/  IMAD.MOV.U32 R32, RZ, RZ, 0x3bbb989d ;  /* 0x3bbb989dff207424 */ /* 0x000fe400078e00ff */
[----:B------:R-:W-:Y:S01]  /*1b70*/  IMAD.MOV.U32 R34, RZ, RZ, 0x437c0000 ;  /* 0x437c0000ff227424 */ /* 0x000fe200078e00ff */
[----:B------:R-:W3:Y:S01]  /*1b80*/  LDS R15, [R12] ;  /* 0x000000000c0f7984 */ /* 0x000ee20000000800 */
[----:B------:R-:W-:-:S03]  /*1b90*/  VIADD R14, R14, 0x800 ;  /* 0x000008000e0e7836 */ /* 0x000fc60000000000 */
[----:B------:R-:W0:Y:S02]  /*1ba0*/  LDS R19, [R12+0x800] ;  /* 0x000800000c137984 */ /* 0x000e240000000800 */
[----:B------:R-:W-:Y:S02]  /*1bb0*/  ISETP.GE.U32.AND P0, PT, R14, UR4, PT ;  /* 0x000000040e007c0c */ /* 0x000fe4000bf06070 */
[----:B------:R-:W5:Y:S02]  /*1bc0*/  LDS R23, [R12+0x1000] ;  /* 0x001000000c177984 */ /* 0x000f640000000800 */
[----:B------:R-:W-:Y:S02]  /*1bd0*/  ISETP.GE.U32.AND.EX P0, PT, RZ, UR5, PT, P0 ;  /* 0x00000005ff007c0c */ /* 0x000fe4000bf06100 */
[----:B------:R-:W1:Y:S01]  /*1be0*/  LDS R33, [R12+0x1800] ;  /* 0x001800000c217984 */ /* 0x000e620000000800 */
[----:B---3--:R-:W-:-:S04]  /*1bf0*/  FADD R17, -R10, R15 ;  /* 0x0000000f0a117221 */ /* 0x008fc80000000100 */
[----:B------:R-:W-:Y:S01]  /*1c00*/  FFMA.SAT R15, R17, R32, 0.5 ;  /* 0x3f000000110f7423 */ /* 0x000fe20000002020 */
[----:B0-----:R-:W-:-:S03]  /*1c10*/  FADD R19, -R10, R19 ;  /* 0x000000130a137221 */ /* 0x001fc60000000100 */
[----:B------:R-:W-:Y:S01]  /*1c20*/  FFMA.RM R15, R15, R34, 12582913 ;  /* 0x4b4000010f0f7423 */ /* 0x000fe20000004022 */
[----:B------:R-:W-:Y:S01]  /*1c30*/  FFMA.SAT R21, R19, R32, 0.5 ;  /* 0x3f00000013157423 */ /* 0x000fe20000002020 */
[C---:B-----5:R-:W-:Y:S02]  /*1c40*/  FADD R23, -R10.reuse, R23 ;  /* 0x000000170a177221 */ /* 0x060fe40000000100 */
[C---:B--2---:R-:W-:Y:S01]  /*1c50*/  FADD R16, R15.reuse, -12583039 ;  /* 0xcb40007f0f107421 */ /* 0x044fe20000000000 */
[----:B-1----:R-:W-:Y:S01]  /*1c60*/  FADD R33, -R10, R33 ;  /* 0x000000210a217221 */ /* 0x002fe20000000100 */
[----:B------:R-:W-:Y:S02]  /*1c70*/  IMAD.SHL.U32 R15, R15, 0x800000, RZ ;  /* 0x008000000f0f7824 */ /* 0x000fe400078e00ff */
[----:B------:R-:W-:Y:S01]  /*1c80*/  FFMA R18, R17, 1.4426950216293334961, -R16 ;  /* 0x3fb8aa3b11127823 */ /* 0x000fe20000000810 */
[----:B------:R-:W-:Y:S01]  /*1c90*/  FFMA.RM R16, R21, R34, 12582913 ;  /* 0x4b40000115107423 */ /* 0x000fe20000004022 */
[----:B------:R-:W-:-:S02]  /*1ca0*/  FFMA.SAT R21, R33, R32, 0.5 ;  /* 0x3f00000021157423 */ /* 0x000fc40000002020 */
[----:B------:R-:W-:Y:S01]  /*1cb0*/  FFMA R18, R17, 1.925963033500011079e-08, R18 ;  /* 0x32a5706011127823 */ /* 0x000fe20000000012 */
[C---:B----4-:R-:W-:Y:S01]  /*1cc0*/  FADD R22, R16.reuse, -12583039 ;  /* 0xcb40007f10167421 */ /* 0x050fe20000000000 */
        /* <DEDUP_REMOVED lines=11> */
[----:B------:R-:W1:Y:S01]  /*1d80*/  MUFU.EX2 R17, R22 ;  /* 0x0000001600117308 */ /* 0x000e620000000800 */
[----:B------:R-:W-:Y:S02]  /*1d90*/  IMAD.SHL.U32 R19, R19, 0x800000, RZ ;  /* 0x0080000013137824 */ /* 0x000fe400078e00ff */
[----:B------:R-:W-:Y:S01]  /*1da0*/  FFMA R32, R23, 1.4426950216293334961, -R32 ;  /* 0x3fb8aa3b17207823 */ /* 0x000fe20000000820 */
[----:B------:R-:W-:-:S03]  /*1db0*/  FFMA R34, R33, 1.925963033500011079e-08, R34 ;  /* 0x32a5706021227823 */ /* 0x000fc60000000022 */
[----:B------:R-:W-:Y:S01]  /*1dc0*/  FFMA R32, R23, 1.925963033500011079e-08, R32 ;  /* 0x32a5706017207823 */ /* 0x000fe20000000020 */
[----:B0-----:R-:W-:Y:S02]  /*1dd0*/  FMUL R15, R15, R18 ;  /* 0x000000120f0f7220 */ /* 0x001fe40000400000 */
[----:B------:R-:W0:Y:S02]  /*1de0*/  MUFU.EX2 R34, R34 ;  /* 0x0000002200227308 */ /* 0x000e240000000800 */
[----:B------:R-:W-:Y:S01]  /*1df0*/  FADD R13, R15, R13 ;  /* 0x0000000d0f0d7221 */ /* 0x000fe20000000000 */
[----:B------:R2:W-:Y:S05]  /*1e00*/  STS [R12], R15 ;  /* 0x0000000f0c007388 */ /* 0x0005ea0000000800 */
[----:B------:R-:W3:Y:S01]  /*1e10*/  MUFU.EX2 R32, R32 ;  /* 0x0000002000207308 */ /* 0x000ee20000000800 */
[----:B-1----:R-:W-:-:S04]  /*1e20*/  FMUL R16, R16, R17 ;  /* 0x0000001110107220 */ /* 0x002fc80000400000 */
[----:B------:R-:W-:Y:S01]  /*1e30*/  FADD R13, R13, R16 ;  /* 0x000000100d0d7221 */ /* 0x000fe20000000000 */
[----:B------:R2:W-:Y:S01]  /*1e40*/  STS [R12+0x800], R16 ;  /* 0x000800100c007388 */ /* 0x0005e20000000800 */
[----:B0-----:R-:W-:-:S05]  /*1e50*/  FMUL R21, R21, R34 ;  /* 0x0000002215157220 */ /* 0x001fca0000400000 */
[----:B------:R2:W-:Y:S01]  /*1e60*/  STS [R12+0x1800], R21 ;  /* 0x001800150c007388 */ /* 0x0005e20000000800 */
[----:B---3--:R-:W-:-:S04]  /*1e70*/  FMUL R19, R19, R32 ;  /* 0x0000002013137220 */ /* 0x008fc80000400000 */
[----:B------:R-:W-:Y:S01]  /*1e80*/  FADD R13, R13, R19 ;  /* 0x000000130d0d7221 */ /* 0x000fe20000000000 */
[----:B------:R2:W-:Y:S03]  /*1e90*/  STS [R12+0x1000], R19 ;  /* 0x001000130c007388 */ /* 0x0005e60000000800 */
[----:B------:R-:W-:Y:S01]  /*1ea0*/  FADD R13, R13, R21 ;  /* 0x000000150d0d7221 */ /* 0x000fe20000000000 */
[----:B------:R-:W-:Y:S06]  /*1eb0*/  @!P0 BRA `(.L_x_29029) ;  /* 0xfffffffc00248947 */ /* 0x000fec000383ffff */
.L_x_29026:
[----:B------:R-:W-:Y:S05]  /*1ec0*/  BSYNC.RECONVERGENT B0 ;  /* 0x0000000000007941 */ /* 0x000fea0003800200 */
.L_x_29025:
[----:B------:R-:W-:Y:S01]  /*1ed0*/  MOV R23, R13 ;  /* 0x0000000d00177202 */ /* 0x000fe20000000f00 */
[----:B------:R-:W-:Y:S01]  /*1ee0*/  @P5 VIADD R9, R9, 0x58 ;  /* 0x0000005809095836 */ /* 0x000fe20000000000 */
[----:B------:R-:W-:Y:S01]  /*1ef0*/  ISETP.GT.AND P0, PT, R5, 0xf, PT ;  /* 0x0000000f0500780c */ /* 0x000fe20003f04270 */
[----:B------:R-:W-:Y:S01]  /*1f00*/  BSSY.RECONVERGENT B0, `(.L_x_29030) ;  /* 0x0000027000007945 */ /* 0x000fe20003800200 */
[----:B------:R-:W-:Y:S01]  /*1f10*/  @P5 SHF.R.U32.HI R11, RZ, 0x3, R7 ;  /* 0x00000003ff0b5819 */ /* 0x000fe20000011607 */
[----:B---3--:R-:W3:Y:S01]  /*1f20*/  SHFL.DOWN PT, R10, R23, 0x1, 0x1f ;  /* 0x08201f00170a7f89 */ /* 0x008ee200000e0000 */
[----:B------:R-:W-:Y:S02]  /*1f30*/  @P5 LEA R9, R8, R9, 0x18 ;  /* 0x0000000908095211 */ /* 0x000fe400078ec0ff */
[----:B------:R-:W-:-:S05]  /*1f40*/  @P5 LOP3.LUT R8, R11, 0x7c, RZ, 0xc0, !PT ;  /* 0x0000007c0b085812 */ /* 0x000fca00078ec0ff */
[----:B------:R-:W-:Y:S02]  /*1f50*/  @P5 IMAD.IADD R9, R8, 0x1, R9 ;  /* 0x0000000108095824 */ /* 0x000fe400078e0209 */
        /* <DEDUP_REMOVED lines=12> */
[----:B--2---:R-:W2:Y:S04]  /*2020*/  LDS R21, [R20+0x6c] ;  /* 0x00006c0014157984 */ /* 0x004ea80000000800 */
[----:B---3--:R-:W3:Y:S04]  /*2030*/  LDS.128 R8, [R20+0x70] ;  /* 0x0000700014087984 */ /* 0x008ee80000000c00 */
[----:B0-----:R-:W0:Y:S04]  /*2040*/  LDS.128 R12, [R20+0x80] ;  /* 0x00008000140c7984 */ /* 0x001e280000000c00 */
[----:B------:R-:W5:Y:S01]  /*2050*/  LDS.128 R16, [R20+0x90] ;  /* 0x0000900014107984 */ /* 0x000f620000000c00 */
[----:B--2---:R-:W-:-:S04]  /*2060*/  FADD R21, R23, R21 ;  /* 0x0000001517157221 */ /* 0x004fc80000000000 */
[----:B---3--:R-:W-:-:S04]  /*2070*/  FADD R8, R21, R8 ;  /* 0x0000000815087221 */ /* 0x008fc80000000000 */
        /* <DEDUP_REMOVED lines=8> */
[----:B-----5:R-:W-:-:S04]  /*2100*/  FADD R16, R15, R16 ;  /* 0x000000100f107221 */ /* 0x020fc80000000000 */
[----:B------:R-:W-:-:S04]  /*2110*/  FADD R17, R16, R17 ;  /* 0x0000001110117221 */ /* 0x000fc80000000000 */
[----:B------:R-:W-:-:S04]  /*2120*/  FADD R18, R17, R18 ;  /* 0x0000001211127221 */ /* 0x000fc80000000000 */
[----:B------:R-:W-:-:S04]  /*2130*/  FADD R19, R18, R19 ;  /* 0x0000001312137221 */ /* 0x000fc80000000000 */
[----:B--2---:R-:W-:-:S04]  /*2140*/  FADD R8, R19, R8 ;  /* 0x0000000813087221 */ /* 0x004fc80000000000 */
[----:B------:R-:W-:-:S05]  /*2150*/  FADD R9, R8, R9 ;  /* 0x0000000908097221 */ /* 0x000fca0000000000 */
[----:B------:R0:W-:Y:S02]  /*2160*/  STS [R20+0xac], R9 ;  /* 0x0000ac0914007388 */ /* 0x0001e40000000800 */
.L_x_29031:
[----:B------:R-:W-:Y:S05]  /*2170*/  BSYNC.RECONVERGENT B0 ;  /* 0x0000000000007941 */ /* 0x000fea0003800200 */
.L_x_29030:
[----:B------:R-:W-:Y:S01]  /*2180*/  BAR.SYNC.DEFER_BLOCKING 0x0 ;  /* 0x0000000000007b1d */ /* 0x000fe20000010000 */
[----:B------:R-:W-:-:S05]  /*2190*/  ISETP.GE.AND P0, PT, R7, R2, PT ;  /* 0x000000020700720c */ /* 0x000fca0003f06270 */
[----:B------:R-:W0:Y:S01]  /*21a0*/  LDCU.64 UR12, c[0x0][0x3a0] ;  /* 0x00007400ff0c77ac */ /* 0x000e220008000a00 */
[----:B------:R-:W-:Y:S01]  /*21b0*/  BSSY.RECONVERGENT B0, `(.L_x_29032) ;  /* 0x0000147000007945 */ /* 0x000fe20003800200 */
[----:B------:R-:W0:Y:S06]  /*21c0*/  LDCU.128 UR8, c[0x0][0x3a0] ;  /* 0x00007400ff0877ac */ /* 0x000e2c0008000c00 */
[----:B------:R-:W-:Y:S05]  /*21d0*/  @P0 BRA `(.L_x_29033) ;  /* 0x0000001400100947 */ /* 0x000fea0003800000 */
[----:B0--3--:R0:W3:Y:S01]  /*21e0*/  LDS R9, [R20+0xac] ;  /* 0x0000ac0014097984 */ /* 0x0090e20000000800 */
[----:B------:R-:W-:Y:S01]  /*21f0*/  ISETP.NE.AND P0, PT, R26, RZ, PT ;  /* 0x000000ff1a00720c */ /* 0x000fe20003f05270 */
[----:B------:R-:W-:Y:S01]  /*2200*/  BSSY.RECONVERGENT B3, `(.L_x_29034) ;  /* 0x000008c000037945 */ /* 0x000fe20003800200 */
[----:B--2---:R-:W-:-:S11]  /*2210*/  IMAD.MOV.U32 R19, RZ, RZ, R7 ;  /* 0x000000ffff137224 */ /* 0x004fd600078e0007 */
[----:B0-----:R-:W-:Y:S05]  /*2220*/  @!P0 BRA `(.L_x_29035) ;  /* 0x0000000800248947 */ /* 0x001fea0003800000 */
[----:B------:R-:W0:Y:S01]  /*2230*/  LDS R8, [R29] ;  /* 0x000000001d087984 */ /* 0x000e220000000800 */
[----:B---3--:R-:W2:Y:S01]  /*2240*/  MUFU.RCP R10, R9 ;  /* 0x00000009000a7308 */ /* 0x008ea20000001000 */
        /* <DEDUP_REMOVED lines=8> */
[----:B------:R-:W-:-:S07]  /*22d0*/  MOV R20, 0x22f0 ;  /* 0x000022f000147802 */ /* 0x000fce0000000f00 */
[----:B-1--4-:R-:W-:Y:S05]  /*22e0*/  CALL.REL.NOINC `($__internal_473_$__cuda_sm3x_div_rn_noftz_f32_slowpath) ;  /* 0x0000001400707944 */ /* 0x012fea0003c00000 */
[----:B------:R-:W-:-:S07]  /*22f0*/  IMAD.MOV.U32 R12, RZ, RZ, R13 ;  /* 0x000000ffff0c7224 */ /* 0x000fce00078e000d */
.L_x_29037:
[----:B------:R-:W-:Y:S05]  /*2300*/  BSYNC.RECONVERGENT B4 ;  /* 0x0000000000047941 */ /* 0x000fea0003800200 */
.L_x_29036:
[----:B------:R-:W-:Y:S01]  /*2310*/  IMAD R16, R2, 0x4, R29 ;  /* 0x0000000402107824 */ /* 0x000fe200078e021d */
[----:B------:R-:W0:Y:S01]  /*2320*/  MUFU.RCP R8, R9 ;  /* 0x0000000900087308 */ /* 0x000e220000001000 */
[----:B------:R-:W-:Y:S03]  /*2330*/  BSSY.RECONVERGENT B4, `(.L_x_29038) ;  /* 0x000000c000047945 */ /* 0x000fe60003800200 */
[----:B------:R-:W2:Y:S01]  /*2340*/  LDS R10, [R16] ;  /* 0x00000000100a7984 */ /* 0x000ea20000000800 */
[----:B0-----:R-:W-:-:S04]  /*2350*/  FFMA R11, -R9, R8, 1 ;  /* 0x3f800000090b7423 */ /* 0x001fc80000000108 */
[----:B------:R-:W-:Y:S01]  /*2360*/  FFMA R8, R8, R11, R8 ;  /* 0x0000000b08087223 */ /* 0x000fe20000000008 */
[----:B--2---:R-:W0:Y:S03]  /*2370*/  FCHK P0, R10, R9 ;  /* 0x000000090a007302 */ /* 0x004e260000000000 */
[----:B------:R-:W-:-:S04]  /*2380*/  FFMA R13, R8, R10, RZ ;  /* 0x0000000a080d7223 */ /* 0x000fc800000000ff */
[----:B------:R-:W-:-:S04]  /*2390*/  FFMA R14, -R9, R13, R10 ;  /* 0x0000000d090e7223 */ /* 0x000fc8000000010a */
[----:B------:R-:W-:Y:S01]  /*23a0*/  FFMA R13, R8, R14, R13 ;  /* 0x0000000e080d7223 */ /* 0x000fe2000000000d */
[----:B0-----:R-:W-:Y:S06]  /*23b0*/  @!P0 BRA `(.L_x_29039) ;  /* 0x00000000000c8947 */ /* 0x001fec0003800000 */
[----:B------:R-:W-:Y:S01]  /*23c0*/  IMAD.MOV.U32 R8, RZ, RZ, R10 ;  /* 0x000000ffff087224 */ /* 0x000fe200078e000a */
[----:B------:R-:W-:-:S07]  /*23d0*/  MOV R20, 0x23f0 ;  /* 0x000023f000147802 */ /* 0x000fce0000000f00 */
[----:B-1--4-:R-:W-:Y:S05]  /*23e0*/  CALL.REL.NOINC `($__internal_473_$__cuda_sm3x_div_rn_noftz_f32_slowpath) ;  /* 0x0000001400307944 */ /* 0x012fea0003c00000 */
.L_x_29039:
[----:B------:R-:W-:Y:S05]  /*23f0*/  BSYNC.RECONVERGENT B4 ;  /* 0x0000000000047941 */ /* 0x000fea0003800200 */
.L_x_29038:
        /* <DEDUP_REMOVED lines=32> */
[----:B----4-:R-:W-:Y:S05]  /*2600*/  CALL.REL.NOINC `($__internal_473_$__cuda_sm3x_div_rn_noftz_f32_slowpath) ;  /* 0x0000001000a87944 */ /* 0x010fea0003c00000 */
[----:B------:R-:W-:-:S07]  /*2610*/  IMAD.MOV.U32 R12, RZ, RZ, R13 ;  /* 0x000000ffff0c7224 */ /* 0x000fce00078e000d */
.L_x_29041:
[----:B------:R-:W-:Y:S05]  /*2620*/  BSYNC.RECONVERGENT B4 ;  /* 0x0000000000047941 */ /* 0x000fea0003800200 */
.L_x_29040:
        /* <DEDUP_REMOVED lines=13> */
.L_x_29043:
[----:B------:R-:W-:Y:S05]  /*2700*/  BSYNC.RECONVERGENT B4 ;  /* 0x0000000000047941 */ /* 0x000fea0003800200 */
.L_x_29042:
        /* <DEDUP_REMOVED lines=28> */
[----:B----4-:R-:W-:Y:S05]  /*28d0*/  CALL.REL.NOINC `($__internal_473_$__cuda_sm3x_div_rn_noftz_f32_slowpath) ;  /* 0x0000000c00f47944 */ /* 0x010fea0003c00000 */
[----:B------:R-:W-:-:S07]  /*28e0*/  IMAD.MOV.U32 R12, RZ, RZ, R13 ;  /* 0x000000ffff0c7224 */ /* 0x000fce00078e000d */
.L_x_29045:
[----:B------:R-:W-:Y:S05]  /*28f0*/  BSYNC.RECONVERGENT B4 ;  /* 0x0000000000047941 */ /* 0x000fea0003800200 */
.L_x_29044:
        /* <DEDUP_REMOVED lines=13> */
.L_x_29047:
[----:B------:R-:W-:Y:S05]  /*29d0*/  BSYNC.RECONVERGENT B4 ;  /* 0x0000000000047941 */ /* 0x000fea0003800200 */
.L_x_29046:
        /* <DEDUP_REMOVED lines=14> */
.L_x_29035:
[----:B------:R-:W-:Y:S05]  /*2ac0*/  BSYNC.RECONVERGENT B3 ;  /* 0x0000000000037941 */ /* 0x000fea0003800200 */
.L_x_29034:
[----:B------:R-:W-:-:S13]  /*2ad0*/  ISETP.GE.U32.AND P0, PT, R28, 0x600, PT ;  /* 0x000006001c00780c */ /* 0x000fda0003f06070 */
[----:B------:R-:W-:Y:S05]  /*2ae0*/  @!P0 BRA `(.L_x_29033) ;  /* 0x0000000800cc8947 */ /* 0x000fea0003800000 */
.L_x_29064:
[----:B------:R-:W5:Y:S01]  /*2af0*/  S2UR UR5, SR_CgaCtaId ;  /* 0x00000000000579c3 */ /* 0x000f620000008800 */
[----:B------:R-:W-:Y:S01]  /*2b00*/  UMOV UR4, 0x400 ;  /* 0x0000040000047882 */ /* 0x000fe20000000000 */
[----:B0--3--:R-:W0:Y:S01]  /*2b10*/  MUFU.RCP R8, R9 ;  /* 0x0000000900087308 */ /* 0x009e220000001000 */
        /* <DEDUP_REMOVED lines=12> */
[----:B------:R-:W-:Y:S01]  /*2be0*/  IMAD.MOV.U32 R8, RZ, RZ, R10 ;  /* 0x000000ffff087224 */ /* 0x000fe200078e000a */
[----:B------:R-:W-:-:S07]  /*2bf0*/  MOV R20, 0x2c10 ;  /* 0x00002c1000147802 */ /* 0x000fce0000000f00 */
[----:B-1--4-:R-:W-:Y:S05]  /*2c00*/  CALL.REL.NOINC `($__internal_473_$__cuda_sm3x_div_rn_noftz_f32_slowpath) ;  /* 0x0000000c00287944 */ /* 0x012fea0003c00000 */
[----:B------:R-:W-:-:S07]  /*2c10*/  IMAD.MOV.U32 R12, RZ, RZ, R13 ;  /* 0x000000ffff0c7224 */ /* 0x000fce00078e000d */
.L_x_29049:
[----:B------:R-:W-:Y:S05]  /*2c20*/  BSYNC.RECONVERGENT B3 ;  /* 0x0000000000037941 */ /* 0x000fea0003800200 */
.L_x_29048:
        /* <DEDUP_REMOVED lines=11> */
[----:B------:R-:W-:Y:S02]  /*2ce0*/  MOV R8, R14 ;  /* 0x0000000e00087202 */ /* 0x000fe40000000f00 */
[----:B------:R-:W-:-:S07]  /*2cf0*/  MOV R20, 0x2d10 ;  /* 0x00002d1000147802 */ /* 0x000fce0000000f00 */
[----:B-1--4-:R-:W-:Y:S05]  /*2d00*/  CALL.REL.NOINC `($__internal_473_$__cuda_sm3x_div_rn_noftz_f32_slowpath) ;  /* 0x0000000800e87944 */ /* 0x012fea0003c00000 */
.L_x_29051:
[----:B------:R-:W-:Y:S05]  /*2d10*/  BSYNC.RECONVERGENT B3 ;  /* 0x0000000000037941 */ /* 0x000fea0003800200 */
.L_x_29050:
        /* <DEDUP_REMOVED lines=9> */
[----:B------:R-:W-:-:S04]  /*2db0*/  IMAD.WIDE.U32 R10, R25, UR10, R10 ;  /* 0x0000000a190a7c25 */ /* 0x000fc8000f8e000a */
[----:B------:R-:W-:-:S05]  /*2dc0*/  IMAD.IADD R21, R21, 0x1, R11 ;  /* 0x0000000115157824 */ /* 0x000fca00078e020b */
[----:B------:R-:W-:Y:S01]  /*2dd0*/  LEA.HI R8, P0, R21, R10, RZ, 0x1 ;  /* 0x0000000a15087211 */ /* 0x000fe200078108ff */
[----:B--2---:R-:W-:-:S04]  /*2de0*/  FFMA R17, -R9, R16, 1 ;  /* 0x3f80000009117423 */ /* 0x004fc80000000110 */
        /* <DEDUP_REMOVED lines=15> */
[----:B----4-:R-:W-:Y:S05]  /*2ee0*/  CALL.REL.NOINC `($__internal_473_$__cuda_sm3x_div_rn_noftz_f32_slowpath) ;  /* 0x0000000800707944 */ /* 0x010fea0003c00000 */
[----:B------:R-:W-:-:S07]  /*2ef0*/  IMAD.MOV.U32 R16, RZ, RZ, R13 ;  /* 0x000000ffff107224 */ /* 0x000fce00078e000d */
.L_x_29053:
[----:B------:R-:W-:Y:S05]  /*2f00*/  BSYNC.RECONVERGENT B3 ;  /* 0x0000000000037941 */ /* 0x000fea0003800200 */
.L_x_29052:
        /* <DEDUP_REMOVED lines=14> */
.L_x_29055:
[----:B------:R-:W-:Y:S05]  /*2ff0*/  BSYNC.RECONVERGENT B3 ;  /* 0x0000000000037941 */ /* 0x000fea0003800200 */
.L_x_29054:
        /* <DEDUP_REMOVED lines=24> */
[----:B----4-:R-:W-:Y:S05]  /*3180*/  CALL.REL.NOINC `($__internal_473_$__cuda_sm3x_div_rn_noftz_f32_slowpath) ;  /* 0x0000000400c87944 */ /* 0x010fea0003c00000 */
[----:B------:R-:W-:-:S07]  /*3190*/  IMAD.MOV.U32 R12, RZ, RZ, R13 ;  /* 0x000000ffff0c7224 */ /* 0x000fce00078e000d */
.L_x_29057:
[----:B------:R-:W-:Y:S05]  /*31a0*/  BSYNC.RECONVERGENT B3 ;  /* 0x0000000000037941 */ /* 0x000fea0003800200 */
.L_x_29056:
        /* <DEDUP_REMOVED lines=13> */
.L_x_29059:
[----:B------:R-:W-:Y:S05]  /*3280*/  BSYNC.RECONVERGENT B3 ;  /* 0x0000000000037941 */ /* 0x000fea0003800200 */
.L_x_29058:
        /* <DEDUP_REMOVED lines=25> */
[----:B------:R-:W-:-:S07]  /*3420*/  MOV R16, R13 ;  /* 0x0000000d00107202 */ /* 0x000fce0000000f00 */
.L_x_29061:
[----:B------:R-:W-:Y:S05]  /*3430*/  BSYNC.RECONVERGENT B3 ;  /* 0x0000000000037941 */ /* 0x000fea0003800200 */
.L_x_29060:
        /* <DEDUP_REMOVED lines=14> */
.L_x_29063:
[----:B------:R-:W-:Y:S05]  /*3520*/  BSYNC.RECONVERGENT B3 ;  /* 0x0000000000037941 */ /* 0x000fea0003800200 */
.L_x_29062:
[----:B------:R-:W-:Y:S01]  /*3530*/  IADD3 R8, P0, PT, R10, 0xc00, RZ ;  /* 0x00000c000a087810 */ /* 0x000fe20007f1e0ff */
[----:B------:R-:W-:Y:S01]  /*3540*/  VIADD R19, R19, 0x800 ;  /* 0x0000080013137836 */ /* 0x000fe20000000000 */
        /* <DEDUP_REMOVED lines=13> */
.L_x_29033:
[----:B0-----:R-:W-:Y:S05]  /*3620*/  BSYNC.RECONVERGENT B0 ;  /* 0x0000000000007941 */ /* 0x001fea0003800200 */
.L_x_29032:
[----:B------:R-:W0:Y:S01]  /*3630*/  LDCU.64 UR4, c[0x0][0x3b0] ;  /* 0x00007600ff0477ac */ /* 0x000e220008000a00 */
[----:B------:R-:W-:-:S05]  /*3640*/  IADD3 R25, P0, PT, R4, R25, RZ ;  /* 0x0000001904197210 */ /* 0x000fca0007f1e0ff */
[----:B------:R-:W-:Y:S01]  /*3650*/  IMAD.X R27, RZ, RZ, R27, P0 ;  /* 0x000000ffff1b7224 */ /* 0x000fe200000e061b */
[----:B0-----:R-:W-:-:S04]  /*3660*/  ISETP.GE.U32.AND P0, PT, R25, UR4, PT ;  /* 0x0000000419007c0c */ /* 0x001fc8000bf06070 */
[----:B------:R-:W-:-:S13]  /*3670*/  ISETP.GE.AND.EX P0, PT, R27, UR5, PT, P0 ;  /* 0x000000051b007c0c */ /* 0x000fda000bf06300 */
[----:B------:R-:W-:Y:S05]  /*3680*/  @!P0 BRA `(.L_x_29065) ;  /* 0xffffffcc00248947 */ /* 0x000fea000383ffff */
[----:B------:R-:W-:Y:S05]  /*3690*/  EXIT ;  /* 0x000000000000794d */ /* 0x000fea0003800000 */
.L_x_29021:
[----:B------:R-:W-:Y:S02]  /*36a0*/  HFMA2 R11, -RZ, RZ, 0, 1.847743988037109375e-06 ;  /* 0x0000001fff0b7431 */ /* 0x000fe400000001ff */
[----:B------:R-:W-:Y:S02]  /*36b0*/  IMAD.MOV.U32 R13, RZ, RZ, R17 ;  /* 0x000000ffff0d7224 */ /* 0x000fe400078e0011 */
[----:B------:R-:W-:Y:S02]  /*36c0*/  IMAD.MOV.U32 R12, RZ, RZ, 0x1 ;  /* 0x00000001ff0c7424 */ /* 0x000fe400078e00ff */
[----:B------:R-:W-:-:S07]  /*36d0*/  IMAD.MOV.U32 R15, RZ, RZ, -0x1 ;  /* 0xffffffffff0f7424 */ /* 0x000fce00078e00ff */
[----:B01----:R-:W-:Y:S05]  /*36e0*/  WARPSYNC.COLLECTIVE R15, `(.L_x_29066) ;  /* 0x000000000f087348 */ /* 0x003fea0003c00000 */
[----:B0-----:R0:W2:Y:S02]  /*36f0*/  SHFL.DOWN P6, R14, R13, R12, R11 ;  /* 0x0800000c0d0e7389 */ /* 0x0010a400000c000b */
[----:B012---:R-:W-:Y:S05]  /*3700*/  ENDCOLLECTIVE ;  /* 0x000000000000791b */ /* 0x007fea0003800000 */
.L_x_29066:
[----:B------:R-:W-:Y:S01]  /*3710*/  IMAD.MOV.U32 R12, RZ, RZ, 0x2 ;  /* 0x00000002ff0c7424 */ /* 0x000fe200078e00ff */
[----:B------:R-:W-:-:S05]  /*3720*/  @!P1 FMNMX R17, R14, R17, !PT ;  /* 0x000000110e119209 */ /* 0x000fca0007800000 */
[----:B------:R-:W-:-:S07]  /*3730*/  IMAD.MOV.U32 R13, RZ, RZ, R17 ;  /* 0x000000ffff0d7224 */ /* 0x000fce00078e0011 */
[----:B------:R-:W-:Y:S05]  /*3740*/  WARPSYNC.COLLECTIVE R15, `(.L_x_29067) ;  /* 0x000000000f087348 */ /* 0x000fea0003c00000 */
[----:B------:R0:W1:Y:S02]  /*3750*/  SHFL.DOWN P6, R14, R13, R12, R11 ;  /* 0x0800000c0d0e7389 */ /* 0x00006400000c000b */
[----:B01----:R-:W-:Y:S05]  /*3760*/  ENDCOLLECTIVE ;  /* 0x000000000000791b */ /* 0x003fea0003800000 */
.L_x_29067:
[----:B------:R-:W-:Y:S01]  /*3770*/  IMAD.MOV.U32 R12, RZ, RZ, 0x4 ;  /* 0x00000004ff0c7424 */ /* 0x000fe200078e00ff */
[----:B------:R-:W-:-:S05]  /*3780*/  @!P2 FMNMX R17, R17, R14, !PT ;  /* 0x0000000e1111a209 */ /* 0x000fca0007800000 */
[----:B------:R-:W-:-:S07]  /*3790*/  IMAD.MOV.U32 R13, RZ, RZ, R17 ;  /* 0x000000ffff0d7224 */ /* 0x000fce00078e0011 */
[----:B------:R-:W-:Y:S05]  /*37a0*/  WARPSYNC.COLLECTIVE R15, `(.L_x_29068) ;  /* 0x000000000f087348 */ /* 0x000fea0003c00000 */
[----:B------:R0:W1:Y:S02]  /*37b0*/  SHFL.DOWN P6, R14, R13, R12, R11 ;  /* 0x0800000c0d0e7389 */ /* 0x00006400000c000b */
[----:B01----:R-:W-:Y:S05]  /*37c0*/  ENDCOLLECTIVE ;  /* 0x000000000000791b */ /* 0x003fea0003800000 */
.L_x_29068:
[----:B------:R-:W-:Y:S01]  /*37d0*/  IMAD.MOV.U32 R12, RZ, RZ, 0x8 ;  /* 0x00000008ff0c7424 */ /* 0x000fe200078e00ff */
[----:B------:R-:W-:-:S05]  /*37e0*/  @!P3 FMNMX R17, R17, R14, !PT ;  /* 0x0000000e1111b209 */ /* 0x000fca0007800000 */
[----:B------:R-:W-:-:S07]  /*37f0*/  IMAD.MOV.U32 R13, RZ, RZ, R17 ;  /* 0x000000ffff0d7224 */ /* 0x000fce00078e0011 */
[----:B------:R-:W-:Y:S05]  /*3800*/  WARPSYNC.COLLECTIVE R15, `(.L_x_29069) ;  /* 0x000000000f087348 */ /* 0x000fea0003c00000 */
[----:B------:R0:W1:Y:S02]  /*3810*/  SHFL.DOWN P6, R14, R13, R12, R11 ;  /* 0x0800000c0d0e7389 */ /* 0x00006400000c000b */
[----:B01----:R-:W-:Y:S05]  /*3820*/  ENDCOLLECTIVE ;  /* 0x000000000000791b */ /* 0x003fea0003800000 */
.L_x_29069:
[----:B------:R-:W-:Y:S01]  /*3830*/  IMAD.MOV.U32 R12, RZ, RZ, 0x10 ;  /* 0x00000010ff0c7424 */ /* 0x000fe200078e00ff */
[----:B------:R-:W-:-:S04]  /*3840*/  FMNMX R9, R17, R14, !PT ;  /* 0x0000000e11097209 */ /* 0x000fc80007800000 */
[----:B------:R-:W-:-:S05]  /*3850*/  FSEL R8, R17, R9, P4 ;  /* 0x0000000911087208 */ /* 0x000fca0002000000 */
[----:B------:R-:W-:-:S07]  /*3860*/  IMAD.MOV.U32 R13, RZ, RZ, R8 ;  /* 0x000000ffff0d7224 */ /* 0x000fce00078e0008 */
[----:B------:R-:W-:Y:S05]  /*3870*/  WARPSYNC.COLLECTIVE R15, `(.L_x_29070) ;  /* 0x000000000f087348 */ /* 0x000fea0003c00000 */
[----:B------:R0:W1:Y:S02]  /*3880*/  SHFL.DOWN P6, R14, R13, R12, R11 ;  /* 0x0800000c0d0e7389 */ /* 0x00006400000c000b */
[----:B01----:R-:W-:Y:S05]  /*3890*/  ENDCOLLECTIVE ;  /* 0x000000000000791b */ /* 0x003fea0003800000 */
.L_x_29070:
[----:B------:R-:W-:Y:S05]  /*38a0*/  BRA `(.L_x_29071) ;  /* 0xffffffdc00007947 */ /* 0x000fea000383ffff */
        .weak           $__internal_473_$__cuda_sm3x_div_rn_noftz_f32_slowpath
        .type           $__internal_473_$__cuda_sm3x_div_rn_noftz_f32_slowpath,@function
        .size           $__internal_473_$__cuda_sm3x_div_rn_noftz_f32_slowpath,(.L_x_37850 - $__internal_473_$__cuda_sm3x_div_rn_noftz_f32_slowpath)
$__internal_473_$__cuda_sm3x_div_rn_noftz_f32_slowpath:
        /* <DEDUP_REMOVED lines=35> */
.L_x_29073:
        /* <DEDUP_REMOVED lines=51> */
.L_x_29080:
[----:B------:R-:W-:-:S04]  /*3e10*/  LOP3.LUT R8, R8, 0x80000000, RZ, 0xc0, !PT ;  /* 0x8000000008087812 */ /* 0x000fc800078ec0ff */
[----:B------:R-:W-:Y:S01]  /*3e20*/  LOP3.LUT R8, R8, 0x7f800000, RZ, 0xfc, !PT ;  /* 0x7f80000008087812 */ /* 0x000fe200078efcff */
[----:B------:R-:W-:Y:S06]  /*3e30*/  BRA `(.L_x_29081) ;  /* 0x0000000000047947 */ /* 0x000fec0003800000 */
.L_x_29079:
[----:B------:R-:W-:-:S07]  /*3e40*/  IMAD R8, R13, 0x800000, R8 ;  /* 0x008000000d087824 */ /* 0x000fce00078e0208 */
.L_x_29081:
[----:B------:R-:W-:Y:S05]  /*3e50*/  BSYNC.RECONVERGENT B2 ;  /* 0x0000000000027941 */ /* 0x000fea0003800200 */
.L_x_29078:
[----:B------:R-:W-:Y:S05]  /*3e60*/  BRA `(.L_x_29082) ;  /* 0x0000000000207947 */ /* 0x000fea0003800000 */
.L_x_29077:
[----:B------:R-:W-:-:S04]  /*3e70*/  LOP3.LUT R8, R33, 0x80000000, R8, 0x48, !PT ;  /* 0x8000000021087812 */ /* 0x000fc800078e4808 */
[----:B------:R-:W-:Y:S01]  /*3e80*/  LOP3.LUT R8, R8, 0x7f800000, RZ, 0xfc, !PT ;  /* 0x7f80000008087812 */ /* 0x000fe200078efcff */
[----:B------:R-:W-:Y:S06]  /*3e90*/  BRA `(.L_x_29082) ;  /* 0x0000000000147947 */ /* 0x000fec0003800000 */
.L_x_29076:
[----:B------:R-:W-:Y:S01]  /*3ea0*/  LOP3.LUT R8, R33, 0x80000000, R8, 0x48, !PT ;  /* 0x8000000021087812 */ /* 0x000fe200078e4808 */
[----:B------:R-:W-:Y:S06]  /*3eb0*/  BRA `(.L_x_29082) ;  /* 0x00000000000c7947 */ /* 0x000fec0003800000 */
.L_x_29075:
[----:B------:R-:W0:Y:S01]  /*3ec0*/  MUFU.RSQ R8, -QNAN ;  /* 0xffc0000000087908 */ /* 0x000e220000001400 */
[----:B------:R-:W-:Y:S05]  /*3ed0*/  BRA `(.L_x_29082) ;  /* 0x0000000000047947 */ /* 0x000fea0003800000 */
.L_x_29074:
[----:B------:R-:W-:-:S07]  /*3ee0*/  FADD.FTZ R8, R8, R9 ;  /* 0x0000000908087221 */ /* 0x000fce0000010000 */
.L_x_29082:
[----:B------:R-:W-:Y:S05]  /*3ef0*/  BSYNC.RECONVERGENT B1 ;  /* 0x0000000000017941 */ /* 0x000fea0003800200 */
.L_x_29072:
[----:B------:R-:W-:Y:S02]  /*3f00*/  IMAD.MOV.U32 R14, RZ, RZ, R20 ;  /* 0x000000ffff0e7224 */ /* 0x000fe400078e0014 */
[----:B------:R-:W-:Y:S02]  /*3f10*/  IMAD.MOV.U32 R15, RZ, RZ, 0x0 ;  /* 0x00000000ff0f7424 */ /* 0x000fe400078e00ff */
[----:B0-----:R-:W-:Y:S02]  /*3f20*/  IMAD.MOV.U32 R13, RZ, RZ, R8 ;  /* 0x000000ffff0d7224 */ /* 0x001fe400078e0008 */
[----:B------:R-:W-:Y:S05]  /*3f30*/  RET.REL.NODEC R14 `(_Z20SoftmaxBlockSMemImplI24ElementwiseScaleMaskLoadIffbE11DirectStoreIffEfLi2ELi512EL9Algorithm0EEvT_T0_ll) ;  /* 0xffffffc00e307950 */ /* 0x000fea0003c3ffff */
.L_x_29083:
        /* <DEDUP_REMOVED lines=12> */
.L_x_37850:


//--------------------- .text._Z20SoftmaxBlockSMemImplI24ElementwiseScaleMaskLoadIffbE11DirectStoreIffEfLi2ELi1024EL9Algorithm0EEvT_T0_ll --------------------------
	.section	.text._Z20SoftmaxBlockSMemImplI24ElementwiseScaleMaskLoadIffbE11DirectStoreIffEfLi2ELi1024EL9Algorithm0EEvT_T0_ll,"ax",@progbits
	.align	128
        .global         _Z20SoftmaxBlockSMemImplI24ElementwiseScaleMaskLoadIffbE11DirectStoreIffEfLi2ELi1024EL9Algorithm0EEvT_T0_ll
        .type           _Z20SoftmaxBlockSMemImplI24ElementwiseScaleMaskLoadIffbE11DirectStoreIffEfLi2ELi1024EL9Algorithm0EEvT_T0_ll,@function
        .size           _Z20SoftmaxBlockSMemImplI24ElementwiseScaleMaskLoadIffbE11DirectStoreIffEfLi2ELi1024EL9Algorithm0EEvT_T0_ll,(.L_x_37851 - _Z20SoftmaxBlockSMemImplI24ElementwiseScaleMaskLoadIffbE11DirectStoreIffEfLi2ELi1024EL9Algorithm0EEvT_T0_ll)
        .other          _Z20SoftmaxBlockSMemImplI24ElementwiseScaleMaskLoadIffbE11DirectStoreIffEfLi2ELi1024EL9Algorithm0EEvT_T0_ll,@"STO_CUDA_ENTRY STV_DEFAULT"
_Z20SoftmaxBlockSMemImplI24ElementwiseScaleMaskLoadIffbE11DirectStoreIffEfLi2ELi1024EL9Algorithm0EEvT_T0_ll:
.text._Z20SoftmaxBlockSMemImplI24ElementwiseScaleMaskLoadIffbE11DirectStoreIffEfLi2ELi1024EL9Algorithm0EEvT_T0_ll:
        /* <DEDUP_REMOVED lines=22> */
.L_x_29084:
        /* <DEDUP_REMOVED lines=11> */
[----:B------:R-:W-:-:S03]  /*0210*/  IMAD.MOV.U32 R7, RZ, RZ, RZ ;  /* 0x000000ffff077224 */ /* 0x000fc600078e00ff */
[----:B------:R-:W4:Y:S08]  /*0220*/  S2UR UR5, SR_CgaCtaId ;  /* 0x00000000000579c3 */ /* 0x000f300000008800 */
[----:B------:R-:W0:Y:S01]  /*0230*/  LDC R6, c[0x0][0x370] ;  /* 0x0000dc00ff067b82 */ /* 0x000e220000000800 */
[----:B--2---:R-:W-:-:S07]  /*0240*/  LEA.HI R3, P0, R9, R8, RZ, 0x1 ;  /* 0x0000000809037211 */ /* 0x004fce00078108ff */
[----:B------:R-:W2:Y:S01]  /*0250*/  LDC.64 R36, c[0x0][0x358] ;  /* 0x0000d600ff247b82 */ /* 0x000ea20000000a00 */
[----:B------:R-:W-:Y:S02]  /*0260*/  IADD3.X R4, PT, PT, RZ, R9, RZ, P0, !PT ;  /* 0x00000009ff047210 */ /* 0x000fe400007fe4ff */
[----:B-1----:R-:W-:Y:S01]  /*0270*/  LOP3.LUT R33, RZ, R0, RZ, 0x33, !PT ;  /* 0x00000000ff217212 */ /* 0x002fe200078e33ff */
[----:B----4-:R-:W-:Y:S01]  /*0280*/  ULEA UR4, UR5, UR4, 0x18 ;  /* 0x0000000405047291 */ /* 0x010fe2000f8ec0ff */
[----:B------:R-:W-:Y:S02]  /*0290*/  SHF.R.U64 R3, R3, 0x1, R4 ;  /* 0x0000000103037819 */ /* 0x000fe40000001204 */
[C---:B------:R-:W-:Y:S02]  /*02a0*/  IADD3 R2, P0, PT, R33.reuse, R8, RZ ;  /* 0x0000000821027210 */ /* 0x040fe40007f1e0ff */
[----:B------:R-:W-:Y:S01]  /*02b0*/  LOP3.LUT R30, R0, 0x800, RZ, 0xfc, !PT ;  /* 0x00000800001e7812 */ /* 0x000fe200078efcff */
[----:B------:R-:W-:Y:S01]  /*02c0*/  IMAD.IADD R33, R33, 0x1, R3 ;  /* 0x0000000121217824 */ /* 0x000fe200078e0203 */
[----:B------:R-:W-:-:S02]  /*02d0*/  IADD3.X R4, PT, PT, R9, -0x1, RZ, P0, !PT ;  /* 0xffffffff09047810 */ /* 0x000fc400007fe4ff */
[C---:B------:R-:W-:Y:S02]  /*02e0*/  LOP3.LUT R29, R0.reuse, 0xc00, RZ, 0xfc, !PT ;  /* 0x00000c00001d7812 */ /* 0x040fe400078efcff */
[----:B------:R-:W-:Y:S02]  /*02f0*/  LEA.HI R31, R33, 0x1, RZ, 0x16 ;  /* 0x00000001211f7811 */ /* 0x000fe400078fb0ff */
[----:B------:R-:W-:Y:S02]  /*0300*/  LEA R32, R0, UR4, 0x2 ;  /* 0x0000000400207c11 */ /* 0x000fe4000f8e10ff */
[----:B0--3--:R-:W-:-:S07]  /*0310*/  LOP3.LUT R31, R31, 0x3, RZ, 0xc0, !PT ;  /* 0x000000031f1f7812 */ /* 0x009fce00078ec0ff */
.L_x_29134:
[C---:B------:R-:W-:Y:S01]  /*0320*/  ISETP.GE.AND P0, PT, R0.reuse, R3, PT ;  /* 0x000000030000720c */ /* 0x040fe20003f06270 */
[----:B------:R-:W-:Y:S01]  /*0330*/  BSSY.RECONVERGENT B0, `(.L_x_29085) ;  /* 0x0000105000007945 */ /* 0x000fe20003800200 */
[----:B------:R-:W-:Y:S01]  /*0340*/  LOP3.LUT R34, R0, 0x400, RZ, 0xfc, !PT ;  /* 0x0000040000227812 */ /* 0x000fe200078efcff */
[----:B------:R-:W-:-:S10]  /*0350*/  IMAD.MOV.U32 R17, RZ, RZ, -0x800000 ;  /* 0xff800000ff117424 */ /* 0x000fd400078e00ff */
[----:B-1-3--:R-:W-:Y:S05]  /*0360*/  @P0 BRA `(.L_x_29086) ;  /* 0x0000001000040947 */ /* 0x00afea0003800000 */
[----:B------:R-:W-:Y:S01]  /*0370*/  ISETP.NE.AND P0, PT, R31, RZ, PT ;  /* 0x000000ff1f00720c */ /* 0x000fe20003f05270 */
[----:B------:R-:W-:Y:S01]  /*0380*/  BSSY.RECONVERGENT B1, `(.L_x_29087) ;  /* 0x000006d000017945 */ /* 0x000fe20003800200 */
[----:B------:R-:W-:Y:S02]  /*0390*/  IMAD.MOV.U32 R17, RZ, RZ, -0x800000 ;  /* 0xff800000ff117424 */ /* 0x000fe400078e00ff */
[----:B------:R-:W-:-:S09]  /*03a0*/  IMAD.MOV.U32 R16, RZ, RZ, R0 ;  /* 0x000000ffff107224 */ /* 0x000fd200078e0000 */
[----:B------:R-:W-:Y:S05]  /*03b0*/  @!P0 BRA `(.L_x_29088) ;  /* 0x0000000400a48947 */ /* 0x000fea0003800000 */
[----:B------:R-:W0:Y:S01]  /*03c0*/  LDC.64 R22, c[0x0][0x390] ;  /* 0x0000e400ff167b82 */ /* 0x000e220000000a00 */
[----:B------:R-:W-:Y:S01]  /*03d0*/  IMAD.SHL.U32 R10, R0, 0x2, RZ ;  /* 0x00000002000a7824 */ /* 0x000fe200078e00ff */
[----:B--2---:R-:W-:Y:S01]  /*03e0*/  R2UR UR4, R36 ;  /* 0x00000000240472ca */ /* 0x004fe200000e0000 */
        /* <DEDUP_REMOVED lines=14> */
[C---:B------:R-:W-:Y:S01]  /*04d0*/  IMAD.SHL.U32 R17, R18.reuse, 0x4, RZ ;  /* 0x0000000412117824 */ /* 0x040fe200078e00ff */
[----:B------:R-:W-:-:S04]  /*04e0*/  SHF.L.U64.HI R18, R18, 0x2, R20 ;  /* 0x0000000212127819 */ /* 0x000fc80000010214 */
[----:B------:R-:W-:Y:S01]  /*04f0*/  LOP3.LUT R17, R17, 0xfffffff8, RZ, 0xc0, !PT ;  /* 0xfffffff811117812 */ /* 0x000fe200078ec0ff */
[----:B-1----:R-:W1:Y:S01]  /*0500*/  LDC.64 R14, c[0x0][0x398] ;  /* 0x0000e600ff0e7b82 */ /* 0x002e620000000a00 */
[----:B--2---:R-:W-:-:S04]  /*0510*/  PRMT R16, R19, 0x7771, RZ ;  /* 0x0000777113107816 */ /* 0x004fc800000000ff */
[----:B------:R-:W-:Y:S02]  /*0520*/  ISETP.NE.AND P1, PT, R16, RZ, PT ;  /* 0x000000ff1000720c */ /* 0x000fe40003f25270 */
[----:B0-----:R-:W-:-:S05]  /*0530*/  IADD3 R16, P0, PT, R17, R12, RZ ;  /* 0x0000000c11107210 */ /* 0x001fca0007f1e0ff */
[----:B------:R-:W-:-:S05]  /*0540*/  IMAD.X R17, R18, 0x1, R13, P0 ;  /* 0x0000000112117824 */ /* 0x000fca00000e060d */
[----:B------:R-:W1:Y:S01]  /*0550*/  LDG.E R18, desc[UR4][R16.64] ;  /* 0x0000000410127981 */ /* 0x000e62000c1e1900 */
[----:B------:R-:W-:Y:S02]  /*0560*/  @P1 R2UR UR6, R36 ;  /* 0x00000000240612ca */ /* 0x000fe400000e0000 */
        /* <DEDUP_REMOVED lines=26> */
[----:B------:R-:W-:-:S04]  /*0710*/  SHF.L.U32 R21, R20, 0x2, RZ ;  /* 0x0000000214157819 */ /* 0x000fc800000006ff */
        /* <DEDUP_REMOVED lines=49> */
[----:B------:R-:W-:Y:S01]  /*0a30*/  IMAD.MOV.U32 R16, RZ, RZ, R29 ;  /* 0x000000ffff107224 */ /* 0x000fe200078e001d */
[----:B------:R-:W-:-:S07]  /*0a40*/  FMNMX3 R17, R17, R14, R22, !PT ;  /* 0x0000000e11117276 */ /* 0x000fce0007800016 */
.L_x_29088:
[----:B------:R-:W-:Y:S05]  /*0a50*/  BSYNC.RECONVERGENT B1 ;  /* 0x0000000000017941 */ /* 0x000fea0003800200 */
.L_x_29087:
[----:B------:R-:W-:-:S13]  /*0a60*/  ISETP.GE.U32.AND P0, PT, R33, 0xc00, PT ;  /* 0x00000c002100780c */ /* 0x000fda0003f06070 */
[----:B------:R-:W-:Y:S05]  /*0a70*/  @!P0 BRA `(.L_x_29086) ;  /* 0x0000000800408947 */ /* 0x000fea0003800000 */
[----:B------:R-:W1:Y:S01]  /*0a80*/  S2UR UR5, SR_CgaCtaId ;  /* 0x00000000000579c3 */ /* 0x000e620000008800 */
[----:B------:R-:W3:Y:S01]  /*0a90*/  LDCU.64 UR6, c[0x0][0x390] ;  /* 0x00007200ff0677ac */ /* 0x000ee20008000a00 */
[----:B------:R-:W-:Y:S01]  /*0aa0*/  IMAD.WIDE.U32 R8, R16, 0x2, RZ ;  /* 0x0000000210087825 */ /* 0x000fe200078e00ff */
[----:B------:R-:W-:Y:S02]  /*0ab0*/  UMOV UR4, 0x400 ;  /* 0x0000040000047882 */ /* 0x000fe40000000000 */
[----:B------:R-:W-:Y:S01]  /*0ac0*/  UIADD3 UR4, UPT, UPT, UR4, 0x150, URZ ;  /* 0x0000015004047890 */ /* 0x000fe2000fffe0ff */
[----:B---3--:R-:W-:-:S04]  /*0ad0*/  IMAD.WIDE.U32 R8, R5, UR6, R8 ;  /* 0x0000000605087c25 */ /* 0x008fc8000f8e0008 */
[----:B------:R-:W-:Y:S01]  /*0ae0*/  IMAD R10, R7, UR6, RZ ;  /* 0x00000006070a7c24 */ /* 0x000fe2000f8e02ff */
[----:B-1----:R-:W-:Y:S01]  /*0af0*/  ULEA UR4, UR5, UR4, 0x18 ;  /* 0x0000000405047291 */ /* 0x002fe2000f8ec0ff */
[----:B------:R-:W-:Y:S02]  /*0b00*/  IADD3 R21, P0, PT, R8, 0x1000, RZ ;  /* 0x0000100008157810 */ /* 0x000fe40007f1e0ff */
[----:B------:R-:W-:-:S03]  /*0b10*/  IMAD R11, R5, UR7, R10 ;  /* 0x00000007050b7c24 */ /* 0x000fc6000f8e020a */
[----:B------:R-:W-:Y:S02]  /*0b20*/  LEA R19, R16, UR4, 0x2 ;  /* 0x0000000410137c11 */ /* 0x000fe4000f8e10ff */
[----:B------:R-:W-:-:S03]  /*0b30*/  IADD3.X R18, PT, PT, R11, R9, RZ, P0, !PT ;  /* 0x000000090b127210 */ /* 0x000fc600007fe4ff */
[----:B------:R-:W-:-:S07]  /*0b40*/  VIADD R19, R19, 0x2000 ;  /* 0x0000200013137836 */ /* 0x000fce0000000000 */
.L_x_29089:
[----:B------:R-:W1:Y:S01]  /*0b50*/  LDCU.128 UR4, c[0x0][0x380] ;  /* 0x00007000ff0477ac */ /* 0x000e620008000c00 */
[C---:B------:R-:W-:Y:S02]  /*0b60*/  IADD3 R26, P0, PT, R21.reuse, -0x1000, RZ ;  /* 0xfffff000151a7810 */ /* 0x040fe40007f1e0ff */
[----:B0-----:R-:W-:Y:S02]  /*0b70*/  IADD3 R22, P1, PT, R21, -0x800, RZ ;  /* 0xfffff80015167810 */ /* 0x001fe40007f3e0ff */
[C---:B------:R-:W-:Y:S02]  /*0b80*/  IADD3.X R27, PT, PT, R18.reuse, -0x1, RZ, P0, !PT ;  /* 0xffffffff121b7810 */ /* 0x040fe400007fe4ff */
[----:B------:R-:W-:Y:S02]  /*0b90*/  IADD3.X R25, PT, PT, R18, -0x1, RZ, P1, !PT ;  /* 0xffffffff12197810 */ /* 0x000fe40000ffe4ff */
[----:B------:R-:W-:Y:S02]  /*0ba0*/  LEA.HI R26, P0, R27, R26, RZ, 0x1 ;  /* 0x0000001a1b1a7211 */ /* 0x000fe400078108ff */
[----:B------:R-:W-:-:S02]  /*0bb0*/  LEA.HI R22, P1, R25, R22, RZ, 0x1 ;  /* 0x0000001619167211 */ /* 0x000fc400078308ff */
[----:B------:R-:W-:Y:S01]  /*0bc0*/  LOP3.LUT R12, R26, 0xfffffffe, RZ, 0xc0, !PT ;  /* 0xfffffffe1a0c7812 */ /* 0x000fe200078ec0ff */
[----:B------:R-:W-:Y:S01]  /*0bd0*/  IMAD.X R27, RZ, RZ, R27, P0 ;  /* 0x000000ffff1b7224 */ /* 0x000fe200000e061b */
[----:B--2---:R-:W-:Y:S01]  /*0be0*/  R2UR UR8, R36 ;  /* 0x00000000240872ca */ /* 0x004fe200000e0000 */
[----:B------:R-:W-:Y:S01]  /*0bf0*/  IMAD.X R25, RZ, RZ, R25, P1 ;  /* 0x000000ffff197224 */ /* 0x000fe200008e0619 */
[C---:B------:R-:W-:Y:S02]  /*0c00*/  R2UR UR9, R37.reuse ;  /* 0x00000000250972ca */ /* 0x040fe400000e0000 */
[----:B------:R-:W-:Y:S02]  /*0c10*/  LOP3.LUT R10, R22, 0xfffffffe, RZ, 0xc0, !PT ;  /* 0xfffffffe160a7812 */ /* 0x000fe400078ec0ff */
[----:B------:R-:W-:Y:S02]  /*0c20*/  R2UR UR10, R36 ;  /* 0x00000000240a72ca */ /* 0x000fe400000e0000 */
[----:B------:R-:W-:-:S02]  /*0c30*/  R2UR UR11, R37 ;  /* 0x00000000250b72ca */ /* 0x000fc400000e0000 */
[----:B-1----:R-:W-:Y:S02]  /*0c40*/  IADD3 R12, P0, PT, R12, UR6, RZ ;  /* 0x000000060c0c7c10 */ /* 0x002fe4000ff1e0ff */
        /* <DEDUP_REMOVED lines=32> */
[----:B------:R-:W-:Y:S02]  /*0e50*/  R2UR UR8, R36 ;  /* 0x00000000240872ca */ /* 0x000fe400000e0000 */
[----:B------:R-:W-:Y:S02]  /*0e60*/  R2UR UR9, R37 ;  /* 0x00000000250972ca */ /* 0x000fe400000e0000 */
[----:B------:R-:W-:Y:S02]  /*0e70*/  PRMT R25, R24, 0x7770, RZ ;  /* 0x0000777018197816 */ /* 0x000fe400000000ff */
[----:B------:R-:W-:-:S02]  /*0e80*/  R2UR UR10, R36 ;  /* 0x00000000240a72ca */ /* 0x000fc400000e0000 */
[----:B------:R-:W-:-:S07]  /*0e90*/  R2UR UR11, R37 ;  /* 0x00000000250b72ca */ /* 0x000fce00000e0000 */
[----:B------:R-:W4:Y:S01]  /*0ea0*/  LDG.E R22, desc[UR8][R12.64] ;  /* 0x000000080c167981 */ /* 0x000f22000c1e1900 */
[----:B------:R-:W1:Y:S01]  /*0eb0*/  LDCU UR8, c[0x0][0x398] ;  /* 0x00007300ff0877ac */ /* 0x000e620008000800 */
[----:B------:R-:W-:Y:S02]  /*0ec0*/  ISETP.NE.AND P1, PT, R25, RZ, PT ;  /* 0x000000ff1900720c */ /* 0x000fe40003f25270 */
[C---:B------:R-:W-:Y:S01]  /*0ed0*/  SHF.L.U64.HI R15, R14.reuse, 0x2, R15 ;  /* 0x000000020e0f7819 */ /* 0x040fe2000001020f */
[----:B------:R-:W-:Y:S01]  /*0ee0*/  IMAD.SHL.U32 R14, R14, 0x4, RZ ;  /* 0x000000040e0e7824 */ /* 0x000fe200078e00ff */
[----:B------:R-:W-:Y:S01]  /*0ef0*/  PRMT R23, R23, 0x7770, RZ ;  /* 0x0000777017177816 */ /* 0x000fe200000000ff */
[----:B------:R5:W4:Y:S01]  /*0f00*/  LDG.E R24, desc[UR10][R10.64] ;  /* 0x0000000a0a187981 */ /* 0x000b22000c1e1900 */
[----:B------:R-:W-:Y:S02]  /*0f10*/  R2UR UR14, R36 ;  /* 0x00000000240e72ca */ /* 0x000fe400000e0000 */
[----:B------:R-:W-:-:S02]  /*0f20*/  R2UR UR15, R37 ;  /* 0x00000000250f72ca */ /* 0x000fc400000e0000 */
[----:B-----5:R-:W-:Y:S01]  /*0f30*/  LOP3.LUT R10, R14, 0xfffffff8, RZ, 0xc0, !PT ;  /* 0xfffffff80e0a7812 */ /* 0x020fe200078ec0ff */
[----:B-1----:R-:W-:Y:S01]  /*0f40*/  IMAD.U32 R26, RZ, RZ, UR8 ;  /* 0x00000008ff1a7e24 */ /* 0x002fe2000f8e00ff */
[----:B--2---:R-:W-:-:S04]  /*0f50*/  PRMT R25, R20, 0x7771, RZ ;  /* 0x0000777114197816 */ /* 0x004fc800000000ff */
[----:B------:R-:W-:Y:S02]  /*0f60*/  ISETP.NE.AND P0, PT, R25, RZ, PT ;  /* 0x000000ff1900720c */ /* 0x000fe40003f05270 */
[----:B------:R-:W-:-:S04]  /*0f70*/  IADD3 R25, P4, PT, R21, 0x800, RZ ;  /* 0x0000080015197810 */ /* 0x000fc80007f9e0ff */
[----:B------:R-:W-:-:S04]  /*0f80*/  IADD3.X R42, PT, PT, RZ, R18, RZ, P4, !PT ;  /* 0x00000012ff2a7210 */ /* 0x000fc800027fe4ff */
[----:B------:R-:W-:-:S03]  /*0f90*/  LEA.HI R25, P4, R42, R25, RZ, 0x1 ;  /* 0x000000192a197211 */ /* 0x000fc600078908ff */
[----:B------:R-:W-:Y:S01]  /*0fa0*/  @P0 R2UR UR12, R36 ;  /* 0x00000000240c02ca */ /* 0x000fe200000e0000 */
[-C--:B0-----:R-:W-:Y:S01]  /*0fb0*/  @P2 FMUL R26, R38, R9.reuse ;  /* 0x00000009261a2220 */ /* 0x081fe20000400000 */
[----:B------:R-:W-:Y:S01]  /*0fc0*/  ISETP.NE.AND P2, PT, R23, RZ, PT ;  /* 0x000000ff1700720c */ /* 0x000fe20003f45270 */
[----:B------:R-:W-:Y:S01]  /*0fd0*/  IMAD.U32 R23, RZ, RZ, UR8 ;  /* 0x00000008ff177e24 */ /* 0x000fe2000f8e00ff */
[----:B------:R-:W-:Y:S01]  /*0fe0*/  LOP3.LUT R12, R25, 0xfffffffe, RZ, 0xc0, !PT ;  /* 0xfffffffe190c7812 */ /* 0x000fe200078ec0ff */
[----:B---3--:R-:W-:Y:S01]  /*0ff0*/  @P3 FMUL R23, R40, R9 ;  /* 0x0000000928173220 */ /* 0x008fe20000400000 */
[----:B------:R-:W-:Y:S01]  /*1000*/  IADD3 R10, P3, PT, R10, UR4, RZ ;  /* 0x000000040a0a7c10 */ /* 0x000fe2000ff7e0ff */
[----:B------:R-:W-:Y:S01]  /*1010*/  IMAD.X R42, RZ, RZ, R42, P4 ;  /* 0x000000ffff2a7224 */ /* 0x000fe200020e062a */
[----:B------:R-:W-:Y:S02]  /*1020*/  @P0 R2UR UR13, R37 ;  /* 0x00000000250d02ca */ /* 0x000fe400000e0000 */
[----:B------:R-:W-:-:S02]  /*1030*/  IADD3.X R11, PT, PT, R15, UR5, RZ, P3, !PT ;  /* 0x000000050f0b7c10 */ /* 0x000fc40009ffe4ff */
[----:B------:R-:W-:Y:S02]  /*1040*/  IADD3 R12, P3, PT, R12, UR6, RZ ;  /* 0x000000060c0c7c10 */ /* 0x000fe4000ff7e0ff */
[----:B------:R-:W-:Y:S01]  /*1050*/  SHF.L.U64.HI R15, R25, 0x2, R42 ;  /* 0x00000002190f7819 */ /* 0x000fe2000001022a */
[----:B------:R-:W2:Y:S01]  /*1060*/  LDG.E R38, desc[UR10][R10.64] ;  /* 0x0000000a0a267981 */ /* 0x000ea2000c1e1900 */
[----:B------:R-:W-:-:S05]  /*1070*/  IADD3.X R13, PT, PT, R42, UR7, RZ, P3, !PT ;  /* 0x000000072a0d7c10 */ /* 0x000fca0009ffe4ff */
        /* <DEDUP_REMOVED lines=47> */
[----:B-1----:R-:W-:Y:S06]  /*1370*/  @!P0 BRA `(.L_x_29089) ;  /* 0xfffffff400f48947 */ /* 0x002fec000383ffff */
.L_x_29086:
[----:B------:R-:W-:Y:S05]  /*1380*/  BSYNC.RECONVERGENT B0 ;  /* 0x0000000000007941 */ /* 0x000fea0003800200 */
.L_x_29085:
        /* <DEDUP_REMOVED lines=17> */
[----:B------:R0:W1:Y:S02]  /*14a0*/  SHFL.DOWN PT, R14, R8, 0x10, 0x1f ;  /* 0x0a001f00080e7f89 */ /* 0x00006400000e0000 */
.L_x_29140:
[----:B------:R-:W-:Y:S01]  /*14b0*/  IMAD.MOV.U32 R24, RZ, RZ, R8 ;  /* 0x000000ffff187224 */ /* 0x000fe200078e0008 */
[----:B------:R-:W-:Y:S01]  /*14c0*/  PLOP3.LUT P5, PT, PT, PT, PT, 0x8, 0x80 ;  /* 0x000000000080781c */ /* 0x000fe20003fae170 */
[----:B------:R-:W-:-:S12]  /*14d0*/  @P0 BRA `(.L_x_29091) ;  /* 0x0000000000280947 */ /* 0x000fd80003800000 */
[----:B------:R-:W-:Y:S02]  /*14e0*/  ISETP.NE.AND P0, PT, R28, RZ, PT ;  /* 0x000000ff1c00720c */ /* 0x000fe40003f05270 */
[----:B-1----:R-:W-:-:S11]  /*14f0*/  FMNMX R24, R9, R14, !PT ;  /* 0x0000000e09187209 */ /* 0x002fd60007800000 */
[----:B------:R-:W1:Y:S01]  /*1500*/  @!P0 S2R R10, SR_CgaCtaId ;  /* 0x00000000000a8919 */ /* 0x000e620000008800 */
[----:B------:R-:W-:Y:S02]  /*1510*/  @!P0 MOV R11, 0x400 ;  /* 0x00000400000b8802 */ /* 0x000fe40000000f00 */
[----:B0-----:R-:W-:Y:S02]  /*1520*/  @!P0 SHF.R.U32.HI R8, RZ, 0x3, R0 ;  /* 0x00000003ff088819 */ /* 0x001fe40000011600 */
[----:B------:R-:W-:Y:S02]  /*1530*/  @!P0 PLOP3.LUT P5, PT, PT, PT, PT, 0x80, 0x8 ;  /* 0x000000000008881c */ /* 0x000fe40003faf070 */
[----:B------:R-:W-:Y:S02]  /*1540*/  @!P0 LOP3.LUT R8, R8, 0x7c, RZ, 0xc0, !PT ;  /* 0x0000007c08088812 */ /* 0x000fe400078ec0ff */
[----:B-1----:R-:W-:-:S04]  /*1550*/  @!P0 LEA R11, R10, R11, 0x18 ;  /* 0x0000000b0a0b8211 */ /* 0x002fc800078ec0ff */
[----:B------:R-:W-:-:S05]  /*1560*/  @!P0 IADD3 R11, PT, PT, R8, R11, RZ ;  /* 0x0000000b080b8210 */ /* 0x000fca0007ffe0ff */
[----:B------:R3:W-:Y:S02]  /*1570*/  @!P0 STS [R11+0x20], R24 ;  /* 0x000020180b008388 */ /* 0x0007e40000000800 */
.L_x_29091:
        /* <DEDUP_REMOVED lines=8> */
[----:B-1----:R-:W1:Y:S04]  /*1600*/  LDS.128 R12, [UR4+0x20] ;  /* 0x00002004ff0c7984 */ /* 0x002e680008000c00 */
[----:B------:R-:W4:Y:S04]  /*1610*/  LDS.128 R16, [UR4+0x30] ;  /* 0x00003004ff107984 */ /* 0x000f280008000c00 */
[----:B------:R-:W5:Y:S04]  /*1620*/  LDS.128 R20, [UR4+0x40] ;  /* 0x00004004ff147984 */ /* 0x000f680008000c00 */
[----:B0--3--:R-:W0:Y:S01]  /*1630*/  LDS.128 R8, [UR4+0x50] ;  /* 0x00005004ff087984 */ /* 0x009e220008000c00 */
[----:B-1----:R-:W-:-:S03]  /*1640*/  FMNMX3 R13, R24, R13, R14, !PT ;  /* 0x0000000d180d7276 */ /* 0x002fc6000780000e */
[----:B------:R-:W-:Y:S01]  /*1650*/  LDS.128 R24, [UR4+0x90] ;  /* 0x00009004ff187984 */ /* 0x000fe20008000c00 */
[----:B----4-:R-:W-:-:S03]  /*1660*/  FMNMX3 R16, R13, R15, R16, !PT ;  /* 0x0000000f0d107276 */ /* 0x010fc60007800010 */
[----:B------:R-:W1:Y:S01]  /*1670*/  LDS.128 R12, [UR4+0x60] ;  /* 0x00006004ff0c7984 */ /* 0x000e620008000c00 */
[----:B------:R-:W-:-:S04]  /*1680*/  FMNMX3 R16, R16, R17, R18, !PT ;  /* 0x0000001110107276 */ /* 0x000fc80007800012 */
[----:B-----5:R-:W-:Y:S02]  /*1690*/  FMNMX3 R20, R16, R19, R20, !PT ;  /* 0x0000001310147276 */ /* 0x020fe40007800014 */
[----:B------:R-:W3:Y:S02]  /*16a0*/  LDS.128 R16, [UR4+0x70] ;  /* 0x00007004ff107984 */ /* 0x000ee40008000c00 */
[----:B------:R-:W-:-:S04]  /*16b0*/  FMNMX3 R20, R20, R21, R22, !PT ;  /* 0x0000001514147276 */ /* 0x000fc80007800016 */
[----:B0-----:R-:W-:Y:S02]  /*16c0*/  FMNMX3 R8, R20, R23, R8, !PT ;  /* 0x0000001714087276 */ /* 0x001fe40007800008 */
[----:B------:R-:W0:Y:S02]  /*16d0*/  LDS.128 R20, [UR4+0x80] ;  /* 0x00008004ff147984 */ /* 0x000e240008000c00 */
[----:B------:R-:W-:-:S04]  /*16e0*/  FMNMX3 R8, R8, R9, R10, !PT ;  /* 0x0000000908087276 */ /* 0x000fc8000780000a */
[----:B-1----:R-:W-:-:S04]  /*16f0*/  FMNMX3 R8, R8, R11, R12, !PT ;  /* 0x0000000b08087276 */ /* 0x002fc8000780000c */
[----:B------:R-:W-:-:S04]  /*1700*/  FMNMX3 R8, R8, R13, R14, !PT ;  /* 0x0000000d08087276 */ /* 0x000fc8000780000e */
[----:B---3--:R-:W-:-:S04]  /*1710*/  FMNMX3 R8, R8, R15, R16, !PT ;  /* 0x0000000f08087276 */ /* 0x008fc80007800010 */
[----:B------:R-:W-:-:S04]  /*1720*/  FMNMX3 R8, R8, R17, R18, !PT ;  /* 0x0000001108087276 */ /* 0x000fc80007800012 */
[----:B0-----:R-:W-:-:S04]  /*1730*/  FMNMX3 R8, R8, R19, R20, !PT ;  /* 0x0000001308087276 */ /* 0x001fc80007800014 */
[----:B------:R-:W-:-:S04]  /*1740*/  FMNMX3 R8, R8, R21, R22, !PT ;  /* 0x0000001508087276 */ /* 0x000fc80007800016 */
[----:B------:R-:W-:-:S04]  /*1750*/  FMNMX3 R8, R8, R23, R24, !PT ;  /* 0x0000001708087276 */ /* 0x000fc80007800018 */
[----:B------:R-:W-:-:S04]  /*1760*/  FMNMX3 R8, R8, R25, R26, !PT ;  /* 0x0000001908087276 */ /* 0x000fc8000780001a */
[----:B------:R-:W-:-:S05]  /*1770*/  FMNMX R8, R8, R27, !PT ;  /* 0x0000001b08087209 */ /* 0x000fca0007800000 */
[----:B------:R4:W-:Y:S02]  /*1780*/  STS [UR4+0xa4], R8 ;  /* 0x0000a408ff007988 */ /* 0x0009e40008000804 */
.L_x_29093:
[----:B------:R-:W-:Y:S05]  /*1790*/  BSYNC.RECONVERGENT B0 ;  /* 0x0000000000007941 */ /* 0x000fea0003800200 */
.L_x_29092:
[----:B------:R-:W5:Y:S01]  /*17a0*/  LDCU.64 UR4, c[0x0][0x3b8] ;  /* 0x00007700ff0477ac */ /* 0x000f620008000a00 */
[----:B0---4-:R-:W3:Y:S01]  /*17b0*/  S2R R8, SR_CgaCtaId ;  /* 0x0000000000087919 */ /* 0x011ee20000008800 */
[----:B------:R-:W-:Y:S01]  /*17c0*/  MOV R9, 0x400 ;  /* 0x0000040000097802 */ /* 0x000fe20000000f00 */
[----:B------:R-:W-:Y:S01]  /*17d0*/  BSSY.RECONVERGENT B0, `(.L_x_29094) ;  /* 0x000007b000007945 */ /* 0x000fe20003800200 */
[----:B------:R-:W-:Y:S01]  /*17e0*/  IMAD.MOV.U32 R13, RZ, RZ, RZ ;  /* 0x000000ffff0d7224 */ /* 0x000fe200078e00ff */
[----:B------:R-:W-:Y:S01]  /*17f0*/  BAR.SYNC.DEFER_BLOCKING 0x0 ;  /* 0x0000000000007b1d */ /* 0x000fe20000010000 */
[----:B-----5:R-:W-:-:S04]  /*1800*/  ISETP.GE.U32.AND P0, PT, R0, UR4, PT ;  /* 0x0000000400007c0c */ /* 0x020fc8000bf06070 */
[----:B------:R-:W-:Y:S02]  /*1810*/  ISETP.GE.AND.EX P0, PT, RZ, UR5, PT, P0 ;  /* 0x00000005ff007c0c */ /* 0x000fe4000bf06300 */
[----:B---3--:R-:W-:-:S11]  /*1820*/  LEA R24, R8, R9, 0x18 ;  /* 0x0000000908187211 */ /* 0x008fd600078ec0ff */
        /* <DEDUP_REMOVED lines=43> */
[----:B-1----:R-:W0:Y:S02]  /*1ae0*/  LDS R15, [R32+0x2000] ;  /* 0x00200000200f7984 */ /* 0x002e240000000800 */
        /* <DEDUP_REMOVED lines=12> */
.L_x_29097:
[----:B------:R-:W-:Y:S05]  /*1bb0*/  BSYNC.RECONVERGENT B1 ;  /* 0x0000000000017941 */ /* 0x000fea0003800200 */
.L_x_29096:
[----:B------:R-:W-:-:S04]  /*1bc0*/  ISETP.GE.U32.AND P0, PT, R2, 0xc00, PT ;  /* 0x00000c000200780c */ /* 0x000fc80003f06070 */
[----:B------:R-:W-:-:S13]  /*1bd0*/  ISETP.GE.U32.AND.EX P0, PT, R4, RZ, PT, P0 ;  /* 0x000000ff0400720c */ /* 0x000fda0003f06100 */
[----:B------:R-:W-:Y:S05]  /*1be0*/  @!P0 BRA `(.L_x_29095) ;  /* 0x0000000000e48947 */ /* 0x000fea0003800000 */
[----:B----4-:R-:W-:-:S05]  /*1bf0*/  VIADD R11, R9, 0x150 ;  /* 0x00000150090b7836 */ /* 0x010fca0000000000 */
[----:B------:R-:W-:-:S07]  /*1c00*/  LEA R11, R8, R11, 0x18 ;  /* 0x0000000b080b7211 */ /* 0x000fce00078ec0ff */
.L_x_29098:
[C---:B---3--:R-:W-:Y:S01]  /*1c10*/  IMAD R12, R14.reuse, 0x4, R11 ;  /* 0x000000040e0c7824 */ /* 0x048fe200078e020b */
[----:B------:R-:W-:Y:S01]  /*1c20*/  IADD3 R14, PT, PT, R14, 0x1000, RZ ;  /* 0x000010000e0e7810 */ /* 0x000fe20007ffe0ff */
[----:B------:R-:W-:Y:S02]  /*1c30*/  IMAD.MOV.U32 R22, RZ, RZ, 0x3bbb989d ;  /* 0x3bbb989dff167424 */ /* 0x000fe400078e00ff */
[----:B------:R-:W-:Y:S01]  /*1c40*/  IMAD.MOV.U32 R25, RZ, RZ, 0x437c0000 ;  /* 0x437c0000ff197424 */ /* 0x000fe200078e00ff */
[----:B-1----:R-:W0:Y:S01]  /*1c50*/  LDS R15, [R12] ;  /* 0x000000000c0f7984 */ /* 0x002e220000000800 */
[----:B------:R-:W-:-:S03]  /*1c60*/  ISETP.GE.U32.AND P0, PT, R14, UR4, PT ;  /* 0x000000040e007c0c */ /* 0x000fc6000bf06070 */
[----:B------:R-:W1:Y:S01]  /*1c70*/  LDS R19, [R12+0x1000] ;  /* 0x001000000c137984 */ /* 0x000e620000000800 */
[----:B------:R-:W-:-:S03]  /*1c80*/  ISETP.GE.U32.AND.EX P0, PT, RZ, UR5, PT, P0 ;  /* 0x00000005ff007c0c */ /* 0x000fc6000bf06100 */
[----:B------:R-:W4:Y:S04]  /*1c90*/  LDS R21, [R12+0x2000] ;  /* 0x002000000c157984 */ /* 0x000f280000000800 */
[----:B------:R-:W5:Y:S01]  /*1ca0*/  LDS R23, [R12+0x3000] ;  /* 0x003000000c177984 */ /* 0x000f620000000800 */
[----:B0--3--:R-:W-:-:S04]  /*1cb0*/  FADD R17, -R10, R15 ;  /* 0x0000000f0a117221 */ /* 0x009fc80000000100 */
[----:B------:R-:W-:Y:S01]  /*1cc0*/  FFMA.SAT R15, R17, R22, 0.5 ;  /* 0x3f000000110f7423 */ /* 0x000fe20000002016 */
[----:B-1----:R-:W-:-:S03]  /*1cd0*/  FADD R19, -R10, R19 ;  /* 0x000000130a137221 */ /* 0x002fc60000000100 */
[-C--:B------:R-:W-:Y:S01]  /*1ce0*/  FFMA.RM R15, R15, R25.reuse, 12582913 ;  /* 0x4b4000010f0f7423 */ /* 0x080fe20000004019 */
[----:B------:R-:W-:Y:S01]  /*1cf0*/  FFMA.SAT R20, R19, R22, 0.5 ;  /* 0x3f00000013147423 */ /* 0x000fe20000002016 */
[C---:B----4-:R-:W-:Y:S02]  /*1d00*/  FADD R21, -R10.reuse, R21 ;  /* 0x000000150a157221 */ /* 0x050fe40000000100 */
[C---:B------:R-:W-:Y:S01]  /*1d10*/  FADD R16, R15.reuse, -12583039 ;  /* 0xcb40007f0f107421 */ /* 0x040fe20000000000 */
[----:B-----5:R-:W-:Y:S01]  /*1d20*/  FADD R23, -R10, R23 ;  /* 0x000000170a177221 */ /* 0x020fe20000000100 */
[----:B------:R-:W-:Y:S02]  /*1d30*/  IMAD.SHL.U32 R15, R15, 0x800000, RZ ;  /* 0x008000000f0f7824 */ /* 0x000fe400078e00ff */
[----:B------:R-:W-:Y:S01]  /*1d40*/  FFMA R18, R17, 1.4426950216293334961, -R16 ;  /* 0x3fb8aa3b11127823 */ /* 0x000fe20000000810 */
[----:B------:R-:W-:-:S03]  /*1d50*/  FFMA.RM R16, R20, R25, 12582913 ;  /* 0x4b40000114107423 */ /* 0x000fc60000004019 */
[----:B------:R-:W-:Y:S01]  /*1d60*/  FFMA R18, R17, 1.925963033500011079e-08, R18 ;  /* 0x32a5706011127823 */ /* 0x000fe20000000012 */
[C---:B------:R-:W-:Y:S01]  /*1d70*/  FADD R20, R16.reuse, -12583039 ;  /* 0xcb40007f10147421 */ /* 0x040fe20000000000 */
[-C--:B------:R-:W-:Y:S01]  /*1d80*/  FFMA.SAT R17, R21, R22.reuse, 0.5 ;  /* 0x3f00000015117423 */ /* 0x080fe20000002016 */
[----:B------:R-:W-:Y:S01]  /*1d90*/  FFMA.SAT R22, R23, R22, 0.5 ;  /* 0x3f00000017167423 */ /* 0x000fe20000002016 */
[----:B------:R-:W-:Y:S02]  /*1da0*/  IMAD.SHL.U32 R16, R16, 0x800000, RZ ;  /* 0x0080000010107824 */ /* 0x000fe400078e00ff */
[C---:B------:R-:W-:Y:S01]  /*1db0*/  FFMA R20, R19.reuse, 1.4426950216293334961, -R20 ;  /* 0x3fb8aa3b13147823 */ /* 0x040fe20000000814 */
[----:B------:R-:W0:Y:S03]  /*1dc0*/  MUFU.EX2 R18, R18 ;  /* 0x0000001200127308 */ /* 0x000e260000000800 */
[----:B------:R-:W-:Y:S01]  /*1dd0*/  FFMA R20, R19, 1.925963033500011079e-08, R20 ;  /* 0x32a5706013147823 */ /* 0x000fe20000000014 */
[-C--:B------:R-:W-:Y:S01]  /*1de0*/  FFMA.RM R19, R17, R25.reuse, 12582913 ;  /* 0x4b40000111137423 */ /* 0x080fe20000004019 */
[----:B------:R-:W-:-:S03]  /*1df0*/  FFMA.RM R25, R22, R25, 12582913 ;  /* 0x4b40000116197423 */ /* 0x000fc60000004019 */
[----:B------:R-:W-:Y:S01]  /*1e00*/  FADD R22, R19, -12583039 ;  /* 0xcb40007f13167421 */ /* 0x000fe20000000000 */
[----:B------:R-:W-:Y:S01]  /*1e10*/  FADD R26, R25, -12583039 ;  /* 0xcb40007f191a7421 */ /* 0x000fe20000000000 */
[----:B------:R-:W1:Y:S01]  /*1e20*/  MUFU.EX2 R17, R20 ;  /* 0x0000001400117308 */ /* 0x000e620000000800 */
[----:B------:R-:W-:Y:S02]  /*1e30*/  IMAD.SHL.U32 R19, R19, 0x800000, RZ ;  /* 0x0080000013137824 */ /* 0x000fe400078e00ff */
[----:B------:R-:W-:Y:S01]  /*1e40*/  FFMA R22, R21, 1.4426950216293334961, -R22 ;  /* 0x3fb8aa3b15167823 */ /* 0x000fe20000000816 */
[----:B------:R-:W-:Y:S01]  /*1e50*/  FFMA R26, R23, 1.4426950216293334961, -R26 ;  /* 0x3fb8aa3b171a7823 */ /* 0x000fe2000000081a */
[----:B------:R-:W-:Y:S02]  /*1e60*/  IMAD.SHL.U32 R25, R25, 0x800000, RZ ;  /* 0x0080000019197824 */ /* 0x000fe400078e00ff */
[----:B------:R-:W-:Y:S01]  /*1e70*/  FFMA R22, R21, 1.925963033500011079e-08, R22 ;  /* 0x32a5706015167823 */ /* 0x000fe20000000016 */
[----:B------:R-:W-:Y:S01]  /*1e80*/  FFMA R26, R23, 1.925963033500011079e-08, R26 ;  /* 0x32a57060171a7823 */ /* 0x000fe2000000001a */
[----:B0-----:R-:W-:-:S04]  /*1e90*/  FMUL R15, R15, R18 ;  /* 0x000000120f0f7220 */ /* 0x001fc80000400000 */
[----:B------:R-:W0:Y:S01]  /*1ea0*/  MUFU.EX2 R22, R22 ;  /* 0x0000001600167308 */ /* 0x000e220000000800 */
[----:B------:R3:W-:Y:S01]  /*1eb0*/  STS [R12], R15 ;  /* 0x0000000f0c007388 */ /* 0x0007e20000000800 */
[----:B------:R-:W-:Y:S01]  /*1ec0*/  FADD R13, R15, R13 ;  /* 0x0000000d0f0d7221 */ /* 0x000fe20000000000 */
[----:B-1----:R-:W-:-:S05]  /*1ed0*/  FMUL R16, R16, R17 ;  /* 0x0000001110107220 */ /* 0x002fca0000400000 */
[----:B------:R-:W1:Y:S01]  /*1ee0*/  MUFU.EX2 R26, R26 ;  /* 0x0000001a001a7308 */ /* 0x000e620000000800 */
        /* <DEDUP_REMOVED lines=9> */
.L_x_29095:
[----:B------:R-:W-:Y:S05]  /*1f80*/  BSYNC.RECONVERGENT B0 ;  /* 0x0000000000007941 */ /* 0x000fea0003800200 */
.L_x_29094:
        /* <DEDUP_REMOVED lines=21> */
[----:B------:R-:W3:Y:S04]  /*20e0*/  LDS R16, [R24+0xcc] ;  /* 0x0000cc0018107984 */ /* 0x000ee80000000800 */
[----:B-1----:R-:W1:Y:S04]  /*20f0*/  LDS.128 R12, [R24+0xd0] ;  /* 0x0000d000180c7984 */ /* 0x002e680000000c00 */
[----:B------:R-:W4:Y:S04]  /*2100*/  LDS.128 R20, [R24+0xe0] ;  /* 0x0000e00018147984 */ /* 0x000f280000000c00 */
[----:B0-----:R-:W0:Y:S01]  /*2110*/  LDS.128 R8, [R24+0xf0] ;  /* 0x0000f00018087984 */ /* 0x001e220000000c00 */
[----:B---3--:R-:W-:-:S04]  /*2120*/  FADD R17, R17, R16 ;  /* 0x0000001011117221 */ /* 0x008fc80000000000 */
[----:B-1----:R-:W-:Y:S02]  /*2130*/  FADD R12, R17, R12 ;  /* 0x0000000c110c7221 */ /* 0x002fe40000000000 */
[----:B------:R-:W1:Y:S02]  /*2140*/  LDS.128 R16, [R24+0x100] ;  /* 0x0001000018107984 */ /* 0x000e640000000c00 */
        /* <DEDUP_REMOVED lines=33> */
[----:B------:R3:W-:Y:S02]  /*2360*/  STS [R24+0x14c], R13 ;  /* 0x00014c0d18007388 */ /* 0x0007e40000000800 */
.L_x_29100:
[----:B------:R-:W-:Y:S05]  /*2370*/  BSYNC.RECONVERGENT B0 ;  /* 0x0000000000007941 */ /* 0x000fea0003800200 */
.L_x_29099:
[----:B------:R-:W-:Y:S01]  /*2380*/  BAR.SYNC.DEFER_BLOCKING 0x0 ;  /* 0x0000000000007b1d */ /* 0x000fe20000010000 */
[----:B------:R-:W-:-:S05]  /*2390*/  ISETP.GE.AND P0, PT, R0, R3, PT ;  /* 0x000000030000720c */ /* 0x000fca0003f06270 */
[----:B------:R-:W4:Y:S01]  /*23a0*/  LDCU.64 UR12, c[0x0][0x3a0] ;  /* 0x00007400ff0c77ac */ /* 0x000f220008000a00 */
[----:B------:R-:W-:Y:S01]  /*23b0*/  BSSY.RECONVERGENT B0, `(.L_x_29101) ;  /* 0x0000147000007945 */ /* 0x000fe20003800200 */
[----:B------:R-:W0:Y:S06]  /*23c0*/  LDCU.128 UR8, c[0x0][0x3a0] ;  /* 0x00007400ff0877ac */ /* 0x000e2c0008000c00 */
[----:B------:R-:W-:Y:S05]  /*23d0*/  @P0 BRA `(.L_x_29102) ;  /* 0x0000001400100947 */ /* 0x000fea0003800000 */
[----:B0-----:R0:W0:Y:S01]  /*23e0*/  LDS R9, [R24+0x14c] ;  /* 0x00014c0018097984 */ /* 0x0010220000000800 */
[----:B------:R-:W-:Y:S01]  /*23f0*/  ISETP.NE.AND P0, PT, R31, RZ, PT ;  /* 0x000000ff1f00720c */ /* 0x000fe20003f05270 */
[----:B------:R-:W-:Y:S01]  /*2400*/  BSSY.RECONVERGENT B3, `(.L_x_29103) ;  /* 0x000008c000037945 */ /* 0x000fe20003800200 */
[----:B------:R-:W-:-:S11]  /*2410*/  IMAD.MOV.U32 R18, RZ, RZ, R0 ;  /* 0x000000ffff127224 */ /* 0x000fd600078e0000 */
[----:B------:R-:W-:Y:S05]  /*2420*/  @!P0 BRA `(.L_x_29104) ;  /* 0x0000000800248947 */ /* 0x000fea0003800000 */
[----:B------:R-:W5:Y:S01]  /*2430*/  LDS R8, [R32] ;  /* 0x0000000020087984 */ /* 0x000f620000000800 */
[----:B0-----:R-:W0:Y:S01]  /*2440*/  MUFU.RCP R10, R9 ;  /* 0x00000009000a7308 */ /* 0x001e220000001000 */
        /* <DEDUP_REMOVED lines=9> */
[----:B-1234-:R-:W-:Y:S05]  /*24e0*/  CALL.REL.NOINC `($__internal_474_$__cuda_sm3x_div_rn_noftz_f32_slowpath) ;  /* 0x0000001400707944 */ /* 0x01efea0003c00000 */
[----:B------:R-:W-:-:S07]  /*24f0*/  IMAD.MOV.U32 R12, RZ, RZ, R13 ;  /* 0x000000ffff0c7224 */ /* 0x000fce00078e000d */
.L_x_29106:
[----:B----4-:R-:W-:Y:S05]  /*2500*/  BSYNC.RECONVERGENT B4 ;  /* 0x0000000000047941 */ /* 0x010fea0003800200 */
.L_x_29105:
[----:B------:R-:W-:Y:S01]  /*2510*/  IMAD R16, R3, 0x4, R32 ;  /* 0x0000000403107824 */ /* 0x000fe200078e0220 */
[----:B------:R-:W0:Y:S01]  /*2520*/  MUFU.RCP R8, R9 ;  /* 0x0000000900087308 */ /* 0x000e220000001000 */
[----:B------:R-:W-:Y:S03]  /*2530*/  BSSY.RECONVERGENT B4, `(.L_x_29107) ;  /* 0x000000c000047945 */ /* 0x000fe60003800200 */
[----:B------:R-:W4:Y:S01]  /*2540*/  LDS R10, [R16] ;  /* 0x00000000100a7984 */ /* 0x000f220000000800 */
[----:B0-----:R-:W-:-:S04]  /*2550*/  FFMA R11, -R9, R8, 1 ;  /* 0x3f800000090b7423 */ /* 0x001fc80000000108 */
[----:B------:R-:W-:Y:S01]  /*2560*/  FFMA R8, R8, R11, R8 ;  /* 0x0000000b08087223 */ /* 0x000fe20000000008 */
[----:B----4-:R-:W0:Y:S03]  /*2570*/  FCHK P0, R10, R9 ;  /* 0x000000090a007302 */ /* 0x010e260000000000 */
[----:B---3--:R-:W-:-:S04]  /*2580*/  FFMA R13, R8, R10, RZ ;  /* 0x0000000a080d7223 */ /* 0x008fc800000000ff */
[----:B-1----:R-:W-:-:S04]  /*2590*/  FFMA R14, -R9, R13, R10 ;  /* 0x0000000d090e7223 */ /* 0x002fc8000000010a */
[----:B------:R-:W-:Y:S01]  /*25a0*/  FFMA R13, R8, R14, R13 ;  /* 0x0000000e080d7223 */ /* 0x000fe2000000000d */
[----:B0-----:R-:W-:Y:S06]  /*25b0*/  @!P0 BRA `(.L_x_29108) ;  /* 0x00000000000c8947 */ /* 0x001fec0003800000 */
[----:B------:R-:W-:Y:S01]  /*25c0*/  IMAD.MOV.U32 R8, RZ, RZ, R10 ;  /* 0x000000ffff087224 */ /* 0x000fe200078e000a */
[----:B------:R-:W-:-:S07]  /*25d0*/  MOV R21, 0x25f0 ;  /* 0x000025f000157802 */ /* 0x000fce0000000f00 */
[----:B--2---:R-:W-:Y:S05]  /*25e0*/  CALL.REL.NOINC `($__internal_474_$__cuda_sm3x_div_rn_noftz_f32_slowpath) ;  /* 0x0000001400307944 */ /* 0x004fea0003c00000 */
.L_x_29108:
[----:B------:R-:W-:Y:S05]  /*25f0*/  BSYNC.RECONVERGENT B4 ;  /* 0x0000000000047941 */ /* 0x000fea0003800200 */
.L_x_29107:
[----:B------:R-:W0:Y:S01]  /*2600*/  LDCU.128 UR4, c[0x0][0x3a0] ;  /* 0x00007400ff0477ac */ /* 0x000e220008000c00 */
[----:B------:R-:W-:Y:S02]  /*2610*/  HFMA2 R11, -RZ, RZ, 0, 0 ;  /* 0x00000000ff0b7431 */ /* 0x000fe400000001ff */
[C---:B------:R-:W-:Y:S01]  /*2620*/  IMAD.SHL.U32 R10, R0.reuse, 0x2, RZ ;  /* 0x00000002000a7824 */ /* 0x040fe200078e00ff */
[----:B------:R-:W-:Y:S01]  /*2630*/  LOP3.LUT R18, R0, 0x400, RZ, 0xfc, !PT ;  /* 0x0000040000127812 */ /* 0x000fe200078efcff */
[----:B0-----:R-:W-:Y:S02]  /*2640*/  IMAD R8, R7, UR6, RZ ;  /* 0x0000000607087c24 */ /* 0x001fe4000f8e02ff */
[----:B------:R-:W-:Y:S01]  /*2650*/  IMAD.WIDE.U32 R10, R5, UR6, R10 ;  /* 0x00000006050a7c25 */ /* 0x000fe2000f8e000a */
[----:B--2---:R-:W-:-:S03]  /*2660*/  R2UR UR6, R36 ;  /* 0x00000000240672ca */ /* 0x004fc600000e0000 */
        /* <DEDUP_REMOVED lines=25> */
[----:B------:R-:W-:Y:S05]  /*2800*/  CALL.REL.NOINC `($__internal_474_$__cuda_sm3x_div_rn_noftz_f32_slowpath) ;  /* 0x0000001000a87944 */ /* 0x000fea0003c00000 */
[----:B------:R-:W-:-:S07]  /*2810*/  IMAD.MOV.U32 R12, RZ, RZ, R13 ;  /* 0x000000ffff0c7224 */ /* 0x000fce00078e000d */
.L_x_29110:
[----:B------:R-:W-:Y:S05]  /*2820*/  BSYNC.RECONVERGENT B4 ;  /* 0x0000000000047941 */ /* 0x000fea0003800200 */
.L_x_29109:
        /* <DEDUP_REMOVED lines=13> */
.L_x_29112:
[----:B------:R-:W-:Y:S05]  /*2900*/  BSYNC.RECONVERGENT B4 ;  /* 0x0000000000047941 */ /* 0x000fea0003800200 */
.L_x_29111:
[----:B------:R-:W-:Y:S01]  /*2910*/  IADD3 R8, P0, PT, R10, 0x800, RZ ;  /* 0x000008000a087810 */ /* 0x000fe20007f1e0ff */
[----:B------:R-:W0:Y:S01]  /*2920*/  LDCU.64 UR4, c[0x0][0x3a0] ;  /* 0x00007400ff0477ac */ /* 0x000e220008000a00 */
[----:B------:R-:W-:Y:S01]  /*2930*/  R2UR UR6, R36 ;  /* 0x00000000240672ca */ /* 0x000fe200000e0000 */
[----:B------:R-:W-:Y:S01]  /*2940*/  IMAD.MOV.U32 R18, RZ, RZ, R30 ;  /* 0x000000ffff127224 */ /* 0x000fe200078e001e */
        /* <DEDUP_REMOVED lines=26> */
.L_x_29114:
[----:B------:R-:W-:Y:S05]  /*2af0*/  BSYNC.RECONVERGENT B4 ;  /* 0x0000000000047941 */ /* 0x000fea0003800200 */
.L_x_29113:
        /* <DEDUP_REMOVED lines=13> */
.L_x_29116:
[----:B------:R-:W-:Y:S05]  /*2bd0*/  BSYNC.RECONVERGENT B4 ;  /* 0x0000000000047941 */ /* 0x000fea0003800200 */
.L_x_29115:
        /* <DEDUP_REMOVED lines=14> */
.L_x_29104:
[----:B----4-:R-:W-:Y:S05]  /*2cc0*/  BSYNC.RECONVERGENT B3 ;  /* 0x0000000000037941 */ /* 0x010fea0003800200 */
.L_x_29103:
[----:B------:R-:W-:-:S13]  /*2cd0*/  ISETP.GE.U32.AND P0, PT, R33, 0xc00, PT ;  /* 0x00000c002100780c */ /* 0x000fda0003f06070 */
[----:B------:R-:W-:Y:S05]  /*2ce0*/  @!P0 BRA `(.L_x_29102) ;  /* 0x0000000800cc8947 */ /* 0x000fea0003800000 */
.L_x_29133:
[----:B------:R-:W4:Y:S01]  /*2cf0*/  S2UR UR5, SR_CgaCtaId ;  /* 0x00000000000579c3 */ /* 0x000f220000008800 */
[----:B------:R-:W-:Y:S01]  /*2d00*/  UMOV UR4, 0x400 ;  /* 0x0000040000047882 */ /* 0x000fe20000000000 */
[----:B0-----:R-:W0:Y:S01]  /*2d10*/  MUFU.RCP R8, R9 ;  /* 0x0000000900087308 */ /* 0x001e220000001000 */
[----:B------:R-:W-:Y:S01]  /*2d20*/  UIADD3 UR4, UPT, UPT, UR4, 0x150, URZ ;  /* 0x0000015004047890 */ /* 0x000fe2000fffe0ff */
[----:B------:R-:W-:Y:S01]  /*2d30*/  BSSY.RECONVERGENT B3, `(.L_x_29117) ;  /* 0x000000f000037945 */ /* 0x000fe20003800200 */
[----:B0-----:R-:W-:-:S04]  /*2d40*/  FFMA R11, -R9, R8, 1 ;  /* 0x3f800000090b7423 */ /* 0x001fc80000000108 */
[----:B------:R-:W-:Y:S01]  /*2d50*/  FFMA R8, R8, R11, R8 ;  /* 0x0000000b08087223 */ /* 0x000fe20000000008 */
[----:B----4-:R-:W-:-:S06]  /*2d60*/  ULEA UR4, UR5, UR4, 0x18 ;  /* 0x0000000405047291 */ /* 0x010fcc000f8ec0ff */
        /* <DEDUP_REMOVED lines=9> */
[----:B-123--:R-:W-:Y:S05]  /*2e00*/  CALL.REL.NOINC `($__internal_474_$__cuda_sm3x_div_rn_noftz_f32_slowpath) ;  /* 0x0000000c00287944 */ /* 0x00efea0003c00000 */
[----:B------:R-:W-:-:S07]  /*2e10*/  IMAD.MOV.U32 R12, RZ, RZ, R13 ;  /* 0x000000ffff0c7224 */ /* 0x000fce00078e000d */
.L_x_29118:
[----:B------:R-:W-:Y:S05]  /*2e20*/  BSYNC.RECONVERGENT B3 ;  /* 0x0000000000037941 */ /* 0x000fea0003800200 */
.L_x_29117:
[----:B------:R-:W-:Y:S01]  /*2e30*/  IMAD R20, R3, 0x4, R22 ;  /* 0x0000000403147824 */ /* 0x000fe200078e0216 */
[----:B------:R-:W0:Y:S01]  /*2e40*/  MUFU.RCP R8, R9 ;  /* 0x0000000900087308 */ /* 0x000e220000001000 */
[----:B------:R-:W-:Y:S03]  /*2e50*/  BSSY.RECONVERGENT B3, `(.L_x_29119) ;  /* 0x000000c000037945 */ /* 0x000fe60003800200 */
[----:B-1----:R-:W1:Y:S01]  /*2e60*/  LDS R14, [R20] ;  /* 0x00000000140e7984 */ /* 0x002e620000000800 */
[----:B0-----:R-:W-:-:S04]  /*2e70*/  FFMA R11, -R9, R8, 1 ;  /* 0x3f800000090b7423 */ /* 0x001fc80000000108 */
[----:B------:R-:W-:Y:S01]  /*2e80*/  FFMA R8, R8, R11, R8 ;  /* 0x0000000b08087223 */ /* 0x000fe20000000008 */
[----:B-1----:R-:W0:Y:S03]  /*2e90*/  FCHK P0, R14, R9 ;  /* 0x000000090e007302 */ /* 0x002e260000000000 */
[----:B---3--:R-:W-:-:S04]  /*2ea0*/  FFMA R13, R8, R14, RZ ;  /* 0x0000000e080d7223 */ /* 0x008fc800000000ff */
[----:B------:R-:W-:-:S04]  /*2eb0*/  FFMA R10, -R9, R13, R14 ;  /* 0x0000000d090a7223 */ /* 0x000fc8000000010e */
[----:B------:R-:W-:Y:S01]  /*2ec0*/  FFMA R13, R8, R10, R13 ;  /* 0x0000000a080d7223 */ /* 0x000fe2000000000d */
[----:B0-----:R-:W-:Y:S06]  /*2ed0*/  @!P0 BRA `(.L_x_29120) ;  /* 0x00000000000c8947 */ /* 0x001fec0003800000 */
[----:B------:R-:W-:Y:S01]  /*2ee0*/  IMAD.MOV.U32 R8, RZ, RZ, R14 ;  /* 0x000000ffff087224 */ /* 0x000fe200078e000e */
[----:B------:R-:W-:-:S07]  /*2ef0*/  MOV R21, 0x2f10 ;  /* 0x00002f1000157802 */ /* 0x000fce0000000f00 */
[----:B--2---:R-:W-:Y:S05]  /*2f00*/  CALL.REL.NOINC `($__internal_474_$__cuda_sm3x_div_rn_noftz_f32_slowpath) ;  /* 0x0000000800e87944 */ /* 0x004fea0003c00000 */
.L_x_29120:
[----:B------:R-:W-:Y:S05]  /*2f10*/  BSYNC.RECONVERGENT B3 ;  /* 0x0000000000037941 */ /* 0x000fea0003800200 */
.L_x_29119:
[----:B------:R-:W0:Y:S01]  /*2f20*/  LDS R24, [R22+0x1000] ;  /* 0x0010000016187984 */ /* 0x000e220000000800 */
[----:B------:R-:W-:Y:S01]  /*2f30*/  IMAD.SHL.U32 R10, R18, 0x2, RZ ;  /* 0x00000002120a7824 */ /* 0x000fe200078e00ff */
[----:B------:R-:W1:Y:S01]  /*2f40*/  MUFU.RCP R16, R9 ;  /* 0x0000000900107308 */ /* 0x000e620000001000 */
[----:B------:R-:W-:Y:S01]  /*2f50*/  IMAD R8, R7, UR10, RZ ;  /* 0x0000000a07087c24 */ /* 0x000fe2000f8e02ff */
[----:B--2---:R-:W-:Y:S01]  /*2f60*/  R2UR UR4, R36 ;  /* 0x00000000240472ca */ /* 0x004fe200000e0000 */
[----:B------:R-:W-:Y:S01]  /*2f70*/  IMAD.MOV.U32 R11, RZ, RZ, RZ ;  /* 0x000000ffff0b7224 */ /* 0x000fe200078e00ff */
[----:B------:R-:W-:Y:S01]  /*2f80*/  R2UR UR5, R37 ;  /* 0x00000000250572ca */ /* 0x000fe200000e0000 */
[C---:B------:R-:W-:Y:S01]  /*2f90*/  IMAD R19, R5.reuse, UR11, R8 ;  /* 0x0000000b05137c24 */ /* 0x040fe2000f8e0208 */
[----:B------:R-:W-:Y:S01]  /*2fa0*/  BSSY.RECONVERGENT B3, `(.L_x_29121) ;  /* 0x0000016000037945 */ /* 0x000fe20003800200 */
        /* <DEDUP_REMOVED lines=19> */
[----:B------:R-:W-:Y:S05]  /*30e0*/  CALL.REL.NOINC `($__internal_474_$__cuda_sm3x_div_rn_noftz_f32_slowpath) ;  /* 0x0000000800707944 */ /* 0x000fea0003c00000 */
[----:B------:R-:W-:-:S07]  /*30f0*/  IMAD.MOV.U32 R16, RZ, RZ, R13 ;  /* 0x000000ffff107224 */ /* 0x000fce00078e000d */
.L_x_29122:
[----:B------:R-:W-:Y:S05]  /*3100*/  BSYNC.RECONVERGENT B3 ;  /* 0x0000000000037941 */ /* 0x000fea0003800200 */
.L_x_29121:
        /* <DEDUP_REMOVED lines=14> */
.L_x_29124:
[----:B------:R-:W-:Y:S05]  /*31f0*/  BSYNC.RECONVERGENT B3 ;  /* 0x0000000000037941 */ /* 0x000fea0003800200 */
.L_x_29123:
        /* <DEDUP_REMOVED lines=24> */
[----:B------:R-:W-:Y:S05]  /*3380*/  CALL.REL.NOINC `($__internal_474_$__cuda_sm3x_div_rn_noftz_f32_slowpath) ;  /* 0x0000000400c87944 */ /* 0x000fea0003c00000 */
[----:B------:R-:W-:-:S07]  /*3390*/  IMAD.MOV.U32 R12, RZ, RZ, R13 ;  /* 0x000000ffff0c7224 */ /* 0x000fce00078e000d */
.L_x_29126:
[----:B------:R-:W-:Y:S05]  /*33a0*/  BSYNC.RECONVERGENT B3 ;  /* 0x0000000000037941 */ /* 0x000fea0003800200 */
.L_x_29125:
        /* <DEDUP_REMOVED lines=12> */
[----:B------:R-:W-:Y:S05]  /*3470*/  CALL.REL.NOINC `($__internal_474_$__cuda_sm3x_div_rn_noftz_f32_slowpath) ;  /* 0x00000004008c7944 */ /* 0x000fea0003c00000 */
.L_x_29128:
[----:B------:R-:W-:Y:S05]  /*3480*/  BSYNC.RECONVERGENT B3 ;  /* 0x0000000000037941 */ /* 0x000fea0003800200 */
.L_x_29127:
        /* <DEDUP_REMOVED lines=26> */
.L_x_29130:
[----:B------:R-:W-:Y:S05]  /*3630*/  BSYNC.RECONVERGENT B3 ;  /* 0x0000000000037941 */ /* 0x000fea0003800200 */
.L_x_29129:
        /* <DEDUP_REMOVED lines=14> */
.L_x_29132:
[----:B------:R-:W-:Y:S05]  /*3720*/  BSYNC.RECONVERGENT B3 ;  /* 0x0000000000037941 */ /* 0x000fea0003800200 */
.L_x_29131:
        /* <DEDUP_REMOVED lines=15> */
.L_x_29102:
[----:B0---4-:R-:W-:Y:S05]  /*3820*/  BSYNC.RECONVERGENT B0 ;  /* 0x0000000000007941 */ /* 0x011fea0003800200 */
.L_x_29101:
[----:B------:R-:W0:Y:S01]  /*3830*/  LDCU.64 UR4, c[0x0][0x3b0] ;  /* 0x00007600ff0477ac */ /* 0x000e220008000a00 */
[----:B------:R-:W-:-:S05]  /*3840*/  IADD3 R5, P0, PT, R6, R5, RZ ;  /* 0x0000000506057210 */ /* 0x000fca0007f1e0ff */
[----:B------:R-:W-:Y:S01]  /*3850*/  IMAD.X R7, RZ, RZ, R7, P0 ;  /* 0x000000ffff077224 */ /* 0x000fe200000e0607 */
[----:B0-----:R-:W-:-:S04]  /*3860*/  ISETP.GE.U32.AND P0, PT, R5, UR4, PT ;  /* 0x0000000405007c0c */ /* 0x001fc8000bf06070 */
[----:B------:R-:W-:-:S13]  /*3870*/  ISETP.GE.AND.EX P0, PT, R7, UR5, PT, P0 ;  /* 0x0000000507007c0c */ /* 0x000fda000bf06300 */
[----:B------:R-:W-:Y:S05]  /*3880*/  @!P0 BRA `(.L_x_29134) ;  /* 0xffffffc800a48947 */ /* 0x000fea000383ffff */
[----:B------:R-:W-:Y:S05]  /*3890*/  EXIT ;  /* 0x000000000000794d */ /* 0x000fea0003800000 */
.L_x_29090:
[----:B------:R-:W-:Y:S02]  /*38a0*/  IMAD.MOV.U32 R13, RZ, RZ, R17 ;  /* 0x000000ffff0d7224 */ /* 0x000fe400078e0011 */
[----:B------:R-:W-:Y:S02]  /*38b0*/  IMAD.MOV.U32 R12, RZ, RZ, 0x1 ;  /* 0x00000001ff0c7424 */ /* 0x000fe400078e00ff */
[----:B------:R-:W-:Y:S02]  /*38c0*/  IMAD.MOV.U32 R11, RZ, RZ, 0x1f ;  /* 0x0000001fff0b7424 */ /* 0x000fe400078e00ff */
[----:B------:R-:W-:-:S07]  /*38d0*/  IMAD.MOV.U32 R15, RZ, RZ, -0x1 ;  /* 0xffffffffff0f7424 */ /* 0x000fce00078e00ff */
[----:B0-2---:R-:W-:Y:S05]  /*38e0*/  WARPSYNC.COLLECTIVE R15, `(.L_x_29135) ;  /* 0x000000000f087348 */ /* 0x005fea0003c00000 */
[----:B0-----:R0:W1:Y:S02]  /*38f0*/  SHFL.DOWN P6, R14, R13, R12, R11 ;  /* 0x0800000c0d0e7389 */ /* 0x00106400000c000b */
[----:B012---:R-:W-:Y:S05]  /*3900*/  ENDCOLLECTIVE ;  /* 0x000000000000791b */ /* 0x007fea0003800000 */
.L_x_29135:
[----:B------:R-:W-:Y:S01]  /*3910*/  HFMA2 R12, -RZ, RZ, 0, 1.1920928955078125e-07 ;  /* 0x00000002ff0c7431 */ /* 0x000fe200000001ff */
[----:B------:R-:W-:-:S05]  /*3920*/  @!P1 FMNMX R17, R14, R17, !PT ;  /* 0x000000110e119209 */ /* 0x000fca0007800000 */
[----:B------:R-:W-:-:S07]  /*3930*/  IMAD.MOV.U32 R13, RZ, RZ, R17 ;  /* 0x000000ffff0d7224 */ /* 0x000fce00078e0011 */
[----:B------:R-:W-:Y:S05]  /*3940*/  WARPSYNC.COLLECTIVE R15, `(.L_x_29136) ;  /* 0x000000000f087348 */ /* 0x000fea0003c00000 */
[----:B------:R0:W1:Y:S02]  /*3950*/  SHFL.DOWN P6, R14, R13, R12, R11 ;  /* 0x0800000c0d0e7389 */ /* 0x00006400000c000b */
[----:B01----:R-:W-:Y:S05]  /*3960*/  ENDCOLLECTIVE ;  /* 0x000000000000791b */ /* 0x003fea0003800000 */
.L_x_29136:
[----:B------:R-:W-:Y:S01]  /*3970*/  IMAD.MOV.U32 R12, RZ, RZ, 0x4 ;  /* 0x00000004ff0c7424 */ /* 0x000fe200078e00ff */
[----:B------:R-:W-:-:S05]  /*3980*/  @!P2 FMNMX R17, R17, R14, !PT ;  /* 0x0000000e1111a209 */ /* 0x000fca0007800000 */
[----:B------:R-:W-:-:S07]  /*3990*/  IMAD.MOV.U32 R13, RZ, RZ, R17 ;  /* 0x000000ffff0d7224 */ /* 0x000fce00078e0011 */
[----:B------:R-:W-:Y:S05]  /*39a0*/  WARPSYNC.COLLECTIVE R15, `(.L_x_29137) ;  /* 0x000000000f087348 */ /* 0x000fea0003c00000 */
[----:B------:R0:W1:Y:S02]  /*39b0*/  SHFL.DOWN P6, R14, R13, R12, R11 ;  /* 0x0800000c0d0e7389 */ /* 0x00006400000c000b */
[----:B01----:R-:W-:Y:S05]  /*39c0*/  ENDCOLLECTIVE ;  /* 0x000000000000791b */ /* 0x003fea0003800000 */
.L_x_29137:
[----:B------:R-:W-:Y:S01]  /*39d0*/  IMAD.MOV.U32 R12, RZ, RZ, 0x8 ;  /* 0x00000008ff0c7424 */ /* 0x000fe200078e00ff */
[----:B------:R-:W-:-:S05]  /*39e0*/  @!P3 FMNMX R17, R17, R14, !PT ;  /* 0x0000000e1111b209 */ /* 0x000fca0007800000 */
[----:B------:R-:W-:-:S07]  /*39f0*/  IMAD.MOV.U32 R13, RZ, RZ, R17 ;  /* 0x000000ffff0d7224 */ /* 0x000fce00078e0011 */
[----:B------:R-:W-:Y:S05]  /*3a00*/  WARPSYNC.COLLECTIVE R15, `(.L_x_29138) ;  /* 0x000000000f087348 */ /* 0x000fea0003c00000 */
[----:B------:R0:W1:Y:S02]  /*3a10*/  SHFL.DOWN P6, R14, R13, R12, R11 ;  /* 0x0800000c0d0e7389 */ /* 0x00006400000c000b */
[----:B01----:R-:W-:Y:S05]  /*3a20*/  ENDCOLLECTIVE ;  /* 0x000000000000791b */ /* 0x003fea0003800000 */
.L_x_29138:
[----:B------:R-:W-:Y:S01]  /*3a30*/  IMAD.MOV.U32 R12, RZ, RZ, 0x10 ;  /* 0x00000010ff0c7424 */ /* 0x000fe200078e00ff */
[----:B------:R-:W-:-:S04]  /*3a40*/  FMNMX R9, R17, R14, !PT ;  /* 0x0000000e11097209 */ /* 0x000fc80007800000 */
[----:B------:R-:W-:-:S05]  /*3a50*/  FSEL R8, R17, R9, P4 ;  /* 0x0000000911087208 */ /* 0x000fca0002000000 */
[----:B------:R-:W-:-:S07]  /*3a60*/  IMAD.MOV.U32 R13, RZ, RZ, R8 ;  /* 0x000000ffff0d7224 */ /* 0x000fce00078e0008 */
[----:B------:R-:W-:Y:S05]  /*3a70*/  WARPSYNC.COLLECTIVE R15, `(.L_x_29139) ;  /* 0x000000000f087348 */ /* 0x000fea0003c00000 */
[----:B------:R0:W1:Y:S02]  /*3a80*/  SHFL.DOWN P6, R14, R13, R12, R11 ;  /* 0x0800000c0d0e7389 */ /* 0x00006400000c000b */
[----:B01----:R-:W-:Y:S05]  /*3a90*/  ENDCOLLECTIVE ;  /* 0x000000000000791b */ /* 0x003fea0003800000 */
.L_x_29139:
[----:B------:R-:W-:Y:S05]  /*3aa0*/  BRA `(.L_x_29140) ;  /* 0xffffffd800807947 */ /* 0x000fea000383ffff */
        .weak           $__internal_474_$__cuda_sm3x_div_rn_noftz_f32_slowpath
        .type           $__internal_474_$__cuda_sm3x_div_rn_noftz_f32_slowpath,@function
        .size           $__internal_474_$__cuda_sm3x_div_rn_noftz_f32_slowpath,(.L_x_37851 - $__internal_474_$__cuda_sm3x_div_rn_noftz_f32_slowpath)
$__internal_474_$__cuda_sm3x_div_rn_noftz_f32_slowpath:
        /* <DEDUP_REMOVED lines=35> */
.L_x_29142:
        /* <DEDUP_REMOVED lines=51> */
.L_x_29149:
[----:B------:R-:W-:-:S04]  /*4010*/  LOP3.LUT R8, R8, 0x80000000, RZ, 0xc0, !PT ;  /* 0x8000000008087812 */ /* 0x000fc800078ec0ff */
[----:B------:R-:W-:Y:S01]  /*4020*/  LOP3.LUT R8, R8, 0x7f800000, RZ, 0xfc, !PT ;  /* 0x7f80000008087812 */ /* 0x000fe200078efcff */
[----:B------:R-:W-:Y:S06]  /*4030*/  BRA `(.L_x_29150) ;  /* 0x0000000000047947 */ /* 0x000fec0003800000 */
.L_x_29148:
[----:B------:R-:W-:-:S07]  /*4040*/  IMAD R8, R13, 0x800000, R8 ;  /* 0x008000000d087824 */ /* 0x000fce00078e0208 */
.L_x_29150:
[----:B------:R-:W-:Y:S05]  /*4050*/  BSYNC.RECONVERGENT B2 ;  /* 0x0000000000027941 */ /* 0x000fea0003800200 */
.L_x_29147:
[----:B------:R-:W-:Y:S05]  /*4060*/  BRA `(.L_x_29151) ;  /* 0x0000000000207947 */ /* 0x000fea0003800000 */
.L_x_29146:
[----:B------:R-:W-:-:S04]  /*4070*/  LOP3.LUT R8, R23, 0x80000000, R8, 0x48, !PT ;  /* 0x8000000017087812 */ /* 0x000fc800078e4808 */
[----:B------:R-:W-:Y:S01]  /*4080*/  LOP3.LUT R8, R8, 0x7f800000, RZ, 0xfc, !PT ;  /* 0x7f80000008087812 */ /* 0x000fe200078efcff */
[----:B------:R-:W-:Y:S06]  /*4090*/  BRA `(.L_x_29151) ;  /* 0x0000000000147947 */ /* 0x000fec0003800000 */
.L_x_29145:
[----:B------:R-:W-:Y:S01]  /*40a0*/  LOP3.LUT R8, R23, 0x80000000, R8, 0x48, !PT ;  /* 0x8000000017087812 */ /* 0x000fe200078e4808 */
[----:B------:R-:W-:Y:S06]  /*40b0*/  BRA `(.L_x_29151) ;  /* 0x00000000000c7947 */ /* 0x000fec0003800000 */
.L_x_29144:
[----:B------:R-:W0:Y:S01]  /*40c0*/  MUFU.RSQ R8, -QNAN ;  /* 0xffc0000000087908 */ /* 0x000e220000001400 */
[----:B------:R-:W-:Y:S05]  /*40d0*/  BRA `(.L_x_29151) ;  /* 0x0000000000047947 */ /* 0x000fea0003800000 */
.L_x_29143:
[----:B------:R-:W-:-:S07]  /*40e0*/  FADD.FTZ R8, R8, R9 ;  /* 0x0000000908087221 */ /* 0x000fce0000010000 */
.L_x_29151:
[----:B------:R-:W-:Y:S05]  /*40f0*/  BSYNC.RECONVERGENT B1 ;  /* 0x0000000000017941 */ /* 0x000fea0003800200 */
.L_x_29141:
[----:B------:R-:W-:Y:S02]  /*4100*/  IMAD.MOV.U32 R14, RZ, RZ, R21 ;  /* 0x000000ffff0e7224 */ /* 0x000fe400078e0015 */
[----:B------:R-:W-:Y:S02]  /*4110*/  IMAD.MOV.U32 R15, RZ, RZ, 0x0 ;  /* 0x00000000ff0f7424 */ /* 0x000fe400078e00ff */
[----:B0-----:R-:W-:Y:S02]  /*4120*/  IMAD.MOV.U32 R13, RZ, RZ, R8 ;  /* 0x000000ffff0d7224 */ /* 0x001fe400078e0008 */
[----:B------:R-:W-:Y:S05]  /*4130*/  RET.REL.NODEC R14 `(_Z20SoftmaxBlockSMemImplI24ElementwiseScaleMaskLoadIffbE11DirectStoreIffEfLi2ELi1024EL9Algorithm0EEvT_T0_ll) ;  /* 0xffffffbc0eb07950 */ /* 0x000fea0003c3ffff */
.L_x_29152:
        /* <DEDUP_REMOVED lines=12> */
.L_x_37851:


//--------------------- .text._Z20SoftmaxBlockSMemImplI24ElementwiseScaleMaskLoadIffbE11DirectStoreIffEfLi2ELi128EL9Algorithm0EEvT_T0_ll --------------------------
	.section	.text._Z20SoftmaxBlockSMemImplI24ElementwiseScaleMaskLoadIffbE11DirectStoreIffEfLi2ELi128EL9Algorithm0EEvT_T0_ll,"ax",@progbits
	.align	128
        .global         _Z20SoftmaxBlockSMemImplI24ElementwiseScaleMaskLoadIffbE11DirectStoreIffEfLi2ELi128EL9Algorithm0EEvT_T0_ll
        .type           _Z20SoftmaxBlockSMemImplI24ElementwiseScaleMaskLoadIffbE11DirectStoreIffEfLi2ELi128EL9Algorithm0EEvT_T0_ll,@function
        .size           _Z20SoftmaxBlockSMemImplI24ElementwiseScaleMaskLoadIffbE11DirectStoreIffEfLi2ELi128EL9Algorithm0EEvT_T0_ll,(.L_x_37852 - _Z20SoftmaxBlockSMemImplI24ElementwiseScaleMaskLoadIffbE11DirectStoreIffEfLi2ELi128EL9Algorithm0EEvT_T0_ll)
        .other          _Z20SoftmaxBlockSMemImplI24ElementwiseScaleMaskLoadIffbE11DirectStoreIffEfLi2ELi128EL9Algorithm0EEvT_T0_ll,@"STO_CUDA_ENTRY STV_DEFAULT"
_Z20SoftmaxBlockSMemImplI24ElementwiseScaleMaskLoadIffbE11DirectStoreIffEfLi2ELi128EL9Algorithm0EEvT_T0_ll:
.text._Z20SoftmaxBlockSMemImplI24ElementwiseScaleMaskLoadIffbE11DirectStoreIffEfLi2ELi128EL9Algorithm0EEvT_T0_ll:
        /* <DEDUP_REMOVED lines=22> */
.L_x_29153:
        /* <DEDUP_REMOVED lines=28> */
.L_x_29199:
[C---:B------:R-:W-:Y:S01]  /*0320*/  ISETP.GE.AND P0, PT, R2.reuse, R17, PT ;  /* 0x000000110200720c */ /* 0x040fe20003f06270 */
[----:B------:R-:W-:Y:S01]  /*0330*/  BSSY.RECONVERGENT B0, `(.L_x_29154) ;  /* 0x0000106000007945 */ /* 0x000fe20003800200 */
[----:B0---4-:R-:W-:Y:S02]  /*0340*/  VIADD R8, R2, 0x80 ;  /* 0x0000008002087836 */ /* 0x011fe40000000000 */
        /* <DEDUP_REMOVED lines=112> */
.L_x_29157:
[----:B------:R-:W-:Y:S05]  /*0a50*/  BSYNC.RECONVERGENT B1 ;  /* 0x0000000000017941 */ /* 0x000fea0003800200 */
.L_x_29156:
[----:B------:R-:W-:-:S13]  /*0a60*/  ISETP.GE.U32.AND P0, PT, R19, 0x180, PT ;  /* 0x000001801300780c */ /* 0x000fda0003f06070 */
[----:B------:R-:W-:Y:S05]  /*0a70*/  @!P0 BRA `(.L_x_29155) ;  /* 0x0000000800448947 */ /* 0x000fea0003800000 */
.L_x_29158:
[----:B------:R-:W2:Y:S01]  /*0a80*/  LDC.64 R10, c[0x0][0x390] ;  /* 0x0000e400ff0a7b82 */ /* 0x000ea20000000a00 */
[----:B------:R-:W-:Y:S01]  /*0a90*/  IMAD.SHL.U32 R12, R0, 0x2, RZ ;  /* 0x00000002000c7824 */ /* 0x000fe200078e00ff */
[----:B------:R-:W3:Y:S01]  /*0aa0*/  LDCU.128 UR4, c[0x0][0x380] ;  /* 0x00007000ff0477ac */ /* 0x000ee20008000c00 */
[----:B------:R-:W-:Y:S02]  /*0ab0*/  IMAD.MOV.U32 R13, RZ, RZ, RZ ;  /* 0x000000ffff0d7224 */ /* 0x000fe400078e00ff */
[----:B------:R-:W-:Y:S02]  /*0ac0*/  HFMA2 R15, -RZ, RZ, 0, 0 ;  /* 0x00000000ff0f7431 */ /* 0x000fe400000001ff */
[----:B0-----:R-:W-:Y:S01]  /*0ad0*/  VIADD R28, R12, 0x200 ;  /* 0x000002000c1c7836 */ /* 0x001fe20000000000 */
[----:B-1----:R-:W-:Y:S01]  /*0ae0*/  R2UR UR8, R6 ;  /* 0x00000000060872ca */ /* 0x002fe200000e0000 */
[----:B------:R-:W-:Y:S01]  /*0af0*/  IMAD.MOV.U32 R29, RZ, RZ, RZ ;  /* 0x000000ffff1d7224 */ /* 0x000fe200078e00ff */
[----:B------:R-:W-:Y:S01]  /*0b00*/  R2UR UR9, R7 ;  /* 0x00000000070972ca */ /* 0x000fe200000e0000 */
[----:B--2---:R-:W-:-:S02]  /*0b10*/  IMAD R14, R23, R10, RZ ;  /* 0x0000000a170e7224 */ /* 0x004fc400078e02ff */
[----:B------:R-:W-:-:S04]  /*0b20*/  IMAD.WIDE.U32 R30, R21, R10, R12 ;  /* 0x0000000a151e7225 */ /* 0x000fc800078e000c */
[----:B------:R-:W-:Y:S02]  /*0b30*/  IMAD R35, R21, R11, R14 ;  /* 0x0000000b15237224 */ /* 0x000fe400078e020e */
[C---:B------:R-:W-:Y:S02]  /*0b40*/  VIADD R14, R12.reuse, 0x100 ;  /* 0x000001000c0e7836 */ /* 0x040fe40000000000 */
[----:B------:R-:W-:Y:S02]  /*0b50*/  IMAD.IADD R27, R35, 0x1, R31 ;  /* 0x00000001231b7824 */ /* 0x000fe400078e021f */
[----:B------:R-:W-:Y:S02]  /*0b60*/  VIADD R12, R12, 0x300 ;  /* 0x000003000c0c7836 */ /* 0x000fe40000000000 */
[----:B------:R-:W-:Y:S01]  /*0b70*/  IMAD.WIDE.U32 R14, R21, R10, R14 ;  /* 0x0000000a150e7225 */ /* 0x000fe200078e000e */
[----:B------:R-:W-:-:S03]  /*0b80*/  LEA.HI R3, P0, R27, R30, RZ, 0x1 ;  /* 0x0000001e1b037211 */ /* 0x000fc600078108ff */
[----:B------:R-:W-:Y:S01]  /*0b90*/  IMAD.WIDE.U32 R28, R21, R10, R28 ;  /* 0x0000000a151c7225 */ /* 0x000fe200078e001c */
[----:B------:R-:W-:-:S03]  /*0ba0*/  LOP3.LUT R9, R3, 0xfffffffe, RZ, 0xc0, !PT ;  /* 0xfffffffe03097812 */ /* 0x000fc600078ec0ff */
[----:B------:R-:W-:-:S04]  /*0bb0*/  IMAD.WIDE.U32 R10, R21, R10, R12 ;  /* 0x0000000a150a7225 */ /* 0x000fc800078e000c */
[----:B------:R-:W-:Y:S01]  /*0bc0*/  IMAD.X R30, RZ, RZ, R27, P0 ;  /* 0x000000ffff1e7224 */ /* 0x000fe200000e061b */
[----:B---3--:R-:W-:Y:S01]  /*0bd0*/  IADD3 R12, P0, PT, R9, UR6, RZ ;  /* 0x00000006090c7c10 */ /* 0x008fe2000ff1e0ff */
[C---:B------:R-:W-:Y:S02]  /*0be0*/  IMAD.IADD R15, R35.reuse, 0x1, R15 ;  /* 0x00000001230f7824 */ /* 0x040fe400078e020f */
[C---:B------:R-:W-:Y:S01]  /*0bf0*/  IMAD.IADD R27, R35.reuse, 0x1, R29 ;  /* 0x00000001231b7824 */ /* 0x040fe200078e021d */
[----:B------:R-:W-:Y:S01]  /*0c00*/  IADD3.X R13, PT, PT, R30, UR7, RZ, P0, !PT ;  /* 0x000000071e0d7c10 */ /* 0x000fe200087fe4ff */
[----:B------:R-:W-:Y:S01]  /*0c10*/  IMAD.IADD R35, R35, 0x1, R11 ;  /* 0x0000000123237824 */ /* 0x000fe200078e020b */
[----:B------:R-:W-:Y:S02]  /*0c20*/  LEA.HI R29, P0, R15, R14, RZ, 0x1 ;  /* 0x0000000e0f1d7211 */ /* 0x000fe400078108ff */
[----:B------:R-:W-:Y:S01]  /*0c30*/  LEA.HI R31, P1, R27, R28, RZ, 0x1 ;  /* 0x0000001c1b1f7211 */ /* 0x000fe200078308ff */
[----:B------:R0:W2:Y:S01]  /*0c40*/  LDG.E.U16 R9, desc[UR8][R12.64] ;  /* 0x000000080c097981 */ /* 0x0000a2000c1e1500 */
[----:B------:R-:W-:Y:S01]  /*0c50*/  LOP3.LUT R14, R29, 0xfffffffe, RZ, 0xc0, !PT ;  /* 0xfffffffe1d0e7812 */ /* 0x000fe200078ec0ff */
[----:B------:R-:W-:Y:S01]  /*0c60*/  IMAD.X R36, RZ, RZ, R15, P0 ;  /* 0x000000ffff247224 */ /* 0x000fe200000e060f */
[----:B------:R-:W-:-:S02]  /*0c70*/  R2UR UR10, R6 ;  /* 0x00000000060a72ca */ /* 0x000fc400000e0000 */
[----:B------:R-:W-:Y:S02]  /*0c80*/  IADD3 R14, P0, PT, R14, UR6, RZ ;  /* 0x000000060e0e7c10 */ /* 0x000fe4000ff1e0ff */
[----:B------:R-:W-:Y:S02]  /*0c90*/  R2UR UR11, R7 ;  /* 0x00000000070b72ca */ /* 0x000fe400000e0000 */
[----:B------:R-:W-:Y:S02]  /*0ca0*/  LOP3.LUT R11, R31, 0xfffffffe, RZ, 0xc0, !PT ;  /* 0xfffffffe1f0b7812 */ /* 0x000fe400078ec0ff */
[----:B------:R-:W-:Y:S02]  /*0cb0*/  IADD3.X R15, PT, PT, R36, UR7, RZ, P0, !PT ;  /* 0x00000007240f7c10 */ /* 0x000fe400087fe4ff */
[----:B------:R-:W-:Y:S02]  /*0cc0*/  IADD3.X R34, PT, PT, RZ, R27, RZ, P1, !PT ;  /* 0x0000001bff227210 */ /* 0x000fe40000ffe4ff */
[----:B0-----:R-:W-:Y:S01]  /*0cd0*/  IADD3 R12, P0, PT, R11, UR6, RZ ;  /* 0x000000060b0c7c10 */ /* 0x001fe2000ff1e0ff */
[----:B------:R-:W3:Y:S01]  /*0ce0*/  LDG.E.U16 R27, desc[UR8][R14.64] ;  /* 0x000000080e1b7981 */ /* 0x000ee2000c1e1500 */
[----:B------:R-:W-:-:S02]  /*0cf0*/  LEA.HI R28, P2, R35, R10, RZ, 0x1 ;  /* 0x0000000a231c7211 */ /* 0x000fc400078508ff */
[----:B------:R-:W-:Y:S02]  /*0d00*/  IADD3.X R13, PT, PT, R34, UR7, RZ, P0, !PT ;  /* 0x00000007220d7c10 */ /* 0x000fe400087fe4ff */
[----:B------:R-:W-:Y:S02]  /*0d10*/  R2UR UR12, R6 ;  /* 0x00000000060c72ca */ /* 0x000fe400000e0000 */
[----:B------:R-:W-:Y:S01]  /*0d20*/  R2UR UR13, R7 ;  /* 0x00000000070d72ca */ /* 0x000fe200000e0000 */
[----:B------:R0:W4:Y:S01]  /*0d30*/  LDG.E.U16 R32, desc[UR10][R12.64] ;  /* 0x0000000a0c207981 */ /* 0x000122000c1e1500 */
[----:B------:R-:W-:Y:S01]  /*0d40*/  LOP3.LUT R10, R28, 0xfffffffe, RZ, 0xc0, !PT ;  /* 0xfffffffe1c0a7812 */ /* 0x000fe200078ec0ff */
[----:B------:R-:W-:-:S03]  /*0d50*/  IMAD.X R35, RZ, RZ, R35, P2 ;  /* 0x000000ffff237224 */ /* 0x000fc600010e0623 */
[----:B------:R-:W-:-:S04]  /*0d60*/  IADD3 R10, P1, PT, R10, UR6, RZ ;  /* 0x000000060a0a7c10 */ /* 0x000fc8000ff3e0ff */
[----:B------:R-:W-:-:S05]  /*0d70*/  IADD3.X R11, PT, PT, R35, UR7, RZ, P1, !PT ;  /* 0x00000007230b7c10 */ /* 0x000fca0008ffe4ff */
[----:B------:R1:W5:Y:S01]  /*0d80*/  LDG.E.U16 R33, desc[UR12][R10.64] ;  /* 0x0000000c0a217981 */ /* 0x000362000c1e1500 */
[C---:B------:R-:W-:Y:S01]  /*0d90*/  SHF.L.U64.HI R30, R3.reuse, 0x2, R30 ;  /* 0x00000002031e7819 */ /* 0x040fe2000001021e */
[----:B------:R-:W-:Y:S02]  /*0da0*/  IMAD.SHL.U32 R3, R3, 0x4, RZ ;  /* 0x0000000403037824 */ /* 0x000fe400078e00ff */
[----:B0-----:R-:W-:Y:S02]  /*0db0*/  IMAD.SHL.U32 R12, R29, 0x4, RZ ;  /* 0x000000041d0c7824 */ /* 0x001fe400078e00ff */
[----:B------:R-:W-:Y:S01]  /*0dc0*/  IMAD.SHL.U32 R14, R31, 0x4, RZ ;  /* 0x000000041f0e7824 */ /* 0x000fe200078e00ff */
[C---:B------:R-:W-:Y:S02]  /*0dd0*/  SHF.L.U64.HI R35, R28.reuse, 0x2, R35 ;  /* 0x000000021c237819 */ /* 0x040fe40000010223 */
[----:B-1----:R-:W-:Y:S01]  /*0de0*/  LOP3.LUT R10, R3, 0xfffffff8, RZ, 0xc0, !PT ;  /* 0xfffffff8030a7812 */ /* 0x002fe200078ec0ff */
[----:B------:R-:W-:Y:S01]  /*0df0*/  IMAD.SHL.U32 R28, R28, 0x4, RZ ;  /* 0x000000041c1c7824 */ /* 0x000fe200078e00ff */
[----:B------:R-:W-:-:S02]  /*0e00*/  LOP3.LUT R12, R12, 0xfffffff8, RZ, 0xc0, !PT ;  /* 0xfffffff80c0c7812 */ /* 0x000fc400078ec0ff */
[----:B------:R-:W-:Y:S02]  /*0e10*/  IADD3 R10, P1, PT, R10, UR4, RZ ;  /* 0x000000040a0a7c10 */ /* 0x000fe4000ff3e0ff */
[----:B------:R-:W-:Y:S02]  /*0e20*/  LOP3.LUT R14, R14, 0xfffffff8, RZ, 0xc0, !PT ;  /* 0xfffffff80e0e7812 */ /* 0x000fe400078ec0ff */
[----:B------:R-:W-:Y:S02]  /*0e30*/  R2UR UR6, R6 ;  /* 0x00000000060672ca */ /* 0x000fe400000e0000 */
[----:B------:R-:W-:Y:S02]  /*0e40*/  R2UR UR7, R7 ;  /* 0x00000000070772ca */ /* 0x000fe400000e0000 */
[----:B------:R-:W-:Y:S02]  /*0e50*/  SHF.L.U64.HI R36, R29, 0x2, R36 ;  /* 0x000000021d247819 */ /* 0x000fe40000010224 */
[----:B------:R-:W-:-:S02]  /*0e60*/  IADD3 R12, P2, PT, R12, UR4, RZ ;  /* 0x000000040c0c7c10 */ /* 0x000fc4000ff5e0ff */
[----:B------:R-:W-:Y:S02]  /*0e70*/  IADD3.X R11, PT, PT, R30, UR5, RZ, P1, !PT ;  /* 0x000000051e0b7c10 */ /* 0x000fe40008ffe4ff */
[----:B------:R-:W-:Y:S02]  /*0e80*/  LOP3.LUT R28, R28, 0xfffffff8, RZ, 0xc0, !PT ;  /* 0xfffffff81c1c7812 */ /* 0x000fe400078ec0ff */
[----:B------:R-:W-:Y:S02]  /*0e90*/  SHF.L.U64.HI R34, R31, 0x2, R34 ;  /* 0x000000021f227819 */ /* 0x000fe40000010222 */
[----:B------:R-:W-:Y:S01]  /*0ea0*/  IADD3 R14, P1, PT, R14, UR4, RZ ;  /* 0x000000040e0e7c10 */ /* 0x000fe2000ff3e0ff */
[----:B------:R-:W0:Y:S01]  /*0eb0*/  LDC.64 R30, c[0x0][0x398] ;  /* 0x0000e600ff1e7b82 */ /* 0x000e220000000a00 */
[----:B------:R-:W-:Y:S02]  /*0ec0*/  R2UR UR14, R6 ;  /* 0x00000000060e72ca */ /* 0x000fe400000e0000 */
[----:B------:R-:W-:-:S02]  /*0ed0*/  R2UR UR15, R7 ;  /* 0x00000000070f72ca */ /* 0x000fc400000e0000 */
[----:B------:R-:W-:Y:S02]  /*0ee0*/  IADD3.X R13, PT, PT, R36, UR5, RZ, P2, !PT ;  /* 0x00000005240d7c10 */ /* 0x000fe400097fe4ff */
[----:B------:R-:W-:Y:S02]  /*0ef0*/  IADD3 R28, P2, PT, R28, UR4, RZ ;  /* 0x000000041c1c7c10 */ /* 0x000fe4000ff5e0ff */
[----:B------:R-:W-:Y:S01]  /*0f00*/  IADD3.X R15, PT, PT, R34, UR5, RZ, P1, !PT ;  /* 0x00000005220f7c10 */ /* 0x000fe20008ffe4ff */
[----:B------:R-:W0:Y:S01]  /*0f10*/  LDG.E R42, desc[UR10][R12.64] ;  /* 0x0000000a0c2a7981 */ /* 0x000e22000c1e1900 */
[----:B------:R-:W-:Y:S02]  /*0f20*/  IADD3.X R29, PT, PT, R35, UR5, RZ, P2, !PT ;  /* 0x00000005231d7c10 */ /* 0x000fe400097fe4ff */
[----:B------:R-:W-:Y:S01]  /*0f30*/  R2UR UR4, R6 ;  /* 0x00000000060472ca */ /* 0x000fe200000e0000 */
[----:B------:R-:W5:Y:S01]  /*0f40*/  LDG.E R34, desc[UR6][R10.64] ;  /* 0x000000060a227981 */ /* 0x000f62000c1e1900 */
[----:B------:R-:W-:-:S03]  /*0f50*/  R2UR UR5, R7 ;  /* 0x00000000070572ca */ /* 0x000fc600000e0000 */
[----:B------:R-:W5:Y:S10]  /*0f60*/  LDG.E R35, desc[UR14][R14.64] ;  /* 0x0000000e0e237981 */ /* 0x000f74000c1e1900 */
[----:B------:R-:W5:Y:S01]  /*0f70*/  LDG.E R44, desc[UR4][R28.64] ;  /* 0x000000041c2c7981 */ /* 0x000f62000c1e1900 */
[----:B--2---:R-:W-:-:S04]  /*0f80*/  PRMT R37, R9, 0x7771, RZ ;  /* 0x0000777109257816 */ /* 0x004fc800000000ff */
[----:B------:R-:W-:Y:S02]  /*0f90*/  ISETP.NE.AND P4, PT, R37, RZ, PT ;  /* 0x000000ff2500720c */ /* 0x000fe40003f85270 */
[----:B---3--:R-:W-:-:S04]  /*0fa0*/  PRMT R38, R27, 0x7771, RZ ;  /* 0x000077711b267816 */ /* 0x008fc800000000ff */
[----:B------:R-:W-:Y:S02]  /*0fb0*/  ISETP.NE.AND P5, PT, R38, RZ, PT ;  /* 0x000000ff2600720c */ /* 0x000fe40003fa5270 */
[----:B----4-:R-:W-:-:S04]  /*0fc0*/  PRMT R37, R32, 0x7771, RZ ;  /* 0x0000777120257816 */ /* 0x010fc800000000ff */
[----:B------:R-:W-:Y:S02]  /*0fd0*/  ISETP.NE.AND P0, PT, R37, RZ, PT ;  /* 0x000000ff2500720c */ /* 0x000fe40003f05270 */
[----:B------:R-:W-:Y:S02]  /*0fe0*/  @P4 R2UR UR8, R6 ;  /* 0x00000000060842ca */ /* 0x000fe400000e0000 */
[----:B------:R-:W-:-:S03]  /*0ff0*/  @P4 R2UR UR9, R7 ;  /* 0x00000000070942ca */ /* 0x000fc600000e0000 */
[C---:B------:R-:W-:Y:S02]  /*1000*/  @P5 R2UR UR12, R6.reuse ;  /* 0x00000000060c52ca */ /* 0x040fe400000e0000 */
[----:B------:R-:W-:Y:S02]  /*1010*/  @P5 R2UR UR13, R7 ;  /* 0x00000000070d52ca */ /* 0x000fe400000e0000 */
[----:B-----5:R-:W-:Y:S02]  /*1020*/  PRMT R38, R33, 0x7771, RZ ;  /* 0x0000777121267816 */ /* 0x020fe400000000ff */
[----:B------:R-:W-:Y:S02]  /*1030*/  @P0 R2UR UR16, R6 ;  /* 0x00000000061002ca */ /* 0x000fe400000e0000 */
[----:B------:R-:W-:Y:S02]  /*1040*/  ISETP.NE.AND P3, PT, R38, RZ, PT ;  /* 0x000000ff2600720c */ /* 0x000fe40003f65270 */
[----:B------:R-:W-:Y:S01]  /*1050*/  @P0 R2UR UR17, R7 ;  /* 0x00000000071102ca */ /* 0x000fe200000e0000 */
[----:B------:R1:W2:Y:S04]  /*1060*/  @P4 LDG.E R36, desc[UR8][R10.64+0x4] ;  /* 0x000004080a244981 */ /* 0x0002a8000c1e1900 */
[----:B------:R3:W4:Y:S06]  /*1070*/  @P5 LDG.E R38, desc[UR12][R12.64+0x4] ;  /* 0x0000040c0c265981 */ /* 0x00072c000c1e1900 */
[----:B------:R-:W-:-:S02]  /*1080*/  @P3 R2UR UR8, R6 ;  /* 0x00000000060832ca */ /* 0x000fc400000e0000 */
[----:B------:R-:W-:Y:S01]  /*1090*/  @P3 R2UR UR9, R7 ;  /* 0x00000000070932ca */ /* 0x000fe200000e0000 */
[----:B------:R5:W2:-:S12]  /*10a0*/  @P0 LDG.E R3, desc[UR16][R14.64+0x4] ;  /* 0x000004100e030981 */ /* 0x000a98000c1e1900 */
[----:B------:R-:W2:Y:S01]  /*10b0*/  @P3 LDG.E R40, desc[UR8][R28.64+0x4] ;  /* 0x000004081c283981 */ /* 0x000ea2000c1e1900 */
[----:B------:R-:W0:Y:S01]  /*10c0*/  S2UR UR5, SR_CgaCtaId ;  /* 0x00000000000579c3 */ /* 0x000e220000008800 */
[----:B------:R-:W1:Y:S01]  /*10d0*/  LDCU UR6, c[0x0][0x398] ;  /* 0x00007300ff0677ac */ /* 0x000e620008000800 */
[----:B------:R-:W-:Y:S02]  /*10e0*/  UMOV UR4, 0x400 ;  /* 0x0000040000047882 */ /* 0x000fe40000000000 */
[----:B------:R-:W-:Y:S01]  /*10f0*/  UIADD3 UR4, UPT, UPT, UR4, 0x40, URZ ;  /* 0x0000004004047890 */ /* 0x000fe2000fffe0ff */
[----:B------:R-:W-:Y:S02]  /*1100*/  PRMT R33, R33, 0x7770, RZ ;  /* 0x0000777021217816 */ /* 0x000fe400000000ff */
[----:B------:R-:W-:Y:S02]  /*1110*/  PRMT R9, R9, 0x7770, RZ ;  /* 0x0000777009097816 */ /* 0x000fe400000000ff */
[----:B------:R-:W-:-:S02]  /*1120*/  PRMT R27, R27, 0x7770, RZ ;  /* 0x000077701b1b7816 */ /* 0x000fc400000000ff */
[----:B------:R-:W-:Y:S02]  /*1130*/  ISETP.NE.AND P2, PT, R9, RZ, PT ;  /* 0x000000ff0900720c */ /* 0x000fe40003f45270 */
[----:B-1----:R-:W-:Y:S01]  /*1140*/  MOV R11, UR6 ;  /* 0x00000006000b7c02 */ /* 0x002fe20008000f00 */
[----:B---3--:R-:W-:Y:S01]  /*1150*/  IMAD.U32 R12, RZ, RZ, UR6 ;  /* 0x00000006ff0c7e24 */ /* 0x008fe2000f8e00ff */
[----:B0-----:R-:W-:Y:S01]  /*1160*/  ULEA UR4, UR5, UR4, 0x18 ;  /* 0x0000000405047291 */ /* 0x001fe2000f8ec0ff */
[----:B------:R-:W-:Y:S01]  /*1170*/  PRMT R32, R32, 0x7770, RZ ;  /* 0x0000777020207816 */ /* 0x000fe200000000ff */
[-C--:B------:R-:W-:Y:S01]  /*1180*/  FMUL R9, R42, R31.reuse ;  /* 0x0000001f2a097220 */ /* 0x080fe20000400000 */
[----:B------:R-:W-:Y:S01]  /*1190*/  ISETP.NE.AND P1, PT, R27, RZ, PT ;  /* 0x000000ff1b00720c */ /* 0x000fe20003f25270 */
[----:B------:R-:W-:Y:S02]  /*11a0*/  IMAD.U32 R10, RZ, RZ, UR6 ;  /* 0x00000006ff0a7e24 */ /* 0x000fe4000f8e00ff */
[----:B-----5:R-:W-:Y:S01]  /*11b0*/  LEA R14, R0, UR4, 0x2 ;  /* 0x00000004000e7c11 */ /* 0x020fe2000f8e10ff */
[----:B------:R-:W-:Y:S01]  /*11c0*/  FMUL R35, R35, R31 ;  /* 0x0000001f23237220 */ /* 0x000fe20000400000 */
[----:B------:R-:W-:-:S03]  /*11d0*/  FSEL R9, R9, R30, P1 ;  /* 0x0000001e09097208 */ /* 0x000fc60000800000 */
[----:B------:R-:W-:Y:S02]  /*11e0*/  IMAD R15, R17, 0x4, R14 ;  /* 0x00000004110f7824 */ /* 0x000fe400078e020e */
[----:B------:R-:W-:Y:S02]  /*11f0*/  IMAD.U32 R13, RZ, RZ, UR6 ;  /* 0x00000006ff0d7e24 */ /* 0x000fe4000f8e00ff */
[----:B------:R-:W-:Y:S02]  /*1200*/  VIADD R0, R0, 0x200 ;  /* 0x0000020000007836 */ /* 0x000fe40000000000 */
[-C--:B----4-:R-:W-:Y:S01]  /*1210*/  @P5 FMUL R11, R38, R31.reuse ;  /* 0x0000001f260b5220 */ /* 0x090fe20000400000 */
[----:B------:R-:W-:Y:S01]  /*1220*/  ISETP.NE.AND P5, PT, R33, RZ, PT ;  /* 0x000000ff2100720c */ /* 0x000fe20003fa5270 */
[-C--:B--2---:R-:W-:Y:S01]  /*1230*/  @P4 FMUL R10, R36, R31.reuse ;  /* 0x0000001f240a4220 */ /* 0x084fe20000400000 */
[----:B------:R-:W-:Y:S01]  /*1240*/  ISETP.NE.AND P4, PT, R32, RZ, PT ;  /* 0x000000ff2000720c */ /* 0x000fe20003f85270 */
[-C--:B------:R-:W-:Y:S01]  /*1250*/  @P0 FMUL R12, R3, R31.reuse ;  /* 0x0000001f030c0220 */ /* 0x080fe20000400000 */
[----:B------:R-:W-:-:S02]  /*1260*/  FMUL R3, R34, R31 ;  /* 0x0000001f22037220 */ /* 0x000fc40000400000 */
[----:B------:R-:W-:-:S03]  /*1270*/  FSEL R35, R35, R30, P4 ;  /* 0x0000001e23237208 */ /* 0x000fc60002000000 */
[----:B------:R-:W-:-:S04]  /*1280*/  FSEL R3, R3, R30, P2 ;  /* 0x0000001e03037208 */ /* 0x000fc80001000000 */
[-C--:B------:R-:W-:Y:S01]  /*1290*/  @P5 FMUL R30, R44, R31.reuse ;  /* 0x0000001f2c1e5220 */ /* 0x080fe20000400000 */
[----:B------:R2:W-:Y:S01]  /*12a0*/  STS [R14], R3 ;  /* 0x000000030e007388 */ /* 0x0005e20000000800 */
[----:B------:R-:W-:-:S03]  /*12b0*/  @P3 FMUL R13, R40, R31 ;  /* 0x0000001f280d3220 */ /* 0x000fc60000400000 */
[----:B------:R2:W-:Y:S04]  /*12c0*/  STS [R15], R10 ;  /* 0x0000000a0f007388 */ /* 0x0005e80000000800 */
[----:B------:R2:W-:Y:S04]  /*12d0*/  STS [R14+0x200], R9 ;  /* 0x000200090e007388 */ /* 0x0005e80000000800 */
[----:B------:R2:W-:Y:S04]  /*12e0*/  STS [R15+0x200], R11 ;  /* 0x0002000b0f007388 */ /* 0x0005e80000000800 */
        /* <DEDUP_REMOVED lines=9> */
[----:B--2---:R-:W-:Y:S06]  /*1380*/  @!P0 BRA `(.L_x_29158) ;  /* 0xfffffff400bc8947 */ /* 0x004fec000383ffff */
.L_x_29155:
[----:B------:R-:W-:Y:S05]  /*1390*/  BSYNC.RECONVERGENT B0 ;  /* 0x0000000000007941 */ /* 0x000fea0003800200 */
.L_x_29154:
        /* <DEDUP_REMOVED lines=18> */
.L_x_29205:
[----:B0-----:R-:W-:Y:S01]  /*14c0*/  IMAD.MOV.U32 R9, RZ, RZ, R0 ;  /* 0x000000ffff097224 */ /* 0x001fe200078e0000 */
[----:B------:R-:W-:Y:S01]  /*14d0*/  PLOP3.LUT P5, PT, PT, PT, PT, 0x8, 0x80 ;  /* 0x000000000080781c */ /* 0x000fe20003fae170 */
[----:B------:R-:W-:-:S12]  /*14e0*/  @P0 BRA `(.L_x_29160) ;  /* 0x0000000000280947 */ /* 0x000fd80003800000 */
[----:B------:R-:W-:Y:S02]  /*14f0*/  ISETP.NE.AND P0, PT, R26, RZ, PT ;  /* 0x000000ff1a00720c */ /* 0x000fe40003f05270 */
[----:B---3--:R-:W-:-:S11]  /*1500*/  FMNMX R9, R3, R14, !PT ;  /* 0x0000000e03097209 */ /* 0x008fd60007800000 */
[----:B------:R-:W0:Y:S01]  /*1510*/  @!P0 S2R R10, SR_CgaCtaId ;  /* 0x00000000000a8919 */ /* 0x000e220000008800 */
[----:B------:R-:W-:Y:S02]  /*1520*/  @!P0 MOV R5, 0x400 ;  /* 0x0000040000058802 */ /* 0x000fe40000000f00 */
[----:B--2---:R-:W-:Y:S02]  /*1530*/  @!P0 SHF.R.U32.HI R0, RZ, 0x3, R2 ;  /* 0x00000003ff008819 */ /* 0x004fe40000011602 */
[----:B------:R-:W-:Y:S02]  /*1540*/  @!P0 PLOP3.LUT P5, PT, PT, PT, PT, 0x80, 0x8 ;  /* 0x000000000008881c */ /* 0x000fe40003faf070 */
[----:B------:R-:W-:Y:S02]  /*1550*/  @!P0 LOP3.LUT R0, R0, 0x7c, RZ, 0xc0, !PT ;  /* 0x0000007c00008812 */ /* 0x000fe400078ec0ff */
[----:B0-----:R-:W-:-:S05]  /*1560*/  @!P0 LEA R5, R10, R5, 0x18 ;  /* 0x000000050a058211 */ /* 0x001fca00078ec0ff */
[----:B------:R-:W-:-:S05]  /*1570*/  @!P0 IMAD.IADD R0, R0, 0x1, R5 ;  /* 0x0000000100008824 */ /* 0x000fca00078e0205 */
[----:B------:R0:W-:Y:S02]  /*1580*/  @!P0 STS [R0+0x4], R9 ;  /* 0x0000040900008388 */ /* 0x0001e40000000800 */
.L_x_29160:
[----:B------:R-:W-:Y:S05]  /*1590*/  WARPSYNC.ALL ;  /* 0x0000000000007948 */ /* 0x000fea0003800000 */
[C---:B------:R-:W-:Y:S01]  /*15a0*/  ISETP.NE.AND P6, PT, R2.reuse, RZ, PT ;  /* 0x000000ff0200720c */ /* 0x040fe20003fc5270 */
[----:B0-2---:R-:W0:Y:S01]  /*15b0*/  S2R R0, SR_CgaCtaId ;  /* 0x0000000000007919 */ /* 0x005e220000008800 */
[----:B------:R-:W-:Y:S01]  /*15c0*/  MOV R5, 0x400 ;  /* 0x0000040000057802 */ /* 0x000fe20000000f00 */
[----:B------:R-:W2:Y:S01]  /*15d0*/  LDCU.64 UR4, c[0x0][0x3b8] ;  /* 0x00007700ff0477ac */ /* 0x000ea20008000a00 */
[----:B------:R-:W-:Y:S01]  /*15e0*/  BSSY.RECONVERGENT B0, `(.L_x_29161) ;  /* 0x0000081000007945 */ /* 0x000fe20003800200 */
[----:B------:R-:W-:Y:S01]  /*15f0*/  HFMA2 R12, -RZ, RZ, 0, 0 ;  /* 0x00000000ff0c7431 */ /* 0x000fe200000001ff */
[----:B------:R-:W-:Y:S01]  /*1600*/  BAR.SYNC.DEFER_BLOCKING 0x0 ;  /* 0x0000000000007b1d */ /* 0x000fe20000010000 */
[----:B--2---:R-:W-:-:S04]  /*1610*/  ISETP.GE.U32.AND P0, PT, R2, UR4, PT ;  /* 0x0000000402007c0c */ /* 0x004fc8000bf06070 */
[----:B------:R-:W-:Y:S02]  /*1620*/  ISETP.GE.AND.EX P0, PT, RZ, UR5, PT, P0 ;  /* 0x00000005ff007c0c */ /* 0x000fe4000bf06300 */
[----:B0-----:R-:W-:-:S05]  /*1630*/  LEA R3, R0, R5, 0x18 ;  /* 0x0000000500037211 */ /* 0x001fca00078ec0ff */
[----:B------:R-:W0:Y:S04]  /*1640*/  @!P6 LDS.64 R10, [R3+0x8] ;  /* 0x00000800030ae984 */ /* 0x000e280000000a00 */
[----:B------:R-:W2:Y:S01]  /*1650*/  @!P6 LDS R13, [R3+0x10] ;  /* 0x00001000030de984 */ /* 0x000ea20000000800 */
[----:B0-----:R-:W-:-:S04]  /*1660*/  @!P6 FMNMX3 R10, R9, R10, R11, !PT ;  /* 0x0000000a090ae276 */ /* 0x001fc8000780000b */
[----:B--2---:R-:W-:-:S05]  /*1670*/  @!P6 FMNMX R10, R10, R13, !PT ;  /* 0x0000000d0a0ae209 */ /* 0x004fca0007800000 */
        /* <DEDUP_REMOVED lines=10> */
[----:B--2---:R-:W-:Y:S05]  /*1720*/  @!P0 BRA `(.L_x_29164) ;  /* 0x0000000000bc8947 */ /* 0x004fea0003800000 */
[----:B------:R-:W4:Y:S01]  /*1730*/  LDS R12, [R24] ;  /* 0x00000000180c7984 */ /* 0x000f220000000800 */
[----:B0-----:R-:W-:Y:S01]  /*1740*/  IMAD.MOV.U32 R10, RZ, RZ, 0x3bbb989d ;  /* 0x3bbb989dff0a7424 */ /* 0x001fe200078e00ff */
[----:B------:R-:W-:Y:S01]  /*1750*/  ISETP.NE.U32.AND P0, PT, R27, RZ, PT ;  /* 0x000000ff1b00720c */ /* 0x000fe20003f05070 */
[----:B------:R-:W-:-:S03]  /*1760*/  IMAD.MOV.U32 R11, RZ, RZ, 0x437c0000 ;  /* 0x437c0000ff0b7424 */ /* 0x000fc600078e00ff */
        /* <DEDUP_REMOVED lines=30> */
[----:B------:R-:W2:Y:S02]  /*1950*/  LDS R8, [R24+0x400] ;  /* 0x0004000018087984 */ /* 0x000ea40000000800 */
[----:B--2---:R-:W-:-:S04]  /*1960*/  FADD R13, -R9, R8 ;  /* 0x00000008090d7221 */ /* 0x004fc80000000100 */
[----:B------:R-:W-:-:S04]  /*1970*/  FFMA.SAT R10, R13, R10, 0.5 ;  /* 0x3f0000000d0a7423 */ /* 0x000fc8000000200a */
[----:B------:R-:W-:-:S04]  /*1980*/  FFMA.RM R10, R10, R11, 12582913 ;  /* 0x4b4000010a0a7423 */ /* 0x000fc8000000400b */
[C---:B------:R-:W-:Y:S01]  /*1990*/  FADD R8, R10.reuse, -12583039 ;  /* 0xcb40007f0a087421 */ /* 0x040fe20000000000 */
[----:B------:R-:W-:-:S03]  /*19a0*/  IMAD.SHL.U32 R10, R10, 0x800000, RZ ;  /* 0x008000000a0a7824 */ /* 0x000fc600078e00ff */
[----:B------:R-:W-:-:S04]  /*19b0*/  FFMA R8, R13, 1.4426950216293334961, -R8 ;  /* 0x3fb8aa3b0d087823 */ /* 0x000fc80000000808 */
[----:B------:R-:W-:Y:S01]  /*19c0*/  FFMA R8, R13, 1.925963033500011079e-08, R8 ;  /* 0x32a570600d087823 */ /* 0x000fe20000000008 */
[----:B------:R-:W-:-:S03]  /*19d0*/  IMAD.MOV.U32 R13, RZ, RZ, R22 ;  /* 0x000000ffff0d7224 */ /* 0x000fc600078e0016 */
[----:B------:R-:W2:Y:S02]  /*19e0*/  MUFU.EX2 R11, R8 ;  /* 0x00000008000b7308 */ /* 0x000ea40000000800 */
[----:B--2---:R-:W-:-:S04]  /*19f0*/  FMUL R11, R10, R11 ;  /* 0x0000000b0a0b7220 */ /* 0x004fc80000400000 */
[----:B------:R-:W-:Y:S01]  /*1a00*/  FADD R12, R12, R11 ;  /* 0x0000000b0c0c7221 */ /* 0x000fe20000000000 */
[----:B------:R2:W-:Y:S06]  /*1a10*/  STS [R24+0x400], R11 ;  /* 0x0004000b18007388 */ /* 0x0005ec0000000800 */
.L_x_29164:
[----:B------:R-:W-:Y:S05]  /*1a20*/  BSYNC.RECONVERGENT B1 ;  /* 0x0000000000017941 */ /* 0x000fea0003800200 */
.L_x_29163:
[----:B------:R-:W-:-:S04]  /*1a30*/  ISETP.GE.U32.AND P0, PT, R16, 0x180, PT ;  /* 0x000001801000780c */ /* 0x000fc80003f06070 */
[----:B------:R-:W-:-:S13]  /*1a40*/  ISETP.GE.U32.AND.EX P0, PT, R18, RZ, PT, P0 ;  /* 0x000000ff1200720c */ /* 0x000fda0003f06100 */
[----:B------:R-:W-:Y:S05]  /*1a50*/  @!P0 BRA `(.L_x_29162) ;  /* 0x0000000000e48947 */ /* 0x000fea0003800000 */
[----:B--2---:R-:W-:-:S05]  /*1a60*/  VIADD R11, R5, 0x40 ;  /* 0x00000040050b7836 */ /* 0x004fca0000000000 */
[----:B------:R-:W-:-:S07]  /*1a70*/  LEA R8, R0, R11, 0x18 ;  /* 0x0000000b00087211 */ /* 0x000fce00078ec0ff */
.L_x_29165:
[C---:B0--3--:R-:W-:Y:S01]  /*1a80*/  IMAD R10, R13.reuse, 0x4, R8 ;  /* 0x000000040d0a7824 */ /* 0x049fe200078e0208 */
[----:B------:R-:W-:Y:S01]  /*1a90*/  MOV R31, 0x3bbb989d ;  /* 0x3bbb989d001f7802 */ /* 0x000fe20000000f00 */
[----:B------:R-:W-:Y:S01]  /*1aa0*/  IMAD.MOV.U32 R36, RZ, RZ, 0x437c0000 ;  /* 0x437c0000ff247424 */ /* 0x000fe200078e00ff */
[----:B------:R-:W-:Y:S02]  /*1ab0*/  IADD3 R13, PT, PT, R13, 0x200, RZ ;  /* 0x000002000d0d7810 */ /* 0x000fe40007ffe0ff */
[----:B---3--:R-:W4:Y:S02]  /*1ac0*/  LDS R14, [R10] ;  /* 0x000000000a0e7984 */ /* 0x008f240000000800 */
[----:B------:R-:W-:Y:S02]  /*1ad0*/  ISETP.GE.U32.AND P0, PT, R13, UR4, PT ;  /* 0x000000040d007c0c */ /* 0x000fe4000bf06070 */
[----:B------:R-:W0:Y:S02]  /*1ae0*/  LDS R28, [R10+0x200] ;  /* 0x000200000a1c7984 */ /* 0x000e240000000800 */
[----:B------:R-:W-:-:S02]  /*1af0*/  ISETP.GE.U32.AND.EX P0, PT, RZ, UR5, PT, P0 ;  /* 0x00000005ff007c0c */ /* 0x000fc4000bf06100 */
[----:B------:R-:W2:Y:S04]  /*1b00*/  LDS R32, [R10+0x400] ;  /* 0x000400000a207984 */ /* 0x000ea80000000800 */
[----:B------:R-:W3:Y:S01]  /*1b10*/  LDS R34, [R10+0x600] ;  /* 0x000600000a227984 */ /* 0x000ee20000000800 */
[----:B----4-:R-:W-:-:S04]  /*1b20*/  FADD R15, -R9, R14 ;  /* 0x0000000e090f7221 */ /* 0x010fc80000000100 */
[----:B------:R-:W-:Y:S01]  /*1b30*/  FFMA.SAT R11, R15, R31, 0.5 ;  /* 0x3f0000000f0b7423 */ /* 0x000fe2000000201f */
[----:B0-----:R-:W-:-:S03]  /*1b40*/  FADD R27, -R9, R28 ;  /* 0x0000001c091b7221 */ /* 0x001fc60000000100 */
[-C--:B------:R-:W-:Y:S01]  /*1b50*/  FFMA.RM R11, R11, R36.reuse, 12582913 ;  /* 0x4b4000010b0b7423 */ /* 0x080fe20000004024 */
[-C--:B------:R-:W-:Y:S01]  /*1b60*/  FFMA.SAT R29, R27, R31.reuse, 0.5 ;  /* 0x3f0000001b1d7423 */ /* 0x080fe2000000201f */
[----:B--2---:R-:W-:Y:S02]  /*1b70*/  FADD R32, -R9, R32 ;  /* 0x0000002009207221 */ /* 0x004fe40000000100 */
[----:B------:R-:W-:Y:S01]  /*1b80*/  FADD R14, R11, -12583039 ;  /* 0xcb40007f0b0e7421 */ /* 0x000fe20000000000 */
[----:B---3--:R-:W-:Y:S01]  /*1b90*/  FADD R34, -R9, R34 ;  /* 0x0000002209227221 */ /* 0x008fe20000000100 */
[----:B------:R-:W-:Y:S02]  /*1ba0*/  IMAD.SHL.U32 R11, R11, 0x800000, RZ ;  /* 0x008000000b0b7824 */ /* 0x000fe400078e00ff */
[----:B------:R-:W-:Y:S01]  /*1bb0*/  FFMA R28, R15, 1.4426950216293334961, -R14 ;  /* 0x3fb8aa3b0f1c7823 */ /* 0x000fe2000000080e */
[----:B------:R-:W-:Y:S01]  /*1bc0*/  FFMA.RM R14, R29, R36, 12582913 ;  /* 0x4b4000011d0e7423 */ /* 0x000fe20000004024 */
[----:B------:R-:W-:-:S02]  /*1bd0*/  FFMA.SAT R29, R34, R31, 0.5 ;  /* 0x3f000000221d7423 */ /* 0x000fc4000000201f */
[----:B------:R-:W-:Y:S01]  /*1be0*/  FFMA R28, R15, 1.925963033500011079e-08, R28 ;  /* 0x32a570600f1c7823 */ /* 0x000fe2000000001c */
[----:B------:R-:W-:Y:S01]  /*1bf0*/  FADD R30, R14, -12583039 ;  /* 0xcb40007f0e1e7421 */ /* 0x000fe20000000000 */
[----:B------:R-:W-:Y:S01]  /*1c00*/  FFMA.SAT R15, R32, R31, 0.5 ;  /* 0x3f000000200f7423 */ /* 0x000fe2000000201f */
[-C--:B------:R-:W-:Y:S01]  /*1c10*/  FFMA.RM R29, R29, R36.reuse, 12582913 ;  /* 0x4b4000011d1d7423 */ /* 0x080fe20000004024 */
[----:B------:R-:W-:Y:S02]  /*1c20*/  IMAD.SHL.U32 R14, R14, 0x800000, RZ ;  /* 0x008000000e0e7824 */ /* 0x000fe400078e00ff */
[----:B------:R-:W-:Y:S01]  /*1c30*/  FFMA R30, R27, 1.4426950216293334961, -R30 ;  /* 0x3fb8aa3b1b1e7823 */ /* 0x000fe2000000081e */
[----:B------:R-:W0:Y:S01]  /*1c40*/  MUFU.EX2 R28, R28 ;  /* 0x0000001c001c7308 */ /* 0x000e220000000800 */
[C---:B------:R-:W-:Y:S01]  /*1c50*/  FADD R31, R29.reuse, -12583039 ;  /* 0xcb40007f1d1f7421 */ /* 0x040fe20000000000 */
[----:B------:R-:W-:Y:S02]  /*1c60*/  IMAD.SHL.U32 R29, R29, 0x800000, RZ ;  /* 0x008000001d1d7824 */ /* 0x000fe400078e00ff */
[----:B------:R-:W-:Y:S01]  /*1c70*/  FFMA R30, R27, 1.925963033500011079e-08, R30 ;  /* 0x32a570601b1e7823 */ /* 0x000fe2000000001e */
[----:B------:R-:W-:Y:S01]  /*1c80*/  FFMA.RM R27, R15, R36, 12582913 ;  /* 0x4b4000010f1b7423 */ /* 0x000fe20000004024 */
[----:B------:R-:W-:-:S03]  /*1c90*/  FFMA R31, R34, 1.4426950216293334961, -R31 ;  /* 0x3fb8aa3b221f7823 */ /* 0x000fc6000000081f */
[C---:B------:R-:W-:Y:S01]  /*1ca0*/  FADD R15, R27.reuse, -12583039 ;  /* 0xcb40007f1b0f7421 */ /* 0x040fe20000000000 */
[----:B------:R-:W-:Y:S01]  /*1cb0*/  FFMA R31, R34, 1.925963033500011079e-08, R31 ;  /* 0x32a57060221f7823 */ /* 0x000fe2000000001f */
[----:B------:R-:W-:Y:S02]  /*1cc0*/  IMAD.SHL.U32 R27, R27, 0x800000, RZ ;  /* 0x008000001b1b7824 */ /* 0x000fe400078e00ff */
[C---:B------:R-:W-:Y:S01]  /*1cd0*/  FFMA R15, R32.reuse, 1.4426950216293334961, -R15 ;  /* 0x3fb8aa3b200f7823 */ /* 0x040fe2000000080f */
[----:B------:R-:W2:Y:S03]  /*1ce0*/  MUFU.EX2 R34, R31 ;  /* 0x0000001f00227308 */ /* 0x000ea60000000800 */
[----:B------:R-:W-:Y:S01]  /*1cf0*/  FFMA R32, R32, 1.925963033500011079e-08, R15 ;  /* 0x32a5706020207823 */ /* 0x000fe2000000000f */
[----:B0-----:R-:W-:-:S04]  /*1d00*/  FMUL R11, R11, R28 ;  /* 0x0000001c0b0b7220 */ /* 0x001fc80000400000 */
[----:B------:R-:W0:Y:S01]  /*1d10*/  MUFU.EX2 R15, R30 ;  /* 0x0000001e000f7308 */ /* 0x000e220000000800 */
[----:B------:R3:W-:Y:S01]  /*1d20*/  STS [R10], R11 ;  /* 0x0000000b0a007388 */ /* 0x0007e20000000800 */
[----:B------:R-:W-:-:S06]  /*1d30*/  FADD R12, R11, R12 ;  /* 0x0000000c0b0c7221 */ /* 0x000fcc0000000000 */
[----:B------:R-:W4:Y:S01]  /*1d40*/  MUFU.EX2 R32, R32 ;  /* 0x0000002000207308 */ /* 0x000f220000000800 */
[----:B--2---:R-:W-:-:S05]  /*1d50*/  FMUL R29, R29, R34 ;  /* 0x000000221d1d7220 */ /* 0x004fca0000400000 */
[----:B------:R3:W-:Y:S01]  /*1d60*/  STS [R10+0x600], R29 ;  /* 0x0006001d0a007388 */ /* 0x0007e20000000800 */
[----:B0-----:R-:W-:-:S04]  /*1d70*/  FMUL R15, R14, R15 ;  /* 0x0000000f0e0f7220 */ /* 0x001fc80000400000 */
[----:B------:R-:W-:Y:S01]  /*1d80*/  FADD R12, R12, R15 ;  /* 0x0000000f0c0c7221 */ /* 0x000fe20000000000 */
[----:B------:R3:W-:Y:S01]  /*1d90*/  STS [R10+0x200], R15 ;  /* 0x0002000f0a007388 */ /* 0x0007e20000000800 */
[----:B----4-:R-:W-:-:S04]  /*1da0*/  FMUL R27, R27, R32 ;  /* 0x000000201b1b7220 */ /* 0x010fc80000400000 */
[----:B------:R-:W-:Y:S01]  /*1db0*/  FADD R12, R12, R27 ;  /* 0x0000001b0c0c7221 */ /* 0x000fe20000000000 */
[----:B------:R3:W-:Y:S03]  /*1dc0*/  STS [R10+0x400], R27 ;  /* 0x0004001b0a007388 */ /* 0x0007e60000000800 */
[----:B------:R-:W-:Y:S01]  /*1dd0*/  FADD R12, R12, R29 ;  /* 0x0000001d0c0c7221 */ /* 0x000fe20000000000 */
[----:B------:R-:W-:Y:S06]  /*1de0*/  @!P0 BRA `(.L_x_29165) ;  /* 0xfffffffc00248947 */ /* 0x000fec000383ffff */
.L_x_29162:
[----:B------:R-:W-:Y:S05]  /*1df0*/  BSYNC.RECONVERGENT B0 ;  /* 0x0000000000007941 */ /* 0x000fea0003800200 */
.L_x_29161:
[----:B------:R-:W5:Y:S01]  /*1e00*/  SHFL.DOWN PT, R8, R12, 0x1, 0x1f ;  /* 0x08201f000c087f89 */ /* 0x000f6200000e0000 */
[----:B------:R-:W-:Y:S01]  /*1e10*/  ISETP.GT.AND P0, PT, R26, 0xf, PT ;  /* 0x0000000f1a00780c */ /* 0x000fe20003f04270 */
[----:B------:R-:W-:Y:S01]  /*1e20*/  @P5 VIADD R5, R5, 0x1c ;  /* 0x0000001c05055836 */ /* 0x000fe20000000000 */
[----:B----4-:R-:W-:Y:S01]  /*1e30*/  @P5 SHF.R.U32.HI R9, RZ, 0x3, R2 ;  /* 0x00000003ff095819 */ /* 0x010fe20000011602 */
[----:B------:R-:W4:Y:S01]  /*1e40*/  LDCU.64 UR8, c[0x0][0x3a0] ;  /* 0x00007400ff0877ac */ /* 0x000f220008000a00 */
[----:B------:R-:W-:Y:S02]  /*1e50*/  BSSY.RECONVERGENT B0, `(.L_x_29166) ;  /* 0x0000167000007945 */ /* 0x000fe40003800200 */
[----:B------:R-:W-:Y:S01]  /*1e60*/  @P5 LEA R5, R0, R5, 0x18 ;  /* 0x0000000500055211 */ /* 0x000fe200078ec0ff */
[----:B------:R-:W0:Y:S01]  /*1e70*/  LDCU.128 UR12, c[0x0][0x3a0] ;  /* 0x00007400ff0c77ac */ /* 0x000e220008000c00 */
[----:B------:R-:W-:-:S05]  /*1e80*/  @P5 LOP3.LUT R0, R9, 0x7c, RZ, 0xc0, !PT ;  /* 0x0000007c09005812 */ /* 0x000fca00078ec0ff */
[----:B------:R-:W-:Y:S02]  /*1e90*/  @P5 IMAD.IADD R5, R0, 0x1, R5 ;  /* 0x0000000100055824 */ /* 0x000fe400078e0205 */
[----:B-----5:R-:W-:-:S05]  /*1ea0*/  @!P1 FADD R12, R8, R12 ;  /* 0x0000000c080c9221 */ /* 0x020fca0000000000 */
[----:B------:R-:W5:Y:S02]  /*1eb0*/  SHFL.DOWN PT, R8, R12, 0x2, 0x1f ;  /* 0x08401f000c087f89 */ /* 0x000f6400000e0000 */
[----:B-----5:R-:W-:-:S05]  /*1ec0*/  @!P2 FADD R12, R12, R8 ;  /* 0x000000080c0ca221 */ /* 0x020fca0000000000 */
[----:B------:R-:W5:Y:S02]  /*1ed0*/  SHFL.DOWN PT, R8, R12, 0x4, 0x1f ;  /* 0x08801f000c087f89 */ /* 0x000f6400000e0000 */
[----:B-----5:R-:W-:-:S05]  /*1ee0*/  @!P3 FADD R12, R12, R8 ;  /* 0x000000080c0cb221 */ /* 0x020fca0000000000 */
[----:B------:R-:W5:Y:S02]  /*1ef0*/  SHFL.DOWN PT, R8, R12, 0x8, 0x1f ;  /* 0x09001f000c087f89 */ /* 0x000f6400000e0000 */
[----:B-----5:R-:W-:-:S05]  /*1f00*/  @!P4 FADD R12, R12, R8 ;  /* 0x000000080c0cc221 */ /* 0x020fca0000000000 */
[----:B------:R-:W5:Y:S02]  /*1f10*/  SHFL.DOWN PT, R8, R12, 0x10, 0x1f ;  /* 0x0a001f000c087f89 */ /* 0x000f6400000e0000 */
[----:B-----5:R-:W-:Y:S01]  /*1f20*/  @!P0 FADD R12, R12, R8 ;  /* 0x000000080c0c8221 */ /* 0x020fe20000000000 */
[----:B------:R-:W-:-:S04]  /*1f30*/  ISETP.GE.AND P0, PT, R2, R17, PT ;  /* 0x000000110200720c */ /* 0x000fc80003f06270 */
[----:B------:R-:W-:Y:S01]  /*1f40*/  @P5 STS [R5+0x4], R12 ;  /* 0x0000040c05005388 */ /* 0x000fe20000000800 */
[----:B------:R-:W-:Y:S06]  /*1f50*/  BAR.SYNC.DEFER_BLOCKING 0x0 ;  /* 0x0000000000007b1d */ /* 0x000fec0000010000 */
[----:B0-23--:R-:W0:Y:S02]  /*1f60*/  @!P6 LDS.128 R8, [R3+0x20] ;  /* 0x000020000308e984 */ /* 0x00de240000000c00 */
[----:B0-----:R-:W-:-:S04]  /*1f70*/  @!P6 FADD R9, R12, R9 ;  /* 0x000000090c09e221 */ /* 0x001fc80000000000 */
[----:B------:R-:W-:-:S04]  /*1f80*/  @!P6 FADD R10, R9, R10 ;  /* 0x0000000a090ae221 */ /* 0x000fc80000000000 */
[----:B------:R-:W-:-:S05]  /*1f90*/  @!P6 FADD R10, R10, R11 ;  /* 0x0000000b0a0ae221 */ /* 0x000fca0000000000 */
[----:B------:R0:W-:Y:S01]  /*1fa0*/  @!P6 STS [R3+0x34], R10 ;  /* 0x0000340a0300e388 */ /* 0x0001e20000000800 */
[----:B------:R-:W-:Y:S06]  /*1fb0*/  BAR.SYNC.DEFER_BLOCKING 0x0 ;  /* 0x0000000000007b1d */ /* 0x000fec0000010000 */
[----:B----4-:R-:W-:Y:S05]  /*1fc0*/  @P0 BRA `(.L_x_29167) ;  /* 0x00000014003c0947 */ /* 0x010fea0003800000 */
[----:B0-----:R-:W0:Y:S01]  /*1fd0*/  LDS R3, [R3+0x34] ;  /* 0x0000340003037984 */ /* 0x001e220000000800 */
[----:B------:R-:W-:Y:S01]  /*1fe0*/  ISETP.NE.AND P0, PT, R25, RZ, PT ;  /* 0x000000ff1900720c */ /* 0x000fe20003f05270 */
[----:B------:R-:W-:Y:S01]  /*1ff0*/  BSSY.RECONVERGENT B3, `(.L_x_29168) ;  /* 0x000008f000037945 */ /* 0x000fe20003800200 */
[----:B------:R-:W-:-:S11]  /*2000*/  IMAD.MOV.U32 R30, RZ, RZ, R2 ;  /* 0x000000ffff1e7224 */ /* 0x000fd600078e0002 */
[----:B------:R-:W-:Y:S05]  /*2010*/  @!P0 BRA `(.L_x_29169) ;  /* 0x0000000800308947 */ /* 0x000fea0003800000 */
[----:B------:R-:W2:Y:S01]  /*2020*/  LDS R0, [R24] ;  /* 0x0000000018007984 */ /* 0x000ea20000000800 */
[----:B0-----:R-:W0:Y:S01]  /*2030*/  MUFU.RCP R8, R3 ;  /* 0x0000000300087308 */ /* 0x001e220000001000 */
[----:B------:R-:W-:Y:S01]  /*2040*/  BSSY.RECONVERGENT B4, `(.L_x_29170) ;  /* 0x000000b000047945 */ /* 0x000fe20003800200 */
[----:B0-----:R-:W-:-:S04]  /*2050*/  FFMA R5, -R3, R8, 1 ;  /* 0x3f80000003057423 */ /* 0x001fc80000000108 */
[----:B------:R-:W-:Y:S02]  /*2060*/  FFMA R5, R8, R5, R8 ;  /* 0x0000000508057223 */ /* 0x000fe40000000008 */
[----:B--2---:R-:W0:Y:S02]  /*2070*/  FCHK P0, R0, R3 ;  /* 0x0000000300007302 */ /* 0x004e240000000000 */
[----:B------:R-:W-:-:S04]  /*2080*/  FFMA R10, R0, R5, RZ ;  /* 0x00000005000a7223 */ /* 0x000fc800000000ff */
[----:B------:R-:W-:-:S04]  /*2090*/  FFMA R8, -R3, R10, R0 ;  /* 0x0000000a03087223 */ /* 0x000fc80000000100 */
[----:B------:R-:W-:Y:S01]  /*20a0*/  FFMA R10, R5, R8, R10 ;  /* 0x00000008050a7223 */ /* 0x000fe2000000000a */
[----:B0-----:R-:W-:Y:S06]  /*20b0*/  @!P0 BRA `(.L_x_29171) ;  /* 0x00000000000c8947 */ /* 0x001fec0003800000 */
[----:B------:R-:W-:-:S07]  /*20c0*/  MOV R28, 0x20e0 ;  /* 0x000020e0001c7802 */ /* 0x000fce0000000f00 */
[----:B-1----:R-:W-:Y:S05]  /*20d0*/  CALL.REL.NOINC `($__internal_475_$__cuda_sm3x_div_rn_noftz_f32_slowpath) ;  /* 0x00000014009c7944 */ /* 0x002fea0003c00000 */
[----:B------:R-:W-:-:S07]  /*20e0*/  IMAD.MOV.U32 R10, RZ, RZ, R13 ;  /* 0x000000ffff0a7224 */ /* 0x000fce00078e000d */
.L_x_29171:
[----:B------:R-:W-:Y:S05]  /*20f0*/  BSYNC.RECONVERGENT B4 ;  /* 0x0000000000047941 */ /* 0x000fea0003800200 */
.L_x_29170:
        /* <DEDUP_REMOVED lines=13> */
[----:B-1----:R-:W-:Y:S05]  /*21d0*/  CALL.REL.NOINC `($__internal_475_$__cuda_sm3x_div_rn_noftz_f32_slowpath) ;  /* 0x00000014005c7944 */ /* 0x002fea0003c00000 */
[----:B------:R-:W-:-:S07]  /*21e0*/  IMAD.MOV.U32 R11, RZ, RZ, R13 ;  /* 0x000000ffff0b7224 */ /* 0x000fce00078e000d */
.L_x_29173:
[----:B------:R-:W-:Y:S05]  /*21f0*/  BSYNC.RECONVERGENT B4 ;  /* 0x0000000000047941 */ /* 0x000fea0003800200 */
.L_x_29172:
        /* <DEDUP_REMOVED lines=32> */
[----:B------:R-:W-:Y:S05]  /*2400*/  CALL.REL.NOINC `($__internal_475_$__cuda_sm3x_div_rn_noftz_f32_slowpath) ;  /* 0x0000001000d07944 */ /* 0x000fea0003c00000 */
[----:B------:R-:W-:-:S07]  /*2410*/  IMAD.MOV.U32 R10, RZ, RZ, R13 ;  /* 0x000000ffff0a7224 */ /* 0x000fce00078e000d */
.L_x_29175:
[----:B------:R-:W-:Y:S05]  /*2420*/  BSYNC.RECONVERGENT B4 ;  /* 0x0000000000047941 */ /* 0x000fea0003800200 */
.L_x_29174:
        /* <DEDUP_REMOVED lines=14> */
.L_x_29177:
[----:B------:R-:W-:Y:S05]  /*2510*/  BSYNC.RECONVERGENT B4 ;  /* 0x0000000000047941 */ /* 0x000fea0003800200 */
.L_x_29176:
        /* <DEDUP_REMOVED lines=30> */
.L_x_29179:
[----:B------:R-:W-:Y:S05]  /*2700*/  BSYNC.RECONVERGENT B4 ;  /* 0x0000000000047941 */ /* 0x000fea0003800200 */
.L_x_29178:
        /* <DEDUP_REMOVED lines=12> */
[----:B------:R-:W-:Y:S05]  /*27d0*/  CALL.REL.NOINC `($__internal_475_$__cuda_sm3x_div_rn_noftz_f32_slowpath) ;  /* 0x0000000c00dc7944 */ /* 0x000fea0003c00000 */
[----:B------:R-:W-:-:S07]  /*27e0*/  IMAD.MOV.U32 R11, RZ, RZ, R13 ;  /* 0x000000ffff0b7224 */ /* 0x000fce00078e000d */
.L_x_29181:
[----:B------:R-:W-:Y:S05]  /*27f0*/  BSYNC.RECONVERGENT B4 ;  /* 0x0000000000047941 */ /* 0x000fea0003800200 */
.L_x_29180:
        /* <DEDUP_REMOVED lines=14> */
.L_x_29169:
[----:B------:R-:W-:Y:S05]  /*28e0*/  BSYNC.RECONVERGENT B3 ;  /* 0x0000000000037941 */ /* 0x000fea0003800200 */
.L_x_29168:
[----:B------:R-:W-:-:S13]  /*28f0*/  ISETP.GE.U32.AND P0, PT, R19, 0x180, PT ;  /* 0x000001801300780c */ /* 0x000fda0003f06070 */
[----:B------:R-:W-:Y:S05]  /*2900*/  @!P0 BRA `(.L_x_29167) ;  /* 0x0000000800ec8947 */ /* 0x000fea0003800000 */
.L_x_29198:
        /* <DEDUP_REMOVED lines=16> */
[----:B------:R-:W-:-:S07]  /*2a10*/  MOV R28, 0x2a30 ;  /* 0x00002a30001c7802 */ /* 0x000fce0000000f00 */
[----:B-123--:R-:W-:Y:S05]  /*2a20*/  CALL.REL.NOINC `($__internal_475_$__cuda_sm3x_div_rn_noftz_f32_slowpath) ;  /* 0x0000000c00487944 */ /* 0x00efea0003c00000 */
[----:B------:R-:W-:-:S07]  /*2a30*/  IMAD.MOV.U32 R12, RZ, RZ, R13 ;  /* 0x000000ffff0c7224 */ /* 0x000fce00078e000d */
.L_x_29183:
[----:B------:R-:W-:Y:S05]  /*2a40*/  BSYNC.RECONVERGENT B3 ;  /* 0x0000000000037941 */ /* 0x000fea0003800200 */
.L_x_29182:
[----:B------:R-:W-:Y:S01]  /*2a50*/  IMAD R5, R17, 0x4, R32 ;  /* 0x0000000411057824 */ /* 0x000fe200078e0220 */
[----:B------:R-:W0:Y:S01]  /*2a60*/  MUFU.RCP R0, R3 ;  /* 0x0000000300007308 */ /* 0x000e220000001000 */
[----:B------:R-:W-:Y:S03]  /*2a70*/  BSSY.RECONVERGENT B3, `(.L_x_29184) ;  /* 0x000000c000037945 */ /* 0x000fe60003800200 */
[----:B--23--:R-:W2:Y:S01]  /*2a80*/  LDS R10, [R5] ;  /* 0x00000000050a7984 */ /* 0x00cea20000000800 */
        /* <DEDUP_REMOVED lines=9> */
[----:B-1----:R-:W-:Y:S05]  /*2b20*/  CALL.REL.NOINC `($__internal_475_$__cuda_sm3x_div_rn_noftz_f32_slowpath) ;  /* 0x0000000c00087944 */ /* 0x002fea0003c00000 */
.L_x_29185:
[----:B------:R-:W-:Y:S05]  /*2b30*/  BSYNC.RECONVERGENT B3 ;  /* 0x0000000000037941 */ /* 0x000fea0003800200 */
.L_x_29184:
        /* <DEDUP_REMOVED lines=28> */
[----:B------:R-:W-:Y:S05]  /*2d00*/  CALL.REL.NOINC `($__internal_475_$__cuda_sm3x_div_rn_noftz_f32_slowpath) ;  /* 0x0000000800907944 */ /* 0x000fea0003c00000 */
[----:B------:R-:W-:-:S07]  /*2d10*/  IMAD.MOV.U32 R14, RZ, RZ, R13 ;  /* 0x000000ffff0e7224 */ /* 0x000fce00078e000d */
.L_x_29187:
[----:B------:R-:W-:Y:S05]  /*2d20*/  BSYNC.RECONVERGENT B3 ;  /* 0x0000000000037941 */ /* 0x000fea0003800200 */
.L_x_29186:
        /* <DEDUP_REMOVED lines=13> */
[----:B------:R-:W-:-:S07]  /*2e00*/  MOV R15, R13 ;  /* 0x0000000d000f7202 */ /* 0x000fce0000000f00 */
.L_x_29189:
[----:B------:R-:W-:Y:S05]  /*2e10*/  BSYNC.RECONVERGENT B3 ;  /* 0x0000000000037941 */ /* 0x000fea0003800200 */
.L_x_29188:
        /* <DEDUP_REMOVED lines=24> */
[----:B------:R-:W-:Y:S05]  /*2fa0*/  CALL.REL.NOINC `($__internal_475_$__cuda_sm3x_div_rn_noftz_f32_slowpath) ;  /* 0x0000000400e87944 */ /* 0x000fea0003c00000 */
[----:B------:R-:W-:-:S07]  /*2fb0*/  IMAD.MOV.U32 R10, RZ, RZ, R13 ;  /* 0x000000ffff0a7224 */ /* 0x000fce00078e000d */
.L_x_29191:
[----:B------:R-:W-:Y:S05]  /*2fc0*/  BSYNC.RECONVERGENT B3 ;  /* 0x0000000000037941 */ /* 0x000fea0003800200 */
.L_x_29190:
        /* <DEDUP_REMOVED lines=14> */
.L_x_29193:
[----:B------:R-:W-:Y:S05]  /*30b0*/  BSYNC.RECONVERGENT B3 ;  /* 0x0000000000037941 */ /* 0x000fea0003800200 */
.L_x_29192:
        /* <DEDUP_REMOVED lines=30> */
.L_x_29195:
[----:B------:R-:W-:Y:S05]  /*32a0*/  BSYNC.RECONVERGENT B3 ;  /* 0x0000000000037941 */ /* 0x000fea0003800200 */
.L_x_29194:
        /* <DEDUP_REMOVED lines=13> */
.L_x_29197:
[----:B------:R-:W-:Y:S05]  /*3380*/  BSYNC.RECONVERGENT B3 ;  /* 0x0000000000037941 */ /* 0x000fea0003800200 */
.L_x_29196:
        /* <DEDUP_REMOVED lines=19> */
.L_x_29167:
[----:B------:R-:W-:Y:S05]  /*34c0*/  BSYNC.RECONVERGENT B0 ;  /* 0x0000000000007941 */ /* 0x000fea0003800200 */
.L_x_29166:
[----:B------:R-:W5:Y:S01]  /*34d0*/  LDCU.64 UR4, c[0x0][0x3b0] ;  /* 0x00007600ff0477ac */ /* 0x000f620008000a00 */
[----:B------:R-:W-:-:S05]  /*34e0*/  IADD3 R21, P0, PT, R4, R21, RZ ;  /* 0x0000001504157210 */ /* 0x000fca0007f1e0ff */
[----:B------:R-:W-:Y:S01]  /*34f0*/  IMAD.X R23, RZ, RZ, R23, P0 ;  /* 0x000000ffff177224 */ /* 0x000fe200000e0617 */
[----:B-----5:R-:W-:-:S04]  /*3500*/  ISETP.GE.U32.AND P0, PT, R21, UR4, PT ;  /* 0x0000000415007c0c */ /* 0x020fc8000bf06070 */
[----:B------:R-:W-:-:S13]  /*3510*/  ISETP.GE.AND.EX P0, PT, R23, UR5, PT, P0 ;  /* 0x0000000517007c0c */ /* 0x000fda000bf06300 */
[----:B------:R-:W-:Y:S05]  /*3520*/  @!P0 BRA `(.L_x_29199) ;  /* 0xffffffcc007c8947 */ /* 0x000fea000383ffff */
[----:B------:R-:W-:Y:S05]  /*3530*/  EXIT ;  /* 0x000000000000794d */ /* 0x000fea0003800000 */
.L_x_29159:
[----:B------:R-:W-:Y:S02]  /*3540*/  HFMA2 R12, -RZ, RZ, 0, 5.9604644775390625e-08 ;  /* 0x00000001ff0c7431 */ /* 0x000fe400000001ff */
[----:B------:R-:W-:Y:S02]  /*3550*/  IMAD.MOV.U32 R13, RZ, RZ, R5 ;  /* 0x000000ffff0d7224 */ /* 0x000fe400078e0005 */
[----:B------:R-:W-:Y:S02]  /*3560*/  IMAD.MOV.U32 R11, RZ, RZ, 0x1f ;  /* 0x0000001fff0b7424 */ /* 0x000fe400078e00ff */
[----:B------:R-:W-:-:S07]  /*3570*/  IMAD.MOV.U32 R15, RZ, RZ, -0x1 ;  /* 0xffffffffff0f7424 */ /* 0x000fce00078e00ff */
[----:B01----:R-:W-:Y:S05]  /*3580*/  WARPSYNC.COLLECTIVE R15, `(.L_x_29200) ;  /* 0x000000000f087348 */ /* 0x003fea0003c00000 */
[----:B------:R2:W3:Y:S02]  /*3590*/  SHFL.DOWN P6, R14, R13, R12, R11 ;  /* 0x0800000c0d0e7389 */ /* 0x0004e400000c000b */
[----:B0123--:R-:W-:Y:S05]  /*35a0*/  ENDCOLLECTIVE ;  /* 0x000000000000791b */ /* 0x00ffea0003800000 */
.L_x_29200:
[----:B------:R-:W-:Y:S01]  /*35b0*/  IMAD.MOV.U32 R12, RZ, RZ, 0x2 ;  /* 0x00000002ff0c7424 */ /* 0x000fe200078e00ff */
[----:B------:R-:W-:-:S05]  /*35c0*/  @!P1 FMNMX R5, R14, R5, !PT ;  /* 0x000000050e059209 */ /* 0x000fca0007800000 */
[----:B------:R-:W-:-:S07]  /*35d0*/  IMAD.MOV.U32 R13, RZ, RZ, R5 ;  /* 0x000000ffff0d7224 */ /* 0x000fce00078e0005 */
[----:B------:R-:W-:Y:S05]  /*35e0*/  WARPSYNC.COLLECTIVE R15, `(.L_x_29201) ;  /* 0x000000000f087348 */ /* 0x000fea0003c00000 */
[----:B------:R0:W1:Y:S02]  /*35f0*/  SHFL.DOWN P6, R14, R13, R12, R11 ;  /* 0x0800000c0d0e7389 */ /* 0x00006400000c000b */
[----:B01----:R-:W-:Y:S05]  /*3600*/  ENDCOLLECTIVE ;  /* 0x000000000000791b */ /* 0x003fea0003800000 */
.L_x_29201:
[----:B------:R-:W-:Y:S02]  /*3610*/  MOV R12, 0x4 ;  /* 0x00000004000c7802 */ /* 0x000fe40000000f00 */
[----:B------:R-:W-:-:S05]  /*3620*/  @!P2 FMNMX R5, R5, R14, !PT ;  /* 0x0000000e0505a209 */ /* 0x000fca0007800000 */
[----:B------:R-:W-:-:S07]  /*3630*/  IMAD.MOV.U32 R13, RZ, RZ, R5 ;  /* 0x000000ffff0d7224 */ /* 0x000fce00078e0005 */
[----:B------:R-:W-:Y:S05]  /*3640*/  WARPSYNC.COLLECTIVE R15, `(.L_x_29202) ;  /* 0x000000000f087348 */ /* 0x000fea0003c00000 */
[----:B------:R0:W1:Y:S02]  /*3650*/  SHFL.DOWN P6, R14, R13, R12, R11 ;  /* 0x0800000c0d0e7389 */ /* 0x00006400000c000b */
[----:B01----:R-:W-:Y:S05]  /*3660*/  ENDCOLLECTIVE ;  /* 0x000000000000791b */ /* 0x003fea0003800000 */
.L_x_29202:
[----:B------:R-:W-:Y:S01]  /*3670*/  IMAD.MOV.U32 R12, RZ, RZ, 0x8 ;  /* 0x00000008ff0c7424 */ /* 0x000fe200078e00ff */
[----:B------:R-:W-:-:S05]  /*3680*/  @!P3 FMNMX R5, R5, R14, !PT ;  /* 0x0000000e0505b209 */ /* 0x000fca0007800000 */
[----:B------:R-:W-:-:S07]  /*3690*/  IMAD.MOV.U32 R13, RZ, RZ, R5 ;  /* 0x000000ffff0d7224 */ /* 0x000fce00078e0005 */
[----:B------:R-:W-:Y:S05]  /*36a0*/  WARPSYNC.COLLECTIVE R15, `(.L_x_29203) ;  /* 0x000000000f087348 */ /* 0x000fea0003c00000 */
[----:B------:R0:W1:Y:S02]  /*36b0*/  SHFL.DOWN P6, R14, R13, R12, R11 ;  /* 0x0800000c0d0e7389 */ /* 0x00006400000c000b */
[----:B01----:R-:W-:Y:S05]  /*36c0*/  ENDCOLLECTIVE ;  /* 0x000000000000791b */ /* 0x003fea0003800000 */
.L_x_29203:
[----:B------:R-:W-:Y:S01]  /*36d0*/  IMAD.MOV.U32 R12, RZ, RZ, 0x10 ;  /* 0x00000010ff0c7424 */ /* 0x000fe200078e00ff */
[----:B------:R-:W-:-:S04]  /*36e0*/  FMNMX R3, R5, R14, !PT ;  /* 0x0000000e05037209 */ /* 0x000fc80007800000 */
[----:B------:R-:W-:-:S05]  /*36f0*/  FSEL R0, R5, R3, P4 ;  /* 0x0000000305007208 */ /* 0x000fca0002000000 */
[----:B------:R-:W-:-:S07]  /*3700*/  IMAD.MOV.U32 R13, RZ, RZ, R0 ;  /* 0x000000ffff0d7224 */ /* 0x000fce00078e0000 */
[----:B------:R-:W-:Y:S05]  /*3710*/  WARPSYNC.COLLECTIVE R15, `(.L_x_29204) ;  /* 0x000000000f087348 */ /* 0x000fea0003c00000 */
[----:B------:R0:W1:Y:S02]  /*3720*/  SHFL.DOWN P6, R14, R13, R12, R11 ;  /* 0x0800000c0d0e7389 */ /* 0x00006400000c000b */
[----:B01----:R-:W-:Y:S05]  /*3730*/  ENDCOLLECTIVE ;  /* 0x000000000000791b */ /* 0x003fea0003800000 */
.L_x_29204:
[----:B------:R-:W-:Y:S05]  /*3740*/  BRA `(.L_x_29205) ;  /* 0xffffffdc005c7947 */ /* 0x000fea000383ffff */
        .weak           $__internal_475_$__cuda_sm3x_div_rn_noftz_f32_slowpath
        .type           $__internal_475_$__cuda_sm3x_div_rn_noftz_f32_slowpath,@function
        .size           $__internal_475_$__cuda_sm3x_div_rn_noftz_f32_slowpath,(.L_x_37852 - $__internal_475_$__cuda_sm3x_div_rn_noftz_f32_slowpath)
$__internal_475_$__cuda_sm3x_div_rn_noftz_f32_slowpath:
        /* <DEDUP_REMOVED lines=35> */
.L_x_29207:
        /* <DEDUP_REMOVED lines=51> */
.L_x_29214:
[----:B------:R-:W-:-:S04]  /*3cb0*/  LOP3.LUT R29, R29, 0x80000000, RZ, 0xc0, !PT ;  /* 0x800000001d1d7812 */ /* 0x000fc800078ec0ff */
[----:B------:R-:W-:Y:S01]  /*3cc0*/  LOP3.LUT R29, R29, 0x7f800000, RZ, 0xfc, !PT ;  /* 0x7f8000001d1d7812 */ /* 0x000fe200078efcff */
[----:B------:R-:W-:Y:S06]  /*3cd0*/  BRA `(.L_x_29215) ;  /* 0x0000000000047947 */ /* 0x000fec0003800000 */
.L_x_29213:
[----:B------:R-:W-:-:S07]  /*3ce0*/  IMAD R29, R34, 0x800000, R29 ;  /* 0x00800000221d7824 */ /* 0x000fce00078e021d */
.L_x_29215:
[----:B------:R-:W-:Y:S05]  /*3cf0*/  BSYNC.RECONVERGENT B2 ;  /* 0x0000000000027941 */ /* 0x000fea0003800200 */
.L_x_29212:
[----:B------:R-:W-:Y:S05]  /*3d00*/  BRA `(.L_x_29216) ;  /* 0x0000000000207947 */ /* 0x000fea0003800000 */
.L_x_29211:
[----:B------:R-:W-:-:S04]  /*3d10*/  LOP3.LUT R29, R29, 0x80000000, R0, 0x48, !PT ;  /* 0x800000001d1d7812 */ /* 0x000fc800078e4800 */
[----:B------:R-:W-:Y:S01]  /*3d20*/  LOP3.LUT R29, R29, 0x7f800000, RZ, 0xfc, !PT ;  /* 0x7f8000001d1d7812 */ /* 0x000fe200078efcff */
[----:B------:R-:W-:Y:S06]  /*3d30*/  BRA `(.L_x_29216) ;  /* 0x0000000000147947 */ /* 0x000fec0003800000 */
.L_x_29210:
[----:B------:R-:W-:Y:S01]  /*3d40*/  LOP3.LUT R29, R29, 0x80000000, R0, 0x48, !PT ;  /* 0x800000001d1d7812 */ /* 0x000fe200078e4800 */
[----:B------:R-:W-:Y:S06]  /*3d50*/  BRA `(.L_x_29216) ;  /* 0x00000000000c7947 */ /* 0x000fec0003800000 */
.L_x_29209:
[----:B------:R-:W0:Y:S01]  /*3d60*/  MUFU.RSQ R29, -QNAN ;  /* 0xffc00000001d7908 */ /* 0x000e220000001400 */
[----:B------:R-:W-:Y:S05]  /*3d70*/  BRA `(.L_x_29216) ;  /* 0x0000000000047947 */ /* 0x000fea0003800000 */
.L_x_29208:
[----:B------:R-:W-:-:S07]  /*3d80*/  FADD.FTZ R29, R0, R3 ;  /* 0x00000003001d7221 */ /* 0x000fce0000010000 */
.L_x_29216:
[----:B------:R-:W-:Y:S05]  /*3d90*/  BSYNC.RECONVERGENT B1 ;  /* 0x0000000000017941 */ /* 0x000fea0003800200 */
.L_x_29206:
[----:B0-----:R-:W-:Y:S02]  /*3da0*/  IMAD.MOV.U32 R13, RZ, RZ, R29 ;  /* 0x000000ffff0d7224 */ /* 0x001fe400078e001d */
[----:B------:R-:W-:-:S04]  /*3db0*/  IMAD.MOV.U32 R29, RZ, RZ, 0x0 ;  /* 0x00000000ff1d7424 */ /* 0x000fc800078e00ff */
[----:B------:R-:W-:Y:S05]  /*3dc0*/  RET.REL.NODEC R28 `(_Z20SoftmaxBlockSMemImplI24ElementwiseScaleMaskLoadIffbE11DirectStoreIffEfLi2ELi128EL9Algorithm0EEvT_T0_ll) ;  /* 0xffffffc01c8c7950 */ /* 0x000fea0003c3ffff */
.L_x_29217:
        /* <DEDUP_REMOVED lines=11> */
.L_x_37852:


//--------------------- .text._Z15SoftmaxWarpImplI24ElementwiseScaleMaskLoadIffbE11DirectStoreIffEfLi1ELi32ELi32ELi1ELb1EL9Algorithm0EEvT_T0_ll --------------------------
	.section	.text._Z15SoftmaxWarpImplI24ElementwiseScaleMaskLoadIffbE11DirectStoreIffEfLi1ELi32ELi32ELi1ELb1EL9Algorithm0EEvT_T0_ll,"ax",@progbits
	.align	128
        .global         _Z15SoftmaxWarpImplI24ElementwiseScaleMaskLoadIffbE11DirectStoreIffEfLi1ELi32ELi32ELi1ELb1EL9Algorithm0EEvT_T0_ll
        .type           _Z15SoftmaxWarpImplI24ElementwiseScaleMaskLoadIffbE11DirectStoreIffEfLi1ELi32ELi32ELi1ELb1EL9Algorithm0EEvT_T0_ll,@function
        .size           _Z15SoftmaxWarpImplI24ElementwiseScaleMaskLoadIffbE11DirectStoreIffEfLi1ELi32ELi32ELi1ELb1EL9Algorithm0EEvT_T0_ll,(.L_x_37853 - _Z15SoftmaxWarpImplI24ElementwiseScaleMaskLoadIffbE11DirectStoreIffEfLi1ELi32ELi32ELi1ELb1EL9Algorithm0EEvT_T0_ll)
        .other          _Z15SoftmaxWarpImplI24ElementwiseScaleMaskLoadIffbE11DirectStoreIffEfLi1ELi32ELi32ELi1ELb1EL9Algorithm0EEvT_T0_ll,@"STO_CUDA_ENTRY STV_DEFAULT"
_Z15SoftmaxWarpImplI24ElementwiseScaleMaskLoadIffbE11DirectStoreIffEfLi1ELi32ELi32ELi1ELb1EL9Algorithm0EEvT_T0_ll:
.text._Z15SoftmaxWarpImplI24ElementwiseScaleMaskLoadIffbE11DirectStoreIffEfLi1ELi32ELi32ELi1ELb1EL9Algorithm0EEvT_T0_ll:
[----:B------:R-:W0:Y:S01]  /*0000*/  LDC R1, c[0x0][0x37c] ;  /* 0x0000df00ff017b82 */ /* 0x000e220000000800 */
[----:B------:R-:W1:Y:S01]  /*0010*/  LDCU.64 UR4, c[0x0][0x3b8] ;  /* 0x00007700ff0477ac */ /* 0x000e620008000a00 */
[----:B------:R-:W2:Y:S01]  /*0020*/  LDCU.64 UR44, c[0x0][0x3b8] ;  /* 0x00007700ff2c77ac */ /* 0x000ea20008000a00 */
        /* <DEDUP_REMOVED lines=23> */
.L_x_29218:
        /* <DEDUP_REMOVED lines=16> */
[C---:B------:R-:W-:Y:S02]  /*02a0*/  IADD3 R49, PT, PT, R44.reuse, 0xc0, RZ ;  /* 0x000000c02c317810 */ /* 0x040fe40007ffe0ff */
[C---:B------:R-:W-:Y:S02]  /*02b0*/  IADD3 R50, PT, PT, R44.reuse, 0xe0, RZ ;  /* 0x000000e02c327810 */ /* 0x040fe40007ffe0ff */
[----:B------:R-:W-:-:S02]  /*02c0*/  IADD3 R51, PT, PT, R44, 0x280, RZ ;  /* 0x000002802c337810 */ /* 0x000fc40007ffe0ff */
[C---:B------:R-:W-:Y:S02]  /*02d0*/  IADD3 R52, PT, PT, R44.reuse, 0x2a0, RZ ;  /* 0x000002a02c347810 */ /* 0x040fe40007ffe0ff */
[C---:B------:R-:W-:Y:S02]  /*02e0*/  IADD3 R54, PT, PT, R44.reuse, 0x2e0, RZ ;  /* 0x000002e02c367810 */ /* 0x040fe40007ffe0ff */
[C---:B------:R-:W-:Y:S02]  /*02f0*/  IADD3 R55, PT, PT, R44.reuse, 0x300, RZ ;  /* 0x000003002c377810 */ /* 0x040fe40007ffe0ff */
        /* <DEDUP_REMOVED lines=10> */
[----:B-1----:R-:W-:-:S07]  /*03a0*/  IADD3 R11, PT, PT, R44, 0x120, RZ ;  /* 0x000001202c0b7810 */ /* 0x002fce0007ffe0ff */
.L_x_29285:
[----:B------:R-:W-:Y:S01]  /*03b0*/  ISETP.GE.U32.AND P0, PT, R44, UR44, PT ;  /* 0x0000002c2c007c0c */ /* 0x000fe2000bf06070 */
[----:B------:R-:W-:Y:S01]  /*03c0*/  IMAD R0, R46, UR48, RZ ;  /* 0x000000302e007c24 */ /* 0x000fe2000f8e02ff */
[----:B------:R-:W-:Y:S01]  /*03d0*/  ISETP.GE.U32.AND P1, PT, R2, UR44, PT ;  /* 0x0000002c02007c0c */ /* 0x000fe2000bf26070 */
[----:B------:R-:W-:Y:S01]  /*03e0*/  IMAD.MOV.U32 R3, RZ, RZ, RZ ;  /* 0x000000ffff037224 */ /* 0x000fe200078e00ff */
[----:B------:R-:W-:Y:S01]  /*03f0*/  ISETP.GE.AND.EX P0, PT, RZ, UR45, PT, P0 ;  /* 0x0000002dff007c0c */ /* 0x000fe2000bf06300 */
[----:B-1----:R-:W-:Y:S01]  /*0400*/  IMAD R5, R45, UR49, R0 ;  /* 0x000000312d057c24 */ /* 0x002fe2000f8e0200 */
[----:B------:R-:W-:Y:S02]  /*0410*/  MOV R2, R44 ;  /* 0x0000002c00027202 */ /* 0x000fe40000000f00 */
[----:B------:R-:W-:-:S03]  /*0420*/  ISETP.GE.AND.EX P1, PT, RZ, UR45, PT, P1 ;  /* 0x0000002dff007c0c */ /* 0x000fc6000bf26310 */
[----:B------:R-:W-:-:S05]  /*0430*/  IMAD.WIDE.U32 R6, R45, UR48, R2 ;  /* 0x000000302d067c25 */ /* 0x000fca000f8e0002 */
[----:B------:R-:W-:Y:S01]  /*0440*/  IADD3 R5, PT, PT, R7, R5, RZ ;  /* 0x0000000507057210 */ /* 0x000fe20007ffe0ff */
[----:B------:R-:W0:Y:S01]  /*0450*/  @!P0 LDC R13, c[0x0][0x39c] ;  /* 0x0000e700ff0d8b82 */ /* 0x000e220000000800 */
[----:B------:R-:W-:Y:S02]  /*0460*/  @!P0 R2UR UR6, R38 ;  /* 0x00000000260682ca */ /* 0x000fe400000e0000 */
[----:B------:R-:W-:Y:S02]  /*0470*/  @!P0 R2UR UR7, R39 ;  /* 0x00000000270782ca */ /* 0x000fe400000e0000 */
[----:B------:R-:W-:Y:S02]  /*0480*/  IADD3 R2, P2, PT, R6, UR42, RZ ;  /* 0x0000002a06027c10 */ /* 0x000fe4000ff5e0ff */
[----:B------:R-:W-:Y:S01]  /*0490*/  @!P0 R2UR UR4, R38 ;  /* 0x00000000260482ca */ /* 0x000fe200000e0000 */
[----:B------:R-:W1:Y:S01]  /*04a0*/  @!P1 LDC R19, c[0x0][0x39c] ;  /* 0x0000e700ff139b82 */ /* 0x000e620000000800 */
[----:B------:R-:W-:-:S02]  /*04b0*/  IADD3.X R3, PT, PT, R5, UR43, RZ, P2, !PT ;  /* 0x0000002b05037c10 */ /* 0x000fc400097fe4ff */
[----:B------:R-:W-:Y:S02]  /*04c0*/  @!P0 R2UR UR5, R39 ;  /* 0x00000000270582ca */ /* 0x000fe400000e0000 */
[----:B------:R-:W-:-:S03]  /*04d0*/  LEA R4, P2, R6, UR40, 0x2 ;  /* 0x0000002806047c11 */ /* 0x000fc6000f8410ff */
[----:B------:R-:W2:Y:S01]  /*04e0*/  @!P0 LDG.E.U8 R17, desc[UR6][R2.64] ;  /* 0x0000000602118981 */ /* 0x000ea2000c1e1100 */
[----:B------:R-:W-:Y:S02]  /*04f0*/  @!P1 R2UR UR6, R38 ;  /* 0x00000000260692ca */ /* 0x000fe400000e0000 */
[----:B------:R-:W-:Y:S02]  /*0500*/  @!P1 R2UR UR7, R39 ;  /* 0x00000000270792ca */ /* 0x000fe400000e0000 */
[----:B------:R-:W-:-:S05]  /*0510*/  LEA.HI.X R5, R6, UR41, R5, 0x2, P2 ;  /* 0x0000002906057c11 */ /* 0x000fca00090f1405 */
[----:B------:R-:W0:Y:S01]  /*0520*/  @!P0 LDG.E R0, desc[UR4][R4.64] ;  /* 0x0000000404008981 */ /* 0x000e22000c1e1900 */
[----:B------:R-:W-:Y:S02]  /*0530*/  @!P1 R2UR UR4, R38 ;  /* 0x00000000260492ca */ /* 0x000fe400000e0000 */
[----:B------:R-:W-:-:S03]  /*0540*/  @!P1 R2UR UR5, R39 ;  /* 0x00000000270592ca */ /* 0x000fc600000e0000 */
[----:B------:R-:W3:Y:S01]  /*0550*/  @!P1 LDG.E.U8 R7, desc[UR6][R2.64+0x20] ;  /* 0x0000200602079981 */ /* 0x000ee2000c1e1100 */
[----:B------:R-:W-:-:S04]  /*0560*/  ISETP.GE.U32.AND P4, PT, R8, UR44, PT ;  /* 0x0000002c08007c0c */ /* 0x000fc8000bf86070 */
[----:B------:R-:W-:-:S05]  /*0570*/  ISETP.GE.AND.EX P4, PT, RZ, UR45, PT, P4 ;  /* 0x0000002dff007c0c */ /* 0x000fca000bf86340 */
[----:B------:R-:W1:Y:S08]  /*0580*/  @!P1 LDG.E R6, desc[UR4][R4.64+0x80] ;  /* 0x0000800404069981 */ /* 0x000e70000c1e1900 */
[----:B------:R-:W-:Y:S01]  /*0590*/  @!P4 R2UR UR6, R38 ;  /* 0x000000002606c2ca */ /* 0x000fe200000e0000 */
[----:B------:R-:W4:Y:S01]  /*05a0*/  @!P4 LDC R21, c[0x0][0x39c] ;  /* 0x0000e700ff15cb82 */ /* 0x000f220000000800 */
[----:B------:R-:W-:-:S02]  /*05b0*/  @!P4 R2UR UR7, R39 ;  /* 0x000000002707c2ca */ /* 0x000fc400000e0000 */
[----:B------:R-:W-:Y:S02]  /*05c0*/  @!P4 R2UR UR4, R38 ;  /* 0x000000002604c2ca */ /* 0x000fe400000e0000 */
[----:B------:R-:W-:-:S09]  /*05d0*/  @!P4 R2UR UR5, R39 ;  /* 0x000000002705c2ca */ /* 0x000fd200000e0000 */
[----:B------:R-:W5:Y:S01]  /*05e0*/  @!P4 LDG.E.U8 R12, desc[UR6][R2.64+0x40] ;  /* 0x00004006020cc981 */ /* 0x000f62000c1e1100 */
[----:B------:R-:W-:-:S03]  /*05f0*/  ISETP.GE.U32.AND P3, PT, R9, UR44, PT ;  /* 0x0000002c09007c0c */ /* 0x000fc6000bf66070 */
[----:B------:R-:W4:Y:S01]  /*0600*/  @!P4 LDG.E R8, desc[UR4][R4.64+0x100] ;  /* 0x000100040408c981 */ /* 0x000f22000c1e1900 */
[----:B------:R-:W-:-:S13]  /*0610*/  ISETP.GE.AND.EX P3, PT, RZ, UR45, PT, P3 ;  /* 0x0000002dff007c0c */ /* 0x000fda000bf66330 */
[C---:B------:R-:W-:Y:S02]  /*0620*/  @!P3 R2UR UR6, R38.reuse ;  /* 0x000000002606b2ca */ /* 0x040fe400000e0000 */
[C---:B------:R-:W-:Y:S02]  /*0630*/  @!P3 R2UR UR7, R39.reuse ;  /* 0x000000002707b2ca */ /* 0x040fe400000e0000 */
[----:B------:R-:W-:Y:S02]  /*0640*/  @!P3 R2UR UR4, R38 ;  /* 0x000000002604b2ca */ /* 0x000fe400000e0000 */
[----:B------:R-:W-:-:S09]  /*0650*/  @!P3 R2UR UR5, R39 ;  /* 0x000000002705b2ca */ /* 0x000fd200000e0000 */
[----:B------:R-:W5:Y:S01]  /*0660*/  @!P3 LDG.E.U8 R14, desc[UR6][R2.64+0x60] ;  /* 0x00006006020eb981 */ /* 0x000f62000c1e1100 */
[----:B------:R-:W-:-:S03]  /*0670*/  ISETP.GE.U32.AND P2, PT, R47, UR44, PT ;  /* 0x0000002c2f007c0c */ /* 0x000fc6000bf46070 */
[----:B------:R-:W5:Y:S01]  /*0680*/  @!P3 LDG.E R9, desc[UR4][R4.64+0x180] ;  /* 0x000180040409b981 */ /* 0x000f62000c1e1900 */
[----:B------:R-:W-:-:S13]  /*0690*/  ISETP.GE.AND.EX P2, PT, RZ, UR45, PT, P2 ;  /* 0x0000002dff007c0c */ /* 0x000fda000bf46320 */
[C---:B------:R-:W-:Y:S02]  /*06a0*/  @!P2 R2UR UR6, R38.reuse ;  /* 0x000000002606a2ca */ /* 0x040fe400000e0000 */
[C---:B------:R-:W-:Y:S02]  /*06b0*/  @!P2 R2UR UR7, R39.reuse ;  /* 0x000000002707a2ca */ /* 0x040fe400000e0000 */
[----:B------:R-:W-:Y:S02]  /*06c0*/  @!P2 R2UR UR4, R38 ;  /* 0x000000002604a2ca */ /* 0x000fe400000e0000 */
[----:B------:R-:W-:-:S09]  /*06d0*/  @!P2 R2UR UR5, R39 ;  /* 0x000000002705a2ca */ /* 0x000fd200000e0000 */
[----:B------:R-:W5:Y:S04]  /*06e0*/  @!P2 LDG.E.U8 R16, desc[UR6][R2.64+0x80] ;  /* 0x000080060210a981 */ /* 0x000f68000c1e1100 */
[----:B------:R-:W5:Y:S01]  /*06f0*/  @!P2 LDG.E R15, desc[UR4][R4.64+0x200] ;  /* 0x00020004040fa981 */ /* 0x000f62000c1e1900 */
[----:B------:R-:W-:-:S04]  /*0700*/  ISETP.GE.U32.AND P6, PT, R48, UR44, PT ;  /* 0x0000002c30007c0c */ /* 0x000fc8000bfc6070 */
[----:B------:R-:W-:-:S13]  /*0710*/  ISETP.GE.AND.EX P6, PT, RZ, UR45, PT, P6 ;  /* 0x0000002dff007c0c */ /* 0x000fda000bfc6360 */
[C---:B------:R-:W-:Y:S02]  /*0720*/  @!P6 R2UR UR6, R38.reuse ;  /* 0x000000002606e2ca */ /* 0x040fe400000e0000 */
[C---:B------:R-:W-:Y:S02]  /*0730*/  @!P6 R2UR UR7, R39.reuse ;  /* 0x000000002707e2ca */ /* 0x040fe400000e0000 */
[----:B------:R-:W-:Y:S02]  /*0740*/  @!P6 R2UR UR4, R38 ;  /* 0x000000002604e2ca */ /* 0x000fe400000e0000 */
[----:B------:R-:W-:-:S09]  /*0750*/  @!P6 R2UR UR5, R39 ;  /* 0x000000002705e2ca */ /* 0x000fd200000e0000 */
[----:B------:R-:W5:Y:S01]  /*0760*/  @!P6 LDG.E.U8 R18, desc[UR6][R2.64+0xa0] ;  /* 0x0000a0060212e981 */ /* 0x000f62000c1e1100 */
[----:B--2---:R-:W-:-:S03]  /*0770*/  ISETP.NE.OR P5, PT, R17, RZ, P0 ;  /* 0x000000ff1100720c */ /* 0x004fc600007a5670 */
[----:B------:R-:W2:Y:S01]  /*0780*/  @!P6 LDG.E R17, desc[UR4][R4.64+0x280] ;  /* 0x000280040411e981 */ /* 0x000ea2000c1e1900 */
[----:B0-----:R-:W-:-:S09]  /*0790*/  @!P0 FMUL R0, R0, R13 ;  /* 0x0000000d00008220 */ /* 0x001fd20000400000 */
[----:B------:R-:W0:Y:S01]  /*07a0*/  @!P5 LDC R0, c[0x0][0x398] ;  /* 0x0000e600ff00db82 */ /* 0x000e220000000800 */
[----:B---3--:R-:W-:Y:S01]  /*07b0*/  ISETP.NE.OR P5, PT, R7, RZ, P1 ;  /* 0x000000ff0700720c */ /* 0x008fe20000fa5670 */
[----:B-1----:R-:W-:-:S12]  /*07c0*/  @!P1 FMUL R6, R6, R19 ;  /* 0x0000001306069220 */ /* 0x002fd80000400000 */
[----:B------:R-:W1:Y:S01]  /*07d0*/  @!P5 LDC R6, c[0x0][0x398] ;  /* 0x0000e600ff06db82 */ /* 0x000e620000000800 */
[----:B------:R-:W-:-:S04]  /*07e0*/  ISETP.GE.U32.AND P5, PT, R49, UR44, PT ;  /* 0x0000002c31007c0c */ /* 0x000fc8000bfa6070 */
[----:B------:R-:W-:Y:S02]  /*07f0*/  ISETP.GE.AND.EX P5, PT, RZ, UR45, PT, P5 ;  /* 0x0000002dff007c0c */ /* 0x000fe4000bfa6350 */
[----:B------:R-:W-:Y:S02]  /*0800*/  MOV R13, 0xff800000 ;  /* 0xff800000000d7802 */ /* 0x000fe40000000f00 */
[----:B0-----:R-:W-:Y:S02]  /*0810*/  @!P0 FMNMX R13, R0, -INF , !PT ;  /* 0xff800000000d8809 */ /* 0x001fe40007800000 */
[----:B------:R-:W-:-:S07]  /*0820*/  MOV R7, 0xff800000 ;  /* 0xff80000000077802 */ /* 0x000fce0000000f00 */
[C---:B------:R-:W-:Y:S02]  /*0830*/  @!P5 R2UR UR6, R38.reuse ;  /* 0x000000002606d2ca */ /* 0x040fe400000e0000 */
[----:B------:R-:W-:Y:S02]  /*0840*/  @!P5 R2UR UR7, R39 ;  /* 0x000000002707d2ca */ /* 0x000fe400000e0000 */
[----:B------:R-:W-:Y:S02]  /*0850*/  @!P5 R2UR UR4, R38 ;  /* 0x000000002604d2ca */ /* 0x000fe400000e0000 */
[-C--:B-1----:R-:W-:Y:S02]  /*0860*/  @!P1 FMNMX R13, R13, R6.reuse, !PT ;  /* 0x000000060d0d9209 */ /* 0x082fe40007800000 */
[----:B------:R-:W-:Y:S02]  /*0870*/  @!P1 MOV R7, R6 ;  /* 0x0000000600079202 */ /* 0x000fe40000000f00 */
[----:B------:R-:W-:Y:S01]  /*0880*/  @!P5 R2UR UR5, R39 ;  /* 0x000000002705d2ca */ /* 0x000fe200000e0000 */
[----:B----4-:R-:W-:Y:S01]  /*0890*/  @!P4 FMUL R8, R8, R21 ;  /* 0x000000150808c220 */ /* 0x010fe20000400000 */
[----:B-----5:R-:W-:Y:S01]  /*08a0*/  ISETP.NE.OR P1, PT, R12, RZ, P4 ;  /* 0x000000ff0c00720c */ /* 0x020fe20002725670 */
[----:B------:R-:W0:Y:S02]  /*08b0*/  @!P3 LDC R6, c[0x0][0x39c] ;  /* 0x0000e700ff06bb82 */ /* 0x000e240000000800 */
[----:B------:R-:W3:Y:S01]  /*08c0*/  @!P5 LDG.E.U8 R20, desc[UR6][R2.64+0xc0] ;  /* 0x0000c0060214d981 */ /* 0x000ee2000c1e1100 */
[----:B------:R-:W-:-:S05]  /*08d0*/  MOV R77, 0xff800000 ;  /* 0xff800000004d7802 */ /* 0x000fca0000000f00 */
[----:B------:R-:W1:Y:S02]  /*08e0*/  @!P2 LDC R12, c[0x0][0x39c] ;  /* 0x0000e700ff0cab82 */ /* 0x000e640000000800 */
[----:B------:R-:W4:Y:S06]  /*08f0*/  @!P5 LDG.E R19, desc[UR4][R4.64+0x300] ;  /* 0x000300040413d981 */ /* 0x000f2c000c1e1900 */
[----:B------:R-:W5:Y:S01]  /*0900*/  @!P1 LDC R8, c[0x0][0x398] ;  /* 0x0000e600ff089b82 */ /* 0x000f620000000800 */
[----:B------:R-:W-:-:S04]  /*0910*/  ISETP.GE.U32.AND P1, PT, R50, UR44, PT ;  /* 0x0000002c32007c0c */ /* 0x000fc8000bf26070 */
[----:B------:R-:W-:-:S13]  /*0920*/  ISETP.GE.AND.EX P1, PT, RZ, UR45, PT, P1 ;  /* 0x0000002dff007c0c */ /* 0x000fda000bf26310 */
[C---:B------:R-:W-:Y:S02]  /*0930*/  @!P1 R2UR UR6, R38.reuse ;  /* 0x00000000260692ca */ /* 0x040fe400000e0000 */
[----:B------:R-:W-:Y:S02]  /*0940*/  @!P1 R2UR UR7, R39 ;  /* 0x00000000270792ca */ /* 0x000fe400000e0000 */
[----:B------:R-:W-:Y:S02]  /*0950*/  @!P1 R2UR UR4, R38 ;  /* 0x00000000260492ca */ /* 0x000fe400000e0000 */
[-C--:B-----5:R-:W-:Y:S02]  /*0960*/  @!P4 FMNMX R13, R13, R8.reuse, !PT ;  /* 0x000000080d0dc209 */ /* 0x0a0fe40007800000 */
[----:B------:R-:W-:Y:S02]  /*0970*/  @!P4 MOV R77, R8 ;  /* 0x00000008004dc202 */ /* 0x000fe40000000f00 */
[----:B------:R-:W-:-:S02]  /*0980*/  ISETP.NE.OR P4, PT, R14, RZ, P3 ;  /* 0x000000ff0e00720c */ /* 0x000fc40001f85670 */
[----:B------:R-:W-:Y:S01]  /*0990*/  @!P1 R2UR UR5, R39 ;  /* 0x00000000270592ca */ /* 0x000fe200000e0000 */
[----:B0-----:R-:W-:Y:S01]  /*09a0*/  @!P3 FMUL R6, R9, R6 ;  /* 0x000000060906b220 */ /* 0x001fe20000400000 */
[----:B------:R-:W-:Y:S01]  /*09b0*/  MOV R79, 0xff800000 ;  /* 0xff800000004f7802 */ /* 0x000fe20000000f00 */
[----:B------:R-:W5:Y:S01]  /*09c0*/  @!P1 LDG.E.U8 R21, desc[UR6][R2.64+0xe0] ;  /* 0x0000e00602159981 */ /* 0x000f62000c1e1100 */
[----:B------:R-:W2:Y:S08]  /*09d0*/  @!P6 LDC R14, c[0x0][0x39c] ;  /* 0x0000e700ff0eeb82 */ /* 0x000eb00000000800 */
[----:B------:R-:W0:Y:S01]  /*09e0*/  @!P4 LDC R6, c[0x0][0x398] ;  /* 0x0000e600ff06cb82 */ /* 0x000e220000000800 */
[----:B------:R-:W5:Y:S01]  /*09f0*/  @!P1 LDG.E R8, desc[UR4][R4.64+0x380] ;  /* 0x0003800404089981 */ /* 0x000f62000c1e1900 */
[----:B------:R-:W-:-:S04]  /*0a00*/  ISETP.GE.U32.AND P4, PT, R10, UR44, PT ;  /* 0x0000002c0a007c0c */ /* 0x000fc8000bf86070 */
[----:B------:R-:W-:-:S13]  /*0a10*/  ISETP.GE.AND.EX P4, PT, RZ, UR45, PT, P4 ;  /* 0x0000002dff007c0c */ /* 0x000fda000bf86340 */
[C---:B------:R-:W-:Y:S02]  /*0a20*/  @!P4 R2UR UR6, R38.reuse ;  /* 0x000000002606c2ca */ /* 0x040fe400000e0000 */
[----:B------:R-:W-:Y:S02]  /*0a30*/  @!P4 R2UR UR7, R39 ;  /* 0x000000002707c2ca */ /* 0x000fe400000e0000 */
[----:B------:R-:W-:Y:S01]  /*0a40*/  @!P4 R2UR UR4, R38 ;  /* 0x000000002604c2ca */ /* 0x000fe200000e0000 */
[----:B0-----:R-:W-:Y:S01]  /*0a50*/  @!P3 IMAD.MOV.U32 R79, RZ, RZ, R6 ;  /* 0x000000ffff4fb224 */ /* 0x001fe200078e0006 */
[----:B------:R-:W-:Y:S02]  /*0a60*/  @!P3 FMNMX R13, R13, R6, !PT ;  /* 0x000000060d0db209 */ /* 0x000fe40007800000 */
[----:B------:R-:W-:Y:S02]  /*0a70*/  ISETP.NE.OR P3, PT, R16, RZ, P2 ;  /* 0x000000ff1000720c */ /* 0x000fe40001765670 */
[----:B------:R-:W-:Y:S01]  /*0a80*/  @!P4 R2UR UR5, R39 ;  /* 0x000000002705c2ca */ /* 0x000fe200000e0000 */
[----:B-1----:R-:W-:Y:S01]  /*0a90*/  @!P2 FMUL R6, R15, R12 ;  /* 0x0000000c0f06a220 */ /* 0x002fe20000400000 */
[----:B------:R-:W-:Y:S01]  /*0aa0*/  MOV R81, 0xff800000 ;  /* 0xff80000000517802 */ /* 0x000fe20000000f00 */
[----:B------:R-:W4:Y:S02]  /*0ab0*/  @!P5 LDC R16, c[0x0][0x39c] ;  /* 0x0000e700ff10db82 */ /* 0x000f240000000800 */
[----:B------:R-:W5:Y:S06]  /*0ac0*/  @!P4 LDG.E.U8 R10, desc[UR6][R2.64+0x100] ;  /* 0x00010006020ac981 */ /* 0x000f6c000c1e1100 */
[----:B------:R-:W0:Y:S01]  /*0ad0*/  @!P3 LDC R6, c[0x0][0x398] ;  /* 0x0000e600ff06bb82 */ /* 0x000e220000000800 */
[----:B------:R-:W-:Y:S01]  /*0ae0*/  ISETP.GE.U32.AND P3, PT, R11, UR44, PT ;  /* 0x0000002c0b007c0c */ /* 0x000fe2000bf66070 */
[----:B------:R-:W5:Y:S03]  /*0af0*/  @!P4 LDG.E R9, desc[UR4][R4.64+0x400] ;  /* 0x000400040409c981 */ /* 0x000f66000c1e1900 */
[----:B------:R-:W-:-:S13]  /*0b00*/  ISETP.GE.AND.EX P3, PT, RZ, UR45, PT, P3 ;  /* 0x0000002dff007c0c */ /* 0x000fda000bf66330 */
[C---:B------:R-:W-:Y:S02]  /*0b10*/  @!P3 R2UR UR6, R38.reuse ;  /* 0x000000002606b2ca */ /* 0x040fe400000e0000 */
[C---:B------:R-:W-:Y:S02]  /*0b20*/  @!P3 R2UR UR7, R39.reuse ;  /* 0x000000002707b2ca */ /* 0x040fe400000e0000 */
[----:B------:R-:W-:Y:S02]  /*0b30*/  @!P3 R2UR UR4, R38 ;  /* 0x000000002604b2ca */ /* 0x000fe400000e0000 */
[----:B------:R-:W-:-:S09]  /*0b40*/  @!P3 R2UR UR5, R39 ;  /* 0x000000002705b2ca */ /* 0x000fd200000e0000 */
[----:B------:R-:W5:Y:S04]  /*0b50*/  @!P3 LDG.E.U8 R12, desc[UR6][R2.64+0x120] ;  /* 0x00012006020cb981 */ /* 0x000f68000c1e1100 */
[----:B------:R-:W5:Y:S01]  /*0b60*/  @!P3 LDG.E R11, desc[UR4][R4.64+0x480] ;  /* 0x00048004040bb981 */ /* 0x000f62000c1e1900 */
[-C--:B0-----:R-:W-:Y:S02]  /*0b70*/  @!P2 FMNMX R13, R13, R6.reuse, !PT ;  /* 0x000000060d0da209 */ /* 0x081fe40007800000 */
[----:B------:R-:W-:Y:S02]  /*0b80*/  @!P2 MOV R81, R6 ;  /* 0x000000060051a202 */ /* 0x000fe40000000f00 */
[----:B------:R-:W-:Y:S02]  /*0b90*/  ISETP.NE.OR P2, PT, R18, RZ, P6 ;  /* 0x000000ff1200720c */ /* 0x000fe40003745670 */
[----:B------:R-:W-:Y:S01]  /*0ba0*/  MOV R83, 0xff800000 ;  /* 0xff80000000537802 */ /* 0x000fe20000000f00 */
[----:B------:R-:W0:Y:S01]  /*0bb0*/  @!P3 LDC R18, c[0x0][0x39c] ;  /* 0x0000e700ff12bb82 */ /* 0x000e220000000800 */
[----:B--2---:R-:W-:Y:S01]  /*0bc0*/  @!P6 FMUL R6, R17, R14 ;  /* 0x0000000e1106e220 */ /* 0x004fe20000400000 */
[----:B------:R-:W-:-:S06]  /*0bd0*/  IADD3 R14, PT, PT, R44, 0x140, RZ ;  /* 0x000001402c0e7810 */ /* 0x000fcc0007ffe0ff */
[----:B------:R-:W1:Y:S08]  /*0be0*/  @!P1 LDC R17, c[0x0][0x39c] ;  /* 0x0000e700ff119b82 */ /* 0x000e700000000800 */
[----:B------:R-:W2:Y:S01]  /*0bf0*/  @!P2 LDC R6, c[0x0][0x398] ;  /* 0x0000e600ff06ab82 */ /* 0x000ea20000000800 */
[----:B------:R-:W-:-:S04]  /*0c00*/  ISETP.GE.U32.AND P2, PT, R14, UR44, PT ;  /* 0x0000002c0e007c0c */ /* 0x000fc8000bf46070 */
[----:B------:R-:W-:-:S13]  /*0c10*/  ISETP.GE.AND.EX P2, PT, RZ, UR45, PT, P2 ;  /* 0x0000002dff007c0c */ /* 0x000fda000bf46320 */
[----:B------:R-:W-:Y:S02]  /*0c20*/  @!P2 R2UR UR4, R38 ;  /* 0x000000002604a2ca */ /* 0x000fe400000e0000 */
[----:B------:R-:W-:-:S13]  /*0c30*/  @!P2 R2UR UR5, R39 ;  /* 0x000000002705a2ca */ /* 0x000fda00000e0000 */
[----:B------:R-:W5:Y:S01]  /*0c40*/  @!P2 LDG.E R14, desc[UR4][R4.64+0x500] ;  /* 0x00050004040ea981 */ /* 0x000f62000c1e1900 */
[----:B------:R-:W-:Y:S02]  /*0c50*/  @!P2 R2UR UR6, R38 ;  /* 0x000000002606a2ca */ /* 0x000fe400000e0000 */
[----:B------:R-:W-:Y:S02]  /*0c60*/  @!P2 R2UR UR7, R39 ;  /* 0x000000002707a2ca */ /* 0x000fe400000e0000 */
[-C--:B--2---:R-:W-:Y:S02]  /*0c70*/  @!P6 FMNMX R13, R13, R6.reuse, !PT ;  /* 0x000000060d0de209 */ /* 0x084fe40007800000 */
[----:B------:R-:W-:-:S09]  /*0c80*/  @!P6 MOV R83, R6 ;  /* 0x000000060053e202 */ /* 0x000fd20000000f00 */
[----:B------:R-:W2:Y:S01]  /*0c90*/  @!P2 LDG.E.U8 R15, desc[UR6][R2.64+0x140] ;  /* 0x00014006020fa981 */ /* 0x000ea2000c1e1100 */
[----:B---3--:R-:W-:Y:S01]  /*0ca0*/  ISETP.NE.OR P6, PT, R20, RZ, P5 ;  /* 0x000000ff1400720c */ /* 0x008fe20002fc5670 */
[----:B----4-:R-:W-:Y:S01]  /*0cb0*/  @!P5 FMUL R6, R19, R16 ;  /* 0x000000101306d220 */ /* 0x010fe20000400000 */
[----:B------:R-:W-:-:S11]  /*0cc0*/  IADD3 R16, PT, PT, R44, 0x160, RZ ;  /* 0x000001602c107810 */ /* 0x000fd60007ffe0ff */
[----:B------:R-:W3:Y:S01]  /*0cd0*/  @!P6 LDC R6, c[0x0][0x398] ;  /* 0x0000e600ff06eb82 */ /* 0x000ee20000000800 */
[----:B------:R-:W-:-:S04]  /*0ce0*/  ISETP.GE.U32.AND P6, PT, R16, UR44, PT ;  /* 0x0000002c10007c0c */ /* 0x000fc8000bfc6070 */
[----:B------:R-:W-:Y:S02]  /*0cf0*/  ISETP.GE.AND.EX P6, PT, RZ, UR45, PT, P6 ;  /* 0x0000002dff007c0c */ /* 0x000fe4000bfc6360 */
[----:B------:R-:W-:-:S11]  /*0d00*/  MOV R85, 0xff800000 ;  /* 0xff80000000557802 */ /* 0x000fd60000000f00 */
[C---:B------:R-:W-:Y:S02]  /*0d10*/  @!P6 R2UR UR6, R38.reuse ;  /* 0x000000002606e2ca */ /* 0x040fe400000e0000 */
[----:B------:R-:W-:Y:S02]  /*0d20*/  MOV R87, 0xff800000 ;  /* 0xff80000000577802 */ /* 0x000fe40000000f00 */
[----:B------:R-:W-:Y:S01]  /*0d30*/  MOV R89, 0xff800000 ;  /* 0xff80000000597802 */ /* 0x000fe20000000f00 */
[----:B------:R-:W-:Y:S01]  /*0d40*/  IMAD.MOV.U32 R91, RZ, RZ, -0x800000 ;  /* 0xff800000ff5b7424 */ /* 0x000fe200078e00ff */
[----:B------:R-:W-:Y:S01]  /*0d50*/  @!P6 R2UR UR7, R39 ;  /* 0x000000002707e2ca */ /* 0x000fe200000e0000 */
[----:B---3--:R-:W-:Y:S01]  /*0d60*/  @!P5 IMAD.MOV.U32 R85, RZ, RZ, R6 ;  /* 0x000000ffff55d224 */ /* 0x008fe200078e0006 */
[----:B------:R-:W-:Y:S01]  /*0d70*/  @!P5 FMNMX R13, R13, R6, !PT ;  /* 0x000000060d0dd209 */ /* 0x000fe20007800000 */
[----:B------:R-:W3:Y:S01]  /*0d80*/  @!P6 LDC R19, c[0x0][0x39c] ;  /* 0x0000e700ff13eb82 */ /* 0x000ee20000000800 */
[----:B------:R-:W-:-:S02]  /*0d90*/  @!P6 R2UR UR4, R38 ;  /* 0x000000002604e2ca */ /* 0x000fc400000e0000 */
[----:B------:R-:W-:Y:S02]  /*0da0*/  @!P6 R2UR UR5, R39 ;  /* 0x000000002705e2ca */ /* 0x000fe400000e0000 */
[----:B-----5:R-:W-:-:S05]  /*0db0*/  ISETP.NE.OR P5, PT, R21, RZ, P1 ;  /* 0x000000ff1500720c */ /* 0x020fca0000fa5670 */
[----:B------:R-:W4:Y:S01]  /*0dc0*/  @!P6 LDG.E.U8 R20, desc[UR6][R2.64+0x160] ;  /* 0x000160060214e981 */ /* 0x000f22000c1e1100 */
[----:B------:R-:W-:Y:S01]  /*0dd0*/  IADD3 R6, PT, PT, R44, 0x180, RZ ;  /* 0x000001802c067810 */ /* 0x000fe20007ffe0ff */
[----:B-1----:R-:W-:-:S04]  /*0de0*/  @!P1 FMUL R8, R8, R17 ;  /* 0x0000001108089220 */ /* 0x002fc80000400000 */
[----:B------:R-:W3:Y:S02]  /*0df0*/  @!P6 LDG.E R16, desc[UR4][R4.64+0x580] ;  /* 0x000580040410e981 */ /* 0x000ee4000c1e1900 */
[----:B------:R-:W1:Y:S01]  /*0e00*/  @!P5 LDC R8, c[0x0][0x398] ;  /* 0x0000e600ff08db82 */ /* 0x000e620000000800 */
[----:B------:R-:W-:-:S04]  /*0e10*/  ISETP.GE.U32.AND P5, PT, R6, UR44, PT ;  /* 0x0000002c06007c0c */ /* 0x000fc8000bfa6070 */
[----:B------:R-:W-:-:S03]  /*0e20*/  ISETP.GE.AND.EX P5, PT, RZ, UR45, PT, P5 ;  /* 0x0000002dff007c0c */ /* 0x000fc6000bfa6350 */
[----:B------:R-:W5:Y:S10]  /*0e30*/  @!P4 LDC R6, c[0x0][0x39c] ;  /* 0x0000e700ff06cb82 */ /* 0x000f740000000800 */
[----:B------:R-:W-:-:S02]  /*0e40*/  @!P5 R2UR UR6, R38 ;  /* 0x000000002606d2ca */ /* 0x000fc400000e0000 */
[----:B------:R-:W-:Y:S02]  /*0e50*/  @!P5 R2UR UR7, R39 ;  /* 0x000000002707d2ca */ /* 0x000fe400000e0000 */
[-C--:B-1----:R-:W-:Y:S02]  /*0e60*/  @!P1 FMNMX R13, R13, R8.reuse, !PT ;  /* 0x000000080d0d9209 */ /* 0x082fe40007800000 */
[----:B------:R-:W-:Y:S02]  /*0e70*/  @!P1 MOV R87, R8 ;  /* 0x0000000800579202 */ /* 0x000fe40000000f00 */
[----:B------:R-:W-:Y:S02]  /*0e80*/  ISETP.NE.OR P1, PT, R10, RZ, P4 ;  /* 0x000000ff0a00720c */ /* 0x000fe40002725670 */
[----:B------:R-:W-:Y:S02]  /*0e90*/  @!P5 R2UR UR4, R38 ;  /* 0x000000002604d2ca */ /* 0x000fe400000e0000 */
[----:B------:R-:W-:-:S03]  /*0ea0*/  @!P5 R2UR UR5, R39 ;  /* 0x000000002705d2ca */ /* 0x000fc600000e0000 */
[----:B------:R-:W3:Y:S01]  /*0eb0*/  @!P5 LDG.E.U8 R21, desc[UR6][R2.64+0x180] ;  /* 0x000180060215d981 */ /* 0x000ee2000c1e1100 */
[----:B-----5:R-:W-:Y:S01]  /*0ec0*/  @!P4 FMUL R6, R9, R6 ;  /* 0x000000060906c220 */ /* 0x020fe20000400000 */
[----:B------:R-:W-:-:S05]  /*0ed0*/  IADD3 R9, PT, PT, R44, 0x1a0, RZ ;  /* 0x000001a02c097810 */ /* 0x000fca0007ffe0ff */
[----:B------:R-:W1:Y:S01]  /*0ee0*/  @!P1 LDC R6, c[0x0][0x398] ;  /* 0x0000e600ff069b82 */ /* 0x000e620000000800 */
[----:B------:R-:W-:Y:S02]  /*0ef0*/  ISETP.GE.U32.AND P1, PT, R9, UR44, PT ;  /* 0x0000002c09007c0c */ /* 0x000fe4000bf26070 */
[----:B------:R-:W5:Y:S02]  /*0f00*/  @!P5 LDG.E R8, desc[UR4][R4.64+0x600] ;  /* 0x000600040408d981 */ /* 0x000f64000c1e1900 */
[----:B------:R-:W-:-:S13]  /*0f10*/  ISETP.GE.AND.EX P1, PT, RZ, UR45, PT, P1 ;  /* 0x0000002dff007c0c */ /* 0x000fda000bf26310 */
[----:B------:R-:W-:Y:S02]  /*0f20*/  @!P1 R2UR UR6, R38 ;  /* 0x00000000260692ca */ /* 0x000fe400000e0000 */
[----:B------:R-:W-:Y:S02]  /*0f30*/  @!P1 R2UR UR7, R39 ;  /* 0x00000000270792ca */ /* 0x000fe400000e0000 */
[-C--:B-1----:R-:W-:Y:S02]  /*0f40*/  @!P4 FMNMX R13, R13, R6.reuse, !PT ;  /* 0x000000060d0dc209 */ /* 0x082fe40007800000 */
[----:B------:R-:W-:Y:S02]  /*0f50*/  @!P4 MOV R89, R6 ;  /* 0x000000060059c202 */ /* 0x000fe40000000f00 */
[----:B------:R-:W-:Y:S02]  /*0f60*/  ISETP.NE.OR P4, PT, R12, RZ, P3 ;  /* 0x000000ff0c00720c */ /* 0x000fe40001f85670 */
[----:B------:R-:W-:-:S02]  /*0f70*/  @!P1 R2UR UR4, R38 ;  /* 0x00000000260492ca */ /* 0x000fc400000e0000 */
[----:B------:R-:W-:Y:S01]  /*0f80*/  @!P1 R2UR UR5, R39 ;  /* 0x00000000270592ca */ /* 0x000fe200000e0000 */
[----:B0-----:R-:W-:Y:S02]  /*0f90*/  @!P3 FMUL R6, R11, R18 ;  /* 0x000000120b06b220 */ /* 0x001fe40000400000 */
[----:B------:R-:W5:Y:S01]  /*0fa0*/  @!P1 LDG.E.U8 R10, desc[UR6][R2.64+0x1a0] ;  /* 0x0001a006020a9981 */ /* 0x000f62000c1e1100 */
[----:B------:R-:W-:Y:S01]  /*0fb0*/  IADD3 R9, PT, PT, R44, 0x1c0, RZ ;  /* 0x000001c02c097810 */ /* 0x000fe20007ffe0ff */
[----:B------:R-:W0:Y:S08]  /*0fc0*/  @!P2 LDC R11, c[0x0][0x39c] ;  /* 0x0000e700ff0bab82 */ /* 0x000e300000000800 */
[----:B------:R-:W1:Y:S01]  /*0fd0*/  @!P4 LDC R6, c[0x0][0x398] ;  /* 0x0000e600ff06cb82 */ /* 0x000e620000000800 */
[----:B------:R-:W-:-:S02]  /*0fe0*/  ISETP.GE.U32.AND P4, PT, R9, UR44, PT ;  /* 0x0000002c09007c0c */ /* 0x000fc4000bf86070 */
[----:B------:R-:W5:Y:S02]  /*0ff0*/  @!P1 LDG.E R9, desc[UR4][R4.64+0x680] ;  /* 0x0006800404099981 */ /* 0x000f64000c1e1900 */
[----:B------:R-:W-:-:S13]  /*1000*/  ISETP.GE.AND.EX P4, PT, RZ, UR45, PT, P4 ;  /* 0x0000002dff007c0c */ /* 0x000fda000bf86340 */
[C---:B------:R-:W-:Y:S02]  /*1010*/  @!P4 R2UR UR6, R38.reuse ;  /* 0x000000002606c2ca */ /* 0x040fe400000e0000 */
[C---:B------:R-:W-:Y:S02]  /*1020*/  @!P4 R2UR UR7, R39.reuse ;  /* 0x000000002707c2ca */ /* 0x040fe400000e0000 */
[----:B------:R-:W-:Y:S02]  /*1030*/  @!P4 R2UR UR4, R38 ;  /* 0x000000002604c2ca */ /* 0x000fe400000e0000 */
[----:B------:R-:W-:-:S09]  /*1040*/  @!P4 R2UR UR5, R39 ;  /* 0x000000002705c2ca */ /* 0x000fd200000e0000 */
[----:B------:R-:W5:Y:S01]  /*1050*/  @!P4 LDG.E.U8 R12, desc[UR6][R2.64+0x1c0] ;  /* 0x0001c006020cc981 */ /* 0x000f62000c1e1100 */
[----:B0-----:R-:W-:-:S03]  /*1060*/  @!P2 FMUL R14, R14, R11 ;  /* 0x0000000b0e0ea220 */ /* 0x001fc60000400000 */
[----:B------:R-:W5:Y:S01]  /*1070*/  @!P4 LDG.E R11, desc[UR4][R4.64+0x700] ;  /* 0x00070004040bc981 */ /* 0x000f62000c1e1900 */
[-C--:B-1----:R-:W-:Y:S02]  /*1080*/  @!P3 FMNMX R13, R13, R6.reuse, !PT ;  /* 0x000000060d0db209 */ /* 0x082fe40007800000 */
[----:B------:R-:W-:Y:S02]  /*1090*/  @!P3 MOV R91, R6 ;  /* 0x00000006005bb202 */ /* 0x000fe40000000f00 */
[----:B--2---:R-:W-:Y:S02]  /*10a0*/  ISETP.NE.OR P3, PT, R15, RZ, P2 ;  /* 0x000000ff0f00720c */ /* 0x004fe40001765670 */
[----:B------:R-:W-:-:S11]  /*10b0*/  IADD3 R6, PT, PT, R44, 0x1e0, RZ ;  /* 0x000001e02c067810 */ /* 0x000fd60007ffe0ff */
[----:B------:R-:W0:Y:S01]  /*10c0*/  @!P3 LDC R14, c[0x0][0x398] ;  /* 0x0000e600ff0ebb82 */ /* 0x000e220000000800 */
[----:B------:R-:W-:-:S04]  /*10d0*/  ISETP.GE.U32.AND P3, PT, R6, UR44, PT ;  /* 0x0000002c06007c0c */ /* 0x000fc8000bf66070 */
[----:B------:R-:W-:Y:S02]  /*10e0*/  ISETP.GE.AND.EX P3, PT, RZ, UR45, PT, P3 ;  /* 0x0000002dff007c0c */ /* 0x000fe4000bf66330 */
[----:B------:R-:W-:-:S11]  /*10f0*/  MOV R93, 0xff800000 ;  /* 0xff800000005d7802 */ /* 0x000fd60000000f00 */
[C---:B------:R-:W-:Y:S02]  /*1100*/  @!P3 R2UR UR6, R38.reuse ;  /* 0x000000002606b2ca */ /* 0x040fe400000e0000 */
[----:B------:R-:W-:Y:S02]  /*1110*/  @!P3 R2UR UR7, R39 ;  /* 0x000000002707b2ca */ /* 0x000fe400000e0000 */
[-C--:B0-----:R-:W-:Y:S02]  /*1120*/  @!P2 FMNMX R13, R13, R14.reuse, !PT ;  /* 0x0000000e0d0da209 */ /* 0x081fe40007800000 */
[----:B------:R-:W-:Y:S02]  /*1130*/  @!P2 MOV R93, R14 ;  /* 0x0000000e005da202 */ /* 0x000fe40000000f00 */
[----:B------:R-:W-:Y:S02]  /*1140*/  @!P3 R2UR UR4, R38 ;  /* 0x000000002604b2ca */ /* 0x000fe400000e0000 */
[----:B------:R-:W-:-:S05]  /*1150*/  @!P3 R2UR UR5, R39 ;  /* 0x000000002705b2ca */ /* 0x000fca00000e0000 */
[----:B------:R-:W2:Y:S01]  /*1160*/  @!P3 LDG.E.U8 R17, desc[UR6][R2.64+0x1e0] ;  /* 0x0001e0060211b981 */ /* 0x000ea2000c1e1100 */
[----:B----4-:R-:W-:-:S07]  /*1170*/  ISETP.NE.OR P2, PT, R20, RZ, P6 ;  /* 0x000000ff1400720c */ /* 0x010fce0003745670 */
[----:B------:R-:W4:Y:S01]  /*1180*/  @!P3 LDG.E R15, desc[UR4][R4.64+0x780] ;  /* 0x00078004040fb981 */ /* 0x000f22000c1e1900 */
[----:B------:R-:W-:Y:S01]  /*1190*/  IADD3 R6, PT, PT, R44, 0x200, RZ ;  /* 0x000002002c067810 */ /* 0x000fe20007ffe0ff */
[----:B---3--:R-:W-:Y:S02]  /*11a0*/  @!P6 FMUL R16, R16, R19 ;  /* 0x000000131010e220 */ /* 0x008fe40000400000 */
[----:B------:R-:W5:Y:S08]  /*11b0*/  @!P5 LDC R19, c[0x0][0x39c] ;  /* 0x0000e700ff13db82 */ /* 0x000f700000000800 */
[----:B------:R-:W0:Y:S01]  /*11c0*/  @!P2 LDC R16, c[0x0][0x398] ;  /* 0x0000e600ff10ab82 */ /* 0x000e220000000800 */
[----:B------:R-:W-:-:S04]  /*11d0*/  ISETP.GE.U32.AND P2, PT, R6, UR44, PT ;  /* 0x0000002c06007c0c */ /* 0x000fc8000bf46070 */
[----:B------:R-:W-:Y:S02]  /*11e0*/  ISETP.GE.AND.EX P2, PT, RZ, UR45, PT, P2 ;  /* 0x0000002dff007c0c */ /* 0x000fe4000bf46320 */
[----:B------:R-:W-:-:S11]  /*11f0*/  MOV R75, 0xff800000 ;  /* 0xff800000004b7802 */ /* 0x000fd60000000f00 */
[----:B------:R-:W-:Y:S02]  /*1200*/  @!P2 R2UR UR6, R38 ;  /* 0x000000002606a2ca */ /* 0x000fe400000e0000 */
[----:B------:R-:W-:Y:S02]  /*1210*/  @!P2 R2UR UR7, R39 ;  /* 0x000000002707a2ca */ /* 0x000fe400000e0000 */
[-C--:B0-----:R-:W-:Y:S02]  /*1220*/  @!P6 FMNMX R13, R13, R16.reuse, !PT ;  /* 0x000000100d0de209 */ /* 0x081fe40007800000 */
[----:B------:R-:W-:Y:S02]  /*1230*/  @!P6 MOV R75, R16 ;  /* 0x00000010004be202 */ /* 0x000fe40000000f00 */
[----:B------:R-:W-:Y:S01]  /*1240*/  ISETP.NE.OR P6, PT, R21, RZ, P5 ;  /* 0x000000ff1500720c */ /* 0x000fe20002fc5670 */
[----:B------:R-:W-:Y:S01]  /*1250*/  VIADD R6, R44, 0x220 ;  /* 0x000002202c067836 */ /* 0x000fe20000000000 */
[----:B------:R-:W-:Y:S01]  /*1260*/  @!P2 R2UR UR4, R38 ;  /* 0x000000002604a2ca */ /* 0x000fe200000e0000 */
[----:B------:R-:W0:Y:S01]  /*1270*/  @!P4 LDC R16, c[0x0][0x39c] ;  /* 0x0000e700ff10cb82 */ /* 0x000e220000000800 */
[----:B------:R-:W-:-:S03]  /*1280*/  @!P2 R2UR UR5, R39 ;  /* 0x000000002705a2ca */ /* 0x000fc600000e0000 */
[----:B------:R-:W3:Y:S01]  /*1290*/  @!P2 LDG.E.U8 R18, desc[UR6][R2.64+0x200] ;  /* 0x000200060212a981 */ /* 0x000ee2000c1e1100 */
[----:B-----5:R-:W-:-:S09]  /*12a0*/  @!P5 FMUL R8, R8, R19 ;  /* 0x000000130808d220 */ /* 0x020fd20000400000 */
[----:B------:R-:W5:Y:S01]  /*12b0*/  @!P2 LDG.E R14, desc[UR4][R4.64+0x800] ;  /* 0x00080004040ea981 */ /* 0x000f62000c1e1900 */
[----:B------:R-:W1:Y:S01]  /*12c0*/  @!P6 LDC R8, c[0x0][0x398] ;  /* 0x0000e600ff08eb82 */ /* 0x000e620000000800 */
[----:B------:R-:W-:-:S04]  /*12d0*/  ISETP.GE.U32.AND P6, PT, R6, UR44, PT ;  /* 0x0000002c06007c0c */ /* 0x000fc8000bfc6070 */
[----:B------:R-:W-:-:S03]  /*12e0*/  ISETP.GE.AND.EX P6, PT, RZ, UR45, PT, P6 ;  /* 0x0000002dff007c0c */ /* 0x000fc6000bfc6360 */
[----:B------:R-:W0:Y:S01]  /*12f0*/  @!P1 LDC R6, c[0x0][0x39c] ;  /* 0x0000e700ff069b82 */ /* 0x000e220000000800 */
[----:B------:R-:W-:-:S09]  /*1300*/  MOV R73, 0xff800000 ;  /* 0xff80000000497802 */ /* 0x000fd20000000f00 */
[----:B------:R-:W-:Y:S01]  /*1310*/  @!P6 R2UR UR6, R38 ;  /* 0x000000002606e2ca */ /* 0x000fe200000e0000 */
[----:B------:R-:W5:Y:S01]  /*1320*/  @!P6 LDC R19, c[0x0][0x39c] ;  /* 0x0000e700ff13eb82 */ /* 0x000f620000000800 */
[----:B------:R-:W-:Y:S02]  /*1330*/  @!P6 R2UR UR7, R39 ;  /* 0x000000002707e2ca */ /* 0x000fe400000e0000 */
[-C--:B-1----:R-:W-:Y:S02]  /*1340*/  @!P5 FMNMX R13, R13, R8.reuse, !PT ;  /* 0x000000080d0dd209 */ /* 0x082fe40007800000 */
[----:B------:R-:W-:Y:S02]  /*1350*/  @!P5 MOV R73, R8 ;  /* 0x000000080049d202 */ /* 0x000fe40000000f00 */
[----:B------:R-:W-:Y:S02]  /*1360*/  ISETP.NE.OR P5, PT, R10, RZ, P1 ;  /* 0x000000ff0a00720c */ /* 0x000fe40000fa5670 */
[----:B------:R-:W-:-:S02]  /*1370*/  @!P6 R2UR UR4, R38 ;  /* 0x000000002604e2ca */ /* 0x000fc400000e0000 */
[----:B------:R-:W-:-:S03]  /*1380*/  @!P6 R2UR UR5, R39 ;  /* 0x000000002705e2ca */ /* 0x000fc600000e0000 */
[----:B------:R-:W5:Y:S01]  /*1390*/  @!P6 LDG.E.U8 R20, desc[UR6][R2.64+0x220] ;  /* 0x000220060214e981 */ /* 0x000f62000c1e1100 */
[----:B------:R-:W-:Y:S01]  /*13a0*/  IADD3 R8, PT, PT, R44, 0x240, RZ ;  /* 0x000002402c087810 */ /* 0x000fe20007ffe0ff */
[----:B0-----:R-:W-:-:S06]  /*13b0*/  @!P1 FMUL R6, R9, R6 ;  /* 0x0000000609069220 */ /* 0x001fcc0000400000 */
[----:B------:R-:W0:Y:S01]  /*13c0*/  @!P5 LDC R6, c[0x0][0x398] ;  /* 0x0000e600ff06db82 */ /* 0x000e220000000800 */
[----:B------:R-:W-:Y:S02]  /*13d0*/  ISETP.GE.U32.AND P5, PT, R8, UR44, PT ;  /* 0x0000002c08007c0c */ /* 0x000fe4000bfa6070 */
[----:B------:R-:W5:Y:S02]  /*13e0*/  @!P6 LDG.E R8, desc[UR4][R4.64+0x880] ;  /* 0x000880040408e981 */ /* 0x000f64000c1e1900 */
[----:B------:R-:W-:Y:S02]  /*13f0*/  ISETP.GE.AND.EX P5, PT, RZ, UR45, PT, P5 ;  /* 0x0000002dff007c0c */ /* 0x000fe4000bfa6350 */
[----:B------:R-:W-:-:S11]  /*1400*/  MOV R71, 0xff800000 ;  /* 0xff80000000477802 */ /* 0x000fd60000000f00 */
[----:B------:R-:W-:Y:S02]  /*1410*/  @!P5 R2UR UR6, R38 ;  /* 0x000000002606d2ca */ /* 0x000fe400000e0000 */
[----:B------:R-:W-:Y:S02]  /*1420*/  @!P5 R2UR UR7, R39 ;  /* 0x000000002707d2ca */ /* 0x000fe400000e0000 */
[-C--:B0-----:R-:W-:Y:S02]  /*1430*/  @!P1 FMNMX R13, R13, R6.reuse, !PT ;  /* 0x000000060d0d9209 */ /* 0x081fe40007800000 */
[----:B------:R-:W-:Y:S02]  /*1440*/  @!P1 MOV R71, R6 ;  /* 0x0000000600479202 */ /* 0x000fe40000000f00 */
[----:B------:R-:W-:Y:S02]  /*1450*/  ISETP.NE.OR P1, PT, R12, RZ, P4 ;  /* 0x000000ff0c00720c */ /* 0x000fe40002725670 */
[----:B------:R-:W-:-:S02]  /*1460*/  @!P5 R2UR UR4, R38 ;  /* 0x000000002604d2ca */ /* 0x000fc400000e0000 */
[----:B------:R-:W-:-:S03]  /*1470*/  @!P5 R2UR UR5, R39 ;  /* 0x000000002705d2ca */ /* 0x000fc600000e0000 */
[----:B------:R-:W5:Y:S01]  /*1480*/  @!P5 LDG.E.U8 R10, desc[UR6][R2.64+0x240] ;  /* 0x00024006020ad981 */ /* 0x000f62000c1e1100 */
[----:B------:R-:W-:Y:S01]  /*1490*/  IADD3 R9, PT, PT, R44, 0x260, RZ ;  /* 0x000002602c097810 */ /* 0x000fe20007ffe0ff */
[----:B------:R-:W-:Y:S02]  /*14a0*/  @!P4 FMUL R6, R11, R16 ;  /* 0x000000100b06c220 */ /* 0x000fe40000400000 */
[----:B------:R-:W4:Y:S08]  /*14b0*/  @!P3 LDC R16, c[0x0][0x39c] ;  /* 0x0000e700ff10bb82 */ /* 0x000f300000000800 */
[----:B------:R-:W0:Y:S01]  /*14c0*/  @!P1 LDC R6, c[0x0][0x398] ;  /* 0x0000e600ff069b82 */ /* 0x000e220000000800 */
[----:B------:R-:W-:-:S02]  /*14d0*/  ISETP.GE.U32.AND P1, PT, R9, UR44, PT ;  /* 0x0000002c09007c0c */ /* 0x000fc4000bf26070 */
[----:B------:R-:W5:Y:S02]  /*14e0*/  @!P5 LDG.E R9, desc[UR4][R4.64+0x900] ;  /* 0x000900040409d981 */ /* 0x000f64000c1e1900 */
[----:B------:R-:W-:-:S13]  /*14f0*/  ISETP.GE.AND.EX P1, PT, RZ, UR45, PT, P1 ;  /* 0x0000002dff007c0c */ /* 0x000fda000bf26310 */
[----:B------:R-:W-:Y:S02]  /*1500*/  @!P1 R2UR UR4, R38 ;  /* 0x00000000260492ca */ /* 0x000fe400000e0000 */
[----:B------:R-:W-:-:S13]  /*1510*/  @!P1 R2UR UR5, R39 ;  /* 0x00000000270592ca */ /* 0x000fda00000e0000 */
[----:B------:R-:W5:Y:S01]  /*1520*/  @!P1 LDG.E R11, desc[UR4][R4.64+0x980] ;  /* 0x00098004040b9981 */ /* 0x000f62000c1e1900 */
[----:B------:R-:W-:Y:S01]  /*1530*/  MOV R69, 0xff800000 ;  /* 0xff80000000457802 */ /* 0x000fe20000000f00 */
[----:B0-----:R-:W-:Y:S01]  /*1540*/  @!P4 IMAD.MOV.U32 R69, RZ, RZ, R6 ;  /* 0x000000ffff45c224 */ /* 0x001fe200078e0006 */
[----:B------:R-:W-:Y:S02]  /*1550*/  @!P1 R2UR UR6, R38 ;  /* 0x00000000260692ca */ /* 0x000fe400000e0000 */
[----:B------:R-:W-:Y:S02]  /*1560*/  @!P1 R2UR UR7, R39 ;  /* 0x00000000270792ca */ /* 0x000fe400000e0000 */
[----:B------:R-:W-:Y:S02]  /*1570*/  @!P4 FMNMX R13, R13, R6, !PT ;  /* 0x000000060d0dc209 */ /* 0x000fe40007800000 */
[----:B--2---:R-:W-:-:S09]  /*1580*/  ISETP.NE.OR P4, PT, R17, RZ, P3 ;  /* 0x000000ff1100720c */ /* 0x004fd20001f85670 */
[----:B------:R-:W2:Y:S01]  /*1590*/  @!P1 LDG.E.U8 R12, desc[UR6][R2.64+0x260] ;  /* 0x00026006020c9981 */ /* 0x000ea2000c1e1100 */
[----:B------:R-:W5:Y:S01]  /*15a0*/  @!P2 LDC R17, c[0x0][0x39c] ;  /* 0x0000e700ff11ab82 */ /* 0x000f620000000800 */
[----:B----4-:R-:W-:-:S07]  /*15b0*/  @!P3 FMUL R6, R15, R16 ;  /* 0x000000100f06b220 */ /* 0x010fce0000400000 */
        /* <DEDUP_REMOVED lines=8> */
[----:B------:R-:W-:Y:S01]  /*1640*/  @!P4 R2UR UR4, R38 ;  /* 0x000000002604c2ca */ /* 0x000fe200000e0000 */
[----:B------:R-:W0:Y:S01]  /*1650*/  @!P5 LDC R6, c[0x0][0x39c] ;  /* 0x0000e700ff06db82 */ /* 0x000e220000000800 */
[----:B------:R-:W-:-:S05]  /*1660*/  @!P4 R2UR UR5, R39 ;  /* 0x000000002705c2ca */ /* 0x000fca00000e0000 */
[----:B------:R-:W4:Y:S01]  /*1670*/  @!P4 LDG.E.U8 R16, desc[UR6][R2.64+0x280] ;  /* 0x000280060210c981 */ /* 0x000f22000c1e1100 */
[----:B---3--:R-:W-:-:S07]  /*1680*/  ISETP.NE.OR P3, PT, R18, RZ, P2 ;  /* 0x000000ff1200720c */ /* 0x008fce0001765670 */
[----:B------:R-:W3:Y:S01]  /*1690*/  @!P4 LDG.E R15, desc[UR4][R4.64+0xa00] ;  /* 0x000a0004040fc981 */ /* 0x000ee2000c1e1900 */
[----:B-----5:R-:W-:-:S06]  /*16a0*/  @!P2 FMUL R14, R14, R17 ;  /* 0x000000110e0ea220 */ /* 0x020fcc0000400000 */
[----:B------:R-:W1:Y:S01]  /*16b0*/  @!P3 LDC R14, c[0x0][0x398] ;  /* 0x0000e600ff0ebb82 */ /* 0x000e620000000800 */
[----:B------:R-:W-:Y:S02]  /*16c0*/  MOV R37, 0xff800000 ;  /* 0xff80000000257802 */ /* 0x000fe40000000f00 */
[----:B------:R-:W-:-:S04]  /*16d0*/  ISETP.GE.U32.AND P3, PT, R52, UR44, PT ;  /* 0x0000002c34007c0c */ /* 0x000fc8000bf66070 */
[----:B------:R-:W-:Y:S02]  /*16e0*/  ISETP.GE.AND.EX P3, PT, RZ, UR45, PT, P3 ;  /* 0x0000002dff007c0c */ /* 0x000fe4000bf66330 */
[-C--:B-1----:R-:W-:Y:S02]  /*16f0*/  @!P2 FMNMX R13, R13, R14.reuse, !PT ;  /* 0x0000000e0d0da209 */ /* 0x082fe40007800000 */
[----:B------:R-:W-:Y:S02]  /*1700*/  @!P2 MOV R37, R14 ;  /* 0x0000000e0025a202 */ /* 0x000fe40000000f00 */
[----:B------:R-:W-:-:S07]  /*1710*/  ISETP.NE.OR P2, PT, R20, RZ, P6 ;  /* 0x000000ff1400720c */ /* 0x000fce0003745670 */
[----:B------:R-:W-:Y:S01]  /*1720*/  @!P3 R2UR UR6, R38 ;  /* 0x000000002606b2ca */ /* 0x000fe200000e0000 */
[----:B------:R-:W-:Y:S01]  /*1730*/  @!P6 FMUL R8, R8, R19 ;  /* 0x000000130808e220 */ /* 0x000fe20000400000 */
[----:B------:R-:W-:-:S05]  /*1740*/  @!P3 R2UR UR7, R39 ;  /* 0x000000002707b2ca */ /* 0x000fca00000e0000 */
[----:B------:R-:W1:Y:S01]  /*1750*/  @!P2 LDC R8, c[0x0][0x398] ;  /* 0x0000e600ff08ab82 */ /* 0x000e620000000800 */
[----:B------:R-:W-:Y:S02]  /*1760*/  @!P3 R2UR UR4, R38 ;  /* 0x000000002604b2ca */ /* 0x000fe400000e0000 */
[----:B------:R-:W-:-:S05]  /*1770*/  @!P3 R2UR UR5, R39 ;  /* 0x000000002705b2ca */ /* 0x000fca00000e0000 */
[----:B------:R-:W5:Y:S01]  /*1780*/  @!P3 LDG.E.U8 R18, desc[UR6][R2.64+0x2a0] ;  /* 0x0002a0060212b981 */ /* 0x000f62000c1e1100 */
[----:B------:R-:W-:-:S07]  /*1790*/  MOV R41, 0xff800000 ;  /* 0xff80000000297802 */ /* 0x000fce0000000f00 */
[----:B------:R-:W5:Y:S01]  /*17a0*/  @!P3 LDG.E R17, desc[UR4][R4.64+0xa80] ;  /* 0x000a80040411b981 */ /* 0x000f62000c1e1900 */
[-C--:B-1----:R-:W-:Y:S02]  /*17b0*/  @!P6 FMNMX R13, R13, R8.reuse, !PT ;  /* 0x000000080d0de209 */ /* 0x082fe40007800000 */
[----:B------:R-:W-:Y:S02]  /*17c0*/  @!P6 MOV R41, R8 ;  /* 0x000000080029e202 */ /* 0x000fe40000000f00 */
[----:B------:R-:W-:-:S04]  /*17d0*/  ISETP.GE.U32.AND P6, PT, R53, UR44, PT ;  /* 0x0000002c35007c0c */ /* 0x000fc8000bfc6070 */
[----:B------:R-:W-:Y:S02]  /*17e0*/  ISETP.GE.AND.EX P6, PT, RZ, UR45, PT, P6 ;  /* 0x0000002dff007c0c */ /* 0x000fe4000bfc6360 */
[----:B------:R-:W-:Y:S02]  /*17f0*/  ISETP.NE.OR P2, PT, R10, RZ, P5 ;  /* 0x000000ff0a00720c */ /* 0x000fe40002f45670 */
[----:B------:R-:W1:Y:S09]  /*1800*/  @!P1 LDC R10, c[0x0][0x39c] ;  /* 0x0000e700ff0a9b82 */ /* 0x000e720000000800 */
[----:B------:R-:W-:-:S02]  /*1810*/  @!P6 R2UR UR6, R38 ;  /* 0x000000002606e2ca */ /* 0x000fc400000e0000 */
[C---:B------:R-:W-:Y:S02]  /*1820*/  @!P6 R2UR UR7, R39.reuse ;  /* 0x000000002707e2ca */ /* 0x040fe400000e0000 */
[----:B------:R-:W-:Y:S02]  /*1830*/  @!P6 R2UR UR4, R38 ;  /* 0x000000002604e2ca */ /* 0x000fe400000e0000 */
[----:B------:R-:W-:-:S09]  /*1840*/  @!P6 R2UR UR5, R39 ;  /* 0x000000002705e2ca */ /* 0x000fd200000e0000 */
[----:B------:R-:W5:Y:S04]  /*1850*/  @!P6 LDG.E.U8 R19, desc[UR6][R2.64+0x2c0] ;  /* 0x0002c0060213e981 */ /* 0x000f68000c1e1100 */
[----:B------:R-:W5:Y:S01]  /*1860*/  @!P6 LDG.E R8, desc[UR4][R4.64+0xb00] ;  /* 0x000b00040408e981 */ /* 0x000f62000c1e1900 */
[----:B------:R-:W-:Y:S01]  /*1870*/  MOV R43, 0xff800000 ;  /* 0xff800000002b7802 */ /* 0x000fe20000000f00 */
[----:B0-----:R-:W-:-:S06]  /*1880*/  @!P5 FMUL R6, R9, R6 ;  /* 0x000000060906d220 */ /* 0x001fcc0000400000 */
[----:B------:R-:W0:Y:S01]  /*1890*/  @!P2 LDC R6, c[0x0][0x398] ;  /* 0x0000e600ff06ab82 */ /* 0x000e220000000800 */
[----:B------:R-:W-:-:S04]  /*18a0*/  ISETP.GE.U32.AND P2, PT, R54, UR44, PT ;  /* 0x0000002c36007c0c */ /* 0x000fc8000bf46070 */
[----:B------:R-:W-:-:S13]  /*18b0*/  ISETP.GE.AND.EX P2, PT, RZ, UR45, PT, P2 ;  /* 0x0000002dff007c0c */ /* 0x000fda000bf46320 */
[C---:B------:R-:W-:Y:S02]  /*18c0*/  @!P2 R2UR UR6, R38.reuse ;  /* 0x000000002606a2ca */ /* 0x040fe400000e0000 */
[C---:B------:R-:W-:Y:S02]  /*18d0*/  @!P2 R2UR UR7, R39.reuse ;  /* 0x000000002707a2ca */ /* 0x040fe400000e0000 */
[----:B------:R-:W-:Y:S02]  /*18e0*/  @!P2 R2UR UR4, R38 ;  /* 0x000000002604a2ca */ /* 0x000fe400000e0000 */
[----:B------:R-:W-:Y:S01]  /*18f0*/  @!P2 R2UR UR5, R39 ;  /* 0x000000002705a2ca */ /* 0x000fe200000e0000 */
[----:B0-----:R-:W-:Y:S01]  /*1900*/  @!P5 IMAD.MOV.U32 R43, RZ, RZ, R6 ;  /* 0x000000ffff2bd224 */ /* 0x001fe200078e0006 */
[----:B------:R-:W-:Y:S01]  /*1910*/  @!P5 FMNMX R13, R13, R6, !PT ;  /* 0x000000060d0dd209 */ /* 0x000fe20007800000 */
[----:B-1----:R-:W-:-:S06]  /*1920*/  @!P1 FMUL R6, R11, R10 ;  /* 0x0000000a0b069220 */ /* 0x002fcc0000400000 */
[----:B------:R-:W5:Y:S04]  /*1930*/  @!P2 LDG.E.U8 R10, desc[UR6][R2.64+0x2e0] ;  /* 0x0002e006020aa981 */ /* 0x000f68000c1e1100 */
[----:B------:R-:W5:Y:S01]  /*1940*/  @!P2 LDG.E R9, desc[UR4][R4.64+0xb80] ;  /* 0x000b80040409a981 */ /* 0x000f62000c1e1900 */
[----:B--2---:R-:W-:Y:S02]  /*1950*/  ISETP.NE.OR P5, PT, R12, RZ, P1 ;  /* 0x000000ff0c00720c */ /* 0x004fe40000fa5670 */
[----:B------:R-:W3:Y:S11]  /*1960*/  @!P4 LDC R12, c[0x0][0x39c] ;  /* 0x0000e700ff0ccb82 */ /* 0x000ef60000000800 */
[----:B------:R-:W0:Y:S01]  /*1970*/  @!P5 LDC R6, c[0x0][0x398] ;  /* 0x0000e600ff06db82 */ /* 0x000e220000000800 */
[----:B------:R-:W-:-:S02]  /*1980*/  ISETP.GE.U32.AND P5, PT, R55, UR44, PT ;  /* 0x0000002c37007c0c */ /* 0x000fc4000bfa6070 */
[----:B------:R-:W-:Y:S02]  /*1990*/  MOV R35, 0xff800000 ;  /* 0xff80000000237802 */ /* 0x000fe40000000f00 */
[-C--:B0-----:R-:W-:Y:S02]  /*19a0*/  @!P1 FMNMX R13, R13, R6.reuse, !PT ;  /* 0x000000060d0d9209 */ /* 0x081fe40007800000 */
[----:B------:R-:W-:Y:S02]  /*19b0*/  @!P1 MOV R35, R6 ;  /* 0x0000000600239202 */ /* 0x000fe40000000f00 */
[----:B------:R-:W-:Y:S02]  /*19c0*/  ISETP.GE.AND.EX P1, PT, RZ, UR45, PT, P5 ;  /* 0x0000002dff007c0c */ /* 0x000fe4000bf26350 */
[----:B----4-:R-:W-:Y:S01]  /*19d0*/  ISETP.NE.OR P5, PT, R16, RZ, P4 ;  /* 0x000000ff1000720c */ /* 0x010fe200027a5670 */
[----:B---3--:R-:W-:-:S12]  /*19e0*/  @!P4 FMUL R6, R15, R12 ;  /* 0x0000000c0f06c220 */ /* 0x008fd80000400000 */
[----:B------:R-:W0:Y:S01]  /*19f0*/  @!P5 LDC R6, c[0x0][0x398] ;  /* 0x0000e600ff06db82 */ /* 0x000e220000000800 */
[----:B------:R-:W-:Y:S02]  /*1a00*/  MOV R31, 0xff800000 ;  /* 0xff800000001f7802 */ /* 0x000fe40000000f00 */
[----:B------:R-:W-:Y:S02]  /*1a10*/  @!P1 R2UR UR4, R38 ;  /* 0x00000000260492ca */ /* 0x000fe400000e0000 */
[----:B------:R-:W-:Y:S02]  /*1a20*/  @!P1 R2UR UR5, R39 ;  /* 0x00000000270592ca */ /* 0x000fe400000e0000 */
[----:B------:R-:W-:Y:S02]  /*1a30*/  ISETP.GE.U32.AND P5, PT, R56, UR44, PT ;  /* 0x0000002c38007c0c */ /* 0x000fe4000bfa6070 */
[----:B0-----:R-:W-:-:S09]  /*1a40*/  @!P4 FMNMX R13, R13, R6, !PT ;  /* 0x000000060d0dc209 */ /* 0x001fd20007800000 */
[----:B------:R-:W2:Y:S01]  /*1a50*/  @!P1 LDG.E R11, desc[UR4][R4.64+0xc00] ;  /* 0x000c0004040b9981 */ /* 0x000ea2000c1e1900 */
[----:B------:R-:W-:Y:S02]  /*1a60*/  @!P4 MOV R31, R6 ;  /* 0x00000006001fc202 */ /* 0x000fe40000000f00 */
[----:B------:R-:W0:Y:S01]  /*1a70*/  @!P3 LDC R6, c[0x0][0x39c] ;  /* 0x0000e700ff06bb82 */ /* 0x000e220000000800 */
[----:B------:R-:W-:Y:S02]  /*1a80*/  @!P1 R2UR UR6, R38 ;  /* 0x00000000260692ca */ /* 0x000fe400000e0000 */
[----:B------:R-:W-:Y:S02]  /*1a90*/  @!P1 R2UR UR7, R39 ;  /* 0x00000000270792ca */ /* 0x000fe400000e0000 */
[----:B------:R-:W-:-:S11]  /*1aa0*/  ISETP.GE.AND.EX P5, PT, RZ, UR45, PT, P5 ;  /* 0x0000002dff007c0c */ /* 0x000fd6000bfa6350 */
[----:B------:R-:W3:Y:S02]  /*1ab0*/  @!P1 LDG.E.U8 R12, desc[UR6][R2.64+0x300] ;  /* 0x00030006020c9981 */ /* 0x000ee4000c1e1100 */
[----:B------:R-:W-:Y:S02]  /*1ac0*/  @!P5 R2UR UR6, R38 ;  /* 0x000000002606d2ca */ /* 0x000fe400000e0000 */
[----:B-----5:R-:W-:Y:S01]  /*1ad0*/  ISETP.NE.OR P4, PT, R18, RZ, P3 ;  /* 0x000000ff1200720c */ /* 0x020fe20001f85670 */
[----:B0-----:R-:W-:Y:S01]  /*1ae0*/  @!P3 FMUL R6, R17, R6 ;  /* 0x000000061106b220 */ /* 0x001fe20000400000 */
[----:B------:R-:W-:Y:S01]  /*1af0*/  @!P5 R2UR UR7, R39 ;  /* 0x000000002707d2ca */ /* 0x000fe200000e0000 */
[----:B------:R-:W0:Y:S10]  /*1b00*/  @!P6 LDC R17, c[0x0][0x39c] ;  /* 0x0000e700ff11eb82 */ /* 0x000e340000000800 */
[----:B------:R-:W1:Y:S01]  /*1b10*/  @!P4 LDC R6, c[0x0][0x398] ;  /* 0x0000e600ff06cb82 */ /* 0x000e620000000800 */
[----:B------:R-:W-:-:S02]  /*1b20*/  @!P5 R2UR UR4, R38 ;  /* 0x000000002604d2ca */ /* 0x000fc400000e0000 */
[----:B------:R-:W-:Y:S01]  /*1b30*/  @!P5 R2UR UR5, R39 ;  /* 0x000000002705d2ca */ /* 0x000fe200000e0000 */
[----:B------:R-:W4:Y:S01]  /*1b40*/  @!P5 LDG.E.U8 R15, desc[UR6][R2.64+0x320] ;  /* 0x00032006020fd981 */ /* 0x000f22000c1e1100 */
[----:B------:R-:W-:-:S11]  /*1b50*/  MOV R33, 0xff800000 ;  /* 0xff80000000217802 */ /* 0x000fd60000000f00 */
[----:B------:R-:W5:Y:S01]  /*1b60*/  @!P5 LDG.E R14, desc[UR4][R4.64+0xc80] ;  /* 0x000c8004040ed981 */ /* 0x000f62000c1e1900 */
[-C--:B-1----:R-:W-:Y:S02]  /*1b70*/  @!P3 FMNMX R13, R13, R6.reuse, !PT ;  /* 0x000000060d0db209 */ /* 0x082fe40007800000 */
[----:B------:R-:W-:Y:S02]  /*1b80*/  @!P3 MOV R33, R6 ;  /* 0x000000060021b202 */ /* 0x000fe40000000f00 */
[----:B------:R-:W1:Y:S01]  /*1b90*/  @!P2 LDC R6, c[0x0][0x39c] ;  /* 0x0000e700ff06ab82 */ /* 0x000e620000000800 */
[----:B------:R-:W-:Y:S01]  /*1ba0*/  ISETP.NE.OR P3, PT, R19, RZ, P6 ;  /* 0x000000ff1300720c */ /* 0x000fe20003765670 */
[----:B0-----:R-:W-:-:S12]  /*1bb0*/  @!P6 FMUL R8, R8, R17 ;  /* 0x000000110808e220 */ /* 0x001fd80000400000 */
[----:B------:R-:W0:Y:S01]  /*1bc0*/  @!P3 LDC R8, c[0x0][0x398] ;  /* 0x0000e600ff08bb82 */ /* 0x000e220000000800 */
[----:B------:R-:W-:Y:S02]  /*1bd0*/  MOV R17, 0xff800000 ;  /* 0xff80000000117802 */ /* 0x000fe40000000f00 */
[-C--:B0-----:R-:W-:Y:S02]  /*1be0*/  @!P6 FMNMX R13, R13, R8.reuse, !PT ;  /* 0x000000080d0de209 */ /* 0x081fe40007800000 */
[----:B------:R-:W-:Y:S02]  /*1bf0*/  @!P6 MOV R17, R8 ;  /* 0x000000080011e202 */ /* 0x000fe40000000f00 */
[----:B------:R-:W-:Y:S01]  /*1c00*/  ISETP.GE.U32.AND P6, PT, R58, UR44, PT ;  /* 0x0000002c3a007c0c */ /* 0x000fe2000bfc6070 */
[----:B------:R-:W2:Y:S01]  /*1c10*/  @!P1 LDC R8, c[0x0][0x39c] ;  /* 0x0000e700ff089b82 */ /* 0x000ea20000000800 */
[----:B------:R-:W-:Y:S01]  /*1c20*/  ISETP.NE.OR P3, PT, R10, RZ, P2 ;  /* 0x000000ff0a00720c */ /* 0x000fe20001765670 */
[----:B-1----:R-:W-:-:S12]  /*1c30*/  @!P2 FMUL R6, R9, R6 ;  /* 0x000000060906a220 */ /* 0x002fd80000400000 */
[----:B------:R-:W0:Y:S01]  /*1c40*/  @!P3 LDC R6, c[0x0][0x398] ;  /* 0x0000e600ff06bb82 */ /* 0x000e220000000800 */
[----:B------:R-:W-:-:S13]  /*1c50*/  ISETP.GE.AND.EX P3, PT, RZ, UR45, PT, P6 ;  /* 0x0000002dff007c0c */ /* 0x000fda000bf66360 */
[----:B------:R-:W-:Y:S02]  /*1c60*/  @!P3 R2UR UR6, R38 ;  /* 0x000000002606b2ca */ /* 0x000fe400000e0000 */
[----:B------:R-:W-:-:S13]  /*1c70*/  @!P3 R2UR UR7, R39 ;  /* 0x000000002707b2ca */ /* 0x000fda00000e0000 */
[----:B------:R-:W5:Y:S01]  /*1c80*/  @!P3 LDG.E.U8 R10, desc[UR6][R2.64+0x360] ;  /* 0x00036006020ab981 */ /* 0x000f62000c1e1100 */
[----:B------:R-:W-:Y:S01]  /*1c90*/  IMAD.MOV.U32 R9, RZ, RZ, -0x800000 ;  /* 0xff800000ff097424 */ /* 0x000fe200078e00ff */
[-C--:B0-----:R-:W-:Y:S02]  /*1ca0*/  @!P2 MOV R9, R6.reuse ;  /* 0x000000060009a202 */ /* 0x081fe40000000f00 */
[----:B------:R-:W-:Y:S02]  /*1cb0*/  @!P2 FMNMX R13, R13, R6, !PT ;  /* 0x000000060d0da209 */ /* 0x000fe40007800000 */
[----:B------:R-:W-:-:S04]  /*1cc0*/  ISETP.GE.U32.AND P4, PT, R57, UR44, PT ;  /* 0x0000002c39007c0c */ /* 0x000fc8000bf86070 */
[----:B------:R-:W-:-:S13]  /*1cd0*/  ISETP.GE.AND.EX P4, PT, RZ, UR45, PT, P4 ;  /* 0x0000002dff007c0c */ /* 0x000fda000bf86340 */
[----:B------:R-:W-:Y:S02]  /*1ce0*/  @!P4 R2UR UR4, R38 ;  /* 0x000000002604c2ca */ /* 0x000fe400000e0000 */
[----:B------:R-:W-:Y:S01]  /*1cf0*/  @!P4 R2UR UR5, R39 ;  /* 0x000000002705c2ca */ /* 0x000fe200000e0000 */
[----:B--2---:R-:W-:-:S12]  /*1d00*/  @!P1 FMUL R6, R11, R8 ;  /* 0x000000080b069220 */ /* 0x004fd80000400000 */
[----:B------:R-:W2:Y:S01]  /*1d10*/  @!P4 LDG.E R16, desc[UR4][R4.64+0xd00] ;  /* 0x000d00040410c981 */ /* 0x000ea2000c1e1900 */
[----:B------:R-:W5:Y:S01]  /*1d20*/  @!P5 LDC R11, c[0x0][0x39c] ;  /* 0x0000e700ff0bdb82 */ /* 0x000f620000000800 */
[----:B---3--:R-:W-:Y:S02]  /*1d30*/  ISETP.NE.OR P6, PT, R12, RZ, P1 ;  /* 0x000000ff0c00720c */ /* 0x008fe40000fc5670 */
[----:B------:R-:W3:Y:S11]  /*1d40*/  @!P4 LDG.E.U8 R18, desc[UR4][R2.64+0x340] ;  /* 0x000340040212c981 */ /* 0x000ef6000c1e1100 */
[----:B------:R-:W0:Y:S01]  /*1d50*/  @!P6 LDC R6, c[0x0][0x398] ;  /* 0x0000e600ff06eb82 */ /* 0x000e220000000800 */
[----:B------:R-:W-:-:S02]  /*1d60*/  ISETP.GE.U32.AND P2, PT, R59, UR44, PT ;  /* 0x0000002c3b007c0c */ /* 0x000fc4000bf46070 */
[----:B------:R-:W-:Y:S02]  /*1d70*/  @!P3 R2UR UR4, R38 ;  /* 0x000000002604b2ca */ /* 0x000fe400000e0000 */
[----:B------:R-:W-:Y:S02]  /*1d80*/  @!P3 R2UR UR5, R39 ;  /* 0x000000002705b2ca */ /* 0x000fe400000e0000 */
[----:B------:R-:W-:Y:S02]  /*1d90*/  ISETP.GE.AND.EX P2, PT, RZ, UR45, PT, P2 ;  /* 0x0000002dff007c0c */ /* 0x000fe4000bf46320 */
[----:B------:R-:W-:-:S09]  /*1da0*/  MOV R19, 0xff800000 ;  /* 0xff80000000137802 */ /* 0x000fd20000000f00 */
[----:B------:R-:W3:Y:S01]  /*1db0*/  @!P3 LDG.E R8, desc[UR4][R4.64+0xd80] ;  /* 0x000d80040408b981 */ /* 0x000ee2000c1e1900 */
[----:B----4-:R-:W-:Y:S01]  /*1dc0*/  ISETP.NE.OR P6, PT, R15, RZ, P5 ;  /* 0x000000ff0f00720c */ /* 0x010fe20002fc5670 */
[----:B-----5:R-:W-:Y:S01]  /*1dd0*/  @!P5 FMUL R14, R14, R11 ;  /* 0x0000000b0e0ed220 */ /* 0x020fe20000400000 */
[----:B------:R-:W-:Y:S01]  /*1de0*/  @!P2 R2UR UR4, R38 ;  /* 0x000000002604a2ca */ /* 0x000fe200000e0000 */
[----:B------:R-:W2:Y:S10]  /*1df0*/  @!P4 LDC R15, c[0x0][0x39c] ;  /* 0x0000e700ff0fcb82 */ /* 0x000eb40000000800 */
[----:B------:R-:W1:Y:S01]  /*1e00*/  @!P6 LDC R14, c[0x0][0x398] ;  /* 0x0000e600ff0eeb82 */ /* 0x000e620000000800 */
[----:B------:R-:W-:-:S02]  /*1e10*/  @!P2 R2UR UR5, R39 ;  /* 0x000000002705a2ca */ /* 0x000fc400000e0000 */
[----:B0-----:R-:W-:-:S11]  /*1e20*/  @!P1 FMNMX R13, R13, R6, !PT ;  /* 0x000000060d0d9209 */ /* 0x001fd60007800000 */
[----:B------:R-:W4:Y:S01]  /*1e30*/  @!P2 LDG.E R11, desc[UR4][R4.64+0xe00] ;  /* 0x000e0004040ba981 */ /* 0x000f22000c1e1900 */
[-C--:B-1----:R-:W-:Y:S02]  /*1e40*/  @!P5 MOV R19, R14.reuse ;  /* 0x0000000e0013d202 */ /* 0x082fe40000000f00 */
[----:B------:R-:W-:Y:S02]  /*1e50*/  @!P5 FMNMX R13, R13, R14, !PT ;  /* 0x0000000e0d0dd209 */ /* 0x000fe40007800000 */
[----:B------:R-:W-:Y:S01]  /*1e60*/  ISETP.GE.U32.AND P5, PT, R60, UR44, PT ;  /* 0x0000002c3c007c0c */ /* 0x000fe2000bfa6070 */
[----:B------:R-:W5:Y:S03]  /*1e70*/  @!P2 LDG.E.U8 R14, desc[UR4][R2.64+0x380] ;  /* 0x00038004020ea981 */ /* 0x000f66000c1e1100 */
[----:B------:R-:W-:-:S13]  /*1e80*/  ISETP.GE.AND.EX P5, PT, RZ, UR45, PT, P5 ;  /* 0x0000002dff007c0c */ /* 0x000fda000bfa6350 */
[----:B------:R-:W-:Y:S02]  /*1e90*/  @!P5 R2UR UR4, R38 ;  /* 0x000000002604d2ca */ /* 0x000fe400000e0000 */
[----:B------:R-:W-:-:S13]  /*1ea0*/  @!P5 R2UR UR5, R39 ;  /* 0x000000002705d2ca */ /* 0x000fda00000e0000 */
[----:B------:R-:W5:Y:S01]  /*1eb0*/  @!P5 LDG.E.U8 R12, desc[UR4][R2.64+0x3a0] ;  /* 0x0003a004020cd981 */ /* 0x000f62000c1e1100 */
[----:B------:R-:W-:-:S03]  /*1ec0*/  ISETP.NE.OR P6, PT, R10, RZ, P3 ;  /* 0x000000ff0a00720c */ /* 0x000fc60001fc5670 */
[----:B------:R-:W5:Y:S01]  /*1ed0*/  @!P5 LDG.E R10, desc[UR4][R4.64+0xe80] ;  /* 0x000e8004040ad981 */ /* 0x000f62000c1e1900 */
[----:B------:R-:W-:Y:S02]  /*1ee0*/  MOV R27, 0xff800000 ;  /* 0xff800000001b7802 */ /* 0x000fe40000000f00 */
[----:B------:R-:W-:Y:S02]  /*1ef0*/  @!P1 MOV R27, R6 ;  /* 0x00000006001b9202 */ /* 0x000fe40000000f00 */
[----:B------:R-:W4:Y:S01]  /*1f00*/  @!P2 LDC R6, c[0x0][0x39c] ;  /* 0x0000e700ff06ab82 */ /* 0x000f220000000800 */
[----:B--2---:R-:W-:-:S07]  /*1f10*/  @!P4 FMUL R16, R16, R15 ;  /* 0x0000000f1010c220 */ /* 0x004fce0000400000 */
[----:B------:R-:W0:Y:S01]  /*1f20*/  @!P3 LDC R15, c[0x0][0x39c] ;  /* 0x0000e700ff0fbb82 */ /* 0x000e220000000800 */
[----:B---3--:R-:W-:-:S13]  /*1f30*/  ISETP.NE.OR P1, PT, R18, RZ, P4 ;  /* 0x000000ff1200720c */ /* 0x008fda0002725670 */
[----:B------:R-:W1:Y:S01]  /*1f40*/  @!P1 LDC R16, c[0x0][0x398] ;  /* 0x0000e600ff109b82 */ /* 0x000e620000000800 */
[----:B0-----:R-:W-:-:S07]  /*1f50*/  @!P3 FMUL R8, R8, R15 ;  /* 0x0000000f0808b220 */ /* 0x001fce0000400000 */
[----:B------:R-:W0:Y:S08]  /*1f60*/  @!P5 LDC R15, c[0x0][0x39c] ;  /* 0x0000e700ff0fdb82 */ /* 0x000e300000000800 */
[----:B------:R-:W2:Y:S01]  /*1f70*/  @!P6 LDC R8, c[0x0][0x398] ;  /* 0x0000e600ff08eb82 */ /* 0x000ea20000000800 */
[----:B------:R-:W-:-:S04]  /*1f80*/  ISETP.GE.U32.AND P1, PT, R61, UR44, PT ;  /* 0x0000002c3d007c0c */ /* 0x000fc8000bf26070 */
[----:B------:R-:W-:Y:S02]  /*1f90*/  ISETP.GE.AND.EX P1, PT, RZ, UR45, PT, P1 ;  /* 0x0000002dff007c0c */ /* 0x000fe4000bf26310 */
[----:B-1----:R-:W-:Y:S02]  /*1fa0*/  @!P4 FMNMX R13, R13, R16, !PT ;  /* 0x000000100d0dc209 */ /* 0x002fe40007800000 */
[----:B------:R-:W-:Y:S01]  /*1fb0*/  MOV R23, 0xff800000 ;  /* 0xff80000000177802 */ /* 0x000fe20000000f00 */
[----:B----4-:R-:W-:Y:S01]  /*1fc0*/  @!P2 FMUL R6, R11, R6 ;  /* 0x000000060b06a220 */ /* 0x010fe20000400000 */
[----:B-----5:R-:W-:-:S13]  /*1fd0*/  ISETP.NE.OR P6, PT, R14, RZ, P2 ;  /* 0x000000ff0e00720c */ /* 0x020fda00017c5670 */
[----:B------:R-:W1:Y:S01]  /*1fe0*/  @!P6 LDC R6, c[0x0][0x398] ;  /* 0x0000e600ff06eb82 */ /* 0x000e620000000800 */
[----:B--2---:R-:W-:Y:S02]  /*1ff0*/  @!P3 FMNMX R13, R13, R8, !PT ;  /* 0x000000080d0db209 */ /* 0x004fe40007800000 */
[----:B------:R-:W-:Y:S02]  /*2000*/  @!P1 R2UR UR4, R38 ;  /* 0x00000000260492ca */ /* 0x000fe400000e0000 */
[----:B------:R-:W-:Y:S02]  /*2010*/  ISETP.NE.OR P6, PT, R12, RZ, P5 ;  /* 0x000000ff0c00720c */ /* 0x000fe40002fc5670 */
[----:B------:R-:W-:Y:S02]  /*2020*/  @!P1 R2UR UR5, R39 ;  /* 0x00000000270592ca */ /* 0x000fe400000e0000 */
[-C--:B-1----:R-:W-:Y:S02]  /*2030*/  @!P2 MOV R23, R6.reuse ;  /* 0x000000060017a202 */ /* 0x082fe40000000f00 */
[----:B------:R-:W-:-:S02]  /*2040*/  @!P2 FMNMX R13, R13, R6, !PT ;  /* 0x000000060d0da209 */ /* 0x000fc40007800000 */
[----:B------:R-:W-:Y:S01]  /*2050*/  ISETP.GE.U32.AND P2, PT, R62, UR44, PT ;  /* 0x0000002c3e007c0c */ /* 0x000fe2000bf46070 */
[----:B------:R-:W1:Y:S03]  /*2060*/  @!P1 LDC R6, c[0x0][0x39c] ;  /* 0x0000e700ff069b82 */ /* 0x000e660000000800 */
[----:B------:R-:W-:-:S03]  /*2070*/  ISETP.GE.AND.EX P2, PT, RZ, UR45, PT, P2 ;  /* 0x0000002dff007c0c */ /* 0x000fc6000bf46320 */
[----:B------:R-:W1:Y:S01]  /*2080*/  @!P1 LDG.E R11, desc[UR4][R4.64+0xf00] ;  /* 0x000f0004040b9981 */ /* 0x000e62000c1e1900 */
[----:B------:R-:W-:-:S09]  /*2090*/  MOV R25, 0xff800000 ;  /* 0xff80000000197802 */ /* 0x000fd20000000f00 */
[----:B------:R-:W-:Y:S02]  /*20a0*/  @!P2 R2UR UR6, R38 ;  /* 0x000000002606a2ca */ /* 0x000fe400000e0000 */
[----:B------:R-:W-:Y:S02]  /*20b0*/  @!P2 R2UR UR7, R39 ;  /* 0x000000002707a2ca */ /* 0x000fe400000e0000 */
[----:B------:R-:W-:Y:S01]  /*20c0*/  MOV R29, 0xff800000 ;  /* 0xff800000001d7802 */ /* 0x000fe20000000f00 */
[----:B------:R-:W-:-:S10]  /*20d0*/  @!P3 IMAD.MOV.U32 R29, RZ, RZ, R8 ;  /* 0x000000ffff1db224 */ /* 0x000fd400078e0008 */
[----:B------:R-:W2:Y:S01]  /*20e0*/  @!P2 LDG.E.U8 R8, desc[UR6][R2.64+0x3e0] ;  /* 0x0003e0060208a981 */ /* 0x000ea2000c1e1100 */
[----:B0-----:R-:W-:-:S06]  /*20f0*/  @!P5 FMUL R10, R10, R15 ;  /* 0x0000000f0a0ad220 */ /* 0x001fcc0000400000 */
[----:B------:R-:W0:Y:S02]  /*2100*/  @!P6 LDC R10, c[0x0][0x398] ;  /* 0x0000e600ff0aeb82 */ /* 0x000e240000000800 */
[-C--:B0-----:R-:W-:Y:S02]  /*2110*/  @!P5 MOV R25, R10.reuse ;  /* 0x0000000a0019d202 */ /* 0x081fe40000000f00 */
[----:B------:R-:W-:Y:S02]  /*2120*/  @!P5 FMNMX R13, R13, R10, !PT ;  /* 0x0000000a0d0dd209 */ /* 0x000fe40007800000 */
[----:B------:R-:W3:Y:S01]  /*2130*/  @!P1 LDG.E.U8 R10, desc[UR4][R2.64+0x3c0] ;  /* 0x0003c004020a9981 */ /* 0x000ee2000c1e1100 */
[----:B------:R-:W-:Y:S02]  /*2140*/  @!P2 R2UR UR4, R38 ;  /* 0x000000002604a2ca */ /* 0x000fe400000e0000 */
[----:B------:R-:W-:-:S13]  /*2150*/  @!P2 R2UR UR5, R39 ;  /* 0x000000002705a2ca */ /* 0x000fda00000e0000 */
[----:B------:R-:W4:Y:S01]  /*2160*/  @!P2 LDG.E R4, desc[UR4][R4.64+0xf80] ;  /* 0x000f80040404a981 */ /* 0x000f22000c1e1900 */
[----:B------:R-:W-:Y:S02]  /*2170*/  MOV R21, 0xff800000 ;  /* 0xff80000000157802 */ /* 0x000fe40000000f00 */
[----:B------:R-:W-:Y:S01]  /*2180*/  @!P4 MOV R21, R16 ;  /* 0x000000100015c202 */ /* 0x000fe20000000f00 */
[----:B------:R-:W-:Y:S01]  /*2190*/  UMOV UR4, 0xffffffff ;  /* 0xffffffff00047882 */ /* 0x000fe20000000000 */
[----:B------:R-:W-:Y:S01]  /*21a0*/  MOV R67, 0xff800000 ;  /* 0xff80000000437802 */ /* 0x000fe20000000f00 */
[----:B------:R-:W-:Y:S02]  /*21b0*/  IMAD.MOV.U32 R65, RZ, RZ, -0x800000 ;  /* 0xff800000ff417424 */ /* 0x000fe400078e00ff */
[----:B-1----:R-:W-:Y:S02]  /*21c0*/  @!P1 FMUL R6, R11, R6 ;  /* 0x000000060b069220 */ /* 0x002fe40000400000 */
[----:B------:R-:W4:Y:S01]  /*21d0*/  @!P2 LDC R11, c[0x0][0x39c] ;  /* 0x0000e700ff0bab82 */ /* 0x000f220000000800 */
[----:B--2---:R-:W-:-:S02]  /*21e0*/  ISETP.NE.OR P4, PT, R8, RZ, P2 ;  /* 0x000000ff0800720c */ /* 0x004fc40001785670 */
[----:B------:R-:W-:Y:S02]  /*21f0*/  MOV R8, 0xff800000 ;  /* 0xff80000000087802 */ /* 0x000fe40000000f00 */
[----:B------:R-:W-:Y:S02]  /*2200*/  @!P0 MOV R8, R0 ;  /* 0x0000000000088202 */ /* 0x000fe40000000f00 */
[----:B---3--:R-:W-:-:S13]  /*2210*/  ISETP.NE.OR P3, PT, R10, RZ, P1 ;  /* 0x000000ff0a00720c */ /* 0x008fda0000f65670 */
[----:B------:R-:W0:Y:S01]  /*2220*/  @!P3 LDC R6, c[0x0][0x398] ;  /* 0x0000e600ff06bb82 */ /* 0x000e220000000800 */
[----:B----4-:R-:W-:-:S07]  /*2230*/  @!P2 FMUL R10, R4, R11 ;  /* 0x0000000b040aa220 */ /* 0x010fce0000400000 */
[----:B------:R-:W1:Y:S01]  /*2240*/  @!P4 LDC R10, c[0x0][0x398] ;  /* 0x0000e600ff0acb82 */ /* 0x000e620000000800 */
[-C--:B0-----:R-:W-:Y:S02]  /*2250*/  @!P1 FMNMX R13, R13, R6.reuse, !PT ;  /* 0x000000060d0d9209 */ /* 0x081fe40007800000 */
[----:B------:R-:W-:Y:S02]  /*2260*/  @!P1 MOV R67, R6 ;  /* 0x0000000600439202 */ /* 0x000fe40000000f00 */
[-C--:B-1----:R-:W-:Y:S02]  /*2270*/  @!P2 MOV R65, R10.reuse ;  /* 0x0000000a0041a202 */ /* 0x082fe40000000f00 */
[----:B------:R-:W-:Y:S01]  /*2280*/  @!P2 FMNMX R13, R13, R10, !PT ;  /* 0x0000000a0d0da209 */ /* 0x000fe20007800000 */
        /* <DEDUP_REMOVED lines=31> */
[----:B------:R-:W-:Y:S01]  /*2480*/  SHF.L.U32 R7, R7, 0x17, RZ ;  /* 0x0000001707077819 */ /* 0x000fe200000006ff */
[----:B------:R-:W-:Y:S01]  /*2490*/  FADD R0, -R92, R83 ;  /* 0x000000535c007221 */ /* 0x000fe20000000100 */
[----:B------:R-:W-:Y:S01]  /*24a0*/  FFMA R5, R22, 1.925963033500011079e-08, R5 ;  /* 0x32a5706016057823 */ /* 0x000fe20000000005 */
[----:B------:R-:W-:Y:S01]  /*24b0*/  FFMA R9, R20, 1.925963033500011079e-08, R9 ;  /* 0x32a5706014097823 */ /* 0x000fe20000000009 */
        /* <DEDUP_REMOVED lines=9> */
[----:B------:R-:W-:Y:S01]  /*2550*/  FADD R28, -R92, R75 ;  /* 0x0000004b5c1c7221 */ /* 0x000fe20000000100 */
[----:B------:R2:W3:Y:S01]  /*2560*/  MUFU.EX2 R20, R9 ;  /* 0x0000000900147308 */ /* 0x0004e20000000800 */
[-C--:B0-----:R-:W-:Y:S01]  /*2570*/  FFMA.SAT R5, R6, R11.reuse, 0.5 ;  /* 0x3f00000006057423 */ /* 0x081fe2000000200b */
[C---:B------:R-:W-:Y:S01]  /*2580*/  FADD R72, -R92.reuse, R31 ;  /* 0x0000001f5c487221 */ /* 0x040fe20000000100 */
[C---:B------:R-:W-:Y:S01]  /*2590*/  FADD R34, -R92.reuse, R73 ;  /* 0x000000495c227221 */ /* 0x040fe20000000100 */
[C---:B------:R-:W-:Y:S01]  /*25a0*/  FADD R36, -R92.reuse, R71 ;  /* 0x000000475c247221 */ /* 0x040fe20000000100 */
[----:B------:R-:W-:Y:S01]  /*25b0*/  FFMA.RM R5, R5, R12, 12582913 ;  /* 0x4b40000105057423 */ /* 0x000fe2000000400c */
[C---:B------:R-:W-:Y:S01]  /*25c0*/  FADD R90, -R92.reuse, R29 ;  /* 0x0000001d5c5a7221 */ /* 0x040fe20000000100 */
[C---:B------:R-:W-:Y:S01]  /*25d0*/  FADD R40, -R92.reuse, R69 ;  /* 0x000000455c287221 */ /* 0x040fe20000000100 */
[----:B------:R-:W-:Y:S01]  /*25e0*/  FADD R42, -R92, R63 ;  /* 0x0000003f5c2a7221 */ /* 0x000fe20000000100 */
[----:B-1----:R-:W-:Y:S01]  /*25f0*/  FMUL R33, R3, R22 ;  /* 0x0000001603217220 */ /* 0x002fe20000400000 */
[C---:B------:R-:W-:Y:S01]  /*2600*/  FADD R3, R13.reuse, -12583039 ;  /* 0xcb40007f0d037421 */ /* 0x040fe20000000000 */
[-C--:B--2---:R-:W-:Y:S01]  /*2610*/  FFMA.SAT R9, R8, R11.reuse, 0.5 ;  /* 0x3f00000008097423 */ /* 0x084fe2000000200b */
[----:B------:R-:W-:Y:S01]  /*2620*/  SHF.L.U32 R13, R13, 0x17, RZ ;  /* 0x000000170d0d7819 */ /* 0x000fe200000006ff */
[----:B------:R-:W-:Y:S01]  /*2630*/  FADD R84, -R92, R27 ;  /* 0x0000001b5c547221 */ /* 0x000fe20000000100 */
[----:B------:R-:W-:Y:S01]  /*2640*/  FFMA R3, R4, 1.4426950216293334961, -R3 ;  /* 0x3fb8aa3b04037823 */ /* 0x000fe20000000803 */
[----:B------:R-:W-:Y:S01]  /*2650*/  FFMA.RM R9, R9, R12, 12582913 ;  /* 0x4b40000109097423 */ /* 0x000fe2000000400c */
[----:B------:R-:W-:Y:S01]  /*2660*/  FADD R64, -R92, R37 ;  /* 0x000000255c407221 */ /* 0x000fe20000000100 */
[----:B---3--:R-:W-:Y:S01]  /*2670*/  FMUL R20, R7, R20 ;  /* 0x0000001407147220 */ /* 0x008fe20000400000 */
[----:B------:R-:W-:Y:S01]  /*2680*/  FFMA R3, R4, 1.925963033500011079e-08, R3 ;  /* 0x32a5706004037823 */ /* 0x000fe20000000003 */
[C---:B------:R-:W-:Y:S01]  /*2690*/  FADD R7, R5.reuse, -12583039 ;  /* 0xcb40007f05077421 */ /* 0x040fe20000000000 */
[----:B------:R-:W-:Y:S01]  /*26a0*/  SHF.L.U32 R5, R5, 0x17, RZ ;  /* 0x0000001705057819 */ /* 0x000fe200000006ff */
[----:B------:R-:W-:Y:S01]  /*26b0*/  FADD R66, -R92, R41 ;  /* 0x000000295c427221 */ /* 0x000fe20000000100 */
[----:B------:R0:W1:Y:S01]  /*26c0*/  MUFU.EX2 R4, R3 ;  /* 0x0000000300047308 */ /* 0x0000620000000800 */
[----:B------:R-:W-:Y:S01]  /*26d0*/  FFMA R7, R6, 1.4426950216293334961, -R7 ;  /* 0x3fb8aa3b06077823 */ /* 0x000fe20000000807 */
[C---:B------:R-:W-:Y:S01]  /*26e0*/  FADD R86, -R92.reuse, R19 ;  /* 0x000000135c567221 */ /* 0x040fe20000000100 */
[C---:B------:R-:W-:Y:S01]  /*26f0*/  FADD R68, -R92.reuse, R43 ;  /* 0x0000002b5c447221 */ /* 0x040fe20000000100 */
[----:B------:R-:W-:Y:S01]  /*2700*/  FADD R76, -R92, R17 ;  /* 0x000000115c4c7221 */ /* 0x000fe20000000100 */
[----:B------:R-:W-:Y:S01]  /*2710*/  FFMA R7, R6, 1.925963033500011079e-08, R7 ;  /* 0x32a5706006077823 */ /* 0x000fe20000000007 */
[----:B------:R-:W-:Y:S01]  /*2720*/  FADD R70, -R92, R35 ;  /* 0x000000235c467221 */ /* 0x000fe20000000100 */
[-C--:B------:R-:W-:Y:S01]  /*2730*/  FFMA.SAT R35, R88, R11.reuse, 0.5 ;  /* 0x3f00000058237423 */ /* 0x080fe2000000200b */
[-C--:B------:R-:W-:Y:S01]  /*2740*/  FFMA.SAT R15, R86, R11.reuse, 0.5 ;  /* 0x3f000000560f7423 */ /* 0x080fe2000000200b */
[C---:B0-----:R-:W-:Y:S01]  /*2750*/  FADD R3, R9.reuse, -12583039 ;  /* 0xcb40007f09037421 */ /* 0x041fe20000000000 */
[----:B------:R0:W2:Y:S01]  /*2760*/  MUFU.EX2 R22, R7 ;  /* 0x0000000700167308 */ /* 0x0000a20000000800 */
[----:B------:R-:W-:Y:S01]  /*2770*/  SHF.L.U32 R9, R9, 0x17, RZ ;  /* 0x0000001709097819 */ /* 0x000fe200000006ff */
[-C--:B------:R-:W-:Y:S01]  /*2780*/  FFMA.RM R35, R35, R12.reuse, 12582913 ;  /* 0x4b40000123237423 */ /* 0x080fe2000000400c */
[----:B------:R-:W-:Y:S01]  /*2790*/  FFMA R3, R8, 1.4426950216293334961, -R3 ;  /* 0x3fb8aa3b08037823 */ /* 0x000fe20000000803 */
[----:B------:R-:W-:Y:S01]  /*27a0*/  FFMA.RM R15, R15, R12, 12582913 ;  /* 0x4b4000010f0f7423 */ /* 0x000fe2000000400c */
[-C--:B------:R-:W-:Y:S01]  /*27b0*/  FFMA.SAT R41, R90, R11.reuse, 0.5 ;  /* 0x3f0000005a297423 */ /* 0x080fe2000000200b */
[----:B------:R-:W-:Y:S01]  /*27c0*/  FADD R14, -R92, R67 ;  /* 0x000000435c0e7221 */ /* 0x000fe20000000100 */
[----:B------:R-:W-:Y:S01]  /*27d0*/  FFMA R3, R8, 1.925963033500011079e-08, R3 ;  /* 0x32a5706008037823 */ /* 0x000fe20000000003 */
[----:B-1----:R-:W-:Y:S01]  /*27e0*/  FMUL R21, R13, R4 ;  /* 0x000000040d157220 */ /* 0x002fe20000400000 */
[-C--:B------:R-:W-:Y:S01]  /*27f0*/  FFMA.SAT R13, R0, R11.reuse, 0.5 ;  /* 0x3f000000000d7423 */ /* 0x080fe2000000200b */
[----:B0-----:R-:W-:Y:S01]  /*2800*/  FFMA.SAT R7, R10, R11, 0.5 ;  /* 0x3f0000000a077423 */ /* 0x001fe2000000200b */
[----:B------:R0:W1:Y:S01]  /*2810*/  MUFU.EX2 R4, R3 ;  /* 0x0000000300047308 */ /* 0x0000620000000800 */
[-C--:B------:R-:W-:Y:S01]  /*2820*/  FFMA.RM R41, R41, R12.reuse, 12582913 ;  /* 0x4b40000129297423 */ /* 0x080fe2000000400c */
[-C--:B------:R-:W-:Y:S01]  /*2830*/  FFMA.RM R13, R13, R12.reuse, 12582913 ;  /* 0x4b4000010d0d7423 */ /* 0x080fe2000000400c */
[----:B------:R-:W-:Y:S01]  /*2840*/  FFMA.RM R7, R7, R12, 12582913 ;  /* 0x4b40000107077423 */ /* 0x000fe2000000400c */
[----:B------:R-:W-:Y:S01]  /*2850*/  FADD R92, -R92, R65 ;  /* 0x000000415c5c7221 */ /* 0x000fe20000000100 */
[----:B--2---:R-:W-:Y:S01]  /*2860*/  FMUL R22, R5, R22 ;  /* 0x0000001605167220 */ /* 0x004fe20000400000 */
        /* <DEDUP_REMOVED lines=26> */
[----:B------:R-:W-:-:S02]  /*2a10*/  SHF.L.U32 R13, R13, 0x17, RZ ;  /* 0x000000170d0d7819 */ /* 0x000fc400000006ff */
        /* <DEDUP_REMOVED lines=91> */
[----:B------:R-:W-:Y:S02]  /*2fd0*/  FFMA.RM R2, R9, R12, 12582913 ;  /* 0x4b40000109027423 */ /* 0x000fe4000000400c */
[----:B------:R-:W-:Y:S01]  /*2fe0*/  SHF.L.U32 R8, R13, 0x17, RZ ;  /* 0x000000170d087819 */ /* 0x000fe200000006ff */
[----:B--2---:R-:W-:Y:S01]  /*2ff0*/  FMUL R10, R7, R10 ;  /* 0x0000000a070a7220 */ /* 0x004fe20000400000 */
[----:B------:R-:W-:Y:S01]  /*3000*/  FADD R7, R13, -12583039 ;  /* 0xcb40007f0d077421 */ /* 0x000fe20000000000 */
[----:B0-----:R-:W-:-:S03]  /*3010*/  FFMA.SAT R5, R76, R11, 0.5 ;  /* 0x3f0000004c057423 */ /* 0x001fc6000000200b */
[----:B------:R-:W-:Y:S01]  /*3020*/  FFMA R7, R72, 1.4426950216293334961, -R7 ;  /* 0x3fb8aa3b48077823 */ /* 0x000fe20000000807 */
[----:B------:R-:W-:-:S03]  /*3030*/  FFMA.RM R5, R5, R12, 12582913 ;  /* 0x4b40000105057423 */ /* 0x000fc6000000400c */
        /* <DEDUP_REMOVED lines=13> */
[----:B------:R-:W-:-:S04]  /*3110*/  FFMA.SAT R7, R78, R11, 0.5 ;  /* 0x3f0000004e077423 */ /* 0x000fc8000000200b */
[-C--:B------:R-:W-:Y:S01]  /*3120*/  FFMA.RM R0, R7, R12.reuse, 12582913 ;  /* 0x4b40000107007423 */ /* 0x080fe2000000400c */
[----:B------:R-:W0:Y:S01]  /*3130*/  MUFU.EX2 R76, R76 ;  /* 0x0000004c004c7308 */ /* 0x000e220000000800 */
[----:B-1----:R-:W-:Y:S01]  /*3140*/  FMUL R7, R2, R3 ;  /* 0x0000000302077220 */ /* 0x002fe20000400000 */
[----:B------:R-:W-:Y:S01]  /*3150*/  FFMA.SAT R3, R84, R11, 0.5 ;  /* 0x3f00000054037423 */ /* 0x000fe2000000200b */
[C---:B------:R-:W-:Y:S01]  /*3160*/  FADD R13, R0.reuse, -12583039 ;  /* 0xcb40007f000d7421 */ /* 0x040fe20000000000 */
[----:B------:R-:W-:Y:S01]  /*3170*/  IMAD.SHL.U32 R0, R0, 0x800000, RZ ;  /* 0x0080000000007824 */ /* 0x000fe200078e00ff */
[----:B------:R-:W-:Y:S01]  /*3180*/  SHF.L.U32 R2, R35, 0x17, RZ ;  /* 0x0000001723027819 */ /* 0x000fe200000006ff */
[----:B------:R-:W-:Y:S01]  /*3190*/  FFMA.RM R3, R3, R12, 12582913 ;  /* 0x4b40000103037423 */ /* 0x000fe2000000400c */
[----:B------:R-:W-:-:S04]  /*31a0*/  FFMA R13, R78, 1.4426950216293334961, -R13 ;  /* 0x3fb8aa3b4e0d7823 */ /* 0x000fc8000000080d */
[----:B------:R-:W-:Y:S01]  /*31b0*/  FFMA R13, R78, 1.925963033500011079e-08, R13 ;  /* 0x32a570604e0d7823 */ /* 0x000fe2000000000d */
[----:B0-----:R-:W-:Y:S01]  /*31c0*/  FMUL R6, R5, R76 ;  /* 0x0000004c05067220 */ /* 0x001fe20000400000 */
[----:B------:R-:W-:-:S04]  /*31d0*/  FADD R5, R3, -12583039 ;  /* 0xcb40007f03057421 */ /* 0x000fc80000000000 */
[----:B------:R-:W0:Y:S01]  /*31e0*/  MUFU.EX2 R13, R13 ;  /* 0x0000000d000d7308 */ /* 0x000e220000000800 */
[----:B------:R-:W-:Y:S01]  /*31f0*/  SHF.L.U32 R3, R3, 0x17, RZ ;  /* 0x0000001703037819 */ /* 0x000fe200000006ff */
[----:B------:R-:W-:-:S04]  /*3200*/  FFMA R5, R84, 1.4426950216293334961, -R5 ;  /* 0x3fb8aa3b54057823 */ /* 0x000fc80000000805 */
[----:B------:R-:W-:-:S06]  /*3210*/  FFMA R84, R84, 1.925963033500011079e-08, R5 ;  /* 0x32a5706054547823 */ /* 0x000fcc0000000005 */
[----:B------:R-:W1:Y:S01]  /*3220*/  MUFU.EX2 R84, R84 ;  /* 0x0000005400547308 */ /* 0x000e620000000800 */
[----:B0-----:R-:W-:Y:S01]  /*3230*/  FMUL R5, R0, R13 ;  /* 0x0000000d00057220 */ /* 0x001fe20000400000 */
[----:B------:R-:W-:-:S04]  /*3240*/  FADD R13, R15, -12583039 ;  /* 0xcb40007f0f0d7421 */ /* 0x000fc80000000000 */
        /* <DEDUP_REMOVED lines=11> */
[----:B------:R-:W-:Y:S01]  /*3300*/  FFMA R15, R90, 1.4426950216293334961, -R15 ;  /* 0x3fb8aa3b5a0f7823 */ /* 0x000fe2000000080f */
[----:B------:R-:W-:-:S03]  /*3310*/  FFMA.RM R13, R13, R12, 12582913 ;  /* 0x4b4000010d0d7423 */ /* 0x000fc6000000400c */
[----:B------:R-:W-:Y:S01]  /*3320*/  FFMA R90, R90, 1.925963033500011079e-08, R15 ;  /* 0x32a570605a5a7823 */ /* 0x000fe2000000000f */
[----:B------:R-:W-:Y:S01]  /*3330*/  FADD R15, R13, -12583039 ;  /* 0xcb40007f0d0f7421 */ /* 0x000fe20000000000 */
[----:B-1----:R-:W-:Y:S01]  /*3340*/  FMUL R3, R3, R0 ;  /* 0x0000000003037220 */ /* 0x002fe20000400000 */
[----:B------:R-:W-:Y:S01]  /*3350*/  SHF.L.U32 R0, R41, 0x17, RZ ;  /* 0x0000001729007819 */ /* 0x000fe200000006ff */
[----:B------:R-:W1:Y:S01]  /*3360*/  MUFU.EX2 R35, R90 ;  /* 0x0000005a00237308 */ /* 0x000e620000000800 */
[----:B------:R-:W-:Y:S01]  /*3370*/  FFMA R15, R82, 1.4426950216293334961, -R15 ;  /* 0x3fb8aa3b520f7823 */ /* 0x000fe2000000080f */
[----:B------:R-:W-:-:S03]  /*3380*/  SHF.L.U32 R13, R13, 0x17, RZ ;  /* 0x000000170d0d7819 */ /* 0x000fc600000006ff */
[----:B------:R-:W-:Y:S01]  /*3390*/  FFMA R82, R82, 1.925963033500011079e-08, R15 ;  /* 0x32a5706052527823 */ /* 0x000fe2000000000f */
[----:B------:R-:W-:Y:S01]  /*33a0*/  FFMA.SAT R15, R80, R11, 0.5 ;  /* 0x3f000000500f7423 */ /* 0x000fe2000000200b */
[----:B0-----:R-:W-:Y:S01]  /*33b0*/  FMUL R2, R2, R37 ;  /* 0x0000002502027220 */ /* 0x001fe20000400000 */
[----:B------:R-:W-:Y:S02]  /*33c0*/  FFMA.SAT R37, R92, R11, 0.5 ;  /* 0x3f0000005c257423 */ /* 0x000fe4000000200b */
[----:B------:R-:W-:Y:S01]  /*33d0*/  FFMA.RM R15, R15, R12, 12582913 ;  /* 0x4b4000010f0f7423 */ /* 0x000fe2000000400c */
[----:B------:R-:W0:Y:S01]  /*33e0*/  MUFU.EX2 R82, R82 ;  /* 0x0000005200527308 */ /* 0x000e220000000800 */
[----:B-1----:R-:W-:Y:S02]  /*33f0*/  FMUL R0, R0, R35 ;  /* 0x0000002300007220 */ /* 0x002fe40000400000 */
        /* <DEDUP_REMOVED lines=63> */
.L_x_29297:
        /* <DEDUP_REMOVED lines=12> */
[----:B0-----:R-:W-:Y:S05]  /*38b0*/  CALL.REL.NOINC `($__internal_476_$__cuda_sm3x_div_rn_noftz_f32_slowpath) ;  /* 0x0000004000547944 */ /* 0x001fea0003c00000 */
[----:B------:R-:W-:-:S07]  /*38c0*/  MOV R15, R40 ;  /* 0x00000028000f7202 */ /* 0x000fce0000000f00 */
.L_x_29222:
[----:B------:R-:W-:Y:S05]  /*38d0*/  BSYNC.RECONVERGENT B3 ;  /* 0x0000000000037941 */ /* 0x000fea0003800200 */
.L_x_29221:
        /* <DEDUP_REMOVED lines=12> */
[----:B0-----:R-:W-:Y:S05]  /*39a0*/  CALL.REL.NOINC `($__internal_476_$__cuda_sm3x_div_rn_noftz_f32_slowpath) ;  /* 0x0000004000187944 */ /* 0x001fea0003c00000 */
[----:B------:R-:W-:-:S07]  /*39b0*/  MOV R41, R40 ;  /* 0x0000002800297202 */ /* 0x000fce0000000f00 */
.L_x_29224:
[----:B------:R-:W-:Y:S05]  /*39c0*/  BSYNC.RECONVERGENT B3 ;  /* 0x0000000000037941 */ /* 0x000fea0003800200 */
.L_x_29223:
        /* <DEDUP_REMOVED lines=12> */
[----:B------:R-:W-:Y:S05]  /*3a90*/  CALL.REL.NOINC `($__internal_476_$__cuda_sm3x_div_rn_noftz_f32_slowpath) ;  /* 0x0000003c00dc7944 */ /* 0x000fea0003c00000 */
[----:B------:R-:W-:-:S07]  /*3aa0*/  MOV R43, R40 ;  /* 0x00000028002b7202 */ /* 0x000fce0000000f00 */
.L_x_29226:
[----:B------:R-:W-:Y:S05]  /*3ab0*/  BSYNC.RECONVERGENT B3 ;  /* 0x0000000000037941 */ /* 0x000fea0003800200 */
.L_x_29225:
        /* <DEDUP_REMOVED lines=12> */
[----:B------:R-:W-:Y:S05]  /*3b80*/  CALL.REL.NOINC `($__internal_476_$__cuda_sm3x_div_rn_noftz_f32_slowpath) ;  /* 0x0000003c00a07944 */ /* 0x000fea0003c00000 */
[----:B------:R-:W-:-:S07]  /*3b90*/  MOV R21, R40 ;  /* 0x0000002800157202 */ /* 0x000fce0000000f00 */
.L_x_29228:
[----:B------:R-:W-:Y:S05]  /*3ba0*/  BSYNC.RECONVERGENT B3 ;  /* 0x0000000000037941 */ /* 0x000fea0003800200 */
.L_x_29227:
        /* <DEDUP_REMOVED lines=12> */
[----:B------:R-:W-:Y:S05]  /*3c70*/  CALL.REL.NOINC `($__internal_476_$__cuda_sm3x_div_rn_noftz_f32_slowpath) ;  /* 0x0000003c00647944 */ /* 0x000fea0003c00000 */
[----:B------:R-:W-:-:S07]  /*3c80*/  MOV R63, R40 ;  /* 0x00000028003f7202 */ /* 0x000fce0000000f00 */
.L_x_29230:
[----:B------:R-:W-:Y:S05]  /*3c90*/  BSYNC.RECONVERGENT B3 ;  /* 0x0000000000037941 */ /* 0x000fea0003800200 */
.L_x_29229:
        /* <DEDUP_REMOVED lines=14> */
.L_x_29232:
[----:B------:R-:W-:Y:S05]  /*3d80*/  BSYNC.RECONVERGENT B3 ;  /* 0x0000000000037941 */ /* 0x000fea0003800200 */
.L_x_29231:
        /* <DEDUP_REMOVED lines=14> */
.L_x_29234:
[----:B------:R-:W-:Y:S05]  /*3e70*/  BSYNC.RECONVERGENT B3 ;  /* 0x0000000000037941 */ /* 0x000fea0003800200 */
.L_x_29233:
        /* <DEDUP_REMOVED lines=14> */
.L_x_29236:
[----:B------:R-:W-:Y:S05]  /*3f60*/  BSYNC.RECONVERGENT B3 ;  /* 0x0000000000037941 */ /* 0x000fea0003800200 */
.L_x_29235:
        /* <DEDUP_REMOVED lines=14> */
.L_x_29238:
[----:B------:R-:W-:Y:S05]  /*4050*/  BSYNC.RECONVERGENT B3 ;  /* 0x0000000000037941 */ /* 0x000fea0003800200 */
.L_x_29237:
        /* <DEDUP_REMOVED lines=14> */
.L_x_29240:
[----:B------:R-:W-:Y:S05]  /*4140*/  BSYNC.RECONVERGENT B3 ;  /* 0x0000000000037941 */ /* 0x000fea0003800200 */
.L_x_29239:
        /* <DEDUP_REMOVED lines=14> */
.L_x_29242:
[----:B------:R-:W-:Y:S05]  /*4230*/  BSYNC.RECONVERGENT B3 ;  /* 0x0000000000037941 */ /* 0x000fea0003800200 */
.L_x_29241:
        /* <DEDUP_REMOVED lines=14> */
.L_x_29244:
[----:B------:R-:W-:Y:S05]  /*4320*/  BSYNC.RECONVERGENT B3 ;  /* 0x0000000000037941 */ /* 0x000fea0003800200 */
.L_x_29243:
        /* <DEDUP_REMOVED lines=14> */
.L_x_29246:
[----:B------:R-:W-:Y:S05]  /*4410*/  BSYNC.RECONVERGENT B3 ;  /* 0x0000000000037941 */ /* 0x000fea0003800200 */
.L_x_29245:
        /* <DEDUP_REMOVED lines=14> */
.L_x_29248:
[----:B------:R-:W-:Y:S05]  /*4500*/  BSYNC.RECONVERGENT B3 ;  /* 0x0000000000037941 */ /* 0x000fea0003800200 */
.L_x_29247:
        /* <DEDUP_REMOVED lines=14> */
.L_x_29250:
[----:B------:R-:W-:Y:S05]  /*45f0*/  BSYNC.RECONVERGENT B3 ;  /* 0x0000000000037941 */ /* 0x000fea0003800200 */
.L_x_29249:
        /* <DEDUP_REMOVED lines=14> */
.L_x_29252:
[----:B------:R-:W-:Y:S05]  /*46e0*/  BSYNC.RECONVERGENT B3 ;  /* 0x0000000000037941 */ /* 0x000fea0003800200 */
.L_x_29251:
        /* <DEDUP_REMOVED lines=14> */
.L_x_29254:
[----:B------:R-:W-:Y:S05]  /*47d0*/  BSYNC.RECONVERGENT B3 ;  /* 0x0000000000037941 */ /* 0x000fea0003800200 */
.L_x_29253:
        /* <DEDUP_REMOVED lines=14> */
.L_x_29256:
[----:B------:R-:W-:Y:S05]  /*48c0*/  BSYNC.RECONVERGENT B3 ;  /* 0x0000000000037941 */ /* 0x000fea0003800200 */
.L_x_29255:
        /* <DEDUP_REMOVED lines=14> */
.L_x_29258:
[----:B------:R-:W-:Y:S05]  /*49b0*/  BSYNC.RECONVERGENT B3 ;  /* 0x0000000000037941 */ /* 0x000fea0003800200 */
.L_x_29257:
        /* <DEDUP_REMOVED lines=14> */
.L_x_29260:
[----:B------:R-:W-:Y:S05]  /*4aa0*/  BSYNC.RECONVERGENT B3 ;  /* 0x0000000000037941 */ /* 0x000fea0003800200 */
.L_x_29259:
        /* <DEDUP_REMOVED lines=14> */
.L_x_29262:
[----:B------:R-:W-:Y:S05]  /*4b90*/  BSYNC.RECONVERGENT B3 ;  /* 0x0000000000037941 */ /* 0x000fea0003800200 */
.L_x_29261:
        /* <DEDUP_REMOVED lines=14> */
.L_x_29264:
[----:B------:R-:W-:Y:S05]  /*4c80*/  BSYNC.RECONVERGENT B3 ;  /* 0x0000000000037941 */ /* 0x000fea0003800200 */
.L_x_29263:
        /* <DEDUP_REMOVED lines=14> */
.L_x_29266:
[----:B------:R-:W-:Y:S05]  /*4d70*/  BSYNC.RECONVERGENT B3 ;  /* 0x0000000000037941 */ /* 0x000fea0003800200 */
.L_x_29265:
        /* <DEDUP_REMOVED lines=14> */
.L_x_29268:
[----:B------:R-:W-:Y:S05]  /*4e60*/  BSYNC.RECONVERGENT B3 ;  /* 0x0000000000037941 */ /* 0x000fea0003800200 */
.L_x_29267:
        /* <DEDUP_REMOVED lines=14> */
.L_x_29270:
[----:B------:R-:W-:Y:S05]  /*4f50*/  BSYNC.RECONVERGENT B3 ;  /* 0x0000000000037941 */ /* 0x000fea0003800200 */
.L_x_29269:
        /* <DEDUP_REMOVED lines=14> */
.L_x_29272:
[----:B------:R-:W-:Y:S05]  /*5040*/  BSYNC.RECONVERGENT B3 ;  /* 0x0000000000037941 */ /* 0x000fea0003800200 */
.L_x_29271:
        /* <DEDUP_REMOVED lines=14> */
.L_x_29274:
[----:B------:R-:W-:Y:S05]  /*5130*/  BSYNC.RECONVERGENT B3 ;  /* 0x0000000000037941 */ /* 0x000fea0003800200 */
.L_x_29273:
        /* <DEDUP_REMOVED lines=14> */
.L_x_29276:
[----:B------:R-:W-:Y:S05]  /*5220*/  BSYNC.RECONVERGENT B3 ;  /* 0x0000000000037941 */ /* 0x000fea0003800200 */
.L_x_29275:
        /* <DEDUP_REMOVED lines=14> */
.L_x_29278:
[----:B------:R-:W-:Y:S05]  /*5310*/  BSYNC.RECONVERGENT B3 ;  /* 0x0000000000037941 */ /* 0x000fea0003800200 */
.L_x_29277:
        /* <DEDUP_REMOVED lines=14> */
.L_x_29280:
[----:B------:R-:W-:Y:S05]  /*5400*/  BSYNC.RECONVERGENT B3 ;  /* 0x0000000000037941 */ /* 0x000fea0003800200 */
.L_x_29279:
        /* <DEDUP_REMOVED lines=14> */
.L_x_29282:
[----:B------:R-:W-:Y:S05]  /*54f0*/  BSYNC.RECONVERGENT B3 ;  /* 0x0000000000037941 */ /* 0x000fea0003800200 */
.L_x_29281:
        /* <DEDUP_REMOVED lines=14> */
.L_x_29284:
[----:B------:R-:W-:Y:S05]  /*55e0*/  BSYNC.RECONVERGENT B3 ;  /* 0x0000000000037941 */ /* 0x000fea0003800200 */
.L_x_29283:
[----:B------:R-:W-:Y:S01]  /*55f0*/  HFMA2 R3, -RZ, RZ, 0, 0 ;  /* 0x00000000ff037431 */ /* 0x000fe200000001ff */
[----:B------:R-:W-:Y:S01]  /*5600*/  MOV R2, R44 ;  /* 0x0000002c00027202 */ /* 0x000fe20000000f00 */
[----:B------:R-:W-:Y:S01]  /*5610*/  IMAD R4, R46, UR38, RZ ;  /* 0x000000262e047c24 */ /* 0x000fe2000f8e02ff */
[----:B------:R-:W-:Y:S02]  /*5620*/  ISETP.GE.U32.AND P2, PT, R47, UR44, PT ;  /* 0x0000002c2f007c0c */ /* 0x000fe4000bf46070 */
[----:B------:R-:W-:Y:S01]  /*5630*/  @!P0 R2UR UR4, R38 ;  /* 0x00000000260482ca */ /* 0x000fe200000e0000 */
[----:B------:R-:W-:Y:S01]  /*5640*/  IMAD R5, R45, UR39, R4 ;  /* 0x000000272d057c24 */ /* 0x000fe2000f8e0204 */
[----:B------:R-:W-:Y:S02]  /*5650*/  @!P0 R2UR UR5, R39 ;  /* 0x00000000270582ca */ /* 0x000fe400000e0000 */
[----:B------:R-:W-:Y:S01]  /*5660*/  ISETP.GE.AND.EX P2, PT, RZ, UR45, PT, P2 ;  /* 0x0000002dff007c0c */ /* 0x000fe2000bf46320 */
[----:B------:R-:W-:Y:S01]  /*5670*/  IMAD.WIDE.U32 R2, R45, UR38, R2 ;  /* 0x000000262d027c25 */ /* 0x000fe2000f8e0002 */
[----:B------:R-:W-:-:S02]  /*5680*/  ISETP.GE.U32.AND P5, PT, R49, UR44, PT ;  /* 0x0000002c31007c0c */ /* 0x000fc4000bfa6070 */
[----:B------:R-:W-:Y:S02]  /*5690*/  ISETP.GE.U32.AND P4, PT, R48, UR44, PT ;  /* 0x0000002c30007c0c */ /* 0x000fe4000bf86070 */
[----:B------:R-:W-:Y:S02]  /*56a0*/  IADD3 R3, PT, PT, R3, R5, RZ ;  /* 0x0000000503037210 */ /* 0x000fe40007ffe0ff */
[C---:B------:R-:W-:Y:S02]  /*56b0*/  LEA R4, P1, R2.reuse, UR36, 0x2 ;  /* 0x0000002402047c11 */ /* 0x040fe4000f8210ff */
[----:B------:R-:W-:Y:S02]  /*56c0*/  ISETP.GE.AND.EX P5, PT, RZ, UR45, PT, P5 ;  /* 0x0000002dff007c0c */ /* 0x000fe4000bfa6350 */
[----:B------:R-:W-:Y:S02]  /*56d0*/  LEA.HI.X R5, R2, UR37, R3, 0x2, P1 ;  /* 0x0000002502057c11 */ /* 0x000fe400088f1403 */
[----:B------:R-:W-:-:S02]  /*56e0*/  ISETP.GE.AND.EX P4, PT, RZ, UR45, PT, P4 ;  /* 0x0000002dff007c0c */ /* 0x000fc4000bf86340 */
[----:B------:R-:W-:Y:S01]  /*56f0*/  IADD3 R2, PT, PT, R44, 0x140, RZ ;  /* 0x000001402c027810 */ /* 0x000fe20007ffe0ff */
[----:B------:R-:W-:Y:S01]  /*5700*/  @!P0 STG.E desc[UR4][R4.64], R15 ;  /* 0x0000000f04008986 */ /* 0x000fe2000c101904 */
[----:B------:R-:W-:Y:S02]  /*5710*/  @!P2 R2UR UR4, R38 ;  /* 0x000000002604a2ca */ /* 0x000fe400000e0000 */
[----:B------:R-:W-:Y:S02]  /*5720*/  @!P2 R2UR UR5, R39 ;  /* 0x000000002705a2ca */ /* 0x000fe400000e0000 */
[----:B------:R-:W-:Y:S02]  /*5730*/  ISETP.GE.U32.AND P6, PT, R50, UR44, PT ;  /* 0x0000002c32007c0c */ /* 0x000fe4000bfc6070 */
[----:B------:R-:W-:Y:S01]  /*5740*/  ISETP.GE.U32.AND P0, PT, R2, UR44, PT ;  /* 0x0000002c02007c0c */ /* 0x000fe2000bf06070 */
[----:B------:R-:W-:Y:S01]  /*5750*/  VIADD R2, R44, 0x160 ;  /* 0x000001602c027836 */ /* 0x000fe20000000000 */
[----:B------:R-:W-:-:S02]  /*5760*/  ISETP.GE.AND.EX P6, PT, RZ, UR45, PT, P6 ;  /* 0x0000002dff007c0c */ /* 0x000fc4000bfc6360 */
[----:B------:R-:W-:Y:S02]  /*5770*/  @!P4 R2UR UR6, R38 ;  /* 0x000000002606c2ca */ /* 0x000fe400000e0000 */
[----:B------:R-:W-:Y:S02]  /*5780*/  ISETP.GE.U32.AND P1, PT, R2, UR44, PT ;  /* 0x0000002c02007c0c */ /* 0x000fe4000bf26070 */
[----:B------:R-:W-:Y:S01]  /*5790*/  IADD3 R2, PT, PT, R44, 0x180, RZ ;  /* 0x000001802c027810 */ /* 0x000fe20007ffe0ff */
[----:B------:R-:W-:Y:S01]  /*57a0*/  @!P2 STG.E desc[UR4][R4.64+0x200], R63 ;  /* 0x0002003f0400a986 */ /* 0x000fe2000c101904 */
[----:B------:R-:W-:Y:S02]  /*57b0*/  @!P5 R2UR UR4, R38 ;  /* 0x000000002604d2ca */ /* 0x000fe400000e0000 */
[C---:B------:R-:W-:Y:S02]  /*57c0*/  @!P5 R2UR UR5, R39.reuse ;  /* 0x000000002705d2ca */ /* 0x040fe400000e0000 */
[----:B------:R-:W-:-:S02]  /*57d0*/  @!P4 R2UR UR7, R39 ;  /* 0x000000002707c2ca */ /* 0x000fc400000e0000 */
[----:B------:R-:W-:Y:S02]  /*57e0*/  ISETP.GE.AND.EX P0, PT, RZ, UR45, PT, P0 ;  /* 0x0000002dff007c0c */ /* 0x000fe4000bf06300 */
[----:B------:R-:W-:Y:S02]  /*57f0*/  ISETP.GE.U32.AND P2, PT, R2, UR44, PT ;  /* 0x0000002c02007c0c */ /* 0x000fe4000bf46070 */
[C---:B------:R-:W-:Y:S02]  /*5800*/  IADD3 R3, PT, PT, R44.reuse, 0x1a0, RZ ;  /* 0x000001a02c037810 */ /* 0x040fe40007ffe0ff */
[----:B------:R-:W-:Y:S02]  /*5810*/  ISETP.GE.AND.EX P2, PT, RZ, UR45, PT, P2 ;  /* 0x0000002dff007c0c */ /* 0x000fe4000bf46320 */
[----:B------:R-:W-:Y:S01]  /*5820*/  IADD3 R2, PT, PT, R44, 0x1c0, RZ ;  /* 0x000001c02c027810 */ /* 0x000fe20007ffe0ff */
[----:B------:R-:W-:Y:S01]  /*5830*/  @!P5 STG.E desc[UR4][R4.64+0x300], R65 ;  /* 0x000300410400d986 */ /* 0x000fe2000c101904 */
[----:B------:R-:W-:-:S02]  /*5840*/  @!P6 R2UR UR4, R38 ;  /* 0x000000002604e2ca */ /* 0x000fc400000e0000 */
[C---:B------:R-:W-:Y:S01]  /*5850*/  @!P6 R2UR UR5, R39.reuse ;  /* 0x000000002705e2ca */ /* 0x040fe200000e0000 */
[----:B------:R-:W-:Y:S01]  /*5860*/  @!P4 STG.E desc[UR6][R4.64+0x280], R23 ;  /* 0x000280170400c986 */ /* 0x000fe2000c101906 */
[----:B------:R-:W-:Y:S02]  /*5870*/  @!P0 R2UR UR6, R38 ;  /* 0x00000000260682ca */ /* 0x000fe400000e0000 */
[----:B------:R-:W-:Y:S02]  /*5880*/  @!P0 R2UR UR7, R39 ;  /* 0x00000000270782ca */ /* 0x000fe400000e0000 */
[----:B------:R-:W-:Y:S02]  /*5890*/  ISETP.GE.U32.AND P3, PT, R3, UR44, PT ;  /* 0x0000002c03007c0c */ /* 0x000fe4000bf66070 */
[----:B------:R-:W-:Y:S02]  /*58a0*/  IADD3 R3, PT, PT, R44, 0x1e0, RZ ;  /* 0x000001e02c037810 */ /* 0x000fe40007ffe0ff */
[----:B------:R-:W-:-:S02]  /*58b0*/  ISETP.GE.U32.AND P4, PT, R2, UR44, PT ;  /* 0x0000002c02007c0c */ /* 0x000fc4000bf86070 */
[----:B------:R-:W-:Y:S01]  /*58c0*/  ISETP.GE.AND.EX P1, PT, RZ, UR45, PT, P1 ;  /* 0x0000002dff007c0c */ /* 0x000fe2000bf26310 */
[----:B------:R-:W-:Y:S01]  /*58d0*/  @!P6 STG.E desc[UR4][R4.64+0x380], R25 ;  /* 0x000380190400e986 */ /* 0x000fe2000c101904 */
[----:B------:R-:W-:Y:S02]  /*58e0*/  @!P2 R2UR UR4, R38 ;  /* 0x000000002604a2ca */ /* 0x000fe400000e0000 */
[----:B------:R-:W-:Y:S01]  /*58f0*/  @!P2 R2UR UR5, R39 ;  /* 0x000000002705a2ca */ /* 0x000fe200000e0000 */
[----:B------:R-:W-:Y:S01]  /*5900*/  @!P0 STG.E desc[UR6][R4.64+0x500], R71 ;  /* 0x0005004704008986 */ /* 0x000fe2000c101906 */
[----:B------:R-:W-:Y:S02]  /*5910*/  ISETP.GE.U32.AND P5, PT, R3, UR44, PT ;  /* 0x0000002c03007c0c */ /* 0x000fe4000bfa6070 */
[----:B------:R-:W-:Y:S02]  /*5920*/  ISETP.GE.AND.EX P3, PT, RZ, UR45, PT, P3 ;  /* 0x0000002dff007c0c */ /* 0x000fe4000bf66330 */
[----:B------:R-:W-:-:S02]  /*5930*/  ISETP.GE.AND.EX P4, PT, RZ, UR45, PT, P4 ;  /* 0x0000002dff007c0c */ /* 0x000fc4000bf86340 */
[C---:B------:R-:W-:Y:S02]  /*5940*/  IADD3 R3, PT, PT, R44.reuse, 0x220, RZ ;  /* 0x000002202c037810 */ /* 0x040fe40007ffe0ff */
[----:B------:R-:W-:Y:S02]  /*5950*/  ISETP.GE.AND.EX P5, PT, RZ, UR45, PT, P5 ;  /* 0x0000002dff007c0c */ /* 0x000fe4000bfa6350 */
[----:B------:R-:W-:Y:S01]  /*5960*/  ISETP.GE.U32.AND P0, PT, R3, UR44, PT ;  /* 0x0000002c03007c0c */ /* 0x000fe2000bf06070 */
[----:B------:R-:W-:Y:S01]  /*5970*/  @!P2 STG.E desc[UR4][R4.64+0x600], R73 ;  /* 0x000600490400a986 */ /* 0x000fe2000c101904 */
[----:B------:R-:W-:Y:S02]  /*5980*/  IADD3 R3, PT, PT, R44, 0x260, RZ ;  /* 0x000002602c037810 */ /* 0x000fe40007ffe0ff */
[----:B------:R-:W-:Y:S02]  /*5990*/  @!P1 R2UR UR8, R38 ;  /* 0x00000000260892ca */ /* 0x000fe400000e0000 */
[----:B------:R-:W-:-:S02]  /*59a0*/  ISETP.GE.U32.AND P2, PT, R3, UR44, PT ;  /* 0x0000002c03007c0c */ /* 0x000fc4000bf46070 */
[C---:B------:R-:W-:Y:S02]  /*59b0*/  @!P1 R2UR UR9, R39.reuse ;  /* 0x00000000270992ca */ /* 0x040fe400000e0000 */
[----:B------:R-:W-:Y:S02]  /*59c0*/  ISETP.GE.AND.EX P0, PT, RZ, UR45, PT, P0 ;  /* 0x0000002dff007c0c */ /* 0x000fe4000bf06300 */
[C---:B------:R-:W-:Y:S02]  /*59d0*/  @!P3 R2UR UR10, R38.reuse ;  /* 0x00000000260ab2ca */ /* 0x040fe400000e0000 */
[C---:B------:R-:W-:Y:S02]  /*59e0*/  @!P3 R2UR UR11, R39.reuse ;  /* 0x00000000270bb2ca */ /* 0x040fe400000e0000 */
[----:B------:R-:W-:Y:S02]  /*59f0*/  @!P4 R2UR UR12, R38 ;  /* 0x00000000260cc2ca */ /* 0x000fe400000e0000 */
[----:B------:R-:W-:-:S02]  /*5a00*/  @!P4 R2UR UR13, R39 ;  /* 0x00000000270dc2ca */ /* 0x000fc400000e0000 */
[----:B------:R-:W-:Y:S01]  /*5a10*/  ISETP.GE.AND.EX P2, PT, RZ, UR45, PT, P2 ;  /* 0x0000002dff007c0c */ /* 0x000fe2000bf46320 */
[----:B------:R-:W-:Y:S01]  /*5a20*/  @!P1 STG.E desc[UR8][R4.64+0x580], R29 ;  /* 0x0005801d04009986 */ /* 0x000fe2000c101908 */
[----:B------:R-:W-:Y:S02]  /*5a30*/  IADD3 R2, PT, PT, R44, 0x200, RZ ;  /* 0x000002002c027810 */ /* 0x000fe40007ffe0ff */
[----:B------:R-:W-:Y:S02]  /*5a40*/  @!P5 R2UR UR14, R38 ;  /* 0x00000000260ed2ca */ /* 0x000fe400000e0000 */
[----:B------:R-:W-:Y:S01]  /*5a50*/  @!P5 R2UR UR15, R39 ;  /* 0x00000000270fd2ca */ /* 0x000fe200000e0000 */
[----:B------:R-:W-:Y:S01]  /*5a60*/  @!P3 STG.E desc[UR10][R4.64+0x680], R27 ;  /* 0x0006801b0400b986 */ /* 0x000fe2000c10190a */
[----:B------:R-:W-:Y:S02]  /*5a70*/  ISETP.GE.U32.AND P6, PT, R2, UR44, PT ;  /* 0x0000002c02007c0c */ /* 0x000fe4000bfc6070 */
[----:B------:R-:W-:Y:S01]  /*5a80*/  IADD3 R2, PT, PT, R44, 0x240, RZ ;  /* 0x000002402c027810 */ /* 0x000fe20007ffe0ff */
[----:B------:R-:W-:Y:S01]  /*5a90*/  @!P4 STG.E desc[UR12][R4.64+0x700], R75 ;  /* 0x0007004b0400c986 */ /* 0x000fe2000c10190c */
[----:B------:R-:W-:-:S02]  /*5aa0*/  @!P0 R2UR UR6, R38 ;  /* 0x00000000260682ca */ /* 0x000fc400000e0000 */
[----:B------:R-:W-:Y:S01]  /*5ab0*/  ISETP.GE.U32.AND P1, PT, R2, UR44, PT ;  /* 0x0000002c02007c0c */ /* 0x000fe2000bf26070 */
[----:B------:R-:W-:Y:S01]  /*5ac0*/  VIADD R2, R44, 0x20 ;  /* 0x000000202c027836 */ /* 0x000fe20000000000 */
[C---:B------:R-:W-:Y:S02]  /*5ad0*/  @!P0 R2UR UR7, R39.reuse ;  /* 0x00000000270782ca */ /* 0x040fe400000e0000 */
[----:B------:R-:W-:Y:S01]  /*5ae0*/  ISETP.GE.U32.AND P4, PT, R52, UR44, PT ;  /* 0x0000002c34007c0c */ /* 0x000fe2000bf86070 */
[----:B------:R-:W-:Y:S01]  /*5af0*/  @!P5 STG.E desc[UR14][R4.64+0x780], R19 ;  /* 0x000780130400d986 */ /* 0x000fe2000c10190e */
[----:B------:R-:W-:Y:S02]  /*5b00*/  @!P2 R2UR UR10, R38 ;  /* 0x00000000260aa2ca */ /* 0x000fe400000e0000 */
[----:B------:R-:W-:Y:S02]  /*5b10*/  @!P2 R2UR UR11, R39 ;  /* 0x00000000270ba2ca */ /* 0x000fe400000e0000 */
[----:B------:R-:W-:-:S02]  /*5b20*/  ISETP.GE.AND.EX P6, PT, RZ, UR45, PT, P6 ;  /* 0x0000002dff007c0c */ /* 0x000fc4000bfc6360 */
[----:B------:R-:W-:Y:S02]  /*5b30*/  ISETP.GE.AND.EX P1, PT, RZ, UR45, PT, P1 ;  /* 0x0000002dff007c0c */ /* 0x000fe4000bf26310 */
[----:B------:R-:W-:Y:S01]  /*5b40*/  ISETP.GE.U32.AND P5, PT, R51, UR44, PT ;  /* 0x0000002c33007c0c */ /* 0x000fe2000bfa6070 */
[----:B------:R-:W-:Y:S01]  /*5b50*/  @!P0 STG.E desc[UR6][R4.64+0x880], R17 ;  /* 0x0008801104008986 */ /* 0x000fe2000c101906 */
[----:B------:R-:W-:Y:S02]  /*5b60*/  ISETP.GE.U32.AND P3, PT, R53, UR44, PT ;  /* 0x0000002c35007c0c */ /* 0x000fe4000bf66070 */
[----:B------:R-:W-:Y:S02]  /*5b70*/  ISETP.GE.AND.EX P4, PT, RZ, UR45, PT, P4 ;  /* 0x0000002dff007c0c */ /* 0x000fe4000bf86340 */
[----:B------:R-:W-:Y:S01]  /*5b80*/  ISETP.GE.AND.EX P5, PT, RZ, UR45, PT, P5 ;  /* 0x0000002dff007c0c */ /* 0x000fe2000bfa6350 */
[----:B------:R-:W-:Y:S01]  /*5b90*/  @!P2 STG.E desc[UR10][R4.64+0x980], R81 ;  /* 0x000980510400a986 */ /* 0x000fe2000c10190a */
[----:B------:R-:W-:-:S02]  /*5ba0*/  ISETP.GE.AND.EX P3, PT, RZ, UR45, PT, P3 ;  /* 0x0000002dff007c0c */ /* 0x000fc4000bf66330 */
[----:B------:R-:W-:Y:S02]  /*5bb0*/  ISETP.GE.U32.AND P0, PT, R54, UR44, PT ;  /* 0x0000002c36007c0c */ /* 0x000fe4000bf06070 */
        /* <DEDUP_REMOVED lines=8> */
[----:B------:R-:W-:Y:S01]  /*5c40*/  ISETP.GE.AND.EX P2, PT, RZ, UR45, PT, P2 ;  /* 0x0000002dff007c0c */ /* 0x000fe2000bf46320 */
[----:B------:R-:W-:Y:S01]  /*5c50*/  @!P6 STG.E desc[UR4][R4.64+0x800], R77 ;  /* 0x0008004d0400e986 */ /* 0x000fe2000c101904 */
[C---:B------:R-:W-:Y:S02]  /*5c60*/  @!P5 R2UR UR12, R38.reuse ;  /* 0x00000000260cd2ca */ /* 0x040fe400000e0000 */
[----:B------:R-:W-:Y:S01]  /*5c70*/  @!P5 R2UR UR13, R39 ;  /* 0x00000000270dd2ca */ /* 0x000fe200000e0000 */
[----:B------:R-:W-:Y:S01]  /*5c80*/  @!P1 STG.E desc[UR8][R4.64+0x900], R79 ;  /* 0x0009004f04009986 */ /* 0x000fe2000c101908 */
[----:B------:R-:W-:-:S02]  /*5c90*/  @!P3 R2UR UR16, R38 ;  /* 0x000000002610b2ca */ /* 0x000fc400000e0000 */
[C---:B------:R-:W-:Y:S02]  /*5ca0*/  @!P3 R2UR UR17, R39.reuse ;  /* 0x000000002711b2ca */ /* 0x040fe400000e0000 */
[----:B------:R-:W-:Y:S01]  /*5cb0*/  ISETP.GE.U32.AND P1, PT, R60, UR44, PT ;  /* 0x0000002c3c007c0c */ /* 0x000fe2000bf26070 */
[----:B------:R-:W-:Y:S01]  /*5cc0*/  @!P4 STG.E desc[UR14][R4.64+0xa80], R83 ;  /* 0x000a80530400c986 */ /* 0x000fe2000c10190e */
[C---:B------:R-:W-:Y:S02]  /*5cd0*/  @!P0 R2UR UR4, R38.reuse ;  /* 0x00000000260482ca */ /* 0x040fe400000e0000 */
[C---:B------:R-:W-:Y:S02]  /*5ce0*/  @!P0 R2UR UR5, R39.reuse ;  /* 0x00000000270582ca */ /* 0x040fe400000e0000 */
[----:B------:R-:W-:Y:S01]  /*5cf0*/  @!P2 R2UR UR14, R38 ;  /* 0x00000000260ea2ca */ /* 0x000fe200000e0000 */
[----:B------:R-:W-:Y:S01]  /*5d00*/  @!P5 STG.E desc[UR12][R4.64+0xa00], R9 ;  /* 0x000a00090400d986 */ /* 0x000fe2000c10190c */
[----:B------:R-:W-:-:S02]  /*5d10*/  @!P2 R2UR UR15, R39 ;  /* 0x00000000270fa2ca */ /* 0x000fc400000e0000 */
[----:B------:R-:W-:Y:S01]  /*5d20*/  ISETP.GE.AND.EX P1, PT, RZ, UR45, PT, P1 ;  /* 0x0000002dff007c0c */ /* 0x000fe2000bf26310 */
[----:B------:R-:W-:Y:S01]  /*5d30*/  @!P3 STG.E desc[UR16][R4.64+0xb00], R7 ;  /* 0x000b00070400b986 */ /* 0x000fe2000c101910 */
[----:B------:R-:W-:Y:S02]  /*5d40*/  ISETP.GE.U32.AND P4, PT, R55, UR44, PT ;  /* 0x0000002c37007c0c */ /* 0x000fe4000bf86070 */
[----:B------:R-:W-:Y:S02]  /*5d50*/  ISETP.GE.U32.AND P3, PT, R56, UR44, PT ;  /* 0x0000002c38007c0c */ /* 0x000fe4000bf66070 */
[----:B------:R-:W-:Y:S01]  /*5d60*/  ISETP.GE.U32.AND P6, PT, R57, UR44, PT ;  /* 0x0000002c39007c0c */ /* 0x000fe2000bfc6070 */
[----:B------:R-:W-:Y:S01]  /*5d70*/  @!P0 STG.E desc[UR4][R4.64+0xb80], R85 ;  /* 0x000b805504008986 */ /* 0x000fe2000c101904 */
[----:B------:R-:W-:Y:S01]  /*5d80*/  ISETP.GE.U32.AND P5, PT, R58, UR44, PT ;  /* 0x0000002c3a007c0c */ /* 0x000fe2000bfa6070 */
[----:B------:R-:W0:Y:S01]  /*5d90*/  LDCU UR4, c[0x0][0x370] ;  /* 0x00006e00ff0477ac */ /* 0x000e220008000800 */
[----:B------:R-:W-:Y:S01]  /*5da0*/  ISETP.GE.AND.EX P4, PT, RZ, UR45, PT, P4 ;  /* 0x0000002dff007c0c */ /* 0x000fe2000bf86340 */
[----:B------:R1:W-:Y:S01]  /*5db0*/  @!P2 STG.E desc[UR14][R4.64+0xe00], R0 ;  /* 0x000e00000400a986 */ /* 0x0003e2000c10190e */
[----:B------:R-:W-:-:S02]  /*5dc0*/  ISETP.GE.AND.EX P3, PT, RZ, UR45, PT, P3 ;  /* 0x0000002dff007c0c */ /* 0x000fc4000bf66330 */
[----:B------:R-:W-:Y:S02]  /*5dd0*/  ISETP.GE.AND.EX P6, PT, RZ, UR45, PT, P6 ;  /* 0x0000002dff007c0c */ /* 0x000fe4000bfc6360 */
[----:B------:R-:W-:Y:S02]  /*5de0*/  ISETP.GE.AND.EX P5, PT, RZ, UR45, PT, P5 ;  /* 0x0000002dff007c0c */ /* 0x000fe4000bfa6350 */
[----:B------:R-:W-:Y:S02]  /*5df0*/  ISETP.GE.U32.AND P0, PT, R61, UR44, PT ;  /* 0x0000002c3d007c0c */ /* 0x000fe4000bf06070 */
[----:B------:R-:W-:Y:S02]  /*5e00*/  @!P1 R2UR UR16, R38 ;  /* 0x00000000261092ca */ /* 0x000fe400000e0000 */
[----:B------:R-:W-:Y:S01]  /*5e10*/  @!P1 R2UR UR17, R39 ;  /* 0x00000000271192ca */ /* 0x000fe200000e0000 */
[----:B-1----:R-:W0:Y:S01]  /*5e20*/  LDC R0, c[0x0][0x364] ;  /* 0x0000d900ff007b82 */ /* 0x002e220000000800 */
        /* <DEDUP_REMOVED lines=11> */
[----:B------:R-:W-:Y:S02]  /*5ee0*/  @!P0 R2UR UR16, R38 ;  /* 0x00000000261082ca */ /* 0x000fe400000e0000 */
[----:B------:R-:W-:Y:S01]  /*5ef0*/  @!P0 R2UR UR17, R39 ;  /* 0x00000000271182ca */ /* 0x000fe200000e0000 */
[----:B------:R1:W-:Y:S01]  /*5f00*/  @!P3 STG.E desc[UR8][R4.64+0xc80], R89 ;  /* 0x000c80590400b986 */ /* 0x0003e2000c101908 */
[----:B------:R-:W-:Y:S01]  /*5f10*/  IADD3 R8, PT, PT, R44, 0x40, RZ ;  /* 0x000000402c087810 */ /* 0x000fe20007ffe0ff */
[----:B0-----:R-:W-:Y:S01]  /*5f20*/  IMAD R0, R0, UR4, RZ ;  /* 0x0000000400007c24 */ /* 0x001fe2000f8e02ff */
[C---:B------:R-:W-:Y:S01]  /*5f30*/  IADD3 R9, PT, PT, R44.reuse, 0x60, RZ ;  /* 0x000000602c097810 */ /* 0x040fe20007ffe0ff */
[----:B------:R1:W-:Y:S01]  /*5f40*/  @!P6 STG.E desc[UR10][R4.64+0xd00], R91 ;  /* 0x000d005b0400e986 */ /* 0x0003e2000c10190a */
[----:B------:R-:W-:-:S02]  /*5f50*/  IADD3 R10, PT, PT, R44, 0x100, RZ ;  /* 0x000001002c0a7810 */ /* 0x000fc40007ffe0ff */
[----:B------:R-:W-:Y:S01]  /*5f60*/  IADD3 R11, PT, PT, R44, 0x120, RZ ;  /* 0x000001202c0b7810 */ /* 0x000fe20007ffe0ff */
[----:B------:R1:W-:Y:S01]  /*5f70*/  @!P5 STG.E desc[UR12][R4.64+0xd80], R93 ;  /* 0x000d805d0400d986 */ /* 0x0003e2000c10190c */
[----:B------:R-:W-:Y:S02]  /*5f80*/  ISETP.GE.U32.AND P1, PT, R62, UR44, PT ;  /* 0x0000002c3e007c0c */ /* 0x000fe4000bf26070 */
[----:B------:R-:W-:Y:S01]  /*5f90*/  ISETP.GE.U32.AND P4, PT, R2, UR44, PT ;  /* 0x0000002c02007c0c */ /* 0x000fe2000bf86070 */
[----:B------:R1:W-:Y:S01]  /*5fa0*/  @!P0 STG.E desc[UR16][R4.64+0xf00], R35 ;  /* 0x000f002304008986 */ /* 0x0003e2000c101910 */
[----:B------:R-:W-:Y:S02]  /*5fb0*/  ISETP.GE.U32.AND P5, PT, R8, UR44, PT ;  /* 0x0000002c08007c0c */ /* 0x000fe4000bfa6070 */
[----:B------:R-:W-:Y:S02]  /*5fc0*/  ISETP.GE.U32.AND P6, PT, R9, UR44, PT ;  /* 0x0000002c09007c0c */ /* 0x000fe4000bfc6070 */
[----:B------:R-:W-:-:S02]  /*5fd0*/  ISETP.GE.U32.AND P2, PT, R10, UR44, PT ;  /* 0x0000002c0a007c0c */ /* 0x000fc4000bf46070 */
[----:B------:R-:W-:Y:S02]  /*5fe0*/  ISETP.GE.U32.AND P3, PT, R11, UR44, PT ;  /* 0x0000002c0b007c0c */ /* 0x000fe4000bf66070 */
        /* <DEDUP_REMOVED lines=30> */
.L_x_29219:
[----:B------:R-:W-:Y:S05]  /*61d0*/  EXIT ;  /* 0x000000000000794d */ /* 0x000fea0003800000 */
.L_x_29220:
[----:B------:R-:W-:Y:S01]  /*61e0*/  HFMA2 R11, -RZ, RZ, 0, 1.847743988037109375e-06 ;  /* 0x0000001fff0b7431 */ /* 0x000fe200000001ff */
[----:B------:R-:W-:Y:S01]  /*61f0*/  BSSY B1, `(.L_x_29286) ;  /* 0x0000006000017945 */ /* 0x000fe20003800000 */
[----:B------:R-:W-:Y:S02]  /*6200*/  MOV R12, 0x10 ;  /* 0x00000010000c7802 */ /* 0x000fe40000000f00 */
[----:B------:R-:W-:-:S07]  /*6210*/  MOV R15, 0xffffffff ;  /* 0xffffffff000f7802 */ /* 0x000fce0000000f00 */
[----:B------:R-:W-:Y:S05]  /*6220*/  WARPSYNC.COLLECTIVE R15, `(.L_x_29287) ;  /* 0x000000000f087348 */ /* 0x000fea0003c00000 */
[----:B------:R0:W1:Y:S02]  /*6230*/  SHFL.BFLY P6, R14, R13, R12, R11 ;  /* 0x0c00000c0d0e7389 */ /* 0x00006400000c000b */
[----:B01----:R-:W-:Y:S05]  /*6240*/  ENDCOLLECTIVE ;  /* 0x000000000000791b */ /* 0x003fea0003800000 */
.L_x_29287:
[----:B------:R-:W-:Y:S05]  /*6250*/  BSYNC B1 ;  /* 0x0000000000017941 */ /* 0x000fea0003800000 */
.L_x_29286:
        /* <DEDUP_REMOVED lines=8> */
.L_x_29288:
[----:B------:R-:W-:Y:S01]  /*62e0*/  HFMA2 R12, -RZ, RZ, 0, 2.384185791015625e-07 ;  /* 0x00000004ff0c7431 */ /* 0x000fe200000001ff */
[----:B------:R-:W-:-:S04]  /*62f0*/  FMNMX R0, R13, R14, !PT ;  /* 0x0000000e0d007209 */ /* 0x000fc80007800000 */
[----:B------:R-:W-:-:S07]  /*6300*/  MOV R13, R0 ;  /* 0x00000000000d7202 */ /* 0x000fce0000000f00 */
[----:B------:R-:W-:Y:S05]  /*6310*/  WARPSYNC.COLLECTIVE R15, `(.L_x_29289) ;  /* 0x000000000f087348 */ /* 0x000fea0003c00000 */
[----:B------:R0:W1:Y:S02]  /*6320*/  SHFL.BFLY P6, R14, R13, R12, R11 ;  /* 0x0c00000c0d0e7389 */ /* 0x00006400000c000b */
[----:B01----:R-:W-:Y:S05]  /*6330*/  ENDCOLLECTIVE ;  /* 0x000000000000791b */ /* 0x003fea0003800000 */
.L_x_29289:
[----:B------:R-:W-:Y:S01]  /*6340*/  HFMA2 R12, -RZ, RZ, 0, 1.1920928955078125e-07 ;  /* 0x00000002ff0c7431 */ /* 0x000fe200000001ff */
[----:B------:R-:W-:-:S04]  /*6350*/  FMNMX R2, R0, R14, !PT ;  /* 0x0000000e00027209 */ /* 0x000fc80007800000 */
[----:B------:R-:W-:-:S07]  /*6360*/  MOV R13, R2 ;  /* 0x00000002000d7202 */ /* 0x000fce0000000f00 */
[----:B------:R-:W-:Y:S05]  /*6370*/  WARPSYNC.COLLECTIVE R15, `(.L_x_29290) ;  /* 0x000000000f087348 */ /* 0x000fea0003c00000 */
[----:B------:R0:W1:Y:S02]  /*6380*/  SHFL.BFLY P6, R14, R13, R12, R11 ;  /* 0x0c00000c0d0e7389 */ /* 0x00006400000c000b */
[----:B01----:R-:W-:Y:S05]  /*6390*/  ENDCOLLECTIVE ;  /* 0x000000000000791b */ /* 0x003fea0003800000 */
.L_x_29290:
[----:B------:R-:W-:Y:S01]  /*63a0*/  HFMA2 R12, -RZ, RZ, 0, 5.9604644775390625e-08 ;  /* 0x00000001ff0c7431 */ /* 0x000fe200000001ff */
[----:B------:R-:W-:-:S04]  /*63b0*/  FMNMX R3, R2, R14, !PT ;  /* 0x0000000e02037209 */ /* 0x000fc80007800000 */
[----:B------:R-:W-:-:S07]  /*63c0*/  MOV R13, R3 ;  /* 0x00000003000d7202 */ /* 0x000fce0000000f00 */
[----:B------:R-:W-:Y:S05]  /*63d0*/  WARPSYNC.COLLECTIVE R15, `(.L_x_29291) ;  /* 0x000000000f087348 */ /* 0x000fea0003c00000 */
[----:B------:R0:W1:Y:S02]  /*63e0*/  SHFL.BFLY P6, R14, R13, R12, R11 ;  /* 0x0c00000c0d0e7389 */ /* 0x00006400000c000b */
[----:B01----:R-:W-:Y:S05]  /*63f0*/  ENDCOLLECTIVE ;  /* 0x000000000000791b */ /* 0x003fea0003800000 */
.L_x_29291:
        /* <DEDUP_REMOVED lines=282> */
[C---:B------:R-:W-:Y:S01]  /*75a0*/  FFMA R36, R67.reuse, 1.4426950216293334961, -R36 ;  /* 0x3fb8aa3b43247823 */ /* 0x040fe20000000824 */
[----:B------:R-:W-:Y:S01]  /*75b0*/  FFMA R11, R14, 1.4426950216293334961, -R11 ;  /* 0x3fb8aa3b0e0b7823 */ /* 0x000fe2000000080b */
[----:B------:R-:W-:Y:S02]  /*75c0*/  SHF.L.U32 R37, R68, 0x17, RZ ;  /* 0x0000001744257819 */ /* 0x000fe400000006ff */
[----:B------:R-:W-:Y:S01]  /*75d0*/  FFMA R67, R67, 1.925963033500011079e-08, R36 ;  /* 0x32a5706043437823 */ /* 0x000fe20000000024 */
[----:B------:R-:W-:Y:S01]  /*75e0*/  FFMA R14, R14, 1.925963033500011079e-08, R11 ;  /* 0x32a570600e0e7823 */ /* 0x000fe2000000000b */
[----:B------:R-:W-:-:S04]  /*75f0*/  FADD R11, RZ, R33 ;  /* 0x00000021ff0b7221 */ /* 0x000fc80000000000 */
[----:B------:R-:W0:Y:S08]  /*7600*/  MUFU.EX2 R67, R67 ;  /* 0x0000004300437308 */ /* 0x000e300000000800 */
        /* <DEDUP_REMOVED lines=39> */
.L_x_29292:
[----:B------:R-:W-:Y:S02]  /*7880*/  HFMA2 R12, -RZ, RZ, 0, 4.76837158203125e-07 ;  /* 0x00000008ff0c7431 */ /* 0x000fe400000001ff */
[----:B------:R-:W-:-:S04]  /*7890*/  FADD R40, R13, R14 ;  /* 0x0000000e0d287221 */ /* 0x000fc80000000000 */
[----:B------:R-:W-:-:S07]  /*78a0*/  IMAD.MOV.U32 R13, RZ, RZ, R40 ;  /* 0x000000ffff0d7224 */ /* 0x000fce00078e0028 */
[----:B------:R-:W-:Y:S05]  /*78b0*/  WARPSYNC.COLLECTIVE R15, `(.L_x_29293) ;  /* 0x000000000f087348 */ /* 0x000fea0003c00000 */
[----:B------:R0:W1:Y:S02]  /*78c0*/  SHFL.BFLY P6, R14, R13, R12, R11 ;  /* 0x0c00000c0d0e7389 */ /* 0x00006400000c000b */
[----:B01----:R-:W-:Y:S05]  /*78d0*/  ENDCOLLECTIVE ;  /* 0x000000000000791b */ /* 0x003fea0003800000 */
.L_x_29293:
[----:B------:R-:W-:Y:S02]  /*78e0*/  HFMA2 R12, -RZ, RZ, 0, 2.384185791015625e-07 ;  /* 0x00000004ff0c7431 */ /* 0x000fe400000001ff */
[----:B------:R-:W-:-:S05]  /*78f0*/  FADD R41, R40, R14 ;  /* 0x0000000e28297221 */ /* 0x000fca0000000000 */
[----:B------:R-:W-:-:S07]  /*7900*/  MOV R13, R41 ;  /* 0x00000029000d7202 */ /* 0x000fce0000000f00 */
[----:B------:R-:W-:Y:S05]  /*7910*/  WARPSYNC.COLLECTIVE R15, `(.L_x_29294) ;  /* 0x000000000f087348 */ /* 0x000fea0003c00000 */
[----:B------:R0:W1:Y:S02]  /*7920*/  SHFL.BFLY P6, R14, R13, R12, R11 ;  /* 0x0c00000c0d0e7389 */ /* 0x00006400000c000b */
[----:B01----:R-:W-:Y:S05]  /*7930*/  ENDCOLLECTIVE ;  /* 0x000000000000791b */ /* 0x003fea0003800000 */
.L_x_29294:
[----:B------:R-:W-:Y:S02]  /*7940*/  HFMA2 R12, -RZ, RZ, 0, 1.1920928955078125e-07 ;  /* 0x00000002ff0c7431 */ /* 0x000fe400000001ff */
[----:B------:R-:W-:-:S05]  /*7950*/  FADD R42, R41, R14 ;  /* 0x0000000e292a7221 */ /* 0x000fca0000000000 */
[----:B------:R-:W-:-:S07]  /*7960*/  MOV R13, R42 ;  /* 0x0000002a000d7202 */ /* 0x000fce0000000f00 */
[----:B------:R-:W-:Y:S05]  /*7970*/  WARPSYNC.COLLECTIVE R15, `(.L_x_29295) ;  /* 0x000000000f087348 */ /* 0x000fea0003c00000 */
[----:B------:R0:W1:Y:S02]  /*7980*/  SHFL.BFLY P6, R14, R13, R12, R11 ;  /* 0x0c00000c0d0e7389 */ /* 0x00006400000c000b */
[----:B01----:R-:W-:Y:S05]  /*7990*/  ENDCOLLECTIVE ;  /* 0x000000000000791b */ /* 0x003fea0003800000 */
.L_x_29295:
[----:B------:R-:W-:Y:S02]  /*79a0*/  HFMA2 R12, -RZ, RZ, 0, 5.9604644775390625e-08 ;  /* 0x00000001ff0c7431 */ /* 0x000fe400000001ff */
[----:B------:R-:W-:-:S05]  /*79b0*/  FADD R43, R42, R14 ;  /* 0x0000000e2a2b7221 */ /* 0x000fca0000000000 */
[----:B------:R-:W-:-:S07]  /*79c0*/  MOV R13, R43 ;  /* 0x0000002b000d7202 */ /* 0x000fce0000000f00 */
[----:B------:R-:W-:Y:S05]  /*79d0*/  WARPSYNC.COLLECTIVE R15, `(.L_x_29296) ;  /* 0x000000000f087348 */ /* 0x000fea0003c00000 */
[----:B------:R0:W1:Y:S02]  /*79e0*/  SHFL.BFLY P6, R14, R13, R12, R11 ;  /* 0x0c00000c0d0e7389 */ /* 0x00006400000c000b */
[----:B01----:R-:W-:Y:S05]  /*79f0*/  ENDCOLLECTIVE ;  /* 0x000000000000791b */ /* 0x003fea0003800000 */
.L_x_29296:
[----:B------:R-:W-:Y:S05]  /*7a00*/  BRA `(.L_x_29297) ;  /* 0xffffffbc00787947 */ /* 0x000fea000383ffff */
        .weak           $__internal_476_$__cuda_sm3x_div_rn_noftz_f32_slowpath
        .type           $__internal_476_$__cuda_sm3x_div_rn_noftz_f32_slowpath,@function
        .size           $__internal_476_$__cuda_sm3x_div_rn_noftz_f32_slowpath,(.L_x_37853 - $__internal_476_$__cuda_sm3x_div_rn_noftz_f32_slowpath)
$__internal_476_$__cuda_sm3x_div_rn_noftz_f32_slowpath:
        /* <DEDUP_REMOVED lines=35> */
[----:B------:R-:W-:-:S07]  /*7c40*/  @!P2 IADD3 R13, PT, PT, R13, 0x40, RZ ;  /* 0x000000400d0da810 */ /* 0x000fce0007ffe0ff */
.L_x_29299:
[----:B------:R-:W-:Y:S01]  /*7c50*/  IADD3 R42, PT, PT, R11, -0x7f, RZ ;  /* 0xffffff810b2a7810 */ /* 0x000fe20007ffe0ff */
[----:B------:R-:W-:Y:S01]  /*7c60*/  BSSY.RECONVERGENT B2, `(.L_x_29304) ;  /* 0x0000036000027945 */ /* 0x000fe20003800200 */
[----:B------:R-:W-:-:S04]  /*7c70*/  LEA R11, R40, 0xc0800000, 0x17 ;  /* 0xc0800000280b7811 */ /* 0x000fc800078eb8ff */
[----:B------:R-:W-:Y:S01]  /*7c80*/  IADD3 R64, PT, PT, -R11, R12, RZ ;  /* 0x0000000c0b407210 */ /* 0x000fe20007ffe1ff */
[C---:B------:R-:W-:Y:S01]  /*7c90*/  IMAD R11, R42.reuse, -0x800000, R33 ;  /* 0xff8000002a0b7824 */ /* 0x040fe200078e0221 */
[----:B------:R-:W-:Y:S02]  /*7ca0*/  IADD3 R42, PT, PT, R42, 0x7f, -R40 ;  /* 0x0000007f2a2a7810 */ /* 0x000fe40007ffe828 */
[----:B------:R-:W0:Y:S01]  /*7cb0*/  MUFU.RCP R33, R64 ;  /* 0x0000004000217308 */ /* 0x000e220000001000 */
[----:B------:R-:W-:Y:S02]  /*7cc0*/  FADD.FTZ R40, -R64, -RZ ;  /* 0x800000ff40287221 */ /* 0x000fe40000010100 */
        /* <DEDUP_REMOVED lines=43> */
.L_x_29306:
[----:B------:R-:W-:-:S04]  /*7f80*/  LOP3.LUT R40, R40, 0x80000000, RZ, 0xc0, !PT ;  /* 0x8000000028287812 */ /* 0x000fc800078ec0ff */
[----:B------:R-:W-:Y:S01]  /*7f90*/  LOP3.LUT R40, R40, 0x7f800000, RZ, 0xfc, !PT ;  /* 0x7f80000028287812 */ /* 0x000fe200078efcff */
[----:B------:R-:W-:Y:S06]  /*7fa0*/  BRA `(.L_x_29307) ;  /* 0x0000000000047947 */ /* 0x000fec0003800000 */
.L_x_29305:
[----:B------:R-:W-:-:S07]  /*7fb0*/  LEA R40, R13, R40, 0x17 ;  /* 0x000000280d287211 */ /* 0x000fce00078eb8ff */
.L_x_29307:
[----:B------:R-:W-:Y:S05]  /*7fc0*/  BSYNC.RECONVERGENT B2 ;  /* 0x0000000000027941 */ /* 0x000fea0003800200 */
.L_x_29304:
[----:B------:R-:W-:Y:S05]  /*7fd0*/  BRA `(.L_x_29308) ;  /* 0x0000000000207947 */ /* 0x000fea0003800000 */
.L_x_29303:
[----:B------:R-:W-:-:S04]  /*7fe0*/  LOP3.LUT R12, R12, 0x80000000, R33, 0x48, !PT ;  /* 0x800000000c0c7812 */ /* 0x000fc800078e4821 */
[----:B------:R-:W-:Y:S01]  /*7ff0*/  LOP3.LUT R40, R12, 0x7f800000, RZ, 0xfc, !PT ;  /* 0x7f8000000c287812 */ /* 0x000fe200078efcff */
[----:B------:R-:W-:Y:S06]  /*8000*/  BRA `(.L_x_29308) ;  /* 0x0000000000147947 */ /* 0x000fec0003800000 */
.L_x_29302:
[----:B------:R-:W-:Y:S01]  /*8010*/  LOP3.LUT R40, R12, 0x80000000, R33, 0x48, !PT ;  /* 0x800000000c287812 */ /* 0x000fe200078e4821 */
[----:B------:R-:W-:Y:S06]  /*8020*/  BRA `(.L_x_29308) ;  /* 0x00000000000c7947 */ /* 0x000fec0003800000 */
.L_x_29301:
[----:B------:R-:W0:Y:S01]  /*8030*/  MUFU.RSQ R40, -QNAN ;  /* 0xffc0000000287908 */ /* 0x000e220000001400 */
[----:B------:R-:W-:Y:S05]  /*8040*/  BRA `(.L_x_29308) ;  /* 0x0000000000047947 */ /* 0x000fea0003800000 */
.L_x_29300:
[----:B------:R-:W-:-:S07]  /*8050*/  FADD.FTZ R40, R33, R12 ;  /* 0x0000000c21287221 */ /* 0x000fce0000010000 */
.L_x_29308:
[----:B------:R-:W-:Y:S05]  /*8060*/  BSYNC.RECONVERGENT B1 ;  /* 0x0000000000017941 */ /* 0x000fea0003800200 */
.L_x_29298:
[----:B------:R-:W-:Y:S01]  /*8070*/  HFMA2 R13, -RZ, RZ, 0, 0 ;  /* 0x00000000ff0d7431 */ /* 0x000fe200000001ff */
[----:B------:R-:W-:-:S04]  /*8080*/  MOV R12, R14 ;  /* 0x0000000e000c7202 */ /* 0x000fc80000000f00 */
[----:B0-----:R-:W-:Y:S05]  /*8090*/  RET.REL.NODEC R12 `(_Z15SoftmaxWarpImplI24ElementwiseScaleMaskLoadIffbE11DirectStoreIffEfLi1ELi32ELi32ELi1ELb1EL9Algorithm0EEvT_T0_ll) ;  /* 0xffffff7c0cd87950 */ /* 0x001fea0003c3ffff */
.L_x_29309:
        /* <DEDUP_REMOVED lines=14> */
.L_x_37853:


//--------------------- .text._Z15SoftmaxWarpImplI24ElementwiseScaleMaskLoadIffbE11DirectStoreIffEfLi1ELi32ELi32ELi1ELb0EL9Algorithm0EEvT_T0_ll --------------------------
	.section	.text._Z15SoftmaxWarpImplI24ElementwiseScaleMaskLoadIffbE11DirectStoreIffEfLi1ELi32ELi32ELi1ELb0EL9Algorithm0EEvT_T0_ll,"ax",@progbits
	.align	128
        .global         _Z15SoftmaxWarpImplI24ElementwiseScaleMaskLoadIffbE11DirectStoreIffEfLi1ELi32ELi32ELi1ELb0EL9Algorithm0EEvT_T0_ll
        .type           _Z15SoftmaxWarpImplI24ElementwiseScaleMaskLoadIffbE11DirectStoreIffEfLi1ELi32ELi32ELi1ELb0EL9Algorithm0EEvT_T0_ll,@function
        .size           _Z15SoftmaxWarpImplI24ElementwiseScaleMaskLoadIffbE11DirectStoreIffEfLi1ELi32ELi32ELi1ELb0EL9Algorithm0EEvT_T0_ll,(.L_x_37854 - _Z15SoftmaxWarpImplI24ElementwiseScaleMaskLoadIffbE11DirectStoreIffEfLi1ELi32ELi32ELi1ELb0EL9Algorithm0EEvT_T0_ll)
        .other          _Z15SoftmaxWarpImplI24ElementwiseScaleMaskLoadIffbE11DirectStoreIffEfLi1ELi32ELi32ELi1ELb0EL9Algorithm0EEvT_T0_ll,@"STO_CUDA_ENTRY STV_DEFAULT"
_Z15SoftmaxWarpImplI24ElementwiseScaleMaskLoadIffbE11DirectStoreIffEfLi1ELi32ELi32ELi1ELb0EL9Algorithm0EEvT_T0_ll:
.text._Z15SoftmaxWarpImplI24ElementwiseScaleMaskLoadIffbE11DirectStoreIffEfLi1ELi32ELi32ELi1ELb0EL9Algorithm0EEvT_T0_ll:
[----:B------:R-:W0:Y:S01]  /*0000*/  LDC R1, c[0x0][0x37c] ;  /* 0x0000df00ff017b82 */ /* 0x000e220000000800 */
[----:B------:R-:W1:Y:S01]  /*0010*/  LDCU.64 UR4, c[0x0][0x3b8] ;  /* 0x00007700ff0477ac */ /* 0x000e620008000a00 */
[----:B------:R-:W2:Y:S01]  /*0020*/  LDCU.64 UR44, c[0x0][0x3b0] ;  /* 0x00007600ff2c77ac */ /* 0x000ea20008000a00 */
[----:B------:R-:W3:Y:S01]  /*0030*/  LDCU.128 UR36, c[0x0][0x380] ;  /* 0x00007000ff2477ac */ /* 0x000ee20008000c00 */
[----:B------:R-:W4:Y:S01]  /*0040*/  LDCU.128 UR40, c[0x0][0x3a0] ;  /* 0x00007400ff2877ac */ /* 0x000f220008000c00 */
        /* <DEDUP_REMOVED lines=9> */
[----:B------:R-:W-:Y:S01]  /*00e0*/  HFMA2 R13, -RZ, RZ, 0, 0 ;  /* 0x00000000ff0d7431 */ /* 0x000fe200000001ff */
[----:B------:R-:W5:Y:S01]  /*00f0*/  LDCU.64 UR8, c[0x4][0x450] ;  /* 0x01008a00ff0877ac */ /* 0x000f620008000a00 */
[----:B-1----:R-:W-:Y:S02]  /*0100*/  MOV R4, UR4 ;  /* 0x0000000400047c02 */ /* 0x002fe40008000f00 */
[----:B------:R-:W-:-:S02]  /*0110*/  MOV R5, UR5 ;  /* 0x0000000500057c02 */ /* 0x000fc40008000f00 */
[----:B----4-:R-:W-:Y:S02]  /*0120*/  MOV R6, UR6 ;  /* 0x0000000600067c02 */ /* 0x010fe40008000f00 */
[----:B------:R-:W-:Y:S02]  /*0130*/  MOV R7, UR7 ;  /* 0x0000000700077c02 */ /* 0x000fe40008000f00 */
[----:B-----5:R-:W-:Y:S02]  /*0140*/  MOV R10, UR8 ;  /* 0x00000008000a7c02 */ /* 0x020fe40008000f00 */
[----:B--2---:R-:W-:-:S07]  /*0150*/  MOV R11, UR9 ;  /* 0x00000009000b7c02 */ /* 0x004fce0008000f00 */
[----:B------:R-:W-:-:S07]  /*0160*/  LEPC R20, `(.L_x_29310) ;  /* 0x000000001014794e */ /* 0x000fce0000000000 */
[----:B0--3--:R-:W-:Y:S05]  /*0170*/  CALL.ABS.NOINC R2 ;  /* 0x0000000002007343 */ /* 0x009fea0003c00000 */
.L_x_29310:
        /* <DEDUP_REMOVED lines=10> */
[----:B------:R-:W-:Y:S05]  /*0220*/  @P0 EXIT ;  /* 0x000000000000094d */ /* 0x000fea0003800000 */
[----:B------:R-:W1:Y:S01]  /*0230*/  S2R R46, SR_TID.X ;  /* 0x00000000002e7919 */ /* 0x000e620000002100 */
[----:B------:R-:W2:Y:S02]  /*0240*/  LDC.64 R38, c[0x0][0x358] ;  /* 0x0000d600ff267b82 */ /* 0x000ea40000000a00 */
.L_x_29376:
[----:B---3--:R-:W3:Y:S01]  /*0250*/  LDC.64 R4, c[0x0][0x390] ;  /* 0x0000e400ff047b82 */ /* 0x008ee20000000a00 */
[----:B------:R-:W-:Y:S01]  /*0260*/  HFMA2 R3, -RZ, RZ, 0, 0 ;  /* 0x00000000ff037431 */ /* 0x000fe200000001ff */
[----:B-1----:R-:W-:Y:S02]  /*0270*/  MOV R2, R46 ;  /* 0x0000002e00027202 */ /* 0x002fe40000000f00 */
[C---:B--2---:R-:W-:Y:S02]  /*0280*/  R2UR UR6, R38.reuse ;  /* 0x00000000260672ca */ /* 0x044fe400000e0000 */
[C---:B------:R-:W-:Y:S02]  /*0290*/  R2UR UR7, R39.reuse ;  /* 0x00000000270772ca */ /* 0x040fe400000e0000 */
[----:B------:R-:W-:Y:S02]  /*02a0*/  R2UR UR4, R38 ;  /* 0x00000000260472ca */ /* 0x000fe400000e0000 */
[----:B------:R-:W-:Y:S01]  /*02b0*/  R2UR UR5, R39 ;  /* 0x00000000270572ca */ /* 0x000fe200000e0000 */
[----:B---3--:R-:W-:-:S02]  /*02c0*/  IMAD R0, R45, R4, RZ ;  /* 0x000000042d007224 */ /* 0x008fc400078e02ff */
[----:B------:R-:W-:-:S04]  /*02d0*/  IMAD.WIDE.U32 R6, R44, R4, R2 ;  /* 0x000000042c067225 */ /* 0x000fc800078e0002 */
[----:B------:R-:W-:Y:S01]  /*02e0*/  IMAD R3, R44, R5, R0 ;  /* 0x000000052c037224 */ /* 0x000fe200078e0200 */
[----:B------:R-:W-:Y:S02]  /*02f0*/  IADD3 R4, P1, PT, R6, UR38, RZ ;  /* 0x0000002606047c10 */ /* 0x000fe4000ff3e0ff */
[C---:B------:R-:W-:Y:S02]  /*0300*/  R2UR UR12, R38.reuse ;  /* 0x00000000260c72ca */ /* 0x040fe400000e0000 */
[----:B------:R-:W-:Y:S02]  /*0310*/  IADD3 R3, PT, PT, R7, R3, RZ ;  /* 0x0000000307037210 */ /* 0x000fe40007ffe0ff */
[----:B------:R-:W-:Y:S02]  /*0320*/  R2UR UR13, R39 ;  /* 0x00000000270d72ca */ /* 0x000fe400000e0000 */
[----:B------:R-:W-:Y:S02]  /*0330*/  IADD3.X R5, PT, PT, R3, UR39, RZ, P1, !PT ;  /* 0x0000002703057c10 */ /* 0x000fe40008ffe4ff */
[----:B------:R-:W-:-:S02]  /*0340*/  R2UR UR16, R38 ;  /* 0x00000000261072ca */ /* 0x000fc400000e0000 */
[C---:B------:R-:W-:Y:S01]  /*0350*/  R2UR UR17, R39.reuse ;  /* 0x00000000271172ca */ /* 0x040fe200000e0000 */
[----:B------:R-:W2:Y:S01]  /*0360*/  LDG.E.U8 R10, desc[UR6][R4.64] ;  /* 0x00000006040a7981 */ /* 0x000ea2000c1e1100 */
[C---:B------:R-:W-:Y:S02]  /*0370*/  R2UR UR8, R38.reuse ;  /* 0x00000000260872ca */ /* 0x040fe400000e0000 */
[C---:B------:R-:W-:Y:S01]  /*0380*/  R2UR UR9, R39.reuse ;  /* 0x00000000270972ca */ /* 0x040fe200000e0000 */
[----:B------:R-:W3:Y:S01]  /*0390*/  LDG.E.U8 R29, desc[UR4][R4.64+0x160] ;  /* 0x00016004041d7981 */ /* 0x000ee2000c1e1100 */
[----:B------:R-:W-:Y:S02]  /*03a0*/  R2UR UR24, R38 ;  /* 0x00000000261872ca */ /* 0x000fe400000e0000 */
[----:B------:R-:W-:Y:S01]  /*03b0*/  R2UR UR25, R39 ;  /* 0x00000000271972ca */ /* 0x000fe200000e0000 */
[----:B------:R-:W4:Y:S01]  /*03c0*/  LDG.E.U8 R7, desc[UR12][R4.64+0x40] ;  /* 0x0000400c04077981 */ /* 0x000f22000c1e1100 */
[----:B------:R-:W-:-:S02]  /*03d0*/  LEA R2, P0, R6, UR36, 0x2 ;  /* 0x0000002406027c11 */ /* 0x000fc4000f8010ff */
[C---:B------:R-:W-:Y:S01]  /*03e0*/  R2UR UR14, R38.reuse ;  /* 0x00000000260e72ca */ /* 0x040fe200000e0000 */
[----:B------:R-:W5:Y:S01]  /*03f0*/  LDG.E.U8 R13, desc[UR16][R4.64+0x60] ;  /* 0x00006010040d7981 */ /* 0x000f62000c1e1100 */
[C---:B------:R-:W-:Y:S02]  /*0400*/  R2UR UR15, R39.reuse ;  /* 0x00000000270f72ca */ /* 0x040fe400000e0000 */
[C---:B------:R-:W-:Y:S01]  /*0410*/  R2UR UR20, R38.reuse ;  /* 0x00000000261472ca */ /* 0x040fe200000e0000 */
[----:B------:R-:W3:Y:S01]  /*0420*/  LDG.E.U8 R42, desc[UR8][R4.64+0x20] ;  /* 0x00002008042a7981 */ /* 0x000ee2000c1e1100 */
[C---:B------:R-:W-:Y:S02]  /*0430*/  R2UR UR21, R39.reuse ;  /* 0x00000000271572ca */ /* 0x040fe400000e0000 */
[----:B------:R-:W-:Y:S01]  /*0440*/  R2UR UR10, R38 ;  /* 0x00000000260a72ca */ /* 0x000fe200000e0000 */
[----:B------:R-:W3:Y:S01]  /*0450*/  LDG.E.U8 R17, desc[UR24][R4.64+0xa0] ;  /* 0x0000a01804117981 */ /* 0x000ee2000c1e1100 */
[----:B------:R-:W-:-:S02]  /*0460*/  R2UR UR11, R39 ;  /* 0x00000000270b72ca */ /* 0x000fc400000e0000 */
[----:B------:R-:W-:Y:S01]  /*0470*/  R2UR UR18, R38 ;  /* 0x00000000261272ca */ /* 0x000fe200000e0000 */
[----:B------:R-:W3:Y:S01]  /*0480*/  LDG.E.U8 R31, desc[UR6][R4.64+0x180] ;  /* 0x00018006041f7981 */ /* 0x000ee2000c1e1100 */
[C---:B------:R-:W-:Y:S02]  /*0490*/  R2UR UR19, R39.reuse ;  /* 0x00000000271372ca */ /* 0x040fe400000e0000 */
[----:B------:R-:W-:Y:S01]  /*04a0*/  LEA.HI.X R3, R6, UR37, R3, 0x2, P0 ;  /* 0x0000002506037c11 */ /* 0x000fe200080f1403 */
[----:B------:R-:W3:Y:S01]  /*04b0*/  LDG.E.U8 R37, desc[UR12][R4.64+0x1e0] ;  /* 0x0001e00c04257981 */ /* 0x000ee2000c1e1100 */
[C---:B------:R-:W-:Y:S02]  /*04c0*/  R2UR UR50, R38.reuse ;  /* 0x00000000263272ca */ /* 0x040fe400000e0000 */
[----:B------:R-:W-:Y:S01]  /*04d0*/  R2UR UR51, R39 ;  /* 0x00000000273372ca */ /* 0x000fe200000e0000 */
[----:B------:R-:W3:Y:S01]  /*04e0*/  LDG.E R6, desc[UR4][R2.64] ;  /* 0x0000000402067981 */ /* 0x000ee2000c1e1900 */
[----:B------:R-:W-:-:S02]  /*04f0*/  R2UR UR26, R38 ;  /* 0x00000000261a72ca */ /* 0x000fc400000e0000 */
[C---:B------:R-:W-:Y:S01]  /*0500*/  R2UR UR27, R39.reuse ;  /* 0x00000000271b72ca */ /* 0x040fe200000e0000 */
[----:B------:R-:W3:Y:S01]  /*0510*/  LDG.E R8, desc[UR6][R2.64+0x80] ;  /* 0x0000800602087981 */ /* 0x000ee2000c1e1900 */
[C---:B------:R-:W-:Y:S02]  /*0520*/  R2UR UR30, R38.reuse ;  /* 0x00000000261e72ca */ /* 0x040fe400000e0000 */
[C---:B------:R-:W-:Y:S01]  /*0530*/  R2UR UR31, R39.reuse ;  /* 0x00000000271f72ca */ /* 0x040fe200000e0000 */
[----:B------:R-:W3:Y:S01]  /*0540*/  LDG.E R18, desc[UR14][R2.64+0x180] ;  /* 0x0001800e02127981 */ /* 0x000ee2000c1e1900 */
[C---:B------:R-:W-:Y:S02]  /*0550*/  R2UR UR32, R38.reuse ;  /* 0x00000000262072ca */ /* 0x040fe400000e0000 */
[----:B------:R-:W-:Y:S01]  /*0560*/  R2UR UR33, R39 ;  /* 0x00000000272172ca */ /* 0x000fe200000e0000 */
[----:B------:R-:W3:Y:S01]  /*0570*/  LDG.E.U8 R15, desc[UR20][R4.64+0x80] ;  /* 0x00008014040f7981 */ /* 0x000ee2000c1e1100 */
        /* <DEDUP_REMOVED lines=19> */
[----:B------:R-:W-:Y:S01]  /*06b0*/  R2UR UR49, R39 ;  /* 0x00000000273172ca */ /* 0x000fe200000e0000 */
[----:B------:R-:W3:Y:S04]  /*06c0*/  LDG.E.U8 R19, desc[UR28][R4.64+0xc0] ;  /* 0x0000c01c04137981 */ /* 0x000ee8000c1e1100 */
[----:B------:R-:W3:Y:S04]  /*06d0*/  LDG.E.U8 R23, desc[UR46][R4.64+0x100] ;  /* 0x0001002e04177981 */ /* 0x000ee8000c1e1100 */
[----:B------:R-:W3:Y:S04]  /*06e0*/  LDG.E R22, desc[UR22][R2.64+0x280] ;  /* 0x0002801602167981 */ /* 0x000ee8000c1e1900 */
[----:B------:R-:W3:Y:S04]  /*06f0*/  LDG.E R28, desc[UR34][R2.64+0x400] ;  /* 0x00040022021c7981 */ /* 0x000ee8000c1e1900 */
[----:B------:R-:W3:Y:S04]  /*0700*/  LDG.E R32, desc[UR52][R2.64+0x500] ;  /* 0x0005003402207981 */ /* 0x000ee8000c1e1900 */
[----:B------:R-:W3:Y:S04]  /*0710*/  LDG.E.U8 R27, desc[UR54][R4.64+0x140] ;  /* 0x00014036041b7981 */ /* 0x000ee8000c1e1100 */
[----:B------:R-:W3:Y:S04]  /*0720*/  LDG.E R30, desc[UR48][R2.64+0x480] ;  /* 0x00048030021e7981 */ /* 0x000ee8000c1e1900 */
[----:B------:R-:W3:Y:S04]  /*0730*/  LDG.E R34, desc[UR4][R2.64+0x580] ;  /* 0x0005800402227981 */ /* 0x000ee8000c1e1900 */
[----:B------:R-:W3:Y:S04]  /*0740*/  LDG.E R36, desc[UR6][R2.64+0x600] ;  /* 0x0006000602247981 */ /* 0x000ee8000c1e1900 */
[----:B------:R-:W3:Y:S04]  /*0750*/  LDG.E R12, desc[UR6][R2.64+0x780] ;  /* 0x00078006020c7981 */ /* 0x000ee8000c1e1900 */
[----:B------:R-:W3:Y:S04]  /*0760*/  LDG.E.U8 R48, desc[UR10][R4.64+0x240] ;  /* 0x0002400a04307981 */ /* 0x000ee8000c1e1100 */
[----:B------:R-:W3:Y:S04]  /*0770*/  LDG.E.U8 R35, desc[UR10][R4.64+0x1c0] ;  /* 0x0001c00a04237981 */ /* 0x000ee8000c1e1100 */
[----:B------:R-:W3:Y:S04]  /*0780*/  LDG.E.U8 R41, desc[UR14][R4.64+0x200] ;  /* 0x0002000e04297981 */ /* 0x000ee8000c1e1100 */
[----:B------:R-:W3:Y:S04]  /*0790*/  LDG.E.U8 R43, desc[UR16][R4.64+0x220] ;  /* 0x00022010042b7981 */ /* 0x000ee8000c1e1100 */
[----:B------:R-:W3:Y:S04]  /*07a0*/  LDG.E.U8 R49, desc[UR12][R4.64+0x260] ;  /* 0x0002600c04317981 */ /* 0x000ee8000c1e1100 */
[----:B------:R-:W3:Y:S04]  /*07b0*/  LDG.E R14, desc[UR4][R2.64+0x700] ;  /* 0x00070004020e7981 */ /* 0x000ee8000c1e1900 */
[----:B------:R-:W3:Y:S04]  /*07c0*/  LDG.E.U8 R0, desc[UR10][R4.64+0x2c0] ;  /* 0x0002c00a04007981 */ /* 0x000ee8000c1e1100 */
[----:B------:R-:W3:Y:S04]  /*07d0*/  LDG.E R40, desc[UR8][R2.64+0x680] ;  /* 0x0006800802287981 */ /* 0x000ee8000c1e1900 */
[----:B------:R-:W3:Y:S04]  /*07e0*/  LDG.E.U8 R33, desc[UR8][R4.64+0x1a0] ;  /* 0x0001a00804217981 */ /* 0x000ee8000c1e1100 */
[----:B------:R-:W3:Y:S04]  /*07f0*/  LDG.E.U8 R50, desc[UR4][R4.64+0x280] ;  /* 0x0002800404327981 */ /* 0x000ee8000c1e1100 */
[----:B------:R-:W3:Y:S04]  /*0800*/  LDG.E.U8 R9, desc[UR8][R4.64+0x2a0] ;  /* 0x0002a00804097981 */ /* 0x000ee8000c1e1100 */
[----:B------:R-:W3:Y:S04]  /*0810*/  LDG.E R60, desc[UR8][R2.64+0xe00] ;  /* 0x000e0008023c7981 */ /* 0x000ee8000c1e1900 */
[----:B------:R-:W3:Y:S04]  /*0820*/  LDG.E R62, desc[UR10][R2.64+0xe80] ;  /* 0x000e800a023e7981 */ /* 0x000ee8000c1e1900 */
[----:B------:R-:W3:Y:S04]  /*0830*/  LDG.E R64, desc[UR12][R2.64+0xf00] ;  /* 0x000f000c02407981 */ /* 0x000ee8000c1e1900 */
[----:B------:R-:W3:Y:S01]  /*0840*/  LDG.E R66, desc[UR4][R2.64+0xf80] ;  /* 0x000f800402427981 */ /* 0x000ee2000c1e1900 */
[----:B--2---:R-:W-:-:S02]  /*0850*/  ISETP.NE.AND P4, PT, R10, RZ, PT ;  /* 0x000000ff0a00720c */ /* 0x004fc40003f85270 */
[----:B------:R-:W1:Y:S01]  /*0860*/  LDC.64 R10, c[0x0][0x398] ;  /* 0x0000e600ff0a7b82 */ /* 0x000e620000000a00 */
[----:B----4-:R-:W-:Y:S02]  /*0870*/  ISETP.NE.AND P2, PT, R7, RZ, PT ;  /* 0x000000ff0700720c */ /* 0x010fe40003f45270 */
[----:B-----5:R-:W-:Y:S02]  /*0880*/  ISETP.NE.AND P1, PT, R13, RZ, PT ;  /* 0x000000ff0d00720c */ /* 0x020fe40003f25270 */
[----:B---3--:R-:W-:Y:S02]  /*0890*/  ISETP.NE.AND P3, PT, R42, RZ, PT ;  /* 0x000000ff2a00720c */ /* 0x008fe40003f65270 */
[----:B------:R-:W-:Y:S01]  /*08a0*/  ISETP.NE.AND P6, PT, R17, RZ, PT ;  /* 0x000000ff1100720c */ /* 0x000fe20003fc5270 */
[-C--:B-1----:R-:W-:Y:S01]  /*08b0*/  FMUL R7, R6, R11.reuse ;  /* 0x0000000b06077220 */ /* 0x082fe20000400000 */
[----:B------:R-:W-:-:S04]  /*08c0*/  FMUL R13, R8, R11 ;  /* 0x0000000b080d7220 */ /* 0x000fc80000400000 */
[-C--:B------:R-:W-:Y:S01]  /*08d0*/  FSEL R6, R7, R10.reuse, P4 ;  /* 0x0000000a07067208 */ /* 0x080fe20002000000 */
[-C--:B------:R-:W-:Y:S01]  /*08e0*/  FMUL R17, R18, R11.reuse ;  /* 0x0000000b12117220 */ /* 0x080fe20000400000 */
[-C--:B------:R-:W-:Y:S01]  /*08f0*/  FSEL R7, R13, R10.reuse, P3 ;  /* 0x0000000a0d077208 */ /* 0x080fe20001800000 */
[----:B------:R-:W2:Y:S01]  /*0900*/  LDG.E R18, desc[UR6][R2.64+0x880] ;  /* 0x0008800602127981 */ /* 0x000ea2000c1e1900 */
[----:B------:R-:W-:Y:S01]  /*0910*/  ISETP.NE.AND P0, PT, R15, RZ, PT ;  /* 0x000000ff0f00720c */ /* 0x000fe20003f05270 */
[-C--:B------:R-:W-:Y:S02]  /*0920*/  FMUL R15, R16, R11.reuse ;  /* 0x0000000b100f7220 */ /* 0x080fe40000400000 */
[----:B------:R-:W3:Y:S01]  /*0930*/  LDG.E R16, desc[UR4][R2.64+0x800] ;  /* 0x0008000402107981 */ /* 0x000ee2000c1e1900 */
[----:B------:R-:W-:Y:S02]  /*0940*/  FMUL R13, R20, R11 ;  /* 0x0000000b140d7220 */ /* 0x000fe40000400000 */
[----:B------:R-:W-:Y:S01]  /*0950*/  FSEL R8, R15, R10, P2 ;  /* 0x0000000a0f087208 */ /* 0x000fe20001000000 */
[----:B------:R-:W4:Y:S01]  /*0960*/  LDG.E R20, desc[UR8][R2.64+0x900] ;  /* 0x0009000802147981 */ /* 0x000f22000c1e1900 */
[----:B------:R-:W-:-:S02]  /*0970*/  ISETP.NE.AND P2, PT, R25, RZ, PT ;  /* 0x000000ff1900720c */ /* 0x000fc40003f45270 */
[----:B------:R-:W-:Y:S01]  /*0980*/  FSEL R42, R13, R10, P0 ;  /* 0x0000000a0d2a7208 */ /* 0x000fe20000000000 */
[-C--:B------:R-:W-:Y:S02]  /*0990*/  FMUL R25, R24, R11.reuse ;  /* 0x0000000b18197220 */ /* 0x080fe40000400000 */
[----:B------:R-:W5:Y:S01]  /*09a0*/  LDG.E R24, desc[UR6][R2.64+0xa00] ;  /* 0x000a000602187981 */ /* 0x000f62000c1e1900 */
[----:B------:R-:W-:-:S03]  /*09b0*/  FMUL R13, R26, R11 ;  /* 0x0000000b1a0d7220 */ /* 0x000fc60000400000 */
[----:B------:R-:W5:Y:S01]  /*09c0*/  LDG.E R26, desc[UR8][R2.64+0xa80] ;  /* 0x000a8008021a7981 */ /* 0x000f62000c1e1900 */
[----:B------:R-:W-:Y:S02]  /*09d0*/  ISETP.NE.AND P4, PT, R21, RZ, PT ;  /* 0x000000ff1500720c */ /* 0x000fe40003f85270 */
[----:B------:R-:W-:Y:S02]  /*09e0*/  ISETP.NE.AND P5, PT, R19, RZ, PT ;  /* 0x000000ff1300720c */ /* 0x000fe40003fa5270 */
[----:B------:R-:W-:Y:S02]  /*09f0*/  ISETP.NE.AND P3, PT, R23, RZ, PT ;  /* 0x000000ff1700720c */ /* 0x000fe40003f65270 */
[----:B------:R-:W5:Y:S01]  /*0a00*/  LDG.E.U8 R23, desc[UR12][R4.64+0x300] ;  /* 0x0003000c04177981 */ /* 0x000f62000c1e1100 */
[-C--:B------:R-:W-:Y:S01]  /*0a10*/  FMUL R19, R22, R11.reuse ;  /* 0x0000000b16137220 */ /* 0x080fe20000400000 */
[-C--:B------:R-:W-:Y:S02]  /*0a20*/  FSEL R52, R13, R10.reuse, P4 ;  /* 0x0000000a0d347208 */ /* 0x080fe40002000000 */
[----:B------:R-:W5:Y:S01]  /*0a30*/  LDG.E R22, desc[UR4][R2.64+0x980] ;  /* 0x0009800402167981 */ /* 0x000f62000c1e1900 */
[----:B------:R-:W-:Y:S01]  /*0a40*/  FSEL R17, R17, R10, P1 ;  /* 0x0000000a11117208 */ /* 0x000fe20000800000 */
[----:B------:R-:W-:-:S02]  /*0a50*/  FMUL R15, R28, R11 ;  /* 0x0000000b1c0f7220 */ /* 0x000fc40000400000 */
[----:B------:R-:W5:Y:S01]  /*0a60*/  LDG.E R28, desc[UR10][R2.64+0xb00] ;  /* 0x000b000a021c7981 */ /* 0x000f62000c1e1900 */
[-C--:B------:R-:W-:Y:S01]  /*0a70*/  FMUL R13, R32, R11.reuse ;  /* 0x0000000b200d7220 */ /* 0x080fe20000400000 */
[----:B------:R-:W-:Y:S02]  /*0a80*/  ISETP.NE.AND P0, PT, R29, RZ, PT ;  /* 0x000000ff1d00720c */ /* 0x000fe40003f05270 */
[----:B------:R-:W5:Y:S01]  /*0a90*/  LDG.E R32, desc[UR14][R2.64+0xc00] ;  /* 0x000c000e02207981 */ /* 0x000f62000c1e1900 */
[----:B------:R-:W-:Y:S02]  /*0aa0*/  ISETP.NE.AND P1, PT, R27, RZ, PT ;  /* 0x000000ff1b00720c */ /* 0x000fe40003f25270 */
[-C--:B------:R-:W-:Y:S01]  /*0ab0*/  FSEL R54, R15, R10.reuse, P3 ;  /* 0x0000000a0f367208 */ /* 0x080fe20001800000 */
[-C--:B------:R-:W-:Y:S01]  /*0ac0*/  FMUL R27, R30, R11.reuse ;  /* 0x0000000b1e1b7220 */ /* 0x080fe20000400000 */
[-C--:B------:R-:W-:Y:S01]  /*0ad0*/  FSEL R56, R13, R10.reuse, P1 ;  /* 0x0000000a0d387208 */ /* 0x080fe20000800000 */
[----:B------:R-:W5:Y:S01]  /*0ae0*/  LDG.E R30, desc[UR12][R2.64+0xb80] ;  /* 0x000b800c021e7981 */ /* 0x000f62000c1e1900 */
[----:B------:R-:W-:Y:S01]  /*0af0*/  FMUL R29, R34, R11 ;  /* 0x0000000b221d7220 */ /* 0x000fe20000400000 */
[----:B------:R-:W-:-:S02]  /*0b00*/  FSEL R19, R19, R10, P6 ;  /* 0x0000000a13137208 */ /* 0x000fc40003000000 */
[----:B------:R-:W5:Y:S01]  /*0b10*/  LDG.E.U8 R15, desc[UR10][R4.64+0x2e0] ;  /* 0x0002e00a040f7981 */ /* 0x000f62000c1e1100 */
[----:B------:R-:W-:Y:S01]  /*0b20*/  ISETP.NE.AND P6, PT, R31, RZ, PT ;  /* 0x000000ff1f00720c */ /* 0x000fe20003fc5270 */
[-C--:B------:R-:W-:Y:S01]  /*0b30*/  FMUL R13, R36, R11.reuse ;  /* 0x0000000b240d7220 */ /* 0x080fe20000400000 */
[-C--:B------:R-:W-:Y:S01]  /*0b40*/  FSEL R29, R29, R10.reuse, P0 ;  /* 0x0000000a1d1d7208 */ /* 0x080fe20000000000 */
[----:B------:R-:W5:Y:S01]  /*0b50*/  LDG.E.U8 R36, desc[UR20][R4.64+0x360] ;  /* 0x0003601404247981 */ /* 0x000f62000c1e1100 */
[----:B------:R-:W-:Y:S01]  /*0b60*/  FMUL R31, R12, R11 ;  /* 0x0000000b0c1f7220 */ /* 0x000fe20000400000 */
[-C--:B------:R-:W-:Y:S02]  /*0b70*/  FSEL R27, R27, R10.reuse, P2 ;  /* 0x0000000a1b1b7208 */ /* 0x080fe40001000000 */
[----:B------:R-:W5:Y:S01]  /*0b80*/  LDG.E R12, desc[UR16][R2.64+0xc80] ;  /* 0x000c8010020c7981 */ /* 0x000f62000c1e1900 */
[----:B------:R-:W-:Y:S02]  /*0b90*/  ISETP.NE.AND P0, PT, R48, RZ, PT ;  /* 0x000000ff3000720c */ /* 0x000fe40003f05270 */
[----:B------:R-:W-:Y:S01]  /*0ba0*/  FSEL R48, R13, R10, P6 ;  /* 0x0000000a0d307208 */ /* 0x000fe20003000000 */
[----:B------:R-:W5:Y:S01]  /*0bb0*/  LDG.E.U8 R34, desc[UR14][R4.64+0x320] ;  /* 0x0003200e04227981 */ /* 0x000f62000c1e1100 */
[----:B------:R-:W-:-:S02]  /*0bc0*/  ISETP.NE.AND P4, PT, R35, RZ, PT ;  /* 0x000000ff2300720c */ /* 0x000fc40003f85270 */
[----:B------:R-:W-:Y:S01]  /*0bd0*/  ISETP.NE.AND P3, PT, R37, RZ, PT ;  /* 0x000000ff2500720c */ /* 0x000fe20003f65270 */
[----:B------:R-:W5:Y:S01]  /*0be0*/  LDG.E.U8 R35, desc[UR18][R4.64+0x340] ;  /* 0x0003401204237981 */ /* 0x000f62000c1e1100 */
[----:B------:R-:W-:-:S03]  /*0bf0*/  ISETP.NE.AND P2, PT, R41, RZ, PT ;  /* 0x000000ff2900720c */ /* 0x000fc60003f45270 */
[----:B------:R-:W5:Y:S01]  /*0c00*/  LDG.E.U8 R37, desc[UR22][R4.64+0x380] ;  /* 0x0003801604257981 */ /* 0x000f62000c1e1100 */
[----:B------:R-:W-:-:S03]  /*0c10*/  ISETP.NE.AND P1, PT, R43, RZ, PT ;  /* 0x000000ff2b00720c */ /* 0x000fc60003f25270 */
[----:B------:R-:W5:Y:S01]  /*0c20*/  LDG.E.U8 R41, desc[UR24][R4.64+0x3a0] ;  /* 0x0003a01804297981 */ /* 0x000f62000c1e1100 */
[----:B------:R-:W-:-:S03]  /*0c30*/  ISETP.NE.AND P6, PT, R49, RZ, PT ;  /* 0x000000ff3100720c */ /* 0x000fc60003fc5270 */
[----:B------:R-:W5:Y:S01]  /*0c40*/  LDG.E.U8 R43, desc[UR26][R4.64+0x3c0] ;  /* 0x0003c01a042b7981 */ /* 0x000f62000c1e1100 */
[----:B------:R-:W-:-:S03]  /*0c50*/  FMUL R13, R14, R11 ;  /* 0x0000000b0e0d7220 */ /* 0x000fc60000400000 */
[----:B------:R2:W5:Y:S04]  /*0c60*/  LDG.E.U8 R49, desc[UR28][R4.64+0x3e0] ;  /* 0x0003e01c04317981 */ /* 0x000568000c1e1100 */
[----:B------:R-:W5:Y:S04]  /*0c70*/  LDG.E R14, desc[UR4][R2.64+0xd00] ;  /* 0x000d0004020e7981 */ /* 0x000f68000c1e1900 */
[----:B------:R5:W5:Y:S01]  /*0c80*/  LDG.E R4, desc[UR6][R2.64+0xd80] ;  /* 0x000d800602047981 */ /* 0x000b62000c1e1900 */
[----:B------:R-:W-:Y:S02]  /*0c90*/  FSEL R31, R31, R10, P3 ;  /* 0x0000000a1f1f7208 */ /* 0x000fe40001800000 */
[----:B------:R-:W-:-:S02]  /*0ca0*/  ISETP.NE.AND P3, PT, R0, RZ, PT ;  /* 0x000000ff0000720c */ /* 0x000fc40003f65270 */
[----:B------:R-:W-:-:S04]  /*0cb0*/  FMNMX3 R0, R6, -INF , R7, !PT ;  /* 0xff80000006007876 */ /* 0x000fc80007800007 */
[----:B------:R-:W-:Y:S02]  /*0cc0*/  FMNMX3 R0, R0, R8, R17, !PT ;  /* 0x0000000800007276 */ /* 0x000fe40007800011 */
[----:B------:R-:W-:Y:S02]  /*0cd0*/  FSEL R25, R25, R10, P5 ;  /* 0x0000000a19197208 */ /* 0x000fe40002800000 */
[----:B------:R-:W-:Y:S01]  /*0ce0*/  FMNMX3 R0, R0, R42, R19, !PT ;  /* 0x0000002a00007276 */ /* 0x000fe20007800013 */
[----:B------:R-:W-:Y:S01]  /*0cf0*/  FMUL R21, R40, R11 ;  /* 0x0000000b28157220 */ /* 0x000fe20000400000 */
[----:B------:R-:W-:Y:S02]  /*0d00*/  ISETP.NE.AND P5, PT, R33, RZ, PT ;  /* 0x000000ff2100720c */ /* 0x000fe40003fa5270 */
[----:B------:R-:W-:Y:S02]  /*0d10*/  FMNMX3 R0, R0, R25, R52, !PT ;  /* 0x0000001900007276 */ /* 0x000fe40007800034 */
[----:B------:R-:W-:-:S02]  /*0d20*/  FSEL R21, R21, R10, P5 ;  /* 0x0000000a15157208 */ /* 0x000fc40002800000 */
[----:B------:R-:W-:Y:S02]  /*0d30*/  FMNMX3 R0, R0, R54, R27, !PT ;  /* 0x0000003600007276 */ /* 0x000fe4000780001b */
[----:B------:R-:W-:Y:S02]  /*0d40*/  ISETP.NE.AND P5, PT, R50, RZ, PT ;  /* 0x000000ff3200720c */ /* 0x000fe40003fa5270 */
[----:B------:R-:W-:Y:S02]  /*0d50*/  FMNMX3 R0, R0, R56, R29, !PT ;  /* 0x0000003800007276 */ /* 0x000fe4000780001d */
[----:B------:R-:W-:Y:S02]  /*0d60*/  FSEL R58, R13, R10, P4 ;  /* 0x0000000a0d3a7208 */ /* 0x000fe40002000000 */
[----:B------:R-:W-:Y:S02]  /*0d70*/  FMNMX3 R0, R0, R48, R21, !PT ;  /* 0x0000003000007276 */ /* 0x000fe40007800015 */
[----:B------:R-:W-:-:S02]  /*0d80*/  ISETP.NE.AND P4, PT, R9, RZ, PT ;  /* 0x000000ff0900720c */ /* 0x000fc40003f85270 */
[----:B------:R-:W-:Y:S01]  /*0d90*/  FMNMX3 R0, R0, R58, R31, !PT ;  /* 0x0000003a00007276 */ /* 0x000fe2000780001f */
[----:B------:R-:W-:Y:S01]  /*0da0*/  UMOV UR4, 0xffffffff ;  /* 0xffffffff00047882 */ /* 0x000fe20000000000 */
[----:B--2---:R-:W-:-:S05]  /*0db0*/  FMUL R5, R18, R11 ;  /* 0x0000000b12057220 */ /* 0x004fca0000400000 */
[----:B------:R-:W-:Y:S01]  /*0dc0*/  FSEL R50, R5, R10, P1 ;  /* 0x0000000a05327208 */ /* 0x000fe20000800000 */
[-C--:B---3--:R-:W-:Y:S01]  /*0dd0*/  FMUL R33, R16, R11.reuse ;  /* 0x0000000b10217220 */ /* 0x088fe20000400000 */
[----:B----4-:R-:W-:-:S04]  /*0de0*/  FMUL R5, R20, R11 ;  /* 0x0000000b14057220 */ /* 0x010fc80000400000 */
[-C--:B------:R-:W-:Y:S02]  /*0df0*/  FSEL R33, R33, R10.reuse, P2 ;  /* 0x0000000a21217208 */ /* 0x080fe40001000000 */
[----:B------:R-:W-:Y:S01]  /*0e00*/  FSEL R18, R5, R10, P0 ;  /* 0x0000000a05127208 */ /* 0x000fe20000000000 */
[-C--:B-----5:R-:W-:Y:S01]  /*0e10*/  FMUL R3, R24, R11.reuse ;  /* 0x0000000b18037220 */ /* 0x0a0fe20000400000 */
[----:B------:R-:W-:-:S04]  /*0e20*/  FMUL R5, R26, R11 ;  /* 0x0000000b1a057220 */ /* 0x000fc80000400000 */
[-C--:B------:R-:W-:Y:S02]  /*0e30*/  FSEL R16, R3, R10.reuse, P5 ;  /* 0x0000000a03107208 */ /* 0x080fe40002800000 */
[----:B------:R-:W-:Y:S02]  /*0e40*/  FMNMX3 R0, R0, R33, R50, !PT ;  /* 0x0000002100007276 */ /* 0x000fe40007800032 */
[----:B------:R-:W-:Y:S02]  /*0e50*/  FSEL R40, R5, R10, P4 ;  /* 0x0000000a05287208 */ /* 0x000fe40002000000 */
[----:B------:R-:W-:Y:S01]  /*0e60*/  ISETP.NE.AND P1, PT, R23, RZ, PT ;  /* 0x000000ff1700720c */ /* 0x000fe20003f25270 */
[-C--:B------:R-:W-:Y:S01]  /*0e70*/  FMUL R23, R22, R11.reuse ;  /* 0x0000000b16177220 */ /* 0x080fe20000400000 */
[----:B------:R-:W-:-:S04]  /*0e80*/  FMUL R3, R28, R11 ;  /* 0x0000000b1c037220 */ /* 0x000fc80000400000 */
[-C--:B------:R-:W-:Y:S01]  /*0e90*/  FSEL R23, R23, R10.reuse, P6 ;  /* 0x0000000a17177208 */ /* 0x080fe20003000000 */
[-C--:B------:R-:W-:Y:S01]  /*0ea0*/  FMUL R9, R32, R11.reuse ;  /* 0x0000000b20097220 */ /* 0x080fe20000400000 */
[----:B------:R-:W-:Y:S02]  /*0eb0*/  FSEL R20, R3, R10, P3 ;  /* 0x0000000a03147208 */ /* 0x000fe40001800000 */
[----:B------:R-:W-:Y:S01]  /*0ec0*/  FMNMX3 R3, R0, R18, R23, !PT ;  /* 0x0000001200037276 */ /* 0x000fe20007800017 */
[-C--:B------:R-:W-:Y:S01]  /*0ed0*/  FMUL R5, R30, R11.reuse ;  /* 0x0000000b1e057220 */ /* 0x080fe20000400000 */
[----:B------:R-:W-:Y:S02]  /*0ee0*/  ISETP.NE.AND P2, PT, R15, RZ, PT ;  /* 0x000000ff0f00720c */ /* 0x000fe40003f45270 */
[----:B------:R-:W-:Y:S02]  /*0ef0*/  ISETP.NE.AND P5, PT, R36, RZ, PT ;  /* 0x000000ff2400720c */ /* 0x000fe40003fa5270 */
[----:B------:R-:W-:Y:S01]  /*0f00*/  FSEL R36, R5, R10, P2 ;  /* 0x0000000a05247208 */ /* 0x000fe20001000000 */
[----:B------:R-:W-:Y:S01]  /*0f10*/  FMUL R5, R12, R11 ;  /* 0x0000000b0c057220 */ /* 0x000fe20000400000 */
[----:B------:R-:W-:-:S02]  /*0f20*/  FMNMX3 R3, R3, R16, R40, !PT ;  /* 0x0000001003037276 */ /* 0x000fc40007800028 */
[----:B------:R-:W-:Y:S02]  /*0f30*/  FSEL R22, R9, R10, P1 ;  /* 0x0000000a09167208 */ /* 0x000fe40000800000 */
[----:B------:R-:W-:Y:S02]  /*0f40*/  ISETP.NE.AND P0, PT, R34, RZ, PT ;  /* 0x000000ff2200720c */ /* 0x000fe40003f05270 */
[----:B------:R-:W-:Y:S02]  /*0f50*/  FMNMX3 R3, R3, R20, R36, !PT ;  /* 0x0000001403037276 */ /* 0x000fe40007800024 */
[----:B------:R-:W-:Y:S02]  /*0f60*/  ISETP.NE.AND P6, PT, R35, RZ, PT ;  /* 0x000000ff2300720c */ /* 0x000fe40003fc5270 */
[----:B------:R-:W-:Y:S01]  /*0f70*/  FSEL R24, R5, R10, P0 ;  /* 0x0000000a05187208 */ /* 0x000fe20000000000 */
[-C--:B------:R-:W-:Y:S01]  /*0f80*/  FMUL R15, R60, R11.reuse ;  /* 0x0000000b3c0f7220 */ /* 0x080fe20000400000 */
[----:B------:R-:W-:Y:S01]  /*0f90*/  FMUL R5, R62, R11 ;  /* 0x0000000b3e057220 */ /* 0x000fe20000400000 */
[----:B------:R-:W-:-:S02]  /*0fa0*/  ISETP.NE.AND P4, PT, R37, RZ, PT ;  /* 0x000000ff2500720c */ /* 0x000fc40003f85270 */
[----:B------:R-:W-:Y:S02]  /*0fb0*/  FMNMX3 R3, R3, R22, R24, !PT ;  /* 0x0000001603037276 */ /* 0x000fe40007800018 */
[----:B------:R-:W-:Y:S02]  /*0fc0*/  ISETP.NE.AND P3, PT, R41, RZ, PT ;  /* 0x000000ff2900720c */ /* 0x000fe40003f65270 */
[----:B------:R-:W-:Y:S01]  /*0fd0*/  ISETP.NE.AND P1, PT, R49, RZ, PT ;  /* 0x000000ff3100720c */ /* 0x000fe20003f25270 */
[-C--:B------:R-:W-:Y:S01]  /*0fe0*/  FMUL R9, R14, R11.reuse ;  /* 0x0000000b0e097220 */ /* 0x080fe20000400000 */
[----:B------:R-:W-:-:S04]  /*0ff0*/  FMUL R13, R4, R11 ;  /* 0x0000000b040d7220 */ /* 0x000fc80000400000 */
[-C--:B------:R-:W-:Y:S01]  /*1000*/  FSEL R32, R9, R10.reuse, P6 ;  /* 0x0000000a09207208 */ /* 0x080fe20003000000 */
[----:B------:R-:W-:Y:S01]  /*1010*/  FMUL R9, R64, R11 ;  /* 0x0000000b40097220 */ /* 0x000fe20000400000 */
[----:B------:R-:W-:Y:S02]  /*1020*/  ISETP.NE.AND P2, PT, R43, RZ, PT ;  /* 0x000000ff2b00720c */ /* 0x000fe40003f45270 */
[-C--:B------:R-:W-:Y:S02]  /*1030*/  FSEL R26, R13, R10.reuse, P5 ;  /* 0x0000000a0d1a7208 */ /* 0x080fe40002800000 */
[-C--:B------:R-:W-:Y:S02]  /*1040*/  FSEL R30, R15, R10.reuse, P4 ;  /* 0x0000000a0f1e7208 */ /* 0x080fe40002000000 */
[----:B------:R-:W-:Y:S02]  /*1050*/  FSEL R28, R5, R10, P3 ;  /* 0x0000000a051c7208 */ /* 0x000fe40001800000 */
[----:B------:R-:W-:-:S02]  /*1060*/  FMNMX3 R3, R3, R32, R26, !PT ;  /* 0x0000002003037276 */ /* 0x000fc4000780001a */
[----:B------:R-:W-:Y:S01]  /*1070*/  FSEL R34, R9, R10, P2 ;  /* 0x0000000a09227208 */ /* 0x000fe20001000000 */
[----:B------:R-:W-:Y:S01]  /*1080*/  @P1 FMUL R10, R66, R11 ;  /* 0x0000000b420a1220 */ /* 0x000fe20000400000 */
[----:B------:R-:W-:-:S04]  /*1090*/  FMNMX3 R3, R3, R30, R28, !PT ;  /* 0x0000001e03037276 */ /* 0x000fc8000780001c */
[----:B------:R-:W-:Y:S01]  /*10a0*/  FMNMX3 R13, R3, R34, R10, !PT ;  /* 0x00000022030d7276 */ /* 0x000fe2000780000a */
[----:B------:R-:W-:Y:S06]  /*10b0*/  BRA.DIV UR4, `(.L_x_29311) ;  /* 0x0000003604f07947 */ /* 0x000fec000b800000 */
[----:B------:R-:W1:Y:S01]  /*10c0*/  SHFL.BFLY PT, R14, R13, 0x10, 0x1f ;  /* 0x0e001f000d0e7f89 */ /* 0x000e6200000e0000 */
[----:B------:R-:W-:Y:S02]  /*10d0*/  MOV R11, 0x3bbb989d ;  /* 0x3bbb989d000b7802 */ /* 0x000fe40000000f00 */
[----:B------:R-:W-:Y:S02]  /*10e0*/  MOV R12, 0x437c0000 ;  /* 0x437c0000000c7802 */ /* 0x000fe40000000f00 */
        /* <DEDUP_REMOVED lines=61> */
[----:B------:R-:W-:Y:S01]  /*14c0*/  SHF.L.U32 R19, R19, 0x17, RZ ;  /* 0x0000001713137819 */ /* 0x000fe200000006ff */
        /* <DEDUP_REMOVED lines=11> */
[----:B------:R-:W1:Y:S01]  /*1580*/  MUFU.EX2 R25, R72 ;  /* 0x0000004800197308 */ /* 0x000e620000000800 */
[----:B------:R-:W-:Y:S01]  /*1590*/  SHF.L.U32 R7, R7, 0x17, RZ ;  /* 0x0000001707077819 */ /* 0x000fe200000006ff */
        /* <DEDUP_REMOVED lines=10> */
[-C--:B------:R-:W-:Y:S01]  /*1640*/  FFMA.SAT R41, R50, R11.reuse, 0.5 ;  /* 0x3f00000032297423 */ /* 0x080fe2000000200b */
[C---:B------:R-:W-:Y:S01]  /*1650*/  FADD R21, R9.reuse, -12583039 ;  /* 0xcb40007f09157421 */ /* 0x040fe20000000000 */
[----:B------:R-:W-:Y:S01]  /*1660*/  SHF.L.U32 R9, R9, 0x17, RZ ;  /* 0x0000001709097819 */ /* 0x000fe200000006ff */
[----:B------:R-:W-:Y:S01]  /*1670*/  FFMA R17, R62, 1.4426950216293334961, -R17 ;  /* 0x3fb8aa3b3e117823 */ /* 0x000fe20000000811 */
[----:B------:R-:W-:Y:S01]  /*1680*/  MUFU.EX2 R66, R66 ;  /* 0x0000004200427308 */ /* 0x000fe20000000800 */
[----:B------:R-:W-:Y:S01]  /*1690*/  FFMA R21, R60, 1.4426950216293334961, -R21 ;  /* 0x3fb8aa3b3c157823 */ /* 0x000fe20000000815 */
[-C--:B------:R-:W-:Y:S01]  /*16a0*/  FFMA.RM R35, R35, R12.reuse, 12582913 ;  /* 0x4b40000123237423 */ /* 0x080fe2000000400c */
[----:B------:R-:W-:Y:S01]  /*16b0*/  FFMA R62, R62, 1.925963033500011079e-08, R17 ;  /* 0x32a570603e3e7823 */ /* 0x000fe20000000011 */
[----:B------:R-:W-:Y:S01]  /*16c0*/  FFMA.SAT R17, R2, R11, 0.5 ;  /* 0x3f00000002117423 */ /* 0x000fe2000000200b */
[----:B------:R-:W-:Y:S01]  /*16d0*/  FFMA R60, R60, 1.925963033500011079e-08, R21 ;  /* 0x32a570603c3c7823 */ /* 0x000fe20000000015 */
[-C--:B------:R-:W-:Y:S01]  /*16e0*/  FFMA.RM R41, R41, R12.reuse, 12582913 ;  /* 0x4b40000129297423 */ /* 0x080fe2000000400c */
[----:B------:R-:W-:Y:S01]  /*16f0*/  SHF.L.U32 R3, R3, 0x17, RZ ;  /* 0x0000001703037819 */ /* 0x000fe200000006ff */
[----:B------:R-:W-:Y:S01]  /*1700*/  FFMA.RM R10, R17, R12, 12582913 ;  /* 0x4b400001110a7423 */ /* 0x000fe2000000400c */
[----:B------:R-:W2:Y:S03]  /*1710*/  MUFU.EX2 R68, R68 ;  /* 0x0000004400447308 */ /* 0x000ea60000000800 */
[----:B------:R-:W-:-:S04]  /*1720*/  FADD R17, R10, -12583039 ;  /* 0xcb40007f0a117421 */ /* 0x000fc80000000000 */
[C---:B------:R-:W-:Y:S01]  /*1730*/  FFMA R17, R2.reuse, 1.4426950216293334961, -R17 ;  /* 0x3fb8aa3b02117823 */ /* 0x040fe20000000811 */
[----:B------:R-:W-:Y:S03]  /*1740*/  MUFU.EX2 R60, R60 ;  /* 0x0000003c003c7308 */ /* 0x000fe60000000800 */
[----:B------:R-:W-:Y:S01]  /*1750*/  FFMA R21, R2, 1.925963033500011079e-08, R17 ;  /* 0x32a5706002157823 */ /* 0x000fe20000000011 */
[----:B------:R-:W-:Y:S01]  /*1760*/  FFMA.SAT R17, R0, R11, 0.5 ;  /* 0x3f00000000117423 */ /* 0x000fe2000000200b */
[----:B------:R-:W-:-:S03]  /*1770*/  SHF.L.U32 R2, R5, 0x17, RZ ;  /* 0x0000001705027819 */ /* 0x000fc600000006ff */
[----:B------:R-:W-:Y:S01]  /*1780*/  FFMA.RM R17, R17, R12, 12582913 ;  /* 0x4b40000111117423 */ /* 0x000fe2000000400c */
[----:B------:R-:W3:Y:S01]  /*1790*/  MUFU.EX2 R64, R64 ;  /* 0x0000004000407308 */ /* 0x000ee20000000800 */
[----:B-1----:R-:W-:Y:S01]  /*17a0*/  FMUL R2, R2, R25 ;  /* 0x0000001902027220 */ /* 0x002fe20000400000 */
[-C--:B------:R-:W-:Y:S01]  /*17b0*/  FFMA.SAT R25, R54, R11.reuse, 0.5 ;  /* 0x3f00000036197423 */ /* 0x080fe2000000200b */
[----:B------:R-:W-:Y:S01]  /*17c0*/  FADD R23, R17, -12583039 ;  /* 0xcb40007f11177421 */ /* 0x000fe20000000000 */
[----:B--2---:R-:W-:Y:S02]  /*17d0*/  FMUL R3, R3, R68 ;  /* 0x0000004403037220 */ /* 0x004fe40000400000 */
[----:B------:R-:W-:Y:S01]  /*17e0*/  FFMA.RM R25, R25, R12, 12582913 ;  /* 0x4b40000119197423 */ /* 0x000fe2000000400c */
[C---:B------:R-:W-:Y:S01]  /*17f0*/  FFMA R23, R0.reuse, 1.4426950216293334961, -R23 ;  /* 0x3fb8aa3b00177823 */ /* 0x040fe20000000817 */
[----:B------:R-:W1:Y:S03]  /*1800*/  MUFU.EX2 R62, R62 ;  /* 0x0000003e003e7308 */ /* 0x000e660000000800 */
        /* <DEDUP_REMOVED lines=13> */
[----:B------:R-:W-:Y:S01]  /*18e0*/  FADD R5, R25, -12583039 ;  /* 0xcb40007f19057421 */ /* 0x000fe20000000000 */
[----:B------:R-:W-:Y:S01]  /*18f0*/  FMUL R4, R16, R29 ;  /* 0x0000001d10047220 */ /* 0x000fe20000400000 */
[----:B------:R-:W-:Y:S01]  /*1900*/  FFMA.SAT R29, R6, R11, 0.5 ;  /* 0x3f000000061d7423 */ /* 0x000fe2000000200b */
[----:B------:R-:W2:Y:S01]  /*1910*/  MUFU.EX2 R16, R21 ;  /* 0x0000001500107308 */ /* 0x000ea20000000800 */
[----:B------:R-:W-:-:S04]  /*1920*/  FFMA R5, R54, 1.4426950216293334961, -R5 ;  /* 0x3fb8aa3b36057823 */ /* 0x000fc80000000805 */
[----:B------:R-:W-:Y:S01]  /*1930*/  FFMA R54, R54, 1.925963033500011079e-08, R5 ;  /* 0x32a5706036367823 */ /* 0x000fe20000000005 */
[----:B------:R-:W-:Y:S01]  /*1940*/  SHF.L.U32 R5, R15, 0x17, RZ ;  /* 0x000000170f057819 */ /* 0x000fe200000006ff */
[----:B------:R-:W-:-:S04]  /*1950*/  FFMA.RM R15, R29, R12, 12582913 ;  /* 0x4b4000011d0f7423 */ /* 0x000fc8000000400c */
[C---:B------:R-:W-:Y:S01]  /*1960*/  FADD R29, R15.reuse, -12583039 ;  /* 0xcb40007f0f1d7421 */ /* 0x040fe20000000000 */
[----:B------:R-:W-:Y:S01]  /*1970*/  SHF.L.U32 R15, R15, 0x17, RZ ;  /* 0x000000170f0f7819 */ /* 0x000fe200000006ff */
[----:B---3--:R-:W-:Y:S02]  /*1980*/  FMUL R5, R5, R64 ;  /* 0x0000004005057220 */ /* 0x008fe40000400000 */
        /* <DEDUP_REMOVED lines=8> */
[----:B------:R-:W-:Y:S01]  /*1a10*/  SHF.L.U32 R7, R13, 0x17, RZ ;  /* 0x000000170d077819 */ /* 0x000fe200000006ff */
[----:B------:R-:W-:Y:S02]  /*1a20*/  FADD R13, R33, -12583039 ;  /* 0xcb40007f210d7421 */ /* 0x000fe40000000000 */
[----:B------:R-:W-:Y:S02]  /*1a30*/  MUFU.EX2 R21, R58 ;  /* 0x0000003a00157308 */ /* 0x000fe40000000800 */
[----:B------:R-:W-:Y:S01]  /*1a40*/  FFMA R13, R8, 1.4426950216293334961, -R13 ;  /* 0x3fb8aa3b080d7823 */ /* 0x000fe2000000080d */
[----:B-1----:R-:W-:-:S03]  /*1a50*/  FMUL R7, R7, R62 ;  /* 0x0000003e07077220 */ /* 0x002fc60000400000 */
[----:B------:R-:W-:Y:S01]  /*1a60*/  FFMA R43, R8, 1.925963033500011079e-08, R13 ;  /* 0x32a57060082b7823 */ /* 0x000fe2000000000d */
[----:B------:R-:W-:Y:S01]  /*1a70*/  FMUL R8, R9, R60 ;  /* 0x0000003c09087220 */ /* 0x000fe20000400000 */
[----:B------:R-:W-:Y:S01]  /*1a80*/  FADD R9, R35, -12583039 ;  /* 0xcb40007f23097421 */ /* 0x000fe20000000000 */
[----:B------:R-:W-:Y:S01]  /*1a90*/  FADD R13, R41, -12583039 ;  /* 0xcb40007f290d7421 */ /* 0x000fe20000000000 */
[----:B------:R1:W3:Y:S02]  /*1aa0*/  MUFU.EX2 R60, R31 ;  /* 0x0000001f003c7308 */ /* 0x0002e40000000800 */
[----:B------:R-:W-:Y:S01]  /*1ab0*/  FFMA R9, R52, 1.4426950216293334961, -R9 ;  /* 0x3fb8aa3b34097823 */ /* 0x000fe20000000809 */
[----:B------:R-:W-:-:S03]  /*1ac0*/  FFMA R13, R50, 1.4426950216293334961, -R13 ;  /* 0x3fb8aa3b320d7823 */ /* 0x000fc6000000080d */
[----:B------:R-:W-:Y:S01]  /*1ad0*/  FFMA R52, R52, 1.925963033500011079e-08, R9 ;  /* 0x32a5706034347823 */ /* 0x000fe20000000009 */
[----:B------:R-:W-:Y:S01]  /*1ae0*/  SHF.L.U32 R9, R10, 0x17, RZ ;  /* 0x000000170a097819 */ /* 0x000fe200000006ff */
[----:B------:R-:W-:Y:S01]  /*1af0*/  FFMA R50, R50, 1.925963033500011079e-08, R13 ;  /* 0x32a5706032327823 */ /* 0x000fe2000000000d */
[----:B------:R-:W-:Y:S01]  /*1b00*/  SHF.L.U32 R10, R17, 0x17, RZ ;  /* 0x00000017110a7819 */ /* 0x000fe200000006ff */
[-C--:B------:R-:W-:Y:S01]  /*1b10*/  FFMA.SAT R13, R48, R11.reuse, 0.5 ;  /* 0x3f000000300d7423 */ /* 0x080fe2000000200b */
[----:B-1----:R-:W-:Y:S01]  /*1b20*/  FFMA.SAT R31, R22, R11, 0.5 ;  /* 0x3f000000161f7423 */ /* 0x002fe2000000200b */
[----:B--2---:R-:W-:Y:S01]  /*1b30*/  FMUL R9, R9, R16 ;  /* 0x0000001009097220 */ /* 0x004fe20000400000 */
[----:B------:R-:W-:Y:S01]  /*1b40*/  SHF.L.U32 R16, R19, 0x17, RZ ;  /* 0x0000001713107819 */ /* 0x000fe200000006ff */
[----:B------:R-:W-:Y:S01]  /*1b50*/  FMUL R10, R10, R27 ;  /* 0x0000001b0a0a7220 */ /* 0x000fe20000400000 */
[-C--:B------:R-:W-:Y:S01]  /*1b60*/  FFMA.RM R27, R13, R12.reuse, 12582913 ;  /* 0x4b4000010d1b7423 */ /* 0x080fe2000000400c */
[----:B------:R-:W-:Y:S01]  /*1b70*/  MUFU.EX2 R19, R54 ;  /* 0x0000003600137308 */ /* 0x000fe20000000800 */
[----:B------:R-:W-:-:S02]  /*1b80*/  FFMA.RM R31, R31, R12, 12582913 ;  /* 0x4b4000011f1f7423 */ /* 0x000fc4000000400c */
[----:B------:R-:W-:-:S04]  /*1b90*/  FADD R17, R27, -12583039 ;  /* 0xcb40007f1b117421 */ /* 0x000fc80000000000 */
[C---:B------:R-:W-:Y:S01]  /*1ba0*/  FFMA R17, R48.reuse, 1.4426950216293334961, -R17 ;  /* 0x3fb8aa3b30117823 */ /* 0x040fe20000000811 */
[----:B------:R-:W1:Y:S03]  /*1bb0*/  MUFU.EX2 R13, R56 ;  /* 0x00000038000d7308 */ /* 0x000e660000000800 */
[----:B------:R-:W-:Y:S01]  /*1bc0*/  FFMA R49, R48, 1.925963033500011079e-08, R17 ;  /* 0x32a5706030317823 */ /* 0x000fe20000000011 */
[----:B------:R-:W-:-:S04]  /*1bd0*/  FFMA.SAT R17, R42, R11, 0.5 ;  /* 0x3f0000002a117423 */ /* 0x000fc8000000200b */
[----:B------:R-:W-:Y:S01]  /*1be0*/  FFMA.RM R48, R17, R12, 12582913 ;  /* 0x4b40000111307423 */ /* 0x000fe2000000400c */
[----:B------:R-:W2:Y:S01]  /*1bf0*/  MUFU.EX2 R56, R37 ;  /* 0x0000002500387308 */ /* 0x000ea20000000800 */
[----:B------:R-:W-:-:S05]  /*1c00*/  SHF.L.U32 R17, R23, 0x17, RZ ;  /* 0x0000001717117819 */ /* 0x000fca00000006ff */
[----:B---3--:R-:W-:Y:S01]  /*1c10*/  FMUL R17, R17, R60 ;  /* 0x0000003c11117220 */ /* 0x008fe20000400000 */
[----:B-1----:R-:W-:Y:S01]  /*1c20*/  FMUL R16, R16, R13 ;  /* 0x0000000d10107220 */ /* 0x002fe20000400000 */
[----:B------:R-:W-:Y:S01]  /*1c30*/  FADD R13, R48, -12583039 ;  /* 0xcb40007f300d7421 */ /* 0x000fe20000000000 */
[----:B------:R-:W-:Y:S03]  /*1c40*/  MUFU.EX2 R50, R50 ;  /* 0x0000003200327308 */ /* 0x000fe60000000800 */
[----:B------:R-:W-:-:S04]  /*1c50*/  FFMA R13, R42, 1.4426950216293334961, -R13 ;  /* 0x3fb8aa3b2a0d7823 */ /* 0x000fc8000000080d */
        /* <DEDUP_REMOVED lines=8> */
[----:B------:R-:W-:Y:S01]  /*1ce0*/  SHF.L.U32 R18, R25, 0x17, RZ ;  /* 0x0000001719127819 */ /* 0x000fe200000006ff */
[----:B------:R-:W-:Y:S02]  /*1cf0*/  FADD R25, R31, -12583039 ;  /* 0xcb40007f1f197421 */ /* 0x000fe40000000000 */
[----:B------:R-:W-:Y:S01]  /*1d00*/  FFMA.RM R13, R13, R12, 12582913 ;  /* 0x4b4000010d0d7423 */ /* 0x000fe2000000400c */
[----:B------:R-:W-:Y:S01]  /*1d10*/  MUFU.EX2 R51, R51 ;  /* 0x0000003300337308 */ /* 0x000fe20000000800 */
[----:B------:R-:W-:Y:S01]  /*1d20*/  FMUL R18, R18, R19 ;  /* 0x0000001312127220 */ /* 0x000fe20000400000 */
[----:B------:R-:W-:Y:S01]  /*1d30*/  FFMA R25, R22, 1.4426950216293334961, -R25 ;  /* 0x3fb8aa3b16197823 */ /* 0x000fe20000000819 */
[C---:B------:R-:W-:Y:S01]  /*1d40*/  FADD R19, R13.reuse, -12583039 ;  /* 0xcb40007f0d137421 */ /* 0x040fe20000000000 */
[----:B------:R-:W-:-:S03]  /*1d50*/  SHF.L.U32 R13, R13, 0x17, RZ ;  /* 0x000000170d0d7819 */ /* 0x000fc600000006ff */
[----:B------:R-:W-:-:S04]  /*1d60*/  FFMA R19, R40, 1.4426950216293334961, -R19 ;  /* 0x3fb8aa3b28137823 */ /* 0x000fc80000000813 */
[----:B------:R-:W-:Y:S01]  /*1d70*/  FFMA R40, R40, 1.925963033500011079e-08, R19 ;  /* 0x32a5706028287823 */ /* 0x000fe20000000013 */
[----:B--2---:R-:W-:Y:S01]  /*1d80*/  FMUL R19, R15, R56 ;  /* 0x000000380f137220 */ /* 0x004fe20000400000 */
[----:B------:R-:W-:Y:S01]  /*1d90*/  FFMA.SAT R15, R20, R11, 0.5 ;  /* 0x3f000000140f7423 */ /* 0x000fe2000000200b */
[----:B------:R1:W2:Y:S03]  /*1da0*/  MUFU.EX2 R56, R43 ;  /* 0x0000002b00387308 */ /* 0x0002a60000000800 */
[----:B------:R-:W-:-:S04]  /*1db0*/  FFMA.RM R15, R15, R12, 12582913 ;  /* 0x4b4000010f0f7423 */ /* 0x000fc8000000400c */
[----:B------:R-:W-:Y:S01]  /*1dc0*/  FADD R23, R15, -12583039 ;  /* 0xcb40007f0f177421 */ /* 0x000fe20000000000 */
[----:B------:R-:W-:Y:S01]  /*1dd0*/  MUFU.EX2 R40, R40 ;  /* 0x0000002800287308 */ /* 0x000fe20000000800 */
[----:B-1----:R-:W-:Y:S01]  /*1de0*/  FFMA R43, R22, 1.925963033500011079e-08, R25 ;  /* 0x32a57060162b7823 */ /* 0x002fe20000000019 */
[----:B------:R-:W-:Y:S01]  /*1df0*/  SHF.L.U32 R22, R35, 0x17, RZ ;  /* 0x0000001723167819 */ /* 0x000fe200000006ff */
[----:B------:R-:W-:Y:S01]  /*1e00*/  FFMA R23, R20, 1.4426950216293334961, -R23 ;  /* 0x3fb8aa3b14177823 */ /* 0x000fe20000000817 */
[-C--:B------:R-:W-:Y:S01]  /*1e10*/  FFMA.SAT R35, R32, R11.reuse, 0.5 ;  /* 0x3f00000020237423 */ /* 0x080fe2000000200b */
[----:B------:R-:W-:Y:S02]  /*1e20*/  SHF.L.U32 R15, R15, 0x17, RZ ;  /* 0x000000170f0f7819 */ /* 0x000fe400000006ff */
[----:B------:R-:W-:Y:S01]  /*1e30*/  FFMA R37, R20, 1.925963033500011079e-08, R23 ;  /* 0x32a5706014257823 */ /* 0x000fe20000000017 */
[----:B------:R-:W-:Y:S01]  /*1e40*/  FFMA.SAT R23, R36, R11, 0.5 ;  /* 0x3f00000024177423 */ /* 0x000fe2000000200b */
[----:B------:R-:W-:Y:S01]  /*1e50*/  SHF.L.U32 R20, R29, 0x17, RZ ;  /* 0x000000171d147819 */ /* 0x000fe200000006ff */
[-C--:B------:R-:W-:Y:S01]  /*1e60*/  FFMA.RM R35, R35, R12.reuse, 12582913 ;  /* 0x4b40000123237423 */ /* 0x080fe2000000400c */
[----:B------:R-:W-:Y:S01]  /*1e70*/  MUFU.EX2 R43, R43 ;  /* 0x0000002b002b7308 */ /* 0x000fe20000000800 */
[----:B------:R-:W-:-:S02]  /*1e80*/  FFMA.RM R29, R23, R12, 12582913 ;  /* 0x4b400001171d7423 */ /* 0x000fc4000000400c */
[----:B------:R-:W-:Y:S01]  /*1e90*/  FMUL R20, R20, R21 ;  /* 0x0000001514147220 */ /* 0x000fe20000400000 */
[----:B------:R-:W-:Y:S01]  /*1ea0*/  SHF.L.U32 R21, R33, 0x17, RZ ;  /* 0x0000001721157819 */ /* 0x000fe200000006ff */
[C---:B------:R-:W-:Y:S01]  /*1eb0*/  FADD R23, R29.reuse, -12583039 ;  /* 0xcb40007f1d177421 */ /* 0x040fe20000000000 */
[----:B------:R-:W-:Y:S01]  /*1ec0*/  FFMA.SAT R33, R24, R11, 0.5 ;  /* 0x3f00000018217423 */ /* 0x000fe2000000200b */
[----:B------:R-:W-:Y:S02]  /*1ed0*/  SHF.L.U32 R29, R29, 0x17, RZ ;  /* 0x000000171d1d7819 */ /* 0x000fe400000006ff */
[C---:B------:R-:W-:Y:S01]  /*1ee0*/  FFMA R23, R36.reuse, 1.4426950216293334961, -R23 ;  /* 0x3fb8aa3b24177823 */ /* 0x040fe20000000817 */
[----:B------:R-:W-:Y:S01]  /*1ef0*/  FFMA.RM R33, R33, R12, 12582913 ;  /* 0x4b40000121217423 */ /* 0x000fe2000000400c */
[----:B--2---:R-:W-:Y:S02]  /*1f00*/  FMUL R21, R21, R56 ;  /* 0x0000003815157220 */ /* 0x004fe40000400000 */
[----:B------:R-:W-:Y:S01]  /*1f10*/  FFMA R54, R36, 1.925963033500011079e-08, R23 ;  /* 0x32a5706024367823 */ /* 0x000fe20000000017 */
[----:B------:R-:W-:Y:S01]  /*1f20*/  FADD R25, R33, -12583039 ;  /* 0xcb40007f21197421 */ /* 0x000fe20000000000 */
[----:B------:R1:W2:Y:S03]  /*1f30*/  MUFU.EX2 R23, R52 ;  /* 0x0000003400177308 */ /* 0x0002a60000000800 */
[----:B------:R-:W-:-:S05]  /*1f40*/  FFMA R25, R24, 1.4426950216293334961, -R25 ;  /* 0x3fb8aa3b18197823 */ /* 0x000fca0000000819 */
[----:B------:R-:W3:Y:S01]  /*1f50*/  MUFU.EX2 R36, R53 ;  /* 0x0000003500247308 */ /* 0x000ee20000000800 */
[----:B-1----:R-:W-:Y:S01]  /*1f60*/  FFMA R52, R24, 1.925963033500011079e-08, R25 ;  /* 0x32a5706018347823 */ /* 0x002fe20000000019 */
[----:B------:R-:W-:Y:S01]  /*1f70*/  FADD R25, R35, -12583039 ;  /* 0xcb40007f23197421 */ /* 0x000fe20000000000 */
[----:B------:R-:W-:Y:S02]  /*1f80*/  SHF.L.U32 R24, R27, 0x17, RZ ;  /* 0x000000171b187819 */ /* 0x000fe400000006ff */
[----:B------:R-:W-:Y:S01]  /*1f90*/  SHF.L.U32 R35, R35, 0x17, RZ ;  /* 0x0000001723237819 */ /* 0x000fe200000006ff */
[----:B------:R-:W-:Y:S02]  /*1fa0*/  FFMA R25, R32, 1.4426950216293334961, -R25 ;  /* 0x3fb8aa3b20197823 */ /* 0x000fe40000000819 */
[----:B------:R-:W-:Y:S01]  /*1fb0*/  FMUL R24, R24, R49 ;  /* 0x0000003118187220 */ /* 0x000fe20000400000 */
[----:B--2---:R-:W-:Y:S01]  /*1fc0*/  FMUL R22, R22, R23 ;  /* 0x0000001716167220 */ /* 0x004fe20000400000 */
[----:B------:R-:W-:Y:S01]  /*1fd0*/  SHF.L.U32 R23, R41, 0x17, RZ ;  /* 0x0000001729177819 */ /* 0x000fe200000006ff */
[-C--:B------:R-:W-:Y:S01]  /*1fe0*/  FFMA.SAT R41, R28, R11.reuse, 0.5 ;  /* 0x3f0000001c297423 */ /* 0x080fe2000000200b */
[----:B------:R-:W-:Y:S03]  /*1ff0*/  MUFU.EX2 R56, R37 ;  /* 0x0000002500387308 */ /* 0x000fe60000000800 */
[----:B------:R-:W-:Y:S01]  /*2000*/  FMUL R23, R23, R50 ;  /* 0x0000003217177220 */ /* 0x000fe20000400000 */
[----:B------:R-:W-:Y:S01]  /*2010*/  FFMA R50, R32, 1.925963033500011079e-08, R25 ;  /* 0x32a5706020327823 */ /* 0x000fe20000000019 */
[----:B------:R-:W-:Y:S01]  /*2020*/  FFMA.SAT R25, R26, R11, 0.5 ;  /* 0x3f0000001a197423 */ /* 0x000fe2000000200b */
[----:B------:R-:W-:-:S02]  /*2030*/  FFMA.RM R41, R41, R12, 12582913 ;  /* 0x4b40000129297423 */ /* 0x000fc4000000400c */
[----:B------:R-:W1:Y:S01]  /*2040*/  MUFU.EX2 R54, R54 ;  /* 0x0000003600367308 */ /* 0x000e620000000800 */
[----:B------:R-:W-:Y:S01]  /*2050*/  FFMA.RM R32, R25, R12, 12582913 ;  /* 0x4b40000119207423 */ /* 0x000fe2000000400c */
[----:B------:R-:W-:-:S03]  /*2060*/  SHF.L.U32 R25, R48, 0x17, RZ ;  /* 0x0000001730197819 */ /* 0x000fc600000006ff */
[----:B------:R-:W-:Y:S02]  /*2070*/  FADD R27, R32, -12583039 ;  /* 0xcb40007f201b7421 */ /* 0x000fe40000000000 */
[----:B---3--:R-:W-:Y:S01]  /*2080*/  FMUL R25, R25, R36 ;  /* 0x0000002419197220 */ /* 0x008fe20000400000 */
[----:B------:R-:W-:Y:S01]  /*2090*/  MUFU.EX2 R52, R52 ;  /* 0x0000003400347308 */ /* 0x000fe20000000800 */
[----:B------:R-:W-:-:S04]  /*20a0*/  FFMA R27, R26, 1.4426950216293334961, -R27 ;  /* 0x3fb8aa3b1a1b7823 */ /* 0x000fc8000000081b */
[----:B------:R-:W-:Y:S01]  /*20b0*/  FFMA R48, R26, 1.925963033500011079e-08, R27 ;  /* 0x32a570601a307823 */ /* 0x000fe2000000001b */
[----:B------:R-:W-:Y:S01]  /*20c0*/  FFMA.SAT R27, R30, R11, 0.5 ;  /* 0x3f0000001e1b7423 */ /* 0x000fe2000000200b */
[----:B------:R-:W-:Y:S01]  /*20d0*/  SHF.L.U32 R26, R42, 0x17, RZ ;  /* 0x000000172a1a7819 */ /* 0x000fe200000006ff */
[----:B------:R-:W2:Y:S01]  /*20e0*/  MUFU.EX2 R50, R50 ;  /* 0x0000003200327308 */ /* 0x000ea20000000800 */
[----:B-1----:R-:W-:Y:S01]  /*20f0*/  FMUL R29, R29, R54 ;  /* 0x000000361d1d7220 */ /* 0x002fe20000400000 */
[----:B------:R-:W-:Y:S02]  /*2100*/  FFMA.RM R36, R27, R12, 12582913 ;  /* 0x4b4000011b247423 */ /* 0x000fe4000000400c */
[----:B------:R-:W-:Y:S01]  /*2110*/  FMUL R26, R26, R51 ;  /* 0x000000331a1a7220 */ /* 0x000fe20000400000 */
[----:B------:R-:W-:Y:S01]  /*2120*/  FFMA.SAT R51, R14, R11, 0.5 ;  /* 0x3f0000000e337423 */ /* 0x000fe2000000200b */
[C---:B------:R-:W-:Y:S01]  /*2130*/  FADD R27, R36.reuse, -12583039 ;  /* 0xcb40007f241b7421 */ /* 0x040fe20000000000 */
[----:B------:R-:W-:Y:S01]  /*2140*/  SHF.L.U32 R36, R36, 0x17, RZ ;  /* 0x0000001724247819 */ /* 0x000fe200000006ff */
[----:B------:R-:W1:Y:S02]  /*2150*/  MUFU.EX2 R48, R48 ;  /* 0x0000003000307308 */ /* 0x000e640000000800 */
        /* <DEDUP_REMOVED lines=8> */
[----:B------:R-:W-:Y:S01]  /*21e0*/  FFMA.RM R12, R51, R12, 12582913 ;  /* 0x4b400001330c7423 */ /* 0x000fe2000000400c */
[----:B------:R-:W3:Y:S02]  /*21f0*/  MUFU.EX2 R42, R42 ;  /* 0x0000002a002a7308 */ /* 0x000ee40000000800 */
        /* <DEDUP_REMOVED lines=25> */
[----:B------:R-:W-:Y:S02]  /*2390*/  FFMA R15, R14, 1.4426950216293334961, -R15 ;  /* 0x3fb8aa3b0e0f7823 */ /* 0x000fe4000000080f */
[----:B------:R-:W-:Y:S02]  /*23a0*/  FADD R13, R30, R23 ;  /* 0x000000171e0d7221 */ /* 0x000fe40000000000 */
[----:B------:R-:W-:-:S02]  /*23b0*/  FFMA R15, R14, 1.925963033500011079e-08, R15 ;  /* 0x32a570600e0f7823 */ /* 0x000fc4000000000f */
[----:B------:R-:W-:-:S04]  /*23c0*/  FADD R30, R13, R24 ;  /* 0x000000180d1e7221 */ /* 0x000fc80000000000 */
[----:B------:R-:W-:Y:S01]  /*23d0*/  FADD R13, R30, R25 ;  /* 0x000000191e0d7221 */ /* 0x000fe20000000000 */
[----:B------:R-:W-:Y:S01]  /*23e0*/  SHF.L.U32 R30, R31, 0x17, RZ ;  /* 0x000000171f1e7819 */ /* 0x000fe200000006ff */
[----:B------:R-:W4:Y:S01]  /*23f0*/  MUFU.EX2 R15, R15 ;  /* 0x0000000f000f7308 */ /* 0x000f220000000800 */
[----:B------:R-:W-:Y:S01]  /*2400*/  SHF.L.U32 R31, R33, 0x17, RZ ;  /* 0x00000017211f7819 */ /* 0x000fe200000006ff */
[----:B------:R-:W-:Y:S01]  /*2410*/  FADD R40, R13, R26 ;  /* 0x0000001a0d287221 */ /* 0x000fe20000000000 */
[----:B------:R-:W-:Y:S01]  /*2420*/  SHF.L.U32 R33, R32, 0x17, RZ ;  /* 0x0000001720217819 */ /* 0x000fe200000006ff */
[----:B------:R-:W-:Y:S01]  /*2430*/  FMUL R30, R30, R43 ;  /* 0x0000002b1e1e7220 */ /* 0x000fe20000400000 */
[----:B--2---:R-:W-:Y:S01]  /*2440*/  FMUL R32, R35, R50 ;  /* 0x0000003223207220 */ /* 0x004fe20000400000 */
[----:B------:R-:W-:Y:S01]  /*2450*/  FADD R13, R40, R27 ;  /* 0x0000001b280d7221 */ /* 0x000fe20000000000 */
[----:B------:R-:W-:Y:S01]  /*2460*/  FMUL R31, R31, R52 ;  /* 0x000000341f1f7220 */ /* 0x000fe20000400000 */
[----:B-1----:R-:W-:Y:S01]  /*2470*/  FMUL R33, R33, R48 ;  /* 0x0000003021217220 */ /* 0x002fe20000400000 */
[----:B------:R1:W2:Y:S01]  /*2480*/  MUFU.EX2 R52, R34 ;  /* 0x0000002200347308 */ /* 0x0002a20000000800 */
[----:B------:R-:W-:Y:S01]  /*2490*/  FADD R40, R13, R28 ;  /* 0x0000001c0d287221 */ /* 0x000fe20000000000 */
[----:B------:R-:W-:-:S03]  /*24a0*/  SHF.L.U32 R35, R41, 0x17, RZ ;  /* 0x0000001729237819 */ /* 0x000fc600000006ff */
[----:B------:R-:W-:Y:S02]  /*24b0*/  FADD R13, R40, R29 ;  /* 0x0000001d280d7221 */ /* 0x000fe40000000000 */
[----:B---3--:R-:W-:Y:S01]  /*24c0*/  FMUL R35, R35, R42 ;  /* 0x0000002a23237220 */ /* 0x008fe20000400000 */
[----:B----4-:R-:W-:Y:S01]  /*24d0*/  FMUL R37, R12, R15 ;  /* 0x0000000f0c257220 */ /* 0x010fe20000400000 */
        /* <DEDUP_REMOVED lines=19> */
.L_x_29388:
        /* <DEDUP_REMOVED lines=12> */
[----:B0-----:R-:W-:Y:S05]  /*26d0*/  CALL.REL.NOINC `($__internal_477_$__cuda_sm3x_div_rn_noftz_f32_slowpath) ;  /* 0x0000003800747944 */ /* 0x001fea0003c00000 */
[----:B------:R-:W-:-:S07]  /*26e0*/  MOV R11, R3 ;  /* 0x00000003000b7202 */ /* 0x000fce0000000f00 */
.L_x_29313:
[----:B------:R-:W-:Y:S05]  /*26f0*/  BSYNC.RECONVERGENT B2 ;  /* 0x0000000000027941 */ /* 0x000fea0003800200 */
.L_x_29312:
        /* <DEDUP_REMOVED lines=12> */
[----:B0-----:R-:W-:Y:S05]  /*27c0*/  CALL.REL.NOINC `($__internal_477_$__cuda_sm3x_div_rn_noftz_f32_slowpath) ;  /* 0x0000003800387944 */ /* 0x001fea0003c00000 */
[----:B------:R-:W-:-:S07]  /*27d0*/  MOV R14, R3 ;  /* 0x00000003000e7202 */ /* 0x000fce0000000f00 */
.L_x_29315:
[----:B------:R-:W-:Y:S05]  /*27e0*/  BSYNC.RECONVERGENT B2 ;  /* 0x0000000000027941 */ /* 0x000fea0003800200 */
.L_x_29314:
        /* <DEDUP_REMOVED lines=14> */
.L_x_29317:
[----:B------:R-:W-:Y:S05]  /*28d0*/  BSYNC.RECONVERGENT B2 ;  /* 0x0000000000027941 */ /* 0x000fea0003800200 */
.L_x_29316:
        /* <DEDUP_REMOVED lines=14> */
.L_x_29319:
[----:B------:R-:W-:Y:S05]  /*29c0*/  BSYNC.RECONVERGENT B2 ;  /* 0x0000000000027941 */ /* 0x000fea0003800200 */
.L_x_29318:
        /* <DEDUP_REMOVED lines=14> */
.L_x_29321:
[----:B------:R-:W-:Y:S05]  /*2ab0*/  BSYNC.RECONVERGENT B2 ;  /* 0x0000000000027941 */ /* 0x000fea0003800200 */
.L_x_29320:
        /* <DEDUP_REMOVED lines=14> */
.L_x_29323:
[----:B------:R-:W-:Y:S05]  /*2ba0*/  BSYNC.RECONVERGENT B2 ;  /* 0x0000000000027941 */ /* 0x000fea0003800200 */
.L_x_29322:
        /* <DEDUP_REMOVED lines=14> */
.L_x_29325:
[----:B------:R-:W-:Y:S05]  /*2c90*/  BSYNC.RECONVERGENT B2 ;  /* 0x0000000000027941 */ /* 0x000fea0003800200 */
.L_x_29324:
        /* <DEDUP_REMOVED lines=14> */
.L_x_29327:
[----:B------:R-:W-:Y:S05]  /*2d80*/  BSYNC.RECONVERGENT B2 ;  /* 0x0000000000027941 */ /* 0x000fea0003800200 */
.L_x_29326:
        /* <DEDUP_REMOVED lines=14> */
.L_x_29329:
[----:B------:R-:W-:Y:S05]  /*2e70*/  BSYNC.RECONVERGENT B2 ;  /* 0x0000000000027941 */ /* 0x000fea0003800200 */
.L_x_29328:
        /* <DEDUP_REMOVED lines=14> */
.L_x_29331:
[----:B------:R-:W-:Y:S05]  /*2f60*/  BSYNC.RECONVERGENT B2 ;  /* 0x0000000000027941 */ /* 0x000fea0003800200 */
.L_x_29330:
        /* <DEDUP_REMOVED lines=14> */
.L_x_29333:
[----:B------:R-:W-:Y:S05]  /*3050*/  BSYNC.RECONVERGENT B2 ;  /* 0x0000000000027941 */ /* 0x000fea0003800200 */
.L_x_29332:
        /* <DEDUP_REMOVED lines=14> */
.L_x_29335:
[----:B------:R-:W-:Y:S05]  /*3140*/  BSYNC.RECONVERGENT B2 ;  /* 0x0000000000027941 */ /* 0x000fea0003800200 */
.L_x_29334:
        /* <DEDUP_REMOVED lines=14> */
.L_x_29337:
[----:B------:R-:W-:Y:S05]  /*3230*/  BSYNC.RECONVERGENT B2 ;  /* 0x0000000000027941 */ /* 0x000fea0003800200 */
.L_x_29336:
        /* <DEDUP_REMOVED lines=14> */
.L_x_29339:
[----:B------:R-:W-:Y:S05]  /*3320*/  BSYNC.RECONVERGENT B2 ;  /* 0x0000000000027941 */ /* 0x000fea0003800200 */
.L_x_29338:
        /* <DEDUP_REMOVED lines=14> */
.L_x_29341:
[----:B------:R-:W-:Y:S05]  /*3410*/  BSYNC.RECONVERGENT B2 ;  /* 0x0000000000027941 */ /* 0x000fea0003800200 */
.L_x_29340:
        /* <DEDUP_REMOVED lines=14> */
.L_x_29343:
[----:B------:R-:W-:Y:S05]  /*3500*/  BSYNC.RECONVERGENT B2 ;  /* 0x0000000000027941 */ /* 0x000fea0003800200 */
.L_x_29342:
        /* <DEDUP_REMOVED lines=14> */
.L_x_29345:
[----:B------:R-:W-:Y:S05]  /*35f0*/  BSYNC.RECONVERGENT B2 ;  /* 0x0000000000027941 */ /* 0x000fea0003800200 */
.L_x_29344:
        /* <DEDUP_REMOVED lines=14> */
.L_x_29347:
[----:B------:R-:W-:Y:S05]  /*36e0*/  BSYNC.RECONVERGENT B2 ;  /* 0x0000000000027941 */ /* 0x000fea0003800200 */
.L_x_29346:
        /* <DEDUP_REMOVED lines=14> */
.L_x_29349:
[----:B------:R-:W-:Y:S05]  /*37d0*/  BSYNC.RECONVERGENT B2 ;  /* 0x0000000000027941 */ /* 0x000fea0003800200 */
.L_x_29348:
        /* <DEDUP_REMOVED lines=14> */
.L_x_29351:
[----:B------:R-:W-:Y:S05]  /*38c0*/  BSYNC.RECONVERGENT B2 ;  /* 0x0000000000027941 */ /* 0x000fea0003800200 */
.L_x_29350:
        /* <DEDUP_REMOVED lines=14> */
.L_x_29353:
[----:B------:R-:W-:Y:S05]  /*39b0*/  BSYNC.RECONVERGENT B2 ;  /* 0x0000000000027941 */ /* 0x000fea0003800200 */
.L_x_29352:
        /* <DEDUP_REMOVED lines=14> */
.L_x_29355:
[----:B------:R-:W-:Y:S05]  /*3aa0*/  BSYNC.RECONVERGENT B2 ;  /* 0x0000000000027941 */ /* 0x000fea0003800200 */
.L_x_29354:
        /* <DEDUP_REMOVED lines=14> */
.L_x_29357:
[----:B------:R-:W-:Y:S05]  /*3b90*/  BSYNC.RECONVERGENT B2 ;  /* 0x0000000000027941 */ /* 0x000fea0003800200 */
.L_x_29356:
        /* <DEDUP_REMOVED lines=14> */
.L_x_29359:
[----:B------:R-:W-:Y:S05]  /*3c80*/  BSYNC.RECONVERGENT B2 ;  /* 0x0000000000027941 */ /* 0x000fea0003800200 */
.L_x_29358:
        /* <DEDUP_REMOVED lines=14> */
.L_x_29361:
[----:B------:R-:W-:Y:S05]  /*3d70*/  BSYNC.RECONVERGENT B2 ;  /* 0x0000000000027941 */ /* 0x000fea0003800200 */
.L_x_29360:
        /* <DEDUP_REMOVED lines=14> */
.L_x_29363:
[----:B------:R-:W-:Y:S05]  /*3e60*/  BSYNC.RECONVERGENT B2 ;  /* 0x0000000000027941 */ /* 0x000fea0003800200 */
.L_x_29362:
        /* <DEDUP_REMOVED lines=14> */
.L_x_29365:
[----:B------:R-:W-:Y:S05]  /*3f50*/  BSYNC.RECONVERGENT B2 ;  /* 0x0000000000027941 */ /* 0x000fea0003800200 */
.L_x_29364:
        /* <DEDUP_REMOVED lines=14> */
.L_x_29367:
[----:B------:R-:W-:Y:S05]  /*4040*/  BSYNC.RECONVERGENT B2 ;  /* 0x0000000000027941 */ /* 0x000fea0003800200 */
.L_x_29366:
        /* <DEDUP_REMOVED lines=14> */
.L_x_29369:
[----:B------:R-:W-:Y:S05]  /*4130*/  BSYNC.RECONVERGENT B2 ;  /* 0x0000000000027941 */ /* 0x000fea0003800200 */
.L_x_29368:
        /* <DEDUP_REMOVED lines=14> */
.L_x_29371:
[----:B------:R-:W-:Y:S05]  /*4220*/  BSYNC.RECONVERGENT B2 ;  /* 0x0000000000027941 */ /* 0x000fea0003800200 */
.L_x_29370:
        /* <DEDUP_REMOVED lines=14> */
.L_x_29373:
[----:B------:R-:W-:Y:S05]  /*4310*/  BSYNC.RECONVERGENT B2 ;  /* 0x0000000000027941 */ /* 0x000fea0003800200 */
.L_x_29372:
        /* <DEDUP_REMOVED lines=13> */
.L_x_29375:
[----:B------:R-:W-:Y:S05]  /*43f0*/  BSYNC.RECONVERGENT B2 ;  /* 0x0000000000027941 */ /* 0x000fea0003800200 */
.L_x_29374:
[----:B------:R-:W-:Y:S01]  /*4400*/  HFMA2 R13, -RZ, RZ, 0, 0 ;  /* 0x00000000ff0d7431 */ /* 0x000fe200000001ff */
[----:B------:R-:W-:Y:S01]  /*4410*/  MOV R12, R46 ;  /* 0x0000002e000c7202 */ /* 0x000fe20000000f00 */
[----:B------:R-:W-:Y:S01]  /*4420*/  IMAD R35, R45, UR42, RZ ;  /* 0x0000002a2d237c24 */ /* 0x000fe2000f8e02ff */
[C---:B------:R-:W-:Y:S02]  /*4430*/  R2UR UR4, R38.reuse ;  /* 0x00000000260472ca */ /* 0x040fe400000e0000 */
        /* <DEDUP_REMOVED lines=67> */
[----:B------:R-:W-:Y:S05]  /*4870*/  EXIT ;  /* 0x000000000000794d */ /* 0x000fea0003800000 */
.L_x_29311:
[----:B------:R-:W-:Y:S01]  /*4880*/  BSSY B0, `(.L_x_29377) ;  /* 0x0000007000007945 */ /* 0x000fe20003800000 */
[----:B------:R-:W-:Y:S02]  /*4890*/  MOV R12, 0x10 ;  /* 0x00000010000c7802 */ /* 0x000fe40000000f00 */
[----:B------:R-:W-:Y:S02]  /*48a0*/  MOV R11, 0x1f ;  /* 0x0000001f000b7802 */ /* 0x000fe40000000f00 */
[----:B------:R-:W-:-:S07]  /*48b0*/  MOV R15, 0xffffffff ;  /* 0xffffffff000f7802 */ /* 0x000fce0000000f00 */
[----:B0-----:R-:W-:Y:S05]  /*48c0*/  WARPSYNC.COLLECTIVE R15, `(.L_x_29378) ;  /* 0x000000000f087348 */ /* 0x001fea0003c00000 */
[----:B------:R1:W2:Y:S02]  /*48d0*/  SHFL.BFLY P6, R14, R13, R12, R11 ;  /* 0x0c00000c0d0e7389 */ /* 0x0002a400000c000b */
[----:B012---:R-:W-:Y:S05]  /*48e0*/  ENDCOLLECTIVE ;  /* 0x000000000000791b */ /* 0x007fea0003800000 */
.L_x_29378:
[----:B------:R-:W-:Y:S05]  /*48f0*/  BSYNC B0 ;  /* 0x0000000000007941 */ /* 0x000fea0003800000 */
.L_x_29377:
        /* <DEDUP_REMOVED lines=8> */
.L_x_29379:
[----:B------:R-:W-:Y:S01]  /*4980*/  HFMA2 R12, -RZ, RZ, 0, 2.384185791015625e-07 ;  /* 0x00000004ff0c7431 */ /* 0x000fe200000001ff */
[----:B------:R-:W-:-:S04]  /*4990*/  FMNMX R0, R13, R14, !PT ;  /* 0x0000000e0d007209 */ /* 0x000fc80007800000 */
[----:B------:R-:W-:-:S07]  /*49a0*/  MOV R13, R0 ;  /* 0x00000000000d7202 */ /* 0x000fce0000000f00 */
[----:B------:R-:W-:Y:S05]  /*49b0*/  WARPSYNC.COLLECTIVE R15, `(.L_x_29380) ;  /* 0x000000000f087348 */ /* 0x000fea0003c00000 */
[----:B------:R0:W1:Y:S02]  /*49c0*/  SHFL.BFLY P6, R14, R13, R12, R11 ;  /* 0x0c00000c0d0e7389 */ /* 0x00006400000c000b */
[----:B01----:R-:W-:Y:S05]  /*49d0*/  ENDCOLLECTIVE ;  /* 0x000000000000791b */ /* 0x003fea0003800000 */
.L_x_29380:
[----:B------:R-:W-:Y:S01]  /*49e0*/  HFMA2 R12, -RZ, RZ, 0, 1.1920928955078125e-07 ;  /* 0x00000002ff0c7431 */ /* 0x000fe200000001ff */
[----:B------:R-:W-:-:S04]  /*49f0*/  FMNMX R2, R0, R14, !PT ;  /* 0x0000000e00027209 */ /* 0x000fc80007800000 */
[----:B------:R-:W-:-:S07]  /*4a00*/  MOV R13, R2 ;  /* 0x00000002000d7202 */ /* 0x000fce0000000f00 */
[----:B------:R-:W-:Y:S05]  /*4a10*/  WARPSYNC.COLLECTIVE R15, `(.L_x_29381) ;  /* 0x000000000f087348 */ /* 0x000fea0003c00000 */
[----:B------:R0:W1:Y:S02]  /*4a20*/  SHFL.BFLY P6, R14, R13, R12, R11 ;  /* 0x0c00000c0d0e7389 */ /* 0x00006400000c000b */
[----:B01----:R-:W-:Y:S05]  /*4a30*/  ENDCOLLECTIVE ;  /* 0x000000000000791b */ /* 0x003fea0003800000 */
.L_x_29381:
[----:B------:R-:W-:Y:S01]  /*4a40*/  HFMA2 R12, -RZ, RZ, 0, 5.9604644775390625e-08 ;  /* 0x00000001ff0c7431 */ /* 0x000fe200000001ff */
[----:B------:R-:W-:-:S04]  /*4a50*/  FMNMX R3, R2, R14, !PT ;  /* 0x0000000e02037209 */ /* 0x000fc80007800000 */
[----:B------:R-:W-:-:S07]  /*4a60*/  MOV R13, R3 ;  /* 0x00000003000d7202 */ /* 0x000fce0000000f00 */
[----:B------:R-:W-:Y:S05]  /*4a70*/  WARPSYNC.COLLECTIVE R15, `(.L_x_29382) ;  /* 0x000000000f087348 */ /* 0x000fea0003c00000 */
[----:B------:R0:W1:Y:S02]  /*4a80*/  SHFL.BFLY P6, R14, R13, R12, R11 ;  /* 0x0c00000c0d0e7389 */ /* 0x00006400000c000b */
[----:B01----:R-:W-:Y:S05]  /*4a90*/  ENDCOLLECTIVE ;  /* 0x000000000000791b */ /* 0x003fea0003800000 */
.L_x_29382:
[----:B------:R-:W-:-:S05]  /*4aa0*/  FMNMX R3, R3, R14, !PT ;  /* 0x0000000e03037209 */ /* 0x000fca0007800000 */
[--C-:B------:R-:W-:Y:S01]  /*4ab0*/  FADD R9, R8, -R3.reuse ;  /* 0x8000000308097221 */ /* 0x100fe20000000000 */
[--C-:B------:R-:W-:Y:S01]  /*4ac0*/  FADD R8, R52, -R3.reuse ;  /* 0x8000000334087221 */ /* 0x100fe20000000000 */
[----:B------:R-:W-:Y:S02]  /*4ad0*/  HFMA2 R52, -RZ, RZ, 3.7421875, 0 ;  /* 0x437c0000ff347431 */ /* 0x000fe400000001ff */
        /* <DEDUP_REMOVED lines=102> */
[----:B------:R-:W-:Y:S01]  /*5140*/  FFMA.RM R17, R17, R52, 12582913 ;  /* 0x4b40000111117423 */ /* 0x000fe20000004034 */
[----:B0-----:R-:W-:-:S03]  /*5150*/  FMUL R9, R9, R10 ;  /* 0x0000000a09097220 */ /* 0x001fc60000400000 */
[----:B------:R-:W-:-:S04]  /*5160*/  FADD R10, R17, -12583039 ;  /* 0xcb40007f110a7421 */ /* 0x000fc80000000000 */
[----:B------:R-:W-:-:S04]  /*5170*/  FFMA R10, R27, 1.4426950216293334961, -R10 ;  /* 0x3fb8aa3b1b0a7823 */ /* 0x000fc8000000080a */
[----:B------:R-:W-:Y:S01]  /*5180*/  FFMA R27, R27, 1.925963033500011079e-08, R10 ;  /* 0x32a570601b1b7823 */ /* 0x000fe2000000000a */
[----:B------:R-:W-:Y:S01]  /*5190*/  SHF.L.U32 R10, R17, 0x17, RZ ;  /* 0x00000017110a7819 */ /* 0x000fe200000006ff */
[----:B------:R-:W-:-:S04]  /*51a0*/  FFMA.SAT R17, R56, R51, 0.5 ;  /* 0x3f00000038117423 */ /* 0x000fc80000002033 */
[-C--:B------:R-:W-:Y:S01]  /*51b0*/  FFMA.RM R17, R17, R52.reuse, 12582913 ;  /* 0x4b40000111117423 */ /* 0x080fe20000004034 */
[----:B------:R-:W0:Y:S03]  /*51c0*/  MUFU.EX2 R27, R27 ;  /* 0x0000001b001b7308 */ /* 0x000e260000000800 */
        /* <DEDUP_REMOVED lines=10> */
[----:B0-----:R-:W-:Y:S01]  /*5270*/  FMUL R10, R10, R27 ;  /* 0x0000001b0a0a7220 */ /* 0x001fe20000400000 */
[----:B------:R-:W-:Y:S02]  /*5280*/  FFMA.SAT R27, R11, R51, 0.5 ;  /* 0x3f0000000b1b7423 */ /* 0x000fe40000002033 */
[----:B------:R-:W-:Y:S02]  /*5290*/  FFMA R29, R29, 1.925963033500011079e-08, R18 ;  /* 0x32a570601d1d7823 */ /* 0x000fe40000000012 */
[----:B------:R-:W-:Y:S02]  /*52a0*/  FFMA.RM R27, R27, R52, 12582913 ;  /* 0x4b4000011b1b7423 */ /* 0x000fe40000004034 */
[----:B------:R-:W0:Y:S01]  /*52b0*/  MUFU.EX2 R18, R29 ;  /* 0x0000001d00127308 */ /* 0x000e220000000800 */
[----:B-1----:R-:W-:Y:S01]  /*52c0*/  FMUL R16, R16, R19 ;  /* 0x0000001310107220 */ /* 0x002fe20000400000 */
[----:B------:R-:W-:-:S04]  /*52d0*/  FFMA.SAT R19, R48, R51, 0.5 ;  /* 0x3f00000030137423 */ /* 0x000fc80000002033 */
[----:B------:R-:W-:Y:S01]  /*52e0*/  FFMA.RM R19, R19, R52, 12582913 ;  /* 0x4b40000113137423 */ /* 0x000fe20000004034 */
[----:B0-----:R-:W-:-:S03]  /*52f0*/  FMUL R17, R17, R18 ;  /* 0x0000001211117220 */ /* 0x001fc60000400000 */
[C---:B------:R-:W-:Y:S01]  /*5300*/  FADD R23, R19.reuse, -12583039 ;  /* 0xcb40007f13177421 */ /* 0x040fe20000000000 */
[----:B------:R-:W-:Y:S01]  /*5310*/  SHF.L.U32 R18, R19, 0x17, RZ ;  /* 0x0000001713127819 */ /* 0x000fe200000006ff */
[----:B------:R-:W-:Y:S02]  /*5320*/  FFMA.SAT R19, R21, R51, 0.5 ;  /* 0x3f00000015137423 */ /* 0x000fe40000002033 */
[C---:B------:R-:W-:Y:S02]  /*5330*/  FFMA R23, R48.reuse, 1.4426950216293334961, -R23 ;  /* 0x3fb8aa3b30177823 */ /* 0x040fe40000000817 */
[----:B------:R-:W-:Y:S02]  /*5340*/  FFMA.RM R19, R19, R52, 12582913 ;  /* 0x4b40000113137423 */ /* 0x000fe40000004034 */
[----:B------:R-:W-:Y:S02]  /*5350*/  FFMA R23, R48, 1.925963033500011079e-08, R23 ;  /* 0x32a5706030177823 */ /* 0x000fe40000000017 */
[C---:B------:R-:W-:Y:S01]  /*5360*/  FADD R20, R19.reuse, -12583039 ;  /* 0xcb40007f13147421 */ /* 0x040fe20000000000 */
[----:B------:R-:W-:-:S03]  /*5370*/  SHF.L.U32 R19, R19, 0x17, RZ ;  /* 0x0000001713137819 */ /* 0x000fc600000006ff */
[C---:B------:R-:W-:Y:S01]  /*5380*/  FFMA R20, R21.reuse, 1.4426950216293334961, -R20 ;  /* 0x3fb8aa3b15147823 */ /* 0x040fe20000000814 */
[----:B------:R-:W0:Y:S03]  /*5390*/  MUFU.EX2 R23, R23 ;  /* 0x0000001700177308 */ /* 0x000e260000000800 */
[----:B------:R-:W-:-:S05]  /*53a0*/  FFMA R21, R21, 1.925963033500011079e-08, R20 ;  /* 0x32a5706015157823 */ /* 0x000fca0000000014 */
[----:B------:R1:W2:Y:S02]  /*53b0*/  MUFU.EX2 R20, R21 ;  /* 0x0000001500147308 */ /* 0x0002a40000000800 */
[----:B-1----:R-:W-:Y:S01]  /*53c0*/  FFMA.SAT R21, R31, R51, 0.5 ;  /* 0x3f0000001f157423 */ /* 0x002fe20000002033 */
[----:B0-----:R-:W-:Y:S01]  /*53d0*/  FMUL R18, R18, R23 ;  /* 0x0000001712127220 */ /* 0x001fe20000400000 */
[CC--:B------:R-:W-:Y:S02]  /*53e0*/  FFMA.SAT R23, R58.reuse, R51.reuse, 0.5 ;  /* 0x3f0000003a177423 */ /* 0x0c0fe40000002033 */
[-C--:B------:R-:W-:Y:S02]  /*53f0*/  FFMA.RM R21, R21, R52.reuse, 12582913 ;  /* 0x4b40000115157423 */ /* 0x080fe40000004034 */
[----:B------:R-:W-:Y:S02]  /*5400*/  FFMA.RM R23, R23, R52, 12582913 ;  /* 0x4b40000117177423 */ /* 0x000fe40000004034 */
[----:B------:R-:W-:Y:S01]  /*5410*/  FADD R22, R21, -12583039 ;  /* 0xcb40007f15167421 */ /* 0x000fe20000000000 */
[----:B--2---:R-:W-:Y:S01]  /*5420*/  FMUL R19, R19, R20 ;  /* 0x0000001413137220 */ /* 0x004fe20000400000 */
[C---:B------:R-:W-:Y:S01]  /*5430*/  FADD R25, R23.reuse, -12583039 ;  /* 0xcb40007f17197421 */ /* 0x040fe20000000000 */
[----:B------:R-:W-:Y:S01]  /*5440*/  SHF.L.U32 R20, R23, 0x17, RZ ;  /* 0x0000001717147819 */ /* 0x000fe200000006ff */
[----:B------:R-:W-:Y:S01]  /*5450*/  FFMA R22, R31, 1.4426950216293334961, -R22 ;  /* 0x3fb8aa3b1f167823 */ /* 0x000fe20000000816 */
[----:B------:R-:W-:Y:S01]  /*5460*/  FFMA.SAT R23, R33, R51, 0.5 ;  /* 0x3f00000021177423 */ /* 0x000fe20000002033 */
[C---:B------:R-:W-:Y:S01]  /*5470*/  FFMA R25, R58.reuse, 1.4426950216293334961, -R25 ;  /* 0x3fb8aa3b3a197823 */ /* 0x040fe20000000819 */
[----:B------:R-:W-:Y:S01]  /*5480*/  SHF.L.U32 R21, R21, 0x17, RZ ;  /* 0x0000001715157819 */ /* 0x000fe200000006ff */
[----:B------:R-:W-:Y:S01]  /*5490*/  FFMA R31, R31, 1.925963033500011079e-08, R22 ;  /* 0x32a570601f1f7823 */ /* 0x000fe20000000016 */
[----:B------:R-:W-:Y:S01]  /*54a0*/  FFMA.RM R23, R23, R52, 12582913 ;  /* 0x4b40000117177423 */ /* 0x000fe20000004034 */
[----:B------:R-:W-:-:S02]  /*54b0*/  FFMA R25, R58, 1.925963033500011079e-08, R25 ;  /* 0x32a570603a197823 */ /* 0x000fc40000000019 */
[----:B------:R-:W0:Y:S08]  /*54c0*/  MUFU.EX2 R22, R31 ;  /* 0x0000001f00167308 */ /* 0x000e300000000800 */
[----:B------:R-:W1:Y:S01]  /*54d0*/  MUFU.EX2 R25, R25 ;  /* 0x0000001900197308 */ /* 0x000e620000000800 */
[----:B0-----:R-:W-:Y:S01]  /*54e0*/  FMUL R21, R21, R22 ;  /* 0x0000001615157220 */ /* 0x001fe20000400000 */
[----:B------:R-:W-:-:S04]  /*54f0*/  FADD R22, R23, -12583039 ;  /* 0xcb40007f17167421 */ /* 0x000fc80000000000 */
[----:B------:R-:W-:Y:S01]  /*5500*/  FFMA R22, R33, 1.4426950216293334961, -R22 ;  /* 0x3fb8aa3b21167823 */ /* 0x000fe20000000816 */
[----:B-1----:R-:W-:-:S03]  /*5510*/  FMUL R20, R20, R25 ;  /* 0x0000001914147220 */ /* 0x002fc60000400000 */
        /* <DEDUP_REMOVED lines=107> */
[----:B------:R-:W-:Y:S01]  /*5bd0*/  FADD R13, R13, R0 ;  /* 0x000000000d0d7221 */ /* 0x000fe20000000000 */
[----:B-1----:R-:W-:Y:S01]  /*5be0*/  FMUL R35, R11, R12 ;  /* 0x0000000c0b237220 */ /* 0x002fe20000400000 */
[-C--:B------:R-:W-:Y:S01]  /*5bf0*/  FFMA.SAT R11, R43, R51.reuse, 0.5 ;  /* 0x3f0000002b0b7423 */ /* 0x080fe20000002033 */
[----:B------:R-:W-:Y:S01]  /*5c00*/  FFMA.SAT R51, R49, R51, 0.5 ;  /* 0x3f00000031337423 */ /* 0x000fe20000002033 */
[----:B------:R-:W-:Y:S02]  /*5c10*/  FADD R13, R13, R2 ;  /* 0x000000020d0d7221 */ /* 0x000fe40000000000 */
[-C--:B------:R-:W-:Y:S01]  /*5c20*/  FFMA.RM R11, R11, R52.reuse, 12582913 ;  /* 0x4b4000010b0b7423 */ /* 0x080fe20000004034 */
[----:B------:R-:W-:-:S03]  /*5c30*/  FFMA.RM R51, R51, R52, 12582913 ;  /* 0x4b40000133337423 */ /* 0x000fc60000004034 */
[C---:B------:R-:W-:Y:S01]  /*5c40*/  FADD R12, R11.reuse, -12583039 ;  /* 0xcb40007f0b0c7421 */ /* 0x040fe20000000000 */
[----:B------:R-:W-:Y:S02]  /*5c50*/  SHF.L.U32 R11, R11, 0x17, RZ ;  /* 0x000000170b0b7819 */ /* 0x000fe400000006ff */
[----:B------:R-:W-:Y:S01]  /*5c60*/  SHF.L.U32 R37, R51, 0x17, RZ ;  /* 0x0000001733257819 */ /* 0x000fe200000006ff */
[----:B------:R-:W-:-:S04]  /*5c70*/  FFMA R12, R43, 1.4426950216293334961, -R12 ;  /* 0x3fb8aa3b2b0c7823 */ /* 0x000fc8000000080c */
[----:B------:R-:W-:Y:S01]  /*5c80*/  FFMA R43, R43, 1.925963033500011079e-08, R12 ;  /* 0x32a570602b2b7823 */ /* 0x000fe2000000000c */
[----:B------:R-:W-:-:S03]  /*5c90*/  FADD R12, R51, -12583039 ;  /* 0xcb40007f330c7421 */ /* 0x000fc60000000000 */
[----:B------:R-:W0:Y:S01]  /*5ca0*/  MUFU.EX2 R36, R43 ;  /* 0x0000002b00247308 */ /* 0x000e220000000800 */
[----:B------:R-:W-:Y:S01]  /*5cb0*/  FFMA R12, R49, 1.4426950216293334961, -R12 ;  /* 0x3fb8aa3b310c7823 */ /* 0x000fe2000000080c */
[----:B0-----:R-:W-:-:S03]  /*5cc0*/  FMUL R36, R11, R36 ;  /* 0x000000240b247220 */ /* 0x001fc60000400000 */
[----:B------:R-:W-:Y:S01]  /*5cd0*/  FFMA R11, R49, 1.925963033500011079e-08, R12 ;  /* 0x32a57060310b7823 */ /* 0x000fe2000000000c */
[----:B------:R-:W-:-:S03]  /*5ce0*/  FADD R12, R13, R4 ;  /* 0x000000040d0c7221 */ /* 0x000fc60000000000 */
[----:B------:R0:W1:Y:S01]  /*5cf0*/  MUFU.EX2 R14, R11 ;  /* 0x0000000b000e7308 */ /* 0x0000620000000800 */
[----:B------:R-:W-:-:S04]  /*5d00*/  FADD R13, R12, R5 ;  /* 0x000000050c0d7221 */ /* 0x000fc80000000000 */
[----:B------:R-:W-:-:S04]  /*5d10*/  FADD R12, R13, R6 ;  /* 0x000000060d0c7221 */ /* 0x000fc80000000000 */
[----:B------:R-:W-:Y:S01]  /*5d20*/  FADD R13, R12, R7 ;  /* 0x000000070c0d7221 */ /* 0x000fe20000000000 */
[----:B0-----:R-:W-:-:S03]  /*5d30*/  HFMA2 R11, -RZ, RZ, 0, 1.847743988037109375e-06 ;  /* 0x0000001fff0b7431 */ /* 0x001fc600000001ff */
        /* <DEDUP_REMOVED lines=30> */
.L_x_29383:
[----:B------:R-:W-:Y:S02]  /*5f20*/  HFMA2 R12, -RZ, RZ, 0, 4.76837158203125e-07 ;  /* 0x00000008ff0c7431 */ /* 0x000fe400000001ff */
[----:B------:R-:W-:-:S05]  /*5f30*/  FADD R40, R13, R14 ;  /* 0x0000000e0d287221 */ /* 0x000fca0000000000 */
[----:B------:R-:W-:-:S07]  /*5f40*/  MOV R13, R40 ;  /* 0x00000028000d7202 */ /* 0x000fce0000000f00 */
[----:B------:R-:W-:Y:S05]  /*5f50*/  WARPSYNC.COLLECTIVE R15, `(.L_x_29384) ;  /* 0x000000000f087348 */ /* 0x000fea0003c00000 */
[----:B------:R0:W1:Y:S02]  /*5f60*/  SHFL.BFLY P6, R14, R13, R12, R11 ;  /* 0x0c00000c0d0e7389 */ /* 0x00006400000c000b */
[----:B01----:R-:W-:Y:S05]  /*5f70*/  ENDCOLLECTIVE ;  /* 0x000000000000791b */ /* 0x003fea0003800000 */
.L_x_29384:
[----:B------:R-:W-:Y:S02]  /*5f80*/  HFMA2 R12, -RZ, RZ, 0, 2.384185791015625e-07 ;  /* 0x00000004ff0c7431 */ /* 0x000fe400000001ff */
[----:B------:R-:W-:-:S05]  /*5f90*/  FADD R41, R40, R14 ;  /* 0x0000000e28297221 */ /* 0x000fca0000000000 */
[----:B------:R-:W-:-:S07]  /*5fa0*/  MOV R13, R41 ;  /* 0x00000029000d7202 */ /* 0x000fce0000000f00 */
[----:B------:R-:W-:Y:S05]  /*5fb0*/  WARPSYNC.COLLECTIVE R15, `(.L_x_29385) ;  /* 0x000000000f087348 */ /* 0x000fea0003c00000 */
[----:B------:R0:W1:Y:S02]  /*5fc0*/  SHFL.BFLY P6, R14, R13, R12, R11 ;  /* 0x0c00000c0d0e7389 */ /* 0x00006400000c000b */
[----:B01----:R-:W-:Y:S05]  /*5fd0*/  ENDCOLLECTIVE ;  /* 0x000000000000791b */ /* 0x003fea0003800000 */
.L_x_29385:
[----:B------:R-:W-:Y:S02]  /*5fe0*/  HFMA2 R12, -RZ, RZ, 0, 1.1920928955078125e-07 ;  /* 0x00000002ff0c7431 */ /* 0x000fe400000001ff */
[----:B------:R-:W-:-:S05]  /*5ff0*/  FADD R42, R41, R14 ;  /* 0x0000000e292a7221 */ /* 0x000fca0000000000 */
[----:B------:R-:W-:-:S07]  /*6000*/  MOV R13, R42 ;  /* 0x0000002a000d7202 */ /* 0x000fce0000000f00 */
[----:B------:R-:W-:Y:S05]  /*6010*/  WARPSYNC.COLLECTIVE R15, `(.L_x_29386) ;  /* 0x000000000f087348 */ /* 0x000fea0003c00000 */
[----:B------:R0:W1:Y:S02]  /*6020*/  SHFL.BFLY P6, R14, R13, R12, R11 ;  /* 0x0c00000c0d0e7389 */ /* 0x00006400000c000b */
[----:B01----:R-:W-:Y:S05]  /*6030*/  ENDCOLLECTIVE ;  /* 0x000000000000791b */ /* 0x003fea0003800000 */
.L_x_29386:
[----:B------:R-:W-:Y:S02]  /*6040*/  HFMA2 R12, -RZ, RZ, 0, 5.9604644775390625e-08 ;  /* 0x00000001ff0c7431 */ /* 0x000fe400000001ff */
[----:B------:R-:W-:-:S05]  /*6050*/  FADD R43, R42, R14 ;  /* 0x0000000e2a2b7221 */ /* 0x000fca0000000000 */
[----:B------:R-:W-:-:S07]  /*6060*/  MOV R13, R43 ;  /* 0x0000002b000d7202 */ /* 0x000fce0000000f00 */
[----:B------:R-:W-:Y:S05]  /*6070*/  WARPSYNC.COLLECTIVE R15, `(.L_x_29387) ;  /* 0x000000000f087348 */ /* 0x000fea0003c00000 */
[----:B------:R0:W1:Y:S02]  /*6080*/  SHFL.BFLY P6, R14, R13, R12, R11 ;  /* 0x0c00000c0d0e7389 */ /* 0x00006400000c000b */
[----:B01----:R-:W-:Y:S05]  /*6090*/  ENDCOLLECTIVE ;  /* 0x000000000000791b */ /* 0x003fea0003800000 */
.L_x_29387:
[----:B------:R-:W-:Y:S05]  /*60a0*/  BRA `(.L_x_29388) ;  /* 0xffffffc400587947 */ /* 0x000fea000383ffff */
        .weak           $__internal_477_$__cuda_sm3x_div_rn_noftz_f32_slowpath
        .type           $__internal_477_$__cuda_sm3x_div_rn_noftz_f32_slowpath,@function
        .size           $__internal_477_$__cuda_sm3x_div_rn_noftz_f32_slowpath,(.L_x_37854 - $__internal_477_$__cuda_sm3x_div_rn_noftz_f32_slowpath)
$__internal_477_$__cuda_sm3x_div_rn_noftz_f32_slowpath:
        /* <DEDUP_REMOVED lines=34> */
.L_x_29390:
        /* <DEDUP_REMOVED lines=51> */
.L_x_29397:
[----:B------:R-:W-:-:S04]  /*6600*/  LOP3.LUT R3, R3, 0x80000000, RZ, 0xc0, !PT ;  /* 0x8000000003037812 */ /* 0x000fc800078ec0ff */
[----:B------:R-:W-:Y:S01]  /*6610*/  LOP3.LUT R3, R3, 0x7f800000, RZ, 0xfc, !PT ;  /* 0x7f80000003037812 */ /* 0x000fe200078efcff */
[----:B------:R-:W-:Y:S06]  /*6620*/  BRA `(.L_x_29398) ;  /* 0x0000000000047947 */ /* 0x000fec0003800000 */
.L_x_29396:
[----:B------:R-:W-:-:S07]  /*6630*/  LEA R3, R42, R3, 0x17 ;  /* 0x000000032a037211 */ /* 0x000fce00078eb8ff */
.L_x_29398:
[----:B------:R-:W-:Y:S05]  /*6640*/  BSYNC.RECONVERGENT B1 ;  /* 0x0000000000017941 */ /* 0x000fea0003800200 */
.L_x_29395:
[----:B------:R-:W-:Y:S05]  /*6650*/  BRA `(.L_x_29399) ;  /* 0x0000000000207947 */ /* 0x000fea0003800000 */
.L_x_29394:
[----:B------:R-:W-:-:S04]  /*6660*/  LOP3.LUT R3, R12, 0x80000000, R3, 0x48, !PT ;  /* 0x800000000c037812 */ /* 0x000fc800078e4803 */
[----:B------:R-:W-:Y:S01]  /*6670*/  LOP3.LUT R3, R3, 0x7f800000, RZ, 0xfc, !PT ;  /* 0x7f80000003037812 */ /* 0x000fe200078efcff */
[----:B------:R-:W-:Y:S06]  /*6680*/  BRA `(.L_x_29399) ;  /* 0x0000000000147947 */ /* 0x000fec0003800000 */
.L_x_29393:
[----:B------:R-:W-:Y:S01]  /*6690*/  LOP3.LUT R3, R12, 0x80000000, R3, 0x48, !PT ;  /* 0x800000000c037812 */ /* 0x000fe200078e4803 */
[----:B------:R-:W-:Y:S06]  /*66a0*/  BRA `(.L_x_29399) ;  /* 0x00000000000c7947 */ /* 0x000fec0003800000 */
.L_x_29392:
[----:B------:R-:W0:Y:S01]  /*66b0*/  MUFU.RSQ R3, -QNAN ;  /* 0xffc0000000037908 */ /* 0x000e220000001400 */
[----:B------:R-:W-:Y:S05]  /*66c0*/  BRA `(.L_x_29399) ;  /* 0x0000000000047947 */ /* 0x000fea0003800000 */
.L_x_29391:
[----:B------:R-:W-:-:S07]  /*66d0*/  FADD.FTZ R3, R3, R12 ;  /* 0x0000000c03037221 */ /* 0x000fce0000010000 */
.L_x_29399:
[----:B------:R-:W-:Y:S05]  /*66e0*/  BSYNC.RECONVERGENT B0 ;  /* 0x0000000000007941 */ /* 0x000fea0003800200 */
.L_x_29389:
[----:B------:R-:W-:Y:S01]  /*66f0*/  HFMA2 R13, -RZ, RZ, 0, 0 ;  /* 0x00000000ff0d7431 */ /* 0x000fe200000001ff */
[----:B------:R-:W-:-:S04]  /*6700*/  MOV R12, R40 ;  /* 0x00000028000c7202 */ /* 0x000fc80000000f00 */
[----:B0-----:R-:W-:Y:S05]  /*6710*/  RET.REL.NODEC R12 `(_Z15SoftmaxWarpImplI24ElementwiseScaleMaskLoadIffbE11DirectStoreIffEfLi1ELi32ELi32ELi1ELb0EL9Algorithm0EEvT_T0_ll) ;  /* 0xffffff980c387950 */ /* 0x001fea0003c3ffff */
.L_x_29400:
        /* <DEDUP_REMOVED lines=14> */
.L_x_37854:


//--------------------- .text._Z15SoftmaxWarpImplI24ElementwiseScaleMaskLoadIffbE11DirectStoreIffEfLi1ELi31ELi32ELi1ELb1EL9Algorithm0EEvT_T0_ll --------------------------
	.section	.text._Z15SoftmaxWarpImplI24ElementwiseScaleMaskLoadIffbE11DirectStoreIffEfLi1ELi31ELi32ELi1ELb1EL9Algorithm0EEvT_T0_ll,"ax",@progbits
	.align	128
        .global         _Z15SoftmaxWarpImplI24ElementwiseScaleMaskLoadIffbE11DirectStoreIffEfLi1ELi31ELi32ELi1ELb1EL9Algorithm0EEvT_T0_ll
        .type           _Z15SoftmaxWarpImplI24ElementwiseScaleMaskLoadIffbE11DirectStoreIffEfLi1ELi31ELi32ELi1ELb1EL9Algorithm0EEvT_T0_ll,@function
        .size           _Z15SoftmaxWarpImplI24ElementwiseScaleMaskLoadIffbE11DirectStoreIffEfLi1ELi31ELi32ELi1ELb1EL9Algorithm0EEvT_T0_ll,(.L_x_37855 - _Z15SoftmaxWarpImplI24ElementwiseScaleMaskLoadIffbE11DirectStoreIffEfLi1ELi31ELi32ELi1ELb1EL9Algorithm0EEvT_T0_ll)
        .other          _Z15SoftmaxWarpImplI24ElementwiseScaleMaskLoadIffbE11DirectStoreIffEfLi1ELi31ELi32ELi1ELb1EL9Algorithm0EEvT_T0_ll,@"STO_CUDA_ENTRY STV_DEFAULT"
_Z15SoftmaxWarpImplI24ElementwiseScaleMaskLoadIffbE11DirectStoreIffEfLi1ELi31ELi32ELi1ELb1EL9Algorithm0EEvT_T0_ll:
.text._Z15SoftmaxWarpImplI24ElementwiseScaleMaskLoadIffbE11DirectStoreIffEfLi1ELi31ELi32ELi1ELb1EL9Algorithm0EEvT_T0_ll:
        /* <DEDUP_REMOVED lines=26> */
.L_x_29401:
        /* <DEDUP_REMOVED lines=33> */
[----:B-1----:R-:W-:-:S07]  /*03b0*/  IADD3 R11, PT, PT, R44, 0x160, RZ ;  /* 0x000001602c0b7810 */ /* 0x002fce0007ffe0ff */
.L_x_29466:
[----:B------:R-:W-:Y:S01]  /*03c0*/  ISETP.GE.U32.AND P0, PT, R44, UR44, PT ;  /* 0x0000002c2c007c0c */ /* 0x000fe2000bf06070 */
[----:B------:R-:W-:Y:S01]  /*03d0*/  HFMA2 R3, -RZ, RZ, 0, 0 ;  /* 0x00000000ff037431 */ /* 0x000fe200000001ff */
[----:B------:R-:W-:Y:S01]  /*03e0*/  ISETP.GE.U32.AND P3, PT, R2, UR44, PT ;  /* 0x0000002c02007c0c */ /* 0x000fe2000bf66070 */
[----:B------:R-:W-:Y:S01]  /*03f0*/  IMAD R0, R45, UR48, RZ ;  /* 0x000000302d007c24 */ /* 0x000fe2000f8e02ff */
[----:B------:R-:W-:Y:S01]  /*0400*/  ISETP.GE.AND.EX P0, PT, RZ, UR45, PT, P0 ;  /* 0x0000002dff007c0c */ /* 0x000fe2000bf06300 */
[----:B------:R-:W-:Y:S01]  /*0410*/  IMAD.MOV.U32 R2, RZ, RZ, R44 ;  /* 0x000000ffff027224 */ /* 0x000fe200078e002c */
[----:B------:R-:W-:Y:S01]  /*0420*/  ISETP.GE.AND.EX P3, PT, RZ, UR45, PT, P3 ;  /* 0x0000002dff007c0c */ /* 0x000fe2000bf66330 */
[C---:B--2---:R-:W-:Y:S02]  /*0430*/  IMAD R5, R43.reuse, UR49, R0 ;  /* 0x000000312b057c24 */ /* 0x044fe4000f8e0200 */
[----:B------:R-:W-:-:S05]  /*0440*/  IMAD.WIDE.U32 R6, R43, UR48, R2 ;  /* 0x000000302b067c25 */ /* 0x000fca000f8e0002 */
[----:B------:R-:W-:-:S03]  /*0450*/  IADD3 R5, PT, PT, R7, R5, RZ ;  /* 0x0000000507057210 */ /* 0x000fc60007ffe0ff */
[----:B0-----:R-:W0:Y:S01]  /*0460*/  @!P0 LDC R13, c[0x0][0x39c] ;  /* 0x0000e700ff0d8b82 */ /* 0x001e220000000800 */
[----:B------:R-:W-:Y:S02]  /*0470*/  @!P0 R2UR UR6, R38 ;  /* 0x00000000260682ca */ /* 0x000fe400000e0000 */
[C---:B------:R-:W-:Y:S02]  /*0480*/  @!P0 R2UR UR7, R39.reuse ;  /* 0x00000000270782ca */ /* 0x040fe400000e0000 */
[----:B------:R-:W-:Y:S02]  /*0490*/  IADD3 R2, P1, PT, R6, UR42, RZ ;  /* 0x0000002a06027c10 */ /* 0x000fe4000ff3e0ff */
[----:B------:R-:W-:Y:S01]  /*04a0*/  @!P0 R2UR UR4, R38 ;  /* 0x00000000260482ca */ /* 0x000fe200000e0000 */
[----:B------:R-:W1:Y:S01]  /*04b0*/  @!P3 LDC R19, c[0x0][0x39c] ;  /* 0x0000e700ff13bb82 */ /* 0x000e620000000800 */
[----:B------:R-:W-:Y:S02]  /*04c0*/  @!P0 R2UR UR5, R39 ;  /* 0x00000000270582ca */ /* 0x000fe400000e0000 */
[----:B------:R-:W-:-:S02]  /*04d0*/  IADD3.X R3, PT, PT, R5, UR43, RZ, P1, !PT ;  /* 0x0000002b05037c10 */ /* 0x000fc40008ffe4ff */
        /* <DEDUP_REMOVED lines=12> */
[----:B------:R-:W-:Y:S02]  /*05a0*/  @!P4 R2UR UR6, R38 ;  /* 0x000000002606c2ca */ /* 0x000fe400000e0000 */
[----:B------:R-:W-:-:S02]  /*05b0*/  @!P4 R2UR UR7, R39 ;  /* 0x000000002707c2ca */ /* 0x000fc400000e0000 */
[----:B------:R-:W-:Y:S02]  /*05c0*/  @!P4 R2UR UR4, R38 ;  /* 0x000000002604c2ca */ /* 0x000fe400000e0000 */
[----:B------:R-:W-:-:S09]  /*05d0*/  @!P4 R2UR UR5, R39 ;  /* 0x000000002705c2ca */ /* 0x000fd200000e0000 */
[----:B------:R-:W4:Y:S01]  /*05e0*/  @!P4 LDG.E.U8 R12, desc[UR6][R2.64+0x40] ;  /* 0x00004006020cc981 */ /* 0x000f22000c1e1100 */
        /* <DEDUP_REMOVED lines=25> */
[----:B------:R-:W-:Y:S01]  /*0780*/  MOV R77, 0xff800000 ;  /* 0xff800000004d7802 */ /* 0x000fe20000000f00 */
[----:B------:R-:W-:Y:S01]  /*0790*/  IMAD.MOV.U32 R79, RZ, RZ, -0x800000 ;  /* 0xff800000ff4f7424 */ /* 0x000fe200078e00ff */
[----:B--2---:R-:W-:Y:S02]  /*07a0*/  ISETP.NE.OR P2, PT, R20, RZ, P0 ;  /* 0x000000ff1400720c */ /* 0x004fe40000745670 */
[----:B------:R-:W2:Y:S01]  /*07b0*/  @!P6 LDC R20, c[0x0][0x39c] ;  /* 0x0000e700ff14eb82 */ /* 0x000ea20000000800 */
[----:B0-----:R-:W-:Y:S01]  /*07c0*/  @!P0 FMUL R0, R0, R13 ;  /* 0x0000000d00008220 */ /* 0x001fe20000400000 */
[----:B------:R-:W-:-:S09]  /*07d0*/  MOV R13, 0xff800000 ;  /* 0xff800000000d7802 */ /* 0x000fd20000000f00 */
[----:B------:R-:W0:Y:S01]  /*07e0*/  @!P2 LDC R0, c[0x0][0x398] ;  /* 0x0000e600ff00ab82 */ /* 0x000e220000000800 */
[----:B---3--:R-:W-:Y:S02]  /*07f0*/  ISETP.NE.OR P2, PT, R7, RZ, P3 ;  /* 0x000000ff0700720c */ /* 0x008fe40001f45670 */
[----:B------:R-:W-:Y:S01]  /*0800*/  MOV R7, 0xff800000 ;  /* 0xff80000000077802 */ /* 0x000fe20000000f00 */
[----:B-1----:R-:W-:-:S04]  /*0810*/  @!P3 FMUL R6, R6, R19 ;  /* 0x000000130606b220 */ /* 0x002fc80000400000 */
[----:B------:R-:W5:Y:S08]  /*0820*/  @!P4 LDC R19, c[0x0][0x39c] ;  /* 0x0000e700ff13cb82 */ /* 0x000f700000000800 */
[----:B------:R-:W1:Y:S01]  /*0830*/  @!P2 LDC R6, c[0x0][0x398] ;  /* 0x0000e600ff06ab82 */ /* 0x000e620000000800 */
[----:B------:R-:W-:Y:S02]  /*0840*/  ISETP.GE.U32.AND P2, PT, R48, UR44, PT ;  /* 0x0000002c30007c0c */ /* 0x000fe4000bf46070 */
[----:B0-----:R-:W-:-:S02]  /*0850*/  @!P0 FMNMX R13, R0, -INF , !PT ;  /* 0xff800000000d8809 */ /* 0x001fc40007800000 */
[----:B------:R-:W-:-:S13]  /*0860*/  ISETP.GE.AND.EX P2, PT, RZ, UR45, PT, P2 ;  /* 0x0000002dff007c0c */ /* 0x000fda000bf46320 */
[C---:B------:R-:W-:Y:S02]  /*0870*/  @!P2 R2UR UR6, R38.reuse ;  /* 0x000000002606a2ca */ /* 0x040fe400000e0000 */
[----:B------:R-:W-:Y:S02]  /*0880*/  @!P2 R2UR UR7, R39 ;  /* 0x000000002707a2ca */ /* 0x000fe400000e0000 */
[----:B------:R-:W-:Y:S02]  /*0890*/  @!P2 R2UR UR4, R38 ;  /* 0x000000002604a2ca */ /* 0x000fe400000e0000 */
[-C--:B-1----:R-:W-:Y:S02]  /*08a0*/  @!P3 FMNMX R13, R13, R6.reuse, !PT ;  /* 0x000000060d0db209 */ /* 0x082fe40007800000 */
[----:B------:R-:W-:Y:S02]  /*08b0*/  @!P3 MOV R7, R6 ;  /* 0x000000060007b202 */ /* 0x000fe40000000f00 */
[----:B----4-:R-:W-:Y:S01]  /*08c0*/  ISETP.NE.OR P3, PT, R12, RZ, P4 ;  /* 0x000000ff0c00720c */ /* 0x010fe20002765670 */
[----:B-----5:R-:W-:Y:S01]  /*08d0*/  @!P4 FMUL R8, R8, R19 ;  /* 0x000000130808c220 */ /* 0x020fe20000400000 */
[----:B------:R-:W-:Y:S01]  /*08e0*/  @!P2 R2UR UR5, R39 ;  /* 0x000000002705a2ca */ /* 0x000fe200000e0000 */
[----:B------:R-:W0:Y:S02]  /*08f0*/  @!P5 LDC R6, c[0x0][0x39c] ;  /* 0x0000e700ff06db82 */ /* 0x000e240000000800 */
[----:B------:R-:W3:Y:S08]  /*0900*/  @!P2 LDG.E.U8 R21, desc[UR6][R2.64+0xc0] ;  /* 0x0000c0060215a981 */ /* 0x000ef0000c1e1100 */
[----:B------:R-:W1:Y:S01]  /*0910*/  @!P3 LDC R8, c[0x0][0x398] ;  /* 0x0000e600ff08bb82 */ /* 0x000e620000000800 */
[----:B------:R-:W-:Y:S01]  /*0920*/  ISETP.GE.U32.AND P3, PT, R49, UR44, PT ;  /* 0x0000002c31007c0c */ /* 0x000fe2000bf66070 */
[----:B------:R-:W4:Y:S03]  /*0930*/  @!P2 LDG.E R12, desc[UR4][R4.64+0x300] ;  /* 0x00030004040ca981 */ /* 0x000f26000c1e1900 */
[----:B------:R-:W-:-:S13]  /*0940*/  ISETP.GE.AND.EX P3, PT, RZ, UR45, PT, P3 ;  /* 0x0000002dff007c0c */ /* 0x000fda000bf66330 */
[C---:B------:R-:W-:Y:S02]  /*0950*/  @!P3 R2UR UR6, R38.reuse ;  /* 0x000000002606b2ca */ /* 0x040fe400000e0000 */
[----:B------:R-:W-:Y:S02]  /*0960*/  @!P3 R2UR UR7, R39 ;  /* 0x000000002707b2ca */ /* 0x000fe400000e0000 */
[----:B------:R-:W-:Y:S02]  /*0970*/  @!P3 R2UR UR4, R38 ;  /* 0x000000002604b2ca */ /* 0x000fe400000e0000 */
[-C--:B-1----:R-:W-:Y:S02]  /*0980*/  @!P4 FMNMX R13, R13, R8.reuse, !PT ;  /* 0x000000080d0dc209 */ /* 0x082fe40007800000 */
[----:B------:R-:W-:Y:S02]  /*0990*/  @!P4 MOV R77, R8 ;  /* 0x00000008004dc202 */ /* 0x000fe40000000f00 */
[----:B------:R-:W-:-:S02]  /*09a0*/  ISETP.NE.OR P4, PT, R14, RZ, P5 ;  /* 0x000000ff0e00720c */ /* 0x000fc40002f85670 */
[----:B------:R-:W-:Y:S01]  /*09b0*/  @!P3 R2UR UR5, R39 ;  /* 0x000000002705b2ca */ /* 0x000fe200000e0000 */
[----:B0-----:R-:W-:Y:S02]  /*09c0*/  @!P5 FMUL R6, R9, R6 ;  /* 0x000000060906d220 */ /* 0x001fe40000400000 */
[----:B------:R-:W5:Y:S08]  /*09d0*/  @!P3 LDG.E.U8 R14, desc[UR6][R2.64+0xe0] ;  /* 0x0000e006020eb981 */ /* 0x000f70000c1e1100 */
[----:B------:R-:W0:Y:S01]  /*09e0*/  @!P4 LDC R6, c[0x0][0x398] ;  /* 0x0000e600ff06cb82 */ /* 0x000e220000000800 */
[----:B------:R-:W-:Y:S01]  /*09f0*/  ISETP.GE.U32.AND P4, PT, R50, UR44, PT ;  /* 0x0000002c32007c0c */ /* 0x000fe2000bf86070 */
[----:B------:R-:W5:Y:S03]  /*0a00*/  @!P3 LDG.E R8, desc[UR4][R4.64+0x380] ;  /* 0x000380040408b981 */ /* 0x000f66000c1e1900 */
[----:B------:R-:W-:-:S13]  /*0a10*/  ISETP.GE.AND.EX P4, PT, RZ, UR45, PT, P4 ;  /* 0x0000002dff007c0c */ /* 0x000fda000bf86340 */
[C---:B------:R-:W-:Y:S02]  /*0a20*/  @!P4 R2UR UR6, R38.reuse ;  /* 0x000000002606c2ca */ /* 0x040fe400000e0000 */
[C---:B------:R-:W-:Y:S02]  /*0a30*/  @!P4 R2UR UR7, R39.reuse ;  /* 0x000000002707c2ca */ /* 0x040fe400000e0000 */
[----:B------:R-:W-:Y:S02]  /*0a40*/  @!P4 R2UR UR4, R38 ;  /* 0x000000002604c2ca */ /* 0x000fe400000e0000 */
[----:B------:R-:W-:Y:S02]  /*0a50*/  @!P4 R2UR UR5, R39 ;  /* 0x000000002705c2ca */ /* 0x000fe400000e0000 */
[-C--:B0-----:R-:W-:Y:S02]  /*0a60*/  @!P5 FMNMX R13, R13, R6.reuse, !PT ;  /* 0x000000060d0dd209 */ /* 0x081fe40007800000 */
[----:B------:R-:W-:-:S02]  /*0a70*/  @!P5 MOV R79, R6 ;  /* 0x00000006004fd202 */ /* 0x000fc40000000f00 */
[----:B------:R-:W-:-:S03]  /*0a80*/  ISETP.NE.OR P5, PT, R16, RZ, P6 ;  /* 0x000000ff1000720c */ /* 0x000fc600037a5670 */
[----:B------:R-:W5:Y:S01]  /*0a90*/  @!P4 LDG.E.U8 R16, desc[UR6][R2.64+0x100] ;  /* 0x000100060210c981 */ /* 0x000f62000c1e1100 */
[----:B--2---:R-:W-:Y:S02]  /*0aa0*/  @!P6 FMUL R6, R15, R20 ;  /* 0x000000140f06e220 */ /* 0x004fe40000400000 */
[----:B------:R-:W0:Y:S01]  /*0ab0*/  @!P1 LDC R20, c[0x0][0x39c] ;  /* 0x0000e700ff149b82 */ /* 0x000e220000000800 */
[----:B------:R-:W2:Y:S07]  /*0ac0*/  @!P4 LDG.E R9, desc[UR4][R4.64+0x400] ;  /* 0x000400040409c981 */ /* 0x000eae000c1e1900 */
[----:B------:R-:W1:Y:S01]  /*0ad0*/  @!P5 LDC R6, c[0x0][0x398] ;  /* 0x0000e600ff06db82 */ /* 0x000e620000000800 */
[----:B------:R-:W-:-:S04]  /*0ae0*/  ISETP.GE.U32.AND P5, PT, R51, UR44, PT ;  /* 0x0000002c33007c0c */ /* 0x000fc8000bfa6070 */
[----:B------:R-:W-:-:S13]  /*0af0*/  ISETP.GE.AND.EX P5, PT, RZ, UR45, PT, P5 ;  /* 0x0000002dff007c0c */ /* 0x000fda000bfa6350 */
[C---:B------:R-:W-:Y:S02]  /*0b00*/  @!P5 R2UR UR6, R38.reuse ;  /* 0x000000002606d2ca */ /* 0x040fe400000e0000 */
[C---:B------:R-:W-:Y:S02]  /*0b10*/  @!P5 R2UR UR7, R39.reuse ;  /* 0x000000002707d2ca */ /* 0x040fe400000e0000 */
[----:B------:R-:W-:Y:S02]  /*0b20*/  @!P5 R2UR UR4, R38 ;  /* 0x000000002604d2ca */ /* 0x000fe400000e0000 */
[----:B------:R-:W-:-:S09]  /*0b30*/  @!P5 R2UR UR5, R39 ;  /* 0x000000002705d2ca */ /* 0x000fd200000e0000 */
[----:B------:R-:W2:Y:S04]  /*0b40*/  @!P5 LDG.E.U8 R19, desc[UR6][R2.64+0x120] ;  /* 0x000120060213d981 */ /* 0x000ea8000c1e1100 */
[----:B------:R-:W2:Y:S01]  /*0b50*/  @!P5 LDG.E R15, desc[UR4][R4.64+0x480] ;  /* 0x00048004040fd981 */ /* 0x000ea2000c1e1900 */
[----:B------:R-:W-:Y:S02]  /*0b60*/  MOV R81, 0xff800000 ;  /* 0xff80000000517802 */ /* 0x000fe40000000f00 */
[-C--:B-1----:R-:W-:Y:S02]  /*0b70*/  @!P6 FMNMX R13, R13, R6.reuse, !PT ;  /* 0x000000060d0de209 */ /* 0x082fe40007800000 */
[----:B------:R-:W-:Y:S01]  /*0b80*/  @!P6 MOV R81, R6 ;  /* 0x000000060051e202 */ /* 0x000fe20000000f00 */
[----:B0-----:R-:W-:Y:S01]  /*0b90*/  @!P1 FMUL R6, R17, R20 ;  /* 0x0000001411069220 */ /* 0x001fe20000400000 */
[----:B------:R-:W-:Y:S01]  /*0ba0*/  ISETP.NE.OR P6, PT, R18, RZ, P1 ;  /* 0x000000ff1200720c */ /* 0x000fe20000fc5670 */
[----:B------:R-:W4:-:S12]  /*0bb0*/  @!P2 LDC R17, c[0x0][0x39c] ;  /* 0x0000e700ff11ab82 */ /* 0x000f180000000800 */
[----:B------:R-:W0:Y:S01]  /*0bc0*/  @!P6 LDC R6, c[0x0][0x398] ;  /* 0x0000e600ff06eb82 */ /* 0x000e220000000800 */
[----:B------:R-:W-:-:S04]  /*0bd0*/  ISETP.GE.U32.AND P6, PT, R10, UR44, PT ;  /* 0x0000002c0a007c0c */ /* 0x000fc8000bfc6070 */
[----:B------:R-:W-:Y:S02]  /*0be0*/  ISETP.GE.AND.EX P6, PT, RZ, UR45, PT, P6 ;  /* 0x0000002dff007c0c */ /* 0x000fe4000bfc6360 */
[----:B------:R-:W-:-:S11]  /*0bf0*/  MOV R83, 0xff800000 ;  /* 0xff80000000537802 */ /* 0x000fd60000000f00 */
[C---:B------:R-:W-:Y:S02]  /*0c00*/  @!P6 R2UR UR6, R38.reuse ;  /* 0x000000002606e2ca */ /* 0x040fe400000e0000 */
[----:B------:R-:W-:Y:S02]  /*0c10*/  @!P6 R2UR UR7, R39 ;  /* 0x000000002707e2ca */ /* 0x000fe400000e0000 */
[----:B------:R-:W-:Y:S02]  /*0c20*/  @!P6 R2UR UR4, R38 ;  /* 0x000000002604e2ca */ /* 0x000fe400000e0000 */
[-C--:B0-----:R-:W-:Y:S02]  /*0c30*/  @!P1 FMNMX R13, R13, R6.reuse, !PT ;  /* 0x000000060d0d9209 */ /* 0x081fe40007800000 */
[----:B------:R-:W-:Y:S02]  /*0c40*/  @!P1 MOV R83, R6 ;  /* 0x0000000600539202 */ /* 0x000fe40000000f00 */
[----:B------:R-:W-:-:S05]  /*0c50*/  @!P6 R2UR UR5, R39 ;  /* 0x000000002705e2ca */ /* 0x000fca00000e0000 */
[----:B------:R-:W2:Y:S08]  /*0c60*/  @!P6 LDG.E.U8 R18, desc[UR6][R2.64+0x140] ;  /* 0x000140060212e981 */ /* 0x000eb0000c1e1100 */
[----:B------:R-:W2:Y:S01]  /*0c70*/  @!P6 LDG.E R10, desc[UR4][R4.64+0x500] ;  /* 0x00050004040ae981 */ /* 0x000ea2000c1e1900 */
[----:B------:R-:W-:Y:S01]  /*0c80*/  MOV R85, 0xff800000 ;  /* 0xff80000000557802 */ /* 0x000fe20000000f00 */
[----:B------:R-:W-:Y:S01]  /*0c90*/  VIADD R6, R44, 0x180 ;  /* 0x000001802c067836 */ /* 0x000fe20000000000 */
[----:B------:R-:W-:-:S02]  /*0ca0*/  MOV R87, 0xff800000 ;  /* 0xff80000000577802 */ /* 0x000fc40000000f00 */
[----:B---3--:R-:W-:Y:S01]  /*0cb0*/  ISETP.NE.OR P1, PT, R21, RZ, P2 ;  /* 0x000000ff1500720c */ /* 0x008fe20001725670 */
[----:B----4-:R-:W-:Y:S01]  /*0cc0*/  @!P2 FMUL R12, R12, R17 ;  /* 0x000000110c0ca220 */ /* 0x010fe20000400000 */
[----:B------:R-:W-:Y:S01]  /*0cd0*/  MOV R89, 0xff800000 ;  /* 0xff80000000597802 */ /* 0x000fe20000000f00 */
[----:B------:R-:W0:Y:S10]  /*0ce0*/  @!P6 LDC R17, c[0x0][0x39c] ;  /* 0x0000e700ff11eb82 */ /* 0x000e340000000800 */
[----:B------:R-:W1:Y:S01]  /*0cf0*/  @!P1 LDC R12, c[0x0][0x398] ;  /* 0x0000e600ff0c9b82 */ /* 0x000e620000000800 */
[----:B------:R-:W-:-:S04]  /*0d00*/  ISETP.GE.U32.AND P1, PT, R11, UR44, PT ;  /* 0x0000002c0b007c0c */ /* 0x000fc8000bf26070 */
[----:B------:R-:W-:-:S03]  /*0d10*/  ISETP.GE.AND.EX P1, PT, RZ, UR45, PT, P1 ;  /* 0x0000002dff007c0c */ /* 0x000fc6000bf26310 */
[----:B------:R-:W3:Y:S10]  /*0d20*/  @!P3 LDC R11, c[0x0][0x39c] ;  /* 0x0000e700ff0bbb82 */ /* 0x000ef40000000800 */
[----:B------:R-:W-:-:S02]  /*0d30*/  @!P1 R2UR UR6, R38 ;  /* 0x00000000260692ca */ /* 0x000fc400000e0000 */
[----:B------:R-:W-:Y:S02]  /*0d40*/  @!P1 R2UR UR7, R39 ;  /* 0x00000000270792ca */ /* 0x000fe400000e0000 */
[----:B------:R-:W-:Y:S02]  /*0d50*/  @!P1 R2UR UR4, R38 ;  /* 0x00000000260492ca */ /* 0x000fe400000e0000 */
[-C--:B-1----:R-:W-:Y:S02]  /*0d60*/  @!P2 FMNMX R13, R13, R12.reuse, !PT ;  /* 0x0000000c0d0da209 */ /* 0x082fe40007800000 */
[----:B------:R-:W-:Y:S02]  /*0d70*/  @!P2 MOV R85, R12 ;  /* 0x0000000c0055a202 */ /* 0x000fe40000000f00 */
[----:B-----5:R-:W-:Y:S02]  /*0d80*/  ISETP.NE.OR P2, PT, R14, RZ, P3 ;  /* 0x000000ff0e00720c */ /* 0x020fe40001f45670 */
[----:B------:R-:W-:Y:S01]  /*0d90*/  @!P1 R2UR UR5, R39 ;  /* 0x00000000270592ca */ /* 0x000fe200000e0000 */
[----:B---3--:R-:W-:-:S02]  /*0da0*/  @!P3 FMUL R8, R8, R11 ;  /* 0x0000000b0808b220 */ /* 0x008fc40000400000 */
[----:B------:R-:W3:Y:S08]  /*0db0*/  @!P1 LDG.E.U8 R20, desc[UR6][R2.64+0x160] ;  /* 0x0001600602149981 */ /* 0x000ef0000c1e1100 */
[----:B------:R-:W1:Y:S01]  /*0dc0*/  @!P2 LDC R8, c[0x0][0x398] ;  /* 0x0000e600ff08ab82 */ /* 0x000e620000000800 */
[----:B------:R-:W-:Y:S01]  /*0dd0*/  ISETP.GE.U32.AND P2, PT, R6, UR44, PT ;  /* 0x0000002c06007c0c */ /* 0x000fe2000bf46070 */
[----:B------:R-:W4:Y:S03]  /*0de0*/  @!P1 LDG.E R11, desc[UR4][R4.64+0x580] ;  /* 0x00058004040b9981 */ /* 0x000f26000c1e1900 */
[----:B------:R-:W-:-:S03]  /*0df0*/  ISETP.GE.AND.EX P2, PT, RZ, UR45, PT, P2 ;  /* 0x0000002dff007c0c */ /* 0x000fc6000bf46320 */
[----:B------:R-:W2:Y:S10]  /*0e00*/  @!P4 LDC R6, c[0x0][0x39c] ;  /* 0x0000e700ff06cb82 */ /* 0x000eb40000000800 */
[----:B------:R-:W-:-:S02]  /*0e10*/  @!P2 R2UR UR6, R38 ;  /* 0x000000002606a2ca */ /* 0x000fc400000e0000 */
[----:B------:R-:W-:Y:S02]  /*0e20*/  @!P2 R2UR UR7, R39 ;  /* 0x000000002707a2ca */ /* 0x000fe400000e0000 */
[----:B------:R-:W-:Y:S02]  /*0e30*/  @!P2 R2UR UR4, R38 ;  /* 0x000000002604a2ca */ /* 0x000fe400000e0000 */
[-C--:B-1----:R-:W-:Y:S02]  /*0e40*/  @!P3 FMNMX R13, R13, R8.reuse, !PT ;  /* 0x000000080d0db209 */ /* 0x082fe40007800000 */
[----:B------:R-:W-:Y:S02]  /*0e50*/  @!P3 MOV R87, R8 ;  /* 0x000000080057b202 */ /* 0x000fe40000000f00 */
[----:B------:R-:W-:Y:S02]  /*0e60*/  ISETP.NE.OR P3, PT, R16, RZ, P4 ;  /* 0x000000ff1000720c */ /* 0x000fe40002765670 */
[----:B------:R-:W-:Y:S01]  /*0e70*/  @!P2 R2UR UR5, R39 ;  /* 0x000000002705a2ca */ /* 0x000fe200000e0000 */
[----:B------:R-:W1:Y:S01]  /*0e80*/  @!P5 LDC R16, c[0x0][0x39c] ;  /* 0x0000e700ff10db82 */ /* 0x000e620000000800 */
[----:B--2---:R-:W-:Y:S01]  /*0e90*/  @!P4 FMUL R6, R9, R6 ;  /* 0x000000060906c220 */ /* 0x004fe20000400000 */
[----:B------:R-:W2:Y:S01]  /*0ea0*/  @!P2 LDG.E.U8 R12, desc[UR6][R2.64+0x180] ;  /* 0x00018006020ca981 */ /* 0x000ea2000c1e1100 */
[----:B------:R-:W-:-:S07]  /*0eb0*/  IADD3 R8, PT, PT, R44, 0x1a0, RZ ;  /* 0x000001a02c087810 */ /* 0x000fce0007ffe0ff */
[----:B------:R-:W5:Y:S01]  /*0ec0*/  @!P3 LDC R6, c[0x0][0x398] ;  /* 0x0000e600ff06bb82 */ /* 0x000f620000000800 */
[----:B------:R-:W-:Y:S02]  /*0ed0*/  ISETP.GE.U32.AND P3, PT, R8, UR44, PT ;  /* 0x0000002c08007c0c */ /* 0x000fe4000bf66070 */
[----:B------:R-:W2:Y:S02]  /*0ee0*/  @!P2 LDG.E R8, desc[UR4][R4.64+0x600] ;  /* 0x000600040408a981 */ /* 0x000ea4000c1e1900 */
[----:B------:R-:W-:-:S13]  /*0ef0*/  ISETP.GE.AND.EX P3, PT, RZ, UR45, PT, P3 ;  /* 0x0000002dff007c0c */ /* 0x000fda000bf66330 */
[C---:B------:R-:W-:Y:S02]  /*0f00*/  @!P3 R2UR UR6, R38.reuse ;  /* 0x000000002606b2ca */ /* 0x040fe400000e0000 */
[C---:B------:R-:W-:Y:S02]  /*0f10*/  @!P3 R2UR UR7, R39.reuse ;  /* 0x000000002707b2ca */ /* 0x040fe400000e0000 */
[----:B------:R-:W-:Y:S02]  /*0f20*/  @!P3 R2UR UR4, R38 ;  /* 0x000000002604b2ca */ /* 0x000fe400000e0000 */
[----:B------:R-:W-:Y:S02]  /*0f30*/  @!P3 R2UR UR5, R39 ;  /* 0x000000002705b2ca */ /* 0x000fe400000e0000 */
[-C--:B-----5:R-:W-:Y:S02]  /*0f40*/  @!P4 FMNMX R13, R13, R6.reuse, !PT ;  /* 0x000000060d0dc209 */ /* 0x0a0fe40007800000 */
[----:B------:R-:W-:-:S02]  /*0f50*/  @!P4 MOV R89, R6 ;  /* 0x000000060059c202 */ /* 0x000fc40000000f00 */
[----:B------:R-:W-:-:S03]  /*0f60*/  ISETP.NE.OR P4, PT, R19, RZ, P5 ;  /* 0x000000ff1300720c */ /* 0x000fc60002f85670 */
[----:B------:R-:W5:Y:S01]  /*0f70*/  @!P3 LDG.E.U8 R14, desc[UR6][R2.64+0x1a0] ;  /* 0x0001a006020eb981 */ /* 0x000f62000c1e1100 */
[----:B-1----:R-:W-:Y:S01]  /*0f80*/  @!P5 FMUL R6, R15, R16 ;  /* 0x000000100f06d220 */ /* 0x002fe20000400000 */
[----:B------:R-:W-:Y:S02]  /*0f90*/  IADD3 R15, PT, PT, R44, 0x1c0, RZ ;  /* 0x000001c02c0f7810 */ /* 0x000fe40007ffe0ff */
[----:B------:R-:W5:Y:S06]  /*0fa0*/  @!P3 LDG.E R9, desc[UR4][R4.64+0x680] ;  /* 0x000680040409b981 */ /* 0x000f6c000c1e1900 */
[----:B------:R-:W1:Y:S01]  /*0fb0*/  @!P4 LDC R6, c[0x0][0x398] ;  /* 0x0000e600ff06cb82 */ /* 0x000e620000000800 */
        /* <DEDUP_REMOVED lines=9> */
[----:B-1----:R-:W-:Y:S01]  /*1050*/  @!P5 IMAD.MOV.U32 R93, RZ, RZ, R6 ;  /* 0x000000ffff5dd224 */ /* 0x002fe200078e0006 */
[----:B------:R-:W-:Y:S02]  /*1060*/  @!P5 FMNMX R13, R13, R6, !PT ;  /* 0x000000060d0dd209 */ /* 0x000fe40007800000 */
[----:B------:R-:W-:Y:S02]  /*1070*/  ISETP.NE.OR P5, PT, R18, RZ, P6 ;  /* 0x000000ff1200720c */ /* 0x000fe400037a5670 */
[----:B------:R-:W-:Y:S01]  /*1080*/  IADD3 R6, PT, PT, R44, 0x1e0, RZ ;  /* 0x000001e02c067810 */ /* 0x000fe20007ffe0ff */
[----:B0-----:R-:W-:-:S10]  /*1090*/  @!P6 FMUL R10, R10, R17 ;  /* 0x000000110a0ae220 */ /* 0x001fd40000400000 */
[----:B------:R-:W0:Y:S01]  /*10a0*/  @!P5 LDC R10, c[0x0][0x398] ;  /* 0x0000e600ff0adb82 */ /* 0x000e220000000800 */
[----:B------:R-:W-:-:S04]  /*10b0*/  ISETP.GE.U32.AND P5, PT, R6, UR44, PT ;  /* 0x0000002c06007c0c */ /* 0x000fc8000bfa6070 */
[----:B------:R-:W-:-:S03]  /*10c0*/  ISETP.GE.AND.EX P5, PT, RZ, UR45, PT, P5 ;  /* 0x0000002dff007c0c */ /* 0x000fc6000bfa6350 */
[----:B------:R-:W4:Y:S01]  /*10d0*/  @!P1 LDC R6, c[0x0][0x39c] ;  /* 0x0000e700ff069b82 */ /* 0x000f220000000800 */
[----:B------:R-:W-:-:S09]  /*10e0*/  MOV R91, 0xff800000 ;  /* 0xff800000005b7802 */ /* 0x000fd20000000f00 */
[C---:B------:R-:W-:Y:S02]  /*10f0*/  @!P5 R2UR UR6, R38.reuse ;  /* 0x000000002606d2ca */ /* 0x040fe400000e0000 */
[----:B------:R-:W-:Y:S02]  /*1100*/  @!P5 R2UR UR7, R39 ;  /* 0x000000002707d2ca */ /* 0x000fe400000e0000 */
[----:B------:R-:W-:Y:S02]  /*1110*/  @!P5 R2UR UR4, R38 ;  /* 0x000000002604d2ca */ /* 0x000fe400000e0000 */
[-C--:B0-----:R-:W-:Y:S02]  /*1120*/  @!P6 FMNMX R13, R13, R10.reuse, !PT ;  /* 0x0000000a0d0de209 */ /* 0x081fe40007800000 */
[----:B------:R-:W-:Y:S02]  /*1130*/  @!P6 MOV R91, R10 ;  /* 0x0000000a005be202 */ /* 0x000fe40000000f00 */
[----:B------:R-:W-:-:S05]  /*1140*/  @!P5 R2UR UR5, R39 ;  /* 0x000000002705d2ca */ /* 0x000fca00000e0000 */
[----:B------:R-:W5:Y:S01]  /*1150*/  @!P5 LDG.E.U8 R18, desc[UR6][R2.64+0x1e0] ;  /* 0x0001e0060212d981 */ /* 0x000f62000c1e1100 */
[----:B------:R-:W-:-:S07]  /*1160*/  IADD3 R10, PT, PT, R44, 0x200, RZ ;  /* 0x000002002c0a7810 */ /* 0x000fce0007ffe0ff */
[----:B------:R-:W5:Y:S01]  /*1170*/  @!P5 LDG.E R17, desc[UR4][R4.64+0x780] ;  /* 0x000780040411d981 */ /* 0x000f62000c1e1900 */
[----:B------:R-:W-:Y:S01]  /*1180*/  MOV R75, 0xff800000 ;  /* 0xff800000004b7802 */ /* 0x000fe20000000f00 */
[----:B------:R-:W-:Y:S01]  /*1190*/  IMAD.MOV.U32 R73, RZ, RZ, -0x800000 ;  /* 0xff800000ff497424 */ /* 0x000fe200078e00ff */
[----:B---3--:R-:W-:Y:S01]  /*11a0*/  ISETP.NE.OR P6, PT, R20, RZ, P1 ;  /* 0x000000ff1400720c */ /* 0x008fe20000fc5670 */
[----:B----4-:R-:W-:Y:S02]  /*11b0*/  @!P1 FMUL R6, R11, R6 ;  /* 0x000000060b069220 */ /* 0x010fe40000400000 */
[----:B------:R-:W0:Y:S10]  /*11c0*/  @!P2 LDC R11, c[0x0][0x39c] ;  /* 0x0000e700ff0bab82 */ /* 0x000e340000000800 */
[----:B------:R-:W1:Y:S01]  /*11d0*/  @!P6 LDC R6, c[0x0][0x398] ;  /* 0x0000e600ff06eb82 */ /* 0x000e620000000800 */
[----:B------:R-:W-:-:S04]  /*11e0*/  ISETP.GE.U32.AND P6, PT, R10, UR44, PT ;  /* 0x0000002c0a007c0c */ /* 0x000fc8000bfc6070 */
[----:B------:R-:W-:-:S13]  /*11f0*/  ISETP.GE.AND.EX P6, PT, RZ, UR45, PT, P6 ;  /* 0x0000002dff007c0c */ /* 0x000fda000bfc6360 */
[C---:B------:R-:W-:Y:S02]  /*1200*/  @!P6 R2UR UR6, R38.reuse ;  /* 0x000000002606e2ca */ /* 0x040fe400000e0000 */
[----:B------:R-:W-:Y:S02]  /*1210*/  @!P6 R2UR UR7, R39 ;  /* 0x000000002707e2ca */ /* 0x000fe400000e0000 */
[----:B------:R-:W-:Y:S02]  /*1220*/  @!P6 R2UR UR4, R38 ;  /* 0x000000002604e2ca */ /* 0x000fe400000e0000 */
[-C--:B-1----:R-:W-:Y:S02]  /*1230*/  @!P1 FMNMX R13, R13, R6.reuse, !PT ;  /* 0x000000060d0d9209 */ /* 0x082fe40007800000 */
[----:B------:R-:W-:Y:S02]  /*1240*/  @!P1 MOV R75, R6 ;  /* 0x00000006004b9202 */ /* 0x000fe40000000f00 */
[----:B--2---:R-:W-:-:S02]  /*1250*/  ISETP.NE.OR P1, PT, R12, RZ, P2 ;  /* 0x000000ff0c00720c */ /* 0x004fc40001725670 */
[----:B------:R-:W-:Y:S01]  /*1260*/  @!P6 R2UR UR5, R39 ;  /* 0x000000002705e2ca */ /* 0x000fe200000e0000 */
[----:B0-----:R-:W-:Y:S02]  /*1270*/  @!P2 FMUL R8, R8, R11 ;  /* 0x0000000b0808a220 */ /* 0x001fe40000400000 */
[----:B------:R-:W2:Y:S01]  /*1280*/  @!P6 LDG.E.U8 R19, desc[UR6][R2.64+0x200] ;  /* 0x000200060213e981 */ /* 0x000ea2000c1e1100 */
[----:B------:R-:W-:-:S07]  /*1290*/  IADD3 R6, PT, PT, R44, 0x220, RZ ;  /* 0x000002202c067810 */ /* 0x000fce0007ffe0ff */
[----:B------:R-:W0:Y:S01]  /*12a0*/  @!P1 LDC R8, c[0x0][0x398] ;  /* 0x0000e600ff089b82 */ /* 0x000e220000000800 */
[----:B------:R-:W-:Y:S01]  /*12b0*/  ISETP.GE.U32.AND P1, PT, R6, UR44, PT ;  /* 0x0000002c06007c0c */ /* 0x000fe2000bf26070 */
[----:B------:R-:W3:Y:S03]  /*12c0*/  @!P6 LDG.E R10, desc[UR4][R4.64+0x800] ;  /* 0x00080004040ae981 */ /* 0x000ee6000c1e1900 */
[----:B------:R-:W-:-:S03]  /*12d0*/  ISETP.GE.AND.EX P1, PT, RZ, UR45, PT, P1 ;  /* 0x0000002dff007c0c */ /* 0x000fc6000bf26310 */
[----:B------:R-:W1:Y:S10]  /*12e0*/  @!P3 LDC R6, c[0x0][0x39c] ;  /* 0x0000e700ff06bb82 */ /* 0x000e740000000800 */
[----:B------:R-:W-:-:S02]  /*12f0*/  @!P1 R2UR UR6, R38 ;  /* 0x00000000260692ca */ /* 0x000fc400000e0000 */
[----:B------:R-:W-:Y:S02]  /*1300*/  @!P1 R2UR UR7, R39 ;  /* 0x00000000270792ca */ /* 0x000fe400000e0000 */
[-C--:B0-----:R-:W-:Y:S02]  /*1310*/  @!P2 FMNMX R13, R13, R8.reuse, !PT ;  /* 0x000000080d0da209 */ /* 0x081fe40007800000 */
[----:B------:R-:W-:Y:S02]  /*1320*/  @!P2 MOV R73, R8 ;  /* 0x000000080049a202 */ /* 0x000fe40000000f00 */
[----:B-----5:R-:W-:Y:S02]  /*1330*/  ISETP.NE.OR P2, PT, R14, RZ, P3 ;  /* 0x000000ff0e00720c */ /* 0x020fe40001f45670 */
[----:B------:R-:W-:Y:S01]  /*1340*/  @!P1 R2UR UR4, R38 ;  /* 0x00000000260492ca */ /* 0x000fe200000e0000 */
[----:B------:R-:W0:Y:S01]  /*1350*/  @!P4 LDC R14, c[0x0][0x39c] ;  /* 0x0000e700ff0ecb82 */ /* 0x000e220000000800 */
[----:B------:R-:W-:Y:S01]  /*1360*/  @!P1 R2UR UR5, R39 ;  /* 0x00000000270592ca */ /* 0x000fe200000e0000 */
[----:B-1----:R-:W-:-:S02]  /*1370*/  @!P3 FMUL R6, R9, R6 ;  /* 0x000000060906b220 */ /* 0x002fc40000400000 */
[----:B------:R-:W4:Y:S01]  /*1380*/  @!P1 LDG.E.U8 R11, desc[UR6][R2.64+0x220] ;  /* 0x00022006020b9981 */ /* 0x000f22000c1e1100 */
[----:B------:R-:W-:-:S05]  /*1390*/  IADD3 R8, PT, PT, R44, 0x240, RZ ;  /* 0x000002402c087810 */ /* 0x000fca0007ffe0ff */
[----:B------:R-:W1:Y:S01]  /*13a0*/  @!P2 LDC R6, c[0x0][0x398] ;  /* 0x0000e600ff06ab82 */ /* 0x000e620000000800 */
[----:B------:R-:W-:-:S03]  /*13b0*/  ISETP.GE.U32.AND P2, PT, R8, UR44, PT ;  /* 0x0000002c08007c0c */ /* 0x000fc6000bf46070 */
[----:B------:R-:W5:Y:S01]  /*13c0*/  @!P1 LDG.E R8, desc[UR4][R4.64+0x880] ;  /* 0x0008800404089981 */ /* 0x000f62000c1e1900 */
[----:B------:R-:W-:-:S13]  /*13d0*/  ISETP.GE.AND.EX P2, PT, RZ, UR45, PT, P2 ;  /* 0x0000002dff007c0c */ /* 0x000fda000bf46320 */
[C---:B------:R-:W-:Y:S02]  /*13e0*/  @!P2 R2UR UR4, R38.reuse ;  /* 0x000000002604a2ca */ /* 0x040fe400000e0000 */
[C---:B------:R-:W-:Y:S02]  /*13f0*/  @!P2 R2UR UR5, R39.reuse ;  /* 0x000000002705a2ca */ /* 0x040fe400000e0000 */
[----:B------:R-:W-:Y:S02]  /*1400*/  @!P2 R2UR UR6, R38 ;  /* 0x000000002606a2ca */ /* 0x000fe400000e0000 */
[----:B------:R-:W-:Y:S02]  /*1410*/  @!P2 R2UR UR7, R39 ;  /* 0x000000002707a2ca */ /* 0x000fe400000e0000 */
[----:B------:R-:W-:Y:S02]  /*1420*/  MOV R71, 0xff800000 ;  /* 0xff80000000477802 */ /* 0x000fe40000000f00 */
[----:B-1----:R-:W-:-:S02]  /*1430*/  @!P3 FMNMX R13, R13, R6, !PT ;  /* 0x000000060d0db209 */ /* 0x002fc40007800000 */
[----:B------:R-:W-:-:S03]  /*1440*/  @!P3 MOV R71, R6 ;  /* 0x000000060047b202 */ /* 0x000fc60000000f00 */
[----:B------:R-:W5:Y:S01]  /*1450*/  @!P2 LDG.E R9, desc[UR4][R4.64+0x900] ;  /* 0x000900040409a981 */ /* 0x000f62000c1e1900 */
[----:B------:R-:W-:-:S03]  /*1460*/  ISETP.NE.OR P3, PT, R16, RZ, P4 ;  /* 0x000000ff1000720c */ /* 0x000fc60002765670 */
[----:B------:R-:W5:Y:S01]  /*1470*/  @!P2 LDG.E.U8 R12, desc[UR6][R2.64+0x240] ;  /* 0x00024006020ca981 */ /* 0x000f62000c1e1100 */
[----:B0-----:R-:W-:Y:S01]  /*1480*/  @!P4 FMUL R6, R15, R14 ;  /* 0x0000000e0f06c220 */ /* 0x001fe20000400000 */
[----:B------:R-:W-:Y:S01]  /*1490*/  IADD3 R14, PT, PT, R44, 0x260, RZ ;  /* 0x000002602c0e7810 */ /* 0x000fe20007ffe0ff */
[----:B------:R-:W0:Y:S08]  /*14a0*/  @!P5 LDC R16, c[0x0][0x39c] ;  /* 0x0000e700ff10db82 */ /* 0x000e300000000800 */
[----:B------:R-:W1:Y:S01]  /*14b0*/  @!P3 LDC R6, c[0x0][0x398] ;  /* 0x0000e600ff06bb82 */ /* 0x000e620000000800 */
[----:B------:R-:W-:-:S04]  /*14c0*/  ISETP.GE.U32.AND P3, PT, R14, UR44, PT ;  /* 0x0000002c0e007c0c */ /* 0x000fc8000bf66070 */
[----:B------:R-:W-:-:S13]  /*14d0*/  ISETP.GE.AND.EX P3, PT, RZ, UR45, PT, P3 ;  /* 0x0000002dff007c0c */ /* 0x000fda000bf66330 */
[----:B------:R-:W-:Y:S02]  /*14e0*/  @!P3 R2UR UR4, R38 ;  /* 0x000000002604b2ca */ /* 0x000fe400000e0000 */
[----:B------:R-:W-:-:S13]  /*14f0*/  @!P3 R2UR UR5, R39 ;  /* 0x000000002705b2ca */ /* 0x000fda00000e0000 */
[----:B------:R-:W5:Y:S01]  /*1500*/  @!P3 LDG.E R14, desc[UR4][R4.64+0x980] ;  /* 0x00098004040eb981 */ /* 0x000f62000c1e1900 */
[----:B------:R-:W-:Y:S02]  /*1510*/  MOV R69, 0xff800000 ;  /* 0xff80000000457802 */ /* 0x000fe40000000f00 */
[-C--:B-1----:R-:W-:Y:S02]  /*1520*/  @!P4 FMNMX R13, R13, R6.reuse, !PT ;  /* 0x000000060d0dc209 */ /* 0x082fe40007800000 */
[----:B------:R-:W-:Y:S02]  /*1530*/  @!P4 MOV R69, R6 ;  /* 0x000000060045c202 */ /* 0x000fe40000000f00 */
[----:B------:R-:W-:Y:S01]  /*1540*/  ISETP.NE.OR P4, PT, R18, RZ, P5 ;  /* 0x000000ff1200720c */ /* 0x000fe20002f85670 */
[----:B0-----:R-:W-:Y:S01]  /*1550*/  @!P5 FMUL R6, R17, R16 ;  /* 0x000000101106d220 */ /* 0x001fe20000400000 */
[----:B------:R-:W-:Y:S01]  /*1560*/  @!P3 R2UR UR6, R38 ;  /* 0x000000002606b2ca */ /* 0x000fe200000e0000 */
[----:B------:R-:W3:Y:S01]  /*1570*/  @!P6 LDC R17, c[0x0][0x39c] ;  /* 0x0000e700ff11eb82 */ /* 0x000ee20000000800 */
[----:B------:R-:W-:-:S09]  /*1580*/  @!P3 R2UR UR7, R39 ;  /* 0x000000002707b2ca */ /* 0x000fd200000e0000 */
[----:B------:R-:W0:Y:S04]  /*1590*/  @!P4 LDC R6, c[0x0][0x398] ;  /* 0x0000e600ff06cb82 */ /* 0x000e280000000800 */
[----:B------:R-:W5:Y:S01]  /*15a0*/  @!P3 LDG.E.U8 R15, desc[UR6][R2.64+0x260] ;  /* 0x00026006020fb981 */ /* 0x000f62000c1e1100 */
[----:B------:R-:W-:Y:S01]  /*15b0*/  IMAD.MOV.U32 R65, RZ, RZ, -0x800000 ;  /* 0xff800000ff417424 */ /* 0x000fe200078e00ff */
[----:B------:R-:W-:-:S04]  /*15c0*/  ISETP.GE.U32.AND P4, PT, R52, UR44, PT ;  /* 0x0000002c34007c0c */ /* 0x000fc8000bf86070 */
[----:B------:R-:W-:Y:S02]  /*15d0*/  ISETP.GE.AND.EX P4, PT, RZ, UR45, PT, P4 ;  /* 0x0000002dff007c0c */ /* 0x000fe4000bf86340 */
[-C--:B0-----:R-:W-:Y:S02]  /*15e0*/  @!P5 FMNMX R13, R13, R6.reuse, !PT ;  /* 0x000000060d0dd209 */ /* 0x081fe40007800000 */
[----:B------:R-:W-:-:S09]  /*15f0*/  @!P5 MOV R65, R6 ;  /* 0x000000060041d202 */ /* 0x000fd20000000f00 */
[C---:B------:R-:W-:Y:S01]  /*1600*/  @!P4 R2UR UR6, R38.reuse ;  /* 0x000000002606c2ca */ /* 0x040fe200000e0000 */
[----:B------:R-:W0:Y:S01]  /*1610*/  @!P2 LDC R6, c[0x0][0x39c] ;  /* 0x0000e700ff06ab82 */ /* 0x000e220000000800 */
[C---:B------:R-:W-:Y:S02]  /*1620*/  @!P4 R2UR UR7, R39.reuse ;  /* 0x000000002707c2ca */ /* 0x040fe400000e0000 */
[----:B------:R-:W-:Y:S02]  /*1630*/  @!P4 R2UR UR4, R38 ;  /* 0x000000002604c2ca */ /* 0x000fe400000e0000 */
[----:B------:R-:W-:Y:S02]  /*1640*/  @!P4 R2UR UR5, R39 ;  /* 0x000000002705c2ca */ /* 0x000fe400000e0000 */
[----:B------:R-:W-:-:S07]  /*1650*/  MOV R27, 0xff800000 ;  /* 0xff800000001b7802 */ /* 0x000fce0000000f00 */
[----:B------:R-:W5:Y:S04]  /*1660*/  @!P4 LDG.E.U8 R18, desc[UR6][R2.64+0x280] ;  /* 0x000280060212c981 */ /* 0x000f68000c1e1100 */
[----:B------:R-:W5:Y:S01]  /*1670*/  @!P4 LDG.E R16, desc[UR4][R4.64+0xa00] ;  /* 0x000a00040410c981 */ /* 0x000f62000c1e1900 */
[----:B------:R-:W-:Y:S02]  /*1680*/  MOV R29, 0xff800000 ;  /* 0xff800000001d7802 */ /* 0x000fe40000000f00 */
[----:B--2---:R-:W-:Y:S01]  /*1690*/  ISETP.NE.OR P5, PT, R19, RZ, P6 ;  /* 0x000000ff1300720c */ /* 0x004fe200037a5670 */
[----:B---3--:R-:W-:Y:S02]  /*16a0*/  @!P6 FMUL R10, R10, R17 ;  /* 0x000000110a0ae220 */ /* 0x008fe40000400000 */
[----:B------:R-:W5:Y:S10]  /*16b0*/  @!P1 LDC R17, c[0x0][0x39c] ;  /* 0x0000e700ff119b82 */ /* 0x000f740000000800 */
[----:B------:R-:W1:Y:S01]  /*16c0*/  @!P5 LDC R10, c[0x0][0x398] ;  /* 0x0000e600ff0adb82 */ /* 0x000e620000000800 */
[----:B----4-:R-:W-:-:S02]  /*16d0*/  ISETP.NE.OR P5, PT, R11, RZ, P1 ;  /* 0x000000ff0b00720c */ /* 0x010fc40000fa5670 */
[----:B-1----:R-:W-:-:S05]  /*16e0*/  @!P6 FMNMX R13, R13, R10, !PT ;  /* 0x0000000a0d0de209 */ /* 0x002fca0007800000 */
[----:B------:R-:W1:Y:S01]  /*16f0*/  @!P3 LDC R11, c[0x0][0x39c] ;  /* 0x0000e700ff0bbb82 */ /* 0x000e620000000800 */
[----:B------:R-:W-:Y:S02]  /*1700*/  @!P6 MOV R27, R10 ;  /* 0x0000000a001be202 */ /* 0x000fe40000000f00 */
[----:B------:R-:W-:-:S04]  /*1710*/  ISETP.GE.U32.AND P6, PT, R53, UR44, PT ;  /* 0x0000002c35007c0c */ /* 0x000fc8000bfc6070 */
[----:B------:R-:W-:Y:S01]  /*1720*/  ISETP.GE.AND.EX P6, PT, RZ, UR45, PT, P6 ;  /* 0x0000002dff007c0c */ /* 0x000fe2000bfc6360 */
[----:B-----5:R-:W-:Y:S01]  /*1730*/  @!P1 FMUL R8, R8, R17 ;  /* 0x0000001108089220 */ /* 0x020fe20000400000 */
[----:B------:R-:W-:Y:S01]  /*1740*/  MOV R31, 0xff800000 ;  /* 0xff800000001f7802 */ /* 0x000fe20000000f00 */
[----:B------:R-:W2:Y:S08]  /*1750*/  @!P4 LDC R17, c[0x0][0x39c] ;  /* 0x0000e700ff11cb82 */ /* 0x000eb00000000800 */
[----:B------:R-:W3:Y:S02]  /*1760*/  @!P5 LDC R8, c[0x0][0x398] ;  /* 0x0000e600ff08db82 */ /* 0x000ee40000000800 */
[----:B------:R-:W-:-:S02]  /*1770*/  @!P6 R2UR UR6, R38 ;  /* 0x000000002606e2ca */ /* 0x000fc400000e0000 */
[C---:B------:R-:W-:Y:S02]  /*1780*/  @!P6 R2UR UR7, R39.reuse ;  /* 0x000000002707e2ca */ /* 0x040fe400000e0000 */
[----:B------:R-:W-:Y:S02]  /*1790*/  @!P6 R2UR UR4, R38 ;  /* 0x000000002604e2ca */ /* 0x000fe400000e0000 */
[----:B------:R-:W-:Y:S01]  /*17a0*/  @!P6 R2UR UR5, R39 ;  /* 0x000000002705e2ca */ /* 0x000fe200000e0000 */
[----:B------:R-:W-:Y:S01]  /*17b0*/  IMAD.MOV.U32 R33, RZ, RZ, -0x800000 ;  /* 0xff800000ff217424 */ /* 0x000fe200078e00ff */
[----:B------:R-:W-:Y:S01]  /*17c0*/  ISETP.GE.U32.AND P5, PT, R54, UR44, PT ;  /* 0x0000002c36007c0c */ /* 0x000fe2000bfa6070 */
[----:B------:R-:W4:Y:S03]  /*17d0*/  @!P6 LDC R19, c[0x0][0x39c] ;  /* 0x0000e700ff13eb82 */ /* 0x000f260000000800 */
[----:B------:R-:W-:-:S03]  /*17e0*/  ISETP.GE.AND.EX P5, PT, RZ, UR45, PT, P5 ;  /* 0x0000002dff007c0c */ /* 0x000fc6000bfa6350 */
[----:B------:R-:W5:Y:S01]  /*17f0*/  @!P6 LDG.E.U8 R20, desc[UR6][R2.64+0x2a0] ;  /* 0x0002a0060214e981 */ /* 0x000f62000c1e1100 */
[-C--:B---3--:R-:W-:Y:S02]  /*1800*/  @!P1 FMNMX R13, R13, R8.reuse, !PT ;  /* 0x000000080d0d9209 */ /* 0x088fe40007800000 */
[----:B------:R-:W-:Y:S02]  /*1810*/  @!P1 MOV R29, R8 ;  /* 0x00000008001d9202 */ /* 0x000fe40000000f00 */
[----:B------:R-:W4:Y:S05]  /*1820*/  @!P6 LDG.E R8, desc[UR4][R4.64+0xa80] ;  /* 0x000a80040408e981 */ /* 0x000f2a000c1e1900 */
[----:B------:R-:W-:-:S02]  /*1830*/  @!P5 R2UR UR6, R38 ;  /* 0x000000002606d2ca */ /* 0x000fc400000e0000 */
[C---:B------:R-:W-:Y:S02]  /*1840*/  @!P5 R2UR UR7, R39.reuse ;  /* 0x000000002707d2ca */ /* 0x040fe400000e0000 */
[----:B------:R-:W-:Y:S02]  /*1850*/  @!P5 R2UR UR4, R38 ;  /* 0x000000002604d2ca */ /* 0x000fe400000e0000 */
[----:B------:R-:W-:Y:S01]  /*1860*/  @!P5 R2UR UR5, R39 ;  /* 0x000000002705d2ca */ /* 0x000fe200000e0000 */
[----:B0-----:R-:W-:-:S08]  /*1870*/  @!P2 FMUL R6, R9, R6 ;  /* 0x000000060906a220 */ /* 0x001fd00000400000 */
[----:B------:R-:W3:Y:S01]  /*1880*/  @!P5 LDG.E.U8 R10, desc[UR6][R2.64+0x2c0] ;  /* 0x0002c006020ad981 */ /* 0x000ee2000c1e1100 */
[----:B------:R-:W-:-:S03]  /*1890*/  ISETP.NE.OR P1, PT, R12, RZ, P2 ;  /* 0x000000ff0c00720c */ /* 0x000fc60001725670 */
[----:B------:R-:W3:Y:S10]  /*18a0*/  @!P5 LDG.E R9, desc[UR4][R4.64+0xb00] ;  /* 0x000b00040409d981 */ /* 0x000ef4000c1e1900 */
[----:B------:R-:W0:Y:S01]  /*18b0*/  @!P1 LDC R6, c[0x0][0x398] ;  /* 0x0000e600ff069b82 */ /* 0x000e220000000800 */
[----:B------:R-:W-:-:S04]  /*18c0*/  ISETP.GE.U32.AND P1, PT, R55, UR44, PT ;  /* 0x0000002c37007c0c */ /* 0x000fc8000bf26070 */
[----:B------:R-:W-:-:S13]  /*18d0*/  ISETP.GE.AND.EX P1, PT, RZ, UR45, PT, P1 ;  /* 0x0000002dff007c0c */ /* 0x000fda000bf26310 */
[----:B------:R-:W-:Y:S02]  /*18e0*/  @!P1 R2UR UR4, R38 ;  /* 0x00000000260492ca */ /* 0x000fe400000e0000 */
[----:B------:R-:W-:Y:S01]  /*18f0*/  @!P1 R2UR UR5, R39 ;  /* 0x00000000270592ca */ /* 0x000fe200000e0000 */
[----:B-1----:R-:W-:-:S12]  /*1900*/  @!P3 FMUL R14, R14, R11 ;  /* 0x0000000b0e0eb220 */ /* 0x002fd80000400000 */
[----:B------:R-:W3:Y:S01]  /*1910*/  @!P1 LDG.E R11, desc[UR4][R4.64+0xb80] ;  /* 0x000b8004040b9981 */ /* 0x000ee2000c1e1900 */
[-C--:B0-----:R-:W-:Y:S02]  /*1920*/  @!P2 FMNMX R13, R13, R6.reuse, !PT ;  /* 0x000000060d0da209 */ /* 0x081fe40007800000 */
[----:B------:R-:W-:Y:S02]  /*1930*/  @!P2 MOV R31, R6 ;  /* 0x00000006001fa202 */ /* 0x000fe40000000f00 */
[----:B------:R-:W-:Y:S01]  /*1940*/  ISETP.NE.OR P2, PT, R15, RZ, P3 ;  /* 0x000000ff0f00720c */ /* 0x000fe20001f45670 */
[----:B------:R-:W0:-:S12]  /*1950*/  @!P5 LDC R6, c[0x0][0x39c] ;  /* 0x0000e700ff06db82 */ /* 0x000e180000000800 */
[----:B------:R-:W1:Y:S02]  /*1960*/  @!P2 LDC R14, c[0x0][0x398] ;  /* 0x0000e600ff0eab82 */ /* 0x000e640000000800 */
[-C--:B-1----:R-:W-:Y:S02]  /*1970*/  @!P3 FMNMX R13, R13, R14.reuse, !PT ;  /* 0x0000000e0d0db209 */ /* 0x082fe40007800000 */
[----:B------:R-:W-:Y:S02]  /*1980*/  @!P3 MOV R33, R14 ;  /* 0x0000000e0021b202 */ /* 0x000fe40000000f00 */
[----:B------:R-:W-:Y:S01]  /*1990*/  ISETP.NE.OR P3, PT, R18, RZ, P4 ;  /* 0x000000ff1200720c */ /* 0x000fe20002765670 */
[----:B--2---:R-:W-:-:S12]  /*19a0*/  @!P4 FMUL R16, R16, R17 ;  /* 0x000000111010c220 */ /* 0x004fd80000400000 */
[----:B------:R-:W1:Y:S01]  /*19b0*/  @!P3 LDC R16, c[0x0][0x398] ;  /* 0x0000e600ff10bb82 */ /* 0x000e620000000800 */
[----:B------:R-:W-:Y:S02]  /*19c0*/  ISETP.GE.U32.AND P2, PT, R56, UR44, PT ;  /* 0x0000002c38007c0c */ /* 0x000fe4000bf46070 */
[----:B------:R-:W-:Y:S02]  /*19d0*/  @!P1 R2UR UR6, R38 ;  /* 0x00000000260692ca */ /* 0x000fe400000e0000 */
[----:B------:R-:W-:Y:S02]  /*19e0*/  @!P1 R2UR UR7, R39 ;  /* 0x00000000270792ca */ /* 0x000fe400000e0000 */
[----:B------:R-:W-:Y:S02]  /*19f0*/  ISETP.GE.AND.EX P2, PT, RZ, UR45, PT, P2 ;  /* 0x0000002dff007c0c */ /* 0x000fe4000bf46320 */
[----:B------:R-:W-:-:S09]  /*1a00*/  MOV R35, 0xff800000 ;  /* 0xff80000000237802 */ /* 0x000fd20000000f00 */
[----:B------:R-:W2:Y:S01]  /*1a10*/  @!P1 LDG.E.U8 R12, desc[UR6][R2.64+0x2e0] ;  /* 0x0002e006020c9981 */ /* 0x000ea2000c1e1100 */
[-C--:B-1----:R-:W-:Y:S02]  /*1a20*/  @!P4 FMNMX R13, R13, R16.reuse, !PT ;  /* 0x000000100d0dc209 */ /* 0x082fe40007800000 */
[----:B------:R-:W-:Y:S02]  /*1a30*/  @!P4 MOV R35, R16 ;  /* 0x000000100023c202 */ /* 0x000fe40000000f00 */
[C---:B------:R-:W-:Y:S02]  /*1a40*/  @!P2 R2UR UR6, R38.reuse ;  /* 0x000000002606a2ca */ /* 0x040fe400000e0000 */
[C---:B------:R-:W-:Y:S02]  /*1a50*/  @!P2 R2UR UR7, R39.reuse ;  /* 0x000000002707a2ca */ /* 0x040fe400000e0000 */
[----:B------:R-:W-:Y:S02]  /*1a60*/  @!P2 R2UR UR4, R38 ;  /* 0x000000002604a2ca */ /* 0x000fe400000e0000 */
[----:B------:R-:W-:-:S09]  /*1a70*/  @!P2 R2UR UR5, R39 ;  /* 0x000000002705a2ca */ /* 0x000fd200000e0000 */
[----:B------:R-:W2:Y:S04]  /*1a80*/  @!P2 LDG.E.U8 R15, desc[UR6][R2.64+0x300] ;  /* 0x00030006020fa981 */ /* 0x000ea8000c1e1100 */
[----:B------:R-:W2:Y:S01]  /*1a90*/  @!P2 LDG.E R14, desc[UR4][R4.64+0xc00] ;  /* 0x000c0004040ea981 */ /* 0x000ea2000c1e1900 */
[----:B------:R-:W-:Y:S02]  /*1aa0*/  ISETP.GE.U32.AND P3, PT, R57, UR44, PT ;  /* 0x0000002c39007c0c */ /* 0x000fe4000bf66070 */
[----:B------:R-:W-:Y:S02]  /*1ab0*/  MOV R37, 0xff800000 ;  /* 0xff80000000257802 */ /* 0x000fe40000000f00 */
[----:B------:R-:W-:Y:S02]  /*1ac0*/  ISETP.GE.AND.EX P3, PT, RZ, UR45, PT, P3 ;  /* 0x0000002dff007c0c */ /* 0x000fe4000bf66330 */
[----:B------:R-:W-:-:S11]  /*1ad0*/  MOV R41, 0xff800000 ;  /* 0xff80000000297802 */ /* 0x000fd60000000f00 */
[----:B------:R-:W-:Y:S02]  /*1ae0*/  @!P3 R2UR UR4, R38 ;  /* 0x000000002604b2ca */ /* 0x000fe400000e0000 */
[----:B------:R-:W-:-:S13]  /*1af0*/  @!P3 R2UR UR5, R39 ;  /* 0x000000002705b2ca */ /* 0x000fda00000e0000 */
[----:B------:R-:W2:Y:S04]  /*1b00*/  @!P3 LDG.E R17, desc[UR4][R4.64+0xc80] ;  /* 0x000c80040411b981 */ /* 0x000ea8000c1e1900 */
[----:B------:R-:W2:Y:S01]  /*1b10*/  @!P3 LDG.E.U8 R16, desc[UR4][R2.64+0x320] ;  /* 0x000320040210b981 */ /* 0x000ea2000c1e1100 */
[----:B-----5:R-:W-:Y:S01]  /*1b20*/  ISETP.NE.OR P4, PT, R20, RZ, P6 ;  /* 0x000000ff1400720c */ /* 0x020fe20003785670 */
[----:B----4-:R-:W-:-:S12]  /*1b30*/  @!P6 FMUL R8, R8, R19 ;  /* 0x000000130808e220 */ /* 0x010fd80000400000 */
[----:B------:R-:W1:Y:S01]  /*1b40*/  @!P4 LDC R8, c[0x0][0x398] ;  /* 0x0000e600ff08cb82 */ /* 0x000e620000000800 */
[----:B---3--:R-:W-:Y:S01]  /*1b50*/  ISETP.NE.OR P4, PT, R10, RZ, P5 ;  /* 0x000000ff0a00720c */ /* 0x008fe20002f85670 */
[----:B0-----:R-:W-:-:S12]  /*1b60*/  @!P5 FMUL R6, R9, R6 ;  /* 0x000000060906d220 */ /* 0x001fd80000400000 */
[----:B------:R-:W0:Y:S01]  /*1b70*/  @!P4 LDC R6, c[0x0][0x398] ;  /* 0x0000e600ff06cb82 */ /* 0x000e220000000800 */
[-C--:B-1----:R-:W-:Y:S02]  /*1b80*/  @!P6 FMNMX R13, R13, R8.reuse, !PT ;  /* 0x000000080d0de209 */ /* 0x082fe40007800000 */
[----:B------:R-:W-:Y:S02]  /*1b90*/  @!P6 MOV R37, R8 ;  /* 0x000000080025e202 */ /* 0x000fe40000000f00 */
[----:B------:R-:W-:-:S03]  /*1ba0*/  ISETP.GE.U32.AND P6, PT, R58, UR44, PT ;  /* 0x0000002c3a007c0c */ /* 0x000fc6000bfc6070 */
[----:B------:R-:W1:Y:S01]  /*1bb0*/  @!P1 LDC R8, c[0x0][0x39c] ;  /* 0x0000e700ff089b82 */ /* 0x000e620000000800 */
[----:B------:R-:W-:-:S13]  /*1bc0*/  ISETP.GE.AND.EX P4, PT, RZ, UR45, PT, P6 ;  /* 0x0000002dff007c0c */ /* 0x000fda000bf86360 */
[C---:B------:R-:W-:Y:S02]  /*1bd0*/  @!P4 R2UR UR6, R38.reuse ;  /* 0x000000002606c2ca */ /* 0x040fe400000e0000 */
[----:B------:R-:W-:Y:S02]  /*1be0*/  @!P4 R2UR UR7, R39 ;  /* 0x000000002707c2ca */ /* 0x000fe400000e0000 */
[-C--:B0-----:R-:W-:Y:S02]  /*1bf0*/  @!P5 MOV R41, R6.reuse ;  /* 0x000000060029d202 */ /* 0x081fe40000000f00 */
[----:B------:R-:W-:Y:S02]  /*1c00*/  @!P5 FMNMX R13, R13, R6, !PT ;  /* 0x000000060d0dd209 */ /* 0x000fe40007800000 */
[----:B------:R-:W-:Y:S02]  /*1c10*/  ISETP.GE.U32.AND P5, PT, R59, UR44, PT ;  /* 0x0000002c3b007c0c */ /* 0x000fe4000bfa6070 */
[----:B------:R-:W-:-:S02]  /*1c20*/  @!P4 R2UR UR4, R38 ;  /* 0x000000002604c2ca */ /* 0x000fc400000e0000 */
[----:B------:R-:W-:Y:S02]  /*1c30*/  @!P4 R2UR UR5, R39 ;  /* 0x000000002705c2ca */ /* 0x000fe400000e0000 */
[----:B------:R-:W-:Y:S01]  /*1c40*/  ISETP.GE.AND.EX P5, PT, RZ, UR45, PT, P5 ;  /* 0x0000002dff007c0c */ /* 0x000fe2000bfa6350 */
[----:B------:R-:W3:Y:S01]  /*1c50*/  @!P4 LDG.E.U8 R9, desc[UR6][R2.64+0x340] ;  /* 0x000340060209c981 */ /* 0x000ee2000c1e1100 */
[----:B-1----:R-:W-:Y:S02]  /*1c60*/  @!P1 FMUL R6, R11, R8 ;  /* 0x000000080b069220 */ /* 0x002fe40000400000 */
[----:B------:R-:W0:Y:S07]  /*1c70*/  @!P2 LDC R11, c[0x0][0x39c] ;  /* 0x0000e700ff0bab82 */ /* 0x000e2e0000000800 */
[----:B------:R-:W4:Y:S02]  /*1c80*/  @!P4 LDG.E R8, desc[UR4][R4.64+0xd00] ;  /* 0x000d00040408c981 */ /* 0x000f24000c1e1900 */
[----:B------:R-:W-:-:S02]  /*1c90*/  @!P5 R2UR UR4, R38 ;  /* 0x000000002604d2ca */ /* 0x000fc400000e0000 */
[----:B------:R-:W-:-:S13]  /*1ca0*/  @!P5 R2UR UR5, R39 ;  /* 0x000000002705d2ca */ /* 0x000fda00000e0000 */
[----:B------:R-:W5:Y:S01]  /*1cb0*/  @!P5 LDG.E R10, desc[UR4][R4.64+0xd80] ;  /* 0x000d8004040ad981 */ /* 0x000f62000c1e1900 */
[----:B--2---:R-:W-:Y:S02]  /*1cc0*/  ISETP.NE.OR P6, PT, R12, RZ, P1 ;  /* 0x000000ff0c00720c */ /* 0x004fe40000fc5670 */
[----:B------:R-:W-:Y:S01]  /*1cd0*/  MOV R21, 0xff800000 ;  /* 0xff80000000157802 */ /* 0x000fe20000000f00 */
[----:B------:R-:W2:Y:S10]  /*1ce0*/  @!P5 LDG.E.U8 R12, desc[UR4][R2.64+0x360] ;  /* 0x00036004020cd981 */ /* 0x000eb4000c1e1100 */
[----:B------:R-:W1:Y:S01]  /*1cf0*/  @!P6 LDC R6, c[0x0][0x398] ;  /* 0x0000e600ff06eb82 */ /* 0x000e620000000800 */
[----:B------:R-:W-:Y:S01]  /*1d00*/  ISETP.NE.OR P6, PT, R15, RZ, P2 ;  /* 0x000000ff0f00720c */ /* 0x000fe200017c5670 */
[----:B0-----:R-:W-:-:S06]  /*1d10*/  @!P2 FMUL R14, R14, R11 ;  /* 0x0000000b0e0ea220 */ /* 0x001fcc0000400000 */
[----:B------:R-:W4:Y:S08]  /*1d20*/  @!P4 LDC R11, c[0x0][0x39c] ;  /* 0x0000e700ff0bcb82 */ /* 0x000f300000000800 */
[----:B------:R-:W0:Y:S01]  /*1d30*/  @!P6 LDC R14, c[0x0][0x398] ;  /* 0x0000e600ff0eeb82 */ /* 0x000e220000000800 */
[----:B-1----:R-:W-:Y:S02]  /*1d40*/  @!P1 FMNMX R13, R13, R6, !PT ;  /* 0x000000060d0d9209 */ /* 0x002fe40007800000 */
[----:B0-----:R-:W-:-:S02]  /*1d50*/  @!P2 MOV R21, R14 ;  /* 0x0000000e0015a202 */ /* 0x001fc40000000f00 */
[----:B------:R-:W-:Y:S02]  /*1d60*/  @!P2 FMNMX R13, R13, R14, !PT ;  /* 0x0000000e0d0da209 */ /* 0x000fe40007800000 */
[----:B------:R-:W-:-:S04]  /*1d70*/  ISETP.GE.U32.AND P2, PT, R60, UR44, PT ;  /* 0x0000002c3c007c0c */ /* 0x000fc8000bf46070 */
[----:B------:R-:W-:-:S13]  /*1d80*/  ISETP.GE.AND.EX P2, PT, RZ, UR45, PT, P2 ;  /* 0x0000002dff007c0c */ /* 0x000fda000bf46320 */
[----:B------:R-:W-:Y:S02]  /*1d90*/  @!P2 R2UR UR4, R38 ;  /* 0x000000002604a2ca */ /* 0x000fe400000e0000 */
[----:B------:R-:W-:Y:S02]  /*1da0*/  @!P2 R2UR UR5, R39 ;  /* 0x000000002705a2ca */ /* 0x000fe400000e0000 */
[----:B---3--:R-:W-:Y:S02]  /*1db0*/  ISETP.NE.OR P6, PT, R9, RZ, P4 ;  /* 0x000000ff0900720c */ /* 0x008fe400027c5670 */
[----:B------:R-:W5:Y:S01]  /*1dc0*/  @!P5 LDC R9, c[0x0][0x39c] ;  /* 0x0000e700ff09db82 */ /* 0x000f620000000800 */
[----:B----4-:R-:W-:-:S08]  /*1dd0*/  @!P4 FMUL R8, R8, R11 ;  /* 0x0000000b0808c220 */ /* 0x010fd00000400000 */
[----:B------:R-:W3:Y:S01]  /*1de0*/  @!P2 LDG.E.U8 R11, desc[UR4][R2.64+0x380] ;  /* 0x00038004020ba981 */ /* 0x000ee2000c1e1100 */
[----:B------:R-:W-:Y:S02]  /*1df0*/  IMAD.MOV.U32 R25, RZ, RZ, -0x800000 ;  /* 0xff800000ff197424 */ /* 0x000fe400078e00ff */
[----:B-----5:R-:W-:Y:S01]  /*1e00*/  @!P5 FMUL R10, R10, R9 ;  /* 0x000000090a0ad220 */ /* 0x020fe20000400000 */
[----:B------:R-:W0:Y:S01]  /*1e10*/  @!P6 LDC R8, c[0x0][0x398] ;  /* 0x0000e600ff08eb82 */ /* 0x000e220000000800 */
[----:B------:R-:W4:Y:S01]  /*1e20*/  @!P2 LDG.E R9, desc[UR4][R4.64+0xe00] ;  /* 0x000e00040409a981 */ /* 0x000f22000c1e1900 */
[----:B------:R-:W-:-:S06]  /*1e30*/  @!P1 MOV R25, R6 ;  /* 0x0000000600199202 */ /* 0x000fcc0000000f00 */
[----:B------:R-:W1:Y:S01]  /*1e40*/  @!P3 LDC R6, c[0x0][0x39c] ;  /* 0x0000e700ff06bb82 */ /* 0x000e620000000800 */
[----:B------:R-:W-:Y:S01]  /*1e50*/  ISETP.NE.OR P1, PT, R16, RZ, P3 ;  /* 0x000000ff1000720c */ /* 0x000fe20001f25670 */
[----:B-1----:R-:W-:-:S12]  /*1e60*/  @!P3 FMUL R6, R17, R6 ;  /* 0x000000061106b220 */ /* 0x002fd80000400000 */
[----:B------:R-:W1:Y:S01]  /*1e70*/  @!P1 LDC R6, c[0x0][0x398] ;  /* 0x0000e600ff069b82 */ /* 0x000e620000000800 */
[----:B--2---:R-:W-:-:S07]  /*1e80*/  ISETP.NE.OR P6, PT, R12, RZ, P5 ;  /* 0x000000ff0c00720c */ /* 0x004fce0002fc5670 */
[----:B------:R-:W4:Y:S08]  /*1e90*/  @!P2 LDC R12, c[0x0][0x39c] ;  /* 0x0000e700ff0cab82 */ /* 0x000f300000000800 */
[----:B------:R-:W2:Y:S01]  /*1ea0*/  @!P6 LDC R10, c[0x0][0x398] ;  /* 0x0000e600ff0aeb82 */ /* 0x000ea20000000800 */
[----:B------:R-:W-:Y:S02]  /*1eb0*/  ISETP.GE.U32.AND P1, PT, R61, UR44, PT ;  /* 0x0000002c3d007c0c */ /* 0x000fe4000bf26070 */
[----:B-1----:R-:W-:-:S02]  /*1ec0*/  @!P3 FMNMX R13, R13, R6, !PT ;  /* 0x000000060d0db209 */ /* 0x002fc40007800000 */
[----:B------:R-:W-:Y:S02]  /*1ed0*/  ISETP.GE.AND.EX P1, PT, RZ, UR45, PT, P1 ;  /* 0x0000002dff007c0c */ /* 0x000fe4000bf26310 */
[----:B0-----:R-:W-:-:S11]  /*1ee0*/  @!P4 FMNMX R13, R13, R8, !PT ;  /* 0x000000080d0dc209 */ /* 0x001fd60007800000 */
[----:B------:R-:W-:Y:S02]  /*1ef0*/  @!P1 R2UR UR4, R38 ;  /* 0x00000000260492ca */ /* 0x000fe400000e0000 */
[----:B------:R-:W-:Y:S02]  /*1f00*/  @!P1 R2UR UR5, R39 ;  /* 0x00000000270592ca */ /* 0x000fe400000e0000 */
[----:B--2---:R-:W-:-:S11]  /*1f10*/  @!P5 FMNMX R13, R13, R10, !PT ;  /* 0x0000000a0d0dd209 */ /* 0x004fd60007800000 */
[----:B------:R-:W2:Y:S01]  /*1f20*/  @!P1 LDG.E R14, desc[UR4][R4.64+0xe80] ;  /* 0x000e8004040e9981 */ /* 0x000ea2000c1e1900 */
[----:B------:R-:W-:Y:S02]  /*1f30*/  MOV R19, 0xff800000 ;  /* 0xff80000000137802 */ /* 0x000fe40000000f00 */
[----:B------:R-:W-:Y:S02]  /*1f40*/  @!P4 MOV R19, R8 ;  /* 0x000000080013c202 */ /* 0x000fe40000000f00 */
[----:B------:R-:W5:Y:S01]  /*1f50*/  @!P1 LDG.E.U8 R8, desc[UR4][R2.64+0x3a0] ;  /* 0x0003a00402089981 */ /* 0x000f62000c1e1100 */
[----:B------:R-:W-:Y:S02]  /*1f60*/  MOV R23, 0xff800000 ;  /* 0xff80000000177802 */ /* 0x000fe40000000f00 */
[----:B------:R-:W-:Y:S02]  /*1f70*/  @!P3 MOV R23, R6 ;  /* 0x000000060017b202 */ /* 0x000fe40000000f00 */
[----:B---3--:R-:W-:-:S02]  /*1f80*/  ISETP.NE.OR P6, PT, R11, RZ, P2 ;  /* 0x000000ff0b00720c */ /* 0x008fc400017c5670 */
[----:B------:R-:W2:Y:S01]  /*1f90*/  @!P1 LDC R11, c[0x0][0x39c] ;  /* 0x0000e700ff0b9b82 */ /* 0x000ea20000000800 */
[----:B----4-:R-:W-:-:S10]  /*1fa0*/  @!P2 FMUL R12, R9, R12 ;  /* 0x0000000c090ca220 */ /* 0x010fd40000400000 */
[----:B------:R-:W0:Y:S01]  /*1fb0*/  @!P6 LDC R12, c[0x0][0x398] ;  /* 0x0000e600ff0ceb82 */ /* 0x000e220000000800 */
[----:B------:R-:W-:Y:S02]  /*1fc0*/  MOV R9, 0xff800000 ;  /* 0xff80000000097802 */ /* 0x000fe40000000f00 */
[-C--:B0-----:R-:W-:Y:S02]  /*1fd0*/  @!P2 MOV R9, R12.reuse ;  /* 0x0000000c0009a202 */ /* 0x081fe40000000f00 */
[----:B------:R-:W-:Y:S02]  /*1fe0*/  @!P2 FMNMX R13, R13, R12, !PT ;  /* 0x0000000c0d0da209 */ /* 0x000fe40007800000 */
[----:B------:R-:W-:-:S04]  /*1ff0*/  ISETP.GE.U32.AND P2, PT, R62, UR44, PT ;  /* 0x0000002c3e007c0c */ /* 0x000fc8000bf46070 */
[----:B------:R-:W-:-:S13]  /*2000*/  ISETP.GE.AND.EX P2, PT, RZ, UR45, PT, P2 ;  /* 0x0000002dff007c0c */ /* 0x000fda000bf46320 */
[C---:B------:R-:W-:Y:S02]  /*2010*/  @!P2 R2UR UR6, R38.reuse ;  /* 0x000000002606a2ca */ /* 0x040fe400000e0000 */
[C---:B------:R-:W-:Y:S02]  /*2020*/  @!P2 R2UR UR7, R39.reuse ;  /* 0x000000002707a2ca */ /* 0x040fe400000e0000 */
[----:B------:R-:W-:Y:S02]  /*2030*/  @!P2 R2UR UR4, R38 ;  /* 0x000000002604a2ca */ /* 0x000fe400000e0000 */
[----:B------:R-:W-:-:S09]  /*2040*/  @!P2 R2UR UR5, R39 ;  /* 0x000000002705a2ca */ /* 0x000fd200000e0000 */
[----:B------:R-:W3:Y:S04]  /*2050*/  @!P2 LDG.E.U8 R6, desc[UR6][R2.64+0x3c0] ;  /* 0x0003c0060206a981 */ /* 0x000ee8000c1e1100 */
[----:B------:R-:W4:Y:S01]  /*2060*/  @!P2 LDG.E R4, desc[UR4][R4.64+0xf00] ;  /* 0x000f00040404a981 */ /* 0x000f22000c1e1900 */
[----:B--2---:R-:W-:Y:S02]  /*2070*/  @!P1 FMUL R14, R14, R11 ;  /* 0x0000000b0e0e9220 */ /* 0x004fe40000400000 */
[----:B------:R-:W4:Y:S01]  /*2080*/  @!P2 LDC R11, c[0x0][0x39c] ;  /* 0x0000e700ff0bab82 */ /* 0x000f220000000800 */
[----:B-----5:R-:W-:-:S13]  /*2090*/  ISETP.NE.OR P3, PT, R8, RZ, P1 ;  /* 0x000000ff0800720c */ /* 0x020fda0000f65670 */
[----:B------:R-:W0:Y:S01]  /*20a0*/  @!P3 LDC R14, c[0x0][0x398] ;  /* 0x0000e600ff0ebb82 */ /* 0x000e220000000800 */
[----:B------:R-:W-:Y:S01]  /*20b0*/  UMOV UR4, 0xffffffff ;  /* 0xffffffff00047882 */ /* 0x000fe20000000000 */
[----:B------:R-:W-:Y:S01]  /*20c0*/  IMAD.MOV.U32 R17, RZ, RZ, -0x800000 ;  /* 0xff800000ff117424 */ /* 0x000fe200078e00ff */
[----:B------:R-:W-:Y:S02]  /*20d0*/  MOV R8, 0xff800000 ;  /* 0xff80000000087802 */ /* 0x000fe40000000f00 */
[----:B------:R-:W-:Y:S02]  /*20e0*/  MOV R67, 0xff800000 ;  /* 0xff80000000437802 */ /* 0x000fe40000000f00 */
[----:B------:R-:W-:Y:S02]  /*20f0*/  MOV R63, 0xff800000 ;  /* 0xff800000003f7802 */ /* 0x000fe40000000f00 */
[----:B------:R-:W-:Y:S02]  /*2100*/  @!P5 MOV R17, R10 ;  /* 0x0000000a0011d202 */ /* 0x000fe40000000f00 */
[----:B------:R-:W-:-:S02]  /*2110*/  @!P0 MOV R8, R0 ;  /* 0x0000000000088202 */ /* 0x000fc40000000f00 */
[-C--:B0-----:R-:W-:Y:S02]  /*2120*/  @!P1 FMNMX R13, R13, R14.reuse, !PT ;  /* 0x0000000e0d0d9209 */ /* 0x081fe40007800000 */
[----:B------:R-:W-:Y:S02]  /*2130*/  @!P1 MOV R67, R14 ;  /* 0x0000000e00439202 */ /* 0x000fe40000000f00 */
[----:B---3--:R-:W-:Y:S01]  /*2140*/  ISETP.NE.OR P4, PT, R6, RZ, P2 ;  /* 0x000000ff0600720c */ /* 0x008fe20001785670 */
[----:B----4-:R-:W-:-:S12]  /*2150*/  @!P2 FMUL R6, R4, R11 ;  /* 0x0000000b0406a220 */ /* 0x010fd80000400000 */
[----:B------:R-:W0:Y:S02]  /*2160*/  @!P4 LDC R6, c[0x0][0x398] ;  /* 0x0000e600ff06cb82 */ /* 0x000e240000000800 */
[----:B0-----:R-:W-:Y:S01]  /*2170*/  @!P2 IMAD.MOV.U32 R63, RZ, RZ, R6 ;  /* 0x000000ffff3fa224 */ /* 0x001fe200078e0006 */
[----:B------:R-:W-:Y:S01]  /*2180*/  @!P2 FMNMX R13, R13, R6, !PT ;  /* 0x000000060d0da209 */ /* 0x000fe20007800000 */
        /* <DEDUP_REMOVED lines=24> */
[----:B------:R-:W-:Y:S01]  /*2310*/  FADD R8, -R90, R81 ;  /* 0x000000515a087221 */ /* 0x000fe20000000100 */
[C---:B------:R-:W-:Y:S01]  /*2320*/  FADD R5, R3.reuse, -12583039 ;  /* 0xcb40007f03057421 */ /* 0x040fe20000000000 */
[----:B------:R-:W-:Y:S01]  /*2330*/  SHF.L.U32 R3, R3, 0x17, RZ ;  /* 0x0000001703037819 */ /* 0x000fe200000006ff */
[C---:B------:R-:W-:Y:S01]  /*2340*/  FADD R9, R7.reuse, -12583039 ;  /* 0xcb40007f07097421 */ /* 0x040fe20000000000 */
[----:B------:R-:W-:Y:S01]  /*2350*/  SHF.L.U32 R7, R7, 0x17, RZ ;  /* 0x0000001707077819 */ /* 0x000fe200000006ff */
[----:B------:R-:W-:Y:S01]  /*2360*/  FFMA R5, R22, 1.4426950216293334961, -R5 ;  /* 0x3fb8aa3b16057823 */ /* 0x000fe20000000805 */
[----:B------:R-:W-:Y:S01]  /*2370*/  FADD R84, -R90, R21 ;  /* 0x000000155a547221 */ /* 0x000fe20000000100 */
[----:B------:R-:W-:Y:S01]  /*2380*/  FFMA R9, R20, 1.4426950216293334961, -R9 ;  /* 0x3fb8aa3b14097823 */ /* 0x000fe20000000809 */
[----:B------:R-:W-:Y:S01]  /*2390*/  FADD R10, -R90, R83 ;  /* 0x000000535a0a7221 */ /* 0x000fe20000000100 */
[----:B------:R-:W-:Y:S01]  /*23a0*/  FFMA R5, R22, 1.925963033500011079e-08, R5 ;  /* 0x32a5706016057823 */ /* 0x000fe20000000005 */
[----:B------:R-:W-:Y:S01]  /*23b0*/  FADD R16, -R90, R85 ;  /* 0x000000555a107221 */ /* 0x000fe20000000100 */
[----:B------:R-:W-:Y:S01]  /*23c0*/  FFMA R9, R20, 1.925963033500011079e-08, R9 ;  /* 0x32a5706014097823 */ /* 0x000fe20000000009 */
        /* <DEDUP_REMOVED lines=37> */
[-C--:B------:R-:W-:Y:S01]  /*2620*/  FFMA.SAT R35, R86, R11.reuse, 0.5 ;  /* 0x3f00000056237423 */ /* 0x080fe2000000200b */
[C---:B------:R-:W-:Y:S01]  /*2630*/  FADD R14, -R90.reuse, R67 ;  /* 0x000000435a0e7221 */ /* 0x040fe20000000100 */
[----:B------:R-:W-:Y:S01]  /*2640*/  FADD R90, -R90, R63 ;  /* 0x0000003f5a5a7221 */ /* 0x000fe20000000100 */
[----:B------:R2:W3:Y:S01]  /*2650*/  MUFU.EX2 R22, R7 ;  /* 0x0000000700167308 */ /* 0x0004e20000000800 */
[----:B0-----:R-:W-:Y:S01]  /*2660*/  FFMA.SAT R3, R10, R11, 0.5 ;  /* 0x3f0000000a037423 */ /* 0x001fe2000000200b */
[----:B------:R-:W-:-:S03]  /*2670*/  FFMA.RM R35, R35, R12, 12582913 ;  /* 0x4b40000123237423 */ /* 0x000fc6000000400c */
[----:B------:R-:W-:Y:S01]  /*2680*/  FFMA.RM R3, R3, R12, 12582913 ;  /* 0x4b40000103037423 */ /* 0x000fe2000000400c */
[----:B-1----:R-:W-:Y:S01]  /*2690*/  FMUL R21, R13, R4 ;  /* 0x000000040d157220 */ /* 0x002fe20000400000 */
[C---:B------:R-:W-:Y:S01]  /*26a0*/  FADD R13, R9.reuse, -12583039 ;  /* 0xcb40007f090d7421 */ /* 0x040fe20000000000 */
[----:B--2---:R-:W-:Y:S01]  /*26b0*/  FFMA.SAT R7, R16, R11, 0.5 ;  /* 0x3f00000010077423 */ /* 0x004fe2000000200b */
[----:B------:R-:W-:Y:S02]  /*26c0*/  SHF.L.U32 R9, R9, 0x17, RZ ;  /* 0x0000001709097819 */ /* 0x000fe400000006ff */
[----:B------:R-:W-:Y:S01]  /*26d0*/  FFMA R13, R8, 1.4426950216293334961, -R13 ;  /* 0x3fb8aa3b080d7823 */ /* 0x000fe2000000080d */
[----:B------:R-:W-:-:S03]  /*26e0*/  FFMA.RM R7, R7, R12, 12582913 ;  /* 0x4b40000107077423 */ /* 0x000fc6000000400c */
[----:B------:R-:W-:Y:S01]  /*26f0*/  FFMA R13, R8, 1.925963033500011079e-08, R13 ;  /* 0x32a57060080d7823 */ /* 0x000fe2000000000d */
[----:B---3--:R-:W-:Y:S01]  /*2700*/  FMUL R22, R5, R22 ;  /* 0x0000001605167220 */ /* 0x008fe20000400000 */
[C---:B------:R-:W-:Y:S01]  /*2710*/  FADD R5, R3.reuse, -12583039 ;  /* 0xcb40007f03057421 */ /* 0x040fe20000000000 */
[----:B------:R-:W-:Y:S01]  /*2720*/  SHF.L.U32 R3, R3, 0x17, RZ ;  /* 0x0000001703037819 */ /* 0x000fe200000006ff */
[----:B------:R0:W1:Y:S02]  /*2730*/  MUFU.EX2 R4, R13 ;  /* 0x0000000d00047308 */ /* 0x0000640000000800 */
[----:B------:R-:W-:-:S04]  /*2740*/  FFMA R5, R10, 1.4426950216293334961, -R5 ;  /* 0x3fb8aa3b0a057823 */ /* 0x000fc80000000805 */
[----:B------:R-:W-:Y:S01]  /*2750*/  FFMA R5, R10, 1.925963033500011079e-08, R5 ;  /* 0x32a570600a057823 */ /* 0x000fe20000000005 */
[----:B0-----:R-:W-:-:S03]  /*2760*/  FFMA.SAT R13, R2, R11, 0.5 ;  /* 0x3f000000020d7423 */ /* 0x001fc6000000200b */
[----:B------:R0:W2:Y:S01]  /*2770*/  MUFU.EX2 R24, R5 ;  /* 0x0000000500187308 */ /* 0x0000a20000000800 */
[----:B------:R-:W-:Y:S01]  /*2780*/  FFMA.RM R13, R13, R12, 12582913 ;  /* 0x4b4000010d0d7423 */ /* 0x000fe2000000400c */
[----:B-1----:R-:W-:Y:S01]  /*2790*/  FMUL R23, R9, R4 ;  /* 0x0000000409177220 */ /* 0x002fe20000400000 */
[C---:B------:R-:W-:Y:S01]  /*27a0*/  FADD R9, R7.reuse, -12583039 ;  /* 0xcb40007f07097421 */ /* 0x040fe20000000000 */
[----:B0-----:R-:W-:Y:S01]  /*27b0*/  FFMA.SAT R5, R18, R11, 0.5 ;  /* 0x3f00000012057423 */ /* 0x001fe2000000200b */
[----:B------:R-:W-:Y:S02]  /*27c0*/  IMAD.SHL.U32 R7, R7, 0x800000, RZ ;  /* 0x0080000007077824 */ /* 0x000fe400078e00ff */
[----:B------:R-:W-:Y:S01]  /*27d0*/  FFMA R9, R16, 1.4426950216293334961, -R9 ;  /* 0x3fb8aa3b10097823 */ /* 0x000fe20000000809 */
[----:B------:R-:W-:-:S03]  /*27e0*/  FFMA.RM R5, R5, R12, 12582913 ;  /* 0x4b40000105057423 */ /* 0x000fc6000000400c */
[----:B------:R-:W-:Y:S01]  /*27f0*/  FFMA R9, R16, 1.925963033500011079e-08, R9 ;  /* 0x32a5706010097823 */ /* 0x000fe20000000009 */
[----:B--2---:R-:W-:Y:S01]  /*2800*/  FMUL R24, R3, R24 ;  /* 0x0000001803187220 */ /* 0x004fe20000400000 */
        /* <DEDUP_REMOVED lines=9> */
[----:B------:R-:W-:Y:S02]  /*28a0*/  FADD R7, R5, -12583039 ;  /* 0xcb40007f05077421 */ /* 0x000fe40000000000 */
[----:B0-----:R-:W-:Y:S01]  /*28b0*/  FADD R3, R9, -12583039 ;  /* 0xcb40007f09037421 */ /* 0x001fe20000000000 */
[----:B------:R-:W-:Y:S01]  /*28c0*/  SHF.L.U32 R5, R5, 0x17, RZ ;  /* 0x0000001705057819 */ /* 0x000fe200000006ff */
[----:B------:R-:W-:Y:S02]  /*28d0*/  FFMA R7, R18, 1.4426950216293334961, -R7 ;  /* 0x3fb8aa3b12077823 */ /* 0x000fe40000000807 */
[----:B------:R-:W-:Y:S01]  /*28e0*/  FFMA R3, R28, 1.4426950216293334961, -R3 ;  /* 0x3fb8aa3b1c037823 */ /* 0x000fe20000000803 */
[----:B------:R-:W-:Y:S01]  /*28f0*/  SHF.L.U32 R9, R9, 0x17, RZ ;  /* 0x0000001709097819 */ /* 0x000fe200000006ff */
[----:B------:R-:W-:-:S02]  /*2900*/  FFMA R7, R18, 1.925963033500011079e-08, R7 ;  /* 0x32a5706012077823 */ /* 0x000fc40000000007 */
[----:B------:R-:W-:Y:S01]  /*2910*/  FFMA R3, R28, 1.925963033500011079e-08, R3 ;  /* 0x32a570601c037823 */ /* 0x000fe20000000003 */
[----:B--2---:R-:W-:Y:S01]  /*2920*/  FMUL R32, R13, R32 ;  /* 0x000000200d207220 */ /* 0x004fe20000400000 */
[-C--:B------:R-:W-:Y:S01]  /*2930*/  FFMA.SAT R13, R30, R11.reuse, 0.5 ;  /* 0x3f0000001e0d7423 */ /* 0x080fe2000000200b */
[----:B------:R0:W1:Y:S03]  /*2940*/  MUFU.EX2 R2, R7 ;  /* 0x0000000700027308 */ /* 0x0000660000000800 */
[----:B------:R-:W-:Y:S01]  /*2950*/  FFMA.RM R13, R13, R12, 12582913 ;  /* 0x4b4000010d0d7423 */ /* 0x000fe2000000400c */
[----:B0-----:R-:W-:-:S04]  /*2960*/  FFMA.SAT R7, R36, R11, 0.5 ;  /* 0x3f00000024077423 */ /* 0x001fc8000000200b */
[----:B------:R-:W-:Y:S01]  /*2970*/  FFMA.RM R7, R7, R12, 12582913 ;  /* 0x4b40000107077423 */ /* 0x000fe2000000400c */
[----:B-1----:R-:W-:Y:S01]  /*2980*/  FMUL R31, R5, R2 ;  /* 0x00000002051f7220 */ /* 0x002fe20000400000 */
[C---:B------:R-:W-:Y:S01]  /*2990*/  FADD R5, R13.reuse, -12583039 ;  /* 0xcb40007f0d057421 */ /* 0x040fe20000000000 */
[----:B------:R0:W1:Y:S01]  /*29a0*/  MUFU.EX2 R2, R3 ;  /* 0x0000000300027308 */ /* 0x0000620000000800 */
[----:B------:R-:W-:Y:S02]  /*29b0*/  SHF.L.U32 R13, R13, 0x17, RZ ;  /* 0x000000170d0d7819 */ /* 0x000fe400000006ff */
        /* <DEDUP_REMOVED lines=12> */
[----:B------:R-:W-:Y:S01]  /*2a80*/  FFMA R9, R36, 1.925963033500011079e-08, R9 ;  /* 0x32a5706024097823 */ /* 0x000fe20000000009 */
[----:B--2---:R-:W-:Y:S01]  /*2a90*/  FMUL R29, R13, R4 ;  /* 0x000000040d1d7220 */ /* 0x004fe20000400000 */
[----:B------:R-:W-:-:S02]  /*2aa0*/  FFMA R5, R40, 1.925963033500011079e-08, R5 ;  /* 0x32a5706028057823 */ /* 0x000fc40000000005 */
[----:B------:R0:W1:Y:S01]  /*2ab0*/  MUFU.EX2 R28, R9 ;  /* 0x00000009001c7308 */ /* 0x0000620000000800 */
[----:B------:R-:W-:-:S04]  /*2ac0*/  FFMA.SAT R13, R42, R11, 0.5 ;  /* 0x3f0000002a0d7423 */ /* 0x000fc8000000200b */
        /* <DEDUP_REMOVED lines=19> */
[----:B------:R-:W-:Y:S02]  /*2c00*/  IMAD.SHL.U32 R5, R5, 0x800000, RZ ;  /* 0x0080000005057824 */ /* 0x000fe400078e00ff */
        /* <DEDUP_REMOVED lines=26> */
[-C--:B------:R-:W-:Y:S01]  /*2db0*/  FFMA.SAT R9, R74, R11.reuse, 0.5 ;  /* 0x3f0000004a097423 */ /* 0x080fe2000000200b */
[----:B-1----:R-:W-:Y:S01]  /*2dc0*/  FMUL R16, R13, R16 ;  /* 0x000000100d107220 */ /* 0x002fe20000400000 */
[-C--:B0-----:R-:W-:Y:S01]  /*2dd0*/  FFMA.SAT R5, R76, R11.reuse, 0.5 ;  /* 0x3f0000004c057423 */ /* 0x081fe2000000200b */
[----:B------:R-:W-:Y:S01]  /*2de0*/  FFMA.SAT R13, R82, R11, 0.5 ;  /* 0x3f000000520d7423 */ /* 0x000fe2000000200b */
[-C--:B------:R-:W-:Y:S01]  /*2df0*/  FFMA.RM R2, R9, R12.reuse, 12582913 ;  /* 0x4b40000109027423 */ /* 0x080fe2000000400c */
[----:B------:R-:W0:Y:S01]  /*2e00*/  MUFU.EX2 R72, R72 ;  /* 0x0000004800487308 */ /* 0x000e220000000800 */
[-C--:B------:R-:W-:Y:S01]  /*2e10*/  FFMA.RM R5, R5, R12.reuse, 12582913 ;  /* 0x4b40000105057423 */ /* 0x080fe2000000400c */
[----:B------:R-:W-:Y:S01]  /*2e20*/  FFMA.RM R13, R13, R12, 12582913 ;  /* 0x4b4000010d0d7423 */ /* 0x000fe2000000400c */
[----:B--2---:R-:W-:Y:S01]  /*2e30*/  FMUL R10, R3, R10 ;  /* 0x0000000a030a7220 */ /* 0x004fe20000400000 */
[C---:B------:R-:W-:Y:S01]  /*2e40*/  FADD R3, R2.reuse, -12583039 ;  /* 0xcb40007f02037421 */ /* 0x040fe20000000000 */
[----:B------:R-:W-:Y:S01]  /*2e50*/  SHF.L.U32 R2, R2, 0x17, RZ ;  /* 0x0000001702027819 */ /* 0x000fe200000006ff */
[----:B------:R-:W-:-:S02]  /*2e60*/  FADD R15, R13, -12583039 ;  /* 0xcb40007f0d0f7421 */ /* 0x000fc40000000000 */
[----:B------:R-:W-:Y:S02]  /*2e70*/  FFMA R3, R74, 1.4426950216293334961, -R3 ;  /* 0x3fb8aa3b4a037823 */ /* 0x000fe40000000803 */
[----:B------:R-:W-:Y:S02]  /*2e80*/  FFMA R15, R82, 1.4426950216293334961, -R15 ;  /* 0x3fb8aa3b520f7823 */ /* 0x000fe4000000080f */
[----:B------:R-:W-:Y:S02]  /*2e90*/  FFMA R3, R74, 1.925963033500011079e-08, R3 ;  /* 0x32a570604a037823 */ /* 0x000fe40000000003 */
[----:B------:R-:W-:Y:S01]  /*2ea0*/  FFMA R15, R82, 1.925963033500011079e-08, R15 ;  /* 0x32a57060520f7823 */ /* 0x000fe2000000000f */
[----:B0-----:R-:W-:Y:S01]  /*2eb0*/  FMUL R9, R7, R72 ;  /* 0x0000004807097220 */ /* 0x001fe20000400000 */
[C---:B------:R-:W-:Y:S01]  /*2ec0*/  FADD R7, R5.reuse, -12583039 ;  /* 0xcb40007f05077421 */ /* 0x040fe20000000000 */
[----:B------:R-:W-:Y:S01]  /*2ed0*/  SHF.L.U32 R5, R5, 0x17, RZ ;  /* 0x0000001705057819 */ /* 0x000fe200000006ff */
[----:B------:R-:W0:Y:S02]  /*2ee0*/  MUFU.EX2 R3, R3 ;  /* 0x0000000300037308 */ /* 0x000e240000000800 */
[----:B------:R-:W-:-:S04]  /*2ef0*/  FFMA R7, R76, 1.4426950216293334961, -R7 ;  /* 0x3fb8aa3b4c077823 */ /* 0x000fc80000000807 */
[----:B------:R-:W-:Y:S01]  /*2f00*/  FFMA R76, R76, 1.925963033500011079e-08, R7 ;  /* 0x32a570604c4c7823 */ /* 0x000fe20000000007 */
[----:B------:R-:W-:Y:S01]  /*2f10*/  FFMA.SAT R7, R78, R11, 0.5 ;  /* 0x3f0000004e077423 */ /* 0x000fe2000000200b */
[----:B------:R-:W-:Y:S08]  /*2f20*/  MUFU.EX2 R15, R15 ;  /* 0x0000000f000f7308 */ /* 0x000ff00000000800 */
[----:B------:R-:W1:Y:S01]  /*2f30*/  MUFU.EX2 R76, R76 ;  /* 0x0000004c004c7308 */ /* 0x000e620000000800 */
[----:B0-----:R-:W-:Y:S01]  /*2f40*/  FMUL R8, R2, R3 ;  /* 0x0000000302087220 */ /* 0x001fe20000400000 */
[----:B------:R-:W-:Y:S01]  /*2f50*/  FFMA.RM R2, R7, R12, 12582913 ;  /* 0x4b40000107027423 */ /* 0x000fe2000000400c */
[----:B------:R-:W-:-:S03]  /*2f60*/  FFMA.SAT R7, R80, R11, 0.5 ;  /* 0x3f00000050077423 */ /* 0x000fc6000000200b */
[C---:B------:R-:W-:Y:S01]  /*2f70*/  FADD R3, R2.reuse, -12583039 ;  /* 0xcb40007f02037421 */ /* 0x040fe20000000000 */
[----:B------:R-:W-:Y:S01]  /*2f80*/  FFMA.RM R4, R7, R12, 12582913 ;  /* 0x4b40000107047423 */ /* 0x000fe2000000400c */
[----:B------:R-:W-:Y:S02]  /*2f90*/  SHF.L.U32 R2, R2, 0x17, RZ ;  /* 0x0000001702027819 */ /* 0x000fe400000006ff */
[----:B------:R-:W-:-:S04]  /*2fa0*/  FFMA R3, R78, 1.4426950216293334961, -R3 ;  /* 0x3fb8aa3b4e037823 */ /* 0x000fc80000000803 */
[----:B------:R-:W-:Y:S01]  /*2fb0*/  FFMA R3, R78, 1.925963033500011079e-08, R3 ;  /* 0x32a570604e037823 */ /* 0x000fe20000000003 */
[----:B-1----:R-:W-:Y:S01]  /*2fc0*/  FMUL R7, R5, R76 ;  /* 0x0000004c05077220 */ /* 0x002fe20000400000 */
        /* <DEDUP_REMOVED lines=12> */
[----:B------:R-:W-:Y:S01]  /*3090*/  FADD R13, R35, -12583039 ;  /* 0xcb40007f230d7421 */ /* 0x000fe20000000000 */
[----:B------:R-:W-:Y:S01]  /*30a0*/  FFMA R33, R84, 1.4426950216293334961, -R33 ;  /* 0x3fb8aa3b54217823 */ /* 0x000fe20000000821 */
[----:B------:R-:W-:Y:S02]  /*30b0*/  IMAD.SHL.U32 R3, R3, 0x800000, RZ ;  /* 0x0080000003037824 */ /* 0x000fe400078e00ff */
[----:B------:R-:W-:Y:S01]  /*30c0*/  FFMA R13, R86, 1.4426950216293334961, -R13 ;  /* 0x3fb8aa3b560d7823 */ /* 0x000fe2000000080d */
[----:B------:R-:W-:Y:S01]  /*30d0*/  FFMA R33, R84, 1.925963033500011079e-08, R33 ;  /* 0x32a5706054217823 */ /* 0x000fe20000000021 */
[----:B------:R-:W-:Y:S01]  /*30e0*/  FMUL R4, R4, R15 ;  /* 0x0000000f04047220 */ /* 0x000fe20000400000 */
[----:B------:R-:W-:Y:S01]  /*30f0*/  FFMA.SAT R15, R88, R11, 0.5 ;  /* 0x3f000000580f7423 */ /* 0x000fe2000000200b */
[----:B------:R-:W-:Y:S01]  /*3100*/  FFMA R13, R86, 1.925963033500011079e-08, R13 ;  /* 0x32a57060560d7823 */ /* 0x000fe2000000000d */
[----:B------:R0:W1:Y:S02]  /*3110*/  MUFU.EX2 R2, R33 ;  /* 0x0000002100027308 */ /* 0x0000640000000800 */
[----:B------:R-:W-:-:S04]  /*3120*/  FFMA.RM R15, R15, R12, 12582913 ;  /* 0x4b4000010f0f7423 */ /* 0x000fc8000000400c */
[----:B------:R-:W-:Y:S02]  /*3130*/  FADD R37, R15, -12583039 ;  /* 0xcb40007f0f257421 */ /* 0x000fe40000000000 */
[----:B------:R-:W2:Y:S01]  /*3140*/  MUFU.EX2 R13, R13 ;  /* 0x0000000d000d7308 */ /* 0x000ea20000000800 */
[----:B0-----:R-:W-:Y:S01]  /*3150*/  FFMA.SAT R33, R0, R11, 0.5 ;  /* 0x3f00000000217423 */ /* 0x001fe2000000200b */
[----:B------:R-:W-:-:S04]  /*3160*/  FFMA R37, R88, 1.4426950216293334961, -R37 ;  /* 0x3fb8aa3b58257823 */ /* 0x000fc80000000825 */
[----:B------:R-:W-:Y:S01]  /*3170*/  FFMA R37, R88, 1.925963033500011079e-08, R37 ;  /* 0x32a5706058257823 */ /* 0x000fe20000000025 */
[----:B-1----:R-:W-:Y:S01]  /*3180*/  FMUL R3, R3, R2 ;  /* 0x0000000203037220 */ /* 0x002fe20000400000 */
[----:B------:R-:W-:-:S04]  /*3190*/  SHF.L.U32 R2, R35, 0x17, RZ ;  /* 0x0000001723027819 */ /* 0x000fc800000006ff */
[----:B------:R-:W0:Y:S01]  /*31a0*/  MUFU.EX2 R37, R37 ;  /* 0x0000002500257308 */ /* 0x000e220000000800 */
[----:B--2---:R-:W-:Y:S01]  /*31b0*/  FMUL R2, R2, R13 ;  /* 0x0000000d02027220 */ /* 0x004fe20000400000 */
[----:B------:R-:W-:-:S04]  /*31c0*/  FFMA.RM R13, R33, R12, 12582913 ;  /* 0x4b400001210d7423 */ /* 0x000fc8000000400c */
[C---:B------:R-:W-:Y:S01]  /*31d0*/  FADD R33, R13.reuse, -12583039 ;  /* 0xcb40007f0d217421 */ /* 0x040fe20000000000 */
[----:B------:R-:W-:-:S03]  /*31e0*/  SHF.L.U32 R13, R13, 0x17, RZ ;  /* 0x000000170d0d7819 */ /* 0x000fc600000006ff */
[----:B------:R-:W-:-:S04]  /*31f0*/  FFMA R33, R0, 1.4426950216293334961, -R33 ;  /* 0x3fb8aa3b00217823 */ /* 0x000fc80000000821 */
[----:B------:R-:W-:Y:S01]  /*3200*/  FFMA R35, R0, 1.925963033500011079e-08, R33 ;  /* 0x32a5706000237823 */ /* 0x000fe20000000021 */
[----:B------:R-:W-:Y:S01]  /*3210*/  FFMA.SAT R33, R34, R11, 0.5 ;  /* 0x3f00000022217423 */ /* 0x000fe2000000200b */
[----:B------:R-:W-:-:S03]  /*3220*/  SHF.L.U32 R0, R15, 0x17, RZ ;  /* 0x000000170f007819 */ /* 0x000fc600000006ff */
[----:B------:R-:W-:Y:S02]  /*3230*/  FFMA.RM R15, R33, R12, 12582913 ;  /* 0x4b400001210f7423 */ /* 0x000fe4000000400c */
[----:B0-----:R-:W-:Y:S01]  /*3240*/  FMUL R0, R0, R37 ;  /* 0x0000002500007220 */ /* 0x001fe20000400000 */
[----:B------:R-:W-:Y:S01]  /*3250*/  FFMA.SAT R37, R90, R11, 0.5 ;  /* 0x3f0000005a257423 */ /* 0x000fe2000000200b */
        /* <DEDUP_REMOVED lines=8> */
[C---:B------:R-:W-:Y:S01]  /*32e0*/  FADD R33, R11.reuse, -12583039 ;  /* 0xcb40007f0b217421 */ /* 0x040fe20000000000 */
[----:B------:R-:W-:Y:S01]  /*32f0*/  MUFU.EX2 R36, R36 ;  /* 0x0000002400247308 */ /* 0x000fe20000000800 */
[----:B------:R-:W-:Y:S02]  /*3300*/  SHF.L.U32 R11, R11, 0x17, RZ ;  /* 0x000000170b0b7819 */ /* 0x000fe400000006ff */
        /* <DEDUP_REMOVED lines=31> */
[----:B------:R-:W-:Y:S01]  /*3500*/  SHF.L.U32 R36, R12, 0x17, RZ ;  /* 0x000000170c247819 */ /* 0x000fe200000006ff */
        /* <DEDUP_REMOVED lines=20> */
.L_x_29478:
        /* <DEDUP_REMOVED lines=12> */
[----:B0-----:R-:W-:Y:S05]  /*3710*/  CALL.REL.NOINC `($__internal_478_$__cuda_sm3x_div_rn_noftz_f32_slowpath) ;  /* 0x0000003c00d47944 */ /* 0x001fea0003c00000 */
[----:B------:R-:W-:-:S07]  /*3720*/  MOV R15, R26 ;  /* 0x0000001a000f7202 */ /* 0x000fce0000000f00 */
.L_x_29405:
[----:B------:R-:W-:Y:S05]  /*3730*/  BSYNC.RECONVERGENT B3 ;  /* 0x0000000000037941 */ /* 0x000fea0003800200 */
.L_x_29404:
        /* <DEDUP_REMOVED lines=12> */
[----:B0-----:R-:W-:Y:S05]  /*3800*/  CALL.REL.NOINC `($__internal_478_$__cuda_sm3x_div_rn_noftz_f32_slowpath) ;  /* 0x0000003c00987944 */ /* 0x001fea0003c00000 */
[----:B------:R-:W-:-:S07]  /*3810*/  MOV R37, R26 ;  /* 0x0000001a00257202 */ /* 0x000fce0000000f00 */
.L_x_29407:
[----:B------:R-:W-:Y:S05]  /*3820*/  BSYNC.RECONVERGENT B3 ;  /* 0x0000000000037941 */ /* 0x000fea0003800200 */
.L_x_29406:
        /* <DEDUP_REMOVED lines=12> */
[----:B0-----:R-:W-:Y:S05]  /*38f0*/  CALL.REL.NOINC `($__internal_478_$__cuda_sm3x_div_rn_noftz_f32_slowpath) ;  /* 0x0000003c005c7944 */ /* 0x001fea0003c00000 */
[----:B------:R-:W-:-:S07]  /*3900*/  MOV R41, R26 ;  /* 0x0000001a00297202 */ /* 0x000fce0000000f00 */
.L_x_29409:
[----:B------:R-:W-:Y:S05]  /*3910*/  BSYNC.RECONVERGENT B3 ;  /* 0x0000000000037941 */ /* 0x000fea0003800200 */
.L_x_29408:
        /* <DEDUP_REMOVED lines=14> */
.L_x_29411:
[----:B------:R-:W-:Y:S05]  /*3a00*/  BSYNC.RECONVERGENT B3 ;  /* 0x0000000000037941 */ /* 0x000fea0003800200 */
.L_x_29410:
        /* <DEDUP_REMOVED lines=14> */
.L_x_29413:
[----:B------:R-:W-:Y:S05]  /*3af0*/  BSYNC.RECONVERGENT B3 ;  /* 0x0000000000037941 */ /* 0x000fea0003800200 */
.L_x_29412:
        /* <DEDUP_REMOVED lines=14> */
.L_x_29415:
[----:B------:R-:W-:Y:S05]  /*3be0*/  BSYNC.RECONVERGENT B3 ;  /* 0x0000000000037941 */ /* 0x000fea0003800200 */
.L_x_29414:
        /* <DEDUP_REMOVED lines=14> */
.L_x_29417:
[----:B------:R-:W-:Y:S05]  /*3cd0*/  BSYNC.RECONVERGENT B3 ;  /* 0x0000000000037941 */ /* 0x000fea0003800200 */
.L_x_29416:
        /* <DEDUP_REMOVED lines=14> */
.L_x_29419:
[----:B------:R-:W-:Y:S05]  /*3dc0*/  BSYNC.RECONVERGENT B3 ;  /* 0x0000000000037941 */ /* 0x000fea0003800200 */
.L_x_29418:
        /* <DEDUP_REMOVED lines=14> */
.L_x_29421:
[----:B------:R-:W-:Y:S05]  /*3eb0*/  BSYNC.RECONVERGENT B3 ;  /* 0x0000000000037941 */ /* 0x000fea0003800200 */
.L_x_29420:
        /* <DEDUP_REMOVED lines=14> */
.L_x_29423:
[----:B------:R-:W-:Y:S05]  /*3fa0*/  BSYNC.RECONVERGENT B3 ;  /* 0x0000000000037941 */ /* 0x000fea0003800200 */
.L_x_29422:
        /* <DEDUP_REMOVED lines=14> */
.L_x_29425:
[----:B------:R-:W-:Y:S05]  /*4090*/  BSYNC.RECONVERGENT B3 ;  /* 0x0000000000037941 */ /* 0x000fea0003800200 */
.L_x_29424:
        /* <DEDUP_REMOVED lines=14> */
.L_x_29427:
[----:B------:R-:W-:Y:S05]  /*4180*/  BSYNC.RECONVERGENT B3 ;  /* 0x0000000000037941 */ /* 0x000fea0003800200 */
.L_x_29426:
        /* <DEDUP_REMOVED lines=14> */
.L_x_29429:
[----:B------:R-:W-:Y:S05]  /*4270*/  BSYNC.RECONVERGENT B3 ;  /* 0x0000000000037941 */ /* 0x000fea0003800200 */
.L_x_29428:
        /* <DEDUP_REMOVED lines=14> */
.L_x_29431:
[----:B------:R-:W-:Y:S05]  /*4360*/  BSYNC.RECONVERGENT B3 ;  /* 0x0000000000037941 */ /* 0x000fea0003800200 */
.L_x_29430:
        /* <DEDUP_REMOVED lines=14> */
.L_x_29433:
[----:B------:R-:W-:Y:S05]  /*4450*/  BSYNC.RECONVERGENT B3 ;  /* 0x0000000000037941 */ /* 0x000fea0003800200 */
.L_x_29432:
        /* <DEDUP_REMOVED lines=14> */
.L_x_29435:
[----:B------:R-:W-:Y:S05]  /*4540*/  BSYNC.RECONVERGENT B3 ;  /* 0x0000000000037941 */ /* 0x000fea0003800200 */
.L_x_29434:
        /* <DEDUP_REMOVED lines=14> */
.L_x_29437:
[----:B------:R-:W-:Y:S05]  /*4630*/  BSYNC.RECONVERGENT B3 ;  /* 0x0000000000037941 */ /* 0x000fea0003800200 */
.L_x_29436:
        /* <DEDUP_REMOVED lines=14> */
.L_x_29439:
[----:B------:R-:W-:Y:S05]  /*4720*/  BSYNC.RECONVERGENT B3 ;  /* 0x0000000000037941 */ /* 0x000fea0003800200 */
.L_x_29438:
        /* <DEDUP_REMOVED lines=14> */
.L_x_29441:
[----:B------:R-:W-:Y:S05]  /*4810*/  BSYNC.RECONVERGENT B3 ;  /* 0x0000000000037941 */ /* 0x000fea0003800200 */
.L_x_29440:
        /* <DEDUP_REMOVED lines=14> */
.L_x_29443:
[----:B------:R-:W-:Y:S05]  /*4900*/  BSYNC.RECONVERGENT B3 ;  /* 0x0000000000037941 */ /* 0x000fea0003800200 */
.L_x_29442:
        /* <DEDUP_REMOVED lines=14> */
.L_x_29445:
[----:B------:R-:W-:Y:S05]  /*49f0*/  BSYNC.RECONVERGENT B3 ;  /* 0x0000000000037941 */ /* 0x000fea0003800200 */
.L_x_29444:
        /* <DEDUP_REMOVED lines=14> */
.L_x_29447:
[----:B------:R-:W-:Y:S05]  /*4ae0*/  BSYNC.RECONVERGENT B3 ;  /* 0x0000000000037941 */ /* 0x000fea0003800200 */
.L_x_29446:
        /* <DEDUP_REMOVED lines=14> */
.L_x_29449:
[----:B------:R-:W-:Y:S05]  /*4bd0*/  BSYNC.RECONVERGENT B3 ;  /* 0x0000000000037941 */ /* 0x000fea0003800200 */
.L_x_29448:
        /* <DEDUP_REMOVED lines=14> */
.L_x_29451:
[----:B------:R-:W-:Y:S05]  /*4cc0*/  BSYNC.RECONVERGENT B3 ;  /* 0x0000000000037941 */ /* 0x000fea0003800200 */
.L_x_29450:
        /* <DEDUP_REMOVED lines=14> */
.L_x_29453:
[----:B------:R-:W-:Y:S05]  /*4db0*/  BSYNC.RECONVERGENT B3 ;  /* 0x0000000000037941 */ /* 0x000fea0003800200 */
.L_x_29452:
        /* <DEDUP_REMOVED lines=14> */
.L_x_29455:
[----:B------:R-:W-:Y:S05]  /*4ea0*/  BSYNC.RECONVERGENT B3 ;  /* 0x0000000000037941 */ /* 0x000fea0003800200 */
.L_x_29454:
        /* <DEDUP_REMOVED lines=14> */
.L_x_29457:
[----:B------:R-:W-:Y:S05]  /*4f90*/  BSYNC.RECONVERGENT B3 ;  /* 0x0000000000037941 */ /* 0x000fea0003800200 */
.L_x_29456:
        /* <DEDUP_REMOVED lines=14> */
.L_x_29459:
[----:B------:R-:W-:Y:S05]  /*5080*/  BSYNC.RECONVERGENT B3 ;  /* 0x0000000000037941 */ /* 0x000fea0003800200 */
.L_x_29458:
        /* <DEDUP_REMOVED lines=14> */
.L_x_29461:
[----:B------:R-:W-:Y:S05]  /*5170*/  BSYNC.RECONVERGENT B3 ;  /* 0x0000000000037941 */ /* 0x000fea0003800200 */
.L_x_29460:
        /* <DEDUP_REMOVED lines=14> */
.L_x_29463:
[----:B------:R-:W-:Y:S05]  /*5260*/  BSYNC.RECONVERGENT B3 ;  /* 0x0000000000037941 */ /* 0x000fea0003800200 */
.L_x_29462:
        /* <DEDUP_REMOVED lines=14> */
.L_x_29465:
[----:B------:R-:W-:Y:S05]  /*5350*/  BSYNC.RECONVERGENT B3 ;  /* 0x0000000000037941 */ /* 0x000fea0003800200 */
.L_x_29464:
[----:B------:R-:W-:Y:S02]  /*5360*/  HFMA2 R3, -RZ, RZ, 0, 0 ;  /* 0x00000000ff037431 */ /* 0x000fe400000001ff */
[----:B------:R-:W-:Y:S01]  /*5370*/  IMAD R4, R45, UR38, RZ ;  /* 0x000000262d047c24 */ /* 0x000fe2000f8e02ff */
[----:B------:R-:W-:Y:S01]  /*5380*/  ISETP.GE.U32.AND P6, PT, R46, UR44, PT ;  /* 0x0000002c2e007c0c */ /* 0x000fe2000bfc6070 */
[----:B------:R-:W-:Y:S01]  /*5390*/  IMAD.MOV.U32 R2, RZ, RZ, R44 ;  /* 0x000000ffff027224 */ /* 0x000fe200078e002c */
[----:B------:R-:W-:Y:S01]  /*53a0*/  @!P0 R2UR UR4, R38 ;  /* 0x00000000260482ca */ /* 0x000fe200000e0000 */
[----:B------:R-:W-:Y:S01]  /*53b0*/  IMAD R5, R43, UR39, R4 ;  /* 0x000000272b057c24 */ /* 0x000fe2000f8e0204 */
[----:B------:R-:W-:Y:S02]  /*53c0*/  @!P0 R2UR UR5, R39 ;  /* 0x00000000270582ca */ /* 0x000fe400000e0000 */
[----:B------:R-:W-:Y:S01]  /*53d0*/  ISETP.GE.U32.AND P5, PT, R47, UR44, PT ;  /* 0x0000002c2f007c0c */ /* 0x000fe2000bfa6070 */
[----:B------:R-:W-:Y:S01]  /*53e0*/  IMAD.WIDE.U32 R2, R43, UR38, R2 ;  /* 0x000000262b027c25 */ /* 0x000fe2000f8e0002 */
[----:B------:R-:W-:-:S02]  /*53f0*/  ISETP.GE.AND.EX P6, PT, RZ, UR45, PT, P6 ;  /* 0x0000002dff007c0c */ /* 0x000fc4000bfc6360 */
[----:B------:R-:W-:Y:S02]  /*5400*/  ISETP.GE.AND.EX P5, PT, RZ, UR45, PT, P5 ;  /* 0x0000002dff007c0c */ /* 0x000fe4000bfa6350 */
[----:B------:R-:W-:Y:S02]  /*5410*/  IADD3 R3, PT, PT, R3, R5, RZ ;  /* 0x0000000503037210 */ /* 0x000fe40007ffe0ff */
[----:B------:R-:W-:Y:S02]  /*5420*/  LEA R4, P1, R2, UR36, 0x2 ;  /* 0x0000002402047c11 */ /* 0x000fe4000f8210ff */
[----:B------:R-:W-:Y:S02]  /*5430*/  ISETP.GE.U32.AND P4, PT, R50, UR44, PT ;  /* 0x0000002c32007c0c */ /* 0x000fe4000bf86070 */
[----:B------:R-:W-:Y:S02]  /*5440*/  LEA.HI.X R5, R2, UR37, R3, 0x2, P1 ;  /* 0x0000002502057c11 */ /* 0x000fe400088f1403 */
[----:B------:R-:W-:-:S02]  /*5450*/  IADD3 R2, PT, PT, R44, 0x180, RZ ;  /* 0x000001802c027810 */ /* 0x000fc40007ffe0ff */
[----:B------:R-:W-:Y:S01]  /*5460*/  ISETP.GE.AND.EX P4, PT, RZ, UR45, PT, P4 ;  /* 0x0000002dff007c0c */ /* 0x000fe2000bf86340 */
[----:B------:R-:W-:Y:S01]  /*5470*/  @!P0 STG.E desc[UR4][R4.64], R15 ;  /* 0x0000000f04008986 */ /* 0x000fe2000c101904 */
        /* <DEDUP_REMOVED lines=8> */
[----:B------:R-:W-:Y:S02]  /*5500*/  @!P4 R2UR UR8, R38 ;  /* 0x000000002608c2ca */ /* 0x000fe400000e0000 */
[----:B------:R-:W-:Y:S01]  /*5510*/  @!P4 R2UR UR9, R39 ;  /* 0x000000002709c2ca */ /* 0x000fe200000e0000 */
[----:B------:R-:W-:Y:S01]  /*5520*/  @!P6 STG.E desc[UR4][R4.64+0x200], R63 ;  /* 0x0002003f0400e986 */ /* 0x000fe2000c101904 */
[----:B------:R-:W-:-:S02]  /*5530*/  IADD3 R2, PT, PT, R44, 0x1a0, RZ ;  /* 0x000001a02c027810 */ /* 0x000fc40007ffe0ff */
[----:B------:R-:W-:Y:S02]  /*5540*/  ISETP.GE.U32.AND P3, PT, R49, UR44, PT ;  /* 0x0000002c31007c0c */ /* 0x000fe4000bf66070 */
[----:B------:R-:W-:Y:S02]  /*5550*/  ISETP.GE.U32.AND P2, PT, R2, UR44, PT ;  /* 0x0000002c02007c0c */ /* 0x000fe4000bf46070 */
[----:B------:R-:W-:Y:S01]  /*5560*/  ISETP.GE.U32.AND P6, PT, R51, UR44, PT ;  /* 0x0000002c33007c0c */ /* 0x000fe2000bfc6070 */
[----:B------:R-:W-:Y:S01]  /*5570*/  @!P5 STG.E desc[UR6][R4.64+0x280], R23 ;  /* 0x000280170400d986 */ /* 0x000fe2000c101906 */
[----:B------:R-:W-:Y:S02]  /*5580*/  @!P0 R2UR UR10, R38 ;  /* 0x00000000260a82ca */ /* 0x000fe400000e0000 */
[----:B------:R-:W-:Y:S01]  /*5590*/  @!P0 R2UR UR11, R39 ;  /* 0x00000000270b82ca */ /* 0x000fe200000e0000 */
[----:B------:R-:W-:Y:S01]  /*55a0*/  @!P4 STG.E desc[UR8][R4.64+0x400], R69 ;  /* 0x000400450400c986 */ /* 0x000fe2000c101908 */
[----:B------:R-:W-:-:S02]  /*55b0*/  IADD3 R2, PT, PT, R44, 0x1c0, RZ ;  /* 0x000001c02c027810 */ /* 0x000fc40007ffe0ff */
[----:B------:R-:W-:Y:S02]  /*55c0*/  @!P1 R2UR UR4, R38 ;  /* 0x00000000260492ca */ /* 0x000fe400000e0000 */
[----:B------:R-:W-:Y:S02]  /*55d0*/  @!P1 R2UR UR5, R39 ;  /* 0x00000000270592ca */ /* 0x000fe400000e0000 */
[----:B------:R-:W-:Y:S02]  /*55e0*/  ISETP.GE.AND.EX P3, PT, RZ, UR45, PT, P3 ;  /* 0x0000002dff007c0c */ /* 0x000fe4000bf66330 */
[----:B------:R-:W-:Y:S02]  /*55f0*/  ISETP.GE.AND.EX P5, PT, RZ, UR45, PT, P6 ;  /* 0x0000002dff007c0c */ /* 0x000fe4000bfa6360 */
[----:B------:R-:W-:Y:S01]  /*5600*/  ISETP.GE.AND.EX P2, PT, RZ, UR45, PT, P2 ;  /* 0x0000002dff007c0c */ /* 0x000fe2000bf46320 */
[----:B------:R-:W-:Y:S01]  /*5610*/  @!P0 STG.E desc[UR10][R4.64+0x600], R73 ;  /* 0x0006004904008986 */ /* 0x000fe2000c10190a */
[----:B------:R-:W-:-:S02]  /*5620*/  ISETP.GE.U32.AND P6, PT, R2, UR44, PT ;  /* 0x0000002c02007c0c */ /* 0x000fc4000bfc6070 */
[C---:B------:R-:W-:Y:S02]  /*5630*/  IADD3 R3, PT, PT, R44.reuse, 0x220, RZ ;  /* 0x000002202c037810 */ /* 0x040fe40007ffe0ff */
[----:B------:R-:W-:Y:S01]  /*5640*/  ISETP.GE.AND.EX P6, PT, RZ, UR45, PT, P6 ;  /* 0x0000002dff007c0c */ /* 0x000fe2000bfc6360 */
[----:B------:R-:W-:Y:S01]  /*5650*/  @!P1 STG.E desc[UR4][R4.64+0x300], R65 ;  /* 0x0003004104009986 */ /* 0x000fe2000c101904 */
[----:B------:R-:W-:Y:S02]  /*5660*/  ISETP.GE.U32.AND P4, PT, R3, UR44, PT ;  /* 0x0000002c03007c0c */ /* 0x000fe4000bf86070 */
[C---:B------:R-:W-:Y:S02]  /*5670*/  IADD3 R3, PT, PT, R44.reuse, 0x260, RZ ;  /* 0x000002602c037810 */ /* 0x040fe40007ffe0ff */
[----:B------:R-:W-:Y:S02]  /*5680*/  IADD3 R2, PT, PT, R44, 0x1e0, RZ ;  /* 0x000001e02c027810 */ /* 0x000fe40007ffe0ff */
[----:B------:R-:W-:-:S02]  /*5690*/  ISETP.GE.U32.AND P0, PT, R3, UR44, PT ;  /* 0x0000002c03007c0c */ /* 0x000fc4000bf06070 */
[----:B------:R-:W-:Y:S02]  /*56a0*/  @!P3 R2UR UR6, R38 ;  /* 0x000000002606b2ca */ /* 0x000fe400000e0000 */
[C---:B------:R-:W-:Y:S02]  /*56b0*/  @!P3 R2UR UR7, R39.reuse ;  /* 0x000000002707b2ca */ /* 0x040fe400000e0000 */
[----:B------:R-:W-:Y:S02]  /*56c0*/  ISETP.GE.U32.AND P1, PT, R2, UR44, PT ;  /* 0x0000002c02007c0c */ /* 0x000fe4000bf26070 */
[----:B------:R-:W-:Y:S02]  /*56d0*/  @!P2 R2UR UR12, R38 ;  /* 0x00000000260ca2ca */ /* 0x000fe400000e0000 */
[----:B------:R-:W-:Y:S02]  /*56e0*/  @!P2 R2UR UR13, R39 ;  /* 0x00000000270da2ca */ /* 0x000fe400000e0000 */
[----:B------:R-:W-:-:S02]  /*56f0*/  ISETP.GE.AND.EX P0, PT, RZ, UR45, PT, P0 ;  /* 0x0000002dff007c0c */ /* 0x000fc4000bf06300 */
[C---:B------:R-:W-:Y:S02]  /*5700*/  @!P5 R2UR UR4, R38.reuse ;  /* 0x000000002604d2ca */ /* 0x040fe400000e0000 */
[C---:B------:R-:W-:Y:S01]  /*5710*/  @!P5 R2UR UR5, R39.reuse ;  /* 0x000000002705d2ca */ /* 0x040fe200000e0000 */
[----:B------:R-:W-:Y:S01]  /*5720*/  @!P3 STG.E desc[UR6][R4.64+0x380], R25 ;  /* 0x000380190400b986 */ /* 0x000fe2000c101906 */
[----:B------:R-:W-:Y:S02]  /*5730*/  ISETP.GE.AND.EX P1, PT, RZ, UR45, PT, P1 ;  /* 0x0000002dff007c0c */ /* 0x000fe4000bf26310 */
[----:B------:R-:W-:Y:S02]  /*5740*/  @!P6 R2UR UR14, R38 ;  /* 0x00000000260ee2ca */ /* 0x000fe400000e0000 */
[----:B------:R-:W-:Y:S01]  /*5750*/  @!P6 R2UR UR15, R39 ;  /* 0x00000000270fe2ca */ /* 0x000fe200000e0000 */
[----:B------:R-:W-:Y:S01]  /*5760*/  @!P2 STG.E desc[UR12][R4.64+0x680], R27 ;  /* 0x0006801b0400a986 */ /* 0x000fe2000c10190c */
[----:B------:R-:W-:-:S02]  /*5770*/  IADD3 R2, PT, PT, R44, 0x200, RZ ;  /* 0x000002002c027810 */ /* 0x000fc40007ffe0ff */
[----:B------:R-:W-:Y:S02]  /*5780*/  @!P0 R2UR UR12, R38 ;  /* 0x00000000260c82ca */ /* 0x000fe400000e0000 */
[----:B------:R-:W-:Y:S01]  /*5790*/  ISETP.GE.U32.AND P3, PT, R2, UR44, PT ;  /* 0x0000002c02007c0c */ /* 0x000fe2000bf66070 */
[----:B------:R-:W-:Y:S01]  /*57a0*/  VIADD R2, R44, 0x240 ;  /* 0x000002402c027836 */ /* 0x000fe20000000000 */
[----:B------:R-:W-:Y:S01]  /*57b0*/  @!P0 R2UR UR13, R39 ;  /* 0x00000000270d82ca */ /* 0x000fe200000e0000 */
[----:B------:R-:W-:Y:S01]  /*57c0*/  @!P5 STG.E desc[UR4][R4.64+0x480], R31 ;  /* 0x0004801f0400d986 */ /* 0x000fe2000c101904 */
[----:B------:R-:W-:Y:S02]  /*57d0*/  ISETP.GE.U32.AND P2, PT, R53, UR44, PT ;  /* 0x0000002c35007c0c */ /* 0x000fe4000bf46070 */
[----:B------:R-:W-:Y:S01]  /*57e0*/  @!P1 R2UR UR4, R38 ;  /* 0x00000000260492ca */ /* 0x000fe200000e0000 */
[----:B------:R-:W-:Y:S01]  /*57f0*/  @!P6 STG.E desc[UR14][R4.64+0x700], R19 ;  /* 0x000700130400e986 */ /* 0x000fe2000c10190e */
[----:B------:R-:W-:-:S02]  /*5800*/  @!P1 R2UR UR5, R39 ;  /* 0x00000000270592ca */ /* 0x000fc400000e0000 */
[----:B------:R-:W-:Y:S02]  /*5810*/  ISETP.GE.U32.AND P5, PT, R2, UR44, PT ;  /* 0x0000002c02007c0c */ /* 0x000fe4000bfa6070 */
[----:B------:R-:W-:Y:S02]  /*5820*/  ISETP.GE.U32.AND P6, PT, R52, UR44, PT ;  /* 0x0000002c34007c0c */ /* 0x000fe4000bfc6070 */
[----:B------:R-:W-:Y:S01]  /*5830*/  ISETP.GE.AND.EX P2, PT, RZ, UR45, PT, P2 ;  /* 0x0000002dff007c0c */ /* 0x000fe2000bf46320 */
[----:B------:R-:W-:Y:S01]  /*5840*/  @!P0 STG.E desc[UR12][R4.64+0x980], R9 ;  /* 0x0009800904008986 */ /* 0x000fe2000c10190c */
[----:B------:R-:W-:Y:S02]  /*5850*/  ISETP.GE.AND.EX P3, PT, RZ, UR45, PT, P3 ;  /* 0x0000002dff007c0c */ /* 0x000fe4000bf66330 */
[----:B------:R-:W-:Y:S02]  /*5860*/  ISETP.GE.AND.EX P4, PT, RZ, UR45, PT, P4 ;  /* 0x0000002dff007c0c */ /* 0x000fe4000bf86340 */
[----:B------:R-:W-:Y:S01]  /*5870*/  ISETP.GE.AND.EX P5, PT, RZ, UR45, PT, P5 ;  /* 0x0000002dff007c0c */ /* 0x000fe2000bfa6350 */
[----:B------:R-:W-:Y:S01]  /*5880*/  @!P1 STG.E desc[UR4][R4.64+0x780], R75 ;  /* 0x0007804b04009986 */ /* 0x000fe2000c101904 */
[----:B------:R-:W-:-:S02]  /*5890*/  ISETP.GE.AND.EX P6, PT, RZ, UR45, PT, P6 ;  /* 0x0000002dff007c0c */ /* 0x000fc4000bfc6360 */
[----:B------:R-:W-:Y:S02]  /*58a0*/  ISETP.GE.U32.AND P0, PT, R54, UR44, PT ;  /* 0x0000002c36007c0c */ /* 0x000fe4000bf06070 */
[----:B------:R-:W-:Y:S02]  /*58b0*/  ISETP.GE.U32.AND P1, PT, R60, UR44, PT ;  /* 0x0000002c3c007c0c */ /* 0x000fe4000bf26070 */
[----:B------:R-:W-:Y:S02]  /*58c0*/  ISETP.GE.AND.EX P0, PT, RZ, UR45, PT, P0 ;  /* 0x0000002dff007c0c */ /* 0x000fe4000bf06300 */
        /* <DEDUP_REMOVED lines=8> */
[----:B------:R-:W-:Y:S01]  /*5950*/  @!P2 STG.E desc[UR16][R4.64+0xa80], R7 ;  /* 0x000a80070400a986 */ /* 0x000fe2000c101910 */
[----:B------:R-:W-:-:S02]  /*5960*/  @!P5 R2UR UR11, R39 ;  /* 0x00000000270bd2ca */ /* 0x000fc400000e0000 */
[C---:B------:R-:W-:Y:S02]  /*5970*/  @!P6 R2UR UR14, R38.reuse ;  /* 0x00000000260ee2ca */ /* 0x040fe400000e0000 */
[C---:B------:R-:W-:Y:S01]  /*5980*/  @!P6 R2UR UR15, R39.reuse ;  /* 0x00000000270fe2ca */ /* 0x040fe200000e0000 */
[----:B------:R-:W-:Y:S01]  /*5990*/  @!P3 STG.E desc[UR6][R4.64+0x800], R17 ;  /* 0x000800110400b986 */ /* 0x000fe2000c101906 */
[C---:B------:R-:W-:Y:S02]  /*59a0*/  @!P0 R2UR UR4, R38.reuse ;  /* 0x00000000260482ca */ /* 0x040fe400000e0000 */
[C---:B------:R-:W-:Y:S01]  /*59b0*/  @!P0 R2UR UR5, R39.reuse ;  /* 0x00000000270582ca */ /* 0x040fe200000e0000 */
[----:B------:R-:W-:Y:S01]  /*59c0*/  @!P4 STG.E desc[UR8][R4.64+0x880], R77 ;  /* 0x0008804d0400c986 */ /* 0x000fe2000c101908 */
[----:B------:R-:W-:Y:S02]  /*59d0*/  @!P1 R2UR UR16, R38 ;  /* 0x00000000261092ca */ /* 0x000fe400000e0000 */
[----:B------:R-:W-:Y:S01]  /*59e0*/  @!P1 R2UR UR17, R39 ;  /* 0x00000000271192ca */ /* 0x000fe200000e0000 */
[----:B------:R-:W-:Y:S01]  /*59f0*/  @!P5 STG.E desc[UR10][R4.64+0x900], R79 ;  /* 0x0009004f0400d986 */ /* 0x000fe2000c10190a */
[----:B------:R-:W-:-:S02]  /*5a00*/  ISETP.GE.U32.AND P4, PT, R55, UR44, PT ;  /* 0x0000002c37007c0c */ /* 0x000fc4000bf86070 */
[----:B------:R-:W-:Y:S01]  /*5a10*/  ISETP.GE.U32.AND P3, PT, R56, UR44, PT ;  /* 0x0000002c38007c0c */ /* 0x000fe2000bf66070 */
[----:B------:R-:W-:Y:S01]  /*5a20*/  @!P6 STG.E desc[UR14][R4.64+0xa00], R81 ;  /* 0x000a00510400e986 */ /* 0x000fe2000c10190e */
[----:B------:R-:W-:Y:S02]  /*5a30*/  ISETP.GE.U32.AND P6, PT, R57, UR44, PT ;  /* 0x0000002c39007c0c */ /* 0x000fe4000bfc6070 */
[----:B------:R-:W-:Y:S01]  /*5a40*/  ISETP.GE.U32.AND P5, PT, R58, UR44, PT ;  /* 0x0000002c3a007c0c */ /* 0x000fe2000bfa6070 */
[----:B------:R-:W-:Y:S01]  /*5a50*/  @!P0 STG.E desc[UR4][R4.64+0xb00], R83 ;  /* 0x000b005304008986 */ /* 0x000fe2000c101904 */
[----:B------:R-:W-:Y:S01]  /*5a60*/  ISETP.GE.U32.AND P2, PT, R59, UR44, PT ;  /* 0x0000002c3b007c0c */ /* 0x000fe2000bf46070 */
[----:B------:R-:W1:Y:S01]  /*5a70*/  LDCU UR4, c[0x0][0x370] ;  /* 0x00006e00ff0477ac */ /* 0x000e620008000800 */
[----:B------:R-:W-:Y:S01]  /*5a80*/  ISETP.GE.AND.EX P4, PT, RZ, UR45, PT, P4 ;  /* 0x0000002dff007c0c */ /* 0x000fe2000bf86340 */
[----:B------:R2:W-:Y:S01]  /*5a90*/  @!P1 STG.E desc[UR16][R4.64+0xe00], R0 ;  /* 0x000e000004009986 */ /* 0x0005e2000c101910 */
[----:B------:R-:W-:-:S02]  /*5aa0*/  ISETP.GE.AND.EX P3, PT, RZ, UR45, PT, P3 ;  /* 0x0000002dff007c0c */ /* 0x000fc4000bf66330 */
[----:B------:R-:W-:Y:S02]  /*5ab0*/  ISETP.GE.AND.EX P6, PT, RZ, UR45, PT, P6 ;  /* 0x0000002dff007c0c */ /* 0x000fe4000bfc6360 */
[----:B------:R-:W-:Y:S02]  /*5ac0*/  ISETP.GE.AND.EX P5, PT, RZ, UR45, PT, P5 ;  /* 0x0000002dff007c0c */ /* 0x000fe4000bfa6350 */
[----:B------:R-:W-:Y:S02]  /*5ad0*/  ISETP.GE.AND.EX P2, PT, RZ, UR45, PT, P2 ;  /* 0x0000002dff007c0c */ /* 0x000fe4000bf46320 */
[----:B------:R-:W-:Y:S02]  /*5ae0*/  ISETP.GE.U32.AND P0, PT, R61, UR44, PT ;  /* 0x0000002c3d007c0c */ /* 0x000fe4000bf06070 */
[----:B------:R-:W-:Y:S01]  /*5af0*/  IADD3 R2, PT, PT, R44, 0x20, RZ ;  /* 0x000000202c027810 */ /* 0x000fe20007ffe0ff */
[----:B--2---:R-:W1:Y:S01]  /*5b00*/  LDC R0, c[0x0][0x364] ;  /* 0x0000d900ff007b82 */ /* 0x004e620000000800 */
        /* <DEDUP_REMOVED lines=17> */
[----:B------:R-:W-:-:S02]  /*5c20*/  IADD3 R8, PT, PT, R44, 0x40, RZ ;  /* 0x000000402c087810 */ /* 0x000fc40007ffe0ff */
[C---:B------:R-:W-:Y:S01]  /*5c30*/  IADD3 R9, PT, PT, R44.reuse, 0x60, RZ ;  /* 0x000000602c097810 */ /* 0x040fe20007ffe0ff */
[----:B------:R2:W-:Y:S01]  /*5c40*/  @!P5 STG.E desc[UR12][R4.64+0xd00], R91 ;  /* 0x000d005b0400d986 */ /* 0x0005e2000c10190c */
[C---:B------:R-:W-:Y:S02]  /*5c50*/  IADD3 R10, PT, PT, R44.reuse, 0x140, RZ ;  /* 0x000001402c0a7810 */ /* 0x040fe40007ffe0ff */
[----:B------:R-:W-:Y:S01]  /*5c60*/  IADD3 R11, PT, PT, R44, 0x160, RZ ;  /* 0x000001602c0b7810 */ /* 0x000fe20007ffe0ff */
[----:B------:R2:W-:Y:S01]  /*5c70*/  @!P2 STG.E desc[UR14][R4.64+0xd80], R93 ;  /* 0x000d805d0400a986 */ /* 0x0005e2000c10190e */
[----:B------:R-:W-:Y:S02]  /*5c80*/  ISETP.GE.U32.AND P1, PT, R62, UR44, PT ;  /* 0x0000002c3e007c0c */ /* 0x000fe4000bf26070 */
[----:B------:R-:W-:Y:S01]  /*5c90*/  ISETP.GE.U32.AND P4, PT, R2, UR44, PT ;  /* 0x0000002c02007c0c */ /* 0x000fe2000bf86070 */
[----:B------:R2:W-:Y:S01]  /*5ca0*/  @!P0 STG.E desc[UR16][R4.64+0xe80], R33 ;  /* 0x000e802104008986 */ /* 0x0005e2000c101910 */
[----:B------:R-:W-:-:S02]  /*5cb0*/  ISETP.GE.U32.AND P5, PT, R8, UR44, PT ;  /* 0x0000002c08007c0c */ /* 0x000fc4000bfa6070 */
[----:B------:R-:W-:Y:S02]  /*5cc0*/  ISETP.GE.U32.AND P6, PT, R9, UR44, PT ;  /* 0x0000002c09007c0c */ /* 0x000fe4000bfc6070 */
[----:B------:R-:W-:Y:S02]  /*5cd0*/  ISETP.GE.U32.AND P2, PT, R10, UR44, PT ;  /* 0x0000002c0a007c0c */ /* 0x000fe4000bf46070 */
[----:B------:R-:W-:Y:S02]  /*5ce0*/  ISETP.GE.U32.AND P3, PT, R11, UR44, PT ;  /* 0x0000002c0b007c0c */ /* 0x000fe4000bf66070 */
        /* <DEDUP_REMOVED lines=30> */
.L_x_29402:
[----:B------:R-:W-:Y:S05]  /*5ed0*/  EXIT ;  /* 0x000000000000794d */ /* 0x000fea0003800000 */
.L_x_29403:
[----:B------:R-:W-:Y:S01]  /*5ee0*/  BSSY B1, `(.L_x_29467) ;  /* 0x0000007000017945 */ /* 0x000fe20003800000 */
[----:B------:R-:W-:Y:S01]  /*5ef0*/  MOV R12, 0x10 ;  /* 0x00000010000c7802 */ /* 0x000fe20000000f00 */
[----:B------:R-:W-:Y:S01]  /*5f00*/  IMAD.MOV.U32 R15, RZ, RZ, -0x1 ;  /* 0xffffffffff0f7424 */ /* 0x000fe200078e00ff */
[----:B------:R-:W-:-:S07]  /*5f10*/  MOV R11, 0x1f ;  /* 0x0000001f000b7802 */ /* 0x000fce0000000f00 */
[----:B------:R-:W-:Y:S05]  /*5f20*/  WARPSYNC.COLLECTIVE R15, `(.L_x_29468) ;  /* 0x000000000f087348 */ /* 0x000fea0003c00000 */
[----:B------:R0:W1:Y:S02]  /*5f30*/  SHFL.BFLY P6, R14, R13, R12, R11 ;  /* 0x0c00000c0d0e7389 */ /* 0x00006400000c000b */
[----:B01----:R-:W-:Y:S05]  /*5f40*/  ENDCOLLECTIVE ;  /* 0x000000000000791b */ /* 0x003fea0003800000 */
.L_x_29468:
[----:B------:R-:W-:Y:S05]  /*5f50*/  BSYNC B1 ;  /* 0x0000000000017941 */ /* 0x000fea0003800000 */
.L_x_29467:
[----:B------:R-:W-:Y:S01]  /*5f60*/  HFMA2 R11, -RZ, RZ, 0, 1.847743988037109375e-06 ;  /* 0x0000001fff0b7431 */ /* 0x000fe200000001ff */
[----:B------:R-:W-:Y:S01]  /*5f70*/  FMNMX R13, R14, R13, !PT ;  /* 0x0000000d0e0d7209 */ /* 0x000fe20007800000 */
[----:B------:R-:W-:Y:S01]  /*5f80*/  HFMA2 R64, -RZ, RZ, 0.96630859375, -0.0022525787353515625 ;  /* 0x3bbb989dff407431 */ /* 0x000fe200000001ff */
[----:B------:R-:W-:Y:S02]  /*5f90*/  MOV R12, 0x8 ;  /* 0x00000008000c7802 */ /* 0x000fe40000000f00 */
[----:B------:R-:W-:-:S07]  /*5fa0*/  MOV R15, 0xffffffff ;  /* 0xffffffff000f7802 */ /* 0x000fce0000000f00 */
[----:B------:R-:W-:Y:S05]  /*5fb0*/  WARPSYNC.COLLECTIVE R15, `(.L_x_29469) ;  /* 0x000000000f087348 */ /* 0x000fea0003c00000 */
[----:B------:R0:W1:Y:S02]  /*5fc0*/  SHFL.BFLY P6, R14, R13, R12, R11 ;  /* 0x0c00000c0d0e7389 */ /* 0x00006400000c000b */
[----:B01----:R-:W-:Y:S05]  /*5fd0*/  ENDCOLLECTIVE ;  /* 0x000000000000791b */ /* 0x003fea0003800000 */
.L_x_29469:
[----:B------:R-:W-:Y:S01]  /*5fe0*/  HFMA2 R12, -RZ, RZ, 0, 2.384185791015625e-07 ;  /* 0x00000004ff0c7431 */ /* 0x000fe200000001ff */
[----:B------:R-:W-:-:S04]  /*5ff0*/  FMNMX R0, R13, R14, !PT ;  /* 0x0000000e0d007209 */ /* 0x000fc80007800000 */
[----:B------:R-:W-:-:S07]  /*6000*/  MOV R13, R0 ;  /* 0x00000000000d7202 */ /* 0x000fce0000000f00 */
[----:B------:R-:W-:Y:S05]  /*6010*/  WARPSYNC.COLLECTIVE R15, `(.L_x_29470) ;  /* 0x000000000f087348 */ /* 0x000fea0003c00000 */
[----:B------:R0:W1:Y:S02]  /*6020*/  SHFL.BFLY P6, R14, R13, R12, R11 ;  /* 0x0c00000c0d0e7389 */ /* 0x00006400000c000b */
[----:B01----:R-:W-:Y:S05]  /*6030*/  ENDCOLLECTIVE ;  /* 0x000000000000791b */ /* 0x003fea0003800000 */
.L_x_29470:
[----:B------:R-:W-:Y:S01]  /*6040*/  HFMA2 R12, -RZ, RZ, 0, 1.1920928955078125e-07 ;  /* 0x00000002ff0c7431 */ /* 0x000fe200000001ff */
[----:B------:R-:W-:-:S04]  /*6050*/  FMNMX R2, R0, R14, !PT ;  /* 0x0000000e00027209 */ /* 0x000fc80007800000 */
[----:B------:R-:W-:-:S07]  /*6060*/  MOV R13, R2 ;  /* 0x00000002000d7202 */ /* 0x000fce0000000f00 */
[----:B------:R-:W-:Y:S05]  /*6070*/  WARPSYNC.COLLECTIVE R15, `(.L_x_29471) ;  /* 0x000000000f087348 */ /* 0x000fea0003c00000 */
[----:B------:R0:W1:Y:S02]  /*6080*/  SHFL.BFLY P6, R14, R13, R12, R11 ;  /* 0x0c00000c0d0e7389 */ /* 0x00006400000c000b */
[----:B01----:R-:W-:Y:S05]  /*6090*/  ENDCOLLECTIVE ;  /* 0x000000000000791b */ /* 0x003fea0003800000 */
.L_x_29471:
[----:B------:R-:W-:Y:S01]  /*60a0*/  IMAD.MOV.U32 R12, RZ, RZ, 0x1 ;  /* 0x00000001ff0c7424 */ /* 0x000fe200078e00ff */
[----:B------:R-:W-:-:S04]  /*60b0*/  FMNMX R3, R2, R14, !PT ;  /* 0x0000000e02037209 */ /* 0x000fc80007800000 */
[----:B------:R-:W-:-:S07]  /*60c0*/  MOV R13, R3 ;  /* 0x00000003000d7202 */ /* 0x000fce0000000f00 */
[----:B------:R-:W-:Y:S05]  /*60d0*/  WARPSYNC.COLLECTIVE R15, `(.L_x_29472) ;  /* 0x000000000f087348 */ /* 0x000fea0003c00000 */
[----:B------:R0:W1:Y:S02]  /*60e0*/  SHFL.BFLY P6, R14, R13, R12, R11 ;  /* 0x0c00000c0d0e7389 */ /* 0x00006400000c000b */
[----:B01----:R-:W-:Y:S05]  /*60f0*/  ENDCOLLECTIVE ;  /* 0x000000000000791b */ /* 0x003fea0003800000 */
.L_x_29472:
        /* <DEDUP_REMOVED lines=318> */
.L_x_29473:
[----:B------:R-:W-:Y:S02]  /*74e0*/  HFMA2 R12, -RZ, RZ, 0, 4.76837158203125e-07 ;  /* 0x00000008ff0c7431 */ /* 0x000fe400000001ff */
[----:B------:R-:W-:-:S05]  /*74f0*/  FADD R37, R13, R14 ;  /* 0x0000000e0d257221 */ /* 0x000fca0000000000 */
[----:B------:R-:W-:-:S07]  /*7500*/  MOV R13, R37 ;  /* 0x00000025000d7202 */ /* 0x000fce0000000f00 */
[----:B------:R-:W-:Y:S05]  /*7510*/  WARPSYNC.COLLECTIVE R15, `(.L_x_29474) ;  /* 0x000000000f087348 */ /* 0x000fea0003c00000 */
[----:B------:R0:W1:Y:S02]  /*7520*/  SHFL.BFLY P6, R14, R13, R12, R11 ;  /* 0x0c00000c0d0e7389 */ /* 0x00006400000c000b */
[----:B01----:R-:W-:Y:S05]  /*7530*/  ENDCOLLECTIVE ;  /* 0x000000000000791b */ /* 0x003fea0003800000 */
.L_x_29474:
[----:B------:R-:W-:Y:S02]  /*7540*/  HFMA2 R12, -RZ, RZ, 0, 2.384185791015625e-07 ;  /* 0x00000004ff0c7431 */ /* 0x000fe400000001ff */
[----:B------:R-:W-:-:S05]  /*7550*/  FADD R40, R37, R14 ;  /* 0x0000000e25287221 */ /* 0x000fca0000000000 */
[----:B------:R-:W-:-:S07]  /*7560*/  MOV R13, R40 ;  /* 0x00000028000d7202 */ /* 0x000fce0000000f00 */
[----:B------:R-:W-:Y:S05]  /*7570*/  WARPSYNC.COLLECTIVE R15, `(.L_x_29475) ;  /* 0x000000000f087348 */ /* 0x000fea0003c00000 */
[----:B------:R0:W1:Y:S02]  /*7580*/  SHFL.BFLY P6, R14, R13, R12, R11 ;  /* 0x0c00000c0d0e7389 */ /* 0x00006400000c000b */
[----:B01----:R-:W-:Y:S05]  /*7590*/  ENDCOLLECTIVE ;  /* 0x000000000000791b */ /* 0x003fea0003800000 */
.L_x_29475:
[----:B------:R-:W-:Y:S02]  /*75a0*/  HFMA2 R12, -RZ, RZ, 0, 1.1920928955078125e-07 ;  /* 0x00000002ff0c7431 */ /* 0x000fe400000001ff */
[----:B------:R-:W-:-:S05]  /*75b0*/  FADD R41, R40, R14 ;  /* 0x0000000e28297221 */ /* 0x000fca0000000000 */
[----:B------:R-:W-:-:S07]  /*75c0*/  MOV R13, R41 ;  /* 0x00000029000d7202 */ /* 0x000fce0000000f00 */
[----:B------:R-:W-:Y:S05]  /*75d0*/  WARPSYNC.COLLECTIVE R15, `(.L_x_29476) ;  /* 0x000000000f087348 */ /* 0x000fea0003c00000 */
[----:B------:R0:W1:Y:S02]  /*75e0*/  SHFL.BFLY P6, R14, R13, R12, R11 ;  /* 0x0c00000c0d0e7389 */ /* 0x00006400000c000b */
[----:B01----:R-:W-:Y:S05]  /*75f0*/  ENDCOLLECTIVE ;  /* 0x000000000000791b */ /* 0x003fea0003800000 */
.L_x_29476:
[----:B------:R-:W-:Y:S02]  /*7600*/  HFMA2 R12, -RZ, RZ, 0, 5.9604644775390625e-08 ;  /* 0x00000001ff0c7431 */ /* 0x000fe400000001ff */
[----:B------:R-:W-:-:S05]  /*7610*/  FADD R42, R41, R14 ;  /* 0x0000000e292a7221 */ /* 0x000fca0000000000 */
[----:B------:R-:W-:-:S07]  /*7620*/  MOV R13, R42 ;  /* 0x0000002a000d7202 */ /* 0x000fce0000000f00 */
[----:B------:R-:W-:Y:S05]  /*7630*/  WARPSYNC.COLLECTIVE R15, `(.L_x_29477) ;  /* 0x000000000f087348 */ /* 0x000fea0003c00000 */
[----:B------:R0:W1:Y:S02]  /*7640*/  SHFL.BFLY P6, R14, R13, R12, R11 ;  /* 0x0c00000c0d0e7389 */ /* 0x00006400000c000b */
[----:B01----:R-:W-:Y:S05]  /*7650*/  ENDCOLLECTIVE ;  /* 0x000000000000791b */ /* 0x003fea0003800000 */
.L_x_29477:
[----:B------:R-:W-:Y:S05]  /*7660*/  BRA `(.L_x_29478) ;  /* 0xffffffbc00f87947 */ /* 0x000fea000383ffff */
        .weak           $__internal_478_$__cuda_sm3x_div_rn_noftz_f32_slowpath
        .type           $__internal_478_$__cuda_sm3x_div_rn_noftz_f32_slowpath,@function
        .size           $__internal_478_$__cuda_sm3x_div_rn_noftz_f32_slowpath,(.L_x_37855 - $__internal_478_$__cuda_sm3x_div_rn_noftz_f32_slowpath)
$__internal_478_$__cuda_sm3x_div_rn_noftz_f32_slowpath:
        /* <DEDUP_REMOVED lines=36> */
.L_x_29480:
        /* <DEDUP_REMOVED lines=51> */
.L_x_29487:
[----:B------:R-:W-:-:S04]  /*7be0*/  LOP3.LUT R26, R26, 0x80000000, RZ, 0xc0, !PT ;  /* 0x800000001a1a7812 */ /* 0x000fc800078ec0ff */
[----:B------:R-:W-:Y:S01]  /*7bf0*/  LOP3.LUT R26, R26, 0x7f800000, RZ, 0xfc, !PT ;  /* 0x7f8000001a1a7812 */ /* 0x000fe200078efcff */
[----:B------:R-:W-:Y:S06]  /*7c00*/  BRA `(.L_x_29488) ;  /* 0x0000000000047947 */ /* 0x000fec0003800000 */
.L_x_29486:
[----:B------:R-:W-:-:S07]  /*7c10*/  LEA R26, R13, R26, 0x17 ;  /* 0x0000001a0d1a7211 */ /* 0x000fce00078eb8ff */
.L_x_29488:
[----:B------:R-:W-:Y:S05]  /*7c20*/  BSYNC.RECONVERGENT B2 ;  /* 0x0000000000027941 */ /* 0x000fea0003800200 */
.L_x_29485:
[----:B------:R-:W-:Y:S05]  /*7c30*/  BRA `(.L_x_29489) ;  /* 0x0000000000207947 */ /* 0x000fea0003800000 */
.L_x_29484:
[----:B------:R-:W-:-:S04]  /*7c40*/  LOP3.LUT R26, R11, 0x80000000, R26, 0x48, !PT ;  /* 0x800000000b1a7812 */ /* 0x000fc800078e481a */
[----:B------:R-:W-:Y:S01]  /*7c50*/  LOP3.LUT R26, R26, 0x7f800000, RZ, 0xfc, !PT ;  /* 0x7f8000001a1a7812 */ /* 0x000fe200078efcff */
[----:B------:R-:W-:Y:S06]  /*7c60*/  BRA `(.L_x_29489) ;  /* 0x0000000000147947 */ /* 0x000fec0003800000 */
.L_x_29483:
[----:B------:R-:W-:Y:S01]  /*7c70*/  LOP3.LUT R26, R11, 0x80000000, R26, 0x48, !PT ;  /* 0x800000000b1a7812 */ /* 0x000fe200078e481a */
[----:B------:R-:W-:Y:S06]  /*7c80*/  BRA `(.L_x_29489) ;  /* 0x00000000000c7947 */ /* 0x000fec0003800000 */
.L_x_29482:
[----:B------:R-:W0:Y:S01]  /*7c90*/  MUFU.RSQ R26, -QNAN ;  /* 0xffc00000001a7908 */ /* 0x000e220000001400 */
[----:B------:R-:W-:Y:S05]  /*7ca0*/  BRA `(.L_x_29489) ;  /* 0x0000000000047947 */ /* 0x000fea0003800000 */
.L_x_29481:
[----:B------:R-:W-:-:S07]  /*7cb0*/  FADD.FTZ R26, R26, R11 ;  /* 0x0000000b1a1a7221 */ /* 0x000fce0000010000 */
.L_x_29489:
[----:B------:R-:W-:Y:S05]  /*7cc0*/  BSYNC.RECONVERGENT B1 ;  /* 0x0000000000017941 */ /* 0x000fea0003800200 */
.L_x_29479:
[----:B------:R-:W-:-:S04]  /*7cd0*/  HFMA2 R13, -RZ, RZ, 0, 0 ;  /* 0x00000000ff0d7431 */ /* 0x000fc800000001ff */
[----:B0-----:R-:W-:Y:S05]  /*7ce0*/  RET.REL.NODEC R12 `(_Z15SoftmaxWarpImplI24ElementwiseScaleMaskLoadIffbE11DirectStoreIffEfLi1ELi31ELi32ELi1ELb1EL9Algorithm0EEvT_T0_ll) ;  /* 0xffffff800cc47950 */ /* 0x001fea0003c3ffff */
.L_x_29490:
        /* <DEDUP_REMOVED lines=9> */
.L_x_37855:


//--------------------- .text._Z15SoftmaxWarpImplI24ElementwiseScaleMaskLoadIffbE11DirectStoreIffEfLi1ELi31ELi32ELi1ELb0EL9Algorithm0EEvT_T0_ll --------------------------
	.section	.text._Z15SoftmaxWarpImplI24ElementwiseScaleMaskLoadIffbE11DirectStoreIffEfLi1ELi31ELi32ELi1ELb0EL9Algorithm0EEvT_T0_ll,"ax",@progbits
	.align	128
        .global         _Z15SoftmaxWarpImplI24ElementwiseScaleMaskLoadIffbE11DirectStoreIffEfLi1ELi31ELi32ELi1ELb0EL9Algorithm0EEvT_T0_ll
        .type           _Z15SoftmaxWarpImplI24ElementwiseScaleMaskLoadIffbE11DirectStoreIffEfLi1ELi31ELi32ELi1ELb0EL9Algorithm0EEvT_T0_ll,@function
        .size           _Z15SoftmaxWarpImplI24ElementwiseScaleMaskLoadIffbE11DirectStoreIffEfLi1ELi31ELi32ELi1ELb0EL9Algorithm0EEvT_T0_ll,(.L_x_37856 - _Z15SoftmaxWarpImplI24ElementwiseScaleMaskLoadIffbE11DirectStoreIffEfLi1ELi31ELi32ELi1ELb0EL9Algorithm0EEvT_T0_ll)
        .other          _Z15SoftmaxWarpImplI24ElementwiseScaleMaskLoadIffbE11DirectStoreIffEfLi1ELi31ELi32ELi1ELb0EL9Algorithm0EEvT_T0_ll,@"STO_CUDA_ENTRY STV_DEFAULT"
_Z15SoftmaxWarpImplI24ElementwiseScaleMaskLoadIffbE11DirectStoreIffEfLi1ELi31ELi32ELi1ELb0EL9Algorithm0EEvT_T0_ll:
.text._Z15SoftmaxWarpImplI24ElementwiseScaleMaskLoadIffbE11DirectStoreIffEfLi1ELi31ELi32ELi1ELb0EL9Algorithm0EEvT_T0_ll:
        /* <DEDUP_REMOVED lines=24> */
.L_x_29491:
        /* <DEDUP_REMOVED lines=13> */
.L_x_29555:
[----:B---3--:R-:W3:Y:S01]  /*0250*/  LDC.64 R4, c[0x0][0x390] ;  /* 0x0000e400ff047b82 */ /* 0x008ee20000000a00 */
[----:B------:R-:W-:Y:S01]  /*0260*/  HFMA2 R3, -RZ, RZ, 0, 0 ;  /* 0x00000000ff037431 */ /* 0x000fe200000001ff */
[----:B-1----:R-:W-:Y:S02]  /*0270*/  MOV R2, R44 ;  /* 0x0000002c00027202 */ /* 0x002fe40000000f00 */
[C---:B--2---:R-:W-:Y:S02]  /*0280*/  R2UR UR4, R38.reuse ;  /* 0x00000000260472ca */ /* 0x044fe400000e0000 */
[C---:B------:R-:W-:Y:S02]  /*0290*/  R2UR UR5, R39.reuse ;  /* 0x00000000270572ca */ /* 0x040fe400000e0000 */
[----:B------:R-:W-:Y:S02]  /*02a0*/  R2UR UR6, R38 ;  /* 0x00000000260672ca */ /* 0x000fe400000e0000 */
[----:B------:R-:W-:-:S02]  /*02b0*/  R2UR UR7, R39 ;  /* 0x00000000270772ca */ /* 0x000fc400000e0000 */
[----:B------:R-:W-:Y:S02]  /*02c0*/  R2UR UR8, R38 ;  /* 0x00000000260872ca */ /* 0x000fe400000e0000 */
[----:B------:R-:W-:Y:S01]  /*02d0*/  R2UR UR9, R39 ;  /* 0x00000000270972ca */ /* 0x000fe200000e0000 */
[-C--:B---3--:R-:W-:Y:S02]  /*02e0*/  IMAD R0, R45, R4.reuse, RZ ;  /* 0x000000042d007224 */ /* 0x088fe400078e02ff */
[----:B------:R-:W-:-:S04]  /*02f0*/  IMAD.WIDE.U32 R6, R46, R4, R2 ;  /* 0x000000042e067225 */ /* 0x000fc800078e0002 */
[----:B------:R-:W-:Y:S01]  /*0300*/  IMAD R3, R46, R5, R0 ;  /* 0x000000052e037224 */ /* 0x000fe200078e0200 */
[----:B------:R-:W-:-:S04]  /*0310*/  IADD3 R4, P0, PT, R6, UR38, RZ ;  /* 0x0000002606047c10 */ /* 0x000fc8000ff1e0ff */
[----:B------:R-:W-:-:S04]  /*0320*/  IADD3 R3, PT, PT, R7, R3, RZ ;  /* 0x0000000307037210 */ /* 0x000fc80007ffe0ff */
[----:B------:R-:W-:-:S05]  /*0330*/  IADD3.X R5, PT, PT, R3, UR39, RZ, P0, !PT ;  /* 0x0000002703057c10 */ /* 0x000fca00087fe4ff */
[----:B------:R-:W2:Y:S04]  /*0340*/  LDG.E.U8 R10, desc[UR4][R4.64+0x60] ;  /* 0x00006004040a7981 */ /* 0x000ea8000c1e1100 */
[----:B------:R-:W3:Y:S01]  /*0350*/  LDG.E.U8 R11, desc[UR6][R4.64+0x80] ;  /* 0x00008006040b7981 */ /* 0x000ee2000c1e1100 */
[----:B------:R-:W-:Y:S02]  /*0360*/  R2UR UR20, R38 ;  /* 0x00000000261472ca */ /* 0x000fe400000e0000 */
[C---:B------:R-:W-:Y:S01]  /*0370*/  R2UR UR21, R39.reuse ;  /* 0x00000000271572ca */ /* 0x040fe200000e0000 */
[----:B------:R-:W4:Y:S01]  /*0380*/  LDG.E.U8 R0, desc[UR6][R4.64+0x20] ;  /* 0x0000200604007981 */ /* 0x000f22000c1e1100 */
[----:B------:R-:W-:Y:S02]  /*0390*/  LEA R2, P0, R6, UR36, 0x2 ;  /* 0x0000002406027c11 */ /* 0x000fe4000f8010ff */
[----:B------:R-:W-:Y:S01]  /*03a0*/  R2UR UR14, R38 ;  /* 0x00000000260e72ca */ /* 0x000fe200000e0000 */
[----:B------:R-:W5:Y:S01]  /*03b0*/  LDG.E.U8 R7, desc[UR8][R4.64+0x40] ;  /* 0x0000400804077981 */ /* 0x000f62000c1e1100 */
[----:B------:R-:W-:-:S02]  /*03c0*/  R2UR UR15, R39 ;  /* 0x00000000270f72ca */ /* 0x000fc400000e0000 */
[----:B------:R-:W-:Y:S01]  /*03d0*/  LEA.HI.X R3, R6, UR37, R3, 0x2, P0 ;  /* 0x0000002506037c11 */ /* 0x000fe200080f1403 */
[----:B------:R-:W5:Y:S01]  /*03e0*/  LDG.E.U8 R9, desc[UR4][R4.64] ;  /* 0x0000000404097981 */ /* 0x000f62000c1e1100 */
[C---:B------:R-:W-:Y:S02]  /*03f0*/  R2UR UR16, R38.reuse ;  /* 0x00000000261072ca */ /* 0x040fe400000e0000 */
[C---:B------:R-:W-:Y:S01]  /*0400*/  R2UR UR17, R39.reuse ;  /* 0x00000000271172ca */ /* 0x040fe200000e0000 */
[----:B------:R-:W5:Y:S01]  /*0410*/  LDG.E R6, desc[UR4][R2.64] ;  /* 0x0000000402067981 */ /* 0x000f62000c1e1900 */
[C---:B------:R-:W-:Y:S02]  /*0420*/  R2UR UR24, R38.reuse ;  /* 0x00000000261872ca */ /* 0x040fe400000e0000 */
[----:B------:R-:W-:Y:S01]  /*0430*/  R2UR UR25, R39 ;  /* 0x00000000271972ca */ /* 0x000fe200000e0000 */
[----:B------:R-:W5:Y:S01]  /*0440*/  LDG.E.U8 R15, desc[UR20][R4.64+0xc0] ;  /* 0x0000c014040f7981 */ /* 0x000f62000c1e1100 */
[----:B------:R-:W-:-:S02]  /*0450*/  R2UR UR22, R38 ;  /* 0x00000000261672ca */ /* 0x000fc400000e0000 */
[C---:B------:R-:W-:Y:S01]  /*0460*/  R2UR UR23, R39.reuse ;  /* 0x00000000271772ca */ /* 0x040fe200000e0000 */
[----:B------:R-:W5:Y:S01]  /*0470*/  LDG.E R8, desc[UR6][R2.64+0x80] ;  /* 0x0000800602087981 */ /* 0x000f62000c1e1900 */
        /* <DEDUP_REMOVED lines=8> */
[----:B------:R-:W5:Y:S01]  /*0500*/  LDG.E.U8 R17, desc[UR24][R4.64+0xe0] ;  /* 0x0000e01804117981 */ /* 0x000f62000c1e1100 */
[C---:B------:R-:W-:Y:S02]  /*0510*/  R2UR UR12, R38.reuse ;  /* 0x00000000260c72ca */ /* 0x040fe400000e0000 */
[----:B------:R-:W-:Y:S01]  /*0520*/  R2UR UR13, R39 ;  /* 0x00000000270d72ca */ /* 0x000fe200000e0000 */
[----:B------:R-:W5:Y:S04]  /*0530*/  LDG.E R26, desc[UR22][R2.64+0x380] ;  /* 0x00038016021a7981 */ /* 0x000f68000c1e1900 */
[----:B------:R-:W5:Y:S01]  /*0540*/  LDG.E R16, desc[UR8][R2.64+0x100] ;  /* 0x0001000802107981 */ /* 0x000f62000c1e1900 */
[----:B------:R-:W-:-:S03]  /*0550*/  R2UR UR26, R38 ;  /* 0x00000000261a72ca */ /* 0x000fc600000e0000 */
[----:B------:R-:W5:Y:S01]  /*0560*/  LDG.E R30, desc[UR6][R2.64+0x480] ;  /* 0x00048006021e7981 */ /* 0x000f62000c1e1900 */
[----:B------:R-:W-:-:S03]  /*0570*/  R2UR UR27, R39 ;  /* 0x00000000271b72ca */ /* 0x000fc600000e0000 */
[----:B------:R-:W5:Y:S04]  /*0580*/  LDG.E R18, desc[UR10][R2.64+0x180] ;  /* 0x0001800a02127981 */ /* 0x000f68000c1e1900 */
[----:B------:R-:W5:Y:S04]  /*0590*/  LDG.E.U8 R21, desc[UR28][R4.64+0x120] ;  /* 0x0001201c04157981 */ /* 0x000f68000c1e1100 */
[----:B------:R-:W5:Y:S04]  /*05a0*/  LDG.E R24, desc[UR18][R2.64+0x300] ;  /* 0x0003001202187981 */ /* 0x000f68000c1e1900 */
[----:B------:R-:W5:Y:S04]  /*05b0*/  LDG.E R20, desc[UR12][R2.64+0x200] ;  /* 0x0002000c02147981 */ /* 0x000f68000c1e1900 */
[----:B------:R-:W5:Y:S04]  /*05c0*/  LDG.E R32, desc[UR4][R2.64+0x500] ;  /* 0x0005000402207981 */ /* 0x000f68000c1e1900 */
[----:B------:R-:W5:Y:S04]  /*05d0*/  LDG.E.U8 R23, desc[UR16][R4.64+0x140] ;  /* 0x0001401004177981 */ /* 0x000f68000c1e1100 */
[----:B------:R-:W5:Y:S04]  /*05e0*/  LDG.E R28, desc[UR4][R2.64+0x400] ;  /* 0x00040004021c7981 */ /* 0x000f68000c1e1900 */
[----:B------:R-:W5:Y:S04]  /*05f0*/  LDG.E R34, desc[UR6][R2.64+0x580] ;  /* 0x0005800602227981 */ /* 0x000f68000c1e1900 */
[----:B------:R-:W5:Y:S04]  /*0600*/  LDG.E.U8 R25, desc[UR20][R4.64+0x160] ;  /* 0x0001601404197981 */ /* 0x000f68000c1e1100 */
[----:B------:R-:W5:Y:S04]  /*0610*/  LDG.E.U8 R19, desc[UR26][R4.64+0x100] ;  /* 0x0001001a04137981 */ /* 0x000f68000c1e1100 */
[----:B------:R-:W5:Y:S04]  /*0620*/  LDG.E.U8 R13, desc[UR8][R4.64+0x240] ;  /* 0x00024008040d7981 */ /* 0x000f68000c1e1100 */
[----:B------:R-:W5:Y:S04]  /*0630*/  LDG.E R14, desc[UR4][R2.64+0x600] ;  /* 0x00060004020e7981 */ /* 0x000f68000c1e1900 */
[----:B------:R-:W5:Y:S04]  /*0640*/  LDG.E R12, desc[UR6][R2.64+0x680] ;  /* 0x00068006020c7981 */ /* 0x000f68000c1e1900 */
[----:B------:R-:W5:Y:S04]  /*0650*/  LDG.E.U8 R29, desc[UR10][R4.64+0x1a0] ;  /* 0x0001a00a041d7981 */ /* 0x000f68000c1e1100 */
[----:B------:R-:W5:Y:S04]  /*0660*/  LDG.E.U8 R27, desc[UR8][R4.64+0x180] ;  /* 0x00018008041b7981 */ /* 0x000f68000c1e1100 */
[----:B------:R-:W5:Y:S04]  /*0670*/  LDG.E.U8 R31, desc[UR12][R4.64+0x1c0] ;  /* 0x0001c00c041f7981 */ /* 0x000f68000c1e1100 */
[----:B------:R-:W5:Y:S04]  /*0680*/  LDG.E.U8 R35, desc[UR8][R4.64+0x200] ;  /* 0x0002000804237981 */ /* 0x000f68000c1e1100 */
[----:B------:R-:W5:Y:S04]  /*0690*/  LDG.E.U8 R33, desc[UR14][R4.64+0x1e0] ;  /* 0x0001e00e04217981 */ /* 0x000f68000c1e1100 */
[----:B------:R-:W5:Y:S04]  /*06a0*/  LDG.E.U8 R36, desc[UR10][R4.64+0x220] ;  /* 0x0002200a04247981 */ /* 0x000f68000c1e1100 */
[----:B------:R-:W5:Y:S04]  /*06b0*/  LDG.E R50, desc[UR6][R2.64+0xe00] ;  /* 0x000e000602327981 */ /* 0x000f68000c1e1900 */
[----:B------:R-:W5:Y:S04]  /*06c0*/  LDG.E R52, desc[UR14][R2.64+0xe80] ;  /* 0x000e800e02347981 */ /* 0x000f68000c1e1900 */
[----:B------:R-:W5:Y:S01]  /*06d0*/  LDG.E R54, desc[UR4][R2.64+0xf00] ;  /* 0x000f000402367981 */ /* 0x000f62000c1e1900 */
[----:B--2---:R-:W-:-:S02]  /*06e0*/  ISETP.NE.AND P5, PT, R10, RZ, PT ;  /* 0x000000ff0a00720c */ /* 0x004fc40003fa5270 */
[----:B---3--:R-:W-:Y:S02]  /*06f0*/  ISETP.NE.AND P6, PT, R11, RZ, PT ;  /* 0x000000ff0b00720c */ /* 0x008fe40003fc5270 */
[----:B------:R-:W1:Y:S01]  /*0700*/  LDC.64 R10, c[0x0][0x398] ;  /* 0x0000e600ff0a7b82 */ /* 0x000e620000000a00 */
[----:B----4-:R-:W-:Y:S02]  /*0710*/  ISETP.NE.AND P3, PT, R0, RZ, PT ;  /* 0x000000ff0000720c */ /* 0x010fe40003f65270 */
[----:B------:R-:W2:Y:S01]  /*0720*/  LDG.E.U8 R0, desc[UR12][R4.64+0x280] ;  /* 0x0002800c04007981 */ /* 0x000ea2000c1e1100 */
[----:B-----5:R-:W-:Y:S02]  /*0730*/  ISETP.NE.AND P4, PT, R7, RZ, PT ;  /* 0x000000ff0700720c */ /* 0x020fe40003f85270 */
[----:B------:R-:W-:Y:S02]  /*0740*/  ISETP.NE.AND P2, PT, R9, RZ, PT ;  /* 0x000000ff0900720c */ /* 0x000fe40003f45270 */
[----:B------:R-:W3:Y:S01]  /*0750*/  LDG.E.U8 R9, desc[UR10][R4.64+0x260] ;  /* 0x0002600a04097981 */ /* 0x000ee2000c1e1100 */
[----:B------:R-:W-:Y:S01]  /*0760*/  ISETP.NE.AND P1, PT, R15, RZ, PT ;  /* 0x000000ff0f00720c */ /* 0x000fe20003f25270 */
[-C--:B-1----:R-:W-:Y:S01]  /*0770*/  FMUL R7, R6, R11.reuse ;  /* 0x0000000b06077220 */ /* 0x082fe20000400000 */
[----:B------:R-:W-:-:S04]  /*0780*/  FMUL R15, R8, R11 ;  /* 0x0000000b080f7220 */ /* 0x000fc80000400000 */
[-C--:B------:R-:W-:Y:S02]  /*0790*/  FSEL R8, R7, R10.reuse, P2 ;  /* 0x0000000a07087208 */ /* 0x080fe40001000000 */
[-C--:B------:R-:W-:Y:S01]  /*07a0*/  FSEL R7, R15, R10.reuse, P3 ;  /* 0x0000000a0f077208 */ /* 0x080fe20001800000 */
[-C--:B------:R-:W-:Y:S01]  /*07b0*/  FMUL R15, R22, R11.reuse ;  /* 0x0000000b160f7220 */ /* 0x080fe20000400000 */
[----:B------:R-:W-:Y:S01]  /*07c0*/  ISETP.NE.AND P0, PT, R37, RZ, PT ;  /* 0x000000ff2500720c */ /* 0x000fe20003f05270 */
[----:B------:R-:W4:Y:S01]  /*07d0*/  LDG.E R22, desc[UR4][R2.64+0x700] ;  /* 0x0007000402167981 */ /* 0x000f22000c1e1900 */
[----:B------:R-:W-:Y:S02]  /*07e0*/  ISETP.NE.AND P2, PT, R17, RZ, PT ;  /* 0x000000ff1100720c */ /* 0x000fe40003f45270 */
[----:B------:R-:W-:Y:S01]  /*07f0*/  FSEL R42, R15, R10, P0 ;  /* 0x0000000a0f2a7208 */ /* 0x000fe20000000000 */
[-C--:B------:R-:W-:Y:S02]  /*0800*/  FMUL R15, R26, R11.reuse ;  /* 0x0000000b1a0f7220 */ /* 0x080fe40000400000 */
[----:B------:R-:W5:Y:S01]  /*0810*/  LDG.E R26, desc[UR8][R2.64+0x800] ;  /* 0x00080008021a7981 */ /* 0x000f62000c1e1900 */
[----:B------:R-:W-:-:S02]  /*0820*/  FMUL R17, R16, R11 ;  /* 0x0000000b10117220 */ /* 0x000fc40000400000 */
[-C--:B------:R-:W-:Y:S01]  /*0830*/  FSEL R6, R15, R10.reuse, P2 ;  /* 0x0000000a0f067208 */ /* 0x080fe20001000000 */
[-C--:B------:R-:W-:Y:S02]  /*0840*/  FMUL R15, R30, R11.reuse ;  /* 0x0000000b1e0f7220 */ /* 0x080fe40000400000 */
[-C--:B------:R-:W-:Y:S01]  /*0850*/  FSEL R48, R17, R10.reuse, P4 ;  /* 0x0000000a11307208 */ /* 0x080fe20002000000 */
[----:B------:R-:W5:Y:S01]  /*0860*/  LDG.E R30, desc[UR10][R2.64+0x900] ;  /* 0x0009000a021e7981 */ /* 0x000f62000c1e1900 */
[-C--:B------:R-:W-:Y:S01]  /*0870*/  FMUL R47, R18, R11.reuse ;  /* 0x0000000b122f7220 */ /* 0x080fe20000400000 */
[----:B------:R-:W-:Y:S02]  /*0880*/  ISETP.NE.AND P4, PT, R21, RZ, PT ;  /* 0x000000ff1500720c */ /* 0x000fe40003f85270 */
[----:B------:R-:W5:Y:S01]  /*0890*/  LDG.E.U8 R21, desc[UR10][R4.64+0x2a0] ;  /* 0x0002a00a04157981 */ /* 0x000f62000c1e1100 */
[----:B------:R-:W-:Y:S01]  /*08a0*/  FMUL R17, R24, R11 ;  /* 0x0000000b18117220 */ /* 0x000fe20000400000 */
[----:B------:R-:W-:-:S02]  /*08b0*/  FSEL R18, R15, R10, P4 ;  /* 0x0000000a0f127208 */ /* 0x000fc40002000000 */
[----:B------:R-:W5:Y:S01]  /*08c0*/  LDG.E R24, desc[UR6][R2.64+0x780] ;  /* 0x0007800602187981 */ /* 0x000f62000c1e1900 */
[-C--:B------:R-:W-:Y:S01]  /*08d0*/  FMUL R41, R20, R11.reuse ;  /* 0x0000000b14297220 */ /* 0x080fe20000400000 */
[-C--:B------:R-:W-:Y:S01]  /*08e0*/  FSEL R47, R47, R10.reuse, P5 ;  /* 0x0000000a2f2f7208 */ /* 0x080fe20002800000 */
[-C--:B------:R-:W-:Y:S01]  /*08f0*/  FMUL R15, R32, R11.reuse ;  /* 0x0000000b200f7220 */ /* 0x080fe20000400000 */
[-C--:B------:R-:W-:Y:S01]  /*0900*/  FSEL R40, R17, R10.reuse, P1 ;  /* 0x0000000a11287208 */ /* 0x080fe20000800000 */
[----:B------:R-:W5:Y:S01]  /*0910*/  LDG.E R32, desc[UR10][R2.64+0xd00] ;  /* 0x000d000a02207981 */ /* 0x000f62000c1e1900 */
[----:B------:R-:W-:Y:S02]  /*0920*/  ISETP.NE.AND P5, PT, R23, RZ, PT ;  /* 0x000000ff1700720c */ /* 0x000fe40003fa5270 */
[-C--:B------:R-:W-:Y:S01]  /*0930*/  FSEL R41, R41, R10.reuse, P6 ;  /* 0x0000000a29297208 */ /* 0x080fe20003000000 */
[----:B------:R-:W5:Y:S01]  /*0940*/  LDG.E.U8 R23, desc[UR14][R4.64+0x2e0] ;  /* 0x0002e00e04177981 */ /* 0x000f62000c1e1100 */
[----:B------:R-:W-:Y:S01]  /*0950*/  FMUL R37, R28, R11 ;  /* 0x0000000b1c257220 */ /* 0x000fe20000400000 */
[----:B------:R-:W-:-:S02]  /*0960*/  FSEL R16, R15, R10, P5 ;  /* 0x0000000a0f107208 */ /* 0x000fc40002800000 */
[----:B------:R-:W5:Y:S01]  /*0970*/  LDG.E R28, desc[UR4][R2.64+0x880] ;  /* 0x00088004021c7981 */ /* 0x000f62000c1e1900 */
[----:B------:R-:W-:-:S03]  /*0980*/  FMUL R17, R34, R11 ;  /* 0x0000000b22117220 */ /* 0x000fc60000400000 */
[----:B------:R-:W5:Y:S01]  /*0990*/  LDG.E.U8 R15, desc[UR12][R4.64+0x2c0] ;  /* 0x0002c00c040f7981 */ /* 0x000f62000c1e1100 */
[----:B------:R-:W-:-:S03]  /*09a0*/  ISETP.NE.AND P6, PT, R25, RZ, PT ;  /* 0x000000ff1900720c */ /* 0x000fc60003fc5270 */
[----:B------:R-:W5:Y:S01]  /*09b0*/  LDG.E.U8 R25, desc[UR16][R4.64+0x300] ;  /* 0x0003001004197981 */ /* 0x000f62000c1e1100 */
[----:B------:R-:W-:Y:S02]  /*09c0*/  FSEL R17, R17, R10, P6 ;  /* 0x0000000a11117208 */ /* 0x000fe40003000000 */
[----:B------:R-:W-:Y:S02]  /*09d0*/  ISETP.NE.AND P3, PT, R19, RZ, PT ;  /* 0x000000ff1300720c */ /* 0x000fe40003f65270 */
[----:B------:R-:W-:Y:S01]  /*09e0*/  ISETP.NE.AND P6, PT, R13, RZ, PT ;  /* 0x000000ff0d00720c */ /* 0x000fe20003fc5270 */
[-C--:B------:R-:W-:Y:S02]  /*09f0*/  FMUL R13, R14, R11.reuse ;  /* 0x0000000b0e0d7220 */ /* 0x080fe40000400000 */
[----:B------:R-:W5:Y:S01]  /*0a00*/  LDG.E R14, desc[UR4][R2.64+0xa00] ;  /* 0x000a0004020e7981 */ /* 0x000f62000c1e1900 */
[----:B------:R-:W-:-:S03]  /*0a10*/  FMUL R19, R12, R11 ;  /* 0x0000000b0c137220 */ /* 0x000fc60000400000 */
[----:B------:R-:W5:Y:S01]  /*0a20*/  LDG.E R12, desc[UR6][R2.64+0x980] ;  /* 0x00098006020c7981 */ /* 0x000f62000c1e1900 */
[----:B------:R-:W-:Y:S02]  /*0a30*/  ISETP.NE.AND P1, PT, R29, RZ, PT ;  /* 0x000000ff1d00720c */ /* 0x000fe40003f25270 */
[----:B------:R-:W-:Y:S01]  /*0a40*/  ISETP.NE.AND P0, PT, R27, RZ, PT ;  /* 0x000000ff1b00720c */ /* 0x000fe20003f05270 */
[----:B------:R-:W5:Y:S01]  /*0a50*/  LDG.E.U8 R29, desc[UR12][R4.64+0x360] ;  /* 0x0003600c041d7981 */ /* 0x000f62000c1e1100 */
[----:B------:R-:W-:-:S03]  /*0a60*/  FSEL R19, R19, R10, P1 ;  /* 0x0000000a13137208 */ /* 0x000fc60000800000 */
[----:B------:R-:W5:Y:S01]  /*0a70*/  LDG.E.U8 R27, desc[UR18][R4.64+0x320] ;  /* 0x00032012041b7981 */ /* 0x000f62000c1e1100 */
[-C--:B------:R-:W-:Y:S02]  /*0a80*/  FSEL R20, R13, R10.reuse, P0 ;  /* 0x0000000a0d147208 */ /* 0x080fe40000000000 */
[----:B------:R-:W-:Y:S01]  /*0a90*/  ISETP.NE.AND P2, PT, R31, RZ, PT ;  /* 0x000000ff1f00720c */ /* 0x000fe20003f45270 */
[----:B------:R-:W5:Y:S01]  /*0aa0*/  LDG.E.U8 R13, desc[UR10][R4.64+0x340] ;  /* 0x0003400a040d7981 */ /* 0x000f62000c1e1100 */
[----:B------:R-:W-:Y:S02]  /*0ab0*/  ISETP.NE.AND P4, PT, R35, RZ, PT ;  /* 0x000000ff2300720c */ /* 0x000fe40003f85270 */
[----:B------:R-:W-:Y:S01]  /*0ac0*/  FSEL R37, R37, R10, P3 ;  /* 0x0000000a25257208 */ /* 0x000fe20001800000 */
[----:B------:R-:W5:Y:S01]  /*0ad0*/  LDG.E.U8 R31, desc[UR14][R4.64+0x380] ;  /* 0x0003800e041f7981 */ /* 0x000f62000c1e1100 */
[----:B------:R-:W-:Y:S02]  /*0ae0*/  ISETP.NE.AND P3, PT, R33, RZ, PT ;  /* 0x000000ff2100720c */ /* 0x000fe40003f65270 */
[----:B------:R-:W-:Y:S01]  /*0af0*/  ISETP.NE.AND P5, PT, R36, RZ, PT ;  /* 0x000000ff2400720c */ /* 0x000fe20003fa5270 */
[----:B------:R-:W5:Y:S04]  /*0b00*/  LDG.E.U8 R33, desc[UR8][R4.64+0x3a0] ;  /* 0x0003a00804217981 */ /* 0x000f68000c1e1100 */
[----:B------:R-:W5:Y:S01]  /*0b10*/  LDG.E R36, desc[UR12][R2.64+0xd80] ;  /* 0x000d800c02247981 */ /* 0x000f62000c1e1900 */
[----:B--2---:R-:W-:-:S03]  /*0b20*/  ISETP.NE.AND P1, PT, R0, RZ, PT ;  /* 0x000000ff0000720c */ /* 0x004fc60003f25270 */
[----:B------:R-:W2:Y:S01]  /*0b30*/  LDG.E R0, desc[UR8][R2.64+0xa80] ;  /* 0x000a800802007981 */ /* 0x000ea2000c1e1900 */
[----:B---3--:R-:W-:Y:S01]  /*0b40*/  ISETP.NE.AND P0, PT, R9, RZ, PT ;  /* 0x000000ff0900720c */ /* 0x008fe20003f05270 */
[----:B----4-:R-:W-:-:S05]  /*0b50*/  FMUL R9, R22, R11 ;  /* 0x0000000b16097220 */ /* 0x010fca0000400000 */
[-C--:B------:R-:W-:Y:S01]  /*0b60*/  FSEL R22, R9, R10.reuse, P2 ;  /* 0x0000000a09167208 */ /* 0x080fe20001000000 */
[-C--:B-----5:R-:W-:Y:S02]  /*0b70*/  FMUL R9, R26, R11.reuse ;  /* 0x0000000b1a097220 */ /* 0x0a0fe40000400000 */
[----:B------:R-:W3:Y:S01]  /*0b80*/  LDG.E R26, desc[UR4][R2.64+0xb00] ;  /* 0x000b0004021a7981 */ /* 0x000ee2000c1e1900 */
[----:B------:R-:W-:Y:S01]  /*0b90*/  ISETP.NE.AND P2, PT, R21, RZ, PT ;  /* 0x000000ff1500720c */ /* 0x000fe20003f45270 */
[----:B------:R-:W-:Y:S01]  /*0ba0*/  FMUL R21, R24, R11 ;  /* 0x0000000b18157220 */ /* 0x000fe20000400000 */
[----:B------:R-:W-:-:S04]  /*0bb0*/  FSEL R24, R9, R10, P4 ;  /* 0x0000000a09187208 */ /* 0x000fc80002000000 */
[-C--:B------:R-:W-:Y:S02]  /*0bc0*/  FSEL R21, R21, R10.reuse, P3 ;  /* 0x0000000a15157208 */ /* 0x080fe40001800000 */
[----:B------:R-:W-:Y:S01]  /*0bd0*/  ISETP.NE.AND P4, PT, R23, RZ, PT ;  /* 0x000000ff1700720c */ /* 0x000fe20003f85270 */
[-C--:B------:R-:W-:Y:S01]  /*0be0*/  FMUL R23, R28, R11.reuse ;  /* 0x0000000b1c177220 */ /* 0x080fe20000400000 */
[----:B------:R-:W-:Y:S02]  /*0bf0*/  ISETP.NE.AND P3, PT, R15, RZ, PT ;  /* 0x000000ff0f00720c */ /* 0x000fe40003f65270 */
[----:B------:R1:W4:Y:S02]  /*0c00*/  LDG.E.U8 R15, desc[UR10][R4.64+0x3c0] ;  /* 0x0003c00a040f7981 */ /* 0x000324000c1e1100 */
[----:B------:R-:W-:Y:S02]  /*0c10*/  FSEL R23, R23, R10, P5 ;  /* 0x0000000a17177208 */ /* 0x000fe40002800000 */
[----:B------:R-:W-:Y:S01]  /*0c20*/  ISETP.NE.AND P5, PT, R25, RZ, PT ;  /* 0x000000ff1900720c */ /* 0x000fe20003fa5270 */
[----:B------:R-:W5:Y:S01]  /*0c30*/  LDG.E R4, desc[UR6][R2.64+0xb80] ;  /* 0x000b800602047981 */ /* 0x000f62000c1e1900 */
[----:B-1----:R-:W-:-:S03]  /*0c40*/  FMUL R5, R14, R11 ;  /* 0x0000000b0e057220 */ /* 0x002fc60000400000 */
[----:B------:R-:W4:Y:S01]  /*0c50*/  LDG.E R14, desc[UR8][R2.64+0xc80] ;  /* 0x000c8008020e7981 */ /* 0x000f22000c1e1900 */
[----:B------:R-:W-:-:S03]  /*0c60*/  FMUL R25, R12, R11 ;  /* 0x0000000b0c197220 */ /* 0x000fc60000400000 */
[----:B------:R-:W4:Y:S01]  /*0c70*/  LDG.E R12, desc[UR4][R2.64+0xc00] ;  /* 0x000c0004020c7981 */ /* 0x000f22000c1e1900 */
[----:B------:R-:W-:-:S05]  /*0c80*/  FMUL R9, R30, R11 ;  /* 0x0000000b1e097220 */ /* 0x000fca0000400000 */
[-C--:B------:R-:W-:Y:S02]  /*0c90*/  FSEL R28, R9, R10.reuse, P6 ;  /* 0x0000000a091c7208 */ /* 0x080fe40003000000 */
[----:B------:R-:W-:Y:S02]  /*0ca0*/  ISETP.NE.AND P6, PT, R27, RZ, PT ;  /* 0x000000ff1b00720c */ /* 0x000fe40003fc5270 */
[-C--:B------:R-:W-:Y:S02]  /*0cb0*/  FSEL R30, R5, R10.reuse, P1 ;  /* 0x0000000a051e7208 */ /* 0x080fe40000800000 */
[----:B------:R-:W-:Y:S02]  /*0cc0*/  FSEL R25, R25, R10, P0 ;  /* 0x0000000a19197208 */ /* 0x000fe40000000000 */
[----:B------:R-:W-:Y:S02]  /*0cd0*/  ISETP.NE.AND P0, PT, R13, RZ, PT ;  /* 0x000000ff0d00720c */ /* 0x000fe40003f05270 */
[----:B------:R-:W-:Y:S01]  /*0ce0*/  ISETP.NE.AND P1, PT, R29, RZ, PT ;  /* 0x000000ff1d00720c */ /* 0x000fe20003f25270 */
[-C--:B------:R-:W-:Y:S01]  /*0cf0*/  FMUL R29, R50, R11.reuse ;  /* 0x0000000b321d7220 */ /* 0x080fe20000400000 */
[----:B------:R-:W-:Y:S01]  /*0d00*/  UMOV UR4, 0xffffffff ;  /* 0xffffffff00047882 */ /* 0x000fe20000000000 */
[----:B--2---:R-:W-:Y:S01]  /*0d10*/  FMUL R27, R0, R11 ;  /* 0x0000000b001b7220 */ /* 0x004fe20000400000 */
[----:B------:R-:W-:-:S04]  /*0d20*/  FMNMX3 R0, R8, -INF , R7, !PT ;  /* 0xff80000008007876 */ /* 0x000fc80007800007 */
[----:B------:R-:W-:-:S04]  /*0d30*/  FMNMX3 R0, R0, R48, R47, !PT ;  /* 0x0000003000007276 */ /* 0x000fc8000780002f */
[----:B------:R-:W-:-:S04]  /*0d40*/  FMNMX3 R5, R0, R41, R42, !PT ;  /* 0x0000002900057276 */ /* 0x000fc8000780002a */
[----:B------:R-:W-:-:S04]  /*0d50*/  FMNMX3 R5, R5, R40, R6, !PT ;  /* 0x0000002805057276 */ /* 0x000fc80007800006 */
[----:B------:R-:W-:-:S04]  /*0d60*/  FMNMX3 R5, R5, R37, R18, !PT ;  /* 0x0000002505057276 */ /* 0x000fc80007800012 */
[----:B------:R-:W-:-:S04]  /*0d70*/  FMNMX3 R5, R5, R16, R17, !PT ;  /* 0x0000001005057276 */ /* 0x000fc80007800011 */
[----:B------:R-:W-:-:S04]  /*0d80*/  FMNMX3 R5, R5, R20, R19, !PT ;  /* 0x0000001405057276 */ /* 0x000fc80007800013 */
[----:B------:R-:W-:Y:S01]  /*0d90*/  FMNMX3 R5, R5, R22, R21, !PT ;  /* 0x0000001605057276 */ /* 0x000fe20007800015 */
[----:B---3--:R-:W-:-:S03]  /*0da0*/  FMUL R9, R26, R11 ;  /* 0x0000000b1a097220 */ /* 0x008fc60000400000 */
[----:B------:R-:W-:Y:S02]  /*0db0*/  FMNMX3 R5, R5, R24, R23, !PT ;  /* 0x0000001805057276 */ /* 0x000fe40007800017 */
[-C--:B------:R-:W-:Y:S02]  /*0dc0*/  FSEL R34, R9, R10.reuse, P3 ;  /* 0x0000000a09227208 */ /* 0x080fe40001800000 */
[----:B------:R-:W-:Y:S02]  /*0dd0*/  ISETP.NE.AND P3, PT, R33, RZ, PT ;  /* 0x000000ff2100720c */ /* 0x000fe40003f65270 */
[----:B------:R-:W-:Y:S02]  /*0de0*/  FSEL R27, R27, R10, P2 ;  /* 0x0000000a1b1b7208 */ /* 0x000fe40001000000 */
[----:B------:R-:W-:Y:S01]  /*0df0*/  FMNMX3 R5, R5, R28, R25, !PT ;  /* 0x0000001c05057276 */ /* 0x000fe20007800019 */
[----:B------:R-:W-:Y:S01]  /*0e00*/  FMUL R9, R36, R11 ;  /* 0x0000000b24097220 */ /* 0x000fe20000400000 */
[----:B------:R-:W-:-:S02]  /*0e10*/  ISETP.NE.AND P2, PT, R31, RZ, PT ;  /* 0x000000ff1f00720c */ /* 0x000fc40003f45270 */
[----:B------:R-:W-:Y:S01]  /*0e20*/  FMNMX3 R5, R5, R30, R27, !PT ;  /* 0x0000001e05057276 */ /* 0x000fe2000780001b */
[----:B------:R-:W-:Y:S01]  /*0e30*/  FMUL R31, R32, R11 ;  /* 0x0000000b201f7220 */ /* 0x000fe20000400000 */
[----:B------:R-:W-:-:S04]  /*0e40*/  FSEL R32, R9, R10, P1 ;  /* 0x0000000a09207208 */ /* 0x000fc80000800000 */
[-C--:B------:R-:W-:Y:S02]  /*0e50*/  FSEL R31, R31, R10.reuse, P0 ;  /* 0x0000000a1f1f7208 */ /* 0x080fe40000000000 */
[----:B------:R-:W-:Y:S01]  /*0e60*/  FSEL R29, R29, R10, P2 ;  /* 0x0000000a1d1d7208 */ /* 0x000fe20001000000 */
[-C--:B-----5:R-:W-:Y:S01]  /*0e70*/  FMUL R33, R4, R11.reuse ;  /* 0x0000000b04217220 */ /* 0x0a0fe20000400000 */
[----:B----4-:R-:W-:-:S04]  /*0e80*/  FMUL R35, R14, R11 ;  /* 0x0000000b0e237220 */ /* 0x010fc80000400000 */
[-C--:B------:R-:W-:Y:S01]  /*0e90*/  FSEL R33, R33, R10.reuse, P4 ;  /* 0x0000000a21217208 */ /* 0x080fe20002000000 */
[-C--:B------:R-:W-:Y:S01]  /*0ea0*/  FMUL R3, R12, R11.reuse ;  /* 0x0000000b0c037220 */ /* 0x080fe20000400000 */
[----:B------:R-:W-:Y:S02]  /*0eb0*/  ISETP.NE.AND P4, PT, R15, RZ, PT ;  /* 0x000000ff0f00720c */ /* 0x000fe40003f85270 */
[-C--:B------:R-:W-:Y:S02]  /*0ec0*/  FSEL R35, R35, R10.reuse, P6 ;  /* 0x0000000a23237208 */ /* 0x080fe40003000000 */
[----:B------:R-:W-:Y:S02]  /*0ed0*/  FSEL R36, R3, R10, P5 ;  /* 0x0000000a03247208 */ /* 0x000fe40002800000 */
[----:B------:R-:W-:Y:S01]  /*0ee0*/  FMNMX3 R5, R5, R34, R33, !PT ;  /* 0x0000002205057276 */ /* 0x000fe20007800021 */
[----:B------:R-:W-:-:S03]  /*0ef0*/  FMUL R3, R52, R11 ;  /* 0x0000000b34037220 */ /* 0x000fc60000400000 */
[----:B------:R-:W-:Y:S02]  /*0f00*/  FMNMX3 R5, R5, R36, R35, !PT ;  /* 0x0000002405057276 */ /* 0x000fe40007800023 */
[----:B------:R-:W-:Y:S02]  /*0f10*/  FSEL R26, R3, R10, P3 ;  /* 0x0000000a031a7208 */ /* 0x000fe40001800000 */
[----:B------:R-:W-:Y:S01]  /*0f20*/  FMNMX3 R5, R5, R31, R32, !PT ;  /* 0x0000001f05057276 */ /* 0x000fe20007800020 */
[----:B------:R-:W-:-:S03]  /*0f30*/  @P4 FMUL R10, R54, R11 ;  /* 0x0000000b360a4220 */ /* 0x000fc60000400000 */
[----:B------:R-:W-:-:S04]  /*0f40*/  FMNMX3 R5, R5, R29, R26, !PT ;  /* 0x0000001d05057276 */ /* 0x000fc8000780001a */
[----:B------:R-:W-:Y:S01]  /*0f50*/  FMNMX R13, R5, R10, !PT ;  /* 0x0000000a050d7209 */ /* 0x000fe20007800000 */
        /* <DEDUP_REMOVED lines=49> */
[----:B------:R-:W-:Y:S01]  /*1270*/  SHF.L.U32 R3, R3, 0x17, RZ ;  /* 0x0000001703037819 */ /* 0x000fe200000006ff */
[-C--:B------:R-:W-:Y:S01]  /*1280*/  FFMA.SAT R17, R8, R11.reuse, 0.5 ;  /* 0x3f00000008117423 */ /* 0x080fe2000000200b */
[----:B------:R-:W-:Y:S01]  /*1290*/  FFMA R10, R5, 1.4426950216293334961, -R10 ;  /* 0x3fb8aa3b050a7823 */ /* 0x000fe2000000080a */
[C---:B------:R-:W-:Y:S01]  /*12a0*/  FADD R20, R9.reuse, -12583039 ;  /* 0xcb40007f09147421 */ /* 0x040fe20000000000 */
[----:B------:R-:W-:Y:S01]  /*12b0*/  SHF.L.U32 R9, R9, 0x17, RZ ;  /* 0x0000001709097819 */ /* 0x000fe200000006ff */
[-C--:B------:R-:W-:Y:S01]  /*12c0*/  FFMA.RM R17, R17, R12.reuse, 12582913 ;  /* 0x4b40000111117423 */ /* 0x080fe2000000400c */
[----:B------:R-:W-:Y:S01]  /*12d0*/  FFMA R10, R5, 1.925963033500011079e-08, R10 ;  /* 0x32a57060050a7823 */ /* 0x000fe2000000000a */
[C---:B------:R-:W-:Y:S01]  /*12e0*/  FFMA R20, R7.reuse, 1.4426950216293334961, -R20 ;  /* 0x3fb8aa3b07147823 */ /* 0x040fe20000000814 */
[-C--:B------:R-:W-:Y:S01]  /*12f0*/  FFMA.SAT R5, R48, R11.reuse, 0.5 ;  /* 0x3f00000030057423 */ /* 0x080fe2000000200b */
[-C--:B------:R-:W-:Y:S01]  /*1300*/  FFMA.SAT R33, R66, R11.reuse, 0.5 ;  /* 0x3f00000042217423 */ /* 0x080fe2000000200b */
[----:B------:R-:W-:Y:S01]  /*1310*/  FFMA.SAT R37, R74, R11, 0.5 ;  /* 0x3f0000004a257423 */ /* 0x000fe2000000200b */
[----:B------:R-:W-:Y:S01]  /*1320*/  FFMA R7, R7, 1.925963033500011079e-08, R20 ;  /* 0x32a5706007077823 */ /* 0x000fe20000000014 */
[----:B------:R-:W1:Y:S01]  /*1330*/  MUFU.EX2 R10, R10 ;  /* 0x0000000a000a7308 */ /* 0x000e620000000800 */
[-C--:B------:R-:W-:Y:S01]  /*1340*/  FFMA.RM R5, R5, R12.reuse, 12582913 ;  /* 0x4b40000105057423 */ /* 0x080fe2000000400c */
[-C--:B------:R-:W-:Y:S01]  /*1350*/  FFMA.RM R33, R33, R12.reuse, 12582913 ;  /* 0x4b40000121217423 */ /* 0x080fe2000000400c */
[----:B------:R-:W-:-:S04]  /*1360*/  FFMA.RM R37, R37, R12, 12582913 ;  /* 0x4b40000125257423 */ /* 0x000fc8000000400c */
[----:B------:R-:W-:Y:S01]  /*1370*/  FADD R41, R37, -12583039 ;  /* 0xcb40007f25297421 */ /* 0x000fe20000000000 */
[----:B------:R-:W2:Y:S03]  /*1380*/  MUFU.EX2 R20, R7 ;  /* 0x0000000700147308 */ /* 0x000ea60000000800 */
[----:B------:R-:W-:-:S04]  /*1390*/  FFMA R41, R74, 1.4426950216293334961, -R41 ;  /* 0x3fb8aa3b4a297823 */ /* 0x000fc80000000829 */
[----:B------:R-:W-:Y:S01]  /*13a0*/  FFMA R41, R74, 1.925963033500011079e-08, R41 ;  /* 0x32a570604a297823 */ /* 0x000fe20000000029 */
[----:B-1----:R-:W-:Y:S01]  /*13b0*/  FMUL R26, R3, R10 ;  /* 0x0000000a031a7220 */ /* 0x002fe20000400000 */
[C---:B------:R-:W-:Y:S01]  /*13c0*/  FADD R3, R5.reuse, -12583039 ;  /* 0xcb40007f05037421 */ /* 0x040fe20000000000 */
[----:B------:R-:W-:-:S03]  /*13d0*/  SHF.L.U32 R5, R5, 0x17, RZ ;  /* 0x0000001705057819 */ /* 0x000fc600000006ff */
[----:B------:R-:W-:Y:S01]  /*13e0*/  MUFU.EX2 R41, R41 ;  /* 0x0000002900297308 */ /* 0x000fe20000000800 */
[----:B------:R-:W-:Y:S01]  /*13f0*/  FFMA R3, R48, 1.4426950216293334961, -R3 ;  /* 0x3fb8aa3b30037823 */ /* 0x000fe20000000803 */
[----:B--2---:R-:W-:Y:S01]  /*1400*/  FMUL R20, R9, R20 ;  /* 0x0000001409147220 */ /* 0x004fe20000400000 */
[----:B------:R-:W-:Y:S02]  /*1410*/  FFMA.SAT R9, R4, R11, 0.5 ;  /* 0x3f00000004097423 */ /* 0x000fe4000000200b */
[----:B------:R-:W-:Y:S02]  /*1420*/  FFMA R3, R48, 1.925963033500011079e-08, R3 ;  /* 0x32a5706030037823 */ /* 0x000fe40000000003 */
[----:B------:R-:W-:Y:S02]  /*1430*/  FFMA.RM R9, R9, R12, 12582913 ;  /* 0x4b40000109097423 */ /* 0x000fe4000000400c */
[----:B------:R1:W2:Y:S02]  /*1440*/  MUFU.EX2 R10, R3 ;  /* 0x00000003000a7308 */ /* 0x0002a40000000800 */
[C---:B------:R-:W-:Y:S01]  /*1450*/  FADD R7, R9.reuse, -12583039 ;  /* 0xcb40007f09077421 */ /* 0x040fe20000000000 */
[----:B------:R-:W-:-:S03]  /*1460*/  SHF.L.U32 R9, R9, 0x17, RZ ;  /* 0x0000001709097819 */ /* 0x000fc600000006ff */
[----:B------:R-:W-:Y:S01]  /*1470*/  FFMA R7, R4, 1.4426950216293334961, -R7 ;  /* 0x3fb8aa3b04077823 */ /* 0x000fe20000000807 */
[----:B-1----:R-:W-:-:S03]  /*1480*/  FFMA.SAT R3, R42, R11, 0.5 ;  /* 0x3f0000002a037423 */ /* 0x002fc6000000200b */
[----:B------:R-:W-:Y:S01]  /*1490*/  FFMA R7, R4, 1.925963033500011079e-08, R7 ;  /* 0x32a5706004077823 */ /* 0x000fe20000000007 */
[----:B------:R-:W-:-:S03]  /*14a0*/  FFMA.RM R3, R3, R12, 12582913 ;  /* 0x4b40000103037423 */ /* 0x000fc6000000400c */
[----:B------:R1:W3:Y:S01]  /*14b0*/  MUFU.EX2 R22, R7 ;  /* 0x0000000700167308 */ /* 0x0002e20000000800 */
[----:B--2---:R-:W-:Y:S01]  /*14c0*/  FMUL R21, R5, R10 ;  /* 0x0000000a05157220 */ /* 0x004fe20000400000 */
[C---:B------:R-:W-:Y:S01]  /*14d0*/  FADD R5, R17.reuse, -12583039 ;  /* 0xcb40007f11057421 */ /* 0x040fe20000000000 */
[----:B------:R-:W-:-:S03]  /*14e0*/  SHF.L.U32 R17, R17, 0x17, RZ ;  /* 0x0000001711117819 */ /* 0x000fc600000006ff */
[----:B------:R-:W-:Y:S01]  /*14f0*/  FFMA R5, R8, 1.4426950216293334961, -R5 ;  /* 0x3fb8aa3b08057823 */ /* 0x000fe20000000805 */
[----:B-1----:R-:W-:-:S03]  /*1500*/  FFMA.SAT R7, R40, R11, 0.5 ;  /* 0x3f00000028077423 */ /* 0x002fc6000000200b */
[----:B------:R-:W-:Y:S01]  /*1510*/  FFMA R5, R8, 1.925963033500011079e-08, R5 ;  /* 0x32a5706008057823 */ /* 0x000fe20000000005 */
[----:B------:R-:W-:Y:S01]  /*1520*/  SHF.L.U32 R8, R33, 0x17, RZ ;  /* 0x0000001721087819 */ /* 0x000fe200000006ff */
[----:B------:R-:W-:Y:S02]  /*1530*/  FFMA.RM R7, R7, R12, 12582913 ;  /* 0x4b40000107077423 */ /* 0x000fe4000000400c */
[----:B------:R1:W2:Y:S01]  /*1540*/  MUFU.EX2 R4, R5 ;  /* 0x0000000500047308 */ /* 0x0002a20000000800 */
[----:B---3--:R-:W-:Y:S01]  /*1550*/  FMUL R22, R9, R22 ;  /* 0x0000001609167220 */ /* 0x008fe20000400000 */
[C---:B------:R-:W-:Y:S01]  /*1560*/  FADD R9, R3.reuse, -12583039 ;  /* 0xcb40007f03097421 */ /* 0x040fe20000000000 */
[----:B------:R-:W-:-:S03]  /*1570*/  SHF.L.U32 R3, R3, 0x17, RZ ;  /* 0x0000001703037819 */ /* 0x000fc600000006ff */
[C---:B------:R-:W-:Y:S01]  /*1580*/  FFMA R9, R42.reuse, 1.4426950216293334961, -R9 ;  /* 0x3fb8aa3b2a097823 */ /* 0x040fe20000000809 */
[C---:B-1----:R-:W-:Y:S01]  /*1590*/  FADD R5, R7.reuse, -12583039 ;  /* 0xcb40007f07057421 */ /* 0x042fe20000000000 */
[----:B------:R-:W-:Y:S02]  /*15a0*/  SHF.L.U32 R7, R7, 0x17, RZ ;  /* 0x0000001707077819 */ /* 0x000fe400000006ff */
[----:B------:R-:W-:Y:S01]  /*15b0*/  FFMA R9, R42, 1.925963033500011079e-08, R9 ;  /* 0x32a570602a097823 */ /* 0x000fe20000000009 */
[----:B------:R-:W-:-:S03]  /*15c0*/  FFMA R5, R40, 1.4426950216293334961, -R5 ;  /* 0x3fb8aa3b28057823 */ /* 0x000fc60000000805 */
[----:B------:R1:W3:Y:S01]  /*15d0*/  MUFU.EX2 R24, R9 ;  /* 0x0000000900187308 */ /* 0x0002e20000000800 */
[----:B------:R-:W-:Y:S01]  /*15e0*/  FFMA R5, R40, 1.925963033500011079e-08, R5 ;  /* 0x32a5706028057823 */ /* 0x000fe20000000005 */
[----:B--2---:R-:W-:Y:S01]  /*15f0*/  FMUL R23, R17, R4 ;  /* 0x0000000411177220 */ /* 0x004fe20000400000 */
[----:B------:R-:W-:-:S05]  /*1600*/  FFMA.SAT R17, R6, R11, 0.5 ;  /* 0x3f00000006117423 */ /* 0x000fca000000200b */
[----:B------:R2:W4:Y:S01]  /*1610*/  MUFU.EX2 R4, R5 ;  /* 0x0000000500047308 */ /* 0x0005220000000800 */
[----:B------:R-:W-:Y:S01]  /*1620*/  FFMA.RM R17, R17, R12, 12582913 ;  /* 0x4b40000111117423 */ /* 0x000fe2000000400c */
[----:B-1----:R-:W-:-:S04]  /*1630*/  FFMA.SAT R9, R2, R11, 0.5 ;  /* 0x3f00000002097423 */ /* 0x002fc8000000200b */
[----:B------:R-:W-:Y:S01]  /*1640*/  FFMA.RM R9, R9, R12, 12582913 ;  /* 0x4b40000109097423 */ /* 0x000fe2000000400c */
[----:B---3--:R-:W-:Y:S01]  /*1650*/  FMUL R24, R3, R24 ;  /* 0x0000001803187220 */ /* 0x008fe20000400000 */
[C---:B------:R-:W-:Y:S01]  /*1660*/  FADD R3, R17.reuse, -12583039 ;  /* 0xcb40007f11037421 */ /* 0x040fe20000000000 */
[----:B--2---:R-:W-:Y:S01]  /*1670*/  FFMA.SAT R5, R18, R11, 0.5 ;  /* 0x3f00000012057423 */ /* 0x004fe2000000200b */
[----:B------:R-:W-:Y:S02]  /*1680*/  SHF.L.U32 R17, R17, 0x17, RZ ;  /* 0x0000001711117819 */ /* 0x000fe400000006ff */
[C---:B------:R-:W-:Y:S01]  /*1690*/  FFMA R3, R6.reuse, 1.4426950216293334961, -R3 ;  /* 0x3fb8aa3b06037823 */ /* 0x040fe20000000803 */
[----:B------:R-:W-:Y:S01]  /*16a0*/  FFMA.RM R5, R5, R12, 12582913 ;  /* 0x4b40000105057423 */ /* 0x000fe2000000400c */
[----:B----4-:R-:W-:Y:S02]  /*16b0*/  FMUL R25, R7, R4 ;  /* 0x0000000407197220 */ /* 0x010fe40000400000 */
[----:B------:R-:W-:Y:S01]  /*16c0*/  FFMA R3, R6, 1.925963033500011079e-08, R3 ;  /* 0x32a5706006037823 */ /* 0x000fe20000000003 */
[C---:B------:R-:W-:Y:S01]  /*16d0*/  FADD R7, R9.reuse, -12583039 ;  /* 0xcb40007f09077421 */ /* 0x040fe20000000000 */
[----:B------:R-:W-:-:S02]  /*16e0*/  SHF.L.U32 R9, R9, 0x17, RZ ;  /* 0x0000001709097819 */ /* 0x000fc400000006ff */
[----:B------:R1:W2:Y:S01]  /*16f0*/  MUFU.EX2 R32, R3 ;  /* 0x0000000300207308 */ /* 0x0002a20000000800 */
[----:B------:R-:W-:-:S04]  /*1700*/  FFMA R7, R2, 1.4426950216293334961, -R7 ;  /* 0x3fb8aa3b02077823 */ /* 0x000fc80000000807 */
[----:B------:R-:W-:Y:S01]  /*1710*/  FFMA R7, R2, 1.925963033500011079e-08, R7 ;  /* 0x32a5706002077823 */ /* 0x000fe20000000007 */
[----:B-1----:R-:W-:-:S03]  /*1720*/  FADD R3, R5, -12583039 ;  /* 0xcb40007f05037421 */ /* 0x002fc60000000000 */
[----:B------:R1:W3:Y:S01]  /*1730*/  MUFU.EX2 R2, R7 ;  /* 0x0000000700027308 */ /* 0x0002e20000000800 */
[----:B------:R-:W-:Y:S01]  /*1740*/  SHF.L.U32 R5, R5, 0x17, RZ ;  /* 0x0000001705057819 */ /* 0x000fe200000006ff */
[----:B------:R-:W-:-:S04]  /*1750*/  FFMA R3, R18, 1.4426950216293334961, -R3 ;  /* 0x3fb8aa3b12037823 */ /* 0x000fc80000000803 */
[----:B------:R-:W-:Y:S01]  /*1760*/  FFMA R3, R18, 1.925963033500011079e-08, R3 ;  /* 0x32a5706012037823 */ /* 0x000fe20000000003 */
[----:B--2---:R-:W-:Y:S01]  /*1770*/  FMUL R32, R17, R32 ;  /* 0x0000002011207220 */ /* 0x004fe20000400000 */
[-C--:B------:R-:W-:Y:S01]  /*1780*/  FFMA.SAT R17, R16, R11.reuse, 0.5 ;  /* 0x3f00000010117423 */ /* 0x080fe2000000200b */
[-C--:B-1----:R-:W-:Y:S01]  /*1790*/  FFMA.SAT R7, R50, R11.reuse, 0.5 ;  /* 0x3f00000032077423 */ /* 0x082fe2000000200b */
[----:B------:R1:W2:Y:S02]  /*17a0*/  MUFU.EX2 R30, R3 ;  /* 0x00000003001e7308 */ /* 0x0002a40000000800 */
[-C--:B------:R-:W-:Y:S01]  /*17b0*/  FFMA.RM R17, R17, R12.reuse, 12582913 ;  /* 0x4b40000111117423 */ /* 0x080fe2000000400c */
[----:B------:R-:W-:Y:S01]  /*17c0*/  FFMA.RM R7, R7, R12, 12582913 ;  /* 0x4b40000107077423 */ /* 0x000fe2000000400c */
[----:B---3--:R-:W-:Y:S02]  /*17d0*/  FMUL R31, R9, R2 ;  /* 0x00000002091f7220 */ /* 0x008fe40000400000 */
[C---:B------:R-:W-:Y:S01]  /*17e0*/  FADD R9, R17.reuse, -12583039 ;  /* 0xcb40007f11097421 */ /* 0x040fe20000000000 */
[----:B------:R-:W-:Y:S01]  /*17f0*/  SHF.L.U32 R17, R17, 0x17, RZ ;  /* 0x0000001711117819 */ /* 0x000fe200000006ff */
[----:B-1----:R-:W-:-:S02]  /*1800*/  FFMA.SAT R3, R52, R11, 0.5 ;  /* 0x3f00000034037423 */ /* 0x002fc4000000200b */
[C---:B------:R-:W-:Y:S02]  /*1810*/  FFMA R9, R16.reuse, 1.4426950216293334961, -R9 ;  /* 0x3fb8aa3b10097823 */ /* 0x040fe40000000809 */
[----:B------:R-:W-:Y:S02]  /*1820*/  FFMA.RM R3, R3, R12, 12582913 ;  /* 0x4b40000103037423 */ /* 0x000fe4000000400c */
[----:B------:R-:W-:Y:S01]  /*1830*/  FFMA R9, R16, 1.925963033500011079e-08, R9 ;  /* 0x32a5706010097823 */ /* 0x000fe20000000009 */
[----:B--2---:R-:W-:Y:S01]  /*1840*/  FMUL R30, R5, R30 ;  /* 0x0000001e051e7220 */ /* 0x004fe20000400000 */
[C---:B------:R-:W-:Y:S02]  /*1850*/  FADD R5, R7.reuse, -12583039 ;  /* 0xcb40007f07057421 */ /* 0x040fe40000000000 */
[----:B------:R1:W2:Y:S01]  /*1860*/  MUFU.EX2 R2, R9 ;  /* 0x0000000900027308 */ /* 0x0002a20000000800 */
[----:B------:R-:W-:Y:S01]  /*1870*/  SHF.L.U32 R7, R7, 0x17, RZ ;  /* 0x0000001707077819 */ /* 0x000fe200000006ff */
[----:B------:R-:W-:-:S04]  /*1880*/  FFMA R5, R50, 1.4426950216293334961, -R5 ;  /* 0x3fb8aa3b32057823 */ /* 0x000fc80000000805 */
[----:B------:R-:W-:Y:S01]  /*1890*/  FFMA R5, R50, 1.925963033500011079e-08, R5 ;  /* 0x32a5706032057823 */ /* 0x000fe20000000005 */
[C---:B-1----:R-:W-:Y:S01]  /*18a0*/  FADD R9, R3.reuse, -12583039 ;  /* 0xcb40007f03097421 */ /* 0x042fe20000000000 */
[----:B------:R-:W-:Y:S02]  /*18b0*/  SHF.L.U32 R3, R3, 0x17, RZ ;  /* 0x0000001703037819 */ /* 0x000fe400000006ff */
[----:B------:R1:W3:Y:S01]  /*18c0*/  MUFU.EX2 R28, R5 ;  /* 0x00000005001c7308 */ /* 0x0002e20000000800 */
[----:B------:R-:W-:Y:S01]  /*18d0*/  FFMA R9, R52, 1.4426950216293334961, -R9 ;  /* 0x3fb8aa3b34097823 */ /* 0x000fe20000000809 */
[----:B--2---:R-:W-:-:S03]  /*18e0*/  FMUL R29, R17, R2 ;  /* 0x00000002111d7220 */ /* 0x004fc60000400000 */
[----:B------:R-:W-:Y:S01]  /*18f0*/  FFMA R9, R52, 1.925963033500011079e-08, R9 ;  /* 0x32a5706034097823 */ /* 0x000fe20000000009 */
[-C--:B------:R-:W-:Y:S01]  /*1900*/  FFMA.SAT R17, R54, R11.reuse, 0.5 ;  /* 0x3f00000036117423 */ /* 0x080fe2000000200b */
[-C--:B-1----:R-:W-:Y:S02]  /*1910*/  FFMA.SAT R5, R56, R11.reuse, 0.5 ;  /* 0x3f00000038057423 */ /* 0x082fe4000000200b */
[----:B------:R1:W2:Y:S01]  /*1920*/  MUFU.EX2 R2, R9 ;  /* 0x0000000900027308 */ /* 0x0002a20000000800 */
        /* <DEDUP_REMOVED lines=27> */
[----:B------:R-:W-:Y:S01]  /*1ae0*/  FADD R5, R4, -12583039 ;  /* 0xcb40007f04057421 */ /* 0x000fe20000000000 */
[----:B-1----:R-:W-:Y:S01]  /*1af0*/  FFMA.SAT R7, R64, R11, 0.5 ;  /* 0x3f00000040077423 */ /* 0x002fe2000000200b */
[----:B------:R-:W-:-:S02]  /*1b00*/  SHF.L.U32 R4, R4, 0x17, RZ ;  /* 0x0000001704047819 */ /* 0x000fc400000006ff */
[----:B------:R-:W-:Y:S01]  /*1b10*/  FFMA R5, R60, 1.4426950216293334961, -R5 ;  /* 0x3fb8aa3b3c057823 */ /* 0x000fe20000000805 */
[----:B------:R-:W-:-:S03]  /*1b20*/  FFMA.RM R7, R7, R12, 12582913 ;  /* 0x4b40000107077423 */ /* 0x000fc6000000400c */
[----:B------:R-:W-:Y:S01]  /*1b30*/  FFMA R5, R60, 1.925963033500011079e-08, R5 ;  /* 0x32a570603c057823 */ /* 0x000fe20000000005 */
[----:B--2---:R-:W-:Y:S01]  /*1b40*/  FMUL R17, R9, R2 ;  /* 0x0000000209117220 */ /* 0x004fe20000400000 */
[C---:B------:R-:W-:Y:S01]  /*1b50*/  FADD R9, R3.reuse, -12583039 ;  /* 0xcb40007f03097421 */ /* 0x040fe20000000000 */
[----:B------:R-:W-:-:S03]  /*1b60*/  SHF.L.U32 R3, R3, 0x17, RZ ;  /* 0x0000001703037819 */ /* 0x000fc600000006ff */
[C---:B------:R-:W-:Y:S01]  /*1b70*/  FFMA R9, R62.reuse, 1.4426950216293334961, -R9 ;  /* 0x3fb8aa3b3e097823 */ /* 0x040fe20000000809 */
[----:B------:R-:W1:Y:S03]  /*1b80*/  MUFU.EX2 R5, R5 ;  /* 0x0000000500057308 */ /* 0x000e660000000800 */
[----:B------:R-:W-:-:S05]  /*1b90*/  FFMA R9, R62, 1.925963033500011079e-08, R9 ;  /* 0x32a570603e097823 */ /* 0x000fca0000000009 */
[----:B------:R2:W3:Y:S01]  /*1ba0*/  MUFU.EX2 R10, R9 ;  /* 0x00000009000a7308 */ /* 0x0004e20000000800 */
[----:B-1----:R-:W-:Y:S01]  /*1bb0*/  FMUL R16, R4, R5 ;  /* 0x0000000504107220 */ /* 0x002fe20000400000 */
[C---:B------:R-:W-:Y:S01]  /*1bc0*/  FADD R5, R7.reuse, -12583039 ;  /* 0xcb40007f07057421 */ /* 0x040fe20000000000 */
[-C--:B--2---:R-:W-:Y:S01]  /*1bd0*/  FFMA.SAT R9, R68, R11.reuse, 0.5 ;  /* 0x3f00000044097423 */ /* 0x084fe2000000200b */
[----:B------:R-:W-:Y:S02]  /*1be0*/  SHF.L.U32 R7, R7, 0x17, RZ ;  /* 0x0000001707077819 */ /* 0x000fe400000006ff */
[C---:B------:R-:W-:Y:S01]  /*1bf0*/  FFMA R5, R64.reuse, 1.4426950216293334961, -R5 ;  /* 0x3fb8aa3b40057823 */ /* 0x040fe20000000805 */
[----:B------:R-:W-:Y:S01]  /*1c00*/  FFMA.RM R4, R9, R12, 12582913 ;  /* 0x4b40000109047423 */ /* 0x000fe2000000400c */
[----:B---3--:R-:W-:Y:S01]  /*1c10*/  FMUL R10, R3, R10 ;  /* 0x0000000a030a7220 */ /* 0x008fe20000400000 */
[----:B------:R-:W-:Y:S01]  /*1c20*/  FADD R3, R33, -12583039 ;  /* 0xcb40007f21037421 */ /* 0x000fe20000000000 */
[----:B------:R-:W-:Y:S01]  /*1c30*/  FFMA R5, R64, 1.925963033500011079e-08, R5 ;  /* 0x32a5706040057823 */ /* 0x000fe20000000005 */
[----:B------:R-:W-:-:S02]  /*1c40*/  FFMA.SAT R33, R72, R11, 0.5 ;  /* 0x3f00000048217423 */ /* 0x000fc4000000200b */
[C---:B------:R-:W-:Y:S01]  /*1c50*/  FFMA R3, R66.reuse, 1.4426950216293334961, -R3 ;  /* 0x3fb8aa3b42037823 */ /* 0x040fe20000000803 */
[----:B------:R1:W2:Y:S01]  /*1c60*/  MUFU.EX2 R2, R5 ;  /* 0x0000000500027308 */ /* 0x0002a20000000800 */
[----:B------:R-:W-:Y:S02]  /*1c70*/  FFMA.RM R33, R33, R12, 12582913 ;  /* 0x4b40000121217423 */ /* 0x000fe4000000400c */
[----:B------:R-:W-:Y:S02]  /*1c80*/  FFMA R3, R66, 1.925963033500011079e-08, R3 ;  /* 0x32a5706042037823 */ /* 0x000fe40000000003 */
[----:B------:R-:W-:-:S04]  /*1c90*/  FADD R35, R33, -12583039 ;  /* 0xcb40007f21237421 */ /* 0x000fc80000000000 */
[----:B------:R-:W3:Y:S01]  /*1ca0*/  MUFU.EX2 R3, R3 ;  /* 0x0000000300037308 */ /* 0x000ee20000000800 */
[----:B-1----:R-:W-:Y:S01]  /*1cb0*/  FFMA.SAT R5, R70, R11, 0.5 ;  /* 0x3f00000046057423 */ /* 0x002fe2000000200b */
[----:B------:R-:W-:-:S03]  /*1cc0*/  FFMA R35, R72, 1.4426950216293334961, -R35 ;  /* 0x3fb8aa3b48237823 */ /* 0x000fc60000000823 */
[----:B------:R-:W-:Y:S01]  /*1cd0*/  FFMA.RM R5, R5, R12, 12582913 ;  /* 0x4b40000105057423 */ /* 0x000fe2000000400c */
[----:B------:R-:W-:Y:S01]  /*1ce0*/  FFMA R35, R72, 1.925963033500011079e-08, R35 ;  /* 0x32a5706048237823 */ /* 0x000fe20000000023 */
[----:B--2---:R-:W-:Y:S01]  /*1cf0*/  FMUL R9, R7, R2 ;  /* 0x0000000207097220 */ /* 0x004fe20000400000 */
[C---:B------:R-:W-:Y:S01]  /*1d00*/  FADD R7, R4.reuse, -12583039 ;  /* 0xcb40007f04077421 */ /* 0x040fe20000000000 */
[----:B------:R-:W-:Y:S01]  /*1d10*/  SHF.L.U32 R4, R4, 0x17, RZ ;  /* 0x0000001704047819 */ /* 0x000fe200000006ff */
[----:B------:R1:W-:Y:S02]  /*1d20*/  MUFU.EX2 R2, R35 ;  /* 0x0000002300027308 */ /* 0x0003e40000000800 */
[----:B------:R-:W-:Y:S01]  /*1d30*/  FFMA R7, R68, 1.4426950216293334961, -R7 ;  /* 0x3fb8aa3b44077823 */ /* 0x000fe20000000807 */
[----:B---3--:R-:W-:Y:S01]  /*1d40*/  FMUL R8, R8, R3 ;  /* 0x0000000308087220 */ /* 0x008fe20000400000 */
[C---:B------:R-:W-:Y:S02]  /*1d50*/  FADD R3, R5.reuse, -12583039 ;  /* 0xcb40007f05037421 */ /* 0x040fe40000000000 */
[----:B------:R-:W-:Y:S01]  /*1d60*/  FFMA R68, R68, 1.925963033500011079e-08, R7 ;  /* 0x32a5706044447823 */ /* 0x000fe20000000007 */
[----:B------:R-:W-:Y:S01]  /*1d70*/  SHF.L.U32 R5, R5, 0x17, RZ ;  /* 0x0000001705057819 */ /* 0x000fe200000006ff */
[----:B-1----:R-:W-:Y:S01]  /*1d80*/  FFMA.SAT R35, R76, R11, 0.5 ;  /* 0x3f0000004c237423 */ /* 0x002fe2000000200b */
[C---:B------:R-:W-:Y:S01]  /*1d90*/  FFMA R3, R70.reuse, 1.4426950216293334961, -R3 ;  /* 0x3fb8aa3b46037823 */ /* 0x040fe20000000803 */
[----:B------:R-:W1:Y:S02]  /*1da0*/  MUFU.EX2 R7, R68 ;  /* 0x0000004400077308 */ /* 0x000e640000000800 */
[----:B------:R-:W-:Y:S01]  /*1db0*/  FFMA.RM R35, R35, R12, 12582913 ;  /* 0x4b40000123237423 */ /* 0x000fe2000000400c */
[----:B------:R-:W-:-:S05]  /*1dc0*/  FFMA R3, R70, 1.925963033500011079e-08, R3 ;  /* 0x32a5706046037823 */ /* 0x000fca0000000003 */
[----:B------:R2:W3:Y:S02]  /*1dd0*/  MUFU.EX2 R6, R3 ;  /* 0x0000000300067308 */ /* 0x0004e40000000800 */
[----:B--2---:R-:W-:Y:S01]  /*1de0*/  FFMA.SAT R3, R36, R11, 0.5 ;  /* 0x3f00000024037423 */ /* 0x004fe2000000200b */
[----:B-1----:R-:W-:Y:S01]  /*1df0*/  FMUL R7, R4, R7 ;  /* 0x0000000704077220 */ /* 0x002fe20000400000 */
[----:B------:R-:W-:Y:S01]  /*1e00*/  SHF.L.U32 R4, R37, 0x17, RZ ;  /* 0x0000001725047819 */ /* 0x000fe200000006ff */
[----:B------:R-:W-:Y:S01]  /*1e10*/  FADD R37, R35, -12583039 ;  /* 0xcb40007f23257421 */ /* 0x000fe20000000000 */
[----:B------:R-:W-:-:S03]  /*1e20*/  FFMA.RM R3, R3, R12, 12582913 ;  /* 0x4b40000103037423 */ /* 0x000fc6000000400c */
[----:B------:R-:W-:Y:S01]  /*1e30*/  FMUL R4, R4, R41 ;  /* 0x0000002904047220 */ /* 0x000fe20000400000 */
[----:B---3--:R-:W-:Y:S01]  /*1e40*/  FMUL R6, R5, R6 ;  /* 0x0000000605067220 */ /* 0x008fe20000400000 */
[----:B------:R-:W-:Y:S01]  /*1e50*/  SHF.L.U32 R5, R33, 0x17, RZ ;  /* 0x0000001721057819 */ /* 0x000fe200000006ff */
[----:B------:R-:W-:Y:S01]  /*1e60*/  FADD R33, R3, -12583039 ;  /* 0xcb40007f03217421 */ /* 0x000fe20000000000 */
[----:B------:R-:W-:Y:S01]  /*1e70*/  FFMA.SAT R41, R13, R11, 0.5 ;  /* 0x3f0000000d297423 */ /* 0x000fe2000000200b */
[----:B------:R-:W-:Y:S01]  /*1e80*/  FFMA R37, R76, 1.4426950216293334961, -R37 ;  /* 0x3fb8aa3b4c257823 */ /* 0x000fe20000000825 */
[----:B------:R-:W-:Y:S01]  /*1e90*/  SHF.L.U32 R3, R3, 0x17, RZ ;  /* 0x0000001703037819 */ /* 0x000fe200000006ff */
[----:B------:R-:W-:Y:S01]  /*1ea0*/  FFMA R33, R36, 1.4426950216293334961, -R33 ;  /* 0x3fb8aa3b24217823 */ /* 0x000fe20000000821 */
[----:B------:R-:W-:Y:S01]  /*1eb0*/  FFMA.RM R41, R41, R12, 12582913 ;  /* 0x4b40000129297423 */ /* 0x000fe2000000400c */
[----:B------:R-:W-:Y:S01]  /*1ec0*/  FMUL R5, R5, R2 ;  /* 0x0000000205057220 */ /* 0x000fe20000400000 */
[----:B------:R-:W-:Y:S01]  /*1ed0*/  FFMA R37, R76, 1.925963033500011079e-08, R37 ;  /* 0x32a570604c257823 */ /* 0x000fe20000000025 */
[----:B------:R-:W-:Y:S01]  /*1ee0*/  FFMA R33, R36, 1.925963033500011079e-08, R33 ;  /* 0x32a5706024217823 */ /* 0x000fe20000000021 */
[----:B------:R-:W-:-:S03]  /*1ef0*/  FADD R36, R41, -12583039 ;  /* 0xcb40007f29247421 */ /* 0x000fc60000000000 */
[----:B------:R-:W1:Y:S01]  /*1f00*/  MUFU.EX2 R2, R33 ;  /* 0x0000002100027308 */ /* 0x000e620000000800 */
[----:B------:R-:W-:-:S04]  /*1f10*/  FFMA R36, R13, 1.4426950216293334961, -R36 ;  /* 0x3fb8aa3b0d247823 */ /* 0x000fc80000000824 */
[----:B------:R-:W-:Y:S01]  /*1f20*/  FFMA R36, R13, 1.925963033500011079e-08, R36 ;  /* 0x32a570600d247823 */ /* 0x000fe20000000024 */
[----:B------:R-:W-:Y:S02]  /*1f30*/  FFMA.SAT R13, R0, R11, 0.5 ;  /* 0x3f000000000d7423 */ /* 0x000fe4000000200b */
[----:B------:R-:W2:Y:S02]  /*1f40*/  MUFU.EX2 R37, R37 ;  /* 0x0000002500257308 */ /* 0x000ea40000000800 */
[----:B------:R-:W-:-:S06]  /*1f50*/  FFMA.RM R13, R13, R12, 12582913 ;  /* 0x4b4000010d0d7423 */ /* 0x000fcc000000400c */
[----:B------:R-:W3:Y:S01]  /*1f60*/  MUFU.EX2 R33, R36 ;  /* 0x0000002400217308 */ /* 0x000ee20000000800 */
[----:B-1----:R-:W-:Y:S01]  /*1f70*/  FMUL R3, R3, R2 ;  /* 0x0000000203037220 */ /* 0x002fe20000400000 */
[----:B------:R-:W-:Y:S01]  /*1f80*/  SHF.L.U32 R2, R35, 0x17, RZ ;  /* 0x0000001723027819 */ /* 0x000fe200000006ff */
[C---:B------:R-:W-:Y:S01]  /*1f90*/  FADD R35, R13.reuse, -12583039 ;  /* 0xcb40007f0d237421 */ /* 0x040fe20000000000 */
[----:B------:R-:W-:-:S03]  /*1fa0*/  SHF.L.U32 R13, R13, 0x17, RZ ;  /* 0x000000170d0d7819 */ /* 0x000fc600000006ff */
[----:B------:R-:W-:Y:S01]  /*1fb0*/  FFMA R35, R0, 1.4426950216293334961, -R35 ;  /* 0x3fb8aa3b00237823 */ /* 0x000fe20000000823 */
[----:B--2---:R-:W-:-:S03]  /*1fc0*/  FMUL R2, R2, R37 ;  /* 0x0000002502027220 */ /* 0x004fc60000400000 */
[----:B------:R-:W-:Y:S01]  /*1fd0*/  FFMA R37, R0, 1.925963033500011079e-08, R35 ;  /* 0x32a5706000257823 */ /* 0x000fe20000000023 */
[-C--:B------:R-:W-:Y:S01]  /*1fe0*/  FFMA.SAT R35, R34, R11.reuse, 0.5 ;  /* 0x3f00000022237423 */ /* 0x080fe2000000200b */
[----:B------:R-:W-:Y:S01]  /*1ff0*/  SHF.L.U32 R0, R41, 0x17, RZ ;  /* 0x0000001729007819 */ /* 0x000fe200000006ff */
[----:B------:R-:W-:Y:S02]  /*2000*/  FFMA.SAT R41, R15, R11, 0.5 ;  /* 0x3f0000000f297423 */ /* 0x000fe4000000200b */
[----:B------:R-:W-:Y:S02]  /*2010*/  FFMA.RM R35, R35, R12, 12582913 ;  /* 0x4b40000123237423 */ /* 0x000fe4000000400c */
[----:B---3--:R-:W-:Y:S02]  /*2020*/  FMUL R0, R0, R33 ;  /* 0x0000002100007220 */ /* 0x008fe40000400000 */
[----:B------:R-:W-:-:S04]  /*2030*/  FADD R33, R35, -12583039 ;  /* 0xcb40007f23217421 */ /* 0x000fc80000000000 */
[----:B------:R-:W-:-:S04]  /*2040*/  FFMA R33, R34, 1.4426950216293334961, -R33 ;  /* 0x3fb8aa3b22217823 */ /* 0x000fc80000000821 */
[----:B------:R-:W-:Y:S01]  /*2050*/  FFMA R40, R34, 1.925963033500011079e-08, R33 ;  /* 0x32a5706022287823 */ /* 0x000fe20000000021 */
[----:B------:R-:W-:Y:S01]  /*2060*/  FFMA.SAT R33, R14, R11, 0.5 ;  /* 0x3f0000000e217423 */ /* 0x000fe2000000200b */
[----:B------:R-:W1:Y:S03]  /*2070*/  MUFU.EX2 R34, R37 ;  /* 0x0000002500227308 */ /* 0x000e660000000800 */
[-C--:B------:R-:W-:Y:S01]  /*2080*/  FFMA.RM R11, R33, R12.reuse, 12582913 ;  /* 0x4b400001210b7423 */ /* 0x080fe2000000400c */
[----:B------:R-:W-:-:S03]  /*2090*/  FFMA.RM R12, R41, R12, 12582913 ;  /* 0x4b400001290c7423 */ /* 0x000fc6000000400c */
[C---:B------:R-:W-:Y:S01]  /*20a0*/  FADD R33, R11.reuse, -12583039 ;  /* 0xcb40007f0b217421 */ /* 0x040fe20000000000 */
[----:B------:R-:W2:Y:S01]  /*20b0*/  MUFU.EX2 R41, R40 ;  /* 0x0000002800297308 */ /* 0x000ea20000000800 */
[----:B------:R-:W-:Y:S02]  /*20c0*/  SHF.L.U32 R11, R11, 0x17, RZ ;  /* 0x000000170b0b7819 */ /* 0x000fe400000006ff */
[----:B------:R-:W-:-:S04]  /*20d0*/  FFMA R33, R14, 1.4426950216293334961, -R33 ;  /* 0x3fb8aa3b0e217823 */ /* 0x000fc80000000821 */
[----:B------:R-:W-:Y:S01]  /*20e0*/  FFMA R36, R14, 1.925963033500011079e-08, R33 ;  /* 0x32a570600e247823 */ /* 0x000fe20000000021 */
[----:B------:R-:W-:Y:S01]  /*20f0*/  FADD R14, R12, -12583039 ;  /* 0xcb40007f0c0e7421 */ /* 0x000fe20000000000 */
[----:B-1----:R-:W-:Y:S01]  /*2100*/  FMUL R33, R13, R34 ;  /* 0x000000220d217220 */ /* 0x002fe20000400000 */
[----:B------:R-:W-:Y:S02]  /*2110*/  SHF.L.U32 R34, R35, 0x17, RZ ;  /* 0x0000001723227819 */ /* 0x000fe400000006ff */
        /* <DEDUP_REMOVED lines=35> */
[----:B--2---:R-:W-:Y:S02]  /*2350*/  FMUL R36, R13, R42 ;  /* 0x0000002a0d247220 */ /* 0x004fe40000400000 */
        /* <DEDUP_REMOVED lines=12> */
.L_x_29567:
        /* <DEDUP_REMOVED lines=12> */
[----:B01----:R-:W-:Y:S05]  /*24e0*/  CALL.REL.NOINC `($__internal_479_$__cuda_sm3x_div_rn_noftz_f32_slowpath) ;  /* 0x0000003800107944 */ /* 0x003fea0003c00000 */
[----:B------:R-:W-:-:S07]  /*24f0*/  MOV R14, R42 ;  /* 0x0000002a000e7202 */ /* 0x000fce0000000f00 */
.L_x_29494:
[----:B------:R-:W-:Y:S05]  /*2500*/  BSYNC.RECONVERGENT B2 ;  /* 0x0000000000027941 */ /* 0x000fea0003800200 */
.L_x_29493:
        /* <DEDUP_REMOVED lines=12> */
[----:B01----:R-:W-:Y:S05]  /*25d0*/  CALL.REL.NOINC `($__internal_479_$__cuda_sm3x_div_rn_noftz_f32_slowpath) ;  /* 0x0000003400d47944 */ /* 0x003fea0003c00000 */
[----:B------:R-:W-:-:S07]  /*25e0*/  MOV R15, R42 ;  /* 0x0000002a000f7202 */ /* 0x000fce0000000f00 */
.L_x_29496:
[----:B------:R-:W-:Y:S05]  /*25f0*/  BSYNC.RECONVERGENT B2 ;  /* 0x0000000000027941 */ /* 0x000fea0003800200 */
.L_x_29495:
        /* <DEDUP_REMOVED lines=14> */
.L_x_29498:
[----:B------:R-:W-:Y:S05]  /*26e0*/  BSYNC.RECONVERGENT B2 ;  /* 0x0000000000027941 */ /* 0x000fea0003800200 */
.L_x_29497:
        /* <DEDUP_REMOVED lines=14> */
.L_x_29500:
[----:B------:R-:W-:Y:S05]  /*27d0*/  BSYNC.RECONVERGENT B2 ;  /* 0x0000000000027941 */ /* 0x000fea0003800200 */
.L_x_29499:
        /* <DEDUP_REMOVED lines=14> */
.L_x_29502:
[----:B------:R-:W-:Y:S05]  /*28c0*/  BSYNC.RECONVERGENT B2 ;  /* 0x0000000000027941 */ /* 0x000fea0003800200 */
.L_x_29501:
        /* <DEDUP_REMOVED lines=14> */
.L_x_29504:
[----:B------:R-:W-:Y:S05]  /*29b0*/  BSYNC.RECONVERGENT B2 ;  /* 0x0000000000027941 */ /* 0x000fea0003800200 */
.L_x_29503:
        /* <DEDUP_REMOVED lines=14> */
.L_x_29506:
[----:B------:R-:W-:Y:S05]  /*2aa0*/  BSYNC.RECONVERGENT B2 ;  /* 0x0000000000027941 */ /* 0x000fea0003800200 */
.L_x_29505:
        /* <DEDUP_REMOVED lines=14> */
.L_x_29508:
[----:B------:R-:W-:Y:S05]  /*2b90*/  BSYNC.RECONVERGENT B2 ;  /* 0x0000000000027941 */ /* 0x000fea0003800200 */
.L_x_29507:
        /* <DEDUP_REMOVED lines=14> */
.L_x_29510:
[----:B------:R-:W-:Y:S05]  /*2c80*/  BSYNC.RECONVERGENT B2 ;  /* 0x0000000000027941 */ /* 0x000fea0003800200 */
.L_x_29509:
        /* <DEDUP_REMOVED lines=14> */
.L_x_29512:
[----:B------:R-:W-:Y:S05]  /*2d70*/  BSYNC.RECONVERGENT B2 ;  /* 0x0000000000027941 */ /* 0x000fea0003800200 */
.L_x_29511:
        /* <DEDUP_REMOVED lines=14> */
.L_x_29514:
[----:B------:R-:W-:Y:S05]  /*2e60*/  BSYNC.RECONVERGENT B2 ;  /* 0x0000000000027941 */ /* 0x000fea0003800200 */
.L_x_29513:
        /* <DEDUP_REMOVED lines=14> */
.L_x_29516:
[----:B------:R-:W-:Y:S05]  /*2f50*/  BSYNC.RECONVERGENT B2 ;  /* 0x0000000000027941 */ /* 0x000fea0003800200 */
.L_x_29515:
        /* <DEDUP_REMOVED lines=14> */
.L_x_29518:
[----:B------:R-:W-:Y:S05]  /*3040*/  BSYNC.RECONVERGENT B2 ;  /* 0x0000000000027941 */ /* 0x000fea0003800200 */
.L_x_29517:
        /* <DEDUP_REMOVED lines=14> */
.L_x_29520:
[----:B------:R-:W-:Y:S05]  /*3130*/  BSYNC.RECONVERGENT B2 ;  /* 0x0000000000027941 */ /* 0x000fea0003800200 */
.L_x_29519:
        /* <DEDUP_REMOVED lines=14> */
.L_x_29522:
[----:B------:R-:W-:Y:S05]  /*3220*/  BSYNC.RECONVERGENT B2 ;  /* 0x0000000000027941 */ /* 0x000fea0003800200 */
.L_x_29521:
        /* <DEDUP_REMOVED lines=14> */
.L_x_29524:
[----:B------:R-:W-:Y:S05]  /*3310*/  BSYNC.RECONVERGENT B2 ;  /* 0x0000000000027941 */ /* 0x000fea0003800200 */
.L_x_29523:
        /* <DEDUP_REMOVED lines=14> */
.L_x_29526:
[----:B------:R-:W-:Y:S05]  /*3400*/  BSYNC.RECONVERGENT B2 ;  /* 0x0000000000027941 */ /* 0x000fea0003800200 */
.L_x_29525:
        /* <DEDUP_REMOVED lines=14> */
.L_x_29528:
[----:B------:R-:W-:Y:S05]  /*34f0*/  BSYNC.RECONVERGENT B2 ;  /* 0x0000000000027941 */ /* 0x000fea0003800200 */
.L_x_29527:
        /* <DEDUP_REMOVED lines=14> */
.L_x_29530:
[----:B------:R-:W-:Y:S05]  /*35e0*/  BSYNC.RECONVERGENT B2 ;  /* 0x0000000000027941 */ /* 0x000fea0003800200 */
.L_x_29529:
        /* <DEDUP_REMOVED lines=14> */
.L_x_29532:
[----:B------:R-:W-:Y:S05]  /*36d0*/  BSYNC.RECONVERGENT B2 ;  /* 0x0000000000027941 */ /* 0x000fea0003800200 */
.L_x_29531:
        /* <DEDUP_REMOVED lines=14> */
.L_x_29534:
[----:B------:R-:W-:Y:S05]  /*37c0*/  BSYNC.RECONVERGENT B2 ;  /* 0x0000000000027941 */ /* 0x000fea0003800200 */
.L_x_29533:
        /* <DEDUP_REMOVED lines=14> */
.L_x_29536:
[----:B------:R-:W-:Y:S05]  /*38b0*/  BSYNC.RECONVERGENT B2 ;  /* 0x0000000000027941 */ /* 0x000fea0003800200 */
.L_x_29535:
        /* <DEDUP_REMOVED lines=14> */
.L_x_29538:
[----:B------:R-:W-:Y:S05]  /*39a0*/  BSYNC.RECONVERGENT B2 ;  /* 0x0000000000027941 */ /* 0x000fea0003800200 */
.L_x_29537:
        /* <DEDUP_REMOVED lines=14> */
.L_x_29540:
[----:B------:R-:W-:Y:S05]  /*3a90*/  BSYNC.RECONVERGENT B2 ;  /* 0x0000000000027941 */ /* 0x000fea0003800200 */
.L_x_29539:
        /* <DEDUP_REMOVED lines=14> */
.L_x_29542:
[----:B------:R-:W-:Y:S05]  /*3b80*/  BSYNC.RECONVERGENT B2 ;  /* 0x0000000000027941 */ /* 0x000fea0003800200 */
.L_x_29541:
        /* <DEDUP_REMOVED lines=14> */
.L_x_29544:
[----:B------:R-:W-:Y:S05]  /*3c70*/  BSYNC.RECONVERGENT B2 ;  /* 0x0000000000027941 */ /* 0x000fea0003800200 */
.L_x_29543:
        /* <DEDUP_REMOVED lines=14> */
.L_x_29546:
[----:B------:R-:W-:Y:S05]  /*3d60*/  BSYNC.RECONVERGENT B2 ;  /* 0x0000000000027941 */ /* 0x000fea0003800200 */
.L_x_29545:
        /* <DEDUP_REMOVED lines=14> */
.L_x_29548:
[----:B------:R-:W-:Y:S05]  /*3e50*/  BSYNC.RECONVERGENT B2 ;  /* 0x0000000000027941 */ /* 0x000fea0003800200 */
.L_x_29547:
        /* <DEDUP_REMOVED lines=14> */
.L_x_29550:
[----:B------:R-:W-:Y:S05]  /*3f40*/  BSYNC.RECONVERGENT B2 ;  /* 0x0000000000027941 */ /* 0x000fea0003800200 */
.L_x_29549:
        /* <DEDUP_REMOVED lines=14> */
.L_x_29552:
[----:B------:R-:W-:Y:S05]  /*4030*/  BSYNC.RECONVERGENT B2 ;  /* 0x0000000000027941 */ /* 0x000fea0003800200 */
.L_x_29551:
        /* <DEDUP_REMOVED lines=14> */
.L_x_29554:
[----:B------:R-:W-:Y:S05]  /*4120*/  BSYNC.RECONVERGENT B2 ;  /* 0x0000000000027941 */ /* 0x000fea0003800200 */
.L_x_29553:
        /* <DEDUP_REMOVED lines=71> */
.L_x_29492:
[----:B------:R-:W-:Y:S01]  /*45a0*/  BSSY B0, `(.L_x_29556) ;  /* 0x0000007000007945 */ /* 0x000fe20003800000 */
[----:B------:R-:W-:Y:S02]  /*45b0*/  MOV R12, 0x10 ;  /* 0x00000010000c7802 */ /* 0x000fe40000000f00 */
[----:B------:R-:W-:Y:S02]  /*45c0*/  MOV R11, 0x1f ;  /* 0x0000001f000b7802 */ /* 0x000fe40000000f00 */
[----:B------:R-:W-:-:S07]  /*45d0*/  MOV R15, 0xffffffff ;  /* 0xffffffff000f7802 */ /* 0x000fce0000000f00 */
[----:B0-----:R-:W-:Y:S05]  /*45e0*/  WARPSYNC.COLLECTIVE R15, `(.L_x_29557) ;  /* 0x000000000f087348 */ /* 0x001fea0003c00000 */
[----:B------:R1:W2:Y:S02]  /*45f0*/  SHFL.BFLY P6, R14, R13, R12, R11 ;  /* 0x0c00000c0d0e7389 */ /* 0x0002a400000c000b */
[----:B012---:R-:W-:Y:S05]  /*4600*/  ENDCOLLECTIVE ;  /* 0x000000000000791b */ /* 0x007fea0003800000 */
.L_x_29557:
[----:B------:R-:W-:Y:S05]  /*4610*/  BSYNC B0 ;  /* 0x0000000000007941 */ /* 0x000fea0003800000 */
.L_x_29556:
        /* <DEDUP_REMOVED lines=9> */
.L_x_29558:
[----:B------:R-:W-:Y:S01]  /*46b0*/  HFMA2 R12, -RZ, RZ, 0, 2.384185791015625e-07 ;  /* 0x00000004ff0c7431 */ /* 0x000fe200000001ff */
[----:B------:R-:W-:-:S04]  /*46c0*/  FMNMX R0, R13, R14, !PT ;  /* 0x0000000e0d007209 */ /* 0x000fc80007800000 */
[----:B------:R-:W-:-:S07]  /*46d0*/  MOV R13, R0 ;  /* 0x00000000000d7202 */ /* 0x000fce0000000f00 */
[----:B------:R-:W-:Y:S05]  /*46e0*/  WARPSYNC.COLLECTIVE R15, `(.L_x_29559) ;  /* 0x000000000f087348 */ /* 0x000fea0003c00000 */
[----:B------:R0:W1:Y:S02]  /*46f0*/  SHFL.BFLY P6, R14, R13, R12, R11 ;  /* 0x0c00000c0d0e7389 */ /* 0x00006400000c000b */
[----:B01----:R-:W-:Y:S05]  /*4700*/  ENDCOLLECTIVE ;  /* 0x000000000000791b */ /* 0x003fea0003800000 */
.L_x_29559:
[----:B------:R-:W-:Y:S01]  /*4710*/  HFMA2 R12, -RZ, RZ, 0, 1.1920928955078125e-07 ;  /* 0x00000002ff0c7431 */ /* 0x000fe200000001ff */
[----:B------:R-:W-:-:S04]  /*4720*/  FMNMX R2, R0, R14, !PT ;  /* 0x0000000e00027209 */ /* 0x000fc80007800000 */
[----:B------:R-:W-:-:S07]  /*4730*/  MOV R13, R2 ;  /* 0x00000002000d7202 */ /* 0x000fce0000000f00 */
[----:B------:R-:W-:Y:S05]  /*4740*/  WARPSYNC.COLLECTIVE R15, `(.L_x_29560) ;  /* 0x000000000f087348 */ /* 0x000fea0003c00000 */
[----:B------:R0:W1:Y:S02]  /*4750*/  SHFL.BFLY P6, R14, R13, R12, R11 ;  /* 0x0c00000c0d0e7389 */ /* 0x00006400000c000b */
[----:B01----:R-:W-:Y:S05]  /*4760*/  ENDCOLLECTIVE ;  /* 0x000000000000791b */ /* 0x003fea0003800000 */
.L_x_29560:
[----:B------:R-:W-:Y:S01]  /*4770*/  HFMA2 R12, -RZ, RZ, 0, 5.9604644775390625e-08 ;  /* 0x00000001ff0c7431 */ /* 0x000fe200000001ff */
[----:B------:R-:W-:-:S04]  /*4780*/  FMNMX R3, R2, R14, !PT ;  /* 0x0000000e02037209 */ /* 0x000fc80007800000 */
[----:B------:R-:W-:-:S07]  /*4790*/  MOV R13, R3 ;  /* 0x00000003000d7202 */ /* 0x000fce0000000f00 */
[----:B------:R-:W-:Y:S05]  /*47a0*/  WARPSYNC.COLLECTIVE R15, `(.L_x_29561) ;  /* 0x000000000f087348 */ /* 0x000fea0003c00000 */
[----:B------:R0:W1:Y:S02]  /*47b0*/  SHFL.BFLY P6, R14, R13, R12, R11 ;  /* 0x0c00000c0d0e7389 */ /* 0x00006400000c000b */
[----:B01----:R-:W-:Y:S05]  /*47c0*/  ENDCOLLECTIVE ;  /* 0x000000000000791b */ /* 0x003fea0003800000 */
.L_x_29561:
        /* <DEDUP_REMOVED lines=244> */
[----:B------:R-:W-:Y:S02]  /*5710*/  FFMA.SAT R11, R49, R53, 0.5 ;  /* 0x3f000000310b7423 */ /* 0x000fe40000002035 */
[----:B------:R-:W-:Y:S01]  /*5720*/  FFMA R13, R48, 1.4426950216293334961, -R13 ;  /* 0x3fb8aa3b300d7823 */ /* 0x000fe2000000080d */
[----:B------:R-:W-:Y:S01]  /*5730*/  FMUL R2, R2, R35 ;  /* 0x0000002302027220 */ /* 0x000fe20000400000 */
[----:B------:R-:W-:-:S02]  /*5740*/  FFMA.RM R11, R11, R54, 12582913 ;  /* 0x4b4000010b0b7423 */ /* 0x000fc40000004036 */
[----:B------:R-:W-:Y:S02]  /*5750*/  FFMA R13, R48, 1.925963033500011079e-08, R13 ;  /* 0x32a57060300d7823 */ /* 0x000fe4000000000d */
[C---:B------:R-:W-:Y:S01]  /*5760*/  FADD R12, R11.reuse, -12583039 ;  /* 0xcb40007f0b0c7421 */ /* 0x040fe20000000000 */
[----:B------:R-:W-:-:S03]  /*5770*/  SHF.L.U32 R11, R11, 0x17, RZ ;  /* 0x000000170b0b7819 */ /* 0x000fc600000006ff */
        /* <DEDUP_REMOVED lines=61> */
[----:B------:R-:W-:-:S03]  /*5b50*/  MOV R12, 0x10 ;  /* 0x00000010000c7802 */ /* 0x000fc60000000f00 */
[----:B------:R-:W-:-:S07]  /*5b60*/  FADD R13, R13, R36 ;  /* 0x000000240d0d7221 */ /* 0x000fce0000000000 */
[----:B------:R-:W-:Y:S05]  /*5b70*/  WARPSYNC.COLLECTIVE R15, `(.L_x_29562) ;  /* 0x000000000f087348 */ /* 0x000fea0003c00000 */
[----:B------:R0:W1:Y:S02]  /*5b80*/  SHFL.BFLY P6, R14, R13, R12, R11 ;  /* 0x0c00000c0d0e7389 */ /* 0x00006400000c000b */
[----:B01----:R-:W-:Y:S05]  /*5b90*/  ENDCOLLECTIVE ;  /* 0x000000000000791b */ /* 0x003fea0003800000 */
.L_x_29562:
[----:B------:R-:W-:Y:S02]  /*5ba0*/  HFMA2 R12, -RZ, RZ, 0, 4.76837158203125e-07 ;  /* 0x00000008ff0c7431 */ /* 0x000fe400000001ff */
[----:B------:R-:W-:-:S05]  /*5bb0*/  FADD R37, R13, R14 ;  /* 0x0000000e0d257221 */ /* 0x000fca0000000000 */
[----:B------:R-:W-:-:S07]  /*5bc0*/  MOV R13, R37 ;  /* 0x00000025000d7202 */ /* 0x000fce0000000f00 */
[----:B------:R-:W-:Y:S05]  /*5bd0*/  WARPSYNC.COLLECTIVE R15, `(.L_x_29563) ;  /* 0x000000000f087348 */ /* 0x000fea0003c00000 */
[----:B------:R0:W1:Y:S02]  /*5be0*/  SHFL.BFLY P6, R14, R13, R12, R11 ;  /* 0x0c00000c0d0e7389 */ /* 0x00006400000c000b */
[----:B01----:R-:W-:Y:S05]  /*5bf0*/  ENDCOLLECTIVE ;  /* 0x000000000000791b */ /* 0x003fea0003800000 */
.L_x_29563:
[----:B------:R-:W-:Y:S02]  /*5c00*/  HFMA2 R12, -RZ, RZ, 0, 2.384185791015625e-07 ;  /* 0x00000004ff0c7431 */ /* 0x000fe400000001ff */
[----:B------:R-:W-:-:S05]  /*5c10*/  FADD R40, R37, R14 ;  /* 0x0000000e25287221 */ /* 0x000fca0000000000 */
[----:B------:R-:W-:-:S07]  /*5c20*/  MOV R13, R40 ;  /* 0x00000028000d7202 */ /* 0x000fce0000000f00 */
[----:B------:R-:W-:Y:S05]  /*5c30*/  WARPSYNC.COLLECTIVE R15, `(.L_x_29564) ;  /* 0x000000000f087348 */ /* 0x000fea0003c00000 */
[----:B------:R0:W1:Y:S02]  /*5c40*/  SHFL.BFLY P6, R14, R13, R12, R11 ;  /* 0x0c00000c0d0e7389 */ /* 0x00006400000c000b */
[----:B01----:R-:W-:Y:S05]  /*5c50*/  ENDCOLLECTIVE ;  /* 0x000000000000791b */ /* 0x003fea0003800000 */
.L_x_29564:
[----:B------:R-:W-:Y:S02]  /*5c60*/  HFMA2 R12, -RZ, RZ, 0, 1.1920928955078125e-07 ;  /* 0x00000002ff0c7431 */ /* 0x000fe400000001ff */
[----:B------:R-:W-:-:S05]  /*5c70*/  FADD R41, R40, R14 ;  /* 0x0000000e28297221 */ /* 0x000fca0000000000 */
[----:B------:R-:W-:-:S07]  /*5c80*/  MOV R13, R41 ;  /* 0x00000029000d7202 */ /* 0x000fce0000000f00 */
[----:B------:R-:W-:Y:S05]  /*5c90*/  WARPSYNC.COLLECTIVE R15, `(.L_x_29565) ;  /* 0x000000000f087348 */ /* 0x000fea0003c00000 */
[----:B------:R0:W1:Y:S02]  /*5ca0*/  SHFL.BFLY P6, R14, R13, R12, R11 ;  /* 0x0c00000c0d0e7389 */ /* 0x00006400000c000b */
[----:B01----:R-:W-:Y:S05]  /*5cb0*/  ENDCOLLECTIVE ;  /* 0x000000000000791b */ /* 0x003fea0003800000 */
.L_x_29565:
[----:B------:R-:W-:Y:S02]  /*5cc0*/  HFMA2 R12, -RZ, RZ, 0, 5.9604644775390625e-08 ;  /* 0x00000001ff0c7431 */ /* 0x000fe400000001ff */
[----:B------:R-:W-:-:S05]  /*5cd0*/  FADD R42, R41, R14 ;  /* 0x0000000e292a7221 */ /* 0x000fca0000000000 */
[----:B------:R-:W-:-:S07]  /*5ce0*/  MOV R13, R42 ;  /* 0x0000002a000d7202 */ /* 0x000fce0000000f00 */
[----:B------:R-:W-:Y:S05]  /*5cf0*/  WARPSYNC.COLLECTIVE R15, `(.L_x_29566) ;  /* 0x000000000f087348 */ /* 0x000fea0003c00000 */
[----:B------:R0:W1:Y:S02]  /*5d00*/  SHFL.BFLY P6, R14, R13, R12, R11 ;  /* 0x0c00000c0d0e7389 */ /* 0x00006400000c000b */
[----:B01----:R-:W-:Y:S05]  /*5d10*/  ENDCOLLECTIVE ;  /* 0x000000000000791b */ /* 0x003fea0003800000 */
.L_x_29566:
[----:B------:R-:W-:Y:S05]  /*5d20*/  BRA `(.L_x_29567) ;  /* 0xffffffc400bc7947 */ /* 0x000fea000383ffff */
        .weak           $__internal_479_$__cuda_sm3x_div_rn_noftz_f32_slowpath
        .type           $__internal_479_$__cuda_sm3x_div_rn_noftz_f32_slowpath,@function
        .size           $__internal_479_$__cuda_sm3x_div_rn_noftz_f32_slowpath,(.L_x_37856 - $__internal_479_$__cuda_sm3x_div_rn_noftz_f32_slowpath)
$__internal_479_$__cuda_sm3x_div_rn_noftz_f32_slowpath:
        /* <DEDUP_REMOVED lines=33> */
[----:B------:R-:W-:-:S04]  /*5f40*/  @!P0 MOV R13, 0xffffffc0 ;  /* 0xffffffc0000d8802 */ /* 0x000fc80000000f00 */
[----:B------:R-:W-:-:S07]  /*5f50*/  @!P1 IADD3 R13, PT, PT, R13, 0x40, RZ ;  /* 0x000000400d0d9810 */ /* 0x000fce0007ffe0ff */
.L_x_29569:
[----:B------:R-:W-:Y:S01]  /*5f60*/  LEA R48, R41, 0xc0800000, 0x17 ;  /* 0xc080000029307811 */ /* 0x000fe200078eb8ff */
[----:B------:R-:W-:Y:S01]  /*5f70*/  BSSY.RECONVERGENT B1, `(.L_x_29574) ;  /* 0x0000036000017945 */ /* 0x000fe20003800200 */
[----:B------:R-:W-:Y:S02]  /*5f80*/  IADD3 R42, PT, PT, R42, -0x7f, RZ ;  /* 0xffffff812a2a7810 */ /* 0x000fe40007ffe0ff */
[----:B------:R-:W-:-:S03]  /*5f90*/  IADD3 R47, PT, PT, -R48, R11, RZ ;  /* 0x0000000b302f7210 */ /* 0x000fc60007ffe1ff */
        /* <DEDUP_REMOVED lines=47> */
.L_x_29576:
[----:B------:R-:W-:-:S04]  /*6290*/  LOP3.LUT R42, R42, 0x80000000, RZ, 0xc0, !PT ;  /* 0x800000002a2a7812 */ /* 0x000fc800078ec0ff */
[----:B------:R-:W-:Y:S01]  /*62a0*/  LOP3.LUT R42, R42, 0x7f800000, RZ, 0xfc, !PT ;  /* 0x7f8000002a2a7812 */ /* 0x000fe200078efcff */
[----:B------:R-:W-:Y:S06]  /*62b0*/  BRA `(.L_x_29577) ;  /* 0x0000000000047947 */ /* 0x000fec0003800000 */
.L_x_29575:
[----:B------:R-:W-:-:S07]  /*62c0*/  LEA R42, R13, R42, 0x17 ;  /* 0x0000002a0d2a7211 */ /* 0x000fce00078eb8ff */
.L_x_29577:
[----:B------:R-:W-:Y:S05]  /*62d0*/  BSYNC.RECONVERGENT B1 ;  /* 0x0000000000017941 */ /* 0x000fea0003800200 */
.L_x_29574:
[----:B------:R-:W-:Y:S05]  /*62e0*/  BRA `(.L_x_29578) ;  /* 0x0000000000207947 */ /* 0x000fea0003800000 */
.L_x_29573:
[----:B------:R-:W-:-:S04]  /*62f0*/  LOP3.LUT R11, R11, 0x80000000, R26, 0x48, !PT ;  /* 0x800000000b0b7812 */ /* 0x000fc800078e481a */
[----:B------:R-:W-:Y:S01]  /*6300*/  LOP3.LUT R42, R11, 0x7f800000, RZ, 0xfc, !PT ;  /* 0x7f8000000b2a7812 */ /* 0x000fe200078efcff */
[----:B------:R-:W-:Y:S06]  /*6310*/  BRA `(.L_x_29578) ;  /* 0x0000000000147947 */ /* 0x000fec0003800000 */
.L_x_29572:
[----:B------:R-:W-:Y:S01]  /*6320*/  LOP3.LUT R42, R11, 0x80000000, R26, 0x48, !PT ;  /* 0x800000000b2a7812 */ /* 0x000fe200078e481a */
[----:B------:R-:W-:Y:S06]  /*6330*/  BRA `(.L_x_29578) ;  /* 0x00000000000c7947 */ /* 0x000fec0003800000 */
.L_x_29571:
[----:B------:R-:W0:Y:S01]  /*6340*/  MUFU.RSQ R42, -QNAN ;  /* 0xffc00000002a7908 */ /* 0x000e220000001400 */
[----:B------:R-:W-:Y:S05]  /*6350*/  BRA `(.L_x_29578) ;  /* 0x0000000000047947 */ /* 0x000fea0003800000 */
.L_x_29570:
[----:B------:R-:W-:-:S07]  /*6360*/  FADD.FTZ R42, R26, R11 ;  /* 0x0000000b1a2a7221 */ /* 0x000fce0000010000 */
.L_x_29578:
[----:B------:R-:W-:Y:S05]  /*6370*/  BSYNC.RECONVERGENT B0 ;  /* 0x0000000000007941 */ /* 0x000fea0003800200 */
.L_x_29568:
[----:B------:R-:W-:-:S04]  /*6380*/  HFMA2 R13, -RZ, RZ, 0, 0 ;  /* 0x00000000ff0d7431 */ /* 0x000fc800000001ff */
[----:B0-----:R-:W-:Y:S05]  /*6390*/  RET.REL.NODEC R12 `(_Z15SoftmaxWarpImplI24ElementwiseScaleMaskLoadIffbE11DirectStoreIffEfLi1ELi31ELi32ELi1ELb0EL9Algorithm0EEvT_T0_ll) ;  /* 0xffffff9c0c187950 */ /* 0x001fea0003c3ffff */
.L_x_29579:
        /* <DEDUP_REMOVED lines=14> */
.L_x_37856:


//--------------------- .text._Z15SoftmaxWarpImplI24ElementwiseScaleMaskLoadIffbE11DirectStoreIffEfLi1ELi30ELi32ELi1ELb1EL9Algorithm0EEvT_T0_ll --------------------------
	.section	.text._Z15SoftmaxWarpImplI24ElementwiseScaleMaskLoadIffbE11DirectStoreIffEfLi1ELi30ELi32ELi1ELb1EL9Algorithm0EEvT_T0_ll,"ax",@progbits
	.align	128
        .global         _Z15SoftmaxWarpImplI24ElementwiseScaleMaskLoadIffbE11DirectStoreIffEfLi1ELi30ELi32ELi1ELb1EL9Algorithm0EEvT_T0_ll
        .type           _Z15SoftmaxWarpImplI24ElementwiseScaleMaskLoadIffbE11DirectStoreIffEfLi1ELi30ELi32ELi1ELb1EL9Algorithm0EEvT_T0_ll,@function
        .size           _Z15SoftmaxWarpImplI24ElementwiseScaleMaskLoadIffbE11DirectStoreIffEfLi1ELi30ELi32ELi1ELb1EL9Algorithm0EEvT_T0_ll,(.L_x_37857 - _Z15SoftmaxWarpImplI24ElementwiseScaleMaskLoadIffbE11DirectStoreIffEfLi1ELi30ELi32ELi1ELb1EL9Algorithm0EEvT_T0_ll)
        .other          _Z15SoftmaxWarpImplI24ElementwiseScaleMaskLoadIffbE11DirectStoreIffEfLi1ELi30ELi32ELi1ELb1EL9Algorithm0EEvT_T0_ll,@"STO_CUDA_ENTRY STV_DEFAULT"
_Z15SoftmaxWarpImplI24ElementwiseScaleMaskLoadIffbE11DirectStoreIffEfLi1ELi30ELi32ELi1ELb1EL9Algorithm0EEvT_T0_ll:
.text._Z15SoftmaxWarpImplI24ElementwiseScaleMaskLoadIffbE11DirectStoreIffEfLi1ELi30ELi32ELi1ELb1EL9Algorithm0EEvT_T0_ll:
        /* <DEDUP_REMOVED lines=26> */
.L_x_29580:
        /* <DEDUP_REMOVED lines=34> */
.L_x_29643:
[----:B------:R-:W-:Y:S01]  /*03c0*/  ISETP.GE.U32.AND P3, PT, R42, UR44, PT ;  /* 0x0000002c2a007c0c */ /* 0x000fe2000bf66070 */
[----:B------:R-:W-:Y:S01]  /*03d0*/  HFMA2 R3, -RZ, RZ, 0, 0 ;  /* 0x00000000ff037431 */ /* 0x000fe200000001ff */
[----:B------:R-:W-:Y:S01]  /*03e0*/  ISETP.GE.U32.AND P0, PT, R2, UR44, PT ;  /* 0x0000002c02007c0c */ /* 0x000fe2000bf06070 */
[----:B------:R-:W-:Y:S01]  /*03f0*/  IMAD R0, R44, UR48, RZ ;  /* 0x000000302c007c24 */ /* 0x000fe2000f8e02ff */
[----:B------:R-:W-:Y:S01]  /*0400*/  ISETP.GE.AND.EX P3, PT, RZ, UR45, PT, P3 ;  /* 0x0000002dff007c0c */ /* 0x000fe2000bf66330 */
[----:B------:R-:W-:Y:S01]  /*0410*/  IMAD.MOV.U32 R2, RZ, RZ, R42 ;  /* 0x000000ffff027224 */ /* 0x000fe200078e002a */
[----:B------:R-:W-:Y:S01]  /*0420*/  ISETP.GE.AND.EX P0, PT, RZ, UR45, PT, P0 ;  /* 0x0000002dff007c0c */ /* 0x000fe2000bf06300 */
[C---:B-1----:R-:W-:Y:S02]  /*0430*/  IMAD R5, R43.reuse, UR49, R0 ;  /* 0x000000312b057c24 */ /* 0x042fe4000f8e0200 */
[----:B------:R-:W-:-:S05]  /*0440*/  IMAD.WIDE.U32 R8, R43, UR48, R2 ;  /* 0x000000302b087c25 */ /* 0x000fca000f8e0002 */
[----:B------:R-:W-:-:S03]  /*0450*/  IADD3 R5, PT, PT, R9, R5, RZ ;  /* 0x0000000509057210 */ /* 0x000fc60007ffe0ff */
[----:B------:R-:W-:Y:S02]  /*0460*/  @!P3 R2UR UR6, R36 ;  /* 0x000000002406b2ca */ /* 0x000fe400000e0000 */
[----:B------:R-:W0:Y:S01]  /*0470*/  @!P0 LDC R13, c[0x0][0x39c] ;  /* 0x0000e700ff0d8b82 */ /* 0x000e220000000800 */
[C---:B------:R-:W-:Y:S02]  /*0480*/  @!P3 R2UR UR7, R37.reuse ;  /* 0x000000002507b2ca */ /* 0x040fe400000e0000 */
[----:B------:R-:W-:Y:S02]  /*0490*/  IADD3 R2, P1, PT, R8, UR42, RZ ;  /* 0x0000002a08027c10 */ /* 0x000fe4000ff3e0ff */
[----:B------:R-:W-:Y:S02]  /*04a0*/  @!P3 R2UR UR4, R36 ;  /* 0x000000002404b2ca */ /* 0x000fe400000e0000 */
[----:B------:R-:W-:Y:S02]  /*04b0*/  @!P3 R2UR UR5, R37 ;  /* 0x000000002505b2ca */ /* 0x000fe400000e0000 */
[----:B------:R-:W-:-:S02]  /*04c0*/  IADD3.X R3, PT, PT, R5, UR43, RZ, P1, !PT ;  /* 0x0000002b05037c10 */ /* 0x000fc40008ffe4ff */
[----:B------:R-:W-:-:S03]  /*04d0*/  LEA R4, P1, R8, UR40, 0x2 ;  /* 0x0000002808047c11 */ /* 0x000fc6000f8210ff */
[----:B------:R-:W2:Y:S01]  /*04e0*/  @!P3 LDG.E.U8 R18, desc[UR6][R2.64] ;  /* 0x000000060212b981 */ /* 0x000ea2000c1e1100 */
[----:B------:R-:W-:Y:S02]  /*04f0*/  @!P0 R2UR UR6, R36 ;  /* 0x00000000240682ca */ /* 0x000fe400000e0000 */
[----:B------:R-:W-:Y:S02]  /*0500*/  @!P0 R2UR UR7, R37 ;  /* 0x00000000250782ca */ /* 0x000fe400000e0000 */
[----:B------:R-:W-:-:S05]  /*0510*/  LEA.HI.X R5, R8, UR41, R5, 0x2, P1 ;  /* 0x0000002908057c11 */ /* 0x000fca00088f1405 */
[----:B------:R-:W3:Y:S01]  /*0520*/  @!P3 LDG.E R0, desc[UR4][R4.64] ;  /* 0x000000040400b981 */ /* 0x000ee2000c1e1900 */
[----:B------:R-:W-:Y:S02]  /*0530*/  @!P0 R2UR UR4, R36 ;  /* 0x00000000240482ca */ /* 0x000fe400000e0000 */
[----:B------:R-:W-:-:S03]  /*0540*/  @!P0 R2UR UR5, R37 ;  /* 0x00000000250582ca */ /* 0x000fc600000e0000 */
[----:B------:R-:W4:Y:S01]  /*0550*/  @!P0 LDG.E.U8 R9, desc[UR6][R2.64+0x20] ;  /* 0x0000200602098981 */ /* 0x000f22000c1e1100 */
[----:B------:R-:W-:Y:S02]  /*0560*/  ISETP.GE.U32.AND P1, PT, R7, UR44, PT ;  /* 0x0000002c07007c0c */ /* 0x000fe4000bf26070 */
[----:B------:R-:W-:Y:S01]  /*0570*/  ISETP.GE.U32.AND P2, PT, R10, UR44, PT ;  /* 0x0000002c0a007c0c */ /* 0x000fe2000bf46070 */
[----:B------:R-:W3:Y:S06]  /*0580*/  @!P3 LDC R7, c[0x0][0x39c] ;  /* 0x0000e700ff07bb82 */ /* 0x000eec0000000800 */
[----:B------:R-:W0:Y:S01]  /*0590*/  @!P0 LDG.E R8, desc[UR4][R4.64+0x80] ;  /* 0x0000800404088981 */ /* 0x000e22000c1e1900 */
[----:B------:R-:W-:-:S13]  /*05a0*/  ISETP.GE.AND.EX P1, PT, RZ, UR45, PT, P1 ;  /* 0x0000002dff007c0c */ /* 0x000fda000bf26310 */
[C---:B------:R-:W-:Y:S01]  /*05b0*/  @!P1 R2UR UR6, R36.reuse ;  /* 0x00000000240692ca */ /* 0x040fe200000e0000 */
[----:B------:R-:W1:Y:S01]  /*05c0*/  @!P1 LDC R19, c[0x0][0x39c] ;  /* 0x0000e700ff139b82 */ /* 0x000e620000000800 */
[C---:B------:R-:W-:Y:S02]  /*05d0*/  @!P1 R2UR UR7, R37.reuse ;  /* 0x00000000250792ca */ /* 0x040fe400000e0000 */
[----:B------:R-:W-:Y:S02]  /*05e0*/  @!P1 R2UR UR4, R36 ;  /* 0x00000000240492ca */ /* 0x000fe400000e0000 */
[----:B------:R-:W-:-:S09]  /*05f0*/  @!P1 R2UR UR5, R37 ;  /* 0x00000000250592ca */ /* 0x000fd200000e0000 */
[----:B------:R-:W5:Y:S04]  /*0600*/  @!P1 LDG.E.U8 R14, desc[UR6][R2.64+0x40] ;  /* 0x00004006020e9981 */ /* 0x000f68000c1e1100 */
[----:B------:R-:W1:Y:S01]  /*0610*/  @!P1 LDG.E R12, desc[UR4][R4.64+0x100] ;  /* 0x00010004040c9981 */ /* 0x000e62000c1e1900 */
[----:B------:R-:W-:-:S13]  /*0620*/  ISETP.GE.AND.EX P2, PT, RZ, UR45, PT, P2 ;  /* 0x0000002dff007c0c */ /* 0x000fda000bf46320 */
[C---:B------:R-:W-:Y:S01]  /*0630*/  @!P2 R2UR UR6, R36.reuse ;  /* 0x000000002406a2ca */ /* 0x040fe200000e0000 */
[----:B------:R-:W1:Y:S01]  /*0640*/  @!P2 LDC R21, c[0x0][0x39c] ;  /* 0x0000e700ff15ab82 */ /* 0x000e620000000800 */
        /* <DEDUP_REMOVED lines=18> */
[----:B------:R-:W-:Y:S02]  /*0770*/  @!P5 R2UR UR5, R37 ;  /* 0x000000002505d2ca */ /* 0x000fe400000e0000 */
[----:B--2---:R-:W-:-:S07]  /*0780*/  ISETP.NE.OR P6, PT, R18, RZ, P3 ;  /* 0x000000ff1200720c */ /* 0x004fce0001fc5670 */
[----:B------:R-:W2:Y:S01]  /*0790*/  @!P5 LDG.E.U8 R18, desc[UR6][R2.64+0xa0] ;  /* 0x0000a0060212d981 */ /* 0x000ea2000c1e1100 */
[----:B---3--:R-:W-:-:S06]  /*07a0*/  @!P3 FMUL R0, R0, R7 ;  /* 0x000000070000b220 */ /* 0x008fcc0000400000 */
[----:B------:R-:W3:Y:S01]  /*07b0*/  @!P6 LDC R0, c[0x0][0x398] ;  /* 0x0000e600ff00eb82 */ /* 0x000ee20000000800 */
[----:B----4-:R-:W-:Y:S02]  /*07c0*/  ISETP.NE.OR P6, PT, R9, RZ, P0 ;  /* 0x000000ff0900720c */ /* 0x010fe400007c5670 */
[----:B------:R-:W4:Y:S01]  /*07d0*/  @!P5 LDG.E R9, desc[UR4][R4.64+0x280] ;  /* 0x000280040409d981 */ /* 0x000f22000c1e1900 */
[----:B0-----:R-:W-:-:S10]  /*07e0*/  @!P0 FMUL R8, R8, R13 ;  /* 0x0000000d08088220 */ /* 0x001fd40000400000 */
[----:B------:R-:W0:Y:S01]  /*07f0*/  @!P6 LDC R8, c[0x0][0x398] ;  /* 0x0000e600ff08eb82 */ /* 0x000e220000000800 */
[----:B------:R-:W-:-:S04]  /*0800*/  ISETP.GE.U32.AND P6, PT, R47, UR44, PT ;  /* 0x0000002c2f007c0c */ /* 0x000fc8000bfc6070 */
[----:B------:R-:W-:Y:S02]  /*0810*/  ISETP.GE.AND.EX P6, PT, RZ, UR45, PT, P6 ;  /* 0x0000002dff007c0c */ /* 0x000fe4000bfc6360 */
[----:B------:R-:W-:Y:S02]  /*0820*/  MOV R13, 0xff800000 ;  /* 0xff800000000d7802 */ /* 0x000fe40000000f00 */
[----:B---3--:R-:W-:-:S09]  /*0830*/  @!P3 FMNMX R13, R0, -INF , !PT ;  /* 0xff800000000db809 */ /* 0x008fd20007800000 */
[C---:B------:R-:W-:Y:S02]  /*0840*/  @!P6 R2UR UR6, R36.reuse ;  /* 0x000000002406e2ca */ /* 0x040fe400000e0000 */
[C---:B------:R-:W-:Y:S02]  /*0850*/  @!P6 R2UR UR7, R37.reuse ;  /* 0x000000002507e2ca */ /* 0x040fe400000e0000 */
[----:B------:R-:W-:Y:S02]  /*0860*/  @!P6 R2UR UR4, R36 ;  /* 0x000000002404e2ca */ /* 0x000fe400000e0000 */
[----:B------:R-:W-:Y:S02]  /*0870*/  @!P6 R2UR UR5, R37 ;  /* 0x000000002505e2ca */ /* 0x000fe400000e0000 */
[----:B------:R-:W-:Y:S02]  /*0880*/  MOV R7, 0xff800000 ;  /* 0xff80000000077802 */ /* 0x000fe40000000f00 */
[----:B0-----:R-:W-:-:S02]  /*0890*/  @!P0 FMNMX R13, R13, R8, !PT ;  /* 0x000000080d0d8209 */ /* 0x001fc40007800000 */
[----:B------:R-:W-:Y:S02]  /*08a0*/  @!P0 MOV R7, R8 ;  /* 0x0000000800078202 */ /* 0x000fe40000000f00 */
[----:B-----5:R-:W-:Y:S01]  /*08b0*/  ISETP.NE.OR P0, PT, R14, RZ, P1 ;  /* 0x000000ff0e00720c */ /* 0x020fe20000f05670 */
[----:B------:R-:W3:Y:S01]  /*08c0*/  @!P6 LDG.E.U8 R22, desc[UR6][R2.64+0xc0] ;  /* 0x0000c0060216e981 */ /* 0x000ee2000c1e1100 */
[----:B-1----:R-:W-:Y:S01]  /*08d0*/  @!P1 FMUL R12, R12, R19 ;  /* 0x000000130c0c9220 */ /* 0x002fe20000400000 */
[----:B------:R-:W-:Y:S01]  /*08e0*/  MOV R75, 0xff800000 ;  /* 0xff800000004b7802 */ /* 0x000fe20000000f00 */
[----:B------:R-:W-:Y:S01]  /*08f0*/  IMAD.MOV.U32 R77, RZ, RZ, -0x800000 ;  /* 0xff800000ff4d7424 */ /* 0x000fe200078e00ff */
[----:B------:R-:W5:Y:S01]  /*0900*/  @!P6 LDG.E R14, desc[UR4][R4.64+0x300] ;  /* 0x00030004040ee981 */ /* 0x000f62000c1e1900 */
[----:B------:R-:W4:Y:S08]  /*0910*/  @!P5 LDC R8, c[0x0][0x39c] ;  /* 0x0000e700ff08db82 */ /* 0x000f300000000800 */
[----:B------:R-:W0:Y:S01]  /*0920*/  @!P0 LDC R12, c[0x0][0x398] ;  /* 0x0000e600ff0c8b82 */ /* 0x000e220000000800 */
        /* <DEDUP_REMOVED lines=10> */
[----:B------:R-:W-:Y:S01]  /*09d0*/  ISETP.NE.OR P1, PT, R15, RZ, P2 ;  /* 0x000000ff0f00720c */ /* 0x000fe20001725670 */
[----:B------:R-:W-:Y:S01]  /*09e0*/  @!P2 FMUL R10, R10, R21 ;  /* 0x000000150a0aa220 */ /* 0x000fe20000400000 */
[----:B------:R-:W0:Y:S11]  /*09f0*/  @!P4 LDC R15, c[0x0][0x39c] ;  /* 0x0000e700ff0fcb82 */ /* 0x000e360000000800 */
[----:B------:R-:W1:Y:S01]  /*0a00*/  @!P1 LDC R10, c[0x0][0x398] ;  /* 0x0000e600ff0a9b82 */ /* 0x000e620000000800 */
[----:B------:R-:W-:-:S04]  /*0a10*/  ISETP.GE.U32.AND P1, PT, R49, UR44, PT ;  /* 0x0000002c31007c0c */ /* 0x000fc8000bf26070 */
[----:B------:R-:W-:-:S13]  /*0a20*/  ISETP.GE.AND.EX P1, PT, RZ, UR45, PT, P1 ;  /* 0x0000002dff007c0c */ /* 0x000fda000bf26310 */
[C---:B------:R-:W-:Y:S02]  /*0a30*/  @!P1 R2UR UR6, R36.reuse ;  /* 0x00000000240692ca */ /* 0x040fe400000e0000 */
[----:B------:R-:W-:Y:S02]  /*0a40*/  @!P1 R2UR UR7, R37 ;  /* 0x00000000250792ca */ /* 0x000fe400000e0000 */
[-C--:B-1----:R-:W-:Y:S02]  /*0a50*/  @!P2 FMNMX R13, R13, R10.reuse, !PT ;  /* 0x0000000a0d0da209 */ /* 0x082fe40007800000 */
[----:B------:R-:W-:Y:S02]  /*0a60*/  @!P2 MOV R77, R10 ;  /* 0x0000000a004da202 */ /* 0x000fe40000000f00 */
[----:B------:R-:W-:Y:S02]  /*0a70*/  ISETP.NE.OR P2, PT, R17, RZ, P4 ;  /* 0x000000ff1100720c */ /* 0x000fe40002745670 */
[----:B------:R-:W-:Y:S01]  /*0a80*/  @!P1 R2UR UR4, R36 ;  /* 0x00000000240492ca */ /* 0x000fe200000e0000 */
[----:B0-----:R-:W-:Y:S01]  /*0a90*/  @!P4 FMUL R16, R16, R15 ;  /* 0x0000000f1010c220 */ /* 0x001fe20000400000 */
[----:B------:R-:W-:-:S03]  /*0aa0*/  @!P1 R2UR UR5, R37 ;  /* 0x00000000250592ca */ /* 0x000fc600000e0000 */
[----:B------:R-:W5:Y:S01]  /*0ab0*/  @!P1 LDG.E.U8 R21, desc[UR6][R2.64+0x100] ;  /* 0x0001000602159981 */ /* 0x000f62000c1e1100 */
[----:B------:R-:W-:Y:S01]  /*0ac0*/  MOV R79, 0xff800000 ;  /* 0xff800000004f7802 */ /* 0x000fe20000000f00 */
[----:B------:R-:W5:Y:S08]  /*0ad0*/  @!P6 LDC R17, c[0x0][0x39c] ;  /* 0x0000e700ff11eb82 */ /* 0x000f700000000800 */
[----:B------:R-:W0:Y:S01]  /*0ae0*/  @!P2 LDC R16, c[0x0][0x398] ;  /* 0x0000e600ff10ab82 */ /* 0x000e220000000800 */
[----:B------:R-:W-:Y:S01]  /*0af0*/  ISETP.GE.U32.AND P2, PT, R50, UR44, PT ;  /* 0x0000002c32007c0c */ /* 0x000fe2000bf46070 */
[----:B------:R-:W5:Y:S03]  /*0b00*/  @!P1 LDG.E R10, desc[UR4][R4.64+0x400] ;  /* 0x00040004040a9981 */ /* 0x000f66000c1e1900 */
[----:B------:R-:W-:-:S13]  /*0b10*/  ISETP.GE.AND.EX P2, PT, RZ, UR45, PT, P2 ;  /* 0x0000002dff007c0c */ /* 0x000fda000bf46320 */
[C---:B------:R-:W-:Y:S02]  /*0b20*/  @!P2 R2UR UR6, R36.reuse ;  /* 0x000000002406a2ca */ /* 0x040fe400000e0000 */
[----:B------:R-:W-:Y:S02]  /*0b30*/  @!P2 R2UR UR7, R37 ;  /* 0x000000002507a2ca */ /* 0x000fe400000e0000 */
[-C--:B0-----:R-:W-:Y:S02]  /*0b40*/  @!P4 FMNMX R13, R13, R16.reuse, !PT ;  /* 0x000000100d0dc209 */ /* 0x081fe40007800000 */
[----:B------:R-:W-:Y:S02]  /*0b50*/  @!P4 MOV R79, R16 ;  /* 0x00000010004fc202 */ /* 0x000fe40000000f00 */
[----:B------:R-:W-:Y:S02]  /*0b60*/  @!P2 R2UR UR4, R36 ;  /* 0x000000002404a2ca */ /* 0x000fe400000e0000 */
[----:B------:R-:W-:-:S05]  /*0b70*/  @!P2 R2UR UR5, R37 ;  /* 0x000000002505a2ca */ /* 0x000fca00000e0000 */
[----:B------:R-:W5:Y:S01]  /*0b80*/  @!P2 LDG.E.U8 R12, desc[UR6][R2.64+0x120] ;  /* 0x00012006020ca981 */ /* 0x000f62000c1e1100 */
[----:B------:R-:W-:Y:S02]  /*0b90*/  MOV R81, 0xff800000 ;  /* 0xff80000000517802 */ /* 0x000fe40000000f00 */
[----:B------:R-:W-:Y:S02]  /*0ba0*/  MOV R83, 0xff800000 ;  /* 0xff80000000537802 */ /* 0x000fe40000000f00 */
[----:B--2---:R-:W-:Y:S01]  /*0bb0*/  ISETP.NE.OR P4, PT, R18, RZ, P5 ;  /* 0x000000ff1200720c */ /* 0x004fe20002f85670 */
[----:B----4-:R-:W-:Y:S02]  /*0bc0*/  @!P5 FMUL R8, R9, R8 ;  /* 0x000000080908d220 */ /* 0x010fe40000400000 */
[----:B------:R-:W2:Y:S10]  /*0bd0*/  @!P2 LDG.E R9, desc[UR4][R4.64+0x480] ;  /* 0x000480040409a981 */ /* 0x000eb4000c1e1900 */
[----:B------:R-:W0:Y:S01]  /*0be0*/  @!P4 LDC R8, c[0x0][0x398] ;  /* 0x0000e600ff08cb82 */ /* 0x000e220000000800 */
[----:B------:R-:W-:-:S04]  /*0bf0*/  ISETP.GE.U32.AND P4, PT, R51, UR44, PT ;  /* 0x0000002c33007c0c */ /* 0x000fc8000bf86070 */
[----:B------:R-:W-:-:S13]  /*0c00*/  ISETP.GE.AND.EX P4, PT, RZ, UR45, PT, P4 ;  /* 0x0000002dff007c0c */ /* 0x000fda000bf86340 */
        /* <DEDUP_REMOVED lines=8> */
[----:B---3--:R-:W-:Y:S01]  /*0c90*/  ISETP.NE.OR P5, PT, R22, RZ, P6 ;  /* 0x000000ff1600720c */ /* 0x008fe200037a5670 */
[----:B-----5:R-:W-:-:S12]  /*0ca0*/  @!P6 FMUL R14, R14, R17 ;  /* 0x000000110e0ee220 */ /* 0x020fd80000400000 */
[----:B------:R-:W1:Y:S01]  /*0cb0*/  @!P5 LDC R14, c[0x0][0x398] ;  /* 0x0000e600ff0edb82 */ /* 0x000e620000000800 */
[----:B------:R-:W-:Y:S02]  /*0cc0*/  ISETP.GE.U32.AND P5, PT, R11, UR44, PT ;  /* 0x0000002c0b007c0c */ /* 0x000fe4000bfa6070 */
[----:B------:R-:W3:Y:S02]  /*0cd0*/  @!P4 LDG.E R11, desc[UR4][R4.64+0x500] ;  /* 0x00050004040bc981 */ /* 0x000ee4000c1e1900 */
[----:B------:R-:W-:-:S13]  /*0ce0*/  ISETP.GE.AND.EX P5, PT, RZ, UR45, PT, P5 ;  /* 0x0000002dff007c0c */ /* 0x000fda000bfa6350 */
[C---:B------:R-:W-:Y:S02]  /*0cf0*/  @!P5 R2UR UR6, R36.reuse ;  /* 0x000000002406d2ca */ /* 0x040fe400000e0000 */
[----:B------:R-:W-:Y:S02]  /*0d00*/  @!P5 R2UR UR7, R37 ;  /* 0x000000002507d2ca */ /* 0x000fe400000e0000 */
[----:B------:R-:W-:Y:S02]  /*0d10*/  @!P5 R2UR UR4, R36 ;  /* 0x000000002404d2ca */ /* 0x000fe400000e0000 */
[-C--:B-1----:R-:W-:Y:S02]  /*0d20*/  @!P6 FMNMX R13, R13, R14.reuse, !PT ;  /* 0x0000000e0d0de209 */ /* 0x082fe40007800000 */
[----:B------:R-:W-:Y:S02]  /*0d30*/  @!P6 MOV R83, R14 ;  /* 0x0000000e0053e202 */ /* 0x000fe40000000f00 */
[----:B------:R-:W-:-:S02]  /*0d40*/  @!P5 R2UR UR5, R37 ;  /* 0x000000002505d2ca */ /* 0x000fc400000e0000 */
[----:B------:R-:W-:-:S03]  /*0d50*/  ISETP.NE.OR P6, PT, R20, RZ, P0 ;  /* 0x000000ff1400720c */ /* 0x000fc600007c5670 */
[----:B------:R-:W5:Y:S01]  /*0d60*/  @!P5 LDG.E.U8 R16, desc[UR6][R2.64+0x160] ;  /* 0x000160060210d981 */ /* 0x000f62000c1e1100 */
[----:B0-----:R-:W-:Y:S02]  /*0d70*/  @!P0 FMUL R8, R19, R8 ;  /* 0x0000000813088220 */ /* 0x001fe40000400000 */
[----:B------:R-:W0:Y:S05]  /*0d80*/  @!P1 LDC R19, c[0x0][0x39c] ;  /* 0x0000e700ff139b82 */ /* 0x000e2a0000000800 */
[----:B------:R-:W5:Y:S03]  /*0d90*/  @!P5 LDG.E R14, desc[UR4][R4.64+0x580] ;  /* 0x00058004040ed981 */ /* 0x000f66000c1e1900 */
        /* <DEDUP_REMOVED lines=9> */
[----:B------:R-:W-:Y:S01]  /*0e30*/  IMAD.MOV.U32 R87, RZ, RZ, -0x800000 ;  /* 0xff800000ff577424 */ /* 0x000fe200078e00ff */
[-C--:B-1----:R-:W-:Y:S02]  /*0e40*/  @!P0 FMNMX R13, R13, R8.reuse, !PT ;  /* 0x000000080d0d8209 */ /* 0x082fe40007800000 */
[----:B------:R-:W-:Y:S02]  /*0e50*/  @!P0 MOV R87, R8 ;  /* 0x0000000800578202 */ /* 0x000fe40000000f00 */
[----:B------:R-:W-:-:S02]  /*0e60*/  ISETP.NE.OR P0, PT, R21, RZ, P1 ;  /* 0x000000ff1500720c */ /* 0x000fc40000f05670 */
[----:B------:R-:W-:Y:S01]  /*0e70*/  IADD3 R6, PT, PT, R42, 0x1a0, RZ ;  /* 0x000001a02a067810 */ /* 0x000fe20007ffe0ff */
[----:B0-----:R-:W-:-:S10]  /*0e80*/  @!P1 FMUL R10, R10, R19 ;  /* 0x000000130a0a9220 */ /* 0x001fd40000400000 */
[----:B------:R-:W0:Y:S01]  /*0e90*/  @!P0 LDC R10, c[0x0][0x398] ;  /* 0x0000e600ff0a8b82 */ /* 0x000e220000000800 */
[----:B------:R-:W-:-:S04]  /*0ea0*/  ISETP.GE.U32.AND P0, PT, R6, UR44, PT ;  /* 0x0000002c06007c0c */ /* 0x000fc8000bf06070 */
[----:B------:R-:W-:-:S03]  /*0eb0*/  ISETP.GE.AND.EX P0, PT, RZ, UR45, PT, P0 ;  /* 0x0000002dff007c0c */ /* 0x000fc6000bf06300 */
[----:B------:R-:W2:Y:S01]  /*0ec0*/  @!P2 LDC R6, c[0x0][0x39c] ;  /* 0x0000e700ff06ab82 */ /* 0x000ea20000000800 */
[----:B------:R-:W-:-:S09]  /*0ed0*/  MOV R85, 0xff800000 ;  /* 0xff80000000557802 */ /* 0x000fd20000000f00 */
[----:B------:R-:W-:Y:S01]  /*0ee0*/  @!P0 R2UR UR6, R36 ;  /* 0x00000000240682ca */ /* 0x000fe200000e0000 */
[----:B------:R-:W1:Y:S01]  /*0ef0*/  @!P0 LDC R19, c[0x0][0x39c] ;  /* 0x0000e700ff138b82 */ /* 0x000e620000000800 */
[----:B------:R-:W-:Y:S02]  /*0f00*/  @!P0 R2UR UR7, R37 ;  /* 0x00000000250782ca */ /* 0x000fe400000e0000 */
[-C--:B0-----:R-:W-:Y:S02]  /*0f10*/  @!P1 FMNMX R13, R13, R10.reuse, !PT ;  /* 0x0000000a0d0d9209 */ /* 0x081fe40007800000 */
[----:B------:R-:W-:Y:S02]  /*0f20*/  @!P1 MOV R85, R10 ;  /* 0x0000000a00559202 */ /* 0x000fe40000000f00 */
[----:B------:R-:W-:Y:S02]  /*0f30*/  ISETP.NE.OR P1, PT, R12, RZ, P2 ;  /* 0x000000ff0c00720c */ /* 0x000fe40001725670 */
[----:B------:R-:W-:Y:S01]  /*0f40*/  @!P0 R2UR UR4, R36 ;  /* 0x00000000240482ca */ /* 0x000fe200000e0000 */
[----:B------:R-:W3:Y:S01]  /*0f50*/  @!P4 LDC R12, c[0x0][0x39c] ;  /* 0x0000e700ff0ccb82 */ /* 0x000ee20000000800 */
[----:B------:R-:W-:-:S03]  /*0f60*/  @!P0 R2UR UR5, R37 ;  /* 0x00000000250582ca */ /* 0x000fc600000e0000 */
[----:B------:R-:W5:Y:S01]  /*0f70*/  @!P0 LDG.E.U8 R20, desc[UR6][R2.64+0x1a0] ;  /* 0x0001a00602148981 */ /* 0x000f62000c1e1100 */
[----:B------:R-:W-:Y:S02]  /*0f80*/  IADD3 R8, PT, PT, R42, 0x1c0, RZ ;  /* 0x000001c02a087810 */ /* 0x000fe40007ffe0ff */
[----:B------:R-:W-:Y:S02]  /*0f90*/  MOV R89, 0xff800000 ;  /* 0xff80000000597802 */ /* 0x000fe40000000f00 */
[----:B------:R-:W-:Y:S01]  /*0fa0*/  MOV R91, 0xff800000 ;  /* 0xff800000005b7802 */ /* 0x000fe20000000f00 */
[----:B--2---:R-:W-:-:S06]  /*0fb0*/  @!P2 FMUL R6, R9, R6 ;  /* 0x000000060906a220 */ /* 0x004fcc0000400000 */
[----:B------:R-:W0:Y:S01]  /*0fc0*/  @!P1 LDC R6, c[0x0][0x398] ;  /* 0x0000e600ff069b82 */ /* 0x000e220000000800 */
[----:B------:R-:W-:Y:S02]  /*0fd0*/  ISETP.GE.U32.AND P1, PT, R8, UR44, PT ;  /* 0x0000002c08007c0c */ /* 0x000fe4000bf26070 */
[----:B------:R-:W1:Y:S02]  /*0fe0*/  @!P0 LDG.E R8, desc[UR4][R4.64+0x680] ;  /* 0x0006800404088981 */ /* 0x000e64000c1e1900 */
[----:B------:R-:W-:-:S13]  /*0ff0*/  ISETP.GE.AND.EX P1, PT, RZ, UR45, PT, P1 ;  /* 0x0000002dff007c0c */ /* 0x000fda000bf26310 */
[C---:B------:R-:W-:Y:S02]  /*1000*/  @!P1 R2UR UR6, R36.reuse ;  /* 0x00000000240692ca */ /* 0x040fe400000e0000 */
[----:B------:R-:W-:Y:S02]  /*1010*/  @!P1 R2UR UR7, R37 ;  /* 0x00000000250792ca */ /* 0x000fe400000e0000 */
[-C--:B0-----:R-:W-:Y:S02]  /*1020*/  @!P2 FMNMX R13, R13, R6.reuse, !PT ;  /* 0x000000060d0da209 */ /* 0x081fe40007800000 */
[----:B------:R-:W-:Y:S02]  /*1030*/  @!P2 MOV R89, R6 ;  /* 0x000000060059a202 */ /* 0x000fe40000000f00 */
[----:B------:R-:W-:Y:S02]  /*1040*/  @!P1 R2UR UR4, R36 ;  /* 0x00000000240492ca */ /* 0x000fe400000e0000 */
[----:B----4-:R-:W-:-:S02]  /*1050*/  ISETP.NE.OR P2, PT, R15, RZ, P4 ;  /* 0x000000ff0f00720c */ /* 0x010fc40002745670 */
[----:B------:R-:W-:-:S03]  /*1060*/  @!P1 R2UR UR5, R37 ;  /* 0x00000000250592ca */ /* 0x000fc600000e0000 */
[----:B------:R-:W2:Y:S01]  /*1070*/  @!P1 LDG.E.U8 R10, desc[UR6][R2.64+0x1c0] ;  /* 0x0001c006020a9981 */ /* 0x000ea2000c1e1100 */
[----:B------:R-:W-:Y:S02]  /*1080*/  VIADD R9, R42, 0x1e0 ;  /* 0x000001e02a097836 */ /* 0x000fe40000000000 */
[----:B---3--:R-:W-:Y:S02]  /*1090*/  @!P4 FMUL R6, R11, R12 ;  /* 0x0000000c0b06c220 */ /* 0x008fe40000400000 */
[----:B------:R-:W0:Y:S08]  /*10a0*/  @!P5 LDC R11, c[0x0][0x39c] ;  /* 0x0000e700ff0bdb82 */ /* 0x000e300000000800 */
[----:B------:R-:W3:Y:S01]  /*10b0*/  @!P2 LDC R6, c[0x0][0x398] ;  /* 0x0000e600ff06ab82 */ /* 0x000ee20000000800 */
[----:B------:R-:W-:-:S02]  /*10c0*/  ISETP.GE.U32.AND P2, PT, R9, UR44, PT ;  /* 0x0000002c09007c0c */ /* 0x000fc4000bf46070 */
[----:B------:R-:W4:Y:S02]  /*10d0*/  @!P1 LDG.E R9, desc[UR4][R4.64+0x700] ;  /* 0x0007000404099981 */ /* 0x000f24000c1e1900 */
[----:B------:R-:W-:-:S13]  /*10e0*/  ISETP.GE.AND.EX P2, PT, RZ, UR45, PT, P2 ;  /* 0x0000002dff007c0c */ /* 0x000fda000bf46320 */
[C---:B------:R-:W-:Y:S02]  /*10f0*/  @!P2 R2UR UR6, R36.reuse ;  /* 0x000000002406a2ca */ /* 0x040fe400000e0000 */
[----:B------:R-:W-:Y:S02]  /*1100*/  @!P2 R2UR UR7, R37 ;  /* 0x000000002507a2ca */ /* 0x000fe400000e0000 */
[----:B------:R-:W-:Y:S02]  /*1110*/  @!P2 R2UR UR4, R36 ;  /* 0x000000002404a2ca */ /* 0x000fe400000e0000 */
[-C--:B---3--:R-:W-:Y:S02]  /*1120*/  @!P4 FMNMX R13, R13, R6.reuse, !PT ;  /* 0x000000060d0dc209 */ /* 0x088fe40007800000 */
[----:B------:R-:W-:Y:S02]  /*1130*/  @!P4 MOV R91, R6 ;  /* 0x00000006005bc202 */ /* 0x000fe40000000f00 */
[----:B-----5:R-:W-:-:S02]  /*1140*/  ISETP.NE.OR P4, PT, R16, RZ, P5 ;  /* 0x000000ff1000720c */ /* 0x020fc40002f85670 */
[----:B------:R-:W-:Y:S01]  /*1150*/  @!P2 R2UR UR5, R37 ;  /* 0x000000002505a2ca */ /* 0x000fe200000e0000 */
[----:B0-----:R-:W-:Y:S02]  /*1160*/  @!P5 FMUL R14, R14, R11 ;  /* 0x0000000b0e0ed220 */ /* 0x001fe40000400000 */
[----:B------:R-:W3:Y:S01]  /*1170*/  @!P2 LDG.E.U8 R12, desc[UR6][R2.64+0x1e0] ;  /* 0x0001e006020ca981 */ /* 0x000ee2000c1e1100 */
[----:B------:R-:W-:-:S07]  /*1180*/  IADD3 R6, PT, PT, R42, 0x200, RZ ;  /* 0x000002002a067810 */ /* 0x000fce0007ffe0ff */
[----:B------:R-:W0:Y:S01]  /*1190*/  @!P4 LDC R14, c[0x0][0x398] ;  /* 0x0000e600ff0ecb82 */ /* 0x000e220000000800 */
[----:B------:R-:W-:Y:S01]  /*11a0*/  ISETP.GE.U32.AND P4, PT, R6, UR44, PT ;  /* 0x0000002c06007c0c */ /* 0x000fe2000bf86070 */
[----:B------:R-:W5:Y:S03]  /*11b0*/  @!P2 LDG.E R11, desc[UR4][R4.64+0x780] ;  /* 0x00078004040ba981 */ /* 0x000f66000c1e1900 */
[----:B------:R-:W-:-:S03]  /*11c0*/  ISETP.GE.AND.EX P4, PT, RZ, UR45, PT, P4 ;  /* 0x0000002dff007c0c */ /* 0x000fc6000bf86340 */
[----:B------:R-:W0:Y:S01]  /*11d0*/  @!P6 LDC R6, c[0x0][0x39c] ;  /* 0x0000e700ff06eb82 */ /* 0x000e220000000800 */
[----:B------:R-:W-:-:S09]  /*11e0*/  MOV R73, 0xff800000 ;  /* 0xff80000000497802 */ /* 0x000fd20000000f00 */
[C---:B------:R-:W-:Y:S02]  /*11f0*/  @!P4 R2UR UR6, R36.reuse ;  /* 0x000000002406c2ca */ /* 0x040fe400000e0000 */
[----:B------:R-:W-:Y:S02]  /*1200*/  @!P4 R2UR UR7, R37 ;  /* 0x000000002507c2ca */ /* 0x000fe400000e0000 */
[----:B------:R-:W-:Y:S02]  /*1210*/  @!P4 R2UR UR4, R36 ;  /* 0x000000002404c2ca */ /* 0x000fe400000e0000 */
[-C--:B0-----:R-:W-:Y:S02]  /*1220*/  @!P5 FMNMX R13, R13, R14.reuse, !PT ;  /* 0x0000000e0d0dd209 */ /* 0x081fe40007800000 */
[----:B------:R-:W-:Y:S02]  /*1230*/  @!P5 MOV R73, R14 ;  /* 0x0000000e0049d202 */ /* 0x000fe40000000f00 */
[----:B------:R-:W-:-:S02]  /*1240*/  @!P4 R2UR UR5, R37 ;  /* 0x000000002505c2ca */ /* 0x000fc400000e0000 */
[----:B------:R-:W-:Y:S01]  /*1250*/  ISETP.NE.OR P5, PT, R18, RZ, P6 ;  /* 0x000000ff1200720c */ /* 0x000fe200037a5670 */
[----:B------:R-:W-:Y:S02]  /*1260*/  @!P6 FMUL R6, R17, R6 ;  /* 0x000000061106e220 */ /* 0x000fe40000400000 */
[----:B------:R-:W5:Y:S01]  /*1270*/  @!P4 LDG.E.U8 R15, desc[UR6][R2.64+0x200] ;  /* 0x00020006020fc981 */ /* 0x000f62000c1e1100 */
[----:B------:R-:W-:Y:S01]  /*1280*/  IADD3 R16, PT, PT, R42, 0x220, RZ ;  /* 0x000002202a107810 */ /* 0x000fe20007ffe0ff */
[----:B------:R-:W4:Y:S06]  /*1290*/  @!P1 LDC R18, c[0x0][0x39c] ;  /* 0x0000e700ff129b82 */ /* 0x000f2c0000000800 */
[----:B------:R-:W5:Y:S02]  /*12a0*/  @!P4 LDG.E R14, desc[UR4][R4.64+0x800] ;  /* 0x00080004040ec981 */ /* 0x000f64000c1e1900 */
        /* <DEDUP_REMOVED lines=10> */
[----:B0-----:R-:W-:Y:S01]  /*1350*/  @!P6 IMAD.MOV.U32 R71, RZ, RZ, R6 ;  /* 0x000000ffff47e224 */ /* 0x001fe200078e0006 */
[----:B------:R-:W-:Y:S02]  /*1360*/  @!P6 FMNMX R13, R13, R6, !PT ;  /* 0x000000060d0de209 */ /* 0x000fe40007800000 */
[----:B------:R-:W-:Y:S02]  /*1370*/  ISETP.NE.OR P6, PT, R20, RZ, P0 ;  /* 0x000000ff1400720c */ /* 0x000fe400007c5670 */
[----:B------:R-:W-:-:S02]  /*1380*/  MOV R69, 0xff800000 ;  /* 0xff80000000457802 */ /* 0x000fc40000000f00 */
[----:B------:R-:W-:Y:S02]  /*1390*/  IADD3 R6, PT, PT, R42, 0x240, RZ ;  /* 0x000002402a067810 */ /* 0x000fe40007ffe0ff */
[----:B------:R-:W-:Y:S02]  /*13a0*/  MOV R67, 0xff800000 ;  /* 0xff80000000437802 */ /* 0x000fe40000000f00 */
[----:B------:R-:W-:Y:S01]  /*13b0*/  MOV R65, 0xff800000 ;  /* 0xff80000000417802 */ /* 0x000fe20000000f00 */
[----:B-1----:R-:W-:-:S06]  /*13c0*/  @!P0 FMUL R8, R8, R19 ;  /* 0x0000001308088220 */ /* 0x002fcc0000400000 */
[----:B------:R-:W0:Y:S01]  /*13d0*/  @!P6 LDC R8, c[0x0][0x398] ;  /* 0x0000e600ff08eb82 */ /* 0x000e220000000800 */
[----:B------:R-:W-:Y:S02]  /*13e0*/  ISETP.GE.U32.AND P6, PT, R6, UR44, PT ;  /* 0x0000002c06007c0c */ /* 0x000fe4000bfc6070 */
[-C--:B0-----:R-:W-:Y:S02]  /*13f0*/  @!P0 FMNMX R13, R13, R8.reuse, !PT ;  /* 0x000000080d0d8209 */ /* 0x081fe40007800000 */
[----:B------:R-:W-:Y:S02]  /*1400*/  @!P0 MOV R69, R8 ;  /* 0x0000000800458202 */ /* 0x000fe40000000f00 */
[----:B--2---:R-:W-:Y:S02]  /*1410*/  ISETP.NE.OR P0, PT, R10, RZ, P1 ;  /* 0x000000ff0a00720c */ /* 0x004fe40000f05670 */
[----:B------:R-:W5:Y:S01]  /*1420*/  @!P2 LDC R10, c[0x0][0x39c] ;  /* 0x0000e700ff0aab82 */ /* 0x000f620000000800 */
[----:B------:R-:W-:-:S02]  /*1430*/  ISETP.GE.AND.EX P6, PT, RZ, UR45, PT, P6 ;  /* 0x0000002dff007c0c */ /* 0x000fc4000bfc6360 */
[----:B------:R-:W-:Y:S01]  /*1440*/  IADD3 R8, PT, PT, R42, 0x260, RZ ;  /* 0x000002602a087810 */ /* 0x000fe20007ffe0ff */
[----:B----4-:R-:W-:-:S10]  /*1450*/  @!P1 FMUL R6, R9, R18 ;  /* 0x0000001209069220 */ /* 0x010fd40000400000 */
[----:B------:R-:W-:Y:S01]  /*1460*/  @!P6 R2UR UR6, R36 ;  /* 0x000000002406e2ca */ /* 0x000fe200000e0000 */
[----:B------:R-:W0:Y:S08]  /*1470*/  @!P4 LDC R9, c[0x0][0x39c] ;  /* 0x0000e700ff09cb82 */ /* 0x000e300000000800 */
[----:B------:R-:W1:Y:S01]  /*1480*/  @!P0 LDC R6, c[0x0][0x398] ;  /* 0x0000e600ff068b82 */ /* 0x000e620000000800 */
[----:B------:R-:W-:-:S02]  /*1490*/  ISETP.GE.U32.AND P0, PT, R8, UR44, PT ;  /* 0x0000002c08007c0c */ /* 0x000fc4000bf06070 */
[C---:B------:R-:W-:Y:S02]  /*14a0*/  @!P6 R2UR UR7, R37.reuse ;  /* 0x000000002507e2ca */ /* 0x040fe400000e0000 */
[----:B------:R-:W-:Y:S02]  /*14b0*/  ISETP.GE.AND.EX P0, PT, RZ, UR45, PT, P0 ;  /* 0x0000002dff007c0c */ /* 0x000fe4000bf06300 */
[----:B------:R-:W-:Y:S02]  /*14c0*/  @!P6 R2UR UR4, R36 ;  /* 0x000000002404e2ca */ /* 0x000fe400000e0000 */
[----:B------:R-:W-:-:S07]  /*14d0*/  @!P6 R2UR UR5, R37 ;  /* 0x000000002505e2ca */ /* 0x000fce00000e0000 */
[----:B------:R-:W2:Y:S01]  /*14e0*/  @!P6 LDG.E.U8 R20, desc[UR6][R2.64+0x240] ;  /* 0x000240060214e981 */ /* 0x000ea2000c1e1100 */
[----:B-1----:R-:W-:-:S05]  /*14f0*/  @!P1 FMNMX R13, R13, R6, !PT ;  /* 0x000000060d0d9209 */ /* 0x002fca0007800000 */
[----:B------:R-:W4:Y:S01]  /*1500*/  @!P6 LDG.E R8, desc[UR4][R4.64+0x900] ;  /* 0x000900040408e981 */ /* 0x000f22000c1e1900 */
[----:B------:R-:W-:Y:S01]  /*1510*/  @!P1 MOV R67, R6 ;  /* 0x0000000600439202 */ /* 0x000fe20000000f00 */
[----:B------:R-:W1:Y:S01]  /*1520*/  @!P0 LDC R21, c[0x0][0x39c] ;  /* 0x0000e700ff158b82 */ /* 0x000e620000000800 */
[----:B---3--:R-:W-:Y:S01]  /*1530*/  ISETP.NE.OR P1, PT, R12, RZ, P2 ;  /* 0x000000ff0c00720c */ /* 0x008fe20001725670 */
[----:B-----5:R-:W-:Y:S01]  /*1540*/  @!P2 FMUL R6, R11, R10 ;  /* 0x0000000a0b06a220 */ /* 0x020fe20000400000 */
[----:B------:R-:W-:Y:S02]  /*1550*/  @!P0 R2UR UR6, R36 ;  /* 0x00000000240682ca */ /* 0x000fe400000e0000 */
[----:B------:R-:W-:-:S09]  /*1560*/  @!P0 R2UR UR7, R37 ;  /* 0x00000000250782ca */ /* 0x000fd200000e0000 */
[----:B------:R-:W3:Y:S01]  /*1570*/  @!P1 LDC R6, c[0x0][0x398] ;  /* 0x0000e600ff069b82 */ /* 0x000ee20000000800 */
[----:B------:R-:W-:Y:S02]  /*1580*/  @!P0 R2UR UR4, R36 ;  /* 0x00000000240482ca */ /* 0x000fe400000e0000 */
[----:B------:R-:W-:Y:S01]  /*1590*/  @!P0 R2UR UR5, R37 ;  /* 0x00000000250582ca */ /* 0x000fe200000e0000 */
[----:B------:R-:W5:Y:S01]  /*15a0*/  @!P0 LDG.E.U8 R11, desc[UR6][R2.64+0x260] ;  /* 0x00026006020b8981 */ /* 0x000f62000c1e1100 */
[----:B------:R-:W-:-:S04]  /*15b0*/  ISETP.GE.U32.AND P1, PT, R52, UR44, PT ;  /* 0x0000002c34007c0c */ /* 0x000fc8000bf26070 */
[----:B------:R-:W-:-:S07]  /*15c0*/  ISETP.GE.AND.EX P1, PT, RZ, UR45, PT, P1 ;  /* 0x0000002dff007c0c */ /* 0x000fce000bf26310 */
[----:B------:R-:W1:Y:S01]  /*15d0*/  @!P0 LDG.E R10, desc[UR4][R4.64+0x980] ;  /* 0x00098004040a8981 */ /* 0x000e62000c1e1900 */
[----:B---3--:R-:W-:Y:S01]  /*15e0*/  @!P2 FMNMX R13, R13, R6, !PT ;  /* 0x000000060d0da209 */ /* 0x008fe20007800000 */
[----:B------:R-:W-:Y:S01]  /*15f0*/  @!P2 IMAD.MOV.U32 R65, RZ, RZ, R6 ;  /* 0x000000ffff41a224 */ /* 0x000fe200078e0006 */
[----:B------:R-:W-:Y:S01]  /*1600*/  ISETP.NE.OR P2, PT, R15, RZ, P4 ;  /* 0x000000ff0f00720c */ /* 0x000fe20002745670 */
[----:B0-----:R-:W-:Y:S02]  /*1610*/  @!P4 FMUL R14, R14, R9 ;  /* 0x000000090e0ec220 */ /* 0x001fe40000400000 */
[C---:B------:R-:W-:Y:S01]  /*1620*/  @!P1 R2UR UR4, R36.reuse ;  /* 0x00000000240492ca */ /* 0x040fe200000e0000 */
[----:B------:R-:W0:Y:S01]  /*1630*/  @!P5 LDC R15, c[0x0][0x39c] ;  /* 0x0000e700ff0fdb82 */ /* 0x000e220000000800 */
[----:B------:R-:W-:Y:S02]  /*1640*/  @!P1 R2UR UR5, R37 ;  /* 0x00000000250592ca */ /* 0x000fe400000e0000 */
[----:B------:R-:W-:-:S02]  /*1650*/  @!P1 R2UR UR6, R36 ;  /* 0x00000000240692ca */ /* 0x000fc400000e0000 */
[----:B------:R-:W-:-:S04]  /*1660*/  @!P1 R2UR UR7, R37 ;  /* 0x00000000250792ca */ /* 0x000fc800000e0000 */
[----:B------:R-:W3:Y:S01]  /*1670*/  @!P2 LDC R14, c[0x0][0x398] ;  /* 0x0000e600ff0eab82 */ /* 0x000ee20000000800 */
[----:B------:R-:W-:-:S04]  /*1680*/  ISETP.GE.U32.AND P2, PT, R53, UR44, PT ;  /* 0x0000002c35007c0c */ /* 0x000fc8000bf46070 */
[----:B------:R-:W-:Y:S01]  /*1690*/  ISETP.GE.AND.EX P2, PT, RZ, UR45, PT, P2 ;  /* 0x0000002dff007c0c */ /* 0x000fe2000bf46320 */
[----:B------:R-:W5:Y:S04]  /*16a0*/  @!P1 LDG.E R6, desc[UR4][R4.64+0xa00] ;  /* 0x000a000404069981 */ /* 0x000f68000c1e1900 */
[----:B------:R-:W5:Y:S01]  /*16b0*/  @!P1 LDG.E.U8 R22, desc[UR6][R2.64+0x280] ;  /* 0x0002800602169981 */ /* 0x000f62000c1e1100 */
[----:B------:R-:W-:-:S07]  /*16c0*/  MOV R9, 0xff800000 ;  /* 0xff80000000097802 */ /* 0x000fce0000000f00 */
[C---:B------:R-:W-:Y:S02]  /*16d0*/  @!P2 R2UR UR6, R36.reuse ;  /* 0x000000002406a2ca */ /* 0x040fe400000e0000 */
[----:B------:R-:W-:Y:S02]  /*16e0*/  @!P2 R2UR UR7, R37 ;  /* 0x000000002507a2ca */ /* 0x000fe400000e0000 */
[----:B------:R-:W-:Y:S02]  /*16f0*/  @!P2 R2UR UR4, R36 ;  /* 0x000000002404a2ca */ /* 0x000fe400000e0000 */
[-C--:B---3--:R-:W-:Y:S02]  /*1700*/  @!P4 FMNMX R13, R13, R14.reuse, !PT ;  /* 0x0000000e0d0dc209 */ /* 0x088fe40007800000 */
[----:B------:R-:W-:Y:S02]  /*1710*/  @!P4 MOV R9, R14 ;  /* 0x0000000e0009c202 */ /* 0x000fe40000000f00 */
[----:B------:R-:W-:-:S02]  /*1720*/  @!P2 R2UR UR5, R37 ;  /* 0x000000002505a2ca */ /* 0x000fc400000e0000 */
[----:B------:R-:W-:Y:S01]  /*1730*/  ISETP.NE.OR P4, PT, R17, RZ, P5 ;  /* 0x000000ff1100720c */ /* 0x000fe20002f85670 */
[----:B0-----:R-:W-:Y:S01]  /*1740*/  @!P5 FMUL R16, R16, R15 ;  /* 0x0000000f1010d220 */ /* 0x001fe20000400000 */
[----:B------:R-:W4:Y:S01]  /*1750*/  @!P6 LDC R17, c[0x0][0x39c] ;  /* 0x0000e700ff11eb82 */ /* 0x000f220000000800 */
[----:B------:R-:W3:Y:S08]  /*1760*/  @!P2 LDG.E.U8 R14, desc[UR6][R2.64+0x2a0] ;  /* 0x0002a006020ea981 */ /* 0x000ef0000c1e1100 */
[----:B------:R-:W3:Y:S02]  /*1770*/  @!P2 LDG.E R12, desc[UR4][R4.64+0xa80] ;  /* 0x000a8004040ca981 */ /* 0x000ee4000c1e1900 */
[----:B------:R-:W0:Y:S01]  /*1780*/  @!P4 LDC R16, c[0x0][0x398] ;  /* 0x0000e600ff10cb82 */ /* 0x000e220000000800 */
[----:B------:R-:W-:-:S04]  /*1790*/  ISETP.GE.U32.AND P4, PT, R54, UR44, PT ;  /* 0x0000002c36007c0c */ /* 0x000fc8000bf86070 */
[----:B------:R-:W-:-:S13]  /*17a0*/  ISETP.GE.AND.EX P4, PT, RZ, UR45, PT, P4 ;  /* 0x0000002dff007c0c */ /* 0x000fda000bf86340 */
[C---:B------:R-:W-:Y:S02]  /*17b0*/  @!P4 R2UR UR6, R36.reuse ;  /* 0x000000002406c2ca */ /* 0x040fe400000e0000 */
[C---:B------:R-:W-:Y:S02]  /*17c0*/  @!P4 R2UR UR7, R37.reuse ;  /* 0x000000002507c2ca */ /* 0x040fe400000e0000 */
[----:B------:R-:W-:Y:S02]  /*17d0*/  @!P4 R2UR UR4, R36 ;  /* 0x000000002404c2ca */ /* 0x000fe400000e0000 */
[----:B------:R-:W-:-:S09]  /*17e0*/  @!P4 R2UR UR5, R37 ;  /* 0x000000002505c2ca */ /* 0x000fd200000e0000 */
[----:B------:R-:W3:Y:S04]  /*17f0*/  @!P4 LDG.E.U8 R18, desc[UR6][R2.64+0x2c0] ;  /* 0x0002c0060212c981 */ /* 0x000ee8000c1e1100 */
[----:B------:R-:W3:Y:S01]  /*1800*/  @!P4 LDG.E R15, desc[UR4][R4.64+0xb00] ;  /* 0x000b0004040fc981 */ /* 0x000ee2000c1e1900 */
[----:B------:R-:W-:Y:S02]  /*1810*/  MOV R19, 0xff800000 ;  /* 0xff80000000137802 */ /* 0x000fe40000000f00 */
[-C--:B0-----:R-:W-:Y:S02]  /*1820*/  @!P5 FMNMX R13, R13, R16.reuse, !PT ;  /* 0x000000100d0dd209 */ /* 0x081fe40007800000 */
[----:B------:R-:W-:Y:S02]  /*1830*/  @!P5 MOV R19, R16 ;  /* 0x000000100013d202 */ /* 0x000fe40000000f00 */
[----:B------:R-:W-:-:S02]  /*1840*/  MOV R23, 0xff800000 ;  /* 0xff80000000177802 */ /* 0x000fc40000000f00 */
[----:B------:R-:W-:Y:S02]  /*1850*/  MOV R27, 0xff800000 ;  /* 0xff800000001b7802 */ /* 0x000fe40000000f00 */
[----:B------:R-:W-:Y:S02]  /*1860*/  MOV R25, 0xff800000 ;  /* 0xff80000000197802 */ /* 0x000fe40000000f00 */
[----:B--2---:R-:W-:Y:S01]  /*1870*/  ISETP.NE.OR P5, PT, R20, RZ, P6 ;  /* 0x000000ff1400720c */ /* 0x004fe200037a5670 */
[----:B----4-:R-:W-:-:S12]  /*1880*/  @!P6 FMUL R8, R8, R17 ;  /* 0x000000110808e220 */ /* 0x010fd80000400000 */
[----:B------:R-:W0:Y:S01]  /*1890*/  @!P5 LDC R8, c[0x0][0x398] ;  /* 0x0000e600ff08db82 */ /* 0x000e220000000800 */
[----:B-----5:R-:W-:Y:S01]  /*18a0*/  ISETP.NE.OR P5, PT, R11, RZ, P0 ;  /* 0x000000ff0b00720c */ /* 0x020fe200007a5670 */
[----:B-1----:R-:W-:-:S06]  /*18b0*/  @!P0 FMUL R10, R10, R21 ;  /* 0x000000150a0a8220 */ /* 0x002fcc0000400000 */
[----:B------:R-:W1:Y:S08]  /*18c0*/  @!P1 LDC R21, c[0x0][0x39c] ;  /* 0x0000e700ff159b82 */ /* 0x000e700000000800 */
[----:B------:R-:W2:Y:S01]  /*18d0*/  @!P5 LDC R10, c[0x0][0x398] ;  /* 0x0000e600ff0adb82 */ /* 0x000ea20000000800 */
[----:B------:R-:W-:-:S04]  /*18e0*/  ISETP.GE.U32.AND P5, PT, R56, UR44, PT ;  /* 0x0000002c38007c0c */ /* 0x000fc8000bfa6070 */
[----:B------:R-:W-:Y:S02]  /*18f0*/  ISETP.GE.AND.EX P5, PT, RZ, UR45, PT, P5 ;  /* 0x0000002dff007c0c */ /* 0x000fe4000bfa6350 */
[----:B------:R-:W-:Y:S02]  /*1900*/  MOV R17, 0xff800000 ;  /* 0xff80000000117802 */ /* 0x000fe40000000f00 */
[-C--:B0-----:R-:W-:Y:S02]  /*1910*/  @!P6 FMNMX R13, R13, R8.reuse, !PT ;  /* 0x000000080d0de209 */ /* 0x081fe40007800000 */
[----:B------:R-:W-:Y:S02]  /*1920*/  @!P6 MOV R17, R8 ;  /* 0x000000080011e202 */ /* 0x000fe40000000f00 */
[----:B------:R-:W-:-:S05]  /*1930*/  ISETP.GE.U32.AND P6, PT, R55, UR44, PT ;  /* 0x0000002c37007c0c */ /* 0x000fca000bfc6070 */
[----:B------:R-:W-:Y:S01]  /*1940*/  @!P5 R2UR UR6, R36 ;  /* 0x000000002406d2ca */ /* 0x000fe200000e0000 */
[----:B-1----:R-:W-:Y:S01]  /*1950*/  @!P1 FMUL R6, R6, R21 ;  /* 0x0000001506069220 */ /* 0x002fe20000400000 */
[----:B------:R-:W-:Y:S01]  /*1960*/  @!P5 R2UR UR7, R37 ;  /* 0x000000002507d2ca */ /* 0x000fe200000e0000 */
[----:B------:R-:W0:Y:S01]  /*1970*/  @!P2 LDC R21, c[0x0][0x39c] ;  /* 0x0000e700ff15ab82 */ /* 0x000e220000000800 */
[----:B------:R-:W-:Y:S02]  /*1980*/  ISETP.GE.AND.EX P6, PT, RZ, UR45, PT, P6 ;  /* 0x0000002dff007c0c */ /* 0x000fe4000bfc6360 */
[----:B--2---:R-:W-:Y:S01]  /*1990*/  @!P0 FMNMX R13, R13, R10, !PT ;  /* 0x0000000a0d0d8209 */ /* 0x004fe20007800000 */
[----:B------:R-:W-:Y:S01]  /*19a0*/  @!P0 IMAD.MOV.U32 R23, RZ, RZ, R10 ;  /* 0x000000ffff178224 */ /* 0x000fe200078e000a */
[----:B------:R-:W-:-:S03]  /*19b0*/  ISETP.NE.OR P0, PT, R22, RZ, P1 ;  /* 0x000000ff1600720c */ /* 0x000fc60000f05670 */
[----:B------:R-:W1:Y:S04]  /*19c0*/  @!P5 LDC R29, c[0x0][0x39c] ;  /* 0x0000e700ff1ddb82 */ /* 0x000e680000000800 */
[----:B------:R-:W2:Y:S02]  /*19d0*/  @!P5 LDG.E.U8 R11, desc[UR6][R2.64+0x300] ;  /* 0x00030006020bd981 */ /* 0x000ea4000c1e1100 */
[----:B------:R-:W-:Y:S02]  /*19e0*/  @!P6 R2UR UR4, R36 ;  /* 0x000000002404e2ca */ /* 0x000fe400000e0000 */
[----:B------:R-:W-:Y:S01]  /*19f0*/  @!P6 R2UR UR5, R37 ;  /* 0x000000002505e2ca */ /* 0x000fe200000e0000 */
[----:B------:R-:W1:Y:S01]  /*1a00*/  @!P5 LDG.E R10, desc[UR6][R4.64+0xc00] ;  /* 0x000c0006040ad981 */ /* 0x000e62000c1e1900 */
[----:B------:R-:W4:Y:S01]  /*1a10*/  @!P0 LDC R6, c[0x0][0x398] ;  /* 0x0000e600ff068b82 */ /* 0x000f220000000800 */
[----:B---3--:R-:W-:-:S10]  /*1a20*/  ISETP.NE.OR P0, PT, R14, RZ, P2 ;  /* 0x000000ff0e00720c */ /* 0x008fd40001705670 */
[----:B------:R-:W3:Y:S01]  /*1a30*/  @!P6 LDG.E.U8 R16, desc[UR4][R2.64+0x2e0] ;  /* 0x0002e0040210e981 */ /* 0x000ee2000c1e1100 */
[----:B0-----:R-:W-:-:S03]  /*1a40*/  @!P2 FMUL R12, R12, R21 ;  /* 0x000000150c0ca220 */ /* 0x001fc60000400000 */
[----:B------:R-:W5:Y:S03]  /*1a50*/  @!P6 LDG.E R8, desc[UR4][R4.64+0xb80] ;  /* 0x000b80040408e981 */ /* 0x000f66000c1e1900 */
[----:B------:R-:W0:Y:S01]  /*1a60*/  @!P0 LDC R12, c[0x0][0x398] ;  /* 0x0000e600ff0c8b82 */ /* 0x000e220000000800 */
[----:B------:R-:W-:Y:S02]  /*1a70*/  MOV R21, 0xff800000 ;  /* 0xff80000000157802 */ /* 0x000fe40000000f00 */
[-C--:B----4-:R-:W-:Y:S02]  /*1a80*/  @!P1 FMNMX R13, R13, R6.reuse, !PT ;  /* 0x000000060d0d9209 */ /* 0x090fe40007800000 */
[----:B------:R-:W-:-:S03]  /*1a90*/  @!P1 MOV R21, R6 ;  /* 0x0000000600159202 */ /* 0x000fc60000000f00 */
[----:B------:R-:W4:Y:S01]  /*1aa0*/  @!P4 LDC R6, c[0x0][0x39c] ;  /* 0x0000e700ff06cb82 */ /* 0x000f220000000800 */
[----:B------:R-:W-:-:S04]  /*1ab0*/  ISETP.GE.U32.AND P0, PT, R57, UR44, PT ;  /* 0x0000002c39007c0c */ /* 0x000fc8000bf06070 */
[----:B------:R-:W-:Y:S02]  /*1ac0*/  ISETP.GE.AND.EX P0, PT, RZ, UR45, PT, P0 ;  /* 0x0000002dff007c0c */ /* 0x000fe4000bf06300 */
[----:B------:R-:W-:Y:S02]  /*1ad0*/  ISETP.GE.U32.AND P1, PT, R58, UR44, PT ;  /* 0x0000002c3a007c0c */ /* 0x000fe4000bf26070 */
[-C--:B0-----:R-:W-:Y:S02]  /*1ae0*/  @!P2 MOV R27, R12.reuse ;  /* 0x0000000c001ba202 */ /* 0x081fe40000000f00 */
[----:B------:R-:W-:Y:S02]  /*1af0*/  @!P2 FMNMX R13, R13, R12, !PT ;  /* 0x0000000c0d0da209 */ /* 0x000fe40007800000 */
[----:B------:R-:W-:Y:S01]  /*1b00*/  ISETP.NE.OR P2, PT, R18, RZ, P4 ;  /* 0x000000ff1200720c */ /* 0x000fe20002745670 */
[----:B----4-:R-:W-:-:S04]  /*1b10*/  @!P4 FMUL R6, R15, R6 ;  /* 0x000000060f06c220 */ /* 0x010fc80000400000 */
[C---:B------:R-:W-:Y:S02]  /*1b20*/  @!P0 R2UR UR6, R36.reuse ;  /* 0x00000000240682ca */ /* 0x040fe400000e0000 */
[C---:B------:R-:W-:Y:S02]  /*1b30*/  @!P0 R2UR UR7, R37.reuse ;  /* 0x00000000250782ca */ /* 0x040fe400000e0000 */
[----:B------:R-:W-:Y:S02]  /*1b40*/  ISETP.GE.AND.EX P1, PT, RZ, UR45, PT, P1 ;  /* 0x0000002dff007c0c */ /* 0x000fe4000bf26310 */
[----:B------:R-:W-:Y:S02]  /*1b50*/  @!P0 R2UR UR4, R36 ;  /* 0x00000000240482ca */ /* 0x000fe400000e0000 */
[----:B------:R-:W0:Y:S01]  /*1b60*/  @!P2 LDC R6, c[0x0][0x398] ;  /* 0x0000e600ff06ab82 */ /* 0x000e220000000800 */
[----:B------:R-:W-:-:S06]  /*1b70*/  @!P0 R2UR UR5, R37 ;  /* 0x00000000250582ca */ /* 0x000fcc00000e0000 */
[----:B------:R-:W4:Y:S02]  /*1b80*/  @!P0 LDG.E.U8 R14, desc[UR6][R2.64+0x320] ;  /* 0x00032006020e8981 */ /* 0x000f24000c1e1100 */
[----:B------:R-:W-:Y:S02]  /*1b90*/  @!P1 R2UR UR6, R36 ;  /* 0x00000000240692ca */ /* 0x000fe400000e0000 */
[----:B------:R-:W-:-:S03]  /*1ba0*/  @!P1 R2UR UR7, R37 ;  /* 0x00000000250792ca */ /* 0x000fc600000e0000 */
[----:B------:R-:W4:Y:S01]  /*1bb0*/  @!P0 LDG.E R12, desc[UR4][R4.64+0xc80] ;  /* 0x000c8004040c8981 */ /* 0x000f22000c1e1900 */
[----:B------:R-:W-:Y:S02]  /*1bc0*/  @!P1 R2UR UR4, R36 ;  /* 0x00000000240492ca */ /* 0x000fe400000e0000 */
[----:B------:R-:W-:Y:S02]  /*1bd0*/  @!P1 R2UR UR5, R37 ;  /* 0x00000000250592ca */ /* 0x000fe400000e0000 */
[-C--:B0-----:R-:W-:Y:S02]  /*1be0*/  @!P4 MOV R25, R6.reuse ;  /* 0x000000060019c202 */ /* 0x081fe40000000f00 */
[----:B------:R-:W-:-:S03]  /*1bf0*/  @!P4 FMNMX R13, R13, R6, !PT ;  /* 0x000000060d0dc209 */ /* 0x000fc60007800000 */
[----:B------:R-:W4:Y:S06]  /*1c00*/  @!P1 LDG.E.U8 R6, desc[UR6][R2.64+0x340] ;  /* 0x0003400602069981 */ /* 0x000f2c000c1e1100 */
[----:B------:R-:W4:Y:S01]  /*1c10*/  @!P1 LDG.E R15, desc[UR4][R4.64+0xd00] ;  /* 0x000d0004040f9981 */ /* 0x000f22000c1e1900 */
[----:B------:R-:W-:Y:S02]  /*1c20*/  MOV R31, 0xff800000 ;  /* 0xff800000001f7802 */ /* 0x000fe40000000f00 */
[----:B--2---:R-:W-:Y:S02]  /*1c30*/  ISETP.NE.OR P4, PT, R11, RZ, P5 ;  /* 0x000000ff0b00720c */ /* 0x004fe40002f85670 */
[----:B------:R-:W5:Y:S01]  /*1c40*/  @!P6 LDC R11, c[0x0][0x39c] ;  /* 0x0000e700ff0beb82 */ /* 0x000f620000000800 */
[----:B---3--:R-:W-:Y:S01]  /*1c50*/  ISETP.NE.OR P2, PT, R16, RZ, P6 ;  /* 0x000000ff1000720c */ /* 0x008fe20003745670 */
[----:B-1----:R-:W-:-:S09]  /*1c60*/  @!P5 FMUL R10, R10, R29 ;  /* 0x0000001d0a0ad220 */ /* 0x002fd20000400000 */
[----:B------:R-:W0:Y:S01]  /*1c70*/  @!P4 LDC R10, c[0x0][0x398] ;  /* 0x0000e600ff0acb82 */ /* 0x000e220000000800 */
[----:B-----5:R-:W-:-:S07]  /*1c80*/  @!P6 FMUL R8, R8, R11 ;  /* 0x0000000b0808e220 */ /* 0x020fce0000400000 */
[----:B------:R-:W1:Y:S01]  /*1c90*/  @!P2 LDC R8, c[0x0][0x398] ;  /* 0x0000e600ff08ab82 */ /* 0x000e620000000800 */
[----:B------:R-:W-:-:S04]  /*1ca0*/  ISETP.GE.U32.AND P2, PT, R59, UR44, PT ;  /* 0x0000002c3b007c0c */ /* 0x000fc8000bf46070 */
[----:B------:R-:W-:Y:S02]  /*1cb0*/  ISETP.GE.AND.EX P2, PT, RZ, UR45, PT, P2 ;  /* 0x0000002dff007c0c */ /* 0x000fe4000bf46320 */
[----:B------:R-:W-:Y:S01]  /*1cc0*/  ISETP.GE.U32.AND P4, PT, R60, UR44, PT ;  /* 0x0000002c3c007c0c */ /* 0x000fe2000bf86070 */
[----:B------:R-:W2:Y:S03]  /*1cd0*/  @!P0 LDC R11, c[0x0][0x39c] ;  /* 0x0000e700ff0b8b82 */ /* 0x000ea60000000800 */
[----:B------:R-:W-:-:S07]  /*1ce0*/  ISETP.GE.AND.EX P4, PT, RZ, UR45, PT, P4 ;  /* 0x0000002dff007c0c */ /* 0x000fce000bf86340 */
[----:B------:R-:W-:Y:S01]  /*1cf0*/  @!P2 R2UR UR4, R36 ;  /* 0x000000002404a2ca */ /* 0x000fe200000e0000 */
[----:B------:R-:W3:Y:S01]  /*1d00*/  @!P2 LDC R33, c[0x0][0x39c] ;  /* 0x0000e700ff21ab82 */ /* 0x000ee20000000800 */
[----:B------:R-:W-:Y:S02]  /*1d10*/  @!P2 R2UR UR5, R37 ;  /* 0x000000002505a2ca */ /* 0x000fe400000e0000 */
[----:B-1----:R-:W-:Y:S02]  /*1d20*/  @!P6 FMNMX R13, R13, R8, !PT ;  /* 0x000000080d0de209 */ /* 0x002fe40007800000 */
[----:B------:R-:W-:Y:S02]  /*1d30*/  MOV R29, 0xff800000 ;  /* 0xff800000001d7802 */ /* 0x000fe40000000f00 */
[-C--:B0-----:R-:W-:Y:S02]  /*1d40*/  @!P5 MOV R29, R10.reuse ;  /* 0x0000000a001dd202 */ /* 0x081fe40000000f00 */
[----:B------:R-:W-:-:S02]  /*1d50*/  @!P5 FMNMX R13, R13, R10, !PT ;  /* 0x0000000a0d0dd209 */ /* 0x000fc40007800000 */
[----:B------:R-:W-:-:S03]  /*1d60*/  @!P4 R2UR UR6, R36 ;  /* 0x000000002406c2ca */ /* 0x000fc600000e0000 */
[----:B------:R-:W5:Y:S01]  /*1d70*/  @!P2 LDG.E.U8 R16, desc[UR4][R2.64+0x360] ;  /* 0x000360040210a981 */ /* 0x000f62000c1e1100 */
[----:B------:R-:W-:-:S03]  /*1d80*/  @!P4 R2UR UR7, R37 ;  /* 0x000000002507c2ca */ /* 0x000fc600000e0000 */
[----:B------:R-:W3:Y:S01]  /*1d90*/  @!P2 LDG.E R10, desc[UR4][R4.64+0xd80] ;  /* 0x000d8004040aa981 */ /* 0x000ee2000c1e1900 */
[----:B------:R-:W-:Y:S01]  /*1da0*/  ISETP.GE.U32.AND P5, PT, R61, UR44, PT ;  /* 0x0000002c3d007c0c */ /* 0x000fe2000bfa6070 */
[----:B------:R-:W-:Y:S02]  /*1db0*/  @!P6 IMAD.MOV.U32 R31, RZ, RZ, R8 ;  /* 0x000000ffff1fe224 */ /* 0x000fe400078e0008 */
[----:B------:R-:W0:Y:S01]  /*1dc0*/  @!P1 LDC R8, c[0x0][0x39c] ;  /* 0x0000e700ff089b82 */ /* 0x000e220000000800 */
[----:B------:R-:W-:Y:S02]  /*1dd0*/  ISETP.GE.AND.EX P5, PT, RZ, UR45, PT, P5 ;  /* 0x0000002dff007c0c */ /* 0x000fe4000bfa6350 */
[----:B----4-:R-:W-:Y:S02]  /*1de0*/  ISETP.NE.OR P6, PT, R14, RZ, P0 ;  /* 0x000000ff0e00720c */ /* 0x010fe400007c5670 */
[----:B------:R-:W-:Y:S02]  /*1df0*/  @!P4 R2UR UR4, R36 ;  /* 0x000000002404c2ca */ /* 0x000fe400000e0000 */
[----:B------:R-:W-:Y:S01]  /*1e00*/  @!P4 R2UR UR5, R37 ;  /* 0x000000002505c2ca */ /* 0x000fe200000e0000 */
[----:B--2---:R-:W-:-:S02]  /*1e10*/  @!P0 FMUL R12, R12, R11 ;  /* 0x0000000b0c0c8220 */ /* 0x004fc40000400000 */
[----:B------:R-:W2:Y:S04]  /*1e20*/  @!P4 LDG.E.U8 R11, desc[UR6][R2.64+0x380] ;  /* 0x00038006020bc981 */ /* 0x000ea8000c1e1100 */
[C---:B------:R-:W-:Y:S02]  /*1e30*/  @!P5 R2UR UR8, R36.reuse ;  /* 0x000000002408d2ca */ /* 0x040fe400000e0000 */
[C---:B------:R-:W-:Y:S01]  /*1e40*/  @!P5 R2UR UR9, R37.reuse ;  /* 0x000000002509d2ca */ /* 0x040fe200000e0000 */
[----:B------:R-:W1:Y:S01]  /*1e50*/  @!P6 LDC R12, c[0x0][0x398] ;  /* 0x0000e600ff0ceb82 */ /* 0x000e620000000800 */
[----:B------:R-:W-:Y:S02]  /*1e60*/  @!P5 R2UR UR6, R36 ;  /* 0x000000002406d2ca */ /* 0x000fe400000e0000 */
[----:B------:R-:W-:-:S02]  /*1e70*/  @!P5 R2UR UR7, R37 ;  /* 0x000000002507d2ca */ /* 0x000fc400000e0000 */
[----:B------:R-:W-:Y:S02]  /*1e80*/  ISETP.NE.OR P6, PT, R6, RZ, P1 ;  /* 0x000000ff0600720c */ /* 0x000fe40000fc5670 */
[----:B------:R-:W4:Y:S01]  /*1e90*/  @!P4 LDG.E R6, desc[UR4][R4.64+0xe00] ;  /* 0x000e00040406c981 */ /* 0x000f22000c1e1900 */
[----:B0-----:R-:W-:-:S04]  /*1ea0*/  @!P1 FMUL R8, R15, R8 ;  /* 0x000000080f089220 */ /* 0x001fc80000400000 */
[----:B------:R-:W4:Y:S04]  /*1eb0*/  @!P5 LDG.E.U8 R15, desc[UR8][R2.64+0x3a0] ;  /* 0x0003a008020fd981 */ /* 0x000f28000c1e1100 */
[----:B------:R0:W4:Y:S02]  /*1ec0*/  @!P5 LDG.E R14, desc[UR6][R4.64+0xe80] ;  /* 0x000e8006040ed981 */ /* 0x000124000c1e1900 */
[----:B------:R-:W0:Y:S01]  /*1ed0*/  @!P6 LDC R8, c[0x0][0x398] ;  /* 0x0000e600ff08eb82 */ /* 0x000e220000000800 */
[----:B-1----:R-:W-:Y:S01]  /*1ee0*/  @!P0 FMNMX R13, R13, R12, !PT ;  /* 0x0000000c0d0d8209 */ /* 0x002fe20007800000 */
[----:B------:R-:W-:Y:S01]  /*1ef0*/  UMOV UR4, 0xffffffff ;  /* 0xffffffff00047882 */ /* 0x000fe20000000000 */
[----:B------:R-:W-:Y:S01]  /*1f00*/  MOV R63, 0xff800000 ;  /* 0xff800000003f7802 */ /* 0x000fe20000000f00 */
[----:B------:R-:W-:Y:S01]  /*1f10*/  IMAD.MOV.U32 R39, RZ, RZ, -0x800000 ;  /* 0xff800000ff277424 */ /* 0x000fe200078e00ff */
[----:B------:R-:W-:-:S02]  /*1f20*/  MOV R41, 0xff800000 ;  /* 0xff80000000297802 */ /* 0x000fc40000000f00 */
[----:B0-----:R-:W-:Y:S02]  /*1f30*/  MOV R5, 0xff800000 ;  /* 0xff80000000057802 */ /* 0x001fe40000000f00 */
[----:B------:R-:W-:Y:S02]  /*1f40*/  MOV R35, 0xff800000 ;  /* 0xff80000000237802 */ /* 0x000fe40000000f00 */
[----:B------:R-:W-:Y:S02]  /*1f50*/  @!P1 FMNMX R13, R13, R8, !PT ;  /* 0x000000080d0d9209 */ /* 0x000fe40007800000 */
[----:B------:R-:W-:Y:S02]  /*1f60*/  @!P0 MOV R63, R12 ;  /* 0x0000000c003f8202 */ /* 0x000fe40000000f00 */
[----:B------:R-:W-:Y:S02]  /*1f70*/  @!P1 MOV R41, R8 ;  /* 0x0000000800299202 */ /* 0x000fe40000000f00 */
[----:B------:R-:W-:-:S02]  /*1f80*/  @!P3 MOV R5, R0 ;  /* 0x000000000005b202 */ /* 0x000fc40000000f00 */
[----:B-----5:R-:W-:Y:S01]  /*1f90*/  ISETP.NE.OR P6, PT, R16, RZ, P2 ;  /* 0x000000ff1000720c */ /* 0x020fe200017c5670 */
[----:B---3--:R-:W-:Y:S02]  /*1fa0*/  @!P2 FMUL R10, R10, R33 ;  /* 0x000000210a0aa220 */ /* 0x008fe40000400000 */
[----:B------:R-:W4:Y:S10]  /*1fb0*/  @!P4 LDC R33, c[0x0][0x39c] ;  /* 0x0000e700ff21cb82 */ /* 0x000f340000000800 */
[----:B------:R-:W0:Y:S01]  /*1fc0*/  @!P6 LDC R10, c[0x0][0x398] ;  /* 0x0000e600ff0aeb82 */ /* 0x000e220000000800 */
[----:B--2---:R-:W-:-:S07]  /*1fd0*/  ISETP.NE.OR P6, PT, R11, RZ, P4 ;  /* 0x000000ff0b00720c */ /* 0x004fce00027c5670 */
[----:B------:R-:W1:Y:S01]  /*1fe0*/  @!P5 LDC R11, c[0x0][0x39c] ;  /* 0x0000e700ff0bdb82 */ /* 0x000e620000000800 */
[----:B----4-:R-:W-:-:S07]  /*1ff0*/  @!P4 FMUL R6, R6, R33 ;  /* 0x000000210606c220 */ /* 0x010fce0000400000 */
[----:B------:R-:W2:Y:S01]  /*2000*/  @!P6 LDC R6, c[0x0][0x398] ;  /* 0x0000e600ff06eb82 */ /* 0x000ea20000000800 */
[----:B------:R-:W-:Y:S01]  /*2010*/  ISETP.NE.OR P6, PT, R15, RZ, P5 ;  /* 0x000000ff0f00720c */ /* 0x000fe20002fc5670 */
[----:B-1----:R-:W-:-:S12]  /*2020*/  @!P5 FMUL R14, R14, R11 ;  /* 0x0000000b0e0ed220 */ /* 0x002fd80000400000 */
[----:B------:R-:W1:Y:S01]  /*2030*/  @!P6 LDC R14, c[0x0][0x398] ;  /* 0x0000e600ff0eeb82 */ /* 0x000e620000000800 */
[-C--:B0-----:R-:W-:Y:S02]  /*2040*/  @!P2 FMNMX R13, R13, R10.reuse, !PT ;  /* 0x0000000a0d0da209 */ /* 0x081fe40007800000 */
[----:B------:R-:W-:Y:S02]  /*2050*/  MOV R33, 0xff800000 ;  /* 0xff80000000217802 */ /* 0x000fe40000000f00 */
[----:B------:R-:W-:Y:S02]  /*2060*/  @!P2 MOV R39, R10 ;  /* 0x0000000a0027a202 */ /* 0x000fe40000000f00 */
[-C--:B--2---:R-:W-:Y:S02]  /*2070*/  @!P4 FMNMX R13, R13, R6.reuse, !PT ;  /* 0x000000060d0dc209 */ /* 0x084fe40007800000 */
[----:B------:R-:W-:Y:S02]  /*2080*/  @!P4 MOV R35, R6 ;  /* 0x000000060023c202 */ /* 0x000fe40000000f00 */
[----:B-1----:R-:W-:-:S02]  /*2090*/  @!P5 MOV R33, R14 ;  /* 0x0000000e0021d202 */ /* 0x002fc40000000f00 */
[----:B------:R-:W-:Y:S01]  /*20a0*/  @!P5 FMNMX R13, R13, R14, !PT ;  /* 0x0000000e0d0dd209 */ /* 0x000fe20007800000 */
[----:B------:R-:W-:Y:S06]  /*20b0*/  BRA.DIV UR4, `(.L_x_29582) ;  /* 0x0000003a04d47947 */ /* 0x000fec000b800000 */
[----:B------:R-:W0:Y:S01]  /*20c0*/  SHFL.BFLY PT, R14, R13, 0x10, 0x1f ;  /* 0x0e001f000d0e7f89 */ /* 0x000e2200000e0000 */
[----:B------:R-:W-:Y:S02]  /*20d0*/  MOV R11, 0x3bbb989d ;  /* 0x3bbb989d000b7802 */ /* 0x000fe40000000f00 */
        /* <DEDUP_REMOVED lines=32> */
[-C--:B------:R-:W-:Y:S01]  /*22e0*/  FFMA.SAT R28, R4, R11.reuse, 0.5 ;  /* 0x3f000000041c7423 */ /* 0x080fe2000000200b */
[----:B------:R-:W-:Y:S01]  /*22f0*/  FFMA.SAT R20, R18, R11, 0.5 ;  /* 0x3f00000012147423 */ /* 0x000fe2000000200b */
[C---:B------:R-:W-:Y:S01]  /*2300*/  FADD R66, -R32.reuse, R19 ;  /* 0x0000001320427221 */ /* 0x040fe20000000100 */
[----:B------:R-:W-:Y:S01]  /*2310*/  FADD R2, -R32, R87 ;  /* 0x0000005720027221 */ /* 0x000fe20000000100 */
[----:B------:R-:W0:Y:S01]  /*2320*/  MUFU.EX2 R3, R3 ;  /* 0x0000000300037308 */ /* 0x000e220000000800 */
        /* <DEDUP_REMOVED lines=13> */
[----:B------:R-:W-:Y:S01]  /*2400*/  FFMA.SAT R4, R6, R11, 0.5 ;  /* 0x3f00000006047423 */ /* 0x000fe2000000200b */
[----:B------:R-:W-:Y:S01]  /*2410*/  FFMA R7, R18, 1.925963033500011079e-08, R7 ;  /* 0x32a5706012077823 */ /* 0x000fe20000000007 */
[----:B------:R-:W-:Y:S01]  /*2420*/  FADD R40, -R32, R71 ;  /* 0x0000004720287221 */ /* 0x000fe20000000100 */
[----:B0-----:R-:W-:Y:S01]  /*2430*/  FMUL R23, R22, R3 ;  /* 0x0000000316177220 */ /* 0x001fe20000400000 */
[----:B------:R-:W-:Y:S01]  /*2440*/  FFMA.RM R3, R4, R13, 12582913 ;  /* 0x4b40000104037423 */ /* 0x000fe2000000400d */
        /* <DEDUP_REMOVED lines=8> */
[----:B------:R-:W2:Y:S01]  /*24d0*/  MUFU.EX2 R4, R9 ;  /* 0x0000000900047308 */ /* 0x000ea20000000800 */
[C---:B0-----:R-:W-:Y:S01]  /*24e0*/  FADD R5, R3.reuse, -12583039 ;  /* 0xcb40007f03057421 */ /* 0x041fe20000000000 */
[----:B------:R-:W-:Y:S01]  /*24f0*/  SHF.L.U32 R3, R3, 0x17, RZ ;  /* 0x0000001703037819 */ /* 0x000fe200000006ff */
[C---:B------:R-:W-:Y:S01]  /*2500*/  FADD R34, -R32.reuse, R63 ;  /* 0x0000003f20227221 */ /* 0x040fe20000000100 */
[----:B------:R-:W-:Y:S01]  /*2510*/  FADD R30, -R32, R41 ;  /* 0x00000029201e7221 */ /* 0x000fe20000000100 */
[----:B------:R-:W-:Y:S01]  /*2520*/  FFMA R5, R6, 1.4426950216293334961, -R5 ;  /* 0x3fb8aa3b06057823 */ /* 0x000fe20000000805 */
[C---:B------:R-:W-:Y:S01]  /*2530*/  FADD R14, -R32.reuse, R39 ;  /* 0x00000027200e7221 */ /* 0x040fe20000000100 */
[----:B------:R-:W-:Y:S01]  /*2540*/  FADD R12, -R32, R35 ;  /* 0x00000023200c7221 */ /* 0x000fe20000000100 */
[----:B------:R-:W0:Y:S01]  /*2550*/  MUFU.EX2 R7, R7 ;  /* 0x0000000700077308 */ /* 0x000e220000000800 */
[----:B------:R-:W-:Y:S01]  /*2560*/  FFMA R5, R6, 1.925963033500011079e-08, R5 ;  /* 0x32a5706006057823 */ /* 0x000fe20000000005 */
[----:B------:R-:W-:Y:S01]  /*2570*/  FFMA.SAT R6, R0, R11, 0.5 ;  /* 0x3f00000000067423 */ /* 0x000fe2000000200b */
[----:B-1----:R-:W-:Y:S01]  /*2580*/  FMUL R17, R17, R18 ;  /* 0x0000001211117220 */ /* 0x002fe20000400000 */
[----:B------:R-:W-:Y:S01]  /*2590*/  SHF.L.U32 R18, R20, 0x17, RZ ;  /* 0x0000001714127819 */ /* 0x000fe200000006ff */
[----:B------:R-:W-:Y:S01]  /*25a0*/  FADD R32, -R32, R33 ;  /* 0x0000002120207221 */ /* 0x000fe20000000100 */
[----:B------:R-:W-:-:S02]  /*25b0*/  FFMA.RM R6, R6, R13, 12582913 ;  /* 0x4b40000106067423 */ /* 0x000fc4000000400d */
[----:B------:R-:W1:Y:S01]  /*25c0*/  MUFU.EX2 R20, R5 ;  /* 0x0000000500147308 */ /* 0x000e620000000800 */
[----:B--2---:R-:W-:Y:S01]  /*25d0*/  FMUL R19, R19, R4 ;  /* 0x0000000413137220 */ /* 0x004fe20000400000 */
[----:B------:R-:W-:Y:S01]  /*25e0*/  FADD R15, R6, -12583039 ;  /* 0xcb40007f060f7421 */ /* 0x000fe20000000000 */
[----:B------:R-:W-:Y:S01]  /*25f0*/  FFMA.SAT R4, R2, R11, 0.5 ;  /* 0x3f00000002047423 */ /* 0x000fe2000000200b */
[----:B------:R-:W-:Y:S02]  /*2600*/  SHF.L.U32 R6, R6, 0x17, RZ ;  /* 0x0000001706067819 */ /* 0x000fe400000006ff */
[----:B------:R-:W-:Y:S01]  /*2610*/  FFMA R15, R0, 1.4426950216293334961, -R15 ;  /* 0x3fb8aa3b000f7823 */ /* 0x000fe2000000080f */
[----:B------:R-:W-:Y:S01]  /*2620*/  FFMA.RM R4, R4, R13, 12582913 ;  /* 0x4b40000104047423 */ /* 0x000fe2000000400d */
[----:B0-----:R-:W-:Y:S02]  /*2630*/  FMUL R18, R18, R7 ;  /* 0x0000000712127220 */ /* 0x001fe40000400000 */
[----:B------:R-:W-:Y:S01]  /*2640*/  FFMA R15, R0, 1.925963033500011079e-08, R15 ;  /* 0x32a57060000f7823 */ /* 0x000fe2000000000f */
[----:B------:R-:W-:-:S04]  /*2650*/  FFMA.SAT R0, R8, R11, 0.5 ;  /* 0x3f00000008007423 */ /* 0x000fc8000000200b */
[----:B------:R-:W-:Y:S01]  /*2660*/  FFMA.RM R0, R0, R13, 12582913 ;  /* 0x4b40000100007423 */ /* 0x000fe2000000400d */
[----:B------:R-:W0:Y:S01]  /*2670*/  MUFU.EX2 R15, R15 ;  /* 0x0000000f000f7308 */ /* 0x000e220000000800 */
[----:B-1----:R-:W-:Y:S01]  /*2680*/  FMUL R20, R3, R20 ;  /* 0x0000001403147220 */ /* 0x002fe20000400000 */
[----:B------:R-:W-:Y:S01]  /*2690*/  FADD R3, R4, -12583039 ;  /* 0xcb40007f04037421 */ /* 0x000fe20000000000 */
[C---:B------:R-:W-:Y:S01]  /*26a0*/  FADD R7, R0.reuse, -12583039 ;  /* 0xcb40007f00077421 */ /* 0x040fe20000000000 */
[----:B------:R-:W-:Y:S01]  /*26b0*/  SHF.L.U32 R0, R0, 0x17, RZ ;  /* 0x0000001700007819 */ /* 0x000fe200000006ff */
[----:B------:R-:W-:Y:S02]  /*26c0*/  IMAD.SHL.U32 R4, R4, 0x800000, RZ ;  /* 0x0080000004047824 */ /* 0x000fe400078e00ff */
[----:B------:R-:W-:Y:S01]  /*26d0*/  FFMA R3, R2, 1.4426950216293334961, -R3 ;  /* 0x3fb8aa3b02037823 */ /* 0x000fe20000000803 */
[----:B------:R-:W-:-:S03]  /*26e0*/  FFMA R7, R8, 1.4426950216293334961, -R7 ;  /* 0x3fb8aa3b08077823 */ /* 0x000fc60000000807 */
[----:B------:R-:W-:Y:S01]  /*26f0*/  FFMA R3, R2, 1.925963033500011079e-08, R3 ;  /* 0x32a5706002037823 */ /* 0x000fe20000000003 */
[----:B------:R-:W-:Y:S01]  /*2700*/  FFMA R7, R8, 1.925963033500011079e-08, R7 ;  /* 0x32a5706008077823 */ /* 0x000fe20000000007 */
[----:B------:R-:W-:-:S04]  /*2710*/  FFMA.SAT R2, R16, R11, 0.5 ;  /* 0x3f00000010027423 */ /* 0x000fc8000000200b */
[----:B------:R-:W-:Y:S01]  /*2720*/  FFMA.RM R2, R2, R13, 12582913 ;  /* 0x4b40000102027423 */ /* 0x000fe2000000400d */
[----:B------:R-:W1:Y:S01]  /*2730*/  MUFU.EX2 R7, R7 ;  /* 0x0000000700077308 */ /* 0x000e620000000800 */
[----:B0-----:R-:W-:Y:S01]  /*2740*/  FMUL R21, R6, R15 ;  /* 0x0000000f06157220 */ /* 0x001fe20000400000 */
        /* <DEDUP_REMOVED lines=9> */
[----:B------:R-:W-:Y:S01]  /*27e0*/  FFMA R9, R10, 1.4426950216293334961, -R9 ;  /* 0x3fb8aa3b0a097823 */ /* 0x000fe20000000809 */
[----:B-1----:R-:W-:Y:S01]  /*27f0*/  FMUL R22, R0, R7 ;  /* 0x0000000700167220 */ /* 0x002fe20000400000 */
[----:B------:R-:W-:Y:S01]  /*2800*/  FFMA.SAT R0, R26, R11, 0.5 ;  /* 0x3f0000001a007423 */ /* 0x000fe2000000200b */
[----:B------:R-:W1:Y:S01]  /*2810*/  MUFU.EX2 R5, R5 ;  /* 0x0000000500057308 */ /* 0x000e620000000800 */
[----:B------:R-:W-:Y:S02]  /*2820*/  FFMA R9, R10, 1.925963033500011079e-08, R9 ;  /* 0x32a570600a097823 */ /* 0x000fe40000000009 */
[----:B------:R-:W-:Y:S01]  /*2830*/  FFMA.RM R0, R0, R13, 12582913 ;  /* 0x4b40000100007423 */ /* 0x000fe2000000400d */
[----:B0-----:R-:W-:-:S03]  /*2840*/  FMUL R28, R4, R3 ;  /* 0x00000003041c7220 */ /* 0x001fc60000400000 */
[----:B------:R-:W-:Y:S01]  /*2850*/  FADD R3, R0, -12583039 ;  /* 0xcb40007f00037421 */ /* 0x000fe20000000000 */
[----:B------:R-:W0:Y:S01]  /*2860*/  MUFU.EX2 R9, R9 ;  /* 0x0000000900097308 */ /* 0x000e220000000800 */
[----:B------:R-:W-:Y:S01]  /*2870*/  FFMA.SAT R4, R24, R11, 0.5 ;  /* 0x3f00000018047423 */ /* 0x000fe2000000200b */
[----:B------:R-:W-:Y:S01]  /*2880*/  SHF.L.U32 R0, R0, 0x17, RZ ;  /* 0x0000001700007819 */ /* 0x000fe200000006ff */
[----:B------:R-:W-:Y:S02]  /*2890*/  FFMA R3, R26, 1.4426950216293334961, -R3 ;  /* 0x3fb8aa3b1a037823 */ /* 0x000fe40000000803 */
[----:B------:R-:W-:Y:S02]  /*28a0*/  FFMA.RM R4, R4, R13, 12582913 ;  /* 0x4b40000104047423 */ /* 0x000fe4000000400d */
[----:B------:R-:W-:Y:S01]  /*28b0*/  FFMA R3, R26, 1.925963033500011079e-08, R3 ;  /* 0x32a570601a037823 */ /* 0x000fe20000000003 */
[----:B-1----:R-:W-:Y:S01]  /*28c0*/  FMUL R27, R2, R5 ;  /* 0x00000005021b7220 */ /* 0x002fe20000400000 */
[----:B------:R-:W-:Y:S01]  /*28d0*/  FFMA.SAT R2, R40, R11, 0.5 ;  /* 0x3f00000028027423 */ /* 0x000fe2000000200b */
[C---:B------:R-:W-:Y:S01]  /*28e0*/  FADD R7, R4.reuse, -12583039 ;  /* 0xcb40007f04077421 */ /* 0x040fe20000000000 */
[----:B------:R-:W-:-:S02]  /*28f0*/  SHF.L.U32 R4, R4, 0x17, RZ ;  /* 0x0000001704047819 */ /* 0x000fc400000006ff */
[----:B------:R-:W1:Y:S01]  /*2900*/  MUFU.EX2 R3, R3 ;  /* 0x0000000300037308 */ /* 0x000e620000000800 */
[----:B------:R-:W-:Y:S01]  /*2910*/  FFMA.RM R2, R2, R13, 12582913 ;  /* 0x4b40000102027423 */ /* 0x000fe2000000400d */
[----:B------:R-:W-:Y:S01]  /*2920*/  FFMA R7, R24, 1.4426950216293334961, -R7 ;  /* 0x3fb8aa3b18077823 */ /* 0x000fe20000000807 */
[----:B0-----:R-:W-:Y:S02]  /*2930*/  FMUL R26, R6, R9 ;  /* 0x00000009061a7220 */ /* 0x001fe40000400000 */
[----:B------:R-:W-:Y:S01]  /*2940*/  FADD R5, R2, -12583039 ;  /* 0xcb40007f02057421 */ /* 0x000fe20000000000 */
[----:B------:R-:W-:Y:S01]  /*2950*/  FFMA R7, R24, 1.925963033500011079e-08, R7 ;  /* 0x32a5706018077823 */ /* 0x000fe20000000007 */
[----:B------:R-:W-:Y:S01]  /*2960*/  FFMA.SAT R6, R38, R11, 0.5 ;  /* 0x3f00000026067423 */ /* 0x000fe2000000200b */
[----:B------:R-:W-:Y:S01]  /*2970*/  SHF.L.U32 R2, R2, 0x17, RZ ;  /* 0x0000001702027819 */ /* 0x000fe200000006ff */
[----:B------:R-:W-:Y:S02]  /*2980*/  FFMA R5, R40, 1.4426950216293334961, -R5 ;  /* 0x3fb8aa3b28057823 */ /* 0x000fe40000000805 */
[----:B------:R-:W-:Y:S01]  /*2990*/  FFMA.RM R6, R6, R13, 12582913 ;  /* 0x4b40000106067423 */ /* 0x000fe2000000400d */
[----:B------:R-:W0:Y:S01]  /*29a0*/  MUFU.EX2 R7, R7 ;  /* 0x0000000700077308 */ /* 0x000e220000000800 */
[----:B------:R-:W-:Y:S01]  /*29b0*/  FFMA R5, R40, 1.925963033500011079e-08, R5 ;  /* 0x32a5706028057823 */ /* 0x000fe20000000005 */
[----:B------:R-:W-:Y:S01]  /*29c0*/  FFMA.SAT R40, R78, R11, 0.5 ;  /* 0x3f0000004e287423 */ /* 0x000fe2000000200b */
[C---:B------:R-:W-:Y:S01]  /*29d0*/  FADD R9, R6.reuse, -12583039 ;  /* 0xcb40007f06097421 */ /* 0x040fe20000000000 */
[----:B------:R-:W-:Y:S01]  /*29e0*/  SHF.L.U32 R6, R6, 0x17, RZ ;  /* 0x0000001706067819 */ /* 0x000fe200000006ff */
[----:B-1----:R-:W-:Y:S01]  /*29f0*/  FMUL R25, R0, R3 ;  /* 0x0000000300197220 */ /* 0x002fe20000400000 */
[----:B------:R-:W-:Y:S01]  /*2a00*/  FFMA.SAT R0, R64, R11, 0.5 ;  /* 0x3f00000040007423 */ /* 0x000fe2000000200b */
[----:B------:R-:W-:Y:S01]  /*2a10*/  FFMA R9, R38, 1.4426950216293334961, -R9 ;  /* 0x3fb8aa3b26097823 */ /* 0x000fe20000000809 */
[----:B------:R-:W1:Y:S01]  /*2a20*/  MUFU.EX2 R5, R5 ;  /* 0x0000000500057308 */ /* 0x000e620000000800 */
        /* <DEDUP_REMOVED lines=8> */
[----:B------:R-:W2:Y:S01]  /*2ab0*/  MUFU.EX2 R9, R9 ;  /* 0x0000000900097308 */ /* 0x000ea20000000800 */
[----:B------:R-:W-:Y:S01]  /*2ac0*/  FFMA R3, R64, 1.4426950216293334961, -R3 ;  /* 0x3fb8aa3b40037823 */ /* 0x000fe20000000803 */
[----:B0-----:R-:W-:Y:S01]  /*2ad0*/  FMUL R24, R4, R7 ;  /* 0x0000000704187220 */ /* 0x001fe20000400000 */
[----:B------:R-:W-:Y:S01]  /*2ae0*/  FFMA.SAT R4, R62, R11, 0.5 ;  /* 0x3f0000003e047423 */ /* 0x000fe2000000200b */
[----:B------:R-:W-:Y:S01]  /*2af0*/  FFMA R31, R78, 1.4426950216293334961, -R31 ;  /* 0x3fb8aa3b4e1f7823 */ /* 0x000fe2000000081f */
[----:B------:R-:W-:Y:S01]  /*2b00*/  FFMA R3, R64, 1.925963033500011079e-08, R3 ;  /* 0x32a5706040037823 */ /* 0x000fe20000000003 */
[----:B------:R-:W-:-:S02]  /*2b10*/  IMAD.SHL.U32 R40, R40, 0x800000, RZ ;  /* 0x0080000028287824 */ /* 0x000fc400078e00ff */
[----:B------:R-:W-:Y:S01]  /*2b20*/  FFMA.RM R4, R4, R13, 12582913 ;  /* 0x4b40000104047423 */ /* 0x000fe2000000400d */
[----:B-1----:R-:W-:Y:S01]  /*2b30*/  FMUL R16, R2, R5 ;  /* 0x0000000502107220 */ /* 0x002fe20000400000 */
[----:B------:R-:W-:Y:S01]  /*2b40*/  FFMA.SAT R2, R68, R11, 0.5 ;  /* 0x3f00000044027423 */ /* 0x000fe2000000200b */
[----:B------:R-:W-:Y:S01]  /*2b50*/  FFMA R31, R78, 1.925963033500011079e-08, R31 ;  /* 0x32a570604e1f7823 */ /* 0x000fe2000000001f */
[----:B------:R-:W0:Y:S01]  /*2b60*/  MUFU.EX2 R3, R3 ;  /* 0x0000000300037308 */ /* 0x000e220000000800 */
[----:B------:R-:W-:Y:S01]  /*2b70*/  FADD R7, R4, -12583039 ;  /* 0xcb40007f04077421 */ /* 0x000fe20000000000 */
[----:B------:R-:W-:Y:S01]  /*2b80*/  FFMA.RM R2, R2, R13, 12582913 ;  /* 0x4b40000102027423 */ /* 0x000fe2000000400d */
[----:B------:R-:W-:Y:S02]  /*2b90*/  IMAD.SHL.U32 R4, R4, 0x800000, RZ ;  /* 0x0080000004047824 */ /* 0x000fe400078e00ff */
[----:B------:R-:W-:Y:S01]  /*2ba0*/  FFMA R7, R62, 1.4426950216293334961, -R7 ;  /* 0x3fb8aa3b3e077823 */ /* 0x000fe20000000807 */
[----:B------:R-:W-:Y:S01]  /*2bb0*/  FADD R5, R2, -12583039 ;  /* 0xcb40007f02057421 */ /* 0x000fe20000000000 */
[----:B--2---:R-:W-:Y:S01]  /*2bc0*/  FMUL R10, R6, R9 ;  /* 0x00000009060a7220 */ /* 0x004fe20000400000 */
[----:B------:R-:W-:Y:S01]  /*2bd0*/  FFMA.SAT R6, R66, R11, 0.5 ;  /* 0x3f00000042067423 */ /* 0x000fe2000000200b */
[----:B------:R-:W-:Y:S01]  /*2be0*/  FFMA R7, R62, 1.925963033500011079e-08, R7 ;  /* 0x32a570603e077823 */ /* 0x000fe20000000007 */
[----:B------:R-:W-:Y:S01]  /*2bf0*/  FFMA R5, R68, 1.4426950216293334961, -R5 ;  /* 0x3fb8aa3b44057823 */ /* 0x000fe20000000805 */
[----:B------:R-:W-:Y:S01]  /*2c00*/  SHF.L.U32 R2, R2, 0x17, RZ ;  /* 0x0000001702027819 */ /* 0x000fe200000006ff */
[----:B------:R-:W-:Y:S01]  /*2c10*/  FFMA.RM R6, R6, R13, 12582913 ;  /* 0x4b40000106067423 */ /* 0x000fe2000000400d */
[----:B------:R-:W-:Y:S01]  /*2c20*/  FFMA.SAT R62, R34, R11, 0.5 ;  /* 0x3f000000223e7423 */ /* 0x000fe2000000200b */
[----:B------:R-:W-:Y:S01]  /*2c30*/  FFMA R5, R68, 1.925963033500011079e-08, R5 ;  /* 0x32a5706044057823 */ /* 0x000fe20000000005 */
[----:B------:R-:W1:Y:S01]  /*2c40*/  MUFU.EX2 R7, R7 ;  /* 0x0000000700077308 */ /* 0x000e620000000800 */
[----:B------:R-:W-:Y:S01]  /*2c50*/  FADD R15, R6, -12583039 ;  /* 0xcb40007f060f7421 */ /* 0x000fe20000000000 */
[----:B0-----:R-:W-:Y:S01]  /*2c60*/  FMUL R9, R0, R3 ;  /* 0x0000000300097220 */ /* 0x001fe20000400000 */
[----:B------:R-:W-:Y:S01]  /*2c70*/  FFMA.SAT R0, R72, R11, 0.5 ;  /* 0x3f00000048007423 */ /* 0x000fe2000000200b */
[----:B------:R-:W-:Y:S01]  /*2c80*/  SHF.L.U32 R6, R6, 0x17, RZ ;  /* 0x0000001706067819 */ /* 0x000fe200000006ff */
[----:B------:R-:W-:-:S02]  /*2c90*/  FFMA R15, R66, 1.4426950216293334961, -R15 ;  /* 0x3fb8aa3b420f7823 */ /* 0x000fc4000000080f */
[----:B------:R-:W-:Y:S01]  /*2ca0*/  FFMA.RM R0, R0, R13, 12582913 ;  /* 0x4b40000100007423 */ /* 0x000fe2000000400d */
[----:B------:R-:W0:Y:S01]  /*2cb0*/  MUFU.EX2 R5, R5 ;  /* 0x0000000500057308 */ /* 0x000e220000000800 */
[----:B------:R-:W-:Y:S02]  /*2cc0*/  FFMA R15, R66, 1.925963033500011079e-08, R15 ;  /* 0x32a57060420f7823 */ /* 0x000fe4000000000f */
[C---:B------:R-:W-:Y:S01]  /*2cd0*/  FADD R3, R0.reuse, -12583039 ;  /* 0xcb40007f00037421 */ /* 0x040fe20000000000 */
[----:B------:R-:W-:-:S03]  /*2ce0*/  SHF.L.U32 R0, R0, 0x17, RZ ;  /* 0x0000001700007819 */ /* 0x000fc600000006ff */
[----:B------:R-:W-:Y:S01]  /*2cf0*/  FFMA R3, R72, 1.4426950216293334961, -R3 ;  /* 0x3fb8aa3b48037823 */ /* 0x000fe20000000803 */
[----:B------:R-:W2:Y:S01]  /*2d00*/  MUFU.EX2 R15, R15 ;  /* 0x0000000f000f7308 */ /* 0x000ea20000000800 */
[----:B-1----:R-:W-:Y:S01]  /*2d10*/  FMUL R8, R4, R7 ;  /* 0x0000000704087220 */ /* 0x002fe20000400000 */
[----:B------:R-:W-:Y:S01]  /*2d20*/  FFMA.SAT R4, R70, R11, 0.5 ;  /* 0x3f00000046047423 */ /* 0x000fe2000000200b */
[----:B------:R-:W-:-:S03]  /*2d30*/  FFMA R3, R72, 1.925963033500011079e-08, R3 ;  /* 0x32a5706048037823 */ /* 0x000fc60000000003 */
[----:B------:R-:W-:Y:S02]  /*2d40*/  FFMA.RM R4, R4, R13, 12582913 ;  /* 0x4b40000104047423 */ /* 0x000fe4000000400d */
[----:B------:R-:W-:Y:S01]  /*2d50*/  MUFU.EX2 R31, R31 ;  /* 0x0000001f001f7308 */ /* 0x000fe20000000800 */
[----:B0-----:R-:W-:Y:S01]  /*2d60*/  FMUL R7, R2, R5 ;  /* 0x0000000502077220 */ /* 0x001fe20000400000 */
[----:B------:R-:W-:Y:S01]  /*2d70*/  FFMA.SAT R2, R76, R11, 0.5 ;  /* 0x3f0000004c027423 */ /* 0x000fe2000000200b */
[C---:B------:R-:W-:Y:S01]  /*2d80*/  FADD R29, R4.reuse, -12583039 ;  /* 0xcb40007f041d7421 */ /* 0x040fe20000000000 */
[----:B------:R-:W-:Y:S02]  /*2d90*/  SHF.L.U32 R4, R4, 0x17, RZ ;  /* 0x0000001704047819 */ /* 0x000fe400000006ff */
[----:B------:R-:W-:Y:S01]  /*2da0*/  FFMA.RM R2, R2, R13, 12582913 ;  /* 0x4b40000102027423 */ /* 0x000fe2000000400d */
[----:B------:R-:W-:Y:S01]  /*2db0*/  FFMA R29, R70, 1.4426950216293334961, -R29 ;  /* 0x3fb8aa3b461d7823 */ /* 0x000fe2000000081d */
[----:B------:R-:W0:Y:S01]  /*2dc0*/  MUFU.EX2 R3, R3 ;  /* 0x0000000300037308 */ /* 0x000e220000000800 */
[----:B--2---:R-:W-:Y:S01]  /*2dd0*/  FMUL R6, R6, R15 ;  /* 0x0000000f06067220 */ /* 0x004fe20000400000 */
[----:B------:R-:W-:Y:S01]  /*2de0*/  FADD R5, R2, -12583039 ;  /* 0xcb40007f02057421 */ /* 0x000fe20000000000 */
[----:B------:R-:W-:Y:S01]  /*2df0*/  FADD R15, R38, -12583039 ;  /* 0xcb40007f260f7421 */ /* 0x000fe20000000000 */
[----:B------:R-:W-:Y:S01]  /*2e00*/  FFMA R29, R70, 1.925963033500011079e-08, R29 ;  /* 0x32a57060461d7823 */ /* 0x000fe2000000001d */
[----:B------:R-:W-:Y:S01]  /*2e10*/  SHF.L.U32 R2, R2, 0x17, RZ ;  /* 0x0000001702027819 */ /* 0x000fe200000006ff */
[----:B------:R-:W-:Y:S01]  /*2e20*/  FFMA R5, R76, 1.4426950216293334961, -R5 ;  /* 0x3fb8aa3b4c057823 */ /* 0x000fe20000000805 */
[----:B------:R-:W-:-:S03]  /*2e30*/  FFMA R15, R74, 1.4426950216293334961, -R15 ;  /* 0x3fb8aa3b4a0f7823 */ /* 0x000fc6000000080f */
[----:B------:R-:W-:Y:S01]  /*2e40*/  FFMA R76, R76, 1.925963033500011079e-08, R5 ;  /* 0x32a570604c4c7823 */ /* 0x000fe20000000005 */
[----:B------:R-:W1:Y:S01]  /*2e50*/  MUFU.EX2 R29, R29 ;  /* 0x0000001d001d7308 */ /* 0x000e620000000800 */
[----:B------:R-:W-:Y:S01]  /*2e60*/  FFMA R15, R74, 1.925963033500011079e-08, R15 ;  /* 0x32a570604a0f7823 */ /* 0x000fe2000000000f */
[----:B0-----:R-:W-:Y:S01]  /*2e70*/  FMUL R5, R0, R3 ;  /* 0x0000000300057220 */ /* 0x001fe20000400000 */
[----:B------:R-:W-:-:S05]  /*2e80*/  FFMA.SAT R0, R80, R11, 0.5 ;  /* 0x3f00000050007423 */ /* 0x000fca000000200b */
[----:B------:R-:W0:Y:S01]  /*2e90*/  MUFU.EX2 R3, R76 ;  /* 0x0000004c00037308 */ /* 0x000e220000000800 */
[----:B------:R-:W-:-:S07]  /*2ea0*/  FFMA.RM R0, R0, R13, 12582913 ;  /* 0x4b40000100007423 */ /* 0x000fce000000400d */
[----:B------:R-:W2:Y:S01]  /*2eb0*/  MUFU.EX2 R15, R15 ;  /* 0x0000000f000f7308 */ /* 0x000ea20000000800 */
[----:B-1----:R-:W-:Y:S01]  /*2ec0*/  FMUL R4, R4, R29 ;  /* 0x0000001d04047220 */ /* 0x002fe20000400000 */
[C---:B------:R-:W-:Y:S01]  /*2ed0*/  FADD R29, R0.reuse, -12583039 ;  /* 0xcb40007f001d7421 */ /* 0x040fe20000000000 */
[----:B------:R-:W-:-:S03]  /*2ee0*/  SHF.L.U32 R0, R0, 0x17, RZ ;  /* 0x0000001700007819 */ /* 0x000fc600000006ff */
[----:B------:R-:W-:Y:S01]  /*2ef0*/  FFMA R29, R80, 1.4426950216293334961, -R29 ;  /* 0x3fb8aa3b501d7823 */ /* 0x000fe2000000081d */
[----:B0-----:R-:W-:Y:S01]  /*2f00*/  FMUL R3, R2, R3 ;  /* 0x0000000302037220 */ /* 0x001fe20000400000 */
[----:B------:R-:W-:Y:S01]  /*2f10*/  SHF.L.U32 R2, R38, 0x17, RZ ;  /* 0x0000001726027819 */ /* 0x000fe200000006ff */
[----:B------:R-:W-:Y:S01]  /*2f20*/  FFMA.SAT R38, R82, R11, 0.5 ;  /* 0x3f00000052267423 */ /* 0x000fe2000000200b */
[----:B------:R-:W-:-:S03]  /*2f30*/  FFMA R29, R80, 1.925963033500011079e-08, R29 ;  /* 0x32a57060501d7823 */ /* 0x000fc6000000001d */
[----:B------:R-:W-:Y:S01]  /*2f40*/  FFMA.RM R38, R38, R13, 12582913 ;  /* 0x4b40000126267423 */ /* 0x000fe2000000400d */
[----:B--2---:R-:W-:Y:S02]  /*2f50*/  FMUL R2, R2, R15 ;  /* 0x0000000f02027220 */ /* 0x004fe40000400000 */
[----:B------:R-:W0:Y:S01]  /*2f60*/  MUFU.EX2 R29, R29 ;  /* 0x0000001d001d7308 */ /* 0x000e220000000800 */
[----:B------:R-:W-:-:S04]  /*2f70*/  FADD R15, R38, -12583039 ;  /* 0xcb40007f260f7421 */ /* 0x000fc80000000000 */
[----:B------:R-:W-:-:S04]  /*2f80*/  FFMA R15, R82, 1.4426950216293334961, -R15 ;  /* 0x3fb8aa3b520f7823 */ /* 0x000fc8000000080f */
[----:B------:R-:W-:Y:S01]  /*2f90*/  FFMA R82, R82, 1.925963033500011079e-08, R15 ;  /* 0x32a5706052527823 */ /* 0x000fe2000000000f */
[----:B------:R-:W-:-:S04]  /*2fa0*/  FFMA.RM R15, R62, R13, 12582913 ;  /* 0x4b4000013e0f7423 */ /* 0x000fc8000000400d */
[C---:B------:R-:W-:Y:S01]  /*2fb0*/  FADD R33, R15.reuse, -12583039 ;  /* 0xcb40007f0f217421 */ /* 0x040fe20000000000 */
[----:B------:R-:W-:Y:S01]  /*2fc0*/  SHF.L.U32 R15, R15, 0x17, RZ ;  /* 0x000000170f0f7819 */ /* 0x000fe200000006ff */
[----:B0-----:R-:W-:Y:S02]  /*2fd0*/  FMUL R0, R0, R29 ;  /* 0x0000001d00007220 */ /* 0x001fe40000400000 */
[----:B------:R-:W-:Y:S01]  /*2fe0*/  FFMA R33, R34, 1.4426950216293334961, -R33 ;  /* 0x3fb8aa3b22217823 */ /* 0x000fe20000000821 */
[----:B------:R-:W-:Y:S01]  /*2ff0*/  FMUL R29, R40, R31 ;  /* 0x0000001f281d7220 */ /* 0x000fe20000400000 */
[-C--:B------:R-:W-:Y:S01]  /*3000*/  FFMA.SAT R40, R32, R11.reuse, 0.5 ;  /* 0x3f00000020287423 */ /* 0x080fe2000000200b */
[----:B------:R-:W0:Y:S01]  /*3010*/  MUFU.EX2 R31, R82 ;  /* 0x00000052001f7308 */ /* 0x000e220000000800 */
        /* <DEDUP_REMOVED lines=8> */
[----:B------:R-:W-:-:S05]  /*30a0*/  SHF.L.U32 R30, R38, 0x17, RZ ;  /* 0x00000017261e7819 */ /* 0x000fca00000006ff */
[----:B0-----:R-:W-:Y:S01]  /*30b0*/  FMUL R30, R30, R31 ;  /* 0x0000001f1e1e7220 */ /* 0x001fe20000400000 */
[----:B------:R-:W-:Y:S01]  /*30c0*/  FADD R31, R34, -12583039 ;  /* 0xcb40007f221f7421 */ /* 0x000fe20000000000 */
[----:B------:R-:W0:Y:S03]  /*30d0*/  MUFU.EX2 R39, R39 ;  /* 0x0000002700277308 */ /* 0x000e260000000800 */
        /* <DEDUP_REMOVED lines=8> */
[----:B------:R-:W1:Y:S02]  /*3160*/  MUFU.EX2 R38, R38 ;  /* 0x0000002600267308 */ /* 0x000e640000000800 */
[----:B------:R-:W-:Y:S01]  /*3170*/  FFMA R40, R12, 1.925963033500011079e-08, R31 ;  /* 0x32a570600c287823 */ /* 0x000fe2000000001f */
[C---:B------:R-:W-:Y:S01]  /*3180*/  FADD R31, R13.reuse, -12583039 ;  /* 0xcb40007f0d1f7421 */ /* 0x040fe20000000000 */
[----:B------:R-:W-:Y:S01]  /*3190*/  FADD R12, RZ, R23 ;  /* 0x00000017ff0c7221 */ /* 0x000fe20000000000 */
[----:B------:R-:W-:Y:S02]  /*31a0*/  SHF.L.U32 R13, R13, 0x17, RZ ;  /* 0x000000170d0d7819 */ /* 0x000fe400000006ff */
[C---:B------:R-:W-:Y:S01]  /*31b0*/  FFMA R31, R32.reuse, 1.4426950216293334961, -R31 ;  /* 0x3fb8aa3b201f7823 */ /* 0x040fe2000000081f */
[----:B------:R-:W2:Y:S03]  /*31c0*/  MUFU.EX2 R35, R40 ;  /* 0x0000002800237308 */ /* 0x000ea60000000800 */
[----:B------:R-:W-:Y:S01]  /*31d0*/  FFMA R41, R32, 1.925963033500011079e-08, R31 ;  /* 0x32a5706020297823 */ /* 0x000fe2000000001f */
[----:B------:R-:W-:Y:S01]  /*31e0*/  FADD R31, R12, R17 ;  /* 0x000000110c1f7221 */ /* 0x000fe20000000000 */
[----:B------:R-:W-:-:S02]  /*31f0*/  SHF.L.U32 R32, R33, 0x17, RZ ;  /* 0x0000001721207819 */ /* 0x000fc400000006ff */
[----:B------:R-:W-:Y:S01]  /*3200*/  SHF.L.U32 R33, R34, 0x17, RZ ;  /* 0x0000001722217819 */ /* 0x000fe200000006ff */
[----:B------:R-:W-:Y:S01]  /*3210*/  FADD R12, R31, R18 ;  /* 0x000000121f0c7221 */ /* 0x000fe20000000000 */
[----:B------:R-:W-:Y:S01]  /*3220*/  SHF.L.U32 R34, R11, 0x17, RZ ;  /* 0x000000170b227819 */ /* 0x000fe200000006ff */
[----:B0-----:R-:W-:Y:S02]  /*3230*/  FMUL R32, R32, R39 ;  /* 0x0000002720207220 */ /* 0x001fe40000400000 */
[----:B------:R-:W-:Y:S01]  /*3240*/  FADD R31, R12, R19 ;  /* 0x000000130c1f7221 */ /* 0x000fe20000000000 */
[----:B-1----:R-:W-:-:S03]  /*3250*/  FMUL R33, R33, R38 ;  /* 0x0000002621217220 */ /* 0x002fc60000400000 */
        /* <DEDUP_REMOVED lines=39> */
.L_x_29655:
        /* <DEDUP_REMOVED lines=12> */
[----:B0-----:R-:W-:Y:S05]  /*3590*/  CALL.REL.NOINC `($__internal_480_$__cuda_sm3x_div_rn_noftz_f32_slowpath) ;  /* 0x0000003c00587944 */ /* 0x001fea0003c00000 */
[----:B------:R-:W-:-:S07]  /*35a0*/  IMAD.MOV.U32 R15, RZ, RZ, R11 ;  /* 0x000000ffff0f7224 */ /* 0x000fce00078e000b */
.L_x_29584:
[----:B------:R-:W-:Y:S05]  /*35b0*/  BSYNC.RECONVERGENT B3 ;  /* 0x0000000000037941 */ /* 0x000fea0003800200 */
.L_x_29583:
        /* <DEDUP_REMOVED lines=12> */
[----:B0-----:R-:W-:Y:S05]  /*3680*/  CALL.REL.NOINC `($__internal_480_$__cuda_sm3x_div_rn_noftz_f32_slowpath) ;  /* 0x0000003c001c7944 */ /* 0x001fea0003c00000 */
[----:B------:R-:W-:-:S07]  /*3690*/  MOV R39, R11 ;  /* 0x0000000b00277202 */ /* 0x000fce0000000f00 */
.L_x_29586:
[----:B------:R-:W-:Y:S05]  /*36a0*/  BSYNC.RECONVERGENT B3 ;  /* 0x0000000000037941 */ /* 0x000fea0003800200 */
.L_x_29585:
        /* <DEDUP_REMOVED lines=14> */
.L_x_29588:
[----:B------:R-:W-:Y:S05]  /*3790*/  BSYNC.RECONVERGENT B3 ;  /* 0x0000000000037941 */ /* 0x000fea0003800200 */
.L_x_29587:
        /* <DEDUP_REMOVED lines=12> */
[----:B------:R-:W-:Y:S05]  /*3860*/  CALL.REL.NOINC `($__internal_480_$__cuda_sm3x_div_rn_noftz_f32_slowpath) ;  /* 0x0000003800a47944 */ /* 0x000fea0003c00000 */
[----:B------:R-:W-:-:S07]  /*3870*/  MOV R41, R11 ;  /* 0x0000000b00297202 */ /* 0x000fce0000000f00 */
.L_x_29590:
[----:B------:R-:W-:Y:S05]  /*3880*/  BSYNC.RECONVERGENT B3 ;  /* 0x0000000000037941 */ /* 0x000fea0003800200 */
.L_x_29589:
        /* <DEDUP_REMOVED lines=12> */
[----:B------:R-:W-:Y:S05]  /*3950*/  CALL.REL.NOINC `($__internal_480_$__cuda_sm3x_div_rn_noftz_f32_slowpath) ;  /* 0x0000003800687944 */ /* 0x000fea0003c00000 */
[----:B------:R-:W-:-:S07]  /*3960*/  MOV R19, R11 ;  /* 0x0000000b00137202 */ /* 0x000fce0000000f00 */
.L_x_29592:
[----:B------:R-:W-:Y:S05]  /*3970*/  BSYNC.RECONVERGENT B3 ;  /* 0x0000000000037941 */ /* 0x000fea0003800200 */
.L_x_29591:
        /* <DEDUP_REMOVED lines=14> */
.L_x_29594:
[----:B------:R-:W-:Y:S05]  /*3a60*/  BSYNC.RECONVERGENT B3 ;  /* 0x0000000000037941 */ /* 0x000fea0003800200 */
.L_x_29593:
        /* <DEDUP_REMOVED lines=12> */
[----:B------:R-:W-:Y:S05]  /*3b30*/  CALL.REL.NOINC `($__internal_480_$__cuda_sm3x_div_rn_noftz_f32_slowpath) ;  /* 0x0000003400f07944 */ /* 0x000fea0003c00000 */
[----:B------:R-:W-:-:S07]  /*3b40*/  MOV R21, R11 ;  /* 0x0000000b00157202 */ /* 0x000fce0000000f00 */
.L_x_29596:
[----:B------:R-:W-:Y:S05]  /*3b50*/  BSYNC.RECONVERGENT B3 ;  /* 0x0000000000037941 */ /* 0x000fea0003800200 */
.L_x_29595:
        /* <DEDUP_REMOVED lines=14> */
.L_x_29598:
[----:B------:R-:W-:Y:S05]  /*3c40*/  BSYNC.RECONVERGENT B3 ;  /* 0x0000000000037941 */ /* 0x000fea0003800200 */
.L_x_29597:
        /* <DEDUP_REMOVED lines=13> */
[----:B------:R-:W-:-:S07]  /*3d20*/  IMAD.MOV.U32 R69, RZ, RZ, R11 ;  /* 0x000000ffff457224 */ /* 0x000fce00078e000b */
.L_x_29600:
[----:B------:R-:W-:Y:S05]  /*3d30*/  BSYNC.RECONVERGENT B3 ;  /* 0x0000000000037941 */ /* 0x000fea0003800200 */
.L_x_29599:
        /* <DEDUP_REMOVED lines=14> */
.L_x_29602:
[----:B------:R-:W-:Y:S05]  /*3e20*/  BSYNC.RECONVERGENT B3 ;  /* 0x0000000000037941 */ /* 0x000fea0003800200 */
.L_x_29601:
        /* <DEDUP_REMOVED lines=14> */
.L_x_29604:
[----:B------:R-:W-:Y:S05]  /*3f10*/  BSYNC.RECONVERGENT B3 ;  /* 0x0000000000037941 */ /* 0x000fea0003800200 */
.L_x_29603:
        /* <DEDUP_REMOVED lines=12> */
[----:B------:R-:W-:Y:S05]  /*3fe0*/  CALL.REL.NOINC `($__internal_480_$__cuda_sm3x_div_rn_noftz_f32_slowpath) ;  /* 0x0000003000c47944 */ /* 0x000fea0003c00000 */
[----:B------:R-:W-:-:S07]  /*3ff0*/  MOV R25, R11 ;  /* 0x0000000b00197202 */ /* 0x000fce0000000f00 */
.L_x_29606:
[----:B------:R-:W-:Y:S05]  /*4000*/  BSYNC.RECONVERGENT B3 ;  /* 0x0000000000037941 */ /* 0x000fea0003800200 */
.L_x_29605:
        /* <DEDUP_REMOVED lines=14> */
.L_x_29608:
[----:B------:R-:W-:Y:S05]  /*40f0*/  BSYNC.RECONVERGENT B3 ;  /* 0x0000000000037941 */ /* 0x000fea0003800200 */
.L_x_29607:
        /* <DEDUP_REMOVED lines=14> */
.L_x_29610:
[----:B------:R-:W-:Y:S05]  /*41e0*/  BSYNC.RECONVERGENT B3 ;  /* 0x0000000000037941 */ /* 0x000fea0003800200 */
.L_x_29609:
        /* <DEDUP_REMOVED lines=14> */
.L_x_29612:
[----:B------:R-:W-:Y:S05]  /*42d0*/  BSYNC.RECONVERGENT B3 ;  /* 0x0000000000037941 */ /* 0x000fea0003800200 */
.L_x_29611:
        /* <DEDUP_REMOVED lines=14> */
.L_x_29614:
[----:B------:R-:W-:Y:S05]  /*43c0*/  BSYNC.RECONVERGENT B3 ;  /* 0x0000000000037941 */ /* 0x000fea0003800200 */
.L_x_29613:
        /* <DEDUP_REMOVED lines=14> */
.L_x_29616:
[----:B------:R-:W-:Y:S05]  /*44b0*/  BSYNC.RECONVERGENT B3 ;  /* 0x0000000000037941 */ /* 0x000fea0003800200 */
.L_x_29615:
        /* <DEDUP_REMOVED lines=14> */
.L_x_29618:
[----:B------:R-:W-:Y:S05]  /*45a0*/  BSYNC.RECONVERGENT B3 ;  /* 0x0000000000037941 */ /* 0x000fea0003800200 */
.L_x_29617:
        /* <DEDUP_REMOVED lines=14> */
.L_x_29620:
[----:B------:R-:W-:Y:S05]  /*4690*/  BSYNC.RECONVERGENT B3 ;  /* 0x0000000000037941 */ /* 0x000fea0003800200 */
.L_x_29619:
        /* <DEDUP_REMOVED lines=14> */
.L_x_29622:
[----:B------:R-:W-:Y:S05]  /*4780*/  BSYNC.RECONVERGENT B3 ;  /* 0x0000000000037941 */ /* 0x000fea0003800200 */
.L_x_29621:
        /* <DEDUP_REMOVED lines=14> */
.L_x_29624:
[----:B------:R-:W-:Y:S05]  /*4870*/  BSYNC.RECONVERGENT B3 ;  /* 0x0000000000037941 */ /* 0x000fea0003800200 */
.L_x_29623:
        /* <DEDUP_REMOVED lines=14> */
.L_x_29626:
[----:B------:R-:W-:Y:S05]  /*4960*/  BSYNC.RECONVERGENT B3 ;  /* 0x0000000000037941 */ /* 0x000fea0003800200 */
.L_x_29625:
        /* <DEDUP_REMOVED lines=14> */
.L_x_29628:
[----:B------:R-:W-:Y:S05]  /*4a50*/  BSYNC.RECONVERGENT B3 ;  /* 0x0000000000037941 */ /* 0x000fea0003800200 */
.L_x_29627:
        /* <DEDUP_REMOVED lines=14> */
.L_x_29630:
[----:B------:R-:W-:Y:S05]  /*4b40*/  BSYNC.RECONVERGENT B3 ;  /* 0x0000000000037941 */ /* 0x000fea0003800200 */
.L_x_29629:
        /* <DEDUP_REMOVED lines=14> */
.L_x_29632:
[----:B------:R-:W-:Y:S05]  /*4c30*/  BSYNC.RECONVERGENT B3 ;  /* 0x0000000000037941 */ /* 0x000fea0003800200 */
.L_x_29631:
        /* <DEDUP_REMOVED lines=14> */
.L_x_29634:
[----:B------:R-:W-:Y:S05]  /*4d20*/  BSYNC.RECONVERGENT B3 ;  /* 0x0000000000037941 */ /* 0x000fea0003800200 */
.L_x_29633:
        /* <DEDUP_REMOVED lines=14> */
.L_x_29636:
[----:B------:R-:W-:Y:S05]  /*4e10*/  BSYNC.RECONVERGENT B3 ;  /* 0x0000000000037941 */ /* 0x000fea0003800200 */
.L_x_29635:
        /* <DEDUP_REMOVED lines=14> */
.L_x_29638:
[----:B------:R-:W-:Y:S05]  /*4f00*/  BSYNC.RECONVERGENT B3 ;  /* 0x0000000000037941 */ /* 0x000fea0003800200 */
.L_x_29637:
        /* <DEDUP_REMOVED lines=14> */
.L_x_29640:
[----:B------:R-:W-:Y:S05]  /*4ff0*/  BSYNC.RECONVERGENT B3 ;  /* 0x0000000000037941 */ /* 0x000fea0003800200 */
.L_x_29639:
        /* <DEDUP_REMOVED lines=14> */
.L_x_29642:
[----:B------:R-:W-:Y:S05]  /*50e0*/  BSYNC.RECONVERGENT B3 ;  /* 0x0000000000037941 */ /* 0x000fea0003800200 */
.L_x_29641:
[----:B------:R-:W-:Y:S01]  /*50f0*/  HFMA2 R3, -RZ, RZ, 0, 0 ;  /* 0x00000000ff037431 */ /* 0x000fe200000001ff */
[----:B------:R-:W-:Y:S01]  /*5100*/  MOV R2, R42 ;  /* 0x0000002a00027202 */ /* 0x000fe20000000f00 */
[----:B------:R-:W-:Y:S01]  /*5110*/  IMAD R4, R44, UR38, RZ ;  /* 0x000000262c047c24 */ /* 0x000fe2000f8e02ff */
[----:B------:R-:W-:Y:S02]  /*5120*/  ISETP.GE.U32.AND P4, PT, R45, UR44, PT ;  /* 0x0000002c2d007c0c */ /* 0x000fe4000bf86070 */
[----:B------:R-:W-:Y:S01]  /*5130*/  @!P3 R2UR UR4, R36 ;  /* 0x000000002404b2ca */ /* 0x000fe200000e0000 */
[----:B------:R-:W-:Y:S01]  /*5140*/  IMAD R5, R43, UR39, R4 ;  /* 0x000000272b057c24 */ /* 0x000fe2000f8e0204 */
[----:B------:R-:W-:Y:S02]  /*5150*/  ISETP.GE.AND.EX P4, PT, RZ, UR45, PT, P4 ;  /* 0x0000002dff007c0c */ /* 0x000fe4000bf86340 */
[----:B------:R-:W-:Y:S01]  /*5160*/  @!P3 R2UR UR5, R37 ;  /* 0x000000002505b2ca */ /* 0x000fe200000e0000 */
        /* <DEDUP_REMOVED lines=9> */
[----:B------:R-:W-:Y:S01]  /*5200*/  @!P4 R2UR UR6, R36 ;  /* 0x000000002406c2ca */ /* 0x000fe200000e0000 */
[----:B------:R-:W-:Y:S01]  /*5210*/  @!P3 STG.E desc[UR4][R4.64], R15 ;  /* 0x0000000f0400b986 */ /* 0x000fe2000c101904 */
[----:B------:R-:W-:Y:S02]  /*5220*/  ISETP.GE.AND.EX P0, PT, RZ, UR45, PT, P0 ;  /* 0x0000002dff007c0c */ /* 0x000fe4000bf06300 */
[----:B------:R-:W-:Y:S02]  /*5230*/  @!P4 R2UR UR7, R37 ;  /* 0x000000002507c2ca */ /* 0x000fe400000e0000 */
[----:B------:R-:W-:Y:S02]  /*5240*/  IADD3 R2, PT, PT, R42, 0x1a0, RZ ;  /* 0x000001a02a027810 */ /* 0x000fe40007ffe0ff */
[----:B------:R-:W-:Y:S02]  /*5250*/  ISETP.GE.AND.EX P3, PT, RZ, UR45, PT, P5 ;  /* 0x0000002dff007c0c */ /* 0x000fe4000bf66350 */
[----:B------:R-:W-:-:S02]  /*5260*/  ISETP.GE.U32.AND P6, PT, R49, UR44, PT ;  /* 0x0000002c31007c0c */ /* 0x000fc4000bfc6070 */
[----:B------:R-:W-:Y:S02]  /*5270*/  ISETP.GE.U32.AND P5, PT, R50, UR44, PT ;  /* 0x0000002c32007c0c */ /* 0x000fe4000bfa6070 */
[----:B------:R-:W-:Y:S02]  /*5280*/  ISETP.GE.U32.AND P2, PT, R2, UR44, PT ;  /* 0x0000002c02007c0c */ /* 0x000fe4000bf46070 */
[C---:B------:R-:W-:Y:S01]  /*5290*/  @!P0 R2UR UR4, R36.reuse ;  /* 0x00000000240482ca */ /* 0x040fe200000e0000 */
[----:B------:R-:W-:Y:S01]  /*52a0*/  @!P4 STG.E desc[UR6][R4.64+0x200], R19 ;  /* 0x000200130400c986 */ /* 0x000fe2000c101906 */
[----:B------:R-:W-:Y:S02]  /*52b0*/  @!P0 R2UR UR5, R37 ;  /* 0x00000000250582ca */ /* 0x000fe400000e0000 */
[----:B------:R-:W-:Y:S02]  /*52c0*/  ISETP.GE.U32.AND P4, PT, R51, UR44, PT ;  /* 0x0000002c33007c0c */ /* 0x000fe4000bf86070 */
[----:B------:R-:W-:-:S02]  /*52d0*/  @!P1 R2UR UR6, R36 ;  /* 0x00000000240692ca */ /* 0x000fc400000e0000 */
[----:B------:R-:W-:Y:S02]  /*52e0*/  @!P1 R2UR UR7, R37 ;  /* 0x00000000250792ca */ /* 0x000fe400000e0000 */
[----:B------:R-:W-:Y:S02]  /*52f0*/  ISETP.GE.AND.EX P6, PT, RZ, UR45, PT, P6 ;  /* 0x0000002dff007c0c */ /* 0x000fe4000bfc6360 */
[----:B------:R-:W-:Y:S02]  /*5300*/  ISETP.GE.AND.EX P5, PT, RZ, UR45, PT, P5 ;  /* 0x0000002dff007c0c */ /* 0x000fe4000bfa6350 */
[----:B------:R-:W-:Y:S01]  /*5310*/  ISETP.GE.AND.EX P4, PT, RZ, UR45, PT, P4 ;  /* 0x0000002dff007c0c */ /* 0x000fe2000bf86340 */
[----:B------:R-:W-:Y:S01]  /*5320*/  @!P0 STG.E desc[UR4][R4.64+0x280], R63 ;  /* 0x0002803f04008986 */ /* 0x000fe2000c101904 */
[----:B------:R-:W-:Y:S02]  /*5330*/  ISETP.GE.AND.EX P2, PT, RZ, UR45, PT, P2 ;  /* 0x0000002dff007c0c */ /* 0x000fe4000bf46320 */
[----:B------:R-:W-:-:S02]  /*5340*/  IADD3 R2, PT, PT, R42, 0x1c0, RZ ;  /* 0x000001c02a027810 */ /* 0x000fc40007ffe0ff */
[----:B------:R-:W-:Y:S01]  /*5350*/  @!P3 R2UR UR8, R36 ;  /* 0x000000002408b2ca */ /* 0x000fe200000e0000 */
[----:B------:R-:W-:Y:S01]  /*5360*/  @!P1 STG.E desc[UR6][R4.64+0x300], R21 ;  /* 0x0003001504009986 */ /* 0x000fe2000c101906 */
[----:B------:R-:W-:Y:S02]  /*5370*/  ISETP.GE.U32.AND P0, PT, R2, UR44, PT ;  /* 0x0000002c02007c0c */ /* 0x000fe4000bf06070 */
[----:B------:R-:W-:Y:S02]  /*5380*/  IADD3 R2, PT, PT, R42, 0x1e0, RZ ;  /* 0x000001e02a027810 */ /* 0x000fe40007ffe0ff */
[----:B------:R-:W-:Y:S02]  /*5390*/  @!P3 R2UR UR9, R37 ;  /* 0x000000002509b2ca */ /* 0x000fe400000e0000 */
[----:B------:R-:W-:Y:S02]  /*53a0*/  ISETP.GE.U32.AND P1, PT, R2, UR44, PT ;  /* 0x0000002c02007c0c */ /* 0x000fe4000bf26070 */
[----:B------:R-:W-:-:S02]  /*53b0*/  @!P6 R2UR UR10, R36 ;  /* 0x00000000240ae2ca */ /* 0x000fc400000e0000 */
[C---:B------:R-:W-:Y:S02]  /*53c0*/  @!P6 R2UR UR11, R37.reuse ;  /* 0x00000000250be2ca */ /* 0x040fe400000e0000 */
[C---:B------:R-:W-:Y:S02]  /*53d0*/  @!P5 R2UR UR4, R36.reuse ;  /* 0x000000002404d2ca */ /* 0x040fe400000e0000 */
[C---:B------:R-:W-:Y:S02]  /*53e0*/  @!P5 R2UR UR5, R37.reuse ;  /* 0x000000002505d2ca */ /* 0x040fe400000e0000 */
[----:B------:R-:W-:Y:S01]  /*53f0*/  ISETP.GE.AND.EX P0, PT, RZ, UR45, PT, P0 ;  /* 0x0000002dff007c0c */ /* 0x000fe2000bf06300 */
[----:B------:R-:W-:Y:S01]  /*5400*/  @!P3 STG.E desc[UR8][R4.64+0x380], R65 ;  /* 0x000380410400b986 */ /* 0x000fe2000c101908 */
[----:B------:R-:W-:Y:S02]  /*5410*/  @!P4 R2UR UR6, R36 ;  /* 0x000000002406c2ca */ /* 0x000fe400000e0000 */
[----:B------:R-:W-:-:S02]  /*5420*/  @!P4 R2UR UR7, R37 ;  /* 0x000000002507c2ca */ /* 0x000fc400000e0000 */
[----:B------:R-:W-:Y:S01]  /*5430*/  @!P2 R2UR UR12, R36 ;  /* 0x00000000240ca2ca */ /* 0x000fe200000e0000 */
[----:B------:R-:W-:Y:S01]  /*5440*/  @!P6 STG.E desc[UR10][R4.64+0x400], R69 ;  /* 0x000400450400e986 */ /* 0x000fe2000c10190a */
[----:B------:R-:W-:Y:S02]  /*5450*/  @!P2 R2UR UR13, R37 ;  /* 0x00000000250da2ca */ /* 0x000fe400000e0000 */
[----:B------:R-:W-:Y:S01]  /*5460*/  ISETP.GE.AND.EX P1, PT, RZ, UR45, PT, P1 ;  /* 0x0000002dff007c0c */ /* 0x000fe2000bf26310 */
[----:B------:R-:W-:Y:S01]  /*5470*/  @!P5 STG.E desc[UR4][R4.64+0x480], R27 ;  /* 0x0004801b0400d986 */ /* 0x000fe2000c101904 */
[----:B------:R-:W-:Y:S02]  /*5480*/  IADD3 R2, PT, PT, R42, 0x220, RZ ;  /* 0x000002202a027810 */ /* 0x000fe40007ffe0ff */
[----:B------:R-:W-:Y:S02]  /*5490*/  ISETP.GE.U32.AND P3, PT, R3, UR44, PT ;  /* 0x0000002c03007c0c */ /* 0x000fe4000bf66070 */
[----:B------:R-:W-:Y:S01]  /*54a0*/  ISETP.GE.U32.AND P6, PT, R2, UR44, PT ;  /* 0x0000002c02007c0c */ /* 0x000fe2000bfc6070 */
[----:B------:R-:W-:Y:S01]  /*54b0*/  @!P4 STG.E desc[UR6][R4.64+0x500], R71 ;  /* 0x000500470400c986 */ /* 0x000fe2000c101906 */
[----:B------:R-:W-:-:S02]  /*54c0*/  @!P0 R2UR UR4, R36 ;  /* 0x00000000240482ca */ /* 0x000fc400000e0000 */
[C---:B------:R-:W-:Y:S01]  /*54d0*/  @!P0 R2UR UR5, R37.reuse ;  /* 0x00000000250582ca */ /* 0x040fe200000e0000 */
[----:B------:R-:W-:Y:S01]  /*54e0*/  @!P2 STG.E desc[UR12][R4.64+0x680], R75 ;  /* 0x0006804b0400a986 */ /* 0x000fe2000c10190c */
[C---:B------:R-:W-:Y:S02]  /*54f0*/  IADD3 R3, PT, PT, R42.reuse, 0x240, RZ ;  /* 0x000002402a037810 */ /* 0x040fe40007ffe0ff */
[----:B------:R-:W-:Y:S02]  /*5500*/  IADD3 R2, PT, PT, R42, 0x260, RZ ;  /* 0x000002602a027810 */ /* 0x000fe40007ffe0ff */
[----:B------:R-:W-:Y:S02]  /*5510*/  ISETP.GE.U32.AND P2, PT, R52, UR44, PT ;  /* 0x0000002c34007c0c */ /* 0x000fe4000bf46070 */
[----:B------:R-:W-:Y:S02]  /*5520*/  @!P1 R2UR UR6, R36 ;  /* 0x00000000240692ca */ /* 0x000fe400000e0000 */
[----:B------:R-:W-:-:S02]  /*5530*/  @!P1 R2UR UR7, R37 ;  /* 0x00000000250792ca */ /* 0x000fc400000e0000 */
[----:B------:R-:W-:Y:S01]  /*5540*/  ISETP.GE.U32.AND P5, PT, R3, UR44, PT ;  /* 0x0000002c03007c0c */ /* 0x000fe2000bfa6070 */
[----:B------:R-:W-:Y:S01]  /*5550*/  @!P0 STG.E desc[UR4][R4.64+0x700], R77 ;  /* 0x0007004d04008986 */ /* 0x000fe2000c101904 */
[----:B------:R-:W-:Y:S02]  /*5560*/  ISETP.GE.U32.AND P4, PT, R2, UR44, PT ;  /* 0x0000002c02007c0c */ /* 0x000fe4000bf86070 */
[----:B------:R-:W-:Y:S02]  /*5570*/  ISETP.GE.AND.EX P2, PT, RZ, UR45, PT, P2 ;  /* 0x0000002dff007c0c */ /* 0x000fe4000bf46320 */
        /* <DEDUP_REMOVED lines=43> */
[----:B-1----:R-:W0:Y:S01]  /*5830*/  LDC R0, c[0x0][0x364] ;  /* 0x0000d900ff007b82 */ /* 0x002e220000000800 */
        /* <DEDUP_REMOVED lines=14> */
[----:B0-----:R-:W-:Y:S01]  /*5920*/  IMAD R0, R0, UR4, RZ ;  /* 0x0000000400007c24 */ /* 0x001fe2000f8e02ff */
        /* <DEDUP_REMOVED lines=45> */
.L_x_29581:
[----:B------:R-:W-:Y:S05]  /*5c00*/  EXIT ;  /* 0x000000000000794d */ /* 0x000fea0003800000 */
.L_x_29582:
[----:B------:R-:W-:Y:S01]  /*5c10*/  BSSY B1, `(.L_x_29644) ;  /* 0x0000007000017945 */ /* 0x000fe20003800000 */
[----:B------:R-:W-:Y:S01]  /*5c20*/  IMAD.MOV.U32 R12, RZ, RZ, 0x10 ;  /* 0x00000010ff0c7424 */ /* 0x000fe200078e00ff */
[----:B------:R-:W-:Y:S02]  /*5c30*/  MOV R11, 0x1f ;  /* 0x0000001f000b7802 */ /* 0x000fe40000000f00 */
[----:B------:R-:W-:-:S07]  /*5c40*/  MOV R15, 0xffffffff ;  /* 0xffffffff000f7802 */ /* 0x000fce0000000f00 */
[----:B------:R-:W-:Y:S05]  /*5c50*/  WARPSYNC.COLLECTIVE R15, `(.L_x_29645) ;  /* 0x000000000f087348 */ /* 0x000fea0003c00000 */
[----:B------:R0:W1:Y:S02]  /*5c60*/  SHFL.BFLY P6, R14, R13, R12, R11 ;  /* 0x0c00000c0d0e7389 */ /* 0x00006400000c000b */
[----:B01----:R-:W-:Y:S05]  /*5c70*/  ENDCOLLECTIVE ;  /* 0x000000000000791b */ /* 0x003fea0003800000 */
.L_x_29645:
[----:B------:R-:W-:Y:S05]  /*5c80*/  BSYNC B1 ;  /* 0x0000000000017941 */ /* 0x000fea0003800000 */
.L_x_29644:
        /* <DEDUP_REMOVED lines=9> */
.L_x_29646:
[----:B------:R-:W-:Y:S01]  /*5d20*/  HFMA2 R12, -RZ, RZ, 0, 2.384185791015625e-07 ;  /* 0x00000004ff0c7431 */ /* 0x000fe200000001ff */
[----:B------:R-:W-:-:S04]  /*5d30*/  FMNMX R0, R13, R14, !PT ;  /* 0x0000000e0d007209 */ /* 0x000fc80007800000 */
[----:B------:R-:W-:-:S07]  /*5d40*/  MOV R13, R0 ;  /* 0x00000000000d7202 */ /* 0x000fce0000000f00 */
[----:B------:R-:W-:Y:S05]  /*5d50*/  WARPSYNC.COLLECTIVE R15, `(.L_x_29647) ;  /* 0x000000000f087348 */ /* 0x000fea0003c00000 */
[----:B------:R0:W1:Y:S02]  /*5d60*/  SHFL.BFLY P6, R14, R13, R12, R11 ;  /* 0x0c00000c0d0e7389 */ /* 0x00006400000c000b */
[----:B01----:R-:W-:Y:S05]  /*5d70*/  ENDCOLLECTIVE ;  /* 0x000000000000791b */ /* 0x003fea0003800000 */
.L_x_29647:
[----:B------:R-:W-:Y:S01]  /*5d80*/  IMAD.MOV.U32 R12, RZ, RZ, 0x2 ;  /* 0x00000002ff0c7424 */ /* 0x000fe200078e00ff */
[----:B------:R-:W-:-:S04]  /*5d90*/  FMNMX R2, R0, R14, !PT ;  /* 0x0000000e00027209 */ /* 0x000fc80007800000 */
[----:B------:R-:W-:-:S07]  /*5da0*/  MOV R13, R2 ;  /* 0x00000002000d7202 */ /* 0x000fce0000000f00 */
[----:B------:R-:W-:Y:S05]  /*5db0*/  WARPSYNC.COLLECTIVE R15, `(.L_x_29648) ;  /* 0x000000000f087348 */ /* 0x000fea0003c00000 */
[----:B------:R0:W1:Y:S02]  /*5dc0*/  SHFL.BFLY P6, R14, R13, R12, R11 ;  /* 0x0c00000c0d0e7389 */ /* 0x00006400000c000b */
[----:B01----:R-:W-:Y:S05]  /*5dd0*/  ENDCOLLECTIVE ;  /* 0x000000000000791b */ /* 0x003fea0003800000 */
.L_x_29648:
[----:B------:R-:W-:Y:S01]  /*5de0*/  HFMA2 R12, -RZ, RZ, 0, 5.9604644775390625e-08 ;  /* 0x00000001ff0c7431 */ /* 0x000fe200000001ff */
[----:B------:R-:W-:-:S04]  /*5df0*/  FMNMX R3, R2, R14, !PT ;  /* 0x0000000e02037209 */ /* 0x000fc80007800000 */
[----:B------:R-:W-:-:S07]  /*5e00*/  MOV R13, R3 ;  /* 0x00000003000d7202 */ /* 0x000fce0000000f00 */
[----:B------:R-:W-:Y:S05]  /*5e10*/  WARPSYNC.COLLECTIVE R15, `(.L_x_29649) ;  /* 0x000000000f087348 */ /* 0x000fea0003c00000 */
[----:B------:R0:W1:Y:S02]  /*5e20*/  SHFL.BFLY P6, R14, R13, R12, R11 ;  /* 0x0c00000c0d0e7389 */ /* 0x00006400000c000b */
[----:B01----:R-:W-:Y:S05]  /*5e30*/  ENDCOLLECTIVE ;  /* 0x000000000000791b */ /* 0x003fea0003800000 */
.L_x_29649:
        /* <DEDUP_REMOVED lines=195> */
[----:B------:R-:W1:Y:S01]  /*6a70*/  MUFU.EX2 R15, R15 ;  /* 0x0000000f000f7308 */ /* 0x000e620000000800 */
[----:B0-----:R-:W-:Y:S01]  /*6a80*/  FMUL R4, R3, R2 ;  /* 0x0000000203047220 */ /* 0x001fe20000400000 */
[----:B------:R-:W-:Y:S01]  /*6a90*/  FFMA.SAT R3, R30, R40, 0.5 ;  /* 0x3f0000001e037423 */ /* 0x000fe20000002028 */
[----:B------:R-:W-:-:S03]  /*6aa0*/  SHF.L.U32 R2, R13, 0x17, RZ ;  /* 0x000000170d027819 */ /* 0x000fc600000006ff */
[----:B------:R-:W-:-:S04]  /*6ab0*/  FFMA.RM R3, R3, R62, 12582913 ;  /* 0x4b40000103037423 */ /* 0x000fc8000000403e */
[C---:B------:R-:W-:Y:S01]  /*6ac0*/  FADD R11, R3.reuse, -12583039 ;  /* 0xcb40007f030b7421 */ /* 0x040fe20000000000 */
[----:B------:R-:W-:Y:S01]  /*6ad0*/  SHF.L.U32 R3, R3, 0x17, RZ ;  /* 0x0000001703037819 */ /* 0x000fe200000006ff */
[----:B-1----:R-:W-:Y:S01]  /*6ae0*/  FMUL R2, R2, R15 ;  /* 0x0000000f02027220 */ /* 0x002fe20000400000 */
[----:B------:R-:W-:Y:S01]  /*6af0*/  MOV R15, 0xffffffff ;  /* 0xffffffff000f7802 */ /* 0x000fe20000000f00 */
[----:B------:R-:W-:-:S04]  /*6b00*/  FFMA R11, R30, 1.4426950216293334961, -R11 ;  /* 0x3fb8aa3b1e0b7823 */ /* 0x000fc8000000080b */
[----:B------:R-:W-:-:S04]  /*6b10*/  FFMA R11, R30, 1.925963033500011079e-08, R11 ;  /* 0x32a570601e0b7823 */ /* 0x000fc8000000000b */
[----:B------:R0:W1:Y:S02]  /*6b20*/  MUFU.EX2 R0, R11 ;  /* 0x0000000b00007308 */ /* 0x0000640000000800 */
[----:B0-----:R-:W-:-:S04]  /*6b30*/  FFMA.SAT R11, R34, R40, 0.5 ;  /* 0x3f000000220b7423 */ /* 0x001fc80000002028 */
[----:B------:R-:W-:Y:S01]  /*6b40*/  FFMA.RM R11, R11, R62, 12582913 ;  /* 0x4b4000010b0b7423 */ /* 0x000fe2000000403e */
[----:B-1----:R-:W-:-:S03]  /*6b50*/  FMUL R3, R3, R0 ;  /* 0x0000000003037220 */ /* 0x002fc60000400000 */
[C---:B------:R-:W-:Y:S01]  /*6b60*/  FADD R13, R11.reuse, -12583039 ;  /* 0xcb40007f0b0d7421 */ /* 0x040fe20000000000 */
[----:B------:R-:W-:Y:S02]  /*6b70*/  IMAD.SHL.U32 R0, R11, 0x800000, RZ ;  /* 0x008000000b007824 */ /* 0x000fe400078e00ff */
[----:B------:R-:W-:Y:S01]  /*6b80*/  FFMA.SAT R11, R31, R40, 0.5 ;  /* 0x3f0000001f0b7423 */ /* 0x000fe20000002028 */
[----:B------:R-:W-:-:S03]  /*6b90*/  FFMA R13, R34, 1.4426950216293334961, -R13 ;  /* 0x3fb8aa3b220d7823 */ /* 0x000fc6000000080d */
[----:B------:R-:W-:Y:S01]  /*6ba0*/  FFMA.RM R11, R11, R62, 12582913 ;  /* 0x4b4000010b0b7423 */ /* 0x000fe2000000403e */
[----:B------:R-:W-:-:S03]  /*6bb0*/  FFMA R13, R34, 1.925963033500011079e-08, R13 ;  /* 0x32a57060220d7823 */ /* 0x000fc6000000000d */
        /* <DEDUP_REMOVED lines=49> */
[----:B------:R-:W-:-:S03]  /*6ed0*/  SHF.L.U32 R35, R62, 0x17, RZ ;  /* 0x000000173e237819 */ /* 0x000fc600000006ff */
[----:B------:R-:W0:Y:S02]  /*6ee0*/  MUFU.EX2 R34, R13 ;  /* 0x0000000d00227308 */ /* 0x000e240000000800 */
[----:B0-----:R-:W-:Y:S01]  /*6ef0*/  FMUL R34, R11, R34 ;  /* 0x000000220b227220 */ /* 0x001fe20000400000 */
[----:B------:R-:W-:-:S04]  /*6f00*/  FADD R11, R62, -12583039 ;  /* 0xcb40007f3e0b7421 */ /* 0x000fc80000000000 */
        /* <DEDUP_REMOVED lines=38> */
.L_x_29650:
[----:B------:R-:W-:Y:S02]  /*7170*/  HFMA2 R12, -RZ, RZ, 0, 4.76837158203125e-07 ;  /* 0x00000008ff0c7431 */ /* 0x000fe400000001ff */
[----:B------:R-:W-:-:S05]  /*7180*/  FADD R38, R13, R14 ;  /* 0x0000000e0d267221 */ /* 0x000fca0000000000 */
[----:B------:R-:W-:-:S07]  /*7190*/  MOV R13, R38 ;  /* 0x00000026000d7202 */ /* 0x000fce0000000f00 */
[----:B------:R-:W-:Y:S05]  /*71a0*/  WARPSYNC.COLLECTIVE R15, `(.L_x_29651) ;  /* 0x000000000f087348 */ /* 0x000fea0003c00000 */
[----:B------:R0:W1:Y:S02]  /*71b0*/  SHFL.BFLY P6, R14, R13, R12, R11 ;  /* 0x0c00000c0d0e7389 */ /* 0x00006400000c000b */
[----:B01----:R-:W-:Y:S05]  /*71c0*/  ENDCOLLECTIVE ;  /* 0x000000000000791b */ /* 0x003fea0003800000 */
.L_x_29651:
[----:B------:R-:W-:Y:S02]  /*71d0*/  HFMA2 R12, -RZ, RZ, 0, 2.384185791015625e-07 ;  /* 0x00000004ff0c7431 */ /* 0x000fe400000001ff */
[----:B------:R-:W-:-:S05]  /*71e0*/  FADD R39, R38, R14 ;  /* 0x0000000e26277221 */ /* 0x000fca0000000000 */
[----:B------:R-:W-:-:S07]  /*71f0*/  MOV R13, R39 ;  /* 0x00000027000d7202 */ /* 0x000fce0000000f00 */
[----:B------:R-:W-:Y:S05]  /*7200*/  WARPSYNC.COLLECTIVE R15, `(.L_x_29652) ;  /* 0x000000000f087348 */ /* 0x000fea0003c00000 */
[----:B------:R0:W1:Y:S02]  /*7210*/  SHFL.BFLY P6, R14, R13, R12, R11 ;  /* 0x0c00000c0d0e7389 */ /* 0x00006400000c000b */
[----:B01----:R-:W-:Y:S05]  /*7220*/  ENDCOLLECTIVE ;  /* 0x000000000000791b */ /* 0x003fea0003800000 */
.L_x_29652:
[----:B------:R-:W-:Y:S02]  /*7230*/  HFMA2 R12, -RZ, RZ, 0, 1.1920928955078125e-07 ;  /* 0x00000002ff0c7431 */ /* 0x000fe400000001ff */
[----:B------:R-:W-:-:S05]  /*7240*/  FADD R40, R39, R14 ;  /* 0x0000000e27287221 */ /* 0x000fca0000000000 */
[----:B------:R-:W-:-:S07]  /*7250*/  MOV R13, R40 ;  /* 0x00000028000d7202 */ /* 0x000fce0000000f00 */
[----:B------:R-:W-:Y:S05]  /*7260*/  WARPSYNC.COLLECTIVE R15, `(.L_x_29653) ;  /* 0x000000000f087348 */ /* 0x000fea0003c00000 */
[----:B------:R0:W1:Y:S02]  /*7270*/  SHFL.BFLY P6, R14, R13, R12, R11 ;  /* 0x0c00000c0d0e7389 */ /* 0x00006400000c000b */
[----:B01----:R-:W-:Y:S05]  /*7280*/  ENDCOLLECTIVE ;  /* 0x000000000000791b */ /* 0x003fea0003800000 */
.L_x_29653:
[----:B------:R-:W-:Y:S02]  /*7290*/  IMAD.MOV.U32 R12, RZ, RZ, 0x1 ;  /* 0x00000001ff0c7424 */ /* 0x000fe400078e00ff */
[----:B------:R-:W-:-:S05]  /*72a0*/  FADD R41, R40, R14 ;  /* 0x0000000e28297221 */ /* 0x000fca0000000000 */
[----:B------:R-:W-:-:S07]  /*72b0*/  MOV R13, R41 ;  /* 0x00000029000d7202 */ /* 0x000fce0000000f00 */
[----:B------:R-:W-:Y:S05]  /*72c0*/  WARPSYNC.COLLECTIVE R15, `(.L_x_29654) ;  /* 0x000000000f087348 */ /* 0x000fea0003c00000 */
[----:B------:R0:W1:Y:S02]  /*72d0*/  SHFL.BFLY P6, R14, R13, R12, R11 ;  /* 0x0c00000c0d0e7389 */ /* 0x00006400000c000b */
[----:B01----:R-:W-:Y:S05]  /*72e0*/  ENDCOLLECTIVE ;  /* 0x000000000000791b */ /* 0x003fea0003800000 */
.L_x_29654:
[----:B------:R-:W-:Y:S05]  /*72f0*/  BRA `(.L_x_29655) ;  /* 0xffffffc000747947 */ /* 0x000fea000383ffff */
        .weak           $__internal_480_$__cuda_sm3x_div_rn_noftz_f32_slowpath
        .type           $__internal_480_$__cuda_sm3x_div_rn_noftz_f32_slowpath,@function
        .size           $__internal_480_$__cuda_sm3x_div_rn_noftz_f32_slowpath,(.L_x_37857 - $__internal_480_$__cuda_sm3x_div_rn_noftz_f32_slowpath)
$__internal_480_$__cuda_sm3x_div_rn_noftz_f32_slowpath:
        /* <DEDUP_REMOVED lines=34> */
.L_x_29657:
        /* <DEDUP_REMOVED lines=51> */
.L_x_29664:
[----:B------:R-:W-:-:S04]  /*7850*/  LOP3.LUT R11, R11, 0x80000000, RZ, 0xc0, !PT ;  /* 0x800000000b0b7812 */ /* 0x000fc800078ec0ff */
[----:B------:R-:W-:Y:S01]  /*7860*/  LOP3.LUT R11, R11, 0x7f800000, RZ, 0xfc, !PT ;  /* 0x7f8000000b0b7812 */ /* 0x000fe200078efcff */
[----:B------:R-:W-:Y:S06]  /*7870*/  BRA `(.L_x_29665) ;  /* 0x0000000000047947 */ /* 0x000fec0003800000 */
.L_x_29663:
[----:B------:R-:W-:-:S07]  /*7880*/  LEA R11, R40, R11, 0x17 ;  /* 0x0000000b280b7211 */ /* 0x000fce00078eb8ff */
.L_x_29665:
[----:B------:R-:W-:Y:S05]  /*7890*/  BSYNC.RECONVERGENT B2 ;  /* 0x0000000000027941 */ /* 0x000fea0003800200 */
.L_x_29662:
[----:B------:R-:W-:Y:S05]  /*78a0*/  BRA `(.L_x_29666) ;  /* 0x0000000000207947 */ /* 0x000fea0003800000 */
.L_x_29661:
[----:B------:R-:W-:-:S04]  /*78b0*/  LOP3.LUT R11, R12, 0x80000000, R23, 0x48, !PT ;  /* 0x800000000c0b7812 */ /* 0x000fc800078e4817 */
[----:B------:R-:W-:Y:S01]  /*78c0*/  LOP3.LUT R11, R11, 0x7f800000, RZ, 0xfc, !PT ;  /* 0x7f8000000b0b7812 */ /* 0x000fe200078efcff */
[----:B------:R-:W-:Y:S06]  /*78d0*/  BRA `(.L_x_29666) ;  /* 0x0000000000147947 */ /* 0x000fec0003800000 */
.L_x_29660:
[----:B------:R-:W-:Y:S01]  /*78e0*/  LOP3.LUT R11, R12, 0x80000000, R23, 0x48, !PT ;  /* 0x800000000c0b7812 */ /* 0x000fe200078e4817 */
[----:B------:R-:W-:Y:S06]  /*78f0*/  BRA `(.L_x_29666) ;  /* 0x00000000000c7947 */ /* 0x000fec0003800000 */
.L_x_29659:
[----:B------:R-:W0:Y:S01]  /*7900*/  MUFU.RSQ R11, -QNAN ;  /* 0xffc00000000b7908 */ /* 0x000e220000001400 */
[----:B------:R-:W-:Y:S05]  /*7910*/  BRA `(.L_x_29666) ;  /* 0x0000000000047947 */ /* 0x000fea0003800000 */
.L_x_29658:
[----:B------:R-:W-:-:S07]  /*7920*/  FADD.FTZ R11, R23, R12 ;  /* 0x0000000c170b7221 */ /* 0x000fce0000010000 */
.L_x_29666:
[----:B------:R-:W-:Y:S05]  /*7930*/  BSYNC.RECONVERGENT B1 ;  /* 0x0000000000017941 */ /* 0x000fea0003800200 */
.L_x_29656:
[----:B------:R-:W-:Y:S01]  /*7940*/  HFMA2 R13, -RZ, RZ, 0, 0 ;  /* 0x00000000ff0d7431 */ /* 0x000fe200000001ff */
[----:B------:R-:W-:-:S04]  /*7950*/  MOV R12, R14 ;  /* 0x0000000e000c7202 */ /* 0x000fc80000000f00 */
[----:B0-----:R-:W-:Y:S05]  /*7960*/  RET.REL.NODEC R12 `(_Z15SoftmaxWarpImplI24ElementwiseScaleMaskLoadIffbE11DirectStoreIffEfLi1ELi30ELi32ELi1ELb1EL9Algorithm0EEvT_T0_ll) ;  /* 0xffffff840ca47950 */ /* 0x001fea0003c3ffff */
.L_x_29667:
        /* <DEDUP_REMOVED lines=9> */
.L_x_37857:


//--------------------- .text._Z15SoftmaxWarpImplI24ElementwiseScaleMaskLoadIffbE11DirectStoreIffEfLi1ELi30ELi32ELi1ELb0EL9Algorithm0EEvT_T0_ll --------------------------
	.section	.text._Z15SoftmaxWarpImplI24ElementwiseScaleMaskLoadIffbE11DirectStoreIffEfLi1ELi30ELi32ELi1ELb0EL9Algorithm0EEvT_T0_ll,"ax",@progbits
	.align	128
        .global         _Z15SoftmaxWarpImplI24ElementwiseScaleMaskLoadIffbE11DirectStoreIffEfLi1ELi30ELi32ELi1ELb0EL9Algorithm0EEvT_T0_ll
        .type           _Z15SoftmaxWarpImplI24ElementwiseScaleMaskLoadIffbE11DirectStoreIffEfLi1ELi30ELi32ELi1ELb0EL9Algorithm0EEvT_T0_ll,@function
        .size           _Z15SoftmaxWarpImplI24ElementwiseScaleMaskLoadIffbE11DirectStoreIffEfLi1ELi30ELi32ELi1ELb0EL9Algorithm0EEvT_T0_ll,(.L_x_37858 - _Z15SoftmaxWarpImplI24ElementwiseScaleMaskLoadIffbE11DirectStoreIffEfLi1ELi30ELi32ELi1ELb0EL9Algorithm0EEvT_T0_ll)
        .other          _Z15SoftmaxWarpImplI24ElementwiseScaleMaskLoadIffbE11DirectStoreIffEfLi1ELi30ELi32ELi1ELb0EL9Algorithm0EEvT_T0_ll,@"STO_CUDA_ENTRY STV_DEFAULT"
_Z15SoftmaxWarpImplI24ElementwiseScaleMaskLoadIffbE11DirectStoreIffEfLi1ELi30ELi32ELi1ELb0EL9Algorithm0EEvT_T0_ll:
.text._Z15SoftmaxWarpImplI24ElementwiseScaleMaskLoadIffbE11DirectStoreIffEfLi1ELi30ELi32ELi1ELb0EL9Algorithm0EEvT_T0_ll:
        /* <DEDUP_REMOVED lines=24> */
.L_x_29668:
        /* <DEDUP_REMOVED lines=13> */
.L_x_29730:
[----:B---3--:R-:W3:Y:S01]  /*0250*/  LDC.64 R4, c[0x0][0x390] ;  /* 0x0000e400ff047b82 */ /* 0x008ee20000000a00 */
[----:B------:R-:W-:Y:S01]  /*0260*/  HFMA2 R3, -RZ, RZ, 0, 0 ;  /* 0x00000000ff037431 */ /* 0x000fe200000001ff */
[----:B-1----:R-:W-:Y:S02]  /*0270*/  MOV R2, R44 ;  /* 0x0000002c00027202 */ /* 0x002fe40000000f00 */
[C---:B--2---:R-:W-:Y:S02]  /*0280*/  R2UR UR18, R36.reuse ;  /* 0x00000000241272ca */ /* 0x044fe400000e0000 */
[C---:B------:R-:W-:Y:S02]  /*0290*/  R2UR UR19, R37.reuse ;  /* 0x00000000251372ca */ /* 0x040fe400000e0000 */
[----:B------:R-:W-:Y:S01]  /*02a0*/  R2UR UR8, R36 ;  /* 0x00000000240872ca */ /* 0x000fe200000e0000 */
[----:B------:R-:W1:Y:S01]  /*02b0*/  LDC.64 R10, c[0x0][0x398] ;  /* 0x0000e600ff0a7b82 */ /* 0x000e620000000a00 */
[----:B------:R-:W-:-:S02]  /*02c0*/  R2UR UR9, R37 ;  /* 0x00000000250972ca */ /* 0x000fc400000e0000 */
[C---:B------:R-:W-:Y:S02]  /*02d0*/  R2UR UR10, R36.reuse ;  /* 0x00000000240a72ca */ /* 0x040fe400000e0000 */
[C---:B------:R-:W-:Y:S02]  /*02e0*/  R2UR UR11, R37.reuse ;  /* 0x00000000250b72ca */ /* 0x040fe400000e0000 */
[C---:B------:R-:W-:Y:S02]  /*02f0*/  R2UR UR14, R36.reuse ;  /* 0x00000000240e72ca */ /* 0x040fe400000e0000 */
[C---:B------:R-:W-:Y:S02]  /*0300*/  R2UR UR15, R37.reuse ;  /* 0x00000000250f72ca */ /* 0x040fe400000e0000 */
[C---:B------:R-:W-:Y:S02]  /*0310*/  R2UR UR4, R36.reuse ;  /* 0x00000000240472ca */ /* 0x040fe400000e0000 */
[----:B------:R-:W-:Y:S01]  /*0320*/  R2UR UR5, R37 ;  /* 0x00000000250572ca */ /* 0x000fe200000e0000 */
[-C--:B---3--:R-:W-:Y:S01]  /*0330*/  IMAD R0, R45, R4.reuse, RZ ;  /* 0x000000042d007224 */ /* 0x088fe200078e02ff */
[----:B------:R-:W-:Y:S01]  /*0340*/  R2UR UR6, R36 ;  /* 0x00000000240672ca */ /* 0x000fe200000e0000 */
[----:B------:R-:W-:Y:S01]  /*0350*/  IMAD.WIDE.U32 R6, R43, R4, R2 ;  /* 0x000000042b067225 */ /* 0x000fe200078e0002 */
[----:B------:R-:W-:-:S02]  /*0360*/  R2UR UR7, R37 ;  /* 0x00000000250772ca */ /* 0x000fc400000e0000 */
[----:B------:R-:W-:Y:S01]  /*0370*/  R2UR UR20, R36 ;  /* 0x00000000241472ca */ /* 0x000fe200000e0000 */
[----:B------:R-:W-:Y:S01]  /*0380*/  IMAD R5, R43, R5, R0 ;  /* 0x000000052b057224 */ /* 0x000fe200078e0200 */
[C---:B------:R-:W-:Y:S02]  /*0390*/  LEA R2, P0, R6.reuse, UR36, 0x2 ;  /* 0x0000002406027c11 */ /* 0x040fe4000f8010ff */
[C---:B------:R-:W-:Y:S02]  /*03a0*/  IADD3 R4, P1, PT, R6.reuse, UR38, RZ ;  /* 0x0000002606047c10 */ /* 0x040fe4000ff3e0ff */
[----:B------:R-:W-:Y:S02]  /*03b0*/  IADD3 R5, PT, PT, R7, R5, RZ ;  /* 0x0000000507057210 */ /* 0x000fe40007ffe0ff */
[----:B------:R-:W-:Y:S02]  /*03c0*/  R2UR UR21, R37 ;  /* 0x00000000251572ca */ /* 0x000fe400000e0000 */
[----:B------:R-:W-:-:S02]  /*03d0*/  LEA.HI.X R3, R6, UR37, R5, 0x2, P0 ;  /* 0x0000002506037c11 */ /* 0x000fc400080f1405 */
[C---:B------:R-:W-:Y:S02]  /*03e0*/  R2UR UR22, R36.reuse ;  /* 0x00000000241672ca */ /* 0x040fe400000e0000 */
[----:B------:R-:W-:Y:S01]  /*03f0*/  R2UR UR23, R37 ;  /* 0x00000000251772ca */ /* 0x000fe200000e0000 */
[----:B------:R-:W1:Y:S01]  /*0400*/  LDG.E R6, desc[UR8][R2.64+0x80] ;  /* 0x0000800802067981 */ /* 0x000e62000c1e1900 */
[----:B------:R-:W-:Y:S02]  /*0410*/  IADD3.X R5, PT, PT, R5, UR39, RZ, P1, !PT ;  /* 0x0000002705057c10 */ /* 0x000fe40008ffe4ff */
[C---:B------:R-:W-:Y:S01]  /*0420*/  R2UR UR12, R36.reuse ;  /* 0x00000000240c72ca */ /* 0x040fe200000e0000 */
[----:B------:R-:W2:Y:S01]  /*0430*/  LDG.E R0, desc[UR4][R2.64] ;  /* 0x0000000402007981 */ /* 0x000ea2000c1e1900 */
[C---:B------:R-:W-:Y:S02]  /*0440*/  R2UR UR13, R37.reuse ;  /* 0x00000000250d72ca */ /* 0x040fe400000e0000 */
[----:B------:R-:W-:Y:S01]  /*0450*/  R2UR UR16, R36 ;  /* 0x00000000241072ca */ /* 0x000fe200000e0000 */
[----:B------:R-:W3:Y:S01]  /*0460*/  LDG.E.U8 R9, desc[UR18][R4.64+0x60] ;  /* 0x0000601204097981 */ /* 0x000ee2000c1e1100 */
[----:B------:R-:W-:-:S02]  /*0470*/  R2UR UR17, R37 ;  /* 0x00000000251172ca */ /* 0x000fc400000e0000 */
[C---:B------:R-:W-:Y:S01]  /*0480*/  R2UR UR24, R36.reuse ;  /* 0x00000000241872ca */ /* 0x040fe200000e0000 */
[----:B------:R-:W4:Y:S01]  /*0490*/  LDG.E.U8 R7, desc[UR10][R4.64+0x20] ;  /* 0x0000200a04077981 */ /* 0x000f22000c1e1100 */
[C---:B------:R-:W-:Y:S02]  /*04a0*/  R2UR UR25, R37.reuse ;  /* 0x00000000251972ca */ /* 0x040fe400000e0000 */
[C---:B------:R-:W-:Y:S01]  /*04b0*/  R2UR UR26, R36.reuse ;  /* 0x00000000241a72ca */ /* 0x040fe200000e0000 */
[----:B------:R-:W5:Y:S01]  /*04c0*/  LDG.E.U8 R8, desc[UR14][R4.64+0x40] ;  /* 0x0000400e04087981 */ /* 0x000f62000c1e1100 */
        /* <DEDUP_REMOVED lines=8> */
[----:B------:R-:W5:Y:S01]  /*0550*/  LDG.E.U8 R13, desc[UR22][R4.64+0x80] ;  /* 0x00008016040d7981 */ /* 0x000f62000c1e1100 */
[C---:B------:R-:W-:Y:S02]  /*0560*/  R2UR UR35, R37.reuse ;  /* 0x00000000252372ca */ /* 0x040fe400000e0000 */
[----:B------:R-:W-:Y:S01]  /*0570*/  R2UR UR28, R36 ;  /* 0x00000000241c72ca */ /* 0x000fe200000e0000 */
[----:B------:R-:W5:Y:S01]  /*0580*/  LDG.E R12, desc[UR12][R2.64+0x100] ;  /* 0x0001000c020c7981 */ /* 0x000f62000c1e1900 */
[----:B------:R-:W-:-:S03]  /*0590*/  R2UR UR29, R37 ;  /* 0x00000000251d72ca */ /* 0x000fc600000e0000 */
[----:B------:R-:W5:Y:S04]  /*05a0*/  LDG.E R14, desc[UR16][R2.64+0x180] ;  /* 0x00018010020e7981 */ /* 0x000f68000c1e1900 */
[----:B------:R-:W5:Y:S04]  /*05b0*/  LDG.E R18, desc[UR4][R2.64+0x280] ;  /* 0x0002800402127981 */ /* 0x000f68000c1e1900 */
[----:B------:R-:W5:Y:S04]  /*05c0*/  LDG.E.U8 R15, desc[UR24][R4.64+0xa0] ;  /* 0x0000a018040f7981 */ /* 0x000f68000c1e1100 */
[----:B------:R-:W5:Y:S04]  /*05d0*/  LDG.E.U8 R28, desc[UR8][R4.64+0x180] ;  /* 0x00018008041c7981 */ /* 0x000f68000c1e1100 */
[----:B------:R-:W5:Y:S04]  /*05e0*/  LDG.E R20, desc[UR4][R2.64+0x300] ;  /* 0x0003000402147981 */ /* 0x000f68000c1e1900 */
[----:B------:R-:W5:Y:S04]  /*05f0*/  LDG.E.U8 R17, desc[UR26][R4.64+0xc0] ;  /* 0x0000c01a04117981 */ /* 0x000f68000c1e1100 */
[----:B------:R-:W5:Y:S04]  /*0600*/  LDG.E R24, desc[UR4][R2.64+0x400] ;  /* 0x0004000402187981 */ /* 0x000f68000c1e1900 */
[----:B------:R-:W5:Y:S04]  /*0610*/  LDG.E.U8 R21, desc[UR30][R4.64+0x100] ;  /* 0x0001001e04157981 */ /* 0x000f68000c1e1100 */
[----:B------:R-:W5:Y:S04]  /*0620*/  LDG.E R26, desc[UR6][R2.64+0x480] ;  /* 0x00048006021a7981 */ /* 0x000f68000c1e1900 */
[----:B------:R-:W5:Y:S04]  /*0630*/  LDG.E.U8 R23, desc[UR32][R4.64+0x120] ;  /* 0x0001202004177981 */ /* 0x000f68000c1e1100 */
[----:B------:R-:W5:Y:S04]  /*0640*/  LDG.E.U8 R25, desc[UR34][R4.64+0x140] ;  /* 0x0001402204197981 */ /* 0x000f68000c1e1100 */
[----:B------:R-:W5:Y:S04]  /*0650*/  LDG.E R22, desc[UR6][R2.64+0x380] ;  /* 0x0003800602167981 */ /* 0x000f68000c1e1900 */
[----:B------:R-:W5:Y:S04]  /*0660*/  LDG.E.U8 R19, desc[UR28][R4.64+0xe0] ;  /* 0x0000e01c04137981 */ /* 0x000f68000c1e1100 */
[----:B------:R-:W5:Y:S04]  /*0670*/  LDG.E.U8 R31, desc[UR8][R4.64+0x1e0] ;  /* 0x0001e008041f7981 */ /* 0x000f68000c1e1100 */
        /* <DEDUP_REMOVED lines=9> */
[----:B---3--:R-:W-:Y:S01]  /*0710*/  ISETP.NE.AND P0, PT, R9, RZ, PT ;  /* 0x000000ff0900720c */ /* 0x008fe20003f05270 */
[-C--:B-1----:R-:W-:Y:S01]  /*0720*/  FMUL R9, R6, R11.reuse ;  /* 0x0000000b06097220 */ /* 0x082fe20000400000 */
[----:B----4-:R-:W-:Y:S01]  /*0730*/  ISETP.NE.AND P2, PT, R7, RZ, PT ;  /* 0x000000ff0700720c */ /* 0x010fe20003f45270 */
[----:B--2---:R-:W-:-:S02]  /*0740*/  FMUL R7, R0, R11 ;  /* 0x0000000b00077220 */ /* 0x004fc40000400000 */
[----:B------:R-:W2:Y:S01]  /*0750*/  LDG.E R0, desc[UR4][R2.64+0x500] ;  /* 0x0005000402007981 */ /* 0x000ea2000c1e1900 */
[----:B-----5:R-:W-:Y:S02]  /*0760*/  ISETP.NE.AND P1, PT, R8, RZ, PT ;  /* 0x000000ff0800720c */ /* 0x020fe40003f25270 */
[----:B------:R-:W-:Y:S02]  /*0770*/  FSEL R8, R9, R10, P2 ;  /* 0x0000000a09087208 */ /* 0x000fe40001000000 */
[----:B------:R-:W-:Y:S01]  /*0780*/  ISETP.NE.AND P3, PT, R33, RZ, PT ;  /* 0x000000ff2100720c */ /* 0x000fe20003f65270 */
[----:B------:R-:W-:-:S03]  /*0790*/  FMUL R9, R16, R11 ;  /* 0x0000000b10097220 */ /* 0x000fc60000400000 */
[----:B------:R-:W-:Y:S01]  /*07a0*/  FSEL R6, R7, R10, P3 ;  /* 0x0000000a07067208 */ /* 0x000fe20001800000 */
[----:B------:R-:W3:Y:S01]  /*07b0*/  LDG.E R16, desc[UR10][R2.64+0x680] ;  /* 0x0006800a02107981 */ /* 0x000ee2000c1e1900 */
[----:B------:R-:W-:-:S03]  /*07c0*/  ISETP.NE.AND P6, PT, R13, RZ, PT ;  /* 0x000000ff0d00720c */ /* 0x000fc60003fc5270 */
[----:B------:R-:W4:Y:S01]  /*07d0*/  LDG.E.U8 R13, desc[UR16][R4.64+0x240] ;  /* 0x00024010040d7981 */ /* 0x000f22000c1e1100 */
[-C--:B------:R-:W-:Y:S01]  /*07e0*/  FMUL R7, R12, R11.reuse ;  /* 0x0000000b0c077220 */ /* 0x080fe20000400000 */
[----:B------:R-:W-:Y:S02]  /*07f0*/  FSEL R40, R9, R10, P6 ;  /* 0x0000000a09287208 */ /* 0x000fe40003000000 */
[----:B------:R-:W5:Y:S01]  /*0800*/  LDG.E R12, desc[UR6][R2.64+0x580] ;  /* 0x00058006020c7981 */ /* 0x000f62000c1e1900 */
[----:B------:R-:W-:-:S03]  /*0810*/  FMUL R41, R14, R11 ;  /* 0x0000000b0e297220 */ /* 0x000fc60000400000 */
[----:B------:R-:W3:Y:S01]  /*0820*/  LDG.E.U8 R9, desc[UR14][R4.64+0x220] ;  /* 0x0002200e04097981 */ /* 0x000ee2000c1e1100 */
[----:B------:R-:W-:-:S03]  /*0830*/  FMUL R35, R18, R11 ;  /* 0x0000000b12237220 */ /* 0x000fc60000400000 */
[----:B------:R-:W4:Y:S04]  /*0840*/  LDG.E R14, desc[UR8][R2.64+0x600] ;  /* 0x00060008020e7981 */ /* 0x000f28000c1e1900 */
[----:B------:R-:W4:Y:S01]  /*0850*/  LDG.E R18, desc[UR12][R2.64+0x700] ;  /* 0x0007000c02127981 */ /* 0x000f22000c1e1900 */
[----:B------:R-:W-:-:S03]  /*0860*/  ISETP.NE.AND P5, PT, R15, RZ, PT ;  /* 0x000000ff0f00720c */ /* 0x000fc60003fa5270 */
[----:B------:R-:W4:Y:S01]  /*0870*/  LDG.E.U8 R15, desc[UR18][R4.64+0x260] ;  /* 0x00026012040f7981 */ /* 0x000f22000c1e1100 */
[-C--:B------:R-:W-:Y:S02]  /*0880*/  FSEL R35, R35, R10.reuse, P5 ;  /* 0x0000000a23237208 */ /* 0x080fe40002800000 */
[----:B------:R-:W-:Y:S02]  /*0890*/  ISETP.NE.AND P5, PT, R28, RZ, PT ;  /* 0x000000ff1c00720c */ /* 0x000fe40003fa5270 */
[----:B------:R-:W-:Y:S01]  /*08a0*/  FSEL R48, R7, R10, P1 ;  /* 0x0000000a07307208 */ /* 0x000fe20000800000 */
[----:B------:R-:W4:Y:S01]  /*08b0*/  LDG.E R28, desc[UR4][R2.64+0x980] ;  /* 0x00098004021c7981 */ /* 0x000f22000c1e1900 */
[----:B------:R-:W-:-:S03]  /*08c0*/  FMUL R7, R20, R11 ;  /* 0x0000000b14077220 */ /* 0x000fc60000400000 */
[----:B------:R-:W4:Y:S01]  /*08d0*/  LDG.E R20, desc[UR4][R2.64+0x780] ;  /* 0x0007800402147981 */ /* 0x000f22000c1e1900 */
[----:B------:R-:W-:Y:S01]  /*08e0*/  ISETP.NE.AND P4, PT, R17, RZ, PT ;  /* 0x000000ff1100720c */ /* 0x000fe20003f85270 */
[-C--:B------:R-:W-:Y:S01]  /*08f0*/  FMUL R47, R24, R11.reuse ;  /* 0x0000000b182f7220 */ /* 0x080fe20000400000 */
[-C--:B------:R-:W-:Y:S01]  /*0900*/  FSEL R41, R41, R10.reuse, P0 ;  /* 0x0000000a29297208 */ /* 0x080fe20000000000 */
[----:B------:R-:W4:Y:S01]  /*0910*/  LDG.E R24, desc[UR8][R2.64+0x880] ;  /* 0x0008800802187981 */ /* 0x000f22000c1e1900 */
[----:B------:R-:W-:Y:S02]  /*0920*/  FSEL R46, R7, R10, P4 ;  /* 0x0000000a072e7208 */ /* 0x000fe40002000000 */
[----:B------:R-:W-:Y:S01]  /*0930*/  ISETP.NE.AND P2, PT, R21, RZ, PT ;  /* 0x000000ff1500720c */ /* 0x000fe20003f45270 */
[----:B------:R-:W-:Y:S01]  /*0940*/  FMUL R7, R26, R11 ;  /* 0x0000000b1a077220 */ /* 0x000fe20000400000 */
[----:B------:R-:W4:Y:S01]  /*0950*/  LDG.E.U8 R17, desc[UR20][R4.64+0x280] ;  /* 0x0002801404117981 */ /* 0x000f22000c1e1100 */
[----:B------:R-:W-:-:S03]  /*0960*/  ISETP.NE.AND P1, PT, R23, RZ, PT ;  /* 0x000000ff1700720c */ /* 0x000fc60003f25270 */
[----:B------:R-:W4:Y:S01]  /*0970*/  LDG.E R26, desc[UR10][R2.64+0x900] ;  /* 0x0009000a021a7981 */ /* 0x000f22000c1e1900 */
[----:B------:R-:W-:-:S03]  /*0980*/  ISETP.NE.AND P0, PT, R25, RZ, PT ;  /* 0x000000ff1900720c */ /* 0x000fc60003f05270 */
[----:B------:R-:W4:Y:S01]  /*0990*/  LDG.E.U8 R21, desc[UR16][R4.64+0x2c0] ;  /* 0x0002c01004157981 */ /* 0x000f22000c1e1100 */
[-C--:B------:R-:W-:Y:S01]  /*09a0*/  FSEL R47, R47, R10.reuse, P2 ;  /* 0x0000000a2f2f7208 */ /* 0x080fe20001000000 */
[----:B------:R-:W-:Y:S01]  /*09b0*/  FMUL R39, R22, R11 ;  /* 0x0000000b16277220 */ /* 0x000fe20000400000 */
[----:B------:R-:W-:Y:S01]  /*09c0*/  FSEL R38, R7, R10, P1 ;  /* 0x0000000a07267208 */ /* 0x000fe20000800000 */
[----:B------:R-:W4:Y:S01]  /*09d0*/  LDG.E R22, desc[UR6][R2.64+0x800] ;  /* 0x0008000602167981 */ /* 0x000f22000c1e1900 */
[----:B------:R-:W-:-:S03]  /*09e0*/  ISETP.NE.AND P3, PT, R19, RZ, PT ;  /* 0x000000ff1300720c */ /* 0x000fc60003f65270 */
[----:B------:R-:W4:Y:S01]  /*09f0*/  LDG.E.U8 R25, desc[UR6][R4.64+0x300] ;  /* 0x0003000604197981 */ /* 0x000f22000c1e1100 */
[----:B------:R-:W-:Y:S02]  /*0a00*/  ISETP.NE.AND P2, PT, R31, RZ, PT ;  /* 0x000000ff1f00720c */ /* 0x000fe40003f45270 */
[----:B------:R-:W-:Y:S01]  /*0a10*/  FSEL R39, R39, R10, P3 ;  /* 0x0000000a27277208 */ /* 0x000fe20001800000 */
[----:B------:R-:W4:Y:S01]  /*0a20*/  LDG.E.U8 R19, desc[UR14][R4.64+0x2a0] ;  /* 0x0002a00e04137981 */ /* 0x000f22000c1e1100 */
[----:B------:R-:W-:-:S03]  /*0a30*/  ISETP.NE.AND P6, PT, R27, RZ, PT ;  /* 0x000000ff1b00720c */ /* 0x000fc60003fc5270 */
[----:B------:R-:W4:Y:S01]  /*0a40*/  LDG.E.U8 R23, desc[UR12][R4.64+0x2e0] ;  /* 0x0002e00c04177981 */ /* 0x000f22000c1e1100 */
[----:B------:R-:W-:Y:S02]  /*0a50*/  ISETP.NE.AND P3, PT, R30, RZ, PT ;  /* 0x000000ff1e00720c */ /* 0x000fe40003f65270 */
[----:B------:R-:W-:Y:S01]  /*0a60*/  ISETP.NE.AND P4, PT, R29, RZ, PT ;  /* 0x000000ff1d00720c */ /* 0x000fe20003f85270 */
[----:B--2---:R-:W-:-:S05]  /*0a70*/  FMUL R33, R0, R11 ;  /* 0x0000000b00217220 */ /* 0x004fca0000400000 */
[-C--:B------:R-:W-:Y:S01]  /*0a80*/  FSEL R33, R33, R10.reuse, P0 ;  /* 0x0000000a21217208 */ /* 0x080fe20000000000 */
[-C--:B-----5:R-:W-:Y:S02]  /*0a90*/  FMUL R7, R12, R11.reuse ;  /* 0x0000000b0c077220 */ /* 0x0a0fe40000400000 */
[----:B------:R-:W2:Y:S01]  /*0aa0*/  LDG.E R12, desc[UR4][R2.64+0xa00] ;  /* 0x000a0004020c7981 */ /* 0x000ea2000c1e1900 */
[----:B---3--:R-:W-:Y:S01]  /*0ab0*/  ISETP.NE.AND P0, PT, R9, RZ, PT ;  /* 0x000000ff0900720c */ /* 0x008fe20003f05270 */
[-C--:B----4-:R-:W-:Y:S01]  /*0ac0*/  FMUL R31, R14, R11.reuse ;  /* 0x0000000b0e1f7220 */ /* 0x090fe20000400000 */
[-C--:B------:R-:W-:Y:S01]  /*0ad0*/  FSEL R34, R7, R10.reuse, P6 ;  /* 0x0000000a07227208 */ /* 0x080fe20003000000 */
[----:B------:R-:W3:Y:S01]  /*0ae0*/  LDG.E R14, desc[UR6][R2.64+0xa80] ;  /* 0x000a8006020e7981 */ /* 0x000ee2000c1e1900 */
[----:B------:R-:W-:Y:S02]  /*0af0*/  FMUL R9, R18, R11 ;  /* 0x0000000b12097220 */ /* 0x000fe40000400000 */
[----:B------:R-:W-:-:S02]  /*0b00*/  FSEL R31, R31, R10, P5 ;  /* 0x0000000a1f1f7208 */ /* 0x000fc40002800000 */
[----:B------:R-:W-:Y:S02]  /*0b10*/  ISETP.NE.AND P6, PT, R13, RZ, PT ;  /* 0x000000ff0d00720c */ /* 0x000fe40003fc5270 */
[----:B------:R-:W-:Y:S01]  /*0b20*/  ISETP.NE.AND P5, PT, R15, RZ, PT ;  /* 0x000000ff0f00720c */ /* 0x000fe20003fa5270 */
[----:B------:R-:W4:Y:S01]  /*0b30*/  LDG.E.U8 R13, desc[UR12][R4.64+0x380] ;  /* 0x0003800c040d7981 */ /* 0x000f22000c1e1100 */
[----:B------:R-:W-:-:S03]  /*0b40*/  FSEL R30, R9, R10, P3 ;  /* 0x0000000a091e7208 */ /* 0x000fc60001800000 */
[----:B------:R-:W5:Y:S01]  /*0b50*/  LDG.E.U8 R9, desc[UR10][R4.64+0x360] ;  /* 0x0003600a04097981 */ /* 0x000f62000c1e1100 */
[----:B------:R-:W-:-:S03]  /*0b60*/  FMUL R7, R16, R11 ;  /* 0x0000000b10077220 */ /* 0x000fc60000400000 */
[----:B------:R1:W4:Y:S01]  /*0b70*/  LDG.E.U8 R15, desc[UR14][R4.64+0x3a0] ;  /* 0x0003a00e040f7981 */ /* 0x000322000c1e1100 */
[----:B------:R-:W-:-:S03]  /*0b80*/  FMUL R29, R20, R11 ;  /* 0x0000000b141d7220 */ /* 0x000fc60000400000 */
[----:B------:R-:W5:Y:S04]  /*0b90*/  LDG.E R16, desc[UR4][R2.64+0xb80] ;  /* 0x000b800402107981 */ /* 0x000f68000c1e1900 */
[----:B------:R-:W4:Y:S04]  /*0ba0*/  LDG.E R20, desc[UR6][R2.64+0xc00] ;  /* 0x000c000602147981 */ /* 0x000f28000c1e1900 */
[----:B------:R-:W4:Y:S01]  /*0bb0*/  LDG.E R4, desc[UR8][R2.64+0xb00] ;  /* 0x000b000802047981 */ /* 0x000f22000c1e1900 */
[----:B-1----:R-:W-:-:S03]  /*0bc0*/  FMUL R5, R28, R11 ;  /* 0x0000000b1c057220 */ /* 0x002fc60000400000 */
[----:B------:R-:W4:Y:S02]  /*0bd0*/  LDG.E R28, desc[UR10][R2.64+0xc80] ;  /* 0x000c800a021c7981 */ /* 0x000f24000c1e1900 */
[----:B------:R-:W-:Y:S02]  /*0be0*/  FSEL R18, R5, R10, P5 ;  /* 0x0000000a05127208 */ /* 0x000fe40002800000 */
[----:B------:R-:W-:Y:S02]  /*0bf0*/  ISETP.NE.AND P5, PT, R50, RZ, PT ;  /* 0x000000ff3200720c */ /* 0x000fe40003fa5270 */
[----:B------:R4:W4:Y:S01]  /*0c00*/  LDG.E R50, desc[UR12][R2.64+0xd00] ;  /* 0x000d000c02327981 */ /* 0x000922000c1e1900 */
[----:B------:R-:W-:-:S04]  /*0c10*/  FMNMX3 R0, R6, -INF , R8, !PT ;  /* 0xff80000006007876 */ /* 0x000fc80007800008 */
[----:B------:R-:W-:-:S04]  /*0c20*/  FMNMX3 R0, R0, R48, R41, !PT ;  /* 0x0000003000007276 */ /* 0x000fc80007800029 */
[----:B------:R-:W-:-:S04]  /*0c30*/  FMNMX3 R0, R0, R40, R35, !PT ;  /* 0x0000002800007276 */ /* 0x000fc80007800023 */
[----:B------:R-:W-:-:S04]  /*0c40*/  FMNMX3 R0, R0, R46, R39, !PT ;  /* 0x0000002e00007276 */ /* 0x000fc80007800027 */
[----:B------:R-:W-:Y:S02]  /*0c50*/  FMNMX3 R0, R0, R47, R38, !PT ;  /* 0x0000002f00007276 */ /* 0x000fe40007800026 */
[----:B------:R-:W-:Y:S02]  /*0c60*/  ISETP.NE.AND P1, PT, R32, RZ, PT ;  /* 0x000000ff2000720c */ /* 0x000fe40003f25270 */
[-C--:B------:R-:W-:Y:S02]  /*0c70*/  FSEL R32, R7, R10.reuse, P4 ;  /* 0x0000000a07207208 */ /* 0x080fe40002000000 */
[----:B------:R-:W-:Y:S01]  /*0c80*/  FMNMX3 R0, R0, R33, R34, !PT ;  /* 0x0000002100007276 */ /* 0x000fe20007800022 */
[-C--:B------:R-:W-:Y:S01]  /*0c90*/  FMUL R27, R22, R11.reuse ;  /* 0x0000000b161b7220 */ /* 0x080fe20000400000 */
[----:B------:R-:W-:Y:S01]  /*0ca0*/  FMUL R7, R24, R11 ;  /* 0x0000000b18077220 */ /* 0x000fe20000400000 */
[----:B------:R-:W-:Y:S02]  /*0cb0*/  FSEL R29, R29, R10, P2 ;  /* 0x0000000a1d1d7208 */ /* 0x000fe40001000000 */
[----:B------:R-:W-:-:S02]  /*0cc0*/  FMNMX3 R0, R0, R31, R32, !PT ;  /* 0x0000001f00007276 */ /* 0x000fc40007800020 */
[----:B------:R-:W-:Y:S01]  /*0cd0*/  ISETP.NE.AND P4, PT, R17, RZ, PT ;  /* 0x000000ff1100720c */ /* 0x000fe20003f85270 */
[----:B------:R-:W-:Y:S01]  /*0ce0*/  FMUL R17, R26, R11 ;  /* 0x0000000b1a117220 */ /* 0x000fe20000400000 */
[-C--:B------:R-:W-:Y:S02]  /*0cf0*/  FSEL R27, R27, R10.reuse, P1 ;  /* 0x0000000a1b1b7208 */ /* 0x080fe40000800000 */
[----:B------:R-:W-:Y:S02]  /*0d00*/  FSEL R22, R7, R10, P0 ;  /* 0x0000000a07167208 */ /* 0x000fe40000000000 */
[----:B------:R-:W-:Y:S02]  /*0d10*/  FMNMX3 R0, R0, R30, R29, !PT ;  /* 0x0000001e00007276 */ /* 0x000fe4000780001d */
[----:B------:R-:W-:Y:S02]  /*0d20*/  ISETP.NE.AND P0, PT, R25, RZ, PT ;  /* 0x000000ff1900720c */ /* 0x000fe40003f05270 */
[----:B------:R-:W-:-:S02]  /*0d30*/  ISETP.NE.AND P3, PT, R19, RZ, PT ;  /* 0x000000ff1300720c */ /* 0x000fc40003f65270 */
[----:B------:R-:W-:Y:S02]  /*0d40*/  FSEL R17, R17, R10, P6 ;  /* 0x0000000a11117208 */ /* 0x000fe40003000000 */
[----:B------:R-:W-:Y:S02]  /*0d50*/  FMNMX3 R0, R0, R27, R22, !PT ;  /* 0x0000001b00007276 */ /* 0x000fe40007800016 */
[----:B------:R-:W-:Y:S02]  /*0d60*/  ISETP.NE.AND P2, PT, R21, RZ, PT ;  /* 0x000000ff1500720c */ /* 0x000fe40003f45270 */
[----:B------:R-:W-:Y:S02]  /*0d70*/  ISETP.NE.AND P1, PT, R23, RZ, PT ;  /* 0x000000ff1700720c */ /* 0x000fe40003f25270 */
[----:B------:R-:W-:Y:S02]  /*0d80*/  FMNMX3 R0, R0, R17, R18, !PT ;  /* 0x0000001100007276 */ /* 0x000fe40007800012 */
[----:B------:R-:W-:Y:S01]  /*0d90*/  ISETP.NE.AND P6, PT, R49, RZ, PT ;  /* 0x000000ff3100720c */ /* 0x000fe20003fc5270 */
[----:B------:R-:W-:Y:S01]  /*0da0*/  UMOV UR4, 0xffffffff ;  /* 0xffffffff00047882 */ /* 0x000fe20000000000 */
[-C--:B--2---:R-:W-:Y:S01]  /*0db0*/  FMUL R25, R12, R11.reuse ;  /* 0x0000000b0c197220 */ /* 0x084fe20000400000 */
[----:B---3--:R-:W-:-:S04]  /*0dc0*/  FMUL R5, R14, R11 ;  /* 0x0000000b0e057220 */ /* 0x008fc80000400000 */
[-C--:B------:R-:W-:Y:S02]  /*0dd0*/  FSEL R25, R25, R10.reuse, P4 ;  /* 0x0000000a19197208 */ /* 0x080fe40002000000 */
[----:B------:R-:W-:Y:S01]  /*0de0*/  FSEL R26, R5, R10, P3 ;  /* 0x0000000a051a7208 */ /* 0x000fe20001800000 */
[----:B------:R-:W-:-:S03]  /*0df0*/  FMUL R5, R52, R11 ;  /* 0x0000000b34057220 */ /* 0x000fc60000400000 */
[----:B------:R-:W-:Y:S01]  /*0e00*/  FMNMX3 R0, R0, R25, R26, !PT ;  /* 0x0000001900007276 */ /* 0x000fe2000780001a */
[-C--:B-----5:R-:W-:Y:S01]  /*0e10*/  FMUL R21, R16, R11.reuse ;  /* 0x0000000b10157220 */ /* 0x0a0fe20000400000 */
[----:B----4-:R-:W-:-:S04]  /*0e20*/  FMUL R3, R4, R11 ;  /* 0x0000000b04037220 */ /* 0x010fc80000400000 */
[-C--:B------:R-:W-:Y:S02]  /*0e30*/  FSEL R21, R21, R10.reuse, P1 ;  /* 0x0000000a15157208 */ /* 0x080fe40000800000 */
[-C--:B------:R-:W-:Y:S01]  /*0e40*/  FSEL R24, R3, R10.reuse, P2 ;  /* 0x0000000a03187208 */ /* 0x080fe20001000000 */
[-C--:B------:R-:W-:Y:S01]  /*0e50*/  FMUL R3, R20, R11.reuse ;  /* 0x0000000b14037220 */ /* 0x080fe20000400000 */
[----:B------:R-:W-:Y:S01]  /*0e60*/  ISETP.NE.AND P2, PT, R15, RZ, PT ;  /* 0x000000ff0f00720c */ /* 0x000fe20003f45270 */
[-C--:B------:R-:W-:Y:S01]  /*0e70*/  FMUL R23, R28, R11.reuse ;  /* 0x0000000b1c177220 */ /* 0x080fe20000400000 */
[----:B------:R-:W-:Y:S01]  /*0e80*/  ISETP.NE.AND P4, PT, R9, RZ, PT ;  /* 0x000000ff0900720c */ /* 0x000fe20003f85270 */
[-C--:B------:R-:W-:Y:S01]  /*0e90*/  FMUL R19, R50, R11.reuse ;  /* 0x0000000b32137220 */ /* 0x080fe20000400000 */
[-C--:B------:R-:W-:Y:S01]  /*0ea0*/  FSEL R28, R3, R10.reuse, P0 ;  /* 0x0000000a031c7208 */ /* 0x080fe20000000000 */
[----:B------:R-:W-:Y:S01]  /*0eb0*/  FMUL R3, R54, R11 ;  /* 0x0000000b36037220 */ /* 0x000fe20000400000 */
[----:B------:R-:W-:-:S02]  /*0ec0*/  FSEL R23, R23, R10, P6 ;  /* 0x0000000a17177208 */ /* 0x000fc40003000000 */
[----:B------:R-:W-:Y:S02]  /*0ed0*/  FMNMX3 R0, R0, R24, R21, !PT ;  /* 0x0000001800007276 */ /* 0x000fe40007800015 */
[----:B------:R-:W-:Y:S02]  /*0ee0*/  ISETP.NE.AND P3, PT, R13, RZ, PT ;  /* 0x000000ff0d00720c */ /* 0x000fe40003f65270 */
[-C--:B------:R-:W-:Y:S02]  /*0ef0*/  FSEL R19, R19, R10.reuse, P5 ;  /* 0x0000000a13137208 */ /* 0x080fe40002800000 */
[----:B------:R-:W-:Y:S02]  /*0f00*/  FSEL R20, R5, R10, P4 ;  /* 0x0000000a05147208 */ /* 0x000fe40002000000 */
[----:B------:R-:W-:Y:S02]  /*0f10*/  FMNMX3 R0, R0, R28, R23, !PT ;  /* 0x0000001c00007276 */ /* 0x000fe40007800017 */
[----:B------:R-:W-:Y:S01]  /*0f20*/  FSEL R16, R3, R10, P3 ;  /* 0x0000000a03107208 */ /* 0x000fe20001800000 */
[----:B------:R-:W-:Y:S01]  /*0f30*/  @P2 FMUL R10, R56, R11 ;  /* 0x0000000b380a2220 */ /* 0x000fe20000400000 */
[----:B------:R-:W-:-:S04]  /*0f40*/  FMNMX3 R13, R0, R19, R20, !PT ;  /* 0x00000013000d7276 */ /* 0x000fc80007800014 */
[----:B------:R-:W-:Y:S01]  /*0f50*/  FMNMX3 R13, R13, R16, R10, !PT ;  /* 0x000000100d0d7276 */ /* 0x000fe2000780000a */
[----:B------:R-:W-:Y:S06]  /*0f60*/  BRA.DIV UR4, `(.L_x_29669) ;  /* 0x0000003604207947 */ /* 0x000fec000b800000 */
[----:B------:R-:W1:Y:S01]  /*0f70*/  SHFL.BFLY PT, R14, R13, 0x10, 0x1f ;  /* 0x0e001f000d0e7f89 */ /* 0x000e6200000e0000 */
[----:B------:R-:W-:Y:S02]  /*0f80*/  MOV R11, 0x3bbb989d ;  /* 0x3bbb989d000b7802 */ /* 0x000fe40000000f00 */
[----:B-1----:R-:W-:-:S05]  /*0f90*/  FMNMX R13, R13, R14, !PT ;  /* 0x0000000e0d0d7209 */ /* 0x002fca0007800000 */
[----:B------:R-:W1:Y:S02]  /*0fa0*/  SHFL.BFLY PT, R14, R13, 0x8, 0x1f ;  /* 0x0d001f000d0e7f89 */ /* 0x000e6400000e0000 */
[----:B-1----:R-:W-:Y:S02]  /*0fb0*/  FMNMX R0, R13, R14, !PT ;  /* 0x0000000e0d007209 */ /* 0x002fe40007800000 */
[----:B------:R-:W-:-:S03]  /*0fc0*/  MOV R13, 0x437c0000 ;  /* 0x437c0000000d7802 */ /* 0x000fc60000000f00 */
        /* <DEDUP_REMOVED lines=48> */
[----:B------:R-:W1:Y:S01]  /*12d0*/  MUFU.EX2 R3, R3 ;  /* 0x0000000300037308 */ /* 0x000e620000000800 */
[----:B------:R-:W-:Y:S01]  /*12e0*/  FFMA.SAT R18, R4, R11, 0.5 ;  /* 0x3f00000004127423 */ /* 0x000fe2000000200b */
[----:B------:R-:W-:Y:S01]  /*12f0*/  FFMA R5, R74, 1.4426950216293334961, -R5 ;  /* 0x3fb8aa3b4a057823 */ /* 0x000fe20000000805 */
[----:B------:R-:W-:Y:S01]  /*1300*/  FFMA R10, R7, 1.925963033500011079e-08, R10 ;  /* 0x32a57060070a7823 */ /* 0x000fe2000000000a */
[----:B------:R-:W-:Y:S01]  /*1310*/  SHF.L.U32 R0, R0, 0x17, RZ ;  /* 0x0000001700007819 */ /* 0x000fe200000006ff */
[----:B------:R-:W-:Y:S01]  /*1320*/  FFMA.RM R18, R18, R13, 12582913 ;  /* 0x4b40000112127423 */ /* 0x000fe2000000400d */
[----:B------:R-:W-:Y:S01]  /*1330*/  FFMA R74, R74, 1.925963033500011079e-08, R5 ;  /* 0x32a570604a4a7823 */ /* 0x000fe20000000005 */
[----:B------:R-:W-:Y:S01]  /*1340*/  FFMA.SAT R24, R54, R11, 0.5 ;  /* 0x3f00000036187423 */ /* 0x000fe2000000200b */
[----:B------:R2:W3:Y:S01]  /*1350*/  MUFU.EX2 R5, R10 ;  /* 0x0000000a00057308 */ /* 0x0004e20000000800 */
[----:B------:R-:W-:-:S02]  /*1360*/  FADD R9, R18, -12583039 ;  /* 0xcb40007f12097421 */ /* 0x000fc40000000000 */
[----:B------:R-:W-:Y:S02]  /*1370*/  FFMA.RM R24, R24, R13, 12582913 ;  /* 0x4b40000118187423 */ /* 0x000fe4000000400d */
[----:B------:R-:W-:Y:S01]  /*1380*/  FFMA R9, R4, 1.4426950216293334961, -R9 ;  /* 0x3fb8aa3b04097823 */ /* 0x000fe20000000809 */
[----:B--2---:R-:W-:Y:S01]  /*1390*/  FFMA.SAT R10, R6, R11, 0.5 ;  /* 0x3f000000060a7423 */ /* 0x004fe2000000200b */
[----:B-1----:R-:W-:Y:S01]  /*13a0*/  FMUL R7, R0, R3 ;  /* 0x0000000300077220 */ /* 0x002fe20000400000 */
[----:B------:R-:W-:Y:S01]  /*13b0*/  SHF.L.U32 R0, R2, 0x17, RZ ;  /* 0x0000001702007819 */ /* 0x000fe200000006ff */
[----:B------:R-:W1:Y:S01]  /*13c0*/  MUFU.EX2 R3, R74 ;  /* 0x0000004a00037308 */ /* 0x000e620000000800 */
[----:B------:R-:W-:Y:S01]  /*13d0*/  FFMA R9, R4, 1.925963033500011079e-08, R9 ;  /* 0x32a5706004097823 */ /* 0x000fe20000000009 */
[----:B------:R-:W-:Y:S01]  /*13e0*/  FFMA.RM R10, R10, R13, 12582913 ;  /* 0x4b4000010a0a7423 */ /* 0x000fe2000000400d */
[----:B------:R-:W-:Y:S01]  /*13f0*/  FFMA.SAT R2, R40, R11, 0.5 ;  /* 0x3f00000028027423 */ /* 0x000fe2000000200b */
[----:B---3--:R-:W-:-:S02]  /*1400*/  FMUL R0, R0, R5 ;  /* 0x0000000500007220 */ /* 0x008fc40000400000 */
[----:B------:R-:W-:Y:S01]  /*1410*/  FADD R17, R10, -12583039 ;  /* 0xcb40007f0a117421 */ /* 0x000fe20000000000 */
[----:B------:R-:W-:Y:S01]  /*1420*/  FFMA.RM R5, R2, R13, 12582913 ;  /* 0x4b40000102057423 */ /* 0x000fe2000000400d */
[----:B------:R-:W2:Y:S01]  /*1430*/  MUFU.EX2 R4, R9 ;  /* 0x0000000900047308 */ /* 0x000ea20000000800 */
[----:B------:R-:W-:Y:S01]  /*1440*/  SHF.L.U32 R2, R16, 0x17, RZ ;  /* 0x0000001710027819 */ /* 0x000fe200000006ff */
[----:B------:R-:W-:Y:S01]  /*1450*/  FFMA R17, R6, 1.4426950216293334961, -R17 ;  /* 0x3fb8aa3b06117823 */ /* 0x000fe20000000811 */
[----:B------:R-:W-:Y:S01]  /*1460*/  FADD R15, R5, -12583039 ;  /* 0xcb40007f050f7421 */ /* 0x000fe20000000000 */
[----:B------:R-:W-:Y:S02]  /*1470*/  FFMA.SAT R16, R8, R11, 0.5 ;  /* 0x3f00000008107423 */ /* 0x000fe4000000200b */
[----:B------:R-:W-:Y:S01]  /*1480*/  FFMA R17, R6, 1.925963033500011079e-08, R17 ;  /* 0x32a5706006117823 */ /* 0x000fe20000000011 */
[----:B------:R-:W-:Y:S01]  /*1490*/  FFMA R15, R40, 1.4426950216293334961, -R15 ;  /* 0x3fb8aa3b280f7823 */ /* 0x000fe2000000080f */
[----:B------:R-:W-:Y:S01]  /*14a0*/  FFMA.RM R16, R16, R13, 12582913 ;  /* 0x4b40000110107423 */ /* 0x000fe2000000400d */
[----:B-1----:R-:W-:Y:S01]  /*14b0*/  FMUL R2, R2, R3 ;  /* 0x0000000302027220 */ /* 0x002fe20000400000 */
[----:B------:R-:W-:Y:S01]  /*14c0*/  SHF.L.U32 R3, R18, 0x17, RZ ;  /* 0x0000001712037819 */ /* 0x000fe200000006ff */
[----:B------:R-:W1:Y:S01]  /*14d0*/  MUFU.EX2 R6, R17 ;  /* 0x0000001100067308 */ /* 0x000e620000000800 */
[----:B------:R-:W-:Y:S01]  /*14e0*/  FFMA R15, R40, 1.925963033500011079e-08, R15 ;  /* 0x32a57060280f7823 */ /* 0x000fe2000000000f */
[C---:B------:R-:W-:Y:S01]  /*14f0*/  FADD R21, R16.reuse, -12583039 ;  /* 0xcb40007f10157421 */ /* 0x040fe20000000000 */
[----:B------:R-:W-:Y:S01]  /*1500*/  SHF.L.U32 R16, R16, 0x17, RZ ;  /* 0x0000001710107819 */ /* 0x000fe200000006ff */
[-C--:B------:R-:W-:Y:S01]  /*1510*/  FFMA.SAT R40, R64, R11.reuse, 0.5 ;  /* 0x3f00000040287423 */ /* 0x080fe2000000200b */
[----:B--2---:R-:W-:Y:S01]  /*1520*/  FMUL R3, R3, R4 ;  /* 0x0000000403037220 */ /* 0x004fe20000400000 */
[----:B------:R-:W-:-:S02]  /*1530*/  FFMA.SAT R4, R46, R11, 0.5 ;  /* 0x3f0000002e047423 */ /* 0x000fc4000000200b */
[----:B------:R-:W2:Y:S01]  /*1540*/  MUFU.EX2 R15, R15 ;  /* 0x0000000f000f7308 */ /* 0x000ea20000000800 */
[----:B------:R-:W-:Y:S01]  /*1550*/  FFMA R21, R8, 1.4426950216293334961, -R21 ;  /* 0x3fb8aa3b08157823 */ /* 0x000fe20000000815 */
[-C--:B------:R-:W-:Y:S01]  /*1560*/  FFMA.RM R40, R40, R13.reuse, 12582913 ;  /* 0x4b40000128287423 */ /* 0x080fe2000000400d */
[----:B------:R-:W-:Y:S01]  /*1570*/  FFMA.RM R9, R4, R13, 12582913 ;  /* 0x4b40000104097423 */ /* 0x000fe2000000400d */
[----:B------:R-:W-:Y:S01]  /*1580*/  SHF.L.U32 R4, R5, 0x17, RZ ;  /* 0x0000001705047819 */ /* 0x000fe200000006ff */
[----:B------:R-:W-:Y:S01]  /*1590*/  FFMA R21, R8, 1.925963033500011079e-08, R21 ;  /* 0x32a5706008157823 */ /* 0x000fe20000000015 */
[----:B------:R-:W-:Y:S01]  /*15a0*/  SHF.L.U32 R5, R10, 0x17, RZ ;  /* 0x000000170a057819 */ /* 0x000fe200000006ff */
[----:B------:R-:W-:Y:S01]  /*15b0*/  FADD R19, R9, -12583039 ;  /* 0xcb40007f09137421 */ /* 0x000fe20000000000 */
[-C--:B------:R-:W-:Y:S01]  /*15c0*/  FFMA.SAT R10, R38, R11.reuse, 0.5 ;  /* 0x3f000000260a7423 */ /* 0x080fe2000000200b */
[----:B------:R-:W-:Y:S02]  /*15d0*/  FADD R29, R40, -12583039 ;  /* 0xcb40007f281d7421 */ /* 0x000fe40000000000 */
[----:B-1----:R-:W-:Y:S01]  /*15e0*/  FMUL R5, R5, R6 ;  /* 0x0000000605057220 */ /* 0x002fe20000400000 */
[----:B------:R-:W-:Y:S01]  /*15f0*/  FFMA R19, R46, 1.4426950216293334961, -R19 ;  /* 0x3fb8aa3b2e137823 */ /* 0x000fe20000000813 */
[----:B------:R-:W-:Y:S01]  /*1600*/  FFMA.SAT R6, R48, R11, 0.5 ;  /* 0x3f00000030067423 */ /* 0x000fe2000000200b */
[----:B------:R-:W1:Y:S01]  /*1610*/  MUFU.EX2 R21, R21 ;  /* 0x0000001500157308 */ /* 0x000e620000000800 */
[----:B------:R-:W-:Y:S01]  /*1620*/  FFMA R29, R64, 1.4426950216293334961, -R29 ;  /* 0x3fb8aa3b401d7823 */ /* 0x000fe2000000081d */
[----:B------:R-:W-:Y:S01]  /*1630*/  FFMA R19, R46, 1.925963033500011079e-08, R19 ;  /* 0x32a570602e137823 */ /* 0x000fe20000000013 */
[----:B------:R-:W-:Y:S01]  /*1640*/  FFMA.RM R8, R6, R13, 12582913 ;  /* 0x4b40000106087423 */ /* 0x000fe2000000400d */
[----:B--2---:R-:W-:Y:S01]  /*1650*/  FMUL R4, R4, R15 ;  /* 0x0000000f04047220 */ /* 0x004fe20000400000 */
[----:B------:R-:W-:Y:S01]  /*1660*/  SHF.L.U32 R6, R9, 0x17, RZ ;  /* 0x0000001709067819 */ /* 0x000fe200000006ff */
[----:B------:R-:W-:Y:S01]  /*1670*/  FFMA.RM R9, R10, R13, 12582913 ;  /* 0x4b4000010a097423 */ /* 0x000fe2000000400d */
[----:B------:R-:W-:Y:S01]  /*1680*/  FADD R15, R8, -12583039 ;  /* 0xcb40007f080f7421 */ /* 0x000fe20000000000 */
[----:B------:R-:W2:Y:S01]  /*1690*/  MUFU.EX2 R19, R19 ;  /* 0x0000001300137308 */ /* 0x000ea20000000800 */
[-C--:B------:R-:W-:Y:S01]  /*16a0*/  FFMA.SAT R10, R52, R11.reuse, 0.5 ;  /* 0x3f000000340a7423 */ /* 0x080fe2000000200b */
[C---:B------:R-:W-:Y:S01]  /*16b0*/  FADD R17, R9.reuse, -12583039 ;  /* 0xcb40007f09117421 */ /* 0x040fe20000000000 */
[----:B------:R-:W-:Y:S01]  /*16c0*/  FFMA R15, R48, 1.4426950216293334961, -R15 ;  /* 0x3fb8aa3b300f7823 */ /* 0x000fe2000000080f */
[----:B------:R-:W-:Y:S01]  /*16d0*/  SHF.L.U32 R8, R8, 0x17, RZ ;  /* 0x0000001708087819 */ /* 0x000fe200000006ff */
[----:B------:R-:W-:Y:S01]  /*16e0*/  FFMA.SAT R46, R26, R11, 0.5 ;  /* 0x3f0000001a2e7423 */ /* 0x000fe2000000200b */
[----:B------:R-:W-:Y:S01]  /*16f0*/  FFMA R17, R38, 1.4426950216293334961, -R17 ;  /* 0x3fb8aa3b26117823 */ /* 0x000fe20000000811 */
[----:B------:R-:W-:Y:S01]  /*1700*/  FFMA R15, R48, 1.925963033500011079e-08, R15 ;  /* 0x32a57060300f7823 */ /* 0x000fe2000000000f */
[----:B------:R-:W-:Y:S01]  /*1710*/  SHF.L.U32 R9, R9, 0x17, RZ ;  /* 0x0000001709097819 */ /* 0x000fe200000006ff */
[----:B-1----:R-:W-:Y:S01]  /*1720*/  FMUL R16, R16, R21 ;  /* 0x0000001510107220 */ /* 0x002fe20000400000 */
[----:B------:R-:W-:Y:S01]  /*1730*/  FFMA R17, R38, 1.925963033500011079e-08, R17 ;  /* 0x32a5706026117823 */ /* 0x000fe20000000011 */
[----:B------:R-:W-:Y:S01]  /*1740*/  FFMA.SAT R38, R22, R11, 0.5 ;  /* 0x3f00000016267423 */ /* 0x000fe2000000200b */
[----:B------:R-:W-:Y:S01]  /*1750*/  FFMA R29, R64, 1.925963033500011079e-08, R29 ;  /* 0x32a57060401d7823 */ /* 0x000fe2000000001d */
[----:B------:R-:W1:Y:S01]  /*1760*/  MUFU.EX2 R15, R15 ;  /* 0x0000000f000f7308 */ /* 0x000e620000000800 */
[-C--:B------:R-:W-:Y:S01]  /*1770*/  FFMA.RM R46, R46, R13.reuse, 12582913 ;  /* 0x4b4000012e2e7423 */ /* 0x080fe2000000400d */
[----:B------:R-:W-:Y:S01]  /*1780*/  FFMA.RM R38, R38, R13, 12582913 ;  /* 0x4b40000126267423 */ /* 0x000fe2000000400d */
[----:B--2---:R-:W-:Y:S01]  /*1790*/  FMUL R6, R6, R19 ;  /* 0x0000001306067220 */ /* 0x004fe20000400000 */
[----:B------:R-:W-:Y:S01]  /*17a0*/  FFMA.RM R19, R10, R13, 12582913 ;  /* 0x4b4000010a137423 */ /* 0x000fe2000000400d */
[----:B------:R-:W-:Y:S01]  /*17b0*/  FFMA.SAT R10, R50, R11, 0.5 ;  /* 0x3f000000320a7423 */ /* 0x000fe2000000200b */
[----:B------:R-:W-:-:S02]  /*17c0*/  FADD R33, R46, -12583039 ;  /* 0xcb40007f2e217421 */ /* 0x000fc40000000000 */
[----:B------:R-:W2:Y:S01]  /*17d0*/  MUFU.EX2 R18, R17 ;  /* 0x0000001100127308 */ /* 0x000ea20000000800 */
[----:B------:R-:W-:Y:S01]  /*17e0*/  FADD R21, R19, -12583039 ;  /* 0xcb40007f13157421 */ /* 0x000fe20000000000 */
[----:B------:R-:W-:Y:S01]  /*17f0*/  FFMA.RM R20, R10, R13, 12582913 ;  /* 0x4b4000010a147423 */ /* 0x000fe2000000400d */
[----:B------:R-:W-:Y:S02]  /*1800*/  FFMA R33, R26, 1.4426950216293334961, -R33 ;  /* 0x3fb8aa3b1a217823 */ /* 0x000fe40000000821 */
[----:B------:R-:W-:Y:S01]  /*1810*/  FFMA R21, R52, 1.4426950216293334961, -R21 ;  /* 0x3fb8aa3b34157823 */ /* 0x000fe20000000815 */
[----:B------:R-:W-:Y:S01]  /*1820*/  FADD R23, R20, -12583039 ;  /* 0xcb40007f14177421 */ /* 0x000fe20000000000 */
[----:B------:R-:W-:Y:S01]  /*1830*/  FFMA R33, R26, 1.925963033500011079e-08, R33 ;  /* 0x32a570601a217823 */ /* 0x000fe20000000021 */
[----:B------:R-:W-:Y:S01]  /*1840*/  FFMA.SAT R26, R72, R11, 0.5 ;  /* 0x3f000000481a7423 */ /* 0x000fe2000000200b */
[----:B-1----:R-:W-:Y:S01]  /*1850*/  FMUL R10, R8, R15 ;  /* 0x0000000f080a7220 */ /* 0x002fe20000400000 */
[----:B------:R-:W-:Y:S01]  /*1860*/  FFMA.SAT R8, R56, R11, 0.5 ;  /* 0x3f00000038087423 */ /* 0x000fe2000000200b */
[----:B------:R-:W-:Y:S01]  /*1870*/  FFMA R23, R50, 1.4426950216293334961, -R23 ;  /* 0x3fb8aa3b32177823 */ /* 0x000fe20000000817 */
[----:B------:R-:W-:-:S02]  /*1880*/  FFMA R21, R52, 1.925963033500011079e-08, R21 ;  /* 0x32a5706034157823 */ /* 0x000fc40000000015 */
[----:B------:R-:W-:Y:S01]  /*1890*/  FFMA.RM R15, R8, R13, 12582913 ;  /* 0x4b400001080f7423 */ /* 0x000fe2000000400d */
[----:B------:R-:W-:Y:S01]  /*18a0*/  FFMA R23, R50, 1.925963033500011079e-08, R23 ;  /* 0x32a5706032177823 */ /* 0x000fe20000000017 */
[----:B------:R-:W-:Y:S01]  /*18b0*/  SHF.L.U32 R8, R19, 0x17, RZ ;  /* 0x0000001713087819 */ /* 0x000fe200000006ff */
[----:B--2---:R-:W-:Y:S01]  /*18c0*/  FMUL R9, R9, R18 ;  /* 0x0000001209097220 */ /* 0x004fe20000400000 */
[C---:B------:R-:W-:Y:S01]  /*18d0*/  FADD R17, R15.reuse, -12583039 ;  /* 0xcb40007f0f117421 */ /* 0x040fe20000000000 */
[----:B------:R-:W1:Y:S01]  /*18e0*/  MUFU.EX2 R18, R23 ;  /* 0x0000001700127308 */ /* 0x000e620000000800 */
[----:B------:R-:W-:Y:S01]  /*18f0*/  FADD R19, R24, -12583039 ;  /* 0xcb40007f18137421 */ /* 0x000fe20000000000 */
[----:B------:R-:W-:Y:S01]  /*1900*/  SHF.L.U32 R15, R15, 0x17, RZ ;  /* 0x000000170f0f7819 */ /* 0x000fe200000006ff */
[----:B------:R-:W-:Y:S02]  /*1910*/  FFMA R17, R56, 1.4426950216293334961, -R17 ;  /* 0x3fb8aa3b38117823 */ /* 0x000fe40000000811 */
[----:B------:R-:W-:-:S02]  /*1920*/  FFMA R19, R54, 1.4426950216293334961, -R19 ;  /* 0x3fb8aa3b36137823 */ /* 0x000fc40000000813 */
[----:B------:R-:W-:Y:S01]  /*1930*/  FFMA R56, R56, 1.925963033500011079e-08, R17 ;  /* 0x32a5706038387823 */ /* 0x000fe20000000011 */
[----:B------:R-:W2:Y:S01]  /*1940*/  MUFU.EX2 R21, R21 ;  /* 0x0000001500157308 */ /* 0x000ea20000000800 */
[----:B------:R-:W-:Y:S01]  /*1950*/  SHF.L.U32 R17, R20, 0x17, RZ ;  /* 0x0000001714117819 */ /* 0x000fe200000006ff */
[----:B------:R-:W-:-:S06]  /*1960*/  FFMA R54, R54, 1.925963033500011079e-08, R19 ;  /* 0x32a5706036367823 */ /* 0x000fcc0000000013 */
[----:B------:R-:W3:Y:S01]  /*1970*/  MUFU.EX2 R56, R56 ;  /* 0x0000003800387308 */ /* 0x000ee20000000800 */
[----:B-1----:R-:W-:Y:S01]  /*1980*/  FMUL R17, R17, R18 ;  /* 0x0000001211117220 */ /* 0x002fe20000400000 */
[----:B------:R-:W-:-:S04]  /*1990*/  FFMA.SAT R18, R60, R11, 0.5 ;  /* 0x3f0000003c127423 */ /* 0x000fc8000000200b */
[----:B------:R-:W-:Y:S01]  /*19a0*/  FFMA.RM R20, R18, R13, 12582913 ;  /* 0x4b40000112147423 */ /* 0x000fe2000000400d */
[----:B------:R-:W-:Y:S01]  /*19b0*/  FFMA.SAT R18, R58, R11, 0.5 ;  /* 0x3f0000003a127423 */ /* 0x000fe2000000200b */
[----:B------:R-:W1:Y:S01]  /*19c0*/  MUFU.EX2 R54, R54 ;  /* 0x0000003600367308 */ /* 0x000e620000000800 */
[----:B--2---:R-:W-:Y:S01]  /*19d0*/  FMUL R8, R8, R21 ;  /* 0x0000001508087220 */ /* 0x004fe20000400000 */
[----:B------:R-:W-:Y:S01]  /*19e0*/  FADD R19, R20, -12583039 ;  /* 0xcb40007f14137421 */ /* 0x000fe20000000000 */
[----:B------:R-:W-:Y:S01]  /*19f0*/  FFMA.RM R21, R18, R13, 12582913 ;  /* 0x4b40000112157423 */ /* 0x000fe2000000400d */
[----:B------:R-:W-:Y:S02]  /*1a00*/  SHF.L.U32 R20, R20, 0x17, RZ ;  /* 0x0000001714147819 */ /* 0x000fe400000006ff */
[----:B------:R-:W-:Y:S01]  /*1a10*/  FFMA R19, R60, 1.4426950216293334961, -R19 ;  /* 0x3fb8aa3b3c137823 */ /* 0x000fe20000000813 */
[----:B---3--:R-:W-:Y:S01]  /*1a20*/  FMUL R18, R15, R56 ;  /* 0x000000380f127220 */ /* 0x008fe20000400000 */
        /* <DEDUP_REMOVED lines=8> */
[----:B-1----:R-:W-:Y:S01]  /*1ab0*/  FMUL R19, R19, R54 ;  /* 0x0000003613137220 */ /* 0x002fe20000400000 */
[----:B------:R-:W1:Y:S01]  /*1ac0*/  MUFU.EX2 R15, R60 ;  /* 0x0000003c000f7308 */ /* 0x000e620000000800 */
[----:B------:R-:W-:-:S04]  /*1ad0*/  FADD R23, R24, -12583039 ;  /* 0xcb40007f18177421 */ /* 0x000fc80000000000 */
[----:B------:R-:W-:-:S03]  /*1ae0*/  FFMA R23, R62, 1.4426950216293334961, -R23 ;  /* 0x3fb8aa3b3e177823 */ /* 0x000fc60000000817 */
[----:B------:R-:W2:Y:S01]  /*1af0*/  MUFU.EX2 R58, R58 ;  /* 0x0000003a003a7308 */ /* 0x000ea20000000800 */
[----:B------:R-:W-:-:S07]  /*1b00*/  FFMA R23, R62, 1.925963033500011079e-08, R23 ;  /* 0x32a570603e177823 */ /* 0x000fce0000000017 */
[----:B------:R-:W3:Y:S01]  /*1b10*/  MUFU.EX2 R23, R23 ;  /* 0x0000001700177308 */ /* 0x000ee20000000800 */
[----:B-1----:R-:W-:Y:S01]  /*1b20*/  FMUL R20, R20, R15 ;  /* 0x0000000f14147220 */ /* 0x002fe20000400000 */
[C---:B------:R-:W-:Y:S01]  /*1b30*/  FADD R15, R38.reuse, -12583039 ;  /* 0xcb40007f260f7421 */ /* 0x040fe20000000000 */
[----:B------:R-:W-:-:S03]  /*1b40*/  SHF.L.U32 R38, R38, 0x17, RZ ;  /* 0x0000001726267819 */ /* 0x000fc600000006ff */
[----:B------:R-:W-:Y:S01]  /*1b50*/  FFMA R15, R22, 1.4426950216293334961, -R15 ;  /* 0x3fb8aa3b160f7823 */ /* 0x000fe2000000080f */
[----:B--2---:R-:W-:-:S03]  /*1b60*/  FMUL R21, R21, R58 ;  /* 0x0000003a15157220 */ /* 0x004fc60000400000 */
[----:B------:R-:W-:Y:S01]  /*1b70*/  FFMA R15, R22, 1.925963033500011079e-08, R15 ;  /* 0x32a57060160f7823 */ /* 0x000fe2000000000f */
[----:B------:R-:W-:-:S04]  /*1b80*/  FFMA.SAT R22, R66, R11, 0.5 ;  /* 0x3f00000042167423 */ /* 0x000fc8000000200b */
[----:B------:R-:W-:Y:S01]  /*1b90*/  FFMA.RM R25, R22, R13, 12582913 ;  /* 0x4b40000116197423 */ /* 0x000fe2000000400d */
[----:B------:R-:W1:Y:S01]  /*1ba0*/  MUFU.EX2 R15, R15 ;  /* 0x0000000f000f7308 */ /* 0x000e620000000800 */
[----:B------:R-:W-:Y:S01]  /*1bb0*/  SHF.L.U32 R22, R24, 0x17, RZ ;  /* 0x0000001718167819 */ /* 0x000fe200000006ff */
[----:B------:R-:W-:Y:S01]  /*1bc0*/  FFMA.SAT R24, R68, R11, 0.5 ;  /* 0x3f00000044187423 */ /* 0x000fe2000000200b */
[----:B------:R-:W-:-:S03]  /*1bd0*/  FADD R27, R25, -12583039 ;  /* 0xcb40007f191b7421 */ /* 0x000fc60000000000 */
[----:B---3--:R-:W-:Y:S01]  /*1be0*/  FMUL R22, R22, R23 ;  /* 0x0000001716167220 */ /* 0x008fe20000400000 */
[----:B------:R-:W-:-:S04]  /*1bf0*/  FFMA R27, R66, 1.4426950216293334961, -R27 ;  /* 0x3fb8aa3b421b7823 */ /* 0x000fc8000000081b */
[----:B------:R-:W-:Y:S01]  /*1c00*/  FFMA R27, R66, 1.925963033500011079e-08, R27 ;  /* 0x32a57060421b7823 */ /* 0x000fe2000000001b */
[----:B-1----:R-:W-:Y:S01]  /*1c10*/  FMUL R23, R38, R15 ;  /* 0x0000000f26177220 */ /* 0x002fe20000400000 */
[----:B------:R-:W-:Y:S01]  /*1c20*/  FFMA.RM R15, R24, R13, 12582913 ;  /* 0x4b400001180f7423 */ /* 0x000fe2000000400d */
[----:B------:R1:W2:Y:S01]  /*1c30*/  MUFU.EX2 R38, R29 ;  /* 0x0000001d00267308 */ /* 0x0002a20000000800 */
[----:B------:R-:W-:Y:S02]  /*1c40*/  SHF.L.U32 R24, R25, 0x17, RZ ;  /* 0x0000001719187819 */ /* 0x000fe400000006ff */
[C---:B------:R-:W-:Y:S01]  /*1c50*/  FADD R31, R15.reuse, -12583039 ;  /* 0xcb40007f0f1f7421 */ /* 0x040fe20000000000 */
[----:B------:R-:W-:Y:S01]  /*1c60*/  SHF.L.U32 R25, R40, 0x17, RZ ;  /* 0x0000001728197819 */ /* 0x000fe200000006ff */
[----:B------:R-:W-:Y:S01]  /*1c70*/  FFMA.SAT R40, R70, R11, 0.5 ;  /* 0x3f00000046287423 */ /* 0x000fe2000000200b */
[----:B------:R-:W-:Y:S01]  /*1c80*/  SHF.L.U32 R15, R15, 0x17, RZ ;  /* 0x000000170f0f7819 */ /* 0x000fe200000006ff */
[----:B------:R-:W-:Y:S01]  /*1c90*/  FFMA R31, R68, 1.4426950216293334961, -R31 ;  /* 0x3fb8aa3b441f7823 */ /* 0x000fe2000000081f */
[----:B------:R-:W3:Y:S01]  /*1ca0*/  MUFU.EX2 R27, R27 ;  /* 0x0000001b001b7308 */ /* 0x000ee20000000800 */
[-C--:B-1----:R-:W-:Y:S01]  /*1cb0*/  FFMA.RM R29, R26, R13.reuse, 12582913 ;  /* 0x4b4000011a1d7423 */ /* 0x082fe2000000400d */
[----:B------:R-:W-:Y:S01]  /*1cc0*/  FFMA.RM R40, R40, R13, 12582913 ;  /* 0x4b40000128287423 */ /* 0x000fe2000000400d */
[----:B------:R-:W-:-:S05]  /*1cd0*/  FFMA R31, R68, 1.925963033500011079e-08, R31 ;  /* 0x32a57060441f7823 */ /* 0x000fca000000001f */
[----:B------:R-:W1:Y:S01]  /*1ce0*/  MUFU.EX2 R26, R31 ;  /* 0x0000001f001a7308 */ /* 0x000e620000000800 */
[----:B--2---:R-:W-:-:S07]  /*1cf0*/  FMUL R25, R25, R38 ;  /* 0x0000002619197220 */ /* 0x004fce0000400000 */
[----:B------:R-:W2:Y:S01]  /*1d00*/  MUFU.EX2 R38, R33 ;  /* 0x0000002100267308 */ /* 0x000ea20000000800 */
[----:B---3--:R-:W-:Y:S01]  /*1d10*/  FMUL R24, R24, R27 ;  /* 0x0000001b18187220 */ /* 0x008fe20000400000 */
[----:B------:R-:W-:-:S04]  /*1d20*/  FADD R27, R29, -12583039 ;  /* 0xcb40007f1d1b7421 */ /* 0x000fc80000000000 */
[----:B------:R-:W-:Y:S01]  /*1d30*/  FFMA R27, R72, 1.4426950216293334961, -R27 ;  /* 0x3fb8aa3b481b7823 */ /* 0x000fe2000000081b */
[----:B-1----:R-:W-:-:S03]  /*1d40*/  FMUL R26, R15, R26 ;  /* 0x0000001a0f1a7220 */ /* 0x002fc60000400000 */
[----:B------:R-:W-:Y:S01]  /*1d50*/  FFMA R72, R72, 1.925963033500011079e-08, R27 ;  /* 0x32a5706048487823 */ /* 0x000fe2000000001b */
[----:B------:R-:W-:Y:S01]  /*1d60*/  SHF.L.U32 R27, R46, 0x17, RZ ;  /* 0x000000172e1b7819 */ /* 0x000fe200000006ff */
[----:B------:R-:W-:Y:S01]  /*1d70*/  FADD R15, R40, -12583039 ;  /* 0xcb40007f280f7421 */ /* 0x000fe20000000000 */
[-C--:B------:R-:W-:Y:S01]  /*1d80*/  FFMA.SAT R46, R34, R11.reuse, 0.5 ;  /* 0x3f000000222e7423 */ /* 0x080fe2000000200b */
[----:B------:R-:W1:Y:S02]  /*1d90*/  MUFU.EX2 R31, R72 ;  /* 0x00000048001f7308 */ /* 0x000e640000000800 */
[----:B------:R-:W-:Y:S01]  /*1da0*/  FFMA R15, R70, 1.4426950216293334961, -R15 ;  /* 0x3fb8aa3b460f7823 */ /* 0x000fe2000000080f */
[----:B--2---:R-:W-:Y:S01]  /*1db0*/  FMUL R27, R27, R38 ;  /* 0x000000261b1b7220 */ /* 0x004fe20000400000 */
[----:B------:R-:W-:Y:S02]  /*1dc0*/  FFMA.SAT R38, R28, R11, 0.5 ;  /* 0x3f0000001c267423 */ /* 0x000fe4000000200b */
[----:B------:R-:W-:-:S02]  /*1dd0*/  FFMA R70, R70, 1.925963033500011079e-08, R15 ;  /* 0x32a5706046467823 */ /* 0x000fc4000000000f */
[----:B------:R-:W-:-:S04]  /*1de0*/  FFMA.RM R38, R38, R13, 12582913 ;  /* 0x4b40000126267423 */ /* 0x000fc8000000400d */
[----:B------:R-:W-:Y:S01]  /*1df0*/  FADD R15, R38, -12583039 ;  /* 0xcb40007f260f7421 */ /* 0x000fe20000000000 */
[----:B------:R-:W2:Y:S03]  /*1e00*/  MUFU.EX2 R70, R70 ;  /* 0x0000004600467308 */ /* 0x000ea60000000800 */
[----:B------:R-:W-:-:S04]  /*1e10*/  FFMA R15, R28, 1.4426950216293334961, -R15 ;  /* 0x3fb8aa3b1c0f7823 */ /* 0x000fc8000000080f */
[----:B------:R-:W-:Y:S01]  /*1e20*/  FFMA R39, R28, 1.925963033500011079e-08, R15 ;  /* 0x32a570601c277823 */ /* 0x000fe2000000000f */
[----:B------:R-:W-:Y:S01]  /*1e30*/  SHF.L.U32 R28, R29, 0x17, RZ ;  /* 0x000000171d1c7819 */ /* 0x000fe200000006ff */
[----:B------:R-:W-:Y:S01]  /*1e40*/  FFMA.RM R15, R46, R13, 12582913 ;  /* 0x4b4000012e0f7423 */ /* 0x000fe2000000400d */
[----:B------:R-:W-:Y:S01]  /*1e50*/  SHF.L.U32 R29, R40, 0x17, RZ ;  /* 0x00000017281d7819 */ /* 0x000fe200000006ff */
[----:B------:R-:W-:Y:S02]  /*1e60*/  FFMA.SAT R46, R32, R11, 0.5 ;  /* 0x3f000000202e7423 */ /* 0x000fe4000000200b */
[----:B-1----:R-:W-:Y:S01]  /*1e70*/  FMUL R28, R28, R31 ;  /* 0x0000001f1c1c7220 */ /* 0x002fe20000400000 */
[C---:B------:R-:W-:Y:S01]  /*1e80*/  FADD R31, R15.reuse, -12583039 ;  /* 0xcb40007f0f1f7421 */ /* 0x040fe20000000000 */
[----:B------:R-:W1:Y:S01]  /*1e90*/  MUFU.EX2 R39, R39 ;  /* 0x0000002700277308 */ /* 0x000e620000000800 */
[----:B------:R-:W-:Y:S01]  /*1ea0*/  SHF.L.U32 R15, R15, 0x17, RZ ;  /* 0x000000170f0f7819 */ /* 0x000fe200000006ff */
[----:B--2---:R-:W-:Y:S01]  /*1eb0*/  FMUL R29, R29, R70 ;  /* 0x000000461d1d7220 */ /* 0x004fe20000400000 */
        /* <DEDUP_REMOVED lines=10> */
[----:B------:R-:W-:-:S03]  /*1f60*/  SHF.L.U32 R30, R38, 0x17, RZ ;  /* 0x00000017261e7819 */ /* 0x000fc600000006ff */
[----:B------:R-:W-:Y:S02]  /*1f70*/  FFMA R31, R14, 1.4426950216293334961, -R31 ;  /* 0x3fb8aa3b0e1f7823 */ /* 0x000fe4000000081f */
[----:B-1----:R-:W-:Y:S02]  /*1f80*/  FMUL R30, R30, R39 ;  /* 0x000000271e1e7220 */ /* 0x002fe40000400000 */
[----:B------:R-:W-:Y:S01]  /*1f90*/  FFMA R38, R14, 1.925963033500011079e-08, R31 ;  /* 0x32a570600e267823 */ /* 0x000fe2000000001f */
[----:B------:R-:W-:Y:S01]  /*1fa0*/  FFMA.SAT R14, R12, R11, 0.5 ;  /* 0x3f0000000c0e7423 */ /* 0x000fe2000000200b */
[----:B------:R-:W1:Y:S03]  /*1fb0*/  MUFU.EX2 R39, R40 ;  /* 0x0000002800277308 */ /* 0x000e660000000800 */
[-C--:B------:R-:W-:Y:S01]  /*1fc0*/  FFMA.RM R11, R14, R13.reuse, 12582913 ;  /* 0x4b4000010e0b7423 */ /* 0x080fe2000000400d */
[----:B------:R-:W-:-:S03]  /*1fd0*/  FFMA.RM R13, R46, R13, 12582913 ;  /* 0x4b4000012e0d7423 */ /* 0x000fc6000000400d */
[C---:B------:R-:W-:Y:S01]  /*1fe0*/  FADD R31, R11.reuse, -12583039 ;  /* 0xcb40007f0b1f7421 */ /* 0x040fe20000000000 */
[----:B------:R-:W-:Y:S01]  /*1ff0*/  MUFU.EX2 R14, R35 ;  /* 0x00000023000e7308 */ /* 0x000fe20000000800 */
[----:B------:R-:W-:Y:S02]  /*2000*/  SHF.L.U32 R11, R11, 0x17, RZ ;  /* 0x000000170b0b7819 */ /* 0x000fe400000006ff */
[----:B------:R-:W-:-:S04]  /*2010*/  FFMA R31, R12, 1.4426950216293334961, -R31 ;  /* 0x3fb8aa3b0c1f7823 */ /* 0x000fc8000000081f */
[----:B------:R-:W-:Y:S01]  /*2020*/  FFMA R41, R12, 1.925963033500011079e-08, R31 ;  /* 0x32a570600c297823 */ /* 0x000fe2000000001f */
[C---:B------:R-:W-:Y:S01]  /*2030*/  FADD R31, R13.reuse, -12583039 ;  /* 0xcb40007f0d1f7421 */ /* 0x040fe20000000000 */
[----:B------:R-:W2:Y:S01]  /*2040*/  MUFU.EX2 R38, R38 ;  /* 0x0000002600267308 */ /* 0x000ea20000000800 */
[----:B------:R-:W-:Y:S02]  /*2050*/  SHF.L.U32 R13, R13, 0x17, RZ ;  /* 0x000000170d0d7819 */ /* 0x000fe400000006ff */
[----:B------:R-:W-:-:S04]  /*2060*/  FFMA R31, R32, 1.4426950216293334961, -R31 ;  /* 0x3fb8aa3b201f7823 */ /* 0x000fc8000000081f */
[----:B------:R-:W-:Y:S01]  /*2070*/  FFMA R46, R32, 1.925963033500011079e-08, R31 ;  /* 0x32a57060202e7823 */ /* 0x000fe2000000001f */
[----:B------:R-:W-:Y:S01]  /*2080*/  FADD R31, RZ, R7 ;  /* 0x00000007ff1f7221 */ /* 0x000fe20000000000 */
[----:B------:R-:W-:Y:S02]  /*2090*/  SHF.L.U32 R32, R33, 0x17, RZ ;  /* 0x0000001721207819 */ /* 0x000fe400000006ff */
[----:B------:R-:W-:Y:S01]  /*20a0*/  SHF.L.U32 R33, R34, 0x17, RZ ;  /* 0x0000001722217819 */ /* 0x000fe200000006ff */
[----:B------:R-:W-:Y:S01]  /*20b0*/  FADD R31, R31, R0 ;  /* 0x000000001f1f7221 */ /* 0x000fe20000000000 */
[----:B------:R-:W3:Y:S01]  /*20c0*/  MUFU.EX2 R46, R46 ;  /* 0x0000002e002e7308 */ /* 0x000ee20000000800 */
[----:B-1----:R-:W-:Y:S02]  /*20d0*/  FMUL R32, R32, R39 ;  /* 0x0000002720207220 */ /* 0x002fe40000400000 */
[----:B------:R-:W-:Y:S01]  /*20e0*/  FADD R12, R31, R2 ;  /* 0x000000021f0c7221 */ /* 0x000fe20000000000 */
[----:B--2---:R-:W-:-:S03]  /*20f0*/  FMUL R33, R33, R38 ;  /* 0x0000002621217220 */ /* 0x004fc60000400000 */
[----:B------:R-:W-:-:S04]  /*2100*/  FADD R31, R12, R3 ;  /* 0x000000030c1f7221 */ /* 0x000fc80000000000 */
        /* <DEDUP_REMOVED lines=39> */
.L_x_29742:
        /* <DEDUP_REMOVED lines=12> */
[----:B0-----:R-:W-:Y:S05]  /*2440*/  CALL.REL.NOINC `($__internal_481_$__cuda_sm3x_div_rn_noftz_f32_slowpath) ;  /* 0x0000003400a47944 */ /* 0x001fea0003c00000 */
[----:B------:R-:W-:-:S07]  /*2450*/  MOV R11, R7 ;  /* 0x00000007000b7202 */ /* 0x000fce0000000f00 */
.L_x_29671:
[----:B------:R-:W-:Y:S05]  /*2460*/  BSYNC.RECONVERGENT B2 ;  /* 0x0000000000027941 */ /* 0x000fea0003800200 */
.L_x_29670:
        /* <DEDUP_REMOVED lines=12> */
[----:B0-----:R-:W-:Y:S05]  /*2530*/  CALL.REL.NOINC `($__internal_481_$__cuda_sm3x_div_rn_noftz_f32_slowpath) ;  /* 0x0000003400687944 */ /* 0x001fea0003c00000 */
[----:B------:R-:W-:-:S07]  /*2540*/  MOV R14, R7 ;  /* 0x00000007000e7202 */ /* 0x000fce0000000f00 */
.L_x_29673:
[----:B------:R-:W-:Y:S05]  /*2550*/  BSYNC.RECONVERGENT B2 ;  /* 0x0000000000027941 */ /* 0x000fea0003800200 */
.L_x_29672:
        /* <DEDUP_REMOVED lines=14> */
.L_x_29675:
[----:B------:R-:W-:Y:S05]  /*2640*/  BSYNC.RECONVERGENT B2 ;  /* 0x0000000000027941 */ /* 0x000fea0003800200 */
.L_x_29674:
        /* <DEDUP_REMOVED lines=14> */
.L_x_29677:
[----:B------:R-:W-:Y:S05]  /*2730*/  BSYNC.RECONVERGENT B2 ;  /* 0x0000000000027941 */ /* 0x000fea0003800200 */
.L_x_29676:
        /* <DEDUP_REMOVED lines=14> */
.L_x_29679:
[----:B------:R-:W-:Y:S05]  /*2820*/  BSYNC.RECONVERGENT B2 ;  /* 0x0000000000027941 */ /* 0x000fea0003800200 */
.L_x_29678:
        /* <DEDUP_REMOVED lines=14> */
.L_x_29681:
[----:B------:R-:W-:Y:S05]  /*2910*/  BSYNC.RECONVERGENT B2 ;  /* 0x0000000000027941 */ /* 0x000fea0003800200 */
.L_x_29680:
        /* <DEDUP_REMOVED lines=14> */
.L_x_29683:
[----:B------:R-:W-:Y:S05]  /*2a00*/  BSYNC.RECONVERGENT B2 ;  /* 0x0000000000027941 */ /* 0x000fea0003800200 */
.L_x_29682:
        /* <DEDUP_REMOVED lines=14> */
.L_x_29685:
[----:B------:R-:W-:Y:S05]  /*2af0*/  BSYNC.RECONVERGENT B2 ;  /* 0x0000000000027941 */ /* 0x000fea0003800200 */
.L_x_29684:
        /* <DEDUP_REMOVED lines=14> */
.L_x_29687:
[----:B------:R-:W-:Y:S05]  /*2be0*/  BSYNC.RECONVERGENT B2 ;  /* 0x0000000000027941 */ /* 0x000fea0003800200 */
.L_x_29686:
        /* <DEDUP_REMOVED lines=14> */
.L_x_29689:
[----:B------:R-:W-:Y:S05]  /*2cd0*/  BSYNC.RECONVERGENT B2 ;  /* 0x0000000000027941 */ /* 0x000fea0003800200 */
.L_x_29688:
        /* <DEDUP_REMOVED lines=14> */
.L_x_29691:
[----:B------:R-:W-:Y:S05]  /*2dc0*/  BSYNC.RECONVERGENT B2 ;  /* 0x0000000000027941 */ /* 0x000fea0003800200 */
.L_x_29690:
        /* <DEDUP_REMOVED lines=14> */
.L_x_29693:
[----:B------:R-:W-:Y:S05]  /*2eb0*/  BSYNC.RECONVERGENT B2 ;  /* 0x0000000000027941 */ /* 0x000fea0003800200 */
.L_x_29692:
        /* <DEDUP_REMOVED lines=14> */
.L_x_29695:
[----:B------:R-:W-:Y:S05]  /*2fa0*/  BSYNC.RECONVERGENT B2 ;  /* 0x0000000000027941 */ /* 0x000fea0003800200 */
.L_x_29694:
        /* <DEDUP_REMOVED lines=14> */
.L_x_29697:
[----:B------:R-:W-:Y:S05]  /*3090*/  BSYNC.RECONVERGENT B2 ;  /* 0x0000000000027941 */ /* 0x000fea0003800200 */
.L_x_29696:
        /* <DEDUP_REMOVED lines=14> */
.L_x_29699:
[----:B------:R-:W-:Y:S05]  /*3180*/  BSYNC.RECONVERGENT B2 ;  /* 0x0000000000027941 */ /* 0x000fea0003800200 */
.L_x_29698:
        /* <DEDUP_REMOVED lines=14> */
.L_x_29701:
[----:B------:R-:W-:Y:S05]  /*3270*/  BSYNC.RECONVERGENT B2 ;  /* 0x0000000000027941 */ /* 0x000fea0003800200 */
.L_x_29700:
        /* <DEDUP_REMOVED lines=14> */
.L_x_29703:
[----:B------:R-:W-:Y:S05]  /*3360*/  BSYNC.RECONVERGENT B2 ;  /* 0x0000000000027941 */ /* 0x000fea0003800200 */
.L_x_29702:
        /* <DEDUP_REMOVED lines=14> */
.L_x_29705:
[----:B------:R-:W-:Y:S05]  /*3450*/  BSYNC.RECONVERGENT B2 ;  /* 0x0000000000027941 */ /* 0x000fea0003800200 */
.L_x_29704:
        /* <DEDUP_REMOVED lines=14> */
.L_x_29707:
[----:B------:R-:W-:Y:S05]  /*3540*/  BSYNC.RECONVERGENT B2 ;  /* 0x0000000000027941 */ /* 0x000fea0003800200 */
.L_x_29706:
        /* <DEDUP_REMOVED lines=14> */
.L_x_29709:
[----:B------:R-:W-:Y:S05]  /*3630*/  BSYNC.RECONVERGENT B2 ;  /* 0x0000000000027941 */ /* 0x000fea0003800200 */
.L_x_29708:
        /* <DEDUP_REMOVED lines=14> */
.L_x_29711:
[----:B------:R-:W-:Y:S05]  /*3720*/  BSYNC.RECONVERGENT B2 ;  /* 0x0000000000027941 */ /* 0x000fea0003800200 */
.L_x_29710:
        /* <DEDUP_REMOVED lines=14> */
.L_x_29713:
[----:B------:R-:W-:Y:S05]  /*3810*/  BSYNC.RECONVERGENT B2 ;  /* 0x0000000000027941 */ /* 0x000fea0003800200 */
.L_x_29712:
        /* <DEDUP_REMOVED lines=14> */
.L_x_29715:
[----:B------:R-:W-:Y:S05]  /*3900*/  BSYNC.RECONVERGENT B2 ;  /* 0x0000000000027941 */ /* 0x000fea0003800200 */
.L_x_29714:
        /* <DEDUP_REMOVED lines=14> */
.L_x_29717:
[----:B------:R-:W-:Y:S05]  /*39f0*/  BSYNC.RECONVERGENT B2 ;  /* 0x0000000000027941 */ /* 0x000fea0003800200 */
.L_x_29716:
        /* <DEDUP_REMOVED lines=14> */
.L_x_29719:
[----:B------:R-:W-:Y:S05]  /*3ae0*/  BSYNC.RECONVERGENT B2 ;  /* 0x0000000000027941 */ /* 0x000fea0003800200 */
.L_x_29718:
        /* <DEDUP_REMOVED lines=14> */
.L_x_29721:
[----:B------:R-:W-:Y:S05]  /*3bd0*/  BSYNC.RECONVERGENT B2 ;  /* 0x0000000000027941 */ /* 0x000fea0003800200 */
.L_x_29720:
        /* <DEDUP_REMOVED lines=14> */
.L_x_29723:
[----:B------:R-:W-:Y:S05]  /*3cc0*/  BSYNC.RECONVERGENT B2 ;  /* 0x0000000000027941 */ /* 0x000fea0003800200 */
.L_x_29722:
        /* <DEDUP_REMOVED lines=14> */
.L_x_29725:
[----:B------:R-:W-:Y:S05]  /*3db0*/  BSYNC.RECONVERGENT B2 ;  /* 0x0000000000027941 */ /* 0x000fea0003800200 */
.L_x_29724:
        /* <DEDUP_REMOVED lines=14> */
.L_x_29727:
[----:B------:R-:W-:Y:S05]  /*3ea0*/  BSYNC.RECONVERGENT B2 ;  /* 0x0000000000027941 */ /* 0x000fea0003800200 */
.L_x_29726:
        /* <DEDUP_REMOVED lines=13> */
.L_x_29729:
[----:B------:R-:W-:Y:S05]  /*3f80*/  BSYNC.RECONVERGENT B2 ;  /* 0x0000000000027941 */ /* 0x000fea0003800200 */
.L_x_29728:
        /* <DEDUP_REMOVED lines=70> */
.L_x_29669:
[----:B------:R-:W-:Y:S01]  /*43f0*/  BSSY B0, `(.L_x_29731) ;  /* 0x0000007000007945 */ /* 0x000fe20003800000 */
[----:B------:R-:W-:Y:S02]  /*4400*/  MOV R12, 0x10 ;  /* 0x00000010000c7802 */ /* 0x000fe40000000f00 */
[----:B------:R-:W-:Y:S02]  /*4410*/  MOV R11, 0x1f ;  /* 0x0000001f000b7802 */ /* 0x000fe40000000f00 */
[----:B------:R-:W-:-:S07]  /*4420*/  MOV R15, 0xffffffff ;  /* 0xffffffff000f7802 */ /* 0x000fce0000000f00 */
[----:B0-----:R-:W-:Y:S05]  /*4430*/  WARPSYNC.COLLECTIVE R15, `(.L_x_29732) ;  /* 0x000000000f087348 */ /* 0x001fea0003c00000 */
[----:B------:R1:W2:Y:S02]  /*4440*/  SHFL.BFLY P6, R14, R13, R12, R11 ;  /* 0x0c00000c0d0e7389 */ /* 0x0002a400000c000b */
[----:B012---:R-:W-:Y:S05]  /*4450*/  ENDCOLLECTIVE ;  /* 0x000000000000791b */ /* 0x007fea0003800000 */
.L_x_29732:
[----:B------:R-:W-:Y:S05]  /*4460*/  BSYNC B0 ;  /* 0x0000000000007941 */ /* 0x000fea0003800000 */
.L_x_29731:
        /* <DEDUP_REMOVED lines=9> */
.L_x_29733:
[----:B------:R-:W-:Y:S01]  /*4500*/  HFMA2 R12, -RZ, RZ, 0, 2.384185791015625e-07 ;  /* 0x00000004ff0c7431 */ /* 0x000fe200000001ff */
[----:B------:R-:W-:-:S04]  /*4510*/  FMNMX R0, R13, R14, !PT ;  /* 0x0000000e0d007209 */ /* 0x000fc80007800000 */
[----:B------:R-:W-:-:S07]  /*4520*/  MOV R13, R0 ;  /* 0x00000000000d7202 */ /* 0x000fce0000000f00 */
[----:B------:R-:W-:Y:S05]  /*4530*/  WARPSYNC.COLLECTIVE R15, `(.L_x_29734) ;  /* 0x000000000f087348 */ /* 0x000fea0003c00000 */
[----:B------:R0:W1:Y:S02]  /*4540*/  SHFL.BFLY P6, R14, R13, R12, R11 ;  /* 0x0c00000c0d0e7389 */ /* 0x00006400000c000b */
[----:B01----:R-:W-:Y:S05]  /*4550*/  ENDCOLLECTIVE ;  /* 0x000000000000791b */ /* 0x003fea0003800000 */
.L_x_29734:
[----:B------:R-:W-:Y:S01]  /*4560*/  HFMA2 R12, -RZ, RZ, 0, 1.1920928955078125e-07 ;  /* 0x00000002ff0c7431 */ /* 0x000fe200000001ff */
[----:B------:R-:W-:-:S04]  /*4570*/  FMNMX R2, R0, R14, !PT ;  /* 0x0000000e00027209 */ /* 0x000fc80007800000 */
[----:B------:R-:W-:-:S07]  /*4580*/  MOV R13, R2 ;  /* 0x00000002000d7202 */ /* 0x000fce0000000f00 */
[----:B------:R-:W-:Y:S05]  /*4590*/  WARPSYNC.COLLECTIVE R15, `(.L_x_29735) ;  /* 0x000000000f087348 */ /* 0x000fea0003c00000 */
[----:B------:R0:W1:Y:S02]  /*45a0*/  SHFL.BFLY P6, R14, R13, R12, R11 ;  /* 0x0c00000c0d0e7389 */ /* 0x00006400000c000b */
[----:B01----:R-:W-:Y:S05]  /*45b0*/  ENDCOLLECTIVE ;  /* 0x000000000000791b */ /* 0x003fea0003800000 */
.L_x_29735:
[----:B------:R-:W-:Y:S01]  /*45c0*/  HFMA2 R12, -RZ, RZ, 0, 5.9604644775390625e-08 ;  /* 0x00000001ff0c7431 */ /* 0x000fe200000001ff */
[----:B------:R-:W-:-:S04]  /*45d0*/  FMNMX R3, R2, R14, !PT ;  /* 0x0000000e02037209 */ /* 0x000fc80007800000 */
[----:B------:R-:W-:-:S07]  /*45e0*/  MOV R13, R3 ;  /* 0x00000003000d7202 */ /* 0x000fce0000000f00 */
[----:B------:R-:W-:Y:S05]  /*45f0*/  WARPSYNC.COLLECTIVE R15, `(.L_x_29736) ;  /* 0x000000000f087348 */ /* 0x000fea0003c00000 */
[----:B------:R0:W1:Y:S02]  /*4600*/  SHFL.BFLY P6, R14, R13, R12, R11 ;  /* 0x0c00000c0d0e7389 */ /* 0x00006400000c000b */
[----:B01----:R-:W-:Y:S05]  /*4610*/  ENDCOLLECTIVE ;  /* 0x000000000000791b */ /* 0x003fea0003800000 */
.L_x_29736:
        /* <DEDUP_REMOVED lines=37> */
[C---:B------:R-:W-:Y:S01]  /*4870*/  FADD R10, R7.reuse, -12583039 ;  /* 0xcb40007f070a7421 */ /* 0x040fe20000000000 */
[----:B------:R-:W-:Y:S01]  /*4880*/  SHF.L.U32 R7, R7, 0x17, RZ ;  /* 0x0000001707077819 */ /* 0x000fe200000006ff */
[----:B------:R-:W-:Y:S02]  /*4890*/  FADD R25, R23, -12583039 ;  /* 0xcb40007f17197421 */ /* 0x000fe40000000000 */
[----:B------:R-:W-:Y:S02]  /*48a0*/  FFMA R10, R9, 1.4426950216293334961, -R10 ;  /* 0x3fb8aa3b090a7823 */ /* 0x000fe4000000080a */
[----:B------:R-:W-:-:S02]  /*48b0*/  FFMA R25, R30, 1.4426950216293334961, -R25 ;  /* 0x3fb8aa3b1e197823 */ /* 0x000fc40000000819 */
[----:B------:R-:W-:Y:S01]  /*48c0*/  FFMA R10, R9, 1.925963033500011079e-08, R10 ;  /* 0x32a57060090a7823 */ /* 0x000fe2000000000a */
[----:B------:R-:W-:Y:S01]  /*48d0*/  FFMA.SAT R9, R0, R51, 0.5 ;  /* 0x3f00000000097423 */ /* 0x000fe20000002033 */
[----:B------:R-:W-:-:S03]  /*48e0*/  FFMA R25, R30, 1.925963033500011079e-08, R25 ;  /* 0x32a570601e197823 */ /* 0x000fc60000000019 */
[----:B------:R-:W-:Y:S01]  /*48f0*/  FFMA.RM R9, R9, R52, 12582913 ;  /* 0x4b40000109097423 */ /* 0x000fe20000004034 */
[----:B------:R-:W0:Y:S03]  /*4900*/  MUFU.EX2 R10, R10 ;  /* 0x0000000a000a7308 */ /* 0x000e260000000800 */
[----:B------:R-:W-:-:S04]  /*4910*/  FADD R17, R9, -12583039 ;  /* 0xcb40007f09117421 */ /* 0x000fc80000000000 */
[C---:B------:R-:W-:Y:S01]  /*4920*/  FFMA R17, R0.reuse, 1.4426950216293334961, -R17 ;  /* 0x3fb8aa3b00117823 */ /* 0x040fe20000000811 */
[----:B------:R-:W-:Y:S03]  /*4930*/  MUFU.EX2 R25, R25 ;  /* 0x0000001900197308 */ /* 0x000fe60000000800 */
        /* <DEDUP_REMOVED lines=69> */
[----:B------:R-:W-:Y:S02]  /*4d90*/  SHF.L.U32 R8, R19, 0x17, RZ ;  /* 0x0000001713087819 */ /* 0x000fe400000006ff */
[C---:B------:R-:W-:Y:S01]  /*4da0*/  FFMA R17, R38.reuse, 1.4426950216293334961, -R17 ;  /* 0x3fb8aa3b26117823 */ /* 0x040fe20000000811 */
[----:B------:R-:W-:Y:S02]  /*4db0*/  SHF.L.U32 R9, R9, 0x17, RZ ;  /* 0x0000001709097819 */ /* 0x000fe400000006ff */
[----:B------:R-:W0:Y:S01]  /*4dc0*/  MUFU.EX2 R33, R33 ;  /* 0x0000002100217308 */ /* 0x000e220000000800 */
[----:B------:R-:W-:-:S07]  /*4dd0*/  FFMA R17, R38, 1.925963033500011079e-08, R17 ;  /* 0x32a5706026117823 */ /* 0x000fce0000000011 */
[----:B------:R1:W2:Y:S02]  /*4de0*/  MUFU.EX2 R18, R17 ;  /* 0x0000001100127308 */ /* 0x0002a40000000800 */
[----:B-1----:R-:W-:Y:S01]  /*4df0*/  FFMA.SAT R17, R34, R51, 0.5 ;  /* 0x3f00000022117423 */ /* 0x002fe20000002033 */
[----:B0-----:R-:W-:-:S03]  /*4e00*/  FMUL R8, R8, R33 ;  /* 0x0000002108087220 */ /* 0x001fc60000400000 */
[----:B------:R-:W-:-:S04]  /*4e10*/  FFMA.RM R17, R17, R52, 12582913 ;  /* 0x4b40000111117423 */ /* 0x000fc80000004034 */
[----:B------:R-:W-:Y:S01]  /*4e20*/  FADD R19, R17, -12583039 ;  /* 0xcb40007f11137421 */ /* 0x000fe20000000000 */
[----:B--2---:R-:W-:Y:S01]  /*4e30*/  FMUL R9, R9, R18 ;  /* 0x0000001209097220 */ /* 0x004fe20000400000 */
[----:B------:R-:W-:Y:S02]  /*4e40*/  SHF.L.U32 R17, R17, 0x17, RZ ;  /* 0x0000001711117819 */ /* 0x000fe400000006ff */
        /* <DEDUP_REMOVED lines=18> */
[----:B------:R-:W-:-:S04]  /*4f70*/  FFMA.RM R21, R21, R52, 12582913 ;  /* 0x4b40000115157423 */ /* 0x000fc80000004034 */
[----:B------:R-:W-:Y:S01]  /*4f80*/  FADD R22, R21, -12583039 ;  /* 0xcb40007f15167421 */ /* 0x000fe20000000000 */
[----:B--2---:R-:W-:Y:S01]  /*4f90*/  FMUL R19, R19, R20 ;  /* 0x0000001413137220 */ /* 0x004fe20000400000 */
[----:B------:R-:W-:Y:S01]  /*4fa0*/  SHF.L.U32 R20, R23, 0x17, RZ ;  /* 0x0000001717147819 */ /* 0x000fe200000006ff */
[----:B------:R-:W-:Y:S01]  /*4fb0*/  FFMA.SAT R23, R27, R51, 0.5 ;  /* 0x3f0000001b177423 */ /* 0x000fe20000002033 */
[----:B------:R-:W-:Y:S01]  /*4fc0*/  FFMA R22, R29, 1.4426950216293334961, -R22 ;  /* 0x3fb8aa3b1d167823 */ /* 0x000fe20000000816 */
[----:B------:R-:W-:Y:S02]  /*4fd0*/  SHF.L.U32 R21, R21, 0x17, RZ ;  /* 0x0000001715157819 */ /* 0x000fe400000006ff */
[----:B------:R-:W-:Y:S01]  /*4fe0*/  FFMA.RM R23, R23, R52, 12582913 ;  /* 0x4b40000117177423 */ /* 0x000fe20000004034 */
[----:B------:R-:W-:Y:S01]  /*4ff0*/  FFMA R29, R29, 1.925963033500011079e-08, R22 ;  /* 0x32a570601d1d7823 */ /* 0x000fe20000000016 */
[----:B------:R-:W-:Y:S01]  /*5000*/  FMUL R20, R20, R25 ;  /* 0x0000001914147220 */ /* 0x000fe20000400000 */
[----:B------:R-:W-:-:S02]  /*5010*/  FFMA.SAT R25, R12, R51, 0.5 ;  /* 0x3f0000000c197423 */ /* 0x000fc40000002033 */
[----:B------:R-:W0:Y:S02]  /*5020*/  MUFU.EX2 R22, R29 ;  /* 0x0000001d00167308 */ /* 0x000e240000000800 */
[----:B------:R-:W-:Y:S01]  /*5030*/  FFMA.RM R25, R25, R52, 12582913 ;  /* 0x4b40000119197423 */ /* 0x000fe20000004034 */
[----:B0-----:R-:W-:Y:S01]  /*5040*/  FMUL R21, R21, R22 ;  /* 0x0000001615157220 */ /* 0x001fe20000400000 */
        /* <DEDUP_REMOVED lines=12> */
[----:B------:R0:W1:Y:S01]  /*5110*/  MUFU.EX2 R24, R11 ;  /* 0x0000000b00187308 */ /* 0x0000620000000800 */
[----:B------:R-:W-:-:S04]  /*5120*/  FADD R27, R25, -12583039 ;  /* 0xcb40007f191b7421 */ /* 0x000fc80000000000 */
[----:B------:R-:W-:Y:S01]  /*5130*/  FFMA R27, R12, 1.4426950216293334961, -R27 ;  /* 0x3fb8aa3b0c1b7823 */ /* 0x000fe2000000081b */
[----:B0-----:R-:W-:-:S03]  /*5140*/  FFMA.SAT R11, R13, R51, 0.5 ;  /* 0x3f0000000d0b7423 */ /* 0x001fc60000002033 */
[----:B------:R-:W-:Y:S01]  /*5150*/  FFMA R27, R12, 1.925963033500011079e-08, R27 ;  /* 0x32a570600c1b7823 */ /* 0x000fe2000000001b */
[----:B------:R-:W-:-:S05]  /*5160*/  FFMA.RM R11, R11, R52, 12582913 ;  /* 0x4b4000010b0b7423 */ /* 0x000fca0000004034 */
[----:B------:R-:W0:Y:S01]  /*5170*/  MUFU.EX2 R27, R27 ;  /* 0x0000001b001b7308 */ /* 0x000e220000000800 */
[C---:B------:R-:W-:Y:S01]  /*5180*/  FADD R12, R11.reuse, -12583039 ;  /* 0xcb40007f0b0c7421 */ /* 0x040fe20000000000 */
[----:B------:R-:W-:Y:S01]  /*5190*/  SHF.L.U32 R11, R11, 0x17, RZ ;  /* 0x000000170b0b7819 */ /* 0x000fe200000006ff */
[----:B-1----:R-:W-:Y:S01]  /*51a0*/  FMUL R23, R23, R24 ;  /* 0x0000001817177220 */ /* 0x002fe20000400000 */
[----:B------:R-:W-:Y:S01]  /*51b0*/  SHF.L.U32 R24, R25, 0x17, RZ ;  /* 0x0000001719187819 */ /* 0x000fe200000006ff */
        /* <DEDUP_REMOVED lines=78> */
[----:B------:R-:W-:-:S06]  /*56a0*/  FFMA R12, R49, 1.925963033500011079e-08, R12 ;  /* 0x32a57060310c7823 */ /* 0x000fcc000000000c */
        /* <DEDUP_REMOVED lines=42> */
.L_x_29737:
[----:B------:R-:W-:Y:S02]  /*5950*/  HFMA2 R12, -RZ, RZ, 0, 4.76837158203125e-07 ;  /* 0x00000008ff0c7431 */ /* 0x000fe400000001ff */
[----:B------:R-:W-:-:S05]  /*5960*/  FADD R38, R13, R14 ;  /* 0x0000000e0d267221 */ /* 0x000fca0000000000 */
[----:B------:R-:W-:-:S07]  /*5970*/  MOV R13, R38 ;  /* 0x00000026000d7202 */ /* 0x000fce0000000f00 */
[----:B------:R-:W-:Y:S05]  /*5980*/  WARPSYNC.COLLECTIVE R15, `(.L_x_29738) ;  /* 0x000000000f087348 */ /* 0x000fea0003c00000 */
[----:B------:R0:W1:Y:S02]  /*5990*/  SHFL.BFLY P6, R14, R13, R12, R11 ;  /* 0x0c00000c0d0e7389 */ /* 0x00006400000c000b */
[----:B01----:R-:W-:Y:S05]  /*59a0*/  ENDCOLLECTIVE ;  /* 0x000000000000791b */ /* 0x003fea0003800000 */
.L_x_29738:
[----:B------:R-:W-:Y:S02]  /*59b0*/  HFMA2 R12, -RZ, RZ, 0, 2.384185791015625e-07 ;  /* 0x00000004ff0c7431 */ /* 0x000fe400000001ff */
[----:B------:R-:W-:-:S05]  /*59c0*/  FADD R39, R38, R14 ;  /* 0x0000000e26277221 */ /* 0x000fca0000000000 */
[----:B------:R-:W-:-:S07]  /*59d0*/  MOV R13, R39 ;  /* 0x00000027000d7202 */ /* 0x000fce0000000f00 */
[----:B------:R-:W-:Y:S05]  /*59e0*/  WARPSYNC.COLLECTIVE R15, `(.L_x_29739) ;  /* 0x000000000f087348 */ /* 0x000fea0003c00000 */
[----:B------:R0:W1:Y:S02]  /*59f0*/  SHFL.BFLY P6, R14, R13, R12, R11 ;  /* 0x0c00000c0d0e7389 */ /* 0x00006400000c000b */
[----:B01----:R-:W-:Y:S05]  /*5a00*/  ENDCOLLECTIVE ;  /* 0x000000000000791b */ /* 0x003fea0003800000 */
.L_x_29739:
[----:B------:R-:W-:Y:S02]  /*5a10*/  HFMA2 R12, -RZ, RZ, 0, 1.1920928955078125e-07 ;  /* 0x00000002ff0c7431 */ /* 0x000fe400000001ff */
[----:B------:R-:W-:-:S05]  /*5a20*/  FADD R40, R39, R14 ;  /* 0x0000000e27287221 */ /* 0x000fca0000000000 */
[----:B------:R-:W-:-:S07]  /*5a30*/  MOV R13, R40 ;  /* 0x00000028000d7202 */ /* 0x000fce0000000f00 */
[----:B------:R-:W-:Y:S05]  /*5a40*/  WARPSYNC.COLLECTIVE R15, `(.L_x_29740) ;  /* 0x000000000f087348 */ /* 0x000fea0003c00000 */
[----:B------:R0:W1:Y:S02]  /*5a50*/  SHFL.BFLY P6, R14, R13, R12, R11 ;  /* 0x0c00000c0d0e7389 */ /* 0x00006400000c000b */
[----:B01----:R-:W-:Y:S05]  /*5a60*/  ENDCOLLECTIVE ;  /* 0x000000000000791b */ /* 0x003fea0003800000 */
.L_x_29740:
[----:B------:R-:W-:Y:S02]  /*5a70*/  HFMA2 R12, -RZ, RZ, 0, 5.9604644775390625e-08 ;  /* 0x00000001ff0c7431 */ /* 0x000fe400000001ff */
[----:B------:R-:W-:-:S05]  /*5a80*/  FADD R41, R40, R14 ;  /* 0x0000000e28297221 */ /* 0x000fca0000000000 */
[----:B------:R-:W-:-:S07]  /*5a90*/  MOV R13, R41 ;  /* 0x00000029000d7202 */ /* 0x000fce0000000f00 */
[----:B------:R-:W-:Y:S05]  /*5aa0*/  WARPSYNC.COLLECTIVE R15, `(.L_x_29741) ;  /* 0x000000000f087348 */ /* 0x000fea0003c00000 */
[----:B------:R0:W1:Y:S02]  /*5ab0*/  SHFL.BFLY P6, R14, R13, R12, R11 ;  /* 0x0c00000c0d0e7389 */ /* 0x00006400000c000b */
[----:B01----:R-:W-:Y:S05]  /*5ac0*/  ENDCOLLECTIVE ;  /* 0x000000000000791b */ /* 0x003fea0003800000 */
.L_x_29741:
[----:B------:R-:W-:Y:S05]  /*5ad0*/  BRA `(.L_x_29742) ;  /* 0xffffffc800287947 */ /* 0x000fea000383ffff */
        .weak           $__internal_481_$__cuda_sm3x_div_rn_noftz_f32_slowpath
        .type           $__internal_481_$__cuda_sm3x_div_rn_noftz_f32_slowpath,@function
        .size           $__internal_481_$__cuda_sm3x_div_rn_noftz_f32_slowpath,(.L_x_37858 - $__internal_481_$__cuda_sm3x_div_rn_noftz_f32_slowpath)
$__internal_481_$__cuda_sm3x_div_rn_noftz_f32_slowpath:
        /* <DEDUP_REMOVED lines=34> */
.L_x_29744:
        /* <DEDUP_REMOVED lines=51> */
.L_x_29751:
[----:B------:R-:W-:-:S04]  /*6030*/  LOP3.LUT R7, R7, 0x80000000, RZ, 0xc0, !PT ;  /* 0x8000000007077812 */ /* 0x000fc800078ec0ff */
[----:B------:R-:W-:Y:S01]  /*6040*/  LOP3.LUT R7, R7, 0x7f800000, RZ, 0xfc, !PT ;  /* 0x7f80000007077812 */ /* 0x000fe200078efcff */
[----:B------:R-:W-:Y:S06]  /*6050*/  BRA `(.L_x_29752) ;  /* 0x0000000000047947 */ /* 0x000fec0003800000 */
.L_x_29750:
[----:B------:R-:W-:-:S07]  /*6060*/  LEA R7, R46, R7, 0x17 ;  /* 0x000000072e077211 */ /* 0x000fce00078eb8ff */
.L_x_29752:
[----:B------:R-:W-:Y:S05]  /*6070*/  BSYNC.RECONVERGENT B1 ;  /* 0x0000000000017941 */ /* 0x000fea0003800200 */
.L_x_29749:
[----:B------:R-:W-:Y:S05]  /*6080*/  BRA `(.L_x_29753) ;  /* 0x0000000000207947 */ /* 0x000fea0003800000 */
.L_x_29748:
[----:B------:R-:W-:-:S04]  /*6090*/  LOP3.LUT R7, R12, 0x80000000, R7, 0x48, !PT ;  /* 0x800000000c077812 */ /* 0x000fc800078e4807 */
[----:B------:R-:W-:Y:S01]  /*60a0*/  LOP3.LUT R7, R7, 0x7f800000, RZ, 0xfc, !PT ;  /* 0x7f80000007077812 */ /* 0x000fe200078efcff */
[----:B------:R-:W-:Y:S06]  /*60b0*/  BRA `(.L_x_29753) ;  /* 0x0000000000147947 */ /* 0x000fec0003800000 */
.L_x_29747:
[----:B------:R-:W-:Y:S01]  /*60c0*/  LOP3.LUT R7, R12, 0x80000000, R7, 0x48, !PT ;  /* 0x800000000c077812 */ /* 0x000fe200078e4807 */
[----:B------:R-:W-:Y:S06]  /*60d0*/  BRA `(.L_x_29753) ;  /* 0x00000000000c7947 */ /* 0x000fec0003800000 */
.L_x_29746:
[----:B------:R-:W0:Y:S01]  /*60e0*/  MUFU.RSQ R7, -QNAN ;  /* 0xffc0000000077908 */ /* 0x000e220000001400 */
[----:B------:R-:W-:Y:S05]  /*60f0*/  BRA `(.L_x_29753) ;  /* 0x0000000000047947 */ /* 0x000fea0003800000 */
.L_x_29745:
[----:B------:R-:W-:-:S07]  /*6100*/  FADD.FTZ R7, R7, R12 ;  /* 0x0000000c07077221 */ /* 0x000fce0000010000 */
.L_x_29753:
[----:B------:R-:W-:Y:S05]  /*6110*/  BSYNC.RECONVERGENT B0 ;  /* 0x0000000000007941 */ /* 0x000fea0003800200 */
.L_x_29743:
[----:B------:R-:W-:Y:S01]  /*6120*/  HFMA2 R13, -RZ, RZ, 0, 0 ;  /* 0x00000000ff0d7431 */ /* 0x000fe200000001ff */
[----:B------:R-:W-:-:S04]  /*6130*/  MOV R12, R15 ;  /* 0x0000000f000c7202 */ /* 0x000fc80000000f00 */
[----:B0-----:R-:W-:Y:S05]  /*6140*/  RET.REL.NODEC R12 `(_Z15SoftmaxWarpImplI24ElementwiseScaleMaskLoadIffbE11DirectStoreIffEfLi1ELi30ELi32ELi1ELb0EL9Algorithm0EEvT_T0_ll) ;  /* 0xffffff9c0cac7950 */ /* 0x001fea0003c3ffff */
.L_x_29754:
        /* <DEDUP_REMOVED lines=11> */
.L_x_37858:


//--------------------- .text._Z15SoftmaxWarpImplI24ElementwiseScaleMaskLoadIffbE11DirectStoreIffEfLi1ELi29ELi32ELi1ELb1EL9Algorithm0EEvT_T0_ll --------------------------
	.section	.text._Z15SoftmaxWarpImplI24ElementwiseScaleMaskLoadIffbE11DirectStoreIffEfLi1ELi29ELi32ELi1ELb1EL9Algorithm0EEvT_T0_ll,"ax",@progbits
	.align	128
        .global         _Z15SoftmaxWarpImplI24ElementwiseScaleMaskLoadIffbE11DirectStoreIffEfLi1ELi29ELi32ELi1ELb1EL9Algorithm0EEvT_T0_ll
        .type           _Z15SoftmaxWarpImplI24ElementwiseScaleMaskLoadIffbE11DirectStoreIffEfLi1ELi29ELi32ELi1ELb1EL9Algorithm0EEvT_T0_ll,@function
        .size           _Z15SoftmaxWarpImplI24ElementwiseScaleMaskLoadIffbE11DirectStoreIffEfLi1ELi29ELi32ELi1ELb1EL9Algorithm0EEvT_T0_ll,(.L_x_37859 - _Z15SoftmaxWarpImplI24ElementwiseScaleMaskLoadIffbE11DirectStoreIffEfLi1ELi29ELi32ELi1ELb1EL9Algorithm0EEvT_T0_ll)
        .other          _Z15SoftmaxWarpImplI24ElementwiseScaleMaskLoadIffbE11DirectStoreIffEfLi1ELi29ELi32ELi1ELb1EL9Algorithm0EEvT_T0_ll,@"STO_CUDA_ENTRY STV_DEFAULT"
_Z15SoftmaxWarpImplI24ElementwiseScaleMaskLoadIffbE11DirectStoreIffEfLi1ELi29ELi32ELi1ELb1EL9Algorithm0EEvT_T0_ll:
.text._Z15SoftmaxWarpImplI24ElementwiseScaleMaskLoadIffbE11DirectStoreIffEfLi1ELi29ELi32ELi1ELb1EL9Algorithm0EEvT_T0_ll:
        /* <DEDUP_REMOVED lines=26> */
.L_x_29755:
        /* <DEDUP_REMOVED lines=35> */
.L_x_29816:
[----:B------:R-:W-:Y:S01]  /*03d0*/  ISETP.GE.U32.AND P1, PT, R42, UR44, PT ;  /* 0x0000002c2a007c0c */ /* 0x000fe2000bf26070 */
[----:B--2---:R-:W-:Y:S01]  /*03e0*/  HFMA2 R3, -RZ, RZ, 0, 0 ;  /* 0x00000000ff037431 */ /* 0x004fe200000001ff */
[----:B------:R-:W-:Y:S01]  /*03f0*/  MOV R2, R42 ;  /* 0x0000002a00027202 */ /* 0x000fe20000000f00 */
[----:B------:R-:W-:Y:S01]  /*0400*/  IMAD R4, R43, UR48, RZ ;  /* 0x000000302b047c24 */ /* 0x000fe2000f8e02ff */
[----:B------:R-:W-:Y:S02]  /*0410*/  ISETP.GE.AND.EX P1, PT, RZ, UR45, PT, P1 ;  /* 0x0000002dff007c0c */ /* 0x000fe4000bf26310 */
[----:B------:R-:W-:Y:S01]  /*0420*/  ISETP.GE.U32.AND P3, PT, R44, UR44, PT ;  /* 0x0000002c2c007c0c */ /* 0x000fe2000bf66070 */
[----:B------:R-:W-:-:S03]  /*0430*/  IMAD R5, R41, UR49, R4 ;  /* 0x0000003129057c24 */ /* 0x000fc6000f8e0204 */
[----:B------:R-:W-:Y:S01]  /*0440*/  ISETP.GE.AND.EX P3, PT, RZ, UR45, PT, P3 ;  /* 0x0000002dff007c0c */ /* 0x000fe2000bf66330 */
[----:B------:R-:W-:-:S05]  /*0450*/  IMAD.WIDE.U32 R6, R41, UR48, R2 ;  /* 0x0000003029067c25 */ /* 0x000fca000f8e0002 */
[----:B------:R-:W-:Y:S01]  /*0460*/  IADD3 R5, PT, PT, R7, R5, RZ ;  /* 0x0000000507057210 */ /* 0x000fe20007ffe0ff */
[----:B0-----:R-:W0:Y:S01]  /*0470*/  @!P1 LDC R13, c[0x0][0x39c] ;  /* 0x0000e700ff0d9b82 */ /* 0x001e220000000800 */
[----:B------:R-:W-:Y:S02]  /*0480*/  @!P1 R2UR UR6, R36 ;  /* 0x00000000240692ca */ /* 0x000fe400000e0000 */
[C---:B------:R-:W-:Y:S02]  /*0490*/  @!P1 R2UR UR7, R37.reuse ;  /* 0x00000000250792ca */ /* 0x040fe400000e0000 */
[----:B------:R-:W-:Y:S02]  /*04a0*/  IADD3 R2, P0, PT, R6, UR42, RZ ;  /* 0x0000002a06027c10 */ /* 0x000fe4000ff1e0ff */
[----:B------:R-:W-:Y:S02]  /*04b0*/  @!P1 R2UR UR4, R36 ;  /* 0x00000000240492ca */ /* 0x000fe400000e0000 */
[----:B------:R-:W-:-:S02]  /*04c0*/  @!P1 R2UR UR5, R37 ;  /* 0x00000000250592ca */ /* 0x000fc400000e0000 */
[----:B------:R-:W-:Y:S02]  /*04d0*/  IADD3.X R3, PT, PT, R5, UR43, RZ, P0, !PT ;  /* 0x0000002b05037c10 */ /* 0x000fe400087fe4ff */
        /* <DEDUP_REMOVED lines=8> */
[----:B------:R-:W3:Y:S10]  /*0560*/  @!P3 LDG.E.U8 R12, desc[UR6][R2.64+0x20] ;  /* 0x00002006020cb981 */ /* 0x000ef4000c1e1100 */
[----:B------:R-:W4:Y:S01]  /*0570*/  @!P3 LDG.E R7, desc[UR4][R4.64+0x80] ;  /* 0x000080040407b981 */ /* 0x000f22000c1e1900 */
[----:B------:R-:W-:-:S04]  /*0580*/  ISETP.GE.U32.AND P4, PT, R45, UR44, PT ;  /* 0x0000002c2d007c0c */ /* 0x000fc8000bf86070 */
[----:B------:R-:W-:-:S13]  /*0590*/  ISETP.GE.AND.EX P4, PT, RZ, UR45, PT, P4 ;  /* 0x0000002dff007c0c */ /* 0x000fda000bf86340 */
[C---:B------:R-:W-:Y:S02]  /*05a0*/  @!P4 R2UR UR6, R36.reuse ;  /* 0x000000002406c2ca */ /* 0x040fe400000e0000 */
[C---:B------:R-:W-:Y:S02]  /*05b0*/  @!P4 R2UR UR7, R37.reuse ;  /* 0x000000002507c2ca */ /* 0x040fe400000e0000 */
[----:B------:R-:W-:Y:S02]  /*05c0*/  @!P4 R2UR UR4, R36 ;  /* 0x000000002404c2ca */ /* 0x000fe400000e0000 */
[----:B------:R-:W-:-:S09]  /*05d0*/  @!P4 R2UR UR5, R37 ;  /* 0x000000002505c2ca */ /* 0x000fd200000e0000 */
[----:B------:R-:W5:Y:S01]  /*05e0*/  @!P4 LDG.E.U8 R15, desc[UR6][R2.64+0x40] ;  /* 0x00004006020fc981 */ /* 0x000f62000c1e1100 */
[----:B------:R-:W-:Y:S02]  /*05f0*/  ISETP.GE.U32.AND P0, PT, R8, UR44, PT ;  /* 0x0000002c08007c0c */ /* 0x000fe4000bf06070 */
[----:B------:R-:W-:Y:S01]  /*0600*/  ISETP.GE.U32.AND P2, PT, R9, UR44, PT ;  /* 0x0000002c09007c0c */ /* 0x000fe2000bf46070 */
[----:B------:R-:W5:Y:S01]  /*0610*/  @!P4 LDG.E R14, desc[UR4][R4.64+0x100] ;  /* 0x00010004040ec981 */ /* 0x000f62000c1e1900 */
[----:B------:R-:W-:Y:S01]  /*0620*/  ISETP.GE.AND.EX P0, PT, RZ, UR45, PT, P0 ;  /* 0x0000002dff007c0c */ /* 0x000fe2000bf06300 */
[----:B------:R-:W4:-:S12]  /*0630*/  @!P3 LDC R8, c[0x0][0x39c] ;  /* 0x0000e700ff08bb82 */ /* 0x000f180000000800 */
[C---:B------:R-:W-:Y:S02]  /*0640*/  @!P0 R2UR UR6, R36.reuse ;  /* 0x00000000240682ca */ /* 0x040fe400000e0000 */
[C---:B------:R-:W-:Y:S02]  /*0650*/  @!P0 R2UR UR7, R37.reuse ;  /* 0x00000000250782ca */ /* 0x040fe400000e0000 */
[----:B------:R-:W-:Y:S02]  /*0660*/  @!P0 R2UR UR4, R36 ;  /* 0x00000000240482ca */ /* 0x000fe400000e0000 */
[----:B------:R-:W-:-:S09]  /*0670*/  @!P0 R2UR UR5, R37 ;  /* 0x00000000250582ca */ /* 0x000fd200000e0000 */
[----:B------:R-:W5:Y:S04]  /*0680*/  @!P0 LDG.E.U8 R16, desc[UR6][R2.64+0x60] ;  /* 0x0000600602108981 */ /* 0x000f68000c1e1100 */
        /* <DEDUP_REMOVED lines=15> */
[----:B--2---:R-:W-:Y:S02]  /*0780*/  ISETP.NE.OR P6, PT, R19, RZ, P1 ;  /* 0x000000ff1300720c */ /* 0x004fe40000fc5670 */
[----:B------:R-:W1:Y:S01]  /*0790*/  @!P4 LDC R19, c[0x0][0x39c] ;  /* 0x0000e700ff13cb82 */ /* 0x000e620000000800 */
[----:B0-----:R-:W-:-:S10]  /*07a0*/  @!P1 FMUL R6, R6, R13 ;  /* 0x0000000d06069220 */ /* 0x001fd40000400000 */
[----:B------:R-:W0:Y:S01]  /*07b0*/  @!P6 LDC R6, c[0x0][0x398] ;  /* 0x0000e600ff06eb82 */ /* 0x000e220000000800 */
[----:B---3--:R-:W-:Y:S01]  /*07c0*/  ISETP.NE.OR P6, PT, R12, RZ, P3 ;  /* 0x000000ff0c00720c */ /* 0x008fe20001fc5670 */
[----:B----4-:R-:W-:Y:S01]  /*07d0*/  @!P3 FMUL R8, R7, R8 ;  /* 0x000000080708b220 */ /* 0x010fe20000400000 */
[----:B------:R-:W-:Y:S01]  /*07e0*/  MOV R13, 0xff800000 ;  /* 0xff800000000d7802 */ /* 0x000fe20000000f00 */
[----:B------:R-:W2:Y:S01]  /*07f0*/  @!P5 LDG.E R7, desc[UR4][R4.64+0x280] ;  /* 0x000280040407d981 */ /* 0x000ea2000c1e1900 */
[----:B------:R-:W-:-:S03]  /*0800*/  MOV R77, 0xff800000 ;  /* 0xff800000004d7802 */ /* 0x000fc60000000f00 */
[----:B------:R-:W3:Y:S08]  /*0810*/  @!P2 LDC R12, c[0x0][0x39c] ;  /* 0x0000e700ff0cab82 */ /* 0x000ef00000000800 */
[----:B------:R-:W4:Y:S01]  /*0820*/  @!P6 LDC R8, c[0x0][0x398] ;  /* 0x0000e600ff08eb82 */ /* 0x000f220000000800 */
        /* <DEDUP_REMOVED lines=8> */
[----:B0-----:R-:W-:Y:S02]  /*08b0*/  @!P1 FMNMX R13, R6, -INF , !PT ;  /* 0xff800000060d9809 */ /* 0x001fe40007800000 */
[-C--:B----4-:R-:W-:Y:S02]  /*08c0*/  @!P3 MOV R77, R8.reuse ;  /* 0x00000008004db202 */ /* 0x090fe40000000f00 */
[----:B------:R-:W-:Y:S02]  /*08d0*/  @!P3 FMNMX R13, R13, R8, !PT ;  /* 0x000000080d0db209 */ /* 0x000fe40007800000 */
[----:B-----5:R-:W-:Y:S01]  /*08e0*/  ISETP.NE.OR P3, PT, R15, RZ, P4 ;  /* 0x000000ff0f00720c */ /* 0x020fe20002765670 */
[----:B-1----:R-:W-:Y:S01]  /*08f0*/  @!P4 FMUL R14, R14, R19 ;  /* 0x000000130e0ec220 */ /* 0x002fe20000400000 */
[----:B------:R-:W0:Y:S11]  /*0900*/  @!P0 LDC R8, c[0x0][0x39c] ;  /* 0x0000e700ff088b82 */ /* 0x000e360000000800 */
[----:B------:R-:W1:Y:S01]  /*0910*/  @!P3 LDC R14, c[0x0][0x398] ;  /* 0x0000e600ff0ebb82 */ /* 0x000e620000000800 */
[----:B------:R-:W-:-:S04]  /*0920*/  ISETP.GE.U32.AND P3, PT, R46, UR44, PT ;  /* 0x0000002c2e007c0c */ /* 0x000fc8000bf66070 */
[----:B------:R-:W-:Y:S02]  /*0930*/  ISETP.GE.AND.EX P3, PT, RZ, UR45, PT, P3 ;  /* 0x0000002dff007c0c */ /* 0x000fe4000bf66330 */
[----:B------:R-:W-:-:S11]  /*0940*/  MOV R79, 0xff800000 ;  /* 0xff800000004f7802 */ /* 0x000fd60000000f00 */
[C---:B------:R-:W-:Y:S02]  /*0950*/  @!P3 R2UR UR6, R36.reuse ;  /* 0x000000002406b2ca */ /* 0x040fe400000e0000 */
[----:B------:R-:W-:Y:S02]  /*0960*/  @!P3 R2UR UR7, R37 ;  /* 0x000000002507b2ca */ /* 0x000fe400000e0000 */
[----:B------:R-:W-:Y:S02]  /*0970*/  @!P3 R2UR UR4, R36 ;  /* 0x000000002404b2ca */ /* 0x000fe400000e0000 */
[----:B-1----:R-:W-:Y:S01]  /*0980*/  @!P4 FMNMX R13, R13, R14, !PT ;  /* 0x0000000e0d0dc209 */ /* 0x002fe20007800000 */
[----:B------:R-:W-:Y:S01]  /*0990*/  @!P4 IMAD.MOV.U32 R79, RZ, RZ, R14 ;  /* 0x000000ffff4fc224 */ /* 0x000fe200078e000e */
[----:B------:R-:W-:Y:S02]  /*09a0*/  ISETP.NE.OR P4, PT, R16, RZ, P0 ;  /* 0x000000ff1000720c */ /* 0x000fe40000785670 */
[----:B------:R-:W-:Y:S01]  /*09b0*/  @!P3 R2UR UR5, R37 ;  /* 0x000000002505b2ca */ /* 0x000fe200000e0000 */
[----:B0-----:R-:W-:Y:S01]  /*09c0*/  @!P0 FMUL R8, R9, R8 ;  /* 0x0000000809088220 */ /* 0x001fe20000400000 */
[----:B------:R-:W-:Y:S01]  /*09d0*/  MOV R81, 0xff800000 ;  /* 0xff80000000517802 */ /* 0x000fe20000000f00 */
[----:B------:R-:W2:Y:S02]  /*09e0*/  @!P5 LDC R16, c[0x0][0x39c] ;  /* 0x0000e700ff10db82 */ /* 0x000ea40000000800 */
[----:B------:R-:W4:Y:S06]  /*09f0*/  @!P3 LDG.E.U8 R19, desc[UR6][R2.64+0xe0] ;  /* 0x0000e0060213b981 */ /* 0x000f2c000c1e1100 */
[----:B------:R-:W0:Y:S01]  /*0a00*/  @!P4 LDC R8, c[0x0][0x398] ;  /* 0x0000e600ff08cb82 */ /* 0x000e220000000800 */
[----:B------:R-:W-:Y:S01]  /*0a10*/  ISETP.GE.U32.AND P4, PT, R47, UR44, PT ;  /* 0x0000002c2f007c0c */ /* 0x000fe2000bf86070 */
[----:B------:R-:W5:Y:S03]  /*0a20*/  @!P3 LDG.E R9, desc[UR4][R4.64+0x380] ;  /* 0x000380040409b981 */ /* 0x000f66000c1e1900 */
[----:B------:R-:W-:-:S13]  /*0a30*/  ISETP.GE.AND.EX P4, PT, RZ, UR45, PT, P4 ;  /* 0x0000002dff007c0c */ /* 0x000fda000bf86340 */
[C---:B------:R-:W-:Y:S02]  /*0a40*/  @!P4 R2UR UR6, R36.reuse ;  /* 0x000000002406c2ca */ /* 0x040fe400000e0000 */
[----:B------:R-:W-:Y:S02]  /*0a50*/  @!P4 R2UR UR7, R37 ;  /* 0x000000002507c2ca */ /* 0x000fe400000e0000 */
[----:B------:R-:W-:Y:S02]  /*0a60*/  @!P4 R2UR UR4, R36 ;  /* 0x000000002404c2ca */ /* 0x000fe400000e0000 */
[-C--:B0-----:R-:W-:Y:S02]  /*0a70*/  @!P0 FMNMX R13, R13, R8.reuse, !PT ;  /* 0x000000080d0d8209 */ /* 0x081fe40007800000 */
[----:B------:R-:W-:Y:S02]  /*0a80*/  @!P0 MOV R81, R8 ;  /* 0x0000000800518202 */ /* 0x000fe40000000f00 */
[----:B------:R-:W-:-:S02]  /*0a90*/  ISETP.NE.OR P0, PT, R18, RZ, P2 ;  /* 0x000000ff1200720c */ /* 0x000fc40001705670 */
[----:B------:R-:W-:Y:S01]  /*0aa0*/  @!P4 R2UR UR5, R37 ;  /* 0x000000002505c2ca */ /* 0x000fe200000e0000 */
[----:B---3--:R-:W-:Y:S02]  /*0ab0*/  @!P2 FMUL R8, R17, R12 ;  /* 0x0000000c1108a220 */ /* 0x008fe40000400000 */
[----:B------:R-:W3:Y:S01]  /*0ac0*/  @!P4 LDG.E.U8 R14, desc[UR6][R2.64+0x100] ;  /* 0x00010006020ec981 */ /* 0x000ee2000c1e1100 */
[----:B------:R-:W-:Y:S01]  /*0ad0*/  MOV R85, 0xff800000 ;  /* 0xff80000000557802 */ /* 0x000fe20000000f00 */
[----:B------:R-:W0:Y:S08]  /*0ae0*/  @!P6 LDC R17, c[0x0][0x39c] ;  /* 0x0000e700ff11eb82 */ /* 0x000e300000000800 */
[----:B------:R-:W1:Y:S01]  /*0af0*/  @!P0 LDC R8, c[0x0][0x398] ;  /* 0x0000e600ff088b82 */ /* 0x000e620000000800 */
[----:B------:R-:W3:Y:S01]  /*0b00*/  @!P4 LDG.E R12, desc[UR4][R4.64+0x400] ;  /* 0x00040004040cc981 */ /* 0x000ee2000c1e1900 */
[----:B------:R-:W-:-:S04]  /*0b10*/  ISETP.GE.U32.AND P0, PT, R48, UR44, PT ;  /* 0x0000002c30007c0c */ /* 0x000fc8000bf06070 */
        /* <DEDUP_REMOVED lines=8> */
[----:B------:R-:W3:Y:S01]  /*0ba0*/  @!P0 LDG.E.U8 R15, desc[UR6][R2.64+0x120] ;  /* 0x00012006020f8981 */ /* 0x000ee2000c1e1100 */
[----:B------:R-:W-:Y:S01]  /*0bb0*/  MOV R83, 0xff800000 ;  /* 0xff80000000537802 */ /* 0x000fe20000000f00 */
[----:B--2---:R-:W-:-:S06]  /*0bc0*/  @!P5 FMUL R8, R7, R16 ;  /* 0x000000100708d220 */ /* 0x004fcc0000400000 */
[----:B------:R-:W2:Y:S02]  /*0bd0*/  @!P0 LDG.E R7, desc[UR4][R4.64+0x480] ;  /* 0x0004800404078981 */ /* 0x000ea4000c1e1900 */
        /* <DEDUP_REMOVED lines=8> */
[----:B------:R-:W-:Y:S01]  /*0c60*/  @!P2 R2UR UR5, R37 ;  /* 0x000000002505a2ca */ /* 0x000fe200000e0000 */
[----:B------:R-:W5:Y:S04]  /*0c70*/  @!P3 LDC R8, c[0x0][0x39c] ;  /* 0x0000e700ff08bb82 */ /* 0x000f680000000800 */
[----:B------:R-:W2:Y:S01]  /*0c80*/  @!P2 LDG.E.U8 R18, desc[UR6][R2.64+0x140] ;  /* 0x000140060212a981 */ /* 0x000ea2000c1e1100 */
[----:B------:R-:W-:Y:S01]  /*0c90*/  ISETP.NE.OR P5, PT, R11, RZ, P6 ;  /* 0x000000ff0b00720c */ /* 0x000fe200037a5670 */
[----:B0-----:R-:W-:-:S06]  /*0ca0*/  @!P6 FMUL R10, R10, R17 ;  /* 0x000000110a0ae220 */ /* 0x001fcc0000400000 */
[----:B------:R-:W2:Y:S06]  /*0cb0*/  @!P2 LDG.E R11, desc[UR4][R4.64+0x500] ;  /* 0x00050004040ba981 */ /* 0x000eac000c1e1900 */
[----:B------:R-:W0:Y:S01]  /*0cc0*/  @!P5 LDC R10, c[0x0][0x398] ;  /* 0x0000e600ff0adb82 */ /* 0x000e220000000800 */
        /* <DEDUP_REMOVED lines=8> */
[----:B------:R-:W-:Y:S01]  /*0d50*/  MOV R89, 0xff800000 ;  /* 0xff80000000597802 */ /* 0x000fe20000000f00 */
[----:B0-----:R-:W-:Y:S01]  /*0d60*/  @!P6 IMAD.MOV.U32 R89, RZ, RZ, R10 ;  /* 0x000000ffff59e224 */ /* 0x001fe200078e000a */
[----:B------:R-:W-:Y:S02]  /*0d70*/  @!P6 FMNMX R13, R13, R10, !PT ;  /* 0x0000000a0d0de209 */ /* 0x000fe40007800000 */
[----:B----4-:R-:W-:Y:S01]  /*0d80*/  ISETP.NE.OR P6, PT, R19, RZ, P3 ;  /* 0x000000ff1300720c */ /* 0x010fe20001fc5670 */
[----:B-----5:R-:W-:-:S02]  /*0d90*/  @!P3 FMUL R8, R9, R8 ;  /* 0x000000080908b220 */ /* 0x020fc40000400000 */
[----:B------:R-:W0:Y:S10]  /*0da0*/  @!P4 LDC R9, c[0x0][0x39c] ;  /* 0x0000e700ff09cb82 */ /* 0x000e340000000800 */
[----:B------:R-:W1:Y:S01]  /*0db0*/  @!P6 LDC R8, c[0x0][0x398] ;  /* 0x0000e600ff08eb82 */ /* 0x000e620000000800 */
[----:B------:R-:W-:-:S04]  /*0dc0*/  ISETP.GE.U32.AND P6, PT, R51, UR44, PT ;  /* 0x0000002c33007c0c */ /* 0x000fc8000bfc6070 */
[----:B------:R-:W-:Y:S02]  /*0dd0*/  ISETP.GE.AND.EX P6, PT, RZ, UR45, PT, P6 ;  /* 0x0000002dff007c0c */ /* 0x000fe4000bfc6360 */
[----:B------:R-:W-:-:S11]  /*0de0*/  MOV R87, 0xff800000 ;  /* 0xff80000000577802 */ /* 0x000fd60000000f00 */
[C---:B------:R-:W-:Y:S02]  /*0df0*/  @!P6 R2UR UR6, R36.reuse ;  /* 0x000000002406e2ca */ /* 0x040fe400000e0000 */
[----:B------:R-:W-:Y:S02]  /*0e00*/  @!P6 R2UR UR7, R37 ;  /* 0x000000002507e2ca */ /* 0x000fe400000e0000 */
[----:B------:R-:W-:Y:S02]  /*0e10*/  @!P6 R2UR UR4, R36 ;  /* 0x000000002404e2ca */ /* 0x000fe400000e0000 */
[-C--:B-1----:R-:W-:Y:S02]  /*0e20*/  @!P3 FMNMX R13, R13, R8.reuse, !PT ;  /* 0x000000080d0db209 */ /* 0x082fe40007800000 */
[----:B------:R-:W-:Y:S02]  /*0e30*/  @!P3 MOV R87, R8 ;  /* 0x000000080057b202 */ /* 0x000fe40000000f00 */
[----:B---3--:R-:W-:Y:S01]  /*0e40*/  ISETP.NE.OR P3, PT, R14, RZ, P4 ;  /* 0x000000ff0e00720c */ /* 0x008fe20002765670 */
[----:B------:R-:W2:Y:S01]  /*0e50*/  @!P0 LDC R8, c[0x0][0x39c] ;  /* 0x0000e700ff088b82 */ /* 0x000ea20000000800 */
[----:B------:R-:W-:Y:S01]  /*0e60*/  @!P6 R2UR UR5, R37 ;  /* 0x000000002505e2ca */ /* 0x000fe200000e0000 */
[----:B0-----:R-:W-:-:S02]  /*0e70*/  @!P4 FMUL R12, R12, R9 ;  /* 0x000000090c0cc220 */ /* 0x001fc40000400000 */
[----:B------:R-:W3:Y:S01]  /*0e80*/  @!P6 LDG.E.U8 R19, desc[UR6][R2.64+0x180] ;  /* 0x000180060213e981 */ /* 0x000ee2000c1e1100 */
[----:B------:R-:W-:-:S03]  /*0e90*/  MOV R91, 0xff800000 ;  /* 0xff800000005b7802 */ /* 0x000fc60000000f00 */
[----:B------:R-:W0:Y:S06]  /*0ea0*/  @!P2 LDC R14, c[0x0][0x39c] ;  /* 0x0000e700ff0eab82 */ /* 0x000e2c0000000800 */
[----:B------:R-:W4:Y:S02]  /*0eb0*/  @!P6 LDG.E R9, desc[UR4][R4.64+0x600] ;  /* 0x000600040409e981 */ /* 0x000f24000c1e1900 */
        /* <DEDUP_REMOVED lines=10> */
[----:B------:R-:W1:Y:S02]  /*0f60*/  @!P5 LDC R15, c[0x0][0x39c] ;  /* 0x0000e700ff0fdb82 */ /* 0x000e640000000800 */
[----:B------:R-:W5:Y:S01]  /*0f70*/  @!P3 LDG.E.U8 R10, desc[UR6][R2.64+0x1a0] ;  /* 0x0001a006020ab981 */ /* 0x000f62000c1e1100 */
[----:B------:R-:W-:Y:S02]  /*0f80*/  MOV R93, 0xff800000 ;  /* 0xff800000005d7802 */ /* 0x000fe40000000f00 */
[----:B------:R-:W-:Y:S01]  /*0f90*/  MOV R75, 0xff800000 ;  /* 0xff800000004b7802 */ /* 0x000fe20000000f00 */
[----:B--2---:R-:W-:-:S06]  /*0fa0*/  @!P0 FMUL R8, R7, R8 ;  /* 0x0000000807088220 */ /* 0x004fcc0000400000 */
[----:B------:R-:W2:Y:S01]  /*0fb0*/  @!P3 LDG.E R7, desc[UR4][R4.64+0x680] ;  /* 0x000680040407b981 */ /* 0x000ea2000c1e1900 */
[----:B------:R-:W0:Y:S01]  /*0fc0*/  @!P4 LDC R8, c[0x0][0x398] ;  /* 0x0000e600ff08cb82 */ /* 0x000e220000000800 */
[----:B------:R-:W-:-:S04]  /*0fd0*/  ISETP.GE.U32.AND P4, PT, R53, UR44, PT ;  /* 0x0000002c35007c0c */ /* 0x000fc8000bf86070 */
[----:B------:R-:W-:-:S13]  /*0fe0*/  ISETP.GE.AND.EX P4, PT, RZ, UR45, PT, P4 ;  /* 0x0000002dff007c0c */ /* 0x000fda000bf86340 */
[C---:B------:R-:W-:Y:S02]  /*0ff0*/  @!P4 R2UR UR6, R36.reuse ;  /* 0x000000002406c2ca */ /* 0x040fe400000e0000 */
[----:B------:R-:W-:Y:S02]  /*1000*/  @!P4 R2UR UR7, R37 ;  /* 0x000000002507c2ca */ /* 0x000fe400000e0000 */
[----:B------:R-:W-:Y:S02]  /*1010*/  @!P4 R2UR UR4, R36 ;  /* 0x000000002404c2ca */ /* 0x000fe400000e0000 */
[-C--:B0-----:R-:W-:Y:S02]  /*1020*/  @!P0 FMNMX R13, R13, R8.reuse, !PT ;  /* 0x000000080d0d8209 */ /* 0x081fe40007800000 */
[----:B------:R-:W-:Y:S02]  /*1030*/  @!P0 MOV R93, R8 ;  /* 0x00000008005d8202 */ /* 0x000fe40000000f00 */
[----:B------:R-:W-:-:S02]  /*1040*/  @!P4 R2UR UR5, R37 ;  /* 0x000000002505c2ca */ /* 0x000fc400000e0000 */
[----:B------:R-:W-:-:S03]  /*1050*/  ISETP.NE.OR P0, PT, R18, RZ, P2 ;  /* 0x000000ff1200720c */ /* 0x000fc60001705670 */
[----:B------:R-:W2:Y:S01]  /*1060*/  @!P4 LDG.E.U8 R12, desc[UR6][R2.64+0x1c0] ;  /* 0x0001c006020cc981 */ /* 0x000ea2000c1e1100 */
[----:B------:R-:W-:-:S07]  /*1070*/  @!P2 FMUL R8, R11, R14 ;  /* 0x0000000e0b08a220 */ /* 0x000fce0000400000 */
[----:B------:R-:W2:Y:S02]  /*1080*/  @!P4 LDG.E R11, desc[UR4][R4.64+0x700] ;  /* 0x00070004040bc981 */ /* 0x000ea4000c1e1900 */
[----:B------:R-:W0:Y:S01]  /*1090*/  @!P0 LDC R8, c[0x0][0x398] ;  /* 0x0000e600ff088b82 */ /* 0x000e220000000800 */
[----:B------:R-:W-:-:S04]  /*10a0*/  ISETP.GE.U32.AND P0, PT, R54, UR44, PT ;  /* 0x0000002c36007c0c */ /* 0x000fc8000bf06070 */
[----:B------:R-:W-:-:S13]  /*10b0*/  ISETP.GE.AND.EX P0, PT, RZ, UR45, PT, P0 ;  /* 0x0000002dff007c0c */ /* 0x000fda000bf06300 */
[C---:B------:R-:W-:Y:S02]  /*10c0*/  @!P0 R2UR UR6, R36.reuse ;  /* 0x00000000240682ca */ /* 0x040fe400000e0000 */
[----:B------:R-:W-:Y:S02]  /*10d0*/  @!P0 R2UR UR7, R37 ;  /* 0x00000000250782ca */ /* 0x000fe400000e0000 */
[----:B------:R-:W-:Y:S02]  /*10e0*/  @!P0 R2UR UR4, R36 ;  /* 0x00000000240482ca */ /* 0x000fe400000e0000 */
[----:B0-----:R-:W-:Y:S01]  /*10f0*/  @!P2 FMNMX R13, R13, R8, !PT ;  /* 0x000000080d0da209 */ /* 0x001fe20007800000 */
[----:B------:R-:W-:Y:S01]  /*1100*/  @!P2 IMAD.MOV.U32 R75, RZ, RZ, R8 ;  /* 0x000000ffff4ba224 */ /* 0x000fe200078e0008 */
[----:B------:R-:W-:Y:S01]  /*1110*/  @!P0 R2UR UR5, R37 ;  /* 0x00000000250582ca */ /* 0x000fe200000e0000 */
[----:B------:R-:W4:Y:S06]  /*1120*/  @!P6 LDC R8, c[0x0][0x39c] ;  /* 0x0000e700ff08eb82 */ /* 0x000f2c0000000800 */
[----:B------:R-:W2:Y:S01]  /*1130*/  @!P0 LDG.E.U8 R18, desc[UR6][R2.64+0x1e0] ;  /* 0x0001e00602128981 */ /* 0x000ea2000c1e1100 */
[----:B------:R-:W-:Y:S01]  /*1140*/  ISETP.NE.OR P2, PT, R17, RZ, P5 ;  /* 0x000000ff1100720c */ /* 0x000fe20002f45670 */
[----:B-1----:R-:W-:-:S04]  /*1150*/  @!P5 FMUL R16, R16, R15 ;  /* 0x0000000f1010d220 */ /* 0x002fc80000400000 */
[----:B------:R-:W2:Y:S08]  /*1160*/  @!P0 LDG.E R14, desc[UR4][R4.64+0x780] ;  /* 0x00078004040e8981 */ /* 0x000eb0000c1e1900 */
        /* <DEDUP_REMOVED lines=10> */
[-C--:B0-----:R-:W-:Y:S02]  /*1210*/  @!P5 FMNMX R13, R13, R16.reuse, !PT ;  /* 0x000000100d0dd209 */ /* 0x081fe40007800000 */
[----:B------:R-:W-:Y:S02]  /*1220*/  @!P5 MOV R73, R16 ;  /* 0x000000100049d202 */ /* 0x000fe40000000f00 */
[----:B------:R-:W2:Y:S01]  /*1230*/  @!P3 LDC R16, c[0x0][0x39c] ;  /* 0x0000e700ff10bb82 */ /* 0x000ea20000000800 */
[----:B---3--:R-:W-:Y:S01]  /*1240*/  ISETP.NE.OR P5, PT, R19, RZ, P6 ;  /* 0x000000ff1300720c */ /* 0x008fe200037a5670 */
[----:B----4-:R-:W-:-:S12]  /*1250*/  @!P6 FMUL R8, R9, R8 ;  /* 0x000000080908e220 */ /* 0x010fd80000400000 */
[----:B------:R-:W0:Y:S01]  /*1260*/  @!P5 LDC R8, c[0x0][0x398] ;  /* 0x0000e600ff08db82 */ /* 0x000e220000000800 */
[----:B------:R-:W-:Y:S02]  /*1270*/  MOV R69, 0xff800000 ;  /* 0xff80000000457802 */ /* 0x000fe40000000f00 */
[----:B------:R-:W-:-:S04]  /*1280*/  ISETP.GE.U32.AND P5, PT, R0, UR44, PT ;  /* 0x0000002c00007c0c */ /* 0x000fc8000bfa6070 */
[----:B------:R-:W-:Y:S02]  /*1290*/  ISETP.GE.AND.EX P5, PT, RZ, UR45, PT, P5 ;  /* 0x0000002dff007c0c */ /* 0x000fe4000bfa6350 */
[-C--:B0-----:R-:W-:Y:S02]  /*12a0*/  @!P6 FMNMX R13, R13, R8.reuse, !PT ;  /* 0x000000080d0de209 */ /* 0x081fe40007800000 */
[----:B------:R-:W-:Y:S02]  /*12b0*/  @!P6 MOV R69, R8 ;  /* 0x000000080045e202 */ /* 0x000fe40000000f00 */
[----:B------:R-:W0:Y:S01]  /*12c0*/  @!P4 LDC R8, c[0x0][0x39c] ;  /* 0x0000e700ff08cb82 */ /* 0x000e220000000800 */
[----:B-----5:R-:W-:-:S06]  /*12d0*/  ISETP.NE.OR P6, PT, R10, RZ, P3 ;  /* 0x000000ff0a00720c */ /* 0x020fcc0001fc5670 */
[C---:B------:R-:W-:Y:S02]  /*12e0*/  @!P5 R2UR UR6, R36.reuse ;  /* 0x000000002406d2ca */ /* 0x040fe400000e0000 */
[C---:B------:R-:W-:Y:S02]  /*12f0*/  @!P5 R2UR UR7, R37.reuse ;  /* 0x000000002507d2ca */ /* 0x040fe400000e0000 */
[----:B------:R-:W-:Y:S02]  /*1300*/  @!P5 R2UR UR4, R36 ;  /* 0x000000002404d2ca */ /* 0x000fe400000e0000 */
[----:B------:R-:W-:Y:S02]  /*1310*/  @!P5 R2UR UR5, R37 ;  /* 0x000000002505d2ca */ /* 0x000fe400000e0000 */
[----:B------:R-:W-:-:S07]  /*1320*/  MOV R71, 0xff800000 ;  /* 0xff80000000477802 */ /* 0x000fce0000000f00 */
[----:B------:R-:W3:Y:S01]  /*1330*/  @!P5 LDG.E.U8 R19, desc[UR6][R2.64+0x220] ;  /* 0x000220060213d981 */ /* 0x000ee2000c1e1100 */
[C---:B------:R-:W-:Y:S01]  /*1340*/  VIADD R10, R42.reuse, 0x260 ;  /* 0x000002602a0a7836 */ /* 0x040fe20000000000 */
[----:B------:R-:W-:Y:S01]  /*1350*/  MOV R67, 0xff800000 ;  /* 0xff80000000437802 */ /* 0x000fe20000000f00 */
[----:B--2---:R-:W-:Y:S01]  /*1360*/  @!P3 FMUL R0, R7, R16 ;  /* 0x000000100700b220 */ /* 0x004fe20000400000 */
[----:B------:R-:W-:Y:S01]  /*1370*/  IADD3 R7, PT, PT, R42, 0x240, RZ ;  /* 0x000002402a077810 */ /* 0x000fe20007ffe0ff */
[----:B------:R-:W1:Y:S08]  /*1380*/  @!P5 LDC R16, c[0x0][0x39c] ;  /* 0x0000e700ff10db82 */ /* 0x000e700000000800 */
[----:B------:R-:W2:Y:S01]  /*1390*/  @!P6 LDC R0, c[0x0][0x398] ;  /* 0x0000e600ff00eb82 */ /* 0x000ea20000000800 */
[----:B------:R-:W-:-:S02]  /*13a0*/  ISETP.GE.U32.AND P6, PT, R7, UR44, PT ;  /* 0x0000002c07007c0c */ /* 0x000fc4000bfc6070 */
[----:B------:R-:W1:Y:S02]  /*13b0*/  @!P5 LDG.E R7, desc[UR4][R4.64+0x880] ;  /* 0x000880040407d981 */ /* 0x000e64000c1e1900 */
[----:B------:R-:W-:Y:S02]  /*13c0*/  ISETP.GE.AND.EX P6, PT, RZ, UR45, PT, P6 ;  /* 0x0000002dff007c0c */ /* 0x000fe4000bfc6360 */
[-C--:B--2---:R-:W-:Y:S02]  /*13d0*/  @!P3 FMNMX R13, R13, R0.reuse, !PT ;  /* 0x000000000d0db209 */ /* 0x084fe40007800000 */
[----:B------:R-:W-:Y:S02]  /*13e0*/  @!P3 MOV R71, R0 ;  /* 0x000000000047b202 */ /* 0x000fe40000000f00 */
[----:B------:R-:W-:-:S07]  /*13f0*/  ISETP.NE.OR P3, PT, R12, RZ, P4 ;  /* 0x000000ff0c00720c */ /* 0x000fce0002765670 */
[C---:B------:R-:W-:Y:S02]  /*1400*/  @!P6 R2UR UR6, R36.reuse ;  /* 0x000000002406e2ca */ /* 0x040fe400000e0000 */
[----:B------:R-:W-:Y:S01]  /*1410*/  @!P6 R2UR UR7, R37 ;  /* 0x000000002507e2ca */ /* 0x000fe200000e0000 */
[----:B0-----:R-:W-:Y:S01]  /*1420*/  @!P4 FMUL R0, R11, R8 ;  /* 0x000000080b00c220 */ /* 0x001fe20000400000 */
[----:B------:R-:W-:Y:S01]  /*1430*/  @!P6 R2UR UR4, R36 ;  /* 0x000000002404e2ca */ /* 0x000fe200000e0000 */
[----:B------:R-:W0:Y:S01]  /*1440*/  @!P0 LDC R11, c[0x0][0x39c] ;  /* 0x0000e700ff0b8b82 */ /* 0x000e220000000800 */
[----:B------:R-:W-:-:S09]  /*1450*/  @!P6 R2UR UR5, R37 ;  /* 0x000000002505e2ca */ /* 0x000fd200000e0000 */
[----:B------:R-:W2:Y:S01]  /*1460*/  @!P6 LDG.E.U8 R9, desc[UR6][R2.64+0x240] ;  /* 0x000240060209e981 */ /* 0x000ea2000c1e1100 */
[----:B------:R-:W4:Y:S01]  /*1470*/  @!P3 LDC R0, c[0x0][0x398] ;  /* 0x0000e600ff00bb82 */ /* 0x000f220000000800 */
[----:B------:R-:W-:Y:S02]  /*1480*/  ISETP.GE.U32.AND P3, PT, R10, UR44, PT ;  /* 0x0000002c0a007c0c */ /* 0x000fe4000bf66070 */
[----:B------:R-:W5:Y:S02]  /*1490*/  @!P6 LDG.E R8, desc[UR4][R4.64+0x900] ;  /* 0x000900040408e981 */ /* 0x000f64000c1e1900 */
[----:B------:R-:W-:Y:S02]  /*14a0*/  ISETP.GE.AND.EX P3, PT, RZ, UR45, PT, P3 ;  /* 0x0000002dff007c0c */ /* 0x000fe4000bf66330 */
[-C--:B----4-:R-:W-:Y:S02]  /*14b0*/  @!P4 FMNMX R13, R13, R0.reuse, !PT ;  /* 0x000000000d0dc209 */ /* 0x090fe40007800000 */
[----:B------:R-:W-:-:S02]  /*14c0*/  @!P4 MOV R67, R0 ;  /* 0x000000000043c202 */ /* 0x000fc40000000f00 */
[----:B------:R-:W-:-:S07]  /*14d0*/  ISETP.NE.OR P4, PT, R18, RZ, P0 ;  /* 0x000000ff1200720c */ /* 0x000fce0000785670 */
[----:B------:R-:W-:Y:S02]  /*14e0*/  @!P3 R2UR UR6, R36 ;  /* 0x000000002406b2ca */ /* 0x000fe400000e0000 */
[C---:B------:R-:W-:Y:S01]  /*14f0*/  @!P3 R2UR UR7, R37.reuse ;  /* 0x000000002507b2ca */ /* 0x040fe200000e0000 */
[----:B0-----:R-:W-:Y:S01]  /*1500*/  @!P0 FMUL R14, R14, R11 ;  /* 0x0000000b0e0e8220 */ /* 0x001fe20000400000 */
[----:B------:R-:W-:Y:S02]  /*1510*/  IADD3 R0, PT, PT, R42, 0x280, RZ ;  /* 0x000002802a007810 */ /* 0x000fe40007ffe0ff */
[----:B------:R-:W-:Y:S02]  /*1520*/  @!P3 R2UR UR4, R36 ;  /* 0x000000002404b2ca */ /* 0x000fe400000e0000 */
[----:B------:R-:W-:Y:S01]  /*1530*/  @!P3 R2UR UR5, R37 ;  /* 0x000000002505b2ca */ /* 0x000fe200000e0000 */
[----:B------:R-:W0:Y:S01]  /*1540*/  @!P4 LDC R14, c[0x0][0x398] ;  /* 0x0000e600ff0ecb82 */ /* 0x000e220000000800 */
[----:B------:R-:W-:-:S05]  /*1550*/  ISETP.GE.U32.AND P4, PT, R0, UR44, PT ;  /* 0x0000002c00007c0c */ /* 0x000fca000bf86070 */
[----:B------:R-:W4:Y:S01]  /*1560*/  @!P3 LDG.E.U8 R18, desc[UR6][R2.64+0x260] ;  /* 0x000260060212b981 */ /* 0x000f22000c1e1100 */
[----:B------:R-:W-:Y:S01]  /*1570*/  ISETP.GE.AND.EX P4, PT, RZ, UR45, PT, P4 ;  /* 0x0000002dff007c0c */ /* 0x000fe2000bf86340 */
[----:B------:R-:W0:Y:S04]  /*1580*/  @!P2 LDC R0, c[0x0][0x39c] ;  /* 0x0000e700ff00ab82 */ /* 0x000e280000000800 */
[----:B------:R-:W4:Y:S01]  /*1590*/  @!P3 LDG.E R10, desc[UR4][R4.64+0x980] ;  /* 0x00098004040ab981 */ /* 0x000f22000c1e1900 */
[----:B------:R-:W-:-:S07]  /*15a0*/  MOV R65, 0xff800000 ;  /* 0xff80000000417802 */ /* 0x000fce0000000f00 */
[C---:B------:R-:W-:Y:S02]  /*15b0*/  @!P4 R2UR UR6, R36.reuse ;  /* 0x000000002406c2ca */ /* 0x040fe400000e0000 */
[----:B------:R-:W-:Y:S02]  /*15c0*/  @!P4 R2UR UR7, R37 ;  /* 0x000000002507c2ca */ /* 0x000fe400000e0000 */
[----:B------:R-:W-:Y:S02]  /*15d0*/  @!P4 R2UR UR4, R36 ;  /* 0x000000002404c2ca */ /* 0x000fe400000e0000 */
[-C--:B0-----:R-:W-:Y:S02]  /*15e0*/  @!P0 FMNMX R13, R13, R14.reuse, !PT ;  /* 0x0000000e0d0d8209 */ /* 0x081fe40007800000 */
[----:B------:R-:W-:Y:S02]  /*15f0*/  @!P0 MOV R65, R14 ;  /* 0x0000000e00418202 */ /* 0x000fe40000000f00 */
[----:B------:R-:W-:-:S05]  /*1600*/  @!P4 R2UR UR5, R37 ;  /* 0x000000002505c2ca */ /* 0x000fca00000e0000 */
[----:B------:R-:W4:Y:S01]  /*1610*/  @!P4 LDG.E.U8 R12, desc[UR6][R2.64+0x280] ;  /* 0x00028006020cc981 */ /* 0x000f22000c1e1100 */
[----:B------:R-:W-:Y:S01]  /*1620*/  ISETP.NE.OR P0, PT, R17, RZ, P2 ;  /* 0x000000ff1100720c */ /* 0x000fe20001705670 */
[----:B------:R-:W-:Y:S01]  /*1630*/  @!P2 FMUL R0, R15, R0 ;  /* 0x000000000f00a220 */ /* 0x000fe20000400000 */
[----:B------:R-:W-:-:S05]  /*1640*/  IADD3 R14, PT, PT, R42, 0x2a0, RZ ;  /* 0x000002a02a0e7810 */ /* 0x000fca0007ffe0ff */
[----:B------:R-:W4:Y:S06]  /*1650*/  @!P4 LDG.E R11, desc[UR4][R4.64+0xa00] ;  /* 0x000a0004040bc981 */ /* 0x000f2c000c1e1900 */
[----:B------:R-:W0:Y:S01]  /*1660*/  @!P0 LDC R0, c[0x0][0x398] ;  /* 0x0000e600ff008b82 */ /* 0x000e220000000800 */
[----:B------:R-:W-:-:S04]  /*1670*/  ISETP.GE.U32.AND P0, PT, R14, UR44, PT ;  /* 0x0000002c0e007c0c */ /* 0x000fc8000bf06070 */
[----:B------:R-:W-:-:S13]  /*1680*/  ISETP.GE.AND.EX P0, PT, RZ, UR45, PT, P0 ;  /* 0x0000002dff007c0c */ /* 0x000fda000bf06300 */
[C---:B------:R-:W-:Y:S02]  /*1690*/  @!P0 R2UR UR6, R36.reuse ;  /* 0x00000000240682ca */ /* 0x040fe400000e0000 */
[C---:B------:R-:W-:Y:S02]  /*16a0*/  @!P0 R2UR UR7, R37.reuse ;  /* 0x00000000250782ca */ /* 0x040fe400000e0000 */
[----:B------:R-:W-:Y:S02]  /*16b0*/  @!P0 R2UR UR4, R36 ;  /* 0x00000000240482ca */ /* 0x000fe400000e0000 */
[----:B------:R-:W-:-:S09]  /*16c0*/  @!P0 R2UR UR5, R37 ;  /* 0x00000000250582ca */ /* 0x000fd200000e0000 */
[----:B------:R-:W4:Y:S04]  /*16d0*/  @!P0 LDG.E.U8 R15, desc[UR6][R2.64+0x2a0] ;  /* 0x0002a006020f8981 */ /* 0x000f28000c1e1100 */
[----:B------:R-:W4:Y:S01]  /*16e0*/  @!P0 LDG.E R14, desc[UR4][R4.64+0xa80] ;  /* 0x000a8004040e8981 */ /* 0x000f22000c1e1900 */
[----:B------:R-:W-:Y:S01]  /*16f0*/  MOV R63, 0xff800000 ;  /* 0xff800000003f7802 */ /* 0x000fe20000000f00 */
[----:B0-----:R-:W-:Y:S01]  /*1700*/  @!P2 IMAD.MOV.U32 R63, RZ, RZ, R0 ;  /* 0x000000ffff3fa224 */ /* 0x001fe200078e0000 */
[----:B------:R-:W-:Y:S02]  /*1710*/  @!P2 FMNMX R13, R13, R0, !PT ;  /* 0x000000000d0da209 */ /* 0x000fe40007800000 */
[----:B---3--:R-:W-:Y:S02]  /*1720*/  ISETP.NE.OR P2, PT, R19, RZ, P5 ;  /* 0x000000ff1300720c */ /* 0x008fe40002f45670 */
[----:B------:R-:W-:-:S02]  /*1730*/  MOV R25, 0xff800000 ;  /* 0xff80000000197802 */ /* 0x000fc40000000f00 */
[----:B------:R-:W-:Y:S01]  /*1740*/  MOV R27, 0xff800000 ;  /* 0xff800000001b7802 */ /* 0x000fe20000000f00 */
[----:B-1----:R-:W-:Y:S02]  /*1750*/  @!P5 FMUL R0, R7, R16 ;  /* 0x000000100700d220 */ /* 0x002fe40000400000 */
[----:B------:R-:W5:Y:S08]  /*1760*/  @!P6 LDC R7, c[0x0][0x39c] ;  /* 0x0000e700ff07eb82 */ /* 0x000f700000000800 */
[----:B------:R-:W0:Y:S01]  /*1770*/  @!P2 LDC R0, c[0x0][0x398] ;  /* 0x0000e600ff00ab82 */ /* 0x000e220000000800 */
[----:B--2---:R-:W-:Y:S01]  /*1780*/  ISETP.NE.OR P2, PT, R9, RZ, P6 ;  /* 0x000000ff0900720c */ /* 0x004fe20003745670 */
[----:B-----5:R-:W-:Y:S01]  /*1790*/  @!P6 FMUL R8, R8, R7 ;  /* 0x000000070808e220 */ /* 0x020fe20000400000 */
[----:B------:R-:W-:-:S11]  /*17a0*/  IADD3 R7, PT, PT, R42, 0x2c0, RZ ;  /* 0x000002c02a077810 */ /* 0x000fd60007ffe0ff */
[----:B------:R-:W1:Y:S01]  /*17b0*/  @!P2 LDC R8, c[0x0][0x398] ;  /* 0x0000e600ff08ab82 */ /* 0x000e620000000800 */
[-C--:B0-----:R-:W-:Y:S02]  /*17c0*/  @!P5 FMNMX R13, R13, R0.reuse, !PT ;  /* 0x000000000d0dd209 */ /* 0x081fe40007800000 */
[----:B------:R-:W-:Y:S02]  /*17d0*/  @!P5 MOV R25, R0 ;  /* 0x000000000019d202 */ /* 0x000fe40000000f00 */
[----:B------:R-:W-:-:S03]  /*17e0*/  ISETP.GE.U32.AND P5, PT, R7, UR44, PT ;  /* 0x0000002c07007c0c */ /* 0x000fc6000bfa6070 */
[----:B------:R-:W0:Y:S01]  /*17f0*/  @!P3 LDC R7, c[0x0][0x39c] ;  /* 0x0000e700ff07bb82 */ /* 0x000e220000000800 */
[----:B------:R-:W-:Y:S02]  /*1800*/  ISETP.GE.AND.EX P5, PT, RZ, UR45, PT, P5 ;  /* 0x0000002dff007c0c */ /* 0x000fe4000bfa6350 */
[----:B------:R-:W-:-:S04]  /*1810*/  ISETP.GE.U32.AND P2, PT, R56, UR44, PT ;  /* 0x0000002c38007c0c */ /* 0x000fc8000bf46070 */
[----:B------:R-:W-:Y:S01]  /*1820*/  ISETP.GE.AND.EX P2, PT, RZ, UR45, PT, P2 ;  /* 0x0000002dff007c0c */ /* 0x000fe2000bf46320 */
[----:B------:R-:W2:Y:S06]  /*1830*/  @!P4 LDC R0, c[0x0][0x39c] ;  /* 0x0000e700ff00cb82 */ /* 0x000eac0000000800 */
[----:B------:R-:W-:Y:S02]  /*1840*/  @!P5 R2UR UR4, R36 ;  /* 0x000000002404d2ca */ /* 0x000fe400000e0000 */
[----:B------:R-:W-:Y:S02]  /*1850*/  @!P5 R2UR UR5, R37 ;  /* 0x000000002505d2ca */ /* 0x000fe400000e0000 */
[----:B-1----:R-:W-:-:S02]  /*1860*/  @!P6 FMNMX R13, R13, R8, !PT ;  /* 0x000000080d0de209 */ /* 0x002fc40007800000 */
[----:B------:R-:W-:Y:S02]  /*1870*/  @!P6 MOV R27, R8 ;  /* 0x00000008001be202 */ /* 0x000fe40000000f00 */
[----:B----4-:R-:W-:Y:S02]  /*1880*/  ISETP.NE.OR P6, PT, R18, RZ, P3 ;  /* 0x000000ff1200720c */ /* 0x010fe40001fc5670 */
[----:B------:R-:W-:Y:S02]  /*1890*/  @!P2 R2UR UR6, R36 ;  /* 0x000000002406a2ca */ /* 0x000fe400000e0000 */
[----:B------:R-:W-:-:S03]  /*18a0*/  @!P2 R2UR UR7, R37 ;  /* 0x000000002507a2ca */ /* 0x000fc600000e0000 */
[----:B------:R-:W3:Y:S01]  /*18b0*/  @!P5 LDG.E.U8 R18, desc[UR4][R2.64+0x2c0] ;  /* 0x0002c0040212d981 */ /* 0x000ee2000c1e1100 */
[----:B0-----:R-:W-:-:S03]  /*18c0*/  @!P3 FMUL R10, R10, R7 ;  /* 0x000000070a0ab220 */ /* 0x001fc60000400000 */
[----:B------:R-:W4:Y:S03]  /*18d0*/  @!P5 LDG.E R7, desc[UR4][R4.64+0xb00] ;  /* 0x000b00040407d981 */ /* 0x000f26000c1e1900 */
[----:B------:R-:W0:Y:S03]  /*18e0*/  @!P6 LDC R10, c[0x0][0x398] ;  /* 0x0000e600ff0aeb82 */ /* 0x000e260000000800 */
[----:B------:R-:W5:Y:S04]  /*18f0*/  @!P2 LDG.E.U8 R16, desc[UR6][R2.64+0x2e0] ;  /* 0x0002e0060210a981 */ /* 0x000f68000c1e1100 */
[----:B------:R-:W5:Y:S01]  /*1900*/  @!P2 LDG.E R8, desc[UR6][R4.64+0xb80] ;  /* 0x000b80060408a981 */ /* 0x000f62000c1e1900 */
[----:B------:R-:W-:-:S02]  /*1910*/  ISETP.NE.OR P6, PT, R12, RZ, P4 ;  /* 0x000000ff0c00720c */ /* 0x000fc400027c5670 */
[----:B------:R-:W-:Y:S01]  /*1920*/  MOV R9, 0xff800000 ;  /* 0xff80000000097802 */ /* 0x000fe20000000f00 */
[----:B--2---:R-:W-:Y:S01]  /*1930*/  @!P4 FMUL R0, R11, R0 ;  /* 0x000000000b00c220 */ /* 0x004fe20000400000 */
[-C--:B0-----:R-:W-:Y:S01]  /*1940*/  @!P3 FMNMX R13, R13, R10.reuse, !PT ;  /* 0x0000000a0d0db209 */ /* 0x081fe20007800000 */
[----:B------:R-:W0:Y:S01]  /*1950*/  @!P0 LDC R11, c[0x0][0x39c] ;  /* 0x0000e700ff0b8b82 */ /* 0x000e220000000800 */
[----:B------:R-:W-:Y:S02]  /*1960*/  @!P3 MOV R9, R10 ;  /* 0x0000000a0009b202 */ /* 0x000fe40000000f00 */
[----:B------:R-:W-:-:S05]  /*1970*/  ISETP.GE.U32.AND P3, PT, R57, UR44, PT ;  /* 0x0000002c39007c0c */ /* 0x000fca000bf66070 */
[----:B------:R-:W1:Y:S01]  /*1980*/  @!P6 LDC R0, c[0x0][0x398] ;  /* 0x0000e600ff00eb82 */ /* 0x000e620000000800 */
[----:B------:R-:W-:Y:S01]  /*1990*/  ISETP.GE.AND.EX P3, PT, RZ, UR45, PT, P3 ;  /* 0x0000002dff007c0c */ /* 0x000fe2000bf66330 */
[----:B------:R-:W-:-:S12]  /*19a0*/  IMAD.MOV.U32 R17, RZ, RZ, -0x800000 ;  /* 0xff800000ff117424 */ /* 0x000fd800078e00ff */
[----:B------:R-:W-:Y:S02]  /*19b0*/  @!P3 R2UR UR4, R36 ;  /* 0x000000002404b2ca */ /* 0x000fe400000e0000 */
[----:B------:R-:W-:Y:S02]  /*19c0*/  @!P3 R2UR UR5, R37 ;  /* 0x000000002505b2ca */ /* 0x000fe400000e0000 */
[-C--:B-1----:R-:W-:Y:S02]  /*19d0*/  @!P4 MOV R17, R0.reuse ;  /* 0x000000000011c202 */ /* 0x082fe40000000f00 */
[----:B------:R-:W-:Y:S02]  /*19e0*/  @!P4 FMNMX R13, R13, R0, !PT ;  /* 0x000000000d0dc209 */ /* 0x000fe40007800000 */
[----:B------:R-:W-:-:S07]  /*19f0*/  ISETP.GE.U32.AND P4, PT, R58, UR44, PT ;  /* 0x0000002c3a007c0c */ /* 0x000fce000bf86070 */
[----:B------:R-:W2:Y:S01]  /*1a00*/  @!P3 LDG.E R10, desc[UR4][R4.64+0xc00] ;  /* 0x000c0004040ab981 */ /* 0x000ea2000c1e1900 */
[----:B------:R-:W-:Y:S01]  /*1a10*/  ISETP.NE.OR P6, PT, R15, RZ, P0 ;  /* 0x000000ff0f00720c */ /* 0x000fe200007c5670 */
[----:B------:R-:W4:Y:S01]  /*1a20*/  @!P5 LDC R0, c[0x0][0x39c] ;  /* 0x0000e700ff00db82 */ /* 0x000f220000000800 */
[----:B------:R-:W-:Y:S01]  /*1a30*/  ISETP.GE.AND.EX P4, PT, RZ, UR45, PT, P4 ;  /* 0x0000002dff007c0c */ /* 0x000fe2000bf86340 */
[----:B0-----:R-:W-:Y:S01]  /*1a40*/  @!P0 FMUL R14, R14, R11 ;  /* 0x0000000b0e0e8220 */ /* 0x001fe20000400000 */
[C---:B------:R-:W-:Y:S02]  /*1a50*/  @!P3 R2UR UR6, R36.reuse ;  /* 0x000000002406b2ca */ /* 0x040fe400000e0000 */
[C---:B------:R-:W-:Y:S02]  /*1a60*/  @!P3 R2UR UR7, R37.reuse ;  /* 0x000000002507b2ca */ /* 0x040fe400000e0000 */
[----:B------:R-:W-:Y:S01]  /*1a70*/  MOV R23, 0xff800000 ;  /* 0xff80000000177802 */ /* 0x000fe20000000f00 */
[----:B------:R-:W0:Y:S08]  /*1a80*/  @!P2 LDC R15, c[0x0][0x39c] ;  /* 0x0000e700ff0fab82 */ /* 0x000e300000000800 */
[----:B------:R-:W1:Y:S01]  /*1a90*/  @!P6 LDC R14, c[0x0][0x398] ;  /* 0x0000e600ff0eeb82 */ /* 0x000e620000000800 */
[----:B------:R-:W-:Y:S01]  /*1aa0*/  @!P4 R2UR UR4, R36 ;  /* 0x000000002404c2ca */ /* 0x000fe200000e0000 */
[----:B------:R-:W2:Y:S01]  /*1ab0*/  @!P3 LDG.E.U8 R11, desc[UR6][R2.64+0x300] ;  /* 0x00030006020bb981 */ /* 0x000ea2000c1e1100 */
[----:B------:R-:W-:-:S02]  /*1ac0*/  @!P4 R2UR UR5, R37 ;  /* 0x000000002505c2ca */ /* 0x000fc400000e0000 */
[----:B------:R-:W-:Y:S02]  /*1ad0*/  @!P4 R2UR UR6, R36 ;  /* 0x000000002406c2ca */ /* 0x000fe400000e0000 */
[----:B------:R-:W-:-:S09]  /*1ae0*/  @!P4 R2UR UR7, R37 ;  /* 0x000000002507c2ca */ /* 0x000fd200000e0000 */
[----:B------:R-:W2:Y:S01]  /*1af0*/  @!P4 LDG.E R12, desc[UR4][R4.64+0xc80] ;  /* 0x000c8004040cc981 */ /* 0x000ea2000c1e1900 */
[-C--:B-1----:R-:W-:Y:S02]  /*1b00*/  @!P0 MOV R23, R14.reuse ;  /* 0x0000000e00178202 */ /* 0x082fe40000000f00 */
[----:B------:R-:W-:Y:S02]  /*1b10*/  @!P0 FMNMX R13, R13, R14, !PT ;  /* 0x0000000e0d0d8209 */ /* 0x000fe40007800000 */
[----:B------:R-:W2:Y:S01]  /*1b20*/  @!P4 LDG.E.U8 R14, desc[UR6][R2.64+0x320] ;  /* 0x00032006020ec981 */ /* 0x000ea2000c1e1100 */
[----:B------:R-:W-:Y:S02]  /*1b30*/  MOV R19, 0xff800000 ;  /* 0xff80000000137802 */ /* 0x000fe40000000f00 */
[----:B------:R-:W-:Y:S02]  /*1b40*/  MOV R21, 0xff800000 ;  /* 0xff80000000157802 */ /* 0x000fe40000000f00 */
[----:B---3--:R-:W-:Y:S01]  /*1b50*/  ISETP.NE.OR P0, PT, R18, RZ, P5 ;  /* 0x000000ff1200720c */ /* 0x008fe20002f05670 */
[----:B----4-:R-:W-:-:S02]  /*1b60*/  @!P5 FMUL R0, R7, R0 ;  /* 0x000000000700d220 */ /* 0x010fc40000400000 */
[----:B------:R-:W2:Y:S01]  /*1b70*/  @!P3 LDC R7, c[0x0][0x39c] ;  /* 0x0000e700ff07bb82 */ /* 0x000ea20000000800 */
[----:B-----5:R-:W-:-:S09]  /*1b80*/  ISETP.NE.OR P6, PT, R16, RZ, P2 ;  /* 0x000000ff1000720c */ /* 0x020fd200017c5670 */
[----:B------:R-:W1:Y:S01]  /*1b90*/  @!P0 LDC R0, c[0x0][0x398] ;  /* 0x0000e600ff008b82 */ /* 0x000e620000000800 */
[----:B------:R-:W-:Y:S01]  /*1ba0*/  ISETP.GE.U32.AND P0, PT, R59, UR44, PT ;  /* 0x0000002c3b007c0c */ /* 0x000fe2000bf06070 */
[----:B0-----:R-:W-:-:S03]  /*1bb0*/  @!P2 FMUL R8, R8, R15 ;  /* 0x0000000f0808a220 */ /* 0x001fc60000400000 */
[----:B------:R-:W-:-:S03]  /*1bc0*/  ISETP.GE.AND.EX P0, PT, RZ, UR45, PT, P0 ;  /* 0x0000002dff007c0c */ /* 0x000fc6000bf06300 */
[----:B------:R-:W0:Y:S10]  /*1bd0*/  @!P6 LDC R8, c[0x0][0x398] ;  /* 0x0000e600ff08eb82 */ /* 0x000e340000000800 */
[----:B------:R-:W-:-:S02]  /*1be0*/  @!P0 R2UR UR4, R36 ;  /* 0x00000000240482ca */ /* 0x000fc400000e0000 */
[----:B------:R-:W-:Y:S02]  /*1bf0*/  @!P0 R2UR UR5, R37 ;  /* 0x00000000250582ca */ /* 0x000fe400000e0000 */
[----:B-1----:R-:W-:-:S11]  /*1c00*/  @!P5 FMNMX R13, R13, R0, !PT ;  /* 0x000000000d0dd209 */ /* 0x002fd60007800000 */
[----:B------:R-:W3:Y:S01]  /*1c10*/  @!P0 LDG.E.U8 R15, desc[UR4][R2.64+0x340] ;  /* 0x00034004020f8981 */ /* 0x000ee2000c1e1100 */
[-C--:B0-----:R-:W-:Y:S02]  /*1c20*/  @!P2 MOV R19, R8.reuse ;  /* 0x000000080013a202 */ /* 0x081fe40000000f00 */
[----:B------:R-:W-:Y:S02]  /*1c30*/  @!P2 FMNMX R13, R13, R8, !PT ;  /* 0x000000080d0da209 */ /* 0x000fe40007800000 */
[----:B------:R-:W-:-:S04]  /*1c40*/  ISETP.GE.U32.AND P2, PT, R60, UR44, PT ;  /* 0x0000002c3c007c0c */ /* 0x000fc8000bf46070 */
[----:B------:R-:W-:Y:S02]  /*1c50*/  ISETP.GE.AND.EX P2, PT, RZ, UR45, PT, P2 ;  /* 0x0000002dff007c0c */ /* 0x000fe4000bf46320 */
[----:B------:R-:W-:Y:S02]  /*1c60*/  @!P5 MOV R21, R0 ;  /* 0x000000000015d202 */ /* 0x000fe40000000f00 */
[----:B------:R-:W-:Y:S01]  /*1c70*/  ISETP.GE.U32.AND P5, PT, R61, UR44, PT ;  /* 0x0000002c3d007c0c */ /* 0x000fe2000bfa6070 */
[----:B------:R-:W4:Y:S01]  /*1c80*/  @!P0 LDG.E R0, desc[UR4][R4.64+0xd00] ;  /* 0x000d000404008981 */ /* 0x000f22000c1e1900 */
[----:B--2---:R-:W-:-:S07]  /*1c90*/  @!P3 FMUL R10, R10, R7 ;  /* 0x000000070a0ab220 */ /* 0x004fce0000400000 */
[----:B------:R-:W0:Y:S01]  /*1ca0*/  @!P2 LDC R16, c[0x0][0x39c] ;  /* 0x0000e700ff10ab82 */ /* 0x000e220000000800 */
[----:B------:R-:W-:Y:S02]  /*1cb0*/  @!P2 R2UR UR6, R36 ;  /* 0x000000002406a2ca */ /* 0x000fe400000e0000 */
[----:B------:R-:W-:-:S05]  /*1cc0*/  @!P2 R2UR UR7, R37 ;  /* 0x000000002507a2ca */ /* 0x000fca00000e0000 */
[----:B------:R-:W1:Y:S01]  /*1cd0*/  @!P4 LDC R7, c[0x0][0x39c] ;  /* 0x0000e700ff07cb82 */ /* 0x000e620000000800 */
[----:B------:R-:W-:Y:S02]  /*1ce0*/  ISETP.GE.AND.EX P5, PT, RZ, UR45, PT, P5 ;  /* 0x0000002dff007c0c */ /* 0x000fe4000bfa6350 */
[----:B------:R-:W-:Y:S02]  /*1cf0*/  @!P2 R2UR UR4, R36 ;  /* 0x000000002404a2ca */ /* 0x000fe400000e0000 */
[----:B------:R-:W-:-:S03]  /*1d00*/  @!P2 R2UR UR5, R37 ;  /* 0x000000002505a2ca */ /* 0x000fc600000e0000 */
[----:B------:R-:W2:Y:S01]  /*1d10*/  @!P2 LDG.E.U8 R8, desc[UR6][R2.64+0x360] ;  /* 0x000360060208a981 */ /* 0x000ea2000c1e1100 */
[----:B------:R-:W-:-:S05]  /*1d20*/  ISETP.NE.OR P6, PT, R11, RZ, P3 ;  /* 0x000000ff0b00720c */ /* 0x000fca0001fc5670 */
[C---:B------:R-:W-:Y:S01]  /*1d30*/  @!P5 R2UR UR8, R36.reuse ;  /* 0x000000002408d2ca */ /* 0x040fe200000e0000 */
[----:B------:R-:W5:Y:S01]  /*1d40*/  @!P5 LDC R18, c[0x0][0x39c] ;  /* 0x0000e700ff12db82 */ /* 0x000f620000000800 */
[C---:B------:R-:W-:Y:S02]  /*1d50*/  @!P5 R2UR UR9, R37.reuse ;  /* 0x000000002509d2ca */ /* 0x040fe400000e0000 */
[----:B------:R-:W-:Y:S02]  /*1d60*/  @!P5 R2UR UR6, R36 ;  /* 0x000000002406d2ca */ /* 0x000fe400000e0000 */
[----:B------:R-:W-:-:S03]  /*1d70*/  @!P5 R2UR UR7, R37 ;  /* 0x000000002507d2ca */ /* 0x000fc600000e0000 */
[----:B------:R-:W0:Y:S01]  /*1d80*/  @!P6 LDC R10, c[0x0][0x398] ;  /* 0x0000e600ff0aeb82 */ /* 0x000e220000000800 */
[----:B-1----:R-:W-:Y:S02]  /*1d90*/  @!P4 FMUL R12, R12, R7 ;  /* 0x000000070c0cc220 */ /* 0x002fe40000400000 */
[----:B------:R-:W5:Y:S07]  /*1da0*/  @!P2 LDG.E R7, desc[UR4][R4.64+0xd80] ;  /* 0x000d80040407a981 */ /* 0x000f6e000c1e1900 */
[----:B------:R-:W5:Y:S01]  /*1db0*/  @!P5 LDG.E R11, desc[UR6][R4.64+0xe00] ;  /* 0x000e0006040bd981 */ /* 0x000f62000c1e1900 */
[----:B------:R-:W-:-:S03]  /*1dc0*/  ISETP.NE.OR P6, PT, R14, RZ, P4 ;  /* 0x000000ff0e00720c */ /* 0x000fc600027c5670 */
[----:B------:R-:W5:Y:S10]  /*1dd0*/  @!P5 LDG.E.U8 R14, desc[UR8][R2.64+0x380] ;  /* 0x00038008020ed981 */ /* 0x000f74000c1e1100 */
[----:B------:R-:W1:Y:S01]  /*1de0*/  @!P6 LDC R12, c[0x0][0x398] ;  /* 0x0000e600ff0ceb82 */ /* 0x000e620000000800 */
[----:B0-----:R-:W-:Y:S01]  /*1df0*/  @!P3 FMNMX R13, R13, R10, !PT ;  /* 0x0000000a0d0db209 */ /* 0x001fe20007800000 */
[----:B------:R-:W-:Y:S01]  /*1e00*/  UMOV UR4, 0xffffffff ;  /* 0xffffffff00047882 */ /* 0x000fe20000000000 */
[----:B------:R-:W-:Y:S01]  /*1e10*/  IMAD.MOV.U32 R39, RZ, RZ, -0x800000 ;  /* 0xff800000ff277424 */ /* 0x000fe200078e00ff */
[----:B------:R-:W-:Y:S01]  /*1e20*/  MOV R35, 0xff800000 ;  /* 0xff80000000237802 */ /* 0x000fe20000000f00 */
[----:B------:R-:W-:Y:S01]  /*1e30*/  IMAD.MOV.U32 R33, RZ, RZ, -0x800000 ;  /* 0xff800000ff217424 */ /* 0x000fe200078e00ff */
[----:B------:R-:W-:-:S02]  /*1e40*/  MOV R31, 0xff800000 ;  /* 0xff800000001f7802 */ /* 0x000fc40000000f00 */
[----:B------:R-:W-:Y:S02]  /*1e50*/  MOV R29, 0xff800000 ;  /* 0xff800000001d7802 */ /* 0x000fe40000000f00 */
[----:B------:R-:W-:Y:S02]  /*1e60*/  @!P3 MOV R39, R10 ;  /* 0x0000000a0027b202 */ /* 0x000fe40000000f00 */
[-C--:B-1----:R-:W-:Y:S02]  /*1e70*/  @!P4 FMNMX R13, R13, R12.reuse, !PT ;  /* 0x0000000c0d0dc209 */ /* 0x082fe40007800000 */
[----:B------:R-:W-:Y:S02]  /*1e80*/  @!P4 MOV R35, R12 ;  /* 0x0000000c0023c202 */ /* 0x000fe40000000f00 */
[----:B---3--:R-:W-:Y:S02]  /*1e90*/  ISETP.NE.OR P6, PT, R15, RZ, P0 ;  /* 0x000000ff0f00720c */ /* 0x008fe400007c5670 */
[----:B------:R-:W4:Y:S02]  /*1ea0*/  @!P0 LDC R15, c[0x0][0x39c] ;  /* 0x0000e700ff0f8b82 */ /* 0x000f240000000800 */
[----:B----4-:R-:W-:-:S09]  /*1eb0*/  @!P0 FMUL R0, R0, R15 ;  /* 0x0000000f00008220 */ /* 0x010fd20000400000 */
[----:B------:R-:W0:Y:S01]  /*1ec0*/  @!P6 LDC R0, c[0x0][0x398] ;  /* 0x0000e600ff00eb82 */ /* 0x000e220000000800 */
[----:B--2---:R-:W-:Y:S01]  /*1ed0*/  ISETP.NE.OR P6, PT, R8, RZ, P2 ;  /* 0x000000ff0800720c */ /* 0x004fe200017c5670 */
[----:B-----5:R-:W-:-:S12]  /*1ee0*/  @!P2 FMUL R8, R7, R16 ;  /* 0x000000100708a220 */ /* 0x020fd80000400000 */
[----:B------:R-:W1:Y:S01]  /*1ef0*/  @!P6 LDC R8, c[0x0][0x398] ;  /* 0x0000e600ff08eb82 */ /* 0x000e620000000800 */
[----:B------:R-:W-:Y:S01]  /*1f00*/  ISETP.NE.OR P6, PT, R14, RZ, P5 ;  /* 0x000000ff0e00720c */ /* 0x000fe20002fc5670 */
[----:B------:R-:W-:-:S12]  /*1f10*/  @!P5 FMUL R2, R11, R18 ;  /* 0x000000120b02d220 */ /* 0x000fd80000400000 */
[----:B------:R-:W2:Y:S01]  /*1f20*/  @!P6 LDC R2, c[0x0][0x398] ;  /* 0x0000e600ff02eb82 */ /* 0x000ea20000000800 */
[----:B0-----:R-:W-:-:S04]  /*1f30*/  @!P0 FMNMX R13, R13, R0, !PT ;  /* 0x000000000d0d8209 */ /* 0x001fc80007800000 */
[----:B-1----:R-:W-:Y:S02]  /*1f40*/  @!P2 FMNMX R13, R13, R8, !PT ;  /* 0x000000080d0da209 */ /* 0x002fe40007800000 */
[----:B------:R-:W-:Y:S02]  /*1f50*/  MOV R7, 0xff800000 ;  /* 0xff80000000077802 */ /* 0x000fe40000000f00 */
[----:B------:R-:W-:Y:S02]  /*1f60*/  @!P1 MOV R7, R6 ;  /* 0x0000000600079202 */ /* 0x000fe40000000f00 */
[----:B------:R-:W-:Y:S02]  /*1f70*/  @!P0 MOV R31, R0 ;  /* 0x00000000001f8202 */ /* 0x000fe40000000f00 */
[----:B------:R-:W-:Y:S02]  /*1f80*/  @!P2 MOV R33, R8 ;  /* 0x000000080021a202 */ /* 0x000fe40000000f00 */
[----:B--2---:R-:W-:-:S02]  /*1f90*/  @!P5 MOV R29, R2 ;  /* 0x00000002001dd202 */ /* 0x004fc40000000f00 */
        /* <DEDUP_REMOVED lines=35> */
[----:B------:R-:W-:Y:S01]  /*21d0*/  FFMA R82, R82, 1.925963033500011079e-08, R7 ;  /* 0x32a5706052527823 */ /* 0x000fe20000000007 */
[----:B------:R-:W-:Y:S01]  /*21e0*/  FADD R7, R9, -12583039 ;  /* 0xcb40007f09077421 */ /* 0x000fe20000000000 */
[C---:B------:R-:W-:Y:S01]  /*21f0*/  FADD R6, -R34.reuse, R89 ;  /* 0x0000005922067221 */ /* 0x040fe20000000100 */
[----:B------:R-:W0:Y:S01]  /*2200*/  MUFU.EX2 R0, R5 ;  /* 0x0000000500007308 */ /* 0x000e220000000800 */
[----:B------:R-:W-:Y:S01]  /*2210*/  FADD R16, -R34, R87 ;  /* 0x0000005722107221 */ /* 0x000fe20000000100 */
[----:B------:R-:W-:Y:S01]  /*2220*/  FFMA R7, R80, 1.4426950216293334961, -R7 ;  /* 0x3fb8aa3b50077823 */ /* 0x000fe20000000807 */
[----:B------:R-:W-:Y:S01]  /*2230*/  FADD R66, -R34, R17 ;  /* 0x0000001122427221 */ /* 0x000fe20000000100 */
[-C--:B------:R-:W-:Y:S01]  /*2240*/  FFMA.SAT R17, R6, R11.reuse, 0.5 ;  /* 0x3f00000006117423 */ /* 0x080fe2000000200b */
[----:B------:R-:W-:Y:S01]  /*2250*/  FADD R10, -R34, R91 ;  /* 0x0000005b220a7221 */ /* 0x000fe20000000100 */
[----:B------:R-:W-:Y:S01]  /*2260*/  FFMA R80, R80, 1.925963033500011079e-08, R7 ;  /* 0x32a5706050507823 */ /* 0x000fe20000000007 */
[C---:B------:R-:W-:Y:S01]  /*2270*/  FADD R76, -R34.reuse, R19 ;  /* 0x00000013224c7221 */ /* 0x040fe20000000100 */
[----:B------:R-:W-:Y:S01]  /*2280*/  FFMA.RM R17, R17, R12, 12582913 ;  /* 0x4b40000111117423 */ /* 0x000fe2000000400c */
[C---:B------:R-:W-:Y:S01]  /*2290*/  FADD R20, -R34.reuse, R93 ;  /* 0x0000005d22147221 */ /* 0x040fe20000000100 */
[C---:B------:R-:W-:Y:S01]  /*22a0*/  FADD R18, -R34.reuse, R75 ;  /* 0x0000004b22127221 */ /* 0x040fe20000000100 */
[C---:B------:R-:W-:Y:S01]  /*22b0*/  FADD R72, -R34.reuse, R21 ;  /* 0x0000001522487221 */ /* 0x040fe20000000100 */
[C---:B------:R-:W-:Y:S01]  /*22c0*/  FADD R24, -R34.reuse, R73 ;  /* 0x0000004922187221 */ /* 0x040fe20000000100 */
[----:B------:R-:W-:Y:S01]  /*22d0*/  FADD R22, -R34, R69 ;  /* 0x0000004522167221 */ /* 0x000fe20000000100 */
[-C--:B------:R-:W-:Y:S01]  /*22e0*/  FFMA.SAT R21, R18, R11.reuse, 0.5 ;  /* 0x3f00000012157423 */ /* 0x080fe2000000200b */
[C---:B------:R-:W-:Y:S01]  /*22f0*/  FADD R74, -R34.reuse, R23 ;  /* 0x00000017224a7221 */ /* 0x040fe20000000100 */
[----:B------:R-:W-:Y:S01]  /*2300*/  FADD R28, -R34, R71 ;  /* 0x00000047221c7221 */ /* 0x000fe20000000100 */
[----:B0-----:R-:W-:Y:S01]  /*2310*/  FMUL R7, R3, R0 ;  /* 0x0000000003077220 */ /* 0x001fe20000400000 */
[----:B------:R-:W-:Y:S01]  /*2320*/  FFMA.SAT R3, R78, R11, 0.5 ;  /* 0x3f0000004e037423 */ /* 0x000fe2000000200b */
[----:B------:R-:W-:Y:S01]  /*2330*/  SHF.L.U32 R0, R2, 0x17, RZ ;  /* 0x0000001702007819 */ /* 0x000fe200000006ff */
[----:B------:R-:W-:-:S02]  /*2340*/  IMAD.SHL.U32 R2, R9, 0x800000, RZ ;  /* 0x0080000009027824 */ /* 0x000fc400078e00ff */
[-C--:B------:R-:W-:Y:S01]  /*2350*/  FFMA.RM R21, R21, R12.reuse, 12582913 ;  /* 0x4b40000115157423 */ /* 0x080fe2000000400c */
[-C--:B------:R-:W-:Y:S01]  /*2360*/  FFMA.RM R13, R3, R12.reuse, 12582913 ;  /* 0x4b400001030d7423 */ /* 0x080fe2000000400c */
[-C--:B------:R-:W-:Y:S01]  /*2370*/  FFMA.SAT R23, R22, R11.reuse, 0.5 ;  /* 0x3f00000016177423 */ /* 0x080fe2000000200b */
[----:B------:R-:W0:Y:S01]  /*2380*/  MUFU.EX2 R3, R82 ;  /* 0x0000005200037308 */ /* 0x000e220000000800 */
[C---:B------:R-:W-:Y:S01]  /*2390*/  FADD R40, -R34.reuse, R65 ;  /* 0x0000004122287221 */ /* 0x040fe20000000100 */
[----:B------:R-:W-:Y:S01]  /*23a0*/  FADD R5, R13, -12583039 ;  /* 0xcb40007f0d057421 */ /* 0x000fe20000000000 */
[-C--:B------:R-:W-:Y:S01]  /*23b0*/  FFMA.RM R23, R23, R12.reuse, 12582913 ;  /* 0x4b40000117177423 */ /* 0x080fe2000000400c */
[C---:B------:R-:W-:Y:S01]  /*23c0*/  FADD R26, -R34.reuse, R67 ;  /* 0x00000043221a7221 */ /* 0x040fe20000000100 */
[----:B------:R-:W-:Y:S01]  /*23d0*/  FADD R64, -R34, R25 ;  /* 0x0000001922407221 */ /* 0x000fe20000000100 */
[----:B------:R-:W-:Y:S01]  /*23e0*/  FFMA R5, R78, 1.4426950216293334961, -R5 ;  /* 0x3fb8aa3b4e057823 */ /* 0x000fe20000000805 */
[C---:B------:R-:W-:Y:S01]  /*23f0*/  FADD R38, -R34.reuse, R63 ;  /* 0x0000003f22267221 */ /* 0x040fe20000000100 */
[----:B------:R-:W-:Y:S01]  /*2400*/  FADD R62, -R34, R27 ;  /* 0x0000001b223e7221 */ /* 0x000fe20000000100 */
[-C--:B------:R-:W-:Y:S01]  /*2410*/  FFMA.SAT R27, R66, R11.reuse, 0.5 ;  /* 0x3f000000421b7423 */ /* 0x080fe2000000200b */
[----:B------:R-:W-:Y:S01]  /*2420*/  FFMA R78, R78, 1.925963033500011079e-08, R5 ;  /* 0x32a570604e4e7823 */ /* 0x000fe20000000005 */
[----:B------:R-:W-:Y:S01]  /*2430*/  FADD R30, -R34, R31 ;  /* 0x0000001f221e7221 */ /* 0x000fe20000000100 */
[----:B------:R-:W1:Y:S01]  /*2440*/  MUFU.EX2 R5, R80 ;  /* 0x0000005000057308 */ /* 0x000e620000000800 */
[----:B------:R-:W-:Y:S01]  /*2450*/  FFMA.SAT R31, R74, R11, 0.5 ;  /* 0x3f0000004a1f7423 */ /* 0x000fe2000000200b */
[-C--:B------:R-:W-:Y:S01]  /*2460*/  FFMA.RM R27, R27, R12.reuse, 12582913 ;  /* 0x4b4000011b1b7423 */ /* 0x080fe2000000400c */
[C---:B------:R-:W-:Y:S01]  /*2470*/  FADD R70, -R34.reuse, R39 ;  /* 0x0000002722467221 */ /* 0x040fe20000000100 */
[----:B------:R-:W-:Y:S01]  /*2480*/  FADD R32, -R34, R35 ;  /* 0x0000002322207221 */ /* 0x000fe20000000100 */
[----:B0-----:R-:W-:Y:S01]  /*2490*/  FMUL R0, R0, R3 ;  /* 0x0000000300007220 */ /* 0x001fe20000400000 */
[----:B------:R-:W-:Y:S01]  /*24a0*/  FADD R3, R15, -12583039 ;  /* 0xcb40007f0f037421 */ /* 0x000fe20000000000 */
[C---:B------:R-:W-:Y:S01]  /*24b0*/  FADD R14, -R34.reuse, R33 ;  /* 0x00000021220e7221 */ /* 0x040fe20000000100 */
[-C--:B------:R-:W-:Y:S01]  /*24c0*/  FFMA.RM R31, R31, R12.reuse, 12582913 ;  /* 0x4b4000011f1f7423 */ /* 0x080fe2000000400c */
[----:B------:R-:W-:Y:S01]  /*24d0*/  FADD R34, -R34, R29 ;  /* 0x0000001d22227221 */ /* 0x000fe20000000100 */
[----:B------:R-:W-:Y:S01]  /*24e0*/  FFMA R3, R4, 1.4426950216293334961, -R3 ;  /* 0x3fb8aa3b04037823 */ /* 0x000fe20000000803 */
[----:B------:R-:W-:Y:S01]  /*24f0*/  FADD R29, R27, -12583039 ;  /* 0xcb40007f1b1d7421 */ /* 0x000fe20000000000 */
[----:B------:R-:W-:Y:S01]  /*2500*/  MUFU.EX2 R78, R78 ;  /* 0x0000004e004e7308 */ /* 0x000fe20000000800 */
[-C--:B------:R-:W-:Y:S01]  /*2510*/  FFMA.SAT R39, R34, R11.reuse, 0.5 ;  /* 0x3f00000022277423 */ /* 0x080fe2000000200b */
[----:B------:R-:W-:Y:S01]  /*2520*/  FFMA R9, R4, 1.925963033500011079e-08, R3 ;  /* 0x32a5706004097823 */ /* 0x000fe20000000003 */
[----:B------:R-:W-:Y:S01]  /*2530*/  FFMA.SAT R3, R8, R11, 0.5 ;  /* 0x3f00000008037423 */ /* 0x000fe2000000200b */
[----:B------:R-:W-:Y:S01]  /*2540*/  SHF.L.U32 R4, R15, 0x17, RZ ;  /* 0x000000170f047819 */ /* 0x000fe200000006ff */
[----:B-1----:R-:W-:Y:S01]  /*2550*/  FMUL R2, R2, R5 ;  /* 0x0000000502027220 */ /* 0x002fe20000400000 */
[----:B------:R-:W-:Y:S01]  /*2560*/  FFMA.SAT R15, R16, R11, 0.5 ;  /* 0x3f000000100f7423 */ /* 0x000fe2000000200b */
[-C--:B------:R-:W-:Y:S01]  /*2570*/  FFMA.RM R5, R3, R12.reuse, 12582913 ;  /* 0x4b40000103057423 */ /* 0x080fe2000000400c */
[----:B------:R-:W0:Y:S01]  /*2580*/  MUFU.EX2 R9, R9 ;  /* 0x0000000900097308 */ /* 0x000e220000000800 */
[C---:B------:R-:W-:Y:S01]  /*2590*/  FFMA R29, R66.reuse, 1.4426950216293334961, -R29 ;  /* 0x3fb8aa3b421d7823 */ /* 0x040fe2000000081d */
[----:B------:R-:W-:Y:S01]  /*25a0*/  FFMA.RM R15, R15, R12, 12582913 ;  /* 0x4b4000010f0f7423 */ /* 0x000fe2000000400c */
[C---:B------:R-:W-:Y:S01]  /*25b0*/  FADD R3, R5.reuse, -12583039 ;  /* 0xcb40007f05037421 */ /* 0x040fe20000000000 */
[----:B------:R-:W-:Y:S01]  /*25c0*/  SHF.L.U32 R5, R5, 0x17, RZ ;  /* 0x0000001705057819 */ /* 0x000fe200000006ff */
[----:B------:R-:W-:-:S02]  /*25d0*/  FFMA R29, R66, 1.925963033500011079e-08, R29 ;  /* 0x32a57060421d7823 */ /* 0x000fc4000000001d */
[----:B------:R-:W-:-:S04]  /*25e0*/  FFMA R3, R8, 1.4426950216293334961, -R3 ;  /* 0x3fb8aa3b08037823 */ /* 0x000fc80000000803 */
[----:B------:R-:W-:Y:S01]  /*25f0*/  FFMA R8, R8, 1.925963033500011079e-08, R3 ;  /* 0x32a5706008087823 */ /* 0x000fe20000000003 */
[----:B------:R-:W-:Y:S01]  /*2600*/  SHF.L.U32 R3, R13, 0x17, RZ ;  /* 0x000000170d037819 */ /* 0x000fe200000006ff */
[----:B------:R-:W-:Y:S01]  /*2610*/  FADD R13, R17, -12583039 ;  /* 0xcb40007f110d7421 */ /* 0x000fe20000000000 */
[----:B------:R-:W-:Y:S01]  /*2620*/  MUFU.EX2 R29, R29 ;  /* 0x0000001d001d7308 */ /* 0x000fe20000000800 */
[----:B0-----:R-:W-:Y:S01]  /*2630*/  FMUL R4, R4, R9 ;  /* 0x0000000904047220 */ /* 0x001fe20000400000 */
[----:B------:R-:W-:Y:S01]  /*2640*/  FADD R9, R15, -12583039 ;  /* 0xcb40007f0f097421 */ /* 0x000fe20000000000 */
[----:B------:R-:W-:Y:S01]  /*2650*/  FFMA R13, R6, 1.4426950216293334961, -R13 ;  /* 0x3fb8aa3b060d7823 */ /* 0x000fe2000000080d */
[----:B------:R-:W-:Y:S02]  /*2660*/  FMUL R3, R3, R78 ;  /* 0x0000004e03037220 */ /* 0x000fe40000400000 */
[----:B------:R-:W-:Y:S01]  /*2670*/  FFMA R9, R16, 1.4426950216293334961, -R9 ;  /* 0x3fb8aa3b10097823 */ /* 0x000fe20000000809 */
[----:B------:R-:W-:Y:S01]  /*2680*/  FFMA R13, R6, 1.925963033500011079e-08, R13 ;  /* 0x32a57060060d7823 */ /* 0x000fe2000000000d */
[----:B------:R-:W0:Y:S01]  /*2690*/  MUFU.EX2 R8, R8 ;  /* 0x0000000800087308 */ /* 0x000e220000000800 */
[----:B------:R-:W-:Y:S01]  /*26a0*/  SHF.L.U32 R6, R17, 0x17, RZ ;  /* 0x0000001711067819 */ /* 0x000fe200000006ff */
[----:B------:R-:W-:Y:S01]  /*26b0*/  FFMA R16, R16, 1.925963033500011079e-08, R9 ;  /* 0x32a5706010107823 */ /* 0x000fe20000000009 */
[----:B------:R-:W-:-:S04]  /*26c0*/  FFMA.SAT R9, R10, R11, 0.5 ;  /* 0x3f0000000a097423 */ /* 0x000fc8000000200b */
[----:B------:R-:W-:Y:S01]  /*26d0*/  FFMA.RM R19, R9, R12, 12582913 ;  /* 0x4b40000109137423 */ /* 0x000fe2000000400c */
[----:B------:R-:W1:Y:S03]  /*26e0*/  MUFU.EX2 R13, R13 ;  /* 0x0000000d000d7308 */ /* 0x000e660000000800 */
[----:B------:R-:W-:-:S04]  /*26f0*/  FADD R9, R19, -12583039 ;  /* 0xcb40007f13097421 */ /* 0x000fc80000000000 */
[C---:B------:R-:W-:Y:S01]  /*2700*/  FFMA R9, R10.reuse, 1.4426950216293334961, -R9 ;  /* 0x3fb8aa3b0a097823 */ /* 0x040fe20000000809 */
[----:B------:R-:W2:Y:S01]  /*2710*/  MUFU.EX2 R16, R16 ;  /* 0x0000001000107308 */ /* 0x000ea20000000800 */
[----:B0-----:R-:W-:Y:S01]  /*2720*/  FMUL R5, R5, R8 ;  /* 0x0000000805057220 */ /* 0x001fe20000400000 */
[----:B------:R-:W-:Y:S01]  /*2730*/  SHF.L.U32 R8, R19, 0x17, RZ ;  /* 0x0000001713087819 */ /* 0x000fe200000006ff */
[----:B------:R-:W-:Y:S01]  /*2740*/  FFMA R10, R10, 1.925963033500011079e-08, R9 ;  /* 0x32a570600a0a7823 */ /* 0x000fe20000000009 */
[----:B------:R-:W-:-:S04]  /*2750*/  FFMA.SAT R9, R20, R11, 0.5 ;  /* 0x3f00000014097423 */ /* 0x000fc8000000200b */
[----:B------:R-:W-:Y:S01]  /*2760*/  FFMA.RM R17, R9, R12, 12582913 ;  /* 0x4b40000109117423 */ /* 0x000fe2000000400c */
[----:B-1----:R-:W-:Y:S02]  /*2770*/  FMUL R6, R6, R13 ;  /* 0x0000000d06067220 */ /* 0x002fe40000400000 */
[----:B------:R0:W1:Y:S01]  /*2780*/  MUFU.EX2 R13, R10 ;  /* 0x0000000a000d7308 */ /* 0x0000620000000800 */
[----:B------:R-:W-:-:S04]  /*2790*/  FADD R9, R17, -12583039 ;  /* 0xcb40007f11097421 */ /* 0x000fc80000000000 */
[----:B------:R-:W-:-:S04]  /*27a0*/  FFMA R9, R20, 1.4426950216293334961, -R9 ;  /* 0x3fb8aa3b14097823 */ /* 0x000fc80000000809 */
[----:B------:R-:W-:Y:S01]  /*27b0*/  FFMA R20, R20, 1.925963033500011079e-08, R9 ;  /* 0x32a5706014147823 */ /* 0x000fe20000000009 */
[----:B------:R-:W-:Y:S01]  /*27c0*/  SHF.L.U32 R9, R15, 0x17, RZ ;  /* 0x000000170f097819 */ /* 0x000fe200000006ff */
[----:B------:R-:W-:Y:S01]  /*27d0*/  FADD R15, R21, -12583039 ;  /* 0xcb40007f150f7421 */ /* 0x000fe20000000000 */
[----:B0-----:R-:W-:Y:S01]  /*27e0*/  SHF.L.U32 R10, R17, 0x17, RZ ;  /* 0x00000017110a7819 */ /* 0x001fe200000006ff */
[----:B------:R-:W-:Y:S02]  /*27f0*/  FFMA.SAT R17, R28, R11, 0.5 ;  /* 0x3f0000001c117423 */ /* 0x000fe4000000200b */
[----:B------:R-:W-:Y:S01]  /*2800*/  FFMA R15, R18, 1.4426950216293334961, -R15 ;  /* 0x3fb8aa3b120f7823 */ /* 0x000fe2000000080f */
[----:B--2---:R-:W-:Y:S01]  /*2810*/  FMUL R9, R9, R16 ;  /* 0x0000001009097220 */ /* 0x004fe20000400000 */
[----:B-1----:R-:W-:Y:S01]  /*2820*/  FMUL R8, R8, R13 ;  /* 0x0000000d08087220 */ /* 0x002fe20000400000 */
[----:B------:R-:W-:Y:S01]  /*2830*/  FFMA.SAT R13, R24, R11, 0.5 ;  /* 0x3f000000180d7423 */ /* 0x000fe2000000200b */
[----:B------:R-:W-:Y:S01]  /*2840*/  FFMA R15, R18, 1.925963033500011079e-08, R15 ;  /* 0x32a57060120f7823 */ /* 0x000fe2000000000f */
[----:B------:R-:W-:-:S02]  /*2850*/  IMAD.SHL.U32 R16, R21, 0x800000, RZ ;  /* 0x0080000015107824 */ /* 0x000fc400078e00ff */
[----:B------:R-:W-:Y:S01]  /*2860*/  FFMA.SAT R21, R26, R11, 0.5 ;  /* 0x3f0000001a157423 */ /* 0x000fe2000000200b */
[-C--:B------:R-:W-:Y:S02]  /*2870*/  FFMA.RM R18, R13, R12.reuse, 12582913 ;  /* 0x4b4000010d127423 */ /* 0x080fe4000000400c */
[----:B------:R-:W0:Y:S01]  /*2880*/  MUFU.EX2 R13, R20 ;  /* 0x00000014000d7308 */ /* 0x000e220000000800 */
[----:B------:R-:W-:Y:S01]  /*2890*/  FFMA.RM R21, R21, R12, 12582913 ;  /* 0x4b40000115157423 */ /* 0x000fe2000000400c */
[----:B------:R-:W-:-:S03]  /*28a0*/  FADD R19, R18, -12583039 ;  /* 0xcb40007f12137421 */ /* 0x000fc60000000000 */
[----:B------:R-:W-:Y:S01]  /*28b0*/  FADD R25, R21, -12583039 ;  /* 0xcb40007f15197421 */ /* 0x000fe20000000000 */
[----:B------:R-:W-:Y:S02]  /*28c0*/  FFMA R19, R24, 1.4426950216293334961, -R19 ;  /* 0x3fb8aa3b18137823 */ /* 0x000fe40000000813 */
[----:B------:R-:W1:Y:S01]  /*28d0*/  MUFU.EX2 R15, R15 ;  /* 0x0000000f000f7308 */ /* 0x000e620000000800 */
[----:B------:R-:W-:Y:S01]  /*28e0*/  FFMA R25, R26, 1.4426950216293334961, -R25 ;  /* 0x3fb8aa3b1a197823 */ /* 0x000fe20000000819 */
[----:B------:R-:W-:-:S03]  /*28f0*/  FFMA R19, R24, 1.925963033500011079e-08, R19 ;  /* 0x32a5706018137823 */ /* 0x000fc60000000013 */
[----:B------:R-:W-:-:S03]  /*2900*/  FFMA R25, R26, 1.925963033500011079e-08, R25 ;  /* 0x32a570601a197823 */ /* 0x000fc60000000019 */
[----:B------:R2:W3:Y:S01]  /*2910*/  MUFU.EX2 R20, R19 ;  /* 0x0000001300147308 */ /* 0x0004e20000000800 */
[----:B0-----:R-:W-:Y:S01]  /*2920*/  FMUL R10, R10, R13 ;  /* 0x0000000d0a0a7220 */ /* 0x001fe20000400000 */
[----:B------:R-:W-:-:S04]  /*2930*/  FADD R13, R23, -12583039 ;  /* 0xcb40007f170d7421 */ /* 0x000fc80000000000 */
[----:B------:R-:W-:Y:S02]  /*2940*/  FFMA R13, R22, 1.4426950216293334961, -R13 ;  /* 0x3fb8aa3b160d7823 */ /* 0x000fe4000000080d */
[----:B------:R-:W-:Y:S01]  /*2950*/  MUFU.EX2 R25, R25 ;  /* 0x0000001900197308 */ /* 0x000fe20000000800 */
[----:B-1----:R-:W-:Y:S01]  /*2960*/  FMUL R16, R16, R15 ;  /* 0x0000000f10107220 */ /* 0x002fe20000400000 */
[----:B------:R-:W-:Y:S01]  /*2970*/  FFMA R13, R22, 1.925963033500011079e-08, R13 ;  /* 0x32a57060160d7823 */ /* 0x000fe2000000000d */
[----:B------:R-:W-:Y:S01]  /*2980*/  FFMA.RM R15, R17, R12, 12582913 ;  /* 0x4b400001110f7423 */ /* 0x000fe2000000400c */
[----:B--2---:R-:W-:-:S03]  /*2990*/  FFMA.SAT R19, R40, R11, 0.5 ;  /* 0x3f00000028137423 */ /* 0x004fc6000000200b */
[C---:B------:R-:W-:Y:S01]  /*29a0*/  FADD R17, R15.reuse, -12583039 ;  /* 0xcb40007f0f117421 */ /* 0x040fe20000000000 */
[----:B------:R-:W0:Y:S01]  /*29b0*/  MUFU.EX2 R13, R13 ;  /* 0x0000000d000d7308 */ /* 0x000e220000000800 */
[----:B------:R-:W-:Y:S02]  /*29c0*/  SHF.L.U32 R15, R15, 0x17, RZ ;  /* 0x000000170f0f7819 */ /* 0x000fe400000006ff */
[----:B------:R-:W-:-:S04]  /*29d0*/  FFMA R17, R28, 1.4426950216293334961, -R17 ;  /* 0x3fb8aa3b1c117823 */ /* 0x000fc80000000811 */
[----:B------:R-:W-:Y:S01]  /*29e0*/  FFMA R28, R28, 1.925963033500011079e-08, R17 ;  /* 0x32a570601c1c7823 */ /* 0x000fe20000000011 */
[----:B------:R-:W-:Y:S02]  /*29f0*/  SHF.L.U32 R17, R18, 0x17, RZ ;  /* 0x0000001712117819 */ /* 0x000fe400000006ff */
[----:B------:R-:W-:-:S03]  /*2a00*/  SHF.L.U32 R18, R23, 0x17, RZ ;  /* 0x0000001717127819 */ /* 0x000fc600000006ff */
[----:B---3--:R-:W-:Y:S01]  /*2a10*/  FMUL R17, R17, R20 ;  /* 0x0000001411117220 */ /* 0x008fe20000400000 */
[----:B------:R-:W-:Y:S01]  /*2a20*/  SHF.L.U32 R20, R21, 0x17, RZ ;  /* 0x0000001715147819 */ /* 0x000fe200000006ff */
[----:B------:R-:W-:Y:S01]  /*2a30*/  FFMA.SAT R21, R64, R11, 0.5 ;  /* 0x3f00000040157423 */ /* 0x000fe2000000200b */
[----:B------:R-:W1:Y:S01]  /*2a40*/  MUFU.EX2 R28, R28 ;  /* 0x0000001c001c7308 */ /* 0x000e620000000800 */
[----:B0-----:R-:W-:Y:S01]  /*2a50*/  FMUL R18, R18, R13 ;  /* 0x0000000d12127220 */ /* 0x001fe20000400000 */
[-C--:B------:R-:W-:Y:S01]  /*2a60*/  FFMA.RM R13, R19, R12.reuse, 12582913 ;  /* 0x4b400001130d7423 */ /* 0x080fe2000000400c */
[-C--:B------:R-:W-:Y:S01]  /*2a70*/  FFMA.RM R23, R21, R12.reuse, 12582913 ;  /* 0x4b40000115177423 */ /* 0x080fe2000000400c */
[----:B------:R-:W-:Y:S01]  /*2a80*/  FMUL R20, R20, R25 ;  /* 0x0000001914147220 */ /* 0x000fe20000400000 */
[----:B------:R-:W-:Y:S01]  /*2a90*/  FFMA.SAT R25, R68, R11, 0.5 ;  /* 0x3f00000044197423 */ /* 0x000fe2000000200b */
[----:B------:R-:W-:Y:S01]  /*2aa0*/  FADD R19, R13, -12583039 ;  /* 0xcb40007f0d137421 */ /* 0x000fe20000000000 */
[----:B------:R-:W-:Y:S01]  /*2ab0*/  FADD R21, R23, -12583039 ;  /* 0xcb40007f17157421 */ /* 0x000fe20000000000 */
[----:B------:R-:W-:Y:S01]  /*2ac0*/  SHF.L.U32 R13, R13, 0x17, RZ ;  /* 0x000000170d0d7819 */ /* 0x000fe200000006ff */
[----:B------:R-:W-:Y:S01]  /*2ad0*/  FFMA.RM R25, R25, R12, 12582913 ;  /* 0x4b40000119197423 */ /* 0x000fe2000000400c */
[----:B------:R-:W-:Y:S01]  /*2ae0*/  FFMA R19, R40, 1.4426950216293334961, -R19 ;  /* 0x3fb8aa3b28137823 */ /* 0x000fe20000000813 */
[----:B------:R-:W-:Y:S01]  /*2af0*/  FFMA R21, R64, 1.4426950216293334961, -R21 ;  /* 0x3fb8aa3b40157823 */ /* 0x000fe20000000815 */
[----:B------:R-:W-:-:S02]  /*2b00*/  SHF.L.U32 R23, R23, 0x17, RZ ;  /* 0x0000001717177819 */ /* 0x000fc400000006ff */
[----:B------:R-:W-:Y:S01]  /*2b10*/  FFMA R40, R40, 1.925963033500011079e-08, R19 ;  /* 0x32a5706028287823 */ /* 0x000fe20000000013 */
[-C--:B------:R-:W-:Y:S01]  /*2b20*/  FFMA.SAT R19, R38, R11.reuse, 0.5 ;  /* 0x3f00000026137423 */ /* 0x080fe2000000200b */
[----:B------:R-:W-:Y:S01]  /*2b30*/  FFMA R64, R64, 1.925963033500011079e-08, R21 ;  /* 0x32a5706040407823 */ /* 0x000fe20000000015 */
[----:B------:R-:W-:Y:S02]  /*2b40*/  FFMA.SAT R21, R62, R11, 0.5 ;  /* 0x3f0000003e157423 */ /* 0x000fe4000000200b */
[----:B------:R-:W-:Y:S01]  /*2b50*/  FFMA.RM R22, R19, R12, 12582913 ;  /* 0x4b40000113167423 */ /* 0x000fe2000000400c */
[----:B------:R-:W0:Y:S01]  /*2b60*/  MUFU.EX2 R40, R40 ;  /* 0x0000002800287308 */ /* 0x000e220000000800 */
[----:B-1----:R-:W-:Y:S01]  /*2b70*/  FMUL R19, R15, R28 ;  /* 0x0000001c0f137220 */ /* 0x002fe20000400000 */
[----:B------:R-:W-:Y:S01]  /*2b80*/  FFMA.RM R24, R21, R12, 12582913 ;  /* 0x4b40000115187423 */ /* 0x000fe2000000400c */
[C---:B------:R-:W-:Y:S01]  /*2b90*/  FADD R15, R22.reuse, -12583039 ;  /* 0xcb40007f160f7421 */ /* 0x040fe20000000000 */
[----:B------:R-:W-:-:S03]  /*2ba0*/  SHF.L.U32 R22, R22, 0x17, RZ ;  /* 0x0000001716167819 */ /* 0x000fc600000006ff */
[C---:B------:R-:W-:Y:S01]  /*2bb0*/  FFMA R15, R38.reuse, 1.4426950216293334961, -R15 ;  /* 0x3fb8aa3b260f7823 */ /* 0x040fe2000000080f */
[----:B------:R-:W1:Y:S03]  /*2bc0*/  MUFU.EX2 R64, R64 ;  /* 0x0000004000407308 */ /* 0x000e660000000800 */
[----:B------:R-:W-:Y:S01]  /*2bd0*/  FFMA R15, R38, 1.925963033500011079e-08, R15 ;  /* 0x32a57060260f7823 */ /* 0x000fe2000000000f */
[----:B0-----:R-:W-:Y:S01]  /*2be0*/  FMUL R21, R13, R40 ;  /* 0x000000280d157220 */ /* 0x001fe20000400000 */
[----:B------:R-:W-:-:S04]  /*2bf0*/  FADD R13, R24, -12583039 ;  /* 0xcb40007f180d7421 */ /* 0x000fc80000000000 */
[----:B------:R-:W0:Y:S01]  /*2c00*/  MUFU.EX2 R15, R15 ;  /* 0x0000000f000f7308 */ /* 0x000e220000000800 */
[----:B------:R-:W-:Y:S02]  /*2c10*/  IMAD.SHL.U32 R24, R24, 0x800000, RZ ;  /* 0x0080000018187824 */ /* 0x000fe400078e00ff */
[----:B------:R-:W-:Y:S01]  /*2c20*/  FFMA R13, R62, 1.4426950216293334961, -R13 ;  /* 0x3fb8aa3b3e0d7823 */ /* 0x000fe2000000080d */
[----:B-1----:R-:W-:-:S03]  /*2c30*/  FMUL R23, R23, R64 ;  /* 0x0000004017177220 */ /* 0x002fc60000400000 */
        /* <DEDUP_REMOVED lines=8> */
[----:B------:R-:W-:Y:S02]  /*2cc0*/  FADD R13, R31, -12583039 ;  /* 0xcb40007f1f0d7421 */ /* 0x000fe40000000000 */
[----:B------:R-:W0:Y:S02]  /*2cd0*/  MUFU.EX2 R26, R15 ;  /* 0x0000000f001a7308 */ /* 0x000e240000000800 */
[----:B------:R-:W-:-:S04]  /*2ce0*/  FFMA R13, R74, 1.4426950216293334961, -R13 ;  /* 0x3fb8aa3b4a0d7823 */ /* 0x000fc8000000080d */
[----:B------:R-:W-:Y:S01]  /*2cf0*/  FFMA R74, R74, 1.925963033500011079e-08, R13 ;  /* 0x32a570604a4a7823 */ /* 0x000fe2000000000d */
[----:B------:R-:W-:-:S04]  /*2d00*/  FFMA.SAT R13, R72, R11, 0.5 ;  /* 0x3f000000480d7423 */ /* 0x000fc8000000200b */
[----:B------:R-:W-:Y:S01]  /*2d10*/  FFMA.RM R28, R13, R12, 12582913 ;  /* 0x4b4000010d1c7423 */ /* 0x000fe2000000400c */
[----:B------:R-:W1:Y:S03]  /*2d20*/  MUFU.EX2 R74, R74 ;  /* 0x0000004a004a7308 */ /* 0x000e660000000800 */
[----:B------:R-:W-:Y:S01]  /*2d30*/  FADD R13, R28, -12583039 ;  /* 0xcb40007f1c0d7421 */ /* 0x000fe20000000000 */
[----:B0-----:R-:W-:Y:S01]  /*2d40*/  FMUL R25, R25, R26 ;  /* 0x0000001a19197220 */ /* 0x001fe20000400000 */
[----:B------:R-:W-:Y:S02]  /*2d50*/  SHF.L.U32 R26, R27, 0x17, RZ ;  /* 0x000000171b1a7819 */ /* 0x000fe400000006ff */
[----:B------:R-:W-:Y:S01]  /*2d60*/  FFMA R13, R72, 1.4426950216293334961, -R13 ;  /* 0x3fb8aa3b480d7823 */ /* 0x000fe2000000080d */
[----:B------:R-:W-:Y:S02]  /*2d70*/  SHF.L.U32 R28, R28, 0x17, RZ ;  /* 0x000000171c1c7819 */ /* 0x000fe400000006ff */
[----:B------:R-:W-:Y:S01]  /*2d80*/  FMUL R26, R26, R29 ;  /* 0x0000001d1a1a7220 */ /* 0x000fe20000400000 */
[----:B------:R-:W-:Y:S01]  /*2d90*/  FFMA R72, R72, 1.925963033500011079e-08, R13 ;  /* 0x32a5706048487823 */ /* 0x000fe2000000000d */
[----:B------:R-:W-:Y:S01]  /*2da0*/  FFMA.SAT R13, R76, R11, 0.5 ;  /* 0x3f0000004c0d7423 */ /* 0x000fe2000000200b */
[----:B------:R-:W-:-:S02]  /*2db0*/  SHF.L.U32 R27, R31, 0x17, RZ ;  /* 0x000000171f1b7819 */ /* 0x000fc400000006ff */
[----:B------:R-:W0:Y:S01]  /*2dc0*/  MUFU.EX2 R15, R72 ;  /* 0x00000048000f7308 */ /* 0x000e220000000800 */
[----:B------:R-:W-:Y:S02]  /*2dd0*/  FFMA.RM R29, R13, R12, 12582913 ;  /* 0x4b4000010d1d7423 */ /* 0x000fe4000000400c */
        /* <DEDUP_REMOVED lines=8> */
[----:B------:R-:W-:Y:S01]  /*2e60*/  FFMA.SAT R15, R32, R11, 0.5 ;  /* 0x3f000000200f7423 */ /* 0x000fe2000000200b */
[----:B------:R-:W0:Y:S02]  /*2e70*/  MUFU.EX2 R76, R76 ;  /* 0x0000004c004c7308 */ /* 0x000e240000000800 */
[----:B------:R-:W-:Y:S01]  /*2e80*/  FADD R31, R13, -12583039 ;  /* 0xcb40007f0d1f7421 */ /* 0x000fe20000000000 */
[----:B------:R-:W-:Y:S01]  /*2e90*/  FFMA.RM R15, R15, R12, 12582913 ;  /* 0x4b4000010f0f7423 */ /* 0x000fe2000000400c */
[----:B------:R-:W-:Y:S02]  /*2ea0*/  SHF.L.U32 R13, R13, 0x17, RZ ;  /* 0x000000170d0d7819 */ /* 0x000fe400000006ff */
        /* <DEDUP_REMOVED lines=15> */
[----:B-1----:R-:W-:-:S03]  /*2fa0*/  FMUL R30, R13, R70 ;  /* 0x000000460d1e7220 */ /* 0x002fc60000400000 */
        /* <DEDUP_REMOVED lines=10> */
[----:B0-----:R-:W-:Y:S02]  /*3050*/  FMUL R32, R32, R35 ;  /* 0x0000002320207220 */ /* 0x001fe40000400000 */
[----:B------:R-:W-:Y:S01]  /*3060*/  FFMA R39, R34, 1.925963033500011079e-08, R31 ;  /* 0x32a5706022277823 */ /* 0x000fe2000000001f */
[----:B------:R-:W-:-:S04]  /*3070*/  FADD R31, RZ, R7 ;  /* 0x00000007ff1f7221 */ /* 0x000fc80000000000 */
[----:B------:R-:W-:Y:S01]  /*3080*/  FADD R31, R31, R0 ;  /* 0x000000001f1f7221 */ /* 0x000fe20000000000 */
[----:B------:R1:W0:Y:S03]  /*3090*/  MUFU.EX2 R34, R33 ;  /* 0x0000002100227308 */ /* 0x0002260000000800 */
[----:B------:R-:W-:-:S04]  /*30a0*/  FADD R14, R31, R2 ;  /* 0x000000021f0e7221 */ /* 0x000fc80000000000 */
        /* <DEDUP_REMOVED lines=17> */
[----:B------:R-:W-:Y:S02]  /*31c0*/  SHF.L.U32 R34, R12, 0x17, RZ ;  /* 0x000000170c227819 */ /* 0x000fe400000006ff */
[----:B------:R-:W-:-:S03]  /*31d0*/  FADD R13, R14, R23 ;  /* 0x000000170e0d7221 */ /* 0x000fc60000000000 */
        /* <DEDUP_REMOVED lines=21> */
.L_x_29828:
        /* <DEDUP_REMOVED lines=12> */
[----:B0-----:R-:W-:Y:S05]  /*33f0*/  CALL.REL.NOINC `($__internal_482_$__cuda_sm3x_div_rn_noftz_f32_slowpath) ;  /* 0x0000003800d47944 */ /* 0x001fea0003c00000 */
[----:B------:R-:W-:-:S07]  /*3400*/  MOV R11, R7 ;  /* 0x00000007000b7202 */ /* 0x000fce0000000f00 */
.L_x_29759:
[----:B------:R-:W-:Y:S05]  /*3410*/  BSYNC.RECONVERGENT B3 ;  /* 0x0000000000037941 */ /* 0x000fea0003800200 */
.L_x_29758:
        /* <DEDUP_REMOVED lines=12> */
[----:B0-----:R-:W-:Y:S05]  /*34e0*/  CALL.REL.NOINC `($__internal_482_$__cuda_sm3x_div_rn_noftz_f32_slowpath) ;  /* 0x0000003800987944 */ /* 0x001fea0003c00000 */
[----:B------:R-:W-:-:S07]  /*34f0*/  MOV R15, R7 ;  /* 0x00000007000f7202 */ /* 0x000fce0000000f00 */
.L_x_29761:
[----:B------:R-:W-:Y:S05]  /*3500*/  BSYNC.RECONVERGENT B3 ;  /* 0x0000000000037941 */ /* 0x000fea0003800200 */
.L_x_29760:
        /* <DEDUP_REMOVED lines=12> */
[----:B0-----:R-:W-:Y:S05]  /*35d0*/  CALL.REL.NOINC `($__internal_482_$__cuda_sm3x_div_rn_noftz_f32_slowpath) ;  /* 0x00000038005c7944 */ /* 0x001fea0003c00000 */
[----:B------:R-:W-:-:S07]  /*35e0*/  MOV R39, R7 ;  /* 0x0000000700277202 */ /* 0x000fce0000000f00 */
.L_x_29763:
[----:B------:R-:W-:Y:S05]  /*35f0*/  BSYNC.RECONVERGENT B3 ;  /* 0x0000000000037941 */ /* 0x000fea0003800200 */
.L_x_29762:
        /* <DEDUP_REMOVED lines=14> */
.L_x_29765:
[----:B------:R-:W-:Y:S05]  /*36e0*/  BSYNC.RECONVERGENT B3 ;  /* 0x0000000000037941 */ /* 0x000fea0003800200 */
.L_x_29764:
        /* <DEDUP_REMOVED lines=13> */
[----:B------:R-:W-:-:S07]  /*37c0*/  IMAD.MOV.U32 R63, RZ, RZ, R7 ;  /* 0x000000ffff3f7224 */ /* 0x000fce00078e0007 */
.L_x_29767:
[----:B------:R-:W-:Y:S05]  /*37d0*/  BSYNC.RECONVERGENT B3 ;  /* 0x0000000000037941 */ /* 0x000fea0003800200 */
.L_x_29766:
        /* <DEDUP_REMOVED lines=14> */
.L_x_29769:
[----:B------:R-:W-:Y:S05]  /*38c0*/  BSYNC.RECONVERGENT B3 ;  /* 0x0000000000037941 */ /* 0x000fea0003800200 */
.L_x_29768:
        /* <DEDUP_REMOVED lines=14> */
.L_x_29771:
[----:B------:R-:W-:Y:S05]  /*39b0*/  BSYNC.RECONVERGENT B3 ;  /* 0x0000000000037941 */ /* 0x000fea0003800200 */
.L_x_29770:
        /* <DEDUP_REMOVED lines=12> */
[----:B0-----:R-:W-:Y:S05]  /*3a80*/  CALL.REL.NOINC `($__internal_482_$__cuda_sm3x_div_rn_noftz_f32_slowpath) ;  /* 0x0000003400307944 */ /* 0x001fea0003c00000 */
[----:B------:R-:W-:-:S07]  /*3a90*/  MOV R69, R7 ;  /* 0x0000000700457202 */ /* 0x000fce0000000f00 */
.L_x_29773:
[----:B------:R-:W-:Y:S05]  /*3aa0*/  BSYNC.RECONVERGENT B3 ;  /* 0x0000000000037941 */ /* 0x000fea0003800200 */
.L_x_29772:
        /* <DEDUP_REMOVED lines=14> */
.L_x_29775:
[----:B------:R-:W-:Y:S05]  /*3b90*/  BSYNC.RECONVERGENT B3 ;  /* 0x0000000000037941 */ /* 0x000fea0003800200 */
.L_x_29774:
        /* <DEDUP_REMOVED lines=14> */
.L_x_29777:
[----:B------:R-:W-:Y:S05]  /*3c80*/  BSYNC.RECONVERGENT B3 ;  /* 0x0000000000037941 */ /* 0x000fea0003800200 */
.L_x_29776:
        /* <DEDUP_REMOVED lines=14> */
.L_x_29779:
[----:B------:R-:W-:Y:S05]  /*3d70*/  BSYNC.RECONVERGENT B3 ;  /* 0x0000000000037941 */ /* 0x000fea0003800200 */
.L_x_29778:
        /* <DEDUP_REMOVED lines=14> */
.L_x_29781:
[----:B------:R-:W-:Y:S05]  /*3e60*/  BSYNC.RECONVERGENT B3 ;  /* 0x0000000000037941 */ /* 0x000fea0003800200 */
.L_x_29780:
        /* <DEDUP_REMOVED lines=14> */
.L_x_29783:
[----:B------:R-:W-:Y:S05]  /*3f50*/  BSYNC.RECONVERGENT B3 ;  /* 0x0000000000037941 */ /* 0x000fea0003800200 */
.L_x_29782:
        /* <DEDUP_REMOVED lines=14> */
.L_x_29785:
[----:B------:R-:W-:Y:S05]  /*4040*/  BSYNC.RECONVERGENT B3 ;  /* 0x0000000000037941 */ /* 0x000fea0003800200 */
.L_x_29784:
        /* <DEDUP_REMOVED lines=14> */
.L_x_29787:
[----:B------:R-:W-:Y:S05]  /*4130*/  BSYNC.RECONVERGENT B3 ;  /* 0x0000000000037941 */ /* 0x000fea0003800200 */
.L_x_29786:
        /* <DEDUP_REMOVED lines=14> */
.L_x_29789:
[----:B------:R-:W-:Y:S05]  /*4220*/  BSYNC.RECONVERGENT B3 ;  /* 0x0000000000037941 */ /* 0x000fea0003800200 */
.L_x_29788:
        /* <DEDUP_REMOVED lines=14> */
.L_x_29791:
[----:B------:R-:W-:Y:S05]  /*4310*/  BSYNC.RECONVERGENT B3 ;  /* 0x0000000000037941 */ /* 0x000fea0003800200 */
.L_x_29790:
        /* <DEDUP_REMOVED lines=14> */
.L_x_29793:
[----:B------:R-:W-:Y:S05]  /*4400*/  BSYNC.RECONVERGENT B3 ;  /* 0x0000000000037941 */ /* 0x000fea0003800200 */
.L_x_29792:
        /* <DEDUP_REMOVED lines=14> */
.L_x_29795:
[----:B------:R-:W-:Y:S05]  /*44f0*/  BSYNC.RECONVERGENT B3 ;  /* 0x0000000000037941 */ /* 0x000fea0003800200 */
.L_x_29794:
        /* <DEDUP_REMOVED lines=14> */
.L_x_29797:
[----:B------:R-:W-:Y:S05]  /*45e0*/  BSYNC.RECONVERGENT B3 ;  /* 0x0000000000037941 */ /* 0x000fea0003800200 */
.L_x_29796:
        /* <DEDUP_REMOVED lines=14> */
.L_x_29799:
[----:B------:R-:W-:Y:S05]  /*46d0*/  BSYNC.RECONVERGENT B3 ;  /* 0x0000000000037941 */ /* 0x000fea0003800200 */
.L_x_29798:
        /* <DEDUP_REMOVED lines=14> */
.L_x_29801:
[----:B------:R-:W-:Y:S05]  /*47c0*/  BSYNC.RECONVERGENT B3 ;  /* 0x0000000000037941 */ /* 0x000fea0003800200 */
.L_x_29800:
        /* <DEDUP_REMOVED lines=14> */
.L_x_29803:
[----:B------:R-:W-:Y:S05]  /*48b0*/  BSYNC.RECONVERGENT B3 ;  /* 0x0000000000037941 */ /* 0x000fea0003800200 */
.L_x_29802:
        /* <DEDUP_REMOVED lines=14> */
.L_x_29805:
[----:B------:R-:W-:Y:S05]  /*49a0*/  BSYNC.RECONVERGENT B3 ;  /* 0x0000000000037941 */ /* 0x000fea0003800200 */
.L_x_29804:
        /* <DEDUP_REMOVED lines=14> */
.L_x_29807:
[----:B------:R-:W-:Y:S05]  /*4a90*/  BSYNC.RECONVERGENT B3 ;  /* 0x0000000000037941 */ /* 0x000fea0003800200 */
.L_x_29806:
        /* <DEDUP_REMOVED lines=14> */
.L_x_29809:
[----:B------:R-:W-:Y:S05]  /*4b80*/  BSYNC.RECONVERGENT B3 ;  /* 0x0000000000037941 */ /* 0x000fea0003800200 */
.L_x_29808:
        /* <DEDUP_REMOVED lines=14> */
.L_x_29811:
[----:B------:R-:W-:Y:S05]  /*4c70*/  BSYNC.RECONVERGENT B3 ;  /* 0x0000000000037941 */ /* 0x000fea0003800200 */
.L_x_29810:
        /* <DEDUP_REMOVED lines=14> */
.L_x_29813:
[----:B------:R-:W-:Y:S05]  /*4d60*/  BSYNC.RECONVERGENT B3 ;  /* 0x0000000000037941 */ /* 0x000fea0003800200 */
.L_x_29812:
        /* <DEDUP_REMOVED lines=13> */
.L_x_29815:
[----:B------:R-:W-:Y:S05]  /*4e40*/  BSYNC.RECONVERGENT B3 ;  /* 0x0000000000037941 */ /* 0x000fea0003800200 */
.L_x_29814:
[----:B------:R-:W-:Y:S01]  /*4e50*/  HFMA2 R3, -RZ, RZ, 0, 0 ;  /* 0x00000000ff037431 */ /* 0x000fe200000001ff */
[----:B------:R-:W-:Y:S01]  /*4e60*/  MOV R2, R42 ;  /* 0x0000002a00027202 */ /* 0x000fe20000000f00 */
[----:B------:R-:W-:Y:S01]  /*4e70*/  IMAD R0, R43, UR38, RZ ;  /* 0x000000262b007c24 */ /* 0x000fe2000f8e02ff */
[----:B------:R-:W-:Y:S02]  /*4e80*/  ISETP.GE.U32.AND P4, PT, R46, UR44, PT ;  /* 0x0000002c2e007c0c */ /* 0x000fe4000bf86070 */
[----:B------:R-:W-:Y:S02]  /*4e90*/  @!P1 R2UR UR4, R36 ;  /* 0x00000000240492ca */ /* 0x000fe400000e0000 */
[----:B------:R-:W-:Y:S02]  /*4ea0*/  ISETP.GE.AND.EX P4, PT, RZ, UR45, PT, P4 ;  /* 0x0000002dff007c0c */ /* 0x000fe4000bf86340 */
[----:B------:R-:W-:Y:S01]  /*4eb0*/  @!P1 R2UR UR5, R37 ;  /* 0x00000000250592ca */ /* 0x000fe200000e0000 */
[----:B------:R-:W-:Y:S01]  /*4ec0*/  IMAD.WIDE.U32 R4, R41, UR38, R2 ;  /* 0x0000002629047c25 */ /* 0x000fe2000f8e0002 */
[----:B------:R-:W-:-:S02]  /*4ed0*/  ISETP.GE.U32.AND P2, PT, R44, UR44, PT ;  /* 0x0000002c2c007c0c */ /* 0x000fc4000bf46070 */
[----:B------:R-:W-:Y:S01]  /*4ee0*/  ISETP.GE.U32.AND P3, PT, R47, UR44, PT ;  /* 0x0000002c2f007c0c */ /* 0x000fe2000bf66070 */
[----:B------:R-:W-:Y:S01]  /*4ef0*/  IMAD R3, R41, UR39, R0 ;  /* 0x0000002729037c24 */ /* 0x000fe2000f8e0200 */
[----:B------:R-:W-:Y:S01]  /*4f00*/  LEA R2, P0, R4, UR36, 0x2 ;  /* 0x0000002404027c11 */ /* 0x000fe2000f8010ff */
[----:B------:R-:W-:Y:S01]  /*4f10*/  VIADD R0, R42, 0x240 ;  /* 0x000002402a007836 */ /* 0x000fe20000000000 */
[----:B------:R-:W-:Y:S02]  /*4f20*/  ISETP.GE.AND.EX P2, PT, RZ, UR45, PT, P2 ;  /* 0x0000002dff007c0c */ /* 0x000fe4000bf46320 */
[----:B------:R-:W-:Y:S02]  /*4f30*/  IADD3 R3, PT, PT, R5, R3, RZ ;  /* 0x0000000305037210 */ /* 0x000fe40007ffe0ff */
[----:B------:R-:W-:Y:S02]  /*4f40*/  @!P4 R2UR UR8, R36 ;  /* 0x000000002408c2ca */ /* 0x000fe400000e0000 */
[----:B------:R-:W-:-:S02]  /*4f50*/  LEA.HI.X R3, R4, UR37, R3, 0x2, P0 ;  /* 0x0000002504037c11 */ /* 0x000fc400080f1403 */
[----:B------:R-:W-:Y:S02]  /*4f60*/  ISETP.GE.U32.AND P0, PT, R45, UR44, PT ;  /* 0x0000002c2d007c0c */ /* 0x000fe4000bf06070 */
[----:B------:R-:W-:Y:S01]  /*4f70*/  @!P4 R2UR UR9, R37 ;  /* 0x000000002509c2ca */ /* 0x000fe200000e0000 */
[----:B------:R-:W-:Y:S01]  /*4f80*/  @!P1 STG.E desc[UR4][R2.64], R11 ;  /* 0x0000000b02009986 */ /* 0x000fe2000c101904 */
[----:B------:R-:W-:Y:S02]  /*4f90*/  ISETP.GE.AND.EX P0, PT, RZ, UR45, PT, P0 ;  /* 0x0000002dff007c0c */ /* 0x000fe4000bf06300 */
[----:B------:R-:W-:Y:S02]  /*4fa0*/  ISETP.GE.U32.AND P6, PT, R48, UR44, PT ;  /* 0x0000002c30007c0c */ /* 0x000fe4000bfc6070 */
[----:B------:R-:W-:Y:S02]  /*4fb0*/  ISETP.GE.U32.AND P5, PT, R49, UR44, PT ;  /* 0x0000002c31007c0c */ /* 0x000fe4000bfa6070 */
[----:B------:R-:W-:-:S02]  /*4fc0*/  ISETP.GE.U32.AND P1, PT, R50, UR44, PT ;  /* 0x0000002c32007c0c */ /* 0x000fc4000bf26070 */
[----:B------:R-:W-:Y:S02]  /*4fd0*/  ISETP.GE.AND.EX P3, PT, RZ, UR45, PT, P3 ;  /* 0x0000002dff007c0c */ /* 0x000fe4000bf66330 */
[----:B------:R-:W-:Y:S01]  /*4fe0*/  ISETP.GE.AND.EX P6, PT, RZ, UR45, PT, P6 ;  /* 0x0000002dff007c0c */ /* 0x000fe2000bfc6360 */
[----:B------:R-:W-:Y:S01]  /*4ff0*/  @!P4 STG.E desc[UR8][R2.64+0x380], R69 ;  /* 0x000380450200c986 */ /* 0x000fe2000c101908 */
[----:B------:R-:W-:Y:S02]  /*5000*/  ISETP.GE.AND.EX P5, PT, RZ, UR45, PT, P5 ;  /* 0x0000002dff007c0c */ /* 0x000fe4000bfa6350 */
[----:B------:R-:W-:Y:S02]  /*5010*/  @!P0 R2UR UR6, R36 ;  /* 0x00000000240682ca */ /* 0x000fe400000e0000 */
[----:B------:R-:W-:Y:S02]  /*5020*/  @!P0 R2UR UR7, R37 ;  /* 0x00000000250782ca */ /* 0x000fe400000e0000 */
[----:B------:R-:W-:-:S02]  /*5030*/  ISETP.GE.AND.EX P1, PT, RZ, UR45, PT, P1 ;  /* 0x0000002dff007c0c */ /* 0x000fc4000bf26310 */
[----:B------:R-:W-:Y:S02]  /*5040*/  ISETP.GE.U32.AND P4, PT, R51, UR44, PT ;  /* 0x0000002c33007c0c */ /* 0x000fe4000bf86070 */
[C---:B------:R-:W-:Y:S02]  /*5050*/  @!P2 R2UR UR4, R36.reuse ;  /* 0x000000002404a2ca */ /* 0x040fe400000e0000 */
[----:B------:R-:W-:Y:S02]  /*5060*/  @!P2 R2UR UR5, R37 ;  /* 0x000000002505a2ca */ /* 0x000fe400000e0000 */
[----:B------:R-:W-:Y:S02]  /*5070*/  ISETP.GE.AND.EX P4, PT, RZ, UR45, PT, P4 ;  /* 0x0000002dff007c0c */ /* 0x000fe4000bf86340 */
[----:B------:R-:W-:Y:S01]  /*5080*/  @!P3 R2UR UR10, R36 ;  /* 0x00000000240ab2ca */ /* 0x000fe200000e0000 */
[----:B------:R-:W-:Y:S01]  /*5090*/  @!P0 STG.E desc[UR6][R2.64+0x100], R39 ;  /* 0x0001002702008986 */ /* 0x000fe2000c101906 */
[----:B------:R-:W-:-:S02]  /*50a0*/  ISETP.GE.U32.AND P0, PT, R53, UR44, PT ;  /* 0x0000002c35007c0c */ /* 0x000fc4000bf06070 */
[C---:B------:R-:W-:Y:S02]  /*50b0*/  @!P3 R2UR UR11, R37.reuse ;  /* 0x00000000250bb2ca */ /* 0x040fe400000e0000 */
[----:B------:R-:W-:Y:S02]  /*50c0*/  ISETP.GE.AND.EX P0, PT, RZ, UR45, PT, P0 ;  /* 0x0000002dff007c0c */ /* 0x000fe4000bf06300 */
[C---:B------:R-:W-:Y:S01]  /*50d0*/  @!P6 R2UR UR12, R36.reuse ;  /* 0x00000000240ce2ca */ /* 0x040fe200000e0000 */
[----:B------:R-:W-:Y:S01]  /*50e0*/  @!P2 STG.E desc[UR4][R2.64+0x80], R15 ;  /* 0x0000800f0200a986 */ /* 0x000fe2000c101904 */
[C---:B------:R-:W-:Y:S02]  /*50f0*/  @!P6 R2UR UR13, R37.reuse ;  /* 0x00000000250de2ca */ /* 0x040fe400000e0000 */
[----:B------:R-:W-:Y:S02]  /*5100*/  @!P5 R2UR UR14, R36 ;  /* 0x00000000240ed2ca */ /* 0x000fe400000e0000 */
[----:B------:R-:W-:-:S02]  /*5110*/  @!P5 R2UR UR15, R37 ;  /* 0x00000000250fd2ca */ /* 0x000fc400000e0000 */
[C---:B------:R-:W-:Y:S01]  /*5120*/  @!P1 R2UR UR16, R36.reuse ;  /* 0x00000000241092ca */ /* 0x040fe200000e0000 */
[----:B------:R1:W-:Y:S01]  /*5130*/  @!P3 STG.E desc[UR10][R2.64+0x400], R9 ;  /* 0x000400090200b986 */ /* 0x0003e2000c10190a */
[C---:B------:R-:W-:Y:S02]  /*5140*/  @!P1 R2UR UR17, R37.reuse ;  /* 0x00000000251192ca */ /* 0x040fe400000e0000 */
[----:B------:R-:W-:Y:S02]  /*5150*/  @!P4 R2UR UR4, R36 ;  /* 0x000000002404c2ca */ /* 0x000fe400000e0000 */
[C---:B------:R-:W-:Y:S01]  /*5160*/  @!P4 R2UR UR5, R37.reuse ;  /* 0x000000002505c2ca */ /* 0x040fe200000e0000 */
[----:B------:R2:W-:Y:S01]  /*5170*/  @!P6 STG.E desc[UR12][R2.64+0x480], R73 ;  /* 0x000480490200e986 */ /* 0x0005e2000c10190c */
[----:B------:R-:W-:Y:S02]  /*5180*/  ISETP.GE.U32.AND P2, PT, R0, UR44, PT ;  /* 0x0000002c00007c0c */ /* 0x000fe4000bf46070 */
[----:B------:R-:W-:Y:S01]  /*5190*/  @!P0 R2UR UR8, R36 ;  /* 0x00000000240882ca */ /* 0x000fe200000e0000 */
[----:B------:R2:W-:Y:S01]  /*51a0*/  @!P5 STG.E desc[UR14][R2.64+0x500], R75 ;  /* 0x0005004b0200d986 */ /* 0x0005e2000c10190e */
[----:B------:R-:W-:-:S02]  /*51b0*/  @!P0 R2UR UR9, R37 ;  /* 0x00000000250982ca */ /* 0x000fc400000e0000 */
[----:B------:R-:W-:Y:S01]  /*51c0*/  IADD3 R0, PT, PT, R42, 0x260, RZ ;  /* 0x000002602a007810 */ /* 0x000fe20007ffe0ff */
[----:B------:R2:W-:Y:S01]  /*51d0*/  @!P1 STG.E desc[UR16][R2.64+0x580], R77 ;  /* 0x0005804d02009986 */ /* 0x0005e2000c101910 */
[----:B------:R-:W-:Y:S02]  /*51e0*/  ISETP.GE.AND.EX P2, PT, RZ, UR45, PT, P2 ;  /* 0x0000002dff007c0c */ /* 0x000fe4000bf46320 */
[----:B------:R-:W-:Y:S01]  /*51f0*/  ISETP.GE.U32.AND P1, PT, R52, UR44, PT ;  /* 0x0000002c34007c0c */ /* 0x000fe2000bf26070 */
[----:B------:R2:W-:Y:S01]  /*5200*/  @!P4 STG.E desc[UR4][R2.64+0x600], R17 ;  /* 0x000600110200c986 */ /* 0x0005e2000c101904 */
[----:B------:R-:W-:Y:S02]  /*5210*/  ISETP.GE.U32.AND P3, PT, R54, UR44, PT ;  /* 0x0000002c36007c0c */ /* 0x000fe4000bf66070 */
[----:B------:R-:W-:Y:S02]  /*5220*/  ISETP.GE.U32.AND P5, PT, R55, UR44, PT ;  /* 0x0000002c37007c0c */ /* 0x000fe4000bfa6070 */
[----:B------:R-:W-:Y:S01]  /*5230*/  ISETP.GE.U32.AND P6, PT, R0, UR44, PT ;  /* 0x0000002c00007c0c */ /* 0x000fe2000bfc6070 */
[----:B------:R2:W-:Y:S01]  /*5240*/  @!P0 STG.E desc[UR8][R2.64+0x700], R19 ;  /* 0x0007001302008986 */ /* 0x0005e2000c101908 */
[----:B------:R-:W-:-:S02]  /*5250*/  IADD3 R4, PT, PT, R42, 0x280, RZ ;  /* 0x000002802a047810 */ /* 0x000fc40007ffe0ff */
[----:B------:R-:W-:Y:S02]  /*5260*/  ISETP.GE.AND.EX P1, PT, RZ, UR45, PT, P1 ;  /* 0x0000002dff007c0c */ /* 0x000fe4000bf26310 */
[----:B------:R-:W-:Y:S02]  /*5270*/  ISETP.GE.AND.EX P3, PT, RZ, UR45, PT, P3 ;  /* 0x0000002dff007c0c */ /* 0x000fe4000bf66330 */
[----:B------:R-:W-:Y:S02]  /*5280*/  ISETP.GE.AND.EX P5, PT, RZ, UR45, PT, P5 ;  /* 0x0000002dff007c0c */ /* 0x000fe4000bfa6350 */
[----:B------:R-:W-:Y:S02]  /*5290*/  ISETP.GE.AND.EX P6, PT, RZ, UR45, PT, P6 ;  /* 0x0000002dff007c0c */ /* 0x000fe4000bfc6360 */
[----:B------:R-:W-:Y:S02]  /*52a0*/  ISETP.GE.U32.AND P4, PT, R4, UR44, PT ;  /* 0x0000002c04007c0c */ /* 0x000fe4000bf86070 */
[----:B------:R-:W-:-:S02]  /*52b0*/  IADD3 R4, PT, PT, R42, 0x2c0, RZ ;  /* 0x000002c02a047810 */ /* 0x000fc40007ffe0ff */
[----:B------:R-:W-:Y:S02]  /*52c0*/  @!P2 R2UR UR14, R36 ;  /* 0x00000000240ea2ca */ /* 0x000fe400000e0000 */
[----:B------:R-:W-:Y:S02]  /*52d0*/  ISETP.GE.U32.AND P0, PT, R4, UR44, PT ;  /* 0x0000002c04007c0c */ /* 0x000fe4000bf06070 */
[----:B------:R-:W-:Y:S02]  /*52e0*/  @!P2 R2UR UR15, R37 ;  /* 0x00000000250fa2ca */ /* 0x000fe400000e0000 */
[----:B------:R-:W-:Y:S02]  /*52f0*/  ISETP.GE.AND.EX P0, PT, RZ, UR45, PT, P0 ;  /* 0x0000002dff007c0c */ /* 0x000fe4000bf06300 */
[----:B------:R-:W-:Y:S02]  /*5300*/  ISETP.GE.AND.EX P4, PT, RZ, UR45, PT, P4 ;  /* 0x0000002dff007c0c */ /* 0x000fe4000bf86340 */
[----:B------:R-:W-:-:S02]  /*5310*/  @!P1 R2UR UR6, R36 ;  /* 0x00000000240692ca */ /* 0x000fc400000e0000 */
[C---:B------:R-:W-:Y:S02]  /*5320*/  @!P1 R2UR UR7, R37.reuse ;  /* 0x00000000250792ca */ /* 0x040fe400000e0000 */
[C---:B------:R-:W-:Y:S02]  /*5330*/  @!P3 R2UR UR10, R36.reuse ;  /* 0x00000000240ab2ca */ /* 0x040fe400000e0000 */
[C---:B------:R-:W-:Y:S01]  /*5340*/  @!P3 R2UR UR11, R37.reuse ;  /* 0x00000000250bb2ca */ /* 0x040fe200000e0000 */
[----:B------:R2:W-:Y:S01]  /*5350*/  @!P2 STG.E desc[UR14][R2.64+0x900], R23 ;  /* 0x000900170200a986 */ /* 0x0005e2000c10190e */
[C---:B------:R-:W-:Y:S02]  /*5360*/  @!P5 R2UR UR12, R36.reuse ;  /* 0x00000000240cd2ca */ /* 0x040fe400000e0000 */
[----:B------:R-:W-:Y:S02]  /*5370*/  @!P5 R2UR UR13, R37 ;  /* 0x00000000250dd2ca */ /* 0x000fe400000e0000 */
[----:B------:R-:W-:-:S02]  /*5380*/  @!P6 R2UR UR16, R36 ;  /* 0x000000002410e2ca */ /* 0x000fc400000e0000 */
[----:B------:R-:W-:Y:S01]  /*5390*/  @!P6 R2UR UR17, R37 ;  /* 0x000000002511e2ca */ /* 0x000fe200000e0000 */
[----:B------:R2:W-:Y:S01]  /*53a0*/  @!P1 STG.E desc[UR6][R2.64+0x680], R79 ;  /* 0x0006804f02009986 */ /* 0x0005e2000c101906 */
[----:B------:R-:W-:Y:S02]  /*53b0*/  ISETP.GE.U32.AND P2, PT, R59, UR44, PT ;  /* 0x0000002c3b007c0c */ /* 0x000fe4000bf46070 */
[----:B------:R-:W-:Y:S01]  /*53c0*/  @!P0 R2UR UR8, R36 ;  /* 0x00000000240882ca */ /* 0x000fe200000e0000 */
[----:B------:R2:W-:Y:S01]  /*53d0*/  @!P3 STG.E desc[UR10][R2.64+0x780], R81 ;  /* 0x000780510200b986 */ /* 0x0005e2000c10190a */
[----:B------:R-:W-:Y:S02]  /*53e0*/  @!P0 R2UR UR9, R37 ;  /* 0x00000000250982ca */ /* 0x000fe400000e0000 */
[----:B------:R-:W-:Y:S01]  /*53f0*/  IADD3 R0, PT, PT, R42, 0x2a0, RZ ;  /* 0x000002a02a007810 */ /* 0x000fe20007ffe0ff */
[----:B------:R2:W-:Y:S01]  /*5400*/  @!P5 STG.E desc[UR12][R2.64+0x800], R83 ;  /* 0x000800530200d986 */ /* 0x0005e2000c10190c */
[----:B------:R-:W-:-:S02]  /*5410*/  @!P4 R2UR UR4, R36 ;  /* 0x000000002404c2ca */ /* 0x000fc400000e0000 */
[----:B------:R-:W-:Y:S01]  /*5420*/  @!P4 R2UR UR5, R37 ;  /* 0x000000002505c2ca */ /* 0x000fe200000e0000 */
[----:B------:R2:W-:Y:S01]  /*5430*/  @!P6 STG.E desc[UR16][R2.64+0x980], R85 ;  /* 0x000980550200e986 */ /* 0x0005e2000c101910 */
[----:B------:R-:W-:Y:S02]  /*5440*/  ISETP.GE.AND.EX P2, PT, RZ, UR45, PT, P2 ;  /* 0x0000002dff007c0c */ /* 0x000fe4000bf46320 */
[----:B------:R-:W-:Y:S01]  /*5450*/  ISETP.GE.U32.AND P1, PT, R0, UR44, PT ;  /* 0x0000002c00007c0c */ /* 0x000fe2000bf26070 */
[----:B------:R-:W-:Y:S01]  /*5460*/  VIADD R0, R42, 0x220 ;  /* 0x000002202a007836 */ /* 0x000fe20000000000 */
[----:B------:R-:W-:Y:S01]  /*5470*/  ISETP.GE.U32.AND P6, PT, R56, UR44, PT ;  /* 0x0000002c38007c0c */ /* 0x000fe2000bfc6070 */
[----:B------:R2:W-:Y:S01]  /*5480*/  @!P0 STG.E desc[UR8][R2.64+0xb00], R27 ;  /* 0x000b001b02008986 */ /* 0x0005e2000c101908 */
[----:B------:R-:W-:Y:S02]  /*5490*/  ISETP.GE.U32.AND P5, PT, R57, UR44, PT ;  /* 0x0000002c39007c0c */ /* 0x000fe4000bfa6070 */
[----:B------:R-:W-:-:S02]  /*54a0*/  ISETP.GE.U32.AND P3, PT, R58, UR44, PT ;  /* 0x0000002c3a007c0c */ /* 0x000fc4000bf66070 */
[----:B------:R-:W-:Y:S01]  /*54b0*/  ISETP.GE.AND.EX P1, PT, RZ, UR45, PT, P1 ;  /* 0x0000002dff007c0c */ /* 0x000fe2000bf26310 */
[----:B------:R2:W-:Y:S01]  /*54c0*/  @!P4 STG.E desc[UR4][R2.64+0xa00], R25 ;  /* 0x000a00190200c986 */ /* 0x0005e2000c101904 */
[----:B------:R-:W-:Y:S01]  /*54d0*/  ISETP.GE.AND.EX P6, PT, RZ, UR45, PT, P6 ;  /* 0x0000002dff007c0c */ /* 0x000fe2000bfc6360 */
[----:B------:R-:W3:Y:S01]  /*54e0*/  LDCU UR4, c[0x0][0x370] ;  /* 0x00006e00ff0477ac */ /* 0x000ee20008000800 */
[----:B------:R-:W-:Y:S01]  /*54f0*/  ISETP.GE.AND.EX P5, PT, RZ, UR45, PT, P5 ;  /* 0x0000002dff007c0c */ /* 0x000fe2000bfa6350 */
[----:B------:R-:W3:Y:S01]  /*5500*/  LDC R4, c[0x0][0x364] ;  /* 0x0000d900ff047b82 */ /* 0x000ee20000000800 */
        /* <DEDUP_REMOVED lines=13> */
[----:B---3--:R-:W-:Y:S01]  /*55e0*/  IMAD R4, R4, UR4, RZ ;  /* 0x0000000404047c24 */ /* 0x008fe2000f8e02ff */
[C---:B------:R-:W-:Y:S01]  /*55f0*/  @!P3 R2UR UR15, R37.reuse ;  /* 0x00000000250fb2ca */ /* 0x040fe200000e0000 */
[----:B------:R2:W-:Y:S01]  /*5600*/  @!P1 STG.E desc[UR6][R2.64+0xa80], R87 ;  /* 0x000a805702009986 */ /* 0x0005e2000c101906 */
[----:B------:R-:W-:Y:S02]  /*5610*/  @!P0 R2UR UR16, R36 ;  /* 0x00000000241082ca */ /* 0x000fe400000e0000 */
[----:B------:R-:W-:Y:S01]  /*5620*/  @!P0 R2UR UR17, R37 ;  /* 0x00000000251182ca */ /* 0x000fe200000e0000 */
[----:B------:R2:W-:Y:S01]  /*5630*/  @!P6 STG.E desc[UR10][R2.64+0xb80], R89 ;  /* 0x000b80590200e986 */ /* 0x0005e2000c10190a */
[----:B------:R-:W-:-:S02]  /*5640*/  IADD3 R8, PT, PT, R42, 0x60, RZ ;  /* 0x000000602a087810 */ /* 0x000fc40007ffe0ff */
[C---:B-1----:R-:W-:Y:S01]  /*5650*/  IADD3 R9, PT, PT, R42.reuse, 0x80, RZ ;  /* 0x000000802a097810 */ /* 0x042fe20007ffe0ff */
        /* <DEDUP_REMOVED lines=41> */
.L_x_29756:
[----:B------:R-:W-:Y:S05]  /*58f0*/  EXIT ;  /* 0x000000000000794d */ /* 0x000fea0003800000 */
.L_x_29757:
[----:B------:R-:W-:Y:S01]  /*5900*/  BSSY B1, `(.L_x_29817) ;  /* 0x0000007000017945 */ /* 0x000fe20003800000 */
[----:B------:R-:W-:Y:S02]  /*5910*/  MOV R12, 0x10 ;  /* 0x00000010000c7802 */ /* 0x000fe40000000f00 */
[----:B------:R-:W-:Y:S02]  /*5920*/  MOV R11, 0x1f ;  /* 0x0000001f000b7802 */ /* 0x000fe40000000f00 */
[----:B------:R-:W-:-:S07]  /*5930*/  MOV R15, 0xffffffff ;  /* 0xffffffff000f7802 */ /* 0x000fce0000000f00 */
[----:B------:R-:W-:Y:S05]  /*5940*/  WARPSYNC.COLLECTIVE R15, `(.L_x_29818) ;  /* 0x000000000f087348 */ /* 0x000fea0003c00000 */
[----:B------:R0:W1:Y:S02]  /*5950*/  SHFL.BFLY P6, R14, R13, R12, R11 ;  /* 0x0c00000c0d0e7389 */ /* 0x00006400000c000b */
[----:B01----:R-:W-:Y:S05]  /*5960*/  ENDCOLLECTIVE ;  /* 0x000000000000791b */ /* 0x003fea0003800000 */
.L_x_29818:
[----:B------:R-:W-:Y:S05]  /*5970*/  BSYNC B1 ;  /* 0x0000000000017941 */ /* 0x000fea0003800000 */
.L_x_29817:
        /* <DEDUP_REMOVED lines=9> */
.L_x_29819:
[----:B------:R-:W-:Y:S01]  /*5a10*/  HFMA2 R12, -RZ, RZ, 0, 2.384185791015625e-07 ;  /* 0x00000004ff0c7431 */ /* 0x000fe200000001ff */
[----:B------:R-:W-:-:S04]  /*5a20*/  FMNMX R0, R13, R14, !PT ;  /* 0x0000000e0d007209 */ /* 0x000fc80007800000 */
[----:B------:R-:W-:-:S07]  /*5a30*/  MOV R13, R0 ;  /* 0x00000000000d7202 */ /* 0x000fce0000000f00 */
[----:B------:R-:W-:Y:S05]  /*5a40*/  WARPSYNC.COLLECTIVE R15, `(.L_x_29820) ;  /* 0x000000000f087348 */ /* 0x000fea0003c00000 */
[----:B------:R0:W1:Y:S02]  /*5a50*/  SHFL.BFLY P6, R14, R13, R12, R11 ;  /* 0x0c00000c0d0e7389 */ /* 0x00006400000c000b */
[----:B01----:R-:W-:Y:S05]  /*5a60*/  ENDCOLLECTIVE ;  /* 0x000000000000791b */ /* 0x003fea0003800000 */
.L_x_29820:
[----:B------:R-:W-:Y:S02]  /*5a70*/  MOV R12, 0x2 ;  /* 0x00000002000c7802 */ /* 0x000fe40000000f00 */
[----:B------:R-:W-:-:S05]  /*5a80*/  FMNMX R2, R0, R14, !PT ;  /* 0x0000000e00027209 */ /* 0x000fca0007800000 */
[----:B------:R-:W-:-:S07]  /*5a90*/  IMAD.MOV.U32 R13, RZ, RZ, R2 ;  /* 0x000000ffff0d7224 */ /* 0x000fce00078e0002 */
[----:B------:R-:W-:Y:S05]  /*5aa0*/  WARPSYNC.COLLECTIVE R15, `(.L_x_29821) ;  /* 0x000000000f087348 */ /* 0x000fea0003c00000 */
[----:B------:R0:W1:Y:S02]  /*5ab0*/  SHFL.BFLY P6, R14, R13, R12, R11 ;  /* 0x0c00000c0d0e7389 */ /* 0x00006400000c000b */
[----:B01----:R-:W-:Y:S05]  /*5ac0*/  ENDCOLLECTIVE ;  /* 0x000000000000791b */ /* 0x003fea0003800000 */
.L_x_29821:
[----:B------:R-:W-:Y:S01]  /*5ad0*/  HFMA2 R12, -RZ, RZ, 0, 5.9604644775390625e-08 ;  /* 0x00000001ff0c7431 */ /* 0x000fe200000001ff */
[----:B------:R-:W-:-:S04]  /*5ae0*/  FMNMX R3, R2, R14, !PT ;  /* 0x0000000e02037209 */ /* 0x000fc80007800000 */
[----:B------:R-:W-:-:S07]  /*5af0*/  MOV R13, R3 ;  /* 0x00000003000d7202 */ /* 0x000fce0000000f00 */
[----:B------:R-:W-:Y:S05]  /*5b00*/  WARPSYNC.COLLECTIVE R15, `(.L_x_29822) ;  /* 0x000000000f087348 */ /* 0x000fea0003c00000 */
[----:B------:R0:W1:Y:S02]  /*5b10*/  SHFL.BFLY P6, R14, R13, R12, R11 ;  /* 0x0c00000c0d0e7389 */ /* 0x00006400000c000b */
[----:B01----:R-:W-:Y:S05]  /*5b20*/  ENDCOLLECTIVE ;  /* 0x000000000000791b */ /* 0x003fea0003800000 */
.L_x_29822:
        /* <DEDUP_REMOVED lines=24> */
[C---:B------:R-:W-:Y:S01]  /*5cb0*/  FADD R71, -R14.reuse, R71 ;  /* 0x000000470e477221 */ /* 0x040fe20000000100 */
[C---:B------:R-:W-:Y:S01]  /*5cc0*/  FADD R67, -R14.reuse, R67 ;  /* 0x000000430e437221 */ /* 0x040fe20000000100 */
[C---:B------:R-:W-:Y:S01]  /*5cd0*/  FADD R15, -R14.reuse, R21 ;  /* 0x000000150e0f7221 */ /* 0x040fe20000000100 */
[----:B------:R-:W-:Y:S01]  /*5ce0*/  FFMA.RM R9, R9, R38, 12582913 ;  /* 0x4b40000109097423 */ /* 0x000fe20000004026 */
[----:B------:R-:W0:Y:S01]  /*5cf0*/  MUFU.EX2 R10, R10 ;  /* 0x0000000a000a7308 */ /* 0x000e220000000800 */
[----:B------:R-:W-:Y:S01]  /*5d00*/  FFMA.SAT R21, R67, R34, 0.5 ;  /* 0x3f00000043157423 */ /* 0x000fe20000002022 */
[C---:B------:R-:W-:Y:S01]  /*5d10*/  FADD R65, -R14.reuse, R65 ;  /* 0x000000410e417221 */ /* 0x040fe20000000100 */
[----:B------:R-:W-:Y:S01]  /*5d20*/  FADD R17, R9, -12583039 ;  /* 0xcb40007f09117421 */ /* 0x000fe20000000000 */
[C---:B------:R-:W-:Y:S01]  /*5d30*/  FADD R63, -R14.reuse, R63 ;  /* 0x0000003f0e3f7221 */ /* 0x040fe20000000100 */
[----:B------:R-:W-:Y:S01]  /*5d40*/  FFMA.RM R21, R21, R38, 12582913 ;  /* 0x4b40000115157423 */ /* 0x000fe20000004026 */
[----:B------:R-:W-:Y:S01]  /*5d50*/  FADD R13, -R14, R23 ;  /* 0x000000170e0d7221 */ /* 0x000fe20000000100 */
[----:B------:R-:W-:Y:S01]  /*5d60*/  FFMA R17, R0, 1.4426950216293334961, -R17 ;  /* 0x3fb8aa3b00117823 */ /* 0x000fe20000000811 */
[-C--:B------:R-:W-:Y:S01]  /*5d70*/  FFMA.SAT R23, R63, R34.reuse, 0.5 ;  /* 0x3f0000003f177423 */ /* 0x080fe20000002022 */
[C---:B------:R-:W-:Y:S01]  /*5d80*/  FADD R25, -R14.reuse, R25 ;  /* 0x000000190e197221 */ /* 0x040fe20000000100 */
[----:B------:R-:W-:Y:S01]  /*5d90*/  FADD R27, -R14, R27 ;  /* 0x0000001b0e1b7221 */ /* 0x000fe20000000100 */
[----:B------:R-:W-:Y:S01]  /*5da0*/  FFMA R17, R0, 1.925963033500011079e-08, R17 ;  /* 0x32a5706000117823 */ /* 0x000fe20000000011 */
[----:B------:R-:W-:Y:S01]  /*5db0*/  SHF.L.U32 R0, R9, 0x17, RZ ;  /* 0x0000001709007819 */ /* 0x000fe200000006ff */
[----:B------:R-:W-:Y:S01]  /*5dc0*/  FFMA.SAT R9, R2, R34, 0.5 ;  /* 0x3f00000002097423 */ /* 0x000fe20000002022 */
[-C--:B------:R-:W-:Y:S01]  /*5dd0*/  FFMA.RM R23, R23, R38.reuse, 12582913 ;  /* 0x4b40000117177423 */ /* 0x080fe20000004026 */
[C---:B------:R-:W-:Y:S01]  /*5de0*/  FADD R39, -R14.reuse, R39 ;  /* 0x000000270e277221 */ /* 0x040fe20000000100 */
[C---:B------:R-:W-:Y:S01]  /*5df0*/  FADD R35, -R14.reuse, R35 ;  /* 0x000000230e237221 */ /* 0x040fe20000000100 */
[----:B------:R-:W-:Y:S01]  /*5e00*/  FFMA.RM R9, R9, R38, 12582913 ;  /* 0x4b40000109097423 */ /* 0x000fe20000004026 */
[----:B0-----:R-:W-:Y:S01]  /*5e10*/  FMUL R7, R7, R10 ;  /* 0x0000000a07077220 */ /* 0x001fe20000400000 */
[----:B------:R-:W0:Y:S01]  /*5e20*/  MUFU.EX2 R17, R17 ;  /* 0x0000001100117308 */ /* 0x000e220000000800 */
[C---:B------:R-:W-:Y:S01]  /*5e30*/  FADD R32, -R14.reuse, R31 ;  /* 0x0000001f0e207221 */ /* 0x040fe20000000100 */
[----:B------:R-:W-:Y:S01]  /*5e40*/  FADD R19, R9, -12583039 ;  /* 0xcb40007f09137421 */ /* 0x000fe20000000000 */
[C---:B------:R-:W-:Y:S01]  /*5e50*/  FADD R33, -R14.reuse, R33 ;  /* 0x000000210e217221 */ /* 0x040fe20000000100 */
[----:B------:R-:W-:Y:S01]  /*5e60*/  FADD R14, -R14, R29 ;  /* 0x0000001d0e0e7221 */ /* 0x000fe20000000100 */
[----:B------:R-:W-:Y:S01]  /*5e70*/  FFMA.SAT R29, R27, R34, 0.5 ;  /* 0x3f0000001b1d7423 */ /* 0x000fe20000002022 */
[----:B------:R-:W-:-:S03]  /*5e80*/  FFMA R19, R2, 1.4426950216293334961, -R19 ;  /* 0x3fb8aa3b02137823 */ /* 0x000fc60000000813 */
[----:B------:R-:W-:Y:S01]  /*5e90*/  FFMA.RM R29, R29, R38, 12582913 ;  /* 0x4b4000011d1d7423 */ /* 0x000fe20000004026 */
        /* <DEDUP_REMOVED lines=242> */
.L_x_29823:
[----:B------:R-:W-:Y:S02]  /*6dc0*/  HFMA2 R12, -RZ, RZ, 0, 4.76837158203125e-07 ;  /* 0x00000008ff0c7431 */ /* 0x000fe400000001ff */
[----:B------:R-:W-:-:S05]  /*6dd0*/  FADD R35, R13, R14 ;  /* 0x0000000e0d237221 */ /* 0x000fca0000000000 */
[----:B------:R-:W-:-:S07]  /*6de0*/  MOV R13, R35 ;  /* 0x00000023000d7202 */ /* 0x000fce0000000f00 */
[----:B------:R-:W-:Y:S05]  /*6df0*/  WARPSYNC.COLLECTIVE R15, `(.L_x_29824) ;  /* 0x000000000f087348 */ /* 0x000fea0003c00000 */
[----:B------:R0:W1:Y:S02]  /*6e00*/  SHFL.BFLY P6, R14, R13, R12, R11 ;  /* 0x0c00000c0d0e7389 */ /* 0x00006400000c000b */
[----:B01----:R-:W-:Y:S05]  /*6e10*/  ENDCOLLECTIVE ;  /* 0x000000000000791b */ /* 0x003fea0003800000 */
.L_x_29824:
[----:B------:R-:W-:Y:S02]  /*6e20*/  HFMA2 R12, -RZ, RZ, 0, 2.384185791015625e-07 ;  /* 0x00000004ff0c7431 */ /* 0x000fe400000001ff */
[----:B------:R-:W-:-:S05]  /*6e30*/  FADD R38, R35, R14 ;  /* 0x0000000e23267221 */ /* 0x000fca0000000000 */
[----:B------:R-:W-:-:S07]  /*6e40*/  MOV R13, R38 ;  /* 0x00000026000d7202 */ /* 0x000fce0000000f00 */
[----:B------:R-:W-:Y:S05]  /*6e50*/  WARPSYNC.COLLECTIVE R15, `(.L_x_29825) ;  /* 0x000000000f087348 */ /* 0x000fea0003c00000 */
[----:B------:R0:W1:Y:S02]  /*6e60*/  SHFL.BFLY P6, R14, R13, R12, R11 ;  /* 0x0c00000c0d0e7389 */ /* 0x00006400000c000b */
[----:B01----:R-:W-:Y:S05]  /*6e70*/  ENDCOLLECTIVE ;  /* 0x000000000000791b */ /* 0x003fea0003800000 */
.L_x_29825:
[----:B------:R-:W-:Y:S02]  /*6e80*/  HFMA2 R12, -RZ, RZ, 0, 1.1920928955078125e-07 ;  /* 0x00000002ff0c7431 */ /* 0x000fe400000001ff */
[----:B------:R-:W-:-:S05]  /*6e90*/  FADD R39, R38, R14 ;  /* 0x0000000e26277221 */ /* 0x000fca0000000000 */
[----:B------:R-:W-:-:S07]  /*6ea0*/  MOV R13, R39 ;  /* 0x00000027000d7202 */ /* 0x000fce0000000f00 */
[----:B------:R-:W-:Y:S05]  /*6eb0*/  WARPSYNC.COLLECTIVE R15, `(.L_x_29826) ;  /* 0x000000000f087348 */ /* 0x000fea0003c00000 */
[----:B------:R0:W1:Y:S02]  /*6ec0*/  SHFL.BFLY P6, R14, R13, R12, R11 ;  /* 0x0c00000c0d0e7389 */ /* 0x00006400000c000b */
[----:B01----:R-:W-:Y:S05]  /*6ed0*/  ENDCOLLECTIVE ;  /* 0x000000000000791b */ /* 0x003fea0003800000 */
.L_x_29826:
[----:B------:R-:W-:Y:S02]  /*6ee0*/  IMAD.MOV.U32 R12, RZ, RZ, 0x1 ;  /* 0x00000001ff0c7424 */ /* 0x000fe400078e00ff */
[----:B------:R-:W-:-:S05]  /*6ef0*/  FADD R40, R39, R14 ;  /* 0x0000000e27287221 */ /* 0x000fca0000000000 */
[----:B------:R-:W-:-:S07]  /*6f00*/  MOV R13, R40 ;  /* 0x00000028000d7202 */ /* 0x000fce0000000f00 */
[----:B------:R-:W-:Y:S05]  /*6f10*/  WARPSYNC.COLLECTIVE R15, `(.L_x_29827) ;  /* 0x000000000f087348 */ /* 0x000fea0003c00000 */
[----:B------:R0:W1:Y:S02]  /*6f20*/  SHFL.BFLY P6, R14, R13, R12, R11 ;  /* 0x0c00000c0d0e7389 */ /* 0x00006400000c000b */
[----:B01----:R-:W-:Y:S05]  /*6f30*/  ENDCOLLECTIVE ;  /* 0x000000000000791b */ /* 0x003fea0003800000 */
.L_x_29827:
[----:B------:R-:W-:Y:S05]  /*6f40*/  BRA `(.L_x_29828) ;  /* 0xffffffc000f87947 */ /* 0x000fea000383ffff */
        .weak           $__internal_482_$__cuda_sm3x_div_rn_noftz_f32_slowpath
        .type           $__internal_482_$__cuda_sm3x_div_rn_noftz_f32_slowpath,@function
        .size           $__internal_482_$__cuda_sm3x_div_rn_noftz_f32_slowpath,(.L_x_37859 - $__internal_482_$__cuda_sm3x_div_rn_noftz_f32_slowpath)
$__internal_482_$__cuda_sm3x_div_rn_noftz_f32_slowpath:
        /* <DEDUP_REMOVED lines=34> */
.L_x_29830:
        /* <DEDUP_REMOVED lines=51> */
.L_x_29837:
[----:B------:R-:W-:-:S04]  /*74a0*/  LOP3.LUT R7, R7, 0x80000000, RZ, 0xc0, !PT ;  /* 0x8000000007077812 */ /* 0x000fc800078ec0ff */
[----:B------:R-:W-:Y:S01]  /*74b0*/  LOP3.LUT R7, R7, 0x7f800000, RZ, 0xfc, !PT ;  /* 0x7f80000007077812 */ /* 0x000fe200078efcff */
[----:B------:R-:W-:Y:S06]  /*74c0*/  BRA `(.L_x_29838) ;  /* 0x0000000000047947 */ /* 0x000fec0003800000 */
.L_x_29836:
[----:B------:R-:W-:-:S07]  /*74d0*/  LEA R7, R40, R7, 0x17 ;  /* 0x0000000728077211 */ /* 0x000fce00078eb8ff */
.L_x_29838:
[----:B------:R-:W-:Y:S05]  /*74e0*/  BSYNC.RECONVERGENT B2 ;  /* 0x0000000000027941 */ /* 0x000fea0003800200 */
.L_x_29835:
[----:B------:R-:W-:Y:S05]  /*74f0*/  BRA `(.L_x_29839) ;  /* 0x0000000000207947 */ /* 0x000fea0003800000 */
.L_x_29834:
[----:B------:R-:W-:-:S04]  /*7500*/  LOP3.LUT R7, R12, 0x80000000, R7, 0x48, !PT ;  /* 0x800000000c077812 */ /* 0x000fc800078e4807 */
[----:B------:R-:W-:Y:S01]  /*7510*/  LOP3.LUT R7, R7, 0x7f800000, RZ, 0xfc, !PT ;  /* 0x7f80000007077812 */ /* 0x000fe200078efcff */
[----:B------:R-:W-:Y:S06]  /*7520*/  BRA `(.L_x_29839) ;  /* 0x0000000000147947 */ /* 0x000fec0003800000 */
.L_x_29833:
[----:B------:R-:W-:Y:S01]  /*7530*/  LOP3.LUT R7, R12, 0x80000000, R7, 0x48, !PT ;  /* 0x800000000c077812 */ /* 0x000fe200078e4807 */
[----:B------:R-:W-:Y:S06]  /*7540*/  BRA `(.L_x_29839) ;  /* 0x00000000000c7947 */ /* 0x000fec0003800000 */
.L_x_29832:
[----:B------:R-:W0:Y:S01]  /*7550*/  MUFU.RSQ R7, -QNAN ;  /* 0xffc0000000077908 */ /* 0x000e220000001400 */
[----:B------:R-:W-:Y:S05]  /*7560*/  BRA `(.L_x_29839) ;  /* 0x0000000000047947 */ /* 0x000fea0003800000 */
.L_x_29831:
[----:B------:R-:W-:-:S07]  /*7570*/  FADD.FTZ R7, R7, R12 ;  /* 0x0000000c07077221 */ /* 0x000fce0000010000 */
.L_x_29839:
[----:B------:R-:W-:Y:S05]  /*7580*/  BSYNC.RECONVERGENT B1 ;  /* 0x0000000000017941 */ /* 0x000fea0003800200 */
.L_x_29829:
[----:B------:R-:W-:Y:S01]  /*7590*/  HFMA2 R13, -RZ, RZ, 0, 0 ;  /* 0x00000000ff0d7431 */ /* 0x000fe200000001ff */
[----:B------:R-:W-:-:S04]  /*75a0*/  MOV R12, R14 ;  /* 0x0000000e000c7202 */ /* 0x000fc80000000f00 */
[----:B0-----:R-:W-:Y:S05]  /*75b0*/  RET.REL.NODEC R12 `(_Z15SoftmaxWarpImplI24ElementwiseScaleMaskLoadIffbE11DirectStoreIffEfLi1ELi29ELi32ELi1ELb1EL9Algorithm0EEvT_T0_ll) ;  /* 0xffffff880c907950 */ /* 0x001fea0003c3ffff */
.L_x_29840:
        /* <DEDUP_REMOVED lines=12> */
.L_x_37859:


//--------------------- .text._Z15SoftmaxWarpImplI24ElementwiseScaleMaskLoadIffbE11DirectStoreIffEfLi1ELi29ELi32ELi1ELb0EL9Algorithm0EEvT_T0_ll --------------------------
	.section	.text._Z15SoftmaxWarpImplI24ElementwiseScaleMaskLoadIffbE11DirectStoreIffEfLi1ELi29ELi32ELi1ELb0EL9Algorithm0EEvT_T0_ll,"ax",@progbits
	.align	128
        .global         _Z15SoftmaxWarpImplI24ElementwiseScaleMaskLoadIffbE11DirectStoreIffEfLi1ELi29ELi32ELi1ELb0EL9Algorithm0EEvT_T0_ll
        .type           _Z15SoftmaxWarpImplI24ElementwiseScaleMaskLoadIffbE11DirectStoreIffEfLi1ELi29ELi32ELi1ELb0EL9Algorithm0EEvT_T0_ll,@function
        .size           _Z15SoftmaxWarpImplI24ElementwiseScaleMaskLoadIffbE11DirectStoreIffEfLi1ELi29ELi32ELi1ELb0EL9Algorithm0EEvT_T0_ll,(.L_x_37860 - _Z15SoftmaxWarpImplI24ElementwiseScaleMaskLoadIffbE11DirectStoreIffEfLi1ELi29ELi32ELi1ELb0EL9Algorithm0EEvT_T0_ll)
        .other          _Z15SoftmaxWarpImplI24ElementwiseScaleMaskLoadIffbE11DirectStoreIffEfLi1ELi29ELi32ELi1ELb0EL9Algorithm0EEvT_T0_ll,@"STO_CUDA_ENTRY STV_DEFAULT"
_Z15SoftmaxWarpImplI24ElementwiseScaleMaskLoadIffbE11DirectStoreIffEfLi1ELi29ELi32ELi1ELb0EL9Algorithm0EEvT_T0_ll:
.text._Z15SoftmaxWarpImplI24ElementwiseScaleMaskLoadIffbE11DirectStoreIffEfLi1ELi29ELi32ELi1ELb0EL9Algorithm0EEvT_T0_ll:
        /* <DEDUP_REMOVED lines=24> */
.L_x_29841:
        /* <DEDUP_REMOVED lines=13> */
.L_x_29901:
[----:B---3--:R-:W3:Y:S01]  /*0250*/  LDC.64 R2, c[0x0][0x390] ;  /* 0x0000e400ff027b82 */ /* 0x008ee20000000a00 */
[----:B------:R-:W-:Y:S02]  /*0260*/  MOV R45, RZ ;  /* 0x000000ff002d7202 */ /* 0x000fe40000000f00 */
[C---:B--2---:R-:W-:Y:S02]  /*0270*/  R2UR UR10, R36.reuse ;  /* 0x00000000240a72ca */ /* 0x044fe400000e0000 */
[C---:B------:R-:W-:Y:S02]  /*0280*/  R2UR UR11, R37.reuse ;  /* 0x00000000250b72ca */ /* 0x040fe400000e0000 */
        /* <DEDUP_REMOVED lines=9> */
[-C--:B---3--:R-:W-:Y:S01]  /*0320*/  IMAD R0, R41, R2.reuse, RZ ;  /* 0x0000000229007224 */ /* 0x088fe200078e02ff */
[----:B------:R-:W-:Y:S01]  /*0330*/  R2UR UR17, R37 ;  /* 0x00000000251172ca */ /* 0x000fe200000e0000 */
[----:B-1----:R-:W-:Y:S01]  /*0340*/  IMAD.WIDE.U32 R6, R42, R2, R44 ;  /* 0x000000022a067225 */ /* 0x002fe200078e002c */
[----:B------:R-:W-:-:S02]  /*0350*/  R2UR UR12, R36 ;  /* 0x00000000240c72ca */ /* 0x000fc400000e0000 */
[----:B------:R-:W-:Y:S01]  /*0360*/  R2UR UR13, R37 ;  /* 0x00000000250d72ca */ /* 0x000fe200000e0000 */
[----:B------:R-:W-:Y:S01]  /*0370*/  IMAD R3, R42, R3, R0 ;  /* 0x000000032a037224 */ /* 0x000fe200078e0200 */
[----:B------:R-:W-:Y:S02]  /*0380*/  IADD3 R4, P0, PT, R6, UR38, RZ ;  /* 0x0000002606047c10 */ /* 0x000fe4000ff1e0ff */
[----:B------:R-:W-:Y:S02]  /*0390*/  R2UR UR18, R36 ;  /* 0x00000000241272ca */ /* 0x000fe400000e0000 */
[----:B------:R-:W-:Y:S02]  /*03a0*/  IADD3 R3, PT, PT, R7, R3, RZ ;  /* 0x0000000307037210 */ /* 0x000fe40007ffe0ff */
[----:B------:R-:W-:Y:S02]  /*03b0*/  R2UR UR19, R37 ;  /* 0x00000000251372ca */ /* 0x000fe400000e0000 */
[----:B------:R-:W-:-:S02]  /*03c0*/  IADD3.X R5, PT, PT, R3, UR39, RZ, P0, !PT ;  /* 0x0000002703057c10 */ /* 0x000fc400087fe4ff */
[----:B------:R-:W-:-:S03]  /*03d0*/  LEA R2, P0, R6, UR36, 0x2 ;  /* 0x0000002406027c11 */ /* 0x000fc6000f8010ff */
[----:B------:R-:W2:Y:S01]  /*03e0*/  LDG.E.U8 R9, desc[UR10][R4.64+0x40] ;  /* 0x0000400a04097981 */ /* 0x000ea2000c1e1100 */
[----:B------:R-:W-:Y:S02]  /*03f0*/  LEA.HI.X R3, R6, UR37, R3, 0x2, P0 ;  /* 0x0000002506037c11 */ /* 0x000fe400080f1403 */
[----:B------:R-:W1:Y:S01]  /*0400*/  LDC.64 R6, c[0x0][0x398] ;  /* 0x0000e600ff067b82 */ /* 0x000e620000000a00 */
[----:B------:R-:W3:Y:S04]  /*0410*/  LDG.E.U8 R20, desc[UR6][R4.64] ;  /* 0x0000000604147981 */ /* 0x000ee8000c1e1100 */
[----:B------:R-:W1:Y:S04]  /*0420*/  LDG.E R0, desc[UR4][R2.64] ;  /* 0x0000000402007981 */ /* 0x000e68000c1e1900 */
[----:B------:R-:W4:Y:S04]  /*0430*/  LDG.E.U8 R8, desc[UR8][R4.64+0x20] ;  /* 0x0000200804087981 */ /* 0x000f28000c1e1100 */
        /* <DEDUP_REMOVED lines=10> */
[----:B------:R-:W5:Y:S01]  /*04e0*/  LDG.E.U8 R19, desc[UR6][R4.64+0xe0] ;  /* 0x0000e00604137981 */ /* 0x000f62000c1e1100 */
[----:B------:R-:W-:-:S02]  /*04f0*/  R2UR UR20, R36 ;  /* 0x00000000241472ca */ /* 0x000fc400000e0000 */
[----:B------:R-:W-:Y:S01]  /*0500*/  R2UR UR21, R37 ;  /* 0x00000000251572ca */ /* 0x000fe200000e0000 */
[----:B------:R-:W5:Y:S04]  /*0510*/  LDG.E R22, desc[UR8][R2.64+0x400] ;  /* 0x0004000802167981 */ /* 0x000f68000c1e1900 */
[----:B------:R-:W5:Y:S04]  /*0520*/  LDG.E R24, desc[UR10][R2.64+0x480] ;  /* 0x0004800a02187981 */ /* 0x000f68000c1e1900 */
[----:B------:R-:W5:Y:S04]  /*0530*/  LDG.E.U8 R23, desc[UR10][R4.64+0x120] ;  /* 0x0001200a04177981 */ /* 0x000f68000c1e1100 */
[----:B------:R-:W5:Y:S04]  /*0540*/  LDG.E.U8 R27, desc[UR10][R4.64+0x160] ;  /* 0x0001600a041b7981 */ /* 0x000f68000c1e1100 */
[----:B------:R-:W5:Y:S04]  /*0550*/  LDG.E.U8 R29, desc[UR8][R4.64+0x180] ;  /* 0x00018008041d7981 */ /* 0x000f68000c1e1100 */
[----:B------:R-:W5:Y:S04]  /*0560*/  LDG.E.U8 R25, desc[UR8][R4.64+0x140] ;  /* 0x0001400804197981 */ /* 0x000f68000c1e1100 */
[----:B------:R-:W5:Y:S04]  /*0570*/  LDG.E R26, desc[UR12][R2.64+0x500] ;  /* 0x0005000c021a7981 */ /* 0x000f68000c1e1900 */
[----:B------:R-:W5:Y:S04]  /*0580*/  LDG.E R28, desc[UR6][R2.64+0x600] ;  /* 0x00060006021c7981 */ /* 0x000f68000c1e1900 */
[----:B------:R-:W5:Y:S04]  /*0590*/  LDG.E R48, desc[UR8][R2.64+0x880] ;  /* 0x0008800802307981 */ /* 0x000f68000c1e1900 */
[----:B------:R-:W5:Y:S04]  /*05a0*/  LDG.E.U8 R50, desc[UR12][R4.64+0x2e0] ;  /* 0x0002e00c04327981 */ /* 0x000f68000c1e1100 */
[----:B------:R-:W5:Y:S04]  /*05b0*/  LDG.E R30, desc[UR8][R2.64+0x680] ;  /* 0x00068008021e7981 */ /* 0x000f68000c1e1900 */
[----:B------:R-:W5:Y:S04]  /*05c0*/  LDG.E.U8 R49, desc[UR18][R4.64+0x2a0] ;  /* 0x0002a01204317981 */ /* 0x000f68000c1e1100 */
[----:B------:R-:W5:Y:S04]  /*05d0*/  LDG.E.U8 R51, desc[UR14][R4.64+0x300] ;  /* 0x0003000e04337981 */ /* 0x000f68000c1e1100 */
[----:B------:R-:W5:Y:S04]  /*05e0*/  LDG.E R52, desc[UR16][R2.64+0xd00] ;  /* 0x000d001002347981 */ /* 0x000f68000c1e1900 */
[----:B------:R-:W5:Y:S04]  /*05f0*/  LDG.E R54, desc[UR4][R2.64+0xd80] ;  /* 0x000d800402367981 */ /* 0x000f68000c1e1900 */
[----:B------:R-:W5:Y:S01]  /*0600*/  LDG.E R56, desc[UR6][R2.64+0xe00] ;  /* 0x000e000602387981 */ /* 0x000f62000c1e1900 */
[----:B--2---:R-:W-:-:S02]  /*0610*/  ISETP.NE.AND P5, PT, R9, RZ, PT ;  /* 0x000000ff0900720c */ /* 0x004fc40003fa5270 */
[----:B---3--:R-:W-:Y:S02]  /*0620*/  ISETP.NE.AND P3, PT, R20, RZ, PT ;  /* 0x000000ff1400720c */ /* 0x008fe40003f65270 */
[----:B------:R-:W2:Y:S01]  /*0630*/  LDG.E R20, desc[UR6][R2.64+0x380] ;  /* 0x0003800602147981 */ /* 0x000ea2000c1e1900 */
[----:B-1----:R-:W-:-:S03]  /*0640*/  FMUL R9, R0, R7 ;  /* 0x0000000700097220 */ /* 0x002fc60000400000 */
[----:B------:R-:W3:Y:S01]  /*0650*/  LDG.E R0, desc[UR4][R2.64+0x300] ;  /* 0x0003000402007981 */ /* 0x000ee2000c1e1900 */
[----:B----4-:R-:W-:Y:S02]  /*0660*/  ISETP.NE.AND P4, PT, R8, RZ, PT ;  /* 0x000000ff0800720c */ /* 0x010fe40003f85270 */
[----:B------:R-:W-:Y:S01]  /*0670*/  FSEL R8, R9, R6, P3 ;  /* 0x0000000609087208 */ /* 0x000fe20001800000 */
[-C--:B-----5:R-:W-:Y:S01]  /*0680*/  FMUL R9, R10, R7.reuse ;  /* 0x000000070a097220 */ /* 0x0a0fe20000400000 */
[----:B------:R-:W-:-:S04]  /*0690*/  FMUL R39, R12, R7 ;  /* 0x000000070c277220 */ /* 0x000fc80000400000 */
[----:B------:R-:W-:Y:S01]  /*06a0*/  FSEL R10, R9, R6, P4 ;  /* 0x00000006090a7208 */ /* 0x000fe20002000000 */
[----:B------:R-:W4:Y:S01]  /*06b0*/  LDG.E R12, desc[UR4][R2.64+0x580] ;  /* 0x00058004020c7981 */ /* 0x000f22000c1e1900 */
[----:B------:R-:W-:-:S03]  /*06c0*/  ISETP.NE.AND P0, PT, R13, RZ, PT ;  /* 0x000000ff0d00720c */ /* 0x000fc60003f05270 */
[----:B------:R-:W5:Y:S01]  /*06d0*/  LDG.E.U8 R13, desc[UR16][R4.64+0x1c0] ;  /* 0x0001c010040d7981 */ /* 0x000f62000c1e1100 */
[----:B------:R-:W-:-:S03]  /*06e0*/  ISETP.NE.AND P1, PT, R15, RZ, PT ;  /* 0x000000ff0f00720c */ /* 0x000fc60003f25270 */
[----:B------:R-:W5:Y:S01]  /*06f0*/  LDG.E.U8 R15, desc[UR18][R4.64+0x1e0] ;  /* 0x0001e012040f7981 */ /* 0x000f62000c1e1100 */
[----:B------:R-:W-:-:S03]  /*0700*/  FMUL R9, R14, R7 ;  /* 0x000000070e097220 */ /* 0x000fc60000400000 */
[----:B------:R-:W5:Y:S01]  /*0710*/  LDG.E R14, desc[UR10][R2.64+0x700] ;  /* 0x0007000a020e7981 */ /* 0x000f62000c1e1900 */
[----:B------:R-:W-:-:S03]  /*0720*/  ISETP.NE.AND P6, PT, R11, RZ, PT ;  /* 0x000000ff0b00720c */ /* 0x000fc60003fc5270 */
[----:B------:R-:W5:Y:S01]  /*0730*/  LDG.E.U8 R11, desc[UR14][R4.64+0x1a0] ;  /* 0x0001a00e040b7981 */ /* 0x000f62000c1e1100 */
[----:B------:R-:W-:-:S03]  /*0740*/  FMUL R45, R16, R7 ;  /* 0x00000007102d7220 */ /* 0x000fc60000400000 */
[----:B------:R-:W5:Y:S01]  /*0750*/  LDG.E R16, desc[UR4][R2.64+0x780] ;  /* 0x0007800402107981 */ /* 0x000f62000c1e1900 */
[----:B------:R-:W-:Y:S02]  /*0760*/  FSEL R46, R9, R6, P6 ;  /* 0x00000006092e7208 */ /* 0x000fe40003000000 */
[----:B------:R-:W-:Y:S02]  /*0770*/  ISETP.NE.AND P4, PT, R21, RZ, PT ;  /* 0x000000ff1500720c */ /* 0x000fe40003f85270 */
[----:B------:R-:W5:Y:S01]  /*0780*/  LDG.E.U8 R21, desc[UR16][R4.64+0x240] ;  /* 0x0002401004157981 */ /* 0x000f62000c1e1100 */
[----:B------:R-:W-:-:S03]  /*0790*/  FMUL R9, R18, R7 ;  /* 0x0000000712097220 */ /* 0x000fc60000400000 */
[----:B------:R-:W5:Y:S01]  /*07a0*/  LDG.E R18, desc[UR6][R2.64+0x800] ;  /* 0x0008000602127981 */ /* 0x000f62000c1e1900 */
[----:B------:R-:W-:-:S03]  /*07b0*/  ISETP.NE.AND P2, PT, R17, RZ, PT ;  /* 0x000000ff1100720c */ /* 0x000fc60003f45270 */
[----:B------:R-:W5:Y:S01]  /*07c0*/  LDG.E.U8 R17, desc[UR20][R4.64+0x200] ;  /* 0x0002001404117981 */ /* 0x000f62000c1e1100 */
[-C--:B------:R-:W-:Y:S02]  /*07d0*/  FSEL R40, R9, R6.reuse, P1 ;  /* 0x0000000609287208 */ /* 0x080fe40000800000 */
[----:B------:R-:W-:Y:S01]  /*07e0*/  ISETP.NE.AND P3, PT, R19, RZ, PT ;  /* 0x000000ff1300720c */ /* 0x000fe20003f65270 */
[----:B------:R-:W-:Y:S01]  /*07f0*/  FMUL R35, R22, R7 ;  /* 0x0000000716237220 */ /* 0x000fe20000400000 */
[-C--:B------:R-:W-:Y:S01]  /*0800*/  FSEL R39, R39, R6.reuse, P5 ;  /* 0x0000000627277208 */ /* 0x080fe20002800000 */
[----:B------:R-:W5:Y:S01]  /*0810*/  LDG.E.U8 R19, desc[UR14][R4.64+0x220] ;  /* 0x0002200e04137981 */ /* 0x000f62000c1e1100 */
[-C--:B------:R-:W-:Y:S02]  /*0820*/  FSEL R45, R45, R6.reuse, P0 ;  /* 0x000000062d2d7208 */ /* 0x080fe40000000000 */
[----:B------:R-:W-:Y:S02]  /*0830*/  FSEL R35, R35, R6, P4 ;  /* 0x0000000623237208 */ /* 0x000fe40002000000 */
[----:B------:R-:W-:-:S02]  /*0840*/  ISETP.NE.AND P5, PT, R23, RZ, PT ;  /* 0x000000ff1700720c */ /* 0x000fc40003fa5270 */
[----:B------:R-:W5:Y:S01]  /*0850*/  LDG.E.U8 R23, desc[UR12][R4.64+0x260] ;  /* 0x0002600c04177981 */ /* 0x000f62000c1e1100 */
[----:B------:R-:W-:-:S03]  /*0860*/  ISETP.NE.AND P0, PT, R27, RZ, PT ;  /* 0x000000ff1b00720c */ /* 0x000fc60003f05270 */
[----:B------:R-:W5:Y:S01]  /*0870*/  LDG.E.U8 R27, desc[UR10][R4.64+0x2c0] ;  /* 0x0002c00a041b7981 */ /* 0x000f62000c1e1100 */
[----:B------:R-:W-:Y:S02]  /*0880*/  ISETP.NE.AND P1, PT, R29, RZ, PT ;  /* 0x000000ff1d00720c */ /* 0x000fe40003f25270 */
[----:B------:R-:W-:Y:S02]  /*0890*/  ISETP.NE.AND P6, PT, R25, RZ, PT ;  /* 0x000000ff1900720c */ /* 0x000fe40003fc5270 */
[----:B------:R-:W5:Y:S01]  /*08a0*/  LDG.E.U8 R25, desc[UR14][R4.64+0x280] ;  /* 0x0002800e04197981 */ /* 0x000f62000c1e1100 */
[-C--:B------:R-:W-:Y:S01]  /*08b0*/  FMUL R31, R28, R7.reuse ;  /* 0x000000071c1f7220 */ /* 0x080fe20000400000 */
[-C--:B--2---:R-:W-:Y:S02]  /*08c0*/  FMUL R9, R20, R7.reuse ;  /* 0x0000000714097220 */ /* 0x084fe40000400000 */
[----:B------:R-:W2:Y:S03]  /*08d0*/  LDG.E R20, desc[UR8][R2.64+0xa80] ;  /* 0x000a800802147981 */ /* 0x000ea6000c1e1900 */
[-C--:B------:R-:W-:Y:S01]  /*08e0*/  FSEL R38, R9, R6.reuse, P3 ;  /* 0x0000000609267208 */ /* 0x080fe20001800000 */
[-C--:B------:R-:W-:Y:S01]  /*08f0*/  FMUL R9, R24, R7.reuse ;  /* 0x0000000718097220 */ /* 0x080fe20000400000 */
[-C--:B---3--:R-:W-:Y:S01]  /*0900*/  FMUL R47, R0, R7.reuse ;  /* 0x00000007002f7220 */ /* 0x088fe20000400000 */
[----:B------:R-:W3:Y:S03]  /*0910*/  LDG.E R24, desc[UR6][R2.64+0xb00] ;  /* 0x000b000602187981 */ /* 0x000ee6000c1e1900 */
[----:B------:R-:W-:Y:S01]  /*0920*/  FSEL R34, R9, R6, P5 ;  /* 0x0000000609227208 */ /* 0x000fe20002800000 */
[----:B------:R-:W3:Y:S01]  /*0930*/  LDG.E.U8 R0, desc[UR10][R4.64+0x360] ;  /* 0x0003600a04007981 */ /* 0x000ee2000c1e1100 */
[----:B----4-:R-:W-:-:S03]  /*0940*/  FMUL R33, R12, R7 ;  /* 0x000000070c217220 */ /* 0x010fc60000400000 */
[----:B------:R-:W4:Y:S01]  /*0950*/  LDG.E.U8 R9, desc[UR12][R4.64+0x380] ;  /* 0x0003800c04097981 */ /* 0x000f22000c1e1100 */
[----:B-----5:R-:W-:-:S03]  /*0960*/  ISETP.NE.AND P3, PT, R13, RZ, PT ;  /* 0x000000ff0d00720c */ /* 0x020fc60003f65270 */
[----:B------:R-:W5:Y:S01]  /*0970*/  LDG.E R12, desc[UR4][R2.64+0x900] ;  /* 0x00090004020c7981 */ /* 0x000f62000c1e1900 */
[----:B------:R-:W-:-:S03]  /*0980*/  ISETP.NE.AND P4, PT, R15, RZ, PT ;  /* 0x000000ff0f00720c */ /* 0x000fc60003f85270 */
[----:B------:R-:W4:Y:S01]  /*0990*/  LDG.E.U8 R13, desc[UR8][R4.64+0x340] ;  /* 0x00034008040d7981 */ /* 0x000f22000c1e1100 */
[----:B------:R-:W-:-:S03]  /*09a0*/  FMUL R29, R14, R7 ;  /* 0x000000070e1d7220 */ /* 0x000fc60000400000 */
[----:B------:R1:W4:Y:S01]  /*09b0*/  LDG.E.U8 R15, desc[UR6][R4.64+0x320] ;  /* 0x00032006040f7981 */ /* 0x000322000c1e1100 */
[----:B------:R-:W-:-:S03]  /*09c0*/  FSEL R33, R33, R6, P0 ;  /* 0x0000000621217208 */ /* 0x000fc60000000000 */
[----:B------:R-:W4:Y:S01]  /*09d0*/  LDG.E R14, desc[UR6][R2.64+0x980] ;  /* 0x00098006020e7981 */ /* 0x000f22000c1e1900 */
[----:B------:R-:W-:Y:S01]  /*09e0*/  FSEL R47, R47, R6, P2 ;  /* 0x000000062f2f7208 */ /* 0x000fe20001000000 */
[-C--:B-1----:R-:W-:Y:S02]  /*09f0*/  FMUL R5, R16, R7.reuse ;  /* 0x0000000710057220 */ /* 0x082fe40000400000 */
[----:B------:R-:W4:Y:S01]  /*0a00*/  LDG.E R16, desc[UR4][R2.64+0xa00] ;  /* 0x000a000402107981 */ /* 0x000f22000c1e1900 */
[----:B------:R-:W-:Y:S02]  /*0a10*/  ISETP.NE.AND P0, PT, R21, RZ, PT ;  /* 0x000000ff1500720c */ /* 0x000fe40003f05270 */
[----:B------:R-:W-:Y:S01]  /*0a20*/  ISETP.NE.AND P2, PT, R11, RZ, PT ;  /* 0x000000ff0b00720c */ /* 0x000fe20003f45270 */
[-C--:B------:R-:W-:Y:S01]  /*0a30*/  FMUL R21, R18, R7.reuse ;  /* 0x0000000712157220 */ /* 0x080fe20000400000 */
[----:B------:R-:W-:Y:S02]  /*0a40*/  FMUL R11, R26, R7 ;  /* 0x000000071a0b7220 */ /* 0x000fe40000400000 */
[----:B------:R-:W4:Y:S01]  /*0a50*/  LDG.E R26, desc[UR10][R2.64+0xb80] ;  /* 0x000b800a021a7981 */ /* 0x000f22000c1e1900 */
[----:B------:R-:W-:-:S02]  /*0a60*/  ISETP.NE.AND P5, PT, R17, RZ, PT ;  /* 0x000000ff1100720c */ /* 0x000fc40003fa5270 */
[-C--:B------:R-:W-:Y:S01]  /*0a70*/  FSEL R28, R5, R6.reuse, P4 ;  /* 0x00000006051c7208 */ /* 0x080fe20002000000 */
[----:B------:R-:W-:Y:S01]  /*0a80*/  FMUL R5, R48, R7 ;  /* 0x0000000730057220 */ /* 0x000fe20000400000 */
[----:B------:R-:W-:Y:S01]  /*0a90*/  FSEL R21, R21, R6, P5 ;  /* 0x0000000615157208 */ /* 0x000fe20002800000 */
[----:B------:R-:W4:Y:S01]  /*0aa0*/  LDG.E R48, desc[UR12][R2.64+0xc00] ;  /* 0x000c000c02307981 */ /* 0x000f22000c1e1900 */
[----:B------:R-:W-:-:S03]  /*0ab0*/  ISETP.NE.AND P5, PT, R50, RZ, PT ;  /* 0x000000ff3200720c */ /* 0x000fc60003fa5270 */
[----:B------:R1:W4:Y:S01]  /*0ac0*/  LDG.E R50, desc[UR14][R2.64+0xc80] ;  /* 0x000c800e02327981 */ /* 0x000322000c1e1900 */
[----:B------:R-:W-:-:S04]  /*0ad0*/  FMNMX3 R4, R8, -INF , R10, !PT ;  /* 0xff80000008047876 */ /* 0x000fc8000780000a */
[----:B------:R-:W-:-:S04]  /*0ae0*/  FMNMX3 R4, R4, R39, R46, !PT ;  /* 0x0000002704047276 */ /* 0x000fc8000780002e */
[----:B------:R-:W-:Y:S02]  /*0af0*/  FMNMX3 R4, R4, R45, R40, !PT ;  /* 0x0000002d04047276 */ /* 0x000fe40007800028 */
[----:B------:R-:W-:Y:S02]  /*0b00*/  FSEL R32, R11, R6, P6 ;  /* 0x000000060b207208 */ /* 0x000fe40003000000 */
[----:B------:R-:W-:Y:S01]  /*0b10*/  FMNMX3 R4, R4, R47, R38, !PT ;  /* 0x0000002f04047276 */ /* 0x000fe20007800026 */
[----:B------:R-:W-:-:S03]  /*0b20*/  FMUL R11, R30, R7 ;  /* 0x000000071e0b7220 */ /* 0x000fc60000400000 */
[----:B------:R-:W-:Y:S02]  /*0b30*/  FMNMX3 R4, R4, R35, R34, !PT ;  /* 0x0000002304047276 */ /* 0x000fe40007800022 */
[-C--:B------:R-:W-:Y:S02]  /*0b40*/  FSEL R31, R31, R6.reuse, P1 ;  /* 0x000000061f1f7208 */ /* 0x080fe40000800000 */
[----:B------:R-:W-:Y:S02]  /*0b50*/  FSEL R30, R11, R6, P2 ;  /* 0x000000060b1e7208 */ /* 0x000fe40001000000 */
[----:B------:R-:W-:Y:S02]  /*0b60*/  FMNMX3 R4, R4, R32, R33, !PT ;  /* 0x0000002004047276 */ /* 0x000fe40007800021 */
[----:B------:R-:W-:Y:S02]  /*0b70*/  ISETP.NE.AND P6, PT, R19, RZ, PT ;  /* 0x000000ff1300720c */ /* 0x000fe40003fc5270 */
[----:B------:R-:W-:-:S02]  /*0b80*/  FSEL R29, R29, R6, P3 ;  /* 0x000000061d1d7208 */ /* 0x000fc40001800000 */
[----:B------:R-:W-:Y:S02]  /*0b90*/  FMNMX3 R4, R4, R31, R30, !PT ;  /* 0x0000001f04047276 */ /* 0x000fe4000780001e */
[----:B------:R-:W-:Y:S02]  /*0ba0*/  ISETP.NE.AND P4, PT, R27, RZ, PT ;  /* 0x000000ff1b00720c */ /* 0x000fe40003f85270 */
[----:B------:R-:W-:Y:S02]  /*0bb0*/  FSEL R18, R5, R6, P6 ;  /* 0x0000000605127208 */ /* 0x000fe40003000000 */
[----:B------:R-:W-:Y:S02]  /*0bc0*/  ISETP.NE.AND P1, PT, R23, RZ, PT ;  /* 0x000000ff1700720c */ /* 0x000fe40003f25270 */
[----:B------:R-:W-:Y:S02]  /*0bd0*/  FMNMX3 R4, R4, R29, R28, !PT ;  /* 0x0000001d04047276 */ /* 0x000fe4000780001c */
[----:B------:R-:W-:-:S02]  /*0be0*/  ISETP.NE.AND P2, PT, R25, RZ, PT ;  /* 0x000000ff1900720c */ /* 0x000fc40003f45270 */
[----:B------:R-:W-:Y:S02]  /*0bf0*/  ISETP.NE.AND P3, PT, R49, RZ, PT ;  /* 0x000000ff3100720c */ /* 0x000fe40003f65270 */
[----:B------:R-:W-:Y:S02]  /*0c00*/  FMNMX3 R4, R4, R21, R18, !PT ;  /* 0x0000001504047276 */ /* 0x000fe40007800012 */
[----:B------:R-:W-:Y:S01]  /*0c10*/  ISETP.NE.AND P6, PT, R51, RZ, PT ;  /* 0x000000ff3300720c */ /* 0x000fe20003fc5270 */
[-C--:B------:R-:W-:Y:S01]  /*0c20*/  FMUL R17, R52, R7.reuse ;  /* 0x0000000734117220 */ /* 0x080fe20000400000 */
[----:B------:R-:W-:Y:S01]  /*0c30*/  UMOV UR4, 0xffffffff ;  /* 0xffffffff00047882 */ /* 0x000fe20000000000 */
[----:B--2---:R-:W-:-:S05]  /*0c40*/  FMUL R19, R20, R7 ;  /* 0x0000000714137220 */ /* 0x004fca0000400000 */
[----:B------:R-:W-:Y:S01]  /*0c50*/  FSEL R19, R19, R6, P3 ;  /* 0x0000000613137208 */ /* 0x000fe20001800000 */
[-C--:B---3--:R-:W-:Y:S01]  /*0c60*/  FMUL R23, R24, R7.reuse ;  /* 0x0000000718177220 */ /* 0x088fe20000400000 */
[----:B-----5:R-:W-:-:S05]  /*0c70*/  FMUL R27, R12, R7 ;  /* 0x000000070c1b7220 */ /* 0x020fca0000400000 */
[----:B------:R-:W-:Y:S01]  /*0c80*/  FSEL R27, R27, R6, P0 ;  /* 0x000000061b1b7208 */ /* 0x000fe20000000000 */
[----:B----4-:R-:W-:-:S05]  /*0c90*/  FMUL R5, R14, R7 ;  /* 0x000000070e057220 */ /* 0x010fca0000400000 */
[----:B------:R-:W-:Y:S01]  /*0ca0*/  FSEL R22, R5, R6, P1 ;  /* 0x0000000605167208 */ /* 0x000fe20000800000 */
[----:B-1----:R-:W-:-:S03]  /*0cb0*/  FMUL R3, R16, R7 ;  /* 0x0000000710037220 */ /* 0x002fc60000400000 */
[----:B------:R-:W-:Y:S02]  /*0cc0*/  FMNMX3 R4, R4, R27, R22, !PT ;  /* 0x0000001b04047276 */ /* 0x000fe40007800016 */
[-C--:B------:R-:W-:Y:S01]  /*0cd0*/  FSEL R20, R3, R6.reuse, P2 ;  /* 0x0000000603147208 */ /* 0x080fe20001000000 */
[-C--:B------:R-:W-:Y:S01]  /*0ce0*/  FMUL R3, R26, R7.reuse ;  /* 0x000000071a037220 */ /* 0x080fe20000400000 */
[----:B------:R-:W-:Y:S02]  /*0cf0*/  ISETP.NE.AND P3, PT, R9, RZ, PT ;  /* 0x000000ff0900720c */ /* 0x000fe40003f65270 */
[----:B------:R-:W-:Y:S02]  /*0d00*/  ISETP.NE.AND P0, PT, R15, RZ, PT ;  /* 0x000000ff0f00720c */ /* 0x000fe40003f05270 */
[-C--:B------:R-:W-:Y:S01]  /*0d10*/  FSEL R23, R23, R6.reuse, P4 ;  /* 0x0000000617177208 */ /* 0x080fe20002000000 */
[----:B------:R-:W-:Y:S01]  /*0d20*/  FMUL R25, R48, R7 ;  /* 0x0000000730197220 */ /* 0x000fe20000400000 */
[----:B------:R-:W-:-:S02]  /*0d30*/  FSEL R26, R3, R6, P5 ;  /* 0x00000006031a7208 */ /* 0x000fc40002800000 */
[----:B------:R-:W-:Y:S01]  /*0d40*/  FMNMX3 R4, R4, R20, R19, !PT ;  /* 0x0000001404047276 */ /* 0x000fe20007800013 */
[-C--:B------:R-:W-:Y:S01]  /*0d50*/  FMUL R5, R50, R7.reuse ;  /* 0x0000000732057220 */ /* 0x080fe20000400000 */
[----:B------:R-:W-:Y:S01]  /*0d60*/  FMUL R3, R54, R7 ;  /* 0x0000000736037220 */ /* 0x000fe20000400000 */
[----:B------:R-:W-:Y:S02]  /*0d70*/  ISETP.NE.AND P1, PT, R13, RZ, PT ;  /* 0x000000ff0d00720c */ /* 0x000fe40003f25270 */
[----:B------:R-:W-:Y:S02]  /*0d80*/  ISETP.NE.AND P2, PT, R0, RZ, PT ;  /* 0x000000ff0000720c */ /* 0x000fe40003f45270 */
[-C--:B------:R-:W-:Y:S02]  /*0d90*/  FSEL R25, R25, R6.reuse, P6 ;  /* 0x0000000619197208 */ /* 0x080fe40003000000 */
[----:B------:R-:W-:Y:S02]  /*0da0*/  FSEL R24, R5, R6, P0 ;  /* 0x0000000605187208 */ /* 0x000fe40000000000 */
[----:B------:R-:W-:-:S02]  /*0db0*/  FMNMX3 R4, R4, R23, R26, !PT ;  /* 0x0000001704047276 */ /* 0x000fc4000780001a */
[-C--:B------:R-:W-:Y:S02]  /*0dc0*/  FSEL R17, R17, R6.reuse, P1 ;  /* 0x0000000611117208 */ /* 0x080fe40000800000 */
[----:B------:R-:W-:Y:S02]  /*0dd0*/  FSEL R16, R3, R6, P2 ;  /* 0x0000000603107208 */ /* 0x000fe40001000000 */
[----:B------:R-:W-:Y:S01]  /*0de0*/  FMNMX3 R4, R4, R25, R24, !PT ;  /* 0x0000001904047276 */ /* 0x000fe20007800018 */
[----:B------:R-:W-:-:S03]  /*0df0*/  @P3 FMUL R6, R56, R7 ;  /* 0x0000000738063220 */ /* 0x000fc60000400000 */
[----:B------:R-:W-:-:S04]  /*0e00*/  FMNMX3 R13, R4, R17, R16, !PT ;  /* 0x00000011040d7276 */ /* 0x000fc80007800010 */
[----:B------:R-:W-:Y:S01]  /*0e10*/  FMNMX R13, R13, R6, !PT ;  /* 0x000000060d0d7209 */ /* 0x000fe20007800000 */
[----:B------:R-:W-:Y:S06]  /*0e20*/  BRA.DIV UR4, `(.L_x_29842) ;  /* 0x0000003204447947 */ /* 0x000fec000b800000 */
[----:B------:R-:W1:Y:S01]  /*0e30*/  SHFL.BFLY PT, R14, R13, 0x10, 0x1f ;  /* 0x0e001f000d0e7f89 */ /* 0x000e6200000e0000 */
[----:B------:R-:W-:Y:S01]  /*0e40*/  HFMA2 R11, -RZ, RZ, 0.96630859375, -0.0022525787353515625 ;  /* 0x3bbb989dff0b7431 */ /* 0x000fe200000001ff */
        /* <DEDUP_REMOVED lines=40> */
[--C-:B------:R-:W-:Y:S01]  /*10d0*/  FADD R30, R17, -R5.reuse ;  /* 0x80000005111e7221 */ /* 0x100fe20000000000 */
[--C-:B------:R-:W-:Y:S01]  /*10e0*/  FADD R14, R16, -R5.reuse ;  /* 0x80000005100e7221 */ /* 0x100fe20000000000 */
[----:B------:R-:W-:Y:S01]  /*10f0*/  FADD R32, R6, -R5 ;  /* 0x8000000506207221 */ /* 0x000fe20000000000 */
[-C--:B------:R-:W-:Y:S01]  /*1100*/  FFMA.SAT R5, R72, R11.reuse, 0.5 ;  /* 0x3f00000048057423 */ /* 0x080fe2000000200b */
[----:B------:R-:W-:Y:S01]  /*1110*/  FFMA R7, R74, 1.925963033500011079e-08, R7 ;  /* 0x32a570604a077823 */ /* 0x000fe20000000007 */
[-C--:B------:R-:W-:Y:S01]  /*1120*/  FFMA.SAT R9, R70, R11.reuse, 0.5 ;  /* 0x3f00000046097423 */ /* 0x080fe2000000200b */
[-C--:B------:R-:W-:Y:S01]  /*1130*/  FFMA.SAT R21, R0, R11.reuse, 0.5 ;  /* 0x3f00000000157423 */ /* 0x080fe2000000200b */
[-C--:B------:R-:W-:Y:S01]  /*1140*/  FFMA.RM R5, R5, R12.reuse, 12582913 ;  /* 0x4b40000105057423 */ /* 0x080fe2000000400c */
[----:B------:R-:W1:Y:S01]  /*1150*/  MUFU.EX2 R6, R7 ;  /* 0x0000000700067308 */ /* 0x000e620000000800 */
[-C--:B------:R-:W-:Y:S01]  /*1160*/  FFMA.RM R13, R9, R12.reuse, 12582913 ;  /* 0x4b400001090d7423 */ /* 0x080fe2000000400c */
[----:B------:R-:W-:Y:S01]  /*1170*/  SHF.L.U32 R3, R3, 0x17, RZ ;  /* 0x0000001703037819 */ /* 0x000fe200000006ff */
[----:B------:R-:W-:Y:S01]  /*1180*/  FADD R9, R5, -12583039 ;  /* 0xcb40007f05097421 */ /* 0x000fe20000000000 */
[-C--:B------:R-:W-:Y:S01]  /*1190*/  FFMA.RM R21, R21, R12.reuse, 12582913 ;  /* 0x4b40000115157423 */ /* 0x080fe2000000400c */
[-C--:B------:R-:W-:Y:S01]  /*11a0*/  FFMA.SAT R17, R68, R11.reuse, 0.5 ;  /* 0x3f00000044117423 */ /* 0x080fe2000000200b */
[----:B------:R-:W-:Y:S01]  /*11b0*/  SHF.L.U32 R5, R5, 0x17, RZ ;  /* 0x0000001705057819 */ /* 0x000fe200000006ff */
[----:B------:R-:W-:Y:S01]  /*11c0*/  FFMA R9, R72, 1.4426950216293334961, -R9 ;  /* 0x3fb8aa3b48097823 */ /* 0x000fe20000000809 */
[----:B------:R-:W-:Y:S01]  /*11d0*/  FADD R15, R13, -12583039 ;  /* 0xcb40007f0d0f7421 */ /* 0x000fe20000000000 */
[-C--:B------:R-:W-:Y:S01]  /*11e0*/  FFMA.RM R17, R17, R12.reuse, 12582913 ;  /* 0x4b40000111117423 */ /* 0x080fe2000000400c */
[-C--:B------:R-:W-:Y:S01]  /*11f0*/  FFMA.SAT R25, R40, R11.reuse, 0.5 ;  /* 0x3f00000028197423 */ /* 0x080fe2000000200b */
[----:B------:R-:W-:Y:S01]  /*1200*/  FFMA R9, R72, 1.925963033500011079e-08, R9 ;  /* 0x32a5706048097823 */ /* 0x000fe20000000009 */
[C---:B------:R-:W-:Y:S01]  /*1210*/  FFMA R15, R70.reuse, 1.4426950216293334961, -R15 ;  /* 0x3fb8aa3b460f7823 */ /* 0x040fe2000000080f */
[----:B------:R-:W-:Y:S01]  /*1220*/  FADD R19, R17, -12583039 ;  /* 0xcb40007f11137421 */ /* 0x000fe20000000000 */
[----:B------:R-:W-:Y:S01]  /*1230*/  FFMA.RM R25, R25, R12, 12582913 ;  /* 0x4b40000119197423 */ /* 0x000fe2000000400c */
[----:B------:R-:W2:Y:S01]  /*1240*/  MUFU.EX2 R16, R9 ;  /* 0x0000000900107308 */ /* 0x000ea20000000800 */
[----:B------:R-:W-:Y:S01]  /*1250*/  FFMA R15, R70, 1.925963033500011079e-08, R15 ;  /* 0x32a57060460f7823 */ /* 0x000fe2000000000f */
[----:B-1----:R-:W-:Y:S01]  /*1260*/  FMUL R6, R3, R6 ;  /* 0x0000000603067220 */ /* 0x002fe20000400000 */
[----:B------:R-:W-:Y:S01]  /*1270*/  FADD R3, R21, -12583039 ;  /* 0xcb40007f15037421 */ /* 0x000fe20000000000 */
[----:B------:R-:W-:Y:S01]  /*1280*/  FFMA R19, R68, 1.4426950216293334961, -R19 ;  /* 0x3fb8aa3b44137823 */ /* 0x000fe20000000813 */
[----:B------:R-:W-:Y:S01]  /*1290*/  FADD R27, R25, -12583039 ;  /* 0xcb40007f191b7421 */ /* 0x000fe20000000000 */
[-C--:B------:R-:W-:Y:S01]  /*12a0*/  FFMA.SAT R31, R46, R11.reuse, 0.5 ;  /* 0x3f0000002e1f7423 */ /* 0x080fe2000000200b */
[----:B------:R-:W-:Y:S01]  /*12b0*/  FFMA R3, R0, 1.4426950216293334961, -R3 ;  /* 0x3fb8aa3b00037823 */ /* 0x000fe20000000803 */
[----:B------:R-:W-:Y:S01]  /*12c0*/  FFMA R19, R68, 1.925963033500011079e-08, R19 ;  /* 0x32a5706044137823 */ /* 0x000fe20000000013 */
[----:B------:R-:W1:Y:S01]  /*12d0*/  MUFU.EX2 R15, R15 ;  /* 0x0000000f000f7308 */ /* 0x000e620000000800 */
[----:B------:R-:W-:Y:S01]  /*12e0*/  FFMA R27, R40, 1.4426950216293334961, -R27 ;  /* 0x3fb8aa3b281b7823 */ /* 0x000fe2000000081b */
[----:B------:R-:W-:Y:S01]  /*12f0*/  FFMA R7, R0, 1.925963033500011079e-08, R3 ;  /* 0x32a5706000077823 */ /* 0x000fe20000000003 */
[-C--:B------:R-:W-:Y:S01]  /*1300*/  FFMA.SAT R3, R2, R11.reuse, 0.5 ;  /* 0x3f00000002037423 */ /* 0x080fe2000000200b */
[----:B------:R-:W-:Y:S01]  /*1310*/  FFMA.RM R31, R31, R12, 12582913 ;  /* 0x4b4000011f1f7423 */ /* 0x000fe2000000400c */
[----:B------:R-:W-:Y:S01]  /*1320*/  FFMA R27, R40, 1.925963033500011079e-08, R27 ;  /* 0x32a57060281b7823 */ /* 0x000fe2000000001b */
[----:B------:R-:W-:Y:S01]  /*1330*/  FFMA.SAT R45, R32, R11, 0.5 ;  /* 0x3f000000202d7423 */ /* 0x000fe2000000200b */
[----:B--2---:R-:W-:Y:S01]  /*1340*/  FMUL R0, R5, R16 ;  /* 0x0000001005007220 */ /* 0x004fe20000400000 */
[----:B------:R-:W-:Y:S01]  /*1350*/  FFMA.RM R5, R3, R12, 12582913 ;  /* 0x4b40000103057423 */ /* 0x000fe2000000400c */
[----:B------:R2:W3:Y:S03]  /*1360*/  MUFU.EX2 R16, R19 ;  /* 0x0000001300107308 */ /* 0x0004e60000000800 */
[C---:B------:R-:W-:Y:S01]  /*1370*/  FADD R3, R5.reuse, -12583039 ;  /* 0xcb40007f05037421 */ /* 0x040fe20000000000 */
[----:B------:R-:W-:-:S03]  /*1380*/  SHF.L.U32 R5, R5, 0x17, RZ ;  /* 0x0000001705057819 */ /* 0x000fc600000006ff */
[----:B------:R-:W-:Y:S01]  /*1390*/  FFMA R3, R2, 1.4426950216293334961, -R3 ;  /* 0x3fb8aa3b02037823 */ /* 0x000fe20000000803 */
[----:B------:R-:W4:Y:S01]  /*13a0*/  MUFU.EX2 R7, R7 ;  /* 0x0000000700077308 */ /* 0x000f220000000800 */
[-C--:B--2---:R-:W-:Y:S02]  /*13b0*/  FFMA.SAT R19, R8, R11.reuse, 0.5 ;  /* 0x3f00000008137423 */ /* 0x084fe4000000200b */
[----:B------:R-:W-:Y:S01]  /*13c0*/  FFMA R9, R2, 1.925963033500011079e-08, R3 ;  /* 0x32a5706002097823 */ /* 0x000fe20000000003 */
[----:B------:R-:W-:Y:S01]  /*13d0*/  FFMA.SAT R3, R4, R11, 0.5 ;  /* 0x3f00000004037423 */ /* 0x000fe2000000200b */
[----:B------:R-:W-:Y:S01]  /*13e0*/  SHF.L.U32 R2, R13, 0x17, RZ ;  /* 0x000000170d027819 */ /* 0x000fe200000006ff */
[-C--:B------:R-:W-:Y:S02]  /*13f0*/  FFMA.RM R19, R19, R12.reuse, 12582913 ;  /* 0x4b40000113137423 */ /* 0x080fe4000000400c */
[----:B------:R-:W-:Y:S01]  /*1400*/  FFMA.RM R13, R3, R12, 12582913 ;  /* 0x4b400001030d7423 */ /* 0x000fe2000000400c */
[----:B------:R-:W-:Y:S01]  /*1410*/  SHF.L.U32 R3, R17, 0x17, RZ ;  /* 0x0000001711037819 */ /* 0x000fe200000006ff */
[----:B-1----:R-:W-:Y:S01]  /*1420*/  FMUL R2, R2, R15 ;  /* 0x0000000f02027220 */ /* 0x002fe20000400000 */
[----:B------:R-:W-:Y:S01]  /*1430*/  FFMA.SAT R15, R48, R11, 0.5 ;  /* 0x3f000000300f7423 */ /* 0x000fe2000000200b */
[----:B------:R-:W-:Y:S01]  /*1440*/  FADD R23, R13, -12583039 ;  /* 0xcb40007f0d177421 */ /* 0x000fe20000000000 */
[----:B------:R-:W-:Y:S01]  /*1450*/  MUFU.EX2 R27, R27 ;  /* 0x0000001b001b7308 */ /* 0x000fe20000000800 */
[----:B---3--:R-:W-:Y:S01]  /*1460*/  FMUL R3, R3, R16 ;  /* 0x0000001003037220 */ /* 0x008fe20000400000 */
[----:B------:R-:W-:Y:S01]  /*1470*/  FFMA.RM R15, R15, R12, 12582913 ;  /* 0x4b4000010f0f7423 */ /* 0x000fe2000000400c */
[----:B------:R-:W-:-:S03]  /*1480*/  FFMA R23, R4, 1.4426950216293334961, -R23 ;  /* 0x3fb8aa3b04177823 */ /* 0x000fc60000000817 */
[----:B------:R-:W-:Y:S01]  /*1490*/  FADD R17, R15, -12583039 ;  /* 0xcb40007f0f117421 */ /* 0x000fe20000000000 */
[----:B------:R-:W-:Y:S01]  /*14a0*/  FFMA R23, R4, 1.925963033500011079e-08, R23 ;  /* 0x32a5706004177823 */ /* 0x000fe20000000017 */
[----:B------:R1:W2:Y:S01]  /*14b0*/  MUFU.EX2 R16, R9 ;  /* 0x0000000900107308 */ /* 0x0002a20000000800 */
[----:B------:R-:W-:Y:S01]  /*14c0*/  SHF.L.U32 R4, R21, 0x17, RZ ;  /* 0x0000001715047819 */ /* 0x000fe200000006ff */
[----:B------:R-:W-:Y:S01]  /*14d0*/  FADD R21, R19, -12583039 ;  /* 0xcb40007f13157421 */ /* 0x000fe20000000000 */
[----:B------:R-:W-:-:S03]  /*14e0*/  FFMA R17, R48, 1.4426950216293334961, -R17 ;  /* 0x3fb8aa3b30117823 */ /* 0x000fc60000000811 */
[----:B----4-:R-:W-:Y:S01]  /*14f0*/  FMUL R4, R4, R7 ;  /* 0x0000000704047220 */ /* 0x010fe20000400000 */
[----:B------:R-:W-:Y:S01]  /*1500*/  FFMA R21, R8, 1.4426950216293334961, -R21 ;  /* 0x3fb8aa3b08157823 */ /* 0x000fe20000000815 */
[-C--:B------:R-:W-:Y:S01]  /*1510*/  FFMA.SAT R7, R52, R11.reuse, 0.5 ;  /* 0x3f00000034077423 */ /* 0x080fe2000000200b */
[----:B------:R-:W-:Y:S01]  /*1520*/  FFMA R17, R48, 1.925963033500011079e-08, R17 ;  /* 0x32a5706030117823 */ /* 0x000fe20000000011 */
[----:B-1----:R-:W-:Y:S01]  /*1530*/  FFMA.SAT R9, R10, R11, 0.5 ;  /* 0x3f0000000a097423 */ /* 0x002fe2000000200b */
[----:B------:R-:W-:Y:S02]  /*1540*/  FFMA R21, R8, 1.925963033500011079e-08, R21 ;  /* 0x32a5706008157823 */ /* 0x000fe40000000015 */
[----:B------:R1:W3:Y:S01]  /*1550*/  MUFU.EX2 R8, R23 ;  /* 0x0000001700087308 */ /* 0x0002e20000000800 */
[----:B------:R-:W-:Y:S01]  /*1560*/  FFMA.RM R18, R9, R12, 12582913 ;  /* 0x4b40000109127423 */ /* 0x000fe2000000400c */
[----:B--2---:R-:W-:Y:S01]  /*1570*/  FMUL R5, R5, R16 ;  /* 0x0000001005057220 */ /* 0x004fe20000400000 */
[----:B------:R-:W-:-:S02]  /*1580*/  FFMA.RM R16, R7, R12, 12582913 ;  /* 0x4b40000107107423 */ /* 0x000fc4000000400c */
[----:B------:R-:W-:-:S03]  /*1590*/  FADD R9, R18, -12583039 ;  /* 0xcb40007f12097421 */ /* 0x000fc60000000000 */
[----:B------:R-:W2:Y:S01]  /*15a0*/  MUFU.EX2 R17, R17 ;  /* 0x0000001100117308 */ /* 0x000ea20000000800 */
[----:B------:R-:W-:Y:S01]  /*15b0*/  FADD R7, R16, -12583039 ;  /* 0xcb40007f10077421 */ /* 0x000fe20000000000 */
[----:B------:R-:W-:Y:S01]  /*15c0*/  FFMA R9, R10, 1.4426950216293334961, -R9 ;  /* 0x3fb8aa3b0a097823 */ /* 0x000fe20000000809 */
[----:B-1----:R-:W-:Y:S02]  /*15d0*/  FFMA.SAT R23, R38, R11, 0.5 ;  /* 0x3f00000026177423 */ /* 0x002fe4000000200b */
[C---:B------:R-:W-:Y:S02]  /*15e0*/  FFMA R7, R52.reuse, 1.4426950216293334961, -R7 ;  /* 0x3fb8aa3b34077823 */ /* 0x040fe40000000807 */
[----:B------:R-:W-:Y:S02]  /*15f0*/  FFMA.RM R23, R23, R12, 12582913 ;  /* 0x4b40000117177423 */ /* 0x000fe4000000400c */
[----:B------:R-:W-:Y:S01]  /*1600*/  FFMA R52, R52, 1.925963033500011079e-08, R7 ;  /* 0x32a5706034347823 */ /* 0x000fe20000000007 */
[----:B------:R-:W-:-:S03]  /*1610*/  SHF.L.U32 R7, R13, 0x17, RZ ;  /* 0x000000170d077819 */ /* 0x000fc600000006ff */
[----:B------:R-:W-:Y:S02]  /*1620*/  MUFU.EX2 R13, R52 ;  /* 0x00000034000d7308 */ /* 0x000fe40000000800 */
[----:B---3--:R-:W-:Y:S01]  /*1630*/  FMUL R7, R7, R8 ;  /* 0x0000000807077220 */ /* 0x008fe20000400000 */
[----:B------:R-:W-:Y:S01]  /*1640*/  SHF.L.U32 R8, R15, 0x17, RZ ;  /* 0x000000170f087819 */ /* 0x000fe200000006ff */
[----:B------:R-:W-:Y:S01]  /*1650*/  FFMA R15, R10, 1.925963033500011079e-08, R9 ;  /* 0x32a570600a0f7823 */ /* 0x000fe20000000009 */
[----:B------:R-:W-:-:S03]  /*1660*/  FFMA.SAT R9, R54, R11, 0.5 ;  /* 0x3f00000036097423 */ /* 0x000fc6000000200b */
[----:B--2---:R-:W-:Y:S01]  /*1670*/  FMUL R8, R8, R17 ;  /* 0x0000001108087220 */ /* 0x004fe20000400000 */
[----:B------:R-:W-:Y:S01]  /*1680*/  FFMA.RM R17, R9, R12, 12582913 ;  /* 0x4b40000109117423 */ /* 0x000fe2000000400c */
[----:B------:R-:W1:Y:S03]  /*1690*/  MUFU.EX2 R10, R21 ;  /* 0x00000015000a7308 */ /* 0x000e660000000800 */
[C---:B------:R-:W-:Y:S01]  /*16a0*/  FADD R9, R17.reuse, -12583039 ;  /* 0xcb40007f11097421 */ /* 0x040fe20000000000 */
[----:B------:R-:W-:-:S03]  /*16b0*/  SHF.L.U32 R17, R17, 0x17, RZ ;  /* 0x0000001711117819 */ /* 0x000fc600000006ff */
[C---:B------:R-:W-:Y:S01]  /*16c0*/  FFMA R9, R54.reuse, 1.4426950216293334961, -R9 ;  /* 0x3fb8aa3b36097823 */ /* 0x040fe20000000809 */
[----:B------:R-:W2:Y:S03]  /*16d0*/  MUFU.EX2 R15, R15 ;  /* 0x0000000f000f7308 */ /* 0x000ea60000000800 */
[----:B------:R-:W-:Y:S01]  /*16e0*/  FFMA R54, R54, 1.925963033500011079e-08, R9 ;  /* 0x32a5706036367823 */ /* 0x000fe20000000009 */
[----:B------:R-:W-:Y:S01]  /*16f0*/  SHF.L.U32 R9, R19, 0x17, RZ ;  /* 0x0000001713097819 */ /* 0x000fe200000006ff */
[----:B------:R-:W-:-:S04]  /*1700*/  FADD R19, R23, -12583039 ;  /* 0xcb40007f17137421 */ /* 0x000fc80000000000 */
[----:B-1----:R-:W-:Y:S01]  /*1710*/  FMUL R9, R9, R10 ;  /* 0x0000000a09097220 */ /* 0x002fe20000400000 */
[----:B------:R-:W-:Y:S01]  /*1720*/  SHF.L.U32 R10, R16, 0x17, RZ ;  /* 0x00000017100a7819 */ /* 0x000fe200000006ff */
[----:B------:R-:W-:Y:S01]  /*1730*/  FFMA R19, R38, 1.4426950216293334961, -R19 ;  /* 0x3fb8aa3b26137823 */ /* 0x000fe20000000813 */
[----:B------:R-:W-:Y:S01]  /*1740*/  SHF.L.U32 R16, R18, 0x17, RZ ;  /* 0x0000001712107819 */ /* 0x000fe200000006ff */
[----:B------:R-:W1:Y:S01]  /*1750*/  MUFU.EX2 R54, R54 ;  /* 0x0000003600367308 */ /* 0x000e620000000800 */
[----:B------:R-:W-:Y:S01]  /*1760*/  SHF.L.U32 R18, R23, 0x17, RZ ;  /* 0x0000001717127819 */ /* 0x000fe200000006ff */
[----:B------:R-:W-:Y:S01]  /*1770*/  FMUL R10, R10, R13 ;  /* 0x0000000d0a0a7220 */ /* 0x000fe20000400000 */
[----:B------:R-:W-:Y:S01]  /*1780*/  FFMA.SAT R13, R56, R11, 0.5 ;  /* 0x3f000000380d7423 */ /* 0x000fe2000000200b */
[----:B------:R-:W-:Y:S01]  /*1790*/  FFMA R19, R38, 1.925963033500011079e-08, R19 ;  /* 0x32a5706026137823 */ /* 0x000fe20000000013 */
[----:B--2---:R-:W-:Y:S01]  /*17a0*/  FMUL R16, R16, R15 ;  /* 0x0000000f10107220 */ /* 0x004fe20000400000 */
[----:B------:R-:W-:Y:S01]  /*17b0*/  FFMA.SAT R15, R58, R11, 0.5 ;  /* 0x3f0000003a0f7423 */ /* 0x000fe2000000200b */
[----:B------:R-:W-:Y:S01]  /*17c0*/  FFMA.RM R13, R13, R12, 12582913 ;  /* 0x4b4000010d0d7423 */ /* 0x000fe2000000400c */
[----:B------:R-:W-:-:S02]  /*17d0*/  FADD R23, R31, -12583039 ;  /* 0xcb40007f1f177421 */ /* 0x000fc40000000000 */
[----:B------:R-:W2:Y:S01]  /*17e0*/  MUFU.EX2 R19, R19 ;  /* 0x0000001300137308 */ /* 0x000ea20000000800 */
[C---:B------:R-:W-:Y:S01]  /*17f0*/  FADD R21, R13.reuse, -12583039 ;  /* 0xcb40007f0d157421 */ /* 0x040fe20000000000 */
[----:B------:R-:W-:Y:S01]  /*1800*/  SHF.L.U32 R13, R13, 0x17, RZ ;  /* 0x000000170d0d7819 */ /* 0x000fe200000006ff */
[----:B------:R-:W-:Y:S01]  /*1810*/  FFMA.RM R15, R15, R12, 12582913 ;  /* 0x4b4000010f0f7423 */ /* 0x000fe2000000400c */
[----:B------:R-:W-:Y:S01]  /*1820*/  FFMA R23, R46, 1.4426950216293334961, -R23 ;  /* 0x3fb8aa3b2e177823 */ /* 0x000fe20000000817 */
[C---:B------:R-:W-:Y:S02]  /*1830*/  FFMA R21, R56.reuse, 1.4426950216293334961, -R21 ;  /* 0x3fb8aa3b38157823 */ /* 0x040fe40000000815 */
[C---:B------:R-:W-:Y:S01]  /*1840*/  FADD R29, R15.reuse, -12583039 ;  /* 0xcb40007f0f1d7421 */ /* 0x040fe20000000000 */
[----:B------:R-:W-:Y:S01]  /*1850*/  SHF.L.U32 R15, R15, 0x17, RZ ;  /* 0x000000170f0f7819 */ /* 0x000fe200000006ff */
[----:B------:R-:W-:Y:S01]  /*1860*/  FFMA R21, R56, 1.925963033500011079e-08, R21 ;  /* 0x32a5706038157823 */ /* 0x000fe20000000015 */
[----:B------:R-:W-:Y:S01]  /*1870*/  FFMA R23, R46, 1.925963033500011079e-08, R23 ;  /* 0x32a570602e177823 */ /* 0x000fe20000000017 */
[C---:B------:R-:W-:Y:S01]  /*1880*/  FFMA R29, R58.reuse, 1.4426950216293334961, -R29 ;  /* 0x3fb8aa3b3a1d7823 */ /* 0x040fe2000000081d */
[----:B-1----:R-:W-:Y:S01]  /*1890*/  FMUL R17, R17, R54 ;  /* 0x0000003611117220 */ /* 0x002fe20000400000 */
[----:B------:R-:W1:Y:S02]  /*18a0*/  MUFU.EX2 R20, R21 ;  /* 0x0000001500147308 */ /* 0x000e640000000800 */
[----:B------:R-:W-:Y:S01]  /*18b0*/  FFMA R29, R58, 1.925963033500011079e-08, R29 ;  /* 0x32a570603a1d7823 */ /* 0x000fe2000000001d */
[----:B--2---:R-:W-:-:S05]  /*18c0*/  FMUL R18, R18, R19 ;  /* 0x0000001312127220 */ /* 0x004fca0000400000 */
[----:B------:R2:W3:Y:S08]  /*18d0*/  MUFU.EX2 R24, R29 ;  /* 0x0000001d00187308 */ /* 0x0004f00000000800 */
[----:B------:R-:W4:Y:S01]  /*18e0*/  MUFU.EX2 R23, R23 ;  /* 0x0000001700177308 */ /* 0x000f220000000800 */
[----:B-1----:R-:W-:Y:S01]  /*18f0*/  FMUL R19, R13, R20 ;  /* 0x000000140d137220 */ /* 0x002fe20000400000 */
[-C--:B------:R-:W-:Y:S01]  /*1900*/  FFMA.SAT R13, R60, R11.reuse, 0.5 ;  /* 0x3f0000003c0d7423 */ /* 0x080fe2000000200b */
[----:B------:R-:W-:Y:S01]  /*1910*/  SHF.L.U32 R20, R25, 0x17, RZ ;  /* 0x0000001719147819 */ /* 0x000fe200000006ff */
[----:B--2---:R-:W-:-:S02]  /*1920*/  FFMA.SAT R29, R62, R11, 0.5 ;  /* 0x3f0000003e1d7423 */ /* 0x004fc4000000200b */
[-C--:B------:R-:W-:Y:S02]  /*1930*/  FFMA.RM R13, R13, R12.reuse, 12582913 ;  /* 0x4b4000010d0d7423 */ /* 0x080fe4000000400c */
[----:B------:R-:W-:Y:S01]  /*1940*/  FMUL R20, R20, R27 ;  /* 0x0000001b14147220 */ /* 0x000fe20000400000 */
[----:B------:R-:W-:Y:S01]  /*1950*/  FFMA.RM R29, R29, R12, 12582913 ;  /* 0x4b4000011d1d7423 */ /* 0x000fe2000000400c */
        /* <DEDUP_REMOVED lines=10> */
[----:B---3--:R-:W-:Y:S01]  /*1a00*/  FMUL R21, R15, R24 ;  /* 0x000000180f157220 */ /* 0x008fe20000400000 */
[----:B------:R-:W-:Y:S01]  /*1a10*/  FFMA.SAT R15, R22, R11, 0.5 ;  /* 0x3f000000160f7423 */ /* 0x000fe2000000200b */
[----:B------:R-:W-:-:S03]  /*1a20*/  SHF.L.U32 R24, R25, 0x17, RZ ;  /* 0x0000001719187819 */ /* 0x000fc600000006ff */
[----:B------:R-:W-:-:S04]  /*1a30*/  FFMA.RM R15, R15, R12, 12582913 ;  /* 0x4b4000010f0f7423 */ /* 0x000fc8000000400c */
[C---:B------:R-:W-:Y:S01]  /*1a40*/  FADD R27, R15.reuse, -12583039 ;  /* 0xcb40007f0f1b7421 */ /* 0x040fe20000000000 */
[----:B------:R-:W-:-:S03]  /*1a50*/  SHF.L.U32 R15, R15, 0x17, RZ ;  /* 0x000000170f0f7819 */ /* 0x000fc600000006ff */
[----:B------:R-:W-:-:S04]  /*1a60*/  FFMA R27, R22, 1.4426950216293334961, -R27 ;  /* 0x3fb8aa3b161b7823 */ /* 0x000fc8000000081b */
[----:B------:R-:W-:Y:S01]  /*1a70*/  FFMA R27, R22, 1.925963033500011079e-08, R27 ;  /* 0x32a57060161b7823 */ /* 0x000fe2000000001b */
[----:B------:R-:W-:Y:S01]  /*1a80*/  SHF.L.U32 R22, R31, 0x17, RZ ;  /* 0x000000171f167819 */ /* 0x000fe200000006ff */
[----:B------:R-:W-:Y:S02]  /*1a90*/  FADD R31, R29, -12583039 ;  /* 0xcb40007f1d1f7421 */ /* 0x000fe40000000000 */
[----:B------:R2:W3:Y:S02]  /*1aa0*/  MUFU.EX2 R38, R27 ;  /* 0x0000001b00267308 */ /* 0x0004e40000000800 */
[----:B----4-:R-:W-:Y:S01]  /*1ab0*/  FMUL R22, R22, R23 ;  /* 0x0000001716167220 */ /* 0x010fe20000400000 */
[----:B-1----:R-:W-:Y:S01]  /*1ac0*/  FMUL R23, R13, R60 ;  /* 0x0000003c0d177220 */ /* 0x002fe20000400000 */
[----:B------:R-:W-:Y:S01]  /*1ad0*/  FFMA.SAT R13, R66, R11, 0.5 ;  /* 0x3f000000420d7423 */ /* 0x000fe2000000200b */
[----:B------:R-:W-:-:S03]  /*1ae0*/  FFMA R31, R62, 1.4426950216293334961, -R31 ;  /* 0x3fb8aa3b3e1f7823 */ /* 0x000fc6000000081f */
[----:B------:R-:W-:Y:S01]  /*1af0*/  FFMA.RM R33, R13, R12, 12582913 ;  /* 0x4b4000010d217423 */ /* 0x000fe2000000400c */
[----:B------:R-:W-:Y:S01]  /*1b00*/  FFMA R31, R62, 1.925963033500011079e-08, R31 ;  /* 0x32a570603e1f7823 */ /* 0x000fe2000000001f */
[----:B------:R-:W1:Y:S02]  /*1b10*/  MUFU.EX2 R13, R50 ;  /* 0x00000032000d7308 */ /* 0x000e640000000800 */
[C---:B------:R-:W-:Y:S01]  /*1b20*/  FADD R35, R33.reuse, -12583039 ;  /* 0xcb40007f21237421 */ /* 0x040fe20000000000 */
[----:B--2---:R-:W-:-:S03]  /*1b30*/  SHF.L.U32 R27, R33, 0x17, RZ ;  /* 0x00000017211b7819 */ /* 0x004fc600000006ff */
[C---:B------:R-:W-:Y:S01]  /*1b40*/  FFMA R35, R66.reuse, 1.4426950216293334961, -R35 ;  /* 0x3fb8aa3b42237823 */ /* 0x040fe20000000823 */
[----:B---3--:R-:W-:Y:S01]  /*1b50*/  FMUL R25, R15, R38 ;  /* 0x000000260f197220 */ /* 0x008fe20000400000 */
[----:B------:R-:W-:Y:S02]  /*1b60*/  MUFU.EX2 R31, R31 ;  /* 0x0000001f001f7308 */ /* 0x000fe40000000800 */
[----:B------:R-:W-:Y:S01]  /*1b70*/  FFMA R66, R66, 1.925963033500011079e-08, R35 ;  /* 0x32a5706042427823 */ /* 0x000fe20000000023 */
[----:B------:R-:W-:-:S04]  /*1b80*/  FFMA.SAT R35, R64, R11, 0.5 ;  /* 0x3f00000040237423 */ /* 0x000fc8000000200b */
[----:B------:R-:W-:Y:S01]  /*1b90*/  FFMA.RM R39, R35, R12, 12582913 ;  /* 0x4b40000123277423 */ /* 0x000fe2000000400c */
[----:B------:R-:W2:Y:S01]  /*1ba0*/  MUFU.EX2 R66, R66 ;  /* 0x0000004200427308 */ /* 0x000ea20000000800 */
[----:B-1----:R-:W-:Y:S02]  /*1bb0*/  FMUL R24, R24, R13 ;  /* 0x0000000d18187220 */ /* 0x002fe40000400000 */
[----:B------:R-:W-:-:S04]  /*1bc0*/  FADD R13, R39, -12583039 ;  /* 0xcb40007f270d7421 */ /* 0x000fc80000000000 */
[----:B------:R-:W-:-:S04]  /*1bd0*/  FFMA R13, R64, 1.4426950216293334961, -R13 ;  /* 0x3fb8aa3b400d7823 */ /* 0x000fc8000000080d */
[----:B------:R-:W-:Y:S01]  /*1be0*/  FFMA R64, R64, 1.925963033500011079e-08, R13 ;  /* 0x32a5706040407823 */ /* 0x000fe2000000000d */
[----:B------:R-:W-:-:S04]  /*1bf0*/  FFMA.SAT R13, R26, R11, 0.5 ;  /* 0x3f0000001a0d7423 */ /* 0x000fc8000000200b */
[----:B------:R-:W-:Y:S01]  /*1c00*/  FFMA.RM R13, R13, R12, 12582913 ;  /* 0x4b4000010d0d7423 */ /* 0x000fe2000000400c */
[----:B--2---:R-:W-:-:S03]  /*1c10*/  FMUL R27, R27, R66 ;  /* 0x000000421b1b7220 */ /* 0x004fc60000400000 */
[----:B------:R-:W-:-:S04]  /*1c20*/  FADD R15, R13, -12583039 ;  /* 0xcb40007f0d0f7421 */ /* 0x000fc80000000000 */
[----:B------:R-:W-:-:S04]  /*1c30*/  FFMA R15, R26, 1.4426950216293334961, -R15 ;  /* 0x3fb8aa3b1a0f7823 */ /* 0x000fc8000000080f */
[----:B------:R-:W-:Y:S01]  /*1c40*/  FFMA R35, R26, 1.925963033500011079e-08, R15 ;  /* 0x32a570601a237823 */ /* 0x000fe2000000000f */
[----:B------:R-:W-:Y:S01]  /*1c50*/  FFMA.SAT R15, R34, R11, 0.5 ;  /* 0x3f000000220f7423 */ /* 0x000fe2000000200b */
[----:B------:R-:W-:-:S03]  /*1c60*/  SHF.L.U32 R26, R29, 0x17, RZ ;  /* 0x000000171d1a7819 */ /* 0x000fc600000006ff */
[-C--:B------:R-:W-:Y:S02]  /*1c70*/  FFMA.RM R15, R15, R12.reuse, 12582913 ;  /* 0x4b4000010f0f7423 */ /* 0x080fe4000000400c */
[----:B------:R-:W-:Y:S01]  /*1c80*/  FMUL R26, R26, R31 ;  /* 0x0000001f1a1a7220 */ /* 0x000fe20000400000 */
[----:B------:R-:W-:Y:S01]  /*1c90*/  FFMA.SAT R31, R28, R11, 0.5 ;  /* 0x3f0000001c1f7423 */ /* 0x000fe2000000200b */
[C---:B------:R-:W-:Y:S01]  /*1ca0*/  FADD R29, R15.reuse, -12583039 ;  /* 0xcb40007f0f1d7421 */ /* 0x040fe20000000000 */
[----:B------:R-:W-:Y:S02]  /*1cb0*/  SHF.L.U32 R15, R15, 0x17, RZ ;  /* 0x000000170f0f7819 */ /* 0x000fe400000006ff */
[----:B------:R-:W-:Y:S01]  /*1cc0*/  FFMA.RM R31, R31, R12, 12582913 ;  /* 0x4b4000011f1f7423 */ /* 0x000fe2000000400c */
[----:B------:R-:W-:-:S03]  /*1cd0*/  FFMA R29, R34, 1.4426950216293334961, -R29 ;  /* 0x3fb8aa3b221d7823 */ /* 0x000fc6000000081d */
[C---:B------:R-:W-:Y:S01]  /*1ce0*/  FADD R33, R31.reuse, -12583039 ;  /* 0xcb40007f1f217421 */ /* 0x040fe20000000000 */
[----:B------:R-:W-:Y:S01]  /*1cf0*/  FFMA R34, R34, 1.925963033500011079e-08, R29 ;  /* 0x32a5706022227823 */ /* 0x000fe2000000001d */
[----:B------:R-:W-:Y:S01]  /*1d00*/  SHF.L.U32 R31, R31, 0x17, RZ ;  /* 0x000000171f1f7819 */ /* 0x000fe200000006ff */
[----:B------:R-:W1:Y:S01]  /*1d10*/  MUFU.EX2 R29, R64 ;  /* 0x00000040001d7308 */ /* 0x000e620000000800 */
[----:B------:R-:W-:-:S04]  /*1d20*/  FFMA R33, R28, 1.4426950216293334961, -R33 ;  /* 0x3fb8aa3b1c217823 */ /* 0x000fc80000000821 */
[----:B------:R-:W-:Y:S01]  /*1d30*/  FFMA R38, R28, 1.925963033500011079e-08, R33 ;  /* 0x32a570601c267823 */ /* 0x000fe20000000021 */
[----:B------:R-:W-:Y:S01]  /*1d40*/  FFMA.SAT R33, R30, R11, 0.5 ;  /* 0x3f0000001e217423 */ /* 0x000fe2000000200b */
[----:B------:R-:W-:Y:S01]  /*1d50*/  SHF.L.U32 R28, R39, 0x17, RZ ;  /* 0x00000017271c7819 */ /* 0x000fe200000006ff */
[----:B------:R-:W-:Y:S02]  /*1d60*/  MUFU.EX2 R34, R34 ;  /* 0x0000002200227308 */ /* 0x000fe40000000800 */
[----:B------:R-:W-:-:S06]  /*1d70*/  FFMA.RM R33, R33, R12, 12582913 ;  /* 0x4b40000121217423 */ /* 0x000fcc000000400c */
[----:B------:R-:W2:Y:S01]  /*1d80*/  MUFU.EX2 R38, R38 ;  /* 0x0000002600267308 */ /* 0x000ea20000000800 */
[----:B-1----:R-:W-:Y:S01]  /*1d90*/  FMUL R28, R28, R29 ;  /* 0x0000001d1c1c7220 */ /* 0x002fe20000400000 */
[----:B------:R-:W-:-:S04]  /*1da0*/  FADD R29, R33, -12583039 ;  /* 0xcb40007f211d7421 */ /* 0x000fc80000000000 */
[----:B------:R-:W-:-:S04]  /*1db0*/  FFMA R29, R30, 1.4426950216293334961, -R29 ;  /* 0x3fb8aa3b1e1d7823 */ /* 0x000fc8000000081d */
[----:B------:R-:W-:Y:S01]  /*1dc0*/  FFMA R39, R30, 1.925963033500011079e-08, R29 ;  /* 0x32a570601e277823 */ /* 0x000fe2000000001d */
[C---:B------:R-:W-:Y:S01]  /*1dd0*/  FFMA.SAT R29, R14.reuse, R11, 0.5 ;  /* 0x3f0000000e1d7423 */ /* 0x040fe2000000200b */
[----:B------:R-:W-:Y:S03]  /*1de0*/  MUFU.EX2 R30, R35 ;  /* 0x00000023001e7308 */ /* 0x000fe60000000800 */
[-C--:B------:R-:W-:Y:S01]  /*1df0*/  FFMA.RM R11, R29, R12.reuse, 12582913 ;  /* 0x4b4000011d0b7423 */ /* 0x080fe2000000400c */
[----:B------:R-:W-:Y:S01]  /*1e00*/  FFMA.RM R12, R45, R12, 12582913 ;  /* 0x4b4000012d0c7423 */ /* 0x000fe2000000400c */
[----:B--2---:R-:W-:Y:S02]  /*1e10*/  FMUL R31, R31, R38 ;  /* 0x000000261f1f7220 */ /* 0x004fe40000400000 */
[----:B------:R-:W-:Y:S01]  /*1e20*/  FADD R29, R11, -12583039 ;  /* 0xcb40007f0b1d7421 */ /* 0x000fe20000000000 */
[----:B------:R-:W1:Y:S03]  /*1e30*/  MUFU.EX2 R39, R39 ;  /* 0x0000002700277308 */ /* 0x000e660000000800 */
[----:B------:R-:W-:-:S04]  /*1e40*/  FFMA R29, R14, 1.4426950216293334961, -R29 ;  /* 0x3fb8aa3b0e1d7823 */ /* 0x000fc8000000081d */
[----:B------:R-:W-:Y:S01]  /*1e50*/  FFMA R40, R14, 1.925963033500011079e-08, R29 ;  /* 0x32a570600e287823 */ /* 0x000fe2000000001d */
[C---:B------:R-:W-:Y:S01]  /*1e60*/  FADD R29, R12.reuse, -12583039 ;  /* 0xcb40007f0c1d7421 */ /* 0x040fe20000000000 */
[----:B------:R-:W-:-:S03]  /*1e70*/  SHF.L.U32 R12, R12, 0x17, RZ ;  /* 0x000000170c0c7819 */ /* 0x000fc600000006ff */
[----:B------:R-:W-:-:S04]  /*1e80*/  FFMA R29, R32, 1.4426950216293334961, -R29 ;  /* 0x3fb8aa3b201d7823 */ /* 0x000fc8000000081d */
[----:B------:R-:W-:Y:S01]  /*1e90*/  FFMA R45, R32, 1.925963033500011079e-08, R29 ;  /* 0x32a57060202d7823 */ /* 0x000fe2000000001d */
[----:B------:R-:W-:Y:S01]  /*1ea0*/  FADD R29, RZ, R6 ;  /* 0x00000006ff1d7221 */ /* 0x000fe20000000000 */
[----:B------:R-:W-:-:S03]  /*1eb0*/  SHF.L.U32 R32, R33, 0x17, RZ ;  /* 0x0000001721207819 */ /* 0x000fc600000006ff */
[----:B------:R-:W-:Y:S01]  /*1ec0*/  FADD R29, R29, R0 ;  /* 0x000000001d1d7221 */ /* 0x000fe20000000000 */
[----:B------:R-:W2:Y:S01]  /*1ed0*/  MUFU.EX2 R45, R45 ;  /* 0x0000002d002d7308 */ /* 0x000ea20000000800 */
[----:B-1----:R-:W-:Y:S02]  /*1ee0*/  FMUL R32, R32, R39 ;  /* 0x0000002720207220 */ /* 0x002fe40000400000 */
        /* <DEDUP_REMOVED lines=19> */
[----:B------:R-:W-:Y:S01]  /*2020*/  FMUL R30, R15, R34 ;  /* 0x000000220f1e7220 */ /* 0x000fe20000400000 */
[----:B------:R-:W-:Y:S01]  /*2030*/  FADD R14, R13, R24 ;  /* 0x000000180d0e7221 */ /* 0x000fe20000000000 */
[----:B------:R-:W1:Y:S01]  /*2040*/  MUFU.EX2 R15, R40 ;  /* 0x00000028000f7308 */ /* 0x000e620000000800 */
[----:B------:R-:W-:Y:S02]  /*2050*/  SHF.L.U32 R34, R11, 0x17, RZ ;  /* 0x000000170b227819 */ /* 0x000fe400000006ff */
        /* <DEDUP_REMOVED lines=20> */
.L_x_29913:
        /* <DEDUP_REMOVED lines=11> */
[----:B01----:R-:W-:Y:S05]  /*2250*/  CALL.REL.NOINC `($__internal_483_$__cuda_sm3x_div_rn_noftz_f32_slowpath) ;  /* 0x0000003000cc7944 */ /* 0x003fea0003c00000 */
[----:B------:R-:W-:-:S07]  /*2260*/  MOV R14, R6 ;  /* 0x00000006000e7202 */ /* 0x000fce0000000f00 */
.L_x_29844:
[----:B------:R-:W-:Y:S05]  /*2270*/  BSYNC.RECONVERGENT B2 ;  /* 0x0000000000027941 */ /* 0x000fea0003800200 */
.L_x_29843:
        /* <DEDUP_REMOVED lines=11> */
[----:B01----:R-:W-:Y:S05]  /*2330*/  CALL.REL.NOINC `($__internal_483_$__cuda_sm3x_div_rn_noftz_f32_slowpath) ;  /* 0x0000003000947944 */ /* 0x003fea0003c00000 */
[----:B------:R-:W-:-:S07]  /*2340*/  MOV R15, R6 ;  /* 0x00000006000f7202 */ /* 0x000fce0000000f00 */
.L_x_29846:
[----:B------:R-:W-:Y:S05]  /*2350*/  BSYNC.RECONVERGENT B2 ;  /* 0x0000000000027941 */ /* 0x000fea0003800200 */
.L_x_29845:
        /* <DEDUP_REMOVED lines=13> */
.L_x_29848:
[----:B------:R-:W-:Y:S05]  /*2430*/  BSYNC.RECONVERGENT B2 ;  /* 0x0000000000027941 */ /* 0x000fea0003800200 */
.L_x_29847:
        /* <DEDUP_REMOVED lines=13> */
.L_x_29850:
[----:B------:R-:W-:Y:S05]  /*2510*/  BSYNC.RECONVERGENT B2 ;  /* 0x0000000000027941 */ /* 0x000fea0003800200 */
.L_x_29849:
        /* <DEDUP_REMOVED lines=13> */
.L_x_29852:
[----:B------:R-:W-:Y:S05]  /*25f0*/  BSYNC.RECONVERGENT B2 ;  /* 0x0000000000027941 */ /* 0x000fea0003800200 */
.L_x_29851:
        /* <DEDUP_REMOVED lines=13> */
.L_x_29854:
[----:B------:R-:W-:Y:S05]  /*26d0*/  BSYNC.RECONVERGENT B2 ;  /* 0x0000000000027941 */ /* 0x000fea0003800200 */
.L_x_29853:
        /* <DEDUP_REMOVED lines=13> */
.L_x_29856:
[----:B------:R-:W-:Y:S05]  /*27b0*/  BSYNC.RECONVERGENT B2 ;  /* 0x0000000000027941 */ /* 0x000fea0003800200 */
.L_x_29855:
        /* <DEDUP_REMOVED lines=13> */
.L_x_29858:
[----:B------:R-:W-:Y:S05]  /*2890*/  BSYNC.RECONVERGENT B2 ;  /* 0x0000000000027941 */ /* 0x000fea0003800200 */
.L_x_29857:
        /* <DEDUP_REMOVED lines=13> */
.L_x_29860:
[----:B------:R-:W-:Y:S05]  /*2970*/  BSYNC.RECONVERGENT B2 ;  /* 0x0000000000027941 */ /* 0x000fea0003800200 */
.L_x_29859:
        /* <DEDUP_REMOVED lines=13> */
.L_x_29862:
[----:B------:R-:W-:Y:S05]  /*2a50*/  BSYNC.RECONVERGENT B2 ;  /* 0x0000000000027941 */ /* 0x000fea0003800200 */
.L_x_29861:
        /* <DEDUP_REMOVED lines=13> */
.L_x_29864:
[----:B------:R-:W-:Y:S05]  /*2b30*/  BSYNC.RECONVERGENT B2 ;  /* 0x0000000000027941 */ /* 0x000fea0003800200 */
.L_x_29863:
        /* <DEDUP_REMOVED lines=13> */
.L_x_29866:
[----:B------:R-:W-:Y:S05]  /*2c10*/  BSYNC.RECONVERGENT B2 ;  /* 0x0000000000027941 */ /* 0x000fea0003800200 */
.L_x_29865:
        /* <DEDUP_REMOVED lines=13> */
.L_x_29868:
[----:B------:R-:W-:Y:S05]  /*2cf0*/  BSYNC.RECONVERGENT B2 ;  /* 0x0000000000027941 */ /* 0x000fea0003800200 */
.L_x_29867:
        /* <DEDUP_REMOVED lines=13> */
.L_x_29870:
[----:B------:R-:W-:Y:S05]  /*2dd0*/  BSYNC.RECONVERGENT B2 ;  /* 0x0000000000027941 */ /* 0x000fea0003800200 */
.L_x_29869:
        /* <DEDUP_REMOVED lines=13> */
.L_x_29872:
[----:B------:R-:W-:Y:S05]  /*2eb0*/  BSYNC.RECONVERGENT B2 ;  /* 0x0000000000027941 */ /* 0x000fea0003800200 */
.L_x_29871:
        /* <DEDUP_REMOVED lines=13> */
.L_x_29874:
[----:B------:R-:W-:Y:S05]  /*2f90*/  BSYNC.RECONVERGENT B2 ;  /* 0x0000000000027941 */ /* 0x000fea0003800200 */
.L_x_29873:
        /* <DEDUP_REMOVED lines=13> */
.L_x_29876:
[----:B------:R-:W-:Y:S05]  /*3070*/  BSYNC.RECONVERGENT B2 ;  /* 0x0000000000027941 */ /* 0x000fea0003800200 */
.L_x_29875:
        /* <DEDUP_REMOVED lines=13> */
.L_x_29878:
[----:B------:R-:W-:Y:S05]  /*3150*/  BSYNC.RECONVERGENT B2 ;  /* 0x0000000000027941 */ /* 0x000fea0003800200 */
.L_x_29877:
        /* <DEDUP_REMOVED lines=13> */
.L_x_29880:
[----:B------:R-:W-:Y:S05]  /*3230*/  BSYNC.RECONVERGENT B2 ;  /* 0x0000000000027941 */ /* 0x000fea0003800200 */
.L_x_29879:
        /* <DEDUP_REMOVED lines=13> */
.L_x_29882:
[----:B------:R-:W-:Y:S05]  /*3310*/  BSYNC.RECONVERGENT B2 ;  /* 0x0000000000027941 */ /* 0x000fea0003800200 */
.L_x_29881:
        /* <DEDUP_REMOVED lines=13> */
.L_x_29884:
[----:B------:R-:W-:Y:S05]  /*33f0*/  BSYNC.RECONVERGENT B2 ;  /* 0x0000000000027941 */ /* 0x000fea0003800200 */
.L_x_29883:
        /* <DEDUP_REMOVED lines=13> */
.L_x_29886:
[----:B------:R-:W-:Y:S05]  /*34d0*/  BSYNC.RECONVERGENT B2 ;  /* 0x0000000000027941 */ /* 0x000fea0003800200 */
.L_x_29885:
        /* <DEDUP_REMOVED lines=13> */
.L_x_29888:
[----:B------:R-:W-:Y:S05]  /*35b0*/  BSYNC.RECONVERGENT B2 ;  /* 0x0000000000027941 */ /* 0x000fea0003800200 */
.L_x_29887:
        /* <DEDUP_REMOVED lines=13> */
.L_x_29890:
[----:B------:R-:W-:Y:S05]  /*3690*/  BSYNC.RECONVERGENT B2 ;  /* 0x0000000000027941 */ /* 0x000fea0003800200 */
.L_x_29889:
        /* <DEDUP_REMOVED lines=13> */
.L_x_29892:
[----:B------:R-:W-:Y:S05]  /*3770*/  BSYNC.RECONVERGENT B2 ;  /* 0x0000000000027941 */ /* 0x000fea0003800200 */
.L_x_29891:
        /* <DEDUP_REMOVED lines=13> */
.L_x_29894:
[----:B------:R-:W-:Y:S05]  /*3850*/  BSYNC.RECONVERGENT B2 ;  /* 0x0000000000027941 */ /* 0x000fea0003800200 */
.L_x_29893:
        /* <DEDUP_REMOVED lines=13> */
.L_x_29896:
[----:B------:R-:W-:Y:S05]  /*3930*/  BSYNC.RECONVERGENT B2 ;  /* 0x0000000000027941 */ /* 0x000fea0003800200 */
.L_x_29895:
        /* <DEDUP_REMOVED lines=13> */
.L_x_29898:
[----:B------:R-:W-:Y:S05]  /*3a10*/  BSYNC.RECONVERGENT B2 ;  /* 0x0000000000027941 */ /* 0x000fea0003800200 */
.L_x_29897:
        /* <DEDUP_REMOVED lines=13> */
.L_x_29900:
[----:B------:R-:W-:Y:S05]  /*3af0*/  BSYNC.RECONVERGENT B2 ;  /* 0x0000000000027941 */ /* 0x000fea0003800200 */
.L_x_29899:
[----:B------:R-:W-:Y:S02]  /*3b00*/  HFMA2 R45, -RZ, RZ, 0, 0 ;  /* 0x00000000ff2d7431 */ /* 0x000fe400000001ff */
        /* <DEDUP_REMOVED lines=67> */
.L_x_29842:
[----:B------:R-:W-:Y:S01]  /*3f40*/  HFMA2 R11, -RZ, RZ, 0, 1.847743988037109375e-06 ;  /* 0x0000001fff0b7431 */ /* 0x000fe200000001ff */
[----:B------:R-:W-:Y:S01]  /*3f50*/  BSSY B0, `(.L_x_29902) ;  /* 0x0000006000007945 */ /* 0x000fe20003800000 */
[----:B------:R-:W-:Y:S02]  /*3f60*/  MOV R12, 0x10 ;  /* 0x00000010000c7802 */ /* 0x000fe40000000f00 */
[----:B------:R-:W-:-:S07]  /*3f70*/  MOV R15, 0xffffffff ;  /* 0xffffffff000f7802 */ /* 0x000fce0000000f00 */
[----:B0-----:R-:W-:Y:S05]  /*3f80*/  WARPSYNC.COLLECTIVE R15, `(.L_x_29903) ;  /* 0x000000000f087348 */ /* 0x001fea0003c00000 */
[----:B------:R1:W2:Y:S02]  /*3f90*/  SHFL.BFLY P6, R14, R13, R12, R11 ;  /* 0x0c00000c0d0e7389 */ /* 0x0002a400000c000b */
[----:B012---:R-:W-:Y:S05]  /*3fa0*/  ENDCOLLECTIVE ;  /* 0x000000000000791b */ /* 0x007fea0003800000 */
.L_x_29903:
[----:B------:R-:W-:Y:S05]  /*3fb0*/  BSYNC B0 ;  /* 0x0000000000007941 */ /* 0x000fea0003800000 */
.L_x_29902:
[----:B------:R-:W-:Y:S01]  /*3fc0*/  HFMA2 R12, -RZ, RZ, 0, 4.76837158203125e-07 ;  /* 0x00000008ff0c7431 */ /* 0x000fe200000001ff */
        /* <DEDUP_REMOVED lines=8> */
.L_x_29904:
[----:B------:R-:W-:Y:S01]  /*4050*/  HFMA2 R12, -RZ, RZ, 0, 2.384185791015625e-07 ;  /* 0x00000004ff0c7431 */ /* 0x000fe200000001ff */
[----:B------:R-:W-:-:S04]  /*4060*/  FMNMX R0, R13, R14, !PT ;  /* 0x0000000e0d007209 */ /* 0x000fc80007800000 */
[----:B------:R-:W-:-:S07]  /*4070*/  MOV R13, R0 ;  /* 0x00000000000d7202 */ /* 0x000fce0000000f00 */
[----:B------:R-:W-:Y:S05]  /*4080*/  WARPSYNC.COLLECTIVE R15, `(.L_x_29905) ;  /* 0x000000000f087348 */ /* 0x000fea0003c00000 */
[----:B------:R0:W1:Y:S02]  /*4090*/  SHFL.BFLY P6, R14, R13, R12, R11 ;  /* 0x0c00000c0d0e7389 */ /* 0x00006400000c000b */
[----:B01----:R-:W-:Y:S05]  /*40a0*/  ENDCOLLECTIVE ;  /* 0x000000000000791b */ /* 0x003fea0003800000 */
.L_x_29905:
[----:B------:R-:W-:Y:S01]  /*40b0*/  HFMA2 R12, -RZ, RZ, 0, 1.1920928955078125e-07 ;  /* 0x00000002ff0c7431 */ /* 0x000fe200000001ff */
[----:B------:R-:W-:-:S04]  /*40c0*/  FMNMX R2, R0, R14, !PT ;  /* 0x0000000e00027209 */ /* 0x000fc80007800000 */
[----:B------:R-:W-:-:S07]  /*40d0*/  MOV R13, R2 ;  /* 0x00000002000d7202 */ /* 0x000fce0000000f00 */
[----:B------:R-:W-:Y:S05]  /*40e0*/  WARPSYNC.COLLECTIVE R15, `(.L_x_29906) ;  /* 0x000000000f087348 */ /* 0x000fea0003c00000 */
[----:B------:R0:W1:Y:S02]  /*40f0*/  SHFL.BFLY P6, R14, R13, R12, R11 ;  /* 0x0c00000c0d0e7389 */ /* 0x00006400000c000b */
[----:B01----:R-:W-:Y:S05]  /*4100*/  ENDCOLLECTIVE ;  /* 0x000000000000791b */ /* 0x003fea0003800000 */
.L_x_29906:
[----:B------:R-:W-:Y:S01]  /*4110*/  HFMA2 R12, -RZ, RZ, 0, 5.9604644775390625e-08 ;  /* 0x00000001ff0c7431 */ /* 0x000fe200000001ff */
[----:B------:R-:W-:-:S04]  /*4120*/  FMNMX R3, R2, R14, !PT ;  /* 0x0000000e02037209 */ /* 0x000fc80007800000 */
[----:B------:R-:W-:-:S07]  /*4130*/  MOV R13, R3 ;  /* 0x00000003000d7202 */ /* 0x000fce0000000f00 */
[----:B------:R-:W-:Y:S05]  /*4140*/  WARPSYNC.COLLECTIVE R15, `(.L_x_29907) ;  /* 0x000000000f087348 */ /* 0x000fea0003c00000 */
[----:B------:R0:W1:Y:S02]  /*4150*/  SHFL.BFLY P6, R14, R13, R12, R11 ;  /* 0x0c00000c0d0e7389 */ /* 0x00006400000c000b */
[----:B01----:R-:W-:Y:S05]  /*4160*/  ENDCOLLECTIVE ;  /* 0x000000000000791b */ /* 0x003fea0003800000 */
.L_x_29907:
        /* <DEDUP_REMOVED lines=35> */
[-C--:B------:R-:W-:Y:S02]  /*43a0*/  FFMA.RM R25, R25, R50.reuse, 12582913 ;  /* 0x4b40000119197423 */ /* 0x080fe40000004032 */
[C---:B------:R-:W-:Y:S01]  /*43b0*/  FADD R17, R9.reuse, -12583039 ;  /* 0xcb40007f09117421 */ /* 0x040fe20000000000 */
[----:B------:R-:W-:Y:S01]  /*43c0*/  SHF.L.U32 R6, R9, 0x17, RZ ;  /* 0x0000001709067819 */ /* 0x000fe200000006ff */
[----:B------:R-:W-:Y:S02]  /*43d0*/  FFMA.SAT R9, R10, R49, 0.5 ;  /* 0x3f0000000a097423 */ /* 0x000fe40000002031 */
[----:B------:R-:W-:Y:S02]  /*43e0*/  FFMA R17, R0, 1.4426950216293334961, -R17 ;  /* 0x3fb8aa3b00117823 */ /* 0x000fe40000000811 */
[----:B------:R-:W-:-:S02]  /*43f0*/  FFMA.RM R9, R9, R50, 12582913 ;  /* 0x4b40000109097423 */ /* 0x000fc40000004032 */
[----:B------:R-:W-:Y:S02]  /*4400*/  FFMA R17, R0, 1.925963033500011079e-08, R17 ;  /* 0x32a5706000117823 */ /* 0x000fe40000000011 */
        /* <DEDUP_REMOVED lines=81> */
[----:B------:R-:W-:Y:S01]  /*4920*/  FFMA R18, R33, 1.4426950216293334961, -R18 ;  /* 0x3fb8aa3b21127823 */ /* 0x000fe20000000812 */
[----:B------:R-:W1:Y:S01]  /*4930*/  MUFU.EX2 R21, R21 ;  /* 0x0000001500157308 */ /* 0x000e620000000800 */
[----:B0-----:R-:W-:Y:S01]  /*4940*/  FMUL R10, R10, R19 ;  /* 0x000000130a0a7220 */ /* 0x001fe20000400000 */
[----:B------:R-:W-:Y:S01]  /*4950*/  FFMA.SAT R19, R31, R49, 0.5 ;  /* 0x3f0000001f137423 */ /* 0x000fe20000002031 */
[----:B------:R-:W-:-:S03]  /*4960*/  FFMA R33, R33, 1.925963033500011079e-08, R18 ;  /* 0x32a5706021217823 */ /* 0x000fc60000000012 */
        /* <DEDUP_REMOVED lines=169> */
.L_x_29908:
[----:B------:R-:W-:Y:S02]  /*5400*/  HFMA2 R12, -RZ, RZ, 0, 4.76837158203125e-07 ;  /* 0x00000008ff0c7431 */ /* 0x000fe400000001ff */
[----:B------:R-:W-:-:S05]  /*5410*/  FADD R35, R13, R14 ;  /* 0x0000000e0d237221 */ /* 0x000fca0000000000 */
[----:B------:R-:W-:-:S07]  /*5420*/  MOV R13, R35 ;  /* 0x00000023000d7202 */ /* 0x000fce0000000f00 */
[----:B------:R-:W-:Y:S05]  /*5430*/  WARPSYNC.COLLECTIVE R15, `(.L_x_29909) ;  /* 0x000000000f087348 */ /* 0x000fea0003c00000 */
[----:B------:R0:W1:Y:S02]  /*5440*/  SHFL.BFLY P6, R14, R13, R12, R11 ;  /* 0x0c00000c0d0e7389 */ /* 0x00006400000c000b */
[----:B01----:R-:W-:Y:S05]  /*5450*/  ENDCOLLECTIVE ;  /* 0x000000000000791b */ /* 0x003fea0003800000 */
.L_x_29909:
[----:B------:R-:W-:Y:S02]  /*5460*/  HFMA2 R12, -RZ, RZ, 0, 2.384185791015625e-07 ;  /* 0x00000004ff0c7431 */ /* 0x000fe400000001ff */
[----:B------:R-:W-:-:S05]  /*5470*/  FADD R38, R35, R14 ;  /* 0x0000000e23267221 */ /* 0x000fca0000000000 */
[----:B------:R-:W-:-:S07]  /*5480*/  MOV R13, R38 ;  /* 0x00000026000d7202 */ /* 0x000fce0000000f00 */
[----:B------:R-:W-:Y:S05]  /*5490*/  WARPSYNC.COLLECTIVE R15, `(.L_x_29910) ;  /* 0x000000000f087348 */ /* 0x000fea0003c00000 */
[----:B------:R0:W1:Y:S02]  /*54a0*/  SHFL.BFLY P6, R14, R13, R12, R11 ;  /* 0x0c00000c0d0e7389 */ /* 0x00006400000c000b */
[----:B01----:R-:W-:Y:S05]  /*54b0*/  ENDCOLLECTIVE ;  /* 0x000000000000791b */ /* 0x003fea0003800000 */
.L_x_29910:
[----:B------:R-:W-:Y:S02]  /*54c0*/  HFMA2 R12, -RZ, RZ, 0, 1.1920928955078125e-07 ;  /* 0x00000002ff0c7431 */ /* 0x000fe400000001ff */
[----:B------:R-:W-:-:S05]  /*54d0*/  FADD R39, R38, R14 ;  /* 0x0000000e26277221 */ /* 0x000fca0000000000 */
[----:B------:R-:W-:-:S07]  /*54e0*/  MOV R13, R39 ;  /* 0x00000027000d7202 */ /* 0x000fce0000000f00 */
[----:B------:R-:W-:Y:S05]  /*54f0*/  WARPSYNC.COLLECTIVE R15, `(.L_x_29911) ;  /* 0x000000000f087348 */ /* 0x000fea0003c00000 */
[----:B------:R0:W1:Y:S02]  /*5500*/  SHFL.BFLY P6, R14, R13, R12, R11 ;  /* 0x0c00000c0d0e7389 */ /* 0x00006400000c000b */
[----:B01----:R-:W-:Y:S05]  /*5510*/  ENDCOLLECTIVE ;  /* 0x000000000000791b */ /* 0x003fea0003800000 */
.L_x_29911:
[----:B------:R-:W-:Y:S02]  /*5520*/  HFMA2 R12, -RZ, RZ, 0, 5.9604644775390625e-08 ;  /* 0x00000001ff0c7431 */ /* 0x000fe400000001ff */
[----:B------:R-:W-:-:S05]  /*5530*/  FADD R40, R39, R14 ;  /* 0x0000000e27287221 */ /* 0x000fca0000000000 */
[----:B------:R-:W-:-:S07]  /*5540*/  MOV R13, R40 ;  /* 0x00000028000d7202 */ /* 0x000fce0000000f00 */
[----:B------:R-:W-:Y:S05]  /*5550*/  WARPSYNC.COLLECTIVE R15, `(.L_x_29912) ;  /* 0x000000000f087348 */ /* 0x000fea0003c00000 */
[----:B------:R0:W1:Y:S02]  /*5560*/  SHFL.BFLY P6, R14, R13, R12, R11 ;  /* 0x0c00000c0d0e7389 */ /* 0x00006400000c000b */
[----:B01----:R-:W-:Y:S05]  /*5570*/  ENDCOLLECTIVE ;  /* 0x000000000000791b */ /* 0x003fea0003800000 */
.L_x_29912:
[----:B------:R-:W-:Y:S05]  /*5580*/  BRA `(.L_x_29913) ;  /* 0xffffffcc00047947 */ /* 0x000fea000383ffff */
        .weak           $__internal_483_$__cuda_sm3x_div_rn_noftz_f32_slowpath
        .type           $__internal_483_$__cuda_sm3x_div_rn_noftz_f32_slowpath,@function
        .size           $__internal_483_$__cuda_sm3x_div_rn_noftz_f32_slowpath,(.L_x_37860 - $__internal_483_$__cuda_sm3x_div_rn_noftz_f32_slowpath)
$__internal_483_$__cuda_sm3x_div_rn_noftz_f32_slowpath:
        /* <DEDUP_REMOVED lines=35> */
.L_x_29915:
        /* <DEDUP_REMOVED lines=51> */
.L_x_29922:
[----:B------:R-:W-:-:S04]  /*5af0*/  LOP3.LUT R6, R6, 0x80000000, RZ, 0xc0, !PT ;  /* 0x8000000006067812 */ /* 0x000fc800078ec0ff */
[----:B------:R-:W-:Y:S01]  /*5b00*/  LOP3.LUT R6, R6, 0x7f800000, RZ, 0xfc, !PT ;  /* 0x7f80000006067812 */ /* 0x000fe200078efcff */
[----:B------:R-:W-:Y:S06]  /*5b10*/  BRA `(.L_x_29923) ;  /* 0x0000000000047947 */ /* 0x000fec0003800000 */
.L_x_29921:
[----:B------:R-:W-:-:S07]  /*5b20*/  LEA R6, R48, R6, 0x17 ;  /* 0x0000000630067211 */ /* 0x000fce00078eb8ff */
.L_x_29923:
[----:B------:R-:W-:Y:S05]  /*5b30*/  BSYNC.RECONVERGENT B1 ;  /* 0x0000000000017941 */ /* 0x000fea0003800200 */
.L_x_29920:
[----:B------:R-:W-:Y:S05]  /*5b40*/  BRA `(.L_x_29924) ;  /* 0x0000000000207947 */ /* 0x000fea0003800000 */
.L_x_29919:
[----:B------:R-:W-:-:S04]  /*5b50*/  LOP3.LUT R6, R39, 0x80000000, R6, 0x48, !PT ;  /* 0x8000000027067812 */ /* 0x000fc800078e4806 */
[----:B------:R-:W-:Y:S01]  /*5b60*/  LOP3.LUT R6, R6, 0x7f800000, RZ, 0xfc, !PT ;  /* 0x7f80000006067812 */ /* 0x000fe200078efcff */
[----:B------:R-:W-:Y:S06]  /*5b70*/  BRA `(.L_x_29924) ;  /* 0x0000000000147947 */ /* 0x000fec0003800000 */
.L_x_29918:
[----:B------:R-:W-:Y:S01]  /*5b80*/  LOP3.LUT R6, R39, 0x80000000, R6, 0x48, !PT ;  /* 0x8000000027067812 */ /* 0x000fe200078e4806 */
[----:B------:R-:W-:Y:S06]  /*5b90*/  BRA `(.L_x_29924) ;  /* 0x00000000000c7947 */ /* 0x000fec0003800000 */
.L_x_29917:
[----:B------:R-:W0:Y:S01]  /*5ba0*/  MUFU.RSQ R6, -QNAN ;  /* 0xffc0000000067908 */ /* 0x000e220000001400 */
[----:B------:R-:W-:Y:S05]  /*5bb0*/  BRA `(.L_x_29924) ;  /* 0x0000000000047947 */ /* 0x000fea0003800000 */
.L_x_29916:
[----:B------:R-:W-:-:S07]  /*5bc0*/  FADD.FTZ R6, R6, R11 ;  /* 0x0000000b06067221 */ /* 0x000fce0000010000 */
.L_x_29924:
[----:B------:R-:W-:Y:S05]  /*5bd0*/  BSYNC.RECONVERGENT B0 ;  /* 0x0000000000007941 */ /* 0x000fea0003800200 */
.L_x_29914:
[----:B------:R-:W-:-:S04]  /*5be0*/  HFMA2 R13, -RZ, RZ, 0, 0 ;  /* 0x00000000ff0d7431 */ /* 0x000fc800000001ff */
[----:B0-----:R-:W-:Y:S05]  /*5bf0*/  RET.REL.NODEC R12 `(_Z15SoftmaxWarpImplI24ElementwiseScaleMaskLoadIffbE11DirectStoreIffEfLi1ELi29ELi32ELi1ELb0EL9Algorithm0EEvT_T0_ll) ;  /* 0xffffffa40c007950 */ /* 0x001fea0003c3ffff */
.L_x_29925:
        /* <DEDUP_REMOVED lines=16> */
.L_x_37860:


//--------------------- .text._Z15SoftmaxWarpImplI24ElementwiseScaleMaskLoadIffbE11DirectStoreIffEfLi1ELi28ELi32ELi1ELb1EL9Algorithm0EEvT_T0_ll --------------------------
	.section	.text._Z15SoftmaxWarpImplI24ElementwiseScaleMaskLoadIffbE11DirectStoreIffEfLi1ELi28ELi32ELi1ELb1EL9Algorithm0EEvT_T0_ll,"ax",@progbits
	.align	128
        .global         _Z15SoftmaxWarpImplI24ElementwiseScaleMaskLoadIffbE11DirectStoreIffEfLi1ELi28ELi32ELi1ELb1EL9Algorithm0EEvT_T0_ll
        .type           _Z15SoftmaxWarpImplI24ElementwiseScaleMaskLoadIffbE11DirectStoreIffEfLi1ELi28ELi32ELi1ELb1EL9Algorithm0EEvT_T0_ll,@function
        .size           _Z15SoftmaxWarpImplI24ElementwiseScaleMaskLoadIffbE11DirectStoreIffEfLi1ELi28ELi32ELi1ELb1EL9Algorithm0EEvT_T0_ll,(.L_x_37861 - _Z15SoftmaxWarpImplI24ElementwiseScaleMaskLoadIffbE11DirectStoreIffEfLi1ELi28ELi32ELi1ELb1EL9Algorithm0EEvT_T0_ll)
        .other          _Z15SoftmaxWarpImplI24ElementwiseScaleMaskLoadIffbE11DirectStoreIffEfLi1ELi28ELi32ELi1ELb1EL9Algorithm0EEvT_T0_ll,@"STO_CUDA_ENTRY STV_DEFAULT"
_Z15SoftmaxWarpImplI24ElementwiseScaleMaskLoadIffbE11DirectStoreIffEfLi1ELi28ELi32ELi1ELb1EL9Algorithm0EEvT_T0_ll:
.text._Z15SoftmaxWarpImplI24ElementwiseScaleMaskLoadIffbE11DirectStoreIffEfLi1ELi28ELi32ELi1ELb1EL9Algorithm0EEvT_T0_ll:
        /* <DEDUP_REMOVED lines=26> */
.L_x_29926:
        /* <DEDUP_REMOVED lines=35> */
.L_x_29985:
[----:B------:R-:W-:Y:S01]  /*03d0*/  ISETP.GE.U32.AND P0, PT, R40, UR44, PT ;  /* 0x0000002c28007c0c */ /* 0x000fe2000bf06070 */
[----:B-1----:R-:W-:Y:S01]  /*03e0*/  HFMA2 R3, -RZ, RZ, 0, 0 ;  /* 0x00000000ff037431 */ /* 0x002fe200000001ff */
[----:B------:R-:W-:Y:S01]  /*03f0*/  MOV R2, R40 ;  /* 0x0000002800027202 */ /* 0x000fe20000000f00 */
[----:B------:R-:W-:Y:S01]  /*0400*/  IMAD R4, R42, UR48, RZ ;  /* 0x000000302a047c24 */ /* 0x000fe2000f8e02ff */
[----:B------:R-:W-:Y:S02]  /*0410*/  ISETP.GE.AND.EX P0, PT, RZ, UR45, PT, P0 ;  /* 0x0000002dff007c0c */ /* 0x000fe4000bf06300 */
[----:B------:R-:W-:Y:S01]  /*0420*/  ISETP.GE.U32.AND P4, PT, R43, UR44, PT ;  /* 0x0000002c2b007c0c */ /* 0x000fe2000bf86070 */
[----:B------:R-:W-:-:S03]  /*0430*/  IMAD R5, R41, UR49, R4 ;  /* 0x0000003129057c24 */ /* 0x000fc6000f8e0204 */
[----:B------:R-:W-:Y:S01]  /*0440*/  ISETP.GE.AND.EX P4, PT, RZ, UR45, PT, P4 ;  /* 0x0000002dff007c0c */ /* 0x000fe2000bf86340 */
[----:B------:R-:W-:-:S05]  /*0450*/  IMAD.WIDE.U32 R6, R41, UR48, R2 ;  /* 0x0000003029067c25 */ /* 0x000fca000f8e0002 */
[----:B------:R-:W-:Y:S02]  /*0460*/  IADD3 R5, PT, PT, R7, R5, RZ ;  /* 0x0000000507057210 */ /* 0x000fe40007ffe0ff */
        /* <DEDUP_REMOVED lines=15> */
[----:B------:R-:W-:-:S09]  /*0560*/  ISETP.GE.U32.AND P5, PT, R44, UR44, PT ;  /* 0x0000002c2c007c0c */ /* 0x000fd2000bfa6070 */
        /* <DEDUP_REMOVED lines=8> */
[----:B------:R-:W-:Y:S02]  /*05f0*/  ISETP.GE.U32.AND P6, PT, R8, UR44, PT ;  /* 0x0000002c08007c0c */ /* 0x000fe4000bfc6070 */
[----:B------:R-:W-:Y:S01]  /*0600*/  ISETP.GE.U32.AND P1, PT, R9, UR44, PT ;  /* 0x0000002c09007c0c */ /* 0x000fe2000bf26070 */
[----:B------:R-:W5:Y:S01]  /*0610*/  @!P4 LDC R8, c[0x0][0x39c] ;  /* 0x0000e700ff08cb82 */ /* 0x000f620000000800 */
[----:B------:R-:W-:Y:S02]  /*0620*/  ISETP.GE.AND.EX P6, PT, RZ, UR45, PT, P6 ;  /* 0x0000002dff007c0c */ /* 0x000fe4000bfc6360 */
[----:B------:R-:W-:-:S05]  /*0630*/  ISETP.GE.U32.AND P2, PT, R10, UR44, PT ;  /* 0x0000002c0a007c0c */ /* 0x000fca000bf46070 */
[----:B------:R-:W3:Y:S06]  /*0640*/  @!P0 LDC R9, c[0x0][0x39c] ;  /* 0x0000e700ff098b82 */ /* 0x000eec0000000800 */
[C---:B------:R-:W-:Y:S02]  /*0650*/  @!P6 R2UR UR6, R34.reuse ;  /* 0x000000002206e2ca */ /* 0x040fe400000e0000 */
[----:B------:R-:W-:Y:S01]  /*0660*/  @!P6 R2UR UR7, R35 ;  /* 0x000000002307e2ca */ /* 0x000fe200000e0000 */
[----:B------:R-:W0:Y:S01]  /*0670*/  @!P6 LDC R19, c[0x0][0x39c] ;  /* 0x0000e700ff13eb82 */ /* 0x000e220000000800 */
[----:B------:R-:W-:-:S02]  /*0680*/  @!P6 R2UR UR4, R34 ;  /* 0x000000002204e2ca */ /* 0x000fc400000e0000 */
[----:B------:R-:W-:-:S09]  /*0690*/  @!P6 R2UR UR5, R35 ;  /* 0x000000002305e2ca */ /* 0x000fd200000e0000 */
[----:B------:R-:W5:Y:S04]  /*06a0*/  @!P6 LDG.E.U8 R17, desc[UR6][R2.64+0x60] ;  /* 0x000060060211e981 */ /* 0x000f68000c1e1100 */
        /* <DEDUP_REMOVED lines=10> */
[C---:B------:R-:W-:Y:S02]  /*0750*/  @!P2 R2UR UR6, R34.reuse ;  /* 0x000000002206a2ca */ /* 0x040fe400000e0000 */
[C---:B------:R-:W-:Y:S02]  /*0760*/  @!P2 R2UR UR7, R35.reuse ;  /* 0x000000002307a2ca */ /* 0x040fe400000e0000 */
[----:B------:R-:W-:Y:S02]  /*0770*/  @!P2 R2UR UR4, R34 ;  /* 0x000000002204a2ca */ /* 0x000fe400000e0000 */
[----:B------:R-:W-:Y:S02]  /*0780*/  @!P2 R2UR UR5, R35 ;  /* 0x000000002305a2ca */ /* 0x000fe400000e0000 */
[----:B------:R-:W-:Y:S02]  /*0790*/  MOV R71, 0xff800000 ;  /* 0xff80000000477802 */ /* 0x000fe40000000f00 */
[----:B--2---:R-:W-:Y:S01]  /*07a0*/  ISETP.NE.OR P3, PT, R13, RZ, P0 ;  /* 0x000000ff0d00720c */ /* 0x004fe20000765670 */
[----:B---3--:R-:W-:-:S12]  /*07b0*/  @!P0 FMUL R6, R6, R9 ;  /* 0x0000000906068220 */ /* 0x008fd80000400000 */
[----:B------:R-:W2:Y:S01]  /*07c0*/  @!P3 LDC R6, c[0x0][0x398] ;  /* 0x0000e600ff06bb82 */ /* 0x000ea20000000800 */
[----:B----4-:R-:W-:Y:S02]  /*07d0*/  ISETP.NE.OR P3, PT, R12, RZ, P4 ;  /* 0x000000ff0c00720c */ /* 0x010fe40002765670 */
[----:B------:R-:W3:Y:S01]  /*07e0*/  @!P2 LDG.E.U8 R12, desc[UR6][R2.64+0xa0] ;  /* 0x0000a006020ca981 */ /* 0x000ee2000c1e1100 */
[----:B-----5:R-:W-:-:S03]  /*07f0*/  @!P4 FMUL R8, R7, R8 ;  /* 0x000000080708c220 */ /* 0x020fc60000400000 */
[----:B------:R-:W4:Y:S07]  /*0800*/  @!P2 LDG.E R7, desc[UR4][R4.64+0x280] ;  /* 0x000280040407a981 */ /* 0x000f2e000c1e1900 */
[----:B------:R-:W5:Y:S01]  /*0810*/  @!P3 LDC R8, c[0x0][0x398] ;  /* 0x0000e600ff08bb82 */ /* 0x000f620000000800 */
[----:B------:R-:W-:-:S04]  /*0820*/  ISETP.GE.U32.AND P3, PT, R11, UR44, PT ;  /* 0x0000002c0b007c0c */ /* 0x000fc8000bf66070 */
[----:B------:R-:W-:-:S03]  /*0830*/  ISETP.GE.AND.EX P3, PT, RZ, UR45, PT, P3 ;  /* 0x0000002dff007c0c */ /* 0x000fc6000bf66330 */
[----:B------:R-:W0:Y:S01]  /*0840*/  @!P5 LDC R11, c[0x0][0x39c] ;  /* 0x0000e700ff0bdb82 */ /* 0x000e220000000800 */
[----:B------:R-:W-:Y:S01]  /*0850*/  IMAD.MOV.U32 R13, RZ, RZ, -0x800000 ;  /* 0xff800000ff0d7424 */ /* 0x000fe200078e00ff */
[----:B--2---:R-:W-:Y:S02]  /*0860*/  @!P0 FMNMX R13, R6, -INF , !PT ;  /* 0xff800000060d8809 */ /* 0x004fe40007800000 */
[----:B------:R-:W-:-:S06]  /*0870*/  MOV R9, 0xff800000 ;  /* 0xff80000000097802 */ /* 0x000fcc0000000f00 */
[C---:B------:R-:W-:Y:S02]  /*0880*/  @!P3 R2UR UR6, R34.reuse ;  /* 0x000000002206b2ca */ /* 0x040fe400000e0000 */
[----:B------:R-:W-:Y:S02]  /*0890*/  @!P3 R2UR UR7, R35 ;  /* 0x000000002307b2ca */ /* 0x000fe400000e0000 */
[----:B------:R-:W-:Y:S02]  /*08a0*/  @!P3 R2UR UR4, R34 ;  /* 0x000000002204b2ca */ /* 0x000fe400000e0000 */
[-C--:B-----5:R-:W-:Y:S02]  /*08b0*/  @!P4 FMNMX R13, R13, R8.reuse, !PT ;  /* 0x000000080d0dc209 */ /* 0x0a0fe40007800000 */
[----:B------:R-:W-:Y:S02]  /*08c0*/  @!P4 MOV R9, R8 ;  /* 0x000000080009c202 */ /* 0x000fe40000000f00 */
[----:B------:R-:W-:Y:S01]  /*08d0*/  @!P3 R2UR UR5, R35 ;  /* 0x000000002305b2ca */ /* 0x000fe200000e0000 */
[----:B------:R-:W4:Y:S01]  /*08e0*/  @!P2 LDC R8, c[0x0][0x39c] ;  /* 0x0000e700ff08ab82 */ /* 0x000f220000000800 */
[----:B------:R-:W-:-:S03]  /*08f0*/  ISETP.NE.OR P4, PT, R15, RZ, P5 ;  /* 0x000000ff0f00720c */ /* 0x000fc60002f85670 */
[----:B------:R-:W2:Y:S01]  /*0900*/  @!P3 LDG.E.U8 R20, desc[UR6][R2.64+0xc0] ;  /* 0x0000c0060214b981 */ /* 0x000ea2000c1e1100 */
[----:B0-----:R-:W-:-:S07]  /*0910*/  @!P5 FMUL R14, R14, R11 ;  /* 0x0000000b0e0ed220 */ /* 0x001fce0000400000 */
[----:B------:R-:W5:Y:S02]  /*0920*/  @!P3 LDG.E R11, desc[UR4][R4.64+0x300] ;  /* 0x00030004040bb981 */ /* 0x000f64000c1e1900 */
[----:B------:R-:W0:Y:S01]  /*0930*/  @!P4 LDC R14, c[0x0][0x398] ;  /* 0x0000e600ff0ecb82 */ /* 0x000e220000000800 */
[----:B------:R-:W-:-:S04]  /*0940*/  ISETP.GE.U32.AND P4, PT, R45, UR44, PT ;  /* 0x0000002c2d007c0c */ /* 0x000fc8000bf86070 */
        /* <DEDUP_REMOVED lines=9> */
[----:B------:R-:W-:-:S03]  /*09e0*/  @!P6 FMUL R16, R16, R19 ;  /* 0x000000131010e220 */ /* 0x000fc60000400000 */
[----:B------:R-:W5:Y:S06]  /*09f0*/  @!P4 LDG.E R14, desc[UR4][R4.64+0x380] ;  /* 0x00038004040ec981 */ /* 0x000f6c000c1e1900 */
        /* <DEDUP_REMOVED lines=9> */
[----:B------:R-:W-:Y:S02]  /*0a90*/  MOV R73, 0xff800000 ;  /* 0xff80000000497802 */ /* 0x000fe40000000f00 */
[-C--:B0-----:R-:W-:Y:S02]  /*0aa0*/  @!P6 FMNMX R13, R13, R16.reuse, !PT ;  /* 0x000000100d0de209 */ /* 0x081fe40007800000 */
[----:B------:R-:W-:Y:S02]  /*0ab0*/  @!P6 MOV R73, R16 ;  /* 0x000000100049e202 */ /* 0x000fe40000000f00 */
[----:B------:R-:W-:Y:S01]  /*0ac0*/  ISETP.NE.OR P6, PT, R18, RZ, P1 ;  /* 0x000000ff1200720c */ /* 0x000fe20000fc5670 */
[----:B-1----:R-:W-:-:S12]  /*0ad0*/  @!P1 FMUL R10, R10, R21 ;  /* 0x000000150a0a9220 */ /* 0x002fd80000400000 */
[----:B------:R-:W0:Y:S01]  /*0ae0*/  @!P6 LDC R10, c[0x0][0x398] ;  /* 0x0000e600ff0aeb82 */ /* 0x000e220000000800 */
[----:B------:R-:W-:-:S04]  /*0af0*/  ISETP.GE.U32.AND P6, PT, R47, UR44, PT ;  /* 0x0000002c2f007c0c */ /* 0x000fc8000bfc6070 */
[----:B------:R-:W-:Y:S01]  /*0b00*/  ISETP.GE.AND.EX P6, PT, RZ, UR45, PT, P6 ;  /* 0x0000002dff007c0c */ /* 0x000fe2000bfc6360 */
[----:B------:R-:W-:-:S12]  /*0b10*/  IMAD.MOV.U32 R75, RZ, RZ, -0x800000 ;  /* 0xff800000ff4b7424 */ /* 0x000fd800078e00ff */
[C---:B------:R-:W-:Y:S02]  /*0b20*/  @!P6 R2UR UR6, R34.reuse ;  /* 0x000000002206e2ca */ /* 0x040fe400000e0000 */
[----:B------:R-:W-:Y:S02]  /*0b30*/  @!P6 R2UR UR7, R35 ;  /* 0x000000002307e2ca */ /* 0x000fe400000e0000 */
[----:B------:R-:W-:Y:S02]  /*0b40*/  @!P6 R2UR UR4, R34 ;  /* 0x000000002204e2ca */ /* 0x000fe400000e0000 */
[-C--:B0-----:R-:W-:Y:S02]  /*0b50*/  @!P1 FMNMX R13, R13, R10.reuse, !PT ;  /* 0x0000000a0d0d9209 */ /* 0x081fe40007800000 */
[----:B------:R-:W-:Y:S02]  /*0b60*/  @!P1 MOV R75, R10 ;  /* 0x0000000a004b9202 */ /* 0x000fe40000000f00 */
[----:B------:R-:W-:Y:S01]  /*0b70*/  @!P6 R2UR UR5, R35 ;  /* 0x000000002305e2ca */ /* 0x000fe200000e0000 */
[----:B------:R-:W5:Y:S04]  /*0b80*/  @!P3 LDC R10, c[0x0][0x39c] ;  /* 0x0000e700ff0abb82 */ /* 0x000f680000000800 */
[----:B------:R-:W5:Y:S01]  /*0b90*/  @!P6 LDG.E.U8 R21, desc[UR6][R2.64+0x120] ;  /* 0x000120060215e981 */ /* 0x000f62000c1e1100 */
[----:B------:R-:W-:-:S02]  /*0ba0*/  MOV R79, 0xff800000 ;  /* 0xff800000004f7802 */ /* 0x000fc40000000f00 */
[----:B------:R-:W-:Y:S02]  /*0bb0*/  MOV R77, 0xff800000 ;  /* 0xff800000004d7802 */ /* 0x000fe40000000f00 */
[----:B---3--:R-:W-:Y:S01]  /*0bc0*/  ISETP.NE.OR P1, PT, R12, RZ, P2 ;  /* 0x000000ff0c00720c */ /* 0x008fe20001725670 */
[----:B----4-:R-:W-:Y:S02]  /*0bd0*/  @!P2 FMUL R8, R7, R8 ;  /* 0x000000080708a220 */ /* 0x010fe40000400000 */
[----:B------:R-:W3:Y:S10]  /*0be0*/  @!P6 LDG.E R7, desc[UR4][R4.64+0x480] ;  /* 0x000480040407e981 */ /* 0x000ef4000c1e1900 */
        /* <DEDUP_REMOVED lines=9> */
[----:B--2---:R-:W-:-:S03]  /*0c80*/  ISETP.NE.OR P2, PT, R20, RZ, P3 ;  /* 0x000000ff1400720c */ /* 0x004fc60001f45670 */
[----:B------:R-:W2:Y:S01]  /*0c90*/  @!P1 LDG.E.U8 R12, desc[UR6][R2.64+0x140] ;  /* 0x00014006020c9981 */ /* 0x000ea2000c1e1100 */
[----:B------:R-:W-:Y:S01]  /*0ca0*/  MOV R81, 0xff800000 ;  /* 0xff80000000517802 */ /* 0x000fe20000000f00 */
[----:B------:R-:W3:Y:S01]  /*0cb0*/  @!P6 LDC R20, c[0x0][0x39c] ;  /* 0x0000e700ff14eb82 */ /* 0x000ee20000000800 */
[----:B-----5:R-:W-:-:S05]  /*0cc0*/  @!P3 FMUL R8, R11, R10 ;  /* 0x0000000a0b08b220 */ /* 0x020fca0000400000 */
[----:B------:R-:W4:Y:S02]  /*0cd0*/  @!P1 LDG.E R10, desc[UR4][R4.64+0x500] ;  /* 0x00050004040a9981 */ /* 0x000f24000c1e1900 */
[----:B------:R-:W0:Y:S08]  /*0ce0*/  @!P4 LDC R11, c[0x0][0x39c] ;  /* 0x0000e700ff0bcb82 */ /* 0x000e300000000800 */
        /* <DEDUP_REMOVED lines=9> */
[----:B0-----:R-:W-:Y:S01]  /*0d80*/  @!P4 FMUL R14, R14, R11 ;  /* 0x0000000b0e0ec220 */ /* 0x001fe20000400000 */
[----:B------:R-:W-:Y:S01]  /*0d90*/  ISETP.NE.OR P3, PT, R15, RZ, P4 ;  /* 0x000000ff0f00720c */ /* 0x000fe20002765670 */
[----:B------:R-:W0:Y:S02]  /*0da0*/  @!P5 LDC R8, c[0x0][0x39c] ;  /* 0x0000e700ff08db82 */ /* 0x000e240000000800 */
[----:B------:R-:W5:Y:S08]  /*0db0*/  @!P2 LDG.E.U8 R15, desc[UR6][R2.64+0x160] ;  /* 0x00016006020fa981 */ /* 0x000f70000c1e1100 */
[----:B------:R-:W5:Y:S02]  /*0dc0*/  @!P2 LDG.E R11, desc[UR4][R4.64+0x580] ;  /* 0x00058004040ba981 */ /* 0x000f64000c1e1900 */
[----:B------:R-:W1:Y:S01]  /*0dd0*/  @!P3 LDC R14, c[0x0][0x398] ;  /* 0x0000e600ff0ebb82 */ /* 0x000e620000000800 */
[----:B------:R-:W-:-:S04]  /*0de0*/  ISETP.GE.U32.AND P3, PT, R50, UR44, PT ;  /* 0x0000002c32007c0c */ /* 0x000fc8000bf66070 */
[----:B------:R-:W-:-:S13]  /*0df0*/  ISETP.GE.AND.EX P3, PT, RZ, UR45, PT, P3 ;  /* 0x0000002dff007c0c */ /* 0x000fda000bf66330 */
[C---:B------:R-:W-:Y:S02]  /*0e00*/  @!P3 R2UR UR6, R34.reuse ;  /* 0x000000002206b2ca */ /* 0x040fe400000e0000 */
[C---:B------:R-:W-:Y:S02]  /*0e10*/  @!P3 R2UR UR7, R35.reuse ;  /* 0x000000002307b2ca */ /* 0x040fe400000e0000 */
[----:B------:R-:W-:Y:S02]  /*0e20*/  @!P3 R2UR UR4, R34 ;  /* 0x000000002204b2ca */ /* 0x000fe400000e0000 */
[----:B------:R-:W-:Y:S02]  /*0e30*/  @!P3 R2UR UR5, R35 ;  /* 0x000000002305b2ca */ /* 0x000fe400000e0000 */
[-C--:B-1----:R-:W-:Y:S02]  /*0e40*/  @!P4 FMNMX R13, R13, R14.reuse, !PT ;  /* 0x0000000e0d0dc209 */ /* 0x082fe40007800000 */
[----:B------:R-:W-:-:S02]  /*0e50*/  @!P4 MOV R81, R14 ;  /* 0x0000000e0051c202 */ /* 0x000fc40000000f00 */
[----:B------:R-:W-:Y:S01]  /*0e60*/  ISETP.NE.OR P4, PT, R19, RZ, P5 ;  /* 0x000000ff1300720c */ /* 0x000fe20002f85670 */
[----:B0-----:R-:W-:Y:S01]  /*0e70*/  @!P5 FMUL R8, R17, R8 ;  /* 0x000000081108d220 */ /* 0x001fe20000400000 */
[----:B------:R-:W-:Y:S01]  /*0e80*/  IMAD.MOV.U32 R83, RZ, RZ, -0x800000 ;  /* 0xff800000ff537424 */ /* 0x000fe200078e00ff */
[----:B------:R-:W5:Y:S01]  /*0e90*/  @!P3 LDG.E.U8 R16, desc[UR6][R2.64+0x180] ;  /* 0x000180060210b981 */ /* 0x000f62000c1e1100 */
[----:B------:R-:W-:Y:S01]  /*0ea0*/  MOV R85, 0xff800000 ;  /* 0xff80000000557802 */ /* 0x000fe20000000f00 */
[----:B------:R-:W0:Y:S02]  /*0eb0*/  @!P3 LDC R19, c[0x0][0x39c] ;  /* 0x0000e700ff13bb82 */ /* 0x000e240000000800 */
[----:B------:R-:W0:Y:S06]  /*0ec0*/  @!P3 LDG.E R14, desc[UR4][R4.64+0x600] ;  /* 0x00060004040eb981 */ /* 0x000e2c000c1e1900 */
        /* <DEDUP_REMOVED lines=9> */
[-C--:B-1----:R-:W-:Y:S02]  /*0f60*/  @!P5 FMNMX R13, R13, R8.reuse, !PT ;  /* 0x000000080d0dd209 */ /* 0x082fe40007800000 */
[----:B------:R-:W-:Y:S02]  /*0f70*/  @!P5 MOV R83, R8 ;  /* 0x000000080053d202 */ /* 0x000fe40000000f00 */
[----:B------:R-:W-:Y:S02]  /*0f80*/  ISETP.NE.OR P5, PT, R21, RZ, P6 ;  /* 0x000000ff1500720c */ /* 0x000fe400037a5670 */
[----:B------:R-:W-:-:S02]  /*0f90*/  MOV R87, 0xff800000 ;  /* 0xff80000000577802 */ /* 0x000fc40000000f00 */
[----:B------:R-:W-:Y:S01]  /*0fa0*/  MOV R69, 0xff800000 ;  /* 0xff80000000457802 */ /* 0x000fe20000000f00 */
[----:B---3--:R-:W-:Y:S02]  /*0fb0*/  @!P6 FMUL R8, R7, R20 ;  /* 0x000000140708e220 */ /* 0x008fe40000400000 */
[----:B------:R-:W4:Y:S08]  /*0fc0*/  @!P1 LDC R7, c[0x0][0x39c] ;  /* 0x0000e700ff079b82 */ /* 0x000f300000000800 */
[----:B------:R-:W1:Y:S01]  /*0fd0*/  @!P5 LDC R8, c[0x0][0x398] ;  /* 0x0000e600ff08db82 */ /* 0x000e620000000800 */
[----:B------:R-:W-:-:S04]  /*0fe0*/  ISETP.GE.U32.AND P5, PT, R52, UR44, PT ;  /* 0x0000002c34007c0c */ /* 0x000fc8000bfa6070 */
[----:B------:R-:W-:-:S13]  /*0ff0*/  ISETP.GE.AND.EX P5, PT, RZ, UR45, PT, P5 ;  /* 0x0000002dff007c0c */ /* 0x000fda000bfa6350 */
[----:B------:R-:W-:Y:S02]  /*1000*/  @!P5 R2UR UR6, R34 ;  /* 0x000000002206d2ca */ /* 0x000fe400000e0000 */
[----:B------:R-:W-:Y:S02]  /*1010*/  @!P5 R2UR UR7, R35 ;  /* 0x000000002307d2ca */ /* 0x000fe400000e0000 */
[-C--:B-1----:R-:W-:Y:S02]  /*1020*/  @!P6 FMNMX R13, R13, R8.reuse, !PT ;  /* 0x000000080d0de209 */ /* 0x082fe40007800000 */
[----:B------:R-:W-:Y:S02]  /*1030*/  @!P6 MOV R85, R8 ;  /* 0x000000080055e202 */ /* 0x000fe40000000f00 */
[----:B--2---:R-:W-:Y:S01]  /*1040*/  ISETP.NE.OR P6, PT, R12, RZ, P1 ;  /* 0x000000ff0c00720c */ /* 0x004fe20000fc5670 */
[----:B------:R-:W1:Y:S01]  /*1050*/  @!P2 LDC R8, c[0x0][0x39c] ;  /* 0x0000e700ff08ab82 */ /* 0x000e620000000800 */
[----:B------:R-:W-:-:S02]  /*1060*/  @!P5 R2UR UR4, R34 ;  /* 0x000000002204d2ca */ /* 0x000fc400000e0000 */
[----:B------:R-:W-:-:S03]  /*1070*/  @!P5 R2UR UR5, R35 ;  /* 0x000000002305d2ca */ /* 0x000fc600000e0000 */
[----:B------:R-:W2:Y:S01]  /*1080*/  @!P5 LDG.E.U8 R20, desc[UR6][R2.64+0x1c0] ;  /* 0x0001c0060214d981 */ /* 0x000ea2000c1e1100 */
[----:B----4-:R-:W-:-:S06]  /*1090*/  @!P1 FMUL R10, R10, R7 ;  /* 0x000000070a0a9220 */ /* 0x010fcc0000400000 */
[----:B------:R-:W3:Y:S01]  /*10a0*/  @!P6 LDC R10, c[0x0][0x398] ;  /* 0x0000e600ff0aeb82 */ /* 0x000ee20000000800 */
[----:B------:R-:W-:Y:S02]  /*10b0*/  ISETP.GE.U32.AND P6, PT, R53, UR44, PT ;  /* 0x0000002c35007c0c */ /* 0x000fe4000bfc6070 */
[----:B------:R-:W4:Y:S02]  /*10c0*/  @!P5 LDG.E R7, desc[UR4][R4.64+0x700] ;  /* 0x000700040407d981 */ /* 0x000f24000c1e1900 */
[----:B------:R-:W-:-:S13]  /*10d0*/  ISETP.GE.AND.EX P6, PT, RZ, UR45, PT, P6 ;  /* 0x0000002dff007c0c */ /* 0x000fda000bfc6360 */
[C---:B------:R-:W-:Y:S02]  /*10e0*/  @!P6 R2UR UR6, R34.reuse ;  /* 0x000000002206e2ca */ /* 0x040fe400000e0000 */
[----:B------:R-:W-:Y:S02]  /*10f0*/  @!P6 R2UR UR7, R35 ;  /* 0x000000002307e2ca */ /* 0x000fe400000e0000 */
[-C--:B---3--:R-:W-:Y:S02]  /*1100*/  @!P1 FMNMX R13, R13, R10.reuse, !PT ;  /* 0x0000000a0d0d9209 */ /* 0x088fe40007800000 */
[----:B------:R-:W-:Y:S02]  /*1110*/  @!P1 MOV R87, R10 ;  /* 0x0000000a00579202 */ /* 0x000fe40000000f00 */
[----:B------:R-:W-:Y:S02]  /*1120*/  @!P6 R2UR UR4, R34 ;  /* 0x000000002204e2ca */ /* 0x000fe400000e0000 */
[----:B------:R-:W-:-:S02]  /*1130*/  @!P6 R2UR UR5, R35 ;  /* 0x000000002305e2ca */ /* 0x000fc400000e0000 */
[----:B-----5:R-:W-:-:S11]  /*1140*/  ISETP.NE.OR P1, PT, R15, RZ, P2 ;  /* 0x000000ff0f00720c */ /* 0x020fd60001725670 */
[----:B------:R-:W3:Y:S01]  /*1150*/  @!P6 LDG.E R10, desc[UR4][R4.64+0x780] ;  /* 0x00078004040ae981 */ /* 0x000ee2000c1e1900 */
[----:B-1----:R-:W-:-:S03]  /*1160*/  @!P2 FMUL R8, R11, R8 ;  /* 0x000000080b08a220 */ /* 0x002fc60000400000 */
[----:B------:R-:W5:Y:S03]  /*1170*/  @!P6 LDG.E.U8 R11, desc[UR6][R2.64+0x1e0] ;  /* 0x0001e006020be981 */ /* 0x000f66000c1e1100 */
        /* <DEDUP_REMOVED lines=10> */
[----:B------:R-:W1:Y:S02]  /*1220*/  @!P4 LDC R8, c[0x0][0x39c] ;  /* 0x0000e700ff08cb82 */ /* 0x000e640000000800 */
[----:B------:R-:W3:Y:S01]  /*1230*/  @!P1 LDG.E R12, desc[UR4][R4.64+0x800] ;  /* 0x00080004040c9981 */ /* 0x000ee2000c1e1900 */
[----:B0-----:R-:W-:-:S03]  /*1240*/  @!P3 FMUL R14, R14, R19 ;  /* 0x000000130e0eb220 */ /* 0x001fc60000400000 */
[----:B------:R-:W3:Y:S01]  /*1250*/  @!P1 LDG.E.U8 R15, desc[UR6][R2.64+0x200] ;  /* 0x00020006020f9981 */ /* 0x000ee2000c1e1100 */
[----:B------:R-:W-:Y:S01]  /*1260*/  IMAD.MOV.U32 R65, RZ, RZ, -0x800000 ;  /* 0xff800000ff417424 */ /* 0x000fe200078e00ff */
[----:B------:R-:W-:Y:S01]  /*1270*/  MOV R67, 0xff800000 ;  /* 0xff80000000437802 */ /* 0x000fe20000000f00 */
[----:B------:R-:W3:Y:S08]  /*1280*/  @!P6 LDC R19, c[0x0][0x39c] ;  /* 0x0000e700ff13eb82 */ /* 0x000ef00000000800 */
        /* <DEDUP_REMOVED lines=10> */
[----:B------:R-:W3:Y:S01]  /*1330*/  @!P2 LDG.E.U8 R16, desc[UR6][R2.64+0x220] ;  /* 0x000220060210a981 */ /* 0x000ee2000c1e1100 */
[----:B-1----:R-:W-:-:S03]  /*1340*/  @!P4 FMUL R8, R17, R8 ;  /* 0x000000081108c220 */ /* 0x002fc60000400000 */
[----:B------:R-:W3:Y:S06]  /*1350*/  @!P2 LDG.E R14, desc[UR4][R4.64+0x880] ;  /* 0x00088004040ea981 */ /* 0x000eec000c1e1900 */
[----:B------:R-:W0:Y:S01]  /*1360*/  @!P3 LDC R8, c[0x0][0x398] ;  /* 0x0000e600ff08bb82 */ /* 0x000e220000000800 */
[----:B------:R-:W-:-:S04]  /*1370*/  ISETP.GE.U32.AND P3, PT, R0, UR44, PT ;  /* 0x0000002c00007c0c */ /* 0x000fc8000bf66070 */
[----:B------:R-:W-:-:S03]  /*1380*/  ISETP.GE.AND.EX P3, PT, RZ, UR45, PT, P3 ;  /* 0x0000002dff007c0c */ /* 0x000fc6000bf66330 */
[----:B------:R-:W4:Y:S10]  /*1390*/  @!P5 LDC R0, c[0x0][0x39c] ;  /* 0x0000e700ff00db82 */ /* 0x000f340000000800 */
[----:B------:R-:W-:-:S02]  /*13a0*/  @!P3 R2UR UR6, R34 ;  /* 0x000000002206b2ca */ /* 0x000fc400000e0000 */
[C---:B------:R-:W-:Y:S02]  /*13b0*/  @!P3 R2UR UR7, R35.reuse ;  /* 0x000000002307b2ca */ /* 0x040fe400000e0000 */
[----:B------:R-:W-:Y:S02]  /*13c0*/  @!P3 R2UR UR4, R34 ;  /* 0x000000002204b2ca */ /* 0x000fe400000e0000 */
[----:B------:R-:W-:-:S09]  /*13d0*/  @!P3 R2UR UR5, R35 ;  /* 0x000000002305b2ca */ /* 0x000fd200000e0000 */
[----:B------:R-:W3:Y:S04]  /*13e0*/  @!P3 LDG.E.U8 R18, desc[UR6][R2.64+0x240] ;  /* 0x000240060212b981 */ /* 0x000ee8000c1e1100 */
[----:B------:R-:W3:Y:S01]  /*13f0*/  @!P3 LDG.E R17, desc[UR4][R4.64+0x900] ;  /* 0x000900040411b981 */ /* 0x000ee2000c1e1900 */
[-C--:B0-----:R-:W-:Y:S02]  /*1400*/  @!P4 FMNMX R13, R13, R8.reuse, !PT ;  /* 0x000000080d0dc209 */ /* 0x081fe40007800000 */
[----:B------:R-:W-:Y:S02]  /*1410*/  @!P4 MOV R67, R8 ;  /* 0x000000080043c202 */ /* 0x000fe40000000f00 */
[----:B------:R-:W-:Y:S02]  /*1420*/  MOV R63, 0xff800000 ;  /* 0xff800000003f7802 */ /* 0x000fe40000000f00 */
[----:B------:R-:W-:-:S02]  /*1430*/  MOV R61, 0xff800000 ;  /* 0xff800000003d7802 */ /* 0x000fc40000000f00 */
[----:B--2---:R-:W-:Y:S01]  /*1440*/  ISETP.NE.OR P4, PT, R20, RZ, P5 ;  /* 0x000000ff1400720c */ /* 0x004fe20002f85670 */
[----:B----4-:R-:W-:-:S12]  /*1450*/  @!P5 FMUL R0, R7, R0 ;  /* 0x000000000700d220 */ /* 0x010fd80000400000 */
[----:B------:R-:W0:Y:S01]  /*1460*/  @!P4 LDC R0, c[0x0][0x398] ;  /* 0x0000e600ff00cb82 */ /* 0x000e220000000800 */
[----:B------:R-:W-:Y:S02]  /*1470*/  IADD3 R7, PT, PT, R40, 0x260, RZ ;  /* 0x0000026028077810 */ /* 0x000fe40007ffe0ff */
[-C--:B0-----:R-:W-:Y:S02]  /*1480*/  @!P5 FMNMX R13, R13, R0.reuse, !PT ;  /* 0x000000000d0dd209 */ /* 0x081fe40007800000 */
[----:B------:R-:W-:Y:S02]  /*1490*/  @!P5 MOV R63, R0 ;  /* 0x00000000003fd202 */ /* 0x000fe40000000f00 */
[----:B------:R-:W-:Y:S02]  /*14a0*/  ISETP.GE.U32.AND P5, PT, R7, UR44, PT ;  /* 0x0000002c07007c0c */ /* 0x000fe4000bfa6070 */
[----:B------:R-:W0:Y:S02]  /*14b0*/  @!P1 LDC R7, c[0x0][0x39c] ;  /* 0x0000e700ff079b82 */ /* 0x000e240000000800 */
[----:B------:R-:W-:-:S02]  /*14c0*/  ISETP.GE.AND.EX P5, PT, RZ, UR45, PT, P5 ;  /* 0x0000002dff007c0c */ /* 0x000fc4000bfa6350 */
[----:B-----5:R-:W-:Y:S01]  /*14d0*/  ISETP.NE.OR P4, PT, R11, RZ, P6 ;  /* 0x000000ff0b00720c */ /* 0x020fe20003785670 */
[----:B---3--:R-:W-:Y:S01]  /*14e0*/  @!P6 FMUL R10, R10, R19 ;  /* 0x000000130a0ae220 */ /* 0x008fe20000400000 */
[----:B------:R-:W-:Y:S02]  /*14f0*/  VIADD R0, R40, 0x280 ;  /* 0x0000028028007836 */ /* 0x000fe40000000000 */
[----:B------:R-:W1:Y:S07]  /*1500*/  @!P2 LDC R11, c[0x0][0x39c] ;  /* 0x0000e700ff0bab82 */ /* 0x000e6e0000000800 */
[----:B------:R-:W-:-:S02]  /*1510*/  @!P5 R2UR UR6, R34 ;  /* 0x000000002206d2ca */ /* 0x000fc400000e0000 */
[----:B------:R-:W2:Y:S01]  /*1520*/  @!P4 LDC R10, c[0x0][0x398] ;  /* 0x0000e600ff0acb82 */ /* 0x000ea20000000800 */
[C---:B------:R-:W-:Y:S02]  /*1530*/  @!P5 R2UR UR7, R35.reuse ;  /* 0x000000002307d2ca */ /* 0x040fe400000e0000 */
[----:B------:R-:W-:Y:S02]  /*1540*/  @!P5 R2UR UR4, R34 ;  /* 0x000000002204d2ca */ /* 0x000fe400000e0000 */
[----:B------:R-:W-:-:S09]  /*1550*/  @!P5 R2UR UR5, R35 ;  /* 0x000000002305d2ca */ /* 0x000fd200000e0000 */
[----:B------:R-:W3:Y:S01]  /*1560*/  @!P5 LDG.E.U8 R19, desc[UR6][R2.64+0x260] ;  /* 0x000260060213d981 */ /* 0x000ee2000c1e1100 */
[----:B0-----:R-:W-:Y:S01]  /*1570*/  @!P1 FMUL R12, R12, R7 ;  /* 0x000000070c0c9220 */ /* 0x001fe20000400000 */
[-C--:B--2---:R-:W-:Y:S02]  /*1580*/  @!P6 FMNMX R13, R13, R10.reuse, !PT ;  /* 0x0000000a0d0de209 */ /* 0x084fe40007800000 */
[----:B------:R-:W2:Y:S01]  /*1590*/  @!P5 LDG.E R7, desc[UR4][R4.64+0x980] ;  /* 0x000980040407d981 */ /* 0x000ea2000c1e1900 */
[----:B------:R-:W-:Y:S02]  /*15a0*/  @!P6 MOV R61, R10 ;  /* 0x0000000a003de202 */ /* 0x000fe40000000f00 */
[----:B------:R-:W-:Y:S02]  /*15b0*/  ISETP.NE.OR P4, PT, R15, RZ, P1 ;  /* 0x000000ff0f00720c */ /* 0x000fe40000f85670 */
[----:B------:R-:W-:-:S04]  /*15c0*/  ISETP.GE.U32.AND P6, PT, R0, UR44, PT ;  /* 0x0000002c00007c0c */ /* 0x000fc8000bfc6070 */
[----:B------:R-:W-:Y:S02]  /*15d0*/  ISETP.GE.AND.EX P6, PT, RZ, UR45, PT, P6 ;  /* 0x0000002dff007c0c */ /* 0x000fe4000bfc6360 */
[----:B------:R-:W-:-:S05]  /*15e0*/  IADD3 R0, PT, PT, R40, 0x2a0, RZ ;  /* 0x000002a028007810 */ /* 0x000fca0007ffe0ff */
[----:B------:R-:W0:Y:S01]  /*15f0*/  @!P4 LDC R12, c[0x0][0x398] ;  /* 0x0000e600ff0ccb82 */ /* 0x000e220000000800 */
[----:B------:R-:W-:-:S04]  /*1600*/  ISETP.GE.U32.AND P4, PT, R0, UR44, PT ;  /* 0x0000002c00007c0c */ /* 0x000fc8000bf86070 */
[----:B------:R-:W-:Y:S02]  /*1610*/  ISETP.GE.AND.EX P4, PT, RZ, UR45, PT, P4 ;  /* 0x0000002dff007c0c */ /* 0x000fe4000bf86340 */
[C---:B------:R-:W-:Y:S02]  /*1620*/  @!P6 R2UR UR6, R34.reuse ;  /* 0x000000002206e2ca */ /* 0x040fe400000e0000 */
[C---:B------:R-:W-:Y:S02]  /*1630*/  @!P6 R2UR UR7, R35.reuse ;  /* 0x000000002307e2ca */ /* 0x040fe400000e0000 */
[----:B------:R-:W-:Y:S02]  /*1640*/  @!P6 R2UR UR4, R34 ;  /* 0x000000002204e2ca */ /* 0x000fe400000e0000 */
[----:B------:R-:W-:-:S05]  /*1650*/  @!P6 R2UR UR5, R35 ;  /* 0x000000002305e2ca */ /* 0x000fca00000e0000 */
[C---:B------:R-:W-:Y:S02]  /*1660*/  @!P4 R2UR UR8, R34.reuse ;  /* 0x000000002208c2ca */ /* 0x040fe400000e0000 */
[----:B------:R-:W-:Y:S02]  /*1670*/  @!P4 R2UR UR9, R35 ;  /* 0x000000002309c2ca */ /* 0x000fe400000e0000 */
[----:B------:R-:W4:Y:S01]  /*1680*/  @!P6 LDG.E.U8 R20, desc[UR6][R2.64+0x280] ;  /* 0x000280060214e981 */ /* 0x000f22000c1e1100 */
[----:B------:R-:W-:Y:S02]  /*1690*/  MOV R39, 0xff800000 ;  /* 0xff80000000277802 */ /* 0x000fe40000000f00 */
[-C--:B0-----:R-:W-:Y:S01]  /*16a0*/  @!P1 FMNMX R13, R13, R12.reuse, !PT ;  /* 0x0000000c0d0d9209 */ /* 0x081fe20007800000 */
[----:B------:R-:W5:Y:S01]  /*16b0*/  @!P6 LDG.E R8, desc[UR4][R4.64+0xa00] ;  /* 0x000a00040408e981 */ /* 0x000f62000c1e1900 */
[----:B------:R-:W-:Y:S02]  /*16c0*/  @!P1 MOV R39, R12 ;  /* 0x0000000c00279202 */ /* 0x000fe40000000f00 */
[----:B------:R-:W-:-:S02]  /*16d0*/  @!P4 R2UR UR6, R34 ;  /* 0x000000002206c2ca */ /* 0x000fc400000e0000 */
[----:B------:R-:W-:Y:S02]  /*16e0*/  ISETP.NE.OR P1, PT, R16, RZ, P2 ;  /* 0x000000ff1000720c */ /* 0x000fe40001725670 */
[----:B------:R-:W-:Y:S01]  /*16f0*/  @!P4 R2UR UR7, R35 ;  /* 0x000000002307c2ca */ /* 0x000fe200000e0000 */
[----:B-1----:R-:W-:Y:S02]  /*1700*/  @!P2 FMUL R14, R14, R11 ;  /* 0x0000000b0e0ea220 */ /* 0x002fe40000400000 */
[----:B------:R-:W5:Y:S01]  /*1710*/  @!P4 LDG.E.U8 R11, desc[UR8][R2.64+0x2a0] ;  /* 0x0002a008020bc981 */ /* 0x000f62000c1e1100 */
[----:B------:R-:W-:-:S07]  /*1720*/  IADD3 R0, PT, PT, R40, 0x2c0, RZ ;  /* 0x000002c028007810 */ /* 0x000fce0007ffe0ff */
[----:B------:R-:W0:Y:S01]  /*1730*/  @!P1 LDC R14, c[0x0][0x398] ;  /* 0x0000e600ff0e9b82 */ /* 0x000e220000000800 */
[----:B------:R-:W-:Y:S01]  /*1740*/  ISETP.GE.U32.AND P1, PT, R0, UR44, PT ;  /* 0x0000002c00007c0c */ /* 0x000fe2000bf26070 */
[----:B------:R-:W5:Y:S03]  /*1750*/  @!P4 LDG.E R10, desc[UR6][R4.64+0xa80] ;  /* 0x000a8006040ac981 */ /* 0x000f66000c1e1900 */
[----:B------:R-:W-:-:S03]  /*1760*/  ISETP.GE.AND.EX P1, PT, RZ, UR45, PT, P1 ;  /* 0x0000002dff007c0c */ /* 0x000fc6000bf26310 */
[----:B------:R-:W1:Y:S10]  /*1770*/  @!P3 LDC R0, c[0x0][0x39c] ;  /* 0x0000e700ff00bb82 */ /* 0x000e740000000800 */
[----:B------:R-:W-:-:S02]  /*1780*/  @!P1 R2UR UR6, R34 ;  /* 0x00000000220692ca */ /* 0x000fc400000e0000 */
[C---:B------:R-:W-:Y:S02]  /*1790*/  @!P1 R2UR UR7, R35.reuse ;  /* 0x00000000230792ca */ /* 0x040fe400000e0000 */
[----:B------:R-:W-:Y:S02]  /*17a0*/  @!P1 R2UR UR4, R34 ;  /* 0x00000000220492ca */ /* 0x000fe400000e0000 */
[----:B------:R-:W-:Y:S02]  /*17b0*/  @!P1 R2UR UR5, R35 ;  /* 0x00000000230592ca */ /* 0x000fe400000e0000 */
[----:B------:R-:W-:Y:S02]  /*17c0*/  MOV R37, 0xff800000 ;  /* 0xff80000000257802 */ /* 0x000fe40000000f00 */
[-C--:B0-----:R-:W-:Y:S02]  /*17d0*/  @!P2 FMNMX R13, R13, R14.reuse, !PT ;  /* 0x0000000e0d0da209 */ /* 0x081fe40007800000 */
[----:B------:R-:W-:-:S02]  /*17e0*/  @!P2 MOV R37, R14 ;  /* 0x0000000e0025a202 */ /* 0x000fc40000000f00 */
[----:B------:R-:W-:Y:S01]  /*17f0*/  ISETP.NE.OR P2, PT, R18, RZ, P3 ;  /* 0x000000ff1200720c */ /* 0x000fe20001f45670 */
[----:B------:R-:W5:Y:S01]  /*1800*/  @!P1 LDG.E.U8 R14, desc[UR6][R2.64+0x2c0] ;  /* 0x0002c006020e9981 */ /* 0x000f62000c1e1100 */
[----:B-1----:R-:W-:Y:S01]  /*1810*/  @!P3 FMUL R0, R17, R0 ;  /* 0x000000001100b220 */ /* 0x002fe20000400000 */
[----:B------:R-:W-:Y:S01]  /*1820*/  IMAD.MOV.U32 R33, RZ, RZ, -0x800000 ;  /* 0xff800000ff217424 */ /* 0x000fe200078e00ff */
[----:B------:R-:W0:Y:S01]  /*1830*/  @!P4 LDC R17, c[0x0][0x39c] ;  /* 0x0000e700ff11cb82 */ /* 0x000e220000000800 */
[----:B------:R-:W5:Y:S08]  /*1840*/  @!P1 LDG.E R12, desc[UR4][R4.64+0xb00] ;  /* 0x000b0004040c9981 */ /* 0x000f70000c1e1900 */
[----:B------:R-:W1:Y:S01]  /*1850*/  @!P2 LDC R0, c[0x0][0x398] ;  /* 0x0000e600ff00ab82 */ /* 0x000e620000000800 */
[----:B------:R-:W-:-:S04]  /*1860*/  ISETP.GE.U32.AND P2, PT, R56, UR44, PT ;  /* 0x0000002c38007c0c */ /* 0x000fc8000bf46070 */
[----:B------:R-:W-:-:S13]  /*1870*/  ISETP.GE.AND.EX P2, PT, RZ, UR45, PT, P2 ;  /* 0x0000002dff007c0c */ /* 0x000fda000bf46320 */
[----:B------:R-:W-:Y:S02]  /*1880*/  @!P2 R2UR UR4, R34 ;  /* 0x000000002204a2ca */ /* 0x000fe400000e0000 */
[----:B------:R-:W-:-:S13]  /*1890*/  @!P2 R2UR UR5, R35 ;  /* 0x000000002305a2ca */ /* 0x000fda00000e0000 */
[----:B------:R-:W5:Y:S04]  /*18a0*/  @!P2 LDG.E.U8 R16, desc[UR4][R2.64+0x2e0] ;  /* 0x0002e0040210a981 */ /* 0x000f68000c1e1100 */
[----:B------:R-:W5:Y:S01]  /*18b0*/  @!P2 LDG.E R15, desc[UR4][R4.64+0xb80] ;  /* 0x000b8004040fa981 */ /* 0x000f62000c1e1900 */
[-C--:B-1----:R-:W-:Y:S02]  /*18c0*/  @!P3 FMNMX R13, R13, R0.reuse, !PT ;  /* 0x000000000d0db209 */ /* 0x082fe40007800000 */
[----:B------:R-:W-:Y:S02]  /*18d0*/  @!P3 MOV R33, R0 ;  /* 0x000000000021b202 */ /* 0x000fe40000000f00 */
[----:B------:R-:W2:Y:S01]  /*18e0*/  @!P5 LDC R0, c[0x0][0x39c] ;  /* 0x0000e700ff00db82 */ /* 0x000ea20000000800 */
[----:B------:R-:W-:-:S02]  /*18f0*/  MOV R25, 0xff800000 ;  /* 0xff80000000197802 */ /* 0x000fc40000000f00 */
[----:B------:R-:W-:Y:S02]  /*1900*/  MOV R21, 0xff800000 ;  /* 0xff80000000157802 */ /* 0x000fe40000000f00 */
[----:B---3--:R-:W-:Y:S01]  /*1910*/  ISETP.NE.OR P3, PT, R19, RZ, P5 ;  /* 0x000000ff1300720c */ /* 0x008fe20002f65670 */
[----:B--2---:R-:W-:Y:S02]  /*1920*/  @!P5 FMUL R0, R7, R0 ;  /* 0x000000000700d220 */ /* 0x004fe40000400000 */
[----:B------:R-:W5:Y:S10]  /*1930*/  @!P6 LDC R7, c[0x0][0x39c] ;  /* 0x0000e700ff07eb82 */ /* 0x000f740000000800 */
[----:B------:R-:W1:Y:S01]  /*1940*/  @!P3 LDC R0, c[0x0][0x398] ;  /* 0x0000e600ff00bb82 */ /* 0x000e620000000800 */
[----:B------:R-:W-:-:S04]  /*1950*/  ISETP.GE.U32.AND P3, PT, R57, UR44, PT ;  /* 0x0000002c39007c0c */ /* 0x000fc8000bf66070 */
[----:B------:R-:W-:Y:S02]  /*1960*/  ISETP.GE.AND.EX P3, PT, RZ, UR45, PT, P3 ;  /* 0x0000002dff007c0c */ /* 0x000fe4000bf66330 */
[-C--:B-1----:R-:W-:Y:S02]  /*1970*/  @!P5 MOV R25, R0.reuse ;  /* 0x000000000019d202 */ /* 0x082fe40000000f00 */
[----:B------:R-:W-:Y:S02]  /*1980*/  @!P5 FMNMX R13, R13, R0, !PT ;  /* 0x000000000d0dd209 */ /* 0x000fe40007800000 */
[----:B----4-:R-:W-:Y:S01]  /*1990*/  ISETP.NE.OR P5, PT, R20, RZ, P6 ;  /* 0x000000ff1400720c */ /* 0x010fe200037a5670 */
[----:B------:R-:W1:Y:S01]  /*19a0*/  @!P2 LDC R0, c[0x0][0x39c] ;  /* 0x0000e700ff00ab82 */ /* 0x000e620000000800 */
[----:B-----5:R-:W-:-:S05]  /*19b0*/  @!P6 FMUL R8, R8, R7 ;  /* 0x000000070808e220 */ /* 0x020fca0000400000 */
[----:B------:R-:W-:Y:S02]  /*19c0*/  @!P3 R2UR UR4, R34 ;  /* 0x000000002204b2ca */ /* 0x000fe400000e0000 */
[----:B------:R-:W-:Y:S01]  /*19d0*/  @!P3 R2UR UR5, R35 ;  /* 0x000000002305b2ca */ /* 0x000fe200000e0000 */
[----:B------:R-:W2:Y:S08]  /*19e0*/  @!P1 LDC R7, c[0x0][0x39c] ;  /* 0x0000e700ff079b82 */ /* 0x000eb00000000800 */
[----:B------:R-:W3:Y:S01]  /*19f0*/  @!P5 LDC R8, c[0x0][0x398] ;  /* 0x0000e600ff08db82 */ /* 0x000ee20000000800 */
[----:B------:R-:W-:Y:S01]  /*1a00*/  ISETP.NE.OR P5, PT, R11, RZ, P4 ;  /* 0x000000ff0b00720c */ /* 0x000fe200027a5670 */
[----:B0-----:R-:W-:-:S02]  /*1a10*/  @!P4 FMUL R10, R10, R17 ;  /* 0x000000110a0ac220 */ /* 0x001fc40000400000 */
[----:B------:R-:W4:Y:S10]  /*1a20*/  @!P3 LDG.E.U8 R17, desc[UR4][R2.64+0x300] ;  /* 0x000300040211b981 */ /* 0x000f34000c1e1100 */
[----:B------:R-:W0:Y:S01]  /*1a30*/  @!P5 LDC R10, c[0x0][0x398] ;  /* 0x0000e600ff0adb82 */ /* 0x000e220000000800 */
[----:B------:R-:W-:-:S04]  /*1a40*/  ISETP.GE.U32.AND P5, PT, R58, UR44, PT ;  /* 0x0000002c3a007c0c */ /* 0x000fc8000bfa6070 */
[----:B------:R-:W-:Y:S02]  /*1a50*/  ISETP.GE.AND.EX P5, PT, RZ, UR45, PT, P5 ;  /* 0x0000002dff007c0c */ /* 0x000fe4000bfa6350 */
[----:B------:R-:W-:Y:S02]  /*1a60*/  MOV R19, 0xff800000 ;  /* 0xff80000000137802 */ /* 0x000fe40000000f00 */
[-C--:B---3--:R-:W-:Y:S02]  /*1a70*/  @!P6 FMNMX R13, R13, R8.reuse, !PT ;  /* 0x000000080d0de209 */ /* 0x088fe40007800000 */
[----:B------:R-:W-:Y:S02]  /*1a80*/  @!P6 MOV R21, R8 ;  /* 0x000000080015e202 */ /* 0x000fe40000000f00 */
[----:B------:R-:W3:Y:S05]  /*1a90*/  @!P3 LDG.E R8, desc[UR4][R4.64+0xc00] ;  /* 0x000c00040408b981 */ /* 0x000eea000c1e1900 */
[----:B------:R-:W-:-:S02]  /*1aa0*/  @!P5 R2UR UR6, R34 ;  /* 0x000000002206d2ca */ /* 0x000fc400000e0000 */
[----:B------:R-:W-:Y:S02]  /*1ab0*/  @!P5 R2UR UR7, R35 ;  /* 0x000000002307d2ca */ /* 0x000fe400000e0000 */
[----:B------:R-:W-:Y:S02]  /*1ac0*/  ISETP.NE.OR P6, PT, R14, RZ, P1 ;  /* 0x000000ff0e00720c */ /* 0x000fe40000fc5670 */
[-C--:B0-----:R-:W-:Y:S02]  /*1ad0*/  @!P4 FMNMX R13, R13, R10.reuse, !PT ;  /* 0x0000000a0d0dc209 */ /* 0x081fe40007800000 */
[----:B------:R-:W-:Y:S02]  /*1ae0*/  @!P4 MOV R19, R10 ;  /* 0x0000000a0013c202 */ /* 0x000fe40000000f00 */
[----:B------:R-:W-:Y:S01]  /*1af0*/  ISETP.GE.U32.AND P4, PT, R59, UR44, PT ;  /* 0x0000002c3b007c0c */ /* 0x000fe2000bf86070 */
[----:B--2---:R-:W-:Y:S01]  /*1b00*/  @!P1 FMUL R12, R12, R7 ;  /* 0x000000070c0c9220 */ /* 0x004fe20000400000 */
[----:B------:R-:W-:-:S03]  /*1b10*/  @!P5 R2UR UR4, R34 ;  /* 0x000000002204d2ca */ /* 0x000fc600000e0000 */
[----:B------:R-:W2:Y:S01]  /*1b20*/  @!P5 LDG.E.U8 R11, desc[UR6][R2.64+0x320] ;  /* 0x00032006020bd981 */ /* 0x000ea2000c1e1100 */
[----:B------:R-:W-:Y:S02]  /*1b30*/  ISETP.GE.AND.EX P4, PT, RZ, UR45, PT, P4 ;  /* 0x0000002dff007c0c */ /* 0x000fe4000bf86340 */
[----:B------:R-:W-:Y:S01]  /*1b40*/  @!P5 R2UR UR5, R35 ;  /* 0x000000002305d2ca */ /* 0x000fe200000e0000 */
[----:B------:R-:W0:Y:S01]  /*1b50*/  @!P6 LDC R12, c[0x0][0x398] ;  /* 0x0000e600ff0ceb82 */ /* 0x000e220000000800 */
[----:B------:R-:W-:-:S04]  /*1b60*/  ISETP.GE.U32.AND P6, PT, R60, UR44, PT ;  /* 0x0000002c3c007c0c */ /* 0x000fc8000bfc6070 */
[----:B------:R-:W-:-:S05]  /*1b70*/  ISETP.GE.AND.EX P6, PT, RZ, UR45, PT, P6 ;  /* 0x0000002dff007c0c */ /* 0x000fca000bfc6360 */
[C---:B------:R-:W-:Y:S02]  /*1b80*/  @!P4 R2UR UR8, R34.reuse ;  /* 0x000000002208c2ca */ /* 0x040fe400000e0000 */
[C---:B------:R-:W-:Y:S01]  /*1b90*/  @!P4 R2UR UR9, R35.reuse ;  /* 0x000000002309c2ca */ /* 0x040fe200000e0000 */
[----:B------:R-:W5:Y:S01]  /*1ba0*/  @!P5 LDG.E R10, desc[UR4][R4.64+0xc80] ;  /* 0x000c8004040ad981 */ /* 0x000f62000c1e1900 */
[----:B------:R-:W-:Y:S02]  /*1bb0*/  @!P4 R2UR UR4, R34 ;  /* 0x000000002204c2ca */ /* 0x000fe400000e0000 */
[----:B------:R-:W-:Y:S01]  /*1bc0*/  @!P4 R2UR UR5, R35 ;  /* 0x000000002305c2ca */ /* 0x000fe200000e0000 */
[----:B------:R-:W-:-:S08]  /*1bd0*/  IMAD.MOV.U32 R7, RZ, RZ, -0x800000 ;  /* 0xff800000ff077424 */ /* 0x000fd000078e00ff */
[----:B------:R-:W5:Y:S01]  /*1be0*/  @!P4 LDG.E.U8 R14, desc[UR8][R2.64+0x340] ;  /* 0x00034008020ec981 */ /* 0x000f62000c1e1100 */
[C---:B------:R-:W-:Y:S02]  /*1bf0*/  @!P6 R2UR UR8, R34.reuse ;  /* 0x000000002208e2ca */ /* 0x040fe400000e0000 */
[----:B------:R-:W-:Y:S02]  /*1c00*/  @!P6 R2UR UR9, R35 ;  /* 0x000000002309e2ca */ /* 0x000fe400000e0000 */
[-C--:B0-----:R-:W-:Y:S02]  /*1c10*/  @!P1 FMNMX R13, R13, R12.reuse, !PT ;  /* 0x0000000c0d0d9209 */ /* 0x081fe40007800000 */
[----:B------:R-:W-:Y:S02]  /*1c20*/  @!P1 MOV R7, R12 ;  /* 0x0000000c00079202 */ /* 0x000fe40000000f00 */
[----:B------:R-:W5:Y:S01]  /*1c30*/  @!P4 LDG.E R12, desc[UR4][R4.64+0xd00] ;  /* 0x000d0004040cc981 */ /* 0x000f62000c1e1900 */
[----:B------:R-:W-:-:S02]  /*1c40*/  @!P6 R2UR UR6, R34 ;  /* 0x000000002206e2ca */ /* 0x000fc400000e0000 */
[----:B------:R-:W-:Y:S02]  /*1c50*/  @!P6 R2UR UR7, R35 ;  /* 0x000000002307e2ca */ /* 0x000fe400000e0000 */
[----:B------:R-:W-:Y:S02]  /*1c60*/  ISETP.NE.OR P1, PT, R16, RZ, P2 ;  /* 0x000000ff1000720c */ /* 0x000fe40001725670 */
[----:B------:R0:W5:Y:S01]  /*1c70*/  @!P6 LDG.E.U8 R16, desc[UR8][R2.64+0x360] ;  /* 0x000360080210e981 */ /* 0x000162000c1e1100 */
[----:B-1----:R-:W-:-:S08]  /*1c80*/  @!P2 FMUL R0, R15, R0 ;  /* 0x000000000f00a220 */ /* 0x002fd00000400000 */
[----:B------:R1:W5:Y:S01]  /*1c90*/  @!P6 LDG.E R15, desc[UR6][R4.64+0xd80] ;  /* 0x000d8006040fe981 */ /* 0x000362000c1e1900 */
[----:B0-----:R-:W0:Y:S08]  /*1ca0*/  @!P6 LDC R2, c[0x0][0x39c] ;  /* 0x0000e700ff02eb82 */ /* 0x001e300000000800 */
[----:B------:R-:W0:Y:S01]  /*1cb0*/  @!P1 LDC R0, c[0x0][0x398] ;  /* 0x0000e600ff009b82 */ /* 0x000e220000000800 */
[----:B------:R-:W-:Y:S01]  /*1cc0*/  UMOV UR4, 0xffffffff ;  /* 0xffffffff00047882 */ /* 0x000fe20000000000 */
[----:B-1----:R-:W-:-:S02]  /*1cd0*/  MOV R5, 0xff800000 ;  /* 0xff80000000057802 */ /* 0x002fc40000000f00 */
[----:B------:R-:W-:Y:S02]  /*1ce0*/  MOV R31, 0xff800000 ;  /* 0xff800000001f7802 */ /* 0x000fe40000000f00 */
[----:B------:R-:W-:Y:S02]  /*1cf0*/  MOV R29, 0xff800000 ;  /* 0xff800000001d7802 */ /* 0x000fe40000000f00 */
[----:B------:R-:W-:Y:S02]  /*1d00*/  MOV R27, 0xff800000 ;  /* 0xff800000001b7802 */ /* 0x000fe40000000f00 */
[----:B0-----:R-:W-:Y:S02]  /*1d10*/  @!P2 FMNMX R13, R13, R0, !PT ;  /* 0x000000000d0da209 */ /* 0x001fe40007800000 */
[----:B------:R-:W-:Y:S02]  /*1d20*/  MOV R23, 0xff800000 ;  /* 0xff80000000177802 */ /* 0x000fe40000000f00 */
[----:B------:R-:W-:-:S02]  /*1d30*/  @!P0 MOV R5, R6 ;  /* 0x0000000600058202 */ /* 0x000fc40000000f00 */
[----:B------:R-:W-:Y:S02]  /*1d40*/  @!P2 MOV R31, R0 ;  /* 0x00000000001fa202 */ /* 0x000fe40000000f00 */
[----:B----4-:R-:W-:Y:S02]  /*1d50*/  ISETP.NE.OR P1, PT, R17, RZ, P3 ;  /* 0x000000ff1100720c */ /* 0x010fe40001f25670 */
[----:B------:R-:W3:Y:S02]  /*1d60*/  @!P3 LDC R17, c[0x0][0x39c] ;  /* 0x0000e700ff11bb82 */ /* 0x000ee40000000800 */
[----:B---3--:R-:W-:-:S06]  /*1d70*/  @!P3 FMUL R8, R8, R17 ;  /* 0x000000110808b220 */ /* 0x008fcc0000400000 */
[----:B------:R-:W5:Y:S08]  /*1d80*/  @!P5 LDC R17, c[0x0][0x39c] ;  /* 0x0000e700ff11db82 */ /* 0x000f700000000800 */
[----:B------:R-:W0:Y:S01]  /*1d90*/  @!P1 LDC R8, c[0x0][0x398] ;  /* 0x0000e600ff089b82 */ /* 0x000e220000000800 */
[----:B--2---:R-:W-:-:S07]  /*1da0*/  ISETP.NE.OR P1, PT, R11, RZ, P5 ;  /* 0x000000ff0b00720c */ /* 0x004fce0002f25670 */
[----:B------:R-:W1:Y:S01]  /*1db0*/  @!P4 LDC R11, c[0x0][0x39c] ;  /* 0x0000e700ff0bcb82 */ /* 0x000e620000000800 */
[----:B-----5:R-:W-:-:S07]  /*1dc0*/  @!P5 FMUL R10, R10, R17 ;  /* 0x000000110a0ad220 */ /* 0x020fce0000400000 */
[----:B------:R-:W2:Y:S01]  /*1dd0*/  @!P1 LDC R10, c[0x0][0x398] ;  /* 0x0000e600ff0a9b82 */ /* 0x000ea20000000800 */
[----:B------:R-:W-:Y:S01]  /*1de0*/  ISETP.NE.OR P1, PT, R14, RZ, P4 ;  /* 0x000000ff0e00720c */ /* 0x000fe20002725670 */
[----:B-1----:R-:W-:-:S12]  /*1df0*/  @!P4 FMUL R12, R12, R11 ;  /* 0x0000000b0c0cc220 */ /* 0x002fd80000400000 */
[----:B------:R-:W1:Y:S01]  /*1e00*/  @!P1 LDC R12, c[0x0][0x398] ;  /* 0x0000e600ff0c9b82 */ /* 0x000e620000000800 */
[----:B------:R-:W-:Y:S01]  /*1e10*/  ISETP.NE.OR P1, PT, R16, RZ, P6 ;  /* 0x000000ff1000720c */ /* 0x000fe20003725670 */
[----:B------:R-:W-:-:S12]  /*1e20*/  @!P6 FMUL R2, R15, R2 ;  /* 0x000000020f02e220 */ /* 0x000fd80000400000 */
[----:B------:R-:W3:Y:S01]  /*1e30*/  @!P1 LDC R2, c[0x0][0x398] ;  /* 0x0000e600ff029b82 */ /* 0x000ee20000000800 */
[----:B0-----:R-:W-:-:S04]  /*1e40*/  @!P3 FMNMX R13, R13, R8, !PT ;  /* 0x000000080d0db209 */ /* 0x001fc80007800000 */
[----:B--2---:R-:W-:-:S04]  /*1e50*/  @!P5 FMNMX R13, R13, R10, !PT ;  /* 0x0000000a0d0dd209 */ /* 0x004fc80007800000 */
[----:B-1----:R-:W-:Y:S01]  /*1e60*/  @!P4 FMNMX R13, R13, R12, !PT ;  /* 0x0000000c0d0dc209 */ /* 0x002fe20007800000 */
[----:B------:R-:W-:Y:S01]  /*1e70*/  @!P3 IMAD.MOV.U32 R29, RZ, RZ, R8 ;  /* 0x000000ffff1db224 */ /* 0x000fe200078e0008 */
[----:B------:R-:W-:Y:S02]  /*1e80*/  MOV R17, 0xff800000 ;  /* 0xff80000000117802 */ /* 0x000fe40000000f00 */
[----:B------:R-:W-:Y:S02]  /*1e90*/  @!P5 MOV R27, R10 ;  /* 0x0000000a001bd202 */ /* 0x000fe40000000f00 */
[----:B------:R-:W-:Y:S02]  /*1ea0*/  @!P4 MOV R23, R12 ;  /* 0x0000000c0017c202 */ /* 0x000fe40000000f00 */
[-C--:B---3--:R-:W-:Y:S02]  /*1eb0*/  @!P6 MOV R17, R2.reuse ;  /* 0x000000020011e202 */ /* 0x088fe40000000f00 */
[----:B------:R-:W-:Y:S01]  /*1ec0*/  @!P6 FMNMX R13, R13, R2, !PT ;  /* 0x000000020d0de209 */ /* 0x000fe20007800000 */
[----:B------:R-:W-:Y:S06]  /*1ed0*/  BRA.DIV UR4, `(.L_x_29928) ;  /* 0x0000003604d47947 */ /* 0x000fec000b800000 */
[----:B------:R-:W0:Y:S01]  /*1ee0*/  SHFL.BFLY PT, R14, R13, 0x10, 0x1f ;  /* 0x0e001f000d0e7f89 */ /* 0x000e2200000e0000 */
[----:B------:R-:W-:Y:S02]  /*1ef0*/  MOV R11, 0x3bbb989d ;  /* 0x3bbb989d000b7802 */ /* 0x000fe40000000f00 */
        /* <DEDUP_REMOVED lines=24> */
[----:B------:R-:W-:-:S02]  /*2080*/  IMAD.SHL.U32 R2, R2, 0x800000, RZ ;  /* 0x0080000002027824 */ /* 0x000fc400078e00ff */
[----:B------:R-:W-:Y:S01]  /*2090*/  FADD R6, -R28, R81 ;  /* 0x000000511c067221 */ /* 0x000fe20000000100 */
[----:B------:R-:W-:Y:S01]  /*20a0*/  FFMA R3, R78, 1.4426950216293334961, -R3 ;  /* 0x3fb8aa3b4e037823 */ /* 0x000fe20000000803 */
[----:B------:R-:W-:Y:S01]  /*20b0*/  FFMA R5, R80, 1.4426950216293334961, -R5 ;  /* 0x3fb8aa3b50057823 */ /* 0x000fe20000000805 */
[C---:B------:R-:W-:Y:S01]  /*20c0*/  FADD R24, -R28.reuse, R83 ;  /* 0x000000531c187221 */ /* 0x040fe20000000100 */
[----:B------:R-:W-:Y:S01]  /*20d0*/  FADD R8, -R28, R85 ;  /* 0x000000551c087221 */ /* 0x000fe20000000100 */
[----:B------:R-:W-:Y:S01]  /*20e0*/  FFMA R3, R78, 1.925963033500011079e-08, R3 ;  /* 0x32a570604e037823 */ /* 0x000fe20000000003 */
[-C--:B------:R-:W-:Y:S01]  /*20f0*/  FFMA.SAT R78, R76, R11.reuse, 0.5 ;  /* 0x3f0000004c4e7423 */ /* 0x080fe2000000200b */
[----:B------:R-:W-:Y:S01]  /*2100*/  FFMA R5, R80, 1.925963033500011079e-08, R5 ;  /* 0x32a5706050057823 */ /* 0x000fe20000000005 */
[----:B------:R-:W-:Y:S01]  /*2110*/  FFMA.SAT R80, R74, R11, 0.5 ;  /* 0x3f0000004a507423 */ /* 0x000fe2000000200b */
[----:B------:R-:W-:Y:S01]  /*2120*/  FADD R38, -R28, R87 ;  /* 0x000000571c267221 */ /* 0x000fe20000000100 */
[-C--:B------:R-:W-:Y:S01]  /*2130*/  FFMA.RM R78, R78, R13.reuse, 12582913 ;  /* 0x4b4000014e4e7423 */ /* 0x080fe2000000400d */
[----:B------:R-:W0:Y:S01]  /*2140*/  MUFU.EX2 R3, R3 ;  /* 0x0000000300037308 */ /* 0x000e220000000800 */
[----:B------:R-:W-:Y:S01]  /*2150*/  FFMA.RM R80, R80, R13, 12582913 ;  /* 0x4b40000150507423 */ /* 0x000fe2000000400d */
        /* <DEDUP_REMOVED lines=19> */
[----:B0-----:R-:W-:Y:S01]  /*2290*/  FMUL R7, R2, R3 ;  /* 0x0000000302077220 */ /* 0x001fe20000400000 */
[----:B------:R-:W-:Y:S01]  /*22a0*/  FFMA.SAT R2, R0, R11, 0.5 ;  /* 0x3f00000000027423 */ /* 0x000fe2000000200b */
[C---:B------:R-:W-:Y:S01]  /*22b0*/  FADD R14, -R28.reuse, R27 ;  /* 0x0000001b1c0e7221 */ /* 0x040fe20000000100 */
[C---:B------:R-:W-:Y:S01]  /*22c0*/  FADD R12, -R28.reuse, R23 ;  /* 0x000000171c0c7221 */ /* 0x040fe20000000100 */
[----:B------:R-:W-:Y:S01]  /*22d0*/  FADD R28, -R28, R17 ;  /* 0x000000111c1c7221 */ /* 0x000fe20000000100 */
[----:B------:R-:W-:Y:S01]  /*22e0*/  FFMA.RM R9, R2, R13, 12582913 ;  /* 0x4b40000102097423 */ /* 0x000fe2000000400d */
[----:B------:R-:W-:Y:S01]  /*22f0*/  FFMA.SAT R2, R4, R11, 0.5 ;  /* 0x3f00000004027423 */ /* 0x000fe2000000200b */
[----:B------:R-:W0:Y:S02]  /*2300*/  MUFU.EX2 R5, R5 ;  /* 0x0000000500057308 */ /* 0x000e240000000800 */
[----:B------:R-:W-:Y:S01]  /*2310*/  FADD R3, R9, -12583039 ;  /* 0xcb40007f09037421 */ /* 0x000fe20000000000 */
[----:B------:R-:W-:Y:S01]  /*2320*/  FFMA.RM R17, R2, R13, 12582913 ;  /* 0x4b40000102117423 */ /* 0x000fe2000000400d */
[----:B------:R-:W-:-:S02]  /*2330*/  SHF.L.U32 R2, R78, 0x17, RZ ;  /* 0x000000174e027819 */ /* 0x000fc400000006ff */
[C---:B------:R-:W-:Y:S01]  /*2340*/  FFMA R3, R0.reuse, 1.4426950216293334961, -R3 ;  /* 0x3fb8aa3b00037823 */ /* 0x040fe20000000803 */
[----:B------:R-:W-:Y:S01]  /*2350*/  FADD R19, R17, -12583039 ;  /* 0xcb40007f11137421 */ /* 0x000fe20000000000 */
[----:B------:R-:W-:Y:S02]  /*2360*/  MUFU.EX2 R74, R74 ;  /* 0x0000004a004a7308 */ /* 0x000fe40000000800 */
[----:B------:R-:W-:Y:S01]  /*2370*/  FFMA R15, R0, 1.925963033500011079e-08, R3 ;  /* 0x32a57060000f7823 */ /* 0x000fe20000000003 */
[----:B------:R-:W-:Y:S01]  /*2380*/  FFMA R19, R4, 1.4426950216293334961, -R19 ;  /* 0x3fb8aa3b04137823 */ /* 0x000fe20000000813 */
[----:B------:R-:W-:-:S03]  /*2390*/  SHF.L.U32 R0, R82, 0x17, RZ ;  /* 0x0000001752007819 */ /* 0x000fc600000006ff */
[----:B------:R-:W-:Y:S01]  /*23a0*/  FFMA R19, R4, 1.925963033500011079e-08, R19 ;  /* 0x32a5706004137823 */ /* 0x000fe20000000013 */
[----:B------:R-:W1:Y:S01]  /*23b0*/  MUFU.EX2 R3, R76 ;  /* 0x0000004c00037308 */ /* 0x000e620000000800 */
[----:B------:R-:W-:Y:S01]  /*23c0*/  FFMA.SAT R4, R20, R11, 0.5 ;  /* 0x3f00000014047423 */ /* 0x000fe2000000200b */
[----:B0-----:R-:W-:-:S03]  /*23d0*/  FMUL R0, R0, R5 ;  /* 0x0000000500007220 */ /* 0x001fc60000400000 */
[----:B------:R-:W-:Y:S01]  /*23e0*/  FFMA.RM R21, R4, R13, 12582913 ;  /* 0x4b40000104157423 */ /* 0x000fe2000000400d */
[----:B------:R-:W-:Y:S02]  /*23f0*/  FFMA.SAT R4, R6, R11, 0.5 ;  /* 0x3f00000006047423 */ /* 0x000fe4000000200b */
[----:B------:R-:W0:Y:S02]  /*2400*/  MUFU.EX2 R15, R15 ;  /* 0x0000000f000f7308 */ /* 0x000e240000000800 */
[----:B------:R-:W-:Y:S01]  /*2410*/  FFMA.RM R23, R4, R13, 12582913 ;  /* 0x4b40000104177423 */ /* 0x000fe2000000400d */
[----:B------:R-:W-:-:S03]  /*2420*/  SHF.L.U32 R4, R9, 0x17, RZ ;  /* 0x0000001709047819 */ /* 0x000fc600000006ff */
[----:B------:R-:W-:Y:S01]  /*2430*/  FADD R5, R23, -12583039 ;  /* 0xcb40007f17057421 */ /* 0x000fe20000000000 */
[----:B-1----:R-:W-:Y:S01]  /*2440*/  FMUL R2, R2, R3 ;  /* 0x0000000302027220 */ /* 0x002fe20000400000 */
[----:B------:R-:W-:Y:S02]  /*2450*/  FADD R3, R21, -12583039 ;  /* 0xcb40007f15037421 */ /* 0x000fe40000000000 */
[----:B------:R-:W-:Y:S02]  /*2460*/  FFMA R5, R6, 1.4426950216293334961, -R5 ;  /* 0x3fb8aa3b06057823 */ /* 0x000fe40000000805 */
[----:B------:R-:W-:Y:S02]  /*2470*/  FFMA R3, R20, 1.4426950216293334961, -R3 ;  /* 0x3fb8aa3b14037823 */ /* 0x000fe40000000803 */
[----:B------:R-:W-:Y:S01]  /*2480*/  FFMA R25, R6, 1.925963033500011079e-08, R5 ;  /* 0x32a5706006197823 */ /* 0x000fe20000000005 */
[----:B------:R-:W-:Y:S01]  /*2490*/  FFMA.SAT R6, R24, R11, 0.5 ;  /* 0x3f00000018067423 */ /* 0x000fe2000000200b */
[----:B0-----:R-:W-:Y:S01]  /*24a0*/  FMUL R4, R4, R15 ;  /* 0x0000000f04047220 */ /* 0x001fe20000400000 */
[----:B------:R-:W-:Y:S01]  /*24b0*/  FFMA R20, R20, 1.925963033500011079e-08, R3 ;  /* 0x32a5706014147823 */ /* 0x000fe20000000003 */
[----:B------:R-:W-:Y:S01]  /*24c0*/  SHF.L.U32 R3, R80, 0x17, RZ ;  /* 0x0000001750037819 */ /* 0x000fe200000006ff */
[----:B------:R-:W-:Y:S01]  /*24d0*/  FFMA.RM R15, R6, R13, 12582913 ;  /* 0x4b400001060f7423 */ /* 0x000fe2000000400d */
[----:B------:R-:W-:Y:S03]  /*24e0*/  MUFU.EX2 R25, R25 ;  /* 0x0000001900197308 */ /* 0x000fe60000000800 */
[----:B------:R-:W-:Y:S01]  /*24f0*/  FADD R5, R15, -12583039 ;  /* 0xcb40007f0f057421 */ /* 0x000fe20000000000 */
[----:B------:R-:W-:Y:S01]  /*2500*/  FMUL R3, R3, R74 ;  /* 0x0000004a03037220 */ /* 0x000fe20000400000 */
[----:B------:R-:W-:-:S02]  /*2510*/  FFMA.SAT R74, R8, R11, 0.5 ;  /* 0x3f000000084a7423 */ /* 0x000fc4000000200b */
[----:B------:R-:W-:Y:S01]  /*2520*/  FFMA R5, R24, 1.4426950216293334961, -R5 ;  /* 0x3fb8aa3b18057823 */ /* 0x000fe20000000805 */
[----:B------:R-:W0:Y:S01]  /*2530*/  MUFU.EX2 R6, R19 ;  /* 0x0000001300067308 */ /* 0x000e220000000800 */
[----:B------:R-:W-:Y:S02]  /*2540*/  FFMA.RM R74, R74, R13, 12582913 ;  /* 0x4b4000014a4a7423 */ /* 0x000fe4000000400d */
[----:B------:R-:W-:Y:S01]  /*2550*/  FFMA R24, R24, 1.925963033500011079e-08, R5 ;  /* 0x32a5706018187823 */ /* 0x000fe20000000005 */
[----:B------:R-:W-:Y:S01]  /*2560*/  SHF.L.U32 R5, R17, 0x17, RZ ;  /* 0x0000001711057819 */ /* 0x000fe200000006ff */
[----:B------:R-:W-:-:S03]  /*2570*/  FADD R17, R74, -12583039 ;  /* 0xcb40007f4a117421 */ /* 0x000fc60000000000 */
[----:B------:R1:W2:Y:S01]  /*2580*/  MUFU.EX2 R9, R20 ;  /* 0x0000001400097308 */ /* 0x0002a20000000800 */
[----:B------:R-:W-:-:S04]  /*2590*/  FFMA R17, R8, 1.4426950216293334961, -R17 ;  /* 0x3fb8aa3b08117823 */ /* 0x000fc80000000811 */
[----:B------:R-:W-:Y:S01]  /*25a0*/  FFMA R17, R8, 1.925963033500011079e-08, R17 ;  /* 0x32a5706008117823 */ /* 0x000fe20000000011 */
[-C--:B------:R-:W-:Y:S02]  /*25b0*/  FFMA.SAT R8, R38, R11.reuse, 0.5 ;  /* 0x3f00000026087423 */ /* 0x080fe4000000200b */
[----:B------:R-:W3:Y:S01]  /*25c0*/  MUFU.EX2 R24, R24 ;  /* 0x0000001800187308 */ /* 0x000ee20000000800 */
[----:B0-----:R-:W-:Y:S01]  /*25d0*/  FMUL R5, R5, R6 ;  /* 0x0000000605057220 */ /* 0x001fe20000400000 */
[----:B------:R-:W-:Y:S01]  /*25e0*/  SHF.L.U32 R6, R21, 0x17, RZ ;  /* 0x0000001715067819 */ /* 0x000fe200000006ff */
[----:B-1----:R-:W-:Y:S01]  /*25f0*/  FFMA.SAT R20, R10, R11, 0.5 ;  /* 0x3f0000000a147423 */ /* 0x002fe2000000200b */
[-C--:B------:R-:W-:Y:S01]  /*2600*/  FFMA.RM R19, R8, R13.reuse, 12582913 ;  /* 0x4b40000108137423 */ /* 0x080fe2000000400d */
[----:B------:R-:W-:Y:S02]  /*2610*/  SHF.L.U32 R8, R23, 0x17, RZ ;  /* 0x0000001717087819 */ /* 0x000fe400000006ff */
[----:B------:R-:W-:Y:S01]  /*2620*/  FFMA.RM R20, R20, R13, 12582913 ;  /* 0x4b40000114147423 */ /* 0x000fe2000000400d */
[----:B------:R-:W0:Y:S01]  /*2630*/  MUFU.EX2 R17, R17 ;  /* 0x0000001100117308 */ /* 0x000e220000000800 */
[----:B--2---:R-:W-:Y:S01]  /*2640*/  FMUL R6, R6, R9 ;  /* 0x0000000906067220 */ /* 0x004fe20000400000 */
[C---:B------:R-:W-:Y:S01]  /*2650*/  FADD R9, R19.reuse, -12583039 ;  /* 0xcb40007f13097421 */ /* 0x040fe20000000000 */
[----:B------:R-:W-:Y:S01]  /*2660*/  FADD R21, R20, -12583039 ;  /* 0xcb40007f14157421 */ /* 0x000fe20000000000 */
[----:B------:R-:W-:Y:S01]  /*2670*/  FMUL R8, R8, R25 ;  /* 0x0000001908087220 */ /* 0x000fe20000400000 */
[----:B------:R-:W-:Y:S01]  /*2680*/  SHF.L.U32 R19, R19, 0x17, RZ ;  /* 0x0000001713137819 */ /* 0x000fe200000006ff */
[----:B------:R-:W-:Y:S01]  /*2690*/  FFMA R9, R38, 1.4426950216293334961, -R9 ;  /* 0x3fb8aa3b26097823 */ /* 0x000fe20000000809 */
[----:B------:R-:W-:-:S03]  /*26a0*/  FFMA R21, R10, 1.4426950216293334961, -R21 ;  /* 0x3fb8aa3b0a157823 */ /* 0x000fc60000000815 */
[----:B------:R-:W-:Y:S01]  /*26b0*/  FFMA R38, R38, 1.925963033500011079e-08, R9 ;  /* 0x32a5706026267823 */ /* 0x000fe20000000009 */
[----:B------:R-:W-:Y:S02]  /*26c0*/  IMAD.SHL.U32 R9, R15, 0x800000, RZ ;  /* 0x008000000f097824 */ /* 0x000fe400078e00ff */
[----:B------:R-:W-:Y:S01]  /*26d0*/  FFMA R21, R10, 1.925963033500011079e-08, R21 ;  /* 0x32a570600a157823 */ /* 0x000fe20000000015 */
[-C--:B------:R-:W-:Y:S01]  /*26e0*/  FFMA.SAT R10, R64, R11.reuse, 0.5 ;  /* 0x3f000000400a7423 */ /* 0x080fe2000000200b */
[----:B---3--:R-:W-:Y:S01]  /*26f0*/  FMUL R9, R9, R24 ;  /* 0x0000001809097220 */ /* 0x008fe20000400000 */
[----:B------:R-:W1:Y:S01]  /*2700*/  MUFU.EX2 R38, R38 ;  /* 0x0000002600267308 */ /* 0x000e620000000800 */
[----:B------:R-:W-:Y:S01]  /*2710*/  FFMA.SAT R24, R16, R11, 0.5 ;  /* 0x3f00000010187423 */ /* 0x000fe2000000200b */
[-C--:B------:R-:W-:Y:S01]  /*2720*/  FFMA.RM R15, R10, R13.reuse, 12582913 ;  /* 0x4b4000010a0f7423 */ /* 0x080fe2000000400d */
[----:B------:R-:W-:Y:S02]  /*2730*/  SHF.L.U32 R10, R74, 0x17, RZ ;  /* 0x000000174a0a7819 */ /* 0x000fe400000006ff */
[----:B------:R-:W-:Y:S01]  /*2740*/  FFMA.RM R25, R24, R13, 12582913 ;  /* 0x4b40000118197423 */ /* 0x000fe2000000400d */
[----:B------:R-:W-:Y:S01]  /*2750*/  FADD R23, R15, -12583039 ;  /* 0xcb40007f0f177421 */ /* 0x000fe20000000000 */
[----:B------:R-:W-:Y:S01]  /*2760*/  FFMA.SAT R24, R68, R11, 0.5 ;  /* 0x3f00000044187423 */ /* 0x000fe2000000200b */
        /* <DEDUP_REMOVED lines=8> */
[----:B------:R-:W-:Y:S01]  /*27f0*/  FADD R17, R29, -12583039 ;  /* 0xcb40007f1d117421 */ /* 0x000fe20000000000 */
[----:B------:R-:W-:Y:S01]  /*2800*/  FFMA R27, R16, 1.925963033500011079e-08, R27 ;  /* 0x32a57060101b7823 */ /* 0x000fe2000000001b */
[----:B-1----:R-:W-:Y:S01]  /*2810*/  FMUL R16, R19, R38 ;  /* 0x0000002613107220 */ /* 0x002fe20000400000 */
[----:B------:R-:W-:Y:S01]  /*2820*/  FFMA.SAT R64, R18, R11, 0.5 ;  /* 0x3f00000012407423 */ /* 0x000fe2000000200b */
[----:B------:R-:W-:-:S03]  /*2830*/  FFMA R17, R68, 1.4426950216293334961, -R17 ;  /* 0x3fb8aa3b44117823 */ /* 0x000fc60000000811 */
[----:B------:R1:W2:Y:S01]  /*2840*/  MUFU.EX2 R38, R23 ;  /* 0x0000001700267308 */ /* 0x0002a20000000800 */
[----:B------:R-:W-:Y:S01]  /*2850*/  FFMA.RM R64, R64, R13, 12582913 ;  /* 0x4b40000140407423 */ /* 0x000fe2000000400d */
[----:B------:R-:W-:Y:S01]  /*2860*/  FFMA R68, R68, 1.925963033500011079e-08, R17 ;  /* 0x32a5706044447823 */ /* 0x000fe20000000011 */
[----:B------:R-:W-:Y:S01]  /*2870*/  SHF.L.U32 R17, R20, 0x17, RZ ;  /* 0x0000001714117819 */ /* 0x000fe200000006ff */
[----:B------:R-:W-:Y:S01]  /*2880*/  FFMA.SAT R20, R70, R11, 0.5 ;  /* 0x3f00000046147423 */ /* 0x000fe2000000200b */
[----:B------:R-:W-:-:S04]  /*2890*/  FADD R19, R64, -12583039 ;  /* 0xcb40007f40137421 */ /* 0x000fc80000000000 */
[----:B------:R-:W-:Y:S01]  /*28a0*/  FFMA R19, R18, 1.4426950216293334961, -R19 ;  /* 0x3fb8aa3b12137823 */ /* 0x000fe20000000813 */
[----:B-1----:R-:W-:Y:S01]  /*28b0*/  FFMA.RM R23, R20, R13, 12582913 ;  /* 0x4b40000114177423 */ /* 0x002fe2000000400d */
[----:B0-----:R-:W-:Y:S01]  /*28c0*/  FMUL R17, R17, R24 ;  /* 0x0000001811117220 */ /* 0x001fe20000400000 */
[----:B------:R-:W0:Y:S01]  /*28d0*/  MUFU.EX2 R20, R27 ;  /* 0x0000001b00147308 */ /* 0x000e220000000800 */
[----:B------:R-:W-:Y:S01]  /*28e0*/  FFMA R24, R18, 1.925963033500011079e-08, R19 ;  /* 0x32a5706012187823 */ /* 0x000fe20000000013 */
[----:B------:R-:W-:Y:S01]  /*28f0*/  SHF.L.U32 R19, R25, 0x17, RZ ;  /* 0x0000001719137819 */ /* 0x000fe200000006ff */
[----:B--2---:R-:W-:Y:S01]  /*2900*/  FMUL R18, R15, R38 ;  /* 0x000000260f127220 */ /* 0x004fe20000400000 */
[----:B------:R-:W-:Y:S01]  /*2910*/  FADD R15, R23, -12583039 ;  /* 0xcb40007f170f7421 */ /* 0x000fe20000000000 */
[----:B------:R-:W-:-:S03]  /*2920*/  FFMA.SAT R38, R22, R11, 0.5 ;  /* 0x3f00000016267423 */ /* 0x000fc6000000200b */
[----:B------:R-:W1:Y:S01]  /*2930*/  MUFU.EX2 R24, R24 ;  /* 0x0000001800187308 */ /* 0x000e620000000800 */
[----:B------:R-:W-:Y:S01]  /*2940*/  FFMA R15, R70, 1.4426950216293334961, -R15 ;  /* 0x3fb8aa3b460f7823 */ /* 0x000fe2000000080f */
[----:B------:R-:W-:-:S03]  /*2950*/  FFMA.RM R38, R38, R13, 12582913 ;  /* 0x4b40000126267423 */ /* 0x000fc6000000400d */
[----:B------:R-:W-:Y:S01]  /*2960*/  FFMA R70, R70, 1.925963033500011079e-08, R15 ;  /* 0x32a5706046467823 */ /* 0x000fe2000000000f */
[----:B------:R-:W-:Y:S02]  /*2970*/  FADD R21, R38, -12583039 ;  /* 0xcb40007f26157421 */ /* 0x000fe40000000000 */
[----:B------:R-:W2:Y:S01]  /*2980*/  MUFU.EX2 R15, R68 ;  /* 0x00000044000f7308 */ /* 0x000ea20000000800 */
[----:B0-----:R-:W-:Y:S01]  /*2990*/  FMUL R19, R19, R20 ;  /* 0x0000001413137220 */ /* 0x001fe20000400000 */
[----:B------:R-:W-:Y:S01]  /*29a0*/  SHF.L.U32 R20, R29, 0x17, RZ ;  /* 0x000000171d147819 */ /* 0x000fe200000006ff */
[----:B------:R-:W-:-:S04]  /*29b0*/  FFMA R21, R22, 1.4426950216293334961, -R21 ;  /* 0x3fb8aa3b16157823 */ /* 0x000fc80000000815 */
[----:B------:R-:W-:Y:S01]  /*29c0*/  FFMA R25, R22, 1.925963033500011079e-08, R21 ;  /* 0x32a5706016197823 */ /* 0x000fe20000000015 */
[----:B------:R-:W-:Y:S01]  /*29d0*/  FFMA.SAT R22, R66, R11, 0.5 ;  /* 0x3f00000042167423 */ /* 0x000fe2000000200b */
[----:B------:R-:W-:-:S03]  /*29e0*/  SHF.L.U32 R21, R64, 0x17, RZ ;  /* 0x0000001740157819 */ /* 0x000fc600000006ff */
[----:B------:R-:W-:Y:S01]  /*29f0*/  FFMA.RM R27, R22, R13, 12582913 ;  /* 0x4b400001161b7423 */ /* 0x000fe2000000400d */
[-C--:B------:R-:W-:Y:S01]  /*2a00*/  FFMA.SAT R22, R36, R11.reuse, 0.5 ;  /* 0x3f00000024167423 */ /* 0x080fe2000000200b */
[----:B-1----:R-:W-:Y:S01]  /*2a10*/  FMUL R21, R21, R24 ;  /* 0x0000001815157220 */ /* 0x002fe20000400000 */
[----:B------:R-:W-:Y:S01]  /*2a20*/  FFMA.SAT R24, R72, R11, 0.5 ;  /* 0x3f00000048187423 */ /* 0x000fe2000000200b */
[----:B--2---:R-:W-:Y:S01]  /*2a30*/  FMUL R20, R20, R15 ;  /* 0x0000000f14147220 */ /* 0x004fe20000400000 */
[----:B------:R-:W-:Y:S01]  /*2a40*/  FADD R15, R27, -12583039 ;  /* 0xcb40007f1b0f7421 */ /* 0x000fe20000000000 */
[-C--:B------:R-:W-:Y:S01]  /*2a50*/  FFMA.RM R29, R22, R13.reuse, 12582913 ;  /* 0x4b400001161d7423 */ /* 0x080fe2000000400d */
[----:B------:R-:W-:Y:S02]  /*2a60*/  IMAD.SHL.U32 R22, R23, 0x800000, RZ ;  /* 0x0080000017167824 */ /* 0x000fe400078e00ff */
[----:B------:R-:W-:Y:S01]  /*2a70*/  FFMA.RM R37, R24, R13, 12582913 ;  /* 0x4b40000118257423 */ /* 0x000fe2000000400d */
[----:B------:R-:W-:Y:S01]  /*2a80*/  FFMA R15, R66, 1.4426950216293334961, -R15 ;  /* 0x3fb8aa3b420f7823 */ /* 0x000fe2000000080f */
[----:B------:R-:W0:Y:S01]  /*2a90*/  MUFU.EX2 R24, R25 ;  /* 0x0000001900187308 */ /* 0x000e220000000800 */
[----:B------:R-:W-:Y:S01]  /*2aa0*/  FADD R31, R29, -12583039 ;  /* 0xcb40007f1d1f7421 */ /* 0x000fe20000000000 */
[----:B------:R-:W-:Y:S01]  /*2ab0*/  SHF.L.U32 R23, R38, 0x17, RZ ;  /* 0x0000001726177819 */ /* 0x000fe200000006ff */
[----:B------:R-:W-:-:S02]  /*2ac0*/  FFMA R66, R66, 1.925963033500011079e-08, R15 ;  /* 0x32a5706042427823 */ /* 0x000fc4000000000f */
[----:B------:R-:W-:-:S03]  /*2ad0*/  FFMA R31, R36, 1.4426950216293334961, -R31 ;  /* 0x3fb8aa3b241f7823 */ /* 0x000fc6000000081f */
[----:B------:R-:W1:Y:S01]  /*2ae0*/  MUFU.EX2 R15, R70 ;  /* 0x00000046000f7308 */ /* 0x000e620000000800 */
[----:B------:R-:W-:Y:S01]  /*2af0*/  FFMA R31, R36, 1.925963033500011079e-08, R31 ;  /* 0x32a57060241f7823 */ /* 0x000fe2000000001f */
[----:B------:R-:W-:-:S04]  /*2b00*/  FFMA.SAT R36, R62, R11, 0.5 ;  /* 0x3f0000003e247423 */ /* 0x000fc8000000200b */
[----:B------:R-:W-:Y:S01]  /*2b10*/  FFMA.RM R38, R36, R13, 12582913 ;  /* 0x4b40000124267423 */ /* 0x000fe2000000400d */
[----:B------:R-:W-:Y:S01]  /*2b20*/  FFMA.SAT R36, R32, R11, 0.5 ;  /* 0x3f00000020247423 */ /* 0x000fe2000000200b */
[----:B0-----:R-:W-:Y:S01]  /*2b30*/  FMUL R23, R23, R24 ;  /* 0x0000001817177220 */ /* 0x001fe20000400000 */
[----:B------:R-:W-:Y:S01]  /*2b40*/  SHF.L.U32 R24, R27, 0x17, RZ ;  /* 0x000000171b187819 */ /* 0x000fe200000006ff */
[----:B------:R-:W-:-:S04]  /*2b50*/  FADD R33, R38, -12583039 ;  /* 0xcb40007f26217421 */ /* 0x000fc80000000000 */
[----:B------:R-:W-:Y:S01]  /*2b60*/  FFMA R33, R62, 1.4426950216293334961, -R33 ;  /* 0x3fb8aa3b3e217823 */ /* 0x000fe20000000821 */
[----:B-1----:R-:W-:Y:S01]  /*2b70*/  FMUL R22, R22, R15 ;  /* 0x0000000f16167220 */ /* 0x002fe20000400000 */
[C---:B------:R-:W-:Y:S02]  /*2b80*/  FADD R15, R37.reuse, -12583039 ;  /* 0xcb40007f250f7421 */ /* 0x040fe40000000000 */
[----:B------:R-:W-:Y:S01]  /*2b90*/  FFMA R62, R62, 1.925963033500011079e-08, R33 ;  /* 0x32a570603e3e7823 */ /* 0x000fe20000000021 */
[----:B------:R-:W-:Y:S01]  /*2ba0*/  SHF.L.U32 R37, R37, 0x17, RZ ;  /* 0x0000001725257819 */ /* 0x000fe200000006ff */
[----:B------:R-:W-:-:S04]  /*2bb0*/  FFMA R15, R72, 1.4426950216293334961, -R15 ;  /* 0x3fb8aa3b480f7823 */ /* 0x000fc8000000080f */
[----:B------:R-:W-:Y:S01]  /*2bc0*/  MUFU.EX2 R62, R62 ;  /* 0x0000003e003e7308 */ /* 0x000fe20000000800 */
[----:B------:R-:W-:-:S07]  /*2bd0*/  FFMA R72, R72, 1.925963033500011079e-08, R15 ;  /* 0x32a5706048487823 */ /* 0x000fce000000000f */
[----:B------:R-:W0:Y:S08]  /*2be0*/  MUFU.EX2 R15, R66 ;  /* 0x00000042000f7308 */ /* 0x000e300000000800 */
[----:B------:R-:W-:Y:S01]  /*2bf0*/  MUFU.EX2 R72, R72 ;  /* 0x0000004800487308 */ /* 0x000fe20000000800 */
[----:B0-----:R-:W-:Y:S01]  /*2c00*/  FMUL R24, R24, R15 ;  /* 0x0000000f18187220 */ /* 0x001fe20000400000 */
[----:B------:R-:W-:-:S06]  /*2c10*/  FFMA.RM R15, R36, R13, 12582913 ;  /* 0x4b400001240f7423 */ /* 0x000fcc000000400d */
[----:B------:R-:W0:Y:S01]  /*2c20*/  MUFU.EX2 R36, R31 ;  /* 0x0000001f00247308 */ /* 0x000e220000000800 */
[C---:B------:R-:W-:Y:S01]  /*2c30*/  FADD R25, R15.reuse, -12583039 ;  /* 0xcb40007f0f197421 */ /* 0x040fe20000000000 */
[----:B------:R-:W-:-:S03]  /*2c40*/  SHF.L.U32 R15, R15, 0x17, RZ ;  /* 0x000000170f0f7819 */ /* 0x000fc600000006ff */
[----:B------:R-:W-:-:S04]  /*2c50*/  FFMA R25, R32, 1.4426950216293334961, -R25 ;  /* 0x3fb8aa3b20197823 */ /* 0x000fc80000000819 */
[----:B------:R-:W-:Y:S01]  /*2c60*/  FFMA R33, R32, 1.925963033500011079e-08, R25 ;  /* 0x32a5706020217823 */ /* 0x000fe20000000019 */
[----:B------:R-:W-:Y:S01]  /*2c70*/  FFMA.SAT R32, R26, R11, 0.5 ;  /* 0x3f0000001a207423 */ /* 0x000fe2000000200b */
[----:B------:R-:W-:-:S03]  /*2c80*/  SHF.L.U32 R25, R29, 0x17, RZ ;  /* 0x000000171d197819 */ /* 0x000fc600000006ff */
[----:B------:R-:W-:Y:S01]  /*2c90*/  FFMA.RM R29, R32, R13, 12582913 ;  /* 0x4b400001201d7423 */ /* 0x000fe2000000400d */
[----:B------:R-:W-:Y:S01]  /*2ca0*/  FFMA.SAT R32, R30, R11, 0.5 ;  /* 0x3f0000001e207423 */ /* 0x000fe2000000200b */
[----:B0-----:R-:W-:Y:S02]  /*2cb0*/  FMUL R25, R25, R36 ;  /* 0x0000002419197220 */ /* 0x001fe40000400000 */
[C---:B------:R-:W-:Y:S01]  /*2cc0*/  FADD R27, R29.reuse, -12583039 ;  /* 0xcb40007f1d1b7421 */ /* 0x040fe20000000000 */
[----:B------:R-:W-:Y:S01]  /*2cd0*/  FFMA.RM R31, R32, R13, 12582913 ;  /* 0x4b400001201f7423 */ /* 0x000fe2000000400d */
[----:B------:R-:W-:Y:S01]  /*2ce0*/  FFMA.SAT R32, R14, R11, 0.5 ;  /* 0x3f0000000e207423 */ /* 0x000fe2000000200b */
[----:B------:R-:W-:Y:S01]  /*2cf0*/  SHF.L.U32 R29, R29, 0x17, RZ ;  /* 0x000000171d1d7819 */ /* 0x000fe200000006ff */
[----:B------:R-:W-:Y:S02]  /*2d00*/  FFMA R27, R26, 1.4426950216293334961, -R27 ;  /* 0x3fb8aa3b1a1b7823 */ /* 0x000fe4000000081b */
[----:B------:R-:W-:-:S02]  /*2d10*/  FFMA.RM R32, R32, R13, 12582913 ;  /* 0x4b40000120207423 */ /* 0x000fc4000000400d */
[----:B------:R-:W-:Y:S01]  /*2d20*/  FFMA R36, R26, 1.925963033500011079e-08, R27 ;  /* 0x32a570601a247823 */ /* 0x000fe2000000001b */
[----:B------:R-:W-:Y:S01]  /*2d30*/  FADD R27, R31, -12583039 ;  /* 0xcb40007f1f1b7421 */ /* 0x000fe20000000000 */
[----:B------:R-:W-:Y:S01]  /*2d40*/  FMUL R26, R37, R72 ;  /* 0x00000048251a7220 */ /* 0x000fe20000400000 */
[----:B------:R-:W-:Y:S01]  /*2d50*/  FADD R37, R32, -12583039 ;  /* 0xcb40007f20257421 */ /* 0x000fe20000000000 */
[----:B------:R-:W-:Y:S02]  /*2d60*/  IMAD.SHL.U32 R31, R31, 0x800000, RZ ;  /* 0x008000001f1f7824 */ /* 0x000fe400078e00ff */
[----:B------:R-:W-:Y:S01]  /*2d70*/  FFMA R27, R30, 1.4426950216293334961, -R27 ;  /* 0x3fb8aa3b1e1b7823 */ /* 0x000fe2000000081b */
[----:B------:R-:W0:Y:S01]  /*2d80*/  MUFU.EX2 R36, R36 ;  /* 0x0000002400247308 */ /* 0x000e220000000800 */
[----:B------:R-:W-:Y:S02]  /*2d90*/  FFMA R37, R14, 1.4426950216293334961, -R37 ;  /* 0x3fb8aa3b0e257823 */ /* 0x000fe40000000825 */
[----:B------:R-:W-:Y:S01]  /*2da0*/  FFMA R30, R30, 1.925963033500011079e-08, R27 ;  /* 0x32a570601e1e7823 */ /* 0x000fe2000000001b */
[----:B------:R-:W-:Y:S01]  /*2db0*/  SHF.L.U32 R27, R38, 0x17, RZ ;  /* 0x00000017261b7819 */ /* 0x000fe200000006ff */
[----:B------:R-:W-:Y:S01]  /*2dc0*/  FFMA.SAT R38, R12, R11, 0.5 ;  /* 0x3f0000000c267423 */ /* 0x000fe2000000200b */
[----:B------:R-:W-:-:S03]  /*2dd0*/  FFMA R14, R14, 1.925963033500011079e-08, R37 ;  /* 0x32a570600e0e7823 */ /* 0x000fc60000000025 */
[----:B------:R-:W-:Y:S01]  /*2de0*/  FMUL R27, R27, R62 ;  /* 0x0000003e1b1b7220 */ /* 0x000fe20000400000 */
[----:B------:R-:W-:Y:S01]  /*2df0*/  FFMA.SAT R62, R28, R11, 0.5 ;  /* 0x3f0000001c3e7423 */ /* 0x000fe2000000200b */
[-C--:B------:R-:W-:Y:S01]  /*2e00*/  FFMA.RM R11, R38, R13.reuse, 12582913 ;  /* 0x4b400001260b7423 */ /* 0x080fe2000000400d */
[----:B------:R-:W1:Y:S02]  /*2e10*/  MUFU.EX2 R30, R30 ;  /* 0x0000001e001e7308 */ /* 0x000e640000000800 */
[----:B------:R-:W-:Y:S01]  /*2e20*/  FFMA.RM R13, R62, R13, 12582913 ;  /* 0x4b4000013e0d7423 */ /* 0x000fe2000000400d */
[C---:B------:R-:W-:Y:S01]  /*2e30*/  FADD R37, R11.reuse, -12583039 ;  /* 0xcb40007f0b257421 */ /* 0x040fe20000000000 */
[----:B------:R-:W-:Y:S01]  /*2e40*/  SHF.L.U32 R11, R11, 0x17, RZ ;  /* 0x000000170b0b7819 */ /* 0x000fe200000006ff */
[----:B0-----:R-:W-:Y:S02]  /*2e50*/  FMUL R29, R29, R36 ;  /* 0x000000241d1d7220 */ /* 0x001fe40000400000 */
[C---:B------:R-:W-:Y:S01]  /*2e60*/  FFMA R37, R12.reuse, 1.4426950216293334961, -R37 ;  /* 0x3fb8aa3b0c257823 */ /* 0x040fe20000000825 */
[----:B------:R-:W0:Y:S03]  /*2e70*/  MUFU.EX2 R14, R14 ;  /* 0x0000000e000e7308 */ /* 0x000e260000000800 */
[----:B------:R-:W-:Y:S01]  /*2e80*/  FFMA R38, R12, 1.925963033500011079e-08, R37 ;  /* 0x32a570600c267823 */ /* 0x000fe20000000025 */
[C---:B------:R-:W-:Y:S01]  /*2e90*/  FADD R37, R13.reuse, -12583039 ;  /* 0xcb40007f0d257421 */ /* 0x040fe20000000000 */
[----:B------:R-:W-:-:S03]  /*2ea0*/  SHF.L.U32 R13, R13, 0x17, RZ ;  /* 0x000000170d0d7819 */ /* 0x000fc600000006ff */
[----:B------:R-:W-:Y:S01]  /*2eb0*/  FFMA R37, R28, 1.4426950216293334961, -R37 ;  /* 0x3fb8aa3b1c257823 */ /* 0x000fe20000000825 */
[----:B------:R-:W2:Y:S01]  /*2ec0*/  MUFU.EX2 R38, R38 ;  /* 0x0000002600267308 */ /* 0x000ea20000000800 */
[----:B-1----:R-:W-:Y:S01]  /*2ed0*/  FMUL R30, R31, R30 ;  /* 0x0000001e1f1e7220 */ /* 0x002fe20000400000 */
[----:B------:R-:W-:Y:S01]  /*2ee0*/  SHF.L.U32 R31, R32, 0x17, RZ ;  /* 0x00000017201f7819 */ /* 0x000fe200000006ff */
[----:B------:R-:W-:Y:S01]  /*2ef0*/  FFMA R39, R28, 1.925963033500011079e-08, R37 ;  /* 0x32a570601c277823 */ /* 0x000fe20000000025 */
[----:B------:R-:W-:-:S04]  /*2f00*/  FADD R37, RZ, R7 ;  /* 0x00000007ff257221 */ /* 0x000fc80000000000 */
[----:B------:R-:W-:Y:S01]  /*2f10*/  FADD R37, R37, R0 ;  /* 0x0000000025257221 */ /* 0x000fe20000000000 */
[----:B------:R2:W1:Y:S01]  /*2f20*/  MUFU.EX2 R28, R33 ;  /* 0x00000021001c7308 */ /* 0x0004620000000800 */
[----:B0-----:R-:W-:Y:S02]  /*2f30*/  FMUL R31, R31, R14 ;  /* 0x0000000e1f1f7220 */ /* 0x001fe40000400000 */
[----:B------:R-:W-:-:S04]  /*2f40*/  FADD R12, R37, R2 ;  /* 0x00000002250c7221 */ /* 0x000fc80000000000 */
        /* <DEDUP_REMOVED lines=38> */
.L_x_29997:
        /* <DEDUP_REMOVED lines=12> */
[----:B0-----:R-:W-:Y:S05]  /*3270*/  CALL.REL.NOINC `($__internal_484_$__cuda_sm3x_div_rn_noftz_f32_slowpath) ;  /* 0x0000003800587944 */ /* 0x001fea0003c00000 */
[----:B------:R-:W-:-:S07]  /*3280*/  MOV R11, R7 ;  /* 0x00000007000b7202 */ /* 0x000fce0000000f00 */
.L_x_29930:
[----:B------:R-:W-:Y:S05]  /*3290*/  BSYNC.RECONVERGENT B3 ;  /* 0x0000000000037941 */ /* 0x000fea0003800200 */
.L_x_29929:
        /* <DEDUP_REMOVED lines=12> */
[----:B0-----:R-:W-:Y:S05]  /*3360*/  CALL.REL.NOINC `($__internal_484_$__cuda_sm3x_div_rn_noftz_f32_slowpath) ;  /* 0x00000038001c7944 */ /* 0x001fea0003c00000 */
[----:B------:R-:W-:-:S07]  /*3370*/  IMAD.MOV.U32 R15, RZ, RZ, R7 ;  /* 0x000000ffff0f7224 */ /* 0x000fce00078e0007 */
.L_x_29932:
[----:B------:R-:W-:Y:S05]  /*3380*/  BSYNC.RECONVERGENT B3 ;  /* 0x0000000000037941 */ /* 0x000fea0003800200 */
.L_x_29931:
        /* <DEDUP_REMOVED lines=12> */
[----:B------:R-:W-:Y:S05]  /*3450*/  CALL.REL.NOINC `($__internal_484_$__cuda_sm3x_div_rn_noftz_f32_slowpath) ;  /* 0x0000003400e07944 */ /* 0x000fea0003c00000 */
[----:B------:R-:W-:-:S07]  /*3460*/  MOV R39, R7 ;  /* 0x0000000700277202 */ /* 0x000fce0000000f00 */
.L_x_29934:
[----:B------:R-:W-:Y:S05]  /*3470*/  BSYNC.RECONVERGENT B3 ;  /* 0x0000000000037941 */ /* 0x000fea0003800200 */
.L_x_29933:
        /* <DEDUP_REMOVED lines=12> */
[----:B------:R-:W-:Y:S05]  /*3540*/  CALL.REL.NOINC `($__internal_484_$__cuda_sm3x_div_rn_noftz_f32_slowpath) ;  /* 0x0000003400a47944 */ /* 0x000fea0003c00000 */
[----:B------:R-:W-:-:S07]  /*3550*/  MOV R37, R7 ;  /* 0x0000000700257202 */ /* 0x000fce0000000f00 */
.L_x_29936:
[----:B------:R-:W-:Y:S05]  /*3560*/  BSYNC.RECONVERGENT B3 ;  /* 0x0000000000037941 */ /* 0x000fea0003800200 */
.L_x_29935:
        /* <DEDUP_REMOVED lines=12> */
[----:B------:R-:W-:Y:S05]  /*3630*/  CALL.REL.NOINC `($__internal_484_$__cuda_sm3x_div_rn_noftz_f32_slowpath) ;  /* 0x0000003400687944 */ /* 0x000fea0003c00000 */
[----:B------:R-:W-:-:S07]  /*3640*/  MOV R61, R7 ;  /* 0x00000007003d7202 */ /* 0x000fce0000000f00 */
.L_x_29938:
[----:B------:R-:W-:Y:S05]  /*3650*/  BSYNC.RECONVERGENT B3 ;  /* 0x0000000000037941 */ /* 0x000fea0003800200 */
.L_x_29937:
        /* <DEDUP_REMOVED lines=14> */
.L_x_29940:
[----:B------:R-:W-:Y:S05]  /*3740*/  BSYNC.RECONVERGENT B3 ;  /* 0x0000000000037941 */ /* 0x000fea0003800200 */
.L_x_29939:
        /* <DEDUP_REMOVED lines=14> */
.L_x_29942:
[----:B------:R-:W-:Y:S05]  /*3830*/  BSYNC.RECONVERGENT B3 ;  /* 0x0000000000037941 */ /* 0x000fea0003800200 */
.L_x_29941:
        /* <DEDUP_REMOVED lines=12> */
[----:B------:R-:W-:Y:S05]  /*3900*/  CALL.REL.NOINC `($__internal_484_$__cuda_sm3x_div_rn_noftz_f32_slowpath) ;  /* 0x0000003000b47944 */ /* 0x000fea0003c00000 */
[----:B------:R-:W-:-:S07]  /*3910*/  MOV R69, R7 ;  /* 0x0000000700457202 */ /* 0x000fce0000000f00 */
.L_x_29944:
[----:B------:R-:W-:Y:S05]  /*3920*/  BSYNC.RECONVERGENT B3 ;  /* 0x0000000000037941 */ /* 0x000fea0003800200 */
.L_x_29943:
        /* <DEDUP_REMOVED lines=14> */
.L_x_29946:
[----:B------:R-:W-:Y:S05]  /*3a10*/  BSYNC.RECONVERGENT B3 ;  /* 0x0000000000037941 */ /* 0x000fea0003800200 */
.L_x_29945:
        /* <DEDUP_REMOVED lines=13> */
[----:B------:R-:W-:-:S07]  /*3af0*/  IMAD.MOV.U32 R9, RZ, RZ, R7 ;  /* 0x000000ffff097224 */ /* 0x000fce00078e0007 */
.L_x_29948:
[----:B------:R-:W-:Y:S05]  /*3b00*/  BSYNC.RECONVERGENT B3 ;  /* 0x0000000000037941 */ /* 0x000fea0003800200 */
.L_x_29947:
        /* <DEDUP_REMOVED lines=14> */
.L_x_29950:
[----:B------:R-:W-:Y:S05]  /*3bf0*/  BSYNC.RECONVERGENT B3 ;  /* 0x0000000000037941 */ /* 0x000fea0003800200 */
.L_x_29949:
        /* <DEDUP_REMOVED lines=14> */
.L_x_29952:
[----:B------:R-:W-:Y:S05]  /*3ce0*/  BSYNC.RECONVERGENT B3 ;  /* 0x0000000000037941 */ /* 0x000fea0003800200 */
.L_x_29951:
        /* <DEDUP_REMOVED lines=14> */
.L_x_29954:
[----:B------:R-:W-:Y:S05]  /*3dd0*/  BSYNC.RECONVERGENT B3 ;  /* 0x0000000000037941 */ /* 0x000fea0003800200 */
.L_x_29953:
        /* <DEDUP_REMOVED lines=14> */
.L_x_29956:
[----:B------:R-:W-:Y:S05]  /*3ec0*/  BSYNC.RECONVERGENT B3 ;  /* 0x0000000000037941 */ /* 0x000fea0003800200 */
.L_x_29955:
        /* <DEDUP_REMOVED lines=14> */
.L_x_29958:
[----:B------:R-:W-:Y:S05]  /*3fb0*/  BSYNC.RECONVERGENT B3 ;  /* 0x0000000000037941 */ /* 0x000fea0003800200 */
.L_x_29957:
        /* <DEDUP_REMOVED lines=14> */
.L_x_29960:
[----:B------:R-:W-:Y:S05]  /*40a0*/  BSYNC.RECONVERGENT B3 ;  /* 0x0000000000037941 */ /* 0x000fea0003800200 */
.L_x_29959:
        /* <DEDUP_REMOVED lines=14> */
.L_x_29962:
[----:B------:R-:W-:Y:S05]  /*4190*/  BSYNC.RECONVERGENT B3 ;  /* 0x0000000000037941 */ /* 0x000fea0003800200 */
.L_x_29961:
        /* <DEDUP_REMOVED lines=14> */
.L_x_29964:
[----:B------:R-:W-:Y:S05]  /*4280*/  BSYNC.RECONVERGENT B3 ;  /* 0x0000000000037941 */ /* 0x000fea0003800200 */
.L_x_29963:
        /* <DEDUP_REMOVED lines=14> */
.L_x_29966:
[----:B------:R-:W-:Y:S05]  /*4370*/  BSYNC.RECONVERGENT B3 ;  /* 0x0000000000037941 */ /* 0x000fea0003800200 */
.L_x_29965:
        /* <DEDUP_REMOVED lines=14> */
.L_x_29968:
[----:B------:R-:W-:Y:S05]  /*4460*/  BSYNC.RECONVERGENT B3 ;  /* 0x0000000000037941 */ /* 0x000fea0003800200 */
.L_x_29967:
        /* <DEDUP_REMOVED lines=14> */
.L_x_29970:
[----:B------:R-:W-:Y:S05]  /*4550*/  BSYNC.RECONVERGENT B3 ;  /* 0x0000000000037941 */ /* 0x000fea0003800200 */
.L_x_29969:
        /* <DEDUP_REMOVED lines=14> */
.L_x_29972:
[----:B------:R-:W-:Y:S05]  /*4640*/  BSYNC.RECONVERGENT B3 ;  /* 0x0000000000037941 */ /* 0x000fea0003800200 */
.L_x_29971:
        /* <DEDUP_REMOVED lines=14> */
.L_x_29974:
[----:B------:R-:W-:Y:S05]  /*4730*/  BSYNC.RECONVERGENT B3 ;  /* 0x0000000000037941 */ /* 0x000fea0003800200 */
.L_x_29973:
        /* <DEDUP_REMOVED lines=14> */
.L_x_29976:
[----:B------:R-:W-:Y:S05]  /*4820*/  BSYNC.RECONVERGENT B3 ;  /* 0x0000000000037941 */ /* 0x000fea0003800200 */
.L_x_29975:
        /* <DEDUP_REMOVED lines=14> */
.L_x_29978:
[----:B------:R-:W-:Y:S05]  /*4910*/  BSYNC.RECONVERGENT B3 ;  /* 0x0000000000037941 */ /* 0x000fea0003800200 */
.L_x_29977:
        /* <DEDUP_REMOVED lines=14> */
.L_x_29980:
[----:B------:R-:W-:Y:S05]  /*4a00*/  BSYNC.RECONVERGENT B3 ;  /* 0x0000000000037941 */ /* 0x000fea0003800200 */
.L_x_29979:
        /* <DEDUP_REMOVED lines=14> */
.L_x_29982:
[----:B------:R-:W-:Y:S05]  /*4af0*/  BSYNC.RECONVERGENT B3 ;  /* 0x0000000000037941 */ /* 0x000fea0003800200 */
.L_x_29981:
        /* <DEDUP_REMOVED lines=13> */
.L_x_29984:
[----:B------:R-:W-:Y:S05]  /*4bd0*/  BSYNC.RECONVERGENT B3 ;  /* 0x0000000000037941 */ /* 0x000fea0003800200 */
.L_x_29983:
[----:B------:R-:W-:Y:S01]  /*4be0*/  HFMA2 R3, -RZ, RZ, 0, 0 ;  /* 0x00000000ff037431 */ /* 0x000fe200000001ff */
[----:B------:R-:W-:Y:S01]  /*4bf0*/  MOV R2, R40 ;  /* 0x0000002800027202 */ /* 0x000fe20000000f00 */
[----:B------:R-:W-:Y:S01]  /*4c00*/  IMAD R0, R42, UR38, RZ ;  /* 0x000000262a007c24 */ /* 0x000fe2000f8e02ff */
[----:B------:R-:W-:Y:S02]  /*4c10*/  @!P0 R2UR UR4, R34 ;  /* 0x00000000220482ca */ /* 0x000fe400000e0000 */
[----:B------:R-:W-:Y:S02]  /*4c20*/  @!P0 R2UR UR5, R35 ;  /* 0x00000000230582ca */ /* 0x000fe400000e0000 */
[----:B------:R-:W-:Y:S02]  /*4c30*/  ISETP.GE.U32.AND P2, PT, R45, UR44, PT ;  /* 0x0000002c2d007c0c */ /* 0x000fe4000bf46070 */
[----:B------:R-:W-:Y:S01]  /*4c40*/  ISETP.GE.U32.AND P5, PT, R48, UR44, PT ;  /* 0x0000002c30007c0c */ /* 0x000fe2000bfa6070 */
[----:B------:R-:W-:Y:S01]  /*4c50*/  IMAD.WIDE.U32 R4, R41, UR38, R2 ;  /* 0x0000002629047c25 */ /* 0x000fe2000f8e0002 */
[----:B------:R-:W-:-:S02]  /*4c60*/  ISETP.GE.AND.EX P2, PT, RZ, UR45, PT, P2 ;  /* 0x0000002dff007c0c */ /* 0x000fc4000bf46320 */
[----:B------:R-:W-:Y:S01]  /*4c70*/  ISETP.GE.U32.AND P6, PT, R44, UR44, PT ;  /* 0x0000002c2c007c0c */ /* 0x000fe2000bfc6070 */
[----:B------:R-:W-:Y:S01]  /*4c80*/  IMAD R3, R41, UR39, R0 ;  /* 0x0000002729037c24 */ /* 0x000fe2000f8e0200 */
[----:B------:R-:W-:Y:S02]  /*4c90*/  LEA R2, P1, R4, UR36, 0x2 ;  /* 0x0000002404027c11 */ /* 0x000fe4000f8210ff */
[----:B------:R-:W-:Y:S01]  /*4ca0*/  ISETP.GE.U32.AND P3, PT, R46, UR44, PT ;  /* 0x0000002c2e007c0c */ /* 0x000fe2000bf66070 */
[----:B------:R-:W-:Y:S01]  /*4cb0*/  IMAD.IADD R3, R5, 0x1, R3 ;  /* 0x0000000105037824 */ /* 0x000fe200078e0203 */
[----:B------:R-:W-:Y:S02]  /*4cc0*/  ISETP.GE.U32.AND P4, PT, R47, UR44, PT ;  /* 0x0000002c2f007c0c */ /* 0x000fe4000bf86070 */
[----:B------:R-:W-:Y:S02]  /*4cd0*/  ISETP.GE.AND.EX P5, PT, RZ, UR45, PT, P5 ;  /* 0x0000002dff007c0c */ /* 0x000fe4000bfa6350 */
[----:B------:R-:W-:-:S02]  /*4ce0*/  LEA.HI.X R3, R4, UR37, R3, 0x2, P1 ;  /* 0x0000002504037c11 */ /* 0x000fc400088f1403 */
[----:B------:R-:W-:Y:S02]  /*4cf0*/  ISETP.GE.U32.AND P1, PT, R43, UR44, PT ;  /* 0x0000002c2b007c0c */ /* 0x000fe4000bf26070 */
[----:B------:R-:W-:Y:S01]  /*4d00*/  ISETP.GE.AND.EX P6, PT, RZ, UR45, PT, P6 ;  /* 0x0000002dff007c0c */ /* 0x000fe2000bfc6360 */
[----:B------:R0:W-:Y:S01]  /*4d10*/  @!P0 STG.E desc[UR4][R2.64], R11 ;  /* 0x0000000b02008986 */ /* 0x0001e2000c101904 */
[----:B------:R-:W-:Y:S02]  /*4d20*/  ISETP.GE.AND.EX P1, PT, RZ, UR45, PT, P1 ;  /* 0x0000002dff007c0c */ /* 0x000fe4000bf26310 */
[----:B------:R-:W-:Y:S02]  /*4d30*/  ISETP.GE.AND.EX P3, PT, RZ, UR45, PT, P3 ;  /* 0x0000002dff007c0c */ /* 0x000fe4000bf66330 */
[----:B------:R-:W-:Y:S02]  /*4d40*/  ISETP.GE.AND.EX P4, PT, RZ, UR45, PT, P4 ;  /* 0x0000002dff007c0c */ /* 0x000fe4000bf86340 */
[----:B------:R-:W-:-:S02]  /*4d50*/  ISETP.GE.U32.AND P0, PT, R49, UR44, PT ;  /* 0x0000002c31007c0c */ /* 0x000fc4000bf06070 */
[----:B------:R-:W-:Y:S02]  /*4d60*/  @!P2 R2UR UR10, R34 ;  /* 0x00000000220aa2ca */ /* 0x000fe400000e0000 */
[C---:B------:R-:W-:Y:S01]  /*4d70*/  @!P2 R2UR UR11, R35.reuse ;  /* 0x00000000230ba2ca */ /* 0x040fe200000e0000 */
[----:B0-----:R-:W-:Y:S01]  /*4d80*/  VIADD R11, R40, 0xc0 ;  /* 0x000000c0280b7836 */ /* 0x001fe20000000000 */
[C---:B------:R-:W-:Y:S02]  /*4d90*/  @!P5 R2UR UR16, R34.reuse ;  /* 0x000000002210d2ca */ /* 0x040fe400000e0000 */
[----:B------:R-:W-:Y:S02]  /*4da0*/  @!P1 R2UR UR6, R34 ;  /* 0x00000000220692ca */ /* 0x000fe400000e0000 */
[C---:B------:R-:W-:Y:S02]  /*4db0*/  @!P1 R2UR UR7, R35.reuse ;  /* 0x00000000230792ca */ /* 0x040fe400000e0000 */
[----:B------:R-:W-:-:S02]  /*4dc0*/  @!P5 R2UR UR17, R35 ;  /* 0x000000002311d2ca */ /* 0x000fc400000e0000 */
[C---:B------:R-:W-:Y:S02]  /*4dd0*/  @!P6 R2UR UR8, R34.reuse ;  /* 0x000000002208e2ca */ /* 0x040fe400000e0000 */
[C---:B------:R-:W-:Y:S01]  /*4de0*/  @!P6 R2UR UR9, R35.reuse ;  /* 0x000000002309e2ca */ /* 0x040fe200000e0000 */
[----:B------:R-:W-:Y:S01]  /*4df0*/  @!P2 STG.E desc[UR10][R2.64+0x380], R69 ;  /* 0x000380450200a986 */ /* 0x000fe2000c10190a */
[C---:B------:R-:W-:Y:S02]  /*4e00*/  @!P3 R2UR UR12, R34.reuse ;  /* 0x00000000220cb2ca */ /* 0x040fe400000e0000 */
[----:B------:R-:W-:Y:S02]  /*4e10*/  @!P3 R2UR UR13, R35 ;  /* 0x00000000230db2ca */ /* 0x000fe400000e0000 */
[----:B------:R-:W-:Y:S01]  /*4e20*/  @!P4 R2UR UR14, R34 ;  /* 0x00000000220ec2ca */ /* 0x000fe200000e0000 */
[----:B------:R-:W-:Y:S01]  /*4e30*/  @!P1 STG.E desc[UR6][R2.64+0x80], R15 ;  /* 0x0000800f02009986 */ /* 0x000fe2000c101906 */
[----:B------:R-:W-:-:S02]  /*4e40*/  ISETP.GE.AND.EX P1, PT, RZ, UR45, PT, P0 ;  /* 0x0000002dff007c0c */ /* 0x000fc4000bf26300 */
[----:B------:R-:W-:Y:S01]  /*4e50*/  ISETP.GE.U32.AND P0, PT, R50, UR44, PT ;  /* 0x0000002c32007c0c */ /* 0x000fe2000bf06070 */
[----:B------:R-:W-:Y:S01]  /*4e60*/  @!P5 STG.E desc[UR16][R2.64+0x500], R73 ;  /* 0x000500490200d986 */ /* 0x000fe2000c101910 */
[----:B------:R-:W-:Y:S02]  /*4e70*/  @!P4 R2UR UR15, R35 ;  /* 0x00000000230fc2ca */ /* 0x000fe400000e0000 */
[----:B------:R-:W-:Y:S01]  /*4e80*/  ISETP.GE.AND.EX P0, PT, RZ, UR45, PT, P0 ;  /* 0x0000002dff007c0c */ /* 0x000fe2000bf06300 */
[----:B------:R-:W-:Y:S01]  /*4e90*/  @!P6 STG.E desc[UR8][R2.64+0x100], R39 ;  /* 0x000100270200e986 */ /* 0x000fe2000c101908 */
[----:B------:R-:W-:Y:S02]  /*4ea0*/  ISETP.GE.U32.AND P2, PT, R53, UR44, PT ;  /* 0x0000002c35007c0c */ /* 0x000fe4000bf46070 */
[----:B------:R-:W-:Y:S01]  /*4eb0*/  ISETP.GE.U32.AND P5, PT, R52, UR44, PT ;  /* 0x0000002c34007c0c */ /* 0x000fe2000bfa6070 */
[----:B------:R-:W-:Y:S01]  /*4ec0*/  @!P3 STG.E desc[UR12][R2.64+0x400], R71 ;  /* 0x000400470200b986 */ /* 0x000fe2000c10190c */
[----:B------:R-:W-:-:S02]  /*4ed0*/  ISETP.GE.AND.EX P2, PT, RZ, UR45, PT, P2 ;  /* 0x0000002dff007c0c */ /* 0x000fc4000bf46320 */
[C---:B------:R-:W-:Y:S02]  /*4ee0*/  @!P1 R2UR UR4, R34.reuse ;  /* 0x00000000220492ca */ /* 0x040fe400000e0000 */
[----:B------:R-:W-:Y:S01]  /*4ef0*/  @!P1 R2UR UR5, R35 ;  /* 0x00000000230592ca */ /* 0x000fe200000e0000 */
[----:B------:R0:W-:Y:S01]  /*4f00*/  @!P4 STG.E desc[UR14][R2.64+0x480], R9 ;  /* 0x000480090200c986 */ /* 0x0001e2000c10190e */
[----:B------:R-:W-:Y:S02]  /*4f10*/  ISETP.GE.U32.AND P6, PT, R51, UR44, PT ;  /* 0x0000002c33007c0c */ /* 0x000fe4000bfc6070 */
[----:B------:R-:W-:Y:S02]  /*4f20*/  @!P0 R2UR UR6, R34 ;  /* 0x00000000220682ca */ /* 0x000fe400000e0000 */
[----:B------:R-:W-:Y:S02]  /*4f30*/  @!P0 R2UR UR7, R35 ;  /* 0x00000000230782ca */ /* 0x000fe400000e0000 */
[----:B------:R-:W-:-:S02]  /*4f40*/  ISETP.GE.U32.AND P4, PT, R54, UR44, PT ;  /* 0x0000002c36007c0c */ /* 0x000fc4000bf86070 */
[----:B------:R-:W-:Y:S02]  /*4f50*/  ISETP.GE.U32.AND P3, PT, R55, UR44, PT ;  /* 0x0000002c37007c0c */ /* 0x000fe4000bf66070 */
[----:B------:R-:W-:Y:S01]  /*4f60*/  ISETP.GE.AND.EX P5, PT, RZ, UR45, PT, P5 ;  /* 0x0000002dff007c0c */ /* 0x000fe2000bfa6350 */
[----:B------:R1:W-:Y:S01]  /*4f70*/  @!P1 STG.E desc[UR4][R2.64+0x580], R75 ;  /* 0x0005804b02009986 */ /* 0x0003e2000c101904 */
[----:B------:R-:W-:Y:S02]  /*4f80*/  ISETP.GE.AND.EX P6, PT, RZ, UR45, PT, P6 ;  /* 0x0000002dff007c0c */ /* 0x000fe4000bfc6360 */
[----:B------:R-:W-:Y:S02]  /*4f90*/  ISETP.GE.AND.EX P4, PT, RZ, UR45, PT, P4 ;  /* 0x0000002dff007c0c */ /* 0x000fe4000bf86340 */
[----:B------:R-:W-:Y:S01]  /*4fa0*/  ISETP.GE.AND.EX P3, PT, RZ, UR45, PT, P3 ;  /* 0x0000002dff007c0c */ /* 0x000fe2000bf66330 */
[----:B------:R1:W-:Y:S01]  /*4fb0*/  @!P0 STG.E desc[UR6][R2.64+0x600], R17 ;  /* 0x0006001102008986 */ /* 0x0003e2000c101906 */
[----:B------:R-:W-:-:S02]  /*4fc0*/  IADD3 R4, PT, PT, R40, 0x280, RZ ;  /* 0x0000028028047810 */ /* 0x000fc40007ffe0ff */
[----:B------:R-:W-:Y:S02]  /*4fd0*/  IADD3 R0, PT, PT, R40, 0x260, RZ ;  /* 0x0000026028007810 */ /* 0x000fe40007ffe0ff */
[----:B------:R-:W-:Y:S02]  /*4fe0*/  ISETP.GE.U32.AND P0, PT, R4, UR44, PT ;  /* 0x0000002c04007c0c */ /* 0x000fe4000bf06070 */
[----:B------:R-:W-:Y:S02]  /*4ff0*/  ISETP.GE.U32.AND P1, PT, R0, UR44, PT ;  /* 0x0000002c00007c0c */ /* 0x000fe4000bf26070 */
[C---:B------:R-:W-:Y:S02]  /*5000*/  @!P2 R2UR UR10, R34.reuse ;  /* 0x00000000220aa2ca */ /* 0x040fe400000e0000 */
        /* <DEDUP_REMOVED lines=11> */
[----:B------:R-:W-:Y:S02]  /*50c0*/  @!P3 R2UR UR14, R34 ;  /* 0x00000000220eb2ca */ /* 0x000fe400000e0000 */
[C---:B------:R-:W-:Y:S02]  /*50d0*/  @!P3 R2UR UR15, R35.reuse ;  /* 0x00000000230fb2ca */ /* 0x040fe400000e0000 */
[----:B------:R-:W-:Y:S02]  /*50e0*/  ISETP.GE.U32.AND P2, PT, R58, UR44, PT ;  /* 0x0000002c3a007c0c */ /* 0x000fe4000bf46070 */
[----:B------:R-:W-:Y:S01]  /*50f0*/  @!P0 R2UR UR6, R34 ;  /* 0x00000000220682ca */ /* 0x000fe200000e0000 */
[----:B------:R1:W-:Y:S01]  /*5100*/  @!P6 STG.E desc[UR8][R2.64+0x680], R77 ;  /* 0x0006804d0200e986 */ /* 0x0003e2000c101908 */
[----:B------:R-:W-:-:S02]  /*5110*/  @!P0 R2UR UR7, R35 ;  /* 0x00000000230782ca */ /* 0x000fc400000e0000 */
[C---:B------:R-:W-:Y:S01]  /*5120*/  IADD3 R0, PT, PT, R40.reuse, 0x2a0, RZ ;  /* 0x000002a028007810 */ /* 0x040fe20007ffe0ff */
[----:B------:R1:W-:Y:S01]  /*5130*/  @!P4 STG.E desc[UR12][R2.64+0x800], R21 ;  /* 0x000800150200c986 */ /* 0x0003e2000c10190c */
[----:B------:R-:W-:Y:S02]  /*5140*/  IADD3 R4, PT, PT, R40, 0x2c0, RZ ;  /* 0x000002c028047810 */ /* 0x000fe40007ffe0ff */
[----:B------:R-:W-:Y:S01]  /*5150*/  @!P1 R2UR UR4, R34 ;  /* 0x00000000220492ca */ /* 0x000fe200000e0000 */
[----:B------:R1:W-:Y:S01]  /*5160*/  @!P3 STG.E desc[UR14][R2.64+0x880], R81 ;  /* 0x000880510200b986 */ /* 0x0003e2000c10190e */
[----:B------:R-:W-:Y:S02]  /*5170*/  @!P1 R2UR UR5, R35 ;  /* 0x00000000230592ca */ /* 0x000fe400000e0000 */
[----:B------:R-:W-:Y:S02]  /*5180*/  ISETP.GE.AND.EX P2, PT, RZ, UR45, PT, P2 ;  /* 0x0000002dff007c0c */ /* 0x000fe4000bf46320 */
[----:B------:R-:W-:Y:S01]  /*5190*/  ISETP.GE.U32.AND P6, PT, R0, UR44, PT ;  /* 0x0000002c00007c0c */ /* 0x000fe2000bfc6070 */
[----:B------:R1:W-:Y:S01]  /*51a0*/  @!P0 STG.E desc[UR6][R2.64+0xa00], R25 ;  /* 0x000a001902008986 */ /* 0x0003e2000c101906 */
[----:B------:R-:W-:-:S02]  /*51b0*/  ISETP.GE.U32.AND P5, PT, R4, UR44, PT ;  /* 0x0000002c04007c0c */ /* 0x000fc4000bfa6070 */
[----:B------:R-:W-:Y:S02]  /*51c0*/  ISETP.GE.U32.AND P4, PT, R56, UR44, PT ;  /* 0x0000002c38007c0c */ /* 0x000fe4000bf86070 */
        /* <DEDUP_REMOVED lines=20> */
[----:B--2---:R-:W-:Y:S01]  /*5310*/  IMAD R4, R4, UR4, RZ ;  /* 0x0000000404047c24 */ /* 0x004fe2000f8e02ff */
[----:B------:R-:W-:Y:S01]  /*5320*/  @!P3 R2UR UR15, R35 ;  /* 0x00000000230fb2ca */ /* 0x000fe200000e0000 */
[----:B------:R1:W-:Y:S01]  /*5330*/  @!P6 STG.E desc[UR8][R2.64+0xa80], R85 ;  /* 0x000a80550200e986 */ /* 0x0003e2000c101908 */
[----:B------:R-:W-:-:S02]  /*5340*/  @!P0 R2UR UR16, R34 ;  /* 0x00000000221082ca */ /* 0x000fc400000e0000 */
[----:B------:R-:W-:Y:S01]  /*5350*/  @!P0 R2UR UR17, R35 ;  /* 0x00000000231182ca */ /* 0x000fe200000e0000 */
[----:B------:R1:W-:Y:S01]  /*5360*/  @!P5 STG.E desc[UR10][R2.64+0xb00], R27 ;  /* 0x000b001b0200d986 */ /* 0x0003e2000c10190a */
[C---:B------:R-:W-:Y:S02]  /*5370*/  IADD3 R8, PT, PT, R40.reuse, 0x60, RZ ;  /* 0x0000006028087810 */ /* 0x040fe40007ffe0ff */
[C---:B0-----:R-:W-:Y:S01]  /*5380*/  IADD3 R9, PT, PT, R40.reuse, 0x80, RZ ;  /* 0x0000008028097810 */ /* 0x041fe20007ffe0ff */
[----:B------:R1:W-:Y:S01]  /*5390*/  @!P4 STG.E desc[UR12][R2.64+0xb80], R87 ;  /* 0x000b80570200c986 */ /* 0x0003e2000c10190c */
[C---:B------:R-:W-:Y:S02]  /*53a0*/  IADD3 R10, PT, PT, R40.reuse, 0xa0, RZ ;  /* 0x000000a0280a7810 */ /* 0x040fe40007ffe0ff */
[----:B------:R-:W-:Y:S01]  /*53b0*/  IADD3 R0, PT, PT, R40, 0x240, RZ ;  /* 0x0000024028007810 */ /* 0x000fe20007ffe0ff */
[----:B------:R1:W-:Y:S01]  /*53c0*/  @!P3 STG.E desc[UR14][R2.64+0xc00], R29 ;  /* 0x000c001d0200b986 */ /* 0x0003e2000c10190e */
[----:B------:R-:W-:-:S02]  /*53d0*/  ISETP.GE.U32.AND P1, PT, R60, UR44, PT ;  /* 0x0000002c3c007c0c */ /* 0x000fc4000bf26070 */
[----:B------:R-:W-:Y:S01]  /*53e0*/  ISETP.GE.U32.AND P4, PT, R8, UR44, PT ;  /* 0x0000002c08007c0c */ /* 0x000fe2000bf86070 */
[----:B------:R1:W-:Y:S01]  /*53f0*/  @!P0 STG.E desc[UR16][R2.64+0xd00], R31 ;  /* 0x000d001f02008986 */ /* 0x0003e2000c101910 */
[----:B------:R-:W-:Y:S02]  /*5400*/  ISETP.GE.U32.AND P5, PT, R9, UR44, PT ;  /* 0x0000002c09007c0c */ /* 0x000fe4000bfa6070 */
[----:B------:R-:W-:Y:S02]  /*5410*/  ISETP.GE.U32.AND P6, PT, R10, UR44, PT ;  /* 0x0000002c0a007c0c */ /* 0x000fe4000bfc6070 */
[----:B------:R-:W-:Y:S02]  /*5420*/  ISETP.GE.U32.AND P2, PT, R11, UR44, PT ;  /* 0x0000002c0b007c0c */ /* 0x000fe4000bf46070 */
[----:B------:R-:W-:Y:S02]  /*5430*/  ISETP.GE.U32.AND P3, PT, R0, UR44, PT ;  /* 0x0000002c00007c0c */ /* 0x000fe4000bf66070 */
        /* <DEDUP_REMOVED lines=30> */
.L_x_29927:
[----:B------:R-:W-:Y:S05]  /*5620*/  EXIT ;  /* 0x000000000000794d */ /* 0x000fea0003800000 */
.L_x_29928:
[----:B------:R-:W-:Y:S01]  /*5630*/  BSSY B1, `(.L_x_29986) ;  /* 0x0000007000017945 */ /* 0x000fe20003800000 */
[----:B------:R-:W-:Y:S02]  /*5640*/  MOV R12, 0x10 ;  /* 0x00000010000c7802 */ /* 0x000fe40000000f00 */
[----:B------:R-:W-:Y:S02]  /*5650*/  MOV R11, 0x1f ;  /* 0x0000001f000b7802 */ /* 0x000fe40000000f00 */
[----:B------:R-:W-:-:S07]  /*5660*/  MOV R15, 0xffffffff ;  /* 0xffffffff000f7802 */ /* 0x000fce0000000f00 */
[----:B------:R-:W-:Y:S05]  /*5670*/  WARPSYNC.COLLECTIVE R15, `(.L_x_29987) ;  /* 0x000000000f087348 */ /* 0x000fea0003c00000 */
[----:B------:R0:W1:Y:S02]  /*5680*/  SHFL.BFLY P6, R14, R13, R12, R11 ;  /* 0x0c00000c0d0e7389 */ /* 0x00006400000c000b */
[----:B01----:R-:W-:Y:S05]  /*5690*/  ENDCOLLECTIVE ;  /* 0x000000000000791b */ /* 0x003fea0003800000 */
.L_x_29987:
[----:B------:R-:W-:Y:S05]  /*56a0*/  BSYNC B1 ;  /* 0x0000000000017941 */ /* 0x000fea0003800000 */
.L_x_29986:
        /* <DEDUP_REMOVED lines=9> */
.L_x_29988:
[----:B------:R-:W-:Y:S01]  /*5740*/  HFMA2 R12, -RZ, RZ, 0, 2.384185791015625e-07 ;  /* 0x00000004ff0c7431 */ /* 0x000fe200000001ff */
[----:B------:R-:W-:-:S05]  /*5750*/  FMNMX R0, R13, R14, !PT ;  /* 0x0000000e0d007209 */ /* 0x000fca0007800000 */
[----:B------:R-:W-:-:S07]  /*5760*/  IMAD.MOV.U32 R13, RZ, RZ, R0 ;  /* 0x000000ffff0d7224 */ /* 0x000fce00078e0000 */
[----:B------:R-:W-:Y:S05]  /*5770*/  WARPSYNC.COLLECTIVE R15, `(.L_x_29989) ;  /* 0x000000000f087348 */ /* 0x000fea0003c00000 */
[----:B------:R0:W1:Y:S02]  /*5780*/  SHFL.BFLY P6, R14, R13, R12, R11 ;  /* 0x0c00000c0d0e7389 */ /* 0x00006400000c000b */
[----:B01----:R-:W-:Y:S05]  /*5790*/  ENDCOLLECTIVE ;  /* 0x000000000000791b */ /* 0x003fea0003800000 */
.L_x_29989:
[----:B------:R-:W-:Y:S01]  /*57a0*/  HFMA2 R12, -RZ, RZ, 0, 1.1920928955078125e-07 ;  /* 0x00000002ff0c7431 */ /* 0x000fe200000001ff */
[----:B------:R-:W-:-:S04]  /*57b0*/  FMNMX R2, R0, R14, !PT ;  /* 0x0000000e00027209 */ /* 0x000fc80007800000 */
[----:B------:R-:W-:-:S07]  /*57c0*/  MOV R13, R2 ;  /* 0x00000002000d7202 */ /* 0x000fce0000000f00 */
[----:B------:R-:W-:Y:S05]  /*57d0*/  WARPSYNC.COLLECTIVE R15, `(.L_x_29990) ;  /* 0x000000000f087348 */ /* 0x000fea0003c00000 */
[----:B------:R0:W1:Y:S02]  /*57e0*/  SHFL.BFLY P6, R14, R13, R12, R11 ;  /* 0x0c00000c0d0e7389 */ /* 0x00006400000c000b */
[----:B01----:R-:W-:Y:S05]  /*57f0*/  ENDCOLLECTIVE ;  /* 0x000000000000791b */ /* 0x003fea0003800000 */
.L_x_29990:
[----:B------:R-:W-:Y:S01]  /*5800*/  HFMA2 R12, -RZ, RZ, 0, 5.9604644775390625e-08 ;  /* 0x00000001ff0c7431 */ /* 0x000fe200000001ff */
[----:B------:R-:W-:-:S04]  /*5810*/  FMNMX R3, R2, R14, !PT ;  /* 0x0000000e02037209 */ /* 0x000fc80007800000 */
[----:B------:R-:W-:-:S07]  /*5820*/  MOV R13, R3 ;  /* 0x00000003000d7202 */ /* 0x000fce0000000f00 */
[----:B------:R-:W-:Y:S05]  /*5830*/  WARPSYNC.COLLECTIVE R15, `(.L_x_29991) ;  /* 0x000000000f087348 */ /* 0x000fea0003c00000 */
[----:B------:R0:W1:Y:S02]  /*5840*/  SHFL.BFLY P6, R14, R13, R12, R11 ;  /* 0x0c00000c0d0e7389 */ /* 0x00006400000c000b */
[----:B01----:R-:W-:Y:S05]  /*5850*/  ENDCOLLECTIVE ;  /* 0x000000000000791b */ /* 0x003fea0003800000 */
.L_x_29991:
        /* <DEDUP_REMOVED lines=32> */
[----:B------:R-:W-:Y:S01]  /*5a60*/  FFMA.SAT R19, R9, R38, 0.5 ;  /* 0x3f00000009137423 */ /* 0x000fe20000002026 */
[----:B------:R-:W-:-:S02]  /*5a70*/  IMAD.SHL.U32 R7, R7, 0x800000, RZ ;  /* 0x0080000007077824 */ /* 0x000fc400078e00ff */
[----:B------:R-:W-:Y:S01]  /*5a80*/  FFMA.SAT R21, R63, R38, 0.5 ;  /* 0x3f0000003f157423 */ /* 0x000fe20000002026 */
[C---:B------:R-:W-:Y:S01]  /*5a90*/  FFMA R17, R0.reuse, 1.4426950216293334961, -R17 ;  /* 0x3fb8aa3b00117823 */ /* 0x040fe20000000811 */
[----:B------:R-:W-:Y:S01]  /*5aa0*/  FFMA.RM R19, R19, R62, 12582913 ;  /* 0x4b40000113137423 */ /* 0x000fe2000000403e */
[----:B------:R-:W-:Y:S01]  /*5ab0*/  FFMA.SAT R23, R39, R38, 0.5 ;  /* 0x3f00000027177423 */ /* 0x000fe20000002026 */
[----:B------:R-:W-:Y:S01]  /*5ac0*/  FFMA.RM R21, R21, R62, 12582913 ;  /* 0x4b40000115157423 */ /* 0x000fe2000000403e */
[----:B------:R-:W-:Y:S01]  /*5ad0*/  FFMA R17, R0, 1.925963033500011079e-08, R17 ;  /* 0x32a5706000117823 */ /* 0x000fe20000000011 */
[----:B------:R-:W-:Y:S01]  /*5ae0*/  FFMA.SAT R27, R33, R38, 0.5 ;  /* 0x3f000000211b7423 */ /* 0x000fe20000002026 */
[-C--:B------:R-:W-:Y:S02]  /*5af0*/  FFMA.RM R23, R23, R62.reuse, 12582913 ;  /* 0x4b40000117177423 */ /* 0x080fe4000000403e */
[----:B------:R0:W1:Y:S01]  /*5b00*/  MUFU.EX2 R0, R17 ;  /* 0x0000001100007308 */ /* 0x0000620000000800 */
[----:B------:R-:W-:Y:S01]  /*5b10*/  FFMA.RM R27, R27, R62, 12582913 ;  /* 0x4b4000011b1b7423 */ /* 0x000fe2000000403e */
        /* <DEDUP_REMOVED lines=243> */
.L_x_29992:
[----:B------:R-:W-:Y:S02]  /*6a50*/  IMAD.MOV.U32 R12, RZ, RZ, 0x8 ;  /* 0x00000008ff0c7424 */ /* 0x000fe400078e00ff */
[----:B------:R-:W-:-:S05]  /*6a60*/  FADD R36, R13, R14 ;  /* 0x0000000e0d247221 */ /* 0x000fca0000000000 */
[----:B------:R-:W-:-:S07]  /*6a70*/  MOV R13, R36 ;  /* 0x00000024000d7202 */ /* 0x000fce0000000f00 */
[----:B------:R-:W-:Y:S05]  /*6a80*/  WARPSYNC.COLLECTIVE R15, `(.L_x_29993) ;  /* 0x000000000f087348 */ /* 0x000fea0003c00000 */
[----:B------:R0:W1:Y:S02]  /*6a90*/  SHFL.BFLY P6, R14, R13, R12, R11 ;  /* 0x0c00000c0d0e7389 */ /* 0x00006400000c000b */
[----:B01----:R-:W-:Y:S05]  /*6aa0*/  ENDCOLLECTIVE ;  /* 0x000000000000791b */ /* 0x003fea0003800000 */
.L_x_29993:
[----:B------:R-:W-:Y:S02]  /*6ab0*/  HFMA2 R12, -RZ, RZ, 0, 2.384185791015625e-07 ;  /* 0x00000004ff0c7431 */ /* 0x000fe400000001ff */
[----:B------:R-:W-:-:S05]  /*6ac0*/  FADD R37, R36, R14 ;  /* 0x0000000e24257221 */ /* 0x000fca0000000000 */
[----:B------:R-:W-:-:S07]  /*6ad0*/  MOV R13, R37 ;  /* 0x00000025000d7202 */ /* 0x000fce0000000f00 */
[----:B------:R-:W-:Y:S05]  /*6ae0*/  WARPSYNC.COLLECTIVE R15, `(.L_x_29994) ;  /* 0x000000000f087348 */ /* 0x000fea0003c00000 */
[----:B------:R0:W1:Y:S02]  /*6af0*/  SHFL.BFLY P6, R14, R13, R12, R11 ;  /* 0x0c00000c0d0e7389 */ /* 0x00006400000c000b */
[----:B01----:R-:W-:Y:S05]  /*6b00*/  ENDCOLLECTIVE ;  /* 0x000000000000791b */ /* 0x003fea0003800000 */
.L_x_29994:
[----:B------:R-:W-:Y:S02]  /*6b10*/  HFMA2 R12, -RZ, RZ, 0, 1.1920928955078125e-07 ;  /* 0x00000002ff0c7431 */ /* 0x000fe400000001ff */
[----:B------:R-:W-:-:S05]  /*6b20*/  FADD R38, R37, R14 ;  /* 0x0000000e25267221 */ /* 0x000fca0000000000 */
[----:B------:R-:W-:-:S07]  /*6b30*/  MOV R13, R38 ;  /* 0x00000026000d7202 */ /* 0x000fce0000000f00 */
[----:B------:R-:W-:Y:S05]  /*6b40*/  WARPSYNC.COLLECTIVE R15, `(.L_x_29995) ;  /* 0x000000000f087348 */ /* 0x000fea0003c00000 */
[----:B------:R0:W1:Y:S02]  /*6b50*/  SHFL.BFLY P6, R14, R13, R12, R11 ;  /* 0x0c00000c0d0e7389 */ /* 0x00006400000c000b */
[----:B01----:R-:W-:Y:S05]  /*6b60*/  ENDCOLLECTIVE ;  /* 0x000000000000791b */ /* 0x003fea0003800000 */
.L_x_29995:
[----:B------:R-:W-:Y:S02]  /*6b70*/  HFMA2 R12, -RZ, RZ, 0, 5.9604644775390625e-08 ;  /* 0x00000001ff0c7431 */ /* 0x000fe400000001ff */
[----:B------:R-:W-:-:S05]  /*6b80*/  FADD R39, R38, R14 ;  /* 0x0000000e26277221 */ /* 0x000fca0000000000 */
[----:B------:R-:W-:-:S07]  /*6b90*/  MOV R13, R39 ;  /* 0x00000027000d7202 */ /* 0x000fce0000000f00 */
[----:B------:R-:W-:Y:S05]  /*6ba0*/  WARPSYNC.COLLECTIVE R15, `(.L_x_29996) ;  /* 0x000000000f087348 */ /* 0x000fea0003c00000 */
[----:B------:R0:W1:Y:S02]  /*6bb0*/  SHFL.BFLY P6, R14, R13, R12, R11 ;  /* 0x0c00000c0d0e7389 */ /* 0x00006400000c000b */
[----:B01----:R-:W-:Y:S05]  /*6bc0*/  ENDCOLLECTIVE ;  /* 0x000000000000791b */ /* 0x003fea0003800000 */
.L_x_29996:
[----:B------:R-:W-:Y:S05]  /*6bd0*/  BRA `(.L_x_29997) ;  /* 0xffffffc400747947 */ /* 0x000fea000383ffff */
        .weak           $__internal_484_$__cuda_sm3x_div_rn_noftz_f32_slowpath
        .type           $__internal_484_$__cuda_sm3x_div_rn_noftz_f32_slowpath,@function
        .size           $__internal_484_$__cuda_sm3x_div_rn_noftz_f32_slowpath,(.L_x_37861 - $__internal_484_$__cuda_sm3x_div_rn_noftz_f32_slowpath)
$__internal_484_$__cuda_sm3x_div_rn_noftz_f32_slowpath:
        /* <DEDUP_REMOVED lines=34> */
.L_x_29999:
        /* <DEDUP_REMOVED lines=35> */
[----:B------:R-:W-:Y:S02]  /*7030*/  FSETP.NEU.FTZ.AND P1, PT, R36, R91, PT ;  /* 0x0000005b2400720b */ /* 0x000fe40003f3d000 */
[----:B------:R-:W-:-:S02]  /*7040*/  LOP3.LUT R12, R12, 0x800000, RZ, 0xfc, !PT ;  /* 0x008000000c0c7812 */ /* 0x000fc400078efcff */
[----:B------:R-:W-:Y:S02]  /*7050*/  ISETP.NE.AND P3, PT, R38, RZ, PT ;  /* 0x000000ff2600720c */ /* 0x000fe40003f65270 */
[----:B------:R-:W-:Y:S02]  /*7060*/  SHF.L.U32 R13, R12, R13, RZ ;  /* 0x0000000d0c0d7219 */ /* 0x000fe400000006ff */
[----:B------:R-:W-:Y:S02]  /*7070*/  IADD3 R36, PT, PT, -R38, RZ, RZ ;  /* 0x000000ff26247210 */ /* 0x000fe40007ffe1ff */
        /* <DEDUP_REMOVED lines=11> */
.L_x_30006:
[----:B------:R-:W-:-:S04]  /*7130*/  LOP3.LUT R7, R7, 0x80000000, RZ, 0xc0, !PT ;  /* 0x8000000007077812 */ /* 0x000fc800078ec0ff */
[----:B------:R-:W-:Y:S01]  /*7140*/  LOP3.LUT R7, R7, 0x7f800000, RZ, 0xfc, !PT ;  /* 0x7f80000007077812 */ /* 0x000fe200078efcff */
[----:B------:R-:W-:Y:S06]  /*7150*/  BRA `(.L_x_30007) ;  /* 0x0000000000047947 */ /* 0x000fec0003800000 */
.L_x_30005:
[----:B------:R-:W-:-:S07]  /*7160*/  LEA R7, R93, R7, 0x17 ;  /* 0x000000075d077211 */ /* 0x000fce00078eb8ff */
.L_x_30007:
[----:B------:R-:W-:Y:S05]  /*7170*/  BSYNC.RECONVERGENT B2 ;  /* 0x0000000000027941 */ /* 0x000fea0003800200 */
.L_x_30004:
[----:B------:R-:W-:Y:S05]  /*7180*/  BRA `(.L_x_30008) ;  /* 0x0000000000207947 */ /* 0x000fea0003800000 */
.L_x_30003:
[----:B------:R-:W-:-:S04]  /*7190*/  LOP3.LUT R7, R12, 0x80000000, R7, 0x48, !PT ;  /* 0x800000000c077812 */ /* 0x000fc800078e4807 */
[----:B------:R-:W-:Y:S01]  /*71a0*/  LOP3.LUT R7, R7, 0x7f800000, RZ, 0xfc, !PT ;  /* 0x7f80000007077812 */ /* 0x000fe200078efcff */
[----:B------:R-:W-:Y:S06]  /*71b0*/  BRA `(.L_x_30008) ;  /* 0x0000000000147947 */ /* 0x000fec0003800000 */
.L_x_30002:
[----:B------:R-:W-:Y:S01]  /*71c0*/  LOP3.LUT R7, R12, 0x80000000, R7, 0x48, !PT ;  /* 0x800000000c077812 */ /* 0x000fe200078e4807 */
[----:B------:R-:W-:Y:S06]  /*71d0*/  BRA `(.L_x_30008) ;  /* 0x00000000000c7947 */ /* 0x000fec0003800000 */
.L_x_30001:
[----:B------:R-:W0:Y:S01]  /*71e0*/  MUFU.RSQ R7, -QNAN ;  /* 0xffc0000000077908 */ /* 0x000e220000001400 */
[----:B------:R-:W-:Y:S05]  /*71f0*/  BRA `(.L_x_30008) ;  /* 0x0000000000047947 */ /* 0x000fea0003800000 */
.L_x_30000:
[----:B------:R-:W-:-:S07]  /*7200*/  FADD.FTZ R7, R7, R12 ;  /* 0x0000000c07077221 */ /* 0x000fce0000010000 */
.L_x_30008:
[----:B------:R-:W-:Y:S05]  /*7210*/  BSYNC.RECONVERGENT B1 ;  /* 0x0000000000017941 */ /* 0x000fea0003800200 */
.L_x_29998:
[----:B------:R-:W-:Y:S01]  /*7220*/  HFMA2 R13, -RZ, RZ, 0, 0 ;  /* 0x00000000ff0d7431 */ /* 0x000fe200000001ff */
[----:B------:R-:W-:-:S04]  /*7230*/  MOV R12, R14 ;  /* 0x0000000e000c7202 */ /* 0x000fc80000000f00 */
[----:B0-----:R-:W-:Y:S05]  /*7240*/  RET.REL.NODEC R12 `(_Z15SoftmaxWarpImplI24ElementwiseScaleMaskLoadIffbE11DirectStoreIffEfLi1ELi28ELi32ELi1ELb1EL9Algorithm0EEvT_T0_ll) ;  /* 0xffffff8c0c6c7950 */ /* 0x001fea0003c3ffff */
.L_x_30009:
        /* <DEDUP_REMOVED lines=11> */
.L_x_37861:


//--------------------- .text._Z15SoftmaxWarpImplI24ElementwiseScaleMaskLoadIffbE11DirectStoreIffEfLi1ELi28ELi32ELi1ELb0EL9Algorithm0EEvT_T0_ll --------------------------
	.section	.text._Z15SoftmaxWarpImplI24ElementwiseScaleMaskLoadIffbE11DirectStoreIffEfLi1ELi28ELi32ELi1ELb0EL9Algorithm0EEvT_T0_ll,"ax",@progbits
	.align	128
        .global         _Z15SoftmaxWarpImplI24ElementwiseScaleMaskLoadIffbE11DirectStoreIffEfLi1ELi28ELi32ELi1ELb0EL9Algorithm0EEvT_T0_ll
        .type           _Z15SoftmaxWarpImplI24ElementwiseScaleMaskLoadIffbE11DirectStoreIffEfLi1ELi28ELi32ELi1ELb0EL9Algorithm0EEvT_T0_ll,@function
        .size           _Z15SoftmaxWarpImplI24ElementwiseScaleMaskLoadIffbE11DirectStoreIffEfLi1ELi28ELi32ELi1ELb0EL9Algorithm0EEvT_T0_ll,(.L_x_37862 - _Z15SoftmaxWarpImplI24ElementwiseScaleMaskLoadIffbE11DirectStoreIffEfLi1ELi28ELi32ELi1ELb0EL9Algorithm0EEvT_T0_ll)
        .other          _Z15SoftmaxWarpImplI24ElementwiseScaleMaskLoadIffbE11DirectStoreIffEfLi1ELi28ELi32ELi1ELb0EL9Algorithm0EEvT_T0_ll,@"STO_CUDA_ENTRY STV_DEFAULT"
_Z15SoftmaxWarpImplI24ElementwiseScaleMaskLoadIffbE11DirectStoreIffEfLi1ELi28ELi32ELi1ELb0EL9Algorithm0EEvT_T0_ll:
.text._Z15SoftmaxWarpImplI24ElementwiseScaleMaskLoadIffbE11DirectStoreIffEfLi1ELi28ELi32ELi1ELb0EL9Algorithm0EEvT_T0_ll:
        /* <DEDUP_REMOVED lines=24> */
.L_x_30010:
        /* <DEDUP_REMOVED lines=13> */
.L_x_30068:
        /* <DEDUP_REMOVED lines=16> */
[----:B------:R-:W3:Y:S04]  /*0350*/  LDG.E.U8 R12, desc[UR8][R4.64+0xa0] ;  /* 0x0000a008040c7981 */ /* 0x000ee8000c1e1100 */
[----:B------:R-:W4:Y:S01]  /*0360*/  LDG.E.U8 R7, desc[UR8][R4.64+0x40] ;  /* 0x0000400804077981 */ /* 0x000f22000c1e1100 */
[----:B------:R-:W-:Y:S02]  /*0370*/  R2UR UR10, R34 ;  /* 0x00000000220a72ca */ /* 0x000fe400000e0000 */
[----:B------:R-:W-:Y:S01]  /*0380*/  R2UR UR11, R35 ;  /* 0x00000000230b72ca */ /* 0x000fe200000e0000 */
[----:B------:R-:W5:Y:S01]  /*0390*/  LDG.E.U8 R0, desc[UR6][R4.64+0x20] ;  /* 0x0000200604007981 */ /* 0x000f62000c1e1100 */
[----:B------:R-:W-:-:S03]  /*03a0*/  LEA R2, P0, R6, UR36, 0x2 ;  /* 0x0000002406027c11 */ /* 0x000fc6000f8010ff */
[----:B------:R-:W5:Y:S01]  /*03b0*/  LDG.E.U8 R11, desc[UR6][R4.64+0x80] ;  /* 0x00008006040b7981 */ /* 0x000f62000c1e1100 */
[----:B------:R-:W-:Y:S02]  /*03c0*/  LEA.HI.X R3, R6, UR37, R3, 0x2, P0 ;  /* 0x0000002506037c11 */ /* 0x000fe400080f1403 */
[----:B------:R-:W-:Y:S01]  /*03d0*/  R2UR UR14, R34 ;  /* 0x00000000220e72ca */ /* 0x000fe200000e0000 */
[----:B------:R-:W5:Y:S04]  /*03e0*/  LDG.E.U8 R9, desc[UR4][R4.64+0x60] ;  /* 0x0000600404097981 */ /* 0x000f68000c1e1100 */
[----:B------:R-:W5:Y:S04]  /*03f0*/  LDG.E.U8 R13, desc[UR10][R4.64+0xc0] ;  /* 0x0000c00a040d7981 */ /* 0x000f68000c1e1100 */
[----:B------:R-:W5:Y:S01]  /*0400*/  LDG.E R10, desc[UR6][R2.64+0x80] ;  /* 0x00008006020a7981 */ /* 0x000f62000c1e1900 */
[----:B------:R-:W-:-:S03]  /*0410*/  R2UR UR15, R35 ;  /* 0x00000000230f72ca */ /* 0x000fc600000e0000 */
[----:B------:R-:W5:Y:S04]  /*0420*/  LDG.E R8, desc[UR4][R2.64] ;  /* 0x0000000402087981 */ /* 0x000f68000c1e1900 */
[----:B------:R-:W5:Y:S04]  /*0430*/  LDG.E R16, desc[UR6][R2.64+0x180] ;  /* 0x0001800602107981 */ /* 0x000f68000c1e1900 */
[----:B------:R-:W5:Y:S04]  /*0440*/  LDG.E.U8 R15, desc[UR8][R4.64+0xe0] ;  /* 0x0000e008040f7981 */ /* 0x000f68000c1e1100 */
[----:B------:R-:W5:Y:S04]  /*0450*/  LDG.E R14, desc[UR4][R2.64+0x100] ;  /* 0x00010004020e7981 */ /* 0x000f68000c1e1900 */
[----:B------:R-:W5:Y:S04]  /*0460*/  LDG.E R18, desc[UR8][R2.64+0x200] ;  /* 0x0002000802127981 */ /* 0x000f68000c1e1900 */
[----:B------:R-:W5:Y:S04]  /*0470*/  LDG.E R24, desc[UR8][R2.64+0x380] ;  /* 0x0003800802187981 */ /* 0x000f68000c1e1900 */
[----:B------:R-:W5:Y:S01]  /*0480*/  LDG.E.U8 R19, desc[UR10][R4.64+0x120] ;  /* 0x0001200a04137981 */ /* 0x000f62000c1e1100 */
[----:B------:R-:W-:-:S03]  /*0490*/  R2UR UR12, R34 ;  /* 0x00000000220c72ca */ /* 0x000fc600000e0000 */
[----:B------:R-:W5:Y:S01]  /*04a0*/  LDG.E R32, desc[UR4][R2.64+0x580] ;  /* 0x0005800402207981 */ /* 0x000f62000c1e1900 */
[----:B------:R-:W-:-:S03]  /*04b0*/  R2UR UR13, R35 ;  /* 0x00000000230d72ca */ /* 0x000fc600000e0000 */
[----:B------:R-:W5:Y:S04]  /*04c0*/  LDG.E.U8 R23, desc[UR14][R4.64+0x160] ;  /* 0x0001600e04177981 */ /* 0x000f68000c1e1100 */
[----:B------:R-:W5:Y:S04]  /*04d0*/  LDG.E.U8 R17, desc[UR10][R4.64+0x100] ;  /* 0x0001000a04117981 */ /* 0x000f68000c1e1100 */
[----:B------:R-:W5:Y:S04]  /*04e0*/  LDG.E.U8 R29, desc[UR14][R4.64+0x1c0] ;  /* 0x0001c00e041d7981 */ /* 0x000f68000c1e1100 */
[----:B------:R-:W5:Y:S04]  /*04f0*/  LDG.E R28, desc[UR6][R2.64+0x480] ;  /* 0x00048006021c7981 */ /* 0x000f68000c1e1900 */
[----:B------:R-:W5:Y:S04]  /*0500*/  LDG.E R30, desc[UR8][R2.64+0x500] ;  /* 0x00050008021e7981 */ /* 0x000f68000c1e1900 */
[----:B------:R-:W5:Y:S04]  /*0510*/  LDG.E R52, desc[UR4][R2.64+0x700] ;  /* 0x0007000402347981 */ /* 0x000f68000c1e1900 */
[----:B------:R-:W5:Y:S04]  /*0520*/  LDG.E R48, desc[UR10][R2.64+0x600] ;  /* 0x0006000a02307981 */ /* 0x000f68000c1e1900 */
[----:B------:R-:W5:Y:S04]  /*0530*/  LDG.E.U8 R21, desc[UR12][R4.64+0x140] ;  /* 0x0001400c04157981 */ /* 0x000f68000c1e1100 */
[----:B------:R-:W5:Y:S04]  /*0540*/  LDG.E R50, desc[UR6][R2.64+0x680] ;  /* 0x0006800602327981 */ /* 0x000f68000c1e1900 */
[----:B------:R-:W5:Y:S01]  /*0550*/  LDG.E R54, desc[UR6][R2.64+0x780] ;  /* 0x0007800602367981 */ /* 0x000f62000c1e1900 */
[----:B------:R-:W-:-:S02]  /*0560*/  R2UR UR16, R34 ;  /* 0x00000000221072ca */ /* 0x000fc400000e0000 */
[----:B------:R-:W-:Y:S01]  /*0570*/  R2UR UR17, R35 ;  /* 0x00000000231172ca */ /* 0x000fe200000e0000 */
        /* <DEDUP_REMOVED lines=11> */
[----:B--2---:R-:W-:-:S03]  /*0630*/  ISETP.NE.AND P1, PT, R20, RZ, PT ;  /* 0x000000ff1400720c */ /* 0x004fc60003f25270 */
[----:B------:R-:W2:Y:S01]  /*0640*/  LDG.E R20, desc[UR4][R2.64+0x280] ;  /* 0x0002800402147981 */ /* 0x000ea2000c1e1900 */
[----:B---3--:R-:W-:-:S03]  /*0650*/  ISETP.NE.AND P3, PT, R12, RZ, PT ;  /* 0x000000ff0c00720c */ /* 0x008fc60003f65270 */
[----:B------:R-:W3:Y:S01]  /*0660*/  LDG.E.U8 R12, desc[UR8][R4.64+0x2a0] ;  /* 0x0002a008040c7981 */ /* 0x000ee2000c1e1100 */
[----:B----4-:R-:W-:Y:S02]  /*0670*/  ISETP.NE.AND P4, PT, R7, RZ, PT ;  /* 0x000000ff0700720c */ /* 0x010fe40003f85270 */
[----:B------:R-:W1:Y:S01]  /*0680*/  LDC.64 R6, c[0x0][0x398] ;  /* 0x0000e600ff067b82 */ /* 0x000e620000000a00 */
[----:B-----5:R-:W-:Y:S02]  /*0690*/  ISETP.NE.AND P0, PT, R0, RZ, PT ;  /* 0x000000ff0000720c */ /* 0x020fe40003f05270 */
[----:B------:R-:W4:Y:S01]  /*06a0*/  LDG.E.U8 R0, desc[UR16][R4.64+0x260] ;  /* 0x0002601004007981 */ /* 0x000f22000c1e1100 */
[----:B------:R-:W-:Y:S02]  /*06b0*/  ISETP.NE.AND P5, PT, R11, RZ, PT ;  /* 0x000000ff0b00720c */ /* 0x000fe40003fa5270 */
[----:B------:R-:W-:Y:S02]  /*06c0*/  ISETP.NE.AND P2, PT, R13, RZ, PT ;  /* 0x000000ff0d00720c */ /* 0x000fe40003f45270 */
[----:B------:R-:W-:-:S02]  /*06d0*/  ISETP.NE.AND P6, PT, R9, RZ, PT ;  /* 0x000000ff0900720c */ /* 0x000fc40003fc5270 */
[----:B------:R-:W5:Y:S01]  /*06e0*/  LDG.E.U8 R9, desc[UR12][R4.64+0x280] ;  /* 0x0002800c04097981 */ /* 0x000f62000c1e1100 */
[-C--:B-1----:R-:W-:Y:S01]  /*06f0*/  FMUL R13, R10, R7.reuse ;  /* 0x000000070a0d7220 */ /* 0x082fe20000400000 */
[----:B------:R-:W-:-:S04]  /*0700*/  FMUL R11, R8, R7 ;  /* 0x00000007080b7220 */ /* 0x000fc80000400000 */
[-C--:B------:R-:W-:Y:S01]  /*0710*/  FSEL R10, R13, R6.reuse, P0 ;  /* 0x000000060d0a7208 */ /* 0x080fe20000000000 */
[-C--:B------:R-:W-:Y:S01]  /*0720*/  FMUL R13, R16, R7.reuse ;  /* 0x00000007100d7220 */ /* 0x080fe20000400000 */
[-C--:B------:R-:W-:Y:S01]  /*0730*/  FSEL R38, R11, R6.reuse, P1 ;  /* 0x000000060b267208 */ /* 0x080fe20000800000 */
[----:B------:R-:W5:Y:S01]  /*0740*/  LDG.E.U8 R16, desc[UR8][R4.64+0x300] ;  /* 0x0003000804107981 */ /* 0x000f62000c1e1100 */
[----:B------:R-:W-:Y:S01]  /*0750*/  ISETP.NE.AND P1, PT, R15, RZ, PT ;  /* 0x000000ff0f00720c */ /* 0x000fe20003f25270 */
[-C--:B------:R-:W-:Y:S01]  /*0760*/  FMUL R45, R14, R7.reuse ;  /* 0x000000070e2d7220 */ /* 0x080fe20000400000 */
[-C--:B------:R-:W-:Y:S01]  /*0770*/  FSEL R46, R13, R6.reuse, P6 ;  /* 0x000000060d2e7208 */ /* 0x080fe20003000000 */
[----:B------:R-:W5:Y:S01]  /*0780*/  LDG.E.U8 R11, desc[UR10][R4.64+0x2c0] ;  /* 0x0002c00a040b7981 */ /* 0x000f62000c1e1100 */
[-C--:B------:R-:W-:Y:S02]  /*0790*/  FMUL R15, R18, R7.reuse ;  /* 0x00000007120f7220 */ /* 0x080fe40000400000 */
[-C--:B------:R-:W-:Y:S01]  /*07a0*/  FSEL R45, R45, R6.reuse, P4 ;  /* 0x000000062d2d7208 */ /* 0x080fe20002000000 */
[----:B------:R-:W5:Y:S01]  /*07b0*/  LDG.E.U8 R14, desc[UR14][R4.64+0x360] ;  /* 0x0003600e040e7981 */ /* 0x000f62000c1e1100 */
[----:B------:R-:W-:Y:S01]  /*07c0*/  FMUL R13, R24, R7 ;  /* 0x00000007180d7220 */ /* 0x000fe20000400000 */
[----:B------:R-:W-:-:S02]  /*07d0*/  FSEL R44, R15, R6, P5 ;  /* 0x000000060f2c7208 */ /* 0x000fc40002800000 */
[----:B------:R-:W5:Y:S01]  /*07e0*/  LDG.E R18, desc[UR4][R2.64+0x800] ;  /* 0x0008000402127981 */ /* 0x000f62000c1e1900 */
[----:B------:R-:W-:Y:S02]  /*07f0*/  ISETP.NE.AND P4, PT, R19, RZ, PT ;  /* 0x000000ff1300720c */ /* 0x000fe40003f85270 */
[----:B------:R-:W-:Y:S01]  /*0800*/  FSEL R8, R13, R6, P1 ;  /* 0x000000060d087208 */ /* 0x000fe20000800000 */
[----:B------:R-:W5:Y:S04]  /*0810*/  LDG.E.U8 R19, desc[UR6][R4.64+0x2e0] ;  /* 0x0002e00604137981 */ /* 0x000f68000c1e1100 */
[----:B------:R-:W5:Y:S01]  /*0820*/  LDG.E.U8 R15, desc[UR10][R4.64+0x320] ;  /* 0x0003200a040f7981 */ /* 0x000f62000c1e1100 */
[----:B------:R-:W-:-:S03]  /*0830*/  ISETP.NE.AND P5, PT, R23, RZ, PT ;  /* 0x000000ff1700720c */ /* 0x000fc60003fa5270 */
[----:B------:R1:W5:Y:S01]  /*0840*/  LDG.E.U8 R13, desc[UR12][R4.64+0x340] ;  /* 0x0003400c040d7981 */ /* 0x000362000c1e1100 */
[----:B------:R-:W-:Y:S02]  /*0850*/  ISETP.NE.AND P0, PT, R17, RZ, PT ;  /* 0x000000ff1100720c */ /* 0x000fe40003f05270 */
[----:B------:R-:W-:Y:S01]  /*0860*/  ISETP.NE.AND P1, PT, R29, RZ, PT ;  /* 0x000000ff1d00720c */ /* 0x000fe20003f25270 */
[-C--:B-1----:R-:W-:Y:S01]  /*0870*/  FMUL R5, R32, R7.reuse ;  /* 0x0000000720057220 */ /* 0x082fe20000400000 */
[-C--:B------:R-:W-:Y:S01]  /*0880*/  FMUL R17, R28, R7.reuse ;  /* 0x000000071c117220 */ /* 0x080fe20000400000 */
[----:B------:R-:W5:Y:S01]  /*0890*/  LDG.E R4, desc[UR6][R2.64+0x880] ;  /* 0x0008800602047981 */ /* 0x000f62000c1e1900 */
[-C--:B------:R-:W-:Y:S02]  /*08a0*/  FMUL R29, R30, R7.reuse ;  /* 0x000000071e1d7220 */ /* 0x080fe40000400000 */
[-C--:B------:R-:W-:Y:S01]  /*08b0*/  FSEL R30, R5, R6.reuse, P5 ;  /* 0x00000006051e7208 */ /* 0x080fe20002800000 */
[----:B------:R-:W5:Y:S01]  /*08c0*/  LDG.E R28, desc[UR4][R2.64+0x980] ;  /* 0x00098004021c7981 */ /* 0x000f62000c1e1900 */
[----:B------:R-:W-:Y:S01]  /*08d0*/  FMUL R5, R52, R7 ;  /* 0x0000000734057220 */ /* 0x000fe20000400000 */
[----:B------:R-:W-:-:S02]  /*08e0*/  FSEL R36, R17, R6, P4 ;  /* 0x0000000611247208 */ /* 0x000fc40002000000 */
[----:B------:R-:W5:Y:S01]  /*08f0*/  LDG.E R52, desc[UR12][R2.64+0xb80] ;  /* 0x000b800c02347981 */ /* 0x000f62000c1e1900 */
[-C--:B------:R-:W-:Y:S01]  /*0900*/  FMUL R17, R48, R7.reuse ;  /* 0x0000000730117220 */ /* 0x080fe20000400000 */
[----:B------:R-:W-:Y:S02]  /*0910*/  FSEL R24, R5, R6, P1 ;  /* 0x0000000605187208 */ /* 0x000fe40000800000 */
[----:B------:R-:W5:Y:S01]  /*0920*/  LDG.E R48, desc[UR10][R2.64+0xa00] ;  /* 0x000a000a02307981 */ /* 0x000f62000c1e1900 */
[----:B------:R-:W-:Y:S01]  /*0930*/  ISETP.NE.AND P6, PT, R21, RZ, PT ;  /* 0x000000ff1500720c */ /* 0x000fe20003fc5270 */
[-C--:B------:R-:W-:Y:S02]  /*0940*/  FMUL R21, R50, R7.reuse ;  /* 0x0000000732157220 */ /* 0x080fe40000400000 */
[----:B------:R-:W5:Y:S01]  /*0950*/  LDG.E R50, desc[UR8][R2.64+0xb00] ;  /* 0x000b000802327981 */ /* 0x000f62000c1e1900 */
[----:B------:R-:W-:-:S03]  /*0960*/  FMUL R23, R54, R7 ;  /* 0x0000000736177220 */ /* 0x000fc60000400000 */
[----:B------:R-:W5:Y:S01]  /*0970*/  LDG.E R54, desc[UR4][R2.64+0xc00] ;  /* 0x000c000402367981 */ /* 0x000f62000c1e1900 */
[----:B--2---:R-:W-:-:S03]  /*0980*/  FMUL R39, R20, R7 ;  /* 0x0000000714277220 */ /* 0x004fc60000400000 */
[----:B------:R-:W2:Y:S01]  /*0990*/  LDG.E R20, desc[UR8][R2.64+0x900] ;  /* 0x0009000802147981 */ /* 0x000ea2000c1e1900 */
[----:B---3--:R-:W-:-:S03]  /*09a0*/  ISETP.NE.AND P1, PT, R12, RZ, PT ;  /* 0x000000ff0c00720c */ /* 0x008fc60003f25270 */
[----:B------:R1:W3:Y:S01]  /*09b0*/  LDG.E R12, desc[UR6][R2.64+0xa80] ;  /* 0x000a8006020c7981 */ /* 0x0002e2000c1e1900 */
[----:B------:R-:W-:Y:S02]  /*09c0*/  FSEL R39, R39, R6, P3 ;  /* 0x0000000627277208 */ /* 0x000fe40001800000 */
[----:B------:R-:W-:Y:S01]  /*09d0*/  ISETP.NE.AND P3, PT, R25, RZ, PT ;  /* 0x000000ff1900720c */ /* 0x000fe20003f65270 */
[----:B------:R-:W-:-:S03]  /*09e0*/  FMUL R37, R22, R7 ;  /* 0x0000000716257220 */ /* 0x000fc60000400000 */
[----:B------:R-:W-:Y:S02]  /*09f0*/  FSEL R22, R17, R6, P3 ;  /* 0x0000000611167208 */ /* 0x000fe40001800000 */
[----:B----4-:R-:W-:Y:S02]  /*0a00*/  ISETP.NE.AND P3, PT, R0, RZ, PT ;  /* 0x000000ff0000720c */ /* 0x010fe40003f65270 */
[----:B------:R-:W-:Y:S01]  /*0a10*/  FMNMX3 R0, R38, -INF , R10, !PT ;  /* 0xff80000026007876 */ /* 0x000fe2000780000a */
[----:B------:R-:W-:-:S03]  /*0a20*/  FMUL R33, R26, R7 ;  /* 0x000000071a217220 */ /* 0x000fc60000400000 */
[----:B------:R-:W-:Y:S02]  /*0a30*/  FMNMX3 R0, R0, R45, R46, !PT ;  /* 0x0000002d00007276 */ /* 0x000fe4000780002e */
[----:B------:R-:W-:Y:S02]  /*0a40*/  FSEL R37, R37, R6, P2 ;  /* 0x0000000625257208 */ /* 0x000fe40001000000 */
[----:B------:R-:W-:Y:S02]  /*0a50*/  FMNMX3 R0, R0, R44, R39, !PT ;  /* 0x0000002c00007276 */ /* 0x000fe40007800027 */
[----:B------:R-:W-:Y:S02]  /*0a60*/  FSEL R33, R33, R6, P0 ;  /* 0x0000000621217208 */ /* 0x000fe40000000000 */
[----:B------:R-:W-:Y:S02]  /*0a70*/  FMNMX3 R0, R0, R37, R8, !PT ;  /* 0x0000002500007276 */ /* 0x000fe40007800008 */
[----:B------:R-:W-:-:S02]  /*0a80*/  ISETP.NE.AND P2, PT, R27, RZ, PT ;  /* 0x000000ff1b00720c */ /* 0x000fc40003f45270 */
[-C--:B------:R-:W-:Y:S02]  /*0a90*/  FSEL R29, R29, R6.reuse, P6 ;  /* 0x000000061d1d7208 */ /* 0x080fe40003000000 */
[----:B------:R-:W-:Y:S02]  /*0aa0*/  FMNMX3 R0, R0, R33, R36, !PT ;  /* 0x0000002100007276 */ /* 0x000fe40007800024 */
[----:B------:R-:W-:Y:S02]  /*0ab0*/  ISETP.NE.AND P0, PT, R31, RZ, PT ;  /* 0x000000ff1f00720c */ /* 0x000fe40003f05270 */
[----:B------:R-:W-:Y:S02]  /*0ac0*/  FSEL R21, R21, R6, P2 ;  /* 0x0000000615157208 */ /* 0x000fe40001000000 */
[----:B------:R-:W-:Y:S02]  /*0ad0*/  FMNMX3 R0, R0, R29, R30, !PT ;  /* 0x0000001d00007276 */ /* 0x000fe4000780001e */
[----:B------:R-:W-:-:S02]  /*0ae0*/  ISETP.NE.AND P4, PT, R47, RZ, PT ;  /* 0x000000ff2f00720c */ /* 0x000fc40003f85270 */
[----:B------:R-:W-:Y:S02]  /*0af0*/  ISETP.NE.AND P6, PT, R49, RZ, PT ;  /* 0x000000ff3100720c */ /* 0x000fe40003fc5270 */
[----:B------:R-:W-:Y:S02]  /*0b00*/  FSEL R23, R23, R6, P0 ;  /* 0x0000000617177208 */ /* 0x000fe40000000000 */
[----:B------:R-:W-:Y:S01]  /*0b10*/  FMNMX3 R0, R0, R22, R21, !PT ;  /* 0x0000001600007276 */ /* 0x000fe20007800015 */
[----:B-----5:R-:W-:Y:S01]  /*0b20*/  FMUL R31, R18, R7 ;  /* 0x00000007121f7220 */ /* 0x020fe20000400000 */
[----:B------:R-:W-:Y:S02]  /*0b30*/  ISETP.NE.AND P2, PT, R9, RZ, PT ;  /* 0x000000ff0900720c */ /* 0x000fe40003f45270 */
[----:B------:R-:W-:Y:S02]  /*0b40*/  ISETP.NE.AND P5, PT, R51, RZ, PT ;  /* 0x000000ff3300720c */ /* 0x000fe40003fa5270 */
[----:B------:R-:W-:-:S02]  /*0b50*/  FSEL R31, R31, R6, P4 ;  /* 0x000000061f1f7208 */ /* 0x000fc40002000000 */
[----:B------:R-:W-:Y:S02]  /*0b60*/  FMNMX3 R0, R0, R24, R23, !PT ;  /* 0x0000001800007276 */ /* 0x000fe40007800017 */
[----:B------:R-:W-:Y:S02]  /*0b70*/  ISETP.NE.AND P4, PT, R19, RZ, PT ;  /* 0x000000ff1300720c */ /* 0x000fe40003f85270 */
[----:B------:R-:W-:Y:S01]  /*0b80*/  ISETP.NE.AND P0, PT, R11, RZ, PT ;  /* 0x000000ff0b00720c */ /* 0x000fe20003f05270 */
[-C--:B------:R-:W-:Y:S01]  /*0b90*/  FMUL R5, R4, R7.reuse ;  /* 0x0000000704057220 */ /* 0x080fe20000400000 */
[----:B------:R-:W-:-:S04]  /*0ba0*/  FMUL R25, R28, R7 ;  /* 0x000000071c197220 */ /* 0x000fc80000400000 */
[-C--:B------:R-:W-:Y:S01]  /*0bb0*/  FSEL R32, R5, R6.reuse, P6 ;  /* 0x0000000605207208 */ /* 0x080fe20003000000 */
[----:B-1----:R-:W-:Y:S01]  /*0bc0*/  FMUL R3, R48, R7 ;  /* 0x0000000730037220 */ /* 0x002fe20000400000 */
[-C--:B------:R-:W-:Y:S02]  /*0bd0*/  FSEL R25, R25, R6.reuse, P3 ;  /* 0x0000000619197208 */ /* 0x080fe40001800000 */
[----:B------:R-:W-:Y:S02]  /*0be0*/  FMNMX3 R0, R0, R31, R32, !PT ;  /* 0x0000001f00007276 */ /* 0x000fe40007800020 */
[----:B------:R-:W-:Y:S01]  /*0bf0*/  FSEL R28, R3, R6, P2 ;  /* 0x00000006031c7208 */ /* 0x000fe20001000000 */
[-C--:B------:R-:W-:Y:S01]  /*0c00*/  FMUL R3, R52, R7.reuse ;  /* 0x0000000734037220 */ /* 0x080fe20000400000 */
[----:B------:R-:W-:Y:S01]  /*0c10*/  ISETP.NE.AND P2, PT, R14, RZ, PT ;  /* 0x000000ff0e00720c */ /* 0x000fe20003f45270 */
[-C--:B------:R-:W-:Y:S01]  /*0c20*/  FMUL R19, R50, R7.reuse ;  /* 0x0000000732137220 */ /* 0x080fe20000400000 */
[-C--:B------:R-:W-:Y:S01]  /*0c30*/  FMUL R5, R56, R7.reuse ;  /* 0x0000000738057220 */ /* 0x080fe20000400000 */
[----:B------:R-:W-:Y:S01]  /*0c40*/  ISETP.NE.AND P6, PT, R16, RZ, PT ;  /* 0x000000ff1000720c */ /* 0x000fe20003fc5270 */
[----:B------:R-:W-:-:S02]  /*0c50*/  FMUL R17, R54, R7 ;  /* 0x0000000736117220 */ /* 0x000fc40000400000 */
[-C--:B------:R-:W-:Y:S02]  /*0c60*/  FSEL R19, R19, R6.reuse, P0 ;  /* 0x0000000613137208 */ /* 0x080fe40000000000 */
[----:B------:R-:W-:Y:S02]  /*0c70*/  ISETP.NE.AND P3, PT, R13, RZ, PT ;  /* 0x000000ff0d00720c */ /* 0x000fe40003f65270 */
[----:B------:R-:W-:Y:S01]  /*0c80*/  FSEL R17, R17, R6, P6 ;  /* 0x0000000611117208 */ /* 0x000fe20003000000 */
[----:B------:R-:W-:Y:S01]  /*0c90*/  UMOV UR4, 0xffffffff ;  /* 0xffffffff00047882 */ /* 0x000fe20000000000 */
[-C--:B--2---:R-:W-:Y:S01]  /*0ca0*/  FMUL R9, R20, R7.reuse ;  /* 0x0000000714097220 */ /* 0x084fe20000400000 */
[----:B---3--:R-:W-:-:S04]  /*0cb0*/  FMUL R27, R12, R7 ;  /* 0x000000070c1b7220 */ /* 0x008fc80000400000 */
[-C--:B------:R-:W-:Y:S02]  /*0cc0*/  FSEL R26, R9, R6.reuse, P5 ;  /* 0x00000006091a7208 */ /* 0x080fe40002800000 */
[----:B------:R-:W-:Y:S02]  /*0cd0*/  FSEL R27, R27, R6, P1 ;  /* 0x000000061b1b7208 */ /* 0x000fe40000800000 */
[----:B------:R-:W-:Y:S02]  /*0ce0*/  FMNMX3 R0, R0, R26, R25, !PT ;  /* 0x0000001a00007276 */ /* 0x000fe40007800019 */
[----:B------:R-:W-:Y:S02]  /*0cf0*/  ISETP.NE.AND P5, PT, R15, RZ, PT ;  /* 0x000000ff0f00720c */ /* 0x000fe40003fa5270 */
[----:B------:R-:W-:Y:S01]  /*0d00*/  FSEL R20, R3, R6, P4 ;  /* 0x0000000603147208 */ /* 0x000fe20002000000 */
[----:B------:R-:W-:Y:S01]  /*0d10*/  FMUL R3, R58, R7 ;  /* 0x000000073a037220 */ /* 0x000fe20000400000 */
[----:B------:R-:W-:-:S02]  /*0d20*/  FMNMX3 R0, R0, R28, R27, !PT ;  /* 0x0000001c00007276 */ /* 0x000fc4000780001b */
[-C--:B------:R-:W-:Y:S02]  /*0d30*/  FSEL R18, R5, R6.reuse, P5 ;  /* 0x0000000605127208 */ /* 0x080fe40002800000 */
        /* <DEDUP_REMOVED lines=57> */
[C---:B------:R-:W-:Y:S01]  /*10d0*/  FADD R9, R7.reuse, -12583039 ;  /* 0xcb40007f07097421 */ /* 0x040fe20000000000 */
[----:B------:R-:W-:Y:S01]  /*10e0*/  SHF.L.U32 R7, R7, 0x17, RZ ;  /* 0x0000001707077819 */ /* 0x000fe200000006ff */
[----:B------:R-:W-:Y:S01]  /*10f0*/  FFMA.SAT R5, R64, R11, 0.5 ;  /* 0x3f00000040057423 */ /* 0x000fe2000000200b */
[-C--:B------:R-:W-:Y:S01]  /*1100*/  FFMA.RM R15, R15, R12.reuse, 12582913 ;  /* 0x4b4000010f0f7423 */ /* 0x080fe2000000400c */
[C---:B------:R-:W-:Y:S01]  /*1110*/  FFMA R9, R70.reuse, 1.4426950216293334961, -R9 ;  /* 0x3fb8aa3b46097823 */ /* 0x040fe20000000809 */
[----:B------:R-:W1:Y:S01]  /*1120*/  MUFU.EX2 R68, R68 ;  /* 0x0000004400447308 */ /* 0x000e620000000800 */
[----:B------:R-:W-:Y:S01]  /*1130*/  FFMA.RM R13, R5, R12, 12582913 ;  /* 0x4b400001050d7423 */ /* 0x000fe2000000400c */
[----:B------:R-:W-:Y:S01]  /*1140*/  FADD R17, R15, -12583039 ;  /* 0xcb40007f0f117421 */ /* 0x000fe20000000000 */
[----:B------:R-:W-:-:S02]  /*1150*/  FFMA R9, R70, 1.925963033500011079e-08, R9 ;  /* 0x32a5706046097823 */ /* 0x000fc40000000009 */
[----:B------:R-:W-:Y:S01]  /*1160*/  FADD R5, R13, -12583039 ;  /* 0xcb40007f0d057421 */ /* 0x000fe20000000000 */
[----:B------:R-:W-:Y:S02]  /*1170*/  FFMA R17, R66, 1.4426950216293334961, -R17 ;  /* 0x3fb8aa3b42117823 */ /* 0x000fe40000000811 */
[----:B------:R-:W2:Y:S01]  /*1180*/  MUFU.EX2 R16, R9 ;  /* 0x0000000900107308 */ /* 0x000ea20000000800 */
[----:B------:R-:W-:Y:S01]  /*1190*/  FFMA R5, R64, 1.4426950216293334961, -R5 ;  /* 0x3fb8aa3b40057823 */ /* 0x000fe20000000805 */
[----:B------:R-:W-:-:S03]  /*11a0*/  FFMA R17, R66, 1.925963033500011079e-08, R17 ;  /* 0x32a5706042117823 */ /* 0x000fc60000000011 */
[----:B------:R-:W-:Y:S01]  /*11b0*/  FFMA R64, R64, 1.925963033500011079e-08, R5 ;  /* 0x32a5706040407823 */ /* 0x000fe20000000005 */
[-C--:B------:R-:W-:Y:S01]  /*11c0*/  FFMA.SAT R5, R62, R11.reuse, 0.5 ;  /* 0x3f0000003e057423 */ /* 0x080fe2000000200b */
[----:B-1----:R-:W-:Y:S01]  /*11d0*/  FMUL R6, R3, R68 ;  /* 0x0000004403067220 */ /* 0x002fe20000400000 */
[----:B------:R-:W-:Y:S02]  /*11e0*/  FADD R3, R21, -12583039 ;  /* 0xcb40007f15037421 */ /* 0x000fe40000000000 */
[----:B------:R-:W-:Y:S02]  /*11f0*/  FFMA.RM R5, R5, R12, 12582913 ;  /* 0x4b40000105057423 */ /* 0x000fe4000000400c */
[C---:B------:R-:W-:Y:S02]  /*1200*/  FFMA R3, R0.reuse, 1.4426950216293334961, -R3 ;  /* 0x3fb8aa3b00037823 */ /* 0x040fe40000000803 */
[----:B------:R-:W-:Y:S02]  /*1210*/  FADD R19, R5, -12583039 ;  /* 0xcb40007f05137421 */ /* 0x000fe40000000000 */
[----:B------:R-:W-:Y:S01]  /*1220*/  FFMA R18, R0, 1.925963033500011079e-08, R3 ;  /* 0x32a5706000127823 */ /* 0x000fe20000000003 */
[----:B--2---:R-:W-:Y:S01]  /*1230*/  FMUL R0, R7, R16 ;  /* 0x0000001007007220 */ /* 0x004fe20000400000 */
[----:B------:R-:W-:Y:S01]  /*1240*/  FFMA.SAT R7, R2, R11, 0.5 ;  /* 0x3f00000002077423 */ /* 0x000fe2000000200b */
[----:B------:R-:W1:Y:S01]  /*1250*/  MUFU.EX2 R3, R64 ;  /* 0x0000004000037308 */ /* 0x000e620000000800 */
[----:B------:R-:W-:-:S02]  /*1260*/  FFMA R19, R62, 1.4426950216293334961, -R19 ;  /* 0x3fb8aa3b3e137823 */ /* 0x000fc40000000813 */
[----:B------:R-:W-:Y:S02]  /*1270*/  FFMA.RM R7, R7, R12, 12582913 ;  /* 0x4b40000107077423 */ /* 0x000fe4000000400c */
[----:B------:R-:W-:Y:S02]  /*1280*/  FFMA R19, R62, 1.925963033500011079e-08, R19 ;  /* 0x32a570603e137823 */ /* 0x000fe40000000013 */
[C---:B------:R-:W-:Y:S01]  /*1290*/  FADD R9, R7.reuse, -12583039 ;  /* 0xcb40007f07097421 */ /* 0x040fe20000000000 */
[----:B------:R-:W2:Y:S01]  /*12a0*/  MUFU.EX2 R16, R17 ;  /* 0x0000001100107308 */ /* 0x000ea20000000800 */
[----:B------:R-:W-:Y:S02]  /*12b0*/  SHF.L.U32 R7, R7, 0x17, RZ ;  /* 0x0000001707077819 */ /* 0x000fe400000006ff */
[----:B------:R-:W-:-:S04]  /*12c0*/  FFMA R9, R2, 1.4426950216293334961, -R9 ;  /* 0x3fb8aa3b02097823 */ /* 0x000fc80000000809 */
[----:B------:R-:W-:Y:S01]  /*12d0*/  FFMA R20, R2, 1.925963033500011079e-08, R9 ;  /* 0x32a5706002147823 */ /* 0x000fe20000000009 */
[----:B------:R-:W-:Y:S01]  /*12e0*/  FFMA.SAT R9, R60, R11, 0.5 ;  /* 0x3f0000003c097423 */ /* 0x000fe2000000200b */
[----:B------:R-:W-:Y:S01]  /*12f0*/  SHF.L.U32 R2, R13, 0x17, RZ ;  /* 0x000000170d027819 */ /* 0x000fe200000006ff */
[----:B------:R-:W-:Y:S02]  /*1300*/  MUFU.EX2 R18, R18 ;  /* 0x0000001200127308 */ /* 0x000fe40000000800 */
[----:B------:R-:W-:Y:S02]  /*1310*/  FFMA.RM R23, R9, R12, 12582913 ;  /* 0x4b40000109177423 */ /* 0x000fe4000000400c */
[----:B-1----:R-:W-:Y:S01]  /*1320*/  FMUL R2, R2, R3 ;  /* 0x0000000302027220 */ /* 0x002fe20000400000 */
[----:B------:R-:W-:Y:S01]  /*1330*/  SHF.L.U32 R3, R15, 0x17, RZ ;  /* 0x000000170f037819 */ /* 0x000fe200000006ff */
[C---:B------:R-:W-:Y:S01]  /*1340*/  FADD R9, R23.reuse, -12583039 ;  /* 0xcb40007f17097421 */ /* 0x040fe20000000000 */
[----:B------:R-:W-:Y:S01]  /*1350*/  SHF.L.U32 R23, R23, 0x17, RZ ;  /* 0x0000001717177819 */ /* 0x000fe200000006ff */
[----:B------:R-:W-:Y:S02]  /*1360*/  MUFU.EX2 R19, R19 ;  /* 0x0000001300137308 */ /* 0x000fe40000000800 */
[----:B------:R-:W-:Y:S01]  /*1370*/  FFMA R9, R60, 1.4426950216293334961, -R9 ;  /* 0x3fb8aa3b3c097823 */ /* 0x000fe20000000809 */
[----:B--2---:R-:W-:-:S03]  /*1380*/  FMUL R3, R3, R16 ;  /* 0x0000001003037220 */ /* 0x004fc60000400000 */
[----:B------:R-:W-:Y:S01]  /*1390*/  FFMA R60, R60, 1.925963033500011079e-08, R9 ;  /* 0x32a570603c3c7823 */ /* 0x000fe20000000009 */
[----:B------:R-:W-:Y:S01]  /*13a0*/  FFMA.SAT R9, R4, R11, 0.5 ;  /* 0x3f00000004097423 */ /* 0x000fe2000000200b */
[----:B------:R-:W1:Y:S03]  /*13b0*/  MUFU.EX2 R20, R20 ;  /* 0x0000001400147308 */ /* 0x000e660000000800 */
[----:B------:R-:W-:-:S04]  /*13c0*/  FFMA.RM R9, R9, R12, 12582913 ;  /* 0x4b40000109097423 */ /* 0x000fc8000000400c */
[C---:B------:R-:W-:Y:S01]  /*13d0*/  FADD R13, R9.reuse, -12583039 ;  /* 0xcb40007f090d7421 */ /* 0x040fe20000000000 */
[----:B------:R-:W-:Y:S01]  /*13e0*/  MUFU.EX2 R60, R60 ;  /* 0x0000003c003c7308 */ /* 0x000fe20000000800 */
[----:B------:R-:W-:Y:S02]  /*13f0*/  SHF.L.U32 R9, R9, 0x17, RZ ;  /* 0x0000001709097819 */ /* 0x000fe400000006ff */
[----:B------:R-:W-:-:S04]  /*1400*/  FFMA R13, R4, 1.4426950216293334961, -R13 ;  /* 0x3fb8aa3b040d7823 */ /* 0x000fc8000000080d */
[----:B------:R-:W-:Y:S01]  /*1410*/  FFMA R16, R4, 1.925963033500011079e-08, R13 ;  /* 0x32a5706004107823 */ /* 0x000fe2000000000d */
[----:B------:R-:W-:Y:S01]  /*1420*/  FFMA.SAT R13, R58, R11, 0.5 ;  /* 0x3f0000003a0d7423 */ /* 0x000fe2000000200b */
[----:B------:R-:W-:Y:S01]  /*1430*/  SHF.L.U32 R4, R5, 0x17, RZ ;  /* 0x0000001705047819 */ /* 0x000fe200000006ff */
[----:B-1----:R-:W-:Y:S01]  /*1440*/  FMUL R7, R7, R20 ;  /* 0x0000001407077220 */ /* 0x002fe20000400000 */
[----:B------:R-:W-:Y:S01]  /*1450*/  SHF.L.U32 R5, R21, 0x17, RZ ;  /* 0x0000001715057819 */ /* 0x000fe200000006ff */
[----:B------:R-:W-:Y:S01]  /*1460*/  FFMA.RM R17, R13, R12, 12582913 ;  /* 0x4b4000010d117423 */ /* 0x000fe2000000400c */
[----:B------:R-:W1:Y:S01]  /*1470*/  MUFU.EX2 R16, R16 ;  /* 0x0000001000107308 */ /* 0x000e620000000800 */
[----:B------:R-:W-:Y:S02]  /*1480*/  FMUL R4, R4, R19 ;  /* 0x0000001304047220 */ /* 0x000fe40000400000 */
[----:B------:R-:W-:Y:S01]  /*1490*/  FADD R13, R17, -12583039 ;  /* 0xcb40007f110d7421 */ /* 0x000fe20000000000 */
[----:B------:R-:W-:Y:S01]  /*14a0*/  FMUL R5, R5, R18 ;  /* 0x0000001205057220 */ /* 0x000fe20000400000 */
[----:B------:R-:W-:-:S02]  /*14b0*/  SHF.L.U32 R17, R17, 0x17, RZ ;  /* 0x0000001711117819 */ /* 0x000fc400000006ff */
[----:B------:R-:W-:-:S04]  /*14c0*/  FFMA R13, R58, 1.4426950216293334961, -R13 ;  /* 0x3fb8aa3b3a0d7823 */ /* 0x000fc8000000080d */
[----:B------:R-:W-:Y:S01]  /*14d0*/  FFMA R58, R58, 1.925963033500011079e-08, R13 ;  /* 0x32a570603a3a7823 */ /* 0x000fe2000000000d */
[----:B------:R-:W-:-:S04]  /*14e0*/  FFMA.SAT R13, R56, R11, 0.5 ;  /* 0x3f000000380d7423 */ /* 0x000fc8000000200b */
[----:B------:R-:W-:Y:S01]  /*14f0*/  FFMA.RM R13, R13, R12, 12582913 ;  /* 0x4b4000010d0d7423 */ /* 0x000fe2000000400c */
[----:B------:R-:W-:Y:S01]  /*1500*/  MUFU.EX2 R58, R58 ;  /* 0x0000003a003a7308 */ /* 0x000fe20000000800 */
[----:B-1----:R-:W-:Y:S02]  /*1510*/  FMUL R9, R9, R16 ;  /* 0x0000001009097220 */ /* 0x002fe40000400000 */
        /* <DEDUP_REMOVED lines=10> */
[----:B------:R-:W-:Y:S01]  /*15c0*/  FMUL R8, R23, R60 ;  /* 0x0000003c17087220 */ /* 0x000fe20000400000 */
[-C--:B------:R-:W-:Y:S01]  /*15d0*/  FFMA.SAT R23, R10, R11.reuse, 0.5 ;  /* 0x3f0000000a177423 */ /* 0x080fe2000000200b */
[----:B------:R-:W-:-:S03]  /*15e0*/  FFMA.SAT R15, R54, R11, 0.5 ;  /* 0x3f000000360f7423 */ /* 0x000fc6000000200b */
[----:B------:R-:W-:Y:S01]  /*15f0*/  FFMA.RM R23, R23, R12, 12582913 ;  /* 0x4b40000117177423 */ /* 0x000fe2000000400c */
[----:B-1----:R-:W-:Y:S01]  /*1600*/  FMUL R16, R13, R56 ;  /* 0x000000380d107220 */ /* 0x002fe20000400000 */
[----:B------:R-:W-:Y:S02]  /*1610*/  FFMA.RM R15, R15, R12, 12582913 ;  /* 0x4b4000010f0f7423 */ /* 0x000fe4000000400c */
[----:B------:R-:W-:Y:S02]  /*1620*/  FADD R25, R23, -12583039 ;  /* 0xcb40007f17197421 */ /* 0x000fe40000000000 */
[C---:B------:R-:W-:Y:S01]  /*1630*/  FADD R21, R15.reuse, -12583039 ;  /* 0xcb40007f0f157421 */ /* 0x040fe20000000000 */
[----:B------:R-:W-:Y:S01]  /*1640*/  SHF.L.U32 R15, R15, 0x17, RZ ;  /* 0x000000170f0f7819 */ /* 0x000fe200000006ff */
[----:B------:R-:W-:Y:S02]  /*1650*/  FFMA R25, R10, 1.4426950216293334961, -R25 ;  /* 0x3fb8aa3b0a197823 */ /* 0x000fe40000000819 */
[----:B------:R-:W-:-:S02]  /*1660*/  FFMA R21, R54, 1.4426950216293334961, -R21 ;  /* 0x3fb8aa3b36157823 */ /* 0x000fc40000000815 */
[----:B------:R-:W-:Y:S01]  /*1670*/  FFMA R25, R10, 1.925963033500011079e-08, R25 ;  /* 0x32a570600a197823 */ /* 0x000fe20000000019 */
[----:B------:R-:W-:Y:S01]  /*1680*/  FMUL R10, R17, R58 ;  /* 0x0000003a110a7220 */ /* 0x000fe20000400000 */
[----:B------:R-:W-:Y:S01]  /*1690*/  FFMA.SAT R17, R52, R11, 0.5 ;  /* 0x3f00000034117423 */ /* 0x000fe2000000200b */
[----:B------:R-:W-:-:S03]  /*16a0*/  FFMA R21, R54, 1.925963033500011079e-08, R21 ;  /* 0x32a5706036157823 */ /* 0x000fc60000000015 */
[----:B------:R-:W-:-:S04]  /*16b0*/  FFMA.RM R20, R17, R12, 12582913 ;  /* 0x4b40000111147423 */ /* 0x000fc8000000400c */
[C---:B------:R-:W-:Y:S01]  /*16c0*/  FADD R17, R20.reuse, -12583039 ;  /* 0xcb40007f14117421 */ /* 0x040fe20000000000 */
[----:B------:R-:W-:-:S03]  /*16d0*/  SHF.L.U32 R20, R20, 0x17, RZ ;  /* 0x0000001714147819 */ /* 0x000fc600000006ff */
[----:B------:R-:W-:-:S04]  /*16e0*/  FFMA R17, R52, 1.4426950216293334961, -R17 ;  /* 0x3fb8aa3b34117823 */ /* 0x000fc80000000811 */
[----:B------:R-:W-:Y:S01]  /*16f0*/  FFMA R27, R52, 1.925963033500011079e-08, R17 ;  /* 0x32a57060341b7823 */ /* 0x000fe20000000011 */
[----:B------:R-:W-:Y:S01]  /*1700*/  FFMA.SAT R17, R50, R11, 0.5 ;  /* 0x3f00000032117423 */ /* 0x000fe2000000200b */
[----:B------:R-:W1:Y:S03]  /*1710*/  MUFU.EX2 R52, R19 ;  /* 0x0000001300347308 */ /* 0x000e660000000800 */
[----:B------:R-:W-:Y:S01]  /*1720*/  FFMA.RM R29, R17, R12, 12582913 ;  /* 0x4b400001111d7423 */ /* 0x000fe2000000400c */
[----:B------:R-:W-:-:S03]  /*1730*/  SHF.L.U32 R17, R18, 0x17, RZ ;  /* 0x0000001712117819 */ /* 0x000fc600000006ff */
[----:B------:R-:W-:Y:S01]  /*1740*/  FADD R13, R29, -12583039 ;  /* 0xcb40007f1d0d7421 */ /* 0x000fe20000000000 */
[----:B------:R2:W3:Y:S03]  /*1750*/  MUFU.EX2 R18, R21 ;  /* 0x0000001500127308 */ /* 0x0004e60000000800 */
[----:B------:R-:W-:-:S04]  /*1760*/  FFMA R13, R50, 1.4426950216293334961, -R13 ;  /* 0x3fb8aa3b320d7823 */ /* 0x000fc8000000080d */
[----:B------:R-:W-:Y:S01]  /*1770*/  FFMA R50, R50, 1.925963033500011079e-08, R13 ;  /* 0x32a5706032327823 */ /* 0x000fe2000000000d */
[-C--:B------:R-:W-:Y:S01]  /*1780*/  FFMA.SAT R13, R48, R11.reuse, 0.5 ;  /* 0x3f000000300d7423 */ /* 0x080fe2000000200b */
[----:B--2---:R-:W-:Y:S01]  /*1790*/  FFMA.SAT R21, R44, R11, 0.5 ;  /* 0x3f0000002c157423 */ /* 0x004fe2000000200b */
[----:B------:R-:W2:Y:S01]  /*17a0*/  MUFU.EX2 R27, R27 ;  /* 0x0000001b001b7308 */ /* 0x000ea20000000800 */
[----:B-1----:R-:W-:Y:S01]  /*17b0*/  FMUL R17, R17, R52 ;  /* 0x0000003411117220 */ /* 0x002fe20000400000 */
[----:B------:R-:W-:-:S04]  /*17c0*/  FFMA.RM R13, R13, R12, 12582913 ;  /* 0x4b4000010d0d7423 */ /* 0x000fc8000000400c */
[----:B------:R-:W-:Y:S01]  /*17d0*/  FADD R19, R13, -12583039 ;  /* 0xcb40007f0d137421 */ /* 0x000fe20000000000 */
[----:B---3--:R-:W-:Y:S01]  /*17e0*/  FMUL R18, R15, R18 ;  /* 0x000000120f127220 */ /* 0x008fe20000400000 */
[----:B------:R-:W-:Y:S02]  /*17f0*/  MUFU.EX2 R50, R50 ;  /* 0x0000003200327308 */ /* 0x000fe40000000800 */
[----:B------:R-:W-:-:S04]  /*1800*/  FFMA R19, R48, 1.4426950216293334961, -R19 ;  /* 0x3fb8aa3b30137823 */ /* 0x000fc80000000813 */
[----:B------:R-:W-:Y:S01]  /*1810*/  FFMA R31, R48, 1.925963033500011079e-08, R19 ;  /* 0x32a57060301f7823 */ /* 0x000fe20000000013 */
[----:B------:R-:W-:Y:S01]  /*1820*/  FFMA.SAT R19, R46, R11, 0.5 ;  /* 0x3f0000002e137423 */ /* 0x000fe2000000200b */
[----:B------:R1:W3:Y:S01]  /*1830*/  MUFU.EX2 R48, R25 ;  /* 0x0000001900307308 */ /* 0x0002e20000000800 */
[----:B--2---:R-:W-:Y:S01]  /*1840*/  FMUL R20, R20, R27 ;  /* 0x0000001b14147220 */ /* 0x004fe20000400000 */
[----:B------:R-:W-:Y:S01]  /*1850*/  FFMA.SAT R27, R22, R11, 0.5 ;  /* 0x3f000000161b7423 */ /* 0x000fe2000000200b */
[-C--:B------:R-:W-:Y:S01]  /*1860*/  FFMA.RM R33, R19, R12.reuse, 12582913 ;  /* 0x4b40000113217423 */ /* 0x080fe2000000400c */
[----:B------:R-:W-:Y:S02]  /*1870*/  SHF.L.U32 R19, R23, 0x17, RZ ;  /* 0x0000001717137819 */ /* 0x000fe400000006ff */
[-C--:B------:R-:W-:Y:S01]  /*1880*/  FFMA.RM R27, R27, R12.reuse, 12582913 ;  /* 0x4b4000011b1b7423 */ /* 0x080fe2000000400c */
[----:B------:R-:W-:Y:S01]  /*1890*/  FADD R15, R33, -12583039 ;  /* 0xcb40007f210f7421 */ /* 0x000fe20000000000 */
[----:B------:R-:W2:Y:S01]  /*18a0*/  MUFU.EX2 R31, R31 ;  /* 0x0000001f001f7308 */ /* 0x000ea20000000800 */
[----:B-1----:R-:W-:-:S02]  /*18b0*/  FFMA.RM R25, R21, R12, 12582913 ;  /* 0x4b40000115197423 */ /* 0x002fc4000000400c */
[C---:B------:R-:W-:Y:S02]  /*18c0*/  FFMA R15, R46.reuse, 1.4426950216293334961, -R15 ;  /* 0x3fb8aa3b2e0f7823 */ /* 0x040fe4000000080f */
[----:B------:R-:W-:Y:S02]  /*18d0*/  FADD R21, R25, -12583039 ;  /* 0xcb40007f19157421 */ /* 0x000fe40000000000 */
[----:B------:R-:W-:Y:S02]  /*18e0*/  FFMA R15, R46, 1.925963033500011079e-08, R15 ;  /* 0x32a570602e0f7823 */ /* 0x000fe4000000000f */
[----:B------:R-:W-:Y:S01]  /*18f0*/  FFMA R21, R44, 1.4426950216293334961, -R21 ;  /* 0x3fb8aa3b2c157823 */ /* 0x000fe20000000815 */
[----:B---3--:R-:W-:-:S03]  /*1900*/  FMUL R19, R19, R48 ;  /* 0x0000003013137220 */ /* 0x008fc60000400000 */
        /* <DEDUP_REMOVED lines=8> */
[----:B------:R-:W-:Y:S01]  /*1990*/  FADD R23, R27, -12583039 ;  /* 0xcb40007f1b177421 */ /* 0x000fe20000000000 */
[----:B------:R-:W1:Y:S03]  /*19a0*/  MUFU.EX2 R38, R15 ;  /* 0x0000000f00267308 */ /* 0x000e660000000800 */
[----:B------:R-:W-:-:S04]  /*19b0*/  FFMA R23, R22, 1.4426950216293334961, -R23 ;  /* 0x3fb8aa3b16177823 */ /* 0x000fc80000000817 */
[----:B------:R-:W-:Y:S01]  /*19c0*/  FFMA R45, R22, 1.925963033500011079e-08, R23 ;  /* 0x32a57060162d7823 */ /* 0x000fe20000000017 */
[----:B------:R-:W-:Y:S01]  /*19d0*/  FFMA.SAT R23, R36, R11, 0.5 ;  /* 0x3f00000024177423 */ /* 0x000fe2000000200b */
[----:B------:R-:W-:-:S03]  /*19e0*/  SHF.L.U32 R22, R13, 0x17, RZ ;  /* 0x000000170d167819 */ /* 0x000fc600000006ff */
[----:B------:R-:W-:Y:S01]  /*19f0*/  FFMA.RM R13, R23, R12, 12582913 ;  /* 0x4b400001170d7423 */ /* 0x000fe2000000400c */
[----:B------:R-:W-:Y:S01]  /*1a00*/  SHF.L.U32 R23, R33, 0x17, RZ ;  /* 0x0000001721177819 */ /* 0x000fe200000006ff */
[----:B--2---:R-:W-:Y:S01]  /*1a10*/  FMUL R22, R22, R31 ;  /* 0x0000001f16167220 */ /* 0x004fe20000400000 */
[----:B------:R-:W-:Y:S01]  /*1a20*/  MUFU.EX2 R45, R45 ;  /* 0x0000002d002d7308 */ /* 0x000fe20000000800 */
[C---:B------:R-:W-:Y:S01]  /*1a30*/  FADD R29, R13.reuse, -12583039 ;  /* 0xcb40007f0d1d7421 */ /* 0x040fe20000000000 */
[----:B------:R-:W-:Y:S01]  /*1a40*/  SHF.L.U32 R13, R13, 0x17, RZ ;  /* 0x000000170d0d7819 */ /* 0x000fe200000006ff */
[----:B-1----:R-:W-:Y:S02]  /*1a50*/  FMUL R23, R23, R38 ;  /* 0x0000002617177220 */ /* 0x002fe40000400000 */
[----:B------:R-:W-:-:S03]  /*1a60*/  FFMA R29, R36, 1.4426950216293334961, -R29 ;  /* 0x3fb8aa3b241d7823 */ /* 0x000fc6000000081d */
[----:B------:R-:W1:Y:S01]  /*1a70*/  MUFU.EX2 R31, R44 ;  /* 0x0000002c001f7308 */ /* 0x000e620000000800 */
[----:B------:R-:W-:Y:S01]  /*1a80*/  FFMA R36, R36, 1.925963033500011079e-08, R29 ;  /* 0x32a5706024247823 */ /* 0x000fe2000000001d */
        /* <DEDUP_REMOVED lines=8> */
[----:B------:R-:W-:Y:S01]  /*1b10*/  FFMA.SAT R29, R32, R11, 0.5 ;  /* 0x3f000000201d7423 */ /* 0x000fe2000000200b */
[----:B------:R-:W-:Y:S02]  /*1b20*/  SHF.L.U32 R24, R25, 0x17, RZ ;  /* 0x0000001719187819 */ /* 0x000fe400000006ff */
[----:B------:R-:W-:Y:S01]  /*1b30*/  SHF.L.U32 R25, R37, 0x17, RZ ;  /* 0x0000001725197819 */ /* 0x000fe200000006ff */
[----:B------:R-:W-:Y:S02]  /*1b40*/  FFMA.RM R29, R29, R12, 12582913 ;  /* 0x4b4000011d1d7423 */ /* 0x000fe4000000400c */
[----:B-1----:R-:W-:-:S02]  /*1b50*/  FMUL R24, R24, R31 ;  /* 0x0000001f18187220 */ /* 0x002fc40000400000 */
[----:B------:R-:W-:Y:S01]  /*1b60*/  FADD R31, R29, -12583039 ;  /* 0xcb40007f1d1f7421 */ /* 0x000fe20000000000 */
[----:B--2---:R-:W-:Y:S01]  /*1b70*/  FMUL R25, R25, R38 ;  /* 0x0000002619197220 */ /* 0x004fe20000400000 */
[----:B------:R-:W-:Y:S02]  /*1b80*/  SHF.L.U32 R29, R29, 0x17, RZ ;  /* 0x000000171d1d7819 */ /* 0x000fe400000006ff */
        /* <DEDUP_REMOVED lines=10> */
[----:B------:R-:W-:Y:S01]  /*1c30*/  FFMA.SAT R39, R30, R11, 0.5 ;  /* 0x3f0000001e277423 */ /* 0x000fe2000000200b */
[----:B------:R-:W-:Y:S02]  /*1c40*/  FMUL R26, R26, R45 ;  /* 0x0000002d1a1a7220 */ /* 0x000fe40000400000 */
        /* <DEDUP_REMOVED lines=13> */
[----:B------:R-:W-:Y:S01]  /*1d20*/  MUFU.EX2 R44, R44 ;  /* 0x0000002c002c7308 */ /* 0x000fe20000000800 */
[----:B-1----:R-:W-:Y:S01]  /*1d30*/  FMUL R28, R15, R28 ;  /* 0x0000001c0f1c7220 */ /* 0x002fe20000400000 */
[----:B------:R-:W-:Y:S01]  /*1d40*/  SHF.L.U32 R12, R12, 0x17, RZ ;  /* 0x000000170c0c7819 */ /* 0x000fe200000006ff */
[----:B------:R-:W-:-:S04]  /*1d50*/  FFMA R27, R30, 1.4426950216293334961, -R27 ;  /* 0x3fb8aa3b1e1b7823 */ /* 0x000fc8000000081b */
[----:B------:R-:W-:Y:S01]  /*1d60*/  FFMA R46, R30, 1.925963033500011079e-08, R27 ;  /* 0x32a570601e2e7823 */ /* 0x000fe2000000001b */
[----:B------:R-:W-:Y:S01]  /*1d70*/  FADD R27, RZ, R6 ;  /* 0x00000006ff1b7221 */ /* 0x000fe20000000000 */
[----:B------:R-:W1:Y:S03]  /*1d80*/  MUFU.EX2 R30, R37 ;  /* 0x00000025001e7308 */ /* 0x000e660000000800 */
[----:B------:R-:W-:-:S04]  /*1d90*/  FADD R27, R27, R0 ;  /* 0x000000001b1b7221 */ /* 0x000fc80000000000 */
[----:B------:R-:W-:Y:S01]  /*1da0*/  FADD R14, R27, R2 ;  /* 0x000000021b0e7221 */ /* 0x000fe20000000000 */
[----:B------:R-:W2:Y:S03]  /*1db0*/  MUFU.EX2 R33, R46 ;  /* 0x0000002e00217308 */ /* 0x000ea60000000800 */
[----:B------:R-:W-:-:S04]  /*1dc0*/  FADD R27, R14, R3 ;  /* 0x000000030e1b7221 */ /* 0x000fc80000000000 */
[----:B------:R-:W-:Y:S01]  /*1dd0*/  FADD R14, R27, R4 ;  /* 0x000000041b0e7221 */ /* 0x000fe20000000000 */
[----:B-1----:R-:W-:Y:S01]  /*1de0*/  FMUL R29, R29, R30 ;  /* 0x0000001e1d1d7220 */ /* 0x002fe20000400000 */
[----:B------:R-:W-:Y:S02]  /*1df0*/  SHF.L.U32 R30, R31, 0x17, RZ ;  /* 0x000000171f1e7819 */ /* 0x000fe400000006ff */
[----:B------:R-:W-:Y:S01]  /*1e00*/  FADD R14, R14, R5 ;  /* 0x000000050e0e7221 */ /* 0x000fe20000000000 */
[----:B------:R-:W-:-:S03]  /*1e10*/  SHF.L.U32 R31, R32, 0x17, RZ ;  /* 0x00000017201f7819 */ /* 0x000fc600000006ff */
[----:B------:R-:W-:Y:S01]  /*1e20*/  FADD R27, R14, R7 ;  /* 0x000000070e1b7221 */ /* 0x000fe20000000000 */
[----:B------:R-:W-:Y:S01]  /*1e30*/  FMUL R30, R30, R39 ;  /* 0x000000271e1e7220 */ /* 0x000fe20000400000 */
        /* <DEDUP_REMOVED lines=35> */
.L_x_30080:
        /* <DEDUP_REMOVED lines=11> */
[----:B01----:R-:W-:Y:S05]  /*2120*/  CALL.REL.NOINC `($__internal_485_$__cuda_sm3x_div_rn_noftz_f32_slowpath) ;  /* 0x00000030006c7944 */ /* 0x003fea0003c00000 */
[----:B------:R-:W-:-:S07]  /*2130*/  MOV R15, R6 ;  /* 0x00000006000f7202 */ /* 0x000fce0000000f00 */
.L_x_30013:
[----:B------:R-:W-:Y:S05]  /*2140*/  BSYNC.RECONVERGENT B2 ;  /* 0x0000000000027941 */ /* 0x000fea0003800200 */
.L_x_30012:
        /* <DEDUP_REMOVED lines=11> */
[----:B01----:R-:W-:Y:S05]  /*2200*/  CALL.REL.NOINC `($__internal_485_$__cuda_sm3x_div_rn_noftz_f32_slowpath) ;  /* 0x0000003000347944 */ /* 0x003fea0003c00000 */
[----:B------:R-:W-:-:S07]  /*2210*/  MOV R14, R6 ;  /* 0x00000006000e7202 */ /* 0x000fce0000000f00 */
.L_x_30015:
[----:B------:R-:W-:Y:S05]  /*2220*/  BSYNC.RECONVERGENT B2 ;  /* 0x0000000000027941 */ /* 0x000fea0003800200 */
.L_x_30014:
        /* <DEDUP_REMOVED lines=13> */
.L_x_30017:
[----:B------:R-:W-:Y:S05]  /*2300*/  BSYNC.RECONVERGENT B2 ;  /* 0x0000000000027941 */ /* 0x000fea0003800200 */
.L_x_30016:
        /* <DEDUP_REMOVED lines=13> */
.L_x_30019:
[----:B------:R-:W-:Y:S05]  /*23e0*/  BSYNC.RECONVERGENT B2 ;  /* 0x0000000000027941 */ /* 0x000fea0003800200 */
.L_x_30018:
        /* <DEDUP_REMOVED lines=13> */
.L_x_30021:
[----:B------:R-:W-:Y:S05]  /*24c0*/  BSYNC.RECONVERGENT B2 ;  /* 0x0000000000027941 */ /* 0x000fea0003800200 */
.L_x_30020:
        /* <DEDUP_REMOVED lines=13> */
.L_x_30023:
[----:B------:R-:W-:Y:S05]  /*25a0*/  BSYNC.RECONVERGENT B2 ;  /* 0x0000000000027941 */ /* 0x000fea0003800200 */
.L_x_30022:
        /* <DEDUP_REMOVED lines=13> */
.L_x_30025:
[----:B------:R-:W-:Y:S05]  /*2680*/  BSYNC.RECONVERGENT B2 ;  /* 0x0000000000027941 */ /* 0x000fea0003800200 */
.L_x_30024:
        /* <DEDUP_REMOVED lines=13> */
.L_x_30027:
[----:B------:R-:W-:Y:S05]  /*2760*/  BSYNC.RECONVERGENT B2 ;  /* 0x0000000000027941 */ /* 0x000fea0003800200 */
.L_x_30026:
        /* <DEDUP_REMOVED lines=13> */
.L_x_30029:
[----:B------:R-:W-:Y:S05]  /*2840*/  BSYNC.RECONVERGENT B2 ;  /* 0x0000000000027941 */ /* 0x000fea0003800200 */
.L_x_30028:
        /* <DEDUP_REMOVED lines=13> */
.L_x_30031:
[----:B------:R-:W-:Y:S05]  /*2920*/  BSYNC.RECONVERGENT B2 ;  /* 0x0000000000027941 */ /* 0x000fea0003800200 */
.L_x_30030:
        /* <DEDUP_REMOVED lines=13> */
.L_x_30033:
[----:B------:R-:W-:Y:S05]  /*2a00*/  BSYNC.RECONVERGENT B2 ;  /* 0x0000000000027941 */ /* 0x000fea0003800200 */
.L_x_30032:
        /* <DEDUP_REMOVED lines=13> */
.L_x_30035:
[----:B------:R-:W-:Y:S05]  /*2ae0*/  BSYNC.RECONVERGENT B2 ;  /* 0x0000000000027941 */ /* 0x000fea0003800200 */
.L_x_30034:
        /* <DEDUP_REMOVED lines=13> */
.L_x_30037:
[----:B------:R-:W-:Y:S05]  /*2bc0*/  BSYNC.RECONVERGENT B2 ;  /* 0x0000000000027941 */ /* 0x000fea0003800200 */
.L_x_30036:
        /* <DEDUP_REMOVED lines=13> */
.L_x_30039:
[----:B------:R-:W-:Y:S05]  /*2ca0*/  BSYNC.RECONVERGENT B2 ;  /* 0x0000000000027941 */ /* 0x000fea0003800200 */
.L_x_30038:
        /* <DEDUP_REMOVED lines=13> */
.L_x_30041:
[----:B------:R-:W-:Y:S05]  /*2d80*/  BSYNC.RECONVERGENT B2 ;  /* 0x0000000000027941 */ /* 0x000fea0003800200 */
.L_x_30040:
        /* <DEDUP_REMOVED lines=13> */
.L_x_30043:
[----:B------:R-:W-:Y:S05]  /*2e60*/  BSYNC.RECONVERGENT B2 ;  /* 0x0000000000027941 */ /* 0x000fea0003800200 */
.L_x_30042:
        /* <DEDUP_REMOVED lines=13> */
.L_x_30045:
[----:B------:R-:W-:Y:S05]  /*2f40*/  BSYNC.RECONVERGENT B2 ;  /* 0x0000000000027941 */ /* 0x000fea0003800200 */
.L_x_30044:
        /* <DEDUP_REMOVED lines=13> */
.L_x_30047:
[----:B------:R-:W-:Y:S05]  /*3020*/  BSYNC.RECONVERGENT B2 ;  /* 0x0000000000027941 */ /* 0x000fea0003800200 */
.L_x_30046:
        /* <DEDUP_REMOVED lines=13> */
.L_x_30049:
[----:B------:R-:W-:Y:S05]  /*3100*/  BSYNC.RECONVERGENT B2 ;  /* 0x0000000000027941 */ /* 0x000fea0003800200 */
.L_x_30048:
        /* <DEDUP_REMOVED lines=13> */
.L_x_30051:
[----:B------:R-:W-:Y:S05]  /*31e0*/  BSYNC.RECONVERGENT B2 ;  /* 0x0000000000027941 */ /* 0x000fea0003800200 */
.L_x_30050:
        /* <DEDUP_REMOVED lines=13> */
.L_x_30053:
[----:B------:R-:W-:Y:S05]  /*32c0*/  BSYNC.RECONVERGENT B2 ;  /* 0x0000000000027941 */ /* 0x000fea0003800200 */
.L_x_30052:
        /* <DEDUP_REMOVED lines=13> */
.L_x_30055:
[----:B------:R-:W-:Y:S05]  /*33a0*/  BSYNC.RECONVERGENT B2 ;  /* 0x0000000000027941 */ /* 0x000fea0003800200 */
.L_x_30054:
        /* <DEDUP_REMOVED lines=13> */
.L_x_30057:
[----:B------:R-:W-:Y:S05]  /*3480*/  BSYNC.RECONVERGENT B2 ;  /* 0x0000000000027941 */ /* 0x000fea0003800200 */
.L_x_30056:
        /* <DEDUP_REMOVED lines=13> */
.L_x_30059:
[----:B------:R-:W-:Y:S05]  /*3560*/  BSYNC.RECONVERGENT B2 ;  /* 0x0000000000027941 */ /* 0x000fea0003800200 */
.L_x_30058:
        /* <DEDUP_REMOVED lines=13> */
.L_x_30061:
[----:B------:R-:W-:Y:S05]  /*3640*/  BSYNC.RECONVERGENT B2 ;  /* 0x0000000000027941 */ /* 0x000fea0003800200 */
.L_x_30060:
        /* <DEDUP_REMOVED lines=13> */
.L_x_30063:
[----:B------:R-:W-:Y:S05]  /*3720*/  BSYNC.RECONVERGENT B2 ;  /* 0x0000000000027941 */ /* 0x000fea0003800200 */
.L_x_30062:
        /* <DEDUP_REMOVED lines=13> */
.L_x_30065:
[----:B------:R-:W-:Y:S05]  /*3800*/  BSYNC.RECONVERGENT B2 ;  /* 0x0000000000027941 */ /* 0x000fea0003800200 */
.L_x_30064:
        /* <DEDUP_REMOVED lines=13> */
.L_x_30067:
[----:B------:R-:W-:Y:S05]  /*38e0*/  BSYNC.RECONVERGENT B2 ;  /* 0x0000000000027941 */ /* 0x000fea0003800200 */
.L_x_30066:
        /* <DEDUP_REMOVED lines=68> */
.L_x_30011:
[----:B------:R-:W-:Y:S01]  /*3d30*/  BSSY B0, `(.L_x_30069) ;  /* 0x0000007000007945 */ /* 0x000fe20003800000 */
[----:B------:R-:W-:Y:S02]  /*3d40*/  MOV R12, 0x10 ;  /* 0x00000010000c7802 */ /* 0x000fe40000000f00 */
[----:B------:R-:W-:Y:S02]  /*3d50*/  MOV R11, 0x1f ;  /* 0x0000001f000b7802 */ /* 0x000fe40000000f00 */
[----:B------:R-:W-:-:S07]  /*3d60*/  MOV R15, 0xffffffff ;  /* 0xffffffff000f7802 */ /* 0x000fce0000000f00 */
[----:B0-----:R-:W-:Y:S05]  /*3d70*/  WARPSYNC.COLLECTIVE R15, `(.L_x_30070) ;  /* 0x000000000f087348 */ /* 0x001fea0003c00000 */
[----:B------:R1:W2:Y:S02]  /*3d80*/  SHFL.BFLY P6, R14, R13, R12, R11 ;  /* 0x0c00000c0d0e7389 */ /* 0x0002a400000c000b */
[----:B012---:R-:W-:Y:S05]  /*3d90*/  ENDCOLLECTIVE ;  /* 0x000000000000791b */ /* 0x007fea0003800000 */
.L_x_30070:
[----:B------:R-:W-:Y:S05]  /*3da0*/  BSYNC B0 ;  /* 0x0000000000007941 */ /* 0x000fea0003800000 */
.L_x_30069:
[----:B------:R-:W-:Y:S01]  /*3db0*/  HFMA2 R11, -RZ, RZ, 0, 1.847743988037109375e-06 ;  /* 0x0000001fff0b7431 */ /* 0x000fe200000001ff */
[----:B------:R-:W-:Y:S02]  /*3dc0*/  FMNMX R13, R13, R14, !PT ;  /* 0x0000000e0d0d7209 */ /* 0x000fe40007800000 */
[----:B------:R-:W-:Y:S02]  /*3dd0*/  MOV R12, 0x8 ;  /* 0x00000008000c7802 */ /* 0x000fe40000000f00 */
[----:B------:R-:W-:-:S07]  /*3de0*/  MOV R15, 0xffffffff ;  /* 0xffffffff000f7802 */ /* 0x000fce0000000f00 */
[----:B------:R-:W-:Y:S05]  /*3df0*/  WARPSYNC.COLLECTIVE R15, `(.L_x_30071) ;  /* 0x000000000f087348 */ /* 0x000fea0003c00000 */
[----:B------:R0:W1:Y:S02]  /*3e00*/  SHFL.BFLY P6, R14, R13, R12, R11 ;  /* 0x0c00000c0d0e7389 */ /* 0x00006400000c000b */
[----:B01----:R-:W-:Y:S05]  /*3e10*/  ENDCOLLECTIVE ;  /* 0x000000000000791b */ /* 0x003fea0003800000 */
.L_x_30071:
[----:B------:R-:W-:Y:S01]  /*3e20*/  HFMA2 R12, -RZ, RZ, 0, 2.384185791015625e-07 ;  /* 0x00000004ff0c7431 */ /* 0x000fe200000001ff */
[----:B------:R-:W-:-:S04]  /*3e30*/  FMNMX R0, R13, R14, !PT ;  /* 0x0000000e0d007209 */ /* 0x000fc80007800000 */
[----:B------:R-:W-:-:S07]  /*3e40*/  MOV R13, R0 ;  /* 0x00000000000d7202 */ /* 0x000fce0000000f00 */
[----:B------:R-:W-:Y:S05]  /*3e50*/  WARPSYNC.COLLECTIVE R15, `(.L_x_30072) ;  /* 0x000000000f087348 */ /* 0x000fea0003c00000 */
[----:B------:R0:W1:Y:S02]  /*3e60*/  SHFL.BFLY P6, R14, R13, R12, R11 ;  /* 0x0c00000c0d0e7389 */ /* 0x00006400000c000b */
[----:B01----:R-:W-:Y:S05]  /*3e70*/  ENDCOLLECTIVE ;  /* 0x000000000000791b */ /* 0x003fea0003800000 */
.L_x_30072:
[----:B------:R-:W-:Y:S01]  /*3e80*/  HFMA2 R12, -RZ, RZ, 0, 1.1920928955078125e-07 ;  /* 0x00000002ff0c7431 */ /* 0x000fe200000001ff */
[----:B------:R-:W-:-:S04]  /*3e90*/  FMNMX R2, R0, R14, !PT ;  /* 0x0000000e00027209 */ /* 0x000fc80007800000 */
[----:B------:R-:W-:-:S07]  /*3ea0*/  MOV R13, R2 ;  /* 0x00000002000d7202 */ /* 0x000fce0000000f00 */
[----:B------:R-:W-:Y:S05]  /*3eb0*/  WARPSYNC.COLLECTIVE R15, `(.L_x_30073) ;  /* 0x000000000f087348 */ /* 0x000fea0003c00000 */
[----:B------:R0:W1:Y:S02]  /*3ec0*/  SHFL.BFLY P6, R14, R13, R12, R11 ;  /* 0x0c00000c0d0e7389 */ /* 0x00006400000c000b */
[----:B01----:R-:W-:Y:S05]  /*3ed0*/  ENDCOLLECTIVE ;  /* 0x000000000000791b */ /* 0x003fea0003800000 */
.L_x_30073:
[----:B------:R-:W-:Y:S01]  /*3ee0*/  HFMA2 R12, -RZ, RZ, 0, 5.9604644775390625e-08 ;  /* 0x00000001ff0c7431 */ /* 0x000fe200000001ff */
[----:B------:R-:W-:-:S04]  /*3ef0*/  FMNMX R3, R2, R14, !PT ;  /* 0x0000000e02037209 */ /* 0x000fc80007800000 */
[----:B------:R-:W-:-:S07]  /*3f00*/  MOV R13, R3 ;  /* 0x00000003000d7202 */ /* 0x000fce0000000f00 */
[----:B------:R-:W-:Y:S05]  /*3f10*/  WARPSYNC.COLLECTIVE R15, `(.L_x_30074) ;  /* 0x000000000f087348 */ /* 0x000fea0003c00000 */
[----:B------:R0:W1:Y:S02]  /*3f20*/  SHFL.BFLY P6, R14, R13, R12, R11 ;  /* 0x0c00000c0d0e7389 */ /* 0x00006400000c000b */
[----:B01----:R-:W-:Y:S05]  /*3f30*/  ENDCOLLECTIVE ;  /* 0x000000000000791b */ /* 0x003fea0003800000 */
.L_x_30074:
[----:B------:R-:W-:-:S05]  /*3f40*/  FMNMX R9, R3, R14, !PT ;  /* 0x0000000e03097209 */ /* 0x000fca0007800000 */
[--C-:B------:R-:W-:Y:S01]  /*3f50*/  FADD R5, R39, -R9.reuse ;  /* 0x8000000927057221 */ /* 0x100fe20000000000 */
[--C-:B------:R-:W-:Y:S01]  /*3f60*/  FADD R0, R38, -R9.reuse ;  /* 0x8000000926007221 */ /* 0x100fe20000000000 */
[----:B------:R-:W-:Y:S01]  /*3f70*/  HFMA2 R39, -RZ, RZ, 3.7421875, 0 ;  /* 0x437c0000ff277431 */ /* 0x000fe200000001ff */
[----:B------:R-:W-:Y:S01]  /*3f80*/  MOV R38, 0x3bbb989d ;  /* 0x3bbb989d00267802 */ /* 0x000fe20000000f00 */
        /* <DEDUP_REMOVED lines=90> */
[----:B------:R1:W2:Y:S02]  /*4530*/  MUFU.EX2 R9, R16 ;  /* 0x0000001000097308 */ /* 0x0002a40000000800 */
[----:B------:R-:W-:Y:S01]  /*4540*/  FFMA.RM R10, R10, R39, 12582913 ;  /* 0x4b4000010a0a7423 */ /* 0x000fe20000004027 */
[----:B0-----:R-:W-:-:S03]  /*4550*/  FMUL R7, R7, R18 ;  /* 0x0000001207077220 */ /* 0x001fc60000400000 */
[----:B------:R-:W-:Y:S01]  /*4560*/  FADD R18, R10, -12583039 ;  /* 0xcb40007f0a127421 */ /* 0x000fe20000000000 */
[----:B-1----:R-:W-:-:S03]  /*4570*/  FFMA.SAT R16, R29, R38, 0.5 ;  /* 0x3f0000001d107423 */ /* 0x002fc60000002026 */
[----:B------:R-:W-:Y:S01]  /*4580*/  FFMA R18, R33, 1.4426950216293334961, -R18 ;  /* 0x3fb8aa3b21127823 */ /* 0x000fe20000000812 */
[----:B------:R-:W-:-:S03]  /*4590*/  FFMA.RM R16, R16, R39, 12582913 ;  /* 0x4b40000110107423 */ /* 0x000fc60000004027 */
[----:B------:R-:W-:Y:S01]  /*45a0*/  FFMA R18, R33, 1.925963033500011079e-08, R18 ;  /* 0x32a5706021127823 */ /* 0x000fe20000000012 */
[----:B--2---:R-:W-:Y:S01]  /*45b0*/  FMUL R8, R8, R9 ;  /* 0x0000000908087220 */ /* 0x004fe20000400000 */
[----:B------:R-:W-:Y:S01]  /*45c0*/  SHF.L.U32 R9, R10, 0x17, RZ ;  /* 0x000000170a097819 */ /* 0x000fe200000006ff */
        /* <DEDUP_REMOVED lines=9> */
[----:B------:R-:W-:-:S03]  /*4660*/  SHF.L.U32 R16, R16, 0x17, RZ ;  /* 0x0000001710107819 */ /* 0x000fc600000006ff */
[----:B------:R-:W0:Y:S01]  /*4670*/  MUFU.EX2 R17, R17 ;  /* 0x0000001100117308 */ /* 0x000e220000000800 */
[----:B------:R-:W-:-:S04]  /*4680*/  FFMA R18, R29, 1.4426950216293334961, -R18 ;  /* 0x3fb8aa3b1d127823 */ /* 0x000fc80000000812 */
[----:B------:R-:W-:-:S04]  /*4690*/  FFMA R18, R29, 1.925963033500011079e-08, R18 ;  /* 0x32a570601d127823 */ /* 0x000fc80000000012 */
[----:B------:R1:W2:Y:S01]  /*46a0*/  MUFU.EX2 R19, R18 ;  /* 0x0000001200137308 */ /* 0x0002a20000000800 */
[----:B0-----:R-:W-:Y:S01]  /*46b0*/  FMUL R10, R10, R17 ;  /* 0x000000110a0a7220 */ /* 0x001fe20000400000 */
[----:B-1----:R-:W-:Y:S01]  /*46c0*/  FFMA.SAT R18, R22, R38, 0.5 ;  /* 0x3f00000016127423 */ /* 0x002fe20000002026 */
[----:B------:R-:W-:-:S03]  /*46d0*/  FADD R17, R20, -12583039 ;  /* 0xcb40007f14117421 */ /* 0x000fc60000000000 */
[----:B------:R-:W-:Y:S01]  /*46e0*/  FFMA.RM R18, R18, R39, 12582913 ;  /* 0x4b40000112127423 */ /* 0x000fe20000004027 */
[----:B------:R-:W-:Y:S01]  /*46f0*/  FFMA R17, R30, 1.4426950216293334961, -R17 ;  /* 0x3fb8aa3b1e117823 */ /* 0x000fe20000000811 */
[----:B--2---:R-:W-:Y:S02]  /*4700*/  FMUL R16, R16, R19 ;  /* 0x0000001310107220 */ /* 0x004fe40000400000 */
[----:B------:R-:W-:Y:S01]  /*4710*/  FADD R19, R18, -12583039 ;  /* 0xcb40007f12137421 */ /* 0x000fe20000000000 */
[----:B------:R-:W-:Y:S01]  /*4720*/  FFMA R30, R30, 1.925963033500011079e-08, R17 ;  /* 0x32a570601e1e7823 */ /* 0x000fe20000000011 */
[----:B------:R-:W-:Y:S01]  /*4730*/  SHF.L.U32 R17, R20, 0x17, RZ ;  /* 0x0000001714117819 */ /* 0x000fe200000006ff */
[----:B------:R-:W-:Y:S01]  /*4740*/  FFMA.SAT R20, R21, R38, 0.5 ;  /* 0x3f00000015147423 */ /* 0x000fe20000002026 */
[----:B------:R-:W-:Y:S01]  /*4750*/  FFMA R19, R22, 1.4426950216293334961, -R19 ;  /* 0x3fb8aa3b16137823 */ /* 0x000fe20000000813 */
[----:B------:R-:W-:Y:S02]  /*4760*/  SHF.L.U32 R18, R18, 0x17, RZ ;  /* 0x0000001712127819 */ /* 0x000fe400000006ff */
[----:B------:R-:W0:Y:S01]  /*4770*/  MUFU.EX2 R30, R30 ;  /* 0x0000001e001e7308 */ /* 0x000e220000000800 */
[----:B------:R-:W-:Y:S01]  /*4780*/  FFMA R22, R22, 1.925963033500011079e-08, R19 ;  /* 0x32a5706016167823 */ /* 0x000fe20000000013 */
[----:B------:R-:W-:-:S06]  /*4790*/  FFMA.RM R20, R20, R39, 12582913 ;  /* 0x4b40000114147423 */ /* 0x000fcc0000004027 */
[----:B------:R1:W2:Y:S01]  /*47a0*/  MUFU.EX2 R19, R22 ;  /* 0x0000001600137308 */ /* 0x0002a20000000800 */
[----:B0-----:R-:W-:Y:S01]  /*47b0*/  FMUL R17, R17, R30 ;  /* 0x0000001e11117220 */ /* 0x001fe20000400000 */
[----:B------:R-:W-:Y:S01]  /*47c0*/  FADD R30, R20, -12583039 ;  /* 0xcb40007f141e7421 */ /* 0x000fe20000000000 */
[----:B-1----:R-:W-:-:S03]  /*47d0*/  FFMA.SAT R22, R23, R38, 0.5 ;  /* 0x3f00000017167423 */ /* 0x002fc60000002026 */
[C---:B------:R-:W-:Y:S01]  /*47e0*/  FFMA R30, R21.reuse, 1.4426950216293334961, -R30 ;  /* 0x3fb8aa3b151e7823 */ /* 0x040fe2000000081e */
[----:B------:R-:W-:Y:S01]  /*47f0*/  FFMA.RM R22, R22, R39, 12582913 ;  /* 0x4b40000116167423 */ /* 0x000fe20000004027 */
[----:B--2---:R-:W-:Y:S01]  /*4800*/  FMUL R18, R18, R19 ;  /* 0x0000001312127220 */ /* 0x004fe20000400000 */
        /* <DEDUP_REMOVED lines=14> */
[----:B-1----:R-:W-:Y:S01]  /*48f0*/  FMUL R20, R20, R21 ;  /* 0x0000001514147220 */ /* 0x002fe20000400000 */
        /* <DEDUP_REMOVED lines=9> */
[-C--:B------:R-:W-:Y:S02]  /*4990*/  FFMA.SAT R30, R32, R38.reuse, 0.5 ;  /* 0x3f000000201e7423 */ /* 0x080fe40000002026 */
[----:B------:R0:W1:Y:S02]  /*49a0*/  MUFU.EX2 R23, R24 ;  /* 0x0000001800177308 */ /* 0x0000640000000800 */
[----:B------:R-:W-:Y:S01]  /*49b0*/  FFMA.RM R30, R30, R39, 12582913 ;  /* 0x4b4000011e1e7423 */ /* 0x000fe20000004027 */
[----:B0-----:R-:W-:-:S04]  /*49c0*/  FFMA.SAT R24, R26, R38, 0.5 ;  /* 0x3f0000001a187423 */ /* 0x001fc80000002026 */
[----:B------:R-:W-:-:S04]  /*49d0*/  FFMA.RM R24, R24, R39, 12582913 ;  /* 0x4b40000118187423 */ /* 0x000fc80000004027 */
[----:B------:R-:W-:Y:S01]  /*49e0*/  FADD R29, R24, -12583039 ;  /* 0xcb40007f181d7421 */ /* 0x000fe20000000000 */
[----:B-1----:R-:W-:Y:S01]  /*49f0*/  FMUL R22, R22, R23 ;  /* 0x0000001716167220 */ /* 0x002fe20000400000 */
[----:B------:R-:W-:Y:S01]  /*4a00*/  FADD R23, R30, -12583039 ;  /* 0xcb40007f1e177421 */ /* 0x000fe20000000000 */
[----:B------:R-:W-:Y:S01]  /*4a10*/  SHF.L.U32 R24, R24, 0x17, RZ ;  /* 0x0000001718187819 */ /* 0x000fe200000006ff */
[----:B------:R-:W-:Y:S02]  /*4a20*/  FFMA R29, R26, 1.4426950216293334961, -R29 ;  /* 0x3fb8aa3b1a1d7823 */ /* 0x000fe4000000081d */
[----:B------:R-:W-:Y:S02]  /*4a30*/  FFMA R23, R32, 1.4426950216293334961, -R23 ;  /* 0x3fb8aa3b20177823 */ /* 0x000fe40000000817 */
[----:B------:R-:W-:Y:S01]  /*4a40*/  FFMA R29, R26, 1.925963033500011079e-08, R29 ;  /* 0x32a570601a1d7823 */ /* 0x000fe2000000001d */
        /* <DEDUP_REMOVED lines=16> */
[----:B------:R-:W-:Y:S01]  /*4b50*/  FFMA R29, R28, 1.4426950216293334961, -R29 ;  /* 0x3fb8aa3b1c1d7823 */ /* 0x000fe2000000081d */
[----:B-1----:R-:W-:-:S03]  /*4b60*/  FMUL R23, R23, R32 ;  /* 0x0000002017177220 */ /* 0x002fc60000400000 */
        /* <DEDUP_REMOVED lines=20> */
[----:B------:R-:W-:-:S05]  /*4cb0*/  FFMA.RM R30, R30, R39, 12582913 ;  /* 0x4b4000011e1e7423 */ /* 0x000fca0000004027 */
[----:B------:R-:W-:Y:S01]  /*4cc0*/  SHF.L.U32 R29, R30, 0x17, RZ ;  /* 0x000000171e1d7819 */ /* 0x000fe200000006ff */
        /* <DEDUP_REMOVED lines=26> */
[----:B------:R-:W-:Y:S01]  /*4e70*/  FFMA.RM R38, R38, R39, 12582913 ;  /* 0x4b40000126267423 */ /* 0x000fe20000004027 */
[----:B------:R-:W-:Y:S02]  /*4e80*/  FADD R11, R11, R0 ;  /* 0x000000000b0b7221 */ /* 0x000fe40000000000 */
[C---:B------:R-:W-:Y:S01]  /*4e90*/  FADD R14, R12.reuse, -12583039 ;  /* 0xcb40007f0c0e7421 */ /* 0x040fe20000000000 */
[----:B------:R-:W-:-:S02]  /*4ea0*/  SHF.L.U32 R12, R12, 0x17, RZ ;  /* 0x000000170c0c7819 */ /* 0x000fc400000006ff */
[----:B------:R-:W-:Y:S01]  /*4eb0*/  SHF.L.U32 R33, R38, 0x17, RZ ;  /* 0x0000001726217819 */ /* 0x000fe200000006ff */
        /* <DEDUP_REMOVED lines=41> */
.L_x_30075:
[----:B------:R-:W-:Y:S02]  /*5150*/  HFMA2 R12, -RZ, RZ, 0, 4.76837158203125e-07 ;  /* 0x00000008ff0c7431 */ /* 0x000fe400000001ff */
[----:B------:R-:W-:-:S05]  /*5160*/  FADD R36, R13, R14 ;  /* 0x0000000e0d247221 */ /* 0x000fca0000000000 */
[----:B------:R-:W-:-:S07]  /*5170*/  MOV R13, R36 ;  /* 0x00000024000d7202 */ /* 0x000fce0000000f00 */
[----:B------:R-:W-:Y:S05]  /*5180*/  WARPSYNC.COLLECTIVE R15, `(.L_x_30076) ;  /* 0x000000000f087348 */ /* 0x000fea0003c00000 */
[----:B------:R0:W1:Y:S02]  /*5190*/  SHFL.BFLY P6, R14, R13, R12, R11 ;  /* 0x0c00000c0d0e7389 */ /* 0x00006400000c000b */
[----:B01----:R-:W-:Y:S05]  /*51a0*/  ENDCOLLECTIVE ;  /* 0x000000000000791b */ /* 0x003fea0003800000 */
.L_x_30076:
[----:B------:R-:W-:Y:S02]  /*51b0*/  HFMA2 R12, -RZ, RZ, 0, 2.384185791015625e-07 ;  /* 0x00000004ff0c7431 */ /* 0x000fe400000001ff */
[----:B------:R-:W-:-:S05]  /*51c0*/  FADD R37, R36, R14 ;  /* 0x0000000e24257221 */ /* 0x000fca0000000000 */
[----:B------:R-:W-:-:S07]  /*51d0*/  MOV R13, R37 ;  /* 0x00000025000d7202 */ /* 0x000fce0000000f00 */
[----:B------:R-:W-:Y:S05]  /*51e0*/  WARPSYNC.COLLECTIVE R15, `(.L_x_30077) ;  /* 0x000000000f087348 */ /* 0x000fea0003c00000 */
[----:B------:R0:W1:Y:S02]  /*51f0*/  SHFL.BFLY P6, R14, R13, R12, R11 ;  /* 0x0c00000c0d0e7389 */ /* 0x00006400000c000b */
[----:B01----:R-:W-:Y:S05]  /*5200*/  ENDCOLLECTIVE ;  /* 0x000000000000791b */ /* 0x003fea0003800000 */
.L_x_30077:
[----:B------:R-:W-:Y:S02]  /*5210*/  HFMA2 R12, -RZ, RZ, 0, 1.1920928955078125e-07 ;  /* 0x00000002ff0c7431 */ /* 0x000fe400000001ff */
[----:B------:R-:W-:-:S05]  /*5220*/  FADD R38, R37, R14 ;  /* 0x0000000e25267221 */ /* 0x000fca0000000000 */
[----:B------:R-:W-:-:S07]  /*5230*/  MOV R13, R38 ;  /* 0x00000026000d7202 */ /* 0x000fce0000000f00 */
[----:B------:R-:W-:Y:S05]  /*5240*/  WARPSYNC.COLLECTIVE R15, `(.L_x_30078) ;  /* 0x000000000f087348 */ /* 0x000fea0003c00000 */
[----:B------:R0:W1:Y:S02]  /*5250*/  SHFL.BFLY P6, R14, R13, R12, R11 ;  /* 0x0c00000c0d0e7389 */ /* 0x00006400000c000b */
[----:B01----:R-:W-:Y:S05]  /*5260*/  ENDCOLLECTIVE ;  /* 0x000000000000791b */ /* 0x003fea0003800000 */
.L_x_30078:
[----:B------:R-:W-:Y:S02]  /*5270*/  HFMA2 R12, -RZ, RZ, 0, 5.9604644775390625e-08 ;  /* 0x00000001ff0c7431 */ /* 0x000fe400000001ff */
[----:B------:R-:W-:-:S05]  /*5280*/  FADD R39, R38, R14 ;  /* 0x0000000e26277221 */ /* 0x000fca0000000000 */
[----:B------:R-:W-:-:S07]  /*5290*/  MOV R13, R39 ;  /* 0x00000027000d7202 */ /* 0x000fce0000000f00 */
[----:B------:R-:W-:Y:S05]  /*52a0*/  WARPSYNC.COLLECTIVE R15, `(.L_x_30079) ;  /* 0x000000000f087348 */ /* 0x000fea0003c00000 */
[----:B------:R0:W1:Y:S02]  /*52b0*/  SHFL.BFLY P6, R14, R13, R12, R11 ;  /* 0x0c00000c0d0e7389 */ /* 0x00006400000c000b */
[----:B01----:R-:W-:Y:S05]  /*52c0*/  ENDCOLLECTIVE ;  /* 0x000000000000791b */ /* 0x003fea0003800000 */
.L_x_30079:
[----:B------:R-:W-:Y:S05]  /*52d0*/  BRA `(.L_x_30080) ;  /* 0xffffffcc00647947 */ /* 0x000fea000383ffff */
        .weak           $__internal_485_$__cuda_sm3x_div_rn_noftz_f32_slowpath
        .type           $__internal_485_$__cuda_sm3x_div_rn_noftz_f32_slowpath,@function
        .size           $__internal_485_$__cuda_sm3x_div_rn_noftz_f32_slowpath,(.L_x_37862 - $__internal_485_$__cuda_sm3x_div_rn_noftz_f32_slowpath)
$__internal_485_$__cuda_sm3x_div_rn_noftz_f32_slowpath:
        /* <DEDUP_REMOVED lines=35> */
.L_x_30082:
        /* <DEDUP_REMOVED lines=51> */
.L_x_30089:
[----:B------:R-:W-:-:S04]  /*5840*/  LOP3.LUT R6, R6, 0x80000000, RZ, 0xc0, !PT ;  /* 0x8000000006067812 */ /* 0x000fc800078ec0ff */
[----:B------:R-:W-:Y:S01]  /*5850*/  LOP3.LUT R6, R6, 0x7f800000, RZ, 0xfc, !PT ;  /* 0x7f80000006067812 */ /* 0x000fe200078efcff */
[----:B------:R-:W-:Y:S06]  /*5860*/  BRA `(.L_x_30090) ;  /* 0x0000000000047947 */ /* 0x000fec0003800000 */
.L_x_30088:
[----:B------:R-:W-:-:S07]  /*5870*/  LEA R6, R36, R6, 0x17 ;  /* 0x0000000624067211 */ /* 0x000fce00078eb8ff */
.L_x_30090:
[----:B------:R-:W-:Y:S05]  /*5880*/  BSYNC.RECONVERGENT B1 ;  /* 0x0000000000017941 */ /* 0x000fea0003800200 */
.L_x_30087:
[----:B------:R-:W-:Y:S05]  /*5890*/  BRA `(.L_x_30091) ;  /* 0x0000000000207947 */ /* 0x000fea0003800000 */
.L_x_30086:
[----:B------:R-:W-:-:S04]  /*58a0*/  LOP3.LUT R6, R37, 0x80000000, R6, 0x48, !PT ;  /* 0x8000000025067812 */ /* 0x000fc800078e4806 */
[----:B------:R-:W-:Y:S01]  /*58b0*/  LOP3.LUT R6, R6, 0x7f800000, RZ, 0xfc, !PT ;  /* 0x7f80000006067812 */ /* 0x000fe200078efcff */
[----:B------:R-:W-:Y:S06]  /*58c0*/  BRA `(.L_x_30091) ;  /* 0x0000000000147947 */ /* 0x000fec0003800000 */
.L_x_30085:
[----:B------:R-:W-:Y:S01]  /*58d0*/  LOP3.LUT R6, R37, 0x80000000, R6, 0x48, !PT ;  /* 0x8000000025067812 */ /* 0x000fe200078e4806 */
[----:B------:R-:W-:Y:S06]  /*58e0*/  BRA `(.L_x_30091) ;  /* 0x00000000000c7947 */ /* 0x000fec0003800000 */
.L_x_30084:
[----:B------:R-:W0:Y:S01]  /*58f0*/  MUFU.RSQ R6, -QNAN ;  /* 0xffc0000000067908 */ /* 0x000e220000001400 */
[----:B------:R-:W-:Y:S05]  /*5900*/  BRA `(.L_x_30091) ;  /* 0x0000000000047947 */ /* 0x000fea0003800000 */
.L_x_30083:
[----:B------:R-:W-:-:S07]  /*5910*/  FADD.FTZ R6, R6, R11 ;  /* 0x0000000b06067221 */ /* 0x000fce0000010000 */
.L_x_30091:
[----:B------:R-:W-:Y:S05]  /*5920*/  BSYNC.RECONVERGENT B0 ;  /* 0x0000000000007941 */ /* 0x000fea0003800200 */
.L_x_30081:
[----:B------:R-:W-:-:S04]  /*5930*/  HFMA2 R13, -RZ, RZ, 0, 0 ;  /* 0x00000000ff0d7431 */ /* 0x000fc800000001ff */
[----:B0-----:R-:W-:Y:S05]  /*5940*/  RET.REL.NODEC R12 `(_Z15SoftmaxWarpImplI24ElementwiseScaleMaskLoadIffbE11DirectStoreIffEfLi1ELi28ELi32ELi1ELb0EL9Algorithm0EEvT_T0_ll) ;  /* 0xffffffa40cac7950 */ /* 0x001fea0003c3ffff */
.L_x_30092:
        /* <DEDUP_REMOVED lines=11> */
.L_x_37862:


//--------------------- .text._Z15SoftmaxWarpImplI24ElementwiseScaleMaskLoadIffbE11DirectStoreIffEfLi1ELi27ELi32ELi1ELb1EL9Algorithm0EEvT_T0_ll --------------------------
	.section	.text._Z15SoftmaxWarpImplI24ElementwiseScaleMaskLoadIffbE11DirectStoreIffEfLi1ELi27ELi32ELi1ELb1EL9Algorithm0EEvT_T0_ll,"ax",@progbits
	.align	128
        .global         _Z15SoftmaxWarpImplI24ElementwiseScaleMaskLoadIffbE11DirectStoreIffEfLi1ELi27ELi32ELi1ELb1EL9Algorithm0EEvT_T0_ll
        .type           _Z15SoftmaxWarpImplI24ElementwiseScaleMaskLoadIffbE11DirectStoreIffEfLi1ELi27ELi32ELi1ELb1EL9Algorithm0EEvT_T0_ll,@function
        .size           _Z15SoftmaxWarpImplI24ElementwiseScaleMaskLoadIffbE11DirectStoreIffEfLi1ELi27ELi32ELi1ELb1EL9Algorithm0EEvT_T0_ll,(.L_x_37863 - _Z15SoftmaxWarpImplI24ElementwiseScaleMaskLoadIffbE11DirectStoreIffEfLi1ELi27ELi32ELi1ELb1EL9Algorithm0EEvT_T0_ll)
        .other          _Z15SoftmaxWarpImplI24ElementwiseScaleMaskLoadIffbE11DirectStoreIffEfLi1ELi27ELi32ELi1ELb1EL9Algorithm0EEvT_T0_ll,@"STO_CUDA_ENTRY STV_DEFAULT"
_Z15SoftmaxWarpImplI24ElementwiseScaleMaskLoadIffbE11DirectStoreIffEfLi1ELi27ELi32ELi1ELb1EL9Algorithm0EEvT_T0_ll:
.text._Z15SoftmaxWarpImplI24ElementwiseScaleMaskLoadIffbE11DirectStoreIffEfLi1ELi27ELi32ELi1ELb1EL9Algorithm0EEvT_T0_ll:
        /* <DEDUP_REMOVED lines=26> */
.L_x_30093:
        /* <DEDUP_REMOVED lines=35> */
[----:B-1----:R-:W-:-:S07]  /*03d0*/  IADD3 R0, PT, PT, R40, 0x280, RZ ;  /* 0x0000028028007810 */ /* 0x002fce0007ffe0ff */
.L_x_30150:
        /* <DEDUP_REMOVED lines=36> */
[----:B------:R-:W3:Y:S01]  /*0620*/  @!P0 LDC R7, c[0x0][0x39c] ;  /* 0x0000e700ff078b82 */ /* 0x000ee20000000800 */
[----:B------:R-:W-:-:S13]  /*0630*/  ISETP.GE.AND.EX P6, PT, RZ, UR45, PT, P6 ;  /* 0x0000002dff007c0c */ /* 0x000fda000bfc6360 */
[C---:B------:R-:W-:Y:S01]  /*0640*/  @!P6 R2UR UR6, R34.reuse ;  /* 0x000000002206e2ca */ /* 0x040fe200000e0000 */
[----:B0-----:R-:W0:Y:S01]  /*0650*/  @!P6 LDC R23, c[0x0][0x39c] ;  /* 0x0000e700ff17eb82 */ /* 0x001e220000000800 */
[C---:B------:R-:W-:Y:S02]  /*0660*/  @!P6 R2UR UR7, R35.reuse ;  /* 0x000000002307e2ca */ /* 0x040fe400000e0000 */
[----:B------:R-:W-:Y:S02]  /*0670*/  @!P6 R2UR UR4, R34 ;  /* 0x000000002204e2ca */ /* 0x000fe400000e0000 */
[----:B------:R-:W-:-:S09]  /*0680*/  @!P6 R2UR UR5, R35 ;  /* 0x000000002305e2ca */ /* 0x000fd200000e0000 */
[----:B------:R-:W5:Y:S04]  /*0690*/  @!P6 LDG.E.U8 R17, desc[UR6][R2.64+0x60] ;  /* 0x000060060211e981 */ /* 0x000f68000c1e1100 */
[----:B------:R-:W0:Y:S01]  /*06a0*/  @!P6 LDG.E R16, desc[UR4][R4.64+0x180] ;  /* 0x000180040410e981 */ /* 0x000e22000c1e1900 */
[----:B------:R-:W-:-:S13]  /*06b0*/  ISETP.GE.AND.EX P5, PT, RZ, UR45, PT, P5 ;  /* 0x0000002dff007c0c */ /* 0x000fda000bfa6350 */
[C---:B------:R-:W-:Y:S02]  /*06c0*/  @!P5 R2UR UR6, R34.reuse ;  /* 0x000000002206d2ca */ /* 0x040fe400000e0000 */
[C---:B------:R-:W-:Y:S02]  /*06d0*/  @!P5 R2UR UR7, R35.reuse ;  /* 0x000000002307d2ca */ /* 0x040fe400000e0000 */
[----:B------:R-:W-:Y:S02]  /*06e0*/  @!P5 R2UR UR4, R34 ;  /* 0x000000002204d2ca */ /* 0x000fe400000e0000 */
[----:B------:R-:W-:-:S09]  /*06f0*/  @!P5 R2UR UR5, R35 ;  /* 0x000000002305d2ca */ /* 0x000fd200000e0000 */
[----:B------:R-:W5:Y:S01]  /*0700*/  @!P5 LDG.E.U8 R19, desc[UR6][R2.64+0x80] ;  /* 0x000080060213d981 */ /* 0x000f62000c1e1100 */
[----:B------:R-:W-:Y:S02]  /*0710*/  ISETP.GE.U32.AND P1, PT, R10, UR44, PT ;  /* 0x0000002c0a007c0c */ /* 0x000fe4000bf26070 */
[----:B------:R-:W5:Y:S01]  /*0720*/  @!P3 LDC R10, c[0x0][0x39c] ;  /* 0x0000e700ff0abb82 */ /* 0x000f620000000800 */
[----:B------:R-:W5:Y:S01]  /*0730*/  @!P5 LDG.E R18, desc[UR4][R4.64+0x200] ;  /* 0x000200040412d981 */ /* 0x000f62000c1e1900 */
[----:B------:R-:W-:-:S13]  /*0740*/  ISETP.GE.AND.EX P1, PT, RZ, UR45, PT, P1 ;  /* 0x0000002dff007c0c */ /* 0x000fda000bf26310 */
[C---:B------:R-:W-:Y:S02]  /*0750*/  @!P1 R2UR UR6, R34.reuse ;  /* 0x00000000220692ca */ /* 0x040fe400000e0000 */
[C---:B------:R-:W-:Y:S02]  /*0760*/  @!P1 R2UR UR7, R35.reuse ;  /* 0x00000000230792ca */ /* 0x040fe400000e0000 */
[----:B------:R-:W-:Y:S02]  /*0770*/  @!P1 R2UR UR4, R34 ;  /* 0x00000000220492ca */ /* 0x000fe400000e0000 */
[----:B------:R-:W-:Y:S02]  /*0780*/  @!P1 R2UR UR5, R35 ;  /* 0x00000000230592ca */ /* 0x000fe400000e0000 */
[----:B--2---:R-:W-:Y:S01]  /*0790*/  ISETP.NE.OR P2, PT, R13, RZ, P0 ;  /* 0x000000ff0d00720c */ /* 0x004fe20000745670 */
[----:B---3--:R-:W-:Y:S02]  /*07a0*/  @!P0 FMUL R8, R8, R7 ;  /* 0x0000000708088220 */ /* 0x008fe40000400000 */
[----:B------:R-:W1:Y:S10]  /*07b0*/  @!P4 LDC R7, c[0x0][0x39c] ;  /* 0x0000e700ff07cb82 */ /* 0x000e740000000800 */
[----:B------:R-:W2:Y:S01]  /*07c0*/  @!P2 LDC R8, c[0x0][0x398] ;  /* 0x0000e600ff08ab82 */ /* 0x000ea20000000800 */
[----:B----4-:R-:W-:-:S02]  /*07d0*/  ISETP.NE.OR P2, PT, R12, RZ, P3 ;  /* 0x000000ff0c00720c */ /* 0x010fc40001f45670 */
[----:B------:R-:W3:Y:S01]  /*07e0*/  @!P1 LDG.E.U8 R12, desc[UR6][R2.64+0xa0] ;  /* 0x0000a006020c9981 */ /* 0x000ee2000c1e1100 */
[----:B-----5:R-:W-:-:S10]  /*07f0*/  @!P3 FMUL R10, R9, R10 ;  /* 0x0000000a090ab220 */ /* 0x020fd40000400000 */
[----:B------:R-:W4:Y:S01]  /*0800*/  @!P2 LDC R10, c[0x0][0x398] ;  /* 0x0000e600ff0aab82 */ /* 0x000f220000000800 */
[----:B------:R-:W-:Y:S02]  /*0810*/  ISETP.GE.U32.AND P2, PT, R11, UR44, PT ;  /* 0x0000002c0b007c0c */ /* 0x000fe4000bf46070 */
[----:B------:R-:W5:Y:S01]  /*0820*/  @!P1 LDG.E R11, desc[UR4][R4.64+0x280] ;  /* 0x00028004040b9981 */ /* 0x000f62000c1e1900 */
[----:B------:R-:W-:Y:S02]  /*0830*/  MOV R13, 0xff800000 ;  /* 0xff800000000d7802 */ /* 0x000fe40000000f00 */
[----:B------:R-:W-:Y:S02]  /*0840*/  ISETP.GE.AND.EX P2, PT, RZ, UR45, PT, P2 ;  /* 0x0000002dff007c0c */ /* 0x000fe4000bf46320 */
[----:B------:R-:W-:Y:S02]  /*0850*/  MOV R9, 0xff800000 ;  /* 0xff80000000097802 */ /* 0x000fe40000000f00 */
[----:B--2---:R-:W-:-:S09]  /*0860*/  @!P0 FMNMX R13, R8, -INF , !PT ;  /* 0xff800000080d8809 */ /* 0x004fd20007800000 */
[C---:B------:R-:W-:Y:S02]  /*0870*/  @!P2 R2UR UR6, R34.reuse ;  /* 0x000000002206a2ca */ /* 0x040fe400000e0000 */
[C---:B------:R-:W-:Y:S02]  /*0880*/  @!P2 R2UR UR7, R35.reuse ;  /* 0x000000002307a2ca */ /* 0x040fe400000e0000 */
[----:B------:R-:W-:Y:S02]  /*0890*/  @!P2 R2UR UR4, R34 ;  /* 0x000000002204a2ca */ /* 0x000fe400000e0000 */
[----:B------:R-:W-:Y:S02]  /*08a0*/  @!P2 R2UR UR5, R35 ;  /* 0x000000002305a2ca */ /* 0x000fe400000e0000 */
[-C--:B----4-:R-:W-:Y:S02]  /*08b0*/  @!P3 FMNMX R13, R13, R10.reuse, !PT ;  /* 0x0000000a0d0db209 */ /* 0x090fe40007800000 */
[----:B------:R-:W-:-:S02]  /*08c0*/  @!P3 MOV R9, R10 ;  /* 0x0000000a0009b202 */ /* 0x000fc40000000f00 */
[----:B------:R-:W-:Y:S01]  /*08d0*/  ISETP.NE.OR P3, PT, R15, RZ, P4 ;  /* 0x000000ff0f00720c */ /* 0x000fe20002765670 */
[----:B-1----:R-:W-:Y:S01]  /*08e0*/  @!P4 FMUL R14, R14, R7 ;  /* 0x000000070e0ec220 */ /* 0x002fe20000400000 */
[----:B------:R-:W-:Y:S01]  /*08f0*/  MOV R73, 0xff800000 ;  /* 0xff80000000497802 */ /* 0x000fe20000000f00 */
[----:B------:R-:W2:Y:S01]  /*0900*/  @!P2 LDG.E.U8 R22, desc[UR6][R2.64+0xc0] ;  /* 0x0000c0060216a981 */ /* 0x000ea2000c1e1100 */
[----:B------:R-:W5:Y:S03]  /*0910*/  @!P1 LDC R10, c[0x0][0x39c] ;  /* 0x0000e700ff0a9b82 */ /* 0x000f660000000800 */
[----:B------:R-:W4:Y:S06]  /*0920*/  @!P2 LDG.E R15, desc[UR4][R4.64+0x300] ;  /* 0x00030004040fa981 */ /* 0x000f2c000c1e1900 */
[----:B------:R-:W1:Y:S01]  /*0930*/  @!P3 LDC R14, c[0x0][0x398] ;  /* 0x0000e600ff0ebb82 */ /* 0x000e620000000800 */
        /* <DEDUP_REMOVED lines=9> */
[----:B-1----:R-:W-:Y:S01]  /*09d0*/  @!P4 IMAD.MOV.U32 R7, RZ, RZ, R14 ;  /* 0x000000ffff07c224 */ /* 0x002fe200078e000e */
[----:B------:R-:W-:Y:S01]  /*09e0*/  @!P4 FMNMX R13, R13, R14, !PT ;  /* 0x0000000e0d0dc209 */ /* 0x000fe20007800000 */
[----:B0-----:R-:W-:Y:S01]  /*09f0*/  @!P6 FMUL R16, R16, R23 ;  /* 0x000000171010e220 */ /* 0x001fe20000400000 */
[----:B------:R-:W-:Y:S02]  /*0a00*/  ISETP.NE.OR P4, PT, R17, RZ, P6 ;  /* 0x000000ff1100720c */ /* 0x000fe40003785670 */
[----:B------:R-:W0:Y:S11]  /*0a10*/  @!P5 LDC R17, c[0x0][0x39c] ;  /* 0x0000e700ff11db82 */ /* 0x000e360000000800 */
[----:B------:R-:W1:Y:S01]  /*0a20*/  @!P4 LDC R16, c[0x0][0x398] ;  /* 0x0000e600ff10cb82 */ /* 0x000e620000000800 */
[----:B------:R-:W-:-:S04]  /*0a30*/  ISETP.GE.U32.AND P4, PT, R46, UR44, PT ;  /* 0x0000002c2e007c0c */ /* 0x000fc8000bf86070 */
[----:B------:R-:W-:-:S13]  /*0a40*/  ISETP.GE.AND.EX P4, PT, RZ, UR45, PT, P4 ;  /* 0x0000002dff007c0c */ /* 0x000fda000bf86340 */
[----:B------:R-:W-:Y:S01]  /*0a50*/  @!P4 R2UR UR6, R34 ;  /* 0x000000002206c2ca */ /* 0x000fe200000e0000 */
[----:B0-----:R-:W-:Y:S01]  /*0a60*/  @!P5 FMUL R18, R18, R17 ;  /* 0x000000111212d220 */ /* 0x001fe20000400000 */
[----:B------:R-:W-:Y:S01]  /*0a70*/  @!P4 R2UR UR7, R35 ;  /* 0x000000002307c2ca */ /* 0x000fe200000e0000 */
[----:B------:R-:W0:Y:S01]  /*0a80*/  @!P3 LDC R17, c[0x0][0x39c] ;  /* 0x0000e700ff11bb82 */ /* 0x000e220000000800 */
[----:B------:R-:W-:Y:S02]  /*0a90*/  @!P4 R2UR UR4, R34 ;  /* 0x000000002204c2ca */ /* 0x000fe400000e0000 */
[-C--:B-1----:R-:W-:Y:S02]  /*0aa0*/  @!P6 FMNMX R13, R13, R16.reuse, !PT ;  /* 0x000000100d0de209 */ /* 0x082fe40007800000 */
[----:B------:R-:W-:Y:S02]  /*0ab0*/  @!P6 MOV R73, R16 ;  /* 0x000000100049e202 */ /* 0x000fe40000000f00 */
[----:B------:R-:W-:Y:S01]  /*0ac0*/  ISETP.NE.OR P6, PT, R19, RZ, P5 ;  /* 0x000000ff1300720c */ /* 0x000fe20002fc5670 */
[----:B------:R-:W1:Y:S01]  /*0ad0*/  @!P4 LDC R23, c[0x0][0x39c] ;  /* 0x0000e700ff17cb82 */ /* 0x000e620000000800 */
[----:B------:R-:W-:-:S03]  /*0ae0*/  @!P4 R2UR UR5, R35 ;  /* 0x000000002305c2ca */ /* 0x000fc600000e0000 */
[----:B------:R-:W4:Y:S08]  /*0af0*/  @!P4 LDG.E.U8 R24, desc[UR6][R2.64+0x100] ;  /* 0x000100060218c981 */ /* 0x000f30000c1e1100 */
[----:B------:R-:W0:Y:S01]  /*0b00*/  @!P6 LDC R18, c[0x0][0x398] ;  /* 0x0000e600ff12eb82 */ /* 0x000e220000000800 */
[----:B------:R-:W-:Y:S01]  /*0b10*/  ISETP.GE.U32.AND P6, PT, R47, UR44, PT ;  /* 0x0000002c2f007c0c */ /* 0x000fe2000bfc6070 */
[----:B------:R-:W1:Y:S01]  /*0b20*/  @!P4 LDG.E R14, desc[UR4][R4.64+0x400] ;  /* 0x00040004040ec981 */ /* 0x000e62000c1e1900 */
[----:B------:R-:W-:-:S02]  /*0b30*/  MOV R75, 0xff800000 ;  /* 0xff800000004b7802 */ /* 0x000fc40000000f00 */
[----:B------:R-:W-:-:S13]  /*0b40*/  ISETP.GE.AND.EX P6, PT, RZ, UR45, PT, P6 ;  /* 0x0000002dff007c0c */ /* 0x000fda000bfc6360 */
[C---:B------:R-:W-:Y:S02]  /*0b50*/  @!P6 R2UR UR6, R34.reuse ;  /* 0x000000002206e2ca */ /* 0x040fe400000e0000 */
[----:B------:R-:W-:Y:S02]  /*0b60*/  @!P6 R2UR UR7, R35 ;  /* 0x000000002307e2ca */ /* 0x000fe400000e0000 */
[----:B------:R-:W-:Y:S02]  /*0b70*/  @!P6 R2UR UR4, R34 ;  /* 0x000000002204e2ca */ /* 0x000fe400000e0000 */
[-C--:B0-----:R-:W-:Y:S02]  /*0b80*/  @!P5 FMNMX R13, R13, R18.reuse, !PT ;  /* 0x000000120d0dd209 */ /* 0x081fe40007800000 */
[----:B------:R-:W-:Y:S02]  /*0b90*/  @!P5 MOV R75, R18 ;  /* 0x00000012004bd202 */ /* 0x000fe40000000f00 */
[----:B------:R-:W-:Y:S01]  /*0ba0*/  @!P6 R2UR UR5, R35 ;  /* 0x000000002305e2ca */ /* 0x000fe200000e0000 */
[----:B------:R-:W4:Y:S01]  /*0bb0*/  @!P2 LDC R18, c[0x0][0x39c] ;  /* 0x0000e700ff12ab82 */ /* 0x000f220000000800 */
[----:B------:R-:W-:-:S02]  /*0bc0*/  MOV R77, 0xff800000 ;  /* 0xff800000004d7802 */ /* 0x000fc40000000f00 */
[----:B------:R-:W-:Y:S02]  /*0bd0*/  MOV R79, 0xff800000 ;  /* 0xff800000004f7802 */ /* 0x000fe40000000f00 */
[----:B---3--:R-:W-:Y:S02]  /*0be0*/  ISETP.NE.OR P5, PT, R12, RZ, P1 ;  /* 0x000000ff0c00720c */ /* 0x008fe40000fa5670 */
[----:B------:R-:W3:Y:S01]  /*0bf0*/  @!P6 LDG.E.U8 R12, desc[UR6][R2.64+0x120] ;  /* 0x00012006020ce981 */ /* 0x000ee2000c1e1100 */
[----:B-----5:R-:W-:-:S04]  /*0c00*/  @!P1 FMUL R10, R11, R10 ;  /* 0x0000000a0b0a9220 */ /* 0x020fc80000400000 */
[----:B------:R-:W5:Y:S06]  /*0c10*/  @!P6 LDG.E R11, desc[UR4][R4.64+0x480] ;  /* 0x00048004040be981 */ /* 0x000f6c000c1e1900 */
        /* <DEDUP_REMOVED lines=8> */
[----:B--2---:R-:W-:-:S02]  /*0ca0*/  ISETP.NE.OR P1, PT, R22, RZ, P2 ;  /* 0x000000ff1600720c */ /* 0x004fc40001725670 */
[----:B------:R-:W-:Y:S01]  /*0cb0*/  @!P5 R2UR UR5, R35 ;  /* 0x000000002305d2ca */ /* 0x000fe200000e0000 */
[----:B----4-:R-:W-:Y:S02]  /*0cc0*/  @!P2 FMUL R10, R15, R18 ;  /* 0x000000120f0aa220 */ /* 0x010fe40000400000 */
[----:B------:R-:W2:Y:S08]  /*0cd0*/  @!P5 LDG.E.U8 R16, desc[UR6][R2.64+0x140] ;  /* 0x000140060210d981 */ /* 0x000eb0000c1e1100 */
[----:B------:R-:W0:Y:S01]  /*0ce0*/  @!P1 LDC R10, c[0x0][0x398] ;  /* 0x0000e600ff0a9b82 */ /* 0x000e220000000800 */
[----:B------:R-:W-:Y:S01]  /*0cf0*/  ISETP.GE.U32.AND P1, PT, R49, UR44, PT ;  /* 0x0000002c31007c0c */ /* 0x000fe2000bf26070 */
[----:B------:R-:W4:Y:S03]  /*0d00*/  @!P5 LDG.E R15, desc[UR4][R4.64+0x500] ;  /* 0x00050004040fd981 */ /* 0x000f26000c1e1900 */
[----:B------:R-:W-:-:S13]  /*0d10*/  ISETP.GE.AND.EX P1, PT, RZ, UR45, PT, P1 ;  /* 0x0000002dff007c0c */ /* 0x000fda000bf26310 */
[C---:B------:R-:W-:Y:S02]  /*0d20*/  @!P1 R2UR UR6, R34.reuse ;  /* 0x00000000220692ca */ /* 0x040fe400000e0000 */
[C---:B------:R-:W-:Y:S02]  /*0d30*/  @!P1 R2UR UR7, R35.reuse ;  /* 0x00000000230792ca */ /* 0x040fe400000e0000 */
[----:B------:R-:W-:Y:S02]  /*0d40*/  @!P1 R2UR UR4, R34 ;  /* 0x00000000220492ca */ /* 0x000fe400000e0000 */
[----:B------:R-:W-:Y:S02]  /*0d50*/  @!P1 R2UR UR5, R35 ;  /* 0x00000000230592ca */ /* 0x000fe400000e0000 */
[-C--:B0-----:R-:W-:Y:S02]  /*0d60*/  @!P2 FMNMX R13, R13, R10.reuse, !PT ;  /* 0x0000000a0d0da209 */ /* 0x081fe40007800000 */
[----:B------:R-:W-:-:S02]  /*0d70*/  @!P2 MOV R79, R10 ;  /* 0x0000000a004fa202 */ /* 0x000fc40000000f00 */
[----:B------:R-:W-:Y:S01]  /*0d80*/  ISETP.NE.OR P2, PT, R21, RZ, P3 ;  /* 0x000000ff1500720c */ /* 0x000fe20001f45670 */
[----:B------:R-:W-:Y:S01]  /*0d90*/  @!P3 FMUL R20, R20, R17 ;  /* 0x000000111414b220 */ /* 0x000fe20000400000 */
[----:B------:R-:W-:Y:S01]  /*0da0*/  MOV R83, 0xff800000 ;  /* 0xff80000000537802 */ /* 0x000fe20000000f00 */
[----:B------:R-:W4:Y:S01]  /*0db0*/  @!P1 LDG.E.U8 R18, desc[UR6][R2.64+0x160] ;  /* 0x0001600602129981 */ /* 0x000f22000c1e1100 */
[----:B------:R-:W5:Y:S03]  /*0dc0*/  @!P6 LDC R10, c[0x0][0x39c] ;  /* 0x0000e700ff0aeb82 */ /* 0x000f660000000800 */
        /* <DEDUP_REMOVED lines=10> */
[----:B0-----:R-:W-:Y:S01]  /*0e70*/  @!P3 FMNMX R13, R13, R20, !PT ;  /* 0x000000140d0db209 */ /* 0x001fe20007800000 */
[----:B------:R-:W-:Y:S01]  /*0e80*/  @!P3 IMAD.MOV.U32 R83, RZ, RZ, R20 ;  /* 0x000000ffff53b224 */ /* 0x000fe200078e0014 */
[----:B------:R-:W-:Y:S01]  /*0e90*/  ISETP.NE.OR P3, PT, R24, RZ, P4 ;  /* 0x000000ff1800720c */ /* 0x000fe20002765670 */
[----:B------:R-:W0:Y:S01]  /*0ea0*/  @!P1 LDC R20, c[0x0][0x39c] ;  /* 0x0000e700ff149b82 */ /* 0x000e220000000800 */
[----:B-1----:R-:W-:-:S11]  /*0eb0*/  @!P4 FMUL R14, R14, R23 ;  /* 0x000000170e0ec220 */ /* 0x002fd60000400000 */
[----:B------:R-:W1:Y:S01]  /*0ec0*/  @!P3 LDC R14, c[0x0][0x398] ;  /* 0x0000e600ff0ebb82 */ /* 0x000e620000000800 */
[----:B------:R-:W-:-:S04]  /*0ed0*/  ISETP.GE.U32.AND P3, PT, R51, UR44, PT ;  /* 0x0000002c33007c0c */ /* 0x000fc8000bf66070 */
[----:B------:R-:W-:Y:S02]  /*0ee0*/  ISETP.GE.AND.EX P3, PT, RZ, UR45, PT, P3 ;  /* 0x0000002dff007c0c */ /* 0x000fe4000bf66330 */
[----:B------:R-:W-:-:S11]  /*0ef0*/  MOV R81, 0xff800000 ;  /* 0xff80000000517802 */ /* 0x000fd60000000f00 */
[C---:B------:R-:W-:Y:S01]  /*0f00*/  @!P3 R2UR UR6, R34.reuse ;  /* 0x000000002206b2ca */ /* 0x040fe200000e0000 */
[----:B------:R-:W0:Y:S01]  /*0f10*/  @!P3 LDC R22, c[0x0][0x39c] ;  /* 0x0000e700ff16bb82 */ /* 0x000e220000000800 */
[----:B------:R-:W-:Y:S02]  /*0f20*/  @!P3 R2UR UR7, R35 ;  /* 0x000000002307b2ca */ /* 0x000fe400000e0000 */
[-C--:B-1----:R-:W-:Y:S02]  /*0f30*/  @!P4 FMNMX R13, R13, R14.reuse, !PT ;  /* 0x0000000e0d0dc209 */ /* 0x082fe40007800000 */
[----:B------:R-:W-:Y:S02]  /*0f40*/  @!P4 MOV R81, R14 ;  /* 0x0000000e0051c202 */ /* 0x000fe40000000f00 */
[----:B------:R-:W-:Y:S02]  /*0f50*/  @!P3 R2UR UR4, R34 ;  /* 0x000000002204b2ca */ /* 0x000fe400000e0000 */
[----:B------:R-:W-:-:S05]  /*0f60*/  @!P3 R2UR UR5, R35 ;  /* 0x000000002305b2ca */ /* 0x000fca00000e0000 */
[----:B------:R-:W4:Y:S01]  /*0f70*/  @!P3 LDG.E.U8 R23, desc[UR6][R2.64+0x1a0] ;  /* 0x0001a0060217b981 */ /* 0x000f22000c1e1100 */
[----:B------:R-:W-:Y:S02]  /*0f80*/  MOV R85, 0xff800000 ;  /* 0xff80000000557802 */ /* 0x000fe40000000f00 */
[----:B------:R-:W-:Y:S02]  /*0f90*/  MOV R87, 0xff800000 ;  /* 0xff80000000577802 */ /* 0x000fe40000000f00 */
[----:B---3--:R-:W-:Y:S02]  /*0fa0*/  ISETP.NE.OR P4, PT, R12, RZ, P6 ;  /* 0x000000ff0c00720c */ /* 0x008fe40003785670 */
[----:B------:R-:W4:Y:S01]  /*0fb0*/  @!P5 LDC R12, c[0x0][0x39c] ;  /* 0x0000e700ff0cdb82 */ /* 0x000f220000000800 */
[----:B-----5:R-:W-:Y:S02]  /*0fc0*/  @!P6 FMUL R10, R11, R10 ;  /* 0x0000000a0b0ae220 */ /* 0x020fe40000400000 */
[----:B------:R-:W3:Y:S08]  /*0fd0*/  @!P3 LDG.E R11, desc[UR4][R4.64+0x680] ;  /* 0x00068004040bb981 */ /* 0x000ef0000c1e1900 */
        /* <DEDUP_REMOVED lines=9> */
[----:B--2---:R-:W-:-:S03]  /*1070*/  ISETP.NE.OR P6, PT, R16, RZ, P5 ;  /* 0x000000ff1000720c */ /* 0x004fc60002fc5670 */
[----:B------:R-:W2:Y:S01]  /*1080*/  @!P4 LDG.E.U8 R14, desc[UR6][R2.64+0x1c0] ;  /* 0x0001c006020ec981 */ /* 0x000ea2000c1e1100 */
[----:B----4-:R-:W-:-:S07]  /*1090*/  @!P5 FMUL R10, R15, R12 ;  /* 0x0000000c0f0ad220 */ /* 0x010fce0000400000 */
        /* <DEDUP_REMOVED lines=12> */
[----:B------:R-:W5:Y:S01]  /*1160*/  @!P6 LDG.E.U8 R16, desc[UR6][R2.64+0x1e0] ;  /* 0x0001e0060210e981 */ /* 0x000f62000c1e1100 */
[----:B------:R-:W0:Y:S08]  /*1170*/  @!P2 LDC R20, c[0x0][0x39c] ;  /* 0x0000e700ff14ab82 */ /* 0x000e300000000800 */
[----:B------:R-:W1:Y:S01]  /*1180*/  @!P5 LDC R10, c[0x0][0x398] ;  /* 0x0000e600ff0adb82 */ /* 0x000e620000000800 */
[----:B------:R-:W5:Y:S01]  /*1190*/  @!P6 LDG.E R15, desc[UR4][R4.64+0x780] ;  /* 0x00078004040fe981 */ /* 0x000f62000c1e1900 */
[----:B------:R-:W-:-:S04]  /*11a0*/  ISETP.GE.U32.AND P5, PT, R54, UR44, PT ;  /* 0x0000002c36007c0c */ /* 0x000fc8000bfa6070 */
[----:B------:R-:W-:Y:S02]  /*11b0*/  ISETP.GE.AND.EX P5, PT, RZ, UR45, PT, P5 ;  /* 0x0000002dff007c0c */ /* 0x000fe4000bfa6350 */
[----:B------:R-:W-:-:S11]  /*11c0*/  MOV R71, 0xff800000 ;  /* 0xff80000000477802 */ /* 0x000fd60000000f00 */
[C---:B------:R-:W-:Y:S02]  /*11d0*/  @!P5 R2UR UR6, R34.reuse ;  /* 0x000000002206d2ca */ /* 0x040fe400000e0000 */
[C---:B------:R-:W-:Y:S02]  /*11e0*/  @!P5 R2UR UR7, R35.reuse ;  /* 0x000000002307d2ca */ /* 0x040fe400000e0000 */
[----:B------:R-:W-:Y:S02]  /*11f0*/  @!P5 R2UR UR4, R34 ;  /* 0x000000002204d2ca */ /* 0x000fe400000e0000 */
[----:B------:R-:W-:Y:S02]  /*1200*/  @!P5 R2UR UR5, R35 ;  /* 0x000000002305d2ca */ /* 0x000fe400000e0000 */
[-C--:B-1----:R-:W-:Y:S02]  /*1210*/  @!P1 FMNMX R13, R13, R10.reuse, !PT ;  /* 0x0000000a0d0d9209 */ /* 0x082fe40007800000 */
[----:B------:R-:W-:-:S02]  /*1220*/  @!P1 MOV R71, R10 ;  /* 0x0000000a00479202 */ /* 0x000fc40000000f00 */
[----:B------:R-:W-:-:S03]  /*1230*/  ISETP.NE.OR P1, PT, R21, RZ, P2 ;  /* 0x000000ff1500720c */ /* 0x000fc60001725670 */
[----:B------:R-:W5:Y:S01]  /*1240*/  @!P5 LDG.E.U8 R18, desc[UR6][R2.64+0x200] ;  /* 0x000200060212d981 */ /* 0x000f62000c1e1100 */
[----:B0-----:R-:W-:-:S03]  /*1250*/  @!P2 FMUL R10, R19, R20 ;  /* 0x00000014130aa220 */ /* 0x001fc60000400000 */
        /* <DEDUP_REMOVED lines=15> */
[----:B------:R-:W-:Y:S02]  /*1350*/  MOV R63, 0xff800000 ;  /* 0xff800000003f7802 */ /* 0x000fe40000000f00 */
[----:B------:R-:W-:Y:S01]  /*1360*/  MOV R67, 0xff800000 ;  /* 0xff80000000437802 */ /* 0x000fe20000000f00 */
[----:B---3--:R-:W-:Y:S02]  /*1370*/  @!P3 FMUL R10, R11, R22 ;  /* 0x000000160b0ab220 */ /* 0x008fe40000400000 */
[----:B------:R-:W4:Y:S08]  /*1380*/  @!P4 LDC R11, c[0x0][0x39c] ;  /* 0x0000e700ff0bcb82 */ /* 0x000f300000000800 */
[----:B------:R-:W0:Y:S02]  /*1390*/  @!P2 LDC R10, c[0x0][0x398] ;  /* 0x0000e600ff0aab82 */ /* 0x000e240000000800 */
[----:B0-----:R-:W-:-:S02]  /*13a0*/  @!P3 FMNMX R13, R13, R10, !PT ;  /* 0x0000000a0d0db209 */ /* 0x001fc40007800000 */
[----:B------:R-:W-:Y:S02]  /*13b0*/  @!P3 MOV R65, R10 ;  /* 0x0000000a0041b202 */ /* 0x000fe40000000f00 */
[----:B--2---:R-:W-:Y:S02]  /*13c0*/  ISETP.NE.OR P2, PT, R14, RZ, P4 ;  /* 0x000000ff0e00720c */ /* 0x004fe40002745670 */
[----:B------:R-:W0:Y:S01]  /*13d0*/  @!P6 LDC R10, c[0x0][0x39c] ;  /* 0x0000e700ff0aeb82 */ /* 0x000e220000000800 */
[----:B------:R-:W-:-:S04]  /*13e0*/  ISETP.GE.U32.AND P3, PT, R56, UR44, PT ;  /* 0x0000002c38007c0c */ /* 0x000fc8000bf66070 */
[----:B------:R-:W-:Y:S01]  /*13f0*/  ISETP.GE.AND.EX P3, PT, RZ, UR45, PT, P3 ;  /* 0x0000002dff007c0c */ /* 0x000fe2000bf66330 */
[----:B----4-:R-:W-:Y:S02]  /*1400*/  @!P4 FMUL R12, R12, R11 ;  /* 0x0000000b0c0cc220 */ /* 0x010fe40000400000 */
[----:B------:R-:W1:Y:S08]  /*1410*/  @!P1 LDC R14, c[0x0][0x39c] ;  /* 0x0000e700ff0e9b82 */ /* 0x000e700000000800 */
[----:B------:R-:W2:Y:S02]  /*1420*/  @!P2 LDC R12, c[0x0][0x398] ;  /* 0x0000e600ff0cab82 */ /* 0x000ea40000000800 */
[----:B------:R-:W-:-:S02]  /*1430*/  @!P3 R2UR UR6, R34 ;  /* 0x000000002206b2ca */ /* 0x000fc400000e0000 */
[C---:B------:R-:W-:Y:S02]  /*1440*/  @!P3 R2UR UR7, R35.reuse ;  /* 0x000000002307b2ca */ /* 0x040fe400000e0000 */
[----:B------:R-:W-:Y:S02]  /*1450*/  @!P3 R2UR UR4, R34 ;  /* 0x000000002204b2ca */ /* 0x000fe400000e0000 */
[----:B------:R-:W-:-:S09]  /*1460*/  @!P3 R2UR UR5, R35 ;  /* 0x000000002305b2ca */ /* 0x000fd200000e0000 */
[----:B------:R-:W3:Y:S01]  /*1470*/  @!P3 LDG.E.U8 R21, desc[UR6][R2.64+0x240] ;  /* 0x000240060215b981 */ /* 0x000ee2000c1e1100 */
[-C--:B--2---:R-:W-:Y:S02]  /*1480*/  @!P4 FMNMX R13, R13, R12.reuse, !PT ;  /* 0x0000000c0d0dc209 */ /* 0x084fe40007800000 */
[----:B------:R-:W-:Y:S02]  /*1490*/  @!P4 MOV R63, R12 ;  /* 0x0000000c003fc202 */ /* 0x000fe40000000f00 */
[----:B-----5:R-:W-:Y:S01]  /*14a0*/  ISETP.NE.OR P2, PT, R16, RZ, P6 ;  /* 0x000000ff1000720c */ /* 0x020fe20003745670 */
[----:B------:R-:W2:Y:S01]  /*14b0*/  @!P5 LDC R12, c[0x0][0x39c] ;  /* 0x0000e700ff0cdb82 */ /* 0x000ea20000000800 */
[----:B------:R-:W-:Y:S02]  /*14c0*/  ISETP.GE.U32.AND P4, PT, R6, UR44, PT ;  /* 0x0000002c06007c0c */ /* 0x000fe4000bf86070 */
[----:B------:R-:W4:Y:S02]  /*14d0*/  @!P3 LDG.E R6, desc[UR4][R4.64+0x900] ;  /* 0x000900040406b981 */ /* 0x000f24000c1e1900 */
[----:B------:R-:W-:Y:S01]  /*14e0*/  ISETP.GE.AND.EX P4, PT, RZ, UR45, PT, P4 ;  /* 0x0000002dff007c0c */ /* 0x000fe2000bf86340 */
[----:B0-----:R-:W-:-:S06]  /*14f0*/  @!P6 FMUL R10, R15, R10 ;  /* 0x0000000a0f0ae220 */ /* 0x001fcc0000400000 */
[----:B------:R-:W0:Y:S01]  /*1500*/  @!P2 LDC R10, c[0x0][0x398] ;  /* 0x0000e600ff0aab82 */ /* 0x000e220000000800 */
[----:B------:R-:W-:-:S05]  /*1510*/  ISETP.GE.U32.AND P2, PT, R0, UR44, PT ;  /* 0x0000002c00007c0c */ /* 0x000fca000bf46070 */
[C---:B------:R-:W-:Y:S02]  /*1520*/  @!P4 R2UR UR6, R34.reuse ;  /* 0x000000002206c2ca */ /* 0x040fe400000e0000 */
[C---:B------:R-:W-:Y:S02]  /*1530*/  @!P4 R2UR UR7, R35.reuse ;  /* 0x000000002307c2ca */ /* 0x040fe400000e0000 */
[----:B------:R-:W-:Y:S02]  /*1540*/  ISETP.GE.AND.EX P2, PT, RZ, UR45, PT, P2 ;  /* 0x0000002dff007c0c */ /* 0x000fe4000bf46320 */
[----:B------:R-:W-:Y:S02]  /*1550*/  @!P4 R2UR UR4, R34 ;  /* 0x000000002204c2ca */ /* 0x000fe400000e0000 */
[----:B------:R-:W-:-:S07]  /*1560*/  @!P4 R2UR UR5, R35 ;  /* 0x000000002305c2ca */ /* 0x000fce00000e0000 */
[----:B------:R-:W5:Y:S02]  /*1570*/  @!P4 LDG.E.U8 R22, desc[UR6][R2.64+0x260] ;  /* 0x000260060216c981 */ /* 0x000f64000c1e1100 */
[----:B------:R-:W-:Y:S02]  /*1580*/  @!P2 R2UR UR8, R34 ;  /* 0x000000002208a2ca */ /* 0x000fe400000e0000 */
[----:B------:R-:W-:Y:S02]  /*1590*/  @!P2 R2UR UR9, R35 ;  /* 0x000000002309a2ca */ /* 0x000fe400000e0000 */
[-C--:B0-----:R-:W-:Y:S02]  /*15a0*/  @!P6 FMNMX R13, R13, R10.reuse, !PT ;  /* 0x0000000a0d0de209 */ /* 0x081fe40007800000 */
[----:B------:R-:W-:Y:S02]  /*15b0*/  @!P6 MOV R67, R10 ;  /* 0x0000000a0043e202 */ /* 0x000fe40000000f00 */
[----:B------:R-:W-:Y:S01]  /*15c0*/  ISETP.NE.OR P6, PT, R18, RZ, P5 ;  /* 0x000000ff1200720c */ /* 0x000fe20002fc5670 */
[----:B------:R-:W5:Y:S01]  /*15d0*/  @!P4 LDG.E R10, desc[UR4][R4.64+0x980] ;  /* 0x00098004040ac981 */ /* 0x000f62000c1e1900 */
[----:B------:R-:W-:-:S02]  /*15e0*/  @!P2 R2UR UR6, R34 ;  /* 0x000000002206a2ca */ /* 0x000fc400000e0000 */
[----:B------:R-:W-:Y:S01]  /*15f0*/  @!P2 R2UR UR7, R35 ;  /* 0x000000002307a2ca */ /* 0x000fe200000e0000 */
[----:B--2---:R-:W-:Y:S01]  /*1600*/  @!P5 FMUL R0, R17, R12 ;  /* 0x0000000c1100d220 */ /* 0x004fe20000400000 */
[C---:B------:R-:W-:Y:S01]  /*1610*/  IADD3 R11, PT, PT, R40.reuse, 0x2a0, RZ ;  /* 0x000002a0280b7810 */ /* 0x040fe20007ffe0ff */
[----:B------:R-:W2:Y:S01]  /*1620*/  @!P2 LDG.E.U8 R12, desc[UR8][R2.64+0x280] ;  /* 0x00028008020ca981 */ /* 0x000ea2000c1e1100 */
[----:B------:R-:W-:Y:S01]  /*1630*/  MOV R61, 0xff800000 ;  /* 0xff800000003d7802 */ /* 0x000fe20000000f00 */
[----:B------:R-:W-:Y:S01]  /*1640*/  VIADD R16, R40, 0x2c0 ;  /* 0x000002c028107836 */ /* 0x000fe20000000000 */
[----:B------:R-:W4:Y:S08]  /*1650*/  @!P3 LDC R17, c[0x0][0x39c] ;  /* 0x0000e700ff11bb82 */ /* 0x000f300000000800 */
[----:B------:R-:W0:Y:S01]  /*1660*/  @!P6 LDC R0, c[0x0][0x398] ;  /* 0x0000e600ff00eb82 */ /* 0x000e220000000800 */
[----:B------:R-:W-:-:S02]  /*1670*/  ISETP.GE.U32.AND P6, PT, R11, UR44, PT ;  /* 0x0000002c0b007c0c */ /* 0x000fc4000bfc6070 */
[----:B------:R-:W2:Y:S02]  /*1680*/  @!P2 LDG.E R11, desc[UR6][R4.64+0xa00] ;  /* 0x000a0006040ba981 */ /* 0x000ea4000c1e1900 */
[----:B------:R-:W-:-:S13]  /*1690*/  ISETP.GE.AND.EX P6, PT, RZ, UR45, PT, P6 ;  /* 0x0000002dff007c0c */ /* 0x000fda000bfc6360 */
[----:B------:R-:W-:Y:S02]  /*16a0*/  @!P6 R2UR UR6, R34 ;  /* 0x000000002206e2ca */ /* 0x000fe400000e0000 */
[----:B------:R-:W-:Y:S02]  /*16b0*/  @!P6 R2UR UR7, R35 ;  /* 0x000000002307e2ca */ /* 0x000fe400000e0000 */
[-C--:B0-----:R-:W-:Y:S02]  /*16c0*/  @!P5 FMNMX R13, R13, R0.reuse, !PT ;  /* 0x000000000d0dd209 */ /* 0x081fe40007800000 */
[----:B------:R-:W-:Y:S02]  /*16d0*/  @!P5 MOV R61, R0 ;  /* 0x00000000003dd202 */ /* 0x000fe40000000f00 */
[----:B------:R-:W-:Y:S02]  /*16e0*/  ISETP.NE.OR P5, PT, R20, RZ, P1 ;  /* 0x000000ff1400720c */ /* 0x000fe40000fa5670 */
[----:B------:R-:W-:-:S02]  /*16f0*/  @!P6 R2UR UR4, R34 ;  /* 0x000000002204e2ca */ /* 0x000fc400000e0000 */
[----:B------:R-:W-:Y:S01]  /*1700*/  @!P6 R2UR UR5, R35 ;  /* 0x000000002305e2ca */ /* 0x000fe200000e0000 */
[----:B-1----:R-:W-:Y:S02]  /*1710*/  @!P1 FMUL R0, R19, R14 ;  /* 0x0000000e13009220 */ /* 0x002fe40000400000 */
[----:B------:R-:W2:Y:S06]  /*1720*/  @!P6 LDG.E.U8 R15, desc[UR6][R2.64+0x2a0] ;  /* 0x0002a006020fe981 */ /* 0x000eac000c1e1100 */
[----:B------:R-:W0:Y:S01]  /*1730*/  @!P5 LDC R0, c[0x0][0x398] ;  /* 0x0000e600ff00db82 */ /* 0x000e220000000800 */
[----:B------:R-:W-:-:S03]  /*1740*/  ISETP.GE.U32.AND P5, PT, R16, UR44, PT ;  /* 0x0000002c10007c0c */ /* 0x000fc6000bfa6070 */
[----:B------:R-:W2:Y:S01]  /*1750*/  @!P6 LDG.E R14, desc[UR4][R4.64+0xa80] ;  /* 0x000a8004040ee981 */ /* 0x000ea2000c1e1900 */
[----:B------:R-:W-:-:S13]  /*1760*/  ISETP.GE.AND.EX P5, PT, RZ, UR45, PT, P5 ;  /* 0x0000002dff007c0c */ /* 0x000fda000bfa6350 */
[----:B------:R-:W-:Y:S02]  /*1770*/  @!P5 R2UR UR4, R34 ;  /* 0x000000002204d2ca */ /* 0x000fe400000e0000 */
[----:B------:R-:W-:-:S13]  /*1780*/  @!P5 R2UR UR5, R35 ;  /* 0x000000002305d2ca */ /* 0x000fda00000e0000 */
[----:B------:R-:W2:Y:S01]  /*1790*/  @!P5 LDG.E R16, desc[UR4][R4.64+0xb00] ;  /* 0x000b00040410d981 */ /* 0x000ea2000c1e1900 */
[----:B------:R-:W-:Y:S02]  /*17a0*/  MOV R31, 0xff800000 ;  /* 0xff800000001f7802 */ /* 0x000fe40000000f00 */
[-C--:B0-----:R-:W-:Y:S01]  /*17b0*/  @!P1 FMNMX R13, R13, R0.reuse, !PT ;  /* 0x000000000d0d9209 */ /* 0x081fe20007800000 */
[----:B------:R-:W2:Y:S01]  /*17c0*/  @!P5 LDG.E.U8 R18, desc[UR4][R2.64+0x2c0] ;  /* 0x0002c0040212d981 */ /* 0x000ea2000c1e1100 */
[----:B------:R-:W-:Y:S02]  /*17d0*/  @!P1 MOV R31, R0 ;  /* 0x00000000001f9202 */ /* 0x000fe40000000f00 */
[----:B------:R-:W0:Y:S01]  /*17e0*/  @!P2 LDC R0, c[0x0][0x39c] ;  /* 0x0000e700ff00ab82 */ /* 0x000e220000000800 */
[----:B------:R-:W-:Y:S02]  /*17f0*/  MOV R23, 0xff800000 ;  /* 0xff80000000177802 */ /* 0x000fe40000000f00 */
[----:B------:R-:W-:-:S02]  /*1800*/  MOV R19, 0xff800000 ;  /* 0xff80000000137802 */ /* 0x000fc40000000f00 */
[----:B---3--:R-:W-:Y:S01]  /*1810*/  ISETP.NE.OR P1, PT, R21, RZ, P3 ;  /* 0x000000ff1500720c */ /* 0x008fe20001f25670 */
[----:B----4-:R-:W-:Y:S02]  /*1820*/  @!P3 FMUL R6, R6, R17 ;  /* 0x000000110606b220 */ /* 0x010fe40000400000 */
[----:B------:R-:W1:Y:S10]  /*1830*/  @!P4 LDC R17, c[0x0][0x39c] ;  /* 0x0000e700ff11cb82 */ /* 0x000e740000000800 */
[----:B------:R-:W3:Y:S01]  /*1840*/  @!P1 LDC R6, c[0x0][0x398] ;  /* 0x0000e600ff069b82 */ /* 0x000ee20000000800 */
[----:B------:R-:W-:-:S02]  /*1850*/  ISETP.GE.U32.AND P1, PT, R57, UR44, PT ;  /* 0x0000002c39007c0c */ /* 0x000fc4000bf26070 */
[-C--:B---3--:R-:W-:Y:S02]  /*1860*/  @!P3 MOV R23, R6.reuse ;  /* 0x000000060017b202 */ /* 0x088fe40000000f00 */
[----:B------:R-:W-:Y:S02]  /*1870*/  @!P3 FMNMX R13, R13, R6, !PT ;  /* 0x000000060d0db209 */ /* 0x000fe40007800000 */
[----:B-----5:R-:W-:Y:S01]  /*1880*/  ISETP.NE.OR P3, PT, R22, RZ, P4 ;  /* 0x000000ff1600720c */ /* 0x020fe20002765670 */
[----:B-1----:R-:W-:-:S12]  /*1890*/  @!P4 FMUL R10, R10, R17 ;  /* 0x000000110a0ac220 */ /* 0x002fd80000400000 */
[----:B------:R-:W1:Y:S01]  /*18a0*/  @!P3 LDC R10, c[0x0][0x398] ;  /* 0x0000e600ff0abb82 */ /* 0x000e620000000800 */
[----:B--2---:R-:W-:Y:S02]  /*18b0*/  ISETP.NE.OR P3, PT, R12, RZ, P2 ;  /* 0x000000ff0c00720c */ /* 0x004fe40001765670 */
[----:B------:R-:W-:Y:S01]  /*18c0*/  ISETP.GE.AND.EX P1, PT, RZ, UR45, PT, P1 ;  /* 0x0000002dff007c0c */ /* 0x000fe2000bf26310 */
[----:B0-----:R-:W-:-:S04]  /*18d0*/  @!P2 FMUL R0, R11, R0 ;  /* 0x000000000b00a220 */ /* 0x001fc80000400000 */
[----:B------:R-:W0:Y:S08]  /*18e0*/  @!P6 LDC R11, c[0x0][0x39c] ;  /* 0x0000e700ff0beb82 */ /* 0x000e300000000800 */
[----:B------:R-:W2:Y:S01]  /*18f0*/  @!P3 LDC R0, c[0x0][0x398] ;  /* 0x0000e600ff00bb82 */ /* 0x000ea20000000800 */
[----:B------:R-:W-:Y:S02]  /*1900*/  ISETP.GE.U32.AND P3, PT, R58, UR44, PT ;  /* 0x0000002c3a007c0c */ /* 0x000fe4000bf66070 */
[----:B------:R-:W-:-:S02]  /*1910*/  @!P1 R2UR UR4, R34 ;  /* 0x00000000220492ca */ /* 0x000fc400000e0000 */
[----:B------:R-:W-:Y:S02]  /*1920*/  @!P1 R2UR UR5, R35 ;  /* 0x00000000230592ca */ /* 0x000fe400000e0000 */
[----:B------:R-:W-:Y:S01]  /*1930*/  ISETP.GE.AND.EX P3, PT, RZ, UR45, PT, P3 ;  /* 0x0000002dff007c0c */ /* 0x000fe2000bf66330 */
[----:B------:R-:W3:Y:S01]  /*1940*/  @!P1 LDC R25, c[0x0][0x39c] ;  /* 0x0000e700ff199b82 */ /* 0x000ee20000000800 */
[-C--:B-1----:R-:W-:Y:S02]  /*1950*/  @!P4 FMNMX R13, R13, R10.reuse, !PT ;  /* 0x0000000a0d0dc209 */ /* 0x082fe40007800000 */
[----:B------:R-:W-:Y:S02]  /*1960*/  MOV R17, 0xff800000 ;  /* 0xff80000000117802 */ /* 0x000fe40000000f00 */
[----:B------:R-:W-:-:S05]  /*1970*/  @!P4 MOV R19, R10 ;  /* 0x0000000a0013c202 */ /* 0x000fca0000000f00 */
[----:B------:R-:W4:Y:S02]  /*1980*/  @!P1 LDG.E.U8 R20, desc[UR4][R2.64+0x2e0] ;  /* 0x0002e00402149981 */ /* 0x000f24000c1e1100 */
[----:B------:R-:W-:Y:S02]  /*1990*/  @!P3 R2UR UR6, R34 ;  /* 0x000000002206b2ca */ /* 0x000fe400000e0000 */
[----:B------:R-:W-:Y:S02]  /*19a0*/  @!P3 R2UR UR7, R35 ;  /* 0x000000002307b2ca */ /* 0x000fe400000e0000 */
[-C--:B--2---:R-:W-:Y:S02]  /*19b0*/  @!P2 FMNMX R13, R13, R0.reuse, !PT ;  /* 0x000000000d0da209 */ /* 0x084fe40007800000 */
[----:B------:R-:W-:Y:S02]  /*19c0*/  @!P2 MOV R17, R0 ;  /* 0x000000000011a202 */ /* 0x000fe40000000f00 */
[----:B------:R-:W3:Y:S01]  /*19d0*/  @!P1 LDG.E R0, desc[UR4][R4.64+0xb80] ;  /* 0x000b800404009981 */ /* 0x000ee2000c1e1900 */
[----:B------:R-:W-:-:S02]  /*19e0*/  ISETP.NE.OR P4, PT, R15, RZ, P6 ;  /* 0x000000ff0f00720c */ /* 0x000fc40003785670 */
[----:B------:R-:W-:Y:S01]  /*19f0*/  ISETP.GE.U32.AND P2, PT, R59, UR44, PT ;  /* 0x0000002c3b007c0c */ /* 0x000fe2000bf46070 */
[----:B0-----:R-:W-:Y:S01]  /*1a00*/  @!P6 FMUL R14, R14, R11 ;  /* 0x0000000b0e0ee220 */ /* 0x001fe20000400000 */
[----:B------:R-:W-:Y:S01]  /*1a10*/  @!P3 R2UR UR4, R34 ;  /* 0x000000002204b2ca */ /* 0x000fe200000e0000 */
[----:B------:R-:W0:Y:S01]  /*1a20*/  @!P5 LDC R11, c[0x0][0x39c] ;  /* 0x0000e700ff0bdb82 */ /* 0x000e220000000800 */
[----:B------:R-:W-:Y:S01]  /*1a30*/  ISETP.GE.AND.EX P2, PT, RZ, UR45, PT, P2 ;  /* 0x0000002dff007c0c */ /* 0x000fe2000bf46320 */
[----:B------:R-:W2:Y:S01]  /*1a40*/  @!P3 LDG.E.U8 R10, desc[UR6][R2.64+0x300] ;  /* 0x00030006020ab981 */ /* 0x000ea2000c1e1100 */
[----:B------:R-:W-:-:S05]  /*1a50*/  @!P3 R2UR UR5, R35 ;  /* 0x000000002305b2ca */ /* 0x000fca00000e0000 */
[----:B------:R-:W1:Y:S01]  /*1a60*/  @!P4 LDC R14, c[0x0][0x398] ;  /* 0x0000e600ff0ecb82 */ /* 0x000e620000000800 */
[----:B------:R-:W-:-:S04]  /*1a70*/  ISETP.GE.U32.AND P4, PT, R60, UR44, PT ;  /* 0x0000002c3c007c0c */ /* 0x000fc8000bf86070 */
[----:B------:R-:W-:Y:S02]  /*1a80*/  ISETP.GE.AND.EX P4, PT, RZ, UR45, PT, P4 ;  /* 0x0000002dff007c0c */ /* 0x000fe4000bf86340 */
[C---:B------:R-:W-:Y:S01]  /*1a90*/  @!P2 R2UR UR8, R34.reuse ;  /* 0x000000002208a2ca */ /* 0x040fe200000e0000 */
[----:B------:R-:W5:Y:S01]  /*1aa0*/  @!P3 LDG.E R6, desc[UR4][R4.64+0xc00] ;  /* 0x000c00040406b981 */ /* 0x000f62000c1e1900 */
[C---:B------:R-:W-:Y:S02]  /*1ab0*/  @!P2 R2UR UR9, R35.reuse ;  /* 0x000000002309a2ca */ /* 0x040fe400000e0000 */
[----:B------:R-:W-:Y:S02]  /*1ac0*/  @!P2 R2UR UR4, R34 ;  /* 0x000000002204a2ca */ /* 0x000fe400000e0000 */
[----:B------:R-:W-:-:S09]  /*1ad0*/  @!P2 R2UR UR5, R35 ;  /* 0x000000002305a2ca */ /* 0x000fd200000e0000 */
[----:B------:R-:W5:Y:S01]  /*1ae0*/  @!P2 LDG.E.U8 R12, desc[UR8][R2.64+0x320] ;  /* 0x00032008020ca981 */ /* 0x000f62000c1e1100 */
[----:B------:R-:W-:Y:S02]  /*1af0*/  @!P4 R2UR UR8, R34 ;  /* 0x000000002208c2ca */ /* 0x000fe400000e0000 */
[C---:B------:R-:W-:Y:S01]  /*1b00*/  @!P4 R2UR UR9, R35.reuse ;  /* 0x000000002309c2ca */ /* 0x040fe200000e0000 */
[----:B0-----:R-:W-:Y:S01]  /*1b10*/  @!P5 FMUL R16, R16, R11 ;  /* 0x0000000b1010d220 */ /* 0x001fe20000400000 */
[----:B------:R-:W-:Y:S01]  /*1b20*/  @!P4 R2UR UR6, R34 ;  /* 0x000000002206c2ca */ /* 0x000fe200000e0000 */
[----:B------:R-:W5:Y:S01]  /*1b30*/  @!P2 LDG.E R11, desc[UR4][R4.64+0xc80] ;  /* 0x000c8004040ba981 */ /* 0x000f62000c1e1900 */
[----:B------:R-:W-:Y:S02]  /*1b40*/  @!P4 R2UR UR7, R35 ;  /* 0x000000002307c2ca */ /* 0x000fe400000e0000 */
[----:B------:R-:W-:Y:S01]  /*1b50*/  MOV R21, 0xff800000 ;  /* 0xff80000000157802 */ /* 0x000fe20000000f00 */
[----:B-1----:R-:W-:-:S06]  /*1b60*/  @!P6 IMAD.MOV.U32 R21, RZ, RZ, R14 ;  /* 0x000000ffff15e224 */ /* 0x002fcc00078e000e */
[----:B------:R0:W5:Y:S01]  /*1b70*/  @!P4 LDG.E.U8 R15, desc[UR8][R2.64+0x340] ;  /* 0x00034008020fc981 */ /* 0x000162000c1e1100 */
[----:B------:R-:W-:-:S03]  /*1b80*/  @!P6 FMNMX R13, R13, R14, !PT ;  /* 0x0000000e0d0de209 */ /* 0x000fc60007800000 */
[----:B------:R1:W5:Y:S01]  /*1b90*/  @!P4 LDG.E R14, desc[UR6][R4.64+0xd00] ;  /* 0x000d0006040ec981 */ /* 0x000362000c1e1900 */
[----:B------:R-:W-:Y:S01]  /*1ba0*/  ISETP.NE.OR P6, PT, R18, RZ, P5 ;  /* 0x000000ff1200720c */ /* 0x000fe20002fc5670 */
[----:B0-----:R-:W0:-:S12]  /*1bb0*/  @!P4 LDC R3, c[0x0][0x39c] ;  /* 0x0000e700ff03cb82 */ /* 0x001e180000000800 */
[----:B------:R-:W0:Y:S01]  /*1bc0*/  @!P6 LDC R16, c[0x0][0x398] ;  /* 0x0000e600ff10eb82 */ /* 0x000e220000000800 */
[----:B------:R-:W-:Y:S01]  /*1bd0*/  UMOV UR4, 0xffffffff ;  /* 0xffffffff00047882 */ /* 0x000fe20000000000 */
[----:B-1----:R-:W-:Y:S02]  /*1be0*/  MOV R5, 0xff800000 ;  /* 0xff80000000057802 */ /* 0x002fe40000000f00 */
[----:B------:R-:W-:Y:S02]  /*1bf0*/  MOV R37, 0xff800000 ;  /* 0xff80000000257802 */ /* 0x000fe40000000f00 */
[----:B------:R-:W-:Y:S02]  /*1c00*/  MOV R33, 0xff800000 ;  /* 0xff80000000217802 */ /* 0x000fe40000000f00 */
[----:B------:R-:W-:Y:S02]  /*1c10*/  MOV R29, 0xff800000 ;  /* 0xff800000001d7802 */ /* 0x000fe40000000f00 */
[----:B0-----:R-:W-:-:S02]  /*1c20*/  @!P5 FMNMX R13, R13, R16, !PT ;  /* 0x000000100d0dd209 */ /* 0x001fc40007800000 */
[----:B------:R-:W-:Y:S02]  /*1c30*/  MOV R27, 0xff800000 ;  /* 0xff800000001b7802 */ /* 0x000fe40000000f00 */
[----:B------:R-:W-:Y:S02]  /*1c40*/  @!P0 MOV R5, R8 ;  /* 0x0000000800058202 */ /* 0x000fe40000000f00 */
[----:B------:R-:W-:Y:S02]  /*1c50*/  @!P5 MOV R37, R16 ;  /* 0x000000100025d202 */ /* 0x000fe40000000f00 */
[----:B----4-:R-:W-:Y:S01]  /*1c60*/  ISETP.NE.OR P6, PT, R20, RZ, P1 ;  /* 0x000000ff1400720c */ /* 0x010fe20000fc5670 */
[----:B---3--:R-:W-:Y:S02]  /*1c70*/  @!P1 FMUL R0, R0, R25 ;  /* 0x0000001900009220 */ /* 0x008fe40000400000 */
[----:B------:R-:W5:Y:S10]  /*1c80*/  @!P3 LDC R25, c[0x0][0x39c] ;  /* 0x0000e700ff19bb82 */ /* 0x000f740000000800 */
        /* <DEDUP_REMOVED lines=12> */
[----:B--2---:R-:W-:Y:S01]  /*1d50*/  @!P3 FMNMX R13, R13, R6, !PT ;  /* 0x000000060d0db209 */ /* 0x004fe20007800000 */
[----:B------:R-:W-:-:S03]  /*1d60*/  IMAD.MOV.U32 R25, RZ, RZ, -0x800000 ;  /* 0xff800000ff197424 */ /* 0x000fc600078e00ff */
[----:B-1----:R-:W-:Y:S02]  /*1d70*/  @!P2 FMNMX R13, R13, R2, !PT ;  /* 0x000000020d0da209 */ /* 0x002fe40007800000 */
[----:B------:R-:W-:Y:S02]  /*1d80*/  @!P1 MOV R33, R0 ;  /* 0x0000000000219202 */ /* 0x000fe40000000f00 */
[----:B------:R-:W-:Y:S02]  /*1d90*/  @!P3 MOV R29, R6 ;  /* 0x00000006001db202 */ /* 0x000fe40000000f00 */
[----:B------:R-:W-:Y:S02]  /*1da0*/  @!P2 MOV R27, R2 ;  /* 0x00000002001ba202 */ /* 0x000fe40000000f00 */
[-C--:B---3--:R-:W-:Y:S02]  /*1db0*/  @!P4 MOV R25, R14.reuse ;  /* 0x0000000e0019c202 */ /* 0x088fe40000000f00 */
        /* <DEDUP_REMOVED lines=27> */
[----:B------:R-:W-:Y:S01]  /*1f70*/  FADD R9, R7, -12583039 ;  /* 0xcb40007f07097421 */ /* 0x000fe20000000000 */
[----:B------:R-:W-:Y:S01]  /*1f80*/  FADD R0, -R30, R75 ;  /* 0x0000004b1e007221 */ /* 0x000fe20000000100 */
[-C--:B------:R-:W-:Y:S01]  /*1f90*/  FFMA.RM R17, R17, R12.reuse, 12582913 ;  /* 0x4b40000111117423 */ /* 0x080fe2000000400c */
[----:B------:R-:W-:Y:S01]  /*1fa0*/  FFMA R5, R74, 1.4426950216293334961, -R5 ;  /* 0x3fb8aa3b4a057823 */ /* 0x000fe20000000805 */
[----:B------:R-:W-:Y:S01]  /*1fb0*/  FFMA R9, R76, 1.4426950216293334961, -R9 ;  /* 0x3fb8aa3b4c097823 */ /* 0x000fe20000000809 */
[----:B------:R-:W-:Y:S01]  /*1fc0*/  FADD R72, -R30, R19 ;  /* 0x000000131e487221 */ /* 0x000fe20000000100 */
[----:B------:R-:W-:Y:S01]  /*1fd0*/  FADD R19, R17, -12583039 ;  /* 0xcb40007f11137421 */ /* 0x000fe20000000000 */
[----:B------:R-:W-:Y:S01]  /*1fe0*/  FFMA R5, R74, 1.925963033500011079e-08, R5 ;  /* 0x32a570604a057823 */ /* 0x000fe20000000005 */
[----:B------:R-:W-:Y:S01]  /*1ff0*/  FADD R66, -R30, R21 ;  /* 0x000000151e427221 */ /* 0x000fe20000000100 */
[----:B------:R-:W-:Y:S01]  /*2000*/  FFMA R9, R76, 1.925963033500011079e-08, R9 ;  /* 0x32a570604c097823 */ /* 0x000fe20000000009 */
[-C--:B------:R-:W-:Y:S01]  /*2010*/  FFMA.SAT R21, R0, R11.reuse, 0.5 ;  /* 0x3f00000000157423 */ /* 0x080fe2000000200b */
[----:B------:R-:W0:Y:S01]  /*2020*/  MUFU.EX2 R74, R5 ;  /* 0x00000005004a7308 */ /* 0x000e220000000800 */
[----:B------:R-:W-:Y:S01]  /*2030*/  FFMA R19, R4, 1.4426950216293334961, -R19 ;  /* 0x3fb8aa3b04137823 */ /* 0x000fe20000000813 */
[----:B------:R-:W-:Y:S01]  /*2040*/  SHF.L.U32 R3, R3, 0x17, RZ ;  /* 0x0000001703037819 */ /* 0x000fe200000006ff */
[----:B------:R-:W-:Y:S01]  /*2050*/  FFMA.RM R21, R21, R12, 12582913 ;  /* 0x4b40000115157423 */ /* 0x000fe2000000400c */
[----:B------:R-:W-:Y:S01]  /*2060*/  FADD R2, -R30, R77 ;  /* 0x0000004d1e027221 */ /* 0x000fe20000000100 */
[----:B------:R-:W-:Y:S01]  /*2070*/  FFMA R19, R4, 1.925963033500011079e-08, R19 ;  /* 0x32a5706004137823 */ /* 0x000fe20000000013 */
[C---:B------:R-:W-:Y:S01]  /*2080*/  FADD R24, -R30.reuse, R23 ;  /* 0x000000171e187221 */ /* 0x040fe20000000100 */
[----:B------:R-:W-:Y:S01]  /*2090*/  SHF.L.U32 R7, R7, 0x17, RZ ;  /* 0x0000001707077819 */ /* 0x000fe200000006ff */
[----:B------:R-:W1:Y:S01]  /*20a0*/  MUFU.EX2 R76, R9 ;  /* 0x00000009004c7308 */ /* 0x000e620000000800 */
        /* <DEDUP_REMOVED lines=8> */
[----:B0-----:R-:W-:Y:S01]  /*2130*/  FMUL R4, R3, R74 ;  /* 0x0000004a03047220 */ /* 0x001fe20000400000 */
[----:B------:R-:W-:Y:S01]  /*2140*/  FADD R3, R21, -12583039 ;  /* 0xcb40007f15037421 */ /* 0x000fe20000000000 */
[----:B------:R-:W-:Y:S01]  /*2150*/  FFMA R15, R78, 1.925963033500011079e-08, R15 ;  /* 0x32a570604e0f7823 */ /* 0x000fe2000000000f */
[----:B------:R0:W-:Y:S01]  /*2160*/  MUFU.EX2 R74, R19 ;  /* 0x00000013004a7308 */ /* 0x0001e20000000800 */
[----:B------:R-:W-:Y:S01]  /*2170*/  FADD R16, -R30, R69 ;  /* 0x000000451e107221 */ /* 0x000fe20000000100 */
[----:B------:R-:W-:Y:S01]  /*2180*/  FFMA R3, R0, 1.4426950216293334961, -R3 ;  /* 0x3fb8aa3b00037823 */ /* 0x000fe20000000803 */
[C---:B------:R-:W-:Y:S01]  /*2190*/  FADD R64, -R30.reuse, R65 ;  /* 0x000000411e407221 */ /* 0x040fe20000000100 */
[C---:B------:R-:W-:Y:S01]  /*21a0*/  FADD R18, -R30.reuse, R63 ;  /* 0x0000003f1e127221 */ /* 0x040fe20000000100 */
[----:B------:R-:W-:Y:S01]  /*21b0*/  FADD R68, -R30, R67 ;  /* 0x000000431e447221 */ /* 0x000fe20000000100 */
[----:B------:R-:W-:Y:S01]  /*21c0*/  FFMA R23, R0, 1.925963033500011079e-08, R3 ;  /* 0x32a5706000177823 */ /* 0x000fe20000000003 */
[-C--:B------:R-:W-:Y:S01]  /*21d0*/  FFMA.SAT R3, R2, R11.reuse, 0.5 ;  /* 0x3f00000002037423 */ /* 0x080fe2000000200b */
[----:B-1----:R-:W-:Y:S01]  /*21e0*/  FMUL R0, R7, R76 ;  /* 0x0000004c07007220 */ /* 0x002fe20000400000 */
[----:B------:R-:W1:Y:S01]  /*21f0*/  MUFU.EX2 R15, R15 ;  /* 0x0000000f000f7308 */ /* 0x000e620000000800 */
[-C--:B0-----:R-:W-:Y:S01]  /*2200*/  FFMA.SAT R19, R8, R11.reuse, 0.5 ;  /* 0x3f00000008137423 */ /* 0x081fe2000000200b */
[-C--:B------:R-:W-:Y:S01]  /*2210*/  FFMA.RM R7, R3, R12.reuse, 12582913 ;  /* 0x4b40000103077423 */ /* 0x080fe2000000400c */
[C---:B------:R-:W-:Y:S01]  /*2220*/  FADD R20, -R30.reuse, R61 ;  /* 0x0000003d1e147221 */ /* 0x040fe20000000100 */
[C---:B------:R-:W-:Y:S01]  /*2230*/  FADD R62, -R30.reuse, R31 ;  /* 0x0000001f1e3e7221 */ /* 0x040fe20000000100 */
[-C--:B------:R-:W-:Y:S01]  /*2240*/  FFMA.RM R19, R19, R12.reuse, 12582913 ;  /* 0x4b40000113137423 */ /* 0x080fe2000000400c */
[----:B------:R-:W-:Y:S01]  /*2250*/  FADD R3, R7, -12583039 ;  /* 0xcb40007f07037421 */ /* 0x000fe20000000000 */
[C---:B------:R-:W-:Y:S01]  /*2260*/  FADD R32, -R30.reuse, R37 ;  /* 0x000000251e207221 */ /* 0x040fe20000000100 */
        /* <DEDUP_REMOVED lines=8> */
[----:B------:R-:W-:Y:S01]  /*22f0*/  SHF.L.U32 R2, R13, 0x17, RZ ;  /* 0x000000170d027819 */ /* 0x000fe200000006ff */
[-C--:B------:R-:W-:Y:S01]  /*2300*/  FFMA.RM R25, R25, R12.reuse, 12582913 ;  /* 0x4b40000119197423 */ /* 0x080fe2000000400c */
[----:B------:R-:W-:Y:S01]  /*2310*/  FFMA.SAT R27, R16, R11, 0.5 ;  /* 0x3f000000101b7423 */ /* 0x000fe2000000200b */
[-C--:B------:R-:W-:Y:S01]  /*2320*/  FFMA.RM R13, R3, R12.reuse, 12582913 ;  /* 0x4b400001030d7423 */ /* 0x080fe2000000400c */
[----:B------:R-:W-:Y:S01]  /*2330*/  SHF.L.U32 R3, R17, 0x17, RZ ;  /* 0x0000001711037819 */ /* 0x000fe200000006ff */
[----:B-1----:R-:W-:Y:S01]  /*2340*/  FMUL R2, R2, R15 ;  /* 0x0000000f02027220 */ /* 0x002fe20000400000 */
[----:B------:R-:W-:Y:S01]  /*2350*/  MUFU.EX2 R9, R9 ;  /* 0x0000000900097308 */ /* 0x000fe20000000800 */
[----:B------:R-:W-:Y:S01]  /*2360*/  FADD R5, R13, -12583039 ;  /* 0xcb40007f0d057421 */ /* 0x000fe20000000000 */
[----:B------:R-:W-:Y:S01]  /*2370*/  FFMA.RM R27, R27, R12, 12582913 ;  /* 0x4b4000011b1b7423 */ /* 0x000fe2000000400c */
[-C--:B------:R-:W-:Y:S01]  /*2380*/  FFMA.SAT R31, R20, R11.reuse, 0.5 ;  /* 0x3f000000141f7423 */ /* 0x080fe2000000200b */
[----:B------:R-:W-:Y:S01]  /*2390*/  FFMA.SAT R37, R28, R11, 0.5 ;  /* 0x3f0000001c257423 */ /* 0x000fe2000000200b */
[----:B------:R-:W-:Y:S01]  /*23a0*/  FFMA R5, R6, 1.4426950216293334961, -R5 ;  /* 0x3fb8aa3b06057823 */ /* 0x000fe20000000805 */
[----:B------:R-:W-:Y:S01]  /*23b0*/  FMUL R3, R3, R74 ;  /* 0x0000004a03037220 */ /* 0x000fe20000400000 */
[----:B------:R-:W-:-:S02]  /*23c0*/  FFMA.RM R31, R31, R12, 12582913 ;  /* 0x4b4000011f1f7423 */ /* 0x000fc4000000400c */
[----:B------:R-:W-:Y:S01]  /*23d0*/  FFMA R15, R6, 1.925963033500011079e-08, R5 ;  /* 0x32a57060060f7823 */ /* 0x000fe20000000005 */
[----:B------:R-:W-:Y:S01]  /*23e0*/  FFMA.SAT R5, R22, R11, 0.5 ;  /* 0x3f00000016057423 */ /* 0x000fe2000000200b */
[----:B------:R-:W0:Y:S03]  /*23f0*/  MUFU.EX2 R6, R23 ;  /* 0x0000001700067308 */ /* 0x000e260000000800 */
[----:B------:R-:W-:-:S04]  /*2400*/  FFMA.RM R17, R5, R12, 12582913 ;  /* 0x4b40000105117423 */ /* 0x000fc8000000400c */
[----:B------:R-:W-:-:S04]  /*2410*/  FADD R5, R17, -12583039 ;  /* 0xcb40007f11057421 */ /* 0x000fc80000000000 */
[----:B------:R-:W-:-:S04]  /*2420*/  FFMA R5, R22, 1.4426950216293334961, -R5 ;  /* 0x3fb8aa3b16057823 */ /* 0x000fc80000000805 */
[----:B------:R-:W-:Y:S01]  /*2430*/  FFMA R22, R22, 1.925963033500011079e-08, R5 ;  /* 0x32a5706016167823 */ /* 0x000fe20000000005 */
[----:B------:R-:W-:Y:S01]  /*2440*/  SHF.L.U32 R5, R21, 0x17, RZ ;  /* 0x0000001715057819 */ /* 0x000fe200000006ff */
[----:B------:R-:W-:-:S04]  /*2450*/  FADD R21, R19, -12583039 ;  /* 0xcb40007f13157421 */ /* 0x000fc80000000000 */
[----:B0-----:R-:W-:Y:S01]  /*2460*/  FMUL R5, R5, R6 ;  /* 0x0000000605057220 */ /* 0x001fe20000400000 */
[----:B------:R-:W-:Y:S02]  /*2470*/  IMAD.SHL.U32 R6, R7, 0x800000, RZ ;  /* 0x0080000007067824 */ /* 0x000fe400078e00ff */
[----:B------:R-:W-:Y:S01]  /*2480*/  FFMA R21, R8, 1.4426950216293334961, -R21 ;  /* 0x3fb8aa3b08157823 */ /* 0x000fe20000000815 */
[----:B------:R-:W-:Y:S01]  /*2490*/  FFMA.SAT R7, R36, R11, 0.5 ;  /* 0x3f00000024077423 */ /* 0x000fe2000000200b */
[----:B------:R-:W-:Y:S02]  /*24a0*/  FMUL R6, R6, R9 ;  /* 0x0000000906067220 */ /* 0x000fe40000400000 */
[----:B------:R-:W-:Y:S01]  /*24b0*/  FFMA R21, R8, 1.925963033500011079e-08, R21 ;  /* 0x32a5706008157823 */ /* 0x000fe20000000015 */
[----:B------:R-:W-:Y:S01]  /*24c0*/  FFMA.RM R23, R7, R12, 12582913 ;  /* 0x4b40000107177423 */ /* 0x000fe2000000400c */
[----:B------:R-:W0:Y:S03]  /*24d0*/  MUFU.EX2 R8, R15 ;  /* 0x0000000f00087308 */ /* 0x000e260000000800 */
[----:B------:R-:W-:-:S04]  /*24e0*/  FADD R7, R23, -12583039 ;  /* 0xcb40007f17077421 */ /* 0x000fc80000000000 */
[C---:B------:R-:W-:Y:S01]  /*24f0*/  FFMA R7, R36.reuse, 1.4426950216293334961, -R7 ;  /* 0x3fb8aa3b24077823 */ /* 0x040fe20000000807 */
[----:B------:R-:W1:Y:S03]  /*2500*/  MUFU.EX2 R9, R22 ;  /* 0x0000001600097308 */ /* 0x000e660000000800 */
[----:B------:R-:W-:Y:S01]  /*2510*/  FFMA R36, R36, 1.925963033500011079e-08, R7 ;  /* 0x32a5706024247823 */ /* 0x000fe20000000007 */
[----:B------:R-:W-:Y:S01]  /*2520*/  SHF.L.U32 R7, R13, 0x17, RZ ;  /* 0x000000170d077819 */ /* 0x000fe200000006ff */
[----:B------:R-:W-:-:S04]  /*2530*/  FADD R13, R25, -12583039 ;  /* 0xcb40007f190d7421 */ /* 0x000fc80000000000 */
[----:B0-----:R-:W-:Y:S01]  /*2540*/  FMUL R7, R7, R8 ;  /* 0x0000000807077220 */ /* 0x001fe20000400000 */
[----:B------:R-:W-:Y:S01]  /*2550*/  SHF.L.U32 R8, R17, 0x17, RZ ;  /* 0x0000001711087819 */ /* 0x000fe200000006ff */
[----:B------:R-:W-:-:S04]  /*2560*/  FFMA R13, R10, 1.4426950216293334961, -R13 ;  /* 0x3fb8aa3b0a0d7823 */ /* 0x000fc8000000080d */
[----:B------:R-:W-:Y:S01]  /*2570*/  FFMA R15, R10, 1.925963033500011079e-08, R13 ;  /* 0x32a570600a0f7823 */ /* 0x000fe2000000000d */
[----:B-1----:R-:W-:Y:S01]  /*2580*/  FMUL R8, R8, R9 ;  /* 0x0000000908087220 */ /* 0x002fe20000400000 */
        /* <DEDUP_REMOVED lines=9> */
[----:B------:R-:W-:Y:S01]  /*2620*/  FADD R19, R27, -12583039 ;  /* 0xcb40007f1b137421 */ /* 0x000fe20000000000 */
[----:B------:R-:W2:Y:S03]  /*2630*/  MUFU.EX2 R15, R15 ;  /* 0x0000000f000f7308 */ /* 0x000ea60000000800 */
[----:B0-----:R-:W-:Y:S01]  /*2640*/  FMUL R9, R9, R10 ;  /* 0x0000000a09097220 */ /* 0x001fe20000400000 */
[----:B------:R-:W-:Y:S01]  /*2650*/  SHF.L.U32 R10, R23, 0x17, RZ ;  /* 0x00000017170a7819 */ /* 0x000fe200000006ff */
[----:B------:R-:W-:Y:S01]  /*2660*/  FFMA R19, R16, 1.4426950216293334961, -R19 ;  /* 0x3fb8aa3b10137823 */ /* 0x000fe20000000813 */
[----:B------:R-:W-:Y:S02]  /*2670*/  FFMA.SAT R23, R18, R11, 0.5 ;  /* 0x3f00000012177423 */ /* 0x000fe4000000200b */
[----:B------:R-:W0:Y:S01]  /*2680*/  MUFU.EX2 R38, R38 ;  /* 0x0000002600267308 */ /* 0x000e220000000800 */
[----:B-1----:R-:W-:Y:S01]  /*2690*/  FMUL R10, R10, R13 ;  /* 0x0000000d0a0a7220 */ /* 0x002fe20000400000 */
[----:B------:R-:W-:Y:S01]  /*26a0*/  FFMA.SAT R13, R64, R11, 0.5 ;  /* 0x3f000000400d7423 */ /* 0x000fe2000000200b */
[----:B------:R-:W-:Y:S01]  /*26b0*/  FFMA R19, R16, 1.925963033500011079e-08, R19 ;  /* 0x32a5706010137823 */ /* 0x000fe20000000013 */
[-C--:B------:R-:W-:Y:S01]  /*26c0*/  FFMA.RM R23, R23, R12.reuse, 12582913 ;  /* 0x4b40000117177423 */ /* 0x080fe2000000400c */
[----:B------:R-:W-:Y:S01]  /*26d0*/  SHF.L.U32 R16, R25, 0x17, RZ ;  /* 0x0000001719107819 */ /* 0x000fe200000006ff */
[----:B------:R-:W-:-:S02]  /*26e0*/  FFMA.RM R13, R13, R12, 12582913 ;  /* 0x4b4000010d0d7423 */ /* 0x000fc4000000400c */
[----:B------:R-:W-:Y:S01]  /*26f0*/  FADD R25, R23, -12583039 ;  /* 0xcb40007f17197421 */ /* 0x000fe20000000000 */
[----:B------:R-:W1:Y:S01]  /*2700*/  MUFU.EX2 R19, R19 ;  /* 0x0000001300137308 */ /* 0x000e620000000800 */
[C---:B------:R-:W-:Y:S01]  /*2710*/  FADD R21, R13.reuse, -12583039 ;  /* 0xcb40007f0d157421 */ /* 0x040fe20000000000 */
[----:B------:R-:W-:Y:S01]  /*2720*/  SHF.L.U32 R13, R13, 0x17, RZ ;  /* 0x000000170d0d7819 */ /* 0x000fe200000006ff */
[----:B------:R-:W-:Y:S01]  /*2730*/  FFMA R25, R18, 1.4426950216293334961, -R25 ;  /* 0x3fb8aa3b12197823 */ /* 0x000fe20000000819 */
[----:B--2---:R-:W-:Y:S01]  /*2740*/  FMUL R16, R16, R15 ;  /* 0x0000000f10107220 */ /* 0x004fe20000400000 */
[----:B------:R-:W-:Y:S01]  /*2750*/  FFMA R21, R64, 1.4426950216293334961, -R21 ;  /* 0x3fb8aa3b40157823 */ /* 0x000fe20000000815 */
[----:B------:R-:W-:Y:S01]  /*2760*/  FFMA.SAT R15, R68, R11, 0.5 ;  /* 0x3f000000440f7423 */ /* 0x000fe2000000200b */
[----:B------:R-:W-:Y:S01]  /*2770*/  FFMA R25, R18, 1.925963033500011079e-08, R25 ;  /* 0x32a5706012197823 */ /* 0x000fe20000000019 */
[----:B------:R-:W-:Y:S01]  /*2780*/  SHF.L.U32 R18, R27, 0x17, RZ ;  /* 0x000000171b127819 */ /* 0x000fe200000006ff */
[----:B------:R-:W-:Y:S01]  /*2790*/  FFMA R21, R64, 1.925963033500011079e-08, R21 ;  /* 0x32a5706040157823 */ /* 0x000fe20000000015 */
[----:B------:R-:W-:Y:S01]  /*27a0*/  FFMA.RM R15, R15, R12, 12582913 ;  /* 0x4b4000010f0f7423 */ /* 0x000fe2000000400c */
[----:B------:R-:W-:Y:S01]  /*27b0*/  FADD R27, R31, -12583039 ;  /* 0xcb40007f1f1b7421 */ /* 0x000fe20000000000 */
[----:B0-----:R-:W-:Y:S01]  /*27c0*/  FMUL R17, R17, R38 ;  /* 0x0000002611117220 */ /* 0x001fe20000400000 */
[----:B------:R-:W0:Y:S01]  /*27d0*/  MUFU.EX2 R22, R21 ;  /* 0x0000001500167308 */ /* 0x000e220000000800 */
[C---:B------:R-:W-:Y:S01]  /*27e0*/  FADD R29, R15.reuse, -12583039 ;  /* 0xcb40007f0f1d7421 */ /* 0x040fe20000000000 */
[----:B------:R-:W-:Y:S01]  /*27f0*/  FFMA R27, R20, 1.4426950216293334961, -R27 ;  /* 0x3fb8aa3b141b7823 */ /* 0x000fe2000000081b */
[----:B------:R-:W-:Y:S01]  /*2800*/  SHF.L.U32 R15, R15, 0x17, RZ ;  /* 0x000000170f0f7819 */ /* 0x000fe200000006ff */
[----:B-1----:R-:W-:Y:S01]  /*2810*/  FMUL R18, R18, R19 ;  /* 0x0000001312127220 */ /* 0x002fe20000400000 */
[----:B------:R-:W-:Y:S01]  /*2820*/  FFMA R29, R68, 1.4426950216293334961, -R29 ;  /* 0x3fb8aa3b441d7823 */ /* 0x000fe2000000081d */
[----:B------:R-:W-:Y:S01]  /*2830*/  FFMA R27, R20, 1.925963033500011079e-08, R27 ;  /* 0x32a57060141b7823 */ /* 0x000fe2000000001b */
[----:B------:R-:W-:Y:S01]  /*2840*/  SHF.L.U32 R20, R23, 0x17, RZ ;  /* 0x0000001717147819 */ /* 0x000fe200000006ff */
[----:B------:R-:W1:Y:S01]  /*2850*/  MUFU.EX2 R25, R25 ;  /* 0x0000001900197308 */ /* 0x000e620000000800 */
[----:B------:R-:W-:-:S07]  /*2860*/  FFMA R29, R68, 1.925963033500011079e-08, R29 ;  /* 0x32a57060441d7823 */ /* 0x000fce000000001d */
[----:B------:R-:W-:Y:S01]  /*2870*/  MUFU.EX2 R27, R27 ;  /* 0x0000001b001b7308 */ /* 0x000fe20000000800 */
[----:B0-----:R-:W-:Y:S01]  /*2880*/  FMUL R19, R13, R22 ;  /* 0x000000160d137220 */ /* 0x001fe20000400000 */
[----:B------:R-:W-:-:S04]  /*2890*/  FFMA.SAT R13, R62, R11, 0.5 ;  /* 0x3f0000003e0d7423 */ /* 0x000fc8000000200b */
[----:B------:R-:W-:Y:S02]  /*28a0*/  FFMA.RM R13, R13, R12, 12582913 ;  /* 0x4b4000010d0d7423 */ /* 0x000fe4000000400c */
[----:B------:R-:W0:Y:S01]  /*28b0*/  MUFU.EX2 R22, R29 ;  /* 0x0000001d00167308 */ /* 0x000e220000000800 */
        /* <DEDUP_REMOVED lines=11> */
[----:B0-----:R-:W-:Y:S01]  /*2970*/  FMUL R21, R15, R22 ;  /* 0x000000160f157220 */ /* 0x001fe20000400000 */
[-C--:B------:R-:W-:Y:S01]  /*2980*/  FFMA.SAT R15, R72, R11.reuse, 0.5 ;  /* 0x3f000000480f7423 */ /* 0x080fe2000000200b */
[----:B------:R-:W-:Y:S01]  /*2990*/  IMAD.SHL.U32 R22, R31, 0x800000, RZ ;  /* 0x008000001f167824 */ /* 0x000fe200078e00ff */
[----:B------:R-:W-:Y:S02]  /*29a0*/  SHF.L.U32 R24, R33, 0x17, RZ ;  /* 0x0000001721187819 */ /* 0x000fe400000006ff */
[----:B------:R-:W-:Y:S01]  /*29b0*/  FFMA.RM R29, R15, R12, 12582913 ;  /* 0x4b4000010f1d7423 */ /* 0x000fe2000000400c */
[----:B-1----:R-:W-:Y:S01]  /*29c0*/  FMUL R23, R13, R62 ;  /* 0x0000003e0d177220 */ /* 0x002fe20000400000 */
[----:B------:R-:W-:Y:S01]  /*29d0*/  FFMA.SAT R13, R66, R11, 0.5 ;  /* 0x3f000000420d7423 */ /* 0x000fe2000000200b */
[----:B------:R-:W0:Y:S01]  /*29e0*/  MUFU.EX2 R25, R25 ;  /* 0x0000001900197308 */ /* 0x000e220000000800 */
[----:B------:R-:W-:Y:S01]  /*29f0*/  FADD R15, R29, -12583039 ;  /* 0xcb40007f1d0f7421 */ /* 0x000fe20000000000 */
[----:B------:R-:W-:Y:S01]  /*2a00*/  FMUL R22, R22, R27 ;  /* 0x0000001b16167220 */ /* 0x000fe20000400000 */
[----:B------:R-:W-:Y:S01]  /*2a10*/  FFMA.RM R13, R13, R12, 12582913 ;  /* 0x4b4000010d0d7423 */ /* 0x000fe2000000400c */
[----:B------:R-:W-:Y:S01]  /*2a20*/  SHF.L.U32 R29, R29, 0x17, RZ ;  /* 0x000000171d1d7819 */ /* 0x000fe200000006ff */
        /* <DEDUP_REMOVED lines=9> */
[----:B------:R-:W-:-:S04]  /*2ac0*/  FADD R15, R13, -12583039 ;  /* 0xcb40007f0d0f7421 */ /* 0x000fc80000000000 */
[----:B------:R-:W-:Y:S01]  /*2ad0*/  FFMA R15, R66, 1.4426950216293334961, -R15 ;  /* 0x3fb8aa3b420f7823 */ /* 0x000fe2000000080f */
[----:B-1----:R-:W-:Y:S01]  /*2ae0*/  FMUL R25, R29, R72 ;  /* 0x000000481d197220 */ /* 0x002fe20000400000 */
[-C--:B------:R-:W-:Y:S02]  /*2af0*/  FFMA.SAT R29, R26, R11.reuse, 0.5 ;  /* 0x3f0000001a1d7423 */ /* 0x080fe4000000200b */
[----:B------:R-:W-:Y:S01]  /*2b00*/  FFMA R66, R66, 1.925963033500011079e-08, R15 ;  /* 0x32a5706042427823 */ /* 0x000fe2000000000f */
[----:B------:R-:W-:Y:S01]  /*2b10*/  FFMA.SAT R15, R32, R11, 0.5 ;  /* 0x3f000000200f7423 */ /* 0x000fe2000000200b */
[----:B------:R-:W-:-:S03]  /*2b20*/  FFMA.RM R29, R29, R12, 12582913 ;  /* 0x4b4000011d1d7423 */ /* 0x000fc6000000400c */
[-C--:B------:R-:W-:Y:S01]  /*2b30*/  FFMA.RM R15, R15, R12.reuse, 12582913 ;  /* 0x4b4000010f0f7423 */ /* 0x080fe2000000400c */
[C---:B------:R-:W-:Y:S01]  /*2b40*/  FADD R33, R29.reuse, -12583039 ;  /* 0xcb40007f1d217421 */ /* 0x040fe20000000000 */
[----:B------:R-:W-:Y:S01]  /*2b50*/  MUFU.EX2 R66, R66 ;  /* 0x0000004200427308 */ /* 0x000fe20000000800 */
[----:B------:R-:W-:Y:S01]  /*2b60*/  SHF.L.U32 R29, R29, 0x17, RZ ;  /* 0x000000171d1d7819 */ /* 0x000fe200000006ff */
        /* <DEDUP_REMOVED lines=8> */
[----:B------:R-:W-:Y:S01]  /*2bf0*/  FFMA.SAT R37, R30, R11, 0.5 ;  /* 0x3f0000001e257423 */ /* 0x000fe2000000200b */
[----:B------:R-:W0:Y:S08]  /*2c00*/  MUFU.EX2 R27, R70 ;  /* 0x00000046001b7308 */ /* 0x000e300000000800 */
        /* <DEDUP_REMOVED lines=8> */
[----:B------:R-:W-:Y:S02]  /*2c90*/  FFMA.RM R12, R37, R12, 12582913 ;  /* 0x4b400001250c7423 */ /* 0x000fe4000000400c */
[----:B------:R-:W-:Y:S01]  /*2ca0*/  MUFU.EX2 R37, R36 ;  /* 0x0000002400257308 */ /* 0x000fe20000000800 */
[----:B------:R-:W-:Y:S02]  /*2cb0*/  FADD R27, R11, -12583039 ;  /* 0xcb40007f0b1b7421 */ /* 0x000fe40000000000 */
[----:B------:R-:W-:Y:S02]  /*2cc0*/  SHF.L.U32 R32, R12, 0x17, RZ ;  /* 0x000000170c207819 */ /* 0x000fe400000006ff */
[----:B------:R-:W-:-:S04]  /*2cd0*/  FFMA R27, R14, 1.4426950216293334961, -R27 ;  /* 0x3fb8aa3b0e1b7823 */ /* 0x000fc8000000081b */
        /* <DEDUP_REMOVED lines=14> */
[----:B------:R-:W-:Y:S02]  /*2dc0*/  SHF.L.U32 R30, R31, 0x17, RZ ;  /* 0x000000171f1e7819 */ /* 0x000fe400000006ff */
[----:B------:R-:W-:Y:S01]  /*2dd0*/  FADD R27, R14, R7 ;  /* 0x000000070e1b7221 */ /* 0x000fe20000000000 */
[----:B------:R-:W-:-:S03]  /*2de0*/  SHF.L.U32 R31, R11, 0x17, RZ ;  /* 0x000000170b1f7819 */ /* 0x000fc600000006ff */
[----:B------:R-:W-:Y:S01]  /*2df0*/  FADD R14, R27, R8 ;  /* 0x000000081b0e7221 */ /* 0x000fe20000000000 */
[----:B------:R-:W-:Y:S01]  /*2e00*/  FMUL R30, R30, R37 ;  /* 0x000000251e1e7220 */ /* 0x000fe20000400000 */
[----:B------:R-:W-:Y:S01]  /*2e10*/  FMUL R31, R31, R38 ;  /* 0x000000261f1f7220 */ /* 0x000fe20000400000 */
[----:B-1----:R-:W-:Y:S01]  /*2e20*/  FMUL R32, R32, R61 ;  /* 0x0000003d20207220 */ /* 0x002fe20000400000 */
        /* <DEDUP_REMOVED lines=30> */
.L_x_30162:
        /* <DEDUP_REMOVED lines=11> */
[----:B0-----:R-:W-:Y:S05]  /*30c0*/  CALL.REL.NOINC `($__internal_486_$__cuda_sm3x_div_rn_noftz_f32_slowpath) ;  /* 0x0000003400747944 */ /* 0x001fea0003c00000 */
[----:B------:R-:W-:-:S07]  /*30d0*/  IMAD.MOV.U32 R15, RZ, RZ, R4 ;  /* 0x000000ffff0f7224 */ /* 0x000fce00078e0004 */
.L_x_30097:
[----:B------:R-:W-:Y:S05]  /*30e0*/  BSYNC.RECONVERGENT B3 ;  /* 0x0000000000037941 */ /* 0x000fea0003800200 */
.L_x_30096:
        /* <DEDUP_REMOVED lines=11> */
[----:B0-----:R-:W-:Y:S05]  /*31a0*/  CALL.REL.NOINC `($__internal_486_$__cuda_sm3x_div_rn_noftz_f32_slowpath) ;  /* 0x00000034003c7944 */ /* 0x001fea0003c00000 */
[----:B------:R-:W-:-:S07]  /*31b0*/  MOV R61, R4 ;  /* 0x00000004003d7202 */ /* 0x000fce0000000f00 */
.L_x_30099:
[----:B------:R-:W-:Y:S05]  /*31c0*/  BSYNC.RECONVERGENT B3 ;  /* 0x0000000000037941 */ /* 0x000fea0003800200 */
.L_x_30098:
        /* <DEDUP_REMOVED lines=13> */
.L_x_30101:
[----:B------:R-:W-:Y:S05]  /*32a0*/  BSYNC.RECONVERGENT B3 ;  /* 0x0000000000037941 */ /* 0x000fea0003800200 */
.L_x_30100:
        /* <DEDUP_REMOVED lines=13> */
.L_x_30103:
[----:B------:R-:W-:Y:S05]  /*3380*/  BSYNC.RECONVERGENT B3 ;  /* 0x0000000000037941 */ /* 0x000fea0003800200 */
.L_x_30102:
        /* <DEDUP_REMOVED lines=13> */
.L_x_30105:
[----:B------:R-:W-:Y:S05]  /*3460*/  BSYNC.RECONVERGENT B3 ;  /* 0x0000000000037941 */ /* 0x000fea0003800200 */
.L_x_30104:
        /* <DEDUP_REMOVED lines=13> */
.L_x_30107:
[----:B------:R-:W-:Y:S05]  /*3540*/  BSYNC.RECONVERGENT B3 ;  /* 0x0000000000037941 */ /* 0x000fea0003800200 */
.L_x_30106:
        /* <DEDUP_REMOVED lines=11> */
[----:B0-----:R-:W-:Y:S05]  /*3600*/  CALL.REL.NOINC `($__internal_486_$__cuda_sm3x_div_rn_noftz_f32_slowpath) ;  /* 0x0000003000247944 */ /* 0x001fea0003c00000 */
[----:B------:R-:W-:-:S07]  /*3610*/  MOV R67, R4 ;  /* 0x0000000400437202 */ /* 0x000fce0000000f00 */
.L_x_30109:
[----:B------:R-:W-:Y:S05]  /*3620*/  BSYNC.RECONVERGENT B3 ;  /* 0x0000000000037941 */ /* 0x000fea0003800200 */
.L_x_30108:
        /* <DEDUP_REMOVED lines=13> */
.L_x_30111:
[----:B------:R-:W-:Y:S05]  /*3700*/  BSYNC.RECONVERGENT B3 ;  /* 0x0000000000037941 */ /* 0x000fea0003800200 */
.L_x_30110:
        /* <DEDUP_REMOVED lines=13> */
.L_x_30113:
[----:B------:R-:W-:Y:S05]  /*37e0*/  BSYNC.RECONVERGENT B3 ;  /* 0x0000000000037941 */ /* 0x000fea0003800200 */
.L_x_30112:
        /* <DEDUP_REMOVED lines=13> */
.L_x_30115:
[----:B------:R-:W-:Y:S05]  /*38c0*/  BSYNC.RECONVERGENT B3 ;  /* 0x0000000000037941 */ /* 0x000fea0003800200 */
.L_x_30114:
        /* <DEDUP_REMOVED lines=13> */
.L_x_30117:
[----:B------:R-:W-:Y:S05]  /*39a0*/  BSYNC.RECONVERGENT B3 ;  /* 0x0000000000037941 */ /* 0x000fea0003800200 */
.L_x_30116:
        /* <DEDUP_REMOVED lines=12> */
[----:B------:R-:W-:-:S07]  /*3a70*/  IMAD.MOV.U32 R73, RZ, RZ, R4 ;  /* 0x000000ffff497224 */ /* 0x000fce00078e0004 */
.L_x_30119:
[----:B------:R-:W-:Y:S05]  /*3a80*/  BSYNC.RECONVERGENT B3 ;  /* 0x0000000000037941 */ /* 0x000fea0003800200 */
.L_x_30118:
        /* <DEDUP_REMOVED lines=13> */
.L_x_30121:
[----:B------:R-:W-:Y:S05]  /*3b60*/  BSYNC.RECONVERGENT B3 ;  /* 0x0000000000037941 */ /* 0x000fea0003800200 */
.L_x_30120:
        /* <DEDUP_REMOVED lines=13> */
.L_x_30123:
[----:B------:R-:W-:Y:S05]  /*3c40*/  BSYNC.RECONVERGENT B3 ;  /* 0x0000000000037941 */ /* 0x000fea0003800200 */
.L_x_30122:
        /* <DEDUP_REMOVED lines=13> */
.L_x_30125:
[----:B------:R-:W-:Y:S05]  /*3d20*/  BSYNC.RECONVERGENT B3 ;  /* 0x0000000000037941 */ /* 0x000fea0003800200 */
.L_x_30124:
        /* <DEDUP_REMOVED lines=13> */
.L_x_30127:
[----:B------:R-:W-:Y:S05]  /*3e00*/  BSYNC.RECONVERGENT B3 ;  /* 0x0000000000037941 */ /* 0x000fea0003800200 */
.L_x_30126:
        /* <DEDUP_REMOVED lines=13> */
.L_x_30129:
[----:B------:R-:W-:Y:S05]  /*3ee0*/  BSYNC.RECONVERGENT B3 ;  /* 0x0000000000037941 */ /* 0x000fea0003800200 */
.L_x_30128:
        /* <DEDUP_REMOVED lines=13> */
.L_x_30131:
[----:B------:R-:W-:Y:S05]  /*3fc0*/  BSYNC.RECONVERGENT B3 ;  /* 0x0000000000037941 */ /* 0x000fea0003800200 */
.L_x_30130:
        /* <DEDUP_REMOVED lines=13> */
.L_x_30133:
[----:B------:R-:W-:Y:S05]  /*40a0*/  BSYNC.RECONVERGENT B3 ;  /* 0x0000000000037941 */ /* 0x000fea0003800200 */
.L_x_30132:
        /* <DEDUP_REMOVED lines=13> */
.L_x_30135:
[----:B------:R-:W-:Y:S05]  /*4180*/  BSYNC.RECONVERGENT B3 ;  /* 0x0000000000037941 */ /* 0x000fea0003800200 */
.L_x_30134:
        /* <DEDUP_REMOVED lines=13> */
.L_x_30137:
[----:B------:R-:W-:Y:S05]  /*4260*/  BSYNC.RECONVERGENT B3 ;  /* 0x0000000000037941 */ /* 0x000fea0003800200 */
.L_x_30136:
        /* <DEDUP_REMOVED lines=13> */
.L_x_30139:
[----:B------:R-:W-:Y:S05]  /*4340*/  BSYNC.RECONVERGENT B3 ;  /* 0x0000000000037941 */ /* 0x000fea0003800200 */
.L_x_30138:
        /* <DEDUP_REMOVED lines=13> */
.L_x_30141:
[----:B------:R-:W-:Y:S05]  /*4420*/  BSYNC.RECONVERGENT B3 ;  /* 0x0000000000037941 */ /* 0x000fea0003800200 */
.L_x_30140:
        /* <DEDUP_REMOVED lines=13> */
.L_x_30143:
[----:B------:R-:W-:Y:S05]  /*4500*/  BSYNC.RECONVERGENT B3 ;  /* 0x0000000000037941 */ /* 0x000fea0003800200 */
.L_x_30142:
        /* <DEDUP_REMOVED lines=13> */
.L_x_30145:
[----:B------:R-:W-:Y:S05]  /*45e0*/  BSYNC.RECONVERGENT B3 ;  /* 0x0000000000037941 */ /* 0x000fea0003800200 */
.L_x_30144:
        /* <DEDUP_REMOVED lines=13> */
.L_x_30147:
[----:B------:R-:W-:Y:S05]  /*46c0*/  BSYNC.RECONVERGENT B3 ;  /* 0x0000000000037941 */ /* 0x000fea0003800200 */
.L_x_30146:
        /* <DEDUP_REMOVED lines=13> */
.L_x_30149:
[----:B------:R-:W-:Y:S05]  /*47a0*/  BSYNC.RECONVERGENT B3 ;  /* 0x0000000000037941 */ /* 0x000fea0003800200 */
.L_x_30148:
[----:B------:R-:W-:Y:S01]  /*47b0*/  HFMA2 R3, -RZ, RZ, 0, 0 ;  /* 0x00000000ff037431 */ /* 0x000fe200000001ff */
[----:B------:R-:W-:Y:S01]  /*47c0*/  MOV R2, R40 ;  /* 0x0000002800027202 */ /* 0x000fe20000000f00 */
[----:B------:R-:W-:Y:S01]  /*47d0*/  IMAD R0, R41, UR38, RZ ;  /* 0x0000002629007c24 */ /* 0x000fe2000f8e02ff */
[----:B------:R-:W-:Y:S02]  /*47e0*/  ISETP.GE.U32.AND P1, PT, R43, UR44, PT ;  /* 0x0000002c2b007c0c */ /* 0x000fe4000bf26070 */
[----:B------:R-:W-:Y:S02]  /*47f0*/  @!P0 R2UR UR4, R34 ;  /* 0x00000000220482ca */ /* 0x000fe400000e0000 */
[----:B------:R-:W-:Y:S02]  /*4800*/  @!P0 R2UR UR5, R35 ;  /* 0x00000000230582ca */ /* 0x000fe400000e0000 */
[----:B------:R-:W-:Y:S01]  /*4810*/  ISETP.GE.AND.EX P1, PT, RZ, UR45, PT, P1 ;  /* 0x0000002dff007c0c */ /* 0x000fe2000bf26310 */
[----:B------:R-:W-:Y:S01]  /*4820*/  IMAD.WIDE.U32 R4, R39, UR38, R2 ;  /* 0x0000002627047c25 */ /* 0x000fe2000f8e0002 */
[----:B------:R-:W-:-:S02]  /*4830*/  ISETP.GE.U32.AND P2, PT, R42, UR44, PT ;  /* 0x0000002c2a007c0c */ /* 0x000fc4000bf46070 */
        /* <DEDUP_REMOVED lines=8> */
[----:B------:R-:W-:Y:S02]  /*48c0*/  ISETP.GE.AND.EX P5, PT, RZ, UR45, PT, P5 ;  /* 0x0000002dff007c0c */ /* 0x000fe4000bfa6350 */
[----:B------:R-:W-:Y:S01]  /*48d0*/  ISETP.GE.AND.EX P4, PT, RZ, UR45, PT, P4 ;  /* 0x0000002dff007c0c */ /* 0x000fe2000bf86340 */
[----:B------:R-:W-:Y:S01]  /*48e0*/  @!P0 STG.E desc[UR4][R2.64], R15 ;  /* 0x0000000f02008986 */ /* 0x000fe2000c101904 */
        /* <DEDUP_REMOVED lines=13> */
[----:B------:R-:W-:Y:S01]  /*49c0*/  @!P3 R2UR UR15, R35 ;  /* 0x00000000230fb2ca */ /* 0x000fe200000e0000 */
[----:B------:R-:W-:Y:S01]  /*49d0*/  @!P2 STG.E desc[UR6][R2.64+0x80], R61 ;  /* 0x0000803d0200a986 */ /* 0x000fe2000c101906 */
[----:B------:R-:W-:Y:S02]  /*49e0*/  ISETP.GE.U32.AND P6, PT, R47, UR44, PT ;  /* 0x0000002c2f007c0c */ /* 0x000fe4000bfc6070 */
[----:B------:R-:W-:Y:S01]  /*49f0*/  ISETP.GE.U32.AND P1, PT, R53, UR44, PT ;  /* 0x0000002c35007c0c */ /* 0x000fe2000bf26070 */
[----:B------:R-:W-:Y:S01]  /*4a00*/  @!P5 STG.E desc[UR10][R2.64+0x200], R65 ;  /* 0x000200410200d986 */ /* 0x000fe2000c10190a */
        /* <DEDUP_REMOVED lines=15> */
[----:B------:R-:W-:Y:S02]  /*4b00*/  ISETP.GE.U32.AND P0, PT, R54, UR44, PT ;  /* 0x0000002c36007c0c */ /* 0x000fe4000bf06070 */
[----:B------:R-:W-:Y:S02]  /*4b10*/  @!P6 R2UR UR4, R34 ;  /* 0x000000002204e2ca */ /* 0x000fe400000e0000 */
[----:B------:R-:W-:-:S02]  /*4b20*/  @!P6 R2UR UR5, R35 ;  /* 0x000000002305e2ca */ /* 0x000fc400000e0000 */
[C---:B------:R-:W-:Y:S02]  /*4b30*/  @!P1 R2UR UR16, R34.reuse ;  /* 0x00000000221092ca */ /* 0x040fe400000e0000 */
[C---:B------:R-:W-:Y:S02]  /*4b40*/  @!P1 R2UR UR17, R35.reuse ;  /* 0x00000000231192ca */ /* 0x040fe400000e0000 */
[----:B------:R-:W-:Y:S02]  /*4b50*/  ISETP.GE.AND.EX P0, PT, RZ, UR45, PT, P0 ;  /* 0x0000002dff007c0c */ /* 0x000fe4000bf06300 */
        /* <DEDUP_REMOVED lines=15> */
[C---:B------:R-:W-:Y:S01]  /*4c50*/  IADD3 R0, PT, PT, R40.reuse, 0x2a0, RZ ;  /* 0x000002a028007810 */ /* 0x040fe20007ffe0ff */
[----:B------:R2:W-:Y:S01]  /*4c60*/  @!P3 STG.E desc[UR12][R2.64+0x680], R75 ;  /* 0x0006804b0200b986 */ /* 0x0005e2000c10190c */
[----:B------:R-:W-:Y:S02]  /*4c70*/  IADD3 R4, PT, PT, R40, 0x2c0, RZ ;  /* 0x000002c028047810 */ /* 0x000fe40007ffe0ff */
[----:B------:R-:W-:Y:S01]  /*4c80*/  ISETP.GE.AND.EX P1, PT, RZ, UR45, PT, P1 ;  /* 0x0000002dff007c0c */ /* 0x000fe2000bf26310 */
[----:B------:R2:W-:Y:S01]  /*4c90*/  @!P2 STG.E desc[UR14][R2.64+0x700], R19 ;  /* 0x000700130200a986 */ /* 0x0005e2000c10190e */
[----:B------:R-:W-:Y:S02]  /*4ca0*/  ISETP.GE.U32.AND P6, PT, R0, UR44, PT ;  /* 0x0000002c00007c0c */ /* 0x000fe4000bfc6070 */
[----:B------:R-:W-:Y:S02]  /*4cb0*/  ISETP.GE.U32.AND P5, PT, R4, UR44, PT ;  /* 0x0000002c04007c0c */ /* 0x000fe4000bfa6070 */
[----:B------:R-:W-:Y:S01]  /*4cc0*/  ISETP.GE.U32.AND P4, PT, R55, UR44, PT ;  /* 0x0000002c37007c0c */ /* 0x000fe2000bf86070 */
[----:B------:R2:W-:Y:S01]  /*4cd0*/  @!P0 STG.E desc[UR4][R2.64+0x800], R21 ;  /* 0x0008001502008986 */ /* 0x0005e2000c101904 */
[----:B------:R-:W-:Y:S01]  /*4ce0*/  ISETP.GE.U32.AND P3, PT, R56, UR44, PT ;  /* 0x0000002c38007c0c */ /* 0x000fe2000bf66070 */
[----:B------:R-:W3:Y:S01]  /*4cf0*/  LDCU UR4, c[0x0][0x370] ;  /* 0x00006e00ff0477ac */ /* 0x000ee20008000800 */
[----:B------:R-:W-:Y:S01]  /*4d00*/  ISETP.GE.U32.AND P2, PT, R57, UR44, PT ;  /* 0x0000002c39007c0c */ /* 0x000fe2000bf46070 */
[----:B------:R-:W3:Y:S01]  /*4d10*/  LDC R4, c[0x0][0x364] ;  /* 0x0000d900ff047b82 */ /* 0x000ee20000000800 */
        /* <DEDUP_REMOVED lines=11> */
[----:B------:R-:W-:Y:S01]  /*4dd0*/  @!P3 R2UR UR8, R34 ;  /* 0x000000002208b2ca */ /* 0x000fe200000e0000 */
[----:B---3--:R-:W-:Y:S01]  /*4de0*/  IMAD R4, R4, UR4, RZ ;  /* 0x0000000404047c24 */ /* 0x008fe2000f8e02ff */
        /* <DEDUP_REMOVED lines=13> */
[C---:B-1----:R-:W-:Y:S02]  /*4ec0*/  IADD3 R7, PT, PT, R40.reuse, 0x60, RZ ;  /* 0x0000006028077810 */ /* 0x042fe40007ffe0ff */
[C---:B------:R-:W-:Y:S01]  /*4ed0*/  IADD3 R10, PT, PT, R40.reuse, 0xa0, RZ ;  /* 0x000000a0280a7810 */ /* 0x040fe20007ffe0ff */
[----:B------:R2:W-:Y:S01]  /*4ee0*/  @!P5 STG.E desc[UR12][R2.64+0xb00], R27 ;  /* 0x000b001b0200d986 */ /* 0x0005e2000c10190c */
[C---:B------:R-:W-:Y:S02]  /*4ef0*/  IADD3 R11, PT, PT, R40.reuse, 0xc0, RZ ;  /* 0x000000c0280b7810 */ /* 0x040fe40007ffe0ff */
[C---:B------:R-:W-:Y:S01]  /*4f00*/  IADD3 R6, PT, PT, R40.reuse, 0x260, RZ ;  /* 0x0000026028067810 */ /* 0x040fe20007ffe0ff */
[----:B------:R2:W-:Y:S01]  /*4f10*/  @!P2 STG.E desc[UR14][R2.64+0xb80], R85 ;  /* 0x000b80550200a986 */ /* 0x0005e2000c10190e */
[----:B------:R-:W-:-:S02]  /*4f20*/  IADD3 R0, PT, PT, R40, 0x280, RZ ;  /* 0x0000028028007810 */ /* 0x000fc40007ffe0ff */
[----:B------:R-:W-:Y:S01]  /*4f30*/  ISETP.GE.U32.AND P1, PT, R60, UR44, PT ;  /* 0x0000002c3c007c0c */ /* 0x000fe2000bf26070 */
[----:B------:R2:W-:Y:S01]  /*4f40*/  @!P0 STG.E desc[UR16][R2.64+0xc80], R29 ;  /* 0x000c801d02008986 */ /* 0x0005e2000c101910 */
[----:B------:R-:W-:Y:S02]  /*4f50*/  ISETP.GE.U32.AND P4, PT, R7, UR44, PT ;  /* 0x0000002c07007c0c */ /* 0x000fe4000bf86070 */
[----:B------:R-:W-:Y:S02]  /*4f60*/  ISETP.GE.U32.AND P5, PT, R10, UR44, PT ;  /* 0x0000002c0a007c0c */ /* 0x000fe4000bfa6070 */
[----:B------:R-:W-:Y:S02]  /*4f70*/  ISETP.GE.U32.AND P6, PT, R11, UR44, PT ;  /* 0x0000002c0b007c0c */ /* 0x000fe4000bfc6070 */
[----:B------:R-:W-:Y:S02]  /*4f80*/  ISETP.GE.U32.AND P2, PT, R6, UR44, PT ;  /* 0x0000002c06007c0c */ /* 0x000fe4000bf46070 */
        /* <DEDUP_REMOVED lines=31> */
.L_x_30094:
[----:B------:R-:W-:Y:S05]  /*5180*/  EXIT ;  /* 0x000000000000794d */ /* 0x000fea0003800000 */
.L_x_30095:
[----:B------:R-:W-:Y:S01]  /*5190*/  BSSY B1, `(.L_x_30151) ;  /* 0x0000007000017945 */ /* 0x000fe20003800000 */
[----:B------:R-:W-:Y:S02]  /*51a0*/  MOV R12, 0x10 ;  /* 0x00000010000c7802 */ /* 0x000fe40000000f00 */
[----:B------:R-:W-:Y:S02]  /*51b0*/  MOV R11, 0x1f ;  /* 0x0000001f000b7802 */ /* 0x000fe40000000f00 */
[----:B------:R-:W-:-:S07]  /*51c0*/  MOV R15, 0xffffffff ;  /* 0xffffffff000f7802 */ /* 0x000fce0000000f00 */
[----:B------:R-:W-:Y:S05]  /*51d0*/  WARPSYNC.COLLECTIVE R15, `(.L_x_30152) ;  /* 0x000000000f087348 */ /* 0x000fea0003c00000 */
[----:B------:R0:W1:Y:S02]  /*51e0*/  SHFL.BFLY P6, R14, R13, R12, R11 ;  /* 0x0c00000c0d0e7389 */ /* 0x00006400000c000b */
[----:B01----:R-:W-:Y:S05]  /*51f0*/  ENDCOLLECTIVE ;  /* 0x000000000000791b */ /* 0x003fea0003800000 */
.L_x_30152:
[----:B------:R-:W-:Y:S05]  /*5200*/  BSYNC B1 ;  /* 0x0000000000017941 */ /* 0x000fea0003800000 */
.L_x_30151:
[----:B------:R-:W-:Y:S01]  /*5210*/  FMNMX R13, R14, R13, !PT ;  /* 0x0000000d0e0d7209 */ /* 0x000fe20007800000 */
[----:B------:R-:W-:Y:S01]  /*5220*/  IMAD.MOV.U32 R12, RZ, RZ, 0x8 ;  /* 0x00000008ff0c7424 */ /* 0x000fe200078e00ff */
[----:B------:R-:W-:Y:S01]  /*5230*/  MOV R11, 0x1f ;  /* 0x0000001f000b7802 */ /* 0x000fe20000000f00 */
[----:B------:R-:W-:Y:S01]  /*5240*/  HFMA2 R38, -RZ, RZ, 3.7421875, 0 ;  /* 0x437c0000ff267431 */ /* 0x000fe200000001ff */
[----:B------:R-:W-:Y:S02]  /*5250*/  MOV R15, 0xffffffff ;  /* 0xffffffff000f7802 */ /* 0x000fe40000000f00 */
[----:B------:R-:W-:-:S07]  /*5260*/  MOV R36, 0x3bbb989d ;  /* 0x3bbb989d00247802 */ /* 0x000fce0000000f00 */
[----:B------:R-:W-:Y:S05]  /*5270*/  WARPSYNC.COLLECTIVE R15, `(.L_x_30153) ;  /* 0x000000000f087348 */ /* 0x000fea0003c00000 */
[----:B------:R0:W1:Y:S02]  /*5280*/  SHFL.BFLY P6, R14, R13, R12, R11 ;  /* 0x0c00000c0d0e7389 */ /* 0x00006400000c000b */
[----:B01----:R-:W-:Y:S05]  /*5290*/  ENDCOLLECTIVE ;  /* 0x000000000000791b */ /* 0x003fea0003800000 */
.L_x_30153:
[----:B------:R-:W-:Y:S01]  /*52a0*/  HFMA2 R12, -RZ, RZ, 0, 2.384185791015625e-07 ;  /* 0x00000004ff0c7431 */ /* 0x000fe200000001ff */
[----:B------:R-:W-:-:S04]  /*52b0*/  FMNMX R0, R13, R14, !PT ;  /* 0x0000000e0d007209 */ /* 0x000fc80007800000 */
[----:B------:R-:W-:-:S07]  /*52c0*/  MOV R13, R0 ;  /* 0x00000000000d7202 */ /* 0x000fce0000000f00 */
[----:B------:R-:W-:Y:S05]  /*52d0*/  WARPSYNC.COLLECTIVE R15, `(.L_x_30154) ;  /* 0x000000000f087348 */ /* 0x000fea0003c00000 */
[----:B------:R0:W1:Y:S02]  /*52e0*/  SHFL.BFLY P6, R14, R13, R12, R11 ;  /* 0x0c00000c0d0e7389 */ /* 0x00006400000c000b */
[----:B01----:R-:W-:Y:S05]  /*52f0*/  ENDCOLLECTIVE ;  /* 0x000000000000791b */ /* 0x003fea0003800000 */
.L_x_30154:
[----:B------:R-:W-:Y:S01]  /*5300*/  HFMA2 R12, -RZ, RZ, 0, 1.1920928955078125e-07 ;  /* 0x00000002ff0c7431 */ /* 0x000fe200000001ff */
[----:B------:R-:W-:-:S04]  /*5310*/  FMNMX R2, R0, R14, !PT ;  /* 0x0000000e00027209 */ /* 0x000fc80007800000 */
[----:B------:R-:W-:-:S07]  /*5320*/  MOV R13, R2 ;  /* 0x00000002000d7202 */ /* 0x000fce0000000f00 */
[----:B------:R-:W-:Y:S05]  /*5330*/  WARPSYNC.COLLECTIVE R15, `(.L_x_30155) ;  /* 0x000000000f087348 */ /* 0x000fea0003c00000 */
[----:B------:R0:W1:Y:S02]  /*5340*/  SHFL.BFLY P6, R14, R13, R12, R11 ;  /* 0x0c00000c0d0e7389 */ /* 0x00006400000c000b */
[----:B01----:R-:W-:Y:S05]  /*5350*/  ENDCOLLECTIVE ;  /* 0x000000000000791b */ /* 0x003fea0003800000 */
.L_x_30155:
[----:B------:R-:W-:Y:S01]  /*5360*/  HFMA2 R12, -RZ, RZ, 0, 5.9604644775390625e-08 ;  /* 0x00000001ff0c7431 */ /* 0x000fe200000001ff */
[----:B------:R-:W-:-:S04]  /*5370*/  FMNMX R3, R2, R14, !PT ;  /* 0x0000000e02037209 */ /* 0x000fc80007800000 */
[----:B------:R-:W-:-:S07]  /*5380*/  MOV R13, R3 ;  /* 0x00000003000d7202 */ /* 0x000fce0000000f00 */
[----:B------:R-:W-:Y:S05]  /*5390*/  WARPSYNC.COLLECTIVE R15, `(.L_x_30156) ;  /* 0x000000000f087348 */ /* 0x000fea0003c00000 */
[----:B------:R0:W1:Y:S02]  /*53a0*/  SHFL.BFLY P6, R14, R13, R12, R11 ;  /* 0x0c00000c0d0e7389 */ /* 0x00006400000c000b */
[----:B01----:R-:W-:Y:S05]  /*53b0*/  ENDCOLLECTIVE ;  /* 0x000000000000791b */ /* 0x003fea0003800000 */
.L_x_30156:
        /* <DEDUP_REMOVED lines=15> */
[----:B------:R-:W-:Y:S01]  /*54b0*/  FFMA.SAT R17, R9, R36, 0.5 ;  /* 0x3f00000009117423 */ /* 0x000fe20000002024 */
        /* <DEDUP_REMOVED lines=11> */
[----:B------:R-:W-:Y:S01]  /*5570*/  FFMA R0, R9, 1.4426950216293334961, -R0 ;  /* 0x3fb8aa3b09007823 */ /* 0x000fe20000000800 */
[----:B------:R-:W0:Y:S01]  /*5580*/  MUFU.EX2 R19, R19 ;  /* 0x0000001300137308 */ /* 0x000e220000000800 */
[----:B------:R-:W-:Y:S01]  /*5590*/  FADD R15, -R14, R21 ;  /* 0x000000150e0f7221 */ /* 0x000fe20000000100 */
[-C--:B------:R-:W-:Y:S01]  /*55a0*/  FFMA.SAT R21, R63, R36.reuse, 0.5 ;  /* 0x3f0000003f157423 */ /* 0x080fe20000002024 */
[----:B------:R-:W-:Y:S01]  /*55b0*/  FFMA R9, R9, 1.925963033500011079e-08, R0 ;  /* 0x32a5706009097823 */ /* 0x000fe20000000000 */
[----:B------:R-:W-:Y:S01]  /*55c0*/  SHF.L.U32 R0, R17, 0x17, RZ ;  /* 0x0000001711007819 */ /* 0x000fe200000006ff */
[----:B------:R-:W-:Y:S01]  /*55d0*/  FFMA.SAT R17, R2, R36, 0.5 ;  /* 0x3f00000002117423 */ /* 0x000fe20000002024 */
[-C--:B------:R-:W-:Y:S01]  /*55e0*/  FFMA.RM R21, R21, R38.reuse, 12582913 ;  /* 0x4b40000115157423 */ /* 0x080fe20000004026 */
[C---:B------:R-:W-:Y:S01]  /*55f0*/  FADD R67, -R14.reuse, R67 ;  /* 0x000000430e437221 */ /* 0x040fe20000000100 */
[C---:B------:R-:W-:Y:S01]  /*5600*/  FADD R61, -R14.reuse, R61 ;  /* 0x0000003d0e3d7221 */ /* 0x040fe20000000100 */
[----:B------:R-:W1:Y:S01]  /*5610*/  MUFU.EX2 R9, R9 ;  /* 0x0000000900097308 */ /* 0x000e620000000800 */
[----:B------:R-:W-:Y:S01]  /*5620*/  FFMA.RM R17, R17, R38, 12582913 ;  /* 0x4b40000111117423 */ /* 0x000fe20000004026 */
[C---:B------:R-:W-:Y:S01]  /*5630*/  FADD R11, -R14.reuse, R23 ;  /* 0x000000170e0b7221 */ /* 0x040fe20000000100 */
[----:B------:R-:W-:Y:S01]  /*5640*/  FFMA.SAT R23, R61, R36, 0.5 ;  /* 0x3f0000003d177423 */ /* 0x000fe20000002024 */
[C---:B------:R-:W-:Y:S01]  /*5650*/  FADD R31, -R14.reuse, R31 ;  /* 0x0000001f0e1f7221 */ /* 0x040fe20000000100 */
[C---:B------:R-:W-:Y:S01]  /*5660*/  FADD R37, -R14.reuse, R37 ;  /* 0x000000250e257221 */ /* 0x040fe20000000100 */
[----:B------:R-:W-:Y:S01]  /*5670*/  FADD R33, -R14, R33 ;  /* 0x000000210e217221 */ /* 0x000fe20000000100 */
[----:B------:R-:W-:Y:S01]  /*5680*/  FFMA.RM R23, R23, R38, 12582913 ;  /* 0x4b40000117177423 */ /* 0x000fe20000004026 */
[----:B0-----:R-:W-:Y:S01]  /*5690*/  FMUL R4, R4, R19 ;  /* 0x0000001304047220 */ /* 0x001fe20000400000 */
[----:B------:R-:W-:Y:S01]  /*56a0*/  FADD R19, R17, -12583039 ;  /* 0xcb40007f11137421 */ /* 0x000fe20000000000 */
[C---:B------:R-:W-:Y:S01]  /*56b0*/  FADD R30, -R14.reuse, R29 ;  /* 0x0000001d0e1e7221 */ /* 0x040fe20000000100 */
[C---:B------:R-:W-:Y:S01]  /*56c0*/  FADD R32, -R14.reuse, R27 ;  /* 0x0000001b0e207221 */ /* 0x040fe20000000100 */
[----:B------:R-:W-:Y:S01]  /*56d0*/  FADD R14, -R14, R25 ;  /* 0x000000190e0e7221 */ /* 0x000fe20000000100 */
[----:B------:R-:W-:Y:S01]  /*56e0*/  FFMA R19, R2, 1.4426950216293334961, -R19 ;  /* 0x3fb8aa3b02137823 */ /* 0x000fe20000000813 */
[-C--:B------:R-:W-:Y:S01]  /*56f0*/  FFMA.SAT R25, R11, R36.reuse, 0.5 ;  /* 0x3f0000000b197423 */ /* 0x080fe20000002024 */
[----:B-1----:R-:W-:Y:S01]  /*5700*/  FMUL R0, R0, R9 ;  /* 0x0000000900007220 */ /* 0x002fe20000400000 */
[----:B------:R-:W-:Y:S01]  /*5710*/  FFMA.SAT R9, R3, R36, 0.5 ;  /* 0x3f00000003097423 */ /* 0x000fe20000002024 */
[----:B------:R-:W-:Y:S01]  /*5720*/  FFMA R19, R2, 1.925963033500011079e-08, R19 ;  /* 0x32a5706002137823 */ /* 0x000fe20000000013 */
[----:B------:R-:W-:Y:S01]  /*5730*/  SHF.L.U32 R2, R17, 0x17, RZ ;  /* 0x0000001711027819 */ /* 0x000fe200000006ff */
[-C--:B------:R-:W-:Y:S01]  /*5740*/  FFMA.RM R25, R25, R38.reuse, 12582913 ;  /* 0x4b40000119197423 */ /* 0x080fe20000004026 */
        /* <DEDUP_REMOVED lines=176> */
[----:B------:R-:W-:-:S03]  /*6250*/  SHF.L.U32 R11, R11, 0x17, RZ ;  /* 0x000000170b0b7819 */ /* 0x000fc600000006ff */
[----:B------:R-:W-:-:S04]  /*6260*/  FFMA R15, R32, 1.4426950216293334961, -R15 ;  /* 0x3fb8aa3b200f7823 */ /* 0x000fc8000000080f */
[----:B------:R-:W-:Y:S01]  /*6270*/  FFMA R15, R32, 1.925963033500011079e-08, R15 ;  /* 0x32a57060200f7823 */ /* 0x000fe2000000000f */
[----:B------:R-:W-:-:S03]  /*6280*/  SHF.L.U32 R32, R38, 0x17, RZ ;  /* 0x0000001726207819 */ /* 0x000fc600000006ff */
        /* <DEDUP_REMOVED lines=40> */
.L_x_30157:
[----:B------:R-:W-:Y:S02]  /*6510*/  HFMA2 R12, -RZ, RZ, 0, 4.76837158203125e-07 ;  /* 0x00000008ff0c7431 */ /* 0x000fe400000001ff */
[----:B------:R-:W-:-:S05]  /*6520*/  FADD R33, R13, R14 ;  /* 0x0000000e0d217221 */ /* 0x000fca0000000000 */
[----:B------:R-:W-:-:S07]  /*6530*/  MOV R13, R33 ;  /* 0x00000021000d7202 */ /* 0x000fce0000000f00 */
[----:B------:R-:W-:Y:S05]  /*6540*/  WARPSYNC.COLLECTIVE R15, `(.L_x_30158) ;  /* 0x000000000f087348 */ /* 0x000fea0003c00000 */
[----:B------:R0:W1:Y:S02]  /*6550*/  SHFL.BFLY P6, R14, R13, R12, R11 ;  /* 0x0c00000c0d0e7389 */ /* 0x00006400000c000b */
[----:B01----:R-:W-:Y:S05]  /*6560*/  ENDCOLLECTIVE ;  /* 0x000000000000791b */ /* 0x003fea0003800000 */
.L_x_30158:
[----:B------:R-:W-:Y:S02]  /*6570*/  IMAD.MOV.U32 R12, RZ, RZ, 0x4 ;  /* 0x00000004ff0c7424 */ /* 0x000fe400078e00ff */
[----:B------:R-:W-:-:S05]  /*6580*/  FADD R36, R33, R14 ;  /* 0x0000000e21247221 */ /* 0x000fca0000000000 */
[----:B------:R-:W-:-:S07]  /*6590*/  MOV R13, R36 ;  /* 0x00000024000d7202 */ /* 0x000fce0000000f00 */
[----:B------:R-:W-:Y:S05]  /*65a0*/  WARPSYNC.COLLECTIVE R15, `(.L_x_30159) ;  /* 0x000000000f087348 */ /* 0x000fea0003c00000 */
[----:B------:R0:W1:Y:S02]  /*65b0*/  SHFL.BFLY P6, R14, R13, R12, R11 ;  /* 0x0c00000c0d0e7389 */ /* 0x00006400000c000b */
[----:B01----:R-:W-:Y:S05]  /*65c0*/  ENDCOLLECTIVE ;  /* 0x000000000000791b */ /* 0x003fea0003800000 */
.L_x_30159:
[----:B------:R-:W-:Y:S02]  /*65d0*/  HFMA2 R12, -RZ, RZ, 0, 1.1920928955078125e-07 ;  /* 0x00000002ff0c7431 */ /* 0x000fe400000001ff */
[----:B------:R-:W-:-:S05]  /*65e0*/  FADD R37, R36, R14 ;  /* 0x0000000e24257221 */ /* 0x000fca0000000000 */
[----:B------:R-:W-:-:S07]  /*65f0*/  MOV R13, R37 ;  /* 0x00000025000d7202 */ /* 0x000fce0000000f00 */
[----:B------:R-:W-:Y:S05]  /*6600*/  WARPSYNC.COLLECTIVE R15, `(.L_x_30160) ;  /* 0x000000000f087348 */ /* 0x000fea0003c00000 */
[----:B------:R0:W1:Y:S02]  /*6610*/  SHFL.BFLY P6, R14, R13, R12, R11 ;  /* 0x0c00000c0d0e7389 */ /* 0x00006400000c000b */
[----:B01----:R-:W-:Y:S05]  /*6620*/  ENDCOLLECTIVE ;  /* 0x000000000000791b */ /* 0x003fea0003800000 */
.L_x_30160:
[----:B------:R-:W-:Y:S02]  /*6630*/  HFMA2 R12, -RZ, RZ, 0, 5.9604644775390625e-08 ;  /* 0x00000001ff0c7431 */ /* 0x000fe400000001ff */
[----:B------:R-:W-:-:S05]  /*6640*/  FADD R38, R37, R14 ;  /* 0x0000000e25267221 */ /* 0x000fca0000000000 */
[----:B------:R-:W-:-:S07]  /*6650*/  MOV R13, R38 ;  /* 0x00000026000d7202 */ /* 0x000fce0000000f00 */
[----:B------:R-:W-:Y:S05]  /*6660*/  WARPSYNC.COLLECTIVE R15, `(.L_x_30161) ;  /* 0x000000000f087348 */ /* 0x000fea0003c00000 */
[----:B------:R0:W1:Y:S02]  /*6670*/  SHFL.BFLY P6, R14, R13, R12, R11 ;  /* 0x0c00000c0d0e7389 */ /* 0x00006400000c000b */
[----:B01----:R-:W-:Y:S05]  /*6680*/  ENDCOLLECTIVE ;  /* 0x000000000000791b */ /* 0x003fea0003800000 */
.L_x_30161:
[----:B------:R-:W-:Y:S05]  /*6690*/  BRA `(.L_x_30162) ;  /* 0xffffffc8005c7947 */ /* 0x000fea000383ffff */
        .weak           $__internal_486_$__cuda_sm3x_div_rn_noftz_f32_slowpath
        .type           $__internal_486_$__cuda_sm3x_div_rn_noftz_f32_slowpath,@function
        .size           $__internal_486_$__cuda_sm3x_div_rn_noftz_f32_slowpath,(.L_x_37863 - $__internal_486_$__cuda_sm3x_div_rn_noftz_f32_slowpath)
$__internal_486_$__cuda_sm3x_div_rn_noftz_f32_slowpath:
        /* <DEDUP_REMOVED lines=35> */
.L_x_30164:
        /* <DEDUP_REMOVED lines=51> */
.L_x_30171:
[----:B------:R-:W-:-:S04]  /*6c00*/  LOP3.LUT R4, R4, 0x80000000, RZ, 0xc0, !PT ;  /* 0x8000000004047812 */ /* 0x000fc800078ec0ff */
[----:B------:R-:W-:Y:S01]  /*6c10*/  LOP3.LUT R4, R4, 0x7f800000, RZ, 0xfc, !PT ;  /* 0x7f80000004047812 */ /* 0x000fe200078efcff */
[----:B------:R-:W-:Y:S06]  /*6c20*/  BRA `(.L_x_30172) ;  /* 0x0000000000047947 */ /* 0x000fec0003800000 */
.L_x_30170:
[----:B------:R-:W-:-:S07]  /*6c30*/  LEA R4, R62, R4, 0x17 ;  /* 0x000000043e047211 */ /* 0x000fce00078eb8ff */
.L_x_30172:
[----:B------:R-:W-:Y:S05]  /*6c40*/  BSYNC.RECONVERGENT B2 ;  /* 0x0000000000027941 */ /* 0x000fea0003800200 */
.L_x_30169:
[----:B------:R-:W-:Y:S05]  /*6c50*/  BRA `(.L_x_30173) ;  /* 0x0000000000207947 */ /* 0x000fea0003800000 */
.L_x_30168:
[----:B------:R-:W-:-:S04]  /*6c60*/  LOP3.LUT R4, R89, 0x80000000, R4, 0x48, !PT ;  /* 0x8000000059047812 */ /* 0x000fc800078e4804 */
[----:B------:R-:W-:Y:S01]  /*6c70*/  LOP3.LUT R4, R4, 0x7f800000, RZ, 0xfc, !PT ;  /* 0x7f80000004047812 */ /* 0x000fe200078efcff */
[----:B------:R-:W-:Y:S06]  /*6c80*/  BRA `(.L_x_30173) ;  /* 0x0000000000147947 */ /* 0x000fec0003800000 */
.L_x_30167:
[----:B------:R-:W-:Y:S01]  /*6c90*/  LOP3.LUT R4, R89, 0x80000000, R4, 0x48, !PT ;  /* 0x8000000059047812 */ /* 0x000fe200078e4804 */
[----:B------:R-:W-:Y:S06]  /*6ca0*/  BRA `(.L_x_30173) ;  /* 0x00000000000c7947 */ /* 0x000fec0003800000 */
.L_x_30166:
[----:B------:R-:W0:Y:S01]  /*6cb0*/  MUFU.RSQ R4, -QNAN ;  /* 0xffc0000000047908 */ /* 0x000e220000001400 */
[----:B------:R-:W-:Y:S05]  /*6cc0*/  BRA `(.L_x_30173) ;  /* 0x0000000000047947 */ /* 0x000fea0003800000 */
.L_x_30165:
[----:B------:R-:W-:-:S07]  /*6cd0*/  FADD.FTZ R4, R4, R11 ;  /* 0x0000000b04047221 */ /* 0x000fce0000010000 */
.L_x_30173:
[----:B------:R-:W-:Y:S05]  /*6ce0*/  BSYNC.RECONVERGENT B1 ;  /* 0x0000000000017941 */ /* 0x000fea0003800200 */
.L_x_30163:
[----:B------:R-:W-:-:S04]  /*6cf0*/  HFMA2 R13, -RZ, RZ, 0, 0 ;  /* 0x00000000ff0d7431 */ /* 0x000fc800000001ff */
[----:B0-----:R-:W-:Y:S05]  /*6d00*/  RET.REL.NODEC R12 `(_Z15SoftmaxWarpImplI24ElementwiseScaleMaskLoadIffbE11DirectStoreIffEfLi1ELi27ELi32ELi1ELb1EL9Algorithm0EEvT_T0_ll) ;  /* 0xffffff900cbc7950 */ /* 0x001fea0003c3ffff */
.L_x_30174:
        /* <DEDUP_REMOVED lines=15> */
.L_x_37863:


//--------------------- .text._Z15SoftmaxWarpImplI24ElementwiseScaleMaskLoadIffbE11DirectStoreIffEfLi1ELi27ELi32ELi1ELb0EL9Algorithm0EEvT_T0_ll --------------------------
	.section	.text._Z15SoftmaxWarpImplI24ElementwiseScaleMaskLoadIffbE11DirectStoreIffEfLi1ELi27ELi32ELi1ELb0EL9Algorithm0EEvT_T0_ll,"ax",@progbits
	.align	128
        .global         _Z15SoftmaxWarpImplI24ElementwiseScaleMaskLoadIffbE11DirectStoreIffEfLi1ELi27ELi32ELi1ELb0EL9Algorithm0EEvT_T0_ll
        .type           _Z15SoftmaxWarpImplI24ElementwiseScaleMaskLoadIffbE11DirectStoreIffEfLi1ELi27ELi32ELi1ELb0EL9Algorithm0EEvT_T0_ll,@function
        .size           _Z15SoftmaxWarpImplI24ElementwiseScaleMaskLoadIffbE11DirectStoreIffEfLi1ELi27ELi32ELi1ELb0EL9Algorithm0EEvT_T0_ll,(.L_x_37864 - _Z15SoftmaxWarpImplI24ElementwiseScaleMaskLoadIffbE11DirectStoreIffEfLi1ELi27ELi32ELi1ELb0EL9Algorithm0EEvT_T0_ll)
        .other          _Z15SoftmaxWarpImplI24ElementwiseScaleMaskLoadIffbE11DirectStoreIffEfLi1ELi27ELi32ELi1ELb0EL9Algorithm0EEvT_T0_ll,@"STO_CUDA_ENTRY STV_DEFAULT"
_Z15SoftmaxWarpImplI24ElementwiseScaleMaskLoadIffbE11DirectStoreIffEfLi1ELi27ELi32ELi1ELb0EL9Algorithm0EEvT_T0_ll:
.text._Z15SoftmaxWarpImplI24ElementwiseScaleMaskLoadIffbE11DirectStoreIffEfLi1ELi27ELi32ELi1ELb0EL9Algorithm0EEvT_T0_ll:
        /* <DEDUP_REMOVED lines=24> */
.L_x_30175:
        /* <DEDUP_REMOVED lines=13> */
.L_x_30231:
        /* <DEDUP_REMOVED lines=18> */
[C---:B------:R-:W-:Y:S02]  /*0370*/  R2UR UR16, R34.reuse ;  /* 0x00000000221072ca */ /* 0x040fe400000e0000 */
[----:B------:R-:W-:Y:S01]  /*0380*/  R2UR UR17, R35 ;  /* 0x00000000231172ca */ /* 0x000fe200000e0000 */
[----:B------:R-:W5:Y:S01]  /*0390*/  LDG.E.U8 R9, desc[UR4][R12.64+0x60] ;  /* 0x000060040c097981 */ /* 0x000f62000c1e1100 */
[----:B------:R-:W-:-:S02]  /*03a0*/  R2UR UR10, R34 ;  /* 0x00000000220a72ca */ /* 0x000fc400000e0000 */
[C---:B------:R-:W-:Y:S01]  /*03b0*/  R2UR UR11, R35.reuse ;  /* 0x00000000230b72ca */ /* 0x040fe200000e0000 */
[----:B------:R-:W5:Y:S01]  /*03c0*/  LDG.E.U8 R7, desc[UR8][R12.64+0x40] ;  /* 0x000040080c077981 */ /* 0x000f62000c1e1100 */
[----:B------:R-:W-:Y:S02]  /*03d0*/  LEA R2, P0, R4, UR36, 0x2 ;  /* 0x0000002404027c11 */ /* 0x000fe4000f8010ff */
[C---:B------:R-:W-:Y:S01]  /*03e0*/  R2UR UR18, R34.reuse ;  /* 0x00000000221272ca */ /* 0x040fe200000e0000 */
[----:B------:R-:W5:Y:S01]  /*03f0*/  LDG.E.U8 R43, desc[UR8][R12.64+0x180] ;  /* 0x000180080c2b7981 */ /* 0x000f62000c1e1100 */
[C---:B------:R-:W-:Y:S02]  /*0400*/  R2UR UR19, R35.reuse ;  /* 0x00000000231372ca */ /* 0x040fe400000e0000 */
[----:B------:R-:W-:Y:S01]  /*0410*/  R2UR UR12, R34 ;  /* 0x00000000220c72ca */ /* 0x000fe200000e0000 */
[----:B------:R-:W5:Y:S01]  /*0420*/  LDG.E.U8 R25, desc[UR16][R12.64+0xc0] ;  /* 0x0000c0100c197981 */ /* 0x000f62000c1e1100 */
[----:B------:R-:W-:-:S02]  /*0430*/  R2UR UR13, R35 ;  /* 0x00000000230d72ca */ /* 0x000fc400000e0000 */
[----:B------:R-:W-:Y:S01]  /*0440*/  LEA.HI.X R3, R4, UR37, R3, 0x2, P0 ;  /* 0x0000002504037c11 */ /* 0x000fe200080f1403 */
[----:B------:R-:W5:Y:S01]  /*0450*/  LDG.E.U8 R45, desc[UR10][R12.64+0x1a0] ;  /* 0x0001a00a0c2d7981 */ /* 0x000f62000c1e1100 */
[C---:B------:R-:W-:Y:S02]  /*0460*/  R2UR UR14, R34.reuse ;  /* 0x00000000220e72ca */ /* 0x040fe400000e0000 */
[----:B------:R-:W-:Y:S01]  /*0470*/  R2UR UR15, R35 ;  /* 0x00000000230f72ca */ /* 0x000fe200000e0000 */
[----:B------:R-:W5:Y:S04]  /*0480*/  LDG.E R4, desc[UR4][R2.64] ;  /* 0x0000000402047981 */ /* 0x000f68000c1e1900 */
[----:B------:R-:W5:Y:S01]  /*0490*/  LDG.E R26, desc[UR10][R2.64+0x180] ;  /* 0x0001800a021a7981 */ /* 0x000f62000c1e1900 */
[----:B------:R-:W-:-:S03]  /*04a0*/  R2UR UR22, R34 ;  /* 0x00000000221672ca */ /* 0x000fc600000e0000 */
[----:B------:R-:W5:Y:S01]  /*04b0*/  LDG.E.U8 R27, desc[UR18][R12.64+0xe0] ;  /* 0x0000e0120c1b7981 */ /* 0x000f62000c1e1100 */
[----:B------:R-:W-:-:S03]  /*04c0*/  R2UR UR23, R35 ;  /* 0x00000000231772ca */ /* 0x000fc600000e0000 */
[----:B------:R-:W5:Y:S01]  /*04d0*/  LDG.E R28, desc[UR12][R2.64+0x200] ;  /* 0x0002000c021c7981 */ /* 0x000f62000c1e1900 */
[----:B------:R-:W-:-:S03]  /*04e0*/  R2UR UR24, R34 ;  /* 0x00000000221872ca */ /* 0x000fc600000e0000 */
[----:B------:R-:W5:Y:S01]  /*04f0*/  LDG.E R36, desc[UR6][R2.64+0x300] ;  /* 0x0003000602247981 */ /* 0x000f62000c1e1900 */
[----:B------:R-:W-:-:S03]  /*0500*/  R2UR UR25, R35 ;  /* 0x00000000231972ca */ /* 0x000fc600000e0000 */
[----:B------:R-:W5:Y:S01]  /*0510*/  LDG.E.U8 R23, desc[UR14][R12.64+0xa0] ;  /* 0x0000a00e0c177981 */ /* 0x000f62000c1e1100 */
[C---:B------:R-:W-:Y:S02]  /*0520*/  R2UR UR20, R34.reuse ;  /* 0x00000000221472ca */ /* 0x040fe400000e0000 */
[----:B------:R-:W-:Y:S01]  /*0530*/  R2UR UR21, R35 ;  /* 0x00000000231572ca */ /* 0x000fe200000e0000 */
[----:B------:R-:W5:Y:S04]  /*0540*/  LDG.E R6, desc[UR6][R2.64+0x80] ;  /* 0x0000800602067981 */ /* 0x000f68000c1e1900 */
[----:B------:R-:W5:Y:S04]  /*0550*/  LDG.E R8, desc[UR8][R2.64+0x100] ;  /* 0x0001000802087981 */ /* 0x000f68000c1e1900 */
[----:B------:R-:W5:Y:S04]  /*0560*/  LDG.E R38, desc[UR4][R2.64+0x380] ;  /* 0x0003800402267981 */ /* 0x000f68000c1e1900 */
[----:B------:R-:W5:Y:S04]  /*0570*/  LDG.E R32, desc[UR4][R2.64+0x280] ;  /* 0x0002800402207981 */ /* 0x000f68000c1e1900 */
[----:B------:R-:W5:Y:S04]  /*0580*/  LDG.E.U8 R31, desc[UR22][R12.64+0x120] ;  /* 0x000120160c1f7981 */ /* 0x000f68000c1e1100 */
[----:B------:R-:W5:Y:S04]  /*0590*/  LDG.E.U8 R21, desc[UR12][R12.64+0x1c0] ;  /* 0x0001c00c0c157981 */ /* 0x000f68000c1e1100 */
[----:B------:R-:W5:Y:S04]  /*05a0*/  LDG.E R22, desc[UR10][R2.64+0x500] ;  /* 0x0005000a02167981 */ /* 0x000f68000c1e1900 */
[----:B------:R-:W5:Y:S04]  /*05b0*/  LDG.E.U8 R33, desc[UR24][R12.64+0x140] ;  /* 0x000140180c217981 */ /* 0x000f68000c1e1100 */
[----:B------:R-:W5:Y:S04]  /*05c0*/  LDG.E R44, desc[UR6][R2.64+0x400] ;  /* 0x00040006022c7981 */ /* 0x000f68000c1e1900 */
[----:B------:R-:W5:Y:S04]  /*05d0*/  LDG.E R18, desc[UR6][R2.64+0x600] ;  /* 0x0006000602127981 */ /* 0x000f68000c1e1900 */
[----:B------:R-:W5:Y:S04]  /*05e0*/  LDG.E.U8 R29, desc[UR20][R12.64+0x100] ;  /* 0x000100140c1d7981 */ /* 0x000f68000c1e1100 */
[----:B------:R-:W5:Y:S04]  /*05f0*/  LDG.E R16, desc[UR4][R2.64+0x580] ;  /* 0x0005800402107981 */ /* 0x000f68000c1e1900 */
[----:B------:R-:W5:Y:S04]  /*0600*/  LDG.E.U8 R19, desc[UR14][R12.64+0x1e0] ;  /* 0x0001e00e0c137981 */ /* 0x000f68000c1e1100 */
[----:B------:R-:W5:Y:S04]  /*0610*/  LDG.E.U8 R14, desc[UR12][R12.64+0x260] ;  /* 0x0002600c0c0e7981 */ /* 0x000f68000c1e1100 */
[----:B------:R-:W5:Y:S04]  /*0620*/  LDG.E R24, desc[UR8][R2.64+0x480] ;  /* 0x0004800802187981 */ /* 0x000f68000c1e1900 */
[----:B------:R-:W5:Y:S04]  /*0630*/  LDG.E.U8 R5, desc[UR18][R12.64+0x220] ;  /* 0x000220120c057981 */ /* 0x000f68000c1e1100 */
[----:B------:R-:W5:Y:S04]  /*0640*/  LDG.E R20, desc[UR8][R2.64+0x680] ;  /* 0x0006800802147981 */ /* 0x000f68000c1e1900 */
[----:B------:R-:W5:Y:S01]  /*0650*/  LDG.E R48, desc[UR6][R2.64+0x780] ;  /* 0x0007800602307981 */ /* 0x000f62000c1e1900 */
[----:B------:R-:W-:-:S02]  /*0660*/  R2UR UR26, R34 ;  /* 0x00000000221a72ca */ /* 0x000fc400000e0000 */
[----:B------:R-:W-:Y:S01]  /*0670*/  R2UR UR27, R35 ;  /* 0x00000000231b72ca */ /* 0x000fe200000e0000 */
[----:B------:R-:W5:Y:S04]  /*0680*/  LDG.E R46, desc[UR4][R2.64+0x700] ;  /* 0x00070004022e7981 */ /* 0x000f68000c1e1900 */
[----:B------:R-:W5:Y:S04]  /*0690*/  LDG.E.U8 R15, desc[UR16][R12.64+0x200] ;  /* 0x000200100c0f7981 */ /* 0x000f68000c1e1100 */
[----:B------:R-:W5:Y:S04]  /*06a0*/  LDG.E R50, desc[UR4][R2.64+0x880] ;  /* 0x0008800402327981 */ /* 0x000f68000c1e1900 */
[----:B------:R-:W5:Y:S04]  /*06b0*/  LDG.E.U8 R37, desc[UR26][R12.64+0x160] ;  /* 0x0001601a0c257981 */ /* 0x000f68000c1e1100 */
[----:B------:R-:W5:Y:S04]  /*06c0*/  LDG.E R52, desc[UR10][R2.64+0x980] ;  /* 0x0009800a02347981 */ /* 0x000f68000c1e1900 */
[----:B------:R-:W5:Y:S04]  /*06d0*/  LDG.E.U8 R17, desc[UR10][R12.64+0x240] ;  /* 0x0002400a0c117981 */ /* 0x000f68000c1e1100 */
[----:B------:R-:W5:Y:S04]  /*06e0*/  LDG.E R54, desc[UR16][R2.64+0xb80] ;  /* 0x000b801002367981 */ /* 0x000f68000c1e1900 */
[----:B------:R-:W5:Y:S01]  /*06f0*/  LDG.E R56, desc[UR4][R2.64+0xc00] ;  /* 0x000c000402387981 */ /* 0x000f62000c1e1900 */
[----:B--2---:R-:W-:-:S03]  /*0700*/  ISETP.NE.AND P5, PT, R0, RZ, PT ;  /* 0x000000ff0000720c */ /* 0x004fc60003fa5270 */
[----:B------:R-:W2:Y:S01]  /*0710*/  LDG.E.U8 R0, desc[UR14][R12.64+0x280] ;  /* 0x0002800e0c007981 */ /* 0x000ea2000c1e1100 */
[----:B---3--:R-:W-:Y:S02]  /*0720*/  ISETP.NE.AND P4, PT, R11, RZ, PT ;  /* 0x000000ff0b00720c */ /* 0x008fe40003f85270 */
[----:B----4-:R-:W-:Y:S02]  /*0730*/  ISETP.NE.AND P1, PT, R10, RZ, PT ;  /* 0x000000ff0a00720c */ /* 0x010fe40003f25270 */
[----:B------:R-:W1:Y:S01]  /*0740*/  LDC.64 R10, c[0x0][0x398] ;  /* 0x0000e600ff0a7b82 */ /* 0x000e620000000a00 */
[----:B-----5:R-:W-:Y:S02]  /*0750*/  ISETP.NE.AND P0, PT, R9, RZ, PT ;  /* 0x000000ff0900720c */ /* 0x020fe40003f05270 */
[----:B------:R-:W-:Y:S01]  /*0760*/  ISETP.NE.AND P3, PT, R25, RZ, PT ;  /* 0x000000ff1900720c */ /* 0x000fe20003f65270 */
[-C--:B-1----:R-:W-:Y:S01]  /*0770*/  FMUL R9, R4, R11.reuse ;  /* 0x0000000b04097220 */ /* 0x082fe20000400000 */
[----:B------:R-:W-:-:S04]  /*0780*/  FMUL R25, R26, R11 ;  /* 0x0000000b1a197220 */ /* 0x000fc80000400000 */
[-C--:B------:R-:W-:Y:S02]  /*0790*/  FSEL R9, R9, R10.reuse, P4 ;  /* 0x0000000a09097208 */ /* 0x080fe40002000000 */
[----:B------:R-:W-:Y:S01]  /*07a0*/  ISETP.NE.AND P4, PT, R27, RZ, PT ;  /* 0x000000ff1b00720c */ /* 0x000fe20003f85270 */
[-C--:B------:R-:W-:Y:S01]  /*07b0*/  FMUL R27, R28, R11.reuse ;  /* 0x0000000b1c1b7220 */ /* 0x080fe20000400000 */
[-C--:B------:R-:W-:Y:S01]  /*07c0*/  FSEL R28, R25, R10.reuse, P0 ;  /* 0x0000000a191c7208 */ /* 0x080fe20000000000 */
[-C--:B------:R-:W-:Y:S01]  /*07d0*/  FMUL R25, R36, R11.reuse ;  /* 0x0000000b24197220 */ /* 0x080fe20000400000 */
[----:B------:R-:W-:Y:S02]  /*07e0*/  ISETP.NE.AND P6, PT, R7, RZ, PT ;  /* 0x000000ff0700720c */ /* 0x000fe40003fc5270 */
[----:B------:R-:W-:Y:S01]  /*07f0*/  ISETP.NE.AND P2, PT, R23, RZ, PT ;  /* 0x000000ff1700720c */ /* 0x000fe20003f45270 */
[-C--:B------:R-:W-:Y:S01]  /*0800*/  FMUL R7, R6, R11.reuse ;  /* 0x0000000b06077220 */ /* 0x080fe20000400000 */
[-C--:B------:R-:W-:Y:S01]  /*0810*/  FMUL R23, R8, R11.reuse ;  /* 0x0000000b08177220 */ /* 0x080fe20000400000 */
[----:B------:R-:W-:Y:S01]  /*0820*/  FSEL R8, R25, R10, P3 ;  /* 0x0000000a19087208 */ /* 0x000fe20001800000 */
[----:B------:R-:W-:-:S02]  /*0830*/  FMUL R25, R38, R11 ;  /* 0x0000000b26197220 */ /* 0x000fc40000400000 */
[-C--:B------:R-:W-:Y:S02]  /*0840*/  FSEL R30, R7, R10.reuse, P5 ;  /* 0x0000000a071e7208 */ /* 0x080fe40002800000 */
[-C--:B------:R-:W-:Y:S01]  /*0850*/  FSEL R7, R23, R10.reuse, P6 ;  /* 0x0000000a17077208 */ /* 0x080fe20003000000 */
[----:B------:R-:W-:Y:S01]  /*0860*/  FMUL R23, R32, R11 ;  /* 0x0000000b20177220 */ /* 0x000fe20000400000 */
[----:B------:R-:W-:Y:S01]  /*0870*/  FSEL R25, R25, R10, P4 ;  /* 0x0000000a19197208 */ /* 0x000fe20002000000 */
[----:B------:R-:W3:Y:S01]  /*0880*/  LDG.E.U8 R32, desc[UR14][R12.64+0x2e0] ;  /* 0x0002e00e0c207981 */ /* 0x000ee2000c1e1100 */
[----:B------:R-:W-:-:S03]  /*0890*/  ISETP.NE.AND P6, PT, R31, RZ, PT ;  /* 0x000000ff1f00720c */ /* 0x000fc60003fc5270 */
[----:B------:R-:W4:Y:S01]  /*08a0*/  LDG.E.U8 R31, desc[UR12][R12.64+0x2c0] ;  /* 0x0002c00c0c1f7981 */ /* 0x000f22000c1e1100 */
[----:B------:R-:W-:Y:S01]  /*08b0*/  ISETP.NE.AND P4, PT, R21, RZ, PT ;  /* 0x000000ff1500720c */ /* 0x000fe20003f85270 */
[-C--:B------:R-:W-:Y:S02]  /*08c0*/  FMUL R21, R22, R11.reuse ;  /* 0x0000000b16157220 */ /* 0x080fe40000400000 */
[----:B------:R-:W5:Y:S01]  /*08d0*/  LDG.E R22, desc[UR8][R2.64+0x800] ;  /* 0x0008000802167981 */ /* 0x000f62000c1e1900 */
[-C--:B------:R-:W-:Y:S02]  /*08e0*/  FSEL R6, R23, R10.reuse, P2 ;  /* 0x0000000a17067208 */ /* 0x080fe40001000000 */
[----:B------:R-:W-:Y:S02]  /*08f0*/  ISETP.NE.AND P0, PT, R33, RZ, PT ;  /* 0x000000ff2100720c */ /* 0x000fe40003f05270 */
[----:B------:R-:W-:Y:S01]  /*0900*/  ISETP.NE.AND P2, PT, R43, RZ, PT ;  /* 0x000000ff2b00720c */ /* 0x000fe20003f45270 */
[-C--:B------:R-:W-:Y:S01]  /*0910*/  FMUL R23, R44, R11.reuse ;  /* 0x0000000b2c177220 */ /* 0x080fe20000400000 */
[----:B------:R-:W-:Y:S01]  /*0920*/  FSEL R4, R27, R10, P1 ;  /* 0x0000000a1b047208 */ /* 0x000fe20000800000 */
[----:B------:R-:W3:Y:S01]  /*0930*/  LDG.E.U8 R44, desc[UR20][R12.64+0x340] ;  /* 0x000340140c2c7981 */ /* 0x000ee2000c1e1100 */
[----:B------:R-:W-:Y:S01]  /*0940*/  FMUL R33, R18, R11 ;  /* 0x0000000b12217220 */ /* 0x000fe20000400000 */
[----:B------:R-:W-:-:S02]  /*0950*/  ISETP.NE.AND P3, PT, R45, RZ, PT ;  /* 0x000000ff2d00720c */ /* 0x000fc40003f65270 */
[----:B------:R-:W3:Y:S01]  /*0960*/  LDG.E.U8 R27, desc[UR16][R12.64+0x300] ;  /* 0x000300100c1b7981 */ /* 0x000ee2000c1e1100 */
[----:B------:R-:W-:Y:S02]  /*0970*/  ISETP.NE.AND P5, PT, R29, RZ, PT ;  /* 0x000000ff1d00720c */ /* 0x000fe40003fa5270 */
[-C--:B------:R-:W-:Y:S01]  /*0980*/  FSEL R33, R33, R10.reuse, P2 ;  /* 0x0000000a21217208 */ /* 0x080fe20001000000 */
[----:B------:R-:W3:Y:S01]  /*0990*/  LDG.E R18, desc[UR12][R2.64+0xa80] ;  /* 0x000a800c02127981 */ /* 0x000ee2000c1e1900 */
[----:B------:R-:W-:Y:S01]  /*09a0*/  FMUL R29, R16, R11 ;  /* 0x0000000b101d7220 */ /* 0x000fe20000400000 */
[----:B------:R-:W-:Y:S02]  /*09b0*/  FSEL R23, R23, R10, P5 ;  /* 0x0000000a17177208 */ /* 0x000fe40002800000 */
[----:B------:R-:W3:Y:S01]  /*09c0*/  LDG.E R16, desc[UR6][R2.64+0x900] ;  /* 0x0009000602107981 */ /* 0x000ee2000c1e1900 */
[----:B------:R-:W-:-:S03]  /*09d0*/  ISETP.NE.AND P5, PT, R19, RZ, PT ;  /* 0x000000ff1300720c */ /* 0x000fc60003fa5270 */
[----:B------:R-:W3:Y:S01]  /*09e0*/  LDG.E.U8 R45, desc[UR10][R12.64+0x2a0] ;  /* 0x0002a00a0c2d7981 */ /* 0x000ee2000c1e1100 */
[----:B------:R-:W-:-:S03]  /*09f0*/  ISETP.NE.AND P2, PT, R14, RZ, PT ;  /* 0x000000ff0e00720c */ /* 0x000fc60003f45270 */
[----:B------:R-:W3:Y:S01]  /*0a00*/  LDG.E R14, desc[UR8][R2.64+0xa00] ;  /* 0x000a0008020e7981 */ /* 0x000ee2000c1e1900 */
[-C--:B------:R-:W-:Y:S01]  /*0a10*/  FMUL R19, R24, R11.reuse ;  /* 0x0000000b18137220 */ /* 0x080fe20000400000 */
[-C--:B------:R-:W-:Y:S02]  /*0a20*/  FSEL R24, R21, R10.reuse, P0 ;  /* 0x0000000a15187208 */ /* 0x080fe40000000000 */
[----:B------:R-:W3:Y:S01]  /*0a30*/  LDG.E.U8 R43, desc[UR18][R12.64+0x320] ;  /* 0x000320120c2b7981 */ /* 0x000ee2000c1e1100 */
[----:B------:R-:W-:Y:S01]  /*0a40*/  ISETP.NE.AND P0, PT, R5, RZ, PT ;  /* 0x000000ff0500720c */ /* 0x000fe20003f05270 */
[----:B------:R-:W-:Y:S02]  /*0a50*/  FMUL R5, R20, R11 ;  /* 0x0000000b14057220 */ /* 0x000fe40000400000 */
[----:B------:R-:W3:Y:S04]  /*0a60*/  LDG.E R20, desc[UR14][R2.64+0xb00] ;  /* 0x000b000e02147981 */ /* 0x000ee8000c1e1900 */
[----:B------:R-:W3:Y:S01]  /*0a70*/  LDG.E R12, desc[UR6][R2.64+0xc80] ;  /* 0x000c8006020c7981 */ /* 0x000ee2000c1e1900 */
[----:B------:R-:W-:-:S02]  /*0a80*/  FSEL R36, R5, R10, P3 ;  /* 0x0000000a05247208 */ /* 0x000fc40001800000 */
[----:B--2---:R-:W-:Y:S02]  /*0a90*/  ISETP.NE.AND P3, PT, R0, RZ, PT ;  /* 0x000000ff0000720c */ /* 0x004fe40003f65270 */
[----:B------:R1:W2:Y:S01]  /*0aa0*/  LDG.E R0, desc[UR8][R2.64+0xd00] ;  /* 0x000d000802007981 */ /* 0x0002a2000c1e1900 */
[----:B------:R-:W-:-:S05]  /*0ab0*/  FMUL R5, R48, R11 ;  /* 0x0000000b30057220 */ /* 0x000fca0000400000 */
[----:B------:R-:W-:Y:S02]  /*0ac0*/  FSEL R38, R5, R10, P5 ;  /* 0x0000000a05267208 */ /* 0x000fe40002800000 */
[----:B------:R-:W-:-:S04]  /*0ad0*/  FMNMX3 R5, R9, -INF , R30, !PT ;  /* 0xff80000009057876 */ /* 0x000fc8000780001e */
[----:B------:R-:W-:-:S04]  /*0ae0*/  FMNMX3 R5, R5, R7, R28, !PT ;  /* 0x0000000705057276 */ /* 0x000fc8000780001c */
[----:B------:R-:W-:Y:S02]  /*0af0*/  FMNMX3 R5, R5, R4, R6, !PT ;  /* 0x0000000405057276 */ /* 0x000fe40007800006 */
[----:B------:R-:W-:Y:S02]  /*0b00*/  ISETP.NE.AND P1, PT, R37, RZ, PT ;  /* 0x000000ff2500720c */ /* 0x000fe40003f25270 */
[----:B------:R-:W-:Y:S02]  /*0b10*/  FSEL R26, R19, R10, P6 ;  /* 0x0000000a131a7208 */ /* 0x000fe40003000000 */
[----:B------:R-:W-:Y:S02]  /*0b20*/  FMNMX3 R5, R5, R8, R25, !PT ;  /* 0x0000000805057276 */ /* 0x000fe40007800019 */
[----:B------:R-:W-:Y:S02]  /*0b30*/  FSEL R29, R29, R10, P1 ;  /* 0x0000000a1d1d7208 */ /* 0x000fe40000800000 */
[----:B------:R-:W-:Y:S01]  /*0b40*/  FMNMX3 R5, R5, R23, R26, !PT ;  /* 0x0000001705057276 */ /* 0x000fe2000780001a */
[----:B------:R-:W-:Y:S01]  /*0b50*/  FMUL R37, R46, R11 ;  /* 0x0000000b2e257220 */ /* 0x000fe20000400000 */
[----:B------:R-:W-:-:S02]  /*0b60*/  ISETP.NE.AND P6, PT, R15, RZ, PT ;  /* 0x000000ff0f00720c */ /* 0x000fc40003fc5270 */
[----:B------:R-:W-:Y:S01]  /*0b70*/  FMNMX3 R5, R5, R24, R29, !PT ;  /* 0x0000001805057276 */ /* 0x000fe2000780001d */
[----:B-1----:R-:W-:Y:S01]  /*0b80*/  FMUL R3, R50, R11 ;  /* 0x0000000b32037220 */ /* 0x002fe20000400000 */
[----:B------:R-:W-:Y:S02]  /*0b90*/  FSEL R37, R37, R10, P4 ;  /* 0x0000000a25257208 */ /* 0x000fe40002000000 */
[----:B------:R-:W-:Y:S01]  /*0ba0*/  FMNMX3 R5, R5, R33, R36, !PT ;  /* 0x0000002105057276 */ /* 0x000fe20007800024 */
[----:B------:R-:W-:Y:S01]  /*0bb0*/  FMUL R15, R52, R11 ;  /* 0x0000000b340f7220 */ /* 0x000fe20000400000 */
[----:B------:R-:W-:Y:S02]  /*0bc0*/  ISETP.NE.AND P1, PT, R17, RZ, PT ;  /* 0x000000ff1100720c */ /* 0x000fe40003f25270 */
[----:B------:R-:W-:Y:S01]  /*0bd0*/  FMNMX3 R5, R5, R37, R38, !PT ;  /* 0x0000002505057276 */ /* 0x000fe20007800026 */
[-C--:B------:R-:W-:Y:S01]  /*0be0*/  FMUL R17, R56, R11.reuse ;  /* 0x0000000b38117220 */ /* 0x080fe20000400000 */
[----:B------:R-:W-:Y:S01]  /*0bf0*/  UMOV UR4, 0xffffffff ;  /* 0xffffffff00047882 */ /* 0x000fe20000000000 */
[----:B----4-:R-:W-:Y:S01]  /*0c00*/  ISETP.NE.AND P5, PT, R31, RZ, PT ;  /* 0x000000ff1f00720c */ /* 0x010fe20003fa5270 */
[----:B-----5:R-:W-:-:S05]  /*0c10*/  FMUL R31, R22, R11 ;  /* 0x0000000b161f7220 */ /* 0x020fca0000400000 */
[-C--:B------:R-:W-:Y:S02]  /*0c20*/  FSEL R31, R31, R10.reuse, P6 ;  /* 0x0000000a1f1f7208 */ /* 0x080fe40003000000 */
[----:B---3--:R-:W-:Y:S02]  /*0c30*/  ISETP.NE.AND P6, PT, R32, RZ, PT ;  /* 0x000000ff2000720c */ /* 0x008fe40003fc5270 */
[-C--:B------:R-:W-:Y:S02]  /*0c40*/  FSEL R32, R3, R10.reuse, P0 ;  /* 0x0000000a03207208 */ /* 0x080fe40000000000 */
[----:B------:R-:W-:Y:S02]  /*0c50*/  FSEL R22, R15, R10, P2 ;  /* 0x0000000a0f167208 */ /* 0x000fe40001000000 */
[----:B------:R-:W-:Y:S02]  /*0c60*/  ISETP.NE.AND P0, PT, R27, RZ, PT ;  /* 0x000000ff1b00720c */ /* 0x000fe40003f05270 */
[----:B------:R-:W-:Y:S01]  /*0c70*/  FMNMX3 R5, R5, R31, R32, !PT ;  /* 0x0000001f05057276 */ /* 0x000fe20007800020 */
[-C--:B------:R-:W-:Y:S01]  /*0c80*/  FMUL R3, R18, R11.reuse ;  /* 0x0000000b12037220 */ /* 0x080fe20000400000 */
[----:B------:R-:W-:Y:S01]  /*0c90*/  FMUL R13, R16, R11 ;  /* 0x0000000b100d7220 */ /* 0x000fe20000400000 */
[----:B------:R-:W-:-:S02]  /*0ca0*/  ISETP.NE.AND P2, PT, R44, RZ, PT ;  /* 0x000000ff2c00720c */ /* 0x000fc40003f45270 */
[----:B------:R-:W-:Y:S02]  /*0cb0*/  ISETP.NE.AND P4, PT, R45, RZ, PT ;  /* 0x000000ff2d00720c */ /* 0x000fe40003f85270 */
[-C--:B------:R-:W-:Y:S01]  /*0cc0*/  FSEL R27, R13, R10.reuse, P1 ;  /* 0x0000000a0d1b7208 */ /* 0x080fe20000800000 */
[-C--:B------:R-:W-:Y:S01]  /*0cd0*/  FMUL R21, R14, R11.reuse ;  /* 0x0000000b0e157220 */ /* 0x080fe20000400000 */
[----:B------:R-:W-:Y:S02]  /*0ce0*/  FMUL R13, R54, R11 ;  /* 0x0000000b360d7220 */ /* 0x000fe40000400000 */
[----:B------:R-:W-:Y:S02]  /*0cf0*/  FMNMX3 R5, R5, R27, R22, !PT ;  /* 0x0000001b05057276 */ /* 0x000fe40007800016 */
[-C--:B------:R-:W-:Y:S01]  /*0d00*/  FSEL R21, R21, R10.reuse, P3 ;  /* 0x0000000a15157208 */ /* 0x080fe20001800000 */
[----:B------:R-:W-:Y:S01]  /*0d10*/  FMUL R19, R20, R11 ;  /* 0x0000000b14137220 */ /* 0x000fe20000400000 */
[----:B------:R-:W-:-:S02]  /*0d20*/  FSEL R20, R3, R10, P4 ;  /* 0x0000000a03147208 */ /* 0x000fc40002000000 */
[----:B------:R-:W-:Y:S01]  /*0d30*/  ISETP.NE.AND P1, PT, R43, RZ, PT ;  /* 0x000000ff2b00720c */ /* 0x000fe20003f25270 */
[----:B------:R-:W-:Y:S01]  /*0d40*/  FMUL R3, R12, R11 ;  /* 0x0000000b0c037220 */ /* 0x000fe20000400000 */
[-C--:B------:R-:W-:Y:S02]  /*0d50*/  FSEL R19, R19, R10.reuse, P5 ;  /* 0x0000000a13137208 */ /* 0x080fe40002800000 */
[-C--:B------:R-:W-:Y:S02]  /*0d60*/  FSEL R18, R13, R10.reuse, P6 ;  /* 0x0000000a0d127208 */ /* 0x080fe40003000000 */
[----:B------:R-:W-:Y:S02]  /*0d70*/  FMNMX3 R5, R5, R21, R20, !PT ;  /* 0x0000001505057276 */ /* 0x000fe40007800014 */
[-C--:B------:R-:W-:Y:S02]  /*0d80*/  FSEL R17, R17, R10.reuse, P0 ;  /* 0x0000000a11117208 */ /* 0x080fe40000000000 */
[----:B------:R-:W-:-:S02]  /*0d90*/  FSEL R16, R3, R10, P1 ;  /* 0x0000000a03107208 */ /* 0x000fc40000800000 */
[----:B------:R-:W-:-:S04]  /*0da0*/  FMNMX3 R5, R5, R19, R18, !PT ;  /* 0x0000001305057276 */ /* 0x000fc80007800012 */
[----:B------:R-:W-:Y:S01]  /*0db0*/  FMNMX3 R5, R5, R17, R16, !PT ;  /* 0x0000001105057276 */ /* 0x000fe20007800010 */
[----:B--2---:R-:W-:-:S05]  /*0dc0*/  @P2 FMUL R10, R0, R11 ;  /* 0x0000000b000a2220 */ /* 0x004fca0000400000 */
        /* <DEDUP_REMOVED lines=65> */
[----:B------:R-:W1:Y:S01]  /*11e0*/  MUFU.EX2 R67, R67 ;  /* 0x0000004300437308 */ /* 0x000e620000000800 */
[C---:B------:R-:W-:Y:S01]  /*11f0*/  FFMA R10, R63.reuse, 1.4426950216293334961, -R10 ;  /* 0x3fb8aa3b3f0a7823 */ /* 0x040fe2000000080a */
[----:B------:R-:W-:Y:S01]  /*1200*/  SHF.L.U32 R0, R0, 0x17, RZ ;  /* 0x0000001700007819 */ /* 0x000fe200000006ff */
[-C--:B------:R-:W-:Y:S01]  /*1210*/  FFMA.RM R6, R6, R11.reuse, 12582913 ;  /* 0x4b40000106067423 */ /* 0x080fe2000000400b */
[----:B------:R-:W-:Y:S01]  /*1220*/  SHF.L.U32 R8, R8, 0x17, RZ ;  /* 0x0000001708087819 */ /* 0x000fe200000006ff */
[----:B------:R-:W-:Y:S01]  /*1230*/  FFMA R63, R63, 1.925963033500011079e-08, R10 ;  /* 0x32a570603f3f7823 */ /* 0x000fe2000000000a */
[-C--:B------:R-:W-:Y:S01]  /*1240*/  FFMA.SAT R26, R37, R12.reuse, 0.5 ;  /* 0x3f000000251a7423 */ /* 0x080fe2000000200c */
[C---:B------:R-:W-:Y:S01]  /*1250*/  FADD R10, R6.reuse, -12583039 ;  /* 0xcb40007f060a7421 */ /* 0x040fe20000000000 */
[----:B------:R-:W-:Y:S01]  /*1260*/  MUFU.EX2 R59, R59 ;  /* 0x0000003b003b7308 */ /* 0x000fe20000000800 */
[----:B------:R-:W-:Y:S01]  /*1270*/  SHF.L.U32 R6, R6, 0x17, RZ ;  /* 0x0000001706067819 */ /* 0x000fe200000006ff */
[----:B------:R-:W-:Y:S01]  /*1280*/  FFMA.RM R26, R26, R11, 12582913 ;  /* 0x4b4000011a1a7423 */ /* 0x000fe2000000400b */
[----:B------:R-:W-:Y:S01]  /*1290*/  FFMA R10, R5, 1.4426950216293334961, -R10 ;  /* 0x3fb8aa3b050a7823 */ /* 0x000fe2000000080a */
[-C--:B------:R-:W-:Y:S01]  /*12a0*/  FFMA.SAT R28, R49, R12.reuse, 0.5 ;  /* 0x3f000000311c7423 */ /* 0x080fe2000000200c */
[-C--:B------:R-:W-:Y:S01]  /*12b0*/  FFMA.SAT R32, R31, R12.reuse, 0.5 ;  /* 0x3f0000001f207423 */ /* 0x080fe2000000200c */
[-C--:B------:R-:W-:Y:S01]  /*12c0*/  FFMA.SAT R46, R13, R12.reuse, 0.5 ;  /* 0x3f0000000d2e7423 */ /* 0x080fe2000000200c */
[----:B------:R-:W-:Y:S01]  /*12d0*/  FFMA R17, R5, 1.925963033500011079e-08, R10 ;  /* 0x32a5706005117823 */ /* 0x000fe2000000000a */
[-C--:B------:R-:W-:Y:S01]  /*12e0*/  FFMA.SAT R10, R57, R12.reuse, 0.5 ;  /* 0x3f000000390a7423 */ /* 0x080fe2000000200c */
[----:B-1----:R-:W-:Y:S01]  /*12f0*/  FMUL R5, R0, R67 ;  /* 0x0000004300057220 */ /* 0x002fe20000400000 */
[----:B------:R-:W-:Y:S01]  /*1300*/  SHF.L.U32 R0, R14, 0x17, RZ ;  /* 0x000000170e007819 */ /* 0x000fe200000006ff */
[----:B------:R-:W-:Y:S01]  /*1310*/  FFMA.SAT R14, R55, R12, 0.5 ;  /* 0x3f000000370e7423 */ /* 0x000fe2000000200c */
[-C--:B------:R-:W-:Y:S01]  /*1320*/  FFMA.RM R10, R10, R11.reuse, 12582913 ;  /* 0x4b4000010a0a7423 */ /* 0x080fe2000000400b */
[----:B------:R-:W1:Y:S01]  /*1330*/  MUFU.EX2 R17, R17 ;  /* 0x0000001100117308 */ /* 0x000e620000000800 */
[-C--:B------:R-:W-:Y:S01]  /*1340*/  FFMA.RM R28, R28, R11.reuse, 12582913 ;  /* 0x4b4000011c1c7423 */ /* 0x080fe2000000400b */
[-C--:B------:R-:W-:Y:S01]  /*1350*/  FFMA.RM R14, R14, R11.reuse, 12582913 ;  /* 0x4b4000010e0e7423 */ /* 0x080fe2000000400b */
[----:B------:R-:W-:Y:S01]  /*1360*/  FADD R16, R10, -12583039 ;  /* 0xcb40007f0a107421 */ /* 0x000fe20000000000 */
[----:B------:R-:W-:Y:S01]  /*1370*/  FFMA.RM R32, R32, R11, 12582913 ;  /* 0x4b40000120207423 */ /* 0x000fe2000000400b */
[----:B------:R-:W-:-:S02]  /*1380*/  SHF.L.U32 R2, R2, 0x17, RZ ;  /* 0x0000001702027819 */ /* 0x000fc400000006ff */
[C---:B------:R-:W-:Y:S01]  /*1390*/  FFMA R16, R57.reuse, 1.4426950216293334961, -R16 ;  /* 0x3fb8aa3b39107823 */ /* 0x040fe20000000810 */
[----:B------:R-:W2:Y:S01]  /*13a0*/  MUFU.EX2 R61, R61 ;  /* 0x0000003d003d7308 */ /* 0x000ea20000000800 */
[----:B------:R-:W-:Y:S02]  /*13b0*/  SHF.L.U32 R4, R4, 0x17, RZ ;  /* 0x0000001704047819 */ /* 0x000fe400000006ff */
[----:B------:R-:W-:Y:S01]  /*13c0*/  FFMA R57, R57, 1.925963033500011079e-08, R16 ;  /* 0x32a5706039397823 */ /* 0x000fe20000000010 */
[----:B------:R-:W-:-:S04]  /*13d0*/  FADD R16, R14, -12583039 ;  /* 0xcb40007f0e107421 */ /* 0x000fc80000000000 */
[C---:B------:R-:W-:Y:S01]  /*13e0*/  FFMA R16, R55.reuse, 1.4426950216293334961, -R16 ;  /* 0x3fb8aa3b37107823 */ /* 0x040fe20000000810 */
[----:B-1----:R-:W-:Y:S01]  /*13f0*/  FMUL R6, R6, R17 ;  /* 0x0000001106067220 */ /* 0x002fe20000400000 */
[----:B------:R-:W1:Y:S02]  /*1400*/  MUFU.EX2 R65, R65 ;  /* 0x0000004100417308 */ /* 0x000e640000000800 */
[----:B------:R-:W-:Y:S01]  /*1410*/  FFMA R55, R55, 1.925963033500011079e-08, R16 ;  /* 0x32a5706037377823 */ /* 0x000fe20000000010 */
[----:B------:R-:W-:-:S04]  /*1420*/  FFMA.SAT R16, R3, R12, 0.5 ;  /* 0x3f00000003107423 */ /* 0x000fc8000000200c */
[----:B------:R-:W-:Y:S01]  /*1430*/  FFMA.RM R16, R16, R11, 12582913 ;  /* 0x4b40000110107423 */ /* 0x000fe2000000400b */
[----:B------:R-:W3:Y:S01]  /*1440*/  MUFU.EX2 R63, R63 ;  /* 0x0000003f003f7308 */ /* 0x000ee20000000800 */
[----:B--2---:R-:W-:Y:S02]  /*1450*/  FMUL R0, R0, R61 ;  /* 0x0000003d00007220 */ /* 0x004fe40000400000 */
[----:B------:R-:W-:-:S04]  /*1460*/  FADD R18, R16, -12583039 ;  /* 0xcb40007f10127421 */ /* 0x000fc80000000000 */
[C---:B------:R-:W-:Y:S01]  /*1470*/  FFMA R18, R3.reuse, 1.4426950216293334961, -R18 ;  /* 0x3fb8aa3b03127823 */ /* 0x040fe20000000812 */
[----:B------:R-:W-:Y:S01]  /*1480*/  MUFU.EX2 R55, R55 ;  /* 0x0000003700377308 */ /* 0x000fe20000000800 */
[----:B-1----:R-:W-:Y:S02]  /*1490*/  FMUL R2, R2, R65 ;  /* 0x0000004102027220 */ /* 0x002fe40000400000 */
[----:B------:R-:W-:Y:S01]  /*14a0*/  FFMA R20, R3, 1.925963033500011079e-08, R18 ;  /* 0x32a5706003147823 */ /* 0x000fe20000000012 */
[----:B------:R-:W-:Y:S01]  /*14b0*/  FFMA.SAT R18, R53, R12, 0.5 ;  /* 0x3f00000035127423 */ /* 0x000fe2000000200c */
[----:B------:R-:W-:-:S03]  /*14c0*/  FMUL R3, R8, R59 ;  /* 0x0000003b08037220 */ /* 0x000fc60000400000 */
[----:B------:R-:W-:Y:S01]  /*14d0*/  FFMA.RM R18, R18, R11, 12582913 ;  /* 0x4b40000112127423 */ /* 0x000fe2000000400b */
[----:B------:R-:W-:Y:S01]  /*14e0*/  MUFU.EX2 R20, R20 ;  /* 0x0000001400147308 */ /* 0x000fe20000000800 */
[----:B---3--:R-:W-:Y:S02]  /*14f0*/  FMUL R4, R4, R63 ;  /* 0x0000003f04047220 */ /* 0x008fe40000400000 */
        /* <DEDUP_REMOVED lines=10> */
[----:B------:R-:W-:-:S03]  /*15a0*/  SHF.L.U32 R7, R10, 0x17, RZ ;  /* 0x000000170a077819 */ /* 0x000fc600000006ff */
[----:B------:R-:W-:Y:S02]  /*15b0*/  FFMA.RM R17, R8, R11, 12582913 ;  /* 0x4b40000108117423 */ /* 0x000fe4000000400b */
[----:B------:R-:W1:Y:S02]  /*15c0*/  MUFU.EX2 R8, R57 ;  /* 0x0000003900087308 */ /* 0x000e640000000800 */
[C---:B------:R-:W-:Y:S01]  /*15d0*/  FADD R22, R17.reuse, -12583039 ;  /* 0xcb40007f11167421 */ /* 0x040fe20000000000 */
[----:B------:R-:W-:-:S03]  /*15e0*/  SHF.L.U32 R17, R17, 0x17, RZ ;  /* 0x0000001711117819 */ /* 0x000fc600000006ff */
[----:B------:R-:W-:-:S04]  /*15f0*/  FFMA R22, R45, 1.4426950216293334961, -R22 ;  /* 0x3fb8aa3b2d167823 */ /* 0x000fc80000000816 */
[----:B------:R-:W-:Y:S01]  /*1600*/  FFMA R45, R45, 1.925963033500011079e-08, R22 ;  /* 0x32a570602d2d7823 */ /* 0x000fe20000000016 */
[----:B------:R-:W-:-:S04]  /*1610*/  FFMA.SAT R22, R33, R12, 0.5 ;  /* 0x3f00000021167423 */ /* 0x000fc8000000200c */
[----:B------:R-:W-:Y:S01]  /*1620*/  FFMA.RM R22, R22, R11, 12582913 ;  /* 0x4b40000116167423 */ /* 0x000fe2000000400b */
[----:B-1----:R-:W-:Y:S01]  /*1630*/  FMUL R7, R7, R8 ;  /* 0x0000000807077220 */ /* 0x002fe20000400000 */
[----:B------:R-:W-:Y:S02]  /*1640*/  SHF.L.U32 R8, R14, 0x17, RZ ;  /* 0x000000170e087819 */ /* 0x000fe400000006ff */
[----:B------:R-:W-:Y:S01]  /*1650*/  FADD R10, R22, -12583039 ;  /* 0xcb40007f160a7421 */ /* 0x000fe20000000000 */
[----:B------:R-:W-:-:S03]  /*1660*/  FFMA.SAT R14, R9, R12, 0.5 ;  /* 0x3f000000090e7423 */ /* 0x000fc6000000200c */
[C---:B------:R-:W-:Y:S01]  /*1670*/  FFMA R10, R33.reuse, 1.4426950216293334961, -R10 ;  /* 0x3fb8aa3b210a7823 */ /* 0x040fe2000000080a */
[----:B------:R-:W-:Y:S01]  /*1680*/  FFMA.RM R14, R14, R11, 12582913 ;  /* 0x4b4000010e0e7423 */ /* 0x000fe2000000400b */
[----:B------:R-:W-:Y:S02]  /*1690*/  FMUL R8, R8, R55 ;  /* 0x0000003708087220 */ /* 0x000fe40000400000 */
[----:B------:R-:W-:Y:S01]  /*16a0*/  FFMA R33, R33, 1.925963033500011079e-08, R10 ;  /* 0x32a5706021217823 */ /* 0x000fe2000000000a */
[C---:B------:R-:W-:Y:S01]  /*16b0*/  FADD R10, R14.reuse, -12583039 ;  /* 0xcb40007f0e0a7421 */ /* 0x040fe20000000000 */
[----:B------:R-:W-:-:S03]  /*16c0*/  SHF.L.U32 R14, R14, 0x17, RZ ;  /* 0x000000170e0e7819 */ /* 0x000fc600000006ff */
[C---:B------:R-:W-:Y:S01]  /*16d0*/  FFMA R10, R9.reuse, 1.4426950216293334961, -R10 ;  /* 0x3fb8aa3b090a7823 */ /* 0x040fe2000000080a */
[----:B------:R-:W-:Y:S03]  /*16e0*/  MUFU.EX2 R33, R33 ;  /* 0x0000002100217308 */ /* 0x000fe60000000800 */
[----:B------:R-:W-:Y:S01]  /*16f0*/  FFMA R30, R9, 1.925963033500011079e-08, R10 ;  /* 0x32a57060091e7823 */ /* 0x000fe2000000000a */
[----:B------:R-:W-:Y:S01]  /*1700*/  SHF.L.U32 R9, R16, 0x17, RZ ;  /* 0x0000001710097819 */ /* 0x000fe200000006ff */
[----:B------:R-:W-:Y:S01]  /*1710*/  FADD R16, R26, -12583039 ;  /* 0xcb40007f1a107421 */ /* 0x000fe20000000000 */
[----:B------:R-:W-:Y:S02]  /*1720*/  SHF.L.U32 R10, R18, 0x17, RZ ;  /* 0x00000017120a7819 */ /* 0x000fe400000006ff */
[----:B------:R-:W1:Y:S01]  /*1730*/  MUFU.EX2 R18, R45 ;  /* 0x0000002d00127308 */ /* 0x000e620000000800 */
[----:B------:R-:W-:Y:S01]  /*1740*/  FFMA R16, R37, 1.4426950216293334961, -R16 ;  /* 0x3fb8aa3b25107823 */ /* 0x000fe20000000810 */
[----:B------:R-:W-:Y:S01]  /*1750*/  FMUL R9, R9, R20 ;  /* 0x0000001409097220 */ /* 0x000fe20000400000 */
[----:B------:R-:W-:Y:S01]  /*1760*/  FADD R20, R32, -12583039 ;  /* 0xcb40007f20147421 */ /* 0x000fe20000000000 */
[----:B------:R-:W-:Y:S01]  /*1770*/  FMUL R10, R10, R53 ;  /* 0x000000350a0a7220 */ /* 0x000fe20000400000 */
[----:B------:R-:W-:Y:S01]  /*1780*/  FFMA R37, R37, 1.925963033500011079e-08, R16 ;  /* 0x32a5706025257823 */ /* 0x000fe20000000010 */
[C---:B------:R-:W-:Y:S01]  /*1790*/  FADD R16, R28.reuse, -12583039 ;  /* 0xcb40007f1c107421 */ /* 0x040fe20000000000 */
[----:B------:R-:W-:Y:S01]  /*17a0*/  FFMA R20, R31, 1.4426950216293334961, -R20 ;  /* 0x3fb8aa3b1f147823 */ /* 0x000fe20000000814 */
[----:B------:R2:W3:Y:S01]  /*17b0*/  MUFU.EX2 R53, R24 ;  /* 0x0000001800357308 */ /* 0x0004e20000000800 */
[----:B------:R-:W-:Y:S01]  /*17c0*/  SHF.L.U32 R28, R28, 0x17, RZ ;  /* 0x000000171c1c7819 */ /* 0x000fe200000006ff */
[----:B------:R-:W-:Y:S01]  /*17d0*/  FFMA R16, R49, 1.4426950216293334961, -R16 ;  /* 0x3fb8aa3b31107823 */ /* 0x000fe20000000810 */
[----:B------:R-:W-:Y:S01]  /*17e0*/  FFMA R36, R31, 1.925963033500011079e-08, R20 ;  /* 0x32a570601f247823 */ /* 0x000fe20000000014 */
[----:B------:R-:W-:-:S02]  /*17f0*/  FFMA.SAT R20, R29, R12, 0.5 ;  /* 0x3f0000001d147423 */ /* 0x000fc4000000200c */
[----:B------:R-:W-:Y:S01]  /*1800*/  FFMA R49, R49, 1.925963033500011079e-08, R16 ;  /* 0x32a5706031317823 */ /* 0x000fe20000000010 */
[----:B------:R-:W-:Y:S01]  /*1810*/  SHF.L.U32 R16, R19, 0x17, RZ ;  /* 0x0000001713107819 */ /* 0x000fe200000006ff */
[-C--:B------:R-:W-:Y:S01]  /*1820*/  FFMA.RM R31, R20, R11.reuse, 12582913 ;  /* 0x4b400001141f7423 */ /* 0x080fe2000000400b */
[----:B------:R-:W4:Y:S01]  /*1830*/  MUFU.EX2 R19, R30 ;  /* 0x0000001e00137308 */ /* 0x000f220000000800 */
[----:B--2---:R-:W-:Y:S01]  /*1840*/  FFMA.SAT R24, R43, R12, 0.5 ;  /* 0x3f0000002b187423 */ /* 0x004fe2000000200c */
[----:B-1----:R-:W-:Y:S01]  /*1850*/  FMUL R17, R17, R18 ;  /* 0x0000001211117220 */ /* 0x002fe20000400000 */
[----:B------:R-:W-:Y:S02]  /*1860*/  FADD R20, R31, -12583039 ;  /* 0xcb40007f1f147421 */ /* 0x000fe40000000000 */
[----:B------:R-:W-:Y:S02]  /*1870*/  FFMA.RM R24, R24, R11, 12582913 ;  /* 0x4b40000118187423 */ /* 0x000fe4000000400b */
[C---:B------:R-:W-:Y:S01]  /*1880*/  FFMA R20, R29.reuse, 1.4426950216293334961, -R20 ;  /* 0x3fb8aa3b1d147823 */ /* 0x040fe20000000814 */
[----:B------:R-:W-:Y:S01]  /*1890*/  MUFU.EX2 R49, R49 ;  /* 0x0000003100317308 */ /* 0x000fe20000000800 */
[----:B------:R-:W-:Y:S01]  /*18a0*/  FADD R18, R24, -12583039 ;  /* 0xcb40007f18127421 */ /* 0x000fe20000000000 */
[----:B---3--:R-:W-:Y:S01]  /*18b0*/  FMUL R16, R16, R53 ;  /* 0x0000003510107220 */ /* 0x008fe20000400000 */
[----:B------:R-:W-:-:S02]  /*18c0*/  FFMA R38, R29, 1.925963033500011079e-08, R20 ;  /* 0x32a570601d267823 */ /* 0x000fc40000000014 */
[----:B------:R-:W-:-:S03]  /*18d0*/  FFMA R18, R43, 1.4426950216293334961, -R18 ;  /* 0x3fb8aa3b2b127823 */ /* 0x000fc60000000812 */
[----:B------:R-:W1:Y:S01]  /*18e0*/  MUFU.EX2 R37, R37 ;  /* 0x0000002500257308 */ /* 0x000e620000000800 */
[----:B----4-:R-:W-:Y:S01]  /*18f0*/  FMUL R19, R14, R19 ;  /* 0x000000130e137220 */ /* 0x010fe20000400000 */
[-C--:B------:R-:W-:Y:S01]  /*1900*/  FFMA.SAT R14, R23, R12.reuse, 0.5 ;  /* 0x3f000000170e7423 */ /* 0x080fe2000000200c */
[----:B------:R-:W-:Y:S01]  /*1910*/  FFMA R43, R43, 1.925963033500011079e-08, R18 ;  /* 0x32a570602b2b7823 */ /* 0x000fe20000000012 */
[----:B------:R-:W-:Y:S01]  /*1920*/  SHF.L.U32 R18, R22, 0x17, RZ ;  /* 0x0000001716127819 */ /* 0x000fe200000006ff */
[----:B------:R-:W-:Y:S01]  /*1930*/  FFMA.SAT R22, R21, R12, 0.5 ;  /* 0x3f00000015167423 */ /* 0x000fe2000000200c */
[----:B------:R-:W-:Y:S02]  /*1940*/  FFMA.RM R14, R14, R11, 12582913 ;  /* 0x4b4000010e0e7423 */ /* 0x000fe4000000400b */
[----:B------:R-:W-:Y:S01]  /*1950*/  MUFU.EX2 R44, R43 ;  /* 0x0000002b002c7308 */ /* 0x000fe20000000800 */
[----:B------:R-:W-:Y:S01]  /*1960*/  FMUL R18, R18, R33 ;  /* 0x0000002112127220 */ /* 0x000fe20000400000 */
[C---:B------:R-:W-:Y:S01]  /*1970*/  FADD R20, R14.reuse, -12583039 ;  /* 0xcb40007f0e147421 */ /* 0x040fe20000000000 */
[----:B------:R-:W-:-:S03]  /*1980*/  SHF.L.U32 R14, R14, 0x17, RZ ;  /* 0x000000170e0e7819 */ /* 0x000fc600000006ff */
[C---:B------:R-:W-:Y:S02]  /*1990*/  FFMA R20, R23.reuse, 1.4426950216293334961, -R20 ;  /* 0x3fb8aa3b17147823 */ /* 0x040fe40000000814 */
[----:B------:R2:W-:Y:S02]  /*19a0*/  MUFU.EX2 R43, R38 ;  /* 0x00000026002b7308 */ /* 0x0005e40000000800 */
[----:B------:R-:W-:Y:S01]  /*19b0*/  FFMA R29, R23, 1.925963033500011079e-08, R20 ;  /* 0x32a57060171d7823 */ /* 0x000fe20000000014 */
[----:B------:R-:W-:Y:S01]  /*19c0*/  SHF.L.U32 R20, R26, 0x17, RZ ;  /* 0x000000171a147819 */ /* 0x000fe200000006ff */
[----:B------:R-:W-:-:S04]  /*19d0*/  FFMA.RM R26, R22, R11, 12582913 ;  /* 0x4b400001161a7423 */ /* 0x000fc8000000400b */
[----:B------:R-:W-:Y:S01]  /*19e0*/  FADD R22, R26, -12583039 ;  /* 0xcb40007f1a167421 */ /* 0x000fe20000000000 */
[----:B------:R-:W3:Y:S01]  /*19f0*/  MUFU.EX2 R23, R36 ;  /* 0x0000002400177308 */ /* 0x000ee20000000800 */
[----:B-1----:R-:W-:Y:S01]  /*1a00*/  FMUL R20, R20, R37 ;  /* 0x0000002514147220 */ /* 0x002fe20000400000 */
[----:B--2---:R-:W-:Y:S01]  /*1a10*/  FFMA.SAT R38, R51, R12, 0.5 ;  /* 0x3f00000033267423 */ /* 0x004fe2000000200c */
[----:B------:R-:W-:Y:S01]  /*1a20*/  FFMA R22, R21, 1.4426950216293334961, -R22 ;  /* 0x3fb8aa3b15167823 */ /* 0x000fe20000000816 */
[----:B------:R-:W-:-:S03]  /*1a30*/  SHF.L.U32 R26, R26, 0x17, RZ ;  /* 0x000000171a1a7819 */ /* 0x000fc600000006ff */
[----:B------:R-:W-:Y:S01]  /*1a40*/  FFMA R30, R21, 1.925963033500011079e-08, R22 ;  /* 0x32a57060151e7823 */ /* 0x000fe20000000016 */
[----:B------:R-:W-:Y:S01]  /*1a50*/  FMUL R21, R28, R49 ;  /* 0x000000311c157220 */ /* 0x000fe20000400000 */
        /* <DEDUP_REMOVED lines=9> */
[----:B------:R-:W-:Y:S01]  /*1af0*/  FADD R32, R27, -12583039 ;  /* 0xcb40007f1b207421 */ /* 0x000fe20000000000 */
[----:B------:R-:W1:Y:S01]  /*1b00*/  MUFU.EX2 R33, R33 ;  /* 0x0000002100217308 */ /* 0x000e620000000800 */
[----:B---3--:R-:W-:Y:S01]  /*1b10*/  FMUL R22, R22, R23 ;  /* 0x0000001716167220 */ /* 0x008fe20000400000 */
[----:B------:R-:W-:Y:S01]  /*1b20*/  SHF.L.U32 R23, R24, 0x17, RZ ;  /* 0x0000001718177819 */ /* 0x000fe200000006ff */
[----:B------:R-:W-:Y:S01]  /*1b30*/  FFMA R32, R13, 1.4426950216293334961, -R32 ;  /* 0x3fb8aa3b0d207823 */ /* 0x000fe20000000820 */
[----:B------:R-:W-:-:S03]  /*1b40*/  FFMA.SAT R24, R25, R12, 0.5 ;  /* 0x3f00000019187423 */ /* 0x000fc6000000200c */
[----:B------:R-:W-:Y:S01]  /*1b50*/  FFMA R37, R13, 1.925963033500011079e-08, R32 ;  /* 0x32a570600d257823 */ /* 0x000fe20000000020 */
[----:B------:R-:W-:Y:S01]  /*1b60*/  FFMA.RM R13, R24, R11, 12582913 ;  /* 0x4b400001180d7423 */ /* 0x000fe2000000400b */
[----:B------:R-:W-:Y:S01]  /*1b70*/  FFMA.SAT R32, R15, R12, 0.5 ;  /* 0x3f0000000f207423 */ /* 0x000fe2000000200c */
[----:B------:R-:W-:Y:S02]  /*1b80*/  FMUL R23, R23, R44 ;  /* 0x0000002c17177220 */ /* 0x000fe40000400000 */
[C---:B------:R-:W-:Y:S01]  /*1b90*/  FADD R24, R13.reuse, -12583039 ;  /* 0xcb40007f0d187421 */ /* 0x040fe20000000000 */
[----:B------:R-:W-:-:S03]  /*1ba0*/  SHF.L.U32 R13, R13, 0x17, RZ ;  /* 0x000000170d0d7819 */ /* 0x000fc600000006ff */
[----:B------:R-:W-:Y:S01]  /*1bb0*/  FFMA R24, R25, 1.4426950216293334961, -R24 ;  /* 0x3fb8aa3b19187823 */ /* 0x000fe20000000818 */
[----:B-1----:R-:W-:-:S03]  /*1bc0*/  FMUL R30, R28, R33 ;  /* 0x000000211c1e7220 */ /* 0x002fc60000400000 */
[----:B------:R-:W-:Y:S01]  /*1bd0*/  FFMA R36, R25, 1.925963033500011079e-08, R24 ;  /* 0x32a5706019247823 */ /* 0x000fe20000000018 */
[----:B------:R-:W-:Y:S01]  /*1be0*/  FFMA.RM R25, R32, R11, 12582913 ;  /* 0x4b40000120197423 */ /* 0x000fe2000000400b */
[----:B------:R-:W-:Y:S01]  /*1bf0*/  SHF.L.U32 R24, R31, 0x17, RZ ;  /* 0x000000171f187819 */ /* 0x000fe200000006ff */
[----:B------:R-:W-:Y:S02]  /*1c00*/  FADD R31, RZ, R5 ;  /* 0x00000005ff1f7221 */ /* 0x000fe40000000000 */
[----:B------:R-:W-:Y:S01]  /*1c10*/  FADD R32, R25, -12583039 ;  /* 0xcb40007f19207421 */ /* 0x000fe20000000000 */
[----:B------:R-:W1:Y:S01]  /*1c20*/  MUFU.EX2 R36, R36 ;  /* 0x0000002400247308 */ /* 0x000e620000000800 */
[----:B------:R-:W-:Y:S01]  /*1c30*/  FADD R31, R31, R0 ;  /* 0x000000001f1f7221 */ /* 0x000fe20000000000 */
[----:B------:R-:W-:Y:S01]  /*1c40*/  FMUL R24, R24, R43 ;  /* 0x0000002b18187220 */ /* 0x000fe20000400000 */
[----:B------:R-:W-:Y:S01]  /*1c50*/  FFMA R32, R15, 1.4426950216293334961, -R32 ;  /* 0x3fb8aa3b0f207823 */ /* 0x000fe20000000820 */
[----:B------:R-:W-:-:S03]  /*1c60*/  SHF.L.U32 R25, R25, 0x17, RZ ;  /* 0x0000001719197819 */ /* 0x000fc600000006ff */
[----:B------:R-:W-:Y:S01]  /*1c70*/  FFMA R15, R15, 1.925963033500011079e-08, R32 ;  /* 0x32a570600f0f7823 */ /* 0x000fe20000000020 */
[----:B------:R-:W-:Y:S01]  /*1c80*/  FFMA.SAT R32, R47, R12, 0.5 ;  /* 0x3f0000002f207423 */ /* 0x000fe2000000200c */
[----:B------:R2:W3:Y:S03]  /*1c90*/  MUFU.EX2 R43, R29 ;  /* 0x0000001d002b7308 */ /* 0x0004e60000000800 */
[-C--:B------:R-:W-:Y:S01]  /*1ca0*/  FFMA.RM R12, R32, R11.reuse, 12582913 ;  /* 0x4b400001200c7423 */ /* 0x080fe2000000400b */
[----:B------:R-:W-:-:S03]  /*1cb0*/  FFMA.RM R11, R38, R11, 12582913 ;  /* 0x4b400001260b7423 */ /* 0x000fc6000000400b */
[----:B------:R-:W-:Y:S01]  /*1cc0*/  FADD R32, R12, -12583039 ;  /* 0xcb40007f0c207421 */ /* 0x000fe20000000000 */
[----:B------:R-:W4:Y:S01]  /*1cd0*/  MUFU.EX2 R38, R37 ;  /* 0x0000002500267308 */ /* 0x000f220000000800 */
[----:B-1----:R-:W-:Y:S02]  /*1ce0*/  FMUL R28, R13, R36 ;  /* 0x000000240d1c7220 */ /* 0x002fe40000400000 */
[----:B------:R-:W-:-:S04]  /*1cf0*/  FFMA R32, R47, 1.4426950216293334961, -R32 ;  /* 0x3fb8aa3b2f207823 */ /* 0x000fc80000000820 */
[----:B------:R-:W-:Y:S01]  /*1d00*/  FFMA R47, R47, 1.925963033500011079e-08, R32 ;  /* 0x32a570602f2f7823 */ /* 0x000fe20000000020 */
[----:B------:R-:W-:-:S04]  /*1d10*/  FADD R32, R11, -12583039 ;  /* 0xcb40007f0b207421 */ /* 0x000fc80000000000 */
        /* <DEDUP_REMOVED lines=17> */
[----:B--2---:R-:W-:Y:S01]  /*1e30*/  FADD R29, R32, R19 ;  /* 0x00000013201d7221 */ /* 0x004fe20000000000 */
[----:B---3--:R-:W-:-:S03]  /*1e40*/  FMUL R32, R14, R43 ;  /* 0x0000002b0e207220 */ /* 0x008fc60000400000 */
        /* <DEDUP_REMOVED lines=8> */
[----:B----4-:R-:W-:Y:S02]  /*1ed0*/  FMUL R29, R29, R38 ;  /* 0x000000261d1d7220 */ /* 0x010fe40000400000 */
[----:B------:R-:W-:Y:S01]  /*1ee0*/  FADD R14, R27, R30 ;  /* 0x0000001e1b0e7221 */ /* 0x000fe20000000000 */
[----:B-1----:R-:W-:Y:S01]  /*1ef0*/  FMUL R27, R25, R26 ;  /* 0x0000001a191b7220 */ /* 0x002fe20000400000 */
[----:B------:R-:W-:Y:S02]  /*1f00*/  SHF.L.U32 R25, R11, 0x17, RZ ;  /* 0x000000170b197819 */ /* 0x000fe400000006ff */
[----:B------:R-:W-:Y:S01]  /*1f10*/  FADD R13, R14, R29 ;  /* 0x0000001d0e0d7221 */ /* 0x000fe20000000000 */
[----:B------:R-:W-:Y:S02]  /*1f20*/  SHF.L.U32 R14, R12, 0x17, RZ ;  /* 0x000000170c0e7819 */ /* 0x000fe400000006ff */
[----:B------:R-:W-:Y:S01]  /*1f30*/  FMUL R25, R25, R44 ;  /* 0x0000002c19197220 */ /* 0x000fe20000400000 */
[----:B------:R-:W-:-:S02]  /*1f40*/  FADD R12, R13, R28 ;  /* 0x0000001c0d0c7221 */ /* 0x000fc40000000000 */
[----:B------:R-:W-:Y:S02]  /*1f50*/  FMUL R26, R14, R47 ;  /* 0x0000002f0e1a7220 */ /* 0x000fe40000400000 */
        /* <DEDUP_REMOVED lines=12> */
.L_x_30243:
        /* <DEDUP_REMOVED lines=12> */
[----:B01----:R-:W-:Y:S05]  /*20e0*/  CALL.REL.NOINC `($__internal_487_$__cuda_sm3x_div_rn_noftz_f32_slowpath) ;  /* 0x00000030006c7944 */ /* 0x003fea0003c00000 */
[----:B------:R-:W-:-:S07]  /*20f0*/  MOV R11, R5 ;  /* 0x00000005000b7202 */ /* 0x000fce0000000f00 */
.L_x_30178:
[----:B------:R-:W-:Y:S05]  /*2100*/  BSYNC.RECONVERGENT B2 ;  /* 0x0000000000027941 */ /* 0x000fea0003800200 */
.L_x_30177:
        /* <DEDUP_REMOVED lines=12> */
[----:B01----:R-:W-:Y:S05]  /*21d0*/  CALL.REL.NOINC `($__internal_487_$__cuda_sm3x_div_rn_noftz_f32_slowpath) ;  /* 0x0000003000307944 */ /* 0x003fea0003c00000 */
[----:B------:R-:W-:-:S07]  /*21e0*/  MOV R14, R5 ;  /* 0x00000005000e7202 */ /* 0x000fce0000000f00 */
.L_x_30180:
[----:B------:R-:W-:Y:S05]  /*21f0*/  BSYNC.RECONVERGENT B2 ;  /* 0x0000000000027941 */ /* 0x000fea0003800200 */
.L_x_30179:
        /* <DEDUP_REMOVED lines=14> */
.L_x_30182:
[----:B------:R-:W-:Y:S05]  /*22e0*/  BSYNC.RECONVERGENT B2 ;  /* 0x0000000000027941 */ /* 0x000fea0003800200 */
.L_x_30181:
        /* <DEDUP_REMOVED lines=14> */
.L_x_30184:
[----:B------:R-:W-:Y:S05]  /*23d0*/  BSYNC.RECONVERGENT B2 ;  /* 0x0000000000027941 */ /* 0x000fea0003800200 */
.L_x_30183:
        /* <DEDUP_REMOVED lines=14> */
.L_x_30186:
[----:B------:R-:W-:Y:S05]  /*24c0*/  BSYNC.RECONVERGENT B2 ;  /* 0x0000000000027941 */ /* 0x000fea0003800200 */
.L_x_30185:
        /* <DEDUP_REMOVED lines=14> */
.L_x_30188:
[----:B------:R-:W-:Y:S05]  /*25b0*/  BSYNC.RECONVERGENT B2 ;  /* 0x0000000000027941 */ /* 0x000fea0003800200 */
.L_x_30187:
        /* <DEDUP_REMOVED lines=14> */
.L_x_30190:
[----:B------:R-:W-:Y:S05]  /*26a0*/  BSYNC.RECONVERGENT B2 ;  /* 0x0000000000027941 */ /* 0x000fea0003800200 */
.L_x_30189:
        /* <DEDUP_REMOVED lines=14> */
.L_x_30192:
[----:B------:R-:W-:Y:S05]  /*2790*/  BSYNC.RECONVERGENT B2 ;  /* 0x0000000000027941 */ /* 0x000fea0003800200 */
.L_x_30191:
        /* <DEDUP_REMOVED lines=14> */
.L_x_30194:
[----:B------:R-:W-:Y:S05]  /*2880*/  BSYNC.RECONVERGENT B2 ;  /* 0x0000000000027941 */ /* 0x000fea0003800200 */
.L_x_30193:
        /* <DEDUP_REMOVED lines=14> */
.L_x_30196:
[----:B------:R-:W-:Y:S05]  /*2970*/  BSYNC.RECONVERGENT B2 ;  /* 0x0000000000027941 */ /* 0x000fea0003800200 */
.L_x_30195:
        /* <DEDUP_REMOVED lines=14> */
.L_x_30198:
[----:B------:R-:W-:Y:S05]  /*2a60*/  BSYNC.RECONVERGENT B2 ;  /* 0x0000000000027941 */ /* 0x000fea0003800200 */
.L_x_30197:
        /* <DEDUP_REMOVED lines=14> */
.L_x_30200:
[----:B------:R-:W-:Y:S05]  /*2b50*/  BSYNC.RECONVERGENT B2 ;  /* 0x0000000000027941 */ /* 0x000fea0003800200 */
.L_x_30199:
        /* <DEDUP_REMOVED lines=14> */
.L_x_30202:
[----:B------:R-:W-:Y:S05]  /*2c40*/  BSYNC.RECONVERGENT B2 ;  /* 0x0000000000027941 */ /* 0x000fea0003800200 */
.L_x_30201:
        /* <DEDUP_REMOVED lines=14> */
.L_x_30204:
[----:B------:R-:W-:Y:S05]  /*2d30*/  BSYNC.RECONVERGENT B2 ;  /* 0x0000000000027941 */ /* 0x000fea0003800200 */
.L_x_30203:
        /* <DEDUP_REMOVED lines=14> */
.L_x_30206:
[----:B------:R-:W-:Y:S05]  /*2e20*/  BSYNC.RECONVERGENT B2 ;  /* 0x0000000000027941 */ /* 0x000fea0003800200 */
.L_x_30205:
        /* <DEDUP_REMOVED lines=14> */
.L_x_30208:
[----:B------:R-:W-:Y:S05]  /*2f10*/  BSYNC.RECONVERGENT B2 ;  /* 0x0000000000027941 */ /* 0x000fea0003800200 */
.L_x_30207:
        /* <DEDUP_REMOVED lines=14> */
.L_x_30210:
[----:B------:R-:W-:Y:S05]  /*3000*/  BSYNC.RECONVERGENT B2 ;  /* 0x0000000000027941 */ /* 0x000fea0003800200 */
.L_x_30209:
        /* <DEDUP_REMOVED lines=14> */
.L_x_30212:
[----:B------:R-:W-:Y:S05]  /*30f0*/  BSYNC.RECONVERGENT B2 ;  /* 0x0000000000027941 */ /* 0x000fea0003800200 */
.L_x_30211:
        /* <DEDUP_REMOVED lines=14> */
.L_x_30214:
[----:B------:R-:W-:Y:S05]  /*31e0*/  BSYNC.RECONVERGENT B2 ;  /* 0x0000000000027941 */ /* 0x000fea0003800200 */
.L_x_30213:
        /* <DEDUP_REMOVED lines=14> */
.L_x_30216:
[----:B------:R-:W-:Y:S05]  /*32d0*/  BSYNC.RECONVERGENT B2 ;  /* 0x0000000000027941 */ /* 0x000fea0003800200 */
.L_x_30215:
        /* <DEDUP_REMOVED lines=14> */
.L_x_30218:
[----:B------:R-:W-:Y:S05]  /*33c0*/  BSYNC.RECONVERGENT B2 ;  /* 0x0000000000027941 */ /* 0x000fea0003800200 */
.L_x_30217:
        /* <DEDUP_REMOVED lines=14> */
.L_x_30220:
[----:B------:R-:W-:Y:S05]  /*34b0*/  BSYNC.RECONVERGENT B2 ;  /* 0x0000000000027941 */ /* 0x000fea0003800200 */
.L_x_30219:
        /* <DEDUP_REMOVED lines=14> */
.L_x_30222:
[----:B------:R-:W-:Y:S05]  /*35a0*/  BSYNC.RECONVERGENT B2 ;  /* 0x0000000000027941 */ /* 0x000fea0003800200 */
.L_x_30221:
        /* <DEDUP_REMOVED lines=14> */
.L_x_30224:
[----:B------:R-:W-:Y:S05]  /*3690*/  BSYNC.RECONVERGENT B2 ;  /* 0x0000000000027941 */ /* 0x000fea0003800200 */
.L_x_30223:
        /* <DEDUP_REMOVED lines=14> */
.L_x_30226:
[----:B------:R-:W-:Y:S05]  /*3780*/  BSYNC.RECONVERGENT B2 ;  /* 0x0000000000027941 */ /* 0x000fea0003800200 */
.L_x_30225:
        /* <DEDUP_REMOVED lines=14> */
.L_x_30228:
[----:B------:R-:W-:Y:S05]  /*3870*/  BSYNC.RECONVERGENT B2 ;  /* 0x0000000000027941 */ /* 0x000fea0003800200 */
.L_x_30227:
        /* <DEDUP_REMOVED lines=13> */
.L_x_30230:
[----:B------:R-:W-:Y:S05]  /*3950*/  BSYNC.RECONVERGENT B2 ;  /* 0x0000000000027941 */ /* 0x000fea0003800200 */
.L_x_30229:
        /* <DEDUP_REMOVED lines=67> */
.L_x_30176:
[----:B------:R-:W-:Y:S01]  /*3d90*/  BSSY B0, `(.L_x_30232) ;  /* 0x0000007000007945 */ /* 0x000fe20003800000 */
[----:B------:R-:W-:Y:S02]  /*3da0*/  MOV R12, 0x10 ;  /* 0x00000010000c7802 */ /* 0x000fe40000000f00 */
[----:B------:R-:W-:Y:S02]  /*3db0*/  MOV R11, 0x1f ;  /* 0x0000001f000b7802 */ /* 0x000fe40000000f00 */
[----:B------:R-:W-:-:S07]  /*3dc0*/  MOV R15, 0xffffffff ;  /* 0xffffffff000f7802 */ /* 0x000fce0000000f00 */
[----:B0-----:R-:W-:Y:S05]  /*3dd0*/  WARPSYNC.COLLECTIVE R15, `(.L_x_30233) ;  /* 0x000000000f087348 */ /* 0x001fea0003c00000 */
[----:B------:R1:W2:Y:S02]  /*3de0*/  SHFL.BFLY P6, R14, R13, R12, R11 ;  /* 0x0c00000c0d0e7389 */ /* 0x0002a400000c000b */
[----:B012---:R-:W-:Y:S05]  /*3df0*/  ENDCOLLECTIVE ;  /* 0x000000000000791b */ /* 0x007fea0003800000 */
.L_x_30233:
[----:B------:R-:W-:Y:S05]  /*3e00*/  BSYNC B0 ;  /* 0x0000000000007941 */ /* 0x000fea0003800000 */
.L_x_30232:
        /* <DEDUP_REMOVED lines=9> */
.L_x_30234:
[----:B------:R-:W-:Y:S01]  /*3ea0*/  HFMA2 R12, -RZ, RZ, 0, 2.384185791015625e-07 ;  /* 0x00000004ff0c7431 */ /* 0x000fe200000001ff */
[----:B------:R-:W-:-:S04]  /*3eb0*/  FMNMX R0, R13, R14, !PT ;  /* 0x0000000e0d007209 */ /* 0x000fc80007800000 */
[----:B------:R-:W-:-:S07]  /*3ec0*/  MOV R13, R0 ;  /* 0x00000000000d7202 */ /* 0x000fce0000000f00 */
[----:B------:R-:W-:Y:S05]  /*3ed0*/  WARPSYNC.COLLECTIVE R15, `(.L_x_30235) ;  /* 0x000000000f087348 */ /* 0x000fea0003c00000 */
[----:B------:R0:W1:Y:S02]  /*3ee0*/  SHFL.BFLY P6, R14, R13, R12, R11 ;  /* 0x0c00000c0d0e7389 */ /* 0x00006400000c000b */
[----:B01----:R-:W-:Y:S05]  /*3ef0*/  ENDCOLLECTIVE ;  /* 0x000000000000791b */ /* 0x003fea0003800000 */
.L_x_30235:
[----:B------:R-:W-:Y:S01]  /*3f00*/  HFMA2 R12, -RZ, RZ, 0, 1.1920928955078125e-07 ;  /* 0x00000002ff0c7431 */ /* 0x000fe200000001ff */
[----:B------:R-:W-:-:S04]  /*3f10*/  FMNMX R2, R0, R14, !PT ;  /* 0x0000000e00027209 */ /* 0x000fc80007800000 */
[----:B------:R-:W-:-:S07]  /*3f20*/  MOV R13, R2 ;  /* 0x00000002000d7202 */ /* 0x000fce0000000f00 */
[----:B------:R-:W-:Y:S05]  /*3f30*/  WARPSYNC.COLLECTIVE R15, `(.L_x_30236) ;  /* 0x000000000f087348 */ /* 0x000fea0003c00000 */
[----:B------:R0:W1:Y:S02]  /*3f40*/  SHFL.BFLY P6, R14, R13, R12, R11 ;  /* 0x0c00000c0d0e7389 */ /* 0x00006400000c000b */
[----:B01----:R-:W-:Y:S05]  /*3f50*/  ENDCOLLECTIVE ;  /* 0x000000000000791b */ /* 0x003fea0003800000 */
.L_x_30236:
[----:B------:R-:W-:Y:S01]  /*3f60*/  HFMA2 R12, -RZ, RZ, 0, 5.9604644775390625e-08 ;  /* 0x00000001ff0c7431 */ /* 0x000fe200000001ff */
[----:B------:R-:W-:-:S04]  /*3f70*/  FMNMX R3, R2, R14, !PT ;  /* 0x0000000e02037209 */ /* 0x000fc80007800000 */
[----:B------:R-:W-:-:S07]  /*3f80*/  MOV R13, R3 ;  /* 0x00000003000d7202 */ /* 0x000fce0000000f00 */
[----:B------:R-:W-:Y:S05]  /*3f90*/  WARPSYNC.COLLECTIVE R15, `(.L_x_30237) ;  /* 0x000000000f087348 */ /* 0x000fea0003c00000 */
[----:B------:R0:W1:Y:S02]  /*3fa0*/  SHFL.BFLY P6, R14, R13, R12, R11 ;  /* 0x0c00000c0d0e7389 */ /* 0x00006400000c000b */
[----:B01----:R-:W-:Y:S05]  /*3fb0*/  ENDCOLLECTIVE ;  /* 0x000000000000791b */ /* 0x003fea0003800000 */
.L_x_30237:
        /* <DEDUP_REMOVED lines=34> */
[----:B------:R-:W-:Y:S01]  /*41e0*/  FFMA R16, R9, 1.4426950216293334961, -R16 ;  /* 0x3fb8aa3b09107823 */ /* 0x000fe20000000810 */
        /* <DEDUP_REMOVED lines=8> */
[C---:B------:R-:W-:Y:S01]  /*4270*/  FFMA R9, R0.reuse, 1.4426950216293334961, -R9 ;  /* 0x3fb8aa3b00097823 */ /* 0x040fe20000000809 */
[----:B------:R-:W0:Y:S01]  /*4280*/  MUFU.EX2 R16, R16 ;  /* 0x0000001000107308 */ /* 0x000e220000000800 */
[----:B------:R-:W-:Y:S01]  /*4290*/  FFMA R20, R29, 1.4426950216293334961, -R20 ;  /* 0x3fb8aa3b1d147823 */ /* 0x000fe20000000814 */
[----:B------:R-:W-:Y:S01]  /*42a0*/  FFMA R30, R11, 1.4426950216293334961, -R30 ;  /* 0x3fb8aa3b0b1e7823 */ /* 0x000fe2000000081e */
[----:B------:R-:W-:Y:S01]  /*42b0*/  FFMA R9, R0, 1.925963033500011079e-08, R9 ;  /* 0x32a5706000097823 */ /* 0x000fe20000000009 */
[----:B------:R-:W-:Y:S01]  /*42c0*/  SHF.L.U32 R0, R10, 0x17, RZ ;  /* 0x000000170a007819 */ /* 0x000fe200000006ff */
[----:B------:R-:W-:Y:S01]  /*42d0*/  FFMA.SAT R10, R2, R46, 0.5 ;  /* 0x3f000000020a7423 */ /* 0x000fe2000000202e */
[----:B------:R-:W-:Y:S01]  /*42e0*/  FFMA R20, R29, 1.925963033500011079e-08, R20 ;  /* 0x32a570601d147823 */ /* 0x000fe20000000014 */
[----:B------:R-:W-:Y:S01]  /*42f0*/  FFMA R30, R11, 1.925963033500011079e-08, R30 ;  /* 0x32a570600b1e7823 */ /* 0x000fe2000000001e */
[----:B------:R-:W-:Y:S01]  /*4300*/  SHF.L.U32 R28, R28, 0x17, RZ ;  /* 0x000000171c1c7819 */ /* 0x000fe200000006ff */
[----:B------:R-:W-:Y:S01]  /*4310*/  FFMA.RM R10, R10, R45, 12582913 ;  /* 0x4b4000010a0a7423 */ /* 0x000fe2000000402d */
[----:B------:R-:W1:Y:S03]  /*4320*/  MUFU.EX2 R9, R9 ;  /* 0x0000000900097308 */ /* 0x000e660000000800 */
[----:B------:R-:W-:-:S04]  /*4330*/  FADD R17, R10, -12583039 ;  /* 0xcb40007f0a117421 */ /* 0x000fc80000000000 */
        /* <DEDUP_REMOVED lines=11> */
[----:B------:R-:W-:Y:S02]  /*43f0*/  MUFU.EX2 R11, R30 ;  /* 0x0000001e000b7308 */ /* 0x000fe40000000800 */
        /* <DEDUP_REMOVED lines=51> */
[----:B------:R-:W-:Y:S01]  /*4730*/  FFMA.RM R26, R26, R45, 12582913 ;  /* 0x4b4000011a1a7423 */ /* 0x000fe2000000402d */
[----:B------:R-:W0:Y:S01]  /*4740*/  MUFU.EX2 R17, R17 ;  /* 0x0000001100117308 */ /* 0x000e220000000800 */
[----:B-1----:R-:W-:Y:S01]  /*4750*/  FMUL R9, R9, R16 ;  /* 0x0000001009097220 */ /* 0x002fe20000400000 */
[----:B------:R-:W-:-:S04]  /*4760*/  FFMA.SAT R16, R24, R46, 0.5 ;  /* 0x3f00000018107423 */ /* 0x000fc8000000202e */
[----:B------:R-:W-:-:S04]  /*4770*/  FFMA.RM R16, R16, R45, 12582913 ;  /* 0x4b40000110107423 */ /* 0x000fc8000000402d */
[C---:B------:R-:W-:Y:S01]  /*4780*/  FADD R19, R16.reuse, -12583039 ;  /* 0xcb40007f10137421 */ /* 0x040fe20000000000 */
[----:B------:R-:W-:-:S03]  /*4790*/  SHF.L.U32 R16, R16, 0x17, RZ ;  /* 0x0000001710107819 */ /* 0x000fc600000006ff */
[----:B------:R-:W-:Y:S01]  /*47a0*/  FFMA R19, R24, 1.4426950216293334961, -R19 ;  /* 0x3fb8aa3b18137823 */ /* 0x000fe20000000813 */
[----:B0-----:R-:W-:-:S03]  /*47b0*/  FMUL R10, R10, R17 ;  /* 0x000000110a0a7220 */ /* 0x001fc60000400000 */
[----:B------:R-:W-:Y:S01]  /*47c0*/  FFMA R19, R24, 1.925963033500011079e-08, R19 ;  /* 0x32a5706018137823 */ /* 0x000fe20000000013 */
[----:B------:R-:W-:Y:S01]  /*47d0*/  SHF.L.U32 R17, R18, 0x17, RZ ;  /* 0x0000001712117819 */ /* 0x000fe200000006ff */
[-C--:B------:R-:W-:Y:S01]  /*47e0*/  FFMA.SAT R18, R33, R46.reuse, 0.5 ;  /* 0x3f00000021127423 */ /* 0x080fe2000000202e */
[----:B------:R-:W-:-:S03]  /*47f0*/  FFMA.SAT R24, R38, R46, 0.5 ;  /* 0x3f00000026187423 */ /* 0x000fc6000000202e */
[----:B------:R-:W0:Y:S01]  /*4800*/  MUFU.EX2 R19, R19 ;  /* 0x0000001300137308 */ /* 0x000e220000000800 */
[-C--:B------:R-:W-:Y:S01]  /*4810*/  FFMA.RM R18, R18, R45.reuse, 12582913 ;  /* 0x4b40000112127423 */ /* 0x080fe2000000402d */
[----:B------:R-:W-:Y:S01]  /*4820*/  FMUL R17, R17, R20 ;  /* 0x0000001411117220 */ /* 0x000fe20000400000 */
[----:B------:R-:W-:Y:S01]  /*4830*/  FFMA.SAT R20, R36, R46, 0.5 ;  /* 0x3f00000024147423 */ /* 0x000fe2000000202e */
[-C--:B------:R-:W-:Y:S01]  /*4840*/  FFMA.RM R24, R24, R45.reuse, 12582913 ;  /* 0x4b40000118187423 */ /* 0x080fe2000000402d */
[C---:B------:R-:W-:Y:S01]  /*4850*/  FADD R22, R18.reuse, -12583039 ;  /* 0xcb40007f12167421 */ /* 0x040fe20000000000 */
[----:B------:R-:W-:Y:S01]  /*4860*/  SHF.L.U32 R18, R18, 0x17, RZ ;  /* 0x0000001712127819 */ /* 0x000fe200000006ff */
[----:B------:R-:W-:Y:S02]  /*4870*/  FFMA.RM R20, R20, R45, 12582913 ;  /* 0x4b40000114147423 */ /* 0x000fe4000000402d */
[----:B------:R-:W-:-:S04]  /*4880*/  FFMA R22, R33, 1.4426950216293334961, -R22 ;  /* 0x3fb8aa3b21167823 */ /* 0x000fc80000000816 */
[----:B------:R-:W-:Y:S01]  /*4890*/  FFMA R22, R33, 1.925963033500011079e-08, R22 ;  /* 0x32a5706021167823 */ /* 0x000fe20000000016 */
[----:B0-----:R-:W-:-:S03]  /*48a0*/  FMUL R16, R16, R19 ;  /* 0x0000001310107220 */ /* 0x001fc60000400000 */
        /* <DEDUP_REMOVED lines=44> */
[----:B------:R-:W-:-:S03]  /*4b70*/  FMUL R32, R28, R11 ;  /* 0x0000000b1c207220 */ /* 0x000fc60000400000 */
        /* <DEDUP_REMOVED lines=89> */
.L_x_30238:
[----:B------:R-:W-:Y:S02]  /*5110*/  HFMA2 R12, -RZ, RZ, 0, 4.76837158203125e-07 ;  /* 0x00000008ff0c7431 */ /* 0x000fe400000001ff */
[----:B------:R-:W-:-:S05]  /*5120*/  FADD R33, R13, R14 ;  /* 0x0000000e0d217221 */ /* 0x000fca0000000000 */
[----:B------:R-:W-:-:S07]  /*5130*/  MOV R13, R33 ;  /* 0x00000021000d7202 */ /* 0x000fce0000000f00 */
[----:B------:R-:W-:Y:S05]  /*5140*/  WARPSYNC.COLLECTIVE R15, `(.L_x_30239) ;  /* 0x000000000f087348 */ /* 0x000fea0003c00000 */
[----:B------:R0:W1:Y:S02]  /*5150*/  SHFL.BFLY P6, R14, R13, R12, R11 ;  /* 0x0c00000c0d0e7389 */ /* 0x00006400000c000b */
[----:B01----:R-:W-:Y:S05]  /*5160*/  ENDCOLLECTIVE ;  /* 0x000000000000791b */ /* 0x003fea0003800000 */
.L_x_30239:
[----:B------:R-:W-:Y:S02]  /*5170*/  HFMA2 R12, -RZ, RZ, 0, 2.384185791015625e-07 ;  /* 0x00000004ff0c7431 */ /* 0x000fe400000001ff */
[----:B------:R-:W-:-:S05]  /*5180*/  FADD R36, R33, R14 ;  /* 0x0000000e21247221 */ /* 0x000fca0000000000 */
[----:B------:R-:W-:-:S07]  /*5190*/  MOV R13, R36 ;  /* 0x00000024000d7202 */ /* 0x000fce0000000f00 */
[----:B------:R-:W-:Y:S05]  /*51a0*/  WARPSYNC.COLLECTIVE R15, `(.L_x_30240) ;  /* 0x000000000f087348 */ /* 0x000fea0003c00000 */
[----:B------:R0:W1:Y:S02]  /*51b0*/  SHFL.BFLY P6, R14, R13, R12, R11 ;  /* 0x0c00000c0d0e7389 */ /* 0x00006400000c000b */
[----:B01----:R-:W-:Y:S05]  /*51c0*/  ENDCOLLECTIVE ;  /* 0x000000000000791b */ /* 0x003fea0003800000 */
.L_x_30240:
[----:B------:R-:W-:Y:S02]  /*51d0*/  HFMA2 R12, -RZ, RZ, 0, 1.1920928955078125e-07 ;  /* 0x00000002ff0c7431 */ /* 0x000fe400000001ff */
[----:B------:R-:W-:-:S05]  /*51e0*/  FADD R37, R36, R14 ;  /* 0x0000000e24257221 */ /* 0x000fca0000000000 */
[----:B------:R-:W-:-:S07]  /*51f0*/  MOV R13, R37 ;  /* 0x00000025000d7202 */ /* 0x000fce0000000f00 */
[----:B------:R-:W-:Y:S05]  /*5200*/  WARPSYNC.COLLECTIVE R15, `(.L_x_30241) ;  /* 0x000000000f087348 */ /* 0x000fea0003c00000 */
[----:B------:R0:W1:Y:S02]  /*5210*/  SHFL.BFLY P6, R14, R13, R12, R11 ;  /* 0x0c00000c0d0e7389 */ /* 0x00006400000c000b */
[----:B01----:R-:W-:Y:S05]  /*5220*/  ENDCOLLECTIVE ;  /* 0x000000000000791b */ /* 0x003fea0003800000 */
.L_x_30241:
[----:B------:R-:W-:Y:S02]  /*5230*/  HFMA2 R12, -RZ, RZ, 0, 5.9604644775390625e-08 ;  /* 0x00000001ff0c7431 */ /* 0x000fe400000001ff */
[----:B------:R-:W-:-:S05]  /*5240*/  FADD R38, R37, R14 ;  /* 0x0000000e25267221 */ /* 0x000fca0000000000 */
[----:B------:R-:W-:-:S07]  /*5250*/  MOV R13, R38 ;  /* 0x00000026000d7202 */ /* 0x000fce0000000f00 */
[----:B------:R-:W-:Y:S05]  /*5260*/  WARPSYNC.COLLECTIVE R15, `(.L_x_30242) ;  /* 0x000000000f087348 */ /* 0x000fea0003c00000 */
[----:B------:R0:W1:Y:S02]  /*5270*/  SHFL.BFLY P6, R14, R13, R12, R11 ;  /* 0x0c00000c0d0e7389 */ /* 0x00006400000c000b */
[----:B01----:R-:W-:Y:S05]  /*5280*/  ENDCOLLECTIVE ;  /* 0x000000000000791b */ /* 0x003fea0003800000 */
.L_x_30242:
[----:B------:R-:W-:Y:S05]  /*5290*/  BRA `(.L_x_30243) ;  /* 0xffffffcc00607947 */ /* 0x000fea000383ffff */
        .weak           $__internal_487_$__cuda_sm3x_div_rn_noftz_f32_slowpath
        .type           $__internal_487_$__cuda_sm3x_div_rn_noftz_f32_slowpath,@function
        .size           $__internal_487_$__cuda_sm3x_div_rn_noftz_f32_slowpath,(.L_x_37864 - $__internal_487_$__cuda_sm3x_div_rn_noftz_f32_slowpath)
$__internal_487_$__cuda_sm3x_div_rn_noftz_f32_slowpath:
        /* <DEDUP_REMOVED lines=35> */
.L_x_30245:
        /* <DEDUP_REMOVED lines=51> */
.L_x_30252:
[----:B------:R-:W-:-:S04]  /*5800*/  LOP3.LUT R5, R5, 0x80000000, RZ, 0xc0, !PT ;  /* 0x8000000005057812 */ /* 0x000fc800078ec0ff */
[----:B------:R-:W-:Y:S01]  /*5810*/  LOP3.LUT R5, R5, 0x7f800000, RZ, 0xfc, !PT ;  /* 0x7f80000005057812 */ /* 0x000fe200078efcff */
[----:B------:R-:W-:Y:S06]  /*5820*/  BRA `(.L_x_30253) ;  /* 0x0000000000047947 */ /* 0x000fec0003800000 */
.L_x_30251:
[----:B------:R-:W-:-:S07]  /*5830*/  LEA R5, R36, R5, 0x17 ;  /* 0x0000000524057211 */ /* 0x000fce00078eb8ff */
.L_x_30253:
[----:B------:R-:W-:Y:S05]  /*5840*/  BSYNC.RECONVERGENT B1 ;  /* 0x0000000000017941 */ /* 0x000fea0003800200 */
.L_x_30250:
[----:B------:R-:W-:Y:S05]  /*5850*/  BRA `(.L_x_30254) ;  /* 0x0000000000207947 */ /* 0x000fea0003800000 */
.L_x_30249:
[----:B------:R-:W-:-:S04]  /*5860*/  LOP3.LUT R5, R12, 0x80000000, R5, 0x48, !PT ;  /* 0x800000000c057812 */ /* 0x000fc800078e4805 */
[----:B------:R-:W-:Y:S01]  /*5870*/  LOP3.LUT R5, R5, 0x7f800000, RZ, 0xfc, !PT ;  /* 0x7f80000005057812 */ /* 0x000fe200078efcff */
[----:B------:R-:W-:Y:S06]  /*5880*/  BRA `(.L_x_30254) ;  /* 0x0000000000147947 */ /* 0x000fec0003800000 */
.L_x_30248:
[----:B------:R-:W-:Y:S01]  /*5890*/  LOP3.LUT R5, R12, 0x80000000, R5, 0x48, !PT ;  /* 0x800000000c057812 */ /* 0x000fe200078e4805 */
[----:B------:R-:W-:Y:S06]  /*58a0*/  BRA `(.L_x_30254) ;  /* 0x00000000000c7947 */ /* 0x000fec0003800000 */
.L_x_30247:
[----:B------:R-:W0:Y:S01]  /*58b0*/  MUFU.RSQ R5, -QNAN ;  /* 0xffc0000000057908 */ /* 0x000e220000001400 */
[----:B------:R-:W-:Y:S05]  /*58c0*/  BRA `(.L_x_30254) ;  /* 0x0000000000047947 */ /* 0x000fea0003800000 */
.L_x_30246:
[----:B------:R-:W-:-:S07]  /*58d0*/  FADD.FTZ R5, R5, R12 ;  /* 0x0000000c05057221 */ /* 0x000fce0000010000 */
.L_x_30254:
[----:B------:R-:W-:Y:S05]  /*58e0*/  BSYNC.RECONVERGENT B0 ;  /* 0x0000000000007941 */ /* 0x000fea0003800200 */
.L_x_30244:
[----:B------:R-:W-:Y:S01]  /*58f0*/  HFMA2 R13, -RZ, RZ, 0, 0 ;  /* 0x00000000ff0d7431 */ /* 0x000fe200000001ff */
[----:B------:R-:W-:-:S04]  /*5900*/  MOV R12, R33 ;  /* 0x00000021000c7202 */ /* 0x000fc80000000f00 */
[----:B0-----:R-:W-:Y:S05]  /*5910*/  RET.REL.NODEC R12 `(_Z15SoftmaxWarpImplI24ElementwiseScaleMaskLoadIffbE11DirectStoreIffEfLi1ELi27ELi32ELi1ELb0EL9Algorithm0EEvT_T0_ll) ;  /* 0xffffffa40cb87950 */ /* 0x001fea0003c3ffff */
.L_x_30255:
        /* <DEDUP_REMOVED lines=14> */
.L_x_37864:


//--------------------- .text._Z15SoftmaxWarpImplI24ElementwiseScaleMaskLoadIffbE11DirectStoreIffEfLi1ELi26ELi32ELi1ELb1EL9Algorithm0EEvT_T0_ll --------------------------
	.section	.text._Z15SoftmaxWarpImplI24ElementwiseScaleMaskLoadIffbE11DirectStoreIffEfLi1ELi26ELi32ELi1ELb1EL9Algorithm0EEvT_T0_ll,"ax",@progbits
	.align	128
        .global         _Z15SoftmaxWarpImplI24ElementwiseScaleMaskLoadIffbE11DirectStoreIffEfLi1ELi26ELi32ELi1ELb1EL9Algorithm0EEvT_T0_ll
        .type           _Z15SoftmaxWarpImplI24ElementwiseScaleMaskLoadIffbE11DirectStoreIffEfLi1ELi26ELi32ELi1ELb1EL9Algorithm0EEvT_T0_ll,@function
        .size           _Z15SoftmaxWarpImplI24ElementwiseScaleMaskLoadIffbE11DirectStoreIffEfLi1ELi26ELi32ELi1ELb1EL9Algorithm0EEvT_T0_ll,(.L_x_37865 - _Z15SoftmaxWarpImplI24ElementwiseScaleMaskLoadIffbE11DirectStoreIffEfLi1ELi26ELi32ELi1ELb1EL9Algorithm0EEvT_T0_ll)
        .other          _Z15SoftmaxWarpImplI24ElementwiseScaleMaskLoadIffbE11DirectStoreIffEfLi1ELi26ELi32ELi1ELb1EL9Algorithm0EEvT_T0_ll,@"STO_CUDA_ENTRY STV_DEFAULT"
_Z15SoftmaxWarpImplI24ElementwiseScaleMaskLoadIffbE11DirectStoreIffEfLi1ELi26ELi32ELi1ELb1EL9Algorithm0EEvT_T0_ll:
.text._Z15SoftmaxWarpImplI24ElementwiseScaleMaskLoadIffbE11DirectStoreIffEfLi1ELi26ELi32ELi1ELb1EL9Algorithm0EEvT_T0_ll:
        /* <DEDUP_REMOVED lines=26> */
.L_x_30256:
        /* <DEDUP_REMOVED lines=35> */
[----:B-1----:R-:W-:-:S07]  /*03d0*/  IADD3 R0, PT, PT, R40, 0x280, RZ ;  /* 0x0000028028007810 */ /* 0x002fce0007ffe0ff */
.L_x_30311:
        /* <DEDUP_REMOVED lines=12> */
[----:B------:R-:W-:Y:S01]  /*04a0*/  IADD3 R2, P1, PT, R10, UR42, RZ ;  /* 0x0000002a0a027c10 */ /* 0x000fe2000ff3e0ff */
[----:B------:R-:W0:Y:S01]  /*04b0*/  @!P5 LDC R22, c[0x0][0x39c] ;  /* 0x0000e700ff16db82 */ /* 0x000e220000000800 */
        /* <DEDUP_REMOVED lines=12> */
[----:B------:R-:W-:-:S04]  /*0580*/  ISETP.GE.U32.AND P6, PT, R58, UR44, PT ;  /* 0x0000002c3a007c0c */ /* 0x000fc8000bfc6070 */
[----:B------:R-:W-:-:S05]  /*0590*/  ISETP.GE.AND.EX P6, PT, RZ, UR45, PT, P6 ;  /* 0x0000002dff007c0c */ /* 0x000fca000bfc6360 */
[----:B------:R-:W0:Y:S08]  /*05a0*/  @!P5 LDG.E R11, desc[UR4][R4.64+0x80] ;  /* 0x00008004040bd981 */ /* 0x000e30000c1e1900 */
[----:B------:R-:W-:Y:S02]  /*05b0*/  @!P6 R2UR UR6, R32 ;  /* 0x000000002006e2ca */ /* 0x000fe400000e0000 */
[----:B------:R-:W-:-:S02]  /*05c0*/  @!P6 R2UR UR7, R33 ;  /* 0x000000002107e2ca */ /* 0x000fc400000e0000 */
[----:B------:R-:W-:Y:S02]  /*05d0*/  @!P6 R2UR UR4, R32 ;  /* 0x000000002004e2ca */ /* 0x000fe400000e0000 */
[----:B------:R-:W-:-:S09]  /*05e0*/  @!P6 R2UR UR5, R33 ;  /* 0x000000002105e2ca */ /* 0x000fd200000e0000 */
[----:B------:R-:W5:Y:S01]  /*05f0*/  @!P6 LDG.E.U8 R15, desc[UR6][R2.64+0x40] ;  /* 0x00004006020fe981 */ /* 0x000f62000c1e1100 */
[----:B------:R-:W-:-:S03]  /*0600*/  ISETP.GE.U32.AND P1, PT, R57, UR44, PT ;  /* 0x0000002c39007c0c */ /* 0x000fc6000bf26070 */
[----:B------:R-:W5:Y:S01]  /*0610*/  @!P6 LDG.E R14, desc[UR4][R4.64+0x100] ;  /* 0x00010004040ee981 */ /* 0x000f62000c1e1900 */
[----:B------:R-:W-:-:S13]  /*0620*/  ISETP.GE.AND.EX P1, PT, RZ, UR45, PT, P1 ;  /* 0x0000002dff007c0c */ /* 0x000fda000bf26310 */
[C---:B------:R-:W-:Y:S01]  /*0630*/  @!P1 R2UR UR6, R32.reuse ;  /* 0x00000000200692ca */ /* 0x040fe200000e0000 */
[----:B------:R-:W1:Y:S01]  /*0640*/  @!P1 LDC R23, c[0x0][0x39c] ;  /* 0x0000e700ff179b82 */ /* 0x000e620000000800 */
[C---:B------:R-:W-:Y:S02]  /*0650*/  @!P1 R2UR UR7, R33.reuse ;  /* 0x00000000210792ca */ /* 0x040fe400000e0000 */
[----:B------:R-:W-:Y:S02]  /*0660*/  @!P1 R2UR UR4, R32 ;  /* 0x00000000200492ca */ /* 0x000fe400000e0000 */
[----:B------:R-:W-:-:S09]  /*0670*/  @!P1 R2UR UR5, R33 ;  /* 0x00000000210592ca */ /* 0x000fd200000e0000 */
[----:B------:R-:W5:Y:S01]  /*0680*/  @!P1 LDG.E.U8 R17, desc[UR6][R2.64+0x60] ;  /* 0x0000600602119981 */ /* 0x000f62000c1e1100 */
[----:B------:R-:W-:Y:S02]  /*0690*/  ISETP.GE.U32.AND P2, PT, R7, UR44, PT ;  /* 0x0000002c07007c0c */ /* 0x000fe4000bf46070 */
[----:B------:R-:W-:Y:S01]  /*06a0*/  ISETP.GE.U32.AND P3, PT, R9, UR44, PT ;  /* 0x0000002c09007c0c */ /* 0x000fe2000bf66070 */
[----:B------:R-:W1:Y:S01]  /*06b0*/  @!P1 LDG.E R16, desc[UR4][R4.64+0x180] ;  /* 0x0001800404109981 */ /* 0x000e62000c1e1900 */
[----:B------:R-:W-:Y:S01]  /*06c0*/  ISETP.GE.AND.EX P2, PT, RZ, UR45, PT, P2 ;  /* 0x0000002dff007c0c */ /* 0x000fe2000bf46320 */
[----:B------:R-:W3:-:S12]  /*06d0*/  @!P0 LDC R7, c[0x0][0x39c] ;  /* 0x0000e700ff078b82 */ /* 0x000ed80000000800 */
        /* <DEDUP_REMOVED lines=14> */
[----:B------:R-:W-:Y:S02]  /*07c0*/  MOV R73, 0xff800000 ;  /* 0xff80000000497802 */ /* 0x000fe40000000f00 */
[----:B--2---:R-:W-:Y:S01]  /*07d0*/  ISETP.NE.OR P4, PT, R13, RZ, P0 ;  /* 0x000000ff0d00720c */ /* 0x004fe20000785670 */
[----:B------:R-:W-:-:S02]  /*07e0*/  IMAD.MOV.U32 R13, RZ, RZ, -0x800000 ;  /* 0xff800000ff0d7424 */ /* 0x000fc400078e00ff */
[----:B---3--:R-:W-:Y:S02]  /*07f0*/  @!P0 FMUL R10, R10, R7 ;  /* 0x000000070a0a8220 */ /* 0x008fe40000400000 */
[----:B------:R-:W2:Y:S08]  /*0800*/  @!P6 LDC R7, c[0x0][0x39c] ;  /* 0x0000e700ff07eb82 */ /* 0x000eb00000000800 */
[----:B------:R-:W3:Y:S01]  /*0810*/  @!P4 LDC R10, c[0x0][0x398] ;  /* 0x0000e600ff0acb82 */ /* 0x000ee20000000800 */
[----:B----4-:R-:W-:Y:S01]  /*0820*/  ISETP.NE.OR P4, PT, R12, RZ, P5 ;  /* 0x000000ff0c00720c */ /* 0x010fe20002f85670 */
[----:B0-----:R-:W-:-:S12]  /*0830*/  @!P5 FMUL R12, R11, R22 ;  /* 0x000000160b0cd220 */ /* 0x001fd80000400000 */
[----:B------:R-:W0:Y:S01]  /*0840*/  @!P4 LDC R12, c[0x0][0x398] ;  /* 0x0000e600ff0ccb82 */ /* 0x000e220000000800 */
[----:B------:R-:W-:-:S04]  /*0850*/  ISETP.GE.U32.AND P4, PT, R56, UR44, PT ;  /* 0x0000002c38007c0c */ /* 0x000fc8000bf86070 */
[----:B------:R-:W-:Y:S02]  /*0860*/  ISETP.GE.AND.EX P4, PT, RZ, UR45, PT, P4 ;  /* 0x0000002dff007c0c */ /* 0x000fe4000bf86340 */
[----:B---3--:R-:W-:-:S11]  /*0870*/  @!P0 FMNMX R13, R10, -INF , !PT ;  /* 0xff8000000a0d8809 */ /* 0x008fd60007800000 */
[C---:B------:R-:W-:Y:S02]  /*0880*/  @!P4 R2UR UR6, R32.reuse ;  /* 0x000000002006c2ca */ /* 0x040fe400000e0000 */
[----:B------:R-:W-:Y:S02]  /*0890*/  @!P4 R2UR UR7, R33 ;  /* 0x000000002107c2ca */ /* 0x000fe400000e0000 */
[----:B------:R-:W-:Y:S02]  /*08a0*/  @!P4 R2UR UR4, R32 ;  /* 0x000000002004c2ca */ /* 0x000fe400000e0000 */
[-C--:B0-----:R-:W-:Y:S02]  /*08b0*/  @!P5 FMNMX R13, R13, R12.reuse, !PT ;  /* 0x0000000c0d0dd209 */ /* 0x081fe40007800000 */
[----:B------:R-:W-:Y:S02]  /*08c0*/  @!P5 MOV R9, R12 ;  /* 0x0000000c0009d202 */ /* 0x000fe40000000f00 */
[----:B-----5:R-:W-:Y:S01]  /*08d0*/  ISETP.NE.OR P5, PT, R15, RZ, P6 ;  /* 0x000000ff0f00720c */ /* 0x020fe200037a5670 */
[----:B--2---:R-:W-:Y:S01]  /*08e0*/  @!P6 FMUL R14, R14, R7 ;  /* 0x000000070e0ee220 */ /* 0x004fe20000400000 */
[----:B------:R-:W-:Y:S01]  /*08f0*/  @!P4 R2UR UR5, R33 ;  /* 0x000000002105c2ca */ /* 0x000fe200000e0000 */
[----:B------:R-:W0:Y:S02]  /*0900*/  @!P4 LDC R12, c[0x0][0x39c] ;  /* 0x0000e700ff0ccb82 */ /* 0x000e240000000800 */
[----:B------:R-:W2:Y:S08]  /*0910*/  @!P4 LDG.E.U8 R22, desc[UR6][R2.64+0xc0] ;  /* 0x0000c0060216c981 */ /* 0x000eb0000c1e1100 */
[----:B------:R-:W3:Y:S01]  /*0920*/  @!P5 LDC R14, c[0x0][0x398] ;  /* 0x0000e600ff0edb82 */ /* 0x000ee20000000800 */
[----:B------:R-:W-:Y:S01]  /*0930*/  ISETP.GE.U32.AND P5, PT, R55, UR44, PT ;  /* 0x0000002c37007c0c */ /* 0x000fe2000bfa6070 */
[----:B------:R-:W0:Y:S01]  /*0940*/  @!P4 LDG.E R11, desc[UR4][R4.64+0x300] ;  /* 0x00030004040bc981 */ /* 0x000e22000c1e1900 */
[----:B------:R-:W-:-:S02]  /*0950*/  MOV R7, 0xff800000 ;  /* 0xff80000000077802 */ /* 0x000fc40000000f00 */
[----:B------:R-:W-:-:S13]  /*0960*/  ISETP.GE.AND.EX P5, PT, RZ, UR45, PT, P5 ;  /* 0x0000002dff007c0c */ /* 0x000fda000bfa6350 */
[C---:B------:R-:W-:Y:S02]  /*0970*/  @!P5 R2UR UR6, R32.reuse ;  /* 0x000000002006d2ca */ /* 0x040fe400000e0000 */
[----:B------:R-:W-:Y:S02]  /*0980*/  @!P5 R2UR UR7, R33 ;  /* 0x000000002107d2ca */ /* 0x000fe400000e0000 */
[----:B------:R-:W-:Y:S02]  /*0990*/  @!P5 R2UR UR4, R32 ;  /* 0x000000002004d2ca */ /* 0x000fe400000e0000 */
[-C--:B---3--:R-:W-:Y:S02]  /*09a0*/  @!P6 FMNMX R13, R13, R14.reuse, !PT ;  /* 0x0000000e0d0de209 */ /* 0x088fe40007800000 */
[----:B------:R-:W-:Y:S02]  /*09b0*/  @!P6 MOV R7, R14 ;  /* 0x0000000e0007e202 */ /* 0x000fe40000000f00 */
[----:B------:R-:W-:-:S02]  /*09c0*/  ISETP.NE.OR P6, PT, R17, RZ, P1 ;  /* 0x000000ff1100720c */ /* 0x000fc40000fc5670 */
[----:B------:R-:W-:Y:S01]  /*09d0*/  @!P5 R2UR UR5, R33 ;  /* 0x000000002105d2ca */ /* 0x000fe200000e0000 */
[----:B-1----:R-:W-:Y:S02]  /*09e0*/  @!P1 FMUL R16, R16, R23 ;  /* 0x0000001710109220 */ /* 0x002fe40000400000 */
[----:B------:R-:W3:Y:S01]  /*09f0*/  @!P5 LDG.E.U8 R15, desc[UR6][R2.64+0xe0] ;  /* 0x0000e006020fd981 */ /* 0x000ee2000c1e1100 */
[----:B------:R-:W1:Y:S08]  /*0a00*/  @!P2 LDC R23, c[0x0][0x39c] ;  /* 0x0000e700ff17ab82 */ /* 0x000e700000000800 */
[----:B------:R-:W4:Y:S01]  /*0a10*/  @!P6 LDC R16, c[0x0][0x398] ;  /* 0x0000e600ff10eb82 */ /* 0x000f220000000800 */
[----:B------:R-:W5:Y:S01]  /*0a20*/  @!P5 LDG.E R14, desc[UR4][R4.64+0x380] ;  /* 0x00038004040ed981 */ /* 0x000f62000c1e1900 */
[----:B------:R-:W-:-:S04]  /*0a30*/  ISETP.GE.U32.AND P6, PT, R54, UR44, PT ;  /* 0x0000002c36007c0c */ /* 0x000fc8000bfc6070 */
[----:B------:R-:W-:-:S13]  /*0a40*/  ISETP.GE.AND.EX P6, PT, RZ, UR45, PT, P6 ;  /* 0x0000002dff007c0c */ /* 0x000fda000bfc6360 */
[C---:B------:R-:W-:Y:S02]  /*0a50*/  @!P6 R2UR UR6, R32.reuse ;  /* 0x000000002006e2ca */ /* 0x040fe400000e0000 */
[----:B------:R-:W-:Y:S02]  /*0a60*/  @!P6 R2UR UR7, R33 ;  /* 0x000000002107e2ca */ /* 0x000fe400000e0000 */
[----:B------:R-:W-:Y:S02]  /*0a70*/  @!P6 R2UR UR4, R32 ;  /* 0x000000002004e2ca */ /* 0x000fe400000e0000 */
[-C--:B----4-:R-:W-:Y:S02]  /*0a80*/  @!P1 FMNMX R13, R13, R16.reuse, !PT ;  /* 0x000000100d0d9209 */ /* 0x090fe40007800000 */
[----:B------:R-:W-:Y:S02]  /*0a90*/  @!P1 MOV R73, R16 ;  /* 0x0000001000499202 */ /* 0x000fe40000000f00 */
[----:B------:R-:W-:-:S02]  /*0aa0*/  @!P6 R2UR UR5, R33 ;  /* 0x000000002105e2ca */ /* 0x000fc400000e0000 */
[----:B------:R-:W-:Y:S01]  /*0ab0*/  ISETP.NE.OR P1, PT, R19, RZ, P2 ;  /* 0x000000ff1300720c */ /* 0x000fe20001725670 */
[----:B-1----:R-:W-:Y:S01]  /*0ac0*/  @!P2 FMUL R18, R18, R23 ;  /* 0x000000171212a220 */ /* 0x002fe20000400000 */
[----:B------:R-:W1:Y:S01]  /*0ad0*/  @!P3 LDC R19, c[0x0][0x39c] ;  /* 0x0000e700ff13bb82 */ /* 0x000e620000000800 */
[----:B------:R-:W4:Y:S08]  /*0ae0*/  @!P6 LDG.E.U8 R17, desc[UR6][R2.64+0x100] ;  /* 0x000100060211e981 */ /* 0x000f30000c1e1100 */
[----:B------:R-:W4:Y:S02]  /*0af0*/  @!P6 LDG.E R16, desc[UR4][R4.64+0x400] ;  /* 0x000400040410e981 */ /* 0x000f24000c1e1900 */
[----:B------:R-:W1:Y:S01]  /*0b00*/  @!P1 LDC R18, c[0x0][0x398] ;  /* 0x0000e600ff129b82 */ /* 0x000e620000000800 */
[----:B------:R-:W-:-:S04]  /*0b10*/  ISETP.GE.U32.AND P1, PT, R53, UR44, PT ;  /* 0x0000002c35007c0c */ /* 0x000fc8000bf26070 */
[----:B------:R-:W-:Y:S02]  /*0b20*/  ISETP.GE.AND.EX P1, PT, RZ, UR45, PT, P1 ;  /* 0x0000002dff007c0c */ /* 0x000fe4000bf26310 */
[----:B------:R-:W-:-:S11]  /*0b30*/  MOV R75, 0xff800000 ;  /* 0xff800000004b7802 */ /* 0x000fd60000000f00 */
[----:B------:R-:W-:Y:S01]  /*0b40*/  @!P1 R2UR UR6, R32 ;  /* 0x00000000200692ca */ /* 0x000fe200000e0000 */
[----:B-1----:R-:W-:Y:S01]  /*0b50*/  @!P3 FMUL R20, R20, R19 ;  /* 0x000000131414b220 */ /* 0x002fe20000400000 */
[----:B------:R-:W-:Y:S01]  /*0b60*/  @!P1 R2UR UR7, R33 ;  /* 0x00000000210792ca */ /* 0x000fe200000e0000 */
[----:B------:R-:W1:Y:S01]  /*0b70*/  @!P1 LDC R23, c[0x0][0x39c] ;  /* 0x0000e700ff179b82 */ /* 0x000e620000000800 */
[----:B------:R-:W-:Y:S02]  /*0b80*/  @!P1 R2UR UR4, R32 ;  /* 0x00000000200492ca */ /* 0x000fe400000e0000 */
[-C--:B------:R-:W-:Y:S02]  /*0b90*/  @!P2 FMNMX R13, R13, R18.reuse, !PT ;  /* 0x000000120d0da209 */ /* 0x080fe40007800000 */
[----:B------:R-:W-:Y:S02]  /*0ba0*/  @!P2 MOV R75, R18 ;  /* 0x00000012004ba202 */ /* 0x000fe40000000f00 */
[----:B------:R-:W-:-:S02]  /*0bb0*/  @!P1 R2UR UR5, R33 ;  /* 0x00000000210592ca */ /* 0x000fc400000e0000 */
[----:B------:R-:W-:-:S03]  /*0bc0*/  ISETP.NE.OR P2, PT, R21, RZ, P3 ;  /* 0x000000ff1500720c */ /* 0x000fc60001f45670 */
[----:B------:R-:W4:Y:S08]  /*0bd0*/  @!P1 LDG.E.U8 R24, desc[UR6][R2.64+0x120] ;  /* 0x0001200602189981 */ /* 0x000f30000c1e1100 */
[----:B------:R-:W1:Y:S02]  /*0be0*/  @!P1 LDG.E R18, desc[UR4][R4.64+0x480] ;  /* 0x0004800404129981 */ /* 0x000e64000c1e1900 */
[----:B------:R-:W2:Y:S01]  /*0bf0*/  @!P2 LDC R20, c[0x0][0x398] ;  /* 0x0000e600ff14ab82 */ /* 0x000ea20000000800 */
        /* <DEDUP_REMOVED lines=9> */
[----:B--2---:R-:W-:Y:S01]  /*0c90*/  @!P3 IMAD.MOV.U32 R79, RZ, RZ, R20 ;  /* 0x000000ffff4fb224 */ /* 0x004fe200078e0014 */
[----:B------:R-:W-:Y:S02]  /*0ca0*/  @!P3 FMNMX R13, R13, R20, !PT ;  /* 0x000000140d0db209 */ /* 0x000fe40007800000 */
[----:B------:R-:W-:Y:S02]  /*0cb0*/  MOV R77, 0xff800000 ;  /* 0xff800000004d7802 */ /* 0x000fe40000000f00 */
[----:B------:R-:W-:-:S02]  /*0cc0*/  MOV R81, 0xff800000 ;  /* 0xff80000000517802 */ /* 0x000fc40000000f00 */
[----:B------:R-:W-:Y:S02]  /*0cd0*/  MOV R85, 0xff800000 ;  /* 0xff80000000557802 */ /* 0x000fe40000000f00 */
[----:B------:R-:W-:Y:S01]  /*0ce0*/  ISETP.NE.OR P3, PT, R22, RZ, P4 ;  /* 0x000000ff1600720c */ /* 0x000fe20002765670 */
[----:B0-----:R-:W-:Y:S02]  /*0cf0*/  @!P4 FMUL R12, R11, R12 ;  /* 0x0000000c0b0cc220 */ /* 0x001fe40000400000 */
[----:B------:R-:W5:Y:S10]  /*0d00*/  @!P5 LDC R11, c[0x0][0x39c] ;  /* 0x0000e700ff0bdb82 */ /* 0x000f740000000800 */
[----:B------:R-:W0:Y:S01]  /*0d10*/  @!P3 LDC R12, c[0x0][0x398] ;  /* 0x0000e600ff0cbb82 */ /* 0x000e220000000800 */
[----:B------:R-:W-:-:S04]  /*0d20*/  ISETP.GE.U32.AND P3, PT, R51, UR44, PT ;  /* 0x0000002c33007c0c */ /* 0x000fc8000bf66070 */
[----:B------:R-:W-:Y:S02]  /*0d30*/  ISETP.GE.AND.EX P3, PT, RZ, UR45, PT, P3 ;  /* 0x0000002dff007c0c */ /* 0x000fe4000bf66330 */
[----:B0-----:R-:W-:-:S11]  /*0d40*/  @!P4 FMNMX R13, R13, R12, !PT ;  /* 0x0000000c0d0dc209 */ /* 0x001fd60007800000 */
[----:B------:R-:W0:Y:S01]  /*0d50*/  @!P3 LDC R22, c[0x0][0x39c] ;  /* 0x0000e700ff16bb82 */ /* 0x000e220000000800 */
[----:B------:R-:W-:Y:S02]  /*0d60*/  @!P4 MOV R77, R12 ;  /* 0x0000000c004dc202 */ /* 0x000fe40000000f00 */
[----:B---3--:R-:W-:Y:S01]  /*0d70*/  ISETP.NE.OR P4, PT, R15, RZ, P5 ;  /* 0x000000ff0f00720c */ /* 0x008fe20002f85670 */
[----:B-----5:R-:W-:-:S04]  /*0d80*/  @!P5 FMUL R14, R14, R11 ;  /* 0x0000000b0e0ed220 */ /* 0x020fc80000400000 */
[----:B------:R-:W2:Y:S08]  /*0d90*/  @!P6 LDC R15, c[0x0][0x39c] ;  /* 0x0000e700ff0feb82 */ /* 0x000eb00000000800 */
[----:B------:R-:W3:Y:S01]  /*0da0*/  @!P4 LDC R14, c[0x0][0x398] ;  /* 0x0000e600ff0ecb82 */ /* 0x000ee20000000800 */
[----:B------:R-:W-:Y:S02]  /*0db0*/  @!P3 R2UR UR6, R32 ;  /* 0x000000002006b2ca */ /* 0x000fe400000e0000 */
[----:B------:R-:W-:-:S02]  /*0dc0*/  @!P3 R2UR UR7, R33 ;  /* 0x000000002107b2ca */ /* 0x000fc400000e0000 */
[----:B------:R-:W-:Y:S02]  /*0dd0*/  @!P3 R2UR UR4, R32 ;  /* 0x000000002004b2ca */ /* 0x000fe400000e0000 */
[----:B------:R-:W-:Y:S01]  /*0de0*/  @!P3 R2UR UR5, R33 ;  /* 0x000000002105b2ca */ /* 0x000fe200000e0000 */
[----:B------:R-:W5:Y:S01]  /*0df0*/  @!P2 LDC R12, c[0x0][0x39c] ;  /* 0x0000e700ff0cab82 */ /* 0x000f620000000800 */
[----:B------:R-:W-:-:S04]  /*0e00*/  ISETP.GE.U32.AND P4, PT, R50, UR44, PT ;  /* 0x0000002c32007c0c */ /* 0x000fc8000bf86070 */
[----:B------:R-:W-:-:S03]  /*0e10*/  ISETP.GE.AND.EX P4, PT, RZ, UR45, PT, P4 ;  /* 0x0000002dff007c0c */ /* 0x000fc6000bf86340 */
[----:B------:R-:W5:Y:S04]  /*0e20*/  @!P3 LDG.E.U8 R25, desc[UR6][R2.64+0x160] ;  /* 0x000160060219b981 */ /* 0x000f68000c1e1100 */
[----:B------:R-:W0:Y:S01]  /*0e30*/  @!P3 LDG.E R11, desc[UR4][R4.64+0x580] ;  /* 0x00058004040bb981 */ /* 0x000e22000c1e1900 */
[-C--:B---3--:R-:W-:Y:S02]  /*0e40*/  @!P5 FMNMX R13, R13, R14.reuse, !PT ;  /* 0x0000000e0d0dd209 */ /* 0x088fe40007800000 */
[----:B------:R-:W-:Y:S02]  /*0e50*/  @!P5 MOV R81, R14 ;  /* 0x0000000e0051d202 */ /* 0x000fe40000000f00 */
[----:B----4-:R-:W-:Y:S02]  /*0e60*/  ISETP.NE.OR P5, PT, R17, RZ, P6 ;  /* 0x000000ff1100720c */ /* 0x010fe400037a5670 */
[----:B------:R-:W-:Y:S01]  /*0e70*/  @!P4 R2UR UR6, R32 ;  /* 0x000000002006c2ca */ /* 0x000fe200000e0000 */
[----:B--2---:R-:W-:Y:S01]  /*0e80*/  @!P6 FMUL R16, R16, R15 ;  /* 0x0000000f1010e220 */ /* 0x004fe20000400000 */
[----:B------:R-:W-:-:S02]  /*0e90*/  @!P4 R2UR UR7, R33 ;  /* 0x000000002107c2ca */ /* 0x000fc400000e0000 */
[----:B------:R-:W-:Y:S02]  /*0ea0*/  @!P4 R2UR UR4, R32 ;  /* 0x000000002004c2ca */ /* 0x000fe400000e0000 */
[----:B------:R-:W-:-:S05]  /*0eb0*/  @!P4 R2UR UR5, R33 ;  /* 0x000000002105c2ca */ /* 0x000fca00000e0000 */
[----:B------:R-:W2:Y:S01]  /*0ec0*/  @!P5 LDC R16, c[0x0][0x398] ;  /* 0x0000e600ff10db82 */ /* 0x000ea20000000800 */
[----:B------:R-:W-:-:S03]  /*0ed0*/  ISETP.GE.U32.AND P5, PT, R49, UR44, PT ;  /* 0x0000002c31007c0c */ /* 0x000fc6000bfa6070 */
[----:B------:R-:W3:Y:S01]  /*0ee0*/  @!P4 LDG.E.U8 R15, desc[UR6][R2.64+0x180] ;  /* 0x00018006020fc981 */ /* 0x000ee2000c1e1100 */
[----:B------:R-:W-:-:S03]  /*0ef0*/  ISETP.GE.AND.EX P5, PT, RZ, UR45, PT, P5 ;  /* 0x0000002dff007c0c */ /* 0x000fc6000bfa6350 */
[----:B------:R-:W4:Y:S10]  /*0f00*/  @!P4 LDG.E R14, desc[UR4][R4.64+0x600] ;  /* 0x00060004040ec981 */ /* 0x000f34000c1e1900 */
[----:B------:R-:W-:-:S02]  /*0f10*/  @!P5 R2UR UR6, R32 ;  /* 0x000000002006d2ca */ /* 0x000fc400000e0000 */
[----:B------:R-:W-:Y:S02]  /*0f20*/  @!P5 R2UR UR7, R33 ;  /* 0x000000002107d2ca */ /* 0x000fe400000e0000 */
[----:B------:R-:W-:Y:S02]  /*0f30*/  @!P5 R2UR UR4, R32 ;  /* 0x000000002004d2ca */ /* 0x000fe400000e0000 */
[-C--:B--2---:R-:W-:Y:S02]  /*0f40*/  @!P6 FMNMX R13, R13, R16.reuse, !PT ;  /* 0x000000100d0de209 */ /* 0x084fe40007800000 */
[----:B------:R-:W-:Y:S02]  /*0f50*/  @!P6 MOV R85, R16 ;  /* 0x000000100055e202 */ /* 0x000fe40000000f00 */
[----:B------:R-:W-:Y:S02]  /*0f60*/  @!P5 R2UR UR5, R33 ;  /* 0x000000002105d2ca */ /* 0x000fe400000e0000 */
[----:B------:R-:W-:-:S03]  /*0f70*/  ISETP.NE.OR P6, PT, R24, RZ, P1 ;  /* 0x000000ff1800720c */ /* 0x000fc60000fc5670 */
[----:B------:R-:W2:Y:S01]  /*0f80*/  @!P5 LDG.E.U8 R17, desc[UR6][R2.64+0x1a0] ;  /* 0x0001a0060211d981 */ /* 0x000ea2000c1e1100 */
[----:B-1----:R-:W-:-:S07]  /*0f90*/  @!P1 FMUL R18, R18, R23 ;  /* 0x0000001712129220 */ /* 0x002fce0000400000 */
[----:B------:R-:W2:Y:S02]  /*0fa0*/  @!P5 LDG.E R16, desc[UR4][R4.64+0x680] ;  /* 0x000680040410d981 */ /* 0x000ea4000c1e1900 */
        /* <DEDUP_REMOVED lines=9> */
[----:B------:R-:W-:-:S02]  /*1040*/  @!P6 R2UR UR5, R33 ;  /* 0x000000002105e2ca */ /* 0x000fc400000e0000 */
[----:B------:R-:W-:Y:S01]  /*1050*/  ISETP.NE.OR P1, PT, R21, RZ, P2 ;  /* 0x000000ff1500720c */ /* 0x000fe20001725670 */
[----:B-----5:R-:W-:Y:S02]  /*1060*/  @!P2 FMUL R12, R19, R12 ;  /* 0x0000000c130ca220 */ /* 0x020fe40000400000 */
        /* <DEDUP_REMOVED lines=14> */
[----:B------:R-:W-:Y:S02]  /*1150*/  MOV R69, 0xff800000 ;  /* 0xff80000000457802 */ /* 0x000fe40000000f00 */
[----:B------:R-:W-:-:S02]  /*1160*/  MOV R63, 0xff800000 ;  /* 0xff800000003f7802 */ /* 0x000fc40000000f00 */
[----:B------:R-:W-:Y:S02]  /*1170*/  MOV R61, 0xff800000 ;  /* 0xff800000003d7802 */ /* 0x000fe40000000f00 */
[----:B------:R-:W-:Y:S02]  /*1180*/  MOV R65, 0xff800000 ;  /* 0xff80000000417802 */ /* 0x000fe40000000f00 */
[----:B------:R-:W-:Y:S01]  /*1190*/  ISETP.NE.OR P2, PT, R25, RZ, P3 ;  /* 0x000000ff1900720c */ /* 0x000fe20001f45670 */
[----:B0-----:R-:W-:Y:S02]  /*11a0*/  @!P3 FMUL R12, R11, R22 ;  /* 0x000000160b0cb220 */ /* 0x001fe40000400000 */
[----:B------:R-:W4:Y:S10]  /*11b0*/  @!P4 LDC R11, c[0x0][0x39c] ;  /* 0x0000e700ff0bcb82 */ /* 0x000f340000000800 */
[----:B------:R-:W0:Y:S01]  /*11c0*/  @!P2 LDC R12, c[0x0][0x398] ;  /* 0x0000e600ff0cab82 */ /* 0x000e220000000800 */
[----:B---3--:R-:W-:-:S07]  /*11d0*/  ISETP.NE.OR P2, PT, R15, RZ, P4 ;  /* 0x000000ff0f00720c */ /* 0x008fce0002745670 */
[----:B------:R-:W1:Y:S01]  /*11e0*/  @!P6 LDC R15, c[0x0][0x39c] ;  /* 0x0000e700ff0feb82 */ /* 0x000e620000000800 */
[----:B----4-:R-:W-:-:S07]  /*11f0*/  @!P4 FMUL R14, R14, R11 ;  /* 0x0000000b0e0ec220 */ /* 0x010fce0000400000 */
[----:B------:R-:W3:Y:S01]  /*1200*/  @!P5 LDC R11, c[0x0][0x39c] ;  /* 0x0000e700ff0bdb82 */ /* 0x000ee20000000800 */
[-C--:B0-----:R-:W-:Y:S02]  /*1210*/  @!P3 FMNMX R13, R13, R12.reuse, !PT ;  /* 0x0000000c0d0db209 */ /* 0x081fe40007800000 */
[----:B------:R-:W-:-:S05]  /*1220*/  @!P3 MOV R69, R12 ;  /* 0x0000000c0045b202 */ /* 0x000fca0000000f00 */
[----:B------:R-:W0:Y:S01]  /*1230*/  @!P2 LDC R14, c[0x0][0x398] ;  /* 0x0000e600ff0eab82 */ /* 0x000e220000000800 */
[----:B------:R-:W-:-:S04]  /*1240*/  ISETP.GE.U32.AND P3, PT, R46, UR44, PT ;  /* 0x0000002c2e007c0c */ /* 0x000fc8000bf66070 */
[----:B------:R-:W-:Y:S02]  /*1250*/  ISETP.GE.AND.EX P2, PT, RZ, UR45, PT, P3 ;  /* 0x0000002dff007c0c */ /* 0x000fe4000bf46330 */
[----:B--2---:R-:W-:Y:S01]  /*1260*/  ISETP.NE.OR P3, PT, R17, RZ, P5 ;  /* 0x000000ff1100720c */ /* 0x004fe20002f65670 */
[----:B---3--:R-:W-:-:S10]  /*1270*/  @!P5 FMUL R16, R16, R11 ;  /* 0x0000000b1010d220 */ /* 0x008fd40000400000 */
[C---:B------:R-:W-:Y:S02]  /*1280*/  @!P2 R2UR UR4, R32.reuse ;  /* 0x000000002004a2ca */ /* 0x040fe400000e0000 */
[----:B------:R-:W-:Y:S02]  /*1290*/  @!P2 R2UR UR5, R33 ;  /* 0x000000002105a2ca */ /* 0x000fe400000e0000 */
[-C--:B0-----:R-:W-:Y:S01]  /*12a0*/  @!P4 FMNMX R13, R13, R14.reuse, !PT ;  /* 0x0000000e0d0dc209 */ /* 0x081fe20007800000 */
[----:B------:R-:W0:Y:S01]  /*12b0*/  @!P3 LDC R16, c[0x0][0x398] ;  /* 0x0000e600ff10bb82 */ /* 0x000e220000000800 */
[----:B------:R-:W-:Y:S02]  /*12c0*/  @!P4 MOV R63, R14 ;  /* 0x0000000e003fc202 */ /* 0x000fe40000000f00 */
[----:B------:R-:W-:Y:S02]  /*12d0*/  ISETP.GE.U32.AND P4, PT, R45, UR44, PT ;  /* 0x0000002c2d007c0c */ /* 0x000fe4000bf86070 */
[----:B------:R-:W-:-:S02]  /*12e0*/  @!P2 R2UR UR6, R32 ;  /* 0x000000002006a2ca */ /* 0x000fc400000e0000 */
[----:B------:R-:W-:Y:S02]  /*12f0*/  @!P2 R2UR UR7, R33 ;  /* 0x000000002107a2ca */ /* 0x000fe400000e0000 */
[----:B------:R-:W-:Y:S01]  /*1300*/  ISETP.GE.AND.EX P3, PT, RZ, UR45, PT, P4 ;  /* 0x0000002dff007c0c */ /* 0x000fe2000bf66340 */
[----:B------:R-:W2:Y:S01]  /*1310*/  @!P2 LDG.E R11, desc[UR4][R4.64+0x800] ;  /* 0x00080004040ba981 */ /* 0x000ea2000c1e1900 */
[----:B------:R-:W-:Y:S02]  /*1320*/  ISETP.GE.U32.AND P4, PT, R6, UR44, PT ;  /* 0x0000002c06007c0c */ /* 0x000fe4000bf86070 */
[----:B------:R-:W3:Y:S07]  /*1330*/  @!P1 LDC R6, c[0x0][0x39c] ;  /* 0x0000e700ff069b82 */ /* 0x000eee0000000800 */
[----:B------:R-:W4:Y:S02]  /*1340*/  @!P2 LDG.E.U8 R22, desc[UR6][R2.64+0x200] ;  /* 0x000200060216a981 */ /* 0x000f24000c1e1100 */
[----:B------:R-:W-:-:S02]  /*1350*/  @!P3 R2UR UR6, R32 ;  /* 0x000000002006b2ca */ /* 0x000fc400000e0000 */
[----:B------:R-:W-:Y:S02]  /*1360*/  @!P3 R2UR UR7, R33 ;  /* 0x000000002107b2ca */ /* 0x000fe400000e0000 */
[-C--:B0-----:R-:W-:Y:S02]  /*1370*/  @!P5 FMNMX R13, R13, R16.reuse, !PT ;  /* 0x000000100d0dd209 */ /* 0x081fe40007800000 */
[----:B------:R-:W-:Y:S02]  /*1380*/  @!P5 MOV R61, R16 ;  /* 0x00000010003dd202 */ /* 0x000fe40000000f00 */
[----:B------:R-:W-:Y:S02]  /*1390*/  @!P3 R2UR UR4, R32 ;  /* 0x000000002004b2ca */ /* 0x000fe400000e0000 */
[----:B------:R-:W-:Y:S02]  /*13a0*/  @!P3 R2UR UR5, R33 ;  /* 0x000000002105b2ca */ /* 0x000fe400000e0000 */
[----:B-----5:R-:W-:-:S02]  /*13b0*/  ISETP.NE.OR P5, PT, R21, RZ, P6 ;  /* 0x000000ff1500720c */ /* 0x020fc400037a5670 */
[----:B------:R-:W-:Y:S01]  /*13c0*/  ISETP.GE.AND.EX P4, PT, RZ, UR45, PT, P4 ;  /* 0x0000002dff007c0c */ /* 0x000fe2000bf86340 */
[----:B------:R-:W5:Y:S01]  /*13d0*/  @!P3 LDG.E.U8 R14, desc[UR6][R2.64+0x220] ;  /* 0x00022006020eb981 */ /* 0x000f62000c1e1100 */
[----:B-1----:R-:W-:-:S07]  /*13e0*/  @!P6 FMUL R18, R18, R15 ;  /* 0x0000000f1212e220 */ /* 0x002fce0000400000 */
[----:B------:R-:W5:Y:S02]  /*13f0*/  @!P3 LDG.E R12, desc[UR4][R4.64+0x880] ;  /* 0x00088004040cb981 */ /* 0x000f64000c1e1900 */
[----:B------:R-:W0:Y:S01]  /*1400*/  @!P5 LDC R18, c[0x0][0x398] ;  /* 0x0000e600ff12db82 */ /* 0x000e220000000800 */
[----:B------:R-:W-:Y:S02]  /*1410*/  ISETP.GE.U32.AND P5, PT, R8, UR44, PT ;  /* 0x0000002c08007c0c */ /* 0x000fe4000bfa6070 */
[C---:B------:R-:W-:Y:S02]  /*1420*/  @!P4 R2UR UR6, R32.reuse ;  /* 0x000000002006c2ca */ /* 0x040fe400000e0000 */
[----:B------:R-:W-:Y:S02]  /*1430*/  @!P4 R2UR UR7, R33 ;  /* 0x000000002107c2ca */ /* 0x000fe400000e0000 */
[----:B------:R-:W-:Y:S02]  /*1440*/  ISETP.GE.AND.EX P5, PT, RZ, UR45, PT, P5 ;  /* 0x0000002dff007c0c */ /* 0x000fe4000bfa6350 */
[----:B------:R-:W-:-:S02]  /*1450*/  @!P4 R2UR UR4, R32 ;  /* 0x000000002004c2ca */ /* 0x000fc400000e0000 */
[----:B------:R-:W-:-:S07]  /*1460*/  @!P4 R2UR UR5, R33 ;  /* 0x000000002105c2ca */ /* 0x000fce00000e0000 */
[----:B------:R-:W5:Y:S02]  /*1470*/  @!P4 LDG.E.U8 R15, desc[UR6][R2.64+0x240] ;  /* 0x00024006020fc981 */ /* 0x000f64000c1e1100 */
[C---:B------:R-:W-:Y:S01]  /*1480*/  @!P5 R2UR UR6, R32.reuse ;  /* 0x000000002006d2ca */ /* 0x040fe200000e0000 */
[----:B------:R-:W1:Y:S01]  /*1490*/  @!P5 LDC R21, c[0x0][0x39c] ;  /* 0x0000e700ff15db82 */ /* 0x000e620000000800 */
[----:B------:R-:W-:Y:S02]  /*14a0*/  @!P5 R2UR UR7, R33 ;  /* 0x000000002107d2ca */ /* 0x000fe400000e0000 */
[-C--:B0-----:R-:W-:Y:S01]  /*14b0*/  @!P6 FMNMX R13, R13, R18.reuse, !PT ;  /* 0x000000120d0de209 */ /* 0x081fe20007800000 */
[----:B------:R-:W5:Y:S01]  /*14c0*/  @!P4 LDG.E R8, desc[UR4][R4.64+0x900] ;  /* 0x000900040408c981 */ /* 0x000f62000c1e1900 */
[----:B------:R-:W-:Y:S02]  /*14d0*/  @!P6 MOV R65, R18 ;  /* 0x000000120041e202 */ /* 0x000fe40000000f00 */
[----:B------:R-:W-:-:S02]  /*14e0*/  @!P5 R2UR UR4, R32 ;  /* 0x000000002004d2ca */ /* 0x000fc400000e0000 */
[----:B------:R-:W-:Y:S02]  /*14f0*/  @!P5 R2UR UR5, R33 ;  /* 0x000000002105d2ca */ /* 0x000fe400000e0000 */
[----:B------:R-:W-:Y:S01]  /*1500*/  ISETP.NE.OR P6, PT, R20, RZ, P1 ;  /* 0x000000ff1400720c */ /* 0x000fe20000fc5670 */
[----:B---3--:R-:W-:Y:S02]  /*1510*/  @!P1 FMUL R6, R19, R6 ;  /* 0x0000000613069220 */ /* 0x008fe40000400000 */
[----:B------:R-:W3:Y:S08]  /*1520*/  @!P5 LDG.E.U8 R17, desc[UR6][R2.64+0x260] ;  /* 0x000260060211d981 */ /* 0x000ef0000c1e1100 */
[----:B------:R-:W1:Y:S02]  /*1530*/  @!P5 LDG.E R16, desc[UR4][R4.64+0x980] ;  /* 0x000980040410d981 */ /* 0x000e64000c1e1900 */
[----:B------:R-:W0:Y:S01]  /*1540*/  @!P6 LDC R6, c[0x0][0x398] ;  /* 0x0000e600ff06eb82 */ /* 0x000e220000000800 */
[----:B------:R-:W-:-:S04]  /*1550*/  ISETP.GE.U32.AND P6, PT, R0, UR44, PT ;  /* 0x0000002c00007c0c */ /* 0x000fc8000bfc6070 */
[----:B------:R-:W-:-:S03]  /*1560*/  ISETP.GE.AND.EX P6, PT, RZ, UR45, PT, P6 ;  /* 0x0000002dff007c0c */ /* 0x000fc6000bfc6360 */
[----:B------:R-:W2:Y:S10]  /*1570*/  @!P2 LDC R0, c[0x0][0x39c] ;  /* 0x0000e700ff00ab82 */ /* 0x000eb40000000800 */
[----:B------:R-:W-:-:S02]  /*1580*/  @!P6 R2UR UR6, R32 ;  /* 0x000000002006e2ca */ /* 0x000fc400000e0000 */
[C---:B------:R-:W-:Y:S02]  /*1590*/  @!P6 R2UR UR7, R33.reuse ;  /* 0x000000002107e2ca */ /* 0x040fe400000e0000 */
[----:B------:R-:W-:Y:S02]  /*15a0*/  @!P6 R2UR UR4, R32 ;  /* 0x000000002004e2ca */ /* 0x000fe400000e0000 */
[----:B------:R-:W-:-:S09]  /*15b0*/  @!P6 R2UR UR5, R33 ;  /* 0x000000002105e2ca */ /* 0x000fd200000e0000 */
[----:B------:R-:W3:Y:S04]  /*15c0*/  @!P6 LDG.E.U8 R19, desc[UR6][R2.64+0x280] ;  /* 0x000280060213e981 */ /* 0x000ee8000c1e1100 */
[----:B------:R-:W3:Y:S01]  /*15d0*/  @!P6 LDG.E R18, desc[UR4][R4.64+0xa00] ;  /* 0x000a00040412e981 */ /* 0x000ee2000c1e1900 */
[----:B------:R-:W-:Y:S01]  /*15e0*/  MOV R67, 0xff800000 ;  /* 0xff80000000437802 */ /* 0x000fe20000000f00 */
[----:B0-----:R-:W-:Y:S01]  /*15f0*/  @!P1 IMAD.MOV.U32 R67, RZ, RZ, R6 ;  /* 0x000000ffff439224 */ /* 0x001fe200078e0006 */
[----:B------:R-:W-:Y:S02]  /*1600*/  @!P1 FMNMX R13, R13, R6, !PT ;  /* 0x000000060d0d9209 */ /* 0x000fe40007800000 */
[----:B------:R-:W-:Y:S02]  /*1610*/  IADD3 R6, PT, PT, R40, 0x2a0, RZ ;  /* 0x000002a028067810 */ /* 0x000fe40007ffe0ff */
[----:B------:R-:W-:-:S02]  /*1620*/  MOV R37, 0xff800000 ;  /* 0xff80000000257802 */ /* 0x000fc40000000f00 */
[----:B------:R-:W-:Y:S02]  /*1630*/  MOV R31, 0xff800000 ;  /* 0xff800000001f7802 */ /* 0x000fe40000000f00 */
[----:B------:R-:W-:Y:S01]  /*1640*/  MOV R25, 0xff800000 ;  /* 0xff80000000197802 */ /* 0x000fe20000000f00 */
[----:B--2---:R-:W-:Y:S02]  /*1650*/  @!P2 FMUL R0, R11, R0 ;  /* 0x000000000b00a220 */ /* 0x004fe40000400000 */
[----:B------:R-:W0:Y:S01]  /*1660*/  @!P3 LDC R11, c[0x0][0x39c] ;  /* 0x0000e700ff0bbb82 */ /* 0x000e220000000800 */
[----:B----4-:R-:W-:-:S13]  /*1670*/  ISETP.NE.OR P1, PT, R22, RZ, P2 ;  /* 0x000000ff1600720c */ /* 0x010fda0001725670 */
[----:B------:R-:W2:Y:S01]  /*1680*/  @!P1 LDC R0, c[0x0][0x398] ;  /* 0x0000e600ff009b82 */ /* 0x000ea20000000800 */
[----:B-----5:R-:W-:Y:S01]  /*1690*/  ISETP.NE.OR P1, PT, R14, RZ, P3 ;  /* 0x000000ff0e00720c */ /* 0x020fe20001f25670 */
[----:B0-----:R-:W-:-:S06]  /*16a0*/  @!P3 FMUL R12, R12, R11 ;  /* 0x0000000b0c0cb220 */ /* 0x001fcc0000400000 */
[----:B------:R-:W0:Y:S08]  /*16b0*/  @!P4 LDC R11, c[0x0][0x39c] ;  /* 0x0000e700ff0bcb82 */ /* 0x000e300000000800 */
[----:B------:R-:W4:Y:S01]  /*16c0*/  @!P1 LDC R12, c[0x0][0x398] ;  /* 0x0000e600ff0c9b82 */ /* 0x000f220000000800 */
[-C--:B--2---:R-:W-:Y:S02]  /*16d0*/  @!P2 FMNMX R13, R13, R0.reuse, !PT ;  /* 0x000000000d0da209 */ /* 0x084fe40007800000 */
[----:B------:R-:W-:-:S02]  /*16e0*/  @!P2 MOV R37, R0 ;  /* 0x000000000025a202 */ /* 0x000fc40000000f00 */
[----:B------:R-:W-:-:S04]  /*16f0*/  ISETP.GE.U32.AND P2, PT, R6, UR44, PT ;  /* 0x0000002c06007c0c */ /* 0x000fc8000bf46070 */
[----:B------:R-:W-:Y:S02]  /*1700*/  ISETP.GE.AND.EX P1, PT, RZ, UR45, PT, P2 ;  /* 0x0000002dff007c0c */ /* 0x000fe4000bf26320 */
[----:B------:R-:W-:Y:S01]  /*1710*/  ISETP.NE.OR P2, PT, R15, RZ, P4 ;  /* 0x000000ff0f00720c */ /* 0x000fe20002745670 */
[----:B0-----:R-:W-:Y:S02]  /*1720*/  @!P4 FMUL R8, R8, R11 ;  /* 0x0000000b0808c220 */ /* 0x001fe40000400000 */
[----:B------:R-:W0:Y:S01]  /*1730*/  @!P6 LDC R11, c[0x0][0x39c] ;  /* 0x0000e700ff0beb82 */ /* 0x000e220000000800 */
[-C--:B----4-:R-:W-:Y:S02]  /*1740*/  @!P3 FMNMX R13, R13, R12.reuse, !PT ;  /* 0x0000000c0d0db209 */ /* 0x090fe40007800000 */
[----:B------:R-:W-:-:S07]  /*1750*/  @!P3 MOV R31, R12 ;  /* 0x0000000c001fb202 */ /* 0x000fce0000000f00 */
[----:B------:R-:W2:Y:S01]  /*1760*/  @!P2 LDC R8, c[0x0][0x398] ;  /* 0x0000e600ff08ab82 */ /* 0x000ea20000000800 */
[----:B---3--:R-:W-:Y:S02]  /*1770*/  ISETP.NE.OR P3, PT, R17, RZ, P5 ;  /* 0x000000ff1100720c */ /* 0x008fe40002f65670 */
[----:B------:R-:W-:Y:S02]  /*1780*/  ISETP.GE.U32.AND P2, PT, R44, UR44, PT ;  /* 0x0000002c2c007c0c */ /* 0x000fe4000bf46070 */
[----:B------:R-:W-:Y:S01]  /*1790*/  @!P1 R2UR UR4, R32 ;  /* 0x00000000200492ca */ /* 0x000fe200000e0000 */
[----:B-1----:R-:W-:Y:S01]  /*17a0*/  @!P5 FMUL R16, R16, R21 ;  /* 0x000000151010d220 */ /* 0x002fe20000400000 */
[----:B------:R-:W-:Y:S02]  /*17b0*/  @!P1 R2UR UR5, R33 ;  /* 0x00000000210592ca */ /* 0x000fe400000e0000 */
[----:B------:R-:W-:-:S05]  /*17c0*/  ISETP.GE.AND.EX P2, PT, RZ, UR45, PT, P2 ;  /* 0x0000002dff007c0c */ /* 0x000fca000bf46320 */
[----:B------:R-:W1:Y:S01]  /*17d0*/  @!P3 LDC R16, c[0x0][0x398] ;  /* 0x0000e600ff10bb82 */ /* 0x000e620000000800 */
[----:B------:R-:W-:-:S05]  /*17e0*/  ISETP.GE.U32.AND P3, PT, R43, UR44, PT ;  /* 0x0000002c2b007c0c */ /* 0x000fca000bf66070 */
[----:B------:R-:W3:Y:S02]  /*17f0*/  @!P1 LDG.E.U8 R20, desc[UR4][R2.64+0x2a0] ;  /* 0x0002a00402149981 */ /* 0x000ee4000c1e1100 */
[C---:B------:R-:W-:Y:S02]  /*1800*/  @!P2 R2UR UR6, R32.reuse ;  /* 0x000000002006a2ca */ /* 0x040fe400000e0000 */
[----:B------:R-:W4:Y:S01]  /*1810*/  @!P1 LDG.E R0, desc[UR4][R4.64+0xa80] ;  /* 0x000a800404009981 */ /* 0x000f22000c1e1900 */
[----:B------:R-:W-:Y:S02]  /*1820*/  @!P2 R2UR UR7, R33 ;  /* 0x000000002107a2ca */ /* 0x000fe400000e0000 */
[----:B------:R-:W-:Y:S02]  /*1830*/  ISETP.GE.AND.EX P3, PT, RZ, UR45, PT, P3 ;  /* 0x0000002dff007c0c */ /* 0x000fe4000bf66330 */
[----:B--2---:R-:W-:Y:S02]  /*1840*/  @!P4 FMNMX R13, R13, R8, !PT ;  /* 0x000000080d0dc209 */ /* 0x004fe40007800000 */
[----:B------:R-:W-:-:S02]  /*1850*/  @!P2 R2UR UR4, R32 ;  /* 0x000000002004a2ca */ /* 0x000fc400000e0000 */
[----:B------:R-:W-:Y:S02]  /*1860*/  @!P2 R2UR UR5, R33 ;  /* 0x000000002105a2ca */ /* 0x000fe400000e0000 */
[----:B------:R-:W-:Y:S02]  /*1870*/  @!P4 MOV R25, R8 ;  /* 0x000000080019c202 */ /* 0x000fe40000000f00 */
[----:B------:R-:W-:Y:S01]  /*1880*/  MOV R21, 0xff800000 ;  /* 0xff80000000157802 */ /* 0x000fe20000000f00 */
[----:B------:R-:W2:Y:S01]  /*1890*/  @!P2 LDG.E.U8 R8, desc[UR6][R2.64+0x2c0] ;  /* 0x0002c0060208a981 */ /* 0x000ea2000c1e1100 */
[-C--:B-1----:R-:W-:Y:S02]  /*18a0*/  @!P5 MOV R21, R16.reuse ;  /* 0x000000100015d202 */ /* 0x082fe40000000f00 */
[----:B------:R-:W-:Y:S02]  /*18b0*/  @!P5 FMNMX R13, R13, R16, !PT ;  /* 0x000000100d0dd209 */ /* 0x000fe40007800000 */
[----:B------:R-:W-:-:S02]  /*18c0*/  ISETP.GE.U32.AND P4, PT, R42, UR44, PT ;  /* 0x0000002c2a007c0c */ /* 0x000fc4000bf86070 */
[----:B------:R-:W-:Y:S01]  /*18d0*/  ISETP.NE.OR P5, PT, R19, RZ, P6 ;  /* 0x000000ff1300720c */ /* 0x000fe200037a5670 */
[----:B0-----:R-:W-:Y:S01]  /*18e0*/  @!P6 FMUL R18, R18, R11 ;  /* 0x0000000b1212e220 */ /* 0x001fe20000400000 */
[C---:B------:R-:W-:Y:S01]  /*18f0*/  @!P3 R2UR UR6, R32.reuse ;  /* 0x000000002006b2ca */ /* 0x040fe200000e0000 */
[----:B------:R-:W5:Y:S01]  /*1900*/  @!P2 LDG.E R6, desc[UR4][R4.64+0xb00] ;  /* 0x000b00040406a981 */ /* 0x000f62000c1e1900 */
[C---:B------:R-:W-:Y:S01]  /*1910*/  @!P3 R2UR UR7, R33.reuse ;  /* 0x000000002107b2ca */ /* 0x040fe200000e0000 */
[----:B------:R-:W-:Y:S01]  /*1920*/  IMAD.MOV.U32 R17, RZ, RZ, -0x800000 ;  /* 0xff800000ff117424 */ /* 0x000fe200078e00ff */
[----:B------:R-:W-:Y:S01]  /*1930*/  ISETP.GE.AND.EX P4, PT, RZ, UR45, PT, P4 ;  /* 0x0000002dff007c0c */ /* 0x000fe2000bf86340 */
[----:B------:R-:W4:Y:S01]  /*1940*/  @!P1 LDC R19, c[0x0][0x39c] ;  /* 0x0000e700ff139b82 */ /* 0x000f220000000800 */
[----:B------:R-:W-:Y:S02]  /*1950*/  @!P3 R2UR UR4, R32 ;  /* 0x000000002004b2ca */ /* 0x000fe400000e0000 */
[----:B------:R-:W-:-:S05]  /*1960*/  @!P3 R2UR UR5, R33 ;  /* 0x000000002105b2ca */ /* 0x000fca00000e0000 */
[----:B------:R-:W0:Y:S01]  /*1970*/  @!P5 LDC R18, c[0x0][0x398] ;  /* 0x0000e600ff12db82 */ /* 0x000e220000000800 */
[----:B------:R-:W-:Y:S01]  /*1980*/  ISETP.GE.U32.AND P5, PT, R41, UR44, PT ;  /* 0x0000002c29007c0c */ /* 0x000fe2000bfa6070 */
[----:B------:R-:W5:Y:S02]  /*1990*/  @!P3 LDG.E.U8 R12, desc[UR6][R2.64+0x2e0] ;  /* 0x0002e006020cb981 */ /* 0x000f64000c1e1100 */
[C---:B------:R-:W-:Y:S02]  /*19a0*/  @!P4 R2UR UR6, R32.reuse ;  /* 0x000000002006c2ca */ /* 0x040fe400000e0000 */
[----:B------:R-:W-:Y:S02]  /*19b0*/  @!P4 R2UR UR7, R33 ;  /* 0x000000002107c2ca */ /* 0x000fe400000e0000 */
[----:B------:R-:W-:Y:S01]  /*19c0*/  ISETP.GE.AND.EX P5, PT, RZ, UR45, PT, P5 ;  /* 0x0000002dff007c0c */ /* 0x000fe2000bfa6350 */
[----:B------:R-:W5:Y:S01]  /*19d0*/  @!P3 LDG.E R11, desc[UR4][R4.64+0xb80] ;  /* 0x000b8004040bb981 */ /* 0x000f62000c1e1900 */
[----:B------:R-:W-:-:S02]  /*19e0*/  @!P4 R2UR UR4, R32 ;  /* 0x000000002004c2ca */ /* 0x000fc400000e0000 */
[----:B------:R-:W-:-:S07]  /*19f0*/  @!P4 R2UR UR5, R33 ;  /* 0x000000002105c2ca */ /* 0x000fce00000e0000 */
[----:B------:R-:W5:Y:S02]  /*1a00*/  @!P4 LDG.E.U8 R15, desc[UR6][R2.64+0x300] ;  /* 0x00030006020fc981 */ /* 0x000f64000c1e1100 */
[C---:B------:R-:W-:Y:S02]  /*1a10*/  @!P5 R2UR UR8, R32.reuse ;  /* 0x000000002008d2ca */ /* 0x040fe400000e0000 */
[C---:B------:R-:W-:Y:S02]  /*1a20*/  @!P5 R2UR UR9, R33.reuse ;  /* 0x000000002109d2ca */ /* 0x040fe400000e0000 */
[----:B------:R-:W5:Y:S01]  /*1a30*/  @!P4 LDG.E R14, desc[UR4][R4.64+0xc00] ;  /* 0x000c0004040ec981 */ /* 0x000f62000c1e1900 */
[----:B------:R-:W-:Y:S02]  /*1a40*/  @!P5 R2UR UR6, R32 ;  /* 0x000000002006d2ca */ /* 0x000fe400000e0000 */
[----:B------:R-:W-:Y:S02]  /*1a50*/  @!P5 R2UR UR7, R33 ;  /* 0x000000002107d2ca */ /* 0x000fe400000e0000 */
[----:B0-----:R-:W-:-:S02]  /*1a60*/  @!P6 FMNMX R13, R13, R18, !PT ;  /* 0x000000120d0de209 */ /* 0x001fc40007800000 */
[----:B------:R-:W-:-:S04]  /*1a70*/  @!P6 MOV R17, R18 ;  /* 0x000000120011e202 */ /* 0x000fc80000000f00 */
[----:B------:R0:W5:Y:S05]  /*1a80*/  @!P5 LDG.E.U8 R18, desc[UR8][R2.64+0x320] ;  /* 0x000320080212d981 */ /* 0x00016a000c1e1100 */
[----:B------:R1:W5:Y:S01]  /*1a90*/  @!P5 LDG.E R16, desc[UR6][R4.64+0xc80] ;  /* 0x000c80060410d981 */ /* 0x000362000c1e1900 */
[----:B0-----:R-:W0:Y:S08]  /*1aa0*/  @!P4 LDC R3, c[0x0][0x39c] ;  /* 0x0000e700ff03cb82 */ /* 0x001e300000000800 */
[----:B-1----:R-:W1:Y:S01]  /*1ab0*/  @!P5 LDC R5, c[0x0][0x39c] ;  /* 0x0000e700ff05db82 */ /* 0x002e620000000800 */
[----:B------:R-:W-:Y:S01]  /*1ac0*/  UMOV UR4, 0xffffffff ;  /* 0xffffffff00047882 */ /* 0x000fe20000000000 */
[----:B------:R-:W-:-:S02]  /*1ad0*/  MOV R35, 0xff800000 ;  /* 0xff80000000237802 */ /* 0x000fc40000000f00 */
[----:B------:R-:W-:Y:S02]  /*1ae0*/  MOV R29, 0xff800000 ;  /* 0xff800000001d7802 */ /* 0x000fe40000000f00 */
[----:B------:R-:W-:Y:S02]  /*1af0*/  MOV R27, 0xff800000 ;  /* 0xff800000001b7802 */ /* 0x000fe40000000f00 */
[----:B------:R-:W-:Y:S02]  /*1b00*/  MOV R23, 0xff800000 ;  /* 0xff80000000177802 */ /* 0x000fe40000000f00 */
[----:B---3--:R-:W-:Y:S01]  /*1b10*/  ISETP.NE.OR P6, PT, R20, RZ, P1 ;  /* 0x000000ff1400720c */ /* 0x008fe20000fc5670 */
[----:B----4-:R-:W-:Y:S02]  /*1b20*/  @!P1 FMUL R0, R0, R19 ;  /* 0x0000001300009220 */ /* 0x010fe40000400000 */
[----:B------:R-:W5:Y:S10]  /*1b30*/  @!P2 LDC R19, c[0x0][0x39c] ;  /* 0x0000e700ff13ab82 */ /* 0x000f740000000800 */
[----:B------:R-:W3:Y:S01]  /*1b40*/  @!P6 LDC R0, c[0x0][0x398] ;  /* 0x0000e600ff00eb82 */ /* 0x000ee20000000800 */
[----:B--2---:R-:W-:-:S07]  /*1b50*/  ISETP.NE.OR P6, PT, R8, RZ, P2 ;  /* 0x000000ff0800720c */ /* 0x004fce00017c5670 */
[----:B------:R-:W2:Y:S01]  /*1b60*/  @!P3 LDC R8, c[0x0][0x39c] ;  /* 0x0000e700ff08bb82 */ /* 0x000ea20000000800 */
[----:B-----5:R-:W-:-:S07]  /*1b70*/  @!P2 FMUL R6, R6, R19 ;  /* 0x000000130606a220 */ /* 0x020fce0000400000 */
[----:B------:R-:W4:Y:S01]  /*1b80*/  @!P6 LDC R6, c[0x0][0x398] ;  /* 0x0000e600ff06eb82 */ /* 0x000f220000000800 */
[----:B------:R-:W-:Y:S01]  /*1b90*/  ISETP.NE.OR P6, PT, R12, RZ, P3 ;  /* 0x000000ff0c00720c */ /* 0x000fe20001fc5670 */
[----:B--2---:R-:W-:-:S12]  /*1ba0*/  @!P3 FMUL R2, R11, R8 ;  /* 0x000000080b02b220 */ /* 0x004fd80000400000 */
[----:B------:R-:W2:Y:S01]  /*1bb0*/  @!P6 LDC R2, c[0x0][0x398] ;  /* 0x0000e600ff02eb82 */ /* 0x000ea20000000800 */
[----:B------:R-:W-:Y:S01]  /*1bc0*/  ISETP.NE.OR P6, PT, R15, RZ, P4 ;  /* 0x000000ff0f00720c */ /* 0x000fe200027c5670 */
[----:B0-----:R-:W-:-:S12]  /*1bd0*/  @!P4 FMUL R14, R14, R3 ;  /* 0x000000030e0ec220 */ /* 0x001fd80000400000 */
[----:B------:R-:W0:Y:S01]  /*1be0*/  @!P6 LDC R14, c[0x0][0x398] ;  /* 0x0000e600ff0eeb82 */ /* 0x000e220000000800 */
[----:B------:R-:W-:Y:S01]  /*1bf0*/  ISETP.NE.OR P6, PT, R18, RZ, P5 ;  /* 0x000000ff1200720c */ /* 0x000fe20002fc5670 */
[----:B-1----:R-:W-:-:S12]  /*1c00*/  @!P5 FMUL R16, R16, R5 ;  /* 0x000000051010d220 */ /* 0x002fd80000400000 */
[----:B------:R-:W1:Y:S01]  /*1c10*/  @!P6 LDC R16, c[0x0][0x398] ;  /* 0x0000e600ff10eb82 */ /* 0x000e620000000800 */
[----:B---3--:R-:W-:-:S04]  /*1c20*/  @!P1 FMNMX R13, R13, R0, !PT ;  /* 0x000000000d0d9209 */ /* 0x008fc80007800000 */
[----:B----4-:R-:W-:-:S04]  /*1c30*/  @!P2 FMNMX R13, R13, R6, !PT ;  /* 0x000000060d0da209 */ /* 0x010fc80007800000 */
[----:B--2---:R-:W-:Y:S01]  /*1c40*/  @!P3 FMNMX R13, R13, R2, !PT ;  /* 0x000000020d0db209 */ /* 0x004fe20007800000 */
[----:B------:R-:W-:-:S03]  /*1c50*/  IMAD.MOV.U32 R19, RZ, RZ, -0x800000 ;  /* 0xff800000ff137424 */ /* 0x000fc600078e00ff */
[----:B0-----:R-:W-:Y:S02]  /*1c60*/  @!P4 FMNMX R13, R13, R14, !PT ;  /* 0x0000000e0d0dc209 */ /* 0x001fe40007800000 */
[----:B------:R-:W-:Y:S02]  /*1c70*/  MOV R5, 0xff800000 ;  /* 0xff80000000057802 */ /* 0x000fe40000000f00 */
[----:B------:R-:W-:Y:S02]  /*1c80*/  @!P0 MOV R5, R10 ;  /* 0x0000000a00058202 */ /* 0x000fe40000000f00 */
[----:B------:R-:W-:Y:S02]  /*1c90*/  @!P1 MOV R35, R0 ;  /* 0x0000000000239202 */ /* 0x000fe40000000f00 */
[----:B------:R-:W-:Y:S02]  /*1ca0*/  @!P2 MOV R29, R6 ;  /* 0x00000006001da202 */ /* 0x000fe40000000f00 */
[----:B------:R-:W-:-:S02]  /*1cb0*/  @!P3 MOV R27, R2 ;  /* 0x00000002001bb202 */ /* 0x000fc40000000f00 */
[----:B------:R-:W-:Y:S02]  /*1cc0*/  @!P4 MOV R23, R14 ;  /* 0x0000000e0017c202 */ /* 0x000fe40000000f00 */
[-C--:B-1----:R-:W-:Y:S02]  /*1cd0*/  @!P5 MOV R19, R16.reuse ;  /* 0x000000100013d202 */ /* 0x082fe40000000f00 */
        /* <DEDUP_REMOVED lines=28> */
[----:B------:R-:W-:Y:S01]  /*1ea0*/  FADD R0, -R28, R79 ;  /* 0x0000004f1c007221 */ /* 0x000fe20000000100 */
[----:B------:R-:W-:Y:S01]  /*1eb0*/  FADD R17, R15, -12583039 ;  /* 0xcb40007f0f117421 */ /* 0x000fe20000000000 */
[----:B------:R-:W-:Y:S01]  /*1ec0*/  FFMA R5, R74, 1.4426950216293334961, -R5 ;  /* 0x3fb8aa3b4a057823 */ /* 0x000fe20000000805 */
[----:B------:R-:W-:Y:S01]  /*1ed0*/  FFMA R9, R76, 1.4426950216293334961, -R9 ;  /* 0x3fb8aa3b4c097823 */ /* 0x000fe20000000809 */
[----:B------:R-:W-:Y:S01]  /*1ee0*/  FADD R2, -R28, R77 ;  /* 0x0000004d1c027221 */ /* 0x000fe20000000100 */
[----:B------:R-:W-:Y:S01]  /*1ef0*/  FFMA R17, R70, 1.4426950216293334961, -R17 ;  /* 0x3fb8aa3b46117823 */ /* 0x000fe20000000811 */
[----:B------:R-:W-:Y:S01]  /*1f00*/  FFMA R74, R74, 1.925963033500011079e-08, R5 ;  /* 0x32a570604a4a7823 */ /* 0x000fe20000000005 */
[-C--:B------:R-:W-:Y:S01]  /*1f10*/  FFMA.SAT R5, R72, R11.reuse, 0.5 ;  /* 0x3f00000048057423 */ /* 0x080fe2000000200b */
[C---:B------:R-:W-:Y:S01]  /*1f20*/  FADD R68, -R28.reuse, R81 ;  /* 0x000000511c447221 */ /* 0x040fe20000000100 */
[C---:B------:R-:W-:Y:S01]  /*1f30*/  FADD R66, -R28.reuse, R85 ;  /* 0x000000551c427221 */ /* 0x040fe20000000100 */
[C---:B------:R-:W-:Y:S01]  /*1f40*/  FADD R6, -R28.reuse, R83 ;  /* 0x000000531c067221 */ /* 0x040fe20000000100 */
[-C--:B------:R-:W-:Y:S01]  /*1f50*/  FFMA.RM R13, R5, R12.reuse, 12582913 ;  /* 0x4b400001050d7423 */ /* 0x080fe2000000400c */
[----:B------:R-:W0:Y:S01]  /*1f60*/  MUFU.EX2 R74, R74 ;  /* 0x0000004a004a7308 */ /* 0x000e220000000800 */
[C---:B------:R-:W-:Y:S01]  /*1f70*/  FADD R64, -R28.reuse, R71 ;  /* 0x000000471c407221 */ /* 0x040fe20000000100 */
        /* <DEDUP_REMOVED lines=18> */
[----:B------:R-:W-:Y:S01]  /*20a0*/  FFMA R9, R76, 1.925963033500011079e-08, R9 ;  /* 0x32a570604c097823 */ /* 0x000fe20000000009 */
[----:B------:R-:W-:Y:S01]  /*20b0*/  FADD R28, -R28, R19 ;  /* 0x000000131c1c7221 */ /* 0x000fe20000000100 */
[----:B------:R-:W-:Y:S01]  /*20c0*/  FADD R19, R5, -12583039 ;  /* 0xcb40007f05137421 */ /* 0x000fe20000000000 */
[----:B------:R-:W-:Y:S01]  /*20d0*/  FFMA R17, R70, 1.925963033500011079e-08, R17 ;  /* 0x32a5706046117823 */ /* 0x000fe20000000011 */
[----:B------:R-:W-:Y:S01]  /*20e0*/  FFMA.SAT R21, R0, R11, 0.5 ;  /* 0x3f00000000157423 */ /* 0x000fe2000000200b */
[----:B------:R-:W1:Y:S01]  /*20f0*/  MUFU.EX2 R70, R9 ;  /* 0x0000000900467308 */ /* 0x000e620000000800 */
[C---:B------:R-:W-:Y:S01]  /*2100*/  FFMA R19, R4.reuse, 1.4426950216293334961, -R19 ;  /* 0x3fb8aa3b04137823 */ /* 0x040fe20000000813 */
[----:B------:R-:W-:Y:S01]  /*2110*/  SHF.L.U32 R3, R3, 0x17, RZ ;  /* 0x0000001703037819 */ /* 0x000fe200000006ff */
[----:B------:R-:W-:Y:S01]  /*2120*/  FFMA.RM R21, R21, R12, 12582913 ;  /* 0x4b40000115157423 */ /* 0x000fe2000000400c */
[----:B------:R-:W-:Y:S01]  /*2130*/  SHF.L.U32 R7, R7, 0x17, RZ ;  /* 0x0000001707077819 */ /* 0x000fe200000006ff */
[----:B------:R-:W-:Y:S01]  /*2140*/  FFMA R19, R4, 1.925963033500011079e-08, R19 ;  /* 0x32a5706004137823 */ /* 0x000fe20000000013 */
[----:B------:R-:W-:-:S02]  /*2150*/  IMAD.SHL.U32 R5, R5, 0x800000, RZ ;  /* 0x0080000005057824 */ /* 0x000fc400078e00ff */
[----:B0-----:R-:W-:Y:S01]  /*2160*/  FMUL R4, R3, R74 ;  /* 0x0000004a03047220 */ /* 0x001fe20000400000 */
[C---:B------:R-:W-:Y:S01]  /*2170*/  FADD R3, R21.reuse, -12583039 ;  /* 0xcb40007f15037421 */ /* 0x040fe20000000000 */
[----:B------:R-:W-:-:S03]  /*2180*/  SHF.L.U32 R21, R21, 0x17, RZ ;  /* 0x0000001715157819 */ /* 0x000fc600000006ff */
        /* <DEDUP_REMOVED lines=11> */
[----:B------:R-:W-:Y:S01]  /*2240*/  FFMA.SAT R9, R68, R11, 0.5 ;  /* 0x3f00000044097423 */ /* 0x000fe2000000200b */
[----:B------:R-:W-:-:S03]  /*2250*/  SHF.L.U32 R2, R13, 0x17, RZ ;  /* 0x000000170d027819 */ /* 0x000fc600000006ff */
[----:B------:R-:W-:Y:S02]  /*2260*/  FFMA.RM R27, R9, R12, 12582913 ;  /* 0x4b400001091b7423 */ /* 0x000fe4000000400c */
[----:B0-----:R-:W-:Y:S01]  /*2270*/  FMUL R2, R2, R3 ;  /* 0x0000000302027220 */ /* 0x001fe20000400000 */
[----:B------:R-:W-:Y:S01]  /*2280*/  SHF.L.U32 R3, R15, 0x17, RZ ;  /* 0x000000170f037819 */ /* 0x000fe200000006ff */
[C---:B------:R-:W-:Y:S01]  /*2290*/  FADD R9, R27.reuse, -12583039 ;  /* 0xcb40007f1b097421 */ /* 0x040fe20000000000 */
[----:B------:R-:W-:-:S03]  /*22a0*/  SHF.L.U32 R27, R27, 0x17, RZ ;  /* 0x000000171b1b7819 */ /* 0x000fc600000006ff */
[----:B------:R-:W-:Y:S01]  /*22b0*/  FFMA R9, R68, 1.4426950216293334961, -R9 ;  /* 0x3fb8aa3b44097823 */ /* 0x000fe20000000809 */
[----:B-1----:R-:W-:-:S03]  /*22c0*/  FMUL R3, R3, R70 ;  /* 0x0000004603037220 */ /* 0x002fc60000400000 */
        /* <DEDUP_REMOVED lines=9> */
[----:B------:R-:W1:Y:S01]  /*2360*/  MUFU.EX2 R66, R23 ;  /* 0x0000001700427308 */ /* 0x000e620000000800 */
[----:B0-----:R-:W-:Y:S02]  /*2370*/  FMUL R5, R5, R68 ;  /* 0x0000004405057220 */ /* 0x001fe40000400000 */
[----:B------:R-:W-:-:S04]  /*2380*/  FFMA.RM R29, R13, R12, 12582913 ;  /* 0x4b4000010d1d7423 */ /* 0x000fc8000000400c */
[C---:B------:R-:W-:Y:S01]  /*2390*/  FADD R13, R29.reuse, -12583039 ;  /* 0xcb40007f1d0d7421 */ /* 0x040fe20000000000 */
[----:B------:R-:W-:-:S03]  /*23a0*/  SHF.L.U32 R29, R29, 0x17, RZ ;  /* 0x000000171d1d7819 */ /* 0x000fc600000006ff */
[----:B------:R-:W-:-:S04]  /*23b0*/  FFMA R13, R6, 1.4426950216293334961, -R13 ;  /* 0x3fb8aa3b060d7823 */ /* 0x000fc8000000080d */
[----:B------:R-:W-:Y:S01]  /*23c0*/  FFMA R19, R6, 1.925963033500011079e-08, R13 ;  /* 0x32a5706006137823 */ /* 0x000fe2000000000d */
[----:B------:R-:W-:Y:S01]  /*23d0*/  FFMA.SAT R13, R64, R11, 0.5 ;  /* 0x3f000000400d7423 */ /* 0x000fe2000000200b */
[----:B-1----:R-:W-:Y:S02]  /*23e0*/  FMUL R6, R21, R66 ;  /* 0x0000004215067220 */ /* 0x002fe40000400000 */
[----:B------:R-:W0:Y:S01]  /*23f0*/  MUFU.EX2 R66, R25 ;  /* 0x0000001900427308 */ /* 0x000e220000000800 */
        /* <DEDUP_REMOVED lines=21> */
[----:B------:R1:W2:Y:S01]  /*2550*/  MUFU.EX2 R62, R19 ;  /* 0x00000013003e7308 */ /* 0x0002a20000000800 */
[----:B0-----:R-:W-:Y:S02]  /*2560*/  FMUL R9, R9, R64 ;  /* 0x0000004009097220 */ /* 0x001fe40000400000 */
[----:B------:R-:W-:-:S04]  /*2570*/  FFMA.RM R35, R21, R12, 12582913 ;  /* 0x4b40000115237423 */ /* 0x000fc8000000400c */
[C---:B------:R-:W-:Y:S01]  /*2580*/  FADD R21, R35.reuse, -12583039 ;  /* 0xcb40007f23157421 */ /* 0x040fe20000000000 */
[----:B------:R0:W-:Y:S01]  /*2590*/  MUFU.EX2 R64, R25 ;  /* 0x0000001900407308 */ /* 0x0001e20000000800 */
[----:B-1----:R-:W-:Y:S02]  /*25a0*/  SHF.L.U32 R19, R35, 0x17, RZ ;  /* 0x0000001723137819 */ /* 0x002fe400000006ff */
[----:B------:R-:W-:-:S04]  /*25b0*/  FFMA R21, R10, 1.4426950216293334961, -R21 ;  /* 0x3fb8aa3b0a157823 */ /* 0x000fc80000000815 */
[----:B------:R-:W-:Y:S01]  /*25c0*/  FFMA R37, R10, 1.925963033500011079e-08, R21 ;  /* 0x32a570600a257823 */ /* 0x000fe20000000015 */
[-C--:B------:R-:W-:Y:S01]  /*25d0*/  FFMA.SAT R21, R16, R11.reuse, 0.5 ;  /* 0x3f00000010157423 */ /* 0x080fe2000000200b */
[----:B--2---:R-:W-:Y:S01]  /*25e0*/  FMUL R10, R29, R62 ;  /* 0x0000003e1d0a7220 */ /* 0x004fe20000400000 */
[----:B0-----:R-:W-:Y:S01]  /*25f0*/  FFMA.SAT R25, R20, R11, 0.5 ;  /* 0x3f00000014197423 */ /* 0x001fe2000000200b */
[----:B------:R0:W1:Y:S01]  /*2600*/  MUFU.EX2 R62, R23 ;  /* 0x00000017003e7308 */ /* 0x0000620000000800 */
[-C--:B------:R-:W-:Y:S02]  /*2610*/  FFMA.RM R21, R21, R12.reuse, 12582913 ;  /* 0x4b40000115157423 */ /* 0x080fe4000000400c */
[----:B------:R-:W-:Y:S02]  /*2620*/  FFMA.RM R25, R25, R12, 12582913 ;  /* 0x4b40000119197423 */ /* 0x000fe4000000400c */
[----:B------:R-:W-:-:S04]  /*2630*/  FADD R17, R21, -12583039 ;  /* 0xcb40007f15117421 */ /* 0x000fc80000000000 */
[----:B------:R-:W-:Y:S01]  /*2640*/  FFMA R17, R16, 1.4426950216293334961, -R17 ;  /* 0x3fb8aa3b10117823 */ /* 0x000fe20000000811 */
[----:B0-----:R-:W-:-:S03]  /*2650*/  FFMA.SAT R23, R18, R11, 0.5 ;  /* 0x3f00000012177423 */ /* 0x001fc6000000200b */
[----:B------:R-:W-:Y:S01]  /*2660*/  FFMA R29, R16, 1.925963033500011079e-08, R17 ;  /* 0x32a57060101d7823 */ /* 0x000fe20000000011 */
[----:B------:R-:W-:Y:S01]  /*2670*/  FFMA.SAT R17, R60, R11, 0.5 ;  /* 0x3f0000003c117423 */ /* 0x000fe2000000200b */
[----:B------:R-:W-:Y:S01]  /*2680*/  FFMA.RM R23, R23, R12, 12582913 ;  /* 0x4b40000117177423 */ /* 0x000fe2000000400c */
[----:B-1----:R-:W-:Y:S02]  /*2690*/  FMUL R16, R13, R62 ;  /* 0x0000003e0d107220 */ /* 0x002fe40000400000 */
[----:B------:R-:W-:Y:S01]  /*26a0*/  FFMA.RM R61, R17, R12, 12582913 ;  /* 0x4b400001113d7423 */ /* 0x000fe2000000400c */
[----:B------:R-:W-:Y:S01]  /*26b0*/  SHF.L.U32 R17, R31, 0x17, RZ ;  /* 0x000000171f117819 */ /* 0x000fe200000006ff */
[----:B------:R-:W0:Y:S02]  /*26c0*/  MUFU.EX2 R62, R37 ;  /* 0x00000025003e7308 */ /* 0x000e240000000800 */
[----:B------:R-:W-:Y:S02]  /*26d0*/  FADD R13, R61, -12583039 ;  /* 0xcb40007f3d0d7421 */ /* 0x000fe40000000000 */
[----:B------:R-:W-:-:S02]  /*26e0*/  FMUL R17, R17, R64 ;  /* 0x0000004011117220 */ /* 0x000fc40000400000 */
[C---:B------:R-:W-:Y:S02]  /*26f0*/  FFMA R13, R60.reuse, 1.4426950216293334961, -R13 ;  /* 0x3fb8aa3b3c0d7823 */ /* 0x040fe4000000080d */
[----:B------:R-:W-:Y:S02]  /*2700*/  MUFU.EX2 R29, R29 ;  /* 0x0000001d001d7308 */ /* 0x000fe40000000800 */
[----:B------:R-:W-:Y:S01]  /*2710*/  FFMA R31, R60, 1.925963033500011079e-08, R13 ;  /* 0x32a570603c1f7823 */ /* 0x000fe2000000000d */
[----:B------:R-:W-:-:S04]  /*2720*/  FADD R13, R23, -12583039 ;  /* 0xcb40007f170d7421 */ /* 0x000fc80000000000 */
[C---:B------:R-:W-:Y:S01]  /*2730*/  FFMA R13, R18.reuse, 1.4426950216293334961, -R13 ;  /* 0x3fb8aa3b120d7823 */ /* 0x040fe2000000080d */
[----:B------:R-:W1:Y:S01]  /*2740*/  MUFU.EX2 R60, R27 ;  /* 0x0000001b003c7308 */ /* 0x000e620000000800 */
[----:B0-----:R-:W-:Y:S02]  /*2750*/  FMUL R19, R19, R62 ;  /* 0x0000003e13137220 */ /* 0x001fe40000400000 */
        /* <DEDUP_REMOVED lines=8> */
[----:B------:R-:W-:Y:S01]  /*27e0*/  FADD R13, R25, -12583039 ;  /* 0xcb40007f190d7421 */ /* 0x000fe20000000000 */
[----:B------:R-:W0:Y:S03]  /*27f0*/  MUFU.EX2 R36, R31 ;  /* 0x0000001f00247308 */ /* 0x000e260000000800 */
[----:B------:R-:W-:-:S04]  /*2800*/  FFMA R13, R20, 1.4426950216293334961, -R13 ;  /* 0x3fb8aa3b140d7823 */ /* 0x000fc8000000080d */
[----:B------:R-:W-:Y:S01]  /*2810*/  FFMA R37, R20, 1.925963033500011079e-08, R13 ;  /* 0x32a5706014257823 */ /* 0x000fe2000000000d */
[----:B------:R-:W-:Y:S01]  /*2820*/  FFMA.SAT R13, R34, R11, 0.5 ;  /* 0x3f000000220d7423 */ /* 0x000fe2000000200b */
[----:B------:R-:W-:Y:S01]  /*2830*/  IMAD.SHL.U32 R20, R21, 0x800000, RZ ;  /* 0x0080000015147824 */ /* 0x000fe200078e00ff */
[----:B------:R-:W-:Y:S01]  /*2840*/  SHF.L.U32 R21, R61, 0x17, RZ ;  /* 0x000000173d157819 */ /* 0x000fe200000006ff */
[----:B------:R-:W1:Y:S01]  /*2850*/  MUFU.EX2 R60, R60 ;  /* 0x0000003c003c7308 */ /* 0x000e620000000800 */
[----:B------:R-:W-:Y:S01]  /*2860*/  FFMA.RM R13, R13, R12, 12582913 ;  /* 0x4b4000010d0d7423 */ /* 0x000fe2000000400c */
[----:B------:R-:W-:-:S03]  /*2870*/  FMUL R20, R20, R29 ;  /* 0x0000001d14147220 */ /* 0x000fc60000400000 */
[----:B------:R-:W-:Y:S01]  /*2880*/  FADD R15, R13, -12583039 ;  /* 0xcb40007f0d0f7421 */ /* 0x000fe20000000000 */
[----:B0-----:R-:W-:Y:S01]  /*2890*/  FMUL R21, R21, R36 ;  /* 0x0000002415157220 */ /* 0x001fe20000400000 */
[----:B------:R-:W-:Y:S01]  /*28a0*/  SHF.L.U32 R13, R13, 0x17, RZ ;  /* 0x000000170d0d7819 */ /* 0x000fe200000006ff */
[----:B------:R-:W0:Y:S01]  /*28b0*/  MUFU.EX2 R37, R37 ;  /* 0x0000002500257308 */ /* 0x000e220000000800 */
        /* <DEDUP_REMOVED lines=10> */
[----:B------:R-:W-:Y:S02]  /*2960*/  SHF.L.U32 R22, R23, 0x17, RZ ;  /* 0x0000001717167819 */ /* 0x000fe400000006ff */
[----:B------:R-:W-:Y:S01]  /*2970*/  SHF.L.U32 R23, R64, 0x17, RZ ;  /* 0x0000001740177819 */ /* 0x000fe200000006ff */
[----:B------:R-:W-:Y:S02]  /*2980*/  FFMA.RM R27, R27, R12, 12582913 ;  /* 0x4b4000011b1b7423 */ /* 0x000fe4000000400c */
[----:B------:R-:W-:Y:S02]  /*2990*/  FMUL R22, R22, R63 ;  /* 0x0000003f16167220 */ /* 0x000fe40000400000 */
[----:B------:R-:W-:Y:S01]  /*29a0*/  FADD R29, R27, -12583039 ;  /* 0xcb40007f1b1d7421 */ /* 0x000fe20000000000 */
[----:B-1----:R-:W-:Y:S01]  /*29b0*/  FMUL R23, R23, R60 ;  /* 0x0000003c17177220 */ /* 0x002fe20000400000 */
[----:B------:R-:W-:-:S02]  /*29c0*/  SHF.L.U32 R27, R27, 0x17, RZ ;  /* 0x000000171b1b7819 */ /* 0x000fc400000006ff */
        /* <DEDUP_REMOVED lines=9> */
[----:B------:R-:W-:Y:S02]  /*2a60*/  FFMA.RM R30, R61, R12, 12582913 ;  /* 0x4b4000013d1e7423 */ /* 0x000fe4000000400c */
[----:B0-----:R-:W-:Y:S01]  /*2a70*/  FMUL R24, R24, R37 ;  /* 0x0000002518187220 */ /* 0x001fe20000400000 */
[----:B------:R-:W-:Y:S01]  /*2a80*/  FFMA.SAT R37, R28, R11, 0.5 ;  /* 0x3f0000001c257423 */ /* 0x000fe2000000200b */
        /* <DEDUP_REMOVED lines=10> */
[----:B------:R-:W-:Y:S02]  /*2b30*/  MUFU.EX2 R37, R36 ;  /* 0x0000002400257308 */ /* 0x000fe40000000800 */
        /* <DEDUP_REMOVED lines=11> */
[----:B0-----:R-:W-:Y:S02]  /*2bf0*/  FMUL R26, R15, R26 ;  /* 0x0000001a0f1a7220 */ /* 0x001fe40000400000 */
[----:B------:R-:W0:Y:S01]  /*2c00*/  MUFU.EX2 R15, R62 ;  /* 0x0000003e000f7308 */ /* 0x000e220000000800 */
        /* <DEDUP_REMOVED lines=8> */
[----:B------:R-:W-:Y:S02]  /*2c90*/  FMUL R29, R29, R60 ;  /* 0x0000003c1d1d7220 */ /* 0x000fe40000400000 */
[----:B------:R-:W-:Y:S01]  /*2ca0*/  FADD R25, R14, R9 ;  /* 0x000000090e197221 */ /* 0x000fe20000000000 */
[----:B0-----:R-:W-:-:S03]  /*2cb0*/  FMUL R30, R12, R15 ;  /* 0x0000000f0c1e7220 */ /* 0x001fc60000400000 */
        /* <DEDUP_REMOVED lines=29> */
.L_x_30323:
        /* <DEDUP_REMOVED lines=11> */
[----:B0-----:R-:W-:Y:S05]  /*2f40*/  CALL.REL.NOINC `($__internal_488_$__cuda_sm3x_div_rn_noftz_f32_slowpath) ;  /* 0x0000003000fc7944 */ /* 0x001fea0003c00000 */
[----:B------:R-:W-:-:S07]  /*2f50*/  MOV R15, R4 ;  /* 0x00000004000f7202 */ /* 0x000fce0000000f00 */
.L_x_30260:
[----:B------:R-:W-:Y:S05]  /*2f60*/  BSYNC.RECONVERGENT B3 ;  /* 0x0000000000037941 */ /* 0x000fea0003800200 */
.L_x_30259:
        /* <DEDUP_REMOVED lines=11> */
[----:B0-----:R-:W-:Y:S05]  /*3020*/  CALL.REL.NOINC `($__internal_488_$__cuda_sm3x_div_rn_noftz_f32_slowpath) ;  /* 0x0000003000c47944 */ /* 0x001fea0003c00000 */
[----:B------:R-:W-:-:S07]  /*3030*/  MOV R35, R4 ;  /* 0x0000000400237202 */ /* 0x000fce0000000f00 */
.L_x_30262:
[----:B------:R-:W-:Y:S05]  /*3040*/  BSYNC.RECONVERGENT B3 ;  /* 0x0000000000037941 */ /* 0x000fea0003800200 */
.L_x_30261:
        /* <DEDUP_REMOVED lines=11> */
[----:B------:R-:W-:Y:S05]  /*3100*/  CALL.REL.NOINC `($__internal_488_$__cuda_sm3x_div_rn_noftz_f32_slowpath) ;  /* 0x00000030008c7944 */ /* 0x000fea0003c00000 */
[----:B------:R-:W-:-:S07]  /*3110*/  MOV R37, R4 ;  /* 0x0000000400257202 */ /* 0x000fce0000000f00 */
.L_x_30264:
[----:B------:R-:W-:Y:S05]  /*3120*/  BSYNC.RECONVERGENT B3 ;  /* 0x0000000000037941 */ /* 0x000fea0003800200 */
.L_x_30263:
        /* <DEDUP_REMOVED lines=11> */
[----:B------:R-:W-:Y:S05]  /*31e0*/  CALL.REL.NOINC `($__internal_488_$__cuda_sm3x_div_rn_noftz_f32_slowpath) ;  /* 0x0000003000547944 */ /* 0x000fea0003c00000 */
[----:B------:R-:W-:-:S07]  /*31f0*/  MOV R63, R4 ;  /* 0x00000004003f7202 */ /* 0x000fce0000000f00 */
.L_x_30266:
[----:B------:R-:W-:Y:S05]  /*3200*/  BSYNC.RECONVERGENT B3 ;  /* 0x0000000000037941 */ /* 0x000fea0003800200 */
.L_x_30265:
        /* <DEDUP_REMOVED lines=12> */
[----:B------:R-:W-:-:S07]  /*32d0*/  IMAD.MOV.U32 R61, RZ, RZ, R4 ;  /* 0x000000ffff3d7224 */ /* 0x000fce00078e0004 */
.L_x_30268:
[----:B------:R-:W-:Y:S05]  /*32e0*/  BSYNC.RECONVERGENT B3 ;  /* 0x0000000000037941 */ /* 0x000fea0003800200 */
.L_x_30267:
        /* <DEDUP_REMOVED lines=13> */
.L_x_30270:
[----:B------:R-:W-:Y:S05]  /*33c0*/  BSYNC.RECONVERGENT B3 ;  /* 0x0000000000037941 */ /* 0x000fea0003800200 */
.L_x_30269:
        /* <DEDUP_REMOVED lines=13> */
.L_x_30272:
[----:B------:R-:W-:Y:S05]  /*34a0*/  BSYNC.RECONVERGENT B3 ;  /* 0x0000000000037941 */ /* 0x000fea0003800200 */
.L_x_30271:
        /* <DEDUP_REMOVED lines=13> */
.L_x_30274:
[----:B------:R-:W-:Y:S05]  /*3580*/  BSYNC.RECONVERGENT B3 ;  /* 0x0000000000037941 */ /* 0x000fea0003800200 */
.L_x_30273:
        /* <DEDUP_REMOVED lines=13> */
.L_x_30276:
[----:B------:R-:W-:Y:S05]  /*3660*/  BSYNC.RECONVERGENT B3 ;  /* 0x0000000000037941 */ /* 0x000fea0003800200 */
.L_x_30275:
        /* <DEDUP_REMOVED lines=13> */
.L_x_30278:
[----:B------:R-:W-:Y:S05]  /*3740*/  BSYNC.RECONVERGENT B3 ;  /* 0x0000000000037941 */ /* 0x000fea0003800200 */
.L_x_30277:
        /* <DEDUP_REMOVED lines=13> */
.L_x_30280:
[----:B------:R-:W-:Y:S05]  /*3820*/  BSYNC.RECONVERGENT B3 ;  /* 0x0000000000037941 */ /* 0x000fea0003800200 */
.L_x_30279:
        /* <DEDUP_REMOVED lines=13> */
.L_x_30282:
[----:B------:R-:W-:Y:S05]  /*3900*/  BSYNC.RECONVERGENT B3 ;  /* 0x0000000000037941 */ /* 0x000fea0003800200 */
.L_x_30281:
        /* <DEDUP_REMOVED lines=13> */
.L_x_30284:
[----:B------:R-:W-:Y:S05]  /*39e0*/  BSYNC.RECONVERGENT B3 ;  /* 0x0000000000037941 */ /* 0x000fea0003800200 */
.L_x_30283:
        /* <DEDUP_REMOVED lines=13> */
.L_x_30286:
[----:B------:R-:W-:Y:S05]  /*3ac0*/  BSYNC.RECONVERGENT B3 ;  /* 0x0000000000037941 */ /* 0x000fea0003800200 */
.L_x_30285:
        /* <DEDUP_REMOVED lines=13> */
.L_x_30288:
[----:B------:R-:W-:Y:S05]  /*3ba0*/  BSYNC.RECONVERGENT B3 ;  /* 0x0000000000037941 */ /* 0x000fea0003800200 */
.L_x_30287:
        /* <DEDUP_REMOVED lines=13> */
.L_x_30290:
[----:B------:R-:W-:Y:S05]  /*3c80*/  BSYNC.RECONVERGENT B3 ;  /* 0x0000000000037941 */ /* 0x000fea0003800200 */
.L_x_30289:
        /* <DEDUP_REMOVED lines=13> */
.L_x_30292:
[----:B------:R-:W-:Y:S05]  /*3d60*/  BSYNC.RECONVERGENT B3 ;  /* 0x0000000000037941 */ /* 0x000fea0003800200 */
.L_x_30291:
        /* <DEDUP_REMOVED lines=13> */
.L_x_30294:
[----:B------:R-:W-:Y:S05]  /*3e40*/  BSYNC.RECONVERGENT B3 ;  /* 0x0000000000037941 */ /* 0x000fea0003800200 */
.L_x_30293:
        /* <DEDUP_REMOVED lines=13> */
.L_x_30296:
[----:B------:R-:W-:Y:S05]  /*3f20*/  BSYNC.RECONVERGENT B3 ;  /* 0x0000000000037941 */ /* 0x000fea0003800200 */
.L_x_30295:
        /* <DEDUP_REMOVED lines=13> */
.L_x_30298:
[----:B------:R-:W-:Y:S05]  /*4000*/  BSYNC.RECONVERGENT B3 ;  /* 0x0000000000037941 */ /* 0x000fea0003800200 */
.L_x_30297:
        /* <DEDUP_REMOVED lines=13> */
.L_x_30300:
[----:B------:R-:W-:Y:S05]  /*40e0*/  BSYNC.RECONVERGENT B3 ;  /* 0x0000000000037941 */ /* 0x000fea0003800200 */
.L_x_30299:
        /* <DEDUP_REMOVED lines=13> */
.L_x_30302:
[----:B------:R-:W-:Y:S05]  /*41c0*/  BSYNC.RECONVERGENT B3 ;  /* 0x0000000000037941 */ /* 0x000fea0003800200 */
.L_x_30301:
        /* <DEDUP_REMOVED lines=13> */
.L_x_30304:
[----:B------:R-:W-:Y:S05]  /*42a0*/  BSYNC.RECONVERGENT B3 ;  /* 0x0000000000037941 */ /* 0x000fea0003800200 */
.L_x_30303:
        /* <DEDUP_REMOVED lines=13> */
.L_x_30306:
[----:B------:R-:W-:Y:S05]  /*4380*/  BSYNC.RECONVERGENT B3 ;  /* 0x0000000000037941 */ /* 0x000fea0003800200 */
.L_x_30305:
        /* <DEDUP_REMOVED lines=13> */
.L_x_30308:
[----:B------:R-:W-:Y:S05]  /*4460*/  BSYNC.RECONVERGENT B3 ;  /* 0x0000000000037941 */ /* 0x000fea0003800200 */
.L_x_30307:
        /* <DEDUP_REMOVED lines=13> */
.L_x_30310:
[----:B------:R-:W-:Y:S05]  /*4540*/  BSYNC.RECONVERGENT B3 ;  /* 0x0000000000037941 */ /* 0x000fea0003800200 */
.L_x_30309:
[----:B------:R-:W-:Y:S01]  /*4550*/  HFMA2 R3, -RZ, RZ, 0, 0 ;  /* 0x00000000ff037431 */ /* 0x000fe200000001ff */
[----:B------:R-:W-:Y:S01]  /*4560*/  MOV R2, R40 ;  /* 0x0000002800027202 */ /* 0x000fe20000000f00 */
[----:B------:R-:W-:Y:S01]  /*4570*/  IMAD R0, R38, UR38, RZ ;  /* 0x0000002626007c24 */ /* 0x000fe2000f8e02ff */
[----:B------:R-:W-:Y:S01]  /*4580*/  ISETP.GE.U32.AND P2, PT, R59, UR44, PT ;  /* 0x0000002c3b007c0c */ /* 0x000fe2000bf46070 */
[----:B------:R-:W-:Y:S01]  /*4590*/  VIADD R8, R40, 0x260 ;  /* 0x0000026028087836 */ /* 0x000fe20000000000 */
[----:B------:R-:W-:Y:S02]  /*45a0*/  ISETP.GE.U32.AND P1, PT, R56, UR44, PT ;  /* 0x0000002c38007c0c */ /* 0x000fe4000bf26070 */
[----:B------:R-:W-:Y:S02]  /*45b0*/  @!P0 R2UR UR4, R32 ;  /* 0x00000000200482ca */ /* 0x000fe400000e0000 */
[----:B------:R-:W-:Y:S01]  /*45c0*/  @!P0 R2UR UR5, R33 ;  /* 0x00000000210582ca */ /* 0x000fe200000e0000 */
[----:B------:R-:W-:Y:S01]  /*45d0*/  IMAD.WIDE.U32 R4, R39, UR38, R2 ;  /* 0x0000002627047c25 */ /* 0x000fe2000f8e0002 */
[----:B------:R-:W-:-:S02]  /*45e0*/  ISETP.GE.AND.EX P2, PT, RZ, UR45, PT, P2 ;  /* 0x0000002dff007c0c */ /* 0x000fc4000bf46320 */
[----:B------:R-:W-:Y:S01]  /*45f0*/  ISETP.GE.AND.EX P1, PT, RZ, UR45, PT, P1 ;  /* 0x0000002dff007c0c */ /* 0x000fe2000bf26310 */
[----:B------:R-:W-:Y:S01]  /*4600*/  IMAD R3, R39, UR39, R0 ;  /* 0x0000002727037c24 */ /* 0x000fe2000f8e0200 */
[----:B------:R-:W-:Y:S02]  /*4610*/  LEA R2, P5, R4, UR36, 0x2 ;  /* 0x0000002404027c11 */ /* 0x000fe4000f8a10ff */
[----:B------:R-:W-:Y:S02]  /*4620*/  ISETP.GE.U32.AND P3, PT, R58, UR44, PT ;  /* 0x0000002c3a007c0c */ /* 0x000fe4000bf66070 */
[----:B------:R-:W-:Y:S02]  /*4630*/  IADD3 R3, PT, PT, R5, R3, RZ ;  /* 0x0000000305037210 */ /* 0x000fe40007ffe0ff */
[----:B------:R-:W-:Y:S02]  /*4640*/  ISETP.GE.U32.AND P4, PT, R57, UR44, PT ;  /* 0x0000002c39007c0c */ /* 0x000fe4000bf86070 */
[----:B------:R-:W-:-:S02]  /*4650*/  LEA.HI.X R3, R4, UR37, R3, 0x2, P5 ;  /* 0x0000002504037c11 */ /* 0x000fc4000a8f1403 */
[----:B------:R-:W-:Y:S02]  /*4660*/  ISETP.GE.AND.EX P3, PT, RZ, UR45, PT, P3 ;  /* 0x0000002dff007c0c */ /* 0x000fe4000bf66330 */
[----:B------:R-:W-:Y:S01]  /*4670*/  ISETP.GE.AND.EX P4, PT, RZ, UR45, PT, P4 ;  /* 0x0000002dff007c0c */ /* 0x000fe2000bf86340 */
[----:B------:R-:W-:Y:S01]  /*4680*/  @!P0 STG.E desc[UR4][R2.64], R15 ;  /* 0x0000000f02008986 */ /* 0x000fe2000c101904 */
[----:B------:R-:W-:Y:S02]  /*4690*/  ISETP.GE.U32.AND P0, PT, R54, UR44, PT ;  /* 0x0000002c36007c0c */ /* 0x000fe4000bf06070 */
[C---:B------:R-:W-:Y:S02]  /*46a0*/  @!P2 R2UR UR6, R32.reuse ;  /* 0x000000002006a2ca */ /* 0x040fe400000e0000 */
[----:B------:R-:W-:Y:S02]  /*46b0*/  @!P2 R2UR UR7, R33 ;  /* 0x000000002107a2ca */ /* 0x000fe400000e0000 */
[----:B------:R-:W-:-:S02]  /*46c0*/  @!P1 R2UR UR12, R32 ;  /* 0x00000000200c92ca */ /* 0x000fc400000e0000 */
[C---:B------:R-:W-:Y:S02]  /*46d0*/  @!P1 R2UR UR13, R33.reuse ;  /* 0x00000000210d92ca */ /* 0x040fe400000e0000 */
[----:B------:R-:W-:Y:S02]  /*46e0*/  ISETP.GE.AND.EX P0, PT, RZ, UR45, PT, P0 ;  /* 0x0000002dff007c0c */ /* 0x000fe4000bf06300 */
[C---:B------:R-:W-:Y:S02]  /*46f0*/  @!P3 R2UR UR8, R32.reuse ;  /* 0x000000002008b2ca */ /* 0x040fe400000e0000 */
[C---:B------:R-:W-:Y:S02]  /*4700*/  @!P3 R2UR UR9, R33.reuse ;  /* 0x000000002109b2ca */ /* 0x040fe400000e0000 */
[----:B------:R-:W-:Y:S01]  /*4710*/  @!P4 R2UR UR10, R32 ;  /* 0x00000000200ac2ca */ /* 0x000fe200000e0000 */
[----:B------:R-:W-:Y:S01]  /*4720*/  @!P2 STG.E desc[UR6][R2.64+0x80], R35 ;  /* 0x000080230200a986 */ /* 0x000fe2000c101906 */
[----:B------:R-:W-:-:S02]  /*4730*/  @!P4 R2UR UR11, R33 ;  /* 0x00000000210bc2ca */ /* 0x000fc400000e0000 */
[----:B------:R-:W-:Y:S01]  /*4740*/  ISETP.GE.U32.AND P5, PT, R55, UR44, PT ;  /* 0x0000002c37007c0c */ /* 0x000fe2000bfa6070 */
[----:B------:R-:W-:Y:S01]  /*4750*/  @!P1 STG.E desc[UR12][R2.64+0x300], R67 ;  /* 0x0003004302009986 */ /* 0x000fe2000c10190c */
[----:B------:R-:W-:Y:S02]  /*4760*/  ISETP.GE.U32.AND P1, PT, R50, UR44, PT ;  /* 0x0000002c32007c0c */ /* 0x000fe4000bf26070 */
[----:B------:R-:W-:Y:S02]  /*4770*/  @!P0 R2UR UR6, R32 ;  /* 0x00000000200682ca */ /* 0x000fe400000e0000 */
[----:B------:R-:W-:Y:S01]  /*4780*/  @!P0 R2UR UR7, R33 ;  /* 0x00000000210782ca */ /* 0x000fe200000e0000 */
[----:B------:R-:W-:Y:S01]  /*4790*/  @!P3 STG.E desc[UR8][R2.64+0x100], R37 ;  /* 0x000100250200b986 */ /* 0x000fe2000c101908 */
[----:B------:R-:W-:Y:S02]  /*47a0*/  ISETP.GE.AND.EX P5, PT, RZ, UR45, PT, P5 ;  /* 0x0000002dff007c0c */ /* 0x000fe4000bfa6350 */
[----:B------:R-:W-:Y:S01]  /*47b0*/  ISETP.GE.AND.EX P1, PT, RZ, UR45, PT, P1 ;  /* 0x0000002dff007c0c */ /* 0x000fe2000bf26310 */
[----:B------:R-:W-:Y:S01]  /*47c0*/  @!P4 STG.E desc[UR10][R2.64+0x180], R63 ;  /* 0x0001803f0200c986 */ /* 0x000fe2000c10190a */
[----:B------:R-:W-:-:S02]  /*47d0*/  ISETP.GE.U32.AND P4, PT, R53, UR44, PT ;  /* 0x0000002c35007c0c */ /* 0x000fc4000bf86070 */
[----:B------:R-:W-:Y:S02]  /*47e0*/  ISETP.GE.U32.AND P3, PT, R52, UR44, PT ;  /* 0x0000002c34007c0c */ /* 0x000fe4000bf66070 */
[----:B------:R-:W-:Y:S02]  /*47f0*/  ISETP.GE.U32.AND P2, PT, R51, UR44, PT ;  /* 0x0000002c33007c0c */ /* 0x000fe4000bf46070 */
[----:B------:R-:W-:Y:S01]  /*4800*/  ISETP.GE.U32.AND P6, PT, R49, UR44, PT ;  /* 0x0000002c31007c0c */ /* 0x000fe2000bfc6070 */
[----:B------:R-:W-:Y:S01]  /*4810*/  @!P0 STG.E desc[UR6][R2.64+0x400], R69 ;  /* 0x0004004502008986 */ /* 0x000fe2000c101906 */
[----:B------:R-:W-:Y:S02]  /*4820*/  ISETP.GE.AND.EX P4, PT, RZ, UR45, PT, P4 ;  /* 0x0000002dff007c0c */ /* 0x000fe4000bf86340 */
[----:B------:R-:W-:Y:S02]  /*4830*/  ISETP.GE.AND.EX P3, PT, RZ, UR45, PT, P3 ;  /* 0x0000002dff007c0c */ /* 0x000fe4000bf66330 */
        /* <DEDUP_REMOVED lines=12> */
[C---:B------:R-:W-:Y:S02]  /*4900*/  @!P3 R2UR UR11, R33.reuse ;  /* 0x00000000210bb2ca */ /* 0x040fe400000e0000 */
[----:B------:R-:W-:Y:S01]  /*4910*/  @!P2 R2UR UR12, R32 ;  /* 0x00000000200ca2ca */ /* 0x000fe200000e0000 */
[----:B------:R-:W-:Y:S01]  /*4920*/  @!P1 STG.E desc[UR14][R2.64+0x600], R17 ;  /* 0x0006001102009986 */ /* 0x000fe2000c10190e */
        /* <DEDUP_REMOVED lines=11> */
[----:B------:R-:W-:Y:S01]  /*49e0*/  ISETP.GE.U32.AND P5, PT, R0, UR44, PT ;  /* 0x0000002c00007c0c */ /* 0x000fe2000bfa6070 */
[----:B------:R2:W-:Y:S01]  /*49f0*/  @!P6 STG.E desc[UR16][R2.64+0x680], R75 ;  /* 0x0006804b0200e986 */ /* 0x0005e2000c101910 */
[----:B------:R-:W-:Y:S02]  /*4a00*/  ISETP.GE.U32.AND P4, PT, R47, UR44, PT ;  /* 0x0000002c2f007c0c */ /* 0x000fe4000bf86070 */
[----:B------:R-:W-:Y:S02]  /*4a10*/  ISETP.GE.U32.AND P3, PT, R46, UR44, PT ;  /* 0x0000002c2e007c0c */ /* 0x000fe4000bf66070 */
[----:B------:R-:W-:Y:S01]  /*4a20*/  ISETP.GE.U32.AND P6, PT, R45, UR44, PT ;  /* 0x0000002c2d007c0c */ /* 0x000fe2000bfc6070 */
[----:B------:R2:W-:Y:S01]  /*4a30*/  @!P0 STG.E desc[UR4][R2.64+0x700], R19 ;  /* 0x0007001302008986 */ /* 0x0005e2000c101904 */
[----:B------:R-:W-:Y:S01]  /*4a40*/  ISETP.GE.U32.AND P2, PT, R44, UR44, PT ;  /* 0x0000002c2c007c0c */ /* 0x000fe2000bf46070 */
[----:B------:R-:W3:Y:S01]  /*4a50*/  LDCU UR4, c[0x0][0x370] ;  /* 0x00006e00ff0477ac */ /* 0x000ee20008000800 */
[----:B------:R-:W-:Y:S01]  /*4a60*/  ISETP.GE.AND.EX P4, PT, RZ, UR45, PT, P4 ;  /* 0x0000002dff007c0c */ /* 0x000fe2000bf86340 */
[----:B------:R-:W3:Y:S01]  /*4a70*/  LDC R4, c[0x0][0x364] ;  /* 0x0000d900ff047b82 */ /* 0x000ee20000000800 */
        /* <DEDUP_REMOVED lines=10> */
[----:B------:R-:W-:Y:S02]  /*4b20*/  @!P3 R2UR UR8, R32 ;  /* 0x000000002008b2ca */ /* 0x000fe400000e0000 */
[C---:B------:R-:W-:Y:S01]  /*4b30*/  @!P3 R2UR UR9, R33.reuse ;  /* 0x000000002109b2ca */ /* 0x040fe200000e0000 */
[----:B---3--:R-:W-:Y:S01]  /*4b40*/  IMAD R4, R4, UR4, RZ ;  /* 0x0000000404047c24 */ /* 0x008fe2000f8e02ff */
        /* <DEDUP_REMOVED lines=12> */
[----:B0-----:R-:W-:-:S02]  /*4c10*/  IADD3 R7, PT, PT, R40, 0x80, RZ ;  /* 0x0000008028077810 */ /* 0x001fc40007ffe0ff */
        /* <DEDUP_REMOVED lines=42> */
.L_x_30257:
[----:B------:R-:W-:Y:S05]  /*4ec0*/  EXIT ;  /* 0x000000000000794d */ /* 0x000fea0003800000 */
.L_x_30258:
[----:B------:R-:W-:Y:S01]  /*4ed0*/  BSSY B1, `(.L_x_30312) ;  /* 0x0000007000017945 */ /* 0x000fe20003800000 */
[----:B------:R-:W-:Y:S02]  /*4ee0*/  MOV R12, 0x10 ;  /* 0x00000010000c7802 */ /* 0x000fe40000000f00 */
[----:B------:R-:W-:Y:S02]  /*4ef0*/  MOV R11, 0x1f ;  /* 0x0000001f000b7802 */ /* 0x000fe40000000f00 */
[----:B------:R-:W-:-:S07]  /*4f00*/  MOV R15, 0xffffffff ;  /* 0xffffffff000f7802 */ /* 0x000fce0000000f00 */
[----:B------:R-:W-:Y:S05]  /*4f10*/  WARPSYNC.COLLECTIVE R15, `(.L_x_30313) ;  /* 0x000000000f087348 */ /* 0x000fea0003c00000 */
[----:B------:R0:W1:Y:S02]  /*4f20*/  SHFL.BFLY P6, R14, R13, R12, R11 ;  /* 0x0c00000c0d0e7389 */ /* 0x00006400000c000b */
[----:B01----:R-:W-:Y:S05]  /*4f30*/  ENDCOLLECTIVE ;  /* 0x000000000000791b */ /* 0x003fea0003800000 */
.L_x_30313:
[----:B------:R-:W-:Y:S05]  /*4f40*/  BSYNC B1 ;  /* 0x0000000000017941 */ /* 0x000fea0003800000 */
.L_x_30312:
        /* <DEDUP_REMOVED lines=9> */
.L_x_30314:
[----:B------:R-:W-:Y:S01]  /*4fe0*/  HFMA2 R12, -RZ, RZ, 0, 2.384185791015625e-07 ;  /* 0x00000004ff0c7431 */ /* 0x000fe200000001ff */
[----:B------:R-:W-:-:S04]  /*4ff0*/  FMNMX R0, R13, R14, !PT ;  /* 0x0000000e0d007209 */ /* 0x000fc80007800000 */
[----:B------:R-:W-:-:S07]  /*5000*/  MOV R13, R0 ;  /* 0x00000000000d7202 */ /* 0x000fce0000000f00 */
[----:B------:R-:W-:Y:S05]  /*5010*/  WARPSYNC.COLLECTIVE R15, `(.L_x_30315) ;  /* 0x000000000f087348 */ /* 0x000fea0003c00000 */
[----:B------:R0:W1:Y:S02]  /*5020*/  SHFL.BFLY P6, R14, R13, R12, R11 ;  /* 0x0c00000c0d0e7389 */ /* 0x00006400000c000b */
[----:B01----:R-:W-:Y:S05]  /*5030*/  ENDCOLLECTIVE ;  /* 0x000000000000791b */ /* 0x003fea0003800000 */
.L_x_30315:
[----:B------:R-:W-:Y:S02]  /*5040*/  MOV R12, 0x2 ;  /* 0x00000002000c7802 */ /* 0x000fe40000000f00 */
[----:B------:R-:W-:-:S05]  /*5050*/  FMNMX R2, R0, R14, !PT ;  /* 0x0000000e00027209 */ /* 0x000fca0007800000 */
[----:B------:R-:W-:-:S07]  /*5060*/  IMAD.MOV.U32 R13, RZ, RZ, R2 ;  /* 0x000000ffff0d7224 */ /* 0x000fce00078e0002 */
[----:B------:R-:W-:Y:S05]  /*5070*/  WARPSYNC.COLLECTIVE R15, `(.L_x_30316) ;  /* 0x000000000f087348 */ /* 0x000fea0003c00000 */
[----:B------:R0:W1:Y:S02]  /*5080*/  SHFL.BFLY P6, R14, R13, R12, R11 ;  /* 0x0c00000c0d0e7389 */ /* 0x00006400000c000b */
[----:B01----:R-:W-:Y:S05]  /*5090*/  ENDCOLLECTIVE ;  /* 0x000000000000791b */ /* 0x003fea0003800000 */
.L_x_30316:
[----:B------:R-:W-:Y:S01]  /*50a0*/  HFMA2 R12, -RZ, RZ, 0, 5.9604644775390625e-08 ;  /* 0x00000001ff0c7431 */ /* 0x000fe200000001ff */
[----:B------:R-:W-:-:S04]  /*50b0*/  FMNMX R3, R2, R14, !PT ;  /* 0x0000000e02037209 */ /* 0x000fc80007800000 */
[----:B------:R-:W-:-:S07]  /*50c0*/  MOV R13, R3 ;  /* 0x00000003000d7202 */ /* 0x000fce0000000f00 */
[----:B------:R-:W-:Y:S05]  /*50d0*/  WARPSYNC.COLLECTIVE R15, `(.L_x_30317) ;  /* 0x000000000f087348 */ /* 0x000fea0003c00000 */
[----:B------:R0:W1:Y:S02]  /*50e0*/  SHFL.BFLY P6, R14, R13, R12, R11 ;  /* 0x0c00000c0d0e7389 */ /* 0x00006400000c000b */
[----:B01----:R-:W-:Y:S05]  /*50f0*/  ENDCOLLECTIVE ;  /* 0x000000000000791b */ /* 0x003fea0003800000 */
.L_x_30317:
        /* <DEDUP_REMOVED lines=40> */
[----:B------:R-:W-:-:S03]  /*5380*/  FFMA.SAT R27, R25, R30, 0.5 ;  /* 0x3f000000191b7423 */ /* 0x000fc6000000201e */
[----:B------:R-:W-:Y:S01]  /*5390*/  FFMA R0, R9, 1.4426950216293334961, -R0 ;  /* 0x3fb8aa3b09007823 */ /* 0x000fe20000000800 */
[----:B------:R-:W0:Y:S01]  /*53a0*/  MUFU.EX2 R19, R19 ;  /* 0x0000001300137308 */ /* 0x000e220000000800 */
[----:B------:R-:W-:Y:S02]  /*53b0*/  FFMA.RM R27, R27, R34, 12582913 ;  /* 0x4b4000011b1b7423 */ /* 0x000fe40000004022 */
[----:B------:R-:W-:Y:S01]  /*53c0*/  FFMA R9, R9, 1.925963033500011079e-08, R0 ;  /* 0x32a5706009097823 */ /* 0x000fe20000000000 */
[----:B------:R-:W-:Y:S01]  /*53d0*/  SHF.L.U32 R0, R17, 0x17, RZ ;  /* 0x0000001711007819 */ /* 0x000fe200000006ff */
[----:B------:R-:W-:-:S04]  /*53e0*/  FFMA.SAT R17, R2, R30, 0.5 ;  /* 0x3f00000002117423 */ /* 0x000fc8000000201e */
[----:B------:R-:W1:Y:S01]  /*53f0*/  MUFU.EX2 R9, R9 ;  /* 0x0000000900097308 */ /* 0x000e620000000800 */
[----:B------:R-:W-:Y:S01]  /*5400*/  FFMA.RM R17, R17, R34, 12582913 ;  /* 0x4b40000111117423 */ /* 0x000fe20000004022 */
[----:B0-----:R-:W-:-:S03]  /*5410*/  FMUL R4, R4, R19 ;  /* 0x0000001304047220 */ /* 0x001fc60000400000 */
[----:B------:R-:W-:-:S04]  /*5420*/  FADD R19, R17, -12583039 ;  /* 0xcb40007f11137421 */ /* 0x000fc80000000000 */
[----:B------:R-:W-:Y:S01]  /*5430*/  FFMA R19, R2, 1.4426950216293334961, -R19 ;  /* 0x3fb8aa3b02137823 */ /* 0x000fe20000000813 */
[----:B-1----:R-:W-:Y:S01]  /*5440*/  FMUL R0, R0, R9 ;  /* 0x0000000900007220 */ /* 0x002fe20000400000 */
[----:B------:R-:W-:Y:S02]  /*5450*/  FFMA.SAT R9, R3, R30, 0.5 ;  /* 0x3f00000003097423 */ /* 0x000fe4000000201e */
[----:B------:R-:W-:Y:S01]  /*5460*/  FFMA R19, R2, 1.925963033500011079e-08, R19 ;  /* 0x32a5706002137823 */ /* 0x000fe20000000013 */
[----:B------:R-:W-:Y:S01]  /*5470*/  SHF.L.U32 R2, R17, 0x17, RZ ;  /* 0x0000001711027819 */ /* 0x000fe200000006ff */
        /* <DEDUP_REMOVED lines=211> */
.L_x_30318:
[----:B------:R-:W-:Y:S02]  /*61b0*/  HFMA2 R12, -RZ, RZ, 0, 4.76837158203125e-07 ;  /* 0x00000008ff0c7431 */ /* 0x000fe400000001ff */
[----:B------:R-:W-:-:S05]  /*61c0*/  FADD R34, R13, R14 ;  /* 0x0000000e0d227221 */ /* 0x000fca0000000000 */
[----:B------:R-:W-:-:S07]  /*61d0*/  MOV R13, R34 ;  /* 0x00000022000d7202 */ /* 0x000fce0000000f00 */
[----:B------:R-:W-:Y:S05]  /*61e0*/  WARPSYNC.COLLECTIVE R15, `(.L_x_30319) ;  /* 0x000000000f087348 */ /* 0x000fea0003c00000 */
[----:B------:R0:W1:Y:S02]  /*61f0*/  SHFL.BFLY P6, R14, R13, R12, R11 ;  /* 0x0c00000c0d0e7389 */ /* 0x00006400000c000b */
[----:B01----:R-:W-:Y:S05]  /*6200*/  ENDCOLLECTIVE ;  /* 0x000000000000791b */ /* 0x003fea0003800000 */
.L_x_30319:
[----:B------:R-:W-:Y:S02]  /*6210*/  HFMA2 R12, -RZ, RZ, 0, 2.384185791015625e-07 ;  /* 0x00000004ff0c7431 */ /* 0x000fe400000001ff */
[----:B------:R-:W-:-:S05]  /*6220*/  FADD R35, R34, R14 ;  /* 0x0000000e22237221 */ /* 0x000fca0000000000 */
[----:B------:R-:W-:-:S07]  /*6230*/  MOV R13, R35 ;  /* 0x00000023000d7202 */ /* 0x000fce0000000f00 */
[----:B------:R-:W-:Y:S05]  /*6240*/  WARPSYNC.COLLECTIVE R15, `(.L_x_30320) ;  /* 0x000000000f087348 */ /* 0x000fea0003c00000 */
[----:B------:R0:W1:Y:S02]  /*6250*/  SHFL.BFLY P6, R14, R13, R12, R11 ;  /* 0x0c00000c0d0e7389 */ /* 0x00006400000c000b */
[----:B01----:R-:W-:Y:S05]  /*6260*/  ENDCOLLECTIVE ;  /* 0x000000000000791b */ /* 0x003fea0003800000 */
.L_x_30320:
[----:B------:R-:W-:Y:S02]  /*6270*/  IMAD.MOV.U32 R12, RZ, RZ, 0x2 ;  /* 0x00000002ff0c7424 */ /* 0x000fe400078e00ff */
[----:B------:R-:W-:-:S05]  /*6280*/  FADD R36, R35, R14 ;  /* 0x0000000e23247221 */ /* 0x000fca0000000000 */
[----:B------:R-:W-:-:S07]  /*6290*/  MOV R13, R36 ;  /* 0x00000024000d7202 */ /* 0x000fce0000000f00 */
[----:B------:R-:W-:Y:S05]  /*62a0*/  WARPSYNC.COLLECTIVE R15, `(.L_x_30321) ;  /* 0x000000000f087348 */ /* 0x000fea0003c00000 */
[----:B------:R0:W1:Y:S02]  /*62b0*/  SHFL.BFLY P6, R14, R13, R12, R11 ;  /* 0x0c00000c0d0e7389 */ /* 0x00006400000c000b */
[----:B01----:R-:W-:Y:S05]  /*62c0*/  ENDCOLLECTIVE ;  /* 0x000000000000791b */ /* 0x003fea0003800000 */
.L_x_30321:
[----:B------:R-:W-:Y:S02]  /*62d0*/  HFMA2 R12, -RZ, RZ, 0, 5.9604644775390625e-08 ;  /* 0x00000001ff0c7431 */ /* 0x000fe400000001ff */
[----:B------:R-:W-:-:S05]  /*62e0*/  FADD R37, R36, R14 ;  /* 0x0000000e24257221 */ /* 0x000fca0000000000 */
[----:B------:R-:W-:-:S07]  /*62f0*/  MOV R13, R37 ;  /* 0x00000025000d7202 */ /* 0x000fce0000000f00 */
[----:B------:R-:W-:Y:S05]  /*6300*/  WARPSYNC.COLLECTIVE R15, `(.L_x_30322) ;  /* 0x000000000f087348 */ /* 0x000fea0003c00000 */
[----:B------:R0:W1:Y:S02]  /*6310*/  SHFL.BFLY P6, R14, R13, R12, R11 ;  /* 0x0c00000c0d0e7389 */ /* 0x00006400000c000b */
[----:B01----:R-:W-:Y:S05]  /*6320*/  ENDCOLLECTIVE ;  /* 0x000000000000791b */ /* 0x003fea0003800000 */
.L_x_30322:
[----:B------:R-:W-:Y:S05]  /*6330*/  BRA `(.L_x_30323) ;  /* 0xffffffc800d47947 */ /* 0x000fea000383ffff */
        .weak           $__internal_488_$__cuda_sm3x_div_rn_noftz_f32_slowpath
        .type           $__internal_488_$__cuda_sm3x_div_rn_noftz_f32_slowpath,@function
        .size           $__internal_488_$__cuda_sm3x_div_rn_noftz_f32_slowpath,(.L_x_37865 - $__internal_488_$__cuda_sm3x_div_rn_noftz_f32_slowpath)
$__internal_488_$__cuda_sm3x_div_rn_noftz_f32_slowpath:
        /* <DEDUP_REMOVED lines=35> */
.L_x_30325:
        /* <DEDUP_REMOVED lines=51> */
.L_x_30332:
[----:B------:R-:W-:-:S04]  /*68a0*/  LOP3.LUT R4, R4, 0x80000000, RZ, 0xc0, !PT ;  /* 0x8000000004047812 */ /* 0x000fc800078ec0ff */
[----:B------:R-:W-:Y:S01]  /*68b0*/  LOP3.LUT R4, R4, 0x7f800000, RZ, 0xfc, !PT ;  /* 0x7f80000004047812 */ /* 0x000fe200078efcff */
[----:B------:R-:W-:Y:S06]  /*68c0*/  BRA `(.L_x_30333) ;  /* 0x0000000000047947 */ /* 0x000fec0003800000 */
.L_x_30331:
[----:B------:R-:W-:-:S07]  /*68d0*/  LEA R4, R14, R4, 0x17 ;  /* 0x000000040e047211 */ /* 0x000fce00078eb8ff */
.L_x_30333:
[----:B------:R-:W-:Y:S05]  /*68e0*/  BSYNC.RECONVERGENT B2 ;  /* 0x0000000000027941 */ /* 0x000fea0003800200 */
.L_x_30330:
[----:B------:R-:W-:Y:S05]  /*68f0*/  BRA `(.L_x_30334) ;  /* 0x0000000000207947 */ /* 0x000fea0003800000 */
.L_x_30329:
[----:B------:R-:W-:-:S04]  /*6900*/  LOP3.LUT R4, R87, 0x80000000, R4, 0x48, !PT ;  /* 0x8000000057047812 */ /* 0x000fc800078e4804 */
[----:B------:R-:W-:Y:S01]  /*6910*/  LOP3.LUT R4, R4, 0x7f800000, RZ, 0xfc, !PT ;  /* 0x7f80000004047812 */ /* 0x000fe200078efcff */
[----:B------:R-:W-:Y:S06]  /*6920*/  BRA `(.L_x_30334) ;  /* 0x0000000000147947 */ /* 0x000fec0003800000 */
.L_x_30328:
[----:B------:R-:W-:Y:S01]  /*6930*/  LOP3.LUT R4, R87, 0x80000000, R4, 0x48, !PT ;  /* 0x8000000057047812 */ /* 0x000fe200078e4804 */
[----:B------:R-:W-:Y:S06]  /*6940*/  BRA `(.L_x_30334) ;  /* 0x00000000000c7947 */ /* 0x000fec0003800000 */
.L_x_30327:
[----:B------:R-:W0:Y:S01]  /*6950*/  MUFU.RSQ R4, -QNAN ;  /* 0xffc0000000047908 */ /* 0x000e220000001400 */
[----:B------:R-:W-:Y:S05]  /*6960*/  BRA `(.L_x_30334) ;  /* 0x0000000000047947 */ /* 0x000fea0003800000 */
.L_x_30326:
[----:B------:R-:W-:-:S07]  /*6970*/  FADD.FTZ R4, R4, R11 ;  /* 0x0000000b04047221 */ /* 0x000fce0000010000 */
.L_x_30334:
[----:B------:R-:W-:Y:S05]  /*6980*/  BSYNC.RECONVERGENT B1 ;  /* 0x0000000000017941 */ /* 0x000fea0003800200 */
.L_x_30324:
[----:B------:R-:W-:-:S04]  /*6990*/  HFMA2 R13, -RZ, RZ, 0, 0 ;  /* 0x00000000ff0d7431 */ /* 0x000fc800000001ff */
[----:B0-----:R-:W-:Y:S05]  /*69a0*/  RET.REL.NODEC R12 `(_Z15SoftmaxWarpImplI24ElementwiseScaleMaskLoadIffbE11DirectStoreIffEfLi1ELi26ELi32ELi1ELb1EL9Algorithm0EEvT_T0_ll) ;  /* 0xffffff940c947950 */ /* 0x001fea0003c3ffff */
.L_x_30335:
        /* <DEDUP_REMOVED lines=13> */
.L_x_37865:


//--------------------- .text._Z15SoftmaxWarpImplI24ElementwiseScaleMaskLoadIffbE11DirectStoreIffEfLi1ELi26ELi32ELi1ELb0EL9Algorithm0EEvT_T0_ll --------------------------
	.section	.text._Z15SoftmaxWarpImplI24ElementwiseScaleMaskLoadIffbE11DirectStoreIffEfLi1ELi26ELi32ELi1ELb0EL9Algorithm0EEvT_T0_ll,"ax",@progbits
	.align	128
        .global         _Z15SoftmaxWarpImplI24ElementwiseScaleMaskLoadIffbE11DirectStoreIffEfLi1ELi26ELi32ELi1ELb0EL9Algorithm0EEvT_T0_ll
        .type           _Z15SoftmaxWarpImplI24ElementwiseScaleMaskLoadIffbE11DirectStoreIffEfLi1ELi26ELi32ELi1ELb0EL9Algorithm0EEvT_T0_ll,@function
        .size           _Z15SoftmaxWarpImplI24ElementwiseScaleMaskLoadIffbE11DirectStoreIffEfLi1ELi26ELi32ELi1ELb0EL9Algorithm0EEvT_T0_ll,(.L_x_37866 - _Z15SoftmaxWarpImplI24ElementwiseScaleMaskLoadIffbE11DirectStoreIffEfLi1ELi26ELi32ELi1ELb0EL9Algorithm0EEvT_T0_ll)
        .other          _Z15SoftmaxWarpImplI24ElementwiseScaleMaskLoadIffbE11DirectStoreIffEfLi1ELi26ELi32ELi1ELb0EL9Algorithm0EEvT_T0_ll,@"STO_CUDA_ENTRY STV_DEFAULT"
_Z15SoftmaxWarpImplI24ElementwiseScaleMaskLoadIffbE11DirectStoreIffEfLi1ELi26ELi32ELi1ELb0EL9Algorithm0EEvT_T0_ll:
.text._Z15SoftmaxWarpImplI24ElementwiseScaleMaskLoadIffbE11DirectStoreIffEfLi1ELi26ELi32ELi1ELb0EL9Algorithm0EEvT_T0_ll:
        /* <DEDUP_REMOVED lines=24> */
.L_x_30336:
        /* <DEDUP_REMOVED lines=13> */
.L_x_30390:
[----:B---3--:R-:W3:Y:S01]  /*0250*/  LDC.64 R6, c[0x0][0x390] ;  /* 0x0000e400ff067b82 */ /* 0x008ee20000000a00 */
[----:B------:R-:W-:Y:S01]  /*0260*/  HFMA2 R3, -RZ, RZ, 0, 0 ;  /* 0x00000000ff037431 */ /* 0x000fe200000001ff */
[----:B-1----:R-:W-:Y:S02]  /*0270*/  MOV R2, R40 ;  /* 0x0000002800027202 */ /* 0x002fe40000000f00 */
[----:B--2---:R-:W-:Y:S02]  /*0280*/  R2UR UR4, R32 ;  /* 0x00000000200472ca */ /* 0x004fe400000e0000 */
[----:B------:R-:W-:Y:S01]  /*0290*/  R2UR UR5, R33 ;  /* 0x00000000210572ca */ /* 0x000fe200000e0000 */
[-C--:B---3--:R-:W-:Y:S02]  /*02a0*/  IMAD R0, R41, R6.reuse, RZ ;  /* 0x0000000629007224 */ /* 0x088fe400078e02ff */
[----:B------:R-:W-:-:S04]  /*02b0*/  IMAD.WIDE.U32 R4, R39, R6, R2 ;  /* 0x0000000627047225 */ /* 0x000fc800078e0002 */
[----:B------:R-:W-:Y:S01]  /*02c0*/  IMAD R3, R39, R7, R0 ;  /* 0x0000000727037224 */ /* 0x000fe200078e0200 */
[----:B------:R-:W-:-:S04]  /*02d0*/  IADD3 R6, P0, PT, R4, UR38, RZ ;  /* 0x0000002604067c10 */ /* 0x000fc8000ff1e0ff */
[----:B------:R-:W-:-:S04]  /*02e0*/  IADD3 R3, PT, PT, R5, R3, RZ ;  /* 0x0000000305037210 */ /* 0x000fc80007ffe0ff */
[----:B------:R-:W-:-:S05]  /*02f0*/  IADD3.X R7, PT, PT, R3, UR39, RZ, P0, !PT ;  /* 0x0000002703077c10 */ /* 0x000fca00087fe4ff */
[----:B------:R-:W2:Y:S01]  /*0300*/  LDG.E.U8 R10, desc[UR4][R6.64] ;  /* 0x00000004060a7981 */ /* 0x000ea2000c1e1100 */
[----:B------:R-:W-:Y:S02]  /*0310*/  R2UR UR8, R32 ;  /* 0x00000000200872ca */ /* 0x000fe400000e0000 */
[C---:B------:R-:W-:Y:S02]  /*0320*/  R2UR UR9, R33.reuse ;  /* 0x00000000210972ca */ /* 0x040fe400000e0000 */
[----:B------:R-:W-:Y:S02]  /*0330*/  LEA R2, P0, R4, UR36, 0x2 ;  /* 0x0000002404027c11 */ /* 0x000fe4000f8010ff */
[----:B------:R-:W-:Y:S02]  /*0340*/  R2UR UR10, R32 ;  /* 0x00000000200a72ca */ /* 0x000fe400000e0000 */
[----:B------:R-:W-:Y:S02]  /*0350*/  R2UR UR11, R33 ;  /* 0x00000000210b72ca */ /* 0x000fe400000e0000 */
[----:B------:R-:W-:-:S02]  /*0360*/  LEA.HI.X R3, R4, UR37, R3, 0x2, P0 ;  /* 0x0000002504037c11 */ /* 0x000fc400080f1403 */
[C---:B------:R-:W-:Y:S02]  /*0370*/  R2UR UR6, R32.reuse ;  /* 0x00000000200672ca */ /* 0x040fe400000e0000 */
[C---:B------:R-:W-:Y:S01]  /*0380*/  R2UR UR7, R33.reuse ;  /* 0x00000000210772ca */ /* 0x040fe200000e0000 */
[----:B------:R-:W3:Y:S01]  /*0390*/  LDG.E.U8 R25, desc[UR8][R6.64+0x20] ;  /* 0x0000200806197981 */ /* 0x000ee2000c1e1100 */
[C---:B------:R-:W-:Y:S02]  /*03a0*/  R2UR UR22, R32.reuse ;  /* 0x00000000201672ca */ /* 0x040fe400000e0000 */
[C---:B------:R-:W-:Y:S01]  /*03b0*/  R2UR UR23, R33.reuse ;  /* 0x00000000211772ca */ /* 0x040fe200000e0000 */
[----:B------:R-:W4:Y:S01]  /*03c0*/  LDG.E R28, desc[UR8][R2.64+0x200] ;  /* 0x00020008021c7981 */ /* 0x000f22000c1e1900 */
        /* <DEDUP_REMOVED lines=41> */
[----:B------:R-:W5:Y:S04]  /*0660*/  LDG.E R50, desc[UR6][R2.64+0x800] ;  /* 0x0008000602327981 */ /* 0x000f68000c1e1900 */
[----:B------:R-:W5:Y:S04]  /*0670*/  LDG.E R54, desc[UR12][R2.64+0x900] ;  /* 0x0009000c02367981 */ /* 0x000f68000c1e1900 */
[----:B------:R-:W5:Y:S04]  /*0680*/  LDG.E R56, desc[UR4][R2.64+0x980] ;  /* 0x0009800402387981 */ /* 0x000f68000c1e1900 */
[----:B------:R-:W5:Y:S04]  /*0690*/  LDG.E R58, desc[UR8][R2.64+0xa00] ;  /* 0x000a0008023a7981 */ /* 0x000f68000c1e1900 */
[----:B------:R-:W5:Y:S04]  /*06a0*/  LDG.E R60, desc[UR14][R2.64+0xa80] ;  /* 0x000a800e023c7981 */ /* 0x000f68000c1e1900 */
[----:B------:R-:W5:Y:S01]  /*06b0*/  LDG.E R62, desc[UR6][R2.64+0xb00] ;  /* 0x000b0006023e7981 */ /* 0x000f62000c1e1900 */
[----:B--2---:R-:W-:-:S02]  /*06c0*/  ISETP.NE.AND P4, PT, R10, RZ, PT ;  /* 0x000000ff0a00720c */ /* 0x004fc40003f85270 */
[----:B------:R-:W4:Y:S01]  /*06d0*/  LDC.64 R10, c[0x0][0x398] ;  /* 0x0000e600ff0a7b82 */ /* 0x000f220000000a00 */
[----:B---3--:R-:W-:Y:S01]  /*06e0*/  ISETP.NE.AND P3, PT, R25, RZ, PT ;  /* 0x000000ff1900720c */ /* 0x008fe20003f65270 */
[-C--:B----4-:R-:W-:Y:S02]  /*06f0*/  FMUL R25, R28, R11.reuse ;  /* 0x0000000b1c197220 */ /* 0x090fe40000400000 */
[----:B------:R-:W2:Y:S01]  /*0700*/  LDG.E R28, desc[UR6][R2.64+0x680] ;  /* 0x00068006021c7981 */ /* 0x000ea2000c1e1900 */
[----:B-----5:R-:W-:Y:S01]  /*0710*/  ISETP.NE.AND P6, PT, R5, RZ, PT ;  /* 0x000000ff0500720c */ /* 0x020fe20003fc5270 */
[----:B------:R-:W-:-:S05]  /*0720*/  FMUL R5, R4, R11 ;  /* 0x0000000b04057220 */ /* 0x000fca0000400000 */
[----:B------:R-:W-:Y:S02]  /*0730*/  FSEL R36, R5, R10, P3 ;  /* 0x0000000a05247208 */ /* 0x000fe40001800000 */
[----:B------:R-:W-:Y:S01]  /*0740*/  ISETP.NE.AND P3, PT, R23, RZ, PT ;  /* 0x000000ff1700720c */ /* 0x000fe20003f65270 */
[----:B------:R-:W-:Y:S01]  /*0750*/  FMUL R23, R26, R11 ;  /* 0x0000000b1a177220 */ /* 0x000fe20000400000 */
[----:B------:R-:W3:Y:S01]  /*0760*/  LDG.E.U8 R5, desc[UR16][R6.64+0x300] ;  /* 0x0003001006057981 */ /* 0x000ee2000c1e1100 */
[----:B------:R-:W-:-:S03]  /*0770*/  ISETP.NE.AND P5, PT, R9, RZ, PT ;  /* 0x000000ff0900720c */ /* 0x000fc60003fa5270 */
[----:B------:R-:W4:Y:S01]  /*0780*/  LDG.E R26, desc[UR4][R2.64+0x600] ;  /* 0x00060004021a7981 */ /* 0x000f22000c1e1900 */
[-C--:B------:R-:W-:Y:S01]  /*0790*/  FMUL R9, R0, R11.reuse ;  /* 0x0000000b00097220 */ /* 0x080fe20000400000 */
[-C--:B------:R-:W-:Y:S02]  /*07a0*/  FSEL R42, R23, R10.reuse, P5 ;  /* 0x0000000a172a7208 */ /* 0x080fe40002800000 */
[----:B------:R-:W5:Y:S01]  /*07b0*/  LDG.E.U8 R0, desc[UR14][R6.64+0x2e0] ;  /* 0x0002e00e06007981 */ /* 0x000f62000c1e1100 */
[----:B------:R-:W-:Y:S01]  /*07c0*/  FMUL R23, R30, R11 ;  /* 0x0000000b1e177220 */ /* 0x000fe20000400000 */
[----:B------:R-:W-:Y:S02]  /*07d0*/  FSEL R9, R9, R10, P4 ;  /* 0x0000000a09097208 */ /* 0x000fe40002000000 */
[----:B------:R-:W3:Y:S01]  /*07e0*/  LDG.E R30, desc[UR8][R2.64+0x700] ;  /* 0x00070008021e7981 */ /* 0x000ee2000c1e1900 */
[----:B------:R-:W-:-:S03]  /*07f0*/  ISETP.NE.AND P1, PT, R14, RZ, PT ;  /* 0x000000ff0e00720c */ /* 0x000fc60003f25270 */
[----:B------:R-:W5:Y:S01]  /*0800*/  LDG.E.U8 R14, desc[UR12][R6.64+0x2c0] ;  /* 0x0002c00c060e7981 */ /* 0x000f62000c1e1100 */
[----:B------:R-:W-:-:S03]  /*0810*/  ISETP.NE.AND P2, PT, R12, RZ, PT ;  /* 0x000000ff0c00720c */ /* 0x000fc60003f45270 */
[----:B------:R-:W5:Y:S01]  /*0820*/  LDG.E.U8 R12, desc[UR18][R6.64+0x320] ;  /* 0x00032012060c7981 */ /* 0x000f62000c1e1100 */
[----:B------:R-:W-:-:S03]  /*0830*/  ISETP.NE.AND P0, PT, R16, RZ, PT ;  /* 0x000000ff1000720c */ /* 0x000fc60003f05270 */
[----:B------:R-:W5:Y:S01]  /*0840*/  LDG.E.U8 R16, desc[UR10][R6.64+0x2a0] ;  /* 0x0002a00a06107981 */ /* 0x000f62000c1e1100 */
[----:B------:R-:W-:-:S03]  /*0850*/  ISETP.NE.AND P4, PT, R20, RZ, PT ;  /* 0x000000ff1400720c */ /* 0x000fc60003f85270 */
[----:B------:R1:W5:Y:S01]  /*0860*/  LDG.E.U8 R20, desc[UR8][R6.64+0x280] ;  /* 0x0002800806147981 */ /* 0x000362000c1e1100 */
[-C--:B------:R-:W-:Y:S01]  /*0870*/  FSEL R4, R25, R10.reuse, P2 ;  /* 0x0000000a19047208 */ /* 0x080fe20001000000 */
[-C--:B------:R-:W-:Y:S02]  /*0880*/  FMUL R25, R46, R11.reuse ;  /* 0x0000000b2e197220 */ /* 0x080fe40000400000 */
[----:B------:R-:W5:Y:S01]  /*0890*/  LDG.E R46, desc[UR10][R2.64+0xb80] ;  /* 0x000b800a022e7981 */ /* 0x000f62000c1e1900 */
[-C--:B-1----:R-:W-:Y:S01]  /*08a0*/  FSEL R6, R23, R10.reuse, P1 ;  /* 0x0000000a17067208 */ /* 0x082fe20000800000 */
[-C--:B------:R-:W-:Y:S01]  /*08b0*/  FMUL R23, R44, R11.reuse ;  /* 0x0000000b2c177220 */ /* 0x080fe20000400000 */
[----:B------:R-:W-:Y:S01]  /*08c0*/  FMUL R35, R8, R11 ;  /* 0x0000000b08237220 */ /* 0x000fe20000400000 */
[----:B------:R-:W5:Y:S03]  /*08d0*/  LDG.E R44, desc[UR4][R2.64+0xc80] ;  /* 0x000c8004022c7981 */ /* 0x000f66000c1e1900 */
[----:B------:R-:W-:-:S02]  /*08e0*/  FSEL R8, R23, R10, P4 ;  /* 0x0000000a17087208 */ /* 0x000fc40002000000 */
[----:B------:R-:W-:Y:S02]  /*08f0*/  ISETP.NE.AND P4, PT, R19, RZ, PT ;  /* 0x000000ff1300720c */ /* 0x000fe40003f85270 */
[-C--:B------:R-:W-:Y:S02]  /*0900*/  FSEL R19, R25, R10.reuse, P3 ;  /* 0x0000000a19137208 */ /* 0x080fe40001800000 */
[----:B------:R-:W-:Y:S01]  /*0910*/  ISETP.NE.AND P3, PT, R21, RZ, PT ;  /* 0x000000ff1500720c */ /* 0x000fe20003f65270 */
[-C--:B------:R-:W-:Y:S01]  /*0920*/  FMUL R21, R24, R11.reuse ;  /* 0x0000000b18157220 */ /* 0x080fe20000400000 */
[----:B------:R-:W-:Y:S02]  /*0930*/  FSEL R35, R35, R10, P6 ;  /* 0x0000000a23237208 */ /* 0x000fe40003000000 */
[----:B------:R-:W-:Y:S01]  /*0940*/  ISETP.NE.AND P6, PT, R27, RZ, PT ;  /* 0x000000ff1b00720c */ /* 0x000fe20003fc5270 */
[----:B------:R-:W-:-:S03]  /*0950*/  FMUL R23, R22, R11 ;  /* 0x0000000b16177220 */ /* 0x000fc60000400000 */
[-C--:B------:R-:W-:Y:S02]  /*0960*/  FSEL R22, R21, R10.reuse, P6 ;  /* 0x0000000a15167208 */ /* 0x080fe40003000000 */
[----:B------:R-:W-:Y:S01]  /*0970*/  ISETP.NE.AND P6, PT, R17, RZ, PT ;  /* 0x000000ff1100720c */ /* 0x000fe20003fc5270 */
[-C--:B------:R-:W-:Y:S02]  /*0980*/  FMUL R17, R18, R11.reuse ;  /* 0x0000000b12117220 */ /* 0x080fe40000400000 */
[----:B------:R1:W5:Y:S01]  /*0990*/  LDG.E R18, desc[UR12][R2.64+0xc00] ;  /* 0x000c000c02127981 */ /* 0x000362000c1e1900 */
[----:B------:R-:W-:Y:S02]  /*09a0*/  ISETP.NE.AND P5, PT, R29, RZ, PT ;  /* 0x000000ff1d00720c */ /* 0x000fe40003fa5270 */
[----:B------:R-:W-:Y:S02]  /*09b0*/  ISETP.NE.AND P2, PT, R31, RZ, PT ;  /* 0x000000ff1f00720c */ /* 0x000fe40003f45270 */
[-C--:B------:R-:W-:Y:S01]  /*09c0*/  FSEL R24, R23, R10.reuse, P5 ;  /* 0x0000000a17187208 */ /* 0x080fe20002800000 */
[----:B------:R-:W-:Y:S01]  /*09d0*/  FMUL R7, R34, R11 ;  /* 0x0000000b22077220 */ /* 0x000fe20000400000 */
[----:B------:R-:W-:-:S02]  /*09e0*/  FSEL R23, R17, R10, P2 ;  /* 0x0000000a11177208 */ /* 0x000fc40001000000 */
[----:B------:R-:W-:Y:S02]  /*09f0*/  ISETP.NE.AND P2, PT, R13, RZ, PT ;  /* 0x000000ff0d00720c */ /* 0x000fe40003f45270 */
[----:B------:R-:W-:Y:S02]  /*0a00*/  FSEL R7, R7, R10, P0 ;  /* 0x0000000a07077208 */ /* 0x000fe40000000000 */
[----:B------:R-:W-:Y:S02]  /*0a10*/  ISETP.NE.AND P0, PT, R43, RZ, PT ;  /* 0x000000ff2b00720c */ /* 0x000fe40003f05270 */
[----:B------:R-:W-:Y:S02]  /*0a20*/  ISETP.NE.AND P1, PT, R37, RZ, PT ;  /* 0x000000ff2500720c */ /* 0x000fe40003f25270 */
[----:B------:R-:W-:Y:S01]  /*0a30*/  ISETP.NE.AND P5, PT, R15, RZ, PT ;  /* 0x000000ff0f00720c */ /* 0x000fe20003fa5270 */
[-C--:B------:R-:W-:Y:S01]  /*0a40*/  FMUL R15, R48, R11.reuse ;  /* 0x0000000b300f7220 */ /* 0x080fe20000400000 */
[-C--:B-1----:R-:W-:Y:S01]  /*0a50*/  FMUL R3, R52, R11.reuse ;  /* 0x0000000b34037220 */ /* 0x082fe20000400000 */
[-C--:B------:R-:W-:Y:S01]  /*0a60*/  FMUL R27, R50, R11.reuse ;  /* 0x0000000b321b7220 */ /* 0x080fe20000400000 */
[----:B------:R-:W-:-:S04]  /*0a70*/  FMUL R25, R54, R11 ;  /* 0x0000000b36197220 */ /* 0x000fc80000400000 */
[-C--:B------:R-:W-:Y:S02]  /*0a80*/  FSEL R27, R27, R10.reuse, P6 ;  /* 0x0000000a1b1b7208 */ /* 0x080fe40003000000 */
[----:B------:R-:W-:Y:S01]  /*0a90*/  FSEL R25, R25, R10, P2 ;  /* 0x0000000a19197208 */ /* 0x000fe20001000000 */
[-C--:B------:R-:W-:Y:S01]  /*0aa0*/  FMUL R21, R58, R11.reuse ;  /* 0x0000000b3a157220 */ /* 0x080fe20000400000 */
[-C--:B------:R-:W-:Y:S01]  /*0ab0*/  FMUL R17, R62, R11.reuse ;  /* 0x0000000b3e117220 */ /* 0x080fe20000400000 */
[----:B------:R-:W-:Y:S01]  /*0ac0*/  UMOV UR4, 0xffffffff ;  /* 0xffffffff00047882 */ /* 0x000fe20000000000 */
[----:B--2---:R-:W-:-:S05]  /*0ad0*/  FMUL R13, R28, R11 ;  /* 0x0000000b1c0d7220 */ /* 0x004fca0000400000 */
[----:B------:R-:W-:Y:S02]  /*0ae0*/  FSEL R34, R13, R10, P0 ;  /* 0x0000000a0d227208 */ /* 0x000fe40000000000 */
[----:B------:R-:W-:-:S04]  /*0af0*/  FMNMX3 R13, R9, -INF , R36, !PT ;  /* 0xff800000090d7876 */ /* 0x000fc80007800024 */
[----:B------:R-:W-:-:S04]  /*0b00*/  FMNMX3 R13, R13, R35, R42, !PT ;  /* 0x000000230d0d7276 */ /* 0x000fc8000780002a */
[----:B------:R-:W-:Y:S01]  /*0b10*/  FMNMX3 R13, R13, R4, R6, !PT ;  /* 0x000000040d0d7276 */ /* 0x000fe20007800006 */
[----:B----4-:R-:W-:-:S03]  /*0b20*/  FMUL R31, R26, R11 ;  /* 0x0000000b1a1f7220 */ /* 0x010fc60000400000 */
[----:B------:R-:W-:-:S04]  /*0b30*/  FMNMX3 R13, R13, R7, R8, !PT ;  /* 0x000000070d0d7276 */ /* 0x000fc80007800008 */
[----:B------:R-:W-:Y:S01]  /*0b40*/  FMNMX3 R13, R13, R19, R22, !PT ;  /* 0x000000130d0d7276 */ /* 0x000fe20007800016 */
[----:B---3--:R-:W-:Y:S01]  /*0b50*/  FMUL R29, R30, R11 ;  /* 0x0000000b1e1d7220 */ /* 0x008fe20000400000 */
[----:B------:R-:W-:Y:S02]  /*0b60*/  FSEL R31, R31, R10, P1 ;  /* 0x0000000a1f1f7208 */ /* 0x000fe40000800000 */
[----:B------:R-:W-:Y:S02]  /*0b70*/  FMNMX3 R13, R13, R24, R23, !PT ;  /* 0x000000180d0d7276 */ /* 0x000fe40007800017 */
[-C--:B------:R-:W-:Y:S02]  /*0b80*/  FSEL R29, R29, R10.reuse, P4 ;  /* 0x0000000a1d1d7208 */ /* 0x080fe40002000000 */
[----:B------:R-:W-:Y:S02]  /*0b90*/  FSEL R30, R15, R10, P3 ;  /* 0x0000000a0f1e7208 */ /* 0x000fe40001800000 */
[----:B------:R-:W-:-:S02]  /*0ba0*/  FMNMX3 R13, R13, R31, R34, !PT ;  /* 0x0000001f0d0d7276 */ /* 0x000fc40007800022 */
[----:B------:R-:W-:Y:S01]  /*0bb0*/  FSEL R28, R3, R10, P5 ;  /* 0x0000000a031c7208 */ /* 0x000fe20002800000 */
[----:B------:R-:W-:Y:S01]  /*0bc0*/  FMUL R3, R56, R11 ;  /* 0x0000000b38037220 */ /* 0x000fe20000400000 */
[----:B------:R-:W-:Y:S02]  /*0bd0*/  ISETP.NE.AND P1, PT, R45, RZ, PT ;  /* 0x000000ff2d00720c */ /* 0x000fe40003f25270 */
[----:B------:R-:W-:Y:S02]  /*0be0*/  FMNMX3 R13, R13, R29, R30, !PT ;  /* 0x0000001d0d0d7276 */ /* 0x000fe4000780001e */
[----:B------:R-:W-:Y:S01]  /*0bf0*/  ISETP.NE.AND P5, PT, R5, RZ, PT ;  /* 0x000000ff0500720c */ /* 0x000fe20003fa5270 */
[----:B------:R-:W-:Y:S01]  /*0c00*/  FMUL R5, R60, R11 ;  /* 0x0000000b3c057220 */ /* 0x000fe20000400000 */
[----:B-----5:R-:W-:Y:S02]  /*0c10*/  ISETP.NE.AND P2, PT, R12, RZ, PT ;  /* 0x000000ff0c00720c */ /* 0x020fe40003f45270 */
[----:B------:R-:W-:-:S02]  /*0c20*/  ISETP.NE.AND P0, PT, R20, RZ, PT ;  /* 0x000000ff1400720c */ /* 0x000fc40003f05270 */
[----:B------:R-:W-:Y:S02]  /*0c30*/  ISETP.NE.AND P4, PT, R16, RZ, PT ;  /* 0x000000ff1000720c */ /* 0x000fe40003f85270 */
[-C--:B------:R-:W-:Y:S02]  /*0c40*/  FSEL R26, R3, R10.reuse, P1 ;  /* 0x0000000a031a7208 */ /* 0x080fe40000800000 */
[----:B------:R-:W-:Y:S01]  /*0c50*/  FMNMX3 R13, R13, R27, R28, !PT ;  /* 0x0000001b0d0d7276 */ /* 0x000fe2000780001c */
[----:B------:R-:W-:Y:S01]  /*0c60*/  FMUL R3, R46, R11 ;  /* 0x0000000b2e037220 */ /* 0x000fe20000400000 */
[----:B------:R-:W-:Y:S02]  /*0c70*/  ISETP.NE.AND P3, PT, R14, RZ, PT ;  /* 0x000000ff0e00720c */ /* 0x000fe40003f65270 */
[----:B------:R-:W-:Y:S02]  /*0c80*/  ISETP.NE.AND P6, PT, R0, RZ, PT ;  /* 0x000000ff0000720c */ /* 0x000fe40003fc5270 */
[----:B------:R-:W-:-:S02]  /*0c90*/  FSEL R21, R21, R10, P0 ;  /* 0x0000000a15157208 */ /* 0x000fc40000000000 */
[-C--:B------:R-:W-:Y:S02]  /*0ca0*/  FSEL R20, R5, R10.reuse, P4 ;  /* 0x0000000a05147208 */ /* 0x080fe40002000000 */
[----:B------:R-:W-:Y:S02]  /*0cb0*/  FMNMX3 R13, R13, R25, R26, !PT ;  /* 0x000000190d0d7276 */ /* 0x000fe4000780001a */
[-C--:B------:R-:W-:Y:S02]  /*0cc0*/  FSEL R17, R17, R10.reuse, P3 ;  /* 0x0000000a11117208 */ /* 0x080fe40001800000 */
[----:B------:R-:W-:Y:S01]  /*0cd0*/  FMNMX3 R13, R13, R21, R20, !PT ;  /* 0x000000150d0d7276 */ /* 0x000fe20007800014 */
[----:B------:R-:W-:Y:S01]  /*0ce0*/  FMUL R5, R18, R11 ;  /* 0x0000000b12057220 */ /* 0x000fe20000400000 */
[----:B------:R-:W-:-:S04]  /*0cf0*/  FSEL R18, R3, R10, P6 ;  /* 0x0000000a03127208 */ /* 0x000fc80003000000 */
        /* <DEDUP_REMOVED lines=54> */
[----:B------:R-:W-:Y:S01]  /*1060*/  FADD R9, R7, -12583039 ;  /* 0xcb40007f07097421 */ /* 0x000fe20000000000 */
[----:B------:R-:W1:Y:S01]  /*1070*/  MUFU.EX2 R66, R66 ;  /* 0x0000004200427308 */ /* 0x000e620000000800 */
        /* <DEDUP_REMOVED lines=8> */
[----:B------:R-:W-:Y:S01]  /*1100*/  SHF.L.U32 R3, R3, 0x17, RZ ;  /* 0x0000001703037819 */ /* 0x000fe200000006ff */
[C---:B------:R-:W-:Y:S01]  /*1110*/  FFMA R5, R62.reuse, 1.4426950216293334961, -R5 ;  /* 0x3fb8aa3b3e057823 */ /* 0x040fe20000000805 */
[----:B------:R-:W2:Y:S01]  /*1120*/  MUFU.EX2 R60, R60 ;  /* 0x0000003c003c7308 */ /* 0x000ea20000000800 */
[-C--:B------:R-:W-:Y:S01]  /*1130*/  FFMA.RM R10, R9, R12.reuse, 12582913 ;  /* 0x4b400001090a7423 */ /* 0x080fe2000000400c */
[-C--:B------:R-:W-:Y:S01]  /*1140*/  FFMA.RM R17, R17, R12.reuse, 12582913 ;  /* 0x4b40000111117423 */ /* 0x080fe2000000400c */
[----:B------:R-:W-:Y:S01]  /*1150*/  FFMA R62, R62, 1.925963033500011079e-08, R5 ;  /* 0x32a570603e3e7823 */ /* 0x000fe20000000005 */
[-C--:B------:R-:W-:Y:S01]  /*1160*/  FFMA.SAT R5, R58, R11.reuse, 0.5 ;  /* 0x3f0000003a057423 */ /* 0x080fe2000000200b */
[----:B------:R-:W-:Y:S01]  /*1170*/  FADD R9, R10, -12583039 ;  /* 0xcb40007f0a097421 */ /* 0x000fe20000000000 */
[----:B------:R-:W-:Y:S01]  /*1180*/  SHF.L.U32 R13, R13, 0x17, RZ ;  /* 0x000000170d0d7819 */ /* 0x000fe200000006ff */
[-C--:B------:R-:W-:Y:S01]  /*1190*/  FFMA.SAT R21, R52, R11.reuse, 0.5 ;  /* 0x3f00000034157423 */ /* 0x080fe2000000200b */
[-C--:B------:R-:W-:Y:S01]  /*11a0*/  FFMA.RM R16, R5, R12.reuse, 12582913 ;  /* 0x4b40000105107423 */ /* 0x080fe2000000400c */
[----:B------:R-:W-:Y:S01]  /*11b0*/  FFMA R9, R56, 1.4426950216293334961, -R9 ;  /* 0x3fb8aa3b38097823 */ /* 0x000fe20000000809 */
[----:B------:R-:W-:Y:S01]  /*11c0*/  SHF.L.U32 R10, R10, 0x17, RZ ;  /* 0x000000170a0a7819 */ /* 0x000fe200000006ff */
[-C--:B------:R-:W-:Y:S01]  /*11d0*/  FFMA.SAT R27, R8, R11.reuse, 0.5 ;  /* 0x3f000000081b7423 */ /* 0x080fe2000000200b */
[----:B------:R-:W-:Y:S01]  /*11e0*/  FADD R5, R16, -12583039 ;  /* 0xcb40007f10057421 */ /* 0x000fe20000000000 */
[----:B------:R-:W-:Y:S01]  /*11f0*/  FFMA R56, R56, 1.925963033500011079e-08, R9 ;  /* 0x32a5706038387823 */ /* 0x000fe20000000009 */
[-C--:B------:R-:W-:Y:S01]  /*1200*/  FFMA.SAT R9, R54, R11.reuse, 0.5 ;  /* 0x3f00000036097423 */ /* 0x080fe2000000200b */
[-C--:B------:R-:W-:Y:S01]  /*1210*/  FFMA.RM R27, R27, R12.reuse, 12582913 ;  /* 0x4b4000011b1b7423 */ /* 0x080fe2000000400c */
[----:B------:R-:W-:Y:S01]  /*1220*/  FFMA R5, R58, 1.4426950216293334961, -R5 ;  /* 0x3fb8aa3b3a057823 */ /* 0x000fe20000000805 */
[----:B------:R-:W-:Y:S01]  /*1230*/  MUFU.EX2 R23, R56 ;  /* 0x0000003800177308 */ /* 0x000fe20000000800 */
[-C--:B------:R-:W-:Y:S01]  /*1240*/  FFMA.RM R9, R9, R12.reuse, 12582913 ;  /* 0x4b40000109097423 */ /* 0x080fe2000000400c */
[-C--:B------:R-:W-:Y:S01]  /*1250*/  FFMA.SAT R31, R42, R11.reuse, 0.5 ;  /* 0x3f0000002a1f7423 */ /* 0x080fe2000000200b */
[----:B------:R-:W-:Y:S01]  /*1260*/  FFMA R58, R58, 1.925963033500011079e-08, R5 ;  /* 0x32a570603a3a7823 */ /* 0x000fe20000000005 */
[----:B------:R-:W-:Y:S01]  /*1270*/  FFMA.SAT R35, R48, R11, 0.5 ;  /* 0x3f00000030237423 */ /* 0x000fe2000000200b */
[----:B------:R-:W-:Y:S01]  /*1280*/  FADD R5, R9, -12583039 ;  /* 0xcb40007f09057421 */ /* 0x000fe20000000000 */
[----:B------:R-:W-:-:S02]  /*1290*/  FFMA.RM R31, R31, R12, 12582913 ;  /* 0x4b4000011f1f7423 */ /* 0x000fc4000000400c */
[----:B------:R-:W-:Y:S01]  /*12a0*/  FFMA.RM R35, R35, R12, 12582913 ;  /* 0x4b40000123237423 */ /* 0x000fe2000000400c */
[C---:B------:R-:W-:Y:S01]  /*12b0*/  FFMA R5, R54.reuse, 1.4426950216293334961, -R5 ;  /* 0x3fb8aa3b36057823 */ /* 0x040fe20000000805 */
[----:B------:R-:W-:Y:S03]  /*12c0*/  MUFU.EX2 R64, R64 ;  /* 0x0000004000407308 */ /* 0x000fe60000000800 */
[----:B------:R-:W-:Y:S01]  /*12d0*/  FFMA R54, R54, 1.925963033500011079e-08, R5 ;  /* 0x32a5706036367823 */ /* 0x000fe20000000005 */
[----:B-1----:R-:W-:Y:S01]  /*12e0*/  FMUL R5, R3, R66 ;  /* 0x0000004203057220 */ /* 0x002fe20000400000 */
[C---:B------:R-:W-:Y:S01]  /*12f0*/  FADD R3, R17.reuse, -12583039 ;  /* 0xcb40007f11037421 */ /* 0x040fe20000000000 */
[----:B------:R-:W-:-:S03]  /*1300*/  SHF.L.U32 R17, R17, 0x17, RZ ;  /* 0x0000001711117819 */ /* 0x000fc600000006ff */
[C---:B------:R-:W-:Y:S01]  /*1310*/  FFMA R3, R0.reuse, 1.4426950216293334961, -R3 ;  /* 0x3fb8aa3b00037823 */ /* 0x040fe20000000803 */
[----:B------:R-:W-:Y:S03]  /*1320*/  MUFU.EX2 R54, R54 ;  /* 0x0000003600367308 */ /* 0x000fe60000000800 */
[----:B------:R-:W-:Y:S01]  /*1330*/  FFMA R20, R0, 1.925963033500011079e-08, R3 ;  /* 0x32a5706000147823 */ /* 0x000fe20000000003 */
[----:B--2---:R-:W-:Y:S01]  /*1340*/  FMUL R0, R13, R60 ;  /* 0x0000003c0d007220 */ /* 0x004fe20000400000 */
[----:B------:R-:W-:-:S03]  /*1350*/  FFMA.SAT R13, R2, R11, 0.5 ;  /* 0x3f000000020d7423 */ /* 0x000fc6000000200b */
[----:B------:R-:W1:Y:S01]  /*1360*/  MUFU.EX2 R3, R62 ;  /* 0x0000003e00037308 */ /* 0x000e620000000800 */
[----:B------:R-:W-:-:S04]  /*1370*/  FFMA.RM R13, R13, R12, 12582913 ;  /* 0x4b4000010d0d7423 */ /* 0x000fc8000000400c */
[----:B------:R-:W-:-:S03]  /*1380*/  FADD R19, R13, -12583039 ;  /* 0xcb40007f0d137421 */ /* 0x000fc60000000000 */
[----:B------:R-:W-:Y:S01]  /*1390*/  MUFU.EX2 R20, R20 ;  /* 0x0000001400147308 */ /* 0x000fe20000000800 */
[----:B------:R-:W-:-:S04]  /*13a0*/  FFMA R19, R2, 1.4426950216293334961, -R19 ;  /* 0x3fb8aa3b02137823 */ /* 0x000fc80000000813 */
[----:B------:R-:W-:Y:S01]  /*13b0*/  FFMA R19, R2, 1.925963033500011079e-08, R19 ;  /* 0x32a5706002137823 */ /* 0x000fe20000000013 */
[----:B------:R-:W-:Y:S01]  /*13c0*/  SHF.L.U32 R2, R15, 0x17, RZ ;  /* 0x000000170f027819 */ /* 0x000fe200000006ff */
[----:B------:R-:W-:-:S04]  /*13d0*/  FFMA.RM R15, R21, R12, 12582913 ;  /* 0x4b400001150f7423 */ /* 0x000fc8000000400c */
[----:B-1----:R-:W-:Y:S01]  /*13e0*/  FMUL R2, R2, R3 ;  /* 0x0000000302027220 */ /* 0x002fe20000400000 */
[----:B------:R-:W-:Y:S01]  /*13f0*/  FADD R21, R15, -12583039 ;  /* 0xcb40007f0f157421 */ /* 0x000fe20000000000 */
[----:B------:R-:W-:Y:S01]  /*1400*/  SHF.L.U32 R3, R7, 0x17, RZ ;  /* 0x0000001707037819 */ /* 0x000fe200000006ff */
[----:B------:R-:W-:Y:S02]  /*1410*/  FFMA.SAT R7, R4, R11, 0.5 ;  /* 0x3f00000004077423 */ /* 0x000fe4000000200b */
[C---:B------:R-:W-:Y:S02]  /*1420*/  FFMA R21, R52.reuse, 1.4426950216293334961, -R21 ;  /* 0x3fb8aa3b34157823 */ /* 0x040fe40000000815 */
[----:B------:R-:W-:Y:S01]  /*1430*/  FFMA.RM R18, R7, R12, 12582913 ;  /* 0x4b40000107127423 */ /* 0x000fe2000000400c */
[----:B------:R-:W-:Y:S01]  /*1440*/  FMUL R3, R3, R64 ;  /* 0x0000004003037220 */ /* 0x000fe20000400000 */
[----:B------:R-:W-:Y:S01]  /*1450*/  FFMA R52, R52, 1.925963033500011079e-08, R21 ;  /* 0x32a5706034347823 */ /* 0x000fe20000000015 */
[----:B------:R-:W1:Y:S01]  /*1460*/  MUFU.EX2 R7, R58 ;  /* 0x0000003a00077308 */ /* 0x000e620000000800 */
[----:B------:R-:W-:-:S04]  /*1470*/  FADD R21, R18, -12583039 ;  /* 0xcb40007f12157421 */ /* 0x000fc80000000000 */
[----:B------:R-:W-:-:S04]  /*1480*/  FFMA R21, R4, 1.4426950216293334961, -R21 ;  /* 0x3fb8aa3b04157823 */ /* 0x000fc80000000815 */
[----:B------:R-:W-:Y:S01]  /*1490*/  FFMA R25, R4, 1.925963033500011079e-08, R21 ;  /* 0x32a5706004197823 */ /* 0x000fe20000000015 */
[----:B------:R-:W-:Y:S01]  /*14a0*/  FFMA.SAT R21, R6, R11, 0.5 ;  /* 0x3f00000006157423 */ /* 0x000fe2000000200b */
[----:B------:R-:W-:Y:S02]  /*14b0*/  SHF.L.U32 R4, R16, 0x17, RZ ;  /* 0x0000001710047819 */ /* 0x000fe400000006ff */
[----:B------:R-:W-:Y:S01]  /*14c0*/  SHF.L.U32 R16, R18, 0x17, RZ ;  /* 0x0000001712107819 */ /* 0x000fe200000006ff */
[----:B------:R-:W-:Y:S01]  /*14d0*/  FFMA.RM R21, R21, R12, 12582913 ;  /* 0x4b40000115157423 */ /* 0x000fe2000000400c */
[----:B------:R-:W2:Y:S01]  /*14e0*/  MUFU.EX2 R25, R25 ;  /* 0x0000001900197308 */ /* 0x000ea20000000800 */
[----:B-1----:R-:W-:Y:S02]  /*14f0*/  FMUL R4, R4, R7 ;  /* 0x0000000704047220 */ /* 0x002fe40000400000 */
[----:B------:R-:W-:-:S04]  /*1500*/  FADD R7, R21, -12583039 ;  /* 0xcb40007f15077421 */ /* 0x000fc80000000000 */
[----:B------:R-:W-:-:S04]  /*1510*/  FFMA R7, R6, 1.4426950216293334961, -R7 ;  /* 0x3fb8aa3b06077823 */ /* 0x000fc80000000807 */
[----:B------:R-:W-:Y:S01]  /*1520*/  FFMA R29, R6, 1.925963033500011079e-08, R7 ;  /* 0x32a57060061d7823 */ /* 0x000fe20000000007 */
[----:B------:R-:W-:Y:S01]  /*1530*/  FMUL R6, R10, R23 ;  /* 0x000000170a067220 */ /* 0x000fe20000400000 */
[----:B------:R-:W-:Y:S01]  /*1540*/  FFMA.SAT R23, R44, R11, 0.5 ;  /* 0x3f0000002c177423 */ /* 0x000fe2000000200b */
[----:B------:R-:W-:Y:S03]  /*1550*/  MUFU.EX2 R10, R19 ;  /* 0x00000013000a7308 */ /* 0x000fe60000000800 */
[-C--:B------:R-:W-:Y:S01]  /*1560*/  FFMA.RM R23, R23, R12.reuse, 12582913 ;  /* 0x4b40000117177423 */ /* 0x080fe2000000400c */
[----:B--2---:R-:W-:Y:S01]  /*1570*/  FMUL R16, R16, R25 ;  /* 0x0000001910107220 */ /* 0x004fe20000400000 */
[----:B------:R-:W-:Y:S02]  /*1580*/  FFMA.SAT R25, R26, R11, 0.5 ;  /* 0x3f0000001a197423 */ /* 0x000fe4000000200b */
[C---:B------:R-:W-:Y:S01]  /*1590*/  FADD R7, R23.reuse, -12583039 ;  /* 0xcb40007f17077421 */ /* 0x040fe20000000000 */
[----:B------:R-:W-:Y:S01]  /*15a0*/  SHF.L.U32 R18, R23, 0x17, RZ ;  /* 0x0000001717127819 */ /* 0x000fe200000006ff */
[----:B------:R-:W-:-:S02]  /*15b0*/  FFMA.RM R25, R25, R12, 12582913 ;  /* 0x4b40000119197423 */ /* 0x000fc4000000400c */
[----:B------:R-:W-:-:S04]  /*15c0*/  FFMA R7, R44, 1.4426950216293334961, -R7 ;  /* 0x3fb8aa3b2c077823 */ /* 0x000fc80000000807 */
[----:B------:R-:W-:Y:S01]  /*15d0*/  FFMA R44, R44, 1.925963033500011079e-08, R7 ;  /* 0x32a570602c2c7823 */ /* 0x000fe20000000007 */
[----:B------:R-:W-:Y:S01]  /*15e0*/  SHF.L.U32 R7, R9, 0x17, RZ ;  /* 0x0000001709077819 */ /* 0x000fe200000006ff */
[----:B------:R-:W-:Y:S02]  /*15f0*/  FADD R9, R27, -12583039 ;  /* 0xcb40007f1b097421 */ /* 0x000fe40000000000 */
[----:B------:R-:W1:Y:S02]  /*1600*/  MUFU.EX2 R19, R44 ;  /* 0x0000002c00137308 */ /* 0x000e640000000800 */
[----:B------:R-:W-:Y:S01]  /*1610*/  FFMA R9, R8, 1.4426950216293334961, -R9 ;  /* 0x3fb8aa3b08097823 */ /* 0x000fe20000000809 */
[----:B------:R-:W-:-:S03]  /*1620*/  FMUL R7, R7, R54 ;  /* 0x0000003607077220 */ /* 0x000fc60000400000 */
[----:B------:R-:W-:Y:S01]  /*1630*/  FFMA R37, R8, 1.925963033500011079e-08, R9 ;  /* 0x32a5706008257823 */ /* 0x000fe20000000009 */
[----:B------:R-:W-:Y:S01]  /*1640*/  FFMA.SAT R9, R46, R11, 0.5 ;  /* 0x3f0000002e097423 */ /* 0x000fe2000000200b */
[----:B------:R-:W-:Y:S02]  /*1650*/  FMUL R8, R17, R20 ;  /* 0x0000001411087220 */ /* 0x000fe40000400000 */
[----:B------:R-:W2:Y:S01]  /*1660*/  MUFU.EX2 R17, R52 ;  /* 0x0000003400117308 */ /* 0x000ea20000000800 */
[----:B------:R-:W-:-:S04]  /*1670*/  FFMA.RM R20, R9, R12, 12582913 ;  /* 0x4b40000109147423 */ /* 0x000fc8000000400c */
[C---:B------:R-:W-:Y:S01]  /*1680*/  FADD R9, R20.reuse, -12583039 ;  /* 0xcb40007f14097421 */ /* 0x040fe20000000000 */
[----:B------:R-:W-:Y:S01]  /*1690*/  SHF.L.U32 R20, R20, 0x17, RZ ;  /* 0x0000001714147819 */ /* 0x000fe200000006ff */
[----:B-1----:R-:W-:Y:S01]  /*16a0*/  FMUL R18, R18, R19 ;  /* 0x0000001312127220 */ /* 0x002fe20000400000 */
[----:B------:R-:W1:Y:S01]  /*16b0*/  MUFU.EX2 R52, R29 ;  /* 0x0000001d00347308 */ /* 0x000e620000000800 */
[----:B------:R-:W-:Y:S01]  /*16c0*/  FFMA R9, R46, 1.4426950216293334961, -R9 ;  /* 0x3fb8aa3b2e097823 */ /* 0x000fe20000000809 */
[----:B------:R-:W-:Y:S01]  /*16d0*/  SHF.L.U32 R19, R27, 0x17, RZ ;  /* 0x000000171b137819 */ /* 0x000fe200000006ff */
[----:B------:R-:W-:Y:S02]  /*16e0*/  FFMA.SAT R27, R14, R11, 0.5 ;  /* 0x3f0000000e1b7423 */ /* 0x000fe4000000200b */
[----:B------:R-:W-:Y:S01]  /*16f0*/  FFMA R46, R46, 1.925963033500011079e-08, R9 ;  /* 0x32a570602e2e7823 */ /* 0x000fe20000000009 */
[----:B------:R-:W-:Y:S01]  /*1700*/  SHF.L.U32 R9, R13, 0x17, RZ ;  /* 0x000000170d097819 */ /* 0x000fe200000006ff */
[----:B------:R-:W-:Y:S01]  /*1710*/  FADD R13, R31, -12583039 ;  /* 0xcb40007f1f0d7421 */ /* 0x000fe20000000000 */
[----:B------:R-:W-:-:S03]  /*1720*/  FFMA.RM R27, R27, R12, 12582913 ;  /* 0x4b4000011b1b7423 */ /* 0x000fc6000000400c */
[C---:B------:R-:W-:Y:S01]  /*1730*/  FFMA R13, R42.reuse, 1.4426950216293334961, -R13 ;  /* 0x3fb8aa3b2a0d7823 */ /* 0x040fe2000000080d */
[----:B------:R-:W-:Y:S01]  /*1740*/  FMUL R9, R9, R10 ;  /* 0x0000000a09097220 */ /* 0x000fe20000400000 */
[----:B------:R-:W-:Y:S02]  /*1750*/  SHF.L.U32 R10, R15, 0x17, RZ ;  /* 0x000000170f0a7819 */ /* 0x000fe400000006ff */
[----:B------:R-:W-:Y:S01]  /*1760*/  FFMA R42, R42, 1.925963033500011079e-08, R13 ;  /* 0x32a570602a2a7823 */ /* 0x000fe2000000000d */
[----:B------:R-:W-:Y:S02]  /*1770*/  FADD R13, R35, -12583039 ;  /* 0xcb40007f230d7421 */ /* 0x000fe40000000000 */
[----:B--2---:R-:W-:Y:S01]  /*1780*/  FMUL R10, R10, R17 ;  /* 0x000000110a0a7220 */ /* 0x004fe20000400000 */
[----:B------:R-:W-:Y:S01]  /*1790*/  SHF.L.U32 R17, R21, 0x17, RZ ;  /* 0x0000001715117819 */ /* 0x000fe200000006ff */
[C---:B------:R-:W-:Y:S01]  /*17a0*/  FFMA R13, R48.reuse, 1.4426950216293334961, -R13 ;  /* 0x3fb8aa3b300d7823 */ /* 0x040fe2000000080d */
[----:B------:R-:W-:Y:S03]  /*17b0*/  MUFU.EX2 R42, R42 ;  /* 0x0000002a002a7308 */ /* 0x000fe60000000800 */
[----:B------:R-:W-:Y:S01]  /*17c0*/  FFMA R48, R48, 1.925963033500011079e-08, R13 ;  /* 0x32a5706030307823 */ /* 0x000fe2000000000d */
[----:B------:R-:W-:Y:S01]  /*17d0*/  FFMA.SAT R13, R34, R11, 0.5 ;  /* 0x3f000000220d7423 */ /* 0x000fe2000000200b */
[----:B-1----:R-:W-:-:S03]  /*17e0*/  FMUL R17, R17, R52 ;  /* 0x0000003411117220 */ /* 0x002fc60000400000 */
[----:B------:R-:W-:Y:S01]  /*17f0*/  FFMA.RM R13, R13, R12, 12582913 ;  /* 0x4b4000010d0d7423 */ /* 0x000fe2000000400c */
[----:B------:R-:W1:Y:S03]  /*1800*/  MUFU.EX2 R52, R37 ;  /* 0x0000002500347308 */ /* 0x000e660000000800 */
[C---:B------:R-:W-:Y:S01]  /*1810*/  FADD R15, R13.reuse, -12583039 ;  /* 0xcb40007f0d0f7421 */ /* 0x040fe20000000000 */
[----:B------:R-:W-:-:S03]  /*1820*/  SHF.L.U32 R13, R13, 0x17, RZ ;  /* 0x000000170d0d7819 */ /* 0x000fc600000006ff */
        /* <DEDUP_REMOVED lines=16> */
[----:B------:R-:W-:Y:S02]  /*1930*/  FFMA.RM R26, R21, R12, 12582913 ;  /* 0x4b400001151a7423 */ /* 0x000fe4000000400c */
[----:B------:R-:W1:Y:S02]  /*1940*/  MUFU.EX2 R21, R46 ;  /* 0x0000002e00157308 */ /* 0x000e640000000800 */
[C---:B------:R-:W-:Y:S01]  /*1950*/  FADD R23, R26.reuse, -12583039 ;  /* 0xcb40007f1a177421 */ /* 0x040fe20000000000 */
[----:B------:R-:W-:-:S03]  /*1960*/  SHF.L.U32 R26, R26, 0x17, RZ ;  /* 0x000000171a1a7819 */ /* 0x000fc600000006ff */
[C---:B------:R-:W-:Y:S02]  /*1970*/  FFMA R23, R22.reuse, 1.4426950216293334961, -R23 ;  /* 0x3fb8aa3b16177823 */ /* 0x040fe40000000817 */
[----:B------:R-:W2:Y:S02]  /*1980*/  MUFU.EX2 R46, R29 ;  /* 0x0000001d002e7308 */ /* 0x000ea40000000800 */
[----:B------:R-:W-:Y:S01]  /*1990*/  FFMA R37, R22, 1.925963033500011079e-08, R23 ;  /* 0x32a5706016257823 */ /* 0x000fe20000000017 */
[----:B------:R-:W-:Y:S01]  /*19a0*/  FADD R23, R27, -12583039 ;  /* 0xcb40007f1b177421 */ /* 0x000fe20000000000 */
[----:B------:R-:W-:Y:S01]  /*19b0*/  SHF.L.U32 R22, R35, 0x17, RZ ;  /* 0x0000001723167819 */ /* 0x000fe200000006ff */
[----:B------:R-:W-:Y:S01]  /*19c0*/  FFMA.SAT R35, R50, R11, 0.5 ;  /* 0x3f00000032237423 */ /* 0x000fe2000000200b */
[----:B------:R-:W-:Y:S01]  /*19d0*/  SHF.L.U32 R27, R27, 0x17, RZ ;  /* 0x000000171b1b7819 */ /* 0x000fe200000006ff */
[----:B------:R-:W-:Y:S01]  /*19e0*/  FFMA R23, R14, 1.4426950216293334961, -R23 ;  /* 0x3fb8aa3b0e177823 */ /* 0x000fe20000000817 */
[----:B------:R-:W3:Y:S01]  /*19f0*/  MUFU.EX2 R37, R37 ;  /* 0x0000002500257308 */ /* 0x000ee20000000800 */
[----:B-1----:R-:W-:Y:S01]  /*1a00*/  FMUL R20, R20, R21 ;  /* 0x0000001514147220 */ /* 0x002fe20000400000 */
[----:B------:R-:W-:Y:S01]  /*1a10*/  SHF.L.U32 R21, R31, 0x17, RZ ;  /* 0x000000171f157819 */ /* 0x000fe200000006ff */
[----:B------:R-:W-:Y:S01]  /*1a20*/  FFMA R43, R14, 1.925963033500011079e-08, R23 ;  /* 0x32a570600e2b7823 */ /* 0x000fe20000000017 */
[----:B------:R-:W-:-:S03]  /*1a30*/  FFMA.SAT R23, R28, R11, 0.5 ;  /* 0x3f0000001c177423 */ /* 0x000fc6000000200b */
[----:B------:R-:W-:Y:S01]  /*1a40*/  FMUL R21, R21, R42 ;  /* 0x0000002a15157220 */ /* 0x000fe20000400000 */
[----:B------:R-:W-:Y:S01]  /*1a50*/  FFMA.RM R14, R23, R12, 12582913 ;  /* 0x4b400001170e7423 */ /* 0x000fe2000000400c */
[----:B--2---:R-:W-:Y:S01]  /*1a60*/  FMUL R25, R25, R46 ;  /* 0x0000002e19197220 */ /* 0x004fe20000400000 */
[----:B------:R-:W1:Y:S02]  /*1a70*/  MUFU.EX2 R23, R48 ;  /* 0x0000003000177308 */ /* 0x000e640000000800 */
[----:B------:R-:W-:-:S04]  /*1a80*/  FADD R31, R14, -12583039 ;  /* 0xcb40007f0e1f7421 */ /* 0x000fc80000000000 */
[----:B------:R-:W-:Y:S01]  /*1a90*/  FFMA R31, R28, 1.4426950216293334961, -R31 ;  /* 0x3fb8aa3b1c1f7823 */ /* 0x000fe2000000081f */
[----:B---3--:R-:W-:Y:S01]  /*1aa0*/  FMUL R26, R26, R37 ;  /* 0x000000251a1a7220 */ /* 0x008fe20000400000 */
[----:B------:R-:W2:Y:S02]  /*1ab0*/  MUFU.EX2 R48, R43 ;  /* 0x0000002b00307308 */ /* 0x000ea40000000800 */
[----:B------:R-:W-:Y:S01]  /*1ac0*/  FFMA R42, R28, 1.925963033500011079e-08, R31 ;  /* 0x32a570601c2a7823 */ /* 0x000fe2000000001f */
[----:B------:R-:W-:-:S04]  /*1ad0*/  FFMA.SAT R31, R24, R11, 0.5 ;  /* 0x3f000000181f7423 */ /* 0x000fc8000000200b */
[----:B------:R-:W-:Y:S01]  /*1ae0*/  FFMA.RM R28, R31, R12, 12582913 ;  /* 0x4b4000011f1c7423 */ /* 0x000fe2000000400c */
[----:B------:R-:W3:Y:S01]  /*1af0*/  MUFU.EX2 R42, R42 ;  /* 0x0000002a002a7308 */ /* 0x000ee20000000800 */
[----:B-1----:R-:W-:Y:S02]  /*1b00*/  FMUL R22, R22, R23 ;  /* 0x0000001716167220 */ /* 0x002fe40000400000 */
[C---:B------:R-:W-:Y:S01]  /*1b10*/  FADD R23, R28.reuse, -12583039 ;  /* 0xcb40007f1c177421 */ /* 0x040fe20000000000 */
[----:B------:R-:W-:-:S03]  /*1b20*/  SHF.L.U32 R29, R28, 0x17, RZ ;  /* 0x000000171c1d7819 */ /* 0x000fc600000006ff */
[----:B------:R-:W-:Y:S01]  /*1b30*/  FFMA R23, R24, 1.4426950216293334961, -R23 ;  /* 0x3fb8aa3b18177823 */ /* 0x000fe20000000817 */
[----:B--2---:R-:W-:-:S03]  /*1b40*/  FMUL R27, R27, R48 ;  /* 0x000000301b1b7220 */ /* 0x004fc60000400000 */
[----:B------:R-:W-:Y:S01]  /*1b50*/  FFMA R31, R24, 1.925963033500011079e-08, R23 ;  /* 0x32a57060181f7823 */ /* 0x000fe20000000017 */
[----:B------:R-:W-:-:S04]  /*1b60*/  FFMA.SAT R23, R36, R11, 0.5 ;  /* 0x3f00000024177423 */ /* 0x000fc8000000200b */
[-C--:B------:R-:W-:Y:S01]  /*1b70*/  FFMA.RM R11, R23, R12.reuse, 12582913 ;  /* 0x4b400001170b7423 */ /* 0x080fe2000000400c */
[----:B------:R-:W-:-:S03]  /*1b80*/  FFMA.RM R12, R35, R12, 12582913 ;  /* 0x4b400001230c7423 */ /* 0x000fc6000000400c */
[C---:B------:R-:W-:Y:S01]  /*1b90*/  FADD R23, R11.reuse, -12583039 ;  /* 0xcb40007f0b177421 */ /* 0x040fe20000000000 */
[----:B------:R-:W-:-:S03]  /*1ba0*/  SHF.L.U32 R11, R11, 0x17, RZ ;  /* 0x000000170b0b7819 */ /* 0x000fc600000006ff */
[----:B------:R-:W-:-:S04]  /*1bb0*/  FFMA R23, R36, 1.4426950216293334961, -R23 ;  /* 0x3fb8aa3b24177823 */ /* 0x000fc80000000817 */
        /* <DEDUP_REMOVED lines=21> */
[----:B------:R1:W2:Y:S01]  /*1d10*/  MUFU.EX2 R34, R31 ;  /* 0x0000001f00227308 */ /* 0x0002a20000000800 */
[----:B------:R-:W-:Y:S01]  /*1d20*/  FADD R13, R24, R19 ;  /* 0x00000013180d7221 */ /* 0x000fe20000000000 */
[----:B------:R-:W-:Y:S01]  /*1d30*/  FMUL R24, R15, R44 ;  /* 0x0000002c0f187220 */ /* 0x000fe20000400000 */
[----:B------:R-:W-:Y:S02]  /*1d40*/  SHF.L.U32 R15, R14, 0x17, RZ ;  /* 0x000000170e0f7819 */ /* 0x000fe400000006ff */
[----:B------:R-:W-:-:S03]  /*1d50*/  FADD R30, R13, R20 ;  /* 0x000000140d1e7221 */ /* 0x000fc60000000000 */
[----:B---3--:R-:W-:Y:S01]  /*1d60*/  FMUL R28, R15, R42 ;  /* 0x0000002a0f1c7220 */ /* 0x008fe20000400000 */
[----:B------:R-:W-:Y:S01]  /*1d70*/  FADD R13, R30, R21 ;  /* 0x000000151e0d7221 */ /* 0x000fe20000000000 */
[----:B-1----:R-:W-:-:S03]  /*1d80*/  FMUL R31, R11, R36 ;  /* 0x000000240b1f7220 */ /* 0x002fc60000400000 */
[----:B------:R-:W-:-:S04]  /*1d90*/  FADD R30, R13, R22 ;  /* 0x000000160d1e7221 */ /* 0x000fc80000000000 */
[----:B------:R-:W-:Y:S01]  /*1da0*/  FADD R13, R30, R23 ;  /* 0x000000171e0d7221 */ /* 0x000fe20000000000 */
[----:B--2---:R-:W-:-:S03]  /*1db0*/  FMUL R29, R29, R34 ;  /* 0x000000221d1d7220 */ /* 0x004fc60000400000 */
        /* <DEDUP_REMOVED lines=18> */
.L_x_30402:
        /* <DEDUP_REMOVED lines=12> */
[----:B0-----:R-:W-:Y:S05]  /*1fa0*/  CALL.REL.NOINC `($__internal_489_$__cuda_sm3x_div_rn_noftz_f32_slowpath) ;  /* 0x0000003000047944 */ /* 0x001fea0003c00000 */
[----:B------:R-:W-:-:S07]  /*1fb0*/  MOV R11, R5 ;  /* 0x00000005000b7202 */ /* 0x000fce0000000f00 */
.L_x_30339:
[----:B------:R-:W-:Y:S05]  /*1fc0*/  BSYNC.RECONVERGENT B2 ;  /* 0x0000000000027941 */ /* 0x000fea0003800200 */
.L_x_30338:
        /* <DEDUP_REMOVED lines=12> */
[----:B0-----:R-:W-:Y:S05]  /*2090*/  CALL.REL.NOINC `($__internal_489_$__cuda_sm3x_div_rn_noftz_f32_slowpath) ;  /* 0x0000002c00c87944 */ /* 0x001fea0003c00000 */
[----:B------:R-:W-:-:S07]  /*20a0*/  MOV R14, R5 ;  /* 0x00000005000e7202 */ /* 0x000fce0000000f00 */
.L_x_30341:
[----:B------:R-:W-:Y:S05]  /*20b0*/  BSYNC.RECONVERGENT B2 ;  /* 0x0000000000027941 */ /* 0x000fea0003800200 */
.L_x_30340:
        /* <DEDUP_REMOVED lines=14> */
.L_x_30343:
[----:B------:R-:W-:Y:S05]  /*21a0*/  BSYNC.RECONVERGENT B2 ;  /* 0x0000000000027941 */ /* 0x000fea0003800200 */
.L_x_30342:
        /* <DEDUP_REMOVED lines=14> */
.L_x_30345:
[----:B------:R-:W-:Y:S05]  /*2290*/  BSYNC.RECONVERGENT B2 ;  /* 0x0000000000027941 */ /* 0x000fea0003800200 */
.L_x_30344:
        /* <DEDUP_REMOVED lines=14> */
.L_x_30347:
[----:B------:R-:W-:Y:S05]  /*2380*/  BSYNC.RECONVERGENT B2 ;  /* 0x0000000000027941 */ /* 0x000fea0003800200 */
.L_x_30346:
        /* <DEDUP_REMOVED lines=14> */
.L_x_30349:
[----:B------:R-:W-:Y:S05]  /*2470*/  BSYNC.RECONVERGENT B2 ;  /* 0x0000000000027941 */ /* 0x000fea0003800200 */
.L_x_30348:
        /* <DEDUP_REMOVED lines=14> */
.L_x_30351:
[----:B------:R-:W-:Y:S05]  /*2560*/  BSYNC.RECONVERGENT B2 ;  /* 0x0000000000027941 */ /* 0x000fea0003800200 */
.L_x_30350:
        /* <DEDUP_REMOVED lines=14> */
.L_x_30353:
[----:B------:R-:W-:Y:S05]  /*2650*/  BSYNC.RECONVERGENT B2 ;  /* 0x0000000000027941 */ /* 0x000fea0003800200 */
.L_x_30352:
        /* <DEDUP_REMOVED lines=14> */
.L_x_30355:
[----:B------:R-:W-:Y:S05]  /*2740*/  BSYNC.RECONVERGENT B2 ;  /* 0x0000000000027941 */ /* 0x000fea0003800200 */
.L_x_30354:
        /* <DEDUP_REMOVED lines=14> */
.L_x_30357:
[----:B------:R-:W-:Y:S05]  /*2830*/  BSYNC.RECONVERGENT B2 ;  /* 0x0000000000027941 */ /* 0x000fea0003800200 */
.L_x_30356:
        /* <DEDUP_REMOVED lines=14> */
.L_x_30359:
[----:B------:R-:W-:Y:S05]  /*2920*/  BSYNC.RECONVERGENT B2 ;  /* 0x0000000000027941 */ /* 0x000fea0003800200 */
.L_x_30358:
        /* <DEDUP_REMOVED lines=14> */
.L_x_30361:
[----:B------:R-:W-:Y:S05]  /*2a10*/  BSYNC.RECONVERGENT B2 ;  /* 0x0000000000027941 */ /* 0x000fea0003800200 */
.L_x_30360:
        /* <DEDUP_REMOVED lines=14> */
.L_x_30363:
[----:B------:R-:W-:Y:S05]  /*2b00*/  BSYNC.RECONVERGENT B2 ;  /* 0x0000000000027941 */ /* 0x000fea0003800200 */
.L_x_30362:
        /* <DEDUP_REMOVED lines=14> */
.L_x_30365:
[----:B------:R-:W-:Y:S05]  /*2bf0*/  BSYNC.RECONVERGENT B2 ;  /* 0x0000000000027941 */ /* 0x000fea0003800200 */
.L_x_30364:
        /* <DEDUP_REMOVED lines=14> */
.L_x_30367:
[----:B------:R-:W-:Y:S05]  /*2ce0*/  BSYNC.RECONVERGENT B2 ;  /* 0x0000000000027941 */ /* 0x000fea0003800200 */
.L_x_30366:
        /* <DEDUP_REMOVED lines=14> */
.L_x_30369:
[----:B------:R-:W-:Y:S05]  /*2dd0*/  BSYNC.RECONVERGENT B2 ;  /* 0x0000000000027941 */ /* 0x000fea0003800200 */
.L_x_30368:
        /* <DEDUP_REMOVED lines=14> */
.L_x_30371:
[----:B------:R-:W-:Y:S05]  /*2ec0*/  BSYNC.RECONVERGENT B2 ;  /* 0x0000000000027941 */ /* 0x000fea0003800200 */
.L_x_30370:
        /* <DEDUP_REMOVED lines=14> */
.L_x_30373:
[----:B------:R-:W-:Y:S05]  /*2fb0*/  BSYNC.RECONVERGENT B2 ;  /* 0x0000000000027941 */ /* 0x000fea0003800200 */
.L_x_30372:
        /* <DEDUP_REMOVED lines=14> */
.L_x_30375:
[----:B------:R-:W-:Y:S05]  /*30a0*/  BSYNC.RECONVERGENT B2 ;  /* 0x0000000000027941 */ /* 0x000fea0003800200 */
.L_x_30374:
        /* <DEDUP_REMOVED lines=14> */
.L_x_30377:
[----:B------:R-:W-:Y:S05]  /*3190*/  BSYNC.RECONVERGENT B2 ;  /* 0x0000000000027941 */ /* 0x000fea0003800200 */
.L_x_30376:
        /* <DEDUP_REMOVED lines=14> */
.L_x_30379:
[----:B------:R-:W-:Y:S05]  /*3280*/  BSYNC.RECONVERGENT B2 ;  /* 0x0000000000027941 */ /* 0x000fea0003800200 */
.L_x_30378:
        /* <DEDUP_REMOVED lines=14> */
.L_x_30381:
[----:B------:R-:W-:Y:S05]  /*3370*/  BSYNC.RECONVERGENT B2 ;  /* 0x0000000000027941 */ /* 0x000fea0003800200 */
.L_x_30380:
        /* <DEDUP_REMOVED lines=14> */
.L_x_30383:
[----:B------:R-:W-:Y:S05]  /*3460*/  BSYNC.RECONVERGENT B2 ;  /* 0x0000000000027941 */ /* 0x000fea0003800200 */
.L_x_30382:
        /* <DEDUP_REMOVED lines=14> */
.L_x_30385:
[----:B------:R-:W-:Y:S05]  /*3550*/  BSYNC.RECONVERGENT B2 ;  /* 0x0000000000027941 */ /* 0x000fea0003800200 */
.L_x_30384:
        /* <DEDUP_REMOVED lines=14> */
.L_x_30387:
[----:B------:R-:W-:Y:S05]  /*3640*/  BSYNC.RECONVERGENT B2 ;  /* 0x0000000000027941 */ /* 0x000fea0003800200 */
.L_x_30386:
        /* <DEDUP_REMOVED lines=13> */
.L_x_30389:
[----:B------:R-:W-:Y:S05]  /*3720*/  BSYNC.RECONVERGENT B2 ;  /* 0x0000000000027941 */ /* 0x000fea0003800200 */
.L_x_30388:
        /* <DEDUP_REMOVED lines=66> */
.L_x_30337:
[----:B------:R-:W-:Y:S01]  /*3b50*/  BSSY B0, `(.L_x_30391) ;  /* 0x0000007000007945 */ /* 0x000fe20003800000 */
[----:B------:R-:W-:Y:S02]  /*3b60*/  MOV R12, 0x10 ;  /* 0x00000010000c7802 */ /* 0x000fe40000000f00 */
[----:B------:R-:W-:Y:S02]  /*3b70*/  MOV R11, 0x1f ;  /* 0x0000001f000b7802 */ /* 0x000fe40000000f00 */
[----:B------:R-:W-:-:S07]  /*3b80*/  MOV R15, 0xffffffff ;  /* 0xffffffff000f7802 */ /* 0x000fce0000000f00 */
[----:B0-----:R-:W-:Y:S05]  /*3b90*/  WARPSYNC.COLLECTIVE R15, `(.L_x_30392) ;  /* 0x000000000f087348 */ /* 0x001fea0003c00000 */
[----:B------:R1:W2:Y:S02]  /*3ba0*/  SHFL.BFLY P6, R14, R13, R12, R11 ;  /* 0x0c00000c0d0e7389 */ /* 0x0002a400000c000b */
[----:B012---:R-:W-:Y:S05]  /*3bb0*/  ENDCOLLECTIVE ;  /* 0x000000000000791b */ /* 0x007fea0003800000 */
.L_x_30392:
[----:B------:R-:W-:Y:S05]  /*3bc0*/  BSYNC B0 ;  /* 0x0000000000007941 */ /* 0x000fea0003800000 */
.L_x_30391:
[----:B------:R-:W-:Y:S01]  /*3bd0*/  HFMA2 R11, -RZ, RZ, 0, 1.847743988037109375e-06 ;  /* 0x0000001fff0b7431 */ /* 0x000fe200000001ff */
[----:B------:R-:W-:Y:S01]  /*3be0*/  FMNMX R13, R13, R14, !PT ;  /* 0x0000000e0d0d7209 */ /* 0x000fe20007800000 */
[----:B------:R-:W-:Y:S01]  /*3bf0*/  HFMA2 R37, -RZ, RZ, 3.7421875, 0 ;  /* 0x437c0000ff257431 */ /* 0x000fe200000001ff */
[----:B------:R-:W-:Y:S02]  /*3c00*/  MOV R12, 0x8 ;  /* 0x00000008000c7802 */ /* 0x000fe40000000f00 */
[----:B------:R-:W-:-:S07]  /*3c10*/  MOV R15, 0xffffffff ;  /* 0xffffffff000f7802 */ /* 0x000fce0000000f00 */
[----:B------:R-:W-:Y:S05]  /*3c20*/  WARPSYNC.COLLECTIVE R15, `(.L_x_30393) ;  /* 0x000000000f087348 */ /* 0x000fea0003c00000 */
[----:B------:R0:W1:Y:S02]  /*3c30*/  SHFL.BFLY P6, R14, R13, R12, R11 ;  /* 0x0c00000c0d0e7389 */ /* 0x00006400000c000b */
[----:B01----:R-:W-:Y:S05]  /*3c40*/  ENDCOLLECTIVE ;  /* 0x000000000000791b */ /* 0x003fea0003800000 */
.L_x_30393:
[----:B------:R-:W-:Y:S01]  /*3c50*/  HFMA2 R12, -RZ, RZ, 0, 2.384185791015625e-07 ;  /* 0x00000004ff0c7431 */ /* 0x000fe200000001ff */
[----:B------:R-:W-:-:S04]  /*3c60*/  FMNMX R0, R13, R14, !PT ;  /* 0x0000000e0d007209 */ /* 0x000fc80007800000 */
[----:B------:R-:W-:-:S07]  /*3c70*/  MOV R13, R0 ;  /* 0x00000000000d7202 */ /* 0x000fce0000000f00 */
[----:B------:R-:W-:Y:S05]  /*3c80*/  WARPSYNC.COLLECTIVE R15, `(.L_x_30394) ;  /* 0x000000000f087348 */ /* 0x000fea0003c00000 */
[----:B------:R0:W1:Y:S02]  /*3c90*/  SHFL.BFLY P6, R14, R13, R12, R11 ;  /* 0x0c00000c0d0e7389 */ /* 0x00006400000c000b */
[----:B01----:R-:W-:Y:S05]  /*3ca0*/  ENDCOLLECTIVE ;  /* 0x000000000000791b */ /* 0x003fea0003800000 */
.L_x_30394:
[----:B------:R-:W-:Y:S01]  /*3cb0*/  HFMA2 R12, -RZ, RZ, 0, 1.1920928955078125e-07 ;  /* 0x00000002ff0c7431 */ /* 0x000fe200000001ff */
[----:B------:R-:W-:-:S04]  /*3cc0*/  FMNMX R2, R0, R14, !PT ;  /* 0x0000000e00027209 */ /* 0x000fc80007800000 */
[----:B------:R-:W-:-:S07]  /*3cd0*/  MOV R13, R2 ;  /* 0x00000002000d7202 */ /* 0x000fce0000000f00 */
[----:B------:R-:W-:Y:S05]  /*3ce0*/  WARPSYNC.COLLECTIVE R15, `(.L_x_30395) ;  /* 0x000000000f087348 */ /* 0x000fea0003c00000 */
[----:B------:R0:W1:Y:S02]  /*3cf0*/  SHFL.BFLY P6, R14, R13, R12, R11 ;  /* 0x0c00000c0d0e7389 */ /* 0x00006400000c000b */
[----:B01----:R-:W-:Y:S05]  /*3d00*/  ENDCOLLECTIVE ;  /* 0x000000000000791b */ /* 0x003fea0003800000 */
.L_x_30395:
[----:B------:R-:W-:Y:S01]  /*3d10*/  HFMA2 R12, -RZ, RZ, 0, 5.9604644775390625e-08 ;  /* 0x00000001ff0c7431 */ /* 0x000fe200000001ff */
[----:B------:R-:W-:-:S04]  /*3d20*/  FMNMX R3, R2, R14, !PT ;  /* 0x0000000e02037209 */ /* 0x000fc80007800000 */
[----:B------:R-:W-:-:S07]  /*3d30*/  MOV R13, R3 ;  /* 0x00000003000d7202 */ /* 0x000fce0000000f00 */
[----:B------:R-:W-:Y:S05]  /*3d40*/  WARPSYNC.COLLECTIVE R15, `(.L_x_30396) ;  /* 0x000000000f087348 */ /* 0x000fea0003c00000 */
[----:B------:R0:W1:Y:S02]  /*3d50*/  SHFL.BFLY P6, R14, R13, R12, R11 ;  /* 0x0c00000c0d0e7389 */ /* 0x00006400000c000b */
[----:B01----:R-:W-:Y:S05]  /*3d60*/  ENDCOLLECTIVE ;  /* 0x000000000000791b */ /* 0x003fea0003800000 */
.L_x_30396:
[----:B------:R-:W-:-:S05]  /*3d70*/  FMNMX R5, R3, R14, !PT ;  /* 0x0000000e03057209 */ /* 0x000fca0007800000 */
[--C-:B------:R-:W-:Y:S01]  /*3d80*/  FADD R0, R36, -R5.reuse ;  /* 0x8000000524007221 */ /* 0x100fe20000000000 */
        /* <DEDUP_REMOVED lines=40> */
[C---:B------:R-:W-:Y:S02]  /*4010*/  FFMA R20, R23.reuse, 1.4426950216293334961, -R20 ;  /* 0x3fb8aa3b17147823 */ /* 0x040fe40000000814 */
[----:B------:R-:W-:Y:S01]  /*4020*/  FFMA R9, R0, 1.925963033500011079e-08, R9 ;  /* 0x32a5706000097823 */ /* 0x000fe20000000009 */
[----:B------:R-:W-:Y:S01]  /*4030*/  SHF.L.U32 R0, R10, 0x17, RZ ;  /* 0x000000170a007819 */ /* 0x000fe200000006ff */
[----:B------:R-:W-:Y:S01]  /*4040*/  FFMA.SAT R10, R2, R36, 0.5 ;  /* 0x3f000000020a7423 */ /* 0x000fe20000002024 */
[----:B------:R-:W-:-:S03]  /*4050*/  FFMA R20, R23, 1.925963033500011079e-08, R20 ;  /* 0x32a5706017147823 */ /* 0x000fc60000000014 */
        /* <DEDUP_REMOVED lines=140> */
[----:B------:R-:W-:-:S03]  /*4920*/  SHF.L.U32 R25, R28, 0x17, RZ ;  /* 0x000000171c197819 */ /* 0x000fc600000006ff */
[----:B------:R0:W1:Y:S02]  /*4930*/  MUFU.EX2 R26, R27 ;  /* 0x0000001b001a7308 */ /* 0x0000640000000800 */
        /* <DEDUP_REMOVED lines=79> */
.L_x_30397:
[----:B------:R-:W-:Y:S02]  /*4e30*/  HFMA2 R12, -RZ, RZ, 0, 4.76837158203125e-07 ;  /* 0x00000008ff0c7431 */ /* 0x000fe400000001ff */
[----:B------:R-:W-:-:S05]  /*4e40*/  FADD R34, R13, R14 ;  /* 0x0000000e0d227221 */ /* 0x000fca0000000000 */
[----:B------:R-:W-:-:S07]  /*4e50*/  MOV R13, R34 ;  /* 0x00000022000d7202 */ /* 0x000fce0000000f00 */
[----:B------:R-:W-:Y:S05]  /*4e60*/  WARPSYNC.COLLECTIVE R15, `(.L_x_30398) ;  /* 0x000000000f087348 */ /* 0x000fea0003c00000 */
[----:B------:R0:W1:Y:S02]  /*4e70*/  SHFL.BFLY P6, R14, R13, R12, R11 ;  /* 0x0c00000c0d0e7389 */ /* 0x00006400000c000b */
[----:B01----:R-:W-:Y:S05]  /*4e80*/  ENDCOLLECTIVE ;  /* 0x000000000000791b */ /* 0x003fea0003800000 */
.L_x_30398:
[----:B------:R-:W-:Y:S02]  /*4e90*/  HFMA2 R12, -RZ, RZ, 0, 2.384185791015625e-07 ;  /* 0x00000004ff0c7431 */ /* 0x000fe400000001ff */
[----:B------:R-:W-:-:S05]  /*4ea0*/  FADD R35, R34, R14 ;  /* 0x0000000e22237221 */ /* 0x000fca0000000000 */
[----:B------:R-:W-:-:S07]  /*4eb0*/  MOV R13, R35 ;  /* 0x00000023000d7202 */ /* 0x000fce0000000f00 */
[----:B------:R-:W-:Y:S05]  /*4ec0*/  WARPSYNC.COLLECTIVE R15, `(.L_x_30399) ;  /* 0x000000000f087348 */ /* 0x000fea0003c00000 */
[----:B------:R0:W1:Y:S02]  /*4ed0*/  SHFL.BFLY P6, R14, R13, R12, R11 ;  /* 0x0c00000c0d0e7389 */ /* 0x00006400000c000b */
[----:B01----:R-:W-:Y:S05]  /*4ee0*/  ENDCOLLECTIVE ;  /* 0x000000000000791b */ /* 0x003fea0003800000 */
.L_x_30399:
[----:B------:R-:W-:Y:S02]  /*4ef0*/  HFMA2 R12, -RZ, RZ, 0, 1.1920928955078125e-07 ;  /* 0x00000002ff0c7431 */ /* 0x000fe400000001ff */
[----:B------:R-:W-:-:S05]  /*4f00*/  FADD R36, R35, R14 ;  /* 0x0000000e23247221 */ /* 0x000fca0000000000 */
[----:B------:R-:W-:-:S07]  /*4f10*/  MOV R13, R36 ;  /* 0x00000024000d7202 */ /* 0x000fce0000000f00 */
[----:B------:R-:W-:Y:S05]  /*4f20*/  WARPSYNC.COLLECTIVE R15, `(.L_x_30400) ;  /* 0x000000000f087348 */ /* 0x000fea0003c00000 */
[----:B------:R0:W1:Y:S02]  /*4f30*/  SHFL.BFLY P6, R14, R13, R12, R11 ;  /* 0x0c00000c0d0e7389 */ /* 0x00006400000c000b */
[----:B01----:R-:W-:Y:S05]  /*4f40*/  ENDCOLLECTIVE ;  /* 0x000000000000791b */ /* 0x003fea0003800000 */
.L_x_30400:
[----:B------:R-:W-:Y:S02]  /*4f50*/  HFMA2 R12, -RZ, RZ, 0, 5.9604644775390625e-08 ;  /* 0x00000001ff0c7431 */ /* 0x000fe400000001ff */
[----:B------:R-:W-:-:S05]  /*4f60*/  FADD R37, R36, R14 ;  /* 0x0000000e24257221 */ /* 0x000fca0000000000 */
[----:B------:R-:W-:-:S07]  /*4f70*/  MOV R13, R37 ;  /* 0x00000025000d7202 */ /* 0x000fce0000000f00 */
[----:B------:R-:W-:Y:S05]  /*4f80*/  WARPSYNC.COLLECTIVE R15, `(.L_x_30401) ;  /* 0x000000000f087348 */ /* 0x000fea0003c00000 */
[----:B------:R0:W1:Y:S02]  /*4f90*/  SHFL.BFLY P6, R14, R13, R12, R11 ;  /* 0x0c00000c0d0e7389 */ /* 0x00006400000c000b */
[----:B01----:R-:W-:Y:S05]  /*4fa0*/  ENDCOLLECTIVE ;  /* 0x000000000000791b */ /* 0x003fea0003800000 */
.L_x_30401:
[----:B------:R-:W-:Y:S05]  /*4fb0*/  BRA `(.L_x_30402) ;  /* 0xffffffcc00c87947 */ /* 0x000fea000383ffff */
        .weak           $__internal_489_$__cuda_sm3x_div_rn_noftz_f32_slowpath
        .type           $__internal_489_$__cuda_sm3x_div_rn_noftz_f32_slowpath,@function
        .size           $__internal_489_$__cuda_sm3x_div_rn_noftz_f32_slowpath,(.L_x_37866 - $__internal_489_$__cuda_sm3x_div_rn_noftz_f32_slowpath)
$__internal_489_$__cuda_sm3x_div_rn_noftz_f32_slowpath:
        /* <DEDUP_REMOVED lines=34> */
.L_x_30404:
[----:B------:R-:W-:Y:S01]  /*51e0*/  LEA R43, R15, 0xc0800000, 0x17 ;  /* 0xc08000000f2b7811 */ /* 0x000fe200078eb8ff */
[----:B------:R-:W-:Y:S03]  /*51f0*/  BSSY.RECONVERGENT B1, `(.L_x_30409) ;  /* 0x0000036000017945 */ /* 0x000fe60003800200 */
[----:B------:R-:W-:Y:S02]  /*5200*/  IADD3 R44, PT, PT, -R43, R12, RZ ;  /* 0x0000000c2b2c7210 */ /* 0x000fe40007ffe1ff */
[----:B------:R-:W-:Y:S02]  /*5210*/  IADD3 R12, PT, PT, R36, -0x7f, RZ ;  /* 0xffffff81240c7810 */ /* 0x000fe40007ffe0ff */
[----:B------:R0:W1:Y:S01]  /*5220*/  MUFU.RCP R43, R44 ;  /* 0x0000002c002b7308 */ /* 0x0000620000001000 */
[----:B------:R-:W-:Y:S02]  /*5230*/  FADD.FTZ R42, -R44, -RZ ;  /* 0x800000ff2c2a7221 */ /* 0x000fe40000010100 */
        /* <DEDUP_REMOVED lines=45> */
.L_x_30411:
[----:B------:R-:W-:-:S04]  /*5510*/  LOP3.LUT R5, R5, 0x80000000, RZ, 0xc0, !PT ;  /* 0x8000000005057812 */ /* 0x000fc800078ec0ff */
[----:B------:R-:W-:Y:S01]  /*5520*/  LOP3.LUT R5, R5, 0x7f800000, RZ, 0xfc, !PT ;  /* 0x7f80000005057812 */ /* 0x000fe200078efcff */
[----:B------:R-:W-:Y:S06]  /*5530*/  BRA `(.L_x_30412) ;  /* 0x0000000000047947 */ /* 0x000fec0003800000 */
.L_x_30410:
[----:B------:R-:W-:-:S07]  /*5540*/  LEA R5, R44, R5, 0x17 ;  /* 0x000000052c057211 */ /* 0x000fce00078eb8ff */
.L_x_30412:
[----:B------:R-:W-:Y:S05]  /*5550*/  BSYNC.RECONVERGENT B1 ;  /* 0x0000000000017941 */ /* 0x000fea0003800200 */
.L_x_30409:
[----:B------:R-:W-:Y:S05]  /*5560*/  BRA `(.L_x_30413) ;  /* 0x0000000000207947 */ /* 0x000fea0003800000 */
.L_x_30408:
[----:B------:R-:W-:-:S04]  /*5570*/  LOP3.LUT R5, R12, 0x80000000, R5, 0x48, !PT ;  /* 0x800000000c057812 */ /* 0x000fc800078e4805 */
[----:B------:R-:W-:Y:S01]  /*5580*/  LOP3.LUT R5, R5, 0x7f800000, RZ, 0xfc, !PT ;  /* 0x7f80000005057812 */ /* 0x000fe200078efcff */
[----:B------:R-:W-:Y:S06]  /*5590*/  BRA `(.L_x_30413) ;  /* 0x0000000000147947 */ /* 0x000fec0003800000 */
.L_x_30407:
[----:B------:R-:W-:Y:S01]  /*55a0*/  LOP3.LUT R5, R12, 0x80000000, R5, 0x48, !PT ;  /* 0x800000000c057812 */ /* 0x000fe200078e4805 */
[----:B------:R-:W-:Y:S06]  /*55b0*/  BRA `(.L_x_30413) ;  /* 0x00000000000c7947 */ /* 0x000fec0003800000 */
.L_x_30406:
[----:B------:R-:W0:Y:S01]  /*55c0*/  MUFU.RSQ R5, -QNAN ;  /* 0xffc0000000057908 */ /* 0x000e220000001400 */
[----:B------:R-:W-:Y:S05]  /*55d0*/  BRA `(.L_x_30413) ;  /* 0x0000000000047947 */ /* 0x000fea0003800000 */
.L_x_30405:
[----:B------:R-:W-:-:S07]  /*55e0*/  FADD.FTZ R5, R5, R12 ;  /* 0x0000000c05057221 */ /* 0x000fce0000010000 */
.L_x_30413:
[----:B------:R-:W-:Y:S05]  /*55f0*/  BSYNC.RECONVERGENT B0 ;  /* 0x0000000000007941 */ /* 0x000fea0003800200 */
.L_x_30403:
[----:B------:R-:W-:Y:S01]  /*5600*/  HFMA2 R13, -RZ, RZ, 0, 0 ;  /* 0x00000000ff0d7431 */ /* 0x000fe200000001ff */
[----:B------:R-:W-:-:S04]  /*5610*/  MOV R12, R34 ;  /* 0x00000022000c7202 */ /* 0x000fc80000000f00 */
[----:B0-----:R-:W-:Y:S05]  /*5620*/  RET.REL.NODEC R12 `(_Z15SoftmaxWarpImplI24ElementwiseScaleMaskLoadIffbE11DirectStoreIffEfLi1ELi26ELi32ELi1ELb0EL9Algorithm0EEvT_T0_ll) ;  /* 0xffffffa80c747950 */ /* 0x001fea0003c3ffff */
.L_x_30414:
        /* <DEDUP_REMOVED lines=13> */
.L_x_37866:


//--------------------- .text._Z15SoftmaxWarpImplI24ElementwiseScaleMaskLoadIffbE11DirectStoreIffEfLi1ELi25ELi32ELi1ELb1EL9Algorithm0EEvT_T0_ll --------------------------
	.section	.text._Z15SoftmaxWarpImplI24ElementwiseScaleMaskLoadIffbE11DirectStoreIffEfLi1ELi25ELi32ELi1ELb1EL9Algorithm0EEvT_T0_ll,"ax",@progbits
	.align	128
        .global         _Z15SoftmaxWarpImplI24ElementwiseScaleMaskLoadIffbE11DirectStoreIffEfLi1ELi25ELi32ELi1ELb1EL9Algorithm0EEvT_T0_ll
        .type           _Z15SoftmaxWarpImplI24ElementwiseScaleMaskLoadIffbE11DirectStoreIffEfLi1ELi25ELi32ELi1ELb1EL9Algorithm0EEvT_T0_ll,@function
        .size           _Z15SoftmaxWarpImplI24ElementwiseScaleMaskLoadIffbE11DirectStoreIffEfLi1ELi25ELi32ELi1ELb1EL9Algorithm0EEvT_T0_ll,(.L_x_37867 - _Z15SoftmaxWarpImplI24ElementwiseScaleMaskLoadIffbE11DirectStoreIffEfLi1ELi25ELi32ELi1ELb1EL9Algorithm0EEvT_T0_ll)
        .other          _Z15SoftmaxWarpImplI24ElementwiseScaleMaskLoadIffbE11DirectStoreIffEfLi1ELi25ELi32ELi1ELb1EL9Algorithm0EEvT_T0_ll,@"STO_CUDA_ENTRY STV_DEFAULT"
_Z15SoftmaxWarpImplI24ElementwiseScaleMaskLoadIffbE11DirectStoreIffEfLi1ELi25ELi32ELi1ELb1EL9Algorithm0EEvT_T0_ll:
.text._Z15SoftmaxWarpImplI24ElementwiseScaleMaskLoadIffbE11DirectStoreIffEfLi1ELi25ELi32ELi1ELb1EL9Algorithm0EEvT_T0_ll:
        /* <DEDUP_REMOVED lines=26> */
.L_x_30415:
        /* <DEDUP_REMOVED lines=13> */
[C---:B0-----:R-:W-:Y:S01]  /*0270*/  IADD3 R41, PT, PT, R38.reuse, 0x20, RZ ;  /* 0x0000002026297810 */ /* 0x041fe20007ffe0ff */
        /* <DEDUP_REMOVED lines=22> */
[----:B-12---:R-:W-:-:S07]  /*03e0*/  IADD3 R64, PT, PT, R38, 0x2a0, RZ ;  /* 0x000002a026407810 */ /* 0x006fce0007ffe0ff */
.L_x_30468:
[----:B------:R-:W-:Y:S01]  /*03f0*/  ISETP.GE.U32.AND P0, PT, R38, UR44, PT ;  /* 0x0000002c26007c0c */ /* 0x000fe2000bf06070 */
[----:B------:R-:W-:Y:S01]  /*0400*/  IMAD R0, R39, UR48, RZ ;  /* 0x0000003027007c24 */ /* 0x000fe2000f8e02ff */
[----:B------:R-:W-:Y:S01]  /*0410*/  MOV R2, R38 ;  /* 0x0000002600027202 */ /* 0x000fe20000000f00 */
[----:B------:R-:W-:Y:S01]  /*0420*/  IMAD.MOV.U32 R3, RZ, RZ, RZ ;  /* 0x000000ffff037224 */ /* 0x000fe200078e00ff */
[----:B------:R-:W-:Y:S01]  /*0430*/  ISETP.GE.AND.EX P0, PT, RZ, UR45, PT, P0 ;  /* 0x0000002dff007c0c */ /* 0x000fe2000bf06300 */
[----:B-1----:R-:W-:Y:S01]  /*0440*/  IMAD R5, R37, UR49, R0 ;  /* 0x0000003125057c24 */ /* 0x002fe2000f8e0200 */
[----:B------:R-:W-:Y:S01]  /*0450*/  ISETP.GE.U32.AND P5, PT, R41, UR44, PT ;  /* 0x0000002c29007c0c */ /* 0x000fe2000bfa6070 */
[----:B------:R-:W-:-:S03]  /*0460*/  IMAD.WIDE.U32 R6, R37, UR48, R2 ;  /* 0x0000003025067c25 */ /* 0x000fc6000f8e0002 */
[----:B------:R-:W-:Y:S02]  /*0470*/  ISETP.GE.AND.EX P5, PT, RZ, UR45, PT, P5 ;  /* 0x0000002dff007c0c */ /* 0x000fe4000bfa6350 */
[----:B------:R-:W-:Y:S02]  /*0480*/  IADD3 R5, PT, PT, R7, R5, RZ ;  /* 0x0000000507057210 */ /* 0x000fe40007ffe0ff */
[----:B------:R-:W-:-:S03]  /*0490*/  IADD3 R2, P1, PT, R6, UR42, RZ ;  /* 0x0000002a06027c10 */ /* 0x000fc6000ff3e0ff */
[C---:B------:R-:W-:Y:S01]  /*04a0*/  @!P0 R2UR UR6, R32.reuse ;  /* 0x00000000200682ca */ /* 0x040fe200000e0000 */
[----:B0-----:R-:W0:Y:S01]  /*04b0*/  @!P0 LDC R9, c[0x0][0x39c] ;  /* 0x0000e700ff098b82 */ /* 0x001e220000000800 */
[C---:B------:R-:W-:Y:S02]  /*04c0*/  @!P0 R2UR UR7, R33.reuse ;  /* 0x00000000210782ca */ /* 0x040fe400000e0000 */
[----:B------:R-:W-:Y:S02]  /*04d0*/  @!P0 R2UR UR4, R32 ;  /* 0x00000000200482ca */ /* 0x000fe400000e0000 */
[----:B------:R-:W-:Y:S02]  /*04e0*/  @!P0 R2UR UR5, R33 ;  /* 0x00000000210582ca */ /* 0x000fe400000e0000 */
[----:B------:R-:W-:Y:S01]  /*04f0*/  IADD3.X R3, PT, PT, R5, UR43, RZ, P1, !PT ;  /* 0x0000002b05037c10 */ /* 0x000fe20008ffe4ff */
[----:B------:R-:W1:Y:S01]  /*0500*/  @!P5 LDC R13, c[0x0][0x39c] ;  /* 0x0000e700ff0ddb82 */ /* 0x000e620000000800 */
[----:B------:R-:W-:-:S05]  /*0510*/  LEA R4, P1, R6, UR40, 0x2 ;  /* 0x0000002806047c11 */ /* 0x000fca000f8210ff */
        /* <DEDUP_REMOVED lines=27> */
[C---:B------:R-:W-:Y:S01]  /*06d0*/  @!P2 R2UR UR6, R32.reuse ;  /* 0x000000002006a2ca */ /* 0x040fe200000e0000 */
[----:B------:R-:W5:Y:S01]  /*06e0*/  @!P2 LDC R19, c[0x0][0x39c] ;  /* 0x0000e700ff13ab82 */ /* 0x000f620000000800 */
        /* <DEDUP_REMOVED lines=12> */
[----:B------:R-:W-:Y:S01]  /*07b0*/  IMAD.MOV.U32 R77, RZ, RZ, -0x800000 ;  /* 0xff800000ff4d7424 */ /* 0x000fe200078e00ff */
[----:B--2---:R-:W-:Y:S02]  /*07c0*/  ISETP.NE.OR P4, PT, R16, RZ, P0 ;  /* 0x000000ff1000720c */ /* 0x004fe40000785670 */
[----:B------:R-:W2:Y:S01]  /*07d0*/  @!P3 LDG.E R16, desc[UR4][R4.64+0x280] ;  /* 0x000280040410b981 */ /* 0x000ea2000c1e1900 */
[----:B0-----:R-:W-:-:S10]  /*07e0*/  @!P0 FMUL R0, R0, R9 ;  /* 0x0000000900008220 */ /* 0x001fd40000400000 */
[----:B------:R-:W0:Y:S01]  /*07f0*/  @!P4 LDC R0, c[0x0][0x398] ;  /* 0x0000e600ff00cb82 */ /* 0x000e220000000800 */
[----:B---3--:R-:W-:-:S07]  /*0800*/  ISETP.NE.OR P4, PT, R7, RZ, P5 ;  /* 0x000000ff0700720c */ /* 0x008fce0002f85670 */
[----:B------:R-:W5:Y:S01]  /*0810*/  @!P6 LDC R7, c[0x0][0x39c] ;  /* 0x0000e700ff07eb82 */ /* 0x000f620000000800 */
[----:B-1----:R-:W-:-:S07]  /*0820*/  @!P5 FMUL R6, R6, R13 ;  /* 0x0000000d0606d220 */ /* 0x002fce0000400000 */
[----:B------:R-:W1:Y:S01]  /*0830*/  @!P4 LDC R6, c[0x0][0x398] ;  /* 0x0000e600ff06cb82 */ /* 0x000e620000000800 */
[----:B------:R-:W-:-:S04]  /*0840*/  ISETP.GE.U32.AND P4, PT, R44, UR44, PT ;  /* 0x0000002c2c007c0c */ /* 0x000fc8000bf86070 */
[----:B------:R-:W-:Y:S02]  /*0850*/  ISETP.GE.AND.EX P4, PT, RZ, UR45, PT, P4 ;  /* 0x0000002dff007c0c */ /* 0x000fe4000bf86340 */
[----:B------:R-:W-:Y:S02]  /*0860*/  MOV R13, 0xff800000 ;  /* 0xff800000000d7802 */ /* 0x000fe40000000f00 */
[----:B0-----:R-:W-:Y:S02]  /*0870*/  @!P0 FMNMX R13, R0, -INF , !PT ;  /* 0xff800000000d8809 */ /* 0x001fe40007800000 */
[----:B------:R-:W-:-:S07]  /*0880*/  MOV R9, 0xff800000 ;  /* 0xff80000000097802 */ /* 0x000fce0000000f00 */
[C---:B------:R-:W-:Y:S01]  /*0890*/  @!P4 R2UR UR6, R32.reuse ;  /* 0x000000002006c2ca */ /* 0x040fe200000e0000 */
[----:B------:R-:W0:Y:S01]  /*08a0*/  @!P4 LDC R21, c[0x0][0x39c] ;  /* 0x0000e700ff15cb82 */ /* 0x000e220000000800 */
[----:B------:R-:W-:Y:S02]  /*08b0*/  @!P4 R2UR UR7, R33 ;  /* 0x000000002107c2ca */ /* 0x000fe400000e0000 */
[----:B------:R-:W-:Y:S02]  /*08c0*/  @!P4 R2UR UR4, R32 ;  /* 0x000000002004c2ca */ /* 0x000fe400000e0000 */
[-C--:B-1----:R-:W-:Y:S02]  /*08d0*/  @!P5 FMNMX R13, R13, R6.reuse, !PT ;  /* 0x000000060d0dd209 */ /* 0x082fe40007800000 */
[----:B------:R-:W-:Y:S02]  /*08e0*/  @!P5 MOV R9, R6 ;  /* 0x000000060009d202 */ /* 0x000fe40000000f00 */
[----:B----4-:R-:W-:Y:S01]  /*08f0*/  ISETP.NE.OR P5, PT, R10, RZ, P6 ;  /* 0x000000ff0a00720c */ /* 0x010fe200037a5670 */
[----:B-----5:R-:W-:Y:S01]  /*0900*/  @!P6 FMUL R8, R8, R7 ;  /* 0x000000070808e220 */ /* 0x020fe20000400000 */
[----:B------:R-:W-:Y:S01]  /*0910*/  @!P4 R2UR UR5, R33 ;  /* 0x000000002105c2ca */ /* 0x000fe200000e0000 */
[----:B------:R-:W1:Y:S02]  /*0920*/  @!P1 LDC R6, c[0x0][0x39c] ;  /* 0x0000e700ff069b82 */ /* 0x000e640000000800 */
[----:B------:R-:W3:Y:S08]  /*0930*/  @!P4 LDG.E.U8 R17, desc[UR6][R2.64+0xc0] ;  /* 0x0000c0060211c981 */ /* 0x000ef0000c1e1100 */
[----:B------:R-:W4:Y:S01]  /*0940*/  @!P5 LDC R8, c[0x0][0x398] ;  /* 0x0000e600ff08db82 */ /* 0x000f220000000800 */
[----:B------:R-:W-:Y:S01]  /*0950*/  ISETP.GE.U32.AND P5, PT, R45, UR44, PT ;  /* 0x0000002c2d007c0c */ /* 0x000fe2000bfa6070 */
[----:B------:R-:W0:Y:S03]  /*0960*/  @!P4 LDG.E R10, desc[UR4][R4.64+0x300] ;  /* 0x00030004040ac981 */ /* 0x000e26000c1e1900 */
[----:B------:R-:W-:-:S02]  /*0970*/  ISETP.GE.AND.EX P5, PT, RZ, UR45, PT, P5 ;  /* 0x0000002dff007c0c */ /* 0x000fc4000bfa6350 */
[----:B------:R-:W-:-:S11]  /*0980*/  MOV R7, 0xff800000 ;  /* 0xff80000000077802 */ /* 0x000fd60000000f00 */
[C---:B------:R-:W-:Y:S02]  /*0990*/  @!P5 R2UR UR6, R32.reuse ;  /* 0x000000002006d2ca */ /* 0x040fe400000e0000 */
[----:B------:R-:W-:Y:S02]  /*09a0*/  @!P5 R2UR UR7, R33 ;  /* 0x000000002107d2ca */ /* 0x000fe400000e0000 */
[----:B------:R-:W-:Y:S02]  /*09b0*/  @!P5 R2UR UR4, R32 ;  /* 0x000000002004d2ca */ /* 0x000fe400000e0000 */
[-C--:B----4-:R-:W-:Y:S02]  /*09c0*/  @!P6 FMNMX R13, R13, R8.reuse, !PT ;  /* 0x000000080d0de209 */ /* 0x090fe40007800000 */
[----:B------:R-:W-:Y:S02]  /*09d0*/  @!P6 MOV R7, R8 ;  /* 0x000000080007e202 */ /* 0x000fe40000000f00 */
[----:B------:R-:W-:-:S02]  /*09e0*/  ISETP.NE.OR P6, PT, R12, RZ, P1 ;  /* 0x000000ff0c00720c */ /* 0x000fc40000fc5670 */
[----:B------:R-:W-:Y:S01]  /*09f0*/  @!P5 R2UR UR5, R33 ;  /* 0x000000002105d2ca */ /* 0x000fe200000e0000 */
[----:B-1----:R-:W-:Y:S02]  /*0a00*/  @!P1 FMUL R6, R11, R6 ;  /* 0x000000060b069220 */ /* 0x002fe40000400000 */
[----:B------:R-:W4:Y:S08]  /*0a10*/  @!P5 LDG.E.U8 R12, desc[UR6][R2.64+0xe0] ;  /* 0x0000e006020cd981 */ /* 0x000f30000c1e1100 */
[----:B------:R-:W1:Y:S01]  /*0a20*/  @!P6 LDC R6, c[0x0][0x398] ;  /* 0x0000e600ff06eb82 */ /* 0x000e620000000800 */
[----:B------:R-:W-:Y:S01]  /*0a30*/  ISETP.GE.U32.AND P6, PT, R46, UR44, PT ;  /* 0x0000002c2e007c0c */ /* 0x000fe2000bfc6070 */
[----:B------:R-:W5:Y:S03]  /*0a40*/  @!P5 LDG.E R8, desc[UR4][R4.64+0x380] ;  /* 0x000380040408d981 */ /* 0x000f66000c1e1900 */
        /* <DEDUP_REMOVED lines=8> */
[----:B------:R-:W-:Y:S02]  /*0ad0*/  @!P2 FMUL R14, R14, R19 ;  /* 0x000000130e0ea220 */ /* 0x000fe40000400000 */
[----:B------:R-:W5:Y:S01]  /*0ae0*/  @!P6 LDG.E.U8 R11, desc[UR6][R2.64+0x100] ;  /* 0x00010006020be981 */ /* 0x000f62000c1e1100 */
[----:B------:R-:W2:Y:S08]  /*0af0*/  @!P3 LDC R19, c[0x0][0x39c] ;  /* 0x0000e700ff13bb82 */ /* 0x000eb00000000800 */
[----:B------:R-:W1:Y:S01]  /*0b00*/  @!P1 LDC R14, c[0x0][0x398] ;  /* 0x0000e600ff0e9b82 */ /* 0x000e620000000800 */
        /* <DEDUP_REMOVED lines=10> */
[-C--:B-1----:R-:W-:Y:S02]  /*0bb0*/  @!P2 FMNMX R13, R13, R14.reuse, !PT ;  /* 0x0000000e0d0da209 */ /* 0x082fe40007800000 */
[----:B------:R-:W-:Y:S02]  /*0bc0*/  @!P2 MOV R79, R14 ;  /* 0x0000000e004fa202 */ /* 0x000fe40000000f00 */
[----:B------:R-:W-:-:S02]  /*0bd0*/  ISETP.NE.OR P2, PT, R20, RZ, P3 ;  /* 0x000000ff1400720c */ /* 0x000fc40001f45670 */
[----:B------:R-:W-:Y:S01]  /*0be0*/  MOV R81, 0xff800000 ;  /* 0xff80000000517802 */ /* 0x000fe20000000f00 */
[----:B------:R-:W1:Y:S01]  /*0bf0*/  @!P1 LDC R20, c[0x0][0x39c] ;  /* 0x0000e700ff149b82 */ /* 0x000e620000000800 */
[----:B------:R-:W-:Y:S02]  /*0c00*/  MOV R85, 0xff800000 ;  /* 0xff80000000557802 */ /* 0x000fe40000000f00 */
[----:B------:R-:W-:Y:S01]  /*0c10*/  MOV R83, 0xff800000 ;  /* 0xff80000000537802 */ /* 0x000fe20000000f00 */
[----:B--2---:R-:W-:-:S06]  /*0c20*/  @!P3 FMUL R16, R16, R19 ;  /* 0x000000131010b220 */ /* 0x004fcc0000400000 */
[----:B------:R-:W2:Y:S02]  /*0c30*/  @!P2 LDC R16, c[0x0][0x398] ;  /* 0x0000e600ff10ab82 */ /* 0x000ea40000000800 */
[----:B--2---:R-:W-:Y:S02]  /*0c40*/  @!P3 FMNMX R13, R13, R16, !PT ;  /* 0x000000100d0db209 */ /* 0x004fe40007800000 */
[----:B---3--:R-:W-:-:S04]  /*0c50*/  ISETP.NE.OR P2, PT, R17, RZ, P4 ;  /* 0x000000ff1100720c */ /* 0x008fc80002745670 */
[----:B------:R-:W5:Y:S01]  /*0c60*/  @!P5 LDC R17, c[0x0][0x39c] ;  /* 0x0000e700ff11db82 */ /* 0x000f620000000800 */
[----:B0-----:R-:W-:-:S08]  /*0c70*/  @!P4 FMUL R10, R10, R21 ;  /* 0x000000150a0ac220 */ /* 0x001fd00000400000 */
[----:B------:R-:W0:Y:S01]  /*0c80*/  @!P2 LDC R10, c[0x0][0x398] ;  /* 0x0000e600ff0aab82 */ /* 0x000e220000000800 */
[----:B------:R-:W-:-:S04]  /*0c90*/  ISETP.GE.U32.AND P2, PT, R48, UR44, PT ;  /* 0x0000002c30007c0c */ /* 0x000fc8000bf46070 */
[----:B------:R-:W-:Y:S02]  /*0ca0*/  ISETP.GE.AND.EX P2, PT, RZ, UR45, PT, P2 ;  /* 0x0000002dff007c0c */ /* 0x000fe4000bf46320 */
[----:B------:R-:W-:Y:S02]  /*0cb0*/  @!P3 MOV R85, R16 ;  /* 0x000000100055b202 */ /* 0x000fe40000000f00 */
[----:B------:R-:W-:-:S09]  /*0cc0*/  ISETP.GE.U32.AND P3, PT, R49, UR44, PT ;  /* 0x0000002c31007c0c */ /* 0x000fd2000bf66070 */
[----:B------:R-:W-:Y:S01]  /*0cd0*/  @!P2 R2UR UR6, R32 ;  /* 0x000000002006a2ca */ /* 0x000fe200000e0000 */
[----:B------:R-:W2:Y:S01]  /*0ce0*/  @!P2 LDC R19, c[0x0][0x39c] ;  /* 0x0000e700ff13ab82 */ /* 0x000ea20000000800 */
[----:B------:R-:W-:Y:S02]  /*0cf0*/  @!P2 R2UR UR7, R33 ;  /* 0x000000002107a2ca */ /* 0x000fe400000e0000 */
[----:B0-----:R-:W-:Y:S01]  /*0d00*/  @!P4 FMNMX R13, R13, R10, !PT ;  /* 0x0000000a0d0dc209 */ /* 0x001fe20007800000 */
[----:B------:R-:W-:Y:S01]  /*0d10*/  @!P4 IMAD.MOV.U32 R81, RZ, RZ, R10 ;  /* 0x000000ffff51c224 */ /* 0x000fe200078e000a */
[----:B----4-:R-:W-:Y:S02]  /*0d20*/  ISETP.NE.OR P4, PT, R12, RZ, P5 ;  /* 0x000000ff0c00720c */ /* 0x010fe40002f85670 */
[----:B------:R-:W-:Y:S02]  /*0d30*/  @!P2 R2UR UR4, R32 ;  /* 0x000000002004a2ca */ /* 0x000fe400000e0000 */
[----:B------:R-:W-:-:S02]  /*0d40*/  @!P2 R2UR UR5, R33 ;  /* 0x000000002105a2ca */ /* 0x000fc400000e0000 */
[----:B------:R-:W-:-:S03]  /*0d50*/  ISETP.GE.AND.EX P3, PT, RZ, UR45, PT, P3 ;  /* 0x0000002dff007c0c */ /* 0x000fc6000bf66330 */
[----:B------:R-:W3:Y:S01]  /*0d60*/  @!P2 LDG.E.U8 R21, desc[UR6][R2.64+0x140] ;  /* 0x000140060215a981 */ /* 0x000ee2000c1e1100 */
[----:B-----5:R-:W-:Y:S02]  /*0d70*/  @!P5 FMUL R8, R8, R17 ;  /* 0x000000110808d220 */ /* 0x020fe40000400000 */
[----:B------:R-:W0:Y:S05]  /*0d80*/  @!P6 LDC R17, c[0x0][0x39c] ;  /* 0x0000e700ff11eb82 */ /* 0x000e2a0000000800 */
[----:B------:R-:W2:Y:S03]  /*0d90*/  @!P2 LDG.E R10, desc[UR4][R4.64+0x500] ;  /* 0x00050004040aa981 */ /* 0x000ea6000c1e1900 */
[----:B------:R-:W4:Y:S01]  /*0da0*/  @!P4 LDC R8, c[0x0][0x398] ;  /* 0x0000e600ff08cb82 */ /* 0x000f220000000800 */
[----:B------:R-:W-:-:S02]  /*0db0*/  ISETP.GE.U32.AND P4, PT, R50, UR44, PT ;  /* 0x0000002c32007c0c */ /* 0x000fc4000bf86070 */
        /* <DEDUP_REMOVED lines=8> */
[-C--:B----4-:R-:W-:Y:S01]  /*0e40*/  @!P5 FMNMX R13, R13, R8.reuse, !PT ;  /* 0x000000080d0dd209 */ /* 0x090fe20007800000 */
[----:B------:R-:W4:Y:S01]  /*0e50*/  @!P3 LDG.E R12, desc[UR4][R4.64+0x580] ;  /* 0x00058004040cb981 */ /* 0x000f22000c1e1900 */
[----:B------:R-:W-:Y:S02]  /*0e60*/  @!P5 MOV R83, R8 ;  /* 0x000000080053d202 */ /* 0x000fe40000000f00 */
[----:B------:R-:W-:-:S02]  /*0e70*/  ISETP.NE.OR P5, PT, R11, RZ, P6 ;  /* 0x000000ff0b00720c */ /* 0x000fc400037a5670 */
[----:B------:R-:W-:Y:S02]  /*0e80*/  @!P4 R2UR UR4, R32 ;  /* 0x000000002004c2ca */ /* 0x000fe400000e0000 */
[----:B------:R-:W-:Y:S01]  /*0e90*/  @!P4 R2UR UR5, R33 ;  /* 0x000000002105c2ca */ /* 0x000fe200000e0000 */
[----:B0-----:R-:W-:Y:S02]  /*0ea0*/  @!P6 FMUL R6, R6, R17 ;  /* 0x000000110606e220 */ /* 0x001fe40000400000 */
[----:B------:R-:W4:Y:S06]  /*0eb0*/  @!P4 LDG.E.U8 R11, desc[UR6][R2.64+0x180] ;  /* 0x00018006020bc981 */ /* 0x000f2c000c1e1100 */
[----:B------:R-:W0:Y:S01]  /*0ec0*/  @!P5 LDC R6, c[0x0][0x398] ;  /* 0x0000e600ff06db82 */ /* 0x000e220000000800 */
[----:B------:R-:W-:-:S03]  /*0ed0*/  ISETP.GE.U32.AND P5, PT, R51, UR44, PT ;  /* 0x0000002c33007c0c */ /* 0x000fc6000bfa6070 */
[----:B------:R-:W4:Y:S01]  /*0ee0*/  @!P4 LDG.E R8, desc[UR4][R4.64+0x600] ;  /* 0x000600040408c981 */ /* 0x000f22000c1e1900 */
[----:B------:R-:W-:Y:S02]  /*0ef0*/  ISETP.GE.AND.EX P5, PT, RZ, UR45, PT, P5 ;  /* 0x0000002dff007c0c */ /* 0x000fe4000bfa6350 */
[----:B------:R-:W-:-:S11]  /*0f00*/  MOV R87, 0xff800000 ;  /* 0xff80000000577802 */ /* 0x000fd60000000f00 */
[C---:B------:R-:W-:Y:S02]  /*0f10*/  @!P5 R2UR UR6, R32.reuse ;  /* 0x000000002006d2ca */ /* 0x040fe400000e0000 */
[----:B------:R-:W-:Y:S02]  /*0f20*/  @!P5 R2UR UR7, R33 ;  /* 0x000000002107d2ca */ /* 0x000fe400000e0000 */
[----:B------:R-:W-:Y:S02]  /*0f30*/  @!P5 R2UR UR4, R32 ;  /* 0x000000002004d2ca */ /* 0x000fe400000e0000 */
[-C--:B0-----:R-:W-:Y:S02]  /*0f40*/  @!P6 FMNMX R13, R13, R6.reuse, !PT ;  /* 0x000000060d0de209 */ /* 0x081fe40007800000 */
[----:B------:R-:W-:Y:S02]  /*0f50*/  @!P6 MOV R87, R6 ;  /* 0x000000060057e202 */ /* 0x000fe40000000f00 */
[----:B------:R-:W-:-:S02]  /*0f60*/  ISETP.NE.OR P6, PT, R18, RZ, P1 ;  /* 0x000000ff1200720c */ /* 0x000fc40000fc5670 */
[----:B------:R-:W-:Y:S01]  /*0f70*/  @!P5 R2UR UR5, R33 ;  /* 0x000000002105d2ca */ /* 0x000fe200000e0000 */
[----:B-1----:R-:W-:Y:S02]  /*0f80*/  @!P1 FMUL R6, R15, R20 ;  /* 0x000000140f069220 */ /* 0x002fe40000400000 */
[----:B------:R-:W4:Y:S08]  /*0f90*/  @!P5 LDG.E.U8 R16, desc[UR6][R2.64+0x1a0] ;  /* 0x0001a0060210d981 */ /* 0x000f30000c1e1100 */
[----:B------:R-:W0:Y:S01]  /*0fa0*/  @!P6 LDC R6, c[0x0][0x398] ;  /* 0x0000e600ff06eb82 */ /* 0x000e220000000800 */
[----:B------:R-:W-:Y:S01]  /*0fb0*/  ISETP.GE.U32.AND P6, PT, R52, UR44, PT ;  /* 0x0000002c34007c0c */ /* 0x000fe2000bfc6070 */
[----:B------:R-:W4:Y:S03]  /*0fc0*/  @!P5 LDG.E R15, desc[UR4][R4.64+0x680] ;  /* 0x00068004040fd981 */ /* 0x000f26000c1e1900 */
[----:B------:R-:W-:-:S13]  /*0fd0*/  ISETP.GE.AND.EX P6, PT, RZ, UR45, PT, P6 ;  /* 0x0000002dff007c0c */ /* 0x000fda000bfc6360 */
[C---:B------:R-:W-:Y:S02]  /*0fe0*/  @!P6 R2UR UR6, R32.reuse ;  /* 0x000000002006e2ca */ /* 0x040fe400000e0000 */
[C---:B------:R-:W-:Y:S02]  /*0ff0*/  @!P6 R2UR UR7, R33.reuse ;  /* 0x000000002107e2ca */ /* 0x040fe400000e0000 */
[----:B------:R-:W-:Y:S02]  /*1000*/  @!P6 R2UR UR4, R32 ;  /* 0x000000002004e2ca */ /* 0x000fe400000e0000 */
[----:B------:R-:W-:-:S09]  /*1010*/  @!P6 R2UR UR5, R33 ;  /* 0x000000002105e2ca */ /* 0x000fd200000e0000 */
[----:B------:R-:W4:Y:S04]  /*1020*/  @!P6 LDG.E.U8 R18, desc[UR6][R2.64+0x1c0] ;  /* 0x0001c0060212e981 */ /* 0x000f28000c1e1100 */
[----:B------:R-:W4:Y:S01]  /*1030*/  @!P6 LDG.E R17, desc[UR4][R4.64+0x700] ;  /* 0x000700040411e981 */ /* 0x000f22000c1e1900 */
[----:B------:R-:W-:Y:S02]  /*1040*/  MOV R75, 0xff800000 ;  /* 0xff800000004b7802 */ /* 0x000fe40000000f00 */
[-C--:B0-----:R-:W-:Y:S02]  /*1050*/  @!P1 FMNMX R13, R13, R6.reuse, !PT ;  /* 0x000000060d0d9209 */ /* 0x081fe40007800000 */
[----:B------:R-:W-:Y:S01]  /*1060*/  @!P1 MOV R75, R6 ;  /* 0x00000006004b9202 */ /* 0x000fe20000000f00 */
[----:B------:R-:W-:Y:S01]  /*1070*/  IMAD.MOV.U32 R73, RZ, RZ, -0x800000 ;  /* 0xff800000ff497424 */ /* 0x000fe200078e00ff */
[----:B------:R-:W0:Y:S01]  /*1080*/  @!P5 LDC R6, c[0x0][0x39c] ;  /* 0x0000e700ff06db82 */ /* 0x000e220000000800 */
[----:B------:R-:W-:-:S02]  /*1090*/  MOV R71, 0xff800000 ;  /* 0xff80000000477802 */ /* 0x000fc40000000f00 */
[----:B------:R-:W-:Y:S02]  /*10a0*/  MOV R69, 0xff800000 ;  /* 0xff80000000457802 */ /* 0x000fe40000000f00 */
[----:B------:R-:W-:Y:S02]  /*10b0*/  MOV R67, 0xff800000 ;  /* 0xff80000000437802 */ /* 0x000fe40000000f00 */
[----:B---3--:R-:W-:Y:S02]  /*10c0*/  ISETP.NE.OR P1, PT, R21, RZ, P2 ;  /* 0x000000ff1500720c */ /* 0x008fe40001725670 */
[----:B------:R-:W4:Y:S01]  /*10d0*/  @!P3 LDC R21, c[0x0][0x39c] ;  /* 0x0000e700ff15bb82 */ /* 0x000f220000000800 */
[----:B--2---:R-:W-:-:S07]  /*10e0*/  @!P2 FMUL R10, R10, R19 ;  /* 0x000000130a0aa220 */ /* 0x004fce0000400000 */
[----:B------:R-:W1:Y:S08]  /*10f0*/  @!P4 LDC R19, c[0x0][0x39c] ;  /* 0x0000e700ff13cb82 */ /* 0x000e700000000800 */
[----:B------:R-:W2:Y:S01]  /*1100*/  @!P1 LDC R10, c[0x0][0x398] ;  /* 0x0000e600ff0a9b82 */ /* 0x000ea20000000800 */
[----:B-----5:R-:W-:Y:S01]  /*1110*/  ISETP.NE.OR P1, PT, R14, RZ, P3 ;  /* 0x000000ff0e00720c */ /* 0x020fe20001f25670 */
[----:B----4-:R-:W-:-:S12]  /*1120*/  @!P3 FMUL R12, R12, R21 ;  /* 0x000000150c0cb220 */ /* 0x010fd80000400000 */
[----:B------:R-:W3:Y:S01]  /*1130*/  @!P1 LDC R12, c[0x0][0x398] ;  /* 0x0000e600ff0c9b82 */ /* 0x000ee20000000800 */
[-C--:B--2---:R-:W-:Y:S02]  /*1140*/  @!P2 MOV R73, R10.reuse ;  /* 0x0000000a0049a202 */ /* 0x084fe40000000f00 */
[----:B------:R-:W-:Y:S02]  /*1150*/  @!P2 FMNMX R13, R13, R10, !PT ;  /* 0x0000000a0d0da209 */ /* 0x000fe40007800000 */
[----:B------:R-:W-:Y:S02]  /*1160*/  ISETP.NE.OR P2, PT, R11, RZ, P4 ;  /* 0x000000ff0b00720c */ /* 0x000fe40002745670 */
[----:B------:R-:W-:-:S04]  /*1170*/  ISETP.GE.U32.AND P1, PT, R53, UR44, PT ;  /* 0x0000002c35007c0c */ /* 0x000fc8000bf26070 */
[----:B------:R-:W-:Y:S01]  /*1180*/  ISETP.GE.AND.EX P1, PT, RZ, UR45, PT, P1 ;  /* 0x0000002dff007c0c */ /* 0x000fe2000bf26310 */
[----:B-1----:R-:W-:-:S06]  /*1190*/  @!P4 FMUL R8, R8, R19 ;  /* 0x000000130808c220 */ /* 0x002fcc0000400000 */
[----:B------:R-:W1:Y:S01]  /*11a0*/  @!P2 LDC R8, c[0x0][0x398] ;  /* 0x0000e600ff08ab82 */ /* 0x000e620000000800 */
[----:B------:R-:W-:-:S05]  /*11b0*/  ISETP.GE.U32.AND P2, PT, R54, UR44, PT ;  /* 0x0000002c36007c0c */ /* 0x000fca000bf46070 */
[C---:B------:R-:W-:Y:S02]  /*11c0*/  @!P1 R2UR UR6, R32.reuse ;  /* 0x00000000200692ca */ /* 0x040fe400000e0000 */
[C---:B------:R-:W-:Y:S02]  /*11d0*/  @!P1 R2UR UR7, R33.reuse ;  /* 0x00000000210792ca */ /* 0x040fe400000e0000 */
[----:B------:R-:W-:Y:S01]  /*11e0*/  ISETP.GE.AND.EX P2, PT, RZ, UR45, PT, P2 ;  /* 0x0000002dff007c0c */ /* 0x000fe2000bf46320 */
[----:B------:R-:W2:Y:S01]  /*11f0*/  @!P1 LDC R19, c[0x0][0x39c] ;  /* 0x0000e700ff139b82 */ /* 0x000ea20000000800 */
[----:B------:R-:W-:Y:S02]  /*1200*/  @!P1 R2UR UR4, R32 ;  /* 0x00000000200492ca */ /* 0x000fe400000e0000 */
[----:B------:R-:W-:Y:S02]  /*1210*/  @!P1 R2UR UR5, R33 ;  /* 0x00000000210592ca */ /* 0x000fe400000e0000 */
[----:B---3--:R-:W-:-:S02]  /*1220*/  @!P3 FMNMX R13, R13, R12, !PT ;  /* 0x0000000c0d0db209 */ /* 0x008fc40007800000 */
[----:B------:R-:W-:-:S03]  /*1230*/  @!P3 MOV R71, R12 ;  /* 0x0000000c0047b202 */ /* 0x000fc60000000f00 */
[----:B------:R-:W3:Y:S02]  /*1240*/  @!P1 LDG.E.U8 R20, desc[UR6][R2.64+0x1e0] ;  /* 0x0001e00602149981 */ /* 0x000ee4000c1e1100 */
[----:B------:R-:W-:Y:S01]  /*1250*/  @!P2 R2UR UR6, R32 ;  /* 0x000000002006a2ca */ /* 0x000fe200000e0000 */
[----:B------:R-:W4:Y:S01]  /*1260*/  @!P2 LDC R21, c[0x0][0x39c] ;  /* 0x0000e700ff15ab82 */ /* 0x000f220000000800 */
[----:B------:R-:W-:Y:S02]  /*1270*/  ISETP.NE.OR P3, PT, R16, RZ, P5 ;  /* 0x000000ff1000720c */ /* 0x000fe40002f65670 */
[----:B------:R-:W-:Y:S02]  /*1280*/  @!P2 R2UR UR7, R33 ;  /* 0x000000002107a2ca */ /* 0x000fe400000e0000 */
[-C--:B-1----:R-:W-:Y:S02]  /*1290*/  @!P4 MOV R69, R8.reuse ;  /* 0x000000080045c202 */ /* 0x082fe40000000f00 */
[----:B------:R-:W-:Y:S01]  /*12a0*/  @!P4 FMNMX R13, R13, R8, !PT ;  /* 0x000000080d0dc209 */ /* 0x000fe20007800000 */
[----:B------:R-:W1:Y:S01]  /*12b0*/  @!P6 LDC R16, c[0x0][0x39c] ;  /* 0x0000e700ff10eb82 */ /* 0x000e620000000800 */
[----:B------:R-:W-:Y:S01]  /*12c0*/  ISETP.GE.U32.AND P4, PT, R55, UR44, PT ;  /* 0x0000002c37007c0c */ /* 0x000fe2000bf86070 */
[----:B------:R-:W2:Y:S01]  /*12d0*/  @!P1 LDG.E R8, desc[UR4][R4.64+0x780] ;  /* 0x0007800404089981 */ /* 0x000ea2000c1e1900 */
[----:B0-----:R-:W-:-:S02]  /*12e0*/  @!P5 FMUL R6, R15, R6 ;  /* 0x000000060f06d220 */ /* 0x001fc40000400000 */
[----:B------:R-:W-:Y:S02]  /*12f0*/  ISETP.GE.AND.EX P4, PT, RZ, UR45, PT, P4 ;  /* 0x0000002dff007c0c */ /* 0x000fe4000bf86340 */
[----:B------:R-:W-:Y:S01]  /*1300*/  @!P2 R2UR UR4, R32 ;  /* 0x000000002004a2ca */ /* 0x000fe200000e0000 */
[----:B------:R-:W5:Y:S01]  /*1310*/  @!P2 LDG.E.U8 R11, desc[UR6][R2.64+0x200] ;  /* 0x00020006020ba981 */ /* 0x000f62000c1e1100 */
[----:B------:R-:W-:Y:S01]  /*1320*/  @!P2 R2UR UR5, R33 ;  /* 0x000000002105a2ca */ /* 0x000fe200000e0000 */
[----:B------:R-:W0:Y:S01]  /*1330*/  @!P3 LDC R6, c[0x0][0x398] ;  /* 0x0000e600ff06bb82 */ /* 0x000e220000000800 */
[----:B------:R-:W-:-:S04]  /*1340*/  ISETP.GE.U32.AND P3, PT, R56, UR44, PT ;  /* 0x0000002c38007c0c */ /* 0x000fc8000bf66070 */
[----:B------:R-:W-:-:S03]  /*1350*/  ISETP.GE.AND.EX P3, PT, RZ, UR45, PT, P3 ;  /* 0x0000002dff007c0c */ /* 0x000fc6000bf66330 */
[C---:B------:R-:W-:Y:S02]  /*1360*/  @!P4 R2UR UR6, R32.reuse ;  /* 0x000000002006c2ca */ /* 0x040fe400000e0000 */
[C---:B------:R-:W-:Y:S02]  /*1370*/  @!P4 R2UR UR7, R33.reuse ;  /* 0x000000002107c2ca */ /* 0x040fe400000e0000 */
[----:B------:R-:W4:Y:S01]  /*1380*/  @!P2 LDG.E R10, desc[UR4][R4.64+0x800] ;  /* 0x00080004040aa981 */ /* 0x000f22000c1e1900 */
[----:B------:R-:W-:Y:S02]  /*1390*/  @!P4 R2UR UR4, R32 ;  /* 0x000000002004c2ca */ /* 0x000fe400000e0000 */
[----:B------:R-:W-:-:S08]  /*13a0*/  @!P4 R2UR UR5, R33 ;  /* 0x000000002105c2ca */ /* 0x000fd000000e0000 */
[----:B------:R-:W4:Y:S01]  /*13b0*/  @!P4 LDG.E.U8 R14, desc[UR6][R2.64+0x220] ;  /* 0x00022006020ec981 */ /* 0x000f22000c1e1100 */
[----:B------:R-:W-:Y:S02]  /*13c0*/  @!P3 R2UR UR6, R32 ;  /* 0x000000002006b2ca */ /* 0x000fe400000e0000 */
[----:B------:R-:W-:Y:S01]  /*13d0*/  @!P3 R2UR UR7, R33 ;  /* 0x000000002107b2ca */ /* 0x000fe200000e0000 */
[----:B0-----:R-:W-:Y:S01]  /*13e0*/  @!P5 IMAD.MOV.U32 R67, RZ, RZ, R6 ;  /* 0x000000ffff43d224 */ /* 0x001fe200078e0006 */
[----:B------:R-:W-:Y:S01]  /*13f0*/  @!P5 FMNMX R13, R13, R6, !PT ;  /* 0x000000060d0dd209 */ /* 0x000fe20007800000 */
[----:B------:R-:W4:Y:S01]  /*1400*/  @!P4 LDG.E R12, desc[UR4][R4.64+0x880] ;  /* 0x00088004040cc981 */ /* 0x000f22000c1e1900 */
[----:B------:R-:W-:Y:S02]  /*1410*/  ISETP.NE.OR P5, PT, R18, RZ, P6 ;  /* 0x000000ff1200720c */ /* 0x000fe400037a5670 */
[----:B------:R-:W-:Y:S02]  /*1420*/  @!P3 R2UR UR4, R32 ;  /* 0x000000002004b2ca */ /* 0x000fe400000e0000 */
[----:B------:R-:W-:Y:S01]  /*1430*/  @!P3 R2UR UR5, R33 ;  /* 0x000000002105b2ca */ /* 0x000fe200000e0000 */
[----:B-1----:R-:W-:-:S04]  /*1440*/  @!P6 FMUL R6, R17, R16 ;  /* 0x000000101106e220 */ /* 0x002fc80000400000 */
[----:B------:R-:W4:Y:S04]  /*1450*/  @!P3 LDG.E.U8 R16, desc[UR6][R2.64+0x240] ;  /* 0x000240060210b981 */ /* 0x000f28000c1e1100 */
[----:B------:R-:W0:Y:S01]  /*1460*/  @!P5 LDC R6, c[0x0][0x398] ;  /* 0x0000e600ff06db82 */ /* 0x000e220000000800 */
[----:B------:R-:W-:-:S03]  /*1470*/  ISETP.GE.U32.AND P5, PT, R57, UR44, PT ;  /* 0x0000002c39007c0c */ /* 0x000fc6000bfa6070 */
[----:B------:R-:W4:Y:S01]  /*1480*/  @!P3 LDG.E R15, desc[UR4][R4.64+0x900] ;  /* 0x00090004040fb981 */ /* 0x000f22000c1e1900 */
        /* <DEDUP_REMOVED lines=9> */
[----:B------:R-:W-:Y:S02]  /*1520*/  @!P6 MOV R65, R6 ;  /* 0x000000060041e202 */ /* 0x000fe40000000f00 */
[----:B------:R-:W0:Y:S01]  /*1530*/  @!P3 LDC R6, c[0x0][0x39c] ;  /* 0x0000e700ff06bb82 */ /* 0x000e220000000800 */
[----:B------:R-:W-:-:S02]  /*1540*/  MOV R31, 0xff800000 ;  /* 0xff800000001f7802 */ /* 0x000fc40000000f00 */
[----:B------:R-:W-:Y:S02]  /*1550*/  MOV R27, 0xff800000 ;  /* 0xff800000001b7802 */ /* 0x000fe40000000f00 */
[----:B---3--:R-:W-:Y:S01]  /*1560*/  ISETP.NE.OR P6, PT, R20, RZ, P1 ;  /* 0x000000ff1400720c */ /* 0x008fe20000fc5670 */
[----:B--2---:R-:W-:-:S12]  /*1570*/  @!P1 FMUL R8, R8, R19 ;  /* 0x0000001308089220 */ /* 0x004fd80000400000 */
[----:B------:R-:W1:Y:S01]  /*1580*/  @!P6 LDC R8, c[0x0][0x398] ;  /* 0x0000e600ff08eb82 */ /* 0x000e620000000800 */
[----:B-----5:R-:W-:-:S07]  /*1590*/  ISETP.NE.OR P6, PT, R11, RZ, P2 ;  /* 0x000000ff0b00720c */ /* 0x020fce00017c5670 */
[----:B------:R-:W2:Y:S01]  /*15a0*/  @!P4 LDC R11, c[0x0][0x39c] ;  /* 0x0000e700ff0bcb82 */ /* 0x000ea20000000800 */
[----:B----4-:R-:W-:-:S07]  /*15b0*/  @!P2 FMUL R10, R10, R21 ;  /* 0x000000150a0aa220 */ /* 0x010fce0000400000 */
[----:B------:R-:W3:Y:S01]  /*15c0*/  @!P6 LDC R10, c[0x0][0x398] ;  /* 0x0000e600ff0aeb82 */ /* 0x000ee20000000800 */
[----:B------:R-:W-:Y:S02]  /*15d0*/  ISETP.NE.OR P6, PT, R14, RZ, P4 ;  /* 0x000000ff0e00720c */ /* 0x000fe400027c5670 */
[-C--:B-1----:R-:W-:Y:S02]  /*15e0*/  @!P1 MOV R31, R8.reuse ;  /* 0x00000008001f9202 */ /* 0x082fe40000000f00 */
[----:B------:R-:W-:Y:S01]  /*15f0*/  @!P1 FMNMX R13, R13, R8, !PT ;  /* 0x000000080d0d9209 */ /* 0x000fe20007800000 */
[----:B--2---:R-:W-:Y:S01]  /*1600*/  @!P4 FMUL R12, R12, R11 ;  /* 0x0000000b0c0cc220 */ /* 0x004fe20000400000 */
[----:B------:R-:W-:Y:S01]  /*1610*/  ISETP.GE.U32.AND P1, PT, R63, UR44, PT ;  /* 0x0000002c3f007c0c */ /* 0x000fe2000bf26070 */
[----:B------:R-:W1:Y:S03]  /*1620*/  @!P5 LDC R11, c[0x0][0x39c] ;  /* 0x0000e700ff0bdb82 */ /* 0x000e660000000800 */
[----:B------:R-:W-:-:S05]  /*1630*/  ISETP.GE.AND.EX P1, PT, RZ, UR45, PT, P1 ;  /* 0x0000002dff007c0c */ /* 0x000fca000bf26310 */
[----:B------:R-:W2:Y:S01]  /*1640*/  @!P6 LDC R12, c[0x0][0x398] ;  /* 0x0000e600ff0ceb82 */ /* 0x000ea20000000800 */
[----:B------:R-:W-:Y:S02]  /*1650*/  ISETP.NE.OR P6, PT, R16, RZ, P3 ;  /* 0x000000ff1000720c */ /* 0x000fe40001fc5670 */
[-C--:B---3--:R-:W-:Y:S02]  /*1660*/  @!P2 MOV R27, R10.reuse ;  /* 0x0000000a001ba202 */ /* 0x088fe40000000f00 */
[----:B------:R-:W-:Y:S01]  /*1670*/  @!P2 FMNMX R13, R13, R10, !PT ;  /* 0x0000000a0d0da209 */ /* 0x000fe20007800000 */
[----:B0-----:R-:W-:Y:S01]  /*1680*/  @!P3 FMUL R6, R15, R6 ;  /* 0x000000060f06b220 */ /* 0x001fe20000400000 */
[----:B------:R-:W-:Y:S01]  /*1690*/  ISETP.GE.U32.AND P2, PT, R64, UR44, PT ;  /* 0x0000002c40007c0c */ /* 0x000fe2000bf46070 */
[----:B------:R-:W-:Y:S01]  /*16a0*/  IMAD.MOV.U32 R21, RZ, RZ, -0x800000 ;  /* 0xff800000ff157424 */ /* 0x000fe200078e00ff */
[----:B------:R-:W-:Y:S01]  /*16b0*/  @!P1 R2UR UR6, R32 ;  /* 0x00000000200692ca */ /* 0x000fe200000e0000 */
[----:B------:R-:W0:Y:S01]  /*16c0*/  @!P1 LDC R23, c[0x0][0x39c] ;  /* 0x0000e700ff179b82 */ /* 0x000e220000000800 */
[----:B------:R-:W-:-:S02]  /*16d0*/  @!P1 R2UR UR7, R33 ;  /* 0x00000000210792ca */ /* 0x000fc400000e0000 */
[----:B------:R-:W-:-:S05]  /*16e0*/  ISETP.GE.AND.EX P2, PT, RZ, UR45, PT, P2 ;  /* 0x0000002dff007c0c */ /* 0x000fca000bf46320 */
[----:B------:R-:W3:Y:S01]  /*16f0*/  @!P6 LDC R6, c[0x0][0x398] ;  /* 0x0000e600ff06eb82 */ /* 0x000ee20000000800 */
[----:B------:R-:W-:Y:S02]  /*1700*/  @!P1 R2UR UR4, R32 ;  /* 0x00000000200492ca */ /* 0x000fe400000e0000 */
[----:B------:R-:W-:Y:S02]  /*1710*/  @!P1 R2UR UR5, R33 ;  /* 0x00000000210592ca */ /* 0x000fe400000e0000 */
[-C--:B--2---:R-:W-:Y:S01]  /*1720*/  @!P4 MOV R21, R12.reuse ;  /* 0x0000000c0015c202 */ /* 0x084fe20000000f00 */
[----:B------:R-:W2:Y:S01]  /*1730*/  @!P1 LDG.E.U8 R20, desc[UR6][R2.64+0x280] ;  /* 0x0002800602149981 */ /* 0x000ea2000c1e1100 */
[----:B------:R-:W-:Y:S01]  /*1740*/  @!P4 FMNMX R13, R13, R12, !PT ;  /* 0x0000000c0d0dc209 */ /* 0x000fe20007800000 */
[----:B------:R-:W4:Y:S01]  /*1750*/  @!P2 LDC R25, c[0x0][0x39c] ;  /* 0x0000e700ff19ab82 */ /* 0x000f220000000800 */
[----:B------:R-:W-:Y:S02]  /*1760*/  ISETP.GE.U32.AND P4, PT, R58, UR44, PT ;  /* 0x0000002c3a007c0c */ /* 0x000fe4000bf86070 */
[----:B------:R-:W-:-:S02]  /*1770*/  @!P2 R2UR UR6, R32 ;  /* 0x000000002006a2ca */ /* 0x000fc400000e0000 */
[C---:B------:R-:W-:Y:S02]  /*1780*/  @!P2 R2UR UR7, R33.reuse ;  /* 0x000000002107a2ca */ /* 0x040fe400000e0000 */
[----:B------:R-:W-:Y:S01]  /*1790*/  ISETP.GE.AND.EX P4, PT, RZ, UR45, PT, P4 ;  /* 0x0000002dff007c0c */ /* 0x000fe2000bf86340 */
[----:B------:R-:W0:Y:S01]  /*17a0*/  @!P1 LDG.E R8, desc[UR4][R4.64+0xa00] ;  /* 0x000a000404089981 */ /* 0x000e22000c1e1900 */
[----:B------:R-:W-:Y:S02]  /*17b0*/  @!P2 R2UR UR4, R32 ;  /* 0x000000002004a2ca */ /* 0x000fe400000e0000 */
[----:B------:R-:W-:Y:S02]  /*17c0*/  @!P2 R2UR UR5, R33 ;  /* 0x000000002105a2ca */ /* 0x000fe400000e0000 */
[----:B------:R-:W-:Y:S02]  /*17d0*/  ISETP.NE.OR P6, PT, R17, RZ, P5 ;  /* 0x000000ff1100720c */ /* 0x000fe40002fc5670 */
[----:B------:R-:W-:-:S02]  /*17e0*/  MOV R17, 0xff800000 ;  /* 0xff80000000117802 */ /* 0x000fc40000000f00 */
[-C--:B---3--:R-:W-:Y:S01]  /*17f0*/  @!P3 FMNMX R13, R13, R6.reuse, !PT ;  /* 0x000000060d0db209 */ /* 0x088fe20007800000 */
[----:B------:R-:W3:Y:S01]  /*1800*/  @!P2 LDG.E.U8 R10, desc[UR6][R2.64+0x2a0] ;  /* 0x0002a006020aa981 */ /* 0x000ee2000c1e1100 */
[----:B------:R-:W-:Y:S02]  /*1810*/  @!P3 MOV R17, R6 ;  /* 0x000000060011b202 */ /* 0x000fe40000000f00 */
[----:B------:R-:W-:Y:S02]  /*1820*/  ISETP.GE.U32.AND P3, PT, R59, UR44, PT ;  /* 0x0000002c3b007c0c */ /* 0x000fe4000bf66070 */
[----:B------:R-:W-:Y:S01]  /*1830*/  @!P4 R2UR UR6, R32 ;  /* 0x000000002006c2ca */ /* 0x000fe200000e0000 */
[----:B-1----:R-:W-:Y:S01]  /*1840*/  @!P5 FMUL R18, R18, R11 ;  /* 0x0000000b1212d220 */ /* 0x002fe20000400000 */
[----:B------:R-:W-:Y:S01]  /*1850*/  @!P4 R2UR UR7, R33 ;  /* 0x000000002107c2ca */ /* 0x000fe200000e0000 */
[----:B------:R-:W4:Y:S01]  /*1860*/  @!P2 LDG.E R6, desc[UR4][R4.64+0xa80] ;  /* 0x000a80040406a981 */ /* 0x000f22000c1e1900 */
[----:B------:R-:W-:-:S02]  /*1870*/  ISETP.GE.AND.EX P3, PT, RZ, UR45, PT, P3 ;  /* 0x0000002dff007c0c */ /* 0x000fc4000bf66330 */
[----:B------:R-:W-:Y:S01]  /*1880*/  @!P4 R2UR UR4, R32 ;  /* 0x000000002004c2ca */ /* 0x000fe200000e0000 */
[----:B------:R-:W1:Y:S01]  /*1890*/  @!P6 LDC R18, c[0x0][0x398] ;  /* 0x0000e600ff12eb82 */ /* 0x000e620000000800 */
[----:B------:R-:W-:Y:S02]  /*18a0*/  @!P4 R2UR UR5, R33 ;  /* 0x000000002105c2ca */ /* 0x000fe400000e0000 */
[----:B------:R-:W-:-:S05]  /*18b0*/  ISETP.GE.U32.AND P6, PT, R60, UR44, PT ;  /* 0x0000002c3c007c0c */ /* 0x000fca000bfc6070 */
[----:B------:R-:W5:Y:S01]  /*18c0*/  @!P4 LDG.E.U8 R12, desc[UR6][R2.64+0x2c0] ;  /* 0x0002c006020cc981 */ /* 0x000f62000c1e1100 */
[----:B------:R-:W-:Y:S02]  /*18d0*/  ISETP.GE.AND.EX P6, PT, RZ, UR45, PT, P6 ;  /* 0x0000002dff007c0c */ /* 0x000fe4000bfc6360 */
[C---:B------:R-:W-:Y:S02]  /*18e0*/  @!P3 R2UR UR6, R32.reuse ;  /* 0x000000002006b2ca */ /* 0x040fe400000e0000 */
[C---:B------:R-:W-:Y:S01]  /*18f0*/  @!P3 R2UR UR7, R33.reuse ;  /* 0x000000002107b2ca */ /* 0x040fe200000e0000 */
[----:B------:R-:W5:Y:S01]  /*1900*/  @!P4 LDG.E R11, desc[UR4][R4.64+0xb00] ;  /* 0x000b0004040bc981 */ /* 0x000f62000c1e1900 */
[----:B------:R-:W-:Y:S02]  /*1910*/  @!P3 R2UR UR4, R32 ;  /* 0x000000002004b2ca */ /* 0x000fe400000e0000 */
[----:B------:R-:W-:-:S05]  /*1920*/  @!P3 R2UR UR5, R33 ;  /* 0x000000002105b2ca */ /* 0x000fca00000e0000 */
[C---:B------:R-:W-:Y:S02]  /*1930*/  @!P6 R2UR UR8, R32.reuse ;  /* 0x000000002008e2ca */ /* 0x040fe400000e0000 */
[C---:B------:R-:W-:Y:S02]  /*1940*/  @!P6 R2UR UR9, R33.reuse ;  /* 0x000000002109e2ca */ /* 0x040fe400000e0000 */
[----:B------:R-:W5:Y:S01]  /*1950*/  @!P3 LDG.E.U8 R15, desc[UR6][R2.64+0x2e0] ;  /* 0x0002e006020fb981 */ /* 0x000f62000c1e1100 */
[----:B------:R-:W-:Y:S02]  /*1960*/  @!P6 R2UR UR6, R32 ;  /* 0x000000002006e2ca */ /* 0x000fe400000e0000 */
[----:B------:R-:W-:Y:S01]  /*1970*/  @!P6 R2UR UR7, R33 ;  /* 0x000000002107e2ca */ /* 0x000fe200000e0000 */
[----:B------:R-:W5:Y:S07]  /*1980*/  @!P3 LDG.E R14, desc[UR4][R4.64+0xb80] ;  /* 0x000b8004040eb981 */ /* 0x000f6e000c1e1900 */
[----:B------:R1:W5:Y:S05]  /*1990*/  @!P6 LDG.E.U8 R19, desc[UR8][R2.64+0x300] ;  /* 0x000300080213e981 */ /* 0x00036a000c1e1100 */
[----:B------:R1:W5:Y:S01]  /*19a0*/  @!P6 LDG.E R16, desc[UR6][R4.64+0xc00] ;  /* 0x000c00060410e981 */ /* 0x000362000c1e1900 */
[----:B------:R-:W-:-:S02]  /*19b0*/  MOV R35, 0xff800000 ;  /* 0xff80000000237802 */ /* 0x000fc40000000f00 */
[-C--:B-1----:R-:W-:Y:S02]  /*19c0*/  @!P5 FMNMX R13, R13, R18.reuse, !PT ;  /* 0x000000120d0dd209 */ /* 0x082fe40007800000 */
[----:B------:R-:W-:Y:S01]  /*19d0*/  @!P5 MOV R35, R18 ;  /* 0x000000120023d202 */ /* 0x000fe20000000f00 */
[----:B------:R-:W1:Y:S08]  /*19e0*/  @!P4 LDC R2, c[0x0][0x39c] ;  /* 0x0000e700ff02cb82 */ /* 0x000e700000000800 */
[----:B------:R-:W1:Y:S08]  /*19f0*/  @!P3 LDC R3, c[0x0][0x39c] ;  /* 0x0000e700ff03bb82 */ /* 0x000e700000000800 */
[----:B------:R-:W1:Y:S01]  /*1a00*/  @!P6 LDC R5, c[0x0][0x39c] ;  /* 0x0000e700ff05eb82 */ /* 0x000e620000000800 */
[----:B------:R-:W-:Y:S01]  /*1a10*/  UMOV UR4, 0xffffffff ;  /* 0xffffffff00047882 */ /* 0x000fe20000000000 */
[----:B------:R-:W-:Y:S01]  /*1a20*/  MOV R89, 0xff800000 ;  /* 0xff80000000597802 */ /* 0x000fe20000000f00 */
[----:B------:R-:W-:Y:S01]  /*1a30*/  IMAD.MOV.U32 R29, RZ, RZ, -0x800000 ;  /* 0xff800000ff1d7424 */ /* 0x000fe200078e00ff */
[----:B------:R-:W-:-:S02]  /*1a40*/  @!P0 MOV R89, R0 ;  /* 0x0000000000598202 */ /* 0x000fc40000000f00 */
[----:B--2---:R-:W-:Y:S01]  /*1a50*/  ISETP.NE.OR P5, PT, R20, RZ, P1 ;  /* 0x000000ff1400720c */ /* 0x004fe20000fa5670 */
[----:B0-----:R-:W-:-:S12]  /*1a60*/  @!P1 FMUL R8, R8, R23 ;  /* 0x0000001708089220 */ /* 0x001fd80000400000 */
[----:B------:R-:W0:Y:S01]  /*1a70*/  @!P5 LDC R8, c[0x0][0x398] ;  /* 0x0000e600ff08db82 */ /* 0x000e220000000800 */
[----:B---3--:R-:W-:Y:S01]  /*1a80*/  ISETP.NE.OR P5, PT, R10, RZ, P2 ;  /* 0x000000ff0a00720c */ /* 0x008fe200017a5670 */
[----:B----4-:R-:W-:-:S12]  /*1a90*/  @!P2 FMUL R6, R6, R25 ;  /* 0x000000190606a220 */ /* 0x010fd80000400000 */
[----:B------:R-:W2:Y:S01]  /*1aa0*/  @!P5 LDC R6, c[0x0][0x398] ;  /* 0x0000e600ff06db82 */ /* 0x000ea20000000800 */
[----:B-----5:R-:W-:Y:S01]  /*1ab0*/  ISETP.NE.OR P5, PT, R12, RZ, P4 ;  /* 0x000000ff0c00720c */ /* 0x020fe200027a5670 */
[----:B-1----:R-:W-:-:S12]  /*1ac0*/  @!P4 FMUL R2, R11, R2 ;  /* 0x000000020b02c220 */ /* 0x002fd80000400000 */
[----:B------:R-:W1:Y:S01]  /*1ad0*/  @!P5 LDC R2, c[0x0][0x398] ;  /* 0x0000e600ff02db82 */ /* 0x000e620000000800 */
[----:B------:R-:W-:Y:S01]  /*1ae0*/  ISETP.NE.OR P5, PT, R15, RZ, P3 ;  /* 0x000000ff0f00720c */ /* 0x000fe20001fa5670 */
[----:B------:R-:W-:-:S12]  /*1af0*/  @!P3 FMUL R14, R14, R3 ;  /* 0x000000030e0eb220 */ /* 0x000fd80000400000 */
[----:B------:R-:W3:Y:S01]  /*1b00*/  @!P5 LDC R14, c[0x0][0x398] ;  /* 0x0000e600ff0edb82 */ /* 0x000ee20000000800 */
[----:B------:R-:W-:Y:S01]  /*1b10*/  ISETP.NE.OR P5, PT, R19, RZ, P6 ;  /* 0x000000ff1300720c */ /* 0x000fe200037a5670 */
[----:B------:R-:W-:Y:S01]  /*1b20*/  @!P6 FMUL R16, R16, R5 ;  /* 0x000000051010e220 */ /* 0x000fe20000400000 */
[----:B0-----:R-:W-:-:S11]  /*1b30*/  @!P1 FMNMX R13, R13, R8, !PT ;  /* 0x000000080d0d9209 */ /* 0x001fd60007800000 */
[----:B------:R-:W0:Y:S01]  /*1b40*/  @!P5 LDC R16, c[0x0][0x398] ;  /* 0x0000e600ff10db82 */ /* 0x000e220000000800 */
[----:B--2---:R-:W-:-:S04]  /*1b50*/  @!P2 FMNMX R13, R13, R6, !PT ;  /* 0x000000060d0da209 */ /* 0x004fc80007800000 */
[----:B-1----:R-:W-:Y:S01]  /*1b60*/  @!P4 FMNMX R13, R13, R2, !PT ;  /* 0x000000020d0dc209 */ /* 0x002fe20007800000 */
[----:B------:R-:W-:Y:S01]  /*1b70*/  IMAD.MOV.U32 R5, RZ, RZ, -0x800000 ;  /* 0xff800000ff057424 */ /* 0x000fe200078e00ff */
[----:B------:R-:W-:Y:S02]  /*1b80*/  MOV R23, 0xff800000 ;  /* 0xff80000000177802 */ /* 0x000fe40000000f00 */
[----:B---3--:R-:W-:Y:S02]  /*1b90*/  @!P3 FMNMX R13, R13, R14, !PT ;  /* 0x0000000e0d0db209 */ /* 0x008fe40007800000 */
[----:B------:R-:W-:Y:S02]  /*1ba0*/  MOV R25, 0xff800000 ;  /* 0xff80000000197802 */ /* 0x000fe40000000f00 */
[----:B------:R-:W-:Y:S02]  /*1bb0*/  MOV R19, 0xff800000 ;  /* 0xff80000000137802 */ /* 0x000fe40000000f00 */
[----:B------:R-:W-:-:S02]  /*1bc0*/  @!P1 MOV R29, R8 ;  /* 0x00000008001d9202 */ /* 0x000fc40000000f00 */
[----:B------:R-:W-:Y:S02]  /*1bd0*/  @!P2 MOV R23, R6 ;  /* 0x000000060017a202 */ /* 0x000fe40000000f00 */
[----:B------:R-:W-:Y:S02]  /*1be0*/  @!P4 MOV R25, R2 ;  /* 0x000000020019c202 */ /* 0x000fe40000000f00 */
[----:B------:R-:W-:Y:S02]  /*1bf0*/  @!P3 MOV R19, R14 ;  /* 0x0000000e0013b202 */ /* 0x000fe40000000f00 */
[-C--:B0-----:R-:W-:Y:S02]  /*1c00*/  @!P6 MOV R5, R16.reuse ;  /* 0x000000100005e202 */ /* 0x081fe40000000f00 */
        /* <DEDUP_REMOVED lines=23> */
[C---:B------:R-:W-:Y:S01]  /*1d80*/  FADD R83, -R14.reuse, R83 ;  /* 0x000000530e537221 */ /* 0x040fe20000000100 */
[C---:B------:R-:W-:Y:S01]  /*1d90*/  FADD R7, -R14.reuse, R71 ;  /* 0x000000470e077221 */ /* 0x040fe20000000100 */
[----:B------:R-:W-:Y:S01]  /*1da0*/  FADD R71, -R14, R5 ;  /* 0x000000050e477221 */ /* 0x000fe20000000100 */
[C---:B------:R-:W-:Y:S01]  /*1db0*/  FADD R0, R10.reuse, -12583039 ;  /* 0xcb40007f0a007421 */ /* 0x040fe20000000000 */
[----:B------:R-:W-:Y:S01]  /*1dc0*/  SHF.L.U32 R5, R10, 0x17, RZ ;  /* 0x000000170a057819 */ /* 0x000fe200000006ff */
[-C--:B------:R-:W-:Y:S01]  /*1dd0*/  FFMA.SAT R10, R83, R12.reuse, 0.5 ;  /* 0x3f000000530a7423 */ /* 0x080fe2000000200c */
        /* <DEDUP_REMOVED lines=18> */
[-C--:B------:R-:W-:Y:S01]  /*1f00*/  FFMA.RM R9, R10, R11.reuse, 12582913 ;  /* 0x4b4000010a097423 */ /* 0x080fe2000000400b */
[-C--:B------:R-:W-:Y:S01]  /*1f10*/  FFMA.RM R3, R4, R11.reuse, 12582913 ;  /* 0x4b40000104037423 */ /* 0x080fe2000000400b */
[----:B------:R-:W-:Y:S01]  /*1f20*/  FADD R67, -R14, R67 ;  /* 0x000000430e437221 */ /* 0x000fe20000000100 */
[-C--:B------:R-:W-:Y:S01]  /*1f30*/  FFMA.RM R4, R6, R11.reuse, 12582913 ;  /* 0x4b40000106047423 */ /* 0x080fe2000000400b */
        /* <DEDUP_REMOVED lines=12> */
[----:B------:R-:W0:Y:S01]  /*2000*/  MUFU.EX2 R14, R91 ;  /* 0x0000005b000e7308 */ /* 0x000e220000000800 */
[----:B------:R-:W-:Y:S01]  /*2010*/  FFMA R6, R77, 1.4426950216293334961, -R6 ;  /* 0x3fb8aa3b4d067823 */ /* 0x000fe20000000806 */
[----:B------:R-:W-:Y:S01]  /*2020*/  FADD R8, R4, -12583039 ;  /* 0xcb40007f04087421 */ /* 0x000fe20000000000 */
[----:B------:R-:W-:Y:S01]  /*2030*/  FFMA R10, R83, 1.4426950216293334961, -R10 ;  /* 0x3fb8aa3b530a7823 */ /* 0x000fe2000000080a */
[-C--:B------:R-:W-:Y:S01]  /*2040*/  FFMA.SAT R20, R81, R12.reuse, 0.5 ;  /* 0x3f00000051147423 */ /* 0x080fe2000000200c */
[----:B------:R-:W-:Y:S01]  /*2050*/  FFMA R77, R77, 1.925963033500011079e-08, R6 ;  /* 0x32a570604d4d7823 */ /* 0x000fe20000000006 */
[-C--:B------:R-:W-:Y:S01]  /*2060*/  FFMA.SAT R6, R85, R12.reuse, 0.5 ;  /* 0x3f00000055067423 */ /* 0x080fe2000000200c */
[----:B------:R-:W-:Y:S01]  /*2070*/  FFMA R83, R83, 1.925963033500011079e-08, R10 ;  /* 0x32a5706053537823 */ /* 0x000fe2000000000a */
[----:B------:R-:W-:Y:S01]  /*2080*/  FFMA R8, R79, 1.4426950216293334961, -R8 ;  /* 0x3fb8aa3b4f087823 */ /* 0x000fe20000000808 */
[-C--:B------:R-:W-:Y:S01]  /*2090*/  FFMA.SAT R10, R87, R12.reuse, 0.5 ;  /* 0x3f000000570a7423 */ /* 0x080fe2000000200c */
[-C--:B------:R-:W-:Y:S01]  /*20a0*/  FFMA.RM R6, R6, R11.reuse, 12582913 ;  /* 0x4b40000106067423 */ /* 0x080fe2000000400b */
[----:B------:R-:W1:Y:S01]  /*20b0*/  MUFU.EX2 R17, R16 ;  /* 0x0000001000117308 */ /* 0x000e620000000800 */
[----:B------:R-:W-:Y:S01]  /*20c0*/  FFMA R79, R79, 1.925963033500011079e-08, R8 ;  /* 0x32a570604f4f7823 */ /* 0x000fe20000000008 */
[-C--:B------:R-:W-:Y:S01]  /*20d0*/  FFMA.RM R10, R10, R11.reuse, 12582913 ;  /* 0x4b4000010a0a7423 */ /* 0x080fe2000000400b */
[----:B------:R-:W-:Y:S01]  /*20e0*/  FADD R8, R6, -12583039 ;  /* 0xcb40007f06087421 */ /* 0x000fe20000000000 */
[----:B------:R-:W-:Y:S01]  /*20f0*/  SHF.L.U32 R3, R3, 0x17, RZ ;  /* 0x0000001703037819 */ /* 0x000fe200000006ff */
[----:B------:R-:W-:Y:S01]  /*2100*/  FFMA.SAT R34, R31, R12, 0.5 ;  /* 0x3f0000001f227423 */ /* 0x000fe2000000200c */
[----:B0-----:R-:W-:Y:S01]  /*2110*/  FMUL R5, R5, R14 ;  /* 0x0000000e05057220 */ /* 0x001fe20000400000 */
[----:B------:R-:W-:Y:S01]  /*2120*/  FADD R14, R10, -12583039 ;  /* 0xcb40007f0a0e7421 */ /* 0x000fe20000000000 */
[----:B------:R-:W-:Y:S01]  /*2130*/  FFMA R18, R85, 1.4426950216293334961, -R8 ;  /* 0x3fb8aa3b55127823 */ /* 0x000fe20000000808 */
[-C--:B------:R-:W-:Y:S01]  /*2140*/  FFMA.RM R8, R20, R11.reuse, 12582913 ;  /* 0x4b40000114087423 */ /* 0x080fe2000000400b */
[----:B------:R-:W-:Y:S01]  /*2150*/  SHF.L.U32 R2, R2, 0x17, RZ ;  /* 0x0000001702027819 */ /* 0x000fe200000006ff */
[----:B------:R-:W-:Y:S01]  /*2160*/  FFMA R14, R87, 1.4426950216293334961, -R14 ;  /* 0x3fb8aa3b570e7823 */ /* 0x000fe2000000080e */
[----:B------:R-:W-:Y:S01]  /*2170*/  FFMA R85, R85, 1.925963033500011079e-08, R18 ;  /* 0x32a5706055557823 */ /* 0x000fe20000000012 */
[----:B------:R-:W-:Y:S01]  /*2180*/  FADD R18, R8, -12583039 ;  /* 0xcb40007f08127421 */ /* 0x000fe20000000000 */
[----:B------:R-:W-:Y:S01]  /*2190*/  FFMA.RM R34, R34, R11, 12582913 ;  /* 0x4b40000122227423 */ /* 0x000fe2000000400b */
[----:B------:R-:W-:Y:S01]  /*21a0*/  FFMA R87, R87, 1.925963033500011079e-08, R14 ;  /* 0x32a5706057577823 */ /* 0x000fe2000000000e */
[-C--:B------:R-:W-:Y:S01]  /*21b0*/  FFMA.SAT R14, R75, R12.reuse, 0.5 ;  /* 0x3f0000004b0e7423 */ /* 0x080fe2000000200c */
[C---:B------:R-:W-:Y:S01]  /*21c0*/  FFMA R18, R81.reuse, 1.4426950216293334961, -R18 ;  /* 0x3fb8aa3b51127823 */ /* 0x040fe20000000812 */
[----:B-1----:R-:W-:Y:S01]  /*21d0*/  FMUL R2, R2, R17 ;  /* 0x0000001102027220 */ /* 0x002fe20000400000 */
[----:B------:R-:W-:Y:S01]  /*21e0*/  MUFU.EX2 R24, R87 ;  /* 0x0000005700187308 */ /* 0x000fe20000000800 */
[----:B------:R-:W-:Y:S01]  /*21f0*/  FFMA.RM R14, R14, R11, 12582913 ;  /* 0x4b4000010e0e7423 */ /* 0x000fe2000000400b */
[----:B------:R-:W-:Y:S01]  /*2200*/  FFMA R81, R81, 1.925963033500011079e-08, R18 ;  /* 0x32a5706051517823 */ /* 0x000fe20000000012 */
[----:B------:R-:W-:Y:S01]  /*2210*/  FFMA.SAT R68, R25, R12, 0.5 ;  /* 0x3f00000019447423 */ /* 0x000fe2000000200c */
[----:B------:R-:W-:-:S02]  /*2220*/  IMAD.SHL.U32 R0, R0, 0x800000, RZ ;  /* 0x0080000000007824 */ /* 0x000fc400078e00ff */
[----:B------:R-:W-:Y:S01]  /*2230*/  FADD R16, R14, -12583039 ;  /* 0xcb40007f0e107421 */ /* 0x000fe20000000000 */
[----:B------:R-:W-:Y:S01]  /*2240*/  SHF.L.U32 R4, R4, 0x17, RZ ;  /* 0x0000001704047819 */ /* 0x000fe200000006ff */
[----:B------:R-:W0:Y:S02]  /*2250*/  MUFU.EX2 R18, R77 ;  /* 0x0000004d00127308 */ /* 0x000e240000000800 */
[----:B------:R-:W-:Y:S01]  /*2260*/  FFMA R16, R75, 1.4426950216293334961, -R16 ;  /* 0x3fb8aa3b4b107823 */ /* 0x000fe20000000810 */
[----:B------:R-:W-:-:S03]  /*2270*/  SHF.L.U32 R6, R6, 0x17, RZ ;  /* 0x0000001706067819 */ /* 0x000fc600000006ff */
[----:B------:R-:W-:Y:S01]  /*2280*/  FFMA R75, R75, 1.925963033500011079e-08, R16 ;  /* 0x32a570604b4b7823 */ /* 0x000fe20000000010 */
[----:B------:R-:W-:Y:S01]  /*2290*/  FFMA.SAT R16, R73, R12, 0.5 ;  /* 0x3f00000049107423 */ /* 0x000fe2000000200c */
[----:B------:R-:W-:Y:S03]  /*22a0*/  MUFU.EX2 R20, R81 ;  /* 0x0000005100147308 */ /* 0x000fe60000000800 */
[----:B------:R-:W-:-:S05]  /*22b0*/  FFMA.RM R16, R16, R11, 12582913 ;  /* 0x4b40000110107423 */ /* 0x000fca000000400b */
[----:B------:R-:W1:Y:S01]  /*22c0*/  MUFU.EX2 R89, R89 ;  /* 0x0000005900597308 */ /* 0x000e620000000800 */
[----:B0-----:R-:W-:Y:S01]  /*22d0*/  FMUL R3, R3, R18 ;  /* 0x0000001203037220 */ /* 0x001fe20000400000 */
[C---:B------:R-:W-:Y:S01]  /*22e0*/  FADD R18, R16.reuse, -12583039 ;  /* 0xcb40007f10127421 */ /* 0x040fe20000000000 */
[----:B------:R-:W-:-:S03]  /*22f0*/  SHF.L.U32 R16, R16, 0x17, RZ ;  /* 0x0000001710107819 */ /* 0x000fc600000006ff */
[C---:B------:R-:W-:Y:S02]  /*2300*/  FFMA R18, R73.reuse, 1.4426950216293334961, -R18 ;  /* 0x3fb8aa3b49127823 */ /* 0x040fe40000000812 */
[----:B------:R-:W0:Y:S02]  /*2310*/  MUFU.EX2 R79, R79 ;  /* 0x0000004f004f7308 */ /* 0x000e240000000800 */
[----:B------:R-:W-:Y:S01]  /*2320*/  FFMA R73, R73, 1.925963033500011079e-08, R18 ;  /* 0x32a5706049497823 */ /* 0x000fe20000000012 */
[----:B------:R-:W-:-:S04]  /*2330*/  FFMA.SAT R18, R7, R12, 0.5 ;  /* 0x3f00000007127423 */ /* 0x000fc8000000200c */
[----:B------:R-:W-:Y:S01]  /*2340*/  FFMA.RM R17, R18, R11, 12582913 ;  /* 0x4b40000112117423 */ /* 0x000fe2000000400b */
[----:B------:R-:W2:Y:S01]  /*2350*/  MUFU.EX2 R85, R85 ;  /* 0x0000005500557308 */ /* 0x000ea20000000800 */
[----:B-1----:R-:W-:Y:S02]  /*2360*/  FMUL R0, R0, R89 ;  /* 0x0000005900007220 */ /* 0x002fe40000400000 */
[C---:B------:R-:W-:Y:S01]  /*2370*/  FADD R18, R17.reuse, -12583039 ;  /* 0xcb40007f11127421 */ /* 0x040fe20000000000 */
[----:B------:R-:W-:-:S03]  /*2380*/  SHF.L.U32 R17, R17, 0x17, RZ ;  /* 0x0000001711117819 */ /* 0x000fc600000006ff */
[C---:B------:R-:W-:Y:S01]  /*2390*/  FFMA R18, R7.reuse, 1.4426950216293334961, -R18 ;  /* 0x3fb8aa3b07127823 */ /* 0x040fe20000000812 */
[----:B------:R-:W-:Y:S01]  /*23a0*/  MUFU.EX2 R83, R83 ;  /* 0x0000005300537308 */ /* 0x000fe20000000800 */
[----:B0-----:R-:W-:Y:S02]  /*23b0*/  FMUL R4, R4, R79 ;  /* 0x0000004f04047220 */ /* 0x001fe40000400000 */
[----:B------:R-:W-:Y:S01]  /*23c0*/  FFMA R19, R7, 1.925963033500011079e-08, R18 ;  /* 0x32a5706007137823 */ /* 0x000fe20000000012 */
[----:B------:R-:W-:Y:S01]  /*23d0*/  SHF.L.U32 R7, R8, 0x17, RZ ;  /* 0x0000001708077819 */ /* 0x000fe200000006ff */
[----:B------:R-:W-:-:S03]  /*23e0*/  FFMA.SAT R18, R69, R12, 0.5 ;  /* 0x3f00000045127423 */ /* 0x000fc6000000200c */
[----:B------:R0:W1:Y:S01]  /*23f0*/  MUFU.EX2 R28, R19 ;  /* 0x00000013001c7308 */ /* 0x0000620000000800 */
[----:B------:R-:W-:Y:S01]  /*2400*/  FMUL R7, R7, R20 ;  /* 0x0000001407077220 */ /* 0x000fe20000400000 */
[----:B------:R-:W-:Y:S01]  /*2410*/  FFMA.SAT R20, R67, R12, 0.5 ;  /* 0x3f00000043147423 */ /* 0x000fe2000000200c */
[----:B------:R-:W-:Y:S01]  /*2420*/  FFMA.RM R18, R18, R11, 12582913 ;  /* 0x4b40000112127423 */ /* 0x000fe2000000400b */
[----:B--2---:R-:W-:Y:S02]  /*2430*/  FMUL R6, R6, R85 ;  /* 0x0000005506067220 */ /* 0x004fe40000400000 */
[----:B------:R-:W-:Y:S01]  /*2440*/  FFMA.RM R20, R20, R11, 12582913 ;  /* 0x4b40000114147423 */ /* 0x000fe2000000400b */
[C---:B------:R-:W-:Y:S01]  /*2450*/  FADD R22, R18.reuse, -12583039 ;  /* 0xcb40007f12167421 */ /* 0x040fe20000000000 */
[----:B------:R-:W2:Y:S01]  /*2460*/  MUFU.EX2 R75, R75 ;  /* 0x0000004b004b7308 */ /* 0x000ea20000000800 */
[----:B------:R-:W-:Y:S01]  /*2470*/  SHF.L.U32 R18, R18, 0x17, RZ ;  /* 0x0000001712127819 */ /* 0x000fe200000006ff */
[C---:B------:R-:W-:Y:S01]  /*2480*/  FADD R8, R20.reuse, -12583039 ;  /* 0xcb40007f14087421 */ /* 0x040fe20000000000 */
[----:B------:R-:W-:Y:S01]  /*2490*/  FFMA R22, R69, 1.4426950216293334961, -R22 ;  /* 0x3fb8aa3b45167823 */ /* 0x000fe20000000816 */
[----:B0-----:R-:W-:-:S02]  /*24a0*/  SHF.L.U32 R19, R20, 0x17, RZ ;  /* 0x0000001714137819 */ /* 0x001fc400000006ff */
[----:B------:R-:W-:Y:S01]  /*24b0*/  FFMA R8, R67, 1.4426950216293334961, -R8 ;  /* 0x3fb8aa3b43087823 */ /* 0x000fe20000000808 */
[----:B------:R-:W-:Y:S01]  /*24c0*/  FFMA R69, R69, 1.925963033500011079e-08, R22 ;  /* 0x32a5706045457823 */ /* 0x000fe20000000016 */
[----:B------:R-:W-:Y:S01]  /*24d0*/  FFMA.SAT R22, R65, R12, 0.5 ;  /* 0x3f00000041167423 */ /* 0x000fe2000000200c */
[----:B-1----:R-:W-:Y:S01]  /*24e0*/  FMUL R17, R17, R28 ;  /* 0x0000001c11117220 */ /* 0x002fe20000400000 */
[----:B------:R-:W-:Y:S01]  /*24f0*/  FFMA R67, R67, 1.925963033500011079e-08, R8 ;  /* 0x32a5706043437823 */ /* 0x000fe20000000008 */
[----:B------:R-:W-:Y:S01]  /*2500*/  SHF.L.U32 R8, R9, 0x17, RZ ;  /* 0x0000001709087819 */ /* 0x000fe200000006ff */
[----:B------:R-:W-:Y:S02]  /*2510*/  IMAD.SHL.U32 R9, R10, 0x800000, RZ ;  /* 0x008000000a097824 */ /* 0x000fe400078e00ff */
[----:B------:R-:W-:Y:S01]  /*2520*/  FADD R10, R34, -12583039 ;  /* 0xcb40007f220a7421 */ /* 0x000fe20000000000 */
[-C--:B------:R-:W-:Y:S01]  /*2530*/  FFMA.RM R22, R22, R11.reuse, 12582913 ;  /* 0x4b40000116167423 */ /* 0x080fe2000000400b */
[----:B------:R-:W0:Y:S01]  /*2540*/  MUFU.EX2 R66, R67 ;  /* 0x0000004300427308 */ /* 0x000e220000000800 */
[----:B------:R-:W-:Y:S01]  /*2550*/  FMUL R9, R9, R24 ;  /* 0x0000001809097220 */ /* 0x000fe20000400000 */
[----:B------:R-:W-:Y:S01]  /*2560*/  FFMA R10, R31, 1.4426950216293334961, -R10 ;  /* 0x3fb8aa3b1f0a7823 */ /* 0x000fe2000000080a */
[-C--:B------:R-:W-:Y:S01]  /*2570*/  FFMA.SAT R24, R27, R12.reuse, 0.5 ;  /* 0x3f0000001b187423 */ /* 0x080fe2000000200c */
[C---:B------:R-:W-:Y:S01]  /*2580*/  FADD R26, R22.reuse, -12583039 ;  /* 0xcb40007f161a7421 */ /* 0x040fe20000000000 */
[----:B------:R-:W-:Y:S01]  /*2590*/  SHF.L.U32 R20, R22, 0x17, RZ ;  /* 0x0000001716147819 */ /* 0x000fe200000006ff */
[----:B------:R-:W-:Y:S01]  /*25a0*/  FFMA R31, R31, 1.925963033500011079e-08, R10 ;  /* 0x32a570601f1f7823 */ /* 0x000fe2000000000a */
[----:B------:R-:W-:Y:S01]  /*25b0*/  SHF.L.U32 R10, R14, 0x17, RZ ;  /* 0x000000170e0a7819 */ /* 0x000fe200000006ff */
[----:B------:R-:W-:Y:S01]  /*25c0*/  FFMA.RM R14, R24, R11, 12582913 ;  /* 0x4b400001180e7423 */ /* 0x000fe2000000400b */
[----:B------:R-:W-:Y:S01]  /*25d0*/  FFMA R26, R65, 1.4426950216293334961, -R26 ;  /* 0x3fb8aa3b411a7823 */ /* 0x000fe2000000081a */
[----:B------:R-:W-:Y:S01]  /*25e0*/  FFMA.SAT R22, R23, R12, 0.5 ;  /* 0x3f00000017167423 */ /* 0x000fe2000000200c */
[----:B------:R-:W1:Y:S01]  /*25f0*/  MUFU.EX2 R73, R73 ;  /* 0x0000004900497308 */ /* 0x000e620000000800 */
[----:B------:R-:W-:Y:S01]  /*2600*/  FADD R24, R14, -12583039 ;  /* 0xcb40007f0e187421 */ /* 0x000fe20000000000 */
[----:B------:R-:W-:Y:S01]  /*2610*/  FFMA R65, R65, 1.925963033500011079e-08, R26 ;  /* 0x32a5706041417823 */ /* 0x000fe2000000001a */
[----:B------:R-:W-:Y:S01]  /*2620*/  FMUL R8, R8, R83 ;  /* 0x0000005308087220 */ /* 0x000fe20000400000 */
[----:B--2---:R-:W-:Y:S01]  /*2630*/  FMUL R10, R10, R75 ;  /* 0x0000004b0a0a7220 */ /* 0x004fe20000400000 */
[----:B------:R-:W-:Y:S01]  /*2640*/  FFMA R24, R27, 1.4426950216293334961, -R24 ;  /* 0x3fb8aa3b1b187823 */ /* 0x000fe20000000818 */
[----:B0-----:R-:W-:Y:S01]  /*2650*/  FMUL R19, R19, R66 ;  /* 0x0000004213137220 */ /* 0x001fe20000400000 */
[----:B------:R-:W-:Y:S01]  /*2660*/  SHF.L.U32 R14, R14, 0x17, RZ ;  /* 0x000000170e0e7819 */ /* 0x000fe200000006ff */
[----:B------:R-:W0:Y:S01]  /*2670*/  MUFU.EX2 R65, R65 ;  /* 0x0000004100417308 */ /* 0x000e220000000800 */
[----:B------:R-:W-:Y:S01]  /*2680*/  FFMA R27, R27, 1.925963033500011079e-08, R24 ;  /* 0x32a570601b1b7823 */ /* 0x000fe20000000018 */
[----:B------:R-:W-:-:S04]  /*2690*/  FFMA.SAT R24, R21, R12, 0.5 ;  /* 0x3f00000015187423 */ /* 0x000fc8000000200c */
[----:B------:R-:W-:Y:S02]  /*26a0*/  FFMA.RM R24, R24, R11, 12582913 ;  /* 0x4b40000118187423 */ /* 0x000fe4000000400b */
[----:B------:R-:W-:Y:S01]  /*26b0*/  MUFU.EX2 R27, R27 ;  /* 0x0000001b001b7308 */ /* 0x000fe20000000800 */
[----:B-1----:R-:W-:Y:S01]  /*26c0*/  FMUL R16, R16, R73 ;  /* 0x0000004910107220 */ /* 0x002fe20000400000 */
[----:B------:R-:W-:-:S04]  /*26d0*/  FADD R26, R24, -12583039 ;  /* 0xcb40007f181a7421 */ /* 0x000fc80000000000 */
[C---:B------:R-:W-:Y:S02]  /*26e0*/  FFMA R26, R21.reuse, 1.4426950216293334961, -R26 ;  /* 0x3fb8aa3b151a7823 */ /* 0x040fe4000000081a */
[----:B------:R-:W1:Y:S01]  /*26f0*/  MUFU.EX2 R69, R69 ;  /* 0x0000004500457308 */ /* 0x000e620000000800 */
[----:B0-----:R-:W-:Y:S01]  /*2700*/  FMUL R20, R20, R65 ;  /* 0x0000004114147220 */ /* 0x001fe20000400000 */
[----:B------:R-:W-:Y:S01]  /*2710*/  FFMA R30, R21, 1.925963033500011079e-08, R26 ;  /* 0x32a57060151e7823 */ /* 0x000fe2000000001a */
[-C--:B------:R-:W-:Y:S01]  /*2720*/  FFMA.SAT R26, R13, R12.reuse, 0.5 ;  /* 0x3f0000000d1a7423 */ /* 0x080fe2000000200c */
[----:B------:R-:W-:Y:S02]  /*2730*/  IMAD.SHL.U32 R21, R34, 0x800000, RZ ;  /* 0x0080000022157824 */ /* 0x000fe400078e00ff */
[-C--:B------:R-:W-:Y:S01]  /*2740*/  FFMA.RM R34, R68, R11.reuse, 12582913 ;  /* 0x4b40000144227423 */ /* 0x080fe2000000400b */
[----:B------:R-:W-:Y:S01]  /*2750*/  FFMA.SAT R68, R71, R12, 0.5 ;  /* 0x3f00000047447423 */ /* 0x000fe2000000200c */
[----:B------:R-:W-:Y:S01]  /*2760*/  FFMA.RM R26, R26, R11, 12582913 ;  /* 0x4b4000011a1a7423 */ /* 0x000fe2000000400b */
[----:B------:R-:W-:Y:S03]  /*2770*/  MUFU.EX2 R30, R30 ;  /* 0x0000001e001e7308 */ /* 0x000fe60000000800 */
[----:B------:R-:W-:-:S04]  /*2780*/  FADD R28, R26, -12583039 ;  /* 0xcb40007f1a1c7421 */ /* 0x000fc80000000000 */
[----:B------:R-:W-:Y:S01]  /*2790*/  FFMA R28, R13, 1.4426950216293334961, -R28 ;  /* 0x3fb8aa3b0d1c7823 */ /* 0x000fe2000000081c */
[----:B-1----:R-:W-:-:S03]  /*27a0*/  FMUL R18, R18, R69 ;  /* 0x0000004512127220 */ /* 0x002fc60000400000 */
        /* <DEDUP_REMOVED lines=17> */
[----:B------:R-:W-:-:S04]  /*28c0*/  FADD R23, RZ, R5 ;  /* 0x00000005ff177221 */ /* 0x000fc80000000000 */
[----:B------:R-:W-:Y:S01]  /*28d0*/  FADD R23, R23, R0 ;  /* 0x0000000017177221 */ /* 0x000fe20000000000 */
[----:B------:R-:W-:Y:S01]  /*28e0*/  MUFU.EX2 R67, R67 ;  /* 0x0000004300437308 */ /* 0x000fe20000000800 */
[----:B0-----:R-:W-:Y:S01]  /*28f0*/  FMUL R21, R21, R22 ;  /* 0x0000001615157220 */ /* 0x001fe20000400000 */
        /* <DEDUP_REMOVED lines=11> */
[----:B------:R-:W-:Y:S02]  /*29b0*/  MUFU.EX2 R68, R35 ;  /* 0x0000002300447308 */ /* 0x000fe40000000800 */
[----:B------:R-:W-:Y:S01]  /*29c0*/  FFMA R15, R15, 1.925963033500011079e-08, R22 ;  /* 0x32a570600f0f7823 */ /* 0x000fe20000000016 */
[C---:B------:R-:W-:Y:S01]  /*29d0*/  FADD R22, R11.reuse, -12583039 ;  /* 0xcb40007f0b167421 */ /* 0x040fe20000000000 */
[----:B------:R-:W-:-:S03]  /*29e0*/  SHF.L.U32 R11, R11, 0x17, RZ ;  /* 0x000000170b0b7819 */ /* 0x000fc600000006ff */
[C---:B------:R-:W-:Y:S01]  /*29f0*/  FFMA R22, R71.reuse, 1.4426950216293334961, -R22 ;  /* 0x3fb8aa3b47167823 */ /* 0x040fe20000000816 */
[----:B------:R-:W-:Y:S03]  /*2a00*/  MUFU.EX2 R15, R15 ;  /* 0x0000000f000f7308 */ /* 0x000fe60000000800 */
[----:B------:R-:W-:Y:S01]  /*2a10*/  FFMA R71, R71, 1.925963033500011079e-08, R22 ;  /* 0x32a5706047477823 */ /* 0x000fe20000000016 */
        /* <DEDUP_REMOVED lines=8> */
[----:B------:R-:W-:Y:S01]  /*2aa0*/  FMUL R22, R14, R27 ;  /* 0x0000001b0e167220 */ /* 0x000fe20000400000 */
[----:B------:R-:W-:Y:S01]  /*2ab0*/  SHF.L.U32 R27, R29, 0x17, RZ ;  /* 0x000000171d1b7819 */ /* 0x000fe200000006ff */
[----:B0-----:R-:W-:Y:S01]  /*2ac0*/  FMUL R29, R11, R36 ;  /* 0x000000240b1d7220 */ /* 0x001fe20000400000 */
[----:B------:R-:W-:-:S03]  /*2ad0*/  FADD R23, R23, R10 ;  /* 0x0000000a17177221 */ /* 0x000fc60000000000 */
[----:B------:R-:W-:Y:S01]  /*2ae0*/  FMUL R27, R27, R66 ;  /* 0x000000421b1b7220 */ /* 0x000fe20000400000 */
[----:B------:R-:W-:Y:S01]  /*2af0*/  FADD R14, R23, R16 ;  /* 0x00000010170e7221 */ /* 0x000fe20000000000 */
[----:B------:R-:W-:Y:S02]  /*2b00*/  SHF.L.U32 R23, R24, 0x17, RZ ;  /* 0x0000001718177819 */ /* 0x000fe400000006ff */
[----:B------:R-:W-:Y:S01]  /*2b10*/  SHF.L.U32 R24, R26, 0x17, RZ ;  /* 0x000000171a187819 */ /* 0x000fe200000006ff */
[----:B------:R-:W-:Y:S01]  /*2b20*/  FADD R25, R14, R17 ;  /* 0x000000110e197221 */ /* 0x000fe20000000000 */
[----:B------:R-:W-:Y:S01]  /*2b30*/  SHF.L.U32 R26, R28, 0x17, RZ ;  /* 0x000000171c1a7819 */ /* 0x000fe200000006ff */
[----:B------:R-:W-:Y:S01]  /*2b40*/  FMUL R23, R23, R30 ;  /* 0x0000001e17177220 */ /* 0x000fe20000400000 */
[----:B------:R-:W-:Y:S02]  /*2b50*/  IMAD.SHL.U32 R28, R34, 0x800000, RZ ;  /* 0x00800000221c7824 */ /* 0x000fe400078e00ff */
[----:B------:R-:W-:Y:S01]  /*2b60*/  FADD R14, R25, R18 ;  /* 0x00000012190e7221 */ /* 0x000fe20000000000 */
[----:B------:R-:W-:Y:S01]  /*2b70*/  FMUL R24, R24, R31 ;  /* 0x0000001f18187220 */ /* 0x000fe20000400000 */
[----:B------:R-:W-:Y:S01]  /*2b80*/  FMUL R26, R26, R67 ;  /* 0x000000431a1a7220 */ /* 0x000fe20000400000 */
[----:B------:R-:W-:Y:S01]  /*2b90*/  FMUL R28, R28, R65 ;  /* 0x000000411c1c7220 */ /* 0x000fe20000400000 */
        /* <DEDUP_REMOVED lines=24> */
.L_x_30480:
        /* <DEDUP_REMOVED lines=12> */
[----:B0-----:R-:W-:Y:S05]  /*2de0*/  CALL.REL.NOINC `($__internal_490_$__cuda_sm3x_div_rn_noftz_f32_slowpath) ;  /* 0x0000003000cc7944 */ /* 0x001fea0003c00000 */
[----:B------:R-:W-:-:S07]  /*2df0*/  MOV R11, R5 ;  /* 0x00000005000b7202 */ /* 0x000fce0000000f00 */
.L_x_30419:
[----:B------:R-:W-:Y:S05]  /*2e00*/  BSYNC.RECONVERGENT B3 ;  /* 0x0000000000037941 */ /* 0x000fea0003800200 */
.L_x_30418:
        /* <DEDUP_REMOVED lines=12> */
[----:B0-----:R-:W-:Y:S05]  /*2ed0*/  CALL.REL.NOINC `($__internal_490_$__cuda_sm3x_div_rn_noftz_f32_slowpath) ;  /* 0x0000003000907944 */ /* 0x001fea0003c00000 */
[----:B------:R-:W-:-:S07]  /*2ee0*/  IMAD.MOV.U32 R15, RZ, RZ, R5 ;  /* 0x000000ffff0f7224 */ /* 0x000fce00078e0005 */
.L_x_30421:
[----:B------:R-:W-:Y:S05]  /*2ef0*/  BSYNC.RECONVERGENT B3 ;  /* 0x0000000000037941 */ /* 0x000fea0003800200 */
.L_x_30420:
        /* <DEDUP_REMOVED lines=13> */
[----:B------:R-:W-:-:S07]  /*2fd0*/  MOV R31, R5 ;  /* 0x00000005001f7202 */ /* 0x000fce0000000f00 */
.L_x_30423:
[----:B------:R-:W-:Y:S05]  /*2fe0*/  BSYNC.RECONVERGENT B3 ;  /* 0x0000000000037941 */ /* 0x000fea0003800200 */
.L_x_30422:
        /* <DEDUP_REMOVED lines=14> */
.L_x_30425:
[----:B------:R-:W-:Y:S05]  /*30d0*/  BSYNC.RECONVERGENT B3 ;  /* 0x0000000000037941 */ /* 0x000fea0003800200 */
.L_x_30424:
        /* <DEDUP_REMOVED lines=12> */
[----:B0-----:R-:W-:Y:S05]  /*31a0*/  CALL.REL.NOINC `($__internal_490_$__cuda_sm3x_div_rn_noftz_f32_slowpath) ;  /* 0x0000002c00dc7944 */ /* 0x001fea0003c00000 */
[----:B------:R-:W-:-:S07]  /*31b0*/  MOV R65, R5 ;  /* 0x0000000500417202 */ /* 0x000fce0000000f00 */
.L_x_30427:
[----:B------:R-:W-:Y:S05]  /*31c0*/  BSYNC.RECONVERGENT B3 ;  /* 0x0000000000037941 */ /* 0x000fea0003800200 */
.L_x_30426:
        /* <DEDUP_REMOVED lines=14> */
.L_x_30429:
[----:B------:R-:W-:Y:S05]  /*32b0*/  BSYNC.RECONVERGENT B3 ;  /* 0x0000000000037941 */ /* 0x000fea0003800200 */
.L_x_30428:
        /* <DEDUP_REMOVED lines=12> */
[----:B0-----:R-:W-:Y:S05]  /*3380*/  CALL.REL.NOINC `($__internal_490_$__cuda_sm3x_div_rn_noftz_f32_slowpath) ;  /* 0x0000002c00647944 */ /* 0x001fea0003c00000 */
[----:B------:R-:W-:-:S07]  /*3390*/  MOV R71, R5 ;  /* 0x0000000500477202 */ /* 0x000fce0000000f00 */
.L_x_30431:
[----:B------:R-:W-:Y:S05]  /*33a0*/  BSYNC.RECONVERGENT B3 ;  /* 0x0000000000037941 */ /* 0x000fea0003800200 */
.L_x_30430:
        /* <DEDUP_REMOVED lines=14> */
.L_x_30433:
[----:B------:R-:W-:Y:S05]  /*3490*/  BSYNC.RECONVERGENT B3 ;  /* 0x0000000000037941 */ /* 0x000fea0003800200 */
.L_x_30432:
        /* <DEDUP_REMOVED lines=14> */
.L_x_30435:
[----:B------:R-:W-:Y:S05]  /*3580*/  BSYNC.RECONVERGENT B3 ;  /* 0x0000000000037941 */ /* 0x000fea0003800200 */
.L_x_30434:
        /* <DEDUP_REMOVED lines=14> */
.L_x_30437:
[----:B------:R-:W-:Y:S05]  /*3670*/  BSYNC.RECONVERGENT B3 ;  /* 0x0000000000037941 */ /* 0x000fea0003800200 */
.L_x_30436:
        /* <DEDUP_REMOVED lines=14> */
.L_x_30439:
[----:B------:R-:W-:Y:S05]  /*3760*/  BSYNC.RECONVERGENT B3 ;  /* 0x0000000000037941 */ /* 0x000fea0003800200 */
.L_x_30438:
        /* <DEDUP_REMOVED lines=14> */
.L_x_30441:
[----:B------:R-:W-:Y:S05]  /*3850*/  BSYNC.RECONVERGENT B3 ;  /* 0x0000000000037941 */ /* 0x000fea0003800200 */
.L_x_30440:
        /* <DEDUP_REMOVED lines=14> */
.L_x_30443:
[----:B------:R-:W-:Y:S05]  /*3940*/  BSYNC.RECONVERGENT B3 ;  /* 0x0000000000037941 */ /* 0x000fea0003800200 */
.L_x_30442:
        /* <DEDUP_REMOVED lines=14> */
.L_x_30445:
[----:B------:R-:W-:Y:S05]  /*3a30*/  BSYNC.RECONVERGENT B3 ;  /* 0x0000000000037941 */ /* 0x000fea0003800200 */
.L_x_30444:
        /* <DEDUP_REMOVED lines=14> */
.L_x_30447:
[----:B------:R-:W-:Y:S05]  /*3b20*/  BSYNC.RECONVERGENT B3 ;  /* 0x0000000000037941 */ /* 0x000fea0003800200 */
.L_x_30446:
        /* <DEDUP_REMOVED lines=14> */
.L_x_30449:
[----:B------:R-:W-:Y:S05]  /*3c10*/  BSYNC.RECONVERGENT B3 ;  /* 0x0000000000037941 */ /* 0x000fea0003800200 */
.L_x_30448:
        /* <DEDUP_REMOVED lines=14> */
.L_x_30451:
[----:B------:R-:W-:Y:S05]  /*3d00*/  BSYNC.RECONVERGENT B3 ;  /* 0x0000000000037941 */ /* 0x000fea0003800200 */
.L_x_30450:
        /* <DEDUP_REMOVED lines=14> */
.L_x_30453:
[----:B------:R-:W-:Y:S05]  /*3df0*/  BSYNC.RECONVERGENT B3 ;  /* 0x0000000000037941 */ /* 0x000fea0003800200 */
.L_x_30452:
        /* <DEDUP_REMOVED lines=14> */
.L_x_30455:
[----:B------:R-:W-:Y:S05]  /*3ee0*/  BSYNC.RECONVERGENT B3 ;  /* 0x0000000000037941 */ /* 0x000fea0003800200 */
.L_x_30454:
        /* <DEDUP_REMOVED lines=14> */
.L_x_30457:
[----:B------:R-:W-:Y:S05]  /*3fd0*/  BSYNC.RECONVERGENT B3 ;  /* 0x0000000000037941 */ /* 0x000fea0003800200 */
.L_x_30456:
        /* <DEDUP_REMOVED lines=14> */
.L_x_30459:
[----:B------:R-:W-:Y:S05]  /*40c0*/  BSYNC.RECONVERGENT B3 ;  /* 0x0000000000037941 */ /* 0x000fea0003800200 */
.L_x_30458:
        /* <DEDUP_REMOVED lines=14> */
.L_x_30461:
[----:B------:R-:W-:Y:S05]  /*41b0*/  BSYNC.RECONVERGENT B3 ;  /* 0x0000000000037941 */ /* 0x000fea0003800200 */
.L_x_30460:
        /* <DEDUP_REMOVED lines=14> */
.L_x_30463:
[----:B------:R-:W-:Y:S05]  /*42a0*/  BSYNC.RECONVERGENT B3 ;  /* 0x0000000000037941 */ /* 0x000fea0003800200 */
.L_x_30462:
        /* <DEDUP_REMOVED lines=14> */
.L_x_30465:
[----:B------:R-:W-:Y:S05]  /*4390*/  BSYNC.RECONVERGENT B3 ;  /* 0x0000000000037941 */ /* 0x000fea0003800200 */
.L_x_30464:
        /* <DEDUP_REMOVED lines=14> */
.L_x_30467:
[----:B------:R-:W-:Y:S05]  /*4480*/  BSYNC.RECONVERGENT B3 ;  /* 0x0000000000037941 */ /* 0x000fea0003800200 */
.L_x_30466:
[----:B------:R-:W-:Y:S02]  /*4490*/  HFMA2 R3, -RZ, RZ, 0, 0 ;  /* 0x00000000ff037431 */ /* 0x000fe400000001ff */
[----:B------:R-:W-:Y:S01]  /*44a0*/  IMAD R0, R39, UR38, RZ ;  /* 0x0000002627007c24 */ /* 0x000fe2000f8e02ff */
[----:B------:R-:W-:Y:S01]  /*44b0*/  @!P0 R2UR UR4, R32 ;  /* 0x00000000200482ca */ /* 0x000fe200000e0000 */
[----:B------:R-:W-:Y:S01]  /*44c0*/  IMAD.MOV.U32 R2, RZ, RZ, R38 ;  /* 0x000000ffff027224 */ /* 0x000fe200078e0026 */
[----:B------:R-:W-:Y:S01]  /*44d0*/  @!P0 R2UR UR5, R33 ;  /* 0x00000000210582ca */ /* 0x000fe200000e0000 */
[----:B------:R-:W-:Y:S01]  /*44e0*/  IMAD R5, R37, UR39, R0 ;  /* 0x0000002725057c24 */ /* 0x000fe2000f8e0200 */
[----:B------:R-:W-:Y:S02]  /*44f0*/  ISETP.GE.U32.AND P1, PT, R41, UR44, PT ;  /* 0x0000002c29007c0c */ /* 0x000fe4000bf26070 */
        /* <DEDUP_REMOVED lines=9> */
[----:B------:R-:W-:Y:S01]  /*4590*/  ISETP.GE.U32.AND P4, PT, R62, UR44, PT ;  /* 0x0000002c3e007c0c */ /* 0x000fe2000bf86070 */
[----:B------:R1:W-:Y:S01]  /*45a0*/  @!P0 STG.E desc[UR4][R4.64], R11 ;  /* 0x0000000b04008986 */ /* 0x0003e2000c101904 */
        /* <DEDUP_REMOVED lines=8> */
[----:B------:R-:W-:Y:S02]  /*4630*/  ISETP.GE.AND.EX P4, PT, RZ, UR45, PT, P4 ;  /* 0x0000002dff007c0c */ /* 0x000fe4000bf86340 */
        /* <DEDUP_REMOVED lines=31> */
[C---:B------:R-:W-:Y:S01]  /*4830*/  @!P1 R2UR UR17, R33.reuse ;  /* 0x00000000211192ca */ /* 0x040fe200000e0000 */
        /* <DEDUP_REMOVED lines=15> */
[----:B------:R-:W2:Y:S01]  /*4930*/  LDCU UR4, c[0x0][0x364] ;  /* 0x00006c80ff0477ac */ /* 0x000ea20008000800 */
        /* <DEDUP_REMOVED lines=8> */
[----:B------:R-:W-:Y:S01]  /*49c0*/  @!P3 R2UR UR8, R32 ;  /* 0x000000002008b2ca */ /* 0x000fe200000e0000 */
[----:B--2---:R-:W-:Y:S01]  /*49d0*/  IMAD R0, R40, UR4, RZ ;  /* 0x0000000428007c24 */ /* 0x004fe2000f8e02ff */
        /* <DEDUP_REMOVED lines=54> */
.L_x_30416:
[----:B------:R-:W-:Y:S05]  /*4d40*/  EXIT ;  /* 0x000000000000794d */ /* 0x000fea0003800000 */
.L_x_30417:
[----:B------:R-:W-:Y:S01]  /*4d50*/  HFMA2 R11, -RZ, RZ, 0, 1.847743988037109375e-06 ;  /* 0x0000001fff0b7431 */ /* 0x000fe200000001ff */
[----:B------:R-:W-:Y:S01]  /*4d60*/  BSSY B1, `(.L_x_30469) ;  /* 0x0000006000017945 */ /* 0x000fe20003800000 */
[----:B------:R-:W-:Y:S02]  /*4d70*/  MOV R12, 0x10 ;  /* 0x00000010000c7802 */ /* 0x000fe40000000f00 */
[----:B------:R-:W-:-:S07]  /*4d80*/  MOV R15, 0xffffffff ;  /* 0xffffffff000f7802 */ /* 0x000fce0000000f00 */
[----:B------:R-:W-:Y:S05]  /*4d90*/  WARPSYNC.COLLECTIVE R15, `(.L_x_30470) ;  /* 0x000000000f087348 */ /* 0x000fea0003c00000 */
[----:B------:R0:W1:Y:S02]  /*4da0*/  SHFL.BFLY P6, R14, R13, R12, R11 ;  /* 0x0c00000c0d0e7389 */ /* 0x00006400000c000b */
[----:B01----:R-:W-:Y:S05]  /*4db0*/  ENDCOLLECTIVE ;  /* 0x000000000000791b */ /* 0x003fea0003800000 */
.L_x_30470:
[----:B------:R-:W-:Y:S05]  /*4dc0*/  BSYNC B1 ;  /* 0x0000000000017941 */ /* 0x000fea0003800000 */
.L_x_30469:
        /* <DEDUP_REMOVED lines=9> */
.L_x_30471:
[----:B------:R-:W-:Y:S01]  /*4e60*/  HFMA2 R12, -RZ, RZ, 0, 2.384185791015625e-07 ;  /* 0x00000004ff0c7431 */ /* 0x000fe200000001ff */
[----:B------:R-:W-:-:S04]  /*4e70*/  FMNMX R0, R13, R14, !PT ;  /* 0x0000000e0d007209 */ /* 0x000fc80007800000 */
[----:B------:R-:W-:-:S07]  /*4e80*/  MOV R13, R0 ;  /* 0x00000000000d7202 */ /* 0x000fce0000000f00 */
[----:B------:R-:W-:Y:S05]  /*4e90*/  WARPSYNC.COLLECTIVE R15, `(.L_x_30472) ;  /* 0x000000000f087348 */ /* 0x000fea0003c00000 */
[----:B------:R0:W1:Y:S02]  /*4ea0*/  SHFL.BFLY P6, R14, R13, R12, R11 ;  /* 0x0c00000c0d0e7389 */ /* 0x00006400000c000b */
[----:B01----:R-:W-:Y:S05]  /*4eb0*/  ENDCOLLECTIVE ;  /* 0x000000000000791b */ /* 0x003fea0003800000 */
.L_x_30472:
[----:B------:R-:W-:Y:S01]  /*4ec0*/  HFMA2 R12, -RZ, RZ, 0, 1.1920928955078125e-07 ;  /* 0x00000002ff0c7431 */ /* 0x000fe200000001ff */
[----:B------:R-:W-:-:S04]  /*4ed0*/  FMNMX R2, R0, R14, !PT ;  /* 0x0000000e00027209 */ /* 0x000fc80007800000 */
[----:B------:R-:W-:-:S07]  /*4ee0*/  MOV R13, R2 ;  /* 0x00000002000d7202 */ /* 0x000fce0000000f00 */
[----:B------:R-:W-:Y:S05]  /*4ef0*/  WARPSYNC.COLLECTIVE R15, `(.L_x_30473) ;  /* 0x000000000f087348 */ /* 0x000fea0003c00000 */
[----:B------:R0:W1:Y:S02]  /*4f00*/  SHFL.BFLY P6, R14, R13, R12, R11 ;  /* 0x0c00000c0d0e7389 */ /* 0x00006400000c000b */
[----:B01----:R-:W-:Y:S05]  /*4f10*/  ENDCOLLECTIVE ;  /* 0x000000000000791b */ /* 0x003fea0003800000 */
.L_x_30473:
[----:B------:R-:W-:Y:S01]  /*4f20*/  IMAD.MOV.U32 R12, RZ, RZ, 0x1 ;  /* 0x00000001ff0c7424 */ /* 0x000fe200078e00ff */
[----:B------:R-:W-:-:S04]  /*4f30*/  FMNMX R3, R2, R14, !PT ;  /* 0x0000000e02037209 */ /* 0x000fc80007800000 */
[----:B------:R-:W-:-:S07]  /*4f40*/  MOV R13, R3 ;  /* 0x00000003000d7202 */ /* 0x000fce0000000f00 */
[----:B------:R-:W-:Y:S05]  /*4f50*/  WARPSYNC.COLLECTIVE R15, `(.L_x_30474) ;  /* 0x000000000f087348 */ /* 0x000fea0003c00000 */
[----:B------:R0:W1:Y:S02]  /*4f60*/  SHFL.BFLY P6, R14, R13, R12, R11 ;  /* 0x0c00000c0d0e7389 */ /* 0x00006400000c000b */
[----:B01----:R-:W-:Y:S05]  /*4f70*/  ENDCOLLECTIVE ;  /* 0x000000000000791b */ /* 0x003fea0003800000 */
.L_x_30474:
        /* <DEDUP_REMOVED lines=34> */
[C---:B------:R-:W-:Y:S01]  /*51a0*/  FADD R17, R5.reuse, -12583039 ;  /* 0xcb40007f05117421 */ /* 0x040fe20000000000 */
[----:B------:R-:W-:Y:S01]  /*51b0*/  SHF.L.U32 R5, R5, 0x17, RZ ;  /* 0x0000001705057819 */ /* 0x000fe200000006ff */
[----:B------:R-:W-:-:S02]  /*51c0*/  FFMA.SAT R25, R12, R34, 0.5 ;  /* 0x3f0000000c197423 */ /* 0x000fc40000002022 */
[C---:B------:R-:W-:Y:S02]  /*51d0*/  FFMA R17, R0.reuse, 1.4426950216293334961, -R17 ;  /* 0x3fb8aa3b00117823 */ /* 0x040fe40000000811 */
[----:B------:R-:W-:Y:S02]  /*51e0*/  FFMA.RM R25, R25, R36, 12582913 ;  /* 0x4b40000119197423 */ /* 0x000fe40000004024 */
        /* <DEDUP_REMOVED lines=218> */
.L_x_30475:
[----:B------:R-:W-:Y:S02]  /*5f90*/  HFMA2 R12, -RZ, RZ, 0, 4.76837158203125e-07 ;  /* 0x00000008ff0c7431 */ /* 0x000fe400000001ff */
[----:B------:R-:W-:-:S05]  /*5fa0*/  FADD R31, R13, R14 ;  /* 0x0000000e0d1f7221 */ /* 0x000fca0000000000 */
[----:B------:R-:W-:-:S07]  /*5fb0*/  MOV R13, R31 ;  /* 0x0000001f000d7202 */ /* 0x000fce0000000f00 */
[----:B------:R-:W-:Y:S05]  /*5fc0*/  WARPSYNC.COLLECTIVE R15, `(.L_x_30476) ;  /* 0x000000000f087348 */ /* 0x000fea0003c00000 */
[----:B------:R0:W1:Y:S02]  /*5fd0*/  SHFL.BFLY P6, R14, R13, R12, R11 ;  /* 0x0c00000c0d0e7389 */ /* 0x00006400000c000b */
[----:B01----:R-:W-:Y:S05]  /*5fe0*/  ENDCOLLECTIVE ;  /* 0x000000000000791b */ /* 0x003fea0003800000 */
.L_x_30476:
[----:B------:R-:W-:Y:S02]  /*5ff0*/  HFMA2 R12, -RZ, RZ, 0, 2.384185791015625e-07 ;  /* 0x00000004ff0c7431 */ /* 0x000fe400000001ff */
[----:B------:R-:W-:-:S05]  /*6000*/  FADD R34, R31, R14 ;  /* 0x0000000e1f227221 */ /* 0x000fca0000000000 */
[----:B------:R-:W-:-:S07]  /*6010*/  MOV R13, R34 ;  /* 0x00000022000d7202 */ /* 0x000fce0000000f00 */
[----:B------:R-:W-:Y:S05]  /*6020*/  WARPSYNC.COLLECTIVE R15, `(.L_x_30477) ;  /* 0x000000000f087348 */ /* 0x000fea0003c00000 */
[----:B------:R0:W1:Y:S02]  /*6030*/  SHFL.BFLY P6, R14, R13, R12, R11 ;  /* 0x0c00000c0d0e7389 */ /* 0x00006400000c000b */
[----:B01----:R-:W-:Y:S05]  /*6040*/  ENDCOLLECTIVE ;  /* 0x000000000000791b */ /* 0x003fea0003800000 */
.L_x_30477:
[----:B------:R-:W-:Y:S01]  /*6050*/  MOV R12, 0x2 ;  /* 0x00000002000c7802 */ /* 0x000fe20000000f00 */
[----:B------:R-:W-:-:S04]  /*6060*/  FADD R35, R34, R14 ;  /* 0x0000000e22237221 */ /* 0x000fc80000000000 */
[----:B------:R-:W-:-:S07]  /*6070*/  IMAD.MOV.U32 R13, RZ, RZ, R35 ;  /* 0x000000ffff0d7224 */ /* 0x000fce00078e0023 */
[----:B------:R-:W-:Y:S05]  /*6080*/  WARPSYNC.COLLECTIVE R15, `(.L_x_30478) ;  /* 0x000000000f087348 */ /* 0x000fea0003c00000 */
[----:B------:R0:W1:Y:S02]  /*6090*/  SHFL.BFLY P6, R14, R13, R12, R11 ;  /* 0x0c00000c0d0e7389 */ /* 0x00006400000c000b */
[----:B01----:R-:W-:Y:S05]  /*60a0*/  ENDCOLLECTIVE ;  /* 0x000000000000791b */ /* 0x003fea0003800000 */
.L_x_30478:
[----:B------:R-:W-:Y:S02]  /*60b0*/  HFMA2 R12, -RZ, RZ, 0, 5.9604644775390625e-08 ;  /* 0x00000001ff0c7431 */ /* 0x000fe400000001ff */
[----:B------:R-:W-:-:S05]  /*60c0*/  FADD R36, R35, R14 ;  /* 0x0000000e23247221 */ /* 0x000fca0000000000 */
[----:B------:R-:W-:-:S07]  /*60d0*/  MOV R13, R36 ;  /* 0x00000024000d7202 */ /* 0x000fce0000000f00 */
[----:B------:R-:W-:Y:S05]  /*60e0*/  WARPSYNC.COLLECTIVE R15, `(.L_x_30479) ;  /* 0x000000000f087348 */ /* 0x000fea0003c00000 */
[----:B------:R0:W1:Y:S02]  /*60f0*/  SHFL.BFLY P6, R14, R13, R12, R11 ;  /* 0x0c00000c0d0e7389 */ /* 0x00006400000c000b */
[----:B01----:R-:W-:Y:S05]  /*6100*/  ENDCOLLECTIVE ;  /* 0x000000000000791b */ /* 0x003fea0003800000 */
.L_x_30479:
[----:B------:R-:W-:Y:S05]  /*6110*/  BRA `(.L_x_30480) ;  /* 0xffffffcc00007947 */ /* 0x000fea000383ffff */
        .weak           $__internal_490_$__cuda_sm3x_div_rn_noftz_f32_slowpath
        .type           $__internal_490_$__cuda_sm3x_div_rn_noftz_f32_slowpath,@function
        .size           $__internal_490_$__cuda_sm3x_div_rn_noftz_f32_slowpath,(.L_x_37867 - $__internal_490_$__cuda_sm3x_div_rn_noftz_f32_slowpath)
$__internal_490_$__cuda_sm3x_div_rn_noftz_f32_slowpath:
        /* <DEDUP_REMOVED lines=34> */
.L_x_30482:
        /* <DEDUP_REMOVED lines=51> */
.L_x_30489:
[----:B------:R-:W-:-:S04]  /*6670*/  LOP3.LUT R5, R5, 0x80000000, RZ, 0xc0, !PT ;  /* 0x8000000005057812 */ /* 0x000fc800078ec0ff */
[----:B------:R-:W-:Y:S01]  /*6680*/  LOP3.LUT R5, R5, 0x7f800000, RZ, 0xfc, !PT ;  /* 0x7f80000005057812 */ /* 0x000fe200078efcff */
[----:B------:R-:W-:Y:S06]  /*6690*/  BRA `(.L_x_30490) ;  /* 0x0000000000047947 */ /* 0x000fec0003800000 */
.L_x_30488:
[----:B------:R-:W-:-:S07]  /*66a0*/  LEA R5, R34, R5, 0x17 ;  /* 0x0000000522057211 */ /* 0x000fce00078eb8ff */
.L_x_30490:
[----:B------:R-:W-:Y:S05]  /*66b0*/  BSYNC.RECONVERGENT B2 ;  /* 0x0000000000027941 */ /* 0x000fea0003800200 */
.L_x_30487:
[----:B------:R-:W-:Y:S05]  /*66c0*/  BRA `(.L_x_30491) ;  /* 0x0000000000207947 */ /* 0x000fea0003800000 */
.L_x_30486:
[----:B------:R-:W-:-:S04]  /*66d0*/  LOP3.LUT R5, R12, 0x80000000, R5, 0x48, !PT ;  /* 0x800000000c057812 */ /* 0x000fc800078e4805 */
[----:B------:R-:W-:Y:S01]  /*66e0*/  LOP3.LUT R5, R5, 0x7f800000, RZ, 0xfc, !PT ;  /* 0x7f80000005057812 */ /* 0x000fe200078efcff */
[----:B------:R-:W-:Y:S06]  /*66f0*/  BRA `(.L_x_30491) ;  /* 0x0000000000147947 */ /* 0x000fec0003800000 */
.L_x_30485:
[----:B------:R-:W-:Y:S01]  /*6700*/  LOP3.LUT R5, R12, 0x80000000, R5, 0x48, !PT ;  /* 0x800000000c057812 */ /* 0x000fe200078e4805 */
[----:B------:R-:W-:Y:S06]  /*6710*/  BRA `(.L_x_30491) ;  /* 0x00000000000c7947 */ /* 0x000fec0003800000 */
.L_x_30484:
[----:B------:R-:W0:Y:S01]  /*6720*/  MUFU.RSQ R5, -QNAN ;  /* 0xffc0000000057908 */ /* 0x000e220000001400 */
[----:B------:R-:W-:Y:S05]  /*6730*/  BRA `(.L_x_30491) ;  /* 0x0000000000047947 */ /* 0x000fea0003800000 */
.L_x_30483:
[----:B------:R-:W-:-:S07]  /*6740*/  FADD.FTZ R5, R5, R12 ;  /* 0x0000000c05057221 */ /* 0x000fce0000010000 */
.L_x_30491:
[----:B------:R-:W-:Y:S05]  /*6750*/  BSYNC.RECONVERGENT B1 ;  /* 0x0000000000017941 */ /* 0x000fea0003800200 */
.L_x_30481:
[----:B------:R-:W-:Y:S01]  /*6760*/  HFMA2 R13, -RZ, RZ, 0, 0 ;  /* 0x00000000ff0d7431 */ /* 0x000fe200000001ff */
[----:B------:R-:W-:-:S04]  /*6770*/  MOV R12, R14 ;  /* 0x0000000e000c7202 */ /* 0x000fc80000000f00 */
[----:B0-----:R-:W-:Y:S05]  /*6780*/  RET.REL.NODEC R12 `(_Z15SoftmaxWarpImplI24ElementwiseScaleMaskLoadIffbE11DirectStoreIffEfLi1ELi25ELi32ELi1ELb1EL9Algorithm0EEvT_T0_ll) ;  /* 0xffffff980c1c7950 */ /* 0x001fea0003c3ffff */
.L_x_30492:
        /* <DEDUP_REMOVED lines=15> */
.L_x_37867:


//--------------------- .text._Z15SoftmaxWarpImplI24ElementwiseScaleMaskLoadIffbE11DirectStoreIffEfLi1ELi25ELi32ELi1ELb0EL9Algorithm0EEvT_T0_ll --------------------------
	.section	.text._Z15SoftmaxWarpImplI24ElementwiseScaleMaskLoadIffbE11DirectStoreIffEfLi1ELi25ELi32ELi1ELb0EL9Algorithm0EEvT_T0_ll,"ax",@progbits
	.align	128
        .global         _Z15SoftmaxWarpImplI24ElementwiseScaleMaskLoadIffbE11DirectStoreIffEfLi1ELi25ELi32ELi1ELb0EL9Algorithm0EEvT_T0_ll
        .type           _Z15SoftmaxWarpImplI24ElementwiseScaleMaskLoadIffbE11DirectStoreIffEfLi1ELi25ELi32ELi1ELb0EL9Algorithm0EEvT_T0_ll,@function
        .size           _Z15SoftmaxWarpImplI24ElementwiseScaleMaskLoadIffbE11DirectStoreIffEfLi1ELi25ELi32ELi1ELb0EL9Algorithm0EEvT_T0_ll,(.L_x_37868 - _Z15SoftmaxWarpImplI24ElementwiseScaleMaskLoadIffbE11DirectStoreIffEfLi1ELi25ELi32ELi1ELb0EL9Algorithm0EEvT_T0_ll)
        .other          _Z15SoftmaxWarpImplI24ElementwiseScaleMaskLoadIffbE11DirectStoreIffEfLi1ELi25ELi32ELi1ELb0EL9Algorithm0EEvT_T0_ll,@"STO_CUDA_ENTRY STV_DEFAULT"
_Z15SoftmaxWarpImplI24ElementwiseScaleMaskLoadIffbE11DirectStoreIffEfLi1ELi25ELi32ELi1ELb0EL9Algorithm0EEvT_T0_ll:
.text._Z15SoftmaxWarpImplI24ElementwiseScaleMaskLoadIffbE11DirectStoreIffEfLi1ELi25ELi32ELi1ELb0EL9Algorithm0EEvT_T0_ll:
        /* <DEDUP_REMOVED lines=24> */
.L_x_30493:
        /* <DEDUP_REMOVED lines=13> */
.L_x_30545:
        /* <DEDUP_REMOVED lines=17> */
[----:B------:R-:W-:-:S03]  /*0360*/  R2UR UR17, R33 ;  /* 0x00000000211172ca */ /* 0x000fc600000e0000 */
[----:B------:R-:W-:Y:S01]  /*0370*/  IMAD R3, R40, R5, R0 ;  /* 0x0000000528037224 */ /* 0x000fe200078e0200 */
[----:B------:R-:W-:-:S04]  /*0380*/  IADD3 R4, P0, PT, R6, UR38, RZ ;  /* 0x0000002606047c10 */ /* 0x000fc8000ff1e0ff */
[----:B------:R-:W-:-:S04]  /*0390*/  IADD3 R3, PT, PT, R7, R3, RZ ;  /* 0x0000000307037210 */ /* 0x000fc80007ffe0ff */
[----:B------:R-:W-:Y:S02]  /*03a0*/  IADD3.X R5, PT, PT, R3, UR39, RZ, P0, !PT ;  /* 0x0000002703057c10 */ /* 0x000fe400087fe4ff */
[----:B------:R-:W-:-:S03]  /*03b0*/  LEA R2, P0, R6, UR36, 0x2 ;  /* 0x0000002406027c11 */ /* 0x000fc6000f8010ff */
[----:B------:R-:W2:Y:S01]  /*03c0*/  LDG.E.U8 R7, desc[UR8][R4.64+0x20] ;  /* 0x0000200804077981 */ /* 0x000ea2000c1e1100 */
[----:B------:R-:W-:-:S03]  /*03d0*/  LEA.HI.X R3, R6, UR37, R3, 0x2, P0 ;  /* 0x0000002506037c11 */ /* 0x000fc600080f1403 */
[----:B------:R-:W3:Y:S01]  /*03e0*/  LDG.E.U8 R15, desc[UR4][R4.64] ;  /* 0x00000004040f7981 */ /* 0x000ee2000c1e1100 */
[C---:B------:R-:W-:Y:S02]  /*03f0*/  R2UR UR6, R32.reuse ;  /* 0x00000000200672ca */ /* 0x040fe400000e0000 */
[C---:B------:R-:W-:Y:S01]  /*0400*/  R2UR UR7, R33.reuse ;  /* 0x00000000210772ca */ /* 0x040fe200000e0000 */
[----:B------:R-:W1:Y:S01]  /*0410*/  LDG.E R0, desc[UR4][R2.64] ;  /* 0x0000000402007981 */ /* 0x000e62000c1e1900 */
[C---:B------:R-:W-:Y:S02]  /*0420*/  R2UR UR18, R32.reuse ;  /* 0x00000000201272ca */ /* 0x040fe400000e0000 */
[----:B------:R-:W-:Y:S01]  /*0430*/  R2UR UR19, R33 ;  /* 0x00000000211372ca */ /* 0x000fe200000e0000 */
[----:B------:R-:W4:Y:S04]  /*0440*/  LDG.E R26, desc[UR10][R2.64+0x180] ;  /* 0x0001800a021a7981 */ /* 0x000f28000c1e1900 */
[----:B------:R-:W5:Y:S04]  /*0450*/  LDG.E R24, desc[UR8][R2.64+0x100] ;  /* 0x0001000802187981 */ /* 0x000f68000c1e1900 */
[----:B------:R-:W5:Y:S04]  /*0460*/  LDG.E.U8 R12, desc[UR12][R4.64+0x60] ;  /* 0x0000600c040c7981 */ /* 0x000f68000c1e1100 */
[----:B------:R-:W5:Y:S04]  /*0470*/  LDG.E.U8 R13, desc[UR14][R4.64+0x80] ;  /* 0x0000800e040d7981 */ /* 0x000f68000c1e1100 */
[----:B------:R-:W5:Y:S01]  /*0480*/  LDG.E.U8 R14, desc[UR16][R4.64+0xa0] ;  /* 0x0000a010040e7981 */ /* 0x000f62000c1e1100 */
[----:B------:R-:W-:-:S03]  /*0490*/  R2UR UR20, R32 ;  /* 0x00000000201472ca */ /* 0x000fc600000e0000 */
[----:B------:R-:W5:Y:S01]  /*04a0*/  LDG.E R28, desc[UR4][R2.64+0x200] ;  /* 0x00020004021c7981 */ /* 0x000f62000c1e1900 */
[----:B------:R-:W-:-:S03]  /*04b0*/  R2UR UR21, R33 ;  /* 0x00000000211572ca */ /* 0x000fc600000e0000 */
[----:B------:R-:W5:Y:S04]  /*04c0*/  LDG.E R30, desc[UR6][R2.64+0x280] ;  /* 0x00028006021e7981 */ /* 0x000f68000c1e1900 */
[----:B------:R-:W5:Y:S04]  /*04d0*/  LDG.E.U8 R9, desc[UR10][R4.64+0x40] ;  /* 0x0000400a04097981 */ /* 0x000f68000c1e1100 */
        /* <DEDUP_REMOVED lines=8> */
[----:B------:R-:W5:Y:S04]  /*0560*/  LDG.E.U8 R18, desc[UR10][R4.64+0x1c0] ;  /* 0x0001c00a04127981 */ /* 0x000f68000c1e1100 */
        /* <DEDUP_REMOVED lines=18> */
[----:B---3--:R-:W-:Y:S02]  /*0690*/  ISETP.NE.AND P5, PT, R15, RZ, PT ;  /* 0x000000ff0f00720c */ /* 0x008fe40003fa5270 */
[----:B------:R-:W2:Y:S01]  /*06a0*/  LDG.E.U8 R15, desc[UR10][R4.64+0x280] ;  /* 0x0002800a040f7981 */ /* 0x000ea2000c1e1100 */
[----:B-1----:R-:W-:-:S03]  /*06b0*/  FMUL R7, R0, R11 ;  /* 0x0000000b00077220 */ /* 0x002fc60000400000 */
[----:B------:R-:W3:Y:S02]  /*06c0*/  LDG.E.U8 R0, desc[UR16][R4.64+0x2e0] ;  /* 0x0002e01004007981 */ /* 0x000ee4000c1e1100 */
[----:B------:R-:W-:Y:S01]  /*06d0*/  FSEL R36, R7, R10, P5 ;  /* 0x0000000a07247208 */ /* 0x000fe20002800000 */
[-C--:B----4-:R-:W-:Y:S02]  /*06e0*/  FMUL R7, R26, R11.reuse ;  /* 0x0000000b1a077220 */ /* 0x090fe40000400000 */
[----:B------:R-:W4:Y:S01]  /*06f0*/  LDG.E R26, desc[UR6][R2.64+0x580] ;  /* 0x00058006021a7981 */ /* 0x000f22000c1e1900 */
[----:B-----5:R-:W-:-:S03]  /*0700*/  FMUL R35, R24, R11 ;  /* 0x0000000b18237220 */ /* 0x020fc60000400000 */
[----:B------:R-:W5:Y:S01]  /*0710*/  LDG.E R24, desc[UR4][R2.64+0x500] ;  /* 0x0005000402187981 */ /* 0x000f62000c1e1900 */
[----:B------:R-:W-:Y:S02]  /*0720*/  ISETP.NE.AND P1, PT, R12, RZ, PT ;  /* 0x000000ff0c00720c */ /* 0x000fe40003f25270 */
[----:B------:R-:W-:Y:S01]  /*0730*/  ISETP.NE.AND P2, PT, R13, RZ, PT ;  /* 0x000000ff0d00720c */ /* 0x000fe20003f45270 */
[----:B------:R-:W3:Y:S01]  /*0740*/  LDG.E.U8 R12, desc[UR14][R4.64+0x2c0] ;  /* 0x0002c00e040c7981 */ /* 0x000ee2000c1e1100 */
[----:B------:R-:W-:-:S03]  /*0750*/  ISETP.NE.AND P3, PT, R14, RZ, PT ;  /* 0x000000ff0e00720c */ /* 0x000fc60003f65270 */
[----:B------:R-:W2:Y:S04]  /*0760*/  LDG.E.U8 R13, desc[UR18][R4.64+0x300] ;  /* 0x00030012040d7981 */ /* 0x000ea8000c1e1100 */
[----:B------:R1:W3:Y:S02]  /*0770*/  LDG.E.U8 R14, desc[UR12][R4.64+0x2a0] ;  /* 0x0002a00c040e7981 */ /* 0x0002e4000c1e1100 */
[-C--:B-1----:R-:W-:Y:S02]  /*0780*/  FMUL R5, R28, R11.reuse ;  /* 0x0000000b1c057220 */ /* 0x082fe40000400000 */
[----:B------:R-:W2:Y:S03]  /*0790*/  LDG.E R28, desc[UR8][R2.64+0x600] ;  /* 0x00060008021c7981 */ /* 0x000ea6000c1e1900 */
[----:B------:R-:W-:Y:S01]  /*07a0*/  FSEL R4, R5, R10, P2 ;  /* 0x0000000a05047208 */ /* 0x000fe20001000000 */
[----:B------:R-:W-:-:S02]  /*07b0*/  FMUL R5, R30, R11 ;  /* 0x0000000b1e057220 */ /* 0x000fc40000400000 */
[----:B------:R-:W3:Y:S01]  /*07c0*/  LDG.E R30, desc[UR10][R2.64+0x680] ;  /* 0x0006800a021e7981 */ /* 0x000ee2000c1e1900 */
[----:B------:R-:W-:Y:S01]  /*07d0*/  ISETP.NE.AND P0, PT, R9, RZ, PT ;  /* 0x000000ff0900720c */ /* 0x000fe20003f05270 */
[-C--:B------:R-:W-:Y:S01]  /*07e0*/  FMUL R9, R6, R11.reuse ;  /* 0x0000000b06097220 */ /* 0x080fe20000400000 */
[-C--:B------:R-:W-:Y:S01]  /*07f0*/  FSEL R6, R5, R10.reuse, P3 ;  /* 0x0000000a05067208 */ /* 0x080fe20001800000 */
[-C--:B------:R-:W-:Y:S01]  /*0800*/  FMUL R5, R44, R11.reuse ;  /* 0x0000000b2c057220 */ /* 0x080fe20000400000 */
[----:B------:R-:W-:Y:S01]  /*0810*/  ISETP.NE.AND P5, PT, R23, RZ, PT ;  /* 0x000000ff1700720c */ /* 0x000fe20003fa5270 */
[----:B------:R-:W3:Y:S01]  /*0820*/  LDG.E R44, desc[UR12][R2.64+0x800] ;  /* 0x0008000c022c7981 */ /* 0x000ee2000c1e1900 */
[----:B------:R-:W-:Y:S02]  /*0830*/  ISETP.NE.AND P4, PT, R21, RZ, PT ;  /* 0x000000ff1500720c */ /* 0x000fe40003f85270 */
[-C--:B------:R-:W-:Y:S01]  /*0840*/  FSEL R9, R9, R10.reuse, P6 ;  /* 0x0000000a09097208 */ /* 0x080fe20003000000 */
[----:B------:R-:W-:Y:S01]  /*0850*/  FMUL R21, R8, R11 ;  /* 0x0000000b08157220 */ /* 0x000fe20000400000 */
[----:B------:R-:W-:-:S02]  /*0860*/  FSEL R8, R5, R10, P5 ;  /* 0x0000000a05087208 */ /* 0x000fc40002800000 */
[----:B------:R-:W-:Y:S02]  /*0870*/  ISETP.NE.AND P6, PT, R25, RZ, PT ;  /* 0x000000ff1900720c */ /* 0x000fe40003fc5270 */
[-C--:B------:R-:W-:Y:S01]  /*0880*/  FSEL R35, R35, R10.reuse, P0 ;  /* 0x0000000a23237208 */ /* 0x080fe20000000000 */
[----:B------:R-:W-:Y:S02]  /*0890*/  FMUL R5, R22, R11 ;  /* 0x0000000b16057220 */ /* 0x000fe40000400000 */
[----:B------:R-:W3:Y:S01]  /*08a0*/  LDG.E R22, desc[UR16][R2.64+0xb00] ;  /* 0x000b001002167981 */ /* 0x000ee2000c1e1900 */
[----:B------:R-:W-:Y:S02]  /*08b0*/  ISETP.NE.AND P0, PT, R27, RZ, PT ;  /* 0x000000ff1b00720c */ /* 0x000fe40003f05270 */
[----:B------:R-:W-:Y:S02]  /*08c0*/  ISETP.NE.AND P5, PT, R18, RZ, PT ;  /* 0x000000ff1200720c */ /* 0x000fe40003fa5270 */
[----:B------:R-:W-:-:S02]  /*08d0*/  FSEL R18, R21, R10, P6 ;  /* 0x0000000a15127208 */ /* 0x000fc40003000000 */
[----:B------:R-:W-:Y:S02]  /*08e0*/  ISETP.NE.AND P6, PT, R17, RZ, PT ;  /* 0x000000ff1100720c */ /* 0x000fe40003fc5270 */
[-C--:B------:R-:W-:Y:S02]  /*08f0*/  FSEL R17, R5, R10.reuse, P0 ;  /* 0x0000000a05117208 */ /* 0x080fe40000000000 */
[----:B------:R-:W-:Y:S02]  /*0900*/  ISETP.NE.AND P0, PT, R20, RZ, PT ;  /* 0x000000ff1400720c */ /* 0x000fe40003f05270 */
[----:B------:R-:W3:Y:S01]  /*0910*/  LDG.E R20, desc[UR8][R2.64+0xb80] ;  /* 0x000b800802147981 */ /* 0x000ee2000c1e1900 */
[----:B------:R-:W-:Y:S01]  /*0920*/  FSEL R34, R7, R10, P1 ;  /* 0x0000000a07227208 */ /* 0x000fe20000800000 */
[----:B------:R-:W-:Y:S02]  /*0930*/  FMUL R7, R42, R11 ;  /* 0x0000000b2a077220 */ /* 0x000fe40000400000 */
[----:B------:R1:W3:Y:S01]  /*0940*/  LDG.E R42, desc[UR4][R2.64+0xc00] ;  /* 0x000c0004022a7981 */ /* 0x0002e2000c1e1900 */
[----:B------:R-:W-:-:S02]  /*0950*/  ISETP.NE.AND P2, PT, R31, RZ, PT ;  /* 0x000000ff1f00720c */ /* 0x000fc40003f45270 */
[----:B------:R-:W-:Y:S02]  /*0960*/  ISETP.NE.AND P1, PT, R29, RZ, PT ;  /* 0x000000ff1d00720c */ /* 0x000fe40003f25270 */
[----:B------:R-:W-:Y:S02]  /*0970*/  FSEL R7, R7, R10, P4 ;  /* 0x0000000a07077208 */ /* 0x000fe40002000000 */
[----:B------:R-:W-:Y:S02]  /*0980*/  ISETP.NE.AND P3, PT, R41, RZ, PT ;  /* 0x000000ff2900720c */ /* 0x000fe40003f65270 */
[----:B------:R-:W-:Y:S01]  /*0990*/  ISETP.NE.AND P4, PT, R45, RZ, PT ;  /* 0x000000ff2d00720c */ /* 0x000fe20003f85270 */
[-C--:B-1----:R-:W-:Y:S01]  /*09a0*/  FMUL R3, R46, R11.reuse ;  /* 0x0000000b2e037220 */ /* 0x082fe20000400000 */
[----:B------:R-:W-:-:S05]  /*09b0*/  FMUL R21, R48, R11 ;  /* 0x0000000b30157220 */ /* 0x000fca0000400000 */
[----:B------:R-:W-:Y:S01]  /*09c0*/  FSEL R21, R21, R10, P6 ;  /* 0x0000000a15157208 */ /* 0x000fe20003000000 */
[-C--:B------:R-:W-:Y:S01]  /*09d0*/  FMUL R31, R52, R11.reuse ;  /* 0x0000000b341f7220 */ /* 0x080fe20000400000 */
[-C--:B------:R-:W-:Y:S01]  /*09e0*/  FMUL R23, R56, R11.reuse ;  /* 0x0000000b38177220 */ /* 0x080fe20000400000 */
[----:B------:R-:W-:Y:S01]  /*09f0*/  UMOV UR4, 0xffffffff ;  /* 0xffffffff00047882 */ /* 0x000fe20000000000 */
[-C--:B----4-:R-:W-:Y:S01]  /*0a00*/  FMUL R5, R26, R11.reuse ;  /* 0x0000000b1a057220 */ /* 0x090fe20000400000 */
[----:B-----5:R-:W-:-:S04]  /*0a10*/  FMUL R29, R24, R11 ;  /* 0x0000000b181d7220 */ /* 0x020fc80000400000 */
[----:B------:R-:W-:Y:S02]  /*0a20*/  FSEL R24, R5, R10, P2 ;  /* 0x0000000a05187208 */ /* 0x000fe40001000000 */
[----:B------:R-:W-:-:S04]  /*0a30*/  FMNMX3 R5, R36, -INF , R9, !PT ;  /* 0xff80000024057876 */ /* 0x000fc80007800009 */
[----:B------:R-:W-:-:S04]  /*0a40*/  FMNMX3 R5, R5, R35, R34, !PT ;  /* 0x0000002305057276 */ /* 0x000fc80007800022 */
[----:B------:R-:W-:Y:S02]  /*0a50*/  FMNMX3 R5, R5, R4, R6, !PT ;  /* 0x0000000405057276 */ /* 0x000fe40007800006 */
[----:B------:R-:W-:Y:S02]  /*0a60*/  ISETP.NE.AND P2, PT, R19, RZ, PT ;  /* 0x000000ff1300720c */ /* 0x000fe40003f45270 */
[----:B------:R-:W-:Y:S02]  /*0a70*/  FMNMX3 R5, R5, R7, R8, !PT ;  /* 0x0000000705057276 */ /* 0x000fe40007800008 */
[----:B------:R-:W-:Y:S02]  /*0a80*/  FSEL R29, R29, R10, P1 ;  /* 0x0000000a1d1d7208 */ /* 0x000fe40000800000 */
[----:B------:R-:W-:Y:S01]  /*0a90*/  FMNMX3 R5, R5, R18, R17, !PT ;  /* 0x0000001205057276 */ /* 0x000fe20007800011 */
[-C--:B--2---:R-:W-:Y:S01]  /*0aa0*/  FMUL R25, R28, R11.reuse ;  /* 0x0000000b1c197220 */ /* 0x084fe20000400000 */
[----:B------:R-:W-:Y:S01]  /*0ab0*/  FSEL R26, R3, R10, P5 ;  /* 0x0000000a031a7208 */ /* 0x000fe20002800000 */
[----:B---3--:R-:W-:-:S03]  /*0ac0*/  FMUL R19, R30, R11 ;  /* 0x0000000b1e137220 */ /* 0x008fc60000400000 */
[-C--:B------:R-:W-:Y:S01]  /*0ad0*/  FSEL R25, R25, R10.reuse, P3 ;  /* 0x0000000a19197208 */ /* 0x080fe20001800000 */
[----:B------:R-:W-:Y:S01]  /*0ae0*/  FMUL R3, R50, R11 ;  /* 0x0000000b32037220 */ /* 0x000fe20000400000 */
[----:B------:R-:W-:Y:S02]  /*0af0*/  FMNMX3 R5, R5, R29, R24, !PT ;  /* 0x0000001d05057276 */ /* 0x000fe40007800018 */
[-C--:B------:R-:W-:Y:S01]  /*0b00*/  FSEL R28, R19, R10.reuse, P4 ;  /* 0x0000000a131c7208 */ /* 0x080fe20002000000 */
[----:B------:R-:W-:Y:S01]  /*0b10*/  FMUL R27, R44, R11 ;  /* 0x0000000b2c1b7220 */ /* 0x000fe20000400000 */
[----:B------:R-:W-:Y:S02]  /*0b20*/  ISETP.NE.AND P1, PT, R43, RZ, PT ;  /* 0x000000ff2b00720c */ /* 0x000fe40003f25270 */
[----:B------:R-:W-:Y:S02]  /*0b30*/  FMNMX3 R5, R5, R25, R28, !PT ;  /* 0x0000001905057276 */ /* 0x000fe4000780001c */
[----:B------:R-:W-:Y:S01]  /*0b40*/  FSEL R30, R3, R10, P1 ;  /* 0x0000000a031e7208 */ /* 0x000fe20000800000 */
[----:B------:R-:W-:Y:S01]  /*0b50*/  FMUL R3, R54, R11 ;  /* 0x0000000b36037220 */ /* 0x000fe20000400000 */
[----:B------:R-:W-:-:S02]  /*0b60*/  ISETP.NE.AND P3, PT, R16, RZ, PT ;  /* 0x000000ff1000720c */ /* 0x000fc40003f65270 */
[----:B------:R-:W-:Y:S02]  /*0b70*/  FSEL R27, R27, R10, P0 ;  /* 0x0000000a1b1b7208 */ /* 0x000fe40000000000 */
[----:B------:R-:W-:Y:S02]  /*0b80*/  FMNMX3 R5, R5, R26, R21, !PT ;  /* 0x0000001a05057276 */ /* 0x000fe40007800015 */
[----:B------:R-:W-:Y:S01]  /*0b90*/  ISETP.NE.AND P1, PT, R13, RZ, PT ;  /* 0x000000ff0d00720c */ /* 0x000fe20003f25270 */
[-C--:B------:R-:W-:Y:S01]  /*0ba0*/  FMUL R13, R58, R11.reuse ;  /* 0x0000000b3a0d7220 */ /* 0x080fe20000400000 */
[----:B------:R-:W-:Y:S01]  /*0bb0*/  FMUL R19, R22, R11 ;  /* 0x0000000b16137220 */ /* 0x000fe20000400000 */
[----:B------:R-:W-:Y:S02]  /*0bc0*/  ISETP.NE.AND P4, PT, R15, RZ, PT ;  /* 0x000000ff0f00720c */ /* 0x000fe40003f85270 */
[----:B------:R-:W-:Y:S02]  /*0bd0*/  ISETP.NE.AND P5, PT, R14, RZ, PT ;  /* 0x000000ff0e00720c */ /* 0x000fe40003fa5270 */
[----:B------:R-:W-:-:S02]  /*0be0*/  FSEL R31, R31, R10, P2 ;  /* 0x0000000a1f1f7208 */ /* 0x000fc40001000000 */
[-C--:B------:R-:W-:Y:S02]  /*0bf0*/  FSEL R22, R3, R10.reuse, P3 ;  /* 0x0000000a03167208 */ /* 0x080fe40001800000 */
[----:B------:R-:W-:Y:S02]  /*0c00*/  FMNMX3 R5, R5, R27, R30, !PT ;  /* 0x0000001b05057276 */ /* 0x000fe4000780001e */
[----:B------:R-:W-:Y:S02]  /*0c10*/  ISETP.NE.AND P6, PT, R12, RZ, PT ;  /* 0x000000ff0c00720c */ /* 0x000fe40003fc5270 */
[----:B------:R-:W-:Y:S01]  /*0c20*/  ISETP.NE.AND P0, PT, R0, RZ, PT ;  /* 0x000000ff0000720c */ /* 0x000fe20003f05270 */
[----:B------:R-:W-:Y:S01]  /*0c30*/  FMUL R3, R20, R11 ;  /* 0x0000000b14037220 */ /* 0x000fe20000400000 */
[-C--:B------:R-:W-:Y:S02]  /*0c40*/  FSEL R23, R23, R10.reuse, P4 ;  /* 0x0000000a17177208 */ /* 0x080fe40002000000 */
[----:B------:R-:W-:-:S02]  /*0c50*/  FSEL R20, R13, R10, P5 ;  /* 0x0000000a0d147208 */ /* 0x000fc40002800000 */
[----:B------:R-:W-:Y:S02]  /*0c60*/  FMNMX3 R5, R5, R31, R22, !PT ;  /* 0x0000001f05057276 */ /* 0x000fe40007800016 */
        /* <DEDUP_REMOVED lines=32> */
[----:B------:R-:W-:Y:S01]  /*0e70*/  FADD R9, R15, -12583039 ;  /* 0xcb40007f0f097421 */ /* 0x000fe20000000000 */
[-C--:B------:R-:W-:Y:S01]  /*0e80*/  FFMA.SAT R17, R52, R11.reuse, 0.5 ;  /* 0x3f00000034117423 */ /* 0x080fe2000000200b */
[----:B------:R-:W-:Y:S01]  /*0e90*/  FADD R34, R16, -R41 ;  /* 0x8000002910227221 */ /* 0x000fe20000000000 */
[----:B------:R-:W-:Y:S01]  /*0ea0*/  FFMA R7, R58, 1.4426950216293334961, -R3 ;  /* 0x3fb8aa3b3a077823 */ /* 0x000fe20000000803 */
[-C--:B------:R-:W-:Y:S01]  /*0eb0*/  FFMA.RM R3, R13, R12.reuse, 12582913 ;  /* 0x4b4000010d037423 */ /* 0x080fe2000000400c */
[----:B------:R-:W-:Y:S01]  /*0ec0*/  FFMA R9, R60, 1.4426950216293334961, -R9 ;  /* 0x3fb8aa3b3c097823 */ /* 0x000fe20000000809 */
[-C--:B------:R-:W-:Y:S01]  /*0ed0*/  FFMA.SAT R13, R54, R11.reuse, 0.5 ;  /* 0x3f000000360d7423 */ /* 0x080fe2000000200b */
[----:B------:R-:W-:Y:S01]  /*0ee0*/  FFMA R58, R58, 1.925963033500011079e-08, R7 ;  /* 0x32a570603a3a7823 */ /* 0x000fe20000000007 */
[----:B------:R-:W-:Y:S01]  /*0ef0*/  FADD R7, R3, -12583039 ;  /* 0xcb40007f03077421 */ /* 0x000fe20000000000 */
[----:B------:R-:W-:Y:S01]  /*0f00*/  FFMA R60, R60, 1.925963033500011079e-08, R9 ;  /* 0x32a570603c3c7823 */ /* 0x000fe20000000009 */
[-C--:B------:R-:W-:Y:S01]  /*0f10*/  FFMA.RM R16, R13, R12.reuse, 12582913 ;  /* 0x4b4000010d107423 */ /* 0x080fe2000000400c */
[----:B------:R-:W-:Y:S01]  /*0f20*/  FADD R48, R6, -R41 ;  /* 0x8000002906307221 */ /* 0x000fe20000000000 */
[----:B------:R-:W-:Y:S01]  /*0f30*/  FFMA R9, R56, 1.4426950216293334961, -R7 ;  /* 0x3fb8aa3b38097823 */ /* 0x000fe20000000807 */
[-C--:B------:R-:W-:Y:S01]  /*0f40*/  FFMA.RM R7, R17, R12.reuse, 12582913 ;  /* 0x4b40000111077423 */ /* 0x080fe2000000400c */
[----:B------:R-:W-:Y:S01]  /*0f50*/  FADD R46, R8, -R41 ;  /* 0x80000029082e7221 */ /* 0x000fe20000000000 */
[-C--:B------:R-:W-:Y:S01]  /*0f60*/  FFMA.SAT R17, R48, R11.reuse, 0.5 ;  /* 0x3f00000030117423 */ /* 0x080fe2000000200b */
[----:B------:R-:W-:Y:S01]  /*0f70*/  FFMA R56, R56, 1.925963033500011079e-08, R9 ;  /* 0x32a5706038387823 */ /* 0x000fe20000000009 */
[----:B------:R-:W-:Y:S01]  /*0f80*/  FADD R9, R16, -12583039 ;  /* 0xcb40007f10097421 */ /* 0x000fe20000000000 */
[----:B------:R-:W-:Y:S01]  /*0f90*/  FADD R13, R7, -12583039 ;  /* 0xcb40007f070d7421 */ /* 0x000fe20000000000 */
[-C--:B------:R-:W-:Y:S01]  /*0fa0*/  FFMA.RM R17, R17, R12.reuse, 12582913 ;  /* 0x4b40000111117423 */ /* 0x080fe2000000400c */
        /* <DEDUP_REMOVED lines=8> */
[----:B------:R-:W-:Y:S01]  /*1030*/  FADD R9, R17, -12583039 ;  /* 0xcb40007f11097421 */ /* 0x000fe20000000000 */
[----:B------:R-:W1:Y:S01]  /*1040*/  MUFU.EX2 R60, R60 ;  /* 0x0000003c003c7308 */ /* 0x000e620000000800 */
[----:B------:R-:W-:Y:S01]  /*1050*/  FADD R14, R10, -R41 ;  /* 0x800000290a0e7221 */ /* 0x000fe20000000000 */
[-C--:B------:R-:W-:Y:S01]  /*1060*/  FFMA.RM R13, R13, R12.reuse, 12582913 ;  /* 0x4b4000010d0d7423 */ /* 0x080fe2000000400c */
[----:B------:R-:W-:Y:S01]  /*1070*/  FFMA R9, R48, 1.4426950216293334961, -R9 ;  /* 0x3fb8aa3b30097823 */ /* 0x000fe20000000809 */
[----:B------:R-:W-:Y:S01]  /*1080*/  FADD R6, R25, -R41 ;  /* 0x8000002919067221 */ /* 0x000fe20000000000 */
[-C--:B------:R-:W-:Y:S01]  /*1090*/  FFMA.SAT R25, R4, R11.reuse, 0.5 ;  /* 0x3f00000004197423 */ /* 0x080fe2000000200b */
[----:B------:R-:W-:Y:S01]  /*10a0*/  FADD R19, R13, -12583039 ;  /* 0xcb40007f0d137421 */ /* 0x000fe20000000000 */
[----:B------:R-:W-:Y:S01]  /*10b0*/  FFMA R48, R48, 1.925963033500011079e-08, R9 ;  /* 0x32a5706030307823 */ /* 0x000fe20000000009 */
[-C--:B------:R-:W-:Y:S01]  /*10c0*/  FFMA.SAT R9, R46, R11.reuse, 0.5 ;  /* 0x3f0000002e097423 */ /* 0x080fe2000000200b */
[----:B------:R-:W-:Y:S01]  /*10d0*/  SHF.L.U32 R15, R15, 0x17, RZ ;  /* 0x000000170f0f7819 */ /* 0x000fe200000006ff */
[C---:B------:R-:W-:Y:S01]  /*10e0*/  FFMA R19, R50.reuse, 1.4426950216293334961, -R19 ;  /* 0x3fb8aa3b32137823 */ /* 0x040fe20000000813 */
[-C--:B------:R-:W-:Y:S01]  /*10f0*/  FFMA.RM R25, R25, R12.reuse, 12582913 ;  /* 0x4b40000119197423 */ /* 0x080fe2000000400c */
[-C--:B------:R-:W-:Y:S01]  /*1100*/  FFMA.RM R9, R9, R12.reuse, 12582913 ;  /* 0x4b40000109097423 */ /* 0x080fe2000000400c */
[----:B------:R-:W-:Y:S01]  /*1110*/  FADD R36, R21, -R41 ;  /* 0x8000002915247221 */ /* 0x000fe20000000000 */
[----:B------:R-:W-:Y:S01]  /*1120*/  FFMA R50, R50, 1.925963033500011079e-08, R19 ;  /* 0x32a5706032327823 */ /* 0x000fe20000000013 */
[--C-:B------:R-:W-:Y:S01]  /*1130*/  FADD R8, R28, -R41.reuse ;  /* 0x800000291c087221 */ /* 0x100fe20000000000 */
[----:B------:R-:W-:Y:S01]  /*1140*/  FADD R19, R9, -12583039 ;  /* 0xcb40007f09137421 */ /* 0x000fe20000000000 */
[--C-:B------:R-:W-:Y:S01]  /*1150*/  FADD R28, R27, -R41.reuse ;  /* 0x800000291b1c7221 */ /* 0x100fe20000000000 */
[----:B------:R-:W-:Y:S01]  /*1160*/  FADD R27, R25, -12583039 ;  /* 0xcb40007f191b7421 */ /* 0x000fe20000000000 */
[----:B------:R-:W-:Y:S01]  /*1170*/  FADD R42, R26, -R41 ;  /* 0x800000291a2a7221 */ /* 0x000fe20000000000 */
[----:B------:R-:W-:Y:S01]  /*1180*/  FFMA R19, R46, 1.4426950216293334961, -R19 ;  /* 0x3fb8aa3b2e137823 */ /* 0x000fe20000000813 */
[----:B------:R-:W-:Y:S01]  /*1190*/  FADD R26, R22, -R41 ;  /* 0x80000029161a7221 */ /* 0x000fe20000000000 */
[----:B------:R-:W-:Y:S01]  /*11a0*/  FFMA R27, R4, 1.4426950216293334961, -R27 ;  /* 0x3fb8aa3b041b7823 */ /* 0x000fe2000000081b */
[----:B------:R-:W-:Y:S01]  /*11b0*/  FADD R22, R23, -R41 ;  /* 0x8000002917167221 */ /* 0x000fe20000000000 */
[----:B------:R-:W-:Y:S01]  /*11c0*/  FFMA R46, R46, 1.925963033500011079e-08, R19 ;  /* 0x32a570602e2e7823 */ /* 0x000fe20000000013 */
[-C--:B------:R-:W-:Y:S01]  /*11d0*/  FFMA.SAT R19, R0, R11.reuse, 0.5 ;  /* 0x3f00000000137423 */ /* 0x080fe2000000200b */
[----:B------:R-:W-:Y:S01]  /*11e0*/  MUFU.EX2 R23, R56 ;  /* 0x0000003800177308 */ /* 0x000fe20000000800 */
[----:B------:R-:W-:Y:S01]  /*11f0*/  FFMA R35, R4, 1.925963033500011079e-08, R27 ;  /* 0x32a5706004237823 */ /* 0x000fe2000000001b */
[-C--:B------:R-:W-:Y:S01]  /*1200*/  FFMA.SAT R27, R6, R11.reuse, 0.5 ;  /* 0x3f000000061b7423 */ /* 0x080fe2000000200b */
[-C--:B------:R-:W-:Y:S01]  /*1210*/  FFMA.RM R10, R19, R12.reuse, 12582913 ;  /* 0x4b400001130a7423 */ /* 0x080fe2000000400c */
[--C-:B------:R-:W-:Y:S01]  /*1220*/  FADD R44, R29, -R41.reuse ;  /* 0x800000291d2c7221 */ /* 0x100fe20000000000 */
[----:B------:R-:W-:Y:S01]  /*1230*/  SHF.L.U32 R4, R7, 0x17, RZ ;  /* 0x0000001707047819 */ /* 0x000fe200000006ff */
[-C--:B------:R-:W-:Y:S01]  /*1240*/  FFMA.RM R27, R27, R12.reuse, 12582913 ;  /* 0x4b4000011b1b7423 */ /* 0x080fe2000000400c */
[----:B------:R-:W-:Y:S01]  /*1250*/  FADD R19, R10, -12583039 ;  /* 0xcb40007f0a137421 */ /* 0x000fe20000000000 */
[----:B------:R-:W-:Y:S01]  /*1260*/  FADD R18, R31, -R41 ;  /* 0x800000291f127221 */ /* 0x000fe20000000000 */
[-C--:B------:R-:W-:Y:S01]  /*1270*/  FFMA.SAT R31, R8, R11.reuse, 0.5 ;  /* 0x3f000000081f7423 */ /* 0x080fe2000000200b */
[----:B------:R-:W-:Y:S01]  /*1280*/  FADD R7, R27, -12583039 ;  /* 0xcb40007f1b077421 */ /* 0x000fe20000000000 */
[----:B------:R-:W-:Y:S01]  /*1290*/  FFMA R19, R0, 1.4426950216293334961, -R19 ;  /* 0x3fb8aa3b00137823 */ /* 0x000fe20000000813 */
[----:B------:R-:W2:Y:S01]  /*12a0*/  MUFU.EX2 R48, R48 ;  /* 0x0000003000307308 */ /* 0x000ea20000000800 */
[----:B------:R-:W-:Y:S01]  /*12b0*/  FFMA.RM R31, R31, R12, 12582913 ;  /* 0x4b4000011f1f7423 */ /* 0x000fe2000000400c */
[----:B------:R-:W-:Y:S01]  /*12c0*/  FFMA R7, R6, 1.4426950216293334961, -R7 ;  /* 0x3fb8aa3b06077823 */ /* 0x000fe20000000807 */
[----:B------:R-:W-:Y:S01]  /*12d0*/  FFMA R21, R0, 1.925963033500011079e-08, R19 ;  /* 0x32a5706000157823 */ /* 0x000fe20000000013 */
[----:B-1----:R-:W-:Y:S01]  /*12e0*/  FMUL R0, R15, R60 ;  /* 0x0000003c0f007220 */ /* 0x002fe20000400000 */
[-C--:B------:R-:W-:Y:S01]  /*12f0*/  FFMA.SAT R15, R2, R11.reuse, 0.5 ;  /* 0x3f000000020f7423 */ /* 0x080fe2000000200b */
[----:B------:R-:W-:Y:S01]  /*1300*/  FFMA R43, R6, 1.925963033500011079e-08, R7 ;  /* 0x32a57060062b7823 */ /* 0x000fe20000000007 */
[----:B------:R-:W-:Y:S01]  /*1310*/  FADD R7, R31, -12583039 ;  /* 0xcb40007f1f077421 */ /* 0x000fe20000000000 */
[--C-:B------:R-:W-:Y:S01]  /*1320*/  FADD R30, R30, -R41.reuse ;  /* 0x800000291e1e7221 */ /* 0x100fe20000000000 */
[-C--:B------:R-:W-:Y:S01]  /*1330*/  FFMA.RM R15, R15, R12.reuse, 12582913 ;  /* 0x4b4000010f0f7423 */ /* 0x080fe2000000400c */
[----:B------:R-:W-:Y:S01]  /*1340*/  FADD R20, R20, -R41 ;  /* 0x8000002914147221 */ /* 0x000fe20000000000 */
[-C--:B------:R-:W-:Y:S01]  /*1350*/  FFMA.SAT R41, R42, R11.reuse, 0.5 ;  /* 0x3f0000002a297423 */ /* 0x080fe2000000200b */
[C---:B------:R-:W-:Y:S01]  /*1360*/  FFMA R7, R8.reuse, 1.4426950216293334961, -R7 ;  /* 0x3fb8aa3b08077823 */ /* 0x040fe20000000807 */
[----:B------:R-:W-:Y:S01]  /*1370*/  FADD R19, R15, -12583039 ;  /* 0xcb40007f0f137421 */ /* 0x000fe20000000000 */
[----:B------:R-:W-:Y:S01]  /*1380*/  SHF.L.U32 R17, R17, 0x17, RZ ;  /* 0x0000001711117819 */ /* 0x000fe200000006ff */
[----:B------:R-:W-:Y:S01]  /*1390*/  FFMA.RM R41, R41, R12, 12582913 ;  /* 0x4b40000129297423 */ /* 0x000fe2000000400c */
[----:B------:R-:W-:Y:S01]  /*13a0*/  FFMA R45, R8, 1.925963033500011079e-08, R7 ;  /* 0x32a57060082d7823 */ /* 0x000fe20000000007 */
[C---:B------:R-:W-:Y:S01]  /*13b0*/  FFMA R19, R2.reuse, 1.4426950216293334961, -R19 ;  /* 0x3fb8aa3b02137823 */ /* 0x040fe20000000813 */
[----:B------:R-:W-:Y:S01]  /*13c0*/  SHF.L.U32 R7, R13, 0x17, RZ ;  /* 0x000000170d077819 */ /* 0x000fe200000006ff */
[----:B------:R-:W-:Y:S01]  /*13d0*/  FADD R13, R41, -12583039 ;  /* 0xcb40007f290d7421 */ /* 0x000fe20000000000 */
[----:B--2---:R-:W-:Y:S01]  /*13e0*/  FMUL R6, R17, R48 ;  /* 0x0000003011067220 */ /* 0x004fe20000400000 */
[----:B------:R-:W-:Y:S01]  /*13f0*/  FFMA R29, R2, 1.925963033500011079e-08, R19 ;  /* 0x32a57060021d7823 */ /* 0x000fe20000000013 */
[----:B------:R-:W-:Y:S01]  /*1400*/  FFMA.SAT R19, R44, R11, 0.5 ;  /* 0x3f0000002c137423 */ /* 0x000fe2000000200b */
[----:B------:R-:W-:Y:S01]  /*1410*/  SHF.L.U32 R2, R3, 0x17, RZ ;  /* 0x0000001703027819 */ /* 0x000fe200000006ff */
[----:B------:R-:W-:Y:S01]  /*1420*/  FFMA R13, R42, 1.4426950216293334961, -R13 ;  /* 0x3fb8aa3b2a0d7823 */ /* 0x000fe2000000080d */
[----:B------:R-:W1:Y:S01]  /*1430*/  MUFU.EX2 R17, R46 ;  /* 0x0000002e00117308 */ /* 0x000e620000000800 */
[-C--:B------:R-:W-:Y:S01]  /*1440*/  FFMA.RM R19, R19, R12.reuse, 12582913 ;  /* 0x4b40000113137423 */ /* 0x080fe2000000400c */
[----:B------:R-:W-:Y:S01]  /*1450*/  SHF.L.U32 R8, R9, 0x17, RZ ;  /* 0x0000001709087819 */ /* 0x000fe200000006ff */
[----:B------:R-:W-:Y:S01]  /*1460*/  FMUL R2, R2, R23 ;  /* 0x0000001702027220 */ /* 0x000fe20000400000 */
[----:B------:R-:W-:Y:S01]  /*1470*/  FFMA R42, R42, 1.925963033500011079e-08, R13 ;  /* 0x32a570602a2a7823 */ /* 0x000fe2000000000d */
[----:B------:R-:W-:Y:S01]  /*1480*/  FADD R23, R19, -12583039 ;  /* 0xcb40007f13177421 */ /* 0x000fe20000000000 */
[----:B------:R-:W-:Y:S01]  /*1490*/  FFMA.SAT R13, R36, R11, 0.5 ;  /* 0x3f000000240d7423 */ /* 0x000fe2000000200b */
[----:B------:R-:W-:Y:S01]  /*14a0*/  SHF.L.U32 R3, R16, 0x17, RZ ;  /* 0x0000001710037819 */ /* 0x000fe200000006ff */
[----:B------:R-:W2:Y:S01]  /*14b0*/  MUFU.EX2 R29, R29 ;  /* 0x0000001d001d7308 */ /* 0x000ea20000000800 */
[----:B------:R-:W-:Y:S01]  /*14c0*/  FFMA R23, R44, 1.4426950216293334961, -R23 ;  /* 0x3fb8aa3b2c177823 */ /* 0x000fe20000000817 */
[----:B------:R-:W-:Y:S01]  /*14d0*/  FFMA.RM R13, R13, R12, 12582913 ;  /* 0x4b4000010d0d7423 */ /* 0x000fe2000000400c */
[----:B------:R-:W-:-:S02]  /*14e0*/  SHF.L.U32 R5, R5, 0x17, RZ ;  /* 0x0000001705057819 */ /* 0x000fc400000006ff */
[----:B------:R-:W-:Y:S01]  /*14f0*/  FFMA R44, R44, 1.925963033500011079e-08, R23 ;  /* 0x32a570602c2c7823 */ /* 0x000fe20000000017 */
[C---:B------:R-:W-:Y:S01]  /*1500*/  FADD R9, R13.reuse, -12583039 ;  /* 0xcb40007f0d097421 */ /* 0x040fe20000000000 */
[----:B------:R-:W-:Y:S01]  /*1510*/  SHF.L.U32 R13, R13, 0x17, RZ ;  /* 0x000000170d0d7819 */ /* 0x000fe200000006ff */
[----:B------:R-:W3:Y:S01]  /*1520*/  MUFU.EX2 R23, R52 ;  /* 0x0000003400177308 */ /* 0x000ee20000000800 */
[----:B-1----:R-:W-:Y:S01]  /*1530*/  FMUL R8, R8, R17 ;  /* 0x0000001108087220 */ /* 0x002fe20000400000 */
[----:B------:R-:W-:-:S04]  /*1540*/  FFMA R9, R36, 1.4426950216293334961, -R9 ;  /* 0x3fb8aa3b24097823 */ /* 0x000fc80000000809 */
[----:B------:R-:W-:Y:S01]  /*1550*/  FFMA R36, R36, 1.925963033500011079e-08, R9 ;  /* 0x32a5706024247823 */ /* 0x000fe20000000009 */
[----:B------:R-:W-:Y:S01]  /*1560*/  SHF.L.U32 R9, R10, 0x17, RZ ;  /* 0x000000170a097819 */ /* 0x000fe200000006ff */
[----:B------:R-:W1:Y:S01]  /*1570*/  MUFU.EX2 R16, R21 ;  /* 0x0000001500107308 */ /* 0x000e620000000800 */
[----:B------:R-:W-:Y:S01]  /*1580*/  SHF.L.U32 R10, R15, 0x17, RZ ;  /* 0x000000170f0a7819 */ /* 0x000fe200000006ff */
[----:B------:R-:W-:-:S04]  /*1590*/  FFMA.SAT R15, R30, R11, 0.5 ;  /* 0x3f0000001e0f7423 */ /* 0x000fc8000000200b */
[-C--:B------:R-:W-:Y:S01]  /*15a0*/  FFMA.RM R15, R15, R12.reuse, 12582913 ;  /* 0x4b4000010f0f7423 */ /* 0x080fe2000000400c */
[----:B--2---:R-:W-:Y:S01]  /*15b0*/  FMUL R10, R10, R29 ;  /* 0x0000001d0a0a7220 */ /* 0x004fe20000400000 */
[----:B------:R-:W-:Y:S01]  /*15c0*/  MUFU.EX2 R46, R35 ;  /* 0x00000023002e7308 */ /* 0x000fe20000000800 */
[----:B---3--:R-:W-:Y:S01]  /*15d0*/  FMUL R4, R4, R23 ;  /* 0x0000001704047220 */ /* 0x008fe20000400000 */
[-C--:B------:R-:W-:Y:S01]  /*15e0*/  FFMA.SAT R23, R28, R11.reuse, 0.5 ;  /* 0x3f0000001c177423 */ /* 0x080fe2000000200b */
[C---:B------:R-:W-:Y:S01]  /*15f0*/  FADD R29, R15.reuse, -12583039 ;  /* 0xcb40007f0f1d7421 */ /* 0x040fe20000000000 */
[----:B------:R-:W-:Y:S02]  /*1600*/  SHF.L.U32 R15, R15, 0x17, RZ ;  /* 0x000000170f0f7819 */ /* 0x000fe400000006ff */
[----:B------:R-:W-:Y:S01]  /*1610*/  FFMA.RM R23, R23, R12, 12582913 ;  /* 0x4b40000117177423 */ /* 0x000fe2000000400c */
[C---:B------:R-:W-:Y:S01]  /*1620*/  FFMA R29, R30.reuse, 1.4426950216293334961, -R29 ;  /* 0x3fb8aa3b1e1d7823 */ /* 0x040fe2000000081d */
[----:B------:R-:W-:Y:S01]  /*1630*/  MUFU.EX2 R43, R43 ;  /* 0x0000002b002b7308 */ /* 0x000fe20000000800 */
[----:B-1----:R-:W-:Y:S01]  /*1640*/  FMUL R9, R9, R16 ;  /* 0x0000001009097220 */ /* 0x002fe20000400000 */
[----:B------:R-:W-:Y:S01]  /*1650*/  FADD R17, R23, -12583039 ;  /* 0xcb40007f17117421 */ /* 0x000fe20000000000 */
[----:B------:R-:W-:Y:S01]  /*1660*/  FFMA R30, R30, 1.925963033500011079e-08, R29 ;  /* 0x32a570601e1e7823 */ /* 0x000fe2000000001d */
[----:B------:R-:W-:Y:S01]  /*1670*/  FFMA.SAT R29, R18, R11, 0.5 ;  /* 0x3f000000121d7423 */ /* 0x000fe2000000200b */
[----:B------:R-:W-:Y:S01]  /*1680*/  SHF.L.U32 R16, R19, 0x17, RZ ;  /* 0x0000001713107819 */ /* 0x000fe200000006ff */
[C---:B------:R-:W-:Y:S01]  /*1690*/  FFMA R17, R28.reuse, 1.4426950216293334961, -R17 ;  /* 0x3fb8aa3b1c117823 */ /* 0x040fe20000000811 */
[----:B------:R-:W-:Y:S01]  /*16a0*/  SHF.L.U32 R23, R23, 0x17, RZ ;  /* 0x0000001717177819 */ /* 0x000fe200000006ff */
[----:B------:R-:W1:Y:S02]  /*16b0*/  MUFU.EX2 R58, R58 ;  /* 0x0000003a003a7308 */ /* 0x000e640000000800 */
[----:B------:R-:W-:Y:S01]  /*16c0*/  FFMA R21, R28, 1.925963033500011079e-08, R17 ;  /* 0x32a570601c157823 */ /* 0x000fe20000000011 */
[----:B------:R-:W-:-:S04]  /*16d0*/  FFMA.RM R28, R29, R12, 12582913 ;  /* 0x4b4000011d1c7423 */ /* 0x000fc8000000400c */
[C---:B------:R-:W-:Y:S01]  /*16e0*/  FADD R19, R28.reuse, -12583039 ;  /* 0xcb40007f1c137421 */ /* 0x040fe20000000000 */
[----:B------:R2:W3:Y:S01]  /*16f0*/  MUFU.EX2 R17, R44 ;  /* 0x0000002c00117308 */ /* 0x0004e20000000800 */
[----:B------:R-:W-:Y:S02]  /*1700*/  SHF.L.U32 R28, R28, 0x17, RZ ;  /* 0x000000171c1c7819 */ /* 0x000fe400000006ff */
[----:B------:R-:W-:-:S05]  /*1710*/  FFMA R19, R18, 1.4426950216293334961, -R19 ;  /* 0x3fb8aa3b12137823 */ /* 0x000fca0000000813 */
[----:B------:R4:W-:Y:S01]  /*1720*/  MUFU.EX2 R48, R45 ;  /* 0x0000002d00307308 */ /* 0x0009e20000000800 */
[----:B--2---:R-:W-:Y:S01]  /*1730*/  FFMA R44, R18, 1.925963033500011079e-08, R19 ;  /* 0x32a57060122c7823 */ /* 0x004fe20000000013 */
[----:B------:R-:W-:Y:S01]  /*1740*/  SHF.L.U32 R18, R27, 0x17, RZ ;  /* 0x000000171b127819 */ /* 0x000fe200000006ff */
[----:B-1----:R-:W-:-:S04]  /*1750*/  FMUL R5, R5, R58 ;  /* 0x0000003a05057220 */ /* 0x002fc80000400000 */
[----:B------:R-:W-:Y:S01]  /*1760*/  FMUL R18, R18, R43 ;  /* 0x0000002b12127220 */ /* 0x000fe20000400000 */
[----:B------:R-:W1:Y:S01]  /*1770*/  MUFU.EX2 R54, R54 ;  /* 0x0000003600367308 */ /* 0x000e620000000800 */
[----:B---3--:R-:W-:Y:S01]  /*1780*/  FMUL R16, R16, R17 ;  /* 0x0000001110107220 */ /* 0x008fe20000400000 */
[----:B------:R-:W-:Y:S01]  /*1790*/  SHF.L.U32 R17, R25, 0x17, RZ ;  /* 0x0000001719117819 */ /* 0x000fe200000006ff */
[-C--:B------:R-:W-:Y:S01]  /*17a0*/  FFMA.SAT R25, R26, R11.reuse, 0.5 ;  /* 0x3f0000001a197423 */ /* 0x080fe2000000200b */
[----:B----4-:R-:W-:-:S03]  /*17b0*/  FFMA.SAT R45, R14, R11, 0.5 ;  /* 0x3f0000000e2d7423 */ /* 0x010fc6000000200b */
[----:B------:R-:W-:Y:S01]  /*17c0*/  FFMA.RM R25, R25, R12, 12582913 ;  /* 0x4b40000119197423 */ /* 0x000fe2000000400c */
[----:B------:R-:W-:Y:S01]  /*17d0*/  FMUL R17, R17, R46 ;  /* 0x0000002e11117220 */ /* 0x000fe20000400000 */
[----:B------:R-:W2:Y:S02]  /*17e0*/  MUFU.EX2 R50, R50 ;  /* 0x0000003200327308 */ /* 0x000ea40000000800 */
[C---:B------:R-:W-:Y:S01]  /*17f0*/  FADD R19, R25.reuse, -12583039 ;  /* 0xcb40007f19137421 */ /* 0x040fe20000000000 */
[----:B------:R-:W-:-:S03]  /*1800*/  SHF.L.U32 R25, R25, 0x17, RZ ;  /* 0x0000001719197819 */ /* 0x000fc600000006ff */
[C---:B------:R-:W-:Y:S01]  /*1810*/  FFMA R19, R26.reuse, 1.4426950216293334961, -R19 ;  /* 0x3fb8aa3b1a137823 */ /* 0x040fe20000000813 */
[----:B-1----:R-:W-:Y:S01]  /*1820*/  FMUL R3, R3, R54 ;  /* 0x0000003603037220 */ /* 0x002fe20000400000 */
[----:B------:R-:W-:Y:S02]  /*1830*/  MUFU.EX2 R36, R36 ;  /* 0x0000002400247308 */ /* 0x000fe40000000800 */
[----:B------:R-:W-:Y:S01]  /*1840*/  FFMA R35, R26, 1.925963033500011079e-08, R19 ;  /* 0x32a570601a237823 */ /* 0x000fe20000000013 */
[----:B------:R-:W-:-:S04]  /*1850*/  FFMA.SAT R19, R22, R11, 0.5 ;  /* 0x3f00000016137423 */ /* 0x000fc8000000200b */
[----:B------:R-:W-:Y:S01]  /*1860*/  FFMA.RM R26, R19, R12, 12582913 ;  /* 0x4b400001131a7423 */ /* 0x000fe2000000400c */
[----:B------:R-:W-:Y:S01]  /*1870*/  SHF.L.U32 R19, R31, 0x17, RZ ;  /* 0x000000171f137819 */ /* 0x000fe200000006ff */
[----:B--2---:R-:W-:Y:S01]  /*1880*/  FMUL R7, R7, R50 ;  /* 0x0000003207077220 */ /* 0x004fe20000400000 */
[----:B------:R-:W1:Y:S01]  /*1890*/  MUFU.EX2 R31, R42 ;  /* 0x0000002a001f7308 */ /* 0x000e620000000800 */
[C---:B------:R-:W-:Y:S01]  /*18a0*/  FADD R27, R26.reuse, -12583039 ;  /* 0xcb40007f1a1b7421 */ /* 0x040fe20000000000 */
[----:B------:R-:W-:Y:S01]  /*18b0*/  SHF.L.U32 R26, R26, 0x17, RZ ;  /* 0x000000171a1a7819 */ /* 0x000fe200000006ff */
[----:B------:R-:W-:Y:S02]  /*18c0*/  FMUL R19, R19, R48 ;  /* 0x0000003013137220 */ /* 0x000fe40000400000 */
[----:B------:R-:W-:-:S03]  /*18d0*/  FFMA R27, R22, 1.4426950216293334961, -R27 ;  /* 0x3fb8aa3b161b7823 */ /* 0x000fc6000000081b */
[----:B------:R-:W-:Y:S01]  /*18e0*/  MUFU.EX2 R30, R30 ;  /* 0x0000001e001e7308 */ /* 0x000fe20000000800 */
[----:B------:R-:W-:Y:S01]  /*18f0*/  FFMA R46, R22, 1.925963033500011079e-08, R27 ;  /* 0x32a57060162e7823 */ /* 0x000fe2000000001b */
[----:B------:R-:W-:-:S04]  /*1900*/  FFMA.SAT R27, R20, R11, 0.5 ;  /* 0x3f000000141b7423 */ /* 0x000fc8000000200b */
[----:B------:R-:W-:Y:S02]  /*1910*/  FFMA.RM R27, R27, R12, 12582913 ;  /* 0x4b4000011b1b7423 */ /* 0x000fe4000000400c */
[----:B------:R-:W2:Y:S02]  /*1920*/  MUFU.EX2 R42, R35 ;  /* 0x00000023002a7308 */ /* 0x000ea40000000800 */
[C---:B------:R-:W-:Y:S01]  /*1930*/  FADD R29, R27.reuse, -12583039 ;  /* 0xcb40007f1b1d7421 */ /* 0x040fe20000000000 */
[----:B------:R-:W-:-:S03]  /*1940*/  SHF.L.U32 R27, R27, 0x17, RZ ;  /* 0x000000171b1b7819 */ /* 0x000fc600000006ff */
[----:B------:R-:W-:-:S04]  /*1950*/  FFMA R29, R20, 1.4426950216293334961, -R29 ;  /* 0x3fb8aa3b141d7823 */ /* 0x000fc8000000081d */
[----:B------:R-:W-:Y:S01]  /*1960*/  FFMA R43, R20, 1.925963033500011079e-08, R29 ;  /* 0x32a57060142b7823 */ /* 0x000fe2000000001d */
[----:B------:R-:W-:Y:S01]  /*1970*/  SHF.L.U32 R20, R41, 0x17, RZ ;  /* 0x0000001729147819 */ /* 0x000fe200000006ff */
[-C--:B------:R-:W-:Y:S01]  /*1980*/  FFMA.SAT R41, R34, R11.reuse, 0.5 ;  /* 0x3f00000022297423 */ /* 0x080fe2000000200b */
[----:B------:R-:W-:-:S03]  /*1990*/  FFMA.SAT R29, R24, R11, 0.5 ;  /* 0x3f000000181d7423 */ /* 0x000fc6000000200b */
[-C--:B------:R-:W-:Y:S01]  /*19a0*/  FFMA.RM R11, R41, R12.reuse, 12582913 ;  /* 0x4b400001290b7423 */ /* 0x080fe2000000400c */
[-C--:B------:R-:W-:Y:S01]  /*19b0*/  FFMA.RM R29, R29, R12.reuse, 12582913 ;  /* 0x4b4000011d1d7423 */ /* 0x080fe2000000400c */
[----:B-1----:R-:W-:Y:S01]  /*19c0*/  FMUL R20, R20, R31 ;  /* 0x0000001f14147220 */ /* 0x002fe20000400000 */
[----:B------:R-:W-:Y:S01]  /*19d0*/  FFMA.RM R12, R45, R12, 12582913 ;  /* 0x4b4000012d0c7423 */ /* 0x000fe2000000400c */
[----:B------:R-:W-:Y:S01]  /*19e0*/  FADD R41, R11, -12583039 ;  /* 0xcb40007f0b297421 */ /* 0x000fe20000000000 */
[----:B------:R-:W-:Y:S01]  /*19f0*/  FADD R31, R29, -12583039 ;  /* 0xcb40007f1d1f7421 */ /* 0x000fe20000000000 */
[----:B------:R-:W-:Y:S01]  /*1a00*/  MUFU.EX2 R45, R44 ;  /* 0x0000002c002d7308 */ /* 0x000fe20000000800 */
[----:B--2---:R-:W-:Y:S01]  /*1a10*/  FMUL R25, R25, R42 ;  /* 0x0000002a19197220 */ /* 0x004fe20000400000 */
[----:B------:R-:W-:Y:S01]  /*1a20*/  FFMA R41, R34, 1.4426950216293334961, -R41 ;  /* 0x3fb8aa3b22297823 */ /* 0x000fe20000000829 */
[----:B------:R-:W-:-:S03]  /*1a30*/  FFMA R31, R24, 1.4426950216293334961, -R31 ;  /* 0x3fb8aa3b181f7823 */ /* 0x000fc6000000081f */
[----:B------:R-:W-:Y:S01]  /*1a40*/  FFMA R34, R34, 1.925963033500011079e-08, R41 ;  /* 0x32a5706022227823 */ /* 0x000fe20000000029 */
[----:B------:R-:W-:Y:S01]  /*1a50*/  FADD R41, RZ, R5 ;  /* 0x00000005ff297221 */ /* 0x000fe20000000000 */
[----:B------:R-:W-:Y:S02]  /*1a60*/  FFMA R31, R24, 1.925963033500011079e-08, R31 ;  /* 0x32a57060181f7823 */ /* 0x000fe4000000001f */
[----:B------:R1:W-:Y:S01]  /*1a70*/  MUFU.EX2 R24, R21 ;  /* 0x0000001500187308 */ /* 0x0003e20000000800 */
[----:B------:R-:W-:-:S04]  /*1a80*/  FADD R41, R41, R0 ;  /* 0x0000000029297221 */ /* 0x000fc80000000000 */
[----:B------:R-:W-:-:S03]  /*1a90*/  FADD R22, R41, R2 ;  /* 0x0000000229167221 */ /* 0x000fc60000000000 */
[----:B------:R-:W-:Y:S01]  /*1aa0*/  MUFU.EX2 R31, R31 ;  /* 0x0000001f001f7308 */ /* 0x000fe20000000800 */
[----:B------:R-:W-:Y:S01]  /*1ab0*/  FADD R41, R22, R3 ;  /* 0x0000000316297221 */ /* 0x000fe20000000000 */
[----:B-1----:R-:W-:-:S03]  /*1ac0*/  FMUL R21, R13, R36 ;  /* 0x000000240d157220 */ /* 0x002fc60000400000 */
[----:B------:R-:W-:-:S03]  /*1ad0*/  FADD R41, R41, R4 ;  /* 0x0000000429297221 */ /* 0x000fc60000000000 */
[----:B------:R-:W1:Y:S01]  /*1ae0*/  MUFU.EX2 R36, R43 ;  /* 0x0000002b00247308 */ /* 0x000e620000000800 */
[----:B------:R-:W-:-:S04]  /*1af0*/  FADD R22, R41, R6 ;  /* 0x0000000629167221 */ /* 0x000fc80000000000 */
[----:B------:R-:W-:-:S03]  /*1b00*/  FADD R41, R22, R7 ;  /* 0x0000000716297221 */ /* 0x000fc60000000000 */
[----:B------:R-:W-:Y:S01]  /*1b10*/  MUFU.EX2 R34, R34 ;  /* 0x0000002200227308 */ /* 0x000fe20000000800 */
[----:B------:R-:W-:-:S04]  /*1b20*/  FADD R22, R41, R8 ;  /* 0x0000000829167221 */ /* 0x000fc80000000000 */
[----:B------:R-:W-:-:S04]  /*1b30*/  FADD R41, R22, R9 ;  /* 0x0000000916297221 */ /* 0x000fc80000000000 */
[----:B------:R-:W-:Y:S01]  /*1b40*/  FADD R41, R41, R10 ;  /* 0x0000000a29297221 */ /* 0x000fe20000000000 */
[----:B-1----:R-:W-:-:S03]  /*1b50*/  FMUL R27, R27, R36 ;  /* 0x000000241b1b7220 */ /* 0x002fc60000400000 */
[----:B------:R-:W-:Y:S02]  /*1b60*/  FADD R22, R41, R16 ;  /* 0x0000001029167221 */ /* 0x000fe40000000000 */
[----:B------:R-:W1:Y:S02]  /*1b70*/  MUFU.EX2 R41, R46 ;  /* 0x0000002e00297308 */ /* 0x000e640000000800 */
[----:B------:R-:W-:Y:S01]  /*1b80*/  FADD R13, R22, R17 ;  /* 0x00000011160d7221 */ /* 0x000fe20000000000 */
[----:B------:R-:W-:Y:S01]  /*1b90*/  FMUL R22, R23, R24 ;  /* 0x0000001817167220 */ /* 0x000fe20000400000 */
[----:B------:R-:W-:Y:S01]  /*1ba0*/  FMUL R23, R15, R30 ;  /* 0x0000001e0f177220 */ /* 0x000fe20000400000 */
[C---:B------:R-:W-:Y:S01]  /*1bb0*/  FADD R15, R12.reuse, -12583039 ;  /* 0xcb40007f0c0f7421 */ /* 0x040fe20000000000 */
[----:B------:R-:W-:Y:S01]  /*1bc0*/  FADD R24, R13, R18 ;  /* 0x000000120d187221 */ /* 0x000fe20000000000 */
[----:B------:R-:W-:Y:S02]  /*1bd0*/  SHF.L.U32 R30, R12, 0x17, RZ ;  /* 0x000000170c1e7819 */ /* 0x000fe400000006ff */
[----:B------:R-:W-:Y:S01]  /*1be0*/  FFMA R15, R14, 1.4426950216293334961, -R15 ;  /* 0x3fb8aa3b0e0f7823 */ /* 0x000fe2000000080f */
[----:B------:R-:W-:-:S03]  /*1bf0*/  FADD R13, R24, R19 ;  /* 0x00000013180d7221 */ /* 0x000fc60000000000 */
[----:B------:R-:W-:Y:S01]  /*1c00*/  FFMA R15, R14, 1.925963033500011079e-08, R15 ;  /* 0x32a570600e0f7823 */ /* 0x000fe2000000000f */
[----:B------:R-:W-:Y:S01]  /*1c10*/  FADD R24, R13, R20 ;  /* 0x000000140d187221 */ /* 0x000fe20000000000 */
[----:B-1----:R-:W-:-:S03]  /*1c20*/  FMUL R26, R26, R41 ;  /* 0x000000291a1a7220 */ /* 0x002fc60000400000 */
[----:B------:R-:W-:Y:S01]  /*1c30*/  FADD R13, R24, R21 ;  /* 0x00000015180d7221 */ /* 0x000fe20000000000 */
[----:B------:R-:W-:Y:S01]  /*1c40*/  FMUL R24, R28, R45 ;  /* 0x0000002d1c187220 */ /* 0x000fe20000400000 */
[----:B------:R-:W1:Y:S02]  /*1c50*/  MUFU.EX2 R15, R15 ;  /* 0x0000000f000f7308 */ /* 0x000e640000000800 */
[----:B------:R-:W-:-:S04]  /*1c60*/  FADD R28, R13, R22 ;  /* 0x000000160d1c7221 */ /* 0x000fc80000000000 */
[----:B------:R-:W-:Y:S01]  /*1c70*/  FADD R13, R28, R23 ;  /* 0x000000171c0d7221 */ /* 0x000fe20000000000 */
[----:B------:R-:W-:Y:S02]  /*1c80*/  SHF.L.U32 R28, R29, 0x17, RZ ;  /* 0x000000171d1c7819 */ /* 0x000fe400000006ff */
[----:B------:R-:W-:Y:S01]  /*1c90*/  SHF.L.U32 R29, R11, 0x17, RZ ;  /* 0x000000170b1d7819 */ /* 0x000fe200000006ff */
[----:B------:R-:W-:Y:S02]  /*1ca0*/  FADD R14, R13, R24 ;  /* 0x000000180d0e7221 */ /* 0x000fe40000000000 */
[----:B------:R-:W-:Y:S02]  /*1cb0*/  FMUL R28, R28, R31 ;  /* 0x0000001f1c1c7220 */ /* 0x000fe40000400000 */
[----:B------:R-:W-:Y:S01]  /*1cc0*/  FADD R13, R14, R25 ;  /* 0x000000190e0d7221 */ /* 0x000fe20000000000 */
[----:B------:R-:W-:Y:S01]  /*1cd0*/  FMUL R29, R29, R34 ;  /* 0x000000221d1d7220 */ /* 0x000fe20000400000 */
[----:B-1----:R-:W-:-:S02]  /*1ce0*/  FMUL R30, R30, R15 ;  /* 0x0000000f1e1e7220 */ /* 0x002fc40000400000 */
        /* <DEDUP_REMOVED lines=14> */
.L_x_30557:
        /* <DEDUP_REMOVED lines=12> */
[----:B01----:R-:W-:Y:S05]  /*1e90*/  CALL.REL.NOINC `($__internal_491_$__cuda_sm3x_div_rn_noftz_f32_slowpath) ;  /* 0x0000002c009c7944 */ /* 0x003fea0003c00000 */
[----:B------:R-:W-:-:S07]  /*1ea0*/  MOV R11, R5 ;  /* 0x00000005000b7202 */ /* 0x000fce0000000f00 */
.L_x_30496:
[----:B------:R-:W-:Y:S05]  /*1eb0*/  BSYNC.RECONVERGENT B2 ;  /* 0x0000000000027941 */ /* 0x000fea0003800200 */
.L_x_30495:
        /* <DEDUP_REMOVED lines=12> */
[----:B01----:R-:W-:Y:S05]  /*1f80*/  CALL.REL.NOINC `($__internal_491_$__cuda_sm3x_div_rn_noftz_f32_slowpath) ;  /* 0x0000002c00607944 */ /* 0x003fea0003c00000 */
[----:B------:R-:W-:-:S07]  /*1f90*/  MOV R14, R5 ;  /* 0x00000005000e7202 */ /* 0x000fce0000000f00 */
.L_x_30498:
[----:B------:R-:W-:Y:S05]  /*1fa0*/  BSYNC.RECONVERGENT B2 ;  /* 0x0000000000027941 */ /* 0x000fea0003800200 */
.L_x_30497:
        /* <DEDUP_REMOVED lines=14> */
.L_x_30500:
[----:B------:R-:W-:Y:S05]  /*2090*/  BSYNC.RECONVERGENT B2 ;  /* 0x0000000000027941 */ /* 0x000fea0003800200 */
.L_x_30499:
        /* <DEDUP_REMOVED lines=14> */
.L_x_30502:
[----:B------:R-:W-:Y:S05]  /*2180*/  BSYNC.RECONVERGENT B2 ;  /* 0x0000000000027941 */ /* 0x000fea0003800200 */
.L_x_30501:
        /* <DEDUP_REMOVED lines=14> */
.L_x_30504:
[----:B------:R-:W-:Y:S05]  /*2270*/  BSYNC.RECONVERGENT B2 ;  /* 0x0000000000027941 */ /* 0x000fea0003800200 */
.L_x_30503:
        /* <DEDUP_REMOVED lines=14> */
.L_x_30506:
[----:B------:R-:W-:Y:S05]  /*2360*/  BSYNC.RECONVERGENT B2 ;  /* 0x0000000000027941 */ /* 0x000fea0003800200 */
.L_x_30505:
        /* <DEDUP_REMOVED lines=14> */
.L_x_30508:
[----:B------:R-:W-:Y:S05]  /*2450*/  BSYNC.RECONVERGENT B2 ;  /* 0x0000000000027941 */ /* 0x000fea0003800200 */
.L_x_30507:
        /* <DEDUP_REMOVED lines=14> */
.L_x_30510:
[----:B------:R-:W-:Y:S05]  /*2540*/  BSYNC.RECONVERGENT B2 ;  /* 0x0000000000027941 */ /* 0x000fea0003800200 */
.L_x_30509:
        /* <DEDUP_REMOVED lines=14> */
.L_x_30512:
[----:B------:R-:W-:Y:S05]  /*2630*/  BSYNC.RECONVERGENT B2 ;  /* 0x0000000000027941 */ /* 0x000fea0003800200 */
.L_x_30511:
        /* <DEDUP_REMOVED lines=14> */
.L_x_30514:
[----:B------:R-:W-:Y:S05]  /*2720*/  BSYNC.RECONVERGENT B2 ;  /* 0x0000000000027941 */ /* 0x000fea0003800200 */
.L_x_30513:
        /* <DEDUP_REMOVED lines=14> */
.L_x_30516:
[----:B------:R-:W-:Y:S05]  /*2810*/  BSYNC.RECONVERGENT B2 ;  /* 0x0000000000027941 */ /* 0x000fea0003800200 */
.L_x_30515:
        /* <DEDUP_REMOVED lines=14> */
.L_x_30518:
[----:B------:R-:W-:Y:S05]  /*2900*/  BSYNC.RECONVERGENT B2 ;  /* 0x0000000000027941 */ /* 0x000fea0003800200 */
.L_x_30517:
        /* <DEDUP_REMOVED lines=14> */
.L_x_30520:
[----:B------:R-:W-:Y:S05]  /*29f0*/  BSYNC.RECONVERGENT B2 ;  /* 0x0000000000027941 */ /* 0x000fea0003800200 */
.L_x_30519:
        /* <DEDUP_REMOVED lines=14> */
.L_x_30522:
[----:B------:R-:W-:Y:S05]  /*2ae0*/  BSYNC.RECONVERGENT B2 ;  /* 0x0000000000027941 */ /* 0x000fea0003800200 */
.L_x_30521:
        /* <DEDUP_REMOVED lines=14> */
.L_x_30524:
[----:B------:R-:W-:Y:S05]  /*2bd0*/  BSYNC.RECONVERGENT B2 ;  /* 0x0000000000027941 */ /* 0x000fea0003800200 */
.L_x_30523:
        /* <DEDUP_REMOVED lines=14> */
.L_x_30526:
[----:B------:R-:W-:Y:S05]  /*2cc0*/  BSYNC.RECONVERGENT B2 ;  /* 0x0000000000027941 */ /* 0x000fea0003800200 */
.L_x_30525:
        /* <DEDUP_REMOVED lines=14> */
.L_x_30528:
[----:B------:R-:W-:Y:S05]  /*2db0*/  BSYNC.RECONVERGENT B2 ;  /* 0x0000000000027941 */ /* 0x000fea0003800200 */
.L_x_30527:
        /* <DEDUP_REMOVED lines=14> */
.L_x_30530:
[----:B------:R-:W-:Y:S05]  /*2ea0*/  BSYNC.RECONVERGENT B2 ;  /* 0x0000000000027941 */ /* 0x000fea0003800200 */
.L_x_30529:
        /* <DEDUP_REMOVED lines=14> */
.L_x_30532:
[----:B------:R-:W-:Y:S05]  /*2f90*/  BSYNC.RECONVERGENT B2 ;  /* 0x0000000000027941 */ /* 0x000fea0003800200 */
.L_x_30531:
        /* <DEDUP_REMOVED lines=14> */
.L_x_30534:
[----:B------:R-:W-:Y:S05]  /*3080*/  BSYNC.RECONVERGENT B2 ;  /* 0x0000000000027941 */ /* 0x000fea0003800200 */
.L_x_30533:
        /* <DEDUP_REMOVED lines=14> */
.L_x_30536:
[----:B------:R-:W-:Y:S05]  /*3170*/  BSYNC.RECONVERGENT B2 ;  /* 0x0000000000027941 */ /* 0x000fea0003800200 */
.L_x_30535:
        /* <DEDUP_REMOVED lines=14> */
.L_x_30538:
[----:B------:R-:W-:Y:S05]  /*3260*/  BSYNC.RECONVERGENT B2 ;  /* 0x0000000000027941 */ /* 0x000fea0003800200 */
.L_x_30537:
        /* <DEDUP_REMOVED lines=14> */
.L_x_30540:
[----:B------:R-:W-:Y:S05]  /*3350*/  BSYNC.RECONVERGENT B2 ;  /* 0x0000000000027941 */ /* 0x000fea0003800200 */
.L_x_30539:
        /* <DEDUP_REMOVED lines=14> */
.L_x_30542:
[----:B------:R-:W-:Y:S05]  /*3440*/  BSYNC.RECONVERGENT B2 ;  /* 0x0000000000027941 */ /* 0x000fea0003800200 */
.L_x_30541:
        /* <DEDUP_REMOVED lines=13> */
.L_x_30544:
[----:B------:R-:W-:Y:S05]  /*3520*/  BSYNC.RECONVERGENT B2 ;  /* 0x0000000000027941 */ /* 0x000fea0003800200 */
.L_x_30543:
        /* <DEDUP_REMOVED lines=65> */
.L_x_30494:
[----:B------:R-:W-:Y:S01]  /*3940*/  BSSY B0, `(.L_x_30546) ;  /* 0x0000007000007945 */ /* 0x000fe20003800000 */
[----:B------:R-:W-:Y:S02]  /*3950*/  MOV R12, 0x10 ;  /* 0x00000010000c7802 */ /* 0x000fe40000000f00 */
[----:B------:R-:W-:Y:S02]  /*3960*/  MOV R11, 0x1f ;  /* 0x0000001f000b7802 */ /* 0x000fe40000000f00 */
[----:B------:R-:W-:-:S07]  /*3970*/  MOV R15, 0xffffffff ;  /* 0xffffffff000f7802 */ /* 0x000fce0000000f00 */
[----:B0-----:R-:W-:Y:S05]  /*3980*/  WARPSYNC.COLLECTIVE R15, `(.L_x_30547) ;  /* 0x000000000f087348 */ /* 0x001fea0003c00000 */
[----:B------:R1:W2:Y:S02]  /*3990*/  SHFL.BFLY P6, R14, R13, R12, R11 ;  /* 0x0c00000c0d0e7389 */ /* 0x0002a400000c000b */
[----:B012---:R-:W-:Y:S05]  /*39a0*/  ENDCOLLECTIVE ;  /* 0x000000000000791b */ /* 0x007fea0003800000 */
.L_x_30547:
[----:B------:R-:W-:Y:S05]  /*39b0*/  BSYNC B0 ;  /* 0x0000000000007941 */ /* 0x000fea0003800000 */
.L_x_30546:
[----:B------:R-:W-:Y:S01]  /*39c0*/  HFMA2 R11, -RZ, RZ, 0, 1.847743988037109375e-06 ;  /* 0x0000001fff0b7431 */ /* 0x000fe200000001ff */
[----:B------:R-:W-:Y:S02]  /*39d0*/  FMNMX R13, R13, R14, !PT ;  /* 0x0000000e0d0d7209 */ /* 0x000fe40007800000 */
[----:B------:R-:W-:Y:S02]  /*39e0*/  MOV R12, 0x8 ;  /* 0x00000008000c7802 */ /* 0x000fe40000000f00 */
[----:B------:R-:W-:-:S07]  /*39f0*/  MOV R15, 0xffffffff ;  /* 0xffffffff000f7802 */ /* 0x000fce0000000f00 */
[----:B------:R-:W-:Y:S05]  /*3a00*/  WARPSYNC.COLLECTIVE R15, `(.L_x_30548) ;  /* 0x000000000f087348 */ /* 0x000fea0003c00000 */
[----:B------:R0:W1:Y:S02]  /*3a10*/  SHFL.BFLY P6, R14, R13, R12, R11 ;  /* 0x0c00000c0d0e7389 */ /* 0x00006400000c000b */
[----:B01----:R-:W-:Y:S05]  /*3a20*/  ENDCOLLECTIVE ;  /* 0x000000000000791b */ /* 0x003fea0003800000 */
.L_x_30548:
[----:B------:R-:W-:Y:S01]  /*3a30*/  HFMA2 R12, -RZ, RZ, 0, 2.384185791015625e-07 ;  /* 0x00000004ff0c7431 */ /* 0x000fe200000001ff */
[----:B------:R-:W-:-:S04]  /*3a40*/  FMNMX R0, R13, R14, !PT ;  /* 0x0000000e0d007209 */ /* 0x000fc80007800000 */
[----:B------:R-:W-:-:S07]  /*3a50*/  MOV R13, R0 ;  /* 0x00000000000d7202 */ /* 0x000fce0000000f00 */
[----:B------:R-:W-:Y:S05]  /*3a60*/  WARPSYNC.COLLECTIVE R15, `(.L_x_30549) ;  /* 0x000000000f087348 */ /* 0x000fea0003c00000 */
[----:B------:R0:W1:Y:S02]  /*3a70*/  SHFL.BFLY P6, R14, R13, R12, R11 ;  /* 0x0c00000c0d0e7389 */ /* 0x00006400000c000b */
[----:B01----:R-:W-:Y:S05]  /*3a80*/  ENDCOLLECTIVE ;  /* 0x000000000000791b */ /* 0x003fea0003800000 */
.L_x_30549:
[----:B------:R-:W-:Y:S01]  /*3a90*/  HFMA2 R12, -RZ, RZ, 0, 1.1920928955078125e-07 ;  /* 0x00000002ff0c7431 */ /* 0x000fe200000001ff */
[----:B------:R-:W-:-:S04]  /*3aa0*/  FMNMX R2, R0, R14, !PT ;  /* 0x0000000e00027209 */ /* 0x000fc80007800000 */
[----:B------:R-:W-:-:S07]  /*3ab0*/  MOV R13, R2 ;  /* 0x00000002000d7202 */ /* 0x000fce0000000f00 */
[----:B------:R-:W-:Y:S05]  /*3ac0*/  WARPSYNC.COLLECTIVE R15, `(.L_x_30550) ;  /* 0x000000000f087348 */ /* 0x000fea0003c00000 */
[----:B------:R0:W1:Y:S02]  /*3ad0*/  SHFL.BFLY P6, R14, R13, R12, R11 ;  /* 0x0c00000c0d0e7389 */ /* 0x00006400000c000b */
[----:B01----:R-:W-:Y:S05]  /*3ae0*/  ENDCOLLECTIVE ;  /* 0x000000000000791b */ /* 0x003fea0003800000 */
.L_x_30550:
[----:B------:R-:W-:Y:S01]  /*3af0*/  HFMA2 R12, -RZ, RZ, 0, 5.9604644775390625e-08 ;  /* 0x00000001ff0c7431 */ /* 0x000fe200000001ff */
[----:B------:R-:W-:-:S04]  /*3b00*/  FMNMX R3, R2, R14, !PT ;  /* 0x0000000e02037209 */ /* 0x000fc80007800000 */
[----:B------:R-:W-:-:S07]  /*3b10*/  MOV R13, R3 ;  /* 0x00000003000d7202 */ /* 0x000fce0000000f00 */
[----:B------:R-:W-:Y:S05]  /*3b20*/  WARPSYNC.COLLECTIVE R15, `(.L_x_30551) ;  /* 0x000000000f087348 */ /* 0x000fea0003c00000 */
[----:B------:R0:W1:Y:S02]  /*3b30*/  SHFL.BFLY P6, R14, R13, R12, R11 ;  /* 0x0c00000c0d0e7389 */ /* 0x00006400000c000b */
[----:B01----:R-:W-:Y:S05]  /*3b40*/  ENDCOLLECTIVE ;  /* 0x000000000000791b */ /* 0x003fea0003800000 */
.L_x_30551:
        /* <DEDUP_REMOVED lines=140> */
[----:B------:R-:W-:Y:S02]  /*4410*/  FFMA.SAT R25, R26, R35, 0.5 ;  /* 0x3f0000001a197423 */ /* 0x000fe40000002023 */
[-C--:B------:R-:W-:Y:S02]  /*4420*/  FFMA.RM R23, R23, R36.reuse, 12582913 ;  /* 0x4b40000117177423 */ /* 0x080fe40000004024 */
[----:B------:R-:W-:Y:S02]  /*4430*/  FFMA.RM R25, R25, R36, 12582913 ;  /* 0x4b40000119197423 */ /* 0x000fe40000004024 */
[----:B------:R-:W-:Y:S01]  /*4440*/  FADD R22, R23, -12583039 ;  /* 0xcb40007f17167421 */ /* 0x000fe20000000000 */
[----:B--2---:R-:W-:Y:S01]  /*4450*/  FMUL R19, R19, R20 ;  /* 0x0000001413137220 */ /* 0x004fe20000400000 */
[C---:B------:R-:W-:Y:S01]  /*4460*/  FADD R29, R25.reuse, -12583039 ;  /* 0xcb40007f191d7421 */ /* 0x040fe20000000000 */
[----:B------:R-:W-:Y:S01]  /*4470*/  SHF.L.U32 R20, R25, 0x17, RZ ;  /* 0x0000001719147819 */ /* 0x000fe200000006ff */
[----:B------:R-:W-:-:S02]  /*4480*/  FFMA R22, R21, 1.4426950216293334961, -R22 ;  /* 0x3fb8aa3b15167823 */ /* 0x000fc40000000816 */
[C---:B------:R-:W-:Y:S02]  /*4490*/  FFMA R29, R26.reuse, 1.4426950216293334961, -R29 ;  /* 0x3fb8aa3b1a1d7823 */ /* 0x040fe4000000081d */
[----:B------:R-:W-:Y:S01]  /*44a0*/  FFMA R24, R21, 1.925963033500011079e-08, R22 ;  /* 0x32a5706015187823 */ /* 0x000fe20000000016 */
[----:B------:R-:W-:Y:S01]  /*44b0*/  SHF.L.U32 R21, R23, 0x17, RZ ;  /* 0x0000001717157819 */ /* 0x000fe200000006ff */
[----:B------:R-:W-:Y:S01]  /*44c0*/  FFMA.SAT R23, R27, R35, 0.5 ;  /* 0x3f0000001b177423 */ /* 0x000fe20000002023 */
[----:B------:R-:W-:-:S03]  /*44d0*/  FFMA R29, R26, 1.925963033500011079e-08, R29 ;  /* 0x32a570601a1d7823 */ /* 0x000fc6000000001d */
        /* <DEDUP_REMOVED lines=10> */
[----:B0-----:R-:W-:Y:S02]  /*4580*/  FMUL R21, R21, R24 ;  /* 0x0000001815157220 */ /* 0x001fe40000400000 */
[C---:B------:R-:W-:Y:S01]  /*4590*/  FADD R25, R23.reuse, -12583039 ;  /* 0xcb40007f17197421 */ /* 0x040fe20000000000 */
        /* <DEDUP_REMOVED lines=21> */
[----:B------:R0:W1:Y:S03]  /*46f0*/  MUFU.EX2 R26, R11 ;  /* 0x0000000b001a7308 */ /* 0x0000660000000800 */
[----:B------:R-:W-:-:S04]  /*4700*/  FADD R29, R27, -12583039 ;  /* 0xcb40007f1b1d7421 */ /* 0x000fc80000000000 */
[C---:B------:R-:W-:Y:S01]  /*4710*/  FFMA R29, R12.reuse, 1.4426950216293334961, -R29 ;  /* 0x3fb8aa3b0c1d7823 */ /* 0x040fe2000000081d */
[----:B------:R-:W2:Y:S01]  /*4720*/  MUFU.EX2 R31, R31 ;  /* 0x0000001f001f7308 */ /* 0x000ea20000000800 */
[----:B0-----:R-:W-:Y:S02]  /*4730*/  FFMA.SAT R11, R13, R35, 0.5 ;  /* 0x3f0000000d0b7423 */ /* 0x001fe40000002023 */
[----:B------:R-:W-:Y:S02]  /*4740*/  FFMA R29, R12, 1.925963033500011079e-08, R29 ;  /* 0x32a570600c1d7823 */ /* 0x000fe4000000001d */
[----:B------:R-:W-:-:S04]  /*4750*/  FFMA.RM R11, R11, R36, 12582913 ;  /* 0x4b4000010b0b7423 */ /* 0x000fc80000004024 */
[C---:B------:R-:W-:Y:S01]  /*4760*/  FADD R12, R11.reuse, -12583039 ;  /* 0xcb40007f0b0c7421 */ /* 0x040fe20000000000 */
[----:B------:R-:W-:Y:S01]  /*4770*/  SHF.L.U32 R11, R11, 0x17, RZ ;  /* 0x000000170b0b7819 */ /* 0x000fe200000006ff */
[----:B-1----:R-:W-:Y:S01]  /*4780*/  FMUL R25, R25, R26 ;  /* 0x0000001a19197220 */ /* 0x002fe20000400000 */
[----:B------:R-:W-:Y:S01]  /*4790*/  SHF.L.U32 R26, R27, 0x17, RZ ;  /* 0x000000171b1a7819 */ /* 0x000fe200000006ff */
[C---:B------:R-:W-:Y:S01]  /*47a0*/  FFMA R12, R13.reuse, 1.4426950216293334961, -R12 ;  /* 0x3fb8aa3b0d0c7823 */ /* 0x040fe2000000080c */
[----:B------:R-:W0:Y:S03]  /*47b0*/  MUFU.EX2 R29, R29 ;  /* 0x0000001d001d7308 */ /* 0x000e260000000800 */
[----:B------:R-:W-:Y:S01]  /*47c0*/  FFMA R12, R13, 1.925963033500011079e-08, R12 ;  /* 0x32a570600d0c7823 */ /* 0x000fe2000000000c */
[----:B--2---:R-:W-:-:S05]  /*47d0*/  FMUL R24, R24, R31 ;  /* 0x0000001f18187220 */ /* 0x004fca0000400000 */
        /* <DEDUP_REMOVED lines=58> */
.L_x_30552:
[----:B------:R-:W-:Y:S02]  /*4b80*/  HFMA2 R12, -RZ, RZ, 0, 4.76837158203125e-07 ;  /* 0x00000008ff0c7431 */ /* 0x000fe400000001ff */
[----:B------:R-:W-:-:S05]  /*4b90*/  FADD R31, R13, R14 ;  /* 0x0000000e0d1f7221 */ /* 0x000fca0000000000 */
[----:B------:R-:W-:-:S07]  /*4ba0*/  MOV R13, R31 ;  /* 0x0000001f000d7202 */ /* 0x000fce0000000f00 */
[----:B------:R-:W-:Y:S05]  /*4bb0*/  WARPSYNC.COLLECTIVE R15, `(.L_x_30553) ;  /* 0x000000000f087348 */ /* 0x000fea0003c00000 */
[----:B------:R0:W1:Y:S02]  /*4bc0*/  SHFL.BFLY P6, R14, R13, R12, R11 ;  /* 0x0c00000c0d0e7389 */ /* 0x00006400000c000b */
[----:B01----:R-:W-:Y:S05]  /*4bd0*/  ENDCOLLECTIVE ;  /* 0x000000000000791b */ /* 0x003fea0003800000 */
.L_x_30553:
[----:B------:R-:W-:Y:S02]  /*4be0*/  HFMA2 R12, -RZ, RZ, 0, 2.384185791015625e-07 ;  /* 0x00000004ff0c7431 */ /* 0x000fe400000001ff */
[----:B------:R-:W-:-:S05]  /*4bf0*/  FADD R34, R31, R14 ;  /* 0x0000000e1f227221 */ /* 0x000fca0000000000 */
[----:B------:R-:W-:-:S07]  /*4c00*/  MOV R13, R34 ;  /* 0x00000022000d7202 */ /* 0x000fce0000000f00 */
[----:B------:R-:W-:Y:S05]  /*4c10*/  WARPSYNC.COLLECTIVE R15, `(.L_x_30554) ;  /* 0x000000000f087348 */ /* 0x000fea0003c00000 */
[----:B------:R0:W1:Y:S02]  /*4c20*/  SHFL.BFLY P6, R14, R13, R12, R11 ;  /* 0x0c00000c0d0e7389 */ /* 0x00006400000c000b */
[----:B01----:R-:W-:Y:S05]  /*4c30*/  ENDCOLLECTIVE ;  /* 0x000000000000791b */ /* 0x003fea0003800000 */
.L_x_30554:
[----:B------:R-:W-:Y:S02]  /*4c40*/  HFMA2 R12, -RZ, RZ, 0, 1.1920928955078125e-07 ;  /* 0x00000002ff0c7431 */ /* 0x000fe400000001ff */
[----:B------:R-:W-:-:S05]  /*4c50*/  FADD R35, R34, R14 ;  /* 0x0000000e22237221 */ /* 0x000fca0000000000 */
[----:B------:R-:W-:-:S07]  /*4c60*/  MOV R13, R35 ;  /* 0x00000023000d7202 */ /* 0x000fce0000000f00 */
[----:B------:R-:W-:Y:S05]  /*4c70*/  WARPSYNC.COLLECTIVE R15, `(.L_x_30555) ;  /* 0x000000000f087348 */ /* 0x000fea0003c00000 */
[----:B------:R0:W1:Y:S02]  /*4c80*/  SHFL.BFLY P6, R14, R13, R12, R11 ;  /* 0x0c00000c0d0e7389 */ /* 0x00006400000c000b */
[----:B01----:R-:W-:Y:S05]  /*4c90*/  ENDCOLLECTIVE ;  /* 0x000000000000791b */ /* 0x003fea0003800000 */
.L_x_30555:
[----:B------:R-:W-:Y:S02]  /*4ca0*/  HFMA2 R12, -RZ, RZ, 0, 5.9604644775390625e-08 ;  /* 0x00000001ff0c7431 */ /* 0x000fe400000001ff */
[----:B------:R-:W-:-:S05]  /*4cb0*/  FADD R36, R35, R14 ;  /* 0x0000000e23247221 */ /* 0x000fca0000000000 */
[----:B------:R-:W-:-:S07]  /*4cc0*/  MOV R13, R36 ;  /* 0x00000024000d7202 */ /* 0x000fce0000000f00 */
[----:B------:R-:W-:Y:S05]  /*4cd0*/  WARPSYNC.COLLECTIVE R15, `(.L_x_30556) ;  /* 0x000000000f087348 */ /* 0x000fea0003c00000 */
[----:B------:R0:W1:Y:S02]  /*4ce0*/  SHFL.BFLY P6, R14, R13, R12, R11 ;  /* 0x0c00000c0d0e7389 */ /* 0x00006400000c000b */
[----:B01----:R-:W-:Y:S05]  /*4cf0*/  ENDCOLLECTIVE ;  /* 0x000000000000791b */ /* 0x003fea0003800000 */
.L_x_30556:
[----:B------:R-:W-:Y:S05]  /*4d00*/  BRA `(.L_x_30557) ;  /* 0xffffffd000307947 */ /* 0x000fea000383ffff */
        .weak           $__internal_491_$__cuda_sm3x_div_rn_noftz_f32_slowpath
        .type           $__internal_491_$__cuda_sm3x_div_rn_noftz_f32_slowpath,@function
        .size           $__internal_491_$__cuda_sm3x_div_rn_noftz_f32_slowpath,(.L_x_37868 - $__internal_491_$__cuda_sm3x_div_rn_noftz_f32_slowpath)
$__internal_491_$__cuda_sm3x_div_rn_noftz_f32_slowpath:
        /* <DEDUP_REMOVED lines=34> */
.L_x_30559:
        /* <DEDUP_REMOVED lines=51> */
.L_x_30566:
[----:B------:R-:W-:-:S04]  /*5260*/  LOP3.LUT R5, R5, 0x80000000, RZ, 0xc0, !PT ;  /* 0x8000000005057812 */ /* 0x000fc800078ec0ff */
[----:B------:R-:W-:Y:S01]  /*5270*/  LOP3.LUT R5, R5, 0x7f800000, RZ, 0xfc, !PT ;  /* 0x7f80000005057812 */ /* 0x000fe200078efcff */
[----:B------:R-:W-:Y:S06]  /*5280*/  BRA `(.L_x_30567) ;  /* 0x0000000000047947 */ /* 0x000fec0003800000 */
.L_x_30565:
[----:B------:R-:W-:-:S07]  /*5290*/  LEA R5, R44, R5, 0x17 ;  /* 0x000000052c057211 */ /* 0x000fce00078eb8ff */
.L_x_30567:
[----:B------:R-:W-:Y:S05]  /*52a0*/  BSYNC.RECONVERGENT B1 ;  /* 0x0000000000017941 */ /* 0x000fea0003800200 */
.L_x_30564:
[----:B------:R-:W-:Y:S05]  /*52b0*/  BRA `(.L_x_30568) ;  /* 0x0000000000207947 */ /* 0x000fea0003800000 */
.L_x_30563:
[----:B------:R-:W-:-:S04]  /*52c0*/  LOP3.LUT R5, R12, 0x80000000, R5, 0x48, !PT ;  /* 0x800000000c057812 */ /* 0x000fc800078e4805 */
[----:B------:R-:W-:Y:S01]  /*52d0*/  LOP3.LUT R5, R5, 0x7f800000, RZ, 0xfc, !PT ;  /* 0x7f80000005057812 */ /* 0x000fe200078efcff */
[----:B------:R-:W-:Y:S06]  /*52e0*/  BRA `(.L_x_30568) ;  /* 0x0000000000147947 */ /* 0x000fec0003800000 */
.L_x_30562:
[----:B------:R-:W-:Y:S01]  /*52f0*/  LOP3.LUT R5, R12, 0x80000000, R5, 0x48, !PT ;  /* 0x800000000c057812 */ /* 0x000fe200078e4805 */
[----:B------:R-:W-:Y:S06]  /*5300*/  BRA `(.L_x_30568) ;  /* 0x00000000000c7947 */ /* 0x000fec0003800000 */
.L_x_30561:
[----:B------:R-:W0:Y:S01]  /*5310*/  MUFU.RSQ R5, -QNAN ;  /* 0xffc0000000057908 */ /* 0x000e220000001400 */
[----:B------:R-:W-:Y:S05]  /*5320*/  BRA `(.L_x_30568) ;  /* 0x0000000000047947 */ /* 0x000fea0003800000 */
.L_x_30560:
[----:B------:R-:W-:-:S07]  /*5330*/  FADD.FTZ R5, R5, R12 ;  /* 0x0000000c05057221 */ /* 0x000fce0000010000 */
.L_x_30568:
[----:B------:R-:W-:Y:S05]  /*5340*/  BSYNC.RECONVERGENT B0 ;  /* 0x0000000000007941 */ /* 0x000fea0003800200 */
.L_x_30558:
[----:B------:R-:W-:Y:S01]  /*5350*/  HFMA2 R13, -RZ, RZ, 0, 0 ;  /* 0x00000000ff0d7431 */ /* 0x000fe200000001ff */
[----:B------:R-:W-:-:S04]  /*5360*/  MOV R12, R34 ;  /* 0x00000022000c7202 */ /* 0x000fc80000000f00 */
[----:B0-----:R-:W-:Y:S05]  /*5370*/  RET.REL.NODEC R12 `(_Z15SoftmaxWarpImplI24ElementwiseScaleMaskLoadIffbE11DirectStoreIffEfLi1ELi25ELi32ELi1ELb0EL9Algorithm0EEvT_T0_ll) ;  /* 0xffffffac0c207950 */ /* 0x001fea0003c3ffff */
.L_x_30569:
        /* <DEDUP_REMOVED lines=16> */
.L_x_37868:


//--------------------- .text._Z15SoftmaxWarpImplI24ElementwiseScaleMaskLoadIffbE11DirectStoreIffEfLi1ELi24ELi32ELi1ELb1EL9Algorithm0EEvT_T0_ll --------------------------
	.section	.text._Z15SoftmaxWarpImplI24ElementwiseScaleMaskLoadIffbE11DirectStoreIffEfLi1ELi24ELi32ELi1ELb1EL9Algorithm0EEvT_T0_ll,"ax",@progbits
	.align	128
        .global         _Z15SoftmaxWarpImplI24ElementwiseScaleMaskLoadIffbE11DirectStoreIffEfLi1ELi24ELi32ELi1ELb1EL9Algorithm0EEvT_T0_ll
        .type           _Z15SoftmaxWarpImplI24ElementwiseScaleMaskLoadIffbE11DirectStoreIffEfLi1ELi24ELi32ELi1ELb1EL9Algorithm0EEvT_T0_ll,@function
        .size           _Z15SoftmaxWarpImplI24ElementwiseScaleMaskLoadIffbE11DirectStoreIffEfLi1ELi24ELi32ELi1ELb1EL9Algorithm0EEvT_T0_ll,(.L_x_37869 - _Z15SoftmaxWarpImplI24ElementwiseScaleMaskLoadIffbE11DirectStoreIffEfLi1ELi24ELi32ELi1ELb1EL9Algorithm0EEvT_T0_ll)
        .other          _Z15SoftmaxWarpImplI24ElementwiseScaleMaskLoadIffbE11DirectStoreIffEfLi1ELi24ELi32ELi1ELb1EL9Algorithm0EEvT_T0_ll,@"STO_CUDA_ENTRY STV_DEFAULT"
_Z15SoftmaxWarpImplI24ElementwiseScaleMaskLoadIffbE11DirectStoreIffEfLi1ELi24ELi32ELi1ELb1EL9Algorithm0EEvT_T0_ll:
.text._Z15SoftmaxWarpImplI24ElementwiseScaleMaskLoadIffbE11DirectStoreIffEfLi1ELi24ELi32ELi1ELb1EL9Algorithm0EEvT_T0_ll:
        /* <DEDUP_REMOVED lines=26> */
.L_x_30570:
        /* <DEDUP_REMOVED lines=11> */
[----:B------:R-:W2:Y:S01]  /*0250*/  LDCU UR4, c[0x0][0x370] ;  /* 0x00006e00ff0477ac */ /* 0x000ea20008000800 */
[----:B------:R-:W-:Y:S01]  /*0260*/  BSSY B0, `(.L_x_30571) ;  /* 0x000047e000007945 */ /* 0x000fe20003800000 */
[----:B--2---:R-:W-:Y:S01]  /*0270*/  IMAD R39, R39, UR4, RZ ;  /* 0x0000000427277c24 */ /* 0x004fe2000f8e02ff */
[C---:B0-----:R-:W-:Y:S01]  /*0280*/  IADD3 R40, PT, PT, R36.reuse, 0x20, RZ ;  /* 0x0000002024287810 */ /* 0x041fe20007ffe0ff */
        /* <DEDUP_REMOVED lines=22> */
.L_x_30621:
[----:B------:R-:W-:Y:S01]  /*03f0*/  ISETP.GE.U32.AND P0, PT, R36, UR44, PT ;  /* 0x0000002c24007c0c */ /* 0x000fe2000bf06070 */
[----:B------:R-:W-:Y:S01]  /*0400*/  HFMA2 R3, -RZ, RZ, 0, 0 ;  /* 0x00000000ff037431 */ /* 0x000fe200000001ff */
[----:B------:R-:W-:Y:S01]  /*0410*/  MOV R2, R36 ;  /* 0x0000002400027202 */ /* 0x000fe20000000f00 */
[----:B------:R-:W-:Y:S01]  /*0420*/  IMAD R0, R38, UR48, RZ ;  /* 0x0000003026007c24 */ /* 0x000fe2000f8e02ff */
[----:B------:R-:W-:Y:S02]  /*0430*/  ISETP.GE.AND.EX P0, PT, RZ, UR45, PT, P0 ;  /* 0x0000002dff007c0c */ /* 0x000fe4000bf06300 */
[----:B------:R-:W-:Y:S01]  /*0440*/  ISETP.GE.U32.AND P6, PT, R40, UR44, PT ;  /* 0x0000002c28007c0c */ /* 0x000fe2000bfc6070 */
[----:B0-----:R-:W-:-:S03]  /*0450*/  IMAD R5, R37, UR49, R0 ;  /* 0x0000003125057c24 */ /* 0x001fc6000f8e0200 */
[----:B------:R-:W-:Y:S01]  /*0460*/  ISETP.GE.AND.EX P6, PT, RZ, UR45, PT, P6 ;  /* 0x0000002dff007c0c */ /* 0x000fe2000bfc6360 */
[----:B------:R-:W-:-:S05]  /*0470*/  IMAD.WIDE.U32 R6, R37, UR48, R2 ;  /* 0x0000003025067c25 */ /* 0x000fca000f8e0002 */
[----:B------:R-:W-:Y:S01]  /*0480*/  IADD3 R5, PT, PT, R7, R5, RZ ;  /* 0x0000000507057210 */ /* 0x000fe20007ffe0ff */
[----:B------:R-:W0:Y:S01]  /*0490*/  @!P0 LDC R13, c[0x0][0x39c] ;  /* 0x0000e700ff0d8b82 */ /* 0x000e220000000800 */
[----:B------:R-:W-:Y:S02]  /*04a0*/  @!P0 R2UR UR6, R30 ;  /* 0x000000001e0682ca */ /* 0x000fe400000e0000 */
[C---:B------:R-:W-:Y:S02]  /*04b0*/  @!P0 R2UR UR7, R31.reuse ;  /* 0x000000001f0782ca */ /* 0x040fe400000e0000 */
[----:B------:R-:W-:Y:S02]  /*04c0*/  IADD3 R2, P1, PT, R6, UR42, RZ ;  /* 0x0000002a06027c10 */ /* 0x000fe4000ff3e0ff */
[----:B------:R-:W-:Y:S01]  /*04d0*/  @!P0 R2UR UR4, R30 ;  /* 0x000000001e0482ca */ /* 0x000fe200000e0000 */
[----:B------:R-:W1:Y:S01]  /*04e0*/  @!P6 LDC R17, c[0x0][0x39c] ;  /* 0x0000e700ff11eb82 */ /* 0x000e620000000800 */
        /* <DEDUP_REMOVED lines=19> */
[----:B------:R-:W5:Y:S04]  /*0620*/  @!P5 LDG.E.U8 R10, desc[UR6][R2.64+0x40] ;  /* 0x00004006020ad981 */ /* 0x000f68000c1e1100 */
[----:B------:R-:W4:Y:S01]  /*0630*/  @!P5 LDG.E R9, desc[UR4][R4.64+0x100] ;  /* 0x000100040409d981 */ /* 0x000f22000c1e1900 */
        /* <DEDUP_REMOVED lines=8> */
[----:B------:R-:W-:Y:S02]  /*06c0*/  ISETP.GE.U32.AND P4, PT, R60, UR44, PT ;  /* 0x0000002c3c007c0c */ /* 0x000fe4000bf86070 */
[----:B------:R-:W-:Y:S02]  /*06d0*/  ISETP.GE.U32.AND P1, PT, R61, UR44, PT ;  /* 0x0000002c3d007c0c */ /* 0x000fe4000bf26070 */
[----:B------:R-:W-:Y:S02]  /*06e0*/  ISETP.GE.AND.EX P4, PT, RZ, UR45, PT, P4 ;  /* 0x0000002dff007c0c */ /* 0x000fe4000bf86340 */
[----:B------:R-:W-:-:S11]  /*06f0*/  ISETP.GE.AND.EX P1, PT, RZ, UR45, PT, P1 ;  /* 0x0000002dff007c0c */ /* 0x000fd6000bf26310 */
[C---:B------:R-:W-:Y:S01]  /*0700*/  @!P4 R2UR UR6, R30.reuse ;  /* 0x000000001e06c2ca */ /* 0x040fe200000e0000 */
[----:B------:R-:W4:Y:S01]  /*0710*/  @!P4 LDC R19, c[0x0][0x39c] ;  /* 0x0000e700ff13cb82 */ /* 0x000f220000000800 */
[C---:B------:R-:W-:Y:S02]  /*0720*/  @!P4 R2UR UR7, R31.reuse ;  /* 0x000000001f07c2ca */ /* 0x040fe400000e0000 */
[----:B------:R-:W-:Y:S02]  /*0730*/  @!P4 R2UR UR4, R30 ;  /* 0x000000001e04c2ca */ /* 0x000fe400000e0000 */
[----:B------:R-:W-:-:S09]  /*0740*/  @!P4 R2UR UR5, R31 ;  /* 0x000000001f05c2ca */ /* 0x000fd200000e0000 */
[----:B------:R-:W4:Y:S04]  /*0750*/  @!P4 LDG.E.U8 R15, desc[UR6][R2.64+0x80] ;  /* 0x00008006020fc981 */ /* 0x000f28000c1e1100 */
[----:B------:R-:W4:Y:S01]  /*0760*/  @!P4 LDG.E R14, desc[UR4][R4.64+0x200] ;  /* 0x00020004040ec981 */ /* 0x000f22000c1e1900 */
[C---:B------:R-:W-:Y:S02]  /*0770*/  @!P1 R2UR UR6, R30.reuse ;  /* 0x000000001e0692ca */ /* 0x040fe400000e0000 */
[C---:B------:R-:W-:Y:S02]  /*0780*/  @!P1 R2UR UR7, R31.reuse ;  /* 0x000000001f0792ca */ /* 0x040fe400000e0000 */
[----:B------:R-:W-:Y:S02]  /*0790*/  @!P1 R2UR UR4, R30 ;  /* 0x000000001e0492ca */ /* 0x000fe400000e0000 */
[----:B------:R-:W-:-:S09]  /*07a0*/  @!P1 R2UR UR5, R31 ;  /* 0x000000001f0592ca */ /* 0x000fd200000e0000 */
[----:B------:R-:W4:Y:S01]  /*07b0*/  @!P1 LDG.E.U8 R16, desc[UR6][R2.64+0xa0] ;  /* 0x0000a00602109981 */ /* 0x000f22000c1e1100 */
[----:B--2---:R-:W-:Y:S01]  /*07c0*/  ISETP.NE.OR P2, PT, R8, RZ, P0 ;  /* 0x000000ff0800720c */ /* 0x004fe20000745670 */
[----:B0-----:R-:W-:-:S12]  /*07d0*/  @!P0 FMUL R0, R0, R13 ;  /* 0x0000000d00008220 */ /* 0x001fd80000400000 */
[----:B------:R-:W0:Y:S01]  /*07e0*/  @!P2 LDC R0, c[0x0][0x398] ;  /* 0x0000e600ff00ab82 */ /* 0x000e220000000800 */
[----:B---3--:R-:W-:Y:S02]  /*07f0*/  ISETP.NE.OR P2, PT, R7, RZ, P6 ;  /* 0x000000ff0700720c */ /* 0x008fe40003745670 */
[----:B------:R-:W2:Y:S01]  /*0800*/  @!P1 LDG.E R7, desc[UR4][R4.64+0x280] ;  /* 0x0002800404079981 */ /* 0x000ea2000c1e1900 */
[----:B-1----:R-:W-:-:S10]  /*0810*/  @!P6 FMUL R8, R6, R17 ;  /* 0x000000110608e220 */ /* 0x002fd40000400000 */
[----:B------:R-:W1:Y:S01]  /*0820*/  @!P2 LDC R8, c[0x0][0x398] ;  /* 0x0000e600ff08ab82 */ /* 0x000e620000000800 */
[----:B------:R-:W-:-:S04]  /*0830*/  ISETP.GE.U32.AND P2, PT, R43, UR44, PT ;  /* 0x0000002c2b007c0c */ /* 0x000fc8000bf46070 */
[----:B------:R-:W-:Y:S01]  /*0840*/  ISETP.GE.AND.EX P2, PT, RZ, UR45, PT, P2 ;  /* 0x0000002dff007c0c */ /* 0x000fe2000bf46320 */
[----:B------:R-:W-:Y:S01]  /*0850*/  IMAD.MOV.U32 R13, RZ, RZ, -0x800000 ;  /* 0xff800000ff0d7424 */ /* 0x000fe200078e00ff */
[----:B0-----:R-:W-:Y:S02]  /*0860*/  @!P0 FMNMX R13, R0, -INF , !PT ;  /* 0xff800000000d8809 */ /* 0x001fe40007800000 */
[----:B------:R-:W-:-:S09]  /*0870*/  MOV R6, 0xff800000 ;  /* 0xff80000000067802 */ /* 0x000fd20000000f00 */
[C---:B------:R-:W-:Y:S02]  /*0880*/  @!P2 R2UR UR6, R30.reuse ;  /* 0x000000001e06a2ca */ /* 0x040fe400000e0000 */
[----:B------:R-:W-:Y:S02]  /*0890*/  @!P2 R2UR UR7, R31 ;  /* 0x000000001f07a2ca */ /* 0x000fe400000e0000 */
[----:B------:R-:W-:Y:S02]  /*08a0*/  @!P2 R2UR UR4, R30 ;  /* 0x000000001e04a2ca */ /* 0x000fe400000e0000 */
[-C--:B-1----:R-:W-:Y:S02]  /*08b0*/  @!P6 FMNMX R13, R13, R8.reuse, !PT ;  /* 0x000000080d0de209 */ /* 0x082fe40007800000 */
[----:B------:R-:W-:Y:S02]  /*08c0*/  @!P6 MOV R6, R8 ;  /* 0x000000080006e202 */ /* 0x000fe40000000f00 */
[----:B------:R-:W-:-:S02]  /*08d0*/  @!P2 R2UR UR5, R31 ;  /* 0x000000001f05a2ca */ /* 0x000fc400000e0000 */
[----:B-----5:R-:W-:Y:S01]  /*08e0*/  ISETP.NE.OR P6, PT, R10, RZ, P5 ;  /* 0x000000ff0a00720c */ /* 0x020fe20002fc5670 */
[----:B----4-:R-:W-:Y:S02]  /*08f0*/  @!P5 FMUL R10, R9, R18 ;  /* 0x00000012090ad220 */ /* 0x010fe40000400000 */
[----:B------:R-:W3:Y:S01]  /*0900*/  @!P2 LDG.E.U8 R20, desc[UR6][R2.64+0xc0] ;  /* 0x0000c0060214a981 */ /* 0x000ee2000c1e1100 */
[----:B------:R-:W0:Y:S07]  /*0910*/  @!P3 LDC R18, c[0x0][0x39c] ;  /* 0x0000e700ff12bb82 */ /* 0x000e2e0000000800 */
[----:B------:R-:W4:Y:S02]  /*0920*/  @!P2 LDG.E R9, desc[UR4][R4.64+0x300] ;  /* 0x000300040409a981 */ /* 0x000f24000c1e1900 */
[----:B------:R-:W1:Y:S01]  /*0930*/  @!P6 LDC R10, c[0x0][0x398] ;  /* 0x0000e600ff0aeb82 */ /* 0x000e620000000800 */
        /* <DEDUP_REMOVED lines=25> */
[----:B------:R-:W-:Y:S01]  /*0ad0*/  ISETP.NE.OR P3, PT, R15, RZ, P4 ;  /* 0x000000ff0f00720c */ /* 0x000fe20002765670 */
[----:B------:R-:W2:Y:S01]  /*0ae0*/  @!P1 LDC R10, c[0x0][0x39c] ;  /* 0x0000e700ff0a9b82 */ /* 0x000ea20000000800 */
[----:B------:R-:W-:Y:S01]  /*0af0*/  @!P4 FMUL R14, R14, R19 ;  /* 0x000000130e0ec220 */ /* 0x000fe20000400000 */
[----:B------:R-:W-:-:S02]  /*0b00*/  MOV R82, 0xff800000 ;  /* 0xff80000000527802 */ /* 0x000fc40000000f00 */
[----:B------:R-:W-:Y:S02]  /*0b10*/  MOV R74, 0xff800000 ;  /* 0xff800000004a7802 */ /* 0x000fe40000000f00 */
[----:B------:R-:W-:Y:S02]  /*0b20*/  MOV R76, 0xff800000 ;  /* 0xff800000004c7802 */ /* 0x000fe40000000f00 */
[----:B------:R-:W0:Y:S08]  /*0b30*/  @!P5 LDC R19, c[0x0][0x39c] ;  /* 0x0000e700ff13db82 */ /* 0x000e300000000800 */
[----:B------:R-:W1:Y:S01]  /*0b40*/  @!P3 LDC R14, c[0x0][0x398] ;  /* 0x0000e600ff0ebb82 */ /* 0x000e620000000800 */
[----:B------:R-:W-:-:S07]  /*0b50*/  ISETP.NE.OR P3, PT, R16, RZ, P1 ;  /* 0x000000ff1000720c */ /* 0x000fce0000f65670 */
[----:B------:R-:W0:Y:S01]  /*0b60*/  @!P6 LDC R16, c[0x0][0x39c] ;  /* 0x0000e700ff10eb82 */ /* 0x000e220000000800 */
[-C--:B-1----:R-:W-:Y:S02]  /*0b70*/  @!P4 MOV R82, R14.reuse ;  /* 0x0000000e0052c202 */ /* 0x082fe40000000f00 */
[----:B------:R-:W-:Y:S02]  /*0b80*/  @!P4 FMNMX R13, R13, R14, !PT ;  /* 0x0000000e0d0dc209 */ /* 0x000fe40007800000 */
[----:B------:R-:W-:-:S03]  /*0b90*/  ISETP.GE.U32.AND P4, PT, R46, UR44, PT ;  /* 0x0000002c2e007c0c */ /* 0x000fc6000bf86070 */
[----:B------:R-:W4:Y:S01]  /*0ba0*/  @!P2 LDC R14, c[0x0][0x39c] ;  /* 0x0000e700ff0eab82 */ /* 0x000f220000000800 */
[----:B------:R-:W-:-:S13]  /*0bb0*/  ISETP.GE.AND.EX P4, PT, RZ, UR45, PT, P4 ;  /* 0x0000002dff007c0c */ /* 0x000fda000bf86340 */
[C---:B------:R-:W-:Y:S02]  /*0bc0*/  @!P4 R2UR UR6, R30.reuse ;  /* 0x000000001e06c2ca */ /* 0x040fe400000e0000 */
[C---:B------:R-:W-:Y:S02]  /*0bd0*/  @!P4 R2UR UR7, R31.reuse ;  /* 0x000000001f07c2ca */ /* 0x040fe400000e0000 */
[----:B------:R-:W-:Y:S02]  /*0be0*/  @!P4 R2UR UR4, R30 ;  /* 0x000000001e04c2ca */ /* 0x000fe400000e0000 */
[----:B------:R-:W-:Y:S01]  /*0bf0*/  @!P4 R2UR UR5, R31 ;  /* 0x000000001f05c2ca */ /* 0x000fe200000e0000 */
[----:B--2---:R-:W-:-:S12]  /*0c00*/  @!P1 FMUL R10, R7, R10 ;  /* 0x0000000a070a9220 */ /* 0x004fd80000400000 */
[----:B------:R-:W2:Y:S01]  /*0c10*/  @!P4 LDG.E R7, desc[UR4][R4.64+0x480] ;  /* 0x000480040407c981 */ /* 0x000ea2000c1e1900 */
[----:B------:R-:W1:Y:S01]  /*0c20*/  @!P3 LDC R10, c[0x0][0x398] ;  /* 0x0000e600ff0abb82 */ /* 0x000e620000000800 */
[----:B------:R-:W-:-:S04]  /*0c30*/  ISETP.GE.U32.AND P3, PT, R47, UR44, PT ;  /* 0x0000002c2f007c0c */ /* 0x000fc8000bf66070 */
[----:B------:R-:W-:Y:S02]  /*0c40*/  ISETP.GE.AND.EX P3, PT, RZ, UR45, PT, P3 ;  /* 0x0000002dff007c0c */ /* 0x000fe4000bf66330 */
[-C--:B-1----:R-:W-:Y:S02]  /*0c50*/  @!P1 FMNMX R13, R13, R10.reuse, !PT ;  /* 0x0000000a0d0d9209 */ /* 0x082fe40007800000 */
[----:B------:R-:W-:Y:S02]  /*0c60*/  @!P1 MOV R74, R10 ;  /* 0x0000000a004a9202 */ /* 0x000fe40000000f00 */
[----:B---3--:R-:W-:Y:S02]  /*0c70*/  ISETP.NE.OR P1, PT, R20, RZ, P2 ;  /* 0x000000ff1400720c */ /* 0x008fe40001725670 */
[----:B------:R-:W3:Y:S05]  /*0c80*/  @!P4 LDG.E.U8 R20, desc[UR6][R2.64+0x120] ;  /* 0x000120060214c981 */ /* 0x000eea000c1e1100 */
[----:B------:R-:W-:-:S02]  /*0c90*/  @!P3 R2UR UR6, R30 ;  /* 0x000000001e06b2ca */ /* 0x000fc400000e0000 */
[----:B------:R-:W-:Y:S01]  /*0ca0*/  @!P3 R2UR UR7, R31 ;  /* 0x000000001f07b2ca */ /* 0x000fe200000e0000 */
[----:B----4-:R-:W-:Y:S01]  /*0cb0*/  @!P2 FMUL R10, R9, R14 ;  /* 0x0000000e090aa220 */ /* 0x010fe20000400000 */
[----:B------:R-:W-:Y:S02]  /*0cc0*/  @!P3 R2UR UR4, R30 ;  /* 0x000000001e04b2ca */ /* 0x000fe400000e0000 */
[----:B------:R-:W-:-:S03]  /*0cd0*/  @!P3 R2UR UR5, R31 ;  /* 0x000000001f05b2ca */ /* 0x000fc600000e0000 */
[----:B------:R-:W1:Y:S01]  /*0ce0*/  @!P1 LDC R10, c[0x0][0x398] ;  /* 0x0000e600ff0a9b82 */ /* 0x000e620000000800 */
[----:B------:R-:W-:-:S05]  /*0cf0*/  ISETP.GE.U32.AND P1, PT, R48, UR44, PT ;  /* 0x0000002c30007c0c */ /* 0x000fca000bf26070 */
[----:B------:R-:W4:Y:S01]  /*0d00*/  @!P3 LDG.E.U8 R14, desc[UR6][R2.64+0x140] ;  /* 0x00014006020eb981 */ /* 0x000f22000c1e1100 */
[----:B------:R-:W-:-:S03]  /*0d10*/  ISETP.GE.AND.EX P1, PT, RZ, UR45, PT, P1 ;  /* 0x0000002dff007c0c */ /* 0x000fc6000bf26310 */
[----:B------:R-:W4:Y:S10]  /*0d20*/  @!P3 LDG.E R9, desc[UR4][R4.64+0x500] ;  /* 0x000500040409b981 */ /* 0x000f34000c1e1900 */
[----:B------:R-:W-:-:S02]  /*0d30*/  @!P1 R2UR UR6, R30 ;  /* 0x000000001e0692ca */ /* 0x000fc400000e0000 */
[----:B------:R-:W-:Y:S02]  /*0d40*/  @!P1 R2UR UR7, R31 ;  /* 0x000000001f0792ca */ /* 0x000fe400000e0000 */
[----:B------:R-:W-:Y:S02]  /*0d50*/  @!P1 R2UR UR4, R30 ;  /* 0x000000001e0492ca */ /* 0x000fe400000e0000 */
[----:B-1----:R-:W-:Y:S01]  /*0d60*/  @!P2 FMNMX R13, R13, R10, !PT ;  /* 0x0000000a0d0da209 */ /* 0x002fe20007800000 */
[----:B------:R-:W-:Y:S01]  /*0d70*/  @!P2 IMAD.MOV.U32 R76, RZ, RZ, R10 ;  /* 0x000000ffff4ca224 */ /* 0x000fe200078e000a */
[----:B------:R-:W-:Y:S02]  /*0d80*/  @!P1 R2UR UR5, R31 ;  /* 0x000000001f0592ca */ /* 0x000fe400000e0000 */
[----:B-----5:R-:W-:-:S05]  /*0d90*/  ISETP.NE.OR P2, PT, R21, RZ, P6 ;  /* 0x000000ff1500720c */ /* 0x020fca0003745670 */
[----:B------:R-:W5:Y:S01]  /*0da0*/  @!P1 LDG.E.U8 R15, desc[UR6][R2.64+0x160] ;  /* 0x00016006020f9981 */ /* 0x000f62000c1e1100 */
[----:B0-----:R-:W-:-:S05]  /*0db0*/  @!P6 FMUL R10, R11, R16 ;  /* 0x000000100b0ae220 */ /* 0x001fca0000400000 */
[----:B------:R-:W5:Y:S02]  /*0dc0*/  @!P1 LDG.E R11, desc[UR4][R4.64+0x580] ;  /* 0x00058004040b9981 */ /* 0x000f64000c1e1900 */
[----:B------:R-:W0:Y:S01]  /*0dd0*/  @!P2 LDC R10, c[0x0][0x398] ;  /* 0x0000e600ff0aab82 */ /* 0x000e220000000800 */
[----:B------:R-:W-:-:S04]  /*0de0*/  ISETP.GE.U32.AND P2, PT, R49, UR44, PT ;  /* 0x0000002c31007c0c */ /* 0x000fc8000bf46070 */
[----:B------:R-:W-:Y:S02]  /*0df0*/  ISETP.GE.AND.EX P2, PT, RZ, UR45, PT, P2 ;  /* 0x0000002dff007c0c */ /* 0x000fe4000bf46320 */
[----:B------:R-:W-:-:S11]  /*0e00*/  MOV R78, 0xff800000 ;  /* 0xff800000004e7802 */ /* 0x000fd60000000f00 */
[C---:B------:R-:W-:Y:S02]  /*0e10*/  @!P2 R2UR UR6, R30.reuse ;  /* 0x000000001e06a2ca */ /* 0x040fe400000e0000 */
[C---:B------:R-:W-:Y:S02]  /*0e20*/  @!P2 R2UR UR7, R31.reuse ;  /* 0x000000001f07a2ca */ /* 0x040fe400000e0000 */
[----:B------:R-:W-:Y:S02]  /*0e30*/  @!P2 R2UR UR4, R30 ;  /* 0x000000001e04a2ca */ /* 0x000fe400000e0000 */
[----:B------:R-:W-:Y:S02]  /*0e40*/  @!P2 R2UR UR5, R31 ;  /* 0x000000001f05a2ca */ /* 0x000fe400000e0000 */
[-C--:B0-----:R-:W-:Y:S02]  /*0e50*/  @!P6 FMNMX R13, R13, R10.reuse, !PT ;  /* 0x0000000a0d0de209 */ /* 0x081fe40007800000 */
[----:B------:R-:W-:-:S02]  /*0e60*/  @!P6 MOV R78, R10 ;  /* 0x0000000a004ee202 */ /* 0x000fc40000000f00 */
[----:B------:R-:W-:Y:S01]  /*0e70*/  ISETP.NE.OR P6, PT, R17, RZ, P5 ;  /* 0x000000ff1100720c */ /* 0x000fe20002fc5670 */
[----:B------:R-:W2:Y:S02]  /*0e80*/  @!P4 LDC R10, c[0x0][0x39c] ;  /* 0x0000e700ff0acb82 */ /* 0x000ea40000000800 */
        /* <DEDUP_REMOVED lines=15> */
[----:B------:R-:W0:Y:S01]  /*0f80*/  @!P3 LDC R12, c[0x0][0x39c] ;  /* 0x0000e700ff0cbb82 */ /* 0x000e220000000800 */
[----:B------:R-:W-:Y:S01]  /*0f90*/  MOV R84, 0xff800000 ;  /* 0xff80000000547802 */ /* 0x000fe20000000f00 */
[----:B------:R-:W-:Y:S01]  /*0fa0*/  IMAD.MOV.U32 R70, RZ, RZ, -0x800000 ;  /* 0xff800000ff467424 */ /* 0x000fe200078e00ff */
[----:B------:R-:W-:Y:S01]  /*0fb0*/  MOV R68, 0xff800000 ;  /* 0xff80000000447802 */ /* 0x000fe20000000f00 */
[----:B--2---:R-:W-:Y:S01]  /*0fc0*/  @!P4 FMUL R10, R7, R10 ;  /* 0x0000000a070ac220 */ /* 0x004fe20000400000 */
[----:B---3--:R-:W-:-:S13]  /*0fd0*/  ISETP.NE.OR P5, PT, R20, RZ, P4 ;  /* 0x000000ff1400720c */ /* 0x008fda00027a5670 */
[----:B------:R-:W1:Y:S01]  /*0fe0*/  @!P5 LDC R10, c[0x0][0x398] ;  /* 0x0000e600ff0adb82 */ /* 0x000e620000000800 */
[----:B----4-:R-:W-:-:S07]  /*0ff0*/  ISETP.NE.OR P5, PT, R14, RZ, P3 ;  /* 0x000000ff0e00720c */ /* 0x010fce0001fa5670 */
[----:B------:R-:W2:Y:S01]  /*1000*/  @!P1 LDC R14, c[0x0][0x39c] ;  /* 0x0000e700ff0e9b82 */ /* 0x000ea20000000800 */
[----:B0-----:R-:W-:-:S07]  /*1010*/  @!P3 FMUL R12, R9, R12 ;  /* 0x0000000c090cb220 */ /* 0x001fce0000400000 */
[----:B------:R-:W0:Y:S01]  /*1020*/  @!P5 LDC R12, c[0x0][0x398] ;  /* 0x0000e600ff0cdb82 */ /* 0x000e220000000800 */
[----:B-1----:R-:W-:-:S07]  /*1030*/  @!P4 MOV R84, R10 ;  /* 0x0000000a0054c202 */ /* 0x002fce0000000f00 */
[----:B------:R-:W1:Y:S01]  /*1040*/  @!P2 LDC R9, c[0x0][0x39c] ;  /* 0x0000e700ff09ab82 */ /* 0x000e620000000800 */
[----:B------:R-:W-:Y:S02]  /*1050*/  @!P4 FMNMX R13, R13, R10, !PT ;  /* 0x0000000a0d0dc209 */ /* 0x000fe40007800000 */
[----:B------:R-:W-:Y:S02]  /*1060*/  ISETP.GE.U32.AND P4, PT, R51, UR44, PT ;  /* 0x0000002c33007c0c */ /* 0x000fe4000bf86070 */
[----:B-----5:R-:W-:Y:S02]  /*1070*/  ISETP.NE.OR P5, PT, R15, RZ, P1 ;  /* 0x000000ff0f00720c */ /* 0x020fe40000fa5670 */
[----:B------:R-:W-:Y:S01]  /*1080*/  ISETP.GE.AND.EX P4, PT, RZ, UR45, PT, P4 ;  /* 0x0000002dff007c0c */ /* 0x000fe2000bf86340 */
[----:B--2---:R-:W-:Y:S01]  /*1090*/  @!P1 FMUL R10, R11, R14 ;  /* 0x0000000e0b0a9220 */ /* 0x004fe20000400000 */
[-C--:B0-----:R-:W-:Y:S02]  /*10a0*/  @!P3 MOV R70, R12.reuse ;  /* 0x0000000c0046b202 */ /* 0x081fe40000000f00 */
[----:B------:R-:W-:-:S02]  /*10b0*/  @!P3 FMNMX R13, R13, R12, !PT ;  /* 0x0000000c0d0db209 */ /* 0x000fc40007800000 */
[----:B------:R-:W-:-:S05]  /*10c0*/  ISETP.GE.U32.AND P3, PT, R52, UR44, PT ;  /* 0x0000002c34007c0c */ /* 0x000fca000bf66070 */
[----:B------:R-:W0:Y:S02]  /*10d0*/  @!P5 LDC R10, c[0x0][0x398] ;  /* 0x0000e600ff0adb82 */ /* 0x000e240000000800 */
[C---:B------:R-:W-:Y:S02]  /*10e0*/  @!P4 R2UR UR6, R30.reuse ;  /* 0x000000001e06c2ca */ /* 0x040fe400000e0000 */
[C---:B------:R-:W-:Y:S02]  /*10f0*/  @!P4 R2UR UR7, R31.reuse ;  /* 0x000000001f07c2ca */ /* 0x040fe400000e0000 */
[----:B------:R-:W-:Y:S02]  /*1100*/  ISETP.GE.AND.EX P3, PT, RZ, UR45, PT, P3 ;  /* 0x0000002dff007c0c */ /* 0x000fe4000bf66330 */
[----:B------:R-:W-:Y:S01]  /*1110*/  @!P4 R2UR UR4, R30 ;  /* 0x000000001e04c2ca */ /* 0x000fe200000e0000 */
[----:B------:R-:W2:Y:S01]  /*1120*/  @!P4 LDC R12, c[0x0][0x39c] ;  /* 0x0000e700ff0ccb82 */ /* 0x000ea20000000800 */
[----:B------:R-:W-:-:S07]  /*1130*/  @!P4 R2UR UR5, R31 ;  /* 0x000000001f05c2ca */ /* 0x000fce00000e0000 */
[----:B------:R-:W3:Y:S02]  /*1140*/  @!P4 LDG.E.U8 R22, desc[UR6][R2.64+0x1c0] ;  /* 0x0001c0060216c981 */ /* 0x000ee4000c1e1100 */
[C---:B------:R-:W-:Y:S01]  /*1150*/  @!P3 R2UR UR6, R30.reuse ;  /* 0x000000001e06b2ca */ /* 0x040fe200000e0000 */
[----:B------:R-:W4:Y:S01]  /*1160*/  @!P3 LDC R20, c[0x0][0x39c] ;  /* 0x0000e700ff14bb82 */ /* 0x000f220000000800 */
[----:B------:R-:W-:Y:S02]  /*1170*/  @!P3 R2UR UR7, R31 ;  /* 0x000000001f07b2ca */ /* 0x000fe400000e0000 */
[----:B------:R-:W2:Y:S01]  /*1180*/  @!P4 LDG.E R7, desc[UR4][R4.64+0x700] ;  /* 0x000700040407c981 */ /* 0x000ea2000c1e1900 */
[-C--:B0-----:R-:W-:Y:S02]  /*1190*/  @!P1 MOV R68, R10.reuse ;  /* 0x0000000a00449202 */ /* 0x081fe40000000f00 */
[----:B------:R-:W-:Y:S02]  /*11a0*/  @!P1 FMNMX R13, R13, R10, !PT ;  /* 0x0000000a0d0d9209 */ /* 0x000fe40007800000 */
[----:B------:R-:W-:Y:S01]  /*11b0*/  @!P3 R2UR UR4, R30 ;  /* 0x000000001e04b2ca */ /* 0x000fe200000e0000 */
[----:B------:R-:W0:Y:S01]  /*11c0*/  @!P6 LDC R10, c[0x0][0x39c] ;  /* 0x0000e700ff0aeb82 */ /* 0x000e220000000800 */
[----:B------:R-:W-:-:S02]  /*11d0*/  ISETP.NE.OR P1, PT, R21, RZ, P2 ;  /* 0x000000ff1500720c */ /* 0x000fc40001725670 */
[----:B------:R-:W-:Y:S02]  /*11e0*/  @!P3 R2UR UR5, R31 ;  /* 0x000000001f05b2ca */ /* 0x000fe400000e0000 */
[----:B------:R-:W-:Y:S01]  /*11f0*/  ISETP.GE.U32.AND P5, PT, R53, UR44, PT ;  /* 0x0000002c35007c0c */ /* 0x000fe2000bfa6070 */
[----:B------:R-:W5:Y:S03]  /*1200*/  @!P3 LDG.E.U8 R11, desc[UR6][R2.64+0x1e0] ;  /* 0x0001e006020bb981 */ /* 0x000f66000c1e1100 */
[----:B------:R-:W-:Y:S01]  /*1210*/  ISETP.GE.AND.EX P5, PT, RZ, UR45, PT, P5 ;  /* 0x0000002dff007c0c */ /* 0x000fe2000bfa6350 */
[----:B-1----:R-:W-:-:S06]  /*1220*/  @!P2 FMUL R16, R16, R9 ;  /* 0x000000091010a220 */ /* 0x002fcc0000400000 */
[----:B------:R-:W4:Y:S01]  /*1230*/  @!P3 LDG.E R9, desc[UR4][R4.64+0x780] ;  /* 0x000780040409b981 */ /* 0x000f22000c1e1900 */
[----:B------:R-:W1:Y:S01]  /*1240*/  @!P1 LDC R16, c[0x0][0x398] ;  /* 0x0000e600ff109b82 */ /* 0x000e620000000800 */
[----:B------:R-:W-:-:S04]  /*1250*/  ISETP.GE.U32.AND P1, PT, R54, UR44, PT ;  /* 0x0000002c36007c0c */ /* 0x000fc8000bf26070 */
[C---:B------:R-:W-:Y:S02]  /*1260*/  @!P5 R2UR UR6, R30.reuse ;  /* 0x000000001e06d2ca */ /* 0x040fe400000e0000 */
[C---:B------:R-:W-:Y:S02]  /*1270*/  @!P5 R2UR UR7, R31.reuse ;  /* 0x000000001f07d2ca */ /* 0x040fe400000e0000 */
[----:B------:R-:W-:Y:S02]  /*1280*/  ISETP.GE.AND.EX P1, PT, RZ, UR45, PT, P1 ;  /* 0x0000002dff007c0c */ /* 0x000fe4000bf26310 */
[----:B------:R-:W-:Y:S02]  /*1290*/  @!P5 R2UR UR4, R30 ;  /* 0x000000001e04d2ca */ /* 0x000fe400000e0000 */
[----:B------:R-:W-:-:S07]  /*12a0*/  @!P5 R2UR UR5, R31 ;  /* 0x000000001f05d2ca */ /* 0x000fce00000e0000 */
[----:B------:R-:W4:Y:S02]  /*12b0*/  @!P5 LDG.E.U8 R15, desc[UR6][R2.64+0x200] ;  /* 0x00020006020fd981 */ /* 0x000f24000c1e1100 */
[C---:B------:R-:W-:Y:S02]  /*12c0*/  @!P1 R2UR UR6, R30.reuse ;  /* 0x000000001e0692ca */ /* 0x040fe400000e0000 */
[C---:B------:R-:W-:Y:S02]  /*12d0*/  @!P1 R2UR UR7, R31.reuse ;  /* 0x000000001f0792ca */ /* 0x040fe400000e0000 */
[----:B------:R-:W4:Y:S01]  /*12e0*/  @!P5 LDG.E R14, desc[UR4][R4.64+0x800] ;  /* 0x00080004040ed981 */ /* 0x000f22000c1e1900 */
[----:B------:R-:W-:Y:S02]  /*12f0*/  @!P1 R2UR UR4, R30 ;  /* 0x000000001e0492ca */ /* 0x000fe400000e0000 */
[----:B------:R-:W-:Y:S02]  /*1300*/  @!P1 R2UR UR5, R31 ;  /* 0x000000001f0592ca */ /* 0x000fe400000e0000 */
[----:B------:R-:W-:-:S02]  /*1310*/  MOV R66, 0xff800000 ;  /* 0xff80000000427802 */ /* 0x000fc40000000f00 */
[-C--:B-1----:R-:W-:Y:S02]  /*1320*/  @!P2 FMNMX R13, R13, R16.reuse, !PT ;  /* 0x000000100d0da209 */ /* 0x082fe40007800000 */
[----:B------:R-:W-:Y:S02]  /*1330*/  @!P2 MOV R66, R16 ;  /* 0x000000100042a202 */ /* 0x000fe40000000f00 */
[----:B------:R-:W-:Y:S02]  /*1340*/  ISETP.NE.OR P2, PT, R18, RZ, P6 ;  /* 0x000000ff1200720c */ /* 0x000fe40003745670 */
[----:B------:R-:W4:Y:S01]  /*1350*/  @!P1 LDG.E.U8 R18, desc[UR6][R2.64+0x220] ;  /* 0x0002200602129981 */ /* 0x000f22000c1e1100 */
[----:B0-----:R-:W-:-:S03]  /*1360*/  @!P6 FMUL R10, R17, R10 ;  /* 0x0000000a110ae220 */ /* 0x001fc60000400000 */
[----:B------:R-:W4:Y:S07]  /*1370*/  @!P1 LDG.E R16, desc[UR4][R4.64+0x880] ;  /* 0x0008800404109981 */ /* 0x000f2e000c1e1900 */
        /* <DEDUP_REMOVED lines=12> */
[----:B------:R-:W-:Y:S02]  /*1440*/  MOV R34, 0xff800000 ;  /* 0xff80000000227802 */ /* 0x000fe40000000f00 */
[----:B------:R-:W-:-:S02]  /*1450*/  MOV R28, 0xff800000 ;  /* 0xff800000001c7802 */ /* 0x000fc40000000f00 */
[----:B---3--:R-:W-:Y:S01]  /*1460*/  ISETP.NE.OR P6, PT, R22, RZ, P4 ;  /* 0x000000ff1600720c */ /* 0x008fe200027c5670 */
[----:B--2---:R-:W-:Y:S02]  /*1470*/  @!P4 FMUL R10, R7, R12 ;  /* 0x0000000c070ac220 */ /* 0x004fe40000400000 */
[----:B------:R-:W0:Y:S10]  /*1480*/  @!P5 LDC R7, c[0x0][0x39c] ;  /* 0x0000e700ff07db82 */ /* 0x000e340000000800 */
[----:B------:R-:W1:Y:S01]  /*1490*/  @!P6 LDC R10, c[0x0][0x398] ;  /* 0x0000e600ff0aeb82 */ /* 0x000e620000000800 */
[----:B-----5:R-:W-:Y:S01]  /*14a0*/  ISETP.NE.OR P6, PT, R11, RZ, P3 ;  /* 0x000000ff0b00720c */ /* 0x020fe20001fc5670 */
[----:B----4-:R-:W-:-:S06]  /*14b0*/  @!P3 FMUL R12, R9, R20 ;  /* 0x00000014090cb220 */ /* 0x010fcc0000400000 */
[----:B------:R-:W2:Y:S08]  /*14c0*/  @!P1 LDC R9, c[0x0][0x39c] ;  /* 0x0000e700ff099b82 */ /* 0x000eb00000000800 */
[----:B------:R-:W3:Y:S01]  /*14d0*/  @!P6 LDC R12, c[0x0][0x398] ;  /* 0x0000e600ff0ceb82 */ /* 0x000ee20000000800 */
[----:B-1----:R-:W-:Y:S02]  /*14e0*/  @!P4 FMNMX R13, R13, R10, !PT ;  /* 0x0000000a0d0dc209 */ /* 0x002fe40007800000 */
[----:B------:R-:W-:-:S02]  /*14f0*/  ISETP.NE.OR P6, PT, R15, RZ, P5 ;  /* 0x000000ff0f00720c */ /* 0x000fc40002fc5670 */
[----:B------:R-:W-:Y:S01]  /*1500*/  @!P4 MOV R34, R10 ;  /* 0x0000000a0022c202 */ /* 0x000fe20000000f00 */
[----:B0-----:R-:W-:Y:S01]  /*1510*/  @!P5 FMUL R14, R14, R7 ;  /* 0x000000070e0ed220 */ /* 0x001fe20000400000 */
[----:B------:R-:W-:Y:S01]  /*1520*/  ISETP.GE.U32.AND P4, PT, R56, UR44, PT ;  /* 0x0000002c38007c0c */ /* 0x000fe2000bf86070 */
[----:B------:R-:W0:Y:S01]  /*1530*/  @!P2 LDC R10, c[0x0][0x39c] ;  /* 0x0000e700ff0aab82 */ /* 0x000e220000000800 */
[-C--:B---3--:R-:W-:Y:S02]  /*1540*/  @!P3 MOV R28, R12.reuse ;  /* 0x0000000c001cb202 */ /* 0x088fe40000000f00 */
[----:B------:R-:W-:-:S05]  /*1550*/  @!P3 FMNMX R13, R13, R12, !PT ;  /* 0x0000000c0d0db209 */ /* 0x000fca0007800000 */
[----:B------:R-:W1:Y:S01]  /*1560*/  @!P6 LDC R14, c[0x0][0x398] ;  /* 0x0000e600ff0eeb82 */ /* 0x000e620000000800 */
[----:B------:R-:W-:Y:S02]  /*1570*/  ISETP.NE.OR P3, PT, R18, RZ, P1 ;  /* 0x000000ff1200720c */ /* 0x000fe40000f65670 */
[----:B------:R-:W-:Y:S01]  /*1580*/  ISETP.GE.AND.EX P4, PT, RZ, UR45, PT, P4 ;  /* 0x0000002dff007c0c */ /* 0x000fe2000bf86340 */
[----:B--2---:R-:W-:-:S10]  /*1590*/  @!P1 FMUL R16, R16, R9 ;  /* 0x0000000910109220 */ /* 0x004fd40000400000 */
[----:B------:R-:W2:Y:S01]  /*15a0*/  @!P3 LDC R16, c[0x0][0x398] ;  /* 0x0000e600ff10bb82 */ /* 0x000ea20000000800 */
[----:B------:R-:W-:Y:S02]  /*15b0*/  ISETP.GE.U32.AND P3, PT, R57, UR44, PT ;  /* 0x0000002c39007c0c */ /* 0x000fe4000bf66070 */
[C---:B------:R-:W-:Y:S02]  /*15c0*/  @!P4 R2UR UR6, R30.reuse ;  /* 0x000000001e06c2ca */ /* 0x040fe400000e0000 */
[----:B------:R-:W-:Y:S02]  /*15d0*/  @!P4 R2UR UR7, R31 ;  /* 0x000000001f07c2ca */ /* 0x000fe400000e0000 */
[----:B------:R-:W-:Y:S02]  /*15e0*/  ISETP.GE.AND.EX P3, PT, RZ, UR45, PT, P3 ;  /* 0x0000002dff007c0c */ /* 0x000fe4000bf66330 */
[----:B------:R-:W-:Y:S02]  /*15f0*/  MOV R20, 0xff800000 ;  /* 0xff80000000147802 */ /* 0x000fe40000000f00 */
[----:B-1----:R-:W-:Y:S01]  /*1600*/  @!P5 FMNMX R13, R13, R14, !PT ;  /* 0x0000000e0d0dd209 */ /* 0x002fe20007800000 */
[----:B------:R-:W-:Y:S01]  /*1610*/  IMAD.MOV.U32 R18, RZ, RZ, -0x800000 ;  /* 0xff800000ff127424 */ /* 0x000fe200078e00ff */
[----:B------:R-:W-:Y:S01]  /*1620*/  @!P4 R2UR UR4, R30 ;  /* 0x000000001e04c2ca */ /* 0x000fe200000e0000 */
[----:B------:R-:W1:Y:S01]  /*1630*/  @!P4 LDC R22, c[0x0][0x39c] ;  /* 0x0000e700ff16cb82 */ /* 0x000e620000000800 */
[----:B------:R-:W-:-:S02]  /*1640*/  @!P4 R2UR UR5, R31 ;  /* 0x000000001f05c2ca */ /* 0x000fc400000e0000 */
[----:B------:R-:W-:Y:S01]  /*1650*/  @!P5 MOV R20, R14 ;  /* 0x0000000e0014d202 */ /* 0x000fe20000000f00 */
[----:B------:R-:W3:Y:S01]  /*1660*/  @!P4 LDG.E.U8 R21, desc[UR6][R2.64+0x260] ;  /* 0x000260060215c981 */ /* 0x000ee2000c1e1100 */
[----:B------:R-:W-:Y:S02]  /*1670*/  ISETP.GE.U32.AND P5, PT, R62, UR44, PT ;  /* 0x0000002c3e007c0c */ /* 0x000fe4000bfa6070 */
[----:B------:R-:W-:Y:S01]  /*1680*/  @!P3 R2UR UR6, R30 ;  /* 0x000000001e06b2ca */ /* 0x000fe200000e0000 */
[----:B------:R-:W4:Y:S01]  /*1690*/  @!P3 LDC R24, c[0x0][0x39c] ;  /* 0x0000e700ff18bb82 */ /* 0x000f220000000800 */
[----:B------:R-:W-:Y:S02]  /*16a0*/  @!P3 R2UR UR7, R31 ;  /* 0x000000001f07b2ca */ /* 0x000fe400000e0000 */
[----:B------:R-:W-:-:S03]  /*16b0*/  ISETP.GE.AND.EX P5, PT, RZ, UR45, PT, P5 ;  /* 0x0000002dff007c0c */ /* 0x000fc6000bfa6350 */
[----:B------:R-:W1:Y:S01]  /*16c0*/  @!P4 LDG.E R7, desc[UR4][R4.64+0x980] ;  /* 0x000980040407c981 */ /* 0x000e62000c1e1900 */
[----:B------:R-:W-:Y:S02]  /*16d0*/  @!P3 R2UR UR4, R30 ;  /* 0x000000001e04b2ca */ /* 0x000fe400000e0000 */
[----:B------:R-:W-:Y:S02]  /*16e0*/  @!P3 R2UR UR5, R31 ;  /* 0x000000001f05b2ca */ /* 0x000fe400000e0000 */
[-C--:B--2---:R-:W-:Y:S02]  /*16f0*/  @!P1 MOV R18, R16.reuse ;  /* 0x0000001000129202 */ /* 0x084fe40000000f00 */
[----:B------:R-:W-:Y:S01]  /*1700*/  @!P1 FMNMX R13, R13, R16, !PT ;  /* 0x000000100d0d9209 */ /* 0x000fe20007800000 */
[----:B------:R-:W2:Y:S01]  /*1710*/  @!P3 LDG.E.U8 R11, desc[UR6][R2.64+0x280] ;  /* 0x00028006020bb981 */ /* 0x000ea2000c1e1100 */
[----:B------:R-:W-:Y:S02]  /*1720*/  ISETP.NE.OR P6, PT, R19, RZ, P2 ;  /* 0x000000ff1300720c */ /* 0x000fe400017c5670 */
[----:B------:R-:W-:-:S02]  /*1730*/  ISETP.GE.U32.AND P1, PT, R58, UR44, PT ;  /* 0x0000002c3a007c0c */ /* 0x000fc4000bf26070 */
[C---:B------:R-:W-:Y:S02]  /*1740*/  @!P5 R2UR UR6, R30.reuse ;  /* 0x000000001e06d2ca */ /* 0x040fe400000e0000 */
[----:B------:R-:W-:Y:S01]  /*1750*/  @!P5 R2UR UR7, R31 ;  /* 0x000000001f07d2ca */ /* 0x000fe200000e0000 */
[----:B0-----:R-:W-:Y:S01]  /*1760*/  @!P2 FMUL R10, R17, R10 ;  /* 0x0000000a110aa220 */ /* 0x001fe20000400000 */
[----:B------:R-:W-:Y:S01]  /*1770*/  ISETP.GE.AND.EX P1, PT, RZ, UR45, PT, P1 ;  /* 0x0000002dff007c0c */ /* 0x000fe2000bf26310 */
[----:B------:R-:W4:Y:S01]  /*1780*/  @!P3 LDG.E R9, desc[UR4][R4.64+0xa00] ;  /* 0x000a00040409b981 */ /* 0x000f22000c1e1900 */
[----:B------:R-:W-:Y:S02]  /*1790*/  @!P5 R2UR UR4, R30 ;  /* 0x000000001e04d2ca */ /* 0x000fe400000e0000 */
[----:B------:R-:W-:Y:S01]  /*17a0*/  @!P5 R2UR UR5, R31 ;  /* 0x000000001f05d2ca */ /* 0x000fe200000e0000 */
[----:B------:R-:W0:Y:S01]  /*17b0*/  @!P6 LDC R10, c[0x0][0x398] ;  /* 0x0000e600ff0aeb82 */ /* 0x000e220000000800 */
[----:B------:R-:W-:-:S05]  /*17c0*/  ISETP.GE.U32.AND P6, PT, R59, UR44, PT ;  /* 0x0000002c3b007c0c */ /* 0x000fca000bfc6070 */
[----:B------:R-:W5:Y:S01]  /*17d0*/  @!P5 LDG.E.U8 R14, desc[UR6][R2.64+0x2a0] ;  /* 0x0002a006020ed981 */ /* 0x000f62000c1e1100 */
[----:B------:R-:W-:Y:S02]  /*17e0*/  ISETP.GE.AND.EX P6, PT, RZ, UR45, PT, P6 ;  /* 0x0000002dff007c0c */ /* 0x000fe4000bfc6360 */
[C---:B------:R-:W-:Y:S02]  /*17f0*/  @!P1 R2UR UR6, R30.reuse ;  /* 0x000000001e0692ca */ /* 0x040fe400000e0000 */
[C---:B------:R-:W-:Y:S01]  /*1800*/  @!P1 R2UR UR7, R31.reuse ;  /* 0x000000001f0792ca */ /* 0x040fe200000e0000 */
[----:B------:R-:W5:Y:S01]  /*1810*/  @!P5 LDG.E R12, desc[UR4][R4.64+0xa80] ;  /* 0x000a8004040cd981 */ /* 0x000f62000c1e1900 */
[----:B------:R-:W-:Y:S02]  /*1820*/  @!P1 R2UR UR4, R30 ;  /* 0x000000001e0492ca */ /* 0x000fe400000e0000 */
[----:B------:R-:W-:Y:S02]  /*1830*/  @!P1 R2UR UR5, R31 ;  /* 0x000000001f0592ca */ /* 0x000fe400000e0000 */
[----:B------:R-:W-:-:S03]  /*1840*/  MOV R32, 0xff800000 ;  /* 0xff80000000207802 */ /* 0x000fc60000000f00 */
[----:B------:R-:W5:Y:S04]  /*1850*/  @!P6 LDC R86, c[0x0][0x39c] ;  /* 0x0000e700ff56eb82 */ /* 0x000f680000000800 */
[----:B------:R-:W5:Y:S01]  /*1860*/  @!P1 LDG.E.U8 R16, desc[UR6][R2.64+0x2c0] ;  /* 0x0002c00602109981 */ /* 0x000f62000c1e1100 */
[C---:B------:R-:W-:Y:S02]  /*1870*/  @!P6 R2UR UR6, R30.reuse ;  /* 0x000000001e06e2ca */ /* 0x040fe400000e0000 */
[C---:B------:R-:W-:Y:S01]  /*1880*/  @!P6 R2UR UR7, R31.reuse ;  /* 0x000000001f07e2ca */ /* 0x040fe200000e0000 */
[----:B------:R-:W5:Y:S01]  /*1890*/  @!P1 LDG.E R15, desc[UR4][R4.64+0xb00] ;  /* 0x000b0004040f9981 */ /* 0x000f62000c1e1900 */
[----:B------:R-:W-:Y:S02]  /*18a0*/  @!P6 R2UR UR4, R30 ;  /* 0x000000001e04e2ca */ /* 0x000fe400000e0000 */
[----:B------:R-:W-:-:S09]  /*18b0*/  @!P6 R2UR UR5, R31 ;  /* 0x000000001f05e2ca */ /* 0x000fd200000e0000 */
[----:B------:R-:W5:Y:S04]  /*18c0*/  @!P6 LDG.E.U8 R19, desc[UR6][R2.64+0x2e0] ;  /* 0x0002e0060213e981 */ /* 0x000f68000c1e1100 */
[----:B------:R0:W5:Y:S02]  /*18d0*/  @!P6 LDG.E R17, desc[UR4][R4.64+0xb80] ;  /* 0x000b80040411e981 */ /* 0x000164000c1e1900 */
[-C--:B0-----:R-:W-:Y:S02]  /*18e0*/  @!P2 FMNMX R13, R13, R10.reuse, !PT ;  /* 0x0000000a0d0da209 */ /* 0x081fe40007800000 */
[----:B------:R-:W-:Y:S01]  /*18f0*/  @!P2 MOV R32, R10 ;  /* 0x0000000a0020a202 */ /* 0x000fe20000000f00 */
[----:B------:R-:W0:Y:S01]  /*1900*/  @!P1 LDC R4, c[0x0][0x39c] ;  /* 0x0000e700ff049b82 */ /* 0x000e220000000800 */
[----:B------:R-:W-:Y:S01]  /*1910*/  UMOV UR4, 0xffffffff ;  /* 0xffffffff00047882 */ /* 0x000fe20000000000 */
[----:B------:R-:W-:-:S02]  /*1920*/  MOV R26, 0xff800000 ;  /* 0xff800000001a7802 */ /* 0x000fc40000000f00 */
[----:B---3--:R-:W-:Y:S01]  /*1930*/  ISETP.NE.OR P2, PT, R21, RZ, P4 ;  /* 0x000000ff1500720c */ /* 0x008fe20002745670 */
[----:B-1----:R-:W-:-:S03]  /*1940*/  @!P4 FMUL R10, R7, R22 ;  /* 0x00000016070ac220 */ /* 0x002fc60000400000 */
[----:B------:R-:W1:Y:S09]  /*1950*/  @!P5 LDC R7, c[0x0][0x39c] ;  /* 0x0000e700ff07db82 */ /* 0x000e720000000800 */
[----:B------:R-:W3:Y:S01]  /*1960*/  @!P2 LDC R10, c[0x0][0x398] ;  /* 0x0000e600ff0aab82 */ /* 0x000ee20000000800 */
[----:B--2---:R-:W-:Y:S01]  /*1970*/  ISETP.NE.OR P2, PT, R11, RZ, P3 ;  /* 0x000000ff0b00720c */ /* 0x004fe20001f45670 */
[----:B----4-:R-:W-:-:S12]  /*1980*/  @!P3 FMUL R2, R9, R24 ;  /* 0x000000180902b220 */ /* 0x010fd80000400000 */
[----:B------:R-:W2:Y:S01]  /*1990*/  @!P2 LDC R2, c[0x0][0x398] ;  /* 0x0000e600ff02ab82 */ /* 0x000ea20000000800 */
[----:B-----5:R-:W-:Y:S01]  /*19a0*/  ISETP.NE.OR P2, PT, R14, RZ, P5 ;  /* 0x000000ff0e00720c */ /* 0x020fe20002f45670 */
[----:B-1----:R-:W-:-:S12]  /*19b0*/  @!P5 FMUL R12, R12, R7 ;  /* 0x000000070c0cd220 */ /* 0x002fd80000400000 */
[----:B------:R-:W1:Y:S01]  /*19c0*/  @!P2 LDC R12, c[0x0][0x398] ;  /* 0x0000e600ff0cab82 */ /* 0x000e620000000800 */
[----:B------:R-:W-:Y:S01]  /*19d0*/  ISETP.NE.OR P2, PT, R16, RZ, P1 ;  /* 0x000000ff1000720c */ /* 0x000fe20000f45670 */
[----:B0-----:R-:W-:-:S12]  /*19e0*/  @!P1 FMUL R14, R15, R4 ;  /* 0x000000040f0e9220 */ /* 0x001fd80000400000 */
[----:B------:R-:W0:Y:S01]  /*19f0*/  @!P2 LDC R14, c[0x0][0x398] ;  /* 0x0000e600ff0eab82 */ /* 0x000e220000000800 */
[----:B------:R-:W-:Y:S01]  /*1a00*/  ISETP.NE.OR P2, PT, R19, RZ, P6 ;  /* 0x000000ff1300720c */ /* 0x000fe20003745670 */
[----:B------:R-:W-:Y:S01]  /*1a10*/  @!P6 FMUL R86, R17, R86 ;  /* 0x000000561156e220 */ /* 0x000fe20000400000 */
[----:B---3--:R-:W-:-:S11]  /*1a20*/  @!P4 FMNMX R13, R13, R10, !PT ;  /* 0x0000000a0d0dc209 */ /* 0x008fd60007800000 */
[----:B------:R-:W3:Y:S01]  /*1a30*/  @!P2 LDC R86, c[0x0][0x398] ;  /* 0x0000e600ff56ab82 */ /* 0x000ee20000000800 */
[----:B--2---:R-:W-:-:S04]  /*1a40*/  @!P3 FMNMX R13, R13, R2, !PT ;  /* 0x000000020d0db209 */ /* 0x004fc80007800000 */
[----:B-1----:R-:W-:Y:S02]  /*1a50*/  @!P5 FMNMX R13, R13, R12, !PT ;  /* 0x0000000c0d0dd209 */ /* 0x002fe40007800000 */
[----:B------:R-:W-:Y:S02]  /*1a60*/  @!P4 MOV R26, R10 ;  /* 0x0000000a001ac202 */ /* 0x000fe40000000f00 */
[----:B0-----:R-:W-:Y:S02]  /*1a70*/  @!P1 FMNMX R13, R13, R14, !PT ;  /* 0x0000000e0d0d9209 */ /* 0x001fe40007800000 */
[----:B------:R-:W-:Y:S01]  /*1a80*/  MOV R4, 0xff800000 ;  /* 0xff80000000047802 */ /* 0x000fe20000000f00 */
[----:B------:R-:W-:Y:S01]  /*1a90*/  @!P0 IMAD.MOV.U32 R4, RZ, RZ, R0 ;  /* 0x000000ffff048224 */ /* 0x000fe200078e0000 */
[----:B------:R-:W-:Y:S02]  /*1aa0*/  MOV R22, 0xff800000 ;  /* 0xff80000000167802 */ /* 0x000fe40000000f00 */
[----:B------:R-:W-:-:S02]  /*1ab0*/  MOV R24, 0xff800000 ;  /* 0xff80000000187802 */ /* 0x000fc40000000f00 */
[----:B------:R-:W-:Y:S01]  /*1ac0*/  MOV R16, 0xff800000 ;  /* 0xff80000000107802 */ /* 0x000fe20000000f00 */
        /* <DEDUP_REMOVED lines=30> */
[C---:B------:R-:W-:Y:S01]  /*1cb0*/  FADD R69, -R27.reuse, R74 ;  /* 0x0000004a1b457221 */ /* 0x040fe20000000100 */
[----:B------:R-:W-:Y:S01]  /*1cc0*/  FADD R2, R0, -12583039 ;  /* 0xcb40007f00027421 */ /* 0x000fe20000000000 */
[----:B------:R-:W-:Y:S01]  /*1cd0*/  FADD R9, -R27, R20 ;  /* 0x000000141b097221 */ /* 0x000fe20000000100 */
[-C--:B------:R-:W-:Y:S01]  /*1ce0*/  FFMA.SAT R20, R71, R12.reuse, 0.5 ;  /* 0x3f00000047147423 */ /* 0x080fe2000000200c */
[----:B------:R-:W-:Y:S01]  /*1cf0*/  FADD R67, -R27, R76 ;  /* 0x0000004c1b437221 */ /* 0x000fe20000000100 */
[----:B------:R-:W-:Y:S01]  /*1d00*/  FFMA R2, R77, 1.4426950216293334961, -R2 ;  /* 0x3fb8aa3b4d027823 */ /* 0x000fe20000000802 */
[C---:B------:R-:W-:Y:S01]  /*1d10*/  FADD R65, -R27.reuse, R78 ;  /* 0x0000004e1b417221 */ /* 0x040fe20000000100 */
[-C--:B------:R-:W-:Y:S01]  /*1d20*/  FFMA.RM R20, R20, R11.reuse, 12582913 ;  /* 0x4b40000114147423 */ /* 0x080fe2000000400b */
[----:B------:R-:W-:Y:S01]  /*1d30*/  FADD R3, -R27, R80 ;  /* 0x000000501b037221 */ /* 0x000fe20000000100 */
[----:B------:R-:W-:Y:S01]  /*1d40*/  FFMA R77, R77, 1.925963033500011079e-08, R2 ;  /* 0x32a570604d4d7823 */ /* 0x000fe20000000002 */
[----:B------:R-:W-:Y:S01]  /*1d50*/  FADD R2, R14, -12583039 ;  /* 0xcb40007f0e027421 */ /* 0x000fe20000000000 */
[C---:B------:R-:W-:Y:S01]  /*1d60*/  FADD R63, -R27.reuse, R84 ;  /* 0x000000541b3f7221 */ /* 0x040fe20000000100 */
[C---:B------:R-:W-:Y:S01]  /*1d70*/  FADD R35, -R27.reuse, R70 ;  /* 0x000000461b237221 */ /* 0x040fe20000000100 */
[----:B------:R-:W-:Y:S01]  /*1d80*/  FADD R33, -R27, R68 ;  /* 0x000000441b217221 */ /* 0x000fe20000000100 */
[----:B------:R-:W-:Y:S01]  /*1d90*/  FFMA R6, R79, 1.4426950216293334961, -R2 ;  /* 0x3fb8aa3b4f067823 */ /* 0x000fe20000000802 */
[-C--:B------:R-:W-:Y:S01]  /*1da0*/  FFMA.RM R2, R4, R11.reuse, 12582913 ;  /* 0x4b40000104027423 */ /* 0x080fe2000000400b */
[-C--:B------:R-:W-:Y:S01]  /*1db0*/  FFMA.RM R4, R8, R11.reuse, 12582913 ;  /* 0x4b40000108047423 */ /* 0x080fe2000000400b */
        /* <DEDUP_REMOVED lines=20> */
[----:B------:R-:W-:Y:S01]  /*1f00*/  FADD R8, R20, -12583039 ;  /* 0xcb40007f14087421 */ /* 0x000fe20000000000 */
[----:B------:R-:W-:Y:S01]  /*1f10*/  FADD R10, R6, -12583039 ;  /* 0xcb40007f060a7421 */ /* 0x000fe20000000000 */
[-C--:B------:R-:W-:Y:S01]  /*1f20*/  FFMA.SAT R22, R67, R12.reuse, 0.5 ;  /* 0x3f00000043167423 */ /* 0x080fe2000000200c */
[----:B------:R-:W0:Y:S01]  /*1f30*/  MUFU.EX2 R77, R77 ;  /* 0x0000004d004d7308 */ /* 0x000e220000000800 */
[----:B------:R-:W-:Y:S01]  /*1f40*/  FFMA R8, R71, 1.4426950216293334961, -R8 ;  /* 0x3fb8aa3b47087823 */ /* 0x000fe20000000808 */
[----:B------:R-:W-:Y:S01]  /*1f50*/  FFMA R10, R69, 1.4426950216293334961, -R10 ;  /* 0x3fb8aa3b450a7823 */ /* 0x000fe2000000080a */
[-C--:B------:R-:W-:Y:S01]  /*1f60*/  FFMA.RM R22, R22, R11.reuse, 12582913 ;  /* 0x4b40000116167423 */ /* 0x080fe2000000400b */
[----:B------:R-:W-:Y:S01]  /*1f70*/  SHF.L.U32 R0, R0, 0x17, RZ ;  /* 0x0000001700007819 */ /* 0x000fe200000006ff */
[----:B------:R-:W-:Y:S01]  /*1f80*/  FFMA R71, R71, 1.925963033500011079e-08, R8 ;  /* 0x32a5706047477823 */ /* 0x000fe20000000008 */
[----:B------:R-:W-:Y:S01]  /*1f90*/  FFMA R69, R69, 1.925963033500011079e-08, R10 ;  /* 0x32a5706045457823 */ /* 0x000fe2000000000a */
[-C--:B------:R-:W-:Y:S01]  /*1fa0*/  FFMA.SAT R8, R65, R12.reuse, 0.5 ;  /* 0x3f00000041087423 */ /* 0x080fe2000000200c */
        /* <DEDUP_REMOVED lines=9> */
[-C--:B------:R-:W-:Y:S01]  /*2040*/  FFMA.SAT R10, R3, R12.reuse, 0.5 ;  /* 0x3f000000030a7423 */ /* 0x080fe2000000200c */
[----:B------:R-:W-:Y:S01]  /*2050*/  MUFU.EX2 R34, R71 ;  /* 0x0000004700227308 */ /* 0x000fe20000000800 */
[----:B------:R-:W-:Y:S01]  /*2060*/  FFMA R16, R65, 1.4426950216293334961, -R16 ;  /* 0x3fb8aa3b41107823 */ /* 0x000fe20000000810 */
[----:B------:R-:W-:Y:S01]  /*2070*/  FFMA.SAT R66, R23, R12, 0.5 ;  /* 0x3f00000017427423 */ /* 0x000fe2000000200c */
[----:B------:R-:W-:Y:S01]  /*2080*/  FFMA.RM R10, R10, R11, 12582913 ;  /* 0x4b4000010a0a7423 */ /* 0x000fe2000000400b */
[----:B------:R-:W-:Y:S01]  /*2090*/  SHF.L.U32 R8, R8, 0x17, RZ ;  /* 0x0000001708087819 */ /* 0x000fe200000006ff */
[----:B------:R-:W-:Y:S01]  /*20a0*/  FFMA R65, R65, 1.925963033500011079e-08, R16 ;  /* 0x32a5706041417823 */ /* 0x000fe20000000010 */
[----:B------:R-:W-:Y:S01]  /*20b0*/  SHF.L.U32 R2, R2, 0x17, RZ ;  /* 0x0000001702027819 */ /* 0x000fe200000006ff */
[----:B------:R-:W-:Y:S01]  /*20c0*/  FADD R16, R10, -12583039 ;  /* 0xcb40007f0a107421 */ /* 0x000fe20000000000 */
[----:B------:R-:W-:Y:S01]  /*20d0*/  MUFU.EX2 R64, R67 ;  /* 0x0000004300407308 */ /* 0x000fe20000000800 */
[----:B------:R-:W-:Y:S01]  /*20e0*/  IMAD.SHL.U32 R4, R4, 0x800000, RZ ;  /* 0x0080000004047824 */ /* 0x000fe200078e00ff */
[----:B------:R-:W-:Y:S01]  /*20f0*/  SHF.L.U32 R6, R6, 0x17, RZ ;  /* 0x0000001706067819 */ /* 0x000fe200000006ff */
        /* <DEDUP_REMOVED lines=8> */
[----:B------:R-:W-:Y:S01]  /*2180*/  MUFU.EX2 R18, R18 ;  /* 0x0000001200127308 */ /* 0x000fe20000000800 */
[----:B------:R-:W-:-:S04]  /*2190*/  FFMA R24, R63, 1.4426950216293334961, -R24 ;  /* 0x3fb8aa3b3f187823 */ /* 0x000fc80000000818 */
[----:B------:R-:W-:Y:S01]  /*21a0*/  FFMA R63, R63, 1.925963033500011079e-08, R24 ;  /* 0x32a570603f3f7823 */ /* 0x000fe20000000018 */
[----:B------:R-:W-:Y:S02]  /*21b0*/  FFMA.SAT R24, R35, R12, 0.5 ;  /* 0x3f00000023187423 */ /* 0x000fe4000000200c */
[----:B------:R-:W1:Y:S01]  /*21c0*/  MUFU.EX2 R79, R79 ;  /* 0x0000004f004f7308 */ /* 0x000e620000000800 */
[----:B0-----:R-:W-:Y:S01]  /*21d0*/  FMUL R8, R8, R65 ;  /* 0x0000004108087220 */ /* 0x001fe20000400000 */
[----:B------:R-:W-:-:S04]  /*21e0*/  FFMA.RM R24, R24, R11, 12582913 ;  /* 0x4b40000118187423 */ /* 0x000fc8000000400b */
[----:B------:R-:W-:Y:S02]  /*21f0*/  FADD R14, R24, -12583039 ;  /* 0xcb40007f180e7421 */ /* 0x000fe40000000000 */
[----:B------:R-:W-:Y:S02]  /*2200*/  MUFU.EX2 R63, R63 ;  /* 0x0000003f003f7308 */ /* 0x000fe40000000800 */
[----:B------:R-:W-:-:S04]  /*2210*/  FFMA R14, R35, 1.4426950216293334961, -R14 ;  /* 0x3fb8aa3b230e7823 */ /* 0x000fc8000000080e */
[----:B------:R-:W-:Y:S01]  /*2220*/  FFMA R35, R35, 1.925963033500011079e-08, R14 ;  /* 0x32a5706023237823 */ /* 0x000fe2000000000e */
[----:B------:R-:W-:Y:S01]  /*2230*/  FADD R14, R26, -12583039 ;  /* 0xcb40007f1a0e7421 */ /* 0x000fe20000000000 */
[----:B------:R-:W0:Y:S01]  /*2240*/  MUFU.EX2 R75, R75 ;  /* 0x0000004b004b7308 */ /* 0x000e220000000800 */
[----:B-1----:R-:W-:Y:S02]  /*2250*/  FMUL R0, R0, R79 ;  /* 0x0000004f00007220 */ /* 0x002fe40000400000 */
[----:B------:R-:W-:-:S04]  /*2260*/  FFMA R14, R33, 1.4426950216293334961, -R14 ;  /* 0x3fb8aa3b210e7823 */ /* 0x000fc8000000080e */
[----:B------:R-:W-:Y:S01]  /*2270*/  FFMA R33, R33, 1.925963033500011079e-08, R14 ;  /* 0x32a5706021217823 */ /* 0x000fe2000000000e */
[----:B------:R-:W-:Y:S01]  /*2280*/  FADD R14, R28, -12583039 ;  /* 0xcb40007f1c0e7421 */ /* 0x000fe20000000000 */
[----:B------:R-:W-:Y:S03]  /*2290*/  MUFU.EX2 R35, R35 ;  /* 0x0000002300237308 */ /* 0x000fe60000000800 */
[----:B------:R-:W-:-:S04]  /*22a0*/  FFMA R14, R5, 1.4426950216293334961, -R14 ;  /* 0x3fb8aa3b050e7823 */ /* 0x000fc8000000080e */
[----:B------:R-:W-:Y:S01]  /*22b0*/  FFMA R32, R5, 1.925963033500011079e-08, R14 ;  /* 0x32a5706005207823 */ /* 0x000fe2000000000e */
[----:B------:R-:W-:Y:S01]  /*22c0*/  FFMA.SAT R14, R29, R12, 0.5 ;  /* 0x3f0000001d0e7423 */ /* 0x000fe2000000200c */
[----:B------:R-:W-:Y:S01]  /*22d0*/  SHF.L.U32 R5, R20, 0x17, RZ ;  /* 0x0000001714057819 */ /* 0x000fe200000006ff */
[----:B------:R-:W1:Y:S01]  /*22e0*/  MUFU.EX2 R73, R73 ;  /* 0x0000004900497308 */ /* 0x000e620000000800 */
[----:B0-----:R-:W-:Y:S01]  /*22f0*/  FMUL R2, R2, R75 ;  /* 0x0000004b02027220 */ /* 0x001fe20000400000 */
[----:B------:R-:W-:Y:S02]  /*2300*/  FFMA.RM R14, R14, R11, 12582913 ;  /* 0x4b4000010e0e7423 */ /* 0x000fe4000000400b */
[----:B------:R-:W-:Y:S02]  /*2310*/  FMUL R5, R5, R34 ;  /* 0x0000002205057220 */ /* 0x000fe40000400000 */
[C---:B------:R-:W-:Y:S01]  /*2320*/  FADD R20, R14.reuse, -12583039 ;  /* 0xcb40007f0e147421 */ /* 0x040fe20000000000 */
[----:B------:R-:W-:Y:S01]  /*2330*/  SHF.L.U32 R14, R14, 0x17, RZ ;  /* 0x000000170e0e7819 */ /* 0x000fe200000006ff */
[----:B------:R-:W0:Y:S02]  /*2340*/  MUFU.EX2 R69, R69 ;  /* 0x0000004500457308 */ /* 0x000e240000000800 */
[----:B------:R-:W-:-:S04]  /*2350*/  FFMA R20, R29, 1.4426950216293334961, -R20 ;  /* 0x3fb8aa3b1d147823 */ /* 0x000fc80000000814 */
[----:B------:R-:W-:Y:S01]  /*2360*/  FFMA R29, R29, 1.925963033500011079e-08, R20 ;  /* 0x32a570601d1d7823 */ /* 0x000fe20000000014 */
[----:B------:R-:W-:Y:S01]  /*2370*/  FFMA.SAT R20, R7, R12, 0.5 ;  /* 0x3f00000007147423 */ /* 0x000fe2000000200c */
[----:B-1----:R-:W-:-:S03]  /*2380*/  FMUL R4, R4, R73 ;  /* 0x0000004904047220 */ /* 0x002fc60000400000 */
[----:B------:R-:W-:Y:S01]  /*2390*/  FFMA.RM R20, R20, R11, 12582913 ;  /* 0x4b40000114147423 */ /* 0x000fe2000000400b */
[----:B------:R-:W-:Y:S03]  /*23a0*/  MUFU.EX2 R29, R29 ;  /* 0x0000001d001d7308 */ /* 0x000fe60000000800 */
[C---:B------:R-:W-:Y:S01]  /*23b0*/  FADD R34, R20.reuse, -12583039 ;  /* 0xcb40007f14227421 */ /* 0x040fe20000000000 */
[----:B------:R-:W-:Y:S01]  /*23c0*/  SHF.L.U32 R20, R20, 0x17, RZ ;  /* 0x0000001714147819 */ /* 0x000fe200000006ff */
[----:B0-----:R-:W-:Y:S02]  /*23d0*/  FMUL R6, R6, R69 ;  /* 0x0000004506067220 */ /* 0x001fe40000400000 */
[C---:B------:R-:W-:Y:S01]  /*23e0*/  FFMA R34, R7.reuse, 1.4426950216293334961, -R34 ;  /* 0x3fb8aa3b07227823 */ /* 0x040fe20000000822 */
[----:B------:R0:W-:Y:S03]  /*23f0*/  MUFU.EX2 R69, R32 ;  /* 0x0000002000457308 */ /* 0x0001e60000000800 */
[----:B------:R-:W-:Y:S01]  /*2400*/  FFMA R34, R7, 1.925963033500011079e-08, R34 ;  /* 0x32a5706007227823 */ /* 0x000fe20000000022 */
[----:B------:R-:W-:Y:S01]  /*2410*/  SHF.L.U32 R7, R22, 0x17, RZ ;  /* 0x0000001716077819 */ /* 0x000fe200000006ff */
[----:B------:R-:W-:-:S04]  /*2420*/  FFMA.RM R22, R66, R11, 12582913 ;  /* 0x4b40000142167423 */ /* 0x000fc8000000400b */
[----:B------:R-:W-:Y:S01]  /*2430*/  FMUL R7, R7, R64 ;  /* 0x0000004007077220 */ /* 0x000fe20000400000 */
[C---:B------:R-:W-:Y:S01]  /*2440*/  FADD R64, R22.reuse, -12583039 ;  /* 0xcb40007f16407421 */ /* 0x040fe20000000000 */
[----:B0-----:R-:W-:Y:S01]  /*2450*/  FFMA.SAT R32, R27, R12, 0.5 ;  /* 0x3f0000001b207423 */ /* 0x001fe2000000200c */
        /* <DEDUP_REMOVED lines=8> */
[-C--:B------:R-:W-:Y:S01]  /*24e0*/  FFMA.SAT R64, R13, R12.reuse, 0.5 ;  /* 0x3f0000000d407423 */ /* 0x080fe2000000200c */
[----:B------:R-:W-:Y:S02]  /*24f0*/  SHF.L.U32 R9, R10, 0x17, RZ ;  /* 0x000000170a097819 */ /* 0x000fe400000006ff */
[----:B------:R-:W-:Y:S01]  /*2500*/  SHF.L.U32 R10, R16, 0x17, RZ ;  /* 0x00000017100a7819 */ /* 0x000fe200000006ff */
[----:B------:R-:W-:Y:S01]  /*2510*/  FFMA.RM R64, R64, R11, 12582913 ;  /* 0x4b40000140407423 */ /* 0x000fe2000000400b */
[----:B------:R-:W-:Y:S01]  /*2520*/  FFMA.SAT R16, R17, R12, 0.5 ;  /* 0x3f00000011107423 */ /* 0x000fe2000000200c */
[----:B------:R-:W-:Y:S01]  /*2530*/  FMUL R9, R9, R18 ;  /* 0x0000001209097220 */ /* 0x000fe20000400000 */
[----:B------:R-:W-:Y:S01]  /*2540*/  MUFU.EX2 R65, R65 ;  /* 0x0000004100417308 */ /* 0x000fe20000000800 */
[----:B------:R-:W-:Y:S01]  /*2550*/  FADD R68, R64, -12583039 ;  /* 0xcb40007f40447421 */ /* 0x000fe20000000000 */
[----:B------:R-:W-:Y:S01]  /*2560*/  FMUL R10, R10, R63 ;  /* 0x0000003f0a0a7220 */ /* 0x000fe20000400000 */
[----:B------:R-:W-:-:S02]  /*2570*/  IMAD.SHL.U32 R64, R64, 0x800000, RZ ;  /* 0x0080000040407824 */ /* 0x000fc400078e00ff */
[----:B------:R-:W-:-:S03]  /*2580*/  FFMA R68, R13, 1.4426950216293334961, -R68 ;  /* 0x3fb8aa3b0d447823 */ /* 0x000fc60000000844 */
[----:B------:R-:W0:Y:S01]  /*2590*/  MUFU.EX2 R18, R33 ;  /* 0x0000002100127308 */ /* 0x000e220000000800 */
[----:B------:R-:W-:Y:S01]  /*25a0*/  FFMA R67, R13, 1.925963033500011079e-08, R68 ;  /* 0x32a570600d437823 */ /* 0x000fe20000000044 */
[----:B------:R-:W-:Y:S01]  /*25b0*/  FFMA.RM R13, R16, R11, 12582913 ;  /* 0x4b400001100d7423 */ /* 0x000fe2000000400b */
[----:B------:R-:W-:-:S03]  /*25c0*/  FFMA.SAT R68, R15, R12, 0.5 ;  /* 0x3f0000000f447423 */ /* 0x000fc6000000200c */
[C---:B------:R-:W-:Y:S01]  /*25d0*/  FADD R16, R13.reuse, -12583039 ;  /* 0xcb40007f0d107421 */ /* 0x040fe20000000000 */
[----:B------:R-:W-:Y:S01]  /*25e0*/  SHF.L.U32 R13, R13, 0x17, RZ ;  /* 0x000000170d0d7819 */ /* 0x000fe200000006ff */
[----:B------:R-:W-:Y:S02]  /*25f0*/  MUFU.EX2 R67, R67 ;  /* 0x0000004300437308 */ /* 0x000fe40000000800 */
[----:B------:R-:W-:-:S04]  /*2600*/  FFMA R16, R17, 1.4426950216293334961, -R16 ;  /* 0x3fb8aa3b11107823 */ /* 0x000fc80000000810 */
[----:B------:R-:W-:Y:S01]  /*2610*/  FFMA R63, R17, 1.925963033500011079e-08, R16 ;  /* 0x32a57060113f7823 */ /* 0x000fe20000000010 */
[----:B------:R-:W-:Y:S02]  /*2620*/  IMAD.SHL.U32 R16, R24, 0x800000, RZ ;  /* 0x0080000018107824 */ /* 0x000fe400078e00ff */
[----:B------:R-:W-:Y:S01]  /*2630*/  FFMA.RM R24, R68, R11, 12582913 ;  /* 0x4b40000144187423 */ /* 0x000fe2000000400b */
[----:B------:R-:W-:Y:S01]  /*2640*/  SHF.L.U32 R17, R26, 0x17, RZ ;  /* 0x000000171a117819 */ /* 0x000fe200000006ff */
[----:B------:R-:W-:Y:S01]  /*2650*/  FFMA.SAT R26, R19, R12, 0.5 ;  /* 0x3f000000131a7423 */ /* 0x000fe2000000200c */
[----:B------:R-:W-:Y:S01]  /*2660*/  FMUL R16, R16, R35 ;  /* 0x0000002310107220 */ /* 0x000fe20000400000 */
[----:B------:R-:W-:Y:S02]  /*2670*/  FADD R68, R24, -12583039 ;  /* 0xcb40007f18447421 */ /* 0x000fe40000000000 */
[----:B0-----:R-:W-:Y:S01]  /*2680*/  FMUL R17, R17, R18 ;  /* 0x0000001211117220 */ /* 0x001fe20000400000 */
[----:B------:R-:W-:Y:S01]  /*2690*/  FFMA.SAT R18, R21, R12, 0.5 ;  /* 0x3f00000015127423 */ /* 0x000fe2000000200c */
[----:B------:R-:W-:Y:S01]  /*26a0*/  FFMA R68, R15, 1.4426950216293334961, -R68 ;  /* 0x3fb8aa3b0f447823 */ /* 0x000fe20000000844 */
[----:B------:R-:W-:-:S03]  /*26b0*/  FFMA.RM R26, R26, R11, 12582913 ;  /* 0x4b4000011a1a7423 */ /* 0x000fc6000000400b */
[----:B------:R-:W-:Y:S01]  /*26c0*/  FFMA R35, R15, 1.925963033500011079e-08, R68 ;  /* 0x32a570600f237823 */ /* 0x000fe20000000044 */
[----:B------:R-:W-:-:S04]  /*26d0*/  FFMA.RM R15, R18, R11, 12582913 ;  /* 0x4b400001120f7423 */ /* 0x000fc8000000400b */
        /* <DEDUP_REMOVED lines=16> */
[----:B------:R-:W-:Y:S01]  /*27e0*/  FADD R28, R12, -12583039 ;  /* 0xcb40007f0c1c7421 */ /* 0x000fe20000000000 */
[----:B------:R-:W-:Y:S02]  /*27f0*/  FADD R32, R11, -12583039 ;  /* 0xcb40007f0b207421 */ /* 0x000fe40000000000 */
[----:B------:R-:W-:Y:S01]  /*2800*/  FADD R70, R19, R4 ;  /* 0x0000000413467221 */ /* 0x000fe20000000000 */
[----:B------:R-:W-:Y:S01]  /*2810*/  FFMA R28, R25, 1.4426950216293334961, -R28 ;  /* 0x3fb8aa3b191c7823 */ /* 0x000fe2000000081c */
[----:B------:R-:W-:-:S02]  /*2820*/  FFMA R32, R27, 1.4426950216293334961, -R32 ;  /* 0x3fb8aa3b1b207823 */ /* 0x000fc40000000820 */
[----:B------:R-:W-:Y:S01]  /*2830*/  FADD R19, R70, R5 ;  /* 0x0000000546137221 */ /* 0x000fe20000000000 */
[----:B------:R-:W-:Y:S01]  /*2840*/  FFMA R28, R25, 1.925963033500011079e-08, R28 ;  /* 0x32a57060191c7823 */ /* 0x000fe2000000001c */
[----:B------:R-:W-:Y:S01]  /*2850*/  FFMA R32, R27, 1.925963033500011079e-08, R32 ;  /* 0x32a570601b207823 */ /* 0x000fe20000000020 */
[----:B------:R-:W0:Y:S01]  /*2860*/  MUFU.EX2 R25, R34 ;  /* 0x0000002200197308 */ /* 0x000e220000000800 */
[----:B------:R-:W-:Y:S01]  /*2870*/  FADD R70, R19, R6 ;  /* 0x0000000613467221 */ /* 0x000fe20000000000 */
[----:B------:R-:W-:-:S03]  /*2880*/  FMUL R19, R14, R29 ;  /* 0x0000001d0e137220 */ /* 0x000fc60000400000 */
[----:B------:R-:W-:-:S03]  /*2890*/  FADD R21, R70, R7 ;  /* 0x0000000746157221 */ /* 0x000fc60000000000 */
[----:B------:R-:W1:Y:S01]  /*28a0*/  MUFU.EX2 R27, R66 ;  /* 0x00000042001b7308 */ /* 0x000e620000000800 */
[----:B------:R-:W-:-:S04]  /*28b0*/  FADD R14, R21, R8 ;  /* 0x00000008150e7221 */ /* 0x000fc80000000000 */
[----:B------:R-:W-:-:S03]  /*28c0*/  FADD R21, R14, R9 ;  /* 0x000000090e157221 */ /* 0x000fc60000000000 */
[----:B------:R-:W2:Y:S01]  /*28d0*/  MUFU.EX2 R34, R63 ;  /* 0x0000003f00227308 */ /* 0x000ea20000000800 */
[----:B------:R-:W-:Y:S01]  /*28e0*/  FADD R21, R21, R10 ;  /* 0x0000000a15157221 */ /* 0x000fe20000000000 */
[----:B0-----:R-:W-:-:S03]  /*28f0*/  FMUL R20, R20, R25 ;  /* 0x0000001914147220 */ /* 0x001fc60000400000 */
[----:B------:R-:W-:-:S03]  /*2900*/  FADD R14, R21, R16 ;  /* 0x00000010150e7221 */ /* 0x000fc60000000000 */
[----:B------:R-:W-:Y:S01]  /*2910*/  MUFU.EX2 R66, R35 ;  /* 0x0000002300427308 */ /* 0x000fe20000000800 */
[----:B------:R-:W-:Y:S01]  /*2920*/  FADD R25, R14, R17 ;  /* 0x000000110e197221 */ /* 0x000fe20000000000 */
[----:B-1----:R-:W-:Y:S01]  /*2930*/  FMUL R21, R22, R27 ;  /* 0x0000001b16157220 */ /* 0x002fe20000400000 */
[----:B------:R-:W-:Y:S02]  /*2940*/  SHF.L.U32 R22, R23, 0x17, RZ ;  /* 0x0000001717167819 */ /* 0x000fe400000006ff */
[----:B------:R-:W-:Y:S01]  /*2950*/  FADD R14, R25, R18 ;  /* 0x00000012190e7221 */ /* 0x000fe20000000000 */
[----:B------:R-:W-:Y:S02]  /*2960*/  SHF.L.U32 R27, R26, 0x17, RZ ;  /* 0x000000171a1b7819 */ /* 0x000fe400000006ff */
[----:B------:R-:W0:Y:S01]  /*2970*/  MUFU.EX2 R70, R33 ;  /* 0x0000002100467308 */ /* 0x000e220000000800 */
[----:B------:R-:W-:Y:S01]  /*2980*/  FADD R23, R14, R19 ;  /* 0x000000130e177221 */ /* 0x000fe20000000000 */
[----:B------:R-:W-:Y:S01]  /*2990*/  FMUL R22, R22, R65 ;  /* 0x0000004116167220 */ /* 0x000fe20000400000 */
[----:B------:R-:W-:-:S02]  /*29a0*/  FMUL R27, R27, R68 ;  /* 0x000000441b1b7220 */ /* 0x000fc40000400000 */
[----:B------:R-:W-:Y:S01]  /*29b0*/  FADD R14, R23, R20 ;  /* 0x00000014170e7221 */ /* 0x000fe20000000000 */
[----:B------:R-:W-:Y:S02]  /*29c0*/  FMUL R23, R64, R67 ;  /* 0x0000004340177220 */ /* 0x000fe40000400000 */
[----:B------:R1:W3:Y:S01]  /*29d0*/  MUFU.EX2 R29, R28 ;  /* 0x0000001c001d7308 */ /* 0x0002e20000000800 */
[----:B------:R-:W-:-:S04]  /*29e0*/  FADD R25, R14, R21 ;  /* 0x000000150e197221 */ /* 0x000fc80000000000 */
[----:B------:R-:W-:Y:S01]  /*29f0*/  FADD R14, R25, R22 ;  /* 0x00000016190e7221 */ /* 0x000fe20000000000 */
[----:B------:R-:W-:Y:S01]  /*2a00*/  SHF.L.U32 R25, R24, 0x17, RZ ;  /* 0x0000001718197819 */ /* 0x000fe200000006ff */
[----:B--2---:R-:W-:Y:S01]  /*2a10*/  FMUL R24, R13, R34 ;  /* 0x000000220d187220 */ /* 0x004fe20000400000 */
[----:B------:R-:W2:Y:S01]  /*2a20*/  MUFU.EX2 R32, R32 ;  /* 0x0000002000207308 */ /* 0x000ea20000000800 */
[----:B------:R-:W-:Y:S01]  /*2a30*/  FADD R13, R14, R23 ;  /* 0x000000170e0d7221 */ /* 0x000fe20000000000 */
[----:B0-----:R-:W-:Y:S01]  /*2a40*/  FMUL R26, R15, R70 ;  /* 0x000000460f1a7220 */ /* 0x001fe20000400000 */
[----:B------:R-:W-:Y:S01]  /*2a50*/  FMUL R25, R25, R66 ;  /* 0x0000004219197220 */ /* 0x000fe20000400000 */
[----:B-1----:R-:W-:Y:S01]  /*2a60*/  SHF.L.U32 R28, R12, 0x17, RZ ;  /* 0x000000170c1c7819 */ /* 0x002fe200000006ff */
[----:B------:R-:W-:-:S04]  /*2a70*/  FADD R14, R13, R24 ;  /* 0x000000180d0e7221 */ /* 0x000fc80000000000 */
[----:B------:R-:W-:Y:S01]  /*2a80*/  FADD R13, R14, R25 ;  /* 0x000000190e0d7221 */ /* 0x000fe20000000000 */
[----:B---3--:R-:W-:-:S03]  /*2a90*/  FMUL R28, R28, R29 ;  /* 0x0000001d1c1c7220 */ /* 0x008fc60000400000 */
[----:B------:R-:W-:Y:S01]  /*2aa0*/  FADD R12, R13, R26 ;  /* 0x0000001a0d0c7221 */ /* 0x000fe20000000000 */
[----:B------:R-:W-:-:S03]  /*2ab0*/  SHF.L.U32 R13, R11, 0x17, RZ ;  /* 0x000000170b0d7819 */ /* 0x000fc600000006ff */
        /* <DEDUP_REMOVED lines=13> */
.L_x_30633:
        /* <DEDUP_REMOVED lines=12> */
[----:B------:R-:W-:Y:S05]  /*2c50*/  CALL.REL.NOINC `($__internal_492_$__cuda_sm3x_div_rn_noftz_f32_slowpath) ;  /* 0x00000030004c7944 */ /* 0x000fea0003c00000 */
[----:B------:R-:W-:-:S07]  /*2c60*/  MOV R11, R3 ;  /* 0x00000003000b7202 */ /* 0x000fce0000000f00 */
.L_x_30574:
[----:B------:R-:W-:Y:S05]  /*2c70*/  BSYNC.RECONVERGENT B3 ;  /* 0x0000000000037941 */ /* 0x000fea0003800200 */
.L_x_30573:
        /* <DEDUP_REMOVED lines=12> */
[----:B------:R-:W-:Y:S05]  /*2d40*/  CALL.REL.NOINC `($__internal_492_$__cuda_sm3x_div_rn_noftz_f32_slowpath) ;  /* 0x0000003000107944 */ /* 0x000fea0003c00000 */
[----:B------:R-:W-:-:S07]  /*2d50*/  MOV R15, R3 ;  /* 0x00000003000f7202 */ /* 0x000fce0000000f00 */
.L_x_30576:
[----:B------:R-:W-:Y:S05]  /*2d60*/  BSYNC.RECONVERGENT B3 ;  /* 0x0000000000037941 */ /* 0x000fea0003800200 */
.L_x_30575:
        /* <DEDUP_REMOVED lines=13> */
[----:B------:R-:W-:-:S07]  /*2e40*/  IMAD.MOV.U32 R33, RZ, RZ, R3 ;  /* 0x000000ffff217224 */ /* 0x000fce00078e0003 */
.L_x_30578:
[----:B------:R-:W-:Y:S05]  /*2e50*/  BSYNC.RECONVERGENT B3 ;  /* 0x0000000000037941 */ /* 0x000fea0003800200 */
.L_x_30577:
        /* <DEDUP_REMOVED lines=14> */
.L_x_30580:
[----:B------:R-:W-:Y:S05]  /*2f40*/  BSYNC.RECONVERGENT B3 ;  /* 0x0000000000037941 */ /* 0x000fea0003800200 */
.L_x_30579:
        /* <DEDUP_REMOVED lines=14> */
.L_x_30582:
[----:B------:R-:W-:Y:S05]  /*3030*/  BSYNC.RECONVERGENT B3 ;  /* 0x0000000000037941 */ /* 0x000fea0003800200 */
.L_x_30581:
        /* <DEDUP_REMOVED lines=12> */
[----:B------:R-:W-:Y:S05]  /*3100*/  CALL.REL.NOINC `($__internal_492_$__cuda_sm3x_div_rn_noftz_f32_slowpath) ;  /* 0x0000002c00207944 */ /* 0x000fea0003c00000 */
[----:B------:R-:W-:-:S07]  /*3110*/  MOV R67, R3 ;  /* 0x0000000300437202 */ /* 0x000fce0000000f00 */
.L_x_30584:
[----:B------:R-:W-:Y:S05]  /*3120*/  BSYNC.RECONVERGENT B3 ;  /* 0x0000000000037941 */ /* 0x000fea0003800200 */
.L_x_30583:
        /* <DEDUP_REMOVED lines=14> */
.L_x_30586:
[----:B------:R-:W-:Y:S05]  /*3210*/  BSYNC.RECONVERGENT B3 ;  /* 0x0000000000037941 */ /* 0x000fea0003800200 */
.L_x_30585:
        /* <DEDUP_REMOVED lines=12> */
[----:B------:R-:W-:Y:S05]  /*32e0*/  CALL.REL.NOINC `($__internal_492_$__cuda_sm3x_div_rn_noftz_f32_slowpath) ;  /* 0x0000002800a87944 */ /* 0x000fea0003c00000 */
[----:B------:R-:W-:-:S07]  /*32f0*/  MOV R7, R3 ;  /* 0x0000000300077202 */ /* 0x000fce0000000f00 */
.L_x_30588:
[----:B------:R-:W-:Y:S05]  /*3300*/  BSYNC.RECONVERGENT B3 ;  /* 0x0000000000037941 */ /* 0x000fea0003800200 */
.L_x_30587:
        /* <DEDUP_REMOVED lines=14> */
.L_x_30590:
[----:B------:R-:W-:Y:S05]  /*33f0*/  BSYNC.RECONVERGENT B3 ;  /* 0x0000000000037941 */ /* 0x000fea0003800200 */
.L_x_30589:
        /* <DEDUP_REMOVED lines=14> */
.L_x_30592:
[----:B------:R-:W-:Y:S05]  /*34e0*/  BSYNC.RECONVERGENT B3 ;  /* 0x0000000000037941 */ /* 0x000fea0003800200 */
.L_x_30591:
        /* <DEDUP_REMOVED lines=14> */
.L_x_30594:
[----:B------:R-:W-:Y:S05]  /*35d0*/  BSYNC.RECONVERGENT B3 ;  /* 0x0000000000037941 */ /* 0x000fea0003800200 */
.L_x_30593:
        /* <DEDUP_REMOVED lines=14> */
.L_x_30596:
[----:B------:R-:W-:Y:S05]  /*36c0*/  BSYNC.RECONVERGENT B3 ;  /* 0x0000000000037941 */ /* 0x000fea0003800200 */
.L_x_30595:
        /* <DEDUP_REMOVED lines=14> */
.L_x_30598:
[----:B------:R-:W-:Y:S05]  /*37b0*/  BSYNC.RECONVERGENT B3 ;  /* 0x0000000000037941 */ /* 0x000fea0003800200 */
.L_x_30597:
        /* <DEDUP_REMOVED lines=14> */
.L_x_30600:
[----:B------:R-:W-:Y:S05]  /*38a0*/  BSYNC.RECONVERGENT B3 ;  /* 0x0000000000037941 */ /* 0x000fea0003800200 */
.L_x_30599:
        /* <DEDUP_REMOVED lines=14> */
.L_x_30602:
[----:B------:R-:W-:Y:S05]  /*3990*/  BSYNC.RECONVERGENT B3 ;  /* 0x0000000000037941 */ /* 0x000fea0003800200 */
.L_x_30601:
        /* <DEDUP_REMOVED lines=14> */
.L_x_30604:
[----:B------:R-:W-:Y:S05]  /*3a80*/  BSYNC.RECONVERGENT B3 ;  /* 0x0000000000037941 */ /* 0x000fea0003800200 */
.L_x_30603:
        /* <DEDUP_REMOVED lines=14> */
.L_x_30606:
[----:B------:R-:W-:Y:S05]  /*3b70*/  BSYNC.RECONVERGENT B3 ;  /* 0x0000000000037941 */ /* 0x000fea0003800200 */
.L_x_30605:
        /* <DEDUP_REMOVED lines=14> */
.L_x_30608:
[----:B------:R-:W-:Y:S05]  /*3c60*/  BSYNC.RECONVERGENT B3 ;  /* 0x0000000000037941 */ /* 0x000fea0003800200 */
.L_x_30607:
        /* <DEDUP_REMOVED lines=14> */
.L_x_30610:
[----:B------:R-:W-:Y:S05]  /*3d50*/  BSYNC.RECONVERGENT B3 ;  /* 0x0000000000037941 */ /* 0x000fea0003800200 */
.L_x_30609:
        /* <DEDUP_REMOVED lines=14> */
.L_x_30612:
[----:B------:R-:W-:Y:S05]  /*3e40*/  BSYNC.RECONVERGENT B3 ;  /* 0x0000000000037941 */ /* 0x000fea0003800200 */
.L_x_30611:
        /* <DEDUP_REMOVED lines=14> */
.L_x_30614:
[----:B------:R-:W-:Y:S05]  /*3f30*/  BSYNC.RECONVERGENT B3 ;  /* 0x0000000000037941 */ /* 0x000fea0003800200 */
.L_x_30613:
        /* <DEDUP_REMOVED lines=14> */
.L_x_30616:
[----:B------:R-:W-:Y:S05]  /*4020*/  BSYNC.RECONVERGENT B3 ;  /* 0x0000000000037941 */ /* 0x000fea0003800200 */
.L_x_30615:
        /* <DEDUP_REMOVED lines=14> */
.L_x_30618:
[----:B------:R-:W-:Y:S05]  /*4110*/  BSYNC.RECONVERGENT B3 ;  /* 0x0000000000037941 */ /* 0x000fea0003800200 */
.L_x_30617:
        /* <DEDUP_REMOVED lines=14> */
.L_x_30620:
[----:B------:R-:W-:Y:S05]  /*4200*/  BSYNC.RECONVERGENT B3 ;  /* 0x0000000000037941 */ /* 0x000fea0003800200 */
.L_x_30619:
[----:B------:R-:W-:Y:S01]  /*4210*/  HFMA2 R3, -RZ, RZ, 0, 0 ;  /* 0x00000000ff037431 */ /* 0x000fe200000001ff */
[----:B------:R-:W-:Y:S01]  /*4220*/  MOV R2, R36 ;  /* 0x0000002400027202 */ /* 0x000fe20000000f00 */
[----:B------:R-:W-:Y:S01]  /*4230*/  IMAD R0, R38, UR38, RZ ;  /* 0x0000002626007c24 */ /* 0x000fe2000f8e02ff */
[----:B------:R-:W-:Y:S02]  /*4240*/  @!P0 R2UR UR4, R30 ;  /* 0x000000001e0482ca */ /* 0x000fe400000e0000 */
[----:B------:R-:W-:Y:S01]  /*4250*/  @!P0 R2UR UR5, R31 ;  /* 0x000000001f0582ca */ /* 0x000fe200000e0000 */
[----:B------:R-:W-:Y:S01]  /*4260*/  IMAD R5, R37, UR39, R0 ;  /* 0x0000002725057c24 */ /* 0x000fe2000f8e0200 */
[----:B------:R-:W-:Y:S02]  /*4270*/  ISETP.GE.U32.AND P1, PT, R40, UR44, PT ;  /* 0x0000002c28007c0c */ /* 0x000fe4000bf26070 */
        /* <DEDUP_REMOVED lines=8> */
[----:B------:R-:W-:-:S02]  /*4300*/  ISETP.GE.U32.AND P3, PT, R61, UR44, PT ;  /* 0x0000002c3d007c0c */ /* 0x000fc4000bf66070 */
[----:B------:R-:W-:Y:S01]  /*4310*/  @!P1 R2UR UR6, R30 ;  /* 0x000000001e0692ca */ /* 0x000fe200000e0000 */
[----:B------:R0:W-:Y:S01]  /*4320*/  @!P0 STG.E desc[UR4][R4.64], R11 ;  /* 0x0000000b04008986 */ /* 0x0001e2000c101904 */
[----:B------:R-:W-:Y:S02]  /*4330*/  ISETP.GE.U32.AND P0, PT, R42, UR44, PT ;  /* 0x0000002c2a007c0c */ /* 0x000fe4000bf06070 */
[C---:B------:R-:W-:Y:S02]  /*4340*/  @!P1 R2UR UR7, R31.reuse ;  /* 0x000000001f0792ca */ /* 0x040fe400000e0000 */
[----:B------:R-:W-:Y:S02]  /*4350*/  ISETP.GE.AND.EX P0, PT, RZ, UR45, PT, P0 ;  /* 0x0000002dff007c0c */ /* 0x000fe4000bf06300 */
[----:B------:R-:W-:Y:S02]  /*4360*/  @!P2 R2UR UR8, R30 ;  /* 0x000000001e08a2ca */ /* 0x000fe400000e0000 */
[----:B------:R-:W-:-:S02]  /*4370*/  @!P2 R2UR UR9, R31 ;  /* 0x000000001f09a2ca */ /* 0x000fc400000e0000 */
[----:B------:R-:W-:Y:S02]  /*4380*/  ISETP.GE.U32.AND P6, PT, R43, UR44, PT ;  /* 0x0000002c2b007c0c */ /* 0x000fe4000bfc6070 */
[----:B------:R-:W-:Y:S02]  /*4390*/  ISETP.GE.U32.AND P5, PT, R44, UR44, PT ;  /* 0x0000002c2c007c0c */ /* 0x000fe4000bfa6070 */
[----:B------:R-:W-:Y:S01]  /*43a0*/  ISETP.GE.AND.EX P4, PT, RZ, UR45, PT, P4 ;  /* 0x0000002dff007c0c */ /* 0x000fe2000bf86340 */
[----:B------:R0:W-:Y:S01]  /*43b0*/  @!P1 STG.E desc[UR6][R4.64+0x80], R15 ;  /* 0x0000800f04009986 */ /* 0x0001e2000c101906 */
[----:B------:R-:W-:Y:S02]  /*43c0*/  ISETP.GE.U32.AND P1, PT, R46, UR44, PT ;  /* 0x0000002c2e007c0c */ /* 0x000fe4000bf26070 */
[----:B------:R-:W-:Y:S02]  /*43d0*/  @!P0 R2UR UR4, R30 ;  /* 0x000000001e0482ca */ /* 0x000fe400000e0000 */
[----:B------:R-:W-:Y:S01]  /*43e0*/  @!P0 R2UR UR5, R31 ;  /* 0x000000001f0582ca */ /* 0x000fe200000e0000 */
[----:B------:R0:W-:Y:S01]  /*43f0*/  @!P2 STG.E desc[UR8][R4.64+0x100], R33 ;  /* 0x000100210400a986 */ /* 0x0001e2000c101908 */
[----:B------:R-:W-:-:S02]  /*4400*/  ISETP.GE.U32.AND P2, PT, R45, UR44, PT ;  /* 0x0000002c2d007c0c */ /* 0x000fc4000bf46070 */
[----:B------:R-:W-:Y:S02]  /*4410*/  ISETP.GE.AND.EX P3, PT, RZ, UR45, PT, P3 ;  /* 0x0000002dff007c0c */ /* 0x000fe4000bf66330 */
[----:B------:R-:W-:Y:S02]  /*4420*/  ISETP.GE.AND.EX P6, PT, RZ, UR45, PT, P6 ;  /* 0x0000002dff007c0c */ /* 0x000fe4000bfc6360 */
[----:B------:R-:W-:Y:S02]  /*4430*/  ISETP.GE.AND.EX P5, PT, RZ, UR45, PT, P5 ;  /* 0x0000002dff007c0c */ /* 0x000fe4000bfa6350 */
[----:B------:R-:W-:Y:S02]  /*4440*/  ISETP.GE.AND.EX P2, PT, RZ, UR45, PT, P2 ;  /* 0x0000002dff007c0c */ /* 0x000fe4000bf46320 */
[----:B------:R-:W-:Y:S01]  /*4450*/  ISETP.GE.AND.EX P1, PT, RZ, UR45, PT, P1 ;  /* 0x0000002dff007c0c */ /* 0x000fe2000bf26310 */
        /* <DEDUP_REMOVED lines=95> */
.L_x_30571:
[----:B------:R-:W-:Y:S05]  /*4a50*/  EXIT ;  /* 0x000000000000794d */ /* 0x000fea0003800000 */
.L_x_30572:
[----:B------:R-:W-:Y:S01]  /*4a60*/  BSSY B1, `(.L_x_30622) ;  /* 0x0000007000017945 */ /* 0x000fe20003800000 */
[----:B------:R-:W-:Y:S02]  /*4a70*/  MOV R12, 0x10 ;  /* 0x00000010000c7802 */ /* 0x000fe40000000f00 */
[----:B------:R-:W-:Y:S02]  /*4a80*/  MOV R11, 0x1f ;  /* 0x0000001f000b7802 */ /* 0x000fe40000000f00 */
[----:B------:R-:W-:-:S07]  /*4a90*/  MOV R15, 0xffffffff ;  /* 0xffffffff000f7802 */ /* 0x000fce0000000f00 */
[----:B------:R-:W-:Y:S05]  /*4aa0*/  WARPSYNC.COLLECTIVE R15, `(.L_x_30623) ;  /* 0x000000000f087348 */ /* 0x000fea0003c00000 */
[----:B------:R0:W1:Y:S02]  /*4ab0*/  SHFL.BFLY P6, R14, R13, R12, R11 ;  /* 0x0c00000c0d0e7389 */ /* 0x00006400000c000b */
[----:B01----:R-:W-:Y:S05]  /*4ac0*/  ENDCOLLECTIVE ;  /* 0x000000000000791b */ /* 0x003fea0003800000 */
.L_x_30623:
[----:B------:R-:W-:Y:S05]  /*4ad0*/  BSYNC B1 ;  /* 0x0000000000017941 */ /* 0x000fea0003800000 */
.L_x_30622:
[----:B------:R-:W-:Y:S01]  /*4ae0*/  FMNMX R13, R14, R13, !PT ;  /* 0x0000000d0e0d7209 */ /* 0x000fe20007800000 */
[----:B------:R-:W-:Y:S01]  /*4af0*/  IMAD.MOV.U32 R12, RZ, RZ, 0x8 ;  /* 0x00000008ff0c7424 */ /* 0x000fe200078e00ff */
[----:B------:R-:W-:Y:S01]  /*4b00*/  MOV R11, 0x1f ;  /* 0x0000001f000b7802 */ /* 0x000fe20000000f00 */
[----:B------:R-:W-:Y:S01]  /*4b10*/  HFMA2 R33, -RZ, RZ, 0.96630859375, -0.0022525787353515625 ;  /* 0x3bbb989dff217431 */ /* 0x000fe200000001ff */
[----:B------:R-:W-:Y:S02]  /*4b20*/  MOV R15, 0xffffffff ;  /* 0xffffffff000f7802 */ /* 0x000fe40000000f00 */
[----:B------:R-:W-:-:S07]  /*4b30*/  MOV R35, 0x437c0000 ;  /* 0x437c000000237802 */ /* 0x000fce0000000f00 */
[----:B------:R-:W-:Y:S05]  /*4b40*/  WARPSYNC.COLLECTIVE R15, `(.L_x_30624) ;  /* 0x000000000f087348 */ /* 0x000fea0003c00000 */
[----:B------:R0:W1:Y:S02]  /*4b50*/  SHFL.BFLY P6, R14, R13, R12, R11 ;  /* 0x0c00000c0d0e7389 */ /* 0x00006400000c000b */
[----:B01----:R-:W-:Y:S05]  /*4b60*/  ENDCOLLECTIVE ;  /* 0x000000000000791b */ /* 0x003fea0003800000 */
.L_x_30624:
[----:B------:R-:W-:Y:S01]  /*4b70*/  HFMA2 R12, -RZ, RZ, 0, 2.384185791015625e-07 ;  /* 0x00000004ff0c7431 */ /* 0x000fe200000001ff */
[----:B------:R-:W-:-:S04]  /*4b80*/  FMNMX R0, R13, R14, !PT ;  /* 0x0000000e0d007209 */ /* 0x000fc80007800000 */
[----:B------:R-:W-:-:S07]  /*4b90*/  MOV R13, R0 ;  /* 0x00000000000d7202 */ /* 0x000fce0000000f00 */
[----:B------:R-:W-:Y:S05]  /*4ba0*/  WARPSYNC.COLLECTIVE R15, `(.L_x_30625) ;  /* 0x000000000f087348 */ /* 0x000fea0003c00000 */
[----:B------:R0:W1:Y:S02]  /*4bb0*/  SHFL.BFLY P6, R14, R13, R12, R11 ;  /* 0x0c00000c0d0e7389 */ /* 0x00006400000c000b */
[----:B01----:R-:W-:Y:S05]  /*4bc0*/  ENDCOLLECTIVE ;  /* 0x000000000000791b */ /* 0x003fea0003800000 */
.L_x_30625:
[----:B------:R-:W-:Y:S01]  /*4bd0*/  HFMA2 R12, -RZ, RZ, 0, 1.1920928955078125e-07 ;  /* 0x00000002ff0c7431 */ /* 0x000fe200000001ff */
[----:B------:R-:W-:-:S04]  /*4be0*/  FMNMX R2, R0, R14, !PT ;  /* 0x0000000e00027209 */ /* 0x000fc80007800000 */
[----:B------:R-:W-:-:S07]  /*4bf0*/  MOV R13, R2 ;  /* 0x00000002000d7202 */ /* 0x000fce0000000f00 */
[----:B------:R-:W-:Y:S05]  /*4c00*/  WARPSYNC.COLLECTIVE R15, `(.L_x_30626) ;  /* 0x000000000f087348 */ /* 0x000fea0003c00000 */
[----:B------:R0:W1:Y:S02]  /*4c10*/  SHFL.BFLY P6, R14, R13, R12, R11 ;  /* 0x0c00000c0d0e7389 */ /* 0x00006400000c000b */
[----:B01----:R-:W-:Y:S05]  /*4c20*/  ENDCOLLECTIVE ;  /* 0x000000000000791b */ /* 0x003fea0003800000 */
.L_x_30626:
[----:B------:R-:W-:Y:S02]  /*4c30*/  MOV R12, 0x1 ;  /* 0x00000001000c7802 */ /* 0x000fe40000000f00 */
[----:B------:R-:W-:-:S05]  /*4c40*/  FMNMX R3, R2, R14, !PT ;  /* 0x0000000e02037209 */ /* 0x000fca0007800000 */
[----:B------:R-:W-:-:S07]  /*4c50*/  IMAD.MOV.U32 R13, RZ, RZ, R3 ;  /* 0x000000ffff0d7224 */ /* 0x000fce00078e0003 */
[----:B------:R-:W-:Y:S05]  /*4c60*/  WARPSYNC.COLLECTIVE R15, `(.L_x_30627) ;  /* 0x000000000f087348 */ /* 0x000fea0003c00000 */
[----:B------:R0:W1:Y:S02]  /*4c70*/  SHFL.BFLY P6, R14, R13, R12, R11 ;  /* 0x0c00000c0d0e7389 */ /* 0x00006400000c000b */
[----:B01----:R-:W-:Y:S05]  /*4c80*/  ENDCOLLECTIVE ;  /* 0x000000000000791b */ /* 0x003fea0003800000 */
.L_x_30627:
        /* <DEDUP_REMOVED lines=37> */
[----:B------:R-:W-:-:S03]  /*4ee0*/  SHF.L.U32 R3, R10, 0x17, RZ ;  /* 0x000000170a037819 */ /* 0x000fc600000006ff */
        /* <DEDUP_REMOVED lines=165> */
[----:B------:R-:W-:-:S03]  /*5940*/  FADD R11, RZ, R3 ;  /* 0x00000003ff0b7221 */ /* 0x000fc60000000000 */
[-C--:B------:R-:W-:Y:S01]  /*5950*/  FFMA.RM R12, R12, R35.reuse, 12582913 ;  /* 0x4b4000010c0c7423 */ /* 0x080fe20000004023 */
[----:B------:R-:W-:Y:S01]  /*5960*/  FFMA.RM R35, R14, R35, 12582913 ;  /* 0x4b4000010e237423 */ /* 0x000fe20000004023 */
[----:B------:R-:W-:Y:S02]  /*5970*/  FADD R11, R11, R0 ;  /* 0x000000000b0b7221 */ /* 0x000fe40000000000 */
[C---:B------:R-:W-:Y:S01]  /*5980*/  FADD R14, R12.reuse, -12583039 ;  /* 0xcb40007f0c0e7421 */ /* 0x040fe20000000000 */
[----:B------:R-:W-:Y:S01]  /*5990*/  SHF.L.U32 R12, R12, 0x17, RZ ;  /* 0x000000170c0c7819 */ /* 0x000fe200000006ff */
[----:B------:R-:W-:Y:S02]  /*59a0*/  FADD R11, R11, R2 ;  /* 0x000000020b0b7221 */ /* 0x000fe40000000000 */
        /* <DEDUP_REMOVED lines=37> */
.L_x_30628:
[----:B------:R-:W-:Y:S02]  /*5c00*/  HFMA2 R12, -RZ, RZ, 0, 4.76837158203125e-07 ;  /* 0x00000008ff0c7431 */ /* 0x000fe400000001ff */
[----:B------:R-:W-:-:S05]  /*5c10*/  FADD R32, R13, R14 ;  /* 0x0000000e0d207221 */ /* 0x000fca0000000000 */
[----:B------:R-:W-:-:S07]  /*5c20*/  MOV R13, R32 ;  /* 0x00000020000d7202 */ /* 0x000fce0000000f00 */
[----:B------:R-:W-:Y:S05]  /*5c30*/  WARPSYNC.COLLECTIVE R15, `(.L_x_30629) ;  /* 0x000000000f087348 */ /* 0x000fea0003c00000 */
[----:B------:R0:W1:Y:S02]  /*5c40*/  SHFL.BFLY P6, R14, R13, R12, R11 ;  /* 0x0c00000c0d0e7389 */ /* 0x00006400000c000b */
[----:B01----:R-:W-:Y:S05]  /*5c50*/  ENDCOLLECTIVE ;  /* 0x000000000000791b */ /* 0x003fea0003800000 */
.L_x_30629:
[----:B------:R-:W-:Y:S02]  /*5c60*/  HFMA2 R12, -RZ, RZ, 0, 2.384185791015625e-07 ;  /* 0x00000004ff0c7431 */ /* 0x000fe400000001ff */
[----:B------:R-:W-:-:S05]  /*5c70*/  FADD R33, R32, R14 ;  /* 0x0000000e20217221 */ /* 0x000fca0000000000 */
[----:B------:R-:W-:-:S07]  /*5c80*/  MOV R13, R33 ;  /* 0x00000021000d7202 */ /* 0x000fce0000000f00 */
[----:B------:R-:W-:Y:S05]  /*5c90*/  WARPSYNC.COLLECTIVE R15, `(.L_x_30630) ;  /* 0x000000000f087348 */ /* 0x000fea0003c00000 */
[----:B------:R0:W1:Y:S02]  /*5ca0*/  SHFL.BFLY P6, R14, R13, R12, R11 ;  /* 0x0c00000c0d0e7389 */ /* 0x00006400000c000b */
[----:B01----:R-:W-:Y:S05]  /*5cb0*/  ENDCOLLECTIVE ;  /* 0x000000000000791b */ /* 0x003fea0003800000 */
.L_x_30630:
[----:B------:R-:W-:Y:S01]  /*5cc0*/  MOV R12, 0x2 ;  /* 0x00000002000c7802 */ /* 0x000fe20000000f00 */
[----:B------:R-:W-:-:S04]  /*5cd0*/  FADD R34, R33, R14 ;  /* 0x0000000e21227221 */ /* 0x000fc80000000000 */
[----:B------:R-:W-:-:S07]  /*5ce0*/  IMAD.MOV.U32 R13, RZ, RZ, R34 ;  /* 0x000000ffff0d7224 */ /* 0x000fce00078e0022 */
[----:B------:R-:W-:Y:S05]  /*5cf0*/  WARPSYNC.COLLECTIVE R15, `(.L_x_30631) ;  /* 0x000000000f087348 */ /* 0x000fea0003c00000 */
[----:B------:R0:W1:Y:S02]  /*5d00*/  SHFL.BFLY P6, R14, R13, R12, R11 ;  /* 0x0c00000c0d0e7389 */ /* 0x00006400000c000b */
[----:B01----:R-:W-:Y:S05]  /*5d10*/  ENDCOLLECTIVE ;  /* 0x000000000000791b */ /* 0x003fea0003800000 */
.L_x_30631:
[----:B------:R-:W-:Y:S02]  /*5d20*/  HFMA2 R12, -RZ, RZ, 0, 5.9604644775390625e-08 ;  /* 0x00000001ff0c7431 */ /* 0x000fe400000001ff */
[----:B------:R-:W-:-:S05]  /*5d30*/  FADD R35, R34, R14 ;  /* 0x0000000e22237221 */ /* 0x000fca0000000000 */
[----:B------:R-:W-:-:S07]  /*5d40*/  MOV R13, R35 ;  /* 0x00000023000d7202 */ /* 0x000fce0000000f00 */
[----:B------:R-:W-:Y:S05]  /*5d50*/  WARPSYNC.COLLECTIVE R15, `(.L_x_30632) ;  /* 0x000000000f087348 */ /* 0x000fea0003c00000 */
[----:B------:R0:W1:Y:S02]  /*5d60*/  SHFL.BFLY P6, R14, R13, R12, R11 ;  /* 0x0c00000c0d0e7389 */ /* 0x00006400000c000b */
[----:B01----:R-:W-:Y:S05]  /*5d70*/  ENDCOLLECTIVE ;  /* 0x000000000000791b */ /* 0x003fea0003800000 */
.L_x_30632:
[----:B------:R-:W-:Y:S05]  /*5d80*/  BRA `(.L_x_30633) ;  /* 0xffffffcc00807947 */ /* 0x000fea000383ffff */
        .weak           $__internal_492_$__cuda_sm3x_div_rn_noftz_f32_slowpath
        .type           $__internal_492_$__cuda_sm3x_div_rn_noftz_f32_slowpath,@function
        .size           $__internal_492_$__cuda_sm3x_div_rn_noftz_f32_slowpath,(.L_x_37869 - $__internal_492_$__cuda_sm3x_div_rn_noftz_f32_slowpath)
$__internal_492_$__cuda_sm3x_div_rn_noftz_f32_slowpath:
        /* <DEDUP_REMOVED lines=34> */
.L_x_30635:
        /* <DEDUP_REMOVED lines=51> */
.L_x_30642:
[----:B------:R-:W-:-:S04]  /*62e0*/  LOP3.LUT R3, R3, 0x80000000, RZ, 0xc0, !PT ;  /* 0x8000000003037812 */ /* 0x000fc800078ec0ff */
[----:B------:R-:W-:Y:S01]  /*62f0*/  LOP3.LUT R3, R3, 0x7f800000, RZ, 0xfc, !PT ;  /* 0x7f80000003037812 */ /* 0x000fe200078efcff */
[----:B------:R-:W-:Y:S06]  /*6300*/  BRA `(.L_x_30643) ;  /* 0x0000000000047947 */ /* 0x000fec0003800000 */
.L_x_30641:
[----:B------:R-:W-:-:S07]  /*6310*/  LEA R3, R32, R3, 0x17 ;  /* 0x0000000320037211 */ /* 0x000fce00078eb8ff */
.L_x_30643:
[----:B------:R-:W-:Y:S05]  /*6320*/  BSYNC.RECONVERGENT B2 ;  /* 0x0000000000027941 */ /* 0x000fea0003800200 */
.L_x_30640:
[----:B------:R-:W-:Y:S05]  /*6330*/  BRA `(.L_x_30644) ;  /* 0x0000000000207947 */ /* 0x000fea0003800000 */
.L_x_30639:
[----:B------:R-:W-:-:S04]  /*6340*/  LOP3.LUT R3, R12, 0x80000000, R3, 0x48, !PT ;  /* 0x800000000c037812 */ /* 0x000fc800078e4803 */
[----:B------:R-:W-:Y:S01]  /*6350*/  LOP3.LUT R3, R3, 0x7f800000, RZ, 0xfc, !PT ;  /* 0x7f80000003037812 */ /* 0x000fe200078efcff */
[----:B------:R-:W-:Y:S06]  /*6360*/  BRA `(.L_x_30644) ;  /* 0x0000000000147947 */ /* 0x000fec0003800000 */
.L_x_30638:
[----:B------:R-:W-:Y:S01]  /*6370*/  LOP3.LUT R3, R12, 0x80000000, R3, 0x48, !PT ;  /* 0x800000000c037812 */ /* 0x000fe200078e4803 */
[----:B------:R-:W-:Y:S06]  /*6380*/  BRA `(.L_x_30644) ;  /* 0x00000000000c7947 */ /* 0x000fec0003800000 */
.L_x_30637:
[----:B------:R-:W0:Y:S01]  /*6390*/  MUFU.RSQ R3, -QNAN ;  /* 0xffc0000000037908 */ /* 0x000e220000001400 */
[----:B------:R-:W-:Y:S05]  /*63a0*/  BRA `(.L_x_30644) ;  /* 0x0000000000047947 */ /* 0x000fea0003800000 */
.L_x_30636:
[----:B------:R-:W-:-:S07]  /*63b0*/  FADD.FTZ R3, R3, R12 ;  /* 0x0000000c03037221 */ /* 0x000fce0000010000 */
.L_x_30644:
[----:B------:R-:W-:Y:S05]  /*63c0*/  BSYNC.RECONVERGENT B1 ;  /* 0x0000000000017941 */ /* 0x000fea0003800200 */
.L_x_30634:
[----:B------:R-:W-:Y:S01]  /*63d0*/  HFMA2 R13, -RZ, RZ, 0, 0 ;  /* 0x00000000ff0d7431 */ /* 0x000fe200000001ff */
[----:B------:R-:W-:-:S04]  /*63e0*/  MOV R12, R14 ;  /* 0x0000000e000c7202 */ /* 0x000fc80000000f00 */
[----:B0-----:R-:W-:Y:S05]  /*63f0*/  RET.REL.NODEC R12 `(_Z15SoftmaxWarpImplI24ElementwiseScaleMaskLoadIffbE11DirectStoreIffEfLi1ELi24ELi32ELi1ELb1EL9Algorithm0EEvT_T0_ll) ;  /* 0xffffff9c0c007950 */ /* 0x001fea0003c3ffff */
.L_x_30645:
        /* <DEDUP_REMOVED lines=16> */
.L_x_37869:


//--------------------- .text._Z15SoftmaxWarpImplI24ElementwiseScaleMaskLoadIffbE11DirectStoreIffEfLi1ELi24ELi32ELi1ELb0EL9Algorithm0EEvT_T0_ll --------------------------
	.section	.text._Z15SoftmaxWarpImplI24ElementwiseScaleMaskLoadIffbE11DirectStoreIffEfLi1ELi24ELi32ELi1ELb0EL9Algorithm0EEvT_T0_ll,"ax",@progbits
	.align	128
        .global         _Z15SoftmaxWarpImplI24ElementwiseScaleMaskLoadIffbE11DirectStoreIffEfLi1ELi24ELi32ELi1ELb0EL9Algorithm0EEvT_T0_ll
        .type           _Z15SoftmaxWarpImplI24ElementwiseScaleMaskLoadIffbE11DirectStoreIffEfLi1ELi24ELi32ELi1ELb0EL9Algorithm0EEvT_T0_ll,@function
        .size           _Z15SoftmaxWarpImplI24ElementwiseScaleMaskLoadIffbE11DirectStoreIffEfLi1ELi24ELi32ELi1ELb0EL9Algorithm0EEvT_T0_ll,(.L_x_37870 - _Z15SoftmaxWarpImplI24ElementwiseScaleMaskLoadIffbE11DirectStoreIffEfLi1ELi24ELi32ELi1ELb0EL9Algorithm0EEvT_T0_ll)
        .other          _Z15SoftmaxWarpImplI24ElementwiseScaleMaskLoadIffbE11DirectStoreIffEfLi1ELi24ELi32ELi1ELb0EL9Algorithm0EEvT_T0_ll,@"STO_CUDA_ENTRY STV_DEFAULT"
_Z15SoftmaxWarpImplI24ElementwiseScaleMaskLoadIffbE11DirectStoreIffEfLi1ELi24ELi32ELi1ELb0EL9Algorithm0EEvT_T0_ll:
.text._Z15SoftmaxWarpImplI24ElementwiseScaleMaskLoadIffbE11DirectStoreIffEfLi1ELi24ELi32ELi1ELb0EL9Algorithm0EEvT_T0_ll:
        /* <DEDUP_REMOVED lines=24> */
.L_x_30646:
        /* <DEDUP_REMOVED lines=13> */
.L_x_30696:
[----:B---3--:R-:W3:Y:S01]  /*0250*/  LDC.64 R6, c[0x0][0x390] ;  /* 0x0000e400ff067b82 */ /* 0x008ee20000000a00 */
[----:B------:R-:W-:Y:S01]  /*0260*/  HFMA2 R3, -RZ, RZ, 0, 0 ;  /* 0x00000000ff037431 */ /* 0x000fe200000001ff */
[----:B-1----:R-:W-:Y:S02]  /*0270*/  MOV R2, R38 ;  /* 0x0000002600027202 */ /* 0x002fe40000000f00 */
[C---:B--2---:R-:W-:Y:S02]  /*0280*/  R2UR UR8, R30.reuse ;  /* 0x000000001e0872ca */ /* 0x044fe400000e0000 */
[C---:B------:R-:W-:Y:S02]  /*0290*/  R2UR UR9, R31.reuse ;  /* 0x000000001f0972ca */ /* 0x040fe400000e0000 */
[----:B------:R-:W-:Y:S02]  /*02a0*/  R2UR UR4, R30 ;  /* 0x000000001e0472ca */ /* 0x000fe400000e0000 */
        /* <DEDUP_REMOVED lines=15> */
[----:B------:R-:W-:Y:S02]  /*03a0*/  LEA R2, P0, R4, UR36, 0x2 ;  /* 0x0000002404027c11 */ /* 0x000fe4000f8010ff */
[----:B------:R-:W-:Y:S01]  /*03b0*/  R2UR UR18, R30 ;  /* 0x000000001e1272ca */ /* 0x000fe200000e0000 */
[----:B------:R-:W2:Y:S01]  /*03c0*/  LDG.E.U8 R11, desc[UR4][R6.64] ;  /* 0x00000004060b7981 */ /* 0x000ea2000c1e1100 */
[----:B------:R-:W-:Y:S02]  /*03d0*/  LEA.HI.X R3, R4, UR37, R3, 0x2, P0 ;  /* 0x0000002504037c11 */ /* 0x000fe400080f1403 */
[----:B------:R-:W-:Y:S01]  /*03e0*/  R2UR UR19, R31 ;  /* 0x000000001f1372ca */ /* 0x000fe200000e0000 */
[----:B------:R-:W3:Y:S01]  /*03f0*/  LDG.E.U8 R0, desc[UR6][R6.64+0x20] ;  /* 0x0000200606007981 */ /* 0x000ee2000c1e1100 */
[----:B------:R-:W1:Y:S03]  /*0400*/  LDC.64 R4, c[0x0][0x398] ;  /* 0x0000e600ff047b82 */ /* 0x000e660000000a00 */
[----:B------:R-:W1:Y:S04]  /*0410*/  LDG.E R16, desc[UR8][R2.64+0x100] ;  /* 0x0001000802107981 */ /* 0x000e68000c1e1900 */
[----:B------:R-:W4:Y:S01]  /*0420*/  LDG.E.U8 R9, desc[UR8][R6.64+0x40] ;  /* 0x0000400806097981 */ /* 0x000f22000c1e1100 */
[----:B------:R-:W-:-:S02]  /*0430*/  R2UR UR16, R30 ;  /* 0x000000001e1072ca */ /* 0x000fc400000e0000 */
[C---:B------:R-:W-:Y:S01]  /*0440*/  R2UR UR17, R31.reuse ;  /* 0x000000001f1172ca */ /* 0x040fe200000e0000 */
[----:B------:R-:W5:Y:S01]  /*0450*/  LDG.E R20, desc[UR4][R2.64+0x180] ;  /* 0x0001800402147981 */ /* 0x000f62000c1e1900 */
[C---:B------:R-:W-:Y:S02]  /*0460*/  R2UR UR20, R30.reuse ;  /* 0x000000001e1472ca */ /* 0x040fe400000e0000 */
[----:B------:R-:W-:Y:S01]  /*0470*/  R2UR UR21, R31 ;  /* 0x000000001f1572ca */ /* 0x000fe200000e0000 */
[----:B------:R-:W5:Y:S04]  /*0480*/  LDG.E R22, desc[UR6][R2.64+0x200] ;  /* 0x0002000602167981 */ /* 0x000f68000c1e1900 */
[----:B------:R-:W5:Y:S04]  /*0490*/  LDG.E.U8 R17, desc[UR10][R6.64+0x60] ;  /* 0x0000600a06117981 */ /* 0x000f68000c1e1100 */
[----:B------:R-:W5:Y:S04]  /*04a0*/  LDG.E.U8 R19, desc[UR12][R6.64+0x80] ;  /* 0x0000800c06137981 */ /* 0x000f68000c1e1100 */
[----:B------:R-:W5:Y:S04]  /*04b0*/  LDG.E R10, desc[UR6][R2.64+0x80] ;  /* 0x00008006020a7981 */ /* 0x000f68000c1e1900 */
[----:B------:R-:W5:Y:S04]  /*04c0*/  LDG.E R8, desc[UR4][R2.64] ;  /* 0x0000000402087981 */ /* 0x000f68000c1e1900 */
[----:B------:R-:W5:Y:S04]  /*04d0*/  LDG.E R24, desc[UR4][R2.64+0x280] ;  /* 0x0002800402187981 */ /* 0x000f68000c1e1900 */
[----:B------:R-:W5:Y:S04]  /*04e0*/  LDG.E R28, desc[UR8][R2.64+0x380] ;  /* 0x00038008021c7981 */ /* 0x000f68000c1e1900 */
[----:B------:R-:W5:Y:S04]  /*04f0*/  LDG.E.U8 R25, desc[UR18][R6.64+0xe0] ;  /* 0x0000e01206197981 */ /* 0x000f68000c1e1100 */
[----:B------:R-:W5:Y:S04]  /*0500*/  LDG.E.U8 R44, desc[UR14][R6.64+0x1c0] ;  /* 0x0001c00e062c7981 */ /* 0x000f68000c1e1100 */
[----:B------:R-:W5:Y:S04]  /*0510*/  LDG.E.U8 R32, desc[UR12][R6.64+0x140] ;  /* 0x0001400c06207981 */ /* 0x000f68000c1e1100 */
[----:B------:R-:W5:Y:S04]  /*0520*/  LDG.E.U8 R21, desc[UR14][R6.64+0xa0] ;  /* 0x0000a00e06157981 */ /* 0x000f68000c1e1100 */
[----:B------:R-:W5:Y:S01]  /*0530*/  LDG.E.U8 R42, desc[UR12][R6.64+0x180] ;  /* 0x0001800c062a7981 */ /* 0x000f62000c1e1100 */
[----:B------:R-:W-:-:S02]  /*0540*/  R2UR UR22, R30 ;  /* 0x000000001e1672ca */ /* 0x000fc400000e0000 */
[----:B------:R-:W-:Y:S01]  /*0550*/  R2UR UR23, R31 ;  /* 0x000000001f1772ca */ /* 0x000fe200000e0000 */
        /* <DEDUP_REMOVED lines=20> */
[----:B--2---:R-:W-:-:S03]  /*06a0*/  ISETP.NE.AND P2, PT, R11, RZ, PT ;  /* 0x000000ff0b00720c */ /* 0x004fc60003f45270 */
[----:B------:R-:W2:Y:S01]  /*06b0*/  LDG.E.U8 R11, desc[UR22][R6.64+0x2e0] ;  /* 0x0002e016060b7981 */ /* 0x000ea2000c1e1100 */
[----:B---3--:R-:W-:-:S03]  /*06c0*/  ISETP.NE.AND P6, PT, R0, RZ, PT ;  /* 0x000000ff0000720c */ /* 0x008fc60003fc5270 */
[----:B------:R-:W3:Y:S01]  /*06d0*/  LDG.E.U8 R0, desc[UR20][R6.64+0x2c0] ;  /* 0x0002c01406007981 */ /* 0x000ee2000c1e1100 */
[----:B-1----:R-:W-:-:S03]  /*06e0*/  FMUL R35, R16, R5 ;  /* 0x0000000510237220 */ /* 0x002fc60000400000 */
[----:B------:R-:W2:Y:S01]  /*06f0*/  LDG.E R16, desc[UR6][R2.64+0x480] ;  /* 0x0004800602107981 */ /* 0x000ea2000c1e1900 */
[----:B----4-:R-:W-:-:S03]  /*0700*/  ISETP.NE.AND P5, PT, R9, RZ, PT ;  /* 0x000000ff0900720c */ /* 0x010fc60003fa5270 */
[----:B------:R1:W4:Y:S01]  /*0710*/  LDG.E.U8 R9, desc[UR18][R6.64+0x2a0] ;  /* 0x0002a01206097981 */ /* 0x000322000c1e1100 */
[----:B-----5:R-:W-:-:S03]  /*0720*/  FMUL R33, R22, R5 ;  /* 0x0000000516217220 */ /* 0x020fc60000400000 */
[----:B------:R-:W5:Y:S01]  /*0730*/  LDG.E R22, desc[UR4][R2.64+0x600] ;  /* 0x0006000402167981 */ /* 0x000f62000c1e1900 */
[----:B-1----:R-:W-:-:S03]  /*0740*/  FMUL R7, R20, R5 ;  /* 0x0000000514077220 */ /* 0x002fc60000400000 */
[----:B------:R-:W3:Y:S01]  /*0750*/  LDG.E R20, desc[UR10][R2.64+0x580] ;  /* 0x0005800a02147981 */ /* 0x000ee2000c1e1900 */
[----:B------:R-:W-:Y:S02]  /*0760*/  ISETP.NE.AND P1, PT, R17, RZ, PT ;  /* 0x000000ff1100720c */ /* 0x000fe40003f25270 */
[----:B------:R-:W-:Y:S01]  /*0770*/  ISETP.NE.AND P0, PT, R19, RZ, PT ;  /* 0x000000ff1300720c */ /* 0x000fe20003f05270 */
[-C--:B------:R-:W-:Y:S01]  /*0780*/  FMUL R19, R10, R5.reuse ;  /* 0x000000050a137220 */ /* 0x080fe20000400000 */
[----:B------:R-:W-:Y:S01]  /*0790*/  FSEL R34, R7, R4, P1 ;  /* 0x0000000407227208 */ /* 0x000fe20000800000 */
[----:B------:R-:W-:-:S03]  /*07a0*/  FMUL R17, R8, R5 ;  /* 0x0000000508117220 */ /* 0x000fc60000400000 */
[-C--:B------:R-:W-:Y:S01]  /*07b0*/  FSEL R10, R19, R4.reuse, P6 ;  /* 0x00000004130a7208 */ /* 0x080fe20003000000 */
[-C--:B------:R-:W-:Y:S01]  /*07c0*/  FMUL R7, R24, R5.reuse ;  /* 0x0000000518077220 */ /* 0x080fe20000400000 */
[----:B------:R-:W-:Y:S01]  /*07d0*/  FSEL R40, R17, R4, P2 ;  /* 0x0000000411287208 */ /* 0x000fe20001000000 */
[----:B------:R-:W4:Y:S01]  /*07e0*/  LDG.E R24, desc[UR8][R2.64+0x780] ;  /* 0x0007800802187981 */ /* 0x000f22000c1e1900 */
[----:B------:R-:W-:-:S03]  /*07f0*/  FMUL R19, R28, R5 ;  /* 0x000000051c137220 */ /* 0x000fc60000400000 */
[----:B------:R-:W4:Y:S01]  /*0800*/  LDG.E R28, desc[UR10][R2.64+0xb00] ;  /* 0x000b000a021c7981 */ /* 0x000f22000c1e1900 */
[----:B------:R-:W-:-:S04]  /*0810*/  ISETP.NE.AND P2, PT, R25, RZ, PT ;  /* 0x000000ff1900720c */ /* 0x000fc80003f45270 */
[----:B------:R-:W-:Y:S02]  /*0820*/  FSEL R8, R19, R4, P2 ;  /* 0x0000000413087208 */ /* 0x000fe40001000000 */
[----:B------:R-:W-:Y:S02]  /*0830*/  ISETP.NE.AND P2, PT, R44, RZ, PT ;  /* 0x000000ff2c00720c */ /* 0x000fe40003f45270 */
[----:B------:R-:W4:Y:S01]  /*0840*/  LDG.E R44, desc[UR14][R2.64+0x980] ;  /* 0x0009800e022c7981 */ /* 0x000f22000c1e1900 */
[----:B------:R-:W-:-:S03]  /*0850*/  ISETP.NE.AND P1, PT, R32, RZ, PT ;  /* 0x000000ff2000720c */ /* 0x000fc60003f25270 */
[----:B------:R-:W4:Y:S01]  /*0860*/  LDG.E R32, desc[UR8][R2.64+0xa80] ;  /* 0x000a800802207981 */ /* 0x000f22000c1e1900 */
[----:B------:R-:W-:-:S04]  /*0870*/  ISETP.NE.AND P4, PT, R21, RZ, PT ;  /* 0x000000ff1500720c */ /* 0x000fc80003f85270 */
[-C--:B------:R-:W-:Y:S02]  /*0880*/  FSEL R6, R7, R4.reuse, P4 ;  /* 0x0000000407067208 */ /* 0x080fe40002000000 */
[----:B------:R-:W-:Y:S02]  /*0890*/  ISETP.NE.AND P4, PT, R42, RZ, PT ;  /* 0x000000ff2a00720c */ /* 0x000fe40003f85270 */
[----:B------:R1:W4:Y:S01]  /*08a0*/  LDG.E R42, desc[UR4][R2.64+0xb80] ;  /* 0x000b8004022a7981 */ /* 0x000322000c1e1900 */
[-C--:B------:R-:W-:Y:S01]  /*08b0*/  FSEL R35, R35, R4.reuse, P5 ;  /* 0x0000000423237208 */ /* 0x080fe20002800000 */
[----:B------:R-:W-:Y:S01]  /*08c0*/  FMUL R17, R26, R5 ;  /* 0x000000051a117220 */ /* 0x000fe20000400000 */
[----:B------:R-:W-:Y:S02]  /*08d0*/  ISETP.NE.AND P3, PT, R23, RZ, PT ;  /* 0x000000ff1700720c */ /* 0x000fe40003f65270 */
[----:B------:R-:W-:Y:S02]  /*08e0*/  FSEL R33, R33, R4, P0 ;  /* 0x0000000421217208 */ /* 0x000fe40000000000 */
[----:B-1----:R-:W-:-:S02]  /*08f0*/  FMNMX3 R2, R40, -INF , R10, !PT ;  /* 0xff80000028027876 */ /* 0x002fc4000780000a */
[----:B------:R-:W-:Y:S02]  /*0900*/  ISETP.NE.AND P5, PT, R29, RZ, PT ;  /* 0x000000ff1d00720c */ /* 0x000fe40003fa5270 */
[----:B------:R-:W-:Y:S02]  /*0910*/  FMNMX3 R2, R2, R35, R34, !PT ;  /* 0x0000002302027276 */ /* 0x000fe40007800022 */
[----:B------:R-:W-:Y:S01]  /*0920*/  FSEL R7, R17, R4, P3 ;  /* 0x0000000411077208 */ /* 0x000fe20001800000 */
[----:B------:R-:W-:Y:S01]  /*0930*/  FMUL R17, R48, R5 ;  /* 0x0000000530117220 */ /* 0x000fe20000400000 */
[----:B------:R-:W-:Y:S02]  /*0940*/  ISETP.NE.AND P6, PT, R27, RZ, PT ;  /* 0x000000ff1b00720c */ /* 0x000fe40003fc5270 */
[----:B------:R-:W-:Y:S02]  /*0950*/  FMNMX3 R2, R2, R33, R6, !PT ;  /* 0x0000002102027276 */ /* 0x000fe40007800006 */
[----:B------:R-:W-:-:S02]  /*0960*/  ISETP.NE.AND P0, PT, R41, RZ, PT ;  /* 0x000000ff2900720c */ /* 0x000fc40003f05270 */
[----:B------:R-:W-:Y:S02]  /*0970*/  FSEL R17, R17, R4, P6 ;  /* 0x0000000411117208 */ /* 0x000fe40003000000 */
[----:B------:R-:W-:Y:S02]  /*0980*/  FMNMX3 R2, R2, R7, R8, !PT ;  /* 0x0000000702027276 */ /* 0x000fe40007800008 */
[----:B------:R-:W-:Y:S02]  /*0990*/  ISETP.NE.AND P3, PT, R43, RZ, PT ;  /* 0x000000ff2b00720c */ /* 0x000fe40003f65270 */
[----:B------:R-:W-:Y:S01]  /*09a0*/  ISETP.NE.AND P6, PT, R45, RZ, PT ;  /* 0x000000ff2d00720c */ /* 0x000fe20003fc5270 */
[-C--:B------:R-:W-:Y:S01]  /*09b0*/  FMUL R23, R50, R5.reuse ;  /* 0x0000000532177220 */ /* 0x080fe20000400000 */
[----:B------:R-:W-:-:S04]  /*09c0*/  FMUL R21, R52, R5 ;  /* 0x0000000534157220 */ /* 0x000fc80000400000 */
[-C--:B------:R-:W-:Y:S02]  /*09d0*/  FSEL R23, R23, R4.reuse, P1 ;  /* 0x0000000417177208 */ /* 0x080fe40000800000 */
[----:B------:R-:W-:Y:S02]  /*09e0*/  FSEL R21, R21, R4, P3 ;  /* 0x0000000415157208 */ /* 0x000fe40001800000 */
[----:B------:R-:W-:Y:S01]  /*09f0*/  ISETP.NE.AND P1, PT, R15, RZ, PT ;  /* 0x000000ff0f00720c */ /* 0x000fe20003f25270 */
[-C--:B------:R-:W-:Y:S01]  /*0a00*/  FMUL R29, R58, R5.reuse ;  /* 0x000000053a1d7220 */ /* 0x080fe20000400000 */
[----:B------:R-:W-:-:S04]  /*0a10*/  FMUL R27, R60, R5 ;  /* 0x000000053c1b7220 */ /* 0x000fc80000400000 */
[----:B------:R-:W-:Y:S02]  /*0a20*/  FSEL R29, R29, R4, P1 ;  /* 0x000000041d1d7208 */ /* 0x000fe40000800000 */
[----:B------:R-:W-:Y:S01]  /*0a30*/  ISETP.NE.AND P3, PT, R12, RZ, PT ;  /* 0x000000ff0c00720c */ /* 0x000fe20003f65270 */
[----:B------:R-:W-:Y:S01]  /*0a40*/  FMUL R25, R46, R5 ;  /* 0x000000052e197220 */ /* 0x000fe20000400000 */
[----:B------:R-:W-:-:S04]  /*0a50*/  UMOV UR4, 0xffffffff ;  /* 0xffffffff00047882 */ /* 0x000fc80000000000 */
[----:B------:R-:W-:Y:S01]  /*0a60*/  FSEL R25, R25, R4, P3 ;  /* 0x0000000419197208 */ /* 0x000fe20001800000 */
[----:B--2---:R-:W-:-:S05]  /*0a70*/  FMUL R19, R16, R5 ;  /* 0x0000000510137220 */ /* 0x004fca0000400000 */
[----:B------:R-:W-:-:S04]  /*0a80*/  FSEL R16, R19, R4, P5 ;  /* 0x0000000413107208 */ /* 0x000fc80002800000 */
[----:B------:R-:W-:Y:S01]  /*0a90*/  FMNMX3 R2, R2, R17, R16, !PT ;  /* 0x0000001102027276 */ /* 0x000fe20007800010 */
[-C--:B-----5:R-:W-:Y:S01]  /*0aa0*/  FMUL R3, R22, R5.reuse ;  /* 0x0000000516037220 */ /* 0x0a0fe20000400000 */
[----:B---3--:R-:W-:-:S04]  /*0ab0*/  FMUL R19, R20, R5 ;  /* 0x0000000514137220 */ /* 0x008fc80000400000 */
[-C--:B------:R-:W-:Y:S01]  /*0ac0*/  FSEL R20, R3, R4.reuse, P4 ;  /* 0x0000000403147208 */ /* 0x080fe20002000000 */
[-C--:B------:R-:W-:Y:S01]  /*0ad0*/  FMUL R3, R54, R5.reuse ;  /* 0x0000000536037220 */ /* 0x080fe20000400000 */
[-C--:B------:R-:W-:Y:S02]  /*0ae0*/  FSEL R26, R19, R4.reuse, P0 ;  /* 0x00000004131a7208 */ /* 0x080fe40000000000 */
[----:B------:R-:W-:Y:S01]  /*0af0*/  ISETP.NE.AND P4, PT, R13, RZ, PT ;  /* 0x000000ff0d00720c */ /* 0x000fe20003f85270 */
[----:B------:R-:W-:Y:S01]  /*0b00*/  FMUL R13, R56, R5 ;  /* 0x00000005380d7220 */ /* 0x000fe20000400000 */
[----:B------:R-:W-:Y:S02]  /*0b10*/  FMNMX3 R2, R2, R23, R26, !PT ;  /* 0x0000001702027276 */ /* 0x000fe4000780001a */
[----:B------:R-:W-:Y:S01]  /*0b20*/  ISETP.NE.AND P5, PT, R18, RZ, PT ;  /* 0x000000ff1200720c */ /* 0x000fe20003fa5270 */
[----:B----4-:R-:W-:Y:S01]  /*0b30*/  FMUL R19, R24, R5 ;  /* 0x0000000518137220 */ /* 0x010fe20000400000 */
[----:B------:R-:W-:-:S02]  /*0b40*/  FSEL R22, R3, R4, P2 ;  /* 0x0000000403167208 */ /* 0x000fc40001000000 */
[----:B------:R-:W-:Y:S02]  /*0b50*/  FMNMX3 R2, R2, R20, R21, !PT ;  /* 0x0000001402027276 */ /* 0x000fe40007800015 */
[-C--:B------:R-:W-:Y:S02]  /*0b60*/  FSEL R19, R19, R4.reuse, P6 ;  /* 0x0000000413137208 */ /* 0x080fe40003000000 */
[----:B------:R-:W-:Y:S02]  /*0b70*/  FSEL R24, R13, R4, P5 ;  /* 0x000000040d187208 */ /* 0x000fe40002800000 */
[----:B------:R-:W-:Y:S02]  /*0b80*/  ISETP.NE.AND P5, PT, R11, RZ, PT ;  /* 0x000000ff0b00720c */ /* 0x000fe40003fa5270 */
[----:B------:R-:W-:Y:S02]  /*0b90*/  ISETP.NE.AND P0, PT, R14, RZ, PT ;  /* 0x000000ff0e00720c */ /* 0x000fe40003f05270 */
[----:B------:R-:W-:Y:S01]  /*0ba0*/  FMNMX3 R2, R2, R22, R19, !PT ;  /* 0x0000001602027276 */ /* 0x000fe20007800013 */
[----:B------:R-:W-:Y:S01]  /*0bb0*/  FMUL R3, R44, R5 ;  /* 0x000000052c037220 */ /* 0x000fe20000400000 */
[----:B------:R-:W-:-:S02]  /*0bc0*/  ISETP.NE.AND P2, PT, R9, RZ, PT ;  /* 0x000000ff0900720c */ /* 0x000fc40003f45270 */
[-C--:B------:R-:W-:Y:S01]  /*0bd0*/  FSEL R27, R27, R4.reuse, P0 ;  /* 0x000000041b1b7208 */ /* 0x080fe20000000000 */
[-C--:B------:R-:W-:Y:S01]  /*0be0*/  FMUL R9, R32, R5.reuse ;  /* 0x0000000520097220 */ /* 0x080fe20000400000 */
[----:B------:R-:W-:Y:S01]  /*0bf0*/  FSEL R32, R3, R4, P4 ;  /* 0x0000000403207208 */ /* 0x000fe20002000000 */
[----:B------:R-:W-:Y:S01]  /*0c00*/  FMUL R3, R28, R5 ;  /* 0x000000051c037220 */ /* 0x000fe20000400000 */
[----:B------:R-:W-:Y:S02]  /*0c10*/  FMNMX3 R2, R2, R24, R29, !PT ;  /* 0x0000001802027276 */ /* 0x000fe4000780001d */
[----:B------:R-:W-:Y:S02]  /*0c20*/  ISETP.NE.AND P6, PT, R0, RZ, PT ;  /* 0x000000ff0000720c */ /* 0x000fe40003fc5270 */
        /* <DEDUP_REMOVED lines=48> */
[-C--:B------:R-:W-:Y:S01]  /*0f30*/  FFMA.RM R13, R13, R12.reuse, 12582913 ;  /* 0x4b4000010d0d7423 */ /* 0x080fe2000000400c */
        /* <DEDUP_REMOVED lines=20> */
[-C--:B------:R-:W-:Y:S01]  /*1080*/  FFMA.RM R19, R19, R12.reuse, 12582913 ;  /* 0x4b40000113137423 */ /* 0x080fe2000000400c */
[----:B------:R-:W-:Y:S01]  /*1090*/  FADD R9, R21, -12583039 ;  /* 0xcb40007f15097421 */ /* 0x000fe20000000000 */
[----:B------:R-:W-:Y:S01]  /*10a0*/  MUFU.EX2 R56, R56 ;  /* 0x0000003800387308 */ /* 0x000fe20000000800 */
[----:B------:R-:W-:Y:S01]  /*10b0*/  FFMA R15, R52, 1.4426950216293334961, -R15 ;  /* 0x3fb8aa3b340f7823 */ /* 0x000fe2000000080f */
[----:B------:R-:W-:Y:S01]  /*10c0*/  SHF.L.U32 R4, R17, 0x17, RZ ;  /* 0x0000001711047819 */ /* 0x000fe200000006ff */
[----:B------:R-:W-:Y:S01]  /*10d0*/  FFMA R9, R50, 1.4426950216293334961, -R9 ;  /* 0x3fb8aa3b32097823 */ /* 0x000fe20000000809 */
[----:B------:R-:W-:Y:S01]  /*10e0*/  SHF.L.U32 R13, R13, 0x17, RZ ;  /* 0x000000170d0d7819 */ /* 0x000fe200000006ff */
[----:B------:R-:W-:Y:S01]  /*10f0*/  FFMA R52, R52, 1.925963033500011079e-08, R15 ;  /* 0x32a5706034347823 */ /* 0x000fe2000000000f */
[-C--:B------:R-:W-:Y:S01]  /*1100*/  FFMA.SAT R15, R44, R11.reuse, 0.5 ;  /* 0x3f0000002c0f7423 */ /* 0x080fe2000000200b */
[----:B------:R-:W-:Y:S01]  /*1110*/  FFMA R50, R50, 1.925963033500011079e-08, R9 ;  /* 0x32a5706032327823 */ /* 0x000fe20000000009 */
[----:B------:R-:W-:Y:S01]  /*1120*/  FADD R9, R19, -12583039 ;  /* 0xcb40007f13097421 */ /* 0x000fe20000000000 */
[-C--:B------:R-:W-:Y:S01]  /*1130*/  FFMA.SAT R27, R34, R11.reuse, 0.5 ;  /* 0x3f000000221b7423 */ /* 0x080fe2000000200b */
[-C--:B------:R-:W-:Y:S01]  /*1140*/  FFMA.RM R15, R15, R12.reuse, 12582913 ;  /* 0x4b4000010f0f7423 */ /* 0x080fe2000000400c */
[----:B------:R-:W-:Y:S01]  /*1150*/  MUFU.EX2 R52, R52 ;  /* 0x0000003400347308 */ /* 0x000fe20000000800 */
[C---:B------:R-:W-:Y:S01]  /*1160*/  FFMA R9, R46.reuse, 1.4426950216293334961, -R9 ;  /* 0x3fb8aa3b2e097823 */ /* 0x040fe20000000809 */
[-C--:B------:R-:W-:Y:S01]  /*1170*/  FFMA.RM R27, R27, R12.reuse, 12582913 ;  /* 0x4b4000011b1b7423 */ /* 0x080fe2000000400c */
[----:B------:R-:W-:Y:S01]  /*1180*/  FADD R23, R15, -12583039 ;  /* 0xcb40007f0f177421 */ /* 0x000fe20000000000 */
[----:B------:R-:W-:Y:S01]  /*1190*/  SHF.L.U32 R7, R7, 0x17, RZ ;  /* 0x0000001707077819 */ /* 0x000fe200000006ff */
[----:B------:R-:W-:Y:S01]  /*11a0*/  FFMA R46, R46, 1.925963033500011079e-08, R9 ;  /* 0x32a570602e2e7823 */ /* 0x000fe20000000009 */
[-C--:B------:R-:W-:Y:S01]  /*11b0*/  FFMA.SAT R9, R42, R11.reuse, 0.5 ;  /* 0x3f0000002a097423 */ /* 0x080fe2000000200b */
[----:B------:R-:W-:Y:S01]  /*11c0*/  FFMA R23, R44, 1.4426950216293334961, -R23 ;  /* 0x3fb8aa3b2c177823 */ /* 0x000fe20000000817 */
[-C--:B------:R-:W-:Y:S01]  /*11d0*/  FFMA.SAT R41, R8, R11.reuse, 0.5 ;  /* 0x3f00000008297423 */ /* 0x080fe2000000200b */
[----:B------:R-:W-:Y:S01]  /*11e0*/  SHF.L.U32 R15, R15, 0x17, RZ ;  /* 0x000000170f0f7819 */ /* 0x000fe200000006ff */
[----:B------:R-:W-:Y:S01]  /*11f0*/  FFMA.RM R9, R9, R12, 12582913 ;  /* 0x4b40000109097423 */ /* 0x000fe2000000400c */
[----:B------:R-:W-:Y:S01]  /*1200*/  FFMA R44, R44, 1.925963033500011079e-08, R23 ;  /* 0x32a570602c2c7823 */ /* 0x000fe20000000017 */
[----:B------:R-:W-:Y:S01]  /*1210*/  MUFU.EX2 R46, R46 ;  /* 0x0000002e002e7308 */ /* 0x000fe20000000800 */
[----:B------:R-:W-:Y:S01]  /*1220*/  FFMA.SAT R47, R28, R11, 0.5 ;  /* 0x3f0000001c2f7423 */ /* 0x000fe2000000200b */
[C---:B------:R-:W-:Y:S01]  /*1230*/  FADD R25, R9.reuse, -12583039 ;  /* 0xcb40007f09197421 */ /* 0x040fe20000000000 */
[----:B------:R-:W-:-:S03]  /*1240*/  SHF.L.U32 R9, R9, 0x17, RZ ;  /* 0x0000001709097819 */ /* 0x000fc600000006ff */
[C---:B------:R-:W-:Y:S02]  /*1250*/  FFMA R25, R42.reuse, 1.4426950216293334961, -R25 ;  /* 0x3fb8aa3b2a197823 */ /* 0x040fe40000000819 */
[----:B------:R-:W1:Y:S02]  /*1260*/  MUFU.EX2 R23, R58 ;  /* 0x0000003a00177308 */ /* 0x000e640000000800 */
[----:B------:R-:W-:Y:S01]  /*1270*/  FFMA R42, R42, 1.925963033500011079e-08, R25 ;  /* 0x32a570602a2a7823 */ /* 0x000fe20000000019 */
[----:B------:R-:W-:-:S04]  /*1280*/  FFMA.SAT R25, R0, R11, 0.5 ;  /* 0x3f00000000197423 */ /* 0x000fc8000000200b */
[----:B------:R-:W-:Y:S01]  /*1290*/  FFMA.RM R17, R25, R12, 12582913 ;  /* 0x4b40000119117423 */ /* 0x000fe2000000400c */
[----:B------:R-:W-:Y:S08]  /*12a0*/  MUFU.EX2 R44, R44 ;  /* 0x0000002c002c7308 */ /* 0x000ff00000000800 */
[----:B------:R-:W2:Y:S01]  /*12b0*/  MUFU.EX2 R42, R42 ;  /* 0x0000002a002a7308 */ /* 0x000ea20000000800 */
[----:B-1----:R-:W-:Y:S01]  /*12c0*/  FMUL R4, R4, R23 ;  /* 0x0000001704047220 */ /* 0x002fe20000400000 */
[C---:B------:R-:W-:Y:S01]  /*12d0*/  FADD R23, R17.reuse, -12583039 ;  /* 0xcb40007f11177421 */ /* 0x040fe20000000000 */
[----:B------:R-:W-:-:S03]  /*12e0*/  SHF.L.U32 R17, R17, 0x17, RZ ;  /* 0x0000001711117819 */ /* 0x000fc600000006ff */
[C---:B------:R-:W-:Y:S02]  /*12f0*/  FFMA R23, R0.reuse, 1.4426950216293334961, -R23 ;  /* 0x3fb8aa3b00177823 */ /* 0x040fe40000000817 */
[----:B------:R-:W-:Y:S02]  /*1300*/  MUFU.EX2 R48, R48 ;  /* 0x0000003000307308 */ /* 0x000fe40000000800 */
[----:B------:R-:W-:Y:S01]  /*1310*/  FFMA R29, R0, 1.925963033500011079e-08, R23 ;  /* 0x32a57060001d7823 */ /* 0x000fe20000000017 */
[----:B------:R-:W-:Y:S01]  /*1320*/  FMUL R0, R13, R56 ;  /* 0x000000380d007220 */ /* 0x000fe20000400000 */
[----:B------:R-:W-:-:S04]  /*1330*/  FFMA.SAT R13, R2, R11, 0.5 ;  /* 0x3f000000020d7423 */ /* 0x000fc8000000200b */
[----:B------:R-:W-:Y:S01]  /*1340*/  FFMA.RM R18, R13, R12, 12582913 ;  /* 0x4b4000010d127423 */ /* 0x000fe2000000400c */
[----:B--2---:R-:W-:Y:S01]  /*1350*/  FMUL R9, R9, R42 ;  /* 0x0000002a09097220 */ /* 0x004fe20000400000 */
[----:B------:R-:W1:Y:S02]  /*1360*/  MUFU.EX2 R13, R54 ;  /* 0x00000036000d7308 */ /* 0x000e640000000800 */
[----:B------:R-:W-:-:S04]  /*1370*/  FADD R23, R18, -12583039 ;  /* 0xcb40007f12177421 */ /* 0x000fc80000000000 */
[C---:B------:R-:W-:Y:S02]  /*1380*/  FFMA R23, R2.reuse, 1.4426950216293334961, -R23 ;  /* 0x3fb8aa3b02177823 */ /* 0x040fe40000000817 */
[----:B------:R-:W2:Y:S02]  /*1390*/  MUFU.EX2 R50, R50 ;  /* 0x0000003200327308 */ /* 0x000ea40000000800 */
[----:B------:R-:W-:Y:S01]  /*13a0*/  FFMA R25, R2, 1.925963033500011079e-08, R23 ;  /* 0x32a5706002197823 */ /* 0x000fe20000000017 */
[----:B------:R-:W-:Y:S01]  /*13b0*/  FFMA.SAT R23, R40, R11, 0.5 ;  /* 0x3f00000028177423 */ /* 0x000fe2000000200b */
[----:B------:R-:W-:Y:S02]  /*13c0*/  SHF.L.U32 R2, R3, 0x17, RZ ;  /* 0x0000001703027819 */ /* 0x000fe400000006ff */
[----:B------:R-:W-:Y:S01]  /*13d0*/  SHF.L.U32 R3, R5, 0x17, RZ ;  /* 0x0000001705037819 */ /* 0x000fe200000006ff */
[----:B------:R-:W-:Y:S01]  /*13e0*/  FFMA.RM R23, R23, R12, 12582913 ;  /* 0x4b40000117177423 */ /* 0x000fe2000000400c */
[----:B------:R-:W-:Y:S01]  /*13f0*/  FADD R5, R27, -12583039 ;  /* 0xcb40007f1b057421 */ /* 0x000fe20000000000 */
[----:B-1----:R-:W-:Y:S01]  /*1400*/  FMUL R2, R2, R13 ;  /* 0x0000000d02027220 */ /* 0x002fe20000400000 */
[----:B------:R-:W-:Y:S01]  /*1410*/  MUFU.EX2 R25, R25 ;  /* 0x0000001900197308 */ /* 0x000fe20000000800 */
[----:B------:R-:W-:Y:S01]  /*1420*/  FADD R13, R23, -12583039 ;  /* 0xcb40007f170d7421 */ /* 0x000fe20000000000 */
[----:B------:R-:W-:Y:S01]  /*1430*/  FFMA R5, R34, 1.4426950216293334961, -R5 ;  /* 0x3fb8aa3b22057823 */ /* 0x000fe20000000805 */
[----:B------:R-:W-:-:S02]  /*1440*/  FMUL R3, R3, R48 ;  /* 0x0000003003037220 */ /* 0x000fc40000400000 */
[----:B------:R-:W-:Y:S01]  /*1450*/  FFMA R13, R40, 1.4426950216293334961, -R13 ;  /* 0x3fb8aa3b280d7823 */ /* 0x000fe2000000080d */
[----:B------:R-:W-:Y:S01]  /*1460*/  FFMA R34, R34, 1.925963033500011079e-08, R5 ;  /* 0x32a5706022227823 */ /* 0x000fe20000000005 */
[----:B------:R-:W-:Y:S02]  /*1470*/  SHF.L.U32 R5, R21, 0x17, RZ ;  /* 0x0000001715057819 */ /* 0x000fe400000006ff */
[----:B------:R-:W-:Y:S01]  /*1480*/  FFMA R40, R40, 1.925963033500011079e-08, R13 ;  /* 0x32a5706028287823 */ /* 0x000fe2000000000d */
[----:B------:R-:W-:Y:S02]  /*1490*/  FFMA.SAT R13, R6, R11, 0.5 ;  /* 0x3f000000060d7423 */ /* 0x000fe4000000200b */
[----:B--2---:R-:W-:Y:S02]  /*14a0*/  FMUL R5, R5, R50 ;  /* 0x0000003205057220 */ /* 0x004fe40000400000 */
[----:B------:R-:W-:Y:S01]  /*14b0*/  FFMA.RM R13, R13, R12, 12582913 ;  /* 0x4b4000010d0d7423 */ /* 0x000fe2000000400c */
[----:B------:R-:W-:Y:S03]  /*14c0*/  MUFU.EX2 R40, R40 ;  /* 0x0000002800287308 */ /* 0x000fe60000000800 */
[----:B------:R-:W-:-:S04]  /*14d0*/  FADD R21, R13, -12583039 ;  /* 0xcb40007f0d157421 */ /* 0x000fc80000000000 */
[----:B------:R-:W-:-:S04]  /*14e0*/  FFMA R21, R6, 1.4426950216293334961, -R21 ;  /* 0x3fb8aa3b06157823 */ /* 0x000fc80000000815 */
[----:B------:R-:W-:Y:S01]  /*14f0*/  FFMA R33, R6, 1.925963033500011079e-08, R21 ;  /* 0x32a5706006217823 */ /* 0x000fe20000000015 */
[----:B------:R-:W-:Y:S01]  /*1500*/  FFMA.SAT R21, R26, R11, 0.5 ;  /* 0x3f0000001a157423 */ /* 0x000fe2000000200b */
[----:B------:R-:W-:-:S03]  /*1510*/  FMUL R6, R7, R52 ;  /* 0x0000003407067220 */ /* 0x000fc60000400000 */
[----:B------:R-:W-:-:S04]  /*1520*/  FFMA.RM R21, R21, R12, 12582913 ;  /* 0x4b40000115157423 */ /* 0x000fc8000000400c */
[C---:B------:R-:W-:Y:S01]  /*1530*/  FADD R7, R21.reuse, -12583039 ;  /* 0xcb40007f15077421 */ /* 0x040fe20000000000 */
[----:B------:R-:W-:-:S03]  /*1540*/  SHF.L.U32 R21, R21, 0x17, RZ ;  /* 0x0000001715157819 */ /* 0x000fc600000006ff */
[----:B------:R-:W-:-:S04]  /*1550*/  FFMA R7, R26, 1.4426950216293334961, -R7 ;  /* 0x3fb8aa3b1a077823 */ /* 0x000fc80000000807 */
[----:B------:R-:W-:Y:S01]  /*1560*/  FFMA R35, R26, 1.925963033500011079e-08, R7 ;  /* 0x32a570601a237823 */ /* 0x000fe20000000007 */
[----:B------:R-:W-:Y:S01]  /*1570*/  FFMA.RM R26, R41, R12, 12582913 ;  /* 0x4b400001291a7423 */ /* 0x000fe2000000400c */
[----:B------:R-:W-:-:S03]  /*1580*/  SHF.L.U32 R7, R19, 0x17, RZ ;  /* 0x0000001713077819 */ /* 0x000fc600000006ff */
[----:B------:R-:W-:Y:S02]  /*1590*/  FADD R19, R26, -12583039 ;  /* 0xcb40007f1a137421 */ /* 0x000fe40000000000 */
[----:B------:R-:W-:Y:S02]  /*15a0*/  FMUL R7, R7, R46 ;  /* 0x0000002e07077220 */ /* 0x000fe40000400000 */
[C---:B------:R-:W-:Y:S01]  /*15b0*/  FFMA R19, R8.reuse, 1.4426950216293334961, -R19 ;  /* 0x3fb8aa3b08137823 */ /* 0x040fe20000000813 */
[----:B------:R-:W1:Y:S03]  /*15c0*/  MUFU.EX2 R46, R29 ;  /* 0x0000001d002e7308 */ /* 0x000e660000000800 */
        /* <DEDUP_REMOVED lines=15> */
[----:B-1----:R-:W-:Y:S01]  /*16c0*/  FMUL R10, R17, R46 ;  /* 0x0000002e110a7220 */ /* 0x002fe20000400000 */
[----:B------:R-:W-:Y:S01]  /*16d0*/  FFMA.SAT R17, R16, R11, 0.5 ;  /* 0x3f00000010117423 */ /* 0x000fe2000000200b */
[----:B------:R-:W-:Y:S03]  /*16e0*/  MUFU.EX2 R46, R41 ;  /* 0x00000029002e7308 */ /* 0x000fe60000000800 */
[----:B------:R-:W-:-:S04]  /*16f0*/  FFMA.RM R29, R17, R12, 12582913 ;  /* 0x4b400001111d7423 */ /* 0x000fc8000000400c */
[C---:B------:R-:W-:Y:S01]  /*1700*/  FADD R17, R29.reuse, -12583039 ;  /* 0xcb40007f1d117421 */ /* 0x040fe20000000000 */
[----:B------:R-:W-:-:S03]  /*1710*/  SHF.L.U32 R29, R29, 0x17, RZ ;  /* 0x000000171d1d7819 */ /* 0x000fc600000006ff */
[----:B------:R-:W-:-:S04]  /*1720*/  FFMA R17, R16, 1.4426950216293334961, -R17 ;  /* 0x3fb8aa3b10117823 */ /* 0x000fc80000000811 */
[----:B------:R-:W-:Y:S01]  /*1730*/  FFMA R45, R16, 1.925963033500011079e-08, R17 ;  /* 0x32a57060102d7823 */ /* 0x000fe20000000011 */
[----:B------:R-:W-:Y:S01]  /*1740*/  FFMA.SAT R17, R32, R11, 0.5 ;  /* 0x3f00000020117423 */ /* 0x000fe2000000200b */
[----:B------:R-:W-:Y:S02]  /*1750*/  SHF.L.U32 R16, R18, 0x17, RZ ;  /* 0x0000001712107819 */ /* 0x000fe400000006ff */
[----:B------:R-:W-:Y:S01]  /*1760*/  SHF.L.U32 R18, R27, 0x17, RZ ;  /* 0x000000171b127819 */ /* 0x000fe200000006ff */
[-C--:B------:R-:W-:Y:S01]  /*1770*/  FFMA.RM R42, R17, R12.reuse, 12582913 ;  /* 0x4b400001112a7423 */ /* 0x080fe2000000400c */
[-C--:B------:R-:W-:Y:S01]  /*1780*/  FFMA.RM R27, R47, R12.reuse, 12582913 ;  /* 0x4b4000012f1b7423 */ /* 0x080fe2000000400c */
[----:B------:R-:W-:Y:S01]  /*1790*/  FMUL R16, R16, R25 ;  /* 0x0000001910107220 */ /* 0x000fe20000400000 */
[-C--:B------:R-:W-:Y:S01]  /*17a0*/  FFMA.SAT R25, R20, R11.reuse, 0.5 ;  /* 0x3f00000014197423 */ /* 0x080fe2000000200b */
[----:B------:R-:W-:Y:S01]  /*17b0*/  FADD R19, R42, -12583039 ;  /* 0xcb40007f2a137421 */ /* 0x000fe20000000000 */
[----:B------:R-:W-:Y:S01]  /*17c0*/  FFMA.SAT R47, R14, R11, 0.5 ;  /* 0x3f0000000e2f7423 */ /* 0x000fe2000000200b */
[----:B------:R-:W-:Y:S01]  /*17d0*/  SHF.L.U32 R17, R23, 0x17, RZ ;  /* 0x0000001717117819 */ /* 0x000fe200000006ff */
[----:B------:R-:W-:Y:S01]  /*17e0*/  FFMA.RM R25, R25, R12, 12582913 ;  /* 0x4b40000119197423 */ /* 0x000fe2000000400c */
[----:B------:R-:W-:Y:S01]  /*17f0*/  FFMA R19, R32, 1.4426950216293334961, -R19 ;  /* 0x3fb8aa3b20137823 */ /* 0x000fe20000000813 */
[----:B------:R-:W-:-:S02]  /*1800*/  SHF.L.U32 R42, R42, 0x17, RZ ;  /* 0x000000172a2a7819 */ /* 0x000fc400000006ff */
[----:B------:R-:W-:Y:S01]  /*1810*/  FADD R23, R25, -12583039 ;  /* 0xcb40007f19177421 */ /* 0x000fe20000000000 */
[----:B------:R-:W-:Y:S01]  /*1820*/  FFMA R32, R32, 1.925963033500011079e-08, R19 ;  /* 0x32a5706020207823 */ /* 0x000fe20000000013 */
[----:B------:R-:W-:Y:S01]  /*1830*/  FMUL R17, R17, R40 ;  /* 0x0000002811117220 */ /* 0x000fe20000400000 */
[----:B------:R-:W1:Y:S01]  /*1840*/  MUFU.EX2 R19, R34 ;  /* 0x0000002200137308 */ /* 0x000e620000000800 */
[----:B------:R-:W-:-:S04]  /*1850*/  FFMA R23, R20, 1.4426950216293334961, -R23 ;  /* 0x3fb8aa3b14177823 */ /* 0x000fc80000000817 */
[----:B------:R-:W-:-:S03]  /*1860*/  FFMA R23, R20, 1.925963033500011079e-08, R23 ;  /* 0x32a5706014177823 */ /* 0x000fc60000000017 */
[----:B------:R-:W-:Y:S08]  /*1870*/  MUFU.EX2 R40, R33 ;  /* 0x0000002100287308 */ /* 0x000ff00000000800 */
[----:B------:R-:W2:Y:S01]  /*1880*/  MUFU.EX2 R33, R44 ;  /* 0x0000002c00217308 */ /* 0x000ea20000000800 */
[----:B-1----:R-:W-:Y:S01]  /*1890*/  FMUL R18, R18, R19 ;  /* 0x0000001312127220 */ /* 0x002fe20000400000 */
[C---:B------:R-:W-:Y:S01]  /*18a0*/  FADD R19, R27.reuse, -12583039 ;  /* 0xcb40007f1b137421 */ /* 0x040fe20000000000 */
[----:B------:R-:W-:-:S03]  /*18b0*/  SHF.L.U32 R27, R27, 0x17, RZ ;  /* 0x000000171b1b7819 */ /* 0x000fc600000006ff */
[C---:B------:R-:W-:Y:S02]  /*18c0*/  FFMA R19, R28.reuse, 1.4426950216293334961, -R19 ;  /* 0x3fb8aa3b1c137823 */ /* 0x040fe40000000813 */
[----:B------:R2:W-:Y:S02]  /*18d0*/  MUFU.EX2 R41, R23 ;  /* 0x0000001700297308 */ /* 0x0005e40000000800 */
[----:B------:R-:W-:Y:S01]  /*18e0*/  FFMA R28, R28, 1.925963033500011079e-08, R19 ;  /* 0x32a570601c1c7823 */ /* 0x000fe20000000013 */
[----:B------:R-:W-:-:S04]  /*18f0*/  FFMA.SAT R19, R22, R11, 0.5 ;  /* 0x3f00000016137423 */ /* 0x000fc8000000200b */
[-C--:B------:R-:W-:Y:S01]  /*1900*/  FFMA.RM R11, R19, R12.reuse, 12582913 ;  /* 0x4b400001130b7423 */ /* 0x080fe2000000400c */
[----:B------:R-:W-:Y:S01]  /*1910*/  FFMA.RM R12, R47, R12, 12582913 ;  /* 0x4b4000012f0c7423 */ /* 0x000fe2000000400c */
[----:B------:R-:W1:Y:S01]  /*1920*/  MUFU.EX2 R28, R28 ;  /* 0x0000001c001c7308 */ /* 0x000e620000000800 */
[----:B--2---:R-:W-:Y:S01]  /*1930*/  FMUL R23, R24, R33 ;  /* 0x0000002118177220 */ /* 0x004fe20000400000 */
[C---:B------:R-:W-:Y:S01]  /*1940*/  FADD R19, R11.reuse, -12583039 ;  /* 0xcb40007f0b137421 */ /* 0x040fe20000000000 */
[----:B------:R-:W-:-:S03]  /*1950*/  SHF.L.U32 R11, R11, 0x17, RZ ;  /* 0x000000170b0b7819 */ /* 0x000fc600000006ff */
[----:B------:R-:W-:-:S04]  /*1960*/  FFMA R19, R22, 1.4426950216293334961, -R19 ;  /* 0x3fb8aa3b16137823 */ /* 0x000fc80000000813 */
[----:B------:R-:W-:Y:S01]  /*1970*/  FFMA R34, R22, 1.925963033500011079e-08, R19 ;  /* 0x32a5706016227823 */ /* 0x000fe20000000013 */
[----:B------:R-:W-:Y:S01]  /*1980*/  FADD R19, RZ, R4 ;  /* 0x00000004ff137221 */ /* 0x000fe20000000000 */
[----:B------:R-:W2:Y:S03]  /*1990*/  MUFU.EX2 R22, R35 ;  /* 0x0000002300167308 */ /* 0x000ea60000000800 */
[----:B------:R-:W-:Y:S01]  /*19a0*/  FADD R19, R19, R0 ;  /* 0x0000000013137221 */ /* 0x000fe20000000000 */
[----:B-1----:R-:W-:-:S03]  /*19b0*/  FMUL R27, R27, R28 ;  /* 0x0000001c1b1b7220 */ /* 0x002fc60000400000 */
        /* <DEDUP_REMOVED lines=10> */
[----:B------:R-:W1:Y:S03]  /*1a60*/  MUFU.EX2 R40, R45 ;  /* 0x0000002d00287308 */ /* 0x000e660000000800 */
[----:B------:R-:W-:Y:S01]  /*1a70*/  FADD R13, R20, R9 ;  /* 0x00000009140d7221 */ /* 0x000fe20000000000 */
[----:B--2---:R-:W-:Y:S01]  /*1a80*/  FMUL R20, R21, R22 ;  /* 0x0000001615147220 */ /* 0x004fe20000400000 */
[----:B------:R-:W-:-:S02]  /*1a90*/  SHF.L.U32 R21, R26, 0x17, RZ ;  /* 0x000000171a157819 */ /* 0x000fc400000006ff */
[----:B------:R-:W-:-:S03]  /*1aa0*/  FADD R13, R13, R10 ;  /* 0x0000000a0d0d7221 */ /* 0x000fc60000000000 */
[----:B------:R-:W-:Y:S01]  /*1ab0*/  FMUL R21, R21, R46 ;  /* 0x0000002e15157220 */ /* 0x000fe20000400000 */
[----:B------:R-:W-:-:S04]  /*1ac0*/  FADD R22, R13, R16 ;  /* 0x000000100d167221 */ /* 0x000fc80000000000 */
[----:B------:R-:W-:Y:S01]  /*1ad0*/  FADD R13, R22, R17 ;  /* 0x00000011160d7221 */ /* 0x000fe20000000000 */
[----:B-1----:R-:W-:Y:S01]  /*1ae0*/  FMUL R24, R29, R40 ;  /* 0x000000281d187220 */ /* 0x002fe20000400000 */
[----:B------:R-:W-:Y:S02]  /*1af0*/  FMUL R29, R11, R34 ;  /* 0x000000220b1d7220 */ /* 0x000fe40000400000 */
[----:B------:R-:W-:-:S04]  /*1b00*/  FADD R22, R13, R18 ;  /* 0x000000120d167221 */ /* 0x000fc80000000000 */
        /* <DEDUP_REMOVED lines=11> */
[----:B------:R-:W1:Y:S01]  /*1bc0*/  MUFU.EX2 R15, R15 ;  /* 0x0000000f000f7308 */ /* 0x000e620000000800 */
[----:B------:R-:W-:Y:S01]  /*1bd0*/  FMUL R25, R42, R35 ;  /* 0x000000232a197220 */ /* 0x000fe20000400000 */
[----:B------:R-:W-:Y:S02]  /*1be0*/  FADD R14, R13, R24 ;  /* 0x000000180d0e7221 */ /* 0x000fe40000000000 */
[----:B------:R-:W-:Y:S02]  /*1bf0*/  FMUL R26, R26, R41 ;  /* 0x000000291a1a7220 */ /* 0x000fe40000400000 */
[----:B------:R-:W-:-:S04]  /*1c00*/  FADD R13, R14, R25 ;  /* 0x000000190e0d7221 */ /* 0x000fc80000000000 */
        /* <DEDUP_REMOVED lines=14> */
.L_x_30708:
        /* <DEDUP_REMOVED lines=11> */
[----:B01----:R-:W-:Y:S05]  /*1da0*/  CALL.REL.NOINC `($__internal_493_$__cuda_sm3x_div_rn_noftz_f32_slowpath) ;  /* 0x0000002800dc7944 */ /* 0x003fea0003c00000 */
[----:B------:R-:W-:-:S07]  /*1db0*/  MOV R14, R4 ;  /* 0x00000004000e7202 */ /* 0x000fce0000000f00 */
.L_x_30649:
[----:B------:R-:W-:Y:S05]  /*1dc0*/  BSYNC.RECONVERGENT B2 ;  /* 0x0000000000027941 */ /* 0x000fea0003800200 */
.L_x_30648:
        /* <DEDUP_REMOVED lines=11> */
[----:B01----:R-:W-:Y:S05]  /*1e80*/  CALL.REL.NOINC `($__internal_493_$__cuda_sm3x_div_rn_noftz_f32_slowpath) ;  /* 0x0000002800a47944 */ /* 0x003fea0003c00000 */
[----:B------:R-:W-:-:S07]  /*1e90*/  MOV R15, R4 ;  /* 0x00000004000f7202 */ /* 0x000fce0000000f00 */
.L_x_30651:
[----:B------:R-:W-:Y:S05]  /*1ea0*/  BSYNC.RECONVERGENT B2 ;  /* 0x0000000000027941 */ /* 0x000fea0003800200 */
.L_x_30650:
        /* <DEDUP_REMOVED lines=13> */
.L_x_30653:
[----:B------:R-:W-:Y:S05]  /*1f80*/  BSYNC.RECONVERGENT B2 ;  /* 0x0000000000027941 */ /* 0x000fea0003800200 */
.L_x_30652:
        /* <DEDUP_REMOVED lines=13> */
.L_x_30655:
[----:B------:R-:W-:Y:S05]  /*2060*/  BSYNC.RECONVERGENT B2 ;  /* 0x0000000000027941 */ /* 0x000fea0003800200 */
.L_x_30654:
        /* <DEDUP_REMOVED lines=13> */
.L_x_30657:
[----:B------:R-:W-:Y:S05]  /*2140*/  BSYNC.RECONVERGENT B2 ;  /* 0x0000000000027941 */ /* 0x000fea0003800200 */
.L_x_30656:
        /* <DEDUP_REMOVED lines=13> */
.L_x_30659:
[----:B------:R-:W-:Y:S05]  /*2220*/  BSYNC.RECONVERGENT B2 ;  /* 0x0000000000027941 */ /* 0x000fea0003800200 */
.L_x_30658:
        /* <DEDUP_REMOVED lines=13> */
.L_x_30661:
[----:B------:R-:W-:Y:S05]  /*2300*/  BSYNC.RECONVERGENT B2 ;  /* 0x0000000000027941 */ /* 0x000fea0003800200 */
.L_x_30660:
        /* <DEDUP_REMOVED lines=13> */
.L_x_30663:
[----:B------:R-:W-:Y:S05]  /*23e0*/  BSYNC.RECONVERGENT B2 ;  /* 0x0000000000027941 */ /* 0x000fea0003800200 */
.L_x_30662:
        /* <DEDUP_REMOVED lines=13> */
.L_x_30665:
[----:B------:R-:W-:Y:S05]  /*24c0*/  BSYNC.RECONVERGENT B2 ;  /* 0x0000000000027941 */ /* 0x000fea0003800200 */
.L_x_30664:
        /* <DEDUP_REMOVED lines=13> */
.L_x_30667:
[----:B------:R-:W-:Y:S05]  /*25a0*/  BSYNC.RECONVERGENT B2 ;  /* 0x0000000000027941 */ /* 0x000fea0003800200 */
.L_x_30666:
        /* <DEDUP_REMOVED lines=13> */
.L_x_30669:
[----:B------:R-:W-:Y:S05]  /*2680*/  BSYNC.RECONVERGENT B2 ;  /* 0x0000000000027941 */ /* 0x000fea0003800200 */
.L_x_30668:
        /* <DEDUP_REMOVED lines=13> */
.L_x_30671:
[----:B------:R-:W-:Y:S05]  /*2760*/  BSYNC.RECONVERGENT B2 ;  /* 0x0000000000027941 */ /* 0x000fea0003800200 */
.L_x_30670:
        /* <DEDUP_REMOVED lines=13> */
.L_x_30673:
[----:B------:R-:W-:Y:S05]  /*2840*/  BSYNC.RECONVERGENT B2 ;  /* 0x0000000000027941 */ /* 0x000fea0003800200 */
.L_x_30672:
        /* <DEDUP_REMOVED lines=13> */
.L_x_30675:
[----:B------:R-:W-:Y:S05]  /*2920*/  BSYNC.RECONVERGENT B2 ;  /* 0x0000000000027941 */ /* 0x000fea0003800200 */
.L_x_30674:
        /* <DEDUP_REMOVED lines=13> */
.L_x_30677:
[----:B------:R-:W-:Y:S05]  /*2a00*/  BSYNC.RECONVERGENT B2 ;  /* 0x0000000000027941 */ /* 0x000fea0003800200 */
.L_x_30676:
        /* <DEDUP_REMOVED lines=13> */
.L_x_30679:
[----:B------:R-:W-:Y:S05]  /*2ae0*/  BSYNC.RECONVERGENT B2 ;  /* 0x0000000000027941 */ /* 0x000fea0003800200 */
.L_x_30678:
        /* <DEDUP_REMOVED lines=13> */
.L_x_30681:
[----:B------:R-:W-:Y:S05]  /*2bc0*/  BSYNC.RECONVERGENT B2 ;  /* 0x0000000000027941 */ /* 0x000fea0003800200 */
.L_x_30680:
        /* <DEDUP_REMOVED lines=13> */
.L_x_30683:
[----:B------:R-:W-:Y:S05]  /*2ca0*/  BSYNC.RECONVERGENT B2 ;  /* 0x0000000000027941 */ /* 0x000fea0003800200 */
.L_x_30682:
        /* <DEDUP_REMOVED lines=13> */
.L_x_30685:
[----:B------:R-:W-:Y:S05]  /*2d80*/  BSYNC.RECONVERGENT B2 ;  /* 0x0000000000027941 */ /* 0x000fea0003800200 */
.L_x_30684:
        /* <DEDUP_REMOVED lines=13> */
.L_x_30687:
[----:B------:R-:W-:Y:S05]  /*2e60*/  BSYNC.RECONVERGENT B2 ;  /* 0x0000000000027941 */ /* 0x000fea0003800200 */
.L_x_30686:
        /* <DEDUP_REMOVED lines=13> */
.L_x_30689:
[----:B------:R-:W-:Y:S05]  /*2f40*/  BSYNC.RECONVERGENT B2 ;  /* 0x0000000000027941 */ /* 0x000fea0003800200 */
.L_x_30688:
        /* <DEDUP_REMOVED lines=13> */
.L_x_30691:
[----:B------:R-:W-:Y:S05]  /*3020*/  BSYNC.RECONVERGENT B2 ;  /* 0x0000000000027941 */ /* 0x000fea0003800200 */
.L_x_30690:
        /* <DEDUP_REMOVED lines=13> */
.L_x_30693:
[----:B------:R-:W-:Y:S05]  /*3100*/  BSYNC.RECONVERGENT B2 ;  /* 0x0000000000027941 */ /* 0x000fea0003800200 */
.L_x_30692:
        /* <DEDUP_REMOVED lines=13> */
.L_x_30695:
[----:B------:R-:W-:Y:S05]  /*31e0*/  BSYNC.RECONVERGENT B2 ;  /* 0x0000000000027941 */ /* 0x000fea0003800200 */
.L_x_30694:
        /* <DEDUP_REMOVED lines=64> */
.L_x_30647:
[----:B------:R-:W-:Y:S01]  /*35f0*/  BSSY B0, `(.L_x_30697) ;  /* 0x0000007000007945 */ /* 0x000fe20003800000 */
[----:B------:R-:W-:Y:S02]  /*3600*/  MOV R12, 0x10 ;  /* 0x00000010000c7802 */ /* 0x000fe40000000f00 */
[----:B------:R-:W-:Y:S02]  /*3610*/  MOV R11, 0x1f ;  /* 0x0000001f000b7802 */ /* 0x000fe40000000f00 */
[----:B------:R-:W-:-:S07]  /*3620*/  MOV R15, 0xffffffff ;  /* 0xffffffff000f7802 */ /* 0x000fce0000000f00 */
[----:B0-----:R-:W-:Y:S05]  /*3630*/  WARPSYNC.COLLECTIVE R15, `(.L_x_30698) ;  /* 0x000000000f087348 */ /* 0x001fea0003c00000 */
[----:B------:R1:W2:Y:S02]  /*3640*/  SHFL.BFLY P6, R14, R13, R12, R11 ;  /* 0x0c00000c0d0e7389 */ /* 0x0002a400000c000b */
[----:B012---:R-:W-:Y:S05]  /*3650*/  ENDCOLLECTIVE ;  /* 0x000000000000791b */ /* 0x007fea0003800000 */
.L_x_30698:
[----:B------:R-:W-:Y:S05]  /*3660*/  BSYNC B0 ;  /* 0x0000000000007941 */ /* 0x000fea0003800000 */
.L_x_30697:
[----:B------:R-:W-:Y:S01]  /*3670*/  HFMA2 R11, -RZ, RZ, 0, 1.847743988037109375e-06 ;  /* 0x0000001fff0b7431 */ /* 0x000fe200000001ff */
[----:B------:R-:W-:Y:S02]  /*3680*/  FMNMX R13, R13, R14, !PT ;  /* 0x0000000e0d0d7209 */ /* 0x000fe40007800000 */
[----:B------:R-:W-:Y:S02]  /*3690*/  MOV R12, 0x8 ;  /* 0x00000008000c7802 */ /* 0x000fe40000000f00 */
[----:B------:R-:W-:-:S07]  /*36a0*/  MOV R15, 0xffffffff ;  /* 0xffffffff000f7802 */ /* 0x000fce0000000f00 */
[----:B------:R-:W-:Y:S05]  /*36b0*/  WARPSYNC.COLLECTIVE R15, `(.L_x_30699) ;  /* 0x000000000f087348 */ /* 0x000fea0003c00000 */
[----:B------:R0:W1:Y:S02]  /*36c0*/  SHFL.BFLY P6, R14, R13, R12, R11 ;  /* 0x0c00000c0d0e7389 */ /* 0x00006400000c000b */
[----:B01----:R-:W-:Y:S05]  /*36d0*/  ENDCOLLECTIVE ;  /* 0x000000000000791b */ /* 0x003fea0003800000 */
.L_x_30699:
[----:B------:R-:W-:Y:S01]  /*36e0*/  HFMA2 R12, -RZ, RZ, 0, 2.384185791015625e-07 ;  /* 0x00000004ff0c7431 */ /* 0x000fe200000001ff */
[----:B------:R-:W-:-:S04]  /*36f0*/  FMNMX R0, R13, R14, !PT ;  /* 0x0000000e0d007209 */ /* 0x000fc80007800000 */
[----:B------:R-:W-:-:S07]  /*3700*/  MOV R13, R0 ;  /* 0x00000000000d7202 */ /* 0x000fce0000000f00 */
[----:B------:R-:W-:Y:S05]  /*3710*/  WARPSYNC.COLLECTIVE R15, `(.L_x_30700) ;  /* 0x000000000f087348 */ /* 0x000fea0003c00000 */
[----:B------:R0:W1:Y:S02]  /*3720*/  SHFL.BFLY P6, R14, R13, R12, R11 ;  /* 0x0c00000c0d0e7389 */ /* 0x00006400000c000b */
[----:B01----:R-:W-:Y:S05]  /*3730*/  ENDCOLLECTIVE ;  /* 0x000000000000791b */ /* 0x003fea0003800000 */
.L_x_30700:
[----:B------:R-:W-:Y:S01]  /*3740*/  HFMA2 R12, -RZ, RZ, 0, 1.1920928955078125e-07 ;  /* 0x00000002ff0c7431 */ /* 0x000fe200000001ff */
[----:B------:R-:W-:-:S04]  /*3750*/  FMNMX R2, R0, R14, !PT ;  /* 0x0000000e00027209 */ /* 0x000fc80007800000 */
[----:B------:R-:W-:-:S07]  /*3760*/  MOV R13, R2 ;  /* 0x00000002000d7202 */ /* 0x000fce0000000f00 */
[----:B------:R-:W-:Y:S05]  /*3770*/  WARPSYNC.COLLECTIVE R15, `(.L_x_30701) ;  /* 0x000000000f087348 */ /* 0x000fea0003c00000 */
[----:B------:R0:W1:Y:S02]  /*3780*/  SHFL.BFLY P6, R14, R13, R12, R11 ;  /* 0x0c00000c0d0e7389 */ /* 0x00006400000c000b */
[----:B01----:R-:W-:Y:S05]  /*3790*/  ENDCOLLECTIVE ;  /* 0x000000000000791b */ /* 0x003fea0003800000 */
.L_x_30701:
[----:B------:R-:W-:Y:S01]  /*37a0*/  HFMA2 R12, -RZ, RZ, 0, 5.9604644775390625e-08 ;  /* 0x00000001ff0c7431 */ /* 0x000fe200000001ff */
[----:B------:R-:W-:-:S04]  /*37b0*/  FMNMX R3, R2, R14, !PT ;  /* 0x0000000e02037209 */ /* 0x000fc80007800000 */
[----:B------:R-:W-:-:S07]  /*37c0*/  MOV R13, R3 ;  /* 0x00000003000d7202 */ /* 0x000fce0000000f00 */
[----:B------:R-:W-:Y:S05]  /*37d0*/  WARPSYNC.COLLECTIVE R15, `(.L_x_30702) ;  /* 0x000000000f087348 */ /* 0x000fea0003c00000 */
[----:B------:R0:W1:Y:S02]  /*37e0*/  SHFL.BFLY P6, R14, R13, R12, R11 ;  /* 0x0c00000c0d0e7389 */ /* 0x00006400000c000b */
[----:B01----:R-:W-:Y:S05]  /*37f0*/  ENDCOLLECTIVE ;  /* 0x000000000000791b */ /* 0x003fea0003800000 */
.L_x_30702:
[----:B------:R-:W-:Y:S02]  /*3800*/  MOV R15, 0x3bbb989d ;  /* 0x3bbb989d000f7802 */ /* 0x000fe40000000f00 */
[----:B------:R-:W-:-:S05]  /*3810*/  FMNMX R9, R3, R14, !PT ;  /* 0x0000000e03097209 */ /* 0x000fca0007800000 */
[--C-:B------:R-:W-:Y:S01]  /*3820*/  FADD R5, R33, -R9.reuse ;  /* 0x8000000921057221 */ /* 0x100fe20000000000 */
[----:B------:R-:W-:Y:S02]  /*3830*/  HFMA2 R33, -RZ, RZ, 3.7421875, 0 ;  /* 0x437c0000ff217431 */ /* 0x000fe400000001ff */
        /* <DEDUP_REMOVED lines=98> */
[----:B------:R-:W-:Y:S01]  /*3e60*/  FFMA R17, R16, 1.4426950216293334961, -R17 ;  /* 0x3fb8aa3b10117823 */ /* 0x000fe20000000811 */
[----:B------:R-:W1:Y:S01]  /*3e70*/  MUFU.EX2 R18, R18 ;  /* 0x0000001200127308 */ /* 0x000e620000000800 */
[----:B0-----:R-:W-:Y:S02]  /*3e80*/  FMUL R8, R8, R19 ;  /* 0x0000001308087220 */ /* 0x001fe40000400000 */
[----:B------:R-:W-:Y:S01]  /*3e90*/  FFMA R17, R16, 1.925963033500011079e-08, R17 ;  /* 0x32a5706010117823 */ /* 0x000fe20000000011 */
[----:B------:R-:W-:-:S04]  /*3ea0*/  FFMA.SAT R16, R23, R15, 0.5 ;  /* 0x3f00000017107423 */ /* 0x000fc8000000200f */
[----:B------:R-:W-:Y:S01]  /*3eb0*/  FFMA.RM R16, R16, R33, 12582913 ;  /* 0x4b40000110107423 */ /* 0x000fe20000004021 */
[----:B------:R-:W0:Y:S01]  /*3ec0*/  MUFU.EX2 R17, R17 ;  /* 0x0000001100117308 */ /* 0x000e220000000800 */
[----:B-1----:R-:W-:Y:S02]  /*3ed0*/  FMUL R9, R9, R18 ;  /* 0x0000001209097220 */ /* 0x002fe40000400000 */
[C---:B------:R-:W-:Y:S01]  /*3ee0*/  FADD R18, R16.reuse, -12583039 ;  /* 0xcb40007f10127421 */ /* 0x040fe20000000000 */
[----:B------:R-:W-:-:S03]  /*3ef0*/  SHF.L.U32 R16, R16, 0x17, RZ ;  /* 0x0000001710107819 */ /* 0x000fc600000006ff */
[C---:B------:R-:W-:Y:S01]  /*3f00*/  FFMA R18, R23.reuse, 1.4426950216293334961, -R18 ;  /* 0x3fb8aa3b17127823 */ /* 0x040fe20000000812 */
[----:B0-----:R-:W-:Y:S01]  /*3f10*/  FMUL R10, R10, R17 ;  /* 0x000000110a0a7220 */ /* 0x001fe20000400000 */
[----:B------:R-:W-:Y:S02]  /*3f20*/  FADD R17, R34, -12583039 ;  /* 0xcb40007f22117421 */ /* 0x000fe40000000000 */
[----:B------:R-:W-:Y:S02]  /*3f30*/  FFMA R18, R23, 1.925963033500011079e-08, R18 ;  /* 0x32a5706017127823 */ /* 0x000fe40000000012 */
[C---:B------:R-:W-:Y:S02]  /*3f40*/  FFMA R17, R26.reuse, 1.4426950216293334961, -R17 ;  /* 0x3fb8aa3b1a117823 */ /* 0x040fe40000000811 */
[----:B------:R0:W1:Y:S02]  /*3f50*/  MUFU.EX2 R19, R18 ;  /* 0x0000001200137308 */ /* 0x0000640000000800 */
[----:B------:R-:W-:Y:S01]  /*3f60*/  FFMA R26, R26, 1.925963033500011079e-08, R17 ;  /* 0x32a570601a1a7823 */ /* 0x000fe20000000011 */
[----:B------:R-:W-:-:S05]  /*3f70*/  SHF.L.U32 R17, R34, 0x17, RZ ;  /* 0x0000001722117819 */ /* 0x000fca00000006ff */
[----:B------:R-:W2:Y:S01]  /*3f80*/  MUFU.EX2 R26, R26 ;  /* 0x0000001a001a7308 */ /* 0x000ea20000000800 */
[----:B0-----:R-:W-:-:S04]  /*3f90*/  FFMA.SAT R18, R20, R15, 0.5 ;  /* 0x3f00000014127423 */ /* 0x001fc8000000200f */
[----:B------:R-:W-:Y:S01]  /*3fa0*/  FFMA.RM R18, R18, R33, 12582913 ;  /* 0x4b40000112127423 */ /* 0x000fe20000004021 */
[----:B-1----:R-:W-:-:S03]  /*3fb0*/  FMUL R16, R16, R19 ;  /* 0x0000001310107220 */ /* 0x002fc60000400000 */
[C---:B------:R-:W-:Y:S01]  /*3fc0*/  FADD R19, R18.reuse, -12583039 ;  /* 0xcb40007f12137421 */ /* 0x040fe20000000000 */
[----:B------:R-:W-:-:S03]  /*3fd0*/  SHF.L.U32 R18, R18, 0x17, RZ ;  /* 0x0000001712127819 */ /* 0x000fc600000006ff */
[C---:B------:R-:W-:Y:S01]  /*3fe0*/  FFMA R19, R20.reuse, 1.4426950216293334961, -R19 ;  /* 0x3fb8aa3b14137823 */ /* 0x040fe20000000813 */
[----:B--2---:R-:W-:Y:S01]  /*3ff0*/  FMUL R17, R17, R26 ;  /* 0x0000001a11117220 */ /* 0x004fe20000400000 */
        /* <DEDUP_REMOVED lines=10> */
[----:B------:R-:W-:Y:S01]  /*40a0*/  FADD R21, R20, -12583039 ;  /* 0xcb40007f14157421 */ /* 0x000fe20000000000 */
[----:B-1----:R-:W-:Y:S01]  /*40b0*/  FMUL R18, R18, R19 ;  /* 0x0000001312127220 */ /* 0x002fe20000400000 */
[----:B------:R-:W-:Y:S01]  /*40c0*/  SHF.L.U32 R19, R26, 0x17, RZ ;  /* 0x000000171a137819 */ /* 0x000fe200000006ff */
[----:B------:R-:W-:Y:S01]  /*40d0*/  FFMA.SAT R26, R11, R15, 0.5 ;  /* 0x3f0000000b1a7423 */ /* 0x000fe2000000200f */
[----:B------:R-:W-:Y:S01]  /*40e0*/  FFMA R21, R22, 1.4426950216293334961, -R21 ;  /* 0x3fb8aa3b16157823 */ /* 0x000fe20000000815 */
[----:B------:R-:W-:Y:S02]  /*40f0*/  SHF.L.U32 R20, R20, 0x17, RZ ;  /* 0x0000001714147819 */ /* 0x000fe400000006ff */
[----:B------:R-:W-:Y:S01]  /*4100*/  FFMA.RM R26, R26, R33, 12582913 ;  /* 0x4b4000011a1a7423 */ /* 0x000fe20000004021 */
        /* <DEDUP_REMOVED lines=8> */
[----:B------:R-:W-:Y:S01]  /*4190*/  FADD R11, R22, -12583039 ;  /* 0xcb40007f160b7421 */ /* 0x000fe20000000000 */
[----:B--2---:R-:W-:Y:S01]  /*41a0*/  FMUL R20, R20, R21 ;  /* 0x0000001514147220 */ /* 0x004fe20000400000 */
[----:B------:R-:W-:-:S03]  /*41b0*/  SHF.L.U32 R21, R26, 0x17, RZ ;  /* 0x000000171a157819 */ /* 0x000fc600000006ff */
[----:B------:R-:W0:Y:S01]  /*41c0*/  MUFU.EX2 R34, R34 ;  /* 0x0000002200227308 */ /* 0x000e220000000800 */
[----:B------:R-:W-:Y:S01]  /*41d0*/  FFMA R11, R24, 1.4426950216293334961, -R11 ;  /* 0x3fb8aa3b180b7823 */ /* 0x000fe2000000080b */
[----:B------:R-:W-:-:S03]  /*41e0*/  SHF.L.U32 R22, R22, 0x17, RZ ;  /* 0x0000001716167819 */ /* 0x000fc600000006ff */
[----:B------:R-:W-:Y:S01]  /*41f0*/  FFMA R11, R24, 1.925963033500011079e-08, R11 ;  /* 0x32a57060180b7823 */ /* 0x000fe2000000000b */
[----:B------:R-:W-:-:S04]  /*4200*/  FFMA.SAT R24, R29, R15, 0.5 ;  /* 0x3f0000001d187423 */ /* 0x000fc8000000200f */
[----:B------:R-:W-:Y:S01]  /*4210*/  FFMA.RM R24, R24, R33, 12582913 ;  /* 0x4b40000118187423 */ /* 0x000fe20000004021 */
[----:B------:R-:W1:Y:S03]  /*4220*/  MUFU.EX2 R11, R11 ;  /* 0x0000000b000b7308 */ /* 0x000e660000000800 */
[C---:B------:R-:W-:Y:S01]  /*4230*/  FADD R26, R24.reuse, -12583039 ;  /* 0xcb40007f181a7421 */ /* 0x040fe20000000000 */
[----:B------:R-:W-:Y:S01]  /*4240*/  SHF.L.U32 R23, R24, 0x17, RZ ;  /* 0x0000001718177819 */ /* 0x000fe200000006ff */
[----:B------:R-:W-:Y:S01]  /*4250*/  FFMA.SAT R24, R27, R15, 0.5 ;  /* 0x3f0000001b187423 */ /* 0x000fe2000000200f */
[----:B0-----:R-:W-:Y:S01]  /*4260*/  FMUL R21, R21, R34 ;  /* 0x0000002215157220 */ /* 0x001fe20000400000 */
[----:B------:R-:W-:Y:S02]  /*4270*/  FFMA R26, R29, 1.4426950216293334961, -R26 ;  /* 0x3fb8aa3b1d1a7823 */ /* 0x000fe4000000081a */
[----:B------:R-:W-:-:S02]  /*4280*/  FFMA.RM R24, R24, R33, 12582913 ;  /* 0x4b40000118187423 */ /* 0x000fc40000004021 */
[----:B------:R-:W-:Y:S02]  /*4290*/  FFMA R26, R29, 1.925963033500011079e-08, R26 ;  /* 0x32a570601d1a7823 */ /* 0x000fe4000000001a */
[C---:B------:R-:W-:Y:S01]  /*42a0*/  FADD R34, R24.reuse, -12583039 ;  /* 0xcb40007f18227421 */ /* 0x040fe20000000000 */
[----:B------:R-:W-:-:S03]  /*42b0*/  SHF.L.U32 R24, R24, 0x17, RZ ;  /* 0x0000001718187819 */ /* 0x000fc600000006ff */
[----:B------:R-:W0:Y:S01]  /*42c0*/  MUFU.EX2 R26, R26 ;  /* 0x0000001a001a7308 */ /* 0x000e220000000800 */
[----:B------:R-:W-:Y:S01]  /*42d0*/  FFMA R34, R27, 1.4426950216293334961, -R34 ;  /* 0x3fb8aa3b1b227823 */ /* 0x000fe20000000822 */
[----:B-1----:R-:W-:-:S03]  /*42e0*/  FMUL R22, R22, R11 ;  /* 0x0000000b16167220 */ /* 0x002fc60000400000 */
[----:B------:R-:W-:-:S04]  /*42f0*/  FFMA R34, R27, 1.925963033500011079e-08, R34 ;  /* 0x32a570601b227823 */ /* 0x000fc80000000022 */
[----:B------:R-:W1:Y:S01]  /*4300*/  MUFU.EX2 R11, R34 ;  /* 0x00000022000b7308 */ /* 0x000e620000000800 */
[----:B0-----:R-:W-:Y:S01]  /*4310*/  FMUL R23, R23, R26 ;  /* 0x0000001a17177220 */ /* 0x001fe20000400000 */
[----:B------:R-:W-:-:S04]  /*4320*/  FFMA.SAT R26, R32, R15, 0.5 ;  /* 0x3f000000201a7423 */ /* 0x000fc8000000200f */
[----:B------:R-:W-:Y:S01]  /*4330*/  FFMA.RM R26, R26, R33, 12582913 ;  /* 0x4b4000011a1a7423 */ /* 0x000fe20000004021 */
[----:B-1----:R-:W-:-:S03]  /*4340*/  FMUL R24, R24, R11 ;  /* 0x0000000b18187220 */ /* 0x002fc60000400000 */
[C---:B------:R-:W-:Y:S01]  /*4350*/  FADD R11, R26.reuse, -12583039 ;  /* 0xcb40007f1a0b7421 */ /* 0x040fe20000000000 */
[----:B------:R-:W-:Y:S01]  /*4360*/  SHF.L.U32 R25, R26, 0x17, RZ ;  /* 0x000000171a197819 */ /* 0x000fe200000006ff */
[----:B------:R-:W-:Y:S02]  /*4370*/  FFMA.SAT R26, R12, R15, 0.5 ;  /* 0x3f0000000c1a7423 */ /* 0x000fe4000000200f */
[----:B------:R-:W-:Y:S02]  /*4380*/  FFMA R11, R32, 1.4426950216293334961, -R11 ;  /* 0x3fb8aa3b200b7823 */ /* 0x000fe4000000080b */
[----:B------:R-:W-:Y:S02]  /*4390*/  FFMA.RM R26, R26, R33, 12582913 ;  /* 0x4b4000011a1a7423 */ /* 0x000fe40000004021 */
[----:B------:R-:W-:Y:S02]  /*43a0*/  FFMA R11, R32, 1.925963033500011079e-08, R11 ;  /* 0x32a57060200b7823 */ /* 0x000fe4000000000b */
[C---:B------:R-:W-:Y:S01]  /*43b0*/  FADD R27, R26.reuse, -12583039 ;  /* 0xcb40007f1a1b7421 */ /* 0x040fe20000000000 */
[----:B------:R-:W-:Y:S01]  /*43c0*/  SHF.L.U32 R26, R26, 0x17, RZ ;  /* 0x000000171a1a7819 */ /* 0x000fe200000006ff */
[----:B------:R-:W0:Y:S02]  /*43d0*/  MUFU.EX2 R32, R11 ;  /* 0x0000000b00207308 */ /* 0x000e240000000800 */
[----:B------:R-:W-:-:S04]  /*43e0*/  FFMA R27, R12, 1.4426950216293334961, -R27 ;  /* 0x3fb8aa3b0c1b7823 */ /* 0x000fc8000000081b */
[----:B------:R-:W-:-:S04]  /*43f0*/  FFMA R12, R12, 1.925963033500011079e-08, R27 ;  /* 0x32a570600c0c7823 */ /* 0x000fc8000000001b */
[----:B------:R1:W2:Y:S01]  /*4400*/  MUFU.EX2 R27, R12 ;  /* 0x0000000c001b7308 */ /* 0x0002a20000000800 */
[----:B0-----:R-:W-:Y:S01]  /*4410*/  FMUL R25, R25, R32 ;  /* 0x0000002019197220 */ /* 0x001fe20000400000 */
[-C--:B------:R-:W-:Y:S01]  /*4420*/  FFMA.SAT R32, R28, R15.reuse, 0.5 ;  /* 0x3f0000001c207423 */ /* 0x080fe2000000200f */
[----:B-1----:R-:W-:-:S03]  /*4430*/  FFMA.SAT R12, R13, R15, 0.5 ;  /* 0x3f0000000d0c7423 */ /* 0x002fc6000000200f */
[----:B------:R-:W-:-:S04]  /*4440*/  FFMA.RM R32, R32, R33, 12582913 ;  /* 0x4b40000120207423 */ /* 0x000fc80000004021 */
[----:B------:R-:W-:Y:S01]  /*4450*/  FADD R11, R32, -12583039 ;  /* 0xcb40007f200b7421 */ /* 0x000fe20000000000 */
[----:B--2---:R-:W-:Y:S01]  /*4460*/  FMUL R26, R26, R27 ;  /* 0x0000001b1a1a7220 */ /* 0x004fe20000400000 */
[----:B------:R-:W-:Y:S02]  /*4470*/  SHF.L.U32 R27, R32, 0x17, RZ ;  /* 0x00000017201b7819 */ /* 0x000fe400000006ff */
[----:B------:R-:W-:-:S04]  /*4480*/  FFMA R11, R28, 1.4426950216293334961, -R11 ;  /* 0x3fb8aa3b1c0b7823 */ /* 0x000fc8000000080b */
[----:B------:R-:W-:-:S04]  /*4490*/  FFMA R11, R28, 1.925963033500011079e-08, R11 ;  /* 0x32a570601c0b7823 */ /* 0x000fc8000000000b */
[----:B------:R0:W1:Y:S02]  /*44a0*/  MUFU.EX2 R28, R11 ;  /* 0x0000000b001c7308 */ /* 0x0000640000000800 */
[----:B0-----:R-:W-:-:S04]  /*44b0*/  FADD R11, RZ, R4 ;  /* 0x00000004ff0b7221 */ /* 0x001fc80000000000 */
[----:B------:R-:W-:Y:S01]  /*44c0*/  FADD R11, R11, R0 ;  /* 0x000000000b0b7221 */ /* 0x000fe20000000000 */
[----:B-1----:R-:W-:Y:S01]  /*44d0*/  FMUL R27, R27, R28 ;  /* 0x0000001c1b1b7220 */ /* 0x002fe20000400000 */
[----:B------:R-:W-:Y:S01]  /*44e0*/  FFMA.SAT R28, R14, R15, 0.5 ;  /* 0x3f0000000e1c7423 */ /* 0x000fe2000000200f */
[----:B------:R-:W-:-:S03]  /*44f0*/  FFMA.RM R15, R12, R33, 12582913 ;  /* 0x4b4000010c0f7423 */ /* 0x000fc60000004021 */
[----:B------:R-:W-:Y:S01]  /*4500*/  FFMA.RM R28, R28, R33, 12582913 ;  /* 0x4b4000011c1c7423 */ /* 0x000fe20000004021 */
[C---:B------:R-:W-:Y:S01]  /*4510*/  FADD R12, R15.reuse, -12583039 ;  /* 0xcb40007f0f0c7421 */ /* 0x040fe20000000000 */
[----:B------:R-:W-:Y:S02]  /*4520*/  SHF.L.U32 R15, R15, 0x17, RZ ;  /* 0x000000170f0f7819 */ /* 0x000fe400000006ff */
[C---:B------:R-:W-:Y:S01]  /*4530*/  FADD R29, R28.reuse, -12583039 ;  /* 0xcb40007f1c1d7421 */ /* 0x040fe20000000000 */
[C---:B------:R-:W-:Y:S01]  /*4540*/  FFMA R12, R13.reuse, 1.4426950216293334961, -R12 ;  /* 0x3fb8aa3b0d0c7823 */ /* 0x040fe2000000080c */
[----:B------:R-:W-:Y:S02]  /*4550*/  SHF.L.U32 R28, R28, 0x17, RZ ;  /* 0x000000171c1c7819 */ /* 0x000fe400000006ff */
[----:B------:R-:W-:Y:S01]  /*4560*/  FFMA R29, R14, 1.4426950216293334961, -R29 ;  /* 0x3fb8aa3b0e1d7823 */ /* 0x000fe2000000081d */
[----:B------:R-:W-:Y:S01]  /*4570*/  FFMA R13, R13, 1.925963033500011079e-08, R12 ;  /* 0x32a570600d0d7823 */ /* 0x000fe2000000000c */
[----:B------:R-:W-:-:S02]  /*4580*/  FADD R12, R11, R2 ;  /* 0x000000020b0c7221 */ /* 0x000fc40000000000 */
[----:B------:R-:W-:Y:S02]  /*4590*/  FFMA R32, R14, 1.925963033500011079e-08, R29 ;  /* 0x32a570600e207823 */ /* 0x000fe4000000001d */
        /* <DEDUP_REMOVED lines=31> */
.L_x_30703:
[----:B------:R-:W-:Y:S02]  /*4790*/  HFMA2 R12, -RZ, RZ, 0, 4.76837158203125e-07 ;  /* 0x00000008ff0c7431 */ /* 0x000fe400000001ff */
[----:B------:R-:W-:-:S05]  /*47a0*/  FADD R32, R13, R14 ;  /* 0x0000000e0d207221 */ /* 0x000fca0000000000 */
[----:B------:R-:W-:-:S07]  /*47b0*/  MOV R13, R32 ;  /* 0x00000020000d7202 */ /* 0x000fce0000000f00 */
[----:B------:R-:W-:Y:S05]  /*47c0*/  WARPSYNC.COLLECTIVE R15, `(.L_x_30704) ;  /* 0x000000000f087348 */ /* 0x000fea0003c00000 */
[----:B------:R0:W1:Y:S02]  /*47d0*/  SHFL.BFLY P6, R14, R13, R12, R11 ;  /* 0x0c00000c0d0e7389 */ /* 0x00006400000c000b */
[----:B01----:R-:W-:Y:S05]  /*47e0*/  ENDCOLLECTIVE ;  /* 0x000000000000791b */ /* 0x003fea0003800000 */
.L_x_30704:
[----:B------:R-:W-:Y:S02]  /*47f0*/  HFMA2 R12, -RZ, RZ, 0, 2.384185791015625e-07 ;  /* 0x00000004ff0c7431 */ /* 0x000fe400000001ff */
[----:B------:R-:W-:-:S05]  /*4800*/  FADD R33, R32, R14 ;  /* 0x0000000e20217221 */ /* 0x000fca0000000000 */
[----:B------:R-:W-:-:S07]  /*4810*/  MOV R13, R33 ;  /* 0x00000021000d7202 */ /* 0x000fce0000000f00 */
[----:B------:R-:W-:Y:S05]  /*4820*/  WARPSYNC.COLLECTIVE R15, `(.L_x_30705) ;  /* 0x000000000f087348 */ /* 0x000fea0003c00000 */
[----:B------:R0:W1:Y:S02]  /*4830*/  SHFL.BFLY P6, R14, R13, R12, R11 ;  /* 0x0c00000c0d0e7389 */ /* 0x00006400000c000b */
[----:B01----:R-:W-:Y:S05]  /*4840*/  ENDCOLLECTIVE ;  /* 0x000000000000791b */ /* 0x003fea0003800000 */
.L_x_30705:
[----:B------:R-:W-:Y:S02]  /*4850*/  HFMA2 R12, -RZ, RZ, 0, 1.1920928955078125e-07 ;  /* 0x00000002ff0c7431 */ /* 0x000fe400000001ff */
[----:B------:R-:W-:-:S05]  /*4860*/  FADD R34, R33, R14 ;  /* 0x0000000e21227221 */ /* 0x000fca0000000000 */
[----:B------:R-:W-:-:S07]  /*4870*/  MOV R13, R34 ;  /* 0x00000022000d7202 */ /* 0x000fce0000000f00 */
[----:B------:R-:W-:Y:S05]  /*4880*/  WARPSYNC.COLLECTIVE R15, `(.L_x_30706) ;  /* 0x000000000f087348 */ /* 0x000fea0003c00000 */
[----:B------:R0:W1:Y:S02]  /*4890*/  SHFL.BFLY P6, R14, R13, R12, R11 ;  /* 0x0c00000c0d0e7389 */ /* 0x00006400000c000b */
[----:B01----:R-:W-:Y:S05]  /*48a0*/  ENDCOLLECTIVE ;  /* 0x000000000000791b */ /* 0x003fea0003800000 */
.L_x_30706:
[----:B------:R-:W-:Y:S02]  /*48b0*/  HFMA2 R12, -RZ, RZ, 0, 5.9604644775390625e-08 ;  /* 0x00000001ff0c7431 */ /* 0x000fe400000001ff */
[----:B------:R-:W-:-:S05]  /*48c0*/  FADD R35, R34, R14 ;  /* 0x0000000e22237221 */ /* 0x000fca0000000000 */
[----:B------:R-:W-:-:S07]  /*48d0*/  MOV R13, R35 ;  /* 0x00000023000d7202 */ /* 0x000fce0000000f00 */
[----:B------:R-:W-:Y:S05]  /*48e0*/  WARPSYNC.COLLECTIVE R15, `(.L_x_30707) ;  /* 0x000000000f087348 */ /* 0x000fea0003c00000 */
[----:B------:R0:W1:Y:S02]  /*48f0*/  SHFL.BFLY P6, R14, R13, R12, R11 ;  /* 0x0c00000c0d0e7389 */ /* 0x00006400000c000b */
[----:B01----:R-:W-:Y:S05]  /*4900*/  ENDCOLLECTIVE ;  /* 0x000000000000791b */ /* 0x003fea0003800000 */
.L_x_30707:
[----:B------:R-:W-:Y:S05]  /*4910*/  BRA `(.L_x_30708) ;  /* 0xffffffd000f47947 */ /* 0x000fea000383ffff */
        .weak           $__internal_493_$__cuda_sm3x_div_rn_noftz_f32_slowpath
        .type           $__internal_493_$__cuda_sm3x_div_rn_noftz_f32_slowpath,@function
        .size           $__internal_493_$__cuda_sm3x_div_rn_noftz_f32_slowpath,(.L_x_37870 - $__internal_493_$__cuda_sm3x_div_rn_noftz_f32_slowpath)
$__internal_493_$__cuda_sm3x_div_rn_noftz_f32_slowpath:
        /* <DEDUP_REMOVED lines=35> */
.L_x_30710:
        /* <DEDUP_REMOVED lines=51> */
.L_x_30717:
[----:B------:R-:W-:-:S04]  /*4e80*/  LOP3.LUT R4, R4, 0x80000000, RZ, 0xc0, !PT ;  /* 0x8000000004047812 */ /* 0x000fc800078ec0ff */
[----:B------:R-:W-:Y:S01]  /*4e90*/  LOP3.LUT R4, R4, 0x7f800000, RZ, 0xfc, !PT ;  /* 0x7f80000004047812 */ /* 0x000fe200078efcff */
[----:B------:R-:W-:Y:S06]  /*4ea0*/  BRA `(.L_x_30718) ;  /* 0x0000000000047947 */ /* 0x000fec0003800000 */
.L_x_30716:
[----:B------:R-:W-:-:S07]  /*4eb0*/  LEA R4, R41, R4, 0x17 ;  /* 0x0000000429047211 */ /* 0x000fce00078eb8ff */
.L_x_30718:
[----:B------:R-:W-:Y:S05]  /*4ec0*/  BSYNC.RECONVERGENT B1 ;  /* 0x0000000000017941 */ /* 0x000fea0003800200 */
.L_x_30715:
[----:B------:R-:W-:Y:S05]  /*4ed0*/  BRA `(.L_x_30719) ;  /* 0x0000000000207947 */ /* 0x000fea0003800000 */
.L_x_30714:
[----:B------:R-:W-:-:S04]  /*4ee0*/  LOP3.LUT R4, R33, 0x80000000, R4, 0x48, !PT ;  /* 0x8000000021047812 */ /* 0x000fc800078e4804 */
[----:B------:R-:W-:Y:S01]  /*4ef0*/  LOP3.LUT R4, R4, 0x7f800000, RZ, 0xfc, !PT ;  /* 0x7f80000004047812 */ /* 0x000fe200078efcff */
[----:B------:R-:W-:Y:S06]  /*4f00*/  BRA `(.L_x_30719) ;  /* 0x0000000000147947 */ /* 0x000fec0003800000 */
.L_x_30713:
[----:B------:R-:W-:Y:S01]  /*4f10*/  LOP3.LUT R4, R33, 0x80000000, R4, 0x48, !PT ;  /* 0x8000000021047812 */ /* 0x000fe200078e4804 */
[----:B------:R-:W-:Y:S06]  /*4f20*/  BRA `(.L_x_30719) ;  /* 0x00000000000c7947 */ /* 0x000fec0003800000 */
.L_x_30712:
[----:B------:R-:W0:Y:S01]  /*4f30*/  MUFU.RSQ R4, -QNAN ;  /* 0xffc0000000047908 */ /* 0x000e220000001400 */
[----:B------:R-:W-:Y:S05]  /*4f40*/  BRA `(.L_x_30719) ;  /* 0x0000000000047947 */ /* 0x000fea0003800000 */
.L_x_30711:
[----:B------:R-:W-:-:S07]  /*4f50*/  FADD.FTZ R4, R4, R11 ;  /* 0x0000000b04047221 */ /* 0x000fce0000010000 */
.L_x_30719:
[----:B------:R-:W-:Y:S05]  /*4f60*/  BSYNC.RECONVERGENT B0 ;  /* 0x0000000000007941 */ /* 0x000fea0003800200 */
.L_x_30709:
[----:B------:R-:W-:-:S04]  /*4f70*/  HFMA2 R13, -RZ, RZ, 0, 0 ;  /* 0x00000000ff0d7431 */ /* 0x000fc800000001ff */
[----:B0-----:R-:W-:Y:S05]  /*4f80*/  RET.REL.NODEC R12 `(_Z15SoftmaxWarpImplI24ElementwiseScaleMaskLoadIffbE11DirectStoreIffEfLi1ELi24ELi32ELi1ELb0EL9Algorithm0EEvT_T0_ll) ;  /* 0xffffffb00c1c7950 */ /* 0x001fea0003c3ffff */
.L_x_30720:
        /* <DEDUP_REMOVED lines=15> */
.L_x_37870:


//--------------------- .text._Z15SoftmaxWarpImplI24ElementwiseScaleMaskLoadIffbE11DirectStoreIffEfLi1ELi23ELi32ELi1ELb1EL9Algorithm0EEvT_T0_ll --------------------------
	.section	.text._Z15SoftmaxWarpImplI24ElementwiseScaleMaskLoadIffbE11DirectStoreIffEfLi1ELi23ELi32ELi1ELb1EL9Algorithm0EEvT_T0_ll,"ax",@progbits
	.align	128
        .global         _Z15SoftmaxWarpImplI24ElementwiseScaleMaskLoadIffbE11DirectStoreIffEfLi1ELi23ELi32ELi1ELb1EL9Algorithm0EEvT_T0_ll
        .type           _Z15SoftmaxWarpImplI24ElementwiseScaleMaskLoadIffbE11DirectStoreIffEfLi1ELi23ELi32ELi1ELb1EL9Algorithm0EEvT_T0_ll,@function
        .size           _Z15SoftmaxWarpImplI24ElementwiseScaleMaskLoadIffbE11DirectStoreIffEfLi1ELi23ELi32ELi1ELb1EL9Algorithm0EEvT_T0_ll,(.L_x_37871 - _Z15SoftmaxWarpImplI24ElementwiseScaleMaskLoadIffbE11DirectStoreIffEfLi1ELi23ELi32ELi1ELb1EL9Algorithm0EEvT_T0_ll)
        .other          _Z15SoftmaxWarpImplI24ElementwiseScaleMaskLoadIffbE11DirectStoreIffEfLi1ELi23ELi32ELi1ELb1EL9Algorithm0EEvT_T0_ll,@"STO_CUDA_ENTRY STV_DEFAULT"
_Z15SoftmaxWarpImplI24ElementwiseScaleMaskLoadIffbE11DirectStoreIffEfLi1ELi23ELi32ELi1ELb1EL9Algorithm0EEvT_T0_ll:
.text._Z15SoftmaxWarpImplI24ElementwiseScaleMaskLoadIffbE11DirectStoreIffEfLi1ELi23ELi32ELi1ELb1EL9Algorithm0EEvT_T0_ll:
        /* <DEDUP_REMOVED lines=26> */
.L_x_30721:
        /* <DEDUP_REMOVED lines=35> */
[----:B-1----:R-:W-:-:S07]  /*03d0*/  IADD3 R60, PT, PT, R36, 0x80, RZ ;  /* 0x00000080243c7810 */ /* 0x002fce0007ffe0ff */
.L_x_30770:
[----:B------:R-:W-:Y:S01]  /*03e0*/  ISETP.GE.U32.AND P0, PT, R36, UR44, PT ;  /* 0x0000002c24007c0c */ /* 0x000fe2000bf06070 */
[----:B------:R-:W-:Y:S01]  /*03f0*/  HFMA2 R3, -RZ, RZ, 0, 0 ;  /* 0x00000000ff037431 */ /* 0x000fe200000001ff */
[----:B------:R-:W-:Y:S01]  /*0400*/  MOV R2, R36 ;  /* 0x0000002400027202 */ /* 0x000fe20000000f00 */
[----:B------:R-:W-:Y:S01]  /*0410*/  IMAD R0, R37, UR48, RZ ;  /* 0x0000003025007c24 */ /* 0x000fe2000f8e02ff */
[----:B------:R-:W-:Y:S02]  /*0420*/  ISETP.GE.AND.EX P0, PT, RZ, UR45, PT, P0 ;  /* 0x0000002dff007c0c */ /* 0x000fe4000bf06300 */
[----:B------:R-:W-:Y:S01]  /*0430*/  ISETP.GE.U32.AND P6, PT, R39, UR44, PT ;  /* 0x0000002c27007c0c */ /* 0x000fe2000bfc6070 */
[----:B-1----:R-:W-:-:S03]  /*0440*/  IMAD R5, R35, UR49, R0 ;  /* 0x0000003123057c24 */ /* 0x002fc6000f8e0200 */
[----:B------:R-:W-:Y:S01]  /*0450*/  ISETP.GE.AND.EX P6, PT, RZ, UR45, PT, P6 ;  /* 0x0000002dff007c0c */ /* 0x000fe2000bfc6360 */
[----:B------:R-:W-:-:S05]  /*0460*/  IMAD.WIDE.U32 R6, R35, UR48, R2 ;  /* 0x0000003023067c25 */ /* 0x000fca000f8e0002 */
[----:B------:R-:W-:Y:S01]  /*0470*/  IADD3 R5, PT, PT, R7, R5, RZ ;  /* 0x0000000507057210 */ /* 0x000fe20007ffe0ff */
[----:B0-----:R-:W0:Y:S01]  /*0480*/  @!P0 LDC R13, c[0x0][0x39c] ;  /* 0x0000e700ff0d8b82 */ /* 0x001e220000000800 */
        /* <DEDUP_REMOVED lines=34> */
[----:B------:R-:W-:-:S04]  /*06b0*/  ISETP.GE.U32.AND P4, PT, R60, UR44, PT ;  /* 0x0000002c3c007c0c */ /* 0x000fc8000bf86070 */
[----:B------:R-:W-:-:S13]  /*06c0*/  ISETP.GE.AND.EX P4, PT, RZ, UR45, PT, P4 ;  /* 0x0000002dff007c0c */ /* 0x000fda000bf86340 */
[C---:B------:R-:W-:Y:S01]  /*06d0*/  @!P4 R2UR UR6, R30.reuse ;  /* 0x000000001e06c2ca */ /* 0x040fe200000e0000 */
[----:B------:R-:W4:Y:S01]  /*06e0*/  @!P4 LDC R19, c[0x0][0x39c] ;  /* 0x0000e700ff13cb82 */ /* 0x000f220000000800 */
[C---:B------:R-:W-:Y:S02]  /*06f0*/  @!P4 R2UR UR7, R31.reuse ;  /* 0x000000001f07c2ca */ /* 0x040fe400000e0000 */
[----:B------:R-:W-:Y:S02]  /*0700*/  @!P4 R2UR UR4, R30 ;  /* 0x000000001e04c2ca */ /* 0x000fe400000e0000 */
[----:B------:R-:W-:-:S09]  /*0710*/  @!P4 R2UR UR5, R31 ;  /* 0x000000001f05c2ca */ /* 0x000fd200000e0000 */
[----:B------:R-:W4:Y:S01]  /*0720*/  @!P4 LDG.E.U8 R15, desc[UR6][R2.64+0x80] ;  /* 0x00008006020fc981 */ /* 0x000f22000c1e1100 */
[----:B------:R-:W-:-:S03]  /*0730*/  ISETP.GE.U32.AND P2, PT, R42, UR44, PT ;  /* 0x0000002c2a007c0c */ /* 0x000fc6000bf46070 */
[----:B------:R-:W4:Y:S01]  /*0740*/  @!P4 LDG.E R14, desc[UR4][R4.64+0x200] ;  /* 0x00020004040ec981 */ /* 0x000f22000c1e1900 */
[----:B------:R-:W-:-:S13]  /*0750*/  ISETP.GE.AND.EX P2, PT, RZ, UR45, PT, P2 ;  /* 0x0000002dff007c0c */ /* 0x000fda000bf46320 */
        /* <DEDUP_REMOVED lines=13> */
[----:B------:R-:W-:Y:S02]  /*0830*/  ISETP.GE.AND.EX P1, PT, RZ, UR45, PT, P1 ;  /* 0x0000002dff007c0c */ /* 0x000fe4000bf26310 */
[----:B------:R-:W-:Y:S02]  /*0840*/  MOV R13, 0xff800000 ;  /* 0xff800000000d7802 */ /* 0x000fe40000000f00 */
[----:B0-----:R-:W-:Y:S01]  /*0850*/  @!P0 FMNMX R13, R0, -INF , !PT ;  /* 0xff800000000d8809 */ /* 0x001fe20007800000 */
[----:B------:R-:W-:-:S08]  /*0860*/  IMAD.MOV.U32 R6, RZ, RZ, -0x800000 ;  /* 0xff800000ff067424 */ /* 0x000fd000078e00ff */
[C---:B------:R-:W-:Y:S02]  /*0870*/  @!P1 R2UR UR6, R30.reuse ;  /* 0x000000001e0692ca */ /* 0x040fe400000e0000 */
[----:B------:R-:W-:Y:S02]  /*0880*/  @!P1 R2UR UR7, R31 ;  /* 0x000000001f0792ca */ /* 0x000fe400000e0000 */
[----:B------:R-:W-:Y:S02]  /*0890*/  @!P1 R2UR UR4, R30 ;  /* 0x000000001e0492ca */ /* 0x000fe400000e0000 */
[-C--:B-1----:R-:W-:Y:S02]  /*08a0*/  @!P6 FMNMX R13, R13, R8.reuse, !PT ;  /* 0x000000080d0de209 */ /* 0x082fe40007800000 */
[----:B------:R-:W-:Y:S02]  /*08b0*/  @!P6 MOV R6, R8 ;  /* 0x000000080006e202 */ /* 0x000fe40000000f00 */
[----:B-----5:R-:W-:-:S02]  /*08c0*/  ISETP.NE.OR P6, PT, R10, RZ, P5 ;  /* 0x000000ff0a00720c */ /* 0x020fc40002fc5670 */
[----:B------:R-:W-:Y:S01]  /*08d0*/  @!P1 R2UR UR5, R31 ;  /* 0x000000001f0592ca */ /* 0x000fe200000e0000 */
[----:B----4-:R-:W-:Y:S02]  /*08e0*/  @!P5 FMUL R10, R9, R18 ;  /* 0x00000012090ad220 */ /* 0x010fe40000400000 */
[----:B------:R-:W3:Y:S01]  /*08f0*/  @!P1 LDG.E.U8 R20, desc[UR6][R2.64+0xc0] ;  /* 0x0000c00602149981 */ /* 0x000ee2000c1e1100 */
[----:B------:R-:W0:Y:S08]  /*0900*/  @!P3 LDC R18, c[0x0][0x39c] ;  /* 0x0000e700ff12bb82 */ /* 0x000e300000000800 */
[----:B------:R-:W1:Y:S01]  /*0910*/  @!P6 LDC R10, c[0x0][0x398] ;  /* 0x0000e600ff0aeb82 */ /* 0x000e620000000800 */
[----:B------:R-:W4:Y:S01]  /*0920*/  @!P1 LDG.E R9, desc[UR4][R4.64+0x300] ;  /* 0x0003000404099981 */ /* 0x000f22000c1e1900 */
        /* <DEDUP_REMOVED lines=10> */
[----:B0-----:R-:W-:Y:S02]  /*09d0*/  @!P3 FMUL R10, R11, R18 ;  /* 0x000000120b0ab220 */ /* 0x001fe40000400000 */
[----:B------:R-:W5:Y:S08]  /*09e0*/  @!P6 LDG.E.U8 R12, desc[UR6][R2.64+0xe0] ;  /* 0x0000e006020ce981 */ /* 0x000f70000c1e1100 */
        /* <DEDUP_REMOVED lines=14> */
[----:B------:R-:W-:Y:S01]  /*0ad0*/  @!P4 FMUL R14, R14, R19 ;  /* 0x000000130e0ec220 */ /* 0x000fe20000400000 */
[----:B------:R-:W2:Y:S11]  /*0ae0*/  @!P2 LDC R10, c[0x0][0x39c] ;  /* 0x0000e700ff0aab82 */ /* 0x000eb60000000800 */
[----:B------:R-:W0:Y:S01]  /*0af0*/  @!P3 LDC R14, c[0x0][0x398] ;  /* 0x0000e600ff0ebb82 */ /* 0x000e220000000800 */
[----:B------:R-:W-:-:S04]  /*0b00*/  ISETP.GE.U32.AND P3, PT, R46, UR44, PT ;  /* 0x0000002c2e007c0c */ /* 0x000fc8000bf66070 */
[----:B------:R-:W-:Y:S01]  /*0b10*/  ISETP.GE.AND.EX P3, PT, RZ, UR45, PT, P3 ;  /* 0x0000002dff007c0c */ /* 0x000fe2000bf66330 */
[----:B------:R-:W-:Y:S01]  /*0b20*/  IMAD.MOV.U32 R66, RZ, RZ, -0x800000 ;  /* 0xff800000ff427424 */ /* 0x000fe200078e00ff */
[-C--:B0-----:R-:W-:Y:S02]  /*0b30*/  @!P4 FMNMX R13, R13, R14.reuse, !PT ;  /* 0x0000000e0d0dc209 */ /* 0x081fe40007800000 */
[----:B------:R-:W-:Y:S02]  /*0b40*/  @!P4 MOV R66, R14 ;  /* 0x0000000e0042c202 */ /* 0x000fe40000000f00 */
[----:B------:R-:W-:Y:S01]  /*0b50*/  ISETP.NE.OR P4, PT, R16, RZ, P2 ;  /* 0x000000ff1000720c */ /* 0x000fe20001785670 */
[----:B------:R-:W4:Y:S06]  /*0b60*/  @!P1 LDC R14, c[0x0][0x39c] ;  /* 0x0000e700ff0e9b82 */ /* 0x000f2c0000000800 */
[----:B------:R-:W-:-:S02]  /*0b70*/  @!P3 R2UR UR6, R30 ;  /* 0x000000001e06b2ca */ /* 0x000fc400000e0000 */
[C---:B------:R-:W-:Y:S02]  /*0b80*/  @!P3 R2UR UR7, R31.reuse ;  /* 0x000000001f07b2ca */ /* 0x040fe400000e0000 */
[----:B------:R-:W-:Y:S02]  /*0b90*/  @!P3 R2UR UR4, R30 ;  /* 0x000000001e04b2ca */ /* 0x000fe400000e0000 */
[----:B------:R-:W-:Y:S01]  /*0ba0*/  @!P3 R2UR UR5, R31 ;  /* 0x000000001f05b2ca */ /* 0x000fe200000e0000 */
[----:B------:R-:W0:Y:S08]  /*0bb0*/  @!P6 LDC R16, c[0x0][0x39c] ;  /* 0x0000e700ff10eb82 */ /* 0x000e300000000800 */
[----:B------:R-:W5:Y:S01]  /*0bc0*/  @!P3 LDG.E.U8 R19, desc[UR6][R2.64+0x120] ;  /* 0x000120060213b981 */ /* 0x000f62000c1e1100 */
[----:B------:R-:W-:-:S02]  /*0bd0*/  MOV R68, 0xff800000 ;  /* 0xff80000000447802 */ /* 0x000fc40000000f00 */
[----:B------:R-:W-:Y:S01]  /*0be0*/  MOV R70, 0xff800000 ;  /* 0xff80000000467802 */ /* 0x000fe20000000f00 */
[----:B--2---:R-:W-:Y:S02]  /*0bf0*/  @!P2 FMUL R10, R7, R10 ;  /* 0x0000000a070aa220 */ /* 0x004fe40000400000 */
[----:B------:R-:W2:Y:S04]  /*0c00*/  @!P3 LDG.E R7, desc[UR4][R4.64+0x480] ;  /* 0x000480040407b981 */ /* 0x000ea8000c1e1900 */
[----:B------:R-:W1:Y:S01]  /*0c10*/  @!P4 LDC R10, c[0x0][0x398] ;  /* 0x0000e600ff0acb82 */ /* 0x000e620000000800 */
[----:B------:R-:W-:-:S04]  /*0c20*/  ISETP.GE.U32.AND P4, PT, R47, UR44, PT ;  /* 0x0000002c2f007c0c */ /* 0x000fc8000bf86070 */
[----:B------:R-:W-:-:S13]  /*0c30*/  ISETP.GE.AND.EX P4, PT, RZ, UR45, PT, P4 ;  /* 0x0000002dff007c0c */ /* 0x000fda000bf86340 */
[C---:B------:R-:W-:Y:S02]  /*0c40*/  @!P4 R2UR UR6, R30.reuse ;  /* 0x000000001e06c2ca */ /* 0x040fe400000e0000 */
[----:B------:R-:W-:Y:S02]  /*0c50*/  @!P4 R2UR UR7, R31 ;  /* 0x000000001f07c2ca */ /* 0x000fe400000e0000 */
[-C--:B-1----:R-:W-:Y:S02]  /*0c60*/  @!P2 FMNMX R13, R13, R10.reuse, !PT ;  /* 0x0000000a0d0da209 */ /* 0x082fe40007800000 */
[----:B------:R-:W-:Y:S02]  /*0c70*/  @!P2 MOV R68, R10 ;  /* 0x0000000a0044a202 */ /* 0x000fe40000000f00 */
[----:B------:R-:W-:Y:S02]  /*0c80*/  @!P4 R2UR UR4, R30 ;  /* 0x000000001e04c2ca */ /* 0x000fe400000e0000 */
[----:B------:R-:W-:-:S02]  /*0c90*/  @!P4 R2UR UR5, R31 ;  /* 0x000000001f05c2ca */ /* 0x000fc400000e0000 */
[----:B---3--:R-:W-:Y:S02]  /*0ca0*/  ISETP.NE.OR P2, PT, R20, RZ, P1 ;  /* 0x000000ff1400720c */ /* 0x008fe40000f45670 */
[----:B------:R-:W1:Y:S01]  /*0cb0*/  @!P5 LDC R20, c[0x0][0x39c] ;  /* 0x0000e700ff14db82 */ /* 0x000e620000000800 */
[----:B----4-:R-:W-:Y:S02]  /*0cc0*/  @!P1 FMUL R10, R9, R14 ;  /* 0x0000000e090a9220 */ /* 0x010fe40000400000 */
[----:B------:R-:W3:Y:S08]  /*0cd0*/  @!P4 LDG.E.U8 R14, desc[UR6][R2.64+0x140] ;  /* 0x00014006020ec981 */ /* 0x000ef0000c1e1100 */
[----:B------:R-:W4:Y:S01]  /*0ce0*/  @!P2 LDC R10, c[0x0][0x398] ;  /* 0x0000e600ff0aab82 */ /* 0x000f220000000800 */
[----:B------:R-:W-:Y:S01]  /*0cf0*/  ISETP.GE.U32.AND P2, PT, R48, UR44, PT ;  /* 0x0000002c30007c0c */ /* 0x000fe2000bf46070 */
[----:B------:R-:W3:Y:S03]  /*0d00*/  @!P4 LDG.E R9, desc[UR4][R4.64+0x500] ;  /* 0x000500040409c981 */ /* 0x000ee6000c1e1900 */
[----:B------:R-:W-:-:S13]  /*0d10*/  ISETP.GE.AND.EX P2, PT, RZ, UR45, PT, P2 ;  /* 0x0000002dff007c0c */ /* 0x000fda000bf46320 */
[C---:B------:R-:W-:Y:S02]  /*0d20*/  @!P2 R2UR UR6, R30.reuse ;  /* 0x000000001e06a2ca */ /* 0x040fe400000e0000 */
[----:B------:R-:W-:Y:S02]  /*0d30*/  @!P2 R2UR UR7, R31 ;  /* 0x000000001f07a2ca */ /* 0x000fe400000e0000 */
[----:B------:R-:W-:Y:S02]  /*0d40*/  @!P2 R2UR UR4, R30 ;  /* 0x000000001e04a2ca */ /* 0x000fe400000e0000 */
[-C--:B----4-:R-:W-:Y:S02]  /*0d50*/  @!P1 FMNMX R13, R13, R10.reuse, !PT ;  /* 0x0000000a0d0d9209 */ /* 0x090fe40007800000 */
[----:B------:R-:W-:Y:S02]  /*0d60*/  @!P1 MOV R70, R10 ;  /* 0x0000000a00469202 */ /* 0x000fe40000000f00 */
[----:B-----5:R-:W-:-:S02]  /*0d70*/  ISETP.NE.OR P1, PT, R12, RZ, P6 ;  /* 0x000000ff0c00720c */ /* 0x020fc40003725670 */
[----:B------:R-:W-:-:S03]  /*0d80*/  @!P2 R2UR UR5, R31 ;  /* 0x000000001f05a2ca */ /* 0x000fc600000e0000 */
[----:B------:R-:W4:Y:S01]  /*0d90*/  @!P2 LDG.E.U8 R12, desc[UR6][R2.64+0x160] ;  /* 0x00016006020ca981 */ /* 0x000f22000c1e1100 */
[----:B0-----:R-:W-:-:S07]  /*0da0*/  @!P6 FMUL R10, R11, R16 ;  /* 0x000000100b0ae220 */ /* 0x001fce0000400000 */
[----:B------:R-:W0:Y:S01]  /*0db0*/  @!P1 LDC R10, c[0x0][0x398] ;  /* 0x0000e600ff0a9b82 */ /* 0x000e220000000800 */
[----:B------:R-:W-:Y:S01]  /*0dc0*/  ISETP.GE.U32.AND P1, PT, R49, UR44, PT ;  /* 0x0000002c31007c0c */ /* 0x000fe2000bf26070 */
[----:B------:R-:W5:Y:S03]  /*0dd0*/  @!P2 LDG.E R11, desc[UR4][R4.64+0x580] ;  /* 0x00058004040ba981 */ /* 0x000f66000c1e1900 */
[----:B------:R-:W-:Y:S01]  /*0de0*/  ISETP.GE.AND.EX P1, PT, RZ, UR45, PT, P1 ;  /* 0x0000002dff007c0c */ /* 0x000fe2000bf26310 */
[----:B------:R-:W-:-:S12]  /*0df0*/  IMAD.MOV.U32 R72, RZ, RZ, -0x800000 ;  /* 0xff800000ff487424 */ /* 0x000fd800078e00ff */
[C---:B------:R-:W-:Y:S02]  /*0e00*/  @!P1 R2UR UR6, R30.reuse ;  /* 0x000000001e0692ca */ /* 0x040fe400000e0000 */
[----:B------:R-:W-:Y:S02]  /*0e10*/  @!P1 R2UR UR7, R31 ;  /* 0x000000001f0792ca */ /* 0x000fe400000e0000 */
[----:B------:R-:W-:Y:S02]  /*0e20*/  @!P1 R2UR UR4, R30 ;  /* 0x000000001e0492ca */ /* 0x000fe400000e0000 */
[-C--:B0-----:R-:W-:Y:S02]  /*0e30*/  @!P6 FMNMX R13, R13, R10.reuse, !PT ;  /* 0x0000000a0d0de209 */ /* 0x081fe40007800000 */
[----:B------:R-:W-:Y:S02]  /*0e40*/  @!P6 MOV R72, R10 ;  /* 0x0000000a0048e202 */ /* 0x000fe40000000f00 */
[----:B------:R-:W-:-:S02]  /*0e50*/  @!P1 R2UR UR5, R31 ;  /* 0x000000001f0592ca */ /* 0x000fc400000e0000 */
[----:B------:R-:W-:-:S03]  /*0e60*/  ISETP.NE.OR P6, PT, R18, RZ, P5 ;  /* 0x000000ff1200720c */ /* 0x000fc60002fc5670 */
[----:B------:R-:W5:Y:S01]  /*0e70*/  @!P1 LDG.E.U8 R16, desc[UR6][R2.64+0x180] ;  /* 0x0001800602109981 */ /* 0x000f62000c1e1100 */
[----:B-1----:R-:W-:Y:S02]  /*0e80*/  @!P5 FMUL R10, R17, R20 ;  /* 0x00000014110ad220 */ /* 0x002fe40000400000 */
[----:B------:R-:W2:Y:S05]  /*0e90*/  @!P3 LDC R20, c[0x0][0x39c] ;  /* 0x0000e700ff14bb82 */ /* 0x000eaa0000000800 */
[----:B------:R-:W5:Y:S03]  /*0ea0*/  @!P1 LDG.E R15, desc[UR4][R4.64+0x600] ;  /* 0x00060004040f9981 */ /* 0x000f66000c1e1900 */
        /* <DEDUP_REMOVED lines=12> */
[----:B------:R-:W-:-:S02]  /*0f70*/  ISETP.NE.OR P5, PT, R19, RZ, P3 ;  /* 0x000000ff1300720c */ /* 0x000fc40001fa5670 */
[----:B------:R-:W-:Y:S01]  /*0f80*/  MOV R74, 0xff800000 ;  /* 0xff800000004a7802 */ /* 0x000fe20000000f00 */
[----:B------:R-:W-:Y:S01]  /*0f90*/  IMAD.MOV.U32 R80, RZ, RZ, -0x800000 ;  /* 0xff800000ff507424 */ /* 0x000fe200078e00ff */
[----:B------:R-:W-:Y:S01]  /*0fa0*/  MOV R78, 0xff800000 ;  /* 0xff800000004e7802 */ /* 0x000fe20000000f00 */
[----:B--2---:R-:W-:Y:S02]  /*0fb0*/  @!P3 FMUL R10, R7, R20 ;  /* 0x00000014070ab220 */ /* 0x004fe40000400000 */
[----:B------:R-:W0:Y:S08]  /*0fc0*/  @!P4 LDC R20, c[0x0][0x39c] ;  /* 0x0000e700ff14cb82 */ /* 0x000e300000000800 */
[----:B------:R-:W1:Y:S02]  /*0fd0*/  @!P5 LDC R10, c[0x0][0x398] ;  /* 0x0000e600ff0adb82 */ /* 0x000e640000000800 */
[----:B-1----:R-:W-:-:S02]  /*0fe0*/  @!P3 FMNMX R13, R13, R10, !PT ;  /* 0x0000000a0d0db209 */ /* 0x002fc40007800000 */
[----:B------:R-:W-:Y:S02]  /*0ff0*/  @!P3 MOV R74, R10 ;  /* 0x0000000a004ab202 */ /* 0x000fe40000000f00 */
[----:B------:R-:W-:Y:S02]  /*1000*/  ISETP.GE.U32.AND P3, PT, R51, UR44, PT ;  /* 0x0000002c33007c0c */ /* 0x000fe4000bf66070 */
[----:B---3--:R-:W-:Y:S02]  /*1010*/  ISETP.NE.OR P5, PT, R14, RZ, P4 ;  /* 0x000000ff0e00720c */ /* 0x008fe400027a5670 */
[----:B------:R-:W5:Y:S01]  /*1020*/  @!P2 LDC R14, c[0x0][0x39c] ;  /* 0x0000e700ff0eab82 */ /* 0x000f620000000800 */
[----:B0-----:R-:W-:-:S10]  /*1030*/  @!P4 FMUL R10, R9, R20 ;  /* 0x00000014090ac220 */ /* 0x001fd40000400000 */
[----:B------:R-:W0:Y:S01]  /*1040*/  @!P5 LDC R10, c[0x0][0x398] ;  /* 0x0000e600ff0adb82 */ /* 0x000e220000000800 */
[----:B------:R-:W-:-:S13]  /*1050*/  ISETP.GE.AND.EX P3, PT, RZ, UR45, PT, P3 ;  /* 0x0000002dff007c0c */ /* 0x000fda000bf66330 */
[----:B------:R-:W-:Y:S02]  /*1060*/  @!P3 R2UR UR6, R30 ;  /* 0x000000001e06b2ca */ /* 0x000fe400000e0000 */
[----:B------:R-:W-:Y:S02]  /*1070*/  @!P3 R2UR UR7, R31 ;  /* 0x000000001f07b2ca */ /* 0x000fe400000e0000 */
[----:B----4-:R-:W-:Y:S02]  /*1080*/  ISETP.NE.OR P5, PT, R12, RZ, P2 ;  /* 0x000000ff0c00720c */ /* 0x010fe400017a5670 */
[-C--:B0-----:R-:W-:Y:S01]  /*1090*/  @!P4 FMNMX R13, R13, R10.reuse, !PT ;  /* 0x0000000a0d0dc209 */ /* 0x081fe20007800000 */
[----:B------:R-:W0:Y:S01]  /*10a0*/  @!P1 LDC R12, c[0x0][0x39c] ;  /* 0x0000e700ff0c9b82 */ /* 0x000e220000000800 */
[----:B------:R-:W-:-:S07]  /*10b0*/  @!P4 MOV R80, R10 ;  /* 0x0000000a0050c202 */ /* 0x000fce0000000f00 */
[----:B------:R-:W2:Y:S01]  /*10c0*/  @!P3 LDG.E.U8 R19, desc[UR6][R2.64+0x1c0] ;  /* 0x0001c0060213b981 */ /* 0x000ea2000c1e1100 */
[----:B------:R-:W-:Y:S02]  /*10d0*/  @!P3 R2UR UR4, R30 ;  /* 0x000000001e04b2ca */ /* 0x000fe400000e0000 */
[----:B------:R-:W-:Y:S01]  /*10e0*/  @!P3 R2UR UR5, R31 ;  /* 0x000000001f05b2ca */ /* 0x000fe200000e0000 */
[----:B-----5:R-:W-:Y:S01]  /*10f0*/  @!P2 FMUL R10, R11, R14 ;  /* 0x0000000e0b0aa220 */ /* 0x020fe20000400000 */
[----:B------:R-:W-:Y:S01]  /*1100*/  ISETP.GE.U32.AND P4, PT, R52, UR44, PT ;  /* 0x0000002c34007c0c */ /* 0x000fe2000bf86070 */
[----:B------:R-:W1:Y:S08]  /*1110*/  @!P6 LDC R14, c[0x0][0x39c] ;  /* 0x0000e700ff0eeb82 */ /* 0x000e700000000800 */
[----:B------:R-:W3:Y:S01]  /*1120*/  @!P5 LDC R10, c[0x0][0x398] ;  /* 0x0000e600ff0adb82 */ /* 0x000ee20000000800 */
[----:B------:R-:W-:Y:S01]  /*1130*/  ISETP.GE.AND.EX P5, PT, RZ, UR45, PT, P4 ;  /* 0x0000002dff007c0c */ /* 0x000fe2000bfa6340 */
[----:B------:R-:W4:Y:S01]  /*1140*/  @!P3 LDG.E R7, desc[UR4][R4.64+0x700] ;  /* 0x000700040407b981 */ /* 0x000f22000c1e1900 */
[----:B------:R-:W-:-:S04]  /*1150*/  ISETP.GE.U32.AND P4, PT, R53, UR44, PT ;  /* 0x0000002c35007c0c */ /* 0x000fc8000bf86070 */
[----:B------:R-:W-:-:S07]  /*1160*/  ISETP.GE.AND.EX P4, PT, RZ, UR45, PT, P4 ;  /* 0x0000002dff007c0c */ /* 0x000fce000bf86340 */
[C---:B------:R-:W-:Y:S02]  /*1170*/  @!P5 R2UR UR6, R30.reuse ;  /* 0x000000001e06d2ca */ /* 0x040fe400000e0000 */
[C---:B------:R-:W-:Y:S02]  /*1180*/  @!P5 R2UR UR7, R31.reuse ;  /* 0x000000001f07d2ca */ /* 0x040fe400000e0000 */
[----:B------:R-:W-:Y:S02]  /*1190*/  @!P5 R2UR UR4, R30 ;  /* 0x000000001e04d2ca */ /* 0x000fe400000e0000 */
[----:B------:R-:W-:Y:S02]  /*11a0*/  @!P5 R2UR UR5, R31 ;  /* 0x000000001f05d2ca */ /* 0x000fe400000e0000 */
[-C--:B---3--:R-:W-:Y:S02]  /*11b0*/  @!P2 FMNMX R13, R13, R10.reuse, !PT ;  /* 0x0000000a0d0da209 */ /* 0x088fe40007800000 */
[----:B------:R-:W-:-:S02]  /*11c0*/  @!P2 MOV R78, R10 ;  /* 0x0000000a004ea202 */ /* 0x000fc40000000f00 */
[----:B------:R-:W-:-:S03]  /*11d0*/  ISETP.NE.OR P2, PT, R16, RZ, P1 ;  /* 0x000000ff1000720c */ /* 0x000fc60000f45670 */
[----:B------:R-:W3:Y:S01]  /*11e0*/  @!P5 LDG.E.U8 R20, desc[UR6][R2.64+0x1e0] ;  /* 0x0001e0060214d981 */ /* 0x000ee2000c1e1100 */
[----:B0-----:R-:W-:Y:S01]  /*11f0*/  @!P1 FMUL R10, R15, R12 ;  /* 0x0000000c0f0a9220 */ /* 0x001fe20000400000 */
[C---:B------:R-:W-:Y:S02]  /*1200*/  @!P4 R2UR UR8, R30.reuse ;  /* 0x000000001e08c2ca */ /* 0x040fe400000e0000 */
[C---:B------:R-:W-:Y:S01]  /*1210*/  @!P4 R2UR UR9, R31.reuse ;  /* 0x000000001f09c2ca */ /* 0x040fe200000e0000 */
[----:B------:R-:W5:Y:S01]  /*1220*/  @!P5 LDG.E R9, desc[UR4][R4.64+0x780] ;  /* 0x000780040409d981 */ /* 0x000f62000c1e1900 */
[----:B------:R-:W-:Y:S02]  /*1230*/  @!P4 R2UR UR6, R30 ;  /* 0x000000001e06c2ca */ /* 0x000fe400000e0000 */
[----:B------:R-:W-:Y:S02]  /*1240*/  @!P4 R2UR UR7, R31 ;  /* 0x000000001f07c2ca */ /* 0x000fe400000e0000 */
[----:B------:R-:W0:Y:S07]  /*1250*/  @!P2 LDC R10, c[0x0][0x398] ;  /* 0x0000e600ff0aab82 */ /* 0x000e2e0000000800 */
[----:B------:R-:W5:Y:S01]  /*1260*/  @!P4 LDG.E.U8 R12, desc[UR8][R2.64+0x200] ;  /* 0x00020008020cc981 */ /* 0x000f62000c1e1100 */
[----:B------:R-:W-:-:S03]  /*1270*/  ISETP.GE.U32.AND P2, PT, R54, UR44, PT ;  /* 0x0000002c36007c0c */ /* 0x000fc6000bf46070 */
[----:B------:R-:W5:Y:S01]  /*1280*/  @!P4 LDG.E R11, desc[UR6][R4.64+0x800] ;  /* 0x00080006040bc981 */ /* 0x000f62000c1e1900 */
[----:B------:R-:W-:Y:S02]  /*1290*/  ISETP.GE.AND.EX P2, PT, RZ, UR45, PT, P2 ;  /* 0x0000002dff007c0c */ /* 0x000fe4000bf46320 */
[----:B------:R-:W-:Y:S02]  /*12a0*/  MOV R62, 0xff800000 ;  /* 0xff800000003e7802 */ /* 0x000fe40000000f00 */
[-C--:B0-----:R-:W-:Y:S02]  /*12b0*/  @!P1 FMNMX R13, R13, R10.reuse, !PT ;  /* 0x0000000a0d0d9209 */ /* 0x081fe40007800000 */
[----:B------:R-:W-:Y:S02]  /*12c0*/  @!P1 MOV R62, R10 ;  /* 0x0000000a003e9202 */ /* 0x000fe40000000f00 */
[----:B------:R-:W-:Y:S01]  /*12d0*/  ISETP.NE.OR P1, PT, R18, RZ, P6 ;  /* 0x000000ff1200720c */ /* 0x000fe20003725670 */
[----:B-1----:R-:W-:-:S04]  /*12e0*/  @!P6 FMUL R10, R17, R14 ;  /* 0x0000000e110ae220 */ /* 0x002fc80000400000 */
[C---:B------:R-:W-:Y:S01]  /*12f0*/  @!P2 R2UR UR6, R30.reuse ;  /* 0x000000001e06a2ca */ /* 0x040fe200000e0000 */
[----:B------:R-:W5:Y:S01]  /*1300*/  @!P5 LDC R18, c[0x0][0x39c] ;  /* 0x0000e700ff12db82 */ /* 0x000f620000000800 */
[C---:B------:R-:W-:Y:S02]  /*1310*/  @!P2 R2UR UR7, R31.reuse ;  /* 0x000000001f07a2ca */ /* 0x040fe400000e0000 */
[----:B------:R-:W-:Y:S02]  /*1320*/  @!P2 R2UR UR4, R30 ;  /* 0x000000001e04a2ca */ /* 0x000fe400000e0000 */
[----:B------:R-:W-:-:S03]  /*1330*/  @!P2 R2UR UR5, R31 ;  /* 0x000000001f05a2ca */ /* 0x000fc600000e0000 */
[----:B------:R-:W0:Y:S01]  /*1340*/  @!P1 LDC R10, c[0x0][0x398] ;  /* 0x0000e600ff0a9b82 */ /* 0x000e220000000800 */
[----:B------:R-:W-:-:S05]  /*1350*/  ISETP.GE.U32.AND P1, PT, R55, UR44, PT ;  /* 0x0000002c37007c0c */ /* 0x000fca000bf26070 */
[----:B------:R-:W5:Y:S01]  /*1360*/  @!P2 LDG.E.U8 R15, desc[UR6][R2.64+0x220] ;  /* 0x00022006020fa981 */ /* 0x000f62000c1e1100 */
[----:B------:R-:W-:-:S03]  /*1370*/  ISETP.GE.AND.EX P1, PT, RZ, UR45, PT, P1 ;  /* 0x0000002dff007c0c */ /* 0x000fc6000bf26310 */
[----:B------:R-:W5:Y:S10]  /*1380*/  @!P2 LDG.E R14, desc[UR4][R4.64+0x880] ;  /* 0x00088004040ea981 */ /* 0x000f74000c1e1900 */
[----:B------:R-:W-:-:S02]  /*1390*/  @!P1 R2UR UR4, R30 ;  /* 0x000000001e0492ca */ /* 0x000fc400000e0000 */
[----:B------:R-:W-:-:S13]  /*13a0*/  @!P1 R2UR UR5, R31 ;  /* 0x000000001f0592ca */ /* 0x000fda00000e0000 */
[----:B------:R-:W5:Y:S04]  /*13b0*/  @!P1 LDG.E R16, desc[UR4][R4.64+0x900] ;  /* 0x0009000404109981 */ /* 0x000f68000c1e1900 */
[----:B------:R-:W5:Y:S01]  /*13c0*/  @!P1 LDG.E.U8 R17, desc[UR4][R2.64+0x240] ;  /* 0x0002400402119981 */ /* 0x000f62000c1e1100 */
[----:B------:R-:W-:Y:S01]  /*13d0*/  MOV R34, 0xff800000 ;  /* 0xff80000000227802 */ /* 0x000fe20000000f00 */
[----:B0-----:R-:W-:Y:S01]  /*13e0*/  @!P6 IMAD.MOV.U32 R34, RZ, RZ, R10 ;  /* 0x000000ffff22e224 */ /* 0x001fe200078e000a */
[----:B------:R-:W-:Y:S02]  /*13f0*/  @!P6 FMNMX R13, R13, R10, !PT ;  /* 0x0000000a0d0de209 */ /* 0x000fe40007800000 */
[----:B------:R-:W4:Y:S01]  /*1400*/  @!P3 LDC R10, c[0x0][0x39c] ;  /* 0x0000e700ff0abb82 */ /* 0x000f220000000800 */
[----:B------:R-:W-:-:S02]  /*1410*/  MOV R26, 0xff800000 ;  /* 0xff800000001a7802 */ /* 0x000fc40000000f00 */
[----:B------:R-:W-:Y:S02]  /*1420*/  MOV R22, 0xff800000 ;  /* 0xff80000000167802 */ /* 0x000fe40000000f00 */
[----:B--2---:R-:W-:Y:S01]  /*1430*/  ISETP.NE.OR P6, PT, R19, RZ, P3 ;  /* 0x000000ff1300720c */ /* 0x004fe20001fc5670 */
[----:B----4-:R-:W-:Y:S02]  /*1440*/  @!P3 FMUL R10, R7, R10 ;  /* 0x0000000a070ab220 */ /* 0x010fe40000400000 */
[----:B------:R-:W0:Y:S10]  /*1450*/  @!P2 LDC R7, c[0x0][0x39c] ;  /* 0x0000e700ff07ab82 */ /* 0x000e340000000800 */
[----:B------:R-:W1:Y:S01]  /*1460*/  @!P6 LDC R10, c[0x0][0x398] ;  /* 0x0000e600ff0aeb82 */ /* 0x000e620000000800 */
[----:B---3--:R-:W-:-:S07]  /*1470*/  ISETP.NE.OR P6, PT, R20, RZ, P5 ;  /* 0x000000ff1400720c */ /* 0x008fce0002fc5670 */
[----:B------:R-:W2:Y:S01]  /*1480*/  @!P4 LDC R20, c[0x0][0x39c] ;  /* 0x0000e700ff14cb82 */ /* 0x000ea20000000800 */
[-C--:B-1----:R-:W-:Y:S02]  /*1490*/  @!P3 MOV R26, R10.reuse ;  /* 0x0000000a001ab202 */ /* 0x082fe40000000f00 */
[----:B------:R-:W-:Y:S01]  /*14a0*/  @!P3 FMNMX R13, R13, R10, !PT ;  /* 0x0000000a0d0db209 */ /* 0x000fe20007800000 */
[----:B-----5:R-:W-:Y:S01]  /*14b0*/  @!P5 FMUL R10, R9, R18 ;  /* 0x00000012090ad220 */ /* 0x020fe20000400000 */
[----:B------:R-:W-:-:S03]  /*14c0*/  ISETP.GE.U32.AND P3, PT, R56, UR44, PT ;  /* 0x0000002c38007c0c */ /* 0x000fc6000bf66070 */
[----:B------:R-:W1:Y:S08]  /*14d0*/  @!P1 LDC R9, c[0x0][0x39c] ;  /* 0x0000e700ff099b82 */ /* 0x000e700000000800 */
[----:B------:R-:W3:Y:S01]  /*14e0*/  @!P6 LDC R10, c[0x0][0x398] ;  /* 0x0000e600ff0aeb82 */ /* 0x000ee20000000800 */
[----:B------:R-:W-:Y:S01]  /*14f0*/  ISETP.NE.OR P6, PT, R12, RZ, P4 ;  /* 0x000000ff0c00720c */ /* 0x000fe200027c5670 */
[----:B--2---:R-:W-:Y:S01]  /*1500*/  @!P4 FMUL R12, R11, R20 ;  /* 0x000000140b0cc220 */ /* 0x004fe20000400000 */
[----:B------:R-:W-:-:S11]  /*1510*/  ISETP.GE.AND.EX P3, PT, RZ, UR45, PT, P3 ;  /* 0x0000002dff007c0c */ /* 0x000fd6000bf66330 */
[----:B------:R-:W2:Y:S02]  /*1520*/  @!P6 LDC R12, c[0x0][0x398] ;  /* 0x0000e600ff0ceb82 */ /* 0x000ea40000000800 */
[----:B------:R-:W-:Y:S02]  /*1530*/  @!P3 R2UR UR4, R30 ;  /* 0x000000001e04b2ca */ /* 0x000fe400000e0000 */
[-C--:B---3--:R-:W-:Y:S02]  /*1540*/  @!P5 MOV R22, R10.reuse ;  /* 0x0000000a0016d202 */ /* 0x088fe40000000f00 */
[----:B------:R-:W-:Y:S02]  /*1550*/  @!P5 FMNMX R13, R13, R10, !PT ;  /* 0x0000000a0d0dd209 */ /* 0x000fe40007800000 */
[----:B------:R-:W-:Y:S02]  /*1560*/  ISETP.GE.U32.AND P5, PT, R57, UR44, PT ;  /* 0x0000002c39007c0c */ /* 0x000fe4000bfa6070 */
[----:B------:R-:W-:-:S02]  /*1570*/  @!P3 R2UR UR5, R31 ;  /* 0x000000001f05b2ca */ /* 0x000fc400000e0000 */
[----:B------:R-:W-:Y:S02]  /*1580*/  ISETP.GE.AND.EX P5, PT, RZ, UR45, PT, P5 ;  /* 0x0000002dff007c0c */ /* 0x000fe4000bfa6350 */
[----:B------:R-:W-:Y:S02]  /*1590*/  MOV R18, 0xff800000 ;  /* 0xff80000000127802 */ /* 0x000fe40000000f00 */
[----:B------:R-:W-:Y:S02]  /*15a0*/  ISETP.NE.OR P6, PT, R15, RZ, P2 ;  /* 0x000000ff0f00720c */ /* 0x000fe400017c5670 */
[-C--:B--2---:R-:W-:Y:S02]  /*15b0*/  @!P4 FMNMX R13, R13, R12.reuse, !PT ;  /* 0x0000000c0d0dc209 */ /* 0x084fe40007800000 */
[----:B------:R-:W-:Y:S02]  /*15c0*/  @!P4 MOV R18, R12 ;  /* 0x0000000c0012c202 */ /* 0x000fe40000000f00 */
[----:B------:R-:W-:Y:S01]  /*15d0*/  ISETP.GE.U32.AND P4, PT, R58, UR44, PT ;  /* 0x0000002c3a007c0c */ /* 0x000fe2000bf86070 */
[----:B------:R-:W2:Y:S02]  /*15e0*/  @!P3 LDG.E.U8 R21, desc[UR4][R2.64+0x260] ;  /* 0x000260040215b981 */ /* 0x000ea4000c1e1100 */
[----:B------:R-:W-:Y:S01]  /*15f0*/  @!P5 R2UR UR6, R30 ;  /* 0x000000001e06d2ca */ /* 0x000fe200000e0000 */
[----:B0-----:R-:W-:Y:S01]  /*1600*/  @!P2 FMUL R14, R14, R7 ;  /* 0x000000070e0ea220 */ /* 0x001fe20000400000 */
[C---:B------:R-:W-:Y:S01]  /*1610*/  @!P5 R2UR UR7, R31.reuse ;  /* 0x000000001f07d2ca */ /* 0x040fe200000e0000 */
[----:B------:R-:W3:Y:S01]  /*1620*/  @!P3 LDG.E R7, desc[UR4][R4.64+0x980] ;  /* 0x000980040407b981 */ /* 0x000ee2000c1e1900 */
[----:B------:R-:W-:Y:S01]  /*1630*/  ISETP.GE.AND.EX P4, PT, RZ, UR45, PT, P4 ;  /* 0x0000002dff007c0c */ /* 0x000fe2000bf86340 */
[----:B-1----:R-:W-:Y:S01]  /*1640*/  @!P1 FMUL R16, R16, R9 ;  /* 0x0000000910109220 */ /* 0x002fe20000400000 */
[----:B------:R-:W-:Y:S01]  /*1650*/  @!P5 R2UR UR4, R30 ;  /* 0x000000001e04d2ca */ /* 0x000fe200000e0000 */
[----:B------:R-:W0:Y:S01]  /*1660*/  @!P6 LDC R14, c[0x0][0x398] ;  /* 0x0000e600ff0eeb82 */ /* 0x000e220000000800 */
[----:B------:R-:W-:-:S07]  /*1670*/  @!P5 R2UR UR5, R31 ;  /* 0x000000001f05d2ca */ /* 0x000fce00000e0000 */
[----:B------:R-:W4:Y:S01]  /*1680*/  @!P5 LDG.E.U8 R11, desc[UR6][R2.64+0x280] ;  /* 0x00028006020bd981 */ /* 0x000f22000c1e1100 */
[----:B------:R-:W-:Y:S02]  /*1690*/  ISETP.GE.U32.AND P6, PT, R59, UR44, PT ;  /* 0x0000002c3b007c0c */ /* 0x000fe4000bfc6070 */
[C---:B------:R-:W-:Y:S02]  /*16a0*/  @!P4 R2UR UR8, R30.reuse ;  /* 0x000000001e08c2ca */ /* 0x040fe400000e0000 */
[----:B------:R-:W-:Y:S01]  /*16b0*/  @!P4 R2UR UR9, R31 ;  /* 0x000000001f09c2ca */ /* 0x000fe200000e0000 */
[----:B------:R-:W-:Y:S01]  /*16c0*/  IMAD.MOV.U32 R10, RZ, RZ, -0x800000 ;  /* 0xff800000ff0a7424 */ /* 0x000fe200078e00ff */
[----:B------:R-:W-:Y:S01]  /*16d0*/  ISETP.GE.AND.EX P6, PT, RZ, UR45, PT, P6 ;  /* 0x0000002dff007c0c */ /* 0x000fe2000bfc6360 */
[----:B------:R-:W3:Y:S01]  /*16e0*/  @!P3 LDC R12, c[0x0][0x39c] ;  /* 0x0000e700ff0cbb82 */ /* 0x000ee20000000800 */
[----:B------:R-:W5:Y:S01]  /*16f0*/  @!P5 LDG.E R9, desc[UR4][R4.64+0xa00] ;  /* 0x000a00040409d981 */ /* 0x000f62000c1e1900 */
[----:B------:R-:W-:-:S02]  /*1700*/  @!P4 R2UR UR4, R30 ;  /* 0x000000001e04c2ca */ /* 0x000fc400000e0000 */
[----:B------:R-:W-:-:S04]  /*1710*/  @!P4 R2UR UR5, R31 ;  /* 0x000000001f05c2ca */ /* 0x000fc800000e0000 */
[----:B------:R-:W1:Y:S02]  /*1720*/  @!P4 LDC R24, c[0x0][0x39c] ;  /* 0x0000e700ff18cb82 */ /* 0x000e640000000800 */
[----:B------:R-:W5:Y:S02]  /*1730*/  @!P4 LDG.E.U8 R19, desc[UR8][R2.64+0x2a0] ;  /* 0x0002a0080213c981 */ /* 0x000f64000c1e1100 */
[C---:B------:R-:W-:Y:S02]  /*1740*/  @!P6 R2UR UR8, R30.reuse ;  /* 0x000000001e08e2ca */ /* 0x040fe400000e0000 */
[C---:B------:R-:W-:Y:S02]  /*1750*/  @!P6 R2UR UR9, R31.reuse ;  /* 0x000000001f09e2ca */ /* 0x040fe400000e0000 */
[----:B------:R-:W-:Y:S01]  /*1760*/  @!P6 R2UR UR6, R30 ;  /* 0x000000001e06e2ca */ /* 0x000fe200000e0000 */
[----:B------:R-:W1:Y:S01]  /*1770*/  @!P6 LDC R82, c[0x0][0x39c] ;  /* 0x0000e700ff52eb82 */ /* 0x000e620000000800 */
[----:B------:R-:W-:Y:S01]  /*1780*/  @!P6 R2UR UR7, R31 ;  /* 0x000000001f07e2ca */ /* 0x000fe200000e0000 */
[----:B------:R-:W1:Y:S01]  /*1790*/  @!P4 LDG.E R15, desc[UR4][R4.64+0xa80] ;  /* 0x000a8004040fc981 */ /* 0x000e62000c1e1900 */
[----:B0-----:R-:W-:-:S07]  /*17a0*/  @!P2 FMNMX R13, R13, R14, !PT ;  /* 0x0000000e0d0da209 */ /* 0x001fce0007800000 */
[----:B------:R-:W5:Y:S01]  /*17b0*/  @!P6 LDG.E.U8 R20, desc[UR8][R2.64+0x2c0] ;  /* 0x0002c0080214e981 */ /* 0x000f62000c1e1100 */
[----:B------:R-:W-:Y:S02]  /*17c0*/  @!P2 MOV R10, R14 ;  /* 0x0000000e000aa202 */ /* 0x000fe40000000f00 */
[----:B------:R-:W-:Y:S01]  /*17d0*/  ISETP.NE.OR P2, PT, R17, RZ, P1 ;  /* 0x000000ff1100720c */ /* 0x000fe20000f45670 */
[----:B------:R-:W5:Y:S01]  /*17e0*/  @!P5 LDC R14, c[0x0][0x39c] ;  /* 0x0000e700ff0edb82 */ /* 0x000f620000000800 */
[----:B------:R0:W5:Y:S11]  /*17f0*/  @!P6 LDG.E R17, desc[UR6][R4.64+0xb00] ;  /* 0x000b00060411e981 */ /* 0x000176000c1e1900 */
[----:B------:R-:W0:Y:S01]  /*1800*/  @!P2 LDC R16, c[0x0][0x398] ;  /* 0x0000e600ff10ab82 */ /* 0x000e220000000800 */
[----:B------:R-:W-:Y:S01]  /*1810*/  UMOV UR4, 0xffffffff ;  /* 0xffffffff00047882 */ /* 0x000fe20000000000 */
[----:B------:R-:W-:-:S02]  /*1820*/  MOV R28, 0xff800000 ;  /* 0xff800000001c7802 */ /* 0x000fc40000000f00 */
[----:B0-----:R-:W-:Y:S02]  /*1830*/  MOV R4, 0xff800000 ;  /* 0xff80000000047802 */ /* 0x001fe40000000f00 */
[----:B------:R-:W-:Y:S02]  /*1840*/  MOV R32, 0xff800000 ;  /* 0xff80000000207802 */ /* 0x000fe40000000f00 */
[----:B------:R-:W-:Y:S02]  /*1850*/  @!P0 MOV R4, R0 ;  /* 0x0000000000048202 */ /* 0x000fe40000000f00 */
[-C--:B------:R-:W-:Y:S02]  /*1860*/  @!P1 FMNMX R13, R13, R16.reuse, !PT ;  /* 0x000000100d0d9209 */ /* 0x080fe40007800000 */
[----:B------:R-:W-:Y:S02]  /*1870*/  @!P1 MOV R28, R16 ;  /* 0x00000010001c9202 */ /* 0x000fe40000000f00 */
[----:B------:R-:W-:-:S02]  /*1880*/  MOV R16, 0xff800000 ;  /* 0xff80000000107802 */ /* 0x000fc40000000f00 */
[----:B--2---:R-:W-:Y:S01]  /*1890*/  ISETP.NE.OR P2, PT, R21, RZ, P3 ;  /* 0x000000ff1500720c */ /* 0x004fe20001f45670 */
[----:B---3--:R-:W-:-:S12]  /*18a0*/  @!P3 FMUL R12, R7, R12 ;  /* 0x0000000c070cb220 */ /* 0x008fd80000400000 */
[----:B------:R-:W0:Y:S01]  /*18b0*/  @!P2 LDC R12, c[0x0][0x398] ;  /* 0x0000e600ff0cab82 */ /* 0x000e220000000800 */
[----:B----4-:R-:W-:Y:S01]  /*18c0*/  ISETP.NE.OR P2, PT, R11, RZ, P5 ;  /* 0x000000ff0b00720c */ /* 0x010fe20002f45670 */
[----:B-----5:R-:W-:-:S12]  /*18d0*/  @!P5 FMUL R14, R9, R14 ;  /* 0x0000000e090ed220 */ /* 0x020fd80000400000 */
        /* <DEDUP_REMOVED lines=9> */
[----:B------:R-:W-:Y:S01]  /*1970*/  IMAD.MOV.U32 R24, RZ, RZ, -0x800000 ;  /* 0xff800000ff187424 */ /* 0x000fe200078e00ff */
[----:B------:R-:W-:Y:S02]  /*1980*/  MOV R20, 0xff800000 ;  /* 0xff80000000147802 */ /* 0x000fe40000000f00 */
[----:B-1----:R-:W-:Y:S02]  /*1990*/  @!P4 FMNMX R13, R13, R2, !PT ;  /* 0x000000020d0dc209 */ /* 0x002fe40007800000 */
[----:B------:R-:W-:Y:S02]  /*19a0*/  @!P3 MOV R32, R12 ;  /* 0x0000000c0020b202 */ /* 0x000fe40000000f00 */
[----:B------:R-:W-:Y:S02]  /*19b0*/  @!P5 MOV R24, R14 ;  /* 0x0000000e0018d202 */ /* 0x000fe40000000f00 */
[----:B------:R-:W-:-:S02]  /*19c0*/  @!P4 MOV R20, R2 ;  /* 0x000000020014c202 */ /* 0x000fc40000000f00 */
[-C--:B---3--:R-:W-:Y:S02]  /*19d0*/  @!P6 MOV R16, R82.reuse ;  /* 0x000000520010e202 */ /* 0x088fe40000000f00 */
[----:B------:R-:W-:Y:S01]  /*19e0*/  @!P6 FMNMX R13, R13, R82, !PT ;  /* 0x000000520d0de209 */ /* 0x000fe20007800000 */
        /* <DEDUP_REMOVED lines=32> */
[----:B------:R-:W-:Y:S01]  /*1bf0*/  FADD R10, R8, -12583039 ;  /* 0xcb40007f080a7421 */ /* 0x000fe20000000000 */
[----:B------:R-:W-:Y:S01]  /*1c00*/  FFMA R2, R73, 1.925963033500011079e-08, R2 ;  /* 0x32a5706049027823 */ /* 0x000fe20000000002 */
[----:B------:R-:W-:Y:S01]  /*1c10*/  FFMA R6, R75, 1.925963033500011079e-08, R6 ;  /* 0x32a570604b067823 */ /* 0x000fe20000000006 */
[----:B------:R-:W-:Y:S01]  /*1c20*/  FADD R13, -R25, R20 ;  /* 0x00000014190d7221 */ /* 0x000fe20000000100 */
[----:B------:R-:W-:Y:S01]  /*1c30*/  FADD R20, R18, -12583039 ;  /* 0xcb40007f12147421 */ /* 0x000fe20000000000 */
[----:B------:R0:W1:Y:S01]  /*1c40*/  MUFU.EX2 R3, R2 ;  /* 0x0000000200037308 */ /* 0x0000620000000800 */
[----:B------:R-:W-:Y:S01]  /*1c50*/  FFMA R10, R77, 1.4426950216293334961, -R10 ;  /* 0x3fb8aa3b4d0a7823 */ /* 0x000fe2000000080a */
[----:B------:R-:W-:Y:S01]  /*1c60*/  FADD R79, -R25, R64 ;  /* 0x00000040194f7221 */ /* 0x000fe20000000100 */
[----:B------:R-:W-:Y:S01]  /*1c70*/  FFMA R20, R71, 1.4426950216293334961, -R20 ;  /* 0x3fb8aa3b47147823 */ /* 0x000fe20000000814 */
[----:B------:R-:W-:Y:S01]  /*1c80*/  SHF.L.U32 R0, R0, 0x17, RZ ;  /* 0x0000001700007819 */ /* 0x000fe200000006ff */
[----:B------:R-:W-:Y:S01]  /*1c90*/  FFMA R10, R77, 1.925963033500011079e-08, R10 ;  /* 0x32a570604d0a7823 */ /* 0x000fe2000000000a */
[C---:B------:R-:W-:Y:S01]  /*1ca0*/  FADD R7, -R25.reuse, R72 ;  /* 0x0000004819077221 */ /* 0x040fe20000000100 */
[----:B------:R-:W-:Y:S01]  /*1cb0*/  FADD R5, -R25, R70 ;  /* 0x0000004619057221 */ /* 0x000fe20000000100 */
[----:B------:R2:W3:Y:S01]  /*1cc0*/  MUFU.EX2 R73, R6 ;  /* 0x0000000600497308 */ /* 0x0004e20000000800 */
[-C--:B0-----:R-:W-:Y:S01]  /*1cd0*/  FFMA.SAT R2, R65, R12.reuse, 0.5 ;  /* 0x3f00000041027423 */ /* 0x081fe2000000200c */
[-C--:B------:R-:W-:Y:S01]  /*1ce0*/  FFMA.SAT R14, R79, R12.reuse, 0.5 ;  /* 0x3f0000004f0e7423 */ /* 0x080fe2000000200c */
[----:B------:R-:W-:Y:S01]  /*1cf0*/  FFMA R20, R71, 1.925963033500011079e-08, R20 ;  /* 0x32a5706047147823 */ /* 0x000fe20000000014 */
[C---:B------:R-:W-:Y:S01]  /*1d00*/  FADD R69, -R25.reuse, R22 ;  /* 0x0000001619457221 */ /* 0x040fe20000000100 */
[C---:B------:R-:W-:Y:S01]  /*1d10*/  FADD R9, -R25.reuse, R76 ;  /* 0x0000004c19097221 */ /* 0x040fe20000000100 */
[-C--:B------:R-:W-:Y:S01]  /*1d20*/  FFMA.RM R14, R14, R11.reuse, 12582913 ;  /* 0x4b4000010e0e7423 */ /* 0x080fe2000000400b */
[----:B------:R-:W-:Y:S01]  /*1d30*/  FADD R17, -R25, R74 ;  /* 0x0000004a19117221 */ /* 0x000fe20000000100 */
[----:B------:R0:W4:Y:S01]  /*1d40*/  MUFU.EX2 R71, R10 ;  /* 0x0000000a00477308 */ /* 0x0001220000000800 */
[----:B--2---:R-:W-:Y:S01]  /*1d50*/  FFMA.RM R6, R2, R11, 12582913 ;  /* 0x4b40000102067423 */ /* 0x004fe2000000400b */
[----:B-1----:R-:W-:Y:S01]  /*1d60*/  FMUL R3, R0, R3 ;  /* 0x0000000300037220 */ /* 0x002fe20000400000 */
[----:B------:R-:W-:Y:S01]  /*1d70*/  SHF.L.U32 R0, R4, 0x17, RZ ;  /* 0x0000001704007819 */ /* 0x000fe200000006ff */
[-C--:B------:R-:W-:Y:S01]  /*1d80*/  FFMA.SAT R4, R5, R12.reuse, 0.5 ;  /* 0x3f00000005047423 */ /* 0x080fe2000000200c */
[----:B------:R-:W-:Y:S01]  /*1d90*/  FADD R2, R6, -12583039 ;  /* 0xcb40007f06027421 */ /* 0x000fe20000000000 */
[C---:B------:R-:W-:Y:S01]  /*1da0*/  FADD R19, -R25.reuse, R80 ;  /* 0x0000005019137221 */ /* 0x040fe20000000100 */
[C---:B------:R-:W-:Y:S01]  /*1db0*/  FADD R27, -R25.reuse, R78 ;  /* 0x0000004e191b7221 */ /* 0x040fe20000000100 */
[----:B------:R-:W-:Y:S01]  /*1dc0*/  FADD R29, -R25, R62 ;  /* 0x0000003e191d7221 */ /* 0x000fe20000000100 */
[----:B------:R-:W-:Y:S01]  /*1dd0*/  FFMA R2, R65, 1.4426950216293334961, -R2 ;  /* 0x3fb8aa3b41027823 */ /* 0x000fe20000000802 */
[----:B0-----:R-:W-:Y:S01]  /*1de0*/  FFMA.SAT R10, R7, R12, 0.5 ;  /* 0x3f000000070a7423 */ /* 0x001fe2000000200c */
[C---:B------:R-:W-:Y:S01]  /*1df0*/  FADD R33, -R25.reuse, R34 ;  /* 0x0000002219217221 */ /* 0x040fe20000000100 */
[----:B------:R-:W-:Y:S01]  /*1e00*/  FADD R61, -R25, R26 ;  /* 0x0000001a193d7221 */ /* 0x000fe20000000100 */
[----:B------:R-:W-:Y:S01]  /*1e10*/  FFMA R22, R65, 1.925963033500011079e-08, R2 ;  /* 0x32a5706041167823 */ /* 0x000fe20000000002 */
[-C--:B------:R-:W-:Y:S01]  /*1e20*/  FFMA.RM R10, R10, R11.reuse, 12582913 ;  /* 0x4b4000010a0a7423 */ /* 0x080fe2000000400b */
[C---:B------:R-:W-:Y:S01]  /*1e30*/  FADD R21, -R25.reuse, R28 ;  /* 0x0000001c19157221 */ /* 0x040fe20000000100 */
[C---:B------:R-:W-:Y:S01]  /*1e40*/  FADD R23, -R25.reuse, R32 ;  /* 0x0000002019177221 */ /* 0x040fe20000000100 */
[C---:B------:R-:W-:Y:S01]  /*1e50*/  FADD R15, -R25.reuse, R24 ;  /* 0x00000018190f7221 */ /* 0x040fe20000000100 */
[----:B------:R-:W-:Y:S01]  /*1e60*/  SHF.L.U32 R2, R8, 0x17, RZ ;  /* 0x0000001708027819 */ /* 0x000fe200000006ff */
[----:B------:R-:W-:Y:S01]  /*1e70*/  FADD R25, -R25, R16 ;  /* 0x0000001019197221 */ /* 0x000fe20000000100 */
[----:B------:R-:W-:Y:S01]  /*1e80*/  FFMA.RM R8, R4, R11, 12582913 ;  /* 0x4b40000104087423 */ /* 0x000fe2000000400b */
[C---:B------:R-:W-:Y:S01]  /*1e90*/  FADD R16, R14.reuse, -12583039 ;  /* 0xcb40007f0e107421 */ /* 0x040fe20000000000 */
[----:B------:R-:W-:Y:S01]  /*1ea0*/  SHF.L.U32 R4, R14, 0x17, RZ ;  /* 0x000000170e047819 */ /* 0x000fe200000006ff */
[----:B------:R-:W-:Y:S01]  /*1eb0*/  FADD R14, R10, -12583039 ;  /* 0xcb40007f0a0e7421 */ /* 0x000fe20000000000 */
[----:B------:R-:W0:Y:S01]  /*1ec0*/  MUFU.EX2 R20, R20 ;  /* 0x0000001400147308 */ /* 0x000e220000000800 */
[----:B------:R-:W-:Y:S01]  /*1ed0*/  FFMA R16, R79, 1.4426950216293334961, -R16 ;  /* 0x3fb8aa3b4f107823 */ /* 0x000fe20000000810 */
[----:B------:R-:W-:Y:S01]  /*1ee0*/  FADD R24, R8, -12583039 ;  /* 0xcb40007f08187421 */ /* 0x000fe20000000000 */
[----:B------:R-:W-:Y:S01]  /*1ef0*/  FFMA R14, R7, 1.4426950216293334961, -R14 ;  /* 0x3fb8aa3b070e7823 */ /* 0x000fe2000000080e */
[----:B------:R-:W-:-:S02]  /*1f00*/  IMAD.SHL.U32 R6, R6, 0x800000, RZ ;  /* 0x0080000006067824 */ /* 0x000fc400078e00ff */
[----:B------:R-:W-:Y:S01]  /*1f10*/  FFMA R16, R79, 1.925963033500011079e-08, R16 ;  /* 0x32a570604f107823 */ /* 0x000fe20000000010 */
[----:B------:R-:W-:Y:S01]  /*1f20*/  FFMA R24, R5, 1.4426950216293334961, -R24 ;  /* 0x3fb8aa3b05187823 */ /* 0x000fe20000000818 */
[----:B------:R-:W-:Y:S01]  /*1f30*/  FFMA R14, R7, 1.925963033500011079e-08, R14 ;  /* 0x32a57060070e7823 */ /* 0x000fe2000000000e */
[-C--:B------:R-:W-:Y:S01]  /*1f40*/  FFMA.SAT R26, R19, R12.reuse, 0.5 ;  /* 0x3f000000131a7423 */ /* 0x080fe2000000200c */
[----:B------:R-:W1:Y:S01]  /*1f50*/  MUFU.EX2 R7, R22 ;  /* 0x0000001600077308 */ /* 0x000e620000000800 */
[----:B------:R-:W-:Y:S01]  /*1f60*/  FFMA R24, R5, 1.925963033500011079e-08, R24 ;  /* 0x32a5706005187823 */ /* 0x000fe20000000018 */
[----:B------:R-:W-:Y:S01]  /*1f70*/  SHF.L.U32 R5, R18, 0x17, RZ ;  /* 0x0000001712057819 */ /* 0x000fe200000006ff */
[----:B------:R-:W-:Y:S01]  /*1f80*/  FFMA.RM R26, R26, R11, 12582913 ;  /* 0x4b4000011a1a7423 */ /* 0x000fe2000000400b */
[----:B------:R-:W-:Y:S01]  /*1f90*/  FFMA.SAT R34, R25, R12, 0.5 ;  /* 0x3f00000019227423 */ /* 0x000fe2000000200c */
[----:B---3--:R-:W-:Y:S01]  /*1fa0*/  FMUL R0, R0, R73 ;  /* 0x0000004900007220 */ /* 0x008fe20000400000 */
[----:B----4-:R-:W-:Y:S01]  /*1fb0*/  FMUL R2, R2, R71 ;  /* 0x0000004702027220 */ /* 0x010fe20000400000 */
[----:B------:R-:W-:Y:S01]  /*1fc0*/  FADD R28, R26, -12583039 ;  /* 0xcb40007f1a1c7421 */ /* 0x000fe20000000000 */
[----:B------:R2:W3:Y:S01]  /*1fd0*/  MUFU.EX2 R65, R16 ;  /* 0x0000001000417308 */ /* 0x0004e20000000800 */
[----:B0-----:R-:W-:Y:S01]  /*1fe0*/  FMUL R5, R5, R20 ;  /* 0x0000001405057220 */ /* 0x001fe20000400000 */
[----:B------:R-:W-:Y:S01]  /*1ff0*/  FFMA.SAT R20, R17, R12, 0.5 ;  /* 0x3f00000011147423 */ /* 0x000fe2000000200c */
[----:B------:R-:W-:-:S03]  /*2000*/  FFMA R28, R19, 1.4426950216293334961, -R28 ;  /* 0x3fb8aa3b131c7823 */ /* 0x000fc6000000081c */
[----:B------:R-:W-:Y:S01]  /*2010*/  FFMA.RM R20, R20, R11, 12582913 ;  /* 0x4b40000114147423 */ /* 0x000fe2000000400b */
[----:B------:R-:W-:Y:S01]  /*2020*/  FFMA R28, R19, 1.925963033500011079e-08, R28 ;  /* 0x32a57060131c7823 */ /* 0x000fe2000000001c */
[----:B------:R-:W0:Y:S01]  /*2030*/  MUFU.EX2 R24, R24 ;  /* 0x0000001800187308 */ /* 0x000e220000000800 */
[-C--:B--2---:R-:W-:Y:S01]  /*2040*/  FFMA.SAT R16, R9, R12.reuse, 0.5 ;  /* 0x3f00000009107423 */ /* 0x084fe2000000200c */
[----:B-1----:R-:W-:Y:S01]  /*2050*/  FMUL R6, R6, R7 ;  /* 0x0000000706067220 */ /* 0x002fe20000400000 */
[----:B------:R-:W-:Y:S01]  /*2060*/  SHF.L.U32 R7, R8, 0x17, RZ ;  /* 0x0000001708077819 */ /* 0x000fe200000006ff */
[----:B------:R-:W-:Y:S01]  /*2070*/  FADD R22, R20, -12583039 ;  /* 0xcb40007f14167421 */ /* 0x000fe20000000000 */
[----:B------:R-:W-:Y:S01]  /*2080*/  FFMA.RM R16, R16, R11, 12582913 ;  /* 0x4b40000110107423 */ /* 0x000fe2000000400b */
[----:B------:R-:W-:Y:S01]  /*2090*/  SHF.L.U32 R8, R10, 0x17, RZ ;  /* 0x000000170a087819 */ /* 0x000fe200000006ff */
[----:B------:R-:W-:Y:S01]  /*20a0*/  FFMA.SAT R10, R27, R12, 0.5 ;  /* 0x3f0000001b0a7423 */ /* 0x000fe2000000200c */
[----:B------:R-:W-:Y:S01]  /*20b0*/  FFMA R22, R17, 1.4426950216293334961, -R22 ;  /* 0x3fb8aa3b11167823 */ /* 0x000fe20000000816 */
[----:B------:R-:W-:Y:S01]  /*20c0*/  FADD R18, R16, -12583039 ;  /* 0xcb40007f10127421 */ /* 0x000fe20000000000 */
[----:B---3--:R-:W-:-:S02]  /*20d0*/  FMUL R4, R4, R65 ;  /* 0x0000004104047220 */ /* 0x008fc40000400000 */
[----:B------:R-:W-:Y:S01]  /*20e0*/  FFMA R22, R17, 1.925963033500011079e-08, R22 ;  /* 0x32a5706011167823 */ /* 0x000fe20000000016 */
[----:B------:R-:W-:-:S03]  /*20f0*/  FFMA R18, R9, 1.4426950216293334961, -R18 ;  /* 0x3fb8aa3b09127823 */ /* 0x000fc60000000812 */
[----:B------:R-:W-:Y:S01]  /*2100*/  MUFU.EX2 R17, R22 ;  /* 0x0000001600117308 */ /* 0x000fe20000000800 */
[----:B------:R-:W-:Y:S01]  /*2110*/  FFMA R18, R9, 1.925963033500011079e-08, R18 ;  /* 0x32a5706009127823 */ /* 0x000fe20000000012 */
[----:B0-----:R-:W-:Y:S01]  /*2120*/  FMUL R7, R7, R24 ;  /* 0x0000001807077220 */ /* 0x001fe20000400000 */
[----:B------:R-:W-:-:S05]  /*2130*/  FFMA.SAT R24, R67, R12, 0.5 ;  /* 0x3f00000043187423 */ /* 0x000fca000000200c */
[----:B------:R0:W1:Y:S08]  /*2140*/  MUFU.EX2 R9, R14 ;  /* 0x0000000e00097308 */ /* 0x0000700000000800 */
[----:B------:R-:W2:Y:S01]  /*2150*/  MUFU.EX2 R18, R18 ;  /* 0x0000001200127308 */ /* 0x000ea20000000800 */
[----:B0-----:R-:W-:-:S04]  /*2160*/  FFMA.RM R14, R10, R11, 12582913 ;  /* 0x4b4000010a0e7423 */ /* 0x001fc8000000400b */
[C---:B------:R-:W-:Y:S01]  /*2170*/  FADD R10, R14.reuse, -12583039 ;  /* 0xcb40007f0e0a7421 */ /* 0x040fe20000000000 */
[----:B------:R-:W-:-:S03]  /*2180*/  SHF.L.U32 R14, R14, 0x17, RZ ;  /* 0x000000170e0e7819 */ /* 0x000fc600000006ff */
[C---:B------:R-:W-:Y:S01]  /*2190*/  FFMA R10, R27.reuse, 1.4426950216293334961, -R10 ;  /* 0x3fb8aa3b1b0a7823 */ /* 0x040fe2000000080a */
[----:B-1----:R-:W-:Y:S01]  /*21a0*/  FMUL R8, R8, R9 ;  /* 0x0000000908087220 */ /* 0x002fe20000400000 */
[----:B------:R-:W-:Y:S02]  /*21b0*/  SHF.L.U32 R9, R16, 0x17, RZ ;  /* 0x0000001710097819 */ /* 0x000fe400000006ff */
[----:B------:R-:W-:Y:S01]  /*21c0*/  FFMA R27, R27, 1.925963033500011079e-08, R10 ;  /* 0x32a570601b1b7823 */ /* 0x000fe2000000000a */
[----:B------:R-:W-:Y:S02]  /*21d0*/  FFMA.SAT R10, R29, R12, 0.5 ;  /* 0x3f0000001d0a7423 */ /* 0x000fe4000000200c */
[----:B--2---:R-:W-:Y:S02]  /*21e0*/  FMUL R9, R9, R18 ;  /* 0x0000001209097220 */ /* 0x004fe40000400000 */
[----:B------:R-:W-:Y:S01]  /*21f0*/  FFMA.RM R19, R10, R11, 12582913 ;  /* 0x4b4000010a137423 */ /* 0x000fe2000000400b */
[----:B------:R-:W-:Y:S01]  /*2200*/  SHF.L.U32 R10, R20, 0x17, RZ ;  /* 0x00000017140a7819 */ /* 0x000fe200000006ff */
[----:B------:R-:W-:Y:S01]  /*2210*/  MUFU.EX2 R27, R27 ;  /* 0x0000001b001b7308 */ /* 0x000fe20000000800 */
[----:B------:R-:W-:Y:S01]  /*2220*/  FFMA.SAT R18, R61, R12, 0.5 ;  /* 0x3f0000003d127423 */ /* 0x000fe2000000200c */
[----:B------:R-:W-:-:S02]  /*2230*/  FADD R16, R19, -12583039 ;  /* 0xcb40007f13107421 */ /* 0x000fc40000000000 */
[----:B------:R-:W-:Y:S01]  /*2240*/  FMUL R10, R10, R17 ;  /* 0x000000110a0a7220 */ /* 0x000fe20000400000 */
[-C--:B------:R-:W-:Y:S01]  /*2250*/  FFMA.RM R22, R18, R11.reuse, 12582913 ;  /* 0x4b40000112167423 */ /* 0x080fe2000000400b */
[C---:B------:R-:W-:Y:S02]  /*2260*/  FFMA R16, R29.reuse, 1.4426950216293334961, -R16 ;  /* 0x3fb8aa3b1d107823 */ /* 0x040fe40000000810 */
[----:B------:R0:W1:Y:S01]  /*2270*/  MUFU.EX2 R17, R28 ;  /* 0x0000001c00117308 */ /* 0x0000620000000800 */
[----:B------:R-:W-:Y:S01]  /*2280*/  FADD R18, R22, -12583039 ;  /* 0xcb40007f16127421 */ /* 0x000fe20000000000 */
[----:B------:R-:W-:Y:S01]  /*2290*/  FFMA R29, R29, 1.925963033500011079e-08, R16 ;  /* 0x32a570601d1d7823 */ /* 0x000fe20000000010 */
[----:B------:R-:W-:Y:S02]  /*22a0*/  FFMA.SAT R16, R33, R12, 0.5 ;  /* 0x3f00000021107423 */ /* 0x000fe4000000200c */
[C---:B------:R-:W-:Y:S02]  /*22b0*/  FFMA R18, R61.reuse, 1.4426950216293334961, -R18 ;  /* 0x3fb8aa3b3d127823 */ /* 0x040fe40000000812 */
[----:B------:R-:W-:Y:S01]  /*22c0*/  FFMA.RM R20, R16, R11, 12582913 ;  /* 0x4b40000110147423 */ /* 0x000fe2000000400b */
[----:B------:R-:W2:Y:S01]  /*22d0*/  MUFU.EX2 R29, R29 ;  /* 0x0000001d001d7308 */ /* 0x000ea20000000800 */
[----:B------:R-:W-:Y:S01]  /*22e0*/  FFMA R61, R61, 1.925963033500011079e-08, R18 ;  /* 0x32a570603d3d7823 */ /* 0x000fe20000000012 */
[----:B------:R-:W-:-:S02]  /*22f0*/  IMAD.SHL.U32 R18, R19, 0x800000, RZ ;  /* 0x0080000013127824 */ /* 0x000fc400078e00ff */
[C---:B------:R-:W-:Y:S01]  /*2300*/  FADD R16, R20.reuse, -12583039 ;  /* 0xcb40007f14107421 */ /* 0x040fe20000000000 */
[----:B------:R-:W-:Y:S01]  /*2310*/  SHF.L.U32 R19, R20, 0x17, RZ ;  /* 0x0000001714137819 */ /* 0x000fe200000006ff */
[----:B0-----:R-:W-:Y:S02]  /*2320*/  FFMA.SAT R28, R15, R12, 0.5 ;  /* 0x3f0000000f1c7423 */ /* 0x001fe4000000200c */
[C---:B------:R-:W-:Y:S01]  /*2330*/  FFMA R16, R33.reuse, 1.4426950216293334961, -R16 ;  /* 0x3fb8aa3b21107823 */ /* 0x040fe20000000810 */
[----:B------:R-:W-:Y:S03]  /*2340*/  MUFU.EX2 R61, R61 ;  /* 0x0000003d003d7308 */ /* 0x000fe60000000800 */
[----:B------:R-:W-:Y:S01]  /*2350*/  FFMA R33, R33, 1.925963033500011079e-08, R16 ;  /* 0x32a5706021217823 */ /* 0x000fe20000000010 */
[----:B------:R-:W-:-:S05]  /*2360*/  SHF.L.U32 R16, R26, 0x17, RZ ;  /* 0x000000171a107819 */ /* 0x000fca00000006ff */
[----:B-1----:R-:W-:Y:S01]  /*2370*/  FMUL R16, R16, R17 ;  /* 0x0000001110107220 */ /* 0x002fe20000400000 */
[----:B------:R-:W-:Y:S01]  /*2380*/  FMUL R17, R14, R27 ;  /* 0x0000001b0e117220 */ /* 0x000fe20000400000 */
[----:B------:R-:W-:Y:S01]  /*2390*/  FFMA.SAT R14, R69, R12, 0.5 ;  /* 0x3f000000450e7423 */ /* 0x000fe2000000200c */
[----:B------:R-:W-:Y:S01]  /*23a0*/  FFMA.RM R27, R24, R11, 12582913 ;  /* 0x4b400001181b7423 */ /* 0x000fe2000000400b */
[----:B--2---:R-:W-:Y:S02]  /*23b0*/  FMUL R18, R18, R29 ;  /* 0x0000001d12127220 */ /* 0x004fe40000400000 */
[----:B------:R-:W-:Y:S01]  /*23c0*/  FFMA.RM R26, R14, R11, 12582913 ;  /* 0x4b4000010e1a7423 */ /* 0x000fe2000000400b */
[----:B------:R-:W-:-:S03]  /*23d0*/  FADD R24, R27, -12583039 ;  /* 0xcb40007f1b187421 */ /* 0x000fc60000000000 */
[C---:B------:R-:W-:Y:S01]  /*23e0*/  FADD R14, R26.reuse, -12583039 ;  /* 0xcb40007f1a0e7421 */ /* 0x040fe20000000000 */
[----:B------:R-:W-:Y:S01]  /*23f0*/  FFMA R24, R67, 1.4426950216293334961, -R24 ;  /* 0x3fb8aa3b43187823 */ /* 0x000fe20000000818 */
[----:B------:R-:W-:Y:S02]  /*2400*/  SHF.L.U32 R26, R26, 0x17, RZ ;  /* 0x000000171a1a7819 */ /* 0x000fe400000006ff */
[----:B------:R-:W-:Y:S01]  /*2410*/  FFMA R14, R69, 1.4426950216293334961, -R14 ;  /* 0x3fb8aa3b450e7823 */ /* 0x000fe2000000080e */
[----:B------:R-:W-:Y:S01]  /*2420*/  FFMA R67, R67, 1.925963033500011079e-08, R24 ;  /* 0x32a5706043437823 */ /* 0x000fe20000000018 */
[----:B------:R-:W-:Y:S02]  /*2430*/  FFMA.SAT R24, R21, R12, 0.5 ;  /* 0x3f00000015187423 */ /* 0x000fe4000000200c */
[----:B------:R-:W-:Y:S02]  /*2440*/  FFMA R69, R69, 1.925963033500011079e-08, R14 ;  /* 0x32a5706045457823 */ /* 0x000fe4000000000e */
[----:B------:R-:W0:Y:S01]  /*2450*/  MUFU.EX2 R14, R33 ;  /* 0x00000021000e7308 */ /* 0x000e220000000800 */
[----:B------:R-:W-:-:S07]  /*2460*/  FFMA.RM R24, R24, R11, 12582913 ;  /* 0x4b40000118187423 */ /* 0x000fce000000400b */
[----:B------:R-:W1:Y:S08]  /*2470*/  MUFU.EX2 R69, R69 ;  /* 0x0000004500457308 */ /* 0x000e700000000800 */
        /* <DEDUP_REMOVED lines=9> */
[C---:B------:R-:W-:Y:S01]  /*2510*/  FADD R22, R24.reuse, -12583039 ;  /* 0xcb40007f18167421 */ /* 0x040fe20000000000 */
[----:B------:R-:W-:-:S03]  /*2520*/  SHF.L.U32 R24, R24, 0x17, RZ ;  /* 0x0000001718187819 */ /* 0x000fc600000006ff */
[C---:B------:R-:W-:Y:S01]  /*2530*/  FFMA R22, R21.reuse, 1.4426950216293334961, -R22 ;  /* 0x3fb8aa3b15167823 */ /* 0x040fe20000000816 */
[----:B------:R-:W0:Y:S01]  /*2540*/  MUFU.EX2 R63, R63 ;  /* 0x0000003f003f7308 */ /* 0x000e220000000800 */
[----:B------:R-:W-:Y:S02]  /*2550*/  FMUL R20, R20, R61 ;  /* 0x0000003d14147220 */ /* 0x000fe40000400000 */
        /* <DEDUP_REMOVED lines=10> */
[----:B0-----:R-:W-:-:S03]  /*2600*/  FMUL R23, R14, R63 ;  /* 0x0000003f0e177220 */ /* 0x001fc60000400000 */
[----:B------:R-:W-:Y:S01]  /*2610*/  FADD R28, R27, -12583039 ;  /* 0xcb40007f1b1c7421 */ /* 0x000fe20000000000 */
[----:B------:R-:W0:Y:S01]  /*2620*/  MUFU.EX2 R32, R32 ;  /* 0x0000002000207308 */ /* 0x000e220000000800 */
[----:B------:R-:W-:Y:S01]  /*2630*/  FMUL R22, R22, R67 ;  /* 0x0000004316167220 */ /* 0x000fe20000400000 */
[----:B-1----:R-:W-:Y:S01]  /*2640*/  FMUL R24, R24, R29 ;  /* 0x0000001d18187220 */ /* 0x002fe20000400000 */
[----:B------:R-:W-:-:S04]  /*2650*/  FFMA R28, R15, 1.4426950216293334961, -R28 ;  /* 0x3fb8aa3b0f1c7823 */ /* 0x000fc8000000081c */
[----:B------:R-:W-:Y:S01]  /*2660*/  FFMA R15, R15, 1.925963033500011079e-08, R28 ;  /* 0x32a570600f0f7823 */ /* 0x000fe2000000001c */
[----:B------:R-:W-:-:S04]  /*2670*/  FFMA.SAT R28, R13, R12, 0.5 ;  /* 0x3f0000000d1c7423 */ /* 0x000fc8000000200c */
[-C--:B------:R-:W-:Y:S01]  /*2680*/  FFMA.RM R12, R28, R11.reuse, 12582913 ;  /* 0x4b4000011c0c7423 */ /* 0x080fe2000000400b */
[----:B------:R-:W-:Y:S01]  /*2690*/  FFMA.RM R11, R34, R11, 12582913 ;  /* 0x4b400001220b7423 */ /* 0x000fe2000000400b */
[----:B------:R-:W1:Y:S02]  /*26a0*/  MUFU.EX2 R15, R15 ;  /* 0x0000000f000f7308 */ /* 0x000e640000000800 */
[C---:B------:R-:W-:Y:S01]  /*26b0*/  FADD R28, R12.reuse, -12583039 ;  /* 0xcb40007f0c1c7421 */ /* 0x040fe20000000000 */
[----:B------:R-:W-:-:S03]  /*26c0*/  SHF.L.U32 R12, R12, 0x17, RZ ;  /* 0x000000170c0c7819 */ /* 0x000fc600000006ff */
[----:B------:R-:W-:-:S04]  /*26d0*/  FFMA R28, R13, 1.4426950216293334961, -R28 ;  /* 0x3fb8aa3b0d1c7823 */ /* 0x000fc8000000081c */
[----:B------:R-:W-:Y:S01]  /*26e0*/  FFMA R33, R13, 1.925963033500011079e-08, R28 ;  /* 0x32a570600d217823 */ /* 0x000fe2000000001c */
[----:B------:R-:W-:Y:S01]  /*26f0*/  FADD R13, RZ, R3 ;  /* 0x00000003ff0d7221 */ /* 0x000fe20000000000 */
[C---:B------:R-:W-:Y:S01]  /*2700*/  FADD R28, R11.reuse, -12583039 ;  /* 0xcb40007f0b1c7421 */ /* 0x040fe20000000000 */
[----:B------:R-:W-:Y:S02]  /*2710*/  SHF.L.U32 R11, R11, 0x17, RZ ;  /* 0x000000170b0b7819 */ /* 0x000fe400000006ff */
[----:B------:R-:W-:Y:S01]  /*2720*/  FADD R13, R13, R0 ;  /* 0x000000000d0d7221 */ /* 0x000fe20000000000 */
[----:B------:R-:W-:Y:S01]  /*2730*/  FFMA R28, R25, 1.4426950216293334961, -R28 ;  /* 0x3fb8aa3b191c7823 */ /* 0x000fe2000000081c */
[----:B------:R-:W-:Y:S02]  /*2740*/  MUFU.EX2 R33, R33 ;  /* 0x0000002100217308 */ /* 0x000fe40000000800 */
[----:B------:R-:W-:Y:S01]  /*2750*/  FADD R13, R13, R2 ;  /* 0x000000020d0d7221 */ /* 0x000fe20000000000 */
[----:B------:R-:W-:Y:S01]  /*2760*/  FFMA R34, R25, 1.925963033500011079e-08, R28 ;  /* 0x32a5706019227823 */ /* 0x000fe2000000001c */
[----:B------:R-:W-:Y:S01]  /*2770*/  IMAD.SHL.U32 R25, R26, 0x800000, RZ ;  /* 0x008000001a197824 */ /* 0x000fe200078e00ff */
[----:B------:R-:W-:Y:S01]  /*2780*/  SHF.L.U32 R26, R27, 0x17, RZ ;  /* 0x000000171b1a7819 */ /* 0x000fe200000006ff */
[----:B------:R-:W-:-:S02]  /*2790*/  FADD R28, R13, R4 ;  /* 0x000000040d1c7221 */ /* 0x000fc40000000000 */
[----:B0-----:R-:W-:Y:S01]  /*27a0*/  FMUL R25, R25, R32 ;  /* 0x0000002019197220 */ /* 0x001fe20000400000 */
[----:B------:R-:W0:Y:S01]  /*27b0*/  MUFU.EX2 R34, R34 ;  /* 0x0000002200227308 */ /* 0x000e220000000800 */
[----:B------:R-:W-:Y:S01]  /*27c0*/  FADD R13, R28, R5 ;  /* 0x000000051c0d7221 */ /* 0x000fe20000000000 */
[----:B-1----:R-:W-:-:S03]  /*27d0*/  FMUL R26, R26, R15 ;  /* 0x0000000f1a1a7220 */ /* 0x002fc60000400000 */
        /* <DEDUP_REMOVED lines=29> */
.L_x_30782:
        /* <DEDUP_REMOVED lines=12> */
[----:B0-----:R-:W-:Y:S05]  /*2a70*/  CALL.REL.NOINC `($__internal_494_$__cuda_sm3x_div_rn_noftz_f32_slowpath) ;  /* 0x0000002c00d47944 */ /* 0x001fea0003c00000 */
[----:B------:R-:W-:-:S07]  /*2a80*/  MOV R11, R3 ;  /* 0x00000003000b7202 */ /* 0x000fce0000000f00 */
.L_x_30725:
[----:B------:R-:W-:Y:S05]  /*2a90*/  BSYNC.RECONVERGENT B3 ;  /* 0x0000000000037941 */ /* 0x000fea0003800200 */
.L_x_30724:
        /* <DEDUP_REMOVED lines=12> */
[----:B0-----:R-:W-:Y:S05]  /*2b60*/  CALL.REL.NOINC `($__internal_494_$__cuda_sm3x_div_rn_noftz_f32_slowpath) ;  /* 0x0000002c00987944 */ /* 0x001fea0003c00000 */
[----:B------:R-:W-:-:S07]  /*2b70*/  MOV R29, R3 ;  /* 0x00000003001d7202 */ /* 0x000fce0000000f00 */
.L_x_30727:
[----:B------:R-:W-:Y:S05]  /*2b80*/  BSYNC.RECONVERGENT B3 ;  /* 0x0000000000037941 */ /* 0x000fea0003800200 */
.L_x_30726:
        /* <DEDUP_REMOVED lines=12> */
[----:B0-----:R-:W-:Y:S05]  /*2c50*/  CALL.REL.NOINC `($__internal_494_$__cuda_sm3x_div_rn_noftz_f32_slowpath) ;  /* 0x0000002c005c7944 */ /* 0x001fea0003c00000 */
[----:B------:R-:W-:-:S07]  /*2c60*/  MOV R33, R3 ;  /* 0x0000000300217202 */ /* 0x000fce0000000f00 */
.L_x_30729:
[----:B------:R-:W-:Y:S05]  /*2c70*/  BSYNC.RECONVERGENT B3 ;  /* 0x0000000000037941 */ /* 0x000fea0003800200 */
.L_x_30728:
        /* <DEDUP_REMOVED lines=13> */
[----:B------:R-:W-:-:S07]  /*2d50*/  IMAD.MOV.U32 R61, RZ, RZ, R3 ;  /* 0x000000ffff3d7224 */ /* 0x000fce00078e0003 */
.L_x_30731:
[----:B------:R-:W-:Y:S05]  /*2d60*/  BSYNC.RECONVERGENT B3 ;  /* 0x0000000000037941 */ /* 0x000fea0003800200 */
.L_x_30730:
        /* <DEDUP_REMOVED lines=14> */
.L_x_30733:
[----:B------:R-:W-:Y:S05]  /*2e50*/  BSYNC.RECONVERGENT B3 ;  /* 0x0000000000037941 */ /* 0x000fea0003800200 */
.L_x_30732:
        /* <DEDUP_REMOVED lines=14> */
.L_x_30735:
[----:B------:R-:W-:Y:S05]  /*2f40*/  BSYNC.RECONVERGENT B3 ;  /* 0x0000000000037941 */ /* 0x000fea0003800200 */
.L_x_30734:
        /* <DEDUP_REMOVED lines=12> */
[----:B0-----:R-:W-:Y:S05]  /*3010*/  CALL.REL.NOINC `($__internal_494_$__cuda_sm3x_div_rn_noftz_f32_slowpath) ;  /* 0x00000028006c7944 */ /* 0x001fea0003c00000 */
[----:B------:R-:W-:-:S07]  /*3020*/  MOV R67, R3 ;  /* 0x0000000300437202 */ /* 0x000fce0000000f00 */
.L_x_30737:
[----:B------:R-:W-:Y:S05]  /*3030*/  BSYNC.RECONVERGENT B3 ;  /* 0x0000000000037941 */ /* 0x000fea0003800200 */
.L_x_30736:
        /* <DEDUP_REMOVED lines=14> */
.L_x_30739:
[----:B------:R-:W-:Y:S05]  /*3120*/  BSYNC.RECONVERGENT B3 ;  /* 0x0000000000037941 */ /* 0x000fea0003800200 */
.L_x_30738:
        /* <DEDUP_REMOVED lines=14> */
.L_x_30741:
[----:B------:R-:W-:Y:S05]  /*3210*/  BSYNC.RECONVERGENT B3 ;  /* 0x0000000000037941 */ /* 0x000fea0003800200 */
.L_x_30740:
        /* <DEDUP_REMOVED lines=14> */
.L_x_30743:
[----:B------:R-:W-:Y:S05]  /*3300*/  BSYNC.RECONVERGENT B3 ;  /* 0x0000000000037941 */ /* 0x000fea0003800200 */
.L_x_30742:
        /* <DEDUP_REMOVED lines=14> */
.L_x_30745:
[----:B------:R-:W-:Y:S05]  /*33f0*/  BSYNC.RECONVERGENT B3 ;  /* 0x0000000000037941 */ /* 0x000fea0003800200 */
.L_x_30744:
        /* <DEDUP_REMOVED lines=14> */
.L_x_30747:
[----:B------:R-:W-:Y:S05]  /*34e0*/  BSYNC.RECONVERGENT B3 ;  /* 0x0000000000037941 */ /* 0x000fea0003800200 */
.L_x_30746:
        /* <DEDUP_REMOVED lines=14> */
.L_x_30749:
[----:B------:R-:W-:Y:S05]  /*35d0*/  BSYNC.RECONVERGENT B3 ;  /* 0x0000000000037941 */ /* 0x000fea0003800200 */
.L_x_30748:
        /* <DEDUP_REMOVED lines=14> */
.L_x_30751:
[----:B------:R-:W-:Y:S05]  /*36c0*/  BSYNC.RECONVERGENT B3 ;  /* 0x0000000000037941 */ /* 0x000fea0003800200 */
.L_x_30750:
        /* <DEDUP_REMOVED lines=14> */
.L_x_30753:
[----:B------:R-:W-:Y:S05]  /*37b0*/  BSYNC.RECONVERGENT B3 ;  /* 0x0000000000037941 */ /* 0x000fea0003800200 */
.L_x_30752:
        /* <DEDUP_REMOVED lines=14> */
.L_x_30755:
[----:B------:R-:W-:Y:S05]  /*38a0*/  BSYNC.RECONVERGENT B3 ;  /* 0x0000000000037941 */ /* 0x000fea0003800200 */
.L_x_30754:
        /* <DEDUP_REMOVED lines=14> */
.L_x_30757:
[----:B------:R-:W-:Y:S05]  /*3990*/  BSYNC.RECONVERGENT B3 ;  /* 0x0000000000037941 */ /* 0x000fea0003800200 */
.L_x_30756:
        /* <DEDUP_REMOVED lines=14> */
.L_x_30759:
[----:B------:R-:W-:Y:S05]  /*3a80*/  BSYNC.RECONVERGENT B3 ;  /* 0x0000000000037941 */ /* 0x000fea0003800200 */
.L_x_30758:
        /* <DEDUP_REMOVED lines=14> */
.L_x_30761:
[----:B------:R-:W-:Y:S05]  /*3b70*/  BSYNC.RECONVERGENT B3 ;  /* 0x0000000000037941 */ /* 0x000fea0003800200 */
.L_x_30760:
        /* <DEDUP_REMOVED lines=14> */
.L_x_30763:
[----:B------:R-:W-:Y:S05]  /*3c60*/  BSYNC.RECONVERGENT B3 ;  /* 0x0000000000037941 */ /* 0x000fea0003800200 */
.L_x_30762:
        /* <DEDUP_REMOVED lines=14> */
.L_x_30765:
[----:B------:R-:W-:Y:S05]  /*3d50*/  BSYNC.RECONVERGENT B3 ;  /* 0x0000000000037941 */ /* 0x000fea0003800200 */
.L_x_30764:
        /* <DEDUP_REMOVED lines=14> */
.L_x_30767:
[----:B------:R-:W-:Y:S05]  /*3e40*/  BSYNC.RECONVERGENT B3 ;  /* 0x0000000000037941 */ /* 0x000fea0003800200 */
.L_x_30766:
        /* <DEDUP_REMOVED lines=14> */
.L_x_30769:
[----:B------:R-:W-:Y:S05]  /*3f30*/  BSYNC.RECONVERGENT B3 ;  /* 0x0000000000037941 */ /* 0x000fea0003800200 */
.L_x_30768:
        /* <DEDUP_REMOVED lines=15> */
[----:B------:R-:W-:-:S02]  /*4030*/  @!P2 R2UR UR6, R30 ;  /* 0x000000001e06a2ca */ /* 0x000fc400000e0000 */
[----:B------:R-:W-:Y:S01]  /*4040*/  @!P2 R2UR UR7, R31 ;  /* 0x000000001f07a2ca */ /* 0x000fe200000e0000 */
[----:B------:R1:W-:Y:S01]  /*4050*/  @!P0 STG.E desc[UR4][R4.64], R11 ;  /* 0x0000000b04008986 */ /* 0x0003e2000c101904 */
[----:B------:R-:W-:Y:S02]  /*4060*/  ISETP.GE.U32.AND P0, PT, R45, UR44, PT ;  /* 0x0000002c2d007c0c */ /* 0x000fe4000bf06070 */
[----:B------:R-:W-:Y:S02]  /*4070*/  ISETP.GE.U32.AND P1, PT, R40, UR44, PT ;  /* 0x0000002c28007c0c */ /* 0x000fe4000bf26070 */
[----:B------:R-:W-:Y:S02]  /*4080*/  ISETP.GE.AND.EX P0, PT, RZ, UR45, PT, P0 ;  /* 0x0000002dff007c0c */ /* 0x000fe4000bf06300 */
[----:B------:R-:W-:Y:S02]  /*4090*/  ISETP.GE.AND.EX P1, PT, RZ, UR45, PT, P1 ;  /* 0x0000002dff007c0c */ /* 0x000fe4000bf26310 */
[----:B------:R-:W-:-:S02]  /*40a0*/  ISETP.GE.U32.AND P3, PT, R43, UR44, PT ;  /* 0x0000002c2b007c0c */ /* 0x000fc4000bf66070 */
[----:B------:R-:W-:Y:S01]  /*40b0*/  ISETP.GE.AND.EX P6, PT, RZ, UR45, PT, P6 ;  /* 0x0000002dff007c0c */ /* 0x000fe2000bfc6360 */
[----:B------:R1:W-:Y:S01]  /*40c0*/  @!P2 STG.E desc[UR6][R4.64+0x80], R29 ;  /* 0x0000801d0400a986 */ /* 0x0003e2000c101906 */
        /* <DEDUP_REMOVED lines=11> */
[----:B------:R1:W-:Y:S01]  /*4180*/  @!P0 STG.E desc[UR16][R4.64+0x400], R69 ;  /* 0x0004004504008986 */ /* 0x0003e2000c101910 */
        /* <DEDUP_REMOVED lines=90> */
.L_x_30722:
[----:B------:R-:W-:Y:S05]  /*4730*/  EXIT ;  /* 0x000000000000794d */ /* 0x000fea0003800000 */
.L_x_30723:
[----:B------:R-:W-:Y:S01]  /*4740*/  BSSY B1, `(.L_x_30771) ;  /* 0x0000007000017945 */ /* 0x000fe20003800000 */
[----:B------:R-:W-:Y:S01]  /*4750*/  MOV R12, 0x10 ;  /* 0x00000010000c7802 */ /* 0x000fe20000000f00 */
[----:B------:R-:W-:Y:S01]  /*4760*/  IMAD.MOV.U32 R15, RZ, RZ, -0x1 ;  /* 0xffffffffff0f7424 */ /* 0x000fe200078e00ff */
[----:B------:R-:W-:-:S07]  /*4770*/  MOV R11, 0x1f ;  /* 0x0000001f000b7802 */ /* 0x000fce0000000f00 */
[----:B------:R-:W-:Y:S05]  /*4780*/  WARPSYNC.COLLECTIVE R15, `(.L_x_30772) ;  /* 0x000000000f087348 */ /* 0x000fea0003c00000 */
[----:B------:R0:W1:Y:S02]  /*4790*/  SHFL.BFLY P6, R14, R13, R12, R11 ;  /* 0x0c00000c0d0e7389 */ /* 0x00006400000c000b */
[----:B01----:R-:W-:Y:S05]  /*47a0*/  ENDCOLLECTIVE ;  /* 0x000000000000791b */ /* 0x003fea0003800000 */
.L_x_30772:
[----:B------:R-:W-:Y:S05]  /*47b0*/  BSYNC B1 ;  /* 0x0000000000017941 */ /* 0x000fea0003800000 */
.L_x_30771:
        /* <DEDUP_REMOVED lines=9> */
.L_x_30773:
[----:B------:R-:W-:Y:S01]  /*4850*/  HFMA2 R12, -RZ, RZ, 0, 2.384185791015625e-07 ;  /* 0x00000004ff0c7431 */ /* 0x000fe200000001ff */
[----:B------:R-:W-:-:S04]  /*4860*/  FMNMX R0, R13, R14, !PT ;  /* 0x0000000e0d007209 */ /* 0x000fc80007800000 */
[----:B------:R-:W-:-:S07]  /*4870*/  MOV R13, R0 ;  /* 0x00000000000d7202 */ /* 0x000fce0000000f00 */
[----:B------:R-:W-:Y:S05]  /*4880*/  WARPSYNC.COLLECTIVE R15, `(.L_x_30774) ;  /* 0x000000000f087348 */ /* 0x000fea0003c00000 */
[----:B------:R0:W1:Y:S02]  /*4890*/  SHFL.BFLY P6, R14, R13, R12, R11 ;  /* 0x0c00000c0d0e7389 */ /* 0x00006400000c000b */
[----:B01----:R-:W-:Y:S05]  /*48a0*/  ENDCOLLECTIVE ;  /* 0x000000000000791b */ /* 0x003fea0003800000 */
.L_x_30774:
[----:B------:R-:W-:Y:S01]  /*48b0*/  IMAD.MOV.U32 R12, RZ, RZ, 0x2 ;  /* 0x00000002ff0c7424 */ /* 0x000fe200078e00ff */
[----:B------:R-:W-:-:S04]  /*48c0*/  FMNMX R2, R0, R14, !PT ;  /* 0x0000000e00027209 */ /* 0x000fc80007800000 */
[----:B------:R-:W-:-:S07]  /*48d0*/  MOV R13, R2 ;  /* 0x00000002000d7202 */ /* 0x000fce0000000f00 */
[----:B------:R-:W-:Y:S05]  /*48e0*/  WARPSYNC.COLLECTIVE R15, `(.L_x_30775) ;  /* 0x000000000f087348 */ /* 0x000fea0003c00000 */
[----:B------:R0:W1:Y:S02]  /*48f0*/  SHFL.BFLY P6, R14, R13, R12, R11 ;  /* 0x0c00000c0d0e7389 */ /* 0x00006400000c000b */
[----:B01----:R-:W-:Y:S05]  /*4900*/  ENDCOLLECTIVE ;  /* 0x000000000000791b */ /* 0x003fea0003800000 */
.L_x_30775:
[----:B------:R-:W-:Y:S01]  /*4910*/  HFMA2 R12, -RZ, RZ, 0, 5.9604644775390625e-08 ;  /* 0x00000001ff0c7431 */ /* 0x000fe200000001ff */
[----:B------:R-:W-:-:S04]  /*4920*/  FMNMX R3, R2, R14, !PT ;  /* 0x0000000e02037209 */ /* 0x000fc80007800000 */
[----:B------:R-:W-:-:S07]  /*4930*/  MOV R13, R3 ;  /* 0x00000003000d7202 */ /* 0x000fce0000000f00 */
[----:B------:R-:W-:Y:S05]  /*4940*/  WARPSYNC.COLLECTIVE R15, `(.L_x_30776) ;  /* 0x000000000f087348 */ /* 0x000fea0003c00000 */
[----:B------:R0:W1:Y:S02]  /*4950*/  SHFL.BFLY P6, R14, R13, R12, R11 ;  /* 0x0c00000c0d0e7389 */ /* 0x00006400000c000b */
[----:B01----:R-:W-:Y:S05]  /*4960*/  ENDCOLLECTIVE ;  /* 0x000000000000791b */ /* 0x003fea0003800000 */
.L_x_30776:
        /* <DEDUP_REMOVED lines=55> */
[----:B------:R-:W-:Y:S01]  /*4ce0*/  SHF.L.U32 R4, R10, 0x17, RZ ;  /* 0x000000170a047819 */ /* 0x000fe200000006ff */
[----:B------:R-:W-:Y:S01]  /*4cf0*/  FFMA.SAT R10, R5, R27, 0.5 ;  /* 0x3f000000050a7423 */ /* 0x000fe2000000201b */
[----:B------:R-:W-:Y:S01]  /*4d00*/  FFMA R9, R2, 1.925963033500011079e-08, R9 ;  /* 0x32a5706002097823 */ /* 0x000fe20000000009 */
[----:B------:R-:W-:-:S02]  /*4d10*/  IMAD.SHL.U32 R2, R16, 0x800000, RZ ;  /* 0x0080000010027824 */ /* 0x000fc400078e00ff */
        /* <DEDUP_REMOVED lines=146> */
[----:B------:R-:W-:Y:S01]  /*5640*/  FFMA R12, R15, 1.4426950216293334961, -R12 ;  /* 0x3fb8aa3b0f0c7823 */ /* 0x000fe2000000080c */
[----:B------:R-:W-:-:S03]  /*5650*/  FADD R11, R11, R0 ;  /* 0x000000000b0b7221 */ /* 0x000fc60000000000 */
[----:B------:R-:W-:Y:S01]  /*5660*/  FFMA R15, R15, 1.925963033500011079e-08, R12 ;  /* 0x32a570600f0f7823 */ /* 0x000fe2000000000c */
[----:B------:R-:W-:-:S03]  /*5670*/  FADD R11, R11, R2 ;  /* 0x000000020b0b7221 */ /* 0x000fc60000000000 */
[----:B------:R0:W1:Y:S02]  /*5680*/  MUFU.EX2 R12, R15 ;  /* 0x0000000f000c7308 */ /* 0x0000640000000800 */
[----:B0-----:R-:W-:Y:S01]  /*5690*/  MOV R15, 0xffffffff ;  /* 0xffffffff000f7802 */ /* 0x001fe20000000f00 */
        /* <DEDUP_REMOVED lines=26> */
.L_x_30777:
[----:B------:R-:W-:Y:S02]  /*5840*/  HFMA2 R12, -RZ, RZ, 0, 4.76837158203125e-07 ;  /* 0x00000008ff0c7431 */ /* 0x000fe400000001ff */
[----:B------:R-:W-:-:S05]  /*5850*/  FADD R29, R13, R14 ;  /* 0x0000000e0d1d7221 */ /* 0x000fca0000000000 */
[----:B------:R-:W-:-:S07]  /*5860*/  MOV R13, R29 ;  /* 0x0000001d000d7202 */ /* 0x000fce0000000f00 */
[----:B------:R-:W-:Y:S05]  /*5870*/  WARPSYNC.COLLECTIVE R15, `(.L_x_30778) ;  /* 0x000000000f087348 */ /* 0x000fea0003c00000 */
[----:B------:R0:W1:Y:S02]  /*5880*/  SHFL.BFLY P6, R14, R13, R12, R11 ;  /* 0x0c00000c0d0e7389 */ /* 0x00006400000c000b */
[----:B01----:R-:W-:Y:S05]  /*5890*/  ENDCOLLECTIVE ;  /* 0x000000000000791b */ /* 0x003fea0003800000 */
.L_x_30778:
[----:B------:R-:W-:Y:S02]  /*58a0*/  HFMA2 R12, -RZ, RZ, 0, 2.384185791015625e-07 ;  /* 0x00000004ff0c7431 */ /* 0x000fe400000001ff */
[----:B------:R-:W-:-:S05]  /*58b0*/  FADD R32, R29, R14 ;  /* 0x0000000e1d207221 */ /* 0x000fca0000000000 */
[----:B------:R-:W-:-:S07]  /*58c0*/  MOV R13, R32 ;  /* 0x00000020000d7202 */ /* 0x000fce0000000f00 */
[----:B------:R-:W-:Y:S05]  /*58d0*/  WARPSYNC.COLLECTIVE R15, `(.L_x_30779) ;  /* 0x000000000f087348 */ /* 0x000fea0003c00000 */
[----:B------:R0:W1:Y:S02]  /*58e0*/  SHFL.BFLY P6, R14, R13, R12, R11 ;  /* 0x0c00000c0d0e7389 */ /* 0x00006400000c000b */
[----:B01----:R-:W-:Y:S05]  /*58f0*/  ENDCOLLECTIVE ;  /* 0x000000000000791b */ /* 0x003fea0003800000 */
.L_x_30779:
[----:B------:R-:W-:Y:S01]  /*5900*/  MOV R12, 0x2 ;  /* 0x00000002000c7802 */ /* 0x000fe20000000f00 */
[----:B------:R-:W-:-:S04]  /*5910*/  FADD R33, R32, R14 ;  /* 0x0000000e20217221 */ /* 0x000fc80000000000 */
[----:B------:R-:W-:-:S07]  /*5920*/  IMAD.MOV.U32 R13, RZ, RZ, R33 ;  /* 0x000000ffff0d7224 */ /* 0x000fce00078e0021 */
[----:B------:R-:W-:Y:S05]  /*5930*/  WARPSYNC.COLLECTIVE R15, `(.L_x_30780) ;  /* 0x000000000f087348 */ /* 0x000fea0003c00000 */
[----:B------:R0:W1:Y:S02]  /*5940*/  SHFL.BFLY P6, R14, R13, R12, R11 ;  /* 0x0c00000c0d0e7389 */ /* 0x00006400000c000b */
[----:B01----:R-:W-:Y:S05]  /*5950*/  ENDCOLLECTIVE ;  /* 0x000000000000791b */ /* 0x003fea0003800000 */
.L_x_30780:
[----:B------:R-:W-:Y:S02]  /*5960*/  HFMA2 R12, -RZ, RZ, 0, 5.9604644775390625e-08 ;  /* 0x00000001ff0c7431 */ /* 0x000fe400000001ff */
[----:B------:R-:W-:-:S05]  /*5970*/  FADD R34, R33, R14 ;  /* 0x0000000e21227221 */ /* 0x000fca0000000000 */
[----:B------:R-:W-:-:S07]  /*5980*/  MOV R13, R34 ;  /* 0x00000022000d7202 */ /* 0x000fce0000000f00 */
[----:B------:R-:W-:Y:S05]  /*5990*/  WARPSYNC.COLLECTIVE R15, `(.L_x_30781) ;  /* 0x000000000f087348 */ /* 0x000fea0003c00000 */
[----:B------:R0:W1:Y:S02]  /*59a0*/  SHFL.BFLY P6, R14, R13, R12, R11 ;  /* 0x0c00000c0d0e7389 */ /* 0x00006400000c000b */
[----:B01----:R-:W-:Y:S05]  /*59b0*/  ENDCOLLECTIVE ;  /* 0x000000000000791b */ /* 0x003fea0003800000 */
.L_x_30781:
[----:B------:R-:W-:Y:S05]  /*59c0*/  BRA `(.L_x_30782) ;  /* 0xffffffcc00f87947 */ /* 0x000fea000383ffff */
        .weak           $__internal_494_$__cuda_sm3x_div_rn_noftz_f32_slowpath
        .type           $__internal_494_$__cuda_sm3x_div_rn_noftz_f32_slowpath,@function
        .size           $__internal_494_$__cuda_sm3x_div_rn_noftz_f32_slowpath,(.L_x_37871 - $__internal_494_$__cuda_sm3x_div_rn_noftz_f32_slowpath)
$__internal_494_$__cuda_sm3x_div_rn_noftz_f32_slowpath:
        /* <DEDUP_REMOVED lines=34> */
.L_x_30784:
        /* <DEDUP_REMOVED lines=51> */
.L_x_30791:
[----:B------:R-:W-:-:S04]  /*5f20*/  LOP3.LUT R3, R3, 0x80000000, RZ, 0xc0, !PT ;  /* 0x8000000003037812 */ /* 0x000fc800078ec0ff */
[----:B------:R-:W-:Y:S01]  /*5f30*/  LOP3.LUT R3, R3, 0x7f800000, RZ, 0xfc, !PT ;  /* 0x7f80000003037812 */ /* 0x000fe200078efcff */
[----:B------:R-:W-:Y:S06]  /*5f40*/  BRA `(.L_x_30792) ;  /* 0x0000000000047947 */ /* 0x000fec0003800000 */
.L_x_30790:
[----:B------:R-:W-:-:S07]  /*5f50*/  LEA R3, R62, R3, 0x17 ;  /* 0x000000033e037211 */ /* 0x000fce00078eb8ff */
.L_x_30792:
[----:B------:R-:W-:Y:S05]  /*5f60*/  BSYNC.RECONVERGENT B2 ;  /* 0x0000000000027941 */ /* 0x000fea0003800200 */
.L_x_30789:
[----:B------:R-:W-:Y:S05]  /*5f70*/  BRA `(.L_x_30793) ;  /* 0x0000000000207947 */ /* 0x000fea0003800000 */
.L_x_30788:
[----:B------:R-:W-:-:S04]  /*5f80*/  LOP3.LUT R3, R12, 0x80000000, R3, 0x48, !PT ;  /* 0x800000000c037812 */ /* 0x000fc800078e4803 */
[----:B------:R-:W-:Y:S01]  /*5f90*/  LOP3.LUT R3, R3, 0x7f800000, RZ, 0xfc, !PT ;  /* 0x7f80000003037812 */ /* 0x000fe200078efcff */
[----:B------:R-:W-:Y:S06]  /*5fa0*/  BRA `(.L_x_30793) ;  /* 0x0000000000147947 */ /* 0x000fec0003800000 */
.L_x_30787:
[----:B------:R-:W-:Y:S01]  /*5fb0*/  LOP3.LUT R3, R12, 0x80000000, R3, 0x48, !PT ;  /* 0x800000000c037812 */ /* 0x000fe200078e4803 */
[----:B------:R-:W-:Y:S06]  /*5fc0*/  BRA `(.L_x_30793) ;  /* 0x00000000000c7947 */ /* 0x000fec0003800000 */
.L_x_30786:
[----:B------:R-:W0:Y:S01]  /*5fd0*/  MUFU.RSQ R3, -QNAN ;  /* 0xffc0000000037908 */ /* 0x000e220000001400 */
[----:B------:R-:W-:Y:S05]  /*5fe0*/  BRA `(.L_x_30793) ;  /* 0x0000000000047947 */ /* 0x000fea0003800000 */
.L_x_30785:
[----:B------:R-:W-:-:S07]  /*5ff0*/  FADD.FTZ R3, R3, R12 ;  /* 0x0000000c03037221 */ /* 0x000fce0000010000 */
.L_x_30793:
[----:B------:R-:W-:Y:S05]  /*6000*/  BSYNC.RECONVERGENT B1 ;  /* 0x0000000000017941 */ /* 0x000fea0003800200 */
.L_x_30783:
[----:B------:R-:W-:Y:S01]  /*6010*/  HFMA2 R13, -RZ, RZ, 0, 0 ;  /* 0x00000000ff0d7431 */ /* 0x000fe200000001ff */
[----:B------:R-:W-:-:S04]  /*6020*/  MOV R12, R14 ;  /* 0x0000000e000c7202 */ /* 0x000fc80000000f00 */
[----:B0-----:R-:W-:Y:S05]  /*6030*/  RET.REL.NODEC R12 `(_Z15SoftmaxWarpImplI24ElementwiseScaleMaskLoadIffbE11DirectStoreIffEfLi1ELi23ELi32ELi1ELb1EL9Algorithm0EEvT_T0_ll) ;  /* 0xffffff9c0cf07950 */ /* 0x001fea0003c3ffff */
.L_x_30794:
        /* <DEDUP_REMOVED lines=12> */
.L_x_37871:


//--------------------- .text._Z15SoftmaxWarpImplI24ElementwiseScaleMaskLoadIffbE11DirectStoreIffEfLi1ELi23ELi32ELi1ELb0EL9Algorithm0EEvT_T0_ll --------------------------
	.section	.text._Z15SoftmaxWarpImplI24ElementwiseScaleMaskLoadIffbE11DirectStoreIffEfLi1ELi23ELi32ELi1ELb0EL9Algorithm0EEvT_T0_ll,"ax",@progbits
	.align	128
        .global         _Z15SoftmaxWarpImplI24ElementwiseScaleMaskLoadIffbE11DirectStoreIffEfLi1ELi23ELi32ELi1ELb0EL9Algorithm0EEvT_T0_ll
        .type           _Z15SoftmaxWarpImplI24ElementwiseScaleMaskLoadIffbE11DirectStoreIffEfLi1ELi23ELi32ELi1ELb0EL9Algorithm0EEvT_T0_ll,@function
        .size           _Z15SoftmaxWarpImplI24ElementwiseScaleMaskLoadIffbE11DirectStoreIffEfLi1ELi23ELi32ELi1ELb0EL9Algorithm0EEvT_T0_ll,(.L_x_37872 - _Z15SoftmaxWarpImplI24ElementwiseScaleMaskLoadIffbE11DirectStoreIffEfLi1ELi23ELi32ELi1ELb0EL9Algorithm0EEvT_T0_ll)
        .other          _Z15SoftmaxWarpImplI24ElementwiseScaleMaskLoadIffbE11DirectStoreIffEfLi1ELi23ELi32ELi1ELb0EL9Algorithm0EEvT_T0_ll,@"STO_CUDA_ENTRY STV_DEFAULT"
_Z15SoftmaxWarpImplI24ElementwiseScaleMaskLoadIffbE11DirectStoreIffEfLi1ELi23ELi32ELi1ELb0EL9Algorithm0EEvT_T0_ll:
.text._Z15SoftmaxWarpImplI24ElementwiseScaleMaskLoadIffbE11DirectStoreIffEfLi1ELi23ELi32ELi1ELb0EL9Algorithm0EEvT_T0_ll:
        /* <DEDUP_REMOVED lines=24> */
.L_x_30795:
        /* <DEDUP_REMOVED lines=13> */
.L_x_30843:
        /* <DEDUP_REMOVED lines=20> */
[C---:B------:R-:W-:Y:S02]  /*0390*/  IADD3 R8, P1, PT, R4.reuse, UR38, RZ ;  /* 0x0000002604087c10 */ /* 0x040fe4000ff3e0ff */
[----:B------:R-:W-:Y:S02]  /*03a0*/  LEA R2, P0, R4, UR36, 0x2 ;  /* 0x0000002404027c11 */ /* 0x000fe4000f8010ff */
[----:B------:R-:W-:Y:S02]  /*03b0*/  IADD3 R5, PT, PT, R5, R3, RZ ;  /* 0x0000000305057210 */ /* 0x000fe40007ffe0ff */
[----:B------:R-:W-:Y:S02]  /*03c0*/  R2UR UR9, R31 ;  /* 0x000000001f0972ca */ /* 0x000fe400000e0000 */
[----:B------:R-:W-:-:S02]  /*03d0*/  IADD3.X R9, PT, PT, R5, UR39, RZ, P1, !PT ;  /* 0x0000002705097c10 */ /* 0x000fc40008ffe4ff */
[----:B------:R-:W-:Y:S02]  /*03e0*/  LEA.HI.X R3, R4, UR37, R5, 0x2, P0 ;  /* 0x0000002504037c11 */ /* 0x000fe400080f1405 */
[C---:B------:R-:W-:Y:S01]  /*03f0*/  R2UR UR20, R30.reuse ;  /* 0x000000001e1472ca */ /* 0x040fe200000e0000 */
[----:B------:R-:W2:Y:S01]  /*0400*/  LDG.E.U8 R5, desc[UR10][R8.64+0x20] ;  /* 0x0000200a08057981 */ /* 0x000ea2000c1e1100 */
[C---:B------:R-:W-:Y:S02]  /*0410*/  R2UR UR21, R31.reuse ;  /* 0x000000001f1572ca */ /* 0x040fe400000e0000 */
[C---:B------:R-:W-:Y:S01]  /*0420*/  R2UR UR26, R30.reuse ;  /* 0x000000001e1a72ca */ /* 0x040fe200000e0000 */
[----:B------:R-:W1:Y:S01]  /*0430*/  LDG.E R0, desc[UR4][R2.64] ;  /* 0x0000000402007981 */ /* 0x000e62000c1e1900 */
[C---:B------:R-:W-:Y:S02]  /*0440*/  R2UR UR27, R31.reuse ;  /* 0x000000001f1b72ca */ /* 0x040fe400000e0000 */
[----:B------:R-:W-:Y:S01]  /*0450*/  R2UR UR22, R30 ;  /* 0x000000001e1672ca */ /* 0x000fe200000e0000 */
[----:B------:R-:W3:Y:S01]  /*0460*/  LDG.E.U8 R25, desc[UR6][R8.64] ;  /* 0x0000000608197981 */ /* 0x000ee2000c1e1100 */
[----:B------:R-:W-:-:S02]  /*0470*/  R2UR UR23, R31 ;  /* 0x000000001f1772ca */ /* 0x000fc400000e0000 */
[C---:B------:R-:W-:Y:S01]  /*0480*/  R2UR UR24, R30.reuse ;  /* 0x000000001e1872ca */ /* 0x040fe200000e0000 */
[----:B------:R-:W4:Y:S01]  /*0490*/  LDG.E.U8 R13, desc[UR16][R8.64+0x60] ;  /* 0x00006010080d7981 */ /* 0x000f22000c1e1100 */
[C---:B------:R-:W-:Y:S02]  /*04a0*/  R2UR UR25, R31.reuse ;  /* 0x000000001f1972ca */ /* 0x040fe400000e0000 */
[----:B------:R-:W-:Y:S01]  /*04b0*/  R2UR UR18, R30 ;  /* 0x000000001e1272ca */ /* 0x000fe200000e0000 */
[----:B------:R-:W5:Y:S01]  /*04c0*/  LDG.E.U8 R7, desc[UR14][R8.64+0x40] ;  /* 0x0000400e08077981 */ /* 0x000f62000c1e1100 */
[----:B------:R-:W-:-:S03]  /*04d0*/  R2UR UR19, R31 ;  /* 0x000000001f1372ca */ /* 0x000fc600000e0000 */
[----:B------:R-:W5:Y:S04]  /*04e0*/  LDG.E R6, desc[UR12][R2.64+0x100] ;  /* 0x0001000c02067981 */ /* 0x000f68000c1e1900 */
[----:B------:R-:W5:Y:S04]  /*04f0*/  LDG.E R4, desc[UR8][R2.64+0x80] ;  /* 0x0000800802047981 */ /* 0x000f68000c1e1900 */
[----:B------:R-:W5:Y:S04]  /*0500*/  LDG.E.U8 R17, desc[UR20][R8.64+0xa0] ;  /* 0x0000a01408117981 */ /* 0x000f68000c1e1100 */
[----:B------:R-:W5:Y:S04]  /*0510*/  LDG.E.U8 R20, desc[UR26][R8.64+0x100] ;  /* 0x0001001a08147981 */ /* 0x000f68000c1e1100 */
[----:B------:R-:W5:Y:S04]  /*0520*/  LDG.E R12, desc[UR4][R2.64+0x180] ;  /* 0x00018004020c7981 */ /* 0x000f68000c1e1900 */
[----:B------:R-:W5:Y:S04]  /*0530*/  LDG.E.U8 R18, desc[UR22][R8.64+0xc0] ;  /* 0x0000c01608127981 */ /* 0x000f68000c1e1100 */
        /* <DEDUP_REMOVED lines=14> */
[----:B--2---:R-:W-:Y:S01]  /*0620*/  ISETP.NE.AND P0, PT, R5, RZ, PT ;  /* 0x000000ff0500720c */ /* 0x004fe20003f05270 */
[----:B-1----:R-:W-:-:S02]  /*0630*/  FMUL R5, R0, R11 ;  /* 0x0000000b00057220 */ /* 0x002fc40000400000 */
[----:B------:R-:W2:Y:S01]  /*0640*/  LDG.E R0, desc[UR4][R2.64+0x300] ;  /* 0x0003000402007981 */ /* 0x000ea2000c1e1900 */
[----:B---3--:R-:W-:-:S03]  /*0650*/  ISETP.NE.AND P6, PT, R25, RZ, PT ;  /* 0x000000ff1900720c */ /* 0x008fc60003fc5270 */
[----:B------:R-:W3:Y:S01]  /*0660*/  LDG.E.U8 R25, desc[UR18][R8.64+0x220] ;  /* 0x0002201208197981 */ /* 0x000ee2000c1e1100 */
[----:B----4-:R-:W-:Y:S02]  /*0670*/  ISETP.NE.AND P2, PT, R13, RZ, PT ;  /* 0x000000ff0d00720c */ /* 0x010fe40003f45270 */
[----:B------:R-:W-:Y:S01]  /*0680*/  FSEL R32, R5, R10, P6 ;  /* 0x0000000a05207208 */ /* 0x000fe20003000000 */
[----:B------:R-:W4:Y:S01]  /*0690*/  LDG.E.U8 R13, desc[UR12][R8.64+0x1a0] ;  /* 0x0001a00c080d7981 */ /* 0x000f22000c1e1100 */
[----:B-----5:R-:W-:Y:S01]  /*06a0*/  ISETP.NE.AND P1, PT, R7, RZ, PT ;  /* 0x000000ff0700720c */ /* 0x020fe20003f25270 */
[-C--:B------:R-:W-:Y:S02]  /*06b0*/  FMUL R5, R6, R11.reuse ;  /* 0x0000000b06057220 */ /* 0x080fe40000400000 */
[----:B------:R-:W5:Y:S01]  /*06c0*/  LDG.E R6, desc[UR6][R2.64+0x380] ;  /* 0x0003800602067981 */ /* 0x000f62000c1e1900 */
[----:B------:R-:W-:Y:S01]  /*06d0*/  FMUL R7, R4, R11 ;  /* 0x0000000b04077220 */ /* 0x000fe20000400000 */
[----:B------:R-:W-:-:S04]  /*06e0*/  ISETP.NE.AND P4, PT, R17, RZ, PT ;  /* 0x000000ff1100720c */ /* 0x000fc80003f85270 */
[----:B------:R-:W-:Y:S01]  /*06f0*/  FSEL R7, R7, R10, P0 ;  /* 0x0000000a07077208 */ /* 0x000fe20000000000 */
[----:B------:R-:W3:Y:S01]  /*0700*/  LDG.E.U8 R17, desc[UR14][R8.64+0x1c0] ;  /* 0x0001c00e08117981 */ /* 0x000ee2000c1e1100 */
[----:B------:R-:W-:-:S03]  /*0710*/  ISETP.NE.AND P0, PT, R20, RZ, PT ;  /* 0x000000ff1400720c */ /* 0x000fc60003f05270 */
[----:B------:R-:W3:Y:S01]  /*0720*/  LDG.E R20, desc[UR4][R2.64+0x480] ;  /* 0x0004800402147981 */ /* 0x000ee2000c1e1900 */
[----:B------:R-:W-:Y:S01]  /*0730*/  FMUL R33, R12, R11 ;  /* 0x0000000b0c217220 */ /* 0x000fe20000400000 */
[----:B------:R-:W-:Y:S02]  /*0740*/  FSEL R38, R5, R10, P1 ;  /* 0x0000000a05267208 */ /* 0x000fe40000800000 */
[----:B------:R-:W3:Y:S01]  /*0750*/  LDG.E R12, desc[UR10][R2.64+0x500] ;  /* 0x0005000a020c7981 */ /* 0x000ee2000c1e1900 */
[----:B------:R-:W-:-:S03]  /*0760*/  ISETP.NE.AND P5, PT, R18, RZ, PT ;  /* 0x000000ff1200720c */ /* 0x000fc60003fa5270 */
[----:B------:R-:W3:Y:S01]  /*0770*/  LDG.E R18, desc[UR8][R2.64+0x400] ;  /* 0x0004000802127981 */ /* 0x000ee2000c1e1900 */
[----:B------:R-:W-:Y:S02]  /*0780*/  ISETP.NE.AND P1, PT, R21, RZ, PT ;  /* 0x000000ff1500720c */ /* 0x000fe40003f25270 */
[----:B------:R-:W-:Y:S01]  /*0790*/  FSEL R33, R33, R10, P2 ;  /* 0x0000000a21217208 */ /* 0x000fe20001000000 */
[----:B------:R-:W3:Y:S01]  /*07a0*/  LDG.E.U8 R21, desc[UR12][R8.64+0x200] ;  /* 0x0002000c08157981 */ /* 0x000ee2000c1e1100 */
[----:B------:R-:W-:-:S03]  /*07b0*/  ISETP.NE.AND P2, PT, R22, RZ, PT ;  /* 0x000000ff1600720c */ /* 0x000fc60003f45270 */
[----:B------:R-:W3:Y:S01]  /*07c0*/  LDG.E R22, desc[UR4][R2.64+0x600] ;  /* 0x0006000402167981 */ /* 0x000ee2000c1e1900 */
[-C--:B------:R-:W-:Y:S01]  /*07d0*/  FMUL R5, R16, R11.reuse ;  /* 0x0000000b10057220 */ /* 0x080fe20000400000 */
[----:B------:R-:W-:Y:S02]  /*07e0*/  ISETP.NE.AND P6, PT, R19, RZ, PT ;  /* 0x000000ff1300720c */ /* 0x000fe40003fc5270 */
[----:B------:R-:W3:Y:S01]  /*07f0*/  LDG.E.U8 R19, desc[UR16][R8.64+0x1e0] ;  /* 0x0001e01008137981 */ /* 0x000ee2000c1e1100 */
[----:B------:R-:W-:-:S03]  /*0800*/  FMUL R39, R14, R11 ;  /* 0x0000000b0e277220 */ /* 0x000fc60000400000 */
[----:B------:R-:W3:Y:S01]  /*0810*/  LDG.E R14, desc[UR6][R2.64+0x580] ;  /* 0x00058006020e7981 */ /* 0x000ee2000c1e1900 */
[----:B------:R-:W-:Y:S02]  /*0820*/  FSEL R4, R5, R10, P4 ;  /* 0x0000000a05047208 */ /* 0x000fe40002000000 */
[----:B------:R-:W-:Y:S02]  /*0830*/  ISETP.NE.AND P4, PT, R24, RZ, PT ;  /* 0x000000ff1800720c */ /* 0x000fe40003f85270 */
[----:B------:R-:W3:Y:S01]  /*0840*/  LDG.E R24, desc[UR8][R2.64+0x680] ;  /* 0x0006800802187981 */ /* 0x000ee2000c1e1900 */
[----:B------:R-:W-:-:S04]  /*0850*/  ISETP.NE.AND P3, PT, R15, RZ, PT ;  /* 0x000000ff0f00720c */ /* 0x000fc80003f65270 */
[----:B------:R-:W-:Y:S02]  /*0860*/  FSEL R39, R39, R10, P3 ;  /* 0x0000000a27277208 */ /* 0x000fe40001800000 */
[----:B------:R-:W-:Y:S02]  /*0870*/  ISETP.NE.AND P3, PT, R23, RZ, PT ;  /* 0x000000ff1700720c */ /* 0x000fe40003f65270 */
[----:B------:R-:W3:Y:S01]  /*0880*/  LDG.E.U8 R23, desc[UR10][R8.64+0x240] ;  /* 0x0002400a08177981 */ /* 0x000ee2000c1e1100 */
[----:B--2---:R-:W-:-:S03]  /*0890*/  FMUL R5, R0, R11 ;  /* 0x0000000b00057220 */ /* 0x004fc60000400000 */
[----:B------:R-:W2:Y:S02]  /*08a0*/  LDG.E R0, desc[UR4][R2.64+0x700] ;  /* 0x0007000402007981 */ /* 0x000ea4000c1e1900 */
[----:B------:R-:W-:Y:S02]  /*08b0*/  FSEL R5, R5, R10, P5 ;  /* 0x0000000a05057208 */ /* 0x000fe40002800000 */
[----:B----4-:R-:W-:Y:S01]  /*08c0*/  ISETP.NE.AND P5, PT, R13, RZ, PT ;  /* 0x000000ff0d00720c */ /* 0x010fe20003fa5270 */
[----:B-----5:R-:W-:-:S05]  /*08d0*/  FMUL R13, R6, R11 ;  /* 0x0000000b060d7220 */ /* 0x020fca0000400000 */
[----:B------:R-:W-:Y:S02]  /*08e0*/  FSEL R6, R13, R10, P6 ;  /* 0x0000000a0d067208 */ /* 0x000fe40003000000 */
[----:B---3--:R-:W-:Y:S01]  /*08f0*/  ISETP.NE.AND P6, PT, R17, RZ, PT ;  /* 0x000000ff1100720c */ /* 0x008fe20003fc5270 */
[-C--:B------:R-:W-:Y:S01]  /*0900*/  FMUL R17, R20, R11.reuse ;  /* 0x0000000b14117220 */ /* 0x080fe20000400000 */
[----:B------:R-:W-:-:S04]  /*0910*/  FMUL R13, R12, R11 ;  /* 0x0000000b0c0d7220 */ /* 0x000fc80000400000 */
[----:B------:R-:W-:Y:S01]  /*0920*/  FSEL R17, R17, R10, P1 ;  /* 0x0000000a11117208 */ /* 0x000fe20000800000 */
[----:B------:R-:W3:Y:S01]  /*0930*/  LDG.E R12, desc[UR6][R2.64+0x780] ;  /* 0x00078006020c7981 */ /* 0x000ee2000c1e1900 */
[----:B------:R-:W-:Y:S01]  /*0940*/  FMUL R15, R18, R11 ;  /* 0x0000000b120f7220 */ /* 0x000fe20000400000 */
[----:B------:R-:W-:-:S04]  /*0950*/  ISETP.NE.AND P1, PT, R21, RZ, PT ;  /* 0x000000ff1500720c */ /* 0x000fc80003f25270 */
[-C--:B------:R-:W-:Y:S01]  /*0960*/  FSEL R16, R15, R10.reuse, P0 ;  /* 0x0000000a0f107208 */ /* 0x080fe20000000000 */
[-C--:B------:R-:W-:Y:S01]  /*0970*/  FMUL R21, R22, R11.reuse ;  /* 0x0000000b16157220 */ /* 0x080fe20000400000 */
[----:B------:R1:W4:Y:S01]  /*0980*/  LDG.E.U8 R15, desc[UR8][R8.64+0x2a0] ;  /* 0x0002a008080f7981 */ /* 0x000322000c1e1100 */
[----:B------:R-:W-:Y:S01]  /*0990*/  ISETP.NE.AND P0, PT, R19, RZ, PT ;  /* 0x000000ff1300720c */ /* 0x000fe20003f05270 */
[----:B------:R-:W-:Y:S02]  /*09a0*/  FMUL R19, R14, R11 ;  /* 0x0000000b0e137220 */ /* 0x000fe40000400000 */
[----:B------:R-:W5:Y:S01]  /*09b0*/  LDG.E R8, desc[UR4][R2.64+0x800] ;  /* 0x0008000402087981 */ /* 0x000f62000c1e1900 */
[----:B------:R-:W-:-:S03]  /*09c0*/  FSEL R21, R21, R10, P4 ;  /* 0x0000000a15157208 */ /* 0x000fc60002000000 */
[----:B------:R-:W5:Y:S01]  /*09d0*/  LDG.E R14, desc[UR8][R2.64+0x880] ;  /* 0x00088008020e7981 */ /* 0x000f62000c1e1900 */
[----:B-1----:R-:W-:Y:S01]  /*09e0*/  FMUL R9, R24, R11 ;  /* 0x0000000b18097220 */ /* 0x002fe20000400000 */
[----:B------:R-:W-:Y:S02]  /*09f0*/  ISETP.NE.AND P4, PT, R26, RZ, PT ;  /* 0x000000ff1a00720c */ /* 0x000fe40003f85270 */
[----:B------:R-:W5:Y:S04]  /*0a00*/  LDG.E R24, desc[UR10][R2.64+0x900] ;  /* 0x0009000a02187981 */ /* 0x000f68000c1e1900 */
[----:B------:R5:W5:Y:S01]  /*0a10*/  LDG.E R26, desc[UR12][R2.64+0x980] ;  /* 0x0009800c021a7981 */ /* 0x000b62000c1e1900 */
[-C--:B------:R-:W-:Y:S02]  /*0a20*/  FSEL R18, R9, R10.reuse, P5 ;  /* 0x0000000a09127208 */ /* 0x080fe40002800000 */
[----:B------:R-:W-:-:S02]  /*0a30*/  FSEL R20, R13, R10, P2 ;  /* 0x0000000a0d147208 */ /* 0x000fc40001000000 */
[----:B------:R-:W-:Y:S02]  /*0a40*/  FSEL R19, R19, R10, P3 ;  /* 0x0000000a13137208 */ /* 0x000fe40001800000 */
[----:B------:R-:W-:Y:S02]  /*0a50*/  ISETP.NE.AND P5, PT, R27, RZ, PT ;  /* 0x000000ff1b00720c */ /* 0x000fe40003fa5270 */
[----:B------:R-:W-:Y:S02]  /*0a60*/  ISETP.NE.AND P3, PT, R23, RZ, PT ;  /* 0x000000ff1700720c */ /* 0x000fe40003f65270 */
[----:B------:R-:W-:Y:S01]  /*0a70*/  ISETP.NE.AND P2, PT, R25, RZ, PT ;  /* 0x000000ff1900720c */ /* 0x000fe20003f45270 */
[-C--:B------:R-:W-:Y:S01]  /*0a80*/  FMUL R13, R28, R11.reuse ;  /* 0x0000000b1c0d7220 */ /* 0x080fe20000400000 */
[----:B------:R-:W-:Y:S01]  /*0a90*/  FMUL R25, R40, R11 ;  /* 0x0000000b28197220 */ /* 0x000fe20000400000 */
[----:B------:R-:W-:-:S03]  /*0aa0*/  UMOV UR4, 0xffffffff ;  /* 0xffffffff00047882 */ /* 0x000fc60000000000 */
[----:B------:R-:W-:Y:S01]  /*0ab0*/  FSEL R28, R13, R10, P5 ;  /* 0x0000000a0d1c7208 */ /* 0x000fe20002800000 */
[----:B--2---:R-:W-:Y:S01]  /*0ac0*/  FMUL R9, R0, R11 ;  /* 0x0000000b00097220 */ /* 0x004fe20000400000 */
[----:B------:R-:W-:-:S04]  /*0ad0*/  FMNMX3 R0, R32, -INF , R7, !PT ;  /* 0xff80000020007876 */ /* 0x000fc80007800007 */
[----:B------:R-:W-:-:S04]  /*0ae0*/  FMNMX3 R0, R0, R38, R33, !PT ;  /* 0x0000002600007276 */ /* 0x000fc80007800021 */
[----:B------:R-:W-:-:S04]  /*0af0*/  FMNMX3 R0, R0, R39, R4, !PT ;  /* 0x0000002700007276 */ /* 0x000fc80007800004 */
[----:B------:R-:W-:-:S04]  /*0b00*/  FMNMX3 R0, R0, R5, R6, !PT ;  /* 0x0000000500007276 */ /* 0x000fc80007800006 */
[----:B------:R-:W-:-:S04]  /*0b10*/  FMNMX3 R0, R0, R16, R17, !PT ;  /* 0x0000001000007276 */ /* 0x000fc80007800011 */
[----:B------:R-:W-:Y:S02]  /*0b20*/  FMNMX3 R0, R0, R20, R19, !PT ;  /* 0x0000001400007276 */ /* 0x000fe40007800013 */
[----:B------:R-:W-:Y:S02]  /*0b30*/  FSEL R22, R9, R10, P6 ;  /* 0x0000000a09167208 */ /* 0x000fe40003000000 */
[----:B------:R-:W-:Y:S01]  /*0b40*/  FMNMX3 R0, R0, R21, R18, !PT ;  /* 0x0000001500007276 */ /* 0x000fe20007800012 */
[----:B---3--:R-:W-:-:S05]  /*0b50*/  FMUL R27, R12, R11 ;  /* 0x0000000b0c1b7220 */ /* 0x008fca0000400000 */
[----:B------:R-:W-:Y:S02]  /*0b60*/  FSEL R27, R27, R10, P0 ;  /* 0x0000000a1b1b7208 */ /* 0x000fe40000000000 */
[----:B------:R-:W-:Y:S02]  /*0b70*/  ISETP.NE.AND P0, PT, R29, RZ, PT ;  /* 0x000000ff1d00720c */ /* 0x000fe40003f05270 */
[----:B------:R-:W-:Y:S02]  /*0b80*/  FMNMX3 R0, R0, R22, R27, !PT ;  /* 0x0000001600007276 */ /* 0x000fe4000780001b */
[----:B----4-:R-:W-:Y:S01]  /*0b90*/  ISETP.NE.AND P6, PT, R15, RZ, PT ;  /* 0x000000ff0f00720c */ /* 0x010fe20003fc5270 */
[-C--:B-----5:R-:W-:Y:S01]  /*0ba0*/  FMUL R3, R8, R11.reuse ;  /* 0x0000000b08037220 */ /* 0x0a0fe20000400000 */
[-C--:B------:R-:W-:Y:S01]  /*0bb0*/  FMUL R23, R14, R11.reuse ;  /* 0x0000000b0e177220 */ /* 0x080fe20000400000 */
[----:B------:R-:W-:-:S03]  /*0bc0*/  FMUL R29, R24, R11 ;  /* 0x0000000b181d7220 */ /* 0x000fc60000400000 */
[-C--:B------:R-:W-:Y:S02]  /*0bd0*/  FSEL R24, R3, R10.reuse, P1 ;  /* 0x0000000a03187208 */ /* 0x080fe40000800000 */
[-C--:B------:R-:W-:Y:S01]  /*0be0*/  FSEL R23, R23, R10.reuse, P2 ;  /* 0x0000000a17177208 */ /* 0x080fe20001000000 */
[----:B------:R-:W-:Y:S01]  /*0bf0*/  FMUL R9, R26, R11 ;  /* 0x0000000b1a097220 */ /* 0x000fe20000400000 */
[----:B------:R-:W-:Y:S02]  /*0c00*/  FSEL R29, R29, R10, P3 ;  /* 0x0000000a1d1d7208 */ /* 0x000fe40001800000 */
[----:B------:R-:W-:Y:S02]  /*0c10*/  FMNMX3 R0, R0, R24, R23, !PT ;  /* 0x0000001800007276 */ /* 0x000fe40007800017 */
[-C--:B------:R-:W-:Y:S02]  /*0c20*/  FSEL R26, R9, R10.reuse, P4 ;  /* 0x0000000a091a7208 */ /* 0x080fe40002000000 */
[----:B------:R-:W-:-:S02]  /*0c30*/  FSEL R25, R25, R10, P6 ;  /* 0x0000000a19197208 */ /* 0x000fc40003000000 */
        /* <DEDUP_REMOVED lines=30> */
[----:B------:R-:W-:Y:S01]  /*0e20*/  FADD R7, R5, -12583039 ;  /* 0xcb40007f05077421 */ /* 0x000fe20000000000 */
[--C-:B------:R-:W-:Y:S01]  /*0e30*/  FADD R4, R4, -R9.reuse ;  /* 0x8000000904047221 */ /* 0x100fe20000000000 */
        /* <DEDUP_REMOVED lines=10> */
[----:B------:R1:W2:Y:S01]  /*0ee0*/  MUFU.EX2 R10, R7 ;  /* 0x00000007000a7308 */ /* 0x0002a20000000800 */
[--C-:B------:R-:W-:Y:S01]  /*0ef0*/  FADD R18, R18, -R9.reuse ;  /* 0x8000000912127221 */ /* 0x100fe20000000000 */
[--C-:B------:R-:W-:Y:S01]  /*0f00*/  FADD R50, R27, -R9.reuse ;  /* 0x800000091b327221 */ /* 0x100fe20000000000 */
[--C-:B------:R-:W-:Y:S01]  /*0f10*/  FADD R52, R24, -R9.reuse ;  /* 0x8000000918347221 */ /* 0x100fe20000000000 */
[--C-:B------:R-:W-:Y:S01]  /*0f20*/  FADD R54, R23, -R9.reuse ;  /* 0x8000000917367221 */ /* 0x100fe20000000000 */
[--C-:B------:R-:W-:Y:S01]  /*0f30*/  FADD R56, R29, -R9.reuse ;  /* 0x800000091d387221 */ /* 0x100fe20000000000 */
[--C-:B------:R-:W-:Y:S01]  /*0f40*/  FADD R48, R26, -R9.reuse ;  /* 0x800000091a307221 */ /* 0x100fe20000000000 */
[--C-:B------:R-:W-:Y:S01]  /*0f50*/  FADD R46, R28, -R9.reuse ;  /* 0x800000091c2e7221 */ /* 0x100fe20000000000 */
[----:B------:R-:W3:Y:S01]  /*0f60*/  MUFU.EX2 R22, R22 ;  /* 0x0000001600167308 */ /* 0x000ee20000000800 */
[----:B------:R-:W-:Y:S01]  /*0f70*/  FADD R14, R25, -R9 ;  /* 0x80000009190e7221 */ /* 0x000fe20000000000 */
[-C--:B------:R-:W-:Y:S01]  /*0f80*/  FFMA.SAT R9, R38, R11.reuse, 0.5 ;  /* 0x3f00000026097423 */ /* 0x080fe2000000200b */
[----:B------:R-:W-:Y:S01]  /*0f90*/  SHF.L.U32 R3, R3, 0x17, RZ ;  /* 0x0000001703037819 */ /* 0x000fe200000006ff */
[-C--:B------:R-:W-:Y:S01]  /*0fa0*/  FFMA.SAT R13, R8, R11.reuse, 0.5 ;  /* 0x3f000000080d7423 */ /* 0x080fe2000000200b */
[----:B------:R-:W-:Y:S01]  /*0fb0*/  SHF.L.U32 R5, R5, 0x17, RZ ;  /* 0x0000001705057819 */ /* 0x000fe200000006ff */
[-C--:B------:R-:W-:Y:S01]  /*0fc0*/  FFMA.RM R9, R9, R12.reuse, 12582913 ;  /* 0x4b40000109097423 */ /* 0x080fe2000000400c */
[-C--:B-1----:R-:W-:Y:S01]  /*0fd0*/  FFMA.SAT R7, R0, R11.reuse, 0.5 ;  /* 0x3f00000000077423 */ /* 0x082fe2000000200b */
[----:B------:R-:W-:Y:S01]  /*0fe0*/  FFMA.RM R13, R13, R12, 12582913 ;  /* 0x4b4000010d0d7423 */ /* 0x000fe2000000400c */
[-C--:B------:R-:W-:Y:S01]  /*0ff0*/  FFMA.SAT R19, R54, R11.reuse, 0.5 ;  /* 0x3f00000036137423 */ /* 0x080fe2000000200b */
[----:B--2---:R-:W-:Y:S01]  /*1000*/  FMUL R27, R5, R10 ;  /* 0x0000000a051b7220 */ /* 0x004fe20000400000 */
[-C--:B------:R-:W-:Y:S01]  /*1010*/  FFMA.RM R7, R7, R12.reuse, 12582913 ;  /* 0x4b40000107077423 */ /* 0x080fe2000000400c */
[C---:B------:R-:W-:Y:S01]  /*1020*/  FADD R5, R13.reuse, -12583039 ;  /* 0xcb40007f0d057421 */ /* 0x040fe20000000000 */
[----:B------:R-:W-:Y:S01]  /*1030*/  SHF.L.U32 R13, R13, 0x17, RZ ;  /* 0x000000170d0d7819 */ /* 0x000fe200000006ff */
[----:B------:R-:W-:Y:S01]  /*1040*/  FFMA.RM R19, R19, R12, 12582913 ;  /* 0x4b40000113137423 */ /* 0x000fe2000000400c */
[----:B------:R-:W-:Y:S01]  /*1050*/  FFMA.SAT R29, R56, R11, 0.5 ;  /* 0x3f000000381d7423 */ /* 0x000fe2000000200b */
[C---:B------:R-:W-:Y:S01]  /*1060*/  FFMA R5, R8.reuse, 1.4426950216293334961, -R5 ;  /* 0x3fb8aa3b08057823 */ /* 0x040fe20000000805 */
[----:B---3--:R-:W-:Y:S01]  /*1070*/  FMUL R28, R3, R22 ;  /* 0x00000016031c7220 */ /* 0x008fe20000400000 */
[C---:B------:R-:W-:Y:S01]  /*1080*/  FADD R3, R9.reuse, -12583039 ;  /* 0xcb40007f09037421 */ /* 0x040fe20000000000 */
[----:B------:R-:W-:Y:S01]  /*1090*/  SHF.L.U32 R9, R9, 0x17, RZ ;  /* 0x0000001709097819 */ /* 0x000fe200000006ff */
[----:B------:R-:W-:Y:S01]  /*10a0*/  FFMA R5, R8, 1.925963033500011079e-08, R5 ;  /* 0x32a5706008057823 */ /* 0x000fe20000000005 */
[----:B------:R-:W-:Y:S01]  /*10b0*/  FFMA.RM R29, R29, R12, 12582913 ;  /* 0x4b4000011d1d7423 */ /* 0x000fe2000000400c */
[----:B------:R-:W-:-:S02]  /*10c0*/  FFMA R3, R38, 1.4426950216293334961, -R3 ;  /* 0x3fb8aa3b26037823 */ /* 0x000fc40000000803 */
[----:B------:R1:W2:Y:S02]  /*10d0*/  MUFU.EX2 R8, R5 ;  /* 0x0000000500087308 */ /* 0x0002a40000000800 */
[----:B------:R-:W-:-:S06]  /*10e0*/  FFMA R3, R38, 1.925963033500011079e-08, R3 ;  /* 0x32a5706026037823 */ /* 0x000fcc0000000003 */
[----:B------:R3:W4:Y:S01]  /*10f0*/  MUFU.EX2 R26, R3 ;  /* 0x00000003001a7308 */ /* 0x0007220000000800 */
[----:B-1----:R-:W-:-:S04]  /*1100*/  FFMA.SAT R5, R2, R11, 0.5 ;  /* 0x3f00000002057423 */ /* 0x002fc8000000200b */
[----:B------:R-:W-:Y:S01]  /*1110*/  FFMA.RM R5, R5, R12, 12582913 ;  /* 0x4b40000105057423 */ /* 0x000fe2000000400c */
[----:B---3--:R-:W-:Y:S01]  /*1120*/  FADD R3, R7, -12583039 ;  /* 0xcb40007f07037421 */ /* 0x008fe20000000000 */
[----:B--2---:R-:W-:Y:S01]  /*1130*/  FMUL R25, R13, R8 ;  /* 0x000000080d197220 */ /* 0x004fe20000400000 */
[----:B------:R-:W-:Y:S02]  /*1140*/  SHF.L.U32 R7, R7, 0x17, RZ ;  /* 0x0000001707077819 */ /* 0x000fe400000006ff */
[----:B------:R-:W-:Y:S01]  /*1150*/  FFMA R3, R0, 1.4426950216293334961, -R3 ;  /* 0x3fb8aa3b00037823 */ /* 0x000fe20000000803 */
[----:B----4-:R-:W-:Y:S01]  /*1160*/  FMUL R26, R9, R26 ;  /* 0x0000001a091a7220 */ /* 0x010fe20000400000 */
[----:B------:R-:W-:Y:S02]  /*1170*/  FFMA.SAT R9, R4, R11, 0.5 ;  /* 0x3f00000004097423 */ /* 0x000fe4000000200b */
[----:B------:R-:W-:Y:S02]  /*1180*/  FFMA R3, R0, 1.925963033500011079e-08, R3 ;  /* 0x32a5706000037823 */ /* 0x000fe40000000003 */
[----:B------:R-:W-:-:S02]  /*1190*/  FFMA.RM R9, R9, R12, 12582913 ;  /* 0x4b40000109097423 */ /* 0x000fc4000000400c */
        /* <DEDUP_REMOVED lines=14> */
[----:B------:R-:W-:-:S03]  /*1280*/  FFMA.RM R13, R13, R12, 12582913 ;  /* 0x4b4000010d0d7423 */ /* 0x000fc6000000400c */
[----:B------:R1:W2:Y:S01]  /*1290*/  MUFU.EX2 R22, R7 ;  /* 0x0000000700167308 */ /* 0x0002a20000000800 */
[----:B---3--:R-:W-:Y:S01]  /*12a0*/  FMUL R23, R9, R0 ;  /* 0x0000000009177220 */ /* 0x008fe20000400000 */
        /* <DEDUP_REMOVED lines=24> */
[----:B--2---:R-:W-:Y:S01]  /*1430*/  FMUL R16, R13, R16 ;  /* 0x000000100d107220 */ /* 0x004fe20000400000 */
[----:B------:R-:W-:Y:S01]  /*1440*/  FFMA.SAT R13, R40, R11, 0.5 ;  /* 0x3f000000280d7423 */ /* 0x000fe2000000200b */
[----:B------:R-:W-:-:S03]  /*1450*/  FFMA R5, R20, 1.925963033500011079e-08, R5 ;  /* 0x32a5706014057823 */ /* 0x000fc60000000005 */
[-C--:B------:R-:W-:Y:S02]  /*1460*/  FFMA.RM R13, R13, R12.reuse, 12582913 ;  /* 0x4b4000010d0d7423 */ /* 0x080fe4000000400c */
[----:B------:R2:W4:Y:S01]  /*1470*/  MUFU.EX2 R0, R5 ;  /* 0x0000000500007308 */ /* 0x0005220000000800 */
[-C--:B-1----:R-:W-:Y:S02]  /*1480*/  FFMA.SAT R3, R42, R11.reuse, 0.5 ;  /* 0x3f0000002a037423 */ /* 0x082fe4000000200b */
[----:B------:R-:W-:Y:S02]  /*1490*/  SHF.L.U32 R8, R13, 0x17, RZ ;  /* 0x000000170d087819 */ /* 0x000fe400000006ff */
[----:B------:R-:W-:Y:S01]  /*14a0*/  FFMA.RM R3, R3, R12, 12582913 ;  /* 0x4b40000103037423 */ /* 0x000fe2000000400c */
[----:B---3--:R-:W-:Y:S01]  /*14b0*/  FMUL R10, R7, R10 ;  /* 0x0000000a070a7220 */ /* 0x008fe20000400000 */
[----:B------:R-:W-:Y:S02]  /*14c0*/  FADD R7, R13, -12583039 ;  /* 0xcb40007f0d077421 */ /* 0x000fe40000000000 */
[C---:B------:R-:W-:Y:S01]  /*14d0*/  FADD R15, R3.reuse, -12583039 ;  /* 0xcb40007f030f7421 */ /* 0x040fe20000000000 */
[-C--:B--2---:R-:W-:Y:S01]  /*14e0*/  FFMA.SAT R5, R18, R11.reuse, 0.5 ;  /* 0x3f00000012057423 */ /* 0x084fe2000000200b */
[----:B------:R-:W-:Y:S01]  /*14f0*/  SHF.L.U32 R3, R3, 0x17, RZ ;  /* 0x0000001703037819 */ /* 0x000fe200000006ff */
[----:B------:R-:W-:Y:S01]  /*1500*/  FFMA R7, R40, 1.4426950216293334961, -R7 ;  /* 0x3fb8aa3b28077823 */ /* 0x000fe20000000807 */
[----:B------:R-:W-:Y:S01]  /*1510*/  FFMA R15, R42, 1.4426950216293334961, -R15 ;  /* 0x3fb8aa3b2a0f7823 */ /* 0x000fe2000000080f */
[----:B------:R-:W-:Y:S01]  /*1520*/  FFMA.RM R5, R5, R12, 12582913 ;  /* 0x4b40000105057423 */ /* 0x000fe2000000400c */
[----:B----4-:R-:W-:Y:S01]  /*1530*/  FMUL R9, R9, R0 ;  /* 0x0000000009097220 */ /* 0x010fe20000400000 */
[----:B------:R-:W-:Y:S01]  /*1540*/  FFMA R7, R40, 1.925963033500011079e-08, R7 ;  /* 0x32a5706028077823 */ /* 0x000fe20000000007 */
[----:B------:R-:W-:Y:S01]  /*1550*/  FFMA R15, R42, 1.925963033500011079e-08, R15 ;  /* 0x32a570602a0f7823 */ /* 0x000fe2000000000f */
[----:B------:R-:W-:-:S03]  /*1560*/  FFMA.SAT R13, R50, R11, 0.5 ;  /* 0x3f000000320d7423 */ /* 0x000fc6000000200b */
[----:B------:R1:W-:Y:S01]  /*1570*/  MUFU.EX2 R0, R15 ;  /* 0x0000000f00007308 */ /* 0x0003e20000000800 */
[----:B------:R-:W-:-:S05]  /*1580*/  FFMA.RM R13, R13, R12, 12582913 ;  /* 0x4b4000010d0d7423 */ /* 0x000fca000000400c */
[----:B------:R-:W-:Y:S02]  /*1590*/  SHF.L.U32 R4, R13, 0x17, RZ ;  /* 0x000000170d047819 */ /* 0x000fe400000006ff */
[----:B------:R-:W2:Y:S01]  /*15a0*/  MUFU.EX2 R7, R7 ;  /* 0x0000000700077308 */ /* 0x000ea20000000800 */
[----:B-1----:R-:W-:-:S04]  /*15b0*/  FFMA.SAT R15, R52, R11, 0.5 ;  /* 0x3f000000340f7423 */ /* 0x002fc8000000200b */
[----:B------:R-:W-:-:S04]  /*15c0*/  FFMA.RM R15, R15, R12, 12582913 ;  /* 0x4b4000010f0f7423 */ /* 0x000fc8000000400c */
[----:B------:R-:W-:-:S04]  /*15d0*/  FADD R17, R15, -12583039 ;  /* 0xcb40007f0f117421 */ /* 0x000fc80000000000 */
[----:B------:R-:W-:Y:S01]  /*15e0*/  FFMA R17, R52, 1.4426950216293334961, -R17 ;  /* 0x3fb8aa3b34117823 */ /* 0x000fe20000000811 */
[----:B--2---:R-:W-:Y:S01]  /*15f0*/  FMUL R8, R8, R7 ;  /* 0x0000000708087220 */ /* 0x004fe20000400000 */
[C---:B------:R-:W-:Y:S01]  /*1600*/  FADD R7, R5.reuse, -12583039 ;  /* 0xcb40007f05077421 */ /* 0x040fe20000000000 */
[----:B------:R-:W-:Y:S01]  /*1610*/  SHF.L.U32 R5, R5, 0x17, RZ ;  /* 0x0000001705057819 */ /* 0x000fe200000006ff */
[----:B------:R-:W-:Y:S02]  /*1620*/  FFMA R17, R52, 1.925963033500011079e-08, R17 ;  /* 0x32a5706034117823 */ /* 0x000fe40000000011 */
[----:B------:R-:W-:-:S04]  /*1630*/  FFMA R7, R18, 1.4426950216293334961, -R7 ;  /* 0x3fb8aa3b12077823 */ /* 0x000fc80000000807 */
[----:B------:R-:W-:Y:S01]  /*1640*/  FFMA R18, R18, 1.925963033500011079e-08, R7 ;  /* 0x32a5706012127823 */ /* 0x000fe20000000007 */
[----:B------:R-:W-:-:S04]  /*1650*/  FFMA.SAT R7, R44, R11, 0.5 ;  /* 0x3f0000002c077423 */ /* 0x000fc8000000200b */
[----:B------:R-:W-:Y:S01]  /*1660*/  FFMA.RM R2, R7, R12, 12582913 ;  /* 0x4b40000107027423 */ /* 0x000fe2000000400c */
[----:B------:R-:W-:Y:S01]  /*1670*/  FMUL R7, R3, R0 ;  /* 0x0000000003077220 */ /* 0x000fe20000400000 */
[----:B------:R-:W1:Y:S02]  /*1680*/  MUFU.EX2 R18, R18 ;  /* 0x0000001200127308 */ /* 0x000e640000000800 */
[C---:B------:R-:W-:Y:S01]  /*1690*/  FADD R3, R2.reuse, -12583039 ;  /* 0xcb40007f02037421 */ /* 0x040fe20000000000 */
[----:B------:R-:W-:-:S03]  /*16a0*/  SHF.L.U32 R2, R2, 0x17, RZ ;  /* 0x0000001702027819 */ /* 0x000fc600000006ff */
[C---:B------:R-:W-:Y:S02]  /*16b0*/  FFMA R3, R44.reuse, 1.4426950216293334961, -R3 ;  /* 0x3fb8aa3b2c037823 */ /* 0x040fe40000000803 */
[----:B------:R-:W-:Y:S02]  /*16c0*/  MUFU.EX2 R0, R17 ;  /* 0x0000001100007308 */ /* 0x000fe40000000800 */
[----:B------:R-:W-:-:S06]  /*16d0*/  FFMA R3, R44, 1.925963033500011079e-08, R3 ;  /* 0x32a570602c037823 */ /* 0x000fcc0000000003 */
[----:B------:R-:W2:Y:S01]  /*16e0*/  MUFU.EX2 R3, R3 ;  /* 0x0000000300037308 */ /* 0x000ea20000000800 */
[----:B-1----:R-:W-:Y:S01]  /*16f0*/  FMUL R6, R5, R18 ;  /* 0x0000001205067220 */ /* 0x002fe20000400000 */
[----:B------:R-:W-:-:S04]  /*1700*/  FADD R5, R13, -12583039 ;  /* 0xcb40007f0d057421 */ /* 0x000fc80000000000 */
[----:B------:R-:W-:-:S04]  /*1710*/  FFMA R5, R50, 1.4426950216293334961, -R5 ;  /* 0x3fb8aa3b32057823 */ /* 0x000fc80000000805 */
[----:B------:R-:W-:Y:S01]  /*1720*/  FFMA R50, R50, 1.925963033500011079e-08, R5 ;  /* 0x32a5706032327823 */ /* 0x000fe20000000005 */
[----:B--2---:R-:W-:Y:S01]  /*1730*/  FMUL R5, R2, R3 ;  /* 0x0000000302057220 */ /* 0x004fe20000400000 */
[C---:B------:R-:W-:Y:S02]  /*1740*/  SHF.L.U32 R2, R19.reuse, 0x17, RZ ;  /* 0x0000001713027819 */ /* 0x040fe400000006ff */
[----:B------:R-:W1:Y:S02]  /*1750*/  MUFU.EX2 R3, R50 ;  /* 0x0000003200037308 */ /* 0x000e640000000800 */
[----:B-1----:R-:W-:Y:S01]  /*1760*/  FMUL R4, R4, R3 ;  /* 0x0000000304047220 */ /* 0x002fe20000400000 */
[----:B------:R-:W-:Y:S01]  /*1770*/  FADD R3, R19, -12583039 ;  /* 0xcb40007f13037421 */ /* 0x000fe20000000000 */
[----:B------:R-:W-:-:S03]  /*1780*/  FFMA.SAT R19, R58, R11, 0.5 ;  /* 0x3f0000003a137423 */ /* 0x000fc6000000200b */
[----:B------:R-:W-:-:S04]  /*1790*/  FFMA R3, R54, 1.4426950216293334961, -R3 ;  /* 0x3fb8aa3b36037823 */ /* 0x000fc80000000803 */
[----:B------:R-:W-:Y:S01]  /*17a0*/  FFMA R54, R54, 1.925963033500011079e-08, R3 ;  /* 0x32a5706036367823 */ /* 0x000fe20000000003 */
[----:B------:R-:W-:Y:S01]  /*17b0*/  SHF.L.U32 R3, R15, 0x17, RZ ;  /* 0x000000170f037819 */ /* 0x000fe200000006ff */
[----:B------:R-:W-:Y:S02]  /*17c0*/  FADD R15, R29, -12583039 ;  /* 0xcb40007f1d0f7421 */ /* 0x000fe40000000000 */
[----:B------:R-:W1:Y:S02]  /*17d0*/  MUFU.EX2 R13, R54 ;  /* 0x00000036000d7308 */ /* 0x000e640000000800 */
[C---:B------:R-:W-:Y:S01]  /*17e0*/  FFMA R15, R56.reuse, 1.4426950216293334961, -R15 ;  /* 0x3fb8aa3b380f7823 */ /* 0x040fe2000000080f */
[----:B------:R-:W-:Y:S01]  /*17f0*/  FMUL R3, R3, R0 ;  /* 0x0000000003037220 */ /* 0x000fe20000400000 */
[----:B------:R-:W-:Y:S02]  /*1800*/  SHF.L.U32 R0, R29, 0x17, RZ ;  /* 0x000000171d007819 */ /* 0x000fe400000006ff */
[----:B------:R-:W-:-:S04]  /*1810*/  FFMA R56, R56, 1.925963033500011079e-08, R15 ;  /* 0x32a5706038387823 */ /* 0x000fc8000000000f */
[----:B------:R-:W2:Y:S01]  /*1820*/  MUFU.EX2 R17, R56 ;  /* 0x0000003800117308 */ /* 0x000ea20000000800 */
[----:B-1----:R-:W-:Y:S01]  /*1830*/  FMUL R2, R2, R13 ;  /* 0x0000000d02027220 */ /* 0x002fe20000400000 */
[----:B------:R-:W-:-:S04]  /*1840*/  FFMA.SAT R13, R48, R11, 0.5 ;  /* 0x3f000000300d7423 */ /* 0x000fc8000000200b */
[----:B------:R-:W-:-:S04]  /*1850*/  FFMA.RM R13, R13, R12, 12582913 ;  /* 0x4b4000010d0d7423 */ /* 0x000fc8000000400c */
[C---:B------:R-:W-:Y:S01]  /*1860*/  FADD R15, R13.reuse, -12583039 ;  /* 0xcb40007f0d0f7421 */ /* 0x040fe20000000000 */
[----:B--2---:R-:W-:Y:S01]  /*1870*/  FMUL R0, R0, R17 ;  /* 0x0000001100007220 */ /* 0x004fe20000400000 */
[----:B------:R-:W-:Y:S02]  /*1880*/  SHF.L.U32 R13, R13, 0x17, RZ ;  /* 0x000000170d0d7819 */ /* 0x000fe400000006ff */
[----:B------:R-:W-:-:S04]  /*1890*/  FFMA R15, R48, 1.4426950216293334961, -R15 ;  /* 0x3fb8aa3b300f7823 */ /* 0x000fc8000000080f */
        /* <DEDUP_REMOVED lines=12> */
[----:B------:R-:W1:Y:S01]  /*1960*/  MUFU.EX2 R46, R46 ;  /* 0x0000002e002e7308 */ /* 0x000e620000000800 */
[C---:B------:R-:W-:Y:S01]  /*1970*/  FADD R17, R11.reuse, -12583039 ;  /* 0xcb40007f0b117421 */ /* 0x040fe20000000000 */
[----:B------:R-:W-:-:S03]  /*1980*/  SHF.L.U32 R11, R11, 0x17, RZ ;  /* 0x000000170b0b7819 */ /* 0x000fc600000006ff */
[----:B------:R-:W-:-:S04]  /*1990*/  FFMA R17, R14, 1.4426950216293334961, -R17 ;  /* 0x3fb8aa3b0e117823 */ /* 0x000fc80000000811 */
[----:B------:R-:W-:Y:S01]  /*19a0*/  FFMA R29, R14, 1.925963033500011079e-08, R17 ;  /* 0x32a570600e1d7823 */ /* 0x000fe20000000011 */
[C---:B------:R-:W-:Y:S01]  /*19b0*/  FADD R17, R12.reuse, -12583039 ;  /* 0xcb40007f0c117421 */ /* 0x040fe20000000000 */
[----:B------:R-:W-:Y:S01]  /*19c0*/  FADD R14, RZ, R28 ;  /* 0x0000001cff0e7221 */ /* 0x000fe20000000000 */
[----:B------:R-:W-:Y:S01]  /*19d0*/  SHF.L.U32 R12, R12, 0x17, RZ ;  /* 0x000000170c0c7819 */ /* 0x000fe200000006ff */
[----:B------:R-:W2:Y:S01]  /*19e0*/  MUFU.EX2 R18, R29 ;  /* 0x0000001d00127308 */ /* 0x000ea20000000800 */
[----:B------:R-:W-:Y:S01]  /*19f0*/  FFMA R17, R58, 1.4426950216293334961, -R17 ;  /* 0x3fb8aa3b3a117823 */ /* 0x000fe20000000811 */
[----:B-1----:R-:W-:-:S03]  /*1a00*/  FMUL R19, R15, R46 ;  /* 0x0000002e0f137220 */ /* 0x002fc60000400000 */
[----:B------:R-:W-:Y:S01]  /*1a10*/  FFMA R58, R58, 1.925963033500011079e-08, R17 ;  /* 0x32a570603a3a7823 */ /* 0x000fe20000000011 */
        /* <DEDUP_REMOVED lines=14> */
[----:B------:R-:W1:Y:S02]  /*1b00*/  MUFU.EX2 R17, R58 ;  /* 0x0000003a00117308 */ /* 0x000e640000000800 */
        /* <DEDUP_REMOVED lines=19> */
.L_x_30855:
        /* <DEDUP_REMOVED lines=12> */
[----:B01----:R-:W-:Y:S05]  /*1d00*/  CALL.REL.NOINC `($__internal_495_$__cuda_sm3x_div_rn_noftz_f32_slowpath) ;  /* 0x0000002800d07944 */ /* 0x003fea0003c00000 */
[----:B------:R-:W-:-:S07]  /*1d10*/  MOV R14, R32 ;  /* 0x00000020000e7202 */ /* 0x000fce0000000f00 */
.L_x_30798:
[----:B------:R-:W-:Y:S05]  /*1d20*/  BSYNC.RECONVERGENT B2 ;  /* 0x0000000000027941 */ /* 0x000fea0003800200 */
.L_x_30797:
        /* <DEDUP_REMOVED lines=12> */
[----:B01----:R-:W-:Y:S05]  /*1df0*/  CALL.REL.NOINC `($__internal_495_$__cuda_sm3x_div_rn_noftz_f32_slowpath) ;  /* 0x0000002800947944 */ /* 0x003fea0003c00000 */
[----:B------:R-:W-:-:S07]  /*1e00*/  MOV R29, R32 ;  /* 0x00000020001d7202 */ /* 0x000fce0000000f00 */
.L_x_30800:
[----:B------:R-:W-:Y:S05]  /*1e10*/  BSYNC.RECONVERGENT B2 ;  /* 0x0000000000027941 */ /* 0x000fea0003800200 */
.L_x_30799:
        /* <DEDUP_REMOVED lines=14> */
.L_x_30802:
[----:B------:R-:W-:Y:S05]  /*1f00*/  BSYNC.RECONVERGENT B2 ;  /* 0x0000000000027941 */ /* 0x000fea0003800200 */
.L_x_30801:
        /* <DEDUP_REMOVED lines=14> */
.L_x_30804:
[----:B------:R-:W-:Y:S05]  /*1ff0*/  BSYNC.RECONVERGENT B2 ;  /* 0x0000000000027941 */ /* 0x000fea0003800200 */
.L_x_30803:
        /* <DEDUP_REMOVED lines=14> */
.L_x_30806:
[----:B------:R-:W-:Y:S05]  /*20e0*/  BSYNC.RECONVERGENT B2 ;  /* 0x0000000000027941 */ /* 0x000fea0003800200 */
.L_x_30805:
        /* <DEDUP_REMOVED lines=14> */
.L_x_30808:
[----:B------:R-:W-:Y:S05]  /*21d0*/  BSYNC.RECONVERGENT B2 ;  /* 0x0000000000027941 */ /* 0x000fea0003800200 */
.L_x_30807:
        /* <DEDUP_REMOVED lines=14> */
.L_x_30810:
[----:B------:R-:W-:Y:S05]  /*22c0*/  BSYNC.RECONVERGENT B2 ;  /* 0x0000000000027941 */ /* 0x000fea0003800200 */
.L_x_30809:
        /* <DEDUP_REMOVED lines=14> */
.L_x_30812:
[----:B------:R-:W-:Y:S05]  /*23b0*/  BSYNC.RECONVERGENT B2 ;  /* 0x0000000000027941 */ /* 0x000fea0003800200 */
.L_x_30811:
        /* <DEDUP_REMOVED lines=14> */
.L_x_30814:
[----:B------:R-:W-:Y:S05]  /*24a0*/  BSYNC.RECONVERGENT B2 ;  /* 0x0000000000027941 */ /* 0x000fea0003800200 */
.L_x_30813:
        /* <DEDUP_REMOVED lines=14> */
.L_x_30816:
[----:B------:R-:W-:Y:S05]  /*2590*/  BSYNC.RECONVERGENT B2 ;  /* 0x0000000000027941 */ /* 0x000fea0003800200 */
.L_x_30815:
        /* <DEDUP_REMOVED lines=14> */
.L_x_30818:
[----:B------:R-:W-:Y:S05]  /*2680*/  BSYNC.RECONVERGENT B2 ;  /* 0x0000000000027941 */ /* 0x000fea0003800200 */
.L_x_30817:
        /* <DEDUP_REMOVED lines=14> */
.L_x_30820:
[----:B------:R-:W-:Y:S05]  /*2770*/  BSYNC.RECONVERGENT B2 ;  /* 0x0000000000027941 */ /* 0x000fea0003800200 */
.L_x_30819:
        /* <DEDUP_REMOVED lines=14> */
.L_x_30822:
[----:B------:R-:W-:Y:S05]  /*2860*/  BSYNC.RECONVERGENT B2 ;  /* 0x0000000000027941 */ /* 0x000fea0003800200 */
.L_x_30821:
        /* <DEDUP_REMOVED lines=14> */
.L_x_30824:
[----:B------:R-:W-:Y:S05]  /*2950*/  BSYNC.RECONVERGENT B2 ;  /* 0x0000000000027941 */ /* 0x000fea0003800200 */
.L_x_30823:
        /* <DEDUP_REMOVED lines=14> */
.L_x_30826:
[----:B------:R-:W-:Y:S05]  /*2a40*/  BSYNC.RECONVERGENT B2 ;  /* 0x0000000000027941 */ /* 0x000fea0003800200 */
.L_x_30825:
        /* <DEDUP_REMOVED lines=14> */
.L_x_30828:
[----:B------:R-:W-:Y:S05]  /*2b30*/  BSYNC.RECONVERGENT B2 ;  /* 0x0000000000027941 */ /* 0x000fea0003800200 */
.L_x_30827:
        /* <DEDUP_REMOVED lines=14> */
.L_x_30830:
[----:B------:R-:W-:Y:S05]  /*2c20*/  BSYNC.RECONVERGENT B2 ;  /* 0x0000000000027941 */ /* 0x000fea0003800200 */
.L_x_30829:
        /* <DEDUP_REMOVED lines=14> */
.L_x_30832:
[----:B------:R-:W-:Y:S05]  /*2d10*/  BSYNC.RECONVERGENT B2 ;  /* 0x0000000000027941 */ /* 0x000fea0003800200 */
.L_x_30831:
        /* <DEDUP_REMOVED lines=14> */
.L_x_30834:
[----:B------:R-:W-:Y:S05]  /*2e00*/  BSYNC.RECONVERGENT B2 ;  /* 0x0000000000027941 */ /* 0x000fea0003800200 */
.L_x_30833:
        /* <DEDUP_REMOVED lines=14> */
.L_x_30836:
[----:B------:R-:W-:Y:S05]  /*2ef0*/  BSYNC.RECONVERGENT B2 ;  /* 0x0000000000027941 */ /* 0x000fea0003800200 */
.L_x_30835:
        /* <DEDUP_REMOVED lines=14> */
.L_x_30838:
[----:B------:R-:W-:Y:S05]  /*2fe0*/  BSYNC.RECONVERGENT B2 ;  /* 0x0000000000027941 */ /* 0x000fea0003800200 */
.L_x_30837:
        /* <DEDUP_REMOVED lines=14> */
.L_x_30840:
[----:B------:R-:W-:Y:S05]  /*30d0*/  BSYNC.RECONVERGENT B2 ;  /* 0x0000000000027941 */ /* 0x000fea0003800200 */
.L_x_30839:
        /* <DEDUP_REMOVED lines=14> */
.L_x_30842:
[----:B------:R-:W-:Y:S05]  /*31c0*/  BSYNC.RECONVERGENT B2 ;  /* 0x0000000000027941 */ /* 0x000fea0003800200 */
.L_x_30841:
        /* <DEDUP_REMOVED lines=63> */
.L_x_30796:
[----:B------:R-:W-:Y:S01]  /*35c0*/  BSSY B0, `(.L_x_30844) ;  /* 0x0000007000007945 */ /* 0x000fe20003800000 */
[----:B------:R-:W-:Y:S02]  /*35d0*/  MOV R12, 0x10 ;  /* 0x00000010000c7802 */ /* 0x000fe40000000f00 */
[----:B------:R-:W-:Y:S02]  /*35e0*/  MOV R11, 0x1f ;  /* 0x0000001f000b7802 */ /* 0x000fe40000000f00 */
[----:B------:R-:W-:-:S07]  /*35f0*/  MOV R15, 0xffffffff ;  /* 0xffffffff000f7802 */ /* 0x000fce0000000f00 */
[----:B0-----:R-:W-:Y:S05]  /*3600*/  WARPSYNC.COLLECTIVE R15, `(.L_x_30845) ;  /* 0x000000000f087348 */ /* 0x001fea0003c00000 */
[----:B------:R1:W2:Y:S02]  /*3610*/  SHFL.BFLY P6, R14, R13, R12, R11 ;  /* 0x0c00000c0d0e7389 */ /* 0x0002a400000c000b */
[----:B012---:R-:W-:Y:S05]  /*3620*/  ENDCOLLECTIVE ;  /* 0x000000000000791b */ /* 0x007fea0003800000 */
.L_x_30845:
[----:B------:R-:W-:Y:S05]  /*3630*/  BSYNC B0 ;  /* 0x0000000000007941 */ /* 0x000fea0003800000 */
.L_x_30844:
        /* <DEDUP_REMOVED lines=9> */
.L_x_30846:
[----:B------:R-:W-:Y:S01]  /*36d0*/  HFMA2 R12, -RZ, RZ, 0, 2.384185791015625e-07 ;  /* 0x00000004ff0c7431 */ /* 0x000fe200000001ff */
[----:B------:R-:W-:-:S04]  /*36e0*/  FMNMX R0, R13, R14, !PT ;  /* 0x0000000e0d007209 */ /* 0x000fc80007800000 */
[----:B------:R-:W-:-:S07]  /*36f0*/  MOV R13, R0 ;  /* 0x00000000000d7202 */ /* 0x000fce0000000f00 */
[----:B------:R-:W-:Y:S05]  /*3700*/  WARPSYNC.COLLECTIVE R15, `(.L_x_30847) ;  /* 0x000000000f087348 */ /* 0x000fea0003c00000 */
[----:B------:R0:W1:Y:S02]  /*3710*/  SHFL.BFLY P6, R14, R13, R12, R11 ;  /* 0x0c00000c0d0e7389 */ /* 0x00006400000c000b */
[----:B01----:R-:W-:Y:S05]  /*3720*/  ENDCOLLECTIVE ;  /* 0x000000000000791b */ /* 0x003fea0003800000 */
.L_x_30847:
[----:B------:R-:W-:Y:S01]  /*3730*/  HFMA2 R12, -RZ, RZ, 0, 1.1920928955078125e-07 ;  /* 0x00000002ff0c7431 */ /* 0x000fe200000001ff */
[----:B------:R-:W-:-:S04]  /*3740*/  FMNMX R2, R0, R14, !PT ;  /* 0x0000000e00027209 */ /* 0x000fc80007800000 */
[----:B------:R-:W-:-:S07]  /*3750*/  MOV R13, R2 ;  /* 0x00000002000d7202 */ /* 0x000fce0000000f00 */
[----:B------:R-:W-:Y:S05]  /*3760*/  WARPSYNC.COLLECTIVE R15, `(.L_x_30848) ;  /* 0x000000000f087348 */ /* 0x000fea0003c00000 */
[----:B------:R0:W1:Y:S02]  /*3770*/  SHFL.BFLY P6, R14, R13, R12, R11 ;  /* 0x0c00000c0d0e7389 */ /* 0x00006400000c000b */
[----:B01----:R-:W-:Y:S05]  /*3780*/  ENDCOLLECTIVE ;  /* 0x000000000000791b */ /* 0x003fea0003800000 */
.L_x_30848:
[----:B------:R-:W-:Y:S01]  /*3790*/  HFMA2 R12, -RZ, RZ, 0, 5.9604644775390625e-08 ;  /* 0x00000001ff0c7431 */ /* 0x000fe200000001ff */
[----:B------:R-:W-:-:S04]  /*37a0*/  FMNMX R3, R2, R14, !PT ;  /* 0x0000000e02037209 */ /* 0x000fc80007800000 */
[----:B------:R-:W-:-:S07]  /*37b0*/  MOV R13, R3 ;  /* 0x00000003000d7202 */ /* 0x000fce0000000f00 */
[----:B------:R-:W-:Y:S05]  /*37c0*/  WARPSYNC.COLLECTIVE R15, `(.L_x_30849) ;  /* 0x000000000f087348 */ /* 0x000fea0003c00000 */
[----:B------:R0:W1:Y:S02]  /*37d0*/  SHFL.BFLY P6, R14, R13, R12, R11 ;  /* 0x0c00000c0d0e7389 */ /* 0x00006400000c000b */
[----:B01----:R-:W-:Y:S05]  /*37e0*/  ENDCOLLECTIVE ;  /* 0x000000000000791b */ /* 0x003fea0003800000 */
.L_x_30849:
        /* <DEDUP_REMOVED lines=161> */
[----:B------:R-:W-:-:S03]  /*4200*/  FFMA R11, R14, 1.4426950216293334961, -R11 ;  /* 0x3fb8aa3b0e0b7823 */ /* 0x000fc6000000080b */
[----:B------:R-:W-:Y:S01]  /*4210*/  MUFU.EX2 R15, R15 ;  /* 0x0000000f000f7308 */ /* 0x000fe20000000800 */
[----:B------:R-:W-:-:S07]  /*4220*/  FFMA R11, R14, 1.925963033500011079e-08, R11 ;  /* 0x32a570600e0b7823 */ /* 0x000fce000000000b */
        /* <DEDUP_REMOVED lines=9> */
[----:B------:R-:W-:Y:S01]  /*42c0*/  SHF.L.U32 R0, R11, 0x17, RZ ;  /* 0x000000170b007819 */ /* 0x000fe200000006ff */
[----:B------:R-:W-:Y:S01]  /*42d0*/  FFMA.SAT R11, R32, R41, 0.5 ;  /* 0x3f000000200b7423 */ /* 0x000fe20000002029 */
[----:B------:R-:W-:-:S03]  /*42e0*/  MOV R15, 0xffffffff ;  /* 0xffffffff000f7802 */ /* 0x000fc60000000f00 */
        /* <DEDUP_REMOVED lines=28> */
[----:B------:R-:W-:-:S03]  /*44b0*/  FFMA R39, R39, 1.925963033500011079e-08, R12 ;  /* 0x32a5706027277823 */ /* 0x000fc6000000000c */
        /* <DEDUP_REMOVED lines=32> */
.L_x_30850:
[----:B------:R-:W-:Y:S02]  /*46c0*/  HFMA2 R12, -RZ, RZ, 0, 4.76837158203125e-07 ;  /* 0x00000008ff0c7431 */ /* 0x000fe400000001ff */
[----:B------:R-:W-:-:S05]  /*46d0*/  FADD R29, R13, R14 ;  /* 0x0000000e0d1d7221 */ /* 0x000fca0000000000 */
[----:B------:R-:W-:-:S07]  /*46e0*/  MOV R13, R29 ;  /* 0x0000001d000d7202 */ /* 0x000fce0000000f00 */
[----:B------:R-:W-:Y:S05]  /*46f0*/  WARPSYNC.COLLECTIVE R15, `(.L_x_30851) ;  /* 0x000000000f087348 */ /* 0x000fea0003c00000 */
[----:B------:R0:W1:Y:S02]  /*4700*/  SHFL.BFLY P6, R14, R13, R12, R11 ;  /* 0x0c00000c0d0e7389 */ /* 0x00006400000c000b */
[----:B01----:R-:W-:Y:S05]  /*4710*/  ENDCOLLECTIVE ;  /* 0x000000000000791b */ /* 0x003fea0003800000 */
.L_x_30851:
[----:B------:R-:W-:Y:S02]  /*4720*/  HFMA2 R12, -RZ, RZ, 0, 2.384185791015625e-07 ;  /* 0x00000004ff0c7431 */ /* 0x000fe400000001ff */
[----:B------:R-:W-:-:S05]  /*4730*/  FADD R32, R29, R14 ;  /* 0x0000000e1d207221 */ /* 0x000fca0000000000 */
[----:B------:R-:W-:-:S07]  /*4740*/  MOV R13, R32 ;  /* 0x00000020000d7202 */ /* 0x000fce0000000f00 */
[----:B------:R-:W-:Y:S05]  /*4750*/  WARPSYNC.COLLECTIVE R15, `(.L_x_30852) ;  /* 0x000000000f087348 */ /* 0x000fea0003c00000 */
[----:B------:R0:W1:Y:S02]  /*4760*/  SHFL.BFLY P6, R14, R13, R12, R11 ;  /* 0x0c00000c0d0e7389 */ /* 0x00006400000c000b */
[----:B01----:R-:W-:Y:S05]  /*4770*/  ENDCOLLECTIVE ;  /* 0x000000000000791b */ /* 0x003fea0003800000 */
.L_x_30852:
[----:B------:R-:W-:Y:S02]  /*4780*/  HFMA2 R12, -RZ, RZ, 0, 1.1920928955078125e-07 ;  /* 0x00000002ff0c7431 */ /* 0x000fe400000001ff */
[----:B------:R-:W-:-:S05]  /*4790*/  FADD R33, R32, R14 ;  /* 0x0000000e20217221 */ /* 0x000fca0000000000 */
[----:B------:R-:W-:-:S07]  /*47a0*/  MOV R13, R33 ;  /* 0x00000021000d7202 */ /* 0x000fce0000000f00 */
[----:B------:R-:W-:Y:S05]  /*47b0*/  WARPSYNC.COLLECTIVE R15, `(.L_x_30853) ;  /* 0x000000000f087348 */ /* 0x000fea0003c00000 */
[----:B------:R0:W1:Y:S02]  /*47c0*/  SHFL.BFLY P6, R14, R13, R12, R11 ;  /* 0x0c00000c0d0e7389 */ /* 0x00006400000c000b */
[----:B01----:R-:W-:Y:S05]  /*47d0*/  ENDCOLLECTIVE ;  /* 0x000000000000791b */ /* 0x003fea0003800000 */
.L_x_30853:
[----:B------:R-:W-:Y:S02]  /*47e0*/  HFMA2 R12, -RZ, RZ, 0, 5.9604644775390625e-08 ;  /* 0x00000001ff0c7431 */ /* 0x000fe400000001ff */
[----:B------:R-:W-:-:S05]  /*47f0*/  FADD R38, R33, R14 ;  /* 0x0000000e21267221 */ /* 0x000fca0000000000 */
[----:B------:R-:W-:-:S07]  /*4800*/  MOV R13, R38 ;  /* 0x00000026000d7202 */ /* 0x000fce0000000f00 */
[----:B------:R-:W-:Y:S05]  /*4810*/  WARPSYNC.COLLECTIVE R15, `(.L_x_30854) ;  /* 0x000000000f087348 */ /* 0x000fea0003c00000 */
[----:B------:R0:W1:Y:S02]  /*4820*/  SHFL.BFLY P6, R14, R13, R12, R11 ;  /* 0x0c00000c0d0e7389 */ /* 0x00006400000c000b */
[----:B01----:R-:W-:Y:S05]  /*4830*/  ENDCOLLECTIVE ;  /* 0x000000000000791b */ /* 0x003fea0003800000 */
.L_x_30854:
[----:B------:R-:W-:Y:S05]  /*4840*/  BRA `(.L_x_30855) ;  /* 0xffffffd000fc7947 */ /* 0x000fea000383ffff */
        .weak           $__internal_495_$__cuda_sm3x_div_rn_noftz_f32_slowpath
        .type           $__internal_495_$__cuda_sm3x_div_rn_noftz_f32_slowpath,@function
        .size           $__internal_495_$__cuda_sm3x_div_rn_noftz_f32_slowpath,(.L_x_37872 - $__internal_495_$__cuda_sm3x_div_rn_noftz_f32_slowpath)
$__internal_495_$__cuda_sm3x_div_rn_noftz_f32_slowpath:
        /* <DEDUP_REMOVED lines=35> */
.L_x_30857:
        /* <DEDUP_REMOVED lines=51> */
.L_x_30864:
[----:B------:R-:W-:-:S04]  /*4db0*/  LOP3.LUT R32, R32, 0x80000000, RZ, 0xc0, !PT ;  /* 0x8000000020207812 */ /* 0x000fc800078ec0ff */
[----:B------:R-:W-:Y:S01]  /*4dc0*/  LOP3.LUT R32, R32, 0x7f800000, RZ, 0xfc, !PT ;  /* 0x7f80000020207812 */ /* 0x000fe200078efcff */
[----:B------:R-:W-:Y:S06]  /*4dd0*/  BRA `(.L_x_30865) ;  /* 0x0000000000047947 */ /* 0x000fec0003800000 */
.L_x_30863:
[----:B------:R-:W-:-:S07]  /*4de0*/  LEA R32, R13, R32, 0x17 ;  /* 0x000000200d207211 */ /* 0x000fce00078eb8ff */
.L_x_30865:
[----:B------:R-:W-:Y:S05]  /*4df0*/  BSYNC.RECONVERGENT B1 ;  /* 0x0000000000017941 */ /* 0x000fea0003800200 */
.L_x_30862:
[----:B------:R-:W-:Y:S05]  /*4e00*/  BRA `(.L_x_30866) ;  /* 0x0000000000207947 */ /* 0x000fea0003800000 */
.L_x_30861:
[----:B------:R-:W-:-:S04]  /*4e10*/  LOP3.LUT R11, R11, 0x80000000, R28, 0x48, !PT ;  /* 0x800000000b0b7812 */ /* 0x000fc800078e481c */
[----:B------:R-:W-:Y:S01]  /*4e20*/  LOP3.LUT R32, R11, 0x7f800000, RZ, 0xfc, !PT ;  /* 0x7f8000000b207812 */ /* 0x000fe200078efcff */
[----:B------:R-:W-:Y:S06]  /*4e30*/  BRA `(.L_x_30866) ;  /* 0x0000000000147947 */ /* 0x000fec0003800000 */
.L_x_30860:
[----:B------:R-:W-:Y:S01]  /*4e40*/  LOP3.LUT R32, R11, 0x80000000, R28, 0x48, !PT ;  /* 0x800000000b207812 */ /* 0x000fe200078e481c */
[----:B------:R-:W-:Y:S06]  /*4e50*/  BRA `(.L_x_30866) ;  /* 0x00000000000c7947 */ /* 0x000fec0003800000 */
.L_x_30859:
[----:B------:R-:W0:Y:S01]  /*4e60*/  MUFU.RSQ R32, -QNAN ;  /* 0xffc0000000207908 */ /* 0x000e220000001400 */
[----:B------:R-:W-:Y:S05]  /*4e70*/  BRA `(.L_x_30866) ;  /* 0x0000000000047947 */ /* 0x000fea0003800000 */
.L_x_30858:
[----:B------:R-:W-:-:S07]  /*4e80*/  FADD.FTZ R32, R28, R11 ;  /* 0x0000000b1c207221 */ /* 0x000fce0000010000 */
.L_x_30866:
[----:B------:R-:W-:Y:S05]  /*4e90*/  BSYNC.RECONVERGENT B0 ;  /* 0x0000000000007941 */ /* 0x000fea0003800200 */
.L_x_30856:
[----:B------:R-:W-:-:S04]  /*4ea0*/  HFMA2 R13, -RZ, RZ, 0, 0 ;  /* 0x00000000ff0d7431 */ /* 0x000fc800000001ff */
[----:B0-----:R-:W-:Y:S05]  /*4eb0*/  RET.REL.NODEC R12 `(_Z15SoftmaxWarpImplI24ElementwiseScaleMaskLoadIffbE11DirectStoreIffEfLi1ELi23ELi32ELi1ELb0EL9Algorithm0EEvT_T0_ll) ;  /* 0xffffffb00c507950 */ /* 0x001fea0003c3ffff */
.L_x_30867:
        /* <DEDUP_REMOVED lines=12> */
.L_x_37872:


//--------------------- .text._Z15SoftmaxWarpImplI24ElementwiseScaleMaskLoadIffbE11DirectStoreIffEfLi1ELi22ELi32ELi1ELb1EL9Algorithm0EEvT_T0_ll --------------------------
	.section	.text._Z15SoftmaxWarpImplI24ElementwiseScaleMaskLoadIffbE11DirectStoreIffEfLi1ELi22ELi32ELi1ELb1EL9Algorithm0EEvT_T0_ll,"ax",@progbits
	.align	128
        .global         _Z15SoftmaxWarpImplI24ElementwiseScaleMaskLoadIffbE11DirectStoreIffEfLi1ELi22ELi32ELi1ELb1EL9Algorithm0EEvT_T0_ll
        .type           _Z15SoftmaxWarpImplI24ElementwiseScaleMaskLoadIffbE11DirectStoreIffEfLi1ELi22ELi32ELi1ELb1EL9Algorithm0EEvT_T0_ll,@function
        .size           _Z15SoftmaxWarpImplI24ElementwiseScaleMaskLoadIffbE11DirectStoreIffEfLi1ELi22ELi32ELi1ELb1EL9Algorithm0EEvT_T0_ll,(.L_x_37873 - _Z15SoftmaxWarpImplI24ElementwiseScaleMaskLoadIffbE11DirectStoreIffEfLi1ELi22ELi32ELi1ELb1EL9Algorithm0EEvT_T0_ll)
        .other          _Z15SoftmaxWarpImplI24ElementwiseScaleMaskLoadIffbE11DirectStoreIffEfLi1ELi22ELi32ELi1ELb1EL9Algorithm0EEvT_T0_ll,@"STO_CUDA_ENTRY STV_DEFAULT"
_Z15SoftmaxWarpImplI24ElementwiseScaleMaskLoadIffbE11DirectStoreIffEfLi1ELi22ELi32ELi1ELb1EL9Algorithm0EEvT_T0_ll:
.text._Z15SoftmaxWarpImplI24ElementwiseScaleMaskLoadIffbE11DirectStoreIffEfLi1ELi22ELi32ELi1ELb1EL9Algorithm0EEvT_T0_ll:
        /* <DEDUP_REMOVED lines=26> */
.L_x_30868:
        /* <DEDUP_REMOVED lines=34> */
[----:B-1----:R-:W-:-:S07]  /*03c0*/  IADD3 R58, PT, PT, R34, 0x280, RZ ;  /* 0x00000280223a7810 */ /* 0x002fce0007ffe0ff */
.L_x_30915:
        /* <DEDUP_REMOVED lines=27> */
[----:B------:R-:W1:Y:S01]  /*0580*/  @!P4 LDG.E R6, desc[UR4][R4.64+0x80] ;  /* 0x000080040406c981 */ /* 0x000e62000c1e1900 */
[----:B------:R-:W-:-:S02]  /*0590*/  ISETP.GE.U32.AND P6, PT, R40, UR44, PT ;  /* 0x0000002c28007c0c */ /* 0x000fc4000bfc6070 */
        /* <DEDUP_REMOVED lines=8> */
[----:B------:R-:W5:Y:S04]  /*0620*/  @!P6 LDG.E.U8 R10, desc[UR6][R2.64+0x40] ;  /* 0x00004006020ae981 */ /* 0x000f68000c1e1100 */
[----:B------:R-:W4:Y:S01]  /*0630*/  @!P6 LDG.E R9, desc[UR4][R4.64+0x100] ;  /* 0x000100040409e981 */ /* 0x000f22000c1e1900 */
[C---:B------:R-:W-:Y:S02]  /*0640*/  @!P5 R2UR UR6, R30.reuse ;  /* 0x000000001e06d2ca */ /* 0x040fe400000e0000 */
        /* <DEDUP_REMOVED lines=36> */
[----:B0-----:R-:W-:Y:S02]  /*0890*/  @!P2 FMNMX R13, R0, -INF , !PT ;  /* 0xff800000000da809 */ /* 0x001fe40007800000 */
[----:B------:R-:W-:Y:S01]  /*08a0*/  MOV R6, 0xff800000 ;  /* 0xff80000000067802 */ /* 0x000fe20000000f00 */
[----:B-1----:R-:W-:Y:S01]  /*08b0*/  @!P4 IMAD.MOV.U32 R6, RZ, RZ, R8 ;  /* 0x000000ffff06c224 */ /* 0x002fe200078e0008 */
[----:B------:R-:W-:-:S02]  /*08c0*/  @!P4 FMNMX R13, R13, R8, !PT ;  /* 0x000000080d0dc209 */ /* 0x000fc40007800000 */
[----:B-----5:R-:W-:Y:S01]  /*08d0*/  ISETP.NE.OR P4, PT, R10, RZ, P6 ;  /* 0x000000ff0a00720c */ /* 0x020fe20003785670 */
[----:B------:R-:W0:Y:S01]  /*08e0*/  @!P5 LDC R8, c[0x0][0x39c] ;  /* 0x0000e700ff08db82 */ /* 0x000e220000000800 */
[----:B----4-:R-:W-:-:S07]  /*08f0*/  @!P6 FMUL R10, R9, R20 ;  /* 0x00000014090ae220 */ /* 0x010fce0000400000 */
[----:B------:R-:W1:Y:S08]  /*0900*/  @!P3 LDC R9, c[0x0][0x39c] ;  /* 0x0000e700ff09bb82 */ /* 0x000e700000000800 */
[----:B------:R-:W4:Y:S01]  /*0910*/  @!P4 LDC R10, c[0x0][0x398] ;  /* 0x0000e600ff0acb82 */ /* 0x000f220000000800 */
[----:B------:R-:W-:Y:S01]  /*0920*/  ISETP.NE.OR P4, PT, R12, RZ, P5 ;  /* 0x000000ff0c00720c */ /* 0x000fe20002f85670 */
[----:B0-----:R-:W-:Y:S01]  /*0930*/  @!P5 FMUL R12, R11, R8 ;  /* 0x000000080b0cd220 */ /* 0x001fe20000400000 */
[----:B------:R-:W-:-:S05]  /*0940*/  MOV R8, 0xff800000 ;  /* 0xff80000000087802 */ /* 0x000fca0000000f00 */
[----:B------:R-:W0:Y:S08]  /*0950*/  @!P1 LDC R20, c[0x0][0x39c] ;  /* 0x0000e700ff149b82 */ /* 0x000e300000000800 */
[----:B------:R-:W5:Y:S01]  /*0960*/  @!P4 LDC R12, c[0x0][0x398] ;  /* 0x0000e600ff0ccb82 */ /* 0x000f620000000800 */
[-C--:B----4-:R-:W-:Y:S02]  /*0970*/  @!P6 MOV R8, R10.reuse ;  /* 0x0000000a0008e202 */ /* 0x090fe40000000f00 */
[----:B------:R-:W-:-:S02]  /*0980*/  @!P6 FMNMX R13, R13, R10, !PT ;  /* 0x0000000a0d0de209 */ /* 0x000fc40007800000 */
[----:B------:R-:W-:Y:S02]  /*0990*/  ISETP.GE.U32.AND P6, PT, R45, UR44, PT ;  /* 0x0000002c2d007c0c */ /* 0x000fe4000bfc6070 */
[----:B------:R-:W-:Y:S01]  /*09a0*/  MOV R60, 0xff800000 ;  /* 0xff800000003c7802 */ /* 0x000fe20000000f00 */
[----:B-1----:R-:W-:Y:S01]  /*09b0*/  @!P3 FMUL R14, R14, R9 ;  /* 0x000000090e0eb220 */ /* 0x002fe20000400000 */
[----:B------:R-:W-:Y:S01]  /*09c0*/  ISETP.GE.AND.EX P6, PT, RZ, UR45, PT, P6 ;  /* 0x0000002dff007c0c */ /* 0x000fe2000bfc6360 */
[----:B------:R-:W2:Y:S01]  /*09d0*/  @!P0 LDC R10, c[0x0][0x39c] ;  /* 0x0000e700ff0a8b82 */ /* 0x000ea20000000800 */
[----:B------:R-:W-:-:S04]  /*09e0*/  ISETP.GE.U32.AND P4, PT, R46, UR44, PT ;  /* 0x0000002c2e007c0c */ /* 0x000fc8000bf86070 */
[----:B------:R-:W-:-:S07]  /*09f0*/  ISETP.GE.AND.EX P4, PT, RZ, UR45, PT, P4 ;  /* 0x0000002dff007c0c */ /* 0x000fce000bf86340 */
[C---:B------:R-:W-:Y:S02]  /*0a00*/  @!P6 R2UR UR6, R30.reuse ;  /* 0x000000001e06e2ca */ /* 0x040fe400000e0000 */
[----:B------:R-:W-:Y:S02]  /*0a10*/  @!P6 R2UR UR7, R31 ;  /* 0x000000001f07e2ca */ /* 0x000fe400000e0000 */
[-C--:B-----5:R-:W-:Y:S02]  /*0a20*/  @!P5 FMNMX R13, R13, R12.reuse, !PT ;  /* 0x0000000c0d0dd209 */ /* 0x0a0fe40007800000 */
[----:B------:R-:W-:Y:S01]  /*0a30*/  @!P5 MOV R60, R12 ;  /* 0x0000000c003cd202 */ /* 0x000fe20000000f00 */
[----:B------:R-:W1:Y:S01]  /*0a40*/  @!P4 LDC R22, c[0x0][0x39c] ;  /* 0x0000e700ff16cb82 */ /* 0x000e620000000800 */
[----:B------:R-:W-:Y:S02]  /*0a50*/  ISETP.NE.OR P5, PT, R15, RZ, P3 ;  /* 0x000000ff0f00720c */ /* 0x000fe40001fa5670 */
[----:B------:R-:W-:-:S02]  /*0a60*/  @!P6 R2UR UR4, R30 ;  /* 0x000000001e04e2ca */ /* 0x000fc400000e0000 */
[----:B------:R-:W-:-:S03]  /*0a70*/  @!P6 R2UR UR5, R31 ;  /* 0x000000001f05e2ca */ /* 0x000fc600000e0000 */
[----:B------:R-:W4:Y:S01]  /*0a80*/  @!P6 LDG.E.U8 R19, desc[UR6][R2.64+0xe0] ;  /* 0x0000e0060213e981 */ /* 0x000f22000c1e1100 */
[----:B------:R-:W-:Y:S02]  /*0a90*/  @!P4 R2UR UR6, R30 ;  /* 0x000000001e06c2ca */ /* 0x000fe400000e0000 */
[----:B------:R-:W-:-:S03]  /*0aa0*/  @!P4 R2UR UR7, R31 ;  /* 0x000000001f07c2ca */ /* 0x000fc600000e0000 */
[----:B------:R-:W5:Y:S01]  /*0ab0*/  @!P5 LDC R14, c[0x0][0x398] ;  /* 0x0000e600ff0edb82 */ /* 0x000f620000000800 */
[----:B------:R-:W-:-:S03]  /*0ac0*/  ISETP.GE.U32.AND P5, PT, R47, UR44, PT ;  /* 0x0000002c2f007c0c */ /* 0x000fc6000bfa6070 */
[----:B------:R-:W4:Y:S01]  /*0ad0*/  @!P6 LDG.E R9, desc[UR4][R4.64+0x380] ;  /* 0x000380040409e981 */ /* 0x000f22000c1e1900 */
[----:B------:R-:W-:Y:S02]  /*0ae0*/  @!P4 R2UR UR4, R30 ;  /* 0x000000001e04c2ca */ /* 0x000fe400000e0000 */
[----:B------:R-:W-:Y:S02]  /*0af0*/  @!P4 R2UR UR5, R31 ;  /* 0x000000001f05c2ca */ /* 0x000fe400000e0000 */
[----:B------:R-:W-:Y:S01]  /*0b00*/  ISETP.GE.AND.EX P5, PT, RZ, UR45, PT, P5 ;  /* 0x0000002dff007c0c */ /* 0x000fe2000bfa6350 */
[----:B------:R-:W4:Y:S01]  /*0b10*/  @!P4 LDG.E.U8 R12, desc[UR6][R2.64+0x100] ;  /* 0x00010006020cc981 */ /* 0x000f22000c1e1100 */
[----:B------:R-:W-:-:S09]  /*0b20*/  MOV R62, 0xff800000 ;  /* 0xff800000003e7802 */ /* 0x000fd20000000f00 */
[----:B------:R-:W1:Y:S02]  /*0b30*/  @!P4 LDG.E R11, desc[UR4][R4.64+0x400] ;  /* 0x00040004040bc981 */ /* 0x000e64000c1e1900 */
[----:B------:R-:W-:Y:S02]  /*0b40*/  @!P5 R2UR UR6, R30 ;  /* 0x000000001e06d2ca */ /* 0x000fe400000e0000 */
[----:B------:R-:W-:Y:S01]  /*0b50*/  @!P5 R2UR UR7, R31 ;  /* 0x000000001f07d2ca */ /* 0x000fe200000e0000 */
[----:B-----5:R-:W-:Y:S01]  /*0b60*/  @!P3 IMAD.MOV.U32 R62, RZ, RZ, R14 ;  /* 0x000000ffff3eb224 */ /* 0x020fe200078e000e */
[----:B------:R-:W-:Y:S02]  /*0b70*/  @!P3 FMNMX R13, R13, R14, !PT ;  /* 0x0000000e0d0db209 */ /* 0x000fe40007800000 */
[----:B------:R-:W-:Y:S02]  /*0b80*/  ISETP.NE.OR P3, PT, R16, RZ, P0 ;  /* 0x000000ff1000720c */ /* 0x000fe40000765670 */
[----:B------:R-:W-:-:S02]  /*0b90*/  @!P5 R2UR UR4, R30 ;  /* 0x000000001e04d2ca */ /* 0x000fc400000e0000 */
[----:B------:R-:W-:-:S05]  /*0ba0*/  @!P5 R2UR UR5, R31 ;  /* 0x000000001f05d2ca */ /* 0x000fca00000e0000 */
[----:B------:R-:W5:Y:S01]  /*0bb0*/  @!P5 LDG.E.U8 R14, desc[UR6][R2.64+0x120] ;  /* 0x00012006020ed981 */ /* 0x000f62000c1e1100 */
        /* <DEDUP_REMOVED lines=11> */
[----:B------:R-:W-:-:S05]  /*0c70*/  @!P3 R2UR UR5, R31 ;  /* 0x000000001f05b2ca */ /* 0x000fca00000e0000 */
[----:B------:R-:W2:Y:S01]  /*0c80*/  @!P3 LDG.E.U8 R16, desc[UR6][R2.64+0x140] ;  /* 0x000140060210b981 */ /* 0x000ea2000c1e1100 */
[----:B---3--:R-:W-:-:S07]  /*0c90*/  ISETP.NE.OR P0, PT, R18, RZ, P1 ;  /* 0x000000ff1200720c */ /* 0x008fce0000f05670 */
[----:B------:R-:W3:Y:S01]  /*0ca0*/  @!P3 LDG.E R15, desc[UR4][R4.64+0x500] ;  /* 0x00050004040fb981 */ /* 0x000ee2000c1e1900 */
[----:B------:R-:W-:Y:S02]  /*0cb0*/  @!P1 FMUL R10, R17, R20 ;  /* 0x00000014110a9220 */ /* 0x000fe40000400000 */
[----:B------:R-:W0:Y:S08]  /*0cc0*/  @!P6 LDC R20, c[0x0][0x39c] ;  /* 0x0000e700ff14eb82 */ /* 0x000e300000000800 */
        /* <DEDUP_REMOVED lines=12> */
[----:B----4-:R-:W-:Y:S01]  /*0d90*/  ISETP.NE.OR P1, PT, R19, RZ, P6 ;  /* 0x000000ff1300720c */ /* 0x010fe20003725670 */
[----:B------:R-:W-:-:S02]  /*0da0*/  @!P6 FMUL R10, R9, R20 ;  /* 0x00000014090ae220 */ /* 0x000fc40000400000 */
[----:B------:R-:W2:Y:S10]  /*0db0*/  @!P5 LDC R20, c[0x0][0x39c] ;  /* 0x0000e700ff14db82 */ /* 0x000eb40000000800 */
[----:B------:R-:W0:Y:S01]  /*0dc0*/  @!P1 LDC R10, c[0x0][0x398] ;  /* 0x0000e600ff0a9b82 */ /* 0x000e220000000800 */
[----:B------:R-:W-:Y:S01]  /*0dd0*/  ISETP.NE.OR P1, PT, R12, RZ, P4 ;  /* 0x000000ff0c00720c */ /* 0x000fe20002725670 */
[----:B-1----:R-:W-:-:S12]  /*0de0*/  @!P4 FMUL R12, R11, R22 ;  /* 0x000000160b0cc220 */ /* 0x002fd80000400000 */
[----:B------:R-:W1:Y:S01]  /*0df0*/  @!P1 LDC R12, c[0x0][0x398] ;  /* 0x0000e600ff0c9b82 */ /* 0x000e620000000800 */
[----:B------:R-:W-:Y:S02]  /*0e00*/  ISETP.GE.U32.AND P1, PT, R50, UR44, PT ;  /* 0x0000002c32007c0c */ /* 0x000fe4000bf26070 */
[----:B------:R-:W-:Y:S02]  /*0e10*/  MOV R68, 0xff800000 ;  /* 0xff80000000447802 */ /* 0x000fe40000000f00 */
[----:B------:R-:W-:Y:S01]  /*0e20*/  ISETP.GE.AND.EX P1, PT, RZ, UR45, PT, P1 ;  /* 0x0000002dff007c0c */ /* 0x000fe2000bf26310 */
[----:B0-----:R-:W-:Y:S01]  /*0e30*/  @!P6 IMAD.MOV.U32 R68, RZ, RZ, R10 ;  /* 0x000000ffff44e224 */ /* 0x001fe200078e000a */
[----:B------:R-:W-:Y:S02]  /*0e40*/  @!P6 FMNMX R13, R13, R10, !PT ;  /* 0x0000000a0d0de209 */ /* 0x000fe40007800000 */
[----:B-----5:R-:W-:Y:S02]  /*0e50*/  ISETP.NE.OR P6, PT, R14, RZ, P5 ;  /* 0x000000ff0e00720c */ /* 0x020fe40002fc5670 */
[----:B------:R-:W-:-:S07]  /*0e60*/  MOV R72, 0xff800000 ;  /* 0xff80000000487802 */ /* 0x000fce0000000f00 */
[----:B------:R-:W-:Y:S02]  /*0e70*/  @!P1 R2UR UR6, R30 ;  /* 0x000000001e0692ca */ /* 0x000fe400000e0000 */
[----:B------:R-:W-:Y:S02]  /*0e80*/  @!P1 R2UR UR7, R31 ;  /* 0x000000001f0792ca */ /* 0x000fe400000e0000 */
[-C--:B-1----:R-:W-:Y:S02]  /*0e90*/  @!P4 MOV R72, R12.reuse ;  /* 0x0000000c0048c202 */ /* 0x082fe40000000f00 */
[----:B------:R-:W-:Y:S02]  /*0ea0*/  @!P4 FMNMX R13, R13, R12, !PT ;  /* 0x0000000c0d0dc209 */ /* 0x000fe40007800000 */
[----:B------:R-:W-:Y:S01]  /*0eb0*/  ISETP.GE.U32.AND P4, PT, R51, UR44, PT ;  /* 0x0000002c33007c0c */ /* 0x000fe2000bf86070 */
[----:B------:R-:W3:Y:S03]  /*0ec0*/  @!P3 LDC R12, c[0x0][0x39c] ;  /* 0x0000e700ff0cbb82 */ /* 0x000ee60000000800 */
[----:B------:R-:W-:-:S02]  /*0ed0*/  ISETP.GE.AND.EX P4, PT, RZ, UR45, PT, P4 ;  /* 0x0000002dff007c0c */ /* 0x000fc4000bf86340 */
[C---:B------:R-:W-:Y:S02]  /*0ee0*/  @!P1 R2UR UR4, R30.reuse ;  /* 0x000000001e0492ca */ /* 0x040fe400000e0000 */
[----:B------:R-:W-:Y:S02]  /*0ef0*/  @!P1 R2UR UR5, R31 ;  /* 0x000000001f0592ca */ /* 0x000fe400000e0000 */
[----:B------:R-:W-:Y:S02]  /*0f00*/  MOV R70, 0xff800000 ;  /* 0xff80000000467802 */ /* 0x000fe40000000f00 */
[----:B------:R-:W-:Y:S01]  /*0f10*/  MOV R74, 0xff800000 ;  /* 0xff800000004a7802 */ /* 0x000fe20000000f00 */
[----:B--2---:R-:W-:Y:S02]  /*0f20*/  @!P5 FMUL R10, R7, R20 ;  /* 0x00000014070ad220 */ /* 0x004fe40000400000 */
[----:B------:R-:W2:Y:S04]  /*0f30*/  @!P1 LDG.E.U8 R20, desc[UR6][R2.64+0x180] ;  /* 0x0001800602149981 */ /* 0x000ea8000c1e1100 */
[----:B------:R-:W0:Y:S01]  /*0f40*/  @!P6 LDC R10, c[0x0][0x398] ;  /* 0x0000e600ff0aeb82 */ /* 0x000e220000000800 */
[----:B------:R-:W-:Y:S01]  /*0f50*/  @!P4 R2UR UR6, R30 ;  /* 0x000000001e06c2ca */ /* 0x000fe200000e0000 */
[----:B------:R-:W4:Y:S01]  /*0f60*/  @!P1 LDG.E R7, desc[UR4][R4.64+0x600] ;  /* 0x0006000404079981 */ /* 0x000f22000c1e1900 */
[----:B------:R-:W-:-:S02]  /*0f70*/  @!P4 R2UR UR7, R31 ;  /* 0x000000001f07c2ca */ /* 0x000fc400000e0000 */
[----:B------:R-:W-:Y:S02]  /*0f80*/  ISETP.GE.U32.AND P6, PT, R52, UR44, PT ;  /* 0x0000002c34007c0c */ /* 0x000fe4000bfc6070 */
[----:B------:R-:W-:Y:S02]  /*0f90*/  @!P4 R2UR UR4, R30 ;  /* 0x000000001e04c2ca */ /* 0x000fe400000e0000 */
[----:B------:R-:W-:Y:S02]  /*0fa0*/  @!P4 R2UR UR5, R31 ;  /* 0x000000001f05c2ca */ /* 0x000fe400000e0000 */
[----:B------:R-:W-:-:S05]  /*0fb0*/  ISETP.GE.AND.EX P6, PT, RZ, UR45, PT, P6 ;  /* 0x0000002dff007c0c */ /* 0x000fca000bfc6360 */
[----:B------:R-:W5:Y:S06]  /*0fc0*/  @!P4 LDG.E.U8 R11, desc[UR6][R2.64+0x1a0] ;  /* 0x0001a006020bc981 */ /* 0x000f6c000c1e1100 */
[----:B------:R-:W5:Y:S01]  /*0fd0*/  @!P4 LDG.E R9, desc[UR4][R4.64+0x680] ;  /* 0x000680040409c981 */ /* 0x000f62000c1e1900 */
[-C--:B0-----:R-:W-:Y:S02]  /*0fe0*/  @!P5 MOV R70, R10.reuse ;  /* 0x0000000a0046d202 */ /* 0x081fe40000000f00 */
[----:B------:R-:W-:Y:S02]  /*0ff0*/  @!P5 FMNMX R13, R13, R10, !PT ;  /* 0x0000000a0d0dd209 */ /* 0x000fe40007800000 */
[----:B------:R-:W-:Y:S01]  /*1000*/  ISETP.NE.OR P5, PT, R16, RZ, P3 ;  /* 0x000000ff1000720c */ /* 0x000fe20001fa5670 */
[----:B---3--:R-:W-:Y:S01]  /*1010*/  @!P3 FMUL R10, R15, R12 ;  /* 0x0000000c0f0ab220 */ /* 0x008fe20000400000 */
[----:B------:R-:W-:Y:S01]  /*1020*/  @!P6 R2UR UR6, R30 ;  /* 0x000000001e06e2ca */ /* 0x000fe200000e0000 */
[----:B------:R-:W0:Y:S01]  /*1030*/  @!P0 LDC R12, c[0x0][0x39c] ;  /* 0x0000e700ff0c8b82 */ /* 0x000e220000000800 */
[----:B------:R-:W-:-:S09]  /*1040*/  @!P6 R2UR UR7, R31 ;  /* 0x000000001f07e2ca */ /* 0x000fd200000e0000 */
[----:B------:R-:W1:Y:S01]  /*1050*/  @!P5 LDC R10, c[0x0][0x398] ;  /* 0x0000e600ff0adb82 */ /* 0x000e620000000800 */
[----:B------:R-:W-:-:S04]  /*1060*/  ISETP.GE.U32.AND P5, PT, R53, UR44, PT ;  /* 0x0000002c35007c0c */ /* 0x000fc8000bfa6070 */
[----:B------:R-:W-:Y:S01]  /*1070*/  ISETP.GE.AND.EX P5, PT, RZ, UR45, PT, P5 ;  /* 0x0000002dff007c0c */ /* 0x000fe2000bfa6350 */
[----:B------:R-:W3:Y:S01]  /*1080*/  @!P6 LDG.E.U8 R15, desc[UR6][R2.64+0x1c0] ;  /* 0x0001c006020fe981 */ /* 0x000ee2000c1e1100 */
[----:B------:R-:W-:Y:S02]  /*1090*/  @!P6 R2UR UR4, R30 ;  /* 0x000000001e04e2ca */ /* 0x000fe400000e0000 */
[----:B------:R-:W-:-:S09]  /*10a0*/  @!P6 R2UR UR5, R31 ;  /* 0x000000001f05e2ca */ /* 0x000fd200000e0000 */
[C---:B------:R-:W-:Y:S02]  /*10b0*/  @!P5 R2UR UR6, R30.reuse ;  /* 0x000000001e06d2ca */ /* 0x040fe400000e0000 */
[----:B------:R-:W-:Y:S02]  /*10c0*/  @!P5 R2UR UR7, R31 ;  /* 0x000000001f07d2ca */ /* 0x000fe400000e0000 */
[----:B------:R-:W3:Y:S01]  /*10d0*/  @!P6 LDG.E R14, desc[UR4][R4.64+0x700] ;  /* 0x00070004040ee981 */ /* 0x000ee2000c1e1900 */
[----:B------:R-:W-:Y:S01]  /*10e0*/  @!P5 R2UR UR4, R30 ;  /* 0x000000001e04d2ca */ /* 0x000fe200000e0000 */
[----:B-1----:R-:W-:Y:S01]  /*10f0*/  @!P3 IMAD.MOV.U32 R74, RZ, RZ, R10 ;  /* 0x000000ffff4ab224 */ /* 0x002fe200078e000a */
[----:B------:R-:W-:Y:S02]  /*1100*/  @!P3 FMNMX R13, R13, R10, !PT ;  /* 0x0000000a0d0db209 */ /* 0x000fe40007800000 */
[----:B------:R-:W-:Y:S02]  /*1110*/  @!P5 R2UR UR5, R31 ;  /* 0x000000001f05d2ca */ /* 0x000fe400000e0000 */
[----:B------:R-:W-:Y:S01]  /*1120*/  ISETP.NE.OR P3, PT, R18, RZ, P0 ;  /* 0x000000ff1200720c */ /* 0x000fe20000765670 */
[----:B0-----:R-:W-:-:S10]  /*1130*/  @!P0 FMUL R10, R17, R12 ;  /* 0x0000000c110a8220 */ /* 0x001fd40000400000 */
[----:B------:R-:W3:Y:S01]  /*1140*/  @!P5 LDG.E R16, desc[UR4][R4.64+0x780] ;  /* 0x000780040410d981 */ /* 0x000ee2000c1e1900 */
[----:B------:R-:W4:Y:S03]  /*1150*/  @!P1 LDC R12, c[0x0][0x39c] ;  /* 0x0000e700ff0c9b82 */ /* 0x000f260000000800 */
[----:B------:R-:W3:Y:S05]  /*1160*/  @!P5 LDG.E.U8 R17, desc[UR6][R2.64+0x1e0] ;  /* 0x0001e0060211d981 */ /* 0x000eea000c1e1100 */
        /* <DEDUP_REMOVED lines=14> */
[----:B--2---:R-:W-:Y:S02]  /*1250*/  ISETP.NE.OR P0, PT, R20, RZ, P1 ;  /* 0x000000ff1400720c */ /* 0x004fe40000f05670 */
[----:B------:R-:W0:Y:S01]  /*1260*/  @!P4 LDC R20, c[0x0][0x39c] ;  /* 0x0000e700ff14cb82 */ /* 0x000e220000000800 */
[----:B----4-:R-:W-:-:S07]  /*1270*/  @!P1 FMUL R10, R7, R12 ;  /* 0x0000000c070a9220 */ /* 0x010fce0000400000 */
[----:B------:R-:W1:Y:S08]  /*1280*/  @!P6 LDC R7, c[0x0][0x39c] ;  /* 0x0000e700ff07eb82 */ /* 0x000e700000000800 */
[----:B------:R-:W2:Y:S01]  /*1290*/  @!P0 LDC R10, c[0x0][0x398] ;  /* 0x0000e600ff0a8b82 */ /* 0x000ea20000000800 */
[----:B-----5:R-:W-:Y:S01]  /*12a0*/  ISETP.NE.OR P0, PT, R11, RZ, P4 ;  /* 0x000000ff0b00720c */ /* 0x020fe20002705670 */
[----:B0-----:R-:W-:-:S06]  /*12b0*/  @!P4 FMUL R12, R9, R20 ;  /* 0x00000014090cc220 */ /* 0x001fcc0000400000 */
[----:B------:R-:W0:Y:S08]  /*12c0*/  @!P5 LDC R9, c[0x0][0x39c] ;  /* 0x0000e700ff09db82 */ /* 0x000e300000000800 */
[----:B------:R-:W4:Y:S01]  /*12d0*/  @!P0 LDC R12, c[0x0][0x398] ;  /* 0x0000e600ff0c8b82 */ /* 0x000f220000000800 */
[----:B------:R-:W-:Y:S02]  /*12e0*/  ISETP.GE.U32.AND P0, PT, R55, UR44, PT ;  /* 0x0000002c37007c0c */ /* 0x000fe4000bf06070 */
[----:B--2---:R-:W-:-:S02]  /*12f0*/  @!P1 MOV R78, R10 ;  /* 0x0000000a004e9202 */ /* 0x004fc40000000f00 */
[----:B------:R-:W-:Y:S02]  /*1300*/  @!P1 FMNMX R13, R13, R10, !PT ;  /* 0x0000000a0d0d9209 */ /* 0x000fe40007800000 */
[----:B------:R-:W-:Y:S02]  /*1310*/  ISETP.GE.AND.EX P0, PT, RZ, UR45, PT, P0 ;  /* 0x0000002dff007c0c */ /* 0x000fe4000bf06300 */
[----:B---3--:R-:W-:Y:S01]  /*1320*/  ISETP.NE.OR P1, PT, R15, RZ, P6 ;  /* 0x000000ff0f00720c */ /* 0x008fe20003725670 */
[----:B----4-:R-:W-:Y:S01]  /*1330*/  @!P4 IMAD.MOV.U32 R32, RZ, RZ, R12 ;  /* 0x000000ffff20c224 */ /* 0x010fe200078e000c */
[----:B------:R-:W-:-:S09]  /*1340*/  @!P4 FMNMX R13, R13, R12, !PT ;  /* 0x0000000c0d0dc209 */ /* 0x000fd20007800000 */
[----:B------:R-:W-:Y:S02]  /*1350*/  @!P0 R2UR UR6, R30 ;  /* 0x000000001e0682ca */ /* 0x000fe400000e0000 */
[C---:B------:R-:W-:Y:S01]  /*1360*/  @!P0 R2UR UR7, R31.reuse ;  /* 0x000000001f0782ca */ /* 0x040fe200000e0000 */
[----:B-1----:R-:W-:Y:S01]  /*1370*/  @!P6 FMUL R14, R14, R7 ;  /* 0x000000070e0ee220 */ /* 0x002fe20000400000 */
[----:B------:R-:W-:Y:S02]  /*1380*/  @!P0 R2UR UR4, R30 ;  /* 0x000000001e0482ca */ /* 0x000fe400000e0000 */
[----:B------:R-:W-:-:S09]  /*1390*/  @!P0 R2UR UR5, R31 ;  /* 0x000000001f0582ca */ /* 0x000fd200000e0000 */
[----:B------:R-:W2:Y:S01]  /*13a0*/  @!P0 LDG.E.U8 R22, desc[UR6][R2.64+0x220] ;  /* 0x0002200602168981 */ /* 0x000ea2000c1e1100 */
[----:B------:R-:W1:Y:S01]  /*13b0*/  @!P1 LDC R14, c[0x0][0x398] ;  /* 0x0000e600ff0e9b82 */ /* 0x000e620000000800 */
[----:B------:R-:W-:-:S04]  /*13c0*/  ISETP.GE.U32.AND P1, PT, R56, UR44, PT ;  /* 0x0000002c38007c0c */ /* 0x000fc8000bf26070 */
[----:B------:R-:W-:Y:S01]  /*13d0*/  ISETP.GE.AND.EX P1, PT, RZ, UR45, PT, P1 ;  /* 0x0000002dff007c0c */ /* 0x000fe2000bf26310 */
[----:B------:R-:W3:Y:S01]  /*13e0*/  @!P0 LDG.E R7, desc[UR4][R4.64+0x880] ;  /* 0x0008800404078981 */ /* 0x000ee2000c1e1900 */
[----:B------:R-:W-:Y:S01]  /*13f0*/  ISETP.NE.OR P4, PT, R17, RZ, P5 ;  /* 0x000000ff1100720c */ /* 0x000fe20002f85670 */
[----:B0-----:R-:W-:Y:S02]  /*1400*/  @!P5 FMUL R10, R16, R9 ;  /* 0x00000009100ad220 */ /* 0x001fe40000400000 */
[----:B------:R-:W0:Y:S10]  /*1410*/  @!P3 LDC R9, c[0x0][0x39c] ;  /* 0x0000e700ff09bb82 */ /* 0x000e340000000800 */
[----:B------:R-:W4:Y:S01]  /*1420*/  @!P4 LDC R10, c[0x0][0x398] ;  /* 0x0000e600ff0acb82 */ /* 0x000f220000000800 */
[----:B------:R-:W-:-:S02]  /*1430*/  ISETP.GE.U32.AND P4, PT, R57, UR44, PT ;  /* 0x0000002c39007c0c */ /* 0x000fc4000bf86070 */
[C---:B------:R-:W-:Y:S02]  /*1440*/  @!P1 R2UR UR6, R30.reuse ;  /* 0x000000001e0692ca */ /* 0x040fe400000e0000 */
[C---:B------:R-:W-:Y:S02]  /*1450*/  @!P1 R2UR UR7, R31.reuse ;  /* 0x000000001f0792ca */ /* 0x040fe400000e0000 */
[----:B------:R-:W-:Y:S02]  /*1460*/  ISETP.GE.AND.EX P4, PT, RZ, UR45, PT, P4 ;  /* 0x0000002dff007c0c */ /* 0x000fe4000bf86340 */
[----:B------:R-:W-:Y:S02]  /*1470*/  @!P1 R2UR UR4, R30 ;  /* 0x000000001e0492ca */ /* 0x000fe400000e0000 */
[----:B------:R-:W-:Y:S02]  /*1480*/  @!P1 R2UR UR5, R31 ;  /* 0x000000001f0592ca */ /* 0x000fe400000e0000 */
[----:B-1----:R-:W-:-:S02]  /*1490*/  @!P6 FMNMX R13, R13, R14, !PT ;  /* 0x0000000e0d0de209 */ /* 0x002fc40007800000 */
[----:B------:R-:W-:Y:S02]  /*14a0*/  MOV R20, 0xff800000 ;  /* 0xff80000000147802 */ /* 0x000fe40000000f00 */
[----:B------:R-:W-:Y:S01]  /*14b0*/  MOV R16, 0xff800000 ;  /* 0xff80000000107802 */ /* 0x000fe20000000f00 */
[----:B------:R-:W5:Y:S01]  /*14c0*/  @!P1 LDG.E.U8 R11, desc[UR6][R2.64+0x240] ;  /* 0x00024006020b9981 */ /* 0x000f62000c1e1100 */
[----:B------:R-:W-:Y:S02]  /*14d0*/  @!P6 MOV R20, R14 ;  /* 0x0000000e0014e202 */ /* 0x000fe40000000f00 */
[----:B------:R-:W-:Y:S02]  /*14e0*/  @!P4 R2UR UR6, R30 ;  /* 0x000000001e06c2ca */ /* 0x000fe400000e0000 */
[----:B------:R-:W-:Y:S02]  /*14f0*/  @!P4 R2UR UR7, R31 ;  /* 0x000000001f07c2ca */ /* 0x000fe400000e0000 */
[----:B----4-:R-:W-:-:S02]  /*1500*/  @!P5 FMNMX R13, R13, R10, !PT ;  /* 0x0000000a0d0dd209 */ /* 0x010fc40007800000 */
[----:B------:R-:W-:Y:S02]  /*1510*/  @!P5 MOV R16, R10 ;  /* 0x0000000a0010d202 */ /* 0x000fe40000000f00 */
[----:B------:R-:W-:Y:S01]  /*1520*/  ISETP.NE.OR P6, PT, R19, RZ, P3 ;  /* 0x000000ff1300720c */ /* 0x000fe20001fc5670 */
[----:B0-----:R-:W-:Y:S01]  /*1530*/  @!P3 FMUL R18, R18, R9 ;  /* 0x000000091212b220 */ /* 0x001fe20000400000 */
[----:B------:R-:W-:Y:S01]  /*1540*/  ISETP.GE.U32.AND P5, PT, R58, UR44, PT ;  /* 0x0000002c3a007c0c */ /* 0x000fe2000bfa6070 */
[----:B------:R-:W4:Y:S01]  /*1550*/  @!P1 LDG.E R9, desc[UR4][R4.64+0x900] ;  /* 0x0009000404099981 */ /* 0x000f22000c1e1900 */
[----:B------:R-:W3:Y:S02]  /*1560*/  @!P0 LDC R10, c[0x0][0x39c] ;  /* 0x0000e700ff0a8b82 */ /* 0x000ee40000000800 */
[----:B------:R-:W-:Y:S01]  /*1570*/  ISETP.GE.AND.EX P5, PT, RZ, UR45, PT, P5 ;  /* 0x0000002dff007c0c */ /* 0x000fe2000bfa6350 */
[----:B------:R-:W4:Y:S01]  /*1580*/  @!P4 LDG.E.U8 R14, desc[UR6][R2.64+0x260] ;  /* 0x00026006020ec981 */ /* 0x000f22000c1e1100 */
[----:B------:R-:W-:-:S02]  /*1590*/  @!P4 R2UR UR4, R30 ;  /* 0x000000001e04c2ca */ /* 0x000fc400000e0000 */
[----:B------:R-:W-:-:S03]  /*15a0*/  @!P4 R2UR UR5, R31 ;  /* 0x000000001f05c2ca */ /* 0x000fc600000e0000 */
[----:B------:R-:W0:Y:S01]  /*15b0*/  @!P6 LDC R18, c[0x0][0x398] ;  /* 0x0000e600ff12eb82 */ /* 0x000e220000000800 */
[----:B------:R-:W-:-:S04]  /*15c0*/  ISETP.GE.U32.AND P6, PT, R38, UR44, PT ;  /* 0x0000002c26007c0c */ /* 0x000fc8000bfc6070 */
[----:B------:R-:W-:Y:S02]  /*15d0*/  ISETP.GE.AND.EX P6, PT, RZ, UR45, PT, P6 ;  /* 0x0000002dff007c0c */ /* 0x000fe4000bfc6360 */
[C---:B------:R-:W-:Y:S02]  /*15e0*/  @!P5 R2UR UR6, R30.reuse ;  /* 0x000000001e06d2ca */ /* 0x040fe400000e0000 */
[C---:B------:R-:W-:Y:S01]  /*15f0*/  @!P5 R2UR UR7, R31.reuse ;  /* 0x000000001f07d2ca */ /* 0x040fe200000e0000 */
[----:B------:R-:W4:Y:S01]  /*1600*/  @!P4 LDG.E R12, desc[UR4][R4.64+0x980] ;  /* 0x00098004040cc981 */ /* 0x000f22000c1e1900 */
[----:B------:R-:W-:Y:S02]  /*1610*/  @!P5 R2UR UR4, R30 ;  /* 0x000000001e04d2ca */ /* 0x000fe400000e0000 */
[----:B------:R-:W-:-:S05]  /*1620*/  @!P5 R2UR UR5, R31 ;  /* 0x000000001f05d2ca */ /* 0x000fca00000e0000 */
[C---:B------:R-:W-:Y:S01]  /*1630*/  @!P6 R2UR UR8, R30.reuse ;  /* 0x000000001e08e2ca */ /* 0x040fe200000e0000 */
[----:B------:R-:W1:Y:S01]  /*1640*/  @!P6 LDC R80, c[0x0][0x39c] ;  /* 0x0000e700ff50eb82 */ /* 0x000e620000000800 */
[C---:B------:R-:W-:Y:S02]  /*1650*/  @!P6 R2UR UR9, R31.reuse ;  /* 0x000000001f09e2ca */ /* 0x040fe400000e0000 */
[----:B------:R-:W4:Y:S01]  /*1660*/  @!P5 LDG.E.U8 R17, desc[UR6][R2.64+0x280] ;  /* 0x000280060211d981 */ /* 0x000f22000c1e1100 */
[----:B------:R-:W-:Y:S02]  /*1670*/  @!P6 R2UR UR6, R30 ;  /* 0x000000001e06e2ca */ /* 0x000fe400000e0000 */
[----:B------:R-:W-:Y:S01]  /*1680*/  @!P6 R2UR UR7, R31 ;  /* 0x000000001f07e2ca */ /* 0x000fe200000e0000 */
[----:B------:R-:W4:Y:S07]  /*1690*/  @!P5 LDG.E R15, desc[UR4][R4.64+0xa00] ;  /* 0x000a0004040fd981 */ /* 0x000f2e000c1e1900 */
[----:B------:R0:W4:Y:S05]  /*16a0*/  @!P6 LDG.E.U8 R21, desc[UR8][R2.64+0x2a0] ;  /* 0x0002a0080215e981 */ /* 0x00012a000c1e1100 */
[----:B------:R0:W1:Y:S01]  /*16b0*/  @!P6 LDG.E R19, desc[UR6][R4.64+0xa80] ;  /* 0x000a80060413e981 */ /* 0x000062000c1e1900 */
[----:B------:R-:W-:Y:S01]  /*16c0*/  MOV R28, 0xff800000 ;  /* 0xff800000001c7802 */ /* 0x000fe20000000f00 */
[----:B0-----:R-:W-:Y:S01]  /*16d0*/  @!P3 IMAD.MOV.U32 R28, RZ, RZ, R18 ;  /* 0x000000ffff1cb224 */ /* 0x001fe200078e0012 */
[----:B------:R-:W-:-:S02]  /*16e0*/  @!P3 FMNMX R13, R13, R18, !PT ;  /* 0x000000120d0db209 */ /* 0x000fc40007800000 */
[----:B------:R-:W4:Y:S08]  /*16f0*/  @!P1 LDC R18, c[0x0][0x39c] ;  /* 0x0000e700ff129b82 */ /* 0x000f300000000800 */
[----:B------:R-:W0:Y:S01]  /*1700*/  @!P4 LDC R3, c[0x0][0x39c] ;  /* 0x0000e700ff03cb82 */ /* 0x000e220000000800 */
[----:B------:R-:W-:Y:S01]  /*1710*/  UMOV UR4, 0xffffffff ;  /* 0xffffffff00047882 */ /* 0x000fe20000000000 */
[----:B------:R-:W-:-:S02]  /*1720*/  MOV R26, 0xff800000 ;  /* 0xff800000001a7802 */ /* 0x000fc40000000f00 */
[----:B------:R-:W-:Y:S02]  /*1730*/  MOV R4, 0xff800000 ;  /* 0xff80000000047802 */ /* 0x000fe40000000f00 */
[----:B------:R-:W-:Y:S02]  /*1740*/  MOV R24, 0xff800000 ;  /* 0xff80000000187802 */ /* 0x000fe40000000f00 */
[----:B------:R-:W-:Y:S02]  /*1750*/  @!P2 MOV R4, R0 ;  /* 0x000000000004a202 */ /* 0x000fe40000000f00 */
[----:B--2---:R-:W-:Y:S01]  /*1760*/  ISETP.NE.OR P3, PT, R22, RZ, P0 ;  /* 0x000000ff1600720c */ /* 0x004fe20000765670 */
[----:B---3--:R-:W-:-:S12]  /*1770*/  @!P0 FMUL R10, R7, R10 ;  /* 0x0000000a070a8220 */ /* 0x008fd80000400000 */
[----:B------:R-:W2:Y:S01]  /*1780*/  @!P3 LDC R10, c[0x0][0x398] ;  /* 0x0000e600ff0abb82 */ /* 0x000ea20000000800 */
[----:B-----5:R-:W-:Y:S01]  /*1790*/  ISETP.NE.OR P3, PT, R11, RZ, P1 ;  /* 0x000000ff0b00720c */ /* 0x020fe20000f65670 */
[----:B----4-:R-:W-:-:S12]  /*17a0*/  @!P1 FMUL R2, R9, R18 ;  /* 0x0000001209029220 */ /* 0x010fd80000400000 */
[----:B------:R-:W3:Y:S01]  /*17b0*/  @!P3 LDC R2, c[0x0][0x398] ;  /* 0x0000e600ff02bb82 */ /* 0x000ee20000000800 */
[----:B------:R-:W-:-:S07]  /*17c0*/  ISETP.NE.OR P3, PT, R14, RZ, P4 ;  /* 0x000000ff0e00720c */ /* 0x000fce0002765670 */
[----:B------:R-:W4:Y:S01]  /*17d0*/  @!P5 LDC R14, c[0x0][0x39c] ;  /* 0x0000e700ff0edb82 */ /* 0x000f220000000800 */
[----:B0-----:R-:W-:-:S07]  /*17e0*/  @!P4 FMUL R12, R12, R3 ;  /* 0x000000030c0cc220 */ /* 0x001fce0000400000 */
[----:B------:R-:W0:Y:S01]  /*17f0*/  @!P3 LDC R12, c[0x0][0x398] ;  /* 0x0000e600ff0cbb82 */ /* 0x000e220000000800 */
[----:B------:R-:W-:Y:S01]  /*1800*/  ISETP.NE.OR P3, PT, R17, RZ, P5 ;  /* 0x000000ff1100720c */ /* 0x000fe20002f65670 */
[----:B----4-:R-:W-:-:S12]  /*1810*/  @!P5 FMUL R14, R15, R14 ;  /* 0x0000000e0f0ed220 */ /* 0x010fd80000400000 */
[----:B------:R-:W4:Y:S01]  /*1820*/  @!P3 LDC R14, c[0x0][0x398] ;  /* 0x0000e600ff0ebb82 */ /* 0x000f220000000800 */
[----:B------:R-:W-:Y:S01]  /*1830*/  ISETP.NE.OR P3, PT, R21, RZ, P6 ;  /* 0x000000ff1500720c */ /* 0x000fe20003765670 */
[----:B-1----:R-:W-:Y:S01]  /*1840*/  @!P6 FMUL R80, R19, R80 ;  /* 0x000000501350e220 */ /* 0x002fe20000400000 */
[----:B--2---:R-:W-:-:S11]  /*1850*/  @!P0 FMNMX R13, R13, R10, !PT ;  /* 0x0000000a0d0d8209 */ /* 0x004fd60007800000 */
[----:B------:R-:W1:Y:S01]  /*1860*/  @!P3 LDC R80, c[0x0][0x398] ;  /* 0x0000e600ff50bb82 */ /* 0x000e620000000800 */
[----:B---3--:R-:W-:-:S04]  /*1870*/  @!P1 FMNMX R13, R13, R2, !PT ;  /* 0x000000020d0d9209 */ /* 0x008fc80007800000 */
[----:B0-----:R-:W-:Y:S02]  /*1880*/  @!P4 FMNMX R13, R13, R12, !PT ;  /* 0x0000000c0d0dc209 */ /* 0x001fe40007800000 */
[----:B------:R-:W-:Y:S02]  /*1890*/  @!P0 MOV R26, R10 ;  /* 0x0000000a001a8202 */ /* 0x000fe40000000f00 */
[----:B----4-:R-:W-:Y:S02]  /*18a0*/  @!P5 FMNMX R13, R13, R14, !PT ;  /* 0x0000000e0d0dd209 */ /* 0x010fe40007800000 */
[----:B------:R-:W-:Y:S01]  /*18b0*/  MOV R22, 0xff800000 ;  /* 0xff80000000167802 */ /* 0x000fe20000000f00 */
[----:B------:R-:W-:Y:S01]  /*18c0*/  @!P1 IMAD.MOV.U32 R22, RZ, RZ, R2 ;  /* 0x000000ffff169224 */ /* 0x000fe200078e0002 */
[----:B------:R-:W-:Y:S02]  /*18d0*/  MOV R18, 0xff800000 ;  /* 0xff80000000127802 */ /* 0x000fe40000000f00 */
[----:B------:R-:W-:-:S02]  /*18e0*/  MOV R10, 0xff800000 ;  /* 0xff800000000a7802 */ /* 0x000fc40000000f00 */
[----:B------:R-:W-:Y:S02]  /*18f0*/  @!P4 MOV R24, R12 ;  /* 0x0000000c0018c202 */ /* 0x000fe40000000f00 */
[----:B------:R-:W-:Y:S01]  /*1900*/  @!P5 MOV R18, R14 ;  /* 0x0000000e0012d202 */ /* 0x000fe20000000f00 */
[----:B-1----:R-:W-:Y:S01]  /*1910*/  @!P6 IMAD.MOV.U32 R10, RZ, RZ, R80 ;  /* 0x000000ffff0ae224 */ /* 0x002fe200078e0050 */
        /* <DEDUP_REMOVED lines=25> */
[----:B------:R-:W-:Y:S01]  /*1ab0*/  FADD R21, -R23, R18 ;  /* 0x0000001217157221 */ /* 0x000fe20000000100 */
[----:B------:R-:W-:Y:S01]  /*1ac0*/  FADD R4, R14, -12583039 ;  /* 0xcb40007f0e047421 */ /* 0x000fe20000000000 */
[-C--:B------:R-:W-:Y:S01]  /*1ad0*/  FFMA.RM R0, R0, R11.reuse, 12582913 ;  /* 0x4b40000100007423 */ /* 0x080fe2000000400b */
[-C--:B------:R-:W-:Y:S01]  /*1ae0*/  FFMA.SAT R18, R65, R12.reuse, 0.5 ;  /* 0x3f00000041127423 */ /* 0x080fe2000000200c */
[----:B------:R-:W-:Y:S01]  /*1af0*/  FADD R63, -R23, R66 ;  /* 0x00000042173f7221 */ /* 0x000fe20000000100 */
[----:B------:R-:W-:Y:S01]  /*1b00*/  FFMA R4, R71, 1.4426950216293334961, -R4 ;  /* 0x3fb8aa3b47047823 */ /* 0x000fe20000000804 */
[----:B------:R-:W-:Y:S01]  /*1b10*/  FADD R2, R0, -12583039 ;  /* 0xcb40007f00027421 */ /* 0x000fe20000000000 */
[C---:B------:R-:W-:Y:S01]  /*1b20*/  FADD R61, -R23.reuse, R68 ;  /* 0x00000044173d7221 */ /* 0x040fe20000000100 */
[----:B------:R-:W-:Y:S01]  /*1b30*/  FADD R59, -R23, R72 ;  /* 0x00000048173b7221 */ /* 0x000fe20000000100 */
[----:B------:R-:W-:Y:S01]  /*1b40*/  FFMA R71, R71, 1.925963033500011079e-08, R4 ;  /* 0x32a5706047477823 */ /* 0x000fe20000000004 */
[-C--:B------:R-:W-:Y:S01]  /*1b50*/  FFMA.SAT R4, R73, R12.reuse, 0.5 ;  /* 0x3f00000049047423 */ /* 0x080fe2000000200c */
[----:B------:R-:W-:Y:S01]  /*1b60*/  FFMA R2, R69, 1.4426950216293334961, -R2 ;  /* 0x3fb8aa3b45027823 */ /* 0x000fe20000000802 */
[C---:B------:R-:W-:Y:S01]  /*1b70*/  FADD R5, -R23.reuse, R70 ;  /* 0x0000004617057221 */ /* 0x040fe20000000100 */
[C---:B------:R-:W-:Y:S01]  /*1b80*/  FADD R33, -R23.reuse, R74 ;  /* 0x0000004a17217221 */ /* 0x040fe20000000100 */
[-C--:B------:R-:W-:Y:S01]  /*1b90*/  FFMA.RM R16, R4, R11.reuse, 12582913 ;  /* 0x4b40000104107423 */ /* 0x080fe2000000400b */
[-C--:B------:R-:W-:Y:S01]  /*1ba0*/  FFMA.RM R4, R6, R11.reuse, 12582913 ;  /* 0x4b40000106047423 */ /* 0x080fe2000000400b */
[C---:B------:R-:W-:Y:S01]  /*1bb0*/  FADD R7, -R23.reuse, R76 ;  /* 0x0000004c17077221 */ /* 0x040fe20000000100 */
        /* <DEDUP_REMOVED lines=10> */
[----:B------:R-:W-:Y:S01]  /*1c60*/  FFMA R75, R75, 1.925963033500011079e-08, R8 ;  /* 0x32a570604b4b7823 */ /* 0x000fe20000000008 */
[-C--:B------:R-:W-:Y:S01]  /*1c70*/  FFMA.SAT R8, R67, R12.reuse, 0.5 ;  /* 0x3f00000043087423 */ /* 0x080fe2000000200c */
[C---:B------:R-:W-:Y:S01]  /*1c80*/  FADD R15, -R23.reuse, R22 ;  /* 0x00000016170f7221 */ /* 0x040fe20000000100 */
[C---:B------:R-:W-:Y:S01]  /*1c90*/  FADD R13, -R23.reuse, R24 ;  /* 0x00000018170d7221 */ /* 0x040fe20000000100 */
[----:B------:R-:W-:Y:S01]  /*1ca0*/  FADD R23, -R23, R10 ;  /* 0x0000000a17177221 */ /* 0x000fe20000000100 */
[-C--:B------:R-:W-:Y:S01]  /*1cb0*/  FFMA.RM R8, R8, R11.reuse, 12582913 ;  /* 0x4b40000108087423 */ /* 0x080fe2000000400b */
[----:B------:R-:W-:Y:S01]  /*1cc0*/  FFMA R2, R69, 1.925963033500011079e-08, R2 ;  /* 0x32a5706045027823 */ /* 0x000fe20000000002 */
[----:B------:R-:W-:Y:S01]  /*1cd0*/  SHF.L.U32 R0, R0, 0x17, RZ ;  /* 0x0000001700007819 */ /* 0x000fe200000006ff */
[-C--:B------:R-:W-:Y:S01]  /*1ce0*/  FFMA.SAT R22, R7, R12.reuse, 0.5 ;  /* 0x3f00000007167423 */ /* 0x080fe2000000200c */
[C---:B------:R-:W-:Y:S01]  /*1cf0*/  FADD R6, R8.reuse, -12583039 ;  /* 0xcb40007f08067421 */ /* 0x040fe20000000000 */
[----:B------:R0:W1:Y:S01]  /*1d00*/  MUFU.EX2 R3, R2 ;  /* 0x0000000200037308 */ /* 0x0000620000000800 */
[----:B------:R-:W-:Y:S01]  /*1d10*/  SHF.L.U32 R8, R8, 0x17, RZ ;  /* 0x0000001708087819 */ /* 0x000fe200000006ff */
[-C--:B------:R-:W-:Y:S01]  /*1d20*/  FFMA.RM R22, R22, R11.reuse, 12582913 ;  /* 0x4b40000116167423 */ /* 0x080fe2000000400b */
[----:B------:R-:W-:Y:S01]  /*1d30*/  FFMA R10, R67, 1.4426950216293334961, -R6 ;  /* 0x3fb8aa3b430a7823 */ /* 0x000fe20000000806 */
[-C--:B------:R-:W-:Y:S01]  /*1d40*/  FFMA.RM R6, R18, R11.reuse, 12582913 ;  /* 0x4b40000112067423 */ /* 0x080fe2000000400b */
[-C--:B------:R-:W-:Y:S01]  /*1d50*/  FFMA.SAT R24, R29, R12.reuse, 0.5 ;  /* 0x3f0000001d187423 */ /* 0x080fe2000000200c */
[-C--:B------:R-:W-:Y:S01]  /*1d60*/  FFMA.SAT R28, R9, R12.reuse, 0.5 ;  /* 0x3f000000091c7423 */ /* 0x080fe2000000200c */
[----:B------:R-:W-:Y:S01]  /*1d70*/  FFMA R67, R67, 1.925963033500011079e-08, R10 ;  /* 0x32a5706043437823 */ /* 0x000fe2000000000a */
[----:B------:R-:W-:Y:S01]  /*1d80*/  FADD R10, R6, -12583039 ;  /* 0xcb40007f060a7421 */ /* 0x000fe20000000000 */
[-C--:B0-----:R-:W-:Y:S01]  /*1d90*/  FFMA.SAT R2, R61, R12.reuse, 0.5 ;  /* 0x3f0000003d027423 */ /* 0x081fe2000000200c */
[-C--:B------:R-:W-:Y:S01]  /*1da0*/  FFMA.RM R24, R24, R11.reuse, 12582913 ;  /* 0x4b40000118187423 */ /* 0x080fe2000000400b */
[----:B------:R-:W-:Y:S01]  /*1db0*/  FFMA.RM R28, R28, R11, 12582913 ;  /* 0x4b4000011c1c7423 */ /* 0x000fe2000000400b */
[----:B------:R-:W-:Y:S01]  /*1dc0*/  FFMA R10, R65, 1.4426950216293334961, -R10 ;  /* 0x3fb8aa3b410a7823 */ /* 0x000fe2000000080a */
[----:B------:R-:W-:Y:S01]  /*1dd0*/  MUFU.EX2 R67, R67 ;  /* 0x0000004300437308 */ /* 0x000fe20000000800 */
[----:B------:R-:W-:Y:S01]  /*1de0*/  FFMA.SAT R26, R25, R12, 0.5 ;  /* 0x3f000000191a7423 */ /* 0x000fe2000000200c */
[----:B------:R-:W-:-:S02]  /*1df0*/  IMAD.SHL.U32 R4, R4, 0x800000, RZ ;  /* 0x0080000004047824 */ /* 0x000fc400078e00ff */
[----:B------:R-:W-:Y:S01]  /*1e00*/  FFMA R65, R65, 1.925963033500011079e-08, R10 ;  /* 0x32a5706041417823 */ /* 0x000fe2000000000a */
[----:B------:R-:W-:Y:S01]  /*1e10*/  FFMA.SAT R10, R63, R12, 0.5 ;  /* 0x3f0000003f0a7423 */ /* 0x000fe2000000200c */
[----:B-1----:R-:W-:Y:S01]  /*1e20*/  FMUL R3, R0, R3 ;  /* 0x0000000300037220 */ /* 0x002fe20000400000 */
[-C--:B------:R-:W-:Y:S01]  /*1e30*/  FFMA.RM R26, R26, R11.reuse, 12582913 ;  /* 0x4b4000011a1a7423 */ /* 0x080fe2000000400b */
[----:B------:R-:W-:Y:S01]  /*1e40*/  SHF.L.U32 R6, R6, 0x17, RZ ;  /* 0x0000001706067819 */ /* 0x000fe200000006ff */
        /* <DEDUP_REMOVED lines=8> */
[----:B------:R-:W-:Y:S01]  /*1ed0*/  FFMA.RM R14, R2, R11, 12582913 ;  /* 0x4b400001020e7423 */ /* 0x000fe2000000400b */
[----:B------:R-:W-:Y:S01]  /*1ee0*/  SHF.L.U32 R2, R16, 0x17, RZ ;  /* 0x0000001710027819 */ /* 0x000fe200000006ff */
[----:B------:R-:W-:Y:S01]  /*1ef0*/  FFMA.SAT R16, R59, R12, 0.5 ;  /* 0x3f0000003b107423 */ /* 0x000fe2000000200c */
[----:B------:R-:W2:Y:S01]  /*1f00*/  MUFU.EX2 R75, R75 ;  /* 0x0000004b004b7308 */ /* 0x000ea20000000800 */
[----:B------:R-:W-:Y:S01]  /*1f10*/  FADD R18, R14, -12583039 ;  /* 0xcb40007f0e127421 */ /* 0x000fe20000000000 */
[----:B0-----:R-:W-:Y:S01]  /*1f20*/  FMUL R0, R0, R71 ;  /* 0x0000004700007220 */ /* 0x001fe20000400000 */
[----:B------:R-:W-:-:S02]  /*1f30*/  FFMA.RM R16, R16, R11, 12582913 ;  /* 0x4b40000110107423 */ /* 0x000fc4000000400b */
[----:B------:R-:W-:-:S03]  /*1f40*/  FFMA R18, R61, 1.4426950216293334961, -R18 ;  /* 0x3fb8aa3b3d127823 */ /* 0x000fc60000000812 */
[----:B------:R-:W-:Y:S01]  /*1f50*/  MUFU.EX2 R63, R63 ;  /* 0x0000003f003f7308 */ /* 0x000fe20000000800 */
[----:B------:R-:W-:Y:S01]  /*1f60*/  FFMA R61, R61, 1.925963033500011079e-08, R18 ;  /* 0x32a570603d3d7823 */ /* 0x000fe20000000012 */
[C---:B------:R-:W-:Y:S01]  /*1f70*/  FADD R18, R16.reuse, -12583039 ;  /* 0xcb40007f10127421 */ /* 0x040fe20000000000 */
[----:B------:R-:W-:Y:S01]  /*1f80*/  SHF.L.U32 R16, R16, 0x17, RZ ;  /* 0x0000001710107819 */ /* 0x000fe200000006ff */
[----:B-1----:R-:W-:Y:S02]  /*1f90*/  FMUL R2, R2, R73 ;  /* 0x0000004902027220 */ /* 0x002fe40000400000 */
[C---:B------:R-:W-:Y:S02]  /*1fa0*/  FFMA R18, R59.reuse, 1.4426950216293334961, -R18 ;  /* 0x3fb8aa3b3b127823 */ /* 0x040fe40000000812 */
[----:B------:R-:W-:Y:S01]  /*1fb0*/  MUFU.EX2 R61, R61 ;  /* 0x0000003d003d7308 */ /* 0x000fe20000000800 */
[----:B--2---:R-:W-:Y:S01]  /*1fc0*/  FMUL R4, R4, R75 ;  /* 0x0000004b04047220 */ /* 0x004fe20000400000 */
        /* <DEDUP_REMOVED lines=10> */
[----:B------:R-:W-:-:S04]  /*2070*/  FFMA.RM R20, R20, R11, 12582913 ;  /* 0x4b40000114147423 */ /* 0x000fc8000000400b */
[----:B------:R-:W-:-:S04]  /*2080*/  FADD R8, R20, -12583039 ;  /* 0xcb40007f14087421 */ /* 0x000fc80000000000 */
[----:B------:R-:W-:Y:S01]  /*2090*/  FFMA R8, R33, 1.4426950216293334961, -R8 ;  /* 0x3fb8aa3b21087823 */ /* 0x000fe20000000808 */
[----:B0-----:R-:W-:-:S03]  /*20a0*/  FMUL R6, R6, R65 ;  /* 0x0000004106067220 */ /* 0x001fc60000400000 */
[----:B------:R-:W-:Y:S01]  /*20b0*/  FFMA R33, R33, 1.925963033500011079e-08, R8 ;  /* 0x32a5706021217823 */ /* 0x000fe20000000008 */
[----:B------:R-:W-:-:S04]  /*20c0*/  FADD R8, R22, -12583039 ;  /* 0xcb40007f16087421 */ /* 0x000fc80000000000 */
[C---:B------:R-:W-:Y:S01]  /*20d0*/  FFMA R8, R7.reuse, 1.4426950216293334961, -R8 ;  /* 0x3fb8aa3b07087823 */ /* 0x040fe20000000808 */
[----:B------:R-:W0:Y:S03]  /*20e0*/  MUFU.EX2 R33, R33 ;  /* 0x0000002100217308 */ /* 0x000e260000000800 */
[----:B------:R-:W-:Y:S01]  /*20f0*/  FFMA R60, R7, 1.925963033500011079e-08, R8 ;  /* 0x32a57060073c7823 */ /* 0x000fe20000000008 */
[----:B------:R-:W-:Y:S01]  /*2100*/  FADD R8, R24, -12583039 ;  /* 0xcb40007f18087421 */ /* 0x000fe20000000000 */
[----:B------:R-:W-:Y:S01]  /*2110*/  FMUL R7, R10, R63 ;  /* 0x0000003f0a077220 */ /* 0x000fe20000400000 */
[----:B------:R-:W-:Y:S02]  /*2120*/  FADD R10, R28, -12583039 ;  /* 0xcb40007f1c0a7421 */ /* 0x000fe40000000000 */
[----:B------:R-:W-:Y:S01]  /*2130*/  FFMA R8, R29, 1.4426950216293334961, -R8 ;  /* 0x3fb8aa3b1d087823 */ /* 0x000fe20000000808 */
[----:B------:R-:W-:Y:S01]  /*2140*/  MUFU.EX2 R60, R60 ;  /* 0x0000003c003c7308 */ /* 0x000fe20000000800 */
[----:B------:R-:W-:-:S02]  /*2150*/  FFMA R10, R9, 1.4426950216293334961, -R10 ;  /* 0x3fb8aa3b090a7823 */ /* 0x000fc4000000080a */
[----:B------:R-:W-:Y:S01]  /*2160*/  FFMA R62, R29, 1.925963033500011079e-08, R8 ;  /* 0x32a570601d3e7823 */ /* 0x000fe20000000008 */
[----:B------:R-:W-:Y:S01]  /*2170*/  SHF.L.U32 R8, R14, 0x17, RZ ;  /* 0x000000170e087819 */ /* 0x000fe200000006ff */
[----:B------:R-:W-:-:S03]  /*2180*/  FFMA.SAT R14, R27, R12, 0.5 ;  /* 0x3f0000001b0e7423 */ /* 0x000fc6000000200c */
[----:B------:R-:W1:Y:S01]  /*2190*/  MUFU.EX2 R29, R32 ;  /* 0x00000020001d7308 */ /* 0x000e620000000800 */
[----:B------:R-:W-:Y:S01]  /*21a0*/  FFMA.RM R14, R14, R11, 12582913 ;  /* 0x4b4000010e0e7423 */ /* 0x000fe2000000400b */
[----:B------:R-:W-:Y:S01]  /*21b0*/  FMUL R8, R8, R61 ;  /* 0x0000003d08087220 */ /* 0x000fe20000400000 */
[----:B------:R-:W-:Y:S01]  /*21c0*/  FFMA R61, R9, 1.925963033500011079e-08, R10 ;  /* 0x32a57060093d7823 */ /* 0x000fe2000000000a */
[----:B------:R-:W-:Y:S01]  /*21d0*/  FMUL R9, R16, R59 ;  /* 0x0000003b10097220 */ /* 0x000fe20000400000 */
[----:B------:R-:W-:Y:S01]  /*21e0*/  FADD R10, R14, -12583039 ;  /* 0xcb40007f0e0a7421 */ /* 0x000fe20000000000 */
[----:B------:R-:W-:Y:S01]  /*21f0*/  SHF.L.U32 R16, R20, 0x17, RZ ;  /* 0x0000001714107819 */ /* 0x000fe200000006ff */
[----:B------:R-:W-:Y:S01]  /*2200*/  FFMA.SAT R20, R17, R12, 0.5 ;  /* 0x3f00000011147423 */ /* 0x000fe2000000200c */
[----:B------:R-:W-:Y:S01]  /*2210*/  SHF.L.U32 R14, R14, 0x17, RZ ;  /* 0x000000170e0e7819 */ /* 0x000fe200000006ff */
[C---:B------:R-:W-:Y:S02]  /*2220*/  FFMA R10, R27.reuse, 1.4426950216293334961, -R10 ;  /* 0x3fb8aa3b1b0a7823 */ /* 0x040fe4000000080a */
[----:B------:R-:W-:Y:S01]  /*2230*/  FFMA.RM R20, R20, R11, 12582913 ;  /* 0x4b40000114147423 */ /* 0x000fe2000000400b */
[----:B0-----:R-:W-:Y:S01]  /*2240*/  FMUL R16, R16, R33 ;  /* 0x0000002110107220 */ /* 0x001fe20000400000 */
[----:B------:R-:W-:Y:S01]  /*2250*/  FFMA R27, R27, 1.925963033500011079e-08, R10 ;  /* 0x32a570601b1b7823 */ /* 0x000fe2000000000a */
[----:B------:R-:W-:-:S02]  /*2260*/  IMAD.SHL.U32 R10, R18, 0x800000, RZ ;  /* 0x00800000120a7824 */ /* 0x000fc400078e00ff */
[----:B------:R-:W-:Y:S01]  /*2270*/  FADD R18, R26, -12583039 ;  /* 0xcb40007f1a127421 */ /* 0x000fe20000000000 */
[----:B------:R0:W2:Y:S01]  /*2280*/  MUFU.EX2 R33, R62 ;  /* 0x0000003e00217308 */ /* 0x0000a20000000800 */
[----:B-1----:R-:W-:Y:S02]  /*2290*/  FMUL R10, R10, R29 ;  /* 0x0000001d0a0a7220 */ /* 0x002fe40000400000 */
[----:B------:R-:W-:-:S04]  /*22a0*/  FFMA R18, R25, 1.4426950216293334961, -R18 ;  /* 0x3fb8aa3b19127823 */ /* 0x000fc80000000812 */
[----:B------:R-:W-:Y:S01]  /*22b0*/  FFMA R29, R25, 1.925963033500011079e-08, R18 ;  /* 0x32a57060191d7823 */ /* 0x000fe20000000012 */
[C---:B------:R-:W-:Y:S01]  /*22c0*/  FADD R18, R20.reuse, -12583039 ;  /* 0xcb40007f14127421 */ /* 0x040fe20000000000 */
[----:B0-----:R-:W-:Y:S01]  /*22d0*/  FFMA.SAT R62, R13, R12, 0.5 ;  /* 0x3f0000000d3e7423 */ /* 0x001fe2000000200c */
[----:B------:R-:W-:Y:S01]  /*22e0*/  MUFU.EX2 R27, R27 ;  /* 0x0000001b001b7308 */ /* 0x000fe20000000800 */
[----:B------:R-:W-:Y:S01]  /*22f0*/  SHF.L.U32 R20, R20, 0x17, RZ ;  /* 0x0000001714147819 */ /* 0x000fe200000006ff */
[----:B------:R-:W-:-:S04]  /*2300*/  FFMA R18, R17, 1.4426950216293334961, -R18 ;  /* 0x3fb8aa3b11127823 */ /* 0x000fc80000000812 */
[----:B------:R-:W-:Y:S01]  /*2310*/  FFMA R32, R17, 1.925963033500011079e-08, R18 ;  /* 0x32a5706011207823 */ /* 0x000fe20000000012 */
[-C--:B------:R-:W-:Y:S01]  /*2320*/  FFMA.SAT R18, R19, R12.reuse, 0.5 ;  /* 0x3f00000013127423 */ /* 0x080fe2000000200c */
[----:B------:R-:W-:Y:S01]  /*2330*/  SHF.L.U32 R17, R22, 0x17, RZ ;  /* 0x0000001716117819 */ /* 0x000fe200000006ff */
[----:B------:R-:W-:Y:S02]  /*2340*/  MUFU.EX2 R29, R29 ;  /* 0x0000001d001d7308 */ /* 0x000fe40000000800 */
[-C--:B------:R-:W-:Y:S01]  /*2350*/  FFMA.RM R25, R18, R11.reuse, 12582913 ;  /* 0x4b40000112197423 */ /* 0x080fe2000000400b */
[----:B------:R-:W-:Y:S01]  /*2360*/  SHF.L.U32 R18, R24, 0x17, RZ ;  /* 0x0000001718127819 */ /* 0x000fe200000006ff */
[----:B------:R-:W-:Y:S01]  /*2370*/  FFMA.SAT R24, R15, R12, 0.5 ;  /* 0x3f0000000f187423 */ /* 0x000fe2000000200c */
[----:B------:R-:W-:Y:S01]  /*2380*/  FMUL R17, R17, R60 ;  /* 0x0000003c11117220 */ /* 0x000fe20000400000 */
[----:B------:R-:W-:Y:S02]  /*2390*/  FADD R22, R25, -12583039 ;  /* 0xcb40007f19167421 */ /* 0x000fe40000000000 */
[----:B------:R-:W-:Y:S01]  /*23a0*/  FFMA.RM R24, R24, R11, 12582913 ;  /* 0x4b40000118187423 */ /* 0x000fe2000000400b */
[----:B--2---:R-:W-:Y:S01]  /*23b0*/  FMUL R18, R18, R33 ;  /* 0x0000002112127220 */ /* 0x004fe20000400000 */
[----:B------:R-:W-:-:S02]  /*23c0*/  FFMA R22, R19, 1.4426950216293334961, -R22 ;  /* 0x3fb8aa3b13167823 */ /* 0x000fc40000000816 */
[C---:B------:R-:W-:Y:S01]  /*23d0*/  FADD R60, R24.reuse, -12583039 ;  /* 0xcb40007f183c7421 */ /* 0x040fe20000000000 */
[----:B------:R-:W-:Y:S01]  /*23e0*/  SHF.L.U32 R24, R24, 0x17, RZ ;  /* 0x0000001718187819 */ /* 0x000fe200000006ff */
[----:B------:R-:W-:Y:S01]  /*23f0*/  FFMA R59, R19, 1.925963033500011079e-08, R22 ;  /* 0x32a57060133b7823 */ /* 0x000fe20000000016 */
[----:B------:R-:W-:Y:S01]  /*2400*/  SHF.L.U32 R19, R28, 0x17, RZ ;  /* 0x000000171c137819 */ /* 0x000fe200000006ff */
[----:B------:R-:W0:Y:S01]  /*2410*/  MUFU.EX2 R22, R61 ;  /* 0x0000003d00167308 */ /* 0x000e220000000800 */
[----:B------:R-:W-:-:S04]  /*2420*/  FFMA R60, R15, 1.4426950216293334961, -R60 ;  /* 0x3fb8aa3b0f3c7823 */ /* 0x000fc8000000083c */
[----:B------:R-:W-:Y:S01]  /*2430*/  FFMA R60, R15, 1.925963033500011079e-08, R60 ;  /* 0x32a570600f3c7823 */ /* 0x000fe2000000003c */
[----:B------:R-:W-:Y:S01]  /*2440*/  FFMA.RM R15, R62, R11, 12582913 ;  /* 0x4b4000013e0f7423 */ /* 0x000fe2000000400b */
[----:B------:R-:W-:Y:S01]  /*2450*/  FFMA.SAT R62, R23, R12, 0.5 ;  /* 0x3f000000173e7423 */ /* 0x000fe2000000200c */
[----:B------:R-:W-:Y:S01]  /*2460*/  MUFU.EX2 R59, R59 ;  /* 0x0000003b003b7308 */ /* 0x000fe20000000800 */
[----:B0-----:R-:W-:Y:S01]  /*2470*/  FMUL R19, R19, R22 ;  /* 0x0000001613137220 */ /* 0x001fe20000400000 */
        /* <DEDUP_REMOVED lines=9> */
[----:B------:R-:W-:Y:S01]  /*2510*/  MUFU.EX2 R28, R28 ;  /* 0x0000001c001c7308 */ /* 0x000fe20000000800 */
[----:B------:R-:W-:Y:S02]  /*2520*/  FADD R22, R12, -12583039 ;  /* 0xcb40007f0c167421 */ /* 0x000fe40000000000 */
[----:B------:R-:W-:Y:S02]  /*2530*/  FADD R13, R13, R2 ;  /* 0x000000020d0d7221 */ /* 0x000fe40000000000 */
[----:B------:R-:W-:-:S04]  /*2540*/  FFMA R22, R21, 1.4426950216293334961, -R22 ;  /* 0x3fb8aa3b15167823 */ /* 0x000fc80000000816 */
[----:B------:R-:W-:Y:S01]  /*2550*/  FFMA R33, R21, 1.925963033500011079e-08, R22 ;  /* 0x32a5706015217823 */ /* 0x000fe20000000016 */
[----:B------:R-:W-:Y:S01]  /*2560*/  FADD R22, R11, -12583039 ;  /* 0xcb40007f0b167421 */ /* 0x000fe20000000000 */
[----:B------:R-:W0:Y:S03]  /*2570*/  MUFU.EX2 R21, R32 ;  /* 0x0000002000157308 */ /* 0x000e260000000800 */
[----:B------:R-:W-:-:S04]  /*2580*/  FFMA R22, R23, 1.4426950216293334961, -R22 ;  /* 0x3fb8aa3b17167823 */ /* 0x000fc80000000816 */
[----:B------:R-:W-:Y:S01]  /*2590*/  FFMA R61, R23, 1.925963033500011079e-08, R22 ;  /* 0x32a57060173d7823 */ /* 0x000fe20000000016 */
[----:B------:R-:W-:Y:S01]  /*25a0*/  FADD R22, R13, R4 ;  /* 0x000000040d167221 */ /* 0x000fe20000000000 */
[----:B------:R-:W-:Y:S01]  /*25b0*/  FMUL R23, R14, R27 ;  /* 0x0000001b0e177220 */ /* 0x000fe20000400000 */
[----:B------:R-:W-:Y:S02]  /*25c0*/  MUFU.EX2 R33, R33 ;  /* 0x0000002100217308 */ /* 0x000fe40000000800 */
[----:B------:R-:W-:-:S04]  /*25d0*/  FADD R13, R22, R5 ;  /* 0x00000005160d7221 */ /* 0x000fc80000000000 */
[----:B------:R-:W-:Y:S01]  /*25e0*/  FADD R22, R13, R6 ;  /* 0x000000060d167221 */ /* 0x000fe20000000000 */
[----:B0-----:R-:W-:Y:S01]  /*25f0*/  FMUL R21, R20, R21 ;  /* 0x0000001514157220 */ /* 0x001fe20000400000 */
[----:B------:R-:W0:Y:S01]  /*2600*/  MUFU.EX2 R27, R60 ;  /* 0x0000003c001b7308 */ /* 0x000e220000000800 */
[----:B------:R-:W-:Y:S01]  /*2610*/  SHF.L.U32 R20, R25, 0x17, RZ ;  /* 0x0000001719147819 */ /* 0x000fe200000006ff */
[----:B------:R-:W-:Y:S01]  /*2620*/  FADD R13, R22, R7 ;  /* 0x00000007160d7221 */ /* 0x000fe20000000000 */
[----:B------:R-:W-:-:S03]  /*2630*/  FMUL R25, R15, R28 ;  /* 0x0000001c0f197220 */ /* 0x000fc60000400000 */
[----:B------:R-:W-:Y:S01]  /*2640*/  FADD R22, R13, R8 ;  /* 0x000000080d167221 */ /* 0x000fe20000000000 */
[----:B------:R-:W-:Y:S01]  /*2650*/  FMUL R20, R20, R59 ;  /* 0x0000003b14147220 */ /* 0x000fe20000400000 */
[----:B------:R-:W1:Y:S02]  /*2660*/  MUFU.EX2 R32, R61 ;  /* 0x0000003d00207308 */ /* 0x000e640000000800 */
[----:B------:R-:W-:Y:S01]  /*2670*/  FADD R13, R22, R9 ;  /* 0x00000009160d7221 */ /* 0x000fe20000000000 */
[----:B------:R-:W-:Y:S01]  /*2680*/  IMAD.SHL.U32 R22, R26, 0x800000, RZ ;  /* 0x008000001a167824 */ /* 0x000fe200078e00ff */
[----:B------:R-:W-:Y:S02]  /*2690*/  SHF.L.U32 R26, R12, 0x17, RZ ;  /* 0x000000170c1a7819 */ /* 0x000fe400000006ff */
[----:B------:R-:W-:Y:S01]  /*26a0*/  FADD R13, R13, R10 ;  /* 0x0000000a0d0d7221 */ /* 0x000fe20000000000 */
[----:B------:R-:W-:Y:S01]  /*26b0*/  FMUL R22, R22, R29 ;  /* 0x0000001d16167220 */ /* 0x000fe20000400000 */
[----:B0-----:R-:W-:-:S02]  /*26c0*/  FMUL R24, R24, R27 ;  /* 0x0000001b18187220 */ /* 0x001fc40000400000 */
[----:B------:R-:W-:Y:S01]  /*26d0*/  FADD R14, R13, R16 ;  /* 0x000000100d0e7221 */ /* 0x000fe20000000000 */
[----:B------:R-:W-:Y:S02]  /*26e0*/  IMAD.SHL.U32 R27, R11, 0x800000, RZ ;  /* 0x008000000b1b7824 */ /* 0x000fe400078e00ff */
[----:B------:R-:W-:Y:S01]  /*26f0*/  FMUL R26, R26, R33 ;  /* 0x000000211a1a7220 */ /* 0x000fe20000400000 */
        /* <DEDUP_REMOVED lines=21> */
.L_x_30927:
        /* <DEDUP_REMOVED lines=12> */
[----:B------:R-:W-:Y:S05]  /*2910*/  CALL.REL.NOINC `($__internal_496_$__cuda_sm3x_div_rn_noftz_f32_slowpath) ;  /* 0x0000002c005c7944 */ /* 0x000fea0003c00000 */
[----:B------:R-:W-:-:S07]  /*2920*/  MOV R11, R3 ;  /* 0x00000003000b7202 */ /* 0x000fce0000000f00 */
.L_x_30872:
[----:B------:R-:W-:Y:S05]  /*2930*/  BSYNC.RECONVERGENT B3 ;  /* 0x0000000000037941 */ /* 0x000fea0003800200 */
.L_x_30871:
        /* <DEDUP_REMOVED lines=12> */
[----:B------:R-:W-:Y:S05]  /*2a00*/  CALL.REL.NOINC `($__internal_496_$__cuda_sm3x_div_rn_noftz_f32_slowpath) ;  /* 0x0000002c00207944 */ /* 0x000fea0003c00000 */
[----:B------:R-:W-:-:S07]  /*2a10*/  MOV R15, R3 ;  /* 0x00000003000f7202 */ /* 0x000fce0000000f00 */
.L_x_30874:
[----:B------:R-:W-:Y:S05]  /*2a20*/  BSYNC.RECONVERGENT B3 ;  /* 0x0000000000037941 */ /* 0x000fea0003800200 */
.L_x_30873:
        /* <DEDUP_REMOVED lines=12> */
[----:B------:R-:W-:Y:S05]  /*2af0*/  CALL.REL.NOINC `($__internal_496_$__cuda_sm3x_div_rn_noftz_f32_slowpath) ;  /* 0x0000002800e47944 */ /* 0x000fea0003c00000 */
[----:B------:R-:W-:-:S07]  /*2b00*/  MOV R29, R3 ;  /* 0x00000003001d7202 */ /* 0x000fce0000000f00 */
.L_x_30876:
[----:B------:R-:W-:Y:S05]  /*2b10*/  BSYNC.RECONVERGENT B3 ;  /* 0x0000000000037941 */ /* 0x000fea0003800200 */
.L_x_30875:
        /* <DEDUP_REMOVED lines=14> */
.L_x_30878:
[----:B------:R-:W-:Y:S05]  /*2c00*/  BSYNC.RECONVERGENT B3 ;  /* 0x0000000000037941 */ /* 0x000fea0003800200 */
.L_x_30877:
        /* <DEDUP_REMOVED lines=14> */
.L_x_30880:
[----:B------:R-:W-:Y:S05]  /*2cf0*/  BSYNC.RECONVERGENT B3 ;  /* 0x0000000000037941 */ /* 0x000fea0003800200 */
.L_x_30879:
        /* <DEDUP_REMOVED lines=14> */
.L_x_30882:
[----:B------:R-:W-:Y:S05]  /*2de0*/  BSYNC.RECONVERGENT B3 ;  /* 0x0000000000037941 */ /* 0x000fea0003800200 */
.L_x_30881:
        /* <DEDUP_REMOVED lines=14> */
.L_x_30884:
[----:B------:R-:W-:Y:S05]  /*2ed0*/  BSYNC.RECONVERGENT B3 ;  /* 0x0000000000037941 */ /* 0x000fea0003800200 */
.L_x_30883:
        /* <DEDUP_REMOVED lines=14> */
.L_x_30886:
[----:B------:R-:W-:Y:S05]  /*2fc0*/  BSYNC.RECONVERGENT B3 ;  /* 0x0000000000037941 */ /* 0x000fea0003800200 */
.L_x_30885:
        /* <DEDUP_REMOVED lines=14> */
.L_x_30888:
[----:B------:R-:W-:Y:S05]  /*30b0*/  BSYNC.RECONVERGENT B3 ;  /* 0x0000000000037941 */ /* 0x000fea0003800200 */
.L_x_30887:
        /* <DEDUP_REMOVED lines=14> */
.L_x_30890:
[----:B------:R-:W-:Y:S05]  /*31a0*/  BSYNC.RECONVERGENT B3 ;  /* 0x0000000000037941 */ /* 0x000fea0003800200 */
.L_x_30889:
        /* <DEDUP_REMOVED lines=14> */
.L_x_30892:
[----:B------:R-:W-:Y:S05]  /*3290*/  BSYNC.RECONVERGENT B3 ;  /* 0x0000000000037941 */ /* 0x000fea0003800200 */
.L_x_30891:
        /* <DEDUP_REMOVED lines=14> */
.L_x_30894:
[----:B------:R-:W-:Y:S05]  /*3380*/  BSYNC.RECONVERGENT B3 ;  /* 0x0000000000037941 */ /* 0x000fea0003800200 */
.L_x_30893:
        /* <DEDUP_REMOVED lines=14> */
.L_x_30896:
[----:B------:R-:W-:Y:S05]  /*3470*/  BSYNC.RECONVERGENT B3 ;  /* 0x0000000000037941 */ /* 0x000fea0003800200 */
.L_x_30895:
        /* <DEDUP_REMOVED lines=14> */
.L_x_30898:
[----:B------:R-:W-:Y:S05]  /*3560*/  BSYNC.RECONVERGENT B3 ;  /* 0x0000000000037941 */ /* 0x000fea0003800200 */
.L_x_30897:
        /* <DEDUP_REMOVED lines=14> */
.L_x_30900:
[----:B------:R-:W-:Y:S05]  /*3650*/  BSYNC.RECONVERGENT B3 ;  /* 0x0000000000037941 */ /* 0x000fea0003800200 */
.L_x_30899:
        /* <DEDUP_REMOVED lines=14> */
.L_x_30902:
[----:B------:R-:W-:Y:S05]  /*3740*/  BSYNC.RECONVERGENT B3 ;  /* 0x0000000000037941 */ /* 0x000fea0003800200 */
.L_x_30901:
        /* <DEDUP_REMOVED lines=14> */
.L_x_30904:
[----:B------:R-:W-:Y:S05]  /*3830*/  BSYNC.RECONVERGENT B3 ;  /* 0x0000000000037941 */ /* 0x000fea0003800200 */
.L_x_30903:
        /* <DEDUP_REMOVED lines=14> */
.L_x_30906:
[----:B------:R-:W-:Y:S05]  /*3920*/  BSYNC.RECONVERGENT B3 ;  /* 0x0000000000037941 */ /* 0x000fea0003800200 */
.L_x_30905:
        /* <DEDUP_REMOVED lines=14> */
.L_x_30908:
[----:B------:R-:W-:Y:S05]  /*3a10*/  BSYNC.RECONVERGENT B3 ;  /* 0x0000000000037941 */ /* 0x000fea0003800200 */
.L_x_30907:
        /* <DEDUP_REMOVED lines=14> */
.L_x_30910:
[----:B------:R-:W-:Y:S05]  /*3b00*/  BSYNC.RECONVERGENT B3 ;  /* 0x0000000000037941 */ /* 0x000fea0003800200 */
.L_x_30909:
        /* <DEDUP_REMOVED lines=14> */
.L_x_30912:
[----:B------:R-:W-:Y:S05]  /*3bf0*/  BSYNC.RECONVERGENT B3 ;  /* 0x0000000000037941 */ /* 0x000fea0003800200 */
.L_x_30911:
        /* <DEDUP_REMOVED lines=14> */
.L_x_30914:
[----:B------:R-:W-:Y:S05]  /*3ce0*/  BSYNC.RECONVERGENT B3 ;  /* 0x0000000000037941 */ /* 0x000fea0003800200 */
.L_x_30913:
        /* <DEDUP_REMOVED lines=9> */
[----:B------:R-:W-:-:S02]  /*3d80*/  ISETP.GE.AND.EX P1, PT, RZ, UR45, PT, P1 ;  /* 0x0000002dff007c0c */ /* 0x000fc4000bf26310 */
[----:B------:R-:W-:Y:S02]  /*3d90*/  ISETP.GE.U32.AND P5, PT, R42, UR44, PT ;  /* 0x0000002c2a007c0c */ /* 0x000fe4000bfa6070 */
[----:B------:R-:W-:Y:S02]  /*3da0*/  IADD3 R3, PT, PT, R3, R5, RZ ;  /* 0x0000000503037210 */ /* 0x000fe40007ffe0ff */
[C---:B------:R-:W-:Y:S02]  /*3db0*/  LEA R4, P0, R2.reuse, UR36, 0x2 ;  /* 0x0000002402047c11 */ /* 0x040fe4000f8010ff */
[----:B------:R-:W-:Y:S02]  /*3dc0*/  ISETP.GE.U32.AND P4, PT, R43, UR44, PT ;  /* 0x0000002c2b007c0c */ /* 0x000fe4000bf86070 */
[----:B------:R-:W-:Y:S02]  /*3dd0*/  LEA.HI.X R5, R2, UR37, R3, 0x2, P0 ;  /* 0x0000002502057c11 */ /* 0x000fe400080f1403 */
[----:B------:R-:W-:-:S02]  /*3de0*/  ISETP.GE.U32.AND P0, PT, R40, UR44, PT ;  /* 0x0000002c28007c0c */ /* 0x000fc4000bf06070 */
[----:B------:R-:W-:Y:S01]  /*3df0*/  ISETP.GE.U32.AND P3, PT, R44, UR44, PT ;  /* 0x0000002c2c007c0c */ /* 0x000fe2000bf66070 */
[----:B------:R0:W-:Y:S01]  /*3e00*/  @!P2 STG.E desc[UR4][R4.64], R11 ;  /* 0x0000000b0400a986 */ /* 0x0001e2000c101904 */
[----:B------:R-:W-:Y:S02]  /*3e10*/  ISETP.GE.AND.EX P0, PT, RZ, UR45, PT, P0 ;  /* 0x0000002dff007c0c */ /* 0x000fe4000bf06300 */
[----:B------:R-:W-:Y:S02]  /*3e20*/  ISETP.GE.U32.AND P2, PT, R45, UR44, PT ;  /* 0x0000002c2d007c0c */ /* 0x000fe4000bf46070 */
[----:B------:R-:W-:Y:S02]  /*3e30*/  ISETP.GE.AND.EX P6, PT, RZ, UR45, PT, P6 ;  /* 0x0000002dff007c0c */ /* 0x000fe4000bfc6360 */
[----:B------:R-:W-:Y:S02]  /*3e40*/  ISETP.GE.AND.EX P5, PT, RZ, UR45, PT, P5 ;  /* 0x0000002dff007c0c */ /* 0x000fe4000bfa6350 */
[----:B------:R-:W-:-:S02]  /*3e50*/  ISETP.GE.AND.EX P4, PT, RZ, UR45, PT, P4 ;  /* 0x0000002dff007c0c */ /* 0x000fc4000bf86340 */
[----:B------:R-:W-:Y:S02]  /*3e60*/  ISETP.GE.AND.EX P3, PT, RZ, UR45, PT, P3 ;  /* 0x0000002dff007c0c */ /* 0x000fe4000bf66330 */
        /* <DEDUP_REMOVED lines=17> */
[C---:B------:R-:W-:Y:S01]  /*3f80*/  @!P3 R2UR UR15, R31.reuse ;  /* 0x000000001f0fb2ca */ /* 0x040fe200000e0000 */
[----:B------:R0:W-:Y:S01]  /*3f90*/  @!P5 STG.E desc[UR10][R4.64+0x200], R61 ;  /* 0x0002003d0400d986 */ /* 0x0001e2000c10190a */
[----:B------:R-:W-:Y:S02]  /*3fa0*/  @!P2 R2UR UR16, R30 ;  /* 0x000000001e10a2ca */ /* 0x000fe400000e0000 */
[----:B------:R-:W-:Y:S02]  /*3fb0*/  @!P2 R2UR UR17, R31 ;  /* 0x000000001f11a2ca */ /* 0x000fe400000e0000 */
[----:B------:R-:W-:-:S02]  /*3fc0*/  ISETP.GE.U32.AND P6, PT, R49, UR44, PT ;  /* 0x0000002c31007c0c */ /* 0x000fc4000bfc6070 */
[----:B------:R-:W-:Y:S01]  /*3fd0*/  @!P0 R2UR UR4, R30 ;  /* 0x000000001e0482ca */ /* 0x000fe200000e0000 */
[----:B------:R0:W-:Y:S01]  /*3fe0*/  @!P4 STG.E desc[UR12][R4.64+0x280], R63 ;  /* 0x0002803f0400c986 */ /* 0x0001e2000c10190c */
[----:B------:R-:W-:Y:S02]  /*3ff0*/  @!P0 R2UR UR5, R31 ;  /* 0x000000001f0582ca */ /* 0x000fe400000e0000 */
[----:B------:R-:W-:Y:S01]  /*4000*/  ISETP.GE.U32.AND P4, PT, R47, UR44, PT ;  /* 0x0000002c2f007c0c */ /* 0x000fe2000bf86070 */
[----:B------:R0:W-:Y:S01]  /*4010*/  @!P3 STG.E desc[UR14][R4.64+0x300], R65 ;  /* 0x000300410400b986 */ /* 0x0001e2000c10190e */
[----:B------:R-:W-:Y:S02]  /*4020*/  ISETP.GE.U32.AND P3, PT, R48, UR44, PT ;  /* 0x0000002c30007c0c */ /* 0x000fe4000bf66070 */
[----:B------:R-:W-:Y:S01]  /*4030*/  ISETP.GE.U32.AND P5, PT, R50, UR44, PT ;  /* 0x0000002c32007c0c */ /* 0x000fe2000bfa6070 */
[----:B------:R0:W-:Y:S01]  /*4040*/  @!P2 STG.E desc[UR16][R4.64+0x380], R7 ;  /* 0x000380070400a986 */ /* 0x0001e2000c101910 */
[----:B------:R-:W-:-:S02]  /*4050*/  ISETP.GE.U32.AND P2, PT, R51, UR44, PT ;  /* 0x0000002c33007c0c */ /* 0x000fc4000bf46070 */
[----:B------:R-:W-:Y:S02]  /*4060*/  ISETP.GE.U32.AND P1, PT, R52, UR44, PT ;  /* 0x0000002c34007c0c */ /* 0x000fe4000bf26070 */
[----:B------:R-:W-:Y:S01]  /*4070*/  ISETP.GE.AND.EX P4, PT, RZ, UR45, PT, P4 ;  /* 0x0000002dff007c0c */ /* 0x000fe2000bf86340 */
        /* <DEDUP_REMOVED lines=65> */
.L_x_30869:
[----:B------:R-:W-:Y:S05]  /*4490*/  EXIT ;  /* 0x000000000000794d */ /* 0x000fea0003800000 */
.L_x_30870:
[----:B------:R-:W-:Y:S01]  /*44a0*/  BSSY B1, `(.L_x_30916) ;  /* 0x0000007000017945 */ /* 0x000fe20003800000 */
[----:B------:R-:W-:Y:S02]  /*44b0*/  MOV R12, 0x10 ;  /* 0x00000010000c7802 */ /* 0x000fe40000000f00 */
[----:B------:R-:W-:Y:S02]  /*44c0*/  MOV R11, 0x1f ;  /* 0x0000001f000b7802 */ /* 0x000fe40000000f00 */
[----:B------:R-:W-:-:S07]  /*44d0*/  MOV R15, 0xffffffff ;  /* 0xffffffff000f7802 */ /* 0x000fce0000000f00 */
[----:B------:R-:W-:Y:S05]  /*44e0*/  WARPSYNC.COLLECTIVE R15, `(.L_x_30917) ;  /* 0x000000000f087348 */ /* 0x000fea0003c00000 */
[----:B------:R0:W1:Y:S02]  /*44f0*/  SHFL.BFLY P6, R14, R13, R12, R11 ;  /* 0x0c00000c0d0e7389 */ /* 0x00006400000c000b */
[----:B01----:R-:W-:Y:S05]  /*4500*/  ENDCOLLECTIVE ;  /* 0x000000000000791b */ /* 0x003fea0003800000 */
.L_x_30917:
[----:B------:R-:W-:Y:S05]  /*4510*/  BSYNC B1 ;  /* 0x0000000000017941 */ /* 0x000fea0003800000 */
.L_x_30916:
        /* <DEDUP_REMOVED lines=9> */
.L_x_30918:
[----:B------:R-:W-:Y:S01]  /*45b0*/  HFMA2 R12, -RZ, RZ, 0, 2.384185791015625e-07 ;  /* 0x00000004ff0c7431 */ /* 0x000fe200000001ff */
[----:B------:R-:W-:-:S04]  /*45c0*/  FMNMX R0, R13, R14, !PT ;  /* 0x0000000e0d007209 */ /* 0x000fc80007800000 */
[----:B------:R-:W-:-:S07]  /*45d0*/  MOV R13, R0 ;  /* 0x00000000000d7202 */ /* 0x000fce0000000f00 */
[----:B------:R-:W-:Y:S05]  /*45e0*/  WARPSYNC.COLLECTIVE R15, `(.L_x_30919) ;  /* 0x000000000f087348 */ /* 0x000fea0003c00000 */
[----:B------:R0:W1:Y:S02]  /*45f0*/  SHFL.BFLY P6, R14, R13, R12, R11 ;  /* 0x0c00000c0d0e7389 */ /* 0x00006400000c000b */
[----:B01----:R-:W-:Y:S05]  /*4600*/  ENDCOLLECTIVE ;  /* 0x000000000000791b */ /* 0x003fea0003800000 */
.L_x_30919:
[----:B------:R-:W-:Y:S01]  /*4610*/  IMAD.MOV.U32 R12, RZ, RZ, 0x2 ;  /* 0x00000002ff0c7424 */ /* 0x000fe200078e00ff */
[----:B------:R-:W-:-:S04]  /*4620*/  FMNMX R2, R0, R14, !PT ;  /* 0x0000000e00027209 */ /* 0x000fc80007800000 */
[----:B------:R-:W-:-:S07]  /*4630*/  MOV R13, R2 ;  /* 0x00000002000d7202 */ /* 0x000fce0000000f00 */
[----:B------:R-:W-:Y:S05]  /*4640*/  WARPSYNC.COLLECTIVE R15, `(.L_x_30920) ;  /* 0x000000000f087348 */ /* 0x000fea0003c00000 */
[----:B------:R0:W1:Y:S02]  /*4650*/  SHFL.BFLY P6, R14, R13, R12, R11 ;  /* 0x0c00000c0d0e7389 */ /* 0x00006400000c000b */
[----:B01----:R-:W-:Y:S05]  /*4660*/  ENDCOLLECTIVE ;  /* 0x000000000000791b */ /* 0x003fea0003800000 */
.L_x_30920:
[----:B------:R-:W-:Y:S01]  /*4670*/  HFMA2 R12, -RZ, RZ, 0, 5.9604644775390625e-08 ;  /* 0x00000001ff0c7431 */ /* 0x000fe200000001ff */
[----:B------:R-:W-:-:S04]  /*4680*/  FMNMX R3, R2, R14, !PT ;  /* 0x0000000e02037209 */ /* 0x000fc80007800000 */
[----:B------:R-:W-:-:S07]  /*4690*/  MOV R13, R3 ;  /* 0x00000003000d7202 */ /* 0x000fce0000000f00 */
[----:B------:R-:W-:Y:S05]  /*46a0*/  WARPSYNC.COLLECTIVE R15, `(.L_x_30921) ;  /* 0x000000000f087348 */ /* 0x000fea0003c00000 */
[----:B------:R0:W1:Y:S02]  /*46b0*/  SHFL.BFLY P6, R14, R13, R12, R11 ;  /* 0x0c00000c0d0e7389 */ /* 0x00006400000c000b */
[----:B01----:R-:W-:Y:S05]  /*46c0*/  ENDCOLLECTIVE ;  /* 0x000000000000791b */ /* 0x003fea0003800000 */
.L_x_30921:
        /* <DEDUP_REMOVED lines=35> */
[----:B------:R-:W-:Y:S01]  /*4900*/  SHF.L.U32 R3, R10, 0x17, RZ ;  /* 0x000000170a037819 */ /* 0x000fe200000006ff */
[C---:B------:R-:W-:Y:S01]  /*4910*/  FADD R25, R24.reuse, -12583039 ;  /* 0xcb40007f18197421 */ /* 0x040fe20000000000 */
[----:B------:R-:W-:Y:S01]  /*4920*/  SHF.L.U32 R24, R24, 0x17, RZ ;  /* 0x0000001718187819 */ /* 0x000fe200000006ff */
[----:B------:R-:W-:Y:S01]  /*4930*/  FFMA.RM R0, R0, R29, 12582913 ;  /* 0x4b40000100007423 */ /* 0x000fe2000000401d */
[----:B------:R-:W0:Y:S01]  /*4940*/  MUFU.EX2 R16, R16 ;  /* 0x0000001000107308 */ /* 0x000e220000000800 */
[----:B------:R-:W-:-:S02]  /*4950*/  FFMA R25, R12, 1.4426950216293334961, -R25 ;  /* 0x3fb8aa3b0c197823 */ /* 0x000fc40000000819 */
[C---:B------:R-:W-:Y:S01]  /*4960*/  FADD R17, R0.reuse, -12583039 ;  /* 0xcb40007f00117421 */ /* 0x040fe20000000000 */
[----:B------:R-:W-:Y:S02]  /*4970*/  IMAD.SHL.U32 R0, R0, 0x800000, RZ ;  /* 0x0080000000007824 */ /* 0x000fe400078e00ff */
[----:B------:R-:W-:Y:S01]  /*4980*/  FFMA R12, R12, 1.925963033500011079e-08, R25 ;  /* 0x32a570600c0c7823 */ /* 0x000fe20000000019 */
[----:B------:R-:W-:-:S03]  /*4990*/  FFMA R17, R2, 1.4426950216293334961, -R17 ;  /* 0x3fb8aa3b02117823 */ /* 0x000fc60000000811 */
[----:B------:R1:W2:Y:S01]  /*49a0*/  MUFU.EX2 R25, R12 ;  /* 0x0000000c00197308 */ /* 0x0002a20000000800 */
[----:B------:R-:W-:Y:S01]  /*49b0*/  FFMA R17, R2, 1.925963033500011079e-08, R17 ;  /* 0x32a5706002117823 */ /* 0x000fe20000000011 */
[----:B------:R-:W-:-:S04]  /*49c0*/  FFMA.SAT R2, R9, R27, 0.5 ;  /* 0x3f00000009027423 */ /* 0x000fc8000000201b */
[----:B------:R-:W-:Y:S01]  /*49d0*/  FFMA.RM R2, R2, R29, 12582913 ;  /* 0x4b40000102027423 */ /* 0x000fe2000000401d */
[----:B0-----:R-:W-:Y:S01]  /*49e0*/  FMUL R3, R3, R16 ;  /* 0x0000001003037220 */ /* 0x001fe20000400000 */
[----:B------:R-:W-:Y:S01]  /*49f0*/  FFMA.SAT R16, R4, R27, 0.5 ;  /* 0x3f00000004107423 */ /* 0x000fe2000000201b */
[----:B------:R-:W0:Y:S01]  /*4a00*/  MUFU.EX2 R17, R17 ;  /* 0x0000001100117308 */ /* 0x000e220000000800 */
[C---:B------:R-:W-:Y:S01]  /*4a10*/  FADD R10, R2.reuse, -12583039 ;  /* 0xcb40007f020a7421 */ /* 0x040fe20000000000 */
[----:B------:R-:W-:Y:S01]  /*4a20*/  SHF.L.U32 R2, R2, 0x17, RZ ;  /* 0x0000001702027819 */ /* 0x000fe200000006ff */
[----:B------:R-:W-:Y:S01]  /*4a30*/  FFMA.RM R16, R16, R29, 12582913 ;  /* 0x4b40000110107423 */ /* 0x000fe2000000401d */
[----:B-1----:R-:W-:Y:S01]  /*4a40*/  FFMA.SAT R12, R14, R27, 0.5 ;  /* 0x3f0000000e0c7423 */ /* 0x002fe2000000201b */
[C---:B------:R-:W-:Y:S01]  /*4a50*/  FFMA R10, R9.reuse, 1.4426950216293334961, -R10 ;  /* 0x3fb8aa3b090a7823 */ /* 0x040fe2000000080a */
[----:B--2---:R-:W-:Y:S02]  /*4a60*/  FMUL R24, R24, R25 ;  /* 0x0000001918187220 */ /* 0x004fe40000400000 */
[----:B------:R-:W-:Y:S01]  /*4a70*/  FFMA.RM R12, R12, R29, 12582913 ;  /* 0x4b4000010c0c7423 */ /* 0x000fe2000000401d */
        /* <DEDUP_REMOVED lines=120> */
[----:B------:R-:W-:Y:S01]  /*5200*/  SHF.L.U32 R25, R26, 0x17, RZ ;  /* 0x000000171a197819 */ /* 0x000fe200000006ff */
[----:B------:R-:W-:Y:S02]  /*5210*/  FFMA.SAT R26, R15, R27, 0.5 ;  /* 0x3f0000000f1a7423 */ /* 0x000fe4000000201b */
[----:B------:R-:W-:Y:S02]  /*5220*/  FFMA R28, R13, 1.4426950216293334961, -R28 ;  /* 0x3fb8aa3b0d1c7823 */ /* 0x000fe4000000081c */
[----:B------:R-:W-:-:S02]  /*5230*/  FFMA.RM R29, R26, R29, 12582913 ;  /* 0x4b4000011a1d7423 */ /* 0x000fc4000000401d */
[----:B------:R-:W-:-:S03]  /*5240*/  FFMA R28, R13, 1.925963033500011079e-08, R28 ;  /* 0x32a570600d1c7823 */ /* 0x000fc6000000001c */
[----:B------:R-:W-:Y:S01]  /*5250*/  SHF.L.U32 R27, R29, 0x17, RZ ;  /* 0x000000171d1b7819 */ /* 0x000fe200000006ff */
[----:B0-----:R-:W-:Y:S01]  /*5260*/  FMUL R20, R20, R11 ;  /* 0x0000000b14147220 */ /* 0x001fe20000400000 */
[C---:B------:R-:W-:Y:S01]  /*5270*/  FADD R11, R12.reuse, -12583039 ;  /* 0xcb40007f0c0b7421 */ /* 0x040fe20000000000 */
[----:B------:R-:W-:Y:S01]  /*5280*/  SHF.L.U32 R12, R12, 0x17, RZ ;  /* 0x000000170c0c7819 */ /* 0x000fe200000006ff */
[----:B------:R-:W0:Y:S02]  /*5290*/  MUFU.EX2 R28, R28 ;  /* 0x0000001c001c7308 */ /* 0x000e240000000800 */
[----:B------:R-:W-:-:S04]  /*52a0*/  FFMA R11, R14, 1.4426950216293334961, -R11 ;  /* 0x3fb8aa3b0e0b7823 */ /* 0x000fc8000000080b */
[----:B------:R-:W-:-:S04]  /*52b0*/  FFMA R14, R14, 1.925963033500011079e-08, R11 ;  /* 0x32a570600e0e7823 */ /* 0x000fc8000000000b */
[----:B------:R-:W1:Y:S01]  /*52c0*/  MUFU.EX2 R11, R14 ;  /* 0x0000000e000b7308 */ /* 0x000e620000000800 */
[----:B0-----:R-:W-:Y:S01]  /*52d0*/  FMUL R25, R25, R28 ;  /* 0x0000001c19197220 */ /* 0x001fe20000400000 */
[----:B-1----:R-:W-:Y:S01]  /*52e0*/  FMUL R26, R12, R11 ;  /* 0x0000000b0c1a7220 */ /* 0x002fe20000400000 */
        /* <DEDUP_REMOVED lines=33> */
.L_x_30922:
[----:B------:R-:W-:Y:S02]  /*5500*/  HFMA2 R12, -RZ, RZ, 0, 4.76837158203125e-07 ;  /* 0x00000008ff0c7431 */ /* 0x000fe400000001ff */
[----:B------:R-:W-:-:S05]  /*5510*/  FADD R28, R13, R14 ;  /* 0x0000000e0d1c7221 */ /* 0x000fca0000000000 */
[----:B------:R-:W-:-:S07]  /*5520*/  MOV R13, R28 ;  /* 0x0000001c000d7202 */ /* 0x000fce0000000f00 */
[----:B------:R-:W-:Y:S05]  /*5530*/  WARPSYNC.COLLECTIVE R15, `(.L_x_30923) ;  /* 0x000000000f087348 */ /* 0x000fea0003c00000 */
[----:B------:R0:W1:Y:S02]  /*5540*/  SHFL.BFLY P6, R14, R13, R12, R11 ;  /* 0x0c00000c0d0e7389 */ /* 0x00006400000c000b */
[----:B01----:R-:W-:Y:S05]  /*5550*/  ENDCOLLECTIVE ;  /* 0x000000000000791b */ /* 0x003fea0003800000 */
.L_x_30923:
[----:B------:R-:W-:Y:S02]  /*5560*/  HFMA2 R12, -RZ, RZ, 0, 2.384185791015625e-07 ;  /* 0x00000004ff0c7431 */ /* 0x000fe400000001ff */
[----:B------:R-:W-:-:S05]  /*5570*/  FADD R29, R28, R14 ;  /* 0x0000000e1c1d7221 */ /* 0x000fca0000000000 */
[----:B------:R-:W-:-:S07]  /*5580*/  MOV R13, R29 ;  /* 0x0000001d000d7202 */ /* 0x000fce0000000f00 */
[----:B------:R-:W-:Y:S05]  /*5590*/  WARPSYNC.COLLECTIVE R15, `(.L_x_30924) ;  /* 0x000000000f087348 */ /* 0x000fea0003c00000 */
[----:B------:R0:W1:Y:S02]  /*55a0*/  SHFL.BFLY P6, R14, R13, R12, R11 ;  /* 0x0c00000c0d0e7389 */ /* 0x00006400000c000b */
[----:B01----:R-:W-:Y:S05]  /*55b0*/  ENDCOLLECTIVE ;  /* 0x000000000000791b */ /* 0x003fea0003800000 */
.L_x_30924:
[----:B------:R-:W-:Y:S01]  /*55c0*/  MOV R12, 0x2 ;  /* 0x00000002000c7802 */ /* 0x000fe20000000f00 */
[----:B------:R-:W-:-:S04]  /*55d0*/  FADD R32, R29, R14 ;  /* 0x0000000e1d207221 */ /* 0x000fc80000000000 */
[----:B------:R-:W-:-:S07]  /*55e0*/  IMAD.MOV.U32 R13, RZ, RZ, R32 ;  /* 0x000000ffff0d7224 */ /* 0x000fce00078e0020 */
[----:B------:R-:W-:Y:S05]  /*55f0*/  WARPSYNC.COLLECTIVE R15, `(.L_x_30925) ;  /* 0x000000000f087348 */ /* 0x000fea0003c00000 */
[----:B------:R0:W1:Y:S02]  /*5600*/  SHFL.BFLY P6, R14, R13, R12, R11 ;  /* 0x0c00000c0d0e7389 */ /* 0x00006400000c000b */
[----:B01----:R-:W-:Y:S05]  /*5610*/  ENDCOLLECTIVE ;  /* 0x000000000000791b */ /* 0x003fea0003800000 */
.L_x_30925:
[----:B------:R-:W-:Y:S02]  /*5620*/  HFMA2 R12, -RZ, RZ, 0, 5.9604644775390625e-08 ;  /* 0x00000001ff0c7431 */ /* 0x000fe400000001ff */
[----:B------:R-:W-:-:S05]  /*5630*/  FADD R33, R32, R14 ;  /* 0x0000000e20217221 */ /* 0x000fca0000000000 */
[----:B------:R-:W-:-:S07]  /*5640*/  MOV R13, R33 ;  /* 0x00000021000d7202 */ /* 0x000fce0000000f00 */
[----:B------:R-:W-:Y:S05]  /*5650*/  WARPSYNC.COLLECTIVE R15, `(.L_x_30926) ;  /* 0x000000000f087348 */ /* 0x000fea0003c00000 */
[----:B------:R0:W1:Y:S02]  /*5660*/  SHFL.BFLY P6, R14, R13, R12, R11 ;  /* 0x0c00000c0d0e7389 */ /* 0x00006400000c000b */
[----:B01----:R-:W-:Y:S05]  /*5670*/  ENDCOLLECTIVE ;  /* 0x000000000000791b */ /* 0x003fea0003800000 */
.L_x_30926:
[----:B------:R-:W-:Y:S05]  /*5680*/  BRA `(.L_x_30927) ;  /* 0xffffffd000707947 */ /* 0x000fea000383ffff */
        .weak           $__internal_496_$__cuda_sm3x_div_rn_noftz_f32_slowpath
        .type           $__internal_496_$__cuda_sm3x_div_rn_noftz_f32_slowpath,@function
        .size           $__internal_496_$__cuda_sm3x_div_rn_noftz_f32_slowpath,(.L_x_37873 - $__internal_496_$__cuda_sm3x_div_rn_noftz_f32_slowpath)
$__internal_496_$__cuda_sm3x_div_rn_noftz_f32_slowpath:
[----:B------:R-:W-:Y:S01]  /*5690*/  SHF.R.U32.HI R13, RZ, 0x17, R12 ;  /* 0x00000017ff0d7819 */ /* 0x000fe2000001160c */
[----:B------:R-:W-:Y:S03]  /*56a0*/  BSSY.RECONVERGENT B1, `(.L_x_30928) ;  /* 0x0000062000017945 */ /* 0x000fe60003800200 */
[----:B------:R-:W-:Y:S02]  /*56b0*/  LOP3.LUT R85, R13, 0xff, RZ, 0xc0, !PT ;  /* 0x000000ff0d557812 */ /* 0x000fe400078ec0ff */
[----:B------:R-:W-:Y:S02]  /*56c0*/  SHF.R.U32.HI R13, RZ, 0x17, R3 ;  /* 0x00000017ff0d7819 */ /* 0x000fe40000011603 */
[----:B------:R-:W-:Y:S02]  /*56d0*/  IADD3 R32, PT, PT, R85, -0x1, RZ ;  /* 0xffffffff55207810 */ /* 0x000fe40007ffe0ff */
[----:B------:R-:W-:-:S02]  /*56e0*/  LOP3.LUT R60, R13, 0xff, RZ, 0xc0, !PT ;  /* 0x000000ff0d3c7812 */ /* 0x000fc400078ec0ff */
        /* <DEDUP_REMOVED lines=28> */
.L_x_30929:
[----:B------:R-:W-:Y:S01]  /*58b0*/  LEA R81, R85, 0xc0800000, 0x17 ;  /* 0xc080000055517811 */ /* 0x000fe200078eb8ff */
[----:B------:R-:W-:Y:S03]  /*58c0*/  BSSY.RECONVERGENT B2, `(.L_x_30934) ;  /* 0x0000036000027945 */ /* 0x000fe60003800200 */
[----:B------:R-:W-:Y:S02]  /*58d0*/  IADD3 R81, PT, PT, -R81, R12, RZ ;  /* 0x0000000c51517210 */ /* 0x000fe40007ffe1ff */
[----:B------:R-:W-:Y:S02]  /*58e0*/  IADD3 R12, PT, PT, R60, -0x7f, RZ ;  /* 0xffffff813c0c7810 */ /* 0x000fe40007ffe0ff */
[----:B------:R-:W0:Y:S01]  /*58f0*/  MUFU.RCP R28, R81 ;  /* 0x00000051001c7308 */ /* 0x000e220000001000 */
[----:B------:R-:W-:Y:S02]  /*5900*/  FADD.FTZ R32, -R81, -RZ ;  /* 0x800000ff51207221 */ /* 0x000fe40000010100 */
        /* <DEDUP_REMOVED lines=45> */
.L_x_30936:
[----:B------:R-:W-:-:S04]  /*5be0*/  LOP3.LUT R3, R3, 0x80000000, RZ, 0xc0, !PT ;  /* 0x8000000003037812 */ /* 0x000fc800078ec0ff */
[----:B------:R-:W-:Y:S01]  /*5bf0*/  LOP3.LUT R3, R3, 0x7f800000, RZ, 0xfc, !PT ;  /* 0x7f80000003037812 */ /* 0x000fe200078efcff */
[----:B------:R-:W-:Y:S06]  /*5c00*/  BRA `(.L_x_30937) ;  /* 0x0000000000047947 */ /* 0x000fec0003800000 */
.L_x_30935:
[----:B------:R-:W-:-:S07]  /*5c10*/  LEA R3, R13, R3, 0x17 ;  /* 0x000000030d037211 */ /* 0x000fce00078eb8ff */
.L_x_30937:
[----:B------:R-:W-:Y:S05]  /*5c20*/  BSYNC.RECONVERGENT B2 ;  /* 0x0000000000027941 */ /* 0x000fea0003800200 */
.L_x_30934:
[----:B------:R-:W-:Y:S05]  /*5c30*/  BRA `(.L_x_30938) ;  /* 0x0000000000207947 */ /* 0x000fea0003800000 */
.L_x_30933:
[----:B------:R-:W-:-:S04]  /*5c40*/  LOP3.LUT R3, R12, 0x80000000, R3, 0x48, !PT ;  /* 0x800000000c037812 */ /* 0x000fc800078e4803 */
[----:B------:R-:W-:Y:S01]  /*5c50*/  LOP3.LUT R3, R3, 0x7f800000, RZ, 0xfc, !PT ;  /* 0x7f80000003037812 */ /* 0x000fe200078efcff */
[----:B------:R-:W-:Y:S06]  /*5c60*/  BRA `(.L_x_30938) ;  /* 0x0000000000147947 */ /* 0x000fec0003800000 */
.L_x_30932:
[----:B------:R-:W-:Y:S01]  /*5c70*/  LOP3.LUT R3, R12, 0x80000000, R3, 0x48, !PT ;  /* 0x800000000c037812 */ /* 0x000fe200078e4803 */
[----:B------:R-:W-:Y:S06]  /*5c80*/  BRA `(.L_x_30938) ;  /* 0x00000000000c7947 */ /* 0x000fec0003800000 */
.L_x_30931:
[----:B------:R-:W0:Y:S01]  /*5c90*/  MUFU.RSQ R3, -QNAN ;  /* 0xffc0000000037908 */ /* 0x000e220000001400 */
[----:B------:R-:W-:Y:S05]  /*5ca0*/  BRA `(.L_x_30938) ;  /* 0x0000000000047947 */ /* 0x000fea0003800000 */
.L_x_30930:
[----:B------:R-:W-:-:S07]  /*5cb0*/  FADD.FTZ R3, R3, R12 ;  /* 0x0000000c03037221 */ /* 0x000fce0000010000 */
.L_x_30938:
[----:B------:R-:W-:Y:S05]  /*5cc0*/  BSYNC.RECONVERGENT B1 ;  /* 0x0000000000017941 */ /* 0x000fea0003800200 */
.L_x_30928:
[----:B------:R-:W-:Y:S01]  /*5cd0*/  HFMA2 R13, -RZ, RZ, 0, 0 ;  /* 0x00000000ff0d7431 */ /* 0x000fe200000001ff */
[----:B------:R-:W-:-:S04]  /*5ce0*/  MOV R12, R14 ;  /* 0x0000000e000c7202 */ /* 0x000fc80000000f00 */
[----:B0-----:R-:W-:Y:S05]  /*5cf0*/  RET.REL.NODEC R12 `(_Z15SoftmaxWarpImplI24ElementwiseScaleMaskLoadIffbE11DirectStoreIffEfLi1ELi22ELi32ELi1ELb1EL9Algorithm0EEvT_T0_ll) ;  /* 0xffffffa00cc07950 */ /* 0x001fea0003c3ffff */
.L_x_30939:
        /* <DEDUP_REMOVED lines=16> */
.L_x_37873:


//--------------------- .text._Z15SoftmaxWarpImplI24ElementwiseScaleMaskLoadIffbE11DirectStoreIffEfLi1ELi22ELi32ELi1ELb0EL9Algorithm0EEvT_T0_ll --------------------------
	.section	.text._Z15SoftmaxWarpImplI24ElementwiseScaleMaskLoadIffbE11DirectStoreIffEfLi1ELi22ELi32ELi1ELb0EL9Algorithm0EEvT_T0_ll,"ax",@progbits
	.align	128
        .global         _Z15SoftmaxWarpImplI24ElementwiseScaleMaskLoadIffbE11DirectStoreIffEfLi1ELi22ELi32ELi1ELb0EL9Algorithm0EEvT_T0_ll
        .type           _Z15SoftmaxWarpImplI24ElementwiseScaleMaskLoadIffbE11DirectStoreIffEfLi1ELi22ELi32ELi1ELb0EL9Algorithm0EEvT_T0_ll,@function
        .size           _Z15SoftmaxWarpImplI24ElementwiseScaleMaskLoadIffbE11DirectStoreIffEfLi1ELi22ELi32ELi1ELb0EL9Algorithm0EEvT_T0_ll,(.L_x_37874 - _Z15SoftmaxWarpImplI24ElementwiseScaleMaskLoadIffbE11DirectStoreIffEfLi1ELi22ELi32ELi1ELb0EL9Algorithm0EEvT_T0_ll)
        .other          _Z15SoftmaxWarpImplI24ElementwiseScaleMaskLoadIffbE11DirectStoreIffEfLi1ELi22ELi32ELi1ELb0EL9Algorithm0EEvT_T0_ll,@"STO_CUDA_ENTRY STV_DEFAULT"
_Z15SoftmaxWarpImplI24ElementwiseScaleMaskLoadIffbE11DirectStoreIffEfLi1ELi22ELi32ELi1ELb0EL9Algorithm0EEvT_T0_ll:
.text._Z15SoftmaxWarpImplI24ElementwiseScaleMaskLoadIffbE11DirectStoreIffEfLi1ELi22ELi32ELi1ELb0EL9Algorithm0EEvT_T0_ll:
        /* <DEDUP_REMOVED lines=24> */
.L_x_30940:
        /* <DEDUP_REMOVED lines=13> */
.L_x_30986:
        /* <DEDUP_REMOVED lines=16> */
[----:B------:R-:W-:-:S03]  /*0350*/  LEA R2, P0, R6, UR36, 0x2 ;  /* 0x0000002406027c11 */ /* 0x000fc6000f8010ff */
[----:B------:R-:W3:Y:S01]  /*0360*/  LDG.E.U8 R7, desc[UR6][R4.64+0x20] ;  /* 0x0000200604077981 */ /* 0x000ee2000c1e1100 */
[----:B------:R-:W-:Y:S02]  /*0370*/  LEA.HI.X R3, R6, UR37, R3, 0x2, P0 ;  /* 0x0000002506037c11 */ /* 0x000fe400080f1403 */
[----:B------:R-:W-:Y:S01]  /*0380*/  R2UR UR10, R28 ;  /* 0x000000001c0a72ca */ /* 0x000fe200000e0000 */
[----:B------:R-:W4:Y:S01]  /*0390*/  LDG.E.U8 R9, desc[UR4][R4.64+0x60] ;  /* 0x0000600404097981 */ /* 0x000f22000c1e1100 */
[----:B------:R-:W-:-:S03]  /*03a0*/  R2UR UR11, R29 ;  /* 0x000000001d0b72ca */ /* 0x000fc600000e0000 */
[----:B------:R-:W5:Y:S01]  /*03b0*/  LDG.E R0, desc[UR4][R2.64] ;  /* 0x0000000402007981 */ /* 0x000f62000c1e1900 */
[C---:B------:R-:W-:Y:S02]  /*03c0*/  R2UR UR12, R28.reuse ;  /* 0x000000001c0c72ca */ /* 0x040fe400000e0000 */
[----:B------:R-:W-:Y:S01]  /*03d0*/  R2UR UR13, R29 ;  /* 0x000000001d0d72ca */ /* 0x000fe200000e0000 */
        /* <DEDUP_REMOVED lines=13> */
[----:B------:R-:W5:Y:S01]  /*04b0*/  LDG.E.U8 R40, desc[UR12][R4.64+0x1a0] ;  /* 0x0001a00c04287981 */ /* 0x000f62000c1e1100 */
[----:B------:R-:W-:-:S02]  /*04c0*/  R2UR UR18, R28 ;  /* 0x000000001c1272ca */ /* 0x000fc400000e0000 */
[C---:B------:R-:W-:Y:S01]  /*04d0*/  R2UR UR19, R29.reuse ;  /* 0x000000001d1372ca */ /* 0x040fe200000e0000 */
[----:B------:R-:W5:Y:S01]  /*04e0*/  LDG.E R18, desc[UR10][R2.64+0x280] ;  /* 0x0002800a02127981 */ /* 0x000f62000c1e1900 */
[C---:B------:R-:W-:Y:S02]  /*04f0*/  R2UR UR16, R28.reuse ;  /* 0x000000001c1072ca */ /* 0x040fe400000e0000 */
[C---:B------:R-:W-:Y:S01]  /*0500*/  R2UR UR17, R29.reuse ;  /* 0x000000001d1172ca */ /* 0x040fe200000e0000 */
[----:B------:R-:W5:Y:S01]  /*0510*/  LDG.E R22, desc[UR6][R2.64+0x380] ;  /* 0x0003800602167981 */ /* 0x000f62000c1e1900 */
[----:B------:R-:W-:Y:S02]  /*0520*/  R2UR UR14, R28 ;  /* 0x000000001c0e72ca */ /* 0x000fe400000e0000 */
        /* <DEDUP_REMOVED lines=9> */
[----:B------:R-:W5:Y:S04]  /*05c0*/  LDG.E R44, desc[UR14][R2.64+0xa00] ;  /* 0x000a000e022c7981 */ /* 0x000f68000c1e1900 */
[----:B------:R-:W5:Y:S01]  /*05d0*/  LDG.E R46, desc[UR4][R2.64+0xa80] ;  /* 0x000a8004022e7981 */ /* 0x000f62000c1e1900 */
[----:B--2---:R-:W-:-:S02]  /*05e0*/  ISETP.NE.AND P6, PT, R10, RZ, PT ;  /* 0x000000ff0a00720c */ /* 0x004fc40003fc5270 */
[----:B------:R-:W5:Y:S01]  /*05f0*/  LDC.64 R10, c[0x0][0x398] ;  /* 0x0000e600ff0a7b82 */ /* 0x000f620000000a00 */
[----:B---3--:R-:W-:Y:S02]  /*0600*/  ISETP.NE.AND P5, PT, R7, RZ, PT ;  /* 0x000000ff0700720c */ /* 0x008fe40003fa5270 */
[----:B----4-:R-:W-:Y:S01]  /*0610*/  ISETP.NE.AND P4, PT, R9, RZ, PT ;  /* 0x000000ff0900720c */ /* 0x010fe20003f85270 */
[-C--:B-----5:R-:W-:Y:S02]  /*0620*/  FMUL R7, R0, R11.reuse ;  /* 0x0000000b00077220 */ /* 0x0a0fe40000400000 */
[----:B------:R-:W2:Y:S01]  /*0630*/  LDG.E R0, desc[UR4][R2.64+0x480] ;  /* 0x0004800402007981 */ /* 0x000ea2000c1e1900 */
[-C--:B------:R-:W-:Y:S01]  /*0640*/  FMUL R9, R6, R11.reuse ;  /* 0x0000000b06097220 */ /* 0x080fe20000400000 */
[----:B------:R-:W-:Y:S01]  /*0650*/  ISETP.NE.AND P0, PT, R8, RZ, PT ;  /* 0x000000ff0800720c */ /* 0x000fe20003f05270 */
[----:B------:R-:W-:Y:S01]  /*0660*/  FMUL R33, R12, R11 ;  /* 0x0000000b0c217220 */ /* 0x000fe20000400000 */
[----:B------:R-:W-:Y:S01]  /*0670*/  FSEL R8, R7, R10, P6 ;  /* 0x0000000a07087208 */ /* 0x000fe20003000000 */
[----:B------:R-:W3:Y:S01]  /*0680*/  LDG.E R12, desc[UR4][R2.64+0x600] ;  /* 0x00060004020c7981 */ /* 0x000ee2000c1e1900 */
[----:B------:R-:W-:-:S02]  /*0690*/  ISETP.NE.AND P3, PT, R13, RZ, PT ;  /* 0x000000ff0d00720c */ /* 0x000fc40003f65270 */
[----:B------:R-:W-:Y:S01]  /*06a0*/  FSEL R7, R9, R10, P5 ;  /* 0x0000000a09077208 */ /* 0x000fe20002800000 */
[-C--:B------:R-:W-:Y:S01]  /*06b0*/  FMUL R9, R14, R11.reuse ;  /* 0x0000000b0e097220 */ /* 0x080fe20000400000 */
[----:B------:R-:W-:Y:S01]  /*06c0*/  ISETP.NE.AND P1, PT, R17, RZ, PT ;  /* 0x000000ff1100720c */ /* 0x000fe20003f25270 */
[----:B------:R-:W4:Y:S01]  /*06d0*/  LDG.E R14, desc[UR6][R2.64+0x680] ;  /* 0x00068006020e7981 */ /* 0x000f22000c1e1900 */
[----:B------:R-:W-:-:S03]  /*06e0*/  FMUL R13, R20, R11 ;  /* 0x0000000b140d7220 */ /* 0x000fc60000400000 */
[----:B------:R-:W5:Y:S01]  /*06f0*/  LDG.E.U8 R17, desc[UR14][R4.64+0x1e0] ;  /* 0x0001e00e04117981 */ /* 0x000f62000c1e1100 */
[-C--:B------:R-:W-:Y:S02]  /*0700*/  FSEL R33, R33, R10.reuse, P0 ;  /* 0x0000000a21217208 */ /* 0x080fe40000000000 */
[----:B------:R-:W-:Y:S01]  /*0710*/  ISETP.NE.AND P2, PT, R15, RZ, PT ;  /* 0x000000ff0f00720c */ /* 0x000fe20003f45270 */
[----:B------:R-:W3:Y:S01]  /*0720*/  LDG.E R20, desc[UR6][R2.64+0x800] ;  /* 0x0008000602147981 */ /* 0x000ee2000c1e1900 */
[----:B------:R-:W-:Y:S02]  /*0730*/  ISETP.NE.AND P6, PT, R19, RZ, PT ;  /* 0x000000ff1300720c */ /* 0x000fe40003fc5270 */
[----:B------:R-:W-:Y:S01]  /*0740*/  FSEL R6, R13, R10, P1 ;  /* 0x0000000a0d067208 */ /* 0x000fe20000800000 */
[----:B------:R-:W3:Y:S01]  /*0750*/  LDG.E.U8 R15, desc[UR10][R4.64+0x1c0] ;  /* 0x0001c00a040f7981 */ /* 0x000ee2000c1e1100 */
[----:B------:R-:W-:-:S03]  /*0760*/  ISETP.NE.AND P5, PT, R21, RZ, PT ;  /* 0x000000ff1500720c */ /* 0x000fc60003fa5270 */
[----:B------:R-:W3:Y:S01]  /*0770*/  LDG.E.U8 R19, desc[UR12][R4.64+0x200] ;  /* 0x0002000c04137981 */ /* 0x000ee2000c1e1100 */
[----:B------:R-:W-:-:S03]  /*0780*/  ISETP.NE.AND P0, PT, R23, RZ, PT ;  /* 0x000000ff1700720c */ /* 0x000fc60003f05270 */
[----:B------:R-:W3:Y:S01]  /*0790*/  LDG.E.U8 R21, desc[UR10][R4.64+0x220] ;  /* 0x0002200a04157981 */ /* 0x000ee2000c1e1100 */
[----:B------:R-:W-:-:S03]  /*07a0*/  FMUL R39, R16, R11 ;  /* 0x0000000b10277220 */ /* 0x000fc60000400000 */
[----:B------:R-:W3:Y:S04]  /*07b0*/  LDG.E.U8 R13, desc[UR10][R4.64+0x260] ;  /* 0x0002600a040d7981 */ /* 0x000ee8000c1e1100 */
[----:B------:R1:W3:Y:S04]  /*07c0*/  LDG.E.U8 R23, desc[UR12][R4.64+0x280] ;  /* 0x0002800c04177981 */ /* 0x0002e8000c1e1100 */
[----:B------:R-:W3:Y:S04]  /*07d0*/  LDG.E R16, desc[UR4][R2.64+0x780] ;  /* 0x0007800402107981 */ /* 0x000ee8000c1e1900 */
[----:B------:R-:W3:Y:S01]  /*07e0*/  LDG.E R4, desc[UR8][R2.64+0x700] ;  /* 0x0007000802047981 */ /* 0x000ee2000c1e1900 */
[----:B-1----:R-:W-:-:S03]  /*07f0*/  FMUL R5, R30, R11 ;  /* 0x0000000b1e057220 */ /* 0x002fc60000400000 */
[----:B------:R-:W3:Y:S01]  /*0800*/  LDG.E R30, desc[UR10][R2.64+0x880] ;  /* 0x0008800a021e7981 */ /* 0x000ee2000c1e1900 */
[----:B------:R-:W-:-:S03]  /*0810*/  ISETP.NE.AND P1, PT, R40, RZ, PT ;  /* 0x000000ff2800720c */ /* 0x000fc60003f25270 */
[----:B------:R1:W3:Y:S01]  /*0820*/  LDG.E R40, desc[UR12][R2.64+0x900] ;  /* 0x0009000c02287981 */ /* 0x0002e2000c1e1900 */
[-C--:B------:R-:W-:Y:S01]  /*0830*/  FSEL R32, R9, R10.reuse, P4 ;  /* 0x0000000a09207208 */ /* 0x080fe20002000000 */
[----:B------:R-:W-:Y:S01]  /*0840*/  FMUL R9, R18, R11 ;  /* 0x0000000b12097220 */ /* 0x000fe20000400000 */
[----:B------:R-:W-:-:S04]  /*0850*/  FSEL R39, R39, R10, P3 ;  /* 0x0000000a27277208 */ /* 0x000fc80001800000 */
[----:B------:R-:W-:Y:S02]  /*0860*/  FSEL R38, R9, R10, P2 ;  /* 0x0000000a09267208 */ /* 0x000fe40001000000 */
[----:B------:R-:W-:Y:S01]  /*0870*/  ISETP.NE.AND P2, PT, R31, RZ, PT ;  /* 0x000000ff1f00720c */ /* 0x000fe20003f45270 */
[-C--:B------:R-:W-:Y:S01]  /*0880*/  FMUL R31, R22, R11.reuse ;  /* 0x0000000b161f7220 */ /* 0x080fe20000400000 */
[----:B------:R-:W-:Y:S01]  /*0890*/  ISETP.NE.AND P3, PT, R27, RZ, PT ;  /* 0x000000ff1b00720c */ /* 0x000fe20003f65270 */
[----:B------:R-:W-:-:S03]  /*08a0*/  FMUL R27, R24, R11 ;  /* 0x0000000b181b7220 */ /* 0x000fc60000400000 */
[-C--:B------:R-:W-:Y:S02]  /*08b0*/  FSEL R31, R31, R10.reuse, P6 ;  /* 0x0000000a1f1f7208 */ /* 0x080fe40003000000 */
[-C--:B------:R-:W-:Y:S02]  /*08c0*/  FSEL R27, R27, R10.reuse, P5 ;  /* 0x0000000a1b1b7208 */ /* 0x080fe40002800000 */
[----:B------:R-:W-:Y:S02]  /*08d0*/  FSEL R18, R5, R10, P3 ;  /* 0x0000000a05127208 */ /* 0x000fe40001800000 */
[----:B------:R-:W-:Y:S02]  /*08e0*/  ISETP.NE.AND P4, PT, R25, RZ, PT ;  /* 0x000000ff1900720c */ /* 0x000fe40003f85270 */
[----:B------:R-:W-:Y:S01]  /*08f0*/  ISETP.NE.AND P3, PT, R41, RZ, PT ;  /* 0x000000ff2900720c */ /* 0x000fe20003f65270 */
[----:B------:R-:W-:Y:S01]  /*0900*/  UMOV UR4, 0xffffffff ;  /* 0xffffffff00047882 */ /* 0x000fe20000000000 */
[----:B--2---:R-:W-:Y:S01]  /*0910*/  FMUL R9, R0, R11 ;  /* 0x0000000b00097220 */ /* 0x004fe20000400000 */
[----:B------:R-:W-:-:S04]  /*0920*/  FMNMX3 R0, R8, -INF , R7, !PT ;  /* 0xff80000008007876 */ /* 0x000fc80007800007 */
[----:B------:R-:W-:-:S04]  /*0930*/  FMNMX3 R0, R0, R33, R32, !PT ;  /* 0x0000002100007276 */ /* 0x000fc80007800020 */
[----:B------:R-:W-:Y:S01]  /*0940*/  FMNMX3 R0, R0, R39, R38, !PT ;  /* 0x0000002700007276 */ /* 0x000fe20007800026 */
[-C--:B----4-:R-:W-:Y:S01]  /*0950*/  FMUL R5, R14, R11.reuse ;  /* 0x0000000b0e057220 */ /* 0x090fe20000400000 */
[----:B------:R-:W-:Y:S02]  /*0960*/  FSEL R22, R9, R10, P0 ;  /* 0x0000000a09167208 */ /* 0x000fe40000000000 */
[----:B-----5:R-:W-:Y:S01]  /*0970*/  ISETP.NE.AND P5, PT, R17, RZ, PT ;  /* 0x000000ff1100720c */ /* 0x020fe20003fa5270 */
[-C--:B------:R-:W-:Y:S01]  /*0980*/  FMUL R17, R26, R11.reuse ;  /* 0x0000000b1a117220 */ /* 0x080fe20000400000 */
[----:B------:R-:W-:Y:S01]  /*0990*/  FMNMX3 R0, R0, R6, R31, !PT ;  /* 0x0000000600007276 */ /* 0x000fe2000780001f */
[----:B---3--:R-:W-:Y:S01]  /*09a0*/  FMUL R25, R12, R11 ;  /* 0x0000000b0c197220 */ /* 0x008fe20000400000 */
[-C--:B------:R-:W-:Y:S02]  /*09b0*/  FSEL R26, R5, R10.reuse, P1 ;  /* 0x0000000a051a7208 */ /* 0x080fe40000800000 */
[----:B------:R-:W-:-:S02]  /*09c0*/  FSEL R17, R17, R10, P4 ;  /* 0x0000000a11117208 */ /* 0x000fc40002000000 */
[----:B------:R-:W-:Y:S02]  /*09d0*/  FMNMX3 R0, R0, R27, R22, !PT ;  /* 0x0000001b00007276 */ /* 0x000fe40007800016 */
[----:B------:R-:W-:Y:S02]  /*09e0*/  ISETP.NE.AND P6, PT, R15, RZ, PT ;  /* 0x000000ff0f00720c */ /* 0x000fe40003fc5270 */
[----:B------:R-:W-:Y:S02]  /*09f0*/  FSEL R25, R25, R10, P2 ;  /* 0x0000000a19197208 */ /* 0x000fe40001000000 */
[----:B------:R-:W-:Y:S02]  /*0a00*/  FMNMX3 R0, R0, R17, R18, !PT ;  /* 0x0000001100007276 */ /* 0x000fe40007800012 */
[----:B------:R-:W-:Y:S01]  /*0a10*/  ISETP.NE.AND P4, PT, R21, RZ, PT ;  /* 0x000000ff1500720c */ /* 0x000fe20003f85270 */
[----:B-1----:R-:W-:Y:S01]  /*0a20*/  FMUL R3, R20, R11 ;  /* 0x0000000b14037220 */ /* 0x002fe20000400000 */
[----:B------:R-:W-:-:S02]  /*0a30*/  ISETP.NE.AND P0, PT, R19, RZ, PT ;  /* 0x000000ff1300720c */ /* 0x000fc40003f05270 */
[----:B------:R-:W-:Y:S02]  /*0a40*/  FMNMX3 R0, R0, R25, R26, !PT ;  /* 0x0000001900007276 */ /* 0x000fe4000780001a */
[----:B------:R-:W-:Y:S01]  /*0a50*/  ISETP.NE.AND P1, PT, R23, RZ, PT ;  /* 0x000000ff1700720c */ /* 0x000fe20003f25270 */
[-C--:B------:R-:W-:Y:S01]  /*0a60*/  FMUL R21, R16, R11.reuse ;  /* 0x0000000b10157220 */ /* 0x080fe20000400000 */
[----:B------:R-:W-:-:S04]  /*0a70*/  FMUL R5, R4, R11 ;  /* 0x0000000b04057220 */ /* 0x000fc80000400000 */
[-C--:B------:R-:W-:Y:S02]  /*0a80*/  FSEL R21, R21, R10.reuse, P5 ;  /* 0x0000000a15157208 */ /* 0x080fe40002800000 */
[-C--:B------:R-:W-:Y:S01]  /*0a90*/  FSEL R24, R5, R10.reuse, P6 ;  /* 0x0000000a05187208 */ /* 0x080fe20003000000 */
[-C--:B------:R-:W-:Y:S01]  /*0aa0*/  FMUL R23, R30, R11.reuse ;  /* 0x0000000b1e177220 */ /* 0x080fe20000400000 */
[----:B------:R-:W-:Y:S01]  /*0ab0*/  ISETP.NE.AND P6, PT, R43, RZ, PT ;  /* 0x000000ff2b00720c */ /* 0x000fe20003fc5270 */
[-C--:B------:R-:W-:Y:S01]  /*0ac0*/  FMUL R19, R40, R11.reuse ;  /* 0x0000000b28137220 */ /* 0x080fe20000400000 */
[-C--:B------:R-:W-:Y:S01]  /*0ad0*/  FMUL R5, R42, R11.reuse ;  /* 0x0000000b2a057220 */ /* 0x080fe20000400000 */
[----:B------:R-:W-:Y:S02]  /*0ae0*/  ISETP.NE.AND P2, PT, R13, RZ, PT ;  /* 0x000000ff0d00720c */ /* 0x000fe40003f45270 */
[-C--:B------:R-:W-:Y:S01]  /*0af0*/  FSEL R30, R3, R10.reuse, P0 ;  /* 0x0000000a031e7208 */ /* 0x080fe20000000000 */
[----:B------:R-:W-:Y:S01]  /*0b00*/  FMUL R3, R44, R11 ;  /* 0x0000000b2c037220 */ /* 0x000fe20000400000 */
[----:B------:R-:W-:-:S02]  /*0b10*/  FSEL R23, R23, R10, P4 ;  /* 0x0000000a17177208 */ /* 0x000fc40002000000 */
[----:B------:R-:W-:Y:S02]  /*0b20*/  FMNMX3 R0, R0, R24, R21, !PT ;  /* 0x0000001800007276 */ /* 0x000fe40007800015 */
        /* <DEDUP_REMOVED lines=29> */
[-C--:B------:R-:W-:Y:S01]  /*0d00*/  FFMA.SAT R20, R32, R11.reuse, 0.5 ;  /* 0x3f00000020147423 */ /* 0x080fe2000000200b */
[--C-:B------:R-:W-:Y:S01]  /*0d10*/  FADD R40, R22, -R5.reuse ;  /* 0x8000000516287221 */ /* 0x100fe20000000000 */
[--C-:B------:R-:W-:Y:S01]  /*0d20*/  FADD R12, R16, -R5.reuse ;  /* 0x80000005100c7221 */ /* 0x100fe20000000000 */
[C---:B------:R-:W-:Y:S01]  /*0d30*/  FADD R3, R10.reuse, -12583039 ;  /* 0xcb40007f0a037421 */ /* 0x040fe20000000000 */
[----:B------:R-:W-:Y:S01]  /*0d40*/  SHF.L.U32 R10, R10, 0x17, RZ ;  /* 0x000000170a0a7819 */ /* 0x000fe200000006ff */
[----:B------:R-:W-:Y:S01]  /*0d50*/  FADD R54, R33, -R5 ;  /* 0x8000000521367221 */ /* 0x000fe20000000000 */
[----:B------:R-:W-:Y:S01]  /*0d60*/  FFMA.SAT R16, R58, R11, 0.5 ;  /* 0x3f0000003a107423 */ /* 0x000fe2000000200b */
[----:B------:R-:W-:Y:S01]  /*0d70*/  FFMA R3, R56, 1.4426950216293334961, -R3 ;  /* 0x3fb8aa3b38037823 */ /* 0x000fe20000000803 */
[-C--:B------:R-:W-:Y:S01]  /*0d80*/  FFMA.RM R9, R20, R13.reuse, 12582913 ;  /* 0x4b40000114097423 */ /* 0x080fe2000000400d */
[----:B------:R-:W-:Y:S01]  /*0d90*/  FADD R44, R18, -R5 ;  /* 0x80000005122c7221 */ /* 0x000fe20000000000 */
[----:B------:R-:W-:Y:S01]  /*0da0*/  FFMA.RM R16, R16, R13, 12582913 ;  /* 0x4b40000110107423 */ /* 0x000fe2000000400d */
[----:B------:R-:W-:Y:S01]  /*0db0*/  FFMA R3, R56, 1.925963033500011079e-08, R3 ;  /* 0x32a5706038037823 */ /* 0x000fe20000000003 */
[----:B------:R-:W-:Y:S01]  /*0dc0*/  FFMA.SAT R18, R54, R11, 0.5 ;  /* 0x3f00000036127423 */ /* 0x000fe2000000200b */
[--C-:B------:R-:W-:Y:S01]  /*0dd0*/  FADD R8, R6, -R5.reuse ;  /* 0x8000000506087221 */ /* 0x100fe20000000000 */
[----:B------:R-:W-:Y:S01]  /*0de0*/  FADD R15, R9, -12583039 ;  /* 0xcb40007f090f7421 */ /* 0x000fe20000000000 */
[--C-:B------:R-:W-:Y:S01]  /*0df0*/  FADD R38, R38, -R5.reuse ;  /* 0x8000000526267221 */ /* 0x100fe20000000000 */
[--C-:B------:R-:W-:Y:S01]  /*0e00*/  FADD R6, R31, -R5.reuse ;  /* 0x800000051f067221 */ /* 0x100fe20000000000 */
[----:B------:R-:W1:Y:S01]  /*0e10*/  MUFU.EX2 R3, R3 ;  /* 0x0000000300037308 */ /* 0x000e620000000800 */
        /* <DEDUP_REMOVED lines=9> */
[----:B------:R-:W-:Y:S01]  /*0eb0*/  FFMA.RM R18, R18, R13, 12582913 ;  /* 0x4b40000112127423 */ /* 0x000fe2000000400d */
[----:B------:R-:W-:Y:S01]  /*0ec0*/  FFMA R15, R32, 1.4426950216293334961, -R15 ;  /* 0x3fb8aa3b200f7823 */ /* 0x000fe2000000080f */
[----:B------:R-:W-:Y:S01]  /*0ed0*/  SHF.L.U32 R9, R9, 0x17, RZ ;  /* 0x0000001709097819 */ /* 0x000fe200000006ff */
[----:B------:R-:W-:Y:S01]  /*0ee0*/  FFMA R5, R58, 1.4426950216293334961, -R5 ;  /* 0x3fb8aa3b3a057823 */ /* 0x000fe20000000805 */
[----:B------:R-:W-:Y:S01]  /*0ef0*/  FADD R7, R18, -12583039 ;  /* 0xcb40007f12077421 */ /* 0x000fe20000000000 */
[----:B------:R-:W-:Y:S01]  /*0f00*/  FFMA R15, R32, 1.925963033500011079e-08, R15 ;  /* 0x32a57060200f7823 */ /* 0x000fe2000000000f */
[----:B------:R-:W-:Y:S01]  /*0f10*/  SHF.L.U32 R16, R16, 0x17, RZ ;  /* 0x0000001710107819 */ /* 0x000fe200000006ff */
[----:B-1----:R-:W-:Y:S01]  /*0f20*/  FMUL R22, R10, R3 ;  /* 0x000000030a167220 */ /* 0x002fe20000400000 */
        /* <DEDUP_REMOVED lines=8> */
[C---:B------:R-:W-:Y:S01]  /*0fb0*/  FADD R3, R10.reuse, -12583039 ;  /* 0xcb40007f0a037421 */ /* 0x040fe20000000000 */
[----:B------:R-:W-:Y:S01]  /*0fc0*/  SHF.L.U32 R10, R10, 0x17, RZ ;  /* 0x000000170a0a7819 */ /* 0x000fe200000006ff */
[----:B------:R-:W-:-:S02]  /*0fd0*/  FFMA.RM R32, R32, R13, 12582913 ;  /* 0x4b40000120207423 */ /* 0x000fc4000000400d */
        /* <DEDUP_REMOVED lines=15> */
[----:B------:R-:W-:Y:S01]  /*10d0*/  FFMA.SAT R38, R2, R11, 0.5 ;  /* 0x3f00000002267423 */ /* 0x000fe2000000200b */
[----:B------:R-:W-:-:S04]  /*10e0*/  FFMA.RM R4, R4, R13, 12582913 ;  /* 0x4b40000104047423 */ /* 0x000fc8000000400d */
[----:B------:R-:W2:Y:S01]  /*10f0*/  MUFU.EX2 R5, R5 ;  /* 0x0000000500057308 */ /* 0x000ea20000000800 */
[----:B------:R-:W-:Y:S01]  /*1100*/  FADD R7, R4, -12583039 ;  /* 0xcb40007f04077421 */ /* 0x000fe20000000000 */
[----:B-1----:R-:W-:Y:S01]  /*1110*/  FMUL R18, R10, R3 ;  /* 0x000000030a127220 */ /* 0x002fe20000400000 */
[----:B------:R-:W-:Y:S01]  /*1120*/  FFMA.SAT R10, R40, R11, 0.5 ;  /* 0x3f000000280a7423 */ /* 0x000fe2000000200b */
[----:B------:R-:W-:Y:S01]  /*1130*/  SHF.L.U32 R4, R4, 0x17, RZ ;  /* 0x0000001704047819 */ /* 0x000fe200000006ff */
[----:B------:R-:W-:-:S04]  /*1140*/  FFMA R7, R8, 1.4426950216293334961, -R7 ;  /* 0x3fb8aa3b08077823 */ /* 0x000fc80000000807 */
[----:B------:R-:W-:Y:S01]  /*1150*/  FFMA R7, R8, 1.925963033500011079e-08, R7 ;  /* 0x32a5706008077823 */ /* 0x000fe20000000007 */
[----:B------:R-:W-:-:S04]  /*1160*/  FFMA.SAT R8, R6, R11, 0.5 ;  /* 0x3f00000006087423 */ /* 0x000fc8000000200b */
[----:B------:R-:W-:Y:S01]  /*1170*/  FFMA.RM R8, R8, R13, 12582913 ;  /* 0x4b40000108087423 */ /* 0x000fe2000000400d */
[----:B------:R-:W1:Y:S01]  /*1180*/  MUFU.EX2 R7, R7 ;  /* 0x0000000700077308 */ /* 0x000e620000000800 */
[----:B--2---:R-:W-:Y:S02]  /*1190*/  FMUL R17, R16, R5 ;  /* 0x0000000510117220 */ /* 0x004fe40000400000 */
[----:B------:R-:W-:Y:S01]  /*11a0*/  FADD R9, R8, -12583039 ;  /* 0xcb40007f08097421 */ /* 0x000fe20000000000 */
[----:B------:R-:W-:Y:S01]  /*11b0*/  FFMA.RM R5, R10, R13, 12582913 ;  /* 0x4b4000010a057423 */ /* 0x000fe2000000400d */
[----:B------:R-:W-:Y:S02]  /*11c0*/  SHF.L.U32 R8, R8, 0x17, RZ ;  /* 0x0000001708087819 */ /* 0x000fe400000006ff */
[----:B------:R-:W-:Y:S01]  /*11d0*/  FFMA R9, R6, 1.4426950216293334961, -R9 ;  /* 0x3fb8aa3b06097823 */ /* 0x000fe20000000809 */
[C---:B------:R-:W-:Y:S01]  /*11e0*/  FADD R15, R5.reuse, -12583039 ;  /* 0xcb40007f050f7421 */ /* 0x040fe20000000000 */
[----:B------:R-:W-:-:S02]  /*11f0*/  SHF.L.U32 R5, R5, 0x17, RZ ;  /* 0x0000001705057819 */ /* 0x000fc400000006ff */
[----:B------:R-:W-:Y:S01]  /*1200*/  FFMA R9, R6, 1.925963033500011079e-08, R9 ;  /* 0x32a5706006097823 */ /* 0x000fe20000000009 */
[----:B------:R-:W-:Y:S01]  /*1210*/  FFMA.SAT R6, R42, R11, 0.5 ;  /* 0x3f0000002a067423 */ /* 0x000fe2000000200b */
[----:B------:R-:W-:-:S03]  /*1220*/  FFMA R15, R40, 1.4426950216293334961, -R15 ;  /* 0x3fb8aa3b280f7823 */ /* 0x000fc6000000080f */
[----:B------:R-:W-:Y:S01]  /*1230*/  FFMA.RM R6, R6, R13, 12582913 ;  /* 0x4b40000106067423 */ /* 0x000fe2000000400d */
[----:B------:R-:W2:Y:S01]  /*1240*/  MUFU.EX2 R9, R9 ;  /* 0x0000000900097308 */ /* 0x000ea20000000800 */
[----:B------:R-:W-:Y:S01]  /*1250*/  FFMA R15, R40, 1.925963033500011079e-08, R15 ;  /* 0x32a57060280f7823 */ /* 0x000fe2000000000f */
[----:B-1----:R-:W-:Y:S01]  /*1260*/  FMUL R16, R4, R7 ;  /* 0x0000000704107220 */ /* 0x002fe20000400000 */
[----:B------:R-:W-:Y:S01]  /*1270*/  FADD R3, R6, -12583039 ;  /* 0xcb40007f06037421 */ /* 0x000fe20000000000 */
[----:B------:R-:W-:Y:S01]  /*1280*/  FFMA.SAT R4, R46, R11, 0.5 ;  /* 0x3f0000002e047423 */ /* 0x000fe2000000200b */
[----:B------:R-:W-:Y:S02]  /*1290*/  SHF.L.U32 R6, R6, 0x17, RZ ;  /* 0x0000001706067819 */ /* 0x000fe400000006ff */
[----:B------:R-:W-:Y:S01]  /*12a0*/  FFMA R3, R42, 1.4426950216293334961, -R3 ;  /* 0x3fb8aa3b2a037823 */ /* 0x000fe20000000803 */
[----:B------:R-:W-:-:S03]  /*12b0*/  FFMA.RM R4, R4, R13, 12582913 ;  /* 0x4b40000104047423 */ /* 0x000fc6000000400d */
[----:B------:R-:W-:Y:S01]  /*12c0*/  FFMA R3, R42, 1.925963033500011079e-08, R3 ;  /* 0x32a570602a037823 */ /* 0x000fe20000000003 */
[C---:B------:R-:W-:Y:S01]  /*12d0*/  FADD R7, R4.reuse, -12583039 ;  /* 0xcb40007f04077421 */ /* 0x040fe20000000000 */
[----:B------:R-:W-:-:S03]  /*12e0*/  SHF.L.U32 R4, R4, 0x17, RZ ;  /* 0x0000001704047819 */ /* 0x000fc600000006ff */
[----:B------:R-:W-:Y:S01]  /*12f0*/  FFMA R7, R46, 1.4426950216293334961, -R7 ;  /* 0x3fb8aa3b2e077823 */ /* 0x000fe20000000807 */
[----:B------:R-:W1:Y:S01]  /*1300*/  MUFU.EX2 R3, R3 ;  /* 0x0000000300037308 */ /* 0x000e620000000800 */
[----:B--2---:R-:W-:Y:S02]  /*1310*/  FMUL R10, R8, R9 ;  /* 0x00000009080a7220 */ /* 0x004fe40000400000 */
[----:B------:R-:W-:Y:S01]  /*1320*/  FFMA R46, R46, 1.925963033500011079e-08, R7 ;  /* 0x32a570602e2e7823 */ /* 0x000fe20000000007 */
[----:B------:R-:W-:-:S04]  /*1330*/  FADD R7, R32, -12583039 ;  /* 0xcb40007f20077421 */ /* 0x000fc80000000000 */
[----:B------:R-:W2:Y:S01]  /*1340*/  MUFU.EX2 R8, R15 ;  /* 0x0000000f00087308 */ /* 0x000ea20000000800 */
[----:B------:R-:W-:-:S04]  /*1350*/  FFMA R7, R44, 1.4426950216293334961, -R7 ;  /* 0x3fb8aa3b2c077823 */ /* 0x000fc80000000807 */
[----:B------:R-:W-:-:S03]  /*1360*/  FFMA R44, R44, 1.925963033500011079e-08, R7 ;  /* 0x32a570602c2c7823 */ /* 0x000fc60000000007 */
[----:B------:R-:W3:Y:S01]  /*1370*/  MUFU.EX2 R7, R46 ;  /* 0x0000002e00077308 */ /* 0x000ee20000000800 */
[----:B-1----:R-:W-:Y:S01]  /*1380*/  FMUL R9, R6, R3 ;  /* 0x0000000306097220 */ /* 0x002fe20000400000 */
[----:B------:R-:W-:Y:S01]  /*1390*/  FFMA.SAT R6, R48, R11, 0.5 ;  /* 0x3f00000030067423 */ /* 0x000fe2000000200b */
[----:B--2---:R-:W-:-:S03]  /*13a0*/  FMUL R8, R5, R8 ;  /* 0x0000000805087220 */ /* 0x004fc60000400000 */
[----:B------:R-:W-:Y:S01]  /*13b0*/  FFMA.RM R5, R6, R13, 12582913 ;  /* 0x4b40000106057423 */ /* 0x000fe2000000400d */
[----:B------:R-:W-:-:S03]  /*13c0*/  FFMA.SAT R6, R26, R11, 0.5 ;  /* 0x3f0000001a067423 */ /* 0x000fc6000000200b */
[----:B------:R-:W-:Y:S01]  /*13d0*/  FADD R3, R5, -12583039 ;  /* 0xcb40007f05037421 */ /* 0x000fe20000000000 */
[----:B------:R-:W-:Y:S01]  /*13e0*/  FFMA.RM R15, R6, R13, 12582913 ;  /* 0x4b400001060f7423 */ /* 0x000fe2000000400d */
[----:B------:R-:W-:Y:S01]  /*13f0*/  SHF.L.U32 R6, R32, 0x17, RZ ;  /* 0x0000001720067819 */ /* 0x000fe200000006ff */
[----:B---3--:R-:W-:Y:S01]  /*1400*/  FMUL R7, R4, R7 ;  /* 0x0000000704077220 */ /* 0x008fe20000400000 */
[----:B------:R-:W-:Y:S01]  /*1410*/  FFMA R3, R48, 1.4426950216293334961, -R3 ;  /* 0x3fb8aa3b30037823 */ /* 0x000fe20000000803 */
[----:B------:R-:W-:Y:S01]  /*1420*/  FFMA.SAT R4, R52, R11, 0.5 ;  /* 0x3f00000034047423 */ /* 0x000fe2000000200b */
[----:B------:R-:W-:Y:S01]  /*1430*/  FADD R23, R15, -12583039 ;  /* 0xcb40007f0f177421 */ /* 0x000fe20000000000 */
[----:B------:R-:W-:Y:S01]  /*1440*/  SHF.L.U32 R5, R5, 0x17, RZ ;  /* 0x0000001705057819 */ /* 0x000fe200000006ff */
[----:B------:R-:W-:Y:S02]  /*1450*/  FFMA R48, R48, 1.925963033500011079e-08, R3 ;  /* 0x32a5706030307823 */ /* 0x000fe40000000003 */
        /* <DEDUP_REMOVED lines=8> */
[----:B------:R-:W-:Y:S01]  /*14e0*/  FFMA.RM R3, R4, R13, 12582913 ;  /* 0x4b40000104037423 */ /* 0x000fe2000000400d */
[----:B------:R-:W-:-:S03]  /*14f0*/  FFMA.SAT R4, R50, R11, 0.5 ;  /* 0x3f00000032047423 */ /* 0x000fc6000000200b */
[----:B------:R-:W-:Y:S01]  /*1500*/  FADD R25, R3, -12583039 ;  /* 0xcb40007f03197421 */ /* 0x000fe20000000000 */
[-C--:B------:R-:W-:Y:S01]  /*1510*/  FFMA.RM R27, R4, R13.reuse, 12582913 ;  /* 0x4b400001041b7423 */ /* 0x080fe2000000400d */
[----:B------:R-:W-:Y:S01]  /*1520*/  SHF.L.U32 R4, R15, 0x17, RZ ;  /* 0x000000170f047819 */ /* 0x000fe200000006ff */
[----:B------:R-:W-:Y:S01]  /*1530*/  FADD R15, R32, -12583039 ;  /* 0xcb40007f200f7421 */ /* 0x000fe20000000000 */
[----:B------:R-:W-:Y:S01]  /*1540*/  FFMA R25, R52, 1.4426950216293334961, -R25 ;  /* 0x3fb8aa3b34197823 */ /* 0x000fe20000000819 */
[----:B------:R-:W-:Y:S01]  /*1550*/  FADD R31, R27, -12583039 ;  /* 0xcb40007f1b1f7421 */ /* 0x000fe20000000000 */
[----:B------:R-:W-:Y:S01]  /*1560*/  SHF.L.U32 R3, R3, 0x17, RZ ;  /* 0x0000001703037819 */ /* 0x000fe200000006ff */
[----:B------:R-:W-:Y:S01]  /*1570*/  FFMA R15, R30, 1.4426950216293334961, -R15 ;  /* 0x3fb8aa3b1e0f7823 */ /* 0x000fe2000000080f */
[----:B------:R-:W-:Y:S01]  /*1580*/  FFMA R25, R52, 1.925963033500011079e-08, R25 ;  /* 0x32a5706034197823 */ /* 0x000fe20000000019 */
[----:B------:R-:W-:Y:S01]  /*1590*/  FFMA R31, R50, 1.4426950216293334961, -R31 ;  /* 0x3fb8aa3b321f7823 */ /* 0x000fe2000000081f */
[----:B--2---:R-:W-:Y:S01]  /*15a0*/  FMUL R5, R5, R48 ;  /* 0x0000003005057220 */ /* 0x004fe20000400000 */
[----:B------:R-:W-:Y:S01]  /*15b0*/  FFMA R33, R30, 1.925963033500011079e-08, R15 ;  /* 0x32a570601e217823 */ /* 0x000fe2000000000f */
[----:B------:R-:W1:Y:S01]  /*15c0*/  MUFU.EX2 R26, R25 ;  /* 0x00000019001a7308 */ /* 0x000e620000000800 */
[----:B------:R-:W-:Y:S01]  /*15d0*/  FFMA R31, R50, 1.925963033500011079e-08, R31 ;  /* 0x32a57060321f7823 */ /* 0x000fe2000000001f */
[----:B------:R-:W-:Y:S01]  /*15e0*/  FFMA.RM R15, R38, R13, 12582913 ;  /* 0x4b400001260f7423 */ /* 0x000fe2000000400d */
[----:B---3--:R-:W-:Y:S01]  /*15f0*/  FMUL R4, R4, R23 ;  /* 0x0000001704047220 */ /* 0x008fe20000400000 */
[----:B------:R-:W-:Y:S01]  /*1600*/  SHF.L.U32 R23, R27, 0x17, RZ ;  /* 0x000000171b177819 */ /* 0x000fe200000006ff */
[----:B------:R-:W-:Y:S01]  /*1610*/  FFMA.SAT R38, R24, R11, 0.5 ;  /* 0x3f00000018267423 */ /* 0x000fe2000000200b */
[----:B------:R-:W-:-:S02]  /*1620*/  FADD R39, R15, -12583039 ;  /* 0xcb40007f0f277421 */ /* 0x000fc40000000000 */
[----:B------:R-:W2:Y:S02]  /*1630*/  MUFU.EX2 R30, R31 ;  /* 0x0000001f001e7308 */ /* 0x000ea40000000800 */
[----:B------:R-:W-:-:S04]  /*1640*/  FFMA R27, R2, 1.4426950216293334961, -R39 ;  /* 0x3fb8aa3b021b7823 */ /* 0x000fc80000000827 */
[----:B------:R-:W-:Y:S02]  /*1650*/  FFMA R27, R2, 1.925963033500011079e-08, R27 ;  /* 0x32a57060021b7823 */ /* 0x000fe4000000001b */
[----:B------:R-:W3:Y:S01]  /*1660*/  MUFU.EX2 R33, R33 ;  /* 0x0000002100217308 */ /* 0x000ee20000000800 */
[----:B-1----:R-:W-:Y:S01]  /*1670*/  FMUL R3, R3, R26 ;  /* 0x0000001a03037220 */ /* 0x002fe20000400000 */
[----:B------:R-:W-:-:S04]  /*1680*/  FFMA.SAT R26, R0, R11, 0.5 ;  /* 0x3f000000001a7423 */ /* 0x000fc8000000200b */
[----:B------:R-:W-:Y:S01]  /*1690*/  FFMA.RM R25, R26, R13, 12582913 ;  /* 0x4b4000011a197423 */ /* 0x000fe2000000400d */
[----:B------:R-:W-:Y:S01]  /*16a0*/  FFMA.SAT R26, R14, R11, 0.5 ;  /* 0x3f0000000e1a7423 */ /* 0x000fe2000000200b */
[----:B--2---:R-:W-:Y:S02]  /*16b0*/  FMUL R2, R23, R30 ;  /* 0x0000001e17027220 */ /* 0x004fe40000400000 */
[----:B------:R-:W-:Y:S01]  /*16c0*/  FADD R23, R25, -12583039 ;  /* 0xcb40007f19177421 */ /* 0x000fe20000000000 */
[----:B------:R-:W-:-:S03]  /*16d0*/  FFMA.RM R26, R26, R13, 12582913 ;  /* 0x4b4000011a1a7423 */ /* 0x000fc6000000400d */
[----:B------:R-:W-:-:S04]  /*16e0*/  FFMA R23, R0, 1.4426950216293334961, -R23 ;  /* 0x3fb8aa3b00177823 */ /* 0x000fc80000000817 */
[----:B------:R-:W-:Y:S01]  /*16f0*/  FFMA R30, R0, 1.925963033500011079e-08, R23 ;  /* 0x32a57060001e7823 */ /* 0x000fe20000000017 */
[----:B------:R-:W-:Y:S01]  /*1700*/  FADD R23, R26, -12583039 ;  /* 0xcb40007f1a177421 */ /* 0x000fe20000000000 */
[----:B------:R-:W-:Y:S02]  /*1710*/  SHF.L.U32 R0, R32, 0x17, RZ ;  /* 0x0000001720007819 */ /* 0x000fe400000006ff */
[----:B------:R-:W1:Y:S01]  /*1720*/  MUFU.EX2 R31, R30 ;  /* 0x0000001e001f7308 */ /* 0x000e620000000800 */
[----:B------:R-:W-:Y:S02]  /*1730*/  FFMA R23, R14, 1.4426950216293334961, -R23 ;  /* 0x3fb8aa3b0e177823 */ /* 0x000fe40000000817 */
[----:B---3--:R-:W-:Y:S02]  /*1740*/  FMUL R0, R0, R33 ;  /* 0x0000002100007220 */ /* 0x008fe40000400000 */
        /* <DEDUP_REMOVED lines=8> */
[----:B------:R-:W2:Y:S02]  /*17d0*/  MUFU.EX2 R32, R32 ;  /* 0x0000002000207308 */ /* 0x000ea40000000800 */
[----:B------:R-:W-:Y:S01]  /*17e0*/  FFMA R33, R12, 1.925963033500011079e-08, R23 ;  /* 0x32a570600c217823 */ /* 0x000fe20000000017 */
[C---:B------:R-:W-:Y:S01]  /*17f0*/  FADD R23, R13.reuse, -12583039 ;  /* 0xcb40007f0d177421 */ /* 0x040fe20000000000 */
[----:B------:R-:W-:Y:S01]  /*1800*/  FADD R12, RZ, R22 ;  /* 0x00000016ff0c7221 */ /* 0x000fe20000000000 */
[----:B------:R-:W-:Y:S02]  /*1810*/  SHF.L.U32 R13, R13, 0x17, RZ ;  /* 0x000000170d0d7819 */ /* 0x000fe400000006ff */
[----:B------:R-:W-:-:S04]  /*1820*/  FFMA R23, R24, 1.4426950216293334961, -R23 ;  /* 0x3fb8aa3b18177823 */ /* 0x000fc80000000817 */
[----:B------:R-:W-:Y:S01]  /*1830*/  FFMA R38, R24, 1.925963033500011079e-08, R23 ;  /* 0x32a5706018267823 */ /* 0x000fe20000000017 */
[----:B------:R-:W-:Y:S01]  /*1840*/  FADD R23, R12, R21 ;  /* 0x000000150c177221 */ /* 0x000fe20000000000 */
        /* <DEDUP_REMOVED lines=20> */
[----:B------:R-:W1:Y:S03]  /*1990*/  MUFU.EX2 R14, R33 ;  /* 0x00000021000e7308 */ /* 0x000e660000000800 */
        /* <DEDUP_REMOVED lines=18> */
.L_x_30998:
        /* <DEDUP_REMOVED lines=12> */
[----:B0-----:R-:W-:Y:S05]  /*1b80*/  CALL.REL.NOINC `($__internal_497_$__cuda_sm3x_div_rn_noftz_f32_slowpath) ;  /* 0x0000002800647944 */ /* 0x001fea0003c00000 */
[----:B------:R-:W-:-:S07]  /*1b90*/  MOV R14, R11 ;  /* 0x0000000b000e7202 */ /* 0x000fce0000000f00 */
.L_x_30943:
[----:B------:R-:W-:Y:S05]  /*1ba0*/  BSYNC.RECONVERGENT B2 ;  /* 0x0000000000027941 */ /* 0x000fea0003800200 */
.L_x_30942:
        /* <DEDUP_REMOVED lines=12> */
[----:B0-----:R-:W-:Y:S05]  /*1c70*/  CALL.REL.NOINC `($__internal_497_$__cuda_sm3x_div_rn_noftz_f32_slowpath) ;  /* 0x0000002800287944 */ /* 0x001fea0003c00000 */
[----:B------:R-:W-:-:S07]  /*1c80*/  MOV R30, R11 ;  /* 0x0000000b001e7202 */ /* 0x000fce0000000f00 */
.L_x_30945:
[----:B------:R-:W-:Y:S05]  /*1c90*/  BSYNC.RECONVERGENT B2 ;  /* 0x0000000000027941 */ /* 0x000fea0003800200 */
.L_x_30944:
        /* <DEDUP_REMOVED lines=14> */
.L_x_30947:
[----:B------:R-:W-:Y:S05]  /*1d80*/  BSYNC.RECONVERGENT B2 ;  /* 0x0000000000027941 */ /* 0x000fea0003800200 */
.L_x_30946:
        /* <DEDUP_REMOVED lines=14> */
.L_x_30949:
[----:B------:R-:W-:Y:S05]  /*1e70*/  BSYNC.RECONVERGENT B2 ;  /* 0x0000000000027941 */ /* 0x000fea0003800200 */
.L_x_30948:
        /* <DEDUP_REMOVED lines=14> */
.L_x_30951:
[----:B------:R-:W-:Y:S05]  /*1f60*/  BSYNC.RECONVERGENT B2 ;  /* 0x0000000000027941 */ /* 0x000fea0003800200 */
.L_x_30950:
        /* <DEDUP_REMOVED lines=14> */
.L_x_30953:
[----:B------:R-:W-:Y:S05]  /*2050*/  BSYNC.RECONVERGENT B2 ;  /* 0x0000000000027941 */ /* 0x000fea0003800200 */
.L_x_30952:
        /* <DEDUP_REMOVED lines=14> */
.L_x_30955:
[----:B------:R-:W-:Y:S05]  /*2140*/  BSYNC.RECONVERGENT B2 ;  /* 0x0000000000027941 */ /* 0x000fea0003800200 */
.L_x_30954:
        /* <DEDUP_REMOVED lines=14> */
.L_x_30957:
[----:B------:R-:W-:Y:S05]  /*2230*/  BSYNC.RECONVERGENT B2 ;  /* 0x0000000000027941 */ /* 0x000fea0003800200 */
.L_x_30956:
        /* <DEDUP_REMOVED lines=14> */
.L_x_30959:
[----:B------:R-:W-:Y:S05]  /*2320*/  BSYNC.RECONVERGENT B2 ;  /* 0x0000000000027941 */ /* 0x000fea0003800200 */
.L_x_30958:
        /* <DEDUP_REMOVED lines=14> */
.L_x_30961:
[----:B------:R-:W-:Y:S05]  /*2410*/  BSYNC.RECONVERGENT B2 ;  /* 0x0000000000027941 */ /* 0x000fea0003800200 */
.L_x_30960:
        /* <DEDUP_REMOVED lines=14> */
.L_x_30963:
[----:B------:R-:W-:Y:S05]  /*2500*/  BSYNC.RECONVERGENT B2 ;  /* 0x0000000000027941 */ /* 0x000fea0003800200 */
.L_x_30962:
        /* <DEDUP_REMOVED lines=14> */
.L_x_30965:
[----:B------:R-:W-:Y:S05]  /*25f0*/  BSYNC.RECONVERGENT B2 ;  /* 0x0000000000027941 */ /* 0x000fea0003800200 */
.L_x_30964:
        /* <DEDUP_REMOVED lines=14> */
.L_x_30967:
[----:B------:R-:W-:Y:S05]  /*26e0*/  BSYNC.RECONVERGENT B2 ;  /* 0x0000000000027941 */ /* 0x000fea0003800200 */
.L_x_30966:
        /* <DEDUP_REMOVED lines=14> */
.L_x_30969:
[----:B------:R-:W-:Y:S05]  /*27d0*/  BSYNC.RECONVERGENT B2 ;  /* 0x0000000000027941 */ /* 0x000fea0003800200 */
.L_x_30968:
        /* <DEDUP_REMOVED lines=14> */
.L_x_30971:
[----:B------:R-:W-:Y:S05]  /*28c0*/  BSYNC.RECONVERGENT B2 ;  /* 0x0000000000027941 */ /* 0x000fea0003800200 */
.L_x_30970:
        /* <DEDUP_REMOVED lines=14> */
.L_x_30973:
[----:B------:R-:W-:Y:S05]  /*29b0*/  BSYNC.RECONVERGENT B2 ;  /* 0x0000000000027941 */ /* 0x000fea0003800200 */
.L_x_30972:
        /* <DEDUP_REMOVED lines=14> */
.L_x_30975:
[----:B------:R-:W-:Y:S05]  /*2aa0*/  BSYNC.RECONVERGENT B2 ;  /* 0x0000000000027941 */ /* 0x000fea0003800200 */
.L_x_30974:
        /* <DEDUP_REMOVED lines=14> */
.L_x_30977:
[----:B------:R-:W-:Y:S05]  /*2b90*/  BSYNC.RECONVERGENT B2 ;  /* 0x0000000000027941 */ /* 0x000fea0003800200 */
.L_x_30976:
        /* <DEDUP_REMOVED lines=14> */
.L_x_30979:
[----:B------:R-:W-:Y:S05]  /*2c80*/  BSYNC.RECONVERGENT B2 ;  /* 0x0000000000027941 */ /* 0x000fea0003800200 */
.L_x_30978:
        /* <DEDUP_REMOVED lines=14> */
.L_x_30981:
[----:B------:R-:W-:Y:S05]  /*2d70*/  BSYNC.RECONVERGENT B2 ;  /* 0x0000000000027941 */ /* 0x000fea0003800200 */
.L_x_30980:
        /* <DEDUP_REMOVED lines=14> */
.L_x_30983:
[----:B------:R-:W-:Y:S05]  /*2e60*/  BSYNC.RECONVERGENT B2 ;  /* 0x0000000000027941 */ /* 0x000fea0003800200 */
.L_x_30982:
        /* <DEDUP_REMOVED lines=13> */
.L_x_30985:
[----:B------:R-:W-:Y:S05]  /*2f40*/  BSYNC.RECONVERGENT B2 ;  /* 0x0000000000027941 */ /* 0x000fea0003800200 */
.L_x_30984:
        /* <DEDUP_REMOVED lines=62> */
.L_x_30941:
[----:B------:R-:W-:Y:S01]  /*3330*/  BSSY B0, `(.L_x_30987) ;  /* 0x0000007000007945 */ /* 0x000fe20003800000 */
[----:B------:R-:W-:Y:S02]  /*3340*/  MOV R12, 0x10 ;  /* 0x00000010000c7802 */ /* 0x000fe40000000f00 */
[----:B------:R-:W-:Y:S02]  /*3350*/  MOV R11, 0x1f ;  /* 0x0000001f000b7802 */ /* 0x000fe40000000f00 */
[----:B------:R-:W-:-:S07]  /*3360*/  MOV R15, 0xffffffff ;  /* 0xffffffff000f7802 */ /* 0x000fce0000000f00 */
[----:B0-----:R-:W-:Y:S05]  /*3370*/  WARPSYNC.COLLECTIVE R15, `(.L_x_30988) ;  /* 0x000000000f087348 */ /* 0x001fea0003c00000 */
[----:B------:R1:W2:Y:S02]  /*3380*/  SHFL.BFLY P6, R14, R13, R12, R11 ;  /* 0x0c00000c0d0e7389 */ /* 0x0002a400000c000b */
[----:B012---:R-:W-:Y:S05]  /*3390*/  ENDCOLLECTIVE ;  /* 0x000000000000791b */ /* 0x007fea0003800000 */
.L_x_30988:
[----:B------:R-:W-:Y:S05]  /*33a0*/  BSYNC B0 ;  /* 0x0000000000007941 */ /* 0x000fea0003800000 */
.L_x_30987:
[----:B------:R-:W-:Y:S01]  /*33b0*/  HFMA2 R11, -RZ, RZ, 0, 1.847743988037109375e-06 ;  /* 0x0000001fff0b7431 */ /* 0x000fe200000001ff */
[----:B------:R-:W-:Y:S02]  /*33c0*/  FMNMX R13, R13, R14, !PT ;  /* 0x0000000e0d0d7209 */ /* 0x000fe40007800000 */
[----:B------:R-:W-:Y:S02]  /*33d0*/  MOV R12, 0x8 ;  /* 0x00000008000c7802 */ /* 0x000fe40000000f00 */
[----:B------:R-:W-:-:S07]  /*33e0*/  MOV R15, 0xffffffff ;  /* 0xffffffff000f7802 */ /* 0x000fce0000000f00 */
[----:B------:R-:W-:Y:S05]  /*33f0*/  WARPSYNC.COLLECTIVE R15, `(.L_x_30989) ;  /* 0x000000000f087348 */ /* 0x000fea0003c00000 */
[----:B------:R0:W1:Y:S02]  /*3400*/  SHFL.BFLY P6, R14, R13, R12, R11 ;  /* 0x0c00000c0d0e7389 */ /* 0x00006400000c000b */
[----:B01----:R-:W-:Y:S05]  /*3410*/  ENDCOLLECTIVE ;  /* 0x000000000000791b */ /* 0x003fea0003800000 */
.L_x_30989:
[----:B------:R-:W-:Y:S01]  /*3420*/  HFMA2 R12, -RZ, RZ, 0, 2.384185791015625e-07 ;  /* 0x00000004ff0c7431 */ /* 0x000fe200000001ff */
[----:B------:R-:W-:-:S04]  /*3430*/  FMNMX R0, R13, R14, !PT ;  /* 0x0000000e0d007209 */ /* 0x000fc80007800000 */
[----:B------:R-:W-:-:S07]  /*3440*/  MOV R13, R0 ;  /* 0x00000000000d7202 */ /* 0x000fce0000000f00 */
[----:B------:R-:W-:Y:S05]  /*3450*/  WARPSYNC.COLLECTIVE R15, `(.L_x_30990) ;  /* 0x000000000f087348 */ /* 0x000fea0003c00000 */
[----:B------:R0:W1:Y:S02]  /*3460*/  SHFL.BFLY P6, R14, R13, R12, R11 ;  /* 0x0c00000c0d0e7389 */ /* 0x00006400000c000b */
[----:B01----:R-:W-:Y:S05]  /*3470*/  ENDCOLLECTIVE ;  /* 0x000000000000791b */ /* 0x003fea0003800000 */
.L_x_30990:
[----:B------:R-:W-:Y:S01]  /*3480*/  HFMA2 R12, -RZ, RZ, 0, 1.1920928955078125e-07 ;  /* 0x00000002ff0c7431 */ /* 0x000fe200000001ff */
[----:B------:R-:W-:-:S04]  /*3490*/  FMNMX R2, R0, R14, !PT ;  /* 0x0000000e00027209 */ /* 0x000fc80007800000 */
[----:B------:R-:W-:-:S07]  /*34a0*/  MOV R13, R2 ;  /* 0x00000002000d7202 */ /* 0x000fce0000000f00 */
[----:B------:R-:W-:Y:S05]  /*34b0*/  WARPSYNC.COLLECTIVE R15, `(.L_x_30991) ;  /* 0x000000000f087348 */ /* 0x000fea0003c00000 */
[----:B------:R0:W1:Y:S02]  /*34c0*/  SHFL.BFLY P6, R14, R13, R12, R11 ;  /* 0x0c00000c0d0e7389 */ /* 0x00006400000c000b */
[----:B01----:R-:W-:Y:S05]  /*34d0*/  ENDCOLLECTIVE ;  /* 0x000000000000791b */ /* 0x003fea0003800000 */
.L_x_30991:
[----:B------:R-:W-:Y:S01]  /*34e0*/  HFMA2 R12, -RZ, RZ, 0, 5.9604644775390625e-08 ;  /* 0x00000001ff0c7431 */ /* 0x000fe200000001ff */
[----:B------:R-:W-:-:S04]  /*34f0*/  FMNMX R3, R2, R14, !PT ;  /* 0x0000000e02037209 */ /* 0x000fc80007800000 */
[----:B------:R-:W-:-:S07]  /*3500*/  MOV R13, R3 ;  /* 0x00000003000d7202 */ /* 0x000fce0000000f00 */
[----:B------:R-:W-:Y:S05]  /*3510*/  WARPSYNC.COLLECTIVE R15, `(.L_x_30992) ;  /* 0x000000000f087348 */ /* 0x000fea0003c00000 */
[----:B------:R0:W1:Y:S02]  /*3520*/  SHFL.BFLY P6, R14, R13, R12, R11 ;  /* 0x0c00000c0d0e7389 */ /* 0x00006400000c000b */
[----:B01----:R-:W-:Y:S05]  /*3530*/  ENDCOLLECTIVE ;  /* 0x000000000000791b */ /* 0x003fea0003800000 */
.L_x_30992:
        /* <DEDUP_REMOVED lines=169> */
[----:B------:R-:W-:Y:S01]  /*3fd0*/  SHF.L.U32 R12, R12, 0x17, RZ ;  /* 0x000000170c0c7819 */ /* 0x000fe200000006ff */
[----:B------:R-:W-:-:S02]  /*3fe0*/  FFMA R13, R30, 1.925963033500011079e-08, R13 ;  /* 0x32a570601e0d7823 */ /* 0x000fc4000000000d */
[----:B------:R-:W-:-:S04]  /*3ff0*/  FFMA R24, R15, 1.4426950216293334961, -R24 ;  /* 0x3fb8aa3b0f187823 */ /* 0x000fc80000000818 */
[----:B------:R-:W-:Y:S01]  /*4000*/  FFMA R15, R15, 1.925963033500011079e-08, R24 ;  /* 0x32a570600f0f7823 */ /* 0x000fe20000000018 */
[----:B------:R-:W0:Y:S08]  /*4010*/  MUFU.EX2 R13, R13 ;  /* 0x0000000d000d7308 */ /* 0x000e300000000800 */
[----:B------:R-:W1:Y:S01]  /*4020*/  MUFU.EX2 R15, R15 ;  /* 0x0000000f000f7308 */ /* 0x000e620000000800 */
[----:B0-----:R-:W-:Y:S01]  /*4030*/  FMUL R0, R0, R13 ;  /* 0x0000000d00007220 */ /* 0x001fe20000400000 */
[----:B-1----:R-:W-:Y:S01]  /*4040*/  FMUL R24, R12, R15 ;  /* 0x0000000f0c187220 */ /* 0x002fe20000400000 */
        /* <DEDUP_REMOVED lines=52> */
.L_x_30993:
[----:B------:R-:W-:Y:S02]  /*4390*/  HFMA2 R12, -RZ, RZ, 0, 4.76837158203125e-07 ;  /* 0x00000008ff0c7431 */ /* 0x000fe400000001ff */
[----:B------:R-:W-:-:S05]  /*43a0*/  FADD R30, R13, R14 ;  /* 0x0000000e0d1e7221 */ /* 0x000fca0000000000 */
[----:B------:R-:W-:-:S07]  /*43b0*/  MOV R13, R30 ;  /* 0x0000001e000d7202 */ /* 0x000fce0000000f00 */
[----:B------:R-:W-:Y:S05]  /*43c0*/  WARPSYNC.COLLECTIVE R15, `(.L_x_30994) ;  /* 0x000000000f087348 */ /* 0x000fea0003c00000 */
[----:B------:R0:W1:Y:S02]  /*43d0*/  SHFL.BFLY P6, R14, R13, R12, R11 ;  /* 0x0c00000c0d0e7389 */ /* 0x00006400000c000b */
[----:B01----:R-:W-:Y:S05]  /*43e0*/  ENDCOLLECTIVE ;  /* 0x000000000000791b */ /* 0x003fea0003800000 */
.L_x_30994:
[----:B------:R-:W-:Y:S02]  /*43f0*/  HFMA2 R12, -RZ, RZ, 0, 2.384185791015625e-07 ;  /* 0x00000004ff0c7431 */ /* 0x000fe400000001ff */
[----:B------:R-:W-:-:S05]  /*4400*/  FADD R31, R30, R14 ;  /* 0x0000000e1e1f7221 */ /* 0x000fca0000000000 */
[----:B------:R-:W-:-:S07]  /*4410*/  MOV R13, R31 ;  /* 0x0000001f000d7202 */ /* 0x000fce0000000f00 */
[----:B------:R-:W-:Y:S05]  /*4420*/  WARPSYNC.COLLECTIVE R15, `(.L_x_30995) ;  /* 0x000000000f087348 */ /* 0x000fea0003c00000 */
[----:B------:R0:W1:Y:S02]  /*4430*/  SHFL.BFLY P6, R14, R13, R12, R11 ;  /* 0x0c00000c0d0e7389 */ /* 0x00006400000c000b */
[----:B01----:R-:W-:Y:S05]  /*4440*/  ENDCOLLECTIVE ;  /* 0x000000000000791b */ /* 0x003fea0003800000 */
.L_x_30995:
[----:B------:R-:W-:Y:S02]  /*4450*/  HFMA2 R12, -RZ, RZ, 0, 1.1920928955078125e-07 ;  /* 0x00000002ff0c7431 */ /* 0x000fe400000001ff */
[----:B------:R-:W-:-:S05]  /*4460*/  FADD R32, R31, R14 ;  /* 0x0000000e1f207221 */ /* 0x000fca0000000000 */
[----:B------:R-:W-:-:S07]  /*4470*/  MOV R13, R32 ;  /* 0x00000020000d7202 */ /* 0x000fce0000000f00 */
[----:B------:R-:W-:Y:S05]  /*4480*/  WARPSYNC.COLLECTIVE R15, `(.L_x_30996) ;  /* 0x000000000f087348 */ /* 0x000fea0003c00000 */
[----:B------:R0:W1:Y:S02]  /*4490*/  SHFL.BFLY P6, R14, R13, R12, R11 ;  /* 0x0c00000c0d0e7389 */ /* 0x00006400000c000b */
[----:B01----:R-:W-:Y:S05]  /*44a0*/  ENDCOLLECTIVE ;  /* 0x000000000000791b */ /* 0x003fea0003800000 */
.L_x_30996:
[----:B------:R-:W-:Y:S02]  /*44b0*/  HFMA2 R12, -RZ, RZ, 0, 5.9604644775390625e-08 ;  /* 0x00000001ff0c7431 */ /* 0x000fe400000001ff */
[----:B------:R-:W-:-:S05]  /*44c0*/  FADD R33, R32, R14 ;  /* 0x0000000e20217221 */ /* 0x000fca0000000000 */
[----:B------:R-:W-:-:S07]  /*44d0*/  MOV R13, R33 ;  /* 0x00000021000d7202 */ /* 0x000fce0000000f00 */
[----:B------:R-:W-:Y:S05]  /*44e0*/  WARPSYNC.COLLECTIVE R15, `(.L_x_30997) ;  /* 0x000000000f087348 */ /* 0x000fea0003c00000 */
[----:B------:R0:W1:Y:S02]  /*44f0*/  SHFL.BFLY P6, R14, R13, R12, R11 ;  /* 0x0c00000c0d0e7389 */ /* 0x00006400000c000b */
[----:B01----:R-:W-:Y:S05]  /*4500*/  ENDCOLLECTIVE ;  /* 0x000000000000791b */ /* 0x003fea0003800000 */
.L_x_30997:
[----:B------:R-:W-:Y:S05]  /*4510*/  BRA `(.L_x_30998) ;  /* 0xffffffd400687947 */ /* 0x000fea000383ffff */
        .weak           $__internal_497_$__cuda_sm3x_div_rn_noftz_f32_slowpath
        .type           $__internal_497_$__cuda_sm3x_div_rn_noftz_f32_slowpath,@function
        .size           $__internal_497_$__cuda_sm3x_div_rn_noftz_f32_slowpath,(.L_x_37874 - $__internal_497_$__cuda_sm3x_div_rn_noftz_f32_slowpath)
$__internal_497_$__cuda_sm3x_div_rn_noftz_f32_slowpath:
        /* <DEDUP_REMOVED lines=35> */
.L_x_31000:
        /* <DEDUP_REMOVED lines=51> */
.L_x_31007:
[----:B------:R-:W-:-:S04]  /*4a80*/  LOP3.LUT R11, R11, 0x80000000, RZ, 0xc0, !PT ;  /* 0x800000000b0b7812 */ /* 0x000fc800078ec0ff */
[----:B------:R-:W-:Y:S01]  /*4a90*/  LOP3.LUT R11, R11, 0x7f800000, RZ, 0xfc, !PT ;  /* 0x7f8000000b0b7812 */ /* 0x000fe200078efcff */
[----:B------:R-:W-:Y:S06]  /*4aa0*/  BRA `(.L_x_31008) ;  /* 0x0000000000047947 */ /* 0x000fec0003800000 */
.L_x_31006:
[----:B------:R-:W-:-:S07]  /*4ab0*/  LEA R11, R38, R11, 0x17 ;  /* 0x0000000b260b7211 */ /* 0x000fce00078eb8ff */
.L_x_31008:
[----:B------:R-:W-:Y:S05]  /*4ac0*/  BSYNC.RECONVERGENT B1 ;  /* 0x0000000000017941 */ /* 0x000fea0003800200 */
.L_x_31005:
[----:B------:R-:W-:Y:S05]  /*4ad0*/  BRA `(.L_x_31009) ;  /* 0x0000000000207947 */ /* 0x000fea0003800000 */
.L_x_31004:
[----:B------:R-:W-:-:S04]  /*4ae0*/  LOP3.LUT R11, R11, 0x80000000, R32, 0x48, !PT ;  /* 0x800000000b0b7812 */ /* 0x000fc800078e4820 */
[----:B------:R-:W-:Y:S01]  /*4af0*/  LOP3.LUT R11, R11, 0x7f800000, RZ, 0xfc, !PT ;  /* 0x7f8000000b0b7812 */ /* 0x000fe200078efcff */
[----:B------:R-:W-:Y:S06]  /*4b00*/  BRA `(.L_x_31009) ;  /* 0x0000000000147947 */ /* 0x000fec0003800000 */
.L_x_31003:
[----:B------:R-:W-:Y:S01]  /*4b10*/  LOP3.LUT R11, R11, 0x80000000, R32, 0x48, !PT ;  /* 0x800000000b0b7812 */ /* 0x000fe200078e4820 */
[----:B------:R-:W-:Y:S06]  /*4b20*/  BRA `(.L_x_31009) ;  /* 0x00000000000c7947 */ /* 0x000fec0003800000 */
.L_x_31002:
[----:B------:R-:W0:Y:S01]  /*4b30*/  MUFU.RSQ R11, -QNAN ;  /* 0xffc00000000b7908 */ /* 0x000e220000001400 */
[----:B------:R-:W-:Y:S05]  /*4b40*/  BRA `(.L_x_31009) ;  /* 0x0000000000047947 */ /* 0x000fea0003800000 */
.L_x_31001:
[----:B------:R-:W-:-:S07]  /*4b50*/  FADD.FTZ R11, R22, R11 ;  /* 0x0000000b160b7221 */ /* 0x000fce0000010000 */
.L_x_31009:
[----:B------:R-:W-:Y:S05]  /*4b60*/  BSYNC.RECONVERGENT B0 ;  /* 0x0000000000007941 */ /* 0x000fea0003800200 */
.L_x_30999:
[----:B------:R-:W-:-:S04]  /*4b70*/  HFMA2 R13, -RZ, RZ, 0, 0 ;  /* 0x00000000ff0d7431 */ /* 0x000fc800000001ff */
[----:B0-----:R-:W-:Y:S05]  /*4b80*/  RET.REL.NODEC R12 `(_Z15SoftmaxWarpImplI24ElementwiseScaleMaskLoadIffbE11DirectStoreIffEfLi1ELi22ELi32ELi1ELb0EL9Algorithm0EEvT_T0_ll) ;  /* 0xffffffb40c1c7950 */ /* 0x001fea0003c3ffff */
.L_x_31010:
        /* <DEDUP_REMOVED lines=15> */
.L_x_37874:


//--------------------- .text._Z15SoftmaxWarpImplI24ElementwiseScaleMaskLoadIffbE11DirectStoreIffEfLi1ELi21ELi32ELi1ELb1EL9Algorithm0EEvT_T0_ll --------------------------
	.section	.text._Z15SoftmaxWarpImplI24ElementwiseScaleMaskLoadIffbE11DirectStoreIffEfLi1ELi21ELi32ELi1ELb1EL9Algorithm0EEvT_T0_ll,"ax",@progbits
	.align	128
        .global         _Z15SoftmaxWarpImplI24ElementwiseScaleMaskLoadIffbE11DirectStoreIffEfLi1ELi21ELi32ELi1ELb1EL9Algorithm0EEvT_T0_ll
        .type           _Z15SoftmaxWarpImplI24ElementwiseScaleMaskLoadIffbE11DirectStoreIffEfLi1ELi21ELi32ELi1ELb1EL9Algorithm0EEvT_T0_ll,@function
        .size           _Z15SoftmaxWarpImplI24ElementwiseScaleMaskLoadIffbE11DirectStoreIffEfLi1ELi21ELi32ELi1ELb1EL9Algorithm0EEvT_T0_ll,(.L_x_37875 - _Z15SoftmaxWarpImplI24ElementwiseScaleMaskLoadIffbE11DirectStoreIffEfLi1ELi21ELi32ELi1ELb1EL9Algorithm0EEvT_T0_ll)
        .other          _Z15SoftmaxWarpImplI24ElementwiseScaleMaskLoadIffbE11DirectStoreIffEfLi1ELi21ELi32ELi1ELb1EL9Algorithm0EEvT_T0_ll,@"STO_CUDA_ENTRY STV_DEFAULT"
_Z15SoftmaxWarpImplI24ElementwiseScaleMaskLoadIffbE11DirectStoreIffEfLi1ELi21ELi32ELi1ELb1EL9Algorithm0EEvT_T0_ll:
.text._Z15SoftmaxWarpImplI24ElementwiseScaleMaskLoadIffbE11DirectStoreIffEfLi1ELi21ELi32ELi1ELb1EL9Algorithm0EEvT_T0_ll:
        /* <DEDUP_REMOVED lines=26> */
.L_x_31011:
        /* <DEDUP_REMOVED lines=34> */
.L_x_31056:
[----:B------:R-:W-:Y:S01]  /*03c0*/  ISETP.GE.U32.AND P0, PT, R32, UR44, PT ;  /* 0x0000002c20007c0c */ /* 0x000fe2000bf06070 */
[----:B-1----:R-:W-:Y:S01]  /*03d0*/  IMAD R0, R30, UR48, RZ ;  /* 0x000000301e007c24 */ /* 0x002fe2000f8e02ff */
[----:B------:R-:W-:Y:S01]  /*03e0*/  MOV R3, RZ ;  /* 0x000000ff00037202 */ /* 0x000fe20000000f00 */
[----:B------:R-:W-:Y:S01]  /*03f0*/  IMAD.MOV.U32 R2, RZ, RZ, R32 ;  /* 0x000000ffff027224 */ /* 0x000fe200078e0020 */
[----:B------:R-:W-:Y:S01]  /*0400*/  ISETP.GE.AND.EX P0, PT, RZ, UR45, PT, P0 ;  /* 0x0000002dff007c0c */ /* 0x000fe2000bf06300 */
[----:B------:R-:W-:Y:S01]  /*0410*/  IMAD R5, R31, UR49, R0 ;  /* 0x000000311f057c24 */ /* 0x000fe2000f8e0200 */
        /* <DEDUP_REMOVED lines=12> */
[----:B------:R-:W-:-:S02]  /*04e0*/  LEA R4, P1, R6, UR40, 0x2 ;  /* 0x0000002806047c11 */ /* 0x000fc4000f8210ff */
[----:B------:R-:W-:-:S03]  /*04f0*/  ISETP.GE.U32.AND P2, PT, R52, UR44, PT ;  /* 0x0000002c34007c0c */ /* 0x000fc6000bf46070 */
[----:B------:R-:W2:Y:S01]  /*0500*/  @!P0 LDG.E.U8 R18, desc[UR6][R2.64] ;  /* 0x0000000602128981 */ /* 0x000ea2000c1e1100 */
[----:B------:R-:W-:Y:S02]  /*0510*/  @!P4 R2UR UR6, R28 ;  /* 0x000000001c06c2ca */ /* 0x000fe400000e0000 */
[----:B------:R-:W-:Y:S02]  /*0520*/  @!P4 R2UR UR7, R29 ;  /* 0x000000001d07c2ca */ /* 0x000fe400000e0000 */
[----:B------:R-:W-:Y:S02]  /*0530*/  LEA.HI.X R5, R6, UR41, R5, 0x2, P1 ;  /* 0x0000002906057c11 */ /* 0x000fe400088f1405 */
[----:B------:R-:W-:-:S03]  /*0540*/  ISETP.GE.AND.EX P2, PT, RZ, UR45, PT, P2 ;  /* 0x0000002dff007c0c */ /* 0x000fc6000bf46320 */
[----:B------:R-:W0:Y:S01]  /*0550*/  @!P0 LDG.E R0, desc[UR4][R4.64] ;  /* 0x0000000404008981 */ /* 0x000e22000c1e1900 */
[----:B------:R-:W-:Y:S02]  /*0560*/  @!P4 R2UR UR4, R28 ;  /* 0x000000001c04c2ca */ /* 0x000fe400000e0000 */
[----:B------:R-:W-:-:S03]  /*0570*/  @!P4 R2UR UR5, R29 ;  /* 0x000000001d05c2ca */ /* 0x000fc600000e0000 */
[----:B------:R-:W3:Y:S04]  /*0580*/  @!P4 LDG.E.U8 R7, desc[UR6][R2.64+0x20] ;  /* 0x000020060207c981 */ /* 0x000ee8000c1e1100 */
[----:B------:R-:W-:Y:S02]  /*0590*/  @!P2 R2UR UR6, R28 ;  /* 0x000000001c06a2ca */ /* 0x000fe400000e0000 */
[----:B------:R-:W-:-:S04]  /*05a0*/  @!P2 R2UR UR7, R29 ;  /* 0x000000001d07a2ca */ /* 0x000fc800000e0000 */
[----:B------:R-:W1:Y:S01]  /*05b0*/  @!P4 LDG.E R6, desc[UR4][R4.64+0x80] ;  /* 0x000080040406c981 */ /* 0x000e62000c1e1900 */
[----:B------:R-:W-:Y:S02]  /*05c0*/  @!P2 R2UR UR4, R28 ;  /* 0x000000001c04a2ca */ /* 0x000fe400000e0000 */
[----:B------:R-:W-:-:S06]  /*05d0*/  @!P2 R2UR UR5, R29 ;  /* 0x000000001d05a2ca */ /* 0x000fcc00000e0000 */
[----:B------:R-:W4:Y:S01]  /*05e0*/  @!P2 LDG.E.U8 R9, desc[UR6][R2.64+0x40] ;  /* 0x000040060209a981 */ /* 0x000f22000c1e1100 */
[----:B------:R-:W-:-:S06]  /*05f0*/  ISETP.GE.U32.AND P3, PT, R51, UR44, PT ;  /* 0x0000002c33007c0c */ /* 0x000fcc000bf66070 */
        /* <DEDUP_REMOVED lines=26> */
[----:B------:R-:W-:Y:S01]  /*07a0*/  MOV R75, 0xff800000 ;  /* 0xff800000004b7802 */ /* 0x000fe20000000f00 */
[----:B------:R-:W-:Y:S01]  /*07b0*/  IMAD.MOV.U32 R71, RZ, RZ, -0x800000 ;  /* 0xff800000ff477424 */ /* 0x000fe200078e00ff */
[----:B--2---:R-:W-:Y:S01]  /*07c0*/  ISETP.NE.OR P6, PT, R18, RZ, P0 ;  /* 0x000000ff1200720c */ /* 0x004fe200007c5670 */
[----:B0-----:R-:W-:Y:S01]  /*07d0*/  @!P0 FMUL R0, R0, R13 ;  /* 0x0000000d00008220 */ /* 0x001fe20000400000 */
[----:B------:R-:W-:-:S11]  /*07e0*/  MOV R13, 0xff800000 ;  /* 0xff800000000d7802 */ /* 0x000fd60000000f00 */
[----:B------:R-:W0:Y:S01]  /*07f0*/  @!P6 LDC R0, c[0x0][0x398] ;  /* 0x0000e600ff00eb82 */ /* 0x000e220000000800 */
[----:B---3--:R-:W-:-:S07]  /*0800*/  ISETP.NE.OR P6, PT, R7, RZ, P4 ;  /* 0x000000ff0700720c */ /* 0x008fce00027c5670 */
[----:B------:R-:W5:Y:S01]  /*0810*/  @!P2 LDC R7, c[0x0][0x39c] ;  /* 0x0000e700ff07ab82 */ /* 0x000f620000000800 */
[----:B-1----:R-:W-:-:S07]  /*0820*/  @!P4 FMUL R6, R6, R17 ;  /* 0x000000110606c220 */ /* 0x002fce0000400000 */
[----:B------:R-:W1:Y:S01]  /*0830*/  @!P6 LDC R6, c[0x0][0x398] ;  /* 0x0000e600ff06eb82 */ /* 0x000e620000000800 */
[----:B----4-:R-:W-:Y:S02]  /*0840*/  ISETP.NE.OR P6, PT, R9, RZ, P2 ;  /* 0x000000ff0900720c */ /* 0x010fe400017c5670 */
[----:B0-----:R-:W-:-:S05]  /*0850*/  @!P0 FMNMX R13, R0, -INF , !PT ;  /* 0xff800000000d8809 */ /* 0x001fca0007800000 */
[----:B------:R-:W0:Y:S01]  /*0860*/  @!P1 LDC R17, c[0x0][0x39c] ;  /* 0x0000e700ff119b82 */ /* 0x000e220000000800 */
[----:B-----5:R-:W-:-:S07]  /*0870*/  @!P2 FMUL R8, R8, R7 ;  /* 0x000000070808a220 */ /* 0x020fce0000400000 */
[----:B------:R-:W2:Y:S01]  /*0880*/  @!P3 LDC R7, c[0x0][0x39c] ;  /* 0x0000e700ff07bb82 */ /* 0x000ea20000000800 */
[----:B-1----:R-:W-:Y:S01]  /*0890*/  @!P4 IMAD.MOV.U32 R77, RZ, RZ, R6 ;  /* 0x000000ffff4dc224 */ /* 0x002fe200078e0006 */
[----:B------:R-:W-:-:S06]  /*08a0*/  @!P4 FMNMX R13, R13, R6, !PT ;  /* 0x000000060d0dc209 */ /* 0x000fcc0007800000 */
[----:B------:R-:W1:Y:S01]  /*08b0*/  @!P6 LDC R8, c[0x0][0x398] ;  /* 0x0000e600ff08eb82 */ /* 0x000e620000000800 */
[----:B------:R-:W-:Y:S02]  /*08c0*/  ISETP.GE.U32.AND P6, PT, R48, UR44, PT ;  /* 0x0000002c30007c0c */ /* 0x000fe4000bfc6070 */
[----:B------:R-:W-:Y:S02]  /*08d0*/  ISETP.GE.U32.AND P4, PT, R47, UR44, PT ;  /* 0x0000002c2f007c0c */ /* 0x000fe4000bf86070 */
[----:B------:R-:W-:Y:S02]  /*08e0*/  ISETP.GE.AND.EX P6, PT, RZ, UR45, PT, P6 ;  /* 0x0000002dff007c0c */ /* 0x000fe4000bfc6360 */
[----:B------:R-:W-:Y:S01]  /*08f0*/  ISETP.GE.AND.EX P4, PT, RZ, UR45, PT, P4 ;  /* 0x0000002dff007c0c */ /* 0x000fe2000bf86340 */
[----:B------:R-:W3:Y:S10]  /*0900*/  @!P5 LDC R6, c[0x0][0x39c] ;  /* 0x0000e700ff06db82 */ /* 0x000ef40000000800 */
[----:B------:R-:W-:-:S02]  /*0910*/  @!P6 R2UR UR6, R28 ;  /* 0x000000001c06e2ca */ /* 0x000fc400000e0000 */
[----:B------:R-:W-:Y:S02]  /*0920*/  @!P6 R2UR UR7, R29 ;  /* 0x000000001d07e2ca */ /* 0x000fe400000e0000 */
[----:B------:R-:W-:Y:S02]  /*0930*/  @!P6 R2UR UR4, R28 ;  /* 0x000000001c04e2ca */ /* 0x000fe400000e0000 */
[-C--:B-1----:R-:W-:Y:S02]  /*0940*/  @!P2 FMNMX R13, R13, R8.reuse, !PT ;  /* 0x000000080d0da209 */ /* 0x082fe40007800000 */
[----:B------:R-:W-:Y:S02]  /*0950*/  @!P2 MOV R73, R8 ;  /* 0x000000080049a202 */ /* 0x000fe40000000f00 */
[----:B------:R-:W-:Y:S02]  /*0960*/  ISETP.NE.OR P2, PT, R11, RZ, P3 ;  /* 0x000000ff0b00720c */ /* 0x000fe40001f45670 */
[----:B------:R-:W-:Y:S01]  /*0970*/  @!P6 R2UR UR5, R29 ;  /* 0x000000001d05e2ca */ /* 0x000fe200000e0000 */
[----:B--2---:R-:W-:-:S02]  /*0980*/  @!P3 FMUL R10, R10, R7 ;  /* 0x000000070a0ab220 */ /* 0x004fc40000400000 */
[----:B------:R-:W2:Y:S01]  /*0990*/  @!P6 LDG.E.U8 R18, desc[UR6][R2.64+0xc0] ;  /* 0x0000c0060212e981 */ /* 0x000ea2000c1e1100 */
[----:B------:R-:W-:Y:S02]  /*09a0*/  @!P4 R2UR UR6, R28 ;  /* 0x000000001c06c2ca */ /* 0x000fe400000e0000 */
[----:B------:R-:W-:-:S05]  /*09b0*/  @!P4 R2UR UR7, R29 ;  /* 0x000000001d07c2ca */ /* 0x000fca00000e0000 */
[----:B------:R-:W1:Y:S01]  /*09c0*/  @!P2 LDC R10, c[0x0][0x398] ;  /* 0x0000e600ff0aab82 */ /* 0x000e620000000800 */
[----:B------:R-:W-:Y:S01]  /*09d0*/  ISETP.GE.U32.AND P2, PT, R46, UR44, PT ;  /* 0x0000002c2e007c0c */ /* 0x000fe2000bf46070 */
[----:B------:R-:W4:Y:S01]  /*09e0*/  @!P6 LDG.E R7, desc[UR4][R4.64+0x300] ;  /* 0x000300040407e981 */ /* 0x000f22000c1e1900 */
[C---:B------:R-:W-:Y:S02]  /*09f0*/  @!P4 R2UR UR4, R28.reuse ;  /* 0x000000001c04c2ca */ /* 0x040fe400000e0000 */
[----:B------:R-:W-:Y:S02]  /*0a00*/  @!P4 R2UR UR5, R29 ;  /* 0x000000001d05c2ca */ /* 0x000fe400000e0000 */
[----:B------:R-:W-:Y:S01]  /*0a10*/  ISETP.GE.AND.EX P2, PT, RZ, UR45, PT, P2 ;  /* 0x0000002dff007c0c */ /* 0x000fe2000bf46320 */
[----:B------:R-:W5:Y:S10]  /*0a20*/  @!P4 LDG.E.U8 R9, desc[UR6][R2.64+0xe0] ;  /* 0x0000e0060209c981 */ /* 0x000f74000c1e1100 */
[----:B------:R-:W5:Y:S02]  /*0a30*/  @!P4 LDG.E R8, desc[UR4][R4.64+0x380] ;  /* 0x000380040408c981 */ /* 0x000f64000c1e1900 */
[----:B------:R-:W-:-:S02]  /*0a40*/  @!P2 R2UR UR6, R28 ;  /* 0x000000001c06a2ca */ /* 0x000fc400000e0000 */
[----:B------:R-:W-:Y:S02]  /*0a50*/  @!P2 R2UR UR7, R29 ;  /* 0x000000001d07a2ca */ /* 0x000fe400000e0000 */
[-C--:B-1----:R-:W-:Y:S02]  /*0a60*/  @!P3 FMNMX R13, R13, R10.reuse, !PT ;  /* 0x0000000a0d0db209 */ /* 0x082fe40007800000 */
[----:B------:R-:W-:Y:S02]  /*0a70*/  @!P3 MOV R75, R10 ;  /* 0x0000000a004bb202 */ /* 0x000fe40000000f00 */
[----:B------:R-:W-:Y:S02]  /*0a80*/  @!P2 R2UR UR4, R28 ;  /* 0x000000001c04a2ca */ /* 0x000fe400000e0000 */
[----:B------:R-:W-:Y:S02]  /*0a90*/  @!P2 R2UR UR5, R29 ;  /* 0x000000001d05a2ca */ /* 0x000fe400000e0000 */
[----:B------:R-:W-:Y:S01]  /*0aa0*/  ISETP.NE.OR P3, PT, R14, RZ, P1 ;  /* 0x000000ff0e00720c */ /* 0x000fe20000f65670 */
[----:B0-----:R-:W-:-:S02]  /*0ab0*/  @!P1 FMUL R12, R12, R17 ;  /* 0x000000110c0c9220 */ /* 0x001fc40000400000 */
[----:B------:R-:W5:Y:S01]  /*0ac0*/  @!P2 LDG.E.U8 R11, desc[UR6][R2.64+0x100] ;  /* 0x00010006020ba981 */ /* 0x000f62000c1e1100 */
[----:B------:R-:W0:Y:S07]  /*0ad0*/  @!P4 LDC R17, c[0x0][0x39c] ;  /* 0x0000e700ff11cb82 */ /* 0x000e2e0000000800 */
        /* <DEDUP_REMOVED lines=11> */
[----:B---3--:R-:W-:Y:S01]  /*0b90*/  @!P5 FMUL R6, R15, R6 ;  /* 0x000000060f06d220 */ /* 0x008fe20000400000 */
[----:B------:R-:W4:Y:S01]  /*0ba0*/  @!P6 LDC R16, c[0x0][0x39c] ;  /* 0x0000e700ff10eb82 */ /* 0x000f220000000800 */
[----:B------:R-:W3:Y:S04]  /*0bb0*/  @!P3 LDG.E.U8 R19, desc[UR6][R2.64+0x120] ;  /* 0x000120060213b981 */ /* 0x000ee8000c1e1100 */
[----:B------:R-:W3:Y:S06]  /*0bc0*/  @!P3 LDG.E R12, desc[UR4][R4.64+0x480] ;  /* 0x00048004040cb981 */ /* 0x000eec000c1e1900 */
        /* <DEDUP_REMOVED lines=10> */
[-C--:B-1----:R-:W-:Y:S02]  /*0c70*/  @!P5 FMNMX R13, R13, R6.reuse, !PT ;  /* 0x000000060d0dd209 */ /* 0x082fe40007800000 */
[----:B------:R-:W-:Y:S02]  /*0c80*/  @!P5 MOV R69, R6 ;  /* 0x000000060045d202 */ /* 0x000fe40000000f00 */
[----:B------:R-:W-:-:S02]  /*0c90*/  MOV R67, 0xff800000 ;  /* 0xff80000000437802 */ /* 0x000fc40000000f00 */
[----:B------:R-:W-:Y:S01]  /*0ca0*/  MOV R65, 0xff800000 ;  /* 0xff80000000417802 */ /* 0x000fe20000000f00 */
[----:B------:R-:W-:Y:S01]  /*0cb0*/  IMAD.MOV.U32 R63, RZ, RZ, -0x800000 ;  /* 0xff800000ff3f7424 */ /* 0x000fe200078e00ff */
[----:B--2---:R-:W-:Y:S01]  /*0cc0*/  ISETP.NE.OR P5, PT, R18, RZ, P6 ;  /* 0x000000ff1200720c */ /* 0x004fe200037a5670 */
[----:B----4-:R-:W-:Y:S01]  /*0cd0*/  @!P6 FMUL R6, R7, R16 ;  /* 0x000000100706e220 */ /* 0x010fe20000400000 */
[----:B------:R-:W-:-:S11]  /*0ce0*/  MOV R7, 0xff800000 ;  /* 0xff80000000077802 */ /* 0x000fd60000000f00 */
[----:B------:R-:W1:Y:S01]  /*0cf0*/  @!P5 LDC R6, c[0x0][0x398] ;  /* 0x0000e600ff06db82 */ /* 0x000e620000000800 */
[----:B-----5:R-:W-:-:S07]  /*0d00*/  ISETP.NE.OR P5, PT, R9, RZ, P4 ;  /* 0x000000ff0900720c */ /* 0x020fce00027a5670 */
[----:B------:R-:W2:Y:S01]  /*0d10*/  @!P2 LDC R9, c[0x0][0x39c] ;  /* 0x0000e700ff09ab82 */ /* 0x000ea20000000800 */
[----:B0-----:R-:W-:-:S07]  /*0d20*/  @!P4 FMUL R8, R8, R17 ;  /* 0x000000110808c220 */ /* 0x001fce0000400000 */
[----:B------:R-:W0:Y:S01]  /*0d30*/  @!P5 LDC R8, c[0x0][0x398] ;  /* 0x0000e600ff08db82 */ /* 0x000e220000000800 */
[----:B------:R-:W-:-:S04]  /*0d40*/  ISETP.GE.U32.AND P5, PT, R43, UR44, PT ;  /* 0x0000002c2b007c0c */ /* 0x000fc8000bfa6070 */
[----:B------:R-:W-:Y:S01]  /*0d50*/  ISETP.GE.AND.EX P5, PT, RZ, UR45, PT, P5 ;  /* 0x0000002dff007c0c */ /* 0x000fe2000bfa6350 */
[----:B-1----:R-:W-:Y:S01]  /*0d60*/  @!P6 IMAD.MOV.U32 R7, RZ, RZ, R6 ;  /* 0x000000ffff07e224 */ /* 0x002fe200078e0006 */
[----:B------:R-:W-:Y:S01]  /*0d70*/  @!P6 FMNMX R13, R13, R6, !PT ;  /* 0x000000060d0de209 */ /* 0x000fe20007800000 */
[----:B------:R-:W1:Y:S01]  /*0d80*/  @!P1 LDC R17, c[0x0][0x39c] ;  /* 0x0000e700ff119b82 */ /* 0x000e620000000800 */
[----:B------:R-:W-:-:S09]  /*0d90*/  ISETP.NE.OR P6, PT, R11, RZ, P2 ;  /* 0x000000ff0b00720c */ /* 0x000fd200017c5670 */
[----:B------:R-:W-:Y:S01]  /*0da0*/  @!P5 R2UR UR6, R28 ;  /* 0x000000001c06d2ca */ /* 0x000fe200000e0000 */
[----:B--2---:R-:W-:Y:S01]  /*0db0*/  @!P2 FMUL R10, R10, R9 ;  /* 0x000000090a0aa220 */ /* 0x004fe20000400000 */
[----:B------:R-:W-:Y:S01]  /*0dc0*/  @!P5 R2UR UR7, R29 ;  /* 0x000000001d07d2ca */ /* 0x000fe200000e0000 */
[----:B------:R-:W2:Y:S01]  /*0dd0*/  @!P3 LDC R11, c[0x0][0x39c] ;  /* 0x0000e700ff0bbb82 */ /* 0x000ea20000000800 */
[----:B------:R-:W-:Y:S02]  /*0de0*/  @!P5 R2UR UR4, R28 ;  /* 0x000000001c04d2ca */ /* 0x000fe400000e0000 */
[-C--:B0-----:R-:W-:Y:S02]  /*0df0*/  @!P4 MOV R67, R8.reuse ;  /* 0x000000080043c202 */ /* 0x081fe40000000f00 */
[----:B------:R-:W-:Y:S02]  /*0e00*/  @!P4 FMNMX R13, R13, R8, !PT ;  /* 0x000000080d0dc209 */ /* 0x000fe40007800000 */
[----:B------:R-:W-:Y:S01]  /*0e10*/  ISETP.GE.U32.AND P4, PT, R42, UR44, PT ;  /* 0x0000002c2a007c0c */ /* 0x000fe2000bf86070 */
[----:B------:R-:W0:Y:S01]  /*0e20*/  @!P6 LDC R10, c[0x0][0x398] ;  /* 0x0000e600ff0aeb82 */ /* 0x000e220000000800 */
[----:B------:R-:W-:-:S02]  /*0e30*/  @!P5 R2UR UR5, R29 ;  /* 0x000000001d05d2ca */ /* 0x000fc400000e0000 */
[----:B------:R-:W-:Y:S01]  /*0e40*/  ISETP.GE.AND.EX P4, PT, RZ, UR45, PT, P4 ;  /* 0x0000002dff007c0c */ /* 0x000fe2000bf86340 */
[----:B------:R-:W4:Y:S01]  /*0e50*/  @!P5 LDG.E.U8 R18, desc[UR6][R2.64+0x160] ;  /* 0x000160060212d981 */ /* 0x000f22000c1e1100 */
[----:B------:R-:W-:-:S09]  /*0e60*/  ISETP.GE.U32.AND P6, PT, R41, UR44, PT ;  /* 0x0000002c29007c0c */ /* 0x000fd2000bfc6070 */
[----:B------:R-:W5:Y:S02]  /*0e70*/  @!P5 LDG.E R6, desc[UR4][R4.64+0x580] ;  /* 0x000580040406d981 */ /* 0x000f64000c1e1900 */
[C---:B------:R-:W-:Y:S01]  /*0e80*/  @!P4 R2UR UR6, R28.reuse ;  /* 0x000000001c06c2ca */ /* 0x040fe200000e0000 */
[----:B------:R-:W5:Y:S01]  /*0e90*/  @!P4 LDC R21, c[0x0][0x39c] ;  /* 0x0000e700ff15cb82 */ /* 0x000f620000000800 */
[C---:B------:R-:W-:Y:S02]  /*0ea0*/  @!P4 R2UR UR7, R29.reuse ;  /* 0x000000001d07c2ca */ /* 0x040fe400000e0000 */
[----:B------:R-:W-:Y:S02]  /*0eb0*/  @!P4 R2UR UR4, R28 ;  /* 0x000000001c04c2ca */ /* 0x000fe400000e0000 */
[----:B------:R-:W-:Y:S02]  /*0ec0*/  @!P4 R2UR UR5, R29 ;  /* 0x000000001d05c2ca */ /* 0x000fe400000e0000 */
[----:B0-----:R-:W-:-:S02]  /*0ed0*/  @!P2 MOV R65, R10 ;  /* 0x0000000a0041a202 */ /* 0x001fc40000000f00 */
[----:B------:R-:W-:Y:S02]  /*0ee0*/  @!P2 FMNMX R13, R13, R10, !PT ;  /* 0x0000000a0d0da209 */ /* 0x000fe40007800000 */
[----:B---3--:R-:W-:Y:S02]  /*0ef0*/  ISETP.NE.OR P2, PT, R19, RZ, P3 ;  /* 0x000000ff1300720c */ /* 0x008fe40001f45670 */
[----:B------:R-:W-:Y:S01]  /*0f00*/  ISETP.GE.AND.EX P6, PT, RZ, UR45, PT, P6 ;  /* 0x0000002dff007c0c */ /* 0x000fe2000bfc6360 */
[----:B------:R-:W3:Y:S01]  /*0f10*/  @!P4 LDG.E.U8 R9, desc[UR6][R2.64+0x180] ;  /* 0x000180060209c981 */ /* 0x000ee2000c1e1100 */
[----:B--2---:R-:W-:Y:S01]  /*0f20*/  @!P3 FMUL R12, R12, R11 ;  /* 0x0000000b0c0cb220 */ /* 0x004fe20000400000 */
[----:B------:R-:W5:Y:S02]  /*0f30*/  @!P5 LDC R19, c[0x0][0x39c] ;  /* 0x0000e700ff13db82 */ /* 0x000f640000000800 */
[----:B------:R-:W2:Y:S06]  /*0f40*/  @!P4 LDG.E R8, desc[UR4][R4.64+0x600] ;  /* 0x000600040408c981 */ /* 0x000eac000c1e1900 */
[----:B------:R-:W0:Y:S01]  /*0f50*/  @!P2 LDC R12, c[0x0][0x398] ;  /* 0x0000e600ff0cab82 */ /* 0x000e220000000800 */
[----:B------:R-:W-:-:S02]  /*0f60*/  ISETP.GE.U32.AND P2, PT, R40, UR44, PT ;  /* 0x0000002c28007c0c */ /* 0x000fc4000bf46070 */
[C---:B------:R-:W-:Y:S02]  /*0f70*/  @!P6 R2UR UR6, R28.reuse ;  /* 0x000000001c06e2ca */ /* 0x040fe400000e0000 */
[C---:B------:R-:W-:Y:S02]  /*0f80*/  @!P6 R2UR UR7, R29.reuse ;  /* 0x000000001d07e2ca */ /* 0x040fe400000e0000 */
[----:B------:R-:W-:Y:S02]  /*0f90*/  ISETP.GE.AND.EX P2, PT, RZ, UR45, PT, P2 ;  /* 0x0000002dff007c0c */ /* 0x000fe4000bf46320 */
[----:B------:R-:W-:Y:S02]  /*0fa0*/  @!P6 R2UR UR4, R28 ;  /* 0x000000001c04e2ca */ /* 0x000fe400000e0000 */
[----:B------:R-:W-:-:S07]  /*0fb0*/  @!P6 R2UR UR5, R29 ;  /* 0x000000001d05e2ca */ /* 0x000fce00000e0000 */
[----:B------:R-:W2:Y:S02]  /*0fc0*/  @!P6 LDG.E.U8 R11, desc[UR6][R2.64+0x1a0] ;  /* 0x0001a006020be981 */ /* 0x000ea4000c1e1100 */
[C---:B------:R-:W-:Y:S02]  /*0fd0*/  @!P2 R2UR UR6, R28.reuse ;  /* 0x000000001c06a2ca */ /* 0x040fe400000e0000 */
[C---:B------:R-:W-:Y:S02]  /*0fe0*/  @!P2 R2UR UR7, R29.reuse ;  /* 0x000000001d07a2ca */ /* 0x040fe400000e0000 */
[----:B------:R-:W2:Y:S01]  /*0ff0*/  @!P6 LDG.E R10, desc[UR4][R4.64+0x680] ;  /* 0x00068004040ae981 */ /* 0x000ea2000c1e1900 */
[----:B------:R-:W-:Y:S02]  /*1000*/  @!P2 R2UR UR4, R28 ;  /* 0x000000001c04a2ca */ /* 0x000fe400000e0000 */
[----:B------:R-:W-:Y:S02]  /*1010*/  @!P2 R2UR UR5, R29 ;  /* 0x000000001d05a2ca */ /* 0x000fe400000e0000 */
[----:B0-----:R-:W-:-:S02]  /*1020*/  @!P3 FMNMX R13, R13, R12, !PT ;  /* 0x0000000c0d0db209 */ /* 0x001fc40007800000 */
[----:B------:R-:W-:Y:S02]  /*1030*/  @!P3 MOV R63, R12 ;  /* 0x0000000c003fb202 */ /* 0x000fe40000000f00 */
[----:B------:R-:W-:Y:S02]  /*1040*/  ISETP.NE.OR P3, PT, R15, RZ, P1 ;  /* 0x000000ff0f00720c */ /* 0x000fe40000f65670 */
[----:B------:R-:W2:Y:S01]  /*1050*/  @!P2 LDG.E.U8 R15, desc[UR6][R2.64+0x1c0] ;  /* 0x0001c006020fa981 */ /* 0x000ea2000c1e1100 */
[----:B-1----:R-:W-:-:S04]  /*1060*/  @!P1 FMUL R14, R14, R17 ;  /* 0x000000110e0e9220 */ /* 0x002fc80000400000 */
        /* <DEDUP_REMOVED lines=13> */
[----:B------:R-:W-:-:S02]  /*1140*/  MOV R27, 0xff800000 ;  /* 0xff800000001b7802 */ /* 0x000fc40000000f00 */
[----:B------:R-:W-:Y:S02]  /*1150*/  MOV R57, 0xff800000 ;  /* 0xff80000000397802 */ /* 0x000fe40000000f00 */
[----:B------:R-:W-:Y:S02]  /*1160*/  MOV R23, 0xff800000 ;  /* 0xff80000000177802 */ /* 0x000fe40000000f00 */
[----:B----4-:R-:W-:Y:S01]  /*1170*/  ISETP.NE.OR P1, PT, R18, RZ, P5 ;  /* 0x000000ff1200720c */ /* 0x010fe20002f25670 */
[----:B-----5:R-:W-:Y:S02]  /*1180*/  @!P5 FMUL R6, R6, R19 ;  /* 0x000000130606d220 */ /* 0x020fe40000400000 */
[----:B------:R-:W0:Y:S10]  /*1190*/  @!P2 LDC R19, c[0x0][0x39c] ;  /* 0x0000e700ff13ab82 */ /* 0x000e340000000800 */
[----:B------:R-:W1:Y:S01]  /*11a0*/  @!P1 LDC R6, c[0x0][0x398] ;  /* 0x0000e600ff069b82 */ /* 0x000e620000000800 */
[----:B---3--:R-:W-:-:S07]  /*11b0*/  ISETP.NE.OR P1, PT, R9, RZ, P4 ;  /* 0x000000ff0900720c */ /* 0x008fce0002725670 */
[----:B------:R-:W3:Y:S01]  /*11c0*/  @!P6 LDC R9, c[0x0][0x39c] ;  /* 0x0000e700ff09eb82 */ /* 0x000ee20000000800 */
[----:B--2---:R-:W-:-:S07]  /*11d0*/  @!P4 FMUL R8, R8, R21 ;  /* 0x000000150808c220 */ /* 0x004fce0000400000 */
[----:B------:R-:W2:Y:S01]  /*11e0*/  @!P1 LDC R8, c[0x0][0x398] ;  /* 0x0000e600ff089b82 */ /* 0x000ea20000000800 */
[----:B-1----:R-:W-:Y:S02]  /*11f0*/  @!P5 FMNMX R13, R13, R6, !PT ;  /* 0x000000060d0dd209 */ /* 0x002fe40007800000 */
[----:B------:R-:W-:-:S05]  /*1200*/  ISETP.NE.OR P1, PT, R11, RZ, P6 ;  /* 0x000000ff0b00720c */ /* 0x000fca0003725670 */
[----:B------:R-:W1:Y:S01]  /*1210*/  @!P3 LDC R11, c[0x0][0x39c] ;  /* 0x0000e700ff0bbb82 */ /* 0x000e620000000800 */
[----:B---3--:R-:W-:Y:S01]  /*1220*/  @!P6 FMUL R10, R10, R9 ;  /* 0x000000090a0ae220 */ /* 0x008fe20000400000 */
[-C--:B--2---:R-:W-:Y:S02]  /*1230*/  @!P4 MOV R27, R8.reuse ;  /* 0x00000008001bc202 */ /* 0x084fe40000000f00 */
[----:B------:R-:W-:-:S04]  /*1240*/  @!P4 FMNMX R13, R13, R8, !PT ;  /* 0x000000080d0dc209 */ /* 0x000fc80007800000 */
[----:B------:R-:W2:Y:S01]  /*1250*/  @!P1 LDC R10, c[0x0][0x398] ;  /* 0x0000e600ff0a9b82 */ /* 0x000ea20000000800 */
[----:B------:R-:W-:Y:S02]  /*1260*/  ISETP.GE.U32.AND P4, PT, R38, UR44, PT ;  /* 0x0000002c26007c0c */ /* 0x000fe4000bf86070 */
[----:B------:R-:W-:Y:S02]  /*1270*/  ISETP.NE.OR P1, PT, R15, RZ, P2 ;  /* 0x000000ff0f00720c */ /* 0x000fe40001725670 */
[----:B------:R-:W-:Y:S01]  /*1280*/  ISETP.GE.AND.EX P4, PT, RZ, UR45, PT, P4 ;  /* 0x0000002dff007c0c */ /* 0x000fe2000bf86340 */
[----:B0-----:R-:W-:-:S10]  /*1290*/  @!P2 FMUL R12, R12, R19 ;  /* 0x000000130c0ca220 */ /* 0x001fd40000400000 */
[----:B------:R-:W0:Y:S01]  /*12a0*/  @!P1 LDC R12, c[0x0][0x398] ;  /* 0x0000e600ff0c9b82 */ /* 0x000e220000000800 */
[----:B------:R-:W-:Y:S02]  /*12b0*/  ISETP.GE.U32.AND P1, PT, R37, UR44, PT ;  /* 0x0000002c25007c0c */ /* 0x000fe4000bf26070 */
[C---:B------:R-:W-:Y:S02]  /*12c0*/  @!P4 R2UR UR6, R28.reuse ;  /* 0x000000001c06c2ca */ /* 0x040fe400000e0000 */
[C---:B------:R-:W-:Y:S02]  /*12d0*/  @!P4 R2UR UR7, R29.reuse ;  /* 0x000000001d07c2ca */ /* 0x040fe400000e0000 */
[----:B------:R-:W-:Y:S01]  /*12e0*/  ISETP.GE.AND.EX P1, PT, RZ, UR45, PT, P1 ;  /* 0x0000002dff007c0c */ /* 0x000fe2000bf26310 */
[----:B------:R-:W-:Y:S01]  /*12f0*/  @!P5 IMAD.MOV.U32 R57, RZ, RZ, R6 ;  /* 0x000000ffff39d224 */ /* 0x000fe200078e0006 */
[----:B------:R-:W-:Y:S01]  /*1300*/  @!P4 R2UR UR4, R28 ;  /* 0x000000001c04c2ca */ /* 0x000fe200000e0000 */
[----:B------:R-:W3:Y:S01]  /*1310*/  @!P4 LDC R19, c[0x0][0x39c] ;  /* 0x0000e700ff13cb82 */ /* 0x000ee20000000800 */
[----:B------:R-:W-:-:S02]  /*1320*/  @!P4 R2UR UR5, R29 ;  /* 0x000000001d05c2ca */ /* 0x000fc400000e0000 */
[----:B------:R-:W-:-:S05]  /*1330*/  ISETP.GE.U32.AND P5, PT, R36, UR44, PT ;  /* 0x0000002c24007c0c */ /* 0x000fca000bfa6070 */
[----:B------:R-:W4:Y:S01]  /*1340*/  @!P4 LDG.E.U8 R18, desc[UR6][R2.64+0x200] ;  /* 0x000200060212c981 */ /* 0x000f22000c1e1100 */
[----:B------:R-:W-:Y:S01]  /*1350*/  ISETP.GE.AND.EX P5, PT, RZ, UR45, PT, P5 ;  /* 0x0000002dff007c0c */ /* 0x000fe2000bfa6350 */
[----:B------:R-:W5:Y:S01]  /*1360*/  @!P1 LDC R25, c[0x0][0x39c] ;  /* 0x0000e700ff199b82 */ /* 0x000f620000000800 */
[C---:B------:R-:W-:Y:S02]  /*1370*/  @!P1 R2UR UR6, R28.reuse ;  /* 0x000000001c0692ca */ /* 0x040fe400000e0000 */
[----:B------:R-:W-:Y:S01]  /*1380*/  @!P1 R2UR UR7, R29 ;  /* 0x000000001d0792ca */ /* 0x000fe200000e0000 */
[----:B------:R-:W3:Y:S01]  /*1390*/  @!P4 LDG.E R6, desc[UR4][R4.64+0x800] ;  /* 0x000800040406c981 */ /* 0x000ee2000c1e1900 */
[----:B--2---:R-:W-:Y:S02]  /*13a0*/  @!P6 FMNMX R13, R13, R10, !PT ;  /* 0x0000000a0d0de209 */ /* 0x004fe40007800000 */
[----:B------:R-:W-:Y:S02]  /*13b0*/  @!P1 R2UR UR4, R28 ;  /* 0x000000001c0492ca */ /* 0x000fe400000e0000 */
[----:B------:R-:W-:-:S02]  /*13c0*/  @!P1 R2UR UR5, R29 ;  /* 0x000000001d0592ca */ /* 0x000fc400000e0000 */
[----:B------:R-:W-:Y:S01]  /*13d0*/  MOV R21, 0xff800000 ;  /* 0xff80000000157802 */ /* 0x000fe20000000f00 */
[----:B0-----:R-:W-:Y:S01]  /*13e0*/  @!P2 IMAD.MOV.U32 R21, RZ, RZ, R12 ;  /* 0x000000ffff15a224 */ /* 0x001fe200078e000c */
[----:B------:R-:W-:Y:S02]  /*13f0*/  @!P6 MOV R23, R10 ;  /* 0x0000000a0017e202 */ /* 0x000fe40000000f00 */
[----:B------:R-:W-:Y:S01]  /*1400*/  @!P2 FMNMX R13, R13, R12, !PT ;  /* 0x0000000c0d0da209 */ /* 0x000fe20007800000 */
[----:B------:R-:W2:Y:S01]  /*1410*/  @!P1 LDG.E.U8 R9, desc[UR6][R2.64+0x220] ;  /* 0x0002200602099981 */ /* 0x000ea2000c1e1100 */
[----:B------:R-:W-:Y:S02]  /*1420*/  ISETP.NE.OR P6, PT, R17, RZ, P3 ;  /* 0x000000ff1100720c */ /* 0x000fe40001fc5670 */
[----:B------:R-:W-:Y:S02]  /*1430*/  ISETP.GE.U32.AND P2, PT, R35, UR44, PT ;  /* 0x0000002c23007c0c */ /* 0x000fe4000bf46070 */
[----:B------:R-:W-:Y:S01]  /*1440*/  @!P5 R2UR UR6, R28 ;  /* 0x000000001c06d2ca */ /* 0x000fe200000e0000 */
[----:B-1----:R-:W-:Y:S01]  /*1450*/  @!P3 FMUL R16, R16, R11 ;  /* 0x0000000b1010b220 */ /* 0x002fe20000400000 */
[----:B------:R-:W-:Y:S01]  /*1460*/  @!P5 R2UR UR7, R29 ;  /* 0x000000001d07d2ca */ /* 0x000fe200000e0000 */
[----:B------:R-:W5:Y:S01]  /*1470*/  @!P1 LDG.E R8, desc[UR4][R4.64+0x880] ;  /* 0x0008800404089981 */ /* 0x000f62000c1e1900 */
[----:B------:R-:W-:-:S02]  /*1480*/  ISETP.GE.AND.EX P2, PT, RZ, UR45, PT, P2 ;  /* 0x0000002dff007c0c */ /* 0x000fc4000bf46320 */
        /* <DEDUP_REMOVED lines=10> */
[----:B------:R-:W-:-:S09]  /*1530*/  @!P2 R2UR UR5, R29 ;  /* 0x000000001d05a2ca */ /* 0x000fd200000e0000 */
[----:B------:R-:W5:Y:S01]  /*1540*/  @!P2 LDG.E.U8 R14, desc[UR6][R2.64+0x260] ;  /* 0x00026006020ea981 */ /* 0x000f62000c1e1100 */
[C---:B------:R-:W-:Y:S02]  /*1550*/  @!P6 R2UR UR6, R28.reuse ;  /* 0x000000001c06e2ca */ /* 0x040fe400000e0000 */
[C---:B------:R-:W-:Y:S01]  /*1560*/  @!P6 R2UR UR7, R29.reuse ;  /* 0x000000001d07e2ca */ /* 0x040fe200000e0000 */
[----:B------:R-:W5:Y:S01]  /*1570*/  @!P2 LDG.E R12, desc[UR4][R4.64+0x980] ;  /* 0x00098004040ca981 */ /* 0x000f62000c1e1900 */
[----:B------:R-:W-:Y:S02]  /*1580*/  @!P6 R2UR UR4, R28 ;  /* 0x000000001c04e2ca */ /* 0x000fe400000e0000 */
[----:B------:R-:W-:-:S09]  /*1590*/  @!P6 R2UR UR5, R29 ;  /* 0x000000001d05e2ca */ /* 0x000fd200000e0000 */
[----:B------:R1:W5:Y:S04]  /*15a0*/  @!P6 LDG.E.U8 R17, desc[UR6][R2.64+0x280] ;  /* 0x000280060211e981 */ /* 0x000368000c1e1100 */
[----:B------:R1:W5:Y:S01]  /*15b0*/  @!P6 LDG.E R15, desc[UR4][R4.64+0xa00] ;  /* 0x000a0004040fe981 */ /* 0x000362000c1e1900 */
[----:B------:R-:W-:Y:S02]  /*15c0*/  MOV R59, 0xff800000 ;  /* 0xff800000003b7802 */ /* 0x000fe40000000f00 */
[-C--:B0-----:R-:W-:Y:S02]  /*15d0*/  @!P3 FMNMX R13, R13, R16.reuse, !PT ;  /* 0x000000100d0db209 */ /* 0x081fe40007800000 */
[----:B------:R-:W-:Y:S01]  /*15e0*/  @!P3 MOV R59, R16 ;  /* 0x00000010003bb202 */ /* 0x000fe20000000f00 */
[----:B-1----:R-:W0:Y:S08]  /*15f0*/  @!P2 LDC R3, c[0x0][0x39c] ;  /* 0x0000e700ff03ab82 */ /* 0x002e300000000800 */
[----:B------:R-:W1:Y:S01]  /*1600*/  @!P6 LDC R2, c[0x0][0x39c] ;  /* 0x0000e700ff02eb82 */ /* 0x000e620000000800 */
[----:B------:R-:W-:Y:S01]  /*1610*/  UMOV UR4, 0xffffffff ;  /* 0xffffffff00047882 */ /* 0x000fe20000000000 */
[----:B------:R-:W-:Y:S01]  /*1620*/  MOV R5, 0xff800000 ;  /* 0xff80000000057802 */ /* 0x000fe20000000f00 */
[----:B------:R-:W-:Y:S01]  /*1630*/  @!P0 IMAD.MOV.U32 R5, RZ, RZ, R0 ;  /* 0x000000ffff058224 */ /* 0x000fe200078e0000 */
[----:B------:R-:W-:-:S02]  /*1640*/  MOV R55, 0xff800000 ;  /* 0xff80000000377802 */ /* 0x000fc40000000f00 */
[----:B----4-:R-:W-:Y:S01]  /*1650*/  ISETP.NE.OR P3, PT, R18, RZ, P4 ;  /* 0x000000ff1200720c */ /* 0x010fe20002765670 */
[----:B---3--:R-:W-:Y:S02]  /*1660*/  @!P4 FMUL R6, R6, R19 ;  /* 0x000000130606c220 */ /* 0x008fe40000400000 */
[----:B------:R-:W3:Y:S10]  /*1670*/  @!P5 LDC R19, c[0x0][0x39c] ;  /* 0x0000e700ff13db82 */ /* 0x000ef40000000800 */
[----:B------:R-:W4:Y:S01]  /*1680*/  @!P3 LDC R6, c[0x0][0x398] ;  /* 0x0000e600ff06bb82 */ /* 0x000f220000000800 */
[----:B--2---:R-:W-:Y:S01]  /*1690*/  ISETP.NE.OR P3, PT, R9, RZ, P1 ;  /* 0x000000ff0900720c */ /* 0x004fe20000f65670 */
[----:B-----5:R-:W-:-:S12]  /*16a0*/  @!P1 FMUL R8, R8, R25 ;  /* 0x0000001908089220 */ /* 0x020fd80000400000 */
[----:B------:R-:W2:Y:S01]  /*16b0*/  @!P3 LDC R8, c[0x0][0x398] ;  /* 0x0000e600ff08bb82 */ /* 0x000ea20000000800 */
[----:B------:R-:W-:Y:S01]  /*16c0*/  ISETP.NE.OR P3, PT, R11, RZ, P5 ;  /* 0x000000ff0b00720c */ /* 0x000fe20002f65670 */
[----:B---3--:R-:W-:-:S12]  /*16d0*/  @!P5 FMUL R10, R10, R19 ;  /* 0x000000130a0ad220 */ /* 0x008fd80000400000 */
[----:B------:R-:W3:Y:S01]  /*16e0*/  @!P3 LDC R10, c[0x0][0x398] ;  /* 0x0000e600ff0abb82 */ /* 0x000ee20000000800 */
[----:B------:R-:W-:Y:S01]  /*16f0*/  ISETP.NE.OR P3, PT, R14, RZ, P2 ;  /* 0x000000ff0e00720c */ /* 0x000fe20001765670 */
[----:B0-----:R-:W-:-:S12]  /*1700*/  @!P2 FMUL R12, R12, R3 ;  /* 0x000000030c0ca220 */ /* 0x001fd80000400000 */
[----:B------:R-:W0:Y:S01]  /*1710*/  @!P3 LDC R12, c[0x0][0x398] ;  /* 0x0000e600ff0cbb82 */ /* 0x000e220000000800 */
[----:B------:R-:W-:Y:S01]  /*1720*/  ISETP.NE.OR P3, PT, R17, RZ, P6 ;  /* 0x000000ff1100720c */ /* 0x000fe20003765670 */
[----:B-1----:R-:W-:Y:S01]  /*1730*/  @!P6 FMUL R2, R15, R2 ;  /* 0x000000020f02e220 */ /* 0x002fe20000400000 */
[----:B----4-:R-:W-:-:S11]  /*1740*/  @!P4 FMNMX R13, R13, R6, !PT ;  /* 0x000000060d0dc209 */ /* 0x010fd60007800000 */
[----:B------:R-:W1:Y:S01]  /*1750*/  @!P3 LDC R2, c[0x0][0x398] ;  /* 0x0000e600ff02bb82 */ /* 0x000e620000000800 */
[----:B--2---:R-:W-:-:S04]  /*1760*/  @!P1 FMNMX R13, R13, R8, !PT ;  /* 0x000000080d0d9209 */ /* 0x004fc80007800000 */
[----:B---3--:R-:W-:-:S04]  /*1770*/  @!P5 FMNMX R13, R13, R10, !PT ;  /* 0x0000000a0d0dd209 */ /* 0x008fc80007800000 */
[----:B0-----:R-:W-:Y:S02]  /*1780*/  @!P2 FMNMX R13, R13, R12, !PT ;  /* 0x0000000c0d0da209 */ /* 0x001fe40007800000 */
[----:B------:R-:W-:Y:S02]  /*1790*/  MOV R25, 0xff800000 ;  /* 0xff80000000197802 */ /* 0x000fe40000000f00 */
[----:B------:R-:W-:Y:S01]  /*17a0*/  MOV R19, 0xff800000 ;  /* 0xff80000000137802 */ /* 0x000fe20000000f00 */
[----:B------:R-:W-:Y:S01]  /*17b0*/  @!P5 IMAD.MOV.U32 R19, RZ, RZ, R10 ;  /* 0x000000ffff13d224 */ /* 0x000fe200078e000a */
[----:B------:R-:W-:Y:S02]  /*17c0*/  MOV R17, 0xff800000 ;  /* 0xff80000000117802 */ /* 0x000fe40000000f00 */
[----:B------:R-:W-:Y:S02]  /*17d0*/  MOV R9, 0xff800000 ;  /* 0xff80000000097802 */ /* 0x000fe40000000f00 */
[----:B------:R-:W-:-:S02]  /*17e0*/  @!P4 MOV R55, R6 ;  /* 0x000000060037c202 */ /* 0x000fc40000000f00 */
[----:B------:R-:W-:Y:S02]  /*17f0*/  @!P1 MOV R25, R8 ;  /* 0x0000000800199202 */ /* 0x000fe40000000f00 */
        /* <DEDUP_REMOVED lines=50> */
[----:B------:R-:W-:Y:S01]  /*1b20*/  FFMA R77, R77, 1.925963033500011079e-08, R6 ;  /* 0x32a570604d4d7823 */ /* 0x000fe20000000006 */
[----:B------:R-:W-:Y:S01]  /*1b30*/  FFMA.SAT R8, R71, R12, 0.5 ;  /* 0x3f00000047087423 */ /* 0x000fe2000000200c */
[C---:B------:R-:W-:Y:S01]  /*1b40*/  FFMA R6, R73.reuse, 1.4426950216293334961, -R0 ;  /* 0x3fb8aa3b49067823 */ /* 0x040fe20000000800 */
[-C--:B------:R-:W-:Y:S01]  /*1b50*/  FFMA.RM R14, R14, R11.reuse, 12582913 ;  /* 0x4b4000010e0e7423 */ /* 0x080fe2000000400b */
[----:B------:R0:W1:Y:S01]  /*1b60*/  MUFU.EX2 R9, R10 ;  /* 0x0000000a00097308 */ /* 0x0000620000000800 */
[----:B------:R-:W-:Y:S01]  /*1b70*/  FFMA.RM R0, R8, R11, 12582913 ;  /* 0x4b40000108007423 */ /* 0x000fe2000000400b */
[----:B------:R-:W-:Y:S01]  /*1b80*/  FFMA R73, R73, 1.925963033500011079e-08, R6 ;  /* 0x32a5706049497823 */ /* 0x000fe20000000006 */
[----:B------:R-:W-:Y:S01]  /*1b90*/  FADD R6, R14, -12583039 ;  /* 0xcb40007f0e067421 */ /* 0x000fe20000000000 */
[----:B------:R-:W-:Y:S01]  /*1ba0*/  SHF.L.U32 R4, R4, 0x17, RZ ;  /* 0x0000001704047819 */ /* 0x000fe200000006ff */
[----:B------:R-:W-:Y:S01]  /*1bb0*/  FADD R8, R0, -12583039 ;  /* 0xcb40007f00087421 */ /* 0x000fe20000000000 */
[----:B------:R-:W-:-:S02]  /*1bc0*/  IMAD.SHL.U32 R2, R2, 0x800000, RZ ;  /* 0x0080000002027824 */ /* 0x000fc400078e00ff */
[----:B------:R-:W-:Y:S01]  /*1bd0*/  FFMA R6, R75, 1.4426950216293334961, -R6 ;  /* 0x3fb8aa3b4b067823 */ /* 0x000fe20000000806 */
[----:B------:R-:W-:Y:S01]  /*1be0*/  MUFU.EX2 R77, R77 ;  /* 0x0000004d004d7308 */ /* 0x000fe20000000800 */
[----:B------:R-:W-:Y:S01]  /*1bf0*/  FFMA R8, R71, 1.4426950216293334961, -R8 ;  /* 0x3fb8aa3b47087823 */ /* 0x000fe20000000808 */
[-C--:B0-----:R-:W-:Y:S01]  /*1c00*/  FFMA.SAT R10, R63, R12.reuse, 0.5 ;  /* 0x3f0000003f0a7423 */ /* 0x081fe2000000200c */
[----:B------:R-:W-:Y:S01]  /*1c10*/  FFMA R75, R75, 1.925963033500011079e-08, R6 ;  /* 0x32a570604b4b7823 */ /* 0x000fe20000000006 */
[-C--:B------:R-:W-:Y:S01]  /*1c20*/  FFMA.SAT R6, R69, R12.reuse, 0.5 ;  /* 0x3f00000045067423 */ /* 0x080fe2000000200c */
[----:B------:R-:W-:Y:S01]  /*1c30*/  FFMA R71, R71, 1.925963033500011079e-08, R8 ;  /* 0x32a5706047477823 */ /* 0x000fe20000000008 */
[-C--:B------:R-:W-:Y:S01]  /*1c40*/  FFMA.SAT R8, R7, R12.reuse, 0.5 ;  /* 0x3f00000007087423 */ /* 0x080fe2000000200c */
[-C--:B------:R-:W-:Y:S01]  /*1c50*/  FFMA.RM R10, R10, R11.reuse, 12582913 ;  /* 0x4b4000010a0a7423 */ /* 0x080fe2000000400b */
[----:B------:R-:W-:Y:S01]  /*1c60*/  FFMA.RM R5, R6, R11, 12582913 ;  /* 0x4b40000106057423 */ /* 0x000fe2000000400b */
[----:B-1----:R-:W-:Y:S01]  /*1c70*/  FMUL R9, R4, R9 ;  /* 0x0000000904097220 */ /* 0x002fe20000400000 */
[-C--:B------:R-:W-:Y:S01]  /*1c80*/  FFMA.RM R6, R8, R11.reuse, 12582913 ;  /* 0x4b40000108067423 */ /* 0x080fe2000000400b */
[----:B------:R-:W-:Y:S01]  /*1c90*/  FADD R18, R10, -12583039 ;  /* 0xcb40007f0a127421 */ /* 0x000fe20000000000 */
[----:B------:R-:W-:Y:S01]  /*1ca0*/  FADD R8, R5, -12583039 ;  /* 0xcb40007f05087421 */ /* 0x000fe20000000000 */
[----:B------:R-:W-:Y:S01]  /*1cb0*/  SHF.L.U32 R3, R3, 0x17, RZ ;  /* 0x0000001703037819 */ /* 0x000fe200000006ff */
[----:B------:R-:W-:Y:S01]  /*1cc0*/  FADD R16, R6, -12583039 ;  /* 0xcb40007f06107421 */ /* 0x000fe20000000000 */
[----:B------:R-:W-:Y:S01]  /*1cd0*/  FFMA R18, R63, 1.4426950216293334961, -R18 ;  /* 0x3fb8aa3b3f127823 */ /* 0x000fe20000000812 */
[----:B------:R-:W-:Y:S01]  /*1ce0*/  FFMA R8, R69, 1.4426950216293334961, -R8 ;  /* 0x3fb8aa3b45087823 */ /* 0x000fe20000000808 */
[----:B------:R-:W-:Y:S01]  /*1cf0*/  SHF.L.U32 R5, R5, 0x17, RZ ;  /* 0x0000001705057819 */ /* 0x000fe200000006ff */
[----:B------:R-:W-:Y:S01]  /*1d00*/  FFMA R16, R7, 1.4426950216293334961, -R16 ;  /* 0x3fb8aa3b07107823 */ /* 0x000fe20000000810 */
[----:B------:R-:W-:Y:S01]  /*1d10*/  FFMA R63, R63, 1.925963033500011079e-08, R18 ;  /* 0x32a570603f3f7823 */ /* 0x000fe20000000012 */
[----:B------:R-:W-:Y:S01]  /*1d20*/  FFMA R69, R69, 1.925963033500011079e-08, R8 ;  /* 0x32a5706045457823 */ /* 0x000fe20000000008 */
[-C--:B------:R-:W-:Y:S01]  /*1d30*/  FFMA.SAT R8, R67, R12.reuse, 0.5 ;  /* 0x3f00000043087423 */ /* 0x080fe2000000200c */
[----:B------:R-:W-:Y:S01]  /*1d40*/  FFMA R16, R7, 1.925963033500011079e-08, R16 ;  /* 0x32a5706007107823 */ /* 0x000fe20000000010 */
[-C--:B------:R-:W-:Y:S01]  /*1d50*/  FFMA.SAT R18, R61, R12.reuse, 0.5 ;  /* 0x3f0000003d127423 */ /* 0x080fe2000000200c */
[----:B------:R-:W0:Y:S01]  /*1d60*/  MUFU.EX2 R20, R69 ;  /* 0x0000004500147308 */ /* 0x000e220000000800 */
[-C--:B------:R-:W-:Y:S01]  /*1d70*/  FFMA.RM R7, R8, R11.reuse, 12582913 ;  /* 0x4b40000108077423 */ /* 0x080fe2000000400b */
[-C--:B------:R-:W-:Y:S01]  /*1d80*/  FFMA.SAT R58, R17, R12.reuse, 0.5 ;  /* 0x3f000000113a7423 */ /* 0x080fe2000000200c */
[----:B------:R-:W-:Y:S01]  /*1d90*/  FFMA.RM R15, R18, R11, 12582913 ;  /* 0x4b400001120f7423 */ /* 0x000fe2000000400b */
[----:B------:R-:W-:Y:S01]  /*1da0*/  FFMA.SAT R56, R19, R12, 0.5 ;  /* 0x3f00000013387423 */ /* 0x000fe2000000200c */
[C---:B------:R-:W-:Y:S01]  /*1db0*/  FADD R8, R7.reuse, -12583039 ;  /* 0xcb40007f07087421 */ /* 0x040fe20000000000 */
[----:B------:R-:W-:-:S02]  /*1dc0*/  IMAD.SHL.U32 R7, R7, 0x800000, RZ ;  /* 0x0080000007077824 */ /* 0x000fc400078e00ff */
[----:B------:R-:W-:Y:S01]  /*1dd0*/  FADD R18, R15, -12583039 ;  /* 0xcb40007f0f127421 */ /* 0x000fe20000000000 */
[----:B------:R1:W2:Y:S01]  /*1de0*/  MUFU.EX2 R69, R16 ;  /* 0x0000001000457308 */ /* 0x0002a20000000800 */
[----:B------:R-:W-:Y:S01]  /*1df0*/  FFMA R8, R67, 1.4426950216293334961, -R8 ;  /* 0x3fb8aa3b43087823 */ /* 0x000fe20000000808 */
[-C--:B------:R-:W-:Y:S01]  /*1e00*/  FFMA.SAT R60, R13, R12.reuse, 0.5 ;  /* 0x3f0000000d3c7423 */ /* 0x080fe2000000200c */
[----:B------:R-:W-:Y:S01]  /*1e10*/  FFMA R18, R61, 1.4426950216293334961, -R18 ;  /* 0x3fb8aa3b3d127823 */ /* 0x000fe20000000812 */
[----:B------:R-:W-:Y:S01]  /*1e20*/  SHF.L.U32 R0, R0, 0x17, RZ ;  /* 0x0000001700007819 */ /* 0x000fe200000006ff */
[----:B------:R-:W-:Y:S01]  /*1e30*/  FFMA R67, R67, 1.925963033500011079e-08, R8 ;  /* 0x32a5706043437823 */ /* 0x000fe20000000008 */
[----:B------:R-:W-:Y:S01]  /*1e40*/  FFMA.SAT R8, R65, R12, 0.5 ;  /* 0x3f00000041087423 */ /* 0x000fe2000000200c */
[----:B------:R-:W-:Y:S01]  /*1e50*/  FFMA R61, R61, 1.925963033500011079e-08, R18 ;  /* 0x32a570603d3d7823 */ /* 0x000fe20000000012 */
[----:B------:R-:W-:Y:S01]  /*1e60*/  MUFU.EX2 R75, R75 ;  /* 0x0000004b004b7308 */ /* 0x000fe20000000800 */
[----:B0-----:R-:W-:Y:S01]  /*1e70*/  FMUL R5, R5, R20 ;  /* 0x0000001405057220 */ /* 0x001fe20000400000 */
[-C--:B------:R-:W-:Y:S01]  /*1e80*/  FFMA.RM R8, R8, R11.reuse, 12582913 ;  /* 0x4b40000108087423 */ /* 0x080fe2000000400b */
[-C--:B------:R-:W-:Y:S01]  /*1e90*/  FFMA.SAT R20, R23, R12.reuse, 0.5 ;  /* 0x3f00000017147423 */ /* 0x080fe2000000200c */
[----:B-1----:R-:W-:Y:S01]  /*1ea0*/  FFMA.SAT R16, R59, R12, 0.5 ;  /* 0x3f0000003b107423 */ /* 0x002fe2000000200c */
[----:B------:R-:W-:Y:S01]  /*1eb0*/  SHF.L.U32 R6, R6, 0x17, RZ ;  /* 0x0000001706067819 */ /* 0x000fe200000006ff */
[----:B------:R-:W-:Y:S01]  /*1ec0*/  FADD R4, R8, -12583039 ;  /* 0xcb40007f08047421 */ /* 0x000fe20000000000 */
[----:B------:R-:W-:Y:S01]  /*1ed0*/  FFMA.RM R20, R20, R11, 12582913 ;  /* 0x4b40000114147423 */ /* 0x000fe2000000400b */
[----:B------:R-:W0:Y:S01]  /*1ee0*/  MUFU.EX2 R24, R67 ;  /* 0x0000004300187308 */ /* 0x000e220000000800 */
[----:B------:R-:W-:Y:S01]  /*1ef0*/  SHF.L.U32 R8, R8, 0x17, RZ ;  /* 0x0000001708087819 */ /* 0x000fe200000006ff */
[----:B------:R-:W-:Y:S01]  /*1f00*/  FFMA R4, R65, 1.4426950216293334961, -R4 ;  /* 0x3fb8aa3b41047823 */ /* 0x000fe20000000804 */
[----:B--2---:R-:W-:Y:S01]  /*1f10*/  FMUL R6, R6, R69 ;  /* 0x0000004506067220 */ /* 0x004fe20000400000 */
[----:B------:R-:W-:-:S02]  /*1f20*/  SHF.L.U32 R10, R10, 0x17, RZ ;  /* 0x000000170a0a7819 */ /* 0x000fc400000006ff */
[----:B------:R-:W-:Y:S01]  /*1f30*/  FFMA R65, R65, 1.925963033500011079e-08, R4 ;  /* 0x32a5706041417823 */ /* 0x000fe20000000004 */
[----:B------:R-:W-:Y:S01]  /*1f40*/  FMUL R4, R2, R77 ;  /* 0x0000004d02047220 */ /* 0x000fe20000400000 */
[----:B------:R-:W1:Y:S08]  /*1f50*/  MUFU.EX2 R71, R71 ;  /* 0x0000004700477308 */ /* 0x000e700000000800 */
[----:B------:R-:W2:Y:S01]  /*1f60*/  MUFU.EX2 R2, R73 ;  /* 0x0000004900027308 */ /* 0x000ea20000000800 */
[----:B0-----:R-:W-:Y:S01]  /*1f70*/  FMUL R7, R7, R24 ;  /* 0x0000001807077220 */ /* 0x001fe20000400000 */
[----:B------:R-:W-:-:S04]  /*1f80*/  FFMA.SAT R24, R25, R12, 0.5 ;  /* 0x3f00000019187423 */ /* 0x000fc8000000200c */
[----:B------:R-:W-:Y:S02]  /*1f90*/  FFMA.RM R24, R24, R11, 12582913 ;  /* 0x4b40000118187423 */ /* 0x000fe4000000400b */
[----:B------:R-:W0:Y:S01]  /*1fa0*/  MUFU.EX2 R65, R65 ;  /* 0x0000004100417308 */ /* 0x000e220000000800 */
[----:B-1----:R-:W-:-:S07]  /*1fb0*/  FMUL R0, R0, R71 ;  /* 0x0000004700007220 */ /* 0x002fce0000400000 */
[----:B------:R-:W-:Y:S01]  /*1fc0*/  MUFU.EX2 R61, R61 ;  /* 0x0000003d003d7308 */ /* 0x000fe20000000800 */
[----:B--2---:R-:W-:Y:S01]  /*1fd0*/  FMUL R3, R3, R2 ;  /* 0x0000000203037220 */ /* 0x004fe20000400000 */
[----:B------:R-:W-:Y:S01]  /*1fe0*/  SHF.L.U32 R2, R14, 0x17, RZ ;  /* 0x000000170e027819 */ /* 0x000fe200000006ff */
[----:B------:R-:W-:-:S04]  /*1ff0*/  FFMA.SAT R14, R57, R12, 0.5 ;  /* 0x3f000000390e7423 */ /* 0x000fc8000000200c */
[----:B------:R-:W-:Y:S01]  /*2000*/  FFMA.RM R14, R14, R11, 12582913 ;  /* 0x4b4000010e0e7423 */ /* 0x000fe2000000400b */
[----:B------:R-:W-:Y:S01]  /*2010*/  FMUL R2, R2, R75 ;  /* 0x0000004b02027220 */ /* 0x000fe20000400000 */
        /* <DEDUP_REMOVED lines=20> */
[----:B------:R-:W-:-:S04]  /*2160*/  FFMA.RM R22, R22, R11, 12582913 ;  /* 0x4b40000116167423 */ /* 0x000fc8000000400b */
[----:B------:R-:W-:-:S04]  /*2170*/  FADD R54, R22, -12583039 ;  /* 0xcb40007f16367421 */ /* 0x000fc80000000000 */
[----:B------:R-:W-:Y:S01]  /*2180*/  FFMA R54, R21, 1.4426950216293334961, -R54 ;  /* 0x3fb8aa3b15367823 */ /* 0x000fe20000000836 */
[----:B0-----:R-:W-:-:S03]  /*2190*/  FMUL R18, R18, R27 ;  /* 0x0000001b12127220 */ /* 0x001fc60000400000 */
[----:B------:R-:W-:Y:S01]  /*21a0*/  FFMA R54, R21, 1.925963033500011079e-08, R54 ;  /* 0x32a5706015367823 */ /* 0x000fe20000000036 */
[----:B------:R-:W-:-:S04]  /*21b0*/  FFMA.RM R21, R16, R11, 12582913 ;  /* 0x4b40000110157423 */ /* 0x000fc8000000400b */
[----:B------:R-:W-:Y:S01]  /*21c0*/  FADD R16, R21, -12583039 ;  /* 0xcb40007f15107421 */ /* 0x000fe20000000000 */
[----:B------:R-:W-:Y:S03]  /*21d0*/  MUFU.EX2 R54, R54 ;  /* 0x0000003600367308 */ /* 0x000fe60000000800 */
[----:B------:R-:W-:-:S04]  /*21e0*/  FFMA R16, R59, 1.4426950216293334961, -R16 ;  /* 0x3fb8aa3b3b107823 */ /* 0x000fc80000000810 */
[----:B------:R-:W-:Y:S01]  /*21f0*/  FFMA R59, R59, 1.925963033500011079e-08, R16 ;  /* 0x32a570603b3b7823 */ /* 0x000fe20000000010 */
[----:B------:R-:W-:Y:S01]  /*2200*/  FFMA.SAT R16, R55, R12, 0.5 ;  /* 0x3f00000037107423 */ /* 0x000fe2000000200c */
[----:B------:R-:W-:-:S03]  /*2210*/  FFMA.RM R12, R58, R11, 12582913 ;  /* 0x4b4000013a0c7423 */ /* 0x000fc6000000400b */
[----:B------:R-:W-:Y:S01]  /*2220*/  FFMA.RM R23, R16, R11, 12582913 ;  /* 0x4b40000110177423 */ /* 0x000fe2000000400b */
[----:B------:R-:W-:Y:S01]  /*2230*/  FADD R58, R12, -12583039 ;  /* 0xcb40007f0c3a7421 */ /* 0x000fe20000000000 */
[----:B------:R-:W-:Y:S02]  /*2240*/  MUFU.EX2 R59, R59 ;  /* 0x0000003b003b7308 */ /* 0x000fe40000000800 */
[----:B------:R-:W-:Y:S01]  /*2250*/  FADD R16, R23, -12583039 ;  /* 0xcb40007f17107421 */ /* 0x000fe20000000000 */
[----:B------:R-:W-:-:S03]  /*2260*/  FFMA R58, R17, 1.4426950216293334961, -R58 ;  /* 0x3fb8aa3b113a7823 */ /* 0x000fc6000000083a */
[----:B------:R-:W-:Y:S01]  /*2270*/  FFMA R16, R55, 1.4426950216293334961, -R16 ;  /* 0x3fb8aa3b37107823 */ /* 0x000fe20000000810 */
[----:B------:R-:W-:Y:S01]  /*2280*/  FFMA R58, R17, 1.925963033500011079e-08, R58 ;  /* 0x32a57060113a7823 */ /* 0x000fe2000000003a */
[----:B------:R-:W-:Y:S02]  /*2290*/  FADD R17, RZ, R9 ;  /* 0x00000009ff117221 */ /* 0x000fe40000000000 */
[----:B------:R-:W-:Y:S01]  /*22a0*/  FFMA R55, R55, 1.925963033500011079e-08, R16 ;  /* 0x32a5706037377823 */ /* 0x000fe20000000010 */
[C---:B------:R-:W-:Y:S01]  /*22b0*/  FADD R16, R24.reuse, -12583039 ;  /* 0xcb40007f18107421 */ /* 0x040fe20000000000 */
[----:B------:R-:W-:-:S03]  /*22c0*/  SHF.L.U32 R24, R24, 0x17, RZ ;  /* 0x0000001718187819 */ /* 0x000fc600000006ff */
[C---:B------:R-:W-:Y:S01]  /*22d0*/  FFMA R16, R25.reuse, 1.4426950216293334961, -R16 ;  /* 0x3fb8aa3b19107823 */ /* 0x040fe20000000810 */
[----:B------:R-:W-:Y:S03]  /*22e0*/  MUFU.EX2 R55, R55 ;  /* 0x0000003700377308 */ /* 0x000fe60000000800 */
[----:B------:R-:W-:Y:S01]  /*22f0*/  FFMA R25, R25, 1.925963033500011079e-08, R16 ;  /* 0x32a5706019197823 */ /* 0x000fe20000000010 */
[----:B------:R-:W-:Y:S01]  /*2300*/  SHF.L.U32 R16, R15, 0x17, RZ ;  /* 0x000000170f107819 */ /* 0x000fe200000006ff */
[-C--:B------:R-:W-:Y:S01]  /*2310*/  FFMA.RM R15, R56, R11.reuse, 12582913 ;  /* 0x4b400001380f7423 */ /* 0x080fe2000000400b */
[----:B------:R-:W-:Y:S02]  /*2320*/  FFMA.RM R11, R60, R11, 12582913 ;  /* 0x4b4000013c0b7423 */ /* 0x000fe4000000400b */
[----:B------:R-:W0:Y:S01]  /*2330*/  MUFU.EX2 R63, R25 ;  /* 0x00000019003f7308 */ /* 0x000e220000000800 */
[----:B------:R-:W-:Y:S01]  /*2340*/  FADD R56, R15, -12583039 ;  /* 0xcb40007f0f387421 */ /* 0x000fe20000000000 */
[----:B------:R-:W-:Y:S01]  /*2350*/  FADD R60, R11, -12583039 ;  /* 0xcb40007f0b3c7421 */ /* 0x000fe20000000000 */
[----:B------:R-:W-:-:S02]  /*2360*/  FMUL R16, R16, R61 ;  /* 0x0000003d10107220 */ /* 0x000fc40000400000 */
[----:B------:R-:W-:Y:S01]  /*2370*/  FFMA R56, R19, 1.4426950216293334961, -R56 ;  /* 0x3fb8aa3b13387823 */ /* 0x000fe20000000838 */
[----:B------:R-:W-:Y:S02]  /*2380*/  FFMA R60, R13, 1.4426950216293334961, -R60 ;  /* 0x3fb8aa3b0d3c7823 */ /* 0x000fe4000000083c */
[----:B------:R1:W2:Y:S01]  /*2390*/  MUFU.EX2 R61, R26 ;  /* 0x0000001a003d7308 */ /* 0x0002a20000000800 */
[----:B------:R-:W-:Y:S01]  /*23a0*/  FFMA R56, R19, 1.925963033500011079e-08, R56 ;  /* 0x32a5706013387823 */ /* 0x000fe20000000038 */
[----:B------:R-:W-:Y:S01]  /*23b0*/  FFMA R13, R13, 1.925963033500011079e-08, R60 ;  /* 0x32a570600d0d7823 */ /* 0x000fe2000000003c */
[----:B------:R-:W-:-:S04]  /*23c0*/  FADD R60, R17, R4 ;  /* 0x00000004113c7221 */ /* 0x000fc80000000000 */
[----:B------:R-:W-:Y:S01]  /*23d0*/  FADD R17, R60, R3 ;  /* 0x000000033c117221 */ /* 0x000fe20000000000 */
[----:B------:R-:W3:Y:S01]  /*23e0*/  MUFU.EX2 R56, R56 ;  /* 0x0000003800387308 */ /* 0x000ee20000000800 */
[----:B-1----:R-:W-:Y:S01]  /*23f0*/  SHF.L.U32 R26, R21, 0x17, RZ ;  /* 0x00000017151a7819 */ /* 0x002fe200000006ff */
[----:B0-----:R-:W-:Y:S01]  /*2400*/  FMUL R24, R24, R63 ;  /* 0x0000003f18187220 */ /* 0x001fe20000400000 */
[----:B------:R-:W-:-:S03]  /*2410*/  FADD R17, R17, R2 ;  /* 0x0000000211117221 */ /* 0x000fc60000000000 */
[----:B------:R-:W-:Y:S01]  /*2420*/  FMUL R26, R26, R59 ;  /* 0x0000003b1a1a7220 */ /* 0x000fe20000400000 */
[----:B------:R-:W-:Y:S01]  /*2430*/  FADD R60, R17, R0 ;  /* 0x00000000113c7221 */ /* 0x000fe20000000000 */
[----:B------:R-:W-:Y:S01]  /*2440*/  FMUL R17, R14, R57 ;  /* 0x000000390e117220 */ /* 0x000fe20000400000 */
[----:B------:R-:W-:Y:S01]  /*2450*/  SHF.L.U32 R57, R22, 0x17, RZ ;  /* 0x0000001716397819 */ /* 0x000fe200000006ff */
[----:B------:R-:W-:Y:S02]  /*2460*/  IMAD.SHL.U32 R22, R12, 0x800000, RZ ;  /* 0x008000000c167824 */ /* 0x000fe400078e00ff */
[----:B------:R-:W-:-:S04]  /*2470*/  FADD R19, R60, R5 ;  /* 0x000000053c137221 */ /* 0x000fc80000000000 */
[----:B------:R-:W-:-:S04]  /*2480*/  FADD R14, R19, R6 ;  /* 0x00000006130e7221 */ /* 0x000fc80000000000 */
[----:B------:R-:W-:-:S04]  /*2490*/  FADD R19, R14, R7 ;  /* 0x000000070e137221 */ /* 0x000fc80000000000 */
[----:B------:R-:W-:-:S04]  /*24a0*/  FADD R19, R19, R8 ;  /* 0x0000000813137221 */ /* 0x000fc80000000000 */
[----:B------:R-:W-:Y:S01]  /*24b0*/  FADD R27, R19, R10 ;  /* 0x0000000a131b7221 */ /* 0x000fe20000000000 */
[----:B--2---:R-:W-:Y:S01]  /*24c0*/  FMUL R19, R20, R61 ;  /* 0x0000003d14137220 */ /* 0x004fe20000400000 */
[----:B------:R-:W-:Y:S02]  /*24d0*/  FMUL R20, R57, R54 ;  /* 0x0000003639147220 */ /* 0x000fe40000400000 */
[----:B------:R-:W-:Y:S01]  /*24e0*/  FADD R14, R27, R16 ;  /* 0x000000101b0e7221 */ /* 0x000fe20000000000 */
[----:B------:R-:W-:Y:S03]  /*24f0*/  MUFU.EX2 R54, R13 ;  /* 0x0000000d00367308 */ /* 0x000fe60000000800 */
[----:B------:R-:W-:-:S04]  /*2500*/  FADD R27, R14, R17 ;  /* 0x000000110e1b7221 */ /* 0x000fc80000000000 */
[----:B------:R-:W-:Y:S02]  /*2510*/  FADD R14, R27, R18 ;  /* 0x000000121b0e7221 */ /* 0x000fe40000000000 */
[----:B------:R-:W0:Y:S02]  /*2520*/  MUFU.EX2 R27, R58 ;  /* 0x0000003a001b7308 */ /* 0x000e240000000800 */
[----:B------:R-:W-:Y:S01]  /*2530*/  FADD R21, R14, R19 ;  /* 0x000000130e157221 */ /* 0x000fe20000000000 */
[----:B------:R-:W-:Y:S02]  /*2540*/  SHF.L.U32 R14, R23, 0x17, RZ ;  /* 0x00000017170e7819 */ /* 0x000fe400000006ff */
[----:B------:R-:W-:Y:S01]  /*2550*/  SHF.L.U32 R23, R15, 0x17, RZ ;  /* 0x000000170f177819 */ /* 0x000fe200000006ff */
[----:B------:R-:W-:Y:S02]  /*2560*/  FADD R21, R21, R20 ;  /* 0x0000001415157221 */ /* 0x000fe40000000000 */
[----:B------:R-:W-:-:S02]  /*2570*/  FMUL R25, R14, R55 ;  /* 0x000000370e197220 */ /* 0x000fc40000400000 */
[----:B------:R-:W-:Y:S01]  /*2580*/  FADD R14, R21, R26 ;  /* 0x0000001a150e7221 */ /* 0x000fe20000000000 */
[----:B---3--:R-:W-:Y:S01]  /*2590*/  FMUL R23, R23, R56 ;  /* 0x0000003817177220 */ /* 0x008fe20000400000 */
[----:B------:R-:W-:Y:S02]  /*25a0*/  SHF.L.U32 R21, R11, 0x17, RZ ;  /* 0x000000170b157819 */ /* 0x000fe400000006ff */
[----:B------:R-:W-:Y:S01]  /*25b0*/  FADD R15, R14, R25 ;  /* 0x000000190e0f7221 */ /* 0x000fe20000000000 */
[----:B0-----:R-:W-:-:S03]  /*25c0*/  FMUL R22, R22, R27 ;  /* 0x0000001b16167220 */ /* 0x001fc60000400000 */
        /* <DEDUP_REMOVED lines=14> */
.L_x_31068:
        /* <DEDUP_REMOVED lines=12> */
[----:B0-----:R-:W-:Y:S05]  /*2770*/  CALL.REL.NOINC `($__internal_498_$__cuda_sm3x_div_rn_noftz_f32_slowpath) ;  /* 0x0000002800e07944 */ /* 0x001fea0003c00000 */
[----:B------:R-:W-:-:S07]  /*2780*/  MOV R11, R9 ;  /* 0x00000009000b7202 */ /* 0x000fce0000000f00 */
.L_x_31015:
[----:B------:R-:W-:Y:S05]  /*2790*/  BSYNC.RECONVERGENT B3 ;  /* 0x0000000000037941 */ /* 0x000fea0003800200 */
.L_x_31014:
        /* <DEDUP_REMOVED lines=12> */
[----:B0-----:R-:W-:Y:S05]  /*2860*/  CALL.REL.NOINC `($__internal_498_$__cuda_sm3x_div_rn_noftz_f32_slowpath) ;  /* 0x0000002800a47944 */ /* 0x001fea0003c00000 */
[----:B------:R-:W-:-:S07]  /*2870*/  IMAD.MOV.U32 R15, RZ, RZ, R9 ;  /* 0x000000ffff0f7224 */ /* 0x000fce00078e0009 */
.L_x_31017:
[----:B------:R-:W-:Y:S05]  /*2880*/  BSYNC.RECONVERGENT B3 ;  /* 0x0000000000037941 */ /* 0x000fea0003800200 */
.L_x_31016:
        /* <DEDUP_REMOVED lines=13> */
[----:B------:R-:W-:-:S07]  /*2960*/  MOV R27, R9 ;  /* 0x00000009001b7202 */ /* 0x000fce0000000f00 */
.L_x_31019:
[----:B------:R-:W-:Y:S05]  /*2970*/  BSYNC.RECONVERGENT B3 ;  /* 0x0000000000037941 */ /* 0x000fea0003800200 */
.L_x_31018:
        /* <DEDUP_REMOVED lines=14> */
.L_x_31021:
[----:B------:R-:W-:Y:S05]  /*2a60*/  BSYNC.RECONVERGENT B3 ;  /* 0x0000000000037941 */ /* 0x000fea0003800200 */
.L_x_31020:
        /* <DEDUP_REMOVED lines=14> */
.L_x_31023:
[----:B------:R-:W-:Y:S05]  /*2b50*/  BSYNC.RECONVERGENT B3 ;  /* 0x0000000000037941 */ /* 0x000fea0003800200 */
.L_x_31022:
        /* <DEDUP_REMOVED lines=14> */
.L_x_31025:
[----:B------:R-:W-:Y:S05]  /*2c40*/  BSYNC.RECONVERGENT B3 ;  /* 0x0000000000037941 */ /* 0x000fea0003800200 */
.L_x_31024:
        /* <DEDUP_REMOVED lines=14> */
.L_x_31027:
[----:B------:R-:W-:Y:S05]  /*2d30*/  BSYNC.RECONVERGENT B3 ;  /* 0x0000000000037941 */ /* 0x000fea0003800200 */
.L_x_31026:
        /* <DEDUP_REMOVED lines=14> */
.L_x_31029:
[----:B------:R-:W-:Y:S05]  /*2e20*/  BSYNC.RECONVERGENT B3 ;  /* 0x0000000000037941 */ /* 0x000fea0003800200 */
.L_x_31028:
        /* <DEDUP_REMOVED lines=14> */
.L_x_31031:
[----:B------:R-:W-:Y:S05]  /*2f10*/  BSYNC.RECONVERGENT B3 ;  /* 0x0000000000037941 */ /* 0x000fea0003800200 */
.L_x_31030:
        /* <DEDUP_REMOVED lines=14> */
.L_x_31033:
[----:B------:R-:W-:Y:S05]  /*3000*/  BSYNC.RECONVERGENT B3 ;  /* 0x0000000000037941 */ /* 0x000fea0003800200 */
.L_x_31032:
        /* <DEDUP_REMOVED lines=14> */
.L_x_31035:
[----:B------:R-:W-:Y:S05]  /*30f0*/  BSYNC.RECONVERGENT B3 ;  /* 0x0000000000037941 */ /* 0x000fea0003800200 */
.L_x_31034:
        /* <DEDUP_REMOVED lines=14> */
.L_x_31037:
[----:B------:R-:W-:Y:S05]  /*31e0*/  BSYNC.RECONVERGENT B3 ;  /* 0x0000000000037941 */ /* 0x000fea0003800200 */
.L_x_31036:
        /* <DEDUP_REMOVED lines=14> */
.L_x_31039:
[----:B------:R-:W-:Y:S05]  /*32d0*/  BSYNC.RECONVERGENT B3 ;  /* 0x0000000000037941 */ /* 0x000fea0003800200 */
.L_x_31038:
        /* <DEDUP_REMOVED lines=14> */
.L_x_31041:
[----:B------:R-:W-:Y:S05]  /*33c0*/  BSYNC.RECONVERGENT B3 ;  /* 0x0000000000037941 */ /* 0x000fea0003800200 */
.L_x_31040:
        /* <DEDUP_REMOVED lines=14> */
.L_x_31043:
[----:B------:R-:W-:Y:S05]  /*34b0*/  BSYNC.RECONVERGENT B3 ;  /* 0x0000000000037941 */ /* 0x000fea0003800200 */
.L_x_31042:
        /* <DEDUP_REMOVED lines=14> */
.L_x_31045:
[----:B------:R-:W-:Y:S05]  /*35a0*/  BSYNC.RECONVERGENT B3 ;  /* 0x0000000000037941 */ /* 0x000fea0003800200 */
.L_x_31044:
        /* <DEDUP_REMOVED lines=14> */
.L_x_31047:
[----:B------:R-:W-:Y:S05]  /*3690*/  BSYNC.RECONVERGENT B3 ;  /* 0x0000000000037941 */ /* 0x000fea0003800200 */
.L_x_31046:
        /* <DEDUP_REMOVED lines=14> */
.L_x_31049:
[----:B------:R-:W-:Y:S05]  /*3780*/  BSYNC.RECONVERGENT B3 ;  /* 0x0000000000037941 */ /* 0x000fea0003800200 */
.L_x_31048:
        /* <DEDUP_REMOVED lines=14> */
.L_x_31051:
[----:B------:R-:W-:Y:S05]  /*3870*/  BSYNC.RECONVERGENT B3 ;  /* 0x0000000000037941 */ /* 0x000fea0003800200 */
.L_x_31050:
        /* <DEDUP_REMOVED lines=14> */
.L_x_31053:
[----:B------:R-:W-:Y:S05]  /*3960*/  BSYNC.RECONVERGENT B3 ;  /* 0x0000000000037941 */ /* 0x000fea0003800200 */
.L_x_31052:
        /* <DEDUP_REMOVED lines=13> */
.L_x_31055:
[----:B------:R-:W-:Y:S05]  /*3a40*/  BSYNC.RECONVERGENT B3 ;  /* 0x0000000000037941 */ /* 0x000fea0003800200 */
.L_x_31054:
        /* <DEDUP_REMOVED lines=23> */
[----:B------:R-:W-:Y:S02]  /*3bc0*/  ISETP.GE.U32.AND P0, PT, R47, UR44, PT ;  /* 0x0000002c2f007c0c */ /* 0x000fe4000bf06070 */
[C---:B------:R-:W-:Y:S02]  /*3bd0*/  @!P4 R2UR UR6, R28.reuse ;  /* 0x000000001c06c2ca */ /* 0x040fe400000e0000 */
[----:B------:R-:W-:Y:S02]  /*3be0*/  ISETP.GE.AND.EX P0, PT, RZ, UR45, PT, P0 ;  /* 0x0000002dff007c0c */ /* 0x000fe4000bf06300 */
        /* <DEDUP_REMOVED lines=91> */
.L_x_31012:
[----:B------:R-:W-:Y:S05]  /*41a0*/  EXIT ;  /* 0x000000000000794d */ /* 0x000fea0003800000 */
.L_x_31013:
[----:B------:R-:W-:Y:S01]  /*41b0*/  BSSY B1, `(.L_x_31057) ;  /* 0x0000007000017945 */ /* 0x000fe20003800000 */
[----:B------:R-:W-:Y:S01]  /*41c0*/  IMAD.MOV.U32 R12, RZ, RZ, 0x10 ;  /* 0x00000010ff0c7424 */ /* 0x000fe200078e00ff */
[----:B------:R-:W-:Y:S02]  /*41d0*/  MOV R11, 0x1f ;  /* 0x0000001f000b7802 */ /* 0x000fe40000000f00 */
[----:B------:R-:W-:-:S07]  /*41e0*/  MOV R15, 0xffffffff ;  /* 0xffffffff000f7802 */ /* 0x000fce0000000f00 */
[----:B------:R-:W-:Y:S05]  /*41f0*/  WARPSYNC.COLLECTIVE R15, `(.L_x_31058) ;  /* 0x000000000f087348 */ /* 0x000fea0003c00000 */
[----:B------:R0:W1:Y:S02]  /*4200*/  SHFL.BFLY P6, R14, R13, R12, R11 ;  /* 0x0c00000c0d0e7389 */ /* 0x00006400000c000b */
[----:B01----:R-:W-:Y:S05]  /*4210*/  ENDCOLLECTIVE ;  /* 0x000000000000791b */ /* 0x003fea0003800000 */
.L_x_31058:
[----:B------:R-:W-:Y:S05]  /*4220*/  BSYNC B1 ;  /* 0x0000000000017941 */ /* 0x000fea0003800000 */
.L_x_31057:
        /* <DEDUP_REMOVED lines=8> */
.L_x_31059:
[----:B------:R-:W-:Y:S01]  /*42b0*/  HFMA2 R12, -RZ, RZ, 0, 2.384185791015625e-07 ;  /* 0x00000004ff0c7431 */ /* 0x000fe200000001ff */
[----:B------:R-:W-:-:S05]  /*42c0*/  FMNMX R0, R13, R14, !PT ;  /* 0x0000000e0d007209 */ /* 0x000fca0007800000 */
[----:B------:R-:W-:-:S07]  /*42d0*/  IMAD.MOV.U32 R13, RZ, RZ, R0 ;  /* 0x000000ffff0d7224 */ /* 0x000fce00078e0000 */
[----:B------:R-:W-:Y:S05]  /*42e0*/  WARPSYNC.COLLECTIVE R15, `(.L_x_31060) ;  /* 0x000000000f087348 */ /* 0x000fea0003c00000 */
[----:B------:R0:W1:Y:S02]  /*42f0*/  SHFL.BFLY P6, R14, R13, R12, R11 ;  /* 0x0c00000c0d0e7389 */ /* 0x00006400000c000b */
[----:B01----:R-:W-:Y:S05]  /*4300*/  ENDCOLLECTIVE ;  /* 0x000000000000791b */ /* 0x003fea0003800000 */
.L_x_31060:
[----:B------:R-:W-:Y:S01]  /*4310*/  HFMA2 R12, -RZ, RZ, 0, 1.1920928955078125e-07 ;  /* 0x00000002ff0c7431 */ /* 0x000fe200000001ff */
[----:B------:R-:W-:-:S04]  /*4320*/  FMNMX R2, R0, R14, !PT ;  /* 0x0000000e00027209 */ /* 0x000fc80007800000 */
[----:B------:R-:W-:-:S07]  /*4330*/  MOV R13, R2 ;  /* 0x00000002000d7202 */ /* 0x000fce0000000f00 */
[----:B------:R-:W-:Y:S05]  /*4340*/  WARPSYNC.COLLECTIVE R15, `(.L_x_31061) ;  /* 0x000000000f087348 */ /* 0x000fea0003c00000 */
[----:B------:R0:W1:Y:S02]  /*4350*/  SHFL.BFLY P6, R14, R13, R12, R11 ;  /* 0x0c00000c0d0e7389 */ /* 0x00006400000c000b */
[----:B01----:R-:W-:Y:S05]  /*4360*/  ENDCOLLECTIVE ;  /* 0x000000000000791b */ /* 0x003fea0003800000 */
.L_x_31061:
[----:B------:R-:W-:Y:S01]  /*4370*/  HFMA2 R12, -RZ, RZ, 0, 5.9604644775390625e-08 ;  /* 0x00000001ff0c7431 */ /* 0x000fe200000001ff */
[----:B------:R-:W-:-:S04]  /*4380*/  FMNMX R3, R2, R14, !PT ;  /* 0x0000000e02037209 */ /* 0x000fc80007800000 */
[----:B------:R-:W-:-:S07]  /*4390*/  MOV R13, R3 ;  /* 0x00000003000d7202 */ /* 0x000fce0000000f00 */
[----:B------:R-:W-:Y:S05]  /*43a0*/  WARPSYNC.COLLECTIVE R15, `(.L_x_31062) ;  /* 0x000000000f087348 */ /* 0x000fea0003c00000 */
[----:B------:R0:W1:Y:S02]  /*43b0*/  SHFL.BFLY P6, R14, R13, R12, R11 ;  /* 0x0c00000c0d0e7389 */ /* 0x00006400000c000b */
[----:B01----:R-:W-:Y:S05]  /*43c0*/  ENDCOLLECTIVE ;  /* 0x000000000000791b */ /* 0x003fea0003800000 */
.L_x_31062:
        /* <DEDUP_REMOVED lines=26> */
[----:B------:R-:W-:-:S03]  /*4570*/  FFMA.SAT R20, R57, R22, 0.5 ;  /* 0x3f00000039147423 */ /* 0x000fc60000002016 */
[----:B------:R-:W-:Y:S01]  /*4580*/  FFMA R9, R4, 1.4426950216293334961, -R9 ;  /* 0x3fb8aa3b04097823 */ /* 0x000fe20000000809 */
[----:B------:R-:W-:-:S03]  /*4590*/  FFMA.RM R20, R20, R15, 12582913 ;  /* 0x4b40000114147423 */ /* 0x000fc6000000400f */
[----:B------:R-:W-:Y:S01]  /*45a0*/  FFMA R16, R4, 1.925963033500011079e-08, R9 ;  /* 0x32a5706004107823 */ /* 0x000fe20000000009 */
[----:B------:R-:W-:Y:S01]  /*45b0*/  FFMA.SAT R4, R3, R22, 0.5 ;  /* 0x3f00000003047423 */ /* 0x000fe20000002016 */
[----:B------:R-:W-:Y:S01]  /*45c0*/  SHF.L.U32 R9, R10, 0x17, RZ ;  /* 0x000000170a097819 */ /* 0x000fe200000006ff */
[----:B------:R-:W-:Y:S02]  /*45d0*/  FADD R24, R20, -12583039 ;  /* 0xcb40007f14187421 */ /* 0x000fe40000000000 */
[----:B------:R-:W-:Y:S01]  /*45e0*/  FFMA.RM R4, R4, R15, 12582913 ;  /* 0x4b40000104047423 */ /* 0x000fe2000000400f */
[----:B------:R-:W0:Y:S01]  /*45f0*/  MUFU.EX2 R16, R16 ;  /* 0x0000001000107308 */ /* 0x000e220000000800 */
[C---:B------:R-:W-:Y:S02]  /*4600*/  FFMA R24, R57.reuse, 1.4426950216293334961, -R24 ;  /* 0x3fb8aa3b39187823 */ /* 0x040fe40000000818 */
[C---:B------:R-:W-:Y:S01]  /*4610*/  FADD R10, R4.reuse, -12583039 ;  /* 0xcb40007f040a7421 */ /* 0x040fe20000000000 */
[----:B------:R-:W-:Y:S01]  /*4620*/  SHF.L.U32 R4, R4, 0x17, RZ ;  /* 0x0000001704047819 */ /* 0x000fe200000006ff */
[----:B------:R-:W-:-:S02]  /*4630*/  FFMA R24, R57, 1.925963033500011079e-08, R24 ;  /* 0x32a5706039187823 */ /* 0x000fc40000000018 */
[----:B------:R-:W-:-:S04]  /*4640*/  FFMA R10, R3, 1.4426950216293334961, -R10 ;  /* 0x3fb8aa3b030a7823 */ /* 0x000fc8000000080a */
[----:B------:R-:W-:Y:S01]  /*4650*/  FFMA R10, R3, 1.925963033500011079e-08, R10 ;  /* 0x32a57060030a7823 */ /* 0x000fe2000000000a */
[----:B------:R-:W-:Y:S01]  /*4660*/  MUFU.EX2 R24, R24 ;  /* 0x0000001800187308 */ /* 0x000fe20000000800 */
[----:B0-----:R-:W-:Y:S01]  /*4670*/  FMUL R9, R9, R16 ;  /* 0x0000001009097220 */ /* 0x001fe20000400000 */
[----:B------:R-:W-:-:S06]  /*4680*/  FFMA.SAT R16, R0, R22, 0.5 ;  /* 0x3f00000000107423 */ /* 0x000fcc0000002016 */
[----:B------:R0:W1:Y:S01]  /*4690*/  MUFU.EX2 R3, R10 ;  /* 0x0000000a00037308 */ /* 0x0000620000000800 */
[----:B------:R-:W-:Y:S01]  /*46a0*/  FFMA.RM R16, R16, R15, 12582913 ;  /* 0x4b40000110107423 */ /* 0x000fe2000000400f */
        /* <DEDUP_REMOVED lines=8> */
[----:B------:R-:W-:Y:S01]  /*4730*/  SHF.L.U32 R3, R16, 0x17, RZ ;  /* 0x0000001710037819 */ /* 0x000fe200000006ff */
[----:B------:R-:W-:Y:S01]  /*4740*/  FFMA R17, R2, 1.925963033500011079e-08, R17 ;  /* 0x32a5706002117823 */ /* 0x000fe20000000011 */
[----:B------:R-:W-:Y:S01]  /*4750*/  SHF.L.U32 R2, R10, 0x17, RZ ;  /* 0x000000170a027819 */ /* 0x000fe200000006ff */
[----:B------:R-:W-:-:S02]  /*4760*/  FFMA.SAT R16, R6, R22, 0.5 ;  /* 0x3f00000006107423 */ /* 0x000fc40000002016 */
[----:B------:R-:W0:Y:S02]  /*4770*/  MUFU.EX2 R0, R0 ;  /* 0x0000000000007308 */ /* 0x000e240000000800 */
[----:B------:R-:W-:-:S06]  /*4780*/  FFMA.RM R16, R16, R15, 12582913 ;  /* 0x4b40000110107423 */ /* 0x000fcc000000400f */
        /* <DEDUP_REMOVED lines=16> */
[----:B------:R-:W0:Y:S02]  /*4890*/  MUFU.EX2 R6, R17 ;  /* 0x0000001100067308 */ /* 0x000e240000000800 */
        /* <DEDUP_REMOVED lines=39> */
[----:B0-----:R-:W-:-:S04]  /*4b10*/  FFMA.SAT R18, R27, R22, 0.5 ;  /* 0x3f0000001b127423 */ /* 0x001fc80000002016 */
[----:B------:R-:W-:Y:S01]  /*4b20*/  FFMA.RM R18, R18, R15, 12582913 ;  /* 0x4b40000112127423 */ /* 0x000fe2000000400f */
[----:B--2---:R-:W-:Y:S01]  /*4b30*/  FMUL R16, R16, R17 ;  /* 0x0000001110107220 */ /* 0x004fe20000400000 */
[----:B------:R-:W-:Y:S02]  /*4b40*/  SHF.L.U32 R17, R20, 0x17, RZ ;  /* 0x0000001714117819 */ /* 0x000fe400000006ff */
[C---:B------:R-:W-:Y:S01]  /*4b50*/  FADD R20, R18.reuse, -12583039 ;  /* 0xcb40007f12147421 */ /* 0x040fe20000000000 */
[----:B------:R-:W-:-:S03]  /*4b60*/  SHF.L.U32 R18, R18, 0x17, RZ ;  /* 0x0000001712127819 */ /* 0x000fc600000006ff */
[----:B------:R-:W-:Y:S01]  /*4b70*/  FFMA R20, R27, 1.4426950216293334961, -R20 ;  /* 0x3fb8aa3b1b147823 */ /* 0x000fe20000000814 */
[----:B------:R-:W-:Y:S01]  /*4b80*/  FMUL R17, R17, R24 ;  /* 0x0000001811117220 */ /* 0x000fe20000400000 */
        /* <DEDUP_REMOVED lines=11> */
[----:B------:R-:W-:Y:S01]  /*4c40*/  SHF.L.U32 R19, R24, 0x17, RZ ;  /* 0x0000001718137819 */ /* 0x000fe200000006ff */
        /* <DEDUP_REMOVED lines=9> */
[C---:B------:R-:W-:Y:S01]  /*4ce0*/  FADD R54, R26.reuse, -12583039 ;  /* 0xcb40007f1a367421 */ /* 0x040fe20000000000 */
[----:B------:R-:W-:Y:S01]  /*4cf0*/  SHF.L.U32 R26, R26, 0x17, RZ ;  /* 0x000000171a1a7819 */ /* 0x000fe200000006ff */
[----:B------:R-:W-:Y:S02]  /*4d00*/  FFMA.RM R24, R24, R15, 12582913 ;  /* 0x4b40000118187423 */ /* 0x000fe4000000400f */
[C---:B------:R-:W-:Y:S02]  /*4d10*/  FFMA R54, R59.reuse, 1.4426950216293334961, -R54 ;  /* 0x3fb8aa3b3b367823 */ /* 0x040fe40000000836 */
[C---:B------:R-:W-:Y:S01]  /*4d20*/  FADD R56, R24.reuse, -12583039 ;  /* 0xcb40007f18387421 */ /* 0x040fe20000000000 */
[----:B------:R-:W-:Y:S02]  /*4d30*/  IMAD.SHL.U32 R24, R24, 0x800000, RZ ;  /* 0x0080000018187824 */ /* 0x000fe400078e00ff */
[----:B------:R-:W-:Y:S01]  /*4d40*/  FFMA R54, R59, 1.925963033500011079e-08, R54 ;  /* 0x32a570603b367823 */ /* 0x000fe20000000036 */
[----:B--2---:R-:W-:Y:S01]  /*4d50*/  FMUL R20, R20, R21 ;  /* 0x0000001514147220 */ /* 0x004fe20000400000 */
[----:B------:R-:W-:-:S02]  /*4d60*/  FFMA R56, R55, 1.4426950216293334961, -R56 ;  /* 0x3fb8aa3b37387823 */ /* 0x000fc40000000838 */
[----:B------:R-:W0:Y:S02]  /*4d70*/  MUFU.EX2 R21, R54 ;  /* 0x0000003600157308 */ /* 0x000e240000000800 */
[----:B------:R-:W-:-:S06]  /*4d80*/  FFMA R56, R55, 1.925963033500011079e-08, R56 ;  /* 0x32a5706037387823 */ /* 0x000fcc0000000038 */
[----:B------:R1:W2:Y:S02]  /*4d90*/  MUFU.EX2 R25, R56 ;  /* 0x0000003800197308 */ /* 0x0002a40000000800 */
[----:B-1----:R-:W-:Y:S01]  /*4da0*/  FFMA.SAT R56, R12, R22, 0.5 ;  /* 0x3f0000000c387423 */ /* 0x002fe20000002016 */
[----:B0-----:R-:W-:-:S03]  /*4db0*/  FMUL R26, R26, R21 ;  /* 0x000000151a1a7220 */ /* 0x001fc60000400000 */
[----:B------:R-:W-:Y:S01]  /*4dc0*/  FFMA.RM R56, R56, R15, 12582913 ;  /* 0x4b40000138387423 */ /* 0x000fe2000000400f */
[----:B--2---:R-:W-:Y:S01]  /*4dd0*/  FMUL R25, R24, R25 ;  /* 0x0000001918197220 */ /* 0x004fe20000400000 */
[----:B------:R-:W-:-:S03]  /*4de0*/  FFMA.SAT R24, R11, R22, 0.5 ;  /* 0x3f0000000b187423 */ /* 0x000fc60000002016 */
[----:B------:R-:W-:Y:S01]  /*4df0*/  SHF.L.U32 R23, R56, 0x17, RZ ;  /* 0x0000001738177819 */ /* 0x000fe200000006ff */
        /* <DEDUP_REMOVED lines=20> */
[C---:B------:R-:W-:Y:S01]  /*4f40*/  FFMA R11, R14.reuse, 1.4426950216293334961, -R11 ;  /* 0x3fb8aa3b0e0b7823 */ /* 0x040fe2000000080b */
        /* <DEDUP_REMOVED lines=34> */
.L_x_31063:
[----:B------:R-:W-:Y:S02]  /*5170*/  HFMA2 R12, -RZ, RZ, 0, 4.76837158203125e-07 ;  /* 0x00000008ff0c7431 */ /* 0x000fe400000001ff */
[----:B------:R-:W-:-:S05]  /*5180*/  FADD R27, R13, R14 ;  /* 0x0000000e0d1b7221 */ /* 0x000fca0000000000 */
[----:B------:R-:W-:-:S07]  /*5190*/  MOV R13, R27 ;  /* 0x0000001b000d7202 */ /* 0x000fce0000000f00 */
[----:B------:R-:W-:Y:S05]  /*51a0*/  WARPSYNC.COLLECTIVE R15, `(.L_x_31064) ;  /* 0x000000000f087348 */ /* 0x000fea0003c00000 */
[----:B------:R0:W1:Y:S02]  /*51b0*/  SHFL.BFLY P6, R14, R13, R12, R11 ;  /* 0x0c00000c0d0e7389 */ /* 0x00006400000c000b */
[----:B01----:R-:W-:Y:S05]  /*51c0*/  ENDCOLLECTIVE ;  /* 0x000000000000791b */ /* 0x003fea0003800000 */
.L_x_31064:
[----:B------:R-:W-:Y:S02]  /*51d0*/  HFMA2 R12, -RZ, RZ, 0, 2.384185791015625e-07 ;  /* 0x00000004ff0c7431 */ /* 0x000fe400000001ff */
[----:B------:R-:W-:-:S05]  /*51e0*/  FADD R54, R27, R14 ;  /* 0x0000000e1b367221 */ /* 0x000fca0000000000 */
[----:B------:R-:W-:-:S07]  /*51f0*/  MOV R13, R54 ;  /* 0x00000036000d7202 */ /* 0x000fce0000000f00 */
[----:B------:R-:W-:Y:S05]  /*5200*/  WARPSYNC.COLLECTIVE R15, `(.L_x_31065) ;  /* 0x000000000f087348 */ /* 0x000fea0003c00000 */
[----:B------:R0:W1:Y:S02]  /*5210*/  SHFL.BFLY P6, R14, R13, R12, R11 ;  /* 0x0c00000c0d0e7389 */ /* 0x00006400000c000b */
[----:B01----:R-:W-:Y:S05]  /*5220*/  ENDCOLLECTIVE ;  /* 0x000000000000791b */ /* 0x003fea0003800000 */
.L_x_31065:
[----:B------:R-:W-:Y:S01]  /*5230*/  MOV R12, 0x2 ;  /* 0x00000002000c7802 */ /* 0x000fe20000000f00 */
[----:B------:R-:W-:-:S04]  /*5240*/  FADD R55, R54, R14 ;  /* 0x0000000e36377221 */ /* 0x000fc80000000000 */
[----:B------:R-:W-:-:S07]  /*5250*/  IMAD.MOV.U32 R13, RZ, RZ, R55 ;  /* 0x000000ffff0d7224 */ /* 0x000fce00078e0037 */
[----:B------:R-:W-:Y:S05]  /*5260*/  WARPSYNC.COLLECTIVE R15, `(.L_x_31066) ;  /* 0x000000000f087348 */ /* 0x000fea0003c00000 */
[----:B------:R0:W1:Y:S02]  /*5270*/  SHFL.BFLY P6, R14, R13, R12, R11 ;  /* 0x0c00000c0d0e7389 */ /* 0x00006400000c000b */
[----:B01----:R-:W-:Y:S05]  /*5280*/  ENDCOLLECTIVE ;  /* 0x000000000000791b */ /* 0x003fea0003800000 */
.L_x_31066:
[----:B------:R-:W-:Y:S02]  /*5290*/  HFMA2 R12, -RZ, RZ, 0, 5.9604644775390625e-08 ;  /* 0x00000001ff0c7431 */ /* 0x000fe400000001ff */
[----:B------:R-:W-:-:S05]  /*52a0*/  FADD R56, R55, R14 ;  /* 0x0000000e37387221 */ /* 0x000fca0000000000 */
[----:B------:R-:W-:-:S07]  /*52b0*/  MOV R13, R56 ;  /* 0x00000038000d7202 */ /* 0x000fce0000000f00 */
[----:B------:R-:W-:Y:S05]  /*52c0*/  WARPSYNC.COLLECTIVE R15, `(.L_x_31067) ;  /* 0x000000000f087348 */ /* 0x000fea0003c00000 */
[----:B------:R0:W1:Y:S02]  /*52d0*/  SHFL.BFLY P6, R14, R13, R12, R11 ;  /* 0x0c00000c0d0e7389 */ /* 0x00006400000c000b */
[----:B01----:R-:W-:Y:S05]  /*52e0*/  ENDCOLLECTIVE ;  /* 0x000000000000791b */ /* 0x003fea0003800000 */
.L_x_31067:
[----:B------:R-:W-:Y:S05]  /*52f0*/  BRA `(.L_x_31068) ;  /* 0xffffffd000ec7947 */ /* 0x000fea000383ffff */
        .weak           $__internal_498_$__cuda_sm3x_div_rn_noftz_f32_slowpath
        .type           $__internal_498_$__cuda_sm3x_div_rn_noftz_f32_slowpath,@function
        .size           $__internal_498_$__cuda_sm3x_div_rn_noftz_f32_slowpath,(.L_x_37875 - $__internal_498_$__cuda_sm3x_div_rn_noftz_f32_slowpath)
$__internal_498_$__cuda_sm3x_div_rn_noftz_f32_slowpath:
        /* <DEDUP_REMOVED lines=36> */
.L_x_31070:
        /* <DEDUP_REMOVED lines=51> */
.L_x_31077:
[----:B------:R-:W-:-:S04]  /*5870*/  LOP3.LUT R12, R12, 0x80000000, RZ, 0xc0, !PT ;  /* 0x800000000c0c7812 */ /* 0x000fc800078ec0ff */
[----:B------:R-:W-:Y:S01]  /*5880*/  LOP3.LUT R12, R12, 0x7f800000, RZ, 0xfc, !PT ;  /* 0x7f8000000c0c7812 */ /* 0x000fe200078efcff */
[----:B------:R-:W-:Y:S06]  /*5890*/  BRA `(.L_x_31078) ;  /* 0x0000000000047947 */ /* 0x000fec0003800000 */
.L_x_31076:
[----:B------:R-:W-:-:S07]  /*58a0*/  LEA R12, R56, R12, 0x17 ;  /* 0x0000000c380c7211 */ /* 0x000fce00078eb8ff */
.L_x_31078:
[----:B------:R-:W-:Y:S05]  /*58b0*/  BSYNC.RECONVERGENT B2 ;  /* 0x0000000000027941 */ /* 0x000fea0003800200 */
.L_x_31075:
[----:B------:R-:W-:Y:S05]  /*58c0*/  BRA `(.L_x_31079) ;  /* 0x0000000000207947 */ /* 0x000fea0003800000 */
.L_x_31074:
[----:B------:R-:W-:-:S04]  /*58d0*/  LOP3.LUT R12, R12, 0x80000000, R9, 0x48, !PT ;  /* 0x800000000c0c7812 */ /* 0x000fc800078e4809 */
[----:B------:R-:W-:Y:S01]  /*58e0*/  LOP3.LUT R12, R12, 0x7f800000, RZ, 0xfc, !PT ;  /* 0x7f8000000c0c7812 */ /* 0x000fe200078efcff */
[----:B------:R-:W-:Y:S06]  /*58f0*/  BRA `(.L_x_31079) ;  /* 0x0000000000147947 */ /* 0x000fec0003800000 */
.L_x_31073:
[----:B------:R-:W-:Y:S01]  /*5900*/  LOP3.LUT R12, R12, 0x80000000, R9, 0x48, !PT ;  /* 0x800000000c0c7812 */ /* 0x000fe200078e4809 */
[----:B------:R-:W-:Y:S06]  /*5910*/  BRA `(.L_x_31079) ;  /* 0x00000000000c7947 */ /* 0x000fec0003800000 */
.L_x_31072:
[----:B------:R-:W0:Y:S01]  /*5920*/  MUFU.RSQ R12, -QNAN ;  /* 0xffc00000000c7908 */ /* 0x000e220000001400 */
[----:B------:R-:W-:Y:S05]  /*5930*/  BRA `(.L_x_31079) ;  /* 0x0000000000047947 */ /* 0x000fea0003800000 */
.L_x_31071:
[----:B------:R-:W-:-:S07]  /*5940*/  FADD.FTZ R12, R9, R12 ;  /* 0x0000000c090c7221 */ /* 0x000fce0000010000 */
.L_x_31079:
[----:B------:R-:W-:Y:S05]  /*5950*/  BSYNC.RECONVERGENT B1 ;  /* 0x0000000000017941 */ /* 0x000fea0003800200 */
.L_x_31069:
[----:B------:R-:W-:Y:S01]  /*5960*/  HFMA2 R13, -RZ, RZ, 0, 0 ;  /* 0x00000000ff0d7431 */ /* 0x000fe200000001ff */
[----:B0-----:R-:W-:Y:S02]  /*5970*/  MOV R9, R12 ;  /* 0x0000000c00097202 */ /* 0x001fe40000000f00 */
[----:B------:R-:W-:-:S04]  /*5980*/  MOV R12, R14 ;  /* 0x0000000e000c7202 */ /* 0x000fc80000000f00 */
[----:B------:R-:W-:Y:S05]  /*5990*/  RET.REL.NODEC R12 `(_Z15SoftmaxWarpImplI24ElementwiseScaleMaskLoadIffbE11DirectStoreIffEfLi1ELi21ELi32ELi1ELb1EL9Algorithm0EEvT_T0_ll) ;  /* 0xffffffa40c987950 */ /* 0x000fea0003c3ffff */
.L_x_31080:
        /* <DEDUP_REMOVED lines=14> */
.L_x_37875:


//--------------------- .text._Z15SoftmaxWarpImplI24ElementwiseScaleMaskLoadIffbE11DirectStoreIffEfLi1ELi21ELi32ELi1ELb0EL9Algorithm0EEvT_T0_ll --------------------------
	.section	.text._Z15SoftmaxWarpImplI24ElementwiseScaleMaskLoadIffbE11DirectStoreIffEfLi1ELi21ELi32ELi1ELb0EL9Algorithm0EEvT_T0_ll,"ax",@progbits
	.align	128
        .global         _Z15SoftmaxWarpImplI24ElementwiseScaleMaskLoadIffbE11DirectStoreIffEfLi1ELi21ELi32ELi1ELb0EL9Algorithm0EEvT_T0_ll
        .type           _Z15SoftmaxWarpImplI24ElementwiseScaleMaskLoadIffbE11DirectStoreIffEfLi1ELi21ELi32ELi1ELb0EL9Algorithm0EEvT_T0_ll,@function
        .size           _Z15SoftmaxWarpImplI24ElementwiseScaleMaskLoadIffbE11DirectStoreIffEfLi1ELi21ELi32ELi1ELb0EL9Algorithm0EEvT_T0_ll,(.L_x_37876 - _Z15SoftmaxWarpImplI24ElementwiseScaleMaskLoadIffbE11DirectStoreIffEfLi1ELi21ELi32ELi1ELb0EL9Algorithm0EEvT_T0_ll)
        .other          _Z15SoftmaxWarpImplI24ElementwiseScaleMaskLoadIffbE11DirectStoreIffEfLi1ELi21ELi32ELi1ELb0EL9Algorithm0EEvT_T0_ll,@"STO_CUDA_ENTRY STV_DEFAULT"
_Z15SoftmaxWarpImplI24ElementwiseScaleMaskLoadIffbE11DirectStoreIffEfLi1ELi21ELi32ELi1ELb0EL9Algorithm0EEvT_T0_ll:
.text._Z15SoftmaxWarpImplI24ElementwiseScaleMaskLoadIffbE11DirectStoreIffEfLi1ELi21ELi32ELi1ELb0EL9Algorithm0EEvT_T0_ll:
        /* <DEDUP_REMOVED lines=24> */
.L_x_31081:
        /* <DEDUP_REMOVED lines=13> */
.L_x_31125:
        /* <DEDUP_REMOVED lines=17> */
[----:B------:R-:W-:-:S03]  /*0360*/  LEA R2, P0, R4, UR36, 0x2 ;  /* 0x0000002404027c11 */ /* 0x000fc6000f8010ff */
[----:B------:R-:W4:Y:S01]  /*0370*/  LDG.E.U8 R7, desc[UR4][R12.64+0x60] ;  /* 0x000060040c077981 */ /* 0x000f22000c1e1100 */
[----:B------:R-:W-:Y:S02]  /*0380*/  LEA.HI.X R3, R4, UR37, R3, 0x2, P0 ;  /* 0x0000002504037c11 */ /* 0x000fe400080f1403 */
[----:B------:R-:W-:Y:S01]  /*0390*/  R2UR UR12, R28 ;  /* 0x000000001c0c72ca */ /* 0x000fe200000e0000 */
[----:B------:R-:W5:Y:S01]  /*03a0*/  LDG.E.U8 R5, desc[UR8][R12.64+0x40] ;  /* 0x000040080c057981 */ /* 0x000f62000c1e1100 */
[----:B------:R-:W-:-:S03]  /*03b0*/  R2UR UR13, R29 ;  /* 0x000000001d0d72ca */ /* 0x000fc600000e0000 */
[----:B------:R-:W5:Y:S01]  /*03c0*/  LDG.E R4, desc[UR4][R2.64] ;  /* 0x0000000402047981 */ /* 0x000f62000c1e1900 */
[----:B------:R-:W-:-:S03]  /*03d0*/  R2UR UR10, R28 ;  /* 0x000000001c0a72ca */ /* 0x000fc600000e0000 */
[----:B------:R-:W5:Y:S01]  /*03e0*/  LDG.E R16, desc[UR6][R2.64+0x200] ;  /* 0x0002000602107981 */ /* 0x000f62000c1e1900 */
[C---:B------:R-:W-:Y:S02]  /*03f0*/  R2UR UR11, R29.reuse ;  /* 0x000000001d0b72ca */ /* 0x040fe400000e0000 */
[C---:B------:R-:W-:Y:S01]  /*0400*/  R2UR UR14, R28.reuse ;  /* 0x000000001c0e72ca */ /* 0x040fe200000e0000 */
[----:B------:R-:W5:Y:S01]  /*0410*/  LDG.E.U8 R9, desc[UR6][R12.64+0x80] ;  /* 0x000080060c097981 */ /* 0x000f62000c1e1100 */
        /* <DEDUP_REMOVED lines=28> */
[----:B------:R-:W5:Y:S01]  /*05e0*/  LDG.E R48, desc[UR8][R2.64+0x980] ;  /* 0x0009800802307981 */ /* 0x000f62000c1e1900 */
[----:B--2---:R-:W-:-:S03]  /*05f0*/  ISETP.NE.AND P1, PT, R0, RZ, PT ;  /* 0x000000ff0000720c */ /* 0x004fc60003f25270 */
[----:B------:R-:W2:Y:S01]  /*0600*/  LDG.E.U8 R0, desc[UR12][R12.64+0x200] ;  /* 0x0002000c0c007981 */ /* 0x000ea2000c1e1100 */
[----:B---3--:R-:W-:Y:S02]  /*0610*/  ISETP.NE.AND P0, PT, R10, RZ, PT ;  /* 0x000000ff0a00720c */ /* 0x008fe40003f05270 */
[----:B------:R-:W1:Y:S01]  /*0620*/  LDC.64 R10, c[0x0][0x398] ;  /* 0x0000e600ff0a7b82 */ /* 0x000e620000000a00 */
[----:B----4-:R-:W-:Y:S02]  /*0630*/  ISETP.NE.AND P3, PT, R7, RZ, PT ;  /* 0x000000ff0700720c */ /* 0x010fe40003f65270 */
[----:B-----5:R-:W-:Y:S02]  /*0640*/  ISETP.NE.AND P2, PT, R5, RZ, PT ;  /* 0x000000ff0500720c */ /* 0x020fe40003f45270 */
[----:B------:R-:W3:Y:S01]  /*0650*/  LDG.E.U8 R5, desc[UR10][R12.64+0x1e0] ;  /* 0x0001e00a0c057981 */ /* 0x000ee2000c1e1100 */
[----:B-1----:R-:W-:-:S05]  /*0660*/  FMUL R7, R4, R11 ;  /* 0x0000000b04077220 */ /* 0x002fca0000400000 */
[-C--:B------:R-:W-:Y:S01]  /*0670*/  FSEL R4, R7, R10.reuse, P0 ;  /* 0x0000000a07047208 */ /* 0x080fe20000000000 */
[-C--:B------:R-:W-:Y:S02]  /*0680*/  FMUL R7, R16, R11.reuse ;  /* 0x0000000b10077220 */ /* 0x080fe40000400000 */
[----:B------:R-:W4:Y:S01]  /*0690*/  LDG.E R16, desc[UR6][R2.64+0x580] ;  /* 0x0005800602107981 */ /* 0x000f22000c1e1900 */
[----:B------:R-:W-:Y:S01]  /*06a0*/  ISETP.NE.AND P4, PT, R9, RZ, PT ;  /* 0x000000ff0900720c */ /* 0x000fe20003f85270 */
[-C--:B------:R-:W-:Y:S01]  /*06b0*/  FMUL R9, R6, R11.reuse ;  /* 0x0000000b06097220 */ /* 0x080fe20000400000 */
[----:B------:R-:W-:Y:S01]  /*06c0*/  ISETP.NE.AND P6, PT, R15, RZ, PT ;  /* 0x000000ff0f00720c */ /* 0x000fe20003fc5270 */
[----:B------:R-:W-:Y:S01]  /*06d0*/  FMUL R15, R8, R11 ;  /* 0x0000000b080f7220 */ /* 0x000fe20000400000 */
[----:B------:R-:W-:Y:S02]  /*06e0*/  ISETP.NE.AND P5, PT, R32, RZ, PT ;  /* 0x000000ff2000720c */ /* 0x000fe40003fa5270 */
[----:B------:R-:W-:-:S02]  /*06f0*/  FSEL R38, R9, R10, P1 ;  /* 0x0000000a09267208 */ /* 0x000fc40000800000 */
[-C--:B------:R-:W-:Y:S02]  /*0700*/  FSEL R32, R15, R10.reuse, P2 ;  /* 0x0000000a0f207208 */ /* 0x080fe40001000000 */
[----:B------:R-:W-:Y:S02]  /*0710*/  ISETP.NE.AND P0, PT, R17, RZ, PT ;  /* 0x000000ff1100720c */ /* 0x000fe40003f05270 */
[----:B------:R-:W-:Y:S01]  /*0720*/  ISETP.NE.AND P1, PT, R19, RZ, PT ;  /* 0x000000ff1300720c */ /* 0x000fe20003f25270 */
[----:B------:R-:W5:Y:S01]  /*0730*/  LDG.E.U8 R17, desc[UR12][R12.64+0x220] ;  /* 0x0002200c0c117981 */ /* 0x000f62000c1e1100 */
[----:B------:R-:W-:Y:S01]  /*0740*/  ISETP.NE.AND P2, PT, R21, RZ, PT ;  /* 0x000000ff1500720c */ /* 0x000fe20003f45270 */
[----:B------:R-:W-:Y:S02]  /*0750*/  FMUL R9, R14, R11 ;  /* 0x0000000b0e097220 */ /* 0x000fe40000400000 */
[----:B------:R-:W5:Y:S01]  /*0760*/  LDG.E.U8 R19, desc[UR14][R12.64+0x240] ;  /* 0x0002400e0c137981 */ /* 0x000f62000c1e1100 */
[----:B------:R-:W-:-:S03]  /*0770*/  FSEL R6, R7, R10, P4 ;  /* 0x0000000a07067208 */ /* 0x000fc60002000000 */
[----:B------:R-:W5:Y:S01]  /*0780*/  LDG.E R14, desc[UR4][R2.64+0x500] ;  /* 0x00050004020e7981 */ /* 0x000f62000c1e1900 */
[----:B------:R-:W-:-:S03]  /*0790*/  FMUL R7, R18, R11 ;  /* 0x0000000b12077220 */ /* 0x000fc60000400000 */
[----:B------:R1:W5:Y:S01]  /*07a0*/  LDG.E.U8 R21, desc[UR16][R12.64+0x260] ;  /* 0x000260100c157981 */ /* 0x000362000c1e1100 */
[----:B------:R-:W-:-:S03]  /*07b0*/  FMUL R15, R20, R11 ;  /* 0x0000000b140f7220 */ /* 0x000fc60000400000 */
[----:B------:R-:W5:Y:S04]  /*07c0*/  LDG.E R18, desc[UR10][R2.64+0x680] ;  /* 0x0006800a02127981 */ /* 0x000f68000c1e1900 */
[----:B------:R-:W5:Y:S04]  /*07d0*/  LDG.E R20, desc[UR4][R2.64+0x700] ;  /* 0x0007000402147981 */ /* 0x000f68000c1e1900 */
[----:B------:R-:W5:Y:S01]  /*07e0*/  LDG.E R12, desc[UR8][R2.64+0x600] ;  /* 0x00060008020c7981 */ /* 0x000f62000c1e1900 */
[-C--:B-1----:R-:W-:Y:S01]  /*07f0*/  FMUL R13, R26, R11.reuse ;  /* 0x0000000b1a0d7220 */ /* 0x082fe20000400000 */
[----:B------:R-:W-:Y:S01]  /*0800*/  ISETP.NE.AND P4, PT, R25, RZ, PT ;  /* 0x000000ff1900720c */ /* 0x000fe20003f85270 */
[----:B------:R-:W-:-:S03]  /*0810*/  FMUL R25, R24, R11 ;  /* 0x0000000b18197220 */ /* 0x000fc60000400000 */
[-C--:B------:R-:W-:Y:S02]  /*0820*/  FSEL R24, R13, R10.reuse, P2 ;  /* 0x0000000a0d187208 */ /* 0x080fe40001000000 */
[----:B--2---:R-:W-:Y:S02]  /*0830*/  ISETP.NE.AND P2, PT, R0, RZ, PT ;  /* 0x000000ff0000720c */ /* 0x004fe40003f45270 */
[----:B------:R1:W2:Y:S01]  /*0840*/  LDG.E R0, desc[UR4][R2.64+0xa00] ;  /* 0x000a000402007981 */ /* 0x0002a2000c1e1900 */
[-C--:B------:R-:W-:Y:S02]  /*0850*/  FSEL R25, R25, R10.reuse, P1 ;  /* 0x0000000a19197208 */ /* 0x080fe40000800000 */
[-C--:B------:R-:W-:Y:S02]  /*0860*/  FSEL R9, R9, R10.reuse, P3 ;  /* 0x0000000a09097208 */ /* 0x080fe40001800000 */
[----:B---3--:R-:W-:Y:S02]  /*0870*/  ISETP.NE.AND P1, PT, R5, RZ, PT ;  /* 0x000000ff0500720c */ /* 0x008fe40003f25270 */
[-C--:B------:R-:W-:Y:S01]  /*0880*/  FSEL R8, R15, R10.reuse, P6 ;  /* 0x0000000a0f087208 */ /* 0x080fe20003000000 */
[----:B------:R-:W-:Y:S01]  /*0890*/  FMUL R15, R22, R11 ;  /* 0x0000000b160f7220 */ /* 0x000fe20000400000 */
[----:B------:R-:W-:-:S02]  /*08a0*/  FSEL R7, R7, R10, P5 ;  /* 0x0000000a07077208 */ /* 0x000fc40002800000 */
[----:B------:R-:W-:Y:S02]  /*08b0*/  ISETP.NE.AND P6, PT, R30, RZ, PT ;  /* 0x000000ff1e00720c */ /* 0x000fe40003fc5270 */
[----:B------:R-:W-:Y:S01]  /*08c0*/  FSEL R30, R15, R10, P0 ;  /* 0x0000000a0f1e7208 */ /* 0x000fe20000000000 */
[----:B----4-:R-:W-:-:S05]  /*08d0*/  FMUL R5, R16, R11 ;  /* 0x0000000b10057220 */ /* 0x010fca0000400000 */
[----:B------:R-:W-:Y:S02]  /*08e0*/  FSEL R26, R5, R10, P4 ;  /* 0x0000000a051a7208 */ /* 0x000fe40002000000 */
[----:B------:R-:W-:-:S04]  /*08f0*/  FMNMX3 R5, R4, -INF , R38, !PT ;  /* 0xff80000004057876 */ /* 0x000fc80007800026 */
[----:B------:R-:W-:Y:S02]  /*0900*/  FMNMX3 R5, R5, R32, R9, !PT ;  /* 0x0000002005057276 */ /* 0x000fe40007800009 */
[----:B------:R-:W-:Y:S02]  /*0910*/  ISETP.NE.AND P5, PT, R27, RZ, PT ;  /* 0x000000ff1b00720c */ /* 0x000fe40003fa5270 */
[----:B------:R-:W-:Y:S02]  /*0920*/  FMNMX3 R5, R5, R6, R7, !PT ;  /* 0x0000000605057276 */ /* 0x000fe40007800007 */
[----:B------:R-:W-:Y:S02]  /*0930*/  ISETP.NE.AND P3, PT, R23, RZ, PT ;  /* 0x000000ff1700720c */ /* 0x000fe40003f65270 */
[----:B------:R-:W-:Y:S01]  /*0940*/  FMNMX3 R5, R5, R8, R30, !PT ;  /* 0x0000000805057276 */ /* 0x000fe2000780001e */
[----:B-----5:R-:W-:-:S03]  /*0950*/  FMUL R27, R14, R11 ;  /* 0x0000000b0e1b7220 */ /* 0x020fc60000400000 */
[----:B------:R-:W-:Y:S01]  /*0960*/  FMNMX3 R5, R5, R25, R24, !PT ;  /* 0x0000001905057276 */ /* 0x000fe20007800018 */
[-C--:B-1----:R-:W-:Y:S01]  /*0970*/  FMUL R3, R40, R11.reuse ;  /* 0x0000000b28037220 */ /* 0x082fe20000400000 */
[----:B------:R-:W-:Y:S01]  /*0980*/  FSEL R27, R27, R10, P3 ;  /* 0x0000000a1b1b7208 */ /* 0x000fe20001800000 */
[-C--:B------:R-:W-:Y:S01]  /*0990*/  FMUL R13, R18, R11.reuse ;  /* 0x0000000b120d7220 */ /* 0x080fe20000400000 */
[----:B------:R-:W-:Y:S01]  /*09a0*/  FMUL R23, R12, R11 ;  /* 0x0000000b0c177220 */ /* 0x000fe20000400000 */
[----:B------:R-:W-:-:S04]  /*09b0*/  ISETP.NE.AND P0, PT, R31, RZ, PT ;  /* 0x000000ff1f00720c */ /* 0x000fc80003f05270 */
[-C--:B------:R-:W-:Y:S02]  /*09c0*/  FSEL R23, R23, R10.reuse, P5 ;  /* 0x0000000a17177208 */ /* 0x080fe40002800000 */
[----:B------:R-:W-:Y:S01]  /*09d0*/  ISETP.NE.AND P5, PT, R21, RZ, PT ;  /* 0x000000ff1500720c */ /* 0x000fe20003fa5270 */
[----:B------:R-:W-:Y:S01]  /*09e0*/  FMUL R21, R20, R11 ;  /* 0x0000000b14157220 */ /* 0x000fe20000400000 */
[----:B------:R-:W-:Y:S02]  /*09f0*/  FSEL R22, R13, R10, P6 ;  /* 0x0000000a0d167208 */ /* 0x000fe40003000000 */
[----:B------:R-:W-:Y:S01]  /*0a00*/  FMNMX3 R5, R5, R27, R26, !PT ;  /* 0x0000001b05057276 */ /* 0x000fe2000780001a */
[-C--:B------:R-:W-:Y:S01]  /*0a10*/  FMUL R13, R44, R11.reuse ;  /* 0x0000000b2c0d7220 */ /* 0x080fe20000400000 */
[----:B------:R-:W-:Y:S01]  /*0a20*/  ISETP.NE.AND P4, PT, R19, RZ, PT ;  /* 0x000000ff1300720c */ /* 0x000fe20003f85270 */
[----:B------:R-:W-:Y:S01]  /*0a30*/  FMUL R19, R42, R11 ;  /* 0x0000000b2a137220 */ /* 0x000fe20000400000 */
[----:B------:R-:W-:-:S02]  /*0a40*/  ISETP.NE.AND P6, PT, R37, RZ, PT ;  /* 0x000000ff2500720c */ /* 0x000fc40003fc5270 */
[----:B------:R-:W-:Y:S02]  /*0a50*/  ISETP.NE.AND P3, PT, R17, RZ, PT ;  /* 0x000000ff1100720c */ /* 0x000fe40003f65270 */
[-C--:B------:R-:W-:Y:S02]  /*0a60*/  FSEL R21, R21, R10.reuse, P0 ;  /* 0x0000000a15157208 */ /* 0x080fe40000000000 */
[-C--:B------:R-:W-:Y:S02]  /*0a70*/  FSEL R20, R3, R10.reuse, P1 ;  /* 0x0000000a03147208 */ /* 0x080fe40000800000 */
[----:B------:R-:W-:Y:S01]  /*0a80*/  FMNMX3 R5, R5, R23, R22, !PT ;  /* 0x0000001705057276 */ /* 0x000fe20007800016 */
[-C--:B------:R-:W-:Y:S01]  /*0a90*/  FMUL R17, R46, R11.reuse ;  /* 0x0000000b2e117220 */ /* 0x080fe20000400000 */
[----:B------:R-:W-:Y:S01]  /*0aa0*/  FMUL R3, R48, R11 ;  /* 0x0000000b30037220 */ /* 0x000fe20000400000 */
[-C--:B------:R-:W-:Y:S02]  /*0ab0*/  FSEL R19, R19, R10.reuse, P2 ;  /* 0x0000000a13137208 */ /* 0x080fe40001000000 */
[----:B------:R-:W-:-:S02]  /*0ac0*/  FSEL R18, R13, R10, P3 ;  /* 0x0000000a0d127208 */ /* 0x000fc40001800000 */
[----:B------:R-:W-:Y:S02]  /*0ad0*/  FMNMX3 R5, R5, R21, R20, !PT ;  /* 0x0000001505057276 */ /* 0x000fe40007800014 */
[-C--:B------:R-:W-:Y:S02]  /*0ae0*/  FSEL R17, R17, R10.reuse, P4 ;  /* 0x0000000a11117208 */ /* 0x080fe40002000000 */
[----:B------:R-:W-:Y:S02]  /*0af0*/  FSEL R16, R3, R10, P5 ;  /* 0x0000000a03107208 */ /* 0x000fe40002800000 */
[----:B------:R-:W-:Y:S01]  /*0b00*/  FMNMX3 R5, R5, R19, R18, !PT ;  /* 0x0000001305057276 */ /* 0x000fe20007800012 */
[----:B------:R-:W-:-:S03]  /*0b10*/  UMOV UR4, 0xffffffff ;  /* 0xffffffff00047882 */ /* 0x000fc60000000000 */
        /* <DEDUP_REMOVED lines=32> */
[C---:B------:R-:W-:Y:S01]  /*0d20*/  FFMA R3, R54.reuse, 1.4426950216293334961, -R3 ;  /* 0x3fb8aa3b36037823 */ /* 0x040fe20000000803 */
        /* <DEDUP_REMOVED lines=14> */
[-C--:B------:R-:W-:Y:S01]  /*0e10*/  FFMA.RM R3, R5, R12.reuse, 12582913 ;  /* 0x4b40000105037423 */ /* 0x080fe2000000400c */
[----:B------:R-:W-:Y:S01]  /*0e20*/  FADD R5, R9, -12583039 ;  /* 0xcb40007f09057421 */ /* 0x000fe20000000000 */
[-C--:B------:R-:W-:Y:S01]  /*0e30*/  FFMA.SAT R37, R24, R11.reuse, 0.5 ;  /* 0x3f00000018257423 */ /* 0x080fe2000000200b */
[----:B------:R-:W-:Y:S01]  /*0e40*/  FFMA.RM R7, R19, R12, 12582913 ;  /* 0x4b40000113077423 */ /* 0x000fe2000000400c */
[C---:B------:R-:W-:Y:S01]  /*0e50*/  FADD R13, R3.reuse, -12583039 ;  /* 0xcb40007f030d7421 */ /* 0x040fe20000000000 */
[----:B------:R-:W-:Y:S01]  /*0e60*/  FFMA R5, R52, 1.4426950216293334961, -R5 ;  /* 0x3fb8aa3b34057823 */ /* 0x000fe20000000805 */
[----:B------:R-:W-:Y:S01]  /*0e70*/  SHF.L.U32 R3, R3, 0x17, RZ ;  /* 0x0000001703037819 */ /* 0x000fe200000006ff */
[----:B------:R-:W-:Y:S01]  /*0e80*/  FADD R19, R7, -12583039 ;  /* 0xcb40007f07137421 */ /* 0x000fe20000000000 */
[----:B------:R-:W-:Y:S01]  /*0e90*/  FFMA R13, R50, 1.4426950216293334961, -R13 ;  /* 0x3fb8aa3b320d7823 */ /* 0x000fe2000000080d */
[----:B------:R-:W-:Y:S01]  /*0ea0*/  FFMA R52, R52, 1.925963033500011079e-08, R5 ;  /* 0x32a5706034347823 */ /* 0x000fe20000000005 */
[----:B------:R-:W-:Y:S01]  /*0eb0*/  FFMA.SAT R5, R48, R11, 0.5 ;  /* 0x3f00000030057423 */ /* 0x000fe2000000200b */
[----:B------:R-:W-:Y:S01]  /*0ec0*/  FFMA R19, R46, 1.4426950216293334961, -R19 ;  /* 0x3fb8aa3b2e137823 */ /* 0x000fe20000000813 */
[----:B------:R-:W-:-:S02]  /*0ed0*/  FFMA R13, R50, 1.925963033500011079e-08, R13 ;  /* 0x32a57060320d7823 */ /* 0x000fc4000000000d */
[----:B------:R-:W-:Y:S01]  /*0ee0*/  FFMA.RM R15, R5, R12, 12582913 ;  /* 0x4b400001050f7423 */ /* 0x000fe2000000400c */
[----:B------:R-:W-:Y:S01]  /*0ef0*/  FFMA R19, R46, 1.925963033500011079e-08, R19 ;  /* 0x32a570602e137823 */ /* 0x000fe20000000013 */
[----:B------:R-:W1:Y:S02]  /*0f00*/  MUFU.EX2 R5, R54 ;  /* 0x0000003600057308 */ /* 0x000e640000000800 */
[----:B------:R-:W-:-:S04]  /*0f10*/  FADD R17, R15, -12583039 ;  /* 0xcb40007f0f117421 */ /* 0x000fc80000000000 */
[C---:B------:R-:W-:Y:S02]  /*0f20*/  FFMA R17, R48.reuse, 1.4426950216293334961, -R17 ;  /* 0x3fb8aa3b30117823 */ /* 0x040fe40000000811 */
[----:B------:R2:W3:Y:S02]  /*0f30*/  MUFU.EX2 R10, R13 ;  /* 0x0000000d000a7308 */ /* 0x0004e40000000800 */
[----:B------:R-:W-:-:S06]  /*0f40*/  FFMA R17, R48, 1.925963033500011079e-08, R17 ;  /* 0x32a5706030117823 */ /* 0x000fcc0000000011 */
[----:B------:R-:W4:Y:S01]  /*0f50*/  MUFU.EX2 R18, R17 ;  /* 0x0000001100127308 */ /* 0x000f220000000800 */
[----:B-1----:R-:W-:Y:S01]  /*0f60*/  FMUL R16, R16, R5 ;  /* 0x0000000510107220 */ /* 0x002fe20000400000 */
[----:B------:R-:W-:Y:S01]  /*0f70*/  SHF.L.U32 R5, R9, 0x17, RZ ;  /* 0x0000001709057819 */ /* 0x000fe200000006ff */
[-C--:B------:R-:W-:Y:S01]  /*0f80*/  FFMA.SAT R9, R4, R11.reuse, 0.5 ;  /* 0x3f00000004097423 */ /* 0x080fe2000000200b */
[----:B--2---:R-:W-:-:S03]  /*0f90*/  FFMA.SAT R13, R44, R11, 0.5 ;  /* 0x3f0000002c0d7423 */ /* 0x004fc6000000200b */
[----:B------:R-:W-:Y:S01]  /*0fa0*/  FFMA.RM R21, R9, R12, 12582913 ;  /* 0x4b40000109157423 */ /* 0x000fe2000000400c */
[----:B------:R-:W-:Y:S03]  /*0fb0*/  MUFU.EX2 R19, R19 ;  /* 0x0000001300137308 */ /* 0x000fe60000000800 */
[C---:B------:R-:W-:Y:S01]  /*0fc0*/  FADD R9, R21.reuse, -12583039 ;  /* 0xcb40007f15097421 */ /* 0x040fe20000000000 */
[----:B------:R-:W-:-:S03]  /*0fd0*/  SHF.L.U32 R21, R21, 0x17, RZ ;  /* 0x0000001715157819 */ /* 0x000fc600000006ff */
[C---:B------:R-:W-:Y:S01]  /*0fe0*/  FFMA R9, R4.reuse, 1.4426950216293334961, -R9 ;  /* 0x3fb8aa3b04097823 */ /* 0x040fe20000000809 */
[----:B------:R-:W1:Y:S03]  /*0ff0*/  MUFU.EX2 R52, R52 ;  /* 0x0000003400347308 */ /* 0x000e660000000800 */
[----:B------:R-:W-:Y:S01]  /*1000*/  FFMA R23, R4, 1.925963033500011079e-08, R9 ;  /* 0x32a5706004177823 */ /* 0x000fe20000000009 */
[----:B---3--:R-:W-:Y:S01]  /*1010*/  FMUL R4, R3, R10 ;  /* 0x0000000a03047220 */ /* 0x008fe20000400000 */
[----:B------:R-:W-:Y:S01]  /*1020*/  FFMA.SAT R9, R2, R11, 0.5 ;  /* 0x3f00000002097423 */ /* 0x000fe2000000200b */
[----:B------:R-:W-:Y:S01]  /*1030*/  SHF.L.U32 R3, R15, 0x17, RZ ;  /* 0x000000170f037819 */ /* 0x000fe200000006ff */
[-C--:B------:R-:W-:Y:S01]  /*1040*/  FFMA.RM R15, R13, R12.reuse, 12582913 ;  /* 0x4b4000010d0f7423 */ /* 0x080fe2000000400c */
[----:B------:R-:W2:Y:S01]  /*1050*/  MUFU.EX2 R10, R23 ;  /* 0x00000017000a7308 */ /* 0x000ea20000000800 */
[----:B------:R-:W-:-:S02]  /*1060*/  FFMA.RM R9, R9, R12, 12582913 ;  /* 0x4b40000109097423 */ /* 0x000fc4000000400c */
[----:B------:R-:W-:Y:S01]  /*1070*/  FADD R13, R15, -12583039 ;  /* 0xcb40007f0f0d7421 */ /* 0x000fe20000000000 */
[----:B----4-:R-:W-:Y:S01]  /*1080*/  FMUL R3, R3, R18 ;  /* 0x0000001203037220 */ /* 0x010fe20000400000 */
[----:B------:R-:W-:Y:S02]  /*1090*/  FADD R25, R9, -12583039 ;  /* 0xcb40007f09197421 */ /* 0x000fe40000000000 */
[----:B------:R-:W-:Y:S02]  /*10a0*/  FFMA R13, R44, 1.4426950216293334961, -R13 ;  /* 0x3fb8aa3b2c0d7823 */ /* 0x000fe4000000080d */
[----:B------:R-:W-:Y:S01]  /*10b0*/  FFMA R25, R2, 1.4426950216293334961, -R25 ;  /* 0x3fb8aa3b02197823 */ /* 0x000fe20000000819 */
[----:B-1----:R-:W-:Y:S01]  /*10c0*/  FMUL R5, R5, R52 ;  /* 0x0000003405057220 */ /* 0x002fe20000400000 */
[----:B------:R-:W-:Y:S01]  /*10d0*/  FFMA R44, R44, 1.925963033500011079e-08, R13 ;  /* 0x32a570602c2c7823 */ /* 0x000fe2000000000d */
[----:B------:R-:W-:Y:S01]  /*10e0*/  FFMA.SAT R13, R0, R11, 0.5 ;  /* 0x3f000000000d7423 */ /* 0x000fe2000000200b */
[----:B------:R-:W-:Y:S01]  /*10f0*/  FFMA R25, R2, 1.925963033500011079e-08, R25 ;  /* 0x32a5706002197823 */ /* 0x000fe20000000019 */
[----:B------:R-:W-:Y:S01]  /*1100*/  SHF.L.U32 R2, R7, 0x17, RZ ;  /* 0x0000001707027819 */ /* 0x000fe200000006ff */
[----:B------:R-:W1:Y:S01]  /*1110*/  MUFU.EX2 R17, R44 ;  /* 0x0000002c00117308 */ /* 0x000e620000000800 */
[----:B------:R-:W-:-:S03]  /*1120*/  FFMA.RM R7, R13, R12, 12582913 ;  /* 0x4b4000010d077423 */ /* 0x000fc6000000400c */
[----:B------:R-:W-:Y:S01]  /*1130*/  FMUL R2, R2, R19 ;  /* 0x0000001302027220 */ /* 0x000fe20000400000 */
[C---:B------:R-:W-:Y:S01]  /*1140*/  FADD R13, R7.reuse, -12583039 ;  /* 0xcb40007f070d7421 */ /* 0x040fe20000000000 */
[----:B------:R-:W-:Y:S02]  /*1150*/  SHF.L.U32 R7, R7, 0x17, RZ ;  /* 0x0000001707077819 */ /* 0x000fe400000006ff */
[----:B------:R-:W3:Y:S01]  /*1160*/  MUFU.EX2 R25, R25 ;  /* 0x0000001900197308 */ /* 0x000ee20000000800 */
[----:B------:R-:W-:-:S04]  /*1170*/  FFMA R13, R0, 1.4426950216293334961, -R13 ;  /* 0x3fb8aa3b000d7823 */ /* 0x000fc8000000080d */
[----:B------:R-:W-:Y:S01]  /*1180*/  FFMA R18, R0, 1.925963033500011079e-08, R13 ;  /* 0x32a5706000127823 */ /* 0x000fe2000000000d */
[-C--:B------:R-:W-:Y:S01]  /*1190*/  FFMA.SAT R13, R6, R11.reuse, 0.5 ;  /* 0x3f000000060d7423 */ /* 0x080fe2000000200b */
[----:B--2---:R-:W-:Y:S01]  /*11a0*/  FMUL R0, R21, R10 ;  /* 0x0000000a15007220 */ /* 0x004fe20000400000 */
[----:B------:R-:W-:Y:S01]  /*11b0*/  SHF.L.U32 R10, R15, 0x17, RZ ;  /* 0x000000170f0a7819 */ /* 0x000fe200000006ff */
[----:B------:R-:W-:Y:S01]  /*11c0*/  FFMA.SAT R15, R38, R11, 0.5 ;  /* 0x3f000000260f7423 */ /* 0x000fe2000000200b */
[-C--:B------:R-:W-:Y:S01]  /*11d0*/  FFMA.RM R19, R13, R12.reuse, 12582913 ;  /* 0x4b4000010d137423 */ /* 0x080fe2000000400c */
[----:B------:R-:W-:Y:S02]  /*11e0*/  MUFU.EX2 R18, R18 ;  /* 0x0000001200127308 */ /* 0x000fe40000000800 */
[----:B-1----:R-:W-:Y:S01]  /*11f0*/  FMUL R10, R10, R17 ;  /* 0x000000110a0a7220 */ /* 0x002fe20000400000 */
[----:B------:R-:W-:Y:S01]  /*1200*/  FADD R13, R19, -12583039 ;  /* 0xcb40007f130d7421 */ /* 0x000fe20000000000 */
[----:B------:R-:W-:-:S03]  /*1210*/  FFMA.RM R15, R15, R12, 12582913 ;  /* 0x4b4000010f0f7423 */ /* 0x000fc6000000400c */
[----:B------:R-:W-:-:S04]  /*1220*/  FFMA R13, R6, 1.4426950216293334961, -R13 ;  /* 0x3fb8aa3b060d7823 */ /* 0x000fc8000000080d */
[----:B------:R-:W-:Y:S01]  /*1230*/  FFMA R21, R6, 1.925963033500011079e-08, R13 ;  /* 0x32a5706006157823 */ /* 0x000fe2000000000d */
[----:B------:R-:W-:Y:S01]  /*1240*/  FFMA.SAT R13, R8, R11, 0.5 ;  /* 0x3f000000080d7423 */ /* 0x000fe2000000200b */
[----:B------:R-:W-:-:S03]  /*1250*/  SHF.L.U32 R6, R9, 0x17, RZ ;  /* 0x0000001709067819 */ /* 0x000fc600000006ff */
[----:B------:R-:W-:Y:S01]  /*1260*/  FFMA.RM R13, R13, R12, 12582913 ;  /* 0x4b4000010d0d7423 */ /* 0x000fe2000000400c */
[----:B------:R-:W1:Y:S01]  /*1270*/  MUFU.EX2 R21, R21 ;  /* 0x0000001500157308 */ /* 0x000e620000000800 */
[----:B---3--:R-:W-:Y:S02]  /*1280*/  FMUL R6, R6, R25 ;  /* 0x0000001906067220 */ /* 0x008fe40000400000 */
[----:B------:R-:W-:-:S04]  /*1290*/  FADD R9, R13, -12583039 ;  /* 0xcb40007f0d097421 */ /* 0x000fc80000000000 */
[----:B------:R-:W-:-:S04]  /*12a0*/  FFMA R9, R8, 1.4426950216293334961, -R9 ;  /* 0x3fb8aa3b08097823 */ /* 0x000fc80000000809 */
[----:B------:R-:W-:Y:S01]  /*12b0*/  FFMA R23, R8, 1.925963033500011079e-08, R9 ;  /* 0x32a5706008177823 */ /* 0x000fe20000000009 */
[----:B------:R-:W-:Y:S01]  /*12c0*/  FFMA.SAT R9, R40, R11, 0.5 ;  /* 0x3f00000028097423 */ /* 0x000fe2000000200b */
[----:B------:R-:W-:-:S03]  /*12d0*/  SHF.L.U32 R8, R19, 0x17, RZ ;  /* 0x0000001713087819 */ /* 0x000fc600000006ff */
[-C--:B------:R-:W-:Y:S02]  /*12e0*/  FFMA.RM R17, R9, R12.reuse, 12582913 ;  /* 0x4b40000109117423 */ /* 0x080fe4000000400c */
[----:B-1----:R-:W-:Y:S01]  /*12f0*/  FMUL R8, R8, R21 ;  /* 0x0000001508087220 */ /* 0x002fe20000400000 */
        /* <DEDUP_REMOVED lines=8> */
[----:B------:R-:W-:Y:S03]  /*1380*/  MUFU.EX2 R18, R23 ;  /* 0x0000001700127308 */ /* 0x000fe60000000800 */
[----:B------:R-:W-:-:S04]  /*1390*/  FFMA R7, R38, 1.4426950216293334961, -R7 ;  /* 0x3fb8aa3b26077823 */ /* 0x000fc80000000807 */
[----:B------:R-:W-:Y:S01]  /*13a0*/  FFMA R38, R38, 1.925963033500011079e-08, R7 ;  /* 0x32a5706026267823 */ /* 0x000fe20000000007 */
[----:B------:R-:W-:Y:S01]  /*13b0*/  FFMA.SAT R7, R42, R11, 0.5 ;  /* 0x3f0000002a077423 */ /* 0x000fe2000000200b */
[----:B------:R-:W1:Y:S03]  /*13c0*/  MUFU.EX2 R40, R40 ;  /* 0x0000002800287308 */ /* 0x000e660000000800 */
[----:B------:R-:W-:-:S04]  /*13d0*/  FFMA.RM R25, R7, R12, 12582913 ;  /* 0x4b40000107197423 */ /* 0x000fc8000000400c */
[----:B------:R-:W-:Y:S01]  /*13e0*/  FADD R7, R25, -12583039 ;  /* 0xcb40007f19077421 */ /* 0x000fe20000000000 */
[----:B------:R-:W2:Y:S03]  /*13f0*/  MUFU.EX2 R19, R38 ;  /* 0x0000002600137308 */ /* 0x000ea60000000800 */
[----:B------:R-:W-:-:S04]  /*1400*/  FFMA R7, R42, 1.4426950216293334961, -R7 ;  /* 0x3fb8aa3b2a077823 */ /* 0x000fc80000000807 */
[----:B------:R-:W-:Y:S01]  /*1410*/  FFMA R42, R42, 1.925963033500011079e-08, R7 ;  /* 0x32a570602a2a7823 */ /* 0x000fe20000000007 */
[----:B------:R-:W-:Y:S01]  /*1420*/  SHF.L.U32 R7, R13, 0x17, RZ ;  /* 0x000000170d077819 */ /* 0x000fe200000006ff */
[----:B------:R-:W-:Y:S01]  /*1430*/  FADD R13, R21, -12583039 ;  /* 0xcb40007f150d7421 */ /* 0x000fe20000000000 */
[----:B-1----:R-:W-:-:S03]  /*1440*/  FMUL R17, R17, R40 ;  /* 0x0000002811117220 */ /* 0x002fc60000400000 */
[C---:B------:R-:W-:Y:S01]  /*1450*/  FFMA R13, R32.reuse, 1.4426950216293334961, -R13 ;  /* 0x3fb8aa3b200d7823 */ /* 0x040fe2000000080d */
[----:B------:R-:W-:Y:S01]  /*1460*/  FMUL R7, R7, R18 ;  /* 0x0000001207077220 */ /* 0x000fe20000400000 */
[----:B------:R-:W-:Y:S01]  /*1470*/  SHF.L.U32 R18, R15, 0x17, RZ ;  /* 0x000000170f127819 */ /* 0x000fe200000006ff */
[----:B------:R-:W1:Y:S01]  /*1480*/  MUFU.EX2 R42, R42 ;  /* 0x0000002a002a7308 */ /* 0x000e620000000800 */
[----:B------:R-:W-:Y:S01]  /*1490*/  FFMA R32, R32, 1.925963033500011079e-08, R13 ;  /* 0x32a5706020207823 */ /* 0x000fe2000000000d */
[----:B------:R-:W-:Y:S02]  /*14a0*/  FFMA.SAT R13, R30, R11, 0.5 ;  /* 0x3f0000001e0d7423 */ /* 0x000fe4000000200b */
[----:B--2---:R-:W-:Y:S01]  /*14b0*/  FMUL R18, R18, R19 ;  /* 0x0000001312127220 */ /* 0x004fe20000400000 */
[----:B------:R-:W-:Y:S01]  /*14c0*/  SHF.L.U32 R19, R25, 0x17, RZ ;  /* 0x0000001719137819 */ /* 0x000fe200000006ff */
[----:B------:R-:W-:Y:S02]  /*14d0*/  FFMA.RM R13, R13, R12, 12582913 ;  /* 0x4b4000010d0d7423 */ /* 0x000fe4000000400c */
[----:B------:R-:W2:Y:S02]  /*14e0*/  MUFU.EX2 R31, R32 ;  /* 0x00000020001f7308 */ /* 0x000ea40000000800 */
[C---:B------:R-:W-:Y:S01]  /*14f0*/  FADD R23, R13.reuse, -12583039 ;  /* 0xcb40007f0d177421 */ /* 0x040fe20000000000 */
[----:B------:R-:W-:-:S03]  /*1500*/  SHF.L.U32 R13, R13, 0x17, RZ ;  /* 0x000000170d0d7819 */ /* 0x000fc600000006ff */
[----:B------:R-:W-:Y:S01]  /*1510*/  FFMA R23, R30, 1.4426950216293334961, -R23 ;  /* 0x3fb8aa3b1e177823 */ /* 0x000fe20000000817 */
[----:B-1----:R-:W-:-:S03]  /*1520*/  FMUL R19, R19, R42 ;  /* 0x0000002a13137220 */ /* 0x002fc60000400000 */
        /* <DEDUP_REMOVED lines=16> */
[----:B------:R-:W-:-:S03]  /*1630*/  SHF.L.U32 R20, R21, 0x17, RZ ;  /* 0x0000001715147819 */ /* 0x000fc600000006ff */
[----:B------:R-:W-:Y:S02]  /*1640*/  FFMA.RM R25, R25, R12, 12582913 ;  /* 0x4b40000119197423 */ /* 0x000fe4000000400c */
[----:B--2---:R-:W-:Y:S02]  /*1650*/  FMUL R20, R20, R31 ;  /* 0x0000001f14147220 */ /* 0x004fe40000400000 */
        /* <DEDUP_REMOVED lines=13> */
[----:B------:R-:W-:Y:S01]  /*1730*/  FADD R14, RZ, R16 ;  /* 0x00000010ff0e7221 */ /* 0x000fe20000000000 */
[----:B------:R-:W-:Y:S01]  /*1740*/  SHF.L.U32 R12, R12, 0x17, RZ ;  /* 0x000000170c0c7819 */ /* 0x000fe200000006ff */
[----:B------:R-:W1:Y:S01]  /*1750*/  MUFU.EX2 R15, R32 ;  /* 0x00000020000f7308 */ /* 0x000e620000000800 */
[----:B------:R-:W-:-:S04]  /*1760*/  FFMA R21, R24, 1.4426950216293334961, -R21 ;  /* 0x3fb8aa3b18157823 */ /* 0x000fc80000000815 */
[----:B------:R-:W-:Y:S01]  /*1770*/  FFMA R37, R24, 1.925963033500011079e-08, R21 ;  /* 0x32a5706018257823 */ /* 0x000fe20000000015 */
[----:B------:R-:W-:Y:S02]  /*1780*/  FADD R21, R14, R5 ;  /* 0x000000050e157221 */ /* 0x000fe40000000000 */
[----:B------:R-:W2:Y:S02]  /*1790*/  MUFU.EX2 R24, R27 ;  /* 0x0000001b00187308 */ /* 0x000ea40000000800 */
[----:B------:R-:W-:-:S04]  /*17a0*/  FADD R14, R21, R4 ;  /* 0x00000004150e7221 */ /* 0x000fc80000000000 */
[----:B------:R-:W-:Y:S02]  /*17b0*/  FADD R21, R14, R3 ;  /* 0x000000030e157221 */ /* 0x000fe40000000000 */
[----:B------:R-:W3:Y:S01]  /*17c0*/  MUFU.EX2 R37, R37 ;  /* 0x0000002500257308 */ /* 0x000ee20000000800 */
[----:B-1----:R-:W-:Y:S01]  /*17d0*/  FMUL R26, R26, R15 ;  /* 0x0000000f1a1a7220 */ /* 0x002fe20000400000 */
[----:B------:R-:W-:-:S04]  /*17e0*/  FADD R21, R21, R2 ;  /* 0x0000000215157221 */ /* 0x000fc80000000000 */
[----:B------:R-:W-:Y:S01]  /*17f0*/  FADD R21, R21, R0 ;  /* 0x0000000015157221 */ /* 0x000fe20000000000 */
[----:B--2---:R-:W-:-:S03]  /*1800*/  FMUL R23, R23, R24 ;  /* 0x0000001817177220 */ /* 0x004fc60000400000 */
[----:B------:R-:W-:Y:S01]  /*1810*/  FADD R21, R21, R6 ;  /* 0x0000000615157221 */ /* 0x000fe20000000000 */
[----:B------:R-:W-:-:S03]  /*1820*/  SHF.L.U32 R24, R25, 0x17, RZ ;  /* 0x0000001719187819 */ /* 0x000fc600000006ff */
[----:B------:R-:W-:Y:S02]  /*1830*/  FADD R14, R21, R10 ;  /* 0x0000000a150e7221 */ /* 0x000fe40000000000 */
[----:B------:R-:W-:Y:S01]  /*1840*/  FMUL R24, R24, R31 ;  /* 0x0000001f18187220 */ /* 0x000fe20000400000 */
[----:B---3--:R-:W-:Y:S01]  /*1850*/  FMUL R25, R12, R37 ;  /* 0x000000250c197220 */ /* 0x008fe20000400000 */
        /* <DEDUP_REMOVED lines=23> */
.L_x_31137:
        /* <DEDUP_REMOVED lines=12> */
[----:B01----:R-:W-:Y:S05]  /*1a90*/  CALL.REL.NOINC `($__internal_499_$__cuda_sm3x_div_rn_noftz_f32_slowpath) ;  /* 0x0000002400fc7944 */ /* 0x003fea0003c00000 */
[----:B------:R-:W-:-:S07]  /*1aa0*/  MOV R14, R11 ;  /* 0x0000000b000e7202 */ /* 0x000fce0000000f00 */
.L_x_31084:
[----:B------:R-:W-:Y:S05]  /*1ab0*/  BSYNC.RECONVERGENT B2 ;  /* 0x0000000000027941 */ /* 0x000fea0003800200 */
.L_x_31083:
        /* <DEDUP_REMOVED lines=12> */
[----:B01----:R-:W-:Y:S05]  /*1b80*/  CALL.REL.NOINC `($__internal_499_$__cuda_sm3x_div_rn_noftz_f32_slowpath) ;  /* 0x0000002400c07944 */ /* 0x003fea0003c00000 */
[----:B------:R-:W-:-:S07]  /*1b90*/  MOV R15, R11 ;  /* 0x0000000b000f7202 */ /* 0x000fce0000000f00 */
.L_x_31086:
[----:B------:R-:W-:Y:S05]  /*1ba0*/  BSYNC.RECONVERGENT B2 ;  /* 0x0000000000027941 */ /* 0x000fea0003800200 */
.L_x_31085:
        /* <DEDUP_REMOVED lines=14> */
.L_x_31088:
[----:B------:R-:W-:Y:S05]  /*1c90*/  BSYNC.RECONVERGENT B2 ;  /* 0x0000000000027941 */ /* 0x000fea0003800200 */
.L_x_31087:
        /* <DEDUP_REMOVED lines=14> */
.L_x_31090:
[----:B------:R-:W-:Y:S05]  /*1d80*/  BSYNC.RECONVERGENT B2 ;  /* 0x0000000000027941 */ /* 0x000fea0003800200 */
.L_x_31089:
        /* <DEDUP_REMOVED lines=14> */
.L_x_31092:
[----:B------:R-:W-:Y:S05]  /*1e70*/  BSYNC.RECONVERGENT B2 ;  /* 0x0000000000027941 */ /* 0x000fea0003800200 */
.L_x_31091:
        /* <DEDUP_REMOVED lines=14> */
.L_x_31094:
[----:B------:R-:W-:Y:S05]  /*1f60*/  BSYNC.RECONVERGENT B2 ;  /* 0x0000000000027941 */ /* 0x000fea0003800200 */
.L_x_31093:
        /* <DEDUP_REMOVED lines=14> */
.L_x_31096:
[----:B------:R-:W-:Y:S05]  /*2050*/  BSYNC.RECONVERGENT B2 ;  /* 0x0000000000027941 */ /* 0x000fea0003800200 */
.L_x_31095:
        /* <DEDUP_REMOVED lines=14> */
.L_x_31098:
[----:B------:R-:W-:Y:S05]  /*2140*/  BSYNC.RECONVERGENT B2 ;  /* 0x0000000000027941 */ /* 0x000fea0003800200 */
.L_x_31097:
        /* <DEDUP_REMOVED lines=14> */
.L_x_31100:
[----:B------:R-:W-:Y:S05]  /*2230*/  BSYNC.RECONVERGENT B2 ;  /* 0x0000000000027941 */ /* 0x000fea0003800200 */
.L_x_31099:
        /* <DEDUP_REMOVED lines=14> */
.L_x_31102:
[----:B------:R-:W-:Y:S05]  /*2320*/  BSYNC.RECONVERGENT B2 ;  /* 0x0000000000027941 */ /* 0x000fea0003800200 */
.L_x_31101:
        /* <DEDUP_REMOVED lines=14> */
.L_x_31104:
[----:B------:R-:W-:Y:S05]  /*2410*/  BSYNC.RECONVERGENT B2 ;  /* 0x0000000000027941 */ /* 0x000fea0003800200 */
.L_x_31103:
        /* <DEDUP_REMOVED lines=14> */
.L_x_31106:
[----:B------:R-:W-:Y:S05]  /*2500*/  BSYNC.RECONVERGENT B2 ;  /* 0x0000000000027941 */ /* 0x000fea0003800200 */
.L_x_31105:
        /* <DEDUP_REMOVED lines=14> */
.L_x_31108:
[----:B------:R-:W-:Y:S05]  /*25f0*/  BSYNC.RECONVERGENT B2 ;  /* 0x0000000000027941 */ /* 0x000fea0003800200 */
.L_x_31107:
        /* <DEDUP_REMOVED lines=14> */
.L_x_31110:
[----:B------:R-:W-:Y:S05]  /*26e0*/  BSYNC.RECONVERGENT B2 ;  /* 0x0000000000027941 */ /* 0x000fea0003800200 */
.L_x_31109:
        /* <DEDUP_REMOVED lines=14> */
.L_x_31112:
[----:B------:R-:W-:Y:S05]  /*27d0*/  BSYNC.RECONVERGENT B2 ;  /* 0x0000000000027941 */ /* 0x000fea0003800200 */
.L_x_31111:
        /* <DEDUP_REMOVED lines=14> */
.L_x_31114:
[----:B------:R-:W-:Y:S05]  /*28c0*/  BSYNC.RECONVERGENT B2 ;  /* 0x0000000000027941 */ /* 0x000fea0003800200 */
.L_x_31113:
        /* <DEDUP_REMOVED lines=14> */
.L_x_31116:
[----:B------:R-:W-:Y:S05]  /*29b0*/  BSYNC.RECONVERGENT B2 ;  /* 0x0000000000027941 */ /* 0x000fea0003800200 */
.L_x_31115:
        /* <DEDUP_REMOVED lines=14> */
.L_x_31118:
[----:B------:R-:W-:Y:S05]  /*2aa0*/  BSYNC.RECONVERGENT B2 ;  /* 0x0000000000027941 */ /* 0x000fea0003800200 */
.L_x_31117:
        /* <DEDUP_REMOVED lines=14> */
.L_x_31120:
[----:B------:R-:W-:Y:S05]  /*2b90*/  BSYNC.RECONVERGENT B2 ;  /* 0x0000000000027941 */ /* 0x000fea0003800200 */
.L_x_31119:
        /* <DEDUP_REMOVED lines=14> */
.L_x_31122:
[----:B------:R-:W-:Y:S05]  /*2c80*/  BSYNC.RECONVERGENT B2 ;  /* 0x0000000000027941 */ /* 0x000fea0003800200 */
.L_x_31121:
        /* <DEDUP_REMOVED lines=13> */
.L_x_31124:
[----:B------:R-:W-:Y:S05]  /*2d60*/  BSYNC.RECONVERGENT B2 ;  /* 0x0000000000027941 */ /* 0x000fea0003800200 */
.L_x_31123:
        /* <DEDUP_REMOVED lines=61> */
.L_x_31082:
[----:B------:R-:W-:Y:S01]  /*3140*/  BSSY B0, `(.L_x_31126) ;  /* 0x0000007000007945 */ /* 0x000fe20003800000 */
[----:B------:R-:W-:Y:S02]  /*3150*/  MOV R12, 0x10 ;  /* 0x00000010000c7802 */ /* 0x000fe40000000f00 */
[----:B------:R-:W-:Y:S02]  /*3160*/  MOV R11, 0x1f ;  /* 0x0000001f000b7802 */ /* 0x000fe40000000f00 */
[----:B------:R-:W-:-:S07]  /*3170*/  MOV R15, 0xffffffff ;  /* 0xffffffff000f7802 */ /* 0x000fce0000000f00 */
[----:B0-----:R-:W-:Y:S05]  /*3180*/  WARPSYNC.COLLECTIVE R15, `(.L_x_31127) ;  /* 0x000000000f087348 */ /* 0x001fea0003c00000 */
[----:B------:R1:W2:Y:S02]  /*3190*/  SHFL.BFLY P6, R14, R13, R12, R11 ;  /* 0x0c00000c0d0e7389 */ /* 0x0002a400000c000b */
[----:B012---:R-:W-:Y:S05]  /*31a0*/  ENDCOLLECTIVE ;  /* 0x000000000000791b */ /* 0x007fea0003800000 */
.L_x_31127:
[----:B------:R-:W-:Y:S05]  /*31b0*/  BSYNC B0 ;  /* 0x0000000000007941 */ /* 0x000fea0003800000 */
.L_x_31126:
        /* <DEDUP_REMOVED lines=8> */
.L_x_31128:
[----:B------:R-:W-:Y:S01]  /*3240*/  HFMA2 R12, -RZ, RZ, 0, 2.384185791015625e-07 ;  /* 0x00000004ff0c7431 */ /* 0x000fe200000001ff */
[----:B------:R-:W-:-:S04]  /*3250*/  FMNMX R0, R13, R14, !PT ;  /* 0x0000000e0d007209 */ /* 0x000fc80007800000 */
[----:B------:R-:W-:-:S07]  /*3260*/  MOV R13, R0 ;  /* 0x00000000000d7202 */ /* 0x000fce0000000f00 */
[----:B------:R-:W-:Y:S05]  /*3270*/  WARPSYNC.COLLECTIVE R15, `(.L_x_31129) ;  /* 0x000000000f087348 */ /* 0x000fea0003c00000 */
[----:B------:R0:W1:Y:S02]  /*3280*/  SHFL.BFLY P6, R14, R13, R12, R11 ;  /* 0x0c00000c0d0e7389 */ /* 0x00006400000c000b */
[----:B01----:R-:W-:Y:S05]  /*3290*/  ENDCOLLECTIVE ;  /* 0x000000000000791b */ /* 0x003fea0003800000 */
.L_x_31129:
[----:B------:R-:W-:Y:S01]  /*32a0*/  HFMA2 R12, -RZ, RZ, 0, 1.1920928955078125e-07 ;  /* 0x00000002ff0c7431 */ /* 0x000fe200000001ff */
[----:B------:R-:W-:-:S04]  /*32b0*/  FMNMX R2, R0, R14, !PT ;  /* 0x0000000e00027209 */ /* 0x000fc80007800000 */
[----:B------:R-:W-:-:S07]  /*32c0*/  MOV R13, R2 ;  /* 0x00000002000d7202 */ /* 0x000fce0000000f00 */
[----:B------:R-:W-:Y:S05]  /*32d0*/  WARPSYNC.COLLECTIVE R15, `(.L_x_31130) ;  /* 0x000000000f087348 */ /* 0x000fea0003c00000 */
[----:B------:R0:W1:Y:S02]  /*32e0*/  SHFL.BFLY P6, R14, R13, R12, R11 ;  /* 0x0c00000c0d0e7389 */ /* 0x00006400000c000b */
[----:B01----:R-:W-:Y:S05]  /*32f0*/  ENDCOLLECTIVE ;  /* 0x000000000000791b */ /* 0x003fea0003800000 */
.L_x_31130:
[----:B------:R-:W-:Y:S01]  /*3300*/  HFMA2 R12, -RZ, RZ, 0, 5.9604644775390625e-08 ;  /* 0x00000001ff0c7431 */ /* 0x000fe200000001ff */
[----:B------:R-:W-:-:S04]  /*3310*/  FMNMX R3, R2, R14, !PT ;  /* 0x0000000e02037209 */ /* 0x000fc80007800000 */
[----:B------:R-:W-:-:S07]  /*3320*/  MOV R13, R3 ;  /* 0x00000003000d7202 */ /* 0x000fce0000000f00 */
[----:B------:R-:W-:Y:S05]  /*3330*/  WARPSYNC.COLLECTIVE R15, `(.L_x_31131) ;  /* 0x000000000f087348 */ /* 0x000fea0003c00000 */
[----:B------:R0:W1:Y:S02]  /*3340*/  SHFL.BFLY P6, R14, R13, R12, R11 ;  /* 0x0c00000c0d0e7389 */ /* 0x00006400000c000b */
[----:B01----:R-:W-:Y:S05]  /*3350*/  ENDCOLLECTIVE ;  /* 0x000000000000791b */ /* 0x003fea0003800000 */
.L_x_31131:
[----:B------:R-:W-:-:S05]  /*3360*/  FMNMX R3, R3, R14, !PT ;  /* 0x0000000e03037209 */ /* 0x000fca0007800000 */
        /* <DEDUP_REMOVED lines=118> */
[----:B0-----:R-:W-:-:S04]  /*3ad0*/  FFMA.SAT R19, R22, R31, 0.5 ;  /* 0x3f00000016137423 */ /* 0x001fc8000000201f */
[----:B------:R-:W-:Y:S01]  /*3ae0*/  FFMA.RM R19, R19, R32, 12582913 ;  /* 0x4b40000113137423 */ /* 0x000fe20000004020 */
[----:B-1----:R-:W-:Y:S01]  /*3af0*/  FMUL R17, R17, R20 ;  /* 0x0000001411117220 */ /* 0x002fe20000400000 */
        /* <DEDUP_REMOVED lines=61> */
[----:B------:R-:W-:Y:S01]  /*3ed0*/  FFMA R15, R15, 1.925963033500011079e-08, R12 ;  /* 0x32a570600f0f7823 */ /* 0x000fe2000000000c */
[----:B------:R-:W-:-:S03]  /*3ee0*/  FADD R12, RZ, R16 ;  /* 0x00000010ff0c7221 */ /* 0x000fc60000000000 */
[----:B------:R0:W1:Y:S02]  /*3ef0*/  MUFU.EX2 R26, R15 ;  /* 0x0000000f001a7308 */ /* 0x0000640000000800 */
[----:B0-----:R-:W-:Y:S01]  /*3f00*/  MOV R15, 0xffffffff ;  /* 0xffffffff000f7802 */ /* 0x001fe20000000f00 */
[----:B-1----:R-:W-:Y:S01]  /*3f10*/  FMUL R26, R11, R26 ;  /* 0x0000001a0b1a7220 */ /* 0x002fe20000400000 */
        /* <DEDUP_REMOVED lines=30> */
.L_x_31132:
[----:B------:R-:W-:Y:S02]  /*4100*/  HFMA2 R12, -RZ, RZ, 0, 4.76837158203125e-07 ;  /* 0x00000008ff0c7431 */ /* 0x000fe400000001ff */
[----:B------:R-:W-:-:S05]  /*4110*/  FADD R27, R13, R14 ;  /* 0x0000000e0d1b7221 */ /* 0x000fca0000000000 */
[----:B------:R-:W-:-:S07]  /*4120*/  MOV R13, R27 ;  /* 0x0000001b000d7202 */ /* 0x000fce0000000f00 */
[----:B------:R-:W-:Y:S05]  /*4130*/  WARPSYNC.COLLECTIVE R15, `(.L_x_31133) ;  /* 0x000000000f087348 */ /* 0x000fea0003c00000 */
[----:B------:R0:W1:Y:S02]  /*4140*/  SHFL.BFLY P6, R14, R13, R12, R11 ;  /* 0x0c00000c0d0e7389 */ /* 0x00006400000c000b */
[----:B01----:R-:W-:Y:S05]  /*4150*/  ENDCOLLECTIVE ;  /* 0x000000000000791b */ /* 0x003fea0003800000 */
.L_x_31133:
[----:B------:R-:W-:Y:S02]  /*4160*/  HFMA2 R12, -RZ, RZ, 0, 2.384185791015625e-07 ;  /* 0x00000004ff0c7431 */ /* 0x000fe400000001ff */
[----:B------:R-:W-:-:S05]  /*4170*/  FADD R30, R27, R14 ;  /* 0x0000000e1b1e7221 */ /* 0x000fca0000000000 */
[----:B------:R-:W-:-:S07]  /*4180*/  MOV R13, R30 ;  /* 0x0000001e000d7202 */ /* 0x000fce0000000f00 */
[----:B------:R-:W-:Y:S05]  /*4190*/  WARPSYNC.COLLECTIVE R15, `(.L_x_31134) ;  /* 0x000000000f087348 */ /* 0x000fea0003c00000 */
[----:B------:R0:W1:Y:S02]  /*41a0*/  SHFL.BFLY P6, R14, R13, R12, R11 ;  /* 0x0c00000c0d0e7389 */ /* 0x00006400000c000b */
[----:B01----:R-:W-:Y:S05]  /*41b0*/  ENDCOLLECTIVE ;  /* 0x000000000000791b */ /* 0x003fea0003800000 */
.L_x_31134:
[----:B------:R-:W-:Y:S02]  /*41c0*/  HFMA2 R12, -RZ, RZ, 0, 1.1920928955078125e-07 ;  /* 0x00000002ff0c7431 */ /* 0x000fe400000001ff */
[----:B------:R-:W-:-:S05]  /*41d0*/  FADD R31, R30, R14 ;  /* 0x0000000e1e1f7221 */ /* 0x000fca0000000000 */
[----:B------:R-:W-:-:S07]  /*41e0*/  MOV R13, R31 ;  /* 0x0000001f000d7202 */ /* 0x000fce0000000f00 */
[----:B------:R-:W-:Y:S05]  /*41f0*/  WARPSYNC.COLLECTIVE R15, `(.L_x_31135) ;  /* 0x000000000f087348 */ /* 0x000fea0003c00000 */
[----:B------:R0:W1:Y:S02]  /*4200*/  SHFL.BFLY P6, R14, R13, R12, R11 ;  /* 0x0c00000c0d0e7389 */ /* 0x00006400000c000b */
[----:B01----:R-:W-:Y:S05]  /*4210*/  ENDCOLLECTIVE ;  /* 0x000000000000791b */ /* 0x003fea0003800000 */
.L_x_31135:
[----:B------:R-:W-:Y:S02]  /*4220*/  HFMA2 R12, -RZ, RZ, 0, 5.9604644775390625e-08 ;  /* 0x00000001ff0c7431 */ /* 0x000fe400000001ff */
[----:B------:R-:W-:-:S05]  /*4230*/  FADD R32, R31, R14 ;  /* 0x0000000e1f207221 */ /* 0x000fca0000000000 */
[----:B------:R-:W-:-:S07]  /*4240*/  MOV R13, R32 ;  /* 0x00000020000d7202 */ /* 0x000fce0000000f00 */
[----:B------:R-:W-:Y:S05]  /*4250*/  WARPSYNC.COLLECTIVE R15, `(.L_x_31136) ;  /* 0x000000000f087348 */ /* 0x000fea0003c00000 */
[----:B------:R0:W1:Y:S02]  /*4260*/  SHFL.BFLY P6, R14, R13, R12, R11 ;  /* 0x0c00000c0d0e7389 */ /* 0x00006400000c000b */
[----:B01----:R-:W-:Y:S05]  /*4270*/  ENDCOLLECTIVE ;  /* 0x000000000000791b */ /* 0x003fea0003800000 */
.L_x_31136:
[----:B------:R-:W-:Y:S05]  /*4280*/  BRA `(.L_x_31137) ;  /* 0xffffffd400d07947 */ /* 0x000fea000383ffff */
        .weak           $__internal_499_$__cuda_sm3x_div_rn_noftz_f32_slowpath
        .type           $__internal_499_$__cuda_sm3x_div_rn_noftz_f32_slowpath,@function
        .size           $__internal_499_$__cuda_sm3x_div_rn_noftz_f32_slowpath,(.L_x_37876 - $__internal_499_$__cuda_sm3x_div_rn_noftz_f32_slowpath)
$__internal_499_$__cuda_sm3x_div_rn_noftz_f32_slowpath:
        /* <DEDUP_REMOVED lines=35> */
.L_x_31139:
        /* <DEDUP_REMOVED lines=51> */
.L_x_31146:
[----:B------:R-:W-:-:S04]  /*47f0*/  LOP3.LUT R11, R11, 0x80000000, RZ, 0xc0, !PT ;  /* 0x800000000b0b7812 */ /* 0x000fc800078ec0ff */
[----:B------:R-:W-:Y:S01]  /*4800*/  LOP3.LUT R11, R11, 0x7f800000, RZ, 0xfc, !PT ;  /* 0x7f8000000b0b7812 */ /* 0x000fe200078efcff */
[----:B------:R-:W-:Y:S06]  /*4810*/  BRA `(.L_x_31147) ;  /* 0x0000000000047947 */ /* 0x000fec0003800000 */
.L_x_31145:
[----:B------:R-:W-:-:S07]  /*4820*/  LEA R11, R40, R11, 0x17 ;  /* 0x0000000b280b7211 */ /* 0x000fce00078eb8ff */
.L_x_31147:
[----:B------:R-:W-:Y:S05]  /*4830*/  BSYNC.RECONVERGENT B1 ;  /* 0x0000000000017941 */ /* 0x000fea0003800200 */
.L_x_31144:
[----:B------:R-:W-:Y:S05]  /*4840*/  BRA `(.L_x_31148) ;  /* 0x0000000000207947 */ /* 0x000fea0003800000 */
.L_x_31143:
[----:B------:R-:W-:-:S04]  /*4850*/  LOP3.LUT R11, R11, 0x80000000, R31, 0x48, !PT ;  /* 0x800000000b0b7812 */ /* 0x000fc800078e481f */
[----:B------:R-:W-:Y:S01]  /*4860*/  LOP3.LUT R11, R11, 0x7f800000, RZ, 0xfc, !PT ;  /* 0x7f8000000b0b7812 */ /* 0x000fe200078efcff */
[----:B------:R-:W-:Y:S06]  /*4870*/  BRA `(.L_x_31148) ;  /* 0x0000000000147947 */ /* 0x000fec0003800000 */
.L_x_31142:
[----:B------:R-:W-:Y:S01]  /*4880*/  LOP3.LUT R11, R11, 0x80000000, R31, 0x48, !PT ;  /* 0x800000000b0b7812 */ /* 0x000fe200078e481f */
[----:B------:R-:W-:Y:S06]  /*4890*/  BRA `(.L_x_31148) ;  /* 0x00000000000c7947 */ /* 0x000fec0003800000 */
.L_x_31141:
[----:B------:R-:W0:Y:S01]  /*48a0*/  MUFU.RSQ R11, -QNAN ;  /* 0xffc00000000b7908 */ /* 0x000e220000001400 */
[----:B------:R-:W-:Y:S05]  /*48b0*/  BRA `(.L_x_31148) ;  /* 0x0000000000047947 */ /* 0x000fea0003800000 */
.L_x_31140:
[----:B------:R-:W-:-:S07]  /*48c0*/  FADD.FTZ R11, R16, R11 ;  /* 0x0000000b100b7221 */ /* 0x000fce0000010000 */
.L_x_31148:
[----:B------:R-:W-:Y:S05]  /*48d0*/  BSYNC.RECONVERGENT B0 ;  /* 0x0000000000007941 */ /* 0x000fea0003800200 */
.L_x_31138:
[----:B------:R-:W-:-:S04]  /*48e0*/  HFMA2 R13, -RZ, RZ, 0, 0 ;  /* 0x00000000ff0d7431 */ /* 0x000fc800000001ff */
[----:B0-----:R-:W-:Y:S05]  /*48f0*/  RET.REL.NODEC R12 `(_Z15SoftmaxWarpImplI24ElementwiseScaleMaskLoadIffbE11DirectStoreIffEfLi1ELi21ELi32ELi1ELb0EL9Algorithm0EEvT_T0_ll) ;  /* 0xffffffb40cc07950 */ /* 0x001fea0003c3ffff */
.L_x_31149:
        /* <DEDUP_REMOVED lines=16> */
.L_x_37876:


//--------------------- .text._Z15SoftmaxWarpImplI24ElementwiseScaleMaskLoadIffbE11DirectStoreIffEfLi1ELi20ELi32ELi1ELb1EL9Algorithm0EEvT_T0_ll --------------------------
	.section	.text._Z15SoftmaxWarpImplI24ElementwiseScaleMaskLoadIffbE11DirectStoreIffEfLi1ELi20ELi32ELi1ELb1EL9Algorithm0EEvT_T0_ll,"ax",@progbits
	.align	128
        .global         _Z15SoftmaxWarpImplI24ElementwiseScaleMaskLoadIffbE11DirectStoreIffEfLi1ELi20ELi32ELi1ELb1EL9Algorithm0EEvT_T0_ll
        .type           _Z15SoftmaxWarpImplI24ElementwiseScaleMaskLoadIffbE11DirectStoreIffEfLi1ELi20ELi32ELi1ELb1EL9Algorithm0EEvT_T0_ll,@function
        .size           _Z15SoftmaxWarpImplI24ElementwiseScaleMaskLoadIffbE11DirectStoreIffEfLi1ELi20ELi32ELi1ELb1EL9Algorithm0EEvT_T0_ll,(.L_x_37877 - _Z15SoftmaxWarpImplI24ElementwiseScaleMaskLoadIffbE11DirectStoreIffEfLi1ELi20ELi32ELi1ELb1EL9Algorithm0EEvT_T0_ll)
        .other          _Z15SoftmaxWarpImplI24ElementwiseScaleMaskLoadIffbE11DirectStoreIffEfLi1ELi20ELi32ELi1ELb1EL9Algorithm0EEvT_T0_ll,@"STO_CUDA_ENTRY STV_DEFAULT"
_Z15SoftmaxWarpImplI24ElementwiseScaleMaskLoadIffbE11DirectStoreIffEfLi1ELi20ELi32ELi1ELb1EL9Algorithm0EEvT_T0_ll:
.text._Z15SoftmaxWarpImplI24ElementwiseScaleMaskLoadIffbE11DirectStoreIffEfLi1ELi20ELi32ELi1ELb1EL9Algorithm0EEvT_T0_ll:
        /* <DEDUP_REMOVED lines=26> */
.L_x_31150:
        /* <DEDUP_REMOVED lines=33> */
.L_x_31193:
[----:B------:R-:W-:Y:S01]  /*03b0*/  ISETP.GE.U32.AND P0, PT, R34, UR44, PT ;  /* 0x0000002c22007c0c */ /* 0x000fe2000bf06070 */
[----:B------:R-:W-:Y:S01]  /*03c0*/  HFMA2 R3, -RZ, RZ, 0, 0 ;  /* 0x00000000ff037431 */ /* 0x000fe200000001ff */
[----:B------:R-:W-:Y:S01]  /*03d0*/  ISETP.GE.U32.AND P4, PT, R53, UR44, PT ;  /* 0x0000002c35007c0c */ /* 0x000fe2000bf86070 */
[----:B-1----:R-:W-:Y:S01]  /*03e0*/  IMAD R5, R31, UR48, RZ ;  /* 0x000000301f057c24 */ /* 0x002fe2000f8e02ff */
[----:B------:R-:W-:Y:S02]  /*03f0*/  ISETP.GE.AND.EX P0, PT, RZ, UR45, PT, P0 ;  /* 0x0000002dff007c0c */ /* 0x000fe4000bf06300 */
[----:B------:R-:W-:Y:S01]  /*0400*/  ISETP.GE.AND.EX P4, PT, RZ, UR45, PT, P4 ;  /* 0x0000002dff007c0c */ /* 0x000fe2000bf86340 */
[----:B------:R-:W-:Y:S01]  /*0410*/  IMAD R5, R32, UR49, R5 ;  /* 0x0000003120057c24 */ /* 0x000fe2000f8e0205 */
[----:B------:R-:W-:-:S05]  /*0420*/  MOV R2, R34 ;  /* 0x0000002200027202 */ /* 0x000fca0000000f00 */
[----:B------:R-:W-:-:S04]  /*0430*/  IMAD.WIDE.U32 R6, R32, UR48, R2 ;  /* 0x0000003020067c25 */ /* 0x000fc8000f8e0002 */
[----:B------:R-:W-:Y:S01]  /*0440*/  @!P0 R2UR UR6, R26 ;  /* 0x000000001a0682ca */ /* 0x000fe200000e0000 */
[----:B------:R-:W-:Y:S01]  /*0450*/  IMAD.IADD R5, R7, 0x1, R5 ;  /* 0x0000000107057824 */ /* 0x000fe200078e0205 */
[C---:B------:R-:W-:Y:S01]  /*0460*/  @!P0 R2UR UR7, R27.reuse ;  /* 0x000000001b0782ca */ /* 0x040fe200000e0000 */
[----:B0-----:R-:W0:Y:S01]  /*0470*/  @!P0 LDC R13, c[0x0][0x39c] ;  /* 0x0000e700ff0d8b82 */ /* 0x001e220000000800 */
[----:B------:R-:W-:Y:S02]  /*0480*/  IADD3 R2, P1, PT, R6, UR42, RZ ;  /* 0x0000002a06027c10 */ /* 0x000fe4000ff3e0ff */
[C---:B------:R-:W-:Y:S02]  /*0490*/  @!P4 R2UR UR10, R26.reuse ;  /* 0x000000001a0ac2ca */ /* 0x040fe400000e0000 */
[C---:B------:R-:W-:Y:S02]  /*04a0*/  @!P4 R2UR UR11, R27.reuse ;  /* 0x000000001b0bc2ca */ /* 0x040fe400000e0000 */
[----:B------:R-:W-:Y:S01]  /*04b0*/  @!P0 R2UR UR4, R26 ;  /* 0x000000001a0482ca */ /* 0x000fe200000e0000 */
[----:B------:R-:W1:Y:S01]  /*04c0*/  @!P4 LDC R15, c[0x0][0x39c] ;  /* 0x0000e700ff0fcb82 */ /* 0x000e620000000800 */
[----:B------:R-:W-:-:S02]  /*04d0*/  @!P0 R2UR UR5, R27 ;  /* 0x000000001b0582ca */ /* 0x000fc400000e0000 */
[----:B------:R-:W-:Y:S02]  /*04e0*/  IADD3.X R3, PT, PT, R5, UR43, RZ, P1, !PT ;  /* 0x0000002b05037c10 */ /* 0x000fe40008ffe4ff */
[----:B------:R-:W-:Y:S02]  /*04f0*/  @!P4 R2UR UR8, R26 ;  /* 0x000000001a08c2ca */ /* 0x000fe400000e0000 */
[----:B------:R-:W-:Y:S01]  /*0500*/  @!P4 R2UR UR9, R27 ;  /* 0x000000001b09c2ca */ /* 0x000fe200000e0000 */
[----:B------:R-:W2:Y:S01]  /*0510*/  @!P0 LDG.E.U8 R16, desc[UR6][R2.64] ;  /* 0x0000000602108981 */ /* 0x000ea2000c1e1100 */
[----:B------:R-:W-:-:S03]  /*0520*/  LEA R4, P1, R6, UR40, 0x2 ;  /* 0x0000002806047c11 */ /* 0x000fc6000f8210ff */
[----:B------:R-:W3:Y:S01]  /*0530*/  @!P4 LDG.E.U8 R7, desc[UR10][R2.64+0x20] ;  /* 0x0000200a0207c981 */ /* 0x000ee2000c1e1100 */
[----:B------:R-:W-:-:S05]  /*0540*/  LEA.HI.X R5, R6, UR41, R5, 0x2, P1 ;  /* 0x0000002906057c11 */ /* 0x000fca00088f1405 */
[----:B------:R-:W0:Y:S01]  /*0550*/  @!P0 LDG.E R0, desc[UR4][R4.64] ;  /* 0x0000000404008981 */ /* 0x000e22000c1e1900 */
[----:B------:R-:W-:-:S03]  /*0560*/  ISETP.GE.U32.AND P2, PT, R52, UR44, PT ;  /* 0x0000002c34007c0c */ /* 0x000fc6000bf46070 */
[----:B------:R-:W1:Y:S01]  /*0570*/  @!P4 LDG.E R6, desc[UR8][R4.64+0x80] ;  /* 0x000080080406c981 */ /* 0x000e62000c1e1900 */
[----:B------:R-:W-:-:S13]  /*0580*/  ISETP.GE.AND.EX P2, PT, RZ, UR45, PT, P2 ;  /* 0x0000002dff007c0c */ /* 0x000fda000bf46320 */
[C---:B------:R-:W-:Y:S02]  /*0590*/  @!P2 R2UR UR6, R26.reuse ;  /* 0x000000001a06a2ca */ /* 0x040fe400000e0000 */
[C---:B------:R-:W-:Y:S02]  /*05a0*/  @!P2 R2UR UR7, R27.reuse ;  /* 0x000000001b07a2ca */ /* 0x040fe400000e0000 */
        /* <DEDUP_REMOVED lines=21> */
[----:B------:R-:W-:Y:S02]  /*0700*/  MOV R69, 0xff800000 ;  /* 0xff80000000457802 */ /* 0x000fe40000000f00 */
[----:B------:R-:W-:Y:S02]  /*0710*/  MOV R71, 0xff800000 ;  /* 0xff80000000477802 */ /* 0x000fe40000000f00 */
[----:B------:R-:W-:Y:S02]  /*0720*/  MOV R73, 0xff800000 ;  /* 0xff80000000497802 */ /* 0x000fe40000000f00 */
[----:B--2---:R-:W-:-:S02]  /*0730*/  ISETP.NE.OR P5, PT, R16, RZ, P0 ;  /* 0x000000ff1000720c */ /* 0x004fc400007a5670 */
[----:B---3--:R-:W-:Y:S02]  /*0740*/  ISETP.NE.OR P6, PT, R7, RZ, P4 ;  /* 0x000000ff0700720c */ /* 0x008fe400027c5670 */
[----:B------:R-:W5:Y:S01]  /*0750*/  @!P2 LDC R7, c[0x0][0x39c] ;  /* 0x0000e700ff07ab82 */ /* 0x000f620000000800 */
[----:B0-----:R-:W-:Y:S01]  /*0760*/  @!P0 FMUL R0, R0, R13 ;  /* 0x0000000d00008220 */ /* 0x001fe20000400000 */
[----:B-1----:R-:W-:-:S07]  /*0770*/  @!P4 FMUL R6, R6, R15 ;  /* 0x0000000f0606c220 */ /* 0x002fce0000400000 */
[----:B------:R-:W0:Y:S08]  /*0780*/  @!P5 LDC R0, c[0x0][0x398] ;  /* 0x0000e600ff00db82 */ /* 0x000e300000000800 */
[----:B------:R-:W1:Y:S01]  /*0790*/  @!P6 LDC R6, c[0x0][0x398] ;  /* 0x0000e600ff06eb82 */ /* 0x000e620000000800 */
[----:B------:R-:W-:-:S04]  /*07a0*/  ISETP.GE.U32.AND P6, PT, R49, UR44, PT ;  /* 0x0000002c31007c0c */ /* 0x000fc8000bfc6070 */
[----:B------:R-:W-:Y:S02]  /*07b0*/  ISETP.GE.AND.EX P6, PT, RZ, UR45, PT, P6 ;  /* 0x0000002dff007c0c */ /* 0x000fe4000bfc6360 */
[----:B------:R-:W-:Y:S01]  /*07c0*/  ISETP.GE.U32.AND P5, PT, R48, UR44, PT ;  /* 0x0000002c30007c0c */ /* 0x000fe2000bfa6070 */
[----:B------:R-:W2:Y:S01]  /*07d0*/  @!P1 LDC R15, c[0x0][0x39c] ;  /* 0x0000e700ff0f9b82 */ /* 0x000ea20000000800 */
[----:B------:R-:W-:Y:S02]  /*07e0*/  MOV R13, 0xff800000 ;  /* 0xff800000000d7802 */ /* 0x000fe40000000f00 */
[----:B------:R-:W-:Y:S02]  /*07f0*/  ISETP.GE.AND.EX P5, PT, RZ, UR45, PT, P5 ;  /* 0x0000002dff007c0c */ /* 0x000fe4000bfa6350 */
[----:B0-----:R-:W-:-:S05]  /*0800*/  @!P0 FMNMX R13, R0, -INF , !PT ;  /* 0xff800000000d8809 */ /* 0x001fca0007800000 */
[C---:B------:R-:W-:Y:S01]  /*0810*/  @!P6 R2UR UR6, R26.reuse ;  /* 0x000000001a06e2ca */ /* 0x040fe200000e0000 */
[----:B------:R-:W0:Y:S01]  /*0820*/  @!P6 LDC R19, c[0x0][0x39c] ;  /* 0x0000e700ff13eb82 */ /* 0x000e220000000800 */
[----:B------:R-:W-:Y:S02]  /*0830*/  @!P6 R2UR UR7, R27 ;  /* 0x000000001b07e2ca */ /* 0x000fe400000e0000 */
[----:B------:R-:W-:Y:S02]  /*0840*/  @!P6 R2UR UR4, R26 ;  /* 0x000000001a04e2ca */ /* 0x000fe400000e0000 */
[-C--:B-1----:R-:W-:Y:S02]  /*0850*/  @!P4 FMNMX R13, R13, R6.reuse, !PT ;  /* 0x000000060d0dc209 */ /* 0x082fe40007800000 */
[----:B------:R-:W-:Y:S02]  /*0860*/  @!P4 MOV R69, R6 ;  /* 0x000000060045c202 */ /* 0x000fe40000000f00 */
[----:B----4-:R-:W-:-:S02]  /*0870*/  ISETP.NE.OR P4, PT, R9, RZ, P2 ;  /* 0x000000ff0900720c */ /* 0x010fc40001785670 */
[C---:B------:R-:W-:Y:S01]  /*0880*/  @!P6 R2UR UR5, R27.reuse ;  /* 0x000000001b05e2ca */ /* 0x040fe200000e0000 */
[----:B-----5:R-:W-:Y:S02]  /*0890*/  @!P2 FMUL R8, R8, R7 ;  /* 0x000000070808a220 */ /* 0x020fe40000400000 */
[----:B------:R-:W3:Y:S01]  /*08a0*/  @!P6 LDG.E.U8 R18, desc[UR6][R2.64+0xa0] ;  /* 0x0000a0060212e981 */ /* 0x000ee2000c1e1100 */
[----:B------:R-:W-:Y:S02]  /*08b0*/  @!P5 R2UR UR6, R26 ;  /* 0x000000001a06d2ca */ /* 0x000fe400000e0000 */
[----:B------:R-:W-:-:S05]  /*08c0*/  @!P5 R2UR UR7, R27 ;  /* 0x000000001b07d2ca */ /* 0x000fca00000e0000 */
[----:B------:R-:W1:Y:S02]  /*08d0*/  @!P4 LDC R8, c[0x0][0x398] ;  /* 0x0000e600ff08cb82 */ /* 0x000e640000000800 */
[----:B------:R-:W0:Y:S01]  /*08e0*/  @!P6 LDG.E R6, desc[UR4][R4.64+0x280] ;  /* 0x000280040406e981 */ /* 0x000e22000c1e1900 */
[----:B------:R-:W-:Y:S02]  /*08f0*/  @!P5 R2UR UR4, R26 ;  /* 0x000000001a04d2ca */ /* 0x000fe400000e0000 */
[----:B------:R-:W-:Y:S02]  /*0900*/  @!P5 R2UR UR5, R27 ;  /* 0x000000001b05d2ca */ /* 0x000fe400000e0000 */
[----:B------:R-:W-:Y:S01]  /*0910*/  ISETP.GE.U32.AND P4, PT, R47, UR44, PT ;  /* 0x0000002c2f007c0c */ /* 0x000fe2000bf86070 */
[----:B------:R-:W4:Y:S03]  /*0920*/  @!P5 LDG.E.U8 R9, desc[UR6][R2.64+0xc0] ;  /* 0x0000c0060209d981 */ /* 0x000f26000c1e1100 */
[----:B------:R-:W-:-:S07]  /*0930*/  ISETP.GE.AND.EX P4, PT, RZ, UR45, PT, P4 ;  /* 0x0000002dff007c0c */ /* 0x000fce000bf86340 */
[----:B------:R-:W5:Y:S06]  /*0940*/  @!P5 LDG.E R7, desc[UR4][R4.64+0x300] ;  /* 0x000300040407d981 */ /* 0x000f6c000c1e1900 */
[----:B------:R-:W-:Y:S02]  /*0950*/  @!P4 R2UR UR6, R26 ;  /* 0x000000001a06c2ca */ /* 0x000fe400000e0000 */
[----:B------:R-:W-:Y:S02]  /*0960*/  @!P4 R2UR UR7, R27 ;  /* 0x000000001b07c2ca */ /* 0x000fe400000e0000 */
[----:B-1----:R-:W-:-:S02]  /*0970*/  @!P2 FMNMX R13, R13, R8, !PT ;  /* 0x000000080d0da209 */ /* 0x002fc40007800000 */
[----:B------:R-:W-:Y:S02]  /*0980*/  @!P2 MOV R71, R8 ;  /* 0x000000080047a202 */ /* 0x000fe40000000f00 */
[----:B------:R-:W-:Y:S01]  /*0990*/  ISETP.NE.OR P2, PT, R11, RZ, P1 ;  /* 0x000000ff0b00720c */ /* 0x000fe20000f45670 */
[----:B--2---:R-:W-:Y:S01]  /*09a0*/  @!P1 FMUL R10, R10, R15 ;  /* 0x0000000f0a0a9220 */ /* 0x004fe20000400000 */
[----:B------:R-:W-:Y:S01]  /*09b0*/  @!P4 R2UR UR4, R26 ;  /* 0x000000001a04c2ca */ /* 0x000fe200000e0000 */
[----:B------:R-:W5:Y:S01]  /*09c0*/  @!P5 LDC R8, c[0x0][0x39c] ;  /* 0x0000e700ff08db82 */ /* 0x000f620000000800 */
[----:B------:R-:W-:-:S03]  /*09d0*/  @!P4 R2UR UR5, R27 ;  /* 0x000000001b05c2ca */ /* 0x000fc600000e0000 */
[----:B------:R-:W2:Y:S06]  /*09e0*/  @!P4 LDG.E.U8 R15, desc[UR6][R2.64+0xe0] ;  /* 0x0000e006020fc981 */ /* 0x000eac000c1e1100 */
[----:B------:R-:W1:Y:S01]  /*09f0*/  @!P2 LDC R10, c[0x0][0x398] ;  /* 0x0000e600ff0aab82 */ /* 0x000e620000000800 */
[----:B------:R-:W-:-:S03]  /*0a00*/  ISETP.GE.U32.AND P2, PT, R46, UR44, PT ;  /* 0x0000002c2e007c0c */ /* 0x000fc6000bf46070 */
[----:B------:R-:W2:Y:S01]  /*0a10*/  @!P4 LDG.E R11, desc[UR4][R4.64+0x380] ;  /* 0x00038004040bc981 */ /* 0x000ea2000c1e1900 */
[----:B------:R-:W-:-:S13]  /*0a20*/  ISETP.GE.AND.EX P2, PT, RZ, UR45, PT, P2 ;  /* 0x0000002dff007c0c */ /* 0x000fda000bf46320 */
[C---:B------:R-:W-:Y:S02]  /*0a30*/  @!P2 R2UR UR6, R26.reuse ;  /* 0x000000001a06a2ca */ /* 0x040fe400000e0000 */
[C---:B------:R-:W-:Y:S02]  /*0a40*/  @!P2 R2UR UR7, R27.reuse ;  /* 0x000000001b07a2ca */ /* 0x040fe400000e0000 */
[----:B------:R-:W-:Y:S02]  /*0a50*/  @!P2 R2UR UR4, R26 ;  /* 0x000000001a04a2ca */ /* 0x000fe400000e0000 */
[----:B------:R-:W-:Y:S01]  /*0a60*/  @!P2 R2UR UR5, R27 ;  /* 0x000000001b05a2ca */ /* 0x000fe200000e0000 */
[----:B-1----:R-:W-:Y:S01]  /*0a70*/  @!P1 IMAD.MOV.U32 R73, RZ, RZ, R10 ;  /* 0x000000ffff499224 */ /* 0x002fe200078e000a */
[----:B------:R-:W-:Y:S02]  /*0a80*/  @!P1 FMNMX R13, R13, R10, !PT ;  /* 0x0000000a0d0d9209 */ /* 0x000fe40007800000 */
[----:B------:R-:W-:-:S05]  /*0a90*/  ISETP.NE.OR P1, PT, R14, RZ, P3 ;  /* 0x000000ff0e00720c */ /* 0x000fca0001f25670 */
[----:B------:R-:W2:Y:S01]  /*0aa0*/  @!P2 LDG.E.U8 R16, desc[UR6][R2.64+0x100] ;  /* 0x000100060210a981 */ /* 0x000ea2000c1e1100 */
[----:B------:R-:W-:-:S03]  /*0ab0*/  @!P3 FMUL R12, R12, R17 ;  /* 0x000000110c0cb220 */ /* 0x000fc60000400000 */
[----:B------:R-:W2:Y:S04]  /*0ac0*/  @!P2 LDG.E R10, desc[UR4][R4.64+0x400] ;  /* 0x00040004040aa981 */ /* 0x000ea8000c1e1900 */
        /* <DEDUP_REMOVED lines=11> */
[----:B------:R-:W-:Y:S02]  /*0b80*/  @!P3 MOV R75, R12 ;  /* 0x0000000c004bb202 */ /* 0x000fe40000000f00 */
[----:B------:R-:W1:Y:S01]  /*0b90*/  @!P4 LDC R12, c[0x0][0x39c] ;  /* 0x0000e700ff0ccb82 */ /* 0x000e620000000800 */
[----:B------:R-:W-:Y:S01]  /*0ba0*/  MOV R67, 0xff800000 ;  /* 0xff80000000437802 */ /* 0x000fe20000000f00 */
[----:B------:R-:W-:Y:S01]  /*0bb0*/  IMAD.MOV.U32 R65, RZ, RZ, -0x800000 ;  /* 0xff800000ff417424 */ /* 0x000fe200078e00ff */
[----:B------:R-:W-:-:S02]  /*0bc0*/  MOV R63, 0xff800000 ;  /* 0xff800000003f7802 */ /* 0x000fc40000000f00 */
[----:B---3--:R-:W-:Y:S01]  /*0bd0*/  ISETP.NE.OR P3, PT, R18, RZ, P6 ;  /* 0x000000ff1200720c */ /* 0x008fe20003765670 */
[----:B0-----:R-:W-:Y:S02]  /*0be0*/  @!P6 FMUL R6, R6, R19 ;  /* 0x000000130606e220 */ /* 0x001fe40000400000 */
[----:B------:R-:W0:Y:S10]  /*0bf0*/  @!P1 LDC R19, c[0x0][0x39c] ;  /* 0x0000e700ff139b82 */ /* 0x000e340000000800 */
[----:B------:R-:W3:Y:S01]  /*0c00*/  @!P3 LDC R6, c[0x0][0x398] ;  /* 0x0000e600ff06bb82 */ /* 0x000ee20000000800 */
[----:B----4-:R-:W-:Y:S01]  /*0c10*/  ISETP.NE.OR P3, PT, R9, RZ, P5 ;  /* 0x000000ff0900720c */ /* 0x010fe20002f65670 */
[----:B-----5:R-:W-:-:S12]  /*0c20*/  @!P5 FMUL R8, R7, R8 ;  /* 0x000000080708d220 */ /* 0x020fd80000400000 */
[----:B------:R-:W4:Y:S01]  /*0c30*/  @!P3 LDC R8, c[0x0][0x398] ;  /* 0x0000e600ff08bb82 */ /* 0x000f220000000800 */
[----:B------:R-:W-:-:S04]  /*0c40*/  ISETP.GE.U32.AND P3, PT, R44, UR44, PT ;  /* 0x0000002c2c007c0c */ /* 0x000fc8000bf66070 */
[----:B------:R-:W-:Y:S02]  /*0c50*/  ISETP.GE.AND.EX P3, PT, RZ, UR45, PT, P3 ;  /* 0x0000002dff007c0c */ /* 0x000fe4000bf66330 */
[-C--:B---3--:R-:W-:Y:S02]  /*0c60*/  @!P6 MOV R67, R6.reuse ;  /* 0x000000060043e202 */ /* 0x088fe40000000f00 */
[----:B------:R-:W-:Y:S02]  /*0c70*/  @!P6 FMNMX R13, R13, R6, !PT ;  /* 0x000000060d0de209 */ /* 0x000fe40007800000 */
[----:B--2---:R-:W-:Y:S02]  /*0c80*/  ISETP.NE.OR P6, PT, R15, RZ, P4 ;  /* 0x000000ff0f00720c */ /* 0x004fe400027c5670 */
[----:B------:R-:W-:Y:S01]  /*0c90*/  MOV R7, 0xff800000 ;  /* 0xff80000000077802 */ /* 0x000fe20000000f00 */
[----:B-1----:R-:W-:Y:S01]  /*0ca0*/  @!P4 FMUL R6, R11, R12 ;  /* 0x0000000c0b06c220 */ /* 0x002fe20000400000 */
[-C--:B----4-:R-:W-:Y:S01]  /*0cb0*/  @!P5 FMNMX R13, R13, R8.reuse, !PT ;  /* 0x000000080d0dd209 */ /* 0x090fe20007800000 */
[----:B------:R-:W1:Y:S01]  /*0cc0*/  @!P2 LDC R11, c[0x0][0x39c] ;  /* 0x0000e700ff0bab82 */ /* 0x000e620000000800 */
[----:B------:R-:W-:-:S02]  /*0cd0*/  @!P5 MOV R7, R8 ;  /* 0x000000080007d202 */ /* 0x000fc40000000f00 */
[----:B------:R-:W-:Y:S02]  /*0ce0*/  ISETP.GE.U32.AND P5, PT, R43, UR44, PT ;  /* 0x0000002c2b007c0c */ /* 0x000fe4000bfa6070 */
[C---:B------:R-:W-:Y:S02]  /*0cf0*/  @!P3 R2UR UR6, R26.reuse ;  /* 0x000000001a06b2ca */ /* 0x040fe400000e0000 */
[C---:B------:R-:W-:Y:S01]  /*0d00*/  @!P3 R2UR UR7, R27.reuse ;  /* 0x000000001b07b2ca */ /* 0x040fe200000e0000 */
[----:B------:R-:W2:Y:S01]  /*0d10*/  @!P6 LDC R6, c[0x0][0x398] ;  /* 0x0000e600ff06eb82 */ /* 0x000ea20000000800 */
[----:B------:R-:W-:Y:S02]  /*0d20*/  ISETP.GE.AND.EX P5, PT, RZ, UR45, PT, P5 ;  /* 0x0000002dff007c0c */ /* 0x000fe4000bfa6350 */
[----:B------:R-:W-:Y:S02]  /*0d30*/  @!P3 R2UR UR4, R26 ;  /* 0x000000001a04b2ca */ /* 0x000fe400000e0000 */
[----:B------:R-:W-:-:S07]  /*0d40*/  @!P3 R2UR UR5, R27 ;  /* 0x000000001b05b2ca */ /* 0x000fce00000e0000 */
[----:B------:R-:W3:Y:S02]  /*0d50*/  @!P3 LDG.E.U8 R18, desc[UR6][R2.64+0x140] ;  /* 0x000140060212b981 */ /* 0x000ee4000c1e1100 */
[----:B------:R-:W-:Y:S01]  /*0d60*/  @!P5 R2UR UR8, R26 ;  /* 0x000000001a08d2ca */ /* 0x000fe200000e0000 */
[----:B------:R-:W4:Y:S01]  /*0d70*/  @!P5 LDC R21, c[0x0][0x39c] ;  /* 0x0000e700ff15db82 */ /* 0x000f220000000800 */
[C---:B------:R-:W-:Y:S02]  /*0d80*/  @!P5 R2UR UR9, R27.reuse ;  /* 0x000000001b09d2ca */ /* 0x040fe400000e0000 */
[----:B------:R-:W5:Y:S01]  /*0d90*/  @!P3 LDG.E R8, desc[UR4][R4.64+0x500] ;  /* 0x000500040408b981 */ /* 0x000f62000c1e1900 */
[----:B------:R-:W-:Y:S02]  /*0da0*/  ISETP.NE.OR P6, PT, R16, RZ, P2 ;  /* 0x000000ff1000720c */ /* 0x000fe400017c5670 */
[----:B------:R-:W-:Y:S02]  /*0db0*/  @!P5 R2UR UR6, R26 ;  /* 0x000000001a06d2ca */ /* 0x000fe400000e0000 */
[----:B------:R-:W-:-:S02]  /*0dc0*/  @!P5 R2UR UR7, R27 ;  /* 0x000000001b07d2ca */ /* 0x000fc400000e0000 */
[-C--:B--2---:R-:W-:Y:S02]  /*0dd0*/  @!P4 FMNMX R13, R13, R6.reuse, !PT ;  /* 0x000000060d0dc209 */ /* 0x084fe40007800000 */
[----:B------:R-:W-:Y:S02]  /*0de0*/  @!P4 MOV R65, R6 ;  /* 0x000000060041c202 */ /* 0x000fe40000000f00 */
[----:B------:R-:W-:Y:S01]  /*0df0*/  ISETP.GE.U32.AND P4, PT, R42, UR44, PT ;  /* 0x0000002c2a007c0c */ /* 0x000fe2000bf86070 */
[----:B------:R-:W2:Y:S01]  /*0e00*/  @!P5 LDG.E.U8 R9, desc[UR8][R2.64+0x160] ;  /* 0x000160080209d981 */ /* 0x000ea2000c1e1100 */
[----:B-1----:R-:W-:Y:S02]  /*0e10*/  @!P2 FMUL R10, R10, R11 ;  /* 0x0000000b0a0aa220 */ /* 0x002fe40000400000 */
[----:B------:R-:W-:-:S03]  /*0e20*/  ISETP.GE.AND.EX P4, PT, RZ, UR45, PT, P4 ;  /* 0x0000002dff007c0c */ /* 0x000fc6000bf86340 */
[----:B------:R-:W4:Y:S01]  /*0e30*/  @!P5 LDG.E R6, desc[UR6][R4.64+0x580] ;  /* 0x000580060406d981 */ /* 0x000f22000c1e1900 */
[----:B------:R-:W1:Y:S01]  /*0e40*/  @!P6 LDC R10, c[0x0][0x398] ;  /* 0x0000e600ff0aeb82 */ /* 0x000e620000000800 */
[----:B------:R-:W-:-:S04]  /*0e50*/  ISETP.GE.U32.AND P6, PT, R41, UR44, PT ;  /* 0x0000002c29007c0c */ /* 0x000fc8000bfc6070 */
[----:B------:R-:W-:-:S04]  /*0e60*/  ISETP.GE.AND.EX P6, PT, RZ, UR45, PT, P6 ;  /* 0x0000002dff007c0c */ /* 0x000fc8000bfc6360 */
[C---:B------:R-:W-:Y:S02]  /*0e70*/  @!P4 R2UR UR6, R26.reuse ;  /* 0x000000001a06c2ca */ /* 0x040fe400000e0000 */
[C---:B------:R-:W-:Y:S02]  /*0e80*/  @!P4 R2UR UR7, R27.reuse ;  /* 0x000000001b07c2ca */ /* 0x040fe400000e0000 */
[----:B------:R-:W-:Y:S02]  /*0e90*/  @!P4 R2UR UR4, R26 ;  /* 0x000000001a04c2ca */ /* 0x000fe400000e0000 */
[----:B------:R-:W-:-:S03]  /*0ea0*/  @!P4 R2UR UR5, R27 ;  /* 0x000000001b05c2ca */ /* 0x000fc600000e0000 */
[----:B------:R-:W-:Y:S02]  /*0eb0*/  @!P6 R2UR UR8, R26 ;  /* 0x000000001a08e2ca */ /* 0x000fe400000e0000 */
[----:B------:R-:W-:-:S04]  /*0ec0*/  @!P6 R2UR UR9, R27 ;  /* 0x000000001b09e2ca */ /* 0x000fc800000e0000 */
[----:B------:R-:W4:Y:S01]  /*0ed0*/  @!P4 LDG.E.U8 R11, desc[UR6][R2.64+0x180] ;  /* 0x00018006020bc981 */ /* 0x000f22000c1e1100 */
[-C--:B-1----:R-:W-:Y:S02]  /*0ee0*/  @!P2 FMNMX R13, R13, R10.reuse, !PT ;  /* 0x0000000a0d0da209 */ /* 0x082fe40007800000 */
[----:B------:R-:W-:Y:S02]  /*0ef0*/  @!P2 MOV R63, R10 ;  /* 0x0000000a003fa202 */ /* 0x000fe40000000f00 */
[----:B------:R-:W4:Y:S01]  /*0f00*/  @!P4 LDG.E R10, desc[UR4][R4.64+0x600] ;  /* 0x00060004040ac981 */ /* 0x000f22000c1e1900 */
[----:B------:R-:W-:Y:S02]  /*0f10*/  @!P6 R2UR UR4, R26 ;  /* 0x000000001a04e2ca */ /* 0x000fe400000e0000 */
[----:B------:R-:W-:Y:S01]  /*0f20*/  @!P6 R2UR UR5, R27 ;  /* 0x000000001b05e2ca */ /* 0x000fe200000e0000 */
[----:B------:R-:W4:Y:S01]  /*0f30*/  @!P6 LDG.E.U8 R15, desc[UR8][R2.64+0x1a0] ;  /* 0x0001a008020fe981 */ /* 0x000f22000c1e1100 */
[----:B------:R-:W-:Y:S01]  /*0f40*/  ISETP.NE.OR P2, PT, R17, RZ, P1 ;  /* 0x000000ff1100720c */ /* 0x000fe20000f45670 */
[----:B0-----:R-:W-:-:S02]  /*0f50*/  @!P1 FMUL R14, R14, R19 ;  /* 0x000000130e0e9220 */ /* 0x001fc40000400000 */
[----:B------:R-:W5:Y:S08]  /*0f60*/  @!P3 LDC R19, c[0x0][0x39c] ;  /* 0x0000e700ff13bb82 */ /* 0x000f700000000800 */
[----:B------:R-:W4:Y:S02]  /*0f70*/  @!P6 LDG.E R12, desc[UR4][R4.64+0x680] ;  /* 0x00068004040ce981 */ /* 0x000f24000c1e1900 */
        /* <DEDUP_REMOVED lines=12> */
[----:B------:R-:W-:-:S02]  /*1040*/  MOV R59, 0xff800000 ;  /* 0xff800000003b7802 */ /* 0x000fc40000000f00 */
[----:B------:R-:W-:Y:S02]  /*1050*/  MOV R29, 0xff800000 ;  /* 0xff800000001d7802 */ /* 0x000fe40000000f00 */
[----:B---3--:R-:W-:Y:S01]  /*1060*/  ISETP.NE.OR P1, PT, R18, RZ, P3 ;  /* 0x000000ff1200720c */ /* 0x008fe20001f25670 */
[----:B-----5:R-:W-:Y:S02]  /*1070*/  @!P3 FMUL R8, R8, R19 ;  /* 0x000000130808b220 */ /* 0x020fe40000400000 */
[----:B------:R-:W0:Y:S10]  /*1080*/  @!P6 LDC R19, c[0x0][0x39c] ;  /* 0x0000e700ff13eb82 */ /* 0x000e340000000800 */
[----:B------:R-:W1:Y:S01]  /*1090*/  @!P1 LDC R8, c[0x0][0x398] ;  /* 0x0000e600ff089b82 */ /* 0x000e620000000800 */
[----:B--2---:R-:W-:Y:S01]  /*10a0*/  ISETP.NE.OR P1, PT, R9, RZ, P5 ;  /* 0x000000ff0900720c */ /* 0x004fe20002f25670 */
[----:B----4-:R-:W-:-:S06]  /*10b0*/  @!P5 FMUL R6, R6, R21 ;  /* 0x000000150606d220 */ /* 0x010fcc0000400000 */
[----:B------:R-:W2:Y:S08]  /*10c0*/  @!P4 LDC R9, c[0x0][0x39c] ;  /* 0x0000e700ff09cb82 */ /* 0x000eb00000000800 */
[----:B------:R-:W3:Y:S01]  /*10d0*/  @!P1 LDC R6, c[0x0][0x398] ;  /* 0x0000e600ff069b82 */ /* 0x000ee20000000800 */
[----:B-1----:R-:W-:Y:S01]  /*10e0*/  @!P3 IMAD.MOV.U32 R59, RZ, RZ, R8 ;  /* 0x000000ffff3bb224 */ /* 0x002fe200078e0008 */
[----:B------:R-:W-:-:S02]  /*10f0*/  @!P3 FMNMX R13, R13, R8, !PT ;  /* 0x000000080d0db209 */ /* 0x000fc40007800000 */
[----:B------:R-:W-:-:S04]  /*1100*/  ISETP.NE.OR P3, PT, R11, RZ, P4 ;  /* 0x000000ff0b00720c */ /* 0x000fc80002765670 */
[----:B------:R-:W1:Y:S01]  /*1110*/  @!P2 LDC R11, c[0x0][0x39c] ;  /* 0x0000e700ff0bab82 */ /* 0x000e620000000800 */
[----:B--2---:R-:W-:Y:S01]  /*1120*/  @!P4 FMUL R10, R10, R9 ;  /* 0x000000090a0ac220 */ /* 0x004fe20000400000 */
[-C--:B---3--:R-:W-:Y:S02]  /*1130*/  @!P5 MOV R29, R6.reuse ;  /* 0x00000006001dd202 */ /* 0x088fe40000000f00 */
[----:B------:R-:W-:Y:S02]  /*1140*/  @!P5 FMNMX R13, R13, R6, !PT ;  /* 0x000000060d0dd209 */ /* 0x000fe40007800000 */
[----:B------:R-:W-:-:S03]  /*1150*/  ISETP.NE.OR P1, PT, R15, RZ, P6 ;  /* 0x000000ff0f00720c */ /* 0x000fc60003725670 */
[----:B------:R-:W2:Y:S01]  /*1160*/  @!P3 LDC R10, c[0x0][0x398] ;  /* 0x0000e600ff0abb82 */ /* 0x000ea20000000800 */
[----:B------:R-:W-:-:S04]  /*1170*/  ISETP.GE.U32.AND P5, PT, R39, UR44, PT ;  /* 0x0000002c27007c0c */ /* 0x000fc8000bfa6070 */
[----:B------:R-:W-:Y:S01]  /*1180*/  ISETP.GE.AND.EX P3, PT, RZ, UR45, PT, P5 ;  /* 0x0000002dff007c0c */ /* 0x000fe2000bf66350 */
[----:B0-----:R-:W-:-:S06]  /*1190*/  @!P6 FMUL R12, R12, R19 ;  /* 0x000000130c0ce220 */ /* 0x001fcc0000400000 */
[----:B------:R-:W0:Y:S01]  /*11a0*/  @!P1 LDC R12, c[0x0][0x398] ;  /* 0x0000e600ff0c9b82 */ /* 0x000e220000000800 */
[----:B------:R-:W-:-:S05]  /*11b0*/  ISETP.GE.U32.AND P1, PT, R38, UR44, PT ;  /* 0x0000002c26007c0c */ /* 0x000fca000bf26070 */
[C---:B------:R-:W-:Y:S02]  /*11c0*/  @!P3 R2UR UR6, R26.reuse ;  /* 0x000000001a06b2ca */ /* 0x040fe400000e0000 */
[C---:B------:R-:W-:Y:S02]  /*11d0*/  @!P3 R2UR UR7, R27.reuse ;  /* 0x000000001b07b2ca */ /* 0x040fe400000e0000 */
[----:B------:R-:W-:Y:S01]  /*11e0*/  ISETP.GE.AND.EX P1, PT, RZ, UR45, PT, P1 ;  /* 0x0000002dff007c0c */ /* 0x000fe2000bf26310 */
[----:B------:R-:W3:Y:S01]  /*11f0*/  @!P3 LDC R23, c[0x0][0x39c] ;  /* 0x0000e700ff17bb82 */ /* 0x000ee20000000800 */
[----:B------:R-:W-:Y:S02]  /*1200*/  @!P3 R2UR UR4, R26 ;  /* 0x000000001a04b2ca */ /* 0x000fe400000e0000 */
[----:B------:R-:W-:Y:S02]  /*1210*/  @!P3 R2UR UR5, R27 ;  /* 0x000000001b05b2ca */ /* 0x000fe400000e0000 */
[----:B------:R-:W-:-:S02]  /*1220*/  MOV R21, 0xff800000 ;  /* 0xff80000000157802 */ /* 0x000fc40000000f00 */
[-C--:B--2---:R-:W-:Y:S02]  /*1230*/  @!P4 MOV R21, R10.reuse ;  /* 0x0000000a0015c202 */ /* 0x084fe40000000f00 */
[----:B------:R-:W-:Y:S01]  /*1240*/  @!P4 FMNMX R13, R13, R10, !PT ;  /* 0x0000000a0d0dc209 */ /* 0x000fe20007800000 */
[----:B------:R-:W2:Y:S01]  /*1250*/  @!P3 LDG.E.U8 R18, desc[UR6][R2.64+0x1e0] ;  /* 0x0001e0060212b981 */ /* 0x000ea2000c1e1100 */
[----:B------:R-:W-:Y:S01]  /*1260*/  ISETP.GE.U32.AND P4, PT, R37, UR44, PT ;  /* 0x0000002c25007c0c */ /* 0x000fe2000bf86070 */
[----:B------:R-:W4:Y:S01]  /*1270*/  @!P1 LDC R25, c[0x0][0x39c] ;  /* 0x0000e700ff199b82 */ /* 0x000f220000000800 */
[----:B------:R-:W-:Y:S02]  /*1280*/  @!P1 R2UR UR6, R26 ;  /* 0x000000001a0692ca */ /* 0x000fe400000e0000 */
[----:B------:R-:W-:Y:S01]  /*1290*/  @!P1 R2UR UR7, R27 ;  /* 0x000000001b0792ca */ /* 0x000fe200000e0000 */
[----:B------:R-:W3:Y:S01]  /*12a0*/  @!P3 LDG.E R6, desc[UR4][R4.64+0x780] ;  /* 0x000780040406b981 */ /* 0x000ee2000c1e1900 */
[----:B------:R-:W-:-:S02]  /*12b0*/  ISETP.GE.AND.EX P4, PT, RZ, UR45, PT, P4 ;  /* 0x0000002dff007c0c */ /* 0x000fc4000bf86340 */
[----:B------:R-:W-:Y:S02]  /*12c0*/  @!P1 R2UR UR4, R26 ;  /* 0x000000001a0492ca */ /* 0x000fe400000e0000 */
[----:B------:R-:W-:Y:S02]  /*12d0*/  @!P1 R2UR UR5, R27 ;  /* 0x000000001b0592ca */ /* 0x000fe400000e0000 */
[----:B------:R-:W-:Y:S02]  /*12e0*/  MOV R19, 0xff800000 ;  /* 0xff80000000137802 */ /* 0x000fe40000000f00 */
[-C--:B0-----:R-:W-:Y:S02]  /*12f0*/  @!P6 MOV R19, R12.reuse ;  /* 0x0000000c0013e202 */ /* 0x081fe40000000f00 */
[----:B------:R-:W-:Y:S01]  /*1300*/  @!P6 FMNMX R13, R13, R12, !PT ;  /* 0x0000000c0d0de209 */ /* 0x000fe20007800000 */
[----:B------:R-:W5:Y:S01]  /*1310*/  @!P1 LDG.E.U8 R9, desc[UR6][R2.64+0x200] ;  /* 0x0002000602099981 */ /* 0x000f62000c1e1100 */
[----:B------:R-:W-:-:S02]  /*1320*/  ISETP.NE.OR P6, PT, R17, RZ, P2 ;  /* 0x000000ff1100720c */ /* 0x000fc400017c5670 */
[----:B------:R-:W-:Y:S02]  /*1330*/  ISETP.GE.U32.AND P5, PT, R36, UR44, PT ;  /* 0x0000002c24007c0c */ /* 0x000fe4000bfa6070 */
[----:B------:R-:W-:Y:S01]  /*1340*/  @!P4 R2UR UR6, R26 ;  /* 0x000000001a06c2ca */ /* 0x000fe200000e0000 */
[----:B-1----:R-:W-:Y:S01]  /*1350*/  @!P2 FMUL R16, R16, R11 ;  /* 0x0000000b1010a220 */ /* 0x002fe20000400000 */
[C---:B------:R-:W-:Y:S01]  /*1360*/  @!P4 R2UR UR7, R27.reuse ;  /* 0x000000001b07c2ca */ /* 0x040fe200000e0000 */
[----:B------:R-:W4:Y:S01]  /*1370*/  @!P1 LDG.E R8, desc[UR4][R4.64+0x800] ;  /* 0x0008000404089981 */ /* 0x000f22000c1e1900 */
[----:B------:R-:W-:Y:S02]  /*1380*/  ISETP.GE.AND.EX P5, PT, RZ, UR45, PT, P5 ;  /* 0x0000002dff007c0c */ /* 0x000fe4000bfa6350 */
[----:B------:R-:W-:Y:S02]  /*1390*/  @!P4 R2UR UR4, R26 ;  /* 0x000000001a04c2ca */ /* 0x000fe400000e0000 */
[----:B------:R-:W-:Y:S01]  /*13a0*/  @!P4 R2UR UR5, R27 ;  /* 0x000000001b05c2ca */ /* 0x000fe200000e0000 */
[----:B------:R-:W0:Y:S01]  /*13b0*/  @!P6 LDC R16, c[0x0][0x398] ;  /* 0x0000e600ff10eb82 */ /* 0x000e220000000800 */
[----:B------:R-:W-:-:S05]  /*13c0*/  ISETP.GE.U32.AND P6, PT, R35, UR44, PT ;  /* 0x0000002c23007c0c */ /* 0x000fca000bfc6070 */
[----:B------:R-:W4:Y:S01]  /*13d0*/  @!P4 LDG.E.U8 R11, desc[UR6][R2.64+0x220] ;  /* 0x00022006020bc981 */ /* 0x000f22000c1e1100 */
[----:B------:R-:W-:Y:S02]  /*13e0*/  ISETP.GE.AND.EX P6, PT, RZ, UR45, PT, P6 ;  /* 0x0000002dff007c0c */ /* 0x000fe4000bfc6360 */
[C---:B------:R-:W-:Y:S02]  /*13f0*/  @!P5 R2UR UR6, R26.reuse ;  /* 0x000000001a06d2ca */ /* 0x040fe400000e0000 */
[C---:B------:R-:W-:Y:S01]  /*1400*/  @!P5 R2UR UR7, R27.reuse ;  /* 0x000000001b07d2ca */ /* 0x040fe200000e0000 */
[----:B------:R-:W4:Y:S01]  /*1410*/  @!P4 LDG.E R10, desc[UR4][R4.64+0x880] ;  /* 0x00088004040ac981 */ /* 0x000f22000c1e1900 */
[----:B------:R-:W-:Y:S02]  /*1420*/  @!P5 R2UR UR4, R26 ;  /* 0x000000001a04d2ca */ /* 0x000fe400000e0000 */
[----:B------:R-:W-:-:S09]  /*1430*/  @!P5 R2UR UR5, R27 ;  /* 0x000000001b05d2ca */ /* 0x000fd200000e0000 */
[----:B------:R-:W4:Y:S01]  /*1440*/  @!P5 LDG.E.U8 R14, desc[UR6][R2.64+0x240] ;  /* 0x00024006020ed981 */ /* 0x000f22000c1e1100 */
[C---:B------:R-:W-:Y:S02]  /*1450*/  @!P6 R2UR UR6, R26.reuse ;  /* 0x000000001a06e2ca */ /* 0x040fe400000e0000 */
[C---:B------:R-:W-:Y:S01]  /*1460*/  @!P6 R2UR UR7, R27.reuse ;  /* 0x000000001b07e2ca */ /* 0x040fe200000e0000 */
[----:B------:R-:W4:Y:S01]  /*1470*/  @!P5 LDG.E R12, desc[UR4][R4.64+0x900] ;  /* 0x00090004040cd981 */ /* 0x000f22000c1e1900 */
[----:B------:R-:W-:Y:S02]  /*1480*/  @!P6 R2UR UR4, R26 ;  /* 0x000000001a04e2ca */ /* 0x000fe400000e0000 */
[----:B------:R-:W-:-:S09]  /*1490*/  @!P6 R2UR UR5, R27 ;  /* 0x000000001b05e2ca */ /* 0x000fd200000e0000 */
[----:B------:R1:W4:Y:S04]  /*14a0*/  @!P6 LDG.E.U8 R17, desc[UR6][R2.64+0x260] ;  /* 0x000260060211e981 */ /* 0x000328000c1e1100 */
[----:B------:R-:W4:Y:S01]  /*14b0*/  @!P6 LDG.E R15, desc[UR4][R4.64+0x980] ;  /* 0x00098004040fe981 */ /* 0x000f22000c1e1900 */
[----:B------:R-:W-:Y:S01]  /*14c0*/  IMAD.MOV.U32 R57, RZ, RZ, -0x800000 ;  /* 0xff800000ff397424 */ /* 0x000fe200078e00ff */
[-C--:B0-----:R-:W-:Y:S02]  /*14d0*/  @!P2 FMNMX R13, R13, R16.reuse, !PT ;  /* 0x000000100d0da209 */ /* 0x081fe40007800000 */
[----:B------:R-:W-:Y:S01]  /*14e0*/  @!P2 MOV R57, R16 ;  /* 0x000000100039a202 */ /* 0x000fe20000000f00 */
[----:B-1----:R-:W0:Y:S08]  /*14f0*/  @!P5 LDC R3, c[0x0][0x39c] ;  /* 0x0000e700ff03db82 */ /* 0x002e300000000800 */
[----:B------:R-:W1:Y:S01]  /*1500*/  @!P6 LDC R2, c[0x0][0x39c] ;  /* 0x0000e700ff02eb82 */ /* 0x000e620000000800 */
[----:B------:R-:W-:Y:S01]  /*1510*/  UMOV UR4, 0xffffffff ;  /* 0xffffffff00047882 */ /* 0x000fe20000000000 */
[----:B------:R-:W-:-:S02]  /*1520*/  MOV R77, 0xff800000 ;  /* 0xff800000004d7802 */ /* 0x000fc40000000f00 */
[----:B------:R-:W-:Y:S02]  /*1530*/  MOV R55, 0xff800000 ;  /* 0xff80000000377802 */ /* 0x000fe40000000f00 */
[----:B------:R-:W-:Y:S02]  /*1540*/  @!P0 MOV R77, R0 ;  /* 0x00000000004d8202 */ /* 0x000fe40000000f00 */
[----:B--2---:R-:W-:Y:S01]  /*1550*/  ISETP.NE.OR P2, PT, R18, RZ, P3 ;  /* 0x000000ff1200720c */ /* 0x004fe20001f45670 */
[----:B---3--:R-:W-:Y:S02]  /*1560*/  @!P3 FMUL R6, R6, R23 ;  /* 0x000000170606b220 */ /* 0x008fe40000400000 */
[----:B------:R-:W2:Y:S10]  /*1570*/  @!P4 LDC R23, c[0x0][0x39c] ;  /* 0x0000e700ff17cb82 */ /* 0x000eb40000000800 */
[----:B------:R-:W3:Y:S01]  /*1580*/  @!P2 LDC R6, c[0x0][0x398] ;  /* 0x0000e600ff06ab82 */ /* 0x000ee20000000800 */
[----:B-----5:R-:W-:Y:S01]  /*1590*/  ISETP.NE.OR P2, PT, R9, RZ, P1 ;  /* 0x000000ff0900720c */ /* 0x020fe20000f45670 */
[----:B----4-:R-:W-:-:S12]  /*15a0*/  @!P1 FMUL R8, R8, R25 ;  /* 0x0000001908089220 */ /* 0x010fd80000400000 */
        /* <DEDUP_REMOVED lines=8> */
[----:B-1----:R-:W-:Y:S01]  /*1630*/  @!P6 FMUL R2, R15, R2 ;  /* 0x000000020f02e220 */ /* 0x002fe20000400000 */
[----:B---3--:R-:W-:-:S11]  /*1640*/  @!P3 FMNMX R13, R13, R6, !PT ;  /* 0x000000060d0db209 */ /* 0x008fd60007800000 */
[----:B------:R-:W1:Y:S01]  /*1650*/  @!P2 LDC R2, c[0x0][0x398] ;  /* 0x0000e600ff02ab82 */ /* 0x000e620000000800 */
[----:B----4-:R-:W-:-:S04]  /*1660*/  @!P1 FMNMX R13, R13, R8, !PT ;  /* 0x000000080d0d9209 */ /* 0x010fc80007800000 */
[----:B--2---:R-:W-:-:S04]  /*1670*/  @!P4 FMNMX R13, R13, R10, !PT ;  /* 0x0000000a0d0dc209 */ /* 0x004fc80007800000 */
[----:B0-----:R-:W-:Y:S02]  /*1680*/  @!P5 FMNMX R13, R13, R12, !PT ;  /* 0x0000000c0d0dd209 */ /* 0x001fe40007800000 */
[----:B------:R-:W-:Y:S01]  /*1690*/  MOV R23, 0xff800000 ;  /* 0xff80000000177802 */ /* 0x000fe20000000f00 */
[----:B------:R-:W-:Y:S01]  /*16a0*/  @!P1 IMAD.MOV.U32 R23, RZ, RZ, R8 ;  /* 0x000000ffff179224 */ /* 0x000fe200078e0008 */
[----:B------:R-:W-:Y:S02]  /*16b0*/  MOV R25, 0xff800000 ;  /* 0xff80000000197802 */ /* 0x000fe40000000f00 */
        /* <DEDUP_REMOVED lines=45> */
[----:B------:R-:W-:Y:S01]  /*1990*/  FADD R13, -R14, R9 ;  /* 0x000000090e0d7221 */ /* 0x000fe20000000100 */
        /* <DEDUP_REMOVED lines=20> */
[----:B------:R-:W-:Y:S01]  /*1ae0*/  SHF.L.U32 R3, R3, 0x17, RZ ;  /* 0x0000001703037819 */ /* 0x000fe200000006ff */
[----:B------:R-:W-:Y:S01]  /*1af0*/  FADD R12, R6, -12583039 ;  /* 0xcb40007f060c7421 */ /* 0x000fe20000000000 */
[----:B------:R-:W0:Y:S01]  /*1b00*/  MUFU.EX2 R54, R73 ;  /* 0x0000004900367308 */ /* 0x000e220000000800 */
[----:B------:R-:W-:Y:S01]  /*1b10*/  FFMA R8, R75, 1.4426950216293334961, -R8 ;  /* 0x3fb8aa3b4b087823 */ /* 0x000fe20000000808 */
[----:B------:R-:W-:Y:S01]  /*1b20*/  SHF.L.U32 R4, R4, 0x17, RZ ;  /* 0x0000001704047819 */ /* 0x000fe200000006ff */
[----:B------:R-:W-:Y:S01]  /*1b30*/  FFMA R12, R67, 1.4426950216293334961, -R12 ;  /* 0x3fb8aa3b430c7823 */ /* 0x000fe2000000080c */
[----:B------:R-:W-:Y:S01]  /*1b40*/  SHF.L.U32 R0, R0, 0x17, RZ ;  /* 0x0000001700007819 */ /* 0x000fe200000006ff */
[----:B------:R-:W-:Y:S01]  /*1b50*/  FFMA R75, R75, 1.925963033500011079e-08, R8 ;  /* 0x32a570604b4b7823 */ /* 0x000fe20000000008 */
[-C--:B------:R-:W-:Y:S01]  /*1b60*/  FFMA.SAT R8, R5, R10.reuse, 0.5 ;  /* 0x3f00000005087423 */ /* 0x080fe2000000200a */
[----:B------:R-:W-:Y:S01]  /*1b70*/  FFMA R67, R67, 1.925963033500011079e-08, R12 ;  /* 0x32a5706043437823 */ /* 0x000fe2000000000c */
[----:B------:R-:W-:Y:S01]  /*1b80*/  FFMA.SAT R12, R65, R10, 0.5 ;  /* 0x3f000000410c7423 */ /* 0x000fe2000000200a */
[----:B------:R-:W1:Y:S01]  /*1b90*/  MUFU.EX2 R56, R75 ;  /* 0x0000004b00387308 */ /* 0x000e620000000800 */
[-C--:B------:R-:W-:Y:S01]  /*1ba0*/  FFMA.RM R7, R8, R11.reuse, 12582913 ;  /* 0x4b40000108077423 */ /* 0x080fe2000000400b */
[----:B------:R-:W-:Y:S01]  /*1bb0*/  SHF.L.U32 R2, R2, 0x17, RZ ;  /* 0x0000001702027819 */ /* 0x000fe200000006ff */
[----:B------:R-:W-:Y:S01]  /*1bc0*/  FFMA.RM R8, R12, R11, 12582913 ;  /* 0x4b4000010c087423 */ /* 0x000fe2000000400b */
[----:B------:R-:W-:-:S02]  /*1bd0*/  IMAD.SHL.U32 R6, R6, 0x800000, RZ ;  /* 0x0080000006067824 */ /* 0x000fc400078e00ff */
[C---:B------:R-:W-:Y:S01]  /*1be0*/  FADD R12, R7.reuse, -12583039 ;  /* 0xcb40007f070c7421 */ /* 0x040fe20000000000 */
[----:B------:R-:W-:Y:S01]  /*1bf0*/  SHF.L.U32 R7, R7, 0x17, RZ ;  /* 0x0000001707077819 */ /* 0x000fe200000006ff */
[C---:B------:R-:W-:Y:S01]  /*1c00*/  FADD R14, R8.reuse, -12583039 ;  /* 0xcb40007f080e7421 */ /* 0x040fe20000000000 */
[----:B0-----:R-:W-:Y:S01]  /*1c10*/  FMUL R3, R3, R54 ;  /* 0x0000003603037220 */ /* 0x001fe20000400000 */
[----:B------:R-:W-:Y:S01]  /*1c20*/  FFMA R12, R5, 1.4426950216293334961, -R12 ;  /* 0x3fb8aa3b050c7823 */ /* 0x000fe2000000080c */
[----:B------:R-:W0:Y:S01]  /*1c30*/  MUFU.EX2 R77, R77 ;  /* 0x0000004d004d7308 */ /* 0x000e220000000800 */
[----:B------:R-:W-:Y:S01]  /*1c40*/  FFMA R14, R65, 1.4426950216293334961, -R14 ;  /* 0x3fb8aa3b410e7823 */ /* 0x000fe2000000080e */
[----:B------:R-:W-:Y:S01]  /*1c50*/  SHF.L.U32 R8, R8, 0x17, RZ ;  /* 0x0000001708087819 */ /* 0x000fe200000006ff */
[----:B------:R-:W-:Y:S01]  /*1c60*/  FFMA R28, R5, 1.925963033500011079e-08, R12 ;  /* 0x32a57060051c7823 */ /* 0x000fe2000000000c */
[-C--:B------:R-:W-:Y:S01]  /*1c70*/  FFMA.SAT R12, R63, R10.reuse, 0.5 ;  /* 0x3f0000003f0c7423 */ /* 0x080fe2000000200a */
[----:B------:R-:W-:Y:S01]  /*1c80*/  FFMA R18, R65, 1.925963033500011079e-08, R14 ;  /* 0x32a5706041127823 */ /* 0x000fe2000000000e */
[-C--:B------:R-:W-:Y:S01]  /*1c90*/  FFMA.SAT R14, R15, R10.reuse, 0.5 ;  /* 0x3f0000000f0e7423 */ /* 0x080fe2000000200a */
[----:B------:R-:W-:Y:S01]  /*1ca0*/  SHF.L.U32 R5, R24, 0x17, RZ ;  /* 0x0000001718057819 */ /* 0x000fe200000006ff */
[----:B------:R-:W-:Y:S01]  /*1cb0*/  FFMA.RM R9, R12, R11, 12582913 ;  /* 0x4b4000010c097423 */ /* 0x000fe2000000400b */
[----:B------:R-:W-:Y:S01]  /*1cc0*/  FFMA.SAT R24, R57, R10, 0.5 ;  /* 0x3f00000039187423 */ /* 0x000fe2000000200a */
[----:B------:R-:W2:Y:S02]  /*1cd0*/  MUFU.EX2 R28, R28 ;  /* 0x0000001c001c7308 */ /* 0x000ea40000000800 */
[----:B------:R-:W-:Y:S01]  /*1ce0*/  FADD R12, R9, -12583039 ;  /* 0xcb40007f090c7421 */ /* 0x000fe20000000000 */
[----:B-1----:R-:W-:Y:S01]  /*1cf0*/  FMUL R5, R5, R56 ;  /* 0x0000003805057220 */ /* 0x002fe20000400000 */
[----:B------:R-:W-:-:S02]  /*1d00*/  SHF.L.U32 R9, R9, 0x17, RZ ;  /* 0x0000001709097819 */ /* 0x000fc400000006ff */
[C---:B------:R-:W-:Y:S01]  /*1d10*/  FFMA R16, R63.reuse, 1.4426950216293334961, -R12 ;  /* 0x3fb8aa3b3f107823 */ /* 0x040fe2000000080c */
[----:B------:R-:W-:Y:S01]  /*1d20*/  FFMA.RM R12, R14, R11, 12582913 ;  /* 0x4b4000010e0c7423 */ /* 0x000fe2000000400b */
[----:B------:R1:W3:Y:S01]  /*1d30*/  MUFU.EX2 R61, R18 ;  /* 0x00000012003d7308 */ /* 0x0002e20000000800 */
[----:B0-----:R-:W-:Y:S01]  /*1d40*/  FMUL R4, R4, R77 ;  /* 0x0000004d04047220 */ /* 0x001fe20000400000 */
[----:B------:R-:W-:Y:S01]  /*1d50*/  FFMA R16, R63, 1.925963033500011079e-08, R16 ;  /* 0x32a570603f107823 */ /* 0x000fe20000000010 */
[----:B------:R-:W-:-:S04]  /*1d60*/  FADD R14, R12, -12583039 ;  /* 0xcb40007f0c0e7421 */ /* 0x000fc80000000000 */
[----:B------:R-:W-:Y:S01]  /*1d70*/  FFMA R14, R15, 1.4426950216293334961, -R14 ;  /* 0x3fb8aa3b0f0e7823 */ /* 0x000fe2000000080e */
[----:B------:R-:W0:Y:S01]  /*1d80*/  MUFU.EX2 R69, R69 ;  /* 0x0000004500457308 */ /* 0x000e220000000800 */
[----:B--2---:R-:W-:Y:S01]  /*1d90*/  FMUL R7, R7, R28 ;  /* 0x0000001c07077220 */ /* 0x004fe20000400000 */
[-C--:B-1----:R-:W-:Y:S01]  /*1da0*/  FFMA.SAT R18, R17, R10.reuse, 0.5 ;  /* 0x3f00000011127423 */ /* 0x082fe2000000200a */
[----:B------:R-:W-:Y:S01]  /*1db0*/  FFMA R15, R15, 1.925963033500011079e-08, R14 ;  /* 0x32a570600f0f7823 */ /* 0x000fe2000000000e */
[----:B------:R-:W-:-:S04]  /*1dc0*/  FFMA.SAT R14, R59, R10, 0.5 ;  /* 0x3f0000003b0e7423 */ /* 0x000fc8000000200a */
[----:B------:R-:W-:Y:S01]  /*1dd0*/  FFMA.RM R14, R14, R11, 12582913 ;  /* 0x4b4000010e0e7423 */ /* 0x000fe2000000400b */
[----:B------:R-:W1:Y:S01]  /*1de0*/  MUFU.EX2 R71, R71 ;  /* 0x0000004700477308 */ /* 0x000e620000000800 */
[----:B---3--:R-:W-:Y:S02]  /*1df0*/  FMUL R8, R8, R61 ;  /* 0x0000003d08087220 */ /* 0x008fe40000400000 */
[C---:B------:R-:W-:Y:S01]  /*1e00*/  FADD R20, R14.reuse, -12583039 ;  /* 0xcb40007f0e147421 */ /* 0x040fe20000000000 */
[----:B------:R-:W-:-:S03]  /*1e10*/  SHF.L.U32 R14, R14, 0x17, RZ ;  /* 0x000000170e0e7819 */ /* 0x000fc600000006ff */
[C---:B------:R-:W-:Y:S01]  /*1e20*/  FFMA R20, R59.reuse, 1.4426950216293334961, -R20 ;  /* 0x3fb8aa3b3b147823 */ /* 0x040fe20000000814 */
[----:B------:R-:W-:Y:S01]  /*1e30*/  MUFU.EX2 R61, R15 ;  /* 0x0000000f003d7308 */ /* 0x000fe20000000800 */
        /* <DEDUP_REMOVED lines=15> */
[----:B------:R-:W-:-:S04]  /*1f30*/  FADD R30, R22, -12583039 ;  /* 0xcb40007f161e7421 */ /* 0x000fc80000000000 */
[----:B------:R-:W-:Y:S01]  /*1f40*/  FFMA R30, R21, 1.4426950216293334961, -R30 ;  /* 0x3fb8aa3b151e7823 */ /* 0x000fe2000000081e */
[----:B------:R-:W0:Y:S01]  /*1f50*/  MUFU.EX2 R59, R59 ;  /* 0x0000003b003b7308 */ /* 0x000e220000000800 */
[----:B-1----:R-:W-:Y:S02]  /*1f60*/  FMUL R9, R9, R16 ;  /* 0x0000001009097220 */ /* 0x002fe40000400000 */
[----:B------:R-:W-:Y:S01]  /*1f70*/  FFMA R30, R21, 1.925963033500011079e-08, R30 ;  /* 0x32a57060151e7823 */ /* 0x000fe2000000001e */
[----:B------:R-:W-:Y:S01]  /*1f80*/  FFMA.RM R21, R58, R11, 12582913 ;  /* 0x4b4000013a157423 */ /* 0x000fe2000000400b */
[----:B------:R-:W-:-:S03]  /*1f90*/  FFMA.SAT R58, R23, R10, 0.5 ;  /* 0x3f000000173a7423 */ /* 0x000fc6000000200a */
[----:B------:R-:W-:Y:S01]  /*1fa0*/  FADD R54, R21, -12583039 ;  /* 0xcb40007f15367421 */ /* 0x000fe20000000000 */
[----:B------:R-:W-:Y:S01]  /*1fb0*/  FFMA.RM R28, R58, R11, 12582913 ;  /* 0x4b4000013a1c7423 */ /* 0x000fe2000000400b */
[----:B------:R-:W1:Y:S02]  /*1fc0*/  MUFU.EX2 R30, R30 ;  /* 0x0000001e001e7308 */ /* 0x000e640000000800 */
[----:B------:R-:W-:Y:S01]  /*1fd0*/  FFMA R54, R19, 1.4426950216293334961, -R54 ;  /* 0x3fb8aa3b13367823 */ /* 0x000fe20000000836 */
[----:B------:R-:W-:-:S03]  /*1fe0*/  FADD R58, R28, -12583039 ;  /* 0xcb40007f1c3a7421 */ /* 0x000fc60000000000 */
[----:B------:R-:W-:Y:S01]  /*1ff0*/  FFMA R54, R19, 1.925963033500011079e-08, R54 ;  /* 0x32a5706013367823 */ /* 0x000fe20000000036 */
[----:B------:R-:W-:Y:S01]  /*2000*/  FFMA.RM R19, R24, R11, 12582913 ;  /* 0x4b40000118137423 */ /* 0x000fe2000000400b */
[----:B------:R-:W-:Y:S01]  /*2010*/  FFMA R58, R23, 1.4426950216293334961, -R58 ;  /* 0x3fb8aa3b173a7823 */ /* 0x000fe2000000083a */
[----:B0-----:R-:W-:Y:S01]  /*2020*/  FMUL R16, R14, R59 ;  /* 0x0000003b0e107220 */ /* 0x001fe20000400000 */
[----:B------:R-:W-:Y:S02]  /*2030*/  IMAD.SHL.U32 R59, R22, 0x800000, RZ ;  /* 0x00800000163b7824 */ /* 0x000fe400078e00ff */
[----:B------:R-:W-:Y:S01]  /*2040*/  FADD R24, R19, -12583039 ;  /* 0xcb40007f13187421 */ /* 0x000fe20000000000 */
[----:B------:R-:W-:Y:S01]  /*2050*/  MUFU.EX2 R54, R54 ;  /* 0x0000003600367308 */ /* 0x000fe20000000800 */
[----:B------:R-:W-:Y:S02]  /*2060*/  SHF.L.U32 R22, R28, 0x17, RZ ;  /* 0x000000171c167819 */ /* 0x000fe400000006ff */
        /* <DEDUP_REMOVED lines=8> */
[----:B------:R-:W-:Y:S01]  /*20f0*/  FFMA R55, R23, 1.925963033500011079e-08, R58 ;  /* 0x32a5706017377823 */ /* 0x000fe2000000003a */
[-C--:B------:R-:W-:Y:S01]  /*2100*/  FFMA.SAT R58, R25, R10.reuse, 0.5 ;  /* 0x3f000000193a7423 */ /* 0x080fe2000000200a */
[----:B------:R-:W-:-:S03]  /*2110*/  FFMA.SAT R10, R13, R10, 0.5 ;  /* 0x3f0000000d0a7423 */ /* 0x000fc6000000200a */
[----:B------:R-:W-:Y:S01]  /*2120*/  FFMA.RM R23, R58, R11, 12582913 ;  /* 0x4b4000013a177423 */ /* 0x000fe2000000400b */
[----:B------:R-:W-:Y:S03]  /*2130*/  MUFU.EX2 R56, R56 ;  /* 0x0000003800387308 */ /* 0x000fe60000000800 */
[C---:B------:R-:W-:Y:S01]  /*2140*/  FADD R58, R23.reuse, -12583039 ;  /* 0xcb40007f173a7421 */ /* 0x040fe20000000000 */
[----:B------:R-:W-:-:S03]  /*2150*/  SHF.L.U32 R23, R23, 0x17, RZ ;  /* 0x0000001717177819 */ /* 0x000fc600000006ff */
[C---:B------:R-:W-:Y:S01]  /*2160*/  FFMA R58, R25.reuse, 1.4426950216293334961, -R58 ;  /* 0x3fb8aa3b193a7823 */ /* 0x040fe2000000083a */
[----:B------:R-:W0:Y:S03]  /*2170*/  MUFU.EX2 R55, R55 ;  /* 0x0000003700377308 */ /* 0x000e260000000800 */
[----:B------:R-:W-:Y:S01]  /*2180*/  FFMA R58, R25, 1.925963033500011079e-08, R58 ;  /* 0x32a57060193a7823 */ /* 0x000fe2000000003a */
[-C--:B------:R-:W-:Y:S01]  /*2190*/  FFMA.RM R25, R18, R11.reuse, 12582913 ;  /* 0x4b40000112197423 */ /* 0x080fe2000000400b */
[----:B------:R-:W-:Y:S01]  /*21a0*/  FFMA.RM R11, R10, R11, 12582913 ;  /* 0x4b4000010a0b7423 */ /* 0x000fe2000000400b */
[----:B-1----:R-:W-:Y:S02]  /*21b0*/  FMUL R18, R59, R30 ;  /* 0x0000001e3b127220 */ /* 0x002fe40000400000 */
[----:B------:R-:W-:Y:S01]  /*21c0*/  FADD R10, R25, -12583039 ;  /* 0xcb40007f190a7421 */ /* 0x000fe20000000000 */
[----:B------:R-:W-:Y:S01]  /*21d0*/  FADD R14, R11, -12583039 ;  /* 0xcb40007f0b0e7421 */ /* 0x000fe20000000000 */
[----:B------:R-:W1:Y:S02]  /*21e0*/  MUFU.EX2 R58, R58 ;  /* 0x0000003a003a7308 */ /* 0x000e640000000800 */
[----:B------:R-:W-:Y:S01]  /*21f0*/  FFMA R10, R17, 1.4426950216293334961, -R10 ;  /* 0x3fb8aa3b110a7823 */ /* 0x000fe2000000080a */
[----:B------:R-:W-:-:S03]  /*2200*/  FFMA R14, R13, 1.4426950216293334961, -R14 ;  /* 0x3fb8aa3b0d0e7823 */ /* 0x000fc6000000080e */
[----:B------:R-:W-:Y:S01]  /*2210*/  FFMA R15, R17, 1.925963033500011079e-08, R10 ;  /* 0x32a57060110f7823 */ /* 0x000fe2000000000a */
[----:B------:R-:W-:Y:S01]  /*2220*/  FADD R17, RZ, R4 ;  /* 0x00000004ff117221 */ /* 0x000fe20000000000 */
[----:B------:R-:W-:Y:S01]  /*2230*/  SHF.L.U32 R10, R12, 0x17, RZ ;  /* 0x000000170c0a7819 */ /* 0x000fe200000006ff */
[----:B------:R-:W-:Y:S01]  /*2240*/  FFMA R14, R13, 1.925963033500011079e-08, R14 ;  /* 0x32a570600d0e7823 */ /* 0x000fe2000000000e */
[----:B0-----:R-:W-:Y:S01]  /*2250*/  FMUL R22, R22, R55 ;  /* 0x0000003716167220 */ /* 0x001fe20000400000 */
[----:B------:R-:W-:Y:S01]  /*2260*/  FADD R17, R17, R0 ;  /* 0x0000000011117221 */ /* 0x000fe20000000000 */
[----:B------:R-:W0:Y:S01]  /*2270*/  MUFU.EX2 R15, R15 ;  /* 0x0000000f000f7308 */ /* 0x000e220000000800 */
[----:B------:R-:W-:Y:S02]  /*2280*/  FMUL R10, R10, R61 ;  /* 0x0000003d0a0a7220 */ /* 0x000fe40000400000 */
[----:B------:R-:W-:Y:S01]  /*2290*/  FADD R12, R17, R2 ;  /* 0x00000002110c7221 */ /* 0x000fe20000000000 */
[----:B-1----:R-:W-:-:S03]  /*22a0*/  FMUL R23, R23, R58 ;  /* 0x0000003a17177220 */ /* 0x002fc60000400000 */
[----:B------:R-:W-:Y:S01]  /*22b0*/  FADD R12, R12, R3 ;  /* 0x000000030c0c7221 */ /* 0x000fe20000000000 */
[----:B------:R-:W1:Y:S03]  /*22c0*/  MUFU.EX2 R14, R14 ;  /* 0x0000000e000e7308 */ /* 0x000e660000000800 */
[----:B------:R-:W-:-:S04]  /*22d0*/  FADD R17, R12, R5 ;  /* 0x000000050c117221 */ /* 0x000fc80000000000 */
        /* <DEDUP_REMOVED lines=8> */
[----:B------:R-:W-:Y:S01]  /*2360*/  FADD R12, R29, R16 ;  /* 0x000000101d0c7221 */ /* 0x000fe20000000000 */
[----:B------:R-:W-:-:S03]  /*2370*/  SHF.L.U32 R29, R21, 0x17, RZ ;  /* 0x00000017151d7819 */ /* 0x000fc600000006ff */
[----:B------:R-:W-:Y:S02]  /*2380*/  FADD R21, R12, R17 ;  /* 0x000000110c157221 */ /* 0x000fe40000000000 */
[----:B------:R-:W-:Y:S02]  /*2390*/  FMUL R19, R29, R54 ;  /* 0x000000361d137220 */ /* 0x000fe40000400000 */
[----:B------:R-:W-:Y:S01]  /*23a0*/  FADD R12, R21, R18 ;  /* 0x00000012150c7221 */ /* 0x000fe20000000000 */
[----:B------:R-:W-:Y:S02]  /*23b0*/  SHF.L.U32 R21, R24, 0x17, RZ ;  /* 0x0000001718157819 */ /* 0x000fe400000006ff */
[----:B------:R-:W-:Y:S01]  /*23c0*/  SHF.L.U32 R24, R25, 0x17, RZ ;  /* 0x0000001719187819 */ /* 0x000fe200000006ff */
[----:B------:R-:W-:Y:S01]  /*23d0*/  FADD R13, R12, R19 ;  /* 0x000000130c0d7221 */ /* 0x000fe20000000000 */
[----:B------:R-:W-:Y:S02]  /*23e0*/  IMAD.SHL.U32 R25, R11, 0x800000, RZ ;  /* 0x008000000b197824 */ /* 0x000fe400078e00ff */
[----:B------:R-:W-:Y:S01]  /*23f0*/  FMUL R21, R21, R56 ;  /* 0x0000003815157220 */ /* 0x000fe20000400000 */
[----:B------:R-:W-:Y:S01]  /*2400*/  FADD R12, R13, R20 ;  /* 0x000000140d0c7221 */ /* 0x000fe20000000000 */
[----:B0-----:R-:W-:Y:S01]  /*2410*/  FMUL R24, R24, R15 ;  /* 0x0000000f18187220 */ /* 0x001fe20000400000 */
[----:B-1----:R-:W-:-:S02]  /*2420*/  FMUL R25, R25, R14 ;  /* 0x0000000e19197220 */ /* 0x002fc40000400000 */
        /* <DEDUP_REMOVED lines=14> */
.L_x_31205:
        /* <DEDUP_REMOVED lines=11> */
[----:B0-----:R-:W-:Y:S05]  /*25c0*/  CALL.REL.NOINC `($__internal_500_$__cuda_sm3x_div_rn_noftz_f32_slowpath) ;  /* 0x0000002800207944 */ /* 0x001fea0003c00000 */
[----:B------:R-:W-:-:S07]  /*25d0*/  MOV R15, R4 ;  /* 0x00000004000f7202 */ /* 0x000fce0000000f00 */
.L_x_31154:
[----:B------:R-:W-:Y:S05]  /*25e0*/  BSYNC.RECONVERGENT B3 ;  /* 0x0000000000037941 */ /* 0x000fea0003800200 */
.L_x_31153:
        /* <DEDUP_REMOVED lines=11> */
[----:B0-----:R-:W-:Y:S05]  /*26a0*/  CALL.REL.NOINC `($__internal_500_$__cuda_sm3x_div_rn_noftz_f32_slowpath) ;  /* 0x0000002400e87944 */ /* 0x001fea0003c00000 */
[----:B------:R-:W-:-:S07]  /*26b0*/  MOV R29, R4 ;  /* 0x00000004001d7202 */ /* 0x000fce0000000f00 */
.L_x_31156:
[----:B------:R-:W-:Y:S05]  /*26c0*/  BSYNC.RECONVERGENT B3 ;  /* 0x0000000000037941 */ /* 0x000fea0003800200 */
.L_x_31155:
        /* <DEDUP_REMOVED lines=13> */
.L_x_31158:
[----:B------:R-:W-:Y:S05]  /*27a0*/  BSYNC.RECONVERGENT B3 ;  /* 0x0000000000037941 */ /* 0x000fea0003800200 */
.L_x_31157:
        /* <DEDUP_REMOVED lines=12> */
[----:B------:R-:W-:-:S07]  /*2870*/  IMAD.MOV.U32 R57, RZ, RZ, R4 ;  /* 0x000000ffff397224 */ /* 0x000fce00078e0004 */
.L_x_31160:
[----:B------:R-:W-:Y:S05]  /*2880*/  BSYNC.RECONVERGENT B3 ;  /* 0x0000000000037941 */ /* 0x000fea0003800200 */
.L_x_31159:
        /* <DEDUP_REMOVED lines=13> */
.L_x_31162:
[----:B------:R-:W-:Y:S05]  /*2960*/  BSYNC.RECONVERGENT B3 ;  /* 0x0000000000037941 */ /* 0x000fea0003800200 */
.L_x_31161:
        /* <DEDUP_REMOVED lines=13> */
.L_x_31164:
[----:B------:R-:W-:Y:S05]  /*2a40*/  BSYNC.RECONVERGENT B3 ;  /* 0x0000000000037941 */ /* 0x000fea0003800200 */
.L_x_31163:
        /* <DEDUP_REMOVED lines=13> */
.L_x_31166:
[----:B------:R-:W-:Y:S05]  /*2b20*/  BSYNC.RECONVERGENT B3 ;  /* 0x0000000000037941 */ /* 0x000fea0003800200 */
.L_x_31165:
        /* <DEDUP_REMOVED lines=11> */
[----:B0-----:R-:W-:Y:S05]  /*2be0*/  CALL.REL.NOINC `($__internal_500_$__cuda_sm3x_div_rn_noftz_f32_slowpath) ;  /* 0x0000002000987944 */ /* 0x001fea0003c00000 */
[----:B------:R-:W-:-:S07]  /*2bf0*/  MOV R7, R4 ;  /* 0x0000000400077202 */ /* 0x000fce0000000f00 */
.L_x_31168:
[----:B------:R-:W-:Y:S05]  /*2c00*/  BSYNC.RECONVERGENT B3 ;  /* 0x0000000000037941 */ /* 0x000fea0003800200 */
.L_x_31167:
        /* <DEDUP_REMOVED lines=13> */
.L_x_31170:
[----:B------:R-:W-:Y:S05]  /*2ce0*/  BSYNC.RECONVERGENT B3 ;  /* 0x0000000000037941 */ /* 0x000fea0003800200 */
.L_x_31169:
        /* <DEDUP_REMOVED lines=13> */
.L_x_31172:
[----:B------:R-:W-:Y:S05]  /*2dc0*/  BSYNC.RECONVERGENT B3 ;  /* 0x0000000000037941 */ /* 0x000fea0003800200 */
.L_x_31171:
        /* <DEDUP_REMOVED lines=13> */
.L_x_31174:
[----:B------:R-:W-:Y:S05]  /*2ea0*/  BSYNC.RECONVERGENT B3 ;  /* 0x0000000000037941 */ /* 0x000fea0003800200 */
.L_x_31173:
        /* <DEDUP_REMOVED lines=13> */
.L_x_31176:
[----:B------:R-:W-:Y:S05]  /*2f80*/  BSYNC.RECONVERGENT B3 ;  /* 0x0000000000037941 */ /* 0x000fea0003800200 */
.L_x_31175:
        /* <DEDUP_REMOVED lines=13> */
.L_x_31178:
[----:B------:R-:W-:Y:S05]  /*3060*/  BSYNC.RECONVERGENT B3 ;  /* 0x0000000000037941 */ /* 0x000fea0003800200 */
.L_x_31177:
        /* <DEDUP_REMOVED lines=13> */
.L_x_31180:
[----:B------:R-:W-:Y:S05]  /*3140*/  BSYNC.RECONVERGENT B3 ;  /* 0x0000000000037941 */ /* 0x000fea0003800200 */
.L_x_31179:
        /* <DEDUP_REMOVED lines=13> */
.L_x_31182:
[----:B------:R-:W-:Y:S05]  /*3220*/  BSYNC.RECONVERGENT B3 ;  /* 0x0000000000037941 */ /* 0x000fea0003800200 */
.L_x_31181:
        /* <DEDUP_REMOVED lines=13> */
.L_x_31184:
[----:B------:R-:W-:Y:S05]  /*3300*/  BSYNC.RECONVERGENT B3 ;  /* 0x0000000000037941 */ /* 0x000fea0003800200 */
.L_x_31183:
        /* <DEDUP_REMOVED lines=13> */
.L_x_31186:
[----:B------:R-:W-:Y:S05]  /*33e0*/  BSYNC.RECONVERGENT B3 ;  /* 0x0000000000037941 */ /* 0x000fea0003800200 */
.L_x_31185:
        /* <DEDUP_REMOVED lines=13> */
.L_x_31188:
[----:B------:R-:W-:Y:S05]  /*34c0*/  BSYNC.RECONVERGENT B3 ;  /* 0x0000000000037941 */ /* 0x000fea0003800200 */
.L_x_31187:
        /* <DEDUP_REMOVED lines=13> */
.L_x_31190:
[----:B------:R-:W-:Y:S05]  /*35a0*/  BSYNC.RECONVERGENT B3 ;  /* 0x0000000000037941 */ /* 0x000fea0003800200 */
.L_x_31189:
        /* <DEDUP_REMOVED lines=13> */
.L_x_31192:
[----:B------:R-:W-:Y:S05]  /*3680*/  BSYNC.RECONVERGENT B3 ;  /* 0x0000000000037941 */ /* 0x000fea0003800200 */
.L_x_31191:
        /* <DEDUP_REMOVED lines=112> */
.L_x_31151:
[----:B------:R-:W-:Y:S05]  /*3d90*/  EXIT ;  /* 0x000000000000794d */ /* 0x000fea0003800000 */
.L_x_31152:
[----:B------:R-:W-:Y:S01]  /*3da0*/  BSSY B1, `(.L_x_31194) ;  /* 0x0000007000017945 */ /* 0x000fe20003800000 */
[----:B------:R-:W-:Y:S02]  /*3db0*/  MOV R12, 0x10 ;  /* 0x00000010000c7802 */ /* 0x000fe40000000f00 */
[----:B------:R-:W-:Y:S02]  /*3dc0*/  MOV R11, 0x1f ;  /* 0x0000001f000b7802 */ /* 0x000fe40000000f00 */
[----:B------:R-:W-:-:S07]  /*3dd0*/  MOV R15, 0xffffffff ;  /* 0xffffffff000f7802 */ /* 0x000fce0000000f00 */
[----:B------:R-:W-:Y:S05]  /*3de0*/  WARPSYNC.COLLECTIVE R15, `(.L_x_31195) ;  /* 0x000000000f087348 */ /* 0x000fea0003c00000 */
[----:B------:R0:W1:Y:S02]  /*3df0*/  SHFL.BFLY P6, R14, R13, R12, R11 ;  /* 0x0c00000c0d0e7389 */ /* 0x00006400000c000b */
[----:B01----:R-:W-:Y:S05]  /*3e00*/  ENDCOLLECTIVE ;  /* 0x000000000000791b */ /* 0x003fea0003800000 */
.L_x_31195:
[----:B------:R-:W-:Y:S05]  /*3e10*/  BSYNC B1 ;  /* 0x0000000000017941 */ /* 0x000fea0003800000 */
.L_x_31194:
[----:B------:R-:W-:Y:S01]  /*3e20*/  HFMA2 R11, -RZ, RZ, 0, 1.847743988037109375e-06 ;  /* 0x0000001fff0b7431 */ /* 0x000fe200000001ff */
[----:B------:R-:W-:Y:S02]  /*3e30*/  FMNMX R13, R14, R13, !PT ;  /* 0x0000000d0e0d7209 */ /* 0x000fe40007800000 */
[----:B------:R-:W-:Y:S02]  /*3e40*/  MOV R12, 0x8 ;  /* 0x00000008000c7802 */ /* 0x000fe40000000f00 */
[----:B------:R-:W-:-:S07]  /*3e50*/  MOV R15, 0xffffffff ;  /* 0xffffffff000f7802 */ /* 0x000fce0000000f00 */
[----:B------:R-:W-:Y:S05]  /*3e60*/  WARPSYNC.COLLECTIVE R15, `(.L_x_31196) ;  /* 0x000000000f087348 */ /* 0x000fea0003c00000 */
[----:B------:R0:W1:Y:S02]  /*3e70*/  SHFL.BFLY P6, R14, R13, R12, R11 ;  /* 0x0c00000c0d0e7389 */ /* 0x00006400000c000b */
[----:B01----:R-:W-:Y:S05]  /*3e80*/  ENDCOLLECTIVE ;  /* 0x000000000000791b */ /* 0x003fea0003800000 */
.L_x_31196:
[----:B------:R-:W-:Y:S01]  /*3e90*/  HFMA2 R12, -RZ, RZ, 0, 2.384185791015625e-07 ;  /* 0x00000004ff0c7431 */ /* 0x000fe200000001ff */
[----:B------:R-:W-:-:S05]  /*3ea0*/  FMNMX R0, R13, R14, !PT ;  /* 0x0000000e0d007209 */ /* 0x000fca0007800000 */
[----:B------:R-:W-:-:S07]  /*3eb0*/  IMAD.MOV.U32 R13, RZ, RZ, R0 ;  /* 0x000000ffff0d7224 */ /* 0x000fce00078e0000 */
[----:B------:R-:W-:Y:S05]  /*3ec0*/  WARPSYNC.COLLECTIVE R15, `(.L_x_31197) ;  /* 0x000000000f087348 */ /* 0x000fea0003c00000 */
[----:B------:R0:W1:Y:S02]  /*3ed0*/  SHFL.BFLY P6, R14, R13, R12, R11 ;  /* 0x0c00000c0d0e7389 */ /* 0x00006400000c000b */
[----:B01----:R-:W-:Y:S05]  /*3ee0*/  ENDCOLLECTIVE ;  /* 0x000000000000791b */ /* 0x003fea0003800000 */
.L_x_31197:
[----:B------:R-:W-:Y:S01]  /*3ef0*/  HFMA2 R12, -RZ, RZ, 0, 1.1920928955078125e-07 ;  /* 0x00000002ff0c7431 */ /* 0x000fe200000001ff */
[----:B------:R-:W-:-:S04]  /*3f00*/  FMNMX R2, R0, R14, !PT ;  /* 0x0000000e00027209 */ /* 0x000fc80007800000 */
[----:B------:R-:W-:-:S07]  /*3f10*/  MOV R13, R2 ;  /* 0x00000002000d7202 */ /* 0x000fce0000000f00 */
[----:B------:R-:W-:Y:S05]  /*3f20*/  WARPSYNC.COLLECTIVE R15, `(.L_x_31198) ;  /* 0x000000000f087348 */ /* 0x000fea0003c00000 */
[----:B------:R0:W1:Y:S02]  /*3f30*/  SHFL.BFLY P6, R14, R13, R12, R11 ;  /* 0x0c00000c0d0e7389 */ /* 0x00006400000c000b */
[----:B01----:R-:W-:Y:S05]  /*3f40*/  ENDCOLLECTIVE ;  /* 0x000000000000791b */ /* 0x003fea0003800000 */
.L_x_31198:
[----:B------:R-:W-:Y:S01]  /*3f50*/  HFMA2 R12, -RZ, RZ, 0, 5.9604644775390625e-08 ;  /* 0x00000001ff0c7431 */ /* 0x000fe200000001ff */
[----:B------:R-:W-:-:S04]  /*3f60*/  FMNMX R3, R2, R14, !PT ;  /* 0x0000000e02037209 */ /* 0x000fc80007800000 */
[----:B------:R-:W-:-:S07]  /*3f70*/  MOV R13, R3 ;  /* 0x00000003000d7202 */ /* 0x000fce0000000f00 */
[----:B------:R-:W-:Y:S05]  /*3f80*/  WARPSYNC.COLLECTIVE R15, `(.L_x_31199) ;  /* 0x000000000f087348 */ /* 0x000fea0003c00000 */
[----:B------:R0:W1:Y:S02]  /*3f90*/  SHFL.BFLY P6, R14, R13, R12, R11 ;  /* 0x0c00000c0d0e7389 */ /* 0x00006400000c000b */
[----:B01----:R-:W-:Y:S05]  /*3fa0*/  ENDCOLLECTIVE ;  /* 0x000000000000791b */ /* 0x003fea0003800000 */
.L_x_31199:
        /* <DEDUP_REMOVED lines=96> */
[C---:B------:R-:W-:Y:S01]  /*45b0*/  FFMA R18, R61.reuse, 1.4426950216293334961, -R18 ;  /* 0x3fb8aa3b3d127823 */ /* 0x040fe20000000812 */
[----:B0-----:R-:W-:Y:S01]  /*45c0*/  FMUL R8, R8, R15 ;  /* 0x0000000f08087220 */ /* 0x001fe20000400000 */
[----:B------:R-:W0:Y:S02]  /*45d0*/  MUFU.EX2 R16, R16 ;  /* 0x0000001000107308 */ /* 0x000e240000000800 */
[----:B------:R-:W-:-:S06]  /*45e0*/  FFMA R18, R61, 1.925963033500011079e-08, R18 ;  /* 0x32a570603d127823 */ /* 0x000fcc0000000012 */
[----:B------:R1:W2:Y:S02]  /*45f0*/  MUFU.EX2 R15, R18 ;  /* 0x00000012000f7308 */ /* 0x0002a40000000800 */
[----:B-1----:R-:W-:Y:S01]  /*4600*/  FFMA.SAT R18, R29, R12, 0.5 ;  /* 0x3f0000001d127423 */ /* 0x002fe2000000200c */
[----:B0-----:R-:W-:Y:S01]  /*4610*/  FMUL R9, R9, R16 ;  /* 0x0000001009097220 */ /* 0x001fe20000400000 */
[-C--:B------:R-:W-:Y:S02]  /*4620*/  FFMA.SAT R16, R59, R12.reuse, 0.5 ;  /* 0x3f0000003b107423 */ /* 0x080fe4000000200c */
[-C--:B------:R-:W-:Y:S02]  /*4630*/  FFMA.RM R18, R18, R13.reuse, 12582913 ;  /* 0x4b40000112127423 */ /* 0x080fe4000000400d */
[----:B------:R-:W-:Y:S02]  /*4640*/  FFMA.RM R16, R16, R13, 12582913 ;  /* 0x4b40000110107423 */ /* 0x000fe4000000400d */
[C---:B------:R-:W-:Y:S01]  /*4650*/  FADD R22, R18.reuse, -12583039 ;  /* 0xcb40007f12167421 */ /* 0x040fe20000000000 */
[----:B------:R-:W-:Y:S01]  /*4660*/  SHF.L.U32 R17, R18, 0x17, RZ ;  /* 0x0000001712117819 */ /* 0x000fe200000006ff */
[----:B------:R-:W-:Y:S01]  /*4670*/  FADD R20, R16, -12583039 ;  /* 0xcb40007f10147421 */ /* 0x000fe20000000000 */
[----:B------:R-:W-:Y:S01]  /*4680*/  FFMA.SAT R18, R21, R12, 0.5 ;  /* 0x3f00000015127423 */ /* 0x000fe2000000200c */
[----:B------:R-:W-:Y:S01]  /*4690*/  FFMA R22, R29, 1.4426950216293334961, -R22 ;  /* 0x3fb8aa3b1d167823 */ /* 0x000fe20000000816 */
[----:B--2---:R-:W-:Y:S01]  /*46a0*/  FMUL R10, R10, R15 ;  /* 0x0000000f0a0a7220 */ /* 0x004fe20000400000 */
[----:B------:R-:W-:Y:S01]  /*46b0*/  FFMA R20, R59, 1.4426950216293334961, -R20 ;  /* 0x3fb8aa3b3b147823 */ /* 0x000fe20000000814 */
[----:B------:R-:W-:Y:S01]  /*46c0*/  FFMA.RM R18, R18, R13, 12582913 ;  /* 0x4b40000112127423 */ /* 0x000fe2000000400d */
[----:B------:R-:W-:Y:S01]  /*46d0*/  FFMA R22, R29, 1.925963033500011079e-08, R22 ;  /* 0x32a570601d167823 */ /* 0x000fe20000000016 */
[----:B------:R-:W-:Y:S01]  /*46e0*/  SHF.L.U32 R16, R16, 0x17, RZ ;  /* 0x0000001710107819 */ /* 0x000fe200000006ff */
[----:B------:R-:W-:-:S04]  /*46f0*/  FFMA R20, R59, 1.925963033500011079e-08, R20 ;  /* 0x32a570603b147823 */ /* 0x000fc80000000014 */
[----:B------:R-:W0:Y:S08]  /*4700*/  MUFU.EX2 R22, R22 ;  /* 0x0000001600167308 */ /* 0x000e300000000800 */
[----:B------:R1:W2:Y:S01]  /*4710*/  MUFU.EX2 R15, R20 ;  /* 0x00000014000f7308 */ /* 0x0002a20000000800 */
[----:B0-----:R-:W-:Y:S01]  /*4720*/  FMUL R17, R17, R22 ;  /* 0x0000001611117220 */ /* 0x001fe20000400000 */
[----:B------:R-:W-:Y:S01]  /*4730*/  FFMA.SAT R22, R19, R12, 0.5 ;  /* 0x3f00000013167423 */ /* 0x000fe2000000200c */
[C---:B-1----:R-:W-:Y:S01]  /*4740*/  FADD R20, R18.reuse, -12583039 ;  /* 0xcb40007f12147421 */ /* 0x042fe20000000000 */
[----:B------:R-:W-:-:S02]  /*4750*/  SHF.L.U32 R18, R18, 0x17, RZ ;  /* 0x0000001712127819 */ /* 0x000fc400000006ff */
[----:B------:R-:W-:Y:S01]  /*4760*/  FFMA.RM R22, R22, R13, 12582913 ;  /* 0x4b40000116167423 */ /* 0x000fe2000000400d */
[C---:B------:R-:W-:Y:S01]  /*4770*/  FFMA R20, R21.reuse, 1.4426950216293334961, -R20 ;  /* 0x3fb8aa3b15147823 */ /* 0x040fe20000000814 */
[----:B--2---:R-:W-:Y:S02]  /*4780*/  FMUL R16, R16, R15 ;  /* 0x0000000f10107220 */ /* 0x004fe40000400000 */
[----:B------:R-:W-:Y:S01]  /*4790*/  FADD R24, R22, -12583039 ;  /* 0xcb40007f16187421 */ /* 0x000fe20000000000 */
[----:B------:R-:W-:-:S03]  /*47a0*/  FFMA R20, R21, 1.925963033500011079e-08, R20 ;  /* 0x32a5706015147823 */ /* 0x000fc60000000014 */
[C---:B------:R-:W-:Y:S01]  /*47b0*/  FFMA R24, R19.reuse, 1.4426950216293334961, -R24 ;  /* 0x3fb8aa3b13187823 */ /* 0x040fe20000000818 */
[----:B------:R0:W1:Y:S03]  /*47c0*/  MUFU.EX2 R15, R20 ;  /* 0x00000014000f7308 */ /* 0x0000660000000800 */
[----:B------:R-:W-:Y:S01]  /*47d0*/  FFMA R24, R19, 1.925963033500011079e-08, R24 ;  /* 0x32a5706013187823 */ /* 0x000fe20000000018 */
[----:B------:R-:W-:-:S05]  /*47e0*/  IMAD.SHL.U32 R19, R22, 0x800000, RZ ;  /* 0x0080000016137824 */ /* 0x000fca00078e00ff */
[----:B------:R-:W2:Y:S01]  /*47f0*/  MUFU.EX2 R24, R24 ;  /* 0x0000001800187308 */ /* 0x000ea20000000800 */
[----:B0-----:R-:W-:-:S04]  /*4800*/  FFMA.SAT R20, R57, R12, 0.5 ;  /* 0x3f00000039147423 */ /* 0x001fc8000000200c */
[----:B------:R-:W-:Y:S01]  /*4810*/  FFMA.RM R20, R20, R13, 12582913 ;  /* 0x4b40000114147423 */ /* 0x000fe2000000400d */
[----:B-1----:R-:W-:-:S03]  /*4820*/  FMUL R18, R18, R15 ;  /* 0x0000000f12127220 */ /* 0x002fc60000400000 */
[C---:B------:R-:W-:Y:S01]  /*4830*/  FADD R22, R20.reuse, -12583039 ;  /* 0xcb40007f14167421 */ /* 0x040fe20000000000 */
[----:B------:R-:W-:-:S03]  /*4840*/  SHF.L.U32 R20, R20, 0x17, RZ ;  /* 0x0000001714147819 */ /* 0x000fc600000006ff */
[----:B------:R-:W-:Y:S01]  /*4850*/  FFMA R22, R57, 1.4426950216293334961, -R22 ;  /* 0x3fb8aa3b39167823 */ /* 0x000fe20000000816 */
[----:B--2---:R-:W-:Y:S01]  /*4860*/  FMUL R19, R19, R24 ;  /* 0x0000001813137220 */ /* 0x004fe20000400000 */
[----:B------:R-:W-:Y:S02]  /*4870*/  FFMA.SAT R24, R55, R12, 0.5 ;  /* 0x3f00000037187423 */ /* 0x000fe4000000200c */
[----:B------:R-:W-:Y:S02]  /*4880*/  FFMA R22, R57, 1.925963033500011079e-08, R22 ;  /* 0x32a5706039167823 */ /* 0x000fe40000000016 */
[----:B------:R-:W-:Y:S02]  /*4890*/  FFMA.RM R24, R24, R13, 12582913 ;  /* 0x4b40000118187423 */ /* 0x000fe4000000400d */
[----:B------:R0:W1:Y:S02]  /*48a0*/  MUFU.EX2 R15, R22 ;  /* 0x00000016000f7308 */ /* 0x0000640000000800 */
[C---:B------:R-:W-:Y:S01]  /*48b0*/  FADD R28, R24.reuse, -12583039 ;  /* 0xcb40007f181c7421 */ /* 0x040fe20000000000 */
[----:B------:R-:W-:-:S03]  /*48c0*/  SHF.L.U32 R21, R24, 0x17, RZ ;  /* 0x0000001718157819 */ /* 0x000fc600000006ff */
[----:B------:R-:W-:Y:S01]  /*48d0*/  FFMA R28, R55, 1.4426950216293334961, -R28 ;  /* 0x3fb8aa3b371c7823 */ /* 0x000fe2000000081c */
[----:B0-----:R-:W-:-:S03]  /*48e0*/  FFMA.SAT R22, R23, R12, 0.5 ;  /* 0x3f00000017167423 */ /* 0x001fc6000000200c */
[----:B------:R-:W-:Y:S01]  /*48f0*/  FFMA R28, R55, 1.925963033500011079e-08, R28 ;  /* 0x32a57060371c7823 */ /* 0x000fe2000000001c */
[----:B------:R-:W-:-:S05]  /*4900*/  FFMA.RM R22, R22, R13, 12582913 ;  /* 0x4b40000116167423 */ /* 0x000fca000000400d */
[----:B------:R-:W0:Y:S01]  /*4910*/  MUFU.EX2 R28, R28 ;  /* 0x0000001c001c7308 */ /* 0x000e220000000800 */
[----:B------:R-:W-:Y:S01]  /*4920*/  FADD R24, R22, -12583039 ;  /* 0xcb40007f16187421 */ /* 0x000fe20000000000 */
[----:B-1----:R-:W-:Y:S01]  /*4930*/  FMUL R20, R20, R15 ;  /* 0x0000000f14147220 */ /* 0x002fe20000400000 */
[----:B------:R-:W-:Y:S02]  /*4940*/  SHF.L.U32 R22, R22, 0x17, RZ ;  /* 0x0000001716167819 */ /* 0x000fe400000006ff */
[----:B------:R-:W-:-:S04]  /*4950*/  FFMA R24, R23, 1.4426950216293334961, -R24 ;  /* 0x3fb8aa3b17187823 */ /* 0x000fc80000000818 */
[----:B------:R-:W-:-:S04]  /*4960*/  FFMA R24, R23, 1.925963033500011079e-08, R24 ;  /* 0x32a5706017187823 */ /* 0x000fc80000000018 */
[----:B------:R1:W2:Y:S01]  /*4970*/  MUFU.EX2 R15, R24 ;  /* 0x00000018000f7308 */ /* 0x0002a20000000800 */
[----:B0-----:R-:W-:Y:S01]  /*4980*/  FMUL R21, R21, R28 ;  /* 0x0000001c15157220 */ /* 0x001fe20000400000 */
[----:B------:R-:W-:-:S04]  /*4990*/  FFMA.SAT R28, R25, R12, 0.5 ;  /* 0x3f000000191c7423 */ /* 0x000fc8000000200c */
[-C--:B------:R-:W-:Y:S01]  /*49a0*/  FFMA.RM R28, R28, R13.reuse, 12582913 ;  /* 0x4b4000011c1c7423 */ /* 0x080fe2000000400d */
[-C--:B-1----:R-:W-:Y:S01]  /*49b0*/  FFMA.SAT R24, R11, R12.reuse, 0.5 ;  /* 0x3f0000000b187423 */ /* 0x082fe2000000200c */
[----:B------:R-:W-:Y:S02]  /*49c0*/  FFMA.SAT R12, R14, R12, 0.5 ;  /* 0x3f0000000e0c7423 */ /* 0x000fe4000000200c */
[----:B------:R-:W-:Y:S01]  /*49d0*/  FADD R30, R28, -12583039 ;  /* 0xcb40007f1c1e7421 */ /* 0x000fe20000000000 */
[----:B------:R-:W-:Y:S01]  /*49e0*/  FFMA.RM R24, R24, R13, 12582913 ;  /* 0x4b40000118187423 */ /* 0x000fe2000000400d */
[----:B------:R-:W-:Y:S02]  /*49f0*/  SHF.L.U32 R23, R28, 0x17, RZ ;  /* 0x000000171c177819 */ /* 0x000fe400000006ff */
[----:B------:R-:W-:Y:S01]  /*4a00*/  FFMA R30, R25, 1.4426950216293334961, -R30 ;  /* 0x3fb8aa3b191e7823 */ /* 0x000fe2000000081e */
[----:B--2---:R-:W-:-:S03]  /*4a10*/  FMUL R22, R22, R15 ;  /* 0x0000000f16167220 */ /* 0x004fc60000400000 */
[----:B------:R-:W-:Y:S01]  /*4a20*/  FFMA R30, R25, 1.925963033500011079e-08, R30 ;  /* 0x32a57060191e7823 */ /* 0x000fe2000000001e */
[----:B------:R-:W-:Y:S01]  /*4a30*/  FFMA.RM R25, R12, R13, 12582913 ;  /* 0x4b4000010c197423 */ /* 0x000fe2000000400d */
[C---:B------:R-:W-:Y:S01]  /*4a40*/  FADD R12, R24.reuse, -12583039 ;  /* 0xcb40007f180c7421 */ /* 0x040fe20000000000 */
[----:B------:R-:W-:Y:S01]  /*4a50*/  FADD R13, RZ, R4 ;  /* 0x00000004ff0d7221 */ /* 0x000fe20000000000 */
[----:B------:R-:W-:Y:S02]  /*4a60*/  SHF.L.U32 R24, R24, 0x17, RZ ;  /* 0x0000001718187819 */ /* 0x000fe400000006ff */
[----:B------:R-:W-:Y:S01]  /*4a70*/  FFMA R12, R11, 1.4426950216293334961, -R12 ;  /* 0x3fb8aa3b0b0c7823 */ /* 0x000fe2000000080c */
[----:B------:R-:W-:Y:S01]  /*4a80*/  FADD R13, R13, R0 ;  /* 0x000000000d0d7221 */ /* 0x000fe20000000000 */
[----:B------:R-:W0:Y:S02]  /*4a90*/  MUFU.EX2 R30, R30 ;  /* 0x0000001e001e7308 */ /* 0x000e240000000800 */
[----:B------:R-:W-:Y:S01]  /*4aa0*/  FFMA R15, R11, 1.925963033500011079e-08, R12 ;  /* 0x32a570600b0f7823 */ /* 0x000fe2000000000c */
[----:B------:R-:W-:Y:S01]  /*4ab0*/  FADD R12, R13, R2 ;  /* 0x000000020d0c7221 */ /* 0x000fe20000000000 */
[C---:B------:R-:W-:Y:S01]  /*4ac0*/  FADD R11, R25.reuse, -12583039 ;  /* 0xcb40007f190b7421 */ /* 0x040fe20000000000 */
[----:B------:R-:W-:-:S02]  /*4ad0*/  SHF.L.U32 R25, R25, 0x17, RZ ;  /* 0x0000001719197819 */ /* 0x000fc400000006ff */
[----:B------:R-:W-:Y:S01]  /*4ae0*/  FADD R12, R12, R3 ;  /* 0x000000030c0c7221 */ /* 0x000fe20000000000 */
[----:B------:R-:W-:Y:S01]  /*4af0*/  FFMA R11, R14, 1.4426950216293334961, -R11 ;  /* 0x3fb8aa3b0e0b7823 */ /* 0x000fe2000000080b */
[----:B------:R-:W1:Y:S02]  /*4b00*/  MUFU.EX2 R15, R15 ;  /* 0x0000000f000f7308 */ /* 0x000e640000000800 */
[----:B------:R-:W-:Y:S01]  /*4b10*/  FADD R13, R12, R5 ;  /* 0x000000050c0d7221 */ /* 0x000fe20000000000 */
[----:B------:R-:W-:-:S03]  /*4b20*/  FFMA R11, R14, 1.925963033500011079e-08, R11 ;  /* 0x32a570600e0b7823 */ /* 0x000fc6000000000b */
[----:B------:R-:W-:Y:S02]  /*4b30*/  FADD R12, R13, R6 ;  /* 0x000000060d0c7221 */ /* 0x000fe40000000000 */
[----:B------:R2:W3:Y:S01]  /*4b40*/  MUFU.EX2 R14, R11 ;  /* 0x0000000b000e7308 */ /* 0x0004e20000000800 */
[----:B0-----:R-:W-:Y:S01]  /*4b50*/  FMUL R23, R23, R30 ;  /* 0x0000001e17177220 */ /* 0x001fe20000400000 */
[----:B------:R-:W-:-:S04]  /*4b60*/  FADD R13, R12, R7 ;  /* 0x000000070c0d7221 */ /* 0x000fc80000000000 */
[----:B------:R-:W-:Y:S01]  /*4b70*/  FADD R12, R13, R8 ;  /* 0x000000080d0c7221 */ /* 0x000fe20000000000 */
[----:B-1----:R-:W-:-:S03]  /*4b80*/  FMUL R24, R24, R15 ;  /* 0x0000000f18187220 */ /* 0x002fc60000400000 */
[----:B------:R-:W-:Y:S01]  /*4b90*/  FADD R13, R12, R9 ;  /* 0x000000090c0d7221 */ /* 0x000fe20000000000 */
[----:B--2---:R-:W-:Y:S01]  /*4ba0*/  HFMA2 R11, -RZ, RZ, 0, 1.847743988037109375e-06 ;  /* 0x0000001fff0b7431 */ /* 0x004fe200000001ff */
[----:B------:R-:W-:Y:S02]  /*4bb0*/  MOV R15, 0xffffffff ;  /* 0xffffffff000f7802 */ /* 0x000fe40000000f00 */
        /* <DEDUP_REMOVED lines=16> */
.L_x_31200:
[----:B------:R-:W-:Y:S02]  /*4cc0*/  HFMA2 R12, -RZ, RZ, 0, 4.76837158203125e-07 ;  /* 0x00000008ff0c7431 */ /* 0x000fe400000001ff */
[----:B------:R-:W-:-:S05]  /*4cd0*/  FADD R28, R13, R14 ;  /* 0x0000000e0d1c7221 */ /* 0x000fca0000000000 */
[----:B------:R-:W-:-:S07]  /*4ce0*/  MOV R13, R28 ;  /* 0x0000001c000d7202 */ /* 0x000fce0000000f00 */
[----:B------:R-:W-:Y:S05]  /*4cf0*/  WARPSYNC.COLLECTIVE R15, `(.L_x_31201) ;  /* 0x000000000f087348 */ /* 0x000fea0003c00000 */
[----:B------:R0:W1:Y:S02]  /*4d00*/  SHFL.BFLY P6, R14, R13, R12, R11 ;  /* 0x0c00000c0d0e7389 */ /* 0x00006400000c000b */
[----:B01----:R-:W-:Y:S05]  /*4d10*/  ENDCOLLECTIVE ;  /* 0x000000000000791b */ /* 0x003fea0003800000 */
.L_x_31201:
[----:B------:R-:W-:Y:S02]  /*4d20*/  HFMA2 R12, -RZ, RZ, 0, 2.384185791015625e-07 ;  /* 0x00000004ff0c7431 */ /* 0x000fe400000001ff */
[----:B------:R-:W-:-:S05]  /*4d30*/  FADD R29, R28, R14 ;  /* 0x0000000e1c1d7221 */ /* 0x000fca0000000000 */
[----:B------:R-:W-:-:S07]  /*4d40*/  MOV R13, R29 ;  /* 0x0000001d000d7202 */ /* 0x000fce0000000f00 */
[----:B------:R-:W-:Y:S05]  /*4d50*/  WARPSYNC.COLLECTIVE R15, `(.L_x_31202) ;  /* 0x000000000f087348 */ /* 0x000fea0003c00000 */
[----:B------:R0:W1:Y:S02]  /*4d60*/  SHFL.BFLY P6, R14, R13, R12, R11 ;  /* 0x0c00000c0d0e7389 */ /* 0x00006400000c000b */
[----:B01----:R-:W-:Y:S05]  /*4d70*/  ENDCOLLECTIVE ;  /* 0x000000000000791b */ /* 0x003fea0003800000 */
.L_x_31202:
[----:B------:R-:W-:Y:S01]  /*4d80*/  MOV R12, 0x2 ;  /* 0x00000002000c7802 */ /* 0x000fe20000000f00 */
[----:B------:R-:W-:-:S04]  /*4d90*/  FADD R30, R29, R14 ;  /* 0x0000000e1d1e7221 */ /* 0x000fc80000000000 */
[----:B------:R-:W-:-:S07]  /*4da0*/  IMAD.MOV.U32 R13, RZ, RZ, R30 ;  /* 0x000000ffff0d7224 */ /* 0x000fce00078e001e */
[----:B------:R-:W-:Y:S05]  /*4db0*/  WARPSYNC.COLLECTIVE R15, `(.L_x_31203) ;  /* 0x000000000f087348 */ /* 0x000fea0003c00000 */
[----:B------:R0:W1:Y:S02]  /*4dc0*/  SHFL.BFLY P6, R14, R13, R12, R11 ;  /* 0x0c00000c0d0e7389 */ /* 0x00006400000c000b */
[----:B01----:R-:W-:Y:S05]  /*4dd0*/  ENDCOLLECTIVE ;  /* 0x000000000000791b */ /* 0x003fea0003800000 */
.L_x_31203:
[----:B------:R-:W-:Y:S02]  /*4de0*/  HFMA2 R12, -RZ, RZ, 0, 5.9604644775390625e-08 ;  /* 0x00000001ff0c7431 */ /* 0x000fe400000001ff */
[----:B------:R-:W-:-:S05]  /*4df0*/  FADD R54, R30, R14 ;  /* 0x0000000e1e367221 */ /* 0x000fca0000000000 */
[----:B------:R-:W-:-:S07]  /*4e00*/  MOV R13, R54 ;  /* 0x00000036000d7202 */ /* 0x000fce0000000f00 */
[----:B------:R-:W-:Y:S05]  /*4e10*/  WARPSYNC.COLLECTIVE R15, `(.L_x_31204) ;  /* 0x000000000f087348 */ /* 0x000fea0003c00000 */
[----:B------:R0:W1:Y:S02]  /*4e20*/  SHFL.BFLY P6, R14, R13, R12, R11 ;  /* 0x0c00000c0d0e7389 */ /* 0x00006400000c000b */
[----:B01----:R-:W-:Y:S05]  /*4e30*/  ENDCOLLECTIVE ;  /* 0x000000000000791b */ /* 0x003fea0003800000 */
.L_x_31204:
[----:B------:R-:W-:Y:S05]  /*4e40*/  BRA `(.L_x_31205) ;  /* 0xffffffd400b07947 */ /* 0x000fea000383ffff */
        .weak           $__internal_500_$__cuda_sm3x_div_rn_noftz_f32_slowpath
        .type           $__internal_500_$__cuda_sm3x_div_rn_noftz_f32_slowpath,@function
        .size           $__internal_500_$__cuda_sm3x_div_rn_noftz_f32_slowpath,(.L_x_37877 - $__internal_500_$__cuda_sm3x_div_rn_noftz_f32_slowpath)
$__internal_500_$__cuda_sm3x_div_rn_noftz_f32_slowpath:
        /* <DEDUP_REMOVED lines=35> */
.L_x_31207:
[----:B------:R-:W-:Y:S01]  /*5080*/  LEA R30, R13, 0xc0800000, 0x17 ;  /* 0xc08000000d1e7811 */ /* 0x000fe200078eb8ff */
[----:B------:R-:W-:Y:S01]  /*5090*/  BSSY.RECONVERGENT B2, `(.L_x_31212) ;  /* 0x0000036000027945 */ /* 0x000fe20003800200 */
[----:B------:R-:W-:Y:S02]  /*50a0*/  IADD3 R28, PT, PT, R28, -0x7f, RZ ;  /* 0xffffff811c1c7810 */ /* 0x000fe40007ffe0ff */
[----:B------:R-:W-:-:S03]  /*50b0*/  IADD3 R56, PT, PT, -R30, R77, RZ ;  /* 0x0000004d1e387210 */ /* 0x000fc60007ffe1ff */
[----:B------:R-:W-:Y:S01]  /*50c0*/  IMAD R4, R28, -0x800000, R4 ;  /* 0xff8000001c047824 */ /* 0x000fe200078e0204 */
        /* <DEDUP_REMOVED lines=46> */
.L_x_31214:
[----:B------:R-:W-:-:S04]  /*53b0*/  LOP3.LUT R4, R4, 0x80000000, RZ, 0xc0, !PT ;  /* 0x8000000004047812 */ /* 0x000fc800078ec0ff */
[----:B------:R-:W-:Y:S01]  /*53c0*/  LOP3.LUT R4, R4, 0x7f800000, RZ, 0xfc, !PT ;  /* 0x7f80000004047812 */ /* 0x000fe200078efcff */
[----:B------:R-:W-:Y:S06]  /*53d0*/  BRA `(.L_x_31215) ;  /* 0x0000000000047947 */ /* 0x000fec0003800000 */
.L_x_31213:
[----:B------:R-:W-:-:S07]  /*53e0*/  LEA R4, R28, R4, 0x17 ;  /* 0x000000041c047211 */ /* 0x000fce00078eb8ff */
.L_x_31215:
[----:B------:R-:W-:Y:S05]  /*53f0*/  BSYNC.RECONVERGENT B2 ;  /* 0x0000000000027941 */ /* 0x000fea0003800200 */
.L_x_31212:
[----:B------:R-:W-:Y:S05]  /*5400*/  BRA `(.L_x_31216) ;  /* 0x0000000000207947 */ /* 0x000fea0003800000 */
.L_x_31211:
[----:B------:R-:W-:-:S04]  /*5410*/  LOP3.LUT R4, R77, 0x80000000, R4, 0x48, !PT ;  /* 0x800000004d047812 */ /* 0x000fc800078e4804 */
[----:B------:R-:W-:Y:S01]  /*5420*/  LOP3.LUT R4, R4, 0x7f800000, RZ, 0xfc, !PT ;  /* 0x7f80000004047812 */ /* 0x000fe200078efcff */
[----:B------:R-:W-:Y:S06]  /*5430*/  BRA `(.L_x_31216) ;  /* 0x0000000000147947 */ /* 0x000fec0003800000 */
.L_x_31210:
[----:B------:R-:W-:Y:S01]  /*5440*/  LOP3.LUT R4, R77, 0x80000000, R4, 0x48, !PT ;  /* 0x800000004d047812 */ /* 0x000fe200078e4804 */
[----:B------:R-:W-:Y:S06]  /*5450*/  BRA `(.L_x_31216) ;  /* 0x00000000000c7947 */ /* 0x000fec0003800000 */
.L_x_31209:
[----:B------:R-:W0:Y:S01]  /*5460*/  MUFU.RSQ R4, -QNAN ;  /* 0xffc0000000047908 */ /* 0x000e220000001400 */
[----:B------:R-:W-:Y:S05]  /*5470*/  BRA `(.L_x_31216) ;  /* 0x0000000000047947 */ /* 0x000fea0003800000 */
.L_x_31208:
[----:B------:R-:W-:-:S07]  /*5480*/  FADD.FTZ R4, R4, R11 ;  /* 0x0000000b04047221 */ /* 0x000fce0000010000 */
.L_x_31216:
[----:B------:R-:W-:Y:S05]  /*5490*/  BSYNC.RECONVERGENT B1 ;  /* 0x0000000000017941 */ /* 0x000fea0003800200 */
.L_x_31206:
[----:B------:R-:W-:-:S04]  /*54a0*/  HFMA2 R13, -RZ, RZ, 0, 0 ;  /* 0x00000000ff0d7431 */ /* 0x000fc800000001ff */
[----:B0-----:R-:W-:Y:S05]  /*54b0*/  RET.REL.NODEC R12 `(_Z15SoftmaxWarpImplI24ElementwiseScaleMaskLoadIffbE11DirectStoreIffEfLi1ELi20ELi32ELi1ELb1EL9Algorithm0EEvT_T0_ll) ;  /* 0xffffffa80cd07950 */ /* 0x001fea0003c3ffff */
.L_x_31217:
        /* <DEDUP_REMOVED lines=12> */
.L_x_37877:


//--------------------- .text._Z15SoftmaxWarpImplI24ElementwiseScaleMaskLoadIffbE11DirectStoreIffEfLi1ELi20ELi32ELi1ELb0EL9Algorithm0EEvT_T0_ll --------------------------
	.section	.text._Z15SoftmaxWarpImplI24ElementwiseScaleMaskLoadIffbE11DirectStoreIffEfLi1ELi20ELi32ELi1ELb0EL9Algorithm0EEvT_T0_ll,"ax",@progbits
	.align	128
        .global         _Z15SoftmaxWarpImplI24ElementwiseScaleMaskLoadIffbE11DirectStoreIffEfLi1ELi20ELi32ELi1ELb0EL9Algorithm0EEvT_T0_ll
        .type           _Z15SoftmaxWarpImplI24ElementwiseScaleMaskLoadIffbE11DirectStoreIffEfLi1ELi20ELi32ELi1ELb0EL9Algorithm0EEvT_T0_ll,@function
        .size           _Z15SoftmaxWarpImplI24ElementwiseScaleMaskLoadIffbE11DirectStoreIffEfLi1ELi20ELi32ELi1ELb0EL9Algorithm0EEvT_T0_ll,(.L_x_37878 - _Z15SoftmaxWarpImplI24ElementwiseScaleMaskLoadIffbE11DirectStoreIffEfLi1ELi20ELi32ELi1ELb0EL9Algorithm0EEvT_T0_ll)
        .other          _Z15SoftmaxWarpImplI24ElementwiseScaleMaskLoadIffbE11DirectStoreIffEfLi1ELi20ELi32ELi1ELb0EL9Algorithm0EEvT_T0_ll,@"STO_CUDA_ENTRY STV_DEFAULT"
_Z15SoftmaxWarpImplI24ElementwiseScaleMaskLoadIffbE11DirectStoreIffEfLi1ELi20ELi32ELi1ELb0EL9Algorithm0EEvT_T0_ll:
.text._Z15SoftmaxWarpImplI24ElementwiseScaleMaskLoadIffbE11DirectStoreIffEfLi1ELi20ELi32ELi1ELb0EL9Algorithm0EEvT_T0_ll:
        /* <DEDUP_REMOVED lines=24> */
.L_x_31218:
        /* <DEDUP_REMOVED lines=13> */
.L_x_31260:
        /* <DEDUP_REMOVED lines=10> */
[----:B------:R-:W-:-:S04]  /*02f0*/  IADD3 R8, P0, PT, R4, UR38, RZ ;  /* 0x0000002604087c10 */ /* 0x000fc8000ff1e0ff */
[----:B------:R-:W-:-:S04]  /*0300*/  IADD3 R3, PT, PT, R5, R3, RZ ;  /* 0x0000000305037210 */ /* 0x000fc80007ffe0ff */
[----:B------:R-:W-:-:S05]  /*0310*/  IADD3.X R9, PT, PT, R3, UR39, RZ, P0, !PT ;  /* 0x0000002703097c10 */ /* 0x000fca00087fe4ff */
[----:B------:R-:W2:Y:S01]  /*0320*/  LDG.E.U8 R6, desc[UR4][R8.64] ;  /* 0x0000000408067981 */ /* 0x000ea2000c1e1100 */
[----:B------:R-:W-:Y:S02]  /*0330*/  R2UR UR16, R26 ;  /* 0x000000001a1072ca */ /* 0x000fe400000e0000 */
[C---:B------:R-:W-:Y:S01]  /*0340*/  R2UR UR17, R27.reuse ;  /* 0x000000001b1172ca */ /* 0x040fe200000e0000 */
[----:B------:R-:W3:Y:S01]  /*0350*/  LDG.E.U8 R5, desc[UR6][R8.64+0x20] ;  /* 0x0000200608057981 */ /* 0x000ee2000c1e1100 */
[----:B------:R-:W-:Y:S02]  /*0360*/  LEA R2, P0, R4, UR36, 0x2 ;  /* 0x0000002404027c11 */ /* 0x000fe4000f8010ff */
[C---:B------:R-:W-:Y:S01]  /*0370*/  R2UR UR10, R26.reuse ;  /* 0x000000001a0a72ca */ /* 0x040fe200000e0000 */
[----:B------:R-:W4:Y:S01]  /*0380*/  LDG.E.U8 R41, desc[UR6][R8.64+0x1e0] ;  /* 0x0001e00608297981 */ /* 0x000f22000c1e1100 */
[----:B------:R-:W-:Y:S02]  /*0390*/  R2UR UR11, R27 ;  /* 0x000000001b0b72ca */ /* 0x000fe400000e0000 */
[----:B------:R-:W-:-:S02]  /*03a0*/  R2UR UR14, R26 ;  /* 0x000000001a0e72ca */ /* 0x000fc400000e0000 */
[C---:B------:R-:W-:Y:S02]  /*03b0*/  R2UR UR15, R27.reuse ;  /* 0x000000001b0f72ca */ /* 0x040fe400000e0000 */
[----:B------:R-:W-:Y:S01]  /*03c0*/  LEA.HI.X R3, R4, UR37, R3, 0x2, P0 ;  /* 0x0000002504037c11 */ /* 0x000fe200080f1403 */
[----:B------:R-:W5:Y:S01]  /*03d0*/  LDG.E.U8 R15, desc[UR16][R8.64+0xa0] ;  /* 0x0000a010080f7981 */ /* 0x000f62000c1e1100 */
[C---:B------:R-:W-:Y:S02]  /*03e0*/  R2UR UR12, R26.reuse ;  /* 0x000000001a0c72ca */ /* 0x040fe400000e0000 */
[C---:B------:R-:W-:Y:S01]  /*03f0*/  R2UR UR13, R27.reuse ;  /* 0x000000001b0d72ca */ /* 0x040fe200000e0000 */
[----:B------:R-:W4:Y:S01]  /*0400*/  LDG.E R0, desc[UR4][R2.64] ;  /* 0x0000000402007981 */ /* 0x000f22000c1e1900 */
[C---:B------:R-:W-:Y:S02]  /*0410*/  R2UR UR18, R26.reuse ;  /* 0x000000001a1272ca */ /* 0x040fe400000e0000 */
[----:B------:R-:W-:Y:S01]  /*0420*/  R2UR UR19, R27 ;  /* 0x000000001b1372ca */ /* 0x000fe200000e0000 */
[----:B------:R-:W4:Y:S01]  /*0430*/  LDG.E R4, desc[UR6][R2.64+0x80] ;  /* 0x0000800602047981 */ /* 0x000f22000c1e1900 */
[----:B------:R-:W-:-:S02]  /*0440*/  R2UR UR8, R26 ;  /* 0x000000001a0872ca */ /* 0x000fc400000e0000 */
[----:B------:R-:W-:Y:S01]  /*0450*/  R2UR UR9, R27 ;  /* 0x000000001b0972ca */ /* 0x000fe200000e0000 */
[----:B------:R-:W4:Y:S04]  /*0460*/  LDG.E R16, desc[UR10][R2.64+0x200] ;  /* 0x0002000a02107981 */ /* 0x000f28000c1e1900 */
[----:B------:R-:W4:Y:S04]  /*0470*/  LDG.E.U8 R13, desc[UR14][R8.64+0x80] ;  /* 0x0000800e080d7981 */ /* 0x000f28000c1e1100 */
[----:B------:R-:W4:Y:S04]  /*0480*/  LDG.E.U8 R29, desc[UR12][R8.64+0x160] ;  /* 0x0001600c081d7981 */ /* 0x000f28000c1e1100 */
[----:B------:R-:W4:Y:S04]  /*0490*/  LDG.E.U8 R11, desc[UR10][R8.64+0x40] ;  /* 0x0000400a080b7981 */ /* 0x000f28000c1e1100 */
[----:B------:R-:W4:Y:S04]  /*04a0*/  LDG.E.U8 R12, desc[UR12][R8.64+0x60] ;  /* 0x0000600c080c7981 */ /* 0x000f28000c1e1100 */
[----:B------:R-:W4:Y:S04]  /*04b0*/  LDG.E R20, desc[UR4][R2.64+0x300] ;  /* 0x0003000402147981 */ /* 0x000f28000c1e1900 */
[----:B------:R-:W4:Y:S04]  /*04c0*/  LDG.E.U8 R17, desc[UR18][R8.64+0xc0] ;  /* 0x0000c01208117981 */ /* 0x000f28000c1e1100 */
[----:B------:R-:W4:Y:S04]  /*04d0*/  LDG.E R18, desc[UR6][R2.64+0x280] ;  /* 0x0002800602127981 */ /* 0x000f28000c1e1900 */
[----:B------:R-:W4:Y:S04]  /*04e0*/  LDG.E.U8 R38, desc[UR8][R8.64+0x1a0] ;  /* 0x0001a00808267981 */ /* 0x000f28000c1e1100 */
[----:B------:R-:W4:Y:S01]  /*04f0*/  LDG.E R14, desc[UR4][R2.64+0x180] ;  /* 0x00018004020e7981 */ /* 0x000f22000c1e1900 */
[----:B------:R-:W-:-:S02]  /*0500*/  R2UR UR20, R26 ;  /* 0x000000001a1472ca */ /* 0x000fc400000e0000 */
[----:B------:R-:W-:Y:S01]  /*0510*/  R2UR UR21, R27 ;  /* 0x000000001b1572ca */ /* 0x000fe200000e0000 */
[----:B------:R-:W4:Y:S04]  /*0520*/  LDG.E R22, desc[UR6][R2.64+0x380] ;  /* 0x0003800602167981 */ /* 0x000f28000c1e1900 */
[----:B------:R-:W4:Y:S04]  /*0530*/  LDG.E R10, desc[UR8][R2.64+0x100] ;  /* 0x00010008020a7981 */ /* 0x000f28000c1e1900 */
[----:B------:R-:W4:Y:S04]  /*0540*/  LDG.E R28, desc[UR6][R2.64+0x480] ;  /* 0x00048006021c7981 */ /* 0x000f28000c1e1900 */
[----:B------:R-:W4:Y:S04]  /*0550*/  LDG.E.U8 R19, desc[UR20][R8.64+0xe0] ;  /* 0x0000e01408137981 */ /* 0x000f28000c1e1100 */
[----:B------:R-:W4:Y:S04]  /*0560*/  LDG.E.U8 R23, desc[UR14][R8.64+0x120] ;  /* 0x0001200e08177981 */ /* 0x000f28000c1e1100 */
[----:B------:R-:W4:Y:S04]  /*0570*/  LDG.E.U8 R25, desc[UR8][R8.64+0x140] ;  /* 0x0001400808197981 */ /* 0x000f28000c1e1100 */
[----:B------:R-:W4:Y:S04]  /*0580*/  LDG.E R24, desc[UR4][R2.64+0x400] ;  /* 0x0004000402187981 */ /* 0x000f28000c1e1900 */
[----:B------:R-:W4:Y:S04]  /*0590*/  LDG.E.U8 R21, desc[UR12][R8.64+0x100] ;  /* 0x0001000c08157981 */ /* 0x000f28000c1e1100 */
[----:B------:R-:W4:Y:S04]  /*05a0*/  LDG.E.U8 R37, desc[UR14][R8.64+0x180] ;  /* 0x0001800e08257981 */ /* 0x000f28000c1e1100 */
[----:B------:R-:W4:Y:S04]  /*05b0*/  LDG.E.U8 R39, desc[UR10][R8.64+0x1c0] ;  /* 0x0001c00a08277981 */ /* 0x000f28000c1e1100 */
[----:B------:R-:W4:Y:S04]  /*05c0*/  LDG.E R40, desc[UR8][R2.64+0x700] ;  /* 0x0007000802287981 */ /* 0x000f28000c1e1900 */
[----:B------:R-:W4:Y:S04]  /*05d0*/  LDG.E R42, desc[UR12][R2.64+0x780] ;  /* 0x0007800c022a7981 */ /* 0x000f28000c1e1900 */
[----:B------:R-:W4:Y:S04]  /*05e0*/  LDG.E R44, desc[UR4][R2.64+0x800] ;  /* 0x00080004022c7981 */ /* 0x000f28000c1e1900 */
[----:B------:R-:W4:Y:S04]  /*05f0*/  LDG.E R46, desc[UR10][R2.64+0x880] ;  /* 0x0008800a022e7981 */ /* 0x000f28000c1e1900 */
[----:B------:R-:W4:Y:S01]  /*0600*/  LDG.E R48, desc[UR14][R2.64+0x900] ;  /* 0x0009000e02307981 */ /* 0x000f22000c1e1900 */
[----:B--2---:R-:W-:-:S02]  /*0610*/  ISETP.NE.AND P5, PT, R6, RZ, PT ;  /* 0x000000ff0600720c */ /* 0x004fc40003fa5270 */
[----:B------:R-:W4:Y:S01]  /*0620*/  LDC.64 R6, c[0x0][0x398] ;  /* 0x0000e600ff067b82 */ /* 0x000f220000000a00 */
[----:B---3--:R-:W-:Y:S02]  /*0630*/  ISETP.NE.AND P4, PT, R5, RZ, PT ;  /* 0x000000ff0500720c */ /* 0x008fe40003f85270 */
[----:B-----5:R-:W-:Y:S01]  /*0640*/  ISETP.NE.AND P0, PT, R15, RZ, PT ;  /* 0x000000ff0f00720c */ /* 0x020fe20003f05270 */
[-C--:B----4-:R-:W-:Y:S01]  /*0650*/  FMUL R5, R0, R7.reuse ;  /* 0x0000000700057220 */ /* 0x090fe20000400000 */
[-C--:B------:R-:W-:Y:S01]  /*0660*/  FMUL R15, R4, R7.reuse ;  /* 0x00000007040f7220 */ /* 0x080fe20000400000 */
[----:B------:R-:W2:Y:S03]  /*0670*/  LDG.E.U8 R0, desc[UR12][R8.64+0x240] ;  /* 0x0002400c08007981 */ /* 0x000ea6000c1e1100 */
[-C--:B------:R-:W-:Y:S01]  /*0680*/  FSEL R4, R5, R6.reuse, P5 ;  /* 0x0000000605047208 */ /* 0x080fe20002800000 */
[----:B------:R-:W-:Y:S01]  /*0690*/  FMUL R5, R16, R7 ;  /* 0x0000000710057220 */ /* 0x000fe20000400000 */
[----:B------:R-:W-:Y:S01]  /*06a0*/  ISETP.NE.AND P1, PT, R13, RZ, PT ;  /* 0x000000ff0d00720c */ /* 0x000fe20003f25270 */
[----:B------:R-:W3:Y:S03]  /*06b0*/  LDG.E R16, desc[UR8][R2.64+0x500] ;  /* 0x0005000802107981 */ /* 0x000ee6000c1e1900 */
[----:B------:R-:W-:Y:S01]  /*06c0*/  FSEL R5, R5, R6, P1 ;  /* 0x0000000605057208 */ /* 0x000fe20000800000 */
[----:B------:R-:W4:Y:S01]  /*06d0*/  LDG.E.U8 R13, desc[UR8][R8.64+0x200] ;  /* 0x00020008080d7981 */ /* 0x000f22000c1e1100 */
[----:B------:R-:W-:-:S02]  /*06e0*/  ISETP.NE.AND P1, PT, R29, RZ, PT ;  /* 0x000000ff1d00720c */ /* 0x000fc40003f25270 */
[----:B------:R-:W-:Y:S02]  /*06f0*/  ISETP.NE.AND P3, PT, R11, RZ, PT ;  /* 0x000000ff0b00720c */ /* 0x000fe40003f65270 */
[----:B------:R-:W5:Y:S01]  /*0700*/  LDG.E.U8 R11, desc[UR14][R8.64+0x260] ;  /* 0x0002600e080b7981 */ /* 0x000f62000c1e1100 */
[----:B------:R-:W-:-:S03]  /*0710*/  ISETP.NE.AND P2, PT, R12, RZ, PT ;  /* 0x000000ff0c00720c */ /* 0x000fc60003f45270 */
[----:B------:R1:W2:Y:S01]  /*0720*/  LDG.E.U8 R12, desc[UR10][R8.64+0x220] ;  /* 0x0002200a080c7981 */ /* 0x0002a2000c1e1100 */
[----:B------:R-:W-:-:S03]  /*0730*/  FMUL R29, R20, R7 ;  /* 0x00000007141d7220 */ /* 0x000fc60000400000 */
[----:B------:R-:W4:Y:S01]  /*0740*/  LDG.E R20, desc[UR10][R2.64+0x600] ;  /* 0x0006000a02147981 */ /* 0x000f22000c1e1900 */
[----:B------:R-:W-:Y:S01]  /*0750*/  ISETP.NE.AND P6, PT, R17, RZ, PT ;  /* 0x000000ff1100720c */ /* 0x000fe20003fc5270 */
[-C--:B-1----:R-:W-:Y:S02]  /*0760*/  FMUL R9, R18, R7.reuse ;  /* 0x0000000712097220 */ /* 0x082fe40000400000 */
[----:B------:R-:W5:Y:S01]  /*0770*/  LDG.E R18, desc[UR4][R2.64+0x580] ;  /* 0x0005800402127981 */ /* 0x000f62000c1e1900 */
[----:B------:R-:W-:Y:S02]  /*0780*/  FSEL R29, R29, R6, P6 ;  /* 0x000000061d1d7208 */ /* 0x000fe40003000000 */
[----:B------:R-:W-:Y:S02]  /*0790*/  ISETP.NE.AND P6, PT, R38, RZ, PT ;  /* 0x000000ff2600720c */ /* 0x000fe40003fc5270 */
[----:B------:R-:W2:Y:S01]  /*07a0*/  LDG.E R38, desc[UR6][R2.64+0x680] ;  /* 0x0006800602267981 */ /* 0x000ea2000c1e1900 */
[----:B------:R-:W-:-:S03]  /*07b0*/  FMUL R31, R14, R7 ;  /* 0x000000070e1f7220 */ /* 0x000fc60000400000 */
[----:B------:R4:W2:Y:S01]  /*07c0*/  LDG.E R14, desc[UR6][R2.64+0x980] ;  /* 0x00098006020e7981 */ /* 0x0008a2000c1e1900 */
[-C--:B------:R-:W-:Y:S01]  /*07d0*/  FSEL R30, R9, R6.reuse, P0 ;  /* 0x00000006091e7208 */ /* 0x080fe20000000000 */
[-C--:B------:R-:W-:Y:S01]  /*07e0*/  FMUL R9, R22, R7.reuse ;  /* 0x0000000716097220 */ /* 0x080fe20000400000 */
[-C--:B------:R-:W-:Y:S01]  /*07f0*/  FMUL R17, R10, R7.reuse ;  /* 0x000000070a117220 */ /* 0x080fe20000400000 */
[-C--:B------:R-:W-:Y:S02]  /*0800*/  FSEL R10, R15, R6.reuse, P4 ;  /* 0x000000060f0a7208 */ /* 0x080fe40002000000 */
[----:B------:R-:W-:Y:S02]  /*0810*/  ISETP.NE.AND P5, PT, R19, RZ, PT ;  /* 0x000000ff1300720c */ /* 0x000fe40003fa5270 */
[-C--:B------:R-:W-:Y:S02]  /*0820*/  FSEL R36, R17, R6.reuse, P3 ;  /* 0x0000000611247208 */ /* 0x080fe40001800000 */
[----:B------:R-:W-:Y:S01]  /*0830*/  FSEL R8, R9, R6, P5 ;  /* 0x0000000609087208 */ /* 0x000fe20002800000 */
[----:B------:R-:W-:Y:S01]  /*0840*/  FMUL R9, R28, R7 ;  /* 0x000000071c097220 */ /* 0x000fe20000400000 */
[----:B------:R-:W-:-:S02]  /*0850*/  ISETP.NE.AND P3, PT, R23, RZ, PT ;  /* 0x000000ff1700720c */ /* 0x000fc40003f65270 */
[-C--:B------:R-:W-:Y:S02]  /*0860*/  FSEL R31, R31, R6.reuse, P2 ;  /* 0x000000061f1f7208 */ /* 0x080fe40001000000 */
[----:B------:R-:W-:Y:S02]  /*0870*/  FSEL R28, R9, R6, P3 ;  /* 0x00000006091c7208 */ /* 0x000fe40001800000 */
[----:B------:R-:W-:Y:S02]  /*0880*/  FMNMX3 R9, R4, -INF , R10, !PT ;  /* 0xff80000004097876 */ /* 0x000fe4000780000a */
[----:B------:R-:W-:Y:S02]  /*0890*/  ISETP.NE.AND P2, PT, R25, RZ, PT ;  /* 0x000000ff1900720c */ /* 0x000fe40003f45270 */
[----:B------:R-:W-:Y:S01]  /*08a0*/  FMNMX3 R9, R9, R36, R31, !PT ;  /* 0x0000002409097276 */ /* 0x000fe2000780001f */
[----:B------:R-:W-:Y:S01]  /*08b0*/  FMUL R25, R24, R7 ;  /* 0x0000000718197220 */ /* 0x000fe20000400000 */
[----:B------:R-:W-:-:S02]  /*08c0*/  ISETP.NE.AND P4, PT, R21, RZ, PT ;  /* 0x000000ff1500720c */ /* 0x000fc40003f85270 */
[----:B------:R-:W-:Y:S02]  /*08d0*/  FMNMX3 R9, R9, R5, R30, !PT ;  /* 0x0000000509097276 */ /* 0x000fe4000780001e */
[----:B------:R-:W-:Y:S02]  /*08e0*/  FSEL R25, R25, R6, P4 ;  /* 0x0000000619197208 */ /* 0x000fe40002000000 */
[----:B------:R-:W-:Y:S02]  /*08f0*/  FMNMX3 R9, R9, R29, R8, !PT ;  /* 0x0000001d09097276 */ /* 0x000fe40007800008 */
[----:B------:R-:W-:Y:S02]  /*0900*/  ISETP.NE.AND P0, PT, R37, RZ, PT ;  /* 0x000000ff2500720c */ /* 0x000fe40003f05270 */
[----:B------:R-:W-:Y:S01]  /*0910*/  FMNMX3 R9, R9, R25, R28, !PT ;  /* 0x0000001909097276 */ /* 0x000fe2000780001c */
[----:B------:R-:W-:Y:S01]  /*0920*/  FMUL R19, R40, R7 ;  /* 0x0000000728137220 */ /* 0x000fe20000400000 */
[----:B------:R-:W-:-:S02]  /*0930*/  ISETP.NE.AND P5, PT, R39, RZ, PT ;  /* 0x000000ff2700720c */ /* 0x000fc40003fa5270 */
[----:B------:R-:W-:Y:S02]  /*0940*/  ISETP.NE.AND P4, PT, R41, RZ, PT ;  /* 0x000000ff2900720c */ /* 0x000fe40003f85270 */
[----:B------:R-:W-:Y:S01]  /*0950*/  FSEL R19, R19, R6, P5 ;  /* 0x0000000613137208 */ /* 0x000fe20002800000 */
[-C--:B------:R-:W-:Y:S01]  /*0960*/  FMUL R17, R44, R7.reuse ;  /* 0x000000072c117220 */ /* 0x080fe20000400000 */
[----:B------:R-:W-:Y:S01]  /*0970*/  UMOV UR4, 0xffffffff ;  /* 0xffffffff00047882 */ /* 0x000fe20000000000 */
[----:B---3--:R-:W-:-:S05]  /*0980*/  FMUL R15, R16, R7 ;  /* 0x00000007100f7220 */ /* 0x008fca0000400000 */
[----:B------:R-:W-:Y:S01]  /*0990*/  FSEL R22, R15, R6, P2 ;  /* 0x000000060f167208 */ /* 0x000fe20001000000 */
[-C--:B----4-:R-:W-:Y:S01]  /*09a0*/  FMUL R3, R20, R7.reuse ;  /* 0x0000000714037220 */ /* 0x090fe20000400000 */
[----:B-----5:R-:W-:-:S04]  /*09b0*/  FMUL R21, R18, R7 ;  /* 0x0000000712157220 */ /* 0x020fc80000400000 */
[-C--:B------:R-:W-:Y:S01]  /*09c0*/  FSEL R24, R3, R6.reuse, P0 ;  /* 0x0000000603187208 */ /* 0x080fe20000000000 */
[-C--:B--2---:R-:W-:Y:S01]  /*09d0*/  FMUL R23, R38, R7.reuse ;  /* 0x0000000726177220 */ /* 0x084fe20000400000 */
[-C--:B------:R-:W-:Y:S01]  /*09e0*/  FSEL R21, R21, R6.reuse, P1 ;  /* 0x0000000615157208 */ /* 0x080fe20000800000 */
[-C--:B------:R-:W-:Y:S01]  /*09f0*/  FMUL R3, R42, R7.reuse ;  /* 0x000000072a037220 */ /* 0x080fe20000400000 */
[----:B------:R-:W-:Y:S02]  /*0a00*/  ISETP.NE.AND P0, PT, R11, RZ, PT ;  /* 0x000000ff0b00720c */ /* 0x000fe40003f05270 */
[----:B------:R-:W-:Y:S02]  /*0a10*/  FSEL R23, R23, R6, P6 ;  /* 0x0000000617177208 */ /* 0x000fe40003000000 */
[----:B------:R-:W-:Y:S01]  /*0a20*/  FMNMX3 R9, R9, R22, R21, !PT ;  /* 0x0000001609097276 */ /* 0x000fe20007800015 */
[----:B------:R-:W-:Y:S01]  /*0a30*/  FMUL R11, R46, R7 ;  /* 0x000000072e0b7220 */ /* 0x000fe20000400000 */
[----:B------:R-:W-:-:S02]  /*0a40*/  ISETP.NE.AND P3, PT, R13, RZ, PT ;  /* 0x000000ff0d00720c */ /* 0x000fc40003f65270 */
[----:B------:R-:W-:Y:S02]  /*0a50*/  ISETP.NE.AND P2, PT, R12, RZ, PT ;  /* 0x000000ff0c00720c */ /* 0x000fe40003f45270 */
[----:B------:R-:W-:Y:S01]  /*0a60*/  FSEL R20, R3, R6, P4 ;  /* 0x0000000603147208 */ /* 0x000fe20002000000 */
[----:B------:R-:W-:Y:S01]  /*0a70*/  FMUL R3, R48, R7 ;  /* 0x0000000730037220 */ /* 0x000fe20000400000 */
[----:B------:R-:W-:Y:S02]  /*0a80*/  FMNMX3 R9, R9, R24, R23, !PT ;  /* 0x0000001809097276 */ /* 0x000fe40007800017 */
[----:B------:R-:W-:Y:S02]  /*0a90*/  ISETP.NE.AND P1, PT, R0, RZ, PT ;  /* 0x000000ff0000720c */ /* 0x000fe40003f25270 */
[-C--:B------:R-:W-:Y:S02]  /*0aa0*/  FSEL R17, R17, R6.reuse, P3 ;  /* 0x0000000611117208 */ /* 0x080fe40001800000 */
[----:B------:R-:W-:-:S02]  /*0ab0*/  FSEL R18, R11, R6, P2 ;  /* 0x000000060b127208 */ /* 0x000fc40001000000 */
        /* <DEDUP_REMOVED lines=45> */
[----:B------:R-:W-:Y:S01]  /*0d90*/  FFMA R3, R50, 1.4426950216293334961, -R3 ;  /* 0x3fb8aa3b32037823 */ /* 0x000fe20000000803 */
[----:B------:R-:W-:Y:S01]  /*0da0*/  SHF.L.U32 R6, R9, 0x17, RZ ;  /* 0x0000001709067819 */ /* 0x000fe200000006ff */
[----:B------:R-:W-:Y:S01]  /*0db0*/  FFMA R5, R52, 1.4426950216293334961, -R5 ;  /* 0x3fb8aa3b34057823 */ /* 0x000fe20000000805 */
[-C--:B------:R-:W-:Y:S01]  /*0dc0*/  FFMA.RM R7, R7, R12.reuse, 12582913 ;  /* 0x4b40000107077423 */ /* 0x080fe2000000400c */
[----:B------:R-:W-:Y:S01]  /*0dd0*/  FFMA R50, R50, 1.925963033500011079e-08, R3 ;  /* 0x32a5706032327823 */ /* 0x000fe20000000003 */
[-C--:B------:R-:W-:Y:S01]  /*0de0*/  FFMA.SAT R3, R46, R11.reuse, 0.5 ;  /* 0x3f0000002e037423 */ /* 0x080fe2000000200b */
[----:B------:R-:W-:Y:S01]  /*0df0*/  FFMA R52, R52, 1.925963033500011079e-08, R5 ;  /* 0x32a5706034347823 */ /* 0x000fe20000000005 */
[----:B------:R-:W-:Y:S01]  /*0e00*/  FADD R5, R7, -12583039 ;  /* 0xcb40007f07057421 */ /* 0x000fe20000000000 */
[----:B------:R-:W-:Y:S01]  /*0e10*/  SHF.L.U32 R15, R15, 0x17, RZ ;  /* 0x000000170f0f7819 */ /* 0x000fe200000006ff */
[-C--:B------:R-:W-:Y:S01]  /*0e20*/  FFMA.RM R3, R3, R12.reuse, 12582913 ;  /* 0x4b40000103037423 */ /* 0x080fe2000000400c */
[-C--:B------:R-:W-:Y:S01]  /*0e30*/  FFMA.SAT R19, R8, R11.reuse, 0.5 ;  /* 0x3f00000008137423 */ /* 0x080fe2000000200b */
[C---:B------:R-:W-:Y:S01]  /*0e40*/  FFMA R5, R48.reuse, 1.4426950216293334961, -R5 ;  /* 0x3fb8aa3b30057823 */ /* 0x040fe20000000805 */
[----:B------:R-:W-:Y:S01]  /*0e50*/  MUFU.EX2 R52, R52 ;  /* 0x0000003400347308 */ /* 0x000fe20000000800 */
[----:B------:R-:W-:Y:S01]  /*0e60*/  FADD R13, R3, -12583039 ;  /* 0xcb40007f030d7421 */ /* 0x000fe20000000000 */
[-C--:B------:R-:W-:Y:S01]  /*0e70*/  FFMA.RM R19, R19, R12.reuse, 12582913 ;  /* 0x4b40000113137423 */ /* 0x080fe2000000400c */
[----:B------:R-:W-:Y:S01]  /*0e80*/  FFMA R48, R48, 1.925963033500011079e-08, R5 ;  /* 0x32a5706030307823 */ /* 0x000fe20000000005 */
[-C--:B------:R-:W-:Y:S01]  /*0e90*/  FFMA.SAT R5, R44, R11.reuse, 0.5 ;  /* 0x3f0000002c057423 */ /* 0x080fe2000000200b */
[----:B------:R-:W-:Y:S01]  /*0ea0*/  FFMA R13, R46, 1.4426950216293334961, -R13 ;  /* 0x3fb8aa3b2e0d7823 */ /* 0x000fe2000000080d */
[----:B------:R-:W-:Y:S01]  /*0eb0*/  FFMA.SAT R23, R36, R11, 0.5 ;  /* 0x3f00000024177423 */ /* 0x000fe2000000200b */
[----:B------:R-:W-:Y:S01]  /*0ec0*/  SHF.L.U32 R3, R3, 0x17, RZ ;  /* 0x0000001703037819 */ /* 0x000fe200000006ff */
[-C--:B------:R-:W-:Y:S01]  /*0ed0*/  FFMA.RM R5, R5, R12.reuse, 12582913 ;  /* 0x4b40000105057423 */ /* 0x080fe2000000400c */
[----:B------:R-:W-:Y:S01]  /*0ee0*/  FFMA R46, R46, 1.925963033500011079e-08, R13 ;  /* 0x32a570602e2e7823 */ /* 0x000fe2000000000d */
[----:B------:R-:W-:Y:S01]  /*0ef0*/  FFMA.RM R23, R23, R12, 12582913 ;  /* 0x4b40000117177423 */ /* 0x000fe2000000400c */
[----:B------:R-:W1:Y:S01]  /*0f00*/  MUFU.EX2 R13, R50 ;  /* 0x00000032000d7308 */ /* 0x000e620000000800 */
[----:B------:R-:W-:-:S04]  /*0f10*/  FADD R17, R5, -12583039 ;  /* 0xcb40007f05117421 */ /* 0x000fc80000000000 */
[----:B------:R-:W-:-:S03]  /*0f20*/  FFMA R17, R44, 1.4426950216293334961, -R17 ;  /* 0x3fb8aa3b2c117823 */ /* 0x000fc60000000811 */
[----:B------:R-:W2:Y:S01]  /*0f30*/  MUFU.EX2 R46, R46 ;  /* 0x0000002e002e7308 */ /* 0x000ea20000000800 */
[----:B------:R-:W-:Y:S01]  /*0f40*/  FFMA R44, R44, 1.925963033500011079e-08, R17 ;  /* 0x32a570602c2c7823 */ /* 0x000fe20000000011 */
[----:B------:R-:W-:-:S04]  /*0f50*/  FFMA.SAT R17, R0, R11, 0.5 ;  /* 0x3f00000000117423 */ /* 0x000fc8000000200b */
[----:B------:R-:W-:Y:S02]  /*0f60*/  FFMA.RM R9, R17, R12, 12582913 ;  /* 0x4b40000111097423 */ /* 0x000fe4000000400c */
[----:B------:R-:W3:Y:S01]  /*0f70*/  MUFU.EX2 R17, R48 ;  /* 0x0000003000117308 */ /* 0x000ee20000000800 */
[----:B-1----:R-:W-:Y:S01]  /*0f80*/  FMUL R6, R6, R13 ;  /* 0x0000000d06067220 */ /* 0x002fe20000400000 */
[----:B------:R-:W-:-:S04]  /*0f90*/  FADD R13, R9, -12583039 ;  /* 0xcb40007f090d7421 */ /* 0x000fc80000000000 */
[----:B------:R-:W-:Y:S01]  /*0fa0*/  FFMA R13, R0, 1.4426950216293334961, -R13 ;  /* 0x3fb8aa3b000d7823 */ /* 0x000fe2000000080d */
[----:B--2---:R-:W-:-:S03]  /*0fb0*/  FMUL R3, R3, R46 ;  /* 0x0000002e03037220 */ /* 0x004fc60000400000 */
[----:B------:R-:W-:Y:S01]  /*0fc0*/  FFMA R18, R0, 1.925963033500011079e-08, R13 ;  /* 0x32a5706000127823 */ /* 0x000fe2000000000d */
[----:B------:R-:W-:Y:S01]  /*0fd0*/  FFMA.SAT R13, R2, R11, 0.5 ;  /* 0x3f000000020d7423 */ /* 0x000fe2000000200b */
[----:B------:R-:W-:-:S03]  /*0fe0*/  FMUL R0, R15, R52 ;  /* 0x000000340f007220 */ /* 0x000fc60000400000 */
[----:B------:R-:W-:Y:S01]  /*0ff0*/  FFMA.RM R13, R13, R12, 12582913 ;  /* 0x4b4000010d0d7423 */ /* 0x000fe2000000400c */
[----:B------:R-:W1:Y:S03]  /*1000*/  MUFU.EX2 R18, R18 ;  /* 0x0000001200127308 */ /* 0x000e660000000800 */
[----:B------:R-:W-:-:S04]  /*1010*/  FADD R15, R13, -12583039 ;  /* 0xcb40007f0d0f7421 */ /* 0x000fc80000000000 */
[----:B------:R-:W-:-:S04]  /*1020*/  FFMA R15, R2, 1.4426950216293334961, -R15 ;  /* 0x3fb8aa3b020f7823 */ /* 0x000fc8000000080f */
[----:B------:R-:W-:Y:S01]  /*1030*/  FFMA R21, R2, 1.925963033500011079e-08, R15 ;  /* 0x32a5706002157823 */ /* 0x000fe2000000000f */
[----:B------:R-:W-:Y:S01]  /*1040*/  FFMA.SAT R15, R42, R11, 0.5 ;  /* 0x3f0000002a0f7423 */ /* 0x000fe2000000200b */
[----:B------:R-:W-:-:S03]  /*1050*/  SHF.L.U32 R2, R7, 0x17, RZ ;  /* 0x0000001707027819 */ /* 0x000fc600000006ff */
[----:B------:R-:W-:Y:S02]  /*1060*/  FFMA.RM R15, R15, R12, 12582913 ;  /* 0x4b4000010f0f7423 */ /* 0x000fe4000000400c */
[----:B---3--:R-:W-:Y:S02]  /*1070*/  FMUL R2, R2, R17 ;  /* 0x0000001102027220 */ /* 0x008fe40000400000 */
        /* <DEDUP_REMOVED lines=8> */
[C---:B------:R-:W-:Y:S01]  /*1100*/  FFMA R17, R4.reuse, 1.4426950216293334961, -R17 ;  /* 0x3fb8aa3b04117823 */ /* 0x040fe20000000811 */
[----:B------:R-:W2:Y:S03]  /*1110*/  MUFU.EX2 R7, R44 ;  /* 0x0000002c00077308 */ /* 0x000ea60000000800 */
[----:B------:R-:W-:Y:S01]  /*1120*/  FFMA R25, R4, 1.925963033500011079e-08, R17 ;  /* 0x32a5706004197823 */ /* 0x000fe20000000011 */
[----:B------:R-:W-:Y:S01]  /*1130*/  FFMA.SAT R17, R40, R11, 0.5 ;  /* 0x3f00000028117423 */ /* 0x000fe2000000200b */
[----:B------:R-:W-:Y:S02]  /*1140*/  SHF.L.U32 R4, R5, 0x17, RZ ;  /* 0x0000001705047819 */ /* 0x000fe400000006ff */
[----:B------:R-:W-:Y:S01]  /*1150*/  SHF.L.U32 R5, R9, 0x17, RZ ;  /* 0x0000001709057819 */ /* 0x000fe200000006ff */
[----:B------:R-:W-:Y:S01]  /*1160*/  FFMA.RM R17, R17, R12, 12582913 ;  /* 0x4b40000111117423 */ /* 0x000fe2000000400c */
[----:B------:R-:W-:-:S03]  /*1170*/  FADD R9, R19, -12583039 ;  /* 0xcb40007f13097421 */ /* 0x000fc60000000000 */
[----:B-1----:R-:W-:Y:S01]  /*1180*/  FMUL R5, R5, R18 ;  /* 0x0000001205057220 */ /* 0x002fe20000400000 */
[----:B------:R-:W-:Y:S01]  /*1190*/  FFMA R9, R8, 1.4426950216293334961, -R9 ;  /* 0x3fb8aa3b08097823 */ /* 0x000fe20000000809 */
[----:B--2---:R-:W-:Y:S01]  /*11a0*/  FMUL R4, R4, R7 ;  /* 0x0000000704047220 */ /* 0x004fe20000400000 */
[----:B------:R-:W-:Y:S02]  /*11b0*/  FADD R7, R17, -12583039 ;  /* 0xcb40007f11077421 */ /* 0x000fe40000000000 */
[----:B------:R-:W-:Y:S01]  /*11c0*/  FFMA R39, R8, 1.925963033500011079e-08, R9 ;  /* 0x32a5706008277823 */ /* 0x000fe20000000009 */
[----:B------:R-:W-:Y:S01]  /*11d0*/  FADD R9, R23, -12583039 ;  /* 0xcb40007f17097421 */ /* 0x000fe20000000000 */
[----:B------:R-:W-:Y:S01]  /*11e0*/  FMUL R8, R15, R42 ;  /* 0x0000002a0f087220 */ /* 0x000fe20000400000 */
[----:B------:R-:W-:Y:S01]  /*11f0*/  FFMA R7, R40, 1.4426950216293334961, -R7 ;  /* 0x3fb8aa3b28077823 */ /* 0x000fe20000000807 */
[----:B------:R-:W-:Y:S01]  /*1200*/  SHF.L.U32 R17, R17, 0x17, RZ ;  /* 0x0000001711117819 */ /* 0x000fe200000006ff */
[----:B------:R-:W-:-:S02]  /*1210*/  FFMA R9, R36, 1.4426950216293334961, -R9 ;  /* 0x3fb8aa3b24097823 */ /* 0x000fc40000000809 */
[----:B------:R-:W-:Y:S01]  /*1220*/  FFMA R31, R40, 1.925963033500011079e-08, R7 ;  /* 0x32a57060281f7823 */ /* 0x000fe20000000007 */
[----:B------:R-:W-:Y:S01]  /*1230*/  FFMA.SAT R7, R38, R11, 0.5 ;  /* 0x3f00000026077423 */ /* 0x000fe2000000200b */
[----:B------:R1:W2:Y:S03]  /*1240*/  MUFU.EX2 R40, R21 ;  /* 0x0000001500287308 */ /* 0x0002a60000000800 */
[----:B------:R-:W-:-:S04]  /*1250*/  FFMA.RM R18, R7, R12, 12582913 ;  /* 0x4b40000107127423 */ /* 0x000fc8000000400c */
[----:B------:R-:W-:Y:S01]  /*1260*/  FADD R7, R18, -12583039 ;  /* 0xcb40007f12077421 */ /* 0x000fe20000000000 */
[----:B-1----:R-:W-:-:S03]  /*1270*/  FFMA.SAT R21, R28, R11, 0.5 ;  /* 0x3f0000001c157423 */ /* 0x002fc6000000200b */
[----:B------:R-:W-:Y:S01]  /*1280*/  FFMA R7, R38, 1.4426950216293334961, -R7 ;  /* 0x3fb8aa3b26077823 */ /* 0x000fe20000000807 */
[----:B------:R-:W-:-:S03]  /*1290*/  FFMA.RM R21, R21, R12, 12582913 ;  /* 0x4b40000115157423 */ /* 0x000fc6000000400c */
[----:B------:R-:W-:Y:S01]  /*12a0*/  FFMA R37, R38, 1.925963033500011079e-08, R7 ;  /* 0x32a5706026257823 */ /* 0x000fe20000000007 */
[----:B------:R-:W-:Y:S01]  /*12b0*/  SHF.L.U32 R7, R13, 0x17, RZ ;  /* 0x000000170d077819 */ /* 0x000fe200000006ff */
[-C--:B------:R-:W-:Y:S01]  /*12c0*/  FFMA.SAT R13, R10, R11.reuse, 0.5 ;  /* 0x3f0000000a0d7423 */ /* 0x080fe2000000200b */
[----:B------:R1:W3:Y:S03]  /*12d0*/  MUFU.EX2 R38, R25 ;  /* 0x0000001900267308 */ /* 0x0002e60000000800 */
[----:B------:R-:W-:Y:S01]  /*12e0*/  FFMA.RM R13, R13, R12, 12582913 ;  /* 0x4b4000010d0d7423 */ /* 0x000fe2000000400c */
[----:B--2---:R-:W-:Y:S01]  /*12f0*/  FMUL R7, R7, R40 ;  /* 0x0000002807077220 */ /* 0x004fe20000400000 */
[----:B------:R-:W-:Y:S01]  /*1300*/  FFMA R40, R36, 1.925963033500011079e-08, R9 ;  /* 0x32a5706024287823 */ /* 0x000fe20000000009 */
[----:B------:R-:W-:Y:S01]  /*1310*/  SHF.L.U32 R9, R16, 0x17, RZ ;  /* 0x0000001710097819 */ /* 0x000fe200000006ff */
[----:B------:R-:W-:Y:S01]  /*1320*/  FADD R15, R13, -12583039 ;  /* 0xcb40007f0d0f7421 */ /* 0x000fe20000000000 */
[----:B------:R-:W2:Y:S01]  /*1330*/  MUFU.EX2 R36, R31 ;  /* 0x0000001f00247308 */ /* 0x000ea20000000800 */
[----:B-1----:R-:W-:Y:S01]  /*1340*/  FADD R25, R21, -12583039 ;  /* 0xcb40007f15197421 */ /* 0x002fe20000000000 */
[----:B------:R-:W-:Y:S01]  /*1350*/  SHF.L.U32 R16, R18, 0x17, RZ ;  /* 0x0000001712107819 */ /* 0x000fe200000006ff */
        /* <DEDUP_REMOVED lines=9> */
[----:B------:R-:W-:Y:S01]  /*13f0*/  FFMA.RM R15, R15, R12, 12582913 ;  /* 0x4b4000010f0f7423 */ /* 0x000fe2000000400c */
[----:B---3--:R-:W-:Y:S01]  /*1400*/  FMUL R9, R9, R38 ;  /* 0x0000002609097220 */ /* 0x008fe20000400000 */
[----:B------:R-:W-:Y:S01]  /*1410*/  FFMA.RM R25, R25, R12, 12582913 ;  /* 0x4b40000119197423 */ /* 0x000fe2000000400c */
[----:B--2---:R-:W-:Y:S01]  /*1420*/  FMUL R10, R17, R36 ;  /* 0x00000024110a7220 */ /* 0x004fe20000400000 */
[----:B------:R-:W-:-:S02]  /*1430*/  FADD R17, R15, -12583039 ;  /* 0xcb40007f0f117421 */ /* 0x000fc40000000000 */
[----:B------:R-:W-:Y:S01]  /*1440*/  FADD R31, R25, -12583039 ;  /* 0xcb40007f191f7421 */ /* 0x000fe20000000000 */
[----:B------:R-:W2:Y:S01]  /*1450*/  MUFU.EX2 R36, R39 ;  /* 0x0000002700247308 */ /* 0x000ea20000000800 */
[----:B------:R-:W-:Y:S01]  /*1460*/  SHF.L.U32 R15, R15, 0x17, RZ ;  /* 0x000000170f0f7819 */ /* 0x000fe200000006ff */
[----:B------:R-:W-:Y:S01]  /*1470*/  FFMA R17, R30, 1.4426950216293334961, -R17 ;  /* 0x3fb8aa3b1e117823 */ /* 0x000fe20000000811 */
[----:B------:R-:W-:-:S03]  /*1480*/  FFMA R31, R24, 1.4426950216293334961, -R31 ;  /* 0x3fb8aa3b181f7823 */ /* 0x000fc6000000081f */
[----:B------:R-:W-:Y:S01]  /*1490*/  FFMA R30, R30, 1.925963033500011079e-08, R17 ;  /* 0x32a570601e1e7823 */ /* 0x000fe20000000011 */
[----:B------:R-:W-:Y:S01]  /*14a0*/  SHF.L.U32 R17, R19, 0x17, RZ ;  /* 0x0000001713117819 */ /* 0x000fe200000006ff */
[----:B------:R-:W-:Y:S01]  /*14b0*/  FFMA R24, R24, 1.925963033500011079e-08, R31 ;  /* 0x32a5706018187823 */ /* 0x000fe2000000001f */
[----:B------:R-:W3:Y:S01]  /*14c0*/  MUFU.EX2 R19, R40 ;  /* 0x0000002800137308 */ /* 0x000ee20000000800 */
[----:B------:R-:W-:Y:S01]  /*14d0*/  FFMA.SAT R31, R20, R11, 0.5 ;  /* 0x3f000000141f7423 */ /* 0x000fe2000000200b */
[----:B-1----:R-:W-:-:S03]  /*14e0*/  FMUL R16, R16, R37 ;  /* 0x0000002510107220 */ /* 0x002fc60000400000 */
[----:B------:R-:W-:Y:S01]  /*14f0*/  FFMA.RM R23, R31, R12, 12582913 ;  /* 0x4b4000011f177423 */ /* 0x000fe2000000400c */
[----:B------:R-:W-:Y:S01]  /*1500*/  FFMA.SAT R31, R22, R11, 0.5 ;  /* 0x3f000000161f7423 */ /* 0x000fe2000000200b */
[----:B--2---:R-:W-:Y:S01]  /*1510*/  FMUL R17, R17, R36 ;  /* 0x0000002411117220 */ /* 0x004fe20000400000 */
[----:B------:R-:W-:Y:S01]  /*1520*/  MUFU.EX2 R30, R30 ;  /* 0x0000001e001e7308 */ /* 0x000fe20000000800 */
[----:B---3--:R-:W-:Y:S01]  /*1530*/  FMUL R18, R18, R19 ;  /* 0x0000001312127220 */ /* 0x008fe20000400000 */
[----:B------:R-:W-:-:S06]  /*1540*/  FADD R19, R23, -12583039 ;  /* 0xcb40007f17137421 */ /* 0x000fcc0000000000 */
[----:B------:R-:W1:Y:S01]  /*1550*/  MUFU.EX2 R28, R28 ;  /* 0x0000001c001c7308 */ /* 0x000e620000000800 */
[----:B------:R-:W-:Y:S01]  /*1560*/  SHF.L.U32 R23, R23, 0x17, RZ ;  /* 0x0000001717177819 */ /* 0x000fe200000006ff */
[----:B------:R-:W-:-:S04]  /*1570*/  FFMA R19, R20, 1.4426950216293334961, -R19 ;  /* 0x3fb8aa3b14137823 */ /* 0x000fc80000000813 */
[----:B------:R-:W-:Y:S01]  /*1580*/  FFMA R36, R20, 1.925963033500011079e-08, R19 ;  /* 0x32a5706014247823 */ /* 0x000fe20000000013 */
[----:B------:R-:W-:Y:S01]  /*1590*/  FFMA.SAT R19, R14, R11, 0.5 ;  /* 0x3f0000000e137423 */ /* 0x000fe2000000200b */
[----:B------:R-:W-:Y:S03]  /*15a0*/  MUFU.EX2 R20, R29 ;  /* 0x0000001d00147308 */ /* 0x000fe60000000800 */
[-C--:B------:R-:W-:Y:S01]  /*15b0*/  FFMA.RM R11, R19, R12.reuse, 12582913 ;  /* 0x4b400001130b7423 */ /* 0x080fe2000000400c */
[----:B------:R-:W-:-:S03]  /*15c0*/  FFMA.RM R12, R31, R12, 12582913 ;  /* 0x4b4000011f0c7423 */ /* 0x000fc6000000400c */
[----:B------:R-:W-:Y:S01]  /*15d0*/  FADD R19, R11, -12583039 ;  /* 0xcb40007f0b137421 */ /* 0x000fe20000000000 */
[----:B------:R-:W2:Y:S01]  /*15e0*/  MUFU.EX2 R31, R24 ;  /* 0x00000018001f7308 */ /* 0x000ea20000000800 */
[----:B-1----:R-:W-:Y:S01]  /*15f0*/  FMUL R21, R21, R28 ;  /* 0x0000001c15157220 */ /* 0x002fe20000400000 */
[----:B------:R-:W-:Y:S01]  /*1600*/  SHF.L.U32 R11, R11, 0x17, RZ ;  /* 0x000000170b0b7819 */ /* 0x000fe200000006ff */
[----:B------:R-:W-:-:S04]  /*1610*/  FFMA R19, R14, 1.4426950216293334961, -R19 ;  /* 0x3fb8aa3b0e137823 */ /* 0x000fc80000000813 */
[----:B------:R-:W-:Y:S01]  /*1620*/  FFMA R37, R14, 1.925963033500011079e-08, R19 ;  /* 0x32a570600e257823 */ /* 0x000fe20000000013 */
[C---:B------:R-:W-:Y:S01]  /*1630*/  FADD R19, R12.reuse, -12583039 ;  /* 0xcb40007f0c137421 */ /* 0x040fe20000000000 */
[----:B------:R-:W1:Y:S01]  /*1640*/  MUFU.EX2 R36, R36 ;  /* 0x0000002400247308 */ /* 0x000e620000000800 */
[----:B------:R-:W-:Y:S02]  /*1650*/  SHF.L.U32 R12, R12, 0x17, RZ ;  /* 0x000000170c0c7819 */ /* 0x000fe400000006ff */
[----:B------:R-:W-:-:S04]  /*1660*/  FFMA R19, R22, 1.4426950216293334961, -R19 ;  /* 0x3fb8aa3b16137823 */ /* 0x000fc80000000813 */
[----:B------:R-:W-:Y:S01]  /*1670*/  FFMA R38, R22, 1.925963033500011079e-08, R19 ;  /* 0x32a5706016267823 */ /* 0x000fe20000000013 */
[----:B------:R-:W-:Y:S01]  /*1680*/  FADD R19, RZ, R6 ;  /* 0x00000006ff137221 */ /* 0x000fe20000000000 */
[----:B------:R-:W-:-:S03]  /*1690*/  SHF.L.U32 R22, R25, 0x17, RZ ;  /* 0x0000001719167819 */ /* 0x000fc600000006ff */
[----:B------:R-:W-:Y:S02]  /*16a0*/  FADD R19, R19, R0 ;  /* 0x0000000013137221 */ /* 0x000fe40000000000 */
[----:B--2---:R-:W-:Y:S02]  /*16b0*/  FMUL R22, R22, R31 ;  /* 0x0000001f16167220 */ /* 0x004fe40000400000 */
[----:B------:R-:W-:Y:S01]  /*16c0*/  FADD R14, R19, R2 ;  /* 0x00000002130e7221 */ /* 0x000fe20000000000 */
[----:B-1----:R-:W-:-:S03]  /*16d0*/  FMUL R23, R23, R36 ;  /* 0x0000002417177220 */ /* 0x002fc60000400000 */
        /* <DEDUP_REMOVED lines=10> */
[----:B------:R-:W1:Y:S03]  /*1780*/  MUFU.EX2 R30, R37 ;  /* 0x00000025001e7308 */ /* 0x000e660000000800 */
[----:B------:R-:W-:-:S04]  /*1790*/  FADD R14, R13, R16 ;  /* 0x000000100d0e7221 */ /* 0x000fc80000000000 */
[----:B------:R-:W-:Y:S01]  /*17a0*/  FADD R13, R14, R17 ;  /* 0x000000110e0d7221 */ /* 0x000fe20000000000 */
[----:B------:R-:W2:Y:S03]  /*17b0*/  MUFU.EX2 R15, R38 ;  /* 0x00000026000f7308 */ /* 0x000ea60000000800 */
        /* <DEDUP_REMOVED lines=19> */
.L_x_31272:
        /* <DEDUP_REMOVED lines=11> */
[----:B01----:R-:W-:Y:S05]  /*19a0*/  CALL.REL.NOINC `($__internal_501_$__cuda_sm3x_div_rn_noftz_f32_slowpath) ;  /* 0x00000024004c7944 */ /* 0x003fea0003c00000 */
[----:B------:R-:W-:-:S07]  /*19b0*/  MOV R15, R6 ;  /* 0x00000006000f7202 */ /* 0x000fce0000000f00 */
.L_x_31221:
[----:B------:R-:W-:Y:S05]  /*19c0*/  BSYNC.RECONVERGENT B2 ;  /* 0x0000000000027941 */ /* 0x000fea0003800200 */
.L_x_31220:
        /* <DEDUP_REMOVED lines=11> */
[----:B01----:R-:W-:Y:S05]  /*1a80*/  CALL.REL.NOINC `($__internal_501_$__cuda_sm3x_div_rn_noftz_f32_slowpath) ;  /* 0x0000002400147944 */ /* 0x003fea0003c00000 */
[----:B------:R-:W-:-:S07]  /*1a90*/  MOV R14, R6 ;  /* 0x00000006000e7202 */ /* 0x000fce0000000f00 */
.L_x_31223:
[----:B------:R-:W-:Y:S05]  /*1aa0*/  BSYNC.RECONVERGENT B2 ;  /* 0x0000000000027941 */ /* 0x000fea0003800200 */
.L_x_31222:
        /* <DEDUP_REMOVED lines=13> */
.L_x_31225:
[----:B------:R-:W-:Y:S05]  /*1b80*/  BSYNC.RECONVERGENT B2 ;  /* 0x0000000000027941 */ /* 0x000fea0003800200 */
.L_x_31224:
        /* <DEDUP_REMOVED lines=13> */
.L_x_31227:
[----:B------:R-:W-:Y:S05]  /*1c60*/  BSYNC.RECONVERGENT B2 ;  /* 0x0000000000027941 */ /* 0x000fea0003800200 */
.L_x_31226:
        /* <DEDUP_REMOVED lines=13> */
.L_x_31229:
[----:B------:R-:W-:Y:S05]  /*1d40*/  BSYNC.RECONVERGENT B2 ;  /* 0x0000000000027941 */ /* 0x000fea0003800200 */
.L_x_31228:
        /* <DEDUP_REMOVED lines=13> */
.L_x_31231:
[----:B------:R-:W-:Y:S05]  /*1e20*/  BSYNC.RECONVERGENT B2 ;  /* 0x0000000000027941 */ /* 0x000fea0003800200 */
.L_x_31230:
        /* <DEDUP_REMOVED lines=13> */
.L_x_31233:
[----:B------:R-:W-:Y:S05]  /*1f00*/  BSYNC.RECONVERGENT B2 ;  /* 0x0000000000027941 */ /* 0x000fea0003800200 */
.L_x_31232:
        /* <DEDUP_REMOVED lines=13> */
.L_x_31235:
[----:B------:R-:W-:Y:S05]  /*1fe0*/  BSYNC.RECONVERGENT B2 ;  /* 0x0000000000027941 */ /* 0x000fea0003800200 */
.L_x_31234:
        /* <DEDUP_REMOVED lines=13> */
.L_x_31237:
[----:B------:R-:W-:Y:S05]  /*20c0*/  BSYNC.RECONVERGENT B2 ;  /* 0x0000000000027941 */ /* 0x000fea0003800200 */
.L_x_31236:
        /* <DEDUP_REMOVED lines=13> */
.L_x_31239:
[----:B------:R-:W-:Y:S05]  /*21a0*/  BSYNC.RECONVERGENT B2 ;  /* 0x0000000000027941 */ /* 0x000fea0003800200 */
.L_x_31238:
        /* <DEDUP_REMOVED lines=13> */
.L_x_31241:
[----:B------:R-:W-:Y:S05]  /*2280*/  BSYNC.RECONVERGENT B2 ;  /* 0x0000000000027941 */ /* 0x000fea0003800200 */
.L_x_31240:
        /* <DEDUP_REMOVED lines=13> */
.L_x_31243:
[----:B------:R-:W-:Y:S05]  /*2360*/  BSYNC.RECONVERGENT B2 ;  /* 0x0000000000027941 */ /* 0x000fea0003800200 */
.L_x_31242:
        /* <DEDUP_REMOVED lines=13> */
.L_x_31245:
[----:B------:R-:W-:Y:S05]  /*2440*/  BSYNC.RECONVERGENT B2 ;  /* 0x0000000000027941 */ /* 0x000fea0003800200 */
.L_x_31244:
        /* <DEDUP_REMOVED lines=13> */
.L_x_31247:
[----:B------:R-:W-:Y:S05]  /*2520*/  BSYNC.RECONVERGENT B2 ;  /* 0x0000000000027941 */ /* 0x000fea0003800200 */
.L_x_31246:
        /* <DEDUP_REMOVED lines=13> */
.L_x_31249:
[----:B------:R-:W-:Y:S05]  /*2600*/  BSYNC.RECONVERGENT B2 ;  /* 0x0000000000027941 */ /* 0x000fea0003800200 */
.L_x_31248:
        /* <DEDUP_REMOVED lines=13> */
.L_x_31251:
[----:B------:R-:W-:Y:S05]  /*26e0*/  BSYNC.RECONVERGENT B2 ;  /* 0x0000000000027941 */ /* 0x000fea0003800200 */
.L_x_31250:
        /* <DEDUP_REMOVED lines=13> */
.L_x_31253:
[----:B------:R-:W-:Y:S05]  /*27c0*/  BSYNC.RECONVERGENT B2 ;  /* 0x0000000000027941 */ /* 0x000fea0003800200 */
.L_x_31252:
        /* <DEDUP_REMOVED lines=13> */
.L_x_31255:
[----:B------:R-:W-:Y:S05]  /*28a0*/  BSYNC.RECONVERGENT B2 ;  /* 0x0000000000027941 */ /* 0x000fea0003800200 */
.L_x_31254:
        /* <DEDUP_REMOVED lines=13> */
.L_x_31257:
[----:B------:R-:W-:Y:S05]  /*2980*/  BSYNC.RECONVERGENT B2 ;  /* 0x0000000000027941 */ /* 0x000fea0003800200 */
.L_x_31256:
        /* <DEDUP_REMOVED lines=13> */
.L_x_31259:
[----:B------:R-:W-:Y:S05]  /*2a60*/  BSYNC.RECONVERGENT B2 ;  /* 0x0000000000027941 */ /* 0x000fea0003800200 */
.L_x_31258:
        /* <DEDUP_REMOVED lines=60> */
.L_x_31219:
[----:B------:R-:W-:Y:S01]  /*2e30*/  BSSY B0, `(.L_x_31261) ;  /* 0x0000007000007945 */ /* 0x000fe20003800000 */
[----:B------:R-:W-:Y:S02]  /*2e40*/  MOV R12, 0x10 ;  /* 0x00000010000c7802 */ /* 0x000fe40000000f00 */
[----:B------:R-:W-:Y:S02]  /*2e50*/  MOV R11, 0x1f ;  /* 0x0000001f000b7802 */ /* 0x000fe40000000f00 */
[----:B------:R-:W-:-:S07]  /*2e60*/  MOV R15, 0xffffffff ;  /* 0xffffffff000f7802 */ /* 0x000fce0000000f00 */
[----:B0-----:R-:W-:Y:S05]  /*2e70*/  WARPSYNC.COLLECTIVE R15, `(.L_x_31262) ;  /* 0x000000000f087348 */ /* 0x001fea0003c00000 */
[----:B------:R1:W2:Y:S02]  /*2e80*/  SHFL.BFLY P6, R14, R13, R12, R11 ;  /* 0x0c00000c0d0e7389 */ /* 0x0002a400000c000b */
[----:B012---:R-:W-:Y:S05]  /*2e90*/  ENDCOLLECTIVE ;  /* 0x000000000000791b */ /* 0x007fea0003800000 */
.L_x_31262:
[----:B------:R-:W-:Y:S05]  /*2ea0*/  BSYNC B0 ;  /* 0x0000000000007941 */ /* 0x000fea0003800000 */
.L_x_31261:
[----:B------:R-:W-:Y:S01]  /*2eb0*/  HFMA2 R11, -RZ, RZ, 0, 1.847743988037109375e-06 ;  /* 0x0000001fff0b7431 */ /* 0x000fe200000001ff */
[----:B------:R-:W-:Y:S02]  /*2ec0*/  FMNMX R13, R13, R14, !PT ;  /* 0x0000000e0d0d7209 */ /* 0x000fe40007800000 */
[----:B------:R-:W-:Y:S02]  /*2ed0*/  MOV R12, 0x8 ;  /* 0x00000008000c7802 */ /* 0x000fe40000000f00 */
[----:B------:R-:W-:-:S07]  /*2ee0*/  MOV R15, 0xffffffff ;  /* 0xffffffff000f7802 */ /* 0x000fce0000000f00 */
[----:B------:R-:W-:Y:S05]  /*2ef0*/  WARPSYNC.COLLECTIVE R15, `(.L_x_31263) ;  /* 0x000000000f087348 */ /* 0x000fea0003c00000 */
[----:B------:R0:W1:Y:S02]  /*2f00*/  SHFL.BFLY P6, R14, R13, R12, R11 ;  /* 0x0c00000c0d0e7389 */ /* 0x00006400000c000b */
[----:B01----:R-:W-:Y:S05]  /*2f10*/  ENDCOLLECTIVE ;  /* 0x000000000000791b */ /* 0x003fea0003800000 */
.L_x_31263:
[----:B------:R-:W-:Y:S01]  /*2f20*/  HFMA2 R12, -RZ, RZ, 0, 2.384185791015625e-07 ;  /* 0x00000004ff0c7431 */ /* 0x000fe200000001ff */
[----:B------:R-:W-:-:S04]  /*2f30*/  FMNMX R0, R13, R14, !PT ;  /* 0x0000000e0d007209 */ /* 0x000fc80007800000 */
[----:B------:R-:W-:-:S07]  /*2f40*/  MOV R13, R0 ;  /* 0x00000000000d7202 */ /* 0x000fce0000000f00 */
[----:B------:R-:W-:Y:S05]  /*2f50*/  WARPSYNC.COLLECTIVE R15, `(.L_x_31264) ;  /* 0x000000000f087348 */ /* 0x000fea0003c00000 */
[----:B------:R0:W1:Y:S02]  /*2f60*/  SHFL.BFLY P6, R14, R13, R12, R11 ;  /* 0x0c00000c0d0e7389 */ /* 0x00006400000c000b */
[----:B01----:R-:W-:Y:S05]  /*2f70*/  ENDCOLLECTIVE ;  /* 0x000000000000791b */ /* 0x003fea0003800000 */
.L_x_31264:
[----:B------:R-:W-:Y:S01]  /*2f80*/  HFMA2 R12, -RZ, RZ, 0, 1.1920928955078125e-07 ;  /* 0x00000002ff0c7431 */ /* 0x000fe200000001ff */
[----:B------:R-:W-:-:S04]  /*2f90*/  FMNMX R2, R0, R14, !PT ;  /* 0x0000000e00027209 */ /* 0x000fc80007800000 */
[----:B------:R-:W-:-:S07]  /*2fa0*/  MOV R13, R2 ;  /* 0x00000002000d7202 */ /* 0x000fce0000000f00 */
[----:B------:R-:W-:Y:S05]  /*2fb0*/  WARPSYNC.COLLECTIVE R15, `(.L_x_31265) ;  /* 0x000000000f087348 */ /* 0x000fea0003c00000 */
[----:B------:R0:W1:Y:S02]  /*2fc0*/  SHFL.BFLY P6, R14, R13, R12, R11 ;  /* 0x0c00000c0d0e7389 */ /* 0x00006400000c000b */
[----:B01----:R-:W-:Y:S05]  /*2fd0*/  ENDCOLLECTIVE ;  /* 0x000000000000791b */ /* 0x003fea0003800000 */
.L_x_31265:
[----:B------:R-:W-:Y:S01]  /*2fe0*/  HFMA2 R12, -RZ, RZ, 0, 5.9604644775390625e-08 ;  /* 0x00000001ff0c7431 */ /* 0x000fe200000001ff */
[----:B------:R-:W-:-:S04]  /*2ff0*/  FMNMX R3, R2, R14, !PT ;  /* 0x0000000e02037209 */ /* 0x000fc80007800000 */
[----:B------:R-:W-:-:S07]  /*3000*/  MOV R13, R3 ;  /* 0x00000003000d7202 */ /* 0x000fce0000000f00 */
[----:B------:R-:W-:Y:S05]  /*3010*/  WARPSYNC.COLLECTIVE R15, `(.L_x_31266) ;  /* 0x000000000f087348 */ /* 0x000fea0003c00000 */
[----:B------:R0:W1:Y:S02]  /*3020*/  SHFL.BFLY P6, R14, R13, R12, R11 ;  /* 0x0c00000c0d0e7389 */ /* 0x00006400000c000b */
[----:B01----:R-:W-:Y:S05]  /*3030*/  ENDCOLLECTIVE ;  /* 0x000000000000791b */ /* 0x003fea0003800000 */
.L_x_31266:
[----:B------:R-:W-:-:S05]  /*3040*/  FMNMX R9, R3, R14, !PT ;  /* 0x0000000e03097209 */ /* 0x000fca0007800000 */
[--C-:B------:R-:W-:Y:S01]  /*3050*/  FADD R0, R4, -R9.reuse ;  /* 0x8000000904007221 */ /* 0x100fe20000000000 */
[--C-:B------:R-:W-:Y:S01]  /*3060*/  FADD R3, R31, -R9.reuse ;  /* 0x800000091f037221 */ /* 0x100fe20000000000 */
        /* <DEDUP_REMOVED lines=94> */
[C---:B------:R-:W-:Y:S01]  /*3650*/  FADD R19, R16.reuse, -12583039 ;  /* 0xcb40007f10137421 */ /* 0x040fe20000000000 */
[----:B------:R-:W-:Y:S01]  /*3660*/  SHF.L.U32 R16, R16, 0x17, RZ ;  /* 0x0000001710107819 */ /* 0x000fe200000006ff */
[----:B------:R-:W-:Y:S02]  /*3670*/  FFMA.RM R10, R10, R31, 12582913 ;  /* 0x4b4000010a0a7423 */ /* 0x000fe4000000401f */
[----:B------:R-:W-:Y:S02]  /*3680*/  FFMA R19, R22, 1.4426950216293334961, -R19 ;  /* 0x3fb8aa3b16137823 */ /* 0x000fe40000000813 */
        /* <DEDUP_REMOVED lines=9> */
[----:B------:R-:W0:Y:S02]  /*3720*/  MUFU.EX2 R17, R17 ;  /* 0x0000001100117308 */ /* 0x000e240000000800 */
[----:B------:R-:W-:-:S04]  /*3730*/  FADD R20, R18, -12583039 ;  /* 0xcb40007f12147421 */ /* 0x000fc80000000000 */
[----:B------:R-:W-:Y:S01]  /*3740*/  FFMA R20, R21, 1.4426950216293334961, -R20 ;  /* 0x3fb8aa3b15147823 */ /* 0x000fe20000000814 */
[----:B-1----:R-:W-:-:S03]  /*3750*/  FMUL R16, R16, R19 ;  /* 0x0000001310107220 */ /* 0x002fc60000400000 */
[----:B------:R-:W-:-:S06]  /*3760*/  FFMA R20, R21, 1.925963033500011079e-08, R20 ;  /* 0x32a5706015147823 */ /* 0x000fcc0000000014 */
[----:B------:R-:W1:Y:S01]  /*3770*/  MUFU.EX2 R20, R20 ;  /* 0x0000001400147308 */ /* 0x000e620000000800 */
[----:B0-----:R-:W-:Y:S01]  /*3780*/  FMUL R10, R10, R17 ;  /* 0x000000110a0a7220 */ /* 0x001fe20000400000 */
[----:B------:R-:W-:Y:S01]  /*3790*/  SHF.L.U32 R17, R18, 0x17, RZ ;  /* 0x0000001712117819 */ /* 0x000fe200000006ff */
[----:B------:R-:W-:-:S04]  /*37a0*/  FFMA.SAT R18, R24, R30, 0.5 ;  /* 0x3f00000018127423 */ /* 0x000fc8000000201e */
[----:B------:R-:W-:-:S04]  /*37b0*/  FFMA.RM R18, R18, R31, 12582913 ;  /* 0x4b40000112127423 */ /* 0x000fc8000000401f */
[C---:B------:R-:W-:Y:S01]  /*37c0*/  FADD R19, R18.reuse, -12583039 ;  /* 0xcb40007f12137421 */ /* 0x040fe20000000000 */
[----:B------:R-:W-:-:S03]  /*37d0*/  SHF.L.U32 R18, R18, 0x17, RZ ;  /* 0x0000001712127819 */ /* 0x000fc600000006ff */
[C---:B------:R-:W-:Y:S01]  /*37e0*/  FFMA R19, R24.reuse, 1.4426950216293334961, -R19 ;  /* 0x3fb8aa3b18137823 */ /* 0x040fe20000000813 */
[----:B-1----:R-:W-:Y:S01]  /*37f0*/  FMUL R17, R17, R20 ;  /* 0x0000001411117220 */ /* 0x002fe20000400000 */
[----:B------:R-:W-:Y:S02]  /*3800*/  FFMA.SAT R20, R23, R30, 0.5 ;  /* 0x3f00000017147423 */ /* 0x000fe4000000201e */
[----:B------:R-:W-:Y:S02]  /*3810*/  FFMA R24, R24, 1.925963033500011079e-08, R19 ;  /* 0x32a5706018187823 */ /* 0x000fe40000000013 */
[----:B------:R-:W-:Y:S02]  /*3820*/  FFMA.RM R20, R20, R31, 12582913 ;  /* 0x4b40000114147423 */ /* 0x000fe4000000401f */
[----:B------:R-:W0:Y:S02]  /*3830*/  MUFU.EX2 R19, R24 ;  /* 0x0000001800137308 */ /* 0x000e240000000800 */
[----:B------:R-:W-:-:S04]  /*3840*/  FADD R22, R20, -12583039 ;  /* 0xcb40007f14167421 */ /* 0x000fc80000000000 */
        /* <DEDUP_REMOVED lines=13> */
[----:B------:R-:W0:Y:S02]  /*3920*/  MUFU.EX2 R11, R24 ;  /* 0x00000018000b7308 */ /* 0x000e240000000800 */
[----:B------:R-:W-:-:S05]  /*3930*/  FFMA.RM R22, R22, R31, 12582913 ;  /* 0x4b40000116167423 */ /* 0x000fca000000401f */
[----:B------:R-:W-:Y:S01]  /*3940*/  SHF.L.U32 R21, R22, 0x17, RZ ;  /* 0x0000001716157819 */ /* 0x000fe200000006ff */
        /* <DEDUP_REMOVED lines=64> */
.L_x_31267:
[----:B------:R-:W-:Y:S02]  /*3d50*/  HFMA2 R12, -RZ, RZ, 0, 4.76837158203125e-07 ;  /* 0x00000008ff0c7431 */ /* 0x000fe400000001ff */
[----:B------:R-:W-:-:S05]  /*3d60*/  FADD R28, R13, R14 ;  /* 0x0000000e0d1c7221 */ /* 0x000fca0000000000 */
[----:B------:R-:W-:-:S07]  /*3d70*/  MOV R13, R28 ;  /* 0x0000001c000d7202 */ /* 0x000fce0000000f00 */
[----:B------:R-:W-:Y:S05]  /*3d80*/  WARPSYNC.COLLECTIVE R15, `(.L_x_31268) ;  /* 0x000000000f087348 */ /* 0x000fea0003c00000 */
[----:B------:R0:W1:Y:S02]  /*3d90*/  SHFL.BFLY P6, R14, R13, R12, R11 ;  /* 0x0c00000c0d0e7389 */ /* 0x00006400000c000b */
[----:B01----:R-:W-:Y:S05]  /*3da0*/  ENDCOLLECTIVE ;  /* 0x000000000000791b */ /* 0x003fea0003800000 */
.L_x_31268:
[----:B------:R-:W-:Y:S02]  /*3db0*/  HFMA2 R12, -RZ, RZ, 0, 2.384185791015625e-07 ;  /* 0x00000004ff0c7431 */ /* 0x000fe400000001ff */
[----:B------:R-:W-:-:S05]  /*3dc0*/  FADD R29, R28, R14 ;  /* 0x0000000e1c1d7221 */ /* 0x000fca0000000000 */
[----:B------:R-:W-:-:S07]  /*3dd0*/  MOV R13, R29 ;  /* 0x0000001d000d7202 */ /* 0x000fce0000000f00 */
[----:B------:R-:W-:Y:S05]  /*3de0*/  WARPSYNC.COLLECTIVE R15, `(.L_x_31269) ;  /* 0x000000000f087348 */ /* 0x000fea0003c00000 */
[----:B------:R0:W1:Y:S02]  /*3df0*/  SHFL.BFLY P6, R14, R13, R12, R11 ;  /* 0x0c00000c0d0e7389 */ /* 0x00006400000c000b */
[----:B01----:R-:W-:Y:S05]  /*3e00*/  ENDCOLLECTIVE ;  /* 0x000000000000791b */ /* 0x003fea0003800000 */
.L_x_31269:
[----:B------:R-:W-:Y:S02]  /*3e10*/  HFMA2 R12, -RZ, RZ, 0, 1.1920928955078125e-07 ;  /* 0x00000002ff0c7431 */ /* 0x000fe400000001ff */
[----:B------:R-:W-:-:S05]  /*3e20*/  FADD R30, R29, R14 ;  /* 0x0000000e1d1e7221 */ /* 0x000fca0000000000 */
[----:B------:R-:W-:-:S07]  /*3e30*/  MOV R13, R30 ;  /* 0x0000001e000d7202 */ /* 0x000fce0000000f00 */
[----:B------:R-:W-:Y:S05]  /*3e40*/  WARPSYNC.COLLECTIVE R15, `(.L_x_31270) ;  /* 0x000000000f087348 */ /* 0x000fea0003c00000 */
[----:B------:R0:W1:Y:S02]  /*3e50*/  SHFL.BFLY P6, R14, R13, R12, R11 ;  /* 0x0c00000c0d0e7389 */ /* 0x00006400000c000b */
[----:B01----:R-:W-:Y:S05]  /*3e60*/  ENDCOLLECTIVE ;  /* 0x000000000000791b */ /* 0x003fea0003800000 */
.L_x_31270:
[----:B------:R-:W-:Y:S02]  /*3e70*/  HFMA2 R12, -RZ, RZ, 0, 5.9604644775390625e-08 ;  /* 0x00000001ff0c7431 */ /* 0x000fe400000001ff */
[----:B------:R-:W-:-:S05]  /*3e80*/  FADD R31, R30, R14 ;  /* 0x0000000e1e1f7221 */ /* 0x000fca0000000000 */
[----:B------:R-:W-:-:S07]  /*3e90*/  MOV R13, R31 ;  /* 0x0000001f000d7202 */ /* 0x000fce0000000f00 */
[----:B------:R-:W-:Y:S05]  /*3ea0*/  WARPSYNC.COLLECTIVE R15, `(.L_x_31271) ;  /* 0x000000000f087348 */ /* 0x000fea0003c00000 */
[----:B------:R0:W1:Y:S02]  /*3eb0*/  SHFL.BFLY P6, R14, R13, R12, R11 ;  /* 0x0c00000c0d0e7389 */ /* 0x00006400000c000b */
[----:B01----:R-:W-:Y:S05]  /*3ec0*/  ENDCOLLECTIVE ;  /* 0x000000000000791b */ /* 0x003fea0003800000 */
.L_x_31271:
[----:B------:R-:W-:Y:S05]  /*3ed0*/  BRA `(.L_x_31272) ;  /* 0xffffffd800847947 */ /* 0x000fea000383ffff */
        .weak           $__internal_501_$__cuda_sm3x_div_rn_noftz_f32_slowpath
        .type           $__internal_501_$__cuda_sm3x_div_rn_noftz_f32_slowpath,@function
        .size           $__internal_501_$__cuda_sm3x_div_rn_noftz_f32_slowpath,(.L_x_37878 - $__internal_501_$__cuda_sm3x_div_rn_noftz_f32_slowpath)
$__internal_501_$__cuda_sm3x_div_rn_noftz_f32_slowpath:
        /* <DEDUP_REMOVED lines=35> */
.L_x_31274:
        /* <DEDUP_REMOVED lines=51> */
.L_x_31281:
[----:B------:R-:W-:-:S04]  /*4440*/  LOP3.LUT R6, R6, 0x80000000, RZ, 0xc0, !PT ;  /* 0x8000000006067812 */ /* 0x000fc800078ec0ff */
[----:B------:R-:W-:Y:S01]  /*4450*/  LOP3.LUT R6, R6, 0x7f800000, RZ, 0xfc, !PT ;  /* 0x7f80000006067812 */ /* 0x000fe200078efcff */
[----:B------:R-:W-:Y:S06]  /*4460*/  BRA `(.L_x_31282) ;  /* 0x0000000000047947 */ /* 0x000fec0003800000 */
.L_x_31280:
[----:B------:R-:W-:-:S07]  /*4470*/  LEA R6, R28, R6, 0x17 ;  /* 0x000000061c067211 */ /* 0x000fce00078eb8ff */
.L_x_31282:
[----:B------:R-:W-:Y:S05]  /*4480*/  BSYNC.RECONVERGENT B1 ;  /* 0x0000000000017941 */ /* 0x000fea0003800200 */
.L_x_31279:
[----:B------:R-:W-:Y:S05]  /*4490*/  BRA `(.L_x_31283) ;  /* 0x0000000000207947 */ /* 0x000fea0003800000 */
.L_x_31278:
[----:B------:R-:W-:-:S04]  /*44a0*/  LOP3.LUT R6, R29, 0x80000000, R6, 0x48, !PT ;  /* 0x800000001d067812 */ /* 0x000fc800078e4806 */
[----:B------:R-:W-:Y:S01]  /*44b0*/  LOP3.LUT R6, R6, 0x7f800000, RZ, 0xfc, !PT ;  /* 0x7f80000006067812 */ /* 0x000fe200078efcff */
[----:B------:R-:W-:Y:S06]  /*44c0*/  BRA `(.L_x_31283) ;  /* 0x0000000000147947 */ /* 0x000fec0003800000 */
.L_x_31277:
[----:B------:R-:W-:Y:S01]  /*44d0*/  LOP3.LUT R6, R29, 0x80000000, R6, 0x48, !PT ;  /* 0x800000001d067812 */ /* 0x000fe200078e4806 */
[----:B------:R-:W-:Y:S06]  /*44e0*/  BRA `(.L_x_31283) ;  /* 0x00000000000c7947 */ /* 0x000fec0003800000 */
.L_x_31276:
[----:B------:R-:W0:Y:S01]  /*44f0*/  MUFU.RSQ R6, -QNAN ;  /* 0xffc0000000067908 */ /* 0x000e220000001400 */
[----:B------:R-:W-:Y:S05]  /*4500*/  BRA `(.L_x_31283) ;  /* 0x0000000000047947 */ /* 0x000fea0003800000 */
.L_x_31275:
[----:B------:R-:W-:-:S07]  /*4510*/  FADD.FTZ R6, R6, R11 ;  /* 0x0000000b06067221 */ /* 0x000fce0000010000 */
.L_x_31283:
[----:B------:R-:W-:Y:S05]  /*4520*/  BSYNC.RECONVERGENT B0 ;  /* 0x0000000000007941 */ /* 0x000fea0003800200 */
.L_x_31273:
[----:B------:R-:W-:-:S04]  /*4530*/  HFMA2 R13, -RZ, RZ, 0, 0 ;  /* 0x00000000ff0d7431 */ /* 0x000fc800000001ff */
[----:B0-----:R-:W-:Y:S05]  /*4540*/  RET.REL.NODEC R12 `(_Z15SoftmaxWarpImplI24ElementwiseScaleMaskLoadIffbE11DirectStoreIffEfLi1ELi20ELi32ELi1ELb0EL9Algorithm0EEvT_T0_ll) ;  /* 0xffffffb80cac7950 */ /* 0x001fea0003c3ffff */
.L_x_31284:
        /* <DEDUP_REMOVED lines=11> */
.L_x_37878:


//--------------------- .text._Z15SoftmaxWarpImplI24ElementwiseScaleMaskLoadIffbE11DirectStoreIffEfLi1ELi19ELi32ELi1ELb1EL9Algorithm0EEvT_T0_ll --------------------------
	.section	.text._Z15SoftmaxWarpImplI24ElementwiseScaleMaskLoadIffbE11DirectStoreIffEfLi1ELi19ELi32ELi1ELb1EL9Algorithm0EEvT_T0_ll,"ax",@progbits
	.align	128
        .global         _Z15SoftmaxWarpImplI24ElementwiseScaleMaskLoadIffbE11DirectStoreIffEfLi1ELi19ELi32ELi1ELb1EL9Algorithm0EEvT_T0_ll
        .type           _Z15SoftmaxWarpImplI24ElementwiseScaleMaskLoadIffbE11DirectStoreIffEfLi1ELi19ELi32ELi1ELb1EL9Algorithm0EEvT_T0_ll,@function
        .size           _Z15SoftmaxWarpImplI24ElementwiseScaleMaskLoadIffbE11DirectStoreIffEfLi1ELi19ELi32ELi1ELb1EL9Algorithm0EEvT_T0_ll,(.L_x_37879 - _Z15SoftmaxWarpImplI24ElementwiseScaleMaskLoadIffbE11DirectStoreIffEfLi1ELi19ELi32ELi1ELb1EL9Algorithm0EEvT_T0_ll)
        .other          _Z15SoftmaxWarpImplI24ElementwiseScaleMaskLoadIffbE11DirectStoreIffEfLi1ELi19ELi32ELi1ELb1EL9Algorithm0EEvT_T0_ll,@"STO_CUDA_ENTRY STV_DEFAULT"
_Z15SoftmaxWarpImplI24ElementwiseScaleMaskLoadIffbE11DirectStoreIffEfLi1ELi19ELi32ELi1ELb1EL9Algorithm0EEvT_T0_ll:
.text._Z15SoftmaxWarpImplI24ElementwiseScaleMaskLoadIffbE11DirectStoreIffEfLi1ELi19ELi32ELi1ELb1EL9Algorithm0EEvT_T0_ll:
        /* <DEDUP_REMOVED lines=26> */
.L_x_31285:
        /* <DEDUP_REMOVED lines=32> */
.L_x_31326:
[----:B------:R-:W-:Y:S01]  /*03a0*/  ISETP.GE.U32.AND P0, PT, R34, UR44, PT ;  /* 0x0000002c22007c0c */ /* 0x000fe2000bf06070 */
[----:B------:R-:W-:Y:S01]  /*03b0*/  HFMA2 R3, -RZ, RZ, 0, 0 ;  /* 0x00000000ff037431 */ /* 0x000fe200000001ff */
[----:B------:R-:W-:Y:S01]  /*03c0*/  MOV R2, R34 ;  /* 0x0000002200027202 */ /* 0x000fe20000000f00 */
[----:B-1----:R-:W-:Y:S01]  /*03d0*/  IMAD R5, R31, UR48, RZ ;  /* 0x000000301f057c24 */ /* 0x002fe2000f8e02ff */
[----:B------:R-:W-:Y:S02]  /*03e0*/  ISETP.GE.AND.EX P0, PT, RZ, UR45, PT, P0 ;  /* 0x0000002dff007c0c */ /* 0x000fe4000bf06300 */
[----:B------:R-:W-:Y:S01]  /*03f0*/  ISETP.GE.U32.AND P2, PT, R52, UR44, PT ;  /* 0x0000002c34007c0c */ /* 0x000fe2000bf46070 */
[----:B------:R-:W-:-:S03]  /*0400*/  IMAD R5, R32, UR49, R5 ;  /* 0x0000003120057c24 */ /* 0x000fc6000f8e0205 */
[----:B------:R-:W-:Y:S01]  /*0410*/  ISETP.GE.AND.EX P2, PT, RZ, UR45, PT, P2 ;  /* 0x0000002dff007c0c */ /* 0x000fe2000bf46320 */
[----:B------:R-:W-:-:S04]  /*0420*/  IMAD.WIDE.U32 R6, R32, UR48, R2 ;  /* 0x0000003020067c25 */ /* 0x000fc8000f8e0002 */
[----:B------:R-:W-:Y:S01]  /*0430*/  IMAD.IADD R5, R7, 0x1, R5 ;  /* 0x0000000107057824 */ /* 0x000fe200078e0205 */
[----:B------:R-:W-:Y:S01]  /*0440*/  IADD3 R2, P1, PT, R6, UR42, RZ ;  /* 0x0000002a06027c10 */ /* 0x000fe2000ff3e0ff */
[----:B0-----:R-:W0:Y:S01]  /*0450*/  @!P0 LDC R9, c[0x0][0x39c] ;  /* 0x0000e700ff098b82 */ /* 0x001e220000000800 */
[C---:B------:R-:W-:Y:S02]  /*0460*/  @!P0 R2UR UR6, R26.reuse ;  /* 0x000000001a0682ca */ /* 0x040fe400000e0000 */
[C---:B------:R-:W-:Y:S02]  /*0470*/  @!P0 R2UR UR7, R27.reuse ;  /* 0x000000001b0782ca */ /* 0x040fe400000e0000 */
[----:B------:R-:W-:Y:S02]  /*0480*/  @!P0 R2UR UR4, R26 ;  /* 0x000000001a0482ca */ /* 0x000fe400000e0000 */
[----:B------:R-:W-:Y:S01]  /*0490*/  @!P0 R2UR UR5, R27 ;  /* 0x000000001b0582ca */ /* 0x000fe200000e0000 */
[----:B------:R-:W1:Y:S01]  /*04a0*/  @!P2 LDC R13, c[0x0][0x39c] ;  /* 0x0000e700ff0dab82 */ /* 0x000e620000000800 */
[----:B------:R-:W-:-:S02]  /*04b0*/  IADD3.X R3, PT, PT, R5, UR43, RZ, P1, !PT ;  /* 0x0000002b05037c10 */ /* 0x000fc40008ffe4ff */
        /* <DEDUP_REMOVED lines=42> */
[----:B------:R-:W5:Y:S01]  /*0760*/  @!P5 LDG.E.U8 R18, desc[UR6][R2.64+0xa0] ;  /* 0x0000a0060212d981 */ /* 0x000f62000c1e1100 */
[----:B------:R-:W-:Y:S02]  /*0770*/  MOV R61, 0xff800000 ;  /* 0xff800000003d7802 */ /* 0x000fe40000000f00 */
        /* <DEDUP_REMOVED lines=13> */
[----:B------:R-:W-:Y:S02]  /*0850*/  @!P1 R2UR UR6, R26 ;  /* 0x000000001a0692ca */ /* 0x000fe400000e0000 */
[----:B------:R-:W-:Y:S02]  /*0860*/  @!P1 R2UR UR7, R27 ;  /* 0x000000001b0792ca */ /* 0x000fe400000e0000 */
[-C--:B-1----:R-:W-:Y:S02]  /*0870*/  @!P2 FMNMX R13, R13, R6.reuse, !PT ;  /* 0x000000060d0da209 */ /* 0x082fe40007800000 */
[----:B------:R-:W-:Y:S02]  /*0880*/  @!P2 MOV R9, R6 ;  /* 0x000000060009a202 */ /* 0x000fe40000000f00 */
[----:B----4-:R-:W-:Y:S01]  /*0890*/  ISETP.NE.OR P2, PT, R10, RZ, P3 ;  /* 0x000000ff0a00720c */ /* 0x010fe20001f45670 */
[----:B-----5:R-:W-:Y:S01]  /*08a0*/  @!P3 FMUL R8, R8, R7 ;  /* 0x000000070808b220 */ /* 0x020fe20000400000 */
[----:B------:R-:W-:Y:S01]  /*08b0*/  @!P1 R2UR UR4, R26 ;  /* 0x000000001a0492ca */ /* 0x000fe200000e0000 */
[----:B------:R-:W0:Y:S01]  /*08c0*/  @!P4 LDC R6, c[0x0][0x39c] ;  /* 0x0000e700ff06cb82 */ /* 0x000e220000000800 */
[----:B------:R-:W-:-:S03]  /*08d0*/  @!P1 R2UR UR5, R27 ;  /* 0x000000001b0592ca */ /* 0x000fc600000e0000 */
[----:B------:R-:W3:Y:S06]  /*08e0*/  @!P1 LDG.E.U8 R20, desc[UR6][R2.64+0xc0] ;  /* 0x0000c00602149981 */ /* 0x000eec000c1e1100 */
[----:B------:R-:W1:Y:S01]  /*08f0*/  @!P2 LDC R8, c[0x0][0x398] ;  /* 0x0000e600ff08ab82 */ /* 0x000e620000000800 */
[----:B------:R-:W-:-:S03]  /*0900*/  ISETP.GE.U32.AND P2, PT, R46, UR44, PT ;  /* 0x0000002c2e007c0c */ /* 0x000fc6000bf46070 */
[----:B------:R-:W4:Y:S01]  /*0910*/  @!P1 LDG.E R10, desc[UR4][R4.64+0x300] ;  /* 0x00030004040a9981 */ /* 0x000f22000c1e1900 */
[----:B------:R-:W-:Y:S02]  /*0920*/  ISETP.GE.AND.EX P2, PT, RZ, UR45, PT, P2 ;  /* 0x0000002dff007c0c */ /* 0x000fe4000bf46320 */
[----:B------:R-:W-:-:S11]  /*0930*/  MOV R7, 0xff800000 ;  /* 0xff80000000077802 */ /* 0x000fd60000000f00 */
[C---:B------:R-:W-:Y:S02]  /*0940*/  @!P2 R2UR UR6, R26.reuse ;  /* 0x000000001a06a2ca */ /* 0x040fe400000e0000 */
[C---:B------:R-:W-:Y:S02]  /*0950*/  @!P2 R2UR UR7, R27.reuse ;  /* 0x000000001b07a2ca */ /* 0x040fe400000e0000 */
[----:B------:R-:W-:Y:S02]  /*0960*/  @!P2 R2UR UR4, R26 ;  /* 0x000000001a04a2ca */ /* 0x000fe400000e0000 */
[----:B------:R-:W-:Y:S01]  /*0970*/  @!P2 R2UR UR5, R27 ;  /* 0x000000001b05a2ca */ /* 0x000fe200000e0000 */
[----:B-1----:R-:W-:Y:S01]  /*0980*/  @!P3 IMAD.MOV.U32 R7, RZ, RZ, R8 ;  /* 0x000000ffff07b224 */ /* 0x002fe200078e0008 */
[----:B------:R-:W-:Y:S02]  /*0990*/  @!P3 FMNMX R13, R13, R8, !PT ;  /* 0x000000080d0db209 */ /* 0x000fe40007800000 */
[----:B------:R-:W-:Y:S01]  /*09a0*/  ISETP.NE.OR P3, PT, R12, RZ, P4 ;  /* 0x000000ff0c00720c */ /* 0x000fe20002765670 */
[----:B0-----:R-:W-:-:S04]  /*09b0*/  @!P4 FMUL R6, R11, R6 ;  /* 0x000000060b06c220 */ /* 0x001fc80000400000 */
[----:B------:R-:W5:Y:S04]  /*09c0*/  @!P2 LDG.E.U8 R12, desc[UR6][R2.64+0xe0] ;  /* 0x0000e006020ca981 */ /* 0x000f68000c1e1100 */
[----:B------:R-:W5:Y:S04]  /*09d0*/  @!P2 LDG.E R8, desc[UR4][R4.64+0x380] ;  /* 0x000380040408a981 */ /* 0x000f68000c1e1900 */
        /* <DEDUP_REMOVED lines=8> */
[----:B------:R-:W-:-:S05]  /*0a60*/  @!P4 MOV R61, R6 ;  /* 0x00000006003dc202 */ /* 0x000fca0000000f00 */
[----:B------:R-:W5:Y:S01]  /*0a70*/  @!P3 LDG.E.U8 R11, desc[UR6][R2.64+0x100] ;  /* 0x00010006020bb981 */ /* 0x000f62000c1e1100 */
[----:B------:R-:W-:-:S03]  /*0a80*/  ISETP.NE.OR P4, PT, R15, RZ, P6 ;  /* 0x000000ff0f00720c */ /* 0x000fc60003785670 */
[----:B------:R-:W5:Y:S01]  /*0a90*/  @!P3 LDG.E R6, desc[UR4][R4.64+0x400] ;  /* 0x000400040406b981 */ /* 0x000f62000c1e1900 */
[----:B------:R-:W-:-:S09]  /*0aa0*/  @!P6 FMUL R14, R14, R17 ;  /* 0x000000110e0ee220 */ /* 0x000fd20000400000 */
[----:B------:R-:W0:Y:S01]  /*0ab0*/  @!P4 LDC R14, c[0x0][0x398] ;  /* 0x0000e600ff0ecb82 */ /* 0x000e220000000800 */
[----:B------:R-:W-:-:S04]  /*0ac0*/  ISETP.GE.U32.AND P4, PT, R44, UR44, PT ;  /* 0x0000002c2c007c0c */ /* 0x000fc8000bf86070 */
[----:B------:R-:W-:-:S13]  /*0ad0*/  ISETP.GE.AND.EX P4, PT, RZ, UR45, PT, P4 ;  /* 0x0000002dff007c0c */ /* 0x000fda000bf86340 */
[C---:B------:R-:W-:Y:S02]  /*0ae0*/  @!P4 R2UR UR4, R26.reuse ;  /* 0x000000001a04c2ca */ /* 0x040fe400000e0000 */
[C---:B------:R-:W-:Y:S02]  /*0af0*/  @!P4 R2UR UR5, R27.reuse ;  /* 0x000000001b05c2ca */ /* 0x040fe400000e0000 */
[----:B------:R-:W-:Y:S02]  /*0b00*/  @!P4 R2UR UR6, R26 ;  /* 0x000000001a06c2ca */ /* 0x000fe400000e0000 */
[----:B------:R-:W-:-:S09]  /*0b10*/  @!P4 R2UR UR7, R27 ;  /* 0x000000001b07c2ca */ /* 0x000fd200000e0000 */
[----:B------:R-:W5:Y:S04]  /*0b20*/  @!P4 LDG.E R15, desc[UR4][R4.64+0x480] ;  /* 0x00048004040fc981 */ /* 0x000f68000c1e1900 */
[----:B------:R-:W5:Y:S01]  /*0b30*/  @!P4 LDG.E.U8 R17, desc[UR6][R2.64+0x120] ;  /* 0x000120060211c981 */ /* 0x000f62000c1e1100 */
[----:B------:R-:W-:Y:S02]  /*0b40*/  MOV R65, 0xff800000 ;  /* 0xff80000000417802 */ /* 0x000fe40000000f00 */
[-C--:B0-----:R-:W-:Y:S02]  /*0b50*/  @!P6 FMNMX R13, R13, R14.reuse, !PT ;  /* 0x0000000e0d0de209 */ /* 0x081fe40007800000 */
[----:B------:R-:W-:Y:S02]  /*0b60*/  @!P6 MOV R65, R14 ;  /* 0x0000000e0041e202 */ /* 0x000fe40000000f00 */
[----:B------:R-:W-:Y:S01]  /*0b70*/  ISETP.NE.OR P6, PT, R18, RZ, P5 ;  /* 0x000000ff1200720c */ /* 0x000fe20002fc5670 */
[----:B------:R-:W-:Y:S01]  /*0b80*/  IMAD.MOV.U32 R63, RZ, RZ, -0x800000 ;  /* 0xff800000ff3f7424 */ /* 0x000fe200078e00ff */
[----:B------:R-:W-:Y:S01]  /*0b90*/  MOV R69, 0xff800000 ;  /* 0xff80000000457802 */ /* 0x000fe20000000f00 */
[----:B------:R-:W0:Y:S01]  /*0ba0*/  @!P4 LDC R14, c[0x0][0x39c] ;  /* 0x0000e700ff0ecb82 */ /* 0x000e220000000800 */
[----:B--2---:R-:W-:-:S07]  /*0bb0*/  @!P5 FMUL R16, R16, R19 ;  /* 0x000000131010d220 */ /* 0x004fce0000400000 */
[----:B------:R-:W4:Y:S08]  /*0bc0*/  @!P1 LDC R19, c[0x0][0x39c] ;  /* 0x0000e700ff139b82 */ /* 0x000f300000000800 */
[----:B------:R-:W1:Y:S02]  /*0bd0*/  @!P6 LDC R16, c[0x0][0x398] ;  /* 0x0000e600ff10eb82 */ /* 0x000e640000000800 */
[----:B-1----:R-:W-:-:S02]  /*0be0*/  @!P5 FMNMX R13, R13, R16, !PT ;  /* 0x000000100d0dd209 */ /* 0x002fc40007800000 */
[----:B------:R-:W-:Y:S02]  /*0bf0*/  @!P5 MOV R63, R16 ;  /* 0x00000010003fd202 */ /* 0x000fe40000000f00 */
[----:B------:R-:W-:-:S04]  /*0c00*/  ISETP.GE.U32.AND P5, PT, R43, UR44, PT ;  /* 0x0000002c2b007c0c */ /* 0x000fc8000bfa6070 */
[----:B------:R-:W-:Y:S02]  /*0c10*/  ISETP.GE.AND.EX P5, PT, RZ, UR45, PT, P5 ;  /* 0x0000002dff007c0c */ /* 0x000fe4000bfa6350 */
[----:B---3--:R-:W-:Y:S01]  /*0c20*/  ISETP.NE.OR P6, PT, R20, RZ, P1 ;  /* 0x000000ff1400720c */ /* 0x008fe20000fc5670 */
[----:B----4-:R-:W-:Y:S02]  /*0c30*/  @!P1 FMUL R10, R10, R19 ;  /* 0x000000130a0a9220 */ /* 0x010fe40000400000 */
[----:B------:R-:W1:Y:S08]  /*0c40*/  @!P2 LDC R19, c[0x0][0x39c] ;  /* 0x0000e700ff13ab82 */ /* 0x000e700000000800 */
[----:B------:R-:W-:-:S02]  /*0c50*/  @!P5 R2UR UR6, R26 ;  /* 0x000000001a06d2ca */ /* 0x000fc400000e0000 */
[C---:B------:R-:W-:Y:S01]  /*0c60*/  @!P5 R2UR UR7, R27.reuse ;  /* 0x000000001b07d2ca */ /* 0x040fe200000e0000 */
[----:B------:R-:W2:Y:S01]  /*0c70*/  @!P6 LDC R10, c[0x0][0x398] ;  /* 0x0000e600ff0aeb82 */ /* 0x000ea20000000800 */
[----:B------:R-:W-:Y:S02]  /*0c80*/  @!P5 R2UR UR4, R26 ;  /* 0x000000001a04d2ca */ /* 0x000fe400000e0000 */
[----:B------:R-:W-:-:S09]  /*0c90*/  @!P5 R2UR UR5, R27 ;  /* 0x000000001b05d2ca */ /* 0x000fd200000e0000 */
[----:B------:R-:W3:Y:S01]  /*0ca0*/  @!P5 LDG.E.U8 R20, desc[UR6][R2.64+0x140] ;  /* 0x000140060214d981 */ /* 0x000ee2000c1e1100 */
[----:B-----5:R-:W-:Y:S01]  /*0cb0*/  ISETP.NE.OR P6, PT, R12, RZ, P2 ;  /* 0x000000ff0c00720c */ /* 0x020fe200017c5670 */
[----:B-1----:R-:W-:Y:S01]  /*0cc0*/  @!P2 FMUL R8, R8, R19 ;  /* 0x000000130808a220 */ /* 0x002fe20000400000 */
[-C--:B--2---:R-:W-:Y:S01]  /*0cd0*/  @!P1 FMNMX R13, R13, R10.reuse, !PT ;  /* 0x0000000a0d0d9209 */ /* 0x084fe20007800000 */
[----:B------:R-:W1:Y:S01]  /*0ce0*/  @!P3 LDC R19, c[0x0][0x39c] ;  /* 0x0000e700ff13bb82 */ /* 0x000e620000000800 */
[----:B------:R-:W-:Y:S02]  /*0cf0*/  @!P1 MOV R69, R10 ;  /* 0x0000000a00459202 */ /* 0x000fe40000000f00 */
[----:B------:R-:W2:Y:S01]  /*0d00*/  @!P5 LDG.E R10, desc[UR4][R4.64+0x500] ;  /* 0x00050004040ad981 */ /* 0x000ea2000c1e1900 */
[----:B------:R-:W-:-:S06]  /*0d10*/  ISETP.GE.U32.AND P1, PT, R42, UR44, PT ;  /* 0x0000002c2a007c0c */ /* 0x000fcc000bf26070 */
[----:B------:R-:W4:Y:S01]  /*0d20*/  @!P6 LDC R8, c[0x0][0x398] ;  /* 0x0000e600ff08eb82 */ /* 0x000f220000000800 */
[----:B------:R-:W-:Y:S02]  /*0d30*/  ISETP.GE.AND.EX P6, PT, RZ, UR45, PT, P1 ;  /* 0x0000002dff007c0c */ /* 0x000fe4000bfc6310 */
[----:B------:R-:W-:-:S04]  /*0d40*/  ISETP.GE.U32.AND P1, PT, R41, UR44, PT ;  /* 0x0000002c29007c0c */ /* 0x000fc8000bf26070 */
[----:B------:R-:W-:-:S07]  /*0d50*/  ISETP.GE.AND.EX P1, PT, RZ, UR45, PT, P1 ;  /* 0x0000002dff007c0c */ /* 0x000fce000bf26310 */
[C---:B------:R-:W-:Y:S02]  /*0d60*/  @!P6 R2UR UR6, R26.reuse ;  /* 0x000000001a06e2ca */ /* 0x040fe400000e0000 */
[C---:B------:R-:W-:Y:S02]  /*0d70*/  @!P6 R2UR UR7, R27.reuse ;  /* 0x000000001b07e2ca */ /* 0x040fe400000e0000 */
[C---:B------:R-:W-:Y:S02]  /*0d80*/  @!P6 R2UR UR4, R26.reuse ;  /* 0x000000001a04e2ca */ /* 0x040fe400000e0000 */
[----:B------:R-:W-:Y:S02]  /*0d90*/  @!P6 R2UR UR5, R27 ;  /* 0x000000001b05e2ca */ /* 0x000fe400000e0000 */
[----:B------:R-:W-:Y:S02]  /*0da0*/  MOV R67, 0xff800000 ;  /* 0xff80000000437802 */ /* 0x000fe40000000f00 */
[----:B----4-:R-:W-:Y:S01]  /*0db0*/  @!P2 FMNMX R13, R13, R8, !PT ;  /* 0x000000080d0da209 */ /* 0x010fe20007800000 */
[----:B------:R-:W-:Y:S01]  /*0dc0*/  @!P2 IMAD.MOV.U32 R67, RZ, RZ, R8 ;  /* 0x000000ffff43a224 */ /* 0x000fe200078e0008 */
[----:B------:R-:W-:-:S02]  /*0dd0*/  @!P1 R2UR UR8, R26 ;  /* 0x000000001a0892ca */ /* 0x000fc400000e0000 */
[----:B------:R-:W-:Y:S01]  /*0de0*/  ISETP.NE.OR P2, PT, R11, RZ, P3 ;  /* 0x000000ff0b00720c */ /* 0x000fe20001f45670 */
[----:B------:R-:W4:Y:S01]  /*0df0*/  @!P6 LDG.E.U8 R21, desc[UR6][R2.64+0x160] ;  /* 0x000160060215e981 */ /* 0x000f22000c1e1100 */
[C---:B------:R-:W-:Y:S01]  /*0e00*/  @!P1 R2UR UR9, R27.reuse ;  /* 0x000000001b0992ca */ /* 0x040fe200000e0000 */
[----:B-1----:R-:W-:Y:S01]  /*0e10*/  @!P3 FMUL R6, R6, R19 ;  /* 0x000000130606b220 */ /* 0x002fe20000400000 */
[----:B------:R-:W-:Y:S01]  /*0e20*/  @!P1 R2UR UR6, R26 ;  /* 0x000000001a0692ca */ /* 0x000fe200000e0000 */
[----:B------:R-:W5:Y:S01]  /*0e30*/  @!P6 LDG.E R8, desc[UR4][R4.64+0x580] ;  /* 0x000580040408e981 */ /* 0x000f62000c1e1900 */
[----:B------:R-:W-:-:S07]  /*0e40*/  @!P1 R2UR UR7, R27 ;  /* 0x000000001b0792ca */ /* 0x000fce00000e0000 */
[----:B------:R-:W1:Y:S01]  /*0e50*/  @!P2 LDC R6, c[0x0][0x398] ;  /* 0x0000e600ff06ab82 */ /* 0x000e620000000800 */
[----:B------:R-:W-:Y:S01]  /*0e60*/  ISETP.GE.U32.AND P2, PT, R40, UR44, PT ;  /* 0x0000002c28007c0c */ /* 0x000fe2000bf46070 */
[----:B------:R-:W5:Y:S03]  /*0e70*/  @!P1 LDG.E.U8 R12, desc[UR8][R2.64+0x180] ;  /* 0x00018008020c9981 */ /* 0x000f66000c1e1100 */
[----:B------:R-:W-:Y:S01]  /*0e80*/  ISETP.GE.AND.EX P2, PT, RZ, UR45, PT, P2 ;  /* 0x0000002dff007c0c */ /* 0x000fe2000bf46320 */
[----:B------:R-:W5:-:S12]  /*0e90*/  @!P1 LDG.E R11, desc[UR6][R4.64+0x600] ;  /* 0x00060006040b9981 */ /* 0x000f58000c1e1900 */
[C---:B------:R-:W-:Y:S02]  /*0ea0*/  @!P2 R2UR UR6, R26.reuse ;  /* 0x000000001a06a2ca */ /* 0x040fe400000e0000 */
[C---:B------:R-:W-:Y:S02]  /*0eb0*/  @!P2 R2UR UR7, R27.reuse ;  /* 0x000000001b07a2ca */ /* 0x040fe400000e0000 */
[----:B------:R-:W-:Y:S02]  /*0ec0*/  @!P2 R2UR UR4, R26 ;  /* 0x000000001a04a2ca */ /* 0x000fe400000e0000 */
[----:B------:R-:W-:Y:S02]  /*0ed0*/  @!P2 R2UR UR5, R27 ;  /* 0x000000001b05a2ca */ /* 0x000fe400000e0000 */
[----:B------:R-:W-:Y:S02]  /*0ee0*/  MOV R59, 0xff800000 ;  /* 0xff800000003b7802 */ /* 0x000fe40000000f00 */
[----:B-1----:R-:W-:-:S05]  /*0ef0*/  @!P3 FMNMX R13, R13, R6, !PT ;  /* 0x000000060d0db209 */ /* 0x002fca0007800000 */
[----:B------:R-:W5:Y:S01]  /*0f00*/  @!P2 LDG.E.U8 R16, desc[UR6][R2.64+0x1a0] ;  /* 0x0001a0060210a981 */ /* 0x000f62000c1e1100 */
[----:B------:R-:W-:Y:S01]  /*0f10*/  @!P3 MOV R59, R6 ;  /* 0x00000006003bb202 */ /* 0x000fe20000000f00 */
[----:B0-----:R-:W-:Y:S02]  /*0f20*/  @!P4 FMUL R6, R15, R14 ;  /* 0x0000000e0f06c220 */ /* 0x001fe40000400000 */
[----:B------:R-:W5:Y:S01]  /*0f30*/  @!P2 LDG.E R14, desc[UR4][R4.64+0x680] ;  /* 0x00068004040ea981 */ /* 0x000f62000c1e1900 */
[----:B------:R-:W-:Y:S02]  /*0f40*/  ISETP.NE.OR P3, PT, R17, RZ, P4 ;  /* 0x000000ff1100720c */ /* 0x000fe40002765670 */
[----:B------:R-:W2:Y:S11]  /*0f50*/  @!P5 LDC R17, c[0x0][0x39c] ;  /* 0x0000e700ff11db82 */ /* 0x000eb60000000800 */
[----:B------:R-:W0:Y:S01]  /*0f60*/  @!P3 LDC R6, c[0x0][0x398] ;  /* 0x0000e600ff06bb82 */ /* 0x000e220000000800 */
[----:B------:R-:W-:-:S04]  /*0f70*/  ISETP.GE.U32.AND P3, PT, R39, UR44, PT ;  /* 0x0000002c27007c0c */ /* 0x000fc8000bf66070 */
[----:B------:R-:W-:-:S13]  /*0f80*/  ISETP.GE.AND.EX P3, PT, RZ, UR45, PT, P3 ;  /* 0x0000002dff007c0c */ /* 0x000fda000bf66330 */
[----:B------:R-:W-:Y:S02]  /*0f90*/  @!P3 R2UR UR4, R26 ;  /* 0x000000001a04b2ca */ /* 0x000fe400000e0000 */
[----:B------:R-:W-:-:S13]  /*0fa0*/  @!P3 R2UR UR5, R27 ;  /* 0x000000001b05b2ca */ /* 0x000fda00000e0000 */
[----:B------:R-:W5:Y:S01]  /*0fb0*/  @!P3 LDG.E R15, desc[UR4][R4.64+0x700] ;  /* 0x00070004040fb981 */ /* 0x000f62000c1e1900 */
[----:B------:R-:W-:Y:S02]  /*0fc0*/  MOV R57, 0xff800000 ;  /* 0xff80000000397802 */ /* 0x000fe40000000f00 */
[-C--:B0-----:R-:W-:Y:S01]  /*0fd0*/  @!P4 FMNMX R13, R13, R6.reuse, !PT ;  /* 0x000000060d0dc209 */ /* 0x081fe20007800000 */
[----:B------:R-:W-:Y:S01]  /*0fe0*/  IMAD.MOV.U32 R53, RZ, RZ, -0x800000 ;  /* 0xff800000ff357424 */ /* 0x000fe200078e00ff */
[----:B------:R-:W-:Y:S01]  /*0ff0*/  @!P4 MOV R57, R6 ;  /* 0x000000060039c202 */ /* 0x000fe20000000f00 */
[----:B------:R-:W5:Y:S01]  /*1000*/  @!P3 LDG.E.U8 R18, desc[UR4][R2.64+0x1c0] ;  /* 0x0001c0040212b981 */ /* 0x000f62000c1e1100 */
[----:B------:R-:W0:Y:S01]  /*1010*/  @!P1 LDC R6, c[0x0][0x39c] ;  /* 0x0000e700ff069b82 */ /* 0x000e220000000800 */
[----:B------:R-:W-:Y:S02]  /*1020*/  MOV R25, 0xff800000 ;  /* 0xff80000000197802 */ /* 0x000fe40000000f00 */
[----:B------:R-:W-:-:S02]  /*1030*/  MOV R19, 0xff800000 ;  /* 0xff80000000137802 */ /* 0x000fc40000000f00 */
[----:B---3--:R-:W-:Y:S01]  /*1040*/  ISETP.NE.OR P4, PT, R20, RZ, P5 ;  /* 0x000000ff1400720c */ /* 0x008fe20002f85670 */
[----:B--2---:R-:W-:Y:S02]  /*1050*/  @!P5 FMUL R10, R10, R17 ;  /* 0x000000110a0ad220 */ /* 0x004fe40000400000 */
[----:B------:R-:W5:Y:S10]  /*1060*/  @!P6 LDC R17, c[0x0][0x39c] ;  /* 0x0000e700ff11eb82 */ /* 0x000f740000000800 */
[----:B------:R-:W1:Y:S01]  /*1070*/  @!P4 LDC R10, c[0x0][0x398] ;  /* 0x0000e600ff0acb82 */ /* 0x000e620000000800 */
[----:B------:R-:W-:-:S02]  /*1080*/  ISETP.GE.U32.AND P4, PT, R38, UR44, PT ;  /* 0x0000002c26007c0c */ /* 0x000fc4000bf86070 */
[-C--:B-1----:R-:W-:Y:S02]  /*1090*/  @!P5 MOV R53, R10.reuse ;  /* 0x0000000a0035d202 */ /* 0x082fe40000000f00 */
[----:B------:R-:W-:Y:S02]  /*10a0*/  @!P5 FMNMX R13, R13, R10, !PT ;  /* 0x0000000a0d0dd209 */ /* 0x000fe40007800000 */
[----:B----4-:R-:W-:Y:S01]  /*10b0*/  ISETP.NE.OR P5, PT, R21, RZ, P6 ;  /* 0x000000ff1500720c */ /* 0x010fe200037a5670 */
[----:B-----5:R-:W-:Y:S01]  /*10c0*/  @!P6 FMUL R8, R8, R17 ;  /* 0x000000110808e220 */ /* 0x020fe20000400000 */
[----:B------:R-:W-:-:S11]  /*10d0*/  ISETP.GE.AND.EX P4, PT, RZ, UR45, PT, P4 ;  /* 0x0000002dff007c0c */ /* 0x000fd6000bf86340 */
[----:B------:R-:W1:Y:S01]  /*10e0*/  @!P5 LDC R8, c[0x0][0x398] ;  /* 0x0000e600ff08db82 */ /* 0x000e620000000800 */
[----:B------:R-:W-:Y:S01]  /*10f0*/  ISETP.NE.OR P5, PT, R12, RZ, P1 ;  /* 0x000000ff0c00720c */ /* 0x000fe20000fa5670 */
[----:B0-----:R-:W-:-:S06]  /*1100*/  @!P1 FMUL R6, R11, R6 ;  /* 0x000000060b069220 */ /* 0x001fcc0000400000 */
[----:B------:R-:W0:Y:S08]  /*1110*/  @!P2 LDC R11, c[0x0][0x39c] ;  /* 0x0000e700ff0bab82 */ /* 0x000e300000000800 */
[----:B------:R-:W2:Y:S01]  /*1120*/  @!P5 LDC R6, c[0x0][0x398] ;  /* 0x0000e600ff06db82 */ /* 0x000ea20000000800 */
[----:B------:R-:W-:Y:S02]  /*1130*/  ISETP.GE.U32.AND P5, PT, R37, UR44, PT ;  /* 0x0000002c25007c0c */ /* 0x000fe4000bfa6070 */
[----:B------:R-:W-:-:S02]  /*1140*/  @!P4 R2UR UR4, R26 ;  /* 0x000000001a04c2ca */ /* 0x000fc400000e0000 */
[----:B------:R-:W-:Y:S02]  /*1150*/  @!P4 R2UR UR5, R27 ;  /* 0x000000001b05c2ca */ /* 0x000fe400000e0000 */
[----:B------:R-:W-:Y:S01]  /*1160*/  ISETP.GE.AND.EX P5, PT, RZ, UR45, PT, P5 ;  /* 0x0000002dff007c0c */ /* 0x000fe2000bfa6350 */
[----:B------:R-:W3:Y:S01]  /*1170*/  @!P4 LDC R21, c[0x0][0x39c] ;  /* 0x0000e700ff15cb82 */ /* 0x000ee20000000800 */
[-C--:B-1----:R-:W-:Y:S02]  /*1180*/  @!P6 MOV R25, R8.reuse ;  /* 0x000000080019e202 */ /* 0x082fe40000000f00 */
[----:B------:R-:W-:Y:S02]  /*1190*/  @!P6 FMNMX R13, R13, R8, !PT ;  /* 0x000000080d0de209 */ /* 0x000fe40007800000 */
[----:B------:R-:W-:Y:S01]  /*11a0*/  ISETP.NE.OR P6, PT, R16, RZ, P2 ;  /* 0x000000ff1000720c */ /* 0x000fe200017c5670 */
[----:B0-----:R-:W-:-:S04]  /*11b0*/  @!P2 FMUL R14, R14, R11 ;  /* 0x0000000b0e0ea220 */ /* 0x001fc80000400000 */
[----:B------:R-:W4:Y:S02]  /*11c0*/  @!P4 LDG.E.U8 R20, desc[UR4][R2.64+0x1e0] ;  /* 0x0001e0040214c981 */ /* 0x000f24000c1e1100 */
[----:B------:R-:W-:Y:S02]  /*11d0*/  @!P5 R2UR UR6, R26 ;  /* 0x000000001a06d2ca */ /* 0x000fe400000e0000 */
[----:B------:R-:W3:Y:S01]  /*11e0*/  @!P4 LDG.E R8, desc[UR4][R4.64+0x780] ;  /* 0x000780040408c981 */ /* 0x000ee2000c1e1900 */
[----:B------:R-:W-:Y:S01]  /*11f0*/  @!P5 R2UR UR7, R27 ;  /* 0x000000001b07d2ca */ /* 0x000fe200000e0000 */
[----:B--2---:R-:W-:Y:S01]  /*1200*/  @!P1 IMAD.MOV.U32 R19, RZ, RZ, R6 ;  /* 0x000000ffff139224 */ /* 0x004fe200078e0006 */
[----:B------:R-:W-:Y:S01]  /*1210*/  @!P1 FMNMX R13, R13, R6, !PT ;  /* 0x000000060d0d9209 */ /* 0x000fe20007800000 */
[----:B------:R-:W0:Y:S01]  /*1220*/  @!P6 LDC R14, c[0x0][0x398] ;  /* 0x0000e600ff0eeb82 */ /* 0x000e220000000800 */
[----:B------:R-:W-:-:S04]  /*1230*/  ISETP.GE.U32.AND P1, PT, R36, UR44, PT ;  /* 0x0000002c24007c0c */ /* 0x000fc8000bf26070 */
[----:B------:R-:W-:Y:S02]  /*1240*/  ISETP.GE.AND.EX P1, PT, RZ, UR45, PT, P1 ;  /* 0x0000002dff007c0c */ /* 0x000fe4000bf26310 */
[----:B------:R-:W-:Y:S01]  /*1250*/  @!P5 R2UR UR4, R26 ;  /* 0x000000001a04d2ca */ /* 0x000fe200000e0000 */
[----:B------:R-:W1:Y:S01]  /*1260*/  @!P3 LDC R6, c[0x0][0x39c] ;  /* 0x0000e700ff06bb82 */ /* 0x000e620000000800 */
[----:B------:R-:W-:Y:S01]  /*1270*/  @!P5 R2UR UR5, R27 ;  /* 0x000000001b05d2ca */ /* 0x000fe200000e0000 */
[----:B------:R-:W2:Y:S01]  /*1280*/  @!P5 LDG.E.U8 R11, desc[UR6][R2.64+0x200] ;  /* 0x00020006020bd981 */ /* 0x000ea2000c1e1100 */
[----:B------:R-:W-:-:S04]  /*1290*/  ISETP.GE.U32.AND P6, PT, R35, UR44, PT ;  /* 0x0000002c23007c0c */ /* 0x000fc8000bfc6070 */
[----:B------:R-:W-:-:S03]  /*12a0*/  ISETP.GE.AND.EX P6, PT, RZ, UR45, PT, P6 ;  /* 0x0000002dff007c0c */ /* 0x000fc6000bfc6360 */
[C---:B------:R-:W-:Y:S02]  /*12b0*/  @!P1 R2UR UR8, R26.reuse ;  /* 0x000000001a0892ca */ /* 0x040fe400000e0000 */
[C---:B------:R-:W-:Y:S02]  /*12c0*/  @!P1 R2UR UR9, R27.reuse ;  /* 0x000000001b0992ca */ /* 0x040fe400000e0000 */
[----:B------:R-:W5:Y:S01]  /*12d0*/  @!P5 LDG.E R10, desc[UR4][R4.64+0x800] ;  /* 0x00080004040ad981 */ /* 0x000f62000c1e1900 */
[----:B------:R-:W-:Y:S02]  /*12e0*/  @!P1 R2UR UR4, R26 ;  /* 0x000000001a0492ca */ /* 0x000fe400000e0000 */
[----:B------:R-:W-:Y:S02]  /*12f0*/  @!P1 R2UR UR5, R27 ;  /* 0x000000001b0592ca */ /* 0x000fe400000e0000 */
[----:B------:R-:W-:Y:S02]  /*1300*/  MOV R17, 0xff800000 ;  /* 0xff80000000117802 */ /* 0x000fe40000000f00 */
[----:B0-----:R-:W-:-:S02]  /*1310*/  @!P2 FMNMX R13, R13, R14, !PT ;  /* 0x0000000e0d0da209 */ /* 0x001fc40007800000 */
[----:B------:R-:W-:Y:S02]  /*1320*/  @!P2 MOV R17, R14 ;  /* 0x0000000e0011a202 */ /* 0x000fe40000000f00 */
[----:B------:R-:W5:Y:S01]  /*1330*/  @!P1 LDG.E.U8 R14, desc[UR8][R2.64+0x220] ;  /* 0x00022008020e9981 */ /* 0x000f62000c1e1100 */
[C---:B------:R-:W-:Y:S02]  /*1340*/  @!P6 R2UR UR8, R26.reuse ;  /* 0x000000001a08e2ca */ /* 0x040fe400000e0000 */
[C---:B------:R-:W-:Y:S02]  /*1350*/  @!P6 R2UR UR9, R27.reuse ;  /* 0x000000001b09e2ca */ /* 0x040fe400000e0000 */
[----:B------:R-:W5:Y:S01]  /*1360*/  @!P1 LDG.E R12, desc[UR4][R4.64+0x880] ;  /* 0x00088004040c9981 */ /* 0x000f62000c1e1900 */
[----:B------:R-:W-:Y:S02]  /*1370*/  @!P6 R2UR UR6, R26 ;  /* 0x000000001a06e2ca */ /* 0x000fe400000e0000 */
[----:B------:R-:W-:Y:S01]  /*1380*/  @!P6 R2UR UR7, R27 ;  /* 0x000000001b07e2ca */ /* 0x000fe200000e0000 */
[----:B-1----:R-:W-:-:S07]  /*1390*/  @!P3 FMUL R6, R15, R6 ;  /* 0x000000060f06b220 */ /* 0x002fce0000400000 */
[----:B------:R0:W5:Y:S05]  /*13a0*/  @!P6 LDG.E.U8 R16, desc[UR8][R2.64+0x240] ;  /* 0x000240080210e981 */ /* 0x00016a000c1e1100 */
[----:B------:R1:W5:Y:S01]  /*13b0*/  @!P6 LDG.E R15, desc[UR6][R4.64+0x900] ;  /* 0x00090006040fe981 */ /* 0x000362000c1e1900 */
[----:B------:R-:W-:Y:S01]  /*13c0*/  ISETP.NE.OR P2, PT, R18, RZ, P3 ;  /* 0x000000ff1200720c */ /* 0x000fe20001f45670 */
[----:B0-----:R-:W0:-:S12]  /*13d0*/  @!P6 LDC R2, c[0x0][0x39c] ;  /* 0x0000e700ff02eb82 */ /* 0x001e180000000800 */
[----:B------:R-:W1:Y:S01]  /*13e0*/  @!P2 LDC R6, c[0x0][0x398] ;  /* 0x0000e600ff06ab82 */ /* 0x000e620000000800 */
[----:B------:R-:W-:Y:S01]  /*13f0*/  UMOV UR4, 0xffffffff ;  /* 0xffffffff00047882 */ /* 0x000fe20000000000 */
[----:B------:R-:W-:Y:S01]  /*1400*/  MOV R71, 0xff800000 ;  /* 0xff80000000477802 */ /* 0x000fe20000000f00 */
[----:B------:R-:W-:Y:S01]  /*1410*/  @!P0 IMAD.MOV.U32 R71, RZ, RZ, R0 ;  /* 0x000000ffff478224 */ /* 0x000fe200078e0000 */
[----:B------:R-:W-:Y:S02]  /*1420*/  MOV R55, 0xff800000 ;  /* 0xff80000000377802 */ /* 0x000fe40000000f00 */
[----:B------:R-:W-:Y:S02]  /*1430*/  MOV R29, 0xff800000 ;  /* 0xff800000001d7802 */ /* 0x000fe40000000f00 */
[----:B------:R-:W-:Y:S02]  /*1440*/  MOV R23, 0xff800000 ;  /* 0xff80000000177802 */ /* 0x000fe40000000f00 */
[----:B-1----:R-:W-:-:S02]  /*1450*/  @!P3 FMNMX R13, R13, R6, !PT ;  /* 0x000000060d0db209 */ /* 0x002fc40007800000 */
[----:B------:R-:W-:Y:S02]  /*1460*/  MOV R5, 0xff800000 ;  /* 0xff80000000057802 */ /* 0x000fe40000000f00 */
[----:B------:R-:W-:Y:S02]  /*1470*/  @!P3 MOV R55, R6 ;  /* 0x000000060037b202 */ /* 0x000fe40000000f00 */
[----:B----4-:R-:W-:Y:S01]  /*1480*/  ISETP.NE.OR P2, PT, R20, RZ, P4 ;  /* 0x000000ff1400720c */ /* 0x010fe20002745670 */
[----:B---3--:R-:W-:Y:S02]  /*1490*/  @!P4 FMUL R8, R8, R21 ;  /* 0x000000150808c220 */ /* 0x008fe40000400000 */
[----:B------:R-:W5:Y:S10]  /*14a0*/  @!P5 LDC R21, c[0x0][0x39c] ;  /* 0x0000e700ff15db82 */ /* 0x000f740000000800 */
[----:B------:R-:W1:Y:S01]  /*14b0*/  @!P2 LDC R8, c[0x0][0x398] ;  /* 0x0000e600ff08ab82 */ /* 0x000e620000000800 */
[----:B--2---:R-:W-:-:S07]  /*14c0*/  ISETP.NE.OR P2, PT, R11, RZ, P5 ;  /* 0x000000ff0b00720c */ /* 0x004fce0002f45670 */
[----:B------:R-:W2:Y:S01]  /*14d0*/  @!P1 LDC R11, c[0x0][0x39c] ;  /* 0x0000e700ff0b9b82 */ /* 0x000ea20000000800 */
[----:B-----5:R-:W-:-:S07]  /*14e0*/  @!P5 FMUL R10, R10, R21 ;  /* 0x000000150a0ad220 */ /* 0x020fce0000400000 */
[----:B------:R-:W3:Y:S01]  /*14f0*/  @!P2 LDC R10, c[0x0][0x398] ;  /* 0x0000e600ff0aab82 */ /* 0x000ee20000000800 */
[----:B------:R-:W-:Y:S01]  /*1500*/  ISETP.NE.OR P2, PT, R14, RZ, P1 ;  /* 0x000000ff0e00720c */ /* 0x000fe20000f45670 */
[----:B--2---:R-:W-:-:S12]  /*1510*/  @!P1 FMUL R12, R12, R11 ;  /* 0x0000000b0c0c9220 */ /* 0x004fd80000400000 */
[----:B------:R-:W2:Y:S01]  /*1520*/  @!P2 LDC R12, c[0x0][0x398] ;  /* 0x0000e600ff0cab82 */ /* 0x000ea20000000800 */
[----:B------:R-:W-:Y:S01]  /*1530*/  ISETP.NE.OR P2, PT, R16, RZ, P6 ;  /* 0x000000ff1000720c */ /* 0x000fe20003745670 */
[----:B0-----:R-:W-:-:S12]  /*1540*/  @!P6 FMUL R2, R15, R2 ;  /* 0x000000020f02e220 */ /* 0x001fd80000400000 */
[----:B------:R-:W0:Y:S01]  /*1550*/  @!P2 LDC R2, c[0x0][0x398] ;  /* 0x0000e600ff02ab82 */ /* 0x000e220000000800 */
[----:B-1----:R-:W-:-:S04]  /*1560*/  @!P4 FMNMX R13, R13, R8, !PT ;  /* 0x000000080d0dc209 */ /* 0x002fc80007800000 */
[----:B---3--:R-:W-:-:S04]  /*1570*/  @!P5 FMNMX R13, R13, R10, !PT ;  /* 0x0000000a0d0dd209 */ /* 0x008fc80007800000 */
[----:B--2---:R-:W-:Y:S01]  /*1580*/  @!P1 FMNMX R13, R13, R12, !PT ;  /* 0x0000000c0d0d9209 */ /* 0x004fe20007800000 */
[----:B------:R-:W-:Y:S01]  /*1590*/  @!P5 IMAD.MOV.U32 R23, RZ, RZ, R10 ;  /* 0x000000ffff17d224 */ /* 0x000fe200078e000a */
[----:B------:R-:W-:Y:S02]  /*15a0*/  MOV R21, 0xff800000 ;  /* 0xff80000000157802 */ /* 0x000fe40000000f00 */
[----:B------:R-:W-:Y:S02]  /*15b0*/  @!P4 MOV R29, R8 ;  /* 0x00000008001dc202 */ /* 0x000fe40000000f00 */
[----:B------:R-:W-:Y:S02]  /*15c0*/  @!P1 MOV R21, R12 ;  /* 0x0000000c00159202 */ /* 0x000fe40000000f00 */
[-C--:B0-----:R-:W-:Y:S02]  /*15d0*/  @!P6 MOV R5, R2.reuse ;  /* 0x000000020005e202 */ /* 0x081fe40000000f00 */
        /* <DEDUP_REMOVED lines=39> */
[-C--:B------:R-:W-:Y:S01]  /*1850*/  FFMA.SAT R5, R62, R11.reuse, 0.5 ;  /* 0x3f0000003e057423 */ /* 0x080fe2000000200b */
[-C--:B------:R-:W-:Y:S01]  /*1860*/  FFMA.RM R9, R3, R12.reuse, 12582913 ;  /* 0x4b40000103097423 */ /* 0x080fe2000000400c */
[----:B------:R-:W-:Y:S01]  /*1870*/  FFMA.SAT R17, R0, R11, 0.5 ;  /* 0x3f00000000117423 */ /* 0x000fe2000000200b */
[----:B------:R-:W0:Y:S01]  /*1880*/  MUFU.EX2 R58, R58 ;  /* 0x0000003a003a7308 */ /* 0x000e220000000800 */
[----:B------:R-:W-:Y:S01]  /*1890*/  FFMA.RM R3, R5, R12, 12582913 ;  /* 0x4b40000105037423 */ /* 0x000fe2000000400c */
[C---:B------:R-:W-:Y:S01]  /*18a0*/  FADD R5, R9.reuse, -12583039 ;  /* 0xcb40007f09057421 */ /* 0x040fe20000000000 */
[----:B------:R-:W-:-:S02]  /*18b0*/  SHF.L.U32 R9, R9, 0x17, RZ ;  /* 0x0000001709097819 */ /* 0x000fc400000006ff */
[----:B------:R-:W-:Y:S01]  /*18c0*/  FADD R13, R3, -12583039 ;  /* 0xcb40007f030d7421 */ /* 0x000fe20000000000 */
[----:B------:R-:W-:-:S03]  /*18d0*/  FFMA R5, R60, 1.4426950216293334961, -R5 ;  /* 0x3fb8aa3b3c057823 */ /* 0x000fc60000000805 */
[----:B------:R-:W-:Y:S01]  /*18e0*/  FFMA R13, R62, 1.4426950216293334961, -R13 ;  /* 0x3fb8aa3b3e0d7823 */ /* 0x000fe2000000080d */
[----:B------:R-:W-:Y:S01]  /*18f0*/  FFMA R60, R60, 1.925963033500011079e-08, R5 ;  /* 0x32a570603c3c7823 */ /* 0x000fe20000000005 */
[----:B------:R-:W-:Y:S02]  /*1900*/  FFMA.SAT R5, R56, R11, 0.5 ;  /* 0x3f00000038057423 */ /* 0x000fe4000000200b */
[----:B------:R-:W-:Y:S02]  /*1910*/  FFMA R13, R62, 1.925963033500011079e-08, R13 ;  /* 0x32a570603e0d7823 */ /* 0x000fe4000000000d */
[----:B------:R-:W-:Y:S01]  /*1920*/  FFMA.RM R15, R5, R12, 12582913 ;  /* 0x4b400001050f7423 */ /* 0x000fe2000000400c */
[----:B------:R-:W1:Y:S03]  /*1930*/  MUFU.EX2 R60, R60 ;  /* 0x0000003c003c7308 */ /* 0x000e660000000800 */
[----:B------:R-:W-:-:S04]  /*1940*/  FADD R5, R15, -12583039 ;  /* 0xcb40007f0f057421 */ /* 0x000fc80000000000 */
[C---:B------:R-:W-:Y:S01]  /*1950*/  FFMA R5, R56.reuse, 1.4426950216293334961, -R5 ;  /* 0x3fb8aa3b38057823 */ /* 0x040fe20000000805 */
[----:B------:R-:W2:Y:S03]  /*1960*/  MUFU.EX2 R13, R13 ;  /* 0x0000000d000d7308 */ /* 0x000ea60000000800 */
[----:B------:R-:W-:Y:S01]  /*1970*/  FFMA R56, R56, 1.925963033500011079e-08, R5 ;  /* 0x32a5706038387823 */ /* 0x000fe20000000005 */
[----:B------:R-:W-:Y:S01]  /*1980*/  SHF.L.U32 R5, R7, 0x17, RZ ;  /* 0x0000001707057819 */ /* 0x000fe200000006ff */
[----:B------:R-:W-:-:S04]  /*1990*/  FFMA.RM R7, R17, R12, 12582913 ;  /* 0x4b40000111077423 */ /* 0x000fc8000000400c */
[----:B------:R-:W-:Y:S01]  /*19a0*/  FADD R17, R7, -12583039 ;  /* 0xcb40007f07117421 */ /* 0x000fe20000000000 */
[----:B------:R-:W3:Y:S01]  /*19b0*/  MUFU.EX2 R56, R56 ;  /* 0x0000003800387308 */ /* 0x000ee20000000800 */
[----:B0-----:R-:W-:Y:S02]  /*19c0*/  FMUL R5, R5, R58 ;  /* 0x0000003a05057220 */ /* 0x001fe40000400000 */
[----:B------:R-:W-:-:S04]  /*19d0*/  FFMA R17, R0, 1.4426950216293334961, -R17 ;  /* 0x3fb8aa3b00117823 */ /* 0x000fc80000000811 */
[----:B------:R-:W-:Y:S01]  /*19e0*/  FFMA R17, R0, 1.925963033500011079e-08, R17 ;  /* 0x32a5706000117823 */ /* 0x000fe20000000011 */
[----:B-1----:R-:W-:Y:S01]  /*19f0*/  FMUL R0, R9, R60 ;  /* 0x0000003c09007220 */ /* 0x002fe20000400000 */
[----:B------:R-:W-:-:S04]  /*1a00*/  FFMA.SAT R9, R2, R11, 0.5 ;  /* 0x3f00000002097423 */ /* 0x000fc8000000200b */
[----:B------:R-:W-:Y:S01]  /*1a10*/  FFMA.RM R19, R9, R12, 12582913 ;  /* 0x4b40000109137423 */ /* 0x000fe2000000400c */
[----:B------:R-:W0:Y:S03]  /*1a20*/  MUFU.EX2 R17, R17 ;  /* 0x0000001100117308 */ /* 0x000e260000000800 */
[C---:B------:R-:W-:Y:S01]  /*1a30*/  FADD R9, R19.reuse, -12583039 ;  /* 0xcb40007f13097421 */ /* 0x040fe20000000000 */
[----:B------:R-:W-:-:S03]  /*1a40*/  SHF.L.U32 R19, R19, 0x17, RZ ;  /* 0x0000001713137819 */ /* 0x000fc600000006ff */
[----:B------:R-:W-:-:S04]  /*1a50*/  FFMA R9, R2, 1.4426950216293334961, -R9 ;  /* 0x3fb8aa3b02097823 */ /* 0x000fc80000000809 */
[----:B------:R-:W-:Y:S01]  /*1a60*/  FFMA R21, R2, 1.925963033500011079e-08, R9 ;  /* 0x32a5706002157823 */ /* 0x000fe20000000009 */
[----:B------:R-:W-:Y:S01]  /*1a70*/  SHF.L.U32 R2, R3, 0x17, RZ ;  /* 0x0000001703027819 */ /* 0x000fe200000006ff */
[-C--:B------:R-:W-:Y:S01]  /*1a80*/  FFMA.SAT R9, R4, R11.reuse, 0.5 ;  /* 0x3f00000004097423 */ /* 0x080fe2000000200b */
[----:B------:R-:W-:Y:S02]  /*1a90*/  IMAD.SHL.U32 R3, R15, 0x800000, RZ ;  /* 0x008000000f037824 */ /* 0x000fe400078e00ff */
[----:B------:R-:W-:Y:S01]  /*1aa0*/  FFMA.SAT R15, R8, R11, 0.5 ;  /* 0x3f000000080f7423 */ /* 0x000fe2000000200b */
[----:B--2---:R-:W-:Y:S01]  /*1ab0*/  FMUL R2, R2, R13 ;  /* 0x0000000d02027220 */ /* 0x004fe20000400000 */
[----:B------:R-:W-:Y:S01]  /*1ac0*/  FFMA.SAT R13, R54, R11, 0.5 ;  /* 0x3f000000360d7423 */ /* 0x000fe2000000200b */
[-C--:B------:R-:W-:Y:S01]  /*1ad0*/  FFMA.RM R9, R9, R12.reuse, 12582913 ;  /* 0x4b40000109097423 */ /* 0x080fe2000000400c */
[----:B------:R-:W-:Y:S01]  /*1ae0*/  FFMA.RM R15, R15, R12, 12582913 ;  /* 0x4b4000010f0f7423 */ /* 0x000fe2000000400c */
[----:B---3--:R-:W-:Y:S01]  /*1af0*/  FMUL R3, R3, R56 ;  /* 0x0000003803037220 */ /* 0x008fe20000400000 */
[----:B------:R-:W-:Y:S01]  /*1b00*/  FFMA.RM R25, R13, R12, 12582913 ;  /* 0x4b4000010d197423 */ /* 0x000fe2000000400c */
[----:B------:R-:W-:-:S03]  /*1b10*/  FADD R23, R9, -12583039 ;  /* 0xcb40007f09177421 */ /* 0x000fc60000000000 */
[C---:B------:R-:W-:Y:S01]  /*1b20*/  FADD R13, R25.reuse, -12583039 ;  /* 0xcb40007f190d7421 */ /* 0x040fe20000000000 */
[----:B------:R-:W-:Y:S01]  /*1b30*/  FFMA R23, R4, 1.4426950216293334961, -R23 ;  /* 0x3fb8aa3b04177823 */ /* 0x000fe20000000817 */
[----:B------:R-:W-:Y:S02]  /*1b40*/  SHF.L.U32 R25, R25, 0x17, RZ ;  /* 0x0000001719197819 */ /* 0x000fe400000006ff */
[----:B------:R-:W-:Y:S01]  /*1b50*/  FFMA R13, R54, 1.4426950216293334961, -R13 ;  /* 0x3fb8aa3b360d7823 */ /* 0x000fe2000000080d */
[----:B------:R-:W-:Y:S01]  /*1b60*/  FFMA R23, R4, 1.925963033500011079e-08, R23 ;  /* 0x32a5706004177823 */ /* 0x000fe20000000017 */
[----:B------:R-:W-:Y:S02]  /*1b70*/  SHF.L.U32 R4, R7, 0x17, RZ ;  /* 0x0000001707047819 */ /* 0x000fe400000006ff */
[----:B------:R-:W-:Y:S01]  /*1b80*/  FFMA R29, R54, 1.925963033500011079e-08, R13 ;  /* 0x32a57060361d7823 */ /* 0x000fe2000000000d */
[----:B------:R-:W-:Y:S01]  /*1b90*/  FFMA.SAT R13, R6, R11, 0.5 ;  /* 0x3f000000060d7423 */ /* 0x000fe2000000200b */
[----:B------:R-:W1:Y:S01]  /*1ba0*/  MUFU.EX2 R54, R21 ;  /* 0x0000001500367308 */ /* 0x000e620000000800 */
[----:B0-----:R-:W-:-:S02]  /*1bb0*/  FMUL R4, R4, R17 ;  /* 0x0000001104047220 */ /* 0x001fc40000400000 */
[----:B------:R-:W-:-:S04]  /*1bc0*/  FFMA.RM R13, R13, R12, 12582913 ;  /* 0x4b4000010d0d7423 */ /* 0x000fc8000000400c */
[----:B------:R-:W-:-:S04]  /*1bd0*/  FADD R7, R13, -12583039 ;  /* 0xcb40007f0d077421 */ /* 0x000fc80000000000 */
[----:B------:R-:W-:-:S04]  /*1be0*/  FFMA R7, R6, 1.4426950216293334961, -R7 ;  /* 0x3fb8aa3b06077823 */ /* 0x000fc80000000807 */
[----:B------:R-:W-:Y:S01]  /*1bf0*/  FFMA R17, R6, 1.925963033500011079e-08, R7 ;  /* 0x32a5706006117823 */ /* 0x000fe20000000007 */
[-C--:B------:R-:W-:Y:S01]  /*1c00*/  FFMA.SAT R7, R28, R11.reuse, 0.5 ;  /* 0x3f0000001c077423 */ /* 0x080fe2000000200b */
[----:B-1----:R-:W-:Y:S01]  /*1c10*/  FMUL R6, R19, R54 ;  /* 0x0000003613067220 */ /* 0x002fe20000400000 */
[----:B------:R-:W-:Y:S01]  /*1c20*/  FFMA.SAT R19, R10, R11, 0.5 ;  /* 0x3f0000000a137423 */ /* 0x000fe2000000200b */
[----:B------:R-:W0:Y:S01]  /*1c30*/  MUFU.EX2 R54, R23 ;  /* 0x0000001700367308 */ /* 0x000e220000000800 */
[-C--:B------:R-:W-:Y:S02]  /*1c40*/  FFMA.RM R21, R7, R12.reuse, 12582913 ;  /* 0x4b40000107157423 */ /* 0x080fe4000000400c */
[----:B------:R-:W-:Y:S02]  /*1c50*/  FFMA.RM R19, R19, R12, 12582913 ;  /* 0x4b40000113137423 */ /* 0x000fe4000000400c */
[C---:B------:R-:W-:Y:S01]  /*1c60*/  FADD R7, R21.reuse, -12583039 ;  /* 0xcb40007f15077421 */ /* 0x040fe20000000000 */
[----:B------:R-:W-:-:S03]  /*1c70*/  SHF.L.U32 R21, R21, 0x17, RZ ;  /* 0x0000001715157819 */ /* 0x000fc600000006ff */
[----:B------:R-:W-:-:S04]  /*1c80*/  FFMA R7, R28, 1.4426950216293334961, -R7 ;  /* 0x3fb8aa3b1c077823 */ /* 0x000fc80000000807 */
[----:B------:R-:W-:Y:S01]  /*1c90*/  FFMA R53, R28, 1.925963033500011079e-08, R7 ;  /* 0x32a570601c357823 */ /* 0x000fe20000000007 */
[----:B------:R-:W-:Y:S01]  /*1ca0*/  SHF.L.U32 R7, R9, 0x17, RZ ;  /* 0x0000001709077819 */ /* 0x000fe200000006ff */
[----:B------:R1:W2:Y:S01]  /*1cb0*/  MUFU.EX2 R28, R29 ;  /* 0x0000001d001c7308 */ /* 0x0002a20000000800 */
[----:B------:R-:W-:-:S03]  /*1cc0*/  FADD R9, R15, -12583039 ;  /* 0xcb40007f0f097421 */ /* 0x000fc60000000000 */
[----:B0-----:R-:W-:Y:S01]  /*1cd0*/  FMUL R7, R7, R54 ;  /* 0x0000003607077220 */ /* 0x001fe20000400000 */
[----:B------:R-:W-:-:S04]  /*1ce0*/  FFMA R9, R8, 1.4426950216293334961, -R9 ;  /* 0x3fb8aa3b08097823 */ /* 0x000fc80000000809 */
[----:B------:R-:W-:Y:S01]  /*1cf0*/  FFMA R23, R8, 1.925963033500011079e-08, R9 ;  /* 0x32a5706008177823 */ /* 0x000fe20000000009 */
[----:B------:R-:W-:-:S04]  /*1d00*/  FFMA.SAT R9, R30, R11, 0.5 ;  /* 0x3f0000001e097423 */ /* 0x000fc8000000200b */
[----:B-1----:R-:W-:Y:S01]  /*1d10*/  FFMA.RM R29, R9, R12, 12582913 ;  /* 0x4b400001091d7423 */ /* 0x002fe2000000400c */
[----:B------:R-:W-:Y:S01]  /*1d20*/  MUFU.EX2 R23, R23 ;  /* 0x0000001700177308 */ /* 0x000fe20000000800 */
[----:B--2---:R-:W-:Y:S02]  /*1d30*/  FMUL R8, R25, R28 ;  /* 0x0000001c19087220 */ /* 0x004fe40000400000 */
[----:B------:R-:W-:-:S04]  /*1d40*/  FADD R9, R29, -12583039 ;  /* 0xcb40007f1d097421 */ /* 0x000fc80000000000 */
[C---:B------:R-:W-:Y:S01]  /*1d50*/  FFMA R9, R30.reuse, 1.4426950216293334961, -R9 ;  /* 0x3fb8aa3b1e097823 */ /* 0x040fe20000000809 */
[----:B------:R-:W0:Y:S03]  /*1d60*/  MUFU.EX2 R28, R17 ;  /* 0x00000011001c7308 */ /* 0x000e260000000800 */
[----:B------:R-:W-:Y:S01]  /*1d70*/  FFMA R54, R30, 1.925963033500011079e-08, R9 ;  /* 0x32a570601e367823 */ /* 0x000fe20000000009 */
[----:B------:R-:W-:Y:S02]  /*1d80*/  IMAD.SHL.U32 R9, R13, 0x800000, RZ ;  /* 0x008000000d097824 */ /* 0x000fe400078e00ff */
[----:B------:R-:W-:Y:S02]  /*1d90*/  FADD R13, R19, -12583039 ;  /* 0xcb40007f130d7421 */ /* 0x000fe40000000000 */
[----:B------:R1:W2:Y:S02]  /*1da0*/  MUFU.EX2 R30, R53 ;  /* 0x00000035001e7308 */ /* 0x0002a40000000800 */
[----:B------:R-:W-:-:S06]  /*1db0*/  FFMA R13, R10, 1.4426950216293334961, -R13 ;  /* 0x3fb8aa3b0a0d7823 */ /* 0x000fcc000000080d */
[----:B------:R-:W3:Y:S01]  /*1dc0*/  MUFU.EX2 R54, R54 ;  /* 0x0000003600367308 */ /* 0x000ee20000000800 */
[----:B0-----:R-:W-:Y:S01]  /*1dd0*/  FMUL R9, R9, R28 ;  /* 0x0000001c09097220 */ /* 0x001fe20000400000 */
[----:B------:R-:W-:Y:S01]  /*1de0*/  FFMA R28, R10, 1.925963033500011079e-08, R13 ;  /* 0x32a570600a1c7823 */ /* 0x000fe2000000000d */
[-C--:B------:R-:W-:Y:S01]  /*1df0*/  FFMA.SAT R13, R16, R11.reuse, 0.5 ;  /* 0x3f000000100d7423 */ /* 0x080fe2000000200b */
[----:B-1----:R-:W-:-:S03]  /*1e00*/  FFMA.SAT R53, R22, R11, 0.5 ;  /* 0x3f00000016357423 */ /* 0x002fc6000000200b */
[----:B------:R-:W-:Y:S01]  /*1e10*/  FFMA.RM R13, R13, R12, 12582913 ;  /* 0x4b4000010d0d7423 */ /* 0x000fe2000000400c */
[----:B--2---:R-:W-:-:S03]  /*1e20*/  FMUL R10, R21, R30 ;  /* 0x0000001e150a7220 */ /* 0x004fc60000400000 */
[C---:B------:R-:W-:Y:S01]  /*1e30*/  FADD R17, R13.reuse, -12583039 ;  /* 0xcb40007f0d117421 */ /* 0x040fe20000000000 */
[----:B------:R-:W-:-:S03]  /*1e40*/  IMAD.SHL.U32 R13, R13, 0x800000, RZ ;  /* 0x008000000d0d7824 */ /* 0x000fc600078e00ff */
[----:B------:R-:W-:-:S04]  /*1e50*/  FFMA R17, R16, 1.4426950216293334961, -R17 ;  /* 0x3fb8aa3b10117823 */ /* 0x000fc80000000811 */
[----:B------:R-:W-:Y:S01]  /*1e60*/  FFMA R25, R16, 1.925963033500011079e-08, R17 ;  /* 0x32a5706010197823 */ /* 0x000fe20000000011 */
[----:B------:R-:W-:Y:S01]  /*1e70*/  FFMA.SAT R17, R24, R11, 0.5 ;  /* 0x3f00000018117423 */ /* 0x000fe2000000200b */
[----:B------:R-:W-:-:S03]  /*1e80*/  SHF.L.U32 R16, R15, 0x17, RZ ;  /* 0x000000170f107819 */ /* 0x000fc600000006ff */
[----:B------:R-:W-:Y:S01]  /*1e90*/  FFMA.RM R15, R17, R12, 12582913 ;  /* 0x4b400001110f7423 */ /* 0x000fe2000000400c */
[----:B------:R-:W-:Y:S01]  /*1ea0*/  SHF.L.U32 R17, R29, 0x17, RZ ;  /* 0x000000171d117819 */ /* 0x000fe200000006ff */
[----:B------:R-:W-:Y:S01]  /*1eb0*/  FMUL R16, R16, R23 ;  /* 0x0000001710107220 */ /* 0x000fe20000400000 */
[----:B------:R-:W0:Y:S01]  /*1ec0*/  MUFU.EX2 R29, R28 ;  /* 0x0000001c001d7308 */ /* 0x000e220000000800 */
[C---:B------:R-:W-:Y:S01]  /*1ed0*/  FADD R21, R15.reuse, -12583039 ;  /* 0xcb40007f0f157421 */ /* 0x040fe20000000000 */
[----:B------:R-:W-:Y:S01]  /*1ee0*/  SHF.L.U32 R15, R15, 0x17, RZ ;  /* 0x000000170f0f7819 */ /* 0x000fe200000006ff */
[----:B---3--:R-:W-:Y:S02]  /*1ef0*/  FMUL R17, R17, R54 ;  /* 0x0000003611117220 */ /* 0x008fe40000400000 */
        /* <DEDUP_REMOVED lines=11> */
[----:B------:R-:W-:Y:S01]  /*1fb0*/  FFMA.RM R23, R23, R12, 12582913 ;  /* 0x4b40000117177423 */ /* 0x000fe2000000400c */
[----:B------:R-:W1:Y:S01]  /*1fc0*/  MUFU.EX2 R30, R30 ;  /* 0x0000001e001e7308 */ /* 0x000e620000000800 */
[----:B0-----:R-:W-:Y:S02]  /*1fd0*/  FMUL R18, R18, R29 ;  /* 0x0000001d12127220 */ /* 0x001fe40000400000 */
[----:B------:R-:W-:-:S04]  /*1fe0*/  FADD R19, R23, -12583039 ;  /* 0xcb40007f17137421 */ /* 0x000fc80000000000 */
[----:B------:R-:W-:-:S04]  /*1ff0*/  FFMA R19, R20, 1.4426950216293334961, -R19 ;  /* 0x3fb8aa3b14137823 */ /* 0x000fc80000000813 */
[----:B------:R-:W-:Y:S01]  /*2000*/  FFMA R29, R20, 1.925963033500011079e-08, R19 ;  /* 0x32a57060141d7823 */ /* 0x000fe20000000013 */
[C---:B------:R-:W-:Y:S01]  /*2010*/  FFMA.SAT R19, R14.reuse, R11, 0.5 ;  /* 0x3f0000000e137423 */ /* 0x040fe2000000200b */
[----:B------:R-:W-:Y:S03]  /*2020*/  MUFU.EX2 R20, R25 ;  /* 0x0000001900147308 */ /* 0x000fe60000000800 */
[-C--:B------:R-:W-:Y:S01]  /*2030*/  FFMA.RM R11, R19, R12.reuse, 12582913 ;  /* 0x4b400001130b7423 */ /* 0x080fe2000000400c */
[----:B------:R-:W-:Y:S01]  /*2040*/  FFMA.RM R12, R53, R12, 12582913 ;  /* 0x4b400001350c7423 */ /* 0x000fe2000000400c */
[----:B-1----:R-:W-:Y:S02]  /*2050*/  FMUL R21, R21, R30 ;  /* 0x0000001e15157220 */ /* 0x002fe40000400000 */
[----:B------:R-:W-:Y:S01]  /*2060*/  FADD R19, R11, -12583039 ;  /* 0xcb40007f0b137421 */ /* 0x000fe20000000000 */
[----:B------:R-:W0:Y:S03]  /*2070*/  MUFU.EX2 R29, R29 ;  /* 0x0000001d001d7308 */ /* 0x000e260000000800 */
        /* <DEDUP_REMOVED lines=43> */
.L_x_31338:
        /* <DEDUP_REMOVED lines=12> */
[----:B0-----:R-:W-:Y:S05]  /*23f0*/  CALL.REL.NOINC `($__internal_502_$__cuda_sm3x_div_rn_noftz_f32_slowpath) ;  /* 0x0000002400f47944 */ /* 0x001fea0003c00000 */
[----:B------:R-:W-:-:S07]  /*2400*/  MOV R11, R5 ;  /* 0x00000005000b7202 */ /* 0x000fce0000000f00 */
.L_x_31289:
[----:B------:R-:W-:Y:S05]  /*2410*/  BSYNC.RECONVERGENT B3 ;  /* 0x0000000000037941 */ /* 0x000fea0003800200 */
.L_x_31288:
        /* <DEDUP_REMOVED lines=12> */
[----:B0-----:R-:W-:Y:S05]  /*24e0*/  CALL.REL.NOINC `($__internal_502_$__cuda_sm3x_div_rn_noftz_f32_slowpath) ;  /* 0x0000002400b87944 */ /* 0x001fea0003c00000 */
[----:B------:R-:W-:-:S07]  /*24f0*/  MOV R25, R5 ;  /* 0x0000000500197202 */ /* 0x000fce0000000f00 */
.L_x_31291:
[----:B------:R-:W-:Y:S05]  /*2500*/  BSYNC.RECONVERGENT B3 ;  /* 0x0000000000037941 */ /* 0x000fea0003800200 */
.L_x_31290:
        /* <DEDUP_REMOVED lines=12> */
[----:B0-----:R-:W-:Y:S05]  /*25d0*/  CALL.REL.NOINC `($__internal_502_$__cuda_sm3x_div_rn_noftz_f32_slowpath) ;  /* 0x00000024007c7944 */ /* 0x001fea0003c00000 */
[----:B------:R-:W-:-:S07]  /*25e0*/  MOV R29, R5 ;  /* 0x00000005001d7202 */ /* 0x000fce0000000f00 */
.L_x_31293:
[----:B------:R-:W-:Y:S05]  /*25f0*/  BSYNC.RECONVERGENT B3 ;  /* 0x0000000000037941 */ /* 0x000fea0003800200 */
.L_x_31292:
        /* <DEDUP_REMOVED lines=14> */
.L_x_31295:
[----:B------:R-:W-:Y:S05]  /*26e0*/  BSYNC.RECONVERGENT B3 ;  /* 0x0000000000037941 */ /* 0x000fea0003800200 */
.L_x_31294:
        /* <DEDUP_REMOVED lines=14> */
.L_x_31297:
[----:B------:R-:W-:Y:S05]  /*27d0*/  BSYNC.RECONVERGENT B3 ;  /* 0x0000000000037941 */ /* 0x000fea0003800200 */
.L_x_31296:
        /* <DEDUP_REMOVED lines=14> */
.L_x_31299:
[----:B------:R-:W-:Y:S05]  /*28c0*/  BSYNC.RECONVERGENT B3 ;  /* 0x0000000000037941 */ /* 0x000fea0003800200 */
.L_x_31298:
        /* <DEDUP_REMOVED lines=14> */
.L_x_31301:
[----:B------:R-:W-:Y:S05]  /*29b0*/  BSYNC.RECONVERGENT B3 ;  /* 0x0000000000037941 */ /* 0x000fea0003800200 */
.L_x_31300:
        /* <DEDUP_REMOVED lines=14> */
.L_x_31303:
[----:B------:R-:W-:Y:S05]  /*2aa0*/  BSYNC.RECONVERGENT B3 ;  /* 0x0000000000037941 */ /* 0x000fea0003800200 */
.L_x_31302:
        /* <DEDUP_REMOVED lines=14> */
.L_x_31305:
[----:B------:R-:W-:Y:S05]  /*2b90*/  BSYNC.RECONVERGENT B3 ;  /* 0x0000000000037941 */ /* 0x000fea0003800200 */
.L_x_31304:
        /* <DEDUP_REMOVED lines=14> */
.L_x_31307:
[----:B------:R-:W-:Y:S05]  /*2c80*/  BSYNC.RECONVERGENT B3 ;  /* 0x0000000000037941 */ /* 0x000fea0003800200 */
.L_x_31306:
        /* <DEDUP_REMOVED lines=14> */
.L_x_31309:
[----:B------:R-:W-:Y:S05]  /*2d70*/  BSYNC.RECONVERGENT B3 ;  /* 0x0000000000037941 */ /* 0x000fea0003800200 */
.L_x_31308:
        /* <DEDUP_REMOVED lines=14> */
.L_x_31311:
[----:B------:R-:W-:Y:S05]  /*2e60*/  BSYNC.RECONVERGENT B3 ;  /* 0x0000000000037941 */ /* 0x000fea0003800200 */
.L_x_31310:
        /* <DEDUP_REMOVED lines=14> */
.L_x_31313:
[----:B------:R-:W-:Y:S05]  /*2f50*/  BSYNC.RECONVERGENT B3 ;  /* 0x0000000000037941 */ /* 0x000fea0003800200 */
.L_x_31312:
        /* <DEDUP_REMOVED lines=14> */
.L_x_31315:
[----:B------:R-:W-:Y:S05]  /*3040*/  BSYNC.RECONVERGENT B3 ;  /* 0x0000000000037941 */ /* 0x000fea0003800200 */
.L_x_31314:
        /* <DEDUP_REMOVED lines=14> */
.L_x_31317:
[----:B------:R-:W-:Y:S05]  /*3130*/  BSYNC.RECONVERGENT B3 ;  /* 0x0000000000037941 */ /* 0x000fea0003800200 */
.L_x_31316:
        /* <DEDUP_REMOVED lines=14> */
.L_x_31319:
[----:B------:R-:W-:Y:S05]  /*3220*/  BSYNC.RECONVERGENT B3 ;  /* 0x0000000000037941 */ /* 0x000fea0003800200 */
.L_x_31318:
        /* <DEDUP_REMOVED lines=14> */
.L_x_31321:
[----:B------:R-:W-:Y:S05]  /*3310*/  BSYNC.RECONVERGENT B3 ;  /* 0x0000000000037941 */ /* 0x000fea0003800200 */
.L_x_31320:
        /* <DEDUP_REMOVED lines=14> */
.L_x_31323:
[----:B------:R-:W-:Y:S05]  /*3400*/  BSYNC.RECONVERGENT B3 ;  /* 0x0000000000037941 */ /* 0x000fea0003800200 */
.L_x_31322:
        /* <DEDUP_REMOVED lines=14> */
.L_x_31325:
[----:B------:R-:W-:Y:S05]  /*34f0*/  BSYNC.RECONVERGENT B3 ;  /* 0x0000000000037941 */ /* 0x000fea0003800200 */
.L_x_31324:
        /* <DEDUP_REMOVED lines=107> */
.L_x_31286:
[----:B------:R-:W-:Y:S05]  /*3bb0*/  EXIT ;  /* 0x000000000000794d */ /* 0x000fea0003800000 */
.L_x_31287:
[----:B------:R-:W-:Y:S01]  /*3bc0*/  BSSY B1, `(.L_x_31327) ;  /* 0x0000007000017945 */ /* 0x000fe20003800000 */
[----:B------:R-:W-:Y:S01]  /*3bd0*/  MOV R12, 0x10 ;  /* 0x00000010000c7802 */ /* 0x000fe20000000f00 */
[----:B------:R-:W-:Y:S01]  /*3be0*/  IMAD.MOV.U32 R11, RZ, RZ, 0x1f ;  /* 0x0000001fff0b7424 */ /* 0x000fe200078e00ff */
[----:B------:R-:W-:-:S07]  /*3bf0*/  MOV R15, 0xffffffff ;  /* 0xffffffff000f7802 */ /* 0x000fce0000000f00 */
[----:B------:R-:W-:Y:S05]  /*3c00*/  WARPSYNC.COLLECTIVE R15, `(.L_x_31328) ;  /* 0x000000000f087348 */ /* 0x000fea0003c00000 */
[----:B------:R0:W1:Y:S02]  /*3c10*/  SHFL.BFLY P6, R14, R13, R12, R11 ;  /* 0x0c00000c0d0e7389 */ /* 0x00006400000c000b */
[----:B01----:R-:W-:Y:S05]  /*3c20*/  ENDCOLLECTIVE ;  /* 0x000000000000791b */ /* 0x003fea0003800000 */
.L_x_31328:
[----:B------:R-:W-:Y:S05]  /*3c30*/  BSYNC B1 ;  /* 0x0000000000017941 */ /* 0x000fea0003800000 */
.L_x_31327:
        /* <DEDUP_REMOVED lines=8> */
.L_x_31329:
[----:B------:R-:W-:Y:S01]  /*3cc0*/  IMAD.MOV.U32 R12, RZ, RZ, 0x4 ;  /* 0x00000004ff0c7424 */ /* 0x000fe200078e00ff */
[----:B------:R-:W-:-:S04]  /*3cd0*/  FMNMX R0, R13, R14, !PT ;  /* 0x0000000e0d007209 */ /* 0x000fc80007800000 */
[----:B------:R-:W-:-:S07]  /*3ce0*/  MOV R13, R0 ;  /* 0x00000000000d7202 */ /* 0x000fce0000000f00 */
[----:B------:R-:W-:Y:S05]  /*3cf0*/  WARPSYNC.COLLECTIVE R15, `(.L_x_31330) ;  /* 0x000000000f087348 */ /* 0x000fea0003c00000 */
[----:B------:R0:W1:Y:S02]  /*3d00*/  SHFL.BFLY P6, R14, R13, R12, R11 ;  /* 0x0c00000c0d0e7389 */ /* 0x00006400000c000b */
[----:B01----:R-:W-:Y:S05]  /*3d10*/  ENDCOLLECTIVE ;  /* 0x000000000000791b */ /* 0x003fea0003800000 */
.L_x_31330:
[----:B------:R-:W-:Y:S01]  /*3d20*/  HFMA2 R12, -RZ, RZ, 0, 1.1920928955078125e-07 ;  /* 0x00000002ff0c7431 */ /* 0x000fe200000001ff */
[----:B------:R-:W-:-:S04]  /*3d30*/  FMNMX R2, R0, R14, !PT ;  /* 0x0000000e00027209 */ /* 0x000fc80007800000 */
[----:B------:R-:W-:-:S07]  /*3d40*/  MOV R13, R2 ;  /* 0x00000002000d7202 */ /* 0x000fce0000000f00 */
[----:B------:R-:W-:Y:S05]  /*3d50*/  WARPSYNC.COLLECTIVE R15, `(.L_x_31331) ;  /* 0x000000000f087348 */ /* 0x000fea0003c00000 */
[----:B------:R0:W1:Y:S02]  /*3d60*/  SHFL.BFLY P6, R14, R13, R12, R11 ;  /* 0x0c00000c0d0e7389 */ /* 0x00006400000c000b */
[----:B01----:R-:W-:Y:S05]  /*3d70*/  ENDCOLLECTIVE ;  /* 0x000000000000791b */ /* 0x003fea0003800000 */
.L_x_31331:
[----:B------:R-:W-:Y:S01]  /*3d80*/  HFMA2 R12, -RZ, RZ, 0, 5.9604644775390625e-08 ;  /* 0x00000001ff0c7431 */ /* 0x000fe200000001ff */
[----:B------:R-:W-:-:S04]  /*3d90*/  FMNMX R3, R2, R14, !PT ;  /* 0x0000000e02037209 */ /* 0x000fc80007800000 */
[----:B------:R-:W-:-:S07]  /*3da0*/  MOV R13, R3 ;  /* 0x00000003000d7202 */ /* 0x000fce0000000f00 */
[----:B------:R-:W-:Y:S05]  /*3db0*/  WARPSYNC.COLLECTIVE R15, `(.L_x_31332) ;  /* 0x000000000f087348 */ /* 0x000fea0003c00000 */
[----:B------:R0:W1:Y:S02]  /*3dc0*/  SHFL.BFLY P6, R14, R13, R12, R11 ;  /* 0x0c00000c0d0e7389 */ /* 0x00006400000c000b */
[----:B01----:R-:W-:Y:S05]  /*3dd0*/  ENDCOLLECTIVE ;  /* 0x000000000000791b */ /* 0x003fea0003800000 */
.L_x_31332:
        /* <DEDUP_REMOVED lines=101> */
[----:B------:R-:W-:Y:S02]  /*4430*/  FFMA.SAT R16, R53, R24, 0.5 ;  /* 0x3f00000035107423 */ /* 0x000fe40000002018 */
[-C--:B------:R-:W-:Y:S02]  /*4440*/  FFMA.RM R18, R18, R13.reuse, 12582913 ;  /* 0x4b40000112127423 */ /* 0x080fe4000000400d */
[----:B------:R-:W-:Y:S02]  /*4450*/  FFMA.RM R16, R16, R13, 12582913 ;  /* 0x4b40000110107423 */ /* 0x000fe4000000400d */
[C---:B------:R-:W-:Y:S01]  /*4460*/  FADD R22, R18.reuse, -12583039 ;  /* 0xcb40007f12167421 */ /* 0x040fe20000000000 */
[----:B------:R-:W-:-:S02]  /*4470*/  IMAD.SHL.U32 R17, R18, 0x800000, RZ ;  /* 0x0080000012117824 */ /* 0x000fc400078e00ff */
        /* <DEDUP_REMOVED lines=18> */
[C---:B------:R-:W-:Y:S01]  /*45a0*/  FADD R28, R22.reuse, -12583039 ;  /* 0xcb40007f161c7421 */ /* 0x040fe20000000000 */
[----:B------:R-:W-:Y:S01]  /*45b0*/  FFMA R20, R19, 1.925963033500011079e-08, R20 ;  /* 0x32a5706013147823 */ /* 0x000fe20000000014 */
[----:B------:R-:W-:Y:S02]  /*45c0*/  SHF.L.U32 R19, R22, 0x17, RZ ;  /* 0x0000001716137819 */ /* 0x000fe400000006ff */
[C---:B------:R-:W-:Y:S01]  /*45d0*/  FFMA R28, R11.reuse, 1.4426950216293334961, -R28 ;  /* 0x3fb8aa3b0b1c7823 */ /* 0x040fe2000000081c */
[----:B------:R0:W1:Y:S03]  /*45e0*/  MUFU.EX2 R15, R20 ;  /* 0x00000014000f7308 */ /* 0x0000660000000800 */
[----:B------:R-:W-:-:S06]  /*45f0*/  FFMA R28, R11, 1.925963033500011079e-08, R28 ;  /* 0x32a570600b1c7823 */ /* 0x000fcc000000001c */
[----:B------:R-:W2:Y:S01]  /*4600*/  MUFU.EX2 R28, R28 ;  /* 0x0000001c001c7308 */ /* 0x000ea20000000800 */
[----:B0-----:R-:W-:-:S04]  /*4610*/  FFMA.SAT R20, R55, R24, 0.5 ;  /* 0x3f00000037147423 */ /* 0x001fc80000002018 */
[----:B------:R-:W-:Y:S01]  /*4620*/  FFMA.RM R20, R20, R13, 12582913 ;  /* 0x4b40000114147423 */ /* 0x000fe2000000400d */
[----:B-1----:R-:W-:-:S03]  /*4630*/  FMUL R18, R18, R15 ;  /* 0x0000000f12127220 */ /* 0x002fc60000400000 */
[C---:B------:R-:W-:Y:S01]  /*4640*/  FADD R22, R20.reuse, -12583039 ;  /* 0xcb40007f14167421 */ /* 0x040fe20000000000 */
[----:B------:R-:W-:Y:S02]  /*4650*/  SHF.L.U32 R20, R20, 0x17, RZ ;  /* 0x0000001714147819 */ /* 0x000fe400000006ff */
[----:B------:R-:W-:Y:S01]  /*4660*/  MOV R15, 0xffffffff ;  /* 0xffffffff000f7802 */ /* 0x000fe20000000f00 */
[----:B------:R-:W-:Y:S01]  /*4670*/  FFMA R22, R55, 1.4426950216293334961, -R22 ;  /* 0x3fb8aa3b37167823 */ /* 0x000fe20000000816 */
[----:B--2---:R-:W-:Y:S01]  /*4680*/  FMUL R19, R19, R28 ;  /* 0x0000001c13137220 */ /* 0x004fe20000400000 */
[----:B------:R-:W-:Y:S02]  /*4690*/  FFMA.SAT R28, R29, R24, 0.5 ;  /* 0x3f0000001d1c7423 */ /* 0x000fe40000002018 */
[----:B------:R-:W-:Y:S02]  /*46a0*/  FFMA R22, R55, 1.925963033500011079e-08, R22 ;  /* 0x32a5706037167823 */ /* 0x000fe40000000016 */
[----:B------:R-:W-:-:S02]  /*46b0*/  FFMA.RM R28, R28, R13, 12582913 ;  /* 0x4b4000011c1c7423 */ /* 0x000fc4000000400d */
[----:B------:R0:W1:Y:S02]  /*46c0*/  MUFU.EX2 R11, R22 ;  /* 0x00000016000b7308 */ /* 0x0000640000000800 */
[C---:B------:R-:W-:Y:S01]  /*46d0*/  FADD R30, R28.reuse, -12583039 ;  /* 0xcb40007f1c1e7421 */ /* 0x040fe20000000000 */
[----:B------:R-:W-:-:S03]  /*46e0*/  SHF.L.U32 R21, R28, 0x17, RZ ;  /* 0x000000171c157819 */ /* 0x000fc600000006ff */
[----:B------:R-:W-:Y:S01]  /*46f0*/  FFMA R30, R29, 1.4426950216293334961, -R30 ;  /* 0x3fb8aa3b1d1e7823 */ /* 0x000fe2000000081e */
[----:B0-----:R-:W-:-:S03]  /*4700*/  FFMA.SAT R22, R23, R24, 0.5 ;  /* 0x3f00000017167423 */ /* 0x001fc60000002018 */
[----:B------:R-:W-:Y:S01]  /*4710*/  FFMA R30, R29, 1.925963033500011079e-08, R30 ;  /* 0x32a570601d1e7823 */ /* 0x000fe2000000001e */
[----:B------:R-:W-:-:S04]  /*4720*/  FFMA.RM R22, R22, R13, 12582913 ;  /* 0x4b40000116167423 */ /* 0x000fc8000000400d */
[----:B------:R-:W-:Y:S01]  /*4730*/  FADD R28, R22, -12583039 ;  /* 0xcb40007f161c7421 */ /* 0x000fe20000000000 */
[----:B------:R-:W0:Y:S01]  /*4740*/  MUFU.EX2 R30, R30 ;  /* 0x0000001e001e7308 */ /* 0x000e220000000800 */
[----:B-1----:R-:W-:Y:S01]  /*4750*/  FMUL R20, R20, R11 ;  /* 0x0000000b14147220 */ /* 0x002fe20000400000 */
[----:B------:R-:W-:Y:S01]  /*4760*/  SHF.L.U32 R22, R22, 0x17, RZ ;  /* 0x0000001716167819 */ /* 0x000fe200000006ff */
[----:B------:R-:W-:-:S04]  /*4770*/  FFMA R28, R23, 1.4426950216293334961, -R28 ;  /* 0x3fb8aa3b171c7823 */ /* 0x000fc8000000081c */
[----:B------:R-:W-:-:S04]  /*4780*/  FFMA R28, R23, 1.925963033500011079e-08, R28 ;  /* 0x32a57060171c7823 */ /* 0x000fc8000000001c */
[----:B------:R-:W1:Y:S01]  /*4790*/  MUFU.EX2 R11, R28 ;  /* 0x0000001c000b7308 */ /* 0x000e620000000800 */
[----:B0-----:R-:W-:Y:S01]  /*47a0*/  FMUL R21, R21, R30 ;  /* 0x0000001e15157220 */ /* 0x001fe20000400000 */
[-C--:B------:R-:W-:Y:S01]  /*47b0*/  FFMA.SAT R30, R12, R24.reuse, 0.5 ;  /* 0x3f0000000c1e7423 */ /* 0x080fe20000002018 */
[----:B------:R-:W-:-:S03]  /*47c0*/  FFMA.SAT R24, R14, R24, 0.5 ;  /* 0x3f0000000e187423 */ /* 0x000fc60000002018 */
[-C--:B------:R-:W-:Y:S01]  /*47d0*/  FFMA.RM R30, R30, R13.reuse, 12582913 ;  /* 0x4b4000011e1e7423 */ /* 0x080fe2000000400d */
[----:B------:R-:W-:-:S03]  /*47e0*/  FFMA.RM R13, R24, R13, 12582913 ;  /* 0x4b400001180d7423 */ /* 0x000fc6000000400d */
[----:B------:R-:W-:Y:S02]  /*47f0*/  IMAD.SHL.U32 R24, R30, 0x800000, RZ ;  /* 0x008000001e187824 */ /* 0x000fe400078e00ff */
[----:B-1----:R-:W-:Y:S01]  /*4800*/  FMUL R22, R22, R11 ;  /* 0x0000000b16167220 */ /* 0x002fe20000400000 */
[----:B------:R-:W-:-:S04]  /*4810*/  FADD R11, R30, -12583039 ;  /* 0xcb40007f1e0b7421 */ /* 0x000fc80000000000 */
        /* <DEDUP_REMOVED lines=34> */
.L_x_31333:
[----:B------:R-:W-:Y:S02]  /*4a40*/  IMAD.MOV.U32 R12, RZ, RZ, 0x8 ;  /* 0x00000008ff0c7424 */ /* 0x000fe400078e00ff */
[----:B------:R-:W-:-:S05]  /*4a50*/  FADD R25, R13, R14 ;  /* 0x0000000e0d197221 */ /* 0x000fca0000000000 */
[----:B------:R-:W-:-:S07]  /*4a60*/  MOV R13, R25 ;  /* 0x00000019000d7202 */ /* 0x000fce0000000f00 */
[----:B------:R-:W-:Y:S05]  /*4a70*/  WARPSYNC.COLLECTIVE R15, `(.L_x_31334) ;  /* 0x000000000f087348 */ /* 0x000fea0003c00000 */
[----:B------:R0:W1:Y:S02]  /*4a80*/  SHFL.BFLY P6, R14, R13, R12, R11 ;  /* 0x0c00000c0d0e7389 */ /* 0x00006400000c000b */
[----:B01----:R-:W-:Y:S05]  /*4a90*/  ENDCOLLECTIVE ;  /* 0x000000000000791b */ /* 0x003fea0003800000 */
.L_x_31334:
[----:B------:R-:W-:Y:S02]  /*4aa0*/  HFMA2 R12, -RZ, RZ, 0, 2.384185791015625e-07 ;  /* 0x00000004ff0c7431 */ /* 0x000fe400000001ff */
[----:B------:R-:W-:-:S05]  /*4ab0*/  FADD R28, R25, R14 ;  /* 0x0000000e191c7221 */ /* 0x000fca0000000000 */
[----:B------:R-:W-:-:S07]  /*4ac0*/  MOV R13, R28 ;  /* 0x0000001c000d7202 */ /* 0x000fce0000000f00 */
[----:B------:R-:W-:Y:S05]  /*4ad0*/  WARPSYNC.COLLECTIVE R15, `(.L_x_31335) ;  /* 0x000000000f087348 */ /* 0x000fea0003c00000 */
[----:B------:R0:W1:Y:S02]  /*4ae0*/  SHFL.BFLY P6, R14, R13, R12, R11 ;  /* 0x0c00000c0d0e7389 */ /* 0x00006400000c000b */
[----:B01----:R-:W-:Y:S05]  /*4af0*/  ENDCOLLECTIVE ;  /* 0x000000000000791b */ /* 0x003fea0003800000 */
.L_x_31335:
[----:B------:R-:W-:Y:S02]  /*4b00*/  HFMA2 R12, -RZ, RZ, 0, 1.1920928955078125e-07 ;  /* 0x00000002ff0c7431 */ /* 0x000fe400000001ff */
[----:B------:R-:W-:-:S05]  /*4b10*/  FADD R29, R28, R14 ;  /* 0x0000000e1c1d7221 */ /* 0x000fca0000000000 */
[----:B------:R-:W-:-:S07]  /*4b20*/  MOV R13, R29 ;  /* 0x0000001d000d7202 */ /* 0x000fce0000000f00 */
[----:B------:R-:W-:Y:S05]  /*4b30*/  WARPSYNC.COLLECTIVE R15, `(.L_x_31336) ;  /* 0x000000000f087348 */ /* 0x000fea0003c00000 */
[----:B------:R0:W1:Y:S02]  /*4b40*/  SHFL.BFLY P6, R14, R13, R12, R11 ;  /* 0x0c00000c0d0e7389 */ /* 0x00006400000c000b */
[----:B01----:R-:W-:Y:S05]  /*4b50*/  ENDCOLLECTIVE ;  /* 0x000000000000791b */ /* 0x003fea0003800000 */
.L_x_31336:
[----:B------:R-:W-:Y:S02]  /*4b60*/  IMAD.MOV.U32 R12, RZ, RZ, 0x1 ;  /* 0x00000001ff0c7424 */ /* 0x000fe400078e00ff */
[----:B------:R-:W-:-:S05]  /*4b70*/  FADD R30, R29, R14 ;  /* 0x0000000e1d1e7221 */ /* 0x000fca0000000000 */
[----:B------:R-:W-:-:S07]  /*4b80*/  MOV R13, R30 ;  /* 0x0000001e000d7202 */ /* 0x000fce0000000f00 */
[----:B------:R-:W-:Y:S05]  /*4b90*/  WARPSYNC.COLLECTIVE R15, `(.L_x_31337) ;  /* 0x000000000f087348 */ /* 0x000fea0003c00000 */
[----:B------:R0:W1:Y:S02]  /*4ba0*/  SHFL.BFLY P6, R14, R13, R12, R11 ;  /* 0x0c00000c0d0e7389 */ /* 0x00006400000c000b */
[----:B01----:R-:W-:Y:S05]  /*4bb0*/  ENDCOLLECTIVE ;  /* 0x000000000000791b */ /* 0x003fea0003800000 */
.L_x_31337:
[----:B------:R-:W-:Y:S05]  /*4bc0*/  BRA `(.L_x_31338) ;  /* 0xffffffd400d87947 */ /* 0x000fea000383ffff */
        .weak           $__internal_502_$__cuda_sm3x_div_rn_noftz_f32_slowpath
        .type           $__internal_502_$__cuda_sm3x_div_rn_noftz_f32_slowpath,@function
        .size           $__internal_502_$__cuda_sm3x_div_rn_noftz_f32_slowpath,(.L_x_37879 - $__internal_502_$__cuda_sm3x_div_rn_noftz_f32_slowpath)
$__internal_502_$__cuda_sm3x_div_rn_noftz_f32_slowpath:
        /* <DEDUP_REMOVED lines=34> */
.L_x_31340:
        /* <DEDUP_REMOVED lines=51> */
.L_x_31347:
[----:B------:R-:W-:-:S04]  /*5120*/  LOP3.LUT R5, R5, 0x80000000, RZ, 0xc0, !PT ;  /* 0x8000000005057812 */ /* 0x000fc800078ec0ff */
[----:B------:R-:W-:Y:S01]  /*5130*/  LOP3.LUT R5, R5, 0x7f800000, RZ, 0xfc, !PT ;  /* 0x7f80000005057812 */ /* 0x000fe200078efcff */
[----:B------:R-:W-:Y:S06]  /*5140*/  BRA `(.L_x_31348) ;  /* 0x0000000000047947 */ /* 0x000fec0003800000 */
.L_x_31346:
[----:B------:R-:W-:-:S07]  /*5150*/  LEA R5, R30, R5, 0x17 ;  /* 0x000000051e057211 */ /* 0x000fce00078eb8ff */
.L_x_31348:
[----:B------:R-:W-:Y:S05]  /*5160*/  BSYNC.RECONVERGENT B2 ;  /* 0x0000000000027941 */ /* 0x000fea0003800200 */
.L_x_31345:
[----:B------:R-:W-:Y:S05]  /*5170*/  BRA `(.L_x_31349) ;  /* 0x0000000000207947 */ /* 0x000fea0003800000 */
.L_x_31344:
[----:B------:R-:W-:-:S04]  /*5180*/  LOP3.LUT R5, R12, 0x80000000, R5, 0x48, !PT ;  /* 0x800000000c057812 */ /* 0x000fc800078e4805 */
[----:B------:R-:W-:Y:S01]  /*5190*/  LOP3.LUT R5, R5, 0x7f800000, RZ, 0xfc, !PT ;  /* 0x7f80000005057812 */ /* 0x000fe200078efcff */
[----:B------:R-:W-:Y:S06]  /*51a0*/  BRA `(.L_x_31349) ;  /* 0x0000000000147947 */ /* 0x000fec0003800000 */
.L_x_31343:
[----:B------:R-:W-:Y:S01]  /*51b0*/  LOP3.LUT R5, R12, 0x80000000, R5, 0x48, !PT ;  /* 0x800000000c057812 */ /* 0x000fe200078e4805 */
[----:B------:R-:W-:Y:S06]  /*51c0*/  BRA `(.L_x_31349) ;  /* 0x00000000000c7947 */ /* 0x000fec0003800000 */
.L_x_31342:
[----:B------:R-:W0:Y:S01]  /*51d0*/  MUFU.RSQ R5, -QNAN ;  /* 0xffc0000000057908 */ /* 0x000e220000001400 */
[----:B------:R-:W-:Y:S05]  /*51e0*/  BRA `(.L_x_31349) ;  /* 0x0000000000047947 */ /* 0x000fea0003800000 */
.L_x_31341:
[----:B------:R-:W-:-:S07]  /*51f0*/  FADD.FTZ R5, R5, R12 ;  /* 0x0000000c05057221 */ /* 0x000fce0000010000 */
.L_x_31349:
[----:B------:R-:W-:Y:S05]  /*5200*/  BSYNC.RECONVERGENT B1 ;  /* 0x0000000000017941 */ /* 0x000fea0003800200 */
.L_x_31339:
[----:B------:R-:W-:Y:S01]  /*5210*/  HFMA2 R13, -RZ, RZ, 0, 0 ;  /* 0x00000000ff0d7431 */ /* 0x000fe200000001ff */
[----:B------:R-:W-:-:S04]  /*5220*/  MOV R12, R14 ;  /* 0x0000000e000c7202 */ /* 0x000fc80000000f00 */
[----:B0-----:R-:W-:Y:S05]  /*5230*/  RET.REL.NODEC R12 `(_Z15SoftmaxWarpImplI24ElementwiseScaleMaskLoadIffbE11DirectStoreIffEfLi1ELi19ELi32ELi1ELb1EL9Algorithm0EEvT_T0_ll) ;  /* 0xffffffac0c707950 */ /* 0x001fea0003c3ffff */
.L_x_31350:
        /* <DEDUP_REMOVED lines=12> */
.L_x_37879:


//--------------------- .text._Z15SoftmaxWarpImplI24ElementwiseScaleMaskLoadIffbE11DirectStoreIffEfLi1ELi19ELi32ELi1ELb0EL9Algorithm0EEvT_T0_ll --------------------------
	.section	.text._Z15SoftmaxWarpImplI24ElementwiseScaleMaskLoadIffbE11DirectStoreIffEfLi1ELi19ELi32ELi1ELb0EL9Algorithm0EEvT_T0_ll,"ax",@progbits
	.align	128
        .global         _Z15SoftmaxWarpImplI24ElementwiseScaleMaskLoadIffbE11DirectStoreIffEfLi1ELi19ELi32ELi1ELb0EL9Algorithm0EEvT_T0_ll
        .type           _Z15SoftmaxWarpImplI24ElementwiseScaleMaskLoadIffbE11DirectStoreIffEfLi1ELi19ELi32ELi1ELb0EL9Algorithm0EEvT_T0_ll,@function
        .size           _Z15SoftmaxWarpImplI24ElementwiseScaleMaskLoadIffbE11DirectStoreIffEfLi1ELi19ELi32ELi1ELb0EL9Algorithm0EEvT_T0_ll,(.L_x_37880 - _Z15SoftmaxWarpImplI24ElementwiseScaleMaskLoadIffbE11DirectStoreIffEfLi1ELi19ELi32ELi1ELb0EL9Algorithm0EEvT_T0_ll)
        .other          _Z15SoftmaxWarpImplI24ElementwiseScaleMaskLoadIffbE11DirectStoreIffEfLi1ELi19ELi32ELi1ELb0EL9Algorithm0EEvT_T0_ll,@"STO_CUDA_ENTRY STV_DEFAULT"
_Z15SoftmaxWarpImplI24ElementwiseScaleMaskLoadIffbE11DirectStoreIffEfLi1ELi19ELi32ELi1ELb0EL9Algorithm0EEvT_T0_ll:
.text._Z15SoftmaxWarpImplI24ElementwiseScaleMaskLoadIffbE11DirectStoreIffEfLi1ELi19ELi32ELi1ELb0EL9Algorithm0EEvT_T0_ll:
        /* <DEDUP_REMOVED lines=24> */
.L_x_31351:
        /* <DEDUP_REMOVED lines=13> */
.L_x_31391:
        /* <DEDUP_REMOVED lines=24> */
[C---:B------:R-:W-:Y:S02]  /*03d0*/  LEA R2, P0, R6.reuse, UR36, 0x2 ;  /* 0x0000002406027c11 */ /* 0x040fe4000f8010ff */
[----:B------:R-:W-:Y:S01]  /*03e0*/  R2UR UR19, R27 ;  /* 0x000000001b1372ca */ /* 0x000fe200000e0000 */
[----:B------:R-:W2:Y:S01]  /*03f0*/  LDG.E.U8 R17, desc[UR16][R4.64+0xa0] ;  /* 0x0000a01004117981 */ /* 0x000ea2000c1e1100 */
[----:B------:R-:W-:Y:S02]  /*0400*/  LEA.HI.X R3, R6, UR37, R3, 0x2, P0 ;  /* 0x0000002506037c11 */ /* 0x000fe400080f1403 */
[----:B------:R-:W1:Y:S01]  /*0410*/  LDC.64 R6, c[0x0][0x398] ;  /* 0x0000e600ff067b82 */ /* 0x000e620000000a00 */
[----:B------:R-:W3:Y:S04]  /*0420*/  LDG.E.U8 R0, desc[UR8][R4.64+0x20] ;  /* 0x0000200804007981 */ /* 0x000ee8000c1e1100 */
[----:B------:R-:W1:Y:S04]  /*0430*/  LDG.E R16, desc[UR6][R2.64+0x80] ;  /* 0x0000800602107981 */ /* 0x000e68000c1e1900 */
[----:B------:R-:W4:Y:S04]  /*0440*/  LDG.E.U8 R15, desc[UR14][R4.64+0x80] ;  /* 0x0000800e040f7981 */ /* 0x000f28000c1e1100 */
        /* <DEDUP_REMOVED lines=20> */
[----:B------:R-:W5:Y:S04]  /*0590*/  LDG.E.U8 R23, desc[UR12][R4.64+0x100] ;  /* 0x0001000c04177981 */ /* 0x000f68000c1e1100 */
        /* <DEDUP_REMOVED lines=8> */
[----:B------:R-:W3:Y:S01]  /*0620*/  LDG.E R16, desc[UR10][R2.64+0x880] ;  /* 0x0008800a02107981 */ /* 0x000ee2000c1e1900 */
[----:B----4-:R-:W-:Y:S02]  /*0630*/  ISETP.NE.AND P5, PT, R15, RZ, PT ;  /* 0x000000ff0f00720c */ /* 0x010fe40003fa5270 */
[----:B------:R-:W-:Y:S01]  /*0640*/  FSEL R36, R17, R6, P2 ;  /* 0x0000000611247208 */ /* 0x000fe20001000000 */
[----:B-----5:R-:W-:Y:S01]  /*0650*/  FMUL R15, R10, R7 ;  /* 0x000000070a0f7220 */ /* 0x020fe20000400000 */
[----:B------:R-:W-:Y:S02]  /*0660*/  ISETP.NE.AND P1, PT, R12, RZ, PT ;  /* 0x000000ff0c00720c */ /* 0x000fe40003f25270 */
[----:B------:R-:W4:Y:S01]  /*0670*/  LDG.E.U8 R12, desc[UR10][R4.64+0x1e0] ;  /* 0x0001e00a040c7981 */ /* 0x000f22000c1e1100 */
[----:B------:R-:W-:-:S03]  /*0680*/  ISETP.NE.AND P3, PT, R9, RZ, PT ;  /* 0x000000ff0900720c */ /* 0x000fc60003f65270 */
[----:B------:R-:W5:Y:S01]  /*0690*/  LDG.E.U8 R9, desc[UR16][R4.64+0x240] ;  /* 0x0002401004097981 */ /* 0x000f62000c1e1100 */
[-C--:B------:R-:W-:Y:S01]  /*06a0*/  FMUL R17, R22, R7.reuse ;  /* 0x0000000716117220 */ /* 0x080fe20000400000 */
[----:B------:R-:W-:Y:S02]  /*06b0*/  FSEL R10, R15, R6, P1 ;  /* 0x000000060f0a7208 */ /* 0x000fe40000800000 */
[----:B------:R-:W-:Y:S02]  /*06c0*/  ISETP.NE.AND P4, PT, R11, RZ, PT ;  /* 0x000000ff0b00720c */ /* 0x000fe40003f85270 */
[----:B------:R1:W3:Y:S01]  /*06d0*/  LDG.E.U8 R11, desc[UR12][R4.64+0x200] ;  /* 0x0002000c040b7981 */ /* 0x0002e2000c1e1100 */
[----:B------:R-:W-:-:S03]  /*06e0*/  FMUL R15, R20, R7 ;  /* 0x00000007140f7220 */ /* 0x000fc60000400000 */
[----:B------:R-:W3:Y:S01]  /*06f0*/  LDG.E R20, desc[UR4][R2.64+0x780] ;  /* 0x0007800402147981 */ /* 0x000ee2000c1e1900 */
[----:B-1----:R-:W-:-:S03]  /*0700*/  FSEL R4, R17, R6, P5 ;  /* 0x0000000611047208 */ /* 0x002fc60002800000 */
[----:B------:R-:W3:Y:S01]  /*0710*/  LDG.E R17, desc[UR14][R2.64+0x700] ;  /* 0x0007000e02117981 */ /* 0x000ee2000c1e1900 */
[----:B------:R-:W-:-:S03]  /*0720*/  FMUL R5, R18, R7 ;  /* 0x0000000712057220 */ /* 0x000fc60000400000 */
[----:B------:R-:W3:Y:S01]  /*0730*/  LDG.E R18, desc[UR16][R2.64+0x800] ;  /* 0x0008001002127981 */ /* 0x000ee2000c1e1900 */
[----:B------:R-:W-:-:S03]  /*0740*/  ISETP.NE.AND P5, PT, R14, RZ, PT ;  /* 0x000000ff0e00720c */ /* 0x000fc60003fa5270 */
[----:B------:R1:W3:Y:S01]  /*0750*/  LDG.E R14, desc[UR4][R2.64+0x900] ;  /* 0x00090004020e7981 */ /* 0x0002e2000c1e1900 */
[-C--:B------:R-:W-:Y:S01]  /*0760*/  FSEL R34, R15, R6.reuse, P4 ;  /* 0x000000060f227208 */ /* 0x080fe20002000000 */
[-C--:B------:R-:W-:Y:S01]  /*0770*/  FMUL R15, R24, R7.reuse ;  /* 0x00000007180f7220 */ /* 0x080fe20000400000 */
[-C--:B------:R-:W-:Y:S02]  /*0780*/  FSEL R5, R5, R6.reuse, P3 ;  /* 0x0000000605057208 */ /* 0x080fe40001800000 */
[----:B------:R-:W-:Y:S02]  /*0790*/  ISETP.NE.AND P3, PT, R32, RZ, PT ;  /* 0x000000ff2000720c */ /* 0x000fe40003f65270 */
[----:B------:R-:W-:Y:S01]  /*07a0*/  ISETP.NE.AND P4, PT, R33, RZ, PT ;  /* 0x000000ff2100720c */ /* 0x000fe20003f85270 */
[-C--:B------:R-:W-:Y:S01]  /*07b0*/  FMUL R33, R38, R7.reuse ;  /* 0x0000000726217220 */ /* 0x080fe20000400000 */
[----:B------:R-:W-:Y:S01]  /*07c0*/  FSEL R32, R15, R6, P6 ;  /* 0x000000060f207208 */ /* 0x000fe20003000000 */
[----:B------:R-:W-:Y:S01]  /*07d0*/  FMUL R15, R40, R7 ;  /* 0x00000007280f7220 */ /* 0x000fe20000400000 */
[----:B-1----:R-:W-:-:S02]  /*07e0*/  FMNMX3 R2, R10, -INF , R36, !PT ;  /* 0xff8000000a027876 */ /* 0x002fc40007800024 */
[----:B------:R-:W-:Y:S02]  /*07f0*/  ISETP.NE.AND P0, PT, R19, RZ, PT ;  /* 0x000000ff1300720c */ /* 0x000fe40003f05270 */
[----:B------:R-:W-:Y:S02]  /*0800*/  ISETP.NE.AND P1, PT, R21, RZ, PT ;  /* 0x000000ff1500720c */ /* 0x000fe40003f25270 */
[----:B------:R-:W-:Y:S02]  /*0810*/  FMNMX3 R3, R2, R5, R34, !PT ;  /* 0x0000000502037276 */ /* 0x000fe40007800022 */
[----:B------:R-:W-:Y:S02]  /*0820*/  ISETP.NE.AND P6, PT, R8, RZ, PT ;  /* 0x000000ff0800720c */ /* 0x000fe40003fc5270 */
[-C--:B------:R-:W-:Y:S02]  /*0830*/  FSEL R33, R33, R6.reuse, P0 ;  /* 0x0000000621217208 */ /* 0x080fe40000000000 */
[----:B------:R-:W-:-:S02]  /*0840*/  FSEL R8, R15, R6, P1 ;  /* 0x000000060f087208 */ /* 0x000fc40000800000 */
[----:B------:R-:W-:Y:S02]  /*0850*/  ISETP.NE.AND P0, PT, R25, RZ, PT ;  /* 0x000000ff1900720c */ /* 0x000fe40003f05270 */
[----:B------:R-:W-:Y:S02]  /*0860*/  ISETP.NE.AND P1, PT, R13, RZ, PT ;  /* 0x000000ff0d00720c */ /* 0x000fe40003f25270 */
[----:B------:R-:W-:Y:S01]  /*0870*/  FMNMX3 R3, R3, R4, R32, !PT ;  /* 0x0000000403037276 */ /* 0x000fe20007800020 */
[-C--:B------:R-:W-:Y:S01]  /*0880*/  FMUL R25, R42, R7.reuse ;  /* 0x000000072a197220 */ /* 0x080fe20000400000 */
[-C--:B------:R-:W-:Y:S01]  /*0890*/  FMUL R13, R44, R7.reuse ;  /* 0x000000072c0d7220 */ /* 0x080fe20000400000 */
[----:B------:R-:W-:Y:S01]  /*08a0*/  ISETP.NE.AND P2, PT, R23, RZ, PT ;  /* 0x000000ff1700720c */ /* 0x000fe20003f45270 */
[----:B------:R-:W-:-:S03]  /*08b0*/  FMUL R15, R48, R7 ;  /* 0x00000007300f7220 */ /* 0x000fc60000400000 */
[-C--:B------:R-:W-:Y:S02]  /*08c0*/  FSEL R25, R25, R6.reuse, P2 ;  /* 0x0000000619197208 */ /* 0x080fe40001000000 */
[-C--:B------:R-:W-:Y:S01]  /*08d0*/  FSEL R24, R13, R6.reuse, P3 ;  /* 0x000000060d187208 */ /* 0x080fe20001800000 */
[----:B------:R-:W-:Y:S01]  /*08e0*/  FMUL R23, R46, R7 ;  /* 0x000000072e177220 */ /* 0x000fe20000400000 */
[----:B------:R-:W-:Y:S02]  /*08f0*/  FMNMX3 R3, R3, R33, R8, !PT ;  /* 0x0000002103037276 */ /* 0x000fe40007800008 */
[-C--:B------:R-:W-:Y:S01]  /*0900*/  FSEL R22, R15, R6.reuse, P5 ;  /* 0x000000060f167208 */ /* 0x080fe20002800000 */
[----:B------:R-:W-:Y:S01]  /*0910*/  FMUL R21, R50, R7 ;  /* 0x0000000732157220 */ /* 0x000fe20000400000 */
[----:B------:R-:W-:Y:S02]  /*0920*/  FSEL R23, R23, R6, P4 ;  /* 0x0000000617177208 */ /* 0x000fe40002000000 */
[----:B------:R-:W-:-:S02]  /*0930*/  FMNMX3 R3, R3, R25, R24, !PT ;  /* 0x0000001903037276 */ /* 0x000fc40007800018 */
[-C--:B------:R-:W-:Y:S02]  /*0940*/  FSEL R21, R21, R6.reuse, P6 ;  /* 0x0000000615157208 */ /* 0x080fe40003000000 */
[----:B------:R-:W-:Y:S01]  /*0950*/  FMNMX3 R3, R3, R23, R22, !PT ;  /* 0x0000001703037276 */ /* 0x000fe20007800016 */
[----:B------:R-:W-:Y:S01]  /*0960*/  UMOV UR4, 0xffffffff ;  /* 0xffffffff00047882 */ /* 0x000fe20000000000 */
[----:B--2---:R-:W-:Y:S02]  /*0970*/  ISETP.NE.AND P4, PT, R0, RZ, PT ;  /* 0x000000ff0000720c */ /* 0x004fe40003f85270 */
[----:B-----5:R-:W-:Y:S01]  /*0980*/  ISETP.NE.AND P5, PT, R9, RZ, PT ;  /* 0x000000ff0900720c */ /* 0x020fe20003fa5270 */
[-C--:B------:R-:W-:Y:S01]  /*0990*/  FMUL R9, R52, R7.reuse ;  /* 0x0000000734097220 */ /* 0x080fe20000400000 */
[----:B----4-:R-:W-:Y:S02]  /*09a0*/  ISETP.NE.AND P2, PT, R12, RZ, PT ;  /* 0x000000ff0c00720c */ /* 0x010fe40003f45270 */
[----:B---3--:R-:W-:Y:S01]  /*09b0*/  ISETP.NE.AND P3, PT, R11, RZ, PT ;  /* 0x000000ff0b00720c */ /* 0x008fe20003f65270 */
[-C--:B------:R-:W-:Y:S01]  /*09c0*/  FMUL R11, R20, R7.reuse ;  /* 0x00000007140b7220 */ /* 0x080fe20000400000 */
[----:B------:R-:W-:Y:S01]  /*09d0*/  FSEL R20, R9, R6, P0 ;  /* 0x0000000609147208 */ /* 0x000fe20000000000 */
[-C--:B------:R-:W-:Y:S01]  /*09e0*/  FMUL R9, R16, R7.reuse ;  /* 0x0000000710097220 */ /* 0x080fe20000400000 */
[----:B------:R-:W-:-:S02]  /*09f0*/  FMUL R17, R17, R7 ;  /* 0x0000000711117220 */ /* 0x000fc40000400000 */
[----:B------:R-:W-:Y:S01]  /*0a00*/  FMNMX3 R3, R3, R21, R20, !PT ;  /* 0x0000001503037276 */ /* 0x000fe20007800014 */
[----:B------:R-:W-:Y:S02]  /*0a10*/  FMUL R13, R18, R7 ;  /* 0x00000007120d7220 */ /* 0x000fe40000400000 */
[-C--:B------:R-:W-:Y:S02]  /*0a20*/  FSEL R19, R17, R6.reuse, P1 ;  /* 0x0000000611137208 */ /* 0x080fe40000800000 */
[-C--:B------:R-:W-:Y:S02]  /*0a30*/  FSEL R18, R11, R6.reuse, P2 ;  /* 0x000000060b127208 */ /* 0x080fe40001000000 */
        /* <DEDUP_REMOVED lines=46> */
[----:B------:R-:W1:Y:S01]  /*0d20*/  MUFU.EX2 R47, R47 ;  /* 0x0000002f002f7308 */ /* 0x000e620000000800 */
[-C--:B------:R-:W-:Y:S01]  /*0d30*/  FFMA.SAT R20, R33, R12.reuse, 0.5 ;  /* 0x3f00000021147423 */ /* 0x080fe2000000200c */
        /* <DEDUP_REMOVED lines=8> */
[--C-:B------:R-:W-:Y:S01]  /*0dc0*/  FADD R3, R25, -R49.reuse ;  /* 0x8000003119037221 */ /* 0x100fe20000000000 */
[----:B------:R-:W-:Y:S01]  /*0dd0*/  FADD R8, R4, -12583039 ;  /* 0xcb40007f04087421 */ /* 0x000fe20000000000 */
[--C-:B------:R-:W-:Y:S01]  /*0de0*/  FADD R7, R22, -R49.reuse ;  /* 0x8000003116077221 */ /* 0x100fe20000000000 */
[----:B------:R-:W-:Y:S01]  /*0df0*/  FFMA R39, R39, 1.925963033500011079e-08, R6 ;  /* 0x32a5706027277823 */ /* 0x000fe20000000006 */
[-C--:B------:R-:W-:Y:S01]  /*0e00*/  FFMA.SAT R22, R3, R12.reuse, 0.5 ;  /* 0x3f00000003167423 */ /* 0x080fe2000000200c */
[C---:B------:R-:W-:Y:S01]  /*0e10*/  FFMA R8, R41.reuse, 1.4426950216293334961, -R8 ;  /* 0x3fb8aa3b29087823 */ /* 0x040fe20000000808 */
[----:B------:R-:W-:Y:S01]  /*0e20*/  SHF.L.U32 R16, R16, 0x17, RZ ;  /* 0x0000001710107819 */ /* 0x000fe200000006ff */
[--C-:B------:R-:W-:Y:S01]  /*0e30*/  FADD R25, R24, -R49.reuse ;  /* 0x8000003118197221 */ /* 0x100fe20000000000 */
[-C--:B------:R-:W-:Y:S01]  /*0e40*/  FFMA.RM R22, R22, R11.reuse, 12582913 ;  /* 0x4b40000116167423 */ /* 0x080fe2000000400b */
[----:B------:R-:W-:Y:S01]  /*0e50*/  FFMA R41, R41, 1.925963033500011079e-08, R8 ;  /* 0x32a5706029297823 */ /* 0x000fe20000000008 */
[-C--:B------:R-:W-:Y:S01]  /*0e60*/  FFMA.SAT R8, R37, R12.reuse, 0.5 ;  /* 0x3f00000025087423 */ /* 0x080fe2000000200c */
[----:B------:R-:W2:Y:S01]  /*0e70*/  MUFU.EX2 R39, R39 ;  /* 0x0000002700277308 */ /* 0x000ea20000000800 */
[-C--:B------:R-:W-:Y:S01]  /*0e80*/  FFMA.SAT R24, R5, R12.reuse, 0.5 ;  /* 0x3f00000005187423 */ /* 0x080fe2000000200c */
[----:B------:R-:W-:Y:S01]  /*0e90*/  FFMA.SAT R10, R35, R12, 0.5 ;  /* 0x3f000000230a7423 */ /* 0x000fe2000000200c */
[-C--:B------:R-:W-:Y:S01]  /*0ea0*/  FFMA.RM R8, R8, R11.reuse, 12582913 ;  /* 0x4b40000108087423 */ /* 0x080fe2000000400b */
[--C-:B------:R-:W-:Y:S01]  /*0eb0*/  FADD R13, R18, -R49.reuse ;  /* 0x80000031120d7221 */ /* 0x100fe20000000000 */
[-C--:B------:R-:W-:Y:S01]  /*0ec0*/  FFMA.RM R24, R24, R11.reuse, 12582913 ;  /* 0x4b40000118187423 */ /* 0x080fe2000000400b */
[----:B------:R-:W-:Y:S01]  /*0ed0*/  FFMA.RM R10, R10, R11, 12582913 ;  /* 0x4b4000010a0a7423 */ /* 0x000fe2000000400b */
[C---:B------:R-:W-:Y:S01]  /*0ee0*/  FADD R6, R8.reuse, -12583039 ;  /* 0xcb40007f08067421 */ /* 0x040fe20000000000 */
[----:B------:R-:W-:Y:S01]  /*0ef0*/  SHF.L.U32 R8, R8, 0x17, RZ ;  /* 0x0000001708087819 */ /* 0x000fe200000006ff */
[--C-:B------:R-:W-:Y:S01]  /*0f00*/  FADD R21, R21, -R49.reuse ;  /* 0x8000003115157221 */ /* 0x100fe20000000000 */
[----:B------:R-:W-:Y:S01]  /*0f10*/  FADD R18, R10, -12583039 ;  /* 0xcb40007f0a127421 */ /* 0x000fe20000000000 */
[----:B------:R-:W-:Y:S01]  /*0f20*/  FFMA R6, R37, 1.4426950216293334961, -R6 ;  /* 0x3fb8aa3b25067823 */ /* 0x000fe20000000806 */
[--C-:B------:R-:W-:Y:S01]  /*0f30*/  FADD R19, R19, -R49.reuse ;  /* 0x8000003113137221 */ /* 0x100fe20000000000 */
[----:B------:R-:W-:Y:S01]  /*0f40*/  FADD R17, R17, -R49 ;  /* 0x8000003111117221 */ /* 0x000fe20000000000 */
[----:B------:R-:W-:Y:S01]  /*0f50*/  FFMA R18, R35, 1.4426950216293334961, -R18 ;  /* 0x3fb8aa3b23127823 */ /* 0x000fe20000000812 */
[----:B------:R-:W-:Y:S01]  /*0f60*/  FFMA R37, R37, 1.925963033500011079e-08, R6 ;  /* 0x32a5706025257823 */ /* 0x000fe20000000006 */
[----:B-1----:R-:W-:Y:S01]  /*0f70*/  FMUL R6, R0, R47 ;  /* 0x0000002f00067220 */ /* 0x002fe20000400000 */
[----:B------:R-:W-:Y:S01]  /*0f80*/  SHF.L.U32 R0, R14, 0x17, RZ ;  /* 0x000000170e007819 */ /* 0x000fe200000006ff */
[----:B------:R-:W-:Y:S01]  /*0f90*/  FADD R14, R20, -12583039 ;  /* 0xcb40007f140e7421 */ /* 0x000fe20000000000 */
[----:B------:R-:W-:Y:S01]  /*0fa0*/  FFMA R35, R35, 1.925963033500011079e-08, R18 ;  /* 0x32a5706023237823 */ /* 0x000fe20000000012 */
[----:B------:R-:W1:Y:S01]  /*0fb0*/  MUFU.EX2 R43, R43 ;  /* 0x0000002b002b7308 */ /* 0x000e620000000800 */
[----:B------:R-:W-:Y:S01]  /*0fc0*/  SHF.L.U32 R2, R2, 0x17, RZ ;  /* 0x0000001702027819 */ /* 0x000fe200000006ff */
[----:B------:R-:W-:Y:S01]  /*0fd0*/  FFMA R14, R33, 1.4426950216293334961, -R14 ;  /* 0x3fb8aa3b210e7823 */ /* 0x000fe2000000080e */
[----:B------:R-:W-:-:S03]  /*0fe0*/  SHF.L.U32 R4, R4, 0x17, RZ ;  /* 0x0000001704047819 */ /* 0x000fc600000006ff */
[----:B------:R-:W-:Y:S01]  /*0ff0*/  FFMA R33, R33, 1.925963033500011079e-08, R14 ;  /* 0x32a5706021217823 */ /* 0x000fe2000000000e */
[----:B------:R-:W-:Y:S01]  /*1000*/  FADD R14, R22, -12583039 ;  /* 0xcb40007f160e7421 */ /* 0x000fe20000000000 */
[----:B------:R-:W3:Y:S03]  /*1010*/  MUFU.EX2 R37, R37 ;  /* 0x0000002500257308 */ /* 0x000ee60000000800 */
[----:B------:R-:W-:-:S04]  /*1020*/  FFMA R14, R3, 1.4426950216293334961, -R14 ;  /* 0x3fb8aa3b030e7823 */ /* 0x000fc8000000080e */
[----:B------:R-:W-:Y:S01]  /*1030*/  FFMA R32, R3, 1.925963033500011079e-08, R14 ;  /* 0x32a5706003207823 */ /* 0x000fe2000000000e */
[----:B--2---:R-:W-:Y:S01]  /*1040*/  FMUL R3, R16, R39 ;  /* 0x0000002710037220 */ /* 0x004fe20000400000 */
[----:B------:R-:W-:Y:S01]  /*1050*/  FFMA.SAT R16, R25, R12, 0.5 ;  /* 0x3f00000019107423 */ /* 0x000fe2000000200c */
[----:B------:R-:W-:Y:S01]  /*1060*/  MUFU.EX2 R33, R33 ;  /* 0x0000002100217308 */ /* 0x000fe20000000800 */
[----:B-1----:R-:W-:Y:S02]  /*1070*/  FMUL R0, R0, R43 ;  /* 0x0000002b00007220 */ /* 0x002fe40000400000 */
[----:B------:R-:W-:-:S04]  /*1080*/  FFMA.RM R16, R16, R11, 12582913 ;  /* 0x4b40000110107423 */ /* 0x000fc8000000400b */
[----:B------:R-:W-:Y:S01]  /*1090*/  FADD R14, R16, -12583039 ;  /* 0xcb40007f100e7421 */ /* 0x000fe20000000000 */
[----:B------:R-:W-:Y:S03]  /*10a0*/  MUFU.EX2 R32, R32 ;  /* 0x0000002000207308 */ /* 0x000fe60000000800 */
[----:B------:R-:W-:-:S04]  /*10b0*/  FFMA R14, R25, 1.4426950216293334961, -R14 ;  /* 0x3fb8aa3b190e7823 */ /* 0x000fc8000000080e */
[----:B------:R-:W-:Y:S01]  /*10c0*/  FFMA R36, R25, 1.925963033500011079e-08, R14 ;  /* 0x32a5706019247823 */ /* 0x000fe2000000000e */
[----:B------:R-:W-:Y:S01]  /*10d0*/  FADD R14, R24, -12583039 ;  /* 0xcb40007f180e7421 */ /* 0x000fe20000000000 */
[----:B------:R-:W1:Y:S03]  /*10e0*/  MUFU.EX2 R45, R45 ;  /* 0x0000002d002d7308 */ /* 0x000e660000000800 */
[----:B------:R-:W-:-:S04]  /*10f0*/  FFMA R14, R5, 1.4426950216293334961, -R14 ;  /* 0x3fb8aa3b050e7823 */ /* 0x000fc8000000080e */
[----:B------:R-:W-:Y:S01]  /*1100*/  FFMA R34, R5, 1.925963033500011079e-08, R14 ;  /* 0x32a5706005227823 */ /* 0x000fe2000000000e */
[----:B------:R-:W-:Y:S01]  /*1110*/  FFMA.SAT R14, R7, R12, 0.5 ;  /* 0x3f000000070e7423 */ /* 0x000fe2000000200c */
[----:B---3--:R-:W-:Y:S01]  /*1120*/  FMUL R5, R8, R37 ;  /* 0x0000002508057220 */ /* 0x008fe20000400000 */
[----:B------:R-:W2:Y:S02]  /*1130*/  MUFU.EX2 R41, R41 ;  /* 0x0000002900297308 */ /* 0x000ea40000000800 */
[----:B------:R-:W-:-:S04]  /*1140*/  FFMA.RM R14, R14, R11, 12582913 ;  /* 0x4b4000010e0e7423 */ /* 0x000fc8000000400b */
[----:B------:R-:W-:Y:S01]  /*1150*/  FADD R18, R14, -12583039 ;  /* 0xcb40007f0e127421 */ /* 0x000fe20000000000 */
[----:B-1----:R-:W-:Y:S01]  /*1160*/  FMUL R2, R2, R45 ;  /* 0x0000002d02027220 */ /* 0x002fe20000400000 */
[----:B------:R-:W1:Y:S02]  /*1170*/  MUFU.EX2 R8, R35 ;  /* 0x0000002300087308 */ /* 0x000e640000000800 */
[----:B------:R-:W-:-:S04]  /*1180*/  FFMA R18, R7, 1.4426950216293334961, -R18 ;  /* 0x3fb8aa3b07127823 */ /* 0x000fc80000000812 */
[----:B------:R-:W-:Y:S01]  /*1190*/  FFMA R25, R7, 1.925963033500011079e-08, R18 ;  /* 0x32a5706007197823 */ /* 0x000fe20000000012 */
[----:B------:R-:W-:Y:S01]  /*11a0*/  FFMA.SAT R18, R21, R12, 0.5 ;  /* 0x3f00000015127423 */ /* 0x000fe2000000200c */
[----:B------:R-:W-:Y:S01]  /*11b0*/  SHF.L.U32 R7, R10, 0x17, RZ ;  /* 0x000000170a077819 */ /* 0x000fe200000006ff */
[----:B------:R3:W4:Y:S01]  /*11c0*/  MUFU.EX2 R37, R36 ;  /* 0x0000002400257308 */ /* 0x0007220000000800 */
[----:B--2---:R-:W-:Y:S01]  /*11d0*/  FMUL R4, R4, R41 ;  /* 0x0000002904047220 */ /* 0x004fe20000400000 */
[----:B------:R-:W-:-:S04]  /*11e0*/  FFMA.RM R18, R18, R11, 12582913 ;  /* 0x4b40000112127423 */ /* 0x000fc8000000400b */
[C---:B------:R-:W-:Y:S01]  /*11f0*/  FADD R10, R18.reuse, -12583039 ;  /* 0xcb40007f120a7421 */ /* 0x040fe20000000000 */
[----:B------:R-:W-:Y:S01]  /*1200*/  SHF.L.U32 R18, R18, 0x17, RZ ;  /* 0x0000001712127819 */ /* 0x000fe200000006ff */
[----:B-1----:R-:W-:Y:S01]  /*1210*/  FMUL R7, R7, R8 ;  /* 0x0000000807077220 */ /* 0x002fe20000400000 */
[----:B------:R-:W-:Y:S01]  /*1220*/  SHF.L.U32 R8, R20, 0x17, RZ ;  /* 0x0000001714087819 */ /* 0x000fe200000006ff */
[-C--:B------:R-:W-:Y:S01]  /*1230*/  FFMA.SAT R20, R9, R12.reuse, 0.5 ;  /* 0x3f00000009147423 */ /* 0x080fe2000000200c */
[----:B------:R-:W-:Y:S01]  /*1240*/  FFMA R10, R21, 1.4426950216293334961, -R10 ;  /* 0x3fb8aa3b150a7823 */ /* 0x000fe2000000080a */
[----:B---3--:R-:W-:Y:S02]  /*1250*/  FFMA.SAT R36, R17, R12, 0.5 ;  /* 0x3f00000011247423 */ /* 0x008fe4000000200c */
[----:B------:R-:W-:Y:S01]  /*1260*/  FFMA.RM R20, R20, R11, 12582913 ;  /* 0x4b40000114147423 */ /* 0x000fe2000000400b */
[----:B------:R-:W-:Y:S01]  /*1270*/  FFMA R35, R21, 1.925963033500011079e-08, R10 ;  /* 0x32a5706015237823 */ /* 0x000fe2000000000a */
[----:B------:R-:W-:-:S02]  /*1280*/  FMUL R8, R8, R33 ;  /* 0x0000002108087220 */ /* 0x000fc40000400000 */
[C---:B------:R-:W-:Y:S01]  /*1290*/  FADD R10, R20.reuse, -12583039 ;  /* 0xcb40007f140a7421 */ /* 0x040fe20000000000 */
[----:B------:R-:W-:Y:S02]  /*12a0*/  SHF.L.U32 R20, R20, 0x17, RZ ;  /* 0x0000001714147819 */ /* 0x000fe400000006ff */
[----:B------:R-:W-:Y:S01]  /*12b0*/  MUFU.EX2 R35, R35 ;  /* 0x0000002300237308 */ /* 0x000fe20000000800 */
[----:B------:R-:W-:-:S04]  /*12c0*/  FFMA R10, R9, 1.4426950216293334961, -R10 ;  /* 0x3fb8aa3b090a7823 */ /* 0x000fc8000000080a */
[----:B------:R-:W-:Y:S01]  /*12d0*/  FFMA R33, R9, 1.925963033500011079e-08, R10 ;  /* 0x32a5706009217823 */ /* 0x000fe2000000000a */
[----:B------:R-:W-:Y:S01]  /*12e0*/  FFMA.SAT R10, R19, R12, 0.5 ;  /* 0x3f000000130a7423 */ /* 0x000fe2000000200c */
[----:B------:R-:W-:-:S03]  /*12f0*/  SHF.L.U32 R9, R22, 0x17, RZ ;  /* 0x0000001716097819 */ /* 0x000fc600000006ff */
[----:B------:R-:W-:Y:S01]  /*1300*/  FFMA.RM R21, R10, R11, 12582913 ;  /* 0x4b4000010a157423 */ /* 0x000fe2000000400b */
[----:B------:R-:W-:Y:S01]  /*1310*/  SHF.L.U32 R10, R16, 0x17, RZ ;  /* 0x00000017100a7819 */ /* 0x000fe200000006ff */
[----:B------:R-:W-:Y:S01]  /*1320*/  FFMA.SAT R16, R13, R12, 0.5 ;  /* 0x3f0000000d107423 */ /* 0x000fe2000000200c */
[----:B------:R-:W-:Y:S01]  /*1330*/  FMUL R9, R9, R32 ;  /* 0x0000002009097220 */ /* 0x000fe20000400000 */
[C---:B------:R-:W-:Y:S01]  /*1340*/  FADD R22, R21.reuse, -12583039 ;  /* 0xcb40007f15167421 */ /* 0x040fe20000000000 */
[----:B------:R-:W-:Y:S01]  /*1350*/  MUFU.EX2 R33, R33 ;  /* 0x0000002100217308 */ /* 0x000fe20000000800 */
[----:B----4-:R-:W-:Y:S01]  /*1360*/  FMUL R10, R10, R37 ;  /* 0x000000250a0a7220 */ /* 0x010fe20000400000 */
[----:B------:R-:W-:Y:S01]  /*1370*/  SHF.L.U32 R21, R21, 0x17, RZ ;  /* 0x0000001715157819 */ /* 0x000fe200000006ff */
[----:B------:R-:W-:-:S04]  /*1380*/  FFMA R22, R19, 1.4426950216293334961, -R22 ;  /* 0x3fb8aa3b13167823 */ /* 0x000fc80000000816 */
[----:B------:R-:W-:Y:S01]  /*1390*/  FFMA R22, R19, 1.925963033500011079e-08, R22 ;  /* 0x32a5706013167823 */ /* 0x000fe20000000016 */
[----:B------:R-:W-:Y:S01]  /*13a0*/  FFMA.RM R19, R16, R11, 12582913 ;  /* 0x4b40000110137423 */ /* 0x000fe2000000400b */
[----:B------:R1:W2:Y:S03]  /*13b0*/  MUFU.EX2 R37, R34 ;  /* 0x0000002200257308 */ /* 0x0002a60000000800 */
[C---:B------:R-:W-:Y:S01]  /*13c0*/  FADD R16, R19.reuse, -12583039 ;  /* 0xcb40007f13107421 */ /* 0x040fe20000000000 */
[----:B------:R-:W-:-:S03]  /*13d0*/  SHF.L.U32 R19, R19, 0x17, RZ ;  /* 0x0000001713137819 */ /* 0x000fc600000006ff */
[----:B------:R-:W-:Y:S01]  /*13e0*/  FFMA R16, R13, 1.4426950216293334961, -R16 ;  /* 0x3fb8aa3b0d107823 */ /* 0x000fe20000000810 */
[----:B------:R3:W4:Y:S01]  /*13f0*/  MUFU.EX2 R38, R22 ;  /* 0x0000001600267308 */ /* 0x0007220000000800 */
[----:B-1----:R-:W-:Y:S02]  /*1400*/  FFMA.SAT R34, R23, R12, 0.5 ;  /* 0x3f00000017227423 */ /* 0x002fe4000000200c */
[----:B------:R-:W-:Y:S01]  /*1410*/  FFMA R32, R13, 1.925963033500011079e-08, R16 ;  /* 0x32a570600d207823 */ /* 0x000fe20000000010 */
[----:B------:R-:W-:Y:S01]  /*1420*/  FFMA.RM R13, R36, R11, 12582913 ;  /* 0x4b400001240d7423 */ /* 0x000fe2000000400b */
[----:B------:R-:W-:-:S03]  /*1430*/  SHF.L.U32 R16, R24, 0x17, RZ ;  /* 0x0000001718107819 */ /* 0x000fc600000006ff */
[----:B------:R-:W-:Y:S01]  /*1440*/  FADD R24, R13, -12583039 ;  /* 0xcb40007f0d187421 */ /* 0x000fe20000000000 */
[----:B------:R-:W1:Y:S01]  /*1450*/  MUFU.EX2 R32, R32 ;  /* 0x0000002000207308 */ /* 0x000e620000000800 */
[----:B--2---:R-:W-:Y:S01]  /*1460*/  FMUL R16, R16, R37 ;  /* 0x0000002510107220 */ /* 0x004fe20000400000 */
[----:B---3--:R-:W-:Y:S01]  /*1470*/  FMUL R22, R20, R33 ;  /* 0x0000002114167220 */ /* 0x008fe20000400000 */
[----:B------:R-:W-:-:S04]  /*1480*/  FFMA R24, R17, 1.4426950216293334961, -R24 ;  /* 0x3fb8aa3b11187823 */ /* 0x000fc80000000818 */
[----:B------:R-:W-:Y:S01]  /*1490*/  FFMA R36, R17, 1.925963033500011079e-08, R24 ;  /* 0x32a5706011247823 */ /* 0x000fe20000000018 */
[----:B------:R-:W-:Y:S01]  /*14a0*/  FFMA.SAT R24, R15, R12, 0.5 ;  /* 0x3f0000000f187423 */ /* 0x000fe2000000200c */
[----:B----4-:R-:W-:-:S03]  /*14b0*/  FMUL R21, R21, R38 ;  /* 0x0000002615157220 */ /* 0x010fc60000400000 */
[-C--:B------:R-:W-:Y:S01]  /*14c0*/  FFMA.RM R12, R24, R11.reuse, 12582913 ;  /* 0x4b400001180c7423 */ /* 0x080fe2000000400b */
[----:B------:R-:W-:Y:S02]  /*14d0*/  FFMA.RM R11, R34, R11, 12582913 ;  /* 0x4b400001220b7423 */ /* 0x000fe4000000400b */
[----:B------:R-:W2:Y:S01]  /*14e0*/  MUFU.EX2 R34, R25 ;  /* 0x0000001900227308 */ /* 0x000ea20000000800 */
[----:B------:R-:W-:Y:S01]  /*14f0*/  FADD R24, R12, -12583039 ;  /* 0xcb40007f0c187421 */ /* 0x000fe20000000000 */
[----:B-1----:R-:W-:-:S03]  /*1500*/  FMUL R20, R19, R32 ;  /* 0x0000002013147220 */ /* 0x002fc60000400000 */
[----:B------:R-:W-:-:S04]  /*1510*/  FFMA R24, R15, 1.4426950216293334961, -R24 ;  /* 0x3fb8aa3b0f187823 */ /* 0x000fc80000000818 */
[----:B------:R-:W-:Y:S01]  /*1520*/  FFMA R15, R15, 1.925963033500011079e-08, R24 ;  /* 0x32a570600f0f7823 */ /* 0x000fe20000000018 */
[----:B------:R-:W-:-:S04]  /*1530*/  FADD R24, R11, -12583039 ;  /* 0xcb40007f0b187421 */ /* 0x000fc80000000000 */
[C---:B------:R-:W-:Y:S01]  /*1540*/  FFMA R24, R23.reuse, 1.4426950216293334961, -R24 ;  /* 0x3fb8aa3b17187823 */ /* 0x040fe20000000818 */
[----:B------:R-:W-:Y:S03]  /*1550*/  MUFU.EX2 R15, R15 ;  /* 0x0000000f000f7308 */ /* 0x000fe60000000800 */
[----:B------:R-:W-:Y:S01]  /*1560*/  FFMA R17, R23, 1.925963033500011079e-08, R24 ;  /* 0x32a5706017117823 */ /* 0x000fe20000000018 */
[----:B------:R-:W-:-:S04]  /*1570*/  FADD R23, RZ, R6 ;  /* 0x00000006ff177221 */ /* 0x000fc80000000000 */
[----:B------:R-:W-:-:S04]  /*1580*/  FADD R23, R23, R0 ;  /* 0x0000000017177221 */ /* 0x000fc80000000000 */
[----:B------:R-:W-:-:S04]  /*1590*/  FADD R24, R23, R2 ;  /* 0x0000000217187221 */ /* 0x000fc80000000000 */
[----:B------:R-:W-:-:S04]  /*15a0*/  FADD R23, R24, R3 ;  /* 0x0000000318177221 */ /* 0x000fc80000000000 */
[----:B------:R-:W-:Y:S01]  /*15b0*/  FADD R24, R23, R4 ;  /* 0x0000000417187221 */ /* 0x000fe20000000000 */
[----:B------:R-:W-:-:S03]  /*15c0*/  SHF.L.U32 R23, R14, 0x17, RZ ;  /* 0x000000170e177819 */ /* 0x000fc600000006ff */
[----:B------:R-:W-:Y:S02]  /*15d0*/  FADD R14, R24, R5 ;  /* 0x00000005180e7221 */ /* 0x000fe40000000000 */
[----:B--2---:R-:W-:Y:S02]  /*15e0*/  FMUL R24, R23, R34 ;  /* 0x0000002217187220 */ /* 0x004fe40000400000 */
[----:B------:R-:W-:Y:S01]  /*15f0*/  FADD R23, R14, R7 ;  /* 0x000000070e177221 */ /* 0x000fe20000000000 */
[----:B------:R-:W-:Y:S03]  /*1600*/  MUFU.EX2 R34, R17 ;  /* 0x0000001100227308 */ /* 0x000fe60000000800 */
[----:B------:R-:W-:Y:S01]  /*1610*/  FADD R14, R23, R8 ;  /* 0x00000008170e7221 */ /* 0x000fe20000000000 */
[----:B------:R-:W-:Y:S01]  /*1620*/  FMUL R23, R18, R35 ;  /* 0x0000002312177220 */ /* 0x000fe20000400000 */
[----:B------:R-:W-:-:S02]  /*1630*/  SHF.L.U32 R18, R13, 0x17, RZ ;  /* 0x000000170d127819 */ /* 0x000fc400000006ff */
        /* <DEDUP_REMOVED lines=26> */
.L_x_31403:
        /* <DEDUP_REMOVED lines=11> */
[----:B01----:R-:W-:Y:S05]  /*1890*/  CALL.REL.NOINC `($__internal_503_$__cuda_sm3x_div_rn_noftz_f32_slowpath) ;  /* 0x0000002000e87944 */ /* 0x003fea0003c00000 */
[----:B------:R-:W-:-:S07]  /*18a0*/  MOV R14, R6 ;  /* 0x00000006000e7202 */ /* 0x000fce0000000f00 */
.L_x_31354:
[----:B------:R-:W-:Y:S05]  /*18b0*/  BSYNC.RECONVERGENT B2 ;  /* 0x0000000000027941 */ /* 0x000fea0003800200 */
.L_x_31353:
        /* <DEDUP_REMOVED lines=11> */
[----:B01----:R-:W-:Y:S05]  /*1970*/  CALL.REL.NOINC `($__internal_503_$__cuda_sm3x_div_rn_noftz_f32_slowpath) ;  /* 0x0000002000b07944 */ /* 0x003fea0003c00000 */
[----:B------:R-:W-:-:S07]  /*1980*/  MOV R15, R6 ;  /* 0x00000006000f7202 */ /* 0x000fce0000000f00 */
.L_x_31356:
[----:B------:R-:W-:Y:S05]  /*1990*/  BSYNC.RECONVERGENT B2 ;  /* 0x0000000000027941 */ /* 0x000fea0003800200 */
.L_x_31355:
        /* <DEDUP_REMOVED lines=13> */
.L_x_31358:
[----:B------:R-:W-:Y:S05]  /*1a70*/  BSYNC.RECONVERGENT B2 ;  /* 0x0000000000027941 */ /* 0x000fea0003800200 */
.L_x_31357:
        /* <DEDUP_REMOVED lines=13> */
.L_x_31360:
[----:B------:R-:W-:Y:S05]  /*1b50*/  BSYNC.RECONVERGENT B2 ;  /* 0x0000000000027941 */ /* 0x000fea0003800200 */
.L_x_31359:
        /* <DEDUP_REMOVED lines=13> */
.L_x_31362:
[----:B------:R-:W-:Y:S05]  /*1c30*/  BSYNC.RECONVERGENT B2 ;  /* 0x0000000000027941 */ /* 0x000fea0003800200 */
.L_x_31361:
        /* <DEDUP_REMOVED lines=13> */
.L_x_31364:
[----:B------:R-:W-:Y:S05]  /*1d10*/  BSYNC.RECONVERGENT B2 ;  /* 0x0000000000027941 */ /* 0x000fea0003800200 */
.L_x_31363:
        /* <DEDUP_REMOVED lines=13> */
.L_x_31366:
[----:B------:R-:W-:Y:S05]  /*1df0*/  BSYNC.RECONVERGENT B2 ;  /* 0x0000000000027941 */ /* 0x000fea0003800200 */
.L_x_31365:
        /* <DEDUP_REMOVED lines=13> */
.L_x_31368:
[----:B------:R-:W-:Y:S05]  /*1ed0*/  BSYNC.RECONVERGENT B2 ;  /* 0x0000000000027941 */ /* 0x000fea0003800200 */
.L_x_31367:
        /* <DEDUP_REMOVED lines=13> */
.L_x_31370:
[----:B------:R-:W-:Y:S05]  /*1fb0*/  BSYNC.RECONVERGENT B2 ;  /* 0x0000000000027941 */ /* 0x000fea0003800200 */
.L_x_31369:
        /* <DEDUP_REMOVED lines=9> */
[----:B------:R-:W-:Y:S02]  /*2050*/  MOV R6, R10 ;  /* 0x0000000a00067202 */ /* 0x000fe40000000f00 */
[----:B------:R-:W-:-:S07]  /*2060*/  MOV R25, 0x2080 ;  /* 0x0000208000197802 */ /* 0x000fce0000000f00 */
[----:B0-----:R-:W-:Y:S05]  /*2070*/  CALL.REL.NOINC `($__internal_503_$__cuda_sm3x_div_rn_noftz_f32_slowpath) ;  /* 0x0000001800f07944 */ /* 0x001fea0003c00000 */
[----:B------:R-:W-:-:S07]  /*2080*/  MOV R34, R6 ;  /* 0x0000000600227202 */ /* 0x000fce0000000f00 */
.L_x_31372:
[----:B------:R-:W-:Y:S05]  /*2090*/  BSYNC.RECONVERGENT B2 ;  /* 0x0000000000027941 */ /* 0x000fea0003800200 */
.L_x_31371:
        /* <DEDUP_REMOVED lines=11> */
[----:B0-----:R-:W-:Y:S05]  /*2150*/  CALL.REL.NOINC `($__internal_503_$__cuda_sm3x_div_rn_noftz_f32_slowpath) ;  /* 0x0000001800b87944 */ /* 0x001fea0003c00000 */
[----:B------:R-:W-:-:S07]  /*2160*/  MOV R9, R6 ;  /* 0x0000000600097202 */ /* 0x000fce0000000f00 */
.L_x_31374:
[----:B------:R-:W-:Y:S05]  /*2170*/  BSYNC.RECONVERGENT B2 ;  /* 0x0000000000027941 */ /* 0x000fea0003800200 */
.L_x_31373:
        /* <DEDUP_REMOVED lines=13> */
.L_x_31376:
[----:B------:R-:W-:Y:S05]  /*2250*/  BSYNC.RECONVERGENT B2 ;  /* 0x0000000000027941 */ /* 0x000fea0003800200 */
.L_x_31375:
        /* <DEDUP_REMOVED lines=13> */
.L_x_31378:
[----:B------:R-:W-:Y:S05]  /*2330*/  BSYNC.RECONVERGENT B2 ;  /* 0x0000000000027941 */ /* 0x000fea0003800200 */
.L_x_31377:
        /* <DEDUP_REMOVED lines=13> */
.L_x_31380:
[----:B------:R-:W-:Y:S05]  /*2410*/  BSYNC.RECONVERGENT B2 ;  /* 0x0000000000027941 */ /* 0x000fea0003800200 */
.L_x_31379:
        /* <DEDUP_REMOVED lines=13> */
.L_x_31382:
[----:B------:R-:W-:Y:S05]  /*24f0*/  BSYNC.RECONVERGENT B2 ;  /* 0x0000000000027941 */ /* 0x000fea0003800200 */
.L_x_31381:
        /* <DEDUP_REMOVED lines=13> */
.L_x_31384:
[----:B------:R-:W-:Y:S05]  /*25d0*/  BSYNC.RECONVERGENT B2 ;  /* 0x0000000000027941 */ /* 0x000fea0003800200 */
.L_x_31383:
        /* <DEDUP_REMOVED lines=13> */
.L_x_31386:
[----:B------:R-:W-:Y:S05]  /*26b0*/  BSYNC.RECONVERGENT B2 ;  /* 0x0000000000027941 */ /* 0x000fea0003800200 */
.L_x_31385:
        /* <DEDUP_REMOVED lines=13> */
.L_x_31388:
[----:B------:R-:W-:Y:S05]  /*2790*/  BSYNC.RECONVERGENT B2 ;  /* 0x0000000000027941 */ /* 0x000fea0003800200 */
.L_x_31387:
        /* <DEDUP_REMOVED lines=13> */
.L_x_31390:
[----:B------:R-:W-:Y:S05]  /*2870*/  BSYNC.RECONVERGENT B2 ;  /* 0x0000000000027941 */ /* 0x000fea0003800200 */
.L_x_31389:
        /* <DEDUP_REMOVED lines=59> */
.L_x_31352:
[----:B------:R-:W-:Y:S01]  /*2c30*/  BSSY B0, `(.L_x_31392) ;  /* 0x0000007000007945 */ /* 0x000fe20003800000 */
[----:B------:R-:W-:Y:S02]  /*2c40*/  MOV R12, 0x10 ;  /* 0x00000010000c7802 */ /* 0x000fe40000000f00 */
[----:B------:R-:W-:Y:S02]  /*2c50*/  MOV R11, 0x1f ;  /* 0x0000001f000b7802 */ /* 0x000fe40000000f00 */
[----:B------:R-:W-:-:S07]  /*2c60*/  MOV R15, 0xffffffff ;  /* 0xffffffff000f7802 */ /* 0x000fce0000000f00 */
[----:B0-----:R-:W-:Y:S05]  /*2c70*/  WARPSYNC.COLLECTIVE R15, `(.L_x_31393) ;  /* 0x000000000f087348 */ /* 0x001fea0003c00000 */
[----:B------:R1:W2:Y:S02]  /*2c80*/  SHFL.BFLY P6, R14, R13, R12, R11 ;  /* 0x0c00000c0d0e7389 */ /* 0x0002a400000c000b */
[----:B012---:R-:W-:Y:S05]  /*2c90*/  ENDCOLLECTIVE ;  /* 0x000000000000791b */ /* 0x007fea0003800000 */
.L_x_31393:
[----:B------:R-:W-:Y:S05]  /*2ca0*/  BSYNC B0 ;  /* 0x0000000000007941 */ /* 0x000fea0003800000 */
.L_x_31392:
[----:B------:R-:W-:Y:S01]  /*2cb0*/  HFMA2 R11, -RZ, RZ, 0, 1.847743988037109375e-06 ;  /* 0x0000001fff0b7431 */ /* 0x000fe200000001ff */
[----:B------:R-:W-:Y:S02]  /*2cc0*/  FMNMX R13, R13, R14, !PT ;  /* 0x0000000e0d0d7209 */ /* 0x000fe40007800000 */
[----:B------:R-:W-:Y:S02]  /*2cd0*/  MOV R12, 0x8 ;  /* 0x00000008000c7802 */ /* 0x000fe40000000f00 */
[----:B------:R-:W-:-:S07]  /*2ce0*/  MOV R15, 0xffffffff ;  /* 0xffffffff000f7802 */ /* 0x000fce0000000f00 */
[----:B------:R-:W-:Y:S05]  /*2cf0*/  WARPSYNC.COLLECTIVE R15, `(.L_x_31394) ;  /* 0x000000000f087348 */ /* 0x000fea0003c00000 */
[----:B------:R0:W1:Y:S02]  /*2d00*/  SHFL.BFLY P6, R14, R13, R12, R11 ;  /* 0x0c00000c0d0e7389 */ /* 0x00006400000c000b */
[----:B01----:R-:W-:Y:S05]  /*2d10*/  ENDCOLLECTIVE ;  /* 0x000000000000791b */ /* 0x003fea0003800000 */
.L_x_31394:
[----:B------:R-:W-:Y:S01]  /*2d20*/  HFMA2 R12, -RZ, RZ, 0, 2.384185791015625e-07 ;  /* 0x00000004ff0c7431 */ /* 0x000fe200000001ff */
[----:B------:R-:W-:-:S04]  /*2d30*/  FMNMX R0, R13, R14, !PT ;  /* 0x0000000e0d007209 */ /* 0x000fc80007800000 */
[----:B------:R-:W-:-:S07]  /*2d40*/  MOV R13, R0 ;  /* 0x00000000000d7202 */ /* 0x000fce0000000f00 */
[----:B------:R-:W-:Y:S05]  /*2d50*/  WARPSYNC.COLLECTIVE R15, `(.L_x_31395) ;  /* 0x000000000f087348 */ /* 0x000fea0003c00000 */
[----:B------:R0:W1:Y:S02]  /*2d60*/  SHFL.BFLY P6, R14, R13, R12, R11 ;  /* 0x0c00000c0d0e7389 */ /* 0x00006400000c000b */
[----:B01----:R-:W-:Y:S05]  /*2d70*/  ENDCOLLECTIVE ;  /* 0x000000000000791b */ /* 0x003fea0003800000 */
.L_x_31395:
[----:B------:R-:W-:Y:S01]  /*2d80*/  HFMA2 R12, -RZ, RZ, 0, 1.1920928955078125e-07 ;  /* 0x00000002ff0c7431 */ /* 0x000fe200000001ff */
[----:B------:R-:W-:-:S04]  /*2d90*/  FMNMX R2, R0, R14, !PT ;  /* 0x0000000e00027209 */ /* 0x000fc80007800000 */
[----:B------:R-:W-:-:S07]  /*2da0*/  MOV R13, R2 ;  /* 0x00000002000d7202 */ /* 0x000fce0000000f00 */
[----:B------:R-:W-:Y:S05]  /*2db0*/  WARPSYNC.COLLECTIVE R15, `(.L_x_31396) ;  /* 0x000000000f087348 */ /* 0x000fea0003c00000 */
[----:B------:R0:W1:Y:S02]  /*2dc0*/  SHFL.BFLY P6, R14, R13, R12, R11 ;  /* 0x0c00000c0d0e7389 */ /* 0x00006400000c000b */
[----:B01----:R-:W-:Y:S05]  /*2dd0*/  ENDCOLLECTIVE ;  /* 0x000000000000791b */ /* 0x003fea0003800000 */
.L_x_31396:
[----:B------:R-:W-:Y:S01]  /*2de0*/  HFMA2 R12, -RZ, RZ, 0, 5.9604644775390625e-08 ;  /* 0x00000001ff0c7431 */ /* 0x000fe200000001ff */
[----:B------:R-:W-:-:S04]  /*2df0*/  FMNMX R3, R2, R14, !PT ;  /* 0x0000000e02037209 */ /* 0x000fc80007800000 */
[----:B------:R-:W-:-:S07]  /*2e00*/  MOV R13, R3 ;  /* 0x00000003000d7202 */ /* 0x000fce0000000f00 */
[----:B------:R-:W-:Y:S05]  /*2e10*/  WARPSYNC.COLLECTIVE R15, `(.L_x_31397) ;  /* 0x000000000f087348 */ /* 0x000fea0003c00000 */
[----:B------:R0:W1:Y:S02]  /*2e20*/  SHFL.BFLY P6, R14, R13, R12, R11 ;  /* 0x0c00000c0d0e7389 */ /* 0x00006400000c000b */
[----:B01----:R-:W-:Y:S05]  /*2e30*/  ENDCOLLECTIVE ;  /* 0x000000000000791b */ /* 0x003fea0003800000 */
.L_x_31397:
[----:B------:R-:W-:Y:S02]  /*2e40*/  MOV R13, 0x3bbb989d ;  /* 0x3bbb989d000d7802 */ /* 0x000fe40000000f00 */
[----:B------:R-:W-:Y:S01]  /*2e50*/  FMNMX R9, R3, R14, !PT ;  /* 0x0000000e03097209 */ /* 0x000fe20007800000 */
[----:B------:R-:W-:-:S04]  /*2e60*/  HFMA2 R14, -RZ, RZ, 3.7421875, 0 ;  /* 0x437c0000ff0e7431 */ /* 0x000fc800000001ff */
        /* <DEDUP_REMOVED lines=196> */
.L_x_31398:
[----:B------:R-:W-:Y:S02]  /*3ab0*/  HFMA2 R12, -RZ, RZ, 0, 4.76837158203125e-07 ;  /* 0x00000008ff0c7431 */ /* 0x000fe400000001ff */
[----:B------:R-:W-:-:S05]  /*3ac0*/  FADD R25, R13, R14 ;  /* 0x0000000e0d197221 */ /* 0x000fca0000000000 */
[----:B------:R-:W-:-:S07]  /*3ad0*/  MOV R13, R25 ;  /* 0x00000019000d7202 */ /* 0x000fce0000000f00 */
[----:B------:R-:W-:Y:S05]  /*3ae0*/  WARPSYNC.COLLECTIVE R15, `(.L_x_31399) ;  /* 0x000000000f087348 */ /* 0x000fea0003c00000 */
[----:B------:R0:W1:Y:S02]  /*3af0*/  SHFL.BFLY P6, R14, R13, R12, R11 ;  /* 0x0c00000c0d0e7389 */ /* 0x00006400000c000b */
[----:B01----:R-:W-:Y:S05]  /*3b00*/  ENDCOLLECTIVE ;  /* 0x000000000000791b */ /* 0x003fea0003800000 */
.L_x_31399:
[----:B------:R-:W-:Y:S02]  /*3b10*/  HFMA2 R12, -RZ, RZ, 0, 2.384185791015625e-07 ;  /* 0x00000004ff0c7431 */ /* 0x000fe400000001ff */
[----:B------:R-:W-:-:S05]  /*3b20*/  FADD R32, R25, R14 ;  /* 0x0000000e19207221 */ /* 0x000fca0000000000 */
[----:B------:R-:W-:-:S07]  /*3b30*/  MOV R13, R32 ;  /* 0x00000020000d7202 */ /* 0x000fce0000000f00 */
[----:B------:R-:W-:Y:S05]  /*3b40*/  WARPSYNC.COLLECTIVE R15, `(.L_x_31400) ;  /* 0x000000000f087348 */ /* 0x000fea0003c00000 */
[----:B------:R0:W1:Y:S02]  /*3b50*/  SHFL.BFLY P6, R14, R13, R12, R11 ;  /* 0x0c00000c0d0e7389 */ /* 0x00006400000c000b */
[----:B01----:R-:W-:Y:S05]  /*3b60*/  ENDCOLLECTIVE ;  /* 0x000000000000791b */ /* 0x003fea0003800000 */
.L_x_31400:
[----:B------:R-:W-:Y:S02]  /*3b70*/  HFMA2 R12, -RZ, RZ, 0, 1.1920928955078125e-07 ;  /* 0x00000002ff0c7431 */ /* 0x000fe400000001ff */
[----:B------:R-:W-:-:S05]  /*3b80*/  FADD R33, R32, R14 ;  /* 0x0000000e20217221 */ /* 0x000fca0000000000 */
[----:B------:R-:W-:-:S07]  /*3b90*/  MOV R13, R33 ;  /* 0x00000021000d7202 */ /* 0x000fce0000000f00 */
[----:B------:R-:W-:Y:S05]  /*3ba0*/  WARPSYNC.COLLECTIVE R15, `(.L_x_31401) ;  /* 0x000000000f087348 */ /* 0x000fea0003c00000 */
[----:B------:R0:W1:Y:S02]  /*3bb0*/  SHFL.BFLY P6, R14, R13, R12, R11 ;  /* 0x0c00000c0d0e7389 */ /* 0x00006400000c000b */
[----:B01----:R-:W-:Y:S05]  /*3bc0*/  ENDCOLLECTIVE ;  /* 0x000000000000791b */ /* 0x003fea0003800000 */
.L_x_31401:
[----:B------:R-:W-:Y:S02]  /*3bd0*/  HFMA2 R12, -RZ, RZ, 0, 5.9604644775390625e-08 ;  /* 0x00000001ff0c7431 */ /* 0x000fe400000001ff */
[----:B------:R-:W-:-:S05]  /*3be0*/  FADD R34, R33, R14 ;  /* 0x0000000e21227221 */ /* 0x000fca0000000000 */
[----:B------:R-:W-:-:S07]  /*3bf0*/  MOV R13, R34 ;  /* 0x00000022000d7202 */ /* 0x000fce0000000f00 */
[----:B------:R-:W-:Y:S05]  /*3c00*/  WARPSYNC.COLLECTIVE R15, `(.L_x_31402) ;  /* 0x000000000f087348 */ /* 0x000fea0003c00000 */
[----:B------:R0:W1:Y:S02]  /*3c10*/  SHFL.BFLY P6, R14, R13, R12, R11 ;  /* 0x0c00000c0d0e7389 */ /* 0x00006400000c000b */
[----:B01----:R-:W-:Y:S05]  /*3c20*/  ENDCOLLECTIVE ;  /* 0x000000000000791b */ /* 0x003fea0003800000 */
.L_x_31402:
[----:B------:R-:W-:Y:S05]  /*3c30*/  BRA `(.L_x_31403) ;  /* 0xffffffd800e87947 */ /* 0x000fea000383ffff */
        .weak           $__internal_503_$__cuda_sm3x_div_rn_noftz_f32_slowpath
        .type           $__internal_503_$__cuda_sm3x_div_rn_noftz_f32_slowpath,@function
        .size           $__internal_503_$__cuda_sm3x_div_rn_noftz_f32_slowpath,(.L_x_37880 - $__internal_503_$__cuda_sm3x_div_rn_noftz_f32_slowpath)
$__internal_503_$__cuda_sm3x_div_rn_noftz_f32_slowpath:
        /* <DEDUP_REMOVED lines=36> */
.L_x_31405:
        /* <DEDUP_REMOVED lines=51> */
.L_x_31412:
[----:B------:R-:W-:-:S04]  /*41b0*/  LOP3.LUT R6, R6, 0x80000000, RZ, 0xc0, !PT ;  /* 0x8000000006067812 */ /* 0x000fc800078ec0ff */
[----:B------:R-:W-:Y:S01]  /*41c0*/  LOP3.LUT R6, R6, 0x7f800000, RZ, 0xfc, !PT ;  /* 0x7f80000006067812 */ /* 0x000fe200078efcff */
[----:B------:R-:W-:Y:S06]  /*41d0*/  BRA `(.L_x_31413) ;  /* 0x0000000000047947 */ /* 0x000fec0003800000 */
.L_x_31411:
[----:B------:R-:W-:-:S07]  /*41e0*/  LEA R6, R13, R6, 0x17 ;  /* 0x000000060d067211 */ /* 0x000fce00078eb8ff */
.L_x_31413:
[----:B------:R-:W-:Y:S05]  /*41f0*/  BSYNC.RECONVERGENT B1 ;  /* 0x0000000000017941 */ /* 0x000fea0003800200 */
.L_x_31410:
[----:B------:R-:W-:Y:S05]  /*4200*/  BRA `(.L_x_31414) ;  /* 0x0000000000207947 */ /* 0x000fea0003800000 */
.L_x_31409:
[----:B------:R-:W-:-:S04]  /*4210*/  LOP3.LUT R6, R33, 0x80000000, R6, 0x48, !PT ;  /* 0x8000000021067812 */ /* 0x000fc800078e4806 */
[----:B------:R-:W-:Y:S01]  /*4220*/  LOP3.LUT R6, R6, 0x7f800000, RZ, 0xfc, !PT ;  /* 0x7f80000006067812 */ /* 0x000fe200078efcff */
[----:B------:R-:W-:Y:S06]  /*4230*/  BRA `(.L_x_31414) ;  /* 0x0000000000147947 */ /* 0x000fec0003800000 */
.L_x_31408:
[----:B------:R-:W-:Y:S01]  /*4240*/  LOP3.LUT R6, R33, 0x80000000, R6, 0x48, !PT ;  /* 0x8000000021067812 */ /* 0x000fe200078e4806 */
[----:B------:R-:W-:Y:S06]  /*4250*/  BRA `(.L_x_31414) ;  /* 0x00000000000c7947 */ /* 0x000fec0003800000 */
.L_x_31407:
[----:B------:R-:W0:Y:S01]  /*4260*/  MUFU.RSQ R6, -QNAN ;  /* 0xffc0000000067908 */ /* 0x000e220000001400 */
[----:B------:R-:W-:Y:S05]  /*4270*/  BRA `(.L_x_31414) ;  /* 0x0000000000047947 */ /* 0x000fea0003800000 */
.L_x_31406:
[----:B------:R-:W-:-:S07]  /*4280*/  FADD.FTZ R6, R6, R11 ;  /* 0x0000000b06067221 */ /* 0x000fce0000010000 */
.L_x_31414:
[----:B------:R-:W-:Y:S05]  /*4290*/  BSYNC.RECONVERGENT B0 ;  /* 0x0000000000007941 */ /* 0x000fea0003800200 */
.L_x_31404:
[----:B------:R-:W-:Y:S01]  /*42a0*/  HFMA2 R13, -RZ, RZ, 0, 0 ;  /* 0x00000000ff0d7431 */ /* 0x000fe200000001ff */
[----:B------:R-:W-:-:S04]  /*42b0*/  MOV R12, R25 ;  /* 0x00000019000c7202 */ /* 0x000fc80000000f00 */
[----:B0-----:R-:W-:Y:S05]  /*42c0*/  RET.REL.NODEC R12 `(_Z15SoftmaxWarpImplI24ElementwiseScaleMaskLoadIffbE11DirectStoreIffEfLi1ELi19ELi32ELi1ELb0EL9Algorithm0EEvT_T0_ll) ;  /* 0xffffffbc0c4c7950 */ /* 0x001fea0003c3ffff */
.L_x_31415:
        /* <DEDUP_REMOVED lines=11> */
.L_x_37880:


//--------------------- .text._Z15SoftmaxWarpImplI24ElementwiseScaleMaskLoadIffbE11DirectStoreIffEfLi1ELi18ELi32ELi1ELb1EL9Algorithm0EEvT_T0_ll --------------------------
	.section	.text._Z15SoftmaxWarpImplI24ElementwiseScaleMaskLoadIffbE11DirectStoreIffEfLi1ELi18ELi32ELi1ELb1EL9Algorithm0EEvT_T0_ll,"ax",@progbits
	.align	128
        .global         _Z15SoftmaxWarpImplI24ElementwiseScaleMaskLoadIffbE11DirectStoreIffEfLi1ELi18ELi32ELi1ELb1EL9Algorithm0EEvT_T0_ll
        .type           _Z15SoftmaxWarpImplI24ElementwiseScaleMaskLoadIffbE11DirectStoreIffEfLi1ELi18ELi32ELi1ELb1EL9Algorithm0EEvT_T0_ll,@function
        .size           _Z15SoftmaxWarpImplI24ElementwiseScaleMaskLoadIffbE11DirectStoreIffEfLi1ELi18ELi32ELi1ELb1EL9Algorithm0EEvT_T0_ll,(.L_x_37881 - _Z15SoftmaxWarpImplI24ElementwiseScaleMaskLoadIffbE11DirectStoreIffEfLi1ELi18ELi32ELi1ELb1EL9Algorithm0EEvT_T0_ll)
        .other          _Z15SoftmaxWarpImplI24ElementwiseScaleMaskLoadIffbE11DirectStoreIffEfLi1ELi18ELi32ELi1ELb1EL9Algorithm0EEvT_T0_ll,@"STO_CUDA_ENTRY STV_DEFAULT"
_Z15SoftmaxWarpImplI24ElementwiseScaleMaskLoadIffbE11DirectStoreIffEfLi1ELi18ELi32ELi1ELb1EL9Algorithm0EEvT_T0_ll:
.text._Z15SoftmaxWarpImplI24ElementwiseScaleMaskLoadIffbE11DirectStoreIffEfLi1ELi18ELi32ELi1ELb1EL9Algorithm0EEvT_T0_ll:
        /* <DEDUP_REMOVED lines=26> */
.L_x_31416:
        /* <DEDUP_REMOVED lines=13> */
[----:B--2---:R-:W-:Y:S02]  /*0270*/  IMAD R27, R27, UR4, RZ ;  /* 0x000000041b1b7c24 */ /* 0x004fe4000f8e02ff */
        /* <DEDUP_REMOVED lines=17> */
.L_x_31455:
        /* <DEDUP_REMOVED lines=34> */
[----:B------:R-:W4:Y:S04]  /*05b0*/  @!P2 LDG.E.U8 R9, desc[UR6][R2.64+0x40] ;  /* 0x000040060209a981 */ /* 0x000f28000c1e1100 */
[----:B------:R-:W5:Y:S01]  /*05c0*/  @!P2 LDG.E R8, desc[UR4][R4.64+0x100] ;  /* 0x000100040408a981 */ /* 0x000f62000c1e1900 */
[----:B------:R-:W-:Y:S02]  /*05d0*/  ISETP.GE.U32.AND P5, PT, R45, UR44, PT ;  /* 0x0000002c2d007c0c */ /* 0x000fe4000bfa6070 */
[----:B------:R-:W-:Y:S02]  /*05e0*/  ISETP.GE.U32.AND P3, PT, R31, UR44, PT ;  /* 0x0000002c1f007c0c */ /* 0x000fe4000bf66070 */
[----:B------:R-:W-:Y:S02]  /*05f0*/  ISETP.GE.AND.EX P5, PT, RZ, UR45, PT, P5 ;  /* 0x0000002dff007c0c */ /* 0x000fe4000bfa6350 */
[----:B------:R-:W-:-:S11]  /*0600*/  ISETP.GE.AND.EX P3, PT, RZ, UR45, PT, P3 ;  /* 0x0000002dff007c0c */ /* 0x000fd6000bf66330 */
[C---:B------:R-:W-:Y:S01]  /*0610*/  @!P5 R2UR UR6, R24.reuse ;  /* 0x000000001806d2ca */ /* 0x040fe200000e0000 */
[----:B------:R-:W5:Y:S01]  /*0620*/  @!P5 LDC R19, c[0x0][0x39c] ;  /* 0x0000e700ff13db82 */ /* 0x000f620000000800 */
[C---:B------:R-:W-:Y:S02]  /*0630*/  @!P5 R2UR UR7, R25.reuse ;  /* 0x000000001907d2ca */ /* 0x040fe400000e0000 */
[----:B------:R-:W-:Y:S02]  /*0640*/  @!P5 R2UR UR4, R24 ;  /* 0x000000001804d2ca */ /* 0x000fe400000e0000 */
[----:B------:R-:W-:-:S09]  /*0650*/  @!P5 R2UR UR5, R25 ;  /* 0x000000001905d2ca */ /* 0x000fd200000e0000 */
[----:B------:R-:W5:Y:S01]  /*0660*/  @!P5 LDG.E.U8 R11, desc[UR6][R2.64+0x60] ;  /* 0x00006006020bd981 */ /* 0x000f62000c1e1100 */
[C---:B------:R-:W-:Y:S02]  /*0670*/  @!P3 R2UR UR6, R24.reuse ;  /* 0x000000001806b2ca */ /* 0x040fe400000e0000 */
[----:B------:R-:W-:Y:S01]  /*0680*/  @!P3 R2UR UR7, R25 ;  /* 0x000000001907b2ca */ /* 0x000fe200000e0000 */
[----:B------:R-:W5:Y:S01]  /*0690*/  @!P5 LDG.E R10, desc[UR4][R4.64+0x180] ;  /* 0x00018004040ad981 */ /* 0x000f62000c1e1900 */
[----:B------:R-:W-:Y:S02]  /*06a0*/  ISETP.GE.U32.AND P4, PT, R29, UR44, PT ;  /* 0x0000002c1d007c0c */ /* 0x000fe4000bf86070 */
[----:B------:R-:W-:Y:S02]  /*06b0*/  @!P3 R2UR UR4, R24 ;  /* 0x000000001804b2ca */ /* 0x000fe400000e0000 */
[----:B------:R-:W-:Y:S02]  /*06c0*/  @!P3 R2UR UR5, R25 ;  /* 0x000000001905b2ca */ /* 0x000fe400000e0000 */
[----:B------:R-:W-:-:S05]  /*06d0*/  ISETP.GE.AND.EX P4, PT, RZ, UR45, PT, P4 ;  /* 0x0000002dff007c0c */ /* 0x000fca000bf86340 */
[----:B------:R-:W5:Y:S08]  /*06e0*/  @!P3 LDG.E.U8 R14, desc[UR6][R2.64+0x80] ;  /* 0x00008006020eb981 */ /* 0x000f70000c1e1100 */
[----:B------:R-:W-:Y:S02]  /*06f0*/  @!P4 R2UR UR6, R24 ;  /* 0x000000001806c2ca */ /* 0x000fe400000e0000 */
[----:B------:R-:W-:-:S13]  /*0700*/  @!P4 R2UR UR7, R25 ;  /* 0x000000001907c2ca */ /* 0x000fda00000e0000 */
[----:B------:R-:W5:Y:S01]  /*0710*/  @!P4 LDG.E.U8 R15, desc[UR6][R2.64+0xa0] ;  /* 0x0000a006020fc981 */ /* 0x000f62000c1e1100 */
[----:B------:R-:W-:Y:S02]  /*0720*/  MOV R67, 0xff800000 ;  /* 0xff80000000437802 */ /* 0x000fe40000000f00 */
[----:B--2---:R-:W-:Y:S02]  /*0730*/  ISETP.NE.OR P6, PT, R12, RZ, P0 ;  /* 0x000000ff0c00720c */ /* 0x004fe400007c5670 */
[----:B------:R-:W2:Y:S01]  /*0740*/  @!P3 LDG.E R12, desc[UR4][R4.64+0x200] ;  /* 0x00020004040cb981 */ /* 0x000ea2000c1e1900 */
[----:B------:R-:W-:Y:S02]  /*0750*/  @!P4 R2UR UR4, R24 ;  /* 0x000000001804c2ca */ /* 0x000fe400000e0000 */
[----:B------:R-:W-:Y:S01]  /*0760*/  @!P4 R2UR UR5, R25 ;  /* 0x000000001905c2ca */ /* 0x000fe200000e0000 */
[----:B0-----:R-:W-:-:S07]  /*0770*/  @!P0 FMUL R0, R0, R13 ;  /* 0x0000000d00008220 */ /* 0x001fce0000400000 */
[----:B------:R-:W0:Y:S01]  /*0780*/  @!P6 LDC R0, c[0x0][0x398] ;  /* 0x0000e600ff00eb82 */ /* 0x000e220000000800 */
[----:B---3--:R-:W-:-:S04]  /*0790*/  ISETP.NE.OR P6, PT, R7, RZ, P1 ;  /* 0x000000ff0700720c */ /* 0x008fc80000fc5670 */
[----:B------:R-:W3:Y:S01]  /*07a0*/  @!P4 LDG.E R7, desc[UR4][R4.64+0x280] ;  /* 0x000280040407c981 */ /* 0x000ee2000c1e1900 */
[----:B-1----:R-:W-:Y:S02]  /*07b0*/  @!P1 FMUL R6, R6, R17 ;  /* 0x0000001106069220 */ /* 0x002fe40000400000 */
[----:B------:R-:W5:Y:S08]  /*07c0*/  @!P2 LDC R17, c[0x0][0x39c] ;  /* 0x0000e700ff11ab82 */ /* 0x000f700000000800 */
[----:B------:R-:W1:Y:S01]  /*07d0*/  @!P6 LDC R6, c[0x0][0x398] ;  /* 0x0000e600ff06eb82 */ /* 0x000e620000000800 */
[----:B------:R-:W-:-:S04]  /*07e0*/  ISETP.GE.U32.AND P6, PT, R44, UR44, PT ;  /* 0x0000002c2c007c0c */ /* 0x000fc8000bfc6070 */
[----:B------:R-:W-:Y:S01]  /*07f0*/  ISETP.GE.AND.EX P6, PT, RZ, UR45, PT, P6 ;  /* 0x0000002dff007c0c */ /* 0x000fe2000bfc6360 */
[----:B------:R-:W-:Y:S01]  /*0800*/  IMAD.MOV.U32 R13, RZ, RZ, -0x800000 ;  /* 0xff800000ff0d7424 */ /* 0x000fe200078e00ff */
[----:B0-----:R-:W-:-:S11]  /*0810*/  @!P0 FMNMX R13, R0, -INF , !PT ;  /* 0xff800000000d8809 */ /* 0x001fd60007800000 */
[C---:B------:R-:W-:Y:S02]  /*0820*/  @!P6 R2UR UR6, R24.reuse ;  /* 0x000000001806e2ca */ /* 0x040fe400000e0000 */
[C---:B------:R-:W-:Y:S02]  /*0830*/  @!P6 R2UR UR7, R25.reuse ;  /* 0x000000001907e2ca */ /* 0x040fe400000e0000 */
[----:B------:R-:W-:Y:S02]  /*0840*/  @!P6 R2UR UR4, R24 ;  /* 0x000000001804e2ca */ /* 0x000fe400000e0000 */
[----:B------:R-:W-:Y:S02]  /*0850*/  @!P6 R2UR UR5, R25 ;  /* 0x000000001905e2ca */ /* 0x000fe400000e0000 */
[-C--:B-1----:R-:W-:Y:S02]  /*0860*/  @!P1 FMNMX R13, R13, R6.reuse, !PT ;  /* 0x000000060d0d9209 */ /* 0x082fe40007800000 */
[----:B------:R-:W-:-:S02]  /*0870*/  @!P1 MOV R67, R6 ;  /* 0x0000000600439202 */ /* 0x000fc40000000f00 */
[----:B----4-:R-:W-:Y:S01]  /*0880*/  ISETP.NE.OR P1, PT, R9, RZ, P2 ;  /* 0x000000ff0900720c */ /* 0x010fe20001725670 */
[----:B-----5:R-:W-:Y:S02]  /*0890*/  @!P2 FMUL R8, R8, R17 ;  /* 0x000000110808a220 */ /* 0x020fe40000400000 */
[----:B------:R-:W4:Y:S04]  /*08a0*/  @!P6 LDG.E.U8 R18, desc[UR6][R2.64+0xc0] ;  /* 0x0000c0060212e981 */ /* 0x000f28000c1e1100 */
        /* <DEDUP_REMOVED lines=15> */
[----:B------:R-:W2:Y:S08]  /*09a0*/  @!P3 LDC R11, c[0x0][0x39c] ;  /* 0x0000e700ff0bbb82 */ /* 0x000eb00000000800 */
[----:B------:R-:W3:Y:S08]  /*09b0*/  @!P4 LDC R8, c[0x0][0x39c] ;  /* 0x0000e700ff08cb82 */ /* 0x000ef00000000800 */
[----:B------:R-:W0:Y:S01]  /*09c0*/  @!P2 LDC R10, c[0x0][0x398] ;  /* 0x0000e600ff0aab82 */ /* 0x000e220000000800 */
[----:B------:R-:W-:Y:S01]  /*09d0*/  ISETP.NE.OR P2, PT, R14, RZ, P3 ;  /* 0x000000ff0e00720c */ /* 0x000fe20001f45670 */
[----:B------:R-:W-:Y:S01]  /*09e0*/  IMAD.MOV.U32 R6, RZ, RZ, -0x800000 ;  /* 0xff800000ff067424 */ /* 0x000fe200078e00ff */
[----:B------:R-:W-:-:S02]  /*09f0*/  MOV R65, 0xff800000 ;  /* 0xff80000000417802 */ /* 0x000fc40000000f00 */
[-C--:B0-----:R-:W-:Y:S02]  /*0a00*/  @!P5 MOV R6, R10.reuse ;  /* 0x0000000a0006d202 */ /* 0x081fe40000000f00 */
[----:B------:R-:W-:Y:S02]  /*0a10*/  @!P5 FMNMX R13, R13, R10, !PT ;  /* 0x0000000a0d0dd209 */ /* 0x000fe40007800000 */
[----:B------:R-:W-:Y:S01]  /*0a20*/  ISETP.NE.OR P5, PT, R15, RZ, P4 ;  /* 0x000000ff0f00720c */ /* 0x000fe200027a5670 */
[----:B------:R-:W5:Y:S01]  /*0a30*/  @!P6 LDC R10, c[0x0][0x39c] ;  /* 0x0000e700ff0aeb82 */ /* 0x000f620000000800 */
[----:B------:R-:W-:-:S07]  /*0a40*/  MOV R63, 0xff800000 ;  /* 0xff800000003f7802 */ /* 0x000fce0000000f00 */
[----:B------:R-:W0:Y:S01]  /*0a50*/  @!P1 LDC R15, c[0x0][0x39c] ;  /* 0x0000e700ff0f9b82 */ /* 0x000e220000000800 */
[----:B------:R-:W-:Y:S01]  /*0a60*/  MOV R61, 0xff800000 ;  /* 0xff800000003d7802 */ /* 0x000fe20000000f00 */
[----:B--2---:R-:W-:-:S06]  /*0a70*/  @!P3 FMUL R12, R12, R11 ;  /* 0x0000000b0c0cb220 */ /* 0x004fcc0000400000 */
[----:B------:R-:W1:Y:S01]  /*0a80*/  @!P2 LDC R12, c[0x0][0x398] ;  /* 0x0000e600ff0cab82 */ /* 0x000e620000000800 */
[----:B------:R-:W-:-:S04]  /*0a90*/  ISETP.GE.U32.AND P2, PT, R42, UR44, PT ;  /* 0x0000002c2a007c0c */ /* 0x000fc8000bf46070 */
[----:B------:R-:W-:Y:S01]  /*0aa0*/  ISETP.GE.AND.EX P2, PT, RZ, UR45, PT, P2 ;  /* 0x0000002dff007c0c */ /* 0x000fe2000bf46320 */
[----:B---3--:R-:W-:-:S06]  /*0ab0*/  @!P4 FMUL R8, R7, R8 ;  /* 0x000000080708c220 */ /* 0x008fcc0000400000 */
[----:B------:R-:W2:Y:S06]  /*0ac0*/  @!P5 LDC R8, c[0x0][0x398] ;  /* 0x0000e600ff08db82 */ /* 0x000eac0000000800 */
[----:B------:R-:W-:Y:S02]  /*0ad0*/  @!P2 R2UR UR6, R24 ;  /* 0x000000001806a2ca */ /* 0x000fe400000e0000 */
[----:B------:R-:W-:Y:S02]  /*0ae0*/  @!P2 R2UR UR7, R25 ;  /* 0x000000001907a2ca */ /* 0x000fe400000e0000 */
[----:B-1----:R-:W-:-:S02]  /*0af0*/  @!P3 MOV R65, R12 ;  /* 0x0000000c0041b202 */ /* 0x002fc40000000f00 */
[----:B------:R-:W-:Y:S02]  /*0b00*/  @!P3 FMNMX R13, R13, R12, !PT ;  /* 0x0000000c0d0db209 */ /* 0x000fe40007800000 */
[----:B------:R-:W-:-:S04]  /*0b10*/  ISETP.GE.U32.AND P3, PT, R41, UR44, PT ;  /* 0x0000002c29007c0c */ /* 0x000fc8000bf66070 */
[----:B------:R-:W-:-:S03]  /*0b20*/  ISETP.GE.AND.EX P3, PT, RZ, UR45, PT, P3 ;  /* 0x0000002dff007c0c */ /* 0x000fc6000bf66330 */
[----:B------:R-:W3:Y:S01]  /*0b30*/  @!P2 LDG.E.U8 R19, desc[UR6][R2.64+0x100] ;  /* 0x000100060213a981 */ /* 0x000ee2000c1e1100 */
[----:B------:R-:W-:Y:S02]  /*0b40*/  @!P2 R2UR UR4, R24 ;  /* 0x000000001804a2ca */ /* 0x000fe400000e0000 */
[----:B------:R-:W-:Y:S01]  /*0b50*/  @!P2 R2UR UR5, R25 ;  /* 0x000000001905a2ca */ /* 0x000fe200000e0000 */
[----:B--2---:R-:W-:Y:S01]  /*0b60*/  @!P4 IMAD.MOV.U32 R63, RZ, RZ, R8 ;  /* 0x000000ffff3fc224 */ /* 0x004fe200078e0008 */
[----:B------:R-:W-:-:S05]  /*0b70*/  @!P4 FMNMX R13, R13, R8, !PT ;  /* 0x000000080d0dc209 */ /* 0x000fca0007800000 */
[----:B------:R-:W-:Y:S02]  /*0b80*/  @!P3 R2UR UR6, R24 ;  /* 0x000000001806b2ca */ /* 0x000fe400000e0000 */
[----:B------:R-:W-:-:S04]  /*0b90*/  @!P3 R2UR UR7, R25 ;  /* 0x000000001907b2ca */ /* 0x000fc800000e0000 */
[----:B------:R-:W2:Y:S01]  /*0ba0*/  @!P2 LDG.E R7, desc[UR4][R4.64+0x400] ;  /* 0x000400040407a981 */ /* 0x000ea2000c1e1900 */
[----:B------:R-:W-:Y:S02]  /*0bb0*/  ISETP.GE.U32.AND P4, PT, R40, UR44, PT ;  /* 0x0000002c28007c0c */ /* 0x000fe4000bf86070 */
[----:B------:R-:W-:Y:S02]  /*0bc0*/  @!P3 R2UR UR4, R24 ;  /* 0x000000001804b2ca */ /* 0x000fe400000e0000 */
[----:B------:R-:W-:Y:S02]  /*0bd0*/  @!P3 R2UR UR5, R25 ;  /* 0x000000001905b2ca */ /* 0x000fe400000e0000 */
[----:B------:R-:W-:Y:S02]  /*0be0*/  ISETP.GE.AND.EX P4, PT, RZ, UR45, PT, P4 ;  /* 0x0000002dff007c0c */ /* 0x000fe4000bf86340 */
[----:B----4-:R-:W-:Y:S01]  /*0bf0*/  ISETP.NE.OR P5, PT, R18, RZ, P6 ;  /* 0x000000ff1200720c */ /* 0x010fe200037a5670 */
[----:B-----5:R-:W-:-:S02]  /*0c00*/  @!P6 FMUL R8, R9, R10 ;  /* 0x0000000a0908e220 */ /* 0x020fc40000400000 */
[----:B------:R-:W4:Y:S08]  /*0c10*/  @!P3 LDG.E.U8 R10, desc[UR6][R2.64+0x120] ;  /* 0x00012006020ab981 */ /* 0x000f30000c1e1100 */
[----:B------:R-:W-:Y:S01]  /*0c20*/  @!P4 R2UR UR6, R24 ;  /* 0x000000001806c2ca */ /* 0x000fe200000e0000 */
[----:B------:R-:W1:Y:S01]  /*0c30*/  @!P4 LDC R20, c[0x0][0x39c] ;  /* 0x0000e700ff14cb82 */ /* 0x000e620000000800 */
[----:B------:R-:W5:Y:S01]  /*0c40*/  @!P3 LDG.E R9, desc[UR4][R4.64+0x480] ;  /* 0x000480040409b981 */ /* 0x000f62000c1e1900 */
[----:B------:R-:W-:-:S06]  /*0c50*/  @!P4 R2UR UR7, R25 ;  /* 0x000000001907c2ca */ /* 0x000fcc00000e0000 */
[----:B------:R-:W0:Y:S01]  /*0c60*/  @!P5 LDC R8, c[0x0][0x398] ;  /* 0x0000e600ff08db82 */ /* 0x000e220000000800 */
[----:B------:R-:W-:-:S04]  /*0c70*/  ISETP.GE.U32.AND P5, PT, R39, UR44, PT ;  /* 0x0000002c27007c0c */ /* 0x000fc8000bfa6070 */
[----:B------:R-:W-:Y:S02]  /*0c80*/  ISETP.GE.AND.EX P5, PT, RZ, UR45, PT, P5 ;  /* 0x0000002dff007c0c */ /* 0x000fe4000bfa6350 */
[----:B------:R-:W-:Y:S01]  /*0c90*/  @!P4 R2UR UR4, R24 ;  /* 0x000000001804c2ca */ /* 0x000fe200000e0000 */
[----:B------:R-:W5:Y:S01]  /*0ca0*/  @!P4 LDG.E.U8 R12, desc[UR6][R2.64+0x140] ;  /* 0x00014006020cc981 */ /* 0x000f62000c1e1100 */
[----:B------:R-:W-:-:S09]  /*0cb0*/  @!P4 R2UR UR5, R25 ;  /* 0x000000001905c2ca */ /* 0x000fd200000e0000 */
[C---:B------:R-:W-:Y:S02]  /*0cc0*/  @!P5 R2UR UR6, R24.reuse ;  /* 0x000000001806d2ca */ /* 0x040fe400000e0000 */
[----:B------:R-:W-:Y:S02]  /*0cd0*/  @!P5 R2UR UR7, R25 ;  /* 0x000000001907d2ca */ /* 0x000fe400000e0000 */
[----:B------:R-:W1:Y:S01]  /*0ce0*/  @!P4 LDG.E R11, desc[UR4][R4.64+0x500] ;  /* 0x00050004040bc981 */ /* 0x000e62000c1e1900 */
[----:B------:R-:W-:Y:S02]  /*0cf0*/  @!P5 R2UR UR4, R24 ;  /* 0x000000001804d2ca */ /* 0x000fe400000e0000 */
[-C--:B0-----:R-:W-:Y:S02]  /*0d00*/  @!P6 FMNMX R13, R13, R8.reuse, !PT ;  /* 0x000000080d0de209 */ /* 0x081fe40007800000 */
[----:B------:R-:W-:Y:S02]  /*0d10*/  @!P6 MOV R61, R8 ;  /* 0x00000008003de202 */ /* 0x000fe40000000f00 */
[----:B------:R-:W-:Y:S01]  /*0d20*/  ISETP.NE.OR P6, PT, R17, RZ, P1 ;  /* 0x000000ff1100720c */ /* 0x000fe20000fc5670 */
[----:B------:R-:W-:Y:S01]  /*0d30*/  @!P1 FMUL R16, R16, R15 ;  /* 0x0000000f10109220 */ /* 0x000fe20000400000 */
[----:B------:R-:W-:Y:S01]  /*0d40*/  @!P5 R2UR UR5, R25 ;  /* 0x000000001905d2ca */ /* 0x000fe200000e0000 */
[----:B------:R-:W2:Y:S01]  /*0d50*/  @!P2 LDC R8, c[0x0][0x39c] ;  /* 0x0000e700ff08ab82 */ /* 0x000ea20000000800 */
[----:B------:R-:W5:Y:S09]  /*0d60*/  @!P5 LDG.E.U8 R15, desc[UR6][R2.64+0x160] ;  /* 0x00016006020fd981 */ /* 0x000f72000c1e1100 */
        /* <DEDUP_REMOVED lines=13> */
[----:B------:R-:W5:Y:S01]  /*0e40*/  @!P3 LDC R16, c[0x0][0x39c] ;  /* 0x0000e700ff10bb82 */ /* 0x000f620000000800 */
[----:B------:R-:W-:Y:S01]  /*0e50*/  IMAD.MOV.U32 R51, RZ, RZ, -0x800000 ;  /* 0xff800000ff337424 */ /* 0x000fe200078e00ff */
[----:B------:R-:W-:-:S02]  /*0e60*/  MOV R53, 0xff800000 ;  /* 0xff80000000357802 */ /* 0x000fc40000000f00 */
[----:B------:R-:W-:Y:S02]  /*0e70*/  MOV R23, 0xff800000 ;  /* 0xff80000000177802 */ /* 0x000fe40000000f00 */
[----:B---3--:R-:W-:Y:S01]  /*0e80*/  ISETP.NE.OR P1, PT, R19, RZ, P2 ;  /* 0x000000ff1300720c */ /* 0x008fe20001725670 */
[----:B--2---:R-:W-:Y:S02]  /*0e90*/  @!P2 FMUL R8, R7, R8 ;  /* 0x000000080708a220 */ /* 0x004fe40000400000 */
[----:B------:R-:W0:Y:S10]  /*0ea0*/  @!P5 LDC R7, c[0x0][0x39c] ;  /* 0x0000e700ff07db82 */ /* 0x000e340000000800 */
[----:B------:R-:W2:Y:S01]  /*0eb0*/  @!P1 LDC R8, c[0x0][0x398] ;  /* 0x0000e600ff089b82 */ /* 0x000ea20000000800 */
[----:B----4-:R-:W-:Y:S01]  /*0ec0*/  ISETP.NE.OR P1, PT, R10, RZ, P3 ;  /* 0x000000ff0a00720c */ /* 0x010fe20001f25670 */
[----:B-----5:R-:W-:-:S12]  /*0ed0*/  @!P3 FMUL R10, R9, R16 ;  /* 0x00000010090ab220 */ /* 0x020fd80000400000 */
        /* <DEDUP_REMOVED lines=8> */
[-C--:B---3--:R-:W-:Y:S02]  /*0f60*/  @!P3 MOV R53, R10.reuse ;  /* 0x0000000a0035b202 */ /* 0x088fe40000000f00 */
[----:B------:R-:W-:Y:S02]  /*0f70*/  @!P3 FMNMX R13, R13, R10, !PT ;  /* 0x0000000a0d0db209 */ /* 0x000fe40007800000 */
[----:B------:R-:W-:Y:S02]  /*0f80*/  ISETP.NE.OR P3, PT, R15, RZ, P5 ;  /* 0x000000ff0f00720c */ /* 0x000fe40002f65670 */
[----:B------:R-:W-:Y:S02]  /*0f90*/  ISETP.GE.U32.AND P2, PT, R36, UR44, PT ;  /* 0x0000002c24007c0c */ /* 0x000fe4000bf46070 */
[----:B------:R-:W-:Y:S02]  /*0fa0*/  @!P1 R2UR UR6, R24 ;  /* 0x00000000180692ca */ /* 0x000fe400000e0000 */
[----:B------:R-:W-:-:S02]  /*0fb0*/  @!P1 R2UR UR7, R25 ;  /* 0x00000000190792ca */ /* 0x000fc400000e0000 */
[----:B------:R-:W-:Y:S01]  /*0fc0*/  ISETP.GE.AND.EX P2, PT, RZ, UR45, PT, P2 ;  /* 0x0000002dff007c0c */ /* 0x000fe2000bf46320 */
[----:B0-----:R-:W-:Y:S01]  /*0fd0*/  @!P5 FMUL R14, R14, R7 ;  /* 0x000000070e0ed220 */ /* 0x001fe20000400000 */
[----:B------:R-:W-:Y:S02]  /*0fe0*/  @!P1 R2UR UR4, R24 ;  /* 0x00000000180492ca */ /* 0x000fe400000e0000 */
[----:B------:R-:W-:-:S03]  /*0ff0*/  @!P1 R2UR UR5, R25 ;  /* 0x00000000190592ca */ /* 0x000fc600000e0000 */
[----:B------:R-:W0:Y:S01]  /*1000*/  @!P3 LDC R14, c[0x0][0x398] ;  /* 0x0000e600ff0ebb82 */ /* 0x000e220000000800 */
[----:B-1----:R-:W-:Y:S01]  /*1010*/  @!P4 IMAD.MOV.U32 R23, RZ, RZ, R8 ;  /* 0x000000ffff17c224 */ /* 0x002fe200078e0008 */
[----:B------:R-:W-:Y:S02]  /*1020*/  @!P4 FMNMX R13, R13, R8, !PT ;  /* 0x000000080d0dc209 */ /* 0x000fe40007800000 */
[----:B------:R-:W2:Y:S02]  /*1030*/  @!P1 LDG.E.U8 R20, desc[UR6][R2.64+0x1a0] ;  /* 0x0001a00602149981 */ /* 0x000ea4000c1e1100 */
[----:B------:R-:W-:Y:S02]  /*1040*/  @!P2 R2UR UR6, R24 ;  /* 0x000000001806a2ca */ /* 0x000fe400000e0000 */
[----:B------:R-:W1:Y:S01]  /*1050*/  @!P6 LDC R8, c[0x0][0x39c] ;  /* 0x0000e700ff08eb82 */ /* 0x000e620000000800 */
[----:B------:R-:W-:Y:S01]  /*1060*/  @!P2 R2UR UR7, R25 ;  /* 0x000000001907a2ca */ /* 0x000fe200000e0000 */
[----:B------:R-:W3:Y:S01]  /*1070*/  @!P1 LDG.E R7, desc[UR4][R4.64+0x680] ;  /* 0x0006800404079981 */ /* 0x000ee2000c1e1900 */
[----:B------:R-:W-:-:S04]  /*1080*/  ISETP.GE.U32.AND P3, PT, R35, UR44, PT ;  /* 0x0000002c23007c0c */ /* 0x000fc8000bf66070 */
[----:B------:R-:W-:Y:S02]  /*1090*/  ISETP.GE.AND.EX P3, PT, RZ, UR45, PT, P3 ;  /* 0x0000002dff007c0c */ /* 0x000fe4000bf66330 */
[----:B------:R-:W-:Y:S02]  /*10a0*/  @!P2 R2UR UR4, R24 ;  /* 0x000000001804a2ca */ /* 0x000fe400000e0000 */
[----:B------:R-:W-:Y:S02]  /*10b0*/  @!P2 R2UR UR5, R25 ;  /* 0x000000001905a2ca */ /* 0x000fe400000e0000 */
[----:B------:R-:W-:Y:S01]  /*10c0*/  MOV R19, 0xff800000 ;  /* 0xff80000000137802 */ /* 0x000fe20000000f00 */
[----:B------:R-:W4:Y:S01]  /*10d0*/  @!P2 LDG.E.U8 R10, desc[UR6][R2.64+0x1c0] ;  /* 0x0001c006020aa981 */ /* 0x000f22000c1e1100 */
[-C--:B0-----:R-:W-:Y:S02]  /*10e0*/  @!P5 FMNMX R13, R13, R14.reuse, !PT ;  /* 0x0000000e0d0dd209 */ /* 0x081fe40007800000 */
[----:B------:R-:W-:-:S02]  /*10f0*/  @!P5 MOV R19, R14 ;  /* 0x0000000e0013d202 */ /* 0x000fc40000000f00 */
[----:B------:R-:W-:Y:S02]  /*1100*/  ISETP.NE.OR P4, PT, R18, RZ, P6 ;  /* 0x000000ff1200720c */ /* 0x000fe40003785670 */
[----:B------:R-:W-:Y:S01]  /*1110*/  ISETP.GE.U32.AND P5, PT, R34, UR44, PT ;  /* 0x0000002c22007c0c */ /* 0x000fe2000bfa6070 */
[----:B------:R-:W0:Y:S01]  /*1120*/  @!P2 LDC R18, c[0x0][0x39c] ;  /* 0x0000e700ff12ab82 */ /* 0x000e220000000800 */
[C---:B------:R-:W-:Y:S01]  /*1130*/  @!P3 R2UR UR6, R24.reuse ;  /* 0x000000001806b2ca */ /* 0x040fe200000e0000 */
[----:B-1----:R-:W-:Y:S01]  /*1140*/  @!P6 FMUL R8, R17, R8 ;  /* 0x000000081108e220 */ /* 0x002fe20000400000 */
[----:B------:R-:W-:Y:S01]  /*1150*/  @!P3 R2UR UR7, R25 ;  /* 0x000000001907b2ca */ /* 0x000fe200000e0000 */
[----:B------:R-:W0:Y:S01]  /*1160*/  @!P2 LDG.E R9, desc[UR4][R4.64+0x700] ;  /* 0x000700040409a981 */ /* 0x000e22000c1e1900 */
[----:B------:R-:W-:Y:S02]  /*1170*/  ISETP.GE.AND.EX P5, PT, RZ, UR45, PT, P5 ;  /* 0x0000002dff007c0c */ /* 0x000fe4000bfa6350 */
[----:B------:R-:W-:-:S02]  /*1180*/  @!P3 R2UR UR4, R24 ;  /* 0x000000001804b2ca */ /* 0x000fc400000e0000 */
[----:B------:R-:W-:Y:S01]  /*1190*/  @!P3 R2UR UR5, R25 ;  /* 0x000000001905b2ca */ /* 0x000fe200000e0000 */
[----:B------:R-:W1:Y:S01]  /*11a0*/  @!P4 LDC R8, c[0x0][0x398] ;  /* 0x0000e600ff08cb82 */ /* 0x000e620000000800 */
        /* <DEDUP_REMOVED lines=20> */
[----:B------:R-:W3:Y:S08]  /*12f0*/  @!P1 LDC R8, c[0x0][0x39c] ;  /* 0x0000e700ff089b82 */ /* 0x000ef00000000800 */
[----:B------:R-:W1:Y:S01]  /*1300*/  @!P4 LDC R5, c[0x0][0x39c] ;  /* 0x0000e700ff05cb82 */ /* 0x000e620000000800 */
[----:B------:R-:W-:Y:S01]  /*1310*/  UMOV UR4, 0xffffffff ;  /* 0xffffffff00047882 */ /* 0x000fe20000000000 */
[----:B------:R-:W-:-:S02]  /*1320*/  MOV R55, 0xff800000 ;  /* 0xff80000000377802 */ /* 0x000fc40000000f00 */
[----:B------:R-:W-:Y:S02]  /*1330*/  MOV R49, 0xff800000 ;  /* 0xff80000000317802 */ /* 0x000fe40000000f00 */
[----:B------:R-:W-:Y:S02]  /*1340*/  MOV R21, 0xff800000 ;  /* 0xff80000000157802 */ /* 0x000fe40000000f00 */
[----:B--2---:R-:W-:Y:S01]  /*1350*/  ISETP.NE.OR P6, PT, R20, RZ, P1 ;  /* 0x000000ff1400720c */ /* 0x004fe20000fc5670 */
[----:B---3--:R-:W-:-:S12]  /*1360*/  @!P1 FMUL R8, R7, R8 ;  /* 0x0000000807089220 */ /* 0x008fd80000400000 */
[----:B------:R-:W2:Y:S01]  /*1370*/  @!P6 LDC R8, c[0x0][0x398] ;  /* 0x0000e600ff08eb82 */ /* 0x000ea20000000800 */
[----:B----4-:R-:W-:-:S07]  /*1380*/  ISETP.NE.OR P6, PT, R10, RZ, P2 ;  /* 0x000000ff0a00720c */ /* 0x010fce00017c5670 */
[----:B------:R-:W3:Y:S01]  /*1390*/  @!P3 LDC R10, c[0x0][0x39c] ;  /* 0x0000e700ff0abb82 */ /* 0x000ee20000000800 */
[----:B0-----:R-:W-:-:S07]  /*13a0*/  @!P2 FMUL R2, R9, R18 ;  /* 0x000000120902a220 */ /* 0x001fce0000400000 */
[----:B------:R-:W0:Y:S01]  /*13b0*/  @!P6 LDC R2, c[0x0][0x398] ;  /* 0x0000e600ff02eb82 */ /* 0x000e220000000800 */
[----:B-----5:R-:W-:Y:S01]  /*13c0*/  ISETP.NE.OR P6, PT, R12, RZ, P3 ;  /* 0x000000ff0c00720c */ /* 0x020fe20001fc5670 */
[----:B---3--:R-:W-:-:S12]  /*13d0*/  @!P3 FMUL R4, R11, R10 ;  /* 0x0000000a0b04b220 */ /* 0x008fd80000400000 */
[----:B------:R-:W3:Y:S01]  /*13e0*/  @!P6 LDC R4, c[0x0][0x398] ;  /* 0x0000e600ff04eb82 */ /* 0x000ee20000000800 */
[----:B------:R-:W-:Y:S01]  /*13f0*/  ISETP.NE.OR P6, PT, R15, RZ, P5 ;  /* 0x000000ff0f00720c */ /* 0x000fe20002fc5670 */
[----:B-1----:R-:W-:-:S12]  /*1400*/  @!P5 FMUL R14, R14, R3 ;  /* 0x000000030e0ed220 */ /* 0x002fd80000400000 */
[----:B------:R-:W1:Y:S01]  /*1410*/  @!P6 LDC R14, c[0x0][0x398] ;  /* 0x0000e600ff0eeb82 */ /* 0x000e620000000800 */
[----:B------:R-:W-:Y:S01]  /*1420*/  ISETP.NE.OR P6, PT, R17, RZ, P4 ;  /* 0x000000ff1100720c */ /* 0x000fe200027c5670 */
[----:B------:R-:W-:Y:S01]  /*1430*/  @!P4 FMUL R16, R16, R5 ;  /* 0x000000051010c220 */ /* 0x000fe20000400000 */
[----:B--2---:R-:W-:-:S11]  /*1440*/  @!P1 FMNMX R13, R13, R8, !PT ;  /* 0x000000080d0d9209 */ /* 0x004fd60007800000 */
[----:B------:R-:W2:Y:S01]  /*1450*/  @!P6 LDC R16, c[0x0][0x398] ;  /* 0x0000e600ff10eb82 */ /* 0x000ea20000000800 */
[----:B0-----:R-:W-:-:S04]  /*1460*/  @!P2 FMNMX R13, R13, R2, !PT ;  /* 0x000000020d0da209 */ /* 0x001fc80007800000 */
[----:B---3--:R-:W-:Y:S01]  /*1470*/  @!P3 FMNMX R13, R13, R4, !PT ;  /* 0x000000040d0db209 */ /* 0x008fe20007800000 */
[----:B------:R-:W-:Y:S01]  /*1480*/  IMAD.MOV.U32 R7, RZ, RZ, -0x800000 ;  /* 0xff800000ff077424 */ /* 0x000fe200078e00ff */
[----:B------:R-:W-:Y:S02]  /*1490*/  MOV R17, 0xff800000 ;  /* 0xff80000000117802 */ /* 0x000fe40000000f00 */
[----:B-1----:R-:W-:Y:S01]  /*14a0*/  @!P5 FMNMX R13, R13, R14, !PT ;  /* 0x0000000e0d0dd209 */ /* 0x002fe20007800000 */
[----:B------:R-:W-:Y:S01]  /*14b0*/  @!P2 IMAD.MOV.U32 R49, RZ, RZ, R2 ;  /* 0x000000ffff31a224 */ /* 0x000fe200078e0002 */
[----:B------:R-:W-:Y:S01]  /*14c0*/  MOV R9, 0xff800000 ;  /* 0xff80000000097802 */ /* 0x000fe20000000f00 */
[----:B------:R-:W-:Y:S01]  /*14d0*/  @!P5 IMAD.MOV.U32 R17, RZ, RZ, R14 ;  /* 0x000000ffff11d224 */ /* 0x000fe200078e000e */
[----:B------:R-:W-:Y:S02]  /*14e0*/  @!P0 MOV R7, R0 ;  /* 0x0000000000078202 */ /* 0x000fe40000000f00 */
[----:B------:R-:W-:-:S02]  /*14f0*/  @!P1 MOV R55, R8 ;  /* 0x0000000800379202 */ /* 0x000fc40000000f00 */
[----:B------:R-:W-:Y:S02]  /*1500*/  @!P3 MOV R21, R4 ;  /* 0x000000040015b202 */ /* 0x000fe40000000f00 */
[-C--:B--2---:R-:W-:Y:S02]  /*1510*/  @!P4 MOV R9, R16.reuse ;  /* 0x000000100009c202 */ /* 0x084fe40000000f00 */
        /* <DEDUP_REMOVED lines=38> */
[----:B------:R-:W-:Y:S01]  /*1780*/  FFMA R9, R58, 1.4426950216293334961, -R9 ;  /* 0x3fb8aa3b3a097823 */ /* 0x000fe20000000809 */
[-C--:B------:R-:W-:Y:S01]  /*1790*/  FFMA.RM R7, R7, R12.reuse, 12582913 ;  /* 0x4b40000107077423 */ /* 0x080fe2000000400c */
[-C--:B------:R-:W-:Y:S01]  /*17a0*/  FFMA.RM R19, R19, R12.reuse, 12582913 ;  /* 0x4b40000113137423 */ /* 0x080fe2000000400c */
[-C--:B------:R-:W-:Y:S01]  /*17b0*/  FFMA.SAT R23, R4, R11.reuse, 0.5 ;  /* 0x3f00000004177423 */ /* 0x080fe2000000200b */
[----:B------:R-:W-:Y:S01]  /*17c0*/  FFMA R21, R58, 1.925963033500011079e-08, R9 ;  /* 0x32a570603a157823 */ /* 0x000fe20000000009 */
[----:B------:R-:W-:Y:S01]  /*17d0*/  FFMA.SAT R9, R54, R11, 0.5 ;  /* 0x3f00000036097423 */ /* 0x000fe2000000200b */
[----:B------:R-:W-:Y:S01]  /*17e0*/  FADD R5, R7, -12583039 ;  /* 0xcb40007f07057421 */ /* 0x000fe20000000000 */
[-C--:B------:R-:W-:Y:S01]  /*17f0*/  FFMA.RM R23, R23, R12.reuse, 12582913 ;  /* 0x4b40000117177423 */ /* 0x080fe2000000400c */
[----:B------:R-:W-:Y:S01]  /*1800*/  SHF.L.U32 R7, R7, 0x17, RZ ;  /* 0x0000001707077819 */ /* 0x000fe200000006ff */
[----:B------:R-:W-:Y:S01]  /*1810*/  FFMA.RM R9, R9, R12, 12582913 ;  /* 0x4b40000109097423 */ /* 0x000fe2000000400c */
[C---:B------:R-:W-:Y:S01]  /*1820*/  FFMA R5, R56.reuse, 1.4426950216293334961, -R5 ;  /* 0x3fb8aa3b38057823 */ /* 0x040fe20000000805 */
[----:B------:R-:W-:Y:S02]  /*1830*/  MUFU.EX2 R21, R21 ;  /* 0x0000001500157308 */ /* 0x000fe40000000800 */
[----:B------:R-:W-:Y:S01]  /*1840*/  FADD R13, R9, -12583039 ;  /* 0xcb40007f090d7421 */ /* 0x000fe20000000000 */
[----:B------:R-:W-:Y:S01]  /*1850*/  FFMA R56, R56, 1.925963033500011079e-08, R5 ;  /* 0x32a5706038387823 */ /* 0x000fe20000000005 */
[C---:B------:R-:W-:Y:S01]  /*1860*/  FADD R5, R19.reuse, -12583039 ;  /* 0xcb40007f13057421 */ /* 0x040fe20000000000 */
[----:B------:R-:W-:Y:S01]  /*1870*/  SHF.L.U32 R19, R19, 0x17, RZ ;  /* 0x0000001713137819 */ /* 0x000fe200000006ff */
[----:B------:R-:W-:-:S02]  /*1880*/  FFMA R13, R54, 1.4426950216293334961, -R13 ;  /* 0x3fb8aa3b360d7823 */ /* 0x000fc4000000080d */
[----:B------:R-:W-:Y:S01]  /*1890*/  FFMA R5, R52, 1.4426950216293334961, -R5 ;  /* 0x3fb8aa3b34057823 */ /* 0x000fe20000000805 */
[----:B------:R-:W0:Y:S01]  /*18a0*/  MUFU.EX2 R56, R56 ;  /* 0x0000003800387308 */ /* 0x000e220000000800 */
[----:B------:R-:W-:Y:S01]  /*18b0*/  FFMA R54, R54, 1.925963033500011079e-08, R13 ;  /* 0x32a5706036367823 */ /* 0x000fe2000000000d */
[----:B------:R-:W-:Y:S01]  /*18c0*/  FFMA.SAT R13, R50, R11, 0.5 ;  /* 0x3f000000320d7423 */ /* 0x000fe2000000200b */
[----:B------:R-:W-:-:S03]  /*18d0*/  FFMA R52, R52, 1.925963033500011079e-08, R5 ;  /* 0x32a5706034347823 */ /* 0x000fc60000000005 */
[----:B------:R-:W-:Y:S02]  /*18e0*/  FFMA.RM R13, R13, R12, 12582913 ;  /* 0x4b4000010d0d7423 */ /* 0x000fe4000000400c */
[----:B------:R-:W-:Y:S02]  /*18f0*/  MUFU.EX2 R54, R54 ;  /* 0x0000003600367308 */ /* 0x000fe40000000800 */
[C---:B------:R-:W-:Y:S01]  /*1900*/  FADD R5, R13.reuse, -12583039 ;  /* 0xcb40007f0d057421 */ /* 0x040fe20000000000 */
[----:B------:R-:W-:-:S03]  /*1910*/  SHF.L.U32 R13, R13, 0x17, RZ ;  /* 0x000000170d0d7819 */ /* 0x000fc600000006ff */
[C---:B------:R-:W-:Y:S01]  /*1920*/  FFMA R15, R50.reuse, 1.4426950216293334961, -R5 ;  /* 0x3fb8aa3b320f7823 */ /* 0x040fe20000000805 */
[----:B------:R-:W-:Y:S01]  /*1930*/  FFMA.RM R5, R17, R12, 12582913 ;  /* 0x4b40000111057423 */ /* 0x000fe2000000400c */
[----:B------:R-:W-:Y:S01]  /*1940*/  MUFU.EX2 R52, R52 ;  /* 0x0000003400347308 */ /* 0x000fe20000000800 */
[----:B0-----:R-:W-:Y:S01]  /*1950*/  FMUL R7, R7, R56 ;  /* 0x0000003807077220 */ /* 0x001fe20000400000 */
        /* <DEDUP_REMOVED lines=14> */
[----:B------:R-:W-:-:S03]  /*1a40*/  IMAD.SHL.U32 R2, R3, 0x800000, RZ ;  /* 0x0080000003027824 */ /* 0x000fc600078e00ff */
[----:B------:R-:W-:Y:S01]  /*1a50*/  FFMA.RM R17, R17, R12, 12582913 ;  /* 0x4b40000111117423 */ /* 0x000fe2000000400c */
[----:B------:R-:W-:Y:S01]  /*1a60*/  FMUL R2, R2, R21 ;  /* 0x0000001502027220 */ /* 0x000fe20000400000 */
[----:B------:R-:W-:Y:S01]  /*1a70*/  FFMA.SAT R21, R26, R11, 0.5 ;  /* 0x3f0000001a157423 */ /* 0x000fe2000000200b */
[----:B0-----:R-:W-:Y:S01]  /*1a80*/  FMUL R5, R5, R48 ;  /* 0x0000003005057220 */ /* 0x001fe20000400000 */
[----:B------:R-:W-:Y:S02]  /*1a90*/  FADD R3, R17, -12583039 ;  /* 0xcb40007f11037421 */ /* 0x000fe40000000000 */
[----:B------:R-:W-:Y:S02]  /*1aa0*/  FFMA.RM R21, R21, R12, 12582913 ;  /* 0x4b40000115157423 */ /* 0x000fe4000000400c */
[----:B------:R-:W-:-:S04]  /*1ab0*/  FFMA R3, R0, 1.4426950216293334961, -R3 ;  /* 0x3fb8aa3b00037823 */ /* 0x000fc80000000803 */
[----:B------:R-:W-:Y:S01]  /*1ac0*/  FFMA R49, R0, 1.925963033500011079e-08, R3 ;  /* 0x32a5706000317823 */ /* 0x000fe20000000003 */
[----:B------:R-:W-:Y:S01]  /*1ad0*/  FADD R3, R21, -12583039 ;  /* 0xcb40007f15037421 */ /* 0x000fe20000000000 */
[----:B------:R-:W-:Y:S01]  /*1ae0*/  FMUL R0, R19, R52 ;  /* 0x0000003413007220 */ /* 0x000fe20000400000 */
[----:B------:R-:W-:Y:S02]  /*1af0*/  FFMA.SAT R19, R6, R11, 0.5 ;  /* 0x3f00000006137423 */ /* 0x000fe4000000200b */
[C---:B------:R-:W-:Y:S01]  /*1b00*/  FFMA R3, R26.reuse, 1.4426950216293334961, -R3 ;  /* 0x3fb8aa3b1a037823 */ /* 0x040fe20000000803 */
[----:B------:R-:W-:Y:S01]  /*1b10*/  MUFU.EX2 R49, R49 ;  /* 0x0000003100317308 */ /* 0x000fe20000000800 */
[----:B------:R-:W-:Y:S02]  /*1b20*/  FFMA.RM R19, R19, R12, 12582913 ;  /* 0x4b40000113137423 */ /* 0x000fe4000000400c */
[----:B------:R-:W-:Y:S01]  /*1b30*/  FFMA R52, R26, 1.925963033500011079e-08, R3 ;  /* 0x32a570601a347823 */ /* 0x000fe20000000003 */
[----:B------:R-:W-:Y:S01]  /*1b40*/  SHF.L.U32 R3, R9, 0x17, RZ ;  /* 0x0000001709037819 */ /* 0x000fe200000006ff */
[----:B------:R-:W-:-:S04]  /*1b50*/  FADD R9, R23, -12583039 ;  /* 0xcb40007f17097421 */ /* 0x000fc80000000000 */
[C---:B------:R-:W-:Y:S01]  /*1b60*/  FFMA R9, R4.reuse, 1.4426950216293334961, -R9 ;  /* 0x3fb8aa3b04097823 */ /* 0x040fe20000000809 */
[----:B------:R-:W-:Y:S01]  /*1b70*/  FMUL R3, R3, R54 ;  /* 0x0000003603037220 */ /* 0x000fe20000400000 */
[----:B------:R-:W-:Y:S02]  /*1b80*/  MUFU.EX2 R52, R52 ;  /* 0x0000003400347308 */ /* 0x000fe40000000800 */
[----:B------:R-:W-:Y:S01]  /*1b90*/  FFMA R26, R4, 1.925963033500011079e-08, R9 ;  /* 0x32a57060041a7823 */ /* 0x000fe20000000009 */
[----:B------:R-:W-:Y:S01]  /*1ba0*/  FMUL R4, R13, R50 ;  /* 0x000000320d047220 */ /* 0x000fe20000400000 */
        /* <DEDUP_REMOVED lines=21> */
[----:B------:R-:W-:-:S04]  /*1d00*/  FFMA.SAT R9, R10, R11, 0.5 ;  /* 0x3f0000000a097423 */ /* 0x000fc8000000200b */
[-C--:B------:R-:W-:Y:S01]  /*1d10*/  FFMA.RM R17, R9, R12.reuse, 12582913 ;  /* 0x4b40000109117423 */ /* 0x080fe2000000400c */
[----:B------:R-:W-:Y:S01]  /*1d20*/  FMUL R8, R8, R49 ;  /* 0x0000003108087220 */ /* 0x000fe20000400000 */
[----:B------:R-:W-:Y:S01]  /*1d30*/  FFMA.SAT R49, R16, R11, 0.5 ;  /* 0x3f00000010317423 */ /* 0x000fe2000000200b */
[----:B------:R-:W-:Y:S01]  /*1d40*/  SHF.L.U32 R9, R21, 0x17, RZ ;  /* 0x0000001715097819 */ /* 0x000fe200000006ff */
[C---:B------:R-:W-:Y:S01]  /*1d50*/  FADD R53, R17.reuse, -12583039 ;  /* 0xcb40007f11357421 */ /* 0x040fe20000000000 */
[----:B------:R-:W-:Y:S01]  /*1d60*/  SHF.L.U32 R17, R17, 0x17, RZ ;  /* 0x0000001711117819 */ /* 0x000fe200000006ff */
[----:B------:R-:W-:Y:S02]  /*1d70*/  FFMA.RM R48, R49, R12, 12582913 ;  /* 0x4b40000131307423 */ /* 0x000fe4000000400c */
[----:B------:R-:W-:Y:S01]  /*1d80*/  FFMA R21, R10, 1.4426950216293334961, -R53 ;  /* 0x3fb8aa3b0a157823 */ /* 0x000fe20000000835 */
[----:B------:R-:W-:Y:S01]  /*1d90*/  FMUL R9, R9, R52 ;  /* 0x0000003409097220 */ /* 0x000fe20000400000 */
[----:B------:R-:W-:Y:S01]  /*1da0*/  FADD R53, R48, -12583039 ;  /* 0xcb40007f30357421 */ /* 0x000fe20000000000 */
[----:B------:R-:W0:Y:S01]  /*1db0*/  MUFU.EX2 R49, R26 ;  /* 0x0000001a00317308 */ /* 0x000e220000000800 */
[----:B------:R-:W-:Y:S01]  /*1dc0*/  FFMA R21, R10, 1.925963033500011079e-08, R21 ;  /* 0x32a570600a157823 */ /* 0x000fe20000000015 */
[----:B------:R-:W-:Y:S01]  /*1dd0*/  SHF.L.U32 R10, R23, 0x17, RZ ;  /* 0x00000017170a7819 */ /* 0x000fe200000006ff */
[----:B------:R-:W-:-:S04]  /*1de0*/  FFMA R53, R16, 1.4426950216293334961, -R53 ;  /* 0x3fb8aa3b10357823 */ /* 0x000fc80000000835 */
[----:B------:R-:W-:Y:S01]  /*1df0*/  FFMA R52, R16, 1.925963033500011079e-08, R53 ;  /* 0x32a5706010347823 */ /* 0x000fe20000000035 */
[-C--:B------:R-:W-:Y:S01]  /*1e00*/  FFMA.SAT R53, R14, R11.reuse, 0.5 ;  /* 0x3f0000000e357423 */ /* 0x080fe2000000200b */
[----:B------:R-:W1:Y:S03]  /*1e10*/  MUFU.EX2 R26, R51 ;  /* 0x00000033001a7308 */ /* 0x000e660000000800 */
[----:B------:R-:W-:Y:S01]  /*1e20*/  FFMA.RM R16, R53, R12, 12582913 ;  /* 0x4b40000135107423 */ /* 0x000fe2000000400c */
[----:B------:R-:W-:-:S03]  /*1e30*/  FFMA.SAT R53, R20, R11, 0.5 ;  /* 0x3f00000014357423 */ /* 0x000fc6000000200b */
[----:B------:R-:W-:Y:S01]  /*1e40*/  FADD R23, R16, -12583039 ;  /* 0xcb40007f10177421 */ /* 0x000fe20000000000 */
[----:B0-----:R-:W-:Y:S01]  /*1e50*/  FMUL R10, R10, R49 ;  /* 0x000000310a0a7220 */ /* 0x001fe20000400000 */
[----:B------:R1:W-:Y:S02]  /*1e60*/  MUFU.EX2 R54, R21 ;  /* 0x0000001500367308 */ /* 0x0003e40000000800 */
[----:B------:R-:W-:-:S04]  /*1e70*/  FFMA R23, R14, 1.4426950216293334961, -R23 ;  /* 0x3fb8aa3b0e177823 */ /* 0x000fc80000000817 */
[----:B------:R-:W-:Y:S01]  /*1e80*/  FFMA R49, R14, 1.925963033500011079e-08, R23 ;  /* 0x32a570600e317823 */ /* 0x000fe20000000017 */
[----:B------:R-:W-:Y:S01]  /*1e90*/  FFMA.SAT R23, R18, R11, 0.5 ;  /* 0x3f00000012177423 */ /* 0x000fe2000000200b */
[----:B------:R-:W0:Y:S01]  /*1ea0*/  MUFU.EX2 R52, R52 ;  /* 0x0000003400347308 */ /* 0x000e220000000800 */
[----:B-1----:R-:W-:Y:S01]  /*1eb0*/  FMUL R21, R15, R26 ;  /* 0x0000001a0f157220 */ /* 0x002fe20000400000 */
[----:B------:R-:W-:Y:S01]  /*1ec0*/  SHF.L.U32 R15, R16, 0x17, RZ ;  /* 0x00000017100f7819 */ /* 0x000fe200000006ff */
[-C--:B------:R-:W-:Y:S01]  /*1ed0*/  FFMA.RM R11, R23, R12.reuse, 12582913 ;  /* 0x4b400001170b7423 */ /* 0x080fe2000000400c */
[----:B------:R-:W-:-:S03]  /*1ee0*/  FFMA.RM R12, R53, R12, 12582913 ;  /* 0x4b400001350c7423 */ /* 0x000fc6000000400c */
[----:B------:R-:W-:-:S04]  /*1ef0*/  FADD R23, R11, -12583039 ;  /* 0xcb40007f0b177421 */ /* 0x000fc80000000000 */
[----:B------:R-:W-:-:S04]  /*1f00*/  FFMA R23, R18, 1.4426950216293334961, -R23 ;  /* 0x3fb8aa3b12177823 */ /* 0x000fc80000000817 */
[----:B------:R-:W-:Y:S01]  /*1f10*/  FFMA R18, R18, 1.925963033500011079e-08, R23 ;  /* 0x32a5706012127823 */ /* 0x000fe20000000017 */
[----:B------:R-:W-:-:S03]  /*1f20*/  FADD R23, R12, -12583039 ;  /* 0xcb40007f0c177421 */ /* 0x000fc60000000000 */
[----:B------:R-:W-:Y:S01]  /*1f30*/  MUFU.EX2 R56, R18 ;  /* 0x0000001200387308 */ /* 0x000fe20000000800 */
[----:B------:R-:W-:-:S04]  /*1f40*/  FFMA R23, R20, 1.4426950216293334961, -R23 ;  /* 0x3fb8aa3b14177823 */ /* 0x000fc80000000817 */
[----:B------:R-:W-:Y:S01]  /*1f50*/  FFMA R14, R20, 1.925963033500011079e-08, R23 ;  /* 0x32a57060140e7823 */ /* 0x000fe20000000017 */
[----:B------:R-:W-:-:S03]  /*1f60*/  FADD R23, RZ, R7 ;  /* 0x00000007ff177221 */ /* 0x000fc60000000000 */
[----:B------:R-:W-:Y:S01]  /*1f70*/  MUFU.EX2 R51, R14 ;  /* 0x0000000e00337308 */ /* 0x000fe20000000800 */
        /* <DEDUP_REMOVED lines=14> */
[----:B-1----:R-:W-:-:S03]  /*2060*/  FMUL R18, R15, R50 ;  /* 0x000000320f127220 */ /* 0x002fc60000400000 */
[----:B------:R-:W-:Y:S01]  /*2070*/  FADD R13, R20, R23 ;  /* 0x00000017140d7221 */ /* 0x000fe20000000000 */
[----:B------:R-:W-:Y:S01]  /*2080*/  FMUL R20, R17, R54 ;  /* 0x0000003611147220 */ /* 0x000fe20000400000 */
[----:B------:R-:W-:Y:S02]  /*2090*/  IMAD.SHL.U32 R17, R11, 0x800000, RZ ;  /* 0x008000000b117824 */ /* 0x000fe400078e00ff */
        /* <DEDUP_REMOVED lines=19> */
.L_x_31467:
        /* <DEDUP_REMOVED lines=12> */
[----:B0-----:R-:W-:Y:S05]  /*2290*/  CALL.REL.NOINC `($__internal_504_$__cuda_sm3x_div_rn_noftz_f32_slowpath) ;  /* 0x0000002400787944 */ /* 0x001fea0003c00000 */
[----:B------:R-:W-:-:S07]  /*22a0*/  MOV R11, R7 ;  /* 0x00000007000b7202 */ /* 0x000fce0000000f00 */
.L_x_31420:
[----:B------:R-:W-:Y:S05]  /*22b0*/  BSYNC.RECONVERGENT B3 ;  /* 0x0000000000037941 */ /* 0x000fea0003800200 */
.L_x_31419:
        /* <DEDUP_REMOVED lines=12> */
[----:B0-----:R-:W-:Y:S05]  /*2380*/  CALL.REL.NOINC `($__internal_504_$__cuda_sm3x_div_rn_noftz_f32_slowpath) ;  /* 0x00000024003c7944 */ /* 0x001fea0003c00000 */
[----:B------:R-:W-:-:S07]  /*2390*/  MOV R15, R7 ;  /* 0x00000007000f7202 */ /* 0x000fce0000000f00 */
.L_x_31422:
[----:B------:R-:W-:Y:S05]  /*23a0*/  BSYNC.RECONVERGENT B3 ;  /* 0x0000000000037941 */ /* 0x000fea0003800200 */
.L_x_31421:
        /* <DEDUP_REMOVED lines=12> */
[----:B0-----:R-:W-:Y:S05]  /*2470*/  CALL.REL.NOINC `($__internal_504_$__cuda_sm3x_div_rn_noftz_f32_slowpath) ;  /* 0x0000002400007944 */ /* 0x001fea0003c00000 */
[----:B------:R-:W-:-:S07]  /*2480*/  MOV R49, R7 ;  /* 0x0000000700317202 */ /* 0x000fce0000000f00 */
.L_x_31424:
[----:B------:R-:W-:Y:S05]  /*2490*/  BSYNC.RECONVERGENT B3 ;  /* 0x0000000000037941 */ /* 0x000fea0003800200 */
.L_x_31423:
        /* <DEDUP_REMOVED lines=12> */
[----:B0-----:R-:W-:Y:S05]  /*2560*/  CALL.REL.NOINC `($__internal_504_$__cuda_sm3x_div_rn_noftz_f32_slowpath) ;  /* 0x0000002000c47944 */ /* 0x001fea0003c00000 */
[----:B------:R-:W-:-:S07]  /*2570*/  MOV R51, R7 ;  /* 0x0000000700337202 */ /* 0x000fce0000000f00 */
.L_x_31426:
[----:B------:R-:W-:Y:S05]  /*2580*/  BSYNC.RECONVERGENT B3 ;  /* 0x0000000000037941 */ /* 0x000fea0003800200 */
.L_x_31425:
        /* <DEDUP_REMOVED lines=13> */
[----:B------:R-:W-:-:S07]  /*2660*/  IMAD.MOV.U32 R53, RZ, RZ, R7 ;  /* 0x000000ffff357224 */ /* 0x000fce00078e0007 */
.L_x_31428:
[----:B------:R-:W-:Y:S05]  /*2670*/  BSYNC.RECONVERGENT B3 ;  /* 0x0000000000037941 */ /* 0x000fea0003800200 */
.L_x_31427:
        /* <DEDUP_REMOVED lines=14> */
.L_x_31430:
[----:B------:R-:W-:Y:S05]  /*2760*/  BSYNC.RECONVERGENT B3 ;  /* 0x0000000000037941 */ /* 0x000fea0003800200 */
.L_x_31429:
        /* <DEDUP_REMOVED lines=14> */
.L_x_31432:
[----:B------:R-:W-:Y:S05]  /*2850*/  BSYNC.RECONVERGENT B3 ;  /* 0x0000000000037941 */ /* 0x000fea0003800200 */
.L_x_31431:
        /* <DEDUP_REMOVED lines=14> */
.L_x_31434:
[----:B------:R-:W-:Y:S05]  /*2940*/  BSYNC.RECONVERGENT B3 ;  /* 0x0000000000037941 */ /* 0x000fea0003800200 */
.L_x_31433:
        /* <DEDUP_REMOVED lines=14> */
.L_x_31436:
[----:B------:R-:W-:Y:S05]  /*2a30*/  BSYNC.RECONVERGENT B3 ;  /* 0x0000000000037941 */ /* 0x000fea0003800200 */
.L_x_31435:
        /* <DEDUP_REMOVED lines=14> */
.L_x_31438:
[----:B------:R-:W-:Y:S05]  /*2b20*/  BSYNC.RECONVERGENT B3 ;  /* 0x0000000000037941 */ /* 0x000fea0003800200 */
.L_x_31437:
        /* <DEDUP_REMOVED lines=14> */
.L_x_31440:
[----:B------:R-:W-:Y:S05]  /*2c10*/  BSYNC.RECONVERGENT B3 ;  /* 0x0000000000037941 */ /* 0x000fea0003800200 */
.L_x_31439:
        /* <DEDUP_REMOVED lines=14> */
.L_x_31442:
[----:B------:R-:W-:Y:S05]  /*2d00*/  BSYNC.RECONVERGENT B3 ;  /* 0x0000000000037941 */ /* 0x000fea0003800200 */
.L_x_31441:
        /* <DEDUP_REMOVED lines=14> */
.L_x_31444:
[----:B------:R-:W-:Y:S05]  /*2df0*/  BSYNC.RECONVERGENT B3 ;  /* 0x0000000000037941 */ /* 0x000fea0003800200 */
.L_x_31443:
        /* <DEDUP_REMOVED lines=14> */
.L_x_31446:
[----:B------:R-:W-:Y:S05]  /*2ee0*/  BSYNC.RECONVERGENT B3 ;  /* 0x0000000000037941 */ /* 0x000fea0003800200 */
.L_x_31445:
        /* <DEDUP_REMOVED lines=14> */
.L_x_31448:
[----:B------:R-:W-:Y:S05]  /*2fd0*/  BSYNC.RECONVERGENT B3 ;  /* 0x0000000000037941 */ /* 0x000fea0003800200 */
.L_x_31447:
        /* <DEDUP_REMOVED lines=14> */
.L_x_31450:
[----:B------:R-:W-:Y:S05]  /*30c0*/  BSYNC.RECONVERGENT B3 ;  /* 0x0000000000037941 */ /* 0x000fea0003800200 */
.L_x_31449:
        /* <DEDUP_REMOVED lines=14> */
.L_x_31452:
[----:B------:R-:W-:Y:S05]  /*31b0*/  BSYNC.RECONVERGENT B3 ;  /* 0x0000000000037941 */ /* 0x000fea0003800200 */
.L_x_31451:
        /* <DEDUP_REMOVED lines=13> */
.L_x_31454:
[----:B------:R-:W-:Y:S05]  /*3290*/  BSYNC.RECONVERGENT B3 ;  /* 0x0000000000037941 */ /* 0x000fea0003800200 */
.L_x_31453:
        /* <DEDUP_REMOVED lines=102> */
.L_x_31417:
[----:B------:R-:W-:Y:S05]  /*3900*/  EXIT ;  /* 0x000000000000794d */ /* 0x000fea0003800000 */
.L_x_31418:
[----:B------:R-:W-:Y:S01]  /*3910*/  BSSY B1, `(.L_x_31456) ;  /* 0x0000007000017945 */ /* 0x000fe20003800000 */
[----:B------:R-:W-:Y:S02]  /*3920*/  MOV R12, 0x10 ;  /* 0x00000010000c7802 */ /* 0x000fe40000000f00 */
[----:B------:R-:W-:Y:S02]  /*3930*/  MOV R11, 0x1f ;  /* 0x0000001f000b7802 */ /* 0x000fe40000000f00 */
[----:B------:R-:W-:-:S07]  /*3940*/  MOV R15, 0xffffffff ;  /* 0xffffffff000f7802 */ /* 0x000fce0000000f00 */
[----:B------:R-:W-:Y:S05]  /*3950*/  WARPSYNC.COLLECTIVE R15, `(.L_x_31457) ;  /* 0x000000000f087348 */ /* 0x000fea0003c00000 */
[----:B------:R0:W1:Y:S02]  /*3960*/  SHFL.BFLY P6, R14, R13, R12, R11 ;  /* 0x0c00000c0d0e7389 */ /* 0x00006400000c000b */
[----:B01----:R-:W-:Y:S05]  /*3970*/  ENDCOLLECTIVE ;  /* 0x000000000000791b */ /* 0x003fea0003800000 */
.L_x_31457:
[----:B------:R-:W-:Y:S05]  /*3980*/  BSYNC B1 ;  /* 0x0000000000017941 */ /* 0x000fea0003800000 */
.L_x_31456:
[----:B------:R-:W-:Y:S01]  /*3990*/  HFMA2 R11, -RZ, RZ, 0, 1.847743988037109375e-06 ;  /* 0x0000001fff0b7431 */ /* 0x000fe200000001ff */
[----:B------:R-:W-:Y:S01]  /*39a0*/  FMNMX R13, R14, R13, !PT ;  /* 0x0000000d0e0d7209 */ /* 0x000fe20007800000 */
[----:B------:R-:W-:Y:S01]  /*39b0*/  IMAD.MOV.U32 R12, RZ, RZ, 0x8 ;  /* 0x00000008ff0c7424 */ /* 0x000fe200078e00ff */
[----:B------:R-:W-:-:S07]  /*39c0*/  MOV R15, 0xffffffff ;  /* 0xffffffff000f7802 */ /* 0x000fce0000000f00 */
[----:B------:R-:W-:Y:S05]  /*39d0*/  WARPSYNC.COLLECTIVE R15, `(.L_x_31458) ;  /* 0x000000000f087348 */ /* 0x000fea0003c00000 */
[----:B------:R0:W1:Y:S02]  /*39e0*/  SHFL.BFLY P6, R14, R13, R12, R11 ;  /* 0x0c00000c0d0e7389 */ /* 0x00006400000c000b */
[----:B01----:R-:W-:Y:S05]  /*39f0*/  ENDCOLLECTIVE ;  /* 0x000000000000791b */ /* 0x003fea0003800000 */
.L_x_31458:
[----:B------:R-:W-:Y:S01]  /*3a00*/  HFMA2 R12, -RZ, RZ, 0, 2.384185791015625e-07 ;  /* 0x00000004ff0c7431 */ /* 0x000fe200000001ff */
[----:B------:R-:W-:-:S04]  /*3a10*/  FMNMX R0, R13, R14, !PT ;  /* 0x0000000e0d007209 */ /* 0x000fc80007800000 */
[----:B------:R-:W-:-:S07]  /*3a20*/  MOV R13, R0 ;  /* 0x00000000000d7202 */ /* 0x000fce0000000f00 */
[----:B------:R-:W-:Y:S05]  /*3a30*/  WARPSYNC.COLLECTIVE R15, `(.L_x_31459) ;  /* 0x000000000f087348 */ /* 0x000fea0003c00000 */
[----:B------:R0:W1:Y:S02]  /*3a40*/  SHFL.BFLY P6, R14, R13, R12, R11 ;  /* 0x0c00000c0d0e7389 */ /* 0x00006400000c000b */
[----:B01----:R-:W-:Y:S05]  /*3a50*/  ENDCOLLECTIVE ;  /* 0x000000000000791b */ /* 0x003fea0003800000 */
.L_x_31459:
[----:B------:R-:W-:Y:S02]  /*3a60*/  MOV R12, 0x2 ;  /* 0x00000002000c7802 */ /* 0x000fe40000000f00 */
[----:B------:R-:W-:-:S05]  /*3a70*/  FMNMX R2, R0, R14, !PT ;  /* 0x0000000e00027209 */ /* 0x000fca0007800000 */
[----:B------:R-:W-:-:S07]  /*3a80*/  IMAD.MOV.U32 R13, RZ, RZ, R2 ;  /* 0x000000ffff0d7224 */ /* 0x000fce00078e0002 */
[----:B------:R-:W-:Y:S05]  /*3a90*/  WARPSYNC.COLLECTIVE R15, `(.L_x_31460) ;  /* 0x000000000f087348 */ /* 0x000fea0003c00000 */
[----:B------:R0:W1:Y:S02]  /*3aa0*/  SHFL.BFLY P6, R14, R13, R12, R11 ;  /* 0x0c00000c0d0e7389 */ /* 0x00006400000c000b */
[----:B01----:R-:W-:Y:S05]  /*3ab0*/  ENDCOLLECTIVE ;  /* 0x000000000000791b */ /* 0x003fea0003800000 */
.L_x_31460:
[----:B------:R-:W-:Y:S01]  /*3ac0*/  HFMA2 R12, -RZ, RZ, 0, 5.9604644775390625e-08 ;  /* 0x00000001ff0c7431 */ /* 0x000fe200000001ff */
[----:B------:R-:W-:-:S04]  /*3ad0*/  FMNMX R3, R2, R14, !PT ;  /* 0x0000000e02037209 */ /* 0x000fc80007800000 */
[----:B------:R-:W-:-:S07]  /*3ae0*/  MOV R13, R3 ;  /* 0x00000003000d7202 */ /* 0x000fce0000000f00 */
[----:B------:R-:W-:Y:S05]  /*3af0*/  WARPSYNC.COLLECTIVE R15, `(.L_x_31461) ;  /* 0x000000000f087348 */ /* 0x000fea0003c00000 */
[----:B------:R0:W1:Y:S02]  /*3b00*/  SHFL.BFLY P6, R14, R13, R12, R11 ;  /* 0x0c00000c0d0e7389 */ /* 0x00006400000c000b */
[----:B01----:R-:W-:Y:S05]  /*3b10*/  ENDCOLLECTIVE ;  /* 0x000000000000791b */ /* 0x003fea0003800000 */
.L_x_31461:
[----:B------:R-:W-:Y:S01]  /*3b20*/  MOV R12, 0x3bbb989d ;  /* 0x3bbb989d000c7802 */ /* 0x000fe20000000f00 */
        /* <DEDUP_REMOVED lines=26> */
[----:B------:R-:W-:-:S02]  /*3cd0*/  FADD R14, -R14, R9 ;  /* 0x000000090e0e7221 */ /* 0x000fc40000000100 */
        /* <DEDUP_REMOVED lines=74> */
[C---:B------:R-:W-:Y:S01]  /*4180*/  FADD R20, R16.reuse, -12583039 ;  /* 0xcb40007f10147421 */ /* 0x040fe20000000000 */
[----:B------:R-:W-:Y:S01]  /*4190*/  SHF.L.U32 R16, R16, 0x17, RZ ;  /* 0x0000001710107819 */ /* 0x000fe200000006ff */
[----:B0-----:R-:W-:Y:S02]  /*41a0*/  FMUL R10, R10, R15 ;  /* 0x0000000f0a0a7220 */ /* 0x001fe40000400000 */
        /* <DEDUP_REMOVED lines=57> */
[----:B------:R-:W-:-:S02]  /*4540*/  FADD R11, RZ, R7 ;  /* 0x00000007ff0b7221 */ /* 0x000fc40000000000 */
[----:B------:R0:W1:Y:S02]  /*4550*/  MUFU.EX2 R17, R12 ;  /* 0x0000000c00117308 */ /* 0x0000640000000800 */
[----:B------:R-:W-:-:S06]  /*4560*/  FADD R11, R11, R2 ;  /* 0x000000020b0b7221 */ /* 0x000fcc0000000000 */
[----:B------:R-:W2:Y:S01]  /*4570*/  MUFU.EX2 R14, R14 ;  /* 0x0000000e000e7308 */ /* 0x000ea20000000800 */
[----:B0-----:R-:W-:-:S04]  /*4580*/  FADD R12, R11, R0 ;  /* 0x000000000b0c7221 */ /* 0x001fc80000000000 */
        /* <DEDUP_REMOVED lines=22> */
.L_x_31462:
[----:B------:R-:W-:Y:S02]  /*46f0*/  HFMA2 R12, -RZ, RZ, 0, 4.76837158203125e-07 ;  /* 0x00000008ff0c7431 */ /* 0x000fe400000001ff */
[----:B------:R-:W-:-:S05]  /*4700*/  FADD R26, R13, R14 ;  /* 0x0000000e0d1a7221 */ /* 0x000fca0000000000 */
[----:B------:R-:W-:-:S07]  /*4710*/  MOV R13, R26 ;  /* 0x0000001a000d7202 */ /* 0x000fce0000000f00 */
[----:B------:R-:W-:Y:S05]  /*4720*/  WARPSYNC.COLLECTIVE R15, `(.L_x_31463) ;  /* 0x000000000f087348 */ /* 0x000fea0003c00000 */
[----:B------:R0:W1:Y:S02]  /*4730*/  SHFL.BFLY P6, R14, R13, R12, R11 ;  /* 0x0c00000c0d0e7389 */ /* 0x00006400000c000b */
[----:B01----:R-:W-:Y:S05]  /*4740*/  ENDCOLLECTIVE ;  /* 0x000000000000791b */ /* 0x003fea0003800000 */
.L_x_31463:
[----:B------:R-:W-:Y:S02]  /*4750*/  IMAD.MOV.U32 R12, RZ, RZ, 0x4 ;  /* 0x00000004ff0c7424 */ /* 0x000fe400078e00ff */
[----:B------:R-:W-:-:S05]  /*4760*/  FADD R48, R26, R14 ;  /* 0x0000000e1a307221 */ /* 0x000fca0000000000 */
[----:B------:R-:W-:-:S07]  /*4770*/  MOV R13, R48 ;  /* 0x00000030000d7202 */ /* 0x000fce0000000f00 */
[----:B------:R-:W-:Y:S05]  /*4780*/  WARPSYNC.COLLECTIVE R15, `(.L_x_31464) ;  /* 0x000000000f087348 */ /* 0x000fea0003c00000 */
[----:B------:R0:W1:Y:S02]  /*4790*/  SHFL.BFLY P6, R14, R13, R12, R11 ;  /* 0x0c00000c0d0e7389 */ /* 0x00006400000c000b */
[----:B01----:R-:W-:Y:S05]  /*47a0*/  ENDCOLLECTIVE ;  /* 0x000000000000791b */ /* 0x003fea0003800000 */
.L_x_31464:
[----:B------:R-:W-:Y:S02]  /*47b0*/  HFMA2 R12, -RZ, RZ, 0, 1.1920928955078125e-07 ;  /* 0x00000002ff0c7431 */ /* 0x000fe400000001ff */
[----:B------:R-:W-:-:S05]  /*47c0*/  FADD R49, R48, R14 ;  /* 0x0000000e30317221 */ /* 0x000fca0000000000 */
[----:B------:R-:W-:-:S07]  /*47d0*/  MOV R13, R49 ;  /* 0x00000031000d7202 */ /* 0x000fce0000000f00 */
[----:B------:R-:W-:Y:S05]  /*47e0*/  WARPSYNC.COLLECTIVE R15, `(.L_x_31465) ;  /* 0x000000000f087348 */ /* 0x000fea0003c00000 */
[----:B------:R0:W1:Y:S02]  /*47f0*/  SHFL.BFLY P6, R14, R13, R12, R11 ;  /* 0x0c00000c0d0e7389 */ /* 0x00006400000c000b */
[----:B01----:R-:W-:Y:S05]  /*4800*/  ENDCOLLECTIVE ;  /* 0x000000000000791b */ /* 0x003fea0003800000 */
.L_x_31465:
[----:B------:R-:W-:Y:S02]  /*4810*/  HFMA2 R12, -RZ, RZ, 0, 5.9604644775390625e-08 ;  /* 0x00000001ff0c7431 */ /* 0x000fe400000001ff */
[----:B------:R-:W-:-:S05]  /*4820*/  FADD R50, R49, R14 ;  /* 0x0000000e31327221 */ /* 0x000fca0000000000 */
[----:B------:R-:W-:-:S07]  /*4830*/  MOV R13, R50 ;  /* 0x00000032000d7202 */ /* 0x000fce0000000f00 */
[----:B------:R-:W-:Y:S05]  /*4840*/  WARPSYNC.COLLECTIVE R15, `(.L_x_31466) ;  /* 0x000000000f087348 */ /* 0x000fea0003c00000 */
[----:B------:R0:W1:Y:S02]  /*4850*/  SHFL.BFLY P6, R14, R13, R12, R11 ;  /* 0x0c00000c0d0e7389 */ /* 0x00006400000c000b */
[----:B01----:R-:W-:Y:S05]  /*4860*/  ENDCOLLECTIVE ;  /* 0x000000000000791b */ /* 0x003fea0003800000 */
.L_x_31466:
[----:B------:R-:W-:Y:S05]  /*4870*/  BRA `(.L_x_31467) ;  /* 0xffffffd800547947 */ /* 0x000fea000383ffff */
        .weak           $__internal_504_$__cuda_sm3x_div_rn_noftz_f32_slowpath
        .type           $__internal_504_$__cuda_sm3x_div_rn_noftz_f32_slowpath,@function
        .size           $__internal_504_$__cuda_sm3x_div_rn_noftz_f32_slowpath,(.L_x_37881 - $__internal_504_$__cuda_sm3x_div_rn_noftz_f32_slowpath)
$__internal_504_$__cuda_sm3x_div_rn_noftz_f32_slowpath:
        /* <DEDUP_REMOVED lines=35> */
.L_x_31469:
        /* <DEDUP_REMOVED lines=51> */
.L_x_31476:
[----:B------:R-:W-:-:S04]  /*4de0*/  LOP3.LUT R7, R7, 0x80000000, RZ, 0xc0, !PT ;  /* 0x8000000007077812 */ /* 0x000fc800078ec0ff */
[----:B------:R-:W-:Y:S01]  /*4df0*/  LOP3.LUT R7, R7, 0x7f800000, RZ, 0xfc, !PT ;  /* 0x7f80000007077812 */ /* 0x000fe200078efcff */
[----:B------:R-:W-:Y:S06]  /*4e00*/  BRA `(.L_x_31477) ;  /* 0x0000000000047947 */ /* 0x000fec0003800000 */
.L_x_31475:
[----:B------:R-:W-:-:S07]  /*4e10*/  LEA R7, R48, R7, 0x17 ;  /* 0x0000000730077211 */ /* 0x000fce00078eb8ff */
.L_x_31477:
[----:B------:R-:W-:Y:S05]  /*4e20*/  BSYNC.RECONVERGENT B2 ;  /* 0x0000000000027941 */ /* 0x000fea0003800200 */
.L_x_31474:
[----:B------:R-:W-:Y:S05]  /*4e30*/  BRA `(.L_x_31478) ;  /* 0x0000000000207947 */ /* 0x000fea0003800000 */
.L_x_31473:
[----:B------:R-:W-:-:S04]  /*4e40*/  LOP3.LUT R7, R12, 0x80000000, R7, 0x48, !PT ;  /* 0x800000000c077812 */ /* 0x000fc800078e4807 */
[----:B------:R-:W-:Y:S01]  /*4e50*/  LOP3.LUT R7, R7, 0x7f800000, RZ, 0xfc, !PT ;  /* 0x7f80000007077812 */ /* 0x000fe200078efcff */
[----:B------:R-:W-:Y:S06]  /*4e60*/  BRA `(.L_x_31478) ;  /* 0x0000000000147947 */ /* 0x000fec0003800000 */
.L_x_31472:
[----:B------:R-:W-:Y:S01]  /*4e70*/  LOP3.LUT R7, R12, 0x80000000, R7, 0x48, !PT ;  /* 0x800000000c077812 */ /* 0x000fe200078e4807 */
[----:B------:R-:W-:Y:S06]  /*4e80*/  BRA `(.L_x_31478) ;  /* 0x00000000000c7947 */ /* 0x000fec0003800000 */
.L_x_31471:
[----:B------:R-:W0:Y:S01]  /*4e90*/  MUFU.RSQ R7, -QNAN ;  /* 0xffc0000000077908 */ /* 0x000e220000001400 */
[----:B------:R-:W-:Y:S05]  /*4ea0*/  BRA `(.L_x_31478) ;  /* 0x0000000000047947 */ /* 0x000fea0003800000 */
.L_x_31470:
[----:B------:R-:W-:-:S07]  /*4eb0*/  FADD.FTZ R7, R7, R12 ;  /* 0x0000000c07077221 */ /* 0x000fce0000010000 */
.L_x_31478:
[----:B------:R-:W-:Y:S05]  /*4ec0*/  BSYNC.RECONVERGENT B1 ;  /* 0x0000000000017941 */ /* 0x000fea0003800200 */
.L_x_31468:
[----:B------:R-:W-:Y:S01]  /*4ed0*/  HFMA2 R13, -RZ, RZ, 0, 0 ;  /* 0x00000000ff0d7431 */ /* 0x000fe200000001ff */
[----:B------:R-:W-:-:S04]  /*4ee0*/  MOV R12, R14 ;  /* 0x0000000e000c7202 */ /* 0x000fc80000000f00 */
[----:B0-----:R-:W-:Y:S05]  /*4ef0*/  RET.REL.NODEC R12 `(_Z15SoftmaxWarpImplI24ElementwiseScaleMaskLoadIffbE11DirectStoreIffEfLi1ELi18ELi32ELi1ELb1EL9Algorithm0EEvT_T0_ll) ;  /* 0xffffffb00c407950 */ /* 0x001fea0003c3ffff */
.L_x_31479:
        /* <DEDUP_REMOVED lines=16> */
.L_x_37881:


//--------------------- .text._Z15SoftmaxWarpImplI24ElementwiseScaleMaskLoadIffbE11DirectStoreIffEfLi1ELi18ELi32ELi1ELb0EL9Algorithm0EEvT_T0_ll --------------------------
	.section	.text._Z15SoftmaxWarpImplI24ElementwiseScaleMaskLoadIffbE11DirectStoreIffEfLi1ELi18ELi32ELi1ELb0EL9Algorithm0EEvT_T0_ll,"ax",@progbits
	.align	128
        .global         _Z15SoftmaxWarpImplI24ElementwiseScaleMaskLoadIffbE11DirectStoreIffEfLi1ELi18ELi32ELi1ELb0EL9Algorithm0EEvT_T0_ll
        .type           _Z15SoftmaxWarpImplI24ElementwiseScaleMaskLoadIffbE11DirectStoreIffEfLi1ELi18ELi32ELi1ELb0EL9Algorithm0EEvT_T0_ll,@function
        .size           _Z15SoftmaxWarpImplI24ElementwiseScaleMaskLoadIffbE11DirectStoreIffEfLi1ELi18ELi32ELi1ELb0EL9Algorithm0EEvT_T0_ll,(.L_x_37882 - _Z15SoftmaxWarpImplI24ElementwiseScaleMaskLoadIffbE11DirectStoreIffEfLi1ELi18ELi32ELi1ELb0EL9Algorithm0EEvT_T0_ll)
        .other          _Z15SoftmaxWarpImplI24ElementwiseScaleMaskLoadIffbE11DirectStoreIffEfLi1ELi18ELi32ELi1ELb0EL9Algorithm0EEvT_T0_ll,@"STO_CUDA_ENTRY STV_DEFAULT"
_Z15SoftmaxWarpImplI24ElementwiseScaleMaskLoadIffbE11DirectStoreIffEfLi1ELi18ELi32ELi1ELb0EL9Algorithm0EEvT_T0_ll:
.text._Z15SoftmaxWarpImplI24ElementwiseScaleMaskLoadIffbE11DirectStoreIffEfLi1ELi18ELi32ELi1ELb0EL9Algorithm0EEvT_T0_ll:
        /* <DEDUP_REMOVED lines=24> */
.L_x_31480:
        /* <DEDUP_REMOVED lines=13> */
.L_x_31518:
[----:B---3--:R-:W3:Y:S01]  /*0250*/  LDC.64 R2, c[0x0][0x390] ;  /* 0x0000e400ff027b82 */ /* 0x008ee20000000a00 */
[----:B------:R-:W-:Y:S02]  /*0260*/  MOV R33, RZ ;  /* 0x000000ff00217202 */ /* 0x000fe40000000f00 */
[C---:B--2---:R-:W-:Y:S02]  /*0270*/  R2UR UR12, R24.reuse ;  /* 0x00000000180c72ca */ /* 0x044fe400000e0000 */
[C---:B------:R-:W-:Y:S02]  /*0280*/  R2UR UR13, R25.reuse ;  /* 0x00000000190d72ca */ /* 0x040fe400000e0000 */
[C---:B------:R-:W-:Y:S01]  /*0290*/  R2UR UR6, R24.reuse ;  /* 0x00000000180672ca */ /* 0x040fe200000e0000 */
[----:B------:R-:W2:Y:S01]  /*02a0*/  LDC.64 R10, c[0x0][0x398] ;  /* 0x0000e600ff0a7b82 */ /* 0x000ea20000000a00 */
[----:B------:R-:W-:Y:S02]  /*02b0*/  R2UR UR7, R25 ;  /* 0x00000000190772ca */ /* 0x000fe400000e0000 */
[----:B------:R-:W-:-:S02]  /*02c0*/  R2UR UR4, R24 ;  /* 0x00000000180472ca */ /* 0x000fc400000e0000 */
[C---:B------:R-:W-:Y:S02]  /*02d0*/  R2UR UR5, R25.reuse ;  /* 0x00000000190572ca */ /* 0x040fe400000e0000 */
[C---:B------:R-:W-:Y:S02]  /*02e0*/  R2UR UR8, R24.reuse ;  /* 0x00000000180872ca */ /* 0x040fe400000e0000 */
[C---:B------:R-:W-:Y:S02]  /*02f0*/  R2UR UR9, R25.reuse ;  /* 0x00000000190972ca */ /* 0x040fe400000e0000 */
[----:B------:R-:W-:Y:S02]  /*0300*/  R2UR UR10, R24 ;  /* 0x00000000180a72ca */ /* 0x000fe400000e0000 */
[----:B------:R-:W-:Y:S01]  /*0310*/  R2UR UR11, R25 ;  /* 0x00000000190b72ca */ /* 0x000fe200000e0000 */
[-C--:B---3--:R-:W-:Y:S02]  /*0320*/  IMAD R0, R29, R2.reuse, RZ ;  /* 0x000000021d007224 */ /* 0x088fe400078e02ff */
[----:B-1----:R-:W-:-:S04]  /*0330*/  IMAD.WIDE.U32 R4, R30, R2, R32 ;  /* 0x000000021e047225 */ /* 0x002fc800078e0020 */
[----:B------:R-:W-:Y:S01]  /*0340*/  IMAD R3, R30, R3, R0 ;  /* 0x000000031e037224 */ /* 0x000fe200078e0200 */
[----:B------:R-:W-:-:S04]  /*0350*/  IADD3 R14, P0, PT, R4, UR38, RZ ;  /* 0x00000026040e7c10 */ /* 0x000fc8000ff1e0ff */
[----:B------:R-:W-:-:S04]  /*0360*/  IADD3 R3, PT, PT, R5, R3, RZ ;  /* 0x0000000305037210 */ /* 0x000fc80007ffe0ff */
[----:B------:R-:W-:Y:S02]  /*0370*/  IADD3.X R15, PT, PT, R3, UR39, RZ, P0, !PT ;  /* 0x00000027030f7c10 */ /* 0x000fe400087fe4ff */
[----:B------:R-:W-:Y:S02]  /*0380*/  LEA R2, P0, R4, UR36, 0x2 ;  /* 0x0000002404027c11 */ /* 0x000fe4000f8010ff */
[----:B------:R-:W-:Y:S01]  /*0390*/  R2UR UR18, R24 ;  /* 0x00000000181272ca */ /* 0x000fe200000e0000 */
[----:B------:R-:W3:Y:S01]  /*03a0*/  LDG.E.U8 R20, desc[UR12][R14.64+0x80] ;  /* 0x0000800c0e147981 */ /* 0x000ee2000c1e1100 */
[----:B------:R-:W-:Y:S02]  /*03b0*/  R2UR UR19, R25 ;  /* 0x00000000191372ca */ /* 0x000fe400000e0000 */
[----:B------:R-:W-:Y:S01]  /*03c0*/  LEA.HI.X R3, R4, UR37, R3, 0x2, P0 ;  /* 0x0000002504037c11 */ /* 0x000fe200080f1403 */
[----:B------:R-:W4:Y:S04]  /*03d0*/  LDG.E.U8 R9, desc[UR6][R14.64+0x20] ;  /* 0x000020060e097981 */ /* 0x000f28000c1e1100 */
[----:B------:R-:W2:Y:S04]  /*03e0*/  LDG.E R4, desc[UR4][R2.64] ;  /* 0x0000000402047981 */ /* 0x000ea8000c1e1900 */
[----:B------:R-:W5:Y:S01]  /*03f0*/  LDG.E.U8 R0, desc[UR4][R14.64] ;  /* 0x000000040e007981 */ /* 0x000f62000c1e1100 */
[----:B------:R-:W-:-:S02]  /*0400*/  R2UR UR14, R24 ;  /* 0x00000000180e72ca */ /* 0x000fc400000e0000 */
[C---:B------:R-:W-:Y:S01]  /*0410*/  R2UR UR15, R25.reuse ;  /* 0x00000000190f72ca */ /* 0x040fe200000e0000 */
[----:B------:R-:W5:Y:S01]  /*0420*/  LDG.E.U8 R17, desc[UR8][R14.64+0x40] ;  /* 0x000040080e117981 */ /* 0x000f62000c1e1100 */
[C---:B------:R-:W-:Y:S02]  /*0430*/  R2UR UR16, R24.reuse ;  /* 0x00000000181072ca */ /* 0x040fe400000e0000 */
[----:B------:R-:W-:Y:S01]  /*0440*/  R2UR UR17, R25 ;  /* 0x00000000191172ca */ /* 0x000fe200000e0000 */
[----:B------:R-:W5:Y:S04]  /*0450*/  LDG.E R16, desc[UR4][R2.64+0x100] ;  /* 0x0001000402107981 */ /* 0x000f68000c1e1900 */
[----:B------:R-:W5:Y:S04]  /*0460*/  LDG.E.U8 R26, desc[UR18][R14.64+0xe0] ;  /* 0x0000e0120e1a7981 */ /* 0x000f68000c1e1100 */
[----:B------:R-:W5:Y:S04]  /*0470*/  LDG.E R6, desc[UR6][R2.64+0x80] ;  /* 0x0000800602067981 */ /* 0x000f68000c1e1900 */
[----:B------:R-:W5:Y:S04]  /*0480*/  LDG.E.U8 R28, desc[UR12][R14.64+0x120] ;  /* 0x0001200c0e1c7981 */ /* 0x000f68000c1e1100 */
[----:B------:R-:W5:Y:S04]  /*0490*/  LDG.E R18, desc[UR8][R2.64+0x180] ;  /* 0x0001800802127981 */ /* 0x000f68000c1e1900 */
[----:B------:R-:W5:Y:S01]  /*04a0*/  LDG.E.U8 R19, desc[UR10][R14.64+0x60] ;  /* 0x0000600a0e137981 */ /* 0x000f62000c1e1100 */
[----:B------:R-:W-:-:S02]  /*04b0*/  R2UR UR20, R24 ;  /* 0x00000000181472ca */ /* 0x000fc400000e0000 */
[----:B------:R-:W-:Y:S01]  /*04c0*/  R2UR UR21, R25 ;  /* 0x00000000191572ca */ /* 0x000fe200000e0000 */
[----:B------:R-:W5:Y:S04]  /*04d0*/  LDG.E R38, desc[UR6][R2.64+0x280] ;  /* 0x0002800602267981 */ /* 0x000f68000c1e1900 */
[----:B------:R-:W5:Y:S04]  /*04e0*/  LDG.E.U8 R21, desc[UR14][R14.64+0xa0] ;  /* 0x0000a00e0e157981 */ /* 0x000f68000c1e1100 */
[----:B------:R-:W5:Y:S04]  /*04f0*/  LDG.E.U8 R23, desc[UR16][R14.64+0xc0] ;  /* 0x0000c0100e177981 */ /* 0x000f68000c1e1100 */
[----:B------:R-:W5:Y:S04]  /*0500*/  LDG.E R22, desc[UR4][R2.64+0x200] ;  /* 0x0002000402167981 */ /* 0x000f68000c1e1900 */
[----:B------:R-:W5:Y:S04]  /*0510*/  LDG.E R40, desc[UR8][R2.64+0x300] ;  /* 0x0003000802287981 */ /* 0x000f68000c1e1900 */
[----:B------:R-:W5:Y:S04]  /*0520*/  LDG.E.U8 R27, desc[UR10][R14.64+0x100] ;  /* 0x0001000a0e1b7981 */ /* 0x000f68000c1e1100 */
        /* <DEDUP_REMOVED lines=12> */
[----:B------:R-:W5:Y:S01]  /*05f0*/  LDG.E R36, desc[UR12][R2.64+0x700] ;  /* 0x0007000c02247981 */ /* 0x000f62000c1e1900 */
[----:B---3--:R-:W-:-:S03]  /*0600*/  ISETP.NE.AND P0, PT, R20, RZ, PT ;  /* 0x000000ff1400720c */ /* 0x008fc60003f05270 */
[----:B------:R-:W3:Y:S01]  /*0610*/  LDG.E R20, desc[UR6][R2.64+0x500] ;  /* 0x0005000602147981 */ /* 0x000ee2000c1e1900 */
[----:B----4-:R-:W-:Y:S01]  /*0620*/  ISETP.NE.AND P3, PT, R9, RZ, PT ;  /* 0x000000ff0900720c */ /* 0x010fe20003f65270 */
[-C--:B--2---:R-:W-:Y:S01]  /*0630*/  FMUL R9, R4, R11.reuse ;  /* 0x0000000b04097220 */ /* 0x084fe20000400000 */
[----:B-----5:R-:W-:Y:S02]  /*0640*/  ISETP.NE.AND P4, PT, R0, RZ, PT ;  /* 0x000000ff0000720c */ /* 0x020fe40003f85270 */
[----:B------:R1:W2:Y:S01]  /*0650*/  LDG.E.U8 R0, desc[UR18][R14.64+0x200] ;  /* 0x000200120e007981 */ /* 0x0002a2000c1e1100 */
[----:B------:R-:W-:Y:S01]  /*0660*/  ISETP.NE.AND P2, PT, R17, RZ, PT ;  /* 0x000000ff1100720c */ /* 0x000fe20003f45270 */
[----:B------:R-:W-:Y:S01]  /*0670*/  FMUL R17, R16, R11 ;  /* 0x0000000b10117220 */ /* 0x000fe20000400000 */
[----:B------:R-:W-:Y:S01]  /*0680*/  FSEL R9, R9, R10, P4 ;  /* 0x0000000a09097208 */ /* 0x000fe20002000000 */
[----:B------:R-:W4:Y:S01]  /*0690*/  LDG.E R16, desc[UR6][R2.64+0x800] ;  /* 0x0008000602107981 */ /* 0x000f22000c1e1900 */
[----:B------:R-:W-:-:S02]  /*06a0*/  ISETP.NE.AND P4, PT, R26, RZ, PT ;  /* 0x000000ff1a00720c */ /* 0x000fc40003f85270 */
[-C--:B------:R-:W-:Y:S01]  /*06b0*/  FSEL R26, R17, R10.reuse, P2 ;  /* 0x0000000a111a7208 */ /* 0x080fe20001000000 */
[----:B------:R-:W5:Y:S01]  /*06c0*/  LDG.E R14, desc[UR8][R2.64+0x880] ;  /* 0x00088008020e7981 */ /* 0x000f62000c1e1900 */
[-C--:B-1----:R-:W-:Y:S01]  /*06d0*/  FMUL R15, R6, R11.reuse ;  /* 0x0000000b060f7220 */ /* 0x082fe20000400000 */
[----:B------:R-:W-:Y:S02]  /*06e0*/  ISETP.NE.AND P2, PT, R28, RZ, PT ;  /* 0x000000ff1c00720c */ /* 0x000fe40003f45270 */
[----:B------:R-:W4:Y:S02]  /*06f0*/  LDG.E R28, desc[UR14][R2.64+0x680] ;  /* 0x0006800e021c7981 */ /* 0x000f24000c1e1900 */
[----:B------:R-:W-:Y:S01]  /*0700*/  FSEL R34, R15, R10, P3 ;  /* 0x0000000a0f227208 */ /* 0x000fe20001800000 */
[----:B------:R-:W-:Y:S02]  /*0710*/  FMUL R15, R18, R11 ;  /* 0x0000000b120f7220 */ /* 0x000fe40000400000 */
[----:B------:R1:W5:Y:S01]  /*0720*/  LDG.E R18, desc[UR4][R2.64+0x780] ;  /* 0x0007800402127981 */ /* 0x000362000c1e1900 */
[----:B------:R-:W-:-:S04]  /*0730*/  ISETP.NE.AND P1, PT, R19, RZ, PT ;  /* 0x000000ff1300720c */ /* 0x000fc80003f25270 */
[-C--:B------:R-:W-:Y:S01]  /*0740*/  FSEL R4, R15, R10.reuse, P1 ;  /* 0x0000000a0f047208 */ /* 0x080fe20000800000 */
[-C--:B------:R-:W-:Y:S01]  /*0750*/  FMUL R15, R38, R11.reuse ;  /* 0x0000000b260f7220 */ /* 0x080fe20000400000 */
[----:B------:R-:W-:Y:S02]  /*0760*/  ISETP.NE.AND P6, PT, R21, RZ, PT ;  /* 0x000000ff1500720c */ /* 0x000fe40003fc5270 */
[----:B-1----:R-:W-:Y:S02]  /*0770*/  FMNMX3 R3, R9, -INF , R34, !PT ;  /* 0xff80000009037876 */ /* 0x002fe40007800022 */
[----:B------:R-:W-:Y:S01]  /*0780*/  ISETP.NE.AND P5, PT, R23, RZ, PT ;  /* 0x000000ff1700720c */ /* 0x000fe20003fa5270 */
[-C--:B------:R-:W-:Y:S01]  /*0790*/  FMUL R23, R22, R11.reuse ;  /* 0x0000000b16177220 */ /* 0x080fe20000400000 */
[----:B------:R-:W-:Y:S01]  /*07a0*/  FSEL R6, R15, R10, P6 ;  /* 0x0000000a0f067208 */ /* 0x000fe20003000000 */
[----:B------:R-:W-:-:S03]  /*07b0*/  FMUL R17, R40, R11 ;  /* 0x0000000b28117220 */ /* 0x000fc60000400000 */
[----:B------:R-:W-:Y:S02]  /*07c0*/  FSEL R23, R23, R10, P0 ;  /* 0x0000000a17177208 */ /* 0x000fe40000000000 */
[----:B------:R-:W-:Y:S02]  /*07d0*/  FMNMX3 R3, R3, R26, R4, !PT ;  /* 0x0000001a03037276 */ /* 0x000fe40007800004 */
[----:B------:R-:W-:Y:S01]  /*07e0*/  ISETP.NE.AND P3, PT, R27, RZ, PT ;  /* 0x000000ff1b00720c */ /* 0x000fe20003f65270 */
[----:B------:R-:W-:Y:S01]  /*07f0*/  FMUL R15, R42, R11 ;  /* 0x0000000b2a0f7220 */ /* 0x000fe20000400000 */
[----:B------:R-:W-:Y:S02]  /*0800*/  FMNMX3 R3, R3, R23, R6, !PT ;  /* 0x0000001703037276 */ /* 0x000fe40007800006 */
[----:B------:R-:W-:Y:S02]  /*0810*/  ISETP.NE.AND P1, PT, R35, RZ, PT ;  /* 0x000000ff2300720c */ /* 0x000fe40003f25270 */
[----:B------:R-:W-:-:S02]  /*0820*/  ISETP.NE.AND P6, PT, R7, RZ, PT ;  /* 0x000000ff0700720c */ /* 0x000fc40003fc5270 */
[-C--:B------:R-:W-:Y:S02]  /*0830*/  FSEL R7, R17, R10.reuse, P5 ;  /* 0x0000000a11077208 */ /* 0x080fe40002800000 */
[----:B------:R-:W-:Y:S02]  /*0840*/  ISETP.NE.AND P5, PT, R8, RZ, PT ;  /* 0x000000ff0800720c */ /* 0x000fe40003fa5270 */
[----:B------:R-:W-:Y:S01]  /*0850*/  FSEL R8, R15, R10, P4 ;  /* 0x0000000a0f087208 */ /* 0x000fe20002000000 */
[-C--:B------:R-:W-:Y:S01]  /*0860*/  FMUL R17, R44, R11.reuse ;  /* 0x0000000b2c117220 */ /* 0x080fe20000400000 */
[----:B------:R-:W-:-:S04]  /*0870*/  FMUL R21, R46, R11 ;  /* 0x0000000b2e157220 */ /* 0x000fc80000400000 */
[-C--:B------:R-:W-:Y:S02]  /*0880*/  FSEL R22, R17, R10.reuse, P3 ;  /* 0x0000000a11167208 */ /* 0x080fe40001800000 */
[----:B------:R-:W-:Y:S02]  /*0890*/  FMNMX3 R3, R3, R7, R8, !PT ;  /* 0x0000000703037276 */ /* 0x000fe40007800008 */
[----:B------:R-:W-:Y:S02]  /*08a0*/  FSEL R21, R21, R10, P2 ;  /* 0x0000000a15157208 */ /* 0x000fe40001000000 */
[----:B------:R-:W-:Y:S02]  /*08b0*/  ISETP.NE.AND P0, PT, R33, RZ, PT ;  /* 0x000000ff2100720c */ /* 0x000fe40003f05270 */
[----:B------:R-:W-:Y:S02]  /*08c0*/  FMNMX3 R3, R3, R22, R21, !PT ;  /* 0x0000001603037276 */ /* 0x000fe40007800015 */
[----:B------:R-:W-:-:S02]  /*08d0*/  ISETP.NE.AND P4, PT, R13, RZ, PT ;  /* 0x000000ff0d00720c */ /* 0x000fc40003f85270 */
[----:B------:R-:W-:Y:S01]  /*08e0*/  ISETP.NE.AND P3, PT, R12, RZ, PT ;  /* 0x000000ff0c00720c */ /* 0x000fe20003f65270 */
[-C--:B------:R-:W-:Y:S01]  /*08f0*/  FMUL R19, R50, R11.reuse ;  /* 0x0000000b32137220 */ /* 0x080fe20000400000 */
[----:B------:R-:W-:-:S04]  /*0900*/  FMUL R17, R36, R11 ;  /* 0x0000000b24117220 */ /* 0x000fc80000400000 */
[-C--:B------:R-:W-:Y:S01]  /*0910*/  FSEL R19, R19, R10.reuse, P6 ;  /* 0x0000000a13137208 */ /* 0x080fe20003000000 */
[----:B------:R-:W-:Y:S01]  /*0920*/  UMOV UR4, 0xffffffff ;  /* 0xffffffff00047882 */ /* 0x000fe20000000000 */
[----:B------:R-:W-:Y:S01]  /*0930*/  FSEL R17, R17, R10, P4 ;  /* 0x0000000a11117208 */ /* 0x000fe20002000000 */
[----:B---3--:R-:W-:-:S05]  /*0940*/  FMUL R27, R20, R11 ;  /* 0x0000000b141b7220 */ /* 0x008fca0000400000 */
[----:B------:R-:W-:Y:S02]  /*0950*/  FSEL R27, R27, R10, P1 ;  /* 0x0000000a1b1b7208 */ /* 0x000fe40000800000 */
[----:B------:R-:W-:Y:S01]  /*0960*/  ISETP.NE.AND P1, PT, R5, RZ, PT ;  /* 0x000000ff0500720c */ /* 0x000fe20003f25270 */
[-C--:B------:R-:W-:Y:S01]  /*0970*/  FMUL R5, R48, R11.reuse ;  /* 0x0000000b30057220 */ /* 0x080fe20000400000 */
[----:B--2---:R-:W-:Y:S01]  /*0980*/  ISETP.NE.AND P2, PT, R0, RZ, PT ;  /* 0x000000ff0000720c */ /* 0x004fe20003f45270 */
[----:B----4-:R-:W-:-:S03]  /*0990*/  FMUL R13, R28, R11 ;  /* 0x0000000b1c0d7220 */ /* 0x010fc60000400000 */
[-C--:B------:R-:W-:Y:S01]  /*09a0*/  FSEL R28, R5, R10.reuse, P0 ;  /* 0x0000000a051c7208 */ /* 0x080fe20000000000 */
[-C--:B-----5:R-:W-:Y:S01]  /*09b0*/  FMUL R5, R18, R11.reuse ;  /* 0x0000000b12057220 */ /* 0x0a0fe20000400000 */
[-C--:B------:R-:W-:Y:S01]  /*09c0*/  FSEL R20, R13, R10.reuse, P5 ;  /* 0x0000000a0d147208 */ /* 0x080fe20002800000 */
[----:B------:R-:W-:Y:S01]  /*09d0*/  FMUL R13, R16, R11 ;  /* 0x0000000b100d7220 */ /* 0x000fe20000400000 */
[----:B------:R-:W-:Y:S02]  /*09e0*/  FMNMX3 R3, R3, R27, R28, !PT ;  /* 0x0000001b03037276 */ /* 0x000fe4000780001c */
        /* <DEDUP_REMOVED lines=60> */
[----:B------:R-:W1:Y:S01]  /*0db0*/  MUFU.EX2 R42, R42 ;  /* 0x0000002a002a7308 */ /* 0x000e620000000800 */
[-C--:B------:R-:W-:Y:S01]  /*0dc0*/  FFMA.RM R17, R17, R12.reuse, 12582913 ;  /* 0x4b40000111117423 */ /* 0x080fe2000000400c */
[----:B------:R-:W-:Y:S01]  /*0dd0*/  FFMA R7, R26, 1.4426950216293334961, -R7 ;  /* 0x3fb8aa3b1a077823 */ /* 0x000fe20000000807 */
[----:B------:R-:W-:Y:S01]  /*0de0*/  FFMA R38, R38, 1.925963033500011079e-08, R5 ;  /* 0x32a5706026267823 */ /* 0x000fe20000000005 */
[-C--:B------:R-:W-:Y:S01]  /*0df0*/  FFMA.SAT R19, R0, R11.reuse, 0.5 ;  /* 0x3f00000000137423 */ /* 0x080fe2000000200b */
[----:B------:R-:W-:Y:S01]  /*0e00*/  FADD R5, R17, -12583039 ;  /* 0xcb40007f11057421 */ /* 0x000fe20000000000 */
[----:B------:R-:W-:Y:S01]  /*0e10*/  FFMA R27, R26, 1.925963033500011079e-08, R7 ;  /* 0x32a570601a1b7823 */ /* 0x000fe20000000007 */
[----:B------:R-:W-:Y:S01]  /*0e20*/  FFMA.SAT R7, R2, R11, 0.5 ;  /* 0x3f00000002077423 */ /* 0x000fe2000000200b */
[----:B------:R-:W-:Y:S01]  /*0e30*/  SHF.L.U32 R3, R3, 0x17, RZ ;  /* 0x0000001703037819 */ /* 0x000fe200000006ff */
[C---:B------:R-:W-:Y:S01]  /*0e40*/  FFMA R5, R34.reuse, 1.4426950216293334961, -R5 ;  /* 0x3fb8aa3b22057823 */ /* 0x040fe20000000805 */
[-C--:B------:R-:W-:Y:S01]  /*0e50*/  FFMA.RM R19, R19, R12.reuse, 12582913 ;  /* 0x4b40000113137423 */ /* 0x080fe2000000400c */
[----:B------:R-:W-:Y:S01]  /*0e60*/  FFMA.RM R7, R7, R12, 12582913 ;  /* 0x4b40000107077423 */ /* 0x000fe2000000400c */
[----:B------:R-:W2:Y:S01]  /*0e70*/  MUFU.EX2 R36, R36 ;  /* 0x0000002400247308 */ /* 0x000ea20000000800 */
[----:B------:R-:W-:Y:S01]  /*0e80*/  FFMA R34, R34, 1.925963033500011079e-08, R5 ;  /* 0x32a5706022227823 */ /* 0x000fe20000000005 */
[----:B------:R-:W-:Y:S01]  /*0e90*/  SHF.L.U32 R13, R13, 0x17, RZ ;  /* 0x000000170d0d7819 */ /* 0x000fe200000006ff */
[C---:B------:R-:W-:Y:S01]  /*0ea0*/  FADD R5, R7.reuse, -12583039 ;  /* 0xcb40007f07057421 */ /* 0x040fe20000000000 */
[----:B------:R-:W-:-:S03]  /*0eb0*/  SHF.L.U32 R7, R7, 0x17, RZ ;  /* 0x0000001707077819 */ /* 0x000fc600000006ff */
[C---:B------:R-:W-:Y:S01]  /*0ec0*/  FFMA R5, R2.reuse, 1.4426950216293334961, -R5 ;  /* 0x3fb8aa3b02057823 */ /* 0x040fe20000000805 */
[----:B------:R-:W-:Y:S03]  /*0ed0*/  MUFU.EX2 R27, R27 ;  /* 0x0000001b001b7308 */ /* 0x000fe60000000800 */
[----:B------:R-:W-:Y:S01]  /*0ee0*/  FFMA R21, R2, 1.925963033500011079e-08, R5 ;  /* 0x32a5706002157823 */ /* 0x000fe20000000005 */
[----:B-1----:R-:W-:Y:S01]  /*0ef0*/  FMUL R5, R3, R42 ;  /* 0x0000002a03057220 */ /* 0x002fe20000400000 */
[----:B------:R-:W-:Y:S01]  /*0f00*/  FADD R3, R19, -12583039 ;  /* 0xcb40007f13037421 */ /* 0x000fe20000000000 */
[----:B------:R-:W-:Y:S02]  /*0f10*/  SHF.L.U32 R2, R23, 0x17, RZ ;  /* 0x0000001717027819 */ /* 0x000fe400000006ff */
[----:B------:R-:W-:Y:S01]  /*0f20*/  MUFU.EX2 R40, R40 ;  /* 0x0000002800287308 */ /* 0x000fe20000000800 */
        /* <DEDUP_REMOVED lines=8> */
[----:B------:R-:W1:Y:S03]  /*0fb0*/  MUFU.EX2 R3, R38 ;  /* 0x0000002600037308 */ /* 0x000e660000000800 */
[----:B------:R-:W-:Y:S01]  /*0fc0*/  FFMA R22, R22, 1.925963033500011079e-08, R13 ;  /* 0x32a5706016167823 */ /* 0x000fe2000000000d */
[----:B------:R-:W-:-:S04]  /*0fd0*/  FFMA.SAT R13, R6, R11, 0.5 ;  /* 0x3f000000060d7423 */ /* 0x000fc8000000200b */
[----:B------:R-:W-:Y:S01]  /*0fe0*/  FFMA.RM R13, R13, R12, 12582913 ;  /* 0x4b4000010d0d7423 */ /* 0x000fe2000000400c */
[----:B------:R-:W2:Y:S03]  /*0ff0*/  MUFU.EX2 R38, R21 ;  /* 0x0000001500267308 */ /* 0x000ea60000000800 */
[----:B------:R-:W-:-:S04]  /*1000*/  FADD R23, R13, -12583039 ;  /* 0xcb40007f0d177421 */ /* 0x000fc80000000000 */
[----:B------:R-:W-:Y:S01]  /*1010*/  FFMA R23, R6, 1.4426950216293334961, -R23 ;  /* 0x3fb8aa3b06177823 */ /* 0x000fe20000000817 */
[----:B-1----:R-:W-:Y:S01]  /*1020*/  FMUL R2, R2, R3 ;  /* 0x0000000302027220 */ /* 0x002fe20000400000 */
[----:B------:R-:W-:Y:S01]  /*1030*/  SHF.L.U32 R3, R15, 0x17, RZ ;  /* 0x000000170f037819 */ /* 0x000fe200000006ff */
[----:B------:R-:W-:Y:S01]  /*1040*/  FFMA.SAT R15, R4, R11, 0.5 ;  /* 0x3f000000040f7423 */ /* 0x000fe2000000200b */
[----:B------:R-:W-:Y:S01]  /*1050*/  FFMA R33, R6, 1.925963033500011079e-08, R23 ;  /* 0x32a5706006217823 */ /* 0x000fe20000000017 */
[----:B------:R-:W-:Y:S01]  /*1060*/  SHF.L.U32 R6, R9, 0x17, RZ ;  /* 0x0000001709067819 */ /* 0x000fe200000006ff */
[----:B------:R-:W1:Y:S01]  /*1070*/  MUFU.EX2 R23, R34 ;  /* 0x0000002200177308 */ /* 0x000e620000000800 */
[----:B------:R-:W-:Y:S01]  /*1080*/  FFMA.RM R15, R15, R12, 12582913 ;  /* 0x4b4000010f0f7423 */ /* 0x000fe2000000400c */
[----:B------:R-:W-:Y:S02]  /*1090*/  FMUL R3, R3, R40 ;  /* 0x0000002803037220 */ /* 0x000fe40000400000 */
[----:B------:R-:W-:Y:S01]  /*10a0*/  FMUL R6, R6, R27 ;  /* 0x0000001b06067220 */ /* 0x000fe20000400000 */
[----:B------:R-:W-:Y:S01]  /*10b0*/  FADD R37, R15, -12583039 ;  /* 0xcb40007f0f257421 */ /* 0x000fe20000000000 */
[----:B------:R-:W-:Y:S01]  /*10c0*/  FFMA.SAT R27, R20, R11, 0.5 ;  /* 0x3f000000141b7423 */ /* 0x000fe2000000200b */
[----:B--2---:R-:W-:Y:S01]  /*10d0*/  FMUL R7, R7, R38 ;  /* 0x0000002607077220 */ /* 0x004fe20000400000 */
[----:B------:R-:W2:Y:S01]  /*10e0*/  MUFU.EX2 R22, R22 ;  /* 0x0000001600167308 */ /* 0x000ea20000000800 */
[----:B------:R-:W-:Y:S01]  /*10f0*/  FFMA R37, R4, 1.4426950216293334961, -R37 ;  /* 0x3fb8aa3b04257823 */ /* 0x000fe20000000825 */
[----:B------:R-:W-:-:S03]  /*1100*/  FFMA.RM R27, R27, R12, 12582913 ;  /* 0x4b4000011b1b7423 */ /* 0x000fc6000000400c */
[----:B------:R-:W-:Y:S01]  /*1110*/  FFMA R36, R4, 1.925963033500011079e-08, R37 ;  /* 0x32a5706004247823 */ /* 0x000fe20000000025 */
[-C--:B------:R-:W-:Y:S01]  /*1120*/  FFMA.SAT R37, R28, R11.reuse, 0.5 ;  /* 0x3f0000001c257423 */ /* 0x080fe2000000200b */
[----:B------:R-:W-:Y:S02]  /*1130*/  SHF.L.U32 R4, R17, 0x17, RZ ;  /* 0x0000001711047819 */ /* 0x000fe400000006ff */
[----:B------:R3:W-:Y:S01]  /*1140*/  MUFU.EX2 R39, R36 ;  /* 0x0000002400277308 */ /* 0x0007e20000000800 */
[----:B------:R-:W-:Y:S01]  /*1150*/  FFMA.RM R17, R37, R12, 12582913 ;  /* 0x4b40000125117423 */ /* 0x000fe2000000400c */
[----:B------:R-:W-:Y:S01]  /*1160*/  FFMA.SAT R37, R10, R11, 0.5 ;  /* 0x3f0000000a257423 */ /* 0x000fe2000000200b */
[----:B-1----:R-:W-:Y:S02]  /*1170*/  FMUL R4, R4, R23 ;  /* 0x0000001704047220 */ /* 0x002fe40000400000 */
[C---:B------:R-:W-:Y:S01]  /*1180*/  FADD R23, R17.reuse, -12583039 ;  /* 0xcb40007f11177421 */ /* 0x040fe20000000000 */
[----:B------:R-:W-:-:S03]  /*1190*/  SHF.L.U32 R17, R17, 0x17, RZ ;  /* 0x0000001711117819 */ /* 0x000fc600000006ff */
[----:B------:R-:W-:Y:S01]  /*11a0*/  FFMA R23, R28, 1.4426950216293334961, -R23 ;  /* 0x3fb8aa3b1c177823 */ /* 0x000fe20000000817 */
[----:B---3--:R-:W-:-:S03]  /*11b0*/  SHF.L.U32 R36, R27, 0x17, RZ ;  /* 0x000000171b247819 */ /* 0x008fc600000006ff */
[----:B------:R-:W-:Y:S01]  /*11c0*/  FFMA R28, R28, 1.925963033500011079e-08, R23 ;  /* 0x32a570601c1c7823 */ /* 0x000fe20000000017 */
[----:B------:R-:W-:-:S03]  /*11d0*/  FFMA.SAT R23, R8, R11, 0.5 ;  /* 0x3f00000008177423 */ /* 0x000fc6000000200b */
[----:B------:R1:W-:Y:S01]  /*11e0*/  MUFU.EX2 R38, R28 ;  /* 0x0000001c00267308 */ /* 0x0003e20000000800 */
[----:B------:R-:W-:-:S04]  /*11f0*/  FFMA.RM R23, R23, R12, 12582913 ;  /* 0x4b40000117177423 */ /* 0x000fc8000000400c */
[C---:B------:R-:W-:Y:S01]  /*1200*/  FADD R9, R23.reuse, -12583039 ;  /* 0xcb40007f17097421 */ /* 0x040fe20000000000 */
[----:B------:R-:W-:-:S03]  /*1210*/  SHF.L.U32 R23, R23, 0x17, RZ ;  /* 0x0000001717177819 */ /* 0x000fc600000006ff */
[----:B------:R-:W-:Y:S01]  /*1220*/  FFMA R9, R8, 1.4426950216293334961, -R9 ;  /* 0x3fb8aa3b08097823 */ /* 0x000fe20000000809 */
[----:B-1----:R-:W-:-:S03]  /*1230*/  SHF.L.U32 R28, R15, 0x17, RZ ;  /* 0x000000170f1c7819 */ /* 0x002fc600000006ff */
[----:B------:R-:W-:Y:S01]  /*1240*/  FFMA R34, R8, 1.925963033500011079e-08, R9 ;  /* 0x32a5706008227823 */ /* 0x000fe20000000009 */
[----:B------:R-:W-:Y:S01]  /*1250*/  FADD R9, R27, -12583039 ;  /* 0xcb40007f1b097421 */ /* 0x000fe20000000000 */
[----:B------:R-:W-:Y:S01]  /*1260*/  SHF.L.U32 R8, R19, 0x17, RZ ;  /* 0x0000001713087819 */ /* 0x000fe200000006ff */
[----:B------:R-:W-:Y:S02]  /*1270*/  FFMA.SAT R19, R14, R11, 0.5 ;  /* 0x3f0000000e137423 */ /* 0x000fe4000000200b */
[----:B------:R-:W-:Y:S01]  /*1280*/  FFMA R9, R20, 1.4426950216293334961, -R9 ;  /* 0x3fb8aa3b14097823 */ /* 0x000fe20000000809 */
[----:B------:R-:W1:Y:S01]  /*1290*/  MUFU.EX2 R34, R34 ;  /* 0x0000002200227308 */ /* 0x000e620000000800 */
[----:B------:R-:W-:Y:S01]  /*12a0*/  FFMA.RM R19, R19, R12, 12582913 ;  /* 0x4b40000113137423 */ /* 0x000fe2000000400c */
[----:B------:R-:W-:Y:S01]  /*12b0*/  FMUL R8, R8, R35 ;  /* 0x0000002308087220 */ /* 0x000fe20000400000 */
[----:B------:R-:W-:Y:S01]  /*12c0*/  FFMA R21, R20, 1.925963033500011079e-08, R9 ;  /* 0x32a5706014157823 */ /* 0x000fe20000000009 */
[----:B------:R-:W-:Y:S01]  /*12d0*/  FFMA.SAT R35, R18, R11, 0.5 ;  /* 0x3f00000012237423 */ /* 0x000fe2000000200b */
[----:B------:R-:W-:-:S04]  /*12e0*/  FADD R9, R19, -12583039 ;  /* 0xcb40007f13097421 */ /* 0x000fc80000000000 */
[----:B------:R-:W-:-:S04]  /*12f0*/  FFMA R9, R14, 1.4426950216293334961, -R9 ;  /* 0x3fb8aa3b0e097823 */ /* 0x000fc80000000809 */
[----:B------:R-:W-:Y:S01]  /*1300*/  FFMA R20, R14, 1.925963033500011079e-08, R9 ;  /* 0x32a570600e147823 */ /* 0x000fe20000000009 */
[----:B------:R-:W-:Y:S01]  /*1310*/  FFMA.RM R14, R35, R12, 12582913 ;  /* 0x4b400001230e7423 */ /* 0x000fe2000000400c */
[----:B------:R-:W-:Y:S02]  /*1320*/  SHF.L.U32 R9, R26, 0x17, RZ ;  /* 0x000000171a097819 */ /* 0x000fe400000006ff */
[----:B------:R1:W-:Y:S01]  /*1330*/  MUFU.EX2 R40, R20 ;  /* 0x0000001400287308 */ /* 0x0003e20000000800 */
[C---:B------:R-:W-:Y:S01]  /*1340*/  FADD R35, R14.reuse, -12583039 ;  /* 0xcb40007f0e237421 */ /* 0x040fe20000000000 */
[----:B------:R-:W-:Y:S01]  /*1350*/  SHF.L.U32 R14, R14, 0x17, RZ ;  /* 0x000000170e0e7819 */ /* 0x000fe200000006ff */
[----:B--2---:R-:W-:Y:S02]  /*1360*/  FMUL R9, R9, R22 ;  /* 0x0000001609097220 */ /* 0x004fe40000400000 */
[----:B------:R-:W-:-:S04]  /*1370*/  FFMA R35, R18, 1.4426950216293334961, -R35 ;  /* 0x3fb8aa3b12237823 */ /* 0x000fc80000000823 */
[----:B------:R-:W-:Y:S01]  /*1380*/  FFMA R18, R18, 1.925963033500011079e-08, R35 ;  /* 0x32a5706012127823 */ /* 0x000fe20000000023 */
[----:B------:R-:W-:Y:S01]  /*1390*/  FFMA.SAT R35, R16, R11, 0.5 ;  /* 0x3f00000010237423 */ /* 0x000fe2000000200b */
[----:B-1----:R-:W-:-:S03]  /*13a0*/  FMUL R20, R23, R34 ;  /* 0x0000002217147220 */ /* 0x002fc60000400000 */
[-C--:B------:R-:W-:Y:S01]  /*13b0*/  FFMA.RM R11, R35, R12.reuse, 12582913 ;  /* 0x4b400001230b7423 */ /* 0x080fe2000000400c */
[----:B------:R-:W-:Y:S02]  /*13c0*/  FFMA.RM R12, R37, R12, 12582913 ;  /* 0x4b400001250c7423 */ /* 0x000fe4000000400c */
[----:B------:R1:W-:Y:S01]  /*13d0*/  MUFU.EX2 R37, R33 ;  /* 0x0000002100257308 */ /* 0x0003e20000000800 */
[C---:B------:R-:W-:Y:S01]  /*13e0*/  FADD R35, R11.reuse, -12583039 ;  /* 0xcb40007f0b237421 */ /* 0x040fe20000000000 */
[----:B------:R-:W-:-:S03]  /*13f0*/  SHF.L.U32 R11, R11, 0x17, RZ ;  /* 0x000000170b0b7819 */ /* 0x000fc600000006ff */
        /* <DEDUP_REMOVED lines=8> */
[----:B------:R-:W-:Y:S01]  /*1480*/  FADD R35, R35, R0 ;  /* 0x0000000023237221 */ /* 0x000fe20000000000 */
[----:B------:R-:W3:Y:S03]  /*1490*/  MUFU.EX2 R23, R26 ;  /* 0x0000001a00177308 */ /* 0x000ee60000000800 */
[----:B------:R-:W-:-:S04]  /*14a0*/  FADD R10, R35, R2 ;  /* 0x00000002230a7221 */ /* 0x000fc80000000000 */
[----:B-1----:R-:W-:Y:S01]  /*14b0*/  FADD R33, R10, R3 ;  /* 0x000000030a217221 */ /* 0x002fe20000000000 */
[----:B------:R-:W-:Y:S01]  /*14c0*/  SHF.L.U32 R10, R13, 0x17, RZ ;  /* 0x000000170d0a7819 */ /* 0x000fe200000006ff */
[----:B--2---:R-:W-:Y:S01]  /*14d0*/  FMUL R16, R11, R16 ;  /* 0x000000100b107220 */ /* 0x004fe20000400000 */
[----:B------:R1:W2:Y:S01]  /*14e0*/  MUFU.EX2 R13, R21 ;  /* 0x00000015000d7308 */ /* 0x0002a20000000800 */
[----:B------:R-:W-:Y:S02]  /*14f0*/  FADD R33, R33, R4 ;  /* 0x0000000421217221 */ /* 0x000fe40000000000 */
[----:B------:R-:W-:Y:S02]  /*1500*/  FMUL R10, R10, R37 ;  /* 0x000000250a0a7220 */ /* 0x000fe40000400000 */
[----:B------:R-:W-:Y:S01]  /*1510*/  FADD R22, R33, R6 ;  /* 0x0000000621167221 */ /* 0x000fe20000000000 */
[----:B---3--:R-:W-:Y:S02]  /*1520*/  FMUL R23, R12, R23 ;  /* 0x000000170c177220 */ /* 0x008fe40000400000 */
[----:B------:R3:W4:Y:S01]  /*1530*/  MUFU.EX2 R33, R18 ;  /* 0x0000001200217308 */ /* 0x0007220000000800 */
[----:B------:R-:W-:Y:S01]  /*1540*/  FADD R15, R22, R7 ;  /* 0x00000007160f7221 */ /* 0x000fe20000000000 */
[----:B------:R-:W-:Y:S01]  /*1550*/  FMUL R22, R28, R39 ;  /* 0x000000271c167220 */ /* 0x000fe20000400000 */
[----:B-1----:R-:W-:Y:S01]  /*1560*/  FMUL R21, R17, R38 ;  /* 0x0000002611157220 */ /* 0x002fe20000400000 */
[----:B------:R-:W-:Y:S01]  /*1570*/  SHF.L.U32 R17, R19, 0x17, RZ ;  /* 0x0000001713117819 */ /* 0x000fe200000006ff */
[----:B------:R-:W-:-:S04]  /*1580*/  FADD R28, R15, R8 ;  /* 0x000000080f1c7221 */ /* 0x000fc80000000000 */
[----:B------:R-:W-:Y:S01]  /*1590*/  FADD R15, R28, R9 ;  /* 0x000000091c0f7221 */ /* 0x000fe20000000000 */
[----:B--2---:R-:W-:Y:S01]  /*15a0*/  FMUL R19, R36, R13 ;  /* 0x0000000d24137220 */ /* 0x004fe20000400000 */
[----:B---3--:R-:W-:Y:S02]  /*15b0*/  FMUL R18, R17, R40 ;  /* 0x0000002811127220 */ /* 0x008fe40000400000 */
        /* <DEDUP_REMOVED lines=19> */
.L_x_31530:
        /* <DEDUP_REMOVED lines=12> */
[----:B0-----:R-:W-:Y:S05]  /*17b0*/  CALL.REL.NOINC `($__internal_505_$__cuda_sm3x_div_rn_noftz_f32_slowpath) ;  /* 0x0000002000c07944 */ /* 0x001fea0003c00000 */
[----:B------:R-:W-:-:S07]  /*17c0*/  MOV R11, R5 ;  /* 0x00000005000b7202 */ /* 0x000fce0000000f00 */
.L_x_31483:
[----:B------:R-:W-:Y:S05]  /*17d0*/  BSYNC.RECONVERGENT B2 ;  /* 0x0000000000027941 */ /* 0x000fea0003800200 */
.L_x_31482:
        /* <DEDUP_REMOVED lines=12> */
[----:B0-----:R-:W-:Y:S05]  /*18a0*/  CALL.REL.NOINC `($__internal_505_$__cuda_sm3x_div_rn_noftz_f32_slowpath) ;  /* 0x0000002000847944 */ /* 0x001fea0003c00000 */
[----:B------:R-:W-:-:S07]  /*18b0*/  MOV R14, R5 ;  /* 0x00000005000e7202 */ /* 0x000fce0000000f00 */
.L_x_31485:
[----:B------:R-:W-:Y:S05]  /*18c0*/  BSYNC.RECONVERGENT B2 ;  /* 0x0000000000027941 */ /* 0x000fea0003800200 */
.L_x_31484:
        /* <DEDUP_REMOVED lines=14> */
.L_x_31487:
[----:B------:R-:W-:Y:S05]  /*19b0*/  BSYNC.RECONVERGENT B2 ;  /* 0x0000000000027941 */ /* 0x000fea0003800200 */
.L_x_31486:
        /* <DEDUP_REMOVED lines=14> */
.L_x_31489:
[----:B------:R-:W-:Y:S05]  /*1aa0*/  BSYNC.RECONVERGENT B2 ;  /* 0x0000000000027941 */ /* 0x000fea0003800200 */
.L_x_31488:
        /* <DEDUP_REMOVED lines=14> */
.L_x_31491:
[----:B------:R-:W-:Y:S05]  /*1b90*/  BSYNC.RECONVERGENT B2 ;  /* 0x0000000000027941 */ /* 0x000fea0003800200 */
.L_x_31490:
        /* <DEDUP_REMOVED lines=14> */
.L_x_31493:
[----:B------:R-:W-:Y:S05]  /*1c80*/  BSYNC.RECONVERGENT B2 ;  /* 0x0000000000027941 */ /* 0x000fea0003800200 */
.L_x_31492:
        /* <DEDUP_REMOVED lines=14> */
.L_x_31495:
[----:B------:R-:W-:Y:S05]  /*1d70*/  BSYNC.RECONVERGENT B2 ;  /* 0x0000000000027941 */ /* 0x000fea0003800200 */
.L_x_31494:
        /* <DEDUP_REMOVED lines=14> */
.L_x_31497:
[----:B------:R-:W-:Y:S05]  /*1e60*/  BSYNC.RECONVERGENT B2 ;  /* 0x0000000000027941 */ /* 0x000fea0003800200 */
.L_x_31496:
        /* <DEDUP_REMOVED lines=14> */
.L_x_31499:
[----:B------:R-:W-:Y:S05]  /*1f50*/  BSYNC.RECONVERGENT B2 ;  /* 0x0000000000027941 */ /* 0x000fea0003800200 */
.L_x_31498:
        /* <DEDUP_REMOVED lines=14> */
.L_x_31501:
[----:B------:R-:W-:Y:S05]  /*2040*/  BSYNC.RECONVERGENT B2 ;  /* 0x0000000000027941 */ /* 0x000fea0003800200 */
.L_x_31500:
        /* <DEDUP_REMOVED lines=14> */
.L_x_31503:
[----:B------:R-:W-:Y:S05]  /*2130*/  BSYNC.RECONVERGENT B2 ;  /* 0x0000000000027941 */ /* 0x000fea0003800200 */
.L_x_31502:
        /* <DEDUP_REMOVED lines=14> */
.L_x_31505:
[----:B------:R-:W-:Y:S05]  /*2220*/  BSYNC.RECONVERGENT B2 ;  /* 0x0000000000027941 */ /* 0x000fea0003800200 */
.L_x_31504:
        /* <DEDUP_REMOVED lines=14> */
.L_x_31507:
[----:B------:R-:W-:Y:S05]  /*2310*/  BSYNC.RECONVERGENT B2 ;  /* 0x0000000000027941 */ /* 0x000fea0003800200 */
.L_x_31506:
        /* <DEDUP_REMOVED lines=14> */
.L_x_31509:
[----:B------:R-:W-:Y:S05]  /*2400*/  BSYNC.RECONVERGENT B2 ;  /* 0x0000000000027941 */ /* 0x000fea0003800200 */
.L_x_31508:
        /* <DEDUP_REMOVED lines=14> */
.L_x_31511:
[----:B------:R-:W-:Y:S05]  /*24f0*/  BSYNC.RECONVERGENT B2 ;  /* 0x0000000000027941 */ /* 0x000fea0003800200 */
.L_x_31510:
        /* <DEDUP_REMOVED lines=14> */
.L_x_31513:
[----:B------:R-:W-:Y:S05]  /*25e0*/  BSYNC.RECONVERGENT B2 ;  /* 0x0000000000027941 */ /* 0x000fea0003800200 */
.L_x_31512:
        /* <DEDUP_REMOVED lines=14> */
.L_x_31515:
[----:B------:R-:W-:Y:S05]  /*26d0*/  BSYNC.RECONVERGENT B2 ;  /* 0x0000000000027941 */ /* 0x000fea0003800200 */
.L_x_31514:
        /* <DEDUP_REMOVED lines=13> */
.L_x_31517:
[----:B------:R-:W-:Y:S05]  /*27b0*/  BSYNC.RECONVERGENT B2 ;  /* 0x0000000000027941 */ /* 0x000fea0003800200 */
.L_x_31516:
        /* <DEDUP_REMOVED lines=57> */
.L_x_31481:
[----:B------:R-:W-:Y:S01]  /*2b50*/  HFMA2 R11, -RZ, RZ, 0, 1.847743988037109375e-06 ;  /* 0x0000001fff0b7431 */ /* 0x000fe200000001ff */
[----:B------:R-:W-:Y:S01]  /*2b60*/  BSSY B0, `(.L_x_31519) ;  /* 0x0000006000007945 */ /* 0x000fe20003800000 */
[----:B------:R-:W-:Y:S02]  /*2b70*/  MOV R12, 0x10 ;  /* 0x00000010000c7802 */ /* 0x000fe40000000f00 */
[----:B------:R-:W-:-:S07]  /*2b80*/  MOV R15, 0xffffffff ;  /* 0xffffffff000f7802 */ /* 0x000fce0000000f00 */
[----:B0-----:R-:W-:Y:S05]  /*2b90*/  WARPSYNC.COLLECTIVE R15, `(.L_x_31520) ;  /* 0x000000000f087348 */ /* 0x001fea0003c00000 */
[----:B------:R1:W2:Y:S02]  /*2ba0*/  SHFL.BFLY P6, R14, R13, R12, R11 ;  /* 0x0c00000c0d0e7389 */ /* 0x0002a400000c000b */
[----:B012---:R-:W-:Y:S05]  /*2bb0*/  ENDCOLLECTIVE ;  /* 0x000000000000791b */ /* 0x007fea0003800000 */
.L_x_31520:
[----:B------:R-:W-:Y:S05]  /*2bc0*/  BSYNC B0 ;  /* 0x0000000000007941 */ /* 0x000fea0003800000 */
.L_x_31519:
[----:B------:R-:W-:Y:S01]  /*2bd0*/  HFMA2 R12, -RZ, RZ, 0, 4.76837158203125e-07 ;  /* 0x00000008ff0c7431 */ /* 0x000fe200000001ff */
[----:B------:R-:W-:Y:S02]  /*2be0*/  FMNMX R13, R13, R14, !PT ;  /* 0x0000000e0d0d7209 */ /* 0x000fe40007800000 */
[----:B------:R-:W-:Y:S02]  /*2bf0*/  MOV R11, 0x1f ;  /* 0x0000001f000b7802 */ /* 0x000fe40000000f00 */
[----:B------:R-:W-:-:S07]  /*2c00*/  MOV R15, 0xffffffff ;  /* 0xffffffff000f7802 */ /* 0x000fce0000000f00 */
[----:B------:R-:W-:Y:S05]  /*2c10*/  WARPSYNC.COLLECTIVE R15, `(.L_x_31521) ;  /* 0x000000000f087348 */ /* 0x000fea0003c00000 */
[----:B------:R0:W1:Y:S02]  /*2c20*/  SHFL.BFLY P6, R14, R13, R12, R11 ;  /* 0x0c00000c0d0e7389 */ /* 0x00006400000c000b */
[----:B01----:R-:W-:Y:S05]  /*2c30*/  ENDCOLLECTIVE ;  /* 0x000000000000791b */ /* 0x003fea0003800000 */
.L_x_31521:
[----:B------:R-:W-:Y:S01]  /*2c40*/  HFMA2 R12, -RZ, RZ, 0, 2.384185791015625e-07 ;  /* 0x00000004ff0c7431 */ /* 0x000fe200000001ff */
[----:B------:R-:W-:-:S04]  /*2c50*/  FMNMX R0, R13, R14, !PT ;  /* 0x0000000e0d007209 */ /* 0x000fc80007800000 */
[----:B------:R-:W-:-:S07]  /*2c60*/  MOV R13, R0 ;  /* 0x00000000000d7202 */ /* 0x000fce0000000f00 */
[----:B------:R-:W-:Y:S05]  /*2c70*/  WARPSYNC.COLLECTIVE R15, `(.L_x_31522) ;  /* 0x000000000f087348 */ /* 0x000fea0003c00000 */
[----:B------:R0:W1:Y:S02]  /*2c80*/  SHFL.BFLY P6, R14, R13, R12, R11 ;  /* 0x0c00000c0d0e7389 */ /* 0x00006400000c000b */
[----:B01----:R-:W-:Y:S05]  /*2c90*/  ENDCOLLECTIVE ;  /* 0x000000000000791b */ /* 0x003fea0003800000 */
.L_x_31522:
[----:B------:R-:W-:Y:S01]  /*2ca0*/  HFMA2 R12, -RZ, RZ, 0, 1.1920928955078125e-07 ;  /* 0x00000002ff0c7431 */ /* 0x000fe200000001ff */
[----:B------:R-:W-:-:S04]  /*2cb0*/  FMNMX R2, R0, R14, !PT ;  /* 0x0000000e00027209 */ /* 0x000fc80007800000 */
[----:B------:R-:W-:-:S07]  /*2cc0*/  MOV R13, R2 ;  /* 0x00000002000d7202 */ /* 0x000fce0000000f00 */
[----:B------:R-:W-:Y:S05]  /*2cd0*/  WARPSYNC.COLLECTIVE R15, `(.L_x_31523) ;  /* 0x000000000f087348 */ /* 0x000fea0003c00000 */
[----:B------:R0:W1:Y:S02]  /*2ce0*/  SHFL.BFLY P6, R14, R13, R12, R11 ;  /* 0x0c00000c0d0e7389 */ /* 0x00006400000c000b */
[----:B01----:R-:W-:Y:S05]  /*2cf0*/  ENDCOLLECTIVE ;  /* 0x000000000000791b */ /* 0x003fea0003800000 */
.L_x_31523:
[----:B------:R-:W-:Y:S01]  /*2d00*/  HFMA2 R12, -RZ, RZ, 0, 5.9604644775390625e-08 ;  /* 0x00000001ff0c7431 */ /* 0x000fe200000001ff */
[----:B------:R-:W-:-:S04]  /*2d10*/  FMNMX R3, R2, R14, !PT ;  /* 0x0000000e02037209 */ /* 0x000fc80007800000 */
[----:B------:R-:W-:-:S07]  /*2d20*/  MOV R13, R3 ;  /* 0x00000003000d7202 */ /* 0x000fce0000000f00 */
[----:B------:R-:W-:Y:S05]  /*2d30*/  WARPSYNC.COLLECTIVE R15, `(.L_x_31524) ;  /* 0x000000000f087348 */ /* 0x000fea0003c00000 */
[----:B------:R0:W1:Y:S02]  /*2d40*/  SHFL.BFLY P6, R14, R13, R12, R11 ;  /* 0x0c00000c0d0e7389 */ /* 0x00006400000c000b */
[----:B01----:R-:W-:Y:S05]  /*2d50*/  ENDCOLLECTIVE ;  /* 0x000000000000791b */ /* 0x003fea0003800000 */
.L_x_31524:
[----:B------:R-:W-:Y:S01]  /*2d60*/  HFMA2 R15, -RZ, RZ, 3.7421875, 0 ;  /* 0x437c0000ff0f7431 */ /* 0x000fe200000001ff */
[----:B------:R-:W-:Y:S02]  /*2d70*/  FMNMX R5, R3, R14, !PT ;  /* 0x0000000e03057209 */ /* 0x000fe40007800000 */
[----:B------:R-:W-:-:S03]  /*2d80*/  MOV R14, 0x3bbb989d ;  /* 0x3bbb989d000e7802 */ /* 0x000fc60000000f00 */
        /* <DEDUP_REMOVED lines=80> */
[----:B------:R0:W2:Y:S02]  /*3290*/  MUFU.EX2 R9, R20 ;  /* 0x0000001400097308 */ /* 0x0000a40000000800 */
        /* <DEDUP_REMOVED lines=18> */
[C---:B------:R-:W-:Y:S01]  /*33c0*/  FADD R22, R20.reuse, -12583039 ;  /* 0xcb40007f14167421 */ /* 0x040fe20000000000 */
[----:B------:R-:W-:-:S03]  /*33d0*/  SHF.L.U32 R20, R20, 0x17, RZ ;  /* 0x0000001714147819 */ /* 0x000fc600000006ff */
[----:B------:R-:W-:Y:S01]  /*33e0*/  FFMA R22, R27, 1.4426950216293334961, -R22 ;  /* 0x3fb8aa3b1b167823 */ /* 0x000fe20000000816 */
[----:B-1----:R-:W-:-:S03]  /*33f0*/  FFMA.SAT R18, R28, R14, 0.5 ;  /* 0x3f0000001c127423 */ /* 0x002fc6000000200e */
[----:B------:R-:W-:Y:S01]  /*3400*/  FFMA R27, R27, 1.925963033500011079e-08, R22 ;  /* 0x32a570601b1b7823 */ /* 0x000fe20000000016 */
[----:B------:R-:W-:Y:S01]  /*3410*/  FFMA.RM R18, R18, R15, 12582913 ;  /* 0x4b40000112127423 */ /* 0x000fe2000000400f */
[----:B--2---:R-:W-:-:S03]  /*3420*/  FMUL R10, R10, R21 ;  /* 0x000000150a0a7220 */ /* 0x004fc60000400000 */
[C---:B------:R-:W-:Y:S01]  /*3430*/  FADD R21, R18.reuse, -12583039 ;  /* 0xcb40007f12157421 */ /* 0x040fe20000000000 */
[----:B------:R-:W0:Y:S01]  /*3440*/  MUFU.EX2 R27, R27 ;  /* 0x0000001b001b7308 */ /* 0x000e220000000800 */
[----:B------:R-:W-:Y:S02]  /*3450*/  SHF.L.U32 R18, R18, 0x17, RZ ;  /* 0x0000001712127819 */ /* 0x000fe400000006ff */
        /* <DEDUP_REMOVED lines=47> */
[C---:B------:R-:W-:Y:S01]  /*3750*/  FADD R12, R14.reuse, -12583039 ;  /* 0xcb40007f0e0c7421 */ /* 0x040fe20000000000 */
[----:B------:R-:W-:Y:S02]  /*3760*/  SHF.L.U32 R14, R14, 0x17, RZ ;  /* 0x000000170e0e7819 */ /* 0x000fe400000006ff */
[----:B------:R-:W-:Y:S01]  /*3770*/  MOV R15, 0xffffffff ;  /* 0xffffffff000f7802 */ /* 0x000fe20000000f00 */
        /* <DEDUP_REMOVED lines=27> */
.L_x_31525:
[----:B------:R-:W-:Y:S02]  /*3930*/  HFMA2 R12, -RZ, RZ, 0, 4.76837158203125e-07 ;  /* 0x00000008ff0c7431 */ /* 0x000fe400000001ff */
[----:B------:R-:W-:-:S05]  /*3940*/  FADD R26, R13, R14 ;  /* 0x0000000e0d1a7221 */ /* 0x000fca0000000000 */
[----:B------:R-:W-:-:S07]  /*3950*/  MOV R13, R26 ;  /* 0x0000001a000d7202 */ /* 0x000fce0000000f00 */
[----:B------:R-:W-:Y:S05]  /*3960*/  WARPSYNC.COLLECTIVE R15, `(.L_x_31526) ;  /* 0x000000000f087348 */ /* 0x000fea0003c00000 */
[----:B------:R0:W1:Y:S02]  /*3970*/  SHFL.BFLY P6, R14, R13, R12, R11 ;  /* 0x0c00000c0d0e7389 */ /* 0x00006400000c000b */
[----:B01----:R-:W-:Y:S05]  /*3980*/  ENDCOLLECTIVE ;  /* 0x000000000000791b */ /* 0x003fea0003800000 */
.L_x_31526:
[----:B------:R-:W-:Y:S02]  /*3990*/  HFMA2 R12, -RZ, RZ, 0, 2.384185791015625e-07 ;  /* 0x00000004ff0c7431 */ /* 0x000fe400000001ff */
[----:B------:R-:W-:-:S05]  /*39a0*/  FADD R27, R26, R14 ;  /* 0x0000000e1a1b7221 */ /* 0x000fca0000000000 */
[----:B------:R-:W-:-:S07]  /*39b0*/  MOV R13, R27 ;  /* 0x0000001b000d7202 */ /* 0x000fce0000000f00 */
[----:B------:R-:W-:Y:S05]  /*39c0*/  WARPSYNC.COLLECTIVE R15, `(.L_x_31527) ;  /* 0x000000000f087348 */ /* 0x000fea0003c00000 */
[----:B------:R0:W1:Y:S02]  /*39d0*/  SHFL.BFLY P6, R14, R13, R12, R11 ;  /* 0x0c00000c0d0e7389 */ /* 0x00006400000c000b */
[----:B01----:R-:W-:Y:S05]  /*39e0*/  ENDCOLLECTIVE ;  /* 0x000000000000791b */ /* 0x003fea0003800000 */
.L_x_31527:
[----:B------:R-:W-:Y:S02]  /*39f0*/  HFMA2 R12, -RZ, RZ, 0, 1.1920928955078125e-07 ;  /* 0x00000002ff0c7431 */ /* 0x000fe400000001ff */
[----:B------:R-:W-:-:S05]  /*3a00*/  FADD R28, R27, R14 ;  /* 0x0000000e1b1c7221 */ /* 0x000fca0000000000 */
[----:B------:R-:W-:-:S07]  /*3a10*/  MOV R13, R28 ;  /* 0x0000001c000d7202 */ /* 0x000fce0000000f00 */
[----:B------:R-:W-:Y:S05]  /*3a20*/  WARPSYNC.COLLECTIVE R15, `(.L_x_31528) ;  /* 0x000000000f087348 */ /* 0x000fea0003c00000 */
[----:B------:R0:W1:Y:S02]  /*3a30*/  SHFL.BFLY P6, R14, R13, R12, R11 ;  /* 0x0c00000c0d0e7389 */ /* 0x00006400000c000b */
[----:B01----:R-:W-:Y:S05]  /*3a40*/  ENDCOLLECTIVE ;  /* 0x000000000000791b */ /* 0x003fea0003800000 */
.L_x_31528:
[----:B------:R-:W-:Y:S02]  /*3a50*/  HFMA2 R12, -RZ, RZ, 0, 5.9604644775390625e-08 ;  /* 0x00000001ff0c7431 */ /* 0x000fe400000001ff */
[----:B------:R-:W-:-:S05]  /*3a60*/  FADD R33, R28, R14 ;  /* 0x0000000e1c217221 */ /* 0x000fca0000000000 */
[----:B------:R-:W-:-:S07]  /*3a70*/  MOV R13, R33 ;  /* 0x00000021000d7202 */ /* 0x000fce0000000f00 */
[----:B------:R-:W-:Y:S05]  /*3a80*/  WARPSYNC.COLLECTIVE R15, `(.L_x_31529) ;  /* 0x000000000f087348 */ /* 0x000fea0003c00000 */
[----:B------:R0:W1:Y:S02]  /*3a90*/  SHFL.BFLY P6, R14, R13, R12, R11 ;  /* 0x0c00000c0d0e7389 */ /* 0x00006400000c000b */
[----:B01----:R-:W-:Y:S05]  /*3aa0*/  ENDCOLLECTIVE ;  /* 0x000000000000791b */ /* 0x003fea0003800000 */
.L_x_31529:
[----:B------:R-:W-:Y:S05]  /*3ab0*/  BRA `(.L_x_31530) ;  /* 0xffffffdc000c7947 */ /* 0x000fea000383ffff */
        .weak           $__internal_505_$__cuda_sm3x_div_rn_noftz_f32_slowpath
        .type           $__internal_505_$__cuda_sm3x_div_rn_noftz_f32_slowpath,@function
        .size           $__internal_505_$__cuda_sm3x_div_rn_noftz_f32_slowpath,(.L_x_37882 - $__internal_505_$__cuda_sm3x_div_rn_noftz_f32_slowpath)
$__internal_505_$__cuda_sm3x_div_rn_noftz_f32_slowpath:
        /* <DEDUP_REMOVED lines=34> */
.L_x_31532:
        /* <DEDUP_REMOVED lines=51> */
.L_x_31539:
[----:B------:R-:W-:-:S04]  /*4010*/  LOP3.LUT R5, R5, 0x80000000, RZ, 0xc0, !PT ;  /* 0x8000000005057812 */ /* 0x000fc800078ec0ff */
[----:B------:R-:W-:Y:S01]  /*4020*/  LOP3.LUT R5, R5, 0x7f800000, RZ, 0xfc, !PT ;  /* 0x7f80000005057812 */ /* 0x000fe200078efcff */
[----:B------:R-:W-:Y:S06]  /*4030*/  BRA `(.L_x_31540) ;  /* 0x0000000000047947 */ /* 0x000fec0003800000 */
.L_x_31538:
[----:B------:R-:W-:-:S07]  /*4040*/  LEA R5, R36, R5, 0x17 ;  /* 0x0000000524057211 */ /* 0x000fce00078eb8ff */
.L_x_31540:
[----:B------:R-:W-:Y:S05]  /*4050*/  BSYNC.RECONVERGENT B1 ;  /* 0x0000000000017941 */ /* 0x000fea0003800200 */
.L_x_31537:
[----:B------:R-:W-:Y:S05]  /*4060*/  BRA `(.L_x_31541) ;  /* 0x0000000000207947 */ /* 0x000fea0003800000 */
.L_x_31536:
[----:B------:R-:W-:-:S04]  /*4070*/  LOP3.LUT R5, R12, 0x80000000, R5, 0x48, !PT ;  /* 0x800000000c057812 */ /* 0x000fc800078e4805 */
[----:B------:R-:W-:Y:S01]  /*4080*/  LOP3.LUT R5, R5, 0x7f800000, RZ, 0xfc, !PT ;  /* 0x7f80000005057812 */ /* 0x000fe200078efcff */
[----:B------:R-:W-:Y:S06]  /*4090*/  BRA `(.L_x_31541) ;  /* 0x0000000000147947 */ /* 0x000fec0003800000 */
.L_x_31535:
[----:B------:R-:W-:Y:S01]  /*40a0*/  LOP3.LUT R5, R12, 0x80000000, R5, 0x48, !PT ;  /* 0x800000000c057812 */ /* 0x000fe200078e4805 */
[----:B------:R-:W-:Y:S06]  /*40b0*/  BRA `(.L_x_31541) ;  /* 0x00000000000c7947 */ /* 0x000fec0003800000 */
.L_x_31534:
[----:B------:R-:W0:Y:S01]  /*40c0*/  MUFU.RSQ R5, -QNAN ;  /* 0xffc0000000057908 */ /* 0x000e220000001400 */
[----:B------:R-:W-:Y:S05]  /*40d0*/  BRA `(.L_x_31541) ;  /* 0x0000000000047947 */ /* 0x000fea0003800000 */
.L_x_31533:
[----:B------:R-:W-:-:S07]  /*40e0*/  FADD.FTZ R5, R5, R12 ;  /* 0x0000000c05057221 */ /* 0x000fce0000010000 */
.L_x_31541:
[----:B------:R-:W-:Y:S05]  /*40f0*/  BSYNC.RECONVERGENT B0 ;  /* 0x0000000000007941 */ /* 0x000fea0003800200 */
.L_x_31531:
[----:B------:R-:W-:Y:S01]  /*4100*/  HFMA2 R13, -RZ, RZ, 0, 0 ;  /* 0x00000000ff0d7431 */ /* 0x000fe200000001ff */
[----:B------:R-:W-:-:S04]  /*4110*/  MOV R12, R26 ;  /* 0x0000001a000c7202 */ /* 0x000fc80000000f00 */
[----:B0-----:R-:W-:Y:S05]  /*4120*/  RET.REL.NODEC R12 `(_Z15SoftmaxWarpImplI24ElementwiseScaleMaskLoadIffbE11DirectStoreIffEfLi1ELi18ELi32ELi1ELb0EL9Algorithm0EEvT_T0_ll) ;  /* 0xffffffbc0cb47950 */ /* 0x001fea0003c3ffff */
.L_x_31542:
        /* <DEDUP_REMOVED lines=13> */
.L_x_37882:


//--------------------- .text._Z15SoftmaxWarpImplI24ElementwiseScaleMaskLoadIffbE11DirectStoreIffEfLi1ELi17ELi32ELi1ELb1EL9Algorithm0EEvT_T0_ll --------------------------
	.section	.text._Z15SoftmaxWarpImplI24ElementwiseScaleMaskLoadIffbE11DirectStoreIffEfLi1ELi17ELi32ELi1ELb1EL9Algorithm0EEvT_T0_ll,"ax",@progbits
	.align	128
        .global         _Z15SoftmaxWarpImplI24ElementwiseScaleMaskLoadIffbE11DirectStoreIffEfLi1ELi17ELi32ELi1ELb1EL9Algorithm0EEvT_T0_ll
        .type           _Z15SoftmaxWarpImplI24ElementwiseScaleMaskLoadIffbE11DirectStoreIffEfLi1ELi17ELi32ELi1ELb1EL9Algorithm0EEvT_T0_ll,@function
        .size           _Z15SoftmaxWarpImplI24ElementwiseScaleMaskLoadIffbE11DirectStoreIffEfLi1ELi17ELi32ELi1ELb1EL9Algorithm0EEvT_T0_ll,(.L_x_37883 - _Z15SoftmaxWarpImplI24ElementwiseScaleMaskLoadIffbE11DirectStoreIffEfLi1ELi17ELi32ELi1ELb1EL9Algorithm0EEvT_T0_ll)
        .other          _Z15SoftmaxWarpImplI24ElementwiseScaleMaskLoadIffbE11DirectStoreIffEfLi1ELi17ELi32ELi1ELb1EL9Algorithm0EEvT_T0_ll,@"STO_CUDA_ENTRY STV_DEFAULT"
_Z15SoftmaxWarpImplI24ElementwiseScaleMaskLoadIffbE11DirectStoreIffEfLi1ELi17ELi32ELi1ELb1EL9Algorithm0EEvT_T0_ll:
.text._Z15SoftmaxWarpImplI24ElementwiseScaleMaskLoadIffbE11DirectStoreIffEfLi1ELi17ELi32ELi1ELb1EL9Algorithm0EEvT_T0_ll:
        /* <DEDUP_REMOVED lines=26> */
.L_x_31543:
        /* <DEDUP_REMOVED lines=30> */
.L_x_31580:
        /* <DEDUP_REMOVED lines=37> */
[----:B------:R-:W5:Y:S01]  /*05d0*/  @!P4 LDG.E.U8 R9, desc[UR6][R2.64+0x40] ;  /* 0x000040060209c981 */ /* 0x000f62000c1e1100 */
[----:B------:R-:W-:Y:S02]  /*05e0*/  @!P1 R2UR UR6, R24 ;  /* 0x00000000180692ca */ /* 0x000fe400000e0000 */
[C---:B------:R-:W-:Y:S01]  /*05f0*/  @!P1 R2UR UR7, R25.reuse ;  /* 0x00000000190792ca */ /* 0x040fe200000e0000 */
[----:B------:R-:W4:Y:S01]  /*0600*/  @!P4 LDG.E R8, desc[UR4][R4.64+0x100] ;  /* 0x000100040408c981 */ /* 0x000f22000c1e1900 */
[----:B------:R-:W-:Y:S02]  /*0610*/  ISETP.GE.U32.AND P2, PT, R44, UR44, PT ;  /* 0x0000002c2c007c0c */ /* 0x000fe4000bf46070 */
[----:B------:R-:W-:Y:S02]  /*0620*/  @!P1 R2UR UR4, R24 ;  /* 0x00000000180492ca */ /* 0x000fe400000e0000 */
[----:B------:R-:W-:Y:S02]  /*0630*/  @!P1 R2UR UR5, R25 ;  /* 0x00000000190592ca */ /* 0x000fe400000e0000 */
[----:B------:R-:W-:-:S05]  /*0640*/  ISETP.GE.AND.EX P2, PT, RZ, UR45, PT, P2 ;  /* 0x0000002dff007c0c */ /* 0x000fca000bf46320 */
[----:B------:R-:W4:Y:S06]  /*0650*/  @!P1 LDG.E.U8 R11, desc[UR6][R2.64+0x60] ;  /* 0x00006006020b9981 */ /* 0x000f2c000c1e1100 */
[----:B------:R-:W4:Y:S02]  /*0660*/  @!P1 LDG.E R10, desc[UR4][R4.64+0x180] ;  /* 0x00018004040a9981 */ /* 0x000f24000c1e1900 */
[----:B------:R-:W-:Y:S02]  /*0670*/  @!P2 R2UR UR6, R24 ;  /* 0x000000001806a2ca */ /* 0x000fe400000e0000 */
[----:B------:R-:W-:-:S02]  /*0680*/  @!P2 R2UR UR7, R25 ;  /* 0x000000001907a2ca */ /* 0x000fc400000e0000 */
        /* <DEDUP_REMOVED lines=9> */
[----:B------:R-:W-:Y:S02]  /*0720*/  @!P6 R2UR UR5, R25 ;  /* 0x000000001905e2ca */ /* 0x000fe400000e0000 */
[----:B--2---:R-:W-:-:S07]  /*0730*/  ISETP.NE.OR P5, PT, R15, RZ, P0 ;  /* 0x000000ff0f00720c */ /* 0x004fce00007a5670 */
[----:B------:R-:W2:Y:S01]  /*0740*/  @!P6 LDG.E.U8 R15, desc[UR6][R2.64+0xa0] ;  /* 0x0000a006020fe981 */ /* 0x000ea2000c1e1100 */
[----:B0-----:R-:W-:-:S06]  /*0750*/  @!P0 FMUL R0, R0, R13 ;  /* 0x0000000d00008220 */ /* 0x001fcc0000400000 */
[----:B------:R-:W0:Y:S01]  /*0760*/  @!P5 LDC R0, c[0x0][0x398] ;  /* 0x0000e600ff00db82 */ /* 0x000e220000000800 */
[----:B---3--:R-:W-:Y:S02]  /*0770*/  ISETP.NE.OR P5, PT, R7, RZ, P3 ;  /* 0x000000ff0700720c */ /* 0x008fe40001fa5670 */
[----:B------:R-:W3:Y:S01]  /*0780*/  @!P6 LDG.E R7, desc[UR4][R4.64+0x280] ;  /* 0x000280040407e981 */ /* 0x000ee2000c1e1900 */
        /* <DEDUP_REMOVED lines=12> */
[----:B------:R-:W-:Y:S02]  /*0850*/  MOV R59, 0xff800000 ;  /* 0xff800000003b7802 */ /* 0x000fe40000000f00 */
[----:B-1----:R-:W-:-:S02]  /*0860*/  @!P3 FMNMX R13, R13, R6, !PT ;  /* 0x000000060d0db209 */ /* 0x002fc40007800000 */
[----:B------:R-:W-:Y:S02]  /*0870*/  @!P3 MOV R59, R6 ;  /* 0x00000006003bb202 */ /* 0x000fe40000000f00 */
[----:B-----5:R-:W-:Y:S01]  /*0880*/  ISETP.NE.OR P3, PT, R9, RZ, P4 ;  /* 0x000000ff0900720c */ /* 0x020fe20002765670 */
[----:B----4-:R-:W-:Y:S01]  /*0890*/  @!P4 FMUL R8, R8, R19 ;  /* 0x000000130808c220 */ /* 0x010fe20000400000 */
[----:B------:R-:W0:Y:S01]  /*08a0*/  @!P1 LDC R9, c[0x0][0x39c] ;  /* 0x0000e700ff099b82 */ /* 0x000e220000000800 */
[----:B------:R-:W-:Y:S01]  /*08b0*/  IMAD.MOV.U32 R63, RZ, RZ, -0x800000 ;  /* 0xff800000ff3f7424 */ /* 0x000fe200078e00ff */
[----:B------:R-:W-:-:S06]  /*08c0*/  MOV R65, 0xff800000 ;  /* 0xff80000000417802 */ /* 0x000fcc0000000f00 */
[----:B------:R-:W3:Y:S08]  /*08d0*/  @!P6 LDC R6, c[0x0][0x39c] ;  /* 0x0000e700ff06eb82 */ /* 0x000ef00000000800 */
[----:B------:R-:W1:Y:S01]  /*08e0*/  @!P3 LDC R8, c[0x0][0x398] ;  /* 0x0000e600ff08bb82 */ /* 0x000e620000000800 */
[----:B------:R-:W-:-:S07]  /*08f0*/  ISETP.NE.OR P3, PT, R11, RZ, P1 ;  /* 0x000000ff0b00720c */ /* 0x000fce0000f65670 */
[----:B------:R-:W4:Y:S01]  /*0900*/  @!P2 LDC R11, c[0x0][0x39c] ;  /* 0x0000e700ff0bab82 */ /* 0x000f220000000800 */
[----:B0-----:R-:W-:-:S07]  /*0910*/  @!P1 FMUL R10, R10, R9 ;  /* 0x000000090a0a9220 */ /* 0x001fce0000400000 */
[----:B------:R-:W0:Y:S01]  /*0920*/  @!P3 LDC R10, c[0x0][0x398] ;  /* 0x0000e600ff0abb82 */ /* 0x000e220000000800 */
[----:B------:R-:W-:Y:S02]  /*0930*/  ISETP.NE.OR P3, PT, R14, RZ, P2 ;  /* 0x000000ff0e00720c */ /* 0x000fe40001765670 */
[-C--:B-1----:R-:W-:Y:S02]  /*0940*/  @!P4 MOV R63, R8.reuse ;  /* 0x00000008003fc202 */ /* 0x082fe40000000f00 */
[----:B------:R-:W-:Y:S02]  /*0950*/  @!P4 FMNMX R13, R13, R8, !PT ;  /* 0x000000080d0dc209 */ /* 0x000fe40007800000 */
[----:B------:R-:W-:-:S04]  /*0960*/  ISETP.GE.U32.AND P4, PT, R41, UR44, PT ;  /* 0x0000002c29007c0c */ /* 0x000fc8000bf86070 */
[----:B------:R-:W-:Y:S01]  /*0970*/  ISETP.GE.AND.EX P4, PT, RZ, UR45, PT, P4 ;  /* 0x0000002dff007c0c */ /* 0x000fe2000bf86340 */
[----:B----4-:R-:W-:-:S06]  /*0980*/  @!P2 FMUL R12, R12, R11 ;  /* 0x0000000b0c0ca220 */ /* 0x010fcc0000400000 */
[----:B------:R-:W1:Y:S01]  /*0990*/  @!P3 LDC R12, c[0x0][0x398] ;  /* 0x0000e600ff0cbb82 */ /* 0x000e620000000800 */
[-C--:B0-----:R-:W-:Y:S02]  /*09a0*/  @!P1 MOV R65, R10.reuse ;  /* 0x0000000a00419202 */ /* 0x081fe40000000f00 */
[----:B------:R-:W-:Y:S02]  /*09b0*/  @!P1 FMNMX R13, R13, R10, !PT ;  /* 0x0000000a0d0d9209 */ /* 0x000fe40007800000 */
[----:B------:R-:W-:Y:S02]  /*09c0*/  ISETP.GE.U32.AND P1, PT, R40, UR44, PT ;  /* 0x0000002c28007c0c */ /* 0x000fe4000bf26070 */
[----:B------:R-:W-:Y:S01]  /*09d0*/  @!P4 R2UR UR6, R24 ;  /* 0x000000001806c2ca */ /* 0x000fe200000e0000 */
[----:B------:R-:W-:Y:S01]  /*09e0*/  IMAD.MOV.U32 R61, RZ, RZ, -0x800000 ;  /* 0xff800000ff3d7424 */ /* 0x000fe200078e00ff */
[----:B------:R-:W-:Y:S01]  /*09f0*/  @!P4 R2UR UR7, R25 ;  /* 0x000000001907c2ca */ /* 0x000fe200000e0000 */
[----:B------:R-:W0:Y:S01]  /*0a00*/  @!P4 LDC R19, c[0x0][0x39c] ;  /* 0x0000e700ff13cb82 */ /* 0x000e220000000800 */
[----:B------:R-:W-:-:S02]  /*0a10*/  ISETP.GE.AND.EX P1, PT, RZ, UR45, PT, P1 ;  /* 0x0000002dff007c0c */ /* 0x000fc4000bf26310 */
[----:B------:R-:W-:Y:S02]  /*0a20*/  @!P4 R2UR UR4, R24 ;  /* 0x000000001804c2ca */ /* 0x000fe400000e0000 */
[----:B------:R-:W-:-:S07]  /*0a30*/  @!P4 R2UR UR5, R25 ;  /* 0x000000001905c2ca */ /* 0x000fce00000e0000 */
[----:B------:R-:W4:Y:S02]  /*0a40*/  @!P4 LDG.E.U8 R20, desc[UR6][R2.64+0xe0] ;  /* 0x0000e0060214c981 */ /* 0x000f24000c1e1100 */
[C---:B------:R-:W-:Y:S02]  /*0a50*/  @!P1 R2UR UR6, R24.reuse ;  /* 0x00000000180692ca */ /* 0x040fe400000e0000 */
[----:B------:R-:W-:Y:S02]  /*0a60*/  @!P1 R2UR UR7, R25 ;  /* 0x00000000190792ca */ /* 0x000fe400000e0000 */
[-C--:B-1----:R-:W-:Y:S01]  /*0a70*/  @!P2 MOV R61, R12.reuse ;  /* 0x0000000c003da202 */ /* 0x082fe20000000f00 */
[----:B------:R-:W0:Y:S01]  /*0a80*/  @!P4 LDG.E R8, desc[UR4][R4.64+0x380] ;  /* 0x000380040408c981 */ /* 0x000e22000c1e1900 */
[----:B------:R-:W-:Y:S02]  /*0a90*/  @!P2 FMNMX R13, R13, R12, !PT ;  /* 0x0000000c0d0da209 */ /* 0x000fe40007800000 */
[----:B------:R-:W-:-:S02]  /*0aa0*/  @!P1 R2UR UR4, R24 ;  /* 0x00000000180492ca */ /* 0x000fc400000e0000 */
[----:B------:R-:W-:Y:S02]  /*0ab0*/  @!P1 R2UR UR5, R25 ;  /* 0x00000000190592ca */ /* 0x000fe400000e0000 */
[----:B------:R-:W-:-:S03]  /*0ac0*/  ISETP.GE.U32.AND P3, PT, R39, UR44, PT ;  /* 0x0000002c27007c0c */ /* 0x000fc6000bf66070 */
[----:B------:R-:W5:Y:S01]  /*0ad0*/  @!P1 LDG.E.U8 R10, desc[UR6][R2.64+0x100] ;  /* 0x00010006020a9981 */ /* 0x000f62000c1e1100 */
[----:B------:R-:W-:-:S07]  /*0ae0*/  ISETP.GE.AND.EX P3, PT, RZ, UR45, PT, P3 ;  /* 0x0000002dff007c0c */ /* 0x000fce000bf66330 */
[----:B------:R-:W5:Y:S06]  /*0af0*/  @!P1 LDG.E R9, desc[UR4][R4.64+0x400] ;  /* 0x0004000404099981 */ /* 0x000f6c000c1e1900 */
[C---:B------:R-:W-:Y:S02]  /*0b00*/  @!P3 R2UR UR6, R24.reuse ;  /* 0x000000001806b2ca */ /* 0x040fe400000e0000 */
[----:B------:R-:W-:Y:S02]  /*0b10*/  @!P3 R2UR UR7, R25 ;  /* 0x000000001907b2ca */ /* 0x000fe400000e0000 */
[----:B------:R-:W-:-:S02]  /*0b20*/  @!P3 R2UR UR4, R24 ;  /* 0x000000001804b2ca */ /* 0x000fc400000e0000 */
[----:B------:R-:W-:-:S09]  /*0b30*/  @!P3 R2UR UR5, R25 ;  /* 0x000000001905b2ca */ /* 0x000fd200000e0000 */
[----:B------:R-:W5:Y:S01]  /*0b40*/  @!P3 LDG.E.U8 R12, desc[UR6][R2.64+0x120] ;  /* 0x00012006020cb981 */ /* 0x000f62000c1e1100 */
[----:B------:R-:W-:-:S03]  /*0b50*/  MOV R57, 0xff800000 ;  /* 0xff80000000397802 */ /* 0x000fc60000000f00 */
[----:B------:R-:W5:Y:S01]  /*0b60*/  @!P3 LDG.E R11, desc[UR4][R4.64+0x480] ;  /* 0x00048004040bb981 */ /* 0x000f62000c1e1900 */
[----:B--2---:R-:W-:Y:S01]  /*0b70*/  ISETP.NE.OR P2, PT, R15, RZ, P6 ;  /* 0x000000ff0f00720c */ /* 0x004fe20003745670 */
[----:B---3--:R-:W-:Y:S02]  /*0b80*/  @!P6 FMUL R6, R7, R6 ;  /* 0x000000060706e220 */ /* 0x008fe40000400000 */
[----:B------:R-:W1:Y:S10]  /*0b90*/  @!P5 LDC R7, c[0x0][0x39c] ;  /* 0x0000e700ff07db82 */ /* 0x000e740000000800 */
[----:B------:R-:W2:Y:S01]  /*0ba0*/  @!P2 LDC R6, c[0x0][0x398] ;  /* 0x0000e600ff06ab82 */ /* 0x000ea20000000800 */
[----:B------:R-:W-:-:S04]  /*0bb0*/  ISETP.GE.U32.AND P2, PT, R38, UR44, PT ;  /* 0x0000002c26007c0c */ /* 0x000fc8000bf46070 */
[----:B------:R-:W-:-:S13]  /*0bc0*/  ISETP.GE.AND.EX P2, PT, RZ, UR45, PT, P2 ;  /* 0x0000002dff007c0c */ /* 0x000fda000bf46320 */
[C---:B------:R-:W-:Y:S02]  /*0bd0*/  @!P2 R2UR UR6, R24.reuse ;  /* 0x000000001806a2ca */ /* 0x040fe400000e0000 */
[C---:B------:R-:W-:Y:S02]  /*0be0*/  @!P2 R2UR UR7, R25.reuse ;  /* 0x000000001907a2ca */ /* 0x040fe400000e0000 */
[----:B------:R-:W-:Y:S02]  /*0bf0*/  @!P2 R2UR UR4, R24 ;  /* 0x000000001804a2ca */ /* 0x000fe400000e0000 */
[----:B------:R-:W-:Y:S02]  /*0c00*/  @!P2 R2UR UR5, R25 ;  /* 0x000000001905a2ca */ /* 0x000fe400000e0000 */
[-C--:B--2---:R-:W-:Y:S02]  /*0c10*/  @!P6 FMNMX R13, R13, R6.reuse, !PT ;  /* 0x000000060d0de209 */ /* 0x084fe40007800000 */
[----:B------:R-:W-:-:S02]  /*0c20*/  @!P6 MOV R57, R6 ;  /* 0x000000060039e202 */ /* 0x000fc40000000f00 */
[----:B------:R-:W2:Y:S03]  /*0c30*/  @!P1 LDC R6, c[0x0][0x39c] ;  /* 0x0000e700ff069b82 */ /* 0x000ea60000000800 */
[----:B------:R-:W3:Y:S01]  /*0c40*/  @!P2 LDG.E.U8 R15, desc[UR6][R2.64+0x140] ;  /* 0x00014006020fa981 */ /* 0x000ee2000c1e1100 */
[----:B------:R-:W-:-:S03]  /*0c50*/  ISETP.NE.OR P6, PT, R17, RZ, P5 ;  /* 0x000000ff1100720c */ /* 0x000fc60002fc5670 */
[----:B------:R-:W3:Y:S01]  /*0c60*/  @!P2 LDG.E R14, desc[UR4][R4.64+0x500] ;  /* 0x00050004040ea981 */ /* 0x000ee2000c1e1900 */
[----:B-1----:R-:W-:-:S09]  /*0c70*/  @!P5 FMUL R16, R16, R7 ;  /* 0x000000071010d220 */ /* 0x002fd20000400000 */
        /* <DEDUP_REMOVED lines=9> */
[----:B------:R-:W-:Y:S01]  /*0d10*/  IMAD.MOV.U32 R7, RZ, RZ, -0x800000 ;  /* 0xff800000ff077424 */ /* 0x000fe200078e00ff */
[-C--:B-1----:R-:W-:Y:S02]  /*0d20*/  @!P5 FMNMX R13, R13, R16.reuse, !PT ;  /* 0x000000100d0dd209 */ /* 0x082fe40007800000 */
[----:B------:R-:W-:Y:S02]  /*0d30*/  @!P5 MOV R7, R16 ;  /* 0x000000100007d202 */ /* 0x000fe40000000f00 */
[----:B----4-:R-:W-:Y:S01]  /*0d40*/  ISETP.NE.OR P5, PT, R20, RZ, P4 ;  /* 0x000000ff1400720c */ /* 0x010fe200027a5670 */
[----:B0-----:R-:W-:-:S12]  /*0d50*/  @!P4 FMUL R8, R8, R19 ;  /* 0x000000130808c220 */ /* 0x001fd80000400000 */
[----:B------:R-:W0:Y:S01]  /*0d60*/  @!P5 LDC R8, c[0x0][0x398] ;  /* 0x0000e600ff08db82 */ /* 0x000e220000000800 */
[----:B-----5:R-:W-:-:S07]  /*0d70*/  ISETP.NE.OR P5, PT, R10, RZ, P1 ;  /* 0x000000ff0a00720c */ /* 0x020fce0000fa5670 */
[----:B------:R-:W1:Y:S01]  /*0d80*/  @!P3 LDC R10, c[0x0][0x39c] ;  /* 0x0000e700ff0abb82 */ /* 0x000e620000000800 */
[----:B--2---:R-:W-:-:S07]  /*0d90*/  @!P1 FMUL R6, R9, R6 ;  /* 0x0000000609069220 */ /* 0x004fce0000400000 */
[----:B------:R-:W2:Y:S08]  /*0da0*/  @!P2 LDC R9, c[0x0][0x39c] ;  /* 0x0000e700ff09ab82 */ /* 0x000eb00000000800 */
[----:B------:R-:W4:Y:S01]  /*0db0*/  @!P5 LDC R6, c[0x0][0x398] ;  /* 0x0000e600ff06db82 */ /* 0x000f220000000800 */
[----:B------:R-:W-:Y:S02]  /*0dc0*/  MOV R55, 0xff800000 ;  /* 0xff80000000377802 */ /* 0x000fe40000000f00 */
[----:B0-----:R-:W-:-:S02]  /*0dd0*/  @!P4 FMNMX R13, R13, R8, !PT ;  /* 0x000000080d0dc209 */ /* 0x001fc40007800000 */
[----:B------:R-:W-:Y:S02]  /*0de0*/  ISETP.NE.OR P5, PT, R12, RZ, P3 ;  /* 0x000000ff0c00720c */ /* 0x000fe40001fa5670 */
[----:B------:R-:W-:Y:S01]  /*0df0*/  @!P4 MOV R55, R8 ;  /* 0x000000080037c202 */ /* 0x000fe20000000f00 */
[----:B-1----:R-:W-:Y:S01]  /*0e00*/  @!P3 FMUL R8, R11, R10 ;  /* 0x0000000a0b08b220 */ /* 0x002fe20000400000 */
[----:B------:R-:W-:Y:S02]  /*0e10*/  MOV R51, 0xff800000 ;  /* 0xff80000000337802 */ /* 0x000fe40000000f00 */
[----:B------:R-:W-:-:S07]  /*0e20*/  ISETP.GE.U32.AND P4, PT, R36, UR44, PT ;  /* 0x0000002c24007c0c */ /* 0x000fce000bf86070 */
[----:B------:R-:W0:Y:S01]  /*0e30*/  @!P5 LDC R8, c[0x0][0x398] ;  /* 0x0000e600ff08db82 */ /* 0x000e220000000800 */
[----:B----4-:R-:W-:Y:S01]  /*0e40*/  @!P1 IMAD.MOV.U32 R51, RZ, RZ, R6 ;  /* 0x000000ffff339224 */ /* 0x010fe200078e0006 */
[----:B------:R-:W-:Y:S02]  /*0e50*/  @!P1 FMNMX R13, R13, R6, !PT ;  /* 0x000000060d0d9209 */ /* 0x000fe40007800000 */
[----:B------:R-:W-:Y:S02]  /*0e60*/  ISETP.GE.AND.EX P4, PT, RZ, UR45, PT, P4 ;  /* 0x0000002dff007c0c */ /* 0x000fe4000bf86340 */
[----:B------:R-:W-:Y:S02]  /*0e70*/  MOV R27, 0xff800000 ;  /* 0xff800000001b7802 */ /* 0x000fe40000000f00 */
[----:B------:R-:W1:Y:S09]  /*0e80*/  @!P6 LDC R6, c[0x0][0x39c] ;  /* 0x0000e700ff06eb82 */ /* 0x000e720000000800 */
[----:B------:R-:W-:Y:S01]  /*0e90*/  @!P4 R2UR UR6, R24 ;  /* 0x000000001806c2ca */ /* 0x000fe200000e0000 */
[----:B------:R-:W4:Y:S01]  /*0ea0*/  @!P4 LDC R21, c[0x0][0x39c] ;  /* 0x0000e700ff15cb82 */ /* 0x000f220000000800 */
[----:B------:R-:W-:-:S02]  /*0eb0*/  @!P4 R2UR UR7, R25 ;  /* 0x000000001907c2ca */ /* 0x000fc400000e0000 */
[----:B------:R-:W-:Y:S02]  /*0ec0*/  @!P4 R2UR UR4, R24 ;  /* 0x000000001804c2ca */ /* 0x000fe400000e0000 */
[----:B------:R-:W-:Y:S02]  /*0ed0*/  @!P4 R2UR UR5, R25 ;  /* 0x000000001905c2ca */ /* 0x000fe400000e0000 */
[-C--:B0-----:R-:W-:Y:S02]  /*0ee0*/  @!P3 MOV R27, R8.reuse ;  /* 0x00000008001bb202 */ /* 0x081fe40000000f00 */
[----:B------:R-:W-:Y:S02]  /*0ef0*/  @!P3 FMNMX R13, R13, R8, !PT ;  /* 0x000000080d0db209 */ /* 0x000fe40007800000 */
[----:B------:R-:W-:-:S03]  /*0f00*/  ISETP.GE.U32.AND P3, PT, R34, UR44, PT ;  /* 0x0000002c22007c0c */ /* 0x000fc6000bf66070 */
[----:B------:R-:W5:Y:S01]  /*0f10*/  @!P4 LDG.E.U8 R20, desc[UR6][R2.64+0x180] ;  /* 0x000180060214c981 */ /* 0x000f62000c1e1100 */
[----:B------:R-:W-:-:S03]  /*0f20*/  ISETP.GE.AND.EX P3, PT, RZ, UR45, PT, P3 ;  /* 0x0000002dff007c0c */ /* 0x000fc6000bf66330 */
[----:B------:R-:W4:Y:S01]  /*0f30*/  @!P4 LDG.E R8, desc[UR4][R4.64+0x600] ;  /* 0x000600040408c981 */ /* 0x000f22000c1e1900 */
[----:B------:R-:W-:Y:S02]  /*0f40*/  MOV R19, 0xff800000 ;  /* 0xff80000000137802 */ /* 0x000fe40000000f00 */
[----:B---3--:R-:W-:Y:S01]  /*0f50*/  ISETP.NE.OR P1, PT, R15, RZ, P2 ;  /* 0x000000ff0f00720c */ /* 0x008fe20001725670 */
[----:B--2---:R-:W-:-:S12]  /*0f60*/  @!P2 FMUL R14, R14, R9 ;  /* 0x000000090e0ea220 */ /* 0x004fd80000400000 */
[----:B------:R-:W0:Y:S01]  /*0f70*/  @!P1 LDC R14, c[0x0][0x398] ;  /* 0x0000e600ff0e9b82 */ /* 0x000e220000000800 */
[----:B------:R-:W-:-:S04]  /*0f80*/  ISETP.GE.U32.AND P1, PT, R35, UR44, PT ;  /* 0x0000002c23007c0c */ /* 0x000fc8000bf26070 */
[----:B------:R-:W-:-:S13]  /*0f90*/  ISETP.GE.AND.EX P1, PT, RZ, UR45, PT, P1 ;  /* 0x0000002dff007c0c */ /* 0x000fda000bf26310 */
[C---:B------:R-:W-:Y:S02]  /*0fa0*/  @!P1 R2UR UR6, R24.reuse ;  /* 0x00000000180692ca */ /* 0x040fe400000e0000 */
[C---:B------:R-:W-:Y:S02]  /*0fb0*/  @!P1 R2UR UR7, R25.reuse ;  /* 0x00000000190792ca */ /* 0x040fe400000e0000 */
[----:B------:R-:W-:Y:S02]  /*0fc0*/  @!P1 R2UR UR4, R24 ;  /* 0x00000000180492ca */ /* 0x000fe400000e0000 */
[----:B------:R-:W-:Y:S02]  /*0fd0*/  @!P1 R2UR UR5, R25 ;  /* 0x00000000190592ca */ /* 0x000fe400000e0000 */
[-C--:B0-----:R-:W-:Y:S02]  /*0fe0*/  @!P2 MOV R19, R14.reuse ;  /* 0x0000000e0013a202 */ /* 0x081fe40000000f00 */
[----:B------:R-:W-:-:S02]  /*0ff0*/  @!P2 FMNMX R13, R13, R14, !PT ;  /* 0x0000000e0d0da209 */ /* 0x000fc40007800000 */
[----:B------:R-:W-:-:S03]  /*1000*/  ISETP.GE.U32.AND P2, PT, R33, UR44, PT ;  /* 0x0000002c21007c0c */ /* 0x000fc6000bf46070 */
[----:B------:R-:W2:Y:S01]  /*1010*/  @!P1 LDG.E.U8 R10, desc[UR6][R2.64+0x1a0] ;  /* 0x0001a006020a9981 */ /* 0x000ea2000c1e1100 */
[----:B------:R-:W-:-:S03]  /*1020*/  ISETP.NE.OR P5, PT, R18, RZ, P6 ;  /* 0x000000ff1200720c */ /* 0x000fc600037a5670 */
[----:B------:R-:W3:Y:S01]  /*1030*/  @!P1 LDG.E R9, desc[UR4][R4.64+0x680] ;  /* 0x0006800404099981 */ /* 0x000ee2000c1e1900 */
[C---:B------:R-:W-:Y:S01]  /*1040*/  @!P3 R2UR UR6, R24.reuse ;  /* 0x000000001806b2ca */ /* 0x040fe200000e0000 */
[----:B------:R-:W-:Y:S01]  /*1050*/  IMAD.MOV.U32 R53, RZ, RZ, -0x800000 ;  /* 0xff800000ff357424 */ /* 0x000fe200078e00ff */
[----:B------:R-:W-:Y:S01]  /*1060*/  @!P3 R2UR UR7, R25 ;  /* 0x000000001907b2ca */ /* 0x000fe200000e0000 */
[----:B-1----:R-:W-:Y:S01]  /*1070*/  @!P6 FMUL R6, R17, R6 ;  /* 0x000000061106e220 */ /* 0x002fe20000400000 */
[----:B------:R-:W-:Y:S01]  /*1080*/  ISETP.GE.AND.EX P2, PT, RZ, UR45, PT, P2 ;  /* 0x0000002dff007c0c */ /* 0x000fe2000bf46320 */
[----:B------:R-:W0:Y:S01]  /*1090*/  @!P3 LDC R18, c[0x0][0x39c] ;  /* 0x0000e700ff12bb82 */ /* 0x000e220000000800 */
[----:B------:R-:W-:Y:S02]  /*10a0*/  @!P3 R2UR UR4, R24 ;  /* 0x000000001804b2ca */ /* 0x000fe400000e0000 */
[----:B------:R-:W-:-:S05]  /*10b0*/  @!P3 R2UR UR5, R25 ;  /* 0x000000001905b2ca */ /* 0x000fca00000e0000 */
[----:B------:R-:W1:Y:S01]  /*10c0*/  @!P5 LDC R6, c[0x0][0x398] ;  /* 0x0000e600ff06db82 */ /* 0x000e620000000800 */
[----:B------:R-:W-:Y:S01]  /*10d0*/  ISETP.GE.U32.AND P5, PT, R32, UR44, PT ;  /* 0x0000002c20007c0c */ /* 0x000fe2000bfa6070 */
[----:B------:R-:W3:Y:S02]  /*10e0*/  @!P3 LDG.E.U8 R12, desc[UR6][R2.64+0x1c0] ;  /* 0x0001c006020cb981 */ /* 0x000ee4000c1e1100 */
[C---:B------:R-:W-:Y:S02]  /*10f0*/  @!P2 R2UR UR6, R24.reuse ;  /* 0x000000001806a2ca */ /* 0x040fe400000e0000 */
[----:B------:R-:W-:Y:S02]  /*1100*/  @!P2 R2UR UR7, R25 ;  /* 0x000000001907a2ca */ /* 0x000fe400000e0000 */
[----:B------:R-:W-:Y:S01]  /*1110*/  ISETP.GE.AND.EX P5, PT, RZ, UR45, PT, P5 ;  /* 0x0000002dff007c0c */ /* 0x000fe2000bfa6350 */
[----:B------:R-:W0:Y:S01]  /*1120*/  @!P3 LDG.E R11, desc[UR4][R4.64+0x700] ;  /* 0x00070004040bb981 */ /* 0x000e22000c1e1900 */
[----:B------:R-:W-:-:S02]  /*1130*/  @!P2 R2UR UR4, R24 ;  /* 0x000000001804a2ca */ /* 0x000fc400000e0000 */
[----:B------:R-:W-:-:S07]  /*1140*/  @!P2 R2UR UR5, R25 ;  /* 0x000000001905a2ca */ /* 0x000fce00000e0000 */
[----:B------:R-:W3:Y:S02]  /*1150*/  @!P2 LDG.E.U8 R15, desc[UR6][R2.64+0x1e0] ;  /* 0x0001e006020fa981 */ /* 0x000ee4000c1e1100 */
[C---:B------:R-:W-:Y:S02]  /*1160*/  @!P5 R2UR UR6, R24.reuse ;  /* 0x000000001806d2ca */ /* 0x040fe400000e0000 */
[C---:B------:R-:W-:Y:S02]  /*1170*/  @!P5 R2UR UR7, R25.reuse ;  /* 0x000000001907d2ca */ /* 0x040fe400000e0000 */
[----:B------:R-:W3:Y:S01]  /*1180*/  @!P2 LDG.E R14, desc[UR4][R4.64+0x780] ;  /* 0x00078004040ea981 */ /* 0x000ee2000c1e1900 */
[----:B------:R-:W-:Y:S02]  /*1190*/  @!P5 R2UR UR4, R24 ;  /* 0x000000001804d2ca */ /* 0x000fe400000e0000 */
[----:B------:R-:W-:-:S08]  /*11a0*/  @!P5 R2UR UR5, R25 ;  /* 0x000000001905d2ca */ /* 0x000fd000000e0000 */
[----:B------:R1:W3:Y:S05]  /*11b0*/  @!P5 LDG.E.U8 R17, desc[UR6][R2.64+0x200] ;  /* 0x000200060211d981 */ /* 0x0002ea000c1e1100 */
[----:B------:R1:W3:Y:S02]  /*11c0*/  @!P5 LDG.E R16, desc[UR4][R4.64+0x800] ;  /* 0x000800040410d981 */ /* 0x0002e4000c1e1900 */
[-C--:B-1----:R-:W-:Y:S02]  /*11d0*/  @!P6 FMNMX R13, R13, R6.reuse, !PT ;  /* 0x000000060d0de209 */ /* 0x082fe40007800000 */
[----:B------:R-:W-:Y:S02]  /*11e0*/  @!P6 MOV R53, R6 ;  /* 0x000000060035e202 */ /* 0x000fe40000000f00 */
[----:B------:R-:W3:Y:S08]  /*11f0*/  @!P1 LDC R6, c[0x0][0x39c] ;  /* 0x0000e700ff069b82 */ /* 0x000ef00000000800 */
[----:B------:R-:W1:Y:S08]  /*1200*/  @!P2 LDC R3, c[0x0][0x39c] ;  /* 0x0000e700ff03ab82 */ /* 0x000e700000000800 */
[----:B------:R-:W1:Y:S01]  /*1210*/  @!P5 LDC R5, c[0x0][0x39c] ;  /* 0x0000e700ff05db82 */ /* 0x000e620000000800 */
[----:B-----5:R-:W-:Y:S01]  /*1220*/  ISETP.NE.OR P6, PT, R20, RZ, P4 ;  /* 0x000000ff1400720c */ /* 0x020fe200027c5670 */
[----:B----4-:R-:W-:-:S12]  /*1230*/  @!P4 FMUL R8, R8, R21 ;  /* 0x000000150808c220 */ /* 0x010fd80000400000 */
[----:B------:R-:W4:Y:S01]  /*1240*/  @!P6 LDC R8, c[0x0][0x398] ;  /* 0x0000e600ff08eb82 */ /* 0x000f220000000800 */
[----:B------:R-:W-:Y:S01]  /*1250*/  UMOV UR4, 0xffffffff ;  /* 0xffffffff00047882 */ /* 0x000fe20000000000 */
[----:B------:R-:W-:Y:S01]  /*1260*/  MOV R67, 0xff800000 ;  /* 0xff80000000437802 */ /* 0x000fe20000000f00 */
[----:B------:R-:W-:Y:S01]  /*1270*/  @!P0 IMAD.MOV.U32 R67, RZ, RZ, R0 ;  /* 0x000000ffff438224 */ /* 0x000fe200078e0000 */
[----:B------:R-:W-:Y:S02]  /*1280*/  MOV R49, 0xff800000 ;  /* 0xff80000000317802 */ /* 0x000fe40000000f00 */
[----:B------:R-:W-:Y:S02]  /*1290*/  MOV R23, 0xff800000 ;  /* 0xff80000000177802 */ /* 0x000fe40000000f00 */
[----:B------:R-:W-:Y:S02]  /*12a0*/  MOV R21, 0xff800000 ;  /* 0xff80000000157802 */ /* 0x000fe40000000f00 */
[----:B----4-:R-:W-:-:S02]  /*12b0*/  @!P4 FMNMX R13, R13, R8, !PT ;  /* 0x000000080d0dc209 */ /* 0x010fc40007800000 */
[----:B------:R-:W-:Y:S02]  /*12c0*/  @!P4 MOV R49, R8 ;  /* 0x000000080031c202 */ /* 0x000fe40000000f00 */
[----:B--2---:R-:W-:Y:S01]  /*12d0*/  ISETP.NE.OR P6, PT, R10, RZ, P1 ;  /* 0x000000ff0a00720c */ /* 0x004fe20000fc5670 */
[----:B---3--:R-:W-:-:S12]  /*12e0*/  @!P1 FMUL R2, R9, R6 ;  /* 0x0000000609029220 */ /* 0x008fd80000400000 */
[----:B------:R-:W2:Y:S01]  /*12f0*/  @!P6 LDC R2, c[0x0][0x398] ;  /* 0x0000e600ff02eb82 */ /* 0x000ea20000000800 */
[----:B------:R-:W-:Y:S01]  /*1300*/  ISETP.NE.OR P6, PT, R12, RZ, P3 ;  /* 0x000000ff0c00720c */ /* 0x000fe20001fc5670 */
[----:B0-----:R-:W-:-:S12]  /*1310*/  @!P3 FMUL R4, R11, R18 ;  /* 0x000000120b04b220 */ /* 0x001fd80000400000 */
[----:B------:R-:W0:Y:S01]  /*1320*/  @!P6 LDC R4, c[0x0][0x398] ;  /* 0x0000e600ff04eb82 */ /* 0x000e220000000800 */
[----:B------:R-:W-:Y:S01]  /*1330*/  ISETP.NE.OR P6, PT, R15, RZ, P2 ;  /* 0x000000ff0f00720c */ /* 0x000fe200017c5670 */
[----:B-1----:R-:W-:-:S12]  /*1340*/  @!P2 FMUL R14, R14, R3 ;  /* 0x000000030e0ea220 */ /* 0x002fd80000400000 */
[----:B------:R-:W1:Y:S01]  /*1350*/  @!P6 LDC R14, c[0x0][0x398] ;  /* 0x0000e600ff0eeb82 */ /* 0x000e620000000800 */
[----:B------:R-:W-:Y:S01]  /*1360*/  ISETP.NE.OR P6, PT, R17, RZ, P5 ;  /* 0x000000ff1100720c */ /* 0x000fe20002fc5670 */
[----:B------:R-:W-:-:S12]  /*1370*/  @!P5 FMUL R16, R16, R5 ;  /* 0x000000051010d220 */ /* 0x000fd80000400000 */
[----:B------:R-:W3:Y:S01]  /*1380*/  @!P6 LDC R16, c[0x0][0x398] ;  /* 0x0000e600ff10eb82 */ /* 0x000ee20000000800 */
[----:B--2---:R-:W-:-:S04]  /*1390*/  @!P1 FMNMX R13, R13, R2, !PT ;  /* 0x000000020d0d9209 */ /* 0x004fc80007800000 */
[----:B0-----:R-:W-:Y:S01]  /*13a0*/  @!P3 FMNMX R13, R13, R4, !PT ;  /* 0x000000040d0db209 */ /* 0x001fe20007800000 */
[----:B------:R-:W-:-:S03]  /*13b0*/  IMAD.MOV.U32 R5, RZ, RZ, -0x800000 ;  /* 0xff800000ff057424 */ /* 0x000fc600078e00ff */
[----:B-1----:R-:W-:Y:S02]  /*13c0*/  @!P2 FMNMX R13, R13, R14, !PT ;  /* 0x0000000e0d0da209 */ /* 0x002fe40007800000 */
[----:B------:R-:W-:Y:S02]  /*13d0*/  MOV R17, 0xff800000 ;  /* 0xff80000000117802 */ /* 0x000fe40000000f00 */
[----:B------:R-:W-:Y:S02]  /*13e0*/  @!P1 MOV R23, R2 ;  /* 0x0000000200179202 */ /* 0x000fe40000000f00 */
[----:B------:R-:W-:Y:S02]  /*13f0*/  @!P3 MOV R21, R4 ;  /* 0x000000040015b202 */ /* 0x000fe40000000f00 */
[----:B------:R-:W-:Y:S02]  /*1400*/  @!P2 MOV R17, R14 ;  /* 0x0000000e0011a202 */ /* 0x000fe40000000f00 */
[----:B---3--:R-:W-:-:S02]  /*1410*/  @!P5 MOV R5, R16 ;  /* 0x000000100005d202 */ /* 0x008fc40000000f00 */
[----:B------:R-:W-:Y:S01]  /*1420*/  @!P5 FMNMX R13, R13, R16, !PT ;  /* 0x000000100d0dd209 */ /* 0x000fe20007800000 */
        /* <DEDUP_REMOVED lines=38> */
[----:B------:R-:W-:Y:S01]  /*1690*/  FFMA R4, R59, 1.4426950216293334961, -R4 ;  /* 0x3fb8aa3b3b047823 */ /* 0x000fe20000000804 */
[-C--:B------:R-:W-:Y:S01]  /*16a0*/  FFMA.RM R2, R6, R9.reuse, 12582913 ;  /* 0x4b40000106027423 */ /* 0x080fe20000004009 */
[-C--:B------:R-:W-:Y:S01]  /*16b0*/  FFMA.SAT R12, R61, R8.reuse, 0.5 ;  /* 0x3f0000003d0c7423 */ /* 0x080fe20000002008 */
[----:B------:R-:W-:Y:S01]  /*16c0*/  FFMA.SAT R10, R65, R8, 0.5 ;  /* 0x3f000000410a7423 */ /* 0x000fe20000002008 */
[----:B------:R-:W-:Y:S01]  /*16d0*/  FFMA R20, R59, 1.925963033500011079e-08, R4 ;  /* 0x32a570603b147823 */ /* 0x000fe20000000004 */
[----:B------:R-:W-:Y:S01]  /*16e0*/  FADD R4, R2, -12583039 ;  /* 0xcb40007f02047421 */ /* 0x000fe20000000000 */
[----:B------:R-:W-:Y:S01]  /*16f0*/  FFMA R14, R67, 1.925963033500011079e-08, R14 ;  /* 0x32a57060430e7823 */ /* 0x000fe2000000000e */
[-C--:B------:R-:W-:Y:S01]  /*1700*/  FFMA.RM R15, R10, R9.reuse, 12582913 ;  /* 0x4b4000010a0f7423 */ /* 0x080fe20000004009 */
[----:B------:R-:W-:Y:S01]  /*1710*/  SHF.L.U32 R3, R3, 0x17, RZ ;  /* 0x0000001703037819 */ /* 0x000fe200000006ff */
[C---:B------:R-:W-:Y:S01]  /*1720*/  FFMA R6, R63.reuse, 1.4426950216293334961, -R4 ;  /* 0x3fb8aa3b3f067823 */ /* 0x040fe20000000804 */
[----:B------:R-:W-:Y:S01]  /*1730*/  FFMA.RM R4, R12, R9, 12582913 ;  /* 0x4b4000010c047423 */ /* 0x000fe20000004009 */
[----:B------:R-:W-:Y:S01]  /*1740*/  SHF.L.U32 R0, R0, 0x17, RZ ;  /* 0x0000001700007819 */ /* 0x000fe200000006ff */
        /* <DEDUP_REMOVED lines=8> */
[----:B------:R-:W1:Y:S02]  /*17d0*/  MUFU.EX2 R63, R63 ;  /* 0x0000003f003f7308 */ /* 0x000e640000000800 */
[----:B------:R-:W-:Y:S01]  /*17e0*/  FFMA R61, R61, 1.925963033500011079e-08, R10 ;  /* 0x32a570603d3d7823 */ /* 0x000fe2000000000a */
[-C--:B------:R-:W-:Y:S01]  /*17f0*/  FFMA.SAT R10, R13, R8.reuse, 0.5 ;  /* 0x3f0000000d0a7423 */ /* 0x080fe20000002008 */
[----:B------:R-:W-:Y:S01]  /*1800*/  FFMA R65, R65, 1.925963033500011079e-08, R6 ;  /* 0x32a5706041417823 */ /* 0x000fe20000000006 */
[----:B------:R-:W-:Y:S02]  /*1810*/  FFMA.SAT R6, R57, R8, 0.5 ;  /* 0x3f00000039067423 */ /* 0x000fe40000002008 */
[-C--:B------:R-:W-:Y:S01]  /*1820*/  FFMA.RM R7, R10, R9.reuse, 12582913 ;  /* 0x4b4000010a077423 */ /* 0x080fe20000004009 */
[----:B------:R-:W2:Y:S01]  /*1830*/  MUFU.EX2 R61, R61 ;  /* 0x0000003d003d7308 */ /* 0x000ea20000000800 */
[----:B------:R-:W-:Y:S01]  /*1840*/  FFMA.RM R6, R6, R9, 12582913 ;  /* 0x4b40000106067423 */ /* 0x000fe20000004009 */
[----:B0-----:R-:W-:Y:S01]  /*1850*/  FMUL R5, R3, R14 ;  /* 0x0000000e03057220 */ /* 0x001fe20000400000 */
[----:B------:R-:W-:Y:S01]  /*1860*/  FADD R12, R7, -12583039 ;  /* 0xcb40007f070c7421 */ /* 0x000fe20000000000 */
[-C--:B------:R-:W-:Y:S01]  /*1870*/  FFMA.SAT R14, R27, R8.reuse, 0.5 ;  /* 0x3f0000001b0e7423 */ /* 0x080fe20000002008 */
[----:B------:R-:W-:Y:S01]  /*1880*/  FADD R10, R6, -12583039 ;  /* 0xcb40007f060a7421 */ /* 0x000fe20000000000 */
[----:B------:R-:W-:Y:S01]  /*1890*/  SHF.L.U32 R3, R15, 0x17, RZ ;  /* 0x000000170f037819 */ /* 0x000fe200000006ff */
[----:B------:R-:W-:Y:S01]  /*18a0*/  FFMA R12, R13, 1.4426950216293334961, -R12 ;  /* 0x3fb8aa3b0d0c7823 */ /* 0x000fe2000000080c */
[----:B------:R-:W-:Y:S01]  /*18b0*/  SHF.L.U32 R7, R7, 0x17, RZ ;  /* 0x0000001707077819 */ /* 0x000fe200000006ff */
[----:B------:R-:W-:Y:S01]  /*18c0*/  FFMA R10, R57, 1.4426950216293334961, -R10 ;  /* 0x3fb8aa3b390a7823 */ /* 0x000fe2000000080a */
[----:B-1----:R-:W-:Y:S01]  /*18d0*/  FMUL R2, R2, R63 ;  /* 0x0000003f02027220 */ /* 0x002fe20000400000 */
[----:B------:R-:W-:Y:S01]  /*18e0*/  FFMA R18, R13, 1.925963033500011079e-08, R12 ;  /* 0x32a570600d127823 */ /* 0x000fe2000000000c */
[----:B------:R-:W-:Y:S01]  /*18f0*/  SHF.L.U32 R6, R6, 0x17, RZ ;  /* 0x0000001706067819 */ /* 0x000fe200000006ff */
[----:B------:R-:W0:Y:S01]  /*1900*/  MUFU.EX2 R13, R20 ;  /* 0x00000014000d7308 */ /* 0x000e220000000800 */
[----:B------:R-:W-:Y:S01]  /*1910*/  FFMA R57, R57, 1.925963033500011079e-08, R10 ;  /* 0x32a5706039397823 */ /* 0x000fe2000000000a */
[----:B------:R-:W-:Y:S01]  /*1920*/  FFMA.SAT R10, R55, R8, 0.5 ;  /* 0x3f000000370a7423 */ /* 0x000fe20000002008 */
[----:B--2---:R-:W-:-:S03]  /*1930*/  FMUL R4, R4, R61 ;  /* 0x0000003d04047220 */ /* 0x004fc60000400000 */
[----:B------:R-:W-:Y:S02]  /*1940*/  FFMA.RM R10, R10, R9, 12582913 ;  /* 0x4b4000010a0a7423 */ /* 0x000fe40000004009 */
[----:B------:R-:W1:Y:S02]  /*1950*/  MUFU.EX2 R20, R65 ;  /* 0x0000004100147308 */ /* 0x000e640000000800 */
[----:B------:R-:W-:-:S04]  /*1960*/  FADD R12, R10, -12583039 ;  /* 0xcb40007f0a0c7421 */ /* 0x000fc80000000000 */
[C---:B------:R-:W-:Y:S02]  /*1970*/  FFMA R12, R55.reuse, 1.4426950216293334961, -R12 ;  /* 0x3fb8aa3b370c7823 */ /* 0x040fe4000000080c */
[----:B------:R-:W2:Y:S01]  /*1980*/  MUFU.EX2 R18, R18 ;  /* 0x0000001200127308 */ /* 0x000ea20000000800 */
[----:B0-----:R-:W-:Y:S01]  /*1990*/  FMUL R0, R0, R13 ;  /* 0x0000000d00007220 */ /* 0x001fe20000400000 */
[-C--:B------:R-:W-:Y:S01]  /*19a0*/  FFMA.RM R13, R14, R9.reuse, 12582913 ;  /* 0x4b4000010e0d7423 */ /* 0x080fe20000004009 */
[----:B------:R-:W-:Y:S01]  /*19b0*/  FFMA R16, R55, 1.925963033500011079e-08, R12 ;  /* 0x32a5706037107823 */ /* 0x000fe2000000000c */
[----:B------:R-:W-:Y:S02]  /*19c0*/  FFMA.SAT R12, R51, R8, 0.5 ;  /* 0x3f000000330c7423 */ /* 0x000fe40000002008 */
[----:B------:R-:W-:Y:S02]  /*19d0*/  FADD R14, R13, -12583039 ;  /* 0xcb40007f0d0e7421 */ /* 0x000fe40000000000 */
[-C--:B------:R-:W-:Y:S01]  /*19e0*/  FFMA.RM R12, R12, R9.reuse, 12582913 ;  /* 0x4b4000010c0c7423 */ /* 0x080fe20000004009 */
[----:B-1----:R-:W-:Y:S01]  /*19f0*/  FMUL R3, R3, R20 ;  /* 0x0000001403037220 */ /* 0x002fe20000400000 */
[----:B------:R-:W-:Y:S01]  /*1a00*/  FFMA R14, R27, 1.4426950216293334961, -R14 ;  /* 0x3fb8aa3b1b0e7823 */ /* 0x000fe2000000080e */
[-C--:B------:R-:W-:Y:S01]  /*1a10*/  FFMA.SAT R20, R53, R8.reuse, 0.5 ;  /* 0x3f00000035147423 */ /* 0x080fe20000002008 */
[----:B------:R-:W-:Y:S01]  /*1a20*/  FADD R22, R12, -12583039 ;  /* 0xcb40007f0c167421 */ /* 0x000fe20000000000 */
[----:B------:R-:W0:Y:S01]  /*1a30*/  MUFU.EX2 R57, R57 ;  /* 0x0000003900397308 */ /* 0x000e220000000800 */
[----:B------:R-:W-:Y:S01]  /*1a40*/  FFMA R27, R27, 1.925963033500011079e-08, R14 ;  /* 0x32a570601b1b7823 */ /* 0x000fe2000000000e */
[----:B------:R-:W-:Y:S01]  /*1a50*/  FFMA.SAT R14, R19, R8, 0.5 ;  /* 0x3f000000130e7423 */ /* 0x000fe20000002008 */
[-C--:B------:R-:W-:Y:S01]  /*1a60*/  FFMA.RM R15, R20, R9.reuse, 12582913 ;  /* 0x4b400001140f7423 */ /* 0x080fe20000004009 */
[----:B------:R-:W-:Y:S01]  /*1a70*/  FFMA R22, R51, 1.4426950216293334961, -R22 ;  /* 0x3fb8aa3b33167823 */ /* 0x000fe20000000816 */
[----:B--2---:R-:W-:Y:S01]  /*1a80*/  FMUL R7, R7, R18 ;  /* 0x0000001207077220 */ /* 0x004fe20000400000 */
[----:B------:R-:W-:Y:S01]  /*1a90*/  FFMA.RM R14, R14, R9, 12582913 ;  /* 0x4b4000010e0e7423 */ /* 0x000fe20000004009 */
[----:B------:R-:W-:Y:S01]  /*1aa0*/  FADD R20, R15, -12583039 ;  /* 0xcb40007f0f147421 */ /* 0x000fe20000000000 */
[----:B------:R-:W-:Y:S01]  /*1ab0*/  FFMA R51, R51, 1.925963033500011079e-08, R22 ;  /* 0x32a5706033337823 */ /* 0x000fe20000000016 */
[-C--:B------:R-:W-:Y:S01]  /*1ac0*/  FFMA.SAT R18, R17, R8.reuse, 0.5 ;  /* 0x3f00000011127423 */ /* 0x080fe20000002008 */
[----:B------:R-:W-:Y:S01]  /*1ad0*/  FADD R22, R14, -12583039 ;  /* 0xcb40007f0e167421 */ /* 0x000fe20000000000 */
[----:B------:R-:W-:Y:S01]  /*1ae0*/  FFMA R20, R53, 1.4426950216293334961, -R20 ;  /* 0x3fb8aa3b35147823 */ /* 0x000fe20000000814 */
[----:B------:R-:W1:Y:S02]  /*1af0*/  MUFU.EX2 R55, R16 ;  /* 0x0000001000377308 */ /* 0x000e640000000800 */
[----:B------:R-:W-:Y:S01]  /*1b00*/  FFMA R22, R19, 1.4426950216293334961, -R22 ;  /* 0x3fb8aa3b13167823 */ /* 0x000fe20000000816 */
[----:B------:R-:W-:Y:S01]  /*1b10*/  FFMA R53, R53, 1.925963033500011079e-08, R20 ;  /* 0x32a5706035357823 */ /* 0x000fe20000000014 */
[----:B------:R-:W-:Y:S01]  /*1b20*/  FFMA.SAT R20, R49, R8, 0.5 ;  /* 0x3f00000031147423 */ /* 0x000fe20000002008 */
[----:B0-----:R-:W-:Y:S01]  /*1b30*/  FMUL R6, R6, R57 ;  /* 0x0000003906067220 */ /* 0x001fe20000400000 */
[----:B------:R-:W-:-:S02]  /*1b40*/  FFMA R26, R19, 1.925963033500011079e-08, R22 ;  /* 0x32a57060131a7823 */ /* 0x000fc40000000016 */
[----:B------:R-:W-:Y:S01]  /*1b50*/  FFMA.RM R19, R20, R9, 12582913 ;  /* 0x4b40000114137423 */ /* 0x000fe20000004009 */
[----:B------:R-:W-:Y:S03]  /*1b60*/  MUFU.EX2 R27, R27 ;  /* 0x0000001b001b7308 */ /* 0x000fe60000000800 */
        /* <DEDUP_REMOVED lines=19> */
[----:B------:R-:W-:Y:S01]  /*1ca0*/  FFMA.RM R21, R18, R9, 12582913 ;  /* 0x4b40000112157423 */ /* 0x000fe20000004009 */
[----:B------:R-:W-:Y:S01]  /*1cb0*/  FADD R9, RZ, R5 ;  /* 0x00000005ff097221 */ /* 0x000fe20000000000 */
[----:B------:R-:W0:Y:S02]  /*1cc0*/  MUFU.EX2 R18, R51 ;  /* 0x0000003300127308 */ /* 0x000e240000000800 */
[----:B------:R-:W-:Y:S01]  /*1cd0*/  FADD R8, R21, -12583039 ;  /* 0xcb40007f15087421 */ /* 0x000fe20000000000 */
[----:B------:R-:W-:Y:S01]  /*1ce0*/  FADD R9, R9, R0 ;  /* 0x0000000009097221 */ /* 0x000fe20000000000 */
[----:B------:R-:W-:Y:S02]  /*1cf0*/  SHF.L.U32 R21, R21, 0x17, RZ ;  /* 0x0000001715157819 */ /* 0x000fe400000006ff */
[----:B------:R-:W-:-:S04]  /*1d00*/  FFMA R8, R17, 1.4426950216293334961, -R8 ;  /* 0x3fb8aa3b11087823 */ /* 0x000fc80000000808 */
[----:B------:R-:W-:Y:S01]  /*1d10*/  FFMA R52, R17, 1.925963033500011079e-08, R8 ;  /* 0x32a5706011347823 */ /* 0x000fe20000000008 */
[C---:B------:R-:W-:Y:S01]  /*1d20*/  FADD R8, R23.reuse, -12583039 ;  /* 0xcb40007f17087421 */ /* 0x040fe20000000000 */
[----:B------:R-:W-:-:S03]  /*1d30*/  SHF.L.U32 R23, R23, 0x17, RZ ;  /* 0x0000001717177819 */ /* 0x000fc600000006ff */
[C---:B------:R-:W-:Y:S01]  /*1d40*/  FFMA R8, R11.reuse, 1.4426950216293334961, -R8 ;  /* 0x3fb8aa3b0b087823 */ /* 0x040fe20000000808 */
[----:B------:R-:W2:Y:S03]  /*1d50*/  MUFU.EX2 R52, R52 ;  /* 0x0000003400347308 */ /* 0x000ea60000000800 */
[----:B------:R-:W-:Y:S01]  /*1d60*/  FFMA R11, R11, 1.925963033500011079e-08, R8 ;  /* 0x32a570600b0b7823 */ /* 0x000fe20000000008 */
[----:B------:R-:W-:Y:S01]  /*1d70*/  SHF.L.U32 R8, R10, 0x17, RZ ;  /* 0x000000170a087819 */ /* 0x000fe200000006ff */
[----:B------:R-:W-:Y:S01]  /*1d80*/  FADD R10, R9, R2 ;  /* 0x00000002090a7221 */ /* 0x000fe20000000000 */
[----:B------:R-:W-:-:S03]  /*1d90*/  SHF.L.U32 R9, R12, 0x17, RZ ;  /* 0x000000170c097819 */ /* 0x000fc600000006ff */
[----:B------:R-:W-:Y:S01]  /*1da0*/  FADD R17, R10, R3 ;  /* 0x000000030a117221 */ /* 0x000fe20000000000 */
[----:B------:R-:W-:Y:S02]  /*1db0*/  IMAD.SHL.U32 R10, R13, 0x800000, RZ ;  /* 0x008000000d0a7824 */ /* 0x000fe400078e00ff */
[----:B-1----:R-:W-:Y:S01]  /*1dc0*/  FMUL R8, R8, R55 ;  /* 0x0000003708087220 */ /* 0x002fe20000400000 */
[----:B0-----:R-:W-:Y:S01]  /*1dd0*/  FMUL R9, R9, R18 ;  /* 0x0000001209097220 */ /* 0x001fe20000400000 */
[----:B------:R-:W-:Y:S01]  /*1de0*/  FADD R17, R17, R4 ;  /* 0x0000000411117221 */ /* 0x000fe20000000000 */
[----:B------:R-:W-:Y:S01]  /*1df0*/  FMUL R10, R10, R27 ;  /* 0x0000001b0a0a7220 */ /* 0x000fe20000400000 */
[----:B------:R-:W-:Y:S01]  /*1e00*/  SHF.L.U32 R18, R19, 0x17, RZ ;  /* 0x0000001713127819 */ /* 0x000fe200000006ff */
[----:B------:R-:W0:Y:S01]  /*1e10*/  MUFU.EX2 R27, R50 ;  /* 0x00000032001b7308 */ /* 0x000e220000000800 */
[----:B------:R-:W-:Y:S01]  /*1e20*/  FADD R12, R17, R6 ;  /* 0x00000006110c7221 */ /* 0x000fe20000000000 */
[----:B------:R-:W-:-:S02]  /*1e30*/  SHF.L.U32 R17, R14, 0x17, RZ ;  /* 0x000000170e117819 */ /* 0x000fc400000006ff */
[----:B------:R-:W-:Y:S01]  /*1e40*/  SHF.L.U32 R19, R20, 0x17, RZ ;  /* 0x0000001714137819 */ /* 0x000fe200000006ff */
[----:B------:R-:W-:Y:S01]  /*1e50*/  FADD R13, R12, R7 ;  /* 0x000000070c0d7221 */ /* 0x000fe20000000000 */
[----:B------:R-:W-:Y:S01]  /*1e60*/  FMUL R18, R18, R49 ;  /* 0x0000003112127220 */ /* 0x000fe20000400000 */
[----:B------:R-:W-:Y:S01]  /*1e70*/  FMUL R16, R17, R26 ;  /* 0x0000001a11107220 */ /* 0x000fe20000400000 */
[----:B------:R-:W1:Y:S01]  /*1e80*/  MUFU.EX2 R14, R11 ;  /* 0x0000000b000e7308 */ /* 0x000e620000000800 */
[----:B------:R-:W-:Y:S01]  /*1e90*/  FADD R12, R13, R8 ;  /* 0x000000080d0c7221 */ /* 0x000fe20000000000 */
[----:B------:R-:W-:Y:S02]  /*1ea0*/  IMAD.SHL.U32 R20, R22, 0x800000, RZ ;  /* 0x0080000016147824 */ /* 0x000fe400078e00ff */
[----:B------:R-:W-:Y:S01]  /*1eb0*/  FMUL R19, R19, R48 ;  /* 0x0000003013137220 */ /* 0x000fe20000400000 */
[----:B--2---:R-:W-:Y:S01]  /*1ec0*/  FMUL R22, R21, R52 ;  /* 0x0000003415167220 */ /* 0x004fe20000400000 */
[----:B------:R-:W-:Y:S01]  /*1ed0*/  FADD R13, R12, R9 ;  /* 0x000000090c0d7221 */ /* 0x000fe20000000000 */
[----:B------:R-:W-:-:S03]  /*1ee0*/  SHF.L.U32 R12, R15, 0x17, RZ ;  /* 0x000000170f0c7819 */ /* 0x000fc600000006ff */
[----:B------:R-:W-:Y:S01]  /*1ef0*/  FADD R13, R13, R10 ;  /* 0x0000000a0d0d7221 */ /* 0x000fe20000000000 */
[----:B0-----:R-:W-:Y:S01]  /*1f00*/  FMUL R20, R20, R27 ;  /* 0x0000001b14147220 */ /* 0x001fe20000400000 */
[----:B------:R-:W-:Y:S02]  /*1f10*/  FMUL R17, R12, R53 ;  /* 0x000000350c117220 */ /* 0x000fe40000400000 */
        /* <DEDUP_REMOVED lines=17> */
.L_x_31592:
        /* <DEDUP_REMOVED lines=12> */
[----:B0-----:R-:W-:Y:S05]  /*20f0*/  CALL.REL.NOINC `($__internal_506_$__cuda_sm3x_div_rn_noftz_f32_slowpath) ;  /* 0x0000002400047944 */ /* 0x001fea0003c00000 */
[----:B------:R-:W-:-:S07]  /*2100*/  MOV R11, R5 ;  /* 0x00000005000b7202 */ /* 0x000fce0000000f00 */
.L_x_31547:
[----:B------:R-:W-:Y:S05]  /*2110*/  BSYNC.RECONVERGENT B3 ;  /* 0x0000000000037941 */ /* 0x000fea0003800200 */
.L_x_31546:
        /* <DEDUP_REMOVED lines=12> */
[----:B0-----:R-:W-:Y:S05]  /*21e0*/  CALL.REL.NOINC `($__internal_506_$__cuda_sm3x_div_rn_noftz_f32_slowpath) ;  /* 0x0000002000c87944 */ /* 0x001fea0003c00000 */
[----:B------:R-:W-:-:S07]  /*21f0*/  MOV R15, R5 ;  /* 0x00000005000f7202 */ /* 0x000fce0000000f00 */
.L_x_31549:
[----:B------:R-:W-:Y:S05]  /*2200*/  BSYNC.RECONVERGENT B3 ;  /* 0x0000000000037941 */ /* 0x000fea0003800200 */
.L_x_31548:
        /* <DEDUP_REMOVED lines=12> */
[----:B0-----:R-:W-:Y:S05]  /*22d0*/  CALL.REL.NOINC `($__internal_506_$__cuda_sm3x_div_rn_noftz_f32_slowpath) ;  /* 0x00000020008c7944 */ /* 0x001fea0003c00000 */
[----:B------:R-:W-:-:S07]  /*22e0*/  IMAD.MOV.U32 R23, RZ, RZ, R5 ;  /* 0x000000ffff177224 */ /* 0x000fce00078e0005 */
.L_x_31551:
[----:B------:R-:W-:Y:S05]  /*22f0*/  BSYNC.RECONVERGENT B3 ;  /* 0x0000000000037941 */ /* 0x000fea0003800200 */
.L_x_31550:
        /* <DEDUP_REMOVED lines=13> */
[----:B------:R-:W-:-:S07]  /*23d0*/  MOV R27, R5 ;  /* 0x00000005001b7202 */ /* 0x000fce0000000f00 */
.L_x_31553:
[----:B------:R-:W-:Y:S05]  /*23e0*/  BSYNC.RECONVERGENT B3 ;  /* 0x0000000000037941 */ /* 0x000fea0003800200 */
.L_x_31552:
        /* <DEDUP_REMOVED lines=12> */
[----:B0-----:R-:W-:Y:S05]  /*24b0*/  CALL.REL.NOINC `($__internal_506_$__cuda_sm3x_div_rn_noftz_f32_slowpath) ;  /* 0x0000002000147944 */ /* 0x001fea0003c00000 */
[----:B------:R-:W-:-:S07]  /*24c0*/  MOV R49, R5 ;  /* 0x0000000500317202 */ /* 0x000fce0000000f00 */
.L_x_31555:
[----:B------:R-:W-:Y:S05]  /*24d0*/  BSYNC.RECONVERGENT B3 ;  /* 0x0000000000037941 */ /* 0x000fea0003800200 */
.L_x_31554:
        /* <DEDUP_REMOVED lines=14> */
.L_x_31557:
[----:B------:R-:W-:Y:S05]  /*25c0*/  BSYNC.RECONVERGENT B3 ;  /* 0x0000000000037941 */ /* 0x000fea0003800200 */
.L_x_31556:
        /* <DEDUP_REMOVED lines=14> */
.L_x_31559:
[----:B------:R-:W-:Y:S05]  /*26b0*/  BSYNC.RECONVERGENT B3 ;  /* 0x0000000000037941 */ /* 0x000fea0003800200 */
.L_x_31558:
        /* <DEDUP_REMOVED lines=14> */
.L_x_31561:
[----:B------:R-:W-:Y:S05]  /*27a0*/  BSYNC.RECONVERGENT B3 ;  /* 0x0000000000037941 */ /* 0x000fea0003800200 */
.L_x_31560:
        /* <DEDUP_REMOVED lines=14> */
.L_x_31563:
[----:B------:R-:W-:Y:S05]  /*2890*/  BSYNC.RECONVERGENT B3 ;  /* 0x0000000000037941 */ /* 0x000fea0003800200 */
.L_x_31562:
        /* <DEDUP_REMOVED lines=14> */
.L_x_31565:
[----:B------:R-:W-:Y:S05]  /*2980*/  BSYNC.RECONVERGENT B3 ;  /* 0x0000000000037941 */ /* 0x000fea0003800200 */
.L_x_31564:
        /* <DEDUP_REMOVED lines=14> */
.L_x_31567:
[----:B------:R-:W-:Y:S05]  /*2a70*/  BSYNC.RECONVERGENT B3 ;  /* 0x0000000000037941 */ /* 0x000fea0003800200 */
.L_x_31566:
        /* <DEDUP_REMOVED lines=14> */
.L_x_31569:
[----:B------:R-:W-:Y:S05]  /*2b60*/  BSYNC.RECONVERGENT B3 ;  /* 0x0000000000037941 */ /* 0x000fea0003800200 */
.L_x_31568:
        /* <DEDUP_REMOVED lines=14> */
.L_x_31571:
[----:B------:R-:W-:Y:S05]  /*2c50*/  BSYNC.RECONVERGENT B3 ;  /* 0x0000000000037941 */ /* 0x000fea0003800200 */
.L_x_31570:
        /* <DEDUP_REMOVED lines=14> */
.L_x_31573:
[----:B------:R-:W-:Y:S05]  /*2d40*/  BSYNC.RECONVERGENT B3 ;  /* 0x0000000000037941 */ /* 0x000fea0003800200 */
.L_x_31572:
        /* <DEDUP_REMOVED lines=14> */
.L_x_31575:
[----:B------:R-:W-:Y:S05]  /*2e30*/  BSYNC.RECONVERGENT B3 ;  /* 0x0000000000037941 */ /* 0x000fea0003800200 */
.L_x_31574:
        /* <DEDUP_REMOVED lines=14> */
.L_x_31577:
[----:B------:R-:W-:Y:S05]  /*2f20*/  BSYNC.RECONVERGENT B3 ;  /* 0x0000000000037941 */ /* 0x000fea0003800200 */
.L_x_31576:
        /* <DEDUP_REMOVED lines=14> */
.L_x_31579:
[----:B------:R-:W-:Y:S05]  /*3010*/  BSYNC.RECONVERGENT B3 ;  /* 0x0000000000037941 */ /* 0x000fea0003800200 */
.L_x_31578:
        /* <DEDUP_REMOVED lines=97> */
.L_x_31544:
[----:B------:R-:W-:Y:S05]  /*3630*/  EXIT ;  /* 0x000000000000794d */ /* 0x000fea0003800000 */
.L_x_31545:
[----:B------:R-:W-:Y:S01]  /*3640*/  BSSY B1, `(.L_x_31581) ;  /* 0x0000007000017945 */ /* 0x000fe20003800000 */
[----:B------:R-:W-:Y:S02]  /*3650*/  MOV R12, 0x10 ;  /* 0x00000010000c7802 */ /* 0x000fe40000000f00 */
[----:B------:R-:W-:Y:S02]  /*3660*/  MOV R11, 0x1f ;  /* 0x0000001f000b7802 */ /* 0x000fe40000000f00 */
[----:B------:R-:W-:-:S07]  /*3670*/  MOV R15, 0xffffffff ;  /* 0xffffffff000f7802 */ /* 0x000fce0000000f00 */
[----:B------:R-:W-:Y:S05]  /*3680*/  WARPSYNC.COLLECTIVE R15, `(.L_x_31582) ;  /* 0x000000000f087348 */ /* 0x000fea0003c00000 */
[----:B------:R0:W1:Y:S02]  /*3690*/  SHFL.BFLY P6, R14, R13, R12, R11 ;  /* 0x0c00000c0d0e7389 */ /* 0x00006400000c000b */
[----:B01----:R-:W-:Y:S05]  /*36a0*/  ENDCOLLECTIVE ;  /* 0x000000000000791b */ /* 0x003fea0003800000 */
.L_x_31582:
[----:B------:R-:W-:Y:S05]  /*36b0*/  BSYNC B1 ;  /* 0x0000000000017941 */ /* 0x000fea0003800000 */
.L_x_31581:
[----:B------:R-:W-:Y:S01]  /*36c0*/  FMNMX R13, R14, R13, !PT ;  /* 0x0000000d0e0d7209 */ /* 0x000fe20007800000 */
[----:B------:R-:W-:Y:S01]  /*36d0*/  IMAD.MOV.U32 R11, RZ, RZ, 0x1f ;  /* 0x0000001fff0b7424 */ /* 0x000fe200078e00ff */
[----:B------:R-:W-:Y:S02]  /*36e0*/  MOV R12, 0x8 ;  /* 0x00000008000c7802 */ /* 0x000fe40000000f00 */
[----:B------:R-:W-:-:S07]  /*36f0*/  MOV R15, 0xffffffff ;  /* 0xffffffff000f7802 */ /* 0x000fce0000000f00 */
[----:B------:R-:W-:Y:S05]  /*3700*/  WARPSYNC.COLLECTIVE R15, `(.L_x_31583) ;  /* 0x000000000f087348 */ /* 0x000fea0003c00000 */
[----:B------:R0:W1:Y:S02]  /*3710*/  SHFL.BFLY P6, R14, R13, R12, R11 ;  /* 0x0c00000c0d0e7389 */ /* 0x00006400000c000b */
[----:B01----:R-:W-:Y:S05]  /*3720*/  ENDCOLLECTIVE ;  /* 0x000000000000791b */ /* 0x003fea0003800000 */
.L_x_31583:
[----:B------:R-:W-:Y:S01]  /*3730*/  HFMA2 R12, -RZ, RZ, 0, 2.384185791015625e-07 ;  /* 0x00000004ff0c7431 */ /* 0x000fe200000001ff */
[----:B------:R-:W-:-:S04]  /*3740*/  FMNMX R0, R13, R14, !PT ;  /* 0x0000000e0d007209 */ /* 0x000fc80007800000 */
[----:B------:R-:W-:-:S07]  /*3750*/  MOV R13, R0 ;  /* 0x00000000000d7202 */ /* 0x000fce0000000f00 */
[----:B------:R-:W-:Y:S05]  /*3760*/  WARPSYNC.COLLECTIVE R15, `(.L_x_31584) ;  /* 0x000000000f087348 */ /* 0x000fea0003c00000 */
[----:B------:R0:W1:Y:S02]  /*3770*/  SHFL.BFLY P6, R14, R13, R12, R11 ;  /* 0x0c00000c0d0e7389 */ /* 0x00006400000c000b */
[----:B01----:R-:W-:Y:S05]  /*3780*/  ENDCOLLECTIVE ;  /* 0x000000000000791b */ /* 0x003fea0003800000 */
.L_x_31584:
[----:B------:R-:W-:Y:S01]  /*3790*/  IMAD.MOV.U32 R12, RZ, RZ, 0x2 ;  /* 0x00000002ff0c7424 */ /* 0x000fe200078e00ff */
[----:B------:R-:W-:-:S04]  /*37a0*/  FMNMX R2, R0, R14, !PT ;  /* 0x0000000e00027209 */ /* 0x000fc80007800000 */
[----:B------:R-:W-:-:S07]  /*37b0*/  MOV R13, R2 ;  /* 0x00000002000d7202 */ /* 0x000fce0000000f00 */
[----:B------:R-:W-:Y:S05]  /*37c0*/  WARPSYNC.COLLECTIVE R15, `(.L_x_31585) ;  /* 0x000000000f087348 */ /* 0x000fea0003c00000 */
[----:B------:R0:W1:Y:S02]  /*37d0*/  SHFL.BFLY P6, R14, R13, R12, R11 ;  /* 0x0c00000c0d0e7389 */ /* 0x00006400000c000b */
[----:B01----:R-:W-:Y:S05]  /*37e0*/  ENDCOLLECTIVE ;  /* 0x000000000000791b */ /* 0x003fea0003800000 */
.L_x_31585:
[----:B------:R-:W-:Y:S01]  /*37f0*/  HFMA2 R12, -RZ, RZ, 0, 5.9604644775390625e-08 ;  /* 0x00000001ff0c7431 */ /* 0x000fe200000001ff */
[----:B------:R-:W-:-:S04]  /*3800*/  FMNMX R3, R2, R14, !PT ;  /* 0x0000000e02037209 */ /* 0x000fc80007800000 */
[----:B------:R-:W-:-:S07]  /*3810*/  MOV R13, R3 ;  /* 0x00000003000d7202 */ /* 0x000fce0000000f00 */
[----:B------:R-:W-:Y:S05]  /*3820*/  WARPSYNC.COLLECTIVE R15, `(.L_x_31586) ;  /* 0x000000000f087348 */ /* 0x000fea0003c00000 */
[----:B------:R0:W1:Y:S02]  /*3830*/  SHFL.BFLY P6, R14, R13, R12, R11 ;  /* 0x0c00000c0d0e7389 */ /* 0x00006400000c000b */
[----:B01----:R-:W-:Y:S05]  /*3840*/  ENDCOLLECTIVE ;  /* 0x000000000000791b */ /* 0x003fea0003800000 */
.L_x_31586:
[----:B------:R-:W-:Y:S01]  /*3850*/  HFMA2 R13, -RZ, RZ, 3.7421875, 0 ;  /* 0x437c0000ff0d7431 */ /* 0x000fe200000001ff */
        /* <DEDUP_REMOVED lines=111> */
[----:B------:R-:W-:-:S02]  /*3f50*/  IMAD.SHL.U32 R16, R16, 0x800000, RZ ;  /* 0x0080000010107824 */ /* 0x000fc400078e00ff */
[----:B------:R-:W-:-:S03]  /*3f60*/  FFMA R20, R19, 1.925963033500011079e-08, R20 ;  /* 0x32a5706013147823 */ /* 0x000fc60000000014 */
        /* <DEDUP_REMOVED lines=10> */
[----:B------:R-:W-:Y:S01]  /*4010*/  SHF.L.U32 R19, R22, 0x17, RZ ;  /* 0x0000001716137819 */ /* 0x000fe200000006ff */
[----:B------:R-:W-:Y:S02]  /*4020*/  FFMA R20, R49, 1.925963033500011079e-08, R20 ;  /* 0x32a5706031147823 */ /* 0x000fe40000000014 */
[C---:B------:R-:W-:Y:S02]  /*4030*/  FFMA R26, R23.reuse, 1.4426950216293334961, -R26 ;  /* 0x3fb8aa3b171a7823 */ /* 0x040fe4000000081a */
[----:B------:R0:W1:Y:S02]  /*4040*/  MUFU.EX2 R15, R20 ;  /* 0x00000014000f7308 */ /* 0x0000640000000800 */
[----:B------:R-:W-:-:S06]  /*4050*/  FFMA R26, R23, 1.925963033500011079e-08, R26 ;  /* 0x32a57060171a7823 */ /* 0x000fcc000000001a */
[----:B------:R-:W2:Y:S01]  /*4060*/  MUFU.EX2 R26, R26 ;  /* 0x0000001a001a7308 */ /* 0x000ea20000000800 */
[----:B0-----:R-:W-:-:S04]  /*4070*/  FFMA.SAT R20, R21, R12, 0.5 ;  /* 0x3f00000015147423 */ /* 0x001fc8000000200c */
[----:B------:R-:W-:-:S04]  /*4080*/  FFMA.RM R20, R20, R13, 12582913 ;  /* 0x4b40000114147423 */ /* 0x000fc8000000400d */
[----:B------:R-:W-:Y:S01]  /*4090*/  FADD R22, R20, -12583039 ;  /* 0xcb40007f14167421 */ /* 0x000fe20000000000 */
[----:B-1----:R-:W-:Y:S01]  /*40a0*/  FMUL R18, R18, R15 ;  /* 0x0000000f12127220 */ /* 0x002fe20000400000 */
[----:B------:R-:W-:Y:S02]  /*40b0*/  SHF.L.U32 R20, R20, 0x17, RZ ;  /* 0x0000001714147819 */ /* 0x000fe400000006ff */
[----:B------:R-:W-:Y:S01]  /*40c0*/  FFMA R22, R21, 1.4426950216293334961, -R22 ;  /* 0x3fb8aa3b15167823 */ /* 0x000fe20000000816 */
[----:B--2---:R-:W-:Y:S01]  /*40d0*/  FMUL R19, R19, R26 ;  /* 0x0000001a13137220 */ /* 0x004fe20000400000 */
[-C--:B------:R-:W-:Y:S01]  /*40e0*/  FFMA.SAT R26, R11, R12.reuse, 0.5 ;  /* 0x3f0000000b1a7423 */ /* 0x080fe2000000200c */
[----:B------:R-:W-:Y:S01]  /*40f0*/  FFMA.SAT R12, R14, R12, 0.5 ;  /* 0x3f0000000e0c7423 */ /* 0x000fe2000000200c */
[----:B------:R-:W-:Y:S02]  /*4100*/  FFMA R22, R21, 1.925963033500011079e-08, R22 ;  /* 0x32a5706015167823 */ /* 0x000fe40000000016 */
[-C--:B------:R-:W-:Y:S01]  /*4110*/  FFMA.RM R26, R26, R13.reuse, 12582913 ;  /* 0x4b4000011a1a7423 */ /* 0x080fe2000000400d */
[----:B------:R-:W-:Y:S01]  /*4120*/  FFMA.RM R13, R12, R13, 12582913 ;  /* 0x4b4000010c0d7423 */ /* 0x000fe2000000400d */
[----:B------:R0:W1:Y:S02]  /*4130*/  MUFU.EX2 R15, R22 ;  /* 0x00000016000f7308 */ /* 0x0000640000000800 */
[----:B------:R-:W-:-:S04]  /*4140*/  FADD R12, R26, -12583039 ;  /* 0xcb40007f1a0c7421 */ /* 0x000fc80000000000 */
[----:B------:R-:W-:Y:S01]  /*4150*/  FFMA R12, R11, 1.4426950216293334961, -R12 ;  /* 0x3fb8aa3b0b0c7823 */ /* 0x000fe2000000080c */
[----:B0-----:R-:W-:-:S03]  /*4160*/  IMAD.SHL.U32 R22, R26, 0x800000, RZ ;  /* 0x008000001a167824 */ /* 0x001fc600078e00ff */
[----:B------:R-:W-:-:S04]  /*4170*/  FFMA R12, R11, 1.925963033500011079e-08, R12 ;  /* 0x32a570600b0c7823 */ /* 0x000fc8000000000c */
[----:B------:R-:W0:Y:S01]  /*4180*/  MUFU.EX2 R11, R12 ;  /* 0x0000000c000b7308 */ /* 0x000e220000000800 */
[----:B-1----:R-:W-:Y:S01]  /*4190*/  FMUL R20, R20, R15 ;  /* 0x0000000f14147220 */ /* 0x002fe20000400000 */
[----:B------:R-:W-:Y:S01]  /*41a0*/  MOV R15, 0xffffffff ;  /* 0xffffffff000f7802 */ /* 0x000fe20000000f00 */
        /* <DEDUP_REMOVED lines=29> */
.L_x_31587:
[----:B------:R-:W-:Y:S02]  /*4380*/  HFMA2 R12, -RZ, RZ, 0, 4.76837158203125e-07 ;  /* 0x00000008ff0c7431 */ /* 0x000fe400000001ff */
[----:B------:R-:W-:-:S04]  /*4390*/  FADD R23, R13, R14 ;  /* 0x0000000e0d177221 */ /* 0x000fc80000000000 */
[----:B------:R-:W-:-:S07]  /*43a0*/  IMAD.MOV.U32 R13, RZ, RZ, R23 ;  /* 0x000000ffff0d7224 */ /* 0x000fce00078e0017 */
[----:B------:R-:W-:Y:S05]  /*43b0*/  WARPSYNC.COLLECTIVE R15, `(.L_x_31588) ;  /* 0x000000000f087348 */ /* 0x000fea0003c00000 */
[----:B------:R0:W1:Y:S02]  /*43c0*/  SHFL.BFLY P6, R14, R13, R12, R11 ;  /* 0x0c00000c0d0e7389 */ /* 0x00006400000c000b */
[----:B01----:R-:W-:Y:S05]  /*43d0*/  ENDCOLLECTIVE ;  /* 0x000000000000791b */ /* 0x003fea0003800000 */
.L_x_31588:
[----:B------:R-:W-:Y:S02]  /*43e0*/  HFMA2 R12, -RZ, RZ, 0, 2.384185791015625e-07 ;  /* 0x00000004ff0c7431 */ /* 0x000fe400000001ff */
[----:B------:R-:W-:-:S05]  /*43f0*/  FADD R26, R23, R14 ;  /* 0x0000000e171a7221 */ /* 0x000fca0000000000 */
[----:B------:R-:W-:-:S07]  /*4400*/  MOV R13, R26 ;  /* 0x0000001a000d7202 */ /* 0x000fce0000000f00 */
[----:B------:R-:W-:Y:S05]  /*4410*/  WARPSYNC.COLLECTIVE R15, `(.L_x_31589) ;  /* 0x000000000f087348 */ /* 0x000fea0003c00000 */
[----:B------:R0:W1:Y:S02]  /*4420*/  SHFL.BFLY P6, R14, R13, R12, R11 ;  /* 0x0c00000c0d0e7389 */ /* 0x00006400000c000b */
[----:B01----:R-:W-:Y:S05]  /*4430*/  ENDCOLLECTIVE ;  /* 0x000000000000791b */ /* 0x003fea0003800000 */
.L_x_31589:
[----:B------:R-:W-:Y:S02]  /*4440*/  IMAD.MOV.U32 R12, RZ, RZ, 0x2 ;  /* 0x00000002ff0c7424 */ /* 0x000fe400078e00ff */
[----:B------:R-:W-:-:S05]  /*4450*/  FADD R27, R26, R14 ;  /* 0x0000000e1a1b7221 */ /* 0x000fca0000000000 */
[----:B------:R-:W-:-:S07]  /*4460*/  MOV R13, R27 ;  /* 0x0000001b000d7202 */ /* 0x000fce0000000f00 */
[----:B------:R-:W-:Y:S05]  /*4470*/  WARPSYNC.COLLECTIVE R15, `(.L_x_31590) ;  /* 0x000000000f087348 */ /* 0x000fea0003c00000 */
[----:B------:R0:W1:Y:S02]  /*4480*/  SHFL.BFLY P6, R14, R13, R12, R11 ;  /* 0x0c00000c0d0e7389 */ /* 0x00006400000c000b */
[----:B01----:R-:W-:Y:S05]  /*4490*/  ENDCOLLECTIVE ;  /* 0x000000000000791b */ /* 0x003fea0003800000 */
.L_x_31590:
[----:B------:R-:W-:Y:S02]  /*44a0*/  HFMA2 R12, -RZ, RZ, 0, 5.9604644775390625e-08 ;  /* 0x00000001ff0c7431 */ /* 0x000fe400000001ff */
[----:B------:R-:W-:-:S05]  /*44b0*/  FADD R48, R27, R14 ;  /* 0x0000000e1b307221 */ /* 0x000fca0000000000 */
[----:B------:R-:W-:-:S07]  /*44c0*/  MOV R13, R48 ;  /* 0x00000030000d7202 */ /* 0x000fce0000000f00 */
[----:B------:R-:W-:Y:S05]  /*44d0*/  WARPSYNC.COLLECTIVE R15, `(.L_x_31591) ;  /* 0x000000000f087348 */ /* 0x000fea0003c00000 */
[----:B------:R0:W1:Y:S02]  /*44e0*/  SHFL.BFLY P6, R14, R13, R12, R11 ;  /* 0x0c00000c0d0e7389 */ /* 0x00006400000c000b */
[----:B01----:R-:W-:Y:S05]  /*44f0*/  ENDCOLLECTIVE ;  /* 0x000000000000791b */ /* 0x003fea0003800000 */
.L_x_31591:
[----:B------:R-:W-:Y:S05]  /*4500*/  BRA `(.L_x_31592) ;  /* 0xffffffd800c87947 */ /* 0x000fea000383ffff */
        .weak           $__internal_506_$__cuda_sm3x_div_rn_noftz_f32_slowpath
        .type           $__internal_506_$__cuda_sm3x_div_rn_noftz_f32_slowpath,@function
        .size           $__internal_506_$__cuda_sm3x_div_rn_noftz_f32_slowpath,(.L_x_37883 - $__internal_506_$__cuda_sm3x_div_rn_noftz_f32_slowpath)
$__internal_506_$__cuda_sm3x_div_rn_noftz_f32_slowpath:
        /* <DEDUP_REMOVED lines=34> */
.L_x_31594:
        /* <DEDUP_REMOVED lines=51> */
.L_x_31601:
[----:B------:R-:W-:-:S04]  /*4a60*/  LOP3.LUT R5, R5, 0x80000000, RZ, 0xc0, !PT ;  /* 0x8000000005057812 */ /* 0x000fc800078ec0ff */
[----:B------:R-:W-:Y:S01]  /*4a70*/  LOP3.LUT R5, R5, 0x7f800000, RZ, 0xfc, !PT ;  /* 0x7f80000005057812 */ /* 0x000fe200078efcff */
[----:B------:R-:W-:Y:S06]  /*4a80*/  BRA `(.L_x_31602) ;  /* 0x0000000000047947 */ /* 0x000fec0003800000 */
.L_x_31600:
[----:B------:R-:W-:-:S07]  /*4a90*/  LEA R5, R13, R5, 0x17 ;  /* 0x000000050d057211 */ /* 0x000fce00078eb8ff */
.L_x_31602:
[----:B------:R-:W-:Y:S05]  /*4aa0*/  BSYNC.RECONVERGENT B2 ;  /* 0x0000000000027941 */ /* 0x000fea0003800200 */
.L_x_31599:
[----:B------:R-:W-:Y:S05]  /*4ab0*/  BRA `(.L_x_31603) ;  /* 0x0000000000207947 */ /* 0x000fea0003800000 */
.L_x_31598:
[----:B------:R-:W-:-:S04]  /*4ac0*/  LOP3.LUT R5, R12, 0x80000000, R5, 0x48, !PT ;  /* 0x800000000c057812 */ /* 0x000fc800078e4805 */
[----:B------:R-:W-:Y:S01]  /*4ad0*/  LOP3.LUT R5, R5, 0x7f800000, RZ, 0xfc, !PT ;  /* 0x7f80000005057812 */ /* 0x000fe200078efcff */
[----:B------:R-:W-:Y:S06]  /*4ae0*/  BRA `(.L_x_31603) ;  /* 0x0000000000147947 */ /* 0x000fec0003800000 */
.L_x_31597:
[----:B------:R-:W-:Y:S01]  /*4af0*/  LOP3.LUT R5, R12, 0x80000000, R5, 0x48, !PT ;  /* 0x800000000c057812 */ /* 0x000fe200078e4805 */
[----:B------:R-:W-:Y:S06]  /*4b00*/  BRA `(.L_x_31603) ;  /* 0x00000000000c7947 */ /* 0x000fec0003800000 */
.L_x_31596:
[----:B------:R-:W0:Y:S01]  /*4b10*/  MUFU.RSQ R5, -QNAN ;  /* 0xffc0000000057908 */ /* 0x000e220000001400 */
[----:B------:R-:W-:Y:S05]  /*4b20*/  BRA `(.L_x_31603) ;  /* 0x0000000000047947 */ /* 0x000fea0003800000 */
.L_x_31595:
[----:B------:R-:W-:-:S07]  /*4b30*/  FADD.FTZ R5, R5, R12 ;  /* 0x0000000c05057221 */ /* 0x000fce0000010000 */
.L_x_31603:
[----:B------:R-:W-:Y:S05]  /*4b40*/  BSYNC.RECONVERGENT B1 ;  /* 0x0000000000017941 */ /* 0x000fea0003800200 */
.L_x_31593:
[----:B------:R-:W-:Y:S01]  /*4b50*/  HFMA2 R13, -RZ, RZ, 0, 0 ;  /* 0x00000000ff0d7431 */ /* 0x000fe200000001ff */
[----:B------:R-:W-:-:S04]  /*4b60*/  MOV R12, R14 ;  /* 0x0000000e000c7202 */ /* 0x000fc80000000f00 */
[----:B0-----:R-:W-:Y:S05]  /*4b70*/  RET.REL.NODEC R12 `(_Z15SoftmaxWarpImplI24ElementwiseScaleMaskLoadIffbE11DirectStoreIffEfLi1ELi17ELi32ELi1ELb1EL9Algorithm0EEvT_T0_ll) ;  /* 0xffffffb40c207950 */ /* 0x001fea0003c3ffff */
.L_x_31604:
        /* <DEDUP_REMOVED lines=16> */
.L_x_37883:


//--------------------- .text._Z15SoftmaxWarpImplI24ElementwiseScaleMaskLoadIffbE11DirectStoreIffEfLi1ELi17ELi32ELi1ELb0EL9Algorithm0EEvT_T0_ll --------------------------
	.section	.text._Z15SoftmaxWarpImplI24ElementwiseScaleMaskLoadIffbE11DirectStoreIffEfLi1ELi17ELi32ELi1ELb0EL9Algorithm0EEvT_T0_ll,"ax",@progbits
	.align	128
        .global         _Z15SoftmaxWarpImplI24ElementwiseScaleMaskLoadIffbE11DirectStoreIffEfLi1ELi17ELi32ELi1ELb0EL9Algorithm0EEvT_T0_ll
        .type           _Z15SoftmaxWarpImplI24ElementwiseScaleMaskLoadIffbE11DirectStoreIffEfLi1ELi17ELi32ELi1ELb0EL9Algorithm0EEvT_T0_ll,@function
        .size           _Z15SoftmaxWarpImplI24ElementwiseScaleMaskLoadIffbE11DirectStoreIffEfLi1ELi17ELi32ELi1ELb0EL9Algorithm0EEvT_T0_ll,(.L_x_37884 - _Z15SoftmaxWarpImplI24ElementwiseScaleMaskLoadIffbE11DirectStoreIffEfLi1ELi17ELi32ELi1ELb0EL9Algorithm0EEvT_T0_ll)
        .other          _Z15SoftmaxWarpImplI24ElementwiseScaleMaskLoadIffbE11DirectStoreIffEfLi1ELi17ELi32ELi1ELb0EL9Algorithm0EEvT_T0_ll,@"STO_CUDA_ENTRY STV_DEFAULT"
_Z15SoftmaxWarpImplI24ElementwiseScaleMaskLoadIffbE11DirectStoreIffEfLi1ELi17ELi32ELi1ELb0EL9Algorithm0EEvT_T0_ll:
.text._Z15SoftmaxWarpImplI24ElementwiseScaleMaskLoadIffbE11DirectStoreIffEfLi1ELi17ELi32ELi1ELb0EL9Algorithm0EEvT_T0_ll:
        /* <DEDUP_REMOVED lines=24> */
.L_x_31605:
        /* <DEDUP_REMOVED lines=13> */
.L_x_31641:
        /* <DEDUP_REMOVED lines=16> */
[----:B-1----:R-:W-:-:S04]  /*0350*/  IMAD.WIDE.U32 R4, R30, R2, R32 ;  /* 0x000000021e047225 */ /* 0x002fc800078e0020 */
[----:B------:R-:W-:Y:S01]  /*0360*/  IMAD R3, R30, R3, R0 ;  /* 0x000000031e037224 */ /* 0x000fe200078e0200 */
[----:B------:R-:W-:-:S04]  /*0370*/  IADD3 R14, P0, PT, R4, UR38, RZ ;  /* 0x00000026040e7c10 */ /* 0x000fc8000ff1e0ff */
[----:B------:R-:W-:-:S04]  /*0380*/  IADD3 R3, PT, PT, R5, R3, RZ ;  /* 0x0000000305037210 */ /* 0x000fc80007ffe0ff */
[----:B------:R-:W-:-:S05]  /*0390*/  IADD3.X R15, PT, PT, R3, UR39, RZ, P0, !PT ;  /* 0x00000027030f7c10 */ /* 0x000fca00087fe4ff */
[----:B------:R-:W3:Y:S01]  /*03a0*/  LDG.E.U8 R18, desc[UR12][R14.64+0x80] ;  /* 0x0000800c0e127981 */ /* 0x000ee2000c1e1100 */
[----:B------:R-:W-:-:S03]  /*03b0*/  LEA R2, P0, R4, UR36, 0x2 ;  /* 0x0000002404027c11 */ /* 0x000fc6000f8010ff */
[----:B------:R-:W4:Y:S01]  /*03c0*/  LDG.E.U8 R26, desc[UR4][R14.64] ;  /* 0x000000040e1a7981 */ /* 0x000f22000c1e1100 */
[----:B------:R-:W-:-:S03]  /*03d0*/  LEA.HI.X R3, R4, UR37, R3, 0x2, P0 ;  /* 0x0000002504037c11 */ /* 0x000fc600080f1403 */
[----:B------:R-:W5:Y:S04]  /*03e0*/  LDG.E.U8 R9, desc[UR6][R14.64+0x20] ;  /* 0x000020060e097981 */ /* 0x000f68000c1e1100 */
[----:B------:R-:W2:Y:S04]  /*03f0*/  LDG.E R16, desc[UR4][R2.64] ;  /* 0x0000000402107981 */ /* 0x000ea8000c1e1900 */
[----:B------:R-:W2:Y:S01]  /*0400*/  LDG.E.U8 R13, desc[UR8][R14.64+0x40] ;  /* 0x000040080e0d7981 */ /* 0x000ea2000c1e1100 */
[----:B------:R-:W-:-:S03]  /*0410*/  R2UR UR16, R24 ;  /* 0x00000000181072ca */ /* 0x000fc600000e0000 */
[----:B------:R-:W2:Y:S01]  /*0420*/  LDG.E R20, desc[UR6][R2.64+0x80] ;  /* 0x0000800602147981 */ /* 0x000ea2000c1e1900 */
[C---:B------:R-:W-:Y:S02]  /*0430*/  R2UR UR17, R25.reuse ;  /* 0x00000000191172ca */ /* 0x040fe400000e0000 */
[C---:B------:R-:W-:Y:S01]  /*0440*/  R2UR UR18, R24.reuse ;  /* 0x00000000181272ca */ /* 0x040fe200000e0000 */
[----:B------:R-:W2:Y:S01]  /*0450*/  LDG.E.U8 R22, desc[UR10][R14.64+0xe0] ;  /* 0x0000e00a0e167981 */ /* 0x000ea2000c1e1100 */
[C---:B------:R-:W-:Y:S02]  /*0460*/  R2UR UR19, R25.reuse ;  /* 0x00000000191372ca */ /* 0x040fe400000e0000 */
[----:B------:R-:W-:Y:S01]  /*0470*/  R2UR UR20, R24 ;  /* 0x00000000181472ca */ /* 0x000fe200000e0000 */
[----:B------:R-:W2:Y:S01]  /*0480*/  LDG.E R42, desc[UR6][R2.64+0x180] ;  /* 0x00018006022a7981 */ /* 0x000ea2000c1e1900 */
[----:B------:R-:W-:-:S03]  /*0490*/  R2UR UR21, R25 ;  /* 0x00000000191572ca */ /* 0x000fc600000e0000 */
[----:B------:R-:W2:Y:S01]  /*04a0*/  LDG.E.U8 R17, desc[UR10][R14.64+0x60] ;  /* 0x0000600a0e117981 */ /* 0x000ea2000c1e1100 */
[C---:B------:R-:W-:Y:S02]  /*04b0*/  R2UR UR22, R24.reuse ;  /* 0x00000000181672ca */ /* 0x040fe400000e0000 */
[----:B------:R-:W-:Y:S01]  /*04c0*/  R2UR UR23, R25 ;  /* 0x00000000191772ca */ /* 0x000fe200000e0000 */
[----:B------:R-:W2:Y:S01]  /*04d0*/  LDG.E R44, desc[UR8][R2.64+0x200] ;  /* 0x00020008022c7981 */ /* 0x000ea2000c1e1900 */
[----:B------:R-:W-:-:S03]  /*04e0*/  R2UR UR28, R24 ;  /* 0x00000000181c72ca */ /* 0x000fc600000e0000 */
[----:B------:R-:W2:Y:S01]  /*04f0*/  LDG.E.U8 R21, desc[UR8][R14.64+0xc0] ;  /* 0x0000c0080e157981 */ /* 0x000ea2000c1e1100 */
[----:B------:R-:W-:-:S03]  /*0500*/  R2UR UR29, R25 ;  /* 0x00000000191d72ca */ /* 0x000fc600000e0000 */
[----:B------:R-:W2:Y:S04]  /*0510*/  LDG.E R46, desc[UR10][R2.64+0x280] ;  /* 0x0002800a022e7981 */ /* 0x000ea8000c1e1900 */
[----:B------:R-:W2:Y:S04]  /*0520*/  LDG.E.U8 R19, desc[UR14][R14.64+0xa0] ;  /* 0x0000a00e0e137981 */ /* 0x000ea8000c1e1100 */
[----:B------:R-:W2:Y:S04]  /*0530*/  LDG.E R40, desc[UR4][R2.64+0x100] ;  /* 0x0001000402287981 */ /* 0x000ea8000c1e1900 */
[----:B------:R-:W2:Y:S04]  /*0540*/  LDG.E.U8 R4, desc[UR16][R14.64+0x140] ;  /* 0x000140100e047981 */ /* 0x000ea8000c1e1100 */
[----:B------:R-:W2:Y:S04]  /*0550*/  LDG.E R48, desc[UR12][R2.64+0x300] ;  /* 0x0003000c02307981 */ /* 0x000ea8000c1e1900 */
[----:B------:R-:W2:Y:S04]  /*0560*/  LDG.E.U8 R6, desc[UR18][R14.64+0x160] ;  /* 0x000160120e067981 */ /* 0x000ea8000c1e1100 */
[----:B------:R-:W2:Y:S04]  /*0570*/  LDG.E R50, desc[UR4][R2.64+0x380] ;  /* 0x0003800402327981 */ /* 0x000ea8000c1e1900 */
[----:B------:R-:W2:Y:S04]  /*0580*/  LDG.E.U8 R7, desc[UR20][R14.64+0x180] ;  /* 0x000180140e077981 */ /* 0x000ea8000c1e1100 */
[----:B------:R-:W2:Y:S01]  /*0590*/  LDG.E.U8 R8, desc[UR22][R14.64+0x1a0] ;  /* 0x0001a0160e087981 */ /* 0x000ea2000c1e1100 */
[----:B------:R-:W-:-:S03]  /*05a0*/  R2UR UR24, R24 ;  /* 0x00000000181872ca */ /* 0x000fc600000e0000 */
[----:B------:R-:W2:Y:S01]  /*05b0*/  LDG.E.U8 R27, desc[UR14][R14.64+0x120] ;  /* 0x0001200e0e1b7981 */ /* 0x000ea2000c1e1100 */
[C---:B------:R-:W-:Y:S02]  /*05c0*/  R2UR UR25, R25.reuse ;  /* 0x00000000191972ca */ /* 0x040fe400000e0000 */
[----:B------:R-:W-:Y:S01]  /*05d0*/  R2UR UR26, R24 ;  /* 0x00000000181a72ca */ /* 0x000fe200000e0000 */
[----:B------:R-:W2:Y:S01]  /*05e0*/  LDG.E R52, desc[UR6][R2.64+0x400] ;  /* 0x0004000602347981 */ /* 0x000ea2000c1e1900 */
[----:B------:R-:W-:-:S03]  /*05f0*/  R2UR UR27, R25 ;  /* 0x00000000191b72ca */ /* 0x000fc600000e0000 */
[----:B------:R-:W2:Y:S04]  /*0600*/  LDG.E.U8 R23, desc[UR12][R14.64+0x100] ;  /* 0x0001000c0e177981 */ /* 0x000ea8000c1e1100 */
[----:B------:R-:W2:Y:S04]  /*0610*/  LDG.E.U8 R5, desc[UR28][R14.64+0x200] ;  /* 0x0002001c0e057981 */ /* 0x000ea8000c1e1100 */
[----:B------:R-:W2:Y:S04]  /*0620*/  LDG.E R36, desc[UR10][R2.64+0x580] ;  /* 0x0005800a02247981 */ /* 0x000ea8000c1e1900 */
[----:B------:R-:W2:Y:S04]  /*0630*/  LDG.E R34, desc[UR4][R2.64+0x600] ;  /* 0x0006000402227981 */ /* 0x000ea8000c1e1900 */
[----:B------:R-:W2:Y:S04]  /*0640*/  LDG.E R38, desc[UR12][R2.64+0x680] ;  /* 0x0006800c02267981 */ /* 0x000ea8000c1e1900 */
[----:B------:R-:W2:Y:S04]  /*0650*/  LDG.E R28, desc[UR6][R2.64+0x700] ;  /* 0x00070006021c7981 */ /* 0x000ea8000c1e1900 */
[----:B------:R-:W2:Y:S04]  /*0660*/  LDG.E.U8 R12, desc[UR24][R14.64+0x1c0] ;  /* 0x0001c0180e0c7981 */ /* 0x000ea8000c1e1100 */
[----:B------:R1:W2:Y:S04]  /*0670*/  LDG.E.U8 R0, desc[UR26][R14.64+0x1e0] ;  /* 0x0001e01a0e007981 */ /* 0x0002a8000c1e1100 */
[----:B------:R-:W2:Y:S01]  /*0680*/  LDG.E R14, desc[UR4][R2.64+0x800] ;  /* 0x00080004020e7981 */ /* 0x000ea2000c1e1900 */
[----:B---3--:R-:W-:-:S03]  /*0690*/  ISETP.NE.AND P6, PT, R18, RZ, PT ;  /* 0x000000ff1200720c */ /* 0x008fc60003fc5270 */
[----:B------:R-:W3:Y:S01]  /*06a0*/  LDG.E R18, desc[UR14][R2.64+0x480] ;  /* 0x0004800e02127981 */ /* 0x000ee2000c1e1900 */
[----:B----4-:R-:W-:-:S03]  /*06b0*/  ISETP.NE.AND P2, PT, R26, RZ, PT ;  /* 0x000000ff1a00720c */ /* 0x010fc60003f45270 */
[----:B------:R-:W4:Y:S01]  /*06c0*/  LDG.E R26, desc[UR8][R2.64+0x500] ;  /* 0x00050008021a7981 */ /* 0x000f22000c1e1900 */
[----:B-----5:R-:W-:Y:S01]  /*06d0*/  ISETP.NE.AND P3, PT, R9, RZ, PT ;  /* 0x000000ff0900720c */ /* 0x020fe20003f65270 */
[-C--:B--2---:R-:W-:Y:S02]  /*06e0*/  FMUL R9, R16, R11.reuse ;  /* 0x0000000b10097220 */ /* 0x084fe40000400000 */
[----:B------:R2:W5:Y:S01]  /*06f0*/  LDG.E R16, desc[UR14][R2.64+0x780] ;  /* 0x0007800e02107981 */ /* 0x000562000c1e1900 */
[----:B------:R-:W-:Y:S01]  /*0700*/  ISETP.NE.AND P4, PT, R13, RZ, PT ;  /* 0x000000ff0d00720c */ /* 0x000fe20003f85270 */
[-C--:B------:R-:W-:Y:S01]  /*0710*/  FMUL R13, R20, R11.reuse ;  /* 0x0000000b140d7220 */ /* 0x080fe20000400000 */
[-C--:B------:R-:W-:Y:S02]  /*0720*/  FSEL R9, R9, R10.reuse, P2 ;  /* 0x0000000a09097208 */ /* 0x080fe40001000000 */
[----:B------:R-:W-:Y:S02]  /*0730*/  ISETP.NE.AND P2, PT, R22, RZ, PT ;  /* 0x000000ff1600720c */ /* 0x000fe40003f45270 */
[----:B------:R-:W-:Y:S01]  /*0740*/  FSEL R22, R13, R10, P3 ;  /* 0x0000000a0d167208 */ /* 0x000fe20001800000 */
[----:B------:R-:W-:Y:S01]  /*0750*/  FMUL R13, R42, R11 ;  /* 0x0000000b2a0d7220 */ /* 0x000fe20000400000 */
[----:B------:R-:W-:-:S04]  /*0760*/  ISETP.NE.AND P5, PT, R17, RZ, PT ;  /* 0x000000ff1100720c */ /* 0x000fc80003fa5270 */
[-C--:B------:R-:W-:Y:S01]  /*0770*/  FSEL R20, R13, R10.reuse, P5 ;  /* 0x0000000a0d147208 */ /* 0x080fe20002800000 */
[-C--:B------:R-:W-:Y:S01]  /*0780*/  FMUL R13, R44, R11.reuse ;  /* 0x0000000b2c0d7220 */ /* 0x080fe20000400000 */
[----:B------:R-:W-:Y:S01]  /*0790*/  ISETP.NE.AND P1, PT, R21, RZ, PT ;  /* 0x000000ff1500720c */ /* 0x000fe20003f25270 */
[-C--:B-1----:R-:W-:Y:S01]  /*07a0*/  FMUL R15, R46, R11.reuse ;  /* 0x0000000b2e0f7220 */ /* 0x082fe20000400000 */
[----:B------:R-:W-:Y:S01]  /*07b0*/  ISETP.NE.AND P0, PT, R19, RZ, PT ;  /* 0x000000ff1300720c */ /* 0x000fe20003f05270 */
[-C--:B------:R-:W-:Y:S01]  /*07c0*/  FMUL R21, R40, R11.reuse ;  /* 0x0000000b28157220 */ /* 0x080fe20000400000 */
[----:B------:R-:W-:Y:S02]  /*07d0*/  ISETP.NE.AND P5, PT, R4, RZ, PT ;  /* 0x000000ff0400720c */ /* 0x000fe40003fa5270 */
[-C--:B------:R-:W-:Y:S01]  /*07e0*/  FSEL R4, R13, R10.reuse, P6 ;  /* 0x0000000a0d047208 */ /* 0x080fe20003000000 */
[----:B------:R-:W-:Y:S01]  /*07f0*/  FMUL R17, R48, R11 ;  /* 0x0000000b30117220 */ /* 0x000fe20000400000 */
[----:B------:R-:W-:-:S02]  /*0800*/  FSEL R21, R21, R10, P4 ;  /* 0x0000000a15157208 */ /* 0x000fc40002000000 */
[----:B------:R-:W-:Y:S02]  /*0810*/  ISETP.NE.AND P6, PT, R6, RZ, PT ;  /* 0x000000ff0600720c */ /* 0x000fe40003fc5270 */
[-C--:B------:R-:W-:Y:S01]  /*0820*/  FSEL R6, R15, R10.reuse, P0 ;  /* 0x0000000a0f067208 */ /* 0x080fe20000000000 */
[----:B--2---:R-:W-:Y:S01]  /*0830*/  FMUL R3, R50, R11 ;  /* 0x0000000b32037220 */ /* 0x004fe20000400000 */
[----:B------:R-:W-:Y:S02]  /*0840*/  FMNMX3 R2, R9, -INF , R22, !PT ;  /* 0xff80000009027876 */ /* 0x000fe40007800016 */
[----:B------:R-:W-:Y:S02]  /*0850*/  ISETP.NE.AND P0, PT, R7, RZ, PT ;  /* 0x000000ff0700720c */ /* 0x000fe40003f05270 */
[----:B------:R-:W-:Y:S02]  /*0860*/  FSEL R7, R17, R10, P1 ;  /* 0x0000000a11077208 */ /* 0x000fe40000800000 */
[----:B------:R-:W-:-:S02]  /*0870*/  ISETP.NE.AND P1, PT, R8, RZ, PT ;  /* 0x000000ff0800720c */ /* 0x000fc40003f25270 */
[----:B------:R-:W-:Y:S02]  /*0880*/  FSEL R8, R3, R10, P2 ;  /* 0x0000000a03087208 */ /* 0x000fe40001000000 */
[----:B------:R-:W-:Y:S02]  /*0890*/  FMNMX3 R3, R2, R21, R20, !PT ;  /* 0x0000001502037276 */ /* 0x000fe40007800014 */
[----:B------:R-:W-:Y:S01]  /*08a0*/  ISETP.NE.AND P4, PT, R27, RZ, PT ;  /* 0x000000ff1b00720c */ /* 0x000fe20003f85270 */
[----:B------:R-:W-:Y:S01]  /*08b0*/  FMUL R13, R52, R11 ;  /* 0x0000000b340d7220 */ /* 0x000fe20000400000 */
[----:B------:R-:W-:Y:S02]  /*08c0*/  FMNMX3 R3, R3, R4, R6, !PT ;  /* 0x0000000403037276 */ /* 0x000fe40007800006 */
[----:B------:R-:W-:Y:S02]  /*08d0*/  ISETP.NE.AND P3, PT, R23, RZ, PT ;  /* 0x000000ff1700720c */ /* 0x000fe40003f65270 */
[----:B------:R-:W-:Y:S01]  /*08e0*/  FMNMX3 R3, R3, R7, R8, !PT ;  /* 0x0000000703037276 */ /* 0x000fe20007800008 */
[-C--:B------:R-:W-:Y:S01]  /*08f0*/  FMUL R23, R34, R11.reuse ;  /* 0x0000000b22177220 */ /* 0x080fe20000400000 */
[----:B------:R-:W-:-:S04]  /*0900*/  FMUL R17, R28, R11 ;  /* 0x0000000b1c117220 */ /* 0x000fc80000400000 */
[----:B------:R-:W-:Y:S02]  /*0910*/  FSEL R23, R23, R10, P0 ;  /* 0x0000000a17177208 */ /* 0x000fe40000000000 */
[----:B------:R-:W-:Y:S01]  /*0920*/  ISETP.NE.AND P2, PT, R12, RZ, PT ;  /* 0x000000ff0c00720c */ /* 0x000fe20003f45270 */
[----:B------:R-:W-:-:S03]  /*0930*/  UMOV UR4, 0xffffffff ;  /* 0xffffffff00047882 */ /* 0x000fc60000000000 */
[-C--:B------:R-:W-:Y:S01]  /*0940*/  FSEL R17, R17, R10.reuse, P2 ;  /* 0x0000000a11117208 */ /* 0x080fe20001000000 */
[----:B---3--:R-:W-:Y:S01]  /*0950*/  FMUL R19, R18, R11 ;  /* 0x0000000b12137220 */ /* 0x008fe20000400000 */
[----:B------:R-:W-:-:S04]  /*0960*/  FSEL R18, R13, R10, P3 ;  /* 0x0000000a0d127208 */ /* 0x000fc80001800000 */
[----:B------:R-:W-:Y:S01]  /*0970*/  FSEL R19, R19, R10, P4 ;  /* 0x0000000a13137208 */ /* 0x000fe20002000000 */
[-C--:B----4-:R-:W-:Y:S01]  /*0980*/  FMUL R27, R26, R11.reuse ;  /* 0x0000000b1a1b7220 */ /* 0x090fe20000400000 */
[----:B------:R-:W-:Y:S01]  /*0990*/  ISETP.NE.AND P4, PT, R5, RZ, PT ;  /* 0x000000ff0500720c */ /* 0x000fe20003f85270 */
[-C--:B------:R-:W-:Y:S01]  /*09a0*/  FMUL R5, R36, R11.reuse ;  /* 0x0000000b24057220 */ /* 0x080fe20000400000 */
[-C--:B------:R-:W-:Y:S01]  /*09b0*/  FMUL R13, R38, R11.reuse ;  /* 0x0000000b260d7220 */ /* 0x080fe20000400000 */
[----:B------:R-:W-:Y:S02]  /*09c0*/  FMNMX3 R3, R3, R18, R19, !PT ;  /* 0x0000001203037276 */ /* 0x000fe40007800013 */
[-C--:B------:R-:W-:Y:S02]  /*09d0*/  FSEL R27, R27, R10.reuse, P5 ;  /* 0x0000000a1b1b7208 */ /* 0x080fe40002800000 */
[----:B------:R-:W-:Y:S01]  /*09e0*/  FSEL R28, R5, R10, P6 ;  /* 0x0000000a051c7208 */ /* 0x000fe20003000000 */
[----:B-----5:R-:W-:Y:S01]  /*09f0*/  FMUL R5, R16, R11 ;  /* 0x0000000b10057220 */ /* 0x020fe20000400000 */
[----:B------:R-:W-:-:S02]  /*0a00*/  ISETP.NE.AND P3, PT, R0, RZ, PT ;  /* 0x000000ff0000720c */ /* 0x000fc40003f65270 */
[-C--:B------:R-:W-:Y:S02]  /*0a10*/  FSEL R26, R13, R10.reuse, P1 ;  /* 0x0000000a0d1a7208 */ /* 0x080fe40000800000 */
        /* <DEDUP_REMOVED lines=33> */
[-C--:B------:R-:W-:Y:S01]  /*0c30*/  FFMA.RM R21, R21, R12.reuse, 12582913 ;  /* 0x4b40000115157423 */ /* 0x080fe2000000400c */
[----:B------:R-:W-:Y:S01]  /*0c40*/  FADD R6, R23, -R15 ;  /* 0x8000000f17067221 */ /* 0x000fe20000000000 */
[----:B------:R-:W-:Y:S01]  /*0c50*/  FFMA R7, R42, 1.4426950216293334961, -R3 ;  /* 0x3fb8aa3b2a077823 */ /* 0x000fe20000000803 */
[-C--:B------:R-:W-:Y:S01]  /*0c60*/  FFMA.RM R3, R9, R12.reuse, 12582913 ;  /* 0x4b40000109037423 */ /* 0x080fe2000000400c */
[-C--:B------:R-:W-:Y:S01]  /*0c70*/  FFMA.SAT R23, R22, R11.reuse, 0.5 ;  /* 0x3f00000016177423 */ /* 0x080fe2000000200b */
[----:B------:R-:W-:Y:S01]  /*0c80*/  FADD R0, R8, -R15 ;  /* 0x8000000f08007221 */ /* 0x000fe20000000000 */
[----:B------:R-:W-:Y:S01]  /*0c90*/  FFMA R42, R42, 1.925963033500011079e-08, R7 ;  /* 0x32a570602a2a7823 */ /* 0x000fe20000000007 */
        /* <DEDUP_REMOVED lines=9> */
[----:B------:R-:W-:Y:S01]  /*0d30*/  FADD R7, R21, -12583039 ;  /* 0xcb40007f15077421 */ /* 0x000fe20000000000 */
[----:B------:R-:W-:Y:S01]  /*0d40*/  FFMA R38, R38, 1.925963033500011079e-08, R9 ;  /* 0x32a5706026267823 */ /* 0x000fe20000000009 */
[--C-:B------:R-:W-:Y:S01]  /*0d50*/  FADD R26, R26, -R15.reuse ;  /* 0x8000000f1a1a7221 */ /* 0x100fe20000000000 */
[--C-:B------:R-:W-:Y:S01]  /*0d60*/  FADD R8, R17, -R15.reuse ;  /* 0x8000000f11087221 */ /* 0x100fe20000000000 */
[--C-:B------:R-:W-:Y:S01]  /*0d70*/  FADD R16, R16, -R15.reuse ;  /* 0x8000000f10107221 */ /* 0x100fe20000000000 */
[----:B------:R-:W-:Y:S01]  /*0d80*/  FADD R14, R10, -R15 ;  /* 0x8000000f0a0e7221 */ /* 0x000fe20000000000 */
[----:B------:R-:W-:Y:S01]  /*0d90*/  FFMA R9, R36, 1.4426950216293334961, -R7 ;  /* 0x3fb8aa3b24097823 */ /* 0x000fe20000000807 */
[-C--:B------:R-:W-:Y:S01]  /*0da0*/  FFMA.SAT R15, R34, R11.reuse, 0.5 ;  /* 0x3f000000220f7423 */ /* 0x080fe2000000200b */
[-C--:B------:R-:W-:Y:S01]  /*0db0*/  FFMA.RM R23, R23, R12.reuse, 12582913 ;  /* 0x4b40000117177423 */ /* 0x080fe2000000400c */
[-C--:B------:R-:W-:Y:S01]  /*0dc0*/  FFMA.SAT R17, R20, R11.reuse, 0.5 ;  /* 0x3f00000014117423 */ /* 0x080fe2000000200b */
[----:B------:R-:W-:Y:S01]  /*0dd0*/  FFMA R36, R36, 1.925963033500011079e-08, R9 ;  /* 0x32a5706024247823 */ /* 0x000fe20000000009 */
[-C--:B------:R-:W-:Y:S01]  /*0de0*/  FFMA.RM R7, R15, R12.reuse, 12582913 ;  /* 0x4b4000010f077423 */ /* 0x080fe2000000400c */
[----:B------:R-:W-:Y:S01]  /*0df0*/  FADD R9, R23, -12583039 ;  /* 0xcb40007f17097421 */ /* 0x000fe20000000000 */
[-C--:B------:R-:W-:Y:S01]  /*0e00*/  FFMA.RM R17, R17, R12.reuse, 12582913 ;  /* 0x4b40000111117423 */ /* 0x080fe2000000400c */
[-C--:B------:R-:W-:Y:S01]  /*0e10*/  FFMA.SAT R19, R0, R11.reuse, 0.5 ;  /* 0x3f00000000137423 */ /* 0x080fe2000000200b */
[----:B------:R-:W-:Y:S01]  /*0e20*/  FADD R15, R7, -12583039 ;  /* 0xcb40007f070f7421 */ /* 0x000fe20000000000 */
[----:B------:R-:W-:Y:S01]  /*0e30*/  FFMA R9, R22, 1.4426950216293334961, -R9 ;  /* 0x3fb8aa3b16097823 */ /* 0x000fe20000000809 */
[----:B------:R-:W-:Y:S01]  /*0e40*/  MUFU.EX2 R38, R38 ;  /* 0x0000002600267308 */ /* 0x000fe20000000800 */
[----:B------:R-:W-:Y:S01]  /*0e50*/  SHF.L.U32 R3, R3, 0x17, RZ ;  /* 0x0000001703037819 */ /* 0x000fe200000006ff */
[----:B------:R-:W-:Y:S01]  /*0e60*/  FFMA R15, R34, 1.4426950216293334961, -R15 ;  /* 0x3fb8aa3b220f7823 */ /* 0x000fe2000000080f */
[----:B------:R-:W-:Y:S01]  /*0e70*/  FFMA R33, R22, 1.925963033500011079e-08, R9 ;  /* 0x32a5706016217823 */ /* 0x000fe20000000009 */
[----:B------:R-:W-:Y:S01]  /*0e80*/  FADD R9, R17, -12583039 ;  /* 0xcb40007f11097421 */ /* 0x000fe20000000000 */
[-C--:B------:R-:W-:Y:S01]  /*0e90*/  FFMA.SAT R37, R28, R11.reuse, 0.5 ;  /* 0x3f0000001c257423 */ /* 0x080fe2000000200b */
[----:B------:R-:W-:Y:S01]  /*0ea0*/  FFMA R34, R34, 1.925963033500011079e-08, R15 ;  /* 0x32a5706022227823 */ /* 0x000fe2000000000f */
[----:B------:R-:W-:Y:S01]  /*0eb0*/  FFMA.SAT R39, R14, R11, 0.5 ;  /* 0x3f0000000e277423 */ /* 0x000fe2000000200b */
[C---:B------:R-:W-:Y:S01]  /*0ec0*/  FFMA R15, R20.reuse, 1.4426950216293334961, -R9 ;  /* 0x3fb8aa3b140f7823 */ /* 0x040fe20000000809 */
[----:B------:R-:W-:Y:S01]  /*0ed0*/  FFMA.RM R9, R19, R12, 12582913 ;  /* 0x4b40000113097423 */ /* 0x000fe2000000400c */
[----:B------:R-:W-:Y:S01]  /*0ee0*/  MUFU.EX2 R36, R36 ;  /* 0x0000002400247308 */ /* 0x000fe20000000800 */
[----:B------:R-:W-:Y:S01]  /*0ef0*/  SHF.L.U32 R5, R5, 0x17, RZ ;  /* 0x0000001705057819 */ /* 0x000fe200000006ff */
[----:B------:R-:W-:Y:S01]  /*0f00*/  FFMA R20, R20, 1.925963033500011079e-08, R15 ;  /* 0x32a5706014147823 */ /* 0x000fe2000000000f */
[----:B------:R-:W-:-:S04]  /*0f10*/  FADD R15, R9, -12583039 ;  /* 0xcb40007f090f7421 */ /* 0x000fc80000000000 */
[C---:B------:R-:W-:Y:S01]  /*0f20*/  FFMA R15, R0.reuse, 1.4426950216293334961, -R15 ;  /* 0x3fb8aa3b000f7823 */ /* 0x040fe2000000080f */
[----:B------:R-:W-:Y:S03]  /*0f30*/  MUFU.EX2 R33, R33 ;  /* 0x0000002100217308 */ /* 0x000fe60000000800 */
[----:B------:R-:W-:Y:S01]  /*0f40*/  FFMA R19, R0, 1.925963033500011079e-08, R15 ;  /* 0x32a5706000137823 */ /* 0x000fe2000000000f */
[----:B------:R-:W-:Y:S01]  /*0f50*/  FFMA.SAT R15, R18, R11, 0.5 ;  /* 0x3f000000120f7423 */ /* 0x000fe2000000200b */
[----:B------:R-:W-:-:S03]  /*0f60*/  SHF.L.U32 R0, R13, 0x17, RZ ;  /* 0x000000170d007819 */ /* 0x000fc600000006ff */
[----:B------:R-:W-:Y:S01]  /*0f70*/  FFMA.RM R10, R15, R12, 12582913 ;  /* 0x4b4000010f0a7423 */ /* 0x000fe2000000400c */
[----:B------:R-:W1:Y:S03]  /*0f80*/  MUFU.EX2 R42, R42 ;  /* 0x0000002a002a7308 */ /* 0x000e660000000800 */
[----:B------:R-:W-:-:S04]  /*0f90*/  FADD R27, R10, -12583039 ;  /* 0xcb40007f0a1b7421 */ /* 0x000fc80000000000 */
[C---:B------:R-:W-:Y:S01]  /*0fa0*/  FFMA R27, R18.reuse, 1.4426950216293334961, -R27 ;  /* 0x3fb8aa3b121b7823 */ /* 0x040fe2000000081b */
[----:B------:R-:W2:Y:S03]  /*0fb0*/  MUFU.EX2 R15, R40 ;  /* 0x00000028000f7308 */ /* 0x000ea60000000800 */
[----:B------:R-:W-:Y:S01]  /*0fc0*/  FFMA R22, R18, 1.925963033500011079e-08, R27 ;  /* 0x32a5706012167823 */ /* 0x000fe2000000001b */
[----:B------:R-:W-:Y:S01]  /*0fd0*/  FFMA.SAT R27, R2, R11, 0.5 ;  /* 0x3f000000021b7423 */ /* 0x000fe2000000200b */
[----:B------:R-:W-:-:S03]  /*0fe0*/  FFMA.RM R18, R37, R12, 12582913 ;  /* 0x4b40000125127423 */ /* 0x000fc6000000400c */
[----:B------:R-:W-:Y:S01]  /*0ff0*/  FFMA.RM R13, R27, R12, 12582913 ;  /* 0x4b4000011b0d7423 */ /* 0x000fe2000000400c */
[----:B------:R-:W-:Y:S01]  /*1000*/  MUFU.EX2 R20, R20 ;  /* 0x0000001400147308 */ /* 0x000fe20000000800 */
[----:B-1----:R-:W-:Y:S01]  /*1010*/  FMUL R5, R5, R42 ;  /* 0x0000002a05057220 */ /* 0x002fe20000400000 */
[----:B--2---:R-:W-:Y:S01]  /*1020*/  FMUL R0, R0, R15 ;  /* 0x0000000f00007220 */ /* 0x004fe20000400000 */
[----:B------:R-:W-:-:S05]  /*1030*/  FADD R15, R13, -12583039 ;  /* 0xcb40007f0d0f7421 */ /* 0x000fca0000000000 */
[----:B------:R-:W-:Y:S01]  /*1040*/  MUFU.EX2 R37, R19 ;  /* 0x0000001300257308 */ /* 0x000fe20000000800 */
[----:B------:R-:W-:-:S04]  /*1050*/  FFMA R15, R2, 1.4426950216293334961, -R15 ;  /* 0x3fb8aa3b020f7823 */ /* 0x000fc8000000080f */
[----:B------:R-:W-:Y:S01]  /*1060*/  FFMA R27, R2, 1.925963033500011079e-08, R15 ;  /* 0x32a57060021b7823 */ /* 0x000fe2000000000f */
[----:B------:R-:W-:Y:S01]  /*1070*/  FFMA.SAT R15, R4, R11, 0.5 ;  /* 0x3f000000040f7423 */ /* 0x000fe2000000200b */
[----:B------:R-:W-:Y:S01]  /*1080*/  FMUL R2, R3, R38 ;  /* 0x0000002603027220 */ /* 0x000fe20000400000 */
[----:B------:R-:W-:Y:S02]  /*1090*/  MUFU.EX2 R22, R22 ;  /* 0x0000001600167308 */ /* 0x000fe40000000800 */
[----:B------:R-:W-:-:S04]  /*10a0*/  FFMA.RM R15, R15, R12, 12582913 ;  /* 0x4b4000010f0f7423 */ /* 0x000fc8000000400c */
[----:B------:R-:W-:-:S04]  /*10b0*/  FADD R3, R15, -12583039 ;  /* 0xcb40007f0f037421 */ /* 0x000fc80000000000 */
[----:B------:R-:W-:-:S04]  /*10c0*/  FFMA R3, R4, 1.4426950216293334961, -R3 ;  /* 0x3fb8aa3b04037823 */ /* 0x000fc80000000803 */
[----:B------:R-:W-:Y:S01]  /*10d0*/  FFMA R35, R4, 1.925963033500011079e-08, R3 ;  /* 0x32a5706004237823 */ /* 0x000fe20000000003 */
[----:B------:R-:W-:Y:S01]  /*10e0*/  SHF.L.U32 R3, R21, 0x17, RZ ;  /* 0x0000001715037819 */ /* 0x000fe200000006ff */
[----:B------:R-:W-:Y:S01]  /*10f0*/  FADD R21, R18, -12583039 ;  /* 0xcb40007f12157421 */ /* 0x000fe20000000000 */
[----:B------:R-:W-:-:S03]  /*1100*/  SHF.L.U32 R4, R23, 0x17, RZ ;  /* 0x0000001717047819 */ /* 0x000fc600000006ff */
[----:B------:R-:W-:Y:S01]  /*1110*/  FFMA R21, R28, 1.4426950216293334961, -R21 ;  /* 0x3fb8aa3b1c157823 */ /* 0x000fe20000000815 */
[----:B------:R-:W-:Y:S01]  /*1120*/  FMUL R3, R3, R36 ;  /* 0x0000002403037220 */ /* 0x000fe20000400000 */
[----:B------:R-:W-:Y:S01]  /*1130*/  FMUL R4, R4, R33 ;  /* 0x0000002104047220 */ /* 0x000fe20000400000 */
[----:B------:R-:W-:Y:S01]  /*1140*/  MUFU.EX2 R35, R35 ;  /* 0x0000002300237308 */ /* 0x000fe20000000800 */
[----:B------:R-:W-:Y:S01]  /*1150*/  FFMA R36, R28, 1.925963033500011079e-08, R21 ;  /* 0x32a570601c247823 */ /* 0x000fe20000000015 */
[----:B------:R-:W-:-:S04]  /*1160*/  FFMA.SAT R21, R6, R11, 0.5 ;  /* 0x3f00000006157423 */ /* 0x000fc8000000200b */
[----:B------:R-:W-:Y:S02]  /*1170*/  FFMA.RM R21, R21, R12, 12582913 ;  /* 0x4b40000115157423 */ /* 0x000fe4000000400c */
[----:B------:R-:W1:Y:S02]  /*1180*/  MUFU.EX2 R33, R34 ;  /* 0x0000002200217308 */ /* 0x000e640000000800 */
[C---:B------:R-:W-:Y:S01]  /*1190*/  FADD R23, R21.reuse, -12583039 ;  /* 0xcb40007f15177421 */ /* 0x040fe20000000000 */
[----:B------:R-:W-:-:S03]  /*11a0*/  SHF.L.U32 R21, R21, 0x17, RZ ;  /* 0x0000001715157819 */ /* 0x000fc600000006ff */
[C---:B------:R-:W-:Y:S02]  /*11b0*/  FFMA R23, R6.reuse, 1.4426950216293334961, -R23 ;  /* 0x3fb8aa3b06177823 */ /* 0x040fe40000000817 */
[----:B------:R-:W-:Y:S02]  /*11c0*/  MUFU.EX2 R36, R36 ;  /* 0x0000002400247308 */ /* 0x000fe40000000800 */
[----:B------:R-:W-:Y:S01]  /*11d0*/  FFMA R28, R6, 1.925963033500011079e-08, R23 ;  /* 0x32a57060061c7823 */ /* 0x000fe20000000017 */
[-C--:B------:R-:W-:Y:S01]  /*11e0*/  FFMA.SAT R23, R26, R11.reuse, 0.5 ;  /* 0x3f0000001a177423 */ /* 0x080fe2000000200b */
[----:B------:R-:W-:Y:S02]  /*11f0*/  SHF.L.U32 R6, R7, 0x17, RZ ;  /* 0x0000001707067819 */ /* 0x000fe400000006ff */
[----:B------:R-:W-:Y:S01]  /*1200*/  SHF.L.U32 R7, R17, 0x17, RZ ;  /* 0x0000001711077819 */ /* 0x000fe200000006ff */
[----:B------:R-:W-:Y:S01]  /*1210*/  FFMA.RM R23, R23, R12, 12582913 ;  /* 0x4b40000117177423 */ /* 0x000fe2000000400c */
[----:B------:R-:W-:Y:S01]  /*1220*/  FFMA.SAT R17, R8, R11, 0.5 ;  /* 0x3f00000008117423 */ /* 0x000fe2000000200b */
[----:B-1----:R-:W-:Y:S01]  /*1230*/  FMUL R6, R6, R33 ;  /* 0x0000002106067220 */ /* 0x002fe20000400000 */
[----:B------:R-:W-:Y:S01]  /*1240*/  MUFU.EX2 R28, R28 ;  /* 0x0000001c001c7308 */ /* 0x000fe20000000800 */
[----:B------:R-:W-:Y:S01]  /*1250*/  FADD R33, R23, -12583039 ;  /* 0xcb40007f17217421 */ /* 0x000fe20000000000 */
[----:B------:R-:W-:Y:S01]  /*1260*/  FMUL R7, R7, R20 ;  /* 0x0000001407077220 */ /* 0x000fe20000400000 */
[----:B------:R-:W-:Y:S01]  /*1270*/  FFMA.RM R20, R17, R12, 12582913 ;  /* 0x4b40000111147423 */ /* 0x000fe2000000400c */
[----:B------:R-:W-:Y:S01]  /*1280*/  SHF.L.U32 R23, R23, 0x17, RZ ;  /* 0x0000001717177819 */ /* 0x000fe200000006ff */
[----:B------:R-:W-:-:S02]  /*1290*/  FFMA R33, R26, 1.4426950216293334961, -R33 ;  /* 0x3fb8aa3b1a217823 */ /* 0x000fc40000000821 */
[C---:B------:R-:W-:Y:S01]  /*12a0*/  FADD R17, R20.reuse, -12583039 ;  /* 0xcb40007f14117421 */ /* 0x040fe20000000000 */
[----:B------:R-:W-:Y:S01]  /*12b0*/  SHF.L.U32 R20, R20, 0x17, RZ ;  /* 0x0000001714147819 */ /* 0x000fe200000006ff */
[----:B------:R-:W-:Y:S01]  /*12c0*/  FFMA R26, R26, 1.925963033500011079e-08, R33 ;  /* 0x32a570601a1a7823 */ /* 0x000fe20000000021 */
[----:B------:R-:W-:Y:S01]  /*12d0*/  FFMA.SAT R33, R16, R11, 0.5 ;  /* 0x3f00000010217423 */ /* 0x000fe2000000200b */
[----:B------:R-:W-:-:S03]  /*12e0*/  FFMA R17, R8, 1.4426950216293334961, -R17 ;  /* 0x3fb8aa3b08117823 */ /* 0x000fc60000000811 */
[-C--:B------:R-:W-:Y:S01]  /*12f0*/  FFMA.RM R11, R33, R12.reuse, 12582913 ;  /* 0x4b400001210b7423 */ /* 0x080fe2000000400c */
[----:B------:R-:W-:Y:S01]  /*1300*/  FFMA.RM R12, R39, R12, 12582913 ;  /* 0x4b400001270c7423 */ /* 0x000fe2000000400c */
[----:B------:R-:W-:Y:S01]  /*1310*/  FFMA R17, R8, 1.925963033500011079e-08, R17 ;  /* 0x32a5706008117823 */ /* 0x000fe20000000011 */
[----:B------:R-:W1:Y:S01]  /*1320*/  MUFU.EX2 R39, R27 ;  /* 0x0000001b00277308 */ /* 0x000e620000000800 */
[----:B------:R-:W-:Y:S01]  /*1330*/  FADD R33, R11, -12583039 ;  /* 0xcb40007f0b217421 */ /* 0x000fe20000000000 */
[----:B------:R-:W-:Y:S02]  /*1340*/  SHF.L.U32 R8, R9, 0x17, RZ ;  /* 0x0000001709087819 */ /* 0x000fe400000006ff */
[----:B------:R-:W-:Y:S01]  /*1350*/  SHF.L.U32 R9, R10, 0x17, RZ ;  /* 0x000000170a097819 */ /* 0x000fe200000006ff */
[----:B------:R-:W-:Y:S01]  /*1360*/  FFMA R19, R16, 1.4426950216293334961, -R33 ;  /* 0x3fb8aa3b10137823 */ /* 0x000fe20000000821 */
[----:B------:R-:W-:Y:S01]  /*1370*/  FADD R33, RZ, R5 ;  /* 0x00000005ff217221 */ /* 0x000fe20000000000 */
[----:B------:R-:W-:Y:S01]  /*1380*/  SHF.L.U32 R10, R13, 0x17, RZ ;  /* 0x000000170d0a7819 */ /* 0x000fe200000006ff */
[----:B------:R-:W-:Y:S01]  /*1390*/  FMUL R8, R8, R37 ;  /* 0x0000002508087220 */ /* 0x000fe20000400000 */
[----:B------:R-:W-:Y:S01]  /*13a0*/  FFMA R19, R16, 1.925963033500011079e-08, R19 ;  /* 0x32a5706010137823 */ /* 0x000fe20000000013 */
[----:B------:R-:W-:Y:S01]  /*13b0*/  FADD R33, R33, R0 ;  /* 0x0000000021217221 */ /* 0x000fe20000000000 */
[----:B------:R-:W-:Y:S01]  /*13c0*/  FMUL R9, R9, R22 ;  /* 0x0000001609097220 */ /* 0x000fe20000400000 */
[----:B------:R-:W2:Y:S02]  /*13d0*/  MUFU.EX2 R26, R26 ;  /* 0x0000001a001a7308 */ /* 0x000ea40000000800 */
[----:B------:R-:W-:Y:S01]  /*13e0*/  FADD R16, R33, R2 ;  /* 0x0000000221107221 */ /* 0x000fe20000000000 */
[----:B-1----:R-:W-:-:S03]  /*13f0*/  FMUL R10, R10, R39 ;  /* 0x000000270a0a7220 */ /* 0x002fc60000400000 */
[----:B------:R-:W-:Y:S02]  /*1400*/  FADD R27, R16, R3 ;  /* 0x00000003101b7221 */ /* 0x000fe40000000000 */
[----:B------:R2:W-:Y:S02]  /*1410*/  MUFU.EX2 R33, R19 ;  /* 0x0000001300217308 */ /* 0x0005e40000000800 */
[----:B------:R-:W-:-:S04]  /*1420*/  FADD R27, R27, R4 ;  /* 0x000000041b1b7221 */ /* 0x000fc80000000000 */
[----:B------:R-:W-:Y:S02]  /*1430*/  FADD R16, R27, R6 ;  /* 0x000000061b107221 */ /* 0x000fe40000000000 */
[----:B------:R1:W3:Y:S01]  /*1440*/  MUFU.EX2 R27, R17 ;  /* 0x00000011001b7308 */ /* 0x0002e20000000800 */
[----:B--2---:R-:W-:Y:S01]  /*1450*/  FMUL R19, R23, R26 ;  /* 0x0000001a17137220 */ /* 0x004fe20000400000 */
[----:B------:R-:W-:Y:S01]  /*1460*/  FADD R13, R16, R7 ;  /* 0x00000007100d7221 */ /* 0x000fe20000000000 */
[----:B------:R-:W-:Y:S01]  /*1470*/  SHF.L.U32 R16, R15, 0x17, RZ ;  /* 0x000000170f107819 */ /* 0x000fe200000006ff */
[C---:B------:R-:W-:Y:S01]  /*1480*/  FADD R15, R12.reuse, -12583039 ;  /* 0xcb40007f0c0f7421 */ /* 0x040fe20000000000 */
[----:B------:R-:W-:Y:S01]  /*1490*/  SHF.L.U32 R12, R12, 0x17, RZ ;  /* 0x000000170c0c7819 */ /* 0x000fe200000006ff */
[----:B------:R-:W-:Y:S02]  /*14a0*/  FADD R22, R13, R8 ;  /* 0x000000080d167221 */ /* 0x000fe40000000000 */
[----:B------:R-:W-:Y:S01]  /*14b0*/  FMUL R16, R16, R35 ;  /* 0x0000002310107220 */ /* 0x000fe20000400000 */
[----:B------:R-:W-:Y:S01]  /*14c0*/  FFMA R35, R14, 1.4426950216293334961, -R15 ;  /* 0x3fb8aa3b0e237823 */ /* 0x000fe2000000080f */
[----:B------:R-:W-:Y:S01]  /*14d0*/  FADD R13, R22, R9 ;  /* 0x00000009160d7221 */ /* 0x000fe20000000000 */
[----:B------:R-:W-:Y:S01]  /*14e0*/  SHF.L.U32 R15, R18, 0x17, RZ ;  /* 0x00000017120f7819 */ /* 0x000fe200000006ff */
[----:B------:R-:W-:Y:S01]  /*14f0*/  FMUL R18, R21, R28 ;  /* 0x0000001c15127220 */ /* 0x000fe20000400000 */
[----:B------:R-:W-:Y:S01]  /*1500*/  FFMA R35, R14, 1.925963033500011079e-08, R35 ;  /* 0x32a570600e237823 */ /* 0x000fe20000000023 */
[----:B------:R-:W-:Y:S01]  /*1510*/  FADD R13, R13, R10 ;  /* 0x0000000a0d0d7221 */ /* 0x000fe20000000000 */
[----:B------:R-:W-:Y:S01]  /*1520*/  SHF.L.U32 R22, R11, 0x17, RZ ;  /* 0x000000170b167819 */ /* 0x000fe200000006ff */
[----:B-1----:R-:W-:Y:S01]  /*1530*/  FMUL R17, R15, R36 ;  /* 0x000000240f117220 */ /* 0x002fe20000400000 */
[----:B---3--:R-:W-:Y:S01]  /*1540*/  FMUL R20, R20, R27 ;  /* 0x0000001b14147220 */ /* 0x008fe20000400000 */
[----:B------:R-:W-:Y:S01]  /*1550*/  FADD R14, R13, R16 ;  /* 0x000000100d0e7221 */ /* 0x000fe20000000000 */
[----:B------:R-:W1:Y:S01]  /*1560*/  MUFU.EX2 R35, R35 ;  /* 0x0000002300237308 */ /* 0x000e620000000800 */
[----:B------:R-:W-:-:S02]  /*1570*/  FMUL R22, R22, R33 ;  /* 0x0000002116167220 */ /* 0x000fc40000400000 */
[----:B------:R-:W-:-:S04]  /*1580*/  FADD R13, R14, R17 ;  /* 0x000000110e0d7221 */ /* 0x000fc80000000000 */
        /* <DEDUP_REMOVED lines=15> */
.L_x_31653:
        /* <DEDUP_REMOVED lines=12> */
[----:B01----:R-:W-:Y:S05]  /*1740*/  CALL.REL.NOINC `($__internal_507_$__cuda_sm3x_div_rn_noftz_f32_slowpath) ;  /* 0x0000002000587944 */ /* 0x003fea0003c00000 */
[----:B------:R-:W-:-:S07]  /*1750*/  MOV R11, R5 ;  /* 0x00000005000b7202 */ /* 0x000fce0000000f00 */
.L_x_31608:
[----:B------:R-:W-:Y:S05]  /*1760*/  BSYNC.RECONVERGENT B2 ;  /* 0x0000000000027941 */ /* 0x000fea0003800200 */
.L_x_31607:
        /* <DEDUP_REMOVED lines=12> */
[----:B01----:R-:W-:Y:S05]  /*1830*/  CALL.REL.NOINC `($__internal_507_$__cuda_sm3x_div_rn_noftz_f32_slowpath) ;  /* 0x00000020001c7944 */ /* 0x003fea0003c00000 */
[----:B------:R-:W-:-:S07]  /*1840*/  MOV R14, R5 ;  /* 0x00000005000e7202 */ /* 0x000fce0000000f00 */
.L_x_31610:
[----:B------:R-:W-:Y:S05]  /*1850*/  BSYNC.RECONVERGENT B2 ;  /* 0x0000000000027941 */ /* 0x000fea0003800200 */
.L_x_31609:
        /* <DEDUP_REMOVED lines=14> */
.L_x_31612:
[----:B------:R-:W-:Y:S05]  /*1940*/  BSYNC.RECONVERGENT B2 ;  /* 0x0000000000027941 */ /* 0x000fea0003800200 */
.L_x_31611:
        /* <DEDUP_REMOVED lines=14> */
.L_x_31614:
[----:B------:R-:W-:Y:S05]  /*1a30*/  BSYNC.RECONVERGENT B2 ;  /* 0x0000000000027941 */ /* 0x000fea0003800200 */
.L_x_31613:
        /* <DEDUP_REMOVED lines=14> */
.L_x_31616:
[----:B------:R-:W-:Y:S05]  /*1b20*/  BSYNC.RECONVERGENT B2 ;  /* 0x0000000000027941 */ /* 0x000fea0003800200 */
.L_x_31615:
        /* <DEDUP_REMOVED lines=14> */
.L_x_31618:
[----:B------:R-:W-:Y:S05]  /*1c10*/  BSYNC.RECONVERGENT B2 ;  /* 0x0000000000027941 */ /* 0x000fea0003800200 */
.L_x_31617:
        /* <DEDUP_REMOVED lines=14> */
.L_x_31620:
[----:B------:R-:W-:Y:S05]  /*1d00*/  BSYNC.RECONVERGENT B2 ;  /* 0x0000000000027941 */ /* 0x000fea0003800200 */
.L_x_31619:
        /* <DEDUP_REMOVED lines=14> */
.L_x_31622:
[----:B------:R-:W-:Y:S05]  /*1df0*/  BSYNC.RECONVERGENT B2 ;  /* 0x0000000000027941 */ /* 0x000fea0003800200 */
.L_x_31621:
        /* <DEDUP_REMOVED lines=14> */
.L_x_31624:
[----:B------:R-:W-:Y:S05]  /*1ee0*/  BSYNC.RECONVERGENT B2 ;  /* 0x0000000000027941 */ /* 0x000fea0003800200 */
.L_x_31623:
        /* <DEDUP_REMOVED lines=14> */
.L_x_31626:
[----:B------:R-:W-:Y:S05]  /*1fd0*/  BSYNC.RECONVERGENT B2 ;  /* 0x0000000000027941 */ /* 0x000fea0003800200 */
.L_x_31625:
        /* <DEDUP_REMOVED lines=14> */
.L_x_31628:
[----:B------:R-:W-:Y:S05]  /*20c0*/  BSYNC.RECONVERGENT B2 ;  /* 0x0000000000027941 */ /* 0x000fea0003800200 */
.L_x_31627:
        /* <DEDUP_REMOVED lines=14> */
.L_x_31630:
[----:B------:R-:W-:Y:S05]  /*21b0*/  BSYNC.RECONVERGENT B2 ;  /* 0x0000000000027941 */ /* 0x000fea0003800200 */
.L_x_31629:
        /* <DEDUP_REMOVED lines=14> */
.L_x_31632:
[----:B------:R-:W-:Y:S05]  /*22a0*/  BSYNC.RECONVERGENT B2 ;  /* 0x0000000000027941 */ /* 0x000fea0003800200 */
.L_x_31631:
        /* <DEDUP_REMOVED lines=14> */
.L_x_31634:
[----:B------:R-:W-:Y:S05]  /*2390*/  BSYNC.RECONVERGENT B2 ;  /* 0x0000000000027941 */ /* 0x000fea0003800200 */
.L_x_31633:
        /* <DEDUP_REMOVED lines=14> */
.L_x_31636:
[----:B------:R-:W-:Y:S05]  /*2480*/  BSYNC.RECONVERGENT B2 ;  /* 0x0000000000027941 */ /* 0x000fea0003800200 */
.L_x_31635:
        /* <DEDUP_REMOVED lines=14> */
.L_x_31638:
[----:B------:R-:W-:Y:S05]  /*2570*/  BSYNC.RECONVERGENT B2 ;  /* 0x0000000000027941 */ /* 0x000fea0003800200 */
.L_x_31637:
        /* <DEDUP_REMOVED lines=13> */
.L_x_31640:
[----:B------:R-:W-:Y:S05]  /*2650*/  BSYNC.RECONVERGENT B2 ;  /* 0x0000000000027941 */ /* 0x000fea0003800200 */
.L_x_31639:
        /* <DEDUP_REMOVED lines=56> */
.L_x_31606:
[----:B------:R-:W-:Y:S01]  /*29e0*/  HFMA2 R11, -RZ, RZ, 0, 1.847743988037109375e-06 ;  /* 0x0000001fff0b7431 */ /* 0x000fe200000001ff */
[----:B------:R-:W-:Y:S01]  /*29f0*/  BSSY B0, `(.L_x_31642) ;  /* 0x0000006000007945 */ /* 0x000fe20003800000 */
[----:B------:R-:W-:Y:S02]  /*2a00*/  MOV R12, 0x10 ;  /* 0x00000010000c7802 */ /* 0x000fe40000000f00 */
[----:B------:R-:W-:-:S07]  /*2a10*/  MOV R15, 0xffffffff ;  /* 0xffffffff000f7802 */ /* 0x000fce0000000f00 */
[----:B0-----:R-:W-:Y:S05]  /*2a20*/  WARPSYNC.COLLECTIVE R15, `(.L_x_31643) ;  /* 0x000000000f087348 */ /* 0x001fea0003c00000 */
[----:B------:R1:W2:Y:S02]  /*2a30*/  SHFL.BFLY P6, R14, R13, R12, R11 ;  /* 0x0c00000c0d0e7389 */ /* 0x0002a400000c000b */
[----:B012---:R-:W-:Y:S05]  /*2a40*/  ENDCOLLECTIVE ;  /* 0x000000000000791b */ /* 0x007fea0003800000 */
.L_x_31643:
[----:B------:R-:W-:Y:S05]  /*2a50*/  BSYNC B0 ;  /* 0x0000000000007941 */ /* 0x000fea0003800000 */
.L_x_31642:
[----:B------:R-:W-:Y:S01]  /*2a60*/  HFMA2 R12, -RZ, RZ, 0, 4.76837158203125e-07 ;  /* 0x00000008ff0c7431 */ /* 0x000fe200000001ff */
[----:B------:R-:W-:Y:S02]  /*2a70*/  FMNMX R13, R13, R14, !PT ;  /* 0x0000000e0d0d7209 */ /* 0x000fe40007800000 */
[----:B------:R-:W-:Y:S02]  /*2a80*/  MOV R11, 0x1f ;  /* 0x0000001f000b7802 */ /* 0x000fe40000000f00 */
[----:B------:R-:W-:-:S07]  /*2a90*/  MOV R15, 0xffffffff ;  /* 0xffffffff000f7802 */ /* 0x000fce0000000f00 */
[----:B------:R-:W-:Y:S05]  /*2aa0*/  WARPSYNC.COLLECTIVE R15, `(.L_x_31644) ;  /* 0x000000000f087348 */ /* 0x000fea0003c00000 */
[----:B------:R0:W1:Y:S02]  /*2ab0*/  SHFL.BFLY P6, R14, R13, R12, R11 ;  /* 0x0c00000c0d0e7389 */ /* 0x00006400000c000b */
[----:B01----:R-:W-:Y:S05]  /*2ac0*/  ENDCOLLECTIVE ;  /* 0x000000000000791b */ /* 0x003fea0003800000 */
.L_x_31644:
[----:B------:R-:W-:Y:S01]  /*2ad0*/  HFMA2 R12, -RZ, RZ, 0, 2.384185791015625e-07 ;  /* 0x00000004ff0c7431 */ /* 0x000fe200000001ff */
[----:B------:R-:W-:-:S04]  /*2ae0*/  FMNMX R0, R13, R14, !PT ;  /* 0x0000000e0d007209 */ /* 0x000fc80007800000 */
[----:B------:R-:W-:-:S07]  /*2af0*/  MOV R13, R0 ;  /* 0x00000000000d7202 */ /* 0x000fce0000000f00 */
[----:B------:R-:W-:Y:S05]  /*2b00*/  WARPSYNC.COLLECTIVE R15, `(.L_x_31645) ;  /* 0x000000000f087348 */ /* 0x000fea0003c00000 */
[----:B------:R0:W1:Y:S02]  /*2b10*/  SHFL.BFLY P6, R14, R13, R12, R11 ;  /* 0x0c00000c0d0e7389 */ /* 0x00006400000c000b */
[----:B01----:R-:W-:Y:S05]  /*2b20*/  ENDCOLLECTIVE ;  /* 0x000000000000791b */ /* 0x003fea0003800000 */
.L_x_31645:
[----:B------:R-:W-:Y:S01]  /*2b30*/  HFMA2 R12, -RZ, RZ, 0, 1.1920928955078125e-07 ;  /* 0x00000002ff0c7431 */ /* 0x000fe200000001ff */
[----:B------:R-:W-:-:S04]  /*2b40*/  FMNMX R2, R0, R14, !PT ;  /* 0x0000000e00027209 */ /* 0x000fc80007800000 */
[----:B------:R-:W-:-:S07]  /*2b50*/  MOV R13, R2 ;  /* 0x00000002000d7202 */ /* 0x000fce0000000f00 */
[----:B------:R-:W-:Y:S05]  /*2b60*/  WARPSYNC.COLLECTIVE R15, `(.L_x_31646) ;  /* 0x000000000f087348 */ /* 0x000fea0003c00000 */
[----:B------:R0:W1:Y:S02]  /*2b70*/  SHFL.BFLY P6, R14, R13, R12, R11 ;  /* 0x0c00000c0d0e7389 */ /* 0x00006400000c000b */
[----:B01----:R-:W-:Y:S05]  /*2b80*/  ENDCOLLECTIVE ;  /* 0x000000000000791b */ /* 0x003fea0003800000 */
.L_x_31646:
[----:B------:R-:W-:Y:S01]  /*2b90*/  HFMA2 R12, -RZ, RZ, 0, 5.9604644775390625e-08 ;  /* 0x00000001ff0c7431 */ /* 0x000fe200000001ff */
[----:B------:R-:W-:-:S04]  /*2ba0*/  FMNMX R3, R2, R14, !PT ;  /* 0x0000000e02037209 */ /* 0x000fc80007800000 */
[----:B------:R-:W-:-:S07]  /*2bb0*/  MOV R13, R3 ;  /* 0x00000003000d7202 */ /* 0x000fce0000000f00 */
[----:B------:R-:W-:Y:S05]  /*2bc0*/  WARPSYNC.COLLECTIVE R15, `(.L_x_31647) ;  /* 0x000000000f087348 */ /* 0x000fea0003c00000 */
[----:B------:R0:W1:Y:S02]  /*2bd0*/  SHFL.BFLY P6, R14, R13, R12, R11 ;  /* 0x0c00000c0d0e7389 */ /* 0x00006400000c000b */
[----:B01----:R-:W-:Y:S05]  /*2be0*/  ENDCOLLECTIVE ;  /* 0x000000000000791b */ /* 0x003fea0003800000 */
.L_x_31647:
[----:B------:R-:W-:Y:S01]  /*2bf0*/  HFMA2 R15, -RZ, RZ, 3.7421875, 0 ;  /* 0x437c0000ff0f7431 */ /* 0x000fe200000001ff */
        /* <DEDUP_REMOVED lines=23> */
[----:B------:R-:W-:-:S02]  /*2d70*/  FFMA.SAT R22, R26, R13, 0.5 ;  /* 0x3f0000001a167423 */ /* 0x000fc4000000200d */
[----:B------:R-:W-:Y:S01]  /*2d80*/  FFMA R5, R0, 1.4426950216293334961, -R5 ;  /* 0x3fb8aa3b00057823 */ /* 0x000fe20000000805 */
[-C--:B------:R-:W-:Y:S01]  /*2d90*/  FFMA.RM R20, R20, R15.reuse, 12582913 ;  /* 0x4b40000114147423 */ /* 0x080fe2000000400f */
[----:B------:R-:W-:Y:S02]  /*2da0*/  FFMA.RM R22, R22, R15, 12582913 ;  /* 0x4b40000116167423 */ /* 0x000fe4000000400f */
        /* <DEDUP_REMOVED lines=96> */
[-C--:B-1----:R-:W-:Y:S01]  /*33b0*/  FFMA.SAT R20, R11, R13.reuse, 0.5 ;  /* 0x3f0000000b147423 */ /* 0x082fe2000000200d */
[----:B0-----:R-:W-:Y:S01]  /*33c0*/  FMUL R17, R17, R28 ;  /* 0x0000001c11117220 */ /* 0x001fe20000400000 */
[----:B------:R-:W-:Y:S02]  /*33d0*/  FFMA.SAT R28, R14, R13, 0.5 ;  /* 0x3f0000000e1c7423 */ /* 0x000fe4000000200d */
[-C--:B------:R-:W-:Y:S02]  /*33e0*/  FFMA.RM R20, R20, R15.reuse, 12582913 ;  /* 0x4b40000114147423 */ /* 0x080fe4000000400f */
[----:B------:R-:W-:Y:S01]  /*33f0*/  FFMA.RM R28, R28, R15, 12582913 ;  /* 0x4b4000011c1c7423 */ /* 0x000fe2000000400f */
[----:B--2---:R-:W-:Y:S01]  /*3400*/  FMUL R18, R18, R19 ;  /* 0x0000001312127220 */ /* 0x004fe20000400000 */
[----:B------:R-:W-:-:S03]  /*3410*/  FADD R19, R22, -12583039 ;  /* 0xcb40007f16137421 */ /* 0x000fc60000000000 */
[----:B------:R-:W-:Y:S01]  /*3420*/  SHF.L.U32 R21, R28, 0x17, RZ ;  /* 0x000000171c157819 */ /* 0x000fe200000006ff */
        /* <DEDUP_REMOVED lines=12> */
[----:B------:R-:W-:Y:S01]  /*34f0*/  MOV R15, 0xffffffff ;  /* 0xffffffff000f7802 */ /* 0x000fe20000000f00 */
[----:B-1----:R-:W-:Y:S02]  /*3500*/  FMUL R20, R20, R11 ;  /* 0x0000000b14147220 */ /* 0x002fe40000400000 */
        /* <DEDUP_REMOVED lines=33> */
.L_x_31648:
[----:B------:R-:W-:Y:S02]  /*3720*/  HFMA2 R12, -RZ, RZ, 0, 4.76837158203125e-07 ;  /* 0x00000008ff0c7431 */ /* 0x000fe400000001ff */
[----:B------:R-:W-:-:S05]  /*3730*/  FADD R23, R13, R14 ;  /* 0x0000000e0d177221 */ /* 0x000fca0000000000 */
[----:B------:R-:W-:-:S07]  /*3740*/  MOV R13, R23 ;  /* 0x00000017000d7202 */ /* 0x000fce0000000f00 */
[----:B------:R-:W-:Y:S05]  /*3750*/  WARPSYNC.COLLECTIVE R15, `(.L_x_31649) ;  /* 0x000000000f087348 */ /* 0x000fea0003c00000 */
[----:B------:R0:W1:Y:S02]  /*3760*/  SHFL.BFLY P6, R14, R13, R12, R11 ;  /* 0x0c00000c0d0e7389 */ /* 0x00006400000c000b */
[----:B01----:R-:W-:Y:S05]  /*3770*/  ENDCOLLECTIVE ;  /* 0x000000000000791b */ /* 0x003fea0003800000 */
.L_x_31649:
[----:B------:R-:W-:Y:S02]  /*3780*/  HFMA2 R12, -RZ, RZ, 0, 2.384185791015625e-07 ;  /* 0x00000004ff0c7431 */ /* 0x000fe400000001ff */
[----:B------:R-:W-:-:S05]  /*3790*/  FADD R26, R23, R14 ;  /* 0x0000000e171a7221 */ /* 0x000fca0000000000 */
[----:B------:R-:W-:-:S07]  /*37a0*/  MOV R13, R26 ;  /* 0x0000001a000d7202 */ /* 0x000fce0000000f00 */
[----:B------:R-:W-:Y:S05]  /*37b0*/  WARPSYNC.COLLECTIVE R15, `(.L_x_31650) ;  /* 0x000000000f087348 */ /* 0x000fea0003c00000 */
[----:B------:R0:W1:Y:S02]  /*37c0*/  SHFL.BFLY P6, R14, R13, R12, R11 ;  /* 0x0c00000c0d0e7389 */ /* 0x00006400000c000b */
[----:B01----:R-:W-:Y:S05]  /*37d0*/  ENDCOLLECTIVE ;  /* 0x000000000000791b */ /* 0x003fea0003800000 */
.L_x_31650:
[----:B------:R-:W-:Y:S02]  /*37e0*/  HFMA2 R12, -RZ, RZ, 0, 1.1920928955078125e-07 ;  /* 0x00000002ff0c7431 */ /* 0x000fe400000001ff */
[----:B------:R-:W-:-:S05]  /*37f0*/  FADD R27, R26, R14 ;  /* 0x0000000e1a1b7221 */ /* 0x000fca0000000000 */
[----:B------:R-:W-:-:S07]  /*3800*/  MOV R13, R27 ;  /* 0x0000001b000d7202 */ /* 0x000fce0000000f00 */
[----:B------:R-:W-:Y:S05]  /*3810*/  WARPSYNC.COLLECTIVE R15, `(.L_x_31651) ;  /* 0x000000000f087348 */ /* 0x000fea0003c00000 */
[----:B------:R0:W1:Y:S02]  /*3820*/  SHFL.BFLY P6, R14, R13, R12, R11 ;  /* 0x0c00000c0d0e7389 */ /* 0x00006400000c000b */
[----:B01----:R-:W-:Y:S05]  /*3830*/  ENDCOLLECTIVE ;  /* 0x000000000000791b */ /* 0x003fea0003800000 */
.L_x_31651:
[----:B------:R-:W-:Y:S02]  /*3840*/  HFMA2 R12, -RZ, RZ, 0, 5.9604644775390625e-08 ;  /* 0x00000001ff0c7431 */ /* 0x000fe400000001ff */
[----:B------:R-:W-:-:S05]  /*3850*/  FADD R28, R27, R14 ;  /* 0x0000000e1b1c7221 */ /* 0x000fca0000000000 */
[----:B------:R-:W-:-:S07]  /*3860*/  MOV R13, R28 ;  /* 0x0000001c000d7202 */ /* 0x000fce0000000f00 */
[----:B------:R-:W-:Y:S05]  /*3870*/  WARPSYNC.COLLECTIVE R15, `(.L_x_31652) ;  /* 0x000000000f087348 */ /* 0x000fea0003c00000 */
[----:B------:R0:W1:Y:S02]  /*3880*/  SHFL.BFLY P6, R14, R13, R12, R11 ;  /* 0x0c00000c0d0e7389 */ /* 0x00006400000c000b */
[----:B01----:R-:W-:Y:S05]  /*3890*/  ENDCOLLECTIVE ;  /* 0x000000000000791b */ /* 0x003fea0003800000 */
.L_x_31652:
[----:B------:R-:W-:Y:S05]  /*38a0*/  BRA `(.L_x_31653) ;  /* 0xffffffdc00747947 */ /* 0x000fea000383ffff */
        .weak           $__internal_507_$__cuda_sm3x_div_rn_noftz_f32_slowpath
        .type           $__internal_507_$__cuda_sm3x_div_rn_noftz_f32_slowpath,@function
        .size           $__internal_507_$__cuda_sm3x_div_rn_noftz_f32_slowpath,(.L_x_37884 - $__internal_507_$__cuda_sm3x_div_rn_noftz_f32_slowpath)
$__internal_507_$__cuda_sm3x_div_rn_noftz_f32_slowpath:
        /* <DEDUP_REMOVED lines=34> */
.L_x_31655:
        /* <DEDUP_REMOVED lines=51> */
.L_x_31662:
[----:B------:R-:W-:-:S04]  /*3e00*/  LOP3.LUT R5, R5, 0x80000000, RZ, 0xc0, !PT ;  /* 0x8000000005057812 */ /* 0x000fc800078ec0ff */
[----:B------:R-:W-:Y:S01]  /*3e10*/  LOP3.LUT R5, R5, 0x7f800000, RZ, 0xfc, !PT ;  /* 0x7f80000005057812 */ /* 0x000fe200078efcff */
[----:B------:R-:W-:Y:S06]  /*3e20*/  BRA `(.L_x_31663) ;  /* 0x0000000000047947 */ /* 0x000fec0003800000 */
.L_x_31661:
[----:B------:R-:W-:-:S07]  /*3e30*/  LEA R5, R36, R5, 0x17 ;  /* 0x0000000524057211 */ /* 0x000fce00078eb8ff */
.L_x_31663:
[----:B------:R-:W-:Y:S05]  /*3e40*/  BSYNC.RECONVERGENT B1 ;  /* 0x0000000000017941 */ /* 0x000fea0003800200 */
.L_x_31660:
[----:B------:R-:W-:Y:S05]  /*3e50*/  BRA `(.L_x_31664) ;  /* 0x0000000000207947 */ /* 0x000fea0003800000 */
.L_x_31659:
[----:B------:R-:W-:-:S04]  /*3e60*/  LOP3.LUT R5, R12, 0x80000000, R5, 0x48, !PT ;  /* 0x800000000c057812 */ /* 0x000fc800078e4805 */
[----:B------:R-:W-:Y:S01]  /*3e70*/  LOP3.LUT R5, R5, 0x7f800000, RZ, 0xfc, !PT ;  /* 0x7f80000005057812 */ /* 0x000fe200078efcff */
[----:B------:R-:W-:Y:S06]  /*3e80*/  BRA `(.L_x_31664) ;  /* 0x0000000000147947 */ /* 0x000fec0003800000 */
.L_x_31658:
[----:B------:R-:W-:Y:S01]  /*3e90*/  LOP3.LUT R5, R12, 0x80000000, R5, 0x48, !PT ;  /* 0x800000000c057812 */ /* 0x000fe200078e4805 */
[----:B------:R-:W-:Y:S06]  /*3ea0*/  BRA `(.L_x_31664) ;  /* 0x00000000000c7947 */ /* 0x000fec0003800000 */
.L_x_31657:
[----:B------:R-:W0:Y:S01]  /*3eb0*/  MUFU.RSQ R5, -QNAN ;  /* 0xffc0000000057908 */ /* 0x000e220000001400 */
[----:B------:R-:W-:Y:S05]  /*3ec0*/  BRA `(.L_x_31664) ;  /* 0x0000000000047947 */ /* 0x000fea0003800000 */
.L_x_31656:
[----:B------:R-:W-:-:S07]  /*3ed0*/  FADD.FTZ R5, R5, R12 ;  /* 0x0000000c05057221 */ /* 0x000fce0000010000 */
.L_x_31664:
[----:B------:R-:W-:Y:S05]  /*3ee0*/  BSYNC.RECONVERGENT B0 ;  /* 0x0000000000007941 */ /* 0x000fea0003800200 */
.L_x_31654:
[----:B------:R-:W-:Y:S01]  /*3ef0*/  HFMA2 R13, -RZ, RZ, 0, 0 ;  /* 0x00000000ff0d7431 */ /* 0x000fe200000001ff */
[----:B------:R-:W-:-:S04]  /*3f00*/  MOV R12, R26 ;  /* 0x0000001a000c7202 */ /* 0x000fc80000000f00 */
[----:B0-----:R-:W-:Y:S05]  /*3f10*/  RET.REL.NODEC R12 `(_Z15SoftmaxWarpImplI24ElementwiseScaleMaskLoadIffbE11DirectStoreIffEfLi1ELi17ELi32ELi1ELb0EL9Algorithm0EEvT_T0_ll) ;  /* 0xffffffc00c387950 */ /* 0x001fea0003c3ffff */
.L_x_31665:
        /* <DEDUP_REMOVED lines=14> */
.L_x_37884:


//--------------------- .text._Z15SoftmaxWarpImplI24ElementwiseScaleMaskLoadIffbE11DirectStoreIffEfLi1ELi16ELi32ELi1ELb1EL9Algorithm0EEvT_T0_ll --------------------------
	.section	.text._Z15SoftmaxWarpImplI24ElementwiseScaleMaskLoadIffbE11DirectStoreIffEfLi1ELi16ELi32ELi1ELb1EL9Algorithm0EEvT_T0_ll,"ax",@progbits
	.align	128
        .global         _Z15SoftmaxWarpImplI24ElementwiseScaleMaskLoadIffbE11DirectStoreIffEfLi1ELi16ELi32ELi1ELb1EL9Algorithm0EEvT_T0_ll
        .type           _Z15SoftmaxWarpImplI24ElementwiseScaleMaskLoadIffbE11DirectStoreIffEfLi1ELi16ELi32ELi1ELb1EL9Algorithm0EEvT_T0_ll,@function
        .size           _Z15SoftmaxWarpImplI24ElementwiseScaleMaskLoadIffbE11DirectStoreIffEfLi1ELi16ELi32ELi1ELb1EL9Algorithm0EEvT_T0_ll,(.L_x_37885 - _Z15SoftmaxWarpImplI24ElementwiseScaleMaskLoadIffbE11DirectStoreIffEfLi1ELi16ELi32ELi1ELb1EL9Algorithm0EEvT_T0_ll)
        .other          _Z15SoftmaxWarpImplI24ElementwiseScaleMaskLoadIffbE11DirectStoreIffEfLi1ELi16ELi32ELi1ELb1EL9Algorithm0EEvT_T0_ll,@"STO_CUDA_ENTRY STV_DEFAULT"
_Z15SoftmaxWarpImplI24ElementwiseScaleMaskLoadIffbE11DirectStoreIffEfLi1ELi16ELi32ELi1ELb1EL9Algorithm0EEvT_T0_ll:
.text._Z15SoftmaxWarpImplI24ElementwiseScaleMaskLoadIffbE11DirectStoreIffEfLi1ELi16ELi32ELi1ELb1EL9Algorithm0EEvT_T0_ll:
        /* <DEDUP_REMOVED lines=26> */
.L_x_31666:
        /* <DEDUP_REMOVED lines=29> */
.L_x_31701:
[----:B------:R-:W-:Y:S01]  /*0370*/  ISETP.GE.U32.AND P0, PT, R30, UR44, PT ;  /* 0x0000002c1e007c0c */ /* 0x000fe2000bf06070 */
[----:B------:R-:W-:Y:S01]  /*0380*/  IMAD R0, R28, UR48, RZ ;  /* 0x000000301c007c24 */ /* 0x000fe2000f8e02ff */
[----:B------:R-:W-:Y:S01]  /*0390*/  MOV R3, RZ ;  /* 0x000000ff00037202 */ /* 0x000fe20000000f00 */
[----:B------:R-:W-:Y:S01]  /*03a0*/  IMAD.MOV.U32 R2, RZ, RZ, R30 ;  /* 0x000000ffff027224 */ /* 0x000fe200078e001e */
[----:B------:R-:W-:Y:S01]  /*03b0*/  ISETP.GE.AND.EX P0, PT, RZ, UR45, PT, P0 ;  /* 0x0000002dff007c0c */ /* 0x000fe2000bf06300 */
[C---:B0-----:R-:W-:Y:S01]  /*03c0*/  IMAD R5, R29.reuse, UR49, R0 ;  /* 0x000000311d057c24 */ /* 0x041fe2000f8e0200 */
[----:B------:R-:W-:Y:S01]  /*03d0*/  ISETP.GE.U32.AND P1, PT, R46, UR44, PT ;  /* 0x0000002c2e007c0c */ /* 0x000fe2000bf26070 */
[----:B------:R-:W-:-:S03]  /*03e0*/  IMAD.WIDE.U32 R6, R29, UR48, R2 ;  /* 0x000000301d067c25 */ /* 0x000fc6000f8e0002 */
[----:B------:R-:W-:Y:S02]  /*03f0*/  ISETP.GE.AND.EX P1, PT, RZ, UR45, PT, P1 ;  /* 0x0000002dff007c0c */ /* 0x000fe4000bf26310 */
[----:B------:R-:W-:Y:S02]  /*0400*/  IADD3 R5, PT, PT, R7, R5, RZ ;  /* 0x0000000507057210 */ /* 0x000fe40007ffe0ff */
[C---:B------:R-:W-:Y:S02]  /*0410*/  IADD3 R2, P2, PT, R6.reuse, UR42, RZ ;  /* 0x0000002a06027c10 */ /* 0x040fe4000ff5e0ff */
[----:B------:R-:W-:Y:S01]  /*0420*/  LEA R4, P3, R6, UR40, 0x2 ;  /* 0x0000002806047c11 */ /* 0x000fe2000f8610ff */
[----:B------:R-:W0:Y:S01]  /*0430*/  @!P0 LDC R13, c[0x0][0x39c] ;  /* 0x0000e700ff0d8b82 */ /* 0x000e220000000800 */
[----:B------:R-:W-:Y:S02]  /*0440*/  @!P0 R2UR UR6, R22 ;  /* 0x00000000160682ca */ /* 0x000fe400000e0000 */
[----:B------:R-:W-:-:S02]  /*0450*/  @!P0 R2UR UR7, R23 ;  /* 0x00000000170782ca */ /* 0x000fc400000e0000 */
[----:B------:R-:W-:Y:S02]  /*0460*/  @!P0 R2UR UR4, R22 ;  /* 0x00000000160482ca */ /* 0x000fe400000e0000 */
[----:B------:R-:W-:Y:S01]  /*0470*/  @!P0 R2UR UR5, R23 ;  /* 0x00000000170582ca */ /* 0x000fe200000e0000 */
[----:B------:R-:W1:Y:S01]  /*0480*/  @!P1 LDC R17, c[0x0][0x39c] ;  /* 0x0000e700ff119b82 */ /* 0x000e620000000800 */
[----:B------:R-:W-:Y:S02]  /*0490*/  IADD3.X R3, PT, PT, R5, UR43, RZ, P2, !PT ;  /* 0x0000002b05037c10 */ /* 0x000fe400097fe4ff */
[----:B------:R-:W-:Y:S02]  /*04a0*/  ISETP.GE.U32.AND P2, PT, R45, UR44, PT ;  /* 0x0000002c2d007c0c */ /* 0x000fe4000bf46070 */
[----:B------:R-:W-:-:S03]  /*04b0*/  LEA.HI.X R5, R6, UR41, R5, 0x2, P3 ;  /* 0x0000002906057c11 */ /* 0x000fc600098f1405 */
[----:B------:R-:W2:Y:S01]  /*04c0*/  @!P0 LDG.E.U8 R18, desc[UR6][R2.64] ;  /* 0x0000000602128981 */ /* 0x000ea2000c1e1100 */
[C---:B------:R-:W-:Y:S02]  /*04d0*/  @!P1 R2UR UR6, R22.reuse ;  /* 0x00000000160692ca */ /* 0x040fe400000e0000 */
[C---:B------:R-:W-:Y:S01]  /*04e0*/  @!P1 R2UR UR7, R23.reuse ;  /* 0x00000000170792ca */ /* 0x040fe200000e0000 */
[----:B------:R-:W0:Y:S01]  /*04f0*/  @!P0 LDG.E R0, desc[UR4][R4.64] ;  /* 0x0000000404008981 */ /* 0x000e22000c1e1900 */
[----:B------:R-:W-:Y:S02]  /*0500*/  ISETP.GE.AND.EX P2, PT, RZ, UR45, PT, P2 ;  /* 0x0000002dff007c0c */ /* 0x000fe4000bf46320 */
[----:B------:R-:W-:Y:S02]  /*0510*/  @!P1 R2UR UR4, R22 ;  /* 0x00000000160492ca */ /* 0x000fe400000e0000 */
[----:B------:R-:W-:-:S07]  /*0520*/  @!P1 R2UR UR5, R23 ;  /* 0x00000000170592ca */ /* 0x000fce00000e0000 */
[----:B------:R-:W3:Y:S02]  /*0530*/  @!P1 LDG.E.U8 R7, desc[UR6][R2.64+0x20] ;  /* 0x0000200602079981 */ /* 0x000ee4000c1e1100 */
[C---:B------:R-:W-:Y:S02]  /*0540*/  @!P2 R2UR UR6, R22.reuse ;  /* 0x000000001606a2ca */ /* 0x040fe400000e0000 */
[C---:B------:R-:W-:Y:S02]  /*0550*/  @!P2 R2UR UR7, R23.reuse ;  /* 0x000000001707a2ca */ /* 0x040fe400000e0000 */
[----:B------:R-:W1:Y:S01]  /*0560*/  @!P1 LDG.E R6, desc[UR4][R4.64+0x80] ;  /* 0x0000800404069981 */ /* 0x000e62000c1e1900 */
[----:B------:R-:W-:Y:S02]  /*0570*/  @!P2 R2UR UR4, R22 ;  /* 0x000000001604a2ca */ /* 0x000fe400000e0000 */
[----:B------:R-:W-:Y:S02]  /*0580*/  @!P2 R2UR UR5, R23 ;  /* 0x000000001705a2ca */ /* 0x000fe400000e0000 */
[----:B------:R-:W-:-:S04]  /*0590*/  ISETP.GE.U32.AND P3, PT, R44, UR44, PT ;  /* 0x0000002c2c007c0c */ /* 0x000fc8000bf66070 */
[----:B------:R-:W-:Y:S02]  /*05a0*/  ISETP.GE.AND.EX P3, PT, RZ, UR45, PT, P3 ;  /* 0x0000002dff007c0c */ /* 0x000fe4000bf66330 */
[----:B------:R-:W4:Y:S05]  /*05b0*/  @!P2 LDG.E.U8 R9, desc[UR6][R2.64+0x40] ;  /* 0x000040060209a981 */ /* 0x000f2a000c1e1100 */
[----:B------:R-:W5:Y:S06]  /*05c0*/  @!P2 LDG.E R8, desc[UR4][R4.64+0x100] ;  /* 0x000100040408a981 */ /* 0x000f6c000c1e1900 */
[----:B------:R-:W-:-:S02]  /*05d0*/  @!P3 R2UR UR6, R22 ;  /* 0x000000001606b2ca */ /* 0x000fc400000e0000 */
[C---:B------:R-:W-:Y:S02]  /*05e0*/  @!P3 R2UR UR7, R23.reuse ;  /* 0x000000001707b2ca */ /* 0x040fe400000e0000 */
[----:B------:R-:W-:Y:S02]  /*05f0*/  @!P3 R2UR UR4, R22 ;  /* 0x000000001604b2ca */ /* 0x000fe400000e0000 */
[----:B------:R-:W-:Y:S02]  /*0600*/  @!P3 R2UR UR5, R23 ;  /* 0x000000001705b2ca */ /* 0x000fe400000e0000 */
[----:B------:R-:W-:-:S07]  /*0610*/  ISETP.GE.U32.AND P6, PT, R43, UR44, PT ;  /* 0x0000002c2b007c0c */ /* 0x000fce000bfc6070 */
        /* <DEDUP_REMOVED lines=18> */
[----:B------:R-:W-:Y:S01]  /*0740*/  MOV R57, 0xff800000 ;  /* 0xff80000000397802 */ /* 0x000fe20000000f00 */
[----:B------:R-:W-:Y:S01]  /*0750*/  IMAD.MOV.U32 R59, RZ, RZ, -0x800000 ;  /* 0xff800000ff3b7424 */ /* 0x000fe200078e00ff */
[----:B--2---:R-:W-:Y:S01]  /*0760*/  ISETP.NE.OR P4, PT, R18, RZ, P0 ;  /* 0x000000ff1200720c */ /* 0x004fe20000785670 */
[----:B0-----:R-:W-:-:S02]  /*0770*/  @!P0 FMUL R0, R0, R13 ;  /* 0x0000000d00008220 */ /* 0x001fc40000400000 */
[----:B------:R-:W5:Y:S10]  /*0780*/  @!P2 LDC R13, c[0x0][0x39c] ;  /* 0x0000e700ff0dab82 */ /* 0x000f740000000800 */
[----:B------:R-:W0:Y:S01]  /*0790*/  @!P4 LDC R0, c[0x0][0x398] ;  /* 0x0000e600ff00cb82 */ /* 0x000e220000000800 */
[----:B---3--:R-:W-:Y:S01]  /*07a0*/  ISETP.NE.OR P4, PT, R7, RZ, P1 ;  /* 0x000000ff0700720c */ /* 0x008fe20000f85670 */
[----:B-1----:R-:W-:-:S06]  /*07b0*/  @!P1 FMUL R6, R6, R17 ;  /* 0x0000001106069220 */ /* 0x002fcc0000400000 */
[----:B------:R-:W1:Y:S08]  /*07c0*/  @!P3 LDC R7, c[0x0][0x39c] ;  /* 0x0000e700ff07bb82 */ /* 0x000e700000000800 */
[----:B------:R-:W2:Y:S01]  /*07d0*/  @!P4 LDC R6, c[0x0][0x398] ;  /* 0x0000e600ff06cb82 */ /* 0x000ea20000000800 */
[----:B----4-:R-:W-:Y:S01]  /*07e0*/  ISETP.NE.OR P4, PT, R9, RZ, P2 ;  /* 0x000000ff0900720c */ /* 0x010fe20001785670 */
[----:B-----5:R-:W-:Y:S01]  /*07f0*/  @!P2 FMUL R8, R8, R13 ;  /* 0x0000000d0808a220 */ /* 0x020fe20000400000 */
[----:B------:R-:W-:-:S11]  /*0800*/  MOV R13, 0xff800000 ;  /* 0xff800000000d7802 */ /* 0x000fd60000000f00 */
[----:B------:R-:W3:Y:S01]  /*0810*/  @!P4 LDC R8, c[0x0][0x398] ;  /* 0x0000e600ff08cb82 */ /* 0x000ee20000000800 */
[----:B0-----:R-:W-:Y:S02]  /*0820*/  @!P0 FMNMX R13, R0, -INF , !PT ;  /* 0xff800000000d8809 */ /* 0x001fe40007800000 */
[----:B------:R-:W-:Y:S02]  /*0830*/  MOV R9, 0xff800000 ;  /* 0xff80000000097802 */ /* 0x000fe40000000f00 */
[----:B------:R-:W-:Y:S01]  /*0840*/  ISETP.GE.U32.AND P4, PT, R41, UR44, PT ;  /* 0x0000002c29007c0c */ /* 0x000fe2000bf86070 */
[----:B--2---:R-:W-:Y:S01]  /*0850*/  @!P1 IMAD.MOV.U32 R9, RZ, RZ, R6 ;  /* 0x000000ffff099224 */ /* 0x004fe200078e0006 */
[----:B------:R-:W-:Y:S02]  /*0860*/  @!P1 FMNMX R13, R13, R6, !PT ;  /* 0x000000060d0d9209 */ /* 0x000fe40007800000 */
[----:B------:R-:W-:Y:S01]  /*0870*/  ISETP.GE.AND.EX P4, PT, RZ, UR45, PT, P4 ;  /* 0x0000002dff007c0c */ /* 0x000fe2000bf86340 */
[----:B------:R-:W0:Y:S01]  /*0880*/  @!P5 LDC R6, c[0x0][0x39c] ;  /* 0x0000e700ff06db82 */ /* 0x000e220000000800 */
[----:B------:R-:W-:Y:S01]  /*0890*/  ISETP.NE.OR P1, PT, R11, RZ, P3 ;  /* 0x000000ff0b00720c */ /* 0x000fe20001f25670 */
[----:B-1----:R-:W-:-:S06]  /*08a0*/  @!P3 FMUL R10, R10, R7 ;  /* 0x000000070a0ab220 */ /* 0x002fcc0000400000 */
[----:B------:R-:W1:Y:S01]  /*08b0*/  @!P6 LDC R11, c[0x0][0x39c] ;  /* 0x0000e700ff0beb82 */ /* 0x000e620000000800 */
[-C--:B---3--:R-:W-:Y:S02]  /*08c0*/  @!P2 FMNMX R13, R13, R8.reuse, !PT ;  /* 0x000000080d0da209 */ /* 0x088fe40007800000 */
[----:B------:R-:W-:Y:S02]  /*08d0*/  @!P2 MOV R55, R8 ;  /* 0x000000080037a202 */ /* 0x000fe40000000f00 */
[----:B------:R-:W-:-:S03]  /*08e0*/  ISETP.GE.U32.AND P2, PT, R40, UR44, PT ;  /* 0x0000002c28007c0c */ /* 0x000fc6000bf46070 */
[----:B------:R-:W2:Y:S01]  /*08f0*/  @!P1 LDC R10, c[0x0][0x398] ;  /* 0x0000e600ff0a9b82 */ /* 0x000ea20000000800 */
[C---:B------:R-:W-:Y:S02]  /*0900*/  @!P4 R2UR UR6, R22.reuse ;  /* 0x000000001606c2ca */ /* 0x040fe400000e0000 */
[C---:B------:R-:W-:Y:S02]  /*0910*/  @!P4 R2UR UR7, R23.reuse ;  /* 0x000000001707c2ca */ /* 0x040fe400000e0000 */
[----:B------:R-:W-:Y:S02]  /*0920*/  ISETP.GE.AND.EX P1, PT, RZ, UR45, PT, P2 ;  /* 0x0000002dff007c0c */ /* 0x000fe4000bf26320 */
[----:B------:R-:W-:Y:S01]  /*0930*/  @!P4 R2UR UR4, R22 ;  /* 0x000000001604c2ca */ /* 0x000fe200000e0000 */
[----:B------:R-:W3:Y:S01]  /*0940*/  @!P4 LDC R18, c[0x0][0x39c] ;  /* 0x0000e700ff12cb82 */ /* 0x000ee20000000800 */
[----:B------:R-:W-:-:S07]  /*0950*/  @!P4 R2UR UR5, R23 ;  /* 0x000000001705c2ca */ /* 0x000fce00000e0000 */
[----:B------:R-:W4:Y:S02]  /*0960*/  @!P4 LDG.E.U8 R20, desc[UR6][R2.64+0xc0] ;  /* 0x0000c0060214c981 */ /* 0x000f24000c1e1100 */
[----:B------:R-:W-:Y:S01]  /*0970*/  @!P1 R2UR UR8, R22 ;  /* 0x00000000160892ca */ /* 0x000fe200000e0000 */
[----:B------:R-:W5:Y:S01]  /*0980*/  @!P1 LDC R19, c[0x0][0x39c] ;  /* 0x0000e700ff139b82 */ /* 0x000f620000000800 */
[C---:B------:R-:W-:Y:S02]  /*0990*/  @!P1 R2UR UR9, R23.reuse ;  /* 0x00000000170992ca */ /* 0x040fe400000e0000 */
[----:B------:R-:W3:Y:S01]  /*09a0*/  @!P4 LDG.E R7, desc[UR4][R4.64+0x300] ;  /* 0x000300040407c981 */ /* 0x000ee2000c1e1900 */
        /* <DEDUP_REMOVED lines=9> */
[----:B------:R-:W5:Y:S01]  /*0a40*/  @!P1 LDG.E R8, desc[UR6][R4.64+0x380] ;  /* 0x0003800604089981 */ /* 0x000f62000c1e1900 */
        /* <DEDUP_REMOVED lines=9> */
[----:B------:R-:W5:Y:S04]  /*0ae0*/  @!P3 LDG.E.U8 R14, desc[UR6][R2.64+0x100] ;  /* 0x00010006020eb981 */ /* 0x000f68000c1e1100 */
[----:B------:R-:W5:Y:S01]  /*0af0*/  @!P3 LDG.E R11, desc[UR4][R4.64+0x400] ;  /* 0x00040004040bb981 */ /* 0x000f62000c1e1900 */
[----:B------:R-:W-:Y:S02]  /*0b00*/  @!P2 R2UR UR4, R22 ;  /* 0x000000001604a2ca */ /* 0x000fe400000e0000 */
[----:B------:R-:W-:Y:S02]  /*0b10*/  @!P2 R2UR UR5, R23 ;  /* 0x000000001705a2ca */ /* 0x000fe400000e0000 */
[-C--:B-1----:R-:W-:Y:S02]  /*0b20*/  @!P6 FMNMX R13, R13, R12.reuse, !PT ;  /* 0x0000000c0d0de209 */ /* 0x082fe40007800000 */
[----:B------:R-:W-:-:S02]  /*0b30*/  @!P6 MOV R59, R12 ;  /* 0x0000000c003be202 */ /* 0x000fc40000000f00 */
[----:B------:R-:W-:Y:S02]  /*0b40*/  ISETP.NE.OR P6, PT, R16, RZ, P5 ;  /* 0x000000ff1000720c */ /* 0x000fe40002fc5670 */
[----:B------:R-:W5:Y:S01]  /*0b50*/  @!P2 LDG.E.U8 R16, desc[UR8][R2.64+0x120] ;  /* 0x000120080210a981 */ /* 0x000f62000c1e1100 */
[----:B0-----:R-:W-:-:S04]  /*0b60*/  @!P5 FMUL R6, R15, R6 ;  /* 0x000000060f06d220 */ /* 0x001fc80000400000 */
        /* <DEDUP_REMOVED lines=13> */
[----:B------:R-:W-:-:S02]  /*0c40*/  MOV R51, 0xff800000 ;  /* 0xff80000000337802 */ /* 0x000fc40000000f00 */
[----:B------:R-:W-:Y:S01]  /*0c50*/  MOV R47, 0xff800000 ;  /* 0xff800000002f7802 */ /* 0x000fe20000000f00 */
[----:B------:R-:W-:Y:S01]  /*0c60*/  IMAD.MOV.U32 R21, RZ, RZ, -0x800000 ;  /* 0xff800000ff157424 */ /* 0x000fe200078e00ff */
[----:B----4-:R-:W-:Y:S01]  /*0c70*/  ISETP.NE.OR P5, PT, R20, RZ, P4 ;  /* 0x000000ff1400720c */ /* 0x010fe200027a5670 */
[----:B---3--:R-:W-:-:S12]  /*0c80*/  @!P4 FMUL R6, R7, R18 ;  /* 0x000000120706c220 */ /* 0x008fd80000400000 */
[----:B------:R-:W0:Y:S01]  /*0c90*/  @!P5 LDC R6, c[0x0][0x398] ;  /* 0x0000e600ff06db82 */ /* 0x000e220000000800 */
[----:B--2---:R-:W-:-:S07]  /*0ca0*/  ISETP.NE.OR P5, PT, R10, RZ, P1 ;  /* 0x000000ff0a00720c */ /* 0x004fce0000fa5670 */
[----:B------:R-:W1:Y:S01]  /*0cb0*/  @!P3 LDC R10, c[0x0][0x39c] ;  /* 0x0000e700ff0abb82 */ /* 0x000e620000000800 */
[----:B-----5:R-:W-:Y:S01]  /*0cc0*/  @!P1 FMUL R8, R8, R19 ;  /* 0x0000001308089220 */ /* 0x020fe20000400000 */
[----:B------:R-:W-:-:S06]  /*0cd0*/  MOV R7, 0xff800000 ;  /* 0xff80000000077802 */ /* 0x000fcc0000000f00 */
[----:B------:R-:W2:Y:S08]  /*0ce0*/  @!P2 LDC R19, c[0x0][0x39c] ;  /* 0x0000e700ff13ab82 */ /* 0x000eb00000000800 */
[----:B------:R-:W3:Y:S01]  /*0cf0*/  @!P5 LDC R8, c[0x0][0x398] ;  /* 0x0000e600ff08db82 */ /* 0x000ee20000000800 */
[----:B0-----:R-:W-:Y:S01]  /*0d00*/  @!P4 IMAD.MOV.U32 R7, RZ, RZ, R6 ;  /* 0x000000ffff07c224 */ /* 0x001fe200078e0006 */
[----:B------:R-:W-:-:S02]  /*0d10*/  @!P4 FMNMX R13, R13, R6, !PT ;  /* 0x000000060d0dc209 */ /* 0x000fc40007800000 */
[----:B------:R-:W-:Y:S01]  /*0d20*/  ISETP.NE.OR P4, PT, R14, RZ, P3 ;  /* 0x000000ff0e00720c */ /* 0x000fe20001f85670 */
[----:B-1----:R-:W-:Y:S01]  /*0d30*/  @!P3 FMUL R6, R11, R10 ;  /* 0x0000000a0b06b220 */ /* 0x002fe20000400000 */
[----:B------:R-:W-:Y:S02]  /*0d40*/  ISETP.GE.U32.AND P5, PT, R36, UR44, PT ;  /* 0x0000002c24007c0c */ /* 0x000fe4000bfa6070 */
[----:B---3--:R-:W-:-:S09]  /*0d50*/  @!P1 MOV R51, R8 ;  /* 0x0000000800339202 */ /* 0x008fd20000000f00 */
[----:B------:R-:W0:Y:S01]  /*0d60*/  @!P4 LDC R6, c[0x0][0x398] ;  /* 0x0000e600ff06cb82 */ /* 0x000e220000000800 */
[----:B------:R-:W-:Y:S02]  /*0d70*/  @!P1 FMNMX R13, R13, R8, !PT ;  /* 0x000000080d0d9209 */ /* 0x000fe40007800000 */
[----:B------:R-:W-:Y:S02]  /*0d80*/  ISETP.NE.OR P1, PT, R16, RZ, P2 ;  /* 0x000000ff1000720c */ /* 0x000fe40001725670 */
[----:B------:R-:W-:Y:S01]  /*0d90*/  ISETP.GE.AND.EX P4, PT, RZ, UR45, PT, P5 ;  /* 0x0000002dff007c0c */ /* 0x000fe2000bf86350 */
[----:B--2---:R-:W-:-:S10]  /*0da0*/  @!P2 FMUL R12, R12, R19 ;  /* 0x000000130c0ca220 */ /* 0x004fd40000400000 */
[----:B------:R-:W1:Y:S01]  /*0db0*/  @!P1 LDC R12, c[0x0][0x398] ;  /* 0x0000e600ff0c9b82 */ /* 0x000e620000000800 */
[----:B------:R-:W-:Y:S02]  /*0dc0*/  ISETP.GE.U32.AND P1, PT, R35, UR44, PT ;  /* 0x0000002c23007c0c */ /* 0x000fe4000bf26070 */
[----:B------:R-:W-:Y:S02]  /*0dd0*/  @!P4 R2UR UR6, R22 ;  /* 0x000000001606c2ca */ /* 0x000fe400000e0000 */
[----:B------:R-:W-:Y:S02]  /*0de0*/  @!P4 R2UR UR7, R23 ;  /* 0x000000001707c2ca */ /* 0x000fe400000e0000 */
[----:B------:R-:W-:Y:S01]  /*0df0*/  ISETP.GE.AND.EX P1, PT, RZ, UR45, PT, P1 ;  /* 0x0000002dff007c0c */ /* 0x000fe2000bf26310 */
[----:B------:R-:W2:Y:S01]  /*0e00*/  @!P4 LDC R19, c[0x0][0x39c] ;  /* 0x0000e700ff13cb82 */ /* 0x000ea20000000800 */
[-C--:B0-----:R-:W-:Y:S02]  /*0e10*/  @!P3 MOV R47, R6.reuse ;  /* 0x00000006002fb202 */ /* 0x081fe40000000f00 */
[----:B------:R-:W-:-:S02]  /*0e20*/  @!P3 FMNMX R13, R13, R6, !PT ;  /* 0x000000060d0db209 */ /* 0x000fc40007800000 */
[----:B------:R-:W-:Y:S02]  /*0e30*/  @!P4 R2UR UR4, R22 ;  /* 0x000000001604c2ca */ /* 0x000fe400000e0000 */
[C---:B------:R-:W-:Y:S01]  /*0e40*/  @!P4 R2UR UR5, R23.reuse ;  /* 0x000000001705c2ca */ /* 0x040fe200000e0000 */
[----:B------:R-:W0:Y:S01]  /*0e50*/  @!P6 LDC R6, c[0x0][0x39c] ;  /* 0x0000e700ff06eb82 */ /* 0x000e220000000800 */
[----:B------:R-:W-:Y:S01]  /*0e60*/  ISETP.GE.U32.AND P3, PT, R34, UR44, PT ;  /* 0x0000002c22007c0c */ /* 0x000fe2000bf66070 */
[----:B------:R-:W3:Y:S02]  /*0e70*/  @!P4 LDG.E.U8 R20, desc[UR6][R2.64+0x160] ;  /* 0x000160060214c981 */ /* 0x000ee4000c1e1100 */
[C---:B------:R-:W-:Y:S02]  /*0e80*/  @!P1 R2UR UR6, R22.reuse ;  /* 0x00000000160692ca */ /* 0x040fe400000e0000 */
[----:B------:R-:W-:Y:S02]  /*0e90*/  @!P1 R2UR UR7, R23 ;  /* 0x00000000170792ca */ /* 0x000fe400000e0000 */
[----:B------:R-:W-:Y:S01]  /*0ea0*/  ISETP.GE.AND.EX P3, PT, RZ, UR45, PT, P3 ;  /* 0x0000002dff007c0c */ /* 0x000fe2000bf66330 */
[----:B------:R-:W4:Y:S03]  /*0eb0*/  @!P1 LDC R25, c[0x0][0x39c] ;  /* 0x0000e700ff199b82 */ /* 0x000f260000000800 */
[----:B------:R-:W2:Y:S01]  /*0ec0*/  @!P4 LDG.E R8, desc[UR4][R4.64+0x580] ;  /* 0x000580040408c981 */ /* 0x000ea2000c1e1900 */
[----:B------:R-:W-:-:S02]  /*0ed0*/  @!P1 R2UR UR4, R22 ;  /* 0x00000000160492ca */ /* 0x000fc400000e0000 */
[----:B------:R-:W-:Y:S02]  /*0ee0*/  @!P1 R2UR UR5, R23 ;  /* 0x00000000170592ca */ /* 0x000fe400000e0000 */
[-C--:B-1----:R-:W-:Y:S02]  /*0ef0*/  @!P2 MOV R21, R12.reuse ;  /* 0x0000000c0015a202 */ /* 0x082fe40000000f00 */
[----:B------:R-:W-:Y:S01]  /*0f00*/  @!P2 FMNMX R13, R13, R12, !PT ;  /* 0x0000000c0d0da209 */ /* 0x000fe20007800000 */
[----:B------:R-:W5:Y:S01]  /*0f10*/  @!P1 LDG.E.U8 R11, desc[UR6][R2.64+0x180] ;  /* 0x00018006020b9981 */ /* 0x000f62000c1e1100 */
[----:B------:R-:W-:Y:S02]  /*0f20*/  ISETP.NE.OR P5, PT, R17, RZ, P6 ;  /* 0x000000ff1100720c */ /* 0x000fe400037a5670 */
[----:B------:R-:W-:Y:S02]  /*0f30*/  ISETP.GE.U32.AND P2, PT, R33, UR44, PT ;  /* 0x0000002c21007c0c */ /* 0x000fe4000bf46070 */
[----:B------:R-:W-:-:S02]  /*0f40*/  @!P3 R2UR UR6, R22 ;  /* 0x000000001606b2ca */ /* 0x000fc400000e0000 */
        /* <DEDUP_REMOVED lines=22> */
[----:B------:R1:W4:Y:S01]  /*10b0*/  @!P5 LDG.E R17, desc[UR4][R4.64+0x780] ;  /* 0x000780040411d981 */ /* 0x000322000c1e1900 */
[----:B------:R-:W-:Y:S02]  /*10c0*/  MOV R53, 0xff800000 ;  /* 0xff80000000357802 */ /* 0x000fe40000000f00 */
[-C--:B0-----:R-:W-:Y:S02]  /*10d0*/  @!P6 FMNMX R13, R13, R6.reuse, !PT ;  /* 0x000000060d0de209 */ /* 0x081fe40007800000 */
[----:B------:R-:W-:Y:S01]  /*10e0*/  @!P6 MOV R53, R6 ;  /* 0x000000060035e202 */ /* 0x000fe20000000f00 */
[----:B-1----:R-:W0:Y:S08]  /*10f0*/  @!P2 LDC R2, c[0x0][0x39c] ;  /* 0x0000e700ff02ab82 */ /* 0x002e300000000800 */
[----:B------:R-:W1:Y:S01]  /*1100*/  @!P5 LDC R4, c[0x0][0x39c] ;  /* 0x0000e700ff04db82 */ /* 0x000e620000000800 */
[----:B------:R-:W-:Y:S01]  /*1110*/  UMOV UR4, 0xffffffff ;  /* 0xffffffff00047882 */ /* 0x000fe20000000000 */
[----:B------:R-:W-:Y:S01]  /*1120*/  MOV R63, 0xff800000 ;  /* 0xff800000003f7802 */ /* 0x000fe20000000f00 */
[----:B------:R-:W-:Y:S01]  /*1130*/  IMAD.MOV.U32 R49, RZ, RZ, -0x800000 ;  /* 0xff800000ff317424 */ /* 0x000fe200078e00ff */
[----:B------:R-:W-:-:S02]  /*1140*/  MOV R27, 0xff800000 ;  /* 0xff800000001b7802 */ /* 0x000fc40000000f00 */
[----:B------:R-:W-:Y:S02]  /*1150*/  @!P0 MOV R63, R0 ;  /* 0x00000000003f8202 */ /* 0x000fe40000000f00 */
[----:B---3--:R-:W-:Y:S01]  /*1160*/  ISETP.NE.OR P6, PT, R20, RZ, P4 ;  /* 0x000000ff1400720c */ /* 0x008fe200027c5670 */
[----:B--2---:R-:W-:Y:S02]  /*1170*/  @!P4 FMUL R8, R8, R19 ;  /* 0x000000130808c220 */ /* 0x004fe40000400000 */
        /* <DEDUP_REMOVED lines=16> */
[----:B--2---:R-:W-:Y:S01]  /*1280*/  @!P3 FMNMX R13, R13, R12, !PT ;  /* 0x0000000c0d0db209 */ /* 0x004fe20007800000 */
[----:B------:R-:W-:-:S03]  /*1290*/  IMAD.MOV.U32 R25, RZ, RZ, -0x800000 ;  /* 0xff800000ff197424 */ /* 0x000fc600078e00ff */
[----:B0-----:R-:W-:Y:S02]  /*12a0*/  @!P2 FMNMX R13, R13, R2, !PT ;  /* 0x000000020d0da209 */ /* 0x001fe40007800000 */
[----:B------:R-:W-:Y:S02]  /*12b0*/  MOV R19, 0xff800000 ;  /* 0xff80000000137802 */ /* 0x000fe40000000f00 */
[----:B------:R-:W-:Y:S02]  /*12c0*/  MOV R17, 0xff800000 ;  /* 0xff80000000117802 */ /* 0x000fe40000000f00 */
[----:B------:R-:W-:Y:S02]  /*12d0*/  @!P4 MOV R49, R8 ;  /* 0x000000080031c202 */ /* 0x000fe40000000f00 */
[----:B------:R-:W-:Y:S02]  /*12e0*/  @!P1 MOV R27, R10 ;  /* 0x0000000a001b9202 */ /* 0x000fe40000000f00 */
[----:B------:R-:W-:-:S02]  /*12f0*/  @!P3 MOV R25, R12 ;  /* 0x0000000c0019b202 */ /* 0x000fc40000000f00 */
[----:B------:R-:W-:Y:S01]  /*1300*/  @!P2 MOV R19, R2 ;  /* 0x000000020013a202 */ /* 0x000fe20000000f00 */
[----:B-1----:R-:W-:Y:S01]  /*1310*/  @!P5 IMAD.MOV.U32 R17, RZ, RZ, R4 ;  /* 0x000000ffff11d224 */ /* 0x002fe200078e0004 */
        /* <DEDUP_REMOVED lines=58> */
[-C--:B------:R-:W-:Y:S01]  /*16c0*/  FFMA.RM R12, R16, R5.reuse, 12582913 ;  /* 0x4b400001100c7423 */ /* 0x080fe20000004005 */
[----:B------:R-:W0:Y:S01]  /*16d0*/  MUFU.EX2 R63, R14 ;  /* 0x0000000e003f7308 */ /* 0x000e220000000800 */
        /* <DEDUP_REMOVED lines=10> */
[----:B------:R-:W-:Y:S01]  /*1780*/  FFMA.SAT R10, R51, R6, 0.5 ;  /* 0x3f000000330a7423 */ /* 0x000fe20000002006 */
[----:B------:R-:W-:Y:S01]  /*1790*/  FFMA R16, R9, 1.925963033500011079e-08, R16 ;  /* 0x32a5706009107823 */ /* 0x000fe20000000010 */
[-C--:B------:R-:W-:Y:S01]  /*17a0*/  FFMA.RM R9, R18, R5.reuse, 12582913 ;  /* 0x4b40000112097423 */ /* 0x080fe20000004005 */
[----:B------:R-:W-:Y:S01]  /*17b0*/  SHF.L.U32 R0, R0, 0x17, RZ ;  /* 0x0000001700007819 */ /* 0x000fe200000006ff */
[----:B------:R-:W-:Y:S01]  /*17c0*/  FFMA.RM R11, R10, R5, 12582913 ;  /* 0x4b4000010a0b7423 */ /* 0x000fe20000004005 */
[----:B------:R-:W2:Y:S01]  /*17d0*/  MUFU.EX2 R55, R55 ;  /* 0x0000003700377308 */ /* 0x000ea20000000800 */
[----:B------:R-:W-:Y:S01]  /*17e0*/  FADD R18, R9, -12583039 ;  /* 0xcb40007f09127421 */ /* 0x000fe20000000000 */
[----:B------:R-:W-:-:S02]  /*17f0*/  IMAD.SHL.U32 R2, R2, 0x800000, RZ ;  /* 0x0080000002027824 */ /* 0x000fc400078e00ff */
[----:B------:R-:W-:Y:S01]  /*1800*/  FADD R10, R11, -12583039 ;  /* 0xcb40007f0b0a7421 */ /* 0x000fe20000000000 */
[-C--:B------:R-:W-:Y:S01]  /*1810*/  FFMA.SAT R24, R17, R6.reuse, 0.5 ;  /* 0x3f00000011187423 */ /* 0x080fe20000002006 */
[----:B------:R-:W-:Y:S01]  /*1820*/  FFMA R18, R47, 1.4426950216293334961, -R18 ;  /* 0x3fb8aa3b2f127823 */ /* 0x000fe20000000812 */
[----:B0-----:R-:W-:Y:S01]  /*1830*/  FMUL R0, R0, R63 ;  /* 0x0000003f00007220 */ /* 0x001fe20000400000 */
[----:B------:R-:W-:Y:S01]  /*1840*/  FFMA R10, R51, 1.4426950216293334961, -R10 ;  /* 0x3fb8aa3b330a7823 */ /* 0x000fe2000000080a */
[----:B------:R-:W-:Y:S01]  /*1850*/  MUFU.EX2 R26, R59 ;  /* 0x0000003b001a7308 */ /* 0x000fe20000000800 */
[----:B------:R-:W-:Y:S01]  /*1860*/  FFMA R47, R47, 1.925963033500011079e-08, R18 ;  /* 0x32a570602f2f7823 */ /* 0x000fe20000000012 */
[----:B-1----:R-:W-:Y:S01]  /*1870*/  FMUL R4, R4, R15 ;  /* 0x0000000f04047220 */ /* 0x002fe20000400000 */
[----:B------:R-:W-:Y:S01]  /*1880*/  FFMA R51, R51, 1.925963033500011079e-08, R10 ;  /* 0x32a5706033337823 */ /* 0x000fe2000000000a */
[----:B------:R-:W-:Y:S01]  /*1890*/  FFMA.SAT R10, R21, R6, 0.5 ;  /* 0x3f000000150a7423 */ /* 0x000fe20000002006 */
[-C--:B------:R-:W-:Y:S01]  /*18a0*/  FFMA.RM R15, R20, R5.reuse, 12582913 ;  /* 0x4b400001140f7423 */ /* 0x080fe20000004005 */
[----:B------:R-:W-:-:S02]  /*18b0*/  FFMA.RM R24, R24, R5, 12582913 ;  /* 0x4b40000118187423 */ /* 0x000fc40000004005 */
[----:B------:R-:W-:Y:S01]  /*18c0*/  FFMA.RM R10, R10, R5, 12582913 ;  /* 0x4b4000010a0a7423 */ /* 0x000fe20000004005 */
[----:B------:R-:W-:Y:S01]  /*18d0*/  FADD R20, R15, -12583039 ;  /* 0xcb40007f0f147421 */ /* 0x000fe20000000000 */
[----:B------:R-:W-:Y:S01]  /*18e0*/  MUFU.EX2 R16, R16 ;  /* 0x0000001000107308 */ /* 0x000fe20000000800 */
[----:B--2---:R-:W-:Y:S01]  /*18f0*/  FMUL R2, R2, R55 ;  /* 0x0000003702027220 */ /* 0x004fe20000400000 */
[----:B------:R-:W-:Y:S01]  /*1900*/  FADD R18, R10, -12583039 ;  /* 0xcb40007f0a127421 */ /* 0x000fe20000000000 */
[----:B------:R-:W-:Y:S01]  /*1910*/  FFMA R20, R27, 1.4426950216293334961, -R20 ;  /* 0x3fb8aa3b1b147823 */ /* 0x000fe20000000814 */
[----:B------:R-:W-:Y:S01]  /*1920*/  FADD R55, RZ, R4 ;  /* 0x00000004ff377221 */ /* 0x000fe20000000000 */
[----:B------:R-:W-:Y:S01]  /*1930*/  FADD R50, R24, -12583039 ;  /* 0xcb40007f18327421 */ /* 0x000fe20000000000 */
[----:B------:R-:W-:Y:S01]  /*1940*/  FFMA R18, R21, 1.4426950216293334961, -R18 ;  /* 0x3fb8aa3b15127823 */ /* 0x000fe20000000812 */
[----:B------:R-:W-:Y:S01]  /*1950*/  FFMA R27, R27, 1.925963033500011079e-08, R20 ;  /* 0x32a570601b1b7823 */ /* 0x000fe20000000014 */
[----:B------:R-:W-:Y:S01]  /*1960*/  MUFU.EX2 R61, R61 ;  /* 0x0000003d003d7308 */ /* 0x000fe20000000800 */
[----:B------:R-:W-:Y:S01]  /*1970*/  FADD R55, R55, R0 ;  /* 0x0000000037377221 */ /* 0x000fe20000000000 */
[----:B------:R-:W-:Y:S01]  /*1980*/  FFMA R21, R21, 1.925963033500011079e-08, R18 ;  /* 0x32a5706015157823 */ /* 0x000fe20000000012 */
[----:B------:R-:W-:Y:S01]  /*1990*/  FFMA.SAT R18, R53, R6, 0.5 ;  /* 0x3f00000035127423 */ /* 0x000fe20000002006 */
[----:B------:R-:W-:Y:S01]  /*19a0*/  SHF.L.U32 R10, R10, 0x17, RZ ;  /* 0x000000170a0a7819 */ /* 0x000fe200000006ff */
[----:B------:R-:W-:Y:S01]  /*19b0*/  FFMA R50, R17, 1.4426950216293334961, -R50 ;  /* 0x3fb8aa3b11327823 */ /* 0x000fe20000000832 */
[----:B------:R-:W-:-:S02]  /*19c0*/  IMAD.SHL.U32 R15, R15, 0x800000, RZ ;  /* 0x008000000f0f7824 */ /* 0x000fc400078e00ff */
[----:B------:R-:W-:Y:S01]  /*19d0*/  FFMA.RM R13, R18, R5, 12582913 ;  /* 0x4b400001120d7423 */ /* 0x000fe20000004005 */
[----:B------:R-:W-:Y:S01]  /*19e0*/  MUFU.EX2 R51, R51 ;  /* 0x0000003300337308 */ /* 0x000fe20000000800 */
[----:B------:R-:W-:Y:S01]  /*19f0*/  FFMA R50, R17, 1.925963033500011079e-08, R50 ;  /* 0x32a5706011327823 */ /* 0x000fe20000000032 */
[----:B------:R-:W-:Y:S01]  /*1a00*/  SHF.L.U32 R24, R24, 0x17, RZ ;  /* 0x0000001718187819 */ /* 0x000fe200000006ff */
[----:B------:R-:W-:-:S04]  /*1a10*/  FADD R18, R13, -12583039 ;  /* 0xcb40007f0d127421 */ /* 0x000fc80000000000 */
        /* <DEDUP_REMOVED lines=10> */
[----:B------:R-:W-:-:S05]  /*1ac0*/  FFMA R49, R49, 1.925963033500011079e-08, R18 ;  /* 0x32a5706031317823 */ /* 0x000fca0000000012 */
[----:B------:R-:W1:Y:S01]  /*1ad0*/  MUFU.EX2 R18, R57 ;  /* 0x0000003900127308 */ /* 0x000e620000000800 */
[----:B0-----:R-:W-:-:S07]  /*1ae0*/  FMUL R10, R10, R21 ;  /* 0x000000150a0a7220 */ /* 0x001fce0000400000 */
        /* <DEDUP_REMOVED lines=10> */
[----:B------:R-:W-:Y:S01]  /*1b90*/  FFMA.RM R20, R20, R5, 12582913 ;  /* 0x4b40000114147423 */ /* 0x000fe20000004005 */
[----:B------:R-:W-:Y:S02]  /*1ba0*/  SHF.L.U32 R5, R7, 0x17, RZ ;  /* 0x0000001707057819 */ /* 0x000fe400000006ff */
[----:B------:R-:W-:Y:S01]  /*1bb0*/  SHF.L.U32 R7, R12, 0x17, RZ ;  /* 0x000000170c077819 */ /* 0x000fe200000006ff */
[C---:B------:R-:W-:Y:S01]  /*1bc0*/  FADD R6, R20.reuse, -12583039 ;  /* 0xcb40007f14067421 */ /* 0x040fe20000000000 */
[----:B------:R-:W-:Y:S01]  /*1bd0*/  SHF.L.U32 R20, R20, 0x17, RZ ;  /* 0x0000001714147819 */ /* 0x000fe200000006ff */
[----:B------:R-:W-:Y:S01]  /*1be0*/  FMUL R5, R5, R26 ;  /* 0x0000001a05057220 */ /* 0x000fe20000400000 */
[----:B------:R-:W-:Y:S01]  /*1bf0*/  MUFU.EX2 R25, R50 ;  /* 0x0000003200197308 */ /* 0x000fe20000000800 */
[----:B------:R-:W-:Y:S01]  /*1c00*/  FFMA R6, R19, 1.4426950216293334961, -R6 ;  /* 0x3fb8aa3b13067823 */ /* 0x000fe20000000806 */
[----:B------:R-:W-:Y:S01]  /*1c10*/  FMUL R7, R7, R16 ;  /* 0x0000001007077220 */ /* 0x000fe20000400000 */
[----:B------:R-:W-:-:S02]  /*1c20*/  IMAD.SHL.U32 R16, R11, 0x800000, RZ ;  /* 0x008000000b107824 */ /* 0x000fc400078e00ff */
[----:B------:R-:W-:Y:S01]  /*1c30*/  FFMA R19, R19, 1.925963033500011079e-08, R6 ;  /* 0x32a5706013137823 */ /* 0x000fe20000000006 */
[----:B------:R-:W-:Y:S01]  /*1c40*/  SHF.L.U32 R6, R8, 0x17, RZ ;  /* 0x0000001708067819 */ /* 0x000fe200000006ff */
[----:B------:R-:W-:Y:S01]  /*1c50*/  FADD R8, R55, R2 ;  /* 0x0000000237087221 */ /* 0x000fe20000000000 */
[----:B------:R-:W0:Y:S03]  /*1c60*/  MUFU.EX2 R26, R27 ;  /* 0x0000001b001a7308 */ /* 0x000e260000000800 */
[----:B------:R-:W-:Y:S01]  /*1c70*/  FADD R12, R8, R3 ;  /* 0x00000003080c7221 */ /* 0x000fe20000000000 */
[----:B------:R-:W-:Y:S01]  /*1c80*/  FMUL R6, R6, R61 ;  /* 0x0000003d06067220 */ /* 0x000fe20000400000 */
[----:B------:R-:W-:Y:S01]  /*1c90*/  FMUL R8, R16, R51 ;  /* 0x0000003310087220 */ /* 0x000fe20000400000 */
[----:B------:R-:W-:Y:S01]  /*1ca0*/  SHF.L.U32 R16, R9, 0x17, RZ ;  /* 0x0000001709107819 */ /* 0x000fe200000006ff */
[----:B------:R-:W-:-:S04]  /*1cb0*/  FADD R11, R12, R5 ;  /* 0x000000050c0b7221 */ /* 0x000fc80000000000 */
[----:B------:R-:W-:Y:S01]  /*1cc0*/  FADD R12, R11, R6 ;  /* 0x000000060b0c7221 */ /* 0x000fe20000000000 */
[----:B------:R-:W-:Y:S01]  /*1cd0*/  FMUL R9, R16, R47 ;  /* 0x0000002f10097220 */ /* 0x000fe20000400000 */
[----:B------:R-:W-:Y:S02]  /*1ce0*/  SHF.L.U32 R16, R13, 0x17, RZ ;  /* 0x000000170d107819 */ /* 0x000fe400000006ff */
[----:B------:R-:W-:Y:S01]  /*1cf0*/  FADD R11, R12, R7 ;  /* 0x000000070c0b7221 */ /* 0x000fe20000000000 */
[----:B------:R1:W2:Y:S02]  /*1d00*/  MUFU.EX2 R13, R19 ;  /* 0x00000013000d7308 */ /* 0x0002a40000000800 */
[----:B------:R-:W-:Y:S01]  /*1d10*/  FMUL R16, R16, R53 ;  /* 0x0000003510107220 */ /* 0x000fe20000400000 */
[----:B------:R-:W-:-:S04]  /*1d20*/  FADD R12, R11, R8 ;  /* 0x000000080b0c7221 */ /* 0x000fc80000000000 */
[----:B------:R-:W-:Y:S01]  /*1d30*/  FADD R11, R12, R9 ;  /* 0x000000090c0b7221 */ /* 0x000fe20000000000 */
[----:B-1----:R-:W-:Y:S01]  /*1d40*/  SHF.L.U32 R19, R18, 0x17, RZ ;  /* 0x0000001712137819 */ /* 0x002fe200000006ff */
[----:B0-----:R-:W-:Y:S02]  /*1d50*/  FMUL R18, R15, R26 ;  /* 0x0000001a0f127220 */ /* 0x001fe40000400000 */
[----:B------:R-:W-:Y:S02]  /*1d60*/  FADD R11, R11, R10 ;  /* 0x0000000a0b0b7221 */ /* 0x000fe40000000000 */
[----:B------:R-:W-:Y:S02]  /*1d70*/  FMUL R19, R19, R48 ;  /* 0x0000003013137220 */ /* 0x000fe40000400000 */
[----:B------:R-:W-:Y:S01]  /*1d80*/  FADD R12, R11, R16 ;  /* 0x000000100b0c7221 */ /* 0x000fe20000000000 */
[----:B--2---:R-:W-:Y:S01]  /*1d90*/  FMUL R21, R20, R13 ;  /* 0x0000000d14157220 */ /* 0x004fe20000400000 */
[----:B------:R-:W-:-:S02]  /*1da0*/  FMUL R20, R24, R25 ;  /* 0x0000001918147220 */ /* 0x000fc40000400000 */
        /* <DEDUP_REMOVED lines=14> */
.L_x_31713:
        /* <DEDUP_REMOVED lines=11> */
[----:B0-----:R-:W-:Y:S05]  /*1f40*/  CALL.REL.NOINC `($__internal_508_$__cuda_sm3x_div_rn_noftz_f32_slowpath) ;  /* 0x0000002000507944 */ /* 0x001fea0003c00000 */
[----:B------:R-:W-:-:S07]  /*1f50*/  MOV R15, R4 ;  /* 0x00000004000f7202 */ /* 0x000fce0000000f00 */
.L_x_31670:
[----:B------:R-:W-:Y:S05]  /*1f60*/  BSYNC.RECONVERGENT B3 ;  /* 0x0000000000037941 */ /* 0x000fea0003800200 */
.L_x_31669:
        /* <DEDUP_REMOVED lines=11> */
[----:B0-----:R-:W-:Y:S05]  /*2020*/  CALL.REL.NOINC `($__internal_508_$__cuda_sm3x_div_rn_noftz_f32_slowpath) ;  /* 0x0000002000187944 */ /* 0x001fea0003c00000 */
[----:B------:R-:W-:-:S07]  /*2030*/  MOV R25, R4 ;  /* 0x0000000400197202 */ /* 0x000fce0000000f00 */
.L_x_31672:
[----:B------:R-:W-:Y:S05]  /*2040*/  BSYNC.RECONVERGENT B3 ;  /* 0x0000000000037941 */ /* 0x000fea0003800200 */
.L_x_31671:
        /* <DEDUP_REMOVED lines=11> */
[----:B------:R-:W-:Y:S05]  /*2100*/  CALL.REL.NOINC `($__internal_508_$__cuda_sm3x_div_rn_noftz_f32_slowpath) ;  /* 0x0000001c00e07944 */ /* 0x000fea0003c00000 */
[----:B------:R-:W-:-:S07]  /*2110*/  MOV R27, R4 ;  /* 0x00000004001b7202 */ /* 0x000fce0000000f00 */
.L_x_31674:
[----:B------:R-:W-:Y:S05]  /*2120*/  BSYNC.RECONVERGENT B3 ;  /* 0x0000000000037941 */ /* 0x000fea0003800200 */
.L_x_31673:
        /* <DEDUP_REMOVED lines=11> */
[----:B------:R-:W-:Y:S05]  /*21e0*/  CALL.REL.NOINC `($__internal_508_$__cuda_sm3x_div_rn_noftz_f32_slowpath) ;  /* 0x0000001c00a87944 */ /* 0x000fea0003c00000 */
[----:B------:R-:W-:-:S07]  /*21f0*/  IMAD.MOV.U32 R47, RZ, RZ, R4 ;  /* 0x000000ffff2f7224 */ /* 0x000fce00078e0004 */
.L_x_31676:
[----:B------:R-:W-:Y:S05]  /*2200*/  BSYNC.RECONVERGENT B3 ;  /* 0x0000000000037941 */ /* 0x000fea0003800200 */
.L_x_31675:
        /* <DEDUP_REMOVED lines=12> */
[----:B------:R-:W-:-:S07]  /*22d0*/  MOV R49, R4 ;  /* 0x0000000400317202 */ /* 0x000fce0000000f00 */
.L_x_31678:
[----:B------:R-:W-:Y:S05]  /*22e0*/  BSYNC.RECONVERGENT B3 ;  /* 0x0000000000037941 */ /* 0x000fea0003800200 */
.L_x_31677:
        /* <DEDUP_REMOVED lines=13> */
.L_x_31680:
[----:B------:R-:W-:Y:S05]  /*23c0*/  BSYNC.RECONVERGENT B3 ;  /* 0x0000000000037941 */ /* 0x000fea0003800200 */
.L_x_31679:
        /* <DEDUP_REMOVED lines=11> */
[----:B------:R-:W-:Y:S05]  /*2480*/  CALL.REL.NOINC `($__internal_508_$__cuda_sm3x_div_rn_noftz_f32_slowpath) ;  /* 0x0000001c00007944 */ /* 0x000fea0003c00000 */
[----:B------:R-:W-:-:S07]  /*2490*/  MOV R53, R4 ;  /* 0x0000000400357202 */ /* 0x000fce0000000f00 */
.L_x_31682:
[----:B------:R-:W-:Y:S05]  /*24a0*/  BSYNC.RECONVERGENT B3 ;  /* 0x0000000000037941 */ /* 0x000fea0003800200 */
.L_x_31681:
        /* <DEDUP_REMOVED lines=13> */
.L_x_31684:
[----:B------:R-:W-:Y:S05]  /*2580*/  BSYNC.RECONVERGENT B3 ;  /* 0x0000000000037941 */ /* 0x000fea0003800200 */
.L_x_31683:
        /* <DEDUP_REMOVED lines=13> */
.L_x_31686:
[----:B------:R-:W-:Y:S05]  /*2660*/  BSYNC.RECONVERGENT B3 ;  /* 0x0000000000037941 */ /* 0x000fea0003800200 */
.L_x_31685:
        /* <DEDUP_REMOVED lines=13> */
.L_x_31688:
[----:B------:R-:W-:Y:S05]  /*2740*/  BSYNC.RECONVERGENT B3 ;  /* 0x0000000000037941 */ /* 0x000fea0003800200 */
.L_x_31687:
        /* <DEDUP_REMOVED lines=13> */
.L_x_31690:
[----:B------:R-:W-:Y:S05]  /*2820*/  BSYNC.RECONVERGENT B3 ;  /* 0x0000000000037941 */ /* 0x000fea0003800200 */
.L_x_31689:
        /* <DEDUP_REMOVED lines=13> */
.L_x_31692:
[----:B------:R-:W-:Y:S05]  /*2900*/  BSYNC.RECONVERGENT B3 ;  /* 0x0000000000037941 */ /* 0x000fea0003800200 */
.L_x_31691:
        /* <DEDUP_REMOVED lines=13> */
.L_x_31694:
[----:B------:R-:W-:Y:S05]  /*29e0*/  BSYNC.RECONVERGENT B3 ;  /* 0x0000000000037941 */ /* 0x000fea0003800200 */
.L_x_31693:
        /* <DEDUP_REMOVED lines=13> */
.L_x_31696:
[----:B------:R-:W-:Y:S05]  /*2ac0*/  BSYNC.RECONVERGENT B3 ;  /* 0x0000000000037941 */ /* 0x000fea0003800200 */
.L_x_31695:
        /* <DEDUP_REMOVED lines=13> */
.L_x_31698:
[----:B------:R-:W-:Y:S05]  /*2ba0*/  BSYNC.RECONVERGENT B3 ;  /* 0x0000000000037941 */ /* 0x000fea0003800200 */
.L_x_31697:
        /* <DEDUP_REMOVED lines=13> */
.L_x_31700:
[----:B------:R-:W-:Y:S05]  /*2c80*/  BSYNC.RECONVERGENT B3 ;  /* 0x0000000000037941 */ /* 0x000fea0003800200 */
.L_x_31699:
        /* <DEDUP_REMOVED lines=19> */
[----:B------:R-:W-:Y:S02]  /*2dc0*/  @!P1 R2UR UR7, R23 ;  /* 0x00000000170792ca */ /* 0x000fe400000e0000 */
[----:B------:R-:W-:Y:S02]  /*2dd0*/  ISETP.GE.AND.EX P0, PT, RZ, UR45, PT, P0 ;  /* 0x0000002dff007c0c */ /* 0x000fe4000bf06300 */
[----:B------:R-:W-:Y:S02]  /*2de0*/  ISETP.GE.U32.AND P3, PT, R42, UR44, PT ;  /* 0x0000002c2a007c0c */ /* 0x000fe4000bf66070 */
[----:B------:R-:W-:-:S02]  /*2df0*/  ISETP.GE.U32.AND P2, PT, R41, UR44, PT ;  /* 0x0000002c29007c0c */ /* 0x000fc4000bf46070 */
[----:B------:R-:W-:Y:S02]  /*2e00*/  ISETP.GE.AND.EX P5, PT, RZ, UR45, PT, P5 ;  /* 0x0000002dff007c0c */ /* 0x000fe4000bfa6350 */
[----:B------:R-:W-:Y:S02]  /*2e10*/  ISETP.GE.AND.EX P4, PT, RZ, UR45, PT, P4 ;  /* 0x0000002dff007c0c */ /* 0x000fe4000bf86340 */
[----:B------:R-:W-:Y:S01]  /*2e20*/  ISETP.GE.AND.EX P3, PT, RZ, UR45, PT, P3 ;  /* 0x0000002dff007c0c */ /* 0x000fe2000bf66330 */
[----:B------:R0:W-:Y:S01]  /*2e30*/  @!P1 STG.E desc[UR6][R4.64+0x80], R25 ;  /* 0x0000801904009986 */ /* 0x0001e2000c101906 */
[----:B------:R-:W-:Y:S02]  /*2e40*/  ISETP.GE.U32.AND P1, PT, R40, UR44, PT ;  /* 0x0000002c28007c0c */ /* 0x000fe4000bf26070 */
        /* <DEDUP_REMOVED lines=41> */
[C---:B------:R-:W-:Y:S02]  /*30e0*/  @!P4 R2UR UR6, R22.reuse ;  /* 0x000000001606c2ca */ /* 0x040fe400000e0000 */
        /* <DEDUP_REMOVED lines=22> */
.L_x_31667:
[----:B------:R-:W-:Y:S05]  /*3250*/  EXIT ;  /* 0x000000000000794d */ /* 0x000fea0003800000 */
.L_x_31668:
[----:B------:R-:W-:Y:S01]  /*3260*/  HFMA2 R11, -RZ, RZ, 0, 1.847743988037109375e-06 ;  /* 0x0000001fff0b7431 */ /* 0x000fe200000001ff */
[----:B------:R-:W-:Y:S01]  /*3270*/  BSSY B1, `(.L_x_31702) ;  /* 0x0000006000017945 */ /* 0x000fe20003800000 */
[----:B------:R-:W-:Y:S01]  /*3280*/  MOV R12, 0x10 ;  /* 0x00000010000c7802 */ /* 0x000fe20000000f00 */
[----:B------:R-:W-:-:S07]  /*3290*/  IMAD.MOV.U32 R15, RZ, RZ, -0x1 ;  /* 0xffffffffff0f7424 */ /* 0x000fce00078e00ff */
[----:B------:R-:W-:Y:S05]  /*32a0*/  WARPSYNC.COLLECTIVE R15, `(.L_x_31703) ;  /* 0x000000000f087348 */ /* 0x000fea0003c00000 */
[----:B------:R0:W1:Y:S02]  /*32b0*/  SHFL.BFLY P6, R14, R13, R12, R11 ;  /* 0x0c00000c0d0e7389 */ /* 0x00006400000c000b */
[----:B01----:R-:W-:Y:S05]  /*32c0*/  ENDCOLLECTIVE ;  /* 0x000000000000791b */ /* 0x003fea0003800000 */
.L_x_31703:
[----:B------:R-:W-:Y:S05]  /*32d0*/  BSYNC B1 ;  /* 0x0000000000017941 */ /* 0x000fea0003800000 */
.L_x_31702:
[----:B------:R-:W-:Y:S01]  /*32e0*/  HFMA2 R11, -RZ, RZ, 0, 1.847743988037109375e-06 ;  /* 0x0000001fff0b7431 */ /* 0x000fe200000001ff */
[----:B------:R-:W-:Y:S02]  /*32f0*/  FMNMX R13, R14, R13, !PT ;  /* 0x0000000d0e0d7209 */ /* 0x000fe40007800000 */
[----:B------:R-:W-:Y:S02]  /*3300*/  MOV R12, 0x8 ;  /* 0x00000008000c7802 */ /* 0x000fe40000000f00 */
[----:B------:R-:W-:-:S07]  /*3310*/  MOV R15, 0xffffffff ;  /* 0xffffffff000f7802 */ /* 0x000fce0000000f00 */
[----:B------:R-:W-:Y:S05]  /*3320*/  WARPSYNC.COLLECTIVE R15, `(.L_x_31704) ;  /* 0x000000000f087348 */ /* 0x000fea0003c00000 */
[----:B------:R0:W1:Y:S02]  /*3330*/  SHFL.BFLY P6, R14, R13, R12, R11 ;  /* 0x0c00000c0d0e7389 */ /* 0x00006400000c000b */
[----:B01----:R-:W-:Y:S05]  /*3340*/  ENDCOLLECTIVE ;  /* 0x000000000000791b */ /* 0x003fea0003800000 */
.L_x_31704:
[----:B------:R-:W-:Y:S01]  /*3350*/  IMAD.MOV.U32 R12, RZ, RZ, 0x4 ;  /* 0x00000004ff0c7424 */ /* 0x000fe200078e00ff */
[----:B------:R-:W-:-:S04]  /*3360*/  FMNMX R0, R13, R14, !PT ;  /* 0x0000000e0d007209 */ /* 0x000fc80007800000 */
[----:B------:R-:W-:-:S07]  /*3370*/  MOV R13, R0 ;  /* 0x00000000000d7202 */ /* 0x000fce0000000f00 */
[----:B------:R-:W-:Y:S05]  /*3380*/  WARPSYNC.COLLECTIVE R15, `(.L_x_31705) ;  /* 0x000000000f087348 */ /* 0x000fea0003c00000 */
[----:B------:R0:W1:Y:S02]  /*3390*/  SHFL.BFLY P6, R14, R13, R12, R11 ;  /* 0x0c00000c0d0e7389 */ /* 0x00006400000c000b */
[----:B01----:R-:W-:Y:S05]  /*33a0*/  ENDCOLLECTIVE ;  /* 0x000000000000791b */ /* 0x003fea0003800000 */
.L_x_31705:
[----:B------:R-:W-:Y:S01]  /*33b0*/  HFMA2 R12, -RZ, RZ, 0, 1.1920928955078125e-07 ;  /* 0x00000002ff0c7431 */ /* 0x000fe200000001ff */
[----:B------:R-:W-:-:S04]  /*33c0*/  FMNMX R2, R0, R14, !PT ;  /* 0x0000000e00027209 */ /* 0x000fc80007800000 */
[----:B------:R-:W-:-:S07]  /*33d0*/  MOV R13, R2 ;  /* 0x00000002000d7202 */ /* 0x000fce0000000f00 */
[----:B------:R-:W-:Y:S05]  /*33e0*/  WARPSYNC.COLLECTIVE R15, `(.L_x_31706) ;  /* 0x000000000f087348 */ /* 0x000fea0003c00000 */
[----:B------:R0:W1:Y:S02]  /*33f0*/  SHFL.BFLY P6, R14, R13, R12, R11 ;  /* 0x0c00000c0d0e7389 */ /* 0x00006400000c000b */
[----:B01----:R-:W-:Y:S05]  /*3400*/  ENDCOLLECTIVE ;  /* 0x000000000000791b */ /* 0x003fea0003800000 */
.L_x_31706:
[----:B------:R-:W-:Y:S01]  /*3410*/  HFMA2 R12, -RZ, RZ, 0, 5.9604644775390625e-08 ;  /* 0x00000001ff0c7431 */ /* 0x000fe200000001ff */
[----:B------:R-:W-:-:S04]  /*3420*/  FMNMX R3, R2, R14, !PT ;  /* 0x0000000e02037209 */ /* 0x000fc80007800000 */
[----:B------:R-:W-:-:S07]  /*3430*/  MOV R13, R3 ;  /* 0x00000003000d7202 */ /* 0x000fce0000000f00 */
[----:B------:R-:W-:Y:S05]  /*3440*/  WARPSYNC.COLLECTIVE R15, `(.L_x_31707) ;  /* 0x000000000f087348 */ /* 0x000fea0003c00000 */
[----:B------:R0:W1:Y:S02]  /*3450*/  SHFL.BFLY P6, R14, R13, R12, R11 ;  /* 0x0c00000c0d0e7389 */ /* 0x00006400000c000b */
[----:B01----:R-:W-:Y:S05]  /*3460*/  ENDCOLLECTIVE ;  /* 0x000000000000791b */ /* 0x003fea0003800000 */
.L_x_31707:
        /* <DEDUP_REMOVED lines=137> */
[----:B------:R-:W-:-:S03]  /*3d00*/  IMAD.SHL.U32 R15, R15, 0x800000, RZ ;  /* 0x008000000f0f7824 */ /* 0x000fc600078e00ff */
[----:B------:R-:W-:-:S04]  /*3d10*/  FFMA R12, R11, 1.4426950216293334961, -R12 ;  /* 0x3fb8aa3b0b0c7823 */ /* 0x000fc8000000080c */
[----:B------:R-:W-:Y:S01]  /*3d20*/  FFMA R14, R11, 1.925963033500011079e-08, R12 ;  /* 0x32a570600b0e7823 */ /* 0x000fe2000000000c */
[----:B------:R-:W-:Y:S01]  /*3d30*/  FADD R12, R24, -12583039 ;  /* 0xcb40007f180c7421 */ /* 0x000fe20000000000 */
[----:B------:R-:W-:-:S03]  /*3d40*/  FADD R11, RZ, R4 ;  /* 0x00000004ff0b7221 */ /* 0x000fc60000000000 */
[----:B------:R-:W-:Y:S01]  /*3d50*/  FFMA R12, R13, 1.4426950216293334961, -R12 ;  /* 0x3fb8aa3b0d0c7823 */ /* 0x000fe2000000080c */
[----:B------:R-:W-:Y:S01]  /*3d60*/  FADD R11, R11, R0 ;  /* 0x000000000b0b7221 */ /* 0x000fe20000000000 */
[----:B------:R-:W0:Y:S02]  /*3d70*/  MUFU.EX2 R14, R14 ;  /* 0x0000000e000e7308 */ /* 0x000e240000000800 */
        /* <DEDUP_REMOVED lines=24> */
.L_x_31708:
[----:B------:R-:W-:Y:S02]  /*3f00*/  IMAD.MOV.U32 R12, RZ, RZ, 0x8 ;  /* 0x00000008ff0c7424 */ /* 0x000fe400078e00ff */
[----:B------:R-:W-:-:S05]  /*3f10*/  FADD R24, R13, R14 ;  /* 0x0000000e0d187221 */ /* 0x000fca0000000000 */
[----:B------:R-:W-:-:S07]  /*3f20*/  MOV R13, R24 ;  /* 0x00000018000d7202 */ /* 0x000fce0000000f00 */
[----:B------:R-:W-:Y:S05]  /*3f30*/  WARPSYNC.COLLECTIVE R15, `(.L_x_31709) ;  /* 0x000000000f087348 */ /* 0x000fea0003c00000 */
[----:B------:R0:W1:Y:S02]  /*3f40*/  SHFL.BFLY P6, R14, R13, R12, R11 ;  /* 0x0c00000c0d0e7389 */ /* 0x00006400000c000b */
[----:B01----:R-:W-:Y:S05]  /*3f50*/  ENDCOLLECTIVE ;  /* 0x000000000000791b */ /* 0x003fea0003800000 */
.L_x_31709:
[----:B------:R-:W-:Y:S02]  /*3f60*/  HFMA2 R12, -RZ, RZ, 0, 2.384185791015625e-07 ;  /* 0x00000004ff0c7431 */ /* 0x000fe400000001ff */
[----:B------:R-:W-:-:S05]  /*3f70*/  FADD R25, R24, R14 ;  /* 0x0000000e18197221 */ /* 0x000fca0000000000 */
[----:B------:R-:W-:-:S07]  /*3f80*/  MOV R13, R25 ;  /* 0x00000019000d7202 */ /* 0x000fce0000000f00 */
[----:B------:R-:W-:Y:S05]  /*3f90*/  WARPSYNC.COLLECTIVE R15, `(.L_x_31710) ;  /* 0x000000000f087348 */ /* 0x000fea0003c00000 */
[----:B------:R0:W1:Y:S02]  /*3fa0*/  SHFL.BFLY P6, R14, R13, R12, R11 ;  /* 0x0c00000c0d0e7389 */ /* 0x00006400000c000b */
[----:B01----:R-:W-:Y:S05]  /*3fb0*/  ENDCOLLECTIVE ;  /* 0x000000000000791b */ /* 0x003fea0003800000 */
.L_x_31710:
[----:B------:R-:W-:Y:S02]  /*3fc0*/  HFMA2 R12, -RZ, RZ, 0, 1.1920928955078125e-07 ;  /* 0x00000002ff0c7431 */ /* 0x000fe400000001ff */
[----:B------:R-:W-:-:S05]  /*3fd0*/  FADD R26, R25, R14 ;  /* 0x0000000e191a7221 */ /* 0x000fca0000000000 */
[----:B------:R-:W-:-:S07]  /*3fe0*/  MOV R13, R26 ;  /* 0x0000001a000d7202 */ /* 0x000fce0000000f00 */
[----:B------:R-:W-:Y:S05]  /*3ff0*/  WARPSYNC.COLLECTIVE R15, `(.L_x_31711) ;  /* 0x000000000f087348 */ /* 0x000fea0003c00000 */
[----:B------:R0:W1:Y:S02]  /*4000*/  SHFL.BFLY P6, R14, R13, R12, R11 ;  /* 0x0c00000c0d0e7389 */ /* 0x00006400000c000b */
[----:B01----:R-:W-:Y:S05]  /*4010*/  ENDCOLLECTIVE ;  /* 0x000000000000791b */ /* 0x003fea0003800000 */
.L_x_31711:
[----:B------:R-:W-:Y:S02]  /*4020*/  IMAD.MOV.U32 R12, RZ, RZ, 0x1 ;  /* 0x00000001ff0c7424 */ /* 0x000fe400078e00ff */
[----:B------:R-:W-:-:S05]  /*4030*/  FADD R27, R26, R14 ;  /* 0x0000000e1a1b7221 */ /* 0x000fca0000000000 */
[----:B------:R-:W-:-:S07]  /*4040*/  MOV R13, R27 ;  /* 0x0000001b000d7202 */ /* 0x000fce0000000f00 */
[----:B------:R-:W-:Y:S05]  /*4050*/  WARPSYNC.COLLECTIVE R15, `(.L_x_31712) ;  /* 0x000000000f087348 */ /* 0x000fea0003c00000 */
[----:B------:R0:W1:Y:S02]  /*4060*/  SHFL.BFLY P6, R14, R13, R12, R11 ;  /* 0x0c00000c0d0e7389 */ /* 0x00006400000c000b */
[----:B01----:R-:W-:Y:S05]  /*4070*/  ENDCOLLECTIVE ;  /* 0x000000000000791b */ /* 0x003fea0003800000 */
.L_x_31712:
[----:B------:R-:W-:Y:S05]  /*4080*/  BRA `(.L_x_31713) ;  /* 0xffffffdc00807947 */ /* 0x000fea000383ffff */
        .weak           $__internal_508_$__cuda_sm3x_div_rn_noftz_f32_slowpath
        .type           $__internal_508_$__cuda_sm3x_div_rn_noftz_f32_slowpath,@function
        .size           $__internal_508_$__cuda_sm3x_div_rn_noftz_f32_slowpath,(.L_x_37885 - $__internal_508_$__cuda_sm3x_div_rn_noftz_f32_slowpath)
$__internal_508_$__cuda_sm3x_div_rn_noftz_f32_slowpath:
        /* <DEDUP_REMOVED lines=35> */
.L_x_31715:
        /* <DEDUP_REMOVED lines=51> */
.L_x_31722:
[----:B------:R-:W-:-:S04]  /*45f0*/  LOP3.LUT R4, R4, 0x80000000, RZ, 0xc0, !PT ;  /* 0x8000000004047812 */ /* 0x000fc800078ec0ff */
[----:B------:R-:W-:Y:S01]  /*4600*/  LOP3.LUT R4, R4, 0x7f800000, RZ, 0xfc, !PT ;  /* 0x7f80000004047812 */ /* 0x000fe200078efcff */
[----:B------:R-:W-:Y:S06]  /*4610*/  BRA `(.L_x_31723) ;  /* 0x0000000000047947 */ /* 0x000fec0003800000 */
.L_x_31721:
[----:B------:R-:W-:-:S07]  /*4620*/  LEA R4, R65, R4, 0x17 ;  /* 0x0000000441047211 */ /* 0x000fce00078eb8ff */
.L_x_31723:
[----:B------:R-:W-:Y:S05]  /*4630*/  BSYNC.RECONVERGENT B2 ;  /* 0x0000000000027941 */ /* 0x000fea0003800200 */
.L_x_31720:
[----:B------:R-:W-:Y:S05]  /*4640*/  BRA `(.L_x_31724) ;  /* 0x0000000000207947 */ /* 0x000fea0003800000 */
.L_x_31719:
[----:B------:R-:W-:-:S04]  /*4650*/  LOP3.LUT R4, R63, 0x80000000, R4, 0x48, !PT ;  /* 0x800000003f047812 */ /* 0x000fc800078e4804 */
[----:B------:R-:W-:Y:S01]  /*4660*/  LOP3.LUT R4, R4, 0x7f800000, RZ, 0xfc, !PT ;  /* 0x7f80000004047812 */ /* 0x000fe200078efcff */
[----:B------:R-:W-:Y:S06]  /*4670*/  BRA `(.L_x_31724) ;  /* 0x0000000000147947 */ /* 0x000fec0003800000 */
.L_x_31718:
[----:B------:R-:W-:Y:S01]  /*4680*/  LOP3.LUT R4, R63, 0x80000000, R4, 0x48, !PT ;  /* 0x800000003f047812 */ /* 0x000fe200078e4804 */
[----:B------:R-:W-:Y:S06]  /*4690*/  BRA `(.L_x_31724) ;  /* 0x00000000000c7947 */ /* 0x000fec0003800000 */
.L_x_31717:
[----:B------:R-:W0:Y:S01]  /*46a0*/  MUFU.RSQ R4, -QNAN ;  /* 0xffc0000000047908 */ /* 0x000e220000001400 */
[----:B------:R-:W-:Y:S05]  /*46b0*/  BRA `(.L_x_31724) ;  /* 0x0000000000047947 */ /* 0x000fea0003800000 */
.L_x_31716:
[----:B------:R-:W-:-:S07]  /*46c0*/  FADD.FTZ R4, R4, R11 ;  /* 0x0000000b04047221 */ /* 0x000fce0000010000 */
.L_x_31724:
[----:B------:R-:W-:Y:S05]  /*46d0*/  BSYNC.RECONVERGENT B1 ;  /* 0x0000000000017941 */ /* 0x000fea0003800200 */
.L_x_31714:
[----:B------:R-:W-:-:S04]  /*46e0*/  HFMA2 R13, -RZ, RZ, 0, 0 ;  /* 0x00000000ff0d7431 */ /* 0x000fc800000001ff */
[----:B0-----:R-:W-:Y:S05]  /*46f0*/  RET.REL.NODEC R12 `(_Z15SoftmaxWarpImplI24ElementwiseScaleMaskLoadIffbE11DirectStoreIffEfLi1ELi16ELi32ELi1ELb1EL9Algorithm0EEvT_T0_ll) ;  /* 0xffffffb80c407950 */ /* 0x001fea0003c3ffff */
.L_x_31725:
        /* <DEDUP_REMOVED lines=16> */
.L_x_37885:


//--------------------- .text._Z15SoftmaxWarpImplI24ElementwiseScaleMaskLoadIffbE11DirectStoreIffEfLi1ELi16ELi32ELi1ELb0EL9Algorithm0EEvT_T0_ll --------------------------
	.section	.text._Z15SoftmaxWarpImplI24ElementwiseScaleMaskLoadIffbE11DirectStoreIffEfLi1ELi16ELi32ELi1ELb0EL9Algorithm0EEvT_T0_ll,"ax",@progbits
	.align	128
        .global         _Z15SoftmaxWarpImplI24ElementwiseScaleMaskLoadIffbE11DirectStoreIffEfLi1ELi16ELi32ELi1ELb0EL9Algorithm0EEvT_T0_ll
        .type           _Z15SoftmaxWarpImplI24ElementwiseScaleMaskLoadIffbE11DirectStoreIffEfLi1ELi16ELi32ELi1ELb0EL9Algorithm0EEvT_T0_ll,@function
        .size           _Z15SoftmaxWarpImplI24ElementwiseScaleMaskLoadIffbE11DirectStoreIffEfLi1ELi16ELi32ELi1ELb0EL9Algorithm0EEvT_T0_ll,(.L_x_37886 - _Z15SoftmaxWarpImplI24ElementwiseScaleMaskLoadIffbE11DirectStoreIffEfLi1ELi16ELi32ELi1ELb0EL9Algorithm0EEvT_T0_ll)
        .other          _Z15SoftmaxWarpImplI24ElementwiseScaleMaskLoadIffbE11DirectStoreIffEfLi1ELi16ELi32ELi1ELb0EL9Algorithm0EEvT_T0_ll,@"STO_CUDA_ENTRY STV_DEFAULT"
_Z15SoftmaxWarpImplI24ElementwiseScaleMaskLoadIffbE11DirectStoreIffEfLi1ELi16ELi32ELi1ELb0EL9Algorithm0EEvT_T0_ll:
.text._Z15SoftmaxWarpImplI24ElementwiseScaleMaskLoadIffbE11DirectStoreIffEfLi1ELi16ELi32ELi1ELb0EL9Algorithm0EEvT_T0_ll:
        /* <DEDUP_REMOVED lines=24> */
.L_x_31726:
        /* <DEDUP_REMOVED lines=13> */
.L_x_31760:
[----:B---3--:R-:W3:Y:S01]  /*0250*/  LDC.64 R4, c[0x0][0x390] ;  /* 0x0000e400ff047b82 */ /* 0x008ee20000000a00 */
[----:B------:R-:W-:Y:S01]  /*0260*/  HFMA2 R3, -RZ, RZ, 0, 0 ;  /* 0x00000000ff037431 */ /* 0x000fe200000001ff */
[----:B-1----:R-:W-:Y:S02]  /*0270*/  MOV R2, R30 ;  /* 0x0000001e00027202 */ /* 0x002fe40000000f00 */
[C---:B--2---:R-:W-:Y:S02]  /*0280*/  R2UR UR4, R22.reuse ;  /* 0x00000000160472ca */ /* 0x044fe400000e0000 */
[----:B------:R-:W-:Y:S02]  /*0290*/  R2UR UR5, R23 ;  /* 0x00000000170572ca */ /* 0x000fe400000e0000 */
[C---:B------:R-:W-:Y:S02]  /*02a0*/  R2UR UR8, R22.reuse ;  /* 0x00000000160872ca */ /* 0x040fe400000e0000 */
[----:B------:R-:W-:-:S02]  /*02b0*/  R2UR UR6, R22 ;  /* 0x00000000160672ca */ /* 0x000fc400000e0000 */
[----:B------:R-:W-:Y:S01]  /*02c0*/  R2UR UR7, R23 ;  /* 0x00000000170772ca */ /* 0x000fe200000e0000 */
[-C--:B---3--:R-:W-:Y:S02]  /*02d0*/  IMAD R0, R31, R4.reuse, RZ ;  /* 0x000000041f007224 */ /* 0x088fe400078e02ff */
[----:B------:R-:W-:-:S04]  /*02e0*/  IMAD.WIDE.U32 R6, R29, R4, R2 ;  /* 0x000000041d067225 */ /* 0x000fc800078e0002 */
[----:B------:R-:W-:Y:S01]  /*02f0*/  IMAD R3, R29, R5, R0 ;  /* 0x000000051d037224 */ /* 0x000fe200078e0200 */
[----:B------:R-:W-:-:S04]  /*0300*/  IADD3 R4, P0, PT, R6, UR38, RZ ;  /* 0x0000002606047c10 */ /* 0x000fc8000ff1e0ff */
[----:B------:R-:W-:-:S04]  /*0310*/  IADD3 R3, PT, PT, R7, R3, RZ ;  /* 0x0000000307037210 */ /* 0x000fc80007ffe0ff */
[----:B------:R-:W-:Y:S02]  /*0320*/  IADD3.X R5, PT, PT, R3, UR39, RZ, P0, !PT ;  /* 0x0000002703057c10 */ /* 0x000fe400087fe4ff */
[----:B------:R-:W-:-:S03]  /*0330*/  R2UR UR9, R23 ;  /* 0x00000000170972ca */ /* 0x000fc600000e0000 */
[----:B------:R-:W2:Y:S04]  /*0340*/  LDG.E.U8 R7, desc[UR4][R4.64] ;  /* 0x0000000404077981 */ /* 0x000ea8000c1e1100 */
[----:B------:R-:W3:Y:S04]  /*0350*/  LDG.E.U8 R12, desc[UR4][R4.64+0x40] ;  /* 0x00004004040c7981 */ /* 0x000ee8000c1e1100 */
[----:B------:R-:W4:Y:S04]  /*0360*/  LDG.E.U8 R0, desc[UR6][R4.64+0x20] ;  /* 0x0000200604007981 */ /* 0x000f28000c1e1100 */
[----:B------:R-:W5:Y:S01]  /*0370*/  LDG.E.U8 R14, desc[UR8][R4.64+0x80] ;  /* 0x00008008040e7981 */ /* 0x000f62000c1e1100 */
[----:B------:R-:W-:-:S02]  /*0380*/  LEA R2, P0, R6, UR36, 0x2 ;  /* 0x0000002406027c11 */ /* 0x000fc4000f8010ff */
[C---:B------:R-:W-:Y:S01]  /*0390*/  R2UR UR10, R22.reuse ;  /* 0x00000000160a72ca */ /* 0x040fe200000e0000 */
[----:B------:R-:W4:Y:S01]  /*03a0*/  LDG.E.U8 R13, desc[UR6][R4.64+0x60] ;  /* 0x00006006040d7981 */ /* 0x000f22000c1e1100 */
[C---:B------:R-:W-:Y:S02]  /*03b0*/  R2UR UR11, R23.reuse ;  /* 0x00000000170b72ca */ /* 0x040fe400000e0000 */
[----:B------:R-:W-:Y:S01]  /*03c0*/  R2UR UR20, R22 ;  /* 0x00000000161472ca */ /* 0x000fe200000e0000 */
[----:B------:R-:W4:Y:S01]  /*03d0*/  LDG.E.U8 R15, desc[UR4][R4.64+0xa0] ;  /* 0x0000a004040f7981 */ /* 0x000f22000c1e1100 */
[----:B------:R-:W-:Y:S02]  /*03e0*/  R2UR UR21, R23 ;  /* 0x00000000171572ca */ /* 0x000fe400000e0000 */
[----:B------:R-:W-:Y:S01]  /*03f0*/  LEA.HI.X R3, R6, UR37, R3, 0x2, P0 ;  /* 0x0000002506037c11 */ /* 0x000fe200080f1403 */
[----:B------:R-:W4:Y:S01]  /*0400*/  LDG.E.U8 R17, desc[UR6][R4.64+0xc0] ;  /* 0x0000c00604117981 */ /* 0x000f22000c1e1100 */
[----:B------:R-:W-:-:S02]  /*0410*/  R2UR UR14, R22 ;  /* 0x00000000160e72ca */ /* 0x000fc400000e0000 */
[C---:B------:R-:W-:Y:S01]  /*0420*/  R2UR UR15, R23.reuse ;  /* 0x00000000170f72ca */ /* 0x040fe200000e0000 */
[----:B------:R-:W4:Y:S01]  /*0430*/  LDG.E R6, desc[UR4][R2.64] ;  /* 0x0000000402067981 */ /* 0x000f22000c1e1900 */
[C---:B------:R-:W-:Y:S02]  /*0440*/  R2UR UR12, R22.reuse ;  /* 0x00000000160c72ca */ /* 0x040fe400000e0000 */
[C---:B------:R-:W-:Y:S01]  /*0450*/  R2UR UR13, R23.reuse ;  /* 0x00000000170d72ca */ /* 0x040fe200000e0000 */
[----:B------:R-:W4:Y:S01]  /*0460*/  LDG.E R10, desc[UR6][R2.64+0x80] ;  /* 0x00008006020a7981 */ /* 0x000f22000c1e1900 */
[C---:B------:R-:W-:Y:S02]  /*0470*/  R2UR UR16, R22.reuse ;  /* 0x00000000161072ca */ /* 0x040fe400000e0000 */
[----:B------:R-:W-:Y:S01]  /*0480*/  R2UR UR17, R23 ;  /* 0x00000000171172ca */ /* 0x000fe200000e0000 */
        /* <DEDUP_REMOVED lines=9> */
[----:B------:R-:W4:Y:S01]  /*0520*/  LDG.E R42, desc[UR14][R2.64+0x280] ;  /* 0x0002800e022a7981 */ /* 0x000f22000c1e1900 */
        /* <DEDUP_REMOVED lines=14> */
[----:B------:R-:W4:Y:S01]  /*0610*/  LDG.E.U8 R21, desc[UR24][R4.64+0x100] ;  /* 0x0001001804157981 */ /* 0x000f22000c1e1100 */
[----:B------:R-:W-:Y:S02]  /*0620*/  R2UR UR32, R22 ;  /* 0x00000000162072ca */ /* 0x000fe400000e0000 */
[----:B------:R-:W-:Y:S01]  /*0630*/  R2UR UR33, R23 ;  /* 0x00000000172172ca */ /* 0x000fe200000e0000 */
[----:B------:R-:W4:Y:S04]  /*0640*/  LDG.E R34, desc[UR26][R2.64+0x480] ;  /* 0x0004801a02227981 */ /* 0x000f28000c1e1900 */
[----:B------:R-:W4:Y:S04]  /*0650*/  LDG.E.U8 R25, desc[UR28][R4.64+0x120] ;  /* 0x0001201c04197981 */ /* 0x000f28000c1e1100 */
[----:B------:R-:W4:Y:S04]  /*0660*/  LDG.E.U8 R8, desc[UR46][R4.64+0x1a0] ;  /* 0x0001a02e04087981 */ /* 0x000f28000c1e1100 */
[----:B------:R-:W4:Y:S04]  /*0670*/  LDG.E.U8 R27, desc[UR30][R4.64+0x140] ;  /* 0x0001401e041b7981 */ /* 0x000f28000c1e1100 */
[----:B------:R-:W4:Y:S04]  /*0680*/  LDG.E.U8 R9, desc[UR20][R4.64+0x1c0] ;  /* 0x0001c01404097981 */ /* 0x000f28000c1e1100 */
[----:B------:R-:W4:Y:S04]  /*0690*/  LDG.E.U8 R11, desc[UR12][R4.64+0x1e0] ;  /* 0x0001e00c040b7981 */ /* 0x000f28000c1e1100 */
[----:B------:R-:W4:Y:S04]  /*06a0*/  LDG.E R32, desc[UR4][R2.64+0x500] ;  /* 0x0005000402207981 */ /* 0x000f28000c1e1900 */
[----:B------:R-:W4:Y:S04]  /*06b0*/  LDG.E R24, desc[UR6][R2.64+0x580] ;  /* 0x0005800602187981 */ /* 0x000f28000c1e1900 */
[----:B------:R-:W4:Y:S04]  /*06c0*/  LDG.E.U8 R33, desc[UR32][R4.64+0x160] ;  /* 0x0001602004217981 */ /* 0x000f28000c1e1100 */
[----:B------:R-:W4:Y:S01]  /*06d0*/  LDG.E R26, desc[UR8][R2.64+0x600] ;  /* 0x00060008021a7981 */ /* 0x000f22000c1e1900 */
[----:B--2---:R-:W-:-:S03]  /*06e0*/  ISETP.NE.AND P2, PT, R7, RZ, PT ;  /* 0x000000ff0700720c */ /* 0x004fc60003f45270 */
[----:B------:R1:W2:Y:S01]  /*06f0*/  LDG.E.U8 R7, desc[UR34][R4.64+0x180] ;  /* 0x0001802204077981 */ /* 0x0002a2000c1e1100 */
[----:B---3--:R-:W-:-:S03]  /*0700*/  ISETP.NE.AND P0, PT, R12, RZ, PT ;  /* 0x000000ff0c00720c */ /* 0x008fc60003f05270 */
[----:B------:R-:W3:Y:S01]  /*0710*/  LDG.E R12, desc[UR12][R2.64+0x700] ;  /* 0x0007000c020c7981 */ /* 0x000ee2000c1e1900 */
[----:B-----5:R-:W-:Y:S01]  /*0720*/  ISETP.NE.AND P6, PT, R14, RZ, PT ;  /* 0x000000ff0e00720c */ /* 0x020fe20003fc5270 */
[----:B-1----:R-:W1:Y:S02]  /*0730*/  LDC.64 R4, c[0x0][0x398] ;  /* 0x0000e600ff047b82 */ /* 0x002e640000000a00 */
[----:B------:R-:W5:Y:S01]  /*0740*/  LDG.E R14, desc[UR10][R2.64+0x680] ;  /* 0x0006800a020e7981 */ /* 0x000f62000c1e1900 */
[----:B----4-:R-:W-:-:S03]  /*0750*/  ISETP.NE.AND P1, PT, R0, RZ, PT ;  /* 0x000000ff0000720c */ /* 0x010fc60003f25270 */
[----:B------:R4:W3:Y:S01]  /*0760*/  LDG.E R0, desc[UR4][R2.64+0x780] ;  /* 0x0007800402007981 */ /* 0x0008e2000c1e1900 */
[----:B------:R-:W-:Y:S02]  /*0770*/  ISETP.NE.AND P4, PT, R13, RZ, PT ;  /* 0x000000ff0d00720c */ /* 0x000fe40003f85270 */
[----:B------:R-:W-:Y:S02]  /*0780*/  ISETP.NE.AND P5, PT, R15, RZ, PT ;  /* 0x000000ff0f00720c */ /* 0x000fe40003fa5270 */
[----:B------:R-:W-:Y:S01]  /*0790*/  ISETP.NE.AND P3, PT, R17, RZ, PT ;  /* 0x000000ff1100720c */ /* 0x000fe20003f65270 */
[-C--:B-1----:R-:W-:Y:S01]  /*07a0*/  FMUL R13, R6, R5.reuse ;  /* 0x00000005060d7220 */ /* 0x082fe20000400000 */
[-C--:B------:R-:W-:Y:S01]  /*07b0*/  FMUL R15, R10, R5.reuse ;  /* 0x000000050a0f7220 */ /* 0x080fe20000400000 */
[----:B----4-:R-:W-:-:S03]  /*07c0*/  FMUL R3, R38, R5 ;  /* 0x0000000526037220 */ /* 0x010fc60000400000 */
[-C--:B------:R-:W-:Y:S02]  /*07d0*/  FSEL R20, R13, R4.reuse, P2 ;  /* 0x000000040d147208 */ /* 0x080fe40001000000 */
[----:B------:R-:W-:Y:S01]  /*07e0*/  ISETP.NE.AND P2, PT, R19, RZ, PT ;  /* 0x000000ff1300720c */ /* 0x000fe20003f45270 */
[-C--:B------:R-:W-:Y:S01]  /*07f0*/  FMUL R19, R18, R5.reuse ;  /* 0x0000000512137220 */ /* 0x080fe20000400000 */
[-C--:B------:R-:W-:Y:S01]  /*0800*/  FSEL R10, R15, R4.reuse, P1 ;  /* 0x000000040f0a7208 */ /* 0x080fe20000800000 */
[-C--:B------:R-:W-:Y:S01]  /*0810*/  FMUL R13, R42, R5.reuse ;  /* 0x000000052a0d7220 */ /* 0x080fe20000400000 */
[-C--:B------:R-:W-:Y:S02]  /*0820*/  FSEL R18, R3, R4.reuse, P4 ;  /* 0x0000000403127208 */ /* 0x080fe40002000000 */
[-C--:B------:R-:W-:Y:S01]  /*0830*/  FSEL R19, R19, R4.reuse, P0 ;  /* 0x0000000413137208 */ /* 0x080fe20000000000 */
[-C--:B------:R-:W-:Y:S01]  /*0840*/  FMUL R17, R40, R5.reuse ;  /* 0x0000000528117220 */ /* 0x080fe20000400000 */
[----:B------:R-:W-:Y:S01]  /*0850*/  FMNMX3 R2, R20, -INF , R10, !PT ;  /* 0xff80000014027876 */ /* 0x000fe2000780000a */
[----:B------:R-:W-:Y:S01]  /*0860*/  FMUL R3, R44, R5 ;  /* 0x000000052c037220 */ /* 0x000fe20000400000 */
[----:B------:R-:W-:-:S02]  /*0870*/  FSEL R6, R13, R4, P5 ;  /* 0x000000040d067208 */ /* 0x000fc40002800000 */
[----:B------:R-:W-:Y:S01]  /*0880*/  FSEL R17, R17, R4, P6 ;  /* 0x0000000411117208 */ /* 0x000fe20003000000 */
[----:B------:R-:W-:Y:S01]  /*0890*/  FMUL R13, R36, R5 ;  /* 0x00000005240d7220 */ /* 0x000fe20000400000 */
[----:B------:R-:W-:Y:S01]  /*08a0*/  FMNMX3 R2, R2, R19, R18, !PT ;  /* 0x0000001302027276 */ /* 0x000fe20007800012 */
[----:B------:R-:W-:-:S03]  /*08b0*/  FMUL R15, R16, R5 ;  /* 0x00000005100f7220 */ /* 0x000fc60000400000 */
[----:B------:R-:W-:Y:S02]  /*08c0*/  FMNMX3 R2, R2, R17, R6, !PT ;  /* 0x0000001102027276 */ /* 0x000fe40007800006 */
[----:B------:R-:W-:-:S04]  /*08d0*/  ISETP.NE.AND P1, PT, R21, RZ, PT ;  /* 0x000000ff1500720c */ /* 0x000fc80003f25270 */
[----:B------:R-:W-:Y:S02]  /*08e0*/  FSEL R16, R15, R4, P1 ;  /* 0x000000040f107208 */ /* 0x000fe40000800000 */
[----:B------:R-:W-:Y:S02]  /*08f0*/  ISETP.NE.AND P0, PT, R25, RZ, PT ;  /* 0x000000ff1900720c */ /* 0x000fe40003f05270 */
[----:B------:R-:W-:Y:S02]  /*0900*/  ISETP.NE.AND P4, PT, R27, RZ, PT ;  /* 0x000000ff1b00720c */ /* 0x000fe40003f85270 */
[----:B------:R-:W-:Y:S01]  /*0910*/  ISETP.NE.AND P1, PT, R11, RZ, PT ;  /* 0x000000ff0b00720c */ /* 0x000fe20003f25270 */
[----:B------:R-:W-:Y:S01]  /*0920*/  FMUL R27, R32, R5 ;  /* 0x00000005201b7220 */ /* 0x000fe20000400000 */
[----:B------:R-:W-:-:S04]  /*0930*/  ISETP.NE.AND P6, PT, R33, RZ, PT ;  /* 0x000000ff2100720c */ /* 0x000fc80003fc5270 */
[-C--:B------:R-:W-:Y:S01]  /*0940*/  FSEL R27, R27, R4.reuse, P4 ;  /* 0x000000041b1b7208 */ /* 0x080fe20002000000 */
[-C--:B------:R-:W-:Y:S01]  /*0950*/  FMUL R25, R26, R5.reuse ;  /* 0x000000051a197220 */ /* 0x080fe20000400000 */
[----:B------:R-:W-:Y:S01]  /*0960*/  UMOV UR4, 0xffffffff ;  /* 0xffffffff00047882 */ /* 0x000fe20000000000 */
[----:B--2---:R-:W-:Y:S02]  /*0970*/  ISETP.NE.AND P5, PT, R7, RZ, PT ;  /* 0x000000ff0700720c */ /* 0x004fe40003fa5270 */
[-C--:B------:R-:W-:Y:S01]  /*0980*/  FSEL R7, R3, R4.reuse, P3 ;  /* 0x0000000403077208 */ /* 0x080fe20001800000 */
[-C--:B------:R-:W-:Y:S01]  /*0990*/  FMUL R3, R34, R5.reuse ;  /* 0x0000000522037220 */ /* 0x080fe20000400000 */
[----:B------:R-:W-:Y:S02]  /*09a0*/  ISETP.NE.AND P3, PT, R8, RZ, PT ;  /* 0x000000ff0800720c */ /* 0x000fe40003f65270 */
[-C--:B------:R-:W-:Y:S02]  /*09b0*/  FSEL R8, R13, R4.reuse, P2 ;  /* 0x000000040d087208 */ /* 0x080fe40001000000 */
[----:B------:R-:W-:Y:S01]  /*09c0*/  ISETP.NE.AND P2, PT, R9, RZ, PT ;  /* 0x000000ff0900720c */ /* 0x000fe20003f45270 */
[----:B------:R-:W-:Y:S01]  /*09d0*/  FMUL R9, R24, R5 ;  /* 0x0000000518097220 */ /* 0x000fe20000400000 */
[----:B------:R-:W-:-:S02]  /*09e0*/  FSEL R32, R3, R4, P0 ;  /* 0x0000000403207208 */ /* 0x000fc40000000000 */
[----:B------:R-:W-:Y:S01]  /*09f0*/  FMNMX3 R3, R2, R7, R8, !PT ;  /* 0x0000000702037276 */ /* 0x000fe20007800008 */
[-C--:B-----5:R-:W-:Y:S01]  /*0a00*/  FMUL R11, R14, R5.reuse ;  /* 0x000000050e0b7220 */ /* 0x0a0fe20000400000 */
[----:B------:R-:W-:Y:S01]  /*0a10*/  FSEL R26, R9, R4, P6 ;  /* 0x00000004091a7208 */ /* 0x000fe20003000000 */
[----:B---3--:R-:W-:Y:S01]  /*0a20*/  FMUL R21, R12, R5 ;  /* 0x000000050c157220 */ /* 0x008fe20000400000 */
[----:B------:R-:W-:Y:S02]  /*0a30*/  FMNMX3 R3, R3, R16, R32, !PT ;  /* 0x0000001003037276 */ /* 0x000fe40007800020 */
        /* <DEDUP_REMOVED lines=27> */
[----:B------:R-:W-:Y:S01]  /*0bf0*/  FFMA.SAT R8, R40, R11, 0.5 ;  /* 0x3f00000028087423 */ /* 0x000fe2000000200b */
[----:B------:R-:W-:Y:S01]  /*0c00*/  FFMA.RM R15, R6, R9, 12582913 ;  /* 0x4b400001060f7423 */ /* 0x000fe20000004009 */
[----:B------:R-:W-:Y:S01]  /*0c10*/  FFMA.SAT R4, R36, R11, 0.5 ;  /* 0x3f00000024047423 */ /* 0x000fe2000000200b */
[--C-:B------:R-:W-:Y:S01]  /*0c20*/  FADD R20, R7, -R33.reuse ;  /* 0x8000002107147221 */ /* 0x100fe20000000000 */
[-C--:B------:R-:W-:Y:S01]  /*0c30*/  FFMA.RM R5, R8, R9.reuse, 12582913 ;  /* 0x4b40000108057423 */ /* 0x080fe20000004009 */
[----:B------:R-:W-:Y:S01]  /*0c40*/  FADD R3, R15, -12583039 ;  /* 0xcb40007f0f037421 */ /* 0x000fe20000000000 */
[----:B------:R-:W-:Y:S01]  /*0c50*/  FFMA.RM R19, R4, R9, 12582913 ;  /* 0x4b40000104137423 */ /* 0x000fe20000004009 */
[--C-:B------:R-:W-:Y:S01]  /*0c60*/  FADD R34, R18, -R33.reuse ;  /* 0x8000002112227221 */ /* 0x100fe20000000000 */
[----:B------:R-:W-:Y:S01]  /*0c70*/  FADD R14, R17, -R33 ;  /* 0x80000021110e7221 */ /* 0x000fe20000000000 */
[----:B------:R-:W-:Y:S01]  /*0c80*/  FFMA R7, R38, 1.4426950216293334961, -R3 ;  /* 0x3fb8aa3b26077823 */ /* 0x000fe20000000803 */
[----:B------:R-:W-:Y:S01]  /*0c90*/  FADD R13, R5, -12583039 ;  /* 0xcb40007f050d7421 */ /* 0x000fe20000000000 */
[-C--:B------:R-:W-:Y:S01]  /*0ca0*/  FFMA.SAT R8, R34, R11.reuse, 0.5 ;  /* 0x3f00000022087423 */ /* 0x080fe2000000200b */
[----:B------:R-:W-:Y:S01]  /*0cb0*/  FFMA.SAT R4, R14, R11, 0.5 ;  /* 0x3f0000000e047423 */ /* 0x000fe2000000200b */
[----:B------:R-:W-:Y:S01]  /*0cc0*/  FFMA R38, R38, 1.925963033500011079e-08, R7 ;  /* 0x32a5706026267823 */ /* 0x000fe20000000007 */
[----:B------:R-:W-:Y:S01]  /*0cd0*/  FADD R7, R19, -12583039 ;  /* 0xcb40007f13077421 */ /* 0x000fe20000000000 */
[----:B------:R-:W-:Y:S01]  /*0ce0*/  FFMA R13, R40, 1.4426950216293334961, -R13 ;  /* 0x3fb8aa3b280d7823 */ /* 0x000fe2000000080d */
[-C--:B------:R-:W-:Y:S01]  /*0cf0*/  FFMA.RM R3, R8, R9.reuse, 12582913 ;  /* 0x4b40000108037423 */ /* 0x080fe20000004009 */
[----:B------:R-:W-:Y:S01]  /*0d00*/  FFMA.RM R17, R4, R9, 12582913 ;  /* 0x4b40000104117423 */ /* 0x000fe20000004009 */
[----:B------:R-:W-:Y:S01]  /*0d10*/  FFMA R7, R36, 1.4426950216293334961, -R7 ;  /* 0x3fb8aa3b24077823 */ /* 0x000fe20000000807 */
        /* <DEDUP_REMOVED lines=15> */
[-C--:B------:R-:W-:Y:S01]  /*0e10*/  FFMA.RM R7, R4, R9.reuse, 12582913 ;  /* 0x4b40000104077423 */ /* 0x080fe20000004009 */
[----:B------:R-:W-:Y:S01]  /*0e20*/  FFMA.RM R8, R8, R9, 12582913 ;  /* 0x4b40000108087423 */ /* 0x000fe20000004009 */
[----:B------:R-:W-:Y:S01]  /*0e30*/  FFMA R34, R34, 1.925963033500011079e-08, R13 ;  /* 0x32a5706022227823 */ /* 0x000fe2000000000d */
[-C--:B------:R-:W-:Y:S01]  /*0e40*/  FFMA.SAT R4, R0, R11.reuse, 0.5 ;  /* 0x3f00000000047423 */ /* 0x080fe2000000200b */
[----:B------:R-:W-:Y:S01]  /*0e50*/  FADD R13, R7, -12583039 ;  /* 0xcb40007f070d7421 */ /* 0x000fe20000000000 */
[----:B------:R-:W-:Y:S01]  /*0e60*/  FADD R21, R8, -12583039 ;  /* 0xcb40007f08157421 */ /* 0x000fe20000000000 */
[----:B------:R-:W-:Y:S01]  /*0e70*/  FFMA R35, R14, 1.925963033500011079e-08, R35 ;  /* 0x32a570600e237823 */ /* 0x000fe20000000023 */
[----:B------:R-:W-:Y:S01]  /*0e80*/  FFMA.SAT R14, R32, R11, 0.5 ;  /* 0x3f000000200e7423 */ /* 0x000fe2000000200b */
[----:B------:R-:W-:Y:S01]  /*0e90*/  FFMA R13, R10, 1.4426950216293334961, -R13 ;  /* 0x3fb8aa3b0a0d7823 */ /* 0x000fe2000000080d */
[----:B------:R-:W-:Y:S01]  /*0ea0*/  FFMA R25, R20, 1.4426950216293334961, -R21 ;  /* 0x3fb8aa3b14197823 */ /* 0x000fe20000000815 */
[----:B------:R-:W1:Y:S01]  /*0eb0*/  MUFU.EX2 R33, R33 ;  /* 0x0000002100217308 */ /* 0x000e620000000800 */
[-C--:B------:R-:W-:Y:S01]  /*0ec0*/  FFMA.RM R14, R14, R9.reuse, 12582913 ;  /* 0x4b4000010e0e7423 */ /* 0x080fe20000004009 */
[----:B------:R-:W-:Y:S01]  /*0ed0*/  FFMA R21, R10, 1.925963033500011079e-08, R13 ;  /* 0x32a570600a157823 */ /* 0x000fe2000000000d */
[----:B------:R-:W-:Y:S01]  /*0ee0*/  FFMA.RM R13, R4, R9, 12582913 ;  /* 0x4b400001040d7423 */ /* 0x000fe20000004009 */
[----:B------:R-:W-:Y:S01]  /*0ef0*/  FFMA R20, R20, 1.925963033500011079e-08, R25 ;  /* 0x32a5706014147823 */ /* 0x000fe20000000019 */
[----:B------:R-:W-:Y:S01]  /*0f00*/  FFMA.SAT R10, R16, R11, 0.5 ;  /* 0x3f000000100a7423 */ /* 0x000fe2000000200b */
[----:B------:R-:W-:Y:S01]  /*0f10*/  SHF.L.U32 R4, R15, 0x17, RZ ;  /* 0x000000170f047819 */ /* 0x000fe200000006ff */
[----:B------:R-:W-:Y:S01]  /*0f20*/  FADD R25, R13, -12583039 ;  /* 0xcb40007f0d197421 */ /* 0x000fe20000000000 */
[----:B------:R-:W-:Y:S01]  /*0f30*/  FADD R15, R14, -12583039 ;  /* 0xcb40007f0e0f7421 */ /* 0x000fe20000000000 */
[----:B------:R-:W-:Y:S01]  /*0f40*/  FFMA.RM R10, R10, R9, 12582913 ;  /* 0x4b4000010a0a7423 */ /* 0x000fe20000004009 */
[----:B------:R-:W-:Y:S01]  /*0f50*/  MUFU.EX2 R36, R36 ;  /* 0x0000002400247308 */ /* 0x000fe20000000800 */
[----:B------:R-:W-:Y:S01]  /*0f60*/  FFMA R25, R0, 1.4426950216293334961, -R25 ;  /* 0x3fb8aa3b00197823 */ /* 0x000fe20000000819 */
[----:B------:R-:W-:Y:S01]  /*0f70*/  FFMA R15, R32, 1.4426950216293334961, -R15 ;  /* 0x3fb8aa3b200f7823 */ /* 0x000fe2000000080f */
[----:B------:R-:W-:-:S02]  /*0f80*/  SHF.L.U32 R19, R19, 0x17, RZ ;  /* 0x0000001713137819 */ /* 0x000fc400000006ff */
[----:B------:R-:W-:Y:S01]  /*0f90*/  FFMA R27, R0, 1.925963033500011079e-08, R25 ;  /* 0x32a57060001b7823 */ /* 0x000fe20000000019 */
[----:B------:R-:W-:Y:S01]  /*0fa0*/  FADD R25, R10, -12583039 ;  /* 0xcb40007f0a197421 */ /* 0x000fe20000000000 */
[----:B------:R-:W-:Y:S01]  /*0fb0*/  FFMA R32, R32, 1.925963033500011079e-08, R15 ;  /* 0x32a5706020207823 */ /* 0x000fe2000000000f */
[----:B------:R-:W-:Y:S01]  /*0fc0*/  SHF.L.U32 R0, R5, 0x17, RZ ;  /* 0x0000001705007819 */ /* 0x000fe200000006ff */
[----:B------:R2:W3:Y:S01]  /*0fd0*/  MUFU.EX2 R37, R38 ;  /* 0x0000002600257308 */ /* 0x0004e20000000800 */
[----:B------:R-:W-:Y:S01]  /*0fe0*/  FFMA R25, R16, 1.4426950216293334961, -R25 ;  /* 0x3fb8aa3b10197823 */ /* 0x000fe20000000819 */
[----:B------:R-:W-:Y:S02]  /*0ff0*/  SHF.L.U32 R3, R3, 0x17, RZ ;  /* 0x0000001703037819 */ /* 0x000fe400000006ff */
[----:B-1----:R-:W-:Y:S01]  /*1000*/  FMUL R0, R0, R33 ;  /* 0x0000002100007220 */ /* 0x002fe20000400000 */
[----:B------:R-:W-:Y:S01]  /*1010*/  FFMA R25, R16, 1.925963033500011079e-08, R25 ;  /* 0x32a5706010197823 */ /* 0x000fe20000000019 */
[-C--:B------:R-:W-:Y:S01]  /*1020*/  FFMA.SAT R16, R2, R11.reuse, 0.5 ;  /* 0x3f00000002107423 */ /* 0x080fe2000000200b */
[----:B------:R-:W-:Y:S01]  /*1030*/  SHF.L.U32 R7, R7, 0x17, RZ ;  /* 0x0000001707077819 */ /* 0x000fe200000006ff */
[----:B------:R-:W1:Y:S01]  /*1040*/  MUFU.EX2 R34, R34 ;  /* 0x0000002200227308 */ /* 0x000e620000000800 */
[----:B--2---:R-:W-:Y:S01]  /*1050*/  FFMA.SAT R38, R18, R11, 0.5 ;  /* 0x3f00000012267423 */ /* 0x004fe2000000200b */
[----:B------:R-:W-:Y:S01]  /*1060*/  FFMA.RM R15, R16, R9, 12582913 ;  /* 0x4b400001100f7423 */ /* 0x000fe20000004009 */
[----:B------:R-:W-:Y:S01]  /*1070*/  FFMA.SAT R16, R26, R11, 0.5 ;  /* 0x3f0000001a107423 */ /* 0x000fe2000000200b */
[----:B------:R-:W-:-:S02]  /*1080*/  SHF.L.U32 R8, R8, 0x17, RZ ;  /* 0x0000001708087819 */ /* 0x000fc400000006ff */
[----:B------:R-:W-:Y:S01]  /*1090*/  FADD R5, R15, -12583039 ;  /* 0xcb40007f0f057421 */ /* 0x000fe20000000000 */
[----:B------:R-:W-:Y:S01]  /*10a0*/  FFMA.RM R16, R16, R9, 12582913 ;  /* 0x4b40000110107423 */ /* 0x000fe20000004009 */
[----:B------:R-:W-:Y:S01]  /*10b0*/  MUFU.EX2 R25, R25 ;  /* 0x0000001900197308 */ /* 0x000fe20000000800 */
[----:B---3--:R-:W-:Y:S01]  /*10c0*/  FMUL R4, R4, R37 ;  /* 0x0000002504047220 */ /* 0x008fe20000400000 */
[----:B------:R-:W-:-:S04]  /*10d0*/  FFMA R5, R2, 1.4426950216293334961, -R5 ;  /* 0x3fb8aa3b02057823 */ /* 0x000fc80000000805 */
[----:B------:R-:W-:Y:S01]  /*10e0*/  FFMA R33, R2, 1.925963033500011079e-08, R5 ;  /* 0x32a5706002217823 */ /* 0x000fe20000000005 */
[----:B------:R-:W-:Y:S01]  /*10f0*/  FMUL R2, R19, R36 ;  /* 0x0000002413027220 */ /* 0x000fe20000400000 */
[----:B------:R-:W-:Y:S01]  /*1100*/  FADD R5, R16, -12583039 ;  /* 0xcb40007f10057421 */ /* 0x000fe20000000000 */
[----:B------:R-:W2:Y:S01]  /*1110*/  MUFU.EX2 R36, R35 ;  /* 0x0000002300247308 */ /* 0x000ea20000000800 */
[----:B------:R-:W-:Y:S01]  /*1120*/  FFMA.RM R19, R38, R9, 12582913 ;  /* 0x4b40000126137423 */ /* 0x000fe20000004009 */
[-C--:B------:R-:W-:Y:S01]  /*1130*/  FFMA.SAT R38, R12, R11.reuse, 0.5 ;  /* 0x3f0000000c267423 */ /* 0x080fe2000000200b */
[C---:B------:R-:W-:Y:S01]  /*1140*/  FFMA R5, R26.reuse, 1.4426950216293334961, -R5 ;  /* 0x3fb8aa3b1a057823 */ /* 0x040fe20000000805 */
[----:B-1----:R-:W-:Y:S01]  /*1150*/  FMUL R3, R3, R34 ;  /* 0x0000002203037220 */ /* 0x002fe20000400000 */
[----:B------:R-:W-:Y:S02]  /*1160*/  FADD R37, R19, -12583039 ;  /* 0xcb40007f13257421 */ /* 0x000fe40000000000 */
[----:B------:R-:W-:Y:S01]  /*1170*/  FFMA R26, R26, 1.925963033500011079e-08, R5 ;  /* 0x32a570601a1a7823 */ /* 0x000fe20000000005 */
[----:B------:R-:W-:Y:S01]  /*1180*/  SHF.L.U32 R5, R17, 0x17, RZ ;  /* 0x0000001711057819 */ /* 0x000fe200000006ff */
[C---:B------:R-:W-:Y:S01]  /*1190*/  FFMA R17, R18.reuse, 1.4426950216293334961, -R37 ;  /* 0x3fb8aa3b12117823 */ /* 0x040fe20000000825 */
[----:B------:R1:W3:Y:S03]  /*11a0*/  MUFU.EX2 R34, R21 ;  /* 0x0000001500227308 */ /* 0x0002e60000000800 */
[----:B------:R-:W-:Y:S01]  /*11b0*/  FFMA R17, R18, 1.925963033500011079e-08, R17 ;  /* 0x32a5706012117823 */ /* 0x000fe20000000011 */
[-C--:B------:R-:W-:Y:S01]  /*11c0*/  FFMA.SAT R18, R24, R11.reuse, 0.5 ;  /* 0x3f00000018127423 */ /* 0x080fe2000000200b */
[----:B--2---:R-:W-:Y:S01]  /*11d0*/  FMUL R5, R5, R36 ;  /* 0x0000002405057220 */ /* 0x004fe20000400000 */
[----:B------:R-:W-:-:S02]  /*11e0*/  FFMA.SAT R36, R6, R11, 0.5 ;  /* 0x3f00000006247423 */ /* 0x000fc4000000200b */
[-C--:B------:R-:W-:Y:S01]  /*11f0*/  FFMA.RM R18, R18, R9.reuse, 12582913 ;  /* 0x4b40000112127423 */ /* 0x080fe20000004009 */
[----:B------:R2:W4:Y:S01]  /*1200*/  MUFU.EX2 R35, R20 ;  /* 0x0000001400237308 */ /* 0x0005220000000800 */
[-C--:B-1----:R-:W-:Y:S01]  /*1210*/  FFMA.RM R21, R38, R9.reuse, 12582913 ;  /* 0x4b40000126157423 */ /* 0x082fe20000004009 */
[----:B------:R-:W-:Y:S01]  /*1220*/  FFMA.RM R11, R36, R9, 12582913 ;  /* 0x4b400001240b7423 */ /* 0x000fe20000004009 */
[----:B------:R-:W-:Y:S01]  /*1230*/  FADD R37, R18, -12583039 ;  /* 0xcb40007f12257421 */ /* 0x000fe20000000000 */
[----:B------:R-:W-:Y:S02]  /*1240*/  SHF.L.U32 R36, R13, 0x17, RZ ;  /* 0x000000170d247819 */ /* 0x000fe400000006ff */
[C---:B------:R-:W-:Y:S01]  /*1250*/  FADD R9, R11.reuse, -12583039 ;  /* 0xcb40007f0b097421 */ /* 0x040fe20000000000 */
[----:B------:R-:W-:Y:S01]  /*1260*/  FFMA R37, R24, 1.4426950216293334961, -R37 ;  /* 0x3fb8aa3b18257823 */ /* 0x000fe20000000825 */
[----:B------:R-:W1:Y:S01]  /*1270*/  MUFU.EX2 R27, R27 ;  /* 0x0000001b001b7308 */ /* 0x000e620000000800 */
[----:B------:R-:W-:Y:S01]  /*1280*/  SHF.L.U32 R11, R11, 0x17, RZ ;  /* 0x000000170b0b7819 */ /* 0x000fe200000006ff */
[----:B------:R-:W-:Y:S01]  /*1290*/  FFMA R9, R6, 1.4426950216293334961, -R9 ;  /* 0x3fb8aa3b06097823 */ /* 0x000fe20000000809 */
[----:B------:R-:W-:-:S03]  /*12a0*/  FFMA R24, R24, 1.925963033500011079e-08, R37 ;  /* 0x32a5706018187823 */ /* 0x000fc60000000025 */
[----:B--2---:R-:W-:Y:S01]  /*12b0*/  FFMA R20, R6, 1.925963033500011079e-08, R9 ;  /* 0x32a5706006147823 */ /* 0x004fe20000000009 */
[----:B------:R-:W-:Y:S01]  /*12c0*/  FADD R9, RZ, R4 ;  /* 0x00000004ff097221 */ /* 0x000fe20000000000 */
[----:B---3--:R-:W-:Y:S01]  /*12d0*/  FMUL R6, R7, R34 ;  /* 0x0000002207067220 */ /* 0x008fe20000400000 */
[----:B----4-:R-:W-:Y:S01]  /*12e0*/  FMUL R7, R8, R35 ;  /* 0x0000002308077220 */ /* 0x010fe20000400000 */
[----:B------:R-:W2:Y:S01]  /*12f0*/  MUFU.EX2 R32, R32 ;  /* 0x0000002000207308 */ /* 0x000ea20000000800 */
[----:B------:R-:W-:Y:S01]  /*1300*/  FADD R9, R9, R0 ;  /* 0x0000000009097221 */ /* 0x000fe20000000000 */
[----:B------:R-:W-:-:S03]  /*1310*/  FADD R35, R21, -12583039 ;  /* 0xcb40007f15237421 */ /* 0x000fc60000000000 */
[----:B------:R-:W-:Y:S01]  /*1320*/  FADD R8, R9, R2 ;  /* 0x0000000209087221 */ /* 0x000fe20000000000 */
[----:B------:R-:W-:Y:S02]  /*1330*/  FFMA R35, R12, 1.4426950216293334961, -R35 ;  /* 0x3fb8aa3b0c237823 */ /* 0x000fe40000000823 */
[----:B------:R-:W3:Y:S01]  /*1340*/  MUFU.EX2 R33, R33 ;  /* 0x0000002100217308 */ /* 0x000ee20000000800 */
[----:B------:R-:W-:Y:S01]  /*1350*/  FADD R34, R8, R3 ;  /* 0x0000000308227221 */ /* 0x000fe20000000000 */
[----:B-1----:R-:W-:Y:S01]  /*1360*/  FMUL R8, R36, R27 ;  /* 0x0000001b24087220 */ /* 0x002fe20000400000 */
[----:B------:R-:W-:Y:S01]  /*1370*/  SHF.L.U32 R27, R14, 0x17, RZ ;  /* 0x000000170e1b7819 */ /* 0x000fe200000006ff */
[----:B------:R-:W-:Y:S01]  /*1380*/  FFMA R35, R12, 1.925963033500011079e-08, R35 ;  /* 0x32a570600c237823 */ /* 0x000fe20000000023 */
[----:B------:R-:W-:Y:S01]  /*1390*/  FADD R9, R34, R5 ;  /* 0x0000000522097221 */ /* 0x000fe20000000000 */
[----:B------:R-:W-:Y:S02]  /*13a0*/  SHF.L.U32 R34, R10, 0x17, RZ ;  /* 0x000000170a227819 */ /* 0x000fe400000006ff */
[----:B------:R-:W1:Y:S01]  /*13b0*/  MUFU.EX2 R26, R26 ;  /* 0x0000001a001a7308 */ /* 0x000e620000000800 */
[----:B------:R-:W-:-:S02]  /*13c0*/  FADD R10, R9, R6 ;  /* 0x00000006090a7221 */ /* 0x000fc40000000000 */
[----:B------:R-:W-:Y:S01]  /*13d0*/  FMUL R9, R34, R25 ;  /* 0x0000001922097220 */ /* 0x000fe20000400000 */
[----:B------:R-:W-:Y:S01]  /*13e0*/  SHF.L.U32 R34, R15, 0x17, RZ ;  /* 0x000000170f227819 */ /* 0x000fe200000006ff */
[----:B------:R-:W-:Y:S01]  /*13f0*/  FADD R25, R10, R7 ;  /* 0x000000070a197221 */ /* 0x000fe20000000000 */
[----:B--2---:R-:W-:Y:S02]  /*1400*/  FMUL R10, R27, R32 ;  /* 0x000000201b0a7220 */ /* 0x004fe40000400000 */
[----:B------:R2:W4:Y:S01]  /*1410*/  MUFU.EX2 R13, R17 ;  /* 0x00000011000d7308 */ /* 0x0005220000000800 */
[----:B------:R-:W-:-:S04]  /*1420*/  FADD R14, R25, R8 ;  /* 0x00000008190e7221 */ /* 0x000fc80000000000 */
[----:B------:R-:W-:Y:S01]  /*1430*/  FADD R15, R14, R9 ;  /* 0x000000090e0f7221 */ /* 0x000fe20000000000 */
[----:B------:R-:W-:Y:S02]  /*1440*/  SHF.L.U32 R14, R19, 0x17, RZ ;  /* 0x00000017130e7819 */ /* 0x000fe400000006ff */
[----:B------:R-:W5:Y:S01]  /*1450*/  MUFU.EX2 R24, R24 ;  /* 0x0000001800187308 */ /* 0x000f620000000800 */
[----:B--2---:R-:W-:Y:S01]  /*1460*/  SHF.L.U32 R17, R16, 0x17, RZ ;  /* 0x0000001710117819 */ /* 0x004fe200000006ff */
[----:B---3--:R-:W-:Y:S01]  /*1470*/  FMUL R16, R34, R33 ;  /* 0x0000002122107220 */ /* 0x008fe20000400000 */
[----:B------:R-:W-:Y:S01]  /*1480*/  FADD R15, R15, R10 ;  /* 0x0000000a0f0f7221 */ /* 0x000fe20000000000 */
[----:B------:R-:W-:Y:S02]  /*1490*/  SHF.L.U32 R19, R18, 0x17, RZ ;  /* 0x0000001712137819 */ /* 0x000fe400000006ff */
[----:B-1----:R-:W-:Y:S01]  /*14a0*/  FMUL R17, R17, R26 ;  /* 0x0000001a11117220 */ /* 0x002fe20000400000 */
[----:B------:R-:W-:Y:S01]  /*14b0*/  FADD R12, R15, R16 ;  /* 0x000000100f0c7221 */ /* 0x000fe20000000000 */
[----:B------:R-:W1:Y:S01]  /*14c0*/  MUFU.EX2 R20, R20 ;  /* 0x0000001400147308 */ /* 0x000e620000000800 */
[----:B----4-:R-:W-:-:S02]  /*14d0*/  FMUL R18, R14, R13 ;  /* 0x0000000d0e127220 */ /* 0x010fc40000400000 */
[----:B------:R-:W-:-:S04]  /*14e0*/  FADD R13, R12, R17 ;  /* 0x000000110c0d7221 */ /* 0x000fc80000000000 */
[----:B------:R-:W-:Y:S01]  /*14f0*/  FADD R12, R13, R18 ;  /* 0x000000120d0c7221 */ /* 0x000fe20000000000 */
[----:B------:R-:W2:Y:S01]  /*1500*/  MUFU.EX2 R32, R35 ;  /* 0x0000002300207308 */ /* 0x000ea20000000800 */
[----:B-----5:R-:W-:Y:S01]  /*1510*/  FMUL R19, R19, R24 ;  /* 0x0000001813137220 */ /* 0x020fe20000400000 */
[----:B------:R-:W-:-:S03]  /*1520*/  SHF.L.U32 R13, R21, 0x17, RZ ;  /* 0x00000017150d7819 */ /* 0x000fc600000006ff */
[----:B------:R-:W-:Y:S01]  /*1530*/  FADD R12, R12, R19 ;  /* 0x000000130c0c7221 */ /* 0x000fe20000000000 */
[----:B-1----:R-:W-:Y:S01]  /*1540*/  FMUL R21, R11, R20 ;  /* 0x000000140b157220 */ /* 0x002fe20000400000 */
[----:B--2---:R-:W-:-:S03]  /*1550*/  FMUL R20, R13, R32 ;  /* 0x000000200d147220 */ /* 0x004fc60000400000 */
        /* <DEDUP_REMOVED lines=11> */
.L_x_31772:
        /* <DEDUP_REMOVED lines=11> */
[----:B01----:R-:W-:Y:S05]  /*16c0*/  CALL.REL.NOINC `($__internal_509_$__cuda_sm3x_div_rn_noftz_f32_slowpath) ;  /* 0x0000001c00bc7944 */ /* 0x003fea0003c00000 */
[----:B------:R-:W-:-:S07]  /*16d0*/  MOV R14, R4 ;  /* 0x00000004000e7202 */ /* 0x000fce0000000f00 */
.L_x_31729:
[----:B------:R-:W-:Y:S05]  /*16e0*/  BSYNC.RECONVERGENT B2 ;  /* 0x0000000000027941 */ /* 0x000fea0003800200 */
.L_x_31728:
        /* <DEDUP_REMOVED lines=11> */
[----:B01----:R-:W-:Y:S05]  /*17a0*/  CALL.REL.NOINC `($__internal_509_$__cuda_sm3x_div_rn_noftz_f32_slowpath) ;  /* 0x0000001c00847944 */ /* 0x003fea0003c00000 */
[----:B------:R-:W-:-:S07]  /*17b0*/  MOV R15, R4 ;  /* 0x00000004000f7202 */ /* 0x000fce0000000f00 */
.L_x_31731:
[----:B------:R-:W-:Y:S05]  /*17c0*/  BSYNC.RECONVERGENT B2 ;  /* 0x0000000000027941 */ /* 0x000fea0003800200 */
.L_x_31730:
        /* <DEDUP_REMOVED lines=13> */
.L_x_31733:
[----:B------:R-:W-:Y:S05]  /*18a0*/  BSYNC.RECONVERGENT B2 ;  /* 0x0000000000027941 */ /* 0x000fea0003800200 */
.L_x_31732:
        /* <DEDUP_REMOVED lines=13> */
.L_x_31735:
[----:B------:R-:W-:Y:S05]  /*1980*/  BSYNC.RECONVERGENT B2 ;  /* 0x0000000000027941 */ /* 0x000fea0003800200 */
.L_x_31734:
        /* <DEDUP_REMOVED lines=13> */
.L_x_31737:
[----:B------:R-:W-:Y:S05]  /*1a60*/  BSYNC.RECONVERGENT B2 ;  /* 0x0000000000027941 */ /* 0x000fea0003800200 */
.L_x_31736:
        /* <DEDUP_REMOVED lines=13> */
.L_x_31739:
[----:B------:R-:W-:Y:S05]  /*1b40*/  BSYNC.RECONVERGENT B2 ;  /* 0x0000000000027941 */ /* 0x000fea0003800200 */
.L_x_31738:
        /* <DEDUP_REMOVED lines=13> */
.L_x_31741:
[----:B------:R-:W-:Y:S05]  /*1c20*/  BSYNC.RECONVERGENT B2 ;  /* 0x0000000000027941 */ /* 0x000fea0003800200 */
.L_x_31740:
        /* <DEDUP_REMOVED lines=13> */
.L_x_31743:
[----:B------:R-:W-:Y:S05]  /*1d00*/  BSYNC.RECONVERGENT B2 ;  /* 0x0000000000027941 */ /* 0x000fea0003800200 */
.L_x_31742:
        /* <DEDUP_REMOVED lines=13> */
.L_x_31745:
[----:B------:R-:W-:Y:S05]  /*1de0*/  BSYNC.RECONVERGENT B2 ;  /* 0x0000000000027941 */ /* 0x000fea0003800200 */
.L_x_31744:
        /* <DEDUP_REMOVED lines=13> */
.L_x_31747:
[----:B------:R-:W-:Y:S05]  /*1ec0*/  BSYNC.RECONVERGENT B2 ;  /* 0x0000000000027941 */ /* 0x000fea0003800200 */
.L_x_31746:
        /* <DEDUP_REMOVED lines=13> */
.L_x_31749:
[----:B------:R-:W-:Y:S05]  /*1fa0*/  BSYNC.RECONVERGENT B2 ;  /* 0x0000000000027941 */ /* 0x000fea0003800200 */
.L_x_31748:
        /* <DEDUP_REMOVED lines=13> */
.L_x_31751:
[----:B------:R-:W-:Y:S05]  /*2080*/  BSYNC.RECONVERGENT B2 ;  /* 0x0000000000027941 */ /* 0x000fea0003800200 */
.L_x_31750:
        /* <DEDUP_REMOVED lines=13> */
.L_x_31753:
[----:B------:R-:W-:Y:S05]  /*2160*/  BSYNC.RECONVERGENT B2 ;  /* 0x0000000000027941 */ /* 0x000fea0003800200 */
.L_x_31752:
        /* <DEDUP_REMOVED lines=13> */
.L_x_31755:
[----:B------:R-:W-:Y:S05]  /*2240*/  BSYNC.RECONVERGENT B2 ;  /* 0x0000000000027941 */ /* 0x000fea0003800200 */
.L_x_31754:
        /* <DEDUP_REMOVED lines=13> */
.L_x_31757:
[----:B------:R-:W-:Y:S05]  /*2320*/  BSYNC.RECONVERGENT B2 ;  /* 0x0000000000027941 */ /* 0x000fea0003800200 */
.L_x_31756:
        /* <DEDUP_REMOVED lines=13> */
.L_x_31759:
[----:B------:R-:W-:Y:S05]  /*2400*/  BSYNC.RECONVERGENT B2 ;  /* 0x0000000000027941 */ /* 0x000fea0003800200 */
.L_x_31758:
        /* <DEDUP_REMOVED lines=53> */
[----:B------:R3:W-:Y:S01]  /*2760*/  STG.E desc[UR28][R12.64+0x780], R25 ;  /* 0x000780190c007986 */ /* 0x0007e2000c10191c */
[----:B------:R-:W-:Y:S05]  /*2770*/  @!P0 BRA `(.L_x_31760) ;  /* 0xffffffd800b48947 */ /* 0x000fea000383ffff */
[----:B------:R-:W-:Y:S05]  /*2780*/  EXIT ;  /* 0x000000000000794d */ /* 0x000fea0003800000 */
.L_x_31727:
[----:B------:R-:W-:Y:S01]  /*2790*/  BSSY B0, `(.L_x_31761) ;  /* 0x0000007000007945 */ /* 0x000fe20003800000 */
[----:B------:R-:W-:Y:S02]  /*27a0*/  MOV R12, 0x10 ;  /* 0x00000010000c7802 */ /* 0x000fe40000000f00 */
[----:B------:R-:W-:Y:S02]  /*27b0*/  MOV R11, 0x1f ;  /* 0x0000001f000b7802 */ /* 0x000fe40000000f00 */
[----:B------:R-:W-:-:S07]  /*27c0*/  MOV R15, 0xffffffff ;  /* 0xffffffff000f7802 */ /* 0x000fce0000000f00 */
[----:B0-----:R-:W-:Y:S05]  /*27d0*/  WARPSYNC.COLLECTIVE R15, `(.L_x_31762) ;  /* 0x000000000f087348 */ /* 0x001fea0003c00000 */
[----:B------:R1:W2:Y:S02]  /*27e0*/  SHFL.BFLY P6, R14, R13, R12, R11 ;  /* 0x0c00000c0d0e7389 */ /* 0x0002a400000c000b */
[----:B012---:R-:W-:Y:S05]  /*27f0*/  ENDCOLLECTIVE ;  /* 0x000000000000791b */ /* 0x007fea0003800000 */
.L_x_31762:
[----:B------:R-:W-:Y:S05]  /*2800*/  BSYNC B0 ;  /* 0x0000000000007941 */ /* 0x000fea0003800000 */
.L_x_31761:
[----:B------:R-:W-:Y:S01]  /*2810*/  HFMA2 R11, -RZ, RZ, 0, 1.847743988037109375e-06 ;  /* 0x0000001fff0b7431 */ /* 0x000fe200000001ff */
[----:B------:R-:W-:Y:S02]  /*2820*/  FMNMX R13, R13, R14, !PT ;  /* 0x0000000e0d0d7209 */ /* 0x000fe40007800000 */
[----:B------:R-:W-:Y:S02]  /*2830*/  MOV R12, 0x8 ;  /* 0x00000008000c7802 */ /* 0x000fe40000000f00 */
[----:B------:R-:W-:-:S07]  /*2840*/  MOV R15, 0xffffffff ;  /* 0xffffffff000f7802 */ /* 0x000fce0000000f00 */
[----:B------:R-:W-:Y:S05]  /*2850*/  WARPSYNC.COLLECTIVE R15, `(.L_x_31763) ;  /* 0x000000000f087348 */ /* 0x000fea0003c00000 */
[----:B------:R0:W1:Y:S02]  /*2860*/  SHFL.BFLY P6, R14, R13, R12, R11 ;  /* 0x0c00000c0d0e7389 */ /* 0x00006400000c000b */
[----:B01----:R-:W-:Y:S05]  /*2870*/  ENDCOLLECTIVE ;  /* 0x000000000000791b */ /* 0x003fea0003800000 */
.L_x_31763:
[----:B------:R-:W-:Y:S01]  /*2880*/  HFMA2 R12, -RZ, RZ, 0, 2.384185791015625e-07 ;  /* 0x00000004ff0c7431 */ /* 0x000fe200000001ff */
[----:B------:R-:W-:-:S04]  /*2890*/  FMNMX R0, R13, R14, !PT ;  /* 0x0000000e0d007209 */ /* 0x000fc80007800000 */
[----:B------:R-:W-:-:S07]  /*28a0*/  MOV R13, R0 ;  /* 0x00000000000d7202 */ /* 0x000fce0000000f00 */
[----:B------:R-:W-:Y:S05]  /*28b0*/  WARPSYNC.COLLECTIVE R15, `(.L_x_31764) ;  /* 0x000000000f087348 */ /* 0x000fea0003c00000 */
[----:B------:R0:W1:Y:S02]  /*28c0*/  SHFL.BFLY P6, R14, R13, R12, R11 ;  /* 0x0c00000c0d0e7389 */ /* 0x00006400000c000b */
[----:B01----:R-:W-:Y:S05]  /*28d0*/  ENDCOLLECTIVE ;  /* 0x000000000000791b */ /* 0x003fea0003800000 */
.L_x_31764:
[----:B------:R-:W-:Y:S01]  /*28e0*/  HFMA2 R12, -RZ, RZ, 0, 1.1920928955078125e-07 ;  /* 0x00000002ff0c7431 */ /* 0x000fe200000001ff */
[----:B------:R-:W-:-:S04]  /*28f0*/  FMNMX R2, R0, R14, !PT ;  /* 0x0000000e00027209 */ /* 0x000fc80007800000 */
[----:B------:R-:W-:-:S07]  /*2900*/  MOV R13, R2 ;  /* 0x00000002000d7202 */ /* 0x000fce0000000f00 */
[----:B------:R-:W-:Y:S05]  /*2910*/  WARPSYNC.COLLECTIVE R15, `(.L_x_31765) ;  /* 0x000000000f087348 */ /* 0x000fea0003c00000 */
[----:B------:R0:W1:Y:S02]  /*2920*/  SHFL.BFLY P6, R14, R13, R12, R11 ;  /* 0x0c00000c0d0e7389 */ /* 0x00006400000c000b */
[----:B01----:R-:W-:Y:S05]  /*2930*/  ENDCOLLECTIVE ;  /* 0x000000000000791b */ /* 0x003fea0003800000 */
.L_x_31765:
[----:B------:R-:W-:Y:S01]  /*2940*/  HFMA2 R12, -RZ, RZ, 0, 5.9604644775390625e-08 ;  /* 0x00000001ff0c7431 */ /* 0x000fe200000001ff */
[----:B------:R-:W-:-:S04]  /*2950*/  FMNMX R3, R2, R14, !PT ;  /* 0x0000000e02037209 */ /* 0x000fc80007800000 */
[----:B------:R-:W-:-:S07]  /*2960*/  MOV R13, R3 ;  /* 0x00000003000d7202 */ /* 0x000fce0000000f00 */
[----:B------:R-:W-:Y:S05]  /*2970*/  WARPSYNC.COLLECTIVE R15, `(.L_x_31766) ;  /* 0x000000000f087348 */ /* 0x000fea0003c00000 */
[----:B------:R0:W1:Y:S02]  /*2980*/  SHFL.BFLY P6, R14, R13, R12, R11 ;  /* 0x0c00000c0d0e7389 */ /* 0x00006400000c000b */
[----:B01----:R-:W-:Y:S05]  /*2990*/  ENDCOLLECTIVE ;  /* 0x000000000000791b */ /* 0x003fea0003800000 */
.L_x_31766:
[----:B------:R-:W-:Y:S01]  /*29a0*/  HFMA2 R12, -RZ, RZ, 3.7421875, 0 ;  /* 0x437c0000ff0c7431 */ /* 0x000fe200000001ff */
        /* <DEDUP_REMOVED lines=53> */
[----:B------:R-:W-:Y:S01]  /*2d00*/  SHF.L.U32 R2, R17, 0x17, RZ ;  /* 0x0000001711027819 */ /* 0x000fe200000006ff */
[----:B------:R-:W-:Y:S02]  /*2d10*/  FFMA.SAT R17, R32, R11, 0.5 ;  /* 0x3f00000020117423 */ /* 0x000fe4000000200b */
[----:B------:R-:W1:Y:S01]  /*2d20*/  MUFU.EX2 R9, R9 ;  /* 0x0000000900097308 */ /* 0x000e620000000800 */
[-C--:B------:R-:W-:Y:S01]  /*2d30*/  FFMA.RM R13, R13, R12.reuse, 12582913 ;  /* 0x4b4000010d0d7423 */ /* 0x080fe2000000400c */
[----:B------:R-:W-:-:S03]  /*2d40*/  FFMA.RM R17, R17, R12, 12582913 ;  /* 0x4b40000111117423 */ /* 0x000fc6000000400c */
[----:B------:R-:W-:Y:S01]  /*2d50*/  FADD R36, R13, -12583039 ;  /* 0xcb40007f0d247421 */ /* 0x000fe20000000000 */
[----:B0-----:R-:W-:Y:S01]  /*2d60*/  FMUL R3, R3, R10 ;  /* 0x0000000a03037220 */ /* 0x001fe20000400000 */
[----:B------:R-:W-:Y:S02]  /*2d70*/  FADD R10, R15, -12583039 ;  /* 0xcb40007f0f0a7421 */ /* 0x000fe40000000000 */
        /* <DEDUP_REMOVED lines=34> */
[----:B------:R-:W1:Y:S01]  /*2fa0*/  MUFU.EX2 R16, R16 ;  /* 0x0000001000107308 */ /* 0x000e620000000800 */
[----:B------:R-:W-:Y:S01]  /*2fb0*/  FFMA.RM R15, R15, R12, 12582913 ;  /* 0x4b4000010f0f7423 */ /* 0x000fe2000000400c */
[----:B0-----:R-:W-:Y:S01]  /*2fc0*/  FMUL R8, R8, R13 ;  /* 0x0000000d08087220 */ /* 0x001fe20000400000 */
[----:B------:R-:W-:Y:S02]  /*2fd0*/  FADD R13, R17, -12583039 ;  /* 0xcb40007f110d7421 */ /* 0x000fe40000000000 */
[C---:B------:R-:W-:Y:S01]  /*2fe0*/  FADD R17, R15.reuse, -12583039 ;  /* 0xcb40007f0f117421 */ /* 0x040fe20000000000 */
[----:B------:R-:W-:Y:S01]  /*2ff0*/  SHF.L.U32 R15, R15, 0x17, RZ ;  /* 0x000000170f0f7819 */ /* 0x000fe200000006ff */
[----:B------:R-:W-:Y:S02]  /*3000*/  FFMA R13, R32, 1.4426950216293334961, -R13 ;  /* 0x3fb8aa3b200d7823 */ /* 0x000fe4000000080d */
[----:B------:R-:W-:Y:S02]  /*3010*/  FFMA R17, R14, 1.4426950216293334961, -R17 ;  /* 0x3fb8aa3b0e117823 */ /* 0x000fe40000000811 */
[----:B------:R-:W-:-:S02]  /*3020*/  FFMA R13, R32, 1.925963033500011079e-08, R13 ;  /* 0x32a57060200d7823 */ /* 0x000fc4000000000d */
        /* <DEDUP_REMOVED lines=19> */
[C---:B------:R-:W-:Y:S02]  /*3160*/  FFMA R19, R18.reuse, 1.4426950216293334961, -R19 ;  /* 0x3fb8aa3b12137823 */ /* 0x040fe40000000813 */
[----:B------:R-:W0:Y:S02]  /*3170*/  MUFU.EX2 R14, R13 ;  /* 0x0000000d000e7308 */ /* 0x000e240000000800 */
[----:B------:R-:W-:-:S06]  /*3180*/  FFMA R19, R18, 1.925963033500011079e-08, R19 ;  /* 0x32a5706012137823 */ /* 0x000fcc0000000013 */
[----:B------:R1:W2:Y:S02]  /*3190*/  MUFU.EX2 R18, R19 ;  /* 0x0000001300127308 */ /* 0x0002a40000000800 */
[----:B-1----:R-:W-:-:S05]  /*31a0*/  SHF.L.U32 R19, R21, 0x17, RZ ;  /* 0x0000001715137819 */ /* 0x002fca00000006ff */
[----:B0-----:R-:W-:Y:S01]  /*31b0*/  FMUL R19, R19, R14 ;  /* 0x0000000e13137220 */ /* 0x001fe20000400000 */
[----:B--2---:R-:W-:Y:S01]  /*31c0*/  FMUL R18, R15, R18 ;  /* 0x000000120f127220 */ /* 0x004fe20000400000 */
        /* <DEDUP_REMOVED lines=38> */
.L_x_31767:
[----:B------:R-:W-:Y:S02]  /*3430*/  HFMA2 R12, -RZ, RZ, 0, 4.76837158203125e-07 ;  /* 0x00000008ff0c7431 */ /* 0x000fe400000001ff */
[----:B------:R-:W-:-:S05]  /*3440*/  FADD R24, R13, R14 ;  /* 0x0000000e0d187221 */ /* 0x000fca0000000000 */
[----:B------:R-:W-:-:S07]  /*3450*/  MOV R13, R24 ;  /* 0x00000018000d7202 */ /* 0x000fce0000000f00 */
[----:B------:R-:W-:Y:S05]  /*3460*/  WARPSYNC.COLLECTIVE R15, `(.L_x_31768) ;  /* 0x000000000f087348 */ /* 0x000fea0003c00000 */
[----:B------:R0:W1:Y:S02]  /*3470*/  SHFL.BFLY P6, R14, R13, R12, R11 ;  /* 0x0c00000c0d0e7389 */ /* 0x00006400000c000b */
[----:B01----:R-:W-:Y:S05]  /*3480*/  ENDCOLLECTIVE ;  /* 0x000000000000791b */ /* 0x003fea0003800000 */
.L_x_31768:
[----:B------:R-:W-:Y:S02]  /*3490*/  HFMA2 R12, -RZ, RZ, 0, 2.384185791015625e-07 ;  /* 0x00000004ff0c7431 */ /* 0x000fe400000001ff */
[----:B------:R-:W-:-:S05]  /*34a0*/  FADD R25, R24, R14 ;  /* 0x0000000e18197221 */ /* 0x000fca0000000000 */
[----:B------:R-:W-:-:S07]  /*34b0*/  MOV R13, R25 ;  /* 0x00000019000d7202 */ /* 0x000fce0000000f00 */
[----:B------:R-:W-:Y:S05]  /*34c0*/  WARPSYNC.COLLECTIVE R15, `(.L_x_31769) ;  /* 0x000000000f087348 */ /* 0x000fea0003c00000 */
[----:B------:R0:W1:Y:S02]  /*34d0*/  SHFL.BFLY P6, R14, R13, R12, R11 ;  /* 0x0c00000c0d0e7389 */ /* 0x00006400000c000b */
[----:B01----:R-:W-:Y:S05]  /*34e0*/  ENDCOLLECTIVE ;  /* 0x000000000000791b */ /* 0x003fea0003800000 */
.L_x_31769:
[----:B------:R-:W-:Y:S02]  /*34f0*/  HFMA2 R12, -RZ, RZ, 0, 1.1920928955078125e-07 ;  /* 0x00000002ff0c7431 */ /* 0x000fe400000001ff */
[----:B------:R-:W-:-:S05]  /*3500*/  FADD R26, R25, R14 ;  /* 0x0000000e191a7221 */ /* 0x000fca0000000000 */
[----:B------:R-:W-:-:S07]  /*3510*/  MOV R13, R26 ;  /* 0x0000001a000d7202 */ /* 0x000fce0000000f00 */
[----:B------:R-:W-:Y:S05]  /*3520*/  WARPSYNC.COLLECTIVE R15, `(.L_x_31770) ;  /* 0x000000000f087348 */ /* 0x000fea0003c00000 */
[----:B------:R0:W1:Y:S02]  /*3530*/  SHFL.BFLY P6, R14, R13, R12, R11 ;  /* 0x0c00000c0d0e7389 */ /* 0x00006400000c000b */
[----:B01----:R-:W-:Y:S05]  /*3540*/  ENDCOLLECTIVE ;  /* 0x000000000000791b */ /* 0x003fea0003800000 */
.L_x_31770:
[----:B------:R-:W-:Y:S02]  /*3550*/  HFMA2 R12, -RZ, RZ, 0, 5.9604644775390625e-08 ;  /* 0x00000001ff0c7431 */ /* 0x000fe400000001ff */
[----:B------:R-:W-:-:S05]  /*3560*/  FADD R27, R26, R14 ;  /* 0x0000000e1a1b7221 */ /* 0x000fca0000000000 */
[----:B------:R-:W-:-:S07]  /*3570*/  MOV R13, R27 ;  /* 0x0000001b000d7202 */ /* 0x000fce0000000f00 */
[----:B------:R-:W-:Y:S05]  /*3580*/  WARPSYNC.COLLECTIVE R15, `(.L_x_31771) ;  /* 0x000000000f087348 */ /* 0x000fea0003c00000 */
[----:B------:R0:W1:Y:S02]  /*3590*/  SHFL.BFLY P6, R14, R13, R12, R11 ;  /* 0x0c00000c0d0e7389 */ /* 0x00006400000c000b */
[----:B01----:R-:W-:Y:S05]  /*35a0*/  ENDCOLLECTIVE ;  /* 0x000000000000791b */ /* 0x003fea0003800000 */
.L_x_31771:
[----:B------:R-:W-:Y:S05]  /*35b0*/  BRA `(.L_x_31772) ;  /* 0xffffffe000147947 */ /* 0x000fea000383ffff */
        .weak           $__internal_509_$__cuda_sm3x_div_rn_noftz_f32_slowpath
        .type           $__internal_509_$__cuda_sm3x_div_rn_noftz_f32_slowpath,@function
        .size           $__internal_509_$__cuda_sm3x_div_rn_noftz_f32_slowpath,(.L_x_37886 - $__internal_509_$__cuda_sm3x_div_rn_noftz_f32_slowpath)
$__internal_509_$__cuda_sm3x_div_rn_noftz_f32_slowpath:
        /* <DEDUP_REMOVED lines=35> */
.L_x_31774:
        /* <DEDUP_REMOVED lines=51> */
.L_x_31781:
[----:B------:R-:W-:-:S04]  /*3b20*/  LOP3.LUT R4, R4, 0x80000000, RZ, 0xc0, !PT ;  /* 0x8000000004047812 */ /* 0x000fc800078ec0ff */
[----:B------:R-:W-:Y:S01]  /*3b30*/  LOP3.LUT R4, R4, 0x7f800000, RZ, 0xfc, !PT ;  /* 0x7f80000004047812 */ /* 0x000fe200078efcff */
[----:B------:R-:W-:Y:S06]  /*3b40*/  BRA `(.L_x_31782) ;  /* 0x0000000000047947 */ /* 0x000fec0003800000 */
.L_x_31780:
[----:B------:R-:W-:-:S07]  /*3b50*/  LEA R4, R33, R4, 0x17 ;  /* 0x0000000421047211 */ /* 0x000fce00078eb8ff */
.L_x_31782:
[----:B------:R-:W-:Y:S05]  /*3b60*/  BSYNC.RECONVERGENT B1 ;  /* 0x0000000000017941 */ /* 0x000fea0003800200 */
.L_x_31779:
[----:B------:R-:W-:Y:S05]  /*3b70*/  BRA `(.L_x_31783) ;  /* 0x0000000000207947 */ /* 0x000fea0003800000 */
.L_x_31778:
[----:B------:R-:W-:-:S04]  /*3b80*/  LOP3.LUT R4, R25, 0x80000000, R4, 0x48, !PT ;  /* 0x8000000019047812 */ /* 0x000fc800078e4804 */
[----:B------:R-:W-:Y:S01]  /*3b90*/  LOP3.LUT R4, R4, 0x7f800000, RZ, 0xfc, !PT ;  /* 0x7f80000004047812 */ /* 0x000fe200078efcff */
[----:B------:R-:W-:Y:S06]  /*3ba0*/  BRA `(.L_x_31783) ;  /* 0x0000000000147947 */ /* 0x000fec0003800000 */
.L_x_31777:
[----:B------:R-:W-:Y:S01]  /*3bb0*/  LOP3.LUT R4, R25, 0x80000000, R4, 0x48, !PT ;  /* 0x8000000019047812 */ /* 0x000fe200078e4804 */
[----:B------:R-:W-:Y:S06]  /*3bc0*/  BRA `(.L_x_31783) ;  /* 0x00000000000c7947 */ /* 0x000fec0003800000 */
.L_x_31776:
[----:B------:R-:W0:Y:S01]  /*3bd0*/  MUFU.RSQ R4, -QNAN ;  /* 0xffc0000000047908 */ /* 0x000e220000001400 */
[----:B------:R-:W-:Y:S05]  /*3be0*/  BRA `(.L_x_31783) ;  /* 0x0000000000047947 */ /* 0x000fea0003800000 */
.L_x_31775:
[----:B------:R-:W-:-:S07]  /*3bf0*/  FADD.FTZ R4, R4, R11 ;  /* 0x0000000b04047221 */ /* 0x000fce0000010000 */
.L_x_31783:
[----:B------:R-:W-:Y:S05]  /*3c00*/  BSYNC.RECONVERGENT B0 ;  /* 0x0000000000007941 */ /* 0x000fea0003800200 */
.L_x_31773:
[----:B------:R-:W-:-:S04]  /*3c10*/  HFMA2 R13, -RZ, RZ, 0, 0 ;  /* 0x00000000ff0d7431 */ /* 0x000fc800000001ff */
[----:B0-----:R-:W-:Y:S05]  /*3c20*/  RET.REL.NODEC R12 `(_Z15SoftmaxWarpImplI24ElementwiseScaleMaskLoadIffbE11DirectStoreIffEfLi1ELi16ELi32ELi1ELb0EL9Algorithm0EEvT_T0_ll) ;  /* 0xffffffc00cf47950 */ /* 0x001fea0003c3ffff */
.L_x_31784:
        /* <DEDUP_REMOVED lines=13> */
.L_x_37886:


//--------------------- .text._Z15SoftmaxWarpImplI24ElementwiseScaleMaskLoadIffbE11DirectStoreIffEfLi1ELi15ELi32ELi1ELb1EL9Algorithm0EEvT_T0_ll --------------------------
	.section	.text._Z15SoftmaxWarpImplI24ElementwiseScaleMaskLoadIffbE11DirectStoreIffEfLi1ELi15ELi32ELi1ELb1EL9Algorithm0EEvT_T0_ll,"ax",@progbits
	.align	128
        .global         _Z15SoftmaxWarpImplI24ElementwiseScaleMaskLoadIffbE11DirectStoreIffEfLi1ELi15ELi32ELi1ELb1EL9Algorithm0EEvT_T0_ll
        .type           _Z15SoftmaxWarpImplI24ElementwiseScaleMaskLoadIffbE11DirectStoreIffEfLi1ELi15ELi32ELi1ELb1EL9Algorithm0EEvT_T0_ll,@function
        .size           _Z15SoftmaxWarpImplI24ElementwiseScaleMaskLoadIffbE11DirectStoreIffEfLi1ELi15ELi32ELi1ELb1EL9Algorithm0EEvT_T0_ll,(.L_x_37887 - _Z15SoftmaxWarpImplI24ElementwiseScaleMaskLoadIffbE11DirectStoreIffEfLi1ELi15ELi32ELi1ELb1EL9Algorithm0EEvT_T0_ll)
        .other          _Z15SoftmaxWarpImplI24ElementwiseScaleMaskLoadIffbE11DirectStoreIffEfLi1ELi15ELi32ELi1ELb1EL9Algorithm0EEvT_T0_ll,@"STO_CUDA_ENTRY STV_DEFAULT"
_Z15SoftmaxWarpImplI24ElementwiseScaleMaskLoadIffbE11DirectStoreIffEfLi1ELi15ELi32ELi1ELb1EL9Algorithm0EEvT_T0_ll:
.text._Z15SoftmaxWarpImplI24ElementwiseScaleMaskLoadIffbE11DirectStoreIffEfLi1ELi15ELi32ELi1ELb1EL9Algorithm0EEvT_T0_ll:
        /* <DEDUP_REMOVED lines=26> */
.L_x_31785:
        /* <DEDUP_REMOVED lines=28> */
.L_x_31818:
[----:B------:R-:W-:Y:S01]  /*0360*/  ISETP.GE.U32.AND P0, PT, R26, UR44, PT ;  /* 0x0000002c1a007c0c */ /* 0x000fe2000bf06070 */
[----:B-1----:R-:W-:Y:S01]  /*0370*/  IMAD R5, R21, UR48, RZ ;  /* 0x0000003015057c24 */ /* 0x002fe2000f8e02ff */
[----:B------:R-:W-:Y:S01]  /*0380*/  MOV R2, R26 ;  /* 0x0000001a00027202 */ /* 0x000fe20000000f00 */
[----:B------:R-:W-:Y:S01]  /*0390*/  IMAD.MOV.U32 R3, RZ, RZ, RZ ;  /* 0x000000ffff037224 */ /* 0x000fe200078e00ff */
        /* <DEDUP_REMOVED lines=25> */
[----:B------:R-:W1:Y:S01]  /*0530*/  @!P3 LDG.E R6, desc[UR4][R4.64+0x80] ;  /* 0x000080040406b981 */ /* 0x000e62000c1e1900 */
[----:B------:R-:W-:-:S07]  /*0540*/  ISETP.GE.U32.AND P1, PT, R38, UR44, PT ;  /* 0x0000002c26007c0c */ /* 0x000fce000bf26070 */
[C---:B------:R-:W-:Y:S02]  /*0550*/  @!P2 R2UR UR6, R22.reuse ;  /* 0x000000001606a2ca */ /* 0x040fe400000e0000 */
[C---:B------:R-:W-:Y:S02]  /*0560*/  @!P2 R2UR UR7, R23.reuse ;  /* 0x000000001707a2ca */ /* 0x040fe400000e0000 */
[----:B------:R-:W-:Y:S02]  /*0570*/  @!P2 R2UR UR4, R22 ;  /* 0x000000001604a2ca */ /* 0x000fe400000e0000 */
[----:B------:R-:W-:Y:S02]  /*0580*/  @!P2 R2UR UR5, R23 ;  /* 0x000000001705a2ca */ /* 0x000fe400000e0000 */
[----:B------:R-:W-:-:S07]  /*0590*/  ISETP.GE.AND.EX P1, PT, RZ, UR45, PT, P1 ;  /* 0x0000002dff007c0c */ /* 0x000fce000bf26310 */
[----:B------:R-:W4:Y:S04]  /*05a0*/  @!P2 LDG.E.U8 R9, desc[UR6][R2.64+0x40] ;  /* 0x000040060209a981 */ /* 0x000f28000c1e1100 */
[----:B------:R-:W5:Y:S02]  /*05b0*/  @!P2 LDG.E R8, desc[UR4][R4.64+0x100] ;  /* 0x000100040408a981 */ /* 0x000f64000c1e1900 */
[C---:B------:R-:W-:Y:S02]  /*05c0*/  @!P1 R2UR UR6, R22.reuse ;  /* 0x00000000160692ca */ /* 0x040fe400000e0000 */
[----:B------:R-:W-:Y:S02]  /*05d0*/  @!P1 R2UR UR7, R23 ;  /* 0x00000000170792ca */ /* 0x000fe400000e0000 */
[----:B------:R-:W-:-:S02]  /*05e0*/  @!P1 R2UR UR4, R22 ;  /* 0x00000000160492ca */ /* 0x000fc400000e0000 */
        /* <DEDUP_REMOVED lines=20> */
[----:B------:R-:W-:Y:S01]  /*0730*/  IMAD.MOV.U32 R59, RZ, RZ, -0x800000 ;  /* 0xff800000ff3b7424 */ /* 0x000fe200078e00ff */
[----:B------:R-:W-:Y:S02]  /*0740*/  MOV R55, 0xff800000 ;  /* 0xff80000000377802 */ /* 0x000fe40000000f00 */
        /* <DEDUP_REMOVED lines=8> */
[----:B------:R-:W-:-:S04]  /*07d0*/  ISETP.GE.U32.AND P4, PT, R35, UR44, PT ;  /* 0x0000002c23007c0c */ /* 0x000fc8000bf86070 */
[----:B------:R-:W-:Y:S02]  /*07e0*/  ISETP.GE.AND.EX P4, PT, RZ, UR45, PT, P4 ;  /* 0x0000002dff007c0c */ /* 0x000fe4000bf86340 */
[----:B0-----:R-:W-:-:S11]  /*07f0*/  @!P0 FMNMX R13, R0, -INF , !PT ;  /* 0xff800000000d8809 */ /* 0x001fd60007800000 */
[----:B------:R-:W-:Y:S02]  /*0800*/  @!P4 R2UR UR6, R22 ;  /* 0x000000001606c2ca */ /* 0x000fe400000e0000 */
[----:B------:R-:W-:Y:S01]  /*0810*/  @!P4 R2UR UR7, R23 ;  /* 0x000000001707c2ca */ /* 0x000fe200000e0000 */
[----:B-----5:R-:W-:Y:S01]  /*0820*/  @!P2 FMUL R8, R8, R7 ;  /* 0x000000070808a220 */ /* 0x020fe20000400000 */
[----:B------:R-:W-:Y:S01]  /*0830*/  @!P4 R2UR UR4, R22 ;  /* 0x000000001604c2ca */ /* 0x000fe200000e0000 */
[----:B------:R-:W0:Y:S01]  /*0840*/  @!P1 LDC R7, c[0x0][0x39c] ;  /* 0x0000e700ff079b82 */ /* 0x000e220000000800 */
[-C--:B-1----:R-:W-:Y:S02]  /*0850*/  @!P3 MOV R57, R6.reuse ;  /* 0x000000060039b202 */ /* 0x082fe40000000f00 */
[----:B------:R-:W-:Y:S02]  /*0860*/  @!P3 FMNMX R13, R13, R6, !PT ;  /* 0x000000060d0db209 */ /* 0x000fe40007800000 */
[----:B----4-:R-:W-:-:S02]  /*0870*/  ISETP.NE.OR P3, PT, R9, RZ, P2 ;  /* 0x000000ff0900720c */ /* 0x010fc40001765670 */
[----:B------:R-:W-:Y:S01]  /*0880*/  @!P4 R2UR UR5, R23 ;  /* 0x000000001705c2ca */ /* 0x000fe200000e0000 */
[----:B------:R-:W1:Y:S02]  /*0890*/  @!P6 LDC R9, c[0x0][0x39c] ;  /* 0x0000e700ff09eb82 */ /* 0x000e640000000800 */
[----:B------:R-:W2:Y:S06]  /*08a0*/  @!P4 LDG.E.U8 R17, desc[UR6][R2.64+0xc0] ;  /* 0x0000c0060211c981 */ /* 0x000eac000c1e1100 */
[----:B------:R-:W3:Y:S08]  /*08b0*/  @!P5 LDC R6, c[0x0][0x39c] ;  /* 0x0000e700ff06db82 */ /* 0x000ef00000000800 */
[----:B------:R-:W4:Y:S01]  /*08c0*/  @!P3 LDC R8, c[0x0][0x398] ;  /* 0x0000e600ff08bb82 */ /* 0x000f220000000800 */
[----:B------:R-:W-:Y:S01]  /*08d0*/  ISETP.NE.OR P3, PT, R11, RZ, P1 ;  /* 0x000000ff0b00720c */ /* 0x000fe20000f65670 */
[----:B0-----:R-:W-:-:S02]  /*08e0*/  @!P1 FMUL R10, R10, R7 ;  /* 0x000000070a0a9220 */ /* 0x001fc40000400000 */
[----:B------:R-:W5:Y:S10]  /*08f0*/  @!P4 LDG.E R7, desc[UR4][R4.64+0x300] ;  /* 0x000300040407c981 */ /* 0x000f74000c1e1900 */
[----:B------:R-:W0:Y:S01]  /*0900*/  @!P3 LDC R10, c[0x0][0x398] ;  /* 0x0000e600ff0abb82 */ /* 0x000e220000000800 */
[----:B----4-:R-:W-:-:S02]  /*0910*/  @!P2 FMNMX R13, R13, R8, !PT ;  /* 0x000000080d0da209 */ /* 0x010fc40007800000 */
[----:B------:R-:W-:Y:S02]  /*0920*/  @!P2 MOV R59, R8 ;  /* 0x00000008003ba202 */ /* 0x000fe40000000f00 */
[----:B------:R-:W-:-:S04]  /*0930*/  ISETP.GE.U32.AND P2, PT, R34, UR44, PT ;  /* 0x0000002c22007c0c */ /* 0x000fc8000bf46070 */
[----:B------:R-:W-:Y:S02]  /*0940*/  ISETP.GE.AND.EX P3, PT, RZ, UR45, PT, P2 ;  /* 0x0000002dff007c0c */ /* 0x000fe4000bf66320 */
[----:B------:R-:W-:-:S04]  /*0950*/  ISETP.GE.U32.AND P2, PT, R33, UR44, PT ;  /* 0x0000002c21007c0c */ /* 0x000fc8000bf46070 */
[----:B------:R-:W-:-:S07]  /*0960*/  ISETP.GE.AND.EX P2, PT, RZ, UR45, PT, P2 ;  /* 0x0000002dff007c0c */ /* 0x000fce000bf46320 */
[C---:B------:R-:W-:Y:S02]  /*0970*/  @!P3 R2UR UR6, R22.reuse ;  /* 0x000000001606b2ca */ /* 0x040fe400000e0000 */
[C---:B------:R-:W-:Y:S02]  /*0980*/  @!P3 R2UR UR7, R23.reuse ;  /* 0x000000001707b2ca */ /* 0x040fe400000e0000 */
[----:B------:R-:W-:Y:S02]  /*0990*/  @!P3 R2UR UR4, R22 ;  /* 0x000000001604b2ca */ /* 0x000fe400000e0000 */
[----:B------:R-:W-:Y:S02]  /*09a0*/  @!P3 R2UR UR5, R23 ;  /* 0x000000001705b2ca */ /* 0x000fe400000e0000 */
[-C--:B0-----:R-:W-:Y:S02]  /*09b0*/  @!P1 FMNMX R13, R13, R10.reuse, !PT ;  /* 0x0000000a0d0d9209 */ /* 0x081fe40007800000 */
[----:B------:R-:W-:-:S02]  /*09c0*/  @!P1 MOV R55, R10 ;  /* 0x0000000a00379202 */ /* 0x000fc40000000f00 */
[----:B------:R-:W-:-:S03]  /*09d0*/  ISETP.NE.OR P1, PT, R14, RZ, P6 ;  /* 0x000000ff0e00720c */ /* 0x000fc60003725670 */
[----:B------:R-:W4:Y:S01]  /*09e0*/  @!P3 LDG.E.U8 R18, desc[UR6][R2.64+0xe0] ;  /* 0x0000e0060212b981 */ /* 0x000f22000c1e1100 */
[----:B------:R-:W-:Y:S01]  /*09f0*/  @!P2 R2UR UR6, R22 ;  /* 0x000000001606a2ca */ /* 0x000fe200000e0000 */
[----:B-1----:R-:W-:Y:S01]  /*0a00*/  @!P6 FMUL R12, R12, R9 ;  /* 0x000000090c0ce220 */ /* 0x002fe20000400000 */
[C---:B------:R-:W-:Y:S01]  /*0a10*/  @!P2 R2UR UR7, R23.reuse ;  /* 0x000000001707a2ca */ /* 0x040fe200000e0000 */
[----:B------:R-:W4:Y:S01]  /*0a20*/  @!P3 LDG.E R8, desc[UR4][R4.64+0x380] ;  /* 0x000380040408b981 */ /* 0x000f22000c1e1900 */
[----:B------:R-:W-:Y:S02]  /*0a30*/  @!P2 R2UR UR4, R22 ;  /* 0x000000001604a2ca */ /* 0x000fe400000e0000 */
[----:B------:R-:W-:-:S03]  /*0a40*/  @!P2 R2UR UR5, R23 ;  /* 0x000000001705a2ca */ /* 0x000fc600000e0000 */
[----:B------:R-:W0:Y:S01]  /*0a50*/  @!P1 LDC R12, c[0x0][0x398] ;  /* 0x0000e600ff0c9b82 */ /* 0x000e220000000800 */
[----:B------:R-:W-:-:S04]  /*0a60*/  ISETP.GE.U32.AND P1, PT, R32, UR44, PT ;  /* 0x0000002c20007c0c */ /* 0x000fc8000bf26070 */
[----:B------:R-:W-:Y:S01]  /*0a70*/  ISETP.GE.AND.EX P1, PT, RZ, UR45, PT, P1 ;  /* 0x0000002dff007c0c */ /* 0x000fe2000bf26310 */
[----:B------:R-:W4:Y:S04]  /*0a80*/  @!P2 LDG.E.U8 R10, desc[UR6][R2.64+0x100] ;  /* 0x00010006020aa981 */ /* 0x000f28000c1e1100 */
[----:B------:R-:W4:Y:S08]  /*0a90*/  @!P2 LDG.E R9, desc[UR4][R4.64+0x400] ;  /* 0x000400040409a981 */ /* 0x000f30000c1e1900 */
[----:B------:R-:W-:-:S02]  /*0aa0*/  @!P1 R2UR UR6, R22 ;  /* 0x00000000160692ca */ /* 0x000fc400000e0000 */
[C---:B------:R-:W-:Y:S02]  /*0ab0*/  @!P1 R2UR UR7, R23.reuse ;  /* 0x00000000170792ca */ /* 0x040fe400000e0000 */
[----:B------:R-:W-:Y:S02]  /*0ac0*/  @!P1 R2UR UR4, R22 ;  /* 0x00000000160492ca */ /* 0x000fe400000e0000 */
[----:B------:R-:W-:Y:S02]  /*0ad0*/  @!P1 R2UR UR5, R23 ;  /* 0x00000000170592ca */ /* 0x000fe400000e0000 */
[----:B------:R-:W-:Y:S01]  /*0ae0*/  MOV R53, 0xff800000 ;  /* 0xff80000000357802 */ /* 0x000fe20000000f00 */
[----:B0-----:R-:W-:Y:S01]  /*0af0*/  @!P6 IMAD.MOV.U32 R53, RZ, RZ, R12 ;  /* 0x000000ffff35e224 */ /* 0x001fe200078e000c */
[----:B------:R-:W-:-:S05]  /*0b00*/  @!P6 FMNMX R13, R13, R12, !PT ;  /* 0x0000000c0d0de209 */ /* 0x000fca0007800000 */
[----:B------:R-:W4:Y:S01]  /*0b10*/  @!P1 LDG.E.U8 R12, desc[UR6][R2.64+0x120] ;  /* 0x00012006020c9981 */ /* 0x000f22000c1e1100 */
[----:B------:R-:W-:-:S03]  /*0b20*/  ISETP.NE.OR P6, PT, R16, RZ, P5 ;  /* 0x000000ff1000720c */ /* 0x000fc60002fc5670 */
[----:B------:R-:W4:Y:S01]  /*0b30*/  @!P1 LDG.E R11, desc[UR4][R4.64+0x480] ;  /* 0x00048004040b9981 */ /* 0x000f22000c1e1900 */
[----:B---3--:R-:W-:-:S09]  /*0b40*/  @!P5 FMUL R6, R15, R6 ;  /* 0x000000060f06d220 */ /* 0x008fd20000400000 */
[----:B------:R-:W0:Y:S01]  /*0b50*/  @!P6 LDC R6, c[0x0][0x398] ;  /* 0x0000e600ff06eb82 */ /* 0x000e220000000800 */
[----:B------:R-:W-:-:S04]  /*0b60*/  ISETP.GE.U32.AND P6, PT, R31, UR44, PT ;  /* 0x0000002c1f007c0c */ /* 0x000fc8000bfc6070 */
[----:B------:R-:W-:-:S13]  /*0b70*/  ISETP.GE.AND.EX P6, PT, RZ, UR45, PT, P6 ;  /* 0x0000002dff007c0c */ /* 0x000fda000bfc6360 */
[----:B------:R-:W-:Y:S02]  /*0b80*/  @!P6 R2UR UR4, R22 ;  /* 0x000000001604e2ca */ /* 0x000fe400000e0000 */
[----:B------:R-:W-:-:S13]  /*0b90*/  @!P6 R2UR UR5, R23 ;  /* 0x000000001705e2ca */ /* 0x000fda00000e0000 */
[----:B------:R-:W3:Y:S04]  /*0ba0*/  @!P6 LDG.E R14, desc[UR4][R4.64+0x500] ;  /* 0x00050004040ee981 */ /* 0x000ee8000c1e1900 */
[----:B------:R-:W3:Y:S01]  /*0bb0*/  @!P6 LDG.E.U8 R15, desc[UR4][R2.64+0x140] ;  /* 0x00014004020fe981 */ /* 0x000ee2000c1e1100 */
[----:B------:R-:W-:Y:S02]  /*0bc0*/  MOV R43, 0xff800000 ;  /* 0xff800000002b7802 */ /* 0x000fe40000000f00 */
[-C--:B0-----:R-:W-:Y:S02]  /*0bd0*/  @!P5 FMNMX R13, R13, R6.reuse, !PT ;  /* 0x000000060d0dd209 */ /* 0x081fe40007800000 */
[----:B------:R-:W-:Y:S02]  /*0be0*/  @!P5 MOV R43, R6 ;  /* 0x00000006002bd202 */ /* 0x000fe40000000f00 */
[----:B------:R-:W5:Y:S01]  /*0bf0*/  @!P4 LDC R6, c[0x0][0x39c] ;  /* 0x0000e700ff06cb82 */ /* 0x000f620000000800 */
[----:B------:R-:W-:Y:S01]  /*0c00*/  IMAD.MOV.U32 R19, RZ, RZ, -0x800000 ;  /* 0xff800000ff137424 */ /* 0x000fe200078e00ff */
[----:B--2---:R-:W-:-:S06]  /*0c10*/  ISETP.NE.OR P5, PT, R17, RZ, P4 ;  /* 0x000000ff1100720c */ /* 0x004fcc00027a5670 */
[----:B------:R-:W0:Y:S01]  /*0c20*/  @!P3 LDC R17, c[0x0][0x39c] ;  /* 0x0000e700ff11bb82 */ /* 0x000e220000000800 */
[----:B-----5:R-:W-:-:S07]  /*0c30*/  @!P4 FMUL R6, R7, R6 ;  /* 0x000000060706c220 */ /* 0x020fce0000400000 */
[----:B------:R-:W1:Y:S01]  /*0c40*/  @!P5 LDC R6, c[0x0][0x398] ;  /* 0x0000e600ff06db82 */ /* 0x000e620000000800 */
[----:B------:R-:W-:Y:S02]  /*0c50*/  MOV R7, 0xff800000 ;  /* 0xff80000000077802 */ /* 0x000fe40000000f00 */
[-C--:B-1----:R-:W-:Y:S02]  /*0c60*/  @!P4 MOV R7, R6.reuse ;  /* 0x000000060007c202 */ /* 0x082fe40000000f00 */
[----:B------:R-:W-:-:S03]  /*0c70*/  @!P4 FMNMX R13, R13, R6, !PT ;  /* 0x000000060d0dc209 */ /* 0x000fc60007800000 */
[----:B------:R-:W1:Y:S01]  /*0c80*/  @!P2 LDC R6, c[0x0][0x39c] ;  /* 0x0000e700ff06ab82 */ /* 0x000e620000000800 */
[----:B----4-:R-:W-:Y:S01]  /*0c90*/  ISETP.NE.OR P5, PT, R18, RZ, P3 ;  /* 0x000000ff1200720c */ /* 0x010fe20001fa5670 */
[----:B0-----:R-:W-:-:S12]  /*0ca0*/  @!P3 FMUL R8, R8, R17 ;  /* 0x000000110808b220 */ /* 0x001fd80000400000 */
[----:B------:R-:W0:Y:S01]  /*0cb0*/  @!P5 LDC R8, c[0x0][0x398] ;  /* 0x0000e600ff08db82 */ /* 0x000e220000000800 */
[----:B------:R-:W-:Y:S02]  /*0cc0*/  ISETP.NE.OR P5, PT, R10, RZ, P2 ;  /* 0x000000ff0a00720c */ /* 0x000fe400017a5670 */
[----:B------:R-:W-:Y:S01]  /*0cd0*/  ISETP.GE.U32.AND P4, PT, R30, UR44, PT ;  /* 0x0000002c1e007c0c */ /* 0x000fe2000bf86070 */
[----:B-1----:R-:W-:-:S04]  /*0ce0*/  @!P2 FMUL R6, R9, R6 ;  /* 0x000000060906a220 */ /* 0x002fc80000400000 */
[----:B------:R-:W1:Y:S01]  /*0cf0*/  @!P1 LDC R10, c[0x0][0x39c] ;  /* 0x0000e700ff0a9b82 */ /* 0x000e620000000800 */
[----:B------:R-:W-:-:S07]  /*0d00*/  ISETP.GE.AND.EX P4, PT, RZ, UR45, PT, P4 ;  /* 0x0000002dff007c0c */ /* 0x000fce000bf86340 */
[----:B------:R-:W2:Y:S01]  /*0d10*/  @!P5 LDC R6, c[0x0][0x398] ;  /* 0x0000e600ff06db82 */ /* 0x000ea20000000800 */
[----:B0-----:R-:W-:-:S07]  /*0d20*/  @!P3 MOV R19, R8 ;  /* 0x000000080013b202 */ /* 0x001fce0000000f00 */
[----:B------:R-:W0:Y:S01]  /*0d30*/  @!P4 LDC R41, c[0x0][0x39c] ;  /* 0x0000e700ff29cb82 */ /* 0x000e220000000800 */
[----:B------:R-:W-:Y:S02]  /*0d40*/  @!P3 FMNMX R13, R13, R8, !PT ;  /* 0x000000080d0db209 */ /* 0x000fe40007800000 */
[----:B------:R-:W-:Y:S02]  /*0d50*/  ISETP.GE.U32.AND P3, PT, R29, UR44, PT ;  /* 0x0000002c1d007c0c */ /* 0x000fe4000bf66070 */
[----:B------:R-:W-:Y:S02]  /*0d60*/  @!P4 R2UR UR4, R22 ;  /* 0x000000001604c2ca */ /* 0x000fe400000e0000 */
[----:B------:R-:W-:Y:S02]  /*0d70*/  @!P4 R2UR UR5, R23 ;  /* 0x000000001705c2ca */ /* 0x000fe400000e0000 */
[----:B------:R-:W-:Y:S02]  /*0d80*/  ISETP.NE.OR P5, PT, R12, RZ, P1 ;  /* 0x000000ff0c00720c */ /* 0x000fe40000fa5670 */
[----:B------:R-:W-:Y:S01]  /*0d90*/  ISETP.GE.AND.EX P3, PT, RZ, UR45, PT, P3 ;  /* 0x0000002dff007c0c */ /* 0x000fe2000bf66330 */
[----:B-1----:R-:W-:Y:S01]  /*0da0*/  @!P1 FMUL R8, R11, R10 ;  /* 0x0000000a0b089220 */ /* 0x002fe20000400000 */
[----:B------:R-:W-:Y:S01]  /*0db0*/  MOV R17, 0xff800000 ;  /* 0xff80000000117802 */ /* 0x000fe20000000f00 */
[----:B------:R-:W3:Y:S01]  /*0dc0*/  @!P6 LDC R11, c[0x0][0x39c] ;  /* 0x0000e700ff0beb82 */ /* 0x000ee20000000800 */
[----:B--2---:R-:W-:-:S02]  /*0dd0*/  @!P2 FMNMX R13, R13, R6, !PT ;  /* 0x000000060d0da209 */ /* 0x004fc40007800000 */
[----:B------:R-:W-:-:S03]  /*0de0*/  @!P2 MOV R17, R6 ;  /* 0x000000060011a202 */ /* 0x000fc60000000f00 */
[----:B------:R-:W2:Y:S02]  /*0df0*/  @!P4 LDG.E.U8 R18, desc[UR4][R2.64+0x160] ;  /* 0x000160040212c981 */ /* 0x000ea4000c1e1100 */
[----:B------:R-:W1:Y:S02]  /*0e00*/  @!P5 LDC R8, c[0x0][0x398] ;  /* 0x0000e600ff08db82 */ /* 0x000e640000000800 */
[----:B------:R-:W0:Y:S01]  /*0e10*/  @!P4 LDG.E R6, desc[UR4][R4.64+0x580] ;  /* 0x000580040406c981 */ /* 0x000e22000c1e1900 */
[----:B------:R-:W-:Y:S02]  /*0e20*/  @!P3 R2UR UR6, R22 ;  /* 0x000000001606b2ca */ /* 0x000fe400000e0000 */
[----:B------:R-:W-:Y:S02]  /*0e30*/  @!P3 R2UR UR7, R23 ;  /* 0x000000001707b2ca */ /* 0x000fe400000e0000 */
[----:B------:R-:W-:-:S04]  /*0e40*/  ISETP.GE.U32.AND P2, PT, R28, UR44, PT ;  /* 0x0000002c1c007c0c */ /* 0x000fc8000bf46070 */
[----:B------:R-:W-:Y:S02]  /*0e50*/  ISETP.GE.AND.EX P2, PT, RZ, UR45, PT, P2 ;  /* 0x0000002dff007c0c */ /* 0x000fe4000bf46320 */
[----:B------:R-:W-:Y:S02]  /*0e60*/  @!P3 R2UR UR4, R22 ;  /* 0x000000001604b2ca */ /* 0x000fe400000e0000 */
[----:B------:R-:W-:-:S03]  /*0e70*/  @!P3 R2UR UR5, R23 ;  /* 0x000000001705b2ca */ /* 0x000fc600000e0000 */
[----:B------:R-:W4:Y:S01]  /*0e80*/  @!P3 LDG.E.U8 R10, desc[UR6][R2.64+0x180] ;  /* 0x00018006020ab981 */ /* 0x000f22000c1e1100 */
[----:B------:R-:W-:-:S04]  /*0e90*/  ISETP.GE.U32.AND P5, PT, R27, UR44, PT ;  /* 0x0000002c1b007c0c */ /* 0x000fc8000bfa6070 */
[----:B------:R-:W-:Y:S02]  /*0ea0*/  ISETP.GE.AND.EX P5, PT, RZ, UR45, PT, P5 ;  /* 0x0000002dff007c0c */ /* 0x000fe4000bfa6350 */
[C---:B------:R-:W-:Y:S02]  /*0eb0*/  @!P2 R2UR UR8, R22.reuse ;  /* 0x000000001608a2ca */ /* 0x040fe400000e0000 */
[----:B------:R-:W-:Y:S02]  /*0ec0*/  @!P2 R2UR UR9, R23 ;  /* 0x000000001709a2ca */ /* 0x000fe400000e0000 */
[----:B------:R-:W-:Y:S01]  /*0ed0*/  MOV R9, 0xff800000 ;  /* 0xff80000000097802 */ /* 0x000fe20000000f00 */
[----:B-1----:R-:W-:Y:S01]  /*0ee0*/  @!P1 IMAD.MOV.U32 R9, RZ, RZ, R8 ;  /* 0x000000ffff099224 */ /* 0x002fe200078e0008 */
[----:B------:R-:W-:Y:S02]  /*0ef0*/  @!P1 FMNMX R13, R13, R8, !PT ;  /* 0x000000080d0d9209 */ /* 0x000fe40007800000 */
[----:B------:R-:W5:Y:S01]  /*0f00*/  @!P3 LDG.E R8, desc[UR4][R4.64+0x600] ;  /* 0x000600040408b981 */ /* 0x000f62000c1e1900 */
[----:B------:R-:W-:-:S02]  /*0f10*/  @!P2 R2UR UR4, R22 ;  /* 0x000000001604a2ca */ /* 0x000fc400000e0000 */
[----:B------:R-:W-:-:S04]  /*0f20*/  @!P2 R2UR UR5, R23 ;  /* 0x000000001705a2ca */ /* 0x000fc800000e0000 */
[----:B------:R-:W5:Y:S01]  /*0f30*/  @!P2 LDG.E.U8 R12, desc[UR8][R2.64+0x1a0] ;  /* 0x0001a008020ca981 */ /* 0x000f62000c1e1100 */
[----:B------:R-:W-:Y:S02]  /*0f40*/  @!P5 R2UR UR8, R22 ;  /* 0x000000001608d2ca */ /* 0x000fe400000e0000 */
[C---:B------:R-:W-:Y:S01]  /*0f50*/  @!P5 R2UR UR9, R23.reuse ;  /* 0x000000001709d2ca */ /* 0x040fe200000e0000 */
[----:B---3--:R-:W-:Y:S01]  /*0f60*/  @!P6 FMUL R14, R14, R11 ;  /* 0x0000000b0e0ee220 */ /* 0x008fe20000400000 */
[----:B------:R-:W-:Y:S02]  /*0f70*/  @!P5 R2UR UR6, R22 ;  /* 0x000000001606d2ca */ /* 0x000fe400000e0000 */
[----:B------:R-:W-:Y:S02]  /*0f80*/  @!P5 R2UR UR7, R23 ;  /* 0x000000001707d2ca */ /* 0x000fe400000e0000 */
[----:B------:R-:W3:Y:S01]  /*0f90*/  @!P2 LDG.E R11, desc[UR4][R4.64+0x680] ;  /* 0x00068004040ba981 */ /* 0x000ee2000c1e1900 */
[----:B------:R-:W-:-:S06]  /*0fa0*/  ISETP.NE.OR P1, PT, R15, RZ, P6 ;  /* 0x000000ff0f00720c */ /* 0x000fcc0003725670 */
[----:B------:R-:W3:Y:S04]  /*0fb0*/  @!P5 LDG.E.U8 R16, desc[UR8][R2.64+0x1c0] ;  /* 0x0001c0080210d981 */ /* 0x000ee8000c1e1100 */
[----:B------:R1:W3:Y:S03]  /*0fc0*/  @!P5 LDG.E R15, desc[UR6][R4.64+0x700] ;  /* 0x00070006040fd981 */ /* 0x0002e6000c1e1900 */
[----:B------:R-:W1:Y:S08]  /*0fd0*/  @!P1 LDC R14, c[0x0][0x398] ;  /* 0x0000e600ff0e9b82 */ /* 0x000e700000000800 */
[----:B-1----:R-:W1:Y:S01]  /*0fe0*/  @!P5 LDC R4, c[0x0][0x39c] ;  /* 0x0000e700ff04db82 */ /* 0x002e620000000800 */
[----:B------:R-:W-:Y:S01]  /*0ff0*/  UMOV UR4, 0xffffffff ;  /* 0xffffffff00047882 */ /* 0x000fe20000000000 */
[----:B------:R-:W-:-:S02]  /*1000*/  @!P6 FMNMX R13, R13, R14, !PT ;  /* 0x0000000e0d0de209 */ /* 0x000fc40007800000 */
[----:B------:R-:W-:Y:S02]  /*1010*/  MOV R5, 0xff800000 ;  /* 0xff80000000057802 */ /* 0x000fe40000000f00 */
[----:B------:R-:W-:Y:S01]  /*1020*/  MOV R51, 0xff800000 ;  /* 0xff80000000337802 */ /* 0x000fe20000000f00 */
[----:B------:R-:W-:Y:S01]  /*1030*/  @!P6 IMAD.MOV.U32 R51, RZ, RZ, R14 ;  /* 0x000000ffff33e224 */ /* 0x000fe200078e000e */
[----:B------:R-:W-:Y:S02]  /*1040*/  MOV R49, 0xff800000 ;  /* 0xff80000000317802 */ /* 0x000fe40000000f00 */
[----:B------:R-:W-:Y:S02]  /*1050*/  MOV R47, 0xff800000 ;  /* 0xff800000002f7802 */ /* 0x000fe40000000f00 */
[----:B------:R-:W-:Y:S02]  /*1060*/  MOV R45, 0xff800000 ;  /* 0xff800000002d7802 */ /* 0x000fe40000000f00 */
[----:B------:R-:W-:-:S02]  /*1070*/  @!P0 MOV R5, R0 ;  /* 0x0000000000058202 */ /* 0x000fc40000000f00 */
[----:B--2---:R-:W-:Y:S01]  /*1080*/  ISETP.NE.OR P1, PT, R18, RZ, P4 ;  /* 0x000000ff1200720c */ /* 0x004fe20002725670 */
[----:B0-----:R-:W-:Y:S02]  /*1090*/  @!P4 FMUL R6, R6, R41 ;  /* 0x000000290606c220 */ /* 0x001fe40000400000 */
[----:B------:R-:W5:Y:S10]  /*10a0*/  @!P3 LDC R41, c[0x0][0x39c] ;  /* 0x0000e700ff29bb82 */ /* 0x000f740000000800 */
[----:B------:R-:W0:Y:S01]  /*10b0*/  @!P1 LDC R6, c[0x0][0x398] ;  /* 0x0000e600ff069b82 */ /* 0x000e220000000800 */
[----:B----4-:R-:W-:-:S07]  /*10c0*/  ISETP.NE.OR P1, PT, R10, RZ, P3 ;  /* 0x000000ff0a00720c */ /* 0x010fce0001f25670 */
[----:B------:R-:W3:Y:S01]  /*10d0*/  @!P2 LDC R10, c[0x0][0x39c] ;  /* 0x0000e700ff0aab82 */ /* 0x000ee20000000800 */
[----:B-----5:R-:W-:-:S07]  /*10e0*/  @!P3 FMUL R8, R8, R41 ;  /* 0x000000290808b220 */ /* 0x020fce0000400000 */
[----:B------:R-:W2:Y:S01]  /*10f0*/  @!P1 LDC R8, c[0x0][0x398] ;  /* 0x0000e600ff089b82 */ /* 0x000ea20000000800 */
[----:B------:R-:W-:Y:S01]  /*1100*/  ISETP.NE.OR P1, PT, R12, RZ, P2 ;  /* 0x000000ff0c00720c */ /* 0x000fe20001725670 */
[----:B---3--:R-:W-:-:S12]  /*1110*/  @!P2 FMUL R2, R11, R10 ;  /* 0x0000000a0b02a220 */ /* 0x008fd80000400000 */
[----:B------:R-:W3:Y:S01]  /*1120*/  @!P1 LDC R2, c[0x0][0x398] ;  /* 0x0000e600ff029b82 */ /* 0x000ee20000000800 */
[----:B------:R-:W-:Y:S01]  /*1130*/  ISETP.NE.OR P1, PT, R16, RZ, P5 ;  /* 0x000000ff1000720c */ /* 0x000fe20002f25670 */
[----:B-1----:R-:W-:-:S12]  /*1140*/  @!P5 FMUL R4, R15, R4 ;  /* 0x000000040f04d220 */ /* 0x002fd80000400000 */
[----:B------:R-:W1:Y:S01]  /*1150*/  @!P1 LDC R4, c[0x0][0x398] ;  /* 0x0000e600ff049b82 */ /* 0x000e620000000800 */
[----:B0-----:R-:W-:-:S04]  /*1160*/  @!P4 FMNMX R13, R13, R6, !PT ;  /* 0x000000060d0dc209 */ /* 0x001fc80007800000 */
[----:B--2---:R-:W-:Y:S01]  /*1170*/  @!P3 FMNMX R13, R13, R8, !PT ;  /* 0x000000080d0db209 */ /* 0x004fe20007800000 */
[----:B------:R-:W-:Y:S01]  /*1180*/  @!P3 IMAD.MOV.U32 R47, RZ, RZ, R8 ;  /* 0x000000ffff2fb224 */ /* 0x000fe200078e0008 */
[----:B------:R-:W-:Y:S02]  /*1190*/  MOV R41, 0xff800000 ;  /* 0xff80000000297802 */ /* 0x000fe40000000f00 */
[----:B---3--:R-:W-:Y:S02]  /*11a0*/  @!P2 FMNMX R13, R13, R2, !PT ;  /* 0x000000020d0da209 */ /* 0x008fe40007800000 */
[----:B------:R-:W-:Y:S02]  /*11b0*/  @!P4 MOV R49, R6 ;  /* 0x000000060031c202 */ /* 0x000fe40000000f00 */
[----:B------:R-:W-:Y:S02]  /*11c0*/  @!P2 MOV R45, R2 ;  /* 0x00000002002da202 */ /* 0x000fe40000000f00 */
[----:B-1----:R-:W-:-:S02]  /*11d0*/  @!P5 MOV R41, R4 ;  /* 0x000000040029d202 */ /* 0x002fc40000000f00 */
        /* <DEDUP_REMOVED lines=36> */
[----:B------:R-:W-:Y:S01]  /*1420*/  FADD R41, -R14, R41 ;  /* 0x000000290e297221 */ /* 0x000fe20000000100 */
[----:B------:R-:W-:Y:S02]  /*1430*/  FFMA.SAT R42, R51, R10, 0.5 ;  /* 0x3f000000332a7423 */ /* 0x000fe4000000200a */
[-C--:B------:R-:W-:Y:S01]  /*1440*/  FFMA.RM R8, R2, R11.reuse, 12582913 ;  /* 0x4b40000102087423 */ /* 0x080fe2000000400b */
[-C--:B------:R-:W-:Y:S01]  /*1450*/  FFMA.RM R2, R4, R11.reuse, 12582913 ;  /* 0x4b40000104027423 */ /* 0x080fe2000000400b */
[----:B------:R-:W0:Y:S01]  /*1460*/  MUFU.EX2 R5, R5 ;  /* 0x0000000500057308 */ /* 0x000e220000000800 */
[----:B------:R-:W-:Y:S01]  /*1470*/  FFMA.RM R15, R42, R11, 12582913 ;  /* 0x4b4000012a0f7423 */ /* 0x000fe2000000400b */
[----:B------:R-:W-:Y:S01]  /*1480*/  FADD R4, R8, -12583039 ;  /* 0xcb40007f08047421 */ /* 0x000fe20000000000 */
[C---:B------:R-:W-:Y:S01]  /*1490*/  FADD R6, R2.reuse, -12583039 ;  /* 0xcb40007f02067421 */ /* 0x040fe20000000000 */
[----:B------:R-:W-:-:S02]  /*14a0*/  SHF.L.U32 R2, R2, 0x17, RZ ;  /* 0x0000001702027819 */ /* 0x000fc400000006ff */
[----:B------:R-:W-:Y:S01]  /*14b0*/  FFMA R4, R57, 1.4426950216293334961, -R4 ;  /* 0x3fb8aa3b39047823 */ /* 0x000fe20000000804 */
[----:B------:R-:W-:-:S03]  /*14c0*/  FFMA R6, R59, 1.4426950216293334961, -R6 ;  /* 0x3fb8aa3b3b067823 */ /* 0x000fc60000000806 */
[----:B------:R-:W-:Y:S01]  /*14d0*/  FFMA R57, R57, 1.925963033500011079e-08, R4 ;  /* 0x32a5706039397823 */ /* 0x000fe20000000004 */
[----:B------:R-:W-:Y:S01]  /*14e0*/  FFMA.SAT R4, R55, R10, 0.5 ;  /* 0x3f00000037047423 */ /* 0x000fe2000000200a */
[----:B------:R-:W-:-:S03]  /*14f0*/  FFMA R59, R59, 1.925963033500011079e-08, R6 ;  /* 0x32a570603b3b7823 */ /* 0x000fc60000000006 */
[----:B------:R-:W-:Y:S01]  /*1500*/  FFMA.RM R3, R4, R11, 12582913 ;  /* 0x4b40000104037423 */ /* 0x000fe2000000400b */
[----:B------:R-:W1:Y:S01]  /*1510*/  MUFU.EX2 R57, R57 ;  /* 0x0000003900397308 */ /* 0x000e620000000800 */
[----:B0-----:R-:W-:Y:S01]  /*1520*/  FMUL R6, R0, R5 ;  /* 0x0000000500067220 */ /* 0x001fe20000400000 */
[----:B------:R-:W-:Y:S01]  /*1530*/  SHF.L.U32 R0, R8, 0x17, RZ ;  /* 0x0000001708007819 */ /* 0x000fe200000006ff */
[----:B------:R-:W-:Y:S01]  /*1540*/  FADD R4, R3, -12583039 ;  /* 0xcb40007f03047421 */ /* 0x000fe20000000000 */
[-C--:B------:R-:W-:Y:S01]  /*1550*/  FFMA.SAT R8, R43, R10.reuse, 0.5 ;  /* 0x3f0000002b087423 */ /* 0x080fe2000000200a */
[----:B------:R-:W-:Y:S02]  /*1560*/  SHF.L.U32 R3, R3, 0x17, RZ ;  /* 0x0000001703037819 */ /* 0x000fe400000006ff */
[C---:B------:R-:W-:Y:S01]  /*1570*/  FFMA R4, R55.reuse, 1.4426950216293334961, -R4 ;  /* 0x3fb8aa3b37047823 */ /* 0x040fe20000000804 */
[----:B------:R-:W-:Y:S01]  /*1580*/  FFMA.RM R5, R8, R11, 12582913 ;  /* 0x4b40000108057423 */ /* 0x000fe2000000400b */
[----:B------:R-:W0:Y:S02]  /*1590*/  MUFU.EX2 R59, R59 ;  /* 0x0000003b003b7308 */ /* 0x000e240000000800 */
[----:B------:R-:W-:Y:S01]  /*15a0*/  FFMA R55, R55, 1.925963033500011079e-08, R4 ;  /* 0x32a5706037377823 */ /* 0x000fe20000000004 */
[----:B------:R-:W-:Y:S01]  /*15b0*/  FFMA.SAT R4, R53, R10, 0.5 ;  /* 0x3f00000035047423 */ /* 0x000fe2000000200a */
[C---:B------:R-:W-:Y:S01]  /*15c0*/  FADD R8, R5.reuse, -12583039 ;  /* 0xcb40007f05087421 */ /* 0x040fe20000000000 */
[----:B------:R-:W-:-:S02]  /*15d0*/  IMAD.SHL.U32 R5, R5, 0x800000, RZ ;  /* 0x0080000005057824 */ /* 0x000fc400078e00ff */
[----:B------:R-:W-:Y:S01]  /*15e0*/  FFMA.RM R4, R4, R11, 12582913 ;  /* 0x4b40000104047423 */ /* 0x000fe2000000400b */
[C---:B------:R-:W-:Y:S01]  /*15f0*/  FFMA R8, R43.reuse, 1.4426950216293334961, -R8 ;  /* 0x3fb8aa3b2b087823 */ /* 0x040fe20000000808 */
[----:B-1----:R-:W-:Y:S02]  /*1600*/  FMUL R0, R0, R57 ;  /* 0x0000003900007220 */ /* 0x002fe40000400000 */
[C---:B------:R-:W-:Y:S01]  /*1610*/  FADD R12, R4.reuse, -12583039 ;  /* 0xcb40007f040c7421 */ /* 0x040fe20000000000 */
[----:B------:R-:W-:Y:S01]  /*1620*/  FFMA R43, R43, 1.925963033500011079e-08, R8 ;  /* 0x32a570602b2b7823 */ /* 0x000fe20000000008 */
[----:B------:R-:W-:Y:S01]  /*1630*/  FFMA.SAT R8, R7, R10, 0.5 ;  /* 0x3f00000007087423 */ /* 0x000fe2000000200a */
[----:B------:R-:W-:Y:S01]  /*1640*/  SHF.L.U32 R4, R4, 0x17, RZ ;  /* 0x0000001704047819 */ /* 0x000fe200000006ff */
[C---:B------:R-:W-:Y:S01]  /*1650*/  FFMA R12, R53.reuse, 1.4426950216293334961, -R12 ;  /* 0x3fb8aa3b350c7823 */ /* 0x040fe2000000080c */
[----:B------:R-:W1:Y:S01]  /*1660*/  MUFU.EX2 R16, R43 ;  /* 0x0000002b00107308 */ /* 0x000e620000000800 */
[----:B------:R-:W-:Y:S01]  /*1670*/  FFMA.RM R8, R8, R11, 12582913 ;  /* 0x4b40000108087423 */ /* 0x000fe2000000400b */
[----:B0-----:R-:W-:Y:S01]  /*1680*/  FMUL R2, R2, R59 ;  /* 0x0000003b02027220 */ /* 0x001fe20000400000 */
[----:B------:R-:W-:-:S02]  /*1690*/  FFMA R53, R53, 1.925963033500011079e-08, R12 ;  /* 0x32a5706035357823 */ /* 0x000fc4000000000c */
[----:B------:R-:W-:-:S03]  /*16a0*/  FADD R14, R8, -12583039 ;  /* 0xcb40007f080e7421 */ /* 0x000fc60000000000 */
[----:B------:R-:W0:Y:S01]  /*16b0*/  MUFU.EX2 R12, R55 ;  /* 0x00000037000c7308 */ /* 0x000e220000000800 */
[----:B------:R-:W-:-:S04]  /*16c0*/  FFMA R14, R7, 1.4426950216293334961, -R14 ;  /* 0x3fb8aa3b070e7823 */ /* 0x000fc8000000080e */
[----:B------:R-:W-:Y:S01]  /*16d0*/  FFMA R18, R7, 1.925963033500011079e-08, R14 ;  /* 0x32a5706007127823 */ /* 0x000fe2000000000e */
[----:B------:R-:W-:Y:S01]  /*16e0*/  SHF.L.U32 R7, R8, 0x17, RZ ;  /* 0x0000001708077819 */ /* 0x000fe200000006ff */
[----:B------:R-:W-:Y:S01]  /*16f0*/  FADD R8, R15, -12583039 ;  /* 0xcb40007f0f087421 */ /* 0x000fe20000000000 */
[----:B------:R-:W2:Y:S01]  /*1700*/  MUFU.EX2 R53, R53 ;  /* 0x0000003500357308 */ /* 0x000ea20000000800 */
[----:B-1----:R-:W-:Y:S01]  /*1710*/  FMUL R5, R5, R16 ;  /* 0x0000001005057220 */ /* 0x002fe20000400000 */
[----:B------:R-:W-:Y:S01]  /*1720*/  FFMA.SAT R16, R9, R10, 0.5 ;  /* 0x3f00000009107423 */ /* 0x000fe2000000200a */
[----:B------:R-:W-:Y:S01]  /*1730*/  FFMA R8, R51, 1.4426950216293334961, -R8 ;  /* 0x3fb8aa3b33087823 */ /* 0x000fe20000000808 */
[----:B------:R-:W-:Y:S02]  /*1740*/  IMAD.SHL.U32 R15, R15, 0x800000, RZ ;  /* 0x008000000f0f7824 */ /* 0x000fe400078e00ff */
[----:B------:R-:W-:Y:S01]  /*1750*/  FFMA.RM R13, R16, R11, 12582913 ;  /* 0x4b400001100d7423 */ /* 0x000fe2000000400b */
[----:B------:R-:W-:Y:S01]  /*1760*/  FFMA R51, R51, 1.925963033500011079e-08, R8 ;  /* 0x32a5706033337823 */ /* 0x000fe20000000008 */
[----:B------:R-:W1:Y:S01]  /*1770*/  MUFU.EX2 R18, R18 ;  /* 0x0000001200127308 */ /* 0x000e620000000800 */
[----:B0-----:R-:W-:Y:S01]  /*1780*/  FMUL R3, R3, R12 ;  /* 0x0000000c03037220 */ /* 0x001fe20000400000 */
[----:B------:R-:W-:Y:S01]  /*1790*/  FFMA.SAT R12, R19, R10, 0.5 ;  /* 0x3f000000130c7423 */ /* 0x000fe2000000200a */
[----:B------:R-:W-:-:S03]  /*17a0*/  FADD R16, R13, -12583039 ;  /* 0xcb40007f0d107421 */ /* 0x000fc60000000000 */
[----:B------:R-:W-:Y:S01]  /*17b0*/  FFMA.RM R12, R12, R11, 12582913 ;  /* 0x4b4000010c0c7423 */ /* 0x000fe2000000400b */
[----:B------:R-:W-:Y:S01]  /*17c0*/  FFMA R16, R9, 1.4426950216293334961, -R16 ;  /* 0x3fb8aa3b09107823 */ /* 0x000fe20000000810 */
[----:B--2---:R-:W-:Y:S02]  /*17d0*/  FMUL R4, R4, R53 ;  /* 0x0000003504047220 */ /* 0x004fe40000400000 */
[----:B------:R-:W-:-:S04]  /*17e0*/  FADD R14, R12, -12583039 ;  /* 0xcb40007f0c0e7421 */ /* 0x000fc80000000000 */
[----:B------:R-:W-:Y:S01]  /*17f0*/  FFMA R14, R19, 1.4426950216293334961, -R14 ;  /* 0x3fb8aa3b130e7823 */ /* 0x000fe2000000080e */
[----:B-1----:R-:W-:-:S03]  /*1800*/  FMUL R7, R7, R18 ;  /* 0x0000001207077220 */ /* 0x002fc60000400000 */
[----:B------:R-:W-:Y:S01]  /*1810*/  FFMA R19, R19, 1.925963033500011079e-08, R14 ;  /* 0x32a5706013137823 */ /* 0x000fe2000000000e */
[-C--:B------:R-:W-:Y:S01]  /*1820*/  FFMA.SAT R14, R17, R10.reuse, 0.5 ;  /* 0x3f000000110e7423 */ /* 0x080fe2000000200a */
[----:B------:R-:W-:-:S03]  /*1830*/  FFMA.SAT R18, R41, R10, 0.5 ;  /* 0x3f00000029127423 */ /* 0x000fc6000000200a */
[----:B------:R-:W-:-:S04]  /*1840*/  FFMA.RM R14, R14, R11, 12582913 ;  /* 0x4b4000010e0e7423 */ /* 0x000fc8000000400b */
[----:B------:R-:W-:-:S04]  /*1850*/  FADD R20, R14, -12583039 ;  /* 0xcb40007f0e147421 */ /* 0x000fc80000000000 */
[----:B------:R-:W-:-:S04]  /*1860*/  FFMA R20, R17, 1.4426950216293334961, -R20 ;  /* 0x3fb8aa3b11147823 */ /* 0x000fc80000000814 */
[----:B------:R-:W-:Y:S01]  /*1870*/  FFMA R20, R17, 1.925963033500011079e-08, R20 ;  /* 0x32a5706011147823 */ /* 0x000fe20000000014 */
[----:B------:R-:W-:Y:S01]  /*1880*/  FFMA R17, R9, 1.925963033500011079e-08, R16 ;  /* 0x32a5706009117823 */ /* 0x000fe20000000010 */
[----:B------:R-:W-:Y:S01]  /*1890*/  SHF.L.U32 R9, R12, 0x17, RZ ;  /* 0x000000170c097819 */ /* 0x000fe200000006ff */
[----:B------:R-:W0:Y:S01]  /*18a0*/  MUFU.EX2 R16, R19 ;  /* 0x0000001300107308 */ /* 0x000e220000000800 */
[----:B------:R-:W-:-:S04]  /*18b0*/  FFMA.SAT R12, R47, R10, 0.5 ;  /* 0x3f0000002f0c7423 */ /* 0x000fc8000000200a */
[----:B------:R-:W-:-:S03]  /*18c0*/  FFMA.RM R12, R12, R11, 12582913 ;  /* 0x4b4000010c0c7423 */ /* 0x000fc6000000400b */
[----:B------:R1:W-:Y:S08]  /*18d0*/  MUFU.EX2 R19, R20 ;  /* 0x0000001400137308 */ /* 0x0003f00000000800 */
[----:B------:R-:W2:Y:S01]  /*18e0*/  MUFU.EX2 R17, R17 ;  /* 0x0000001100117308 */ /* 0x000ea20000000800 */
[----:B0-----:R-:W-:Y:S01]  /*18f0*/  FMUL R9, R9, R16 ;  /* 0x0000001009097220 */ /* 0x001fe20000400000 */
[----:B------:R-:W-:Y:S01]  /*1900*/  FFMA.SAT R16, R49, R10, 0.5 ;  /* 0x3f00000031107423 */ /* 0x000fe2000000200a */
[----:B-1----:R-:W-:-:S03]  /*1910*/  SHF.L.U32 R20, R13, 0x17, RZ ;  /* 0x000000170d147819 */ /* 0x002fc600000006ff */
[----:B------:R-:W-:-:S04]  /*1920*/  FFMA.RM R16, R16, R11, 12582913 ;  /* 0x4b40000110107423 */ /* 0x000fc8000000400b */
[C---:B------:R-:W-:Y:S01]  /*1930*/  FADD R8, R16.reuse, -12583039 ;  /* 0xcb40007f10087421 */ /* 0x040fe20000000000 */
[----:B------:R-:W-:-:S03]  /*1940*/  SHF.L.U32 R16, R16, 0x17, RZ ;  /* 0x0000001710107819 */ /* 0x000fc600000006ff */
[----:B------:R-:W-:Y:S01]  /*1950*/  FFMA R8, R49, 1.4426950216293334961, -R8 ;  /* 0x3fb8aa3b31087823 */ /* 0x000fe20000000808 */
[----:B--2---:R-:W-:-:S03]  /*1960*/  FMUL R20, R20, R17 ;  /* 0x0000001114147220 */ /* 0x004fc60000400000 */
[----:B------:R-:W-:Y:S01]  /*1970*/  FFMA R49, R49, 1.925963033500011079e-08, R8 ;  /* 0x32a5706031317823 */ /* 0x000fe20000000008 */
[----:B------:R-:W-:Y:S01]  /*1980*/  SHF.L.U32 R8, R14, 0x17, RZ ;  /* 0x000000170e087819 */ /* 0x000fe200000006ff */
[C---:B------:R-:W-:Y:S01]  /*1990*/  FADD R14, R12.reuse, -12583039 ;  /* 0xcb40007f0c0e7421 */ /* 0x040fe20000000000 */
[----:B------:R-:W-:-:S03]  /*19a0*/  SHF.L.U32 R12, R12, 0x17, RZ ;  /* 0x000000170c0c7819 */ /* 0x000fc600000006ff */
[C---:B------:R-:W-:Y:S01]  /*19b0*/  FFMA R14, R47.reuse, 1.4426950216293334961, -R14 ;  /* 0x3fb8aa3b2f0e7823 */ /* 0x040fe2000000080e */
[----:B------:R-:W-:Y:S01]  /*19c0*/  FMUL R8, R8, R19 ;  /* 0x0000001308087220 */ /* 0x000fe20000400000 */
[----:B------:R-:W-:Y:S01]  /*19d0*/  FADD R19, RZ, R6 ;  /* 0x00000006ff137221 */ /* 0x000fe20000000000 */
[----:B------:R-:W-:Y:S01]  /*19e0*/  MUFU.EX2 R49, R49 ;  /* 0x0000003100317308 */ /* 0x000fe20000000800 */
[----:B------:R-:W-:Y:S01]  /*19f0*/  FFMA R47, R47, 1.925963033500011079e-08, R14 ;  /* 0x32a570602f2f7823 */ /* 0x000fe2000000000e */
[----:B------:R-:W-:Y:S01]  /*1a00*/  FFMA.SAT R14, R45, R10, 0.5 ;  /* 0x3f0000002d0e7423 */ /* 0x000fe2000000200a */
[----:B------:R-:W-:-:S03]  /*1a10*/  FADD R19, R19, R0 ;  /* 0x0000000013137221 */ /* 0x000fc60000000000 */
        /* <DEDUP_REMOVED lines=9> */
[----:B------:R-:W2:Y:S01]  /*1ab0*/  MUFU.EX2 R45, R45 ;  /* 0x0000002d002d7308 */ /* 0x000ea20000000800 */
[----:B0-----:R-:W-:Y:S01]  /*1ac0*/  FMUL R17, R12, R47 ;  /* 0x0000002f0c117220 */ /* 0x001fe20000400000 */
[----:B------:R-:W-:Y:S01]  /*1ad0*/  SHF.L.U32 R12, R11, 0x17, RZ ;  /* 0x000000170b0c7819 */ /* 0x000fe200000006ff */
[----:B------:R-:W-:Y:S01]  /*1ae0*/  FFMA R41, R41, 1.925963033500011079e-08, R14 ;  /* 0x32a5706029297823 */ /* 0x000fe2000000000e */
[----:B------:R-:W-:-:S04]  /*1af0*/  FADD R14, R19, R2 ;  /* 0x00000002130e7221 */ /* 0x000fc80000000000 */
[----:B------:R-:W-:Y:S01]  /*1b00*/  FADD R13, R14, R3 ;  /* 0x000000030e0d7221 */ /* 0x000fe20000000000 */
[----:B------:R-:W0:Y:S01]  /*1b10*/  MUFU.EX2 R41, R41 ;  /* 0x0000002900297308 */ /* 0x000e220000000800 */
[----:B-1----:R-:W-:Y:S01]  /*1b20*/  FMUL R19, R15, R18 ;  /* 0x000000120f137220 */ /* 0x002fe20000400000 */
[----:B------:R-:W-:Y:S01]  /*1b30*/  FMUL R18, R16, R49 ;  /* 0x0000003110127220 */ /* 0x000fe20000400000 */
[----:B------:R-:W-:Y:S01]  /*1b40*/  FADD R14, R13, R4 ;  /* 0x000000040d0e7221 */ /* 0x000fe20000000000 */
[----:B------:R-:W-:-:S03]  /*1b50*/  SHF.L.U32 R16, R10, 0x17, RZ ;  /* 0x000000170a107819 */ /* 0x000fc600000006ff */
[----:B------:R-:W-:Y:S02]  /*1b60*/  FADD R14, R14, R5 ;  /* 0x000000050e0e7221 */ /* 0x000fe40000000000 */
[----:B--2---:R-:W-:Y:S02]  /*1b70*/  FMUL R16, R16, R45 ;  /* 0x0000002d10107220 */ /* 0x004fe40000400000 */
        /* <DEDUP_REMOVED lines=19> */
.L_x_31830:
        /* <DEDUP_REMOVED lines=11> */
[----:B0-----:R-:W-:Y:S05]  /*1d60*/  CALL.REL.NOINC `($__internal_510_$__cuda_sm3x_div_rn_noftz_f32_slowpath) ;  /* 0x0000001c00dc7944 */ /* 0x001fea0003c00000 */
[----:B------:R-:W-:-:S07]  /*1d70*/  IMAD.MOV.U32 R15, RZ, RZ, R6 ;  /* 0x000000ffff0f7224 */ /* 0x000fce00078e0006 */
.L_x_31789:
[----:B------:R-:W-:Y:S05]  /*1d80*/  BSYNC.RECONVERGENT B3 ;  /* 0x0000000000037941 */ /* 0x000fea0003800200 */
.L_x_31788:
        /* <DEDUP_REMOVED lines=11> */
[----:B0-----:R-:W-:Y:S05]  /*1e40*/  CALL.REL.NOINC `($__internal_510_$__cuda_sm3x_div_rn_noftz_f32_slowpath) ;  /* 0x0000001c00a47944 */ /* 0x001fea0003c00000 */
[----:B------:R-:W-:-:S07]  /*1e50*/  MOV R41, R6 ;  /* 0x0000000600297202 */ /* 0x000fce0000000f00 */
.L_x_31791:
[----:B------:R-:W-:Y:S05]  /*1e60*/  BSYNC.RECONVERGENT B3 ;  /* 0x0000000000037941 */ /* 0x000fea0003800200 */
.L_x_31790:
        /* <DEDUP_REMOVED lines=13> */
.L_x_31793:
[----:B------:R-:W-:Y:S05]  /*1f40*/  BSYNC.RECONVERGENT B3 ;  /* 0x0000000000037941 */ /* 0x000fea0003800200 */
.L_x_31792:
        /* <DEDUP_REMOVED lines=11> */
[----:B0-----:R-:W-:Y:S05]  /*2000*/  CALL.REL.NOINC `($__internal_510_$__cuda_sm3x_div_rn_noftz_f32_slowpath) ;  /* 0x0000001c00347944 */ /* 0x001fea0003c00000 */
[----:B------:R-:W-:-:S07]  /*2010*/  MOV R45, R6 ;  /* 0x00000006002d7202 */ /* 0x000fce0000000f00 */
.L_x_31795:
[----:B------:R-:W-:Y:S05]  /*2020*/  BSYNC.RECONVERGENT B3 ;  /* 0x0000000000037941 */ /* 0x000fea0003800200 */
.L_x_31794:
        /* <DEDUP_REMOVED lines=13> */
.L_x_31797:
[----:B------:R-:W-:Y:S05]  /*2100*/  BSYNC.RECONVERGENT B3 ;  /* 0x0000000000037941 */ /* 0x000fea0003800200 */
.L_x_31796:
        /* <DEDUP_REMOVED lines=12> */
[----:B------:R-:W-:-:S07]  /*21d0*/  IMAD.MOV.U32 R49, RZ, RZ, R6 ;  /* 0x000000ffff317224 */ /* 0x000fce00078e0006 */
.L_x_31799:
[----:B------:R-:W-:Y:S05]  /*21e0*/  BSYNC.RECONVERGENT B3 ;  /* 0x0000000000037941 */ /* 0x000fea0003800200 */
.L_x_31798:
        /* <DEDUP_REMOVED lines=13> */
.L_x_31801:
[----:B------:R-:W-:Y:S05]  /*22c0*/  BSYNC.RECONVERGENT B3 ;  /* 0x0000000000037941 */ /* 0x000fea0003800200 */
.L_x_31800:
        /* <DEDUP_REMOVED lines=13> */
.L_x_31803:
[----:B------:R-:W-:Y:S05]  /*23a0*/  BSYNC.RECONVERGENT B3 ;  /* 0x0000000000037941 */ /* 0x000fea0003800200 */
.L_x_31802:
        /* <DEDUP_REMOVED lines=13> */
.L_x_31805:
[----:B------:R-:W-:Y:S05]  /*2480*/  BSYNC.RECONVERGENT B3 ;  /* 0x0000000000037941 */ /* 0x000fea0003800200 */
.L_x_31804:
        /* <DEDUP_REMOVED lines=13> */
.L_x_31807:
[----:B------:R-:W-:Y:S05]  /*2560*/  BSYNC.RECONVERGENT B3 ;  /* 0x0000000000037941 */ /* 0x000fea0003800200 */
.L_x_31806:
        /* <DEDUP_REMOVED lines=13> */
.L_x_31809:
[----:B------:R-:W-:Y:S05]  /*2640*/  BSYNC.RECONVERGENT B3 ;  /* 0x0000000000037941 */ /* 0x000fea0003800200 */
.L_x_31808:
        /* <DEDUP_REMOVED lines=13> */
.L_x_31811:
[----:B------:R-:W-:Y:S05]  /*2720*/  BSYNC.RECONVERGENT B3 ;  /* 0x0000000000037941 */ /* 0x000fea0003800200 */
.L_x_31810:
        /* <DEDUP_REMOVED lines=13> */
.L_x_31813:
[----:B------:R-:W-:Y:S05]  /*2800*/  BSYNC.RECONVERGENT B3 ;  /* 0x0000000000037941 */ /* 0x000fea0003800200 */
.L_x_31812:
        /* <DEDUP_REMOVED lines=13> */
.L_x_31815:
[----:B------:R-:W-:Y:S05]  /*28e0*/  BSYNC.RECONVERGENT B3 ;  /* 0x0000000000037941 */ /* 0x000fea0003800200 */
.L_x_31814:
        /* <DEDUP_REMOVED lines=13> */
.L_x_31817:
[----:B------:R-:W-:Y:S05]  /*29c0*/  BSYNC.RECONVERGENT B3 ;  /* 0x0000000000037941 */ /* 0x000fea0003800200 */
.L_x_31816:
[----:B------:R-:W-:Y:S01]  /*29d0*/  MOV R2, R26 ;  /* 0x0000001a00027202 */ /* 0x000fe20000000f00 */
[----:B------:R-:W-:Y:S01]  /*29e0*/  IMAD R5, R21, UR38, RZ ;  /* 0x0000002615057c24 */ /* 0x000fe2000f8e02ff */
[----:B------:R-:W-:Y:S01]  /*29f0*/  @!P0 R2UR UR4, R22 ;  /* 0x00000000160482ca */ /* 0x000fe200000e0000 */
[----:B------:R-:W-:Y:S01]  /*2a00*/  IMAD.MOV.U32 R3, RZ, RZ, RZ ;  /* 0x000000ffff037224 */ /* 0x000fe200078e00ff */
[----:B------:R-:W-:Y:S01]  /*2a10*/  @!P0 R2UR UR5, R23 ;  /* 0x00000000170582ca */ /* 0x000fe200000e0000 */
[----:B------:R-:W-:Y:S01]  /*2a20*/  IMAD R5, R24, UR39, R5 ;  /* 0x0000002718057c24 */ /* 0x000fe2000f8e0205 */
[----:B------:R-:W-:Y:S01]  /*2a30*/  ISETP.GE.U32.AND P6, PT, R40, UR44, PT ;  /* 0x0000002c28007c0c */ /* 0x000fe2000bfc6070 */
[----:B------:R-:W-:Y:S01]  /*2a40*/  IMAD.WIDE.U32 R2, R24, UR38, R2 ;  /* 0x0000002618027c25 */ /* 0x000fe2000f8e0002 */
[----:B------:R-:W-:Y:S02]  /*2a50*/  ISETP.GE.U32.AND P5, PT, R39, UR44, PT ;  /* 0x0000002c27007c0c */ /* 0x000fe4000bfa6070 */
[----:B------:R-:W-:-:S02]  /*2a60*/  ISETP.GE.AND.EX P6, PT, RZ, UR45, PT, P6 ;  /* 0x0000002dff007c0c */ /* 0x000fc4000bfc6360 */
[----:B------:R-:W-:Y:S02]  /*2a70*/  IADD3 R3, PT, PT, R3, R5, RZ ;  /* 0x0000000503037210 */ /* 0x000fe40007ffe0ff */
[----:B------:R-:W-:Y:S02]  /*2a80*/  LEA R4, P1, R2, UR36, 0x2 ;  /* 0x0000002402047c11 */ /* 0x000fe4000f8210ff */
[----:B------:R-:W-:Y:S02]  /*2a90*/  ISETP.GE.U32.AND P4, PT, R38, UR44, PT ;  /* 0x0000002c26007c0c */ /* 0x000fe4000bf86070 */
[----:B------:R-:W-:Y:S02]  /*2aa0*/  LEA.HI.X R5, R2, UR37, R3, 0x2, P1 ;  /* 0x0000002502057c11 */ /* 0x000fe400088f1403 */
        /* <DEDUP_REMOVED lines=37> */
[----:B------:R-:W-:Y:S02]  /*2d00*/  ISETP.GE.U32.AND P6, PT, R30, UR44, PT ;  /* 0x0000002c1e007c0c */ /* 0x000fe4000bfc6070 */
[----:B------:R-:W-:Y:S01]  /*2d10*/  ISETP.GE.U32.AND P5, PT, R29, UR44, PT ;  /* 0x0000002c1d007c0c */ /* 0x000fe2000bfa6070 */
[----:B------:R1:W-:Y:S01]  /*2d20*/  @!P1 STG.E desc[UR14][R4.64+0x300], R51 ;  /* 0x0003003304009986 */ /* 0x0003e2000c10190e */
[----:B------:R-:W-:Y:S02]  /*2d30*/  ISETP.GE.U32.AND P2, PT, R28, UR44, PT ;  /* 0x0000002c1c007c0c */ /* 0x000fe4000bf46070 */
[----:B------:R-:W-:-:S02]  /*2d40*/  ISETP.GE.U32.AND P1, PT, R27, UR44, PT ;  /* 0x0000002c1b007c0c */ /* 0x000fc4000bf26070 */
[----:B------:R-:W-:Y:S02]  /*2d50*/  ISETP.GE.AND.EX P4, PT, RZ, UR45, PT, P4 ;  /* 0x0000002dff007c0c */ /* 0x000fe4000bf86340 */
[----:B------:R-:W-:Y:S01]  /*2d60*/  ISETP.GE.AND.EX P3, PT, RZ, UR45, PT, P3 ;  /* 0x0000002dff007c0c */ /* 0x000fe2000bf66330 */
[----:B------:R1:W-:Y:S01]  /*2d70*/  @!P0 STG.E desc[UR4][R4.64+0x400], R9 ;  /* 0x0004000904008986 */ /* 0x0003e2000c101904 */
        /* <DEDUP_REMOVED lines=28> */
.L_x_31786:
[----:B------:R-:W-:Y:S05]  /*2f40*/  EXIT ;  /* 0x000000000000794d */ /* 0x000fea0003800000 */
.L_x_31787:
[----:B------:R-:W-:Y:S01]  /*2f50*/  HFMA2 R12, -RZ, RZ, 0, 9.5367431640625e-07 ;  /* 0x00000010ff0c7431 */ /* 0x000fe200000001ff */
[----:B------:R-:W-:Y:S01]  /*2f60*/  BSSY B1, `(.L_x_31819) ;  /* 0x0000006000017945 */ /* 0x000fe20003800000 */
[----:B------:R-:W-:Y:S02]  /*2f70*/  MOV R11, 0x1f ;  /* 0x0000001f000b7802 */ /* 0x000fe40000000f00 */
[----:B------:R-:W-:-:S07]  /*2f80*/  MOV R15, 0xffffffff ;  /* 0xffffffff000f7802 */ /* 0x000fce0000000f00 */
[----:B------:R-:W-:Y:S05]  /*2f90*/  WARPSYNC.COLLECTIVE R15, `(.L_x_31820) ;  /* 0x000000000f087348 */ /* 0x000fea0003c00000 */
[----:B------:R0:W1:Y:S02]  /*2fa0*/  SHFL.BFLY P6, R14, R13, R12, R11 ;  /* 0x0c00000c0d0e7389 */ /* 0x00006400000c000b */
[----:B01----:R-:W-:Y:S05]  /*2fb0*/  ENDCOLLECTIVE ;  /* 0x000000000000791b */ /* 0x003fea0003800000 */
.L_x_31820:
[----:B------:R-:W-:Y:S05]  /*2fc0*/  BSYNC B1 ;  /* 0x0000000000017941 */ /* 0x000fea0003800000 */
.L_x_31819:
[----:B------:R-:W-:Y:S01]  /*2fd0*/  HFMA2 R11, -RZ, RZ, 0, 1.847743988037109375e-06 ;  /* 0x0000001fff0b7431 */ /* 0x000fe200000001ff */
[----:B------:R-:W-:Y:S01]  /*2fe0*/  FMNMX R13, R14, R13, !PT ;  /* 0x0000000d0e0d7209 */ /* 0x000fe20007800000 */
[----:B------:R-:W-:Y:S01]  /*2ff0*/  IMAD.MOV.U32 R12, RZ, RZ, 0x8 ;  /* 0x00000008ff0c7424 */ /* 0x000fe200078e00ff */
[----:B------:R-:W-:-:S07]  /*3000*/  MOV R15, 0xffffffff ;  /* 0xffffffff000f7802 */ /* 0x000fce0000000f00 */
[----:B------:R-:W-:Y:S05]  /*3010*/  WARPSYNC.COLLECTIVE R15, `(.L_x_31821) ;  /* 0x000000000f087348 */ /* 0x000fea0003c00000 */
[----:B------:R0:W1:Y:S02]  /*3020*/  SHFL.BFLY P6, R14, R13, R12, R11 ;  /* 0x0c00000c0d0e7389 */ /* 0x00006400000c000b */
[----:B01----:R-:W-:Y:S05]  /*3030*/  ENDCOLLECTIVE ;  /* 0x000000000000791b */ /* 0x003fea0003800000 */
.L_x_31821:
[----:B------:R-:W-:Y:S01]  /*3040*/  HFMA2 R12, -RZ, RZ, 0, 2.384185791015625e-07 ;  /* 0x00000004ff0c7431 */ /* 0x000fe200000001ff */
[----:B------:R-:W-:-:S04]  /*3050*/  FMNMX R0, R13, R14, !PT ;  /* 0x0000000e0d007209 */ /* 0x000fc80007800000 */
[----:B------:R-:W-:-:S07]  /*3060*/  MOV R13, R0 ;  /* 0x00000000000d7202 */ /* 0x000fce0000000f00 */
[----:B------:R-:W-:Y:S05]  /*3070*/  WARPSYNC.COLLECTIVE R15, `(.L_x_31822) ;  /* 0x000000000f087348 */ /* 0x000fea0003c00000 */
[----:B------:R0:W1:Y:S02]  /*3080*/  SHFL.BFLY P6, R14, R13, R12, R11 ;  /* 0x0c00000c0d0e7389 */ /* 0x00006400000c000b */
[----:B01----:R-:W-:Y:S05]  /*3090*/  ENDCOLLECTIVE ;  /* 0x000000000000791b */ /* 0x003fea0003800000 */
.L_x_31822:
[----:B------:R-:W-:Y:S02]  /*30a0*/  MOV R12, 0x2 ;  /* 0x00000002000c7802 */ /* 0x000fe40000000f00 */
[----:B------:R-:W-:-:S05]  /*30b0*/  FMNMX R2, R0, R14, !PT ;  /* 0x0000000e00027209 */ /* 0x000fca0007800000 */
[----:B------:R-:W-:-:S07]  /*30c0*/  IMAD.MOV.U32 R13, RZ, RZ, R2 ;  /* 0x000000ffff0d7224 */ /* 0x000fce00078e0002 */
[----:B------:R-:W-:Y:S05]  /*30d0*/  WARPSYNC.COLLECTIVE R15, `(.L_x_31823) ;  /* 0x000000000f087348 */ /* 0x000fea0003c00000 */
[----:B------:R0:W1:Y:S02]  /*30e0*/  SHFL.BFLY P6, R14, R13, R12, R11 ;  /* 0x0c00000c0d0e7389 */ /* 0x00006400000c000b */
[----:B01----:R-:W-:Y:S05]  /*30f0*/  ENDCOLLECTIVE ;  /* 0x000000000000791b */ /* 0x003fea0003800000 */
.L_x_31823:
[----:B------:R-:W-:Y:S01]  /*3100*/  HFMA2 R12, -RZ, RZ, 0, 5.9604644775390625e-08 ;  /* 0x00000001ff0c7431 */ /* 0x000fe200000001ff */
[----:B------:R-:W-:-:S04]  /*3110*/  FMNMX R3, R2, R14, !PT ;  /* 0x0000000e02037209 */ /* 0x000fc80007800000 */
[----:B------:R-:W-:-:S07]  /*3120*/  MOV R13, R3 ;  /* 0x00000003000d7202 */ /* 0x000fce0000000f00 */
[----:B------:R-:W-:Y:S05]  /*3130*/  WARPSYNC.COLLECTIVE R15, `(.L_x_31824) ;  /* 0x000000000f087348 */ /* 0x000fea0003c00000 */
[----:B------:R0:W1:Y:S02]  /*3140*/  SHFL.BFLY P6, R14, R13, R12, R11 ;  /* 0x0c00000c0d0e7389 */ /* 0x00006400000c000b */
[----:B01----:R-:W-:Y:S05]  /*3150*/  ENDCOLLECTIVE ;  /* 0x000000000000791b */ /* 0x003fea0003800000 */
.L_x_31824:
        /* <DEDUP_REMOVED lines=21> */
[----:B------:R-:W-:-:S02]  /*32b0*/  FADD R14, -R14, R41 ;  /* 0x000000290e0e7221 */ /* 0x000fc40000000100 */
        /* <DEDUP_REMOVED lines=52> */
[----:B------:R-:W-:Y:S01]  /*3600*/  FFMA.SAT R18, R10, R12, 0.5 ;  /* 0x3f0000000a127423 */ /* 0x000fe2000000200c */
[----:B------:R-:W0:Y:S01]  /*3610*/  MUFU.EX2 R20, R20 ;  /* 0x0000001400147308 */ /* 0x000e220000000800 */
[----:B------:R-:W-:Y:S02]  /*3620*/  FADD R9, R16, -12583039 ;  /* 0xcb40007f10097421 */ /* 0x000fe40000000000 */
[----:B------:R-:W-:Y:S02]  /*3630*/  FFMA.RM R18, R18, R11, 12582913 ;  /* 0x4b40000112127423 */ /* 0x000fe4000000400b */
[----:B------:R-:W-:-:S04]  /*3640*/  FFMA R9, R8, 1.4426950216293334961, -R9 ;  /* 0x3fb8aa3b08097823 */ /* 0x000fc80000000809 */
[----:B------:R-:W-:Y:S01]  /*3650*/  FFMA R13, R8, 1.925963033500011079e-08, R9 ;  /* 0x32a57060080d7823 */ /* 0x000fe20000000009 */
[----:B------:R-:W-:-:S03]  /*3660*/  SHF.L.U32 R9, R16, 0x17, RZ ;  /* 0x0000001710097819 */ /* 0x000fc600000006ff */
[----:B------:R1:W2:Y:S01]  /*3670*/  MUFU.EX2 R8, R13 ;  /* 0x0000000d00087308 */ /* 0x0002a20000000800 */
[----:B0-----:R-:W-:Y:S01]  /*3680*/  FMUL R7, R7, R20 ;  /* 0x0000001407077220 */ /* 0x001fe20000400000 */
[C---:B-1----:R-:W-:Y:S01]  /*3690*/  FADD R13, R18.reuse, -12583039 ;  /* 0xcb40007f120d7421 */ /* 0x042fe20000000000 */
[----:B------:R-:W-:-:S03]  /*36a0*/  IMAD.SHL.U32 R18, R18, 0x800000, RZ ;  /* 0x0080000012127824 */ /* 0x000fc600078e00ff */
[C---:B------:R-:W-:Y:S01]  /*36b0*/  FFMA R13, R10.reuse, 1.4426950216293334961, -R13 ;  /* 0x3fb8aa3b0a0d7823 */ /* 0x040fe2000000080d */
[----:B--2---:R-:W-:Y:S01]  /*36c0*/  FMUL R9, R9, R8 ;  /* 0x0000000809097220 */ /* 0x004fe20000400000 */
[-C--:B------:R-:W-:Y:S02]  /*36d0*/  FFMA.SAT R8, R17, R12.reuse, 0.5 ;  /* 0x3f00000011087423 */ /* 0x080fe4000000200c */
[----:B------:R-:W-:Y:S01]  /*36e0*/  FFMA R13, R10, 1.925963033500011079e-08, R13 ;  /* 0x32a570600a0d7823 */ /* 0x000fe2000000000d */
[----:B------:R-:W-:Y:S01]  /*36f0*/  FFMA.SAT R10, R51, R12, 0.5 ;  /* 0x3f000000330a7423 */ /* 0x000fe2000000200c */
[----:B------:R-:W-:-:S03]  /*3700*/  FFMA.RM R8, R8, R11, 12582913 ;  /* 0x4b40000108087423 */ /* 0x000fc6000000400b */
[----:B------:R-:W-:Y:S01]  /*3710*/  FFMA.RM R10, R10, R11, 12582913 ;  /* 0x4b4000010a0a7423 */ /* 0x000fe2000000400b */
[----:B------:R-:W0:Y:S01]  /*3720*/  MUFU.EX2 R13, R13 ;  /* 0x0000000d000d7308 */ /* 0x000e220000000800 */
[C---:B------:R-:W-:Y:S01]  /*3730*/  FADD R16, R8.reuse, -12583039 ;  /* 0xcb40007f08107421 */ /* 0x040fe20000000000 */
[----:B------:R-:W-:-:S03]  /*3740*/  SHF.L.U32 R8, R8, 0x17, RZ ;  /* 0x0000001708087819 */ /* 0x000fc600000006ff */
[----:B------:R-:W-:-:S04]  /*3750*/  FFMA R16, R17, 1.4426950216293334961, -R16 ;  /* 0x3fb8aa3b11107823 */ /* 0x000fc80000000810 */
[----:B------:R-:W-:-:S04]  /*3760*/  FFMA R16, R17, 1.925963033500011079e-08, R16 ;  /* 0x32a5706011107823 */ /* 0x000fc80000000010 */
[----:B------:R1:W2:Y:S01]  /*3770*/  MUFU.EX2 R15, R16 ;  /* 0x00000010000f7308 */ /* 0x0002a20000000800 */
[----:B0-----:R-:W-:Y:S01]  /*3780*/  FMUL R20, R18, R13 ;  /* 0x0000000d12147220 */ /* 0x001fe20000400000 */
[C---:B-1----:R-:W-:Y:S01]  /*3790*/  FADD R16, R10.reuse, -12583039 ;  /* 0xcb40007f0a107421 */ /* 0x042fe20000000000 */
[----:B------:R-:W-:-:S03]  /*37a0*/  SHF.L.U32 R10, R10, 0x17, RZ ;  /* 0x000000170a0a7819 */ /* 0x000fc600000006ff */
[----:B------:R-:W-:-:S04]  /*37b0*/  FFMA R16, R51, 1.4426950216293334961, -R16 ;  /* 0x3fb8aa3b33107823 */ /* 0x000fc80000000810 */
[----:B------:R-:W-:Y:S01]  /*37c0*/  FFMA R16, R51, 1.925963033500011079e-08, R16 ;  /* 0x32a5706033107823 */ /* 0x000fe20000000010 */
[----:B--2---:R-:W-:Y:S01]  /*37d0*/  FMUL R8, R8, R15 ;  /* 0x0000000f08087220 */ /* 0x004fe20000400000 */
[----:B------:R-:W-:Y:S02]  /*37e0*/  MOV R15, 0xffffffff ;  /* 0xffffffff000f7802 */ /* 0x000fe40000000f00 */
        /* <DEDUP_REMOVED lines=54> */
.L_x_31825:
[----:B------:R-:W-:Y:S02]  /*3b50*/  IMAD.MOV.U32 R12, RZ, RZ, 0x8 ;  /* 0x00000008ff0c7424 */ /* 0x000fe400078e00ff */
[----:B------:R-:W-:-:S05]  /*3b60*/  FADD R41, R13, R14 ;  /* 0x0000000e0d297221 */ /* 0x000fca0000000000 */
[----:B------:R-:W-:-:S07]  /*3b70*/  MOV R13, R41 ;  /* 0x00000029000d7202 */ /* 0x000fce0000000f00 */
[----:B------:R-:W-:Y:S05]  /*3b80*/  WARPSYNC.COLLECTIVE R15, `(.L_x_31826) ;  /* 0x000000000f087348 */ /* 0x000fea0003c00000 */
[----:B------:R0:W1:Y:S02]  /*3b90*/  SHFL.BFLY P6, R14, R13, R12, R11 ;  /* 0x0c00000c0d0e7389 */ /* 0x00006400000c000b */
[----:B01----:R-:W-:Y:S05]  /*3ba0*/  ENDCOLLECTIVE ;  /* 0x000000000000791b */ /* 0x003fea0003800000 */
.L_x_31826:
[----:B------:R-:W-:Y:S02]  /*3bb0*/  HFMA2 R12, -RZ, RZ, 0, 2.384185791015625e-07 ;  /* 0x00000004ff0c7431 */ /* 0x000fe400000001ff */
[----:B------:R-:W-:-:S05]  /*3bc0*/  FADD R42, R41, R14 ;  /* 0x0000000e292a7221 */ /* 0x000fca0000000000 */
[----:B------:R-:W-:-:S07]  /*3bd0*/  MOV R13, R42 ;  /* 0x0000002a000d7202 */ /* 0x000fce0000000f00 */
[----:B------:R-:W-:Y:S05]  /*3be0*/  WARPSYNC.COLLECTIVE R15, `(.L_x_31827) ;  /* 0x000000000f087348 */ /* 0x000fea0003c00000 */
[----:B------:R0:W1:Y:S02]  /*3bf0*/  SHFL.BFLY P6, R14, R13, R12, R11 ;  /* 0x0c00000c0d0e7389 */ /* 0x00006400000c000b */
[----:B01----:R-:W-:Y:S05]  /*3c00*/  ENDCOLLECTIVE ;  /* 0x000000000000791b */ /* 0x003fea0003800000 */
.L_x_31827:
[----:B------:R-:W-:Y:S02]  /*3c10*/  HFMA2 R12, -RZ, RZ, 0, 1.1920928955078125e-07 ;  /* 0x00000002ff0c7431 */ /* 0x000fe400000001ff */
[----:B------:R-:W-:-:S05]  /*3c20*/  FADD R43, R42, R14 ;  /* 0x0000000e2a2b7221 */ /* 0x000fca0000000000 */
[----:B------:R-:W-:-:S07]  /*3c30*/  MOV R13, R43 ;  /* 0x0000002b000d7202 */ /* 0x000fce0000000f00 */
[----:B------:R-:W-:Y:S05]  /*3c40*/  WARPSYNC.COLLECTIVE R15, `(.L_x_31828) ;  /* 0x000000000f087348 */ /* 0x000fea0003c00000 */
[----:B------:R0:W1:Y:S02]  /*3c50*/  SHFL.BFLY P6, R14, R13, R12, R11 ;  /* 0x0c00000c0d0e7389 */ /* 0x00006400000c000b */
[----:B01----:R-:W-:Y:S05]  /*3c60*/  ENDCOLLECTIVE ;  /* 0x000000000000791b */ /* 0x003fea0003800000 */
.L_x_31828:
[----:B------:R-:W-:Y:S02]  /*3c70*/  IMAD.MOV.U32 R12, RZ, RZ, 0x1 ;  /* 0x00000001ff0c7424 */ /* 0x000fe400078e00ff */
[----:B------:R-:W-:-:S05]  /*3c80*/  FADD R44, R43, R14 ;  /* 0x0000000e2b2c7221 */ /* 0x000fca0000000000 */
[----:B------:R-:W-:-:S07]  /*3c90*/  MOV R13, R44 ;  /* 0x0000002c000d7202 */ /* 0x000fce0000000f00 */
[----:B------:R-:W-:Y:S05]  /*3ca0*/  WARPSYNC.COLLECTIVE R15, `(.L_x_31829) ;  /* 0x000000000f087348 */ /* 0x000fea0003c00000 */
[----:B------:R0:W1:Y:S02]  /*3cb0*/  SHFL.BFLY P6, R14, R13, R12, R11 ;  /* 0x0c00000c0d0e7389 */ /* 0x00006400000c000b */
[----:B01----:R-:W-:Y:S05]  /*3cc0*/  ENDCOLLECTIVE ;  /* 0x000000000000791b */ /* 0x003fea0003800000 */
.L_x_31829:
[----:B------:R-:W-:Y:S05]  /*3cd0*/  BRA `(.L_x_31830) ;  /* 0xffffffdc00f47947 */ /* 0x000fea000383ffff */
        .weak           $__internal_510_$__cuda_sm3x_div_rn_noftz_f32_slowpath
        .type           $__internal_510_$__cuda_sm3x_div_rn_noftz_f32_slowpath,@function
        .size           $__internal_510_$__cuda_sm3x_div_rn_noftz_f32_slowpath,(.L_x_37887 - $__internal_510_$__cuda_sm3x_div_rn_noftz_f32_slowpath)
$__internal_510_$__cuda_sm3x_div_rn_noftz_f32_slowpath:
        /* <DEDUP_REMOVED lines=35> */
.L_x_31832:
        /* <DEDUP_REMOVED lines=51> */
.L_x_31839:
[----:B------:R-:W-:-:S04]  /*4240*/  LOP3.LUT R6, R6, 0x80000000, RZ, 0xc0, !PT ;  /* 0x8000000006067812 */ /* 0x000fc800078ec0ff */
[----:B------:R-:W-:Y:S01]  /*4250*/  LOP3.LUT R6, R6, 0x7f800000, RZ, 0xfc, !PT ;  /* 0x7f80000006067812 */ /* 0x000fe200078efcff */
[----:B------:R-:W-:Y:S06]  /*4260*/  BRA `(.L_x_31840) ;  /* 0x0000000000047947 */ /* 0x000fec0003800000 */
.L_x_31838:
[----:B------:R-:W-:-:S07]  /*4270*/  LEA R6, R46, R6, 0x17 ;  /* 0x000000062e067211 */ /* 0x000fce00078eb8ff */
.L_x_31840:
[----:B------:R-:W-:Y:S05]  /*4280*/  BSYNC.RECONVERGENT B2 ;  /* 0x0000000000027941 */ /* 0x000fea0003800200 */
.L_x_31837:
[----:B------:R-:W-:Y:S05]  /*4290*/  BRA `(.L_x_31841) ;  /* 0x0000000000207947 */ /* 0x000fea0003800000 */
.L_x_31836:
[----:B------:R-:W-:-:S04]  /*42a0*/  LOP3.LUT R6, R59, 0x80000000, R6, 0x48, !PT ;  /* 0x800000003b067812 */ /* 0x000fc800078e4806 */
[----:B------:R-:W-:Y:S01]  /*42b0*/  LOP3.LUT R6, R6, 0x7f800000, RZ, 0xfc, !PT ;  /* 0x7f80000006067812 */ /* 0x000fe200078efcff */
[----:B------:R-:W-:Y:S06]  /*42c0*/  BRA `(.L_x_31841) ;  /* 0x0000000000147947 */ /* 0x000fec0003800000 */
.L_x_31835:
[----:B------:R-:W-:Y:S01]  /*42d0*/  LOP3.LUT R6, R59, 0x80000000, R6, 0x48, !PT ;  /* 0x800000003b067812 */ /* 0x000fe200078e4806 */
[----:B------:R-:W-:Y:S06]  /*42e0*/  BRA `(.L_x_31841) ;  /* 0x00000000000c7947 */ /* 0x000fec0003800000 */
.L_x_31834:
[----:B------:R-:W0:Y:S01]  /*42f0*/  MUFU.RSQ R6, -QNAN ;  /* 0xffc0000000067908 */ /* 0x000e220000001400 */
[----:B------:R-:W-:Y:S05]  /*4300*/  BRA `(.L_x_31841) ;  /* 0x0000000000047947 */ /* 0x000fea0003800000 */
.L_x_31833:
[----:B------:R-:W-:-:S07]  /*4310*/  FADD.FTZ R6, R6, R11 ;  /* 0x0000000b06067221 */ /* 0x000fce0000010000 */
.L_x_31841:
[----:B------:R-:W-:Y:S05]  /*4320*/  BSYNC.RECONVERGENT B1 ;  /* 0x0000000000017941 */ /* 0x000fea0003800200 */
.L_x_31831:
[----:B------:R-:W-:-:S04]  /*4330*/  HFMA2 R13, -RZ, RZ, 0, 0 ;  /* 0x00000000ff0d7431 */ /* 0x000fc800000001ff */
[----:B0-----:R-:W-:Y:S05]  /*4340*/  RET.REL.NODEC R12 `(_Z15SoftmaxWarpImplI24ElementwiseScaleMaskLoadIffbE11DirectStoreIffEfLi1ELi15ELi32ELi1ELb1EL9Algorithm0EEvT_T0_ll) ;  /* 0xffffffbc0c2c7950 */ /* 0x001fea0003c3ffff */
.L_x_31842:
        /* <DEDUP_REMOVED lines=11> */
.L_x_37887:


//--------------------- .text._Z15SoftmaxWarpImplI24ElementwiseScaleMaskLoadIffbE11DirectStoreIffEfLi1ELi15ELi32ELi1ELb0EL9Algorithm0EEvT_T0_ll --------------------------
	.section	.text._Z15SoftmaxWarpImplI24ElementwiseScaleMaskLoadIffbE11DirectStoreIffEfLi1ELi15ELi32ELi1ELb0EL9Algorithm0EEvT_T0_ll,"ax",@progbits
	.align	128
        .global         _Z15SoftmaxWarpImplI24ElementwiseScaleMaskLoadIffbE11DirectStoreIffEfLi1ELi15ELi32ELi1ELb0EL9Algorithm0EEvT_T0_ll
        .type           _Z15SoftmaxWarpImplI24ElementwiseScaleMaskLoadIffbE11DirectStoreIffEfLi1ELi15ELi32ELi1ELb0EL9Algorithm0EEvT_T0_ll,@function
        .size           _Z15SoftmaxWarpImplI24ElementwiseScaleMaskLoadIffbE11DirectStoreIffEfLi1ELi15ELi32ELi1ELb0EL9Algorithm0EEvT_T0_ll,(.L_x_37888 - _Z15SoftmaxWarpImplI24ElementwiseScaleMaskLoadIffbE11DirectStoreIffEfLi1ELi15ELi32ELi1ELb0EL9Algorithm0EEvT_T0_ll)
        .other          _Z15SoftmaxWarpImplI24ElementwiseScaleMaskLoadIffbE11DirectStoreIffEfLi1ELi15ELi32ELi1ELb0EL9Algorithm0EEvT_T0_ll,@"STO_CUDA_ENTRY STV_DEFAULT"
_Z15SoftmaxWarpImplI24ElementwiseScaleMaskLoadIffbE11DirectStoreIffEfLi1ELi15ELi32ELi1ELb0EL9Algorithm0EEvT_T0_ll:
.text._Z15SoftmaxWarpImplI24ElementwiseScaleMaskLoadIffbE11DirectStoreIffEfLi1ELi15ELi32ELi1ELb0EL9Algorithm0EEvT_T0_ll:
        /* <DEDUP_REMOVED lines=24> */
.L_x_31843:
        /* <DEDUP_REMOVED lines=13> */
.L_x_31875:
[----:B---3--:R-:W3:Y:S01]  /*0250*/  LDC.64 R2, c[0x0][0x390] ;  /* 0x0000e400ff027b82 */ /* 0x008ee20000000a00 */
[----:B------:R-:W-:Y:S02]  /*0260*/  MOV R27, RZ ;  /* 0x000000ff001b7202 */ /* 0x000fe40000000f00 */
[C---:B--2---:R-:W-:Y:S02]  /*0270*/  R2UR UR4, R22.reuse ;  /* 0x00000000160472ca */ /* 0x044fe400000e0000 */
[C---:B------:R-:W-:Y:S02]  /*0280*/  R2UR UR5, R23.reuse ;  /* 0x00000000170572ca */ /* 0x040fe400000e0000 */
[C---:B------:R-:W-:Y:S02]  /*0290*/  R2UR UR6, R22.reuse ;  /* 0x00000000160672ca */ /* 0x040fe400000e0000 */
[----:B------:R-:W-:Y:S02]  /*02a0*/  R2UR UR7, R23 ;  /* 0x00000000170772ca */ /* 0x000fe400000e0000 */
[----:B------:R-:W-:-:S02]  /*02b0*/  R2UR UR8, R22 ;  /* 0x00000000160872ca */ /* 0x000fc400000e0000 */
[----:B------:R-:W-:Y:S01]  /*02c0*/  R2UR UR9, R23 ;  /* 0x00000000170972ca */ /* 0x000fe200000e0000 */
[-C--:B---3--:R-:W-:Y:S02]  /*02d0*/  IMAD R0, R21, R2.reuse, RZ ;  /* 0x0000000215007224 */ /* 0x088fe400078e02ff */
[----:B-1----:R-:W-:-:S04]  /*02e0*/  IMAD.WIDE.U32 R4, R24, R2, R26 ;  /* 0x0000000218047225 */ /* 0x002fc800078e001a */
[----:B------:R-:W-:Y:S01]  /*02f0*/  IMAD R3, R24, R3, R0 ;  /* 0x0000000318037224 */ /* 0x000fe200078e0200 */
[----:B------:R-:W-:-:S04]  /*0300*/  IADD3 R8, P0, PT, R4, UR38, RZ ;  /* 0x0000002604087c10 */ /* 0x000fc8000ff1e0ff */
[----:B------:R-:W-:-:S04]  /*0310*/  IADD3 R3, PT, PT, R5, R3, RZ ;  /* 0x0000000305037210 */ /* 0x000fc80007ffe0ff */
[----:B------:R-:W-:-:S05]  /*0320*/  IADD3.X R9, PT, PT, R3, UR39, RZ, P0, !PT ;  /* 0x0000002703097c10 */ /* 0x000fca00087fe4ff */
[----:B------:R-:W2:Y:S04]  /*0330*/  LDG.E.U8 R6, desc[UR4][R8.64+0x60] ;  /* 0x0000600408067981 */ /* 0x000ea8000c1e1100 */
[----:B------:R-:W3:Y:S01]  /*0340*/  LDG.E.U8 R7, desc[UR6][R8.64+0x80] ;  /* 0x0000800608077981 */ /* 0x000ee2000c1e1100 */
[C---:B------:R-:W-:Y:S02]  /*0350*/  R2UR UR12, R22.reuse ;  /* 0x00000000160c72ca */ /* 0x040fe400000e0000 */
[C---:B------:R-:W-:Y:S01]  /*0360*/  R2UR UR13, R23.reuse ;  /* 0x00000000170d72ca */ /* 0x040fe200000e0000 */
[----:B------:R-:W4:Y:S01]  /*0370*/  LDG.E.U8 R0, desc[UR6][R8.64+0x20] ;  /* 0x0000200608007981 */ /* 0x000f22000c1e1100 */
[----:B------:R-:W-:Y:S02]  /*0380*/  R2UR UR10, R22 ;  /* 0x00000000160a72ca */ /* 0x000fe400000e0000 */
[----:B------:R-:W-:Y:S01]  /*0390*/  R2UR UR11, R23 ;  /* 0x00000000170b72ca */ /* 0x000fe200000e0000 */
[----:B------:R-:W5:Y:S01]  /*03a0*/  LDG.E.U8 R13, desc[UR4][R8.64] ;  /* 0x00000004080d7981 */ /* 0x000f62000c1e1100 */
[----:B------:R-:W-:-:S02]  /*03b0*/  LEA R2, P0, R4, UR36, 0x2 ;  /* 0x0000002404027c11 */ /* 0x000fc4000f8010ff */
[----:B------:R-:W-:Y:S01]  /*03c0*/  R2UR UR18, R22 ;  /* 0x00000000161272ca */ /* 0x000fe200000e0000 */
[----:B------:R-:W5:Y:S01]  /*03d0*/  LDG.E.U8 R5, desc[UR8][R8.64+0x40] ;  /* 0x0000400808057981 */ /* 0x000f62000c1e1100 */
[----:B------:R-:W-:-:S03]  /*03e0*/  LEA.HI.X R3, R4, UR37, R3, 0x2, P0 ;  /* 0x0000002504037c11 */ /* 0x000fc600080f1403 */
[----:B------:R-:W5:Y:S01]  /*03f0*/  LDG.E.U8 R11, desc[UR12][R8.64+0xc0] ;  /* 0x0000c00c080b7981 */ /* 0x000f62000c1e1100 */
[----:B------:R-:W-:-:S03]  /*0400*/  R2UR UR19, R23 ;  /* 0x00000000171372ca */ /* 0x000fc600000e0000 */
[----:B------:R-:W5:Y:S04]  /*0410*/  LDG.E R14, desc[UR4][R2.64+0x180] ;  /* 0x00018004020e7981 */ /* 0x000f68000c1e1900 */
[----:B------:R-:W5:Y:S04]  /*0420*/  LDG.E R10, desc[UR6][R2.64+0x80] ;  /* 0x00008006020a7981 */ /* 0x000f68000c1e1900 */
[----:B------:R-:W5:Y:S04]  /*0430*/  LDG.E.U8 R15, desc[UR10][R8.64+0xa0] ;  /* 0x0000a00a080f7981 */ /* 0x000f68000c1e1100 */
[----:B------:R-:W5:Y:S04]  /*0440*/  LDG.E R4, desc[UR4][R2.64] ;  /* 0x0000000402047981 */ /* 0x000f68000c1e1900 */
[----:B------:R-:W5:Y:S04]  /*0450*/  LDG.E R12, desc[UR8][R2.64+0x100] ;  /* 0x00010008020c7981 */ /* 0x000f68000c1e1900 */
[----:B------:R-:W5:Y:S04]  /*0460*/  LDG.E R16, desc[UR6][R2.64+0x200] ;  /* 0x0002000602107981 */ /* 0x000f68000c1e1900 */
[----:B------:R-:W5:Y:S04]  /*0470*/  LDG.E R18, desc[UR8][R2.64+0x280] ;  /* 0x0002800802127981 */ /* 0x000f68000c1e1900 */
[----:B------:R-:W5:Y:S01]  /*0480*/  LDG.E.U8 R20, desc[UR18][R8.64+0x120] ;  /* 0x0001201208147981 */ /* 0x000f62000c1e1100 */
[----:B------:R-:W-:-:S02]  /*0490*/  R2UR UR14, R22 ;  /* 0x00000000160e72ca */ /* 0x000fc400000e0000 */
[C---:B------:R-:W-:Y:S01]  /*04a0*/  R2UR UR15, R23.reuse ;  /* 0x00000000170f72ca */ /* 0x040fe200000e0000 */
[----:B------:R-:W5:Y:S01]  /*04b0*/  LDG.E.U8 R27, desc[UR10][R8.64+0x140] ;  /* 0x0001400a081b7981 */ /* 0x000f62000c1e1100 */
[----:B------:R-:W-:Y:S02]  /*04c0*/  R2UR UR16, R22 ;  /* 0x00000000161072ca */ /* 0x000fe400000e0000 */
[----:B------:R-:W-:Y:S01]  /*04d0*/  R2UR UR17, R23 ;  /* 0x00000000171172ca */ /* 0x000fe200000e0000 */
[----:B------:R-:W5:Y:S04]  /*04e0*/  LDG.E.U8 R28, desc[UR12][R8.64+0x160] ;  /* 0x0001600c081c7981 */ /* 0x000f68000c1e1100 */
[----:B------:R-:W5:Y:S04]  /*04f0*/  LDG.E R40, desc[UR4][R2.64+0x680] ;  /* 0x0006800402287981 */ /* 0x000f68000c1e1900 */
[----:B------:R-:W5:Y:S04]  /*0500*/  LDG.E.U8 R17, desc[UR14][R8.64+0xe0] ;  /* 0x0000e00e08117981 */ /* 0x000f68000c1e1100 */
[----:B------:R-:W5:Y:S04]  /*0510*/  LDG.E.U8 R19, desc[UR16][R8.64+0x100] ;  /* 0x0001001008137981 */ /* 0x000f68000c1e1100 */
[----:B------:R-:W5:Y:S04]  /*0520*/  LDG.E.U8 R29, desc[UR14][R8.64+0x180] ;  /* 0x0001800e081d7981 */ /* 0x000f68000c1e1100 */
        /* <DEDUP_REMOVED lines=9> */
[----:B------:R1:W3:Y:S01]  /*05c0*/  LDG.E.U8 R11, desc[UR6][R8.64+0x1c0] ;  /* 0x0001c006080b7981 */ /* 0x0002e2000c1e1100 */
[----:B------:R-:W-:-:S03]  /*05d0*/  ISETP.NE.AND P5, PT, R5, RZ, PT ;  /* 0x000000ff0500720c */ /* 0x000fc60003fa5270 */
[----:B------:R-:W4:Y:S01]  /*05e0*/  LDG.E R8, desc[UR4][R2.64+0x300] ;  /* 0x0003000402087981 */ /* 0x000f22000c1e1900 */
[-C--:B-1----:R-:W-:Y:S01]  /*05f0*/  FMUL R9, R14, R7.reuse ;  /* 0x000000070e097220 */ /* 0x082fe20000400000 */
[-C--:B------:R-:W-:Y:S02]  /*0600*/  FMUL R13, R10, R7.reuse ;  /* 0x000000070a0d7220 */ /* 0x080fe40000400000 */
[----:B------:R-:W5:Y:S01]  /*0610*/  LDG.E R14, desc[UR6][R2.64+0x380] ;  /* 0x00038006020e7981 */ /* 0x000f62000c1e1900 */
[----:B------:R-:W-:Y:S01]  /*0620*/  ISETP.NE.AND P1, PT, R15, RZ, PT ;  /* 0x000000ff0f00720c */ /* 0x000fe20003f25270 */
[-C--:B------:R-:W-:Y:S01]  /*0630*/  FMUL R5, R4, R7.reuse ;  /* 0x0000000704057220 */ /* 0x080fe20000400000 */
[-C--:B------:R-:W-:Y:S01]  /*0640*/  FSEL R34, R13, R6.reuse, P4 ;  /* 0x000000060d227208 */ /* 0x080fe20002000000 */
[-C--:B------:R-:W-:Y:S01]  /*0650*/  FMUL R15, R12, R7.reuse ;  /* 0x000000070c0f7220 */ /* 0x080fe20000400000 */
[-C--:B------:R-:W-:Y:S01]  /*0660*/  FSEL R32, R9, R6.reuse, P6 ;  /* 0x0000000609207208 */ /* 0x080fe20003000000 */
[----:B------:R-:W3:Y:S01]  /*0670*/  LDG.E R12, desc[UR6][R2.64+0x700] ;  /* 0x00070006020c7981 */ /* 0x000ee2000c1e1900 */
[----:B------:R-:W-:Y:S01]  /*0680*/  FMUL R13, R16, R7 ;  /* 0x00000007100d7220 */ /* 0x000fe20000400000 */
[----:B------:R-:W-:-:S02]  /*0690*/  FSEL R10, R5, R6, P3 ;  /* 0x00000006050a7208 */ /* 0x000fc40001800000 */
[----:B------:R-:W3:Y:S01]  /*06a0*/  LDG.E R16, desc[UR8][R2.64+0x400] ;  /* 0x0004000802107981 */ /* 0x000ee2000c1e1900 */
[----:B------:R-:W-:-:S03]  /*06b0*/  FMUL R9, R18, R7 ;  /* 0x0000000712097220 */ /* 0x000fc60000400000 */
[----:B------:R-:W3:Y:S01]  /*06c0*/  LDG.E R18, desc[UR10][R2.64+0x480] ;  /* 0x0004800a02127981 */ /* 0x000ee2000c1e1900 */
[-C--:B------:R-:W-:Y:S02]  /*06d0*/  FSEL R5, R15, R6.reuse, P5 ;  /* 0x000000060f057208 */ /* 0x080fe40002800000 */
[----:B------:R-:W-:Y:S02]  /*06e0*/  ISETP.NE.AND P5, PT, R20, RZ, PT ;  /* 0x000000ff1400720c */ /* 0x000fe40003fa5270 */
[----:B------:R1:W3:Y:S01]  /*06f0*/  LDG.E R20, desc[UR12][R2.64+0x500] ;  /* 0x0005000c02147981 */ /* 0x0002e2000c1e1900 */
[-C--:B------:R-:W-:Y:S02]  /*0700*/  FSEL R30, R9, R6.reuse, P1 ;  /* 0x00000006091e7208 */ /* 0x080fe40000800000 */
[----:B------:R-:W-:Y:S02]  /*0710*/  FSEL R4, R13, R6, P0 ;  /* 0x000000060d047208 */ /* 0x000fe40000000000 */
[----:B------:R-:W-:-:S02]  /*0720*/  ISETP.NE.AND P0, PT, R28, RZ, PT ;  /* 0x000000ff1c00720c */ /* 0x000fc40003f05270 */
[----:B------:R-:W-:Y:S02]  /*0730*/  ISETP.NE.AND P3, PT, R17, RZ, PT ;  /* 0x000000ff1100720c */ /* 0x000fe40003f65270 */
[----:B------:R-:W-:Y:S02]  /*0740*/  ISETP.NE.AND P6, PT, R27, RZ, PT ;  /* 0x000000ff1b00720c */ /* 0x000fe40003fc5270 */
[----:B------:R-:W-:Y:S01]  /*0750*/  ISETP.NE.AND P4, PT, R19, RZ, PT ;  /* 0x000000ff1300720c */ /* 0x000fe20003f85270 */
[-C--:B-1----:R-:W-:Y:S01]  /*0760*/  FMUL R3, R36, R7.reuse ;  /* 0x0000000724037220 */ /* 0x082fe20000400000 */
[----:B------:R-:W-:Y:S01]  /*0770*/  ISETP.NE.AND P1, PT, R29, RZ, PT ;  /* 0x000000ff1d00720c */ /* 0x000fe20003f25270 */
[----:B------:R-:W-:Y:S01]  /*0780*/  FMUL R19, R38, R7 ;  /* 0x0000000726137220 */ /* 0x000fe20000400000 */
[----:B------:R-:W-:-:S04]  /*0790*/  UMOV UR4, 0xffffffff ;  /* 0xffffffff00047882 */ /* 0x000fc80000000000 */
[----:B------:R-:W-:Y:S01]  /*07a0*/  FSEL R19, R19, R6, P1 ;  /* 0x0000000613137208 */ /* 0x000fe20000800000 */
[----:B----4-:R-:W-:-:S05]  /*07b0*/  FMUL R9, R8, R7 ;  /* 0x0000000708097220 */ /* 0x010fca0000400000 */
[-C--:B------:R-:W-:Y:S01]  /*07c0*/  FSEL R28, R9, R6.reuse, P2 ;  /* 0x00000006091c7208 */ /* 0x080fe20001000000 */
[----:B-----5:R-:W-:Y:S01]  /*07d0*/  FMUL R13, R14, R7 ;  /* 0x000000070e0d7220 */ /* 0x020fe20000400000 */
[----:B--2---:R-:W-:Y:S02]  /*07e0*/  ISETP.NE.AND P2, PT, R0, RZ, PT ;  /* 0x000000ff0000720c */ /* 0x004fe40003f45270 */
[----:B------:R-:W-:Y:S02]  /*07f0*/  FMNMX3 R0, R10, -INF , R34, !PT ;  /* 0xff8000000a007876 */ /* 0x000fe40007800022 */
[----:B------:R-:W-:Y:S02]  /*0800*/  FSEL R8, R13, R6, P3 ;  /* 0x000000060d087208 */ /* 0x000fe40001800000 */
[----:B------:R-:W-:Y:S02]  /*0810*/  FMNMX3 R9, R0, R5, R32, !PT ;  /* 0x0000000500097276 */ /* 0x000fe40007800020 */
[----:B---3--:R-:W-:Y:S01]  /*0820*/  ISETP.NE.AND P3, PT, R11, RZ, PT ;  /* 0x000000ff0b00720c */ /* 0x008fe20003f65270 */
[-C--:B------:R-:W-:Y:S01]  /*0830*/  FMUL R11, R16, R7.reuse ;  /* 0x00000007100b7220 */ /* 0x080fe20000400000 */
[----:B------:R-:W-:Y:S01]  /*0840*/  FMNMX3 R9, R9, R4, R30, !PT ;  /* 0x0000000409097276 */ /* 0x000fe2000780001e */
[----:B------:R-:W-:-:S03]  /*0850*/  FMUL R17, R18, R7 ;  /* 0x0000000712117220 */ /* 0x000fc60000400000 */
[-C--:B------:R-:W-:Y:S01]  /*0860*/  FSEL R16, R11, R6.reuse, P4 ;  /* 0x000000060b107208 */ /* 0x080fe20002000000 */
[-C--:B------:R-:W-:Y:S01]  /*0870*/  FMUL R27, R20, R7.reuse ;  /* 0x00000007141b7220 */ /* 0x080fe20000400000 */
[----:B------:R-:W-:Y:S02]  /*0880*/  FSEL R17, R17, R6, P5 ;  /* 0x0000000611117208 */ /* 0x000fe40002800000 */
[----:B------:R-:W-:Y:S01]  /*0890*/  FMNMX3 R9, R9, R28, R8, !PT ;  /* 0x0000001c09097276 */ /* 0x000fe20007800008 */
[----:B------:R-:W-:Y:S01]  /*08a0*/  FMUL R11, R40, R7 ;  /* 0x00000007280b7220 */ /* 0x000fe20000400000 */
[-C--:B------:R-:W-:Y:S02]  /*08b0*/  FSEL R27, R27, R6.reuse, P6 ;  /* 0x000000061b1b7208 */ /* 0x080fe40003000000 */
[----:B------:R-:W-:Y:S02]  /*08c0*/  FSEL R18, R3, R6, P0 ;  /* 0x0000000603127208 */ /* 0x000fe40000000000 */
[----:B------:R-:W-:-:S02]  /*08d0*/  FMNMX3 R9, R9, R16, R17, !PT ;  /* 0x0000001009097276 */ /* 0x000fc40007800011 */
        /* <DEDUP_REMOVED lines=40> */
[----:B------:R-:W-:Y:S01]  /*0b60*/  FADD R5, R3, -12583039 ;  /* 0xcb40007f03057421 */ /* 0x000fe20000000000 */
[-C--:B------:R-:W-:Y:S01]  /*0b70*/  FFMA.SAT R7, R0, R11.reuse, 0.5 ;  /* 0x3f00000000077423 */ /* 0x080fe2000000200b */
[----:B------:R-:W-:Y:S01]  /*0b80*/  SHF.L.U32 R6, R9, 0x17, RZ ;  /* 0x0000001709067819 */ /* 0x000fe200000006ff */
[-C--:B------:R-:W-:Y:S01]  /*0b90*/  FFMA.SAT R15, R28, R11.reuse, 0.5 ;  /* 0x3f0000001c0f7423 */ /* 0x080fe2000000200b */
[----:B------:R-:W1:Y:S01]  /*0ba0*/  MUFU.EX2 R13, R13 ;  /* 0x0000000d000d7308 */ /* 0x000e620000000800 */
        /* <DEDUP_REMOVED lines=8> */
[----:B------:R-:W-:Y:S01]  /*0c30*/  FFMA.SAT R27, R36, R11, 0.5 ;  /* 0x3f000000241b7423 */ /* 0x000fe2000000200b */
[C---:B------:R-:W-:Y:S01]  /*0c40*/  FFMA R9, R0.reuse, 1.4426950216293334961, -R9 ;  /* 0x3fb8aa3b00097823 */ /* 0x040fe20000000809 */
[----:B------:R-:W2:Y:S03]  /*0c50*/  MUFU.EX2 R5, R5 ;  /* 0x0000000500057308 */ /* 0x000ea60000000800 */
[----:B------:R-:W-:Y:S01]  /*0c60*/  FFMA R9, R0, 1.925963033500011079e-08, R9 ;  /* 0x32a5706000097823 */ /* 0x000fe20000000009 */
[----:B------:R-:W-:Y:S01]  /*0c70*/  SHF.L.U32 R0, R3, 0x17, RZ ;  /* 0x0000001703007819 */ /* 0x000fe200000006ff */
[----:B-1----:R-:W-:Y:S01]  /*0c80*/  FMUL R6, R6, R13 ;  /* 0x0000000d06067220 */ /* 0x002fe20000400000 */
[----:B------:R-:W-:-:S03]  /*0c90*/  FFMA.SAT R13, R32, R11, 0.5 ;  /* 0x3f000000200d7423 */ /* 0x000fc6000000200b */
[----:B------:R-:W1:Y:S01]  /*0ca0*/  MUFU.EX2 R9, R9 ;  /* 0x0000000900097308 */ /* 0x000e620000000800 */
[----:B------:R-:W-:-:S04]  /*0cb0*/  FFMA.RM R13, R13, R12, 12582913 ;  /* 0x4b4000010d0d7423 */ /* 0x000fc8000000400c */
[----:B------:R-:W-:Y:S01]  /*0cc0*/  FADD R3, R13, -12583039 ;  /* 0xcb40007f0d037421 */ /* 0x000fe20000000000 */
[----:B--2---:R-:W-:-:S03]  /*0cd0*/  FMUL R0, R0, R5 ;  /* 0x0000000500007220 */ /* 0x004fc60000400000 */
[----:B------:R-:W-:-:S04]  /*0ce0*/  FFMA R3, R32, 1.4426950216293334961, -R3 ;  /* 0x3fb8aa3b20037823 */ /* 0x000fc80000000803 */
[----:B------:R-:W-:Y:S01]  /*0cf0*/  FFMA R32, R32, 1.925963033500011079e-08, R3 ;  /* 0x32a5706020207823 */ /* 0x000fe20000000003 */
[----:B------:R-:W-:Y:S01]  /*0d00*/  FFMA.SAT R3, R4, R11, 0.5 ;  /* 0x3f00000004037423 */ /* 0x000fe2000000200b */
[----:B-1----:R-:W-:Y:S01]  /*0d10*/  FMUL R2, R2, R9 ;  /* 0x0000000902027220 */ /* 0x002fe20000400000 */
[----:B------:R-:W-:Y:S02]  /*0d20*/  FFMA.SAT R9, R30, R11, 0.5 ;  /* 0x3f0000001e097423 */ /* 0x000fe4000000200b */
[-C--:B------:R-:W-:Y:S01]  /*0d30*/  FFMA.RM R5, R3, R12.reuse, 12582913 ;  /* 0x4b40000103057423 */ /* 0x080fe2000000400c */
[----:B------:R-:W-:Y:S01]  /*0d40*/  SHF.L.U32 R3, R13, 0x17, RZ ;  /* 0x000000170d037819 */ /* 0x000fe200000006ff */
[----:B------:R-:W1:Y:S01]  /*0d50*/  MUFU.EX2 R32, R32 ;  /* 0x0000002000207308 */ /* 0x000e620000000800 */
[----:B------:R-:W-:Y:S01]  /*0d60*/  FFMA.RM R9, R9, R12, 12582913 ;  /* 0x4b40000109097423 */ /* 0x000fe2000000400c */
[----:B------:R-:W-:-:S03]  /*0d70*/  FADD R7, R5, -12583039 ;  /* 0xcb40007f05077421 */ /* 0x000fc60000000000 */
[----:B------:R-:W-:Y:S01]  /*0d80*/  FADD R13, R9, -12583039 ;  /* 0xcb40007f090d7421 */ /* 0x000fe20000000000 */
[----:B------:R-:W-:-:S03]  /*0d90*/  FFMA R7, R4, 1.4426950216293334961, -R7 ;  /* 0x3fb8aa3b04077823 */ /* 0x000fc60000000807 */
[----:B------:R-:W-:Y:S01]  /*0da0*/  FFMA R13, R30, 1.4426950216293334961, -R13 ;  /* 0x3fb8aa3b1e0d7823 */ /* 0x000fe2000000080d */
[----:B------:R-:W-:Y:S01]  /*0db0*/  FFMA R7, R4, 1.925963033500011079e-08, R7 ;  /* 0x32a5706004077823 */ /* 0x000fe20000000007 */
[----:B------:R-:W-:Y:S01]  /*0dc0*/  SHF.L.U32 R4, R5, 0x17, RZ ;  /* 0x0000001705047819 */ /* 0x000fe200000006ff */
[----:B------:R-:W-:Y:S01]  /*0dd0*/  FADD R5, R15, -12583039 ;  /* 0xcb40007f0f057421 */ /* 0x000fe20000000000 */
[----:B------:R-:W-:-:S03]  /*0de0*/  FFMA R13, R30, 1.925963033500011079e-08, R13 ;  /* 0x32a570601e0d7823 */ /* 0x000fc6000000000d */
[----:B------:R-:W2:Y:S01]  /*0df0*/  MUFU.EX2 R7, R7 ;  /* 0x0000000700077308 */ /* 0x000ea20000000800 */
[----:B------:R-:W-:Y:S01]  /*0e00*/  FFMA R5, R28, 1.4426950216293334961, -R5 ;  /* 0x3fb8aa3b1c057823 */ /* 0x000fe20000000805 */
[----:B-1----:R-:W-:-:S03]  /*0e10*/  FMUL R3, R3, R32 ;  /* 0x0000002003037220 */ /* 0x002fc60000400000 */
[----:B------:R-:W-:Y:S01]  /*0e20*/  FFMA R28, R28, 1.925963033500011079e-08, R5 ;  /* 0x32a570601c1c7823 */ /* 0x000fe20000000005 */
[----:B------:R-:W-:Y:S02]  /*0e30*/  SHF.L.U32 R5, R9, 0x17, RZ ;  /* 0x0000001709057819 */ /* 0x000fe400000006ff */
[----:B------:R1:W3:Y:S08]  /*0e40*/  MUFU.EX2 R30, R13 ;  /* 0x0000000d001e7308 */ /* 0x0002f00000000800 */
[----:B------:R-:W4:Y:S01]  /*0e50*/  MUFU.EX2 R28, R28 ;  /* 0x0000001c001c7308 */ /* 0x000f220000000800 */
[----:B--2---:R-:W-:Y:S01]  /*0e60*/  FMUL R4, R4, R7 ;  /* 0x0000000704047220 */ /* 0x004fe20000400000 */
[-C--:B------:R-:W-:Y:S01]  /*0e70*/  FFMA.SAT R7, R8, R11.reuse, 0.5 ;  /* 0x3f00000008077423 */ /* 0x080fe2000000200b */
[----:B-1----:R-:W-:-:S03]  /*0e80*/  FFMA.SAT R13, R16, R11, 0.5 ;  /* 0x3f000000100d7423 */ /* 0x002fc6000000200b */
[-C--:B------:R-:W-:Y:S01]  /*0e90*/  FFMA.RM R9, R7, R12.reuse, 12582913 ;  /* 0x4b40000107097423 */ /* 0x080fe2000000400c */
[----:B------:R-:W-:Y:S01]  /*0ea0*/  FFMA.RM R13, R13, R12, 12582913 ;  /* 0x4b4000010d0d7423 */ /* 0x000fe2000000400c */
[----:B------:R-:W-:Y:S01]  /*0eb0*/  SHF.L.U32 R7, R15, 0x17, RZ ;  /* 0x000000170f077819 */ /* 0x000fe200000006ff */
[----:B---3--:R-:W-:Y:S01]  /*0ec0*/  FMUL R5, R5, R30 ;  /* 0x0000001e05057220 */ /* 0x008fe20000400000 */
[----:B------:R-:W-:Y:S01]  /*0ed0*/  FADD R17, R9, -12583039 ;  /* 0xcb40007f09117421 */ /* 0x000fe20000000000 */
[----:B------:R-:W-:Y:S01]  /*0ee0*/  FADD R15, R13, -12583039 ;  /* 0xcb40007f0d0f7421 */ /* 0x000fe20000000000 */
[----:B------:R-:W-:Y:S02]  /*0ef0*/  SHF.L.U32 R9, R9, 0x17, RZ ;  /* 0x0000001709097819 */ /* 0x000fe400000006ff */
[----:B------:R-:W-:Y:S01]  /*0f00*/  FFMA R17, R8, 1.4426950216293334961, -R17 ;  /* 0x3fb8aa3b08117823 */ /* 0x000fe20000000811 */
[----:B------:R-:W-:Y:S01]  /*0f10*/  FFMA R15, R16, 1.4426950216293334961, -R15 ;  /* 0x3fb8aa3b100f7823 */ /* 0x000fe2000000080f */
[----:B----4-:R-:W-:-:S02]  /*0f20*/  FMUL R7, R7, R28 ;  /* 0x0000001c07077220 */ /* 0x010fc40000400000 */
[----:B------:R-:W-:Y:S01]  /*0f30*/  FFMA R17, R8, 1.925963033500011079e-08, R17 ;  /* 0x32a5706008117823 */ /* 0x000fe20000000011 */
[----:B------:R-:W-:-:S03]  /*0f40*/  FFMA R15, R16, 1.925963033500011079e-08, R15 ;  /* 0x32a57060100f7823 */ /* 0x000fc6000000000f */
[----:B------:R-:W1:Y:S08]  /*0f50*/  MUFU.EX2 R8, R17 ;  /* 0x0000001100087308 */ /* 0x000e700000000800 */
[----:B------:R-:W2:Y:S01]  /*0f60*/  MUFU.EX2 R15, R15 ;  /* 0x0000000f000f7308 */ /* 0x000ea20000000800 */
[----:B-1----:R-:W-:Y:S01]  /*0f70*/  FMUL R16, R9, R8 ;  /* 0x0000000809107220 */ /* 0x002fe20000400000 */
[----:B------:R-:W-:-:S04]  /*0f80*/  FADD R9, R19, -12583039 ;  /* 0xcb40007f13097421 */ /* 0x000fc80000000000 */
[----:B------:R-:W-:-:S04]  /*0f90*/  FFMA R9, R10, 1.4426950216293334961, -R9 ;  /* 0x3fb8aa3b0a097823 */ /* 0x000fc80000000809 */
[----:B------:R-:W-:Y:S01]  /*0fa0*/  FFMA R8, R10, 1.925963033500011079e-08, R9 ;  /* 0x32a570600a087823 */ /* 0x000fe20000000009 */
[----:B------:R-:W-:Y:S01]  /*0fb0*/  FFMA.SAT R9, R34, R11, 0.5 ;  /* 0x3f00000022097423 */ /* 0x000fe2000000200b */
[----:B------:R-:W-:-:S03]  /*0fc0*/  SHF.L.U32 R10, R13, 0x17, RZ ;  /* 0x000000170d0a7819 */ /* 0x000fc600000006ff */
[----:B------:R-:W-:Y:S01]  /*0fd0*/  FFMA.RM R17, R9, R12, 12582913 ;  /* 0x4b40000109117423 */ /* 0x000fe2000000400c */
[----:B------:R-:W1:Y:S01]  /*0fe0*/  MUFU.EX2 R8, R8 ;  /* 0x0000000800087308 */ /* 0x000e620000000800 */
[----:B--2---:R-:W-:Y:S01]  /*0ff0*/  FMUL R10, R10, R15 ;  /* 0x0000000f0a0a7220 */ /* 0x004fe20000400000 */
[----:B------:R-:W-:Y:S01]  /*1000*/  SHF.L.U32 R9, R19, 0x17, RZ ;  /* 0x0000001713097819 */ /* 0x000fe200000006ff */
[----:B------:R-:W-:-:S04]  /*1010*/  FADD R13, R17, -12583039 ;  /* 0xcb40007f110d7421 */ /* 0x000fc80000000000 */
[----:B------:R-:W-:-:S04]  /*1020*/  FFMA R13, R34, 1.4426950216293334961, -R13 ;  /* 0x3fb8aa3b220d7823 */ /* 0x000fc8000000080d */
[----:B------:R-:W-:Y:S01]  /*1030*/  FFMA R34, R34, 1.925963033500011079e-08, R13 ;  /* 0x32a5706022227823 */ /* 0x000fe2000000000d */
[----:B------:R-:W-:-:S03]  /*1040*/  FFMA.SAT R13, R18, R11, 0.5 ;  /* 0x3f000000120d7423 */ /* 0x000fc6000000200b */
[----:B------:R-:W2:Y:S01]  /*1050*/  MUFU.EX2 R19, R34 ;  /* 0x0000002200137308 */ /* 0x000ea20000000800 */
[----:B------:R-:W-:Y:S01]  /*1060*/  FFMA.RM R13, R13, R12, 12582913 ;  /* 0x4b4000010d0d7423 */ /* 0x000fe2000000400c */
[----:B-1----:R-:W-:Y:S01]  /*1070*/  FMUL R9, R9, R8 ;  /* 0x0000000809097220 */ /* 0x002fe20000400000 */
[----:B------:R-:W-:Y:S02]  /*1080*/  SHF.L.U32 R8, R17, 0x17, RZ ;  /* 0x0000001711087819 */ /* 0x000fe400000006ff */
[C---:B------:R-:W-:Y:S01]  /*1090*/  FADD R15, R13.reuse, -12583039 ;  /* 0xcb40007f0d0f7421 */ /* 0x040fe20000000000 */
[----:B------:R-:W-:-:S03]  /*10a0*/  SHF.L.U32 R13, R13, 0x17, RZ ;  /* 0x000000170d0d7819 */ /* 0x000fc600000006ff */
[----:B------:R-:W-:-:S04]  /*10b0*/  FFMA R15, R18, 1.4426950216293334961, -R15 ;  /* 0x3fb8aa3b120f7823 */ /* 0x000fc8000000080f */
[----:B------:R-:W-:Y:S01]  /*10c0*/  FFMA R18, R18, 1.925963033500011079e-08, R15 ;  /* 0x32a5706012127823 */ /* 0x000fe2000000000f */
[----:B------:R-:W-:Y:S01]  /*10d0*/  FFMA.SAT R15, R14, R11, 0.5 ;  /* 0x3f0000000e0f7423 */ /* 0x000fe2000000200b */
[----:B--2---:R-:W-:-:S03]  /*10e0*/  FMUL R8, R8, R19 ;  /* 0x0000001308087220 */ /* 0x004fc60000400000 */
[----:B------:R-:W-:Y:S01]  /*10f0*/  FFMA.RM R15, R15, R12, 12582913 ;  /* 0x4b4000010f0f7423 */ /* 0x000fe2000000400c */
[----:B------:R-:W1:Y:S03]  /*1100*/  MUFU.EX2 R18, R18 ;  /* 0x0000001200127308 */ /* 0x000e660000000800 */
[C---:B------:R-:W-:Y:S01]  /*1110*/  FADD R17, R15.reuse, -12583039 ;  /* 0xcb40007f0f117421 */ /* 0x040fe20000000000 */
[----:B------:R-:W-:-:S03]  /*1120*/  SHF.L.U32 R15, R15, 0x17, RZ ;  /* 0x000000170f0f7819 */ /* 0x000fc600000006ff */
[----:B------:R-:W-:-:S04]  /*1130*/  FFMA R17, R14, 1.4426950216293334961, -R17 ;  /* 0x3fb8aa3b0e117823 */ /* 0x000fc80000000811 */
[----:B------:R-:W-:Y:S01]  /*1140*/  FFMA R19, R14, 1.925963033500011079e-08, R17 ;  /* 0x32a570600e137823 */ /* 0x000fe20000000011 */
[----:B------:R-:W-:-:S03]  /*1150*/  FFMA.SAT R17, R20, R11, 0.5 ;  /* 0x3f00000014117423 */ /* 0x000fc6000000200b */
[----:B------:R-:W2:Y:S01]  /*1160*/  MUFU.EX2 R28, R19 ;  /* 0x00000013001c7308 */ /* 0x000ea20000000800 */
[-C--:B------:R-:W-:Y:S01]  /*1170*/  FFMA.RM R11, R17, R12.reuse, 12582913 ;  /* 0x4b400001110b7423 */ /* 0x080fe2000000400c */
[----:B------:R-:W-:-:S03]  /*1180*/  FFMA.RM R12, R27, R12, 12582913 ;  /* 0x4b4000011b0c7423 */ /* 0x000fc6000000400c */
[C---:B------:R-:W-:Y:S01]  /*1190*/  FADD R17, R11.reuse, -12583039 ;  /* 0xcb40007f0b117421 */ /* 0x040fe20000000000 */
[----:B------:R-:W-:-:S03]  /*11a0*/  SHF.L.U32 R11, R11, 0x17, RZ ;  /* 0x000000170b0b7819 */ /* 0x000fc600000006ff */
[----:B------:R-:W-:-:S04]  /*11b0*/  FFMA R17, R20, 1.4426950216293334961, -R17 ;  /* 0x3fb8aa3b14117823 */ /* 0x000fc80000000811 */
[----:B------:R-:W-:Y:S01]  /*11c0*/  FFMA R27, R20, 1.925963033500011079e-08, R17 ;  /* 0x32a57060141b7823 */ /* 0x000fe20000000011 */
[C---:B------:R-:W-:Y:S01]  /*11d0*/  FADD R17, R12.reuse, -12583039 ;  /* 0xcb40007f0c117421 */ /* 0x040fe20000000000 */
[----:B-1----:R-:W-:Y:S01]  /*11e0*/  FMUL R20, R13, R18 ;  /* 0x000000120d147220 */ /* 0x002fe20000400000 */
[----:B------:R-:W-:Y:S01]  /*11f0*/  SHF.L.U32 R12, R12, 0x17, RZ ;  /* 0x000000170c0c7819 */ /* 0x000fe200000006ff */
[----:B------:R-:W1:Y:S01]  /*1200*/  MUFU.EX2 R30, R27 ;  /* 0x0000001b001e7308 */ /* 0x000e620000000800 */
[----:B------:R-:W-:Y:S01]  /*1210*/  FFMA R17, R36, 1.4426950216293334961, -R17 ;  /* 0x3fb8aa3b24117823 */ /* 0x000fe20000000811 */
[----:B--2---:R-:W-:-:S03]  /*1220*/  FMUL R19, R15, R28 ;  /* 0x0000001c0f137220 */ /* 0x004fc60000400000 */
[----:B------:R-:W-:Y:S01]  /*1230*/  FFMA R36, R36, 1.925963033500011079e-08, R17 ;  /* 0x32a5706024247823 */ /* 0x000fe20000000011 */
        /* <DEDUP_REMOVED lines=27> */
.L_x_31887:
        /* <DEDUP_REMOVED lines=11> */
[----:B01----:R-:W-:Y:S05]  /*14a0*/  CALL.REL.NOINC `($__internal_511_$__cuda_sm3x_div_rn_noftz_f32_slowpath) ;  /* 0x0000001c00587944 */ /* 0x003fea0003c00000 */
[----:B------:R-:W-:-:S07]  /*14b0*/  MOV R14, R6 ;  /* 0x00000006000e7202 */ /* 0x000fce0000000f00 */
.L_x_31846:
[----:B------:R-:W-:Y:S05]  /*14c0*/  BSYNC.RECONVERGENT B2 ;  /* 0x0000000000027941 */ /* 0x000fea0003800200 */
.L_x_31845:
        /* <DEDUP_REMOVED lines=11> */
[----:B01----:R-:W-:Y:S05]  /*1580*/  CALL.REL.NOINC `($__internal_511_$__cuda_sm3x_div_rn_noftz_f32_slowpath) ;  /* 0x0000001c00207944 */ /* 0x003fea0003c00000 */
[----:B------:R-:W-:-:S07]  /*1590*/  MOV R15, R6 ;  /* 0x00000006000f7202 */ /* 0x000fce0000000f00 */
.L_x_31848:
[----:B------:R-:W-:Y:S05]  /*15a0*/  BSYNC.RECONVERGENT B2 ;  /* 0x0000000000027941 */ /* 0x000fea0003800200 */
.L_x_31847:
        /* <DEDUP_REMOVED lines=13> */
.L_x_31850:
[----:B------:R-:W-:Y:S05]  /*1680*/  BSYNC.RECONVERGENT B2 ;  /* 0x0000000000027941 */ /* 0x000fea0003800200 */
.L_x_31849:
        /* <DEDUP_REMOVED lines=13> */
.L_x_31852:
[----:B------:R-:W-:Y:S05]  /*1760*/  BSYNC.RECONVERGENT B2 ;  /* 0x0000000000027941 */ /* 0x000fea0003800200 */
.L_x_31851:
        /* <DEDUP_REMOVED lines=13> */
.L_x_31854:
[----:B------:R-:W-:Y:S05]  /*1840*/  BSYNC.RECONVERGENT B2 ;  /* 0x0000000000027941 */ /* 0x000fea0003800200 */
.L_x_31853:
        /* <DEDUP_REMOVED lines=13> */
.L_x_31856:
[----:B------:R-:W-:Y:S05]  /*1920*/  BSYNC.RECONVERGENT B2 ;  /* 0x0000000000027941 */ /* 0x000fea0003800200 */
.L_x_31855:
        /* <DEDUP_REMOVED lines=13> */
.L_x_31858:
[----:B------:R-:W-:Y:S05]  /*1a00*/  BSYNC.RECONVERGENT B2 ;  /* 0x0000000000027941 */ /* 0x000fea0003800200 */
.L_x_31857:
        /* <DEDUP_REMOVED lines=13> */
.L_x_31860:
[----:B------:R-:W-:Y:S05]  /*1ae0*/  BSYNC.RECONVERGENT B2 ;  /* 0x0000000000027941 */ /* 0x000fea0003800200 */
.L_x_31859:
        /* <DEDUP_REMOVED lines=13> */
.L_x_31862:
[----:B------:R-:W-:Y:S05]  /*1bc0*/  BSYNC.RECONVERGENT B2 ;  /* 0x0000000000027941 */ /* 0x000fea0003800200 */
.L_x_31861:
        /* <DEDUP_REMOVED lines=13> */
.L_x_31864:
[----:B------:R-:W-:Y:S05]  /*1ca0*/  BSYNC.RECONVERGENT B2 ;  /* 0x0000000000027941 */ /* 0x000fea0003800200 */
.L_x_31863:
        /* <DEDUP_REMOVED lines=13> */
.L_x_31866:
[----:B------:R-:W-:Y:S05]  /*1d80*/  BSYNC.RECONVERGENT B2 ;  /* 0x0000000000027941 */ /* 0x000fea0003800200 */
.L_x_31865:
        /* <DEDUP_REMOVED lines=13> */
.L_x_31868:
[----:B------:R-:W-:Y:S05]  /*1e60*/  BSYNC.RECONVERGENT B2 ;  /* 0x0000000000027941 */ /* 0x000fea0003800200 */
.L_x_31867:
        /* <DEDUP_REMOVED lines=13> */
.L_x_31870:
[----:B------:R-:W-:Y:S05]  /*1f40*/  BSYNC.RECONVERGENT B2 ;  /* 0x0000000000027941 */ /* 0x000fea0003800200 */
.L_x_31869:
        /* <DEDUP_REMOVED lines=13> */
.L_x_31872:
[----:B------:R-:W-:Y:S05]  /*2020*/  BSYNC.RECONVERGENT B2 ;  /* 0x0000000000027941 */ /* 0x000fea0003800200 */
.L_x_31871:
        /* <DEDUP_REMOVED lines=13> */
.L_x_31874:
[----:B------:R-:W-:Y:S05]  /*2100*/  BSYNC.RECONVERGENT B2 ;  /* 0x0000000000027941 */ /* 0x000fea0003800200 */
.L_x_31873:
        /* <DEDUP_REMOVED lines=52> */
[----:B------:R3:W-:Y:S01]  /*2450*/  STG.E desc[UR28][R28.64+0x700], R31 ;  /* 0x0007001f1c007986 */ /* 0x0007e2000c10191c */
[----:B------:R-:W-:Y:S05]  /*2460*/  @!P0 BRA `(.L_x_31875) ;  /* 0xffffffdc00788947 */ /* 0x000fea000383ffff */
[----:B------:R-:W-:Y:S05]  /*2470*/  EXIT ;  /* 0x000000000000794d */ /* 0x000fea0003800000 */
.L_x_31844:
[----:B------:R-:W-:Y:S01]  /*2480*/  HFMA2 R11, -RZ, RZ, 0, 1.847743988037109375e-06 ;  /* 0x0000001fff0b7431 */ /* 0x000fe200000001ff */
[----:B------:R-:W-:Y:S01]  /*2490*/  BSSY B0, `(.L_x_31876) ;  /* 0x0000006000007945 */ /* 0x000fe20003800000 */
[----:B------:R-:W-:Y:S02]  /*24a0*/  MOV R12, 0x10 ;  /* 0x00000010000c7802 */ /* 0x000fe40000000f00 */
[----:B------:R-:W-:-:S07]  /*24b0*/  MOV R15, 0xffffffff ;  /* 0xffffffff000f7802 */ /* 0x000fce0000000f00 */
[----:B0-----:R-:W-:Y:S05]  /*24c0*/  WARPSYNC.COLLECTIVE R15, `(.L_x_31877) ;  /* 0x000000000f087348 */ /* 0x001fea0003c00000 */
[----:B------:R1:W2:Y:S02]  /*24d0*/  SHFL.BFLY P6, R14, R13, R12, R11 ;  /* 0x0c00000c0d0e7389 */ /* 0x0002a400000c000b */
[----:B012---:R-:W-:Y:S05]  /*24e0*/  ENDCOLLECTIVE ;  /* 0x000000000000791b */ /* 0x007fea0003800000 */
.L_x_31877:
[----:B------:R-:W-:Y:S05]  /*24f0*/  BSYNC B0 ;  /* 0x0000000000007941 */ /* 0x000fea0003800000 */
.L_x_31876:
[----:B------:R-:W-:Y:S01]  /*2500*/  HFMA2 R12, -RZ, RZ, 0, 4.76837158203125e-07 ;  /* 0x00000008ff0c7431 */ /* 0x000fe200000001ff */
[----:B------:R-:W-:Y:S02]  /*2510*/  FMNMX R13, R13, R14, !PT ;  /* 0x0000000e0d0d7209 */ /* 0x000fe40007800000 */
[----:B------:R-:W-:Y:S02]  /*2520*/  MOV R11, 0x1f ;  /* 0x0000001f000b7802 */ /* 0x000fe40000000f00 */
[----:B------:R-:W-:-:S07]  /*2530*/  MOV R15, 0xffffffff ;  /* 0xffffffff000f7802 */ /* 0x000fce0000000f00 */
[----:B------:R-:W-:Y:S05]  /*2540*/  WARPSYNC.COLLECTIVE R15, `(.L_x_31878) ;  /* 0x000000000f087348 */ /* 0x000fea0003c00000 */
[----:B------:R0:W1:Y:S02]  /*2550*/  SHFL.BFLY P6, R14, R13, R12, R11 ;  /* 0x0c00000c0d0e7389 */ /* 0x00006400000c000b */
[----:B01----:R-:W-:Y:S05]  /*2560*/  ENDCOLLECTIVE ;  /* 0x000000000000791b */ /* 0x003fea0003800000 */
.L_x_31878:
[----:B------:R-:W-:Y:S01]  /*2570*/  HFMA2 R12, -RZ, RZ, 0, 2.384185791015625e-07 ;  /* 0x00000004ff0c7431 */ /* 0x000fe200000001ff */
[----:B------:R-:W-:-:S04]  /*2580*/  FMNMX R0, R13, R14, !PT ;  /* 0x0000000e0d007209 */ /* 0x000fc80007800000 */
[----:B------:R-:W-:-:S07]  /*2590*/  MOV R13, R0 ;  /* 0x00000000000d7202 */ /* 0x000fce0000000f00 */
[----:B------:R-:W-:Y:S05]  /*25a0*/  WARPSYNC.COLLECTIVE R15, `(.L_x_31879) ;  /* 0x000000000f087348 */ /* 0x000fea0003c00000 */
[----:B------:R0:W1:Y:S02]  /*25b0*/  SHFL.BFLY P6, R14, R13, R12, R11 ;  /* 0x0c00000c0d0e7389 */ /* 0x00006400000c000b */
[----:B01----:R-:W-:Y:S05]  /*25c0*/  ENDCOLLECTIVE ;  /* 0x000000000000791b */ /* 0x003fea0003800000 */
.L_x_31879:
[----:B------:R-:W-:Y:S01]  /*25d0*/  HFMA2 R12, -RZ, RZ, 0, 1.1920928955078125e-07 ;  /* 0x00000002ff0c7431 */ /* 0x000fe200000001ff */
[----:B------:R-:W-:-:S04]  /*25e0*/  FMNMX R2, R0, R14, !PT ;  /* 0x0000000e00027209 */ /* 0x000fc80007800000 */
[----:B------:R-:W-:-:S07]  /*25f0*/  MOV R13, R2 ;  /* 0x00000002000d7202 */ /* 0x000fce0000000f00 */
[----:B------:R-:W-:Y:S05]  /*2600*/  WARPSYNC.COLLECTIVE R15, `(.L_x_31880) ;  /* 0x000000000f087348 */ /* 0x000fea0003c00000 */
[----:B------:R0:W1:Y:S02]  /*2610*/  SHFL.BFLY P6, R14, R13, R12, R11 ;  /* 0x0c00000c0d0e7389 */ /* 0x00006400000c000b */
[----:B01----:R-:W-:Y:S05]  /*2620*/  ENDCOLLECTIVE ;  /* 0x000000000000791b */ /* 0x003fea0003800000 */
.L_x_31880:
[----:B------:R-:W-:Y:S01]  /*2630*/  HFMA2 R12, -RZ, RZ, 0, 5.9604644775390625e-08 ;  /* 0x00000001ff0c7431 */ /* 0x000fe200000001ff */
[----:B------:R-:W-:-:S04]  /*2640*/  FMNMX R3, R2, R14, !PT ;  /* 0x0000000e02037209 */ /* 0x000fc80007800000 */
[----:B------:R-:W-:-:S07]  /*2650*/  MOV R13, R3 ;  /* 0x00000003000d7202 */ /* 0x000fce0000000f00 */
[----:B------:R-:W-:Y:S05]  /*2660*/  WARPSYNC.COLLECTIVE R15, `(.L_x_31881) ;  /* 0x000000000f087348 */ /* 0x000fea0003c00000 */
[----:B------:R0:W1:Y:S02]  /*2670*/  SHFL.BFLY P6, R14, R13, R12, R11 ;  /* 0x0c00000c0d0e7389 */ /* 0x00006400000c000b */
[----:B01----:R-:W-:Y:S05]  /*2680*/  ENDCOLLECTIVE ;  /* 0x000000000000791b */ /* 0x003fea0003800000 */
.L_x_31881:
[----:B------:R-:W-:Y:S01]  /*2690*/  HFMA2 R15, -RZ, RZ, 3.7421875, 0 ;  /* 0x437c0000ff0f7431 */ /* 0x000fe200000001ff */
[----:B------:R-:W-:Y:S02]  /*26a0*/  FMNMX R9, R3, R14, !PT ;  /* 0x0000000e03097209 */ /* 0x000fe40007800000 */
[----:B------:R-:W-:-:S03]  /*26b0*/  MOV R14, 0x3bbb989d ;  /* 0x3bbb989d000e7802 */ /* 0x000fc60000000f00 */
        /* <DEDUP_REMOVED lines=119> */
[-C--:B------:R-:W-:Y:S01]  /*2e30*/  FFMA.SAT R18, R12, R14.reuse, 0.5 ;  /* 0x3f0000000c127423 */ /* 0x080fe2000000200e */
[----:B------:R-:W-:-:S03]  /*2e40*/  FFMA.SAT R14, R13, R14, 0.5 ;  /* 0x3f0000000d0e7423 */ /* 0x000fc6000000200e */
[-C--:B------:R-:W-:Y:S01]  /*2e50*/  FFMA.RM R18, R18, R15.reuse, 12582913 ;  /* 0x4b40000112127423 */ /* 0x080fe2000000400f */
[----:B------:R-:W-:Y:S01]  /*2e60*/  FFMA.RM R14, R14, R15, 12582913 ;  /* 0x4b4000010e0e7423 */ /* 0x000fe2000000400f */
[----:B------:R-:W-:Y:S02]  /*2e70*/  MOV R15, 0xffffffff ;  /* 0xffffffff000f7802 */ /* 0x000fe40000000f00 */
[C---:B------:R-:W-:Y:S01]  /*2e80*/  FADD R11, R18.reuse, -12583039 ;  /* 0xcb40007f120b7421 */ /* 0x040fe20000000000 */
[----:B------:R-:W-:Y:S01]  /*2e90*/  SHF.L.U32 R18, R18, 0x17, RZ ;  /* 0x0000001712127819 */ /* 0x000fe200000006ff */
[C---:B------:R-:W-:Y:S01]  /*2ea0*/  FADD R28, R14.reuse, -12583039 ;  /* 0xcb40007f0e1c7421 */ /* 0x040fe20000000000 */
[----:B------:R-:W-:Y:S01]  /*2eb0*/  SHF.L.U32 R14, R14, 0x17, RZ ;  /* 0x000000170e0e7819 */ /* 0x000fe200000006ff */
[----:B------:R-:W-:Y:S02]  /*2ec0*/  FFMA R11, R12, 1.4426950216293334961, -R11 ;  /* 0x3fb8aa3b0c0b7823 */ /* 0x000fe4000000080b */
[----:B------:R-:W-:-:S02]  /*2ed0*/  FFMA R28, R13, 1.4426950216293334961, -R28 ;  /* 0x3fb8aa3b0d1c7823 */ /* 0x000fc4000000081c */
[----:B------:R-:W-:Y:S02]  /*2ee0*/  FFMA R12, R12, 1.925963033500011079e-08, R11 ;  /* 0x32a570600c0c7823 */ /* 0x000fe4000000000b */
[----:B------:R-:W-:Y:S02]  /*2ef0*/  FFMA R28, R13, 1.925963033500011079e-08, R28 ;  /* 0x32a570600d1c7823 */ /* 0x000fe4000000001c */
        /* <DEDUP_REMOVED lines=24> */
.L_x_31882:
[----:B------:R-:W-:Y:S02]  /*3080*/  HFMA2 R12, -RZ, RZ, 0, 4.76837158203125e-07 ;  /* 0x00000008ff0c7431 */ /* 0x000fe400000001ff */
[----:B------:R-:W-:-:S05]  /*3090*/  FADD R27, R13, R14 ;  /* 0x0000000e0d1b7221 */ /* 0x000fca0000000000 */
[----:B------:R-:W-:-:S07]  /*30a0*/  MOV R13, R27 ;  /* 0x0000001b000d7202 */ /* 0x000fce0000000f00 */
[----:B------:R-:W-:Y:S05]  /*30b0*/  WARPSYNC.COLLECTIVE R15, `(.L_x_31883) ;  /* 0x000000000f087348 */ /* 0x000fea0003c00000 */
[----:B------:R0:W1:Y:S02]  /*30c0*/  SHFL.BFLY P6, R14, R13, R12, R11 ;  /* 0x0c00000c0d0e7389 */ /* 0x00006400000c000b */
[----:B01----:R-:W-:Y:S05]  /*30d0*/  ENDCOLLECTIVE ;  /* 0x000000000000791b */ /* 0x003fea0003800000 */
.L_x_31883:
[----:B------:R-:W-:Y:S02]  /*30e0*/  HFMA2 R12, -RZ, RZ, 0, 2.384185791015625e-07 ;  /* 0x00000004ff0c7431 */ /* 0x000fe400000001ff */
[----:B------:R-:W-:-:S05]  /*30f0*/  FADD R28, R27, R14 ;  /* 0x0000000e1b1c7221 */ /* 0x000fca0000000000 */
[----:B------:R-:W-:-:S07]  /*3100*/  MOV R13, R28 ;  /* 0x0000001c000d7202 */ /* 0x000fce0000000f00 */
[----:B------:R-:W-:Y:S05]  /*3110*/  WARPSYNC.COLLECTIVE R15, `(.L_x_31884) ;  /* 0x000000000f087348 */ /* 0x000fea0003c00000 */
[----:B------:R0:W1:Y:S02]  /*3120*/  SHFL.BFLY P6, R14, R13, R12, R11 ;  /* 0x0c00000c0d0e7389 */ /* 0x00006400000c000b */
[----:B01----:R-:W-:Y:S05]  /*3130*/  ENDCOLLECTIVE ;  /* 0x000000000000791b */ /* 0x003fea0003800000 */
.L_x_31884:
[----:B------:R-:W-:Y:S02]  /*3140*/  HFMA2 R12, -RZ, RZ, 0, 1.1920928955078125e-07 ;  /* 0x00000002ff0c7431 */ /* 0x000fe400000001ff */
[----:B------:R-:W-:-:S05]  /*3150*/  FADD R29, R28, R14 ;  /* 0x0000000e1c1d7221 */ /* 0x000fca0000000000 */
[----:B------:R-:W-:-:S07]  /*3160*/  MOV R13, R29 ;  /* 0x0000001d000d7202 */ /* 0x000fce0000000f00 */
[----:B------:R-:W-:Y:S05]  /*3170*/  WARPSYNC.COLLECTIVE R15, `(.L_x_31885) ;  /* 0x000000000f087348 */ /* 0x000fea0003c00000 */
[----:B------:R0:W1:Y:S02]  /*3180*/  SHFL.BFLY P6, R14, R13, R12, R11 ;  /* 0x0c00000c0d0e7389 */ /* 0x00006400000c000b */
[----:B01----:R-:W-:Y:S05]  /*3190*/  ENDCOLLECTIVE ;  /* 0x000000000000791b */ /* 0x003fea0003800000 */
.L_x_31885:
[----:B------:R-:W-:Y:S02]  /*31a0*/  HFMA2 R12, -RZ, RZ, 0, 5.9604644775390625e-08 ;  /* 0x00000001ff0c7431 */ /* 0x000fe400000001ff */
[----:B------:R-:W-:-:S05]  /*31b0*/  FADD R30, R29, R14 ;  /* 0x0000000e1d1e7221 */ /* 0x000fca0000000000 */
[----:B------:R-:W-:-:S07]  /*31c0*/  MOV R13, R30 ;  /* 0x0000001e000d7202 */ /* 0x000fce0000000f00 */
[----:B------:R-:W-:Y:S05]  /*31d0*/  WARPSYNC.COLLECTIVE R15, `(.L_x_31886) ;  /* 0x000000000f087348 */ /* 0x000fea0003c00000 */
[----:B------:R0:W1:Y:S02]  /*31e0*/  SHFL.BFLY P6, R14, R13, R12, R11 ;  /* 0x0c00000c0d0e7389 */ /* 0x00006400000c000b */
[----:B01----:R-:W-:Y:S05]  /*31f0*/  ENDCOLLECTIVE ;  /* 0x000000000000791b */ /* 0x003fea0003800000 */
.L_x_31886:
[----:B------:R-:W-:Y:S05]  /*3200*/  BRA `(.L_x_31887) ;  /* 0xffffffe000787947 */ /* 0x000fea000383ffff */
        .weak           $__internal_511_$__cuda_sm3x_div_rn_noftz_f32_slowpath
        .type           $__internal_511_$__cuda_sm3x_div_rn_noftz_f32_slowpath,@function
        .size           $__internal_511_$__cuda_sm3x_div_rn_noftz_f32_slowpath,(.L_x_37888 - $__internal_511_$__cuda_sm3x_div_rn_noftz_f32_slowpath)
$__internal_511_$__cuda_sm3x_div_rn_noftz_f32_slowpath:
        /* <DEDUP_REMOVED lines=36> */
.L_x_31889:
        /* <DEDUP_REMOVED lines=51> */
.L_x_31896:
[----:B------:R-:W-:-:S04]  /*3780*/  LOP3.LUT R6, R6, 0x80000000, RZ, 0xc0, !PT ;  /* 0x8000000006067812 */ /* 0x000fc800078ec0ff */
[----:B------:R-:W-:Y:S01]  /*3790*/  LOP3.LUT R6, R6, 0x7f800000, RZ, 0xfc, !PT ;  /* 0x7f80000006067812 */ /* 0x000fe200078efcff */
[----:B------:R-:W-:Y:S06]  /*37a0*/  BRA `(.L_x_31897) ;  /* 0x0000000000047947 */ /* 0x000fec0003800000 */
.L_x_31895:
[----:B------:R-:W-:-:S07]  /*37b0*/  LEA R6, R13, R6, 0x17 ;  /* 0x000000060d067211 */ /* 0x000fce00078eb8ff */
.L_x_31897:
[----:B------:R-:W-:Y:S05]  /*37c0*/  BSYNC.RECONVERGENT B1 ;  /* 0x0000000000017941 */ /* 0x000fea0003800200 */
.L_x_31894:
[----:B------:R-:W-:Y:S05]  /*37d0*/  BRA `(.L_x_31898) ;  /* 0x0000000000207947 */ /* 0x000fea0003800000 */
.L_x_31893:
[----:B------:R-:W-:-:S04]  /*37e0*/  LOP3.LUT R6, R31, 0x80000000, R6, 0x48, !PT ;  /* 0x800000001f067812 */ /* 0x000fc800078e4806 */
[----:B------:R-:W-:Y:S01]  /*37f0*/  LOP3.LUT R6, R6, 0x7f800000, RZ, 0xfc, !PT ;  /* 0x7f80000006067812 */ /* 0x000fe200078efcff */
[----:B------:R-:W-:Y:S06]  /*3800*/  BRA `(.L_x_31898) ;  /* 0x0000000000147947 */ /* 0x000fec0003800000 */
.L_x_31892:
[----:B------:R-:W-:Y:S01]  /*3810*/  LOP3.LUT R6, R31, 0x80000000, R6, 0x48, !PT ;  /* 0x800000001f067812 */ /* 0x000fe200078e4806 */
[----:B------:R-:W-:Y:S06]  /*3820*/  BRA `(.L_x_31898) ;  /* 0x00000000000c7947 */ /* 0x000fec0003800000 */
.L_x_31891:
[----:B------:R-:W0:Y:S01]  /*3830*/  MUFU.RSQ R6, -QNAN ;  /* 0xffc0000000067908 */ /* 0x000e220000001400 */
[----:B------:R-:W-:Y:S05]  /*3840*/  BRA `(.L_x_31898) ;  /* 0x0000000000047947 */ /* 0x000fea0003800000 */
.L_x_31890:
[----:B------:R-:W-:-:S07]  /*3850*/  FADD.FTZ R6, R6, R11 ;  /* 0x0000000b06067221 */ /* 0x000fce0000010000 */
.L_x_31898:
[----:B------:R-:W-:Y:S05]  /*3860*/  BSYNC.RECONVERGENT B0 ;  /* 0x0000000000007941 */ /* 0x000fea0003800200 */
.L_x_31888:
[----:B------:R-:W-:-:S04]  /*3870*/  HFMA2 R13, -RZ, RZ, 0, 0 ;  /* 0x00000000ff0d7431 */ /* 0x000fc800000001ff */
[----:B0-----:R-:W-:Y:S05]  /*3880*/  RET.REL.NODEC R12 `(_Z15SoftmaxWarpImplI24ElementwiseScaleMaskLoadIffbE11DirectStoreIffEfLi1ELi15ELi32ELi1ELb0EL9Algorithm0EEvT_T0_ll) ;  /* 0xffffffc40cdc7950 */ /* 0x001fea0003c3ffff */
.L_x_31899:
        /* <DEDUP_REMOVED lines=15> */
.L_x_37888:


//--------------------- .text._Z15SoftmaxWarpImplI24ElementwiseScaleMaskLoadIffbE11DirectStoreIffEfLi1ELi14ELi32ELi1ELb1EL9Algorithm0EEvT_T0_ll --------------------------
	.section	.text._Z15SoftmaxWarpImplI24ElementwiseScaleMaskLoadIffbE11DirectStoreIffEfLi1ELi14ELi32ELi1ELb1EL9Algorithm0EEvT_T0_ll,"ax",@progbits
	.align	128
        .global         _Z15SoftmaxWarpImplI24ElementwiseScaleMaskLoadIffbE11DirectStoreIffEfLi1ELi14ELi32ELi1ELb1EL9Algorithm0EEvT_T0_ll
        .type           _Z15SoftmaxWarpImplI24ElementwiseScaleMaskLoadIffbE11DirectStoreIffEfLi1ELi14ELi32ELi1ELb1EL9Algorithm0EEvT_T0_ll,@function
        .size           _Z15SoftmaxWarpImplI24ElementwiseScaleMaskLoadIffbE11DirectStoreIffEfLi1ELi14ELi32ELi1ELb1EL9Algorithm0EEvT_T0_ll,(.L_x_37889 - _Z15SoftmaxWarpImplI24ElementwiseScaleMaskLoadIffbE11DirectStoreIffEfLi1ELi14ELi32ELi1ELb1EL9Algorithm0EEvT_T0_ll)
        .other          _Z15SoftmaxWarpImplI24ElementwiseScaleMaskLoadIffbE11DirectStoreIffEfLi1ELi14ELi32ELi1ELb1EL9Algorithm0EEvT_T0_ll,@"STO_CUDA_ENTRY STV_DEFAULT"
_Z15SoftmaxWarpImplI24ElementwiseScaleMaskLoadIffbE11DirectStoreIffEfLi1ELi14ELi32ELi1ELb1EL9Algorithm0EEvT_T0_ll:
.text._Z15SoftmaxWarpImplI24ElementwiseScaleMaskLoadIffbE11DirectStoreIffEfLi1ELi14ELi32ELi1ELb1EL9Algorithm0EEvT_T0_ll:
        /* <DEDUP_REMOVED lines=26> */
.L_x_31900:
        /* <DEDUP_REMOVED lines=26> */
[----:B-1----:R-:W-:-:S07]  /*0340*/  IADD3 R28, PT, PT, R26, 0x1a0, RZ ;  /* 0x000001a01a1c7810 */ /* 0x002fce0007ffe0ff */
.L_x_31931:
[----:B------:R-:W-:Y:S01]  /*0350*/  ISETP.GE.U32.AND P0, PT, R26, UR44, PT ;  /* 0x0000002c1a007c0c */ /* 0x000fe2000bf06070 */
[----:B------:R-:W-:Y:S01]  /*0360*/  IMAD.MOV.U32 R3, RZ, RZ, RZ ;  /* 0x000000ffff037224 */ /* 0x000fe200078e00ff */
[----:B------:R-:W-:Y:S01]  /*0370*/  ISETP.GE.U32.AND P4, PT, R40, UR44, PT ;  /* 0x0000002c28007c0c */ /* 0x000fe2000bf86070 */
[----:B------:R-:W-:Y:S01]  /*0380*/  IMAD R0, R24, UR48, RZ ;  /* 0x0000003018007c24 */ /* 0x000fe2000f8e02ff */
[----:B------:R-:W-:Y:S02]  /*0390*/  ISETP.GE.AND.EX P0, PT, RZ, UR45, PT, P0 ;  /* 0x0000002dff007c0c */ /* 0x000fe4000bf06300 */
[----:B------:R-:W-:Y:S02]  /*03a0*/  MOV R2, R26 ;  /* 0x0000001a00027202 */ /* 0x000fe40000000f00 */
[----:B------:R-:W-:-:S03]  /*03b0*/  ISETP.GE.AND.EX P4, PT, RZ, UR45, PT, P4 ;  /* 0x0000002dff007c0c */ /* 0x000fc6000bf86340 */
[----:B-1----:R-:W-:-:S04]  /*03c0*/  IMAD.WIDE.U32 R4, R25, UR48, R2 ;  /* 0x0000003019047c25 */ /* 0x002fc8000f8e0002 */
[----:B------:R-:W-:Y:S01]  /*03d0*/  IMAD R3, R25, UR49, R0 ;  /* 0x0000003119037c24 */ /* 0x000fe2000f8e0200 */
[----:B------:R-:W-:Y:S01]  /*03e0*/  IADD3 R8, P1, PT, R4, UR42, RZ ;  /* 0x0000002a04087c10 */ /* 0x000fe2000ff3e0ff */
[----:B0-----:R-:W0:Y:S01]  /*03f0*/  @!P0 LDC R13, c[0x0][0x39c] ;  /* 0x0000e700ff0d8b82 */ /* 0x001e220000000800 */
[C---:B------:R-:W-:Y:S02]  /*0400*/  @!P0 R2UR UR6, R20.reuse ;  /* 0x00000000140682ca */ /* 0x040fe400000e0000 */
[----:B------:R-:W-:Y:S02]  /*0410*/  @!P0 R2UR UR7, R21 ;  /* 0x00000000150782ca */ /* 0x000fe400000e0000 */
[----:B------:R-:W-:Y:S02]  /*0420*/  IADD3 R3, PT, PT, R5, R3, RZ ;  /* 0x0000000305037210 */ /* 0x000fe40007ffe0ff */
[----:B------:R-:W-:Y:S01]  /*0430*/  @!P4 R2UR UR10, R20 ;  /* 0x00000000140ac2ca */ /* 0x000fe200000e0000 */
[----:B------:R-:W1:Y:S01]  /*0440*/  @!P4 LDC R15, c[0x0][0x39c] ;  /* 0x0000e700ff0fcb82 */ /* 0x000e620000000800 */
[----:B------:R-:W-:-:S02]  /*0450*/  @!P4 R2UR UR11, R21 ;  /* 0x00000000150bc2ca */ /* 0x000fc400000e0000 */
[----:B------:R-:W-:Y:S02]  /*0460*/  @!P0 R2UR UR4, R20 ;  /* 0x00000000140482ca */ /* 0x000fe400000e0000 */
[----:B------:R-:W-:Y:S02]  /*0470*/  @!P0 R2UR UR5, R21 ;  /* 0x00000000150582ca */ /* 0x000fe400000e0000 */
[----:B------:R-:W-:Y:S02]  /*0480*/  IADD3.X R9, PT, PT, R3, UR43, RZ, P1, !PT ;  /* 0x0000002b03097c10 */ /* 0x000fe40008ffe4ff */
[----:B------:R-:W-:Y:S02]  /*0490*/  LEA R2, P1, R4, UR40, 0x2 ;  /* 0x0000002804027c11 */ /* 0x000fe4000f8210ff */
[----:B------:R-:W-:Y:S01]  /*04a0*/  @!P4 R2UR UR8, R20 ;  /* 0x000000001408c2ca */ /* 0x000fe200000e0000 */
[----:B------:R-:W2:Y:S01]  /*04b0*/  @!P0 LDG.E.U8 R12, desc[UR6][R8.64] ;  /* 0x00000006080c8981 */ /* 0x000ea2000c1e1100 */
[----:B------:R-:W-:-:S02]  /*04c0*/  @!P4 R2UR UR9, R21 ;  /* 0x000000001509c2ca */ /* 0x000fc400000e0000 */
[----:B------:R-:W-:Y:S01]  /*04d0*/  LEA.HI.X R3, R4, UR41, R3, 0x2, P1 ;  /* 0x0000002904037c11 */ /* 0x000fe200088f1403 */
[----:B------:R-:W3:Y:S01]  /*04e0*/  @!P4 LDG.E.U8 R5, desc[UR10][R8.64+0x20] ;  /* 0x0000200a0805c981 */ /* 0x000ee2000c1e1100 */
[----:B------:R-:W-:-:S03]  /*04f0*/  ISETP.GE.U32.AND P6, PT, R39, UR44, PT ;  /* 0x0000002c27007c0c */ /* 0x000fc6000bfc6070 */
[----:B------:R-:W0:Y:S01]  /*0500*/  @!P0 LDG.E R0, desc[UR4][R2.64] ;  /* 0x0000000402008981 */ /* 0x000e22000c1e1900 */
[----:B------:R-:W-:-:S05]  /*0510*/  ISETP.GE.AND.EX P6, PT, RZ, UR45, PT, P6 ;  /* 0x0000002dff007c0c */ /* 0x000fca000bfc6360 */
[----:B------:R-:W1:Y:S08]  /*0520*/  @!P4 LDG.E R4, desc[UR8][R2.64+0x80] ;  /* 0x000080080204c981 */ /* 0x000e70000c1e1900 */
[----:B------:R-:W-:Y:S02]  /*0530*/  @!P6 R2UR UR4, R20 ;  /* 0x000000001404e2ca */ /* 0x000fe400000e0000 */
[----:B------:R-:W-:-:S02]  /*0540*/  @!P6 R2UR UR5, R21 ;  /* 0x000000001505e2ca */ /* 0x000fc400000e0000 */
[----:B------:R-:W-:-:S11]  /*0550*/  ISETP.GE.U32.AND P1, PT, R38, UR44, PT ;  /* 0x0000002c26007c0c */ /* 0x000fd6000bf26070 */
[----:B------:R-:W4:Y:S04]  /*0560*/  @!P6 LDG.E.U8 R7, desc[UR4][R8.64+0x40] ;  /* 0x000040040807e981 */ /* 0x000f28000c1e1100 */
        /* <DEDUP_REMOVED lines=15> */
[----:B------:R-:W-:Y:S02]  /*0660*/  MOV R51, 0xff800000 ;  /* 0xff80000000337802 */ /* 0x000fe40000000f00 */
[----:B------:R-:W-:Y:S02]  /*0670*/  MOV R53, 0xff800000 ;  /* 0xff80000000357802 */ /* 0x000fe40000000f00 */
[----:B--2---:R-:W-:Y:S02]  /*0680*/  ISETP.NE.OR P3, PT, R12, RZ, P0 ;  /* 0x000000ff0c00720c */ /* 0x004fe40000765670 */
[----:B---3--:R-:W-:Y:S02]  /*0690*/  ISETP.NE.OR P5, PT, R5, RZ, P4 ;  /* 0x000000ff0500720c */ /* 0x008fe400027a5670 */
[----:B------:R-:W2:Y:S01]  /*06a0*/  @!P2 LDG.E R5, desc[UR4][R2.64+0x200] ;  /* 0x000200040205a981 */ /* 0x000ea2000c1e1900 */
[----:B0-----:R-:W-:-:S08]  /*06b0*/  @!P0 FMUL R0, R0, R13 ;  /* 0x0000000d00008220 */ /* 0x001fd00000400000 */
[----:B------:R-:W0:Y:S01]  /*06c0*/  @!P3 LDC R0, c[0x0][0x398] ;  /* 0x0000e600ff00bb82 */ /* 0x000e220000000800 */
[----:B-1----:R-:W-:Y:S01]  /*06d0*/  @!P4 FMUL R4, R4, R15 ;  /* 0x0000000f0404c220 */ /* 0x002fe20000400000 */
[----:B------:R-:W-:-:S04]  /*06e0*/  ISETP.GE.U32.AND P3, PT, R36, UR44, PT ;  /* 0x0000002c24007c0c */ /* 0x000fc8000bf66070 */
[----:B------:R-:W-:Y:S02]  /*06f0*/  ISETP.GE.AND.EX P3, PT, RZ, UR45, PT, P3 ;  /* 0x0000002dff007c0c */ /* 0x000fe4000bf66330 */
[----:B------:R-:W5:Y:S08]  /*0700*/  @!P6 LDC R15, c[0x0][0x39c] ;  /* 0x0000e700ff0feb82 */ /* 0x000f700000000800 */
[----:B------:R-:W1:Y:S03]  /*0710*/  @!P5 LDC R4, c[0x0][0x398] ;  /* 0x0000e600ff04db82 */ /* 0x000e660000000800 */
[----:B------:R-:W-:-:S02]  /*0720*/  @!P3 R2UR UR8, R20 ;  /* 0x000000001408b2ca */ /* 0x000fc400000e0000 */
[----:B------:R-:W-:Y:S02]  /*0730*/  @!P3 R2UR UR9, R21 ;  /* 0x000000001509b2ca */ /* 0x000fe400000e0000 */
[----:B----4-:R-:W-:Y:S02]  /*0740*/  ISETP.NE.OR P5, PT, R7, RZ, P6 ;  /* 0x000000ff0700720c */ /* 0x010fe400037a5670 */
[----:B------:R-:W-:Y:S02]  /*0750*/  @!P3 R2UR UR6, R20 ;  /* 0x000000001406b2ca */ /* 0x000fe400000e0000 */
[----:B------:R-:W-:Y:S02]  /*0760*/  @!P3 R2UR UR7, R21 ;  /* 0x000000001507b2ca */ /* 0x000fe400000e0000 */
[----:B------:R-:W-:Y:S02]  /*0770*/  MOV R13, 0xff800000 ;  /* 0xff800000000d7802 */ /* 0x000fe40000000f00 */
[----:B0-----:R-:W-:Y:S01]  /*0780*/  @!P0 FMNMX R13, R0, -INF , !PT ;  /* 0xff800000000d8809 */ /* 0x001fe20007800000 */
[----:B-----5:R-:W-:-:S02]  /*0790*/  @!P6 FMUL R6, R6, R15 ;  /* 0x0000000f0606e220 */ /* 0x020fc40000400000 */
[----:B------:R-:W3:Y:S01]  /*07a0*/  @!P3 LDG.E.U8 R12, desc[UR8][R8.64+0xa0] ;  /* 0x0000a008080cb981 */ /* 0x000ee2000c1e1100 */
[----:B------:R-:W0:Y:S01]  /*07b0*/  @!P1 LDC R15, c[0x0][0x39c] ;  /* 0x0000e700ff0f9b82 */ /* 0x000e220000000800 */
[----:B-1----:R-:W-:Y:S01]  /*07c0*/  @!P4 FMNMX R13, R13, R4, !PT ;  /* 0x000000040d0dc209 */ /* 0x002fe20007800000 */
[----:B------:R-:W-:Y:S01]  /*07d0*/  @!P4 IMAD.MOV.U32 R51, RZ, RZ, R4 ;  /* 0x000000ffff33c224 */ /* 0x000fe200078e0004 */
[----:B------:R-:W-:-:S05]  /*07e0*/  ISETP.GE.U32.AND P4, PT, R35, UR44, PT ;  /* 0x0000002c23007c0c */ /* 0x000fca000bf86070 */
[----:B------:R-:W1:Y:S01]  /*07f0*/  @!P5 LDC R6, c[0x0][0x398] ;  /* 0x0000e600ff06db82 */ /* 0x000e620000000800 */
[----:B------:R-:W4:Y:S01]  /*0800*/  @!P3 LDG.E R7, desc[UR6][R2.64+0x280] ;  /* 0x000280060207b981 */ /* 0x000f22000c1e1900 */
[----:B------:R-:W-:Y:S02]  /*0810*/  ISETP.GE.AND.EX P4, PT, RZ, UR45, PT, P4 ;  /* 0x0000002dff007c0c */ /* 0x000fe4000bf86340 */
[----:B------:R-:W-:-:S04]  /*0820*/  ISETP.GE.U32.AND P5, PT, R34, UR44, PT ;  /* 0x0000002c22007c0c */ /* 0x000fc8000bfa6070 */
[----:B------:R-:W2:Y:S01]  /*0830*/  @!P2 LDC R4, c[0x0][0x39c] ;  /* 0x0000e700ff04ab82 */ /* 0x000ea20000000800 */
[----:B------:R-:W-:-:S06]  /*0840*/  ISETP.GE.AND.EX P5, PT, RZ, UR45, PT, P5 ;  /* 0x0000002dff007c0c */ /* 0x000fcc000bfa6350 */
[C---:B------:R-:W-:Y:S02]  /*0850*/  @!P4 R2UR UR4, R20.reuse ;  /* 0x000000001404c2ca */ /* 0x040fe400000e0000 */
[C---:B------:R-:W-:Y:S02]  /*0860*/  @!P4 R2UR UR5, R21.reuse ;  /* 0x000000001505c2ca */ /* 0x040fe400000e0000 */
[C---:B------:R-:W-:Y:S02]  /*0870*/  @!P4 R2UR UR6, R20.reuse ;  /* 0x000000001406c2ca */ /* 0x040fe400000e0000 */
[C---:B------:R-:W-:Y:S02]  /*0880*/  @!P4 R2UR UR7, R21.reuse ;  /* 0x000000001507c2ca */ /* 0x040fe400000e0000 */
[----:B------:R-:W-:Y:S02]  /*0890*/  @!P5 R2UR UR8, R20 ;  /* 0x000000001408d2ca */ /* 0x000fe400000e0000 */
[----:B------:R-:W-:-:S02]  /*08a0*/  @!P5 R2UR UR9, R21 ;  /* 0x000000001509d2ca */ /* 0x000fc400000e0000 */
[-C--:B-1----:R-:W-:Y:S02]  /*08b0*/  @!P6 FMNMX R13, R13, R6.reuse, !PT ;  /* 0x000000060d0de209 */ /* 0x082fe40007800000 */
[----:B------:R-:W-:Y:S02]  /*08c0*/  @!P6 MOV R53, R6 ;  /* 0x000000060035e202 */ /* 0x000fe40000000f00 */
[----:B------:R-:W-:Y:S01]  /*08d0*/  ISETP.NE.OR P6, PT, R11, RZ, P1 ;  /* 0x000000ff0b00720c */ /* 0x000fe20000fc5670 */
[----:B0-----:R-:W-:Y:S01]  /*08e0*/  @!P1 FMUL R10, R10, R15 ;  /* 0x0000000f0a0a9220 */ /* 0x001fe20000400000 */
[----:B------:R-:W5:Y:S01]  /*08f0*/  @!P4 LDG.E R11, desc[UR4][R2.64+0x300] ;  /* 0x00030004020bc981 */ /* 0x000f62000c1e1900 */
[----:B------:R-:W-:Y:S01]  /*0900*/  @!P5 R2UR UR4, R20 ;  /* 0x000000001404d2ca */ /* 0x000fe200000e0000 */
[----:B------:R-:W4:Y:S01]  /*0910*/  @!P3 LDC R6, c[0x0][0x39c] ;  /* 0x0000e700ff06bb82 */ /* 0x000f220000000800 */
[----:B------:R-:W-:Y:S01]  /*0920*/  @!P5 R2UR UR5, R21 ;  /* 0x000000001505d2ca */ /* 0x000fe200000e0000 */
[----:B------:R-:W5:Y:S04]  /*0930*/  @!P4 LDG.E.U8 R14, desc[UR6][R8.64+0xc0] ;  /* 0x0000c006080ec981 */ /* 0x000f68000c1e1100 */
[----:B------:R-:W5:Y:S03]  /*0940*/  @!P5 LDG.E.U8 R16, desc[UR8][R8.64+0xe0] ;  /* 0x0000e0080810d981 */ /* 0x000f66000c1e1100 */
[----:B------:R-:W0:Y:S01]  /*0950*/  @!P6 LDC R10, c[0x0][0x398] ;  /* 0x0000e600ff0aeb82 */ /* 0x000e220000000800 */
[----:B------:R-:W-:-:S04]  /*0960*/  ISETP.GE.U32.AND P6, PT, R33, UR44, PT ;  /* 0x0000002c21007c0c */ /* 0x000fc8000bfc6070 */
        /* <DEDUP_REMOVED lines=12> */
[----:B------:R-:W0:Y:S01]  /*0a30*/  @!P4 LDC R10, c[0x0][0x39c] ;  /* 0x0000e700ff0acb82 */ /* 0x000e220000000800 */
[----:B------:R-:W-:-:S02]  /*0a40*/  MOV R49, 0xff800000 ;  /* 0xff80000000317802 */ /* 0x000fc40000000f00 */
[----:B------:R-:W-:Y:S01]  /*0a50*/  MOV R17, 0xff800000 ;  /* 0xff80000000117802 */ /* 0x000fe20000000f00 */
[----:B--2---:R-:W-:-:S08]  /*0a60*/  @!P2 FMUL R4, R5, R4 ;  /* 0x000000040504a220 */ /* 0x004fd00000400000 */
[----:B------:R-:W1:Y:S01]  /*0a70*/  @!P1 LDC R4, c[0x0][0x398] ;  /* 0x0000e600ff049b82 */ /* 0x000e620000000800 */
[----:B---3--:R-:W-:-:S07]  /*0a80*/  ISETP.NE.OR P1, PT, R12, RZ, P3 ;  /* 0x000000ff0c00720c */ /* 0x008fce0001f25670 */
[----:B------:R-:W2:Y:S01]  /*0a90*/  @!P5 LDC R12, c[0x0][0x39c] ;  /* 0x0000e700ff0cdb82 */ /* 0x000ea20000000800 */
[----:B----4-:R-:W-:-:S07]  /*0aa0*/  @!P3 FMUL R6, R7, R6 ;  /* 0x000000060706b220 */ /* 0x010fce0000400000 */
[----:B------:R-:W3:Y:S01]  /*0ab0*/  @!P1 LDC R6, c[0x0][0x398] ;  /* 0x0000e600ff069b82 */ /* 0x000ee20000000800 */
[-C--:B-1----:R-:W-:Y:S02]  /*0ac0*/  @!P2 MOV R49, R4.reuse ;  /* 0x000000040031a202 */ /* 0x082fe40000000f00 */
[----:B------:R-:W-:Y:S02]  /*0ad0*/  @!P2 FMNMX R13, R13, R4, !PT ;  /* 0x000000040d0da209 */ /* 0x000fe40007800000 */
[----:B------:R-:W-:Y:S02]  /*0ae0*/  ISETP.GE.U32.AND P2, PT, R32, UR44, PT ;  /* 0x0000002c20007c0c */ /* 0x000fe4000bf46070 */
[----:B------:R-:W-:Y:S02]  /*0af0*/  MOV R5, 0xff800000 ;  /* 0xff80000000057802 */ /* 0x000fe40000000f00 */
[----:B------:R-:W-:Y:S01]  /*0b00*/  ISETP.GE.AND.EX P2, PT, RZ, UR45, PT, P2 ;  /* 0x0000002dff007c0c */ /* 0x000fe2000bf46320 */
[----:B---3--:R-:W-:Y:S01]  /*0b10*/  @!P3 IMAD.MOV.U32 R5, RZ, RZ, R6 ;  /* 0x000000ffff05b224 */ /* 0x008fe200078e0006 */
[----:B------:R-:W-:-:S11]  /*0b20*/  @!P3 FMNMX R13, R13, R6, !PT ;  /* 0x000000060d0db209 */ /* 0x000fd60007800000 */
[----:B------:R-:W1:Y:S01]  /*0b30*/  @!P2 LDC R23, c[0x0][0x39c] ;  /* 0x0000e700ff17ab82 */ /* 0x000e620000000800 */
[----:B-----5:R-:W-:Y:S01]  /*0b40*/  ISETP.NE.OR P1, PT, R14, RZ, P4 ;  /* 0x000000ff0e00720c */ /* 0x020fe20002725670 */
[----:B0-----:R-:W-:Y:S01]  /*0b50*/  @!P4 FMUL R4, R11, R10 ;  /* 0x0000000a0b04c220 */ /* 0x001fe20000400000 */
[----:B------:R-:W-:-:S05]  /*0b60*/  @!P2 R2UR UR6, R20 ;  /* 0x000000001406a2ca */ /* 0x000fca00000e0000 */
[----:B------:R-:W0:Y:S01]  /*0b70*/  @!P6 LDC R11, c[0x0][0x39c] ;  /* 0x0000e700ff0beb82 */ /* 0x000e220000000800 */
[----:B------:R-:W-:Y:S02]  /*0b80*/  ISETP.NE.OR P3, PT, R16, RZ, P5 ;  /* 0x000000ff1000720c */ /* 0x000fe40002f65670 */
[----:B------:R-:W-:Y:S01]  /*0b90*/  @!P2 R2UR UR7, R21 ;  /* 0x000000001507a2ca */ /* 0x000fe200000e0000 */
[----:B--2---:R-:W-:-:S04]  /*0ba0*/  @!P5 FMUL R6, R15, R12 ;  /* 0x0000000c0f06d220 */ /* 0x004fc80000400000 */
[----:B------:R-:W2:Y:S01]  /*0bb0*/  @!P1 LDC R4, c[0x0][0x398] ;  /* 0x0000e600ff049b82 */ /* 0x000ea20000000800 */
[----:B------:R-:W-:-:S04]  /*0bc0*/  ISETP.GE.U32.AND P1, PT, R31, UR44, PT ;  /* 0x0000002c1f007c0c */ /* 0x000fc8000bf26070 */
[----:B------:R-:W-:-:S03]  /*0bd0*/  ISETP.GE.AND.EX P1, PT, RZ, UR45, PT, P1 ;  /* 0x0000002dff007c0c */ /* 0x000fc6000bf26310 */
[----:B------:R-:W3:Y:S01]  /*0be0*/  @!P2 LDG.E.U8 R22, desc[UR6][R8.64+0x120] ;  /* 0x000120060816a981 */ /* 0x000ee2000c1e1100 */
[----:B------:R-:W4:Y:S01]  /*0bf0*/  @!P3 LDC R6, c[0x0][0x398] ;  /* 0x0000e600ff06bb82 */ /* 0x000f220000000800 */
[----:B------:R-:W-:Y:S02]  /*0c00*/  @!P2 R2UR UR4, R20 ;  /* 0x000000001404a2ca */ /* 0x000fe400000e0000 */
[----:B------:R-:W-:Y:S02]  /*0c10*/  @!P2 R2UR UR5, R21 ;  /* 0x000000001505a2ca */ /* 0x000fe400000e0000 */
[----:B------:R-:W-:-:S04]  /*0c20*/  ISETP.GE.U32.AND P3, PT, R30, UR44, PT ;  /* 0x0000002c1e007c0c */ /* 0x000fc8000bf66070 */
[----:B------:R-:W-:Y:S01]  /*0c30*/  ISETP.GE.AND.EX P3, PT, RZ, UR45, PT, P3 ;  /* 0x0000002dff007c0c */ /* 0x000fe2000bf66330 */
[----:B------:R-:W5:Y:S01]  /*0c40*/  @!P1 LDC R41, c[0x0][0x39c] ;  /* 0x0000e700ff299b82 */ /* 0x000f620000000800 */
[----:B------:R-:W-:Y:S02]  /*0c50*/  @!P1 R2UR UR6, R20 ;  /* 0x00000000140692ca */ /* 0x000fe400000e0000 */
[----:B------:R-:W-:Y:S02]  /*0c60*/  @!P1 R2UR UR7, R21 ;  /* 0x00000000150792ca */ /* 0x000fe400000e0000 */
[----:B------:R-:W-:Y:S02]  /*0c70*/  MOV R7, 0xff800000 ;  /* 0xff80000000077802 */ /* 0x000fe40000000f00 */
[-C--:B--2---:R-:W-:Y:S02]  /*0c80*/  @!P4 MOV R7, R4.reuse ;  /* 0x000000040007c202 */ /* 0x084fe40000000f00 */
[----:B------:R-:W-:-:S02]  /*0c90*/  @!P4 FMNMX R13, R13, R4, !PT ;  /* 0x000000040d0dc209 */ /* 0x000fc40007800000 */
[----:B------:R-:W1:Y:S01]  /*0ca0*/  @!P2 LDG.E R4, desc[UR4][R2.64+0x480] ;  /* 0x000480040204a981 */ /* 0x000e62000c1e1900 */
[C---:B------:R-:W-:Y:S02]  /*0cb0*/  @!P1 R2UR UR4, R20.reuse ;  /* 0x00000000140492ca */ /* 0x040fe400000e0000 */
[----:B------:R-:W-:Y:S01]  /*0cc0*/  @!P1 R2UR UR5, R21 ;  /* 0x00000000150592ca */ /* 0x000fe200000e0000 */
[----:B----4-:R-:W-:Y:S01]  /*0cd0*/  @!P5 IMAD.MOV.U32 R17, RZ, RZ, R6 ;  /* 0x000000ffff11d224 */ /* 0x010fe200078e0006 */
[----:B------:R-:W-:Y:S01]  /*0ce0*/  @!P5 FMNMX R13, R13, R6, !PT ;  /* 0x000000060d0dd209 */ /* 0x000fe20007800000 */
[----:B------:R-:W2:Y:S01]  /*0cf0*/  @!P1 LDG.E.U8 R10, desc[UR6][R8.64+0x140] ;  /* 0x00014006080a9981 */ /* 0x000ea2000c1e1100 */
[----:B------:R-:W-:Y:S02]  /*0d00*/  ISETP.NE.OR P5, PT, R19, RZ, P6 ;  /* 0x000000ff1300720c */ /* 0x000fe400037a5670 */
[----:B------:R-:W-:Y:S02]  /*0d10*/  ISETP.GE.U32.AND P4, PT, R29, UR44, PT ;  /* 0x0000002c1d007c0c */ /* 0x000fe4000bf86070 */
[----:B------:R-:W-:-:S02]  /*0d20*/  @!P3 R2UR UR6, R20 ;  /* 0x000000001406b2ca */ /* 0x000fc400000e0000 */
[C---:B------:R-:W-:Y:S02]  /*0d30*/  @!P3 R2UR UR7, R21.reuse ;  /* 0x000000001507b2ca */ /* 0x040fe400000e0000 */
[----:B------:R-:W-:Y:S01]  /*0d40*/  ISETP.GE.AND.EX P4, PT, RZ, UR45, PT, P4 ;  /* 0x0000002dff007c0c */ /* 0x000fe2000bf86340 */
[----:B0-----:R-:W-:Y:S01]  /*0d50*/  @!P6 FMUL R18, R18, R11 ;  /* 0x0000000b1212e220 */ /* 0x001fe20000400000 */
[----:B------:R-:W5:Y:S01]  /*0d60*/  @!P1 LDG.E R6, desc[UR4][R2.64+0x500] ;  /* 0x0005000402069981 */ /* 0x000f62000c1e1900 */
[----:B------:R-:W-:Y:S02]  /*0d70*/  @!P3 R2UR UR4, R20 ;  /* 0x000000001404b2ca */ /* 0x000fe400000e0000 */
[----:B------:R-:W-:Y:S02]  /*0d80*/  @!P3 R2UR UR5, R21 ;  /* 0x000000001505b2ca */ /* 0x000fe400000e0000 */
[----:B------:R-:W0:Y:S01]  /*0d90*/  @!P5 LDC R18, c[0x0][0x398] ;  /* 0x0000e600ff12db82 */ /* 0x000e220000000800 */
[----:B------:R-:W-:-:S03]  /*0da0*/  ISETP.GE.U32.AND P5, PT, R28, UR44, PT ;  /* 0x0000002c1c007c0c */ /* 0x000fc6000bfa6070 */
[----:B------:R-:W4:Y:S01]  /*0db0*/  @!P3 LDG.E.U8 R12, desc[UR6][R8.64+0x160] ;  /* 0x00016006080cb981 */ /* 0x000f22000c1e1100 */
[----:B------:R-:W-:Y:S02]  /*0dc0*/  ISETP.GE.AND.EX P5, PT, RZ, UR45, PT, P5 ;  /* 0x0000002dff007c0c */ /* 0x000fe4000bfa6350 */
[C---:B------:R-:W-:Y:S02]  /*0dd0*/  @!P4 R2UR UR6, R20.reuse ;  /* 0x000000001406c2ca */ /* 0x040fe400000e0000 */
[C---:B------:R-:W-:Y:S02]  /*0de0*/  @!P4 R2UR UR7, R21.reuse ;  /* 0x000000001507c2ca */ /* 0x040fe400000e0000 */
[----:B------:R-:W4:Y:S01]  /*0df0*/  @!P3 LDG.E R11, desc[UR4][R2.64+0x580] ;  /* 0x00058004020bb981 */ /* 0x000f22000c1e1900 */
[----:B------:R-:W-:Y:S02]  /*0e00*/  @!P4 R2UR UR4, R20 ;  /* 0x000000001404c2ca */ /* 0x000fe400000e0000 */
[----:B------:R-:W-:-:S04]  /*0e10*/  @!P4 R2UR UR5, R21 ;  /* 0x000000001505c2ca */ /* 0x000fc800000e0000 */
[C---:B------:R-:W-:Y:S02]  /*0e20*/  @!P5 R2UR UR8, R20.reuse ;  /* 0x000000001408d2ca */ /* 0x040fe400000e0000 */
[C---:B------:R-:W-:Y:S02]  /*0e30*/  @!P5 R2UR UR9, R21.reuse ;  /* 0x000000001509d2ca */ /* 0x040fe400000e0000 */
[----:B------:R-:W4:Y:S01]  /*0e40*/  @!P4 LDG.E.U8 R15, desc[UR6][R8.64+0x180] ;  /* 0x00018006080fc981 */ /* 0x000f22000c1e1100 */
[----:B------:R-:W-:Y:S02]  /*0e50*/  @!P5 R2UR UR6, R20 ;  /* 0x000000001406d2ca */ /* 0x000fe400000e0000 */
[----:B------:R-:W-:Y:S02]  /*0e60*/  @!P5 R2UR UR7, R21 ;  /* 0x000000001507d2ca */ /* 0x000fe400000e0000 */
[----:B------:R-:W4:Y:S06]  /*0e70*/  @!P4 LDG.E R14, desc[UR4][R2.64+0x600] ;  /* 0x00060004020ec981 */ /* 0x000f2c000c1e1900 */
[----:B------:R0:W4:Y:S05]  /*0e80*/  @!P5 LDG.E.U8 R19, desc[UR8][R8.64+0x1a0] ;  /* 0x0001a0080813d981 */ /* 0x00012a000c1e1100 */
[----:B------:R0:W4:Y:S01]  /*0e90*/  @!P5 LDG.E R16, desc[UR6][R2.64+0x680] ;  /* 0x000680060210d981 */ /* 0x000122000c1e1900 */
[----:B------:R-:W-:-:S02]  /*0ea0*/  MOV R47, 0xff800000 ;  /* 0xff800000002f7802 */ /* 0x000fc40000000f00 */
[-C--:B0-----:R-:W-:Y:S02]  /*0eb0*/  @!P6 FMNMX R13, R13, R18.reuse, !PT ;  /* 0x000000120d0de209 */ /* 0x081fe40007800000 */
[----:B------:R-:W-:Y:S01]  /*0ec0*/  @!P6 MOV R47, R18 ;  /* 0x00000012002fe202 */ /* 0x000fe20000000f00 */
[----:B------:R-:W0:Y:S08]  /*0ed0*/  @!P3 LDC R8, c[0x0][0x39c] ;  /* 0x0000e700ff08bb82 */ /* 0x000e300000000800 */
[----:B------:R-:W0:Y:S08]  /*0ee0*/  @!P4 LDC R3, c[0x0][0x39c] ;  /* 0x0000e700ff03cb82 */ /* 0x000e300000000800 */
[----:B------:R-:W0:Y:S01]  /*0ef0*/  @!P5 LDC R9, c[0x0][0x39c] ;  /* 0x0000e700ff09db82 */ /* 0x000e220000000800 */
[----:B------:R-:W-:Y:S01]  /*0f00*/  UMOV UR4, 0xffffffff ;  /* 0xffffffff00047882 */ /* 0x000fe20000000000 */
[----:B------:R-:W-:Y:S01]  /*0f10*/  MOV R57, 0xff800000 ;  /* 0xff80000000397802 */ /* 0x000fe20000000f00 */
[----:B------:R-:W-:Y:S01]  /*0f20*/  IMAD.MOV.U32 R45, RZ, RZ, -0x800000 ;  /* 0xff800000ff2d7424 */ /* 0x000fe200078e00ff */
[----:B------:R-:W-:-:S02]  /*0f30*/  MOV R43, 0xff800000 ;  /* 0xff800000002b7802 */ /* 0x000fc40000000f00 */
[----:B------:R-:W-:Y:S02]  /*0f40*/  @!P0 MOV R57, R0 ;  /* 0x0000000000398202 */ /* 0x000fe40000000f00 */
[----:B---3--:R-:W-:Y:S01]  /*0f50*/  ISETP.NE.OR P6, PT, R22, RZ, P2 ;  /* 0x000000ff1600720c */ /* 0x008fe200017c5670 */
[----:B-1----:R-:W-:-:S12]  /*0f60*/  @!P2 FMUL R4, R4, R23 ;  /* 0x000000170404a220 */ /* 0x002fd80000400000 */
[----:B------:R-:W1:Y:S01]  /*0f70*/  @!P6 LDC R4, c[0x0][0x398] ;  /* 0x0000e600ff04eb82 */ /* 0x000e620000000800 */
[----:B--2---:R-:W-:Y:S01]  /*0f80*/  ISETP.NE.OR P6, PT, R10, RZ, P1 ;  /* 0x000000ff0a00720c */ /* 0x004fe20000fc5670 */
[----:B-----5:R-:W-:-:S12]  /*0f90*/  @!P1 FMUL R6, R6, R41 ;  /* 0x0000002906069220 */ /* 0x020fd80000400000 */
[----:B------:R-:W2:Y:S01]  /*0fa0*/  @!P6 LDC R6, c[0x0][0x398] ;  /* 0x0000e600ff06eb82 */ /* 0x000ea20000000800 */
[----:B----4-:R-:W-:Y:S01]  /*0fb0*/  ISETP.NE.OR P6, PT, R12, RZ, P3 ;  /* 0x000000ff0c00720c */ /* 0x010fe20001fc5670 */
[----:B0-----:R-:W-:-:S12]  /*0fc0*/  @!P3 FMUL R2, R11, R8 ;  /* 0x000000080b02b220 */ /* 0x001fd80000400000 */
[----:B------:R-:W0:Y:S01]  /*0fd0*/  @!P6 LDC R2, c[0x0][0x398] ;  /* 0x0000e600ff02eb82 */ /* 0x000e220000000800 */
[----:B------:R-:W-:Y:S01]  /*0fe0*/  ISETP.NE.OR P6, PT, R15, RZ, P4 ;  /* 0x000000ff0f00720c */ /* 0x000fe200027c5670 */
[----:B------:R-:W-:-:S12]  /*0ff0*/  @!P4 FMUL R14, R14, R3 ;  /* 0x000000030e0ec220 */ /* 0x000fd80000400000 */
[----:B------:R-:W3:Y:S01]  /*1000*/  @!P6 LDC R14, c[0x0][0x398] ;  /* 0x0000e600ff0eeb82 */ /* 0x000ee20000000800 */
[----:B------:R-:W-:Y:S01]  /*1010*/  ISETP.NE.OR P6, PT, R19, RZ, P5 ;  /* 0x000000ff1300720c */ /* 0x000fe20002fc5670 */
[----:B------:R-:W-:Y:S01]  /*1020*/  @!P5 FMUL R16, R16, R9 ;  /* 0x000000091010d220 */ /* 0x000fe20000400000 */
[----:B-1----:R-:W-:-:S11]  /*1030*/  @!P2 FMNMX R13, R13, R4, !PT ;  /* 0x000000040d0da209 */ /* 0x002fd60007800000 */
[----:B------:R-:W1:Y:S01]  /*1040*/  @!P6 LDC R16, c[0x0][0x398] ;  /* 0x0000e600ff10eb82 */ /* 0x000e620000000800 */
[----:B--2---:R-:W-:-:S04]  /*1050*/  @!P1 FMNMX R13, R13, R6, !PT ;  /* 0x000000060d0d9209 */ /* 0x004fc80007800000 */
[----:B0-----:R-:W-:Y:S01]  /*1060*/  @!P3 FMNMX R13, R13, R2, !PT ;  /* 0x000000020d0db209 */ /* 0x001fe20007800000 */
[----:B------:R-:W-:Y:S01]  /*1070*/  @!P3 IMAD.MOV.U32 R43, RZ, RZ, R2 ;  /* 0x000000ffff2bb224 */ /* 0x000fe200078e0002 */
[----:B------:R-:W-:Y:S02]  /*1080*/  MOV R41, 0xff800000 ;  /* 0xff80000000297802 */ /* 0x000fe40000000f00 */
[----:B---3--:R-:W-:Y:S01]  /*1090*/  @!P4 FMNMX R13, R13, R14, !PT ;  /* 0x0000000e0d0dc209 */ /* 0x008fe20007800000 */
[----:B------:R-:W-:Y:S01]  /*10a0*/  @!P1 IMAD.MOV.U32 R41, RZ, RZ, R6 ;  /* 0x000000ffff299224 */ /* 0x000fe200078e0006 */
[----:B------:R-:W-:Y:S02]  /*10b0*/  MOV R23, 0xff800000 ;  /* 0xff80000000177802 */ /* 0x000fe40000000f00 */
[----:B------:R-:W-:Y:S02]  /*10c0*/  MOV R19, 0xff800000 ;  /* 0xff80000000137802 */ /* 0x000fe40000000f00 */
[----:B------:R-:W-:-:S02]  /*10d0*/  @!P2 MOV R45, R4 ;  /* 0x00000004002da202 */ /* 0x000fc40000000f00 */
[----:B------:R-:W-:Y:S02]  /*10e0*/  @!P4 MOV R23, R14 ;  /* 0x0000000e0017c202 */ /* 0x000fe40000000f00 */
[-C--:B-1----:R-:W-:Y:S02]  /*10f0*/  @!P5 MOV R19, R16.reuse ;  /* 0x000000100013d202 */ /* 0x082fe40000000f00 */
[----:B------:R-:W-:Y:S01]  /*1100*/  @!P5 FMNMX R13, R13, R16, !PT ;  /* 0x000000100d0dd209 */ /* 0x000fe20007800000 */
        /* <DEDUP_REMOVED lines=26> */
[-C--:B------:R-:W-:Y:S01]  /*12b0*/  FFMA.SAT R13, R44, R9.reuse, 0.5 ;  /* 0x3f0000002c0d7423 */ /* 0x080fe20000002009 */
[----:B------:R-:W-:Y:S01]  /*12c0*/  FADD R22, -R12, R49 ;  /* 0x000000310c167221 */ /* 0x000fe20000000100 */
[-C--:B------:R-:W-:Y:S01]  /*12d0*/  FFMA.RM R17, R17, R8.reuse, 12582913 ;  /* 0x4b40000111117423 */ /* 0x080fe20000004008 */
        /* <DEDUP_REMOVED lines=11> */
[----:B------:R-:W-:Y:S01]  /*1390*/  FFMA.SAT R19, R22, R9, 0.5 ;  /* 0x3f00000016137423 */ /* 0x000fe20000002009 */
[----:B------:R-:W0:Y:S01]  /*13a0*/  MUFU.EX2 R46, R46 ;  /* 0x0000002e002e7308 */ /* 0x000e220000000800 */
[----:B------:R-:W-:Y:S01]  /*13b0*/  FFMA R48, R48, 1.925963033500011079e-08, R11 ;  /* 0x32a5706030307823 */ /* 0x000fe2000000000b */
[----:B------:R-:W-:Y:S01]  /*13c0*/  FADD R11, R17, -12583039 ;  /* 0xcb40007f110b7421 */ /* 0x000fe20000000000 */
[----:B------:R-:W-:Y:S01]  /*13d0*/  FADD R13, R5, -12583039 ;  /* 0xcb40007f050d7421 */ /* 0x000fe20000000000 */
[----:B------:R-:W-:Y:S01]  /*13e0*/  FFMA.RM R19, R19, R8, 12582913 ;  /* 0x4b40000113137423 */ /* 0x000fe20000004008 */
[----:B------:R-:W-:Y:S01]  /*13f0*/  SHF.L.U32 R3, R3, 0x17, RZ ;  /* 0x0000001703037819 */ /* 0x000fe200000006ff */
[----:B------:R-:W-:Y:S01]  /*1400*/  FFMA R11, R42, 1.4426950216293334961, -R11 ;  /* 0x3fb8aa3b2a0b7823 */ /* 0x000fe2000000080b */
[----:B------:R-:W-:Y:S01]  /*1410*/  FFMA R13, R44, 1.4426950216293334961, -R13 ;  /* 0x3fb8aa3b2c0d7823 */ /* 0x000fe2000000080d */
[----:B------:R-:W-:-:S02]  /*1420*/  SHF.L.U32 R17, R17, 0x17, RZ ;  /* 0x0000001711117819 */ /* 0x000fc400000006ff */
[----:B------:R-:W-:Y:S01]  /*1430*/  FFMA R43, R42, 1.925963033500011079e-08, R11 ;  /* 0x32a570602a2b7823 */ /* 0x000fe2000000000b */
[----:B------:R-:W-:Y:S01]  /*1440*/  FFMA R44, R44, 1.925963033500011079e-08, R13 ;  /* 0x32a570602c2c7823 */ /* 0x000fe2000000000d */
[C---:B------:R-:W-:Y:S01]  /*1450*/  FADD R11, R19.reuse, -12583039 ;  /* 0xcb40007f130b7421 */ /* 0x040fe20000000000 */
[----:B------:R-:W-:Y:S01]  /*1460*/  FFMA.SAT R13, R6, R9, 0.5 ;  /* 0x3f000000060d7423 */ /* 0x000fe20000002009 */
[----:B------:R-:W-:Y:S02]  /*1470*/  IMAD.SHL.U32 R19, R19, 0x800000, RZ ;  /* 0x0080000013137824 */ /* 0x000fe400078e00ff */
[C---:B------:R-:W-:Y:S01]  /*1480*/  FFMA R41, R22.reuse, 1.4426950216293334961, -R11 ;  /* 0x3fb8aa3b16297823 */ /* 0x040fe2000000080b */
[----:B------:R-:W-:Y:S01]  /*1490*/  FFMA.RM R11, R13, R8, 12582913 ;  /* 0x4b4000010d0b7423 */ /* 0x000fe20000004008 */
[----:B------:R-:W-:Y:S02]  /*14a0*/  MUFU.EX2 R44, R44 ;  /* 0x0000002c002c7308 */ /* 0x000fe40000000800 */
[----:B------:R-:W-:Y:S01]  /*14b0*/  FFMA R41, R22, 1.925963033500011079e-08, R41 ;  /* 0x32a5706016297823 */ /* 0x000fe20000000029 */
[----:B------:R-:W-:-:S04]  /*14c0*/  FADD R13, R11, -12583039 ;  /* 0xcb40007f0b0d7421 */ /* 0x000fc80000000000 */
[----:B------:R-:W-:-:S04]  /*14d0*/  FFMA R13, R6, 1.4426950216293334961, -R13 ;  /* 0x3fb8aa3b060d7823 */ /* 0x000fc8000000080d */
[----:B------:R-:W-:Y:S01]  /*14e0*/  FFMA R22, R6, 1.925963033500011079e-08, R13 ;  /* 0x32a5706006167823 */ /* 0x000fe2000000000d */
[----:B------:R-:W-:Y:S01]  /*14f0*/  FFMA.SAT R13, R0, R9, 0.5 ;  /* 0x3f000000000d7423 */ /* 0x000fe20000002009 */
[----:B0-----:R-:W-:Y:S02]  /*1500*/  FMUL R6, R3, R46 ;  /* 0x0000002e03067220 */ /* 0x001fe40000400000 */
[----:B------:R-:W0:Y:S01]  /*1510*/  MUFU.EX2 R3, R48 ;  /* 0x0000003000037308 */ /* 0x000e220000000800 */
[----:B------:R-:W-:-:S04]  /*1520*/  FFMA.RM R13, R13, R8, 12582913 ;  /* 0x4b4000010d0d7423 */ /* 0x000fc80000004008 */
[----:B------:R-:W-:-:S03]  /*1530*/  FADD R15, R13, -12583039 ;  /* 0xcb40007f0d0f7421 */ /* 0x000fc60000000000 */
[----:B------:R-:W1:Y:S01]  /*1540*/  MUFU.EX2 R46, R43 ;  /* 0x0000002b002e7308 */ /* 0x000e620000000800 */
[----:B------:R-:W-:-:S04]  /*1550*/  FFMA R15, R0, 1.4426950216293334961, -R15 ;  /* 0x3fb8aa3b000f7823 */ /* 0x000fc8000000080f */
[----:B------:R-:W-:Y:S01]  /*1560*/  FFMA R23, R0, 1.925963033500011079e-08, R15 ;  /* 0x32a5706000177823 */ /* 0x000fe2000000000f */
[-C--:B------:R-:W-:Y:S01]  /*1570*/  FFMA.SAT R15, R2, R9.reuse, 0.5 ;  /* 0x3f000000020f7423 */ /* 0x080fe20000002009 */
[----:B------:R-:W-:Y:S01]  /*1580*/  SHF.L.U32 R0, R7, 0x17, RZ ;  /* 0x0000001707007819 */ /* 0x000fe200000006ff */
[----:B------:R-:W-:Y:S01]  /*1590*/  FFMA.SAT R7, R4, R9, 0.5 ;  /* 0x3f00000004077423 */ /* 0x000fe20000002009 */
[----:B------:R-:W-:Y:S01]  /*15a0*/  MUFU.EX2 R22, R22 ;  /* 0x0000001600167308 */ /* 0x000fe20000000800 */
[----:B------:R-:W-:Y:S02]  /*15b0*/  FFMA.RM R15, R15, R8, 12582913 ;  /* 0x4b4000010f0f7423 */ /* 0x000fe40000004008 */
[----:B0-----:R-:W-:Y:S02]  /*15c0*/  FMUL R0, R0, R3 ;  /* 0x0000000300007220 */ /* 0x001fe40000400000 */
[----:B------:R-:W-:-:S04]  /*15d0*/  FADD R3, R15, -12583039 ;  /* 0xcb40007f0f037421 */ /* 0x000fc80000000000 */
[----:B------:R-:W-:-:S04]  /*15e0*/  FFMA R3, R2, 1.4426950216293334961, -R3 ;  /* 0x3fb8aa3b02037823 */ /* 0x000fc80000000803 */
[----:B------:R-:W-:Y:S01]  /*15f0*/  FFMA R42, R2, 1.925963033500011079e-08, R3 ;  /* 0x32a57060022a7823 */ /* 0x000fe20000000003 */
[----:B-1----:R-:W-:Y:S01]  /*1600*/  FMUL R2, R17, R46 ;  /* 0x0000002e11027220 */ /* 0x002fe20000400000 */
        /* <DEDUP_REMOVED lines=8> */
[----:B------:R-:W-:Y:S01]  /*1690*/  SHF.L.U32 R3, R5, 0x17, RZ ;  /* 0x0000001705037819 */ /* 0x000fe200000006ff */
[----:B------:R-:W-:Y:S01]  /*16a0*/  FFMA.SAT R7, R14, R9, 0.5 ;  /* 0x3f0000000e077423 */ /* 0x000fe20000002009 */
[----:B------:R-:W-:Y:S01]  /*16b0*/  MUFU.EX2 R48, R43 ;  /* 0x0000002b00307308 */ /* 0x000fe20000000800 */
[----:B------:R-:W-:Y:S02]  /*16c0*/  FADD R5, R18, -12583039 ;  /* 0xcb40007f12057421 */ /* 0x000fe40000000000 */
[----:B------:R-:W-:Y:S02]  /*16d0*/  FMUL R3, R3, R44 ;  /* 0x0000002c03037220 */ /* 0x000fe40000400000 */
[----:B------:R-:W-:-:S04]  /*16e0*/  FFMA R5, R4, 1.4426950216293334961, -R5 ;  /* 0x3fb8aa3b04057823 */ /* 0x000fc80000000805 */
[----:B------:R-:W-:Y:S01]  /*16f0*/  FFMA R44, R4, 1.925963033500011079e-08, R5 ;  /* 0x32a57060042c7823 */ /* 0x000fe20000000005 */
[----:B0-----:R-:W-:Y:S01]  /*1700*/  FMUL R4, R19, R46 ;  /* 0x0000002e13047220 */ /* 0x001fe20000400000 */
        /* <DEDUP_REMOVED lines=14> */
[-C--:B------:R-:W-:Y:S01]  /*17f0*/  FFMA.SAT R7, R10, R9.reuse, 0.5 ;  /* 0x3f0000000a077423 */ /* 0x080fe20000002009 */
[----:B------:R-:W-:Y:S02]  /*1800*/  FFMA.SAT R9, R12, R9, 0.5 ;  /* 0x3f0000000c097423 */ /* 0x000fe40000002009 */
[----:B------:R-:W-:Y:S01]  /*1810*/  MUFU.EX2 R42, R41 ;  /* 0x00000029002a7308 */ /* 0x000fe20000000800 */
[-C--:B------:R-:W-:Y:S01]  /*1820*/  FFMA.RM R14, R7, R8.reuse, 12582913 ;  /* 0x4b400001070e7423 */ /* 0x080fe20000004008 */
[----:B------:R-:W-:Y:S01]  /*1830*/  FFMA.RM R22, R9, R8, 12582913 ;  /* 0x4b40000109167423 */ /* 0x000fe20000004008 */
[----:B------:R-:W-:Y:S02]  /*1840*/  SHF.L.U32 R8, R15, 0x17, RZ ;  /* 0x000000170f087819 */ /* 0x000fe400000006ff */
[----:B------:R-:W-:Y:S01]  /*1850*/  FADD R7, R14, -12583039 ;  /* 0xcb40007f0e077421 */ /* 0x000fe20000000000 */
[----:B------:R-:W-:Y:S01]  /*1860*/  FADD R9, R22, -12583039 ;  /* 0xcb40007f16097421 */ /* 0x000fe20000000000 */
[----:B------:R-:W-:Y:S01]  /*1870*/  SHF.L.U32 R14, R14, 0x17, RZ ;  /* 0x000000170e0e7819 */ /* 0x000fe200000006ff */
[----:B------:R2:W3:Y:S01]  /*1880*/  MUFU.EX2 R15, R16 ;  /* 0x00000010000f7308 */ /* 0x0004e20000000800 */
[----:B------:R-:W-:Y:S01]  /*1890*/  FFMA R7, R10, 1.4426950216293334961, -R7 ;  /* 0x3fb8aa3b0a077823 */ /* 0x000fe20000000807 */
[----:B------:R-:W-:Y:S01]  /*18a0*/  FFMA R9, R12, 1.4426950216293334961, -R9 ;  /* 0x3fb8aa3b0c097823 */ /* 0x000fe20000000809 */
[----:B-1----:R-:W-:-:S02]  /*18b0*/  FMUL R8, R8, R45 ;  /* 0x0000002d08087220 */ /* 0x002fc40000400000 */
[----:B------:R-:W-:Y:S01]  /*18c0*/  FFMA R47, R10, 1.925963033500011079e-08, R7 ;  /* 0x32a570600a2f7823 */ /* 0x000fe20000000007 */
[----:B------:R-:W-:Y:S01]  /*18d0*/  FFMA R49, R12, 1.925963033500011079e-08, R9 ;  /* 0x32a570600c317823 */ /* 0x000fe20000000009 */
[----:B------:R-:W-:Y:S01]  /*18e0*/  FADD R9, RZ, R6 ;  /* 0x00000006ff097221 */ /* 0x000fe20000000000 */
[----:B------:R-:W-:Y:S02]  /*18f0*/  SHF.L.U32 R7, R13, 0x17, RZ ;  /* 0x000000170d077819 */ /* 0x000fe400000006ff */
[----:B--2---:R-:W-:Y:S01]  /*1900*/  SHF.L.U32 R16, R19, 0x17, RZ ;  /* 0x0000001713107819 */ /* 0x004fe200000006ff */
[----:B------:R-:W-:Y:S01]  /*1910*/  FADD R9, R9, R0 ;  /* 0x0000000009097221 */ /* 0x000fe20000000000 */
[----:B------:R-:W1:Y:S01]  /*1920*/  MUFU.EX2 R47, R47 ;  /* 0x0000002f002f7308 */ /* 0x000e620000000800 */
[----:B0-----:R-:W-:Y:S02]  /*1930*/  FMUL R7, R7, R46 ;  /* 0x0000002e07077220 */ /* 0x001fe40000400000 */
[----:B------:R-:W-:Y:S01]  /*1940*/  FADD R10, R9, R2 ;  /* 0x00000002090a7221 */ /* 0x000fe20000000000 */
[----:B---3--:R-:W-:-:S03]  /*1950*/  FMUL R16, R16, R15 ;  /* 0x0000000f10107220 */ /* 0x008fc60000400000 */
[----:B------:R-:W-:Y:S01]  /*1960*/  FADD R9, R10, R3 ;  /* 0x000000030a097221 */ /* 0x000fe20000000000 */
[----:B------:R-:W0:Y:S03]  /*1970*/  MUFU.EX2 R49, R49 ;  /* 0x0000003100317308 */ /* 0x000e260000000800 */
[----:B------:R-:W-:Y:S01]  /*1980*/  FADD R10, R9, R4 ;  /* 0x00000004090a7221 */ /* 0x000fe20000000000 */
[----:B------:R-:W-:Y:S01]  /*1990*/  SHF.L.U32 R9, R17, 0x17, RZ ;  /* 0x0000001711097819 */ /* 0x000fe200000006ff */
[----:B------:R-:W-:Y:S02]  /*19a0*/  FMUL R17, R11, R42 ;  /* 0x0000002a0b117220 */ /* 0x000fe40000400000 */
[----:B------:R-:W-:Y:S02]  /*19b0*/  FADD R10, R10, R5 ;  /* 0x000000050a0a7221 */ /* 0x000fe40000000000 */
[----:B------:R-:W-:Y:S01]  /*19c0*/  FMUL R9, R9, R48 ;  /* 0x0000003009097220 */ /* 0x000fe20000400000 */
[----:B-1----:R-:W-:Y:S01]  /*19d0*/  FMUL R19, R14, R47 ;  /* 0x0000002f0e137220 */ /* 0x002fe20000400000 */
[----:B------:R-:W-:Y:S01]  /*19e0*/  FADD R13, R10, R7 ;  /* 0x000000070a0d7221 */ /* 0x000fe20000000000 */
[----:B------:R-:W-:Y:S01]  /*19f0*/  IMAD.SHL.U32 R10, R18, 0x800000, RZ ;  /* 0x00800000120a7824 */ /* 0x000fe200078e00ff */
[----:B------:R-:W-:-:S02]  /*1a00*/  SHF.L.U32 R18, R22, 0x17, RZ ;  /* 0x0000001716127819 */ /* 0x000fc400000006ff */
[----:B------:R-:W-:Y:S01]  /*1a10*/  FADD R12, R13, R8 ;  /* 0x000000080d0c7221 */ /* 0x000fe20000000000 */
[----:B------:R-:W-:Y:S02]  /*1a20*/  FMUL R10, R10, R23 ;  /* 0x000000170a0a7220 */ /* 0x000fe40000400000 */
[----:B0-----:R-:W-:Y:S01]  /*1a30*/  FMUL R18, R18, R49 ;  /* 0x0000003112127220 */ /* 0x001fe20000400000 */
        /* <DEDUP_REMOVED lines=15> */
.L_x_31943:
        /* <DEDUP_REMOVED lines=11> */
[----:B0-----:R-:W-:Y:S05]  /*1be0*/  CALL.REL.NOINC `($__internal_512_$__cuda_sm3x_div_rn_noftz_f32_slowpath) ;  /* 0x0000001c00647944 */ /* 0x001fea0003c00000 */
[----:B------:R-:W-:-:S07]  /*1bf0*/  IMAD.MOV.U32 R15, RZ, RZ, R6 ;  /* 0x000000ffff0f7224 */ /* 0x000fce00078e0006 */
.L_x_31904:
[----:B------:R-:W-:Y:S05]  /*1c00*/  BSYNC.RECONVERGENT B3 ;  /* 0x0000000000037941 */ /* 0x000fea0003800200 */
.L_x_31903:
        /* <DEDUP_REMOVED lines=11> */
[----:B0-----:R-:W-:Y:S05]  /*1cc0*/  CALL.REL.NOINC `($__internal_512_$__cuda_sm3x_div_rn_noftz_f32_slowpath) ;  /* 0x0000001c002c7944 */ /* 0x001fea0003c00000 */
[----:B------:R-:W-:-:S07]  /*1cd0*/  MOV R23, R6 ;  /* 0x0000000600177202 */ /* 0x000fce0000000f00 */
.L_x_31906:
[----:B------:R-:W-:Y:S05]  /*1ce0*/  BSYNC.RECONVERGENT B3 ;  /* 0x0000000000037941 */ /* 0x000fea0003800200 */
.L_x_31905:
        /* <DEDUP_REMOVED lines=13> */
.L_x_31908:
[----:B------:R-:W-:Y:S05]  /*1dc0*/  BSYNC.RECONVERGENT B3 ;  /* 0x0000000000037941 */ /* 0x000fea0003800200 */
.L_x_31907:
        /* <DEDUP_REMOVED lines=11> */
[----:B0-----:R-:W-:Y:S05]  /*1e80*/  CALL.REL.NOINC `($__internal_512_$__cuda_sm3x_div_rn_noftz_f32_slowpath) ;  /* 0x0000001800bc7944 */ /* 0x001fea0003c00000 */
[----:B------:R-:W-:-:S07]  /*1e90*/  MOV R43, R6 ;  /* 0x00000006002b7202 */ /* 0x000fce0000000f00 */
.L_x_31910:
[----:B------:R-:W-:Y:S05]  /*1ea0*/  BSYNC.RECONVERGENT B3 ;  /* 0x0000000000037941 */ /* 0x000fea0003800200 */
.L_x_31909:
        /* <DEDUP_REMOVED lines=13> */
.L_x_31912:
[----:B------:R-:W-:Y:S05]  /*1f80*/  BSYNC.RECONVERGENT B3 ;  /* 0x0000000000037941 */ /* 0x000fea0003800200 */
.L_x_31911:
        /* <DEDUP_REMOVED lines=12> */
[----:B------:R-:W-:-:S07]  /*2050*/  IMAD.MOV.U32 R47, RZ, RZ, R6 ;  /* 0x000000ffff2f7224 */ /* 0x000fce00078e0006 */
.L_x_31914:
[----:B------:R-:W-:Y:S05]  /*2060*/  BSYNC.RECONVERGENT B3 ;  /* 0x0000000000037941 */ /* 0x000fea0003800200 */
.L_x_31913:
        /* <DEDUP_REMOVED lines=13> */
.L_x_31916:
[----:B------:R-:W-:Y:S05]  /*2140*/  BSYNC.RECONVERGENT B3 ;  /* 0x0000000000037941 */ /* 0x000fea0003800200 */
.L_x_31915:
        /* <DEDUP_REMOVED lines=13> */
.L_x_31918:
[----:B------:R-:W-:Y:S05]  /*2220*/  BSYNC.RECONVERGENT B3 ;  /* 0x0000000000037941 */ /* 0x000fea0003800200 */
.L_x_31917:
        /* <DEDUP_REMOVED lines=13> */
.L_x_31920:
[----:B------:R-:W-:Y:S05]  /*2300*/  BSYNC.RECONVERGENT B3 ;  /* 0x0000000000037941 */ /* 0x000fea0003800200 */
.L_x_31919:
        /* <DEDUP_REMOVED lines=13> */
.L_x_31922:
[----:B------:R-:W-:Y:S05]  /*23e0*/  BSYNC.RECONVERGENT B3 ;  /* 0x0000000000037941 */ /* 0x000fea0003800200 */
.L_x_31921:
        /* <DEDUP_REMOVED lines=13> */
.L_x_31924:
[----:B------:R-:W-:Y:S05]  /*24c0*/  BSYNC.RECONVERGENT B3 ;  /* 0x0000000000037941 */ /* 0x000fea0003800200 */
.L_x_31923:
        /* <DEDUP_REMOVED lines=13> */
.L_x_31926:
[----:B------:R-:W-:Y:S05]  /*25a0*/  BSYNC.RECONVERGENT B3 ;  /* 0x0000000000037941 */ /* 0x000fea0003800200 */
.L_x_31925:
        /* <DEDUP_REMOVED lines=13> */
.L_x_31928:
[----:B------:R-:W-:Y:S05]  /*2680*/  BSYNC.RECONVERGENT B3 ;  /* 0x0000000000037941 */ /* 0x000fea0003800200 */
.L_x_31927:
        /* <DEDUP_REMOVED lines=13> */
.L_x_31930:
[----:B------:R-:W-:Y:S05]  /*2760*/  BSYNC.RECONVERGENT B3 ;  /* 0x0000000000037941 */ /* 0x000fea0003800200 */
.L_x_31929:
        /* <DEDUP_REMOVED lines=82> */
.L_x_31901:
[----:B------:R-:W-:Y:S05]  /*2c90*/  EXIT ;  /* 0x000000000000794d */ /* 0x000fea0003800000 */
.L_x_31902:
[----:B------:R-:W-:Y:S01]  /*2ca0*/  BSSY B1, `(.L_x_31932) ;  /* 0x0000007000017945 */ /* 0x000fe20003800000 */
[----:B------:R-:W-:Y:S01]  /*2cb0*/  IMAD.MOV.U32 R12, RZ, RZ, 0x10 ;  /* 0x00000010ff0c7424 */ /* 0x000fe200078e00ff */
[----:B------:R-:W-:Y:S02]  /*2cc0*/  MOV R11, 0x1f ;  /* 0x0000001f000b7802 */ /* 0x000fe40000000f00 */
[----:B------:R-:W-:-:S07]  /*2cd0*/  MOV R15, 0xffffffff ;  /* 0xffffffff000f7802 */ /* 0x000fce0000000f00 */
[----:B------:R-:W-:Y:S05]  /*2ce0*/  WARPSYNC.COLLECTIVE R15, `(.L_x_31933) ;  /* 0x000000000f087348 */ /* 0x000fea0003c00000 */
[----:B------:R0:W1:Y:S02]  /*2cf0*/  SHFL.BFLY P6, R14, R13, R12, R11 ;  /* 0x0c00000c0d0e7389 */ /* 0x00006400000c000b */
[----:B01----:R-:W-:Y:S05]  /*2d00*/  ENDCOLLECTIVE ;  /* 0x000000000000791b */ /* 0x003fea0003800000 */
.L_x_31933:
[----:B------:R-:W-:Y:S05]  /*2d10*/  BSYNC B1 ;  /* 0x0000000000017941 */ /* 0x000fea0003800000 */
.L_x_31932:
[----:B------:R-:W-:Y:S01]  /*2d20*/  HFMA2 R12, -RZ, RZ, 0, 4.76837158203125e-07 ;  /* 0x00000008ff0c7431 */ /* 0x000fe200000001ff */
[----:B------:R-:W-:Y:S01]  /*2d30*/  FMNMX R13, R14, R13, !PT ;  /* 0x0000000d0e0d7209 */ /* 0x000fe20007800000 */
[----:B------:R-:W-:Y:S01]  /*2d40*/  IMAD.MOV.U32 R15, RZ, RZ, -0x1 ;  /* 0xffffffffff0f7424 */ /* 0x000fe200078e00ff */
[----:B------:R-:W-:-:S07]  /*2d50*/  MOV R11, 0x1f ;  /* 0x0000001f000b7802 */ /* 0x000fce0000000f00 */
[----:B------:R-:W-:Y:S05]  /*2d60*/  WARPSYNC.COLLECTIVE R15, `(.L_x_31934) ;  /* 0x000000000f087348 */ /* 0x000fea0003c00000 */
[----:B------:R0:W1:Y:S02]  /*2d70*/  SHFL.BFLY P6, R14, R13, R12, R11 ;  /* 0x0c00000c0d0e7389 */ /* 0x00006400000c000b */
[----:B01----:R-:W-:Y:S05]  /*2d80*/  ENDCOLLECTIVE ;  /* 0x000000000000791b */ /* 0x003fea0003800000 */
.L_x_31934:
[----:B------:R-:W-:Y:S01]  /*2d90*/  HFMA2 R12, -RZ, RZ, 0, 2.384185791015625e-07 ;  /* 0x00000004ff0c7431 */ /* 0x000fe200000001ff */
[----:B------:R-:W-:-:S04]  /*2da0*/  FMNMX R0, R13, R14, !PT ;  /* 0x0000000e0d007209 */ /* 0x000fc80007800000 */
[----:B------:R-:W-:-:S07]  /*2db0*/  MOV R13, R0 ;  /* 0x00000000000d7202 */ /* 0x000fce0000000f00 */
[----:B------:R-:W-:Y:S05]  /*2dc0*/  WARPSYNC.COLLECTIVE R15, `(.L_x_31935) ;  /* 0x000000000f087348 */ /* 0x000fea0003c00000 */
[----:B------:R0:W1:Y:S02]  /*2dd0*/  SHFL.BFLY P6, R14, R13, R12, R11 ;  /* 0x0c00000c0d0e7389 */ /* 0x00006400000c000b */
[----:B01----:R-:W-:Y:S05]  /*2de0*/  ENDCOLLECTIVE ;  /* 0x000000000000791b */ /* 0x003fea0003800000 */
.L_x_31935:
[----:B------:R-:W-:Y:S01]  /*2df0*/  HFMA2 R12, -RZ, RZ, 0, 1.1920928955078125e-07 ;  /* 0x00000002ff0c7431 */ /* 0x000fe200000001ff */
[----:B------:R-:W-:-:S04]  /*2e00*/  FMNMX R2, R0, R14, !PT ;  /* 0x0000000e00027209 */ /* 0x000fc80007800000 */
[----:B------:R-:W-:-:S07]  /*2e10*/  MOV R13, R2 ;  /* 0x00000002000d7202 */ /* 0x000fce0000000f00 */
[----:B------:R-:W-:Y:S05]  /*2e20*/  WARPSYNC.COLLECTIVE R15, `(.L_x_31936) ;  /* 0x000000000f087348 */ /* 0x000fea0003c00000 */
[----:B------:R0:W1:Y:S02]  /*2e30*/  SHFL.BFLY P6, R14, R13, R12, R11 ;  /* 0x0c00000c0d0e7389 */ /* 0x00006400000c000b */
[----:B01----:R-:W-:Y:S05]  /*2e40*/  ENDCOLLECTIVE ;  /* 0x000000000000791b */ /* 0x003fea0003800000 */
.L_x_31936:
[----:B------:R-:W-:Y:S02]  /*2e50*/  MOV R12, 0x1 ;  /* 0x00000001000c7802 */ /* 0x000fe40000000f00 */
[----:B------:R-:W-:-:S05]  /*2e60*/  FMNMX R3, R2, R14, !PT ;  /* 0x0000000e02037209 */ /* 0x000fca0007800000 */
[----:B------:R-:W-:-:S07]  /*2e70*/  IMAD.MOV.U32 R13, RZ, RZ, R3 ;  /* 0x000000ffff0d7224 */ /* 0x000fce00078e0003 */
[----:B------:R-:W-:Y:S05]  /*2e80*/  WARPSYNC.COLLECTIVE R15, `(.L_x_31937) ;  /* 0x000000000f087348 */ /* 0x000fea0003c00000 */
[----:B------:R0:W1:Y:S02]  /*2e90*/  SHFL.BFLY P6, R14, R13, R12, R11 ;  /* 0x0c00000c0d0e7389 */ /* 0x00006400000c000b */
[----:B01----:R-:W-:Y:S05]  /*2ea0*/  ENDCOLLECTIVE ;  /* 0x000000000000791b */ /* 0x003fea0003800000 */
.L_x_31937:
[----:B------:R-:W-:Y:S01]  /*2eb0*/  HFMA2 R12, -RZ, RZ, 0.96630859375, -0.0022525787353515625 ;  /* 0x3bbb989dff0c7431 */ /* 0x000fe200000001ff */
[----:B------:R-:W-:Y:S02]  /*2ec0*/  MOV R11, 0x437c0000 ;  /* 0x437c0000000b7802 */ /* 0x000fe40000000f00 */
[----:B------:R-:W-:-:S05]  /*2ed0*/  FMNMX R14, R3, R14, !PT ;  /* 0x0000000e030e7209 */ /* 0x000fca0007800000 */
        /* <DEDUP_REMOVED lines=9> */
[----:B------:R-:W-:Y:S01]  /*2f70*/  FADD R7, -R14, R7 ;  /* 0x000000070e077221 */ /* 0x000fe20000000100 */
[----:B------:R-:W-:Y:S01]  /*2f80*/  FFMA.RM R16, R16, R11, 12582913 ;  /* 0x4b40000110107423 */ /* 0x000fe2000000400b */
        /* <DEDUP_REMOVED lines=11> */
[----:B------:R-:W-:-:S03]  /*3040*/  FADD R14, -R14, R19 ;  /* 0x000000130e0e7221 */ /* 0x000fc60000000100 */
        /* <DEDUP_REMOVED lines=75> */
[C---:B------:R-:W-:Y:S01]  /*3500*/  FADD R42, R18.reuse, -12583039 ;  /* 0xcb40007f122a7421 */ /* 0x040fe20000000000 */
[----:B------:R-:W-:Y:S02]  /*3510*/  IMAD.SHL.U32 R17, R18, 0x800000, RZ ;  /* 0x0080000012117824 */ /* 0x000fe400078e00ff */
[-C--:B------:R-:W-:Y:S01]  /*3520*/  FFMA.SAT R18, R23, R12.reuse, 0.5 ;  /* 0x3f00000017127423 */ /* 0x080fe2000000200c */
[C---:B------:R-:W-:Y:S01]  /*3530*/  FFMA R22, R41.reuse, 1.4426950216293334961, -R22 ;  /* 0x3fb8aa3b29167823 */ /* 0x040fe20000000816 */
[----:B------:R-:W-:Y:S01]  /*3540*/  FFMA.SAT R12, R14, R12, 0.5 ;  /* 0x3f0000000e0c7423 */ /* 0x000fe2000000200c */
[----:B--2---:R-:W-:Y:S01]  /*3550*/  FMUL R10, R10, R13 ;  /* 0x0000000d0a0a7220 */ /* 0x004fe20000400000 */
[-C--:B------:R-:W-:Y:S01]  /*3560*/  FFMA.RM R18, R18, R11.reuse, 12582913 ;  /* 0x4b40000112127423 */ /* 0x080fe2000000400b */
[----:B------:R-:W-:Y:S01]  /*3570*/  FFMA R22, R41, 1.925963033500011079e-08, R22 ;  /* 0x32a5706029167823 */ /* 0x000fe20000000016 */
[----:B------:R-:W-:Y:S01]  /*3580*/  FFMA.RM R11, R12, R11, 12582913 ;  /* 0x4b4000010c0b7423 */ /* 0x000fe2000000400b */
[----:B------:R-:W-:Y:S01]  /*3590*/  SHF.L.U32 R16, R16, 0x17, RZ ;  /* 0x0000001710107819 */ /* 0x000fe200000006ff */
[C---:B------:R-:W-:Y:S01]  /*35a0*/  FADD R12, R18.reuse, -12583039 ;  /* 0xcb40007f120c7421 */ /* 0x040fe20000000000 */
[----:B------:R-:W0:Y:S01]  /*35b0*/  MUFU.EX2 R13, R22 ;  /* 0x00000016000d7308 */ /* 0x000e220000000800 */
[----:B------:R-:W-:Y:S01]  /*35c0*/  SHF.L.U32 R18, R18, 0x17, RZ ;  /* 0x0000001712127819 */ /* 0x000fe200000006ff */
[----:B------:R-:W-:Y:S01]  /*35d0*/  FFMA R42, R43, 1.4426950216293334961, -R42 ;  /* 0x3fb8aa3b2b2a7823 */ /* 0x000fe2000000082a */
[----:B------:R-:W-:-:S03]  /*35e0*/  FFMA R12, R23, 1.4426950216293334961, -R12 ;  /* 0x3fb8aa3b170c7823 */ /* 0x000fc6000000080c */
[----:B------:R-:W-:Y:S01]  /*35f0*/  FFMA R42, R43, 1.925963033500011079e-08, R42 ;  /* 0x32a570602b2a7823 */ /* 0x000fe2000000002a */
[----:B------:R-:W-:-:S04]  /*3600*/  FFMA R12, R23, 1.925963033500011079e-08, R12 ;  /* 0x32a57060170c7823 */ /* 0x000fc8000000000c */
[----:B------:R-:W1:Y:S01]  /*3610*/  MUFU.EX2 R19, R12 ;  /* 0x0000000c00137308 */ /* 0x000e620000000800 */
[----:B0-----:R-:W-:Y:S01]  /*3620*/  FMUL R16, R16, R13 ;  /* 0x0000000d10107220 */ /* 0x001fe20000400000 */
[C---:B------:R-:W-:Y:S01]  /*3630*/  FADD R13, R11.reuse, -12583039 ;  /* 0xcb40007f0b0d7421 */ /* 0x040fe20000000000 */
[----:B------:R-:W-:-:S05]  /*3640*/  SHF.L.U32 R11, R11, 0x17, RZ ;  /* 0x000000170b0b7819 */ /* 0x000fca00000006ff */
[----:B------:R-:W0:Y:S01]  /*3650*/  MUFU.EX2 R42, R42 ;  /* 0x0000002a002a7308 */ /* 0x000e220000000800 */
[----:B------:R-:W-:-:S04]  /*3660*/  FFMA R13, R14, 1.4426950216293334961, -R13 ;  /* 0x3fb8aa3b0e0d7823 */ /* 0x000fc8000000080d */
[----:B------:R-:W-:Y:S01]  /*3670*/  FFMA R13, R14, 1.925963033500011079e-08, R13 ;  /* 0x32a570600e0d7823 */ /* 0x000fe2000000000d */
[----:B-1----:R-:W-:-:S03]  /*3680*/  FMUL R19, R18, R19 ;  /* 0x0000001312137220 */ /* 0x002fc60000400000 */
        /* <DEDUP_REMOVED lines=22> */
.L_x_31938:
[----:B------:R-:W-:Y:S02]  /*37f0*/  HFMA2 R12, -RZ, RZ, 0, 4.76837158203125e-07 ;  /* 0x00000008ff0c7431 */ /* 0x000fe400000001ff */
[----:B------:R-:W-:-:S04]  /*3800*/  FADD R22, R13, R14 ;  /* 0x0000000e0d167221 */ /* 0x000fc80000000000 */
[----:B------:R-:W-:-:S07]  /*3810*/  IMAD.MOV.U32 R13, RZ, RZ, R22 ;  /* 0x000000ffff0d7224 */ /* 0x000fce00078e0016 */
[----:B------:R-:W-:Y:S05]  /*3820*/  WARPSYNC.COLLECTIVE R15, `(.L_x_31939) ;  /* 0x000000000f087348 */ /* 0x000fea0003c00000 */
[----:B------:R0:W1:Y:S02]  /*3830*/  SHFL.BFLY P6, R14, R13, R12, R11 ;  /* 0x0c00000c0d0e7389 */ /* 0x00006400000c000b */
[----:B01----:R-:W-:Y:S05]  /*3840*/  ENDCOLLECTIVE ;  /* 0x000000000000791b */ /* 0x003fea0003800000 */
.L_x_31939:
[----:B------:R-:W-:Y:S02]  /*3850*/  HFMA2 R12, -RZ, RZ, 0, 2.384185791015625e-07 ;  /* 0x00000004ff0c7431 */ /* 0x000fe400000001ff */
[----:B------:R-:W-:-:S05]  /*3860*/  FADD R23, R22, R14 ;  /* 0x0000000e16177221 */ /* 0x000fca0000000000 */
[----:B------:R-:W-:-:S07]  /*3870*/  MOV R13, R23 ;  /* 0x00000017000d7202 */ /* 0x000fce0000000f00 */
[----:B------:R-:W-:Y:S05]  /*3880*/  WARPSYNC.COLLECTIVE R15, `(.L_x_31940) ;  /* 0x000000000f087348 */ /* 0x000fea0003c00000 */
[----:B------:R0:W1:Y:S02]  /*3890*/  SHFL.BFLY P6, R14, R13, R12, R11 ;  /* 0x0c00000c0d0e7389 */ /* 0x00006400000c000b */
[----:B01----:R-:W-:Y:S05]  /*38a0*/  ENDCOLLECTIVE ;  /* 0x000000000000791b */ /* 0x003fea0003800000 */
.L_x_31940:
[----:B------:R-:W-:Y:S02]  /*38b0*/  IMAD.MOV.U32 R12, RZ, RZ, 0x2 ;  /* 0x00000002ff0c7424 */ /* 0x000fe400078e00ff */
[----:B------:R-:W-:-:S05]  /*38c0*/  FADD R41, R23, R14 ;  /* 0x0000000e17297221 */ /* 0x000fca0000000000 */
[----:B------:R-:W-:-:S07]  /*38d0*/  MOV R13, R41 ;  /* 0x00000029000d7202 */ /* 0x000fce0000000f00 */
[----:B------:R-:W-:Y:S05]  /*38e0*/  WARPSYNC.COLLECTIVE R15, `(.L_x_31941) ;  /* 0x000000000f087348 */ /* 0x000fea0003c00000 */
[----:B------:R0:W1:Y:S02]  /*38f0*/  SHFL.BFLY P6, R14, R13, R12, R11 ;  /* 0x0c00000c0d0e7389 */ /* 0x00006400000c000b */
[----:B01----:R-:W-:Y:S05]  /*3900*/  ENDCOLLECTIVE ;  /* 0x000000000000791b */ /* 0x003fea0003800000 */
.L_x_31941:
[----:B------:R-:W-:Y:S02]  /*3910*/  HFMA2 R12, -RZ, RZ, 0, 5.9604644775390625e-08 ;  /* 0x00000001ff0c7431 */ /* 0x000fe400000001ff */
[----:B------:R-:W-:-:S05]  /*3920*/  FADD R42, R41, R14 ;  /* 0x0000000e292a7221 */ /* 0x000fca0000000000 */
[----:B------:R-:W-:-:S07]  /*3930*/  MOV R13, R42 ;  /* 0x0000002a000d7202 */ /* 0x000fce0000000f00 */
[----:B------:R-:W-:Y:S05]  /*3940*/  WARPSYNC.COLLECTIVE R15, `(.L_x_31942) ;  /* 0x000000000f087348 */ /* 0x000fea0003c00000 */
[----:B------:R0:W1:Y:S02]  /*3950*/  SHFL.BFLY P6, R14, R13, R12, R11 ;  /* 0x0c00000c0d0e7389 */ /* 0x00006400000c000b */
[----:B01----:R-:W-:Y:S05]  /*3960*/  ENDCOLLECTIVE ;  /* 0x000000000000791b */ /* 0x003fea0003800000 */
.L_x_31942:
[----:B------:R-:W-:Y:S05]  /*3970*/  BRA `(.L_x_31943) ;  /* 0xffffffe0006c7947 */ /* 0x000fea000383ffff */
        .weak           $__internal_512_$__cuda_sm3x_div_rn_noftz_f32_slowpath
        .type           $__internal_512_$__cuda_sm3x_div_rn_noftz_f32_slowpath,@function
        .size           $__internal_512_$__cuda_sm3x_div_rn_noftz_f32_slowpath,(.L_x_37889 - $__internal_512_$__cuda_sm3x_div_rn_noftz_f32_slowpath)
$__internal_512_$__cuda_sm3x_div_rn_noftz_f32_slowpath:
        /* <DEDUP_REMOVED lines=35> */
.L_x_31945:
        /* <DEDUP_REMOVED lines=51> */
.L_x_31952:
[----:B------:R-:W-:-:S04]  /*3ee0*/  LOP3.LUT R6, R6, 0x80000000, RZ, 0xc0, !PT ;  /* 0x8000000006067812 */ /* 0x000fc800078ec0ff */
[----:B------:R-:W-:Y:S01]  /*3ef0*/  LOP3.LUT R6, R6, 0x7f800000, RZ, 0xfc, !PT ;  /* 0x7f80000006067812 */ /* 0x000fe200078efcff */
[----:B------:R-:W-:Y:S06]  /*3f00*/  BRA `(.L_x_31953) ;  /* 0x0000000000047947 */ /* 0x000fec0003800000 */
.L_x_31951:
[----:B------:R-:W-:-:S07]  /*3f10*/  LEA R6, R61, R6, 0x17 ;  /* 0x000000063d067211 */ /* 0x000fce00078eb8ff */
.L_x_31953:
[----:B------:R-:W-:Y:S05]  /*3f20*/  BSYNC.RECONVERGENT B2 ;  /* 0x0000000000027941 */ /* 0x000fea0003800200 */
.L_x_31950:
[----:B------:R-:W-:Y:S05]  /*3f30*/  BRA `(.L_x_31954) ;  /* 0x0000000000207947 */ /* 0x000fea0003800000 */
.L_x_31949:
[----:B------:R-:W-:-:S04]  /*3f40*/  LOP3.LUT R6, R57, 0x80000000, R6, 0x48, !PT ;  /* 0x8000000039067812 */ /* 0x000fc800078e4806 */
[----:B------:R-:W-:Y:S01]  /*3f50*/  LOP3.LUT R6, R6, 0x7f800000, RZ, 0xfc, !PT ;  /* 0x7f80000006067812 */ /* 0x000fe200078efcff */
[----:B------:R-:W-:Y:S06]  /*3f60*/  BRA `(.L_x_31954) ;  /* 0x0000000000147947 */ /* 0x000fec0003800000 */
.L_x_31948:
[----:B------:R-:W-:Y:S01]  /*3f70*/  LOP3.LUT R6, R57, 0x80000000, R6, 0x48, !PT ;  /* 0x8000000039067812 */ /* 0x000fe200078e4806 */
[----:B------:R-:W-:Y:S06]  /*3f80*/  BRA `(.L_x_31954) ;  /* 0x00000000000c7947 */ /* 0x000fec0003800000 */
.L_x_31947:
[----:B------:R-:W0:Y:S01]  /*3f90*/  MUFU.RSQ R6, -QNAN ;  /* 0xffc0000000067908 */ /* 0x000e220000001400 */
[----:B------:R-:W-:Y:S05]  /*3fa0*/  BRA `(.L_x_31954) ;  /* 0x0000000000047947 */ /* 0x000fea0003800000 */
.L_x_31946:
[----:B------:R-:W-:-:S07]  /*3fb0*/  FADD.FTZ R6, R6, R11 ;  /* 0x0000000b06067221 */ /* 0x000fce0000010000 */
.L_x_31954:
[----:B------:R-:W-:Y:S05]  /*3fc0*/  BSYNC.RECONVERGENT B1 ;  /* 0x0000000000017941 */ /* 0x000fea0003800200 */
.L_x_31944:
[----:B------:R-:W-:-:S04]  /*3fd0*/  HFMA2 R13, -RZ, RZ, 0, 0 ;  /* 0x00000000ff0d7431 */ /* 0x000fc800000001ff */
[----:B0-----:R-:W-:Y:S05]  /*3fe0*/  RET.REL.NODEC R12 `(_Z15SoftmaxWarpImplI24ElementwiseScaleMaskLoadIffbE11DirectStoreIffEfLi1ELi14ELi32ELi1ELb1EL9Algorithm0EEvT_T0_ll) ;  /* 0xffffffc00c047950 */ /* 0x001fea0003c3ffff */
.L_x_31955:
        /* <DEDUP_REMOVED lines=9> */
.L_x_37889:


//--------------------- .text._Z15SoftmaxWarpImplI24ElementwiseScaleMaskLoadIffbE11DirectStoreIffEfLi1ELi14ELi32ELi1ELb0EL9Algorithm0EEvT_T0_ll --------------------------
	.section	.text._Z15SoftmaxWarpImplI24ElementwiseScaleMaskLoadIffbE11DirectStoreIffEfLi1ELi14ELi32ELi1ELb0EL9Algorithm0EEvT_T0_ll,"ax",@progbits
	.align	128
        .global         _Z15SoftmaxWarpImplI24ElementwiseScaleMaskLoadIffbE11DirectStoreIffEfLi1ELi14ELi32ELi1ELb0EL9Algorithm0EEvT_T0_ll
        .type           _Z15SoftmaxWarpImplI24ElementwiseScaleMaskLoadIffbE11DirectStoreIffEfLi1ELi14ELi32ELi1ELb0EL9Algorithm0EEvT_T0_ll,@function
        .size           _Z15SoftmaxWarpImplI24ElementwiseScaleMaskLoadIffbE11DirectStoreIffEfLi1ELi14ELi32ELi1ELb0EL9Algorithm0EEvT_T0_ll,(.L_x_37890 - _Z15SoftmaxWarpImplI24ElementwiseScaleMaskLoadIffbE11DirectStoreIffEfLi1ELi14ELi32ELi1ELb0EL9Algorithm0EEvT_T0_ll)
        .other          _Z15SoftmaxWarpImplI24ElementwiseScaleMaskLoadIffbE11DirectStoreIffEfLi1ELi14ELi32ELi1ELb0EL9Algorithm0EEvT_T0_ll,@"STO_CUDA_ENTRY STV_DEFAULT"
_Z15SoftmaxWarpImplI24ElementwiseScaleMaskLoadIffbE11DirectStoreIffEfLi1ELi14ELi32ELi1ELb0EL9Algorithm0EEvT_T0_ll:
.text._Z15SoftmaxWarpImplI24ElementwiseScaleMaskLoadIffbE11DirectStoreIffEfLi1ELi14ELi32ELi1ELb0EL9Algorithm0EEvT_T0_ll:
        /* <DEDUP_REMOVED lines=24> */
.L_x_31956:
        /* <DEDUP_REMOVED lines=13> */
.L_x_31986:
        /* <DEDUP_REMOVED lines=12> */
[C---:B------:R-:W-:Y:S02]  /*0310*/  R2UR UR6, R20.reuse ;  /* 0x00000000140672ca */ /* 0x040fe400000e0000 */
[C---:B------:R-:W-:Y:S02]  /*0320*/  R2UR UR7, R21.reuse ;  /* 0x00000000150772ca */ /* 0x040fe400000e0000 */
[C---:B------:R-:W-:Y:S02]  /*0330*/  R2UR UR8, R20.reuse ;  /* 0x00000000140872ca */ /* 0x040fe400000e0000 */
[C---:B------:R-:W-:Y:S02]  /*0340*/  R2UR UR9, R21.reuse ;  /* 0x00000000150972ca */ /* 0x040fe400000e0000 */
[----:B------:R-:W-:Y:S02]  /*0350*/  R2UR UR10, R20 ;  /* 0x00000000140a72ca */ /* 0x000fe400000e0000 */
[----:B------:R-:W-:-:S02]  /*0360*/  R2UR UR11, R21 ;  /* 0x00000000150b72ca */ /* 0x000fc400000e0000 */
[----:B------:R-:W-:Y:S02]  /*0370*/  LEA R2, P0, R6, UR36, 0x2 ;  /* 0x0000002406027c11 */ /* 0x000fe4000f8010ff */
[----:B------:R-:W-:Y:S01]  /*0380*/  R2UR UR12, R20 ;  /* 0x00000000140c72ca */ /* 0x000fe200000e0000 */
[----:B------:R-:W3:Y:S01]  /*0390*/  LDG.E.U8 R10, desc[UR6][R4.64+0x20] ;  /* 0x00002006040a7981 */ /* 0x000ee2000c1e1100 */
[C---:B------:R-:W-:Y:S02]  /*03a0*/  R2UR UR13, R21.reuse ;  /* 0x00000000150d72ca */ /* 0x040fe400000e0000 */
[----:B------:R-:W-:Y:S01]  /*03b0*/  LEA.HI.X R3, R6, UR37, R3, 0x2, P0 ;  /* 0x0000002506037c11 */ /* 0x000fe200080f1403 */
[----:B------:R-:W4:Y:S01]  /*03c0*/  LDG.E.U8 R0, desc[UR8][R4.64+0x40] ;  /* 0x0000400804007981 */ /* 0x000f22000c1e1100 */
[C---:B------:R-:W-:Y:S02]  /*03d0*/  R2UR UR14, R20.reuse ;  /* 0x00000000140e72ca */ /* 0x040fe400000e0000 */
[----:B------:R-:W-:Y:S01]  /*03e0*/  R2UR UR15, R21 ;  /* 0x00000000150f72ca */ /* 0x000fe200000e0000 */
[----:B------:R-:W5:Y:S01]  /*03f0*/  LDG.E.U8 R6, desc[UR10][R4.64+0x60] ;  /* 0x0000600a04067981 */ /* 0x000f62000c1e1100 */
[----:B------:R-:W-:-:S02]  /*0400*/  R2UR UR16, R20 ;  /* 0x00000000141072ca */ /* 0x000fc400000e0000 */
[C---:B------:R-:W-:Y:S01]  /*0410*/  R2UR UR17, R21.reuse ;  /* 0x00000000151172ca */ /* 0x040fe200000e0000 */
[----:B------:R-:W5:Y:S01]  /*0420*/  LDG.E R14, desc[UR6][R2.64+0x80] ;  /* 0x00008006020e7981 */ /* 0x000f62000c1e1900 */
[----:B------:R-:W-:Y:S02]  /*0430*/  R2UR UR18, R20 ;  /* 0x00000000141272ca */ /* 0x000fe400000e0000 */
[----:B------:R-:W-:Y:S01]  /*0440*/  R2UR UR19, R21 ;  /* 0x00000000151372ca */ /* 0x000fe200000e0000 */
[----:B------:R-:W5:Y:S04]  /*0450*/  LDG.E.U8 R7, desc[UR12][R4.64+0x80] ;  /* 0x0000800c04077981 */ /* 0x000f68000c1e1100 */
[----:B------:R-:W5:Y:S04]  /*0460*/  LDG.E R16, desc[UR8][R2.64+0x100] ;  /* 0x0001000802107981 */ /* 0x000f68000c1e1900 */
        /* <DEDUP_REMOVED lines=13> */
[----:B------:R-:W5:Y:S01]  /*0540*/  LDG.E R40, desc[UR6][R2.64+0x600] ;  /* 0x0006000602287981 */ /* 0x000f62000c1e1900 */
[----:B--2---:R-:W-:-:S02]  /*0550*/  ISETP.NE.AND P0, PT, R8, RZ, PT ;  /* 0x000000ff0800720c */ /* 0x004fc40003f05270 */
[----:B------:R-:W1:Y:S01]  /*0560*/  LDC.64 R8, c[0x0][0x398] ;  /* 0x0000e600ff087b82 */ /* 0x000e620000000a00 */
[----:B---3--:R-:W-:Y:S02]  /*0570*/  ISETP.NE.AND P4, PT, R10, RZ, PT ;  /* 0x000000ff0a00720c */ /* 0x008fe40003f85270 */
[----:B------:R-:W2:Y:S01]  /*0580*/  LDG.E.U8 R10, desc[UR8][R4.64+0x1a0] ;  /* 0x0001a008040a7981 */ /* 0x000ea2000c1e1100 */
[----:B----4-:R-:W-:-:S03]  /*0590*/  ISETP.NE.AND P3, PT, R0, RZ, PT ;  /* 0x000000ff0000720c */ /* 0x010fc60003f65270 */
[----:B------:R-:W3:Y:S01]  /*05a0*/  LDG.E.U8 R0, desc[UR6][R4.64+0x180] ;  /* 0x0001800604007981 */ /* 0x000ee2000c1e1100 */
[----:B-----5:R-:W-:-:S03]  /*05b0*/  ISETP.NE.AND P6, PT, R6, RZ, PT ;  /* 0x000000ff0600720c */ /* 0x020fc60003fc5270 */
[----:B------:R1:W4:Y:S02]  /*05c0*/  LDG.E.U8 R6, desc[UR4][R4.64+0x160] ;  /* 0x0001600404067981 */ /* 0x000324000c1e1100 */
[-C--:B-1----:R-:W-:Y:S02]  /*05d0*/  FMUL R5, R14, R9.reuse ;  /* 0x000000090e057220 */ /* 0x082fe40000400000 */
[----:B------:R-:W5:Y:S01]  /*05e0*/  LDG.E R14, desc[UR6][R2.64+0x280] ;  /* 0x00028006020e7981 */ /* 0x000f62000c1e1900 */
[----:B------:R-:W-:Y:S01]  /*05f0*/  ISETP.NE.AND P5, PT, R7, RZ, PT ;  /* 0x000000ff0700720c */ /* 0x000fe20003fa5270 */
[-C--:B------:R-:W-:Y:S02]  /*0600*/  FMUL R7, R16, R9.reuse ;  /* 0x0000000910077220 */ /* 0x080fe40000400000 */
[----:B------:R-:W2:Y:S01]  /*0610*/  LDG.E R16, desc[UR8][R2.64+0x300] ;  /* 0x0003000802107981 */ /* 0x000ea2000c1e1900 */
[----:B------:R-:W-:Y:S01]  /*0620*/  FSEL R32, R5, R8, P4 ;  /* 0x0000000805207208 */ /* 0x000fe20002000000 */
[----:B------:R-:W-:-:S02]  /*0630*/  FMUL R5, R18, R9 ;  /* 0x0000000912057220 */ /* 0x000fc40000400000 */
[----:B------:R-:W3:Y:S01]  /*0640*/  LDG.E R18, desc[UR12][R2.64+0x400] ;  /* 0x0004000c02127981 */ /* 0x000ee2000c1e1900 */
[----:B------:R-:W-:-:S03]  /*0650*/  FMUL R27, R12, R9 ;  /* 0x000000090c1b7220 */ /* 0x000fc60000400000 */
[----:B------:R1:W3:Y:S01]  /*0660*/  LDG.E R12, desc[UR8][R2.64+0x680] ;  /* 0x00068008020c7981 */ /* 0x0002e2000c1e1900 */
[----:B------:R-:W-:Y:S02]  /*0670*/  ISETP.NE.AND P2, PT, R11, RZ, PT ;  /* 0x000000ff0b00720c */ /* 0x000fe40003f45270 */
[-C--:B------:R-:W-:Y:S02]  /*0680*/  FSEL R27, R27, R8.reuse, P0 ;  /* 0x000000081b1b7208 */ /* 0x080fe40000000000 */
[-C--:B------:R-:W-:Y:S02]  /*0690*/  FSEL R4, R5, R8.reuse, P6 ;  /* 0x0000000805047208 */ /* 0x080fe40003000000 */
[----:B------:R-:W-:Y:S02]  /*06a0*/  ISETP.NE.AND P1, PT, R13, RZ, PT ;  /* 0x000000ff0d00720c */ /* 0x000fe40003f25270 */
[----:B------:R-:W-:Y:S02]  /*06b0*/  FSEL R7, R7, R8, P3 ;  /* 0x0000000807077208 */ /* 0x000fe40001800000 */
[----:B------:R-:W-:Y:S01]  /*06c0*/  ISETP.NE.AND P0, PT, R15, RZ, PT ;  /* 0x000000ff0f00720c */ /* 0x000fe20003f05270 */
[-C--:B------:R-:W-:Y:S01]  /*06d0*/  FMUL R5, R26, R9.reuse ;  /* 0x000000091a057220 */ /* 0x080fe20000400000 */
[----:B-1----:R-:W-:-:S04]  /*06e0*/  FMUL R3, R28, R9 ;  /* 0x000000091c037220 */ /* 0x002fc80000400000 */
[-C--:B------:R-:W-:Y:S02]  /*06f0*/  FSEL R5, R5, R8.reuse, P5 ;  /* 0x0000000805057208 */ /* 0x080fe40002800000 */
[----:B------:R-:W-:Y:S02]  /*0700*/  ISETP.NE.AND P4, PT, R17, RZ, PT ;  /* 0x000000ff1100720c */ /* 0x000fe40003f85270 */
[----:B------:R-:W-:Y:S02]  /*0710*/  FSEL R28, R3, R8, P0 ;  /* 0x00000008031c7208 */ /* 0x000fe40000000000 */
[----:B------:R-:W-:Y:S01]  /*0720*/  ISETP.NE.AND P3, PT, R19, RZ, PT ;  /* 0x000000ff1300720c */ /* 0x000fe20003f65270 */
[-C--:B------:R-:W-:Y:S01]  /*0730*/  FMUL R17, R36, R9.reuse ;  /* 0x0000000924117220 */ /* 0x080fe20000400000 */
[----:B------:R-:W-:Y:S01]  /*0740*/  ISETP.NE.AND P6, PT, R29, RZ, PT ;  /* 0x000000ff1d00720c */ /* 0x000fe20003fc5270 */
[----:B------:R-:W-:-:S03]  /*0750*/  FMUL R15, R38, R9 ;  /* 0x00000009260f7220 */ /* 0x000fc60000400000 */
[----:B------:R-:W-:Y:S01]  /*0760*/  FSEL R17, R17, R8, P6 ;  /* 0x0000000811117208 */ /* 0x000fe20003000000 */
[-C--:B------:R-:W-:Y:S01]  /*0770*/  FMUL R19, R40, R9.reuse ;  /* 0x0000000928137220 */ /* 0x080fe20000400000 */
[----:B------:R-:W-:Y:S01]  /*0780*/  UMOV UR4, 0xffffffff ;  /* 0xffffffff00047882 */ /* 0x000fe20000000000 */
[----:B----4-:R-:W-:Y:S01]  /*0790*/  ISETP.NE.AND P5, PT, R6, RZ, PT ;  /* 0x000000ff0600720c */ /* 0x010fe20003fa5270 */
[----:B-----5:R-:W-:-:S05]  /*07a0*/  FMUL R11, R14, R9 ;  /* 0x000000090e0b7220 */ /* 0x020fca0000400000 */
[-C--:B------:R-:W-:Y:S01]  /*07b0*/  FSEL R30, R11, R8.reuse, P2 ;  /* 0x000000080b1e7208 */ /* 0x080fe20001000000 */
[----:B--2---:R-:W-:Y:S01]  /*07c0*/  FMUL R13, R16, R9 ;  /* 0x00000009100d7220 */ /* 0x004fe20000400000 */
[----:B---3--:R-:W-:Y:S02]  /*07d0*/  ISETP.NE.AND P2, PT, R0, RZ, PT ;  /* 0x000000ff0000720c */ /* 0x008fe40003f45270 */
[----:B------:R-:W-:Y:S02]  /*07e0*/  FMNMX3 R0, R27, -INF , R32, !PT ;  /* 0xff8000001b007876 */ /* 0x000fe40007800020 */
[----:B------:R-:W-:Y:S02]  /*07f0*/  FSEL R6, R13, R8, P1 ;  /* 0x000000080d067208 */ /* 0x000fe40000800000 */
[----:B------:R-:W-:Y:S01]  /*0800*/  FMNMX3 R0, R0, R7, R4, !PT ;  /* 0x0000000700007276 */ /* 0x000fe20007800004 */
[-C--:B------:R-:W-:Y:S01]  /*0810*/  FMUL R11, R18, R9.reuse ;  /* 0x00000009120b7220 */ /* 0x080fe20000400000 */
[----:B------:R-:W-:Y:S01]  /*0820*/  ISETP.NE.AND P1, PT, R10, RZ, PT ;  /* 0x000000ff0a00720c */ /* 0x000fe20003f25270 */
[----:B------:R-:W-:Y:S01]  /*0830*/  FMUL R13, R34, R9 ;  /* 0x00000009220d7220 */ /* 0x000fe20000400000 */
[----:B------:R-:W-:-:S02]  /*0840*/  FMNMX3 R3, R0, R5, R30, !PT ;  /* 0x0000000500037276 */ /* 0x000fc4000780001e */
[-C--:B------:R-:W-:Y:S02]  /*0850*/  FSEL R16, R11, R8.reuse, P4 ;  /* 0x000000080b107208 */ /* 0x080fe40002000000 */
[----:B------:R-:W-:Y:S02]  /*0860*/  FSEL R26, R13, R8, P3 ;  /* 0x000000080d1a7208 */ /* 0x000fe40001800000 */
[----:B------:R-:W-:Y:S02]  /*0870*/  FMNMX3 R3, R3, R6, R28, !PT ;  /* 0x0000000603037276 */ /* 0x000fe4000780001c */
        /* <DEDUP_REMOVED lines=35> */
[----:B------:R-:W-:Y:S01]  /*0ab0*/  FFMA R2, R37, 1.4426950216293334961, -R2 ;  /* 0x3fb8aa3b25027823 */ /* 0x000fe20000000802 */
        /* <DEDUP_REMOVED lines=9> */
[----:B------:R-:W1:Y:S01]  /*0b50*/  MUFU.EX2 R37, R37 ;  /* 0x0000002500257308 */ /* 0x000e620000000800 */
        /* <DEDUP_REMOVED lines=9> */
[----:B------:R2:W3:Y:S01]  /*0bf0*/  MUFU.EX2 R39, R4 ;  /* 0x0000000400277308 */ /* 0x0004e20000000800 */
[----:B------:R-:W-:Y:S01]  /*0c00*/  FFMA R6, R9, 1.925963033500011079e-08, R6 ;  /* 0x32a5706009067823 */ /* 0x000fe20000000006 */
[----:B------:R-:W-:Y:S01]  /*0c10*/  FFMA.SAT R16, R31, R10, 0.5 ;  /* 0x3f0000001f107423 */ /* 0x000fe2000000200a */
[----:B------:R-:W-:-:S03]  /*0c20*/  FFMA R12, R35, 1.925963033500011079e-08, R12 ;  /* 0x32a57060230c7823 */ /* 0x000fc6000000000c */
[----:B------:R-:W-:Y:S01]  /*0c30*/  FFMA.RM R16, R16, R11, 12582913 ;  /* 0x4b40000110107423 */ /* 0x000fe2000000400b */
[----:B-1----:R-:W-:Y:S01]  /*0c40*/  FMUL R9, R0, R37 ;  /* 0x0000002500097220 */ /* 0x002fe20000400000 */
[----:B------:R-:W-:Y:S01]  /*0c50*/  SHF.L.U32 R0, R3, 0x17, RZ ;  /* 0x0000001703007819 */ /* 0x000fe200000006ff */
[----:B------:R-:W-:Y:S01]  /*0c60*/  MUFU.EX2 R12, R12 ;  /* 0x0000000c000c7308 */ /* 0x000fe20000000800 */
[----:B--2---:R-:W-:Y:S01]  /*0c70*/  FFMA.RM R4, R14, R11, 12582913 ;  /* 0x4b4000010e047423 */ /* 0x004fe2000000400b */
[C---:B------:R-:W-:Y:S01]  /*0c80*/  FADD R18, R16.reuse, -12583039 ;  /* 0xcb40007f10127421 */ /* 0x040fe20000000000 */
[----:B------:R-:W-:Y:S02]  /*0c90*/  SHF.L.U32 R16, R16, 0x17, RZ ;  /* 0x0000001710107819 */ /* 0x000fe400000006ff */
[C---:B------:R-:W-:Y:S01]  /*0ca0*/  FADD R14, R4.reuse, -12583039 ;  /* 0xcb40007f040e7421 */ /* 0x040fe20000000000 */
[----:B------:R-:W-:Y:S01]  /*0cb0*/  FFMA R18, R31, 1.4426950216293334961, -R18 ;  /* 0x3fb8aa3b1f127823 */ /* 0x000fe20000000812 */
[----:B------:R-:W-:Y:S01]  /*0cc0*/  SHF.L.U32 R4, R4, 0x17, RZ ;  /* 0x0000001704047819 */ /* 0x000fe200000006ff */
[----:B------:R1:W2:Y:S01]  /*0cd0*/  MUFU.EX2 R3, R6 ;  /* 0x0000000600037308 */ /* 0x0002a20000000800 */
[----:B------:R-:W-:Y:S01]  /*0ce0*/  FFMA R14, R33, 1.4426950216293334961, -R14 ;  /* 0x3fb8aa3b210e7823 */ /* 0x000fe2000000080e */
[----:B------:R-:W-:Y:S01]  /*0cf0*/  FFMA R18, R31, 1.925963033500011079e-08, R18 ;  /* 0x32a570601f127823 */ /* 0x000fe20000000012 */
[----:B---3--:R-:W-:-:S02]  /*0d00*/  FMUL R0, R0, R39 ;  /* 0x0000002700007220 */ /* 0x008fc40000400000 */
[----:B------:R-:W-:Y:S01]  /*0d10*/  FFMA R14, R33, 1.925963033500011079e-08, R14 ;  /* 0x32a57060210e7823 */ /* 0x000fe2000000000e */
[----:B-1----:R-:W-:-:S03]  /*0d20*/  FFMA.SAT R6, R29, R10, 0.5 ;  /* 0x3f0000001d067423 */ /* 0x002fc6000000200a */
[----:B------:R1:W3:Y:S01]  /*0d30*/  MUFU.EX2 R31, R14 ;  /* 0x0000000e001f7308 */ /* 0x0002e20000000800 */
[----:B------:R-:W-:Y:S01]  /*0d40*/  FFMA.RM R6, R6, R11, 12582913 ;  /* 0x4b40000106067423 */ /* 0x000fe2000000400b */
[----:B--2---:R-:W-:Y:S01]  /*0d50*/  FMUL R2, R2, R3 ;  /* 0x0000000302027220 */ /* 0x004fe20000400000 */
[----:B------:R-:W-:Y:S02]  /*0d60*/  SHF.L.U32 R3, R8, 0x17, RZ ;  /* 0x0000001708037819 */ /* 0x000fe400000006ff */
[C---:B------:R-:W-:Y:S01]  /*0d70*/  FADD R8, R6.reuse, -12583039 ;  /* 0xcb40007f06087421 */ /* 0x040fe20000000000 */
[----:B-1----:R-:W-:Y:S01]  /*0d80*/  FFMA.SAT R14, R27, R10, 0.5 ;  /* 0x3f0000001b0e7423 */ /* 0x002fe2000000200a */
[----:B------:R-:W-:Y:S01]  /*0d90*/  SHF.L.U32 R6, R6, 0x17, RZ ;  /* 0x0000001706067819 */ /* 0x000fe200000006ff */
[----:B------:R-:W-:Y:S01]  /*0da0*/  FMUL R3, R3, R12 ;  /* 0x0000000c03037220 */ /* 0x000fe20000400000 */
[----:B------:R-:W-:Y:S01]  /*0db0*/  FFMA.SAT R12, R5, R10, 0.5 ;  /* 0x3f000000050c7423 */ /* 0x000fe2000000200a */
[C---:B------:R-:W-:Y:S01]  /*0dc0*/  FFMA R8, R29.reuse, 1.4426950216293334961, -R8 ;  /* 0x3fb8aa3b1d087823 */ /* 0x040fe20000000808 */
[----:B------:R-:W-:Y:S01]  /*0dd0*/  FFMA.RM R14, R14, R11, 12582913 ;  /* 0x4b4000010e0e7423 */ /* 0x000fe2000000400b */
[----:B---3--:R-:W-:Y:S01]  /*0de0*/  FMUL R4, R4, R31 ;  /* 0x0000001f04047220 */ /* 0x008fe20000400000 */
[----:B------:R-:W-:Y:S01]  /*0df0*/  FFMA.RM R26, R12, R11, 12582913 ;  /* 0x4b4000010c1a7423 */ /* 0x000fe2000000400b */
[----:B------:R-:W-:-:S02]  /*0e00*/  FFMA R8, R29, 1.925963033500011079e-08, R8 ;  /* 0x32a570601d087823 */ /* 0x000fc40000000008 */
[----:B------:R-:W1:Y:S01]  /*0e10*/  MUFU.EX2 R29, R18 ;  /* 0x00000012001d7308 */ /* 0x000e620000000800 */
[C---:B------:R-:W-:Y:S01]  /*0e20*/  FADD R12, R26.reuse, -12583039 ;  /* 0xcb40007f1a0c7421 */ /* 0x040fe20000000000 */
[----:B------:R-:W-:-:S03]  /*0e30*/  SHF.L.U32 R26, R26, 0x17, RZ ;  /* 0x000000171a1a7819 */ /* 0x000fc600000006ff */
[----:B------:R-:W-:-:S04]  /*0e40*/  FFMA R12, R5, 1.4426950216293334961, -R12 ;  /* 0x3fb8aa3b050c7823 */ /* 0x000fc8000000080c */
[----:B------:R-:W-:Y:S01]  /*0e50*/  FFMA R28, R5, 1.925963033500011079e-08, R12 ;  /* 0x32a57060051c7823 */ /* 0x000fe2000000000c */
[----:B------:R-:W-:-:S04]  /*0e60*/  FADD R12, R14, -12583039 ;  /* 0xcb40007f0e0c7421 */ /* 0x000fc80000000000 */
[----:B------:R-:W-:Y:S01]  /*0e70*/  FFMA R12, R27, 1.4426950216293334961, -R12 ;  /* 0x3fb8aa3b1b0c7823 */ /* 0x000fe2000000080c */
[----:B-1----:R-:W-:-:S03]  /*0e80*/  FMUL R5, R16, R29 ;  /* 0x0000001d10057220 */ /* 0x002fc60000400000 */
[----:B------:R-:W-:Y:S01]  /*0e90*/  FFMA R30, R27, 1.925963033500011079e-08, R12 ;  /* 0x32a570601b1e7823 */ /* 0x000fe2000000000c */
[----:B------:R-:W-:Y:S01]  /*0ea0*/  FFMA.SAT R12, R7, R10, 0.5 ;  /* 0x3f000000070c7423 */ /* 0x000fe2000000200a */
[----:B------:R1:W2:Y:S03]  /*0eb0*/  MUFU.EX2 R27, R28 ;  /* 0x0000001c001b7308 */ /* 0x0002a60000000800 */
[----:B------:R-:W-:-:S04]  /*0ec0*/  FFMA.RM R12, R12, R11, 12582913 ;  /* 0x4b4000010c0c7423 */ /* 0x000fc8000000400b */
[----:B------:R-:W-:Y:S01]  /*0ed0*/  FADD R16, R12, -12583039 ;  /* 0xcb40007f0c107421 */ /* 0x000fe20000000000 */
[----:B------:R2:W3:Y:S01]  /*0ee0*/  MUFU.EX2 R29, R8 ;  /* 0x00000008001d7308 */ /* 0x0004e20000000800 */
[----:B-1----:R-:W-:Y:S02]  /*0ef0*/  FFMA.SAT R28, R15, R10, 0.5 ;  /* 0x3f0000000f1c7423 */ /* 0x002fe4000000200a */
[----:B------:R-:W-:-:S04]  /*0f00*/  FFMA R16, R7, 1.4426950216293334961, -R16 ;  /* 0x3fb8aa3b07107823 */ /* 0x000fc80000000810 */
[----:B------:R-:W-:Y:S01]  /*0f10*/  FFMA R18, R7, 1.925963033500011079e-08, R16 ;  /* 0x32a5706007127823 */ /* 0x000fe20000000010 */
[----:B------:R-:W-:Y:S01]  /*0f20*/  FFMA.SAT R16, R17, R10, 0.5 ;  /* 0x3f00000011107423 */ /* 0x000fe2000000200a */
[----:B--2---:R-:W-:Y:S01]  /*0f30*/  FMUL R8, R26, R27 ;  /* 0x0000001b1a087220 */ /* 0x004fe20000400000 */
[----:B------:R-:W-:Y:S01]  /*0f40*/  SHF.L.U32 R7, R14, 0x17, RZ ;  /* 0x000000170e077819 */ /* 0x000fe200000006ff */
[----:B------:R-:W1:Y:S01]  /*0f50*/  MUFU.EX2 R30, R30 ;  /* 0x0000001e001e7308 */ /* 0x000e620000000800 */
[----:B------:R-:W-:-:S04]  /*0f60*/  FFMA.RM R16, R16, R11, 12582913 ;  /* 0x4b40000110107423 */ /* 0x000fc8000000400b */
[----:B------:R-:W-:Y:S01]  /*0f70*/  FADD R26, R16, -12583039 ;  /* 0xcb40007f101a7421 */ /* 0x000fe20000000000 */
[----:B---3--:R-:W-:Y:S01]  /*0f80*/  FMUL R6, R6, R29 ;  /* 0x0000001d06067220 */ /* 0x008fe20000400000 */
[----:B------:R-:W-:Y:S01]  /*0f90*/  SHF.L.U32 R16, R16, 0x17, RZ ;  /* 0x0000001710107819 */ /* 0x000fe200000006ff */
[----:B------:R-:W2:Y:S01]  /*0fa0*/  MUFU.EX2 R18, R18 ;  /* 0x0000001200127308 */ /* 0x000ea20000000800 */
[----:B------:R-:W-:-:S04]  /*0fb0*/  FFMA R26, R17, 1.4426950216293334961, -R26 ;  /* 0x3fb8aa3b111a7823 */ /* 0x000fc8000000081a */
        /* <DEDUP_REMOVED lines=14> */
[----:B------:R-:W3:Y:S01]  /*10a0*/  MUFU.EX2 R27, R27 ;  /* 0x0000001b001b7308 */ /* 0x000ee20000000800 */
[----:B------:R-:W-:-:S04]  /*10b0*/  FADD R26, R10, -12583039 ;  /* 0xcb40007f0a1a7421 */ /* 0x000fc80000000000 */
[----:B------:R-:W-:-:S04]  /*10c0*/  FFMA R26, R19, 1.4426950216293334961, -R26 ;  /* 0x3fb8aa3b131a7823 */ /* 0x000fc8000000081a */
[----:B------:R-:W-:Y:S01]  /*10d0*/  FFMA R28, R19, 1.925963033500011079e-08, R26 ;  /* 0x32a57060131c7823 */ /* 0x000fe2000000001a */
[----:B------:R-:W-:Y:S01]  /*10e0*/  FADD R26, R11, -12583039 ;  /* 0xcb40007f0b1a7421 */ /* 0x000fe20000000000 */
[----:B------:R-:W-:-:S03]  /*10f0*/  SHF.L.U32 R19, R12, 0x17, RZ ;  /* 0x000000170c137819 */ /* 0x000fc600000006ff */
[----:B------:R-:W-:Y:S02]  /*1100*/  FFMA R26, R15, 1.4426950216293334961, -R26 ;  /* 0x3fb8aa3b0f1a7823 */ /* 0x000fe4000000081a */
[----:B--2---:R-:W-:Y:S01]  /*1110*/  FMUL R19, R19, R18 ;  /* 0x0000001213137220 */ /* 0x004fe20000400000 */
[----:B-1----:R-:W-:Y:S01]  /*1120*/  FMUL R18, R16, R17 ;  /* 0x0000001110127220 */ /* 0x002fe20000400000 */
[----:B------:R-:W-:Y:S01]  /*1130*/  FFMA R29, R15, 1.925963033500011079e-08, R26 ;  /* 0x32a570600f1d7823 */ /* 0x000fe2000000001a */
[----:B------:R-:W-:Y:S01]  /*1140*/  FADD R26, R13, R2 ;  /* 0x000000020d1a7221 */ /* 0x000fe20000000000 */
[----:B------:R-:W1:Y:S01]  /*1150*/  MUFU.EX2 R15, R28 ;  /* 0x0000001c000f7308 */ /* 0x000e620000000800 */
[----:B------:R-:W-:Y:S01]  /*1160*/  SHF.L.U32 R16, R10, 0x17, RZ ;  /* 0x000000170a107819 */ /* 0x000fe200000006ff */
[----:B---3--:R-:W-:Y:S01]  /*1170*/  FMUL R17, R14, R27 ;  /* 0x0000001b0e117220 */ /* 0x008fe20000400000 */
[----:B------:R-:W-:-:S04]  /*1180*/  FADD R13, R26, R3 ;  /* 0x000000031a0d7221 */ /* 0x000fc80000000000 */
        /* <DEDUP_REMOVED lines=23> */
.L_x_31998:
        /* <DEDUP_REMOVED lines=12> */
[----:B0-----:R-:W-:Y:S05]  /*13c0*/  CALL.REL.NOINC `($__internal_513_$__cuda_sm3x_div_rn_noftz_f32_slowpath) ;  /* 0x0000001c00247944 */ /* 0x001fea0003c00000 */
[----:B------:R-:W-:-:S07]  /*13d0*/  MOV R14, R9 ;  /* 0x00000009000e7202 */ /* 0x000fce0000000f00 */
.L_x_31959:
[----:B------:R-:W-:Y:S05]  /*13e0*/  BSYNC.RECONVERGENT B2 ;  /* 0x0000000000027941 */ /* 0x000fea0003800200 */
.L_x_31958:
        /* <DEDUP_REMOVED lines=12> */
[----:B0-----:R-:W-:Y:S05]  /*14b0*/  CALL.REL.NOINC `($__internal_513_$__cuda_sm3x_div_rn_noftz_f32_slowpath) ;  /* 0x0000001800e87944 */ /* 0x001fea0003c00000 */
[----:B------:R-:W-:-:S07]  /*14c0*/  MOV R11, R9 ;  /* 0x00000009000b7202 */ /* 0x000fce0000000f00 */
.L_x_31961:
[----:B------:R-:W-:Y:S05]  /*14d0*/  BSYNC.RECONVERGENT B2 ;  /* 0x0000000000027941 */ /* 0x000fea0003800200 */
.L_x_31960:
        /* <DEDUP_REMOVED lines=14> */
.L_x_31963:
[----:B------:R-:W-:Y:S05]  /*15c0*/  BSYNC.RECONVERGENT B2 ;  /* 0x0000000000027941 */ /* 0x000fea0003800200 */
.L_x_31962:
        /* <DEDUP_REMOVED lines=14> */
.L_x_31965:
[----:B------:R-:W-:Y:S05]  /*16b0*/  BSYNC.RECONVERGENT B2 ;  /* 0x0000000000027941 */ /* 0x000fea0003800200 */
.L_x_31964:
        /* <DEDUP_REMOVED lines=14> */
.L_x_31967:
[----:B------:R-:W-:Y:S05]  /*17a0*/  BSYNC.RECONVERGENT B2 ;  /* 0x0000000000027941 */ /* 0x000fea0003800200 */
.L_x_31966:
        /* <DEDUP_REMOVED lines=14> */
.L_x_31969:
[----:B------:R-:W-:Y:S05]  /*1890*/  BSYNC.RECONVERGENT B2 ;  /* 0x0000000000027941 */ /* 0x000fea0003800200 */
.L_x_31968:
        /* <DEDUP_REMOVED lines=14> */
.L_x_31971:
[----:B------:R-:W-:Y:S05]  /*1980*/  BSYNC.RECONVERGENT B2 ;  /* 0x0000000000027941 */ /* 0x000fea0003800200 */
.L_x_31970:
        /* <DEDUP_REMOVED lines=14> */
.L_x_31973:
[----:B------:R-:W-:Y:S05]  /*1a70*/  BSYNC.RECONVERGENT B2 ;  /* 0x0000000000027941 */ /* 0x000fea0003800200 */
.L_x_31972:
        /* <DEDUP_REMOVED lines=14> */
.L_x_31975:
[----:B------:R-:W-:Y:S05]  /*1b60*/  BSYNC.RECONVERGENT B2 ;  /* 0x0000000000027941 */ /* 0x000fea0003800200 */
.L_x_31974:
        /* <DEDUP_REMOVED lines=14> */
.L_x_31977:
[----:B------:R-:W-:Y:S05]  /*1c50*/  BSYNC.RECONVERGENT B2 ;  /* 0x0000000000027941 */ /* 0x000fea0003800200 */
.L_x_31976:
        /* <DEDUP_REMOVED lines=14> */
.L_x_31979:
[----:B------:R-:W-:Y:S05]  /*1d40*/  BSYNC.RECONVERGENT B2 ;  /* 0x0000000000027941 */ /* 0x000fea0003800200 */
.L_x_31978:
        /* <DEDUP_REMOVED lines=14> */
.L_x_31981:
[----:B------:R-:W-:Y:S05]  /*1e30*/  BSYNC.RECONVERGENT B2 ;  /* 0x0000000000027941 */ /* 0x000fea0003800200 */
.L_x_31980:
        /* <DEDUP_REMOVED lines=14> */
.L_x_31983:
[----:B------:R-:W-:Y:S05]  /*1f20*/  BSYNC.RECONVERGENT B2 ;  /* 0x0000000000027941 */ /* 0x000fea0003800200 */
.L_x_31982:
        /* <DEDUP_REMOVED lines=13> */
.L_x_31985:
[----:B------:R-:W-:Y:S05]  /*2000*/  BSYNC.RECONVERGENT B2 ;  /* 0x0000000000027941 */ /* 0x000fea0003800200 */
.L_x_31984:
        /* <DEDUP_REMOVED lines=53> */
[----:B------:R-:W-:Y:S05]  /*2360*/  EXIT ;  /* 0x000000000000794d */ /* 0x000fea0003800000 */
.L_x_31957:
[----:B------:R-:W-:Y:S01]  /*2370*/  BSSY B0, `(.L_x_31987) ;  /* 0x0000007000007945 */ /* 0x000fe20003800000 */
[----:B------:R-:W-:Y:S02]  /*2380*/  MOV R12, 0x10 ;  /* 0x00000010000c7802 */ /* 0x000fe40000000f00 */
[----:B------:R-:W-:Y:S02]  /*2390*/  MOV R11, 0x1f ;  /* 0x0000001f000b7802 */ /* 0x000fe40000000f00 */
[----:B------:R-:W-:-:S07]  /*23a0*/  MOV R15, 0xffffffff ;  /* 0xffffffff000f7802 */ /* 0x000fce0000000f00 */
[----:B0-----:R-:W-:Y:S05]  /*23b0*/  WARPSYNC.COLLECTIVE R15, `(.L_x_31988) ;  /* 0x000000000f087348 */ /* 0x001fea0003c00000 */
[----:B------:R1:W2:Y:S02]  /*23c0*/  SHFL.BFLY P6, R14, R13, R12, R11 ;  /* 0x0c00000c0d0e7389 */ /* 0x0002a400000c000b */
[----:B012---:R-:W-:Y:S05]  /*23d0*/  ENDCOLLECTIVE ;  /* 0x000000000000791b */ /* 0x007fea0003800000 */
.L_x_31988:
[----:B------:R-:W-:Y:S05]  /*23e0*/  BSYNC B0 ;  /* 0x0000000000007941 */ /* 0x000fea0003800000 */
.L_x_31987:
[----:B------:R-:W-:Y:S01]  /*23f0*/  HFMA2 R11, -RZ, RZ, 0, 1.847743988037109375e-06 ;  /* 0x0000001fff0b7431 */ /* 0x000fe200000001ff */
[----:B------:R-:W-:Y:S02]  /*2400*/  FMNMX R13, R13, R14, !PT ;  /* 0x0000000e0d0d7209 */ /* 0x000fe40007800000 */
[----:B------:R-:W-:Y:S02]  /*2410*/  MOV R12, 0x8 ;  /* 0x00000008000c7802 */ /* 0x000fe40000000f00 */
[----:B------:R-:W-:-:S07]  /*2420*/  MOV R15, 0xffffffff ;  /* 0xffffffff000f7802 */ /* 0x000fce0000000f00 */
[----:B------:R-:W-:Y:S05]  /*2430*/  WARPSYNC.COLLECTIVE R15, `(.L_x_31989) ;  /* 0x000000000f087348 */ /* 0x000fea0003c00000 */
[----:B------:R0:W1:Y:S02]  /*2440*/  SHFL.BFLY P6, R14, R13, R12, R11 ;  /* 0x0c00000c0d0e7389 */ /* 0x00006400000c000b */
[----:B01----:R-:W-:Y:S05]  /*2450*/  ENDCOLLECTIVE ;  /* 0x000000000000791b */ /* 0x003fea0003800000 */
.L_x_31989:
[----:B------:R-:W-:Y:S01]  /*2460*/  HFMA2 R12, -RZ, RZ, 0, 2.384185791015625e-07 ;  /* 0x00000004ff0c7431 */ /* 0x000fe200000001ff */
[----:B------:R-:W-:-:S04]  /*2470*/  FMNMX R0, R13, R14, !PT ;  /* 0x0000000e0d007209 */ /* 0x000fc80007800000 */
[----:B------:R-:W-:-:S07]  /*2480*/  MOV R13, R0 ;  /* 0x00000000000d7202 */ /* 0x000fce0000000f00 */
[----:B------:R-:W-:Y:S05]  /*2490*/  WARPSYNC.COLLECTIVE R15, `(.L_x_31990) ;  /* 0x000000000f087348 */ /* 0x000fea0003c00000 */
[----:B------:R0:W1:Y:S02]  /*24a0*/  SHFL.BFLY P6, R14, R13, R12, R11 ;  /* 0x0c00000c0d0e7389 */ /* 0x00006400000c000b */
[----:B01----:R-:W-:Y:S05]  /*24b0*/  ENDCOLLECTIVE ;  /* 0x000000000000791b */ /* 0x003fea0003800000 */
.L_x_31990:
[----:B------:R-:W-:Y:S01]  /*24c0*/  HFMA2 R12, -RZ, RZ, 0, 1.1920928955078125e-07 ;  /* 0x00000002ff0c7431 */ /* 0x000fe200000001ff */
[----:B------:R-:W-:-:S04]  /*24d0*/  FMNMX R2, R0, R14, !PT ;  /* 0x0000000e00027209 */ /* 0x000fc80007800000 */
[----:B------:R-:W-:-:S07]  /*24e0*/  MOV R13, R2 ;  /* 0x00000002000d7202 */ /* 0x000fce0000000f00 */
[----:B------:R-:W-:Y:S05]  /*24f0*/  WARPSYNC.COLLECTIVE R15, `(.L_x_31991) ;  /* 0x000000000f087348 */ /* 0x000fea0003c00000 */
[----:B------:R0:W1:Y:S02]  /*2500*/  SHFL.BFLY P6, R14, R13, R12, R11 ;  /* 0x0c00000c0d0e7389 */ /* 0x00006400000c000b */
[----:B01----:R-:W-:Y:S05]  /*2510*/  ENDCOLLECTIVE ;  /* 0x000000000000791b */ /* 0x003fea0003800000 */
.L_x_31991:
[----:B------:R-:W-:Y:S01]  /*2520*/  HFMA2 R12, -RZ, RZ, 0, 5.9604644775390625e-08 ;  /* 0x00000001ff0c7431 */ /* 0x000fe200000001ff */
[----:B------:R-:W-:-:S04]  /*2530*/  FMNMX R3, R2, R14, !PT ;  /* 0x0000000e02037209 */ /* 0x000fc80007800000 */
[----:B------:R-:W-:-:S07]  /*2540*/  MOV R13, R3 ;  /* 0x00000003000d7202 */ /* 0x000fce0000000f00 */
[----:B------:R-:W-:Y:S05]  /*2550*/  WARPSYNC.COLLECTIVE R15, `(.L_x_31992) ;  /* 0x000000000f087348 */ /* 0x000fea0003c00000 */
[----:B------:R0:W1:Y:S02]  /*2560*/  SHFL.BFLY P6, R14, R13, R12, R11 ;  /* 0x0c00000c0d0e7389 */ /* 0x00006400000c000b */
[----:B01----:R-:W-:Y:S05]  /*2570*/  ENDCOLLECTIVE ;  /* 0x000000000000791b */ /* 0x003fea0003800000 */
.L_x_31992:
        /* <DEDUP_REMOVED lines=39> */
[----:B--2---:R-:W-:Y:S01]  /*27f0*/  FMUL R0, R0, R29 ;  /* 0x0000001d00007220 */ /* 0x004fe20000400000 */
[----:B------:R-:W-:Y:S02]  /*2800*/  FFMA.SAT R29, R17, R15, 0.5 ;  /* 0x3f000000111d7423 */ /* 0x000fe4000000200f */
[-C--:B------:R-:W-:Y:S01]  /*2810*/  FFMA.RM R19, R19, R14.reuse, 12582913 ;  /* 0x4b40000113137423 */ /* 0x080fe2000000400e */
[----:B------:R-:W0:Y:S01]  /*2820*/  MUFU.EX2 R27, R27 ;  /* 0x0000001b001b7308 */ /* 0x000e220000000800 */
[----:B------:R-:W-:Y:S02]  /*2830*/  FFMA.RM R29, R29, R14, 12582913 ;  /* 0x4b4000011d1d7423 */ /* 0x000fe4000000400e */
[----:B------:R-:W-:-:S03]  /*2840*/  FADD R8, R19, -12583039 ;  /* 0xcb40007f13087421 */ /* 0x000fc60000000000 */
[----:B------:R-:W-:Y:S01]  /*2850*/  SHF.L.U32 R18, R29, 0x17, RZ ;  /* 0x000000171d127819 */ /* 0x000fe200000006ff */
        /* <DEDUP_REMOVED lines=71> */
[----:B------:R-:W-:-:S03]  /*2cd0*/  SHF.L.U32 R11, R11, 0x17, RZ ;  /* 0x000000170b0b7819 */ /* 0x000fc600000006ff */
[----:B------:R-:W-:-:S04]  /*2ce0*/  FFMA R15, R12, 1.4426950216293334961, -R15 ;  /* 0x3fb8aa3b0c0f7823 */ /* 0x000fc8000000080f */
[----:B------:R-:W-:-:S04]  /*2cf0*/  FFMA R15, R12, 1.925963033500011079e-08, R15 ;  /* 0x32a570600c0f7823 */ /* 0x000fc8000000000f */
[----:B------:R1:W2:Y:S01]  /*2d00*/  MUFU.EX2 R10, R15 ;  /* 0x0000000f000a7308 */ /* 0x0002a20000000800 */
[----:B0-----:R-:W-:Y:S01]  /*2d10*/  FMUL R17, R17, R16 ;  /* 0x0000001011117220 */ /* 0x001fe20000400000 */
[----:B-1----:R-:W-:Y:S01]  /*2d20*/  MOV R15, 0xffffffff ;  /* 0xffffffff000f7802 */ /* 0x002fe20000000f00 */
[----:B--2---:R-:W-:Y:S01]  /*2d30*/  FMUL R16, R11, R10 ;  /* 0x0000000a0b107220 */ /* 0x004fe20000400000 */
[----:B------:R-:W-:Y:S01]  /*2d40*/  FADD R11, RZ, R9 ;  /* 0x00000009ff0b7221 */ /* 0x000fe20000000000 */
[----:B------:R-:W-:-:S03]  /*2d50*/  FADD R10, R14, -12583039 ;  /* 0xcb40007f0e0a7421 */ /* 0x000fc60000000000 */
[----:B------:R-:W-:Y:S01]  /*2d60*/  FADD R11, R11, R0 ;  /* 0x000000000b0b7221 */ /* 0x000fe20000000000 */
[----:B------:R-:W-:-:S03]  /*2d70*/  FFMA R10, R13, 1.4426950216293334961, -R10 ;  /* 0x3fb8aa3b0d0a7823 */ /* 0x000fc6000000080a */
[----:B------:R-:W-:Y:S01]  /*2d80*/  FADD R12, R11, R2 ;  /* 0x000000020b0c7221 */ /* 0x000fe20000000000 */
[----:B------:R-:W-:Y:S01]  /*2d90*/  FFMA R13, R13, 1.925963033500011079e-08, R10 ;  /* 0x32a570600d0d7823 */ /* 0x000fe2000000000a */
[----:B------:R-:W-:Y:S02]  /*2da0*/  SHF.L.U32 R10, R14, 0x17, RZ ;  /* 0x000000170e0a7819 */ /* 0x000fe400000006ff */
        /* <DEDUP_REMOVED lines=14> */
[----:B------:R-:W-:-:S07]  /*2e90*/  HFMA2 R11, -RZ, RZ, 0, 1.847743988037109375e-06 ;  /* 0x0000001fff0b7431 */ /* 0x000fce00000001ff */
[----:B------:R-:W-:Y:S05]  /*2ea0*/  WARPSYNC.COLLECTIVE R15, `(.L_x_31993) ;  /* 0x000000000f087348 */ /* 0x000fea0003c00000 */
[----:B------:R0:W1:Y:S02]  /*2eb0*/  SHFL.BFLY P6, R14, R13, R12, R11 ;  /* 0x0c00000c0d0e7389 */ /* 0x00006400000c000b */
[----:B01----:R-:W-:Y:S05]  /*2ec0*/  ENDCOLLECTIVE ;  /* 0x000000000000791b */ /* 0x003fea0003800000 */
.L_x_31993:
[----:B------:R-:W-:Y:S02]  /*2ed0*/  HFMA2 R12, -RZ, RZ, 0, 4.76837158203125e-07 ;  /* 0x00000008ff0c7431 */ /* 0x000fe400000001ff */
[----:B------:R-:W-:-:S05]  /*2ee0*/  FADD R26, R13, R14 ;  /* 0x0000000e0d1a7221 */ /* 0x000fca0000000000 */
[----:B------:R-:W-:-:S07]  /*2ef0*/  MOV R13, R26 ;  /* 0x0000001a000d7202 */ /* 0x000fce0000000f00 */
[----:B------:R-:W-:Y:S05]  /*2f00*/  WARPSYNC.COLLECTIVE R15, `(.L_x_31994) ;  /* 0x000000000f087348 */ /* 0x000fea0003c00000 */
[----:B------:R0:W1:Y:S02]  /*2f10*/  SHFL.BFLY P6, R14, R13, R12, R11 ;  /* 0x0c00000c0d0e7389 */ /* 0x00006400000c000b */
[----:B01----:R-:W-:Y:S05]  /*2f20*/  ENDCOLLECTIVE ;  /* 0x000000000000791b */ /* 0x003fea0003800000 */
.L_x_31994:
[----:B------:R-:W-:Y:S02]  /*2f30*/  HFMA2 R12, -RZ, RZ, 0, 2.384185791015625e-07 ;  /* 0x00000004ff0c7431 */ /* 0x000fe400000001ff */
[----:B------:R-:W-:-:S05]  /*2f40*/  FADD R27, R26, R14 ;  /* 0x0000000e1a1b7221 */ /* 0x000fca0000000000 */
[----:B------:R-:W-:-:S07]  /*2f50*/  MOV R13, R27 ;  /* 0x0000001b000d7202 */ /* 0x000fce0000000f00 */
[----:B------:R-:W-:Y:S05]  /*2f60*/  WARPSYNC.COLLECTIVE R15, `(.L_x_31995) ;  /* 0x000000000f087348 */ /* 0x000fea0003c00000 */
[----:B------:R0:W1:Y:S02]  /*2f70*/  SHFL.BFLY P6, R14, R13, R12, R11 ;  /* 0x0c00000c0d0e7389 */ /* 0x00006400000c000b */
[----:B01----:R-:W-:Y:S05]  /*2f80*/  ENDCOLLECTIVE ;  /* 0x000000000000791b */ /* 0x003fea0003800000 */
.L_x_31995:
[----:B------:R-:W-:Y:S02]  /*2f90*/  HFMA2 R12, -RZ, RZ, 0, 1.1920928955078125e-07 ;  /* 0x00000002ff0c7431 */ /* 0x000fe400000001ff */
[----:B------:R-:W-:-:S05]  /*2fa0*/  FADD R28, R27, R14 ;  /* 0x0000000e1b1c7221 */ /* 0x000fca0000000000 */
[----:B------:R-:W-:-:S07]  /*2fb0*/  MOV R13, R28 ;  /* 0x0000001c000d7202 */ /* 0x000fce0000000f00 */
[----:B------:R-:W-:Y:S05]  /*2fc0*/  WARPSYNC.COLLECTIVE R15, `(.L_x_31996) ;  /* 0x000000000f087348 */ /* 0x000fea0003c00000 */
[----:B------:R0:W1:Y:S02]  /*2fd0*/  SHFL.BFLY P6, R14, R13, R12, R11 ;  /* 0x0c00000c0d0e7389 */ /* 0x00006400000c000b */
[----:B01----:R-:W-:Y:S05]  /*2fe0*/  ENDCOLLECTIVE ;  /* 0x000000000000791b */ /* 0x003fea0003800000 */
.L_x_31996:
[----:B------:R-:W-:Y:S02]  /*2ff0*/  HFMA2 R12, -RZ, RZ, 0, 5.9604644775390625e-08 ;  /* 0x00000001ff0c7431 */ /* 0x000fe400000001ff */
[----:B------:R-:W-:-:S05]  /*3000*/  FADD R29, R28, R14 ;  /* 0x0000000e1c1d7221 */ /* 0x000fca0000000000 */
[----:B------:R-:W-:-:S07]  /*3010*/  MOV R13, R29 ;  /* 0x0000001d000d7202 */ /* 0x000fce0000000f00 */
[----:B------:R-:W-:Y:S05]  /*3020*/  WARPSYNC.COLLECTIVE R15, `(.L_x_31997) ;  /* 0x000000000f087348 */ /* 0x000fea0003c00000 */
[----:B------:R0:W1:Y:S02]  /*3030*/  SHFL.BFLY P6, R14, R13, R12, R11 ;  /* 0x0c00000c0d0e7389 */ /* 0x00006400000c000b */
[----:B01----:R-:W-:Y:S05]  /*3040*/  ENDCOLLECTIVE ;  /* 0x000000000000791b */ /* 0x003fea0003800000 */
.L_x_31997:
[----:B------:R-:W-:Y:S05]  /*3050*/  BRA `(.L_x_31998) ;  /* 0xffffffe000a87947 */ /* 0x000fea000383ffff */
        .weak           $__internal_513_$__cuda_sm3x_div_rn_noftz_f32_slowpath
        .type           $__internal_513_$__cuda_sm3x_div_rn_noftz_f32_slowpath,@function
        .size           $__internal_513_$__cuda_sm3x_div_rn_noftz_f32_slowpath,(.L_x_37890 - $__internal_513_$__cuda_sm3x_div_rn_noftz_f32_slowpath)
$__internal_513_$__cuda_sm3x_div_rn_noftz_f32_slowpath:
        /* <DEDUP_REMOVED lines=34> */
.L_x_32000:
        /* <DEDUP_REMOVED lines=51> */
.L_x_32007:
[----:B------:R-:W-:-:S04]  /*35b0*/  LOP3.LUT R9, R9, 0x80000000, RZ, 0xc0, !PT ;  /* 0x8000000009097812 */ /* 0x000fc800078ec0ff */
[----:B------:R-:W-:Y:S01]  /*35c0*/  LOP3.LUT R9, R9, 0x7f800000, RZ, 0xfc, !PT ;  /* 0x7f80000009097812 */ /* 0x000fe200078efcff */
[----:B------:R-:W-:Y:S06]  /*35d0*/  BRA `(.L_x_32008) ;  /* 0x0000000000047947 */ /* 0x000fec0003800000 */
.L_x_32006:
[----:B------:R-:W-:-:S07]  /*35e0*/  LEA R9, R30, R9, 0x17 ;  /* 0x000000091e097211 */ /* 0x000fce00078eb8ff */
.L_x_32008:
[----:B------:R-:W-:Y:S05]  /*35f0*/  BSYNC.RECONVERGENT B1 ;  /* 0x0000000000017941 */ /* 0x000fea0003800200 */
.L_x_32005:
[----:B------:R-:W-:Y:S05]  /*3600*/  BRA `(.L_x_32009) ;  /* 0x0000000000207947 */ /* 0x000fea0003800000 */
.L_x_32004:
[----:B------:R-:W-:-:S04]  /*3610*/  LOP3.LUT R9, R12, 0x80000000, R9, 0x48, !PT ;  /* 0x800000000c097812 */ /* 0x000fc800078e4809 */
[----:B------:R-:W-:Y:S01]  /*3620*/  LOP3.LUT R9, R9, 0x7f800000, RZ, 0xfc, !PT ;  /* 0x7f80000009097812 */ /* 0x000fe200078efcff */
[----:B------:R-:W-:Y:S06]  /*3630*/  BRA `(.L_x_32009) ;  /* 0x0000000000147947 */ /* 0x000fec0003800000 */
.L_x_32003:
[----:B------:R-:W-:Y:S01]  /*3640*/  LOP3.LUT R9, R12, 0x80000000, R9, 0x48, !PT ;  /* 0x800000000c097812 */ /* 0x000fe200078e4809 */
[----:B------:R-:W-:Y:S06]  /*3650*/  BRA `(.L_x_32009) ;  /* 0x00000000000c7947 */ /* 0x000fec0003800000 */
.L_x_32002:
[----:B------:R-:W0:Y:S01]  /*3660*/  MUFU.RSQ R9, -QNAN ;  /* 0xffc0000000097908 */ /* 0x000e220000001400 */
[----:B------:R-:W-:Y:S05]  /*3670*/  BRA `(.L_x_32009) ;  /* 0x0000000000047947 */ /* 0x000fea0003800000 */
.L_x_32001:
[----:B------:R-:W-:-:S07]  /*3680*/  FADD.FTZ R9, R9, R12 ;  /* 0x0000000c09097221 */ /* 0x000fce0000010000 */
.L_x_32009:
[----:B------:R-:W-:Y:S05]  /*3690*/  BSYNC.RECONVERGENT B0 ;  /* 0x0000000000007941 */ /* 0x000fea0003800200 */
.L_x_31999:
[----:B------:R-:W-:Y:S01]  /*36a0*/  HFMA2 R13, -RZ, RZ, 0, 0 ;  /* 0x00000000ff0d7431 */ /* 0x000fe200000001ff */
[----:B------:R-:W-:-:S04]  /*36b0*/  MOV R12, R15 ;  /* 0x0000000f000c7202 */ /* 0x000fc80000000f00 */
[----:B0-----:R-:W-:Y:S05]  /*36c0*/  RET.REL.NODEC R12 `(_Z15SoftmaxWarpImplI24ElementwiseScaleMaskLoadIffbE11DirectStoreIffEfLi1ELi14ELi32ELi1ELb0EL9Algorithm0EEvT_T0_ll) ;  /* 0xffffffc80c4c7950 */ /* 0x001fea0003c3ffff */
.L_x_32010:
        /* <DEDUP_REMOVED lines=11> */
.L_x_37890:


//--------------------- .text._Z15SoftmaxWarpImplI24ElementwiseScaleMaskLoadIffbE11DirectStoreIffEfLi1ELi13ELi32ELi1ELb1EL9Algorithm0EEvT_T0_ll --------------------------
	.section	.text._Z15SoftmaxWarpImplI24ElementwiseScaleMaskLoadIffbE11DirectStoreIffEfLi1ELi13ELi32ELi1ELb1EL9Algorithm0EEvT_T0_ll,"ax",@progbits
	.align	128
        .global         _Z15SoftmaxWarpImplI24ElementwiseScaleMaskLoadIffbE11DirectStoreIffEfLi1ELi13ELi32ELi1ELb1EL9Algorithm0EEvT_T0_ll
        .type           _Z15SoftmaxWarpImplI24ElementwiseScaleMaskLoadIffbE11DirectStoreIffEfLi1ELi13ELi32ELi1ELb1EL9Algorithm0EEvT_T0_ll,@function
        .size           _Z15SoftmaxWarpImplI24ElementwiseScaleMaskLoadIffbE11DirectStoreIffEfLi1ELi13ELi32ELi1ELb1EL9Algorithm0EEvT_T0_ll,(.L_x_37891 - _Z15SoftmaxWarpImplI24ElementwiseScaleMaskLoadIffbE11DirectStoreIffEfLi1ELi13ELi32ELi1ELb1EL9Algorithm0EEvT_T0_ll)
        .other          _Z15SoftmaxWarpImplI24ElementwiseScaleMaskLoadIffbE11DirectStoreIffEfLi1ELi13ELi32ELi1ELb1EL9Algorithm0EEvT_T0_ll,@"STO_CUDA_ENTRY STV_DEFAULT"
_Z15SoftmaxWarpImplI24ElementwiseScaleMaskLoadIffbE11DirectStoreIffEfLi1ELi13ELi32ELi1ELb1EL9Algorithm0EEvT_T0_ll:
.text._Z15SoftmaxWarpImplI24ElementwiseScaleMaskLoadIffbE11DirectStoreIffEfLi1ELi13ELi32ELi1ELb1EL9Algorithm0EEvT_T0_ll:
        /* <DEDUP_REMOVED lines=26> */
.L_x_32011:
        /* <DEDUP_REMOVED lines=25> */
[----:B------:R-:W-:-:S07]  /*0330*/  IADD3 R26, PT, PT, R24, 0x160, RZ ;  /* 0x00000160181a7810 */ /* 0x000fce0007ffe0ff */
.L_x_32040:
[----:B------:R-:W-:Y:S01]  /*0340*/  ISETP.GE.U32.AND P0, PT, R24, UR44, PT ;  /* 0x0000002c18007c0c */ /* 0x000fe2000bf06070 */
[----:B------:R-:W-:Y:S01]  /*0350*/  HFMA2 R3, -RZ, RZ, 0, 0 ;  /* 0x00000000ff037431 */ /* 0x000fe200000001ff */
[----:B------:R-:W-:Y:S01]  /*0360*/  ISETP.GE.U32.AND P1, PT, R36, UR44, PT ;  /* 0x0000002c24007c0c */ /* 0x000fe2000bf26070 */
[----:B--2---:R-:W-:Y:S01]  /*0370*/  IMAD R5, R19, UR48, RZ ;  /* 0x0000003013057c24 */ /* 0x004fe2000f8e02ff */
[----:B------:R-:W-:Y:S02]  /*0380*/  ISETP.GE.AND.EX P0, PT, RZ, UR45, PT, P0 ;  /* 0x0000002dff007c0c */ /* 0x000fe4000bf06300 */
[----:B------:R-:W-:Y:S02]  /*0390*/  MOV R2, R24 ;  /* 0x0000001800027202 */ /* 0x000fe40000000f00 */
[----:B------:R-:W-:-:S03]  /*03a0*/  ISETP.GE.AND.EX P1, PT, RZ, UR45, PT, P1 ;  /* 0x0000002dff007c0c */ /* 0x000fc6000bf26310 */
[----:B------:R-:W-:-:S04]  /*03b0*/  IMAD.WIDE.U32 R6, R22, UR48, R2 ;  /* 0x0000003016067c25 */ /* 0x000fc8000f8e0002 */
[----:B------:R-:W-:Y:S01]  /*03c0*/  IMAD R3, R22, UR49, R5 ;  /* 0x0000003116037c24 */ /* 0x000fe2000f8e0205 */
[----:B------:R-:W-:Y:S01]  /*03d0*/  IADD3 R4, P2, PT, R6, UR42, RZ ;  /* 0x0000002a06047c10 */ /* 0x000fe2000ff5e0ff */
[----:B0-----:R-:W0:Y:S01]  /*03e0*/  @!P0 LDC R11, c[0x0][0x39c] ;  /* 0x0000e700ff0b8b82 */ /* 0x001e220000000800 */
[C---:B-1----:R-:W-:Y:S01]  /*03f0*/  @!P0 R2UR UR6, R20.reuse ;  /* 0x00000000140682ca */ /* 0x042fe200000e0000 */
[----:B------:R-:W-:Y:S01]  /*0400*/  IMAD.IADD R3, R7, 0x1, R3 ;  /* 0x0000000107037824 */ /* 0x000fe200078e0203 */
[C---:B------:R-:W-:Y:S02]  /*0410*/  @!P0 R2UR UR7, R21.reuse ;  /* 0x00000000150782ca */ /* 0x040fe400000e0000 */
[----:B------:R-:W-:Y:S02]  /*0420*/  @!P0 R2UR UR4, R20 ;  /* 0x00000000140482ca */ /* 0x000fe400000e0000 */
[----:B------:R-:W-:Y:S01]  /*0430*/  @!P0 R2UR UR5, R21 ;  /* 0x00000000150582ca */ /* 0x000fe200000e0000 */
[----:B------:R-:W1:Y:S01]  /*0440*/  @!P1 LDC R13, c[0x0][0x39c] ;  /* 0x0000e700ff0d9b82 */ /* 0x000e620000000800 */
[----:B------:R-:W-:-:S02]  /*0450*/  IADD3.X R5, PT, PT, R3, UR43, RZ, P2, !PT ;  /* 0x0000002b03057c10 */ /* 0x000fc400097fe4ff */
[----:B------:R-:W-:Y:S02]  /*0460*/  @!P1 R2UR UR8, R20 ;  /* 0x00000000140892ca */ /* 0x000fe400000e0000 */
[C---:B------:R-:W-:Y:S02]  /*0470*/  @!P1 R2UR UR9, R21.reuse ;  /* 0x00000000150992ca */ /* 0x040fe400000e0000 */
[----:B------:R-:W-:Y:S01]  /*0480*/  LEA R2, P2, R6, UR40, 0x2 ;  /* 0x0000002806027c11 */ /* 0x000fe2000f8410ff */
[----:B------:R-:W2:Y:S01]  /*0490*/  @!P0 LDG.E.U8 R10, desc[UR6][R4.64] ;  /* 0x00000006040a8981 */ /* 0x000ea2000c1e1100 */
[----:B------:R-:W-:Y:S02]  /*04a0*/  @!P1 R2UR UR6, R20 ;  /* 0x00000000140692ca */ /* 0x000fe400000e0000 */
[----:B------:R-:W-:Y:S02]  /*04b0*/  LEA.HI.X R3, R6, UR41, R3, 0x2, P2 ;  /* 0x0000002906037c11 */ /* 0x000fe400090f1403 */
[----:B------:R-:W-:-:S03]  /*04c0*/  @!P1 R2UR UR7, R21 ;  /* 0x00000000150792ca */ /* 0x000fc600000e0000 */
[----:B------:R-:W0:Y:S04]  /*04d0*/  @!P0 LDG.E R0, desc[UR4][R2.64] ;  /* 0x0000000402008981 */ /* 0x000e28000c1e1900 */
[----:B------:R-:W3:Y:S01]  /*04e0*/  @!P1 LDG.E.U8 R7, desc[UR8][R4.64+0x20] ;  /* 0x0000200804079981 */ /* 0x000ee2000c1e1100 */
[----:B------:R-:W-:-:S05]  /*04f0*/  ISETP.GE.U32.AND P4, PT, R35, UR44, PT ;  /* 0x0000002c23007c0c */ /* 0x000fca000bf86070 */
[----:B------:R-:W1:Y:S01]  /*0500*/  @!P1 LDG.E R6, desc[UR6][R2.64+0x80] ;  /* 0x0000800602069981 */ /* 0x000e62000c1e1900 */
[----:B------:R-:W-:-:S13]  /*0510*/  ISETP.GE.AND.EX P4, PT, RZ, UR45, PT, P4 ;  /* 0x0000002dff007c0c */ /* 0x000fda000bf86340 */
[C---:B------:R-:W-:Y:S01]  /*0520*/  @!P4 R2UR UR6, R20.reuse ;  /* 0x000000001406c2ca */ /* 0x040fe200000e0000 */
[----:B------:R-:W4:Y:S01]  /*0530*/  @!P4 LDC R17, c[0x0][0x39c] ;  /* 0x0000e700ff11cb82 */ /* 0x000f220000000800 */
[C---:B------:R-:W-:Y:S02]  /*0540*/  @!P4 R2UR UR7, R21.reuse ;  /* 0x000000001507c2ca */ /* 0x040fe400000e0000 */
[----:B------:R-:W-:Y:S02]  /*0550*/  @!P4 R2UR UR4, R20 ;  /* 0x000000001404c2ca */ /* 0x000fe400000e0000 */
[----:B------:R-:W-:-:S09]  /*0560*/  @!P4 R2UR UR5, R21 ;  /* 0x000000001505c2ca */ /* 0x000fd200000e0000 */
[----:B------:R-:W5:Y:S04]  /*0570*/  @!P4 LDG.E.U8 R9, desc[UR6][R4.64+0x40] ;  /* 0x000040060409c981 */ /* 0x000f68000c1e1100 */
[----:B------:R-:W4:Y:S01]  /*0580*/  @!P4 LDG.E R8, desc[UR4][R2.64+0x100] ;  /* 0x000100040208c981 */ /* 0x000f22000c1e1900 */
[----:B------:R-:W-:Y:S02]  /*0590*/  ISETP.GE.U32.AND P5, PT, R34, UR44, PT ;  /* 0x0000002c22007c0c */ /* 0x000fe4000bfa6070 */
[----:B------:R-:W-:Y:S02]  /*05a0*/  ISETP.GE.U32.AND P6, PT, R33, UR44, PT ;  /* 0x0000002c21007c0c */ /* 0x000fe4000bfc6070 */
[----:B------:R-:W-:Y:S02]  /*05b0*/  ISETP.GE.AND.EX P5, PT, RZ, UR45, PT, P5 ;  /* 0x0000002dff007c0c */ /* 0x000fe4000bfa6350 */
[----:B------:R-:W-:-:S11]  /*05c0*/  ISETP.GE.AND.EX P6, PT, RZ, UR45, PT, P6 ;  /* 0x0000002dff007c0c */ /* 0x000fd6000bfc6360 */
[C---:B------:R-:W-:Y:S02]  /*05d0*/  @!P5 R2UR UR6, R20.reuse ;  /* 0x000000001406d2ca */ /* 0x040fe400000e0000 */
[C---:B------:R-:W-:Y:S02]  /*05e0*/  @!P5 R2UR UR7, R21.reuse ;  /* 0x000000001507d2ca */ /* 0x040fe400000e0000 */
[----:B------:R-:W-:Y:S02]  /*05f0*/  @!P5 R2UR UR4, R20 ;  /* 0x000000001404d2ca */ /* 0x000fe400000e0000 */
[----:B------:R-:W-:Y:S02]  /*0600*/  @!P5 R2UR UR5, R21 ;  /* 0x000000001505d2ca */ /* 0x000fe400000e0000 */
[----:B------:R-:W-:Y:S02]  /*0610*/  MOV R53, 0xff800000 ;  /* 0xff80000000357802 */ /* 0x000fe40000000f00 */
[----:B--2---:R-:W-:-:S05]  /*0620*/  ISETP.NE.OR P3, PT, R10, RZ, P0 ;  /* 0x000000ff0a00720c */ /* 0x004fca0000765670 */
[----:B------:R-:W2:Y:S01]  /*0630*/  @!P5 LDG.E.U8 R10, desc[UR6][R4.64+0x60] ;  /* 0x00006006040ad981 */ /* 0x000ea2000c1e1100 */
[----:B------:R-:W-:Y:S02]  /*0640*/  @!P6 R2UR UR6, R20 ;  /* 0x000000001406e2ca */ /* 0x000fe400000e0000 */
[----:B------:R-:W-:Y:S01]  /*0650*/  @!P6 R2UR UR7, R21 ;  /* 0x000000001507e2ca */ /* 0x000fe200000e0000 */
[----:B0-----:R-:W-:Y:S01]  /*0660*/  @!P0 FMUL R0, R0, R11 ;  /* 0x0000000b00008220 */ /* 0x001fe20000400000 */
[----:B---3--:R-:W-:Y:S02]  /*0670*/  ISETP.NE.OR P2, PT, R7, RZ, P1 ;  /* 0x000000ff0700720c */ /* 0x008fe40000f45670 */
[----:B------:R-:W3:Y:S01]  /*0680*/  @!P5 LDG.E R7, desc[UR4][R2.64+0x180] ;  /* 0x000180040207d981 */ /* 0x000ee2000c1e1900 */
[----:B------:R-:W-:Y:S02]  /*0690*/  @!P6 R2UR UR4, R20 ;  /* 0x000000001404e2ca */ /* 0x000fe400000e0000 */
[----:B------:R-:W0:Y:S01]  /*06a0*/  @!P3 LDC R0, c[0x0][0x398] ;  /* 0x0000e600ff00bb82 */ /* 0x000e220000000800 */
[----:B------:R-:W-:-:S05]  /*06b0*/  @!P6 R2UR UR5, R21 ;  /* 0x000000001505e2ca */ /* 0x000fca00000e0000 */
[----:B------:R-:W3:Y:S01]  /*06c0*/  @!P6 LDG.E.U8 R12, desc[UR6][R4.64+0x80] ;  /* 0x00008006040ce981 */ /* 0x000ee2000c1e1100 */
[----:B------:R-:W-:Y:S01]  /*06d0*/  ISETP.GE.U32.AND P3, PT, R32, UR44, PT ;  /* 0x0000002c20007c0c */ /* 0x000fe2000bf66070 */
[----:B-1----:R-:W-:-:S03]  /*06e0*/  @!P1 FMUL R6, R6, R13 ;  /* 0x0000000d06069220 */ /* 0x002fc60000400000 */
[----:B------:R-:W-:-:S03]  /*06f0*/  ISETP.GE.AND.EX P3, PT, RZ, UR45, PT, P3 ;  /* 0x0000002dff007c0c */ /* 0x000fc6000bf66330 */
[----:B------:R-:W1:Y:S01]  /*0700*/  @!P2 LDC R6, c[0x0][0x398] ;  /* 0x0000e600ff06ab82 */ /* 0x000e620000000800 */
[----:B------:R-:W-:Y:S01]  /*0710*/  ISETP.GE.U32.AND P2, PT, R31, UR44, PT ;  /* 0x0000002c1f007c0c */ /* 0x000fe2000bf46070 */
[----:B------:R-:W3:Y:S03]  /*0720*/  @!P6 LDG.E R11, desc[UR4][R2.64+0x200] ;  /* 0x00020004020be981 */ /* 0x000ee6000c1e1900 */
[----:B------:R-:W-:-:S05]  /*0730*/  ISETP.GE.AND.EX P2, PT, RZ, UR45, PT, P2 ;  /* 0x0000002dff007c0c */ /* 0x000fca000bf46320 */
[C---:B------:R-:W-:Y:S02]  /*0740*/  @!P3 R2UR UR6, R20.reuse ;  /* 0x000000001406b2ca */ /* 0x040fe400000e0000 */
[C---:B------:R-:W-:Y:S02]  /*0750*/  @!P3 R2UR UR7, R21.reuse ;  /* 0x000000001507b2ca */ /* 0x040fe400000e0000 */
[C---:B------:R-:W-:Y:S02]  /*0760*/  @!P3 R2UR UR4, R20.reuse ;  /* 0x000000001404b2ca */ /* 0x040fe400000e0000 */
[C---:B------:R-:W-:Y:S02]  /*0770*/  @!P3 R2UR UR5, R21.reuse ;  /* 0x000000001505b2ca */ /* 0x040fe400000e0000 */
[----:B------:R-:W-:Y:S02]  /*0780*/  @!P2 R2UR UR8, R20 ;  /* 0x000000001408a2ca */ /* 0x000fe400000e0000 */
[----:B------:R-:W-:-:S02]  /*0790*/  @!P2 R2UR UR9, R21 ;  /* 0x000000001509a2ca */ /* 0x000fc400000e0000 */
[----:B------:R-:W-:-:S03]  /*07a0*/  MOV R13, 0xff800000 ;  /* 0xff800000000d7802 */ /* 0x000fc60000000f00 */
[----:B------:R-:W3:Y:S01]  /*07b0*/  @!P3 LDG.E.U8 R15, desc[UR6][R4.64+0xa0] ;  /* 0x0000a006040fb981 */ /* 0x000ee2000c1e1100 */
[----:B0-----:R-:W-:-:S03]  /*07c0*/  @!P0 FMNMX R13, R0, -INF , !PT ;  /* 0xff800000000d8809 */ /* 0x001fc60007800000 */
[----:B------:R-:W3:Y:S01]  /*07d0*/  @!P3 LDG.E R14, desc[UR4][R2.64+0x280] ;  /* 0x00028004020eb981 */ /* 0x000ee2000c1e1900 */
[----:B------:R-:W-:Y:S02]  /*07e0*/  @!P2 R2UR UR4, R20 ;  /* 0x000000001404a2ca */ /* 0x000fe400000e0000 */
[----:B------:R-:W-:Y:S01]  /*07f0*/  @!P2 R2UR UR5, R21 ;  /* 0x000000001505a2ca */ /* 0x000fe200000e0000 */
[----:B-1----:R-:W-:Y:S01]  /*0800*/  @!P1 IMAD.MOV.U32 R53, RZ, RZ, R6 ;  /* 0x000000ffff359224 */ /* 0x002fe200078e0006 */
[----:B------:R-:W-:Y:S01]  /*0810*/  @!P1 FMNMX R13, R13, R6, !PT ;  /* 0x000000060d0d9209 */ /* 0x000fe20007800000 */
[----:B------:R-:W3:Y:S01]  /*0820*/  @!P2 LDG.E.U8 R16, desc[UR8][R4.64+0xc0] ;  /* 0x0000c0080410a981 */ /* 0x000ee2000c1e1100 */
[----:B-----5:R-:W-:Y:S01]  /*0830*/  ISETP.NE.OR P1, PT, R9, RZ, P4 ;  /* 0x000000ff0900720c */ /* 0x020fe20002725670 */
[----:B----4-:R-:W-:Y:S01]  /*0840*/  @!P4 FMUL R8, R8, R17 ;  /* 0x000000110808c220 */ /* 0x010fe20000400000 */
[----:B------:R-:W3:Y:S07]  /*0850*/  @!P5 LDC R6, c[0x0][0x39c] ;  /* 0x0000e700ff06db82 */ /* 0x000eee0000000800 */
[----:B------:R-:W4:Y:S04]  /*0860*/  @!P2 LDG.E R9, desc[UR4][R2.64+0x300] ;  /* 0x000300040209a981 */ /* 0x000f28000c1e1900 */
        /* <DEDUP_REMOVED lines=13> */
[----:B------:R-:W-:Y:S01]  /*0940*/  IMAD.MOV.U32 R49, RZ, RZ, -0x800000 ;  /* 0xff800000ff317424 */ /* 0x000fe200078e00ff */
[----:B------:R-:W-:Y:S01]  /*0950*/  MOV R47, 0xff800000 ;  /* 0xff800000002f7802 */ /* 0x000fe20000000f00 */
[----:B------:R-:W-:Y:S01]  /*0960*/  IMAD.MOV.U32 R45, RZ, RZ, -0x800000 ;  /* 0xff800000ff2d7424 */ /* 0x000fe200078e00ff */
[----:B--2---:R-:W-:-:S04]  /*0970*/  ISETP.NE.OR P4, PT, R10, RZ, P5 ;  /* 0x000000ff0a00720c */ /* 0x004fc80002f85670 */
[----:B------:R-:W4:Y:S01]  /*0980*/  @!P2 LDC R10, c[0x0][0x39c] ;  /* 0x0000e700ff0aab82 */ /* 0x000f220000000800 */
[----:B---3--:R-:W-:-:S07]  /*0990*/  @!P5 FMUL R6, R7, R6 ;  /* 0x000000060706d220 */ /* 0x008fce0000400000 */
[----:B------:R-:W1:Y:S08]  /*09a0*/  @!P3 LDC R7, c[0x0][0x39c] ;  /* 0x0000e700ff07bb82 */ /* 0x000e700000000800 */
[----:B------:R-:W2:Y:S01]  /*09b0*/  @!P4 LDC R6, c[0x0][0x398] ;  /* 0x0000e600ff06cb82 */ /* 0x000ea20000000800 */
[----:B------:R-:W-:Y:S01]  /*09c0*/  ISETP.NE.OR P4, PT, R12, RZ, P6 ;  /* 0x000000ff0c00720c */ /* 0x000fe20003785670 */
[----:B0-----:R-:W-:-:S06]  /*09d0*/  @!P6 FMUL R8, R11, R8 ;  /* 0x000000080b08e220 */ /* 0x001fcc0000400000 */
[----:B------:R-:W0:Y:S08]  /*09e0*/  @!P1 LDC R12, c[0x0][0x39c] ;  /* 0x0000e700ff0c9b82 */ /* 0x000e300000000800 */
[----:B------:R-:W3:Y:S01]  /*09f0*/  @!P4 LDC R8, c[0x0][0x398] ;  /* 0x0000e600ff08cb82 */ /* 0x000ee20000000800 */
[-C--:B--2---:R-:W-:Y:S02]  /*0a00*/  @!P5 MOV R49, R6.reuse ;  /* 0x000000060031d202 */ /* 0x084fe40000000f00 */
[----:B------:R-:W-:-:S02]  /*0a10*/  @!P5 FMNMX R13, R13, R6, !PT ;  /* 0x000000060d0dd209 */ /* 0x000fc40007800000 */
[----:B------:R-:W-:Y:S01]  /*0a20*/  ISETP.NE.OR P5, PT, R15, RZ, P3 ;  /* 0x000000ff0f00720c */ /* 0x000fe20001fa5670 */
[----:B-1----:R-:W-:Y:S01]  /*0a30*/  @!P3 FMUL R14, R14, R7 ;  /* 0x000000070e0eb220 */ /* 0x002fe20000400000 */
[----:B------:R-:W-:Y:S02]  /*0a40*/  ISETP.NE.OR P4, PT, R16, RZ, P2 ;  /* 0x000000ff1000720c */ /* 0x000fe40001785670 */
[----:B---3--:R-:W-:-:S09]  /*0a50*/  @!P6 MOV R47, R8 ;  /* 0x00000008002fe202 */ /* 0x008fd20000000f00 */
[----:B------:R-:W1:Y:S01]  /*0a60*/  @!P5 LDC R14, c[0x0][0x398] ;  /* 0x0000e600ff0edb82 */ /* 0x000e620000000800 */
[----:B------:R-:W-:Y:S02]  /*0a70*/  @!P6 FMNMX R13, R13, R8, !PT ;  /* 0x000000080d0de209 */ /* 0x000fe40007800000 */
[----:B------:R-:W-:-:S04]  /*0a80*/  ISETP.GE.U32.AND P6, PT, R29, UR44, PT ;  /* 0x0000002c1d007c0c */ /* 0x000fc8000bfc6070 */
[----:B------:R-:W-:Y:S01]  /*0a90*/  ISETP.GE.AND.EX P5, PT, RZ, UR45, PT, P6 ;  /* 0x0000002dff007c0c */ /* 0x000fe2000bfa6360 */
[----:B----4-:R-:W-:-:S06]  /*0aa0*/  @!P2 FMUL R6, R9, R10 ;  /* 0x0000000a0906a220 */ /* 0x010fcc0000400000 */
[----:B------:R-:W2:Y:S01]  /*0ab0*/  @!P4 LDC R6, c[0x0][0x398] ;  /* 0x0000e600ff06cb82 */ /* 0x000ea20000000800 */
[----:B------:R-:W-:-:S04]  /*0ac0*/  ISETP.GE.U32.AND P4, PT, R28, UR44, PT ;  /* 0x0000002c1c007c0c */ /* 0x000fc8000bf86070 */
[----:B------:R-:W-:Y:S02]  /*0ad0*/  ISETP.GE.AND.EX P4, PT, RZ, UR45, PT, P4 ;  /* 0x0000002dff007c0c */ /* 0x000fe4000bf86340 */
[C---:B------:R-:W-:Y:S01]  /*0ae0*/  @!P5 R2UR UR6, R20.reuse ;  /* 0x000000001406d2ca */ /* 0x040fe200000e0000 */
[----:B------:R-:W3:Y:S01]  /*0af0*/  @!P5 LDC R37, c[0x0][0x39c] ;  /* 0x0000e700ff25db82 */ /* 0x000ee20000000800 */
[C---:B------:R-:W-:Y:S02]  /*0b00*/  @!P5 R2UR UR7, R21.reuse ;  /* 0x000000001507d2ca */ /* 0x040fe400000e0000 */
[----:B------:R-:W-:Y:S02]  /*0b10*/  @!P5 R2UR UR4, R20 ;  /* 0x000000001404d2ca */ /* 0x000fe400000e0000 */
[----:B------:R-:W-:Y:S02]  /*0b20*/  @!P5 R2UR UR5, R21 ;  /* 0x000000001505d2ca */ /* 0x000fe400000e0000 */
[----:B-1----:R-:W-:-:S02]  /*0b30*/  @!P3 MOV R45, R14 ;  /* 0x0000000e002db202 */ /* 0x002fc40000000f00 */
[----:B------:R-:W-:Y:S02]  /*0b40*/  @!P3 FMNMX R13, R13, R14, !PT ;  /* 0x0000000e0d0db209 */ /* 0x000fe40007800000 */
[----:B------:R-:W-:-:S03]  /*0b50*/  ISETP.GE.U32.AND P3, PT, R27, UR44, PT ;  /* 0x0000002c1b007c0c */ /* 0x000fc6000bf66070 */
[----:B------:R-:W4:Y:S01]  /*0b60*/  @!P5 LDG.E.U8 R38, desc[UR6][R4.64+0x100] ;  /* 0x000100060426d981 */ /* 0x000f22000c1e1100 */
[C---:B------:R-:W-:Y:S02]  /*0b70*/  @!P4 R2UR UR6, R20.reuse ;  /* 0x000000001406c2ca */ /* 0x040fe400000e0000 */
[C---:B------:R-:W-:Y:S01]  /*0b80*/  @!P4 R2UR UR7, R21.reuse ;  /* 0x000000001507c2ca */ /* 0x040fe200000e0000 */
[----:B------:R-:W3:Y:S01]  /*0b90*/  @!P5 LDG.E R8, desc[UR4][R2.64+0x400] ;  /* 0x000400040208d981 */ /* 0x000ee2000c1e1900 */
[----:B------:R-:W-:Y:S02]  /*0ba0*/  ISETP.GE.AND.EX P3, PT, RZ, UR45, PT, P3 ;  /* 0x0000002dff007c0c */ /* 0x000fe4000bf66330 */
[----:B------:R-:W-:Y:S02]  /*0bb0*/  @!P4 R2UR UR4, R20 ;  /* 0x000000001404c2ca */ /* 0x000fe400000e0000 */
[----:B------:R-:W-:Y:S02]  /*0bc0*/  @!P4 R2UR UR5, R21 ;  /* 0x000000001505c2ca */ /* 0x000fe400000e0000 */
[----:B------:R-:W-:-:S02]  /*0bd0*/  MOV R7, 0xff800000 ;  /* 0xff80000000077802 */ /* 0x000fc40000000f00 */
[-C--:B--2---:R-:W-:Y:S02]  /*0be0*/  @!P2 MOV R7, R6.reuse ;  /* 0x000000060007a202 */ /* 0x084fe40000000f00 */
[----:B------:R-:W-:Y:S01]  /*0bf0*/  @!P2 FMNMX R13, R13, R6, !PT ;  /* 0x000000060d0da209 */ /* 0x000fe20007800000 */
[----:B------:R-:W2:Y:S01]  /*0c00*/  @!P4 LDG.E.U8 R10, desc[UR6][R4.64+0x120] ;  /* 0x00012006040ac981 */ /* 0x000ea2000c1e1100 */
[----:B-----5:R-:W-:Y:S02]  /*0c10*/  ISETP.NE.OR P6, PT, R18, RZ, P1 ;  /* 0x000000ff1200720c */ /* 0x020fe40000fc5670 */
[----:B------:R-:W-:Y:S01]  /*0c20*/  ISETP.GE.U32.AND P2, PT, R26, UR44, PT ;  /* 0x0000002c1a007c0c */ /* 0x000fe2000bf46070 */
[----:B0-----:R-:W-:Y:S01]  /*0c30*/  @!P1 FMUL R6, R17, R12 ;  /* 0x0000000c11069220 */ /* 0x001fe20000400000 */
[C---:B------:R-:W-:Y:S01]  /*0c40*/  @!P3 R2UR UR6, R20.reuse ;  /* 0x000000001406b2ca */ /* 0x040fe200000e0000 */
[----:B------:R-:W5:Y:S01]  /*0c50*/  @!P4 LDG.E R9, desc[UR4][R2.64+0x480] ;  /* 0x000480040209c981 */ /* 0x000f62000c1e1900 */
[----:B------:R-:W-:Y:S01]  /*0c60*/  @!P3 R2UR UR7, R21 ;  /* 0x000000001507b2ca */ /* 0x000fe200000e0000 */
[----:B------:R-:W-:Y:S01]  /*0c70*/  IMAD.MOV.U32 R43, RZ, RZ, -0x800000 ;  /* 0xff800000ff2b7424 */ /* 0x000fe200078e00ff */
[----:B------:R-:W-:Y:S01]  /*0c80*/  ISETP.GE.AND.EX P2, PT, RZ, UR45, PT, P2 ;  /* 0x0000002dff007c0c */ /* 0x000fe2000bf46320 */
[----:B------:R-:W0:Y:S01]  /*0c90*/  @!P3 LDC R18, c[0x0][0x39c] ;  /* 0x0000e700ff12bb82 */ /* 0x000e220000000800 */
[----:B------:R-:W-:-:S02]  /*0ca0*/  @!P3 R2UR UR4, R20 ;  /* 0x000000001404b2ca */ /* 0x000fc400000e0000 */
[----:B------:R-:W-:-:S05]  /*0cb0*/  @!P3 R2UR UR5, R21 ;  /* 0x000000001505b2ca */ /* 0x000fca00000e0000 */
[----:B------:R-:W1:Y:S01]  /*0cc0*/  @!P6 LDC R6, c[0x0][0x398] ;  /* 0x0000e600ff06eb82 */ /* 0x000e620000000800 */
[----:B------:R-:W-:Y:S01]  /*0cd0*/  ISETP.GE.U32.AND P6, PT, R25, UR44, PT ;  /* 0x0000002c19007c0c */ /* 0x000fe2000bfc6070 */
[----:B------:R-:W5:Y:S02]  /*0ce0*/  @!P3 LDG.E.U8 R12, desc[UR6][R4.64+0x140] ;  /* 0x00014006040cb981 */ /* 0x000f64000c1e1100 */
[C---:B------:R-:W-:Y:S02]  /*0cf0*/  @!P2 R2UR UR6, R20.reuse ;  /* 0x000000001406a2ca */ /* 0x040fe400000e0000 */
[----:B------:R-:W-:Y:S02]  /*0d00*/  @!P2 R2UR UR7, R21 ;  /* 0x000000001507a2ca */ /* 0x000fe400000e0000 */
[----:B------:R-:W-:Y:S01]  /*0d10*/  ISETP.GE.AND.EX P6, PT, RZ, UR45, PT, P6 ;  /* 0x0000002dff007c0c */ /* 0x000fe2000bfc6360 */
[----:B------:R-:W0:Y:S01]  /*0d20*/  @!P3 LDG.E R11, desc[UR4][R2.64+0x500] ;  /* 0x00050004020bb981 */ /* 0x000e22000c1e1900 */
[----:B------:R-:W-:-:S02]  /*0d30*/  @!P2 R2UR UR4, R20 ;  /* 0x000000001404a2ca */ /* 0x000fc400000e0000 */
[----:B------:R-:W-:-:S07]  /*0d40*/  @!P2 R2UR UR5, R21 ;  /* 0x000000001505a2ca */ /* 0x000fce00000e0000 */
[----:B------:R-:W5:Y:S02]  /*0d50*/  @!P2 LDG.E.U8 R15, desc[UR6][R4.64+0x160] ;  /* 0x00016006040fa981 */ /* 0x000f64000c1e1100 */
[C---:B------:R-:W-:Y:S02]  /*0d60*/  @!P6 R2UR UR6, R20.reuse ;  /* 0x000000001406e2ca */ /* 0x040fe400000e0000 */
[C---:B------:R-:W-:Y:S02]  /*0d70*/  @!P6 R2UR UR7, R21.reuse ;  /* 0x000000001507e2ca */ /* 0x040fe400000e0000 */
[----:B------:R-:W5:Y:S01]  /*0d80*/  @!P2 LDG.E R14, desc[UR4][R2.64+0x580] ;  /* 0x00058004020ea981 */ /* 0x000f62000c1e1900 */
[----:B------:R-:W-:Y:S02]  /*0d90*/  @!P6 R2UR UR4, R20 ;  /* 0x000000001404e2ca */ /* 0x000fe400000e0000 */
[----:B------:R-:W-:-:S08]  /*0da0*/  @!P6 R2UR UR5, R21 ;  /* 0x000000001505e2ca */ /* 0x000fd000000e0000 */
[----:B------:R-:W5:Y:S05]  /*0db0*/  @!P6 LDG.E.U8 R17, desc[UR6][R4.64+0x180] ;  /* 0x000180060411e981 */ /* 0x000f6a000c1e1100 */
[----:B------:R1:W5:Y:S02]  /*0dc0*/  @!P6 LDG.E R16, desc[UR4][R2.64+0x600] ;  /* 0x000600040210e981 */ /* 0x000364000c1e1900 */
[-C--:B-1----:R-:W-:Y:S02]  /*0dd0*/  @!P1 FMNMX R13, R13, R6.reuse, !PT ;  /* 0x000000060d0d9209 */ /* 0x082fe40007800000 */
[----:B------:R-:W-:Y:S02]  /*0de0*/  @!P1 MOV R43, R6 ;  /* 0x00000006002b9202 */ /* 0x000fe40000000f00 */
[----:B------:R-:W5:Y:S08]  /*0df0*/  @!P4 LDC R6, c[0x0][0x39c] ;  /* 0x0000e700ff06cb82 */ /* 0x000f700000000800 */
[----:B------:R-:W1:Y:S08]  /*0e00*/  @!P2 LDC R3, c[0x0][0x39c] ;  /* 0x0000e700ff03ab82 */ /* 0x000e700000000800 */
[----:B------:R-:W1:Y:S01]  /*0e10*/  @!P6 LDC R5, c[0x0][0x39c] ;  /* 0x0000e700ff05eb82 */ /* 0x000e620000000800 */
[----:B------:R-:W-:Y:S01]  /*0e20*/  UMOV UR4, 0xffffffff ;  /* 0xffffffff00047882 */ /* 0x000fe20000000000 */
[----:B------:R-:W-:Y:S01]  /*0e30*/  MOV R41, 0xff800000 ;  /* 0xff80000000297802 */ /* 0x000fe20000000f00 */
[----:B------:R-:W-:Y:S01]  /*0e40*/  IMAD.MOV.U32 R39, RZ, RZ, -0x800000 ;  /* 0xff800000ff277424 */ /* 0x000fe200078e00ff */
[----:B----4-:R-:W-:Y:S01]  /*0e50*/  ISETP.NE.OR P1, PT, R38, RZ, P5 ;  /* 0x000000ff2600720c */ /* 0x010fe20002f25670 */
[----:B---3--:R-:W-:-:S12]  /*0e60*/  @!P5 FMUL R8, R8, R37 ;  /* 0x000000250808d220 */ /* 0x008fd80000400000 */
[----:B------:R-:W3:Y:S01]  /*0e70*/  @!P1 LDC R8, c[0x0][0x398] ;  /* 0x0000e600ff089b82 */ /* 0x000ee20000000800 */
[----:B--2---:R-:W-:Y:S01]  /*0e80*/  ISETP.NE.OR P1, PT, R10, RZ, P4 ;  /* 0x000000ff0a00720c */ /* 0x004fe20002725670 */
[----:B-----5:R-:W-:-:S12]  /*0e90*/  @!P4 FMUL R2, R9, R6 ;  /* 0x000000060902c220 */ /* 0x020fd80000400000 */
        /* <DEDUP_REMOVED lines=9> */
[----:B------:R-:W4:Y:S01]  /*0f30*/  @!P1 LDC R16, c[0x0][0x398] ;  /* 0x0000e600ff109b82 */ /* 0x000f220000000800 */
[----:B---3--:R-:W-:-:S04]  /*0f40*/  @!P5 FMNMX R13, R13, R8, !PT ;  /* 0x000000080d0dd209 */ /* 0x008fc80007800000 */
[----:B--2---:R-:W-:-:S04]  /*0f50*/  @!P4 FMNMX R13, R13, R2, !PT ;  /* 0x000000020d0dc209 */ /* 0x004fc80007800000 */
[----:B0-----:R-:W-:Y:S01]  /*0f60*/  @!P3 FMNMX R13, R13, R4, !PT ;  /* 0x000000040d0db209 */ /* 0x001fe20007800000 */
[----:B------:R-:W-:-:S03]  /*0f70*/  IMAD.MOV.U32 R17, RZ, RZ, -0x800000 ;  /* 0xff800000ff117424 */ /* 0x000fc600078e00ff */
[----:B-1----:R-:W-:Y:S02]  /*0f80*/  @!P2 FMNMX R13, R13, R14, !PT ;  /* 0x0000000e0d0da209 */ /* 0x002fe40007800000 */
[----:B------:R-:W-:Y:S02]  /*0f90*/  MOV R5, 0xff800000 ;  /* 0xff80000000057802 */ /* 0x000fe40000000f00 */
[----:B------:R-:W-:Y:S01]  /*0fa0*/  MOV R37, 0xff800000 ;  /* 0xff80000000257802 */ /* 0x000fe20000000f00 */
[----:B------:R-:W-:Y:S01]  /*0fb0*/  @!P2 IMAD.MOV.U32 R37, RZ, RZ, R14 ;  /* 0x000000ffff25a224 */ /* 0x000fe200078e000e */
[----:B------:R-:W-:Y:S02]  /*0fc0*/  MOV R9, 0xff800000 ;  /* 0xff80000000097802 */ /* 0x000fe40000000f00 */
[----:B------:R-:W-:Y:S02]  /*0fd0*/  @!P0 MOV R5, R0 ;  /* 0x0000000000058202 */ /* 0x000fe40000000f00 */
[----:B------:R-:W-:-:S02]  /*0fe0*/  @!P5 MOV R41, R8 ;  /* 0x000000080029d202 */ /* 0x000fc40000000f00 */
[----:B------:R-:W-:Y:S02]  /*0ff0*/  @!P4 MOV R39, R2 ;  /* 0x000000020027c202 */ /* 0x000fe40000000f00 */
[----:B------:R-:W-:Y:S02]  /*1000*/  @!P3 MOV R17, R4 ;  /* 0x000000040011b202 */ /* 0x000fe40000000f00 */
[-C--:B----4-:R-:W-:Y:S02]  /*1010*/  @!P6 MOV R9, R16.reuse ;  /* 0x000000100009e202 */ /* 0x090fe40000000f00 */
        /* <DEDUP_REMOVED lines=23> */
[C---:B------:R-:W-:Y:S01]  /*1190*/  FADD R45, -R14.reuse, R45 ;  /* 0x0000002d0e2d7221 */ /* 0x040fe20000000100 */
[----:B------:R-:W-:Y:S01]  /*11a0*/  FADD R47, -R14, R47 ;  /* 0x0000002f0e2f7221 */ /* 0x000fe20000000100 */
[----:B------:R-:W-:Y:S01]  /*11b0*/  FFMA.RM R2, R7, R6, 12582913 ;  /* 0x4b40000107027423 */ /* 0x000fe20000004006 */
[----:B------:R-:W-:Y:S01]  /*11c0*/  FADD R0, R12, -12583039 ;  /* 0xcb40007f0c007421 */ /* 0x000fe20000000000 */
[-C--:B------:R-:W-:Y:S01]  /*11d0*/  FFMA.SAT R7, R45, R4.reuse, 0.5 ;  /* 0x3f0000002d077423 */ /* 0x080fe20000002004 */
[----:B------:R-:W-:Y:S01]  /*11e0*/  FFMA.SAT R15, R5, R4, 0.5 ;  /* 0x3f000000050f7423 */ /* 0x000fe20000002004 */
[----:B------:R-:W-:Y:S01]  /*11f0*/  FADD R10, R2, -12583039 ;  /* 0xcb40007f020a7421 */ /* 0x000fe20000000000 */
[----:B------:R-:W-:Y:S01]  /*1200*/  FFMA R8, R11, 1.4426950216293334961, -R0 ;  /* 0x3fb8aa3b0b087823 */ /* 0x000fe20000000800 */
[----:B------:R-:W-:Y:S01]  /*1210*/  FFMA.RM R0, R3, R6, 12582913 ;  /* 0x4b40000103007423 */ /* 0x000fe20000004006 */
[----:B------:R-:W-:Y:S01]  /*1220*/  FFMA.SAT R3, R49, R4, 0.5 ;  /* 0x3f00000031037423 */ /* 0x000fe20000002004 */
[----:B------:R-:W-:Y:S01]  /*1230*/  FFMA R10, R51, 1.4426950216293334961, -R10 ;  /* 0x3fb8aa3b330a7823 */ /* 0x000fe2000000080a */
[----:B------:R-:W-:Y:S01]  /*1240*/  FFMA R13, R11, 1.925963033500011079e-08, R8 ;  /* 0x32a570600b0d7823 */ /* 0x000fe20000000008 */
[----:B------:R-:W-:Y:S01]  /*1250*/  FADD R8, R0, -12583039 ;  /* 0xcb40007f00087421 */ /* 0x000fe20000000000 */
[----:B------:R-:W-:Y:S01]  /*1260*/  FFMA.RM R3, R3, R6, 12582913 ;  /* 0x4b40000103037423 */ /* 0x000fe20000004006 */
[----:B------:R-:W-:Y:S01]  /*1270*/  FFMA.SAT R11, R47, R4, 0.5 ;  /* 0x3f0000002f0b7423 */ /* 0x000fe20000002004 */
[-C--:B------:R-:W-:Y:S01]  /*1280*/  FFMA.RM R7, R7, R6.reuse, 12582913 ;  /* 0x4b40000107077423 */ /* 0x080fe20000004006 */
[----:B------:R-:W-:Y:S01]  /*1290*/  FFMA R8, R53, 1.4426950216293334961, -R8 ;  /* 0x3fb8aa3b35087823 */ /* 0x000fe20000000808 */
[----:B------:R-:W-:Y:S01]  /*12a0*/  FFMA R51, R51, 1.925963033500011079e-08, R10 ;  /* 0x32a5706033337823 */ /* 0x000fe2000000000a */
[-C--:B------:R-:W-:Y:S01]  /*12b0*/  FFMA.RM R11, R11, R6.reuse, 12582913 ;  /* 0x4b4000010b0b7423 */ /* 0x080fe20000004006 */
[----:B------:R-:W-:Y:S01]  /*12c0*/  FADD R10, R7, -12583039 ;  /* 0xcb40007f070a7421 */ /* 0x000fe20000000000 */
[----:B------:R-:W-:Y:S01]  /*12d0*/  FFMA R53, R53, 1.925963033500011079e-08, R8 ;  /* 0x32a5706035357823 */ /* 0x000fe20000000008 */
[----:B------:R-:W-:Y:S01]  /*12e0*/  FADD R8, R3, -12583039 ;  /* 0xcb40007f03087421 */ /* 0x000fe20000000000 */
[C---:B------:R-:W-:Y:S01]  /*12f0*/  FADD R43, -R14.reuse, R43 ;  /* 0x0000002b0e2b7221 */ /* 0x040fe20000000100 */
[----:B------:R-:W-:Y:S01]  /*1300*/  FFMA R10, R45, 1.4426950216293334961, -R10 ;  /* 0x3fb8aa3b2d0a7823 */ /* 0x000fe2000000080a */
        /* <DEDUP_REMOVED lines=8> */
[----:B------:R-:W-:Y:S01]  /*1390*/  FFMA R16, R45, 1.925963033500011079e-08, R10 ;  /* 0x32a570602d107823 */ /* 0x000fe2000000000a */
[----:B------:R-:W-:Y:S01]  /*13a0*/  FFMA.RM R10, R15, R6, 12582913 ;  /* 0x4b4000010f0a7423 */ /* 0x000fe20000004006 */
[----:B------:R-:W-:Y:S01]  /*13b0*/  FFMA R8, R47, 1.4426950216293334961, -R8 ;  /* 0x3fb8aa3b2f087823 */ /* 0x000fe20000000808 */
[----:B------:R0:W1:Y:S01]  /*13c0*/  MUFU.EX2 R14, R13 ;  /* 0x0000000d000e7308 */ /* 0x0000620000000800 */
[-C--:B------:R-:W-:Y:S01]  /*13d0*/  FFMA.SAT R15, R43, R4.reuse, 0.5 ;  /* 0x3f0000002b0f7423 */ /* 0x080fe20000002004 */
[----:B------:R-:W-:Y:S01]  /*13e0*/  FFMA.SAT R45, R17, R4, 0.5 ;  /* 0x3f000000112d7423 */ /* 0x000fe20000002004 */
[----:B------:R-:W-:Y:S01]  /*13f0*/  FFMA R47, R47, 1.925963033500011079e-08, R8 ;  /* 0x32a570602f2f7823 */ /* 0x000fe20000000008 */
[----:B------:R-:W-:Y:S01]  /*1400*/  FADD R8, R10, -12583039 ;  /* 0xcb40007f0a087421 */ /* 0x000fe20000000000 */
[----:B------:R-:W-:-:S02]  /*1410*/  SHF.L.U32 R2, R2, 0x17, RZ ;  /* 0x0000001702027819 */ /* 0x000fc400000006ff */
[----:B------:R-:W-:Y:S01]  /*1420*/  SHF.L.U32 R0, R0, 0x17, RZ ;  /* 0x0000001700007819 */ /* 0x000fe200000006ff */
[----:B------:R-:W-:Y:S01]  /*1430*/  FFMA R18, R5, 1.4426950216293334961, -R8 ;  /* 0x3fb8aa3b05127823 */ /* 0x000fe20000000808 */
[----:B0-----:R-:W-:Y:S01]  /*1440*/  FFMA.SAT R13, R41, R4, 0.5 ;  /* 0x3f000000290d7423 */ /* 0x001fe20000002004 */
[-C--:B------:R-:W-:Y:S01]  /*1450*/  FFMA.RM R8, R15, R6.reuse, 12582913 ;  /* 0x4b4000010f087423 */ /* 0x080fe20000004006 */
[----:B------:R-:W0:Y:S01]  /*1460*/  MUFU.EX2 R51, R51 ;  /* 0x0000003300337308 */ /* 0x000e220000000800 */
[----:B------:R-:W-:Y:S01]  /*1470*/  FFMA R15, R5, 1.925963033500011079e-08, R18 ;  /* 0x32a57060050f7823 */ /* 0x000fe20000000012 */
[----:B------:R-:W-:Y:S02]  /*1480*/  IMAD.SHL.U32 R5, R12, 0x800000, RZ ;  /* 0x008000000c057824 */ /* 0x000fe400078e00ff */
[----:B------:R-:W-:Y:S01]  /*1490*/  FFMA.RM R12, R13, R6, 12582913 ;  /* 0x4b4000010d0c7423 */ /* 0x000fe20000004006 */
[----:B------:R-:W-:Y:S01]  /*14a0*/  FFMA.SAT R13, R39, R4, 0.5 ;  /* 0x3f000000270d7423 */ /* 0x000fe20000002004 */
[----:B------:R-:W-:Y:S01]  /*14b0*/  FADD R18, R8, -12583039 ;  /* 0xcb40007f08127421 */ /* 0x000fe20000000000 */
[----:B-1----:R-:W-:Y:S01]  /*14c0*/  FMUL R5, R5, R14 ;  /* 0x0000000e05057220 */ /* 0x002fe20000400000 */
[----:B------:R-:W-:Y:S01]  /*14d0*/  FADD R14, R12, -12583039 ;  /* 0xcb40007f0c0e7421 */ /* 0x000fe20000000000 */
[----:B------:R-:W-:Y:S01]  /*14e0*/  FFMA.RM R13, R13, R6, 12582913 ;  /* 0x4b4000010d0d7423 */ /* 0x000fe20000004006 */
[----:B------:R-:W-:Y:S01]  /*14f0*/  FFMA R18, R43, 1.4426950216293334961, -R18 ;  /* 0x3fb8aa3b2b127823 */ /* 0x000fe20000000812 */
[----:B------:R-:W1:Y:S01]  /*1500*/  MUFU.EX2 R53, R53 ;  /* 0x0000003500357308 */ /* 0x000e620000000800 */
[----:B------:R-:W-:Y:S01]  /*1510*/  FFMA R14, R41, 1.4426950216293334961, -R14 ;  /* 0x3fb8aa3b290e7823 */ /* 0x000fe2000000080e */
[----:B------:R-:W-:Y:S01]  /*1520*/  SHF.L.U32 R7, R7, 0x17, RZ ;  /* 0x0000001707077819 */ /* 0x000fe200000006ff */
[----:B------:R-:W-:Y:S01]  /*1530*/  FFMA R43, R43, 1.925963033500011079e-08, R18 ;  /* 0x32a570602b2b7823 */ /* 0x000fe20000000012 */
[----:B------:R-:W-:Y:S01]  /*1540*/  SHF.L.U32 R10, R10, 0x17, RZ ;  /* 0x000000170a0a7819 */ /* 0x000fe200000006ff */
[----:B------:R-:W-:Y:S01]  /*1550*/  FFMA R41, R41, 1.925963033500011079e-08, R14 ;  /* 0x32a5706029297823 */ /* 0x000fe2000000000e */
[----:B------:R-:W-:Y:S01]  /*1560*/  FADD R14, R13, -12583039 ;  /* 0xcb40007f0d0e7421 */ /* 0x000fe20000000000 */
[----:B0-----:R-:W-:Y:S01]  /*1570*/  FMUL R2, R2, R51 ;  /* 0x0000003302027220 */ /* 0x001fe20000400000 */
[----:B------:R-:W0:Y:S01]  /*1580*/  MUFU.EX2 R49, R49 ;  /* 0x0000003100317308 */ /* 0x000e220000000800 */
[----:B------:R-:W-:Y:S01]  /*1590*/  FFMA.SAT R51, R9, R4, 0.5 ;  /* 0x3f00000009337423 */ /* 0x000fe20000002004 */
[----:B------:R-:W-:Y:S01]  /*15a0*/  FFMA R14, R39, 1.4426950216293334961, -R14 ;  /* 0x3fb8aa3b270e7823 */ /* 0x000fe2000000080e */
[----:B------:R-:W-:-:S02]  /*15b0*/  IMAD.SHL.U32 R12, R12, 0x800000, RZ ;  /* 0x008000000c0c7824 */ /* 0x000fc400078e00ff */
[-C--:B------:R-:W-:Y:S01]  /*15c0*/  FFMA.RM R38, R51, R6.reuse, 12582913 ;  /* 0x4b40000133267423 */ /* 0x080fe20000004006 */
[----:B------:R-:W-:Y:S01]  /*15d0*/  FFMA R39, R39, 1.925963033500011079e-08, R14 ;  /* 0x32a5706027277823 */ /* 0x000fe2000000000e */
[----:B------:R-:W-:Y:S01]  /*15e0*/  FFMA.RM R14, R45, R6, 12582913 ;  /* 0x4b4000012d0e7423 */ /* 0x000fe20000004006 */
[----:B------:R-:W-:Y:S01]  /*15f0*/  FFMA.SAT R45, R37, R4, 0.5 ;  /* 0x3f000000252d7423 */ /* 0x000fe20000002004 */
[----:B------:R-:W2:Y:S01]  /*1600*/  MUFU.EX2 R47, R47 ;  /* 0x0000002f002f7308 */ /* 0x000ea20000000800 */
[----:B-1----:R-:W-:Y:S01]  /*1610*/  FMUL R0, R0, R53 ;  /* 0x0000003500007220 */ /* 0x002fe20000400000 */
[C---:B------:R-:W-:Y:S01]  /*1620*/  FADD R18, R14.reuse, -12583039 ;  /* 0xcb40007f0e127421 */ /* 0x040fe20000000000 */
[----:B------:R-:W-:-:S03]  /*1630*/  SHF.L.U32 R14, R14, 0x17, RZ ;  /* 0x000000170e0e7819 */ /* 0x000fc600000006ff */
[C---:B------:R-:W-:Y:S02]  /*1640*/  FFMA R18, R17.reuse, 1.4426950216293334961, -R18 ;  /* 0x3fb8aa3b11127823 */ /* 0x040fe40000000812 */
[----:B------:R-:W1:Y:S02]  /*1650*/  MUFU.EX2 R16, R16 ;  /* 0x0000001000107308 */ /* 0x000e640000000800 */
[----:B------:R-:W-:Y:S01]  /*1660*/  FFMA R17, R17, 1.925963033500011079e-08, R18 ;  /* 0x32a5706011117823 */ /* 0x000fe20000000012 */
[----:B------:R-:W-:Y:S01]  /*1670*/  FFMA.RM R18, R45, R6, 12582913 ;  /* 0x4b4000012d127423 */ /* 0x000fe20000004006 */
[----:B------:R-:W-:Y:S02]  /*1680*/  IMAD.SHL.U32 R6, R11, 0x800000, RZ ;  /* 0x008000000b067824 */ /* 0x000fe400078e00ff */
[----:B------:R-:W-:Y:S01]  /*1690*/  FADD R11, RZ, R5 ;  /* 0x00000005ff0b7221 */ /* 0x000fe20000000000 */
[----:B------:R-:W-:Y:S01]  /*16a0*/  FADD R4, R18, -12583039 ;  /* 0xcb40007f12047421 */ /* 0x000fe20000000000 */
[----:B------:R-:W3:Y:S02]  /*16b0*/  MUFU.EX2 R15, R15 ;  /* 0x0000000f000f7308 */ /* 0x000ee40000000800 */
[----:B------:R-:W-:Y:S01]  /*16c0*/  FADD R11, R11, R0 ;  /* 0x000000000b0b7221 */ /* 0x000fe20000000000 */
[----:B------:R-:W-:-:S04]  /*16d0*/  FFMA R4, R37, 1.4426950216293334961, -R4 ;  /* 0x3fb8aa3b25047823 */ /* 0x000fc80000000804 */
[----:B------:R-:W-:Y:S01]  /*16e0*/  FFMA R37, R37, 1.925963033500011079e-08, R4 ;  /* 0x32a5706025257823 */ /* 0x000fe20000000004 */
[----:B------:R-:W-:Y:S01]  /*16f0*/  SHF.L.U32 R4, R3, 0x17, RZ ;  /* 0x0000001703047819 */ /* 0x000fe200000006ff */
[----:B------:R-:W-:Y:S04]  /*1700*/  MUFU.EX2 R43, R43 ;  /* 0x0000002b002b7308 */ /* 0x000fe80000000800 */
[----:B0-----:R-:W-:Y:S01]  /*1710*/  FMUL R3, R4, R49 ;  /* 0x0000003104037220 */ /* 0x001fe20000400000 */
[----:B--2---:R-:W-:Y:S01]  /*1720*/  FMUL R4, R6, R47 ;  /* 0x0000002f06047220 */ /* 0x004fe20000400000 */
[----:B-1----:R-:W-:Y:S01]  /*1730*/  FMUL R6, R7, R16 ;  /* 0x0000001007067220 */ /* 0x002fe20000400000 */
[----:B------:R-:W-:Y:S01]  /*1740*/  FADD R16, R11, R2 ;  /* 0x000000020b107221 */ /* 0x000fe20000000000 */
[----:B------:R-:W0:Y:S01]  /*1750*/  MUFU.EX2 R41, R41 ;  /* 0x0000002900297308 */ /* 0x000e220000000800 */
[----:B---3--:R-:W-:Y:S01]  /*1760*/  FMUL R7, R10, R15 ;  /* 0x0000000f0a077220 */ /* 0x008fe20000400000 */
[----:B------:R-:W-:Y:S01]  /*1770*/  SHF.L.U32 R10, R8, 0x17, RZ ;  /* 0x00000017080a7819 */ /* 0x000fe200000006ff */
[----:B------:R-:W-:Y:S01]  /*1780*/  FADD R45, R16, R3 ;  /* 0x00000003102d7221 */ /* 0x000fe20000000000 */
[----:B------:R-:W-:-:S03]  /*1790*/  FADD R16, R38, -12583039 ;  /* 0xcb40007f26107421 */ /* 0x000fc60000000000 */
[----:B------:R-:W-:Y:S01]  /*17a0*/  FADD R45, R45, R4 ;  /* 0x000000042d2d7221 */ /* 0x000fe20000000000 */
[----:B------:R-:W1:Y:S01]  /*17b0*/  MUFU.EX2 R39, R39 ;  /* 0x0000002700277308 */ /* 0x000e620000000800 */
[----:B------:R-:W-:Y:S02]  /*17c0*/  FFMA R16, R9, 1.4426950216293334961, -R16 ;  /* 0x3fb8aa3b09107823 */ /* 0x000fe40000000810 */
[----:B------:R-:W-:Y:S02]  /*17d0*/  FADD R8, R45, R6 ;  /* 0x000000062d087221 */ /* 0x000fe40000000000 */
[----:B------:R-:W-:Y:S02]  /*17e0*/  FFMA R15, R9, 1.925963033500011079e-08, R16 ;  /* 0x32a57060090f7823 */ /* 0x000fe40000000010 */
[----:B------:R-:W-:Y:S01]  /*17f0*/  FADD R8, R8, R7 ;  /* 0x0000000708087221 */ /* 0x000fe20000000000 */
[----:B------:R2:W3:Y:S01]  /*1800*/  MUFU.EX2 R11, R17 ;  /* 0x00000011000b7308 */ /* 0x0004e20000000800 */
[----:B0-----:R-:W-:-:S07]  /*1810*/  FMUL R16, R12, R41 ;  /* 0x000000290c107220 */ /* 0x001fce0000400000 */
[----:B------:R-:W0:Y:S01]  /*1820*/  MUFU.EX2 R37, R37 ;  /* 0x0000002500257308 */ /* 0x000e220000000800 */
[----:B--2---:R-:W-:Y:S01]  /*1830*/  FMUL R17, R10, R43 ;  /* 0x0000002b0a117220 */ /* 0x004fe20000400000 */
[----:B------:R-:W-:-:S03]  /*1840*/  SHF.L.U32 R10, R13, 0x17, RZ ;  /* 0x000000170d0a7819 */ /* 0x000fc600000006ff */
[----:B------:R-:W-:Y:S01]  /*1850*/  FADD R9, R8, R17 ;  /* 0x0000001108097221 */ /* 0x000fe20000000000 */
[----:B------:R-:W-:Y:S01]  /*1860*/  SHF.L.U32 R8, R18, 0x17, RZ ;  /* 0x0000001712087819 */ /* 0x000fe200000006ff */
[----:B-1----:R-:W-:Y:S01]  /*1870*/  FMUL R10, R10, R39 ;  /* 0x000000270a0a7220 */ /* 0x002fe20000400000 */
[----:B------:R-:W1:Y:S01]  /*1880*/  MUFU.EX2 R15, R15 ;  /* 0x0000000f000f7308 */ /* 0x000e620000000800 */
[----:B------:R-:W-:Y:S01]  /*1890*/  FADD R13, R9, R16 ;  /* 0x00000010090d7221 */ /* 0x000fe20000000000 */
[----:B---3--:R-:W-:Y:S01]  /*18a0*/  FMUL R9, R14, R11 ;  /* 0x0000000b0e097220 */ /* 0x008fe20000400000 */
[----:B------:R-:W-:Y:S02]  /*18b0*/  IMAD.SHL.U32 R18, R38, 0x800000, RZ ;  /* 0x0080000026127824 */ /* 0x000fe400078e00ff */
[----:B------:R-:W-:Y:S01]  /*18c0*/  FADD R12, R13, R10 ;  /* 0x0000000a0d0c7221 */ /* 0x000fe20000000000 */
[----:B0-----:R-:W-:-:S03]  /*18d0*/  FMUL R8, R8, R37 ;  /* 0x0000002508087220 */ /* 0x001fc60000400000 */
[----:B------:R-:W-:-:S04]  /*18e0*/  FADD R11, R12, R9 ;  /* 0x000000090c0b7221 */ /* 0x000fc80000000000 */
        /* <DEDUP_REMOVED lines=12> */
.L_x_32052:
        /* <DEDUP_REMOVED lines=12> */
[----:B0-----:R-:W-:Y:S05]  /*1a70*/  CALL.REL.NOINC `($__internal_514_$__cuda_sm3x_div_rn_noftz_f32_slowpath) ;  /* 0x0000001c00247944 */ /* 0x001fea0003c00000 */
[----:B------:R-:W-:-:S07]  /*1a80*/  MOV R11, R5 ;  /* 0x00000005000b7202 */ /* 0x000fce0000000f00 */
.L_x_32015:
[----:B------:R-:W-:Y:S05]  /*1a90*/  BSYNC.RECONVERGENT B3 ;  /* 0x0000000000037941 */ /* 0x000fea0003800200 */
.L_x_32014:
        /* <DEDUP_REMOVED lines=12> */
[----:B0-----:R-:W-:Y:S05]  /*1b60*/  CALL.REL.NOINC `($__internal_514_$__cuda_sm3x_div_rn_noftz_f32_slowpath) ;  /* 0x0000001800e87944 */ /* 0x001fea0003c00000 */
[----:B------:R-:W-:-:S07]  /*1b70*/  MOV R15, R5 ;  /* 0x00000005000f7202 */ /* 0x000fce0000000f00 */
.L_x_32017:
[----:B------:R-:W-:Y:S05]  /*1b80*/  BSYNC.RECONVERGENT B3 ;  /* 0x0000000000037941 */ /* 0x000fea0003800200 */
.L_x_32016:
        /* <DEDUP_REMOVED lines=12> */
[----:B0-----:R-:W-:Y:S05]  /*1c50*/  CALL.REL.NOINC `($__internal_514_$__cuda_sm3x_div_rn_noftz_f32_slowpath) ;  /* 0x0000001800ac7944 */ /* 0x001fea0003c00000 */
[----:B------:R-:W-:-:S07]  /*1c60*/  IMAD.MOV.U32 R37, RZ, RZ, R5 ;  /* 0x000000ffff257224 */ /* 0x000fce00078e0005 */
.L_x_32019:
[----:B------:R-:W-:Y:S05]  /*1c70*/  BSYNC.RECONVERGENT B3 ;  /* 0x0000000000037941 */ /* 0x000fea0003800200 */
.L_x_32018:
        /* <DEDUP_REMOVED lines=13> */
[----:B------:R-:W-:-:S07]  /*1d50*/  MOV R39, R5 ;  /* 0x0000000500277202 */ /* 0x000fce0000000f00 */
.L_x_32021:
[----:B------:R-:W-:Y:S05]  /*1d60*/  BSYNC.RECONVERGENT B3 ;  /* 0x0000000000037941 */ /* 0x000fea0003800200 */
.L_x_32020:
        /* <DEDUP_REMOVED lines=12> */
[----:B0-----:R-:W-:Y:S05]  /*1e30*/  CALL.REL.NOINC `($__internal_514_$__cuda_sm3x_div_rn_noftz_f32_slowpath) ;  /* 0x0000001800347944 */ /* 0x001fea0003c00000 */
[----:B------:R-:W-:-:S07]  /*1e40*/  MOV R41, R5 ;  /* 0x0000000500297202 */ /* 0x000fce0000000f00 */
.L_x_32023:
[----:B------:R-:W-:Y:S05]  /*1e50*/  BSYNC.RECONVERGENT B3 ;  /* 0x0000000000037941 */ /* 0x000fea0003800200 */
.L_x_32022:
        /* <DEDUP_REMOVED lines=14> */
.L_x_32025:
[----:B------:R-:W-:Y:S05]  /*1f40*/  BSYNC.RECONVERGENT B3 ;  /* 0x0000000000037941 */ /* 0x000fea0003800200 */
.L_x_32024:
        /* <DEDUP_REMOVED lines=14> */
.L_x_32027:
[----:B------:R-:W-:Y:S05]  /*2030*/  BSYNC.RECONVERGENT B3 ;  /* 0x0000000000037941 */ /* 0x000fea0003800200 */
.L_x_32026:
        /* <DEDUP_REMOVED lines=14> */
.L_x_32029:
[----:B------:R-:W-:Y:S05]  /*2120*/  BSYNC.RECONVERGENT B3 ;  /* 0x0000000000037941 */ /* 0x000fea0003800200 */
.L_x_32028:
        /* <DEDUP_REMOVED lines=14> */
.L_x_32031:
[----:B------:R-:W-:Y:S05]  /*2210*/  BSYNC.RECONVERGENT B3 ;  /* 0x0000000000037941 */ /* 0x000fea0003800200 */
.L_x_32030:
        /* <DEDUP_REMOVED lines=14> */
.L_x_32033:
[----:B------:R-:W-:Y:S05]  /*2300*/  BSYNC.RECONVERGENT B3 ;  /* 0x0000000000037941 */ /* 0x000fea0003800200 */
.L_x_32032:
        /* <DEDUP_REMOVED lines=14> */
.L_x_32035:
[----:B------:R-:W-:Y:S05]  /*23f0*/  BSYNC.RECONVERGENT B3 ;  /* 0x0000000000037941 */ /* 0x000fea0003800200 */
.L_x_32034:
        /* <DEDUP_REMOVED lines=14> */
.L_x_32037:
[----:B------:R-:W-:Y:S05]  /*24e0*/  BSYNC.RECONVERGENT B3 ;  /* 0x0000000000037941 */ /* 0x000fea0003800200 */
.L_x_32036:
        /* <DEDUP_REMOVED lines=14> */
.L_x_32039:
[----:B------:R-:W-:Y:S05]  /*25d0*/  BSYNC.RECONVERGENT B3 ;  /* 0x0000000000037941 */ /* 0x000fea0003800200 */
.L_x_32038:
        /* <DEDUP_REMOVED lines=9> */
[----:B------:R-:W-:-:S02]  /*2670*/  ISETP.GE.U32.AND P5, PT, R34, UR44, PT ;  /* 0x0000002c22007c0c */ /* 0x000fc4000bfa6070 */
[----:B------:R-:W-:Y:S02]  /*2680*/  IADD3 R3, PT, PT, R3, R5, RZ ;  /* 0x0000000503037210 */ /* 0x000fe40007ffe0ff */
[----:B------:R-:W-:Y:S02]  /*2690*/  LEA R4, P6, R2, UR36, 0x2 ;  /* 0x0000002402047c11 */ /* 0x000fe4000f8c10ff */
        /* <DEDUP_REMOVED lines=8> */
[----:B------:R-:W-:Y:S02]  /*2720*/  ISETP.GE.AND.EX P3, PT, RZ, UR45, PT, P3 ;  /* 0x0000002dff007c0c */ /* 0x000fe4000bf66330 */
        /* <DEDUP_REMOVED lines=56> */
.L_x_32012:
[----:B------:R-:W-:Y:S05]  /*2ab0*/  EXIT ;  /* 0x000000000000794d */ /* 0x000fea0003800000 */
.L_x_32013:
[----:B------:R-:W-:Y:S01]  /*2ac0*/  BSSY B1, `(.L_x_32041) ;  /* 0x0000007000017945 */ /* 0x000fe20003800000 */
[----:B------:R-:W-:Y:S01]  /*2ad0*/  MOV R12, 0x10 ;  /* 0x00000010000c7802 */ /* 0x000fe20000000f00 */
[----:B------:R-:W-:Y:S01]  /*2ae0*/  IMAD.MOV.U32 R15, RZ, RZ, -0x1 ;  /* 0xffffffffff0f7424 */ /* 0x000fe200078e00ff */
[----:B------:R-:W-:-:S07]  /*2af0*/  MOV R11, 0x1f ;  /* 0x0000001f000b7802 */ /* 0x000fce0000000f00 */
[----:B------:R-:W-:Y:S05]  /*2b00*/  WARPSYNC.COLLECTIVE R15, `(.L_x_32042) ;  /* 0x000000000f087348 */ /* 0x000fea0003c00000 */
[----:B------:R0:W1:Y:S02]  /*2b10*/  SHFL.BFLY P6, R14, R13, R12, R11 ;  /* 0x0c00000c0d0e7389 */ /* 0x00006400000c000b */
[----:B01----:R-:W-:Y:S05]  /*2b20*/  ENDCOLLECTIVE ;  /* 0x000000000000791b */ /* 0x003fea0003800000 */
.L_x_32042:
[----:B------:R-:W-:Y:S05]  /*2b30*/  BSYNC B1 ;  /* 0x0000000000017941 */ /* 0x000fea0003800000 */
.L_x_32041:
[----:B------:R-:W-:Y:S01]  /*2b40*/  HFMA2 R12, -RZ, RZ, 0, 4.76837158203125e-07 ;  /* 0x00000008ff0c7431 */ /* 0x000fe200000001ff */
[----:B------:R-:W-:Y:S02]  /*2b50*/  FMNMX R13, R14, R13, !PT ;  /* 0x0000000d0e0d7209 */ /* 0x000fe40007800000 */
[----:B------:R-:W-:Y:S02]  /*2b60*/  MOV R11, 0x1f ;  /* 0x0000001f000b7802 */ /* 0x000fe40000000f00 */
[----:B------:R-:W-:-:S07]  /*2b70*/  MOV R15, 0xffffffff ;  /* 0xffffffff000f7802 */ /* 0x000fce0000000f00 */
[----:B------:R-:W-:Y:S05]  /*2b80*/  WARPSYNC.COLLECTIVE R15, `(.L_x_32043) ;  /* 0x000000000f087348 */ /* 0x000fea0003c00000 */
[----:B------:R0:W1:Y:S02]  /*2b90*/  SHFL.BFLY P6, R14, R13, R12, R11 ;  /* 0x0c00000c0d0e7389 */ /* 0x00006400000c000b */
[----:B01----:R-:W-:Y:S05]  /*2ba0*/  ENDCOLLECTIVE ;  /* 0x000000000000791b */ /* 0x003fea0003800000 */
.L_x_32043:
[----:B------:R-:W-:Y:S01]  /*2bb0*/  HFMA2 R12, -RZ, RZ, 0, 2.384185791015625e-07 ;  /* 0x00000004ff0c7431 */ /* 0x000fe200000001ff */
[----:B------:R-:W-:-:S05]  /*2bc0*/  FMNMX R0, R13, R14, !PT ;  /* 0x0000000e0d007209 */ /* 0x000fca0007800000 */
[----:B------:R-:W-:-:S07]  /*2bd0*/  IMAD.MOV.U32 R13, RZ, RZ, R0 ;  /* 0x000000ffff0d7224 */ /* 0x000fce00078e0000 */
[----:B------:R-:W-:Y:S05]  /*2be0*/  WARPSYNC.COLLECTIVE R15, `(.L_x_32044) ;  /* 0x000000000f087348 */ /* 0x000fea0003c00000 */
[----:B------:R0:W1:Y:S02]  /*2bf0*/  SHFL.BFLY P6, R14, R13, R12, R11 ;  /* 0x0c00000c0d0e7389 */ /* 0x00006400000c000b */
[----:B01----:R-:W-:Y:S05]  /*2c00*/  ENDCOLLECTIVE ;  /* 0x000000000000791b */ /* 0x003fea0003800000 */
.L_x_32044:
[----:B------:R-:W-:Y:S01]  /*2c10*/  HFMA2 R12, -RZ, RZ, 0, 1.1920928955078125e-07 ;  /* 0x00000002ff0c7431 */ /* 0x000fe200000001ff */
[----:B------:R-:W-:-:S04]  /*2c20*/  FMNMX R2, R0, R14, !PT ;  /* 0x0000000e00027209 */ /* 0x000fc80007800000 */
[----:B------:R-:W-:-:S07]  /*2c30*/  MOV R13, R2 ;  /* 0x00000002000d7202 */ /* 0x000fce0000000f00 */
[----:B------:R-:W-:Y:S05]  /*2c40*/  WARPSYNC.COLLECTIVE R15, `(.L_x_32045) ;  /* 0x000000000f087348 */ /* 0x000fea0003c00000 */
[----:B------:R0:W1:Y:S02]  /*2c50*/  SHFL.BFLY P6, R14, R13, R12, R11 ;  /* 0x0c00000c0d0e7389 */ /* 0x00006400000c000b */
[----:B01----:R-:W-:Y:S05]  /*2c60*/  ENDCOLLECTIVE ;  /* 0x000000000000791b */ /* 0x003fea0003800000 */
.L_x_32045:
[----:B------:R-:W-:Y:S02]  /*2c70*/  MOV R12, 0x1 ;  /* 0x00000001000c7802 */ /* 0x000fe40000000f00 */
[----:B------:R-:W-:-:S05]  /*2c80*/  FMNMX R3, R2, R14, !PT ;  /* 0x0000000e02037209 */ /* 0x000fca0007800000 */
[----:B------:R-:W-:-:S07]  /*2c90*/  IMAD.MOV.U32 R13, RZ, RZ, R3 ;  /* 0x000000ffff0d7224 */ /* 0x000fce00078e0003 */
[----:B------:R-:W-:Y:S05]  /*2ca0*/  WARPSYNC.COLLECTIVE R15, `(.L_x_32046) ;  /* 0x000000000f087348 */ /* 0x000fea0003c00000 */
[----:B------:R0:W1:Y:S02]  /*2cb0*/  SHFL.BFLY P6, R14, R13, R12, R11 ;  /* 0x0c00000c0d0e7389 */ /* 0x00006400000c000b */
[----:B01----:R-:W-:Y:S05]  /*2cc0*/  ENDCOLLECTIVE ;  /* 0x000000000000791b */ /* 0x003fea0003800000 */
.L_x_32046:
[----:B------:R-:W-:Y:S01]  /*2cd0*/  HFMA2 R12, -RZ, RZ, 0.96630859375, -0.0022525787353515625 ;  /* 0x3bbb989dff0c7431 */ /* 0x000fe200000001ff */
[----:B------:R-:W-:Y:S02]  /*2ce0*/  MOV R13, 0x437c0000 ;  /* 0x437c0000000d7802 */ /* 0x000fe40000000f00 */
        /* <DEDUP_REMOVED lines=108> */
[----:B------:R-:W-:Y:S01]  /*33b0*/  FADD R11, R15, -12583039 ;  /* 0xcb40007f0f0b7421 */ /* 0x000fe20000000000 */
[----:B------:R-:W-:Y:S01]  /*33c0*/  FADD R13, R13, R0 ;  /* 0x000000000d0d7221 */ /* 0x000fe20000000000 */
[----:B------:R-:W-:Y:S01]  /*33d0*/  SHF.L.U32 R8, R8, 0x17, RZ ;  /* 0x0000001708087819 */ /* 0x000fe200000006ff */
[----:B------:R-:W-:Y:S01]  /*33e0*/  FFMA R12, R37, 1.4426950216293334961, -R12 ;  /* 0x3fb8aa3b250c7823 */ /* 0x000fe2000000080c */
[----:B------:R-:W-:Y:S01]  /*33f0*/  FFMA R11, R14, 1.4426950216293334961, -R11 ;  /* 0x3fb8aa3b0e0b7823 */ /* 0x000fe2000000080b */
[----:B------:R-:W-:-:S02]  /*3400*/  IMAD.SHL.U32 R15, R15, 0x800000, RZ ;  /* 0x008000000f0f7824 */ /* 0x000fc400078e00ff */
[----:B------:R-:W-:Y:S01]  /*3410*/  FFMA R37, R37, 1.925963033500011079e-08, R12 ;  /* 0x32a5706025257823 */ /* 0x000fe2000000000c */
[----:B------:R-:W-:Y:S01]  /*3420*/  FADD R12, R13, R2 ;  /* 0x000000020d0c7221 */ /* 0x000fe20000000000 */
[----:B------:R-:W-:-:S03]  /*3430*/  FFMA R11, R14, 1.925963033500011079e-08, R11 ;  /* 0x32a570600e0b7823 */ /* 0x000fc6000000000b */
[----:B------:R-:W-:Y:S01]  /*3440*/  FADD R13, R12, R3 ;  /* 0x000000030c0d7221 */ /* 0x000fe20000000000 */
[----:B------:R-:W0:Y:S03]  /*3450*/  MUFU.EX2 R37, R37 ;  /* 0x0000002500257308 */ /* 0x000e260000000800 */
        /* <DEDUP_REMOVED lines=9> */
[----:B--2---:R-:W-:Y:S01]  /*34f0*/  FMUL R18, R15, R18 ;  /* 0x000000120f127220 */ /* 0x004fe20000400000 */
[----:B------:R-:W-:Y:S02]  /*3500*/  MOV R15, 0xffffffff ;  /* 0xffffffff000f7802 */ /* 0x000fe40000000f00 */
[----:B------:R-:W-:Y:S01]  /*3510*/  FADD R13, R12, R9 ;  /* 0x000000090c0d7221 */ /* 0x000fe20000000000 */
[----:B------:R-:W-:-:S03]  /*3520*/  HFMA2 R12, -RZ, RZ, 0, 9.5367431640625e-07 ;  /* 0x00000010ff0c7431 */ /* 0x000fc600000001ff */
[----:B------:R-:W-:-:S04]  /*3530*/  FADD R13, R13, R8 ;  /* 0x000000080d0d7221 */ /* 0x000fc80000000000 */
[----:B------:R-:W-:-:S07]  /*3540*/  FADD R13, R13, R18 ;  /* 0x000000120d0d7221 */ /* 0x000fce0000000000 */
[----:B------:R-:W-:Y:S05]  /*3550*/  WARPSYNC.COLLECTIVE R15, `(.L_x_32047) ;  /* 0x000000000f087348 */ /* 0x000fea0003c00000 */
[----:B------:R0:W1:Y:S02]  /*3560*/  SHFL.BFLY P6, R14, R13, R12, R11 ;  /* 0x0c00000c0d0e7389 */ /* 0x00006400000c000b */
[----:B01----:R-:W-:Y:S05]  /*3570*/  ENDCOLLECTIVE ;  /* 0x000000000000791b */ /* 0x003fea0003800000 */
.L_x_32047:
[----:B------:R-:W-:Y:S02]  /*3580*/  HFMA2 R12, -RZ, RZ, 0, 4.76837158203125e-07 ;  /* 0x00000008ff0c7431 */ /* 0x000fe400000001ff */
[----:B------:R-:W-:-:S04]  /*3590*/  FADD R37, R13, R14 ;  /* 0x0000000e0d257221 */ /* 0x000fc80000000000 */
[----:B------:R-:W-:-:S07]  /*35a0*/  IMAD.MOV.U32 R13, RZ, RZ, R37 ;  /* 0x000000ffff0d7224 */ /* 0x000fce00078e0025 */
[----:B------:R-:W-:Y:S05]  /*35b0*/  WARPSYNC.COLLECTIVE R15, `(.L_x_32048) ;  /* 0x000000000f087348 */ /* 0x000fea0003c00000 */
[----:B------:R0:W1:Y:S02]  /*35c0*/  SHFL.BFLY P6, R14, R13, R12, R11 ;  /* 0x0c00000c0d0e7389 */ /* 0x00006400000c000b */
[----:B01----:R-:W-:Y:S05]  /*35d0*/  ENDCOLLECTIVE ;  /* 0x000000000000791b */ /* 0x003fea0003800000 */
.L_x_32048:
[----:B------:R-:W-:Y:S02]  /*35e0*/  HFMA2 R12, -RZ, RZ, 0, 2.384185791015625e-07 ;  /* 0x00000004ff0c7431 */ /* 0x000fe400000001ff */
[----:B------:R-:W-:-:S05]  /*35f0*/  FADD R38, R37, R14 ;  /* 0x0000000e25267221 */ /* 0x000fca0000000000 */
[----:B------:R-:W-:-:S07]  /*3600*/  MOV R13, R38 ;  /* 0x00000026000d7202 */ /* 0x000fce0000000f00 */
[----:B------:R-:W-:Y:S05]  /*3610*/  WARPSYNC.COLLECTIVE R15, `(.L_x_32049) ;  /* 0x000000000f087348 */ /* 0x000fea0003c00000 */
[----:B------:R0:W1:Y:S02]  /*3620*/  SHFL.BFLY P6, R14, R13, R12, R11 ;  /* 0x0c00000c0d0e7389 */ /* 0x00006400000c000b */
[----:B01----:R-:W-:Y:S05]  /*3630*/  ENDCOLLECTIVE ;  /* 0x000000000000791b */ /* 0x003fea0003800000 */
.L_x_32049:
[----:B------:R-:W-:Y:S01]  /*3640*/  MOV R12, 0x2 ;  /* 0x00000002000c7802 */ /* 0x000fe20000000f00 */
[----:B------:R-:W-:-:S04]  /*3650*/  FADD R39, R38, R14 ;  /* 0x0000000e26277221 */ /* 0x000fc80000000000 */
[----:B------:R-:W-:-:S07]  /*3660*/  IMAD.MOV.U32 R13, RZ, RZ, R39 ;  /* 0x000000ffff0d7224 */ /* 0x000fce00078e0027 */
[----:B------:R-:W-:Y:S05]  /*3670*/  WARPSYNC.COLLECTIVE R15, `(.L_x_32050) ;  /* 0x000000000f087348 */ /* 0x000fea0003c00000 */
[----:B------:R0:W1:Y:S02]  /*3680*/  SHFL.BFLY P6, R14, R13, R12, R11 ;  /* 0x0c00000c0d0e7389 */ /* 0x00006400000c000b */
[----:B01----:R-:W-:Y:S05]  /*3690*/  ENDCOLLECTIVE ;  /* 0x000000000000791b */ /* 0x003fea0003800000 */
.L_x_32050:
[----:B------:R-:W-:Y:S02]  /*36a0*/  HFMA2 R12, -RZ, RZ, 0, 5.9604644775390625e-08 ;  /* 0x00000001ff0c7431 */ /* 0x000fe400000001ff */
[----:B------:R-:W-:-:S05]  /*36b0*/  FADD R40, R39, R14 ;  /* 0x0000000e27287221 */ /* 0x000fca0000000000 */
[----:B------:R-:W-:-:S07]  /*36c0*/  MOV R13, R40 ;  /* 0x00000028000d7202 */ /* 0x000fce0000000f00 */
[----:B------:R-:W-:Y:S05]  /*36d0*/  WARPSYNC.COLLECTIVE R15, `(.L_x_32051) ;  /* 0x000000000f087348 */ /* 0x000fea0003c00000 */
[----:B------:R0:W1:Y:S02]  /*36e0*/  SHFL.BFLY P6, R14, R13, R12, R11 ;  /* 0x0c00000c0d0e7389 */ /* 0x00006400000c000b */
[----:B01----:R-:W-:Y:S05]  /*36f0*/  ENDCOLLECTIVE ;  /* 0x000000000000791b */ /* 0x003fea0003800000 */
.L_x_32051:
[----:B------:R-:W-:Y:S05]  /*3700*/  BRA `(.L_x_32052) ;  /* 0xffffffe000a87947 */ /* 0x000fea000383ffff */
        .weak           $__internal_514_$__cuda_sm3x_div_rn_noftz_f32_slowpath
        .type           $__internal_514_$__cuda_sm3x_div_rn_noftz_f32_slowpath,@function
        .size           $__internal_514_$__cuda_sm3x_div_rn_noftz_f32_slowpath,(.L_x_37891 - $__internal_514_$__cuda_sm3x_div_rn_noftz_f32_slowpath)
$__internal_514_$__cuda_sm3x_div_rn_noftz_f32_slowpath:
        /* <DEDUP_REMOVED lines=36> */
.L_x_32054:
        /* <DEDUP_REMOVED lines=51> */
.L_x_32061:
[----:B------:R-:W-:-:S04]  /*3c80*/  LOP3.LUT R12, R12, 0x80000000, RZ, 0xc0, !PT ;  /* 0x800000000c0c7812 */ /* 0x000fc800078ec0ff */
[----:B------:R-:W-:Y:S01]  /*3c90*/  LOP3.LUT R12, R12, 0x7f800000, RZ, 0xfc, !PT ;  /* 0x7f8000000c0c7812 */ /* 0x000fe200078efcff */
[----:B------:R-:W-:Y:S06]  /*3ca0*/  BRA `(.L_x_32062) ;  /* 0x0000000000047947 */ /* 0x000fec0003800000 */
.L_x_32060:
[----:B------:R-:W-:-:S07]  /*3cb0*/  IMAD R12, R40, 0x800000, R12 ;  /* 0x00800000280c7824 */ /* 0x000fce00078e020c */
.L_x_32062:
[----:B------:R-:W-:Y:S05]  /*3cc0*/  BSYNC.RECONVERGENT B2 ;  /* 0x0000000000027941 */ /* 0x000fea0003800200 */
.L_x_32059:
[----:B------:R-:W-:Y:S05]  /*3cd0*/  BRA `(.L_x_32063) ;  /* 0x0000000000207947 */ /* 0x000fea0003800000 */
.L_x_32058:
[----:B------:R-:W-:-:S04]  /*3ce0*/  LOP3.LUT R12, R12, 0x80000000, R5, 0x48, !PT ;  /* 0x800000000c0c7812 */ /* 0x000fc800078e4805 */
[----:B------:R-:W-:Y:S01]  /*3cf0*/  LOP3.LUT R12, R12, 0x7f800000, RZ, 0xfc, !PT ;  /* 0x7f8000000c0c7812 */ /* 0x000fe200078efcff */
[----:B------:R-:W-:Y:S06]  /*3d00*/  BRA `(.L_x_32063) ;  /* 0x0000000000147947 */ /* 0x000fec0003800000 */
.L_x_32057:
[----:B------:R-:W-:Y:S01]  /*3d10*/  LOP3.LUT R12, R12, 0x80000000, R5, 0x48, !PT ;  /* 0x800000000c0c7812 */ /* 0x000fe200078e4805 */
[----:B------:R-:W-:Y:S06]  /*3d20*/  BRA `(.L_x_32063) ;  /* 0x00000000000c7947 */ /* 0x000fec0003800000 */
.L_x_32056:
[----:B------:R-:W0:Y:S01]  /*3d30*/  MUFU.RSQ R12, -QNAN ;  /* 0xffc00000000c7908 */ /* 0x000e220000001400 */
[----:B------:R-:W-:Y:S05]  /*3d40*/  BRA `(.L_x_32063) ;  /* 0x0000000000047947 */ /* 0x000fea0003800000 */
.L_x_32055:
[----:B------:R-:W-:-:S07]  /*3d50*/  FADD.FTZ R12, R5, R12 ;  /* 0x0000000c050c7221 */ /* 0x000fce0000010000 */
.L_x_32063:
[----:B------:R-:W-:Y:S05]  /*3d60*/  BSYNC.RECONVERGENT B1 ;  /* 0x0000000000017941 */ /* 0x000fea0003800200 */
.L_x_32053:
[----:B------:R-:W-:Y:S01]  /*3d70*/  HFMA2 R13, -RZ, RZ, 0, 0 ;  /* 0x00000000ff0d7431 */ /* 0x000fe200000001ff */
[----:B0-----:R-:W-:Y:S02]  /*3d80*/  MOV R5, R12 ;  /* 0x0000000c00057202 */ /* 0x001fe40000000f00 */
[----:B------:R-:W-:-:S04]  /*3d90*/  MOV R12, R14 ;  /* 0x0000000e000c7202 */ /* 0x000fc80000000f00 */
[----:B------:R-:W-:Y:S05]  /*3da0*/  RET.REL.NODEC R12 `(_Z15SoftmaxWarpImplI24ElementwiseScaleMaskLoadIffbE11DirectStoreIffEfLi1ELi13ELi32ELi1ELb1EL9Algorithm0EEvT_T0_ll) ;  /* 0xffffffc00c947950 */ /* 0x000fea0003c3ffff */
.L_x_32064:
        /* <DEDUP_REMOVED lines=13> */
.L_x_37891:


//--------------------- .text._Z15SoftmaxWarpImplI24ElementwiseScaleMaskLoadIffbE11DirectStoreIffEfLi1ELi13ELi32ELi1ELb0EL9Algorithm0EEvT_T0_ll --------------------------
	.section	.text._Z15SoftmaxWarpImplI24ElementwiseScaleMaskLoadIffbE11DirectStoreIffEfLi1ELi13ELi32ELi1ELb0EL9Algorithm0EEvT_T0_ll,"ax",@progbits
	.align	128
        .global         _Z15SoftmaxWarpImplI24ElementwiseScaleMaskLoadIffbE11DirectStoreIffEfLi1ELi13ELi32ELi1ELb0EL9Algorithm0EEvT_T0_ll
        .type           _Z15SoftmaxWarpImplI24ElementwiseScaleMaskLoadIffbE11DirectStoreIffEfLi1ELi13ELi32ELi1ELb0EL9Algorithm0EEvT_T0_ll,@function
        .size           _Z15SoftmaxWarpImplI24ElementwiseScaleMaskLoadIffbE11DirectStoreIffEfLi1ELi13ELi32ELi1ELb0EL9Algorithm0EEvT_T0_ll,(.L_x_37892 - _Z15SoftmaxWarpImplI24ElementwiseScaleMaskLoadIffbE11DirectStoreIffEfLi1ELi13ELi32ELi1ELb0EL9Algorithm0EEvT_T0_ll)
        .other          _Z15SoftmaxWarpImplI24ElementwiseScaleMaskLoadIffbE11DirectStoreIffEfLi1ELi13ELi32ELi1ELb0EL9Algorithm0EEvT_T0_ll,@"STO_CUDA_ENTRY STV_DEFAULT"
_Z15SoftmaxWarpImplI24ElementwiseScaleMaskLoadIffbE11DirectStoreIffEfLi1ELi13ELi32ELi1ELb0EL9Algorithm0EEvT_T0_ll:
.text._Z15SoftmaxWarpImplI24ElementwiseScaleMaskLoadIffbE11DirectStoreIffEfLi1ELi13ELi32ELi1ELb0EL9Algorithm0EEvT_T0_ll:
        /* <DEDUP_REMOVED lines=24> */
.L_x_32065:
        /* <DEDUP_REMOVED lines=13> */
.L_x_32093:
        /* <DEDUP_REMOVED lines=21> */
[----:B------:R-:W-:-:S05]  /*03a0*/  IADD3.X R9, PT, PT, R3, UR39, RZ, P0, !PT ;  /* 0x0000002703097c10 */ /* 0x000fca00087fe4ff */
[----:B------:R-:W2:Y:S01]  /*03b0*/  LDG.E.U8 R0, desc[UR4][R8.64] ;  /* 0x0000000408007981 */ /* 0x000ea2000c1e1100 */
[----:B------:R-:W-:-:S03]  /*03c0*/  LEA R2, P0, R4, UR36, 0x2 ;  /* 0x0000002404027c11 */ /* 0x000fc6000f8010ff */
[----:B------:R-:W3:Y:S01]  /*03d0*/  LDG.E.U8 R7, desc[UR8][R8.64+0x40] ;  /* 0x0000400808077981 */ /* 0x000ee2000c1e1100 */
[----:B------:R-:W-:-:S03]  /*03e0*/  LEA.HI.X R3, R4, UR37, R3, 0x2, P0 ;  /* 0x0000002504037c11 */ /* 0x000fc600080f1403 */
[----:B------:R-:W4:Y:S04]  /*03f0*/  LDG.E.U8 R5, desc[UR6][R8.64+0x20] ;  /* 0x0000200608057981 */ /* 0x000f28000c1e1100 */
[----:B------:R-:W1:Y:S04]  /*0400*/  LDG.E R14, desc[UR6][R2.64+0x80] ;  /* 0x00008006020e7981 */ /* 0x000e68000c1e1900 */
        /* <DEDUP_REMOVED lines=21> */
[----:B------:R2:W2:Y:S04]  /*0560*/  LDG.E.U8 R0, desc[UR10][R8.64+0x160] ;  /* 0x0001600a08007981 */ /* 0x0004a8000c1e1100 */
[----:B------:R-:W2:Y:S01]  /*0570*/  LDG.E R8, desc[UR6][R2.64+0x180] ;  /* 0x0001800602087981 */ /* 0x000ea2000c1e1900 */
[----:B---3--:R-:W-:Y:S01]  /*0580*/  ISETP.NE.AND P6, PT, R7, RZ, PT ;  /* 0x000000ff0700720c */ /* 0x008fe20003fc5270 */
[-C--:B-1----:R-:W-:Y:S02]  /*0590*/  FMUL R7, R14, R11.reuse ;  /* 0x0000000b0e077220 */ /* 0x082fe40000400000 */
[----:B------:R-:W3:Y:S01]  /*05a0*/  LDG.E R14, desc[UR4][R2.64+0x300] ;  /* 0x00030004020e7981 */ /* 0x000ee2000c1e1900 */
[----:B----4-:R-:W-:Y:S01]  /*05b0*/  ISETP.NE.AND P5, PT, R5, RZ, PT ;  /* 0x000000ff0500720c */ /* 0x010fe20003fa5270 */
[----:B-----5:R-:W-:-:S02]  /*05c0*/  FMUL R5, R12, R11 ;  /* 0x0000000b0c057220 */ /* 0x020fc40000400000 */
[----:B------:R1:W4:Y:S03]  /*05d0*/  LDG.E R12, desc[UR4][R2.64+0x600] ;  /* 0x00060004020c7981 */ /* 0x000326000c1e1900 */
[-C--:B------:R-:W-:Y:S02]  /*05e0*/  FSEL R30, R5, R10.reuse, P4 ;  /* 0x0000000a051e7208 */ /* 0x080fe40002000000 */
[----:B------:R-:W-:Y:S02]  /*05f0*/  FSEL R5, R7, R10, P5 ;  /* 0x0000000a07057208 */ /* 0x000fe40002800000 */
[----:B------:R-:W-:Y:S02]  /*0600*/  ISETP.NE.AND P0, PT, R13, RZ, PT ;  /* 0x000000ff0d00720c */ /* 0x000fe40003f05270 */
[----:B------:R-:W-:Y:S02]  /*0610*/  ISETP.NE.AND P1, PT, R15, RZ, PT ;  /* 0x000000ff0f00720c */ /* 0x000fe40003f25270 */
[----:B------:R-:W-:-:S02]  /*0620*/  ISETP.NE.AND P4, PT, R27, RZ, PT ;  /* 0x000000ff1b00720c */ /* 0x000fc40003f85270 */
[----:B------:R-:W-:Y:S02]  /*0630*/  ISETP.NE.AND P5, PT, R28, RZ, PT ;  /* 0x000000ff1c00720c */ /* 0x000fe40003fa5270 */
[----:B------:R-:W-:Y:S02]  /*0640*/  ISETP.NE.AND P2, PT, R17, RZ, PT ;  /* 0x000000ff1100720c */ /* 0x000fe40003f45270 */
[----:B------:R-:W-:Y:S01]  /*0650*/  ISETP.NE.AND P3, PT, R19, RZ, PT ;  /* 0x000000ff1300720c */ /* 0x000fe20003f65270 */
[-C--:B--2---:R-:W-:Y:S01]  /*0660*/  FMUL R9, R18, R11.reuse ;  /* 0x0000000b12097220 */ /* 0x084fe20000400000 */
[-C--:B------:R-:W-:Y:S01]  /*0670*/  FMUL R27, R16, R11.reuse ;  /* 0x0000000b101b7220 */ /* 0x080fe20000400000 */
[----:B------:R-:W-:-:S04]  /*0680*/  FMUL R13, R26, R11 ;  /* 0x0000000b1a0d7220 */ /* 0x000fc80000400000 */
[-C--:B------:R-:W-:Y:S02]  /*0690*/  FSEL R27, R27, R10.reuse, P6 ;  /* 0x0000000a1b1b7208 */ /* 0x080fe40003000000 */
[----:B------:R-:W-:Y:S02]  /*06a0*/  FSEL R26, R13, R10, P2 ;  /* 0x0000000a0d1a7208 */ /* 0x000fe40001000000 */
[----:B------:R-:W-:Y:S01]  /*06b0*/  ISETP.NE.AND P2, PT, R6, RZ, PT ;  /* 0x000000ff0600720c */ /* 0x000fe20003f45270 */
[-C--:B------:R-:W-:Y:S01]  /*06c0*/  FMUL R13, R34, R11.reuse ;  /* 0x0000000b220d7220 */ /* 0x080fe20000400000 */
[----:B------:R-:W-:Y:S01]  /*06d0*/  ISETP.NE.AND P6, PT, R29, RZ, PT ;  /* 0x000000ff1d00720c */ /* 0x000fe20003fc5270 */
[----:B------:R-:W-:-:S03]  /*06e0*/  FMUL R17, R36, R11 ;  /* 0x0000000b24117220 */ /* 0x000fc60000400000 */
[-C--:B------:R-:W-:Y:S01]  /*06f0*/  FSEL R16, R13, R10.reuse, P5 ;  /* 0x0000000a0d107208 */ /* 0x080fe20002800000 */
[-C--:B------:R-:W-:Y:S01]  /*0700*/  FMUL R15, R38, R11.reuse ;  /* 0x0000000b260f7220 */ /* 0x080fe20000400000 */
[----:B------:R-:W-:Y:S01]  /*0710*/  FSEL R17, R17, R10, P6 ;  /* 0x0000000a11117208 */ /* 0x000fe20003000000 */
[-C--:B------:R-:W-:Y:S01]  /*0720*/  FMUL R19, R40, R11.reuse ;  /* 0x0000000b28137220 */ /* 0x080fe20000400000 */
[----:B------:R-:W-:Y:S01]  /*0730*/  UMOV UR4, 0xffffffff ;  /* 0xffffffff00047882 */ /* 0x000fe20000000000 */
[----:B------:R-:W-:-:S05]  /*0740*/  FMUL R7, R8, R11 ;  /* 0x0000000b08077220 */ /* 0x000fca0000400000 */
[-C--:B------:R-:W-:Y:S02]  /*0750*/  FSEL R28, R7, R10.reuse, P0 ;  /* 0x0000000a071c7208 */ /* 0x080fe40000000000 */
[----:B------:R-:W-:Y:S02]  /*0760*/  ISETP.NE.AND P0, PT, R4, RZ, PT ;  /* 0x000000ff0400720c */ /* 0x000fe40003f05270 */
[----:B------:R-:W-:Y:S02]  /*0770*/  FSEL R4, R9, R10, P1 ;  /* 0x0000000a09047208 */ /* 0x000fe40000800000 */
[----:B------:R-:W-:Y:S02]  /*0780*/  ISETP.NE.AND P1, PT, R0, RZ, PT ;  /* 0x000000ff0000720c */ /* 0x000fe40003f25270 */
[----:B------:R-:W-:Y:S01]  /*0790*/  FMNMX3 R0, R30, -INF , R5, !PT ;  /* 0xff8000001e007876 */ /* 0x000fe20007800005 */
[-C--:B---3--:R-:W-:Y:S01]  /*07a0*/  FMUL R7, R14, R11.reuse ;  /* 0x0000000b0e077220 */ /* 0x088fe20000400000 */
[----:B------:R-:W-:-:S02]  /*07b0*/  FMUL R9, R32, R11 ;  /* 0x0000000b20097220 */ /* 0x000fc40000400000 */
[----:B-1----:R-:W-:Y:S02]  /*07c0*/  FMNMX3 R3, R0, R27, R28, !PT ;  /* 0x0000001b00037276 */ /* 0x002fe4000780001c */
[-C--:B------:R-:W-:Y:S02]  /*07d0*/  FSEL R6, R7, R10.reuse, P3 ;  /* 0x0000000a07067208 */ /* 0x080fe40001800000 */
[----:B------:R-:W-:Y:S02]  /*07e0*/  FSEL R8, R9, R10, P4 ;  /* 0x0000000a09087208 */ /* 0x000fe40002000000 */
[----:B------:R-:W-:-:S04]  /*07f0*/  FMNMX3 R3, R3, R4, R26, !PT ;  /* 0x0000000403037276 */ /* 0x000fc8000780001a */
[----:B------:R-:W-:Y:S02]  /*0800*/  FMNMX3 R3, R3, R6, R8, !PT ;  /* 0x0000000603037276 */ /* 0x000fe40007800008 */
[-C--:B------:R-:W-:Y:S02]  /*0810*/  FSEL R18, R15, R10.reuse, P0 ;  /* 0x0000000a0f127208 */ /* 0x080fe40000000000 */
[----:B------:R-:W-:Y:S02]  /*0820*/  FSEL R19, R19, R10, P1 ;  /* 0x0000000a13137208 */ /* 0x000fe40000800000 */
[----:B------:R-:W-:Y:S01]  /*0830*/  FMNMX3 R3, R3, R16, R17, !PT ;  /* 0x0000001003037276 */ /* 0x000fe20007800011 */
[----:B----4-:R-:W-:-:S03]  /*0840*/  @P2 FMUL R10, R12, R11 ;  /* 0x0000000b0c0a2220 */ /* 0x010fc60000400000 */
        /* <DEDUP_REMOVED lines=26> */
[--C-:B------:R-:W-:Y:S01]  /*09f0*/  FADD R26, R26, -R7.reuse ;  /* 0x800000071a1a7221 */ /* 0x100fe20000000000 */
[----:B------:R-:W-:Y:S01]  /*0a00*/  FADD R5, R3, -12583039 ;  /* 0xcb40007f03057421 */ /* 0x000fe20000000000 */
[-C--:B------:R-:W-:Y:S01]  /*0a10*/  FFMA.RM R15, R2, R9.reuse, 12582913 ;  /* 0x4b400001020f7423 */ /* 0x080fe20000004009 */
[----:B------:R-:W-:Y:S01]  /*0a20*/  FFMA.RM R2, R34, R9, 12582913 ;  /* 0x4b40000122027423 */ /* 0x000fe20000004009 */
[--C-:B------:R-:W-:Y:S01]  /*0a30*/  FADD R16, R16, -R7.reuse ;  /* 0x8000000710107221 */ /* 0x100fe20000000000 */
[--C-:B------:R-:W-:Y:S01]  /*0a40*/  FADD R6, R17, -R7.reuse ;  /* 0x8000000711067221 */ /* 0x100fe20000000000 */
[--C-:B------:R-:W-:Y:S01]  /*0a50*/  FADD R18, R18, -R7.reuse ;  /* 0x8000000712127221 */ /* 0x100fe20000000000 */
[--C-:B------:R-:W-:Y:S01]  /*0a60*/  FADD R8, R19, -R7.reuse ;  /* 0x8000000713087221 */ /* 0x100fe20000000000 */
[----:B------:R-:W-:Y:S01]  /*0a70*/  FADD R10, R10, -R7 ;  /* 0x800000070a0a7221 */ /* 0x000fe20000000000 */
[----:B------:R-:W-:Y:S01]  /*0a80*/  FFMA R5, R32, 1.4426950216293334961, -R5 ;  /* 0x3fb8aa3b20057823 */ /* 0x000fe20000000805 */
[----:B------:R-:W-:Y:S01]  /*0a90*/  FADD R7, R2, -12583039 ;  /* 0xcb40007f02077421 */ /* 0x000fe20000000000 */
[----:B------:R-:W-:-:S02]  /*0aa0*/  SHF.L.U32 R3, R3, 0x17, RZ ;  /* 0x0000001703037819 */ /* 0x000fc400000006ff */
[----:B------:R-:W-:Y:S01]  /*0ab0*/  FFMA R32, R32, 1.925963033500011079e-08, R5 ;  /* 0x32a5706020207823 */ /* 0x000fe20000000005 */
[C---:B------:R-:W-:Y:S01]  /*0ac0*/  FADD R5, R15.reuse, -12583039 ;  /* 0xcb40007f0f057421 */ /* 0x040fe20000000000 */
[----:B------:R-:W-:Y:S01]  /*0ad0*/  FFMA R7, R14, 1.4426950216293334961, -R7 ;  /* 0x3fb8aa3b0e077823 */ /* 0x000fe20000000807 */
[----:B------:R-:W-:Y:S02]  /*0ae0*/  SHF.L.U32 R15, R15, 0x17, RZ ;  /* 0x000000170f0f7819 */ /* 0x000fe400000006ff */
[----:B------:R-:W-:Y:S01]  /*0af0*/  FFMA R5, R30, 1.4426950216293334961, -R5 ;  /* 0x3fb8aa3b1e057823 */ /* 0x000fe20000000805 */
[----:B------:R-:W-:Y:S01]  /*0b00*/  FFMA R17, R14, 1.925963033500011079e-08, R7 ;  /* 0x32a570600e117823 */ /* 0x000fe20000000007 */
[----:B------:R-:W-:Y:S01]  /*0b10*/  FFMA.SAT R14, R28, R11, 0.5 ;  /* 0x3f0000001c0e7423 */ /* 0x000fe2000000200b */
[----:B------:R-:W1:Y:S01]  /*0b20*/  MUFU.EX2 R32, R32 ;  /* 0x0000002000207308 */ /* 0x000e620000000800 */
[----:B------:R-:W-:Y:S01]  /*0b30*/  FFMA R30, R30, 1.925963033500011079e-08, R5 ;  /* 0x32a570601e1e7823 */ /* 0x000fe20000000005 */
[----:B------:R-:W-:Y:S01]  /*0b40*/  SHF.L.U32 R2, R2, 0x17, RZ ;  /* 0x0000001702027819 */ /* 0x000fe200000006ff */
[----:B------:R-:W-:Y:S01]  /*0b50*/  FFMA.RM R5, R14, R9, 12582913 ;  /* 0x4b4000010e057423 */ /* 0x000fe20000004009 */
[----:B------:R-:W-:-:S03]  /*0b60*/  FFMA.SAT R14, R0, R11, 0.5 ;  /* 0x3f000000000e7423 */ /* 0x000fc6000000200b */
[----:B------:R-:W-:Y:S01]  /*0b70*/  FADD R7, R5, -12583039 ;  /* 0xcb40007f05077421 */ /* 0x000fe20000000000 */
[----:B------:R-:W2:Y:S01]  /*0b80*/  MUFU.EX2 R30, R30 ;  /* 0x0000001e001e7308 */ /* 0x000ea20000000800 */
[----:B------:R-:W-:Y:S01]  /*0b90*/  FFMA.RM R13, R14, R9, 12582913 ;  /* 0x4b4000010e0d7423 */ /* 0x000fe20000004009 */
[----:B------:R-:W-:Y:S01]  /*0ba0*/  FFMA.SAT R14, R26, R11, 0.5 ;  /* 0x3f0000001a0e7423 */ /* 0x000fe2000000200b */
[----:B------:R-:W-:-:S03]  /*0bb0*/  FFMA R7, R28, 1.4426950216293334961, -R7 ;  /* 0x3fb8aa3b1c077823 */ /* 0x000fc60000000807 */
[----:B------:R-:W-:Y:S01]  /*0bc0*/  FFMA.RM R14, R14, R9, 12582913 ;  /* 0x4b4000010e0e7423 */ /* 0x000fe20000004009 */
[----:B------:R-:W-:Y:S01]  /*0bd0*/  FFMA R28, R28, 1.925963033500011079e-08, R7 ;  /* 0x32a570601c1c7823 */ /* 0x000fe20000000007 */
[----:B------:R-:W3:Y:S01]  /*0be0*/  MUFU.EX2 R17, R17 ;  /* 0x0000001100117308 */ /* 0x000ee20000000800 */
[----:B-1----:R-:W-:Y:S01]  /*0bf0*/  FMUL R7, R3, R32 ;  /* 0x0000002003077220 */ /* 0x002fe20000400000 */
[----:B------:R-:W-:-:S04]  /*0c00*/  FADD R3, R13, -12583039 ;  /* 0xcb40007f0d037421 */ /* 0x000fc80000000000 */
[C---:B------:R-:W-:Y:S02]  /*0c10*/  FFMA R3, R0.reuse, 1.4426950216293334961, -R3 ;  /* 0x3fb8aa3b00037823 */ /* 0x040fe40000000803 */
[----:B------:R-:W1:Y:S02]  /*0c20*/  MUFU.EX2 R28, R28 ;  /* 0x0000001c001c7308 */ /* 0x000e640000000800 */
[----:B------:R-:W-:Y:S01]  /*0c30*/  FFMA R19, R0, 1.925963033500011079e-08, R3 ;  /* 0x32a5706000137823 */ /* 0x000fe20000000003 */
[----:B--2---:R-:W-:Y:S01]  /*0c40*/  FMUL R0, R15, R30 ;  /* 0x0000001e0f007220 */ /* 0x004fe20000400000 */
[----:B------:R-:W-:Y:S01]  /*0c50*/  FFMA.SAT R30, R12, R11, 0.5 ;  /* 0x3f0000000c1e7423 */ /* 0x000fe2000000200b */
[----:B------:R-:W-:-:S03]  /*0c60*/  FADD R3, R14, -12583039 ;  /* 0xcb40007f0e037421 */ /* 0x000fc60000000000 */
[----:B------:R-:W-:Y:S01]  /*0c70*/  FFMA.RM R15, R30, R9, 12582913 ;  /* 0x4b4000011e0f7423 */ /* 0x000fe20000004009 */
[----:B------:R-:W-:Y:S01]  /*0c80*/  FFMA R3, R26, 1.4426950216293334961, -R3 ;  /* 0x3fb8aa3b1a037823 */ /* 0x000fe20000000803 */
[----:B------:R-:W-:Y:S01]  /*0c90*/  MUFU.EX2 R19, R19 ;  /* 0x0000001300137308 */ /* 0x000fe20000000800 */
[----:B---3--:R-:W-:Y:S01]  /*0ca0*/  FMUL R2, R2, R17 ;  /* 0x0000001102027220 */ /* 0x008fe20000400000 */
[----:B------:R-:W-:Y:S01]  /*0cb0*/  FADD R27, R15, -12583039 ;  /* 0xcb40007f0f1b7421 */ /* 0x000fe20000000000 */
[----:B------:R-:W-:Y:S01]  /*0cc0*/  FFMA R26, R26, 1.925963033500011079e-08, R3 ;  /* 0x32a570601a1a7823 */ /* 0x000fe20000000003 */
[----:B------:R-:W-:Y:S02]  /*0cd0*/  SHF.L.U32 R3, R5, 0x17, RZ ;  /* 0x0000001705037819 */ /* 0x000fe400000006ff */
[----:B------:R-:W-:-:S03]  /*0ce0*/  FFMA R27, R12, 1.4426950216293334961, -R27 ;  /* 0x3fb8aa3b0c1b7823 */ /* 0x000fc6000000081b */
[----:B------:R-:W2:Y:S01]  /*0cf0*/  MUFU.EX2 R26, R26 ;  /* 0x0000001a001a7308 */ /* 0x000ea20000000800 */
[----:B------:R-:W-:Y:S01]  /*0d00*/  FFMA R27, R12, 1.925963033500011079e-08, R27 ;  /* 0x32a570600c1b7823 */ /* 0x000fe2000000001b */
[-C--:B------:R-:W-:Y:S01]  /*0d10*/  FFMA.SAT R12, R4, R11.reuse, 0.5 ;  /* 0x3f000000040c7423 */ /* 0x080fe2000000200b */
[----:B-1----:R-:W-:Y:S01]  /*0d20*/  FMUL R3, R3, R28 ;  /* 0x0000001c03037220 */ /* 0x002fe20000400000 */
[----:B------:R-:W-:Y:S02]  /*0d30*/  FFMA.SAT R28, R16, R11, 0.5 ;  /* 0x3f000000101c7423 */ /* 0x000fe4000000200b */
[----:B------:R-:W-:Y:S02]  /*0d40*/  FFMA.RM R12, R12, R9, 12582913 ;  /* 0x4b4000010c0c7423 */ /* 0x000fe40000004009 */
[----:B------:R-:W1:Y:S02]  /*0d50*/  MUFU.EX2 R27, R27 ;  /* 0x0000001b001b7308 */ /* 0x000e640000000800 */
[C---:B------:R-:W-:Y:S01]  /*0d60*/  FADD R5, R12.reuse, -12583039 ;  /* 0xcb40007f0c057421 */ /* 0x040fe20000000000 */
[----:B------:R-:W-:-:S03]  /*0d70*/  SHF.L.U32 R12, R12, 0x17, RZ ;  /* 0x000000170c0c7819 */ /* 0x000fc600000006ff */
[----:B------:R-:W-:-:S04]  /*0d80*/  FFMA R5, R4, 1.4426950216293334961, -R5 ;  /* 0x3fb8aa3b04057823 */ /* 0x000fc80000000805 */
[----:B------:R-:W-:Y:S01]  /*0d90*/  FFMA R17, R4, 1.925963033500011079e-08, R5 ;  /* 0x32a5706004117823 */ /* 0x000fe20000000005 */
[----:B------:R-:W-:Y:S01]  /*0da0*/  SHF.L.U32 R5, R14, 0x17, RZ ;  /* 0x000000170e057819 */ /* 0x000fe200000006ff */
[----:B------:R-:W-:Y:S01]  /*0db0*/  FFMA.SAT R14, R6, R11, 0.5 ;  /* 0x3f000000060e7423 */ /* 0x000fe2000000200b */
[----:B------:R-:W-:Y:S01]  /*0dc0*/  SHF.L.U32 R4, R13, 0x17, RZ ;  /* 0x000000170d047819 */ /* 0x000fe200000006ff */
[-C--:B------:R-:W-:Y:S02]  /*0dd0*/  FFMA.RM R13, R28, R9.reuse, 12582913 ;  /* 0x4b4000011c0d7423 */ /* 0x080fe40000004009 */
[----:B------:R-:W-:Y:S01]  /*0de0*/  FFMA.RM R14, R14, R9, 12582913 ;  /* 0x4b4000010e0e7423 */ /* 0x000fe20000004009 */
[----:B--2---:R-:W-:Y:S01]  /*0df0*/  FMUL R5, R5, R26 ;  /* 0x0000001a05057220 */ /* 0x004fe20000400000 */
[----:B------:R-:W-:Y:S01]  /*0e00*/  FMUL R4, R4, R19 ;  /* 0x0000001304047220 */ /* 0x000fe20000400000 */
[----:B------:R-:W-:Y:S01]  /*0e10*/  FADD R29, R13, -12583039 ;  /* 0xcb40007f0d1d7421 */ /* 0x000fe20000000000 */
[----:B------:R-:W-:Y:S01]  /*0e20*/  FADD R19, R14, -12583039 ;  /* 0xcb40007f0e137421 */ /* 0x000fe20000000000 */
[----:B------:R-:W-:Y:S01]  /*0e30*/  FFMA.SAT R26, R18, R11, 0.5 ;  /* 0x3f000000121a7423 */ /* 0x000fe2000000200b */
[----:B------:R-:W2:Y:S01]  /*0e40*/  MUFU.EX2 R17, R17 ;  /* 0x0000001100117308 */ /* 0x000ea20000000800 */
[----:B------:R-:W-:Y:S01]  /*0e50*/  FFMA R29, R16, 1.4426950216293334961, -R29 ;  /* 0x3fb8aa3b101d7823 */ /* 0x000fe2000000081d */
[----:B------:R-:W-:Y:S01]  /*0e60*/  FFMA R19, R6, 1.4426950216293334961, -R19 ;  /* 0x3fb8aa3b06137823 */ /* 0x000fe20000000813 */
[----:B------:R-:W-:-:S02]  /*0e70*/  SHF.L.U32 R14, R14, 0x17, RZ ;  /* 0x000000170e0e7819 */ /* 0x000fc400000006ff */
[----:B------:R-:W-:Y:S01]  /*0e80*/  FFMA R16, R16, 1.925963033500011079e-08, R29 ;  /* 0x32a5706010107823 */ /* 0x000fe2000000001d */
[----:B------:R-:W-:Y:S01]  /*0e90*/  FFMA R19, R6, 1.925963033500011079e-08, R19 ;  /* 0x32a5706006137823 */ /* 0x000fe20000000013 */
[----:B------:R-:W-:Y:S01]  /*0ea0*/  SHF.L.U32 R6, R15, 0x17, RZ ;  /* 0x000000170f067819 */ /* 0x000fe200000006ff */
[----:B------:R-:W-:Y:S01]  /*0eb0*/  FFMA.RM R15, R26, R9, 12582913 ;  /* 0x4b4000011a0f7423 */ /* 0x000fe20000004009 */
[----:B------:R-:W-:Y:S02]  /*0ec0*/  FFMA.SAT R26, R10, R11, 0.5 ;  /* 0x3f0000000a1a7423 */ /* 0x000fe4000000200b */
[----:B------:R-:W-:Y:S01]  /*0ed0*/  MUFU.EX2 R16, R16 ;  /* 0x0000001000107308 */ /* 0x000fe20000000800 */
[C---:B------:R-:W-:Y:S01]  /*0ee0*/  FADD R29, R15.reuse, -12583039 ;  /* 0xcb40007f0f1d7421 */ /* 0x040fe20000000000 */
[----:B-1----:R-:W-:Y:S01]  /*0ef0*/  FMUL R6, R6, R27 ;  /* 0x0000001b06067220 */ /* 0x002fe20000400000 */
[----:B------:R-:W-:Y:S02]  /*0f00*/  SHF.L.U32 R15, R15, 0x17, RZ ;  /* 0x000000170f0f7819 */ /* 0x000fe400000006ff */
[----:B------:R-:W-:-:S03]  /*0f10*/  FFMA R29, R18, 1.4426950216293334961, -R29 ;  /* 0x3fb8aa3b121d7823 */ /* 0x000fc6000000081d */
[----:B------:R-:W-:Y:S01]  /*0f20*/  MUFU.EX2 R19, R19 ;  /* 0x0000001300137308 */ /* 0x000fe20000000800 */
[----:B------:R-:W-:Y:S01]  /*0f30*/  FFMA R29, R18, 1.925963033500011079e-08, R29 ;  /* 0x32a57060121d7823 */ /* 0x000fe2000000001d */
[----:B------:R-:W-:Y:S01]  /*0f40*/  FFMA.SAT R18, R8, R11, 0.5 ;  /* 0x3f00000008127423 */ /* 0x000fe2000000200b */
[----:B------:R-:W-:-:S03]  /*0f50*/  FFMA.RM R11, R26, R9, 12582913 ;  /* 0x4b4000011a0b7423 */ /* 0x000fc60000004009 */
[----:B------:R-:W-:Y:S02]  /*0f60*/  FFMA.RM R18, R18, R9, 12582913 ;  /* 0x4b40000112127423 */ /* 0x000fe40000004009 */
[----:B------:R-:W-:Y:S02]  /*0f70*/  MUFU.EX2 R26, R29 ;  /* 0x0000001d001a7308 */ /* 0x000fe40000000800 */
        /* <DEDUP_REMOVED lines=11> */
[----:B------:R-:W3:Y:S03]  /*1030*/  MUFU.EX2 R28, R28 ;  /* 0x0000001c001c7308 */ /* 0x000ee60000000800 */
[----:B------:R-:W-:-:S04]  /*1040*/  FADD R8, R9, R2 ;  /* 0x0000000209087221 */ /* 0x000fc80000000000 */
[----:B------:R-:W-:Y:S01]  /*1050*/  FADD R9, R8, R3 ;  /* 0x0000000308097221 */ /* 0x000fe20000000000 */
[----:B--2---:R-:W-:Y:S01]  /*1060*/  FMUL R8, R12, R17 ;  /* 0x000000110c087220 */ /* 0x004fe20000400000 */
[----:B-1----:R-:W-:Y:S02]  /*1070*/  FMUL R18, R18, R27 ;  /* 0x0000001b12127220 */ /* 0x002fe40000400000 */
[----:B------:R-:W-:Y:S01]  /*1080*/  FADD R10, R9, R4 ;  /* 0x00000004090a7221 */ /* 0x000fe20000000000 */
[----:B------:R-:W-:-:S03]  /*1090*/  SHF.L.U32 R9, R13, 0x17, RZ ;  /* 0x000000170d097819 */ /* 0x000fc600000006ff */
[----:B------:R-:W-:Y:S02]  /*10a0*/  FADD R13, R10, R5 ;  /* 0x000000050a0d7221 */ /* 0x000fe40000000000 */
[----:B------:R-:W-:Y:S01]  /*10b0*/  FMUL R9, R9, R16 ;  /* 0x0000001009097220 */ /* 0x000fe20000400000 */
[----:B------:R-:W-:Y:S01]  /*10c0*/  FMUL R16, R14, R19 ;  /* 0x000000130e107220 */ /* 0x000fe20000400000 */
[----:B------:R-:W-:Y:S01]  /*10d0*/  FADD R13, R13, R6 ;  /* 0x000000060d0d7221 */ /* 0x000fe20000000000 */
[----:B---3--:R-:W-:-:S03]  /*10e0*/  FMUL R17, R11, R28 ;  /* 0x0000001c0b117220 */ /* 0x008fc60000400000 */
[----:B------:R-:W-:-:S04]  /*10f0*/  FADD R10, R13, R8 ;  /* 0x000000080d0a7221 */ /* 0x000fc80000000000 */
[----:B------:R-:W-:Y:S01]  /*1100*/  FADD R13, R10, R9 ;  /* 0x000000090a0d7221 */ /* 0x000fe20000000000 */
[----:B------:R-:W-:-:S03]  /*1110*/  FMUL R10, R15, R26 ;  /* 0x0000001a0f0a7220 */ /* 0x000fc60000400000 */
        /* <DEDUP_REMOVED lines=13> */
.L_x_32105:
        /* <DEDUP_REMOVED lines=12> */
[----:B01----:R-:W-:Y:S05]  /*12b0*/  CALL.REL.NOINC `($__internal_515_$__cuda_sm3x_div_rn_noftz_f32_slowpath) ;  /* 0x0000001800bc7944 */ /* 0x003fea0003c00000 */
[----:B------:R-:W-:-:S07]  /*12c0*/  MOV R11, R7 ;  /* 0x00000007000b7202 */ /* 0x000fce0000000f00 */
.L_x_32068:
[----:B------:R-:W-:Y:S05]  /*12d0*/  BSYNC.RECONVERGENT B2 ;  /* 0x0000000000027941 */ /* 0x000fea0003800200 */
.L_x_32067:
        /* <DEDUP_REMOVED lines=12> */
[----:B01----:R-:W-:Y:S05]  /*13a0*/  CALL.REL.NOINC `($__internal_515_$__cuda_sm3x_div_rn_noftz_f32_slowpath) ;  /* 0x0000001800807944 */ /* 0x003fea0003c00000 */
[----:B------:R-:W-:-:S07]  /*13b0*/  MOV R14, R7 ;  /* 0x00000007000e7202 */ /* 0x000fce0000000f00 */
.L_x_32070:
[----:B------:R-:W-:Y:S05]  /*13c0*/  BSYNC.RECONVERGENT B2 ;  /* 0x0000000000027941 */ /* 0x000fea0003800200 */
.L_x_32069:
        /* <DEDUP_REMOVED lines=14> */
.L_x_32072:
[----:B------:R-:W-:Y:S05]  /*14b0*/  BSYNC.RECONVERGENT B2 ;  /* 0x0000000000027941 */ /* 0x000fea0003800200 */
.L_x_32071:
        /* <DEDUP_REMOVED lines=14> */
.L_x_32074:
[----:B------:R-:W-:Y:S05]  /*15a0*/  BSYNC.RECONVERGENT B2 ;  /* 0x0000000000027941 */ /* 0x000fea0003800200 */
.L_x_32073:
        /* <DEDUP_REMOVED lines=14> */
.L_x_32076:
[----:B------:R-:W-:Y:S05]  /*1690*/  BSYNC.RECONVERGENT B2 ;  /* 0x0000000000027941 */ /* 0x000fea0003800200 */
.L_x_32075:
        /* <DEDUP_REMOVED lines=14> */
.L_x_32078:
[----:B------:R-:W-:Y:S05]  /*1780*/  BSYNC.RECONVERGENT B2 ;  /* 0x0000000000027941 */ /* 0x000fea0003800200 */
.L_x_32077:
        /* <DEDUP_REMOVED lines=14> */
.L_x_32080:
[----:B------:R-:W-:Y:S05]  /*1870*/  BSYNC.RECONVERGENT B2 ;  /* 0x0000000000027941 */ /* 0x000fea0003800200 */
.L_x_32079:
        /* <DEDUP_REMOVED lines=14> */
.L_x_32082:
[----:B------:R-:W-:Y:S05]  /*1960*/  BSYNC.RECONVERGENT B2 ;  /* 0x0000000000027941 */ /* 0x000fea0003800200 */
.L_x_32081:
        /* <DEDUP_REMOVED lines=14> */
.L_x_32084:
[----:B------:R-:W-:Y:S05]  /*1a50*/  BSYNC.RECONVERGENT B2 ;  /* 0x0000000000027941 */ /* 0x000fea0003800200 */
.L_x_32083:
        /* <DEDUP_REMOVED lines=14> */
.L_x_32086:
[----:B------:R-:W-:Y:S05]  /*1b40*/  BSYNC.RECONVERGENT B2 ;  /* 0x0000000000027941 */ /* 0x000fea0003800200 */
.L_x_32085:
        /* <DEDUP_REMOVED lines=14> */
.L_x_32088:
[----:B------:R-:W-:Y:S05]  /*1c30*/  BSYNC.RECONVERGENT B2 ;  /* 0x0000000000027941 */ /* 0x000fea0003800200 */
.L_x_32087:
        /* <DEDUP_REMOVED lines=14> */
.L_x_32090:
[----:B------:R-:W-:Y:S05]  /*1d20*/  BSYNC.RECONVERGENT B2 ;  /* 0x0000000000027941 */ /* 0x000fea0003800200 */
.L_x_32089:
        /* <DEDUP_REMOVED lines=13> */
.L_x_32092:
[----:B------:R-:W-:Y:S05]  /*1e00*/  BSYNC.RECONVERGENT B2 ;  /* 0x0000000000027941 */ /* 0x000fea0003800200 */
.L_x_32091:
        /* <DEDUP_REMOVED lines=53> */
.L_x_32066:
[----:B------:R-:W-:Y:S01]  /*2160*/  BSSY B0, `(.L_x_32094) ;  /* 0x0000007000007945 */ /* 0x000fe20003800000 */
[----:B------:R-:W-:Y:S02]  /*2170*/  MOV R12, 0x10 ;  /* 0x00000010000c7802 */ /* 0x000fe40000000f00 */
[----:B------:R-:W-:Y:S02]  /*2180*/  MOV R11, 0x1f ;  /* 0x0000001f000b7802 */ /* 0x000fe40000000f00 */
[----:B------:R-:W-:-:S07]  /*2190*/  MOV R15, 0xffffffff ;  /* 0xffffffff000f7802 */ /* 0x000fce0000000f00 */
[----:B0-----:R-:W-:Y:S05]  /*21a0*/  WARPSYNC.COLLECTIVE R15, `(.L_x_32095) ;  /* 0x000000000f087348 */ /* 0x001fea0003c00000 */
[----:B------:R1:W2:Y:S02]  /*21b0*/  SHFL.BFLY P6, R14, R13, R12, R11 ;  /* 0x0c00000c0d0e7389 */ /* 0x0002a400000c000b */
[----:B012---:R-:W-:Y:S05]  /*21c0*/  ENDCOLLECTIVE ;  /* 0x000000000000791b */ /* 0x007fea0003800000 */
.L_x_32095:
[----:B------:R-:W-:Y:S05]  /*21d0*/  BSYNC B0 ;  /* 0x0000000000007941 */ /* 0x000fea0003800000 */
.L_x_32094:
[----:B------:R-:W-:Y:S01]  /*21e0*/  HFMA2 R11, -RZ, RZ, 0, 1.847743988037109375e-06 ;  /* 0x0000001fff0b7431 */ /* 0x000fe200000001ff */
[----:B------:R-:W-:Y:S02]  /*21f0*/  FMNMX R13, R13, R14, !PT ;  /* 0x0000000e0d0d7209 */ /* 0x000fe40007800000 */
[----:B------:R-:W-:Y:S02]  /*2200*/  MOV R12, 0x8 ;  /* 0x00000008000c7802 */ /* 0x000fe40000000f00 */
[----:B------:R-:W-:-:S07]  /*2210*/  MOV R15, 0xffffffff ;  /* 0xffffffff000f7802 */ /* 0x000fce0000000f00 */
[----:B------:R-:W-:Y:S05]  /*2220*/  WARPSYNC.COLLECTIVE R15, `(.L_x_32096) ;  /* 0x000000000f087348 */ /* 0x000fea0003c00000 */
[----:B------:R0:W1:Y:S02]  /*2230*/  SHFL.BFLY P6, R14, R13, R12, R11 ;  /* 0x0c00000c0d0e7389 */ /* 0x00006400000c000b */
[----:B01----:R-:W-:Y:S05]  /*2240*/  ENDCOLLECTIVE ;  /* 0x000000000000791b */ /* 0x003fea0003800000 */
.L_x_32096:
[----:B------:R-:W-:Y:S01]  /*2250*/  HFMA2 R12, -RZ, RZ, 0, 2.384185791015625e-07 ;  /* 0x00000004ff0c7431 */ /* 0x000fe200000001ff */
[----:B------:R-:W-:-:S04]  /*2260*/  FMNMX R0, R13, R14, !PT ;  /* 0x0000000e0d007209 */ /* 0x000fc80007800000 */
[----:B------:R-:W-:-:S07]  /*2270*/  MOV R13, R0 ;  /* 0x00000000000d7202 */ /* 0x000fce0000000f00 */
[----:B------:R-:W-:Y:S05]  /*2280*/  WARPSYNC.COLLECTIVE R15, `(.L_x_32097) ;  /* 0x000000000f087348 */ /* 0x000fea0003c00000 */
[----:B------:R0:W1:Y:S02]  /*2290*/  SHFL.BFLY P6, R14, R13, R12, R11 ;  /* 0x0c00000c0d0e7389 */ /* 0x00006400000c000b */
[----:B01----:R-:W-:Y:S05]  /*22a0*/  ENDCOLLECTIVE ;  /* 0x000000000000791b */ /* 0x003fea0003800000 */
.L_x_32097:
[----:B------:R-:W-:Y:S01]  /*22b0*/  HFMA2 R12, -RZ, RZ, 0, 1.1920928955078125e-07 ;  /* 0x00000002ff0c7431 */ /* 0x000fe200000001ff */
[----:B------:R-:W-:-:S04]  /*22c0*/  FMNMX R2, R0, R14, !PT ;  /* 0x0000000e00027209 */ /* 0x000fc80007800000 */
[----:B------:R-:W-:-:S07]  /*22d0*/  MOV R13, R2 ;  /* 0x00000002000d7202 */ /* 0x000fce0000000f00 */
[----:B------:R-:W-:Y:S05]  /*22e0*/  WARPSYNC.COLLECTIVE R15, `(.L_x_32098) ;  /* 0x000000000f087348 */ /* 0x000fea0003c00000 */
[----:B------:R0:W1:Y:S02]  /*22f0*/  SHFL.BFLY P6, R14, R13, R12, R11 ;  /* 0x0c00000c0d0e7389 */ /* 0x00006400000c000b */
[----:B01----:R-:W-:Y:S05]  /*2300*/  ENDCOLLECTIVE ;  /* 0x000000000000791b */ /* 0x003fea0003800000 */
.L_x_32098:
[----:B------:R-:W-:Y:S01]  /*2310*/  HFMA2 R12, -RZ, RZ, 0, 5.9604644775390625e-08 ;  /* 0x00000001ff0c7431 */ /* 0x000fe200000001ff */
[----:B------:R-:W-:-:S04]  /*2320*/  FMNMX R3, R2, R14, !PT ;  /* 0x0000000e02037209 */ /* 0x000fc80007800000 */
[----:B------:R-:W-:-:S07]  /*2330*/  MOV R13, R3 ;  /* 0x00000003000d7202 */ /* 0x000fce0000000f00 */
[----:B------:R-:W-:Y:S05]  /*2340*/  WARPSYNC.COLLECTIVE R15, `(.L_x_32099) ;  /* 0x000000000f087348 */ /* 0x000fea0003c00000 */
[----:B------:R0:W1:Y:S02]  /*2350*/  SHFL.BFLY P6, R14, R13, R12, R11 ;  /* 0x0c00000c0d0e7389 */ /* 0x00006400000c000b */
[----:B01----:R-:W-:Y:S05]  /*2360*/  ENDCOLLECTIVE ;  /* 0x000000000000791b */ /* 0x003fea0003800000 */
.L_x_32099:
[----:B------:R-:W-:Y:S01]  /*2370*/  HFMA2 R12, -RZ, RZ, 3.7421875, 0 ;  /* 0x437c0000ff0c7431 */ /* 0x000fe200000001ff */
        /* <DEDUP_REMOVED lines=90> */
[----:B------:R-:W-:Y:S01]  /*2920*/  SHF.L.U32 R16, R27, 0x17, RZ ;  /* 0x000000171b107819 */ /* 0x000fe200000006ff */
[----:B--2---:R-:W-:Y:S01]  /*2930*/  FMUL R9, R9, R10 ;  /* 0x0000000a09097220 */ /* 0x004fe20000400000 */
[----:B------:R-:W-:Y:S01]  /*2940*/  FADD R10, R27, -12583039 ;  /* 0xcb40007f1b0a7421 */ /* 0x000fe20000000000 */
[----:B------:R-:W-:-:S03]  /*2950*/  FADD R27, R15, -12583039 ;  /* 0xcb40007f0f1b7421 */ /* 0x000fc60000000000 */
[----:B------:R-:W-:Y:S01]  /*2960*/  FFMA R10, R17, 1.4426950216293334961, -R10 ;  /* 0x3fb8aa3b110a7823 */ /* 0x000fe2000000080a */
[----:B------:R-:W-:-:S03]  /*2970*/  FFMA R27, R18, 1.4426950216293334961, -R27 ;  /* 0x3fb8aa3b121b7823 */ /* 0x000fc6000000081b */
[----:B------:R-:W-:Y:S01]  /*2980*/  FFMA R17, R17, 1.925963033500011079e-08, R10 ;  /* 0x32a5706011117823 */ /* 0x000fe2000000000a */
[----:B------:R-:W-:Y:S01]  /*2990*/  SHF.L.U32 R10, R15, 0x17, RZ ;  /* 0x000000170f0a7819 */ /* 0x000fe200000006ff */
[-C--:B------:R-:W-:Y:S01]  /*29a0*/  FFMA.SAT R15, R19, R13.reuse, 0.5 ;  /* 0x3f000000130f7423 */ /* 0x080fe2000000200d */
[----:B------:R-:W-:Y:S01]  /*29b0*/  FFMA.SAT R13, R11, R13, 0.5 ;  /* 0x3f0000000b0d7423 */ /* 0x000fe2000000200d */
[----:B------:R-:W-:Y:S02]  /*29c0*/  FFMA R27, R18, 1.925963033500011079e-08, R27 ;  /* 0x32a57060121b7823 */ /* 0x000fe4000000001b */
[-C--:B------:R-:W-:Y:S01]  /*29d0*/  FFMA.RM R15, R15, R12.reuse, 12582913 ;  /* 0x4b4000010f0f7423 */ /* 0x080fe2000000400c */
[----:B------:R-:W-:Y:S01]  /*29e0*/  FFMA.RM R13, R13, R12, 12582913 ;  /* 0x4b4000010d0d7423 */ /* 0x000fe2000000400c */
[----:B------:R-:W0:Y:S02]  /*29f0*/  MUFU.EX2 R17, R17 ;  /* 0x0000001100117308 */ /* 0x000e240000000800 */
[----:B------:R-:W-:Y:S01]  /*2a00*/  FADD R12, R15, -12583039 ;  /* 0xcb40007f0f0c7421 */ /* 0x000fe20000000000 */
[----:B------:R-:W-:Y:S01]  /*2a10*/  FADD R14, R13, -12583039 ;  /* 0xcb40007f0d0e7421 */ /* 0x000fe20000000000 */
[----:B------:R-:W-:-:S02]  /*2a20*/  SHF.L.U32 R15, R15, 0x17, RZ ;  /* 0x000000170f0f7819 */ /* 0x000fc400000006ff */
[----:B------:R-:W-:Y:S01]  /*2a30*/  FFMA R12, R19, 1.4426950216293334961, -R12 ;  /* 0x3fb8aa3b130c7823 */ /* 0x000fe2000000080c */
[----:B------:R-:W-:Y:S01]  /*2a40*/  FFMA R14, R11, 1.4426950216293334961, -R14 ;  /* 0x3fb8aa3b0b0e7823 */ /* 0x000fe2000000080e */
[----:B------:R-:W1:Y:S01]  /*2a50*/  MUFU.EX2 R27, R27 ;  /* 0x0000001b001b7308 */ /* 0x000e620000000800 */
[----:B------:R-:W-:Y:S01]  /*2a60*/  SHF.L.U32 R13, R13, 0x17, RZ ;  /* 0x000000170d0d7819 */ /* 0x000fe200000006ff */
[----:B------:R-:W-:Y:S01]  /*2a70*/  FFMA R12, R19, 1.925963033500011079e-08, R12 ;  /* 0x32a57060130c7823 */ /* 0x000fe2000000000c */
[----:B------:R-:W-:Y:S01]  /*2a80*/  FFMA R14, R11, 1.925963033500011079e-08, R14 ;  /* 0x32a570600b0e7823 */ /* 0x000fe2000000000e */
[----:B------:R-:W-:-:S04]  /*2a90*/  FADD R11, RZ, R7 ;  /* 0x00000007ff0b7221 */ /* 0x000fc80000000000 */
[----:B------:R-:W2:Y:S01]  /*2aa0*/  MUFU.EX2 R12, R12 ;  /* 0x0000000c000c7308 */ /* 0x000ea20000000800 */
[----:B------:R-:W-:Y:S01]  /*2ab0*/  FADD R11, R11, R0 ;  /* 0x000000000b0b7221 */ /* 0x000fe20000000000 */
[----:B0-----:R-:W-:-:S06]  /*2ac0*/  FMUL R16, R16, R17 ;  /* 0x0000001110107220 */ /* 0x001fcc0000400000 */
[----:B------:R-:W0:Y:S01]  /*2ad0*/  MUFU.EX2 R14, R14 ;  /* 0x0000000e000e7308 */ /* 0x000e220000000800 */
[----:B-1----:R-:W-:Y:S01]  /*2ae0*/  FMUL R10, R10, R27 ;  /* 0x0000001b0a0a7220 */ /* 0x002fe20000400000 */
[----:B--2---:R-:W-:Y:S01]  /*2af0*/  FMUL R18, R15, R12 ;  /* 0x0000000c0f127220 */ /* 0x004fe20000400000 */
[----:B------:R-:W-:Y:S01]  /*2b00*/  FADD R12, R11, R2 ;  /* 0x000000020b0c7221 */ /* 0x000fe20000000000 */
[----:B------:R-:W-:-:S03]  /*2b10*/  MOV R15, 0xffffffff ;  /* 0xffffffff000f7802 */ /* 0x000fc60000000f00 */
        /* <DEDUP_REMOVED lines=16> */
.L_x_32100:
[----:B------:R-:W-:Y:S02]  /*2c20*/  HFMA2 R12, -RZ, RZ, 0, 4.76837158203125e-07 ;  /* 0x00000008ff0c7431 */ /* 0x000fe400000001ff */
[----:B------:R-:W-:-:S05]  /*2c30*/  FADD R19, R13, R14 ;  /* 0x0000000e0d137221 */ /* 0x000fca0000000000 */
[----:B------:R-:W-:-:S07]  /*2c40*/  MOV R13, R19 ;  /* 0x00000013000d7202 */ /* 0x000fce0000000f00 */
[----:B------:R-:W-:Y:S05]  /*2c50*/  WARPSYNC.COLLECTIVE R15, `(.L_x_32101) ;  /* 0x000000000f087348 */ /* 0x000fea0003c00000 */
[----:B------:R0:W1:Y:S02]  /*2c60*/  SHFL.BFLY P6, R14, R13, R12, R11 ;  /* 0x0c00000c0d0e7389 */ /* 0x00006400000c000b */
[----:B01----:R-:W-:Y:S05]  /*2c70*/  ENDCOLLECTIVE ;  /* 0x000000000000791b */ /* 0x003fea0003800000 */
.L_x_32101:
[----:B------:R-:W-:Y:S02]  /*2c80*/  HFMA2 R12, -RZ, RZ, 0, 2.384185791015625e-07 ;  /* 0x00000004ff0c7431 */ /* 0x000fe400000001ff */
[----:B------:R-:W-:-:S05]  /*2c90*/  FADD R26, R19, R14 ;  /* 0x0000000e131a7221 */ /* 0x000fca0000000000 */
[----:B------:R-:W-:-:S07]  /*2ca0*/  MOV R13, R26 ;  /* 0x0000001a000d7202 */ /* 0x000fce0000000f00 */
[----:B------:R-:W-:Y:S05]  /*2cb0*/  WARPSYNC.COLLECTIVE R15, `(.L_x_32102) ;  /* 0x000000000f087348 */ /* 0x000fea0003c00000 */
[----:B------:R0:W1:Y:S02]  /*2cc0*/  SHFL.BFLY P6, R14, R13, R12, R11 ;  /* 0x0c00000c0d0e7389 */ /* 0x00006400000c000b */
[----:B01----:R-:W-:Y:S05]  /*2cd0*/  ENDCOLLECTIVE ;  /* 0x000000000000791b */ /* 0x003fea0003800000 */
.L_x_32102:
[----:B------:R-:W-:Y:S02]  /*2ce0*/  HFMA2 R12, -RZ, RZ, 0, 1.1920928955078125e-07 ;  /* 0x00000002ff0c7431 */ /* 0x000fe400000001ff */
[----:B------:R-:W-:-:S05]  /*2cf0*/  FADD R27, R26, R14 ;  /* 0x0000000e1a1b7221 */ /* 0x000fca0000000000 */
[----:B------:R-:W-:-:S07]  /*2d00*/  MOV R13, R27 ;  /* 0x0000001b000d7202 */ /* 0x000fce0000000f00 */
[----:B------:R-:W-:Y:S05]  /*2d10*/  WARPSYNC.COLLECTIVE R15, `(.L_x_32103) ;  /* 0x000000000f087348 */ /* 0x000fea0003c00000 */
[----:B------:R0:W1:Y:S02]  /*2d20*/  SHFL.BFLY P6, R14, R13, R12, R11 ;  /* 0x0c00000c0d0e7389 */ /* 0x00006400000c000b */
[----:B01----:R-:W-:Y:S05]  /*2d30*/  ENDCOLLECTIVE ;  /* 0x000000000000791b */ /* 0x003fea0003800000 */
.L_x_32103:
[----:B------:R-:W-:Y:S02]  /*2d40*/  HFMA2 R12, -RZ, RZ, 0, 5.9604644775390625e-08 ;  /* 0x00000001ff0c7431 */ /* 0x000fe400000001ff */
[----:B------:R-:W-:-:S05]  /*2d50*/  FADD R28, R27, R14 ;  /* 0x0000000e1b1c7221 */ /* 0x000fca0000000000 */
[----:B------:R-:W-:-:S07]  /*2d60*/  MOV R13, R28 ;  /* 0x0000001c000d7202 */ /* 0x000fce0000000f00 */
[----:B------:R-:W-:Y:S05]  /*2d70*/  WARPSYNC.COLLECTIVE R15, `(.L_x_32104) ;  /* 0x000000000f087348 */ /* 0x000fea0003c00000 */
[----:B------:R0:W1:Y:S02]  /*2d80*/  SHFL.BFLY P6, R14, R13, R12, R11 ;  /* 0x0c00000c0d0e7389 */ /* 0x00006400000c000b */
[----:B01----:R-:W-:Y:S05]  /*2d90*/  ENDCOLLECTIVE ;  /* 0x000000000000791b */ /* 0x003fea0003800000 */
.L_x_32104:
[----:B------:R-:W-:Y:S05]  /*2da0*/  BRA `(.L_x_32105) ;  /* 0xffffffe400107947 */ /* 0x000fea000383ffff */
        .weak           $__internal_515_$__cuda_sm3x_div_rn_noftz_f32_slowpath
        .type           $__internal_515_$__cuda_sm3x_div_rn_noftz_f32_slowpath,@function
        .size           $__internal_515_$__cuda_sm3x_div_rn_noftz_f32_slowpath,(.L_x_37892 - $__internal_515_$__cuda_sm3x_div_rn_noftz_f32_slowpath)
$__internal_515_$__cuda_sm3x_div_rn_noftz_f32_slowpath:
        /* <DEDUP_REMOVED lines=34> */
.L_x_32107:
        /* <DEDUP_REMOVED lines=51> */
.L_x_32114:
[----:B------:R-:W-:-:S04]  /*3300*/  LOP3.LUT R7, R7, 0x80000000, RZ, 0xc0, !PT ;  /* 0x8000000007077812 */ /* 0x000fc800078ec0ff */
[----:B------:R-:W-:Y:S01]  /*3310*/  LOP3.LUT R7, R7, 0x7f800000, RZ, 0xfc, !PT ;  /* 0x7f80000007077812 */ /* 0x000fe200078efcff */
[----:B------:R-:W-:Y:S06]  /*3320*/  BRA `(.L_x_32115) ;  /* 0x0000000000047947 */ /* 0x000fec0003800000 */
.L_x_32113:
[----:B------:R-:W-:-:S07]  /*3330*/  LEA R7, R32, R7, 0x17 ;  /* 0x0000000720077211 */ /* 0x000fce00078eb8ff */
.L_x_32115:
[----:B------:R-:W-:Y:S05]  /*3340*/  BSYNC.RECONVERGENT B1 ;  /* 0x0000000000017941 */ /* 0x000fea0003800200 */
.L_x_32112:
[----:B------:R-:W-:Y:S05]  /*3350*/  BRA `(.L_x_32116) ;  /* 0x0000000000207947 */ /* 0x000fea0003800000 */
.L_x_32111:
[----:B------:R-:W-:-:S04]  /*3360*/  LOP3.LUT R7, R12, 0x80000000, R7, 0x48, !PT ;  /* 0x800000000c077812 */ /* 0x000fc800078e4807 */
[----:B------:R-:W-:Y:S01]  /*3370*/  LOP3.LUT R7, R7, 0x7f800000, RZ, 0xfc, !PT ;  /* 0x7f80000007077812 */ /* 0x000fe200078efcff */
[----:B------:R-:W-:Y:S06]  /*3380*/  BRA `(.L_x_32116) ;  /* 0x0000000000147947 */ /* 0x000fec0003800000 */
.L_x_32110:
[----:B------:R-:W-:Y:S01]  /*3390*/  LOP3.LUT R7, R12, 0x80000000, R7, 0x48, !PT ;  /* 0x800000000c077812 */ /* 0x000fe200078e4807 */
[----:B------:R-:W-:Y:S06]  /*33a0*/  BRA `(.L_x_32116) ;  /* 0x00000000000c7947 */ /* 0x000fec0003800000 */
.L_x_32109:
[----:B------:R-:W0:Y:S01]  /*33b0*/  MUFU.RSQ R7, -QNAN ;  /* 0xffc0000000077908 */ /* 0x000e220000001400 */
[----:B------:R-:W-:Y:S05]  /*33c0*/  BRA `(.L_x_32116) ;  /* 0x0000000000047947 */ /* 0x000fea0003800000 */
.L_x_32108:
[----:B------:R-:W-:-:S07]  /*33d0*/  FADD.FTZ R7, R7, R12 ;  /* 0x0000000c07077221 */ /* 0x000fce0000010000 */
.L_x_32116:
[----:B------:R-:W-:Y:S05]  /*33e0*/  BSYNC.RECONVERGENT B0 ;  /* 0x0000000000007941 */ /* 0x000fea0003800200 */
.L_x_32106:
[----:B------:R-:W-:Y:S01]  /*33f0*/  HFMA2 R13, -RZ, RZ, 0, 0 ;  /* 0x00000000ff0d7431 */ /* 0x000fe200000001ff */
[----:B------:R-:W-:-:S04]  /*3400*/  MOV R12, R26 ;  /* 0x0000001a000c7202 */ /* 0x000fc80000000f00 */
[----:B0-----:R-:W-:Y:S05]  /*3410*/  RET.REL.NODEC R12 `(_Z15SoftmaxWarpImplI24ElementwiseScaleMaskLoadIffbE11DirectStoreIffEfLi1ELi13ELi32ELi1ELb0EL9Algorithm0EEvT_T0_ll) ;  /* 0xffffffc80cf87950 */ /* 0x001fea0003c3ffff */
.L_x_32117:
        /* <DEDUP_REMOVED lines=14> */
.L_x_37892:


//--------------------- .text._Z15SoftmaxWarpImplI24ElementwiseScaleMaskLoadIffbE11DirectStoreIffEfLi1ELi12ELi32ELi1ELb1EL9Algorithm0EEvT_T0_ll --------------------------
	.section	.text._Z15SoftmaxWarpImplI24ElementwiseScaleMaskLoadIffbE11DirectStoreIffEfLi1ELi12ELi32ELi1ELb1EL9Algorithm0EEvT_T0_ll,"ax",@progbits
	.align	128
        .global         _Z15SoftmaxWarpImplI24ElementwiseScaleMaskLoadIffbE11DirectStoreIffEfLi1ELi12ELi32ELi1ELb1EL9Algorithm0EEvT_T0_ll
        .type           _Z15SoftmaxWarpImplI24ElementwiseScaleMaskLoadIffbE11DirectStoreIffEfLi1ELi12ELi32ELi1ELb1EL9Algorithm0EEvT_T0_ll,@function
        .size           _Z15SoftmaxWarpImplI24ElementwiseScaleMaskLoadIffbE11DirectStoreIffEfLi1ELi12ELi32ELi1ELb1EL9Algorithm0EEvT_T0_ll,(.L_x_37893 - _Z15SoftmaxWarpImplI24ElementwiseScaleMaskLoadIffbE11DirectStoreIffEfLi1ELi12ELi32ELi1ELb1EL9Algorithm0EEvT_T0_ll)
        .other          _Z15SoftmaxWarpImplI24ElementwiseScaleMaskLoadIffbE11DirectStoreIffEfLi1ELi12ELi32ELi1ELb1EL9Algorithm0EEvT_T0_ll,@"STO_CUDA_ENTRY STV_DEFAULT"
_Z15SoftmaxWarpImplI24ElementwiseScaleMaskLoadIffbE11DirectStoreIffEfLi1ELi12ELi32ELi1ELb1EL9Algorithm0EEvT_T0_ll:
.text._Z15SoftmaxWarpImplI24ElementwiseScaleMaskLoadIffbE11DirectStoreIffEfLi1ELi12ELi32ELi1ELb1EL9Algorithm0EEvT_T0_ll:
        /* <DEDUP_REMOVED lines=26> */
.L_x_32118:
        /* <DEDUP_REMOVED lines=24> */
[----:B------:R-:W-:-:S07]  /*0320*/  IADD3 R24, PT, PT, R22, 0xc0, RZ ;  /* 0x000000c016187810 */ /* 0x000fce0007ffe0ff */
.L_x_32145:
[----:B------:R-:W-:Y:S01]  /*0330*/  ISETP.GE.U32.AND P0, PT, R22, UR44, PT ;  /* 0x0000002c16007c0c */ /* 0x000fe2000bf06070 */
[----:B------:R-:W-:Y:S01]  /*0340*/  HFMA2 R3, -RZ, RZ, 0, 0 ;  /* 0x00000000ff037431 */ /* 0x000fe200000001ff */
[----:B------:R-:W-:Y:S01]  /*0350*/  MOV R2, R22 ;  /* 0x0000001600027202 */ /* 0x000fe20000000f00 */
[----:B------:R-:W-:Y:S01]  /*0360*/  IMAD R0, R23, UR48, RZ ;  /* 0x0000003017007c24 */ /* 0x000fe2000f8e02ff */
[----:B------:R-:W-:Y:S02]  /*0370*/  ISETP.GE.AND.EX P0, PT, RZ, UR45, PT, P0 ;  /* 0x0000002dff007c0c */ /* 0x000fe4000bf06300 */
[----:B------:R-:W-:-:S04]  /*0380*/  ISETP.GE.U32.AND P4, PT, R35, UR44, PT ;  /* 0x0000002c23007c0c */ /* 0x000fc8000bf86070 */
[----:B------:R-:W-:Y:S01]  /*0390*/  ISETP.GE.AND.EX P4, PT, RZ, UR45, PT, P4 ;  /* 0x0000002dff007c0c */ /* 0x000fe2000bf86340 */
[----:B--2---:R-:W-:-:S04]  /*03a0*/  IMAD.WIDE.U32 R4, R25, UR48, R2 ;  /* 0x0000003019047c25 */ /* 0x004fc8000f8e0002 */
        /* <DEDUP_REMOVED lines=24> */
[C---:B------:R-:W-:Y:S02]  /*0530*/  @!P5 R2UR UR6, R20.reuse ;  /* 0x000000001406d2ca */ /* 0x040fe400000e0000 */
[C---:B------:R-:W-:Y:S01]  /*0540*/  @!P5 R2UR UR7, R21.reuse ;  /* 0x000000001507d2ca */ /* 0x040fe200000e0000 */
[----:B------:R-:W4:Y:S01]  /*0550*/  @!P6 LDC R37, c[0x0][0x39c] ;  /* 0x0000e700ff25eb82 */ /* 0x000f220000000800 */
[----:B------:R-:W-:Y:S02]  /*0560*/  @!P5 R2UR UR4, R20 ;  /* 0x000000001404d2ca */ /* 0x000fe400000e0000 */
[----:B------:R-:W-:-:S09]  /*0570*/  @!P5 R2UR UR5, R21 ;  /* 0x000000001505d2ca */ /* 0x000fd200000e0000 */
[----:B------:R-:W5:Y:S01]  /*0580*/  @!P5 LDG.E.U8 R7, desc[UR6][R10.64+0x40] ;  /* 0x000040060a07d981 */ /* 0x000f62000c1e1100 */
[C---:B------:R-:W-:Y:S02]  /*0590*/  @!P6 R2UR UR6, R20.reuse ;  /* 0x000000001406e2ca */ /* 0x040fe400000e0000 */
[C---:B------:R-:W-:Y:S01]  /*05a0*/  @!P6 R2UR UR7, R21.reuse ;  /* 0x000000001507e2ca */ /* 0x040fe200000e0000 */
[----:B------:R-:W4:Y:S01]  /*05b0*/  @!P5 LDG.E R6, desc[UR4][R2.64+0x100] ;  /* 0x000100040206d981 */ /* 0x000f22000c1e1900 */
[----:B------:R-:W-:Y:S02]  /*05c0*/  @!P6 R2UR UR4, R20 ;  /* 0x000000001404e2ca */ /* 0x000fe400000e0000 */
[----:B------:R-:W-:Y:S02]  /*05d0*/  @!P6 R2UR UR5, R21 ;  /* 0x000000001505e2ca */ /* 0x000fe400000e0000 */
[----:B------:R-:W-:-:S04]  /*05e0*/  ISETP.GE.U32.AND P3, PT, R32, UR44, PT ;  /* 0x0000002c20007c0c */ /* 0x000fc8000bf66070 */
[----:B------:R-:W-:-:S03]  /*05f0*/  ISETP.GE.AND.EX P3, PT, RZ, UR45, PT, P3 ;  /* 0x0000002dff007c0c */ /* 0x000fc6000bf66330 */
[----:B------:R-:W4:Y:S01]  /*0600*/  @!P6 LDG.E.U8 R9, desc[UR6][R10.64+0x60] ;  /* 0x000060060a09e981 */ /* 0x000f22000c1e1100 */
[----:B------:R-:W-:-:S03]  /*0610*/  ISETP.GE.U32.AND P1, PT, R31, UR44, PT ;  /* 0x0000002c1f007c0c */ /* 0x000fc6000bf26070 */
[----:B------:R-:W4:Y:S01]  /*0620*/  @!P6 LDG.E R8, desc[UR4][R2.64+0x180] ;  /* 0x000180040208e981 */ /* 0x000f22000c1e1900 */
[----:B------:R-:W-:-:S05]  /*0630*/  ISETP.GE.AND.EX P1, PT, RZ, UR45, PT, P1 ;  /* 0x0000002dff007c0c */ /* 0x000fca000bf26310 */
[C---:B------:R-:W-:Y:S02]  /*0640*/  @!P3 R2UR UR6, R20.reuse ;  /* 0x000000001406b2ca */ /* 0x040fe400000e0000 */
[C---:B------:R-:W-:Y:S02]  /*0650*/  @!P3 R2UR UR7, R21.reuse ;  /* 0x000000001507b2ca */ /* 0x040fe400000e0000 */
[C---:B------:R-:W-:Y:S02]  /*0660*/  @!P3 R2UR UR4, R20.reuse ;  /* 0x000000001404b2ca */ /* 0x040fe400000e0000 */
[C---:B------:R-:W-:Y:S02]  /*0670*/  @!P3 R2UR UR5, R21.reuse ;  /* 0x000000001505b2ca */ /* 0x040fe400000e0000 */
[----:B------:R-:W-:Y:S02]  /*0680*/  @!P1 R2UR UR8, R20 ;  /* 0x00000000140892ca */ /* 0x000fe400000e0000 */
[----:B------:R-:W-:-:S05]  /*0690*/  @!P1 R2UR UR9, R21 ;  /* 0x00000000150992ca */ /* 0x000fca00000e0000 */
[----:B------:R-:W4:Y:S01]  /*06a0*/  @!P3 LDG.E.U8 R14, desc[UR6][R10.64+0x80] ;  /* 0x000080060a0eb981 */ /* 0x000f22000c1e1100 */
[----:B------:R-:W-:Y:S02]  /*06b0*/  @!P1 R2UR UR6, R20 ;  /* 0x00000000140692ca */ /* 0x000fe400000e0000 */
[----:B------:R-:W-:-:S05]  /*06c0*/  @!P1 R2UR UR7, R21 ;  /* 0x00000000150792ca */ /* 0x000fca00000e0000 */
[----:B------:R-:W4:Y:S01]  /*06d0*/  @!P1 LDG.E.U8 R16, desc[UR8][R10.64+0xa0] ;  /* 0x0000a0080a109981 */ /* 0x000f22000c1e1100 */
[----:B--2---:R-:W-:-:S03]  /*06e0*/  ISETP.NE.OR P2, PT, R12, RZ, P0 ;  /* 0x000000ff0c00720c */ /* 0x004fc60000745670 */
[----:B------:R-:W2:Y:S01]  /*06f0*/  @!P3 LDG.E R12, desc[UR4][R2.64+0x200] ;  /* 0x00020004020cb981 */ /* 0x000ea2000c1e1900 */
[----:B0-----:R-:W-:-:S09]  /*0700*/  @!P0 FMUL R0, R0, R13 ;  /* 0x0000000d00008220 */ /* 0x001fd20000400000 */
[----:B------:R-:W0:Y:S01]  /*0710*/  @!P2 LDC R0, c[0x0][0x398] ;  /* 0x0000e600ff00ab82 */ /* 0x000e220000000800 */
[----:B---3--:R-:W-:-:S07]  /*0720*/  ISETP.NE.OR P2, PT, R5, RZ, P4 ;  /* 0x000000ff0500720c */ /* 0x008fce0002745670 */
[----:B------:R-:W4:Y:S01]  /*0730*/  @!P5 LDC R5, c[0x0][0x39c] ;  /* 0x0000e700ff05db82 */ /* 0x000f220000000800 */
[----:B-1----:R-:W-:Y:S02]  /*0740*/  @!P4 FMUL R4, R4, R15 ;  /* 0x0000000f0404c220 */ /* 0x002fe40000400000 */
[----:B------:R-:W3:Y:S05]  /*0750*/  @!P1 LDG.E R15, desc[UR6][R2.64+0x280] ;  /* 0x00028006020f9981 */ /* 0x000eea000c1e1900 */
        /* <DEDUP_REMOVED lines=16> */
[----:B------:R-:W-:Y:S01]  /*0860*/  @!P6 FMUL R8, R8, R37 ;  /* 0x000000250808e220 */ /* 0x000fe20000400000 */
[----:B------:R-:W2:Y:S01]  /*0870*/  @!P3 LDC R7, c[0x0][0x39c] ;  /* 0x0000e700ff07bb82 */ /* 0x000ea20000000800 */
[----:B------:R-:W-:-:S07]  /*0880*/  IMAD.MOV.U32 R49, RZ, RZ, -0x800000 ;  /* 0xff800000ff317424 */ /* 0x000fce00078e00ff */
[----:B------:R-:W3:Y:S08]  /*0890*/  @!P1 LDC R4, c[0x0][0x39c] ;  /* 0x0000e700ff049b82 */ /* 0x000ef00000000800 */
[----:B------:R-:W0:Y:S01]  /*08a0*/  @!P4 LDC R6, c[0x0][0x398] ;  /* 0x0000e600ff06cb82 */ /* 0x000e220000000800 */
[----:B------:R-:W-:-:S13]  /*08b0*/  ISETP.NE.OR P4, PT, R9, RZ, P6 ;  /* 0x000000ff0900720c */ /* 0x000fda0003785670 */
[----:B------:R-:W1:Y:S01]  /*08c0*/  @!P4 LDC R8, c[0x0][0x398] ;  /* 0x0000e600ff08cb82 */ /* 0x000e620000000800 */
[----:B------:R-:W-:Y:S02]  /*08d0*/  MOV R5, 0xff800000 ;  /* 0xff80000000057802 */ /* 0x000fe40000000f00 */
[-C--:B0-----:R-:W-:Y:S02]  /*08e0*/  @!P5 MOV R49, R6.reuse ;  /* 0x000000060031d202 */ /* 0x081fe40000000f00 */
[----:B------:R-:W-:Y:S02]  /*08f0*/  @!P5 FMNMX R13, R13, R6, !PT ;  /* 0x000000060d0dd209 */ /* 0x000fe40007800000 */
[----:B------:R-:W-:Y:S02]  /*0900*/  ISETP.NE.OR P5, PT, R14, RZ, P3 ;  /* 0x000000ff0e00720c */ /* 0x000fe40001fa5670 */
[----:B------:R-:W-:Y:S02]  /*0910*/  ISETP.NE.OR P4, PT, R16, RZ, P1 ;  /* 0x000000ff1000720c */ /* 0x000fe40000f85670 */
[----:B-1----:R-:W-:-:S02]  /*0920*/  @!P6 MOV R5, R8 ;  /* 0x000000080005e202 */ /* 0x002fc40000000f00 */
[----:B------:R-:W-:Y:S02]  /*0930*/  @!P6 FMNMX R13, R13, R8, !PT ;  /* 0x000000080d0de209 */ /* 0x000fe40007800000 */
[----:B------:R-:W-:Y:S01]  /*0940*/  ISETP.GE.U32.AND P6, PT, R30, UR44, PT ;  /* 0x0000002c1e007c0c */ /* 0x000fe2000bfc6070 */
[----:B------:R-:W0:Y:S01]  /*0950*/  @!P2 LDC R8, c[0x0][0x39c] ;  /* 0x0000e700ff08ab82 */ /* 0x000e220000000800 */
[----:B------:R-:W-:Y:S01]  /*0960*/  MOV R9, 0xff800000 ;  /* 0xff80000000097802 */ /* 0x000fe20000000f00 */
[----:B--2---:R-:W-:-:S06]  /*0970*/  @!P3 FMUL R12, R12, R7 ;  /* 0x000000070c0cb220 */ /* 0x004fcc0000400000 */
[----:B------:R-:W1:Y:S01]  /*0980*/  @!P5 LDC R12, c[0x0][0x398] ;  /* 0x0000e600ff0cdb82 */ /* 0x000e620000000800 */
[----:B------:R-:W-:Y:S01]  /*0990*/  ISETP.GE.AND.EX P5, PT, RZ, UR45, PT, P6 ;  /* 0x0000002dff007c0c */ /* 0x000fe2000bfa6360 */
[----:B---3--:R-:W-:-:S12]  /*09a0*/  @!P1 FMUL R4, R15, R4 ;  /* 0x000000040f049220 */ /* 0x008fd80000400000 */
[----:B------:R-:W-:Y:S01]  /*09b0*/  @!P5 R2UR UR6, R20 ;  /* 0x000000001406d2ca */ /* 0x000fe200000e0000 */
[----:B------:R-:W-:Y:S01]  /*09c0*/  IMAD.MOV.U32 R7, RZ, RZ, -0x800000 ;  /* 0xff800000ff077424 */ /* 0x000fe200078e00ff */
[----:B------:R-:W2:Y:S01]  /*09d0*/  @!P5 LDC R39, c[0x0][0x39c] ;  /* 0x0000e700ff27db82 */ /* 0x000ea20000000800 */
[----:B------:R-:W-:-:S07]  /*09e0*/  @!P5 R2UR UR7, R21 ;  /* 0x000000001507d2ca */ /* 0x000fce00000e0000 */
[----:B------:R-:W3:Y:S01]  /*09f0*/  @!P4 LDC R4, c[0x0][0x398] ;  /* 0x0000e600ff04cb82 */ /* 0x000ee20000000800 */
[----:B------:R-:W-:-:S04]  /*0a00*/  ISETP.GE.U32.AND P4, PT, R29, UR44, PT ;  /* 0x0000002c1d007c0c */ /* 0x000fc8000bf86070 */
[----:B------:R-:W-:Y:S01]  /*0a10*/  ISETP.GE.AND.EX P4, PT, RZ, UR45, PT, P4 ;  /* 0x0000002dff007c0c */ /* 0x000fe2000bf86340 */
[----:B------:R-:W4:Y:S01]  /*0a20*/  @!P5 LDG.E.U8 R40, desc[UR6][R10.64+0xe0] ;  /* 0x0000e0060a28d981 */ /* 0x000f22000c1e1100 */
[----:B------:R-:W-:Y:S02]  /*0a30*/  @!P5 R2UR UR4, R20 ;  /* 0x000000001404d2ca */ /* 0x000fe400000e0000 */
[----:B------:R-:W-:Y:S02]  /*0a40*/  @!P5 R2UR UR5, R21 ;  /* 0x000000001505d2ca */ /* 0x000fe400000e0000 */
[-C--:B-1----:R-:W-:Y:S02]  /*0a50*/  @!P3 MOV R7, R12.reuse ;  /* 0x0000000c0007b202 */ /* 0x082fe40000000f00 */
[----:B------:R-:W-:Y:S02]  /*0a60*/  @!P3 FMNMX R13, R13, R12, !PT ;  /* 0x0000000c0d0db209 */ /* 0x000fe40007800000 */
[----:B------:R-:W-:-:S03]  /*0a70*/  ISETP.GE.U32.AND P3, PT, R28, UR44, PT ;  /* 0x0000002c1c007c0c */ /* 0x000fc6000bf66070 */
[C---:B------:R-:W-:Y:S01]  /*0a80*/  @!P4 R2UR UR6, R20.reuse ;  /* 0x000000001406c2ca */ /* 0x040fe200000e0000 */
[----:B------:R-:W1:Y:S01]  /*0a90*/  @!P4 LDC R41, c[0x0][0x39c] ;  /* 0x0000e700ff29cb82 */ /* 0x000e620000000800 */
[C---:B------:R-:W-:Y:S02]  /*0aa0*/  @!P4 R2UR UR7, R21.reuse ;  /* 0x000000001507c2ca */ /* 0x040fe400000e0000 */
[----:B------:R-:W-:Y:S01]  /*0ab0*/  ISETP.GE.AND.EX P3, PT, RZ, UR45, PT, P3 ;  /* 0x0000002dff007c0c */ /* 0x000fe2000bf66330 */
[----:B------:R-:W2:Y:S01]  /*0ac0*/  @!P5 LDG.E R6, desc[UR4][R2.64+0x380] ;  /* 0x000380040206d981 */ /* 0x000ea2000c1e1900 */
[----:B------:R-:W-:Y:S02]  /*0ad0*/  @!P4 R2UR UR4, R20 ;  /* 0x000000001404c2ca */ /* 0x000fe400000e0000 */
[----:B------:R-:W-:Y:S02]  /*0ae0*/  @!P4 R2UR UR5, R21 ;  /* 0x000000001505c2ca */ /* 0x000fe400000e0000 */
[----:B---3--:R-:W-:-:S02]  /*0af0*/  @!P1 MOV R9, R4 ;  /* 0x0000000400099202 */ /* 0x008fc40000000f00 */
[----:B------:R-:W-:Y:S02]  /*0b00*/  @!P1 FMNMX R13, R13, R4, !PT ;  /* 0x000000040d0d9209 */ /* 0x000fe40007800000 */
[----:B------:R-:W-:Y:S01]  /*0b10*/  ISETP.NE.OR P6, PT, R36, RZ, P2 ;  /* 0x000000ff2400720c */ /* 0x000fe200017c5670 */
[----:B------:R-:W3:Y:S01]  /*0b20*/  @!P4 LDG.E.U8 R12, desc[UR6][R10.64+0x100] ;  /* 0x000100060a0cc981 */ /* 0x000ee2000c1e1100 */
[----:B------:R-:W-:Y:S02]  /*0b30*/  ISETP.GE.U32.AND P1, PT, R27, UR44, PT ;  /* 0x0000002c1b007c0c */ /* 0x000fe4000bf26070 */
[----:B------:R-:W-:Y:S02]  /*0b40*/  @!P3 R2UR UR6, R20 ;  /* 0x000000001406b2ca */ /* 0x000fe400000e0000 */
[----:B------:R-:W-:Y:S02]  /*0b50*/  @!P3 R2UR UR7, R21 ;  /* 0x000000001507b2ca */ /* 0x000fe400000e0000 */
[----:B------:R-:W-:Y:S01]  /*0b60*/  ISETP.GE.AND.EX P1, PT, RZ, UR45, PT, P1 ;  /* 0x0000002dff007c0c */ /* 0x000fe2000bf26310 */
[----:B0-----:R-:W-:-:S02]  /*0b70*/  @!P2 FMUL R4, R17, R8 ;  /* 0x000000081104a220 */ /* 0x001fc40000400000 */
[----:B------:R-:W1:Y:S01]  /*0b80*/  @!P4 LDG.E R8, desc[UR4][R2.64+0x400] ;  /* 0x000400040208c981 */ /* 0x000e62000c1e1900 */
[----:B------:R-:W-:Y:S02]  /*0b90*/  @!P3 R2UR UR4, R20 ;  /* 0x000000001404b2ca */ /* 0x000fe400000e0000 */
[----:B------:R-:W-:Y:S01]  /*0ba0*/  @!P3 R2UR UR5, R21 ;  /* 0x000000001505b2ca */ /* 0x000fe200000e0000 */
[----:B------:R-:W0:Y:S01]  /*0bb0*/  @!P6 LDC R4, c[0x0][0x398] ;  /* 0x0000e600ff04eb82 */ /* 0x000e220000000800 */
[----:B------:R-:W-:-:S03]  /*0bc0*/  ISETP.GE.U32.AND P6, PT, R26, UR44, PT ;  /* 0x0000002c1a007c0c */ /* 0x000fc6000bfc6070 */
[----:B------:R-:W5:Y:S01]  /*0bd0*/  @!P3 LDG.E.U8 R15, desc[UR6][R10.64+0x120] ;  /* 0x000120060a0fb981 */ /* 0x000f62000c1e1100 */
[----:B------:R-:W-:Y:S02]  /*0be0*/  ISETP.GE.AND.EX P6, PT, RZ, UR45, PT, P6 ;  /* 0x0000002dff007c0c */ /* 0x000fe4000bfc6360 */
[----:B------:R-:W-:Y:S02]  /*0bf0*/  @!P1 R2UR UR6, R20 ;  /* 0x00000000140692ca */ /* 0x000fe400000e0000 */
[----:B------:R-:W-:-:S03]  /*0c00*/  @!P1 R2UR UR7, R21 ;  /* 0x00000000150792ca */ /* 0x000fc600000e0000 */
[----:B------:R-:W5:Y:S01]  /*0c10*/  @!P3 LDG.E R14, desc[UR4][R2.64+0x480] ;  /* 0x00048004020eb981 */ /* 0x000f62000c1e1900 */
[----:B------:R-:W-:Y:S02]  /*0c20*/  @!P1 R2UR UR4, R20 ;  /* 0x00000000140492ca */ /* 0x000fe400000e0000 */
[----:B------:R-:W-:-:S07]  /*0c30*/  @!P1 R2UR UR5, R21 ;  /* 0x00000000150592ca */ /* 0x000fce00000e0000 */
[----:B------:R-:W5:Y:S01]  /*0c40*/  @!P1 LDG.E.U8 R36, desc[UR6][R10.64+0x140] ;  /* 0x000140060a249981 */ /* 0x000f62000c1e1100 */
[----:B------:R-:W-:Y:S02]  /*0c50*/  @!P6 R2UR UR6, R20 ;  /* 0x000000001406e2ca */ /* 0x000fe400000e0000 */
[----:B------:R-:W-:-:S03]  /*0c60*/  @!P6 R2UR UR7, R21 ;  /* 0x000000001507e2ca */ /* 0x000fc600000e0000 */
[----:B------:R-:W5:Y:S01]  /*0c70*/  @!P1 LDG.E R16, desc[UR4][R2.64+0x500] ;  /* 0x0005000402109981 */ /* 0x000f62000c1e1900 */
[----:B------:R-:W-:Y:S02]  /*0c80*/  @!P6 R2UR UR4, R20 ;  /* 0x000000001404e2ca */ /* 0x000fe400000e0000 */
[----:B------:R-:W-:-:S07]  /*0c90*/  @!P6 R2UR UR5, R21 ;  /* 0x000000001505e2ca */ /* 0x000fce00000e0000 */
[----:B------:R-:W5:Y:S06]  /*0ca0*/  @!P6 LDG.E.U8 R38, desc[UR6][R10.64+0x160] ;  /* 0x000160060a26e981 */ /* 0x000f6c000c1e1100 */
[----:B------:R0:W5:Y:S01]  /*0cb0*/  @!P6 LDG.E R37, desc[UR4][R2.64+0x580] ;  /* 0x000580040225e981 */ /* 0x000162000c1e1900 */
[----:B------:R-:W-:Y:S01]  /*0cc0*/  IMAD.MOV.U32 R17, RZ, RZ, -0x800000 ;  /* 0xff800000ff117424 */ /* 0x000fe200078e00ff */
[-C--:B0-----:R-:W-:Y:S02]  /*0cd0*/  @!P2 FMNMX R13, R13, R4.reuse, !PT ;  /* 0x000000040d0da209 */ /* 0x081fe40007800000 */
[----:B------:R-:W-:Y:S01]  /*0ce0*/  @!P2 MOV R17, R4 ;  /* 0x000000040011a202 */ /* 0x000fe20000000f00 */
[----:B------:R-:W0:Y:S08]  /*0cf0*/  @!P1 LDC R3, c[0x0][0x39c] ;  /* 0x0000e700ff039b82 */ /* 0x000e300000000800 */
[----:B------:R-:W0:Y:S01]  /*0d00*/  @!P6 LDC R2, c[0x0][0x39c] ;  /* 0x0000e700ff02eb82 */ /* 0x000e220000000800 */
[----:B------:R-:W-:Y:S01]  /*0d10*/  UMOV UR4, 0xffffffff ;  /* 0xffffffff00047882 */ /* 0x000fe20000000000 */
[----:B------:R-:W-:Y:S01]  /*0d20*/  MOV R45, 0xff800000 ;  /* 0xff800000002d7802 */ /* 0x000fe20000000f00 */
[----:B------:R-:W-:-:S02]  /*0d30*/  IMAD.MOV.U32 R47, RZ, RZ, -0x800000 ;  /* 0xff800000ff2f7424 */ /* 0x000fc400078e00ff */
[----:B------:R-:W-:Y:S01]  /*0d40*/  IMAD.MOV.U32 R43, RZ, RZ, -0x800000 ;  /* 0xff800000ff2b7424 */ /* 0x000fe200078e00ff */
[----:B----4-:R-:W-:Y:S01]  /*0d50*/  ISETP.NE.OR P2, PT, R40, RZ, P5 ;  /* 0x000000ff2800720c */ /* 0x010fe20002f45670 */
[----:B--2---:R-:W-:Y:S02]  /*0d60*/  @!P5 FMUL R6, R6, R39 ;  /* 0x000000270606d220 */ /* 0x004fe40000400000 */
[----:B------:R-:W2:Y:S10]  /*0d70*/  @!P3 LDC R39, c[0x0][0x39c] ;  /* 0x0000e700ff27bb82 */ /* 0x000eb40000000800 */
[----:B------:R-:W4:Y:S01]  /*0d80*/  @!P2 LDC R6, c[0x0][0x398] ;  /* 0x0000e600ff06ab82 */ /* 0x000f220000000800 */
[----:B---3--:R-:W-:Y:S01]  /*0d90*/  ISETP.NE.OR P2, PT, R12, RZ, P4 ;  /* 0x000000ff0c00720c */ /* 0x008fe20002745670 */
[----:B-1----:R-:W-:-:S12]  /*0da0*/  @!P4 FMUL R8, R8, R41 ;  /* 0x000000290808c220 */ /* 0x002fd80000400000 */
[----:B------:R-:W1:Y:S01]  /*0db0*/  @!P2 LDC R8, c[0x0][0x398] ;  /* 0x0000e600ff08ab82 */ /* 0x000e620000000800 */
[----:B-----5:R-:W-:Y:S01]  /*0dc0*/  ISETP.NE.OR P2, PT, R15, RZ, P3 ;  /* 0x000000ff0f00720c */ /* 0x020fe20001f45670 */
[----:B--2---:R-:W-:-:S12]  /*0dd0*/  @!P3 FMUL R14, R14, R39 ;  /* 0x000000270e0eb220 */ /* 0x004fd80000400000 */
[----:B------:R-:W2:Y:S01]  /*0de0*/  @!P2 LDC R14, c[0x0][0x398] ;  /* 0x0000e600ff0eab82 */ /* 0x000ea20000000800 */
[----:B------:R-:W-:Y:S01]  /*0df0*/  ISETP.NE.OR P2, PT, R36, RZ, P1 ;  /* 0x000000ff2400720c */ /* 0x000fe20000f45670 */
[----:B0-----:R-:W-:-:S12]  /*0e00*/  @!P1 FMUL R16, R16, R3 ;  /* 0x0000000310109220 */ /* 0x001fd80000400000 */
[----:B------:R-:W0:Y:S01]  /*0e10*/  @!P2 LDC R16, c[0x0][0x398] ;  /* 0x0000e600ff10ab82 */ /* 0x000e220000000800 */
[----:B------:R-:W-:Y:S01]  /*0e20*/  ISETP.NE.OR P2, PT, R38, RZ, P6 ;  /* 0x000000ff2600720c */ /* 0x000fe20003745670 */
[----:B------:R-:W-:-:S12]  /*0e30*/  @!P6 FMUL R2, R37, R2 ;  /* 0x000000022502e220 */ /* 0x000fd80000400000 */
[----:B------:R-:W3:Y:S01]  /*0e40*/  @!P2 LDC R2, c[0x0][0x398] ;  /* 0x0000e600ff02ab82 */ /* 0x000ee20000000800 */
[----:B----4-:R-:W-:-:S04]  /*0e50*/  @!P5 FMNMX R13, R13, R6, !PT ;  /* 0x000000060d0dd209 */ /* 0x010fc80007800000 */
[----:B-1----:R-:W-:-:S04]  /*0e60*/  @!P4 FMNMX R13, R13, R8, !PT ;  /* 0x000000080d0dc209 */ /* 0x002fc80007800000 */
[----:B--2---:R-:W-:-:S04]  /*0e70*/  @!P3 FMNMX R13, R13, R14, !PT ;  /* 0x0000000e0d0db209 */ /* 0x004fc80007800000 */
[----:B0-----:R-:W-:Y:S02]  /*0e80*/  @!P1 FMNMX R13, R13, R16, !PT ;  /* 0x000000100d0d9209 */ /* 0x001fe40007800000 */
        /* <DEDUP_REMOVED lines=34> */
[----:B------:R-:W-:Y:S01]  /*10b0*/  FADD R9, -R14, R9 ;  /* 0x000000090e097221 */ /* 0x000fe20000000100 */
[----:B------:R-:W-:Y:S01]  /*10c0*/  FADD R2, R0, -12583039 ;  /* 0xcb40007f00027421 */ /* 0x000fe20000000000 */
[C---:B------:R-:W-:Y:S01]  /*10d0*/  FADD R45, -R14.reuse, R45 ;  /* 0x0000002d0e2d7221 */ /* 0x040fe20000000100 */
[C---:B------:R-:W-:Y:S01]  /*10e0*/  FADD R17, -R14.reuse, R47 ;  /* 0x0000002f0e117221 */ /* 0x040fe20000000100 */
[C---:B------:R-:W-:Y:S01]  /*10f0*/  FADD R43, -R14.reuse, R43 ;  /* 0x0000002b0e2b7221 */ /* 0x040fe20000000100 */
[----:B------:R-:W-:Y:S01]  /*1100*/  FFMA R16, R37, 1.4426950216293334961, -R2 ;  /* 0x3fb8aa3b25107823 */ /* 0x000fe20000000802 */
[-C--:B------:R-:W-:Y:S01]  /*1110*/  FFMA.RM R2, R3, R4.reuse, 12582913 ;  /* 0x4b40000103027423 */ /* 0x080fe20000004004 */
[-C--:B------:R-:W-:Y:S01]  /*1120*/  FFMA.RM R3, R7, R4.reuse, 12582913 ;  /* 0x4b40000107037423 */ /* 0x080fe20000004004 */
[C---:B------:R-:W-:Y:S01]  /*1130*/  FADD R39, -R14.reuse, R39 ;  /* 0x000000270e277221 */ /* 0x040fe20000000100 */
[----:B------:R-:W-:Y:S01]  /*1140*/  FADD R41, -R14, R41 ;  /* 0x000000290e297221 */ /* 0x000fe20000000100 */
[----:B------:R-:W-:Y:S01]  /*1150*/  FFMA.RM R10, R5, R4, 12582913 ;  /* 0x4b400001050a7423 */ /* 0x000fe20000004004 */
[----:B------:R-:W-:Y:S01]  /*1160*/  FADD R8, R2, -12583039 ;  /* 0xcb40007f02087421 */ /* 0x000fe20000000000 */
[----:B------:R-:W-:Y:S01]  /*1170*/  FADD R14, R3, -12583039 ;  /* 0xcb40007f030e7421 */ /* 0x000fe20000000000 */
[----:B------:R-:W-:Y:S01]  /*1180*/  FFMA.SAT R5, R13, R6, 0.5 ;  /* 0x3f0000000d057423 */ /* 0x000fe20000002006 */
[----:B------:R-:W-:Y:S01]  /*1190*/  FADD R12, R10, -12583039 ;  /* 0xcb40007f0a0c7421 */ /* 0x000fe20000000000 */
        /* <DEDUP_REMOVED lines=25> */
[----:B------:R-:W-:Y:S01]  /*1330*/  FFMA.SAT R47, R41, R6, 0.5 ;  /* 0x3f000000292f7423 */ /* 0x000fe20000002006 */
[-C--:B------:R-:W-:Y:S01]  /*1340*/  FFMA.RM R9, R9, R4.reuse, 12582913 ;  /* 0x4b40000109097423 */ /* 0x080fe20000004004 */
[----:B------:R-:W-:Y:S01]  /*1350*/  SHF.L.U32 R49, R10, 0x17, RZ ;  /* 0x000000170a317819 */ /* 0x000fe200000006ff */
[----:B------:R-:W-:Y:S01]  /*1360*/  FFMA.RM R11, R11, R4, 12582913 ;  /* 0x4b4000010b0b7423 */ /* 0x000fe20000004004 */
[----:B------:R-:W-:Y:S01]  /*1370*/  MUFU.EX2 R15, R19 ;  /* 0x00000013000f7308 */ /* 0x000fe20000000800 */
[----:B------:R-:W-:-:S02]  /*1380*/  FADD R14, R9, -12583039 ;  /* 0xcb40007f090e7421 */ /* 0x000fc40000000000 */
[----:B------:R-:W-:Y:S02]  /*1390*/  FADD R12, R11, -12583039 ;  /* 0xcb40007f0b0c7421 */ /* 0x000fe40000000000 */
[----:B------:R-:W-:Y:S02]  /*13a0*/  FFMA R14, R17, 1.4426950216293334961, -R14 ;  /* 0x3fb8aa3b110e7823 */ /* 0x000fe4000000080e */
[----:B------:R-:W-:Y:S01]  /*13b0*/  FFMA R12, R45, 1.4426950216293334961, -R12 ;  /* 0x3fb8aa3b2d0c7823 */ /* 0x000fe2000000080c */
[----:B------:R-:W1:Y:S01]  /*13c0*/  MUFU.EX2 R40, R40 ;  /* 0x0000002800287308 */ /* 0x000e620000000800 */
[----:B------:R-:W-:Y:S02]  /*13d0*/  FFMA R17, R17, 1.925963033500011079e-08, R14 ;  /* 0x32a5706011117823 */ /* 0x000fe4000000000e */
[----:B------:R-:W-:Y:S01]  /*13e0*/  FFMA R45, R45, 1.925963033500011079e-08, R12 ;  /* 0x32a570602d2d7823 */ /* 0x000fe2000000000c */
[----:B------:R-:W-:Y:S01]  /*13f0*/  FFMA.RM R12, R13, R4, 12582913 ;  /* 0x4b4000010d0c7423 */ /* 0x000fe20000004004 */
[----:B------:R-:W-:-:S03]  /*1400*/  FFMA.SAT R13, R39, R6, 0.5 ;  /* 0x3f000000270d7423 */ /* 0x000fc60000002006 */
[----:B------:R-:W-:Y:S01]  /*1410*/  FADD R14, R12, -12583039 ;  /* 0xcb40007f0c0e7421 */ /* 0x000fe20000000000 */
[----:B------:R-:W-:Y:S01]  /*1420*/  FFMA.RM R13, R13, R4, 12582913 ;  /* 0x4b4000010d0d7423 */ /* 0x000fe20000004004 */
[----:B------:R-:W2:Y:S02]  /*1430*/  MUFU.EX2 R36, R36 ;  /* 0x0000002400247308 */ /* 0x000ea40000000800 */
[----:B------:R-:W-:-:S04]  /*1440*/  FFMA R14, R43, 1.4426950216293334961, -R14 ;  /* 0x3fb8aa3b2b0e7823 */ /* 0x000fc8000000080e */
[----:B------:R-:W-:Y:S01]  /*1450*/  FFMA R43, R43, 1.925963033500011079e-08, R14 ;  /* 0x32a570602b2b7823 */ /* 0x000fe2000000000e */
[----:B------:R-:W-:Y:S01]  /*1460*/  FFMA.RM R14, R47, R4, 12582913 ;  /* 0x4b4000012f0e7423 */ /* 0x000fe20000004004 */
[----:B------:R-:W-:Y:S01]  /*1470*/  IMAD.SHL.U32 R47, R0, 0x800000, RZ ;  /* 0x00800000002f7824 */ /* 0x000fe200078e00ff */
[----:B------:R-:W-:Y:S01]  /*1480*/  SHF.L.U32 R0, R2, 0x17, RZ ;  /* 0x0000001702007819 */ /* 0x000fe200000006ff */
[----:B------:R-:W-:Y:S01]  /*1490*/  FADD R4, R13, -12583039 ;  /* 0xcb40007f0d047421 */ /* 0x000fe20000000000 */
[----:B------:R-:W3:Y:S01]  /*14a0*/  MUFU.EX2 R19, R44 ;  /* 0x0000002c00137308 */ /* 0x000ee20000000800 */
[----:B0-----:R-:W-:Y:S01]  /*14b0*/  FMUL R6, R47, R16 ;  /* 0x000000102f067220 */ /* 0x001fe20000400000 */
[----:B-1----:R-:W-:Y:S01]  /*14c0*/  FMUL R2, R49, R40 ;  /* 0x0000002831027220 */ /* 0x002fe20000400000 */
[----:B------:R-:W-:Y:S01]  /*14d0*/  FFMA R4, R39, 1.4426950216293334961, -R4 ;  /* 0x3fb8aa3b27047823 */ /* 0x000fe20000000804 */
[----:B------:R-:W-:Y:S01]  /*14e0*/  FMUL R0, R0, R15 ;  /* 0x0000000f00007220 */ /* 0x000fe20000400000 */
[----:B------:R-:W-:Y:S01]  /*14f0*/  SHF.L.U32 R15, R3, 0x17, RZ ;  /* 0x00000017030f7819 */ /* 0x000fe200000006ff */
[----:B------:R-:W-:Y:S01]  /*1500*/  FADD R3, RZ, R6 ;  /* 0x00000006ff037221 */ /* 0x000fe20000000000 */
[----:B------:R-:W-:Y:S01]  /*1510*/  FFMA R42, R39, 1.925963033500011079e-08, R4 ;  /* 0x32a57060272a7823 */ /* 0x000fe20000000004 */
[----:B------:R-:W0:Y:S01]  /*1520*/  MUFU.EX2 R37, R37 ;  /* 0x0000002500257308 */ /* 0x000e220000000800 */
[----:B------:R-:W-:-:S02]  /*1530*/  IMAD.SHL.U32 R4, R5, 0x800000, RZ ;  /* 0x0080000005047824 */ /* 0x000fc400078e00ff */
[----:B------:R-:W-:Y:S01]  /*1540*/  FADD R5, R3, R0 ;  /* 0x0000000003057221 */ /* 0x000fe20000000000 */
[----:B--2---:R-:W-:Y:S01]  /*1550*/  FMUL R3, R15, R36 ;  /* 0x000000240f037220 */ /* 0x004fe20000400000 */
[----:B------:R-:W-:Y:S01]  /*1560*/  FADD R36, R14, -12583039 ;  /* 0xcb40007f0e247421 */ /* 0x000fe20000000000 */
[----:B------:R-:W-:Y:S01]  /*1570*/  SHF.L.U32 R16, R7, 0x17, RZ ;  /* 0x0000001707107819 */ /* 0x000fe200000006ff */
[----:B------:R-:W-:Y:S01]  /*1580*/  FADD R10, R5, R2 ;  /* 0x00000002050a7221 */ /* 0x000fe20000000000 */
[----:B------:R-:W-:Y:S01]  /*1590*/  SHF.L.U32 R15, R8, 0x17, RZ ;  /* 0x00000017080f7819 */ /* 0x000fe200000006ff */
[----:B------:R-:W1:Y:S01]  /*15a0*/  MUFU.EX2 R38, R38 ;  /* 0x0000002600267308 */ /* 0x000e620000000800 */
[----:B---3--:R-:W-:Y:S01]  /*15b0*/  FMUL R4, R4, R19 ;  /* 0x0000001304047220 */ /* 0x008fe20000400000 */
[----:B------:R-:W-:Y:S01]  /*15c0*/  FADD R7, R10, R3 ;  /* 0x000000030a077221 */ /* 0x000fe20000000000 */
[----:B------:R-:W-:Y:S01]  /*15d0*/  FFMA R36, R41, 1.4426950216293334961, -R36 ;  /* 0x3fb8aa3b29247823 */ /* 0x000fe20000000824 */
[----:B------:R-:W-:-:S02]  /*15e0*/  SHF.L.U32 R13, R13, 0x17, RZ ;  /* 0x000000170d0d7819 */ /* 0x000fc400000006ff */
[----:B------:R-:W-:Y:S01]  /*15f0*/  FADD R8, R7, R4 ;  /* 0x0000000407087221 */ /* 0x000fe20000000000 */
[----:B------:R-:W-:Y:S01]  /*1600*/  FFMA R41, R41, 1.925963033500011079e-08, R36 ;  /* 0x32a5706029297823 */ /* 0x000fe20000000024 */
[----:B------:R-:W2:Y:S01]  /*1610*/  MUFU.EX2 R39, R45 ;  /* 0x0000002d00277308 */ /* 0x000ea20000000800 */
[----:B0-----:R-:W-:Y:S01]  /*1620*/  FMUL R5, R16, R37 ;  /* 0x0000002510057220 */ /* 0x001fe20000400000 */
[----:B------:R-:W-:Y:S01]  /*1630*/  SHF.L.U32 R16, R11, 0x17, RZ ;  /* 0x000000170b107819 */ /* 0x000fe200000006ff */
[----:B------:R-:W-:Y:S01]  /*1640*/  IMAD.SHL.U32 R36, R9, 0x800000, RZ ;  /* 0x0080000009247824 */ /* 0x000fe200078e00ff */
[----:B------:R-:W-:Y:S01]  /*1650*/  SHF.L.U32 R14, R14, 0x17, RZ ;  /* 0x000000170e0e7819 */ /* 0x000fe200000006ff */
[----:B------:R-:W-:-:S03]  /*1660*/  FADD R10, R8, R5 ;  /* 0x00000005080a7221 */ /* 0x000fc60000000000 */
[----:B------:R-:W0:Y:S01]  /*1670*/  MUFU.EX2 R17, R17 ;  /* 0x0000001100117308 */ /* 0x000e220000000800 */
[----:B-1----:R-:W-:-:S04]  /*1680*/  FMUL R7, R15, R38 ;  /* 0x000000260f077220 */ /* 0x002fc80000400000 */
[----:B------:R-:W-:Y:S01]  /*1690*/  FADD R11, R10, R7 ;  /* 0x000000070a0b7221 */ /* 0x000fe20000000000 */
[----:B------:R-:W-:Y:S02]  /*16a0*/  SHF.L.U32 R10, R12, 0x17, RZ ;  /* 0x000000170c0a7819 */ /* 0x000fe400000006ff */
        /* <DEDUP_REMOVED lines=22> */
.L_x_32157:
        /* <DEDUP_REMOVED lines=11> */
[----:B0-----:R-:W-:Y:S05]  /*18c0*/  CALL.REL.NOINC `($__internal_516_$__cuda_sm3x_div_rn_noftz_f32_slowpath) ;  /* 0x0000001800807944 */ /* 0x001fea0003c00000 */
[----:B------:R-:W-:-:S07]  /*18d0*/  IMAD.MOV.U32 R15, RZ, RZ, R6 ;  /* 0x000000ffff0f7224 */ /* 0x000fce00078e0006 */
.L_x_32122:
[----:B------:R-:W-:Y:S05]  /*18e0*/  BSYNC.RECONVERGENT B3 ;  /* 0x0000000000037941 */ /* 0x000fea0003800200 */
.L_x_32121:
        /* <DEDUP_REMOVED lines=11> */
[----:B0-----:R-:W-:Y:S05]  /*19a0*/  CALL.REL.NOINC `($__internal_516_$__cuda_sm3x_div_rn_noftz_f32_slowpath) ;  /* 0x0000001800487944 */ /* 0x001fea0003c00000 */
[----:B------:R-:W-:-:S07]  /*19b0*/  MOV R19, R6 ;  /* 0x0000000600137202 */ /* 0x000fce0000000f00 */
.L_x_32124:
[----:B------:R-:W-:Y:S05]  /*19c0*/  BSYNC.RECONVERGENT B3 ;  /* 0x0000000000037941 */ /* 0x000fea0003800200 */
.L_x_32123:
        /* <DEDUP_REMOVED lines=12> */
[----:B------:R-:W-:-:S07]  /*1a90*/  IMAD.MOV.U32 R37, RZ, RZ, R6 ;  /* 0x000000ffff257224 */ /* 0x000fce00078e0006 */
.L_x_32126:
[----:B------:R-:W-:Y:S05]  /*1aa0*/  BSYNC.RECONVERGENT B3 ;  /* 0x0000000000037941 */ /* 0x000fea0003800200 */
.L_x_32125:
        /* <DEDUP_REMOVED lines=13> */
.L_x_32128:
[----:B------:R-:W-:Y:S05]  /*1b80*/  BSYNC.RECONVERGENT B3 ;  /* 0x0000000000037941 */ /* 0x000fea0003800200 */
.L_x_32127:
        /* <DEDUP_REMOVED lines=13> */
.L_x_32130:
[----:B------:R-:W-:Y:S05]  /*1c60*/  BSYNC.RECONVERGENT B3 ;  /* 0x0000000000037941 */ /* 0x000fea0003800200 */
.L_x_32129:
        /* <DEDUP_REMOVED lines=13> */
.L_x_32132:
[----:B------:R-:W-:Y:S05]  /*1d40*/  BSYNC.RECONVERGENT B3 ;  /* 0x0000000000037941 */ /* 0x000fea0003800200 */
.L_x_32131:
        /* <DEDUP_REMOVED lines=13> */
.L_x_32134:
[----:B------:R-:W-:Y:S05]  /*1e20*/  BSYNC.RECONVERGENT B3 ;  /* 0x0000000000037941 */ /* 0x000fea0003800200 */
.L_x_32133:
        /* <DEDUP_REMOVED lines=13> */
.L_x_32136:
[----:B------:R-:W-:Y:S05]  /*1f00*/  BSYNC.RECONVERGENT B3 ;  /* 0x0000000000037941 */ /* 0x000fea0003800200 */
.L_x_32135:
        /* <DEDUP_REMOVED lines=13> */
.L_x_32138:
[----:B------:R-:W-:Y:S05]  /*1fe0*/  BSYNC.RECONVERGENT B3 ;  /* 0x0000000000037941 */ /* 0x000fea0003800200 */
.L_x_32137:
        /* <DEDUP_REMOVED lines=13> */
.L_x_32140:
[----:B------:R-:W-:Y:S05]  /*20c0*/  BSYNC.RECONVERGENT B3 ;  /* 0x0000000000037941 */ /* 0x000fea0003800200 */
.L_x_32139:
        /* <DEDUP_REMOVED lines=13> */
.L_x_32142:
[----:B------:R-:W-:Y:S05]  /*21a0*/  BSYNC.RECONVERGENT B3 ;  /* 0x0000000000037941 */ /* 0x000fea0003800200 */
.L_x_32141:
        /* <DEDUP_REMOVED lines=13> */
.L_x_32144:
[----:B------:R-:W-:Y:S05]  /*2280*/  BSYNC.RECONVERGENT B3 ;  /* 0x0000000000037941 */ /* 0x000fea0003800200 */
.L_x_32143:
        /* <DEDUP_REMOVED lines=72> */
.L_x_32119:
[----:B------:R-:W-:Y:S05]  /*2710*/  EXIT ;  /* 0x000000000000794d */ /* 0x000fea0003800000 */
.L_x_32120:
[----:B------:R-:W-:Y:S01]  /*2720*/  BSSY B1, `(.L_x_32146) ;  /* 0x0000007000017945 */ /* 0x000fe20003800000 */
[----:B------:R-:W-:Y:S01]  /*2730*/  MOV R12, 0x10 ;  /* 0x00000010000c7802 */ /* 0x000fe20000000f00 */
[----:B------:R-:W-:Y:S01]  /*2740*/  IMAD.MOV.U32 R15, RZ, RZ, -0x1 ;  /* 0xffffffffff0f7424 */ /* 0x000fe200078e00ff */
[----:B------:R-:W-:-:S07]  /*2750*/  MOV R11, 0x1f ;  /* 0x0000001f000b7802 */ /* 0x000fce0000000f00 */
[----:B------:R-:W-:Y:S05]  /*2760*/  WARPSYNC.COLLECTIVE R15, `(.L_x_32147) ;  /* 0x000000000f087348 */ /* 0x000fea0003c00000 */
[----:B------:R0:W1:Y:S02]  /*2770*/  SHFL.BFLY P6, R14, R13, R12, R11 ;  /* 0x0c00000c0d0e7389 */ /* 0x00006400000c000b */
[----:B01----:R-:W-:Y:S05]  /*2780*/  ENDCOLLECTIVE ;  /* 0x000000000000791b */ /* 0x003fea0003800000 */
.L_x_32147:
[----:B------:R-:W-:Y:S05]  /*2790*/  BSYNC B1 ;  /* 0x0000000000017941 */ /* 0x000fea0003800000 */
.L_x_32146:
[----:B------:R-:W-:Y:S01]  /*27a0*/  HFMA2 R12, -RZ, RZ, 0, 4.76837158203125e-07 ;  /* 0x00000008ff0c7431 */ /* 0x000fe200000001ff */
[----:B------:R-:W-:Y:S01]  /*27b0*/  FMNMX R13, R14, R13, !PT ;  /* 0x0000000d0e0d7209 */ /* 0x000fe20007800000 */
[----:B------:R-:W-:Y:S01]  /*27c0*/  HFMA2 R10, -RZ, RZ, 0.96630859375, -0.0022525787353515625 ;  /* 0x3bbb989dff0a7431 */ /* 0x000fe200000001ff */
[----:B------:R-:W-:Y:S02]  /*27d0*/  MOV R11, 0x1f ;  /* 0x0000001f000b7802 */ /* 0x000fe40000000f00 */
[----:B------:R-:W-:-:S07]  /*27e0*/  MOV R15, 0xffffffff ;  /* 0xffffffff000f7802 */ /* 0x000fce0000000f00 */
[----:B------:R-:W-:Y:S05]  /*27f0*/  WARPSYNC.COLLECTIVE R15, `(.L_x_32148) ;  /* 0x000000000f087348 */ /* 0x000fea0003c00000 */
[----:B------:R0:W1:Y:S02]  /*2800*/  SHFL.BFLY P6, R14, R13, R12, R11 ;  /* 0x0c00000c0d0e7389 */ /* 0x00006400000c000b */
[----:B01----:R-:W-:Y:S05]  /*2810*/  ENDCOLLECTIVE ;  /* 0x000000000000791b */ /* 0x003fea0003800000 */
.L_x_32148:
[----:B------:R-:W-:Y:S01]  /*2820*/  HFMA2 R12, -RZ, RZ, 0, 2.384185791015625e-07 ;  /* 0x00000004ff0c7431 */ /* 0x000fe200000001ff */
[----:B------:R-:W-:-:S05]  /*2830*/  FMNMX R0, R13, R14, !PT ;  /* 0x0000000e0d007209 */ /* 0x000fca0007800000 */
[----:B------:R-:W-:-:S07]  /*2840*/  IMAD.MOV.U32 R13, RZ, RZ, R0 ;  /* 0x000000ffff0d7224 */ /* 0x000fce00078e0000 */
[----:B------:R-:W-:Y:S05]  /*2850*/  WARPSYNC.COLLECTIVE R15, `(.L_x_32149) ;  /* 0x000000000f087348 */ /* 0x000fea0003c00000 */
[----:B------:R0:W1:Y:S02]  /*2860*/  SHFL.BFLY P6, R14, R13, R12, R11 ;  /* 0x0c00000c0d0e7389 */ /* 0x00006400000c000b */
[----:B01----:R-:W-:Y:S05]  /*2870*/  ENDCOLLECTIVE ;  /* 0x000000000000791b */ /* 0x003fea0003800000 */
.L_x_32149:
[----:B------:R-:W-:Y:S01]  /*2880*/  HFMA2 R12, -RZ, RZ, 0, 1.1920928955078125e-07 ;  /* 0x00000002ff0c7431 */ /* 0x000fe200000001ff */
[----:B------:R-:W-:-:S04]  /*2890*/  FMNMX R2, R0, R14, !PT ;  /* 0x0000000e00027209 */ /* 0x000fc80007800000 */
[----:B------:R-:W-:-:S07]  /*28a0*/  MOV R13, R2 ;  /* 0x00000002000d7202 */ /* 0x000fce0000000f00 */
[----:B------:R-:W-:Y:S05]  /*28b0*/  WARPSYNC.COLLECTIVE R15, `(.L_x_32150) ;  /* 0x000000000f087348 */ /* 0x000fea0003c00000 */
[----:B------:R0:W1:Y:S02]  /*28c0*/  SHFL.BFLY P6, R14, R13, R12, R11 ;  /* 0x0c00000c0d0e7389 */ /* 0x00006400000c000b */
[----:B01----:R-:W-:Y:S05]  /*28d0*/  ENDCOLLECTIVE ;  /* 0x000000000000791b */ /* 0x003fea0003800000 */
.L_x_32150:
[----:B------:R-:W-:Y:S02]  /*28e0*/  MOV R12, 0x1 ;  /* 0x00000001000c7802 */ /* 0x000fe40000000f00 */
[----:B------:R-:W-:-:S05]  /*28f0*/  FMNMX R3, R2, R14, !PT ;  /* 0x0000000e02037209 */ /* 0x000fca0007800000 */
[----:B------:R-:W-:-:S07]  /*2900*/  IMAD.MOV.U32 R13, RZ, RZ, R3 ;  /* 0x000000ffff0d7224 */ /* 0x000fce00078e0003 */
[----:B------:R-:W-:Y:S05]  /*2910*/  WARPSYNC.COLLECTIVE R15, `(.L_x_32151) ;  /* 0x000000000f087348 */ /* 0x000fea0003c00000 */
[----:B------:R0:W1:Y:S02]  /*2920*/  SHFL.BFLY P6, R14, R13, R12, R11 ;  /* 0x0c00000c0d0e7389 */ /* 0x00006400000c000b */
[----:B01----:R-:W-:Y:S05]  /*2930*/  ENDCOLLECTIVE ;  /* 0x000000000000791b */ /* 0x003fea0003800000 */
.L_x_32151:
        /* <DEDUP_REMOVED lines=11> */
[-C--:B------:R-:W-:Y:S01]  /*29f0*/  FFMA.RM R4, R4, R11.reuse, 12582913 ;  /* 0x4b40000104047423 */ /* 0x080fe2000000400b */
[----:B------:R-:W-:Y:S01]  /*2a00*/  FFMA.RM R8, R8, R11, 12582913 ;  /* 0x4b40000108087423 */ /* 0x000fe2000000400b */
        /* <DEDUP_REMOVED lines=10> */
[----:B------:R-:W-:Y:S01]  /*2ab0*/  FADD R41, -R14, R41 ;  /* 0x000000290e297221 */ /* 0x000fe20000000100 */
[-C--:B------:R-:W-:Y:S01]  /*2ac0*/  FFMA.SAT R12, R7, R10.reuse, 0.5 ;  /* 0x3f000000070c7423 */ /* 0x080fe2000000200a */
[-C--:B------:R-:W-:Y:S01]  /*2ad0*/  FFMA.SAT R14, R9, R10.reuse, 0.5 ;  /* 0x3f000000090e7423 */ /* 0x080fe2000000200a */
[----:B------:R0:W1:Y:S01]  /*2ae0*/  MUFU.EX2 R13, R2 ;  /* 0x00000002000d7308 */ /* 0x0000620000000800 */
[----:B------:R-:W-:Y:S01]  /*2af0*/  FFMA.SAT R16, R45, R10, 0.5 ;  /* 0x3f0000002d107423 */ /* 0x000fe2000000200a */
[-C--:B------:R-:W-:Y:S01]  /*2b00*/  FFMA.RM R12, R12, R11.reuse, 12582913 ;  /* 0x4b4000010c0c7423 */ /* 0x080fe2000000400b */
[----:B------:R-:W-:-:S02]  /*2b10*/  FFMA.RM R14, R14, R11, 12582913 ;  /* 0x4b4000010e0e7423 */ /* 0x000fc4000000400b */
[----:B------:R-:W-:Y:S01]  /*2b20*/  FFMA.RM R16, R16, R11, 12582913 ;  /* 0x4b40000110107423 */ /* 0x000fe2000000400b */
[----:B0-----:R-:W-:-:S04]  /*2b30*/  FADD R2, R8, -12583039 ;  /* 0xcb40007f08027421 */ /* 0x001fc80000000000 */
[C---:B------:R-:W-:Y:S01]  /*2b40*/  FFMA R2, R3.reuse, 1.4426950216293334961, -R2 ;  /* 0x3fb8aa3b03027823 */ /* 0x040fe20000000802 */
[----:B-1----:R-:W-:Y:S01]  /*2b50*/  FMUL R6, R0, R13 ;  /* 0x0000000d00067220 */ /* 0x002fe20000400000 */
[----:B------:R-:W-:Y:S02]  /*2b60*/  FADD R0, R4, -12583039 ;  /* 0xcb40007f04007421 */ /* 0x000fe40000000000 */
[----:B------:R-:W-:Y:S01]  /*2b70*/  FFMA R3, R3, 1.925963033500011079e-08, R2 ;  /* 0x32a5706003037823 */ /* 0x000fe20000000002 */
[----:B------:R-:W-:Y:S01]  /*2b80*/  SHF.L.U32 R2, R8, 0x17, RZ ;  /* 0x0000001708027819 */ /* 0x000fe200000006ff */
[----:B------:R-:W-:Y:S01]  /*2b90*/  FADD R13, RZ, R6 ;  /* 0x00000006ff0d7221 */ /* 0x000fe20000000000 */
        /* <DEDUP_REMOVED lines=13> */
[----:B-1----:R-:W-:-:S04]  /*2c70*/  FMUL R0, R0, R19 ;  /* 0x0000001300007220 */ /* 0x002fc80000400000 */
[----:B------:R-:W-:Y:S01]  /*2c80*/  FADD R13, R13, R0 ;  /* 0x000000000d0d7221 */ /* 0x000fe20000000000 */
[----:B0-----:R-:W-:-:S04]  /*2c90*/  FADD R8, R14, -12583039 ;  /* 0xcb40007f0e087421 */ /* 0x001fc80000000000 */
[C---:B------:R-:W-:Y:S01]  /*2ca0*/  FFMA R8, R9.reuse, 1.4426950216293334961, -R8 ;  /* 0x3fb8aa3b09087823 */ /* 0x040fe20000000808 */
[----:B--2---:R-:W-:Y:S01]  /*2cb0*/  FMUL R3, R4, R5 ;  /* 0x0000000504037220 */ /* 0x004fe20000400000 */
        /* <DEDUP_REMOVED lines=15> */
[----:B------:R-:W-:-:S04]  /*2db0*/  FFMA R8, R45, 1.4426950216293334961, -R8 ;  /* 0x3fb8aa3b2d087823 */ /* 0x000fc80000000808 */
[----:B------:R-:W0:Y:S01]  /*2dc0*/  MUFU.EX2 R14, R14 ;  /* 0x0000000e000e7308 */ /* 0x000e220000000800 */
[----:B-1----:R-:W-:Y:S01]  /*2dd0*/  FMUL R4, R4, R7 ;  /* 0x0000000704047220 */ /* 0x002fe20000400000 */
[----:B------:R-:W-:Y:S01]  /*2de0*/  SHF.L.U32 R7, R12, 0x17, RZ ;  /* 0x000000170c077819 */ /* 0x000fe200000006ff */
[----:B------:R-:W-:Y:S01]  /*2df0*/  FFMA R45, R45, 1.925963033500011079e-08, R8 ;  /* 0x32a570602d2d7823 */ /* 0x000fe20000000008 */
[-C--:B------:R-:W-:Y:S01]  /*2e00*/  FFMA.SAT R12, R47, R10.reuse, 0.5 ;  /* 0x3f0000002f0c7423 */ /* 0x080fe2000000200a */
[----:B------:R-:W-:Y:S01]  /*2e10*/  SHF.L.U32 R8, R16, 0x17, RZ ;  /* 0x0000001710087819 */ /* 0x000fe200000006ff */
[----:B------:R-:W-:Y:S02]  /*2e20*/  FFMA.SAT R16, R43, R10, 0.5 ;  /* 0x3f0000002b107423 */ /* 0x000fe4000000200a */
[-C--:B------:R-:W-:Y:S01]  /*2e30*/  FFMA.RM R12, R12, R11.reuse, 12582913 ;  /* 0x4b4000010c0c7423 */ /* 0x080fe2000000400b */
[----:B------:R-:W1:Y:S01]  /*2e40*/  MUFU.EX2 R45, R45 ;  /* 0x0000002d002d7308 */ /* 0x000e620000000800 */
[----:B------:R-:W-:-:S02]  /*2e50*/  FFMA.RM R16, R16, R11, 12582913 ;  /* 0x4b40000110107423 */ /* 0x000fc4000000400b */
[C---:B------:R-:W-:Y:S02]  /*2e60*/  IMAD.SHL.U32 R9, R12.reuse, 0x800000, RZ ;  /* 0x008000000c097824 */ /* 0x040fe400078e00ff */
[----:B0-----:R-:W-:Y:S01]  /*2e70*/  FMUL R7, R7, R14 ;  /* 0x0000000e07077220 */ /* 0x001fe20000400000 */
[----:B------:R-:W-:Y:S01]  /*2e80*/  FADD R14, R12, -12583039 ;  /* 0xcb40007f0c0e7421 */ /* 0x000fe20000000000 */
[----:B------:R-:W-:-:S03]  /*2e90*/  FADD R12, R16, -12583039 ;  /* 0xcb40007f100c7421 */ /* 0x000fc60000000000 */
[----:B------:R-:W-:Y:S01]  /*2ea0*/  FFMA R14, R47, 1.4426950216293334961, -R14 ;  /* 0x3fb8aa3b2f0e7823 */ /* 0x000fe2000000080e */
[----:B------:R-:W-:-:S03]  /*2eb0*/  FFMA R12, R43, 1.4426950216293334961, -R12 ;  /* 0x3fb8aa3b2b0c7823 */ /* 0x000fc6000000080c */
[----:B------:R-:W-:Y:S01]  /*2ec0*/  FFMA R14, R47, 1.925963033500011079e-08, R14 ;  /* 0x32a570602f0e7823 */ /* 0x000fe2000000000e */
[----:B------:R-:W-:Y:S01]  /*2ed0*/  FFMA R43, R43, 1.925963033500011079e-08, R12 ;  /* 0x32a570602b2b7823 */ /* 0x000fe2000000000c */
[-C--:B------:R-:W-:Y:S01]  /*2ee0*/  FFMA.SAT R12, R39, R10.reuse, 0.5 ;  /* 0x3f000000270c7423 */ /* 0x080fe2000000200a */
[----:B------:R-:W-:Y:S01]  /*2ef0*/  FFMA.SAT R10, R41, R10, 0.5 ;  /* 0x3f000000290a7423 */ /* 0x000fe2000000200a */
[----:B-1----:R-:W-:Y:S02]  /*2f00*/  FMUL R8, R8, R45 ;  /* 0x0000002d08087220 */ /* 0x002fe40000400000 */
        /* <DEDUP_REMOVED lines=9> */
[----:B------:R-:W-:-:S03]  /*2fa0*/  SHF.L.U32 R11, R11, 0x17, RZ ;  /* 0x000000170b0b7819 */ /* 0x000fc600000006ff */
[----:B------:R-:W-:Y:S01]  /*2fb0*/  FFMA R10, R41, 1.4426950216293334961, -R10 ;  /* 0x3fb8aa3b290a7823 */ /* 0x000fe2000000080a */
[----:B0-----:R-:W-:-:S03]  /*2fc0*/  FMUL R9, R9, R14 ;  /* 0x0000000e09097220 */ /* 0x001fc60000400000 */
[----:B------:R-:W-:Y:S01]  /*2fd0*/  FFMA R41, R41, 1.925963033500011079e-08, R10 ;  /* 0x32a5706029297823 */ /* 0x000fe2000000000a */
[----:B------:R-:W-:Y:S01]  /*2fe0*/  FADD R10, R13, R2 ;  /* 0x000000020d0a7221 */ /* 0x000fe20000000000 */
[----:B------:R-:W0:Y:S03]  /*2ff0*/  MUFU.EX2 R14, R39 ;  /* 0x00000027000e7308 */ /* 0x000e260000000800 */
[----:B------:R-:W-:Y:S01]  /*3000*/  FADD R13, R10, R3 ;  /* 0x000000030a0d7221 */ /* 0x000fe20000000000 */
[----:B------:R-:W-:-:S03]  /*3010*/  SHF.L.U32 R10, R16, 0x17, RZ ;  /* 0x00000017100a7819 */ /* 0x000fc600000006ff */
[----:B------:R-:W-:Y:S01]  /*3020*/  FADD R12, R13, R4 ;  /* 0x000000040d0c7221 */ /* 0x000fe20000000000 */
[----:B------:R-:W2:Y:S01]  /*3030*/  MUFU.EX2 R16, R41 ;  /* 0x0000002900107308 */ /* 0x000ea20000000800 */
[----:B-1----:R-:W-:Y:S02]  /*3040*/  FMUL R10, R10, R43 ;  /* 0x0000002b0a0a7220 */ /* 0x002fe40000400000 */
[----:B------:R-:W-:-:S04]  /*3050*/  FADD R12, R12, R5 ;  /* 0x000000050c0c7221 */ /* 0x000fc80000000000 */
[----:B------:R-:W-:Y:S01]  /*3060*/  FADD R13, R12, R7 ;  /* 0x000000070c0d7221 */ /* 0x000fe20000000000 */
[----:B0-----:R-:W-:Y:S01]  /*3070*/  FMUL R17, R15, R14 ;  /* 0x0000000e0f117220 */ /* 0x001fe20000400000 */
[----:B------:R-:W-:Y:S02]  /*3080*/  MOV R15, 0xffffffff ;  /* 0xffffffff000f7802 */ /* 0x000fe40000000f00 */
[----:B------:R-:W-:-:S04]  /*3090*/  FADD R12, R13, R8 ;  /* 0x000000080d0c7221 */ /* 0x000fc80000000000 */
[----:B------:R-:W-:Y:S01]  /*30a0*/  FADD R13, R12, R9 ;  /* 0x000000090c0d7221 */ /* 0x000fe20000000000 */
[----:B--2---:R-:W-:Y:S01]  /*30b0*/  FMUL R16, R11, R16 ;  /* 0x000000100b107220 */ /* 0x004fe20000400000 */
[----:B------:R-:W-:Y:S02]  /*30c0*/  HFMA2 R11, -RZ, RZ, 0, 1.847743988037109375e-06 ;  /* 0x0000001fff0b7431 */ /* 0x000fe400000001ff */
[----:B------:R-:W-:-:S04]  /*30d0*/  FADD R12, R13, R10 ;  /* 0x0000000a0d0c7221 */ /* 0x000fc80000000000 */
[----:B------:R-:W-:Y:S01]  /*30e0*/  FADD R13, R12, R17 ;  /* 0x000000110c0d7221 */ /* 0x000fe20000000000 */
[----:B------:R-:W-:-:S03]  /*30f0*/  IMAD.MOV.U32 R12, RZ, RZ, 0x10 ;  /* 0x00000010ff0c7424 */ /* 0x000fc600078e00ff */
[----:B------:R-:W-:-:S07]  /*3100*/  FADD R13, R13, R16 ;  /* 0x000000100d0d7221 */ /* 0x000fce0000000000 */
[----:B------:R-:W-:Y:S05]  /*3110*/  WARPSYNC.COLLECTIVE R15, `(.L_x_32152) ;  /* 0x000000000f087348 */ /* 0x000fea0003c00000 */
[----:B------:R0:W1:Y:S02]  /*3120*/  SHFL.BFLY P6, R14, R13, R12, R11 ;  /* 0x0c00000c0d0e7389 */ /* 0x00006400000c000b */
[----:B01----:R-:W-:Y:S05]  /*3130*/  ENDCOLLECTIVE ;  /* 0x000000000000791b */ /* 0x003fea0003800000 */
.L_x_32152:
[----:B------:R-:W-:Y:S02]  /*3140*/  IMAD.MOV.U32 R12, RZ, RZ, 0x8 ;  /* 0x00000008ff0c7424 */ /* 0x000fe400078e00ff */
[----:B------:R-:W-:-:S05]  /*3150*/  FADD R19, R13, R14 ;  /* 0x0000000e0d137221 */ /* 0x000fca0000000000 */
[----:B------:R-:W-:-:S07]  /*3160*/  MOV R13, R19 ;  /* 0x00000013000d7202 */ /* 0x000fce0000000f00 */
[----:B------:R-:W-:Y:S05]  /*3170*/  WARPSYNC.COLLECTIVE R15, `(.L_x_32153) ;  /* 0x000000000f087348 */ /* 0x000fea0003c00000 */
[----:B------:R0:W1:Y:S02]  /*3180*/  SHFL.BFLY P6, R14, R13, R12, R11 ;  /* 0x0c00000c0d0e7389 */ /* 0x00006400000c000b */
[----:B01----:R-:W-:Y:S05]  /*3190*/  ENDCOLLECTIVE ;  /* 0x000000000000791b */ /* 0x003fea0003800000 */
.L_x_32153:
[----:B------:R-:W-:Y:S02]  /*31a0*/  HFMA2 R12, -RZ, RZ, 0, 2.384185791015625e-07 ;  /* 0x00000004ff0c7431 */ /* 0x000fe400000001ff */
[----:B------:R-:W-:-:S05]  /*31b0*/  FADD R36, R19, R14 ;  /* 0x0000000e13247221 */ /* 0x000fca0000000000 */
[----:B------:R-:W-:-:S07]  /*31c0*/  MOV R13, R36 ;  /* 0x00000024000d7202 */ /* 0x000fce0000000f00 */
[----:B------:R-:W-:Y:S05]  /*31d0*/  WARPSYNC.COLLECTIVE R15, `(.L_x_32154) ;  /* 0x000000000f087348 */ /* 0x000fea0003c00000 */
[----:B------:R0:W1:Y:S02]  /*31e0*/  SHFL.BFLY P6, R14, R13, R12, R11 ;  /* 0x0c00000c0d0e7389 */ /* 0x00006400000c000b */
[----:B01----:R-:W-:Y:S05]  /*31f0*/  ENDCOLLECTIVE ;  /* 0x000000000000791b */ /* 0x003fea0003800000 */
.L_x_32154:
[----:B------:R-:W-:Y:S02]  /*3200*/  IMAD.MOV.U32 R12, RZ, RZ, 0x2 ;  /* 0x00000002ff0c7424 */ /* 0x000fe400078e00ff */
[----:B------:R-:W-:-:S05]  /*3210*/  FADD R37, R36, R14 ;  /* 0x0000000e24257221 */ /* 0x000fca0000000000 */
[----:B------:R-:W-:-:S07]  /*3220*/  MOV R13, R37 ;  /* 0x00000025000d7202 */ /* 0x000fce0000000f00 */
[----:B------:R-:W-:Y:S05]  /*3230*/  WARPSYNC.COLLECTIVE R15, `(.L_x_32155) ;  /* 0x000000000f087348 */ /* 0x000fea0003c00000 */
[----:B------:R0:W1:Y:S02]  /*3240*/  SHFL.BFLY P6, R14, R13, R12, R11 ;  /* 0x0c00000c0d0e7389 */ /* 0x00006400000c000b */
[----:B01----:R-:W-:Y:S05]  /*3250*/  ENDCOLLECTIVE ;  /* 0x000000000000791b */ /* 0x003fea0003800000 */
.L_x_32155:
[----:B------:R-:W-:Y:S02]  /*3260*/  HFMA2 R12, -RZ, RZ, 0, 5.9604644775390625e-08 ;  /* 0x00000001ff0c7431 */ /* 0x000fe400000001ff */
[----:B------:R-:W-:-:S05]  /*3270*/  FADD R38, R37, R14 ;  /* 0x0000000e25267221 */ /* 0x000fca0000000000 */
[----:B------:R-:W-:-:S07]  /*3280*/  MOV R13, R38 ;  /* 0x00000026000d7202 */ /* 0x000fce0000000f00 */
[----:B------:R-:W-:Y:S05]  /*3290*/  WARPSYNC.COLLECTIVE R15, `(.L_x_32156) ;  /* 0x000000000f087348 */ /* 0x000fea0003c00000 */
[----:B------:R0:W1:Y:S02]  /*32a0*/  SHFL.BFLY P6, R14, R13, R12, R11 ;  /* 0x0c00000c0d0e7389 */ /* 0x00006400000c000b */
[----:B01----:R-:W-:Y:S05]  /*32b0*/  ENDCOLLECTIVE ;  /* 0x000000000000791b */ /* 0x003fea0003800000 */
.L_x_32156:
[----:B------:R-:W-:Y:S05]  /*32c0*/  BRA `(.L_x_32157) ;  /* 0xffffffe400507947 */ /* 0x000fea000383ffff */
        .weak           $__internal_516_$__cuda_sm3x_div_rn_noftz_f32_slowpath
        .type           $__internal_516_$__cuda_sm3x_div_rn_noftz_f32_slowpath,@function
        .size           $__internal_516_$__cuda_sm3x_div_rn_noftz_f32_slowpath,(.L_x_37893 - $__internal_516_$__cuda_sm3x_div_rn_noftz_f32_slowpath)
$__internal_516_$__cuda_sm3x_div_rn_noftz_f32_slowpath:
        /* <DEDUP_REMOVED lines=35> */
.L_x_32159:
[----:B------:R-:W-:Y:S01]  /*3500*/  LEA R38, R13, 0xc0800000, 0x17 ;  /* 0xc08000000d267811 */ /* 0x000fe200078eb8ff */
[----:B------:R-:W-:Y:S01]  /*3510*/  BSSY.RECONVERGENT B2, `(.L_x_32164) ;  /* 0x0000036000027945 */ /* 0x000fe20003800200 */
[----:B------:R-:W-:Y:S02]  /*3520*/  IADD3 R36, PT, PT, R36, -0x7f, RZ ;  /* 0xffffff8124247810 */ /* 0x000fe40007ffe0ff */
[----:B------:R-:W-:-:S03]  /*3530*/  IADD3 R40, PT, PT, -R38, R51, RZ ;  /* 0x0000003326287210 */ /* 0x000fc60007ffe1ff */
[----:B------:R-:W-:Y:S01]  /*3540*/  IMAD R6, R36, -0x800000, R6 ;  /* 0xff80000024067824 */ /* 0x000fe200078e0206 */
[----:B------:R-:W0:Y:S01]  /*3550*/  MUFU.RCP R38, R40 ;  /* 0x0000002800267308 */ /* 0x000e220000001000 */
[----:B------:R-:W-:Y:S01]  /*3560*/  FADD.FTZ R51, -R40, -RZ ;  /* 0x800000ff28337221 */ /* 0x000fe20000010100 */
        /* <DEDUP_REMOVED lines=44> */
.L_x_32166:
[----:B------:R-:W-:-:S04]  /*3830*/  LOP3.LUT R6, R6, 0x80000000, RZ, 0xc0, !PT ;  /* 0x8000000006067812 */ /* 0x000fc800078ec0ff */
[----:B------:R-:W-:Y:S01]  /*3840*/  LOP3.LUT R6, R6, 0x7f800000, RZ, 0xfc, !PT ;  /* 0x7f80000006067812 */ /* 0x000fe200078efcff */
[----:B------:R-:W-:Y:S06]  /*3850*/  BRA `(.L_x_32167) ;  /* 0x0000000000047947 */ /* 0x000fec0003800000 */
.L_x_32165:
[----:B------:R-:W-:-:S07]  /*3860*/  LEA R6, R36, R6, 0x17 ;  /* 0x0000000624067211 */ /* 0x000fce00078eb8ff */
.L_x_32167:
[----:B------:R-:W-:Y:S05]  /*3870*/  BSYNC.RECONVERGENT B2 ;  /* 0x0000000000027941 */ /* 0x000fea0003800200 */
.L_x_32164:
[----:B------:R-:W-:Y:S05]  /*3880*/  BRA `(.L_x_32168) ;  /* 0x0000000000207947 */ /* 0x000fea0003800000 */
.L_x_32163:
[----:B------:R-:W-:-:S04]  /*3890*/  LOP3.LUT R6, R51, 0x80000000, R6, 0x48, !PT ;  /* 0x8000000033067812 */ /* 0x000fc800078e4806 */
[----:B------:R-:W-:Y:S01]  /*38a0*/  LOP3.LUT R6, R6, 0x7f800000, RZ, 0xfc, !PT ;  /* 0x7f80000006067812 */ /* 0x000fe200078efcff */
[----:B------:R-:W-:Y:S06]  /*38b0*/  BRA `(.L_x_32168) ;  /* 0x0000000000147947 */ /* 0x000fec0003800000 */
.L_x_32162:
[----:B------:R-:W-:Y:S01]  /*38c0*/  LOP3.LUT R6, R51, 0x80000000, R6, 0x48, !PT ;  /* 0x8000000033067812 */ /* 0x000fe200078e4806 */
[----:B------:R-:W-:Y:S06]  /*38d0*/  BRA `(.L_x_32168) ;  /* 0x00000000000c7947 */ /* 0x000fec0003800000 */
.L_x_32161:
[----:B------:R-:W0:Y:S01]  /*38e0*/  MUFU.RSQ R6, -QNAN ;  /* 0xffc0000000067908 */ /* 0x000e220000001400 */
[----:B------:R-:W-:Y:S05]  /*38f0*/  BRA `(.L_x_32168) ;  /* 0x0000000000047947 */ /* 0x000fea0003800000 */
.L_x_32160:
[----:B------:R-:W-:-:S07]  /*3900*/  FADD.FTZ R6, R6, R11 ;  /* 0x0000000b06067221 */ /* 0x000fce0000010000 */
.L_x_32168:
[----:B------:R-:W-:Y:S05]  /*3910*/  BSYNC.RECONVERGENT B1 ;  /* 0x0000000000017941 */ /* 0x000fea0003800200 */
.L_x_32158:
[----:B------:R-:W-:-:S04]  /*3920*/  HFMA2 R13, -RZ, RZ, 0, 0 ;  /* 0x00000000ff0d7431 */ /* 0x000fc800000001ff */
[----:B0-----:R-:W-:Y:S05]  /*3930*/  RET.REL.NODEC R12 `(_Z15SoftmaxWarpImplI24ElementwiseScaleMaskLoadIffbE11DirectStoreIffEfLi1ELi12ELi32ELi1ELb1EL9Algorithm0EEvT_T0_ll) ;  /* 0xffffffc40cb07950 */ /* 0x001fea0003c3ffff */
.L_x_32169:
        /* <DEDUP_REMOVED lines=12> */
.L_x_37893:


//--------------------- .text._Z15SoftmaxWarpImplI24ElementwiseScaleMaskLoadIffbE11DirectStoreIffEfLi1ELi12ELi32ELi1ELb0EL9Algorithm0EEvT_T0_ll --------------------------
	.section	.text._Z15SoftmaxWarpImplI24ElementwiseScaleMaskLoadIffbE11DirectStoreIffEfLi1ELi12ELi32ELi1ELb0EL9Algorithm0EEvT_T0_ll,"ax",@progbits
	.align	128
        .global         _Z15SoftmaxWarpImplI24ElementwiseScaleMaskLoadIffbE11DirectStoreIffEfLi1ELi12ELi32ELi1ELb0EL9Algorithm0EEvT_T0_ll
        .type           _Z15SoftmaxWarpImplI24ElementwiseScaleMaskLoadIffbE11DirectStoreIffEfLi1ELi12ELi32ELi1ELb0EL9Algorithm0EEvT_T0_ll,@function
        .size           _Z15SoftmaxWarpImplI24ElementwiseScaleMaskLoadIffbE11DirectStoreIffEfLi1ELi12ELi32ELi1ELb0EL9Algorithm0EEvT_T0_ll,(.L_x_37894 - _Z15SoftmaxWarpImplI24ElementwiseScaleMaskLoadIffbE11DirectStoreIffEfLi1ELi12ELi32ELi1ELb0EL9Algorithm0EEvT_T0_ll)
        .other          _Z15SoftmaxWarpImplI24ElementwiseScaleMaskLoadIffbE11DirectStoreIffEfLi1ELi12ELi32ELi1ELb0EL9Algorithm0EEvT_T0_ll,@"STO_CUDA_ENTRY STV_DEFAULT"
_Z15SoftmaxWarpImplI24ElementwiseScaleMaskLoadIffbE11DirectStoreIffEfLi1ELi12ELi32ELi1ELb0EL9Algorithm0EEvT_T0_ll:
.text._Z15SoftmaxWarpImplI24ElementwiseScaleMaskLoadIffbE11DirectStoreIffEfLi1ELi12ELi32ELi1ELb0EL9Algorithm0EEvT_T0_ll:
        /* <DEDUP_REMOVED lines=24> */
.L_x_32170:
        /* <DEDUP_REMOVED lines=13> */
.L_x_32196:
[----:B---3--:R-:W3:Y:S01]  /*0250*/  LDC.64 R2, c[0x0][0x390] ;  /* 0x0000e400ff027b82 */ /* 0x008ee20000000a00 */
[----:B------:R-:W-:Y:S02]  /*0260*/  MOV R25, RZ ;  /* 0x000000ff00197202 */ /* 0x000fe40000000f00 */
[C---:B--2---:R-:W-:Y:S02]  /*0270*/  R2UR UR8, R18.reuse ;  /* 0x00000000120872ca */ /* 0x044fe400000e0000 */
[C---:B------:R-:W-:Y:S02]  /*0280*/  R2UR UR9, R19.reuse ;  /* 0x00000000130972ca */ /* 0x040fe400000e0000 */
[----:B------:R-:W-:Y:S02]  /*0290*/  R2UR UR4, R18 ;  /* 0x00000000120472ca */ /* 0x000fe400000e0000 */
[----:B------:R-:W-:Y:S01]  /*02a0*/  R2UR UR5, R19 ;  /* 0x00000000130572ca */ /* 0x000fe200000e0000 */
[----:B---3--:R-:W-:-:S02]  /*02b0*/  IMAD R0, R21, R2, RZ ;  /* 0x0000000215007224 */ /* 0x008fc400078e02ff */
        /* <DEDUP_REMOVED lines=10> */
[C---:B------:R-:W-:Y:S02]  /*0360*/  R2UR UR10, R18.reuse ;  /* 0x00000000120a72ca */ /* 0x040fe400000e0000 */
[----:B------:R-:W-:Y:S01]  /*0370*/  R2UR UR11, R19 ;  /* 0x00000000130b72ca */ /* 0x000fe200000e0000 */
[----:B------:R-:W5:Y:S08]  /*0380*/  LDG.E.U8 R10, desc[UR4][R4.64+0xa0] ;  /* 0x0000a004040a7981 */ /* 0x000f70000c1e1100 */
[----:B------:R-:W5:Y:S01]  /*0390*/  LDG.E.U8 R11, desc[UR6][R4.64+0xc0] ;  /* 0x0000c006040b7981 */ /* 0x000f62000c1e1100 */
[----:B------:R-:W-:-:S02]  /*03a0*/  R2UR UR12, R18 ;  /* 0x00000000120c72ca */ /* 0x000fc400000e0000 */
[C---:B------:R-:W-:Y:S01]  /*03b0*/  R2UR UR13, R19.reuse ;  /* 0x00000000130d72ca */ /* 0x040fe200000e0000 */
[----:B------:R-:W5:Y:S01]  /*03c0*/  LDG.E.U8 R9, desc[UR10][R4.64+0x80] ;  /* 0x0000800a04097981 */ /* 0x000f62000c1e1100 */
[----:B------:R-:W-:Y:S02]  /*03d0*/  LEA R2, P0, R6, UR36, 0x2 ;  /* 0x0000002406027c11 */ /* 0x000fe4000f8010ff */
[----:B------:R-:W-:Y:S01]  /*03e0*/  R2UR UR14, R18 ;  /* 0x00000000120e72ca */ /* 0x000fe200000e0000 */
[----:B------:R-:W5:Y:S01]  /*03f0*/  LDG.E.U8 R7, desc[UR6][R4.64+0x40] ;  /* 0x0000400604077981 */ /* 0x000f62000c1e1100 */
[----:B------:R-:W-:Y:S02]  /*0400*/  LEA.HI.X R3, R6, UR37, R3, 0x2, P0 ;  /* 0x0000002506037c11 */ /* 0x000fe400080f1403 */
[C---:B------:R-:W-:Y:S02]  /*0410*/  R2UR UR15, R19.reuse ;  /* 0x00000000130f72ca */ /* 0x040fe400000e0000 */
[----:B------:R-:W-:Y:S01]  /*0420*/  R2UR UR28, R18 ;  /* 0x00000000121c72ca */ /* 0x000fe200000e0000 */
[----:B------:R-:W5:Y:S01]  /*0430*/  LDG.E R6, desc[UR4][R2.64] ;  /* 0x0000000402067981 */ /* 0x000f62000c1e1900 */
        /* <DEDUP_REMOVED lines=25> */
[----:B------:R1:W5:Y:S01]  /*05d0*/  LDG.E.U8 R29, desc[UR26][R4.64+0x140] ;  /* 0x0001401a041d7981 */ /* 0x000362000c1e1100 */
[----:B--2---:R-:W-:-:S03]  /*05e0*/  ISETP.NE.AND P5, PT, R8, RZ, PT ;  /* 0x000000ff0800720c */ /* 0x004fc60003fa5270 */
[----:B------:R-:W2:Y:S01]  /*05f0*/  LDG.E R8, desc[UR6][R2.64+0x480] ;  /* 0x0004800602087981 */ /* 0x000ea2000c1e1900 */
[----:B---3--:R-:W-:-:S03]  /*0600*/  ISETP.NE.AND P3, PT, R12, RZ, PT ;  /* 0x000000ff0c00720c */ /* 0x008fc60003f65270 */
[----:B------:R-:W3:Y:S01]  /*0610*/  LDG.E R12, desc[UR8][R2.64+0x500] ;  /* 0x00050008020c7981 */ /* 0x000ee2000c1e1900 */
[----:B----4-:R-:W-:-:S03]  /*0620*/  ISETP.NE.AND P2, PT, R0, RZ, PT ;  /* 0x000000ff0000720c */ /* 0x010fc60003f45270 */
[----:B------:R4:W3:Y:S01]  /*0630*/  LDG.E R0, desc[UR4][R2.64+0x580] ;  /* 0x0005800402007981 */ /* 0x0008e2000c1e1900 */
[----:B-----5:R-:W-:Y:S02]  /*0640*/  ISETP.NE.AND P0, PT, R10, RZ, PT ;  /* 0x000000ff0a00720c */ /* 0x020fe40003f05270 */
[----:B------:R-:W-:Y:S02]  /*0650*/  ISETP.NE.AND P4, PT, R11, RZ, PT ;  /* 0x000000ff0b00720c */ /* 0x000fe40003f85270 */
[----:B------:R-:W1:Y:S01]  /*0660*/  LDC.64 R10, c[0x0][0x398] ;  /* 0x0000e600ff0a7b82 */ /* 0x000e620000000a00 */
[----:B------:R-:W-:Y:S02]  /*0670*/  ISETP.NE.AND P1, PT, R9, RZ, PT ;  /* 0x000000ff0900720c */ /* 0x000fe40003f25270 */
[----:B------:R-:W-:Y:S01]  /*0680*/  ISETP.NE.AND P6, PT, R7, RZ, PT ;  /* 0x000000ff0700720c */ /* 0x000fe20003fc5270 */
[-C--:B-1----:R-:W-:Y:S01]  /*0690*/  FMUL R5, R6, R11.reuse ;  /* 0x0000000b06057220 */ /* 0x082fe20000400000 */
[-C--:B------:R-:W-:Y:S01]  /*06a0*/  FMUL R25, R14, R11.reuse ;  /* 0x0000000b0e197220 */ /* 0x080fe20000400000 */
[-C--:B----4-:R-:W-:Y:S01]  /*06b0*/  FMUL R3, R28, R11.reuse ;  /* 0x0000000b1c037220 */ /* 0x090fe20000400000 */
[----:B------:R-:W-:-:S02]  /*06c0*/  FMUL R27, R16, R11 ;  /* 0x0000000b101b7220 */ /* 0x000fc40000400000 */
[-C--:B------:R-:W-:Y:S01]  /*06d0*/  FSEL R26, R5, R10.reuse, P3 ;  /* 0x0000000a051a7208 */ /* 0x080fe20001800000 */
[-C--:B------:R-:W-:Y:S01]  /*06e0*/  FMUL R5, R20, R11.reuse ;  /* 0x0000000b14057220 */ /* 0x080fe20000400000 */
[-C--:B------:R-:W-:Y:S02]  /*06f0*/  FSEL R25, R25, R10.reuse, P2 ;  /* 0x0000000a19197208 */ /* 0x080fe40001000000 */
[-C--:B------:R-:W-:Y:S01]  /*0700*/  FSEL R4, R3, R10.reuse, P1 ;  /* 0x0000000a03047208 */ /* 0x080fe20000800000 */
[-C--:B------:R-:W-:Y:S01]  /*0710*/  FMUL R3, R30, R11.reuse ;  /* 0x0000000b1e037220 */ /* 0x080fe20000400000 */
[-C--:B------:R-:W-:Y:S02]  /*0720*/  FSEL R27, R27, R10.reuse, P6 ;  /* 0x0000000a1b1b7208 */ /* 0x080fe40003000000 */
[----:B------:R-:W-:Y:S02]  /*0730*/  FSEL R28, R5, R10, P5 ;  /* 0x0000000a051c7208 */ /* 0x000fe40002800000 */
[----:B------:R-:W-:Y:S01]  /*0740*/  FMNMX3 R2, R26, -INF , R25, !PT ;  /* 0xff8000001a027876 */ /* 0x000fe20007800019 */
[----:B------:R-:W-:Y:S01]  /*0750*/  FMUL R7, R32, R11 ;  /* 0x0000000b20077220 */ /* 0x000fe20000400000 */
[----:B------:R-:W-:-:S02]  /*0760*/  ISETP.NE.AND P1, PT, R31, RZ, PT ;  /* 0x000000ff1f00720c */ /* 0x000fc40003f25270 */
[-C--:B------:R-:W-:Y:S01]  /*0770*/  FSEL R6, R3, R10.reuse, P0 ;  /* 0x0000000a03067208 */ /* 0x080fe20000000000 */
[----:B------:R-:W-:Y:S01]  /*0780*/  FMUL R5, R34, R11 ;  /* 0x0000000b22057220 */ /* 0x000fe20000400000 */
[----:B------:R-:W-:Y:S02]  /*0790*/  FMNMX3 R3, R2, R27, R28, !PT ;  /* 0x0000001b02037276 */ /* 0x000fe4000780001c */
[----:B------:R-:W-:Y:S02]  /*07a0*/  ISETP.NE.AND P3, PT, R13, RZ, PT ;  /* 0x000000ff0d00720c */ /* 0x000fe40003f65270 */
[----:B------:R-:W-:Y:S02]  /*07b0*/  FSEL R7, R7, R10, P4 ;  /* 0x0000000a07077208 */ /* 0x000fe40002000000 */
[----:B------:R-:W-:Y:S02]  /*07c0*/  ISETP.NE.AND P6, PT, R17, RZ, PT ;  /* 0x000000ff1100720c */ /* 0x000fe40003fc5270 */
[----:B------:R-:W-:Y:S01]  /*07d0*/  FMNMX3 R3, R3, R4, R6, !PT ;  /* 0x0000000403037276 */ /* 0x000fe20007800006 */
[----:B------:R-:W-:Y:S01]  /*07e0*/  FMUL R17, R36, R11 ;  /* 0x0000000b24117220 */ /* 0x000fe20000400000 */
[----:B------:R-:W-:-:S02]  /*07f0*/  ISETP.NE.AND P2, PT, R15, RZ, PT ;  /* 0x000000ff0f00720c */ /* 0x000fc40003f45270 */
[----:B------:R-:W-:Y:S02]  /*0800*/  ISETP.NE.AND P5, PT, R29, RZ, PT ;  /* 0x000000ff1d00720c */ /* 0x000fe40003fa5270 */
[-C--:B------:R-:W-:Y:S01]  /*0810*/  FSEL R17, R17, R10.reuse, P2 ;  /* 0x0000000a11117208 */ /* 0x080fe20001000000 */
[----:B------:R-:W-:Y:S01]  /*0820*/  UMOV UR4, 0xffffffff ;  /* 0xffffffff00047882 */ /* 0x000fe20000000000 */
[-C--:B--2---:R-:W-:Y:S01]  /*0830*/  FMUL R9, R8, R11.reuse ;  /* 0x0000000b08097220 */ /* 0x084fe20000400000 */
[----:B------:R-:W-:Y:S01]  /*0840*/  FSEL R8, R5, R10, P3 ;  /* 0x0000000a05087208 */ /* 0x000fe20001800000 */
[----:B---3--:R-:W-:-:S03]  /*0850*/  FMUL R5, R12, R11 ;  /* 0x0000000b0c057220 */ /* 0x008fc60000400000 */
        /* <DEDUP_REMOVED lines=28> */
[----:B------:R-:W-:Y:S01]  /*0a20*/  FFMA.SAT R30, R32, R9, 0.5 ;  /* 0x3f000000201e7423 */ /* 0x000fe20000002009 */
[--C-:B------:R-:W-:Y:S01]  /*0a30*/  FADD R8, R8, -R5.reuse ;  /* 0x8000000508087221 */ /* 0x100fe20000000000 */
[--C-:B------:R-:W-:Y:S01]  /*0a40*/  FADD R4, R17, -R5.reuse ;  /* 0x8000000511047221 */ /* 0x100fe20000000000 */
[----:B------:R-:W-:Y:S01]  /*0a50*/  FADD R3, R0, -12583039 ;  /* 0xcb40007f00037421 */ /* 0x000fe20000000000 */
[----:B------:R-:W-:Y:S01]  /*0a60*/  FFMA.RM R7, R30, R11, 12582913 ;  /* 0x4b4000011e077423 */ /* 0x000fe2000000400b */
[----:B------:R-:W-:Y:S01]  /*0a70*/  FFMA.SAT R30, R14, R9, 0.5 ;  /* 0x3f0000000e1e7423 */ /* 0x000fe20000002009 */
        /* <DEDUP_REMOVED lines=14> */
[----:B------:R-:W-:Y:S01]  /*0b60*/  SHF.L.U32 R3, R3, 0x17, RZ ;  /* 0x0000001703037819 */ /* 0x000fe200000006ff */
[----:B------:R-:W-:Y:S01]  /*0b70*/  MUFU.EX2 R17, R32 ;  /* 0x0000002000117308 */ /* 0x000fe20000000800 */
[----:B------:R-:W-:Y:S01]  /*0b80*/  FFMA R5, R14, 1.4426950216293334961, -R5 ;  /* 0x3fb8aa3b0e057823 */ /* 0x000fe20000000805 */
[----:B------:R-:W-:-:S03]  /*0b90*/  FFMA R15, R28, 1.4426950216293334961, -R15 ;  /* 0x3fb8aa3b1c0f7823 */ /* 0x000fc6000000080f */
[----:B------:R-:W-:Y:S01]  /*0ba0*/  FFMA R25, R14, 1.925963033500011079e-08, R5 ;  /* 0x32a570600e197823 */ /* 0x000fe20000000005 */
[----:B------:R-:W-:Y:S01]  /*0bb0*/  FFMA.SAT R14, R12, R9, 0.5 ;  /* 0x3f0000000c0e7423 */ /* 0x000fe20000002009 */
[----:B------:R-:W-:Y:S01]  /*0bc0*/  FFMA R28, R28, 1.925963033500011079e-08, R15 ;  /* 0x32a570601c1c7823 */ /* 0x000fe2000000000f */
[----:B------:R1:W2:Y:S02]  /*0bd0*/  MUFU.EX2 R5, R26 ;  /* 0x0000001a00057308 */ /* 0x0002a40000000800 */
[----:B------:R-:W-:-:S04]  /*0be0*/  FFMA.RM R14, R14, R11, 12582913 ;  /* 0x4b4000010e0e7423 */ /* 0x000fc8000000400b */
[----:B------:R-:W-:Y:S02]  /*0bf0*/  FADD R15, R14, -12583039 ;  /* 0xcb40007f0e0f7421 */ /* 0x000fe40000000000 */
[----:B------:R-:W-:Y:S01]  /*0c00*/  MUFU.EX2 R25, R25 ;  /* 0x0000001900197308 */ /* 0x000fe20000000800 */
[----:B-1----:R-:W-:Y:S01]  /*0c10*/  FFMA.SAT R26, R2, R9, 0.5 ;  /* 0x3f000000021a7423 */ /* 0x002fe20000002009 */
[----:B------:R-:W-:-:S04]  /*0c20*/  FFMA R15, R12, 1.4426950216293334961, -R15 ;  /* 0x3fb8aa3b0c0f7823 */ /* 0x000fc8000000080f */
[----:B------:R-:W-:Y:S01]  /*0c30*/  FFMA R15, R12, 1.925963033500011079e-08, R15 ;  /* 0x32a570600c0f7823 */ /* 0x000fe2000000000f */
[----:B------:R-:W-:Y:S01]  /*0c40*/  FFMA.SAT R12, R6, R9, 0.5 ;  /* 0x3f000000060c7423 */ /* 0x000fe20000002009 */
[----:B------:R-:W1:Y:S01]  /*0c50*/  MUFU.EX2 R28, R28 ;  /* 0x0000001c001c7308 */ /* 0x000e620000000800 */
[----:B--2---:R-:W-:Y:S01]  /*0c60*/  FMUL R5, R0, R5 ;  /* 0x0000000500057220 */ /* 0x004fe20000400000 */
[----:B------:R-:W-:Y:S01]  /*0c70*/  SHF.L.U32 R0, R7, 0x17, RZ ;  /* 0x0000001707007819 */ /* 0x000fe200000006ff */
[-C--:B------:R-:W-:Y:S01]  /*0c80*/  FFMA.RM R7, R26, R11.reuse, 12582913 ;  /* 0x4b4000011a077423 */ /* 0x080fe2000000400b */
[----:B------:R-:W-:Y:S01]  /*0c90*/  FFMA.RM R12, R12, R11, 12582913 ;  /* 0x4b4000010c0c7423 */ /* 0x000fe2000000400b */
[----:B------:R-:W-:Y:S02]  /*0ca0*/  FFMA.SAT R26, R8, R9, 0.5 ;  /* 0x3f000000081a7423 */ /* 0x000fe40000002009 */
[----:B------:R-:W-:Y:S01]  /*0cb0*/  FMUL R0, R0, R17 ;  /* 0x0000001100007220 */ /* 0x000fe20000400000 */
[C---:B------:R-:W-:Y:S01]  /*0cc0*/  FADD R17, R7.reuse, -12583039 ;  /* 0xcb40007f07117421 */ /* 0x040fe20000000000 */
[C---:B------:R-:W-:Y:S01]  /*0cd0*/  FADD R27, R12.reuse, -12583039 ;  /* 0xcb40007f0c1b7421 */ /* 0x040fe20000000000 */
[----:B------:R-:W2:Y:S01]  /*0ce0*/  MUFU.EX2 R15, R15 ;  /* 0x0000000f000f7308 */ /* 0x000ea20000000800 */
[----:B------:R-:W-:Y:S01]  /*0cf0*/  SHF.L.U32 R12, R12, 0x17, RZ ;  /* 0x000000170c0c7819 */ /* 0x000fe200000006ff */
[----:B------:R-:W-:Y:S01]  /*0d00*/  FFMA R17, R2, 1.4426950216293334961, -R17 ;  /* 0x3fb8aa3b02117823 */ /* 0x000fe20000000811 */
[----:B------:R-:W-:Y:S01]  /*0d10*/  FFMA R27, R6, 1.4426950216293334961, -R27 ;  /* 0x3fb8aa3b061b7823 */ /* 0x000fe2000000081b */
[----:B------:R-:W-:-:S02]  /*0d20*/  SHF.L.U32 R7, R7, 0x17, RZ ;  /* 0x0000001707077819 */ /* 0x000fc400000006ff */
[----:B------:R-:W-:Y:S01]  /*0d30*/  FFMA R17, R2, 1.925963033500011079e-08, R17 ;  /* 0x32a5706002117823 */ /* 0x000fe20000000011 */
[----:B------:R-:W-:Y:S01]  /*0d40*/  SHF.L.U32 R2, R13, 0x17, RZ ;  /* 0x000000170d027819 */ /* 0x000fe200000006ff */
[----:B------:R-:W-:Y:S01]  /*0d50*/  FFMA.RM R13, R26, R11, 12582913 ;  /* 0x4b4000011a0d7423 */ /* 0x000fe2000000400b */
[----:B------:R-:W-:Y:S01]  /*0d60*/  FFMA R6, R6, 1.925963033500011079e-08, R27 ;  /* 0x32a5706006067823 */ /* 0x000fe2000000001b */
[----:B-1----:R-:W-:Y:S01]  /*0d70*/  FMUL R3, R3, R28 ;  /* 0x0000001c03037220 */ /* 0x002fe20000400000 */
[----:B------:R-:W-:Y:S01]  /*0d80*/  FFMA.SAT R28, R20, R9, 0.5 ;  /* 0x3f000000141c7423 */ /* 0x000fe20000002009 */
[C---:B------:R-:W-:Y:S01]  /*0d90*/  FADD R27, R13.reuse, -12583039 ;  /* 0xcb40007f0d1b7421 */ /* 0x040fe20000000000 */
[----:B------:R-:W-:Y:S01]  /*0da0*/  FMUL R2, R2, R25 ;  /* 0x0000001902027220 */ /* 0x000fe20000400000 */
        /* <DEDUP_REMOVED lines=8> */
[----:B------:R-:W-:Y:S01]  /*0e30*/  SHF.L.U32 R4, R14, 0x17, RZ ;  /* 0x000000170e047819 */ /* 0x000fe200000006ff */
[----:B------:R-:W-:Y:S01]  /*0e40*/  FFMA.RM R14, R28, R11, 12582913 ;  /* 0x4b4000011c0e7423 */ /* 0x000fe2000000400b */
[----:B------:R-:W-:-:S03]  /*0e50*/  FFMA.SAT R28, R10, R9, 0.5 ;  /* 0x3f0000000a1c7423 */ /* 0x000fc60000002009 */
[----:B------:R-:W-:Y:S01]  /*0e60*/  FADD R27, R14, -12583039 ;  /* 0xcb40007f0e1b7421 */ /* 0x000fe20000000000 */
[----:B--2---:R-:W-:Y:S01]  /*0e70*/  FMUL R4, R4, R15 ;  /* 0x0000000f04047220 */ /* 0x004fe20000400000 */
[----:B------:R-:W-:Y:S02]  /*0e80*/  MUFU.EX2 R26, R26 ;  /* 0x0000001a001a7308 */ /* 0x000fe40000000800 */
[----:B------:R-:W-:-:S04]  /*0e90*/  FFMA R27, R20, 1.4426950216293334961, -R27 ;  /* 0x3fb8aa3b141b7823 */ /* 0x000fc8000000081b */
[----:B------:R-:W-:Y:S01]  /*0ea0*/  FFMA R27, R20, 1.925963033500011079e-08, R27 ;  /* 0x32a57060141b7823 */ /* 0x000fe2000000001b */
[----:B------:R-:W-:Y:S02]  /*0eb0*/  FFMA.SAT R20, R16, R9, 0.5 ;  /* 0x3f00000010147423 */ /* 0x000fe40000002009 */
[----:B------:R-:W1:Y:S02]  /*0ec0*/  MUFU.EX2 R9, R6 ;  /* 0x0000000600097308 */ /* 0x000e640000000800 */
        /* <DEDUP_REMOVED lines=11> */
[----:B------:R-:W3:Y:S01]  /*0f80*/  MUFU.EX2 R16, R25 ;  /* 0x0000001900107308 */ /* 0x000ee20000000800 */
[----:B-1----:R-:W-:Y:S01]  /*0f90*/  FMUL R6, R12, R9 ;  /* 0x000000090c067220 */ /* 0x002fe20000400000 */
[----:B------:R-:W-:-:S04]  /*0fa0*/  FADD R9, RZ, R5 ;  /* 0x00000005ff097221 */ /* 0x000fc80000000000 */
[----:B------:R-:W-:Y:S02]  /*0fb0*/  FADD R9, R9, R0 ;  /* 0x0000000009097221 */ /* 0x000fe40000000000 */
[----:B------:R-:W1:Y:S01]  /*0fc0*/  MUFU.EX2 R27, R27 ;  /* 0x0000001b001b7308 */ /* 0x000e620000000800 */
[----:B--2---:R-:W-:Y:S01]  /*0fd0*/  FMUL R7, R7, R20 ;  /* 0x0000001407077220 */ /* 0x004fe20000400000 */
[----:B------:R-:W-:-:S04]  /*0fe0*/  FADD R10, R9, R2 ;  /* 0x00000002090a7221 */ /* 0x000fc80000000000 */
[----:B------:R-:W-:Y:S02]  /*0ff0*/  FADD R9, R10, R3 ;  /* 0x000000030a097221 */ /* 0x000fe40000000000 */
[----:B------:R-:W2:Y:S02]  /*1000*/  MUFU.EX2 R20, R29 ;  /* 0x0000001d00147308 */ /* 0x000ea40000000800 */
[----:B------:R-:W-:-:S04]  /*1010*/  FADD R9, R9, R4 ;  /* 0x0000000409097221 */ /* 0x000fc80000000000 */
[----:B------:R-:W-:Y:S01]  /*1020*/  FADD R10, R9, R6 ;  /* 0x00000006090a7221 */ /* 0x000fe20000000000 */
[----:B------:R-:W-:Y:S01]  /*1030*/  SHF.L.U32 R9, R8, 0x17, RZ ;  /* 0x0000001708097819 */ /* 0x000fe200000006ff */
[----:B------:R-:W4:Y:S01]  /*1040*/  MUFU.EX2 R28, R31 ;  /* 0x0000001f001c7308 */ /* 0x000f220000000800 */
[----:B---3--:R-:W-:Y:S01]  /*1050*/  FMUL R8, R13, R16 ;  /* 0x000000100d087220 */ /* 0x008fe20000400000 */
[----:B------:R-:W-:Y:S01]  /*1060*/  FADD R13, R10, R7 ;  /* 0x000000070a0d7221 */ /* 0x000fe20000000000 */
[----:B------:R-:W-:Y:S01]  /*1070*/  SHF.L.U32 R10, R14, 0x17, RZ ;  /* 0x000000170e0a7819 */ /* 0x000fe200000006ff */
[----:B------:R-:W-:Y:S02]  /*1080*/  FMUL R9, R9, R26 ;  /* 0x0000001a09097220 */ /* 0x000fe40000400000 */
[----:B------:R-:W-:Y:S02]  /*1090*/  FADD R12, R13, R8 ;  /* 0x000000080d0c7221 */ /* 0x000fe40000000000 */
[----:B-1----:R-:W-:Y:S01]  /*10a0*/  FMUL R10, R10, R27 ;  /* 0x0000001b0a0a7220 */ /* 0x002fe20000400000 */
[----:B--2---:R-:W-:Y:S01]  /*10b0*/  FMUL R17, R15, R20 ;  /* 0x000000140f117220 */ /* 0x004fe20000400000 */
[----:B------:R-:W-:-:S04]  /*10c0*/  FADD R13, R12, R9 ;  /* 0x000000090c0d7221 */ /* 0x000fc80000000000 */
[----:B------:R-:W-:Y:S01]  /*10d0*/  FADD R12, R13, R10 ;  /* 0x0000000a0d0c7221 */ /* 0x000fe20000000000 */
[----:B----4-:R-:W-:-:S03]  /*10e0*/  FMUL R16, R11, R28 ;  /* 0x0000001c0b107220 */ /* 0x010fc60000400000 */
        /* <DEDUP_REMOVED lines=11> */
.L_x_32208:
        /* <DEDUP_REMOVED lines=12> */
[----:B0-----:R-:W-:Y:S05]  /*1260*/  CALL.REL.NOINC `($__internal_517_$__cuda_sm3x_div_rn_noftz_f32_slowpath) ;  /* 0x0000001800487944 */ /* 0x001fea0003c00000 */
[----:B------:R-:W-:-:S07]  /*1270*/  MOV R11, R5 ;  /* 0x00000005000b7202 */ /* 0x000fce0000000f00 */
.L_x_32173:
[----:B------:R-:W-:Y:S05]  /*1280*/  BSYNC.RECONVERGENT B2 ;  /* 0x0000000000027941 */ /* 0x000fea0003800200 */
.L_x_32172:
        /* <DEDUP_REMOVED lines=12> */
[----:B0-----:R-:W-:Y:S05]  /*1350*/  CALL.REL.NOINC `($__internal_517_$__cuda_sm3x_div_rn_noftz_f32_slowpath) ;  /* 0x00000018000c7944 */ /* 0x001fea0003c00000 */
[----:B------:R-:W-:-:S07]  /*1360*/  MOV R14, R5 ;  /* 0x00000005000e7202 */ /* 0x000fce0000000f00 */
.L_x_32175:
[----:B------:R-:W-:Y:S05]  /*1370*/  BSYNC.RECONVERGENT B2 ;  /* 0x0000000000027941 */ /* 0x000fea0003800200 */
.L_x_32174:
        /* <DEDUP_REMOVED lines=14> */
.L_x_32177:
[----:B------:R-:W-:Y:S05]  /*1460*/  BSYNC.RECONVERGENT B2 ;  /* 0x0000000000027941 */ /* 0x000fea0003800200 */
.L_x_32176:
        /* <DEDUP_REMOVED lines=14> */
.L_x_32179:
[----:B------:R-:W-:Y:S05]  /*1550*/  BSYNC.RECONVERGENT B2 ;  /* 0x0000000000027941 */ /* 0x000fea0003800200 */
.L_x_32178:
        /* <DEDUP_REMOVED lines=14> */
.L_x_32181:
[----:B------:R-:W-:Y:S05]  /*1640*/  BSYNC.RECONVERGENT B2 ;  /* 0x0000000000027941 */ /* 0x000fea0003800200 */
.L_x_32180:
        /* <DEDUP_REMOVED lines=14> */
.L_x_32183:
[----:B------:R-:W-:Y:S05]  /*1730*/  BSYNC.RECONVERGENT B2 ;  /* 0x0000000000027941 */ /* 0x000fea0003800200 */
.L_x_32182:
        /* <DEDUP_REMOVED lines=14> */
.L_x_32185:
[----:B------:R-:W-:Y:S05]  /*1820*/  BSYNC.RECONVERGENT B2 ;  /* 0x0000000000027941 */ /* 0x000fea0003800200 */
.L_x_32184:
        /* <DEDUP_REMOVED lines=14> */
.L_x_32187:
[----:B------:R-:W-:Y:S05]  /*1910*/  BSYNC.RECONVERGENT B2 ;  /* 0x0000000000027941 */ /* 0x000fea0003800200 */
.L_x_32186:
        /* <DEDUP_REMOVED lines=14> */
.L_x_32189:
[----:B------:R-:W-:Y:S05]  /*1a00*/  BSYNC.RECONVERGENT B2 ;  /* 0x0000000000027941 */ /* 0x000fea0003800200 */
.L_x_32188:
        /* <DEDUP_REMOVED lines=14> */
.L_x_32191:
[----:B------:R-:W-:Y:S05]  /*1af0*/  BSYNC.RECONVERGENT B2 ;  /* 0x0000000000027941 */ /* 0x000fea0003800200 */
.L_x_32190:
        /* <DEDUP_REMOVED lines=14> */
.L_x_32193:
[----:B------:R-:W-:Y:S05]  /*1be0*/  BSYNC.RECONVERGENT B2 ;  /* 0x0000000000027941 */ /* 0x000fea0003800200 */
.L_x_32192:
        /* <DEDUP_REMOVED lines=13> */
.L_x_32195:
[----:B------:R-:W-:Y:S05]  /*1cc0*/  BSYNC.RECONVERGENT B2 ;  /* 0x0000000000027941 */ /* 0x000fea0003800200 */
.L_x_32194:
        /* <DEDUP_REMOVED lines=49> */
.L_x_32171:
[----:B------:R-:W-:Y:S01]  /*1fe0*/  HFMA2 R11, -RZ, RZ, 0, 1.847743988037109375e-06 ;  /* 0x0000001fff0b7431 */ /* 0x000fe200000001ff */
[----:B------:R-:W-:Y:S01]  /*1ff0*/  BSSY B0, `(.L_x_32197) ;  /* 0x0000006000007945 */ /* 0x000fe20003800000 */
[----:B------:R-:W-:Y:S02]  /*2000*/  MOV R12, 0x10 ;  /* 0x00000010000c7802 */ /* 0x000fe40000000f00 */
[----:B------:R-:W-:-:S07]  /*2010*/  MOV R15, 0xffffffff ;  /* 0xffffffff000f7802 */ /* 0x000fce0000000f00 */
[----:B0-----:R-:W-:Y:S05]  /*2020*/  WARPSYNC.COLLECTIVE R15, `(.L_x_32198) ;  /* 0x000000000f087348 */ /* 0x001fea0003c00000 */
[----:B------:R1:W2:Y:S02]  /*2030*/  SHFL.BFLY P6, R14, R13, R12, R11 ;  /* 0x0c00000c0d0e7389 */ /* 0x0002a400000c000b */
[----:B012---:R-:W-:Y:S05]  /*2040*/  ENDCOLLECTIVE ;  /* 0x000000000000791b */ /* 0x007fea0003800000 */
.L_x_32198:
[----:B------:R-:W-:Y:S05]  /*2050*/  BSYNC B0 ;  /* 0x0000000000007941 */ /* 0x000fea0003800000 */
.L_x_32197:
[----:B------:R-:W-:Y:S01]  /*2060*/  HFMA2 R12, -RZ, RZ, 0, 4.76837158203125e-07 ;  /* 0x00000008ff0c7431 */ /* 0x000fe200000001ff */
[----:B------:R-:W-:Y:S02]  /*2070*/  FMNMX R13, R13, R14, !PT ;  /* 0x0000000e0d0d7209 */ /* 0x000fe40007800000 */
[----:B------:R-:W-:Y:S02]  /*2080*/  MOV R11, 0x1f ;  /* 0x0000001f000b7802 */ /* 0x000fe40000000f00 */
[----:B------:R-:W-:-:S07]  /*2090*/  MOV R15, 0xffffffff ;  /* 0xffffffff000f7802 */ /* 0x000fce0000000f00 */
[----:B------:R-:W-:Y:S05]  /*20a0*/  WARPSYNC.COLLECTIVE R15, `(.L_x_32199) ;  /* 0x000000000f087348 */ /* 0x000fea0003c00000 */
[----:B------:R0:W1:Y:S02]  /*20b0*/  SHFL.BFLY P6, R14, R13, R12, R11 ;  /* 0x0c00000c0d0e7389 */ /* 0x00006400000c000b */
[----:B01----:R-:W-:Y:S05]  /*20c0*/  ENDCOLLECTIVE ;  /* 0x000000000000791b */ /* 0x003fea0003800000 */
.L_x_32199:
[----:B------:R-:W-:Y:S01]  /*20d0*/  HFMA2 R12, -RZ, RZ, 0, 2.384185791015625e-07 ;  /* 0x00000004ff0c7431 */ /* 0x000fe200000001ff */
[----:B------:R-:W-:-:S04]  /*20e0*/  FMNMX R0, R13, R14, !PT ;  /* 0x0000000e0d007209 */ /* 0x000fc80007800000 */
[----:B------:R-:W-:-:S07]  /*20f0*/  MOV R13, R0 ;  /* 0x00000000000d7202 */ /* 0x000fce0000000f00 */
[----:B------:R-:W-:Y:S05]  /*2100*/  WARPSYNC.COLLECTIVE R15, `(.L_x_32200) ;  /* 0x000000000f087348 */ /* 0x000fea0003c00000 */
[----:B------:R0:W1:Y:S02]  /*2110*/  SHFL.BFLY P6, R14, R13, R12, R11 ;  /* 0x0c00000c0d0e7389 */ /* 0x00006400000c000b */
[----:B01----:R-:W-:Y:S05]  /*2120*/  ENDCOLLECTIVE ;  /* 0x000000000000791b */ /* 0x003fea0003800000 */
.L_x_32200:
[----:B------:R-:W-:Y:S01]  /*2130*/  HFMA2 R12, -RZ, RZ, 0, 1.1920928955078125e-07 ;  /* 0x00000002ff0c7431 */ /* 0x000fe200000001ff */
[----:B------:R-:W-:-:S04]  /*2140*/  FMNMX R2, R0, R14, !PT ;  /* 0x0000000e00027209 */ /* 0x000fc80007800000 */
[----:B------:R-:W-:-:S07]  /*2150*/  MOV R13, R2 ;  /* 0x00000002000d7202 */ /* 0x000fce0000000f00 */
[----:B------:R-:W-:Y:S05]  /*2160*/  WARPSYNC.COLLECTIVE R15, `(.L_x_32201) ;  /* 0x000000000f087348 */ /* 0x000fea0003c00000 */
[----:B------:R0:W1:Y:S02]  /*2170*/  SHFL.BFLY P6, R14, R13, R12, R11 ;  /* 0x0c00000c0d0e7389 */ /* 0x00006400000c000b */
[----:B01----:R-:W-:Y:S05]  /*2180*/  ENDCOLLECTIVE ;  /* 0x000000000000791b */ /* 0x003fea0003800000 */
.L_x_32201:
[----:B------:R-:W-:Y:S01]  /*2190*/  HFMA2 R12, -RZ, RZ, 0, 5.9604644775390625e-08 ;  /* 0x00000001ff0c7431 */ /* 0x000fe200000001ff */
[----:B------:R-:W-:-:S04]  /*21a0*/  FMNMX R3, R2, R14, !PT ;  /* 0x0000000e02037209 */ /* 0x000fc80007800000 */
[----:B------:R-:W-:-:S07]  /*21b0*/  MOV R13, R3 ;  /* 0x00000003000d7202 */ /* 0x000fce0000000f00 */
[----:B------:R-:W-:Y:S05]  /*21c0*/  WARPSYNC.COLLECTIVE R15, `(.L_x_32202) ;  /* 0x000000000f087348 */ /* 0x000fea0003c00000 */
[----:B------:R0:W1:Y:S02]  /*21d0*/  SHFL.BFLY P6, R14, R13, R12, R11 ;  /* 0x0c00000c0d0e7389 */ /* 0x00006400000c000b */
[----:B01----:R-:W-:Y:S05]  /*21e0*/  ENDCOLLECTIVE ;  /* 0x000000000000791b */ /* 0x003fea0003800000 */
.L_x_32202:
        /* <DEDUP_REMOVED lines=129> */
.L_x_32203:
[----:B------:R-:W-:Y:S02]  /*2a00*/  HFMA2 R12, -RZ, RZ, 0, 4.76837158203125e-07 ;  /* 0x00000008ff0c7431 */ /* 0x000fe400000001ff */
[----:B------:R-:W-:-:S05]  /*2a10*/  FADD R20, R13, R14 ;  /* 0x0000000e0d147221 */ /* 0x000fca0000000000 */
[----:B------:R-:W-:-:S07]  /*2a20*/  MOV R13, R20 ;  /* 0x00000014000d7202 */ /* 0x000fce0000000f00 */
[----:B------:R-:W-:Y:S05]  /*2a30*/  WARPSYNC.COLLECTIVE R15, `(.L_x_32204) ;  /* 0x000000000f087348 */ /* 0x000fea0003c00000 */
[----:B------:R0:W1:Y:S02]  /*2a40*/  SHFL.BFLY P6, R14, R13, R12, R11 ;  /* 0x0c00000c0d0e7389 */ /* 0x00006400000c000b */
[----:B01----:R-:W-:Y:S05]  /*2a50*/  ENDCOLLECTIVE ;  /* 0x000000000000791b */ /* 0x003fea0003800000 */
.L_x_32204:
[----:B------:R-:W-:Y:S02]  /*2a60*/  HFMA2 R12, -RZ, RZ, 0, 2.384185791015625e-07 ;  /* 0x00000004ff0c7431 */ /* 0x000fe400000001ff */
[----:B------:R-:W-:-:S05]  /*2a70*/  FADD R25, R20, R14 ;  /* 0x0000000e14197221 */ /* 0x000fca0000000000 */
[----:B------:R-:W-:-:S07]  /*2a80*/  MOV R13, R25 ;  /* 0x00000019000d7202 */ /* 0x000fce0000000f00 */
[----:B------:R-:W-:Y:S05]  /*2a90*/  WARPSYNC.COLLECTIVE R15, `(.L_x_32205) ;  /* 0x000000000f087348 */ /* 0x000fea0003c00000 */
[----:B------:R0:W1:Y:S02]  /*2aa0*/  SHFL.BFLY P6, R14, R13, R12, R11 ;  /* 0x0c00000c0d0e7389 */ /* 0x00006400000c000b */
[----:B01----:R-:W-:Y:S05]  /*2ab0*/  ENDCOLLECTIVE ;  /* 0x000000000000791b */ /* 0x003fea0003800000 */
.L_x_32205:
[----:B------:R-:W-:Y:S02]  /*2ac0*/  HFMA2 R12, -RZ, RZ, 0, 1.1920928955078125e-07 ;  /* 0x00000002ff0c7431 */ /* 0x000fe400000001ff */
[----:B------:R-:W-:-:S05]  /*2ad0*/  FADD R26, R25, R14 ;  /* 0x0000000e191a7221 */ /* 0x000fca0000000000 */
[----:B------:R-:W-:-:S07]  /*2ae0*/  MOV R13, R26 ;  /* 0x0000001a000d7202 */ /* 0x000fce0000000f00 */
[----:B------:R-:W-:Y:S05]  /*2af0*/  WARPSYNC.COLLECTIVE R15, `(.L_x_32206) ;  /* 0x000000000f087348 */ /* 0x000fea0003c00000 */
[----:B------:R0:W1:Y:S02]  /*2b00*/  SHFL.BFLY P6, R14, R13, R12, R11 ;  /* 0x0c00000c0d0e7389 */ /* 0x00006400000c000b */
[----:B01----:R-:W-:Y:S05]  /*2b10*/  ENDCOLLECTIVE ;  /* 0x000000000000791b */ /* 0x003fea0003800000 */
.L_x_32206:
[----:B------:R-:W-:Y:S02]  /*2b20*/  HFMA2 R12, -RZ, RZ, 0, 5.9604644775390625e-08 ;  /* 0x00000001ff0c7431 */ /* 0x000fe400000001ff */
[----:B------:R-:W-:-:S05]  /*2b30*/  FADD R27, R26, R14 ;  /* 0x0000000e1a1b7221 */ /* 0x000fca0000000000 */
[----:B------:R-:W-:-:S07]  /*2b40*/  MOV R13, R27 ;  /* 0x0000001b000d7202 */ /* 0x000fce0000000f00 */
[----:B------:R-:W-:Y:S05]  /*2b50*/  WARPSYNC.COLLECTIVE R15, `(.L_x_32207) ;  /* 0x000000000f087348 */ /* 0x000fea0003c00000 */
[----:B------:R0:W1:Y:S02]  /*2b60*/  SHFL.BFLY P6, R14, R13, R12, R11 ;  /* 0x0c00000c0d0e7389 */ /* 0x00006400000c000b */
[----:B01----:R-:W-:Y:S05]  /*2b70*/  ENDCOLLECTIVE ;  /* 0x000000000000791b */ /* 0x003fea0003800000 */
.L_x_32207:
[----:B------:R-:W-:Y:S05]  /*2b80*/  BRA `(.L_x_32208) ;  /* 0xffffffe400847947 */ /* 0x000fea000383ffff */
        .weak           $__internal_517_$__cuda_sm3x_div_rn_noftz_f32_slowpath
        .type           $__internal_517_$__cuda_sm3x_div_rn_noftz_f32_slowpath,@function
        .size           $__internal_517_$__cuda_sm3x_div_rn_noftz_f32_slowpath,(.L_x_37894 - $__internal_517_$__cuda_sm3x_div_rn_noftz_f32_slowpath)
$__internal_517_$__cuda_sm3x_div_rn_noftz_f32_slowpath:
        /* <DEDUP_REMOVED lines=34> */
.L_x_32210:
        /* <DEDUP_REMOVED lines=51> */
.L_x_32217:
[----:B------:R-:W-:-:S04]  /*30e0*/  LOP3.LUT R5, R5, 0x80000000, RZ, 0xc0, !PT ;  /* 0x8000000005057812 */ /* 0x000fc800078ec0ff */
[----:B------:R-:W-:Y:S01]  /*30f0*/  LOP3.LUT R5, R5, 0x7f800000, RZ, 0xfc, !PT ;  /* 0x7f80000005057812 */ /* 0x000fe200078efcff */
[----:B------:R-:W-:Y:S06]  /*3100*/  BRA `(.L_x_32218) ;  /* 0x0000000000047947 */ /* 0x000fec0003800000 */
.L_x_32216:
[----:B------:R-:W-:-:S07]  /*3110*/  LEA R5, R20, R5, 0x17 ;  /* 0x0000000514057211 */ /* 0x000fce00078eb8ff */
.L_x_32218:
[----:B------:R-:W-:Y:S05]  /*3120*/  BSYNC.RECONVERGENT B1 ;  /* 0x0000000000017941 */ /* 0x000fea0003800200 */
.L_x_32215:
[----:B------:R-:W-:Y:S05]  /*3130*/  BRA `(.L_x_32219) ;  /* 0x0000000000207947 */ /* 0x000fea0003800000 */
.L_x_32214:
[----:B------:R-:W-:-:S04]  /*3140*/  LOP3.LUT R5, R12, 0x80000000, R5, 0x48, !PT ;  /* 0x800000000c057812 */ /* 0x000fc800078e4805 */
[----:B------:R-:W-:Y:S01]  /*3150*/  LOP3.LUT R5, R5, 0x7f800000, RZ, 0xfc, !PT ;  /* 0x7f80000005057812 */ /* 0x000fe200078efcff */
[----:B------:R-:W-:Y:S06]  /*3160*/  BRA `(.L_x_32219) ;  /* 0x0000000000147947 */ /* 0x000fec0003800000 */
.L_x_32213:
[----:B------:R-:W-:Y:S01]  /*3170*/  LOP3.LUT R5, R12, 0x80000000, R5, 0x48, !PT ;  /* 0x800000000c057812 */ /* 0x000fe200078e4805 */
[----:B------:R-:W-:Y:S06]  /*3180*/  BRA `(.L_x_32219) ;  /* 0x00000000000c7947 */ /* 0x000fec0003800000 */
.L_x_32212:
[----:B------:R-:W0:Y:S01]  /*3190*/  MUFU.RSQ R5, -QNAN ;  /* 0xffc0000000057908 */ /* 0x000e220000001400 */
[----:B------:R-:W-:Y:S05]  /*31a0*/  BRA `(.L_x_32219) ;  /* 0x0000000000047947 */ /* 0x000fea0003800000 */
.L_x_32211:
[----:B------:R-:W-:-:S07]  /*31b0*/  FADD.FTZ R5, R5, R12 ;  /* 0x0000000c05057221 */ /* 0x000fce0000010000 */
.L_x_32219:
[----:B------:R-:W-:Y:S05]  /*31c0*/  BSYNC.RECONVERGENT B0 ;  /* 0x0000000000007941 */ /* 0x000fea0003800200 */
.L_x_32209:
[----:B------:R-:W-:Y:S01]  /*31d0*/  HFMA2 R13, -RZ, RZ, 0, 0 ;  /* 0x00000000ff0d7431 */ /* 0x000fe200000001ff */
[----:B------:R-:W-:-:S04]  /*31e0*/  MOV R12, R15 ;  /* 0x0000000f000c7202 */ /* 0x000fc80000000f00 */
[----:B0-----:R-:W-:Y:S05]  /*31f0*/  RET.REL.NODEC R12 `(_Z15SoftmaxWarpImplI24ElementwiseScaleMaskLoadIffbE11DirectStoreIffEfLi1ELi12ELi32ELi1ELb0EL9Algorithm0EEvT_T0_ll) ;  /* 0xffffffcc0c807950 */ /* 0x001fea0003c3ffff */
.L_x_32220:
        /* <DEDUP_REMOVED lines=16> */
.L_x_37894:


//--------------------- .text._Z15SoftmaxWarpImplI24ElementwiseScaleMaskLoadIffbE11DirectStoreIffEfLi1ELi11ELi32ELi1ELb1EL9Algorithm0EEvT_T0_ll --------------------------
	.section	.text._Z15SoftmaxWarpImplI24ElementwiseScaleMaskLoadIffbE11DirectStoreIffEfLi1ELi11ELi32ELi1ELb1EL9Algorithm0EEvT_T0_ll,"ax",@progbits
	.align	128
        .global         _Z15SoftmaxWarpImplI24ElementwiseScaleMaskLoadIffbE11DirectStoreIffEfLi1ELi11ELi32ELi1ELb1EL9Algorithm0EEvT_T0_ll
        .type           _Z15SoftmaxWarpImplI24ElementwiseScaleMaskLoadIffbE11DirectStoreIffEfLi1ELi11ELi32ELi1ELb1EL9Algorithm0EEvT_T0_ll,@function
        .size           _Z15SoftmaxWarpImplI24ElementwiseScaleMaskLoadIffbE11DirectStoreIffEfLi1ELi11ELi32ELi1ELb1EL9Algorithm0EEvT_T0_ll,(.L_x_37895 - _Z15SoftmaxWarpImplI24ElementwiseScaleMaskLoadIffbE11DirectStoreIffEfLi1ELi11ELi32ELi1ELb1EL9Algorithm0EEvT_T0_ll)
        .other          _Z15SoftmaxWarpImplI24ElementwiseScaleMaskLoadIffbE11DirectStoreIffEfLi1ELi11ELi32ELi1ELb1EL9Algorithm0EEvT_T0_ll,@"STO_CUDA_ENTRY STV_DEFAULT"
_Z15SoftmaxWarpImplI24ElementwiseScaleMaskLoadIffbE11DirectStoreIffEfLi1ELi11ELi32ELi1ELb1EL9Algorithm0EEvT_T0_ll:
.text._Z15SoftmaxWarpImplI24ElementwiseScaleMaskLoadIffbE11DirectStoreIffEfLi1ELi11ELi32ELi1ELb1EL9Algorithm0EEvT_T0_ll:
        /* <DEDUP_REMOVED lines=26> */
.L_x_32221:
        /* <DEDUP_REMOVED lines=23> */
[----:B------:R-:W-:-:S07]  /*0310*/  IADD3 R25, PT, PT, R24, 0x140, RZ ;  /* 0x0000014018197810 */ /* 0x000fce0007ffe0ff */
.L_x_32246:
[----:B------:R-:W-:Y:S01]  /*0320*/  ISETP.GE.U32.AND P0, PT, R24, UR44, PT ;  /* 0x0000002c18007c0c */ /* 0x000fe2000bf06070 */
[----:B------:R-:W-:Y:S01]  /*0330*/  IMAD.MOV.U32 R3, RZ, RZ, RZ ;  /* 0x000000ffff037224 */ /* 0x000fe200078e00ff */
[----:B------:R-:W-:Y:S01]  /*0340*/  MOV R2, R24 ;  /* 0x0000001800027202 */ /* 0x000fe20000000f00 */
[----:B--2---:R-:W-:Y:S01]  /*0350*/  IMAD R7, R21, UR48, RZ ;  /* 0x0000003015077c24 */ /* 0x004fe2000f8e02ff */
[----:B------:R-:W-:Y:S02]  /*0360*/  ISETP.GE.AND.EX P0, PT, RZ, UR45, PT, P0 ;  /* 0x0000002dff007c0c */ /* 0x000fe4000bf06300 */
[----:B------:R-:W-:Y:S01]  /*0370*/  ISETP.GE.U32.AND P5, PT, R34, UR44, PT ;  /* 0x0000002c22007c0c */ /* 0x000fe2000bfa6070 */
[----:B------:R-:W-:-:S03]  /*0380*/  IMAD.WIDE.U32 R4, R22, UR48, R2 ;  /* 0x0000003016047c25 */ /* 0x000fc6000f8e0002 */
[----:B------:R-:W-:Y:S01]  /*0390*/  ISETP.GE.AND.EX P5, PT, RZ, UR45, PT, P5 ;  /* 0x0000002dff007c0c */ /* 0x000fe2000bfa6350 */
[----:B------:R-:W-:Y:S01]  /*03a0*/  IMAD R3, R22, UR49, R7 ;  /* 0x0000003116037c24 */ /* 0x000fe2000f8e0207 */
[----:B------:R-:W-:-:S04]  /*03b0*/  IADD3 R8, P1, PT, R4, UR42, RZ ;  /* 0x0000002a04087c10 */ /* 0x000fc8000ff3e0ff */
[----:B------:R-:W-:Y:S01]  /*03c0*/  IADD3 R3, PT, PT, R5, R3, RZ ;  /* 0x0000000305037210 */ /* 0x000fe20007ffe0ff */
[----:B0-----:R-:W0:Y:S01]  /*03d0*/  @!P0 LDC R13, c[0x0][0x39c] ;  /* 0x0000e700ff0d8b82 */ /* 0x001e220000000800 */
[C---:B-1----:R-:W-:Y:S02]  /*03e0*/  @!P0 R2UR UR6, R18.reuse ;  /* 0x00000000120682ca */ /* 0x042fe400000e0000 */
[----:B------:R-:W-:Y:S02]  /*03f0*/  @!P0 R2UR UR7, R19 ;  /* 0x00000000130782ca */ /* 0x000fe400000e0000 */
[----:B------:R-:W-:Y:S02]  /*0400*/  IADD3.X R9, PT, PT, R3, UR43, RZ, P1, !PT ;  /* 0x0000002b03097c10 */ /* 0x000fe40008ffe4ff */
[----:B------:R-:W-:Y:S01]  /*0410*/  @!P0 R2UR UR4, R18 ;  /* 0x00000000120482ca */ /* 0x000fe200000e0000 */
[----:B------:R-:W1:Y:S01]  /*0420*/  @!P5 LDC R17, c[0x0][0x39c] ;  /* 0x0000e700ff11db82 */ /* 0x000e620000000800 */
[----:B------:R-:W-:-:S02]  /*0430*/  @!P0 R2UR UR5, R19 ;  /* 0x00000000130582ca */ /* 0x000fc400000e0000 */
        /* <DEDUP_REMOVED lines=10> */
[----:B------:R-:W-:-:S04]  /*04e0*/  ISETP.GE.U32.AND P6, PT, R33, UR44, PT ;  /* 0x0000002c21007c0c */ /* 0x000fc8000bfc6070 */
[----:B------:R-:W-:-:S13]  /*04f0*/  ISETP.GE.AND.EX P6, PT, RZ, UR45, PT, P6 ;  /* 0x0000002dff007c0c */ /* 0x000fda000bfc6360 */
[C---:B------:R-:W-:Y:S01]  /*0500*/  @!P6 R2UR UR6, R18.reuse ;  /* 0x000000001206e2ca */ /* 0x040fe200000e0000 */
[----:B------:R-:W4:Y:S01]  /*0510*/  @!P6 LDC R35, c[0x0][0x39c] ;  /* 0x0000e700ff23eb82 */ /* 0x000f220000000800 */
[C---:B------:R-:W-:Y:S02]  /*0520*/  @!P6 R2UR UR7, R19.reuse ;  /* 0x000000001307e2ca */ /* 0x040fe400000e0000 */
[----:B------:R-:W-:Y:S02]  /*0530*/  @!P6 R2UR UR4, R18 ;  /* 0x000000001204e2ca */ /* 0x000fe400000e0000 */
[----:B------:R-:W-:-:S09]  /*0540*/  @!P6 R2UR UR5, R19 ;  /* 0x000000001305e2ca */ /* 0x000fd200000e0000 */
[----:B------:R-:W5:Y:S01]  /*0550*/  @!P6 LDG.E.U8 R7, desc[UR6][R8.64+0x40] ;  /* 0x000040060807e981 */ /* 0x000f62000c1e1100 */
[----:B------:R-:W-:-:S03]  /*0560*/  ISETP.GE.U32.AND P4, PT, R32, UR44, PT ;  /* 0x0000002c20007c0c */ /* 0x000fc6000bf86070 */
[----:B------:R-:W4:Y:S01]  /*0570*/  @!P6 LDG.E R6, desc[UR4][R2.64+0x100] ;  /* 0x000100040206e981 */ /* 0x000f22000c1e1900 */
[----:B------:R-:W-:Y:S02]  /*0580*/  ISETP.GE.AND.EX P4, PT, RZ, UR45, PT, P4 ;  /* 0x0000002dff007c0c */ /* 0x000fe4000bf86340 */
[----:B------:R-:W-:-:S04]  /*0590*/  ISETP.GE.U32.AND P1, PT, R31, UR44, PT ;  /* 0x0000002c1f007c0c */ /* 0x000fc8000bf26070 */
[----:B------:R-:W-:-:S07]  /*05a0*/  ISETP.GE.AND.EX P1, PT, RZ, UR45, PT, P1 ;  /* 0x0000002dff007c0c */ /* 0x000fce000bf26310 */
[C---:B------:R-:W-:Y:S02]  /*05b0*/  @!P4 R2UR UR6, R18.reuse ;  /* 0x000000001206c2ca */ /* 0x040fe400000e0000 */
[C---:B------:R-:W-:Y:S02]  /*05c0*/  @!P4 R2UR UR7, R19.reuse ;  /* 0x000000001307c2ca */ /* 0x040fe400000e0000 */
[----:B------:R-:W-:Y:S02]  /*05d0*/  @!P4 R2UR UR4, R18 ;  /* 0x000000001204c2ca */ /* 0x000fe400000e0000 */
[----:B------:R-:W-:-:S09]  /*05e0*/  @!P4 R2UR UR5, R19 ;  /* 0x000000001305c2ca */ /* 0x000fd200000e0000 */
[----:B------:R-:W5:Y:S01]  /*05f0*/  @!P4 LDG.E.U8 R11, desc[UR6][R8.64+0x60] ;  /* 0x00006006080bc981 */ /* 0x000f62000c1e1100 */
[----:B------:R-:W-:Y:S02]  /*0600*/  @!P1 R2UR UR6, R18 ;  /* 0x00000000120692ca */ /* 0x000fe400000e0000 */
[C---:B------:R-:W-:Y:S01]  /*0610*/  @!P1 R2UR UR7, R19.reuse ;  /* 0x00000000130792ca */ /* 0x040fe200000e0000 */
        /* <DEDUP_REMOVED lines=9> */
[----:B--2---:R-:W-:-:S03]  /*06b0*/  ISETP.NE.OR P3, PT, R12, RZ, P0 ;  /* 0x000000ff0c00720c */ /* 0x004fc60000765670 */
[----:B------:R-:W2:Y:S01]  /*06c0*/  @!P1 LDG.E R12, desc[UR4][R2.64+0x200] ;  /* 0x00020004020c9981 */ /* 0x000ea2000c1e1900 */
[----:B------:R-:W-:Y:S02]  /*06d0*/  @!P2 R2UR UR4, R18 ;  /* 0x000000001204a2ca */ /* 0x000fe400000e0000 */
[----:B------:R-:W-:Y:S01]  /*06e0*/  @!P2 R2UR UR5, R19 ;  /* 0x000000001305a2ca */ /* 0x000fe200000e0000 */
[----:B0-----:R-:W-:-:S06]  /*06f0*/  @!P0 FMUL R0, R0, R13 ;  /* 0x0000000d00008220 */ /* 0x001fcc0000400000 */
[----:B------:R-:W0:Y:S01]  /*0700*/  @!P3 LDC R0, c[0x0][0x398] ;  /* 0x0000e600ff00bb82 */ /* 0x000e220000000800 */
[----:B---3--:R-:W-:-:S05]  /*0710*/  ISETP.NE.OR P3, PT, R5, RZ, P5 ;  /* 0x000000ff0500720c */ /* 0x008fca0002f65670 */
[----:B------:R-:W3:Y:S01]  /*0720*/  @!P2 LDG.E R5, desc[UR4][R2.64+0x280] ;  /* 0x000280040205a981 */ /* 0x000ee2000c1e1900 */
[----:B-1----:R-:W-:-:S07]  /*0730*/  @!P5 FMUL R4, R4, R17 ;  /* 0x000000110404d220 */ /* 0x002fce0000400000 */
[----:B------:R-:W1:Y:S01]  /*0740*/  @!P3 LDC R4, c[0x0][0x398] ;  /* 0x0000e600ff04bb82 */ /* 0x000e620000000800 */
[----:B------:R-:W-:-:S04]  /*0750*/  ISETP.GE.U32.AND P3, PT, R29, UR44, PT ;  /* 0x0000002c1d007c0c */ /* 0x000fc8000bf66070 */
[----:B------:R-:W-:-:S13]  /*0760*/  ISETP.GE.AND.EX P3, PT, RZ, UR45, PT, P3 ;  /* 0x0000002dff007c0c */ /* 0x000fda000bf66330 */
[----:B------:R-:W-:Y:S02]  /*0770*/  @!P3 R2UR UR4, R18 ;  /* 0x000000001204b2ca */ /* 0x000fe400000e0000 */
[----:B------:R-:W-:-:S13]  /*0780*/  @!P3 R2UR UR5, R19 ;  /* 0x000000001305b2ca */ /* 0x000fda00000e0000 */
[----:B------:R-:W3:Y:S01]  /*0790*/  @!P3 LDG.E R16, desc[UR4][R2.64+0x300] ;  /* 0x000300040210b981 */ /* 0x000ee2000c1e1900 */
[----:B------:R-:W-:Y:S02]  /*07a0*/  MOV R13, 0xff800000 ;  /* 0xff800000000d7802 */ /* 0x000fe40000000f00 */
[----:B0-----:R-:W-:Y:S01]  /*07b0*/  @!P0 FMNMX R13, R0, -INF , !PT ;  /* 0xff800000000d8809 */ /* 0x001fe20007800000 */
[----:B------:R-:W-:Y:S01]  /*07c0*/  IMAD.MOV.U32 R45, RZ, RZ, -0x800000 ;  /* 0xff800000ff2d7424 */ /* 0x000fe200078e00ff */
[-C--:B-1----:R-:W-:Y:S01]  /*07d0*/  @!P5 MOV R45, R4.reuse ;  /* 0x00000004002dd202 */ /* 0x082fe20000000f00 */
[----:B----4-:R-:W-:Y:S01]  /*07e0*/  @!P6 FMUL R6, R6, R35 ;  /* 0x000000230606e220 */ /* 0x010fe20000400000 */
[----:B------:R-:W-:Y:S01]  /*07f0*/  @!P5 FMNMX R13, R13, R4, !PT ;  /* 0x000000040d0dd209 */ /* 0x000fe20007800000 */
[----:B------:R-:W4:Y:S01]  /*0800*/  @!P3 LDG.E.U8 R17, desc[UR4][R8.64+0xc0] ;  /* 0x0000c0040811b981 */ /* 0x000f22000c1e1100 */
[----:B-----5:R-:W-:Y:S01]  /*0810*/  ISETP.NE.OR P5, PT, R7, RZ, P6 ;  /* 0x000000ff0700720c */ /* 0x020fe200037a5670 */
[----:B------:R-:W3:Y:S08]  /*0820*/  @!P2 LDC R4, c[0x0][0x39c] ;  /* 0x0000e700ff04ab82 */ /* 0x000ef00000000800 */
[----:B------:R-:W0:Y:S08]  /*0830*/  @!P4 LDC R7, c[0x0][0x39c] ;  /* 0x0000e700ff07cb82 */ /* 0x000e300000000800 */
[----:B------:R-:W1:Y:S01]  /*0840*/  @!P5 LDC R6, c[0x0][0x398] ;  /* 0x0000e600ff06db82 */ /* 0x000e620000000800 */
[----:B------:R-:W-:Y:S01]  /*0850*/  MOV R47, 0xff800000 ;  /* 0xff800000002f7802 */ /* 0x000fe20000000f00 */
[----:B0-----:R-:W-:Y:S01]  /*0860*/  @!P4 FMUL R10, R10, R7 ;  /* 0x000000070a0ac220 */ /* 0x001fe20000400000 */
[----:B-1----:R-:W-:Y:S01]  /*0870*/  @!P6 IMAD.MOV.U32 R47, RZ, RZ, R6 ;  /* 0x000000ffff2fe224 */ /* 0x002fe200078e0006 */
[----:B------:R-:W-:-:S02]  /*0880*/  @!P6 FMNMX R13, R13, R6, !PT ;  /* 0x000000060d0de209 */ /* 0x000fc40007800000 */
[----:B------:R-:W-:Y:S02]  /*0890*/  ISETP.NE.OR P6, PT, R11, RZ, P4 ;  /* 0x000000ff0b00720c */ /* 0x000fe400027c5670 */
[----:B------:R-:W2:Y:S11]  /*08a0*/  @!P1 LDC R11, c[0x0][0x39c] ;  /* 0x0000e700ff0b9b82 */ /* 0x000eb60000000800 */
[----:B------:R-:W0:Y:S01]  /*08b0*/  @!P6 LDC R10, c[0x0][0x398] ;  /* 0x0000e600ff0aeb82 */ /* 0x000e220000000800 */
[----:B------:R-:W-:-:S02]  /*08c0*/  ISETP.NE.OR P6, PT, R14, RZ, P1 ;  /* 0x000000ff0e00720c */ /* 0x000fc40000fc5670 */
[----:B------:R-:W-:-:S04]  /*08d0*/  ISETP.GE.U32.AND P5, PT, R28, UR44, PT ;  /* 0x0000002c1c007c0c */ /* 0x000fc8000bfa6070 */
[----:B------:R-:W-:Y:S02]  /*08e0*/  ISETP.GE.AND.EX P5, PT, RZ, UR45, PT, P5 ;  /* 0x0000002dff007c0c */ /* 0x000fe4000bfa6350 */
[----:B------:R-:W-:-:S11]  /*08f0*/  MOV R43, 0xff800000 ;  /* 0xff800000002b7802 */ /* 0x000fd60000000f00 */
[----:B------:R-:W-:Y:S02]  /*0900*/  @!P5 R2UR UR4, R18 ;  /* 0x000000001204d2ca */ /* 0x000fe400000e0000 */
[-C--:B0-----:R-:W-:Y:S02]  /*0910*/  @!P4 MOV R43, R10.reuse ;  /* 0x0000000a002bc202 */ /* 0x081fe40000000f00 */
[----:B------:R-:W-:Y:S02]  /*0920*/  @!P4 FMNMX R13, R13, R10, !PT ;  /* 0x0000000a0d0dc209 */ /* 0x000fe40007800000 */
[----:B------:R-:W-:Y:S02]  /*0930*/  ISETP.GE.U32.AND P4, PT, R27, UR44, PT ;  /* 0x0000002c1b007c0c */ /* 0x000fe4000bf86070 */
[----:B------:R-:W-:Y:S02]  /*0940*/  @!P5 R2UR UR5, R19 ;  /* 0x000000001305d2ca */ /* 0x000fe400000e0000 */
[----:B------:R-:W-:Y:S01]  /*0950*/  ISETP.GE.AND.EX P4, PT, RZ, UR45, PT, P4 ;  /* 0x0000002dff007c0c */ /* 0x000fe2000bf86340 */
[----:B------:R-:W-:-:S10]  /*0960*/  IMAD.MOV.U32 R7, RZ, RZ, -0x800000 ;  /* 0xff800000ff077424 */ /* 0x000fd400078e00ff */
[----:B------:R-:W5:Y:S02]  /*0970*/  @!P5 LDG.E.U8 R20, desc[UR4][R8.64+0xe0] ;  /* 0x0000e0040814d981 */ /* 0x000f64000c1e1100 */
[C---:B------:R-:W-:Y:S02]  /*0980*/  @!P4 R2UR UR6, R18.reuse ;  /* 0x000000001206c2ca */ /* 0x040fe400000e0000 */
[----:B------:R-:W5:Y:S01]  /*0990*/  @!P5 LDG.E R6, desc[UR4][R2.64+0x380] ;  /* 0x000380040206d981 */ /* 0x000f62000c1e1900 */
[C---:B------:R-:W-:Y:S02]  /*09a0*/  @!P4 R2UR UR7, R19.reuse ;  /* 0x000000001307c2ca */ /* 0x040fe400000e0000 */
[----:B------:R-:W-:Y:S02]  /*09b0*/  @!P4 R2UR UR4, R18 ;  /* 0x000000001204c2ca */ /* 0x000fe400000e0000 */
[----:B------:R-:W-:-:S09]  /*09c0*/  @!P4 R2UR UR5, R19 ;  /* 0x000000001305c2ca */ /* 0x000fd200000e0000 */
[----:B------:R-:W5:Y:S01]  /*09d0*/  @!P4 LDG.E.U8 R10, desc[UR6][R8.64+0x100] ;  /* 0x00010006080ac981 */ /* 0x000f62000c1e1100 */
[----:B--2---:R-:W-:Y:S02]  /*09e0*/  @!P1 FMUL R12, R12, R11 ;  /* 0x0000000b0c0c9220 */ /* 0x004fe40000400000 */
[----:B------:R-:W0:Y:S08]  /*09f0*/  @!P3 LDC R11, c[0x0][0x39c] ;  /* 0x0000e700ff0bbb82 */ /* 0x000e300000000800 */
[----:B------:R-:W1:Y:S01]  /*0a00*/  @!P6 LDC R12, c[0x0][0x398] ;  /* 0x0000e600ff0ceb82 */ /* 0x000e620000000800 */
[----:B------:R-:W-:Y:S01]  /*0a10*/  ISETP.NE.OR P6, PT, R15, RZ, P2 ;  /* 0x000000ff0f00720c */ /* 0x000fe200017c5670 */
[----:B---3--:R-:W-:-:S12]  /*0a20*/  @!P2 FMUL R4, R5, R4 ;  /* 0x000000040504a220 */ /* 0x008fd80000400000 */
[----:B------:R-:W2:Y:S01]  /*0a30*/  @!P6 LDC R4, c[0x0][0x398] ;  /* 0x0000e600ff04eb82 */ /* 0x000ea20000000800 */
[-C--:B-1----:R-:W-:Y:S02]  /*0a40*/  @!P1 FMNMX R13, R13, R12.reuse, !PT ;  /* 0x0000000c0d0d9209 */ /* 0x082fe40007800000 */
[----:B------:R-:W-:Y:S02]  /*0a50*/  @!P1 MOV R7, R12 ;  /* 0x0000000c00079202 */ /* 0x000fe40000000f00 */
[----:B------:R-:W-:-:S04]  /*0a60*/  ISETP.GE.U32.AND P1, PT, R26, UR44, PT ;  /* 0x0000002c1a007c0c */ /* 0x000fc8000bf26070 */
[----:B------:R-:W-:Y:S02]  /*0a70*/  ISETP.GE.AND.EX P1, PT, RZ, UR45, PT, P1 ;  /* 0x0000002dff007c0c */ /* 0x000fe4000bf26310 */
[----:B------:R-:W-:-:S04]  /*0a80*/  ISETP.GE.U32.AND P6, PT, R25, UR44, PT ;  /* 0x0000002c19007c0c */ /* 0x000fc8000bfc6070 */
[----:B------:R-:W-:Y:S02]  /*0a90*/  ISETP.GE.AND.EX P6, PT, RZ, UR45, PT, P6 ;  /* 0x0000002dff007c0c */ /* 0x000fe4000bfc6360 */
[----:B------:R-:W-:-:S05]  /*0aa0*/  MOV R5, 0xff800000 ;  /* 0xff80000000057802 */ /* 0x000fca0000000f00 */
[C---:B------:R-:W-:Y:S02]  /*0ab0*/  @!P1 R2UR UR8, R18.reuse ;  /* 0x00000000120892ca */ /* 0x040fe400000e0000 */
[----:B------:R-:W-:Y:S01]  /*0ac0*/  @!P1 R2UR UR9, R19 ;  /* 0x00000000130992ca */ /* 0x000fe200000e0000 */
[----:B--2---:R-:W-:Y:S01]  /*0ad0*/  @!P2 IMAD.MOV.U32 R5, RZ, RZ, R4 ;  /* 0x000000ffff05a224 */ /* 0x004fe200078e0004 */
[----:B------:R-:W-:Y:S02]  /*0ae0*/  @!P2 FMNMX R13, R13, R4, !PT ;  /* 0x000000040d0da209 */ /* 0x000fe40007800000 */
[----:B------:R-:W2:Y:S01]  /*0af0*/  @!P4 LDG.E R4, desc[UR4][R2.64+0x400] ;  /* 0x000400040204c981 */ /* 0x000ea2000c1e1900 */
[----:B------:R-:W-:Y:S02]  /*0b00*/  @!P1 R2UR UR4, R18 ;  /* 0x00000000120492ca */ /* 0x000fe400000e0000 */
[----:B------:R-:W-:-:S06]  /*0b10*/  @!P1 R2UR UR5, R19 ;  /* 0x00000000130592ca */ /* 0x000fcc00000e0000 */
[----:B------:R-:W3:Y:S01]  /*0b20*/  @!P1 LDG.E.U8 R12, desc[UR8][R8.64+0x120] ;  /* 0x00012008080c9981 */ /* 0x000ee2000c1e1100 */
[----:B------:R-:W-:Y:S02]  /*0b30*/  @!P6 R2UR UR8, R18 ;  /* 0x000000001208e2ca */ /* 0x000fe400000e0000 */
[C---:B------:R-:W-:Y:S01]  /*0b40*/  @!P6 R2UR UR9, R19.reuse ;  /* 0x000000001309e2ca */ /* 0x040fe200000e0000 */
[----:B0-----:R-:W-:Y:S01]  /*0b50*/  @!P3 FMUL R16, R16, R11 ;  /* 0x0000000b1010b220 */ /* 0x001fe20000400000 */
[----:B------:R-:W-:Y:S02]  /*0b60*/  @!P6 R2UR UR6, R18 ;  /* 0x000000001206e2ca */ /* 0x000fe400000e0000 */
[----:B------:R-:W3:Y:S01]  /*0b70*/  @!P1 LDG.E R11, desc[UR4][R2.64+0x480] ;  /* 0x00048004020b9981 */ /* 0x000ee2000c1e1900 */
[----:B------:R-:W-:-:S08]  /*0b80*/  @!P6 R2UR UR7, R19 ;  /* 0x000000001307e2ca */ /* 0x000fd000000e0000 */
[----:B------:R-:W3:Y:S05]  /*0b90*/  @!P6 LDG.E.U8 R15, desc[UR8][R8.64+0x140] ;  /* 0x00014008080fe981 */ /* 0x000eea000c1e1100 */
[----:B------:R0:W3:Y:S01]  /*0ba0*/  @!P6 LDG.E R14, desc[UR6][R2.64+0x500] ;  /* 0x00050006020ee981 */ /* 0x0000e2000c1e1900 */
[----:B----4-:R-:W-:Y:S02]  /*0bb0*/  ISETP.NE.OR P2, PT, R17, RZ, P3 ;  /* 0x000000ff1100720c */ /* 0x010fe40001f45670 */
[----:B------:R-:W1:Y:S08]  /*0bc0*/  @!P5 LDC R17, c[0x0][0x39c] ;  /* 0x0000e700ff11db82 */ /* 0x000e700000000800 */
[----:B0-----:R-:W0:Y:S08]  /*0bd0*/  @!P6 LDC R3, c[0x0][0x39c] ;  /* 0x0000e700ff03eb82 */ /* 0x001e300000000800 */
[----:B------:R-:W4:Y:S01]  /*0be0*/  @!P2 LDC R16, c[0x0][0x398] ;  /* 0x0000e600ff10ab82 */ /* 0x000f220000000800 */
[----:B-----5:R-:W-:Y:S01]  /*0bf0*/  ISETP.NE.OR P2, PT, R20, RZ, P5 ;  /* 0x000000ff1400720c */ /* 0x020fe20002f45670 */
[----:B-1----:R-:W-:-:S06]  /*0c00*/  @!P5 FMUL R6, R6, R17 ;  /* 0x000000110606d220 */ /* 0x002fcc0000400000 */
[----:B------:R-:W2:Y:S08]  /*0c10*/  @!P4 LDC R17, c[0x0][0x39c] ;  /* 0x0000e700ff11cb82 */ /* 0x000eb00000000800 */
[----:B------:R-:W1:Y:S01]  /*0c20*/  @!P2 LDC R6, c[0x0][0x398] ;  /* 0x0000e600ff06ab82 */ /* 0x000e620000000800 */
[----:B------:R-:W-:-:S07]  /*0c30*/  ISETP.NE.OR P2, PT, R10, RZ, P4 ;  /* 0x000000ff0a00720c */ /* 0x000fce0002745670 */
[----:B------:R-:W5:Y:S01]  /*0c40*/  @!P1 LDC R10, c[0x0][0x39c] ;  /* 0x0000e700ff0a9b82 */ /* 0x000f620000000800 */
[----:B----4-:R-:W-:Y:S01]  /*0c50*/  @!P3 FMNMX R13, R13, R16, !PT ;  /* 0x000000100d0db209 */ /* 0x010fe20007800000 */
[----:B------:R-:W-:Y:S01]  /*0c60*/  UMOV UR4, 0xffffffff ;  /* 0xffffffff00047882 */ /* 0x000fe20000000000 */
[----:B------:R-:W-:Y:S01]  /*0c70*/  MOV R9, 0xff800000 ;  /* 0xff80000000097802 */ /* 0x000fe20000000f00 */
[----:B------:R-:W-:Y:S01]  /*0c80*/  IMAD.MOV.U32 R39, RZ, RZ, -0x800000 ;  /* 0xff800000ff277424 */ /* 0x000fe200078e00ff */
[----:B------:R-:W-:Y:S02]  /*0c90*/  MOV R41, 0xff800000 ;  /* 0xff80000000297802 */ /* 0x000fe40000000f00 */
[----:B-1----:R-:W-:Y:S01]  /*0ca0*/  @!P5 FMNMX R13, R13, R6, !PT ;  /* 0x000000060d0dd209 */ /* 0x002fe20007800000 */
[----:B------:R-:W-:Y:S01]  /*0cb0*/  @!P5 IMAD.MOV.U32 R39, RZ, RZ, R6 ;  /* 0x000000ffff27d224 */ /* 0x000fe200078e0006 */
[----:B------:R-:W-:Y:S02]  /*0cc0*/  MOV R37, 0xff800000 ;  /* 0xff80000000257802 */ /* 0x000fe40000000f00 */
[----:B------:R-:W-:-:S02]  /*0cd0*/  MOV R35, 0xff800000 ;  /* 0xff80000000237802 */ /* 0x000fc40000000f00 */
[----:B------:R-:W-:Y:S02]  /*0ce0*/  @!P0 MOV R9, R0 ;  /* 0x0000000000098202 */ /* 0x000fe40000000f00 */
[----:B------:R-:W-:Y:S01]  /*0cf0*/  @!P3 MOV R41, R16 ;  /* 0x000000100029b202 */ /* 0x000fe20000000f00 */
[----:B--2---:R-:W-:-:S06]  /*0d00*/  @!P4 FMUL R4, R4, R17 ;  /* 0x000000110404c220 */ /* 0x004fcc0000400000 */
[----:B------:R-:W1:Y:S01]  /*0d10*/  @!P2 LDC R4, c[0x0][0x398] ;  /* 0x0000e600ff04ab82 */ /* 0x000e620000000800 */
[----:B---3--:R-:W-:Y:S01]  /*0d20*/  ISETP.NE.OR P2, PT, R12, RZ, P1 ;  /* 0x000000ff0c00720c */ /* 0x008fe20000f45670 */
[----:B-----5:R-:W-:-:S12]  /*0d30*/  @!P1 FMUL R2, R11, R10 ;  /* 0x0000000a0b029220 */ /* 0x020fd80000400000 */
[----:B------:R-:W2:Y:S01]  /*0d40*/  @!P2 LDC R2, c[0x0][0x398] ;  /* 0x0000e600ff02ab82 */ /* 0x000ea20000000800 */
[----:B------:R-:W-:Y:S01]  /*0d50*/  ISETP.NE.OR P2, PT, R15, RZ, P6 ;  /* 0x000000ff0f00720c */ /* 0x000fe20003745670 */
[----:B0-----:R-:W-:-:S12]  /*0d60*/  @!P6 FMUL R14, R14, R3 ;  /* 0x000000030e0ee220 */ /* 0x001fd80000400000 */
[----:B------:R-:W0:Y:S01]  /*0d70*/  @!P2 LDC R14, c[0x0][0x398] ;  /* 0x0000e600ff0eab82 */ /* 0x000e220000000800 */
[-C--:B-1----:R-:W-:Y:S01]  /*0d80*/  @!P4 FMNMX R13, R13, R4.reuse, !PT ;  /* 0x000000040d0dc209 */ /* 0x082fe20007800000 */
[----:B------:R-:W-:Y:S01]  /*0d90*/  IMAD.MOV.U32 R17, RZ, RZ, -0x800000 ;  /* 0xff800000ff117424 */ /* 0x000fe200078e00ff */
[----:B------:R-:W-:Y:S02]  /*0da0*/  @!P4 MOV R37, R4 ;  /* 0x000000040025c202 */ /* 0x000fe40000000f00 */
[-C--:B--2---:R-:W-:Y:S02]  /*0db0*/  @!P1 FMNMX R13, R13, R2.reuse, !PT ;  /* 0x000000020d0d9209 */ /* 0x084fe40007800000 */
[----:B------:R-:W-:Y:S01]  /*0dc0*/  @!P1 MOV R35, R2 ;  /* 0x0000000200239202 */ /* 0x000fe20000000f00 */
[----:B0-----:R-:W-:Y:S01]  /*0dd0*/  @!P6 IMAD.MOV.U32 R17, RZ, RZ, R14 ;  /* 0x000000ffff11e224 */ /* 0x001fe200078e000e */
        /* <DEDUP_REMOVED lines=23> */
[----:B------:R-:W-:Y:S01]  /*0f50*/  FADD R41, -R14, R41 ;  /* 0x000000290e297221 */ /* 0x000fe20000000100 */
[----:B------:R-:W-:Y:S01]  /*0f60*/  FFMA.RM R11, R5, R8, 12582913 ;  /* 0x4b400001050b7423 */ /* 0x000fe20000004008 */
[-C--:B------:R-:W-:Y:S01]  /*0f70*/  FFMA.SAT R5, R43, R6.reuse, 0.5 ;  /* 0x3f0000002b057423 */ /* 0x080fe20000002006 */
[----:B------:R-:W-:Y:S01]  /*0f80*/  FADD R2, R0, -12583039 ;  /* 0xcb40007f00027421 */ /* 0x000fe20000000000 */
[C---:B------:R-:W-:Y:S01]  /*0f90*/  FADD R39, -R14.reuse, R39 ;  /* 0x000000270e277221 */ /* 0x040fe20000000100 */
[----:B------:R-:W-:Y:S01]  /*0fa0*/  FADD R4, R11, -12583039 ;  /* 0xcb40007f0b047421 */ /* 0x000fe20000000000 */
[C---:B------:R-:W-:Y:S01]  /*0fb0*/  FADD R37, -R14.reuse, R37 ;  /* 0x000000250e257221 */ /* 0x040fe20000000100 */
[----:B------:R-:W-:Y:S01]  /*0fc0*/  FFMA R2, R9, 1.4426950216293334961, -R2 ;  /* 0x3fb8aa3b09027823 */ /* 0x000fe20000000802 */
[C---:B------:R-:W-:Y:S01]  /*0fd0*/  FADD R35, -R14.reuse, R35 ;  /* 0x000000230e237221 */ /* 0x040fe20000000100 */
        /* <DEDUP_REMOVED lines=8> */
[----:B------:R-:W-:Y:S01]  /*1060*/  FFMA.SAT R9, R7, R6, 0.5 ;  /* 0x3f00000007097423 */ /* 0x000fe20000002006 */
[----:B------:R-:W0:Y:S01]  /*1070*/  MUFU.EX2 R5, R10 ;  /* 0x0000000a00057308 */ /* 0x000e220000000800 */
[----:B------:R-:W-:Y:S01]  /*1080*/  FADD R14, R4, -12583039 ;  /* 0xcb40007f040e7421 */ /* 0x000fe20000000000 */
[C---:B------:R-:W-:Y:S01]  /*1090*/  FADD R12, R2.reuse, -12583039 ;  /* 0xcb40007f020c7421 */ /* 0x040fe20000000000 */
[----:B------:R-:W-:Y:S01]  /*10a0*/  FFMA.RM R9, R9, R8, 12582913 ;  /* 0x4b40000109097423 */ /* 0x000fe20000004008 */
[----:B------:R-:W-:Y:S01]  /*10b0*/  SHF.L.U32 R2, R2, 0x17, RZ ;  /* 0x0000001702027819 */ /* 0x000fe200000006ff */
[----:B------:R-:W-:Y:S01]  /*10c0*/  FFMA R14, R43, 1.4426950216293334961, -R14 ;  /* 0x3fb8aa3b2b0e7823 */ /* 0x000fe2000000080e */
[----:B------:R-:W-:Y:S01]  /*10d0*/  FFMA R12, R47, 1.4426950216293334961, -R12 ;  /* 0x3fb8aa3b2f0c7823 */ /* 0x000fe2000000080c */
[----:B------:R-:W-:Y:S01]  /*10e0*/  FADD R16, R9, -12583039 ;  /* 0xcb40007f09107421 */ /* 0x000fe20000000000 */
[-C--:B------:R-:W-:Y:S01]  /*10f0*/  FFMA.SAT R15, R37, R6.reuse, 0.5 ;  /* 0x3f000000250f7423 */ /* 0x080fe20000002006 */
[----:B------:R-:W-:Y:S01]  /*1100*/  FFMA R14, R43, 1.925963033500011079e-08, R14 ;  /* 0x32a570602b0e7823 */ /* 0x000fe2000000000e */
[----:B------:R-:W-:Y:S01]  /*1110*/  FFMA R12, R47, 1.925963033500011079e-08, R12 ;  /* 0x32a570602f0c7823 */ /* 0x000fe2000000000c */
[C---:B------:R-:W-:Y:S01]  /*1120*/  FFMA R16, R7.reuse, 1.4426950216293334961, -R16 ;  /* 0x3fb8aa3b07107823 */ /* 0x040fe20000000810 */
[----:B------:R-:W1:Y:S03]  /*1130*/  MUFU.EX2 R45, R45 ;  /* 0x0000002d002d7308 */ /* 0x000e660000000800 */
[----:B------:R-:W-:Y:S01]  /*1140*/  FFMA R16, R7, 1.925963033500011079e-08, R16 ;  /* 0x32a5706007107823 */ /* 0x000fe20000000010 */
[----:B------:R-:W-:Y:S01]  /*1150*/  FFMA.SAT R7, R3, R6, 0.5 ;  /* 0x3f00000003077423 */ /* 0x000fe20000002006 */
[----:B0-----:R-:W-:Y:S01]  /*1160*/  FMUL R5, R0, R5 ;  /* 0x0000000500057220 */ /* 0x001fe20000400000 */
[----:B------:R-:W-:-:S02]  /*1170*/  SHF.L.U32 R0, R11, 0x17, RZ ;  /* 0x000000170b007819 */ /* 0x000fc400000006ff */
[----:B------:R-:W0:Y:S01]  /*1180*/  MUFU.EX2 R13, R12 ;  /* 0x0000000c000d7308 */ /* 0x000e220000000800 */
[----:B------:R-:W-:-:S04]  /*1190*/  FFMA.RM R7, R7, R8, 12582913 ;  /* 0x4b40000107077423 */ /* 0x000fc80000004008 */
[----:B------:R-:W-:-:S03]  /*11a0*/  FADD R10, R7, -12583039 ;  /* 0xcb40007f070a7421 */ /* 0x000fc60000000000 */
[----:B------:R-:W2:Y:S01]  /*11b0*/  MUFU.EX2 R14, R14 ;  /* 0x0000000e000e7308 */ /* 0x000ea20000000800 */
[----:B------:R-:W-:Y:S01]  /*11c0*/  FFMA R10, R3, 1.4426950216293334961, -R10 ;  /* 0x3fb8aa3b030a7823 */ /* 0x000fe2000000080a */
[----:B-1----:R-:W-:-:S03]  /*11d0*/  FMUL R0, R0, R45 ;  /* 0x0000002d00007220 */ /* 0x002fc60000400000 */
[----:B------:R-:W-:Y:S01]  /*11e0*/  FFMA R11, R3, 1.925963033500011079e-08, R10 ;  /* 0x32a57060030b7823 */ /* 0x000fe2000000000a */
[-C--:B------:R-:W-:Y:S01]  /*11f0*/  FFMA.SAT R3, R41, R6.reuse, 0.5 ;  /* 0x3f00000029037423 */ /* 0x080fe20000002006 */
[----:B0-----:R-:W-:Y:S01]  /*1200*/  FMUL R2, R2, R13 ;  /* 0x0000000d02027220 */ /* 0x001fe20000400000 */
[----:B------:R-:W-:Y:S02]  /*1210*/  FFMA.SAT R13, R39, R6, 0.5 ;  /* 0x3f000000270d7423 */ /* 0x000fe40000002006 */
[-C--:B------:R-:W-:Y:S01]  /*1220*/  FFMA.RM R10, R3, R8.reuse, 12582913 ;  /* 0x4b400001030a7423 */ /* 0x080fe20000004008 */
[----:B------:R-:W-:Y:S01]  /*1230*/  IMAD.SHL.U32 R3, R4, 0x800000, RZ ;  /* 0x0080000004037824 */ /* 0x000fe200078e00ff */
[----:B------:R-:W-:Y:S01]  /*1240*/  MUFU.EX2 R11, R11 ;  /* 0x0000000b000b7308 */ /* 0x000fe20000000800 */
[----:B------:R-:W-:Y:S01]  /*1250*/  FFMA.RM R12, R13, R8, 12582913 ;  /* 0x4b4000010d0c7423 */ /* 0x000fe20000004008 */
[C---:B------:R-:W-:Y:S01]  /*1260*/  FADD R20, R10.reuse, -12583039 ;  /* 0xcb40007f0a147421 */ /* 0x040fe20000000000 */
[----:B------:R-:W-:-:S02]  /*1270*/  IMAD.SHL.U32 R10, R10, 0x800000, RZ ;  /* 0x008000000a0a7824 */ /* 0x000fc400078e00ff */
[----:B--2---:R-:W-:Y:S01]  /*1280*/  FMUL R3, R3, R14 ;  /* 0x0000000e03037220 */ /* 0x004fe20000400000 */
[C---:B------:R-:W-:Y:S01]  /*1290*/  FADD R4, R12.reuse, -12583039 ;  /* 0xcb40007f0c047421 */ /* 0x040fe20000000000 */
[----:B------:R-:W-:Y:S01]  /*12a0*/  FFMA R20, R41, 1.4426950216293334961, -R20 ;  /* 0x3fb8aa3b29147823 */ /* 0x000fe20000000814 */
[----:B------:R-:W-:Y:S01]  /*12b0*/  SHF.L.U32 R12, R12, 0x17, RZ ;  /* 0x000000170c0c7819 */ /* 0x000fe200000006ff */
[----:B------:R-:W0:Y:S01]  /*12c0*/  MUFU.EX2 R13, R16 ;  /* 0x00000010000d7308 */ /* 0x000e220000000800 */
[----:B------:R-:W-:Y:S01]  /*12d0*/  FFMA R4, R39, 1.4426950216293334961, -R4 ;  /* 0x3fb8aa3b27047823 */ /* 0x000fe20000000804 */
[----:B------:R-:W-:-:S03]  /*12e0*/  FFMA R41, R41, 1.925963033500011079e-08, R20 ;  /* 0x32a5706029297823 */ /* 0x000fc60000000014 */
[----:B------:R-:W-:Y:S01]  /*12f0*/  FFMA R39, R39, 1.925963033500011079e-08, R4 ;  /* 0x32a5706027277823 */ /* 0x000fe20000000004 */
[----:B------:R-:W-:Y:S01]  /*1300*/  SHF.L.U32 R4, R9, 0x17, RZ ;  /* 0x0000001709047819 */ /* 0x000fe200000006ff */
[----:B------:R-:W-:Y:S01]  /*1310*/  FFMA.RM R9, R15, R8, 12582913 ;  /* 0x4b4000010f097423 */ /* 0x000fe20000004008 */
[----:B------:R-:W-:Y:S01]  /*1320*/  FFMA.SAT R15, R17, R6, 0.5 ;  /* 0x3f000000110f7423 */ /* 0x000fe20000002006 */
[----:B------:R-:W1:Y:S02]  /*1330*/  MUFU.EX2 R41, R41 ;  /* 0x0000002900297308 */ /* 0x000e640000000800 */
[C---:B------:R-:W-:Y:S01]  /*1340*/  FADD R14, R9.reuse, -12583039 ;  /* 0xcb40007f090e7421 */ /* 0x040fe20000000000 */
[----:B------:R-:W-:-:S03]  /*1350*/  SHF.L.U32 R9, R9, 0x17, RZ ;  /* 0x0000001709097819 */ /* 0x000fc600000006ff */
[----:B------:R-:W-:Y:S01]  /*1360*/  FFMA R14, R37, 1.4426950216293334961, -R14 ;  /* 0x3fb8aa3b250e7823 */ /* 0x000fe2000000080e */
[----:B0-----:R-:W-:Y:S01]  /*1370*/  FMUL R4, R4, R13 ;  /* 0x0000000d04047220 */ /* 0x001fe20000400000 */
[----:B------:R-:W-:Y:S02]  /*1380*/  FFMA.SAT R13, R35, R6, 0.5 ;  /* 0x3f000000230d7423 */ /* 0x000fe40000002006 */
[----:B------:R-:W-:Y:S01]  /*1390*/  FFMA R37, R37, 1.925963033500011079e-08, R14 ;  /* 0x32a5706025257823 */ /* 0x000fe2000000000e */
[----:B------:R-:W-:Y:S01]  /*13a0*/  MUFU.EX2 R39, R39 ;  /* 0x0000002700277308 */ /* 0x000fe20000000800 */
[-C--:B------:R-:W-:Y:S01]  /*13b0*/  FFMA.RM R14, R13, R8.reuse, 12582913 ;  /* 0x4b4000010d0e7423 */ /* 0x080fe20000004008 */
[----:B------:R-:W-:-:S03]  /*13c0*/  FFMA.RM R13, R15, R8, 12582913 ;  /* 0x4b4000010f0d7423 */ /* 0x000fc60000004008 */
[C---:B------:R-:W-:Y:S01]  /*13d0*/  FADD R6, R14.reuse, -12583039 ;  /* 0xcb40007f0e067421 */ /* 0x040fe20000000000 */
[----:B------:R-:W-:Y:S02]  /*13e0*/  FADD R8, R13, -12583039 ;  /* 0xcb40007f0d087421 */ /* 0x000fe40000000000 */
[----:B------:R-:W0:Y:S01]  /*13f0*/  MUFU.EX2 R16, R37 ;  /* 0x0000002500107308 */ /* 0x000e220000000800 */
[----:B------:R-:W-:Y:S02]  /*1400*/  IMAD.SHL.U32 R14, R14, 0x800000, RZ ;  /* 0x008000000e0e7824 */ /* 0x000fe400078e00ff */
[----:B------:R-:W-:Y:S01]  /*1410*/  FFMA R6, R35, 1.4426950216293334961, -R6 ;  /* 0x3fb8aa3b23067823 */ /* 0x000fe20000000806 */
[----:B------:R-:W-:Y:S01]  /*1420*/  FFMA R8, R17, 1.4426950216293334961, -R8 ;  /* 0x3fb8aa3b11087823 */ /* 0x000fe20000000808 */
[----:B------:R-:W-:Y:S02]  /*1430*/  SHF.L.U32 R13, R13, 0x17, RZ ;  /* 0x000000170d0d7819 */ /* 0x000fe400000006ff */
[----:B------:R-:W-:Y:S01]  /*1440*/  FFMA R35, R35, 1.925963033500011079e-08, R6 ;  /* 0x32a5706023237823 */ /* 0x000fe20000000006 */
[----:B------:R-:W-:Y:S01]  /*1450*/  SHF.L.U32 R6, R7, 0x17, RZ ;  /* 0x0000001707067819 */ /* 0x000fe200000006ff */
[----:B------:R-:W-:Y:S01]  /*1460*/  FADD R7, RZ, R5 ;  /* 0x00000005ff077221 */ /* 0x000fe20000000000 */
[----:B------:R-:W-:-:S03]  /*1470*/  FFMA R17, R17, 1.925963033500011079e-08, R8 ;  /* 0x32a5706011117823 */ /* 0x000fc60000000008 */
[----:B------:R-:W-:Y:S01]  /*1480*/  FMUL R6, R6, R11 ;  /* 0x0000000b06067220 */ /* 0x000fe20000400000 */
[----:B------:R-:W-:Y:S01]  /*1490*/  FADD R11, R7, R0 ;  /* 0x00000000070b7221 */ /* 0x000fe20000000000 */
[----:B------:R-:W2:Y:S01]  /*14a0*/  MUFU.EX2 R35, R35 ;  /* 0x0000002300237308 */ /* 0x000ea20000000800 */
[----:B-1----:R-:W-:Y:S02]  /*14b0*/  FMUL R7, R10, R41 ;  /* 0x000000290a077220 */ /* 0x002fe40000400000 */
[----:B------:R-:W-:Y:S01]  /*14c0*/  FADD R8, R11, R2 ;  /* 0x000000020b087221 */ /* 0x000fe20000000000 */
[----:B0-----:R-:W-:-:S03]  /*14d0*/  FMUL R9, R9, R16 ;  /* 0x0000001009097220 */ /* 0x001fc60000400000 */
[----:B------:R-:W-:Y:S01]  /*14e0*/  FADD R11, R8, R3 ;  /* 0x00000003080b7221 */ /* 0x000fe20000000000 */
[----:B------:R-:W-:Y:S02]  /*14f0*/  FMUL R8, R12, R39 ;  /* 0x000000270c087220 */ /* 0x000fe40000400000 */
        /* <DEDUP_REMOVED lines=19> */
.L_x_32258:
        /* <DEDUP_REMOVED lines=12> */
[----:B0-----:R-:W-:Y:S05]  /*16f0*/  CALL.REL.NOINC `($__internal_518_$__cuda_sm3x_div_rn_noftz_f32_slowpath) ;  /* 0x0000001800347944 */ /* 0x001fea0003c00000 */
[----:B------:R-:W-:-:S07]  /*1700*/  IMAD.MOV.U32 R11, RZ, RZ, R5 ;  /* 0x000000ffff0b7224 */ /* 0x000fce00078e0005 */
.L_x_32225:
[----:B------:R-:W-:Y:S05]  /*1710*/  BSYNC.RECONVERGENT B3 ;  /* 0x0000000000037941 */ /* 0x000fea0003800200 */
.L_x_32224:
        /* <DEDUP_REMOVED lines=12> */
[----:B0-----:R-:W-:Y:S05]  /*17e0*/  CALL.REL.NOINC `($__internal_518_$__cuda_sm3x_div_rn_noftz_f32_slowpath) ;  /* 0x0000001400f87944 */ /* 0x001fea0003c00000 */
[----:B------:R-:W-:-:S07]  /*17f0*/  IMAD.MOV.U32 R17, RZ, RZ, R5 ;  /* 0x000000ffff117224 */ /* 0x000fce00078e0005 */
.L_x_32227:
[----:B------:R-:W-:Y:S05]  /*1800*/  BSYNC.RECONVERGENT B3 ;  /* 0x0000000000037941 */ /* 0x000fea0003800200 */
.L_x_32226:
        /* <DEDUP_REMOVED lines=13> */
[----:B------:R-:W-:-:S07]  /*18e0*/  MOV R35, R5 ;  /* 0x0000000500237202 */ /* 0x000fce0000000f00 */
.L_x_32229:
[----:B------:R-:W-:Y:S05]  /*18f0*/  BSYNC.RECONVERGENT B3 ;  /* 0x0000000000037941 */ /* 0x000fea0003800200 */
.L_x_32228:
        /* <DEDUP_REMOVED lines=12> */
[----:B0-----:R-:W-:Y:S05]  /*19c0*/  CALL.REL.NOINC `($__internal_518_$__cuda_sm3x_div_rn_noftz_f32_slowpath) ;  /* 0x0000001400807944 */ /* 0x001fea0003c00000 */
[----:B------:R-:W-:-:S07]  /*19d0*/  MOV R37, R5 ;  /* 0x0000000500257202 */ /* 0x000fce0000000f00 */
.L_x_32231:
[----:B------:R-:W-:Y:S05]  /*19e0*/  BSYNC.RECONVERGENT B3 ;  /* 0x0000000000037941 */ /* 0x000fea0003800200 */
.L_x_32230:
        /* <DEDUP_REMOVED lines=12> */
[----:B0-----:R-:W-:Y:S05]  /*1ab0*/  CALL.REL.NOINC `($__internal_518_$__cuda_sm3x_div_rn_noftz_f32_slowpath) ;  /* 0x0000001400447944 */ /* 0x001fea0003c00000 */
[----:B------:R-:W-:-:S07]  /*1ac0*/  MOV R39, R5 ;  /* 0x0000000500277202 */ /* 0x000fce0000000f00 */
.L_x_32233:
[----:B------:R-:W-:Y:S05]  /*1ad0*/  BSYNC.RECONVERGENT B3 ;  /* 0x0000000000037941 */ /* 0x000fea0003800200 */
.L_x_32232:
        /* <DEDUP_REMOVED lines=14> */
.L_x_32235:
[----:B------:R-:W-:Y:S05]  /*1bc0*/  BSYNC.RECONVERGENT B3 ;  /* 0x0000000000037941 */ /* 0x000fea0003800200 */
.L_x_32234:
        /* <DEDUP_REMOVED lines=14> */
.L_x_32237:
[----:B------:R-:W-:Y:S05]  /*1cb0*/  BSYNC.RECONVERGENT B3 ;  /* 0x0000000000037941 */ /* 0x000fea0003800200 */
.L_x_32236:
        /* <DEDUP_REMOVED lines=14> */
.L_x_32239:
[----:B------:R-:W-:Y:S05]  /*1da0*/  BSYNC.RECONVERGENT B3 ;  /* 0x0000000000037941 */ /* 0x000fea0003800200 */
.L_x_32238:
        /* <DEDUP_REMOVED lines=14> */
.L_x_32241:
[----:B------:R-:W-:Y:S05]  /*1e90*/  BSYNC.RECONVERGENT B3 ;  /* 0x0000000000037941 */ /* 0x000fea0003800200 */
.L_x_32240:
        /* <DEDUP_REMOVED lines=14> */
.L_x_32243:
[----:B------:R-:W-:Y:S05]  /*1f80*/  BSYNC.RECONVERGENT B3 ;  /* 0x0000000000037941 */ /* 0x000fea0003800200 */
.L_x_32242:
        /* <DEDUP_REMOVED lines=14> */
.L_x_32245:
[----:B------:R-:W-:Y:S05]  /*2070*/  BSYNC.RECONVERGENT B3 ;  /* 0x0000000000037941 */ /* 0x000fea0003800200 */
.L_x_32244:
        /* <DEDUP_REMOVED lines=24> */
[----:B------:R-:W-:Y:S02]  /*2200*/  @!P3 R2UR UR10, R18 ;  /* 0x00000000120ab2ca */ /* 0x000fe400000e0000 */
[C---:B------:R-:W-:Y:S02]  /*2210*/  @!P3 R2UR UR11, R19.reuse ;  /* 0x00000000130bb2ca */ /* 0x040fe400000e0000 */
        /* <DEDUP_REMOVED lines=41> */
.L_x_32222:
[----:B------:R-:W-:Y:S05]  /*24b0*/  EXIT ;  /* 0x000000000000794d */ /* 0x000fea0003800000 */
.L_x_32223:
[----:B------:R-:W-:Y:S01]  /*24c0*/  BSSY B1, `(.L_x_32247) ;  /* 0x0000007000017945 */ /* 0x000fe20003800000 */
[----:B------:R-:W-:Y:S01]  /*24d0*/  MOV R12, 0x10 ;  /* 0x00000010000c7802 */ /* 0x000fe20000000f00 */
[----:B------:R-:W-:Y:S01]  /*24e0*/  IMAD.MOV.U32 R11, RZ, RZ, 0x1f ;  /* 0x0000001fff0b7424 */ /* 0x000fe200078e00ff */
[----:B------:R-:W-:-:S07]  /*24f0*/  MOV R15, 0xffffffff ;  /* 0xffffffff000f7802 */ /* 0x000fce0000000f00 */
[----:B------:R-:W-:Y:S05]  /*2500*/  WARPSYNC.COLLECTIVE R15, `(.L_x_32248) ;  /* 0x000000000f087348 */ /* 0x000fea0003c00000 */
[----:B------:R0:W1:Y:S02]  /*2510*/  SHFL.BFLY P6, R14, R13, R12, R11 ;  /* 0x0c00000c0d0e7389 */ /* 0x00006400000c000b */
[----:B01----:R-:W-:Y:S05]  /*2520*/  ENDCOLLECTIVE ;  /* 0x000000000000791b */ /* 0x003fea0003800000 */
.L_x_32248:
[----:B------:R-:W-:Y:S05]  /*2530*/  BSYNC B1 ;  /* 0x0000000000017941 */ /* 0x000fea0003800000 */
.L_x_32247:
[----:B------:R-:W-:Y:S01]  /*2540*/  HFMA2 R12, -RZ, RZ, 0, 4.76837158203125e-07 ;  /* 0x00000008ff0c7431 */ /* 0x000fe200000001ff */
[----:B------:R-:W-:Y:S01]  /*2550*/  FMNMX R13, R14, R13, !PT ;  /* 0x0000000d0e0d7209 */ /* 0x000fe20007800000 */
[----:B------:R-:W-:Y:S01]  /*2560*/  IMAD.MOV.U32 R15, RZ, RZ, -0x1 ;  /* 0xffffffffff0f7424 */ /* 0x000fe200078e00ff */
[----:B------:R-:W-:Y:S01]  /*2570*/  MOV R11, 0x1f ;  /* 0x0000001f000b7802 */ /* 0x000fe20000000f00 */
[----:B------:R-:W-:-:S07]  /*2580*/  IMAD.MOV.U32 R10, RZ, RZ, 0x437c0000 ;  /* 0x437c0000ff0a7424 */ /* 0x000fce00078e00ff */
[----:B------:R-:W-:Y:S05]  /*2590*/  WARPSYNC.COLLECTIVE R15, `(.L_x_32249) ;  /* 0x000000000f087348 */ /* 0x000fea0003c00000 */
[----:B------:R0:W1:Y:S02]  /*25a0*/  SHFL.BFLY P6, R14, R13, R12, R11 ;  /* 0x0c00000c0d0e7389 */ /* 0x00006400000c000b */
[----:B01----:R-:W-:Y:S05]  /*25b0*/  ENDCOLLECTIVE ;  /* 0x000000000000791b */ /* 0x003fea0003800000 */
.L_x_32249:
[----:B------:R-:W-:Y:S01]  /*25c0*/  HFMA2 R12, -RZ, RZ, 0, 2.384185791015625e-07 ;  /* 0x00000004ff0c7431 */ /* 0x000fe200000001ff */
[----:B------:R-:W-:-:S04]  /*25d0*/  FMNMX R0, R13, R14, !PT ;  /* 0x0000000e0d007209 */ /* 0x000fc80007800000 */
[----:B------:R-:W-:-:S07]  /*25e0*/  MOV R13, R0 ;  /* 0x00000000000d7202 */ /* 0x000fce0000000f00 */
[----:B------:R-:W-:Y:S05]  /*25f0*/  WARPSYNC.COLLECTIVE R15, `(.L_x_32250) ;  /* 0x000000000f087348 */ /* 0x000fea0003c00000 */
[----:B------:R0:W1:Y:S02]  /*2600*/  SHFL.BFLY P6, R14, R13, R12, R11 ;  /* 0x0c00000c0d0e7389 */ /* 0x00006400000c000b */
[----:B01----:R-:W-:Y:S05]  /*2610*/  ENDCOLLECTIVE ;  /* 0x000000000000791b */ /* 0x003fea0003800000 */
.L_x_32250:
[----:B------:R-:W-:Y:S01]  /*2620*/  IMAD.MOV.U32 R12, RZ, RZ, 0x2 ;  /* 0x00000002ff0c7424 */ /* 0x000fe200078e00ff */
[----:B------:R-:W-:-:S04]  /*2630*/  FMNMX R2, R0, R14, !PT ;  /* 0x0000000e00027209 */ /* 0x000fc80007800000 */
[----:B------:R-:W-:-:S07]  /*2640*/  MOV R13, R2 ;  /* 0x00000002000d7202 */ /* 0x000fce0000000f00 */
[----:B------:R-:W-:Y:S05]  /*2650*/  WARPSYNC.COLLECTIVE R15, `(.L_x_32251) ;  /* 0x000000000f087348 */ /* 0x000fea0003c00000 */
[----:B------:R0:W1:Y:S02]  /*2660*/  SHFL.BFLY P6, R14, R13, R12, R11 ;  /* 0x0c00000c0d0e7389 */ /* 0x00006400000c000b */
[----:B01----:R-:W-:Y:S05]  /*2670*/  ENDCOLLECTIVE ;  /* 0x000000000000791b */ /* 0x003fea0003800000 */
.L_x_32251:
[----:B------:R-:W-:Y:S01]  /*2680*/  HFMA2 R12, -RZ, RZ, 0, 5.9604644775390625e-08 ;  /* 0x00000001ff0c7431 */ /* 0x000fe200000001ff */
[----:B------:R-:W-:-:S04]  /*2690*/  FMNMX R3, R2, R14, !PT ;  /* 0x0000000e02037209 */ /* 0x000fc80007800000 */
[----:B------:R-:W-:-:S07]  /*26a0*/  MOV R13, R3 ;  /* 0x00000003000d7202 */ /* 0x000fce0000000f00 */
[----:B------:R-:W-:Y:S05]  /*26b0*/  WARPSYNC.COLLECTIVE R15, `(.L_x_32252) ;  /* 0x000000000f087348 */ /* 0x000fea0003c00000 */
[----:B------:R0:W1:Y:S02]  /*26c0*/  SHFL.BFLY P6, R14, R13, R12, R11 ;  /* 0x0c00000c0d0e7389 */ /* 0x00006400000c000b */
[----:B01----:R-:W-:Y:S05]  /*26d0*/  ENDCOLLECTIVE ;  /* 0x000000000000791b */ /* 0x003fea0003800000 */
.L_x_32252:
        /* <DEDUP_REMOVED lines=14> */
[C---:B------:R-:W-:Y:S01]  /*27c0*/  FADD R13, R5.reuse, -12583039 ;  /* 0xcb40007f050d7421 */ /* 0x040fe20000000000 */
[----:B------:R-:W-:Y:S01]  /*27d0*/  SHF.L.U32 R5, R5, 0x17, RZ ;  /* 0x0000001705057819 */ /* 0x000fe200000006ff */
[C---:B------:R-:W-:Y:S01]  /*27e0*/  FADD R35, -R14.reuse, R35 ;  /* 0x000000230e237221 */ /* 0x040fe20000000100 */
[----:B------:R-:W-:Y:S01]  /*27f0*/  FADD R37, -R14, R37 ;  /* 0x000000250e257221 */ /* 0x000fe20000000100 */
[----:B------:R-:W-:Y:S01]  /*2800*/  FFMA R13, R0, 1.4426950216293334961, -R13 ;  /* 0x3fb8aa3b000d7823 */ /* 0x000fe2000000080d */
[----:B------:R-:W-:-:S03]  /*2810*/  FADD R14, -R14, R17 ;  /* 0x000000110e0e7221 */ /* 0x000fc60000000100 */
        /* <DEDUP_REMOVED lines=64> */
[-C--:B------:R-:W-:Y:S01]  /*2c20*/  FFMA.SAT R13, R35, R11.reuse, 0.5 ;  /* 0x3f000000230d7423 */ /* 0x080fe2000000200b */
        /* <DEDUP_REMOVED lines=8> */
[----:B------:R-:W-:Y:S01]  /*2cb0*/  SHF.L.U32 R10, R11, 0x17, RZ ;  /* 0x000000170b0a7819 */ /* 0x000fe200000006ff */
[----:B0-----:R-:W-:Y:S02]  /*2cc0*/  FMUL R9, R9, R12 ;  /* 0x0000000c09097220 */ /* 0x001fe40000400000 */
[----:B------:R-:W0:Y:S02]  /*2cd0*/  MUFU.EX2 R16, R35 ;  /* 0x0000002300107308 */ /* 0x000e240000000800 */
[----:B0-----:R-:W-:Y:S01]  /*2ce0*/  FMUL R16, R13, R16 ;  /* 0x000000100d107220 */ /* 0x001fe20000400000 */
[----:B------:R-:W-:Y:S01]  /*2cf0*/  FADD R13, R11, -12583039 ;  /* 0xcb40007f0b0d7421 */ /* 0x000fe20000000000 */
[----:B------:R-:W-:-:S03]  /*2d00*/  FADD R11, RZ, R5 ;  /* 0x00000005ff0b7221 */ /* 0x000fc60000000000 */
        /* <DEDUP_REMOVED lines=19> */
.L_x_32253:
[----:B------:R-:W-:Y:S02]  /*2e40*/  IMAD.MOV.U32 R12, RZ, RZ, 0x8 ;  /* 0x00000008ff0c7424 */ /* 0x000fe400078e00ff */
[----:B------:R-:W-:-:S05]  /*2e50*/  FADD R17, R13, R14 ;  /* 0x0000000e0d117221 */ /* 0x000fca0000000000 */
[----:B------:R-:W-:-:S07]  /*2e60*/  MOV R13, R17 ;  /* 0x00000011000d7202 */ /* 0x000fce0000000f00 */
[----:B------:R-:W-:Y:S05]  /*2e70*/  WARPSYNC.COLLECTIVE R15, `(.L_x_32254) ;  /* 0x000000000f087348 */ /* 0x000fea0003c00000 */
[----:B------:R0:W1:Y:S02]  /*2e80*/  SHFL.BFLY P6, R14, R13, R12, R11 ;  /* 0x0c00000c0d0e7389 */ /* 0x00006400000c000b */
[----:B01----:R-:W-:Y:S05]  /*2e90*/  ENDCOLLECTIVE ;  /* 0x000000000000791b */ /* 0x003fea0003800000 */
.L_x_32254:
[----:B------:R-:W-:Y:S02]  /*2ea0*/  HFMA2 R12, -RZ, RZ, 0, 2.384185791015625e-07 ;  /* 0x00000004ff0c7431 */ /* 0x000fe400000001ff */
[----:B------:R-:W-:-:S05]  /*2eb0*/  FADD R20, R17, R14 ;  /* 0x0000000e11147221 */ /* 0x000fca0000000000 */
[----:B------:R-:W-:-:S07]  /*2ec0*/  MOV R13, R20 ;  /* 0x00000014000d7202 */ /* 0x000fce0000000f00 */
[----:B------:R-:W-:Y:S05]  /*2ed0*/  WARPSYNC.COLLECTIVE R15, `(.L_x_32255) ;  /* 0x000000000f087348 */ /* 0x000fea0003c00000 */
[----:B------:R0:W1:Y:S02]  /*2ee0*/  SHFL.BFLY P6, R14, R13, R12, R11 ;  /* 0x0c00000c0d0e7389 */ /* 0x00006400000c000b */
[----:B01----:R-:W-:Y:S05]  /*2ef0*/  ENDCOLLECTIVE ;  /* 0x000000000000791b */ /* 0x003fea0003800000 */
.L_x_32255:
[----:B------:R-:W-:Y:S02]  /*2f00*/  IMAD.MOV.U32 R12, RZ, RZ, 0x2 ;  /* 0x00000002ff0c7424 */ /* 0x000fe400078e00ff */
[----:B------:R-:W-:-:S05]  /*2f10*/  FADD R35, R20, R14 ;  /* 0x0000000e14237221 */ /* 0x000fca0000000000 */
[----:B------:R-:W-:-:S07]  /*2f20*/  MOV R13, R35 ;  /* 0x00000023000d7202 */ /* 0x000fce0000000f00 */
[----:B------:R-:W-:Y:S05]  /*2f30*/  WARPSYNC.COLLECTIVE R15, `(.L_x_32256) ;  /* 0x000000000f087348 */ /* 0x000fea0003c00000 */
[----:B------:R0:W1:Y:S02]  /*2f40*/  SHFL.BFLY P6, R14, R13, R12, R11 ;  /* 0x0c00000c0d0e7389 */ /* 0x00006400000c000b */
[----:B01----:R-:W-:Y:S05]  /*2f50*/  ENDCOLLECTIVE ;  /* 0x000000000000791b */ /* 0x003fea0003800000 */
.L_x_32256:
[----:B------:R-:W-:Y:S02]  /*2f60*/  HFMA2 R12, -RZ, RZ, 0, 5.9604644775390625e-08 ;  /* 0x00000001ff0c7431 */ /* 0x000fe400000001ff */
[----:B------:R-:W-:-:S05]  /*2f70*/  FADD R36, R35, R14 ;  /* 0x0000000e23247221 */ /* 0x000fca0000000000 */
[----:B------:R-:W-:-:S07]  /*2f80*/  MOV R13, R36 ;  /* 0x00000024000d7202 */ /* 0x000fce0000000f00 */
[----:B------:R-:W-:Y:S05]  /*2f90*/  WARPSYNC.COLLECTIVE R15, `(.L_x_32257) ;  /* 0x000000000f087348 */ /* 0x000fea0003c00000 */
[----:B------:R0:W1:Y:S02]  /*2fa0*/  SHFL.BFLY P6, R14, R13, R12, R11 ;  /* 0x0c00000c0d0e7389 */ /* 0x00006400000c000b */
[----:B01----:R-:W-:Y:S05]  /*2fb0*/  ENDCOLLECTIVE ;  /* 0x000000000000791b */ /* 0x003fea0003800000 */
.L_x_32257:
[----:B------:R-:W-:Y:S05]  /*2fc0*/  BRA `(.L_x_32258) ;  /* 0xffffffe400987947 */ /* 0x000fea000383ffff */
        .weak           $__internal_518_$__cuda_sm3x_div_rn_noftz_f32_slowpath
        .type           $__internal_518_$__cuda_sm3x_div_rn_noftz_f32_slowpath,@function
        .size           $__internal_518_$__cuda_sm3x_div_rn_noftz_f32_slowpath,(.L_x_37895 - $__internal_518_$__cuda_sm3x_div_rn_noftz_f32_slowpath)
$__internal_518_$__cuda_sm3x_div_rn_noftz_f32_slowpath:
        /* <DEDUP_REMOVED lines=34> */
.L_x_32260:
        /* <DEDUP_REMOVED lines=51> */
.L_x_32267:
[----:B------:R-:W-:-:S04]  /*3520*/  LOP3.LUT R5, R5, 0x80000000, RZ, 0xc0, !PT ;  /* 0x8000000005057812 */ /* 0x000fc800078ec0ff */
[----:B------:R-:W-:Y:S01]  /*3530*/  LOP3.LUT R5, R5, 0x7f800000, RZ, 0xfc, !PT ;  /* 0x7f80000005057812 */ /* 0x000fe200078efcff */
[----:B------:R-:W-:Y:S06]  /*3540*/  BRA `(.L_x_32268) ;  /* 0x0000000000047947 */ /* 0x000fec0003800000 */
.L_x_32266:
[----:B------:R-:W-:-:S07]  /*3550*/  LEA R5, R36, R5, 0x17 ;  /* 0x0000000524057211 */ /* 0x000fce00078eb8ff */
.L_x_32268:
[----:B------:R-:W-:Y:S05]  /*3560*/  BSYNC.RECONVERGENT B2 ;  /* 0x0000000000027941 */ /* 0x000fea0003800200 */
.L_x_32265:
[----:B------:R-:W-:Y:S05]  /*3570*/  BRA `(.L_x_32269) ;  /* 0x0000000000207947 */ /* 0x000fea0003800000 */
.L_x_32264:
[----:B------:R-:W-:-:S04]  /*3580*/  LOP3.LUT R5, R12, 0x80000000, R5, 0x48, !PT ;  /* 0x800000000c057812 */ /* 0x000fc800078e4805 */
[----:B------:R-:W-:Y:S01]  /*3590*/  LOP3.LUT R5, R5, 0x7f800000, RZ, 0xfc, !PT ;  /* 0x7f80000005057812 */ /* 0x000fe200078efcff */
[----:B------:R-:W-:Y:S06]  /*35a0*/  BRA `(.L_x_32269) ;  /* 0x0000000000147947 */ /* 0x000fec0003800000 */
.L_x_32263:
[----:B------:R-:W-:Y:S01]  /*35b0*/  LOP3.LUT R5, R12, 0x80000000, R5, 0x48, !PT ;  /* 0x800000000c057812 */ /* 0x000fe200078e4805 */
[----:B------:R-:W-:Y:S06]  /*35c0*/  BRA `(.L_x_32269) ;  /* 0x00000000000c7947 */ /* 0x000fec0003800000 */
.L_x_32262:
[----:B------:R-:W0:Y:S01]  /*35d0*/  MUFU.RSQ R5, -QNAN ;  /* 0xffc0000000057908 */ /* 0x000e220000001400 */
[----:B------:R-:W-:Y:S05]  /*35e0*/  BRA `(.L_x_32269) ;  /* 0x0000000000047947 */ /* 0x000fea0003800000 */
.L_x_32261:
[----:B------:R-:W-:-:S07]  /*35f0*/  FADD.FTZ R5, R5, R12 ;  /* 0x0000000c05057221 */ /* 0x000fce0000010000 */
.L_x_32269:
[----:B------:R-:W-:Y:S05]  /*3600*/  BSYNC.RECONVERGENT B1 ;  /* 0x0000000000017941 */ /* 0x000fea0003800200 */
.L_x_32259:
[----:B------:R-:W-:Y:S01]  /*3610*/  HFMA2 R13, -RZ, RZ, 0, 0 ;  /* 0x00000000ff0d7431 */ /* 0x000fe200000001ff */
[----:B------:R-:W-:-:S04]  /*3620*/  MOV R12, R14 ;  /* 0x0000000e000c7202 */ /* 0x000fc80000000f00 */
[----:B0-----:R-:W-:Y:S05]  /*3630*/  RET.REL.NODEC R12 `(_Z15SoftmaxWarpImplI24ElementwiseScaleMaskLoadIffbE11DirectStoreIffEfLi1ELi11ELi32ELi1ELb1EL9Algorithm0EEvT_T0_ll) ;  /* 0xffffffc80c707950 */ /* 0x001fea0003c3ffff */
.L_x_32270:
        /* <DEDUP_REMOVED lines=12> */
.L_x_37895:


//--------------------- .text._Z15SoftmaxWarpImplI24ElementwiseScaleMaskLoadIffbE11DirectStoreIffEfLi1ELi11ELi32ELi1ELb0EL9Algorithm0EEvT_T0_ll --------------------------
	.section	.text._Z15SoftmaxWarpImplI24ElementwiseScaleMaskLoadIffbE11DirectStoreIffEfLi1ELi11ELi32ELi1ELb0EL9Algorithm0EEvT_T0_ll,"ax",@progbits
	.align	128
        .global         _Z15SoftmaxWarpImplI24ElementwiseScaleMaskLoadIffbE11DirectStoreIffEfLi1ELi11ELi32ELi1ELb0EL9Algorithm0EEvT_T0_ll
        .type           _Z15SoftmaxWarpImplI24ElementwiseScaleMaskLoadIffbE11DirectStoreIffEfLi1ELi11ELi32ELi1ELb0EL9Algorithm0EEvT_T0_ll,@function
        .size           _Z15SoftmaxWarpImplI24ElementwiseScaleMaskLoadIffbE11DirectStoreIffEfLi1ELi11ELi32ELi1ELb0EL9Algorithm0EEvT_T0_ll,(.L_x_37896 - _Z15SoftmaxWarpImplI24ElementwiseScaleMaskLoadIffbE11DirectStoreIffEfLi1ELi11ELi32ELi1ELb0EL9Algorithm0EEvT_T0_ll)
        .other          _Z15SoftmaxWarpImplI24ElementwiseScaleMaskLoadIffbE11DirectStoreIffEfLi1ELi11ELi32ELi1ELb0EL9Algorithm0EEvT_T0_ll,@"STO_CUDA_ENTRY STV_DEFAULT"
_Z15SoftmaxWarpImplI24ElementwiseScaleMaskLoadIffbE11DirectStoreIffEfLi1ELi11ELi32ELi1ELb0EL9Algorithm0EEvT_T0_ll:
.text._Z15SoftmaxWarpImplI24ElementwiseScaleMaskLoadIffbE11DirectStoreIffEfLi1ELi11ELi32ELi1ELb0EL9Algorithm0EEvT_T0_ll:
        /* <DEDUP_REMOVED lines=24> */
.L_x_32271:
        /* <DEDUP_REMOVED lines=13> */
.L_x_32295:
        /* <DEDUP_REMOVED lines=24> */
[C---:B------:R-:W-:Y:S02]  /*03d0*/  R2UR UR12, R18.reuse ;  /* 0x00000000120c72ca */ /* 0x040fe400000e0000 */
[C---:B------:R-:W-:Y:S02]  /*03e0*/  R2UR UR13, R19.reuse ;  /* 0x00000000130d72ca */ /* 0x040fe400000e0000 */
[----:B------:R-:W-:Y:S02]  /*03f0*/  R2UR UR26, R18 ;  /* 0x00000000121a72ca */ /* 0x000fe400000e0000 */
        /* <DEDUP_REMOVED lines=23> */
[----:B------:R-:W5:Y:S04]  /*0570*/  LDG.E R30, desc[UR14][R2.64+0x280] ;  /* 0x0002800e021e7981 */ /* 0x000f68000c1e1900 */
[----:B------:R-:W5:Y:S04]  /*0580*/  LDG.E.U8 R11, desc[UR24][R4.64+0xe0] ;  /* 0x0000e018040b7981 */ /* 0x000f68000c1e1100 */
[----:B------:R-:W5:Y:S04]  /*0590*/  LDG.E.U8 R9, desc[UR30][R4.64+0x140] ;  /* 0x0001401e04097981 */ /* 0x000f68000c1e1100 */
[----:B------:R-:W5:Y:S04]  /*05a0*/  LDG.E.U8 R6, desc[UR28][R4.64+0x120] ;  /* 0x0001201c04067981 */ /* 0x000f68000c1e1100 */
[----:B------:R-:W5:Y:S04]  /*05b0*/  LDG.E R14, desc[UR18][R2.64+0x300] ;  /* 0x00030012020e7981 */ /* 0x000f68000c1e1900 */
[----:B------:R-:W5:Y:S04]  /*05c0*/  LDG.E R16, desc[UR22][R2.64+0x380] ;  /* 0x0003801602107981 */ /* 0x000f68000c1e1900 */
[----:B------:R1:W5:Y:S02]  /*05d0*/  LDG.E.U8 R23, desc[UR20][R4.64+0xc0] ;  /* 0x0000c01404177981 */ /* 0x000364000c1e1100 */
[----:B-1----:R-:W1:Y:S01]  /*05e0*/  LDC.64 R4, c[0x0][0x398] ;  /* 0x0000e600ff047b82 */ /* 0x002e620000000a00 */
[----:B--2---:R-:W-:-:S02]  /*05f0*/  ISETP.NE.AND P5, PT, R12, RZ, PT ;  /* 0x000000ff0c00720c */ /* 0x004fc40003fa5270 */
[----:B------:R-:W2:Y:S01]  /*0600*/  LDG.E R12, desc[UR4][R2.64+0x400] ;  /* 0x00040004020c7981 */ /* 0x000ea2000c1e1900 */
[----:B---3--:R-:W-:-:S03]  /*0610*/  ISETP.NE.AND P0, PT, R8, RZ, PT ;  /* 0x000000ff0800720c */ /* 0x008fc60003f05270 */
[----:B------:R-:W3:Y:S01]  /*0620*/  LDG.E R8, desc[UR6][R2.64+0x480] ;  /* 0x0004800602087981 */ /* 0x000ee2000c1e1900 */
[----:B----4-:R-:W-:-:S03]  /*0630*/  ISETP.NE.AND P6, PT, R0, RZ, PT ;  /* 0x000000ff0000720c */ /* 0x010fc60003fc5270 */
[----:B------:R4:W3:Y:S01]  /*0640*/  LDG.E R0, desc[UR4][R2.64+0x500] ;  /* 0x0005000402007981 */ /* 0x0008e2000c1e1900 */
[----:B-----5:R-:W-:Y:S02]  /*0650*/  ISETP.NE.AND P1, PT, R13, RZ, PT ;  /* 0x000000ff0d00720c */ /* 0x020fe40003f25270 */
[----:B------:R-:W-:Y:S02]  /*0660*/  ISETP.NE.AND P2, PT, R15, RZ, PT ;  /* 0x000000ff0f00720c */ /* 0x000fe40003f45270 */
[----:B------:R-:W-:Y:S01]  /*0670*/  ISETP.NE.AND P3, PT, R25, RZ, PT ;  /* 0x000000ff1900720c */ /* 0x000fe20003f65270 */
[-C--:B-1----:R-:W-:Y:S01]  /*0680*/  FMUL R13, R10, R5.reuse ;  /* 0x000000050a0d7220 */ /* 0x082fe20000400000 */
[-C--:B------:R-:W-:Y:S01]  /*0690*/  FMUL R15, R26, R5.reuse ;  /* 0x000000051a0f7220 */ /* 0x080fe20000400000 */
[----:B----4-:R-:W-:-:S03]  /*06a0*/  FMUL R3, R24, R5 ;  /* 0x0000000518037220 */ /* 0x010fc60000400000 */
[-C--:B------:R-:W-:Y:S01]  /*06b0*/  FSEL R10, R13, R4.reuse, P5 ;  /* 0x000000040d0a7208 */ /* 0x080fe20002800000 */
[-C--:B------:R-:W-:Y:S01]  /*06c0*/  FMUL R25, R28, R5.reuse ;  /* 0x000000051c197220 */ /* 0x080fe20000400000 */
[-C--:B------:R-:W-:Y:S02]  /*06d0*/  FSEL R28, R15, R4.reuse, P6 ;  /* 0x000000040f1c7208 */ /* 0x080fe40003000000 */
[-C--:B------:R-:W-:Y:S02]  /*06e0*/  FSEL R26, R3, R4.reuse, P1 ;  /* 0x00000004031a7208 */ /* 0x080fe40000800000 */
[----:B------:R-:W-:Y:S01]  /*06f0*/  ISETP.NE.AND P6, PT, R7, RZ, PT ;  /* 0x000000ff0700720c */ /* 0x000fe20003fc5270 */
[-C--:B------:R-:W-:Y:S01]  /*0700*/  FMUL R3, R32, R5.reuse ;  /* 0x0000000520037220 */ /* 0x080fe20000400000 */
[-C--:B------:R-:W-:Y:S02]  /*0710*/  FSEL R25, R25, R4.reuse, P0 ;  /* 0x0000000419197208 */ /* 0x080fe40000000000 */
[----:B------:R-:W-:Y:S01]  /*0720*/  FMNMX3 R2, R10, -INF , R28, !PT ;  /* 0xff8000000a027876 */ /* 0x000fe2000780001c */
[----:B------:R-:W-:Y:S01]  /*0730*/  FMUL R7, R30, R5 ;  /* 0x000000051e077220 */ /* 0x000fe20000400000 */
[----:B------:R-:W-:-:S02]  /*0740*/  FSEL R24, R3, R4, P2 ;  /* 0x0000000403187208 */ /* 0x000fc40001000000 */
[----:B------:R-:W-:Y:S02]  /*0750*/  ISETP.NE.AND P5, PT, R11, RZ, PT ;  /* 0x000000ff0b00720c */ /* 0x000fe40003fa5270 */
[----:B------:R-:W-:Y:S02]  /*0760*/  FMNMX3 R3, R2, R25, R26, !PT ;  /* 0x0000001902037276 */ /* 0x000fe4000780001a */
[----:B------:R-:W-:Y:S02]  /*0770*/  ISETP.NE.AND P1, PT, R9, RZ, PT ;  /* 0x000000ff0900720c */ /* 0x000fe40003f25270 */
[----:B------:R-:W-:Y:S02]  /*0780*/  ISETP.NE.AND P0, PT, R6, RZ, PT ;  /* 0x000000ff0600720c */ /* 0x000fe40003f05270 */
[----:B------:R-:W-:Y:S01]  /*0790*/  FSEL R6, R7, R4, P3 ;  /* 0x0000000407067208 */ /* 0x000fe20001800000 */
[-C--:B------:R-:W-:Y:S01]  /*07a0*/  FMUL R9, R14, R5.reuse ;  /* 0x000000050e097220 */ /* 0x080fe20000400000 */
[----:B------:R-:W-:Y:S01]  /*07b0*/  FMUL R11, R16, R5 ;  /* 0x00000005100b7220 */ /* 0x000fe20000400000 */
[----:B------:R-:W-:-:S02]  /*07c0*/  ISETP.NE.AND P4, PT, R23, RZ, PT ;  /* 0x000000ff1700720c */ /* 0x000fc40003f85270 */
[----:B------:R-:W-:Y:S02]  /*07d0*/  FMNMX3 R3, R3, R24, R6, !PT ;  /* 0x0000001803037276 */ /* 0x000fe40007800006 */
[-C--:B------:R-:W-:Y:S01]  /*07e0*/  FSEL R7, R9, R4.reuse, P4 ;  /* 0x0000000409077208 */ /* 0x080fe20002000000 */
[----:B------:R-:W-:Y:S01]  /*07f0*/  UMOV UR4, 0xffffffff ;  /* 0xffffffff00047882 */ /* 0x000fe20000000000 */
[-C--:B--2---:R-:W-:Y:S01]  /*0800*/  FMUL R13, R12, R5.reuse ;  /* 0x000000050c0d7220 */ /* 0x084fe20000400000 */
[----:B---3--:R-:W-:Y:S01]  /*0810*/  FMUL R23, R8, R5 ;  /* 0x0000000508177220 */ /* 0x008fe20000400000 */
[----:B------:R-:W-:-:S03]  /*0820*/  FSEL R8, R11, R4, P5 ;  /* 0x000000040b087208 */ /* 0x000fc60002800000 */
        /* <DEDUP_REMOVED lines=32> */
[----:B------:R-:W-:Y:S01]  /*0a30*/  FFMA.SAT R4, R26, R5, 0.5 ;  /* 0x3f0000001a047423 */ /* 0x000fe20000002005 */
        /* <DEDUP_REMOVED lines=8> */
[C---:B------:R-:W-:Y:S01]  /*0ac0*/  FADD R15, R13.reuse, -12583039 ;  /* 0xcb40007f0d0f7421 */ /* 0x040fe20000000000 */
[----:B------:R-:W-:Y:S01]  /*0ad0*/  SHF.L.U32 R13, R13, 0x17, RZ ;  /* 0x000000170d0d7819 */ /* 0x000fe200000006ff */
[----:B------:R-:W1:Y:S01]  /*0ae0*/  MUFU.EX2 R25, R30 ;  /* 0x0000001e00197308 */ /* 0x000e620000000800 */
[----:B------:R-:W-:Y:S01]  /*0af0*/  FFMA R7, R28, 1.4426950216293334961, -R3 ;  /* 0x3fb8aa3b1c077823 */ /* 0x000fe20000000803 */
[----:B------:R-:W-:Y:S01]  /*0b00*/  FFMA.RM R3, R4, R9, 12582913 ;  /* 0x4b40000104037423 */ /* 0x000fe20000004009 */
[-C--:B------:R-:W-:Y:S01]  /*0b10*/  FFMA.SAT R4, R24, R5.reuse, 0.5 ;  /* 0x3f00000018047423 */ /* 0x080fe20000002005 */
[----:B------:R-:W-:Y:S01]  /*0b20*/  FFMA R15, R10, 1.4426950216293334961, -R15 ;  /* 0x3fb8aa3b0a0f7823 */ /* 0x000fe2000000080f */
[----:B------:R-:W-:Y:S01]  /*0b30*/  FFMA R28, R28, 1.925963033500011079e-08, R7 ;  /* 0x32a570601c1c7823 */ /* 0x000fe20000000007 */
[C---:B------:R-:W-:Y:S01]  /*0b40*/  FADD R7, R3.reuse, -12583039 ;  /* 0xcb40007f03077421 */ /* 0x040fe20000000000 */
[----:B------:R-:W-:Y:S01]  /*0b50*/  SHF.L.U32 R3, R3, 0x17, RZ ;  /* 0x0000001703037819 */ /* 0x000fe200000006ff */
[----:B------:R-:W-:Y:S01]  /*0b60*/  FFMA R15, R10, 1.925963033500011079e-08, R15 ;  /* 0x32a570600a0f7823 */ /* 0x000fe2000000000f */
[----:B------:R-:W-:Y:S01]  /*0b70*/  FFMA.SAT R10, R12, R5, 0.5 ;  /* 0x3f0000000c0a7423 */ /* 0x000fe20000002005 */
[----:B------:R-:W-:Y:S01]  /*0b80*/  FFMA R23, R26, 1.4426950216293334961, -R7 ;  /* 0x3fb8aa3b1a177823 */ /* 0x000fe20000000807 */
[-C--:B------:R-:W-:Y:S01]  /*0b90*/  FFMA.RM R7, R4, R9.reuse, 12582913 ;  /* 0x4b40000104077423 */ /* 0x080fe20000004009 */
[----:B------:R-:W-:Y:S01]  /*0ba0*/  SHF.L.U32 R4, R11, 0x17, RZ ;  /* 0x000000170b047819 */ /* 0x000fe200000006ff */
[----:B------:R-:W-:Y:S01]  /*0bb0*/  FFMA.RM R10, R10, R9, 12582913 ;  /* 0x4b4000010a0a7423 */ /* 0x000fe20000004009 */
[----:B------:R-:W-:Y:S01]  /*0bc0*/  FFMA R26, R26, 1.925963033500011079e-08, R23 ;  /* 0x32a570601a1a7823 */ /* 0x000fe20000000017 */
[C---:B------:R-:W-:Y:S01]  /*0bd0*/  FADD R23, R7.reuse, -12583039 ;  /* 0xcb40007f07177421 */ /* 0x040fe20000000000 */
[----:B------:R-:W-:Y:S01]  /*0be0*/  MUFU.EX2 R27, R28 ;  /* 0x0000001c001b7308 */ /* 0x000fe20000000800 */
[----:B-1----:R-:W-:Y:S01]  /*0bf0*/  FMUL R4, R4, R25 ;  /* 0x0000001904047220 */ /* 0x002fe20000400000 */
[----:B------:R-:W-:Y:S01]  /*0c00*/  SHF.L.U32 R31, R7, 0x17, RZ ;  /* 0x00000017071f7819 */ /* 0x000fe200000006ff */
[----:B------:R-:W-:-:S04]  /*0c10*/  FFMA R23, R24, 1.4426950216293334961, -R23 ;  /* 0x3fb8aa3b18177823 */ /* 0x000fc80000000817 */
[----:B------:R-:W-:Y:S01]  /*0c20*/  FFMA R24, R24, 1.925963033500011079e-08, R23 ;  /* 0x32a5706018187823 */ /* 0x000fe20000000017 */
[C---:B------:R-:W-:Y:S01]  /*0c30*/  FADD R23, R10.reuse, -12583039 ;  /* 0xcb40007f0a177421 */ /* 0x040fe20000000000 */
[----:B------:R-:W-:Y:S01]  /*0c40*/  MUFU.EX2 R30, R15 ;  /* 0x0000000f001e7308 */ /* 0x000fe20000000800 */
[----:B------:R-:W-:Y:S02]  /*0c50*/  SHF.L.U32 R10, R10, 0x17, RZ ;  /* 0x000000170a0a7819 */ /* 0x000fe400000006ff */
[----:B------:R-:W-:-:S04]  /*0c60*/  FFMA R23, R12, 1.4426950216293334961, -R23 ;  /* 0x3fb8aa3b0c177823 */ /* 0x000fc80000000817 */
[----:B------:R-:W-:Y:S01]  /*0c70*/  FFMA R23, R12, 1.925963033500011079e-08, R23 ;  /* 0x32a570600c177823 */ /* 0x000fe20000000017 */
[----:B------:R-:W-:Y:S01]  /*0c80*/  FFMA.SAT R12, R0, R5, 0.5 ;  /* 0x3f000000000c7423 */ /* 0x000fe20000002005 */
[----:B------:R-:W1:Y:S03]  /*0c90*/  MUFU.EX2 R26, R26 ;  /* 0x0000001a001a7308 */ /* 0x000e660000000800 */
[----:B------:R-:W-:Y:S01]  /*0ca0*/  FFMA.RM R11, R12, R9, 12582913 ;  /* 0x4b4000010c0b7423 */ /* 0x000fe20000004009 */
[----:B------:R-:W-:-:S03]  /*0cb0*/  FFMA.SAT R12, R2, R5, 0.5 ;  /* 0x3f000000020c7423 */ /* 0x000fc60000002005 */
[----:B------:R-:W-:Y:S01]  /*0cc0*/  FADD R25, R11, -12583039 ;  /* 0xcb40007f0b197421 */ /* 0x000fe20000000000 */
[----:B------:R-:W-:Y:S01]  /*0cd0*/  FFMA.RM R12, R12, R9, 12582913 ;  /* 0x4b4000010c0c7423 */ /* 0x000fe20000004009 */
[----:B------:R-:W2:Y:S02]  /*0ce0*/  MUFU.EX2 R24, R24 ;  /* 0x0000001800187308 */ /* 0x000ea40000000800 */
[----:B------:R-:W-:-:S04]  /*0cf0*/  FFMA R25, R0, 1.4426950216293334961, -R25 ;  /* 0x3fb8aa3b00197823 */ /* 0x000fc80000000819 */
[----:B------:R-:W-:Y:S01]  /*0d00*/  FFMA R25, R0, 1.925963033500011079e-08, R25 ;  /* 0x32a5706000197823 */ /* 0x000fe20000000019 */
[----:B------:R-:W-:Y:S01]  /*0d10*/  SHF.L.U32 R0, R14, 0x17, RZ ;  /* 0x000000170e007819 */ /* 0x000fe200000006ff */
[----:B------:R-:W-:Y:S01]  /*0d20*/  FFMA.SAT R14, R16, R5, 0.5 ;  /* 0x3f000000100e7423 */ /* 0x000fe20000002005 */
[----:B------:R-:W-:Y:S01]  /*0d30*/  MUFU.EX2 R23, R23 ;  /* 0x0000001700177308 */ /* 0x000fe20000000800 */
[----:B-1----:R-:W-:Y:S02]  /*0d40*/  FMUL R3, R3, R26 ;  /* 0x0000001a03037220 */ /* 0x002fe40000400000 */
[----:B------:R-:W-:Y:S01]  /*0d50*/  FMUL R0, R0, R27 ;  /* 0x0000001b00007220 */ /* 0x000fe20000400000 */
[----:B------:R-:W-:-:S04]  /*0d60*/  FADD R27, R12, -12583039 ;  /* 0xcb40007f0c1b7421 */ /* 0x000fc80000000000 */
[C---:B------:R-:W-:Y:S01]  /*0d70*/  FFMA R27, R2.reuse, 1.4426950216293334961, -R27 ;  /* 0x3fb8aa3b021b7823 */ /* 0x040fe2000000081b */
[----:B------:R-:W1:Y:S03]  /*0d80*/  MUFU.EX2 R25, R25 ;  /* 0x0000001900197308 */ /* 0x000e660000000800 */
[----:B------:R-:W-:Y:S01]  /*0d90*/  FFMA R27, R2, 1.925963033500011079e-08, R27 ;  /* 0x32a57060021b7823 */ /* 0x000fe2000000001b */
[----:B------:R-:W-:Y:S01]  /*0da0*/  FMUL R2, R13, R30 ;  /* 0x0000001e0d027220 */ /* 0x000fe20000400000 */
[----:B------:R-:W-:Y:S01]  /*0db0*/  FFMA.RM R13, R14, R9, 12582913 ;  /* 0x4b4000010e0d7423 */ /* 0x000fe20000004009 */
[----:B------:R-:W-:-:S03]  /*0dc0*/  FFMA.SAT R14, R6, R5, 0.5 ;  /* 0x3f000000060e7423 */ /* 0x000fc60000002005 */
[C---:B------:R-:W-:Y:S01]  /*0dd0*/  FADD R15, R13.reuse, -12583039 ;  /* 0xcb40007f0d0f7421 */ /* 0x040fe20000000000 */
[----:B------:R-:W-:Y:S01]  /*0de0*/  FFMA.RM R14, R14, R9, 12582913 ;  /* 0x4b4000010e0e7423 */ /* 0x000fe20000004009 */
[----:B------:R-:W-:Y:S02]  /*0df0*/  SHF.L.U32 R13, R13, 0x17, RZ ;  /* 0x000000170d0d7819 */ /* 0x000fe400000006ff */
[----:B------:R-:W-:-:S04]  /*0e00*/  FFMA R15, R16, 1.4426950216293334961, -R15 ;  /* 0x3fb8aa3b100f7823 */ /* 0x000fc8000000080f */
[----:B------:R-:W-:Y:S01]  /*0e10*/  FFMA R28, R16, 1.925963033500011079e-08, R15 ;  /* 0x32a57060101c7823 */ /* 0x000fe2000000000f */
[----:B------:R-:W-:Y:S01]  /*0e20*/  FFMA.SAT R16, R8, R5, 0.5 ;  /* 0x3f00000008107423 */ /* 0x000fe20000002005 */
[----:B------:R-:W-:Y:S02]  /*0e30*/  FADD R5, R14, -12583039 ;  /* 0xcb40007f0e057421 */ /* 0x000fe40000000000 */
[----:B------:R-:W-:Y:S01]  /*0e40*/  MUFU.EX2 R26, R28 ;  /* 0x0000001c001a7308 */ /* 0x000fe20000000800 */
[----:B------:R-:W-:Y:S01]  /*0e50*/  FFMA.RM R15, R16, R9, 12582913 ;  /* 0x4b400001100f7423 */ /* 0x000fe20000004009 */
[----:B------:R-:W-:-:S04]  /*0e60*/  FFMA R5, R6, 1.4426950216293334961, -R5 ;  /* 0x3fb8aa3b06057823 */ /* 0x000fc80000000805 */
[----:B------:R-:W-:Y:S01]  /*0e70*/  FFMA R29, R6, 1.925963033500011079e-08, R5 ;  /* 0x32a57060061d7823 */ /* 0x000fe20000000005 */
[C---:B------:R-:W-:Y:S01]  /*0e80*/  FADD R5, R15.reuse, -12583039 ;  /* 0xcb40007f0f057421 */ /* 0x040fe20000000000 */
[----:B------:R-:W3:Y:S01]  /*0e90*/  MUFU.EX2 R9, R27 ;  /* 0x0000001b00097308 */ /* 0x000ee20000000800 */
[----:B------:R-:W-:Y:S02]  /*0ea0*/  SHF.L.U32 R15, R15, 0x17, RZ ;  /* 0x000000170f0f7819 */ /* 0x000fe400000006ff */
[----:B------:R-:W-:-:S04]  /*0eb0*/  FFMA R5, R8, 1.4426950216293334961, -R5 ;  /* 0x3fb8aa3b08057823 */ /* 0x000fc80000000805 */
[----:B------:R-:W-:Y:S01]  /*0ec0*/  FFMA R16, R8, 1.925963033500011079e-08, R5 ;  /* 0x32a5706008107823 */ /* 0x000fe20000000005 */
[----:B------:R-:W-:Y:S01]  /*0ed0*/  FADD R5, RZ, R4 ;  /* 0x00000004ff057221 */ /* 0x000fe20000000000 */
[----:B------:R-:W-:Y:S03]  /*0ee0*/  MUFU.EX2 R29, R29 ;  /* 0x0000001d001d7308 */ /* 0x000fe60000000800 */
[----:B------:R-:W-:Y:S01]  /*0ef0*/  FADD R7, R5, R0 ;  /* 0x0000000005077221 */ /* 0x000fe20000000000 */
[----:B--2---:R-:W-:Y:S01]  /*0f00*/  FMUL R5, R31, R24 ;  /* 0x000000181f057220 */ /* 0x004fe20000400000 */
[----:B------:R-:W-:Y:S02]  /*0f10*/  SHF.L.U32 R24, R11, 0x17, RZ ;  /* 0x000000170b187819 */ /* 0x000fe400000006ff */
[----:B------:R-:W-:Y:S01]  /*0f20*/  FADD R6, R7, R2 ;  /* 0x0000000207067221 */ /* 0x000fe20000000000 */
[----:B------:R-:W2:Y:S02]  /*0f30*/  MUFU.EX2 R16, R16 ;  /* 0x0000001000107308 */ /* 0x000ea40000000800 */
[----:B-1----:R-:W-:Y:S01]  /*0f40*/  FMUL R7, R24, R25 ;  /* 0x0000001918077220 */ /* 0x002fe20000400000 */
[----:B------:R-:W-:Y:S01]  /*0f50*/  FADD R8, R6, R3 ;  /* 0x0000000306087221 */ /* 0x000fe20000000000 */
[----:B------:R-:W-:-:S03]  /*0f60*/  FMUL R6, R10, R23 ;  /* 0x000000170a067220 */ /* 0x000fc60000400000 */
[----:B------:R-:W-:Y:S01]  /*0f70*/  FADD R11, R8, R5 ;  /* 0x00000005080b7221 */ /* 0x000fe20000000000 */
[----:B------:R-:W-:-:S03]  /*0f80*/  SHF.L.U32 R8, R12, 0x17, RZ ;  /* 0x000000170c087819 */ /* 0x000fc600000006ff */
[----:B------:R-:W-:Y:S02]  /*0f90*/  FADD R10, R11, R6 ;  /* 0x000000060b0a7221 */ /* 0x000fe40000000000 */
[----:B---3--:R-:W-:Y:S01]  /*0fa0*/  FMUL R8, R8, R9 ;  /* 0x0000000908087220 */ /* 0x008fe20000400000 */
[----:B------:R-:W-:Y:S01]  /*0fb0*/  FMUL R9, R13, R26 ;  /* 0x0000001a0d097220 */ /* 0x000fe20000400000 */
[----:B------:R-:W-:Y:S01]  /*0fc0*/  FADD R11, R10, R7 ;  /* 0x000000070a0b7221 */ /* 0x000fe20000000000 */
[----:B------:R-:W-:Y:S01]  /*0fd0*/  SHF.L.U32 R10, R14, 0x17, RZ ;  /* 0x000000170e0a7819 */ /* 0x000fe200000006ff */
[----:B--2---:R-:W-:Y:S02]  /*0fe0*/  FMUL R16, R15, R16 ;  /* 0x000000100f107220 */ /* 0x004fe40000400000 */
[----:B------:R-:W-:Y:S02]  /*0ff0*/  FADD R12, R11, R8 ;  /* 0x000000080b0c7221 */ /* 0x000fe40000000000 */
[----:B------:R-:W-:-:S02]  /*1000*/  FMUL R10, R10, R29 ;  /* 0x0000001d0a0a7220 */ /* 0x000fc40000400000 */
        /* <DEDUP_REMOVED lines=12> */
.L_x_32307:
        /* <DEDUP_REMOVED lines=11> */
[----:B01----:R-:W-:Y:S05]  /*1180*/  CALL.REL.NOINC `($__internal_519_$__cuda_sm3x_div_rn_noftz_f32_slowpath) ;  /* 0x0000001400b07944 */ /* 0x003fea0003c00000 */
[----:B------:R-:W-:-:S07]  /*1190*/  MOV R14, R25 ;  /* 0x00000019000e7202 */ /* 0x000fce0000000f00 */
.L_x_32274:
[----:B------:R-:W-:Y:S05]  /*11a0*/  BSYNC.RECONVERGENT B2 ;  /* 0x0000000000027941 */ /* 0x000fea0003800200 */
.L_x_32273:
        /* <DEDUP_REMOVED lines=11> */
[----:B01----:R-:W-:Y:S05]  /*1260*/  CALL.REL.NOINC `($__internal_519_$__cuda_sm3x_div_rn_noftz_f32_slowpath) ;  /* 0x0000001400787944 */ /* 0x003fea0003c00000 */
[----:B------:R-:W-:-:S07]  /*1270*/  MOV R15, R25 ;  /* 0x00000019000f7202 */ /* 0x000fce0000000f00 */
.L_x_32276:
[----:B------:R-:W-:Y:S05]  /*1280*/  BSYNC.RECONVERGENT B2 ;  /* 0x0000000000027941 */ /* 0x000fea0003800200 */
.L_x_32275:
        /* <DEDUP_REMOVED lines=13> */
.L_x_32278:
[----:B------:R-:W-:Y:S05]  /*1360*/  BSYNC.RECONVERGENT B2 ;  /* 0x0000000000027941 */ /* 0x000fea0003800200 */
.L_x_32277:
        /* <DEDUP_REMOVED lines=13> */
.L_x_32280:
[----:B------:R-:W-:Y:S05]  /*1440*/  BSYNC.RECONVERGENT B2 ;  /* 0x0000000000027941 */ /* 0x000fea0003800200 */
.L_x_32279:
        /* <DEDUP_REMOVED lines=13> */
.L_x_32282:
[----:B------:R-:W-:Y:S05]  /*1520*/  BSYNC.RECONVERGENT B2 ;  /* 0x0000000000027941 */ /* 0x000fea0003800200 */
.L_x_32281:
        /* <DEDUP_REMOVED lines=13> */
.L_x_32284:
[----:B------:R-:W-:Y:S05]  /*1600*/  BSYNC.RECONVERGENT B2 ;  /* 0x0000000000027941 */ /* 0x000fea0003800200 */
.L_x_32283:
        /* <DEDUP_REMOVED lines=13> */
.L_x_32286:
[----:B------:R-:W-:Y:S05]  /*16e0*/  BSYNC.RECONVERGENT B2 ;  /* 0x0000000000027941 */ /* 0x000fea0003800200 */
.L_x_32285:
        /* <DEDUP_REMOVED lines=13> */
.L_x_32288:
[----:B------:R-:W-:Y:S05]  /*17c0*/  BSYNC.RECONVERGENT B2 ;  /* 0x0000000000027941 */ /* 0x000fea0003800200 */
.L_x_32287:
        /* <DEDUP_REMOVED lines=13> */
.L_x_32290:
[----:B------:R-:W-:Y:S05]  /*18a0*/  BSYNC.RECONVERGENT B2 ;  /* 0x0000000000027941 */ /* 0x000fea0003800200 */
.L_x_32289:
        /* <DEDUP_REMOVED lines=13> */
.L_x_32292:
[----:B------:R-:W-:Y:S05]  /*1980*/  BSYNC.RECONVERGENT B2 ;  /* 0x0000000000027941 */ /* 0x000fea0003800200 */
.L_x_32291:
        /* <DEDUP_REMOVED lines=12> */
.L_x_32294:
[----:B------:R-:W-:Y:S05]  /*1a50*/  BSYNC.RECONVERGENT B2 ;  /* 0x0000000000027941 */ /* 0x000fea0003800200 */
.L_x_32293:
        /* <DEDUP_REMOVED lines=46> */
.L_x_32272:
[----:B------:R-:W-:Y:S01]  /*1d40*/  HFMA2 R11, -RZ, RZ, 0, 1.847743988037109375e-06 ;  /* 0x0000001fff0b7431 */ /* 0x000fe200000001ff */
[----:B------:R-:W-:Y:S01]  /*1d50*/  BSSY B0, `(.L_x_32296) ;  /* 0x0000006000007945 */ /* 0x000fe20003800000 */
[----:B------:R-:W-:Y:S02]  /*1d60*/  MOV R12, 0x10 ;  /* 0x00000010000c7802 */ /* 0x000fe40000000f00 */
[----:B------:R-:W-:-:S07]  /*1d70*/  MOV R15, 0xffffffff ;  /* 0xffffffff000f7802 */ /* 0x000fce0000000f00 */
[----:B0-----:R-:W-:Y:S05]  /*1d80*/  WARPSYNC.COLLECTIVE R15, `(.L_x_32297) ;  /* 0x000000000f087348 */ /* 0x001fea0003c00000 */
[----:B------:R1:W2:Y:S02]  /*1d90*/  SHFL.BFLY P6, R14, R13, R12, R11 ;  /* 0x0c00000c0d0e7389 */ /* 0x0002a400000c000b */
[----:B012---:R-:W-:Y:S05]  /*1da0*/  ENDCOLLECTIVE ;  /* 0x000000000000791b */ /* 0x007fea0003800000 */
.L_x_32297:
[----:B------:R-:W-:Y:S05]  /*1db0*/  BSYNC B0 ;  /* 0x0000000000007941 */ /* 0x000fea0003800000 */
.L_x_32296:
[----:B------:R-:W-:Y:S01]  /*1dc0*/  HFMA2 R12, -RZ, RZ, 0, 4.76837158203125e-07 ;  /* 0x00000008ff0c7431 */ /* 0x000fe200000001ff */
[----:B------:R-:W-:Y:S02]  /*1dd0*/  FMNMX R13, R13, R14, !PT ;  /* 0x0000000e0d0d7209 */ /* 0x000fe40007800000 */
[----:B------:R-:W-:Y:S02]  /*1de0*/  MOV R11, 0x1f ;  /* 0x0000001f000b7802 */ /* 0x000fe40000000f00 */
[----:B------:R-:W-:-:S07]  /*1df0*/  MOV R15, 0xffffffff ;  /* 0xffffffff000f7802 */ /* 0x000fce0000000f00 */
[----:B------:R-:W-:Y:S05]  /*1e00*/  WARPSYNC.COLLECTIVE R15, `(.L_x_32298) ;  /* 0x000000000f087348 */ /* 0x000fea0003c00000 */
[----:B------:R0:W1:Y:S02]  /*1e10*/  SHFL.BFLY P6, R14, R13, R12, R11 ;  /* 0x0c00000c0d0e7389 */ /* 0x00006400000c000b */
[----:B01----:R-:W-:Y:S05]  /*1e20*/  ENDCOLLECTIVE ;  /* 0x000000000000791b */ /* 0x003fea0003800000 */
.L_x_32298:
[----:B------:R-:W-:Y:S01]  /*1e30*/  HFMA2 R12, -RZ, RZ, 0, 2.384185791015625e-07 ;  /* 0x00000004ff0c7431 */ /* 0x000fe200000001ff */
[----:B------:R-:W-:-:S04]  /*1e40*/  FMNMX R0, R13, R14, !PT ;  /* 0x0000000e0d007209 */ /* 0x000fc80007800000 */
[----:B------:R-:W-:-:S07]  /*1e50*/  MOV R13, R0 ;  /* 0x00000000000d7202 */ /* 0x000fce0000000f00 */
[----:B------:R-:W-:Y:S05]  /*1e60*/  WARPSYNC.COLLECTIVE R15, `(.L_x_32299) ;  /* 0x000000000f087348 */ /* 0x000fea0003c00000 */
[----:B------:R0:W1:Y:S02]  /*1e70*/  SHFL.BFLY P6, R14, R13, R12, R11 ;  /* 0x0c00000c0d0e7389 */ /* 0x00006400000c000b */
[----:B01----:R-:W-:Y:S05]  /*1e80*/  ENDCOLLECTIVE ;  /* 0x000000000000791b */ /* 0x003fea0003800000 */
.L_x_32299:
[----:B------:R-:W-:Y:S01]  /*1e90*/  HFMA2 R12, -RZ, RZ, 0, 1.1920928955078125e-07 ;  /* 0x00000002ff0c7431 */ /* 0x000fe200000001ff */
[----:B------:R-:W-:-:S04]  /*1ea0*/  FMNMX R2, R0, R14, !PT ;  /* 0x0000000e00027209 */ /* 0x000fc80007800000 */
[----:B------:R-:W-:-:S07]  /*1eb0*/  MOV R13, R2 ;  /* 0x00000002000d7202 */ /* 0x000fce0000000f00 */
[----:B------:R-:W-:Y:S05]  /*1ec0*/  WARPSYNC.COLLECTIVE R15, `(.L_x_32300) ;  /* 0x000000000f087348 */ /* 0x000fea0003c00000 */
[----:B------:R0:W1:Y:S02]  /*1ed0*/  SHFL.BFLY P6, R14, R13, R12, R11 ;  /* 0x0c00000c0d0e7389 */ /* 0x00006400000c000b */
[----:B01----:R-:W-:Y:S05]  /*1ee0*/  ENDCOLLECTIVE ;  /* 0x000000000000791b */ /* 0x003fea0003800000 */
.L_x_32300:
[----:B------:R-:W-:Y:S01]  /*1ef0*/  HFMA2 R12, -RZ, RZ, 0, 5.9604644775390625e-08 ;  /* 0x00000001ff0c7431 */ /* 0x000fe200000001ff */
[----:B------:R-:W-:-:S04]  /*1f00*/  FMNMX R3, R2, R14, !PT ;  /* 0x0000000e02037209 */ /* 0x000fc80007800000 */
[----:B------:R-:W-:-:S07]  /*1f10*/  MOV R13, R3 ;  /* 0x00000003000d7202 */ /* 0x000fce0000000f00 */
[----:B------:R-:W-:Y:S05]  /*1f20*/  WARPSYNC.COLLECTIVE R15, `(.L_x_32301) ;  /* 0x000000000f087348 */ /* 0x000fea0003c00000 */
[----:B------:R0:W1:Y:S02]  /*1f30*/  SHFL.BFLY P6, R14, R13, R12, R11 ;  /* 0x0c00000c0d0e7389 */ /* 0x00006400000c000b */
[----:B01----:R-:W-:Y:S05]  /*1f40*/  ENDCOLLECTIVE ;  /* 0x000000000000791b */ /* 0x003fea0003800000 */
.L_x_32301:
        /* <DEDUP_REMOVED lines=85> */
[-C--:B------:R-:W-:Y:S01]  /*24a0*/  FFMA.SAT R15, R23, R13.reuse, 0.5 ;  /* 0x3f000000170f7423 */ /* 0x080fe2000000200d */
[----:B------:R-:W-:-:S03]  /*24b0*/  FFMA.SAT R13, R11, R13, 0.5 ;  /* 0x3f0000000b0d7423 */ /* 0x000fc6000000200d */
[-C--:B------:R-:W-:Y:S01]  /*24c0*/  FFMA.RM R15, R15, R12.reuse, 12582913 ;  /* 0x4b4000010f0f7423 */ /* 0x080fe2000000400c */
[----:B------:R-:W-:Y:S01]  /*24d0*/  FFMA.RM R14, R13, R12, 12582913 ;  /* 0x4b4000010d0e7423 */ /* 0x000fe2000000400c */
[----:B------:R-:W-:-:S03]  /*24e0*/  FADD R13, RZ, R4 ;  /* 0x00000004ff0d7221 */ /* 0x000fc60000000000 */
[C---:B------:R-:W-:Y:S01]  /*24f0*/  FADD R12, R14.reuse, -12583039 ;  /* 0xcb40007f0e0c7421 */ /* 0x040fe20000000000 */
[----:B------:R-:W-:Y:S01]  /*2500*/  FADD R13, R13, R0 ;  /* 0x000000000d0d7221 */ /* 0x000fe20000000000 */
[----:B------:R-:W-:Y:S02]  /*2510*/  SHF.L.U32 R14, R14, 0x17, RZ ;  /* 0x000000170e0e7819 */ /* 0x000fe400000006ff */
[----:B------:R-:W-:Y:S01]  /*2520*/  FFMA R12, R11, 1.4426950216293334961, -R12 ;  /* 0x3fb8aa3b0b0c7823 */ /* 0x000fe2000000080c */
[----:B0-----:R-:W-:Y:S01]  /*2530*/  FMUL R9, R9, R10 ;  /* 0x0000000a09097220 */ /* 0x001fe20000400000 */
[----:B------:R-:W-:Y:S02]  /*2540*/  FADD R10, R15, -12583039 ;  /* 0xcb40007f0f0a7421 */ /* 0x000fe40000000000 */
[----:B------:R-:W-:Y:S01]  /*2550*/  FFMA R11, R11, 1.925963033500011079e-08, R12 ;  /* 0x32a570600b0b7823 */ /* 0x000fe2000000000c */
[----:B------:R-:W-:Y:S01]  /*2560*/  FADD R12, R13, R2 ;  /* 0x000000020d0c7221 */ /* 0x000fe20000000000 */
[----:B------:R-:W-:-:S03]  /*2570*/  FFMA R10, R23, 1.4426950216293334961, -R10 ;  /* 0x3fb8aa3b170a7823 */ /* 0x000fc6000000080a */
[----:B------:R-:W-:Y:S01]  /*2580*/  FADD R12, R12, R3 ;  /* 0x000000030c0c7221 */ /* 0x000fe20000000000 */
[----:B------:R-:W-:Y:S01]  /*2590*/  FFMA R23, R23, 1.925963033500011079e-08, R10 ;  /* 0x32a5706017177823 */ /* 0x000fe2000000000a */
[----:B------:R-:W0:Y:S01]  /*25a0*/  MUFU.EX2 R11, R11 ;  /* 0x0000000b000b7308 */ /* 0x000e220000000800 */
[----:B------:R-:W-:Y:S01]  /*25b0*/  SHF.L.U32 R10, R15, 0x17, RZ ;  /* 0x000000170f0a7819 */ /* 0x000fe200000006ff */
[----:B------:R-:W-:Y:S01]  /*25c0*/  FADD R13, R12, R5 ;  /* 0x000000050c0d7221 */ /* 0x000fe20000000000 */
[----:B------:R-:W-:-:S03]  /*25d0*/  MOV R15, 0xffffffff ;  /* 0xffffffff000f7802 */ /* 0x000fc60000000f00 */
[----:B------:R-:W-:Y:S02]  /*25e0*/  FADD R12, R13, R6 ;  /* 0x000000060d0c7221 */ /* 0x000fe40000000000 */
[----:B------:R-:W1:Y:S02]  /*25f0*/  MUFU.EX2 R23, R23 ;  /* 0x0000001700177308 */ /* 0x000e640000000800 */
[----:B------:R-:W-:-:S04]  /*2600*/  FADD R13, R12, R7 ;  /* 0x000000070c0d7221 */ /* 0x000fc80000000000 */
[----:B------:R-:W-:Y:S01]  /*2610*/  FADD R12, R13, R8 ;  /* 0x000000080d0c7221 */ /* 0x000fe20000000000 */
[----:B0-----:R-:W-:-:S03]  /*2620*/  FMUL R16, R14, R11 ;  /* 0x0000000b0e107220 */ /* 0x001fc60000400000 */
[----:B------:R-:W-:Y:S01]  /*2630*/  FADD R13, R12, R9 ;  /* 0x000000090c0d7221 */ /* 0x000fe20000000000 */
[----:B------:R-:W-:Y:S01]  /*2640*/  HFMA2 R11, -RZ, RZ, 0, 1.847743988037109375e-06 ;  /* 0x0000001fff0b7431 */ /* 0x000fe200000001ff */
[----:B------:R-:W-:Y:S01]  /*2650*/  MOV R12, 0x10 ;  /* 0x00000010000c7802 */ /* 0x000fe20000000f00 */
[----:B-1----:R-:W-:-:S04]  /*2660*/  FMUL R10, R10, R23 ;  /* 0x000000170a0a7220 */ /* 0x002fc80000400000 */
[----:B------:R-:W-:-:S04]  /*2670*/  FADD R13, R13, R10 ;  /* 0x0000000a0d0d7221 */ /* 0x000fc80000000000 */
[----:B------:R-:W-:-:S07]  /*2680*/  FADD R13, R13, R16 ;  /* 0x000000100d0d7221 */ /* 0x000fce0000000000 */
[----:B------:R-:W-:Y:S05]  /*2690*/  WARPSYNC.COLLECTIVE R15, `(.L_x_32302) ;  /* 0x000000000f087348 */ /* 0x000fea0003c00000 */
[----:B------:R0:W1:Y:S02]  /*26a0*/  SHFL.BFLY P6, R14, R13, R12, R11 ;  /* 0x0c00000c0d0e7389 */ /* 0x00006400000c000b */
[----:B01----:R-:W-:Y:S05]  /*26b0*/  ENDCOLLECTIVE ;  /* 0x000000000000791b */ /* 0x003fea0003800000 */
.L_x_32302:
[----:B------:R-:W-:Y:S02]  /*26c0*/  HFMA2 R12, -RZ, RZ, 0, 4.76837158203125e-07 ;  /* 0x00000008ff0c7431 */ /* 0x000fe400000001ff */
[----:B------:R-:W-:-:S05]  /*26d0*/  FADD R23, R13, R14 ;  /* 0x0000000e0d177221 */ /* 0x000fca0000000000 */
[----:B------:R-:W-:-:S07]  /*26e0*/  MOV R13, R23 ;  /* 0x00000017000d7202 */ /* 0x000fce0000000f00 */
[----:B------:R-:W-:Y:S05]  /*26f0*/  WARPSYNC.COLLECTIVE R15, `(.L_x_32303) ;  /* 0x000000000f087348 */ /* 0x000fea0003c00000 */
[----:B------:R0:W1:Y:S02]  /*2700*/  SHFL.BFLY P6, R14, R13, R12, R11 ;  /* 0x0c00000c0d0e7389 */ /* 0x00006400000c000b */
[----:B01----:R-:W-:Y:S05]  /*2710*/  ENDCOLLECTIVE ;  /* 0x000000000000791b */ /* 0x003fea0003800000 */
.L_x_32303:
[----:B------:R-:W-:Y:S02]  /*2720*/  HFMA2 R12, -RZ, RZ, 0, 2.384185791015625e-07 ;  /* 0x00000004ff0c7431 */ /* 0x000fe400000001ff */
[----:B------:R-:W-:-:S05]  /*2730*/  FADD R24, R23, R14 ;  /* 0x0000000e17187221 */ /* 0x000fca0000000000 */
[----:B------:R-:W-:-:S07]  /*2740*/  MOV R13, R24 ;  /* 0x00000018000d7202 */ /* 0x000fce0000000f00 */
[----:B------:R-:W-:Y:S05]  /*2750*/  WARPSYNC.COLLECTIVE R15, `(.L_x_32304) ;  /* 0x000000000f087348 */ /* 0x000fea0003c00000 */
[----:B------:R0:W1:Y:S02]  /*2760*/  SHFL.BFLY P6, R14, R13, R12, R11 ;  /* 0x0c00000c0d0e7389 */ /* 0x00006400000c000b */
[----:B01----:R-:W-:Y:S05]  /*2770*/  ENDCOLLECTIVE ;  /* 0x000000000000791b */ /* 0x003fea0003800000 */
.L_x_32304:
[----:B------:R-:W-:Y:S02]  /*2780*/  HFMA2 R12, -RZ, RZ, 0, 1.1920928955078125e-07 ;  /* 0x00000002ff0c7431 */ /* 0x000fe400000001ff */
[----:B------:R-:W-:-:S05]  /*2790*/  FADD R25, R24, R14 ;  /* 0x0000000e18197221 */ /* 0x000fca0000000000 */
[----:B------:R-:W-:-:S07]  /*27a0*/  MOV R13, R25 ;  /* 0x00000019000d7202 */ /* 0x000fce0000000f00 */
[----:B------:R-:W-:Y:S05]  /*27b0*/  WARPSYNC.COLLECTIVE R15, `(.L_x_32305) ;  /* 0x000000000f087348 */ /* 0x000fea0003c00000 */
[----:B------:R0:W1:Y:S02]  /*27c0*/  SHFL.BFLY P6, R14, R13, R12, R11 ;  /* 0x0c00000c0d0e7389 */ /* 0x00006400000c000b */
[----:B01----:R-:W-:Y:S05]  /*27d0*/  ENDCOLLECTIVE ;  /* 0x000000000000791b */ /* 0x003fea0003800000 */
.L_x_32305:
[----:B------:R-:W-:Y:S02]  /*27e0*/  HFMA2 R12, -RZ, RZ, 0, 5.9604644775390625e-08 ;  /* 0x00000001ff0c7431 */ /* 0x000fe400000001ff */
[----:B------:R-:W-:-:S05]  /*27f0*/  FADD R26, R25, R14 ;  /* 0x0000000e191a7221 */ /* 0x000fca0000000000 */
[----:B------:R-:W-:-:S07]  /*2800*/  MOV R13, R26 ;  /* 0x0000001a000d7202 */ /* 0x000fce0000000f00 */
[----:B------:R-:W-:Y:S05]  /*2810*/  WARPSYNC.COLLECTIVE R15, `(.L_x_32306) ;  /* 0x000000000f087348 */ /* 0x000fea0003c00000 */
[----:B------:R0:W1:Y:S02]  /*2820*/  SHFL.BFLY P6, R14, R13, R12, R11 ;  /* 0x0c00000c0d0e7389 */ /* 0x00006400000c000b */
[----:B01----:R-:W-:Y:S05]  /*2830*/  ENDCOLLECTIVE ;  /* 0x000000000000791b */ /* 0x003fea0003800000 */
.L_x_32306:
[----:B------:R-:W-:Y:S05]  /*2840*/  BRA `(.L_x_32307) ;  /* 0xffffffe800207947 */ /* 0x000fea000383ffff */
        .weak           $__internal_519_$__cuda_sm3x_div_rn_noftz_f32_slowpath
        .type           $__internal_519_$__cuda_sm3x_div_rn_noftz_f32_slowpath,@function
        .size           $__internal_519_$__cuda_sm3x_div_rn_noftz_f32_slowpath,(.L_x_37896 - $__internal_519_$__cuda_sm3x_div_rn_noftz_f32_slowpath)
$__internal_519_$__cuda_sm3x_div_rn_noftz_f32_slowpath:
        /* <DEDUP_REMOVED lines=36> */
.L_x_32309:
        /* <DEDUP_REMOVED lines=51> */
.L_x_32316:
[----:B------:R-:W-:-:S04]  /*2dc0*/  LOP3.LUT R25, R25, 0x80000000, RZ, 0xc0, !PT ;  /* 0x8000000019197812 */ /* 0x000fc800078ec0ff */
[----:B------:R-:W-:Y:S01]  /*2dd0*/  LOP3.LUT R25, R25, 0x7f800000, RZ, 0xfc, !PT ;  /* 0x7f80000019197812 */ /* 0x000fe200078efcff */
[----:B------:R-:W-:Y:S06]  /*2de0*/  BRA `(.L_x_32317) ;  /* 0x0000000000047947 */ /* 0x000fec0003800000 */
.L_x_32315:
[----:B------:R-:W-:-:S07]  /*2df0*/  LEA R25, R26, R25, 0x17 ;  /* 0x000000191a197211 */ /* 0x000fce00078eb8ff */
.L_x_32317:
[----:B------:R-:W-:Y:S05]  /*2e00*/  BSYNC.RECONVERGENT B1 ;  /* 0x0000000000017941 */ /* 0x000fea0003800200 */
.L_x_32314:
[----:B------:R-:W-:Y:S05]  /*2e10*/  BRA `(.L_x_32318) ;  /* 0x0000000000207947 */ /* 0x000fea0003800000 */
.L_x_32313:
[----:B------:R-:W-:-:S04]  /*2e20*/  LOP3.LUT R25, R25, 0x80000000, R4, 0x48, !PT ;  /* 0x8000000019197812 */ /* 0x000fc800078e4804 */
[----:B------:R-:W-:Y:S01]  /*2e30*/  LOP3.LUT R25, R25, 0x7f800000, RZ, 0xfc, !PT ;  /* 0x7f80000019197812 */ /* 0x000fe200078efcff */
[----:B------:R-:W-:Y:S06]  /*2e40*/  BRA `(.L_x_32318) ;  /* 0x0000000000147947 */ /* 0x000fec0003800000 */
.L_x_32312:
[----:B------:R-:W-:Y:S01]  /*2e50*/  LOP3.LUT R25, R25, 0x80000000, R4, 0x48, !PT ;  /* 0x8000000019197812 */ /* 0x000fe200078e4804 */
[----:B------:R-:W-:Y:S06]  /*2e60*/  BRA `(.L_x_32318) ;  /* 0x00000000000c7947 */ /* 0x000fec0003800000 */
.L_x_32311:
[----:B------:R-:W0:Y:S01]  /*2e70*/  MUFU.RSQ R25, -QNAN ;  /* 0xffc0000000197908 */ /* 0x000e220000001400 */
[----:B------:R-:W-:Y:S05]  /*2e80*/  BRA `(.L_x_32318) ;  /* 0x0000000000047947 */ /* 0x000fea0003800000 */
.L_x_32310:
[----:B------:R-:W-:-:S07]  /*2e90*/  FADD.FTZ R25, R4, R11 ;  /* 0x0000000b04197221 */ /* 0x000fce0000010000 */
.L_x_32318:
[----:B------:R-:W-:Y:S05]  /*2ea0*/  BSYNC.RECONVERGENT B0 ;  /* 0x0000000000007941 */ /* 0x000fea0003800200 */
.L_x_32308:
[----:B------:R-:W-:Y:S01]  /*2eb0*/  HFMA2 R13, -RZ, RZ, 0, 0 ;  /* 0x00000000ff0d7431 */ /* 0x000fe200000001ff */
[----:B------:R-:W-:-:S04]  /*2ec0*/  MOV R12, R23 ;  /* 0x00000017000c7202 */ /* 0x000fc80000000f00 */
[----:B0-----:R-:W-:Y:S05]  /*2ed0*/  RET.REL.NODEC R12 `(_Z15SoftmaxWarpImplI24ElementwiseScaleMaskLoadIffbE11DirectStoreIffEfLi1ELi11ELi32ELi1ELb0EL9Algorithm0EEvT_T0_ll) ;  /* 0xffffffd00c487950 */ /* 0x001fea0003c3ffff */
.L_x_32319:
        /* <DEDUP_REMOVED lines=10> */
.L_x_37896:


//--------------------- .text._Z15SoftmaxWarpImplI24ElementwiseScaleMaskLoadIffbE11DirectStoreIffEfLi1ELi10ELi32ELi1ELb1EL9Algorithm0EEvT_T0_ll --------------------------
	.section	.text._Z15SoftmaxWarpImplI24ElementwiseScaleMaskLoadIffbE11DirectStoreIffEfLi1ELi10ELi32ELi1ELb1EL9Algorithm0EEvT_T0_ll,"ax",@progbits
	.align	128
        .global         _Z15SoftmaxWarpImplI24ElementwiseScaleMaskLoadIffbE11DirectStoreIffEfLi1ELi10ELi32ELi1ELb1EL9Algorithm0EEvT_T0_ll
        .type           _Z15SoftmaxWarpImplI24ElementwiseScaleMaskLoadIffbE11DirectStoreIffEfLi1ELi10ELi32ELi1ELb1EL9Algorithm0EEvT_T0_ll,@function
        .size           _Z15SoftmaxWarpImplI24ElementwiseScaleMaskLoadIffbE11DirectStoreIffEfLi1ELi10ELi32ELi1ELb1EL9Algorithm0EEvT_T0_ll,(.L_x_37897 - _Z15SoftmaxWarpImplI24ElementwiseScaleMaskLoadIffbE11DirectStoreIffEfLi1ELi10ELi32ELi1ELb1EL9Algorithm0EEvT_T0_ll)
        .other          _Z15SoftmaxWarpImplI24ElementwiseScaleMaskLoadIffbE11DirectStoreIffEfLi1ELi10ELi32ELi1ELb1EL9Algorithm0EEvT_T0_ll,@"STO_CUDA_ENTRY STV_DEFAULT"
_Z15SoftmaxWarpImplI24ElementwiseScaleMaskLoadIffbE11DirectStoreIffEfLi1ELi10ELi32ELi1ELb1EL9Algorithm0EEvT_T0_ll:
.text._Z15SoftmaxWarpImplI24ElementwiseScaleMaskLoadIffbE11DirectStoreIffEfLi1ELi10ELi32ELi1ELb1EL9Algorithm0EEvT_T0_ll:
        /* <DEDUP_REMOVED lines=26> */
.L_x_32320:
        /* <DEDUP_REMOVED lines=23> */
.L_x_32343:
[----:B------:R-:W-:Y:S01]  /*0310*/  ISETP.GE.U32.AND P0, PT, R20, UR44, PT ;  /* 0x0000002c14007c0c */ /* 0x000fe2000bf06070 */
[----:B------:R-:W-:Y:S01]  /*0320*/  HFMA2 R3, -RZ, RZ, 0, 0 ;  /* 0x00000000ff037431 */ /* 0x000fe200000001ff */
[----:B------:R-:W-:Y:S01]  /*0330*/  ISETP.GE.U32.AND P3, PT, R30, UR44, PT ;  /* 0x0000002c1e007c0c */ /* 0x000fe2000bf66070 */
[----:B------:R-:W-:Y:S01]  /*0340*/  IMAD R0, R18, UR48, RZ ;  /* 0x0000003012007c24 */ /* 0x000fe2000f8e02ff */
[----:B------:R-:W-:Y:S02]  /*0350*/  ISETP.GE.AND.EX P0, PT, RZ, UR45, PT, P0 ;  /* 0x0000002dff007c0c */ /* 0x000fe4000bf06300 */
[----:B------:R-:W-:Y:S02]  /*0360*/  ISETP.GE.AND.EX P3, PT, RZ, UR45, PT, P3 ;  /* 0x0000002dff007c0c */ /* 0x000fe4000bf66330 */
[----:B------:R-:W-:-:S05]  /*0370*/  MOV R2, R20 ;  /* 0x0000001400027202 */ /* 0x000fca0000000f00 */
[----:B--2---:R-:W-:-:S04]  /*0380*/  IMAD.WIDE.U32 R4, R19, UR48, R2 ;  /* 0x0000003013047c25 */ /* 0x004fc8000f8e0002 */
[----:B------:R-:W-:Y:S01]  /*0390*/  IMAD R3, R19, UR49, R0 ;  /* 0x0000003113037c24 */ /* 0x000fe2000f8e0200 */
[C---:B-1----:R-:W-:Y:S01]  /*03a0*/  @!P0 R2UR UR6, R16.reuse ;  /* 0x00000000100682ca */ /* 0x042fe200000e0000 */
[----:B0-----:R-:W0:Y:S01]  /*03b0*/  @!P0 LDC R13, c[0x0][0x39c] ;  /* 0x0000e700ff0d8b82 */ /* 0x001e220000000800 */
[----:B------:R-:W-:Y:S01]  /*03c0*/  @!P0 R2UR UR7, R17 ;  /* 0x00000000110782ca */ /* 0x000fe200000e0000 */
[----:B------:R-:W-:Y:S01]  /*03d0*/  IMAD.IADD R3, R5, 0x1, R3 ;  /* 0x0000000105037824 */ /* 0x000fe200078e0203 */
[----:B------:R-:W-:Y:S02]  /*03e0*/  @!P3 R2UR UR10, R16 ;  /* 0x00000000100ab2ca */ /* 0x000fe400000e0000 */
[----:B------:R-:W-:Y:S02]  /*03f0*/  @!P3 R2UR UR11, R17 ;  /* 0x00000000110bb2ca */ /* 0x000fe400000e0000 */
[----:B------:R-:W-:Y:S01]  /*0400*/  IADD3 R6, P1, PT, R4, UR42, RZ ;  /* 0x0000002a04067c10 */ /* 0x000fe2000ff3e0ff */
[----:B------:R-:W1:Y:S01]  /*0410*/  @!P3 LDC R15, c[0x0][0x39c] ;  /* 0x0000e700ff0fbb82 */ /* 0x000e620000000800 */
[----:B------:R-:W-:-:S02]  /*0420*/  @!P0 R2UR UR4, R16 ;  /* 0x00000000100482ca */ /* 0x000fc400000e0000 */
[----:B------:R-:W-:Y:S02]  /*0430*/  @!P0 R2UR UR5, R17 ;  /* 0x00000000110582ca */ /* 0x000fe400000e0000 */
[----:B------:R-:W-:Y:S02]  /*0440*/  IADD3.X R7, PT, PT, R3, UR43, RZ, P1, !PT ;  /* 0x0000002b03077c10 */ /* 0x000fe40008ffe4ff */
[----:B------:R-:W-:Y:S02]  /*0450*/  @!P3 R2UR UR8, R16 ;  /* 0x000000001008b2ca */ /* 0x000fe400000e0000 */
[----:B------:R-:W-:Y:S01]  /*0460*/  @!P3 R2UR UR9, R17 ;  /* 0x000000001109b2ca */ /* 0x000fe200000e0000 */
[----:B------:R-:W2:Y:S01]  /*0470*/  @!P0 LDG.E.U8 R31, desc[UR6][R6.64] ;  /* 0x00000006061f8981 */ /* 0x000ea2000c1e1100 */
[C---:B------:R-:W-:Y:S02]  /*0480*/  LEA R2, P1, R4.reuse, UR40, 0x2 ;  /* 0x0000002804027c11 */ /* 0x040fe4000f8210ff */
[----:B------:R-:W-:Y:S01]  /*0490*/  ISETP.GE.U32.AND P5, PT, R29, UR44, PT ;  /* 0x0000002c1d007c0c */ /* 0x000fe2000bfa6070 */
[----:B------:R-:W3:Y:S01]  /*04a0*/  @!P3 LDG.E.U8 R5, desc[UR10][R6.64+0x20] ;  /* 0x0000200a0605b981 */ /* 0x000ee2000c1e1100 */
[----:B------:R-:W-:-:S02]  /*04b0*/  LEA.HI.X R3, R4, UR41, R3, 0x2, P1 ;  /* 0x0000002904037c11 */ /* 0x000fc400088f1403 */
[----:B------:R-:W-:-:S03]  /*04c0*/  ISETP.GE.AND.EX P5, PT, RZ, UR45, PT, P5 ;  /* 0x0000002dff007c0c */ /* 0x000fc6000bfa6350 */
[----:B------:R-:W0:Y:S01]  /*04d0*/  @!P0 LDG.E R0, desc[UR4][R2.64] ;  /* 0x0000000402008981 */ /* 0x000e22000c1e1900 */
[----:B------:R-:W-:-:S03]  /*04e0*/  ISETP.GE.U32.AND P1, PT, R28, UR44, PT ;  /* 0x0000002c1c007c0c */ /* 0x000fc6000bf26070 */
[----:B------:R-:W1:Y:S01]  /*04f0*/  @!P3 LDG.E R4, desc[UR8][R2.64+0x80] ;  /* 0x000080080204b981 */ /* 0x000e62000c1e1900 */
[----:B------:R-:W-:-:S05]  /*0500*/  ISETP.GE.AND.EX P1, PT, RZ, UR45, PT, P1 ;  /* 0x0000002dff007c0c */ /* 0x000fca000bf26310 */
[C---:B------:R-:W-:Y:S02]  /*0510*/  @!P5 R2UR UR6, R16.reuse ;  /* 0x000000001006d2ca */ /* 0x040fe400000e0000 */
[C---:B------:R-:W-:Y:S02]  /*0520*/  @!P5 R2UR UR7, R17.reuse ;  /* 0x000000001107d2ca */ /* 0x040fe400000e0000 */
[C---:B------:R-:W-:Y:S02]  /*0530*/  @!P5 R2UR UR4, R16.reuse ;  /* 0x000000001004d2ca */ /* 0x040fe400000e0000 */
[C---:B------:R-:W-:Y:S02]  /*0540*/  @!P5 R2UR UR5, R17.reuse ;  /* 0x000000001105d2ca */ /* 0x040fe400000e0000 */
[----:B------:R-:W-:Y:S02]  /*0550*/  @!P1 R2UR UR8, R16 ;  /* 0x00000000100892ca */ /* 0x000fe400000e0000 */
[----:B------:R-:W-:-:S05]  /*0560*/  @!P1 R2UR UR9, R17 ;  /* 0x00000000110992ca */ /* 0x000fca00000e0000 */
[----:B------:R-:W4:Y:S04]  /*0570*/  @!P5 LDG.E.U8 R9, desc[UR6][R6.64+0x40] ;  /* 0x000040060609d981 */ /* 0x000f28000c1e1100 */
[----:B------:R-:W5:Y:S01]  /*0580*/  @!P5 LDG.E R8, desc[UR4][R2.64+0x100] ;  /* 0x000100040208d981 */ /* 0x000f62000c1e1900 */
[----:B------:R-:W-:Y:S02]  /*0590*/  @!P1 R2UR UR4, R16 ;  /* 0x00000000100492ca */ /* 0x000fe400000e0000 */
[----:B------:R-:W-:Y:S01]  /*05a0*/  @!P1 R2UR UR5, R17 ;  /* 0x00000000110592ca */ /* 0x000fe200000e0000 */
[----:B------:R-:W5:Y:S01]  /*05b0*/  @!P1 LDG.E.U8 R11, desc[UR8][R6.64+0x60] ;  /* 0x00006008060b9981 */ /* 0x000f62000c1e1100 */
[----:B------:R-:W-:-:S04]  /*05c0*/  ISETP.GE.U32.AND P2, PT, R27, UR44, PT ;  /* 0x0000002c1b007c0c */ /* 0x000fc8000bf46070 */
[----:B------:R-:W-:-:S07]  /*05d0*/  ISETP.GE.AND.EX P2, PT, RZ, UR45, PT, P2 ;  /* 0x0000002dff007c0c */ /* 0x000fce000bf46320 */
[----:B------:R-:W5:Y:S06]  /*05e0*/  @!P1 LDG.E R10, desc[UR4][R2.64+0x180] ;  /* 0x00018004020a9981 */ /* 0x000f6c000c1e1900 */
[C---:B------:R-:W-:Y:S02]  /*05f0*/  @!P2 R2UR UR6, R16.reuse ;  /* 0x000000001006a2ca */ /* 0x040fe400000e0000 */
[----:B------:R-:W-:Y:S02]  /*0600*/  @!P2 R2UR UR7, R17 ;  /* 0x000000001107a2ca */ /* 0x000fe400000e0000 */
[----:B------:R-:W-:-:S02]  /*0610*/  @!P2 R2UR UR4, R16 ;  /* 0x000000001004a2ca */ /* 0x000fc400000e0000 */
[----:B------:R-:W-:-:S09]  /*0620*/  @!P2 R2UR UR5, R17 ;  /* 0x000000001105a2ca */ /* 0x000fd200000e0000 */
[----:B------:R-:W5:Y:S04]  /*0630*/  @!P2 LDG.E.U8 R14, desc[UR6][R6.64+0x80] ;  /* 0x00008006060ea981 */ /* 0x000f68000c1e1100 */
[----:B------:R-:W5:Y:S01]  /*0640*/  @!P2 LDG.E R12, desc[UR4][R2.64+0x200] ;  /* 0x00020004020ca981 */ /* 0x000f62000c1e1900 */
[----:B------:R-:W-:Y:S02]  /*0650*/  MOV R41, 0xff800000 ;  /* 0xff80000000297802 */ /* 0x000fe40000000f00 */
[----:B------:R-:W-:Y:S01]  /*0660*/  MOV R39, 0xff800000 ;  /* 0xff80000000277802 */ /* 0x000fe20000000f00 */
[----:B------:R-:W-:Y:S01]  /*0670*/  IMAD.MOV.U32 R37, RZ, RZ, -0x800000 ;  /* 0xff800000ff257424 */ /* 0x000fe200078e00ff */
[----:B--2---:R-:W-:Y:S02]  /*0680*/  ISETP.NE.OR P4, PT, R31, RZ, P0 ;  /* 0x000000ff1f00720c */ /* 0x004fe40000785670 */
[----:B---3--:R-:W-:-:S02]  /*0690*/  ISETP.NE.OR P6, PT, R5, RZ, P3 ;  /* 0x000000ff0500720c */ /* 0x008fc40001fc5670 */
[----:B------:R-:W5:Y:S01]  /*06a0*/  @!P5 LDC R5, c[0x0][0x39c] ;  /* 0x0000e700ff05db82 */ /* 0x000f620000000800 */
[----:B0-----:R-:W-:Y:S01]  /*06b0*/  @!P0 FMUL R0, R0, R13 ;  /* 0x0000000d00008220 */ /* 0x001fe20000400000 */
[----:B-1----:R-:W-:-:S07]  /*06c0*/  @!P3 FMUL R4, R4, R15 ;  /* 0x0000000f0404b220 */ /* 0x002fce0000400000 */
[----:B------:R-:W0:Y:S08]  /*06d0*/  @!P4 LDC R0, c[0x0][0x398] ;  /* 0x0000e600ff00cb82 */ /* 0x000e300000000800 */
[----:B------:R-:W1:Y:S08]  /*06e0*/  @!P6 LDC R4, c[0x0][0x398] ;  /* 0x0000e600ff04eb82 */ /* 0x000e700000000800 */
[----:B------:R-:W2:Y:S01]  /*06f0*/  @!P1 LDC R15, c[0x0][0x39c] ;  /* 0x0000e700ff0f9b82 */ /* 0x000ea20000000800 */
[----:B----4-:R-:W-:-:S02]  /*0700*/  ISETP.NE.OR P4, PT, R9, RZ, P5 ;  /* 0x000000ff0900720c */ /* 0x010fc40002f85670 */
[----:B------:R-:W-:Y:S01]  /*0710*/  MOV R13, 0xff800000 ;  /* 0xff800000000d7802 */ /* 0x000fe20000000f00 */
[----:B-----5:R-:W-:Y:S01]  /*0720*/  @!P5 FMUL R8, R8, R5 ;  /* 0x000000050808d220 */ /* 0x020fe20000400000 */
[----:B0-----:R-:W-:-:S03]  /*0730*/  @!P0 FMNMX R13, R0, -INF , !PT ;  /* 0xff800000000d8809 */ /* 0x001fc60007800000 */
[----:B------:R-:W0:Y:S01]  /*0740*/  @!P2 LDC R5, c[0x0][0x39c] ;  /* 0x0000e700ff05ab82 */ /* 0x000e220000000800 */
[----:B------:R-:W-:Y:S01]  /*0750*/  ISETP.GE.U32.AND P6, PT, R26, UR44, PT ;  /* 0x0000002c1a007c0c */ /* 0x000fe2000bfc6070 */
[----:B-1----:R-:W-:Y:S01]  /*0760*/  @!P3 IMAD.MOV.U32 R41, RZ, RZ, R4 ;  /* 0x000000ffff29b224 */ /* 0x002fe200078e0004 */
[----:B------:R-:W-:-:S05]  /*0770*/  @!P3 FMNMX R13, R13, R4, !PT ;  /* 0x000000040d0db209 */ /* 0x000fca0007800000 */
[----:B------:R-:W1:Y:S01]  /*0780*/  @!P4 LDC R8, c[0x0][0x398] ;  /* 0x0000e600ff08cb82 */ /* 0x000e620000000800 */
[----:B------:R-:W-:Y:S02]  /*0790*/  ISETP.NE.OR P3, PT, R11, RZ, P1 ;  /* 0x000000ff0b00720c */ /* 0x000fe40000f65670 */
[----:B------:R-:W-:Y:S01]  /*07a0*/  ISETP.GE.AND.EX P4, PT, RZ, UR45, PT, P6 ;  /* 0x0000002dff007c0c */ /* 0x000fe2000bf86360 */
[----:B--2---:R-:W-:Y:S01]  /*07b0*/  @!P1 FMUL R10, R10, R15 ;  /* 0x0000000f0a0a9220 */ /* 0x004fe20000400000 */
[----:B------:R-:W-:-:S09]  /*07c0*/  ISETP.GE.U32.AND P6, PT, R25, UR44, PT ;  /* 0x0000002c19007c0c */ /* 0x000fd2000bfc6070 */
[----:B------:R-:W2:Y:S01]  /*07d0*/  @!P3 LDC R10, c[0x0][0x398] ;  /* 0x0000e600ff0abb82 */ /* 0x000ea20000000800 */
[----:B------:R-:W-:Y:S02]  /*07e0*/  ISETP.GE.AND.EX P3, PT, RZ, UR45, PT, P6 ;  /* 0x0000002dff007c0c */ /* 0x000fe4000bf66360 */
[C---:B------:R-:W-:Y:S02]  /*07f0*/  @!P4 R2UR UR6, R16.reuse ;  /* 0x000000001006c2ca */ /* 0x040fe400000e0000 */
[C---:B------:R-:W-:Y:S02]  /*0800*/  @!P4 R2UR UR7, R17.reuse ;  /* 0x000000001107c2ca */ /* 0x040fe400000e0000 */
[----:B------:R-:W-:Y:S01]  /*0810*/  @!P4 R2UR UR4, R16 ;  /* 0x000000001004c2ca */ /* 0x000fe200000e0000 */
[----:B------:R-:W3:Y:S01]  /*0820*/  @!P4 LDC R33, c[0x0][0x39c] ;  /* 0x0000e700ff21cb82 */ /* 0x000ee20000000800 */
[----:B------:R-:W-:Y:S02]  /*0830*/  @!P4 R2UR UR5, R17 ;  /* 0x000000001105c2ca */ /* 0x000fe400000e0000 */
[----:B-1----:R-:W-:-:S02]  /*0840*/  @!P5 MOV R39, R8 ;  /* 0x000000080027d202 */ /* 0x002fc40000000f00 */
[----:B------:R-:W-:Y:S02]  /*0850*/  @!P5 FMNMX R13, R13, R8, !PT ;  /* 0x000000080d0dd209 */ /* 0x000fe40007800000 */
[----:B------:R-:W-:Y:S01]  /*0860*/  ISETP.GE.U32.AND P5, PT, R24, UR44, PT ;  /* 0x0000002c18007c0c */ /* 0x000fe2000bfa6070 */
[----:B0-----:R-:W-:Y:S01]  /*0870*/  @!P2 FMUL R12, R12, R5 ;  /* 0x000000050c0ca220 */ /* 0x001fe20000400000 */
[----:B------:R-:W-:Y:S01]  /*0880*/  ISETP.NE.OR P6, PT, R14, RZ, P2 ;  /* 0x000000ff0e00720c */ /* 0x000fe200017c5670 */
[----:B------:R-:W4:Y:S01]  /*0890*/  @!P4 LDG.E.U8 R34, desc[UR6][R6.64+0xa0] ;  /* 0x0000a0060622c981 */ /* 0x000f22000c1e1100 */
[----:B------:R-:W-:Y:S01]  /*08a0*/  @!P3 R2UR UR6, R16 ;  /* 0x000000001006b2ca */ /* 0x000fe200000e0000 */
[----:B------:R-:W0:Y:S01]  /*08b0*/  @!P3 LDC R35, c[0x0][0x39c] ;  /* 0x0000e700ff23bb82 */ /* 0x000e220000000800 */
[----:B------:R-:W-:Y:S01]  /*08c0*/  @!P3 R2UR UR7, R17 ;  /* 0x000000001107b2ca */ /* 0x000fe200000e0000 */
[----:B------:R-:W3:Y:S01]  /*08d0*/  @!P4 LDG.E R4, desc[UR4][R2.64+0x280] ;  /* 0x000280040204c981 */ /* 0x000ee2000c1e1900 */
[----:B------:R-:W-:-:S02]  /*08e0*/  ISETP.GE.AND.EX P5, PT, RZ, UR45, PT, P5 ;  /* 0x0000002dff007c0c */ /* 0x000fc4000bfa6350 */
[C---:B------:R-:W-:Y:S02]  /*08f0*/  @!P3 R2UR UR4, R16.reuse ;  /* 0x000000001004b2ca */ /* 0x040fe400000e0000 */
[----:B------:R-:W-:Y:S02]  /*0900*/  @!P3 R2UR UR5, R17 ;  /* 0x000000001105b2ca */ /* 0x000fe400000e0000 */
[-C--:B--2---:R-:W-:Y:S01]  /*0910*/  @!P1 MOV R37, R10.reuse ;  /* 0x0000000a00259202 */ /* 0x084fe20000000f00 */
[----:B------:R-:W1:Y:S01]  /*0920*/  @!P6 LDC R12, c[0x0][0x398] ;  /* 0x0000e600ff0ceb82 */ /* 0x000e620000000800 */
[----:B------:R-:W-:Y:S02]  /*0930*/  @!P1 FMNMX R13, R13, R10, !PT ;  /* 0x0000000a0d0d9209 */ /* 0x000fe40007800000 */
[----:B------:R-:W-:Y:S01]  /*0940*/  ISETP.GE.U32.AND P1, PT, R23, UR44, PT ;  /* 0x0000002c17007c0c */ /* 0x000fe2000bf26070 */
[----:B------:R-:W2:Y:S02]  /*0950*/  @!P3 LDG.E.U8 R9, desc[UR6][R6.64+0xc0] ;  /* 0x0000c0060609b981 */ /* 0x000ea4000c1e1100 */
[----:B------:R-:W-:-:S02]  /*0960*/  @!P5 R2UR UR6, R16 ;  /* 0x000000001006d2ca */ /* 0x000fc400000e0000 */
[C---:B------:R-:W-:Y:S02]  /*0970*/  @!P5 R2UR UR7, R17.reuse ;  /* 0x000000001107d2ca */ /* 0x040fe400000e0000 */
[----:B------:R-:W-:Y:S01]  /*0980*/  ISETP.GE.AND.EX P1, PT, RZ, UR45, PT, P1 ;  /* 0x0000002dff007c0c */ /* 0x000fe2000bf26310 */
[----:B------:R-:W0:Y:S01]  /*0990*/  @!P3 LDG.E R8, desc[UR4][R2.64+0x300] ;  /* 0x000300040208b981 */ /* 0x000e22000c1e1900 */
[----:B------:R-:W-:Y:S02]  /*09a0*/  @!P5 R2UR UR4, R16 ;  /* 0x000000001004d2ca */ /* 0x000fe400000e0000 */
        /* <DEDUP_REMOVED lines=17> */
[----:B------:R-:W-:Y:S01]  /*0ac0*/  MOV R5, 0xff800000 ;  /* 0xff80000000057802 */ /* 0x000fe20000000f00 */
[----:B-1----:R-:W-:Y:S01]  /*0ad0*/  @!P2 IMAD.MOV.U32 R5, RZ, RZ, R12 ;  /* 0x000000ffff05a224 */ /* 0x002fe200078e000c */
[----:B------:R-:W-:Y:S01]  /*0ae0*/  @!P2 FMNMX R13, R13, R12, !PT ;  /* 0x0000000c0d0da209 */ /* 0x000fe20007800000 */
[----:B------:R-:W1:Y:S08]  /*0af0*/  @!P5 LDC R7, c[0x0][0x39c] ;  /* 0x0000e700ff07db82 */ /* 0x000e700000000800 */
[----:B------:R-:W1:Y:S08]  /*0b00*/  @!P1 LDC R3, c[0x0][0x39c] ;  /* 0x0000e700ff039b82 */ /* 0x000e700000000800 */
[----:B------:R-:W1:Y:S01]  /*0b10*/  @!P6 LDC R2, c[0x0][0x39c] ;  /* 0x0000e700ff02eb82 */ /* 0x000e620000000800 */
[----:B------:R-:W-:Y:S01]  /*0b20*/  UMOV UR4, 0xffffffff ;  /* 0xffffffff00047882 */ /* 0x000fe20000000000 */
[----:B------:R-:W-:-:S02]  /*0b30*/  MOV R43, 0xff800000 ;  /* 0xff800000002b7802 */ /* 0x000fc40000000f00 */
[----:B------:R-:W-:Y:S02]  /*0b40*/  @!P0 MOV R43, R0 ;  /* 0x00000000002b8202 */ /* 0x000fe40000000f00 */
[----:B----4-:R-:W-:Y:S01]  /*0b50*/  ISETP.NE.OR P2, PT, R34, RZ, P4 ;  /* 0x000000ff2200720c */ /* 0x010fe20002745670 */
[----:B---3--:R-:W-:-:S12]  /*0b60*/  @!P4 FMUL R4, R4, R33 ;  /* 0x000000210404c220 */ /* 0x008fd80000400000 */
[----:B------:R-:W3:Y:S01]  /*0b70*/  @!P2 LDC R4, c[0x0][0x398] ;  /* 0x0000e600ff04ab82 */ /* 0x000ee20000000800 */
[----:B--2---:R-:W-:Y:S01]  /*0b80*/  ISETP.NE.OR P2, PT, R9, RZ, P3 ;  /* 0x000000ff0900720c */ /* 0x004fe20001f45670 */
[----:B0-----:R-:W-:-:S12]  /*0b90*/  @!P3 FMUL R8, R8, R35 ;  /* 0x000000230808b220 */ /* 0x001fd80000400000 */
[----:B------:R-:W0:Y:S01]  /*0ba0*/  @!P2 LDC R8, c[0x0][0x398] ;  /* 0x0000e600ff08ab82 */ /* 0x000e220000000800 */
[----:B-----5:R-:W-:Y:S01]  /*0bb0*/  ISETP.NE.OR P2, PT, R11, RZ, P5 ;  /* 0x000000ff0b00720c */ /* 0x020fe20002f45670 */
[----:B-1----:R-:W-:-:S12]  /*0bc0*/  @!P5 FMUL R10, R10, R7 ;  /* 0x000000070a0ad220 */ /* 0x002fd80000400000 */
[----:B------:R-:W1:Y:S01]  /*0bd0*/  @!P2 LDC R10, c[0x0][0x398] ;  /* 0x0000e600ff0aab82 */ /* 0x000e620000000800 */
[----:B------:R-:W-:Y:S01]  /*0be0*/  ISETP.NE.OR P2, PT, R15, RZ, P1 ;  /* 0x000000ff0f00720c */ /* 0x000fe20000f45670 */
[----:B------:R-:W-:-:S12]  /*0bf0*/  @!P1 FMUL R14, R14, R3 ;  /* 0x000000030e0e9220 */ /* 0x000fd80000400000 */
[----:B------:R-:W2:Y:S01]  /*0c00*/  @!P2 LDC R14, c[0x0][0x398] ;  /* 0x0000e600ff0eab82 */ /* 0x000ea20000000800 */
[----:B------:R-:W-:Y:S01]  /*0c10*/  ISETP.NE.OR P2, PT, R32, RZ, P6 ;  /* 0x000000ff2000720c */ /* 0x000fe20003745670 */
[----:B------:R-:W-:Y:S01]  /*0c20*/  @!P6 FMUL R2, R31, R2 ;  /* 0x000000021f02e220 */ /* 0x000fe20000400000 */
[----:B---3--:R-:W-:-:S11]  /*0c30*/  @!P4 FMNMX R13, R13, R4, !PT ;  /* 0x000000040d0dc209 */ /* 0x008fd60007800000 */
[----:B------:R-:W3:Y:S01]  /*0c40*/  @!P2 LDC R2, c[0x0][0x398] ;  /* 0x0000e600ff02ab82 */ /* 0x000ee20000000800 */
[----:B0-----:R-:W-:-:S04]  /*0c50*/  @!P3 FMNMX R13, R13, R8, !PT ;  /* 0x000000080d0db209 */ /* 0x001fc80007800000 */
[----:B-1----:R-:W-:Y:S01]  /*0c60*/  @!P5 FMNMX R13, R13, R10, !PT ;  /* 0x0000000a0d0dd209 */ /* 0x002fe20007800000 */
[----:B------:R-:W-:Y:S01]  /*0c70*/  IMAD.MOV.U32 R7, RZ, RZ, -0x800000 ;  /* 0xff800000ff077424 */ /* 0x000fe200078e00ff */
[----:B------:R-:W-:Y:S02]  /*0c80*/  MOV R35, 0xff800000 ;  /* 0xff80000000237802 */ /* 0x000fe40000000f00 */
[----:B--2---:R-:W-:Y:S01]  /*0c90*/  @!P1 FMNMX R13, R13, R14, !PT ;  /* 0x0000000e0d0d9209 */ /* 0x004fe20007800000 */
[----:B------:R-:W-:Y:S01]  /*0ca0*/  IMAD.MOV.U32 R31, RZ, RZ, -0x800000 ;  /* 0xff800000ff1f7424 */ /* 0x000fe200078e00ff */
[----:B------:R-:W-:Y:S01]  /*0cb0*/  MOV R33, 0xff800000 ;  /* 0xff80000000217802 */ /* 0x000fe20000000f00 */
[----:B------:R-:W-:Y:S01]  /*0cc0*/  @!P3 IMAD.MOV.U32 R7, RZ, RZ, R8 ;  /* 0x000000ffff07b224 */ /* 0x000fe200078e0008 */
[----:B------:R-:W-:Y:S02]  /*0cd0*/  MOV R9, 0xff800000 ;  /* 0xff80000000097802 */ /* 0x000fe40000000f00 */
[----:B------:R-:W-:-:S02]  /*0ce0*/  @!P4 MOV R35, R4 ;  /* 0x000000040023c202 */ /* 0x000fc40000000f00 */
[----:B------:R-:W-:Y:S02]  /*0cf0*/  @!P5 MOV R33, R10 ;  /* 0x0000000a0021d202 */ /* 0x000fe40000000f00 */
[----:B------:R-:W-:Y:S01]  /*0d00*/  @!P1 MOV R9, R14 ;  /* 0x0000000e00099202 */ /* 0x000fe20000000f00 */
[----:B---3--:R-:W-:Y:S01]  /*0d10*/  @!P6 IMAD.MOV.U32 R31, RZ, RZ, R2 ;  /* 0x000000ffff1fe224 */ /* 0x008fe200078e0002 */
        /* <DEDUP_REMOVED lines=20> */
[----:B------:R-:W-:Y:S01]  /*0e60*/  FFMA.SAT R3, R41, R6, 0.5 ;  /* 0x3f00000029037423 */ /* 0x000fe20000002006 */
[C---:B------:R-:W-:Y:S01]  /*0e70*/  FADD R37, -R14.reuse, R37 ;  /* 0x000000250e257221 */ /* 0x040fe20000000100 */
[-C--:B------:R-:W-:Y:S01]  /*0e80*/  FFMA.RM R0, R43, R8.reuse, 12582913 ;  /* 0x4b4000012b007423 */ /* 0x080fe20000004008 */
[C---:B------:R-:W-:Y:S01]  /*0e90*/  FADD R35, -R14.reuse, R35 ;  /* 0x000000230e237221 */ /* 0x040fe20000000100 */
[C---:B------:R-:W-:Y:S01]  /*0ea0*/  FADD R11, -R14.reuse, R7 ;  /* 0x000000070e0b7221 */ /* 0x040fe20000000100 */
[----:B------:R-:W-:Y:S01]  /*0eb0*/  FADD R33, -R14, R33 ;  /* 0x000000210e217221 */ /* 0x000fe20000000100 */
[----:B------:R-:W-:Y:S01]  /*0ec0*/  FADD R2, R0, -12583039 ;  /* 0xcb40007f00027421 */ /* 0x000fe20000000000 */
[C---:B------:R-:W-:Y:S01]  /*0ed0*/  FADD R9, -R14.reuse, R9 ;  /* 0x000000090e097221 */ /* 0x040fe20000000100 */
[----:B------:R-:W-:Y:S01]  /*0ee0*/  FADD R31, -R14, R31 ;  /* 0x0000001f0e1f7221 */ /* 0x000fe20000000100 */
[-C--:B------:R-:W-:Y:S01]  /*0ef0*/  FFMA.RM R14, R3, R8.reuse, 12582913 ;  /* 0x4b400001030e7423 */ /* 0x080fe20000004008 */
[----:B------:R-:W-:Y:S01]  /*0f00*/  FFMA R4, R15, 1.4426950216293334961, -R2 ;  /* 0x3fb8aa3b0f047823 */ /* 0x000fe20000000802 */
[----:B------:R-:W-:Y:S01]  /*0f10*/  FFMA.RM R2, R5, R8, 12582913 ;  /* 0x4b40000105027423 */ /* 0x000fe20000004008 */
[-C--:B------:R-:W-:Y:S01]  /*0f20*/  FFMA.SAT R5, R13, R6.reuse, 0.5 ;  /* 0x3f0000000d057423 */ /* 0x080fe20000002006 */
        /* <DEDUP_REMOVED lines=8> */
[----:B------:R-:W-:Y:S01]  /*0fb0*/  FFMA.SAT R7, R35, R6, 0.5 ;  /* 0x3f00000023077423 */ /* 0x000fe20000002006 */
[----:B------:R-:W0:Y:S01]  /*0fc0*/  MUFU.EX2 R15, R15 ;  /* 0x0000000f000f7308 */ /* 0x000e220000000800 */
[----:B------:R-:W-:Y:S01]  /*0fd0*/  FFMA R39, R39, 1.925963033500011079e-08, R10 ;  /* 0x32a5706027277823 */ /* 0x000fe2000000000a */
[----:B------:R-:W-:Y:S01]  /*0fe0*/  FFMA R41, R41, 1.925963033500011079e-08, R4 ;  /* 0x32a5706029297823 */ /* 0x000fe20000000004 */
[----:B------:R-:W-:Y:S01]  /*0ff0*/  FADD R10, R5, -12583039 ;  /* 0xcb40007f050a7421 */ /* 0x000fe20000000000 */
[----:B------:R-:W-:Y:S01]  /*1000*/  FADD R4, R3, -12583039 ;  /* 0xcb40007f03047421 */ /* 0x000fe20000000000 */
[----:B------:R-:W-:Y:S01]  /*1010*/  FFMA.RM R7, R7, R8, 12582913 ;  /* 0x4b40000107077423 */ /* 0x000fe20000004008 */
[----:B------:R-:W-:-:S02]  /*1020*/  IMAD.SHL.U32 R0, R0, 0x800000, RZ ;  /* 0x0080000000007824 */ /* 0x000fc400078e00ff */
[----:B------:R-:W-:Y:S01]  /*1030*/  FFMA R10, R13, 1.4426950216293334961, -R10 ;  /* 0x3fb8aa3b0d0a7823 */ /* 0x000fe2000000080a */
[----:B------:R-:W-:Y:S01]  /*1040*/  FFMA R4, R37, 1.4426950216293334961, -R4 ;  /* 0x3fb8aa3b25047823 */ /* 0x000fe20000000804 */
[----:B------:R-:W1:Y:S01]  /*1050*/  MUFU.EX2 R41, R41 ;  /* 0x0000002900297308 */ /* 0x000e620000000800 */
[----:B------:R-:W-:Y:S01]  /*1060*/  SHF.L.U32 R2, R2, 0x17, RZ ;  /* 0x0000001702027819 */ /* 0x000fe200000006ff */
[----:B------:R-:W-:Y:S01]  /*1070*/  FFMA R12, R13, 1.925963033500011079e-08, R10 ;  /* 0x32a570600d0c7823 */ /* 0x000fe2000000000a */
[----:B------:R-:W-:Y:S01]  /*1080*/  FFMA R37, R37, 1.925963033500011079e-08, R4 ;  /* 0x32a5706025257823 */ /* 0x000fe20000000004 */
[----:B------:R-:W-:Y:S01]  /*1090*/  FFMA.SAT R13, R11, R6, 0.5 ;  /* 0x3f0000000b0d7423 */ /* 0x000fe20000002006 */
[----:B------:R-:W-:Y:S01]  /*10a0*/  FADD R4, R7, -12583039 ;  /* 0xcb40007f07047421 */ /* 0x000fe20000000000 */
[----:B------:R-:W-:Y:S02]  /*10b0*/  SHF.L.U32 R5, R5, 0x17, RZ ;  /* 0x0000001705057819 */ /* 0x000fe400000006ff */
[----:B------:R-:W-:Y:S01]  /*10c0*/  FFMA.RM R10, R13, R8, 12582913 ;  /* 0x4b4000010d0a7423 */ /* 0x000fe20000004008 */
[----:B------:R-:W-:Y:S01]  /*10d0*/  FFMA R4, R35, 1.4426950216293334961, -R4 ;  /* 0x3fb8aa3b23047823 */ /* 0x000fe20000000804 */
[----:B------:R-:W-:Y:S01]  /*10e0*/  FFMA.SAT R13, R9, R6, 0.5 ;  /* 0x3f000000090d7423 */ /* 0x000fe20000002006 */
[----:B------:R-:W2:Y:S01]  /*10f0*/  MUFU.EX2 R39, R39 ;  /* 0x0000002700277308 */ /* 0x000ea20000000800 */
[----:B------:R-:W-:Y:S01]  /*1100*/  FADD R32, R10, -12583039 ;  /* 0xcb40007f0a207421 */ /* 0x000fe20000000000 */
[----:B------:R-:W-:Y:S01]  /*1110*/  FFMA R35, R35, 1.925963033500011079e-08, R4 ;  /* 0x32a5706023237823 */ /* 0x000fe20000000004 */
[----:B0-----:R-:W-:Y:S01]  /*1120*/  FMUL R4, R0, R15 ;  /* 0x0000000f00047220 */ /* 0x001fe20000400000 */
[----:B------:R-:W-:Y:S01]  /*1130*/  SHF.L.U32 R0, R14, 0x17, RZ ;  /* 0x000000170e007819 */ /* 0x000fe200000006ff */
[----:B------:R-:W-:Y:S01]  /*1140*/  FFMA R14, R11, 1.4426950216293334961, -R32 ;  /* 0x3fb8aa3b0b0e7823 */ /* 0x000fe20000000820 */
[----:B------:R-:W-:Y:S01]  /*1150*/  FFMA.RM R13, R13, R8, 12582913 ;  /* 0x4b4000010d0d7423 */ /* 0x000fe20000004008 */
[-C--:B------:R-:W-:Y:S01]  /*1160*/  FFMA.SAT R15, R31, R6.reuse, 0.5 ;  /* 0x3f0000001f0f7423 */ /* 0x080fe20000002006 */
[----:B------:R-:W0:Y:S01]  /*1170*/  MUFU.EX2 R37, R37 ;  /* 0x0000002500257308 */ /* 0x000e220000000800 */
[----:B------:R-:W-:Y:S01]  /*1180*/  FFMA R14, R11, 1.925963033500011079e-08, R14 ;  /* 0x32a570600b0e7823 */ /* 0x000fe2000000000e */
[----:B------:R-:W-:Y:S01]  /*1190*/  FFMA.SAT R11, R33, R6, 0.5 ;  /* 0x3f000000210b7423 */ /* 0x000fe20000002006 */
[----:B------:R-:W-:Y:S01]  /*11a0*/  FADD R6, R13, -12583039 ;  /* 0xcb40007f0d067421 */ /* 0x000fe20000000000 */
[----:B-1----:R-:W-:Y:S01]  /*11b0*/  FMUL R0, R0, R41 ;  /* 0x0000002900007220 */ /* 0x002fe20000400000 */
[----:B------:R-:W-:-:S02]  /*11c0*/  IMAD.SHL.U32 R10, R10, 0x800000, RZ ;  /* 0x008000000a0a7824 */ /* 0x000fc400078e00ff */
[-C--:B------:R-:W-:Y:S01]  /*11d0*/  FFMA.RM R11, R11, R8.reuse, 12582913 ;  /* 0x4b4000010b0b7423 */ /* 0x080fe20000004008 */
[----:B------:R-:W-:Y:S01]  /*11e0*/  FFMA R6, R9, 1.4426950216293334961, -R6 ;  /* 0x3fb8aa3b09067823 */ /* 0x000fe20000000806 */
[----:B------:R-:W-:Y:S01]  /*11f0*/  FFMA.RM R8, R15, R8, 12582913 ;  /* 0x4b4000010f087423 */ /* 0x000fe20000004008 */
[----:B------:R-:W1:Y:S01]  /*1200*/  MUFU.EX2 R12, R12 ;  /* 0x0000000c000c7308 */ /* 0x000e620000000800 */
[----:B------:R-:W-:Y:S01]  /*1210*/  FADD R32, R11, -12583039 ;  /* 0xcb40007f0b207421 */ /* 0x000fe20000000000 */
[----:B------:R-:W-:Y:S01]  /*1220*/  FFMA R15, R9, 1.925963033500011079e-08, R6 ;  /* 0x32a57060090f7823 */ /* 0x000fe20000000006 */
[----:B------:R-:W-:Y:S01]  /*1230*/  FADD R6, R8, -12583039 ;  /* 0xcb40007f08067421 */ /* 0x000fe20000000000 */
[----:B--2---:R-:W-:Y:S01]  /*1240*/  FMUL R2, R2, R39 ;  /* 0x0000002702027220 */ /* 0x004fe20000400000 */
[C---:B------:R-:W-:Y:S01]  /*1250*/  FFMA R32, R33.reuse, 1.4426950216293334961, -R32 ;  /* 0x3fb8aa3b21207823 */ /* 0x040fe20000000820 */
[----:B------:R-:W-:Y:S02]  /*1260*/  IMAD.SHL.U32 R8, R8, 0x800000, RZ ;  /* 0x0080000008087824 */ /* 0x000fe400078e00ff */
[----:B------:R-:W2:Y:S01]  /*1270*/  MUFU.EX2 R35, R35 ;  /* 0x0000002300237308 */ /* 0x000ea20000000800 */
[----:B------:R-:W-:Y:S01]  /*1280*/  FFMA R33, R33, 1.925963033500011079e-08, R32 ;  /* 0x32a5706021217823 */ /* 0x000fe20000000020 */
[----:B------:R-:W-:Y:S01]  /*1290*/  FFMA R32, R31, 1.4426950216293334961, -R6 ;  /* 0x3fb8aa3b1f207823 */ /* 0x000fe20000000806 */
[----:B------:R-:W-:-:S03]  /*12a0*/  IMAD.SHL.U32 R6, R3, 0x800000, RZ ;  /* 0x0080000003067824 */ /* 0x000fc600078e00ff */
[----:B------:R-:W-:Y:S01]  /*12b0*/  FFMA R34, R31, 1.925963033500011079e-08, R32 ;  /* 0x32a570601f227823 */ /* 0x000fe20000000020 */
[----:B------:R-:W-:Y:S01]  /*12c0*/  FADD R31, RZ, R4 ;  /* 0x00000004ff1f7221 */ /* 0x000fe20000000000 */
[----:B------:R3:W4:Y:S01]  /*12d0*/  MUFU.EX2 R9, R14 ;  /* 0x0000000e00097308 */ /* 0x0007220000000800 */
[----:B0-----:R-:W-:Y:S01]  /*12e0*/  FMUL R3, R6, R37 ;  /* 0x0000002506037220 */ /* 0x001fe20000400000 */
[----:B-1----:R-:W-:Y:S01]  /*12f0*/  FMUL R5, R5, R12 ;  /* 0x0000000c05057220 */ /* 0x002fe20000400000 */
[----:B------:R-:W-:-:S04]  /*1300*/  FADD R31, R31, R0 ;  /* 0x000000001f1f7221 */ /* 0x000fc80000000000 */
[----:B------:R-:W-:Y:S01]  /*1310*/  FADD R6, R31, R2 ;  /* 0x000000021f067221 */ /* 0x000fe20000000000 */
[----:B------:R-:W0:Y:S01]  /*1320*/  MUFU.EX2 R33, R33 ;  /* 0x0000002100217308 */ /* 0x000e220000000800 */
[----:B---3--:R-:W-:Y:S02]  /*1330*/  SHF.L.U32 R14, R7, 0x17, RZ ;  /* 0x00000017070e7819 */ /* 0x008fe400000006ff */
[----:B------:R-:W-:-:S03]  /*1340*/  FADD R12, R6, R3 ;  /* 0x00000003060c7221 */ /* 0x000fc60000000000 */
[----:B--2---:R-:W-:Y:S01]  /*1350*/  FMUL R6, R14, R35 ;  /* 0x000000230e067220 */ /* 0x004fe20000400000 */
[----:B------:R-:W-:Y:S01]  /*1360*/  FADD R31, R12, R5 ;  /* 0x000000050c1f7221 */ /* 0x000fe20000000000 */
[----:B------:R-:W1:Y:S01]  /*1370*/  MUFU.EX2 R32, R15 ;  /* 0x0000000f00207308 */ /* 0x000e620000000800 */
[----:B------:R-:W-:Y:S01]  /*1380*/  SHF.L.U32 R14, R11, 0x17, RZ ;  /* 0x000000170b0e7819 */ /* 0x000fe200000006ff */
[----:B----4-:R-:W-:Y:S01]  /*1390*/  FMUL R7, R10, R9 ;  /* 0x000000090a077220 */ /* 0x010fe20000400000 */
[----:B------:R-:W-:Y:S01]  /*13a0*/  FADD R12, R31, R6 ;  /* 0x000000061f0c7221 */ /* 0x000fe20000000000 */
[----:B------:R-:W-:-:S03]  /*13b0*/  SHF.L.U32 R9, R13, 0x17, RZ ;  /* 0x000000170d097819 */ /* 0x000fc600000006ff */
[----:B------:R-:W-:Y:S01]  /*13c0*/  FADD R11, R12, R7 ;  /* 0x000000070c0b7221 */ /* 0x000fe20000000000 */
        /* <DEDUP_REMOVED lines=16> */
.L_x_32355:
        /* <DEDUP_REMOVED lines=11> */
[----:B0-----:R-:W-:Y:S05]  /*1580*/  CALL.REL.NOINC `($__internal_520_$__cuda_sm3x_div_rn_noftz_f32_slowpath) ;  /* 0x0000001400987944 */ /* 0x001fea0003c00000 */
[----:B------:R-:W-:-:S07]  /*1590*/  MOV R15, R36 ;  /* 0x00000024000f7202 */ /* 0x000fce0000000f00 */
.L_x_32324:
[----:B------:R-:W-:Y:S05]  /*15a0*/  BSYNC.RECONVERGENT B3 ;  /* 0x0000000000037941 */ /* 0x000fea0003800200 */
.L_x_32323:
        /* <DEDUP_REMOVED lines=11> */
[----:B0-----:R-:W-:Y:S05]  /*1660*/  CALL.REL.NOINC `($__internal_520_$__cuda_sm3x_div_rn_noftz_f32_slowpath) ;  /* 0x0000001400607944 */ /* 0x001fea0003c00000 */
[----:B------:R-:W-:-:S07]  /*1670*/  IMAD.MOV.U32 R31, RZ, RZ, R36 ;  /* 0x000000ffff1f7224 */ /* 0x000fce00078e0024 */
.L_x_32326:
[----:B------:R-:W-:Y:S05]  /*1680*/  BSYNC.RECONVERGENT B3 ;  /* 0x0000000000037941 */ /* 0x000fea0003800200 */
.L_x_32325:
        /* <DEDUP_REMOVED lines=12> */
[----:B------:R-:W-:-:S07]  /*1750*/  MOV R33, R36 ;  /* 0x0000002400217202 */ /* 0x000fce0000000f00 */
.L_x_32328:
[----:B------:R-:W-:Y:S05]  /*1760*/  BSYNC.RECONVERGENT B3 ;  /* 0x0000000000037941 */ /* 0x000fea0003800200 */
.L_x_32327:
        /* <DEDUP_REMOVED lines=11> */
[----:B0-----:R-:W-:Y:S05]  /*1820*/  CALL.REL.NOINC `($__internal_520_$__cuda_sm3x_div_rn_noftz_f32_slowpath) ;  /* 0x0000001000f07944 */ /* 0x001fea0003c00000 */
[----:B------:R-:W-:-:S07]  /*1830*/  MOV R35, R36 ;  /* 0x0000002400237202 */ /* 0x000fce0000000f00 */
.L_x_32330:
[----:B------:R-:W-:Y:S05]  /*1840*/  BSYNC.RECONVERGENT B3 ;  /* 0x0000000000037941 */ /* 0x000fea0003800200 */
.L_x_32329:
        /* <DEDUP_REMOVED lines=13> */
.L_x_32332:
[----:B------:R-:W-:Y:S05]  /*1920*/  BSYNC.RECONVERGENT B3 ;  /* 0x0000000000037941 */ /* 0x000fea0003800200 */
.L_x_32331:
        /* <DEDUP_REMOVED lines=13> */
.L_x_32334:
[----:B------:R-:W-:Y:S05]  /*1a00*/  BSYNC.RECONVERGENT B3 ;  /* 0x0000000000037941 */ /* 0x000fea0003800200 */
.L_x_32333:
        /* <DEDUP_REMOVED lines=13> */
.L_x_32336:
[----:B------:R-:W-:Y:S05]  /*1ae0*/  BSYNC.RECONVERGENT B3 ;  /* 0x0000000000037941 */ /* 0x000fea0003800200 */
.L_x_32335:
        /* <DEDUP_REMOVED lines=13> */
.L_x_32338:
[----:B------:R-:W-:Y:S05]  /*1bc0*/  BSYNC.RECONVERGENT B3 ;  /* 0x0000000000037941 */ /* 0x000fea0003800200 */
.L_x_32337:
        /* <DEDUP_REMOVED lines=13> */
.L_x_32340:
[----:B------:R-:W-:Y:S05]  /*1ca0*/  BSYNC.RECONVERGENT B3 ;  /* 0x0000000000037941 */ /* 0x000fea0003800200 */
.L_x_32339:
        /* <DEDUP_REMOVED lines=13> */
.L_x_32342:
[----:B------:R-:W-:Y:S05]  /*1d80*/  BSYNC.RECONVERGENT B3 ;  /* 0x0000000000037941 */ /* 0x000fea0003800200 */
.L_x_32341:
        /* <DEDUP_REMOVED lines=24> */
[----:B------:R-:W-:Y:S02]  /*1f10*/  ISETP.GE.U32.AND P5, PT, R24, UR44, PT ;  /* 0x0000002c18007c0c */ /* 0x000fe4000bfa6070 */
        /* <DEDUP_REMOVED lines=37> */
.L_x_32321:
[----:B------:R-:W-:Y:S05]  /*2170*/  EXIT ;  /* 0x000000000000794d */ /* 0x000fea0003800000 */
.L_x_32322:
[----:B------:R-:W-:Y:S01]  /*2180*/  BSSY B1, `(.L_x_32344) ;  /* 0x0000007000017945 */ /* 0x000fe20003800000 */
[----:B------:R-:W-:Y:S01]  /*2190*/  MOV R12, 0x10 ;  /* 0x00000010000c7802 */ /* 0x000fe20000000f00 */
[----:B------:R-:W-:Y:S01]  /*21a0*/  IMAD.MOV.U32 R11, RZ, RZ, 0x1f ;  /* 0x0000001fff0b7424 */ /* 0x000fe200078e00ff */
[----:B------:R-:W-:-:S07]  /*21b0*/  MOV R15, 0xffffffff ;  /* 0xffffffff000f7802 */ /* 0x000fce0000000f00 */
[----:B------:R-:W-:Y:S05]  /*21c0*/  WARPSYNC.COLLECTIVE R15, `(.L_x_32345) ;  /* 0x000000000f087348 */ /* 0x000fea0003c00000 */
[----:B------:R0:W1:Y:S02]  /*21d0*/  SHFL.BFLY P6, R14, R13, R12, R11 ;  /* 0x0c00000c0d0e7389 */ /* 0x00006400000c000b */
[----:B01----:R-:W-:Y:S05]  /*21e0*/  ENDCOLLECTIVE ;  /* 0x000000000000791b */ /* 0x003fea0003800000 */
.L_x_32345:
[----:B------:R-:W-:Y:S05]  /*21f0*/  BSYNC B1 ;  /* 0x0000000000017941 */ /* 0x000fea0003800000 */
.L_x_32344:
[----:B------:R-:W-:Y:S01]  /*2200*/  HFMA2 R12, -RZ, RZ, 0, 4.76837158203125e-07 ;  /* 0x00000008ff0c7431 */ /* 0x000fe200000001ff */
[----:B------:R-:W-:Y:S01]  /*2210*/  FMNMX R13, R14, R13, !PT ;  /* 0x0000000d0e0d7209 */ /* 0x000fe20007800000 */
[----:B------:R-:W-:Y:S01]  /*2220*/  IMAD.MOV.U32 R11, RZ, RZ, 0x1f ;  /* 0x0000001fff0b7424 */ /* 0x000fe200078e00ff */
[----:B------:R-:W-:-:S07]  /*2230*/  MOV R15, 0xffffffff ;  /* 0xffffffff000f7802 */ /* 0x000fce0000000f00 */
[----:B------:R-:W-:Y:S05]  /*2240*/  WARPSYNC.COLLECTIVE R15, `(.L_x_32346) ;  /* 0x000000000f087348 */ /* 0x000fea0003c00000 */
[----:B------:R0:W1:Y:S02]  /*2250*/  SHFL.BFLY P6, R14, R13, R12, R11 ;  /* 0x0c00000c0d0e7389 */ /* 0x00006400000c000b */
[----:B01----:R-:W-:Y:S05]  /*2260*/  ENDCOLLECTIVE ;  /* 0x000000000000791b */ /* 0x003fea0003800000 */
.L_x_32346:
[----:B------:R-:W-:Y:S01]  /*2270*/  IMAD.MOV.U32 R12, RZ, RZ, 0x4 ;  /* 0x00000004ff0c7424 */ /* 0x000fe200078e00ff */
[----:B------:R-:W-:-:S04]  /*2280*/  FMNMX R0, R13, R14, !PT ;  /* 0x0000000e0d007209 */ /* 0x000fc80007800000 */
[----:B------:R-:W-:-:S07]  /*2290*/  MOV R13, R0 ;  /* 0x00000000000d7202 */ /* 0x000fce0000000f00 */
[----:B------:R-:W-:Y:S05]  /*22a0*/  WARPSYNC.COLLECTIVE R15, `(.L_x_32347) ;  /* 0x000000000f087348 */ /* 0x000fea0003c00000 */
[----:B------:R0:W1:Y:S02]  /*22b0*/  SHFL.BFLY P6, R14, R13, R12, R11 ;  /* 0x0c00000c0d0e7389 */ /* 0x00006400000c000b */
[----:B01----:R-:W-:Y:S05]  /*22c0*/  ENDCOLLECTIVE ;  /* 0x000000000000791b */ /* 0x003fea0003800000 */
.L_x_32347:
[----:B------:R-:W-:Y:S01]  /*22d0*/  HFMA2 R12, -RZ, RZ, 0, 1.1920928955078125e-07 ;  /* 0x00000002ff0c7431 */ /* 0x000fe200000001ff */
[----:B------:R-:W-:-:S04]  /*22e0*/  FMNMX R2, R0, R14, !PT ;  /* 0x0000000e00027209 */ /* 0x000fc80007800000 */
[----:B------:R-:W-:-:S07]  /*22f0*/  MOV R13, R2 ;  /* 0x00000002000d7202 */ /* 0x000fce0000000f00 */
[----:B------:R-:W-:Y:S05]  /*2300*/  WARPSYNC.COLLECTIVE R15, `(.L_x_32348) ;  /* 0x000000000f087348 */ /* 0x000fea0003c00000 */
[----:B------:R0:W1:Y:S02]  /*2310*/  SHFL.BFLY P6, R14, R13, R12, R11 ;  /* 0x0c00000c0d0e7389 */ /* 0x00006400000c000b */
[----:B01----:R-:W-:Y:S05]  /*2320*/  ENDCOLLECTIVE ;  /* 0x000000000000791b */ /* 0x003fea0003800000 */
.L_x_32348:
[----:B------:R-:W-:Y:S02]  /*2330*/  MOV R12, 0x1 ;  /* 0x00000001000c7802 */ /* 0x000fe40000000f00 */
[----:B------:R-:W-:-:S05]  /*2340*/  FMNMX R3, R2, R14, !PT ;  /* 0x0000000e02037209 */ /* 0x000fca0007800000 */
[----:B------:R-:W-:-:S07]  /*2350*/  IMAD.MOV.U32 R13, RZ, RZ, R3 ;  /* 0x000000ffff0d7224 */ /* 0x000fce00078e0003 */
[----:B------:R-:W-:Y:S05]  /*2360*/  WARPSYNC.COLLECTIVE R15, `(.L_x_32349) ;  /* 0x000000000f087348 */ /* 0x000fea0003c00000 */
[----:B------:R0:W1:Y:S02]  /*2370*/  SHFL.BFLY P6, R14, R13, R12, R11 ;  /* 0x0c00000c0d0e7389 */ /* 0x00006400000c000b */
[----:B01----:R-:W-:Y:S05]  /*2380*/  ENDCOLLECTIVE ;  /* 0x000000000000791b */ /* 0x003fea0003800000 */
.L_x_32349:
        /* <DEDUP_REMOVED lines=75> */
[-C--:B------:R-:W-:Y:S01]  /*2840*/  FFMA.SAT R13, R9, R11.reuse, 0.5 ;  /* 0x3f000000090d7423 */ /* 0x080fe2000000200b */
[----:B------:R-:W-:Y:S01]  /*2850*/  FFMA.SAT R11, R14, R11, 0.5 ;  /* 0x3f0000000e0b7423 */ /* 0x000fe2000000200b */
[----:B------:R-:W0:Y:S02]  /*2860*/  MUFU.EX2 R15, R15 ;  /* 0x0000000f000f7308 */ /* 0x000e240000000800 */
[-C--:B------:R-:W-:Y:S01]  /*2870*/  FFMA.RM R13, R13, R12.reuse, 12582913 ;  /* 0x4b4000010d0d7423 */ /* 0x080fe2000000400c */
[----:B------:R-:W-:-:S03]  /*2880*/  FFMA.RM R11, R11, R12, 12582913 ;  /* 0x4b4000010b0b7423 */ /* 0x000fc6000000400c */
[----:B------:R-:W-:-:S04]  /*2890*/  FADD R8, R13, -12583039 ;  /* 0xcb40007f0d087421 */ /* 0x000fc80000000000 */
[----:B------:R-:W-:-:S04]  /*28a0*/  FFMA R8, R9, 1.4426950216293334961, -R8 ;  /* 0x3fb8aa3b09087823 */ /* 0x000fc80000000808 */
[----:B------:R-:W-:Y:S01]  /*28b0*/  FFMA R12, R9, 1.925963033500011079e-08, R8 ;  /* 0x32a57060090c7823 */ /* 0x000fe20000000008 */
[----:B------:R-:W-:Y:S01]  /*28c0*/  SHF.L.U32 R9, R13, 0x17, RZ ;  /* 0x000000170d097819 */ /* 0x000fe200000006ff */
[C---:B------:R-:W-:Y:S01]  /*28d0*/  FADD R13, R11.reuse, -12583039 ;  /* 0xcb40007f0b0d7421 */ /* 0x040fe20000000000 */
[----:B------:R-:W-:Y:S01]  /*28e0*/  SHF.L.U32 R8, R11, 0x17, RZ ;  /* 0x000000170b087819 */ /* 0x000fe200000006ff */
[----:B------:R-:W-:Y:S01]  /*28f0*/  FADD R11, RZ, R4 ;  /* 0x00000004ff0b7221 */ /* 0x000fe20000000000 */
[----:B0-----:R-:W-:Y:S01]  /*2900*/  FMUL R10, R10, R15 ;  /* 0x0000000f0a0a7220 */ /* 0x001fe20000400000 */
[----:B------:R-:W0:Y:S01]  /*2910*/  MUFU.EX2 R12, R12 ;  /* 0x0000000c000c7308 */ /* 0x000e220000000800 */
[C---:B------:R-:W-:Y:S01]  /*2920*/  FFMA R13, R14.reuse, 1.4426950216293334961, -R13 ;  /* 0x3fb8aa3b0e0d7823 */ /* 0x040fe2000000080d */
[----:B------:R-:W-:Y:S01]  /*2930*/  FADD R11, R11, R0 ;  /* 0x000000000b0b7221 */ /* 0x000fe20000000000 */
[----:B------:R-:W-:Y:S02]  /*2940*/  MOV R15, 0xffffffff ;  /* 0xffffffff000f7802 */ /* 0x000fe40000000f00 */
[----:B------:R-:W-:-:S06]  /*2950*/  FFMA R13, R14, 1.925963033500011079e-08, R13 ;  /* 0x32a570600e0d7823 */ /* 0x000fcc000000000d */
        /* <DEDUP_REMOVED lines=16> */
.L_x_32350:
[----:B------:R-:W-:Y:S02]  /*2a60*/  HFMA2 R12, -RZ, RZ, 0, 4.76837158203125e-07 ;  /* 0x00000008ff0c7431 */ /* 0x000fe400000001ff */
[----:B------:R-:W-:-:S05]  /*2a70*/  FADD R31, R13, R14 ;  /* 0x0000000e0d1f7221 */ /* 0x000fca0000000000 */
[----:B------:R-:W-:-:S07]  /*2a80*/  MOV R13, R31 ;  /* 0x0000001f000d7202 */ /* 0x000fce0000000f00 */
[----:B------:R-:W-:Y:S05]  /*2a90*/  WARPSYNC.COLLECTIVE R15, `(.L_x_32351) ;  /* 0x000000000f087348 */ /* 0x000fea0003c00000 */
[----:B------:R0:W1:Y:S02]  /*2aa0*/  SHFL.BFLY P6, R14, R13, R12, R11 ;  /* 0x0c00000c0d0e7389 */ /* 0x00006400000c000b */
[----:B01----:R-:W-:Y:S05]  /*2ab0*/  ENDCOLLECTIVE ;  /* 0x000000000000791b */ /* 0x003fea0003800000 */
.L_x_32351:
[----:B------:R-:W-:Y:S01]  /*2ac0*/  MOV R12, 0x4 ;  /* 0x00000004000c7802 */ /* 0x000fe20000000f00 */
[----:B------:R-:W-:-:S04]  /*2ad0*/  FADD R32, R31, R14 ;  /* 0x0000000e1f207221 */ /* 0x000fc80000000000 */
[----:B------:R-:W-:-:S07]  /*2ae0*/  IMAD.MOV.U32 R13, RZ, RZ, R32 ;  /* 0x000000ffff0d7224 */ /* 0x000fce00078e0020 */
[----:B------:R-:W-:Y:S05]  /*2af0*/  WARPSYNC.COLLECTIVE R15, `(.L_x_32352) ;  /* 0x000000000f087348 */ /* 0x000fea0003c00000 */
[----:B------:R0:W1:Y:S02]  /*2b00*/  SHFL.BFLY P6, R14, R13, R12, R11 ;  /* 0x0c00000c0d0e7389 */ /* 0x00006400000c000b */
[----:B01----:R-:W-:Y:S05]  /*2b10*/  ENDCOLLECTIVE ;  /* 0x000000000000791b */ /* 0x003fea0003800000 */
.L_x_32352:
[----:B------:R-:W-:Y:S02]  /*2b20*/  HFMA2 R12, -RZ, RZ, 0, 1.1920928955078125e-07 ;  /* 0x00000002ff0c7431 */ /* 0x000fe400000001ff */
[----:B------:R-:W-:-:S05]  /*2b30*/  FADD R33, R32, R14 ;  /* 0x0000000e20217221 */ /* 0x000fca0000000000 */
[----:B------:R-:W-:-:S07]  /*2b40*/  MOV R13, R33 ;  /* 0x00000021000d7202 */ /* 0x000fce0000000f00 */
[----:B------:R-:W-:Y:S05]  /*2b50*/  WARPSYNC.COLLECTIVE R15, `(.L_x_32353) ;  /* 0x000000000f087348 */ /* 0x000fea0003c00000 */
[----:B------:R0:W1:Y:S02]  /*2b60*/  SHFL.BFLY P6, R14, R13, R12, R11 ;  /* 0x0c00000c0d0e7389 */ /* 0x00006400000c000b */
[----:B01----:R-:W-:Y:S05]  /*2b70*/  ENDCOLLECTIVE ;  /* 0x000000000000791b */ /* 0x003fea0003800000 */
.L_x_32353:
[----:B------:R-:W-:Y:S01]  /*2b80*/  MOV R12, 0x1 ;  /* 0x00000001000c7802 */ /* 0x000fe20000000f00 */
[----:B------:R-:W-:-:S04]  /*2b90*/  FADD R34, R33, R14 ;  /* 0x0000000e21227221 */ /* 0x000fc80000000000 */
[----:B------:R-:W-:-:S07]  /*2ba0*/  IMAD.MOV.U32 R13, RZ, RZ, R34 ;  /* 0x000000ffff0d7224 */ /* 0x000fce00078e0022 */
[----:B------:R-:W-:Y:S05]  /*2bb0*/  WARPSYNC.COLLECTIVE R15, `(.L_x_32354) ;  /* 0x000000000f087348 */ /* 0x000fea0003c00000 */
[----:B------:R0:W1:Y:S02]  /*2bc0*/  SHFL.BFLY P6, R14, R13, R12, R11 ;  /* 0x0c00000c0d0e7389 */ /* 0x00006400000c000b */
[----:B01----:R-:W-:Y:S05]  /*2bd0*/  ENDCOLLECTIVE ;  /* 0x000000000000791b */ /* 0x003fea0003800000 */
.L_x_32354:
[----:B------:R-:W-:Y:S05]  /*2be0*/  BRA `(.L_x_32355) ;  /* 0xffffffe800387947 */ /* 0x000fea000383ffff */
        .weak           $__internal_520_$__cuda_sm3x_div_rn_noftz_f32_slowpath
        .type           $__internal_520_$__cuda_sm3x_div_rn_noftz_f32_slowpath,@function
        .size           $__internal_520_$__cuda_sm3x_div_rn_noftz_f32_slowpath,(.L_x_37897 - $__internal_520_$__cuda_sm3x_div_rn_noftz_f32_slowpath)
$__internal_520_$__cuda_sm3x_div_rn_noftz_f32_slowpath:
        /* <DEDUP_REMOVED lines=36> */
.L_x_32357:
        /* <DEDUP_REMOVED lines=51> */
.L_x_32364:
[----:B------:R-:W-:-:S04]  /*3160*/  LOP3.LUT R36, R36, 0x80000000, RZ, 0xc0, !PT ;  /* 0x8000000024247812 */ /* 0x000fc800078ec0ff */
[----:B------:R-:W-:Y:S01]  /*3170*/  LOP3.LUT R36, R36, 0x7f800000, RZ, 0xfc, !PT ;  /* 0x7f80000024247812 */ /* 0x000fe200078efcff */
[----:B------:R-:W-:Y:S06]  /*3180*/  BRA `(.L_x_32365) ;  /* 0x0000000000047947 */ /* 0x000fec0003800000 */
.L_x_32363:
[----:B------:R-:W-:-:S07]  /*3190*/  LEA R36, R34, R36, 0x17 ;  /* 0x0000002422247211 */ /* 0x000fce00078eb8ff */
.L_x_32365:
[----:B------:R-:W-:Y:S05]  /*31a0*/  BSYNC.RECONVERGENT B2 ;  /* 0x0000000000027941 */ /* 0x000fea0003800200 */
.L_x_32362:
[----:B------:R-:W-:Y:S05]  /*31b0*/  BRA `(.L_x_32366) ;  /* 0x0000000000207947 */ /* 0x000fea0003800000 */
.L_x_32361:
[----:B------:R-:W-:-:S04]  /*31c0*/  LOP3.LUT R4, R45, 0x80000000, R4, 0x48, !PT ;  /* 0x800000002d047812 */ /* 0x000fc800078e4804 */
[----:B------:R-:W-:Y:S01]  /*31d0*/  LOP3.LUT R36, R4, 0x7f800000, RZ, 0xfc, !PT ;  /* 0x7f80000004247812 */ /* 0x000fe200078efcff */
[----:B------:R-:W-:Y:S06]  /*31e0*/  BRA `(.L_x_32366) ;  /* 0x0000000000147947 */ /* 0x000fec0003800000 */
.L_x_32360:
[----:B------:R-:W-:Y:S01]  /*31f0*/  LOP3.LUT R36, R45, 0x80000000, R4, 0x48, !PT ;  /* 0x800000002d247812 */ /* 0x000fe200078e4804 */
[----:B------:R-:W-:Y:S06]  /*3200*/  BRA `(.L_x_32366) ;  /* 0x00000000000c7947 */ /* 0x000fec0003800000 */
.L_x_32359:
[----:B------:R-:W0:Y:S01]  /*3210*/  MUFU.RSQ R36, -QNAN ;  /* 0xffc0000000247908 */ /* 0x000e220000001400 */
[----:B------:R-:W-:Y:S05]  /*3220*/  BRA `(.L_x_32366) ;  /* 0x0000000000047947 */ /* 0x000fea0003800000 */
.L_x_32358:
[----:B------:R-:W-:-:S07]  /*3230*/  FADD.FTZ R36, R4, R11 ;  /* 0x0000000b04247221 */ /* 0x000fce0000010000 */
.L_x_32366:
[----:B------:R-:W-:Y:S05]  /*3240*/  BSYNC.RECONVERGENT B1 ;  /* 0x0000000000017941 */ /* 0x000fea0003800200 */
.L_x_32356:
[----:B------:R-:W-:-:S04]  /*3250*/  HFMA2 R13, -RZ, RZ, 0, 0 ;  /* 0x00000000ff0d7431 */ /* 0x000fc800000001ff */
[----:B0-----:R-:W-:Y:S05]  /*3260*/  RET.REL.NODEC R12 `(_Z15SoftmaxWarpImplI24ElementwiseScaleMaskLoadIffbE11DirectStoreIffEfLi1ELi10ELi32ELi1ELb1EL9Algorithm0EEvT_T0_ll) ;  /* 0xffffffcc0c647950 */ /* 0x001fea0003c3ffff */
.L_x_32367:
        /* <DEDUP_REMOVED lines=9> */
.L_x_37897:


//--------------------- .text._Z15SoftmaxWarpImplI24ElementwiseScaleMaskLoadIffbE11DirectStoreIffEfLi1ELi10ELi32ELi1ELb0EL9Algorithm0EEvT_T0_ll --------------------------
	.section	.text._Z15SoftmaxWarpImplI24ElementwiseScaleMaskLoadIffbE11DirectStoreIffEfLi1ELi10ELi32ELi1ELb0EL9Algorithm0EEvT_T0_ll,"ax",@progbits
	.align	128
        .global         _Z15SoftmaxWarpImplI24ElementwiseScaleMaskLoadIffbE11DirectStoreIffEfLi1ELi10ELi32ELi1ELb0EL9Algorithm0EEvT_T0_ll
        .type           _Z15SoftmaxWarpImplI24ElementwiseScaleMaskLoadIffbE11DirectStoreIffEfLi1ELi10ELi32ELi1ELb0EL9Algorithm0EEvT_T0_ll,@function
        .size           _Z15SoftmaxWarpImplI24ElementwiseScaleMaskLoadIffbE11DirectStoreIffEfLi1ELi10ELi32ELi1ELb0EL9Algorithm0EEvT_T0_ll,(.L_x_37898 - _Z15SoftmaxWarpImplI24ElementwiseScaleMaskLoadIffbE11DirectStoreIffEfLi1ELi10ELi32ELi1ELb0EL9Algorithm0EEvT_T0_ll)
        .other          _Z15SoftmaxWarpImplI24ElementwiseScaleMaskLoadIffbE11DirectStoreIffEfLi1ELi10ELi32ELi1ELb0EL9Algorithm0EEvT_T0_ll,@"STO_CUDA_ENTRY STV_DEFAULT"
_Z15SoftmaxWarpImplI24ElementwiseScaleMaskLoadIffbE11DirectStoreIffEfLi1ELi10ELi32ELi1ELb0EL9Algorithm0EEvT_T0_ll:
.text._Z15SoftmaxWarpImplI24ElementwiseScaleMaskLoadIffbE11DirectStoreIffEfLi1ELi10ELi32ELi1ELb0EL9Algorithm0EEvT_T0_ll:
        /* <DEDUP_REMOVED lines=24> */
.L_x_32368:
        /* <DEDUP_REMOVED lines=13> */
.L_x_32390:
[----:B---3--:R-:W3:Y:S01]  /*0250*/  LDC.64 R4, c[0x0][0x390] ;  /* 0x0000e400ff047b82 */ /* 0x008ee20000000a00 */
[----:B------:R-:W-:Y:S01]  /*0260*/  HFMA2 R3, -RZ, RZ, 0, 0 ;  /* 0x00000000ff037431 */ /* 0x000fe200000001ff */
[----:B-1----:R-:W-:Y:S02]  /*0270*/  MOV R2, R22 ;  /* 0x0000001600027202 */ /* 0x002fe40000000f00 */
[C---:B--2---:R-:W-:Y:S02]  /*0280*/  R2UR UR4, R16.reuse ;  /* 0x00000000100472ca */ /* 0x044fe400000e0000 */
[----:B------:R-:W-:Y:S02]  /*0290*/  R2UR UR5, R17 ;  /* 0x00000000110572ca */ /* 0x000fe400000e0000 */
[----:B------:R-:W-:Y:S01]  /*02a0*/  R2UR UR6, R16 ;  /* 0x00000000100672ca */ /* 0x000fe200000e0000 */
[----:B------:R-:W1:Y:S01]  /*02b0*/  LDC.64 R18, c[0x0][0x398] ;  /* 0x0000e600ff127b82 */ /* 0x000e620000000a00 */
[----:B---3--:R-:W-:-:S02]  /*02c0*/  IMAD R0, R21, R4, RZ ;  /* 0x0000000415007224 */ /* 0x008fc400078e02ff */
[----:B------:R-:W-:-:S04]  /*02d0*/  IMAD.WIDE.U32 R6, R20, R4, R2 ;  /* 0x0000000414067225 */ /* 0x000fc800078e0002 */
[----:B------:R-:W-:Y:S01]  /*02e0*/  IMAD R3, R20, R5, R0 ;  /* 0x0000000514037224 */ /* 0x000fe200078e0200 */
[----:B------:R-:W-:-:S04]  /*02f0*/  IADD3 R4, P0, PT, R6, UR38, RZ ;  /* 0x0000002606047c10 */ /* 0x000fc8000ff1e0ff */
[----:B------:R-:W-:-:S04]  /*0300*/  IADD3 R3, PT, PT, R7, R3, RZ ;  /* 0x0000000307037210 */ /* 0x000fc80007ffe0ff */
[----:B------:R-:W-:-:S05]  /*0310*/  IADD3.X R5, PT, PT, R3, UR39, RZ, P0, !PT ;  /* 0x0000002703057c10 */ /* 0x000fca00087fe4ff */
[----:B------:R-:W2:Y:S01]  /*0320*/  LDG.E.U8 R0, desc[UR4][R4.64] ;  /* 0x0000000404007981 */ /* 0x000ea2000c1e1100 */
[C---:B------:R-:W-:Y:S02]  /*0330*/  R2UR UR7, R17.reuse ;  /* 0x00000000110772ca */ /* 0x040fe400000e0000 */
[C---:B------:R-:W-:Y:S01]  /*0340*/  R2UR UR8, R16.reuse ;  /* 0x00000000100872ca */ /* 0x040fe200000e0000 */
[----:B------:R-:W3:Y:S01]  /*0350*/  LDG.E.U8 R7, desc[UR4][R4.64+0x20] ;  /* 0x0000200404077981 */ /* 0x000ee2000c1e1100 */
[C---:B------:R-:W-:Y:S02]  /*0360*/  R2UR UR9, R17.reuse ;  /* 0x00000000110972ca */ /* 0x040fe400000e0000 */
[----:B------:R-:W-:Y:S02]  /*0370*/  R2UR UR10, R16 ;  /* 0x00000000100a72ca */ /* 0x000fe400000e0000 */
[----:B------:R-:W-:Y:S02]  /*0380*/  R2UR UR11, R17 ;  /* 0x00000000110b72ca */ /* 0x000fe400000e0000 */
[----:B------:R-:W-:-:S02]  /*0390*/  LEA R2, P0, R6, UR36, 0x2 ;  /* 0x0000002406027c11 */ /* 0x000fc4000f8010ff */
[C---:B------:R-:W-:Y:S01]  /*03a0*/  R2UR UR12, R16.reuse ;  /* 0x00000000100c72ca */ /* 0x040fe200000e0000 */
[----:B------:R-:W4:Y:S01]  /*03b0*/  LDG.E.U8 R9, desc[UR6][R4.64+0x40] ;  /* 0x0000400604097981 */ /* 0x000f22000c1e1100 */
[C---:B------:R-:W-:Y:S02]  /*03c0*/  R2UR UR13, R17.reuse ;  /* 0x00000000110d72ca */ /* 0x040fe400000e0000 */
[C---:B------:R-:W-:Y:S02]  /*03d0*/  R2UR UR16, R16.reuse ;  /* 0x00000000101072ca */ /* 0x040fe400000e0000 */
[C---:B------:R-:W-:Y:S02]  /*03e0*/  R2UR UR17, R17.reuse ;  /* 0x00000000111172ca */ /* 0x040fe400000e0000 */
[----:B------:R-:W-:Y:S02]  /*03f0*/  R2UR UR22, R16 ;  /* 0x00000000101672ca */ /* 0x000fe400000e0000 */
[----:B------:R-:W-:-:S02]  /*0400*/  R2UR UR23, R17 ;  /* 0x00000000111772ca */ /* 0x000fc400000e0000 */
[----:B------:R-:W-:Y:S02]  /*0410*/  R2UR UR32, R16 ;  /* 0x00000000102072ca */ /* 0x000fe400000e0000 */
[C---:B------:R-:W-:Y:S01]  /*0420*/  R2UR UR33, R17.reuse ;  /* 0x00000000112172ca */ /* 0x040fe200000e0000 */
[----:B------:R-:W5:Y:S01]  /*0430*/  LDG.E.U8 R31, desc[UR12][R4.64+0x60] ;  /* 0x0000600c041f7981 */ /* 0x000f62000c1e1100 */
[----:B------:R-:W-:Y:S02]  /*0440*/  LEA.HI.X R3, R6, UR37, R3, 0x2, P0 ;  /* 0x0000002506037c11 */ /* 0x000fe400080f1403 */
[C---:B------:R-:W-:Y:S01]  /*0450*/  R2UR UR14, R16.reuse ;  /* 0x00000000100e72ca */ /* 0x040fe200000e0000 */
[----:B------:R-:W5:Y:S01]  /*0460*/  LDG.E.U8 R11, desc[UR16][R4.64+0x80] ;  /* 0x00008010040b7981 */ /* 0x000f62000c1e1100 */
[C---:B------:R-:W-:Y:S02]  /*0470*/  R2UR UR15, R17.reuse ;  /* 0x00000000110f72ca */ /* 0x040fe400000e0000 */
[----:B------:R-:W-:Y:S01]  /*0480*/  R2UR UR18, R16 ;  /* 0x00000000101272ca */ /* 0x000fe200000e0000 */
[----:B------:R-:W1:Y:S01]  /*0490*/  LDG.E R14, desc[UR4][R2.64] ;  /* 0x00000004020e7981 */ /* 0x000e62000c1e1900 */
        /* <DEDUP_REMOVED lines=19> */
[----:B------:R-:W5:Y:S04]  /*05d0*/  LDG.E R8, desc[UR26][R2.64+0x380] ;  /* 0x0003801a02087981 */ /* 0x000f68000c1e1900 */
[----:B------:R-:W5:Y:S04]  /*05e0*/  LDG.E.U8 R15, desc[UR24][R4.64+0xc0] ;  /* 0x0000c018040f7981 */ /* 0x000f68000c1e1100 */
[----:B------:R-:W5:Y:S04]  /*05f0*/  LDG.E.U8 R25, desc[UR28][R4.64+0xe0] ;  /* 0x0000e01c04197981 */ /* 0x000f68000c1e1100 */
[----:B------:R-:W5:Y:S04]  /*0600*/  LDG.E R12, desc[UR4][R2.64+0x400] ;  /* 0x00040004020c7981 */ /* 0x000f68000c1e1900 */
[----:B------:R0:W5:Y:S01]  /*0610*/  LDG.E.U8 R27, desc[UR30][R4.64+0x100] ;  /* 0x0001001e041b7981 */ /* 0x000162000c1e1100 */
[----:B--2---:R-:W-:-:S03]  /*0620*/  ISETP.NE.AND P1, PT, R0, RZ, PT ;  /* 0x000000ff0000720c */ /* 0x004fc60003f25270 */
[----:B------:R2:W2:Y:S01]  /*0630*/  LDG.E R0, desc[UR6][R2.64+0x480] ;  /* 0x0004800602007981 */ /* 0x0004a2000c1e1900 */
[----:B---3--:R-:W-:Y:S02]  /*0640*/  ISETP.NE.AND P6, PT, R7, RZ, PT ;  /* 0x000000ff0700720c */ /* 0x008fe40003fc5270 */
[----:B----4-:R-:W-:Y:S02]  /*0650*/  ISETP.NE.AND P5, PT, R9, RZ, PT ;  /* 0x000000ff0900720c */ /* 0x010fe40003fa5270 */
[----:B-----5:R-:W-:Y:S01]  /*0660*/  ISETP.NE.AND P0, PT, R31, RZ, PT ;  /* 0x000000ff1f00720c */ /* 0x020fe20003f05270 */
[-C--:B-1----:R-:W-:Y:S01]  /*0670*/  FMUL R9, R14, R19.reuse ;  /* 0x000000130e097220 */ /* 0x082fe20000400000 */
[-C--:B0-----:R-:W-:Y:S01]  /*0680*/  FMUL R5, R24, R19.reuse ;  /* 0x0000001318057220 */ /* 0x081fe20000400000 */
[----:B------:R-:W-:-:S03]  /*0690*/  FMUL R7, R26, R19 ;  /* 0x000000131a077220 */ /* 0x000fc60000400000 */
[-C--:B------:R-:W-:Y:S01]  /*06a0*/  FSEL R9, R9, R18.reuse, P1 ;  /* 0x0000001209097208 */ /* 0x080fe20000800000 */
[-C--:B--2---:R-:W-:Y:S01]  /*06b0*/  FMUL R3, R28, R19.reuse ;  /* 0x000000131c037220 */ /* 0x084fe20000400000 */
[-C--:B------:R-:W-:Y:S02]  /*06c0*/  FSEL R26, R5, R18.reuse, P6 ;  /* 0x00000012051a7208 */ /* 0x080fe40003000000 */
[----:B------:R-:W-:Y:S02]  /*06d0*/  ISETP.NE.AND P4, PT, R11, RZ, PT ;  /* 0x000000ff0b00720c */ /* 0x000fe40003f85270 */
[-C--:B------:R-:W-:Y:S02]  /*06e0*/  FSEL R4, R7, R18.reuse, P5 ;  /* 0x0000001207047208 */ /* 0x080fe40002800000 */
[----:B------:R-:W-:Y:S01]  /*06f0*/  ISETP.NE.AND P5, PT, R29, RZ, PT ;  /* 0x000000ff1d00720c */ /* 0x000fe20003fa5270 */
[----:B------:R-:W-:Y:S01]  /*0700*/  FMUL R11, R6, R19 ;  /* 0x00000013060b7220 */ /* 0x000fe20000400000 */
[----:B------:R-:W-:-:S02]  /*0710*/  FSEL R6, R3, R18, P0 ;  /* 0x0000001203067208 */ /* 0x000fc40000000000 */
[----:B------:R-:W-:Y:S01]  /*0720*/  FMNMX3 R3, R9, -INF , R26, !PT ;  /* 0xff80000009037876 */ /* 0x000fe2000780001a */
[-C--:B------:R-:W-:Y:S01]  /*0730*/  FMUL R5, R30, R19.reuse ;  /* 0x000000131e057220 */ /* 0x080fe20000400000 */
[-C--:B------:R-:W-:Y:S01]  /*0740*/  FMUL R7, R10, R19.reuse ;  /* 0x000000130a077220 */ /* 0x080fe20000400000 */
[----:B------:R-:W-:Y:S02]  /*0750*/  ISETP.NE.AND P3, PT, R13, RZ, PT ;  /* 0x000000ff0d00720c */ /* 0x000fe40003f65270 */
[----:B------:R-:W-:Y:S01]  /*0760*/  FMNMX3 R3, R3, R4, R6, !PT ;  /* 0x0000000403037276 */ /* 0x000fe20007800006 */
[----:B------:R-:W-:Y:S01]  /*0770*/  FMUL R13, R8, R19 ;  /* 0x00000013080d7220 */ /* 0x000fe20000400000 */
[-C--:B------:R-:W-:Y:S02]  /*0780*/  FSEL R8, R5, R18.reuse, P4 ;  /* 0x0000001205087208 */ /* 0x080fe40002000000 */
[----:B------:R-:W-:Y:S02]  /*0790*/  FSEL R10, R7, R18, P3 ;  /* 0x00000012070a7208 */ /* 0x000fe40001800000 */
[----:B------:R-:W-:-:S02]  /*07a0*/  ISETP.NE.AND P2, PT, R15, RZ, PT ;  /* 0x000000ff0f00720c */ /* 0x000fc40003f45270 */
[----:B------:R-:W-:Y:S01]  /*07b0*/  ISETP.NE.AND P1, PT, R25, RZ, PT ;  /* 0x000000ff1900720c */ /* 0x000fe20003f25270 */
[----:B------:R-:W-:Y:S01]  /*07c0*/  FMUL R5, R12, R19 ;  /* 0x000000130c057220 */ /* 0x000fe20000400000 */
[-C--:B------:R-:W-:Y:S02]  /*07d0*/  FSEL R7, R11, R18.reuse, P2 ;  /* 0x000000120b077208 */ /* 0x080fe40001000000 */
[----:B------:R-:W-:Y:S02]  /*07e0*/  ISETP.NE.AND P6, PT, R27, RZ, PT ;  /* 0x000000ff1b00720c */ /* 0x000fe40003fc5270 */
[----:B------:R-:W-:Y:S02]  /*07f0*/  FSEL R24, R13, R18, P1 ;  /* 0x000000120d187208 */ /* 0x000fe40000800000 */
[----:B------:R-:W-:Y:S01]  /*0800*/  FMNMX3 R3, R3, R8, R10, !PT ;  /* 0x0000000803037276 */ /* 0x000fe2000780000a */
[----:B------:R-:W-:Y:S01]  /*0810*/  UMOV UR4, 0xffffffff ;  /* 0xffffffff00047882 */ /* 0x000fe20000000000 */
[----:B------:R-:W-:-:S02]  /*0820*/  FSEL R5, R5, R18, P6 ;  /* 0x0000001205057208 */ /* 0x000fc40003000000 */
[----:B------:R-:W-:Y:S01]  /*0830*/  FMNMX3 R3, R3, R7, R24, !PT ;  /* 0x0000000703037276 */ /* 0x000fe20007800018 */
[----:B------:R-:W-:-:S05]  /*0840*/  @P5 FMUL R18, R0, R19 ;  /* 0x0000001300125220 */ /* 0x000fca0000400000 */
        /* <DEDUP_REMOVED lines=28> */
[----:B------:R-:W-:Y:S01]  /*0a10*/  FADD R8, R2, -12583039 ;  /* 0xcb40007f02087421 */ /* 0x000fe20000000000 */
[-C--:B------:R-:W-:Y:S01]  /*0a20*/  FFMA.RM R7, R10, R11.reuse, 12582913 ;  /* 0x4b4000010a077423 */ /* 0x080fe2000000400b */
[----:B------:R-:W-:Y:S01]  /*0a30*/  FFMA R6, R31, 1.4426950216293334961, -R4 ;  /* 0x3fb8aa3b1f067823 */ /* 0x000fe20000000804 */
[-C--:B------:R-:W-:Y:S01]  /*0a40*/  FFMA.RM R4, R14, R11.reuse, 12582913 ;  /* 0x4b4000010e047423 */ /* 0x080fe2000000400b */
[--C-:B------:R-:W-:Y:S01]  /*0a50*/  FADD R3, R5, -R33.reuse ;  /* 0x8000002105037221 */ /* 0x100fe20000000000 */
[----:B------:R-:W-:Y:S01]  /*0a60*/  FFMA R8, R29, 1.4426950216293334961, -R8 ;  /* 0x3fb8aa3b1d087823 */ /* 0x000fe20000000808 */
[----:B------:R-:W-:Y:S01]  /*0a70*/  FFMA R31, R31, 1.925963033500011079e-08, R6 ;  /* 0x32a570601f1f7823 */ /* 0x000fe20000000006 */
[--C-:B------:R-:W-:Y:S01]  /*0a80*/  FADD R5, R18, -R33.reuse ;  /* 0x8000002112057221 */ /* 0x100fe20000000000 */
[----:B------:R-:W-:Y:S01]  /*0a90*/  FADD R6, R7, -12583039 ;  /* 0xcb40007f07067421 */ /* 0x000fe20000000000 */
[----:B------:R-:W-:Y:S01]  /*0aa0*/  FADD R10, R4, -12583039 ;  /* 0xcb40007f040a7421 */ /* 0x000fe20000000000 */
[-C--:B------:R-:W-:Y:S01]  /*0ab0*/  FFMA.SAT R18, R25, R12.reuse, 0.5 ;  /* 0x3f00000019127423 */ /* 0x080fe2000000200c */
[----:B------:R-:W-:Y:S01]  /*0ac0*/  FFMA R14, R29, 1.925963033500011079e-08, R8 ;  /* 0x32a570601d0e7823 */ /* 0x000fe20000000008 */
[----:B------:R-:W-:Y:S01]  /*0ad0*/  FFMA R8, R27, 1.4426950216293334961, -R6 ;  /* 0x3fb8aa3b1b087823 */ /* 0x000fe20000000806 */
[----:B------:R-:W-:Y:S01]  /*0ae0*/  FFMA R10, R9, 1.4426950216293334961, -R10 ;  /* 0x3fb8aa3b090a7823 */ /* 0x000fe2000000080a */
[-C--:B------:R-:W-:Y:S01]  /*0af0*/  FFMA.RM R6, R18, R11.reuse, 12582913 ;  /* 0x4b40000112067423 */ /* 0x080fe2000000400b */
[----:B------:R-:W-:Y:S01]  /*0b00*/  FADD R13, R24, -R33 ;  /* 0x80000021180d7221 */ /* 0x000fe20000000000 */
[----:B------:R-:W-:Y:S01]  /*0b10*/  FFMA R27, R27, 1.925963033500011079e-08, R8 ;  /* 0x32a570601b1b7823 */ /* 0x000fe20000000008 */
[----:B------:R-:W-:Y:S01]  /*0b20*/  FFMA R18, R9, 1.925963033500011079e-08, R10 ;  /* 0x32a5706009127823 */ /* 0x000fe2000000000a */
[----:B------:R-:W-:Y:S01]  /*0b30*/  FADD R8, R6, -12583039 ;  /* 0xcb40007f06087421 */ /* 0x000fe20000000000 */
[-C--:B------:R-:W-:Y:S01]  /*0b40*/  FFMA.SAT R10, R19, R12.reuse, 0.5 ;  /* 0x3f000000130a7423 */ /* 0x080fe2000000200c */
[----:B------:R-:W0:Y:S01]  /*0b50*/  MUFU.EX2 R31, R31 ;  /* 0x0000001f001f7308 */ /* 0x000e220000000800 */
[-C--:B------:R-:W-:Y:S01]  /*0b60*/  FFMA.SAT R28, R3, R12.reuse, 0.5 ;  /* 0x3f000000031c7423 */ /* 0x080fe2000000200c */
[----:B------:R-:W-:Y:S01]  /*0b70*/  FFMA R8, R25, 1.4426950216293334961, -R8 ;  /* 0x3fb8aa3b19087823 */ /* 0x000fe20000000808 */
[----:B------:R-:W-:Y:S01]  /*0b80*/  FFMA.RM R9, R10, R11, 12582913 ;  /* 0x4b4000010a097423 */ /* 0x000fe2000000400b */
[-C--:B------:R-:W-:Y:S01]  /*0b90*/  FFMA.SAT R10, R15, R12.reuse, 0.5 ;  /* 0x3f0000000f0a7423 */ /* 0x080fe2000000200c */
[----:B------:R-:W-:Y:S01]  /*0ba0*/  FFMA.SAT R30, R5, R12, 0.5 ;  /* 0x3f000000051e7423 */ /* 0x000fe2000000200c */
[----:B------:R-:W-:Y:S01]  /*0bb0*/  FFMA R25, R25, 1.925963033500011079e-08, R8 ;  /* 0x32a5706019197823 */ /* 0x000fe20000000008 */
[----:B------:R-:W-:Y:S01]  /*0bc0*/  FADD R8, R9, -12583039 ;  /* 0xcb40007f09087421 */ /* 0x000fe20000000000 */
[----:B------:R-:W1:Y:S01]  /*0bd0*/  MUFU.EX2 R14, R14 ;  /* 0x0000000e000e7308 */ /* 0x000e620000000800 */
[----:B------:R-:W-:-:S02]  /*0be0*/  SHF.L.U32 R0, R0, 0x17, RZ ;  /* 0x0000001700007819 */ /* 0x000fc400000006ff */
[C---:B------:R-:W-:Y:S01]  /*0bf0*/  FFMA R24, R19.reuse, 1.4426950216293334961, -R8 ;  /* 0x3fb8aa3b13187823 */ /* 0x040fe20000000808 */
[----:B------:R-:W-:Y:S01]  /*0c00*/  FFMA.RM R8, R10, R11, 12582913 ;  /* 0x4b4000010a087423 */ /* 0x000fe2000000400b */
[----:B------:R-:W-:Y:S02]  /*0c10*/  SHF.L.U32 R29, R2, 0x17, RZ ;  /* 0x00000017021d7819 */ /* 0x000fe400000006ff */
[----:B------:R-:W-:Y:S01]  /*0c20*/  FFMA R24, R19, 1.925963033500011079e-08, R24 ;  /* 0x32a5706013187823 */ /* 0x000fe20000000018 */
[----:B------:R-:W-:Y:S01]  /*0c30*/  FADD R10, R8, -12583039 ;  /* 0xcb40007f080a7421 */ /* 0x000fe20000000000 */
[----:B------:R-:W-:Y:S01]  /*0c40*/  MUFU.EX2 R18, R18 ;  /* 0x0000001200127308 */ /* 0x000fe20000000800 */
[----:B0-----:R-:W-:Y:S01]  /*0c50*/  FMUL R0, R0, R31 ;  /* 0x0000001f00007220 */ /* 0x001fe20000400000 */
[----:B------:R-:W-:Y:S01]  /*0c60*/  SHF.L.U32 R6, R6, 0x17, RZ ;  /* 0x0000001706067819 */ /* 0x000fe200000006ff */
[----:B------:R-:W-:Y:S01]  /*0c70*/  FFMA R10, R15, 1.4426950216293334961, -R10 ;  /* 0x3fb8aa3b0f0a7823 */ /* 0x000fe2000000080a */
[----:B------:R-:W-:-:S03]  /*0c80*/  SHF.L.U32 R8, R8, 0x17, RZ ;  /* 0x0000001708087819 */ /* 0x000fc600000006ff */
[----:B------:R-:W-:Y:S01]  /*0c90*/  FFMA R19, R15, 1.925963033500011079e-08, R10 ;  /* 0x32a570600f137823 */ /* 0x000fe2000000000a */
[----:B------:R-:W-:Y:S01]  /*0ca0*/  FFMA.SAT R10, R13, R12, 0.5 ;  /* 0x3f0000000d0a7423 */ /* 0x000fe2000000200c */
[----:B------:R-:W0:Y:S01]  /*0cb0*/  MUFU.EX2 R27, R27 ;  /* 0x0000001b001b7308 */ /* 0x000e220000000800 */
[-C--:B------:R-:W-:Y:S02]  /*0cc0*/  FFMA.RM R12, R28, R11.reuse, 12582913 ;  /* 0x4b4000011c0c7423 */ /* 0x080fe4000000400b */
[-C--:B------:R-:W-:Y:S01]  /*0cd0*/  FFMA.RM R10, R10, R11.reuse, 12582913 ;  /* 0x4b4000010a0a7423 */ /* 0x080fe2000000400b */
[----:B------:R-:W-:Y:S01]  /*0ce0*/  FFMA.RM R11, R30, R11, 12582913 ;  /* 0x4b4000011e0b7423 */ /* 0x000fe2000000400b */
[----:B------:R-:W-:Y:S02]  /*0cf0*/  FADD R28, R12, -12583039 ;  /* 0xcb40007f0c1c7421 */ /* 0x000fe40000000000 */
[----:B------:R-:W-:Y:S01]  /*0d00*/  FADD R26, R10, -12583039 ;  /* 0xcb40007f0a1a7421 */ /* 0x000fe20000000000 */
[----:B------:R2:W-:Y:S01]  /*0d10*/  MUFU.EX2 R15, R24 ;  /* 0x00000018000f7308 */ /* 0x0005e20000000800 */
[----:B------:R-:W-:Y:S01]  /*0d20*/  FFMA R2, R3, 1.4426950216293334961, -R28 ;  /* 0x3fb8aa3b03027823 */ /* 0x000fe2000000081c */
[----:B------:R-:W-:Y:S01]  /*0d30*/  SHF.L.U32 R28, R7, 0x17, RZ ;  /* 0x00000017071c7819 */ /* 0x000fe200000006ff */
[----:B------:R-:W-:Y:S01]  /*0d40*/  FFMA R26, R13, 1.4426950216293334961, -R26 ;  /* 0x3fb8aa3b0d1a7823 */ /* 0x000fe2000000081a */
[----:B------:R-:W-:Y:S01]  /*0d50*/  FADD R7, RZ, R0 ;  /* 0x00000000ff077221 */ /* 0x000fe20000000000 */
[----:B------:R-:W-:Y:S01]  /*0d60*/  FFMA R30, R3, 1.925963033500011079e-08, R2 ;  /* 0x32a57060031e7823 */ /* 0x000fe20000000002 */
[----:B-1----:R-:W-:Y:S01]  /*0d70*/  FMUL R2, R29, R14 ;  /* 0x0000000e1d027220 */ /* 0x002fe20000400000 */
[----:B------:R-:W-:Y:S01]  /*0d80*/  FFMA R26, R13, 1.925963033500011079e-08, R26 ;  /* 0x32a570600d1a7823 */ /* 0x000fe2000000001a */
[----:B------:R-:W-:Y:S01]  /*0d90*/  FADD R14, R11, -12583039 ;  /* 0xcb40007f0b0e7421 */ /* 0x000fe20000000000 */
[----:B------:R1:W3:Y:S01]  /*0da0*/  MUFU.EX2 R13, R25 ;  /* 0x00000019000d7308 */ /* 0x0002e20000000800 */
[----:B0-----:R-:W-:-:S02]  /*0db0*/  FMUL R3, R28, R27 ;  /* 0x0000001b1c037220 */ /* 0x001fc40000400000 */
[----:B--2---:R-:W-:-:S05]  /*0dc0*/  FFMA R24, R5, 1.4426950216293334961, -R14 ;  /* 0x3fb8aa3b05187823 */ /* 0x004fca000000080e */
[----:B------:R-:W0:Y:S01]  /*0dd0*/  MUFU.EX2 R19, R19 ;  /* 0x0000001300137308 */ /* 0x000e220000000800 */
[----:B-1----:R-:W-:-:S05]  /*0de0*/  SHF.L.U32 R25, R4, 0x17, RZ ;  /* 0x0000001704197819 */ /* 0x002fca00000006ff */
[----:B------:R-:W-:Y:S01]  /*0df0*/  FMUL R4, R25, R18 ;  /* 0x0000001219047220 */ /* 0x000fe20000400000 */
[----:B------:R-:W-:Y:S01]  /*0e00*/  FADD R18, R7, R2 ;  /* 0x0000000207127221 */ /* 0x000fe20000000000 */
[----:B------:R-:W1:Y:S01]  /*0e10*/  MUFU.EX2 R26, R26 ;  /* 0x0000001a001a7308 */ /* 0x000e620000000800 */
[----:B------:R-:W-:Y:S01]  /*0e20*/  FFMA R25, R5, 1.925963033500011079e-08, R24 ;  /* 0x32a5706005197823 */ /* 0x000fe20000000018 */
[----:B------:R-:W-:Y:S01]  /*0e30*/  SHF.L.U32 R24, R9, 0x17, RZ ;  /* 0x0000001709187819 */ /* 0x000fe200000006ff */
[----:B------:R-:W-:Y:S01]  /*0e40*/  FADD R7, R18, R3 ;  /* 0x0000000312077221 */ /* 0x000fe20000000000 */
[----:B---3--:R-:W-:Y:S01]  /*0e50*/  FMUL R5, R6, R13 ;  /* 0x0000000d06057220 */ /* 0x008fe20000400000 */
[----:B------:R-:W-:Y:S02]  /*0e60*/  SHF.L.U32 R13, R10, 0x17, RZ ;  /* 0x000000170a0d7819 */ /* 0x000fe400000006ff */
[----:B------:R-:W-:Y:S01]  /*0e70*/  FADD R18, R7, R4 ;  /* 0x0000000407127221 */ /* 0x000fe20000000000 */
[----:B------:R-:W2:Y:S01]  /*0e80*/  MUFU.EX2 R14, R30 ;  /* 0x0000001e000e7308 */ /* 0x000ea20000000800 */
[----:B------:R-:W-:Y:S01]  /*0e90*/  FMUL R6, R24, R15 ;  /* 0x0000000f18067220 */ /* 0x000fe20000400000 */
[----:B0-----:R-:W-:Y:S01]  /*0ea0*/  FMUL R8, R8, R19 ;  /* 0x0000001308087220 */ /* 0x001fe20000400000 */
[----:B------:R-:W-:Y:S01]  /*0eb0*/  FADD R7, R18, R5 ;  /* 0x0000000512077221 */ /* 0x000fe20000000000 */
[----:B------:R-:W-:-:S03]  /*0ec0*/  SHF.L.U32 R15, R12, 0x17, RZ ;  /* 0x000000170c0f7819 */ /* 0x000fc600000006ff */
[----:B------:R-:W-:Y:S01]  /*0ed0*/  FADD R9, R7, R6 ;  /* 0x0000000607097221 */ /* 0x000fe20000000000 */
[----:B------:R-:W0:Y:S01]  /*0ee0*/  MUFU.EX2 R28, R25 ;  /* 0x00000019001c7308 */ /* 0x000e220000000800 */
[----:B-1----:R-:W-:Y:S02]  /*0ef0*/  FMUL R7, R13, R26 ;  /* 0x0000001a0d077220 */ /* 0x002fe40000400000 */
[----:B------:R-:W-:Y:S01]  /*0f00*/  FADD R12, R9, R8 ;  /* 0x00000008090c7221 */ /* 0x000fe20000000000 */
        /* <DEDUP_REMOVED lines=15> */
.L_x_32402:
        /* <DEDUP_REMOVED lines=11> */
[----:B0-----:R-:W-:Y:S05]  /*10b0*/  CALL.REL.NOINC `($__internal_521_$__cuda_sm3x_div_rn_noftz_f32_slowpath) ;  /* 0x00000014004c7944 */ /* 0x001fea0003c00000 */
[----:B------:R-:W-:-:S07]  /*10c0*/  MOV R14, R0 ;  /* 0x00000000000e7202 */ /* 0x000fce0000000f00 */
.L_x_32371:
[----:B------:R-:W-:Y:S05]  /*10d0*/  BSYNC.RECONVERGENT B0 ;  /* 0x0000000000007941 */ /* 0x000fea0003800200 */
.L_x_32370:
        /* <DEDUP_REMOVED lines=11> */
[----:B0-----:R-:W-:Y:S05]  /*1190*/  CALL.REL.NOINC `($__internal_521_$__cuda_sm3x_div_rn_noftz_f32_slowpath) ;  /* 0x0000001400147944 */ /* 0x001fea0003c00000 */
[----:B------:R-:W-:-:S07]  /*11a0*/  MOV R15, R0 ;  /* 0x00000000000f7202 */ /* 0x000fce0000000f00 */
.L_x_32373:
[----:B------:R-:W-:Y:S05]  /*11b0*/  BSYNC.RECONVERGENT B0 ;  /* 0x0000000000007941 */ /* 0x000fea0003800200 */
.L_x_32372:
        /* <DEDUP_REMOVED lines=13> */
.L_x_32375:
[----:B------:R-:W-:Y:S05]  /*1290*/  BSYNC.RECONVERGENT B0 ;  /* 0x0000000000007941 */ /* 0x000fea0003800200 */
.L_x_32374:
        /* <DEDUP_REMOVED lines=13> */
.L_x_32377:
[----:B------:R-:W-:Y:S05]  /*1370*/  BSYNC.RECONVERGENT B0 ;  /* 0x0000000000007941 */ /* 0x000fea0003800200 */
.L_x_32376:
        /* <DEDUP_REMOVED lines=13> */
.L_x_32379:
[----:B------:R-:W-:Y:S05]  /*1450*/  BSYNC.RECONVERGENT B0 ;  /* 0x0000000000007941 */ /* 0x000fea0003800200 */
.L_x_32378:
        /* <DEDUP_REMOVED lines=13> */
.L_x_32381:
[----:B------:R-:W-:Y:S05]  /*1530*/  BSYNC.RECONVERGENT B0 ;  /* 0x0000000000007941 */ /* 0x000fea0003800200 */
.L_x_32380:
        /* <DEDUP_REMOVED lines=13> */
.L_x_32383:
[----:B------:R-:W-:Y:S05]  /*1610*/  BSYNC.RECONVERGENT B0 ;  /* 0x0000000000007941 */ /* 0x000fea0003800200 */
.L_x_32382:
        /* <DEDUP_REMOVED lines=11> */
[----:B------:R-:W-:Y:S05]  /*16d0*/  CALL.REL.NOINC `($__internal_521_$__cuda_sm3x_div_rn_noftz_f32_slowpath) ;  /* 0x0000000c00c47944 */ /* 0x000fea0003c00000 */
[----:B------:R-:W-:-:S07]  /*16e0*/  MOV R6, R0 ;  /* 0x0000000000067202 */ /* 0x000fce0000000f00 */
.L_x_32385:
[----:B------:R-:W-:Y:S05]  /*16f0*/  BSYNC.RECONVERGENT B0 ;  /* 0x0000000000007941 */ /* 0x000fea0003800200 */
.L_x_32384:
        /* <DEDUP_REMOVED lines=11> */
[----:B------:R-:W-:Y:S05]  /*17b0*/  CALL.REL.NOINC `($__internal_521_$__cuda_sm3x_div_rn_noftz_f32_slowpath) ;  /* 0x0000000c008c7944 */ /* 0x000fea0003c00000 */
[----:B------:R-:W-:-:S07]  /*17c0*/  MOV R7, R0 ;  /* 0x0000000000077202 */ /* 0x000fce0000000f00 */
.L_x_32387:
[----:B------:R-:W-:Y:S05]  /*17d0*/  BSYNC.RECONVERGENT B0 ;  /* 0x0000000000007941 */ /* 0x000fea0003800200 */
.L_x_32386:
        /* <DEDUP_REMOVED lines=13> */
.L_x_32389:
[----:B------:R-:W-:Y:S05]  /*18b0*/  BSYNC.RECONVERGENT B0 ;  /* 0x0000000000007941 */ /* 0x000fea0003800200 */
.L_x_32388:
        /* <DEDUP_REMOVED lines=44> */
.L_x_32369:
[----:B------:R-:W-:Y:S01]  /*1b80*/  BSSY B0, `(.L_x_32391) ;  /* 0x0000007000007945 */ /* 0x000fe20003800000 */
[----:B------:R-:W-:Y:S01]  /*1b90*/  MOV R12, 0x10 ;  /* 0x00000010000c7802 */ /* 0x000fe20000000f00 */
[----:B------:R-:W-:Y:S01]  /*1ba0*/  IMAD.MOV.U32 R15, RZ, RZ, -0x1 ;  /* 0xffffffffff0f7424 */ /* 0x000fe200078e00ff */
[----:B------:R-:W-:-:S07]  /*1bb0*/  MOV R11, 0x1f ;  /* 0x0000001f000b7802 */ /* 0x000fce0000000f00 */
[----:B------:R-:W-:Y:S05]  /*1bc0*/  WARPSYNC.COLLECTIVE R15, `(.L_x_32392) ;  /* 0x000000000f087348 */ /* 0x000fea0003c00000 */
[----:B------:R0:W1:Y:S02]  /*1bd0*/  SHFL.BFLY P6, R14, R13, R12, R11 ;  /* 0x0c00000c0d0e7389 */ /* 0x00006400000c000b */
[----:B01----:R-:W-:Y:S05]  /*1be0*/  ENDCOLLECTIVE ;  /* 0x000000000000791b */ /* 0x003fea0003800000 */
.L_x_32392:
[----:B------:R-:W-:Y:S05]  /*1bf0*/  BSYNC B0 ;  /* 0x0000000000007941 */ /* 0x000fea0003800000 */
.L_x_32391:
[----:B------:R-:W-:Y:S01]  /*1c00*/  HFMA2 R11, -RZ, RZ, 0, 1.847743988037109375e-06 ;  /* 0x0000001fff0b7431 */ /* 0x000fe200000001ff */
[----:B------:R-:W-:Y:S02]  /*1c10*/  FMNMX R13, R13, R14, !PT ;  /* 0x0000000e0d0d7209 */ /* 0x000fe40007800000 */
[----:B------:R-:W-:Y:S02]  /*1c20*/  MOV R12, 0x8 ;  /* 0x00000008000c7802 */ /* 0x000fe40000000f00 */
[----:B------:R-:W-:-:S07]  /*1c30*/  MOV R15, 0xffffffff ;  /* 0xffffffff000f7802 */ /* 0x000fce0000000f00 */
[----:B------:R-:W-:Y:S05]  /*1c40*/  WARPSYNC.COLLECTIVE R15, `(.L_x_32393) ;  /* 0x000000000f087348 */ /* 0x000fea0003c00000 */
[----:B------:R0:W1:Y:S02]  /*1c50*/  SHFL.BFLY P6, R14, R13, R12, R11 ;  /* 0x0c00000c0d0e7389 */ /* 0x00006400000c000b */
[----:B01----:R-:W-:Y:S05]  /*1c60*/  ENDCOLLECTIVE ;  /* 0x000000000000791b */ /* 0x003fea0003800000 */
.L_x_32393:
[----:B------:R-:W-:Y:S01]  /*1c70*/  HFMA2 R12, -RZ, RZ, 0, 2.384185791015625e-07 ;  /* 0x00000004ff0c7431 */ /* 0x000fe200000001ff */
[----:B------:R-:W-:-:S04]  /*1c80*/  FMNMX R0, R13, R14, !PT ;  /* 0x0000000e0d007209 */ /* 0x000fc80007800000 */
[----:B------:R-:W-:-:S07]  /*1c90*/  MOV R13, R0 ;  /* 0x00000000000d7202 */ /* 0x000fce0000000f00 */
[----:B------:R-:W-:Y:S05]  /*1ca0*/  WARPSYNC.COLLECTIVE R15, `(.L_x_32394) ;  /* 0x000000000f087348 */ /* 0x000fea0003c00000 */
[----:B------:R0:W1:Y:S02]  /*1cb0*/  SHFL.BFLY P6, R14, R13, R12, R11 ;  /* 0x0c00000c0d0e7389 */ /* 0x00006400000c000b */
[----:B01----:R-:W-:Y:S05]  /*1cc0*/  ENDCOLLECTIVE ;  /* 0x000000000000791b */ /* 0x003fea0003800000 */
.L_x_32394:
[----:B------:R-:W-:Y:S01]  /*1cd0*/  HFMA2 R12, -RZ, RZ, 0, 1.1920928955078125e-07 ;  /* 0x00000002ff0c7431 */ /* 0x000fe200000001ff */
[----:B------:R-:W-:-:S04]  /*1ce0*/  FMNMX R2, R0, R14, !PT ;  /* 0x0000000e00027209 */ /* 0x000fc80007800000 */
[----:B------:R-:W-:-:S07]  /*1cf0*/  MOV R13, R2 ;  /* 0x00000002000d7202 */ /* 0x000fce0000000f00 */
[----:B------:R-:W-:Y:S05]  /*1d00*/  WARPSYNC.COLLECTIVE R15, `(.L_x_32395) ;  /* 0x000000000f087348 */ /* 0x000fea0003c00000 */
[----:B------:R0:W1:Y:S02]  /*1d10*/  SHFL.BFLY P6, R14, R13, R12, R11 ;  /* 0x0c00000c0d0e7389 */ /* 0x00006400000c000b */
[----:B01----:R-:W-:Y:S05]  /*1d20*/  ENDCOLLECTIVE ;  /* 0x000000000000791b */ /* 0x003fea0003800000 */
.L_x_32395:
[----:B------:R-:W-:Y:S01]  /*1d30*/  HFMA2 R12, -RZ, RZ, 0, 5.9604644775390625e-08 ;  /* 0x00000001ff0c7431 */ /* 0x000fe200000001ff */
[----:B------:R-:W-:-:S04]  /*1d40*/  FMNMX R3, R2, R14, !PT ;  /* 0x0000000e02037209 */ /* 0x000fc80007800000 */
[----:B------:R-:W-:-:S07]  /*1d50*/  MOV R13, R3 ;  /* 0x00000003000d7202 */ /* 0x000fce0000000f00 */
[----:B------:R-:W-:Y:S05]  /*1d60*/  WARPSYNC.COLLECTIVE R15, `(.L_x_32396) ;  /* 0x000000000f087348 */ /* 0x000fea0003c00000 */
[----:B------:R0:W1:Y:S02]  /*1d70*/  SHFL.BFLY P6, R14, R13, R12, R11 ;  /* 0x0c00000c0d0e7389 */ /* 0x00006400000c000b */
[----:B01----:R-:W-:Y:S05]  /*1d80*/  ENDCOLLECTIVE ;  /* 0x000000000000791b */ /* 0x003fea0003800000 */
.L_x_32396:
[----:B------:R-:W-:Y:S01]  /*1d90*/  HFMA2 R11, -RZ, RZ, 3.7421875, 0 ;  /* 0x437c0000ff0b7431 */ /* 0x000fe200000001ff */
[----:B------:R-:W-:-:S05]  /*1da0*/  FMNMX R3, R3, R14, !PT ;  /* 0x0000000e03037209 */ /* 0x000fca0007800000 */
[--C-:B------:R-:W-:Y:S01]  /*1db0*/  FADD R0, R9, -R3.reuse ;  /* 0x8000000309007221 */ /* 0x100fe20000000000 */
        /* <DEDUP_REMOVED lines=11> */
[----:B------:R-:W-:-:S02]  /*1e70*/  FADD R18, R18, -R3 ;  /* 0x8000000312127221 */ /* 0x000fc40000000000 */
        /* <DEDUP_REMOVED lines=41> */
[----:B------:R-:W-:Y:S01]  /*2110*/  FFMA R7, R10, 1.925963033500011079e-08, R7 ;  /* 0x32a570600a077823 */ /* 0x000fe20000000007 */
[----:B------:R-:W-:-:S03]  /*2120*/  FFMA.SAT R10, R24, R9, 0.5 ;  /* 0x3f000000180a7423 */ /* 0x000fc60000002009 */
[----:B------:R-:W0:Y:S01]  /*2130*/  MUFU.EX2 R8, R8 ;  /* 0x0000000800087308 */ /* 0x000e220000000800 */
[----:B------:R-:W-:-:S07]  /*2140*/  FFMA.RM R10, R10, R11, 12582913 ;  /* 0x4b4000010a0a7423 */ /* 0x000fce000000400b */
[----:B------:R-:W1:Y:S01]  /*2150*/  MUFU.EX2 R7, R7 ;  /* 0x0000000700077308 */ /* 0x000e620000000800 */
[----:B0-----:R-:W-:Y:S01]  /*2160*/  FMUL R5, R5, R8 ;  /* 0x0000000805057220 */ /* 0x001fe20000400000 */
[----:B------:R-:W-:-:S04]  /*2170*/  FFMA.SAT R8, R14, R9, 0.5 ;  /* 0x3f0000000e087423 */ /* 0x000fc80000002009 */
[----:B------:R-:W-:Y:S01]  /*2180*/  FFMA.RM R8, R8, R11, 12582913 ;  /* 0x4b40000108087423 */ /* 0x000fe2000000400b */
[----:B-1----:R-:W-:-:S03]  /*2190*/  FMUL R6, R6, R7 ;  /* 0x0000000706067220 */ /* 0x002fc60000400000 */
        /* <DEDUP_REMOVED lines=8> */
[-C--:B------:R-:W-:Y:S01]  /*2220*/  FFMA.SAT R10, R12, R9.reuse, 0.5 ;  /* 0x3f0000000c0a7423 */ /* 0x080fe20000002009 */
[----:B------:R-:W-:Y:S02]  /*2230*/  FFMA.SAT R14, R18, R9, 0.5 ;  /* 0x3f000000120e7423 */ /* 0x000fe40000002009 */
[----:B------:R-:W0:Y:S02]  /*2240*/  MUFU.EX2 R13, R13 ;  /* 0x0000000d000d7308 */ /* 0x000e240000000800 */
[----:B------:R-:W-:-:S06]  /*2250*/  FFMA.RM R15, R14, R11, 12582913 ;  /* 0x4b4000010e0f7423 */ /* 0x000fcc000000400b */
[----:B------:R-:W1:Y:S01]  /*2260*/  MUFU.EX2 R24, R24 ;  /* 0x0000001800187308 */ /* 0x000e620000000800 */
[----:B0-----:R-:W-:Y:S01]  /*2270*/  FMUL R8, R8, R13 ;  /* 0x0000000d08087220 */ /* 0x001fe20000400000 */
[----:B------:R-:W-:-:S04]  /*2280*/  FFMA.RM R13, R10, R11, 12582913 ;  /* 0x4b4000010a0d7423 */ /* 0x000fc8000000400b */
[----:B------:R-:W-:Y:S01]  /*2290*/  FADD R9, R13, -12583039 ;  /* 0xcb40007f0d097421 */ /* 0x000fe20000000000 */
[----:B-1----:R-:W-:-:S03]  /*22a0*/  FMUL R7, R7, R24 ;  /* 0x0000001807077220 */ /* 0x002fc60000400000 */
[----:B------:R-:W-:-:S04]  /*22b0*/  FFMA R9, R12, 1.4426950216293334961, -R9 ;  /* 0x3fb8aa3b0c097823 */ /* 0x000fc80000000809 */
[----:B------:R-:W-:Y:S01]  /*22c0*/  FFMA R14, R12, 1.925963033500011079e-08, R9 ;  /* 0x32a570600c0e7823 */ /* 0x000fe20000000009 */
[----:B------:R-:W-:-:S03]  /*22d0*/  FADD R9, R15, -12583039 ;  /* 0xcb40007f0f097421 */ /* 0x000fc60000000000 */
[----:B------:R-:W0:Y:S01]  /*22e0*/  MUFU.EX2 R11, R14 ;  /* 0x0000000e000b7308 */ /* 0x000e220000000800 */
[----:B------:R-:W-:-:S04]  /*22f0*/  FFMA R9, R18, 1.4426950216293334961, -R9 ;  /* 0x3fb8aa3b12097823 */ /* 0x000fc80000000809 */
[----:B------:R-:W-:Y:S01]  /*2300*/  FFMA R18, R18, 1.925963033500011079e-08, R9 ;  /* 0x32a5706012127823 */ /* 0x000fe20000000009 */
[----:B------:R-:W-:-:S04]  /*2310*/  FADD R9, RZ, R0 ;  /* 0x00000000ff097221 */ /* 0x000fc80000000000 */
[----:B------:R-:W-:Y:S01]  /*2320*/  FADD R10, R9, R2 ;  /* 0x00000002090a7221 */ /* 0x000fe20000000000 */
[----:B------:R-:W1:Y:S03]  /*2330*/  MUFU.EX2 R18, R18 ;  /* 0x0000001200127308 */ /* 0x000e660000000800 */
[----:B------:R-:W-:-:S04]  /*2340*/  FADD R9, R10, R3 ;  /* 0x000000030a097221 */ /* 0x000fc80000000000 */
[----:B------:R-:W-:-:S04]  /*2350*/  FADD R10, R9, R4 ;  /* 0x00000004090a7221 */ /* 0x000fc80000000000 */
[----:B------:R-:W-:Y:S01]  /*2360*/  FADD R9, R10, R5 ;  /* 0x000000050a097221 */ /* 0x000fe20000000000 */
[----:B------:R-:W-:-:S03]  /*2370*/  SHF.L.U32 R10, R13, 0x17, RZ ;  /* 0x000000170d0a7819 */ /* 0x000fc600000006ff */
[----:B------:R-:W-:Y:S02]  /*2380*/  FADD R9, R9, R6 ;  /* 0x0000000609097221 */ /* 0x000fe40000000000 */
[----:B0-----:R-:W-:Y:S02]  /*2390*/  FMUL R10, R10, R11 ;  /* 0x0000000b0a0a7220 */ /* 0x001fe40000400000 */
[----:B------:R-:W-:Y:S01]  /*23a0*/  FADD R12, R9, R8 ;  /* 0x00000008090c7221 */ /* 0x000fe20000000000 */
[----:B------:R-:W-:Y:S02]  /*23b0*/  SHF.L.U32 R9, R15, 0x17, RZ ;  /* 0x000000170f097819 */ /* 0x000fe400000006ff */
[----:B------:R-:W-:Y:S01]  /*23c0*/  MOV R15, 0xffffffff ;  /* 0xffffffff000f7802 */ /* 0x000fe20000000f00 */
[----:B------:R-:W-:Y:S02]  /*23d0*/  FADD R11, R12, R7 ;  /* 0x000000070c0b7221 */ /* 0x000fe40000000000 */
[----:B-1----:R-:W-:-:S02]  /*23e0*/  FMUL R9, R9, R18 ;  /* 0x0000001209097220 */ /* 0x002fc40000400000 */
[----:B------:R-:W-:Y:S01]  /*23f0*/  FADD R12, R11, R10 ;  /* 0x0000000a0b0c7221 */ /* 0x000fe20000000000 */
[----:B------:R-:W-:-:S03]  /*2400*/  HFMA2 R11, -RZ, RZ, 0, 1.847743988037109375e-06 ;  /* 0x0000001fff0b7431 */ /* 0x000fc600000001ff */
[----:B------:R-:W-:Y:S01]  /*2410*/  FADD R13, R12, R9 ;  /* 0x000000090c0d7221 */ /* 0x000fe20000000000 */
[----:B------:R-:W-:-:S07]  /*2420*/  MOV R12, 0x10 ;  /* 0x00000010000c7802 */ /* 0x000fce0000000f00 */
[----:B------:R-:W-:Y:S05]  /*2430*/  WARPSYNC.COLLECTIVE R15, `(.L_x_32397) ;  /* 0x000000000f087348 */ /* 0x000fea0003c00000 */
[----:B------:R0:W1:Y:S02]  /*2440*/  SHFL.BFLY P6, R14, R13, R12, R11 ;  /* 0x0c00000c0d0e7389 */ /* 0x00006400000c000b */
[----:B01----:R-:W-:Y:S05]  /*2450*/  ENDCOLLECTIVE ;  /* 0x000000000000791b */ /* 0x003fea0003800000 */
.L_x_32397:
[----:B------:R-:W-:Y:S02]  /*2460*/  HFMA2 R12, -RZ, RZ, 0, 4.76837158203125e-07 ;  /* 0x00000008ff0c7431 */ /* 0x000fe400000001ff */
[----:B------:R-:W-:-:S04]  /*2470*/  FADD R18, R13, R14 ;  /* 0x0000000e0d127221 */ /* 0x000fc80000000000 */
[----:B------:R-:W-:-:S07]  /*2480*/  IMAD.MOV.U32 R13, RZ, RZ, R18 ;  /* 0x000000ffff0d7224 */ /* 0x000fce00078e0012 */
[----:B------:R-:W-:Y:S05]  /*2490*/  WARPSYNC.COLLECTIVE R15, `(.L_x_32398) ;  /* 0x000000000f087348 */ /* 0x000fea0003c00000 */
[----:B------:R0:W1:Y:S02]  /*24a0*/  SHFL.BFLY P6, R14, R13, R12, R11 ;  /* 0x0c00000c0d0e7389 */ /* 0x00006400000c000b */
[----:B01----:R-:W-:Y:S05]  /*24b0*/  ENDCOLLECTIVE ;  /* 0x000000000000791b */ /* 0x003fea0003800000 */
.L_x_32398:
[----:B------:R-:W-:Y:S02]  /*24c0*/  HFMA2 R12, -RZ, RZ, 0, 2.384185791015625e-07 ;  /* 0x00000004ff0c7431 */ /* 0x000fe400000001ff */
[----:B------:R-:W-:-:S05]  /*24d0*/  FADD R19, R18, R14 ;  /* 0x0000000e12137221 */ /* 0x000fca0000000000 */
[----:B------:R-:W-:-:S07]  /*24e0*/  MOV R13, R19 ;  /* 0x00000013000d7202 */ /* 0x000fce0000000f00 */
[----:B------:R-:W-:Y:S05]  /*24f0*/  WARPSYNC.COLLECTIVE R15, `(.L_x_32399) ;  /* 0x000000000f087348 */ /* 0x000fea0003c00000 */
[----:B------:R0:W1:Y:S02]  /*2500*/  SHFL.BFLY P6, R14, R13, R12, R11 ;  /* 0x0c00000c0d0e7389 */ /* 0x00006400000c000b */
[----:B01----:R-:W-:Y:S05]  /*2510*/  ENDCOLLECTIVE ;  /* 0x000000000000791b */ /* 0x003fea0003800000 */
.L_x_32399:
[----:B------:R-:W-:Y:S02]  /*2520*/  HFMA2 R12, -RZ, RZ, 0, 1.1920928955078125e-07 ;  /* 0x00000002ff0c7431 */ /* 0x000fe400000001ff */
[----:B------:R-:W-:-:S05]  /*2530*/  FADD R24, R19, R14 ;  /* 0x0000000e13187221 */ /* 0x000fca0000000000 */
[----:B------:R-:W-:-:S07]  /*2540*/  MOV R13, R24 ;  /* 0x00000018000d7202 */ /* 0x000fce0000000f00 */
[----:B------:R-:W-:Y:S05]  /*2550*/  WARPSYNC.COLLECTIVE R15, `(.L_x_32400) ;  /* 0x000000000f087348 */ /* 0x000fea0003c00000 */
[----:B------:R0:W1:Y:S02]  /*2560*/  SHFL.BFLY P6, R14, R13, R12, R11 ;  /* 0x0c00000c0d0e7389 */ /* 0x00006400000c000b */
[----:B01----:R-:W-:Y:S05]  /*2570*/  ENDCOLLECTIVE ;  /* 0x000000000000791b */ /* 0x003fea0003800000 */
.L_x_32400:
[----:B------:R-:W-:Y:S02]  /*2580*/  HFMA2 R12, -RZ, RZ, 0, 5.9604644775390625e-08 ;  /* 0x00000001ff0c7431 */ /* 0x000fe400000001ff */
[----:B------:R-:W-:-:S05]  /*2590*/  FADD R25, R24, R14 ;  /* 0x0000000e18197221 */ /* 0x000fca0000000000 */
[----:B------:R-:W-:-:S07]  /*25a0*/  MOV R13, R25 ;  /* 0x00000019000d7202 */ /* 0x000fce0000000f00 */
[----:B------:R-:W-:Y:S05]  /*25b0*/  WARPSYNC.COLLECTIVE R15, `(.L_x_32401) ;  /* 0x000000000f087348 */ /* 0x000fea0003c00000 */
[----:B------:R0:W1:Y:S02]  /*25c0*/  SHFL.BFLY P6, R14, R13, R12, R11 ;  /* 0x0c00000c0d0e7389 */ /* 0x00006400000c000b */
[----:B01----:R-:W-:Y:S05]  /*25d0*/  ENDCOLLECTIVE ;  /* 0x000000000000791b */ /* 0x003fea0003800000 */
.L_x_32401:
[----:B------:R-:W-:Y:S05]  /*25e0*/  BRA `(.L_x_32402) ;  /* 0xffffffe800847947 */ /* 0x000fea000383ffff */
        .weak           $__internal_521_$__cuda_sm3x_div_rn_noftz_f32_slowpath
        .type           $__internal_521_$__cuda_sm3x_div_rn_noftz_f32_slowpath,@function
        .size           $__internal_521_$__cuda_sm3x_div_rn_noftz_f32_slowpath,(.L_x_37898 - $__internal_521_$__cuda_sm3x_div_rn_noftz_f32_slowpath)
$__internal_521_$__cuda_sm3x_div_rn_noftz_f32_slowpath:
        /* <DEDUP_REMOVED lines=35> */
.L_x_32404:
        /* <DEDUP_REMOVED lines=51> */
.L_x_32411:
[----:B------:R-:W-:-:S04]  /*2b50*/  LOP3.LUT R0, R0, 0x80000000, RZ, 0xc0, !PT ;  /* 0x8000000000007812 */ /* 0x000fc800078ec0ff */
[----:B------:R-:W-:Y:S01]  /*2b60*/  LOP3.LUT R0, R0, 0x7f800000, RZ, 0xfc, !PT ;  /* 0x7f80000000007812 */ /* 0x000fe200078efcff */
[----:B------:R-:W-:Y:S06]  /*2b70*/  BRA `(.L_x_32412) ;  /* 0x0000000000047947 */ /* 0x000fec0003800000 */
.L_x_32410:
[----:B------:R-:W-:-:S07]  /*2b80*/  LEA R0, R29, R0, 0x17 ;  /* 0x000000001d007211 */ /* 0x000fce00078eb8ff */
.L_x_32412:
[----:B------:R-:W-:Y:S05]  /*2b90*/  BSYNC.RECONVERGENT B2 ;  /* 0x0000000000027941 */ /* 0x000fea0003800200 */
.L_x_32409:
[----:B------:R-:W-:Y:S05]  /*2ba0*/  BRA `(.L_x_32413) ;  /* 0x0000000000207947 */ /* 0x000fea0003800000 */
.L_x_32408:
[----:B------:R-:W-:-:S04]  /*2bb0*/  LOP3.LUT R0, R25, 0x80000000, R0, 0x48, !PT ;  /* 0x8000000019007812 */ /* 0x000fc800078e4800 */
[----:B------:R-:W-:Y:S01]  /*2bc0*/  LOP3.LUT R0, R0, 0x7f800000, RZ, 0xfc, !PT ;  /* 0x7f80000000007812 */ /* 0x000fe200078efcff */
[----:B------:R-:W-:Y:S06]  /*2bd0*/  BRA `(.L_x_32413) ;  /* 0x0000000000147947 */ /* 0x000fec0003800000 */
.L_x_32407:
[----:B------:R-:W-:Y:S01]  /*2be0*/  LOP3.LUT R0, R25, 0x80000000, R0, 0x48, !PT ;  /* 0x8000000019007812 */ /* 0x000fe200078e4800 */
[----:B------:R-:W-:Y:S06]  /*2bf0*/  BRA `(.L_x_32413) ;  /* 0x00000000000c7947 */ /* 0x000fec0003800000 */
.L_x_32406:
[----:B------:R-:W0:Y:S01]  /*2c00*/  MUFU.RSQ R0, -QNAN ;  /* 0xffc0000000007908 */ /* 0x000e220000001400 */
[----:B------:R-:W-:Y:S05]  /*2c10*/  BRA `(.L_x_32413) ;  /* 0x0000000000047947 */ /* 0x000fea0003800000 */
.L_x_32405:
[----:B------:R-:W-:-:S07]  /*2c20*/  FADD.FTZ R0, R0, R11 ;  /* 0x0000000b00007221 */ /* 0x000fce0000010000 */
.L_x_32413:
[----:B------:R-:W-:Y:S05]  /*2c30*/  BSYNC.RECONVERGENT B1 ;  /* 0x0000000000017941 */ /* 0x000fea0003800200 */
.L_x_32403:
[----:B------:R-:W-:Y:S01]  /*2c40*/  HFMA2 R13, -RZ, RZ, 0, 0 ;  /* 0x00000000ff0d7431 */ /* 0x000fe200000001ff */
[----:B------:R-:W-:-:S04]  /*2c50*/  MOV R12, R18 ;  /* 0x00000012000c7202 */ /* 0x000fc80000000f00 */
[----:B0-----:R-:W-:Y:S05]  /*2c60*/  RET.REL.NODEC R12 `(_Z15SoftmaxWarpImplI24ElementwiseScaleMaskLoadIffbE11DirectStoreIffEfLi1ELi10ELi32ELi1ELb0EL9Algorithm0EEvT_T0_ll) ;  /* 0xffffffd00ce47950 */ /* 0x001fea0003c3ffff */
.L_x_32414:
        /* <DEDUP_REMOVED lines=9> */
.L_x_37898:


//--------------------- .text._Z15SoftmaxWarpImplI24ElementwiseScaleMaskLoadIffbE11DirectStoreIffEfLi1ELi9ELi32ELi1ELb1EL9Algorithm0EEvT_T0_ll --------------------------
	.section	.text._Z15SoftmaxWarpImplI24ElementwiseScaleMaskLoadIffbE11DirectStoreIffEfLi1ELi9ELi32ELi1ELb1EL9Algorithm0EEvT_T0_ll,"ax",@progbits
	.align	128
        .global         _Z15SoftmaxWarpImplI24ElementwiseScaleMaskLoadIffbE11DirectStoreIffEfLi1ELi9ELi32ELi1ELb1EL9Algorithm0EEvT_T0_ll
        .type           _Z15SoftmaxWarpImplI24ElementwiseScaleMaskLoadIffbE11DirectStoreIffEfLi1ELi9ELi32ELi1ELb1EL9Algorithm0EEvT_T0_ll,@function
        .size           _Z15SoftmaxWarpImplI24ElementwiseScaleMaskLoadIffbE11DirectStoreIffEfLi1ELi9ELi32ELi1ELb1EL9Algorithm0EEvT_T0_ll,(.L_x_37899 - _Z15SoftmaxWarpImplI24ElementwiseScaleMaskLoadIffbE11DirectStoreIffEfLi1ELi9ELi32ELi1ELb1EL9Algorithm0EEvT_T0_ll)
        .other          _Z15SoftmaxWarpImplI24ElementwiseScaleMaskLoadIffbE11DirectStoreIffEfLi1ELi9ELi32ELi1ELb1EL9Algorithm0EEvT_T0_ll,@"STO_CUDA_ENTRY STV_DEFAULT"
_Z15SoftmaxWarpImplI24ElementwiseScaleMaskLoadIffbE11DirectStoreIffEfLi1ELi9ELi32ELi1ELb1EL9Algorithm0EEvT_T0_ll:
.text._Z15SoftmaxWarpImplI24ElementwiseScaleMaskLoadIffbE11DirectStoreIffEfLi1ELi9ELi32ELi1ELb1EL9Algorithm0EEvT_T0_ll:
        /* <DEDUP_REMOVED lines=26> */
.L_x_32415:
        /* <DEDUP_REMOVED lines=21> */
[----:B------:R-:W-:-:S07]  /*02f0*/  IADD3 R22, PT, PT, R20, 0xe0, RZ ;  /* 0x000000e014167810 */ /* 0x000fce0007ffe0ff */
.L_x_32436:
[----:B------:R-:W-:Y:S01]  /*0300*/  ISETP.GE.U32.AND P0, PT, R20, UR44, PT ;  /* 0x0000002c14007c0c */ /* 0x000fe2000bf06070 */
[----:B------:R-:W-:Y:S01]  /*0310*/  HFMA2 R3, -RZ, RZ, 0, 0 ;  /* 0x00000000ff037431 */ /* 0x000fe200000001ff */
[----:B------:R-:W-:Y:S01]  /*0320*/  ISETP.GE.U32.AND P4, PT, R28, UR44, PT ;  /* 0x0000002c1c007c0c */ /* 0x000fe2000bf86070 */
[----:B--2---:R-:W-:Y:S01]  /*0330*/  IMAD R5, R10, UR48, RZ ;  /* 0x000000300a057c24 */ /* 0x004fe2000f8e02ff */
[----:B------:R-:W-:Y:S02]  /*0340*/  ISETP.GE.AND.EX P0, PT, RZ, UR45, PT, P0 ;  /* 0x0000002dff007c0c */ /* 0x000fe4000bf06300 */
[----:B------:R-:W-:Y:S01]  /*0350*/  ISETP.GE.AND.EX P4, PT, RZ, UR45, PT, P4 ;  /* 0x0000002dff007c0c */ /* 0x000fe2000bf86340 */
[----:B------:R-:W-:Y:S01]  /*0360*/  IMAD R5, R18, UR49, R5 ;  /* 0x0000003112057c24 */ /* 0x000fe2000f8e0205 */
[----:B------:R-:W-:Y:S02]  /*0370*/  MOV R2, R20 ;  /* 0x0000001400027202 */ /* 0x000fe40000000f00 */
[----:B------:R-:W-:-:S03]  /*0380*/  ISETP.GE.U32.AND P5, PT, R27, UR44, PT ;  /* 0x0000002c1b007c0c */ /* 0x000fc6000bfa6070 */
[----:B------:R-:W-:Y:S01]  /*0390*/  IMAD.WIDE.U32 R6, R18, UR48, R2 ;  /* 0x0000003012067c25 */ /* 0x000fe2000f8e0002 */
[----:B------:R-:W-:-:S03]  /*03a0*/  ISETP.GE.AND.EX P5, PT, RZ, UR45, PT, P5 ;  /* 0x0000002dff007c0c */ /* 0x000fc6000bfa6350 */
[C---:B-1----:R-:W-:Y:S01]  /*03b0*/  @!P0 R2UR UR6, R16.reuse ;  /* 0x00000000100682ca */ /* 0x042fe200000e0000 */
[----:B------:R-:W-:Y:S01]  /*03c0*/  IMAD.IADD R5, R7, 0x1, R5 ;  /* 0x0000000107057824 */ /* 0x000fe200078e0205 */
[C---:B------:R-:W-:Y:S01]  /*03d0*/  @!P0 R2UR UR7, R17.reuse ;  /* 0x00000000110782ca */ /* 0x040fe200000e0000 */
        /* <DEDUP_REMOVED lines=8> */
[----:B------:R-:W-:Y:S02]  /*0460*/  @!P4 R2UR UR8, R16 ;  /* 0x000000001008c2ca */ /* 0x000fe400000e0000 */
[----:B------:R-:W-:Y:S01]  /*0470*/  @!P4 R2UR UR9, R17 ;  /* 0x000000001109c2ca */ /* 0x000fe200000e0000 */
[----:B------:R-:W2:Y:S01]  /*0480*/  @!P0 LDG.E.U8 R14, desc[UR6][R2.64] ;  /* 0x00000006020e8981 */ /* 0x000ea2000c1e1100 */
[----:B------:R-:W-:Y:S01]  /*0490*/  LEA R4, P1, R6, UR40, 0x2 ;  /* 0x0000002806047c11 */ /* 0x000fe2000f8210ff */
[----:B------:R-:W3:Y:S01]  /*04a0*/  @!P5 LDC R29, c[0x0][0x39c] ;  /* 0x0000e700ff1ddb82 */ /* 0x000ee20000000800 */
[----:B------:R-:W-:Y:S01]  /*04b0*/  @!P5 R2UR UR6, R16 ;  /* 0x000000001006d2ca */ /* 0x000fe200000e0000 */
[----:B------:R-:W4:Y:S01]  /*04c0*/  @!P4 LDG.E.U8 R7, desc[UR10][R2.64+0x20] ;  /* 0x0000200a0207c981 */ /* 0x000f22000c1e1100 */
[----:B------:R-:W-:-:S02]  /*04d0*/  LEA.HI.X R5, R6, UR41, R5, 0x2, P1 ;  /* 0x0000002906057c11 */ /* 0x000fc400088f1405 */
[----:B------:R-:W-:-:S03]  /*04e0*/  @!P5 R2UR UR7, R17 ;  /* 0x000000001107d2ca */ /* 0x000fc600000e0000 */
[----:B------:R-:W0:Y:S01]  /*04f0*/  @!P0 LDG.E R0, desc[UR4][R4.64] ;  /* 0x0000000404008981 */ /* 0x000e22000c1e1900 */
[----:B------:R-:W-:Y:S02]  /*0500*/  @!P5 R2UR UR4, R16 ;  /* 0x000000001004d2ca */ /* 0x000fe400000e0000 */
[----:B------:R-:W-:Y:S01]  /*0510*/  @!P5 R2UR UR5, R17 ;  /* 0x000000001105d2ca */ /* 0x000fe200000e0000 */
[----:B------:R-:W1:Y:S06]  /*0520*/  @!P4 LDG.E R6, desc[UR8][R4.64+0x80] ;  /* 0x000080080406c981 */ /* 0x000e6c000c1e1900 */
[----:B------:R-:W5:Y:S01]  /*0530*/  @!P5 LDG.E.U8 R9, desc[UR6][R2.64+0x40] ;  /* 0x000040060209d981 */ /* 0x000f62000c1e1100 */
[----:B------:R-:W-:-:S05]  /*0540*/  ISETP.GE.U32.AND P1, PT, R26, UR44, PT ;  /* 0x0000002c1a007c0c */ /* 0x000fca000bf26070 */
[----:B------:R-:W3:Y:S01]  /*0550*/  @!P5 LDG.E R8, desc[UR4][R4.64+0x100] ;  /* 0x000100040408d981 */ /* 0x000ee2000c1e1900 */
[----:B------:R-:W-:-:S13]  /*0560*/  ISETP.GE.AND.EX P1, PT, RZ, UR45, PT, P1 ;  /* 0x0000002dff007c0c */ /* 0x000fda000bf26310 */
[C---:B------:R-:W-:Y:S02]  /*0570*/  @!P1 R2UR UR6, R16.reuse ;  /* 0x00000000100692ca */ /* 0x040fe400000e0000 */
[C---:B------:R-:W-:Y:S02]  /*0580*/  @!P1 R2UR UR7, R17.reuse ;  /* 0x00000000110792ca */ /* 0x040fe400000e0000 */
[----:B------:R-:W-:Y:S02]  /*0590*/  @!P1 R2UR UR4, R16 ;  /* 0x00000000100492ca */ /* 0x000fe400000e0000 */
[----:B------:R-:W-:-:S09]  /*05a0*/  @!P1 R2UR UR5, R17 ;  /* 0x00000000110592ca */ /* 0x000fd200000e0000 */
[----:B------:R-:W3:Y:S04]  /*05b0*/  @!P1 LDG.E.U8 R12, desc[UR6][R2.64+0x60] ;  /* 0x00006006020c9981 */ /* 0x000ee8000c1e1100 */
[----:B------:R-:W3:Y:S01]  /*05c0*/  @!P1 LDG.E R11, desc[UR4][R4.64+0x180] ;  /* 0x00018004040b9981 */ /* 0x000ee2000c1e1900 */
[----:B------:R-:W-:-:S04]  /*05d0*/  ISETP.GE.U32.AND P3, PT, R25, UR44, PT ;  /* 0x0000002c19007c0c */ /* 0x000fc8000bf66070 */
[----:B------:R-:W-:-:S13]  /*05e0*/  ISETP.GE.AND.EX P3, PT, RZ, UR45, PT, P3 ;  /* 0x0000002dff007c0c */ /* 0x000fda000bf66330 */
[C---:B------:R-:W-:Y:S01]  /*05f0*/  @!P3 R2UR UR6, R16.reuse ;  /* 0x000000001006b2ca */ /* 0x040fe200000e0000 */
[----:B------:R-:W3:Y:S01]  /*0600*/  @!P3 LDC R32, c[0x0][0x39c] ;  /* 0x0000e700ff20bb82 */ /* 0x000ee20000000800 */
[C---:B------:R-:W-:Y:S02]  /*0610*/  @!P3 R2UR UR7, R17.reuse ;  /* 0x000000001107b2ca */ /* 0x040fe400000e0000 */
[----:B------:R-:W-:Y:S02]  /*0620*/  @!P3 R2UR UR4, R16 ;  /* 0x000000001004b2ca */ /* 0x000fe400000e0000 */
[----:B------:R-:W-:-:S09]  /*0630*/  @!P3 R2UR UR5, R17 ;  /* 0x000000001105b2ca */ /* 0x000fd200000e0000 */
[----:B------:R-:W3:Y:S01]  /*0640*/  @!P3 LDG.E.U8 R34, desc[UR6][R2.64+0x80] ;  /* 0x000080060222b981 */ /* 0x000ee2000c1e1100 */
[----:B------:R-:W-:Y:S02]  /*0650*/  MOV R33, 0xff800000 ;  /* 0xff80000000217802 */ /* 0x000fe40000000f00 */
[----:B--2---:R-:W-:Y:S02]  /*0660*/  ISETP.NE.OR P2, PT, R14, RZ, P0 ;  /* 0x000000ff0e00720c */ /* 0x004fe40000745670 */
[----:B----4-:R-:W-:Y:S02]  /*0670*/  ISETP.NE.OR P6, PT, R7, RZ, P4 ;  /* 0x000000ff0700720c */ /* 0x010fe400027c5670 */
[----:B------:R-:W2:Y:S01]  /*0680*/  @!P3 LDG.E R7, desc[UR4][R4.64+0x200] ;  /* 0x000200040407b981 */ /* 0x000ea2000c1e1900 */
[----:B0-----:R-:W-:Y:S01]  /*0690*/  @!P0 FMUL R0, R0, R13 ;  /* 0x0000000d00008220 */ /* 0x001fe20000400000 */
[----:B-1----:R-:W-:-:S07]  /*06a0*/  @!P4 FMUL R6, R6, R15 ;  /* 0x0000000f0606c220 */ /* 0x002fce0000400000 */
[----:B------:R-:W0:Y:S01]  /*06b0*/  @!P2 LDC R0, c[0x0][0x398] ;  /* 0x0000e600ff00ab82 */ /* 0x000e220000000800 */
[----:B-----5:R-:W-:-:S07]  /*06c0*/  ISETP.NE.OR P2, PT, R9, RZ, P5 ;  /* 0x000000ff0900720c */ /* 0x020fce0002f45670 */
[----:B------:R-:W1:Y:S01]  /*06d0*/  @!P6 LDC R6, c[0x0][0x398] ;  /* 0x0000e600ff06eb82 */ /* 0x000e620000000800 */
[----:B---3--:R-:W-:Y:S01]  /*06e0*/  @!P5 FMUL R8, R8, R29 ;  /* 0x0000001d0808d220 */ /* 0x008fe20000400000 */
[----:B------:R-:W-:-:S06]  /*06f0*/  MOV R13, 0xff800000 ;  /* 0xff800000000d7802 */ /* 0x000fcc0000000f00 */
[----:B------:R-:W3:Y:S01]  /*0700*/  @!P2 LDC R8, c[0x0][0x398] ;  /* 0x0000e600ff08ab82 */ /* 0x000ee20000000800 */
[----:B------:R-:W-:-:S04]  /*0710*/  ISETP.GE.U32.AND P2, PT, R24, UR44, PT ;  /* 0x0000002c18007c0c */ /* 0x000fc8000bf46070 */
[----:B------:R-:W-:Y:S02]  /*0720*/  ISETP.GE.AND.EX P2, PT, RZ, UR45, PT, P2 ;  /* 0x0000002dff007c0c */ /* 0x000fe4000bf46320 */
[----:B0-----:R-:W-:Y:S02]  /*0730*/  @!P0 FMNMX R13, R0, -INF , !PT ;  /* 0xff800000000d8809 */ /* 0x001fe40007800000 */
[----:B------:R-:W-:Y:S01]  /*0740*/  MOV R9, 0xff800000 ;  /* 0xff80000000097802 */ /* 0x000fe20000000f00 */
[----:B-1----:R-:W-:Y:S01]  /*0750*/  @!P4 IMAD.MOV.U32 R9, RZ, RZ, R6 ;  /* 0x000000ffff09c224 */ /* 0x002fe200078e0006 */
[----:B------:R-:W-:Y:S02]  /*0760*/  @!P4 FMNMX R13, R13, R6, !PT ;  /* 0x000000060d0dc209 */ /* 0x000fe40007800000 */
[----:B------:R-:W0:Y:S01]  /*0770*/  @!P1 LDC R6, c[0x0][0x39c] ;  /* 0x0000e700ff069b82 */ /* 0x000e220000000800 */
[----:B------:R-:W-:-:S04]  /*0780*/  ISETP.GE.U32.AND P4, PT, R23, UR44, PT ;  /* 0x0000002c17007c0c */ /* 0x000fc8000bf86070 */
[C---:B------:R-:W-:Y:S02]  /*0790*/  @!P2 R2UR UR6, R16.reuse ;  /* 0x000000001006a2ca */ /* 0x040fe400000e0000 */
[C---:B------:R-:W-:Y:S02]  /*07a0*/  @!P2 R2UR UR7, R17.reuse ;  /* 0x000000001107a2ca */ /* 0x040fe400000e0000 */
[----:B------:R-:W-:Y:S01]  /*07b0*/  ISETP.GE.AND.EX P4, PT, RZ, UR45, PT, P4 ;  /* 0x0000002dff007c0c */ /* 0x000fe2000bf86340 */
[----:B------:R-:W1:Y:S01]  /*07c0*/  @!P2 LDC R35, c[0x0][0x39c] ;  /* 0x0000e700ff23ab82 */ /* 0x000e620000000800 */
[----:B------:R-:W-:Y:S02]  /*07d0*/  @!P2 R2UR UR4, R16 ;  /* 0x000000001004a2ca */ /* 0x000fe400000e0000 */
[----:B------:R-:W-:Y:S02]  /*07e0*/  @!P2 R2UR UR5, R17 ;  /* 0x000000001105a2ca */ /* 0x000fe400000e0000 */
[----:B---3--:R-:W-:-:S02]  /*07f0*/  @!P5 MOV R33, R8 ;  /* 0x000000080021d202 */ /* 0x008fc40000000f00 */
[----:B------:R-:W-:Y:S02]  /*0800*/  @!P5 FMNMX R13, R13, R8, !PT ;  /* 0x000000080d0dd209 */ /* 0x000fe40007800000 */
[----:B------:R-:W-:Y:S02]  /*0810*/  ISETP.NE.OR P6, PT, R12, RZ, P1 ;  /* 0x000000ff0c00720c */ /* 0x000fe40000fc5670 */
[----:B------:R-:W-:Y:S01]  /*0820*/  ISETP.GE.U32.AND P5, PT, R22, UR44, PT ;  /* 0x0000002c16007c0c */ /* 0x000fe2000bfa6070 */
[----:B------:R-:W3:Y:S01]  /*0830*/  @!P2 LDG.E.U8 R12, desc[UR6][R2.64+0xa0] ;  /* 0x0000a006020ca981 */ /* 0x000ee2000c1e1100 */
[C---:B------:R-:W-:Y:S02]  /*0840*/  @!P4 R2UR UR6, R16.reuse ;  /* 0x000000001006c2ca */ /* 0x040fe400000e0000 */
[----:B------:R-:W-:Y:S01]  /*0850*/  @!P4 R2UR UR7, R17 ;  /* 0x000000001107c2ca */ /* 0x000fe200000e0000 */
[----:B0-----:R-:W-:Y:S01]  /*0860*/  @!P1 FMUL R6, R11, R6 ;  /* 0x000000060b069220 */ /* 0x001fe20000400000 */
[----:B------:R-:W-:Y:S01]  /*0870*/  ISETP.GE.AND.EX P5, PT, RZ, UR45, PT, P5 ;  /* 0x0000002dff007c0c */ /* 0x000fe2000bfa6350 */
[----:B------:R-:W1:Y:S01]  /*0880*/  @!P2 LDG.E R8, desc[UR4][R4.64+0x280] ;  /* 0x000280040408a981 */ /* 0x000e62000c1e1900 */
[----:B------:R-:W-:-:S02]  /*0890*/  @!P4 R2UR UR4, R16 ;  /* 0x000000001004c2ca */ /* 0x000fc400000e0000 */
[----:B------:R-:W-:Y:S01]  /*08a0*/  @!P4 R2UR UR5, R17 ;  /* 0x000000001105c2ca */ /* 0x000fe200000e0000 */
[----:B------:R-:W0:Y:S01]  /*08b0*/  @!P6 LDC R6, c[0x0][0x398] ;  /* 0x0000e600ff06eb82 */ /* 0x000e220000000800 */
[----:B------:R-:W-:-:S05]  /*08c0*/  ISETP.GE.U32.AND P6, PT, R21, UR44, PT ;  /* 0x0000002c15007c0c */ /* 0x000fca000bfc6070 */
[----:B------:R-:W4:Y:S01]  /*08d0*/  @!P4 LDG.E.U8 R14, desc[UR6][R2.64+0xc0] ;  /* 0x0000c006020ec981 */ /* 0x000f22000c1e1100 */
        /* <DEDUP_REMOVED lines=14> */
[----:B------:R-:W-:Y:S01]  /*09c0*/  IMAD.MOV.U32 R37, RZ, RZ, -0x800000 ;  /* 0xff800000ff257424 */ /* 0x000fe200078e00ff */
[-C--:B0-----:R-:W-:Y:S02]  /*09d0*/  @!P1 FMNMX R13, R13, R6.reuse, !PT ;  /* 0x000000060d0d9209 */ /* 0x081fe40007800000 */
[----:B------:R-:W-:Y:S02]  /*09e0*/  @!P1 MOV R37, R6 ;  /* 0x0000000600259202 */ /* 0x000fe40000000f00 */
[----:B------:R-:W-:Y:S01]  /*09f0*/  ISETP.NE.OR P1, PT, R34, RZ, P3 ;  /* 0x000000ff2200720c */ /* 0x000fe20001f25670 */
[----:B------:R-:W0:Y:S08]  /*0a00*/  @!P6 LDC R3, c[0x0][0x39c] ;  /* 0x0000e700ff03eb82 */ /* 0x000e300000000800 */
[----:B------:R-:W0:Y:S01]  /*0a10*/  @!P5 LDC R4, c[0x0][0x39c] ;  /* 0x0000e700ff04db82 */ /* 0x000e220000000800 */
[----:B------:R-:W-:Y:S01]  /*0a20*/  UMOV UR4, 0xffffffff ;  /* 0xffffffff00047882 */ /* 0x000fe20000000000 */
[----:B------:R-:W-:-:S02]  /*0a30*/  MOV R39, 0xff800000 ;  /* 0xff80000000277802 */ /* 0x000fc40000000f00 */
[----:B------:R-:W-:Y:S02]  /*0a40*/  MOV R5, 0xff800000 ;  /* 0xff80000000057802 */ /* 0x000fe40000000f00 */
[----:B------:R-:W-:Y:S01]  /*0a50*/  @!P0 MOV R39, R0 ;  /* 0x0000000000278202 */ /* 0x000fe20000000f00 */
[----:B--2---:R-:W-:Y:S02]  /*0a60*/  @!P3 FMUL R6, R7, R32 ;  /* 0x000000200706b220 */ /* 0x004fe40000400000 */
[----:B------:R-:W5:Y:S08]  /*0a70*/  @!P4 LDC R32, c[0x0][0x39c] ;  /* 0x0000e700ff20cb82 */ /* 0x000f700000000800 */
[----:B------:R-:W2:Y:S01]  /*0a80*/  @!P1 LDC R6, c[0x0][0x398] ;  /* 0x0000e600ff069b82 */ /* 0x000ea20000000800 */
[----:B---3--:R-:W-:Y:S01]  /*0a90*/  ISETP.NE.OR P1, PT, R12, RZ, P2 ;  /* 0x000000ff0c00720c */ /* 0x008fe20001725670 */
[----:B-1----:R-:W-:-:S12]  /*0aa0*/  @!P2 FMUL R8, R8, R35 ;  /* 0x000000230808a220 */ /* 0x002fd80000400000 */
[----:B------:R-:W1:Y:S01]  /*0ab0*/  @!P1 LDC R8, c[0x0][0x398] ;  /* 0x0000e600ff089b82 */ /* 0x000e620000000800 */
[----:B----4-:R-:W-:Y:S01]  /*0ac0*/  ISETP.NE.OR P1, PT, R14, RZ, P4 ;  /* 0x000000ff0e00720c */ /* 0x010fe20002725670 */
[----:B-----5:R-:W-:-:S12]  /*0ad0*/  @!P4 FMUL R2, R11, R32 ;  /* 0x000000200b02c220 */ /* 0x020fd80000400000 */
[----:B------:R-:W3:Y:S01]  /*0ae0*/  @!P1 LDC R2, c[0x0][0x398] ;  /* 0x0000e600ff029b82 */ /* 0x000ee20000000800 */
[----:B------:R-:W-:Y:S01]  /*0af0*/  ISETP.NE.OR P1, PT, R29, RZ, P5 ;  /* 0x000000ff1d00720c */ /* 0x000fe20002f25670 */
[----:B0-----:R-:W-:-:S12]  /*0b00*/  @!P5 FMUL R4, R15, R4 ;  /* 0x000000040f04d220 */ /* 0x001fd80000400000 */
[----:B------:R-:W0:Y:S01]  /*0b10*/  @!P1 LDC R4, c[0x0][0x398] ;  /* 0x0000e600ff049b82 */ /* 0x000e220000000800 */
[----:B------:R-:W-:Y:S01]  /*0b20*/  ISETP.NE.OR P1, PT, R31, RZ, P6 ;  /* 0x000000ff1f00720c */ /* 0x000fe20003725670 */
[----:B------:R-:W-:Y:S01]  /*0b30*/  @!P6 FMUL R30, R30, R3 ;  /* 0x000000031e1ee220 */ /* 0x000fe20000400000 */
[----:B--2---:R-:W-:-:S11]  /*0b40*/  @!P3 FMNMX R13, R13, R6, !PT ;  /* 0x000000060d0db209 */ /* 0x004fd60007800000 */
[----:B------:R-:W2:Y:S01]  /*0b50*/  @!P1 LDC R30, c[0x0][0x398] ;  /* 0x0000e600ff1e9b82 */ /* 0x000ea20000000800 */
[----:B-1----:R-:W-:-:S04]  /*0b60*/  @!P2 FMNMX R13, R13, R8, !PT ;  /* 0x000000080d0da209 */ /* 0x002fc80007800000 */
[----:B---3--:R-:W-:Y:S01]  /*0b70*/  @!P4 FMNMX R13, R13, R2, !PT ;  /* 0x000000020d0dc209 */ /* 0x008fe20007800000 */
[----:B------:R-:W-:-:S03]  /*0b80*/  IMAD.MOV.U32 R35, RZ, RZ, -0x800000 ;  /* 0xff800000ff237424 */ /* 0x000fc600078e00ff */
[----:B0-----:R-:W-:Y:S01]  /*0b90*/  @!P5 FMNMX R13, R13, R4, !PT ;  /* 0x000000040d0dd209 */ /* 0x001fe20007800000 */
[----:B------:R-:W-:Y:S01]  /*0ba0*/  IMAD.MOV.U32 R29, RZ, RZ, -0x800000 ;  /* 0xff800000ff1d7424 */ /* 0x000fe200078e00ff */
[----:B------:R-:W-:Y:S01]  /*0bb0*/  MOV R31, 0xff800000 ;  /* 0xff800000001f7802 */ /* 0x000fe20000000f00 */
[----:B------:R-:W-:Y:S01]  /*0bc0*/  @!P3 IMAD.MOV.U32 R35, RZ, RZ, R6 ;  /* 0x000000ffff23b224 */ /* 0x000fe200078e0006 */
[----:B------:R-:W-:Y:S01]  /*0bd0*/  MOV R7, 0xff800000 ;  /* 0xff80000000077802 */ /* 0x000fe20000000f00 */
[----:B------:R-:W-:Y:S01]  /*0be0*/  @!P5 IMAD.MOV.U32 R29, RZ, RZ, R4 ;  /* 0x000000ffff1dd224 */ /* 0x000fe200078e0004 */
[----:B------:R-:W-:Y:S02]  /*0bf0*/  @!P2 MOV R31, R8 ;  /* 0x00000008001fa202 */ /* 0x000fe40000000f00 */
[----:B------:R-:W-:Y:S02]  /*0c00*/  @!P4 MOV R7, R2 ;  /* 0x000000020007c202 */ /* 0x000fe40000000f00 */
[----:B--2---:R-:W-:-:S02]  /*0c10*/  @!P6 MOV R5, R30 ;  /* 0x0000001e0005e202 */ /* 0x004fc40000000f00 */
        /* <DEDUP_REMOVED lines=27> */
[----:B------:R-:W-:Y:S01]  /*0dd0*/  FADD R30, R4, -12583039 ;  /* 0xcb40007f041e7421 */ /* 0x000fe20000000000 */
[----:B------:R-:W-:-:S02]  /*0de0*/  SHF.L.U32 R0, R0, 0x17, RZ ;  /* 0x0000001700007819 */ /* 0x000fc400000006ff */
[----:B------:R-:W-:Y:S01]  /*0df0*/  FFMA R12, R39, 1.4426950216293334961, -R2 ;  /* 0x3fb8aa3b270c7823 */ /* 0x000fe20000000802 */
[----:B------:R-:W-:Y:S01]  /*0e00*/  FFMA.RM R2, R3, R8, 12582913 ;  /* 0x4b40000103027423 */ /* 0x000fe20000004008 */
[----:B------:R-:W-:Y:S01]  /*0e10*/  FFMA.SAT R3, R37, R6, 0.5 ;  /* 0x3f00000025037423 */ /* 0x000fe20000002006 */
[----:B------:R-:W-:Y:S01]  /*0e20*/  FFMA R30, R11, 1.4426950216293334961, -R30 ;  /* 0x3fb8aa3b0b1e7823 */ /* 0x000fe2000000081e */
[----:B------:R-:W-:Y:S01]  /*0e30*/  FFMA R9, R39, 1.925963033500011079e-08, R12 ;  /* 0x32a5706027097823 */ /* 0x000fe2000000000c */
[----:B------:R-:W-:Y:S01]  /*0e40*/  FADD R12, R2, -12583039 ;  /* 0xcb40007f020c7421 */ /* 0x000fe20000000000 */
[----:B------:R-:W-:Y:S01]  /*0e50*/  FFMA.RM R3, R3, R8, 12582913 ;  /* 0x4b40000103037423 */ /* 0x000fe20000004008 */
[----:B------:R-:W-:Y:S01]  /*0e60*/  FFMA R15, R11, 1.925963033500011079e-08, R30 ;  /* 0x32a570600b0f7823 */ /* 0x000fe2000000001e */
[----:B------:R-:W-:Y:S01]  /*0e70*/  FFMA.SAT R11, R35, R6, 0.5 ;  /* 0x3f000000230b7423 */ /* 0x000fe20000002006 */
[----:B------:R-:W-:Y:S01]  /*0e80*/  FFMA R12, R33, 1.4426950216293334961, -R12 ;  /* 0x3fb8aa3b210c7823 */ /* 0x000fe2000000080c */
[----:B------:R-:W-:Y:S01]  /*0e90*/  FADD R30, R3, -12583039 ;  /* 0xcb40007f031e7421 */ /* 0x000fe20000000000 */
[C---:B------:R-:W-:Y:S01]  /*0ea0*/  FADD R39, -R14.reuse, R29 ;  /* 0x0000001d0e277221 */ /* 0x040fe20000000100 */
[----:B------:R-:W0:Y:S01]  /*0eb0*/  MUFU.EX2 R9, R9 ;  /* 0x0000000900097308 */ /* 0x000e220000000800 */
[----:B------:R-:W-:Y:S01]  /*0ec0*/  FFMA R12, R33, 1.925963033500011079e-08, R12 ;  /* 0x32a57060210c7823 */ /* 0x000fe2000000000c */
[----:B------:R-:W-:Y:S01]  /*0ed0*/  FADD R33, -R14, R7 ;  /* 0x000000070e217221 */ /* 0x000fe20000000100 */
[----:B------:R-:W-:Y:S01]  /*0ee0*/  FFMA R30, R37, 1.4426950216293334961, -R30 ;  /* 0x3fb8aa3b251e7823 */ /* 0x000fe2000000081e */
[----:B------:R-:W-:Y:S01]  /*0ef0*/  FFMA.RM R7, R11, R8, 12582913 ;  /* 0x4b4000010b077423 */ /* 0x000fe20000004008 */
[-C--:B------:R-:W-:Y:S01]  /*0f00*/  FFMA.SAT R11, R31, R6.reuse, 0.5 ;  /* 0x3f0000001f0b7423 */ /* 0x080fe20000002006 */
[----:B------:R-:W-:Y:S01]  /*0f10*/  FFMA.SAT R5, R33, R6, 0.5 ;  /* 0x3f00000021057423 */ /* 0x000fe20000002006 */
[----:B------:R-:W-:Y:S01]  /*0f20*/  FFMA R14, R37, 1.925963033500011079e-08, R30 ;  /* 0x32a57060250e7823 */ /* 0x000fe2000000001e */
[----:B------:R-:W-:Y:S01]  /*0f30*/  FADD R30, R7, -12583039 ;  /* 0xcb40007f071e7421 */ /* 0x000fe20000000000 */
[----:B------:R-:W1:Y:S01]  /*0f40*/  MUFU.EX2 R15, R15 ;  /* 0x0000000f000f7308 */ /* 0x000e620000000800 */
[----:B------:R-:W-:Y:S01]  /*0f50*/  FFMA.RM R11, R11, R8, 12582913 ;  /* 0x4b4000010b0b7423 */ /* 0x000fe20000004008 */
[----:B------:R-:W-:Y:S01]  /*0f60*/  FFMA.SAT R37, R13, R6, 0.5 ;  /* 0x3f0000000d257423 */ /* 0x000fe20000002006 */
[----:B------:R-:W-:Y:S01]  /*0f70*/  FFMA R30, R35, 1.4426950216293334961, -R30 ;  /* 0x3fb8aa3b231e7823 */ /* 0x000fe2000000081e */
[----:B------:R-:W-:Y:S01]  /*0f80*/  SHF.L.U32 R4, R4, 0x17, RZ ;  /* 0x0000001704047819 */ /* 0x000fe200000006ff */
[----:B------:R-:W-:Y:S01]  /*0f90*/  FADD R32, R11, -12583039 ;  /* 0xcb40007f0b207421 */ /* 0x000fe20000000000 */
[----:B------:R-:W-:-:S02]  /*0fa0*/  IMAD.SHL.U32 R2, R2, 0x800000, RZ ;  /* 0x0080000002027824 */ /* 0x000fc400078e00ff */
[----:B------:R-:W-:Y:S01]  /*0fb0*/  FFMA R30, R35, 1.925963033500011079e-08, R30 ;  /* 0x32a57060231e7823 */ /* 0x000fe2000000001e */
[----:B------:R2:W3:Y:S01]  /*0fc0*/  MUFU.EX2 R29, R12 ;  /* 0x0000000c001d7308 */ /* 0x0004e20000000800 */
[----:B------:R-:W-:Y:S01]  /*0fd0*/  FFMA.SAT R35, R39, R6, 0.5 ;  /* 0x3f00000027237423 */ /* 0x000fe20000002006 */
[----:B------:R-:W-:Y:S01]  /*0fe0*/  FFMA R32, R31, 1.4426950216293334961, -R32 ;  /* 0x3fb8aa3b1f207823 */ /* 0x000fe20000000820 */
[-C--:B------:R-:W-:Y:S01]  /*0ff0*/  FFMA.RM R6, R5, R8.reuse, 12582913 ;  /* 0x4b40000105067423 */ /* 0x080fe20000004008 */
[----:B0-----:R-:W-:Y:S01]  /*1000*/  FMUL R5, R0, R9 ;  /* 0x0000000900057220 */ /* 0x001fe20000400000 */
[----:B------:R-:W-:Y:S01]  /*1010*/  SHF.L.U32 R3, R3, 0x17, RZ ;  /* 0x0000001703037819 */ /* 0x000fe200000006ff */
[----:B------:R-:W-:Y:S01]  /*1020*/  FFMA R31, R31, 1.925963033500011079e-08, R32 ;  /* 0x32a570601f1f7823 */ /* 0x000fe20000000020 */
[----:B------:R-:W-:Y:S01]  /*1030*/  FADD R32, R6, -12583039 ;  /* 0xcb40007f06207421 */ /* 0x000fe20000000000 */
[----:B------:R-:W0:Y:S01]  /*1040*/  MUFU.EX2 R14, R14 ;  /* 0x0000000e000e7308 */ /* 0x000e220000000800 */
[-C--:B--2---:R-:W-:Y:S01]  /*1050*/  FFMA.RM R12, R35, R8.reuse, 12582913 ;  /* 0x4b400001230c7423 */ /* 0x084fe20000004008 */
[----:B------:R-:W-:Y:S01]  /*1060*/  FFMA.RM R8, R37, R8, 12582913 ;  /* 0x4b40000125087423 */ /* 0x000fe20000004008 */
[C---:B------:R-:W-:Y:S01]  /*1070*/  FFMA R32, R33.reuse, 1.4426950216293334961, -R32 ;  /* 0x3fb8aa3b21207823 */ /* 0x040fe20000000820 */
[----:B-1----:R-:W-:Y:S01]  /*1080*/  FMUL R0, R4, R15 ;  /* 0x0000000f04007220 */ /* 0x002fe20000400000 */
[----:B------:R-:W-:Y:S01]  /*1090*/  FADD R34, R12, -12583039 ;  /* 0xcb40007f0c227421 */ /* 0x000fe20000000000 */
[----:B------:R-:W-:Y:S01]  /*10a0*/  FADD R4, R8, -12583039 ;  /* 0xcb40007f08047421 */ /* 0x000fe20000000000 */
[----:B------:R-:W-:Y:S01]  /*10b0*/  FFMA R32, R33, 1.925963033500011079e-08, R32 ;  /* 0x32a5706021207823 */ /* 0x000fe20000000020 */
[----:B------:R-:W1:Y:S01]  /*10c0*/  MUFU.EX2 R30, R30 ;  /* 0x0000001e001e7308 */ /* 0x000e620000000800 */
[----:B------:R-:W-:Y:S01]  /*10d0*/  FFMA R34, R39, 1.4426950216293334961, -R34 ;  /* 0x3fb8aa3b27227823 */ /* 0x000fe20000000822 */
[----:B---3--:R-:W-:Y:S01]  /*10e0*/  FMUL R2, R2, R29 ;  /* 0x0000001d02027220 */ /* 0x008fe20000400000 */
[----:B------:R-:W-:Y:S01]  /*10f0*/  FADD R29, RZ, R5 ;  /* 0x00000005ff1d7221 */ /* 0x000fe20000000000 */
[----:B------:R-:W-:Y:S01]  /*1100*/  FFMA R4, R13, 1.4426950216293334961, -R4 ;  /* 0x3fb8aa3b0d047823 */ /* 0x000fe20000000804 */
[----:B------:R-:W-:Y:S01]  /*1110*/  FFMA R34, R39, 1.925963033500011079e-08, R34 ;  /* 0x32a5706027227823 */ /* 0x000fe20000000022 */
[----:B------:R-:W-:Y:S01]  /*1120*/  SHF.L.U32 R7, R7, 0x17, RZ ;  /* 0x0000001707077819 */ /* 0x000fe200000006ff */
[----:B------:R-:W-:Y:S01]  /*1130*/  FADD R29, R29, R0 ;  /* 0x000000001d1d7221 */ /* 0x000fe20000000000 */
[----:B------:R-:W2:Y:S01]  /*1140*/  MUFU.EX2 R31, R31 ;  /* 0x0000001f001f7308 */ /* 0x000ea20000000800 */
[----:B------:R-:W-:Y:S01]  /*1150*/  FFMA R13, R13, 1.925963033500011079e-08, R4 ;  /* 0x32a570600d0d7823 */ /* 0x000fe20000000004 */
[----:B0-----:R-:W-:Y:S01]  /*1160*/  FMUL R3, R3, R14 ;  /* 0x0000000e03037220 */ /* 0x001fe20000400000 */
[----:B------:R-:W-:Y:S01]  /*1170*/  FADD R14, R29, R2 ;  /* 0x000000021d0e7221 */ /* 0x000fe20000000000 */
[----:B------:R-:W-:-:S04]  /*1180*/  IMAD.SHL.U32 R8, R8, 0x800000, RZ ;  /* 0x0080000008087824 */ /* 0x000fc800078e00ff */
[----:B------:R0:W3:Y:S01]  /*1190*/  MUFU.EX2 R9, R32 ;  /* 0x0000002000097308 */ /* 0x0000e20000000800 */
[----:B-1----:R-:W-:Y:S01]  /*11a0*/  FMUL R4, R7, R30 ;  /* 0x0000001e07047220 */ /* 0x002fe20000400000 */
[----:B------:R-:W-:Y:S01]  /*11b0*/  FADD R7, R14, R3 ;  /* 0x000000030e077221 */ /* 0x000fe20000000000 */
[----:B------:R-:W-:Y:S02]  /*11c0*/  SHF.L.U32 R14, R6, 0x17, RZ ;  /* 0x00000017060e7819 */ /* 0x000fe400000006ff */
[----:B------:R-:W-:-:S03]  /*11d0*/  SHF.L.U32 R30, R12, 0x17, RZ ;  /* 0x000000170c1e7819 */ /* 0x000fc600000006ff */
[----:B------:R-:W1:Y:S01]  /*11e0*/  MUFU.EX2 R15, R34 ;  /* 0x00000022000f7308 */ /* 0x000e620000000800 */
[----:B0-----:R-:W-:Y:S02]  /*11f0*/  IMAD.SHL.U32 R32, R11, 0x800000, RZ ;  /* 0x008000000b207824 */ /* 0x001fe400078e00ff */
[----:B------:R-:W-:Y:S02]  /*1200*/  FADD R11, R7, R4 ;  /* 0x00000004070b7221 */ /* 0x000fe40000000000 */
[----:B--2---:R-:W-:-:S03]  /*1210*/  FMUL R6, R32, R31 ;  /* 0x0000001f20067220 */ /* 0x004fc60000400000 */
[----:B------:R-:W0:Y:S01]  /*1220*/  MUFU.EX2 R13, R13 ;  /* 0x0000000d000d7308 */ /* 0x000e220000000800 */
[----:B---3--:R-:W-:Y:S01]  /*1230*/  FMUL R7, R14, R9 ;  /* 0x000000090e077220 */ /* 0x008fe20000400000 */
[----:B------:R-:W-:-:S04]  /*1240*/  FADD R12, R11, R6 ;  /* 0x000000060b0c7221 */ /* 0x000fc80000000000 */
[----:B------:R-:W-:Y:S01]  /*1250*/  FADD R12, R12, R7 ;  /* 0x000000070c0c7221 */ /* 0x000fe20000000000 */
[----:B-1----:R-:W-:Y:S01]  /*1260*/  FMUL R9, R30, R15 ;  /* 0x0000000f1e097220 */ /* 0x002fe20000400000 */
        /* <DEDUP_REMOVED lines=12> */
.L_x_32448:
        /* <DEDUP_REMOVED lines=12> */
[----:B0-----:R-:W-:Y:S05]  /*13f0*/  CALL.REL.NOINC `($__internal_522_$__cuda_sm3x_div_rn_noftz_f32_slowpath) ;  /* 0x0000001400447944 */ /* 0x001fea0003c00000 */
[----:B------:R-:W-:-:S07]  /*1400*/  MOV R11, R5 ;  /* 0x00000005000b7202 */ /* 0x000fce0000000f00 */
.L_x_32419:
[----:B------:R-:W-:Y:S05]  /*1410*/  BSYNC.RECONVERGENT B1 ;  /* 0x0000000000017941 */ /* 0x000fea0003800200 */
.L_x_32418:
        /* <DEDUP_REMOVED lines=12> */
[----:B0-----:R-:W-:Y:S05]  /*14e0*/  CALL.REL.NOINC `($__internal_522_$__cuda_sm3x_div_rn_noftz_f32_slowpath) ;  /* 0x0000001400087944 */ /* 0x001fea0003c00000 */
[----:B------:R-:W-:-:S07]  /*14f0*/  MOV R15, R5 ;  /* 0x00000005000f7202 */ /* 0x000fce0000000f00 */
.L_x_32421:
[----:B------:R-:W-:Y:S05]  /*1500*/  BSYNC.RECONVERGENT B1 ;  /* 0x0000000000017941 */ /* 0x000fea0003800200 */
.L_x_32420:
        /* <DEDUP_REMOVED lines=14> */
.L_x_32423:
[----:B------:R-:W-:Y:S05]  /*15f0*/  BSYNC.RECONVERGENT B1 ;  /* 0x0000000000017941 */ /* 0x000fea0003800200 */
.L_x_32422:
        /* <DEDUP_REMOVED lines=14> */
.L_x_32425:
[----:B------:R-:W-:Y:S05]  /*16e0*/  BSYNC.RECONVERGENT B1 ;  /* 0x0000000000017941 */ /* 0x000fea0003800200 */
.L_x_32424:
        /* <DEDUP_REMOVED lines=14> */
.L_x_32427:
[----:B------:R-:W-:Y:S05]  /*17d0*/  BSYNC.RECONVERGENT B1 ;  /* 0x0000000000017941 */ /* 0x000fea0003800200 */
.L_x_32426:
        /* <DEDUP_REMOVED lines=14> */
.L_x_32429:
[----:B------:R-:W-:Y:S05]  /*18c0*/  BSYNC.RECONVERGENT B1 ;  /* 0x0000000000017941 */ /* 0x000fea0003800200 */
.L_x_32428:
        /* <DEDUP_REMOVED lines=14> */
.L_x_32431:
[----:B------:R-:W-:Y:S05]  /*19b0*/  BSYNC.RECONVERGENT B1 ;  /* 0x0000000000017941 */ /* 0x000fea0003800200 */
.L_x_32430:
        /* <DEDUP_REMOVED lines=14> */
.L_x_32433:
[----:B------:R-:W-:Y:S05]  /*1aa0*/  BSYNC.RECONVERGENT B1 ;  /* 0x0000000000017941 */ /* 0x000fea0003800200 */
.L_x_32432:
        /* <DEDUP_REMOVED lines=14> */
.L_x_32435:
[----:B------:R-:W-:Y:S05]  /*1b90*/  BSYNC.RECONVERGENT B1 ;  /* 0x0000000000017941 */ /* 0x000fea0003800200 */
.L_x_32434:
        /* <DEDUP_REMOVED lines=22> */
[----:B------:R-:W-:-:S02]  /*1d00*/  ISETP.GE.AND.EX P5, PT, RZ, UR45, PT, P5 ;  /* 0x0000002dff007c0c */ /* 0x000fc4000bfa6350 */
        /* <DEDUP_REMOVED lines=14> */
[----:B------:R-:W-:-:S02]  /*1df0*/  IADD3 R18, P0, PT, R19, R18, RZ ;  /* 0x0000001213127210 */ /* 0x000fc40007f1e0ff */
[----:B------:R-:W-:Y:S02]  /*1e00*/  @!P1 R2UR UR10, R16 ;  /* 0x00000000100a92ca */ /* 0x000fe400000e0000 */
[----:B------:R-:W-:Y:S02]  /*1e10*/  LEA.HI.X.SX32 R10, R19, R10, 0x1, P0 ;  /* 0x0000000a130a7211 */ /* 0x000fe400000f0eff */
[----:B------:R-:W-:Y:S01]  /*1e20*/  ISETP.GE.U32.AND P0, PT, R18, UR46, PT ;  /* 0x0000002e12007c0c */ /* 0x000fe2000bf06070 */
[----:B------:R2:W-:Y:S01]  /*1e30*/  @!P5 STG.E desc[UR4][R4.64+0x100], R29 ;  /* 0x0001001d0400d986 */ /* 0x0005e2000c101904 */
[C---:B------:R-:W-:Y:S02]  /*1e40*/  @!P1 R2UR UR11, R17.reuse ;  /* 0x00000000110b92ca */ /* 0x040fe400000e0000 */
[----:B------:R-:W-:Y:S01]  /*1e50*/  @!P2 R2UR UR12, R16 ;  /* 0x00000000100ca2ca */ /* 0x000fe200000e0000 */
[----:B------:R2:W-:Y:S01]  /*1e60*/  @!P6 STG.E desc[UR6][R4.64+0x180], R31 ;  /* 0x0001801f0400e986 */ /* 0x0005e2000c101906 */
        /* <DEDUP_REMOVED lines=12> */
.L_x_32416:
[----:B------:R-:W-:Y:S05]  /*1f30*/  EXIT ;  /* 0x000000000000794d */ /* 0x000fea0003800000 */
.L_x_32417:
[----:B------:R-:W-:Y:S01]  /*1f40*/  BSSY B1, `(.L_x_32437) ;  /* 0x0000007000017945 */ /* 0x000fe20003800000 */
[----:B------:R-:W-:Y:S01]  /*1f50*/  IMAD.MOV.U32 R12, RZ, RZ, 0x10 ;  /* 0x00000010ff0c7424 */ /* 0x000fe200078e00ff */
[----:B------:R-:W-:Y:S02]  /*1f60*/  MOV R11, 0x1f ;  /* 0x0000001f000b7802 */ /* 0x000fe40000000f00 */
[----:B------:R-:W-:-:S07]  /*1f70*/  MOV R15, 0xffffffff ;  /* 0xffffffff000f7802 */ /* 0x000fce0000000f00 */
[----:B------:R-:W-:Y:S05]  /*1f80*/  WARPSYNC.COLLECTIVE R15, `(.L_x_32438) ;  /* 0x000000000f087348 */ /* 0x000fea0003c00000 */
[----:B------:R0:W1:Y:S02]  /*1f90*/  SHFL.BFLY P6, R14, R13, R12, R11 ;  /* 0x0c00000c0d0e7389 */ /* 0x00006400000c000b */
[----:B01----:R-:W-:Y:S05]  /*1fa0*/  ENDCOLLECTIVE ;  /* 0x000000000000791b */ /* 0x003fea0003800000 */
.L_x_32438:
[----:B------:R-:W-:Y:S05]  /*1fb0*/  BSYNC B1 ;  /* 0x0000000000017941 */ /* 0x000fea0003800000 */
.L_x_32437:
[----:B------:R-:W-:Y:S01]  /*1fc0*/  FMNMX R13, R14, R13, !PT ;  /* 0x0000000d0e0d7209 */ /* 0x000fe20007800000 */
[----:B------:R-:W-:Y:S01]  /*1fd0*/  IMAD.MOV.U32 R12, RZ, RZ, 0x8 ;  /* 0x00000008ff0c7424 */ /* 0x000fe200078e00ff */
[----:B------:R-:W-:Y:S02]  /*1fe0*/  MOV R11, 0x1f ;  /* 0x0000001f000b7802 */ /* 0x000fe40000000f00 */
[----:B------:R-:W-:-:S07]  /*1ff0*/  MOV R15, 0xffffffff ;  /* 0xffffffff000f7802 */ /* 0x000fce0000000f00 */
[----:B------:R-:W-:Y:S05]  /*2000*/  WARPSYNC.COLLECTIVE R15, `(.L_x_32439) ;  /* 0x000000000f087348 */ /* 0x000fea0003c00000 */
[----:B------:R0:W1:Y:S02]  /*2010*/  SHFL.BFLY P6, R14, R13, R12, R11 ;  /* 0x0c00000c0d0e7389 */ /* 0x00006400000c000b */
[----:B01----:R-:W-:Y:S05]  /*2020*/  ENDCOLLECTIVE ;  /* 0x000000000000791b */ /* 0x003fea0003800000 */
.L_x_32439:
[----:B------:R-:W-:Y:S01]  /*2030*/  HFMA2 R12, -RZ, RZ, 0, 2.384185791015625e-07 ;  /* 0x00000004ff0c7431 */ /* 0x000fe200000001ff */
[----:B------:R-:W-:-:S05]  /*2040*/  FMNMX R0, R13, R14, !PT ;  /* 0x0000000e0d007209 */ /* 0x000fca0007800000 */
[----:B------:R-:W-:-:S07]  /*2050*/  IMAD.MOV.U32 R13, RZ, RZ, R0 ;  /* 0x000000ffff0d7224 */ /* 0x000fce00078e0000 */
[----:B------:R-:W-:Y:S05]  /*2060*/  WARPSYNC.COLLECTIVE R15, `(.L_x_32440) ;  /* 0x000000000f087348 */ /* 0x000fea0003c00000 */
[----:B------:R0:W1:Y:S02]  /*2070*/  SHFL.BFLY P6, R14, R13, R12, R11 ;  /* 0x0c00000c0d0e7389 */ /* 0x00006400000c000b */
[----:B01----:R-:W-:Y:S05]  /*2080*/  ENDCOLLECTIVE ;  /* 0x000000000000791b */ /* 0x003fea0003800000 */
.L_x_32440:
[----:B------:R-:W-:Y:S01]  /*2090*/  IMAD.MOV.U32 R12, RZ, RZ, 0x2 ;  /* 0x00000002ff0c7424 */ /* 0x000fe200078e00ff */
[----:B------:R-:W-:-:S04]  /*20a0*/  FMNMX R2, R0, R14, !PT ;  /* 0x0000000e00027209 */ /* 0x000fc80007800000 */
[----:B------:R-:W-:-:S07]  /*20b0*/  MOV R13, R2 ;  /* 0x00000002000d7202 */ /* 0x000fce0000000f00 */
[----:B------:R-:W-:Y:S05]  /*20c0*/  WARPSYNC.COLLECTIVE R15, `(.L_x_32441) ;  /* 0x000000000f087348 */ /* 0x000fea0003c00000 */
[----:B------:R0:W1:Y:S02]  /*20d0*/  SHFL.BFLY P6, R14, R13, R12, R11 ;  /* 0x0c00000c0d0e7389 */ /* 0x00006400000c000b */
[----:B01----:R-:W-:Y:S05]  /*20e0*/  ENDCOLLECTIVE ;  /* 0x000000000000791b */ /* 0x003fea0003800000 */
.L_x_32441:
[----:B------:R-:W-:Y:S01]  /*20f0*/  HFMA2 R12, -RZ, RZ, 0, 5.9604644775390625e-08 ;  /* 0x00000001ff0c7431 */ /* 0x000fe200000001ff */
[----:B------:R-:W-:-:S04]  /*2100*/  FMNMX R3, R2, R14, !PT ;  /* 0x0000000e02037209 */ /* 0x000fc80007800000 */
[----:B------:R-:W-:-:S07]  /*2110*/  MOV R13, R3 ;  /* 0x00000003000d7202 */ /* 0x000fce0000000f00 */
[----:B------:R-:W-:Y:S05]  /*2120*/  WARPSYNC.COLLECTIVE R15, `(.L_x_32442) ;  /* 0x000000000f087348 */ /* 0x000fea0003c00000 */
[----:B------:R0:W1:Y:S02]  /*2130*/  SHFL.BFLY P6, R14, R13, R12, R11 ;  /* 0x0c00000c0d0e7389 */ /* 0x00006400000c000b */
[----:B01----:R-:W-:Y:S05]  /*2140*/  ENDCOLLECTIVE ;  /* 0x000000000000791b */ /* 0x003fea0003800000 */
.L_x_32442:
        /* <DEDUP_REMOVED lines=60> */
[----:B------:R-:W-:Y:S01]  /*2510*/  FFMA.SAT R13, R14, R11, 0.5 ;  /* 0x3f0000000e0d7423 */ /* 0x000fe2000000200b */
[----:B------:R-:W0:Y:S01]  /*2520*/  MUFU.EX2 R15, R15 ;  /* 0x0000000f000f7308 */ /* 0x000e220000000800 */
[----:B------:R-:W-:-:S04]  /*2530*/  FADD R30, R9, -12583039 ;  /* 0xcb40007f091e7421 */ /* 0x000fc80000000000 */
[----:B------:R-:W-:-:S04]  /*2540*/  FFMA R30, R7, 1.4426950216293334961, -R30 ;  /* 0x3fb8aa3b071e7823 */ /* 0x000fc8000000081e */
[----:B------:R-:W-:Y:S01]  /*2550*/  FFMA R30, R7, 1.925963033500011079e-08, R30 ;  /* 0x32a57060071e7823 */ /* 0x000fe2000000001e */
[----:B------:R-:W-:Y:S01]  /*2560*/  SHF.L.U32 R7, R9, 0x17, RZ ;  /* 0x0000001709077819 */ /* 0x000fe200000006ff */
[----:B------:R-:W-:-:S04]  /*2570*/  FFMA.SAT R9, R8, R11, 0.5 ;  /* 0x3f00000008097423 */ /* 0x000fc8000000200b */
[-C--:B------:R-:W-:Y:S01]  /*2580*/  FFMA.RM R11, R9, R12.reuse, 12582913 ;  /* 0x4b400001090b7423 */ /* 0x080fe2000000400c */
[----:B------:R-:W-:Y:S01]  /*2590*/  FFMA.RM R12, R13, R12, 12582913 ;  /* 0x4b4000010d0c7423 */ /* 0x000fe2000000400c */
[----:B------:R-:W1:Y:S01]  /*25a0*/  MUFU.EX2 R30, R30 ;  /* 0x0000001e001e7308 */ /* 0x000e620000000800 */
[----:B0-----:R-:W-:Y:S01]  /*25b0*/  FMUL R6, R6, R15 ;  /* 0x0000000f06067220 */ /* 0x001fe20000400000 */
[----:B------:R-:W-:Y:S01]  /*25c0*/  FADD R9, R11, -12583039 ;  /* 0xcb40007f0b097421 */ /* 0x000fe20000000000 */
[----:B------:R-:W-:-:S03]  /*25d0*/  MOV R15, 0xffffffff ;  /* 0xffffffff000f7802 */ /* 0x000fc60000000f00 */
[----:B------:R-:W-:-:S04]  /*25e0*/  FFMA R9, R8, 1.4426950216293334961, -R9 ;  /* 0x3fb8aa3b08097823 */ /* 0x000fc80000000809 */
[----:B------:R-:W-:Y:S01]  /*25f0*/  FFMA R13, R8, 1.925963033500011079e-08, R9 ;  /* 0x32a57060080d7823 */ /* 0x000fe20000000009 */
[----:B------:R-:W-:-:S04]  /*2600*/  FADD R9, R12, -12583039 ;  /* 0xcb40007f0c097421 */ /* 0x000fc80000000000 */
        /* <DEDUP_REMOVED lines=9> */
[----:B------:R-:W-:-:S03]  /*26a0*/  IMAD.SHL.U32 R8, R11, 0x800000, RZ ;  /* 0x008000000b087824 */ /* 0x000fc600078e00ff */
[----:B------:R-:W-:Y:S01]  /*26b0*/  FADD R11, R9, R4 ;  /* 0x00000004090b7221 */ /* 0x000fe20000000000 */
[----:B0-----:R-:W-:-:S03]  /*26c0*/  FMUL R9, R8, R13 ;  /* 0x0000000d08097220 */ /* 0x001fc60000400000 */
[----:B------:R-:W-:Y:S01]  /*26d0*/  FADD R8, R11, R6 ;  /* 0x000000060b087221 */ /* 0x000fe20000000000 */
[----:B------:R-:W-:-:S03]  /*26e0*/  SHF.L.U32 R11, R12, 0x17, RZ ;  /* 0x000000170c0b7819 */ /* 0x000fc600000006ff */
[----:B------:R-:W-:Y:S02]  /*26f0*/  FADD R12, R8, R7 ;  /* 0x00000007080c7221 */ /* 0x000fe40000000000 */
[----:B-1----:R-:W-:Y:S01]  /*2700*/  FMUL R8, R11, R14 ;  /* 0x0000000e0b087220 */ /* 0x002fe20000400000 */
[----:B------:R-:W-:Y:S02]  /*2710*/  IMAD.MOV.U32 R11, RZ, RZ, 0x1f ;  /* 0x0000001fff0b7424 */ /* 0x000fe400078e00ff */
[----:B------:R-:W-:Y:S01]  /*2720*/  FADD R13, R12, R9 ;  /* 0x000000090c0d7221 */ /* 0x000fe20000000000 */
[----:B------:R-:W-:-:S03]  /*2730*/  HFMA2 R12, -RZ, RZ, 0, 9.5367431640625e-07 ;  /* 0x00000010ff0c7431 */ /* 0x000fc600000001ff */
[----:B------:R-:W-:-:S07]  /*2740*/  FADD R13, R13, R8 ;  /* 0x000000080d0d7221 */ /* 0x000fce0000000000 */
[----:B------:R-:W-:Y:S05]  /*2750*/  WARPSYNC.COLLECTIVE R15, `(.L_x_32443) ;  /* 0x000000000f087348 */ /* 0x000fea0003c00000 */
[----:B------:R0:W1:Y:S02]  /*2760*/  SHFL.BFLY P6, R14, R13, R12, R11 ;  /* 0x0c00000c0d0e7389 */ /* 0x00006400000c000b */
[----:B01----:R-:W-:Y:S05]  /*2770*/  ENDCOLLECTIVE ;  /* 0x000000000000791b */ /* 0x003fea0003800000 */
.L_x_32443:
[----:B------:R-:W-:Y:S02]  /*2780*/  IMAD.MOV.U32 R12, RZ, RZ, 0x8 ;  /* 0x00000008ff0c7424 */ /* 0x000fe400078e00ff */
[----:B------:R-:W-:-:S05]  /*2790*/  FADD R29, R13, R14 ;  /* 0x0000000e0d1d7221 */ /* 0x000fca0000000000 */
[----:B------:R-:W-:-:S07]  /*27a0*/  MOV R13, R29 ;  /* 0x0000001d000d7202 */ /* 0x000fce0000000f00 */
[----:B------:R-:W-:Y:S05]  /*27b0*/  WARPSYNC.COLLECTIVE R15, `(.L_x_32444) ;  /* 0x000000000f087348 */ /* 0x000fea0003c00000 */
[----:B------:R0:W1:Y:S02]  /*27c0*/  SHFL.BFLY P6, R14, R13, R12, R11 ;  /* 0x0c00000c0d0e7389 */ /* 0x00006400000c000b */
[----:B01----:R-:W-:Y:S05]  /*27d0*/  ENDCOLLECTIVE ;  /* 0x000000000000791b */ /* 0x003fea0003800000 */
.L_x_32444:
[----:B------:R-:W-:Y:S02]  /*27e0*/  HFMA2 R12, -RZ, RZ, 0, 2.384185791015625e-07 ;  /* 0x00000004ff0c7431 */ /* 0x000fe400000001ff */
[----:B------:R-:W-:-:S05]  /*27f0*/  FADD R30, R29, R14 ;  /* 0x0000000e1d1e7221 */ /* 0x000fca0000000000 */
[----:B------:R-:W-:-:S07]  /*2800*/  MOV R13, R30 ;  /* 0x0000001e000d7202 */ /* 0x000fce0000000f00 */
[----:B------:R-:W-:Y:S05]  /*2810*/  WARPSYNC.COLLECTIVE R15, `(.L_x_32445) ;  /* 0x000000000f087348 */ /* 0x000fea0003c00000 */
[----:B------:R0:W1:Y:S02]  /*2820*/  SHFL.BFLY P6, R14, R13, R12, R11 ;  /* 0x0c00000c0d0e7389 */ /* 0x00006400000c000b */
[----:B01----:R-:W-:Y:S05]  /*2830*/  ENDCOLLECTIVE ;  /* 0x000000000000791b */ /* 0x003fea0003800000 */
.L_x_32445:
[----:B------:R-:W-:Y:S01]  /*2840*/  MOV R12, 0x2 ;  /* 0x00000002000c7802 */ /* 0x000fe20000000f00 */
[----:B------:R-:W-:-:S04]  /*2850*/  FADD R31, R30, R14 ;  /* 0x0000000e1e1f7221 */ /* 0x000fc80000000000 */
[----:B------:R-:W-:-:S07]  /*2860*/  IMAD.MOV.U32 R13, RZ, RZ, R31 ;  /* 0x000000ffff0d7224 */ /* 0x000fce00078e001f */
[----:B------:R-:W-:Y:S05]  /*2870*/  WARPSYNC.COLLECTIVE R15, `(.L_x_32446) ;  /* 0x000000000f087348 */ /* 0x000fea0003c00000 */
[----:B------:R0:W1:Y:S02]  /*2880*/  SHFL.BFLY P6, R14, R13, R12, R11 ;  /* 0x0c00000c0d0e7389 */ /* 0x00006400000c000b */
[----:B01----:R-:W-:Y:S05]  /*2890*/  ENDCOLLECTIVE ;  /* 0x000000000000791b */ /* 0x003fea0003800000 */
.L_x_32446:
[----:B------:R-:W-:Y:S02]  /*28a0*/  IMAD.MOV.U32 R12, RZ, RZ, 0x1 ;  /* 0x00000001ff0c7424 */ /* 0x000fe400078e00ff */
[----:B------:R-:W-:-:S05]  /*28b0*/  FADD R32, R31, R14 ;  /* 0x0000000e1f207221 */ /* 0x000fca0000000000 */
[----:B------:R-:W-:-:S07]  /*28c0*/  MOV R13, R32 ;  /* 0x00000020000d7202 */ /* 0x000fce0000000f00 */
[----:B------:R-:W-:Y:S05]  /*28d0*/  WARPSYNC.COLLECTIVE R15, `(.L_x_32447) ;  /* 0x000000000f087348 */ /* 0x000fea0003c00000 */
[----:B------:R0:W1:Y:S02]  /*28e0*/  SHFL.BFLY P6, R14, R13, R12, R11 ;  /* 0x0c00000c0d0e7389 */ /* 0x00006400000c000b */
[----:B01----:R-:W-:Y:S05]  /*28f0*/  ENDCOLLECTIVE ;  /* 0x000000000000791b */ /* 0x003fea0003800000 */
.L_x_32447:
[----:B------:R-:W-:Y:S05]  /*2900*/  BRA `(.L_x_32448) ;  /* 0xffffffe800887947 */ /* 0x000fea000383ffff */
        .weak           $__internal_522_$__cuda_sm3x_div_rn_noftz_f32_slowpath
        .type           $__internal_522_$__cuda_sm3x_div_rn_noftz_f32_slowpath,@function
        .size           $__internal_522_$__cuda_sm3x_div_rn_noftz_f32_slowpath,(.L_x_37899 - $__internal_522_$__cuda_sm3x_div_rn_noftz_f32_slowpath)
$__internal_522_$__cuda_sm3x_div_rn_noftz_f32_slowpath:
        /* <DEDUP_REMOVED lines=34> */
.L_x_32450:
        /* <DEDUP_REMOVED lines=51> */
.L_x_32457:
[----:B------:R-:W-:-:S04]  /*2e60*/  LOP3.LUT R5, R5, 0x80000000, RZ, 0xc0, !PT ;  /* 0x8000000005057812 */ /* 0x000fc800078ec0ff */
[----:B------:R-:W-:Y:S01]  /*2e70*/  LOP3.LUT R5, R5, 0x7f800000, RZ, 0xfc, !PT ;  /* 0x7f80000005057812 */ /* 0x000fe200078efcff */
[----:B------:R-:W-:Y:S06]  /*2e80*/  BRA `(.L_x_32458) ;  /* 0x0000000000047947 */ /* 0x000fec0003800000 */
.L_x_32456:
[----:B------:R-:W-:-:S07]  /*2e90*/  IMAD R5, R13, 0x800000, R5 ;  /* 0x008000000d057824 */ /* 0x000fce00078e0205 */
.L_x_32458:
[----:B------:R-:W-:Y:S05]  /*2ea0*/  BSYNC.RECONVERGENT B3 ;  /* 0x0000000000037941 */ /* 0x000fea0003800200 */
.L_x_32455:
[----:B------:R-:W-:Y:S05]  /*2eb0*/  BRA `(.L_x_32459) ;  /* 0x0000000000207947 */ /* 0x000fea0003800000 */
.L_x_32454:
[----:B------:R-:W-:-:S04]  /*2ec0*/  LOP3.LUT R5, R12, 0x80000000, R5, 0x48, !PT ;  /* 0x800000000c057812 */ /* 0x000fc800078e4805 */
[----:B------:R-:W-:Y:S01]  /*2ed0*/  LOP3.LUT R5, R5, 0x7f800000, RZ, 0xfc, !PT ;  /* 0x7f80000005057812 */ /* 0x000fe200078efcff */
[----:B------:R-:W-:Y:S06]  /*2ee0*/  BRA `(.L_x_32459) ;  /* 0x0000000000147947 */ /* 0x000fec0003800000 */
.L_x_32453:
[----:B------:R-:W-:Y:S01]  /*2ef0*/  LOP3.LUT R5, R12, 0x80000000, R5, 0x48, !PT ;  /* 0x800000000c057812 */ /* 0x000fe200078e4805 */
[----:B------:R-:W-:Y:S06]  /*2f00*/  BRA `(.L_x_32459) ;  /* 0x00000000000c7947 */ /* 0x000fec0003800000 */
.L_x_32452:
[----:B------:R-:W0:Y:S01]  /*2f10*/  MUFU.RSQ R5, -QNAN ;  /* 0xffc0000000057908 */ /* 0x000e220000001400 */
[----:B------:R-:W-:Y:S05]  /*2f20*/  BRA `(.L_x_32459) ;  /* 0x0000000000047947 */ /* 0x000fea0003800000 */
.L_x_32451:
[----:B------:R-:W-:-:S07]  /*2f30*/  FADD.FTZ R5, R5, R12 ;  /* 0x0000000c05057221 */ /* 0x000fce0000010000 */
.L_x_32459:
[----:B------:R-:W-:Y:S05]  /*2f40*/  BSYNC.RECONVERGENT B2 ;  /* 0x0000000000027941 */ /* 0x000fea0003800200 */
.L_x_32449:
[----:B------:R-:W-:Y:S01]  /*2f50*/  HFMA2 R13, -RZ, RZ, 0, 0 ;  /* 0x00000000ff0d7431 */ /* 0x000fe200000001ff */
[----:B------:R-:W-:-:S04]  /*2f60*/  MOV R12, R14 ;  /* 0x0000000e000c7202 */ /* 0x000fc80000000f00 */
[----:B0-----:R-:W-:Y:S05]  /*2f70*/  RET.REL.NODEC R12 `(_Z15SoftmaxWarpImplI24ElementwiseScaleMaskLoadIffbE11DirectStoreIffEfLi1ELi9ELi32ELi1ELb1EL9Algorithm0EEvT_T0_ll) ;  /* 0xffffffd00c207950 */ /* 0x001fea0003c3ffff */
.L_x_32460:
        /* <DEDUP_REMOVED lines=16> */
.L_x_37899:


//--------------------- .text._Z15SoftmaxWarpImplI24ElementwiseScaleMaskLoadIffbE11DirectStoreIffEfLi1ELi9ELi32ELi1ELb0EL9Algorithm0EEvT_T0_ll --------------------------
	.section	.text._Z15SoftmaxWarpImplI24ElementwiseScaleMaskLoadIffbE11DirectStoreIffEfLi1ELi9ELi32ELi1ELb0EL9Algorithm0EEvT_T0_ll,"ax",@progbits
	.align	128
        .global         _Z15SoftmaxWarpImplI24ElementwiseScaleMaskLoadIffbE11DirectStoreIffEfLi1ELi9ELi32ELi1ELb0EL9Algorithm0EEvT_T0_ll
        .type           _Z15SoftmaxWarpImplI24ElementwiseScaleMaskLoadIffbE11DirectStoreIffEfLi1ELi9ELi32ELi1ELb0EL9Algorithm0EEvT_T0_ll,@function
        .size           _Z15SoftmaxWarpImplI24ElementwiseScaleMaskLoadIffbE11DirectStoreIffEfLi1ELi9ELi32ELi1ELb0EL9Algorithm0EEvT_T0_ll,(.L_x_37900 - _Z15SoftmaxWarpImplI24ElementwiseScaleMaskLoadIffbE11DirectStoreIffEfLi1ELi9ELi32ELi1ELb0EL9Algorithm0EEvT_T0_ll)
        .other          _Z15SoftmaxWarpImplI24ElementwiseScaleMaskLoadIffbE11DirectStoreIffEfLi1ELi9ELi32ELi1ELb0EL9Algorithm0EEvT_T0_ll,@"STO_CUDA_ENTRY STV_DEFAULT"
_Z15SoftmaxWarpImplI24ElementwiseScaleMaskLoadIffbE11DirectStoreIffEfLi1ELi9ELi32ELi1ELb0EL9Algorithm0EEvT_T0_ll:
.text._Z15SoftmaxWarpImplI24ElementwiseScaleMaskLoadIffbE11DirectStoreIffEfLi1ELi9ELi32ELi1ELb0EL9Algorithm0EEvT_T0_ll:
        /* <DEDUP_REMOVED lines=24> */
.L_x_32461:
        /* <DEDUP_REMOVED lines=13> */
.L_x_32481:
[----:B---3--:R-:W3:Y:S01]  /*0250*/  LDC.64 R2, c[0x0][0x390] ;  /* 0x0000e400ff027b82 */ /* 0x008ee20000000a00 */
[----:B------:R-:W-:Y:S01]  /*0260*/  HFMA2 R19, -RZ, RZ, 0, 0 ;  /* 0x00000000ff137431 */ /* 0x000fe200000001ff */
[----:B--2---:R-:W-:Y:S02]  /*0270*/  R2UR UR4, R16 ;  /* 0x00000000100472ca */ /* 0x004fe400000e0000 */
[----:B------:R-:W-:Y:S01]  /*0280*/  R2UR UR5, R17 ;  /* 0x00000000110572ca */ /* 0x000fe200000e0000 */
[-C--:B---3--:R-:W-:Y:S02]  /*0290*/  IMAD R0, R21, R2.reuse, RZ ;  /* 0x0000000215007224 */ /* 0x088fe400078e02ff */
[----:B-1----:R-:W-:-:S04]  /*02a0*/  IMAD.WIDE.U32 R4, R10, R2, R18 ;  /* 0x000000020a047225 */ /* 0x002fc800078e0012 */
        /* <DEDUP_REMOVED lines=12> */
[C---:B------:R-:W-:Y:S01]  /*0370*/  R2UR UR10, R16.reuse ;  /* 0x00000000100a72ca */ /* 0x040fe200000e0000 */
[----:B------:R-:W3:Y:S01]  /*0380*/  LDG.E.U8 R7, desc[UR12][R8.64+0x40] ;  /* 0x0000400c08077981 */ /* 0x000ee2000c1e1100 */
[C---:B------:R-:W-:Y:S02]  /*0390*/  R2UR UR11, R17.reuse ;  /* 0x00000000110b72ca */ /* 0x040fe400000e0000 */
[C---:B------:R-:W-:Y:S02]  /*03a0*/  R2UR UR14, R16.reuse ;  /* 0x00000000100e72ca */ /* 0x040fe400000e0000 */
[C---:B------:R-:W-:Y:S02]  /*03b0*/  R2UR UR15, R17.reuse ;  /* 0x00000000110f72ca */ /* 0x040fe400000e0000 */
[----:B------:R-:W-:Y:S01]  /*03c0*/  R2UR UR16, R16 ;  /* 0x00000000101072ca */ /* 0x000fe200000e0000 */
[----:B------:R-:W4:Y:S01]  /*03d0*/  LDG.E.U8 R23, desc[UR8][R8.64+0x20] ;  /* 0x0000200808177981 */ /* 0x000f22000c1e1100 */
[----:B------:R-:W-:-:S02]  /*03e0*/  R2UR UR17, R17 ;  /* 0x00000000111172ca */ /* 0x000fc400000e0000 */
[----:B------:R-:W-:Y:S02]  /*03f0*/  LEA.HI.X R3, R4, UR37, R3, 0x2, P0 ;  /* 0x0000002504037c11 */ /* 0x000fe400080f1403 */
        /* <DEDUP_REMOVED lines=26> */
[----:B------:R-:W5:Y:S04]  /*05a0*/  LDG.E R30, desc[UR22][R2.64+0x280] ;  /* 0x00028016021e7981 */ /* 0x000f68000c1e1900 */
[----:B------:R-:W5:Y:S04]  /*05b0*/  LDG.E.U8 R13, desc[UR20][R8.64+0x80] ;  /* 0x00008014080d7981 */ /* 0x000f68000c1e1100 */
[----:B------:R-:W5:Y:S04]  /*05c0*/  LDG.E.U8 R15, desc[UR24][R8.64+0xa0] ;  /* 0x0000a018080f7981 */ /* 0x000f68000c1e1100 */
[----:B------:R-:W5:Y:S04]  /*05d0*/  LDG.E R6, desc[UR30][R2.64+0x380] ;  /* 0x0003801e02067981 */ /* 0x000f68000c1e1900 */
[----:B------:R-:W5:Y:S04]  /*05e0*/  LDG.E.U8 R25, desc[UR32][R8.64+0xe0] ;  /* 0x0000e02008197981 */ /* 0x000f68000c1e1100 */
[----:B------:R-:W5:Y:S04]  /*05f0*/  LDG.E R32, desc[UR26][R2.64+0x300] ;  /* 0x0003001a02207981 */ /* 0x000f68000c1e1900 */
[----:B------:R1:W5:Y:S01]  /*0600*/  LDG.E R0, desc[UR4][R2.64+0x400] ;  /* 0x0004000402007981 */ /* 0x000362000c1e1900 */
[----:B------:R-:W-:Y:S01]  /*0610*/  UMOV UR4, 0xffffffff ;  /* 0xffffffff00047882 */ /* 0x000fe20000000000 */
[----:B--2---:R-:W-:-:S02]  /*0620*/  ISETP.NE.AND P6, PT, R5, RZ, PT ;  /* 0x000000ff0500720c */ /* 0x004fc40003fc5270 */
[----:B------:R-:W5:Y:S01]  /*0630*/  LDC.64 R4, c[0x0][0x398] ;  /* 0x0000e600ff047b82 */ /* 0x000f620000000a00 */
[----:B---3--:R-:W-:Y:S02]  /*0640*/  ISETP.NE.AND P1, PT, R7, RZ, PT ;  /* 0x000000ff0700720c */ /* 0x008fe40003f25270 */
[----:B----4-:R-:W-:Y:S01]  /*0650*/  ISETP.NE.AND P0, PT, R23, RZ, PT ;  /* 0x000000ff1700720c */ /* 0x010fe20003f05270 */
[-C--:B-----5:R-:W-:Y:S01]  /*0660*/  FMUL R7, R14, R5.reuse ;  /* 0x000000050e077220 */ /* 0x0a0fe20000400000 */
[----:B------:R-:W-:-:S04]  /*0670*/  FMUL R23, R12, R5 ;  /* 0x000000050c177220 */ /* 0x000fc80000400000 */
[-C--:B------:R-:W-:Y:S01]  /*0680*/  FSEL R28, R7, R4.reuse, P0 ;  /* 0x00000004071c7208 */ /* 0x080fe20000000000 */
[-C--:B------:R-:W-:Y:S01]  /*0690*/  FMUL R7, R22, R5.reuse ;  /* 0x0000000516077220 */ /* 0x080fe20000400000 */
[-C--:B------:R-:W-:Y:S01]  /*06a0*/  FSEL R23, R23, R4.reuse, P6 ;  /* 0x0000000417177208 */ /* 0x080fe20003000000 */
[----:B-1----:R-:W-:Y:S01]  /*06b0*/  FMUL R3, R24, R5 ;  /* 0x0000000518037220 */ /* 0x002fe20000400000 */
[----:B------:R-:W-:Y:S02]  /*06c0*/  ISETP.NE.AND P2, PT, R11, RZ, PT ;  /* 0x000000ff0b00720c */ /* 0x000fe40003f45270 */
[----:B------:R-:W-:Y:S02]  /*06d0*/  FSEL R7, R7, R4, P1 ;  /* 0x0000000407077208 */ /* 0x000fe40000800000 */
[----:B------:R-:W-:Y:S02]  /*06e0*/  ISETP.NE.AND P5, PT, R19, RZ, PT ;  /* 0x000000ff1300720c */ /* 0x000fe40003fa5270 */
[----:B------:R-:W-:-:S02]  /*06f0*/  FMNMX3 R2, R23, -INF , R28, !PT ;  /* 0xff80000017027876 */ /* 0x000fc4000780001c */
[----:B------:R-:W-:Y:S01]  /*0700*/  ISETP.NE.AND P0, PT, R27, RZ, PT ;  /* 0x000000ff1b00720c */ /* 0x000fe20003f05270 */
[-C--:B------:R-:W-:Y:S01]  /*0710*/  FMUL R19, R26, R5.reuse ;  /* 0x000000051a137220 */ /* 0x080fe20000400000 */
[-C--:B------:R-:W-:Y:S01]  /*0720*/  FSEL R26, R3, R4.reuse, P2 ;  /* 0x00000004031a7208 */ /* 0x080fe20001000000 */
[-C--:B------:R-:W-:Y:S01]  /*0730*/  FMUL R9, R30, R5.reuse ;  /* 0x000000051e097220 */ /* 0x080fe20000400000 */
[----:B------:R-:W-:Y:S02]  /*0740*/  ISETP.NE.AND P3, PT, R13, RZ, PT ;  /* 0x000000ff0d00720c */ /* 0x000fe40003f65270 */
[----:B------:R-:W-:Y:S02]  /*0750*/  ISETP.NE.AND P4, PT, R15, RZ, PT ;  /* 0x000000ff0f00720c */ /* 0x000fe40003f85270 */
[-C--:B------:R-:W-:Y:S01]  /*0760*/  FSEL R19, R19, R4.reuse, P3 ;  /* 0x0000000413137208 */ /* 0x080fe20001800000 */
[----:B------:R-:W-:Y:S01]  /*0770*/  FMUL R3, R6, R5 ;  /* 0x0000000506037220 */ /* 0x000fe20000400000 */
[----:B------:R-:W-:-:S02]  /*0780*/  FSEL R8, R9, R4, P4 ;  /* 0x0000000409087208 */ /* 0x000fc40002000000 */
[----:B------:R-:W-:Y:S02]  /*0790*/  FMNMX3 R2, R2, R7, R26, !PT ;  /* 0x0000000702027276 */ /* 0x000fe4000780001a */
[----:B------:R-:W-:Y:S01]  /*07a0*/  ISETP.NE.AND P6, PT, R25, RZ, PT ;  /* 0x000000ff1900720c */ /* 0x000fe20003fc5270 */
[----:B------:R-:W-:-:S03]  /*07b0*/  FMUL R11, R32, R5 ;  /* 0x00000005200b7220 */ /* 0x000fc60000400000 */
[-C--:B------:R-:W-:Y:S02]  /*07c0*/  FSEL R24, R3, R4.reuse, P6 ;  /* 0x0000000403187208 */ /* 0x080fe40003000000 */
[----:B------:R-:W-:Y:S02]  /*07d0*/  FMNMX3 R3, R2, R19, R8, !PT ;  /* 0x0000001302037276 */ /* 0x000fe40007800008 */
[----:B------:R-:W-:Y:S01]  /*07e0*/  FSEL R22, R11, R4, P5 ;  /* 0x000000040b167208 */ /* 0x000fe20002800000 */
        /* <DEDUP_REMOVED lines=33> */
[-C--:B------:R-:W-:Y:S01]  /*0a00*/  FFMA.RM R4, R22, R5.reuse, 12582913 ;  /* 0x4b40000116047423 */ /* 0x080fe20000004005 */
[----:B------:R-:W-:Y:S01]  /*0a10*/  FFMA R14, R23, 1.4426950216293334961, -R8 ;  /* 0x3fb8aa3b170e7823 */ /* 0x000fe20000000808 */
        /* <DEDUP_REMOVED lines=14> */
[----:B------:R-:W1:Y:S01]  /*0b00*/  MUFU.EX2 R22, R22 ;  /* 0x0000001600167308 */ /* 0x000e620000000800 */
[----:B------:R-:W-:Y:S01]  /*0b10*/  FFMA R14, R19, 1.4426950216293334961, -R14 ;  /* 0x3fb8aa3b130e7823 */ /* 0x000fe2000000080e */
[-C--:B------:R-:W-:Y:S01]  /*0b20*/  FFMA.SAT R30, R9, R6.reuse, 0.5 ;  /* 0x3f000000091e7423 */ /* 0x080fe20000002006 */
[----:B------:R-:W-:Y:S01]  /*0b30*/  FFMA R24, R15, 1.925963033500011079e-08, R24 ;  /* 0x32a570600f187823 */ /* 0x000fe20000000018 */
[-C--:B------:R-:W-:Y:S01]  /*0b40*/  FFMA.SAT R28, R7, R6.reuse, 0.5 ;  /* 0x3f000000071c7423 */ /* 0x080fe20000002006 */
[----:B------:R-:W-:Y:S01]  /*0b50*/  FFMA R15, R19, 1.925963033500011079e-08, R14 ;  /* 0x32a57060130f7823 */ /* 0x000fe2000000000e */
[----:B------:R-:W-:Y:S01]  /*0b60*/  FADD R14, R13, -12583039 ;  /* 0xcb40007f0d0e7421 */ /* 0x000fe20000000000 */
[----:B------:R-:W-:Y:S01]  /*0b70*/  FFMA.SAT R32, R3, R6, 0.5 ;  /* 0x3f00000003207423 */ /* 0x000fe20000002006 */
[----:B------:R-:W2:Y:S01]  /*0b80*/  MUFU.EX2 R25, R25 ;  /* 0x0000001900197308 */ /* 0x000ea20000000800 */
[-C--:B------:R-:W-:Y:S01]  /*0b90*/  FFMA.RM R6, R30, R5.reuse, 12582913 ;  /* 0x4b4000011e067423 */ /* 0x080fe20000004005 */
[C---:B------:R-:W-:Y:S01]  /*0ba0*/  FFMA R26, R11.reuse, 1.4426950216293334961, -R14 ;  /* 0x3fb8aa3b0b1a7823 */ /* 0x040fe2000000080e */
[-C--:B------:R-:W-:Y:S01]  /*0bb0*/  FFMA.RM R14, R28, R5.reuse, 12582913 ;  /* 0x4b4000011c0e7423 */ /* 0x080fe20000004005 */
[----:B------:R-:W-:Y:S01]  /*0bc0*/  SHF.L.U32 R8, R8, 0x17, RZ ;  /* 0x0000001708087819 */ /* 0x000fe200000006ff */
[----:B------:R-:W-:Y:S01]  /*0bd0*/  FADD R30, R6, -12583039 ;  /* 0xcb40007f061e7421 */ /* 0x000fe20000000000 */
[----:B------:R-:W-:Y:S01]  /*0be0*/  FFMA R26, R11, 1.925963033500011079e-08, R26 ;  /* 0x32a570600b1a7823 */ /* 0x000fe2000000001a */
[----:B------:R-:W-:Y:S01]  /*0bf0*/  FADD R28, R14, -12583039 ;  /* 0xcb40007f0e1c7421 */ /* 0x000fe20000000000 */
[----:B------:R-:W3:Y:S01]  /*0c00*/  MUFU.EX2 R23, R23 ;  /* 0x0000001700177308 */ /* 0x000ee20000000800 */
[----:B------:R-:W-:Y:S01]  /*0c10*/  FFMA.RM R11, R32, R5, 12582913 ;  /* 0x4b400001200b7423 */ /* 0x000fe20000004005 */
[----:B------:R-:W-:Y:S01]  /*0c20*/  FFMA R30, R9, 1.4426950216293334961, -R30 ;  /* 0x3fb8aa3b091e7823 */ /* 0x000fe2000000081e */
[----:B------:R-:W-:Y:S01]  /*0c30*/  SHF.L.U32 R5, R0, 0x17, RZ ;  /* 0x0000001700057819 */ /* 0x000fe200000006ff */
[----:B------:R-:W-:Y:S01]  /*0c40*/  FFMA R28, R7, 1.4426950216293334961, -R28 ;  /* 0x3fb8aa3b071c7823 */ /* 0x000fe2000000081c */
[----:B------:R-:W-:-:S02]  /*0c50*/  IMAD.SHL.U32 R0, R2, 0x800000, RZ ;  /* 0x0080000002007824 */ /* 0x000fc400078e00ff */
[----:B------:R-:W-:Y:S01]  /*0c60*/  FFMA R30, R9, 1.925963033500011079e-08, R30 ;  /* 0x32a57060091e7823 */ /* 0x000fe2000000001e */
[----:B------:R-:W-:Y:S01]  /*0c70*/  SHF.L.U32 R2, R4, 0x17, RZ ;  /* 0x0000001704027819 */ /* 0x000fe200000006ff */
[----:B------:R-:W4:Y:S01]  /*0c80*/  MUFU.EX2 R19, R24 ;  /* 0x0000001800137308 */ /* 0x000f220000000800 */
[----:B-1----:R-:W-:Y:S01]  /*0c90*/  FMUL R9, R5, R22 ;  /* 0x0000001605097220 */ /* 0x002fe20000400000 */
[----:B------:R-:W-:Y:S01]  /*0ca0*/  FFMA R28, R7, 1.925963033500011079e-08, R28 ;  /* 0x32a57060071c7823 */ /* 0x000fe2000000001c */
[----:B------:R-:W-:Y:S01]  /*0cb0*/  FADD R22, R11, -12583039 ;  /* 0xcb40007f0b167421 */ /* 0x000fe20000000000 */
[----:B--2---:R-:W-:Y:S01]  /*0cc0*/  FMUL R0, R0, R25 ;  /* 0x0000001900007220 */ /* 0x004fe20000400000 */
[----:B------:R-:W-:Y:S01]  /*0cd0*/  FADD R5, RZ, R9 ;  /* 0x00000009ff057221 */ /* 0x000fe20000000000 */
[----:B------:R-:W-:Y:S01]  /*0ce0*/  SHF.L.U32 R12, R12, 0x17, RZ ;  /* 0x000000170c0c7819 */ /* 0x000fe200000006ff */
[----:B------:R-:W-:Y:S01]  /*0cf0*/  FFMA R4, R3, 1.4426950216293334961, -R22 ;  /* 0x3fb8aa3b03047823 */ /* 0x000fe20000000816 */
[----:B------:R-:W1:Y:S01]  /*0d00*/  MUFU.EX2 R15, R15 ;  /* 0x0000000f000f7308 */ /* 0x000e620000000800 */
[----:B---3--:R-:W-:Y:S01]  /*0d10*/  FMUL R2, R2, R23 ;  /* 0x0000001702027220 */ /* 0x008fe20000400000 */
[----:B------:R-:W-:Y:S01]  /*0d20*/  FADD R5, R5, R0 ;  /* 0x0000000005057221 */ /* 0x000fe20000000000 */
[----:B------:R-:W-:-:S03]  /*0d30*/  FFMA R23, R3, 1.925963033500011079e-08, R4 ;  /* 0x32a5706003177823 */ /* 0x000fc60000000004 */
[----:B------:R-:W-:Y:S02]  /*0d40*/  FADD R4, R5, R2 ;  /* 0x0000000205047221 */ /* 0x000fe40000000000 */
[----:B------:R2:W3:Y:S01]  /*0d50*/  MUFU.EX2 R7, R26 ;  /* 0x0000001a00077308 */ /* 0x0004e20000000800 */
[----:B----4-:R-:W-:-:S04]  /*0d60*/  FMUL R3, R8, R19 ;  /* 0x0000001308037220 */ /* 0x010fc80000400000 */
[----:B------:R-:W-:-:S03]  /*0d70*/  FADD R8, R4, R3 ;  /* 0x0000000304087221 */ /* 0x000fc60000000000 */
[----:B------:R-:W4:Y:S01]  /*0d80*/  MUFU.EX2 R24, R28 ;  /* 0x0000001c00187308 */ /* 0x000f220000000800 */
[----:B--2---:R-:W-:Y:S01]  /*0d90*/  SHF.L.U32 R26, R13, 0x17, RZ ;  /* 0x000000170d1a7819 */ /* 0x004fe200000006ff */
[----:B-1----:R-:W-:Y:S01]  /*0da0*/  FMUL R5, R12, R15 ;  /* 0x0000000f0c057220 */ /* 0x002fe20000400000 */
[----:B------:R-:W-:Y:S02]  /*0db0*/  SHF.L.U32 R13, R14, 0x17, RZ ;  /* 0x000000170e0d7819 */ /* 0x000fe400000006ff */
[----:B------:R-:W-:Y:S01]  /*0dc0*/  SHF.L.U32 R15, R6, 0x17, RZ ;  /* 0x00000017060f7819 */ /* 0x000fe200000006ff */
[----:B------:R-:W-:Y:S02]  /*0dd0*/  IMAD.SHL.U32 R6, R11, 0x800000, RZ ;  /* 0x008000000b067824 */ /* 0x000fe400078e00ff */
[----:B------:R-:W1:Y:S01]  /*0de0*/  MUFU.EX2 R22, R30 ;  /* 0x0000001e00167308 */ /* 0x000e620000000800 */
[----:B---3--:R-:W-:Y:S01]  /*0df0*/  FMUL R4, R26, R7 ;  /* 0x000000071a047220 */ /* 0x008fe20000400000 */
[----:B------:R-:W-:-:S06]  /*0e00*/  FADD R7, R8, R5 ;  /* 0x0000000508077221 */ /* 0x000fcc0000000000 */
[----:B------:R-:W2:Y:S01]  /*0e10*/  MUFU.EX2 R23, R23 ;  /* 0x0000001700177308 */ /* 0x000ea20000000800 */
[----:B----4-:R-:W-:Y:S01]  /*0e20*/  FMUL R8, R13, R24 ;  /* 0x000000180d087220 */ /* 0x010fe20000400000 */
[----:B------:R-:W-:-:S04]  /*0e30*/  FADD R13, R7, R4 ;  /* 0x00000004070d7221 */ /* 0x000fc80000000000 */
        /* <DEDUP_REMOVED lines=14> */
.L_x_32493:
        /* <DEDUP_REMOVED lines=12> */
[----:B01----:R-:W-:Y:S05]  /*0fe0*/  CALL.REL.NOINC `($__internal_523_$__cuda_sm3x_div_rn_noftz_f32_slowpath) ;  /* 0x0000001000fc7944 */ /* 0x003fea0003c00000 */
[----:B------:R-:W-:-:S07]  /*0ff0*/  MOV R11, R9 ;  /* 0x00000009000b7202 */ /* 0x000fce0000000f00 */
.L_x_32464:
[----:B------:R-:W-:Y:S05]  /*1000*/  BSYNC.RECONVERGENT B0 ;  /* 0x0000000000007941 */ /* 0x000fea0003800200 */
.L_x_32463:
        /* <DEDUP_REMOVED lines=12> */
[----:B01----:R-:W-:Y:S05]  /*10d0*/  CALL.REL.NOINC `($__internal_523_$__cuda_sm3x_div_rn_noftz_f32_slowpath) ;  /* 0x0000001000c07944 */ /* 0x003fea0003c00000 */
[----:B------:R-:W-:-:S07]  /*10e0*/  MOV R14, R9 ;  /* 0x00000009000e7202 */ /* 0x000fce0000000f00 */
.L_x_32466:
[----:B------:R-:W-:Y:S05]  /*10f0*/  BSYNC.RECONVERGENT B0 ;  /* 0x0000000000007941 */ /* 0x000fea0003800200 */
.L_x_32465:
        /* <DEDUP_REMOVED lines=13> */
[----:B------:R-:W-:-:S07]  /*11d0*/  IMAD.MOV.U32 R0, RZ, RZ, R9 ;  /* 0x000000ffff007224 */ /* 0x000fce00078e0009 */
.L_x_32468:
[----:B------:R-:W-:Y:S05]  /*11e0*/  BSYNC.RECONVERGENT B0 ;  /* 0x0000000000007941 */ /* 0x000fea0003800200 */
.L_x_32467:
        /* <DEDUP_REMOVED lines=14> */
.L_x_32470:
[----:B------:R-:W-:Y:S05]  /*12d0*/  BSYNC.RECONVERGENT B0 ;  /* 0x0000000000007941 */ /* 0x000fea0003800200 */
.L_x_32469:
        /* <DEDUP_REMOVED lines=14> */
.L_x_32472:
[----:B------:R-:W-:Y:S05]  /*13c0*/  BSYNC.RECONVERGENT B0 ;  /* 0x0000000000007941 */ /* 0x000fea0003800200 */
.L_x_32471:
        /* <DEDUP_REMOVED lines=12> */
[----:B01----:R-:W-:Y:S05]  /*1490*/  CALL.REL.NOINC `($__internal_523_$__cuda_sm3x_div_rn_noftz_f32_slowpath) ;  /* 0x0000000c00d07944 */ /* 0x003fea0003c00000 */
[----:B------:R-:W-:-:S07]  /*14a0*/  MOV R5, R9 ;  /* 0x0000000900057202 */ /* 0x000fce0000000f00 */
.L_x_32474:
[----:B------:R-:W-:Y:S05]  /*14b0*/  BSYNC.RECONVERGENT B0 ;  /* 0x0000000000007941 */ /* 0x000fea0003800200 */
.L_x_32473:
        /* <DEDUP_REMOVED lines=14> */
.L_x_32476:
[----:B------:R-:W-:Y:S05]  /*15a0*/  BSYNC.RECONVERGENT B0 ;  /* 0x0000000000007941 */ /* 0x000fea0003800200 */
.L_x_32475:
        /* <DEDUP_REMOVED lines=14> */
.L_x_32478:
[----:B------:R-:W-:Y:S05]  /*1690*/  BSYNC.RECONVERGENT B0 ;  /* 0x0000000000007941 */ /* 0x000fea0003800200 */
.L_x_32477:
        /* <DEDUP_REMOVED lines=12> */
[----:B01----:R-:W-:Y:S05]  /*1760*/  CALL.REL.NOINC `($__internal_523_$__cuda_sm3x_div_rn_noftz_f32_slowpath) ;  /* 0x0000000c001c7944 */ /* 0x003fea0003c00000 */
[----:B------:R-:W-:-:S07]  /*1770*/  MOV R13, R9 ;  /* 0x00000009000d7202 */ /* 0x000fce0000000f00 */
.L_x_32480:
[----:B------:R-:W-:Y:S05]  /*1780*/  BSYNC.RECONVERGENT B0 ;  /* 0x0000000000007941 */ /* 0x000fea0003800200 */
.L_x_32479:
        /* <DEDUP_REMOVED lines=40> */
.L_x_32462:
[----:B------:R-:W-:Y:S01]  /*1a10*/  BSSY B0, `(.L_x_32482) ;  /* 0x0000007000007945 */ /* 0x000fe20003800000 */
[----:B------:R-:W-:Y:S02]  /*1a20*/  MOV R12, 0x10 ;  /* 0x00000010000c7802 */ /* 0x000fe40000000f00 */
[----:B------:R-:W-:Y:S02]  /*1a30*/  MOV R11, 0x1f ;  /* 0x0000001f000b7802 */ /* 0x000fe40000000f00 */
[----:B------:R-:W-:-:S07]  /*1a40*/  MOV R15, 0xffffffff ;  /* 0xffffffff000f7802 */ /* 0x000fce0000000f00 */
[----:B0-----:R-:W-:Y:S05]  /*1a50*/  WARPSYNC.COLLECTIVE R15, `(.L_x_32483) ;  /* 0x000000000f087348 */ /* 0x001fea0003c00000 */
[----:B------:R1:W2:Y:S02]  /*1a60*/  SHFL.BFLY P6, R14, R13, R12, R11 ;  /* 0x0c00000c0d0e7389 */ /* 0x0002a400000c000b */
[----:B012---:R-:W-:Y:S05]  /*1a70*/  ENDCOLLECTIVE ;  /* 0x000000000000791b */ /* 0x007fea0003800000 */
.L_x_32483:
[----:B------:R-:W-:Y:S05]  /*1a80*/  BSYNC B0 ;  /* 0x0000000000007941 */ /* 0x000fea0003800000 */
.L_x_32482:
        /* <DEDUP_REMOVED lines=8> */
.L_x_32484:
[----:B------:R-:W-:Y:S01]  /*1b10*/  HFMA2 R12, -RZ, RZ, 0, 2.384185791015625e-07 ;  /* 0x00000004ff0c7431 */ /* 0x000fe200000001ff */
[----:B------:R-:W-:-:S04]  /*1b20*/  FMNMX R0, R13, R14, !PT ;  /* 0x0000000e0d007209 */ /* 0x000fc80007800000 */
[----:B------:R-:W-:-:S07]  /*1b30*/  MOV R13, R0 ;  /* 0x00000000000d7202 */ /* 0x000fce0000000f00 */
[----:B------:R-:W-:Y:S05]  /*1b40*/  WARPSYNC.COLLECTIVE R15, `(.L_x_32485) ;  /* 0x000000000f087348 */ /* 0x000fea0003c00000 */
[----:B------:R0:W1:Y:S02]  /*1b50*/  SHFL.BFLY P6, R14, R13, R12, R11 ;  /* 0x0c00000c0d0e7389 */ /* 0x00006400000c000b */
[----:B01----:R-:W-:Y:S05]  /*1b60*/  ENDCOLLECTIVE ;  /* 0x000000000000791b */ /* 0x003fea0003800000 */
.L_x_32485:
[----:B------:R-:W-:Y:S01]  /*1b70*/  HFMA2 R12, -RZ, RZ, 0, 1.1920928955078125e-07 ;  /* 0x00000002ff0c7431 */ /* 0x000fe200000001ff */
[----:B------:R-:W-:-:S04]  /*1b80*/  FMNMX R2, R0, R14, !PT ;  /* 0x0000000e00027209 */ /* 0x000fc80007800000 */
[----:B------:R-:W-:-:S07]  /*1b90*/  MOV R13, R2 ;  /* 0x00000002000d7202 */ /* 0x000fce0000000f00 */
[----:B------:R-:W-:Y:S05]  /*1ba0*/  WARPSYNC.COLLECTIVE R15, `(.L_x_32486) ;  /* 0x000000000f087348 */ /* 0x000fea0003c00000 */
[----:B------:R0:W1:Y:S02]  /*1bb0*/  SHFL.BFLY P6, R14, R13, R12, R11 ;  /* 0x0c00000c0d0e7389 */ /* 0x00006400000c000b */
[----:B01----:R-:W-:Y:S05]  /*1bc0*/  ENDCOLLECTIVE ;  /* 0x000000000000791b */ /* 0x003fea0003800000 */
.L_x_32486:
[----:B------:R-:W-:Y:S01]  /*1bd0*/  IMAD.MOV.U32 R12, RZ, RZ, 0x1 ;  /* 0x00000001ff0c7424 */ /* 0x000fe200078e00ff */
[----:B------:R-:W-:-:S04]  /*1be0*/  FMNMX R3, R2, R14, !PT ;  /* 0x0000000e02037209 */ /* 0x000fc80007800000 */
[----:B------:R-:W-:-:S07]  /*1bf0*/  MOV R13, R3 ;  /* 0x00000003000d7202 */ /* 0x000fce0000000f00 */
[----:B------:R-:W-:Y:S05]  /*1c00*/  WARPSYNC.COLLECTIVE R15, `(.L_x_32487) ;  /* 0x000000000f087348 */ /* 0x000fea0003c00000 */
[----:B------:R0:W1:Y:S02]  /*1c10*/  SHFL.BFLY P6, R14, R13, R12, R11 ;  /* 0x0c00000c0d0e7389 */ /* 0x00006400000c000b */
[----:B01----:R-:W-:Y:S05]  /*1c20*/  ENDCOLLECTIVE ;  /* 0x000000000000791b */ /* 0x003fea0003800000 */
.L_x_32487:
[----:B------:R-:W-:-:S05]  /*1c30*/  FMNMX R9, R3, R14, !PT ;  /* 0x0000000e03097209 */ /* 0x000fca0007800000 */
[--C-:B------:R-:W-:Y:S01]  /*1c40*/  FADD R23, R23, -R9.reuse ;  /* 0x8000000917177221 */ /* 0x100fe20000000000 */
[--C-:B------:R-:W-:Y:S01]  /*1c50*/  FADD R3, R7, -R9.reuse ;  /* 0x8000000907037221 */ /* 0x100fe20000000000 */
[----:B------:R-:W-:Y:S01]  /*1c60*/  MOV R7, 0x437c0000 ;  /* 0x437c000000077802 */ /* 0x000fe20000000f00 */
        /* <DEDUP_REMOVED lines=18> */
[-C--:B------:R-:W-:Y:S01]  /*1d90*/  FFMA.SAT R14, R11, R6.reuse, 0.5 ;  /* 0x3f0000000b0e7423 */ /* 0x080fe20000002006 */
[-C--:B------:R-:W-:Y:S01]  /*1da0*/  FFMA.RM R12, R12, R7.reuse, 12582913 ;  /* 0x4b4000010c0c7423 */ /* 0x080fe20000004007 */
[----:B------:R-:W-:Y:S01]  /*1db0*/  FFMA.SAT R22, R15, R6, 0.5 ;  /* 0x3f0000000f167423 */ /* 0x000fe20000002006 */
[----:B------:R0:W1:Y:S01]  /*1dc0*/  MUFU.EX2 R9, R2 ;  /* 0x0000000200097308 */ /* 0x0000620000000800 */
        /* <DEDUP_REMOVED lines=55> */
[----:B------:R-:W-:Y:S02]  /*2140*/  SHF.L.U32 R7, R22, 0x17, RZ ;  /* 0x0000001716077819 */ /* 0x000fe400000006ff */
[----:B------:R-:W-:Y:S01]  /*2150*/  FADD R6, R6, R3 ;  /* 0x0000000306067221 */ /* 0x000fe20000000000 */
[----:B------:R-:W0:Y:S01]  /*2160*/  MUFU.EX2 R27, R27 ;  /* 0x0000001b001b7308 */ /* 0x000e220000000800 */
[----:B-1----:R-:W-:Y:S02]  /*2170*/  MOV R15, 0xffffffff ;  /* 0xffffffff000f7802 */ /* 0x002fe40000000f00 */
[----:B------:R-:W-:Y:S01]  /*2180*/  FADD R11, R6, R5 ;  /* 0x00000005060b7221 */ /* 0x000fe20000000000 */
[----:B------:R-:W-:Y:S01]  /*2190*/  SHF.L.U32 R6, R13, 0x17, RZ ;  /* 0x000000170d067819 */ /* 0x000fe200000006ff */
[----:B--2---:R-:W-:-:S02]  /*21a0*/  FMUL R7, R7, R12 ;  /* 0x0000000c07077220 */ /* 0x004fc40000400000 */
[----:B------:R-:W-:-:S04]  /*21b0*/  FADD R11, R11, R4 ;  /* 0x000000040b0b7221 */ /* 0x000fc80000000000 */
[----:B------:R-:W-:Y:S01]  /*21c0*/  FADD R12, R11, R8 ;  /* 0x000000080b0c7221 */ /* 0x000fe20000000000 */
[----:B------:R-:W-:-:S03]  /*21d0*/  MOV R11, 0x1f ;  /* 0x0000001f000b7802 */ /* 0x000fc60000000f00 */
[----:B------:R-:W-:Y:S01]  /*21e0*/  FADD R13, R12, R7 ;  /* 0x000000070c0d7221 */ /* 0x000fe20000000000 */
[----:B------:R-:W-:Y:S02]  /*21f0*/  HFMA2 R12, -RZ, RZ, 0, 9.5367431640625e-07 ;  /* 0x00000010ff0c7431 */ /* 0x000fe400000001ff */
[----:B0-----:R-:W-:-:S04]  /*2200*/  FMUL R6, R6, R27 ;  /* 0x0000001b06067220 */ /* 0x001fc80000400000 */
[----:B------:R-:W-:-:S07]  /*2210*/  FADD R13, R13, R6 ;  /* 0x000000060d0d7221 */ /* 0x000fce0000000000 */
[----:B------:R-:W-:Y:S05]  /*2220*/  WARPSYNC.COLLECTIVE R15, `(.L_x_32488) ;  /* 0x000000000f087348 */ /* 0x000fea0003c00000 */
[----:B------:R0:W1:Y:S02]  /*2230*/  SHFL.BFLY P6, R14, R13, R12, R11 ;  /* 0x0c00000c0d0e7389 */ /* 0x00006400000c000b */
[----:B01----:R-:W-:Y:S05]  /*2240*/  ENDCOLLECTIVE ;  /* 0x000000000000791b */ /* 0x003fea0003800000 */
.L_x_32488:
[----:B------:R-:W-:Y:S02]  /*2250*/  IMAD.MOV.U32 R12, RZ, RZ, 0x8 ;  /* 0x00000008ff0c7424 */ /* 0x000fe400078e00ff */
[----:B------:R-:W-:-:S05]  /*2260*/  FADD R19, R13, R14 ;  /* 0x0000000e0d137221 */ /* 0x000fca0000000000 */
[----:B------:R-:W-:-:S07]  /*2270*/  MOV R13, R19 ;  /* 0x00000013000d7202 */ /* 0x000fce0000000f00 */
[----:B------:R-:W-:Y:S05]  /*2280*/  WARPSYNC.COLLECTIVE R15, `(.L_x_32489) ;  /* 0x000000000f087348 */ /* 0x000fea0003c00000 */
[----:B------:R0:W1:Y:S02]  /*2290*/  SHFL.BFLY P6, R14, R13, R12, R11 ;  /* 0x0c00000c0d0e7389 */ /* 0x00006400000c000b */
[----:B01----:R-:W-:Y:S05]  /*22a0*/  ENDCOLLECTIVE ;  /* 0x000000000000791b */ /* 0x003fea0003800000 */
.L_x_32489:
[----:B------:R-:W-:Y:S02]  /*22b0*/  HFMA2 R12, -RZ, RZ, 0, 2.384185791015625e-07 ;  /* 0x00000004ff0c7431 */ /* 0x000fe400000001ff */
[----:B------:R-:W-:-:S05]  /*22c0*/  FADD R22, R19, R14 ;  /* 0x0000000e13167221 */ /* 0x000fca0000000000 */
[----:B------:R-:W-:-:S07]  /*22d0*/  MOV R13, R22 ;  /* 0x00000016000d7202 */ /* 0x000fce0000000f00 */
[----:B------:R-:W-:Y:S05]  /*22e0*/  WARPSYNC.COLLECTIVE R15, `(.L_x_32490) ;  /* 0x000000000f087348 */ /* 0x000fea0003c00000 */
[----:B------:R0:W1:Y:S02]  /*22f0*/  SHFL.BFLY P6, R14, R13, R12, R11 ;  /* 0x0c00000c0d0e7389 */ /* 0x00006400000c000b */
[----:B01----:R-:W-:Y:S05]  /*2300*/  ENDCOLLECTIVE ;  /* 0x000000000000791b */ /* 0x003fea0003800000 */
.L_x_32490:
[----:B------:R-:W-:Y:S02]  /*2310*/  HFMA2 R12, -RZ, RZ, 0, 1.1920928955078125e-07 ;  /* 0x00000002ff0c7431 */ /* 0x000fe400000001ff */
[----:B------:R-:W-:-:S05]  /*2320*/  FADD R23, R22, R14 ;  /* 0x0000000e16177221 */ /* 0x000fca0000000000 */
[----:B------:R-:W-:-:S07]  /*2330*/  MOV R13, R23 ;  /* 0x00000017000d7202 */ /* 0x000fce0000000f00 */
[----:B------:R-:W-:Y:S05]  /*2340*/  WARPSYNC.COLLECTIVE R15, `(.L_x_32491) ;  /* 0x000000000f087348 */ /* 0x000fea0003c00000 */
[----:B------:R0:W1:Y:S02]  /*2350*/  SHFL.BFLY P6, R14, R13, R12, R11 ;  /* 0x0c00000c0d0e7389 */ /* 0x00006400000c000b */
[----:B01----:R-:W-:Y:S05]  /*2360*/  ENDCOLLECTIVE ;  /* 0x000000000000791b */ /* 0x003fea0003800000 */
.L_x_32491:
[----:B------:R-:W-:Y:S02]  /*2370*/  HFMA2 R12, -RZ, RZ, 0, 5.9604644775390625e-08 ;  /* 0x00000001ff0c7431 */ /* 0x000fe400000001ff */
[----:B------:R-:W-:-:S05]  /*2380*/  FADD R24, R23, R14 ;  /* 0x0000000e17187221 */ /* 0x000fca0000000000 */
[----:B------:R-:W-:-:S07]  /*2390*/  MOV R13, R24 ;  /* 0x00000018000d7202 */ /* 0x000fce0000000f00 */
[----:B------:R-:W-:Y:S05]  /*23a0*/  WARPSYNC.COLLECTIVE R15, `(.L_x_32492) ;  /* 0x000000000f087348 */ /* 0x000fea0003c00000 */
[----:B------:R0:W1:Y:S02]  /*23b0*/  SHFL.BFLY P6, R14, R13, R12, R11 ;  /* 0x0c00000c0d0e7389 */ /* 0x00006400000c000b */
[----:B01----:R-:W-:Y:S05]  /*23c0*/  ENDCOLLECTIVE ;  /* 0x000000000000791b */ /* 0x003fea0003800000 */
.L_x_32492:
[----:B------:R-:W-:Y:S05]  /*23d0*/  BRA `(.L_x_32493) ;  /* 0xffffffe800d07947 */ /* 0x000fea000383ffff */
        .weak           $__internal_523_$__cuda_sm3x_div_rn_noftz_f32_slowpath
        .type           $__internal_523_$__cuda_sm3x_div_rn_noftz_f32_slowpath,@function
        .size           $__internal_523_$__cuda_sm3x_div_rn_noftz_f32_slowpath,(.L_x_37900 - $__internal_523_$__cuda_sm3x_div_rn_noftz_f32_slowpath)
$__internal_523_$__cuda_sm3x_div_rn_noftz_f32_slowpath:
        /* <DEDUP_REMOVED lines=34> */
.L_x_32495:
        /* <DEDUP_REMOVED lines=51> */
.L_x_32502:
[----:B------:R-:W-:-:S04]  /*2930*/  LOP3.LUT R9, R9, 0x80000000, RZ, 0xc0, !PT ;  /* 0x8000000009097812 */ /* 0x000fc800078ec0ff */
[----:B------:R-:W-:Y:S01]  /*2940*/  LOP3.LUT R9, R9, 0x7f800000, RZ, 0xfc, !PT ;  /* 0x7f80000009097812 */ /* 0x000fe200078efcff */
[----:B------:R-:W-:Y:S06]  /*2950*/  BRA `(.L_x_32503) ;  /* 0x0000000000047947 */ /* 0x000fec0003800000 */
.L_x_32501:
[----:B------:R-:W-:-:S07]  /*2960*/  LEA R9, R28, R9, 0x17 ;  /* 0x000000091c097211 */ /* 0x000fce00078eb8ff */
.L_x_32503:
[----:B------:R-:W-:Y:S05]  /*2970*/  BSYNC.RECONVERGENT B2 ;  /* 0x0000000000027941 */ /* 0x000fea0003800200 */
.L_x_32500:
[----:B------:R-:W-:Y:S05]  /*2980*/  BRA `(.L_x_32504) ;  /* 0x0000000000207947 */ /* 0x000fea0003800000 */
.L_x_32499:
[----:B------:R-:W-:-:S04]  /*2990*/  LOP3.LUT R9, R12, 0x80000000, R9, 0x48, !PT ;  /* 0x800000000c097812 */ /* 0x000fc800078e4809 */
[----:B------:R-:W-:Y:S01]  /*29a0*/  LOP3.LUT R9, R9, 0x7f800000, RZ, 0xfc, !PT ;  /* 0x7f80000009097812 */ /* 0x000fe200078efcff */
[----:B------:R-:W-:Y:S06]  /*29b0*/  BRA `(.L_x_32504) ;  /* 0x0000000000147947 */ /* 0x000fec0003800000 */
.L_x_32498:
[----:B------:R-:W-:Y:S01]  /*29c0*/  LOP3.LUT R9, R12, 0x80000000, R9, 0x48, !PT ;  /* 0x800000000c097812 */ /* 0x000fe200078e4809 */
[----:B------:R-:W-:Y:S06]  /*29d0*/  BRA `(.L_x_32504) ;  /* 0x00000000000c7947 */ /* 0x000fec0003800000 */
.L_x_32497:
[----:B------:R-:W0:Y:S01]  /*29e0*/  MUFU.RSQ R9, -QNAN ;  /* 0xffc0000000097908 */ /* 0x000e220000001400 */
[----:B------:R-:W-:Y:S05]  /*29f0*/  BRA `(.L_x_32504) ;  /* 0x0000000000047947 */ /* 0x000fea0003800000 */
.L_x_32496:
[----:B------:R-:W-:-:S07]  /*2a00*/  FADD.FTZ R9, R9, R12 ;  /* 0x0000000c09097221 */ /* 0x000fce0000010000 */
.L_x_32504:
[----:B------:R-:W-:Y:S05]  /*2a10*/  BSYNC.RECONVERGENT B1 ;  /* 0x0000000000017941 */ /* 0x000fea0003800200 */
.L_x_32494:
[----:B------:R-:W-:Y:S01]  /*2a20*/  HFMA2 R13, -RZ, RZ, 0, 0 ;  /* 0x00000000ff0d7431 */ /* 0x000fe200000001ff */
[----:B------:R-:W-:-:S04]  /*2a30*/  MOV R12, R22 ;  /* 0x00000016000c7202 */ /* 0x000fc80000000f00 */
[----:B0-----:R-:W-:Y:S05]  /*2a40*/  RET.REL.NODEC R12 `(_Z15SoftmaxWarpImplI24ElementwiseScaleMaskLoadIffbE11DirectStoreIffEfLi1ELi9ELi32ELi1ELb0EL9Algorithm0EEvT_T0_ll) ;  /* 0xffffffd40c6c7950 */ /* 0x001fea0003c3ffff */
.L_x_32505:
        /* <DEDUP_REMOVED lines=11> */
.L_x_37900:


//--------------------- .text._Z15SoftmaxWarpImplI24ElementwiseScaleMaskLoadIffbE11DirectStoreIffEfLi1ELi8ELi32ELi1ELb1EL9Algorithm0EEvT_T0_ll --------------------------
	.section	.text._Z15SoftmaxWarpImplI24ElementwiseScaleMaskLoadIffbE11DirectStoreIffEfLi1ELi8ELi32ELi1ELb1EL9Algorithm0EEvT_T0_ll,"ax",@progbits
	.align	128
        .global         _Z15SoftmaxWarpImplI24ElementwiseScaleMaskLoadIffbE11DirectStoreIffEfLi1ELi8ELi32ELi1ELb1EL9Algorithm0EEvT_T0_ll
        .type           _Z15SoftmaxWarpImplI24ElementwiseScaleMaskLoadIffbE11DirectStoreIffEfLi1ELi8ELi32ELi1ELb1EL9Algorithm0EEvT_T0_ll,@function
        .size           _Z15SoftmaxWarpImplI24ElementwiseScaleMaskLoadIffbE11DirectStoreIffEfLi1ELi8ELi32ELi1ELb1EL9Algorithm0EEvT_T0_ll,(.L_x_37901 - _Z15SoftmaxWarpImplI24ElementwiseScaleMaskLoadIffbE11DirectStoreIffEfLi1ELi8ELi32ELi1ELb1EL9Algorithm0EEvT_T0_ll)
        .other          _Z15SoftmaxWarpImplI24ElementwiseScaleMaskLoadIffbE11DirectStoreIffEfLi1ELi8ELi32ELi1ELb1EL9Algorithm0EEvT_T0_ll,@"STO_CUDA_ENTRY STV_DEFAULT"
_Z15SoftmaxWarpImplI24ElementwiseScaleMaskLoadIffbE11DirectStoreIffEfLi1ELi8ELi32ELi1ELb1EL9Algorithm0EEvT_T0_ll:
.text._Z15SoftmaxWarpImplI24ElementwiseScaleMaskLoadIffbE11DirectStoreIffEfLi1ELi8ELi32ELi1ELb1EL9Algorithm0EEvT_T0_ll:
        /* <DEDUP_REMOVED lines=26> */
.L_x_32506:
        /* <DEDUP_REMOVED lines=20> */
[----:B------:R-:W-:-:S07]  /*02e0*/  VIADD R22, R20, 0xe0 ;  /* 0x000000e014167836 */ /* 0x000fce0000000000 */
.L_x_32525:
[----:B------:R-:W-:Y:S01]  /*02f0*/  ISETP.GE.U32.AND P0, PT, R20, UR44, PT ;  /* 0x0000002c14007c0c */ /* 0x000fe2000bf06070 */
[----:B--2---:R-:W-:Y:S01]  /*0300*/  IMAD.MOV.U32 R3, RZ, RZ, RZ ;  /* 0x000000ffff037224 */ /* 0x004fe200078e00ff */
[----:B------:R-:W-:Y:S01]  /*0310*/  ISETP.GE.U32.AND P5, PT, R28, UR44, PT ;  /* 0x0000002c1c007c0c */ /* 0x000fe2000bfa6070 */
[----:B------:R-:W-:Y:S01]  /*0320*/  IMAD R0, R18, UR48, RZ ;  /* 0x0000003012007c24 */ /* 0x000fe2000f8e02ff */
[----:B------:R-:W-:Y:S02]  /*0330*/  ISETP.GE.AND.EX P0, PT, RZ, UR45, PT, P0 ;  /* 0x0000002dff007c0c */ /* 0x000fe4000bf06300 */
[----:B------:R-:W-:Y:S02]  /*0340*/  ISETP.GE.AND.EX P5, PT, RZ, UR45, PT, P5 ;  /* 0x0000002dff007c0c */ /* 0x000fe4000bfa6350 */
[----:B------:R-:W-:-:S05]  /*0350*/  MOV R2, R20 ;  /* 0x0000001400027202 */ /* 0x000fca0000000f00 */
[----:B------:R-:W-:-:S04]  /*0360*/  IMAD.WIDE.U32 R4, R19, UR48, R2 ;  /* 0x0000003013047c25 */ /* 0x000fc8000f8e0002 */
[----:B------:R-:W-:Y:S01]  /*0370*/  IMAD R3, R19, UR49, R0 ;  /* 0x0000003113037c24 */ /* 0x000fe2000f8e0200 */
[C---:B-1----:R-:W-:Y:S01]  /*0380*/  @!P0 R2UR UR6, R16.reuse ;  /* 0x00000000100682ca */ /* 0x042fe200000e0000 */
[----:B0-----:R-:W0:Y:S01]  /*0390*/  @!P0 LDC R11, c[0x0][0x39c] ;  /* 0x0000e700ff0b8b82 */ /* 0x001e220000000800 */
[C---:B------:R-:W-:Y:S02]  /*03a0*/  @!P0 R2UR UR7, R17.reuse ;  /* 0x00000000110782ca */ /* 0x040fe400000e0000 */
[----:B------:R-:W-:Y:S02]  /*03b0*/  @!P5 R2UR UR10, R16 ;  /* 0x00000000100ad2ca */ /* 0x000fe400000e0000 */
[----:B------:R-:W-:Y:S02]  /*03c0*/  @!P5 R2UR UR11, R17 ;  /* 0x00000000110bd2ca */ /* 0x000fe400000e0000 */
[----:B------:R-:W-:Y:S01]  /*03d0*/  IADD3 R3, PT, PT, R5, R3, RZ ;  /* 0x0000000305037210 */ /* 0x000fe20007ffe0ff */
[----:B------:R-:W1:Y:S01]  /*03e0*/  @!P5 LDC R13, c[0x0][0x39c] ;  /* 0x0000e700ff0ddb82 */ /* 0x000e620000000800 */
[----:B------:R-:W-:-:S02]  /*03f0*/  IADD3 R6, P1, PT, R4, UR42, RZ ;  /* 0x0000002a04067c10 */ /* 0x000fc4000ff3e0ff */
[C---:B------:R-:W-:Y:S02]  /*0400*/  @!P0 R2UR UR4, R16.reuse ;  /* 0x00000000100482ca */ /* 0x040fe400000e0000 */
[C---:B------:R-:W-:Y:S02]  /*0410*/  @!P0 R2UR UR5, R17.reuse ;  /* 0x00000000110582ca */ /* 0x040fe400000e0000 */
[----:B------:R-:W-:Y:S02]  /*0420*/  @!P5 R2UR UR8, R16 ;  /* 0x000000001008d2ca */ /* 0x000fe400000e0000 */
[----:B------:R-:W-:Y:S02]  /*0430*/  @!P5 R2UR UR9, R17 ;  /* 0x000000001109d2ca */ /* 0x000fe400000e0000 */
[----:B------:R-:W-:Y:S02]  /*0440*/  IADD3.X R7, PT, PT, R3, UR43, RZ, P1, !PT ;  /* 0x0000002b03077c10 */ /* 0x000fe40008ffe4ff */
[----:B------:R-:W-:-:S03]  /*0450*/  LEA R2, P1, R4, UR40, 0x2 ;  /* 0x0000002804027c11 */ /* 0x000fc6000f8210ff */
[----:B------:R-:W2:Y:S01]  /*0460*/  @!P0 LDG.E.U8 R8, desc[UR6][R6.64] ;  /* 0x0000000606088981 */ /* 0x000ea2000c1e1100 */
[----:B------:R-:W-:-:S03]  /*0470*/  LEA.HI.X R3, R4, UR41, R3, 0x2, P1 ;  /* 0x0000002904037c11 */ /* 0x000fc600088f1403 */
[----:B------:R-:W3:Y:S04]  /*0480*/  @!P5 LDG.E.U8 R5, desc[UR10][R6.64+0x20] ;  /* 0x0000200a0605d981 */ /* 0x000ee8000c1e1100 */
[----:B------:R-:W0:Y:S04]  /*0490*/  @!P0 LDG.E R0, desc[UR4][R2.64] ;  /* 0x0000000402008981 */ /* 0x000e28000c1e1900 */
        /* <DEDUP_REMOVED lines=18> */
[----:B--2---:R-:W-:Y:S02]  /*05c0*/  ISETP.NE.OR P1, PT, R8, RZ, P0 ;  /* 0x000000ff0800720c */ /* 0x004fe40000725670 */
[----:B---3--:R-:W-:Y:S02]  /*05d0*/  ISETP.NE.OR P2, PT, R5, RZ, P5 ;  /* 0x000000ff0500720c */ /* 0x008fe40002f45670 */
[----:B------:R-:W2:Y:S01]  /*05e0*/  @!P3 LDG.E R5, desc[UR4][R2.64+0x180] ;  /* 0x000180040205b981 */ /* 0x000ea2000c1e1900 */
[----:B0-----:R-:W-:Y:S01]  /*05f0*/  @!P0 FMUL R0, R0, R11 ;  /* 0x0000000b00008220 */ /* 0x001fe20000400000 */
[----:B-1----:R-:W-:Y:S01]  /*0600*/  @!P5 FMUL R8, R4, R13 ;  /* 0x0000000d0408d220 */ /* 0x002fe20000400000 */
[----:B------:R-:W-:-:S06]  /*0610*/  IMAD.MOV.U32 R13, RZ, RZ, -0x800000 ;  /* 0xff800000ff0d7424 */ /* 0x000fcc00078e00ff */
[----:B------:R-:W0:Y:S01]  /*0620*/  @!P1 LDC R0, c[0x0][0x398] ;  /* 0x0000e600ff009b82 */ /* 0x000e220000000800 */
[----:B------:R-:W-:-:S07]  /*0630*/  ISETP.GE.U32.AND P1, PT, R24, UR44, PT ;  /* 0x0000002c18007c0c */ /* 0x000fce000bf26070 */
[----:B------:R-:W1:Y:S01]  /*0640*/  @!P2 LDC R8, c[0x0][0x398] ;  /* 0x0000e600ff08ab82 */ /* 0x000e620000000800 */
[----:B------:R-:W-:-:S04]  /*0650*/  ISETP.GE.U32.AND P2, PT, R25, UR44, PT ;  /* 0x0000002c19007c0c */ /* 0x000fc8000bf46070 */
[----:B------:R-:W-:Y:S02]  /*0660*/  ISETP.GE.AND.EX P2, PT, RZ, UR45, PT, P2 ;  /* 0x0000002dff007c0c */ /* 0x000fe4000bf46320 */
[----:B------:R-:W-:Y:S02]  /*0670*/  ISETP.GE.AND.EX P1, PT, RZ, UR45, PT, P1 ;  /* 0x0000002dff007c0c */ /* 0x000fe4000bf26310 */
[----:B------:R-:W-:-:S09]  /*0680*/  MOV R4, 0xff800000 ;  /* 0xff80000000047802 */ /* 0x000fd20000000f00 */
[----:B------:R-:W-:Y:S01]  /*0690*/  @!P2 R2UR UR6, R16 ;  /* 0x000000001006a2ca */ /* 0x000fe200000e0000 */
[----:B------:R-:W3:Y:S01]  /*06a0*/  @!P2 LDC R34, c[0x0][0x39c] ;  /* 0x0000e700ff22ab82 */ /* 0x000ee20000000800 */
[C---:B------:R-:W-:Y:S02]  /*06b0*/  @!P2 R2UR UR7, R17.reuse ;  /* 0x000000001107a2ca */ /* 0x040fe400000e0000 */
[----:B0-----:R-:W-:Y:S02]  /*06c0*/  @!P0 FMNMX R13, R0, -INF , !PT ;  /* 0xff800000000d8809 */ /* 0x001fe40007800000 */
[----:B------:R-:W-:Y:S02]  /*06d0*/  @!P2 R2UR UR4, R16 ;  /* 0x000000001004a2ca */ /* 0x000fe400000e0000 */
[----:B------:R-:W-:Y:S01]  /*06e0*/  @!P2 R2UR UR5, R17 ;  /* 0x000000001105a2ca */ /* 0x000fe200000e0000 */
[----:B-1----:R-:W-:Y:S01]  /*06f0*/  @!P5 IMAD.MOV.U32 R4, RZ, RZ, R8 ;  /* 0x000000ffff04d224 */ /* 0x002fe200078e0008 */
[----:B------:R-:W-:-:S02]  /*0700*/  @!P5 FMNMX R13, R13, R8, !PT ;  /* 0x000000080d0dd209 */ /* 0x000fc40007800000 */
[----:B-----5:R-:W-:Y:S02]  /*0710*/  ISETP.NE.OR P6, PT, R10, RZ, P4 ;  /* 0x000000ff0a00720c */ /* 0x020fe400027c5670 */
[----:B------:R-:W-:Y:S01]  /*0720*/  ISETP.GE.U32.AND P5, PT, R23, UR44, PT ;  /* 0x0000002c17007c0c */ /* 0x000fe2000bfa6070 */
[----:B------:R-:W5:Y:S01]  /*0730*/  @!P2 LDG.E.U8 R10, desc[UR6][R6.64+0x80] ;  /* 0x00008006060aa981 */ /* 0x000f62000c1e1100 */
[C---:B------:R-:W-:Y:S02]  /*0740*/  @!P1 R2UR UR6, R16.reuse ;  /* 0x00000000100692ca */ /* 0x040fe400000e0000 */
[----:B------:R-:W-:Y:S02]  /*0750*/  @!P1 R2UR UR7, R17 ;  /* 0x00000000110792ca */ /* 0x000fe400000e0000 */
[----:B------:R-:W-:Y:S01]  /*0760*/  ISETP.GE.AND.EX P5, PT, RZ, UR45, PT, P5 ;  /* 0x0000002dff007c0c */ /* 0x000fe2000bfa6350 */
[----:B----4-:R-:W-:Y:S02]  /*0770*/  @!P4 FMUL R8, R9, R12 ;  /* 0x0000000c0908c220 */ /* 0x010fe40000400000 */
[----:B------:R-:W3:Y:S01]  /*0780*/  @!P2 LDG.E R9, desc[UR4][R2.64+0x200] ;  /* 0x000200040209a981 */ /* 0x000ee2000c1e1900 */
[----:B------:R-:W-:-:S02]  /*0790*/  @!P1 R2UR UR4, R16 ;  /* 0x00000000100492ca */ /* 0x000fc400000e0000 */
[----:B------:R-:W-:Y:S01]  /*07a0*/  @!P1 R2UR UR5, R17 ;  /* 0x00000000110592ca */ /* 0x000fe200000e0000 */
[----:B------:R-:W0:Y:S01]  /*07b0*/  @!P6 LDC R8, c[0x0][0x398] ;  /* 0x0000e600ff08eb82 */ /* 0x000e220000000800 */
[----:B------:R-:W-:-:S03]  /*07c0*/  ISETP.GE.U32.AND P6, PT, R22, UR44, PT ;  /* 0x0000002c16007c0c */ /* 0x000fc6000bfc6070 */
[----:B------:R-:W4:Y:S01]  /*07d0*/  @!P1 LDG.E.U8 R12, desc[UR6][R6.64+0xa0] ;  /* 0x0000a006060c9981 */ /* 0x000f22000c1e1100 */
[----:B------:R-:W-:Y:S02]  /*07e0*/  ISETP.GE.AND.EX P6, PT, RZ, UR45, PT, P6 ;  /* 0x0000002dff007c0c */ /* 0x000fe4000bfc6360 */
[----:B------:R-:W-:Y:S02]  /*07f0*/  @!P5 R2UR UR6, R16 ;  /* 0x000000001006d2ca */ /* 0x000fe400000e0000 */
[----:B------:R-:W-:-:S03]  /*0800*/  @!P5 R2UR UR7, R17 ;  /* 0x000000001107d2ca */ /* 0x000fc600000e0000 */
[----:B------:R-:W4:Y:S01]  /*0810*/  @!P1 LDG.E R11, desc[UR4][R2.64+0x280] ;  /* 0x00028004020b9981 */ /* 0x000f22000c1e1900 */
[C---:B------:R-:W-:Y:S02]  /*0820*/  @!P5 R2UR UR4, R16.reuse ;  /* 0x000000001004d2ca */ /* 0x040fe400000e0000 */
[----:B------:R-:W-:Y:S02]  /*0830*/  @!P5 R2UR UR5, R17 ;  /* 0x000000001105d2ca */ /* 0x000fe400000e0000 */
[----:B------:R-:W-:Y:S01]  /*0840*/  MOV R36, 0xff800000 ;  /* 0xff80000000247802 */ /* 0x000fe20000000f00 */
[----:B------:R-:W1:Y:S04]  /*0850*/  @!P6 LDC R38, c[0x0][0x39c] ;  /* 0x0000e700ff26eb82 */ /* 0x000e680000000800 */
[----:B------:R-:W4:Y:S01]  /*0860*/  @!P5 LDG.E.U8 R15, desc[UR6][R6.64+0xc0] ;  /* 0x0000c006060fd981 */ /* 0x000f22000c1e1100 */
[----:B------:R-:W-:-:S02]  /*0870*/  @!P6 R2UR UR6, R16 ;  /* 0x000000001006e2ca */ /* 0x000fc400000e0000 */
[----:B------:R-:W-:-:S03]  /*0880*/  @!P6 R2UR UR7, R17 ;  /* 0x000000001107e2ca */ /* 0x000fc600000e0000 */
[----:B------:R-:W4:Y:S01]  /*0890*/  @!P5 LDG.E R14, desc[UR4][R2.64+0x300] ;  /* 0x00030004020ed981 */ /* 0x000f22000c1e1900 */
[----:B------:R-:W-:Y:S02]  /*08a0*/  @!P6 R2UR UR4, R16 ;  /* 0x000000001004e2ca */ /* 0x000fe400000e0000 */
[----:B------:R-:W-:-:S07]  /*08b0*/  @!P6 R2UR UR5, R17 ;  /* 0x000000001105e2ca */ /* 0x000fce00000e0000 */
[----:B------:R-:W4:Y:S06]  /*08c0*/  @!P6 LDG.E.U8 R30, desc[UR6][R6.64+0xe0] ;  /* 0x0000e006061ee981 */ /* 0x000f2c000c1e1100 */
[----:B------:R0:W1:Y:S02]  /*08d0*/  @!P6 LDG.E R29, desc[UR4][R2.64+0x380] ;  /* 0x00038004021de981 */ /* 0x000064000c1e1900 */
[----:B0-----:R-:W-:Y:S01]  /*08e0*/  @!P4 FMNMX R13, R13, R8, !PT ;  /* 0x000000080d0dc209 */ /* 0x001fe20007800000 */
[----:B------:R-:W-:Y:S01]  /*08f0*/  @!P4 IMAD.MOV.U32 R36, RZ, RZ, R8 ;  /* 0x000000ffff24c224 */ /* 0x000fe200078e0008 */
[----:B------:R-:W-:Y:S01]  /*0900*/  ISETP.NE.OR P4, PT, R31, RZ, P3 ;  /* 0x000000ff1f00720c */ /* 0x000fe20001f85670 */
[----:B------:R-:W0:Y:S01]  /*0910*/  @!P5 LDC R3, c[0x0][0x39c] ;  /* 0x0000e700ff03db82 */ /* 0x000e220000000800 */
[----:B------:R-:W-:Y:S01]  /*0920*/  UMOV UR4, 0xffffffff ;  /* 0xffffffff00047882 */ /* 0x000fe20000000000 */
[----:B------:R-:W-:-:S02]  /*0930*/  MOV R6, 0xff800000 ;  /* 0xff80000000067802 */ /* 0x000fc40000000f00 */
[----:B------:R-:W-:Y:S01]  /*0940*/  @!P0 MOV R6, R0 ;  /* 0x0000000000068202 */ /* 0x000fe20000000f00 */
[----:B--2---:R-:W-:-:S03]  /*0950*/  @!P3 FMUL R8, R5, R32 ;  /* 0x000000200508b220 */ /* 0x004fc60000400000 */
[----:B------:R-:W2:Y:S08]  /*0960*/  @!P1 LDC R32, c[0x0][0x39c] ;  /* 0x0000e700ff209b82 */ /* 0x000eb00000000800 */
[----:B------:R-:W1:Y:S01]  /*0970*/  @!P4 LDC R8, c[0x0][0x398] ;  /* 0x0000e600ff08cb82 */ /* 0x000e620000000800 */
[----:B-----5:R-:W-:Y:S01]  /*0980*/  ISETP.NE.OR P4, PT, R10, RZ, P2 ;  /* 0x000000ff0a00720c */ /* 0x020fe20001785670 */
[----:B---3--:R-:W-:-:S12]  /*0990*/  @!P2 FMUL R2, R9, R34 ;  /* 0x000000220902a220 */ /* 0x008fd80000400000 */
[----:B------:R-:W3:Y:S01]  /*09a0*/  @!P4 LDC R2, c[0x0][0x398] ;  /* 0x0000e600ff02cb82 */ /* 0x000ee20000000800 */
[----:B----4-:R-:W-:Y:S01]  /*09b0*/  ISETP.NE.OR P4, PT, R12, RZ, P1 ;  /* 0x000000ff0c00720c */ /* 0x010fe20000f85670 */
        /* <DEDUP_REMOVED lines=8> */
[----:B------:R-:W-:-:S04]  /*0a40*/  @!P3 FMNMX R13, R13, R8, !PT ;  /* 0x000000080d0db209 */ /* 0x000fc80007800000 */
[----:B---3--:R-:W-:-:S04]  /*0a50*/  @!P2 FMNMX R13, R13, R2, !PT ;  /* 0x000000020d0da209 */ /* 0x008fc80007800000 */
[----:B--2---:R-:W-:Y:S01]  /*0a60*/  @!P1 FMNMX R13, R13, R12, !PT ;  /* 0x0000000c0d0d9209 */ /* 0x004fe20007800000 */
[----:B------:R-:W-:-:S03]  /*0a70*/  IMAD.MOV.U32 R34, RZ, RZ, -0x800000 ;  /* 0xff800000ff227424 */ /* 0x000fc600078e00ff */
[----:B0-----:R-:W-:Y:S01]  /*0a80*/  @!P5 FMNMX R13, R13, R14, !PT ;  /* 0x0000000e0d0dd209 */ /* 0x001fe20007800000 */
[----:B------:R-:W-:Y:S01]  /*0a90*/  @!P3 IMAD.MOV.U32 R34, RZ, RZ, R8 ;  /* 0x000000ffff22b224 */ /* 0x000fe200078e0008 */
[----:B------:R-:W-:Y:S01]  /*0aa0*/  MOV R32, 0xff800000 ;  /* 0xff80000000207802 */ /* 0x000fe20000000f00 */
[----:B------:R-:W-:Y:S01]  /*0ab0*/  IMAD.MOV.U32 R30, RZ, RZ, -0x800000 ;  /* 0xff800000ff1e7424 */ /* 0x000fe200078e00ff */
[----:B------:R-:W-:Y:S01]  /*0ac0*/  MOV R8, 0xff800000 ;  /* 0xff80000000087802 */ /* 0x000fe20000000f00 */
[----:B------:R-:W-:Y:S01]  /*0ad0*/  @!P5 IMAD.MOV.U32 R30, RZ, RZ, R14 ;  /* 0x000000ffff1ed224 */ /* 0x000fe200078e000e */
[----:B------:R-:W-:Y:S02]  /*0ae0*/  MOV R10, 0xff800000 ;  /* 0xff800000000a7802 */ /* 0x000fe40000000f00 */
[----:B------:R-:W-:Y:S02]  /*0af0*/  @!P2 MOV R32, R2 ;  /* 0x000000020020a202 */ /* 0x000fe40000000f00 */
[----:B------:R-:W-:-:S02]  /*0b00*/  @!P1 MOV R8, R12 ;  /* 0x0000000c00089202 */ /* 0x000fc40000000f00 */
[-C--:B-1----:R-:W-:Y:S02]  /*0b10*/  @!P6 MOV R10, R38.reuse ;  /* 0x00000026000ae202 */ /* 0x082fe40000000f00 */
[----:B------:R-:W-:Y:S01]  /*0b20*/  @!P6 FMNMX R13, R13, R38, !PT ;  /* 0x000000260d0de209 */ /* 0x000fe20007800000 */
        /* <DEDUP_REMOVED lines=27> */
[----:B------:R-:W-:Y:S01]  /*0ce0*/  FADD R13, R4, -12583039 ;  /* 0xcb40007f040d7421 */ /* 0x000fe20000000000 */
        /* <DEDUP_REMOVED lines=8> */
[----:B------:R-:W-:Y:S01]  /*0d70*/  FADD R14, -R7, R8 ;  /* 0x00000008070e7221 */ /* 0x000fe20000000100 */
[----:B------:R-:W-:Y:S01]  /*0d80*/  FFMA.RM R9, R9, R6, 12582913 ;  /* 0x4b40000109097423 */ /* 0x000fe20000004006 */
[----:B------:R-:W0:Y:S02]  /*0d90*/  MUFU.EX2 R3, R3 ;  /* 0x0000000300037308 */ /* 0x000e240000000800 */
[----:B------:R-:W-:Y:S01]  /*0da0*/  FFMA.SAT R29, R14, R5, 0.5 ;  /* 0x3f0000000e1d7423 */ /* 0x000fe20000002005 */
[----:B------:R-:W-:-:S04]  /*0db0*/  FADD R11, R9, -12583039 ;  /* 0xcb40007f090b7421 */ /* 0x000fc80000000000 */
[C---:B------:R-:W-:Y:S01]  /*0dc0*/  FFMA R13, R34.reuse, 1.4426950216293334961, -R11 ;  /* 0x3fb8aa3b220d7823 */ /* 0x040fe2000000080b */
[-C--:B------:R-:W-:Y:S01]  /*0dd0*/  FFMA.RM R11, R15, R6.reuse, 12582913 ;  /* 0x4b4000010f0b7423 */ /* 0x080fe20000004006 */
[----:B------:R-:W1:Y:S02]  /*0de0*/  MUFU.EX2 R12, R12 ;  /* 0x0000000c000c7308 */ /* 0x000e640000000800 */
[----:B------:R-:W-:Y:S01]  /*0df0*/  FFMA R13, R34, 1.925963033500011079e-08, R13 ;  /* 0x32a57060220d7823 */ /* 0x000fe2000000000d */
        /* <DEDUP_REMOVED lines=9> */
[----:B------:R-:W2:Y:S01]  /*0e90*/  MUFU.EX2 R8, R36 ;  /* 0x0000002400087308 */ /* 0x000ea20000000800 */
[----:B------:R-:W-:Y:S01]  /*0ea0*/  FFMA R29, R14, 1.4426950216293334961, -R29 ;  /* 0x3fb8aa3b0e1d7823 */ /* 0x000fe2000000081d */
[----:B------:R-:W-:Y:S01]  /*0eb0*/  FFMA R15, R32, 1.925963033500011079e-08, R15 ;  /* 0x32a57060200f7823 */ /* 0x000fe2000000000f */
[----:B------:R-:W-:Y:S01]  /*0ec0*/  FADD R31, R10, -12583039 ;  /* 0xcb40007f0a1f7421 */ /* 0x000fe20000000000 */
[----:B0-----:R-:W-:Y:S01]  /*0ed0*/  FMUL R3, R0, R3 ;  /* 0x0000000300037220 */ /* 0x001fe20000400000 */
[----:B------:R-:W-:Y:S01]  /*0ee0*/  FFMA R32, R14, 1.925963033500011079e-08, R29 ;  /* 0x32a570600e207823 */ /* 0x000fe2000000001d */
[----:B------:R-:W-:Y:S01]  /*0ef0*/  FFMA.RM R14, R5, R6, 12582913 ;  /* 0x4b400001050e7423 */ /* 0x000fe20000004006 */
[----:B------:R-:W-:Y:S01]  /*0f00*/  FFMA R31, R34, 1.4426950216293334961, -R31 ;  /* 0x3fb8aa3b221f7823 */ /* 0x000fe2000000081f */
[----:B------:R-:W0:Y:S01]  /*0f10*/  MUFU.EX2 R13, R13 ;  /* 0x0000000d000d7308 */ /* 0x000e220000000800 */
[----:B------:R-:W-:Y:S01]  /*0f20*/  SHF.L.U32 R5, R2, 0x17, RZ ;  /* 0x0000001702057819 */ /* 0x000fe200000006ff */
[----:B------:R-:W-:Y:S01]  /*0f30*/  FADD R33, R14, -12583039 ;  /* 0xcb40007f0e217421 */ /* 0x000fe20000000000 */
[----:B------:R-:W-:Y:S01]  /*0f40*/  FFMA R29, R34, 1.925963033500011079e-08, R31 ;  /* 0x32a57060221d7823 */ /* 0x000fe2000000001f */
[----:B------:R-:W-:Y:S01]  /*0f50*/  IMAD.SHL.U32 R31, R4, 0x800000, RZ ;  /* 0x00800000041f7824 */ /* 0x000fe200078e00ff */
[----:B------:R-:W-:Y:S01]  /*0f60*/  SHF.L.U32 R4, R9, 0x17, RZ ;  /* 0x0000001709047819 */ /* 0x000fe200000006ff */
[C---:B------:R-:W-:Y:S01]  /*0f70*/  FFMA R33, R30.reuse, 1.4426950216293334961, -R33 ;  /* 0x3fb8aa3b1e217823 */ /* 0x040fe20000000821 */
[----:B-1----:R-:W-:Y:S01]  /*0f80*/  FMUL R0, R5, R12 ;  /* 0x0000000c05007220 */ /* 0x002fe20000400000 */
[----:B------:R-:W1:Y:S01]  /*0f90*/  MUFU.EX2 R15, R15 ;  /* 0x0000000f000f7308 */ /* 0x000e620000000800 */
[----:B------:R-:W-:Y:S01]  /*0fa0*/  FADD R5, RZ, R3 ;  /* 0x00000003ff057221 */ /* 0x000fe20000000000 */
[----:B------:R-:W-:Y:S01]  /*0fb0*/  FFMA R33, R30, 1.925963033500011079e-08, R33 ;  /* 0x32a570601e217823 */ /* 0x000fe20000000021 */
[----:B--2---:R-:W-:Y:S01]  /*0fc0*/  FMUL R2, R31, R8 ;  /* 0x000000081f027220 */ /* 0x004fe20000400000 */
[----:B------:R-:W-:Y:S01]  /*0fd0*/  SHF.L.U32 R8, R11, 0x17, RZ ;  /* 0x000000170b087819 */ /* 0x000fe200000006ff */
[----:B------:R-:W-:Y:S01]  /*0fe0*/  FADD R5, R5, R0 ;  /* 0x0000000005057221 */ /* 0x000fe20000000000 */
[----:B------:R-:W-:Y:S01]  /*0ff0*/  IMAD.SHL.U32 R7, R7, 0x800000, RZ ;  /* 0x0080000007077824 */ /* 0x000fe200078e00ff */
[----:B------:R-:W-:Y:S01]  /*1000*/  SHF.L.U32 R10, R10, 0x17, RZ ;  /* 0x000000170a0a7819 */ /* 0x000fe200000006ff */
[----:B------:R-:W2:Y:S01]  /*1010*/  MUFU.EX2 R6, R32 ;  /* 0x0000002000067308 */ /* 0x000ea20000000800 */
[----:B0-----:R-:W-:Y:S01]  /*1020*/  FMUL R4, R4, R13 ;  /* 0x0000000d04047220 */ /* 0x001fe20000400000 */
[----:B------:R-:W-:Y:S01]  /*1030*/  FADD R9, R5, R2 ;  /* 0x0000000205097221 */ /* 0x000fe20000000000 */
        /* <DEDUP_REMOVED lines=21> */
.L_x_32537:
        /* <DEDUP_REMOVED lines=12> */
[----:B0-----:R-:W-:Y:S05]  /*1250*/  CALL.REL.NOINC `($__internal_524_$__cuda_sm3x_div_rn_noftz_f32_slowpath) ;  /* 0x0000001000c87944 */ /* 0x001fea0003c00000 */
[----:B------:R-:W-:-:S07]  /*1260*/  MOV R9, R3 ;  /* 0x0000000300097202 */ /* 0x000fce0000000f00 */
.L_x_32510:
[----:B------:R-:W-:Y:S05]  /*1270*/  BSYNC.RECONVERGENT B1 ;  /* 0x0000000000017941 */ /* 0x000fea0003800200 */
.L_x_32509:
        /* <DEDUP_REMOVED lines=12> */
[----:B0-----:R-:W-:Y:S05]  /*1340*/  CALL.REL.NOINC `($__internal_524_$__cuda_sm3x_div_rn_noftz_f32_slowpath) ;  /* 0x00000010008c7944 */ /* 0x001fea0003c00000 */
[----:B------:R-:W-:-:S07]  /*1350*/  MOV R12, R3 ;  /* 0x00000003000c7202 */ /* 0x000fce0000000f00 */
.L_x_32512:
[----:B------:R-:W-:Y:S05]  /*1360*/  BSYNC.RECONVERGENT B1 ;  /* 0x0000000000017941 */ /* 0x000fea0003800200 */
.L_x_32511:
        /* <DEDUP_REMOVED lines=14> */
.L_x_32514:
[----:B------:R-:W-:Y:S05]  /*1450*/  BSYNC.RECONVERGENT B1 ;  /* 0x0000000000017941 */ /* 0x000fea0003800200 */
.L_x_32513:
        /* <DEDUP_REMOVED lines=14> */
.L_x_32516:
[----:B------:R-:W-:Y:S05]  /*1540*/  BSYNC.RECONVERGENT B1 ;  /* 0x0000000000017941 */ /* 0x000fea0003800200 */
.L_x_32515:
        /* <DEDUP_REMOVED lines=14> */
.L_x_32518:
[----:B------:R-:W-:Y:S05]  /*1630*/  BSYNC.RECONVERGENT B1 ;  /* 0x0000000000017941 */ /* 0x000fea0003800200 */
.L_x_32517:
        /* <DEDUP_REMOVED lines=14> */
.L_x_32520:
[----:B------:R-:W-:Y:S05]  /*1720*/  BSYNC.RECONVERGENT B1 ;  /* 0x0000000000017941 */ /* 0x000fea0003800200 */
.L_x_32519:
        /* <DEDUP_REMOVED lines=14> */
.L_x_32522:
[----:B------:R-:W-:Y:S05]  /*1810*/  BSYNC.RECONVERGENT B1 ;  /* 0x0000000000017941 */ /* 0x000fea0003800200 */
.L_x_32521:
        /* <DEDUP_REMOVED lines=13> */
.L_x_32524:
[----:B------:R-:W-:Y:S05]  /*18f0*/  BSYNC.RECONVERGENT B1 ;  /* 0x0000000000017941 */ /* 0x000fea0003800200 */
.L_x_32523:
        /* <DEDUP_REMOVED lines=37> */
[C---:B------:R-:W-:Y:S02]  /*1b50*/  IADD3 R19, P0, PT, R21.reuse, R19, RZ ;  /* 0x0000001315137210 */ /* 0x040fe40007f1e0ff */
[----:B------:R-:W-:Y:S01]  /*1b60*/  @!P3 R2UR UR14, R16 ;  /* 0x00000000100eb2ca */ /* 0x000fe200000e0000 */
[----:B------:R2:W-:Y:S01]  /*1b70*/  @!P6 STG.E desc[UR6][R14.64+0x100], R0 ;  /* 0x000100000e00e986 */ /* 0x0005e2000c101906 */
[----:B------:R-:W-:-:S02]  /*1b80*/  LEA.HI.X.SX32 R18, R21, R18, 0x1, P0 ;  /* 0x0000001215127211 */ /* 0x000fc400000f0eff */
[----:B------:R-:W-:Y:S01]  /*1b90*/  ISETP.GE.U32.AND P0, PT, R19, UR46, PT ;  /* 0x0000002e13007c0c */ /* 0x000fe2000bf06070 */
[----:B------:R2:W-:Y:S01]  /*1ba0*/  @!P1 STG.E desc[UR10][R14.64+0x200], R4 ;  /* 0x000200040e009986 */ /* 0x0005e2000c10190a */
[C---:B------:R-:W-:Y:S02]  /*1bb0*/  @!P3 R2UR UR15, R17.reuse ;  /* 0x00000000110fb2ca */ /* 0x040fe400000e0000 */
[----:B------:R-:W-:Y:S01]  /*1bc0*/  @!P4 R2UR UR16, R16 ;  /* 0x000000001010c2ca */ /* 0x000fe200000e0000 */
[----:B------:R2:W-:Y:S01]  /*1bd0*/  @!P2 STG.E desc[UR12][R14.64+0x280], R5 ;  /* 0x000280050e00a986 */ /* 0x0005e2000c10190c */
[----:B------:R-:W-:Y:S02]  /*1be0*/  @!P4 R2UR UR17, R17 ;  /* 0x000000001111c2ca */ /* 0x000fe400000e0000 */
[----:B------:R-:W-:-:S07]  /*1bf0*/  ISETP.GE.AND.EX P0, PT, R18, UR47, PT, P0 ;  /* 0x0000002f12007c0c */ /* 0x000fce000bf06300 */
[----:B------:R2:W-:Y:S04]  /*1c00*/  @!P3 STG.E desc[UR14][R14.64+0x300], R6 ;  /* 0x000300060e00b986 */ /* 0x0005e8000c10190e */
[----:B------:R2:W-:Y:S02]  /*1c10*/  @!P4 STG.E desc[UR16][R14.64+0x380], R3 ;  /* 0x000380030e00c986 */ /* 0x0005e4000c101910 */
[----:B------:R-:W-:Y:S05]  /*1c20*/  @!P0 BRA `(.L_x_32525) ;  /* 0xffffffe400b08947 */ /* 0x000fea000383ffff */
[----:B------:R-:W-:Y:S05]  /*1c30*/  BSYNC B0 ;  /* 0x0000000000007941 */ /* 0x000fea0003800000 */
.L_x_32507:
[----:B------:R-:W-:Y:S05]  /*1c40*/  EXIT ;  /* 0x000000000000794d */ /* 0x000fea0003800000 */
.L_x_32508:
[----:B------:R-:W-:Y:S01]  /*1c50*/  HFMA2 R11, -RZ, RZ, 0, 1.847743988037109375e-06 ;  /* 0x0000001fff0b7431 */ /* 0x000fe200000001ff */
[----:B------:R-:W-:Y:S01]  /*1c60*/  BSSY B1, `(.L_x_32526) ;  /* 0x0000006000017945 */ /* 0x000fe20003800000 */
[----:B------:R-:W-:Y:S01]  /*1c70*/  MOV R12, 0x10 ;  /* 0x00000010000c7802 */ /* 0x000fe20000000f00 */
[----:B------:R-:W-:-:S07]  /*1c80*/  IMAD.MOV.U32 R15, RZ, RZ, -0x1 ;  /* 0xffffffffff0f7424 */ /* 0x000fce00078e00ff */
[----:B------:R-:W-:Y:S05]  /*1c90*/  WARPSYNC.COLLECTIVE R15, `(.L_x_32527) ;  /* 0x000000000f087348 */ /* 0x000fea0003c00000 */
[----:B------:R0:W1:Y:S02]  /*1ca0*/  SHFL.BFLY P6, R14, R13, R12, R11 ;  /* 0x0c00000c0d0e7389 */ /* 0x00006400000c000b */
[----:B01----:R-:W-:Y:S05]  /*1cb0*/  ENDCOLLECTIVE ;  /* 0x000000000000791b */ /* 0x003fea0003800000 */
.L_x_32527:
[----:B------:R-:W-:Y:S05]  /*1cc0*/  BSYNC B1 ;  /* 0x0000000000017941 */ /* 0x000fea0003800000 */
.L_x_32526:
[----:B------:R-:W-:Y:S01]  /*1cd0*/  HFMA2 R11, -RZ, RZ, 0, 1.847743988037109375e-06 ;  /* 0x0000001fff0b7431 */ /* 0x000fe200000001ff */
[----:B------:R-:W-:Y:S01]  /*1ce0*/  FMNMX R13, R14, R13, !PT ;  /* 0x0000000d0e0d7209 */ /* 0x000fe20007800000 */
[----:B------:R-:W-:Y:S01]  /*1cf0*/  IMAD.MOV.U32 R15, RZ, RZ, -0x1 ;  /* 0xffffffffff0f7424 */ /* 0x000fe200078e00ff */
[----:B------:R-:W-:Y:S01]  /*1d00*/  MOV R12, 0x8 ;  /* 0x00000008000c7802 */ /* 0x000fe20000000f00 */
[----:B------:R-:W-:-:S07]  /*1d10*/  HFMA2 R5, -RZ, RZ, 0.96630859375, -0.0022525787353515625 ;  /* 0x3bbb989dff057431 */ /* 0x000fce00000001ff */
[----:B------:R-:W-:Y:S05]  /*1d20*/  WARPSYNC.COLLECTIVE R15, `(.L_x_32528) ;  /* 0x000000000f087348 */ /* 0x000fea0003c00000 */
[----:B------:R0:W1:Y:S02]  /*1d30*/  SHFL.BFLY P6, R14, R13, R12, R11 ;  /* 0x0c00000c0d0e7389 */ /* 0x00006400000c000b */
[----:B01----:R-:W-:Y:S05]  /*1d40*/  ENDCOLLECTIVE ;  /* 0x000000000000791b */ /* 0x003fea0003800000 */
.L_x_32528:
[----:B------:R-:W-:Y:S01]  /*1d50*/  HFMA2 R12, -RZ, RZ, 0, 2.384185791015625e-07 ;  /* 0x00000004ff0c7431 */ /* 0x000fe200000001ff */
[----:B------:R-:W-:-:S04]  /*1d60*/  FMNMX R0, R13, R14, !PT ;  /* 0x0000000e0d007209 */ /* 0x000fc80007800000 */
[----:B------:R-:W-:-:S07]  /*1d70*/  MOV R13, R0 ;  /* 0x00000000000d7202 */ /* 0x000fce0000000f00 */
[----:B------:R-:W-:Y:S05]  /*1d80*/  WARPSYNC.COLLECTIVE R15, `(.L_x_32529) ;  /* 0x000000000f087348 */ /* 0x000fea0003c00000 */
[----:B------:R0:W1:Y:S02]  /*1d90*/  SHFL.BFLY P6, R14, R13, R12, R11 ;  /* 0x0c00000c0d0e7389 */ /* 0x00006400000c000b */
[----:B01----:R-:W-:Y:S05]  /*1da0*/  ENDCOLLECTIVE ;  /* 0x000000000000791b */ /* 0x003fea0003800000 */
.L_x_32529:
[----:B------:R-:W-:Y:S02]  /*1db0*/  MOV R12, 0x2 ;  /* 0x00000002000c7802 */ /* 0x000fe40000000f00 */
[----:B------:R-:W-:-:S05]  /*1dc0*/  FMNMX R2, R0, R14, !PT ;  /* 0x0000000e00027209 */ /* 0x000fca0007800000 */
[----:B------:R-:W-:-:S07]  /*1dd0*/  IMAD.MOV.U32 R13, RZ, RZ, R2 ;  /* 0x000000ffff0d7224 */ /* 0x000fce00078e0002 */
[----:B------:R-:W-:Y:S05]  /*1de0*/  WARPSYNC.COLLECTIVE R15, `(.L_x_32530) ;  /* 0x000000000f087348 */ /* 0x000fea0003c00000 */
[----:B------:R0:W1:Y:S02]  /*1df0*/  SHFL.BFLY P6, R14, R13, R12, R11 ;  /* 0x0c00000c0d0e7389 */ /* 0x00006400000c000b */
[----:B01----:R-:W-:Y:S05]  /*1e00*/  ENDCOLLECTIVE ;  /* 0x000000000000791b */ /* 0x003fea0003800000 */
.L_x_32530:
[----:B------:R-:W-:Y:S01]  /*1e10*/  IMAD.MOV.U32 R12, RZ, RZ, 0x1 ;  /* 0x00000001ff0c7424 */ /* 0x000fe200078e00ff */
[----:B------:R-:W-:-:S04]  /*1e20*/  FMNMX R3, R2, R14, !PT ;  /* 0x0000000e02037209 */ /* 0x000fc80007800000 */
[----:B------:R-:W-:-:S07]  /*1e30*/  MOV R13, R3 ;  /* 0x00000003000d7202 */ /* 0x000fce0000000f00 */
[----:B------:R-:W-:Y:S05]  /*1e40*/  WARPSYNC.COLLECTIVE R15, `(.L_x_32531) ;  /* 0x000000000f087348 */ /* 0x000fea0003c00000 */
[----:B------:R0:W1:Y:S02]  /*1e50*/  SHFL.BFLY P6, R14, R13, R12, R11 ;  /* 0x0c00000c0d0e7389 */ /* 0x00006400000c000b */
[----:B01----:R-:W-:Y:S05]  /*1e60*/  ENDCOLLECTIVE ;  /* 0x000000000000791b */ /* 0x003fea0003800000 */
.L_x_32531:
[----:B------:R-:W-:-:S05]  /*1e70*/  FMNMX R3, R3, R14, !PT ;  /* 0x0000000e03037209 */ /* 0x000fca0007800000 */
[C---:B------:R-:W-:Y:S01]  /*1e80*/  FADD R4, -R3.reuse, R4 ;  /* 0x0000000403047221 */ /* 0x040fe20000000100 */
[C---:B------:R-:W-:Y:S01]  /*1e90*/  FADD R2, -R3.reuse, R6 ;  /* 0x0000000603027221 */ /* 0x040fe20000000100 */
[----:B------:R-:W-:Y:S01]  /*1ea0*/  MOV R6, 0x437c0000 ;  /* 0x437c000000067802 */ /* 0x000fe20000000f00 */
        /* <DEDUP_REMOVED lines=31> */
[----:B------:R-:W-:Y:S01]  /*20a0*/  SHF.L.U32 R2, R13, 0x17, RZ ;  /* 0x000000170d027819 */ /* 0x000fe200000006ff */
[----:B------:R-:W-:Y:S02]  /*20b0*/  IMAD.SHL.U32 R4, R9, 0x800000, RZ ;  /* 0x0080000009047824 */ /* 0x000fe400078e00ff */
        /* <DEDUP_REMOVED lines=20> */
[----:B------:R-:W-:-:S02]  /*2200*/  SHF.L.U32 R6, R15, 0x17, RZ ;  /* 0x000000170f067819 */ /* 0x000fc400000006ff */
[----:B------:R-:W-:Y:S01]  /*2210*/  FADD R5, R11, -12583039 ;  /* 0xcb40007f0b057421 */ /* 0x000fe20000000000 */
[C---:B------:R-:W-:Y:S01]  /*2220*/  FADD R29, R12.reuse, -12583039 ;  /* 0xcb40007f0c1d7421 */ /* 0x040fe20000000000 */
[----:B------:R-:W1:Y:S01]  /*2230*/  MUFU.EX2 R9, R9 ;  /* 0x0000000900097308 */ /* 0x000e620000000800 */
[----:B------:R-:W-:Y:S01]  /*2240*/  SHF.L.U32 R12, R12, 0x17, RZ ;  /* 0x000000170c0c7819 */ /* 0x000fe200000006ff */
[----:B------:R-:W-:Y:S01]  /*2250*/  FFMA R5, R30, 1.4426950216293334961, -R5 ;  /* 0x3fb8aa3b1e057823 */ /* 0x000fe20000000805 */
[----:B------:R-:W-:Y:S01]  /*2260*/  FFMA R29, R10, 1.4426950216293334961, -R29 ;  /* 0x3fb8aa3b0a1d7823 */ /* 0x000fe2000000081d */
[----:B------:R-:W-:Y:S02]  /*2270*/  MOV R15, 0xffffffff ;  /* 0xffffffff000f7802 */ /* 0x000fe40000000f00 */
[----:B------:R-:W-:Y:S01]  /*2280*/  FFMA R30, R30, 1.925963033500011079e-08, R5 ;  /* 0x32a570601e1e7823 */ /* 0x000fe20000000005 */
[----:B------:R-:W-:Y:S01]  /*2290*/  SHF.L.U32 R5, R7, 0x17, RZ ;  /* 0x0000001707057819 */ /* 0x000fe200000006ff */
[----:B------:R-:W-:Y:S01]  /*22a0*/  FADD R7, RZ, R3 ;  /* 0x00000003ff077221 */ /* 0x000fe20000000000 */
[----:B------:R-:W-:Y:S01]  /*22b0*/  FFMA R29, R10, 1.925963033500011079e-08, R29 ;  /* 0x32a570600a1d7823 */ /* 0x000fe2000000001d */
[----:B------:R-:W2:Y:S02]  /*22c0*/  MUFU.EX2 R13, R30 ;  /* 0x0000001e000d7308 */ /* 0x000ea40000000800 */
[----:B------:R-:W-:Y:S01]  /*22d0*/  FADD R7, R7, R0 ;  /* 0x0000000007077221 */ /* 0x000fe20000000000 */
[----:B0-----:R-:W-:Y:S01]  /*22e0*/  FMUL R5, R5, R8 ;  /* 0x0000000805057220 */ /* 0x001fe20000400000 */
[----:B------:R-:W-:-:S02]  /*22f0*/  IMAD.SHL.U32 R8, R11, 0x800000, RZ ;  /* 0x008000000b087824 */ /* 0x000fc400078e00ff */
[----:B------:R-:W-:Y:S01]  /*2300*/  FADD R7, R7, R2 ;  /* 0x0000000207077221 */ /* 0x000fe20000000000 */
[----:B-1----:R-:W-:Y:S01]  /*2310*/  FMUL R6, R6, R9 ;  /* 0x0000000906067220 */ /* 0x002fe20000400000 */
[----:B------:R-:W0:Y:S01]  /*2320*/  MUFU.EX2 R29, R29 ;  /* 0x0000001d001d7308 */ /* 0x000e220000000800 */
[----:B------:R-:W-:Y:S02]  /*2330*/  IMAD.MOV.U32 R11, RZ, RZ, 0x1f ;  /* 0x0000001fff0b7424 */ /* 0x000fe400078e00ff */
[----:B------:R-:W-:-:S04]  /*2340*/  FADD R10, R7, R4 ;  /* 0x00000004070a7221 */ /* 0x000fc80000000000 */
[----:B------:R-:W-:Y:S01]  /*2350*/  FADD R7, R10, R5 ;  /* 0x000000050a077221 */ /* 0x000fe20000000000 */
[----:B--2---:R-:W-:-:S03]  /*2360*/  FMUL R8, R8, R13 ;  /* 0x0000000d08087220 */ /* 0x004fc60000400000 */
[----:B------:R-:W-:-:S04]  /*2370*/  FADD R9, R7, R6 ;  /* 0x0000000607097221 */ /* 0x000fc80000000000 */
[----:B------:R-:W-:Y:S01]  /*2380*/  FADD R10, R9, R8 ;  /* 0x00000008090a7221 */ /* 0x000fe20000000000 */
[----:B0-----:R-:W-:Y:S01]  /*2390*/  FMUL R7, R12, R29 ;  /* 0x0000001d0c077220 */ /* 0x001fe20000400000 */
[----:B------:R-:W-:-:S03]  /*23a0*/  HFMA2 R12, -RZ, RZ, 0, 9.5367431640625e-07 ;  /* 0x00000010ff0c7431 */ /* 0x000fc600000001ff */
[----:B------:R-:W-:-:S07]  /*23b0*/  FADD R13, R10, R7 ;  /* 0x000000070a0d7221 */ /* 0x000fce0000000000 */
[----:B------:R-:W-:Y:S05]  /*23c0*/  WARPSYNC.COLLECTIVE R15, `(.L_x_32532) ;  /* 0x000000000f087348 */ /* 0x000fea0003c00000 */
[----:B------:R0:W1:Y:S02]  /*23d0*/  SHFL.BFLY P6, R14, R13, R12, R11 ;  /* 0x0c00000c0d0e7389 */ /* 0x00006400000c000b */
[----:B01----:R-:W-:Y:S05]  /*23e0*/  ENDCOLLECTIVE ;  /* 0x000000000000791b */ /* 0x003fea0003800000 */
.L_x_32532:
[----:B------:R-:W-:Y:S02]  /*23f0*/  IMAD.MOV.U32 R12, RZ, RZ, 0x8 ;  /* 0x00000008ff0c7424 */ /* 0x000fe400078e00ff */
[----:B------:R-:W-:-:S05]  /*2400*/  FADD R9, R13, R14 ;  /* 0x0000000e0d097221 */ /* 0x000fca0000000000 */
[----:B------:R-:W-:-:S07]  /*2410*/  MOV R13, R9 ;  /* 0x00000009000d7202 */ /* 0x000fce0000000f00 */
[----:B------:R-:W-:Y:S05]  /*2420*/  WARPSYNC.COLLECTIVE R15, `(.L_x_32533) ;  /* 0x000000000f087348 */ /* 0x000fea0003c00000 */
[----:B------:R0:W1:Y:S02]  /*2430*/  SHFL.BFLY P6, R14, R13, R12, R11 ;  /* 0x0c00000c0d0e7389 */ /* 0x00006400000c000b */
[----:B01----:R-:W-:Y:S05]  /*2440*/  ENDCOLLECTIVE ;  /* 0x000000000000791b */ /* 0x003fea0003800000 */
.L_x_32533:
[----:B------:R-:W-:Y:S02]  /*2450*/  HFMA2 R12, -RZ, RZ, 0, 2.384185791015625e-07 ;  /* 0x00000004ff0c7431 */ /* 0x000fe400000001ff */
[----:B------:R-:W-:-:S05]  /*2460*/  FADD R10, R9, R14 ;  /* 0x0000000e090a7221 */ /* 0x000fca0000000000 */
[----:B------:R-:W-:-:S07]  /*2470*/  MOV R13, R10 ;  /* 0x0000000a000d7202 */ /* 0x000fce0000000f00 */
[----:B------:R-:W-:Y:S05]  /*2480*/  WARPSYNC.COLLECTIVE R15, `(.L_x_32534) ;  /* 0x000000000f087348 */ /* 0x000fea0003c00000 */
[----:B------:R0:W1:Y:S02]  /*2490*/  SHFL.BFLY P6, R14, R13, R12, R11 ;  /* 0x0c00000c0d0e7389 */ /* 0x00006400000c000b */
[----:B01----:R-:W-:Y:S05]  /*24a0*/  ENDCOLLECTIVE ;  /* 0x000000000000791b */ /* 0x003fea0003800000 */
.L_x_32534:
[----:B------:R-:W-:Y:S01]  /*24b0*/  MOV R12, 0x2 ;  /* 0x00000002000c7802 */ /* 0x000fe20000000f00 */
[----:B------:R-:W-:-:S04]  /*24c0*/  FADD R29, R10, R14 ;  /* 0x0000000e0a1d7221 */ /* 0x000fc80000000000 */
[----:B------:R-:W-:-:S07]  /*24d0*/  IMAD.MOV.U32 R13, RZ, RZ, R29 ;  /* 0x000000ffff0d7224 */ /* 0x000fce00078e001d */
[----:B------:R-:W-:Y:S05]  /*24e0*/  WARPSYNC.COLLECTIVE R15, `(.L_x_32535) ;  /* 0x000000000f087348 */ /* 0x000fea0003c00000 */
[----:B------:R0:W1:Y:S02]  /*24f0*/  SHFL.BFLY P6, R14, R13, R12, R11 ;  /* 0x0c00000c0d0e7389 */ /* 0x00006400000c000b */
[----:B01----:R-:W-:Y:S05]  /*2500*/  ENDCOLLECTIVE ;  /* 0x000000000000791b */ /* 0x003fea0003800000 */
.L_x_32535:
[----:B------:R-:W-:Y:S02]  /*2510*/  IMAD.MOV.U32 R12, RZ, RZ, 0x1 ;  /* 0x00000001ff0c7424 */ /* 0x000fe400078e00ff */
[----:B------:R-:W-:-:S05]  /*2520*/  FADD R30, R29, R14 ;  /* 0x0000000e1d1e7221 */ /* 0x000fca0000000000 */
[----:B------:R-:W-:-:S07]  /*2530*/  MOV R13, R30 ;  /* 0x0000001e000d7202 */ /* 0x000fce0000000f00 */
[----:B------:R-:W-:Y:S05]  /*2540*/  WARPSYNC.COLLECTIVE R15, `(.L_x_32536) ;  /* 0x000000000f087348 */ /* 0x000fea0003c00000 */
[----:B------:R0:W1:Y:S02]  /*2550*/  SHFL.BFLY P6, R14, R13, R12, R11 ;  /* 0x0c00000c0d0e7389 */ /* 0x00006400000c000b */
[----:B01----:R-:W-:Y:S05]  /*2560*/  ENDCOLLECTIVE ;  /* 0x000000000000791b */ /* 0x003fea0003800000 */
.L_x_32536:
[----:B------:R-:W-:Y:S05]  /*2570*/  BRA `(.L_x_32537) ;  /* 0xffffffec00047947 */ /* 0x000fea000383ffff */
        .weak           $__internal_524_$__cuda_sm3x_div_rn_noftz_f32_slowpath
        .type           $__internal_524_$__cuda_sm3x_div_rn_noftz_f32_slowpath,@function
        .size           $__internal_524_$__cuda_sm3x_div_rn_noftz_f32_slowpath,(.L_x_37901 - $__internal_524_$__cuda_sm3x_div_rn_noftz_f32_slowpath)
$__internal_524_$__cuda_sm3x_div_rn_noftz_f32_slowpath:
        /* <DEDUP_REMOVED lines=34> */
.L_x_32539:
[----:B------:R-:W-:Y:S01]  /*27a0*/  LEA R29, R11, 0xc0800000, 0x17 ;  /* 0xc08000000b1d7811 */ /* 0x000fe200078eb8ff */
[----:B------:R-:W-:Y:S01]  /*27b0*/  BSSY.RECONVERGENT B3, `(.L_x_32544) ;  /* 0x0000036000037945 */ /* 0x000fe20003800200 */
[----:B------:R-:W-:Y:S02]  /*27c0*/  IADD3 R30, PT, PT, R30, -0x7f, RZ ;  /* 0xffffff811e1e7810 */ /* 0x000fe40007ffe0ff */
[----:B------:R-:W-:-:S03]  /*27d0*/  IADD3 R31, PT, PT, -R29, R10, RZ ;  /* 0x0000000a1d1f7210 */ /* 0x000fc60007ffe1ff */
[C---:B------:R-:W-:Y:S01]  /*27e0*/  IMAD R3, R30.reuse, -0x800000, R3 ;  /* 0xff8000001e037824 */ /* 0x040fe200078e0203 */
        /* <DEDUP_REMOVED lines=46> */
.L_x_32546:
[----:B------:R-:W-:-:S04]  /*2ad0*/  LOP3.LUT R3, R3, 0x80000000, RZ, 0xc0, !PT ;  /* 0x8000000003037812 */ /* 0x000fc800078ec0ff */
[----:B------:R-:W-:Y:S01]  /*2ae0*/  LOP3.LUT R3, R3, 0x7f800000, RZ, 0xfc, !PT ;  /* 0x7f80000003037812 */ /* 0x000fe200078efcff */
[----:B------:R-:W-:Y:S06]  /*2af0*/  BRA `(.L_x_32547) ;  /* 0x0000000000047947 */ /* 0x000fec0003800000 */
.L_x_32545:
[----:B------:R-:W-:-:S07]  /*2b00*/  IMAD R3, R30, 0x800000, R3 ;  /* 0x008000001e037824 */ /* 0x000fce00078e0203 */
.L_x_32547:
[----:B------:R-:W-:Y:S05]  /*2b10*/  BSYNC.RECONVERGENT B3 ;  /* 0x0000000000037941 */ /* 0x000fea0003800200 */
.L_x_32544:
[----:B------:R-:W-:Y:S05]  /*2b20*/  BRA `(.L_x_32548) ;  /* 0x0000000000207947 */ /* 0x000fea0003800000 */
.L_x_32543:
[----:B------:R-:W-:-:S04]  /*2b30*/  LOP3.LUT R3, R10, 0x80000000, R3, 0x48, !PT ;  /* 0x800000000a037812 */ /* 0x000fc800078e4803 */
[----:B------:R-:W-:Y:S01]  /*2b40*/  LOP3.LUT R3, R3, 0x7f800000, RZ, 0xfc, !PT ;  /* 0x7f80000003037812 */ /* 0x000fe200078efcff */
[----:B------:R-:W-:Y:S06]  /*2b50*/  BRA `(.L_x_32548) ;  /* 0x0000000000147947 */ /* 0x000fec0003800000 */
.L_x_32542:
[----:B------:R-:W-:Y:S01]  /*2b60*/  LOP3.LUT R3, R10, 0x80000000, R3, 0x48, !PT ;  /* 0x800000000a037812 */ /* 0x000fe200078e4803 */
[----:B------:R-:W-:Y:S06]  /*2b70*/  BRA `(.L_x_32548) ;  /* 0x00000000000c7947 */ /* 0x000fec0003800000 */
.L_x_32541:
[----:B------:R-:W0:Y:S01]  /*2b80*/  MUFU.RSQ R3, -QNAN ;  /* 0xffc0000000037908 */ /* 0x000e220000001400 */
[----:B------:R-:W-:Y:S05]  /*2b90*/  BRA `(.L_x_32548) ;  /* 0x0000000000047947 */ /* 0x000fea0003800000 */
.L_x_32540:
[----:B------:R-:W-:-:S07]  /*2ba0*/  FADD.FTZ R3, R3, R10 ;  /* 0x0000000a03037221 */ /* 0x000fce0000010000 */
.L_x_32548:
[----:B------:R-:W-:Y:S05]  /*2bb0*/  BSYNC.RECONVERGENT B2 ;  /* 0x0000000000027941 */ /* 0x000fea0003800200 */
.L_x_32538:
[----:B------:R-:W-:Y:S01]  /*2bc0*/  HFMA2 R11, -RZ, RZ, 0, 0 ;  /* 0x00000000ff0b7431 */ /* 0x000fe200000001ff */
[----:B------:R-:W-:-:S04]  /*2bd0*/  MOV R10, R14 ;  /* 0x0000000e000a7202 */ /* 0x000fc80000000f00 */
[----:B0-----:R-:W-:Y:S05]  /*2be0*/  RET.REL.NODEC R10 `(_Z15SoftmaxWarpImplI24ElementwiseScaleMaskLoadIffbE11DirectStoreIffEfLi1ELi8ELi32ELi1ELb1EL9Algorithm0EEvT_T0_ll) ;  /* 0xffffffd40a047950 */ /* 0x001fea0003c3ffff */
.L_x_32549:
        /* <DEDUP_REMOVED lines=9> */
.L_x_37901:


//--------------------- .text._Z15SoftmaxWarpImplI24ElementwiseScaleMaskLoadIffbE11DirectStoreIffEfLi1ELi8ELi32ELi1ELb0EL9Algorithm0EEvT_T0_ll --------------------------
	.section	.text._Z15SoftmaxWarpImplI24ElementwiseScaleMaskLoadIffbE11DirectStoreIffEfLi1ELi8ELi32ELi1ELb0EL9Algorithm0EEvT_T0_ll,"ax",@progbits
	.align	128
        .global         _Z15SoftmaxWarpImplI24ElementwiseScaleMaskLoadIffbE11DirectStoreIffEfLi1ELi8ELi32ELi1ELb0EL9Algorithm0EEvT_T0_ll
        .type           _Z15SoftmaxWarpImplI24ElementwiseScaleMaskLoadIffbE11DirectStoreIffEfLi1ELi8ELi32ELi1ELb0EL9Algorithm0EEvT_T0_ll,@function
        .size           _Z15SoftmaxWarpImplI24ElementwiseScaleMaskLoadIffbE11DirectStoreIffEfLi1ELi8ELi32ELi1ELb0EL9Algorithm0EEvT_T0_ll,(.L_x_37902 - _Z15SoftmaxWarpImplI24ElementwiseScaleMaskLoadIffbE11DirectStoreIffEfLi1ELi8ELi32ELi1ELb0EL9Algorithm0EEvT_T0_ll)
        .other          _Z15SoftmaxWarpImplI24ElementwiseScaleMaskLoadIffbE11DirectStoreIffEfLi1ELi8ELi32ELi1ELb0EL9Algorithm0EEvT_T0_ll,@"STO_CUDA_ENTRY STV_DEFAULT"
_Z15SoftmaxWarpImplI24ElementwiseScaleMaskLoadIffbE11DirectStoreIffEfLi1ELi8ELi32ELi1ELb0EL9Algorithm0EEvT_T0_ll:
.text._Z15SoftmaxWarpImplI24ElementwiseScaleMaskLoadIffbE11DirectStoreIffEfLi1ELi8ELi32ELi1ELb0EL9Algorithm0EEvT_T0_ll:
        /* <DEDUP_REMOVED lines=20> */
[----:B-----5:R-:W-:Y:S01]  /*0140*/  MOV R10, UR8 ;  /* 0x00000008000a7c02 */ /* 0x020fe20008000f00 */
[----:B--2---:R-:W-:-:S07]  /*0150*/  IMAD.U32 R11, RZ, RZ, UR9 ;  /* 0x00000009ff0b7e24 */ /* 0x004fce000f8e00ff */
[----:B------:R-:W-:-:S07]  /*0160*/  LEPC R20, `(.L_x_32550) ;  /* 0x000000001014794e */ /* 0x000fce0000000000 */
[----:B0--3--:R-:W-:Y:S05]  /*0170*/  CALL.ABS.NOINC R2 ;  /* 0x0000000002007343 */ /* 0x009fea0003c00000 */
.L_x_32550:
        /* <DEDUP_REMOVED lines=13> */
.L_x_32568:
        /* <DEDUP_REMOVED lines=20> */
[----:B------:R-:W-:Y:S01]  /*0390*/  IADD3 R6, P1, PT, R4, UR38, RZ ;  /* 0x0000002604067c10 */ /* 0x000fe2000ff3e0ff */
[----:B------:R-:W-:Y:S01]  /*03a0*/  IMAD.IADD R5, R5, 0x1, R3 ;  /* 0x0000000105057824 */ /* 0x000fe200078e0203 */
[----:B------:R-:W-:Y:S02]  /*03b0*/  R2UR UR17, R17 ;  /* 0x00000000111172ca */ /* 0x000fe400000e0000 */
[----:B------:R-:W-:Y:S02]  /*03c0*/  R2UR UR14, R16 ;  /* 0x00000000100e72ca */ /* 0x000fe400000e0000 */
[----:B------:R-:W-:-:S02]  /*03d0*/  LEA.HI.X R3, R4, UR37, R5, 0x2, P0 ;  /* 0x0000002504037c11 */ /* 0x000fc400080f1405 */
[C---:B------:R-:W-:Y:S02]  /*03e0*/  R2UR UR15, R17.reuse ;  /* 0x00000000110f72ca */ /* 0x040fe400000e0000 */
[C---:B------:R-:W-:Y:S01]  /*03f0*/  R2UR UR18, R16.reuse ;  /* 0x00000000101272ca */ /* 0x040fe200000e0000 */
[----:B------:R-:W2:Y:S01]  /*0400*/  LDG.E R8, desc[UR4][R2.64] ;  /* 0x0000000402087981 */ /* 0x000ea2000c1e1900 */
[----:B------:R-:W-:Y:S02]  /*0410*/  R2UR UR19, R17 ;  /* 0x00000000111372ca */ /* 0x000fe400000e0000 */
[----:B------:R-:W-:Y:S01]  /*0420*/  IADD3.X R7, PT, PT, R5, UR39, RZ, P1, !PT ;  /* 0x0000002705077c10 */ /* 0x000fe20008ffe4ff */
[----:B------:R-:W3:Y:S01]  /*0430*/  LDG.E R12, desc[UR8][R2.64+0x80] ;  /* 0x00008008020c7981 */ /* 0x000ee2000c1e1900 */
[C---:B------:R-:W-:Y:S01]  /*0440*/  R2UR UR26, R16.reuse ;  /* 0x00000000101a72ca */ /* 0x040fe200000e0000 */
[----:B------:R-:W2:Y:S01]  /*0450*/  LDC.64 R4, c[0x0][0x398] ;  /* 0x0000e600ff047b82 */ /* 0x000ea20000000a00 */
[----:B------:R-:W-:Y:S01]  /*0460*/  R2UR UR27, R17 ;  /* 0x00000000111b72ca */ /* 0x000fe200000e0000 */
[----:B------:R-:W4:Y:S01]  /*0470*/  LDG.E.U8 R27, desc[UR6][R6.64] ;  /* 0x00000006061b7981 */ /* 0x000f22000c1e1100 */
[----:B------:R-:W-:-:S02]  /*0480*/  R2UR UR20, R16 ;  /* 0x00000000101472ca */ /* 0x000fc400000e0000 */
[C---:B------:R-:W-:Y:S01]  /*0490*/  R2UR UR21, R17.reuse ;  /* 0x00000000111572ca */ /* 0x040fe200000e0000 */
[----:B------:R-:W5:Y:S01]  /*04a0*/  LDG.E.U8 R9, desc[UR10][R6.64+0x20] ;  /* 0x0000200a06097981 */ /* 0x000f62000c1e1100 */
[C---:B------:R-:W-:Y:S02]  /*04b0*/  R2UR UR24, R16.reuse ;  /* 0x00000000101872ca */ /* 0x040fe400000e0000 */
[C---:B------:R-:W-:Y:S01]  /*04c0*/  R2UR UR25, R17.reuse ;  /* 0x00000000111972ca */ /* 0x040fe200000e0000 */
[----:B------:R-:W3:Y:S01]  /*04d0*/  LDG.E.U8 R25, desc[UR32][R6.64+0xe0] ;  /* 0x0000e02006197981 */ /* 0x000ee2000c1e1100 */
[C---:B------:R-:W-:Y:S02]  /*04e0*/  R2UR UR22, R16.reuse ;  /* 0x00000000101672ca */ /* 0x040fe400000e0000 */
[----:B------:R-:W-:Y:S01]  /*04f0*/  R2UR UR23, R17 ;  /* 0x00000000111772ca */ /* 0x000fe200000e0000 */
[----:B------:R-:W3:Y:S01]  /*0500*/  LDG.E R14, desc[UR12][R2.64+0x100] ;  /* 0x0001000c020e7981 */ /* 0x000ee2000c1e1900 */
[----:B------:R-:W-:-:S02]  /*0510*/  R2UR UR30, R16 ;  /* 0x00000000101e72ca */ /* 0x000fc400000e0000 */
[C---:B------:R-:W-:Y:S01]  /*0520*/  R2UR UR31, R17.reuse ;  /* 0x00000000111f72ca */ /* 0x040fe200000e0000 */
[----:B------:R-:W3:Y:S01]  /*0530*/  LDG.E R22, desc[UR16][R2.64+0x180] ;  /* 0x0001801002167981 */ /* 0x000ee2000c1e1900 */
[----:B------:R-:W-:Y:S02]  /*0540*/  R2UR UR28, R16 ;  /* 0x00000000101c72ca */ /* 0x000fe400000e0000 */
[----:B------:R-:W-:Y:S01]  /*0550*/  R2UR UR29, R17 ;  /* 0x00000000111d72ca */ /* 0x000fe200000e0000 */
[----:B------:R-:W3:Y:S04]  /*0560*/  LDG.E.U8 R11, desc[UR14][R6.64+0x40] ;  /* 0x0000400e060b7981 */ /* 0x000ee8000c1e1100 */
[----:B------:R-:W3:Y:S04]  /*0570*/  LDG.E.U8 R13, desc[UR18][R6.64+0x60] ;  /* 0x00006012060d7981 */ /* 0x000ee8000c1e1100 */
[----:B------:R-:W3:Y:S04]  /*0580*/  LDG.E.U8 R21, desc[UR26][R6.64+0xa0] ;  /* 0x0000a01a06157981 */ /* 0x000ee8000c1e1100 */
[----:B------:R-:W3:Y:S04]  /*0590*/  LDG.E R24, desc[UR20][R2.64+0x200] ;  /* 0x0002001402187981 */ /* 0x000ee8000c1e1900 */
[----:B------:R-:W3:Y:S04]  /*05a0*/  LDG.E R26, desc[UR24][R2.64+0x280] ;  /* 0x00028018021a7981 */ /* 0x000ee8000c1e1900 */
[----:B------:R-:W3:Y:S04]  /*05b0*/  LDG.E.U8 R15, desc[UR22][R6.64+0x80] ;  /* 0x00008016060f7981 */ /* 0x000ee8000c1e1100 */
[----:B------:R2:W3:Y:S04]  /*05c0*/  LDG.E.U8 R23, desc[UR30][R6.64+0xc0] ;  /* 0x0000c01e06177981 */ /* 0x0004e8000c1e1100 */
[----:B------:R-:W3:Y:S04]  /*05d0*/  LDG.E R28, desc[UR28][R2.64+0x300] ;  /* 0x0003001c021c7981 */ /* 0x000ee8000c1e1900 */
[----:B------:R1:W3:Y:S01]  /*05e0*/  LDG.E R0, desc[UR4][R2.64+0x380] ;  /* 0x0003800402007981 */ /* 0x0002e2000c1e1900 */
[----:B------:R-:W-:Y:S01]  /*05f0*/  UMOV UR4, 0xffffffff ;  /* 0xffffffff00047882 */ /* 0x000fe20000000000 */
[----:B--2---:R-:W-:Y:S01]  /*0600*/  FMUL R7, R8, R5 ;  /* 0x0000000508077220 */ /* 0x004fe20000400000 */
[----:B----4-:R-:W-:-:S02]  /*0610*/  ISETP.NE.AND P6, PT, R27, RZ, PT ;  /* 0x000000ff1b00720c */ /* 0x010fc40003fc5270 */
[----:B-----5:R-:W-:Y:S01]  /*0620*/  ISETP.NE.AND P5, PT, R9, RZ, PT ;  /* 0x000000ff0900720c */ /* 0x020fe20003fa5270 */
[-C--:B---3--:R-:W-:Y:S01]  /*0630*/  FMUL R9, R12, R5.reuse ;  /* 0x000000050c097220 */ /* 0x088fe20000400000 */
[-C--:B------:R-:W-:Y:S02]  /*0640*/  FSEL R6, R7, R4.reuse, P6 ;  /* 0x0000000407067208 */ /* 0x080fe40003000000 */
[----:B------:R-:W-:Y:S02]  /*0650*/  ISETP.NE.AND P6, PT, R25, RZ, PT ;  /* 0x000000ff1900720c */ /* 0x000fe40003fc5270 */
[----:B------:R-:W-:Y:S01]  /*0660*/  FSEL R8, R9, R4, P5 ;  /* 0x0000000409087208 */ /* 0x000fe20002800000 */
[-C--:B-1----:R-:W-:Y:S01]  /*0670*/  FMUL R3, R14, R5.reuse ;  /* 0x000000050e037220 */ /* 0x082fe20000400000 */
[----:B------:R-:W-:Y:S01]  /*0680*/  FMUL R7, R22, R5 ;  /* 0x0000000516077220 */ /* 0x000fe20000400000 */
[----:B------:R-:W-:Y:S02]  /*0690*/  ISETP.NE.AND P4, PT, R11, RZ, PT ;  /* 0x000000ff0b00720c */ /* 0x000fe40003f85270 */
[----:B------:R-:W-:-:S02]  /*06a0*/  ISETP.NE.AND P3, PT, R13, RZ, PT ;  /* 0x000000ff0d00720c */ /* 0x000fc40003f65270 */
[-C--:B------:R-:W-:Y:S02]  /*06b0*/  FSEL R9, R3, R4.reuse, P4 ;  /* 0x0000000403097208 */ /* 0x080fe40002000000 */
[----:B------:R-:W-:Y:S02]  /*06c0*/  ISETP.NE.AND P1, PT, R21, RZ, PT ;  /* 0x000000ff1500720c */ /* 0x000fe40003f25270 */
[-C--:B------:R-:W-:Y:S01]  /*06d0*/  FSEL R22, R7, R4.reuse, P3 ;  /* 0x0000000407167208 */ /* 0x080fe20001800000 */
[-C--:B------:R-:W-:Y:S01]  /*06e0*/  FMUL R11, R24, R5.reuse ;  /* 0x00000005180b7220 */ /* 0x080fe20000400000 */
[----:B------:R-:W-:Y:S01]  /*06f0*/  FMNMX3 R2, R6, -INF , R8, !PT ;  /* 0xff80000006027876 */ /* 0x000fe20007800008 */
[-C--:B------:R-:W-:Y:S01]  /*0700*/  FMUL R21, R26, R5.reuse ;  /* 0x000000051a157220 */ /* 0x080fe20000400000 */
[----:B------:R-:W-:Y:S02]  /*0710*/  ISETP.NE.AND P2, PT, R15, RZ, PT ;  /* 0x000000ff0f00720c */ /* 0x000fe40003f45270 */
[----:B------:R-:W-:Y:S01]  /*0720*/  ISETP.NE.AND P0, PT, R23, RZ, PT ;  /* 0x000000ff1700720c */ /* 0x000fe20003f05270 */
[----:B------:R-:W-:Y:S01]  /*0730*/  FMUL R23, R28, R5 ;  /* 0x000000051c177220 */ /* 0x000fe20000400000 */
[----:B------:R-:W-:-:S02]  /*0740*/  FSEL R24, R11, R4, P2 ;  /* 0x000000040b187208 */ /* 0x000fc40001000000 */
        /* <DEDUP_REMOVED lines=19> */
[----:B------:R-:W-:Y:S01]  /*0880*/  MOV R6, 0x437c0000 ;  /* 0x437c000000067802 */ /* 0x000fe20000000f00 */
        /* <DEDUP_REMOVED lines=23> */
[-C--:B------:R-:W-:Y:S01]  /*0a00*/  FFMA.RM R7, R7, R6.reuse, 12582913 ;  /* 0x4b40000107077423 */ /* 0x080fe20000004006 */
[--C-:B------:R-:W-:Y:S01]  /*0a10*/  FADD R30, R23, -R11.reuse ;  /* 0x8000000b171e7221 */ /* 0x100fe20000000000 */
[----:B------:R-:W-:Y:S01]  /*0a20*/  FADD R26, R4, -R11 ;  /* 0x8000000b041a7221 */ /* 0x000fe20000000000 */
[----:B------:R-:W-:Y:S01]  /*0a30*/  FADD R21, R8, -12583039 ;  /* 0xcb40007f08157421 */ /* 0x000fe20000000000 */
[----:B------:R-:W-:Y:S01]  /*0a40*/  FADD R25, R7, -12583039 ;  /* 0xcb40007f07197421 */ /* 0x000fe20000000000 */
[----:B------:R-:W1:Y:S01]  /*0a50*/  MUFU.EX2 R9, R9 ;  /* 0x0000000900097308 */ /* 0x000e620000000800 */
[----:B------:R-:W-:Y:S01]  /*0a60*/  FFMA.SAT R23, R30, R5, 0.5 ;  /* 0x3f0000001e177423 */ /* 0x000fe20000002005 */
[----:B------:R-:W-:Y:S01]  /*0a70*/  FFMA R21, R24, 1.4426950216293334961, -R21 ;  /* 0x3fb8aa3b18157823 */ /* 0x000fe20000000815 */
[----:B------:R-:W-:Y:S01]  /*0a80*/  FFMA R25, R22, 1.4426950216293334961, -R25 ;  /* 0x3fb8aa3b16197823 */ /* 0x000fe20000000819 */
[----:B------:R-:W-:Y:S01]  /*0a90*/  SHF.L.U32 R0, R0, 0x17, RZ ;  /* 0x0000001700007819 */ /* 0x000fe200000006ff */
[----:B------:R-:W-:-:S02]  /*0aa0*/  FFMA.RM R14, R23, R6, 12582913 ;  /* 0x4b400001170e7423 */ /* 0x000fc40000004006 */
[----:B------:R-:W-:Y:S01]  /*0ab0*/  FFMA R15, R22, 1.925963033500011079e-08, R25 ;  /* 0x32a57060160f7823 */ /* 0x000fe20000000019 */
[-C--:B------:R-:W-:Y:S01]  /*0ac0*/  FFMA.SAT R25, R28, R5.reuse, 0.5 ;  /* 0x3f0000001c197423 */ /* 0x080fe20000002005 */
[----:B------:R-:W-:Y:S01]  /*0ad0*/  FFMA R22, R24, 1.925963033500011079e-08, R21 ;  /* 0x32a5706018167823 */ /* 0x000fe20000000015 */
[----:B------:R-:W2:Y:S01]  /*0ae0*/  MUFU.EX2 R12, R12 ;  /* 0x0000000c000c7308 */ /* 0x000ea20000000800 */
[----:B------:R-:W-:Y:S01]  /*0af0*/  FFMA.SAT R5, R26, R5, 0.5 ;  /* 0x3f0000001a057423 */ /* 0x000fe20000002005 */
[-C--:B------:R-:W-:Y:S01]  /*0b00*/  FFMA.RM R11, R25, R6.reuse, 12582913 ;  /* 0x4b400001190b7423 */ /* 0x080fe20000004006 */
[C---:B------:R-:W-:Y:S01]  /*0b10*/  FADD R23, R14.reuse, -12583039 ;  /* 0xcb40007f0e177421 */ /* 0x040fe20000000000 */
[----:B------:R-:W-:Y:S02]  /*0b20*/  SHF.L.U32 R14, R14, 0x17, RZ ;  /* 0x000000170e0e7819 */ /* 0x000fe400000006ff */
[C---:B------:R-:W-:Y:S01]  /*0b30*/  FADD R21, R11.reuse, -12583039 ;  /* 0xcb40007f0b157421 */ /* 0x040fe20000000000 */
[----:B------:R-:W-:Y:S01]  /*0b40*/  FFMA R23, R30, 1.4426950216293334961, -R23 ;  /* 0x3fb8aa3b1e177823 */ /* 0x000fe20000000817 */
[----:B------:R-:W3:Y:S01]  /*0b50*/  MUFU.EX2 R13, R13 ;  /* 0x0000000d000d7308 */ /* 0x000ee20000000800 */
[----:B-1----:R-:W-:Y:S01]  /*0b60*/  FMUL R4, R0, R9 ;  /* 0x0000000900047220 */ /* 0x002fe20000400000 */
[----:B------:R-:W-:Y:S01]  /*0b70*/  FFMA R21, R28, 1.4426950216293334961, -R21 ;  /* 0x3fb8aa3b1c157823 */ /* 0x000fe20000000815 */
[----:B------:R-:W-:Y:S01]  /*0b80*/  FFMA R23, R30, 1.925963033500011079e-08, R23 ;  /* 0x32a570601e177823 */ /* 0x000fe20000000017 */
[----:B------:R-:W-:Y:S01]  /*0b90*/  SHF.L.U32 R11, R11, 0x17, RZ ;  /* 0x000000170b0b7819 */ /* 0x000fe200000006ff */
[----:B------:R-:W-:Y:S01]  /*0ba0*/  FADD R0, RZ, R4 ;  /* 0x00000004ff007221 */ /* 0x000fe20000000000 */
[----:B------:R-:W-:Y:S01]  /*0bb0*/  FFMA R28, R28, 1.925963033500011079e-08, R21 ;  /* 0x32a570601c1c7823 */ /* 0x000fe20000000015 */
[----:B------:R-:W-:Y:S01]  /*0bc0*/  FFMA.RM R21, R5, R6, 12582913 ;  /* 0x4b40000105157423 */ /* 0x000fe20000004006 */
[----:B------:R-:W1:Y:S01]  /*0bd0*/  MUFU.EX2 R15, R15 ;  /* 0x0000000f000f7308 */ /* 0x000e620000000800 */
[----:B------:R-:W-:-:S02]  /*0be0*/  SHF.L.U32 R5, R2, 0x17, RZ ;  /* 0x0000001702057819 */ /* 0x000fc400000006ff */
[----:B------:R-:W-:Y:S01]  /*0bf0*/  FADD R25, R21, -12583039 ;  /* 0xcb40007f15197421 */ /* 0x000fe20000000000 */
[----:B------:R-:W-:Y:S02]  /*0c00*/  SHF.L.U32 R2, R3, 0x17, RZ ;  /* 0x0000001703027819 */ /* 0x000fe400000006ff */
[----:B--2---:R-:W-:Y:S01]  /*0c10*/  FMUL R3, R5, R12 ;  /* 0x0000000c05037220 */ /* 0x004fe20000400000 */
[----:B------:R-:W-:Y:S01]  /*0c20*/  FFMA R25, R26, 1.4426950216293334961, -R25 ;  /* 0x3fb8aa3b1a197823 */ /* 0x000fe20000000819 */
[----:B------:R-:W2:Y:S01]  /*0c30*/  MUFU.EX2 R22, R22 ;  /* 0x0000001600167308 */ /* 0x000ea20000000800 */
[----:B------:R-:W-:Y:S02]  /*0c40*/  IMAD.SHL.U32 R12, R7, 0x800000, RZ ;  /* 0x00800000070c7824 */ /* 0x000fe400078e00ff */
[----:B---3--:R-:W-:Y:S01]  /*0c50*/  FMUL R2, R2, R13 ;  /* 0x0000000d02027220 */ /* 0x008fe20000400000 */
[----:B------:R-:W-:Y:S01]  /*0c60*/  FFMA R25, R26, 1.925963033500011079e-08, R25 ;  /* 0x32a570601a197823 */ /* 0x000fe20000000019 */
[----:B------:R-:W-:Y:S01]  /*0c70*/  FADD R5, R0, R3 ;  /* 0x0000000300057221 */ /* 0x000fe20000000000 */
[----:B------:R-:W-:-:S02]  /*0c80*/  SHF.L.U32 R13, R8, 0x17, RZ ;  /* 0x00000017080d7819 */ /* 0x000fc400000006ff */
[----:B------:R-:W-:Y:S01]  /*0c90*/  SHF.L.U32 R21, R21, 0x17, RZ ;  /* 0x0000001715157819 */ /* 0x000fe200000006ff */
[----:B------:R-:W3:Y:S01]  /*0ca0*/  MUFU.EX2 R6, R28 ;  /* 0x0000001c00067308 */ /* 0x000ee20000000800 */
[----:B-1----:R-:W-:Y:S01]  /*0cb0*/  FMUL R0, R12, R15 ;  /* 0x0000000f0c007220 */ /* 0x002fe20000400000 */
[----:B------:R-:W-:-:S04]  /*0cc0*/  FADD R7, R5, R2 ;  /* 0x0000000205077221 */ /* 0x000fc80000000000 */
[----:B------:R-:W-:Y:S02]  /*0cd0*/  FADD R8, R7, R0 ;  /* 0x0000000007087221 */ /* 0x000fe40000000000 */
[----:B------:R-:W1:Y:S01]  /*0ce0*/  MUFU.EX2 R9, R23 ;  /* 0x0000001700097308 */ /* 0x000e620000000800 */
[----:B--2---:R-:W-:-:S04]  /*0cf0*/  FMUL R5, R13, R22 ;  /* 0x000000160d057220 */ /* 0x004fc80000400000 */
[----:B------:R-:W-:-:S03]  /*0d00*/  FADD R7, R8, R5 ;  /* 0x0000000508077221 */ /* 0x000fc60000000000 */
[----:B------:R-:W2:Y:S01]  /*0d10*/  MUFU.EX2 R24, R25 ;  /* 0x0000001900187308 */ /* 0x000ea20000000800 */
[----:B---3--:R-:W-:Y:S01]  /*0d20*/  FMUL R6, R11, R6 ;  /* 0x000000060b067220 */ /* 0x008fe20000400000 */
[----:B-1----:R-:W-:-:S03]  /*0d30*/  FMUL R8, R14, R9 ;  /* 0x000000090e087220 */ /* 0x002fc60000400000 */
[----:B------:R-:W-:-:S04]  /*0d40*/  FADD R9, R7, R6 ;  /* 0x0000000607097221 */ /* 0x000fc80000000000 */
        /* <DEDUP_REMOVED lines=12> */
.L_x_32580:
        /* <DEDUP_REMOVED lines=11> */
[----:B01----:R-:W-:Y:S05]  /*0ec0*/  CALL.REL.NOINC `($__internal_525_$__cuda_sm3x_div_rn_noftz_f32_slowpath) ;  /* 0x0000001000747944 */ /* 0x003fea0003c00000 */
[----:B------:R-:W-:-:S07]  /*0ed0*/  MOV R11, R4 ;  /* 0x00000004000b7202 */ /* 0x000fce0000000f00 */
.L_x_32553:
[----:B------:R-:W-:Y:S05]  /*0ee0*/  BSYNC.RECONVERGENT B0 ;  /* 0x0000000000007941 */ /* 0x000fea0003800200 */
.L_x_32552:
        /* <DEDUP_REMOVED lines=11> */
[----:B01----:R-:W-:Y:S05]  /*0fa0*/  CALL.REL.NOINC `($__internal_525_$__cuda_sm3x_div_rn_noftz_f32_slowpath) ;  /* 0x00000010003c7944 */ /* 0x003fea0003c00000 */
[----:B------:R-:W-:-:S07]  /*0fb0*/  MOV R14, R4 ;  /* 0x00000004000e7202 */ /* 0x000fce0000000f00 */
.L_x_32555:
[----:B------:R-:W-:Y:S05]  /*0fc0*/  BSYNC.RECONVERGENT B0 ;  /* 0x0000000000007941 */ /* 0x000fea0003800200 */
.L_x_32554:
        /* <DEDUP_REMOVED lines=11> */
[----:B01----:R-:W-:Y:S05]  /*1080*/  CALL.REL.NOINC `($__internal_525_$__cuda_sm3x_div_rn_noftz_f32_slowpath) ;  /* 0x0000001000047944 */ /* 0x003fea0003c00000 */
[----:B------:R-:W-:-:S07]  /*1090*/  MOV R3, R4 ;  /* 0x0000000400037202 */ /* 0x000fce0000000f00 */
.L_x_32557:
[----:B------:R-:W-:Y:S05]  /*10a0*/  BSYNC.RECONVERGENT B0 ;  /* 0x0000000000007941 */ /* 0x000fea0003800200 */
.L_x_32556:
        /* <DEDUP_REMOVED lines=13> */
.L_x_32559:
[----:B------:R-:W-:Y:S05]  /*1180*/  BSYNC.RECONVERGENT B0 ;  /* 0x0000000000007941 */ /* 0x000fea0003800200 */
.L_x_32558:
        /* <DEDUP_REMOVED lines=13> */
.L_x_32561:
[----:B------:R-:W-:Y:S05]  /*1260*/  BSYNC.RECONVERGENT B0 ;  /* 0x0000000000007941 */ /* 0x000fea0003800200 */
.L_x_32560:
        /* <DEDUP_REMOVED lines=13> */
.L_x_32563:
[----:B------:R-:W-:Y:S05]  /*1340*/  BSYNC.RECONVERGENT B0 ;  /* 0x0000000000007941 */ /* 0x000fea0003800200 */
.L_x_32562:
        /* <DEDUP_REMOVED lines=13> */
.L_x_32565:
[----:B------:R-:W-:Y:S05]  /*1420*/  BSYNC.RECONVERGENT B0 ;  /* 0x0000000000007941 */ /* 0x000fea0003800200 */
.L_x_32564:
        /* <DEDUP_REMOVED lines=13> */
.L_x_32567:
[----:B------:R-:W-:Y:S05]  /*1500*/  BSYNC.RECONVERGENT B0 ;  /* 0x0000000000007941 */ /* 0x000fea0003800200 */
.L_x_32566:
        /* <DEDUP_REMOVED lines=38> */
.L_x_32551:
[----:B------:R-:W-:Y:S01]  /*1770*/  BSSY B0, `(.L_x_32569) ;  /* 0x0000007000007945 */ /* 0x000fe20003800000 */
[----:B------:R-:W-:Y:S01]  /*1780*/  MOV R12, 0x10 ;  /* 0x00000010000c7802 */ /* 0x000fe20000000f00 */
[----:B------:R-:W-:Y:S01]  /*1790*/  IMAD.MOV.U32 R11, RZ, RZ, 0x1f ;  /* 0x0000001fff0b7424 */ /* 0x000fe200078e00ff */
[----:B------:R-:W-:-:S07]  /*17a0*/  MOV R15, 0xffffffff ;  /* 0xffffffff000f7802 */ /* 0x000fce0000000f00 */
[----:B0-----:R-:W-:Y:S05]  /*17b0*/  WARPSYNC.COLLECTIVE R15, `(.L_x_32570) ;  /* 0x000000000f087348 */ /* 0x001fea0003c00000 */
[----:B------:R1:W2:Y:S02]  /*17c0*/  SHFL.BFLY P6, R14, R13, R12, R11 ;  /* 0x0c00000c0d0e7389 */ /* 0x0002a400000c000b */
[----:B012---:R-:W-:Y:S05]  /*17d0*/  ENDCOLLECTIVE ;  /* 0x000000000000791b */ /* 0x007fea0003800000 */
.L_x_32570:
[----:B------:R-:W-:Y:S05]  /*17e0*/  BSYNC B0 ;  /* 0x0000000000007941 */ /* 0x000fea0003800000 */
.L_x_32569:
        /* <DEDUP_REMOVED lines=8> */
.L_x_32571:
[----:B------:R-:W-:Y:S01]  /*1870*/  IMAD.MOV.U32 R12, RZ, RZ, 0x4 ;  /* 0x00000004ff0c7424 */ /* 0x000fe200078e00ff */
[----:B------:R-:W-:-:S04]  /*1880*/  FMNMX R0, R13, R14, !PT ;  /* 0x0000000e0d007209 */ /* 0x000fc80007800000 */
[----:B------:R-:W-:-:S07]  /*1890*/  MOV R13, R0 ;  /* 0x00000000000d7202 */ /* 0x000fce0000000f00 */
[----:B------:R-:W-:Y:S05]  /*18a0*/  WARPSYNC.COLLECTIVE R15, `(.L_x_32572) ;  /* 0x000000000f087348 */ /* 0x000fea0003c00000 */
[----:B------:R0:W1:Y:S02]  /*18b0*/  SHFL.BFLY P6, R14, R13, R12, R11 ;  /* 0x0c00000c0d0e7389 */ /* 0x00006400000c000b */
[----:B01----:R-:W-:Y:S05]  /*18c0*/  ENDCOLLECTIVE ;  /* 0x000000000000791b */ /* 0x003fea0003800000 */
.L_x_32572:
[----:B------:R-:W-:Y:S01]  /*18d0*/  HFMA2 R12, -RZ, RZ, 0, 1.1920928955078125e-07 ;  /* 0x00000002ff0c7431 */ /* 0x000fe200000001ff */
[----:B------:R-:W-:-:S04]  /*18e0*/  FMNMX R2, R0, R14, !PT ;  /* 0x0000000e00027209 */ /* 0x000fc80007800000 */
[----:B------:R-:W-:-:S07]  /*18f0*/  MOV R13, R2 ;  /* 0x00000002000d7202 */ /* 0x000fce0000000f00 */
[----:B------:R-:W-:Y:S05]  /*1900*/  WARPSYNC.COLLECTIVE R15, `(.L_x_32573) ;  /* 0x000000000f087348 */ /* 0x000fea0003c00000 */
[----:B------:R0:W1:Y:S02]  /*1910*/  SHFL.BFLY P6, R14, R13, R12, R11 ;  /* 0x0c00000c0d0e7389 */ /* 0x00006400000c000b */
[----:B01----:R-:W-:Y:S05]  /*1920*/  ENDCOLLECTIVE ;  /* 0x000000000000791b */ /* 0x003fea0003800000 */
.L_x_32573:
[----:B------:R-:W-:Y:S01]  /*1930*/  HFMA2 R12, -RZ, RZ, 0, 5.9604644775390625e-08 ;  /* 0x00000001ff0c7431 */ /* 0x000fe200000001ff */
[----:B------:R-:W-:-:S04]  /*1940*/  FMNMX R3, R2, R14, !PT ;  /* 0x0000000e02037209 */ /* 0x000fc80007800000 */
[----:B------:R-:W-:-:S07]  /*1950*/  MOV R13, R3 ;  /* 0x00000003000d7202 */ /* 0x000fce0000000f00 */
[----:B------:R-:W-:Y:S05]  /*1960*/  WARPSYNC.COLLECTIVE R15, `(.L_x_32574) ;  /* 0x000000000f087348 */ /* 0x000fea0003c00000 */
[----:B------:R0:W1:Y:S02]  /*1970*/  SHFL.BFLY P6, R14, R13, R12, R11 ;  /* 0x0c00000c0d0e7389 */ /* 0x00006400000c000b */
[----:B01----:R-:W-:Y:S05]  /*1980*/  ENDCOLLECTIVE ;  /* 0x000000000000791b */ /* 0x003fea0003800000 */
.L_x_32574:
        /* <DEDUP_REMOVED lines=61> */
[----:B------:R-:W-:Y:S01]  /*1d60*/  SHF.L.U32 R11, R11, 0x17, RZ ;  /* 0x000000170b0b7819 */ /* 0x000fe200000006ff */
[----:B------:R-:W-:Y:S01]  /*1d70*/  FADD R15, R9, -12583039 ;  /* 0xcb40007f090f7421 */ /* 0x000fe20000000000 */
[----:B------:R-:W-:Y:S01]  /*1d80*/  FFMA R12, R12, 1.925963033500011079e-08, R5 ;  /* 0x32a570600c0c7823 */ /* 0x000fe20000000005 */
[----:B------:R-:W-:Y:S01]  /*1d90*/  SHF.L.U32 R5, R7, 0x17, RZ ;  /* 0x0000001707057819 */ /* 0x000fe200000006ff */
[----:B------:R-:W-:Y:S01]  /*1da0*/  FADD R7, R6, R3 ;  /* 0x0000000306077221 */ /* 0x000fe20000000000 */
[----:B------:R-:W-:Y:S01]  /*1db0*/  FFMA R15, R26, 1.4426950216293334961, -R15 ;  /* 0x3fb8aa3b1a0f7823 */ /* 0x000fe2000000080f */
[----:B------:R-:W-:-:S02]  /*1dc0*/  IMAD.SHL.U32 R6, R8, 0x800000, RZ ;  /* 0x0080000008067824 */ /* 0x000fc400078e00ff */
[----:B------:R-:W2:Y:S01]  /*1dd0*/  MUFU.EX2 R12, R12 ;  /* 0x0000000c000c7308 */ /* 0x000ea20000000800 */
[----:B------:R-:W-:Y:S01]  /*1de0*/  FFMA R15, R26, 1.925963033500011079e-08, R15 ;  /* 0x32a570601a0f7823 */ /* 0x000fe2000000000f */
[----:B------:R-:W-:Y:S01]  /*1df0*/  FADD R7, R7, R2 ;  /* 0x0000000207077221 */ /* 0x000fe20000000000 */
[----:B-1----:R-:W-:Y:S01]  /*1e00*/  FMUL R5, R5, R24 ;  /* 0x0000001805057220 */ /* 0x002fe20000400000 */
[----:B0-----:R-:W-:Y:S02]  /*1e10*/  FMUL R6, R6, R13 ;  /* 0x0000000d06067220 */ /* 0x001fe40000400000 */
[----:B------:R-:W-:Y:S01]  /*1e20*/  FADD R8, R7, R0 ;  /* 0x0000000007087221 */ /* 0x000fe20000000000 */
[----:B------:R-:W-:Y:S01]  /*1e30*/  SHF.L.U32 R13, R9, 0x17, RZ ;  /* 0x00000017090d7819 */ /* 0x000fe200000006ff */
[----:B------:R0:W1:Y:S02]  /*1e40*/  MUFU.EX2 R22, R15 ;  /* 0x0000000f00167308 */ /* 0x0000640000000800 */
[----:B------:R-:W-:-:S04]  /*1e50*/  FADD R7, R8, R5 ;  /* 0x0000000508077221 */ /* 0x000fc80000000000 */
[----:B------:R-:W-:Y:S01]  /*1e60*/  FADD R9, R7, R6 ;  /* 0x0000000607097221 */ /* 0x000fe20000000000 */
[----:B--2---:R-:W-:Y:S01]  /*1e70*/  FMUL R8, R11, R12 ;  /* 0x0000000c0b087220 */ /* 0x004fe20000400000 */
[----:B------:R-:W-:Y:S02]  /*1e80*/  MOV R11, 0x1f ;  /* 0x0000001f000b7802 */ /* 0x000fe40000000f00 */
[----:B0-----:R-:W-:Y:S01]  /*1e90*/  MOV R15, 0xffffffff ;  /* 0xffffffff000f7802 */ /* 0x001fe20000000f00 */
[----:B------:R-:W-:Y:S01]  /*1ea0*/  FADD R12, R9, R8 ;  /* 0x00000008090c7221 */ /* 0x000fe20000000000 */
[----:B-1----:R-:W-:-:S04]  /*1eb0*/  FMUL R7, R13, R22 ;  /* 0x000000160d077220 */ /* 0x002fc80000400000 */
[----:B------:R-:W-:Y:S01]  /*1ec0*/  FADD R13, R12, R7 ;  /* 0x000000070c0d7221 */ /* 0x000fe20000000000 */
[----:B------:R-:W-:-:S07]  /*1ed0*/  HFMA2 R12, -RZ, RZ, 0, 9.5367431640625e-07 ;  /* 0x00000010ff0c7431 */ /* 0x000fce00000001ff */
[----:B------:R-:W-:Y:S05]  /*1ee0*/  WARPSYNC.COLLECTIVE R15, `(.L_x_32575) ;  /* 0x000000000f087348 */ /* 0x000fea0003c00000 */
[----:B------:R0:W1:Y:S02]  /*1ef0*/  SHFL.BFLY P6, R14, R13, R12, R11 ;  /* 0x0c00000c0d0e7389 */ /* 0x00006400000c000b */
[----:B01----:R-:W-:Y:S05]  /*1f00*/  ENDCOLLECTIVE ;  /* 0x000000000000791b */ /* 0x003fea0003800000 */
.L_x_32575:
[----:B------:R-:W-:Y:S02]  /*1f10*/  HFMA2 R12, -RZ, RZ, 0, 4.76837158203125e-07 ;  /* 0x00000008ff0c7431 */ /* 0x000fe400000001ff */
[----:B------:R-:W-:-:S04]  /*1f20*/  FADD R9, R13, R14 ;  /* 0x0000000e0d097221 */ /* 0x000fc80000000000 */
[----:B------:R-:W-:-:S07]  /*1f30*/  IMAD.MOV.U32 R13, RZ, RZ, R9 ;  /* 0x000000ffff0d7224 */ /* 0x000fce00078e0009 */
[----:B------:R-:W-:Y:S05]  /*1f40*/  WARPSYNC.COLLECTIVE R15, `(.L_x_32576) ;  /* 0x000000000f087348 */ /* 0x000fea0003c00000 */
[----:B------:R0:W1:Y:S02]  /*1f50*/  SHFL.BFLY P6, R14, R13, R12, R11 ;  /* 0x0c00000c0d0e7389 */ /* 0x00006400000c000b */
[----:B01----:R-:W-:Y:S05]  /*1f60*/  ENDCOLLECTIVE ;  /* 0x000000000000791b */ /* 0x003fea0003800000 */
.L_x_32576:
[----:B------:R-:W-:Y:S02]  /*1f70*/  HFMA2 R12, -RZ, RZ, 0, 2.384185791015625e-07 ;  /* 0x00000004ff0c7431 */ /* 0x000fe400000001ff */
[----:B------:R-:W-:-:S05]  /*1f80*/  FADD R21, R9, R14 ;  /* 0x0000000e09157221 */ /* 0x000fca0000000000 */
[----:B------:R-:W-:-:S07]  /*1f90*/  MOV R13, R21 ;  /* 0x00000015000d7202 */ /* 0x000fce0000000f00 */
[----:B------:R-:W-:Y:S05]  /*1fa0*/  WARPSYNC.COLLECTIVE R15, `(.L_x_32577) ;  /* 0x000000000f087348 */ /* 0x000fea0003c00000 */
[----:B------:R0:W1:Y:S02]  /*1fb0*/  SHFL.BFLY P6, R14, R13, R12, R11 ;  /* 0x0c00000c0d0e7389 */ /* 0x00006400000c000b */
[----:B01----:R-:W-:Y:S05]  /*1fc0*/  ENDCOLLECTIVE ;  /* 0x000000000000791b */ /* 0x003fea0003800000 */
.L_x_32577:
[----:B------:R-:W-:Y:S02]  /*1fd0*/  HFMA2 R12, -RZ, RZ, 0, 1.1920928955078125e-07 ;  /* 0x00000002ff0c7431 */ /* 0x000fe400000001ff */
[----:B------:R-:W-:-:S05]  /*1fe0*/  FADD R22, R21, R14 ;  /* 0x0000000e15167221 */ /* 0x000fca0000000000 */
[----:B------:R-:W-:-:S07]  /*1ff0*/  MOV R13, R22 ;  /* 0x00000016000d7202 */ /* 0x000fce0000000f00 */
[----:B------:R-:W-:Y:S05]  /*2000*/  WARPSYNC.COLLECTIVE R15, `(.L_x_32578) ;  /* 0x000000000f087348 */ /* 0x000fea0003c00000 */
[----:B------:R0:W1:Y:S02]  /*2010*/  SHFL.BFLY P6, R14, R13, R12, R11 ;  /* 0x0c00000c0d0e7389 */ /* 0x00006400000c000b */
[----:B01----:R-:W-:Y:S05]  /*2020*/  ENDCOLLECTIVE ;  /* 0x000000000000791b */ /* 0x003fea0003800000 */
.L_x_32578:
[----:B------:R-:W-:Y:S01]  /*2030*/  MOV R12, 0x1 ;  /* 0x00000001000c7802 */ /* 0x000fe20000000f00 */
[----:B------:R-:W-:-:S04]  /*2040*/  FADD R23, R22, R14 ;  /* 0x0000000e16177221 */ /* 0x000fc80000000000 */
[----:B------:R-:W-:-:S07]  /*2050*/  IMAD.MOV.U32 R13, RZ, RZ, R23 ;  /* 0x000000ffff0d7224 */ /* 0x000fce00078e0017 */
[----:B------:R-:W-:Y:S05]  /*2060*/  WARPSYNC.COLLECTIVE R15, `(.L_x_32579) ;  /* 0x000000000f087348 */ /* 0x000fea0003c00000 */
[----:B------:R0:W1:Y:S02]  /*2070*/  SHFL.BFLY P6, R14, R13, R12, R11 ;  /* 0x0c00000c0d0e7389 */ /* 0x00006400000c000b */
[----:B01----:R-:W-:Y:S05]  /*2080*/  ENDCOLLECTIVE ;  /* 0x000000000000791b */ /* 0x003fea0003800000 */
.L_x_32579:
[----:B------:R-:W-:Y:S05]  /*2090*/  BRA `(.L_x_32580) ;  /* 0xffffffec005c7947 */ /* 0x000fea000383ffff */
        .weak           $__internal_525_$__cuda_sm3x_div_rn_noftz_f32_slowpath
        .type           $__internal_525_$__cuda_sm3x_div_rn_noftz_f32_slowpath,@function
        .size           $__internal_525_$__cuda_sm3x_div_rn_noftz_f32_slowpath,(.L_x_37902 - $__internal_525_$__cuda_sm3x_div_rn_noftz_f32_slowpath)
$__internal_525_$__cuda_sm3x_div_rn_noftz_f32_slowpath:
        /* <DEDUP_REMOVED lines=35> */
.L_x_32582:
        /* <DEDUP_REMOVED lines=51> */
.L_x_32589:
[----:B------:R-:W-:-:S04]  /*2600*/  LOP3.LUT R4, R4, 0x80000000, RZ, 0xc0, !PT ;  /* 0x8000000004047812 */ /* 0x000fc800078ec0ff */
[----:B------:R-:W-:Y:S01]  /*2610*/  LOP3.LUT R4, R4, 0x7f800000, RZ, 0xfc, !PT ;  /* 0x7f80000004047812 */ /* 0x000fe200078efcff */
[----:B------:R-:W-:Y:S06]  /*2620*/  BRA `(.L_x_32590) ;  /* 0x0000000000047947 */ /* 0x000fec0003800000 */
.L_x_32588:
[----:B------:R-:W-:-:S07]  /*2630*/  LEA R4, R24, R4, 0x17 ;  /* 0x0000000418047211 */ /* 0x000fce00078eb8ff */
.L_x_32590:
[----:B------:R-:W-:Y:S05]  /*2640*/  BSYNC.RECONVERGENT B2 ;  /* 0x0000000000027941 */ /* 0x000fea0003800200 */
.L_x_32587:
[----:B------:R-:W-:Y:S05]  /*2650*/  BRA `(.L_x_32591) ;  /* 0x0000000000207947 */ /* 0x000fea0003800000 */
.L_x_32586:
[----:B------:R-:W-:-:S04]  /*2660*/  LOP3.LUT R4, R21, 0x80000000, R4, 0x48, !PT ;  /* 0x8000000015047812 */ /* 0x000fc800078e4804 */
[----:B------:R-:W-:Y:S01]  /*2670*/  LOP3.LUT R4, R4, 0x7f800000, RZ, 0xfc, !PT ;  /* 0x7f80000004047812 */ /* 0x000fe200078efcff */
[----:B------:R-:W-:Y:S06]  /*2680*/  BRA `(.L_x_32591) ;  /* 0x0000000000147947 */ /* 0x000fec0003800000 */
.L_x_32585:
[----:B------:R-:W-:Y:S01]  /*2690*/  LOP3.LUT R4, R21, 0x80000000, R4, 0x48, !PT ;  /* 0x8000000015047812 */ /* 0x000fe200078e4804 */
[----:B------:R-:W-:Y:S06]  /*26a0*/  BRA `(.L_x_32591) ;  /* 0x00000000000c7947 */ /* 0x000fec0003800000 */
.L_x_32584:
[----:B------:R-:W0:Y:S01]  /*26b0*/  MUFU.RSQ R4, -QNAN ;  /* 0xffc0000000047908 */ /* 0x000e220000001400 */
[----:B------:R-:W-:Y:S05]  /*26c0*/  BRA `(.L_x_32591) ;  /* 0x0000000000047947 */ /* 0x000fea0003800000 */
.L_x_32583:
[----:B------:R-:W-:-:S07]  /*26d0*/  FADD.FTZ R4, R4, R9 ;  /* 0x0000000904047221 */ /* 0x000fce0000010000 */
.L_x_32591:
[----:B------:R-:W-:Y:S05]  /*26e0*/  BSYNC.RECONVERGENT B1 ;  /* 0x0000000000017941 */ /* 0x000fea0003800200 */
.L_x_32581:
[----:B------:R-:W-:-:S04]  /*26f0*/  HFMA2 R13, -RZ, RZ, 0, 0 ;  /* 0x00000000ff0d7431 */ /* 0x000fc800000001ff */
[----:B0-----:R-:W-:Y:S05]  /*2700*/  RET.REL.NODEC R12 `(_Z15SoftmaxWarpImplI24ElementwiseScaleMaskLoadIffbE11DirectStoreIffEfLi1ELi8ELi32ELi1ELb0EL9Algorithm0EEvT_T0_ll) ;  /* 0xffffffd80c3c7950 */ /* 0x001fea0003c3ffff */
.L_x_32592:
        /* <DEDUP_REMOVED lines=15> */
.L_x_37902:


//--------------------- .text._Z15SoftmaxWarpImplI24ElementwiseScaleMaskLoadIffbE11DirectStoreIffEfLi1ELi7ELi32ELi1ELb1EL9Algorithm0EEvT_T0_ll --------------------------
	.section	.text._Z15SoftmaxWarpImplI24ElementwiseScaleMaskLoadIffbE11DirectStoreIffEfLi1ELi7ELi32ELi1ELb1EL9Algorithm0EEvT_T0_ll,"ax",@progbits
	.align	128
        .global         _Z15SoftmaxWarpImplI24ElementwiseScaleMaskLoadIffbE11DirectStoreIffEfLi1ELi7ELi32ELi1ELb1EL9Algorithm0EEvT_T0_ll
        .type           _Z15SoftmaxWarpImplI24ElementwiseScaleMaskLoadIffbE11DirectStoreIffEfLi1ELi7ELi32ELi1ELb1EL9Algorithm0EEvT_T0_ll,@function
        .size           _Z15SoftmaxWarpImplI24ElementwiseScaleMaskLoadIffbE11DirectStoreIffEfLi1ELi7ELi32ELi1ELb1EL9Algorithm0EEvT_T0_ll,(.L_x_37903 - _Z15SoftmaxWarpImplI24ElementwiseScaleMaskLoadIffbE11DirectStoreIffEfLi1ELi7ELi32ELi1ELb1EL9Algorithm0EEvT_T0_ll)
        .other          _Z15SoftmaxWarpImplI24ElementwiseScaleMaskLoadIffbE11DirectStoreIffEfLi1ELi7ELi32ELi1ELb1EL9Algorithm0EEvT_T0_ll,@"STO_CUDA_ENTRY STV_DEFAULT"
_Z15SoftmaxWarpImplI24ElementwiseScaleMaskLoadIffbE11DirectStoreIffEfLi1ELi7ELi32ELi1ELb1EL9Algorithm0EEvT_T0_ll:
.text._Z15SoftmaxWarpImplI24ElementwiseScaleMaskLoadIffbE11DirectStoreIffEfLi1ELi7ELi32ELi1ELb1EL9Algorithm0EEvT_T0_ll:
        /* <DEDUP_REMOVED lines=26> */
.L_x_32593:
        /* <DEDUP_REMOVED lines=19> */
[----:B------:R-:W-:-:S07]  /*02d0*/  IADD3 R20, PT, PT, R18, 0xc0, RZ ;  /* 0x000000c012147810 */ /* 0x000fce0007ffe0ff */
.L_x_32610:
        /* <DEDUP_REMOVED lines=8> */
[----:B------:R-:W-:-:S04]  /*0360*/  IMAD.WIDE.U32 R6, R17, UR48, R2 ;  /* 0x0000003011067c25 */ /* 0x000fc8000f8e0002 */
[----:B------:R-:W-:Y:S01]  /*0370*/  IMAD.IADD R5, R7, 0x1, R5 ;  /* 0x0000000107057824 */ /* 0x000fe200078e0205 */
[----:B------:R-:W-:-:S03]  /*0380*/  IADD3 R2, P1, PT, R6, UR42, RZ ;  /* 0x0000002a06027c10 */ /* 0x000fc6000ff3e0ff */
[----:B0-----:R-:W0:Y:S01]  /*0390*/  @!P0 LDC R13, c[0x0][0x39c] ;  /* 0x0000e700ff0d8b82 */ /* 0x001e220000000800 */
[C---:B-1----:R-:W-:Y:S02]  /*03a0*/  @!P0 R2UR UR6, R8.reuse ;  /* 0x00000000080682ca */ /* 0x042fe400000e0000 */
[C---:B------:R-:W-:Y:S02]  /*03b0*/  @!P0 R2UR UR7, R9.reuse ;  /* 0x00000000090782ca */ /* 0x040fe400000e0000 */
[C---:B------:R-:W-:Y:S02]  /*03c0*/  @!P0 R2UR UR4, R8.reuse ;  /* 0x00000000080482ca */ /* 0x040fe400000e0000 */
[C---:B------:R-:W-:Y:S01]  /*03d0*/  @!P0 R2UR UR5, R9.reuse ;  /* 0x00000000090582ca */ /* 0x040fe200000e0000 */
[----:B------:R-:W1:Y:S01]  /*03e0*/  @!P2 LDC R15, c[0x0][0x39c] ;  /* 0x0000e700ff0fab82 */ /* 0x000e620000000800 */
[----:B------:R-:W-:Y:S02]  /*03f0*/  @!P2 R2UR UR10, R8 ;  /* 0x00000000080aa2ca */ /* 0x000fe400000e0000 */
[----:B------:R-:W-:-:S02]  /*0400*/  @!P2 R2UR UR11, R9 ;  /* 0x00000000090ba2ca */ /* 0x000fc400000e0000 */
[----:B------:R-:W-:Y:S02]  /*0410*/  IADD3.X R3, PT, PT, R5, UR43, RZ, P1, !PT ;  /* 0x0000002b05037c10 */ /* 0x000fe40008ffe4ff */
[----:B------:R-:W-:Y:S02]  /*0420*/  LEA R4, P1, R6, UR40, 0x2 ;  /* 0x0000002806047c11 */ /* 0x000fe4000f8210ff */
[----:B------:R-:W-:Y:S01]  /*0430*/  @!P2 R2UR UR8, R8 ;  /* 0x000000000808a2ca */ /* 0x000fe200000e0000 */
[----:B------:R-:W2:Y:S01]  /*0440*/  @!P0 LDG.E.U8 R14, desc[UR6][R2.64] ;  /* 0x00000006020e8981 */ /* 0x000ea2000c1e1100 */
[----:B------:R-:W-:Y:S02]  /*0450*/  @!P2 R2UR UR9, R9 ;  /* 0x000000000909a2ca */ /* 0x000fe400000e0000 */
[----:B------:R-:W-:-:S03]  /*0460*/  LEA.HI.X R5, R6, UR41, R5, 0x2, P1 ;  /* 0x0000002906057c11 */ /* 0x000fc600088f1405 */
[----:B------:R-:W3:Y:S04]  /*0470*/  @!P2 LDG.E.U8 R7, desc[UR10][R2.64+0x20] ;  /* 0x0000200a0207a981 */ /* 0x000ee8000c1e1100 */
[----:B------:R-:W0:Y:S04]  /*0480*/  @!P0 LDG.E R0, desc[UR4][R4.64] ;  /* 0x0000000404008981 */ /* 0x000e28000c1e1900 */
[----:B------:R-:W1:Y:S01]  /*0490*/  @!P2 LDG.E R6, desc[UR8][R4.64+0x80] ;  /* 0x000080080406a981 */ /* 0x000e62000c1e1900 */
[----:B------:R-:W-:-:S04]  /*04a0*/  ISETP.GE.U32.AND P1, PT, R24, UR44, PT ;  /* 0x0000002c18007c0c */ /* 0x000fc8000bf26070 */
[----:B------:R-:W-:Y:S02]  /*04b0*/  ISETP.GE.AND.EX P1, PT, RZ, UR45, PT, P1 ;  /* 0x0000002dff007c0c */ /* 0x000fe4000bf26310 */
[----:B------:R-:W-:-:S11]  /*04c0*/  ISETP.GE.U32.AND P3, PT, R23, UR44, PT ;  /* 0x0000002c17007c0c */ /* 0x000fd6000bf66070 */
[C---:B------:R-:W-:Y:S02]  /*04d0*/  @!P1 R2UR UR4, R8.reuse ;  /* 0x00000000080492ca */ /* 0x040fe400000e0000 */
[C---:B------:R-:W-:Y:S02]  /*04e0*/  @!P1 R2UR UR5, R9.reuse ;  /* 0x00000000090592ca */ /* 0x040fe400000e0000 */
[----:B------:R-:W-:Y:S02]  /*04f0*/  @!P1 R2UR UR6, R8 ;  /* 0x00000000080692ca */ /* 0x000fe400000e0000 */
[----:B------:R-:W-:Y:S02]  /*0500*/  @!P1 R2UR UR7, R9 ;  /* 0x00000000090792ca */ /* 0x000fe400000e0000 */
[----:B------:R-:W-:-:S07]  /*0510*/  ISETP.GE.AND.EX P3, PT, RZ, UR45, PT, P3 ;  /* 0x0000002dff007c0c */ /* 0x000fce000bf66330 */
[----:B------:R-:W4:Y:S04]  /*0520*/  @!P1 LDG.E R10, desc[UR4][R4.64+0x100] ;  /* 0x00010004040a9981 */ /* 0x000f28000c1e1900 */
[----:B------:R-:W5:Y:S02]  /*0530*/  @!P1 LDG.E.U8 R11, desc[UR6][R2.64+0x40] ;  /* 0x00004006020b9981 */ /* 0x000f64000c1e1100 */
[----:B------:R-:W-:Y:S02]  /*0540*/  @!P3 R2UR UR4, R8 ;  /* 0x000000000804b2ca */ /* 0x000fe400000e0000 */
[----:B------:R-:W-:-:S13]  /*0550*/  @!P3 R2UR UR5, R9 ;  /* 0x000000000905b2ca */ /* 0x000fda00000e0000 */
[----:B------:R-:W5:Y:S01]  /*0560*/  @!P3 LDG.E R12, desc[UR4][R4.64+0x180] ;  /* 0x00018004040cb981 */ /* 0x000f62000c1e1900 */
[----:B------:R-:W-:Y:S01]  /*0570*/  IMAD.MOV.U32 R28, RZ, RZ, -0x800000 ;  /* 0xff800000ff1c7424 */ /* 0x000fe200078e00ff */
[----:B--2---:R-:W-:Y:S02]  /*0580*/  ISETP.NE.OR P4, PT, R14, RZ, P0 ;  /* 0x000000ff0e00720c */ /* 0x004fe40000785670 */
[----:B------:R-:W2:Y:S01]  /*0590*/  @!P3 LDG.E.U8 R14, desc[UR4][R2.64+0x60] ;  /* 0x00006004020eb981 */ /* 0x000ea2000c1e1100 */
[----:B---3--:R-:W-:Y:S02]  /*05a0*/  ISETP.NE.OR P5, PT, R7, RZ, P2 ;  /* 0x000000ff0700720c */ /* 0x008fe400017a5670 */
[----:B------:R-:W4:Y:S01]  /*05b0*/  @!P1 LDC R7, c[0x0][0x39c] ;  /* 0x0000e700ff079b82 */ /* 0x000f220000000800 */
[----:B0-----:R-:W-:Y:S01]  /*05c0*/  @!P0 FMUL R0, R0, R13 ;  /* 0x0000000d00008220 */ /* 0x001fe20000400000 */
[----:B-1----:R-:W-:-:S06]  /*05d0*/  @!P2 FMUL R6, R6, R15 ;  /* 0x0000000f0606a220 */ /* 0x002fcc0000400000 */
[----:B------:R-:W0:Y:S01]  /*05e0*/  @!P4 LDC R0, c[0x0][0x398] ;  /* 0x0000e600ff00cb82 */ /* 0x000e220000000800 */
[----:B------:R-:W-:-:S04]  /*05f0*/  ISETP.GE.U32.AND P4, PT, R22, UR44, PT ;  /* 0x0000002c16007c0c */ /* 0x000fc8000bf86070 */
[----:B------:R-:W-:-:S03]  /*0600*/  ISETP.GE.AND.EX P4, PT, RZ, UR45, PT, P4 ;  /* 0x0000002dff007c0c */ /* 0x000fc6000bf86340 */
[----:B------:R-:W1:Y:S01]  /*0610*/  @!P5 LDC R6, c[0x0][0x398] ;  /* 0x0000e600ff06db82 */ /* 0x000e620000000800 */
[----:B------:R-:W-:-:S04]  /*0620*/  ISETP.GE.U32.AND P5, PT, R21, UR44, PT ;  /* 0x0000002c15007c0c */ /* 0x000fc8000bfa6070 */
[----:B------:R-:W-:Y:S02]  /*0630*/  ISETP.GE.AND.EX P5, PT, RZ, UR45, PT, P5 ;  /* 0x0000002dff007c0c */ /* 0x000fe4000bfa6350 */
[----:B------:R-:W-:Y:S01]  /*0640*/  MOV R13, 0xff800000 ;  /* 0xff800000000d7802 */ /* 0x000fe20000000f00 */
[----:B------:R-:W3:Y:S02]  /*0650*/  @!P3 LDC R15, c[0x0][0x39c] ;  /* 0x0000e700ff0fbb82 */ /* 0x000ee40000000800 */
[C---:B------:R-:W-:Y:S02]  /*0660*/  @!P4 R2UR UR6, R8.reuse ;  /* 0x000000000806c2ca */ /* 0x040fe400000e0000 */
[----:B------:R-:W-:Y:S02]  /*0670*/  @!P4 R2UR UR7, R9 ;  /* 0x000000000907c2ca */ /* 0x000fe400000e0000 */
[----:B------:R-:W-:Y:S02]  /*0680*/  @!P4 R2UR UR4, R8 ;  /* 0x000000000804c2ca */ /* 0x000fe400000e0000 */
[----:B0-----:R-:W-:-:S02]  /*0690*/  @!P0 FMNMX R13, R0, -INF , !PT ;  /* 0xff800000000d8809 */ /* 0x001fc40007800000 */
[----:B------:R-:W-:Y:S02]  /*06a0*/  @!P4 R2UR UR5, R9 ;  /* 0x000000000905c2ca */ /* 0x000fe400000e0000 */
[----:B------:R-:W-:Y:S02]  /*06b0*/  @!P5 R2UR UR8, R8 ;  /* 0x000000000808d2ca */ /* 0x000fe400000e0000 */
[----:B-1----:R-:W-:-:S03]  /*06c0*/  @!P2 MOV R28, R6 ;  /* 0x00000006001ca202 */ /* 0x002fc60000000f00 */
[----:B------:R-:W2:Y:S01]  /*06d0*/  @!P4 LDG.E.U8 R27, desc[UR6][R2.64+0x80] ;  /* 0x00008006021bc981 */ /* 0x000ea2000c1e1100 */
[----:B------:R-:W-:Y:S02]  /*06e0*/  @!P2 FMNMX R13, R13, R6, !PT ;  /* 0x000000060d0da209 */ /* 0x000fe40007800000 */
[----:B------:R-:W-:Y:S02]  /*06f0*/  ISETP.GE.U32.AND P2, PT, R20, UR44, PT ;  /* 0x0000002c14007c0c */ /* 0x000fe4000bf46070 */
[C---:B------:R-:W-:Y:S02]  /*0700*/  @!P5 R2UR UR9, R9.reuse ;  /* 0x000000000909d2ca */ /* 0x040fe400000e0000 */
[----:B------:R-:W-:Y:S01]  /*0710*/  ISETP.GE.AND.EX P2, PT, RZ, UR45, PT, P2 ;  /* 0x0000002dff007c0c */ /* 0x000fe2000bf46320 */
[----:B----4-:R-:W-:Y:S01]  /*0720*/  @!P1 FMUL R6, R10, R7 ;  /* 0x000000070a069220 */ /* 0x010fe20000400000 */
[----:B------:R-:W-:Y:S01]  /*0730*/  @!P5 R2UR UR6, R8 ;  /* 0x000000000806d2ca */ /* 0x000fe200000e0000 */
[----:B------:R-:W4:Y:S01]  /*0740*/  @!P4 LDG.E R7, desc[UR4][R4.64+0x200] ;  /* 0x000200040407c981 */ /* 0x000f22000c1e1900 */
[----:B------:R-:W-:-:S02]  /*0750*/  @!P5 R2UR UR7, R9 ;  /* 0x000000000907d2ca */ /* 0x000fc400000e0000 */
[----:B-----5:R-:W-:-:S05]  /*0760*/  ISETP.NE.OR P6, PT, R11, RZ, P1 ;  /* 0x000000ff0b00720c */ /* 0x020fca0000fc5670 */
[----:B------:R-:W5:Y:S02]  /*0770*/  @!P5 LDG.E.U8 R11, desc[UR8][R2.64+0xa0] ;  /* 0x0000a008020bd981 */ /* 0x000f64000c1e1100 */
[----:B------:R-:W-:Y:S01]  /*0780*/  @!P2 R2UR UR10, R8 ;  /* 0x00000000080aa2ca */ /* 0x000fe200000e0000 */
[----:B---3--:R-:W-:Y:S01]  /*0790*/  @!P3 FMUL R12, R12, R15 ;  /* 0x0000000f0c0cb220 */ /* 0x008fe20000400000 */
[C---:B------:R-:W-:Y:S01]  /*07a0*/  @!P2 R2UR UR11, R9.reuse ;  /* 0x00000000090ba2ca */ /* 0x040fe200000e0000 */
[----:B------:R-:W0:Y:S01]  /*07b0*/  @!P2 LDC R34, c[0x0][0x39c] ;  /* 0x0000e700ff22ab82 */ /* 0x000e220000000800 */
[----:B------:R-:W3:Y:S01]  /*07c0*/  @!P5 LDG.E R10, desc[UR6][R4.64+0x280] ;  /* 0x00028006040ad981 */ /* 0x000ee2000c1e1900 */
[----:B------:R-:W-:Y:S02]  /*07d0*/  @!P2 R2UR UR4, R8 ;  /* 0x000000000804a2ca */ /* 0x000fe400000e0000 */
[----:B------:R-:W-:-:S04]  /*07e0*/  @!P2 R2UR UR5, R9 ;  /* 0x000000000905a2ca */ /* 0x000fc800000e0000 */
[----:B------:R-:W1:Y:S04]  /*07f0*/  @!P6 LDC R6, c[0x0][0x398] ;  /* 0x0000e600ff06eb82 */ /* 0x000e680000000800 */
[----:B------:R-:W3:Y:S05]  /*0800*/  @!P2 LDG.E.U8 R26, desc[UR10][R2.64+0xc0] ;  /* 0x0000c00a021aa981 */ /* 0x000eea000c1e1100 */
[----:B------:R1:W0:Y:S01]  /*0810*/  @!P2 LDG.E R15, desc[UR4][R4.64+0x300] ;  /* 0x00030004040fa981 */ /* 0x000222000c1e1900 */
[----:B------:R-:W-:Y:S01]  /*0820*/  UMOV UR4, 0xffffffff ;  /* 0xffffffff00047882 */ /* 0x000fe20000000000 */
[----:B------:R-:W-:-:S02]  /*0830*/  MOV R30, 0xff800000 ;  /* 0xff800000001e7802 */ /* 0x000fc40000000f00 */
[----:B-1----:R-:W-:Y:S01]  /*0840*/  @!P1 FMNMX R13, R13, R6, !PT ;  /* 0x000000060d0d9209 */ /* 0x002fe20007800000 */
[----:B------:R-:W-:Y:S01]  /*0850*/  @!P1 IMAD.MOV.U32 R30, RZ, RZ, R6 ;  /* 0x000000ffff1e9224 */ /* 0x000fe200078e0006 */
[----:B------:R-:W-:Y:S01]  /*0860*/  MOV R6, 0xff800000 ;  /* 0xff80000000067802 */ /* 0x000fe20000000f00 */
[----:B------:R-:W-:Y:S01]  /*0870*/  IMAD.MOV.U32 R32, RZ, RZ, -0x800000 ;  /* 0xff800000ff207424 */ /* 0x000fe200078e00ff */
[----:B------:R-:W-:Y:S01]  /*0880*/  @!P0 MOV R32, R0 ;  /* 0x0000000000208202 */ /* 0x000fe20000000f00 */
[----:B------:R-:W-:Y:S01]  /*0890*/  IMAD.MOV.U32 R4, RZ, RZ, -0x800000 ;  /* 0xff800000ff047424 */ /* 0x000fe200078e00ff */
[----:B--2---:R-:W-:Y:S02]  /*08a0*/  ISETP.NE.OR P6, PT, R14, RZ, P3 ;  /* 0x000000ff0e00720c */ /* 0x004fe40001fc5670 */
[----:B------:R-:W4:Y:S11]  /*08b0*/  @!P4 LDC R14, c[0x0][0x39c] ;  /* 0x0000e700ff0ecb82 */ /* 0x000f360000000800 */
[----:B------:R-:W1:Y:S01]  /*08c0*/  @!P6 LDC R12, c[0x0][0x398] ;  /* 0x0000e600ff0ceb82 */ /* 0x000e620000000800 */
[----:B------:R-:W-:-:S07]  /*08d0*/  ISETP.NE.OR P6, PT, R27, RZ, P4 ;  /* 0x000000ff1b00720c */ /* 0x000fce00027c5670 */
[----:B------:R-:W3:Y:S01]  /*08e0*/  @!P5 LDC R27, c[0x0][0x39c] ;  /* 0x0000e700ff1bdb82 */ /* 0x000ee20000000800 */
[----:B----4-:R-:W-:-:S07]  /*08f0*/  @!P4 FMUL R14, R7, R14 ;  /* 0x0000000e070ec220 */ /* 0x010fce0000400000 */
[----:B------:R-:W2:Y:S01]  /*0900*/  @!P6 LDC R14, c[0x0][0x398] ;  /* 0x0000e600ff0eeb82 */ /* 0x000ea20000000800 */
[----:B-----5:R-:W-:Y:S01]  /*0910*/  ISETP.NE.OR P6, PT, R11, RZ, P5 ;  /* 0x000000ff0b00720c */ /* 0x020fe20002fc5670 */
[----:B---3--:R-:W-:-:S12]  /*0920*/  @!P5 FMUL R2, R10, R27 ;  /* 0x0000001b0a02d220 */ /* 0x008fd80000400000 */
[----:B------:R-:W3:Y:S01]  /*0930*/  @!P6 LDC R2, c[0x0][0x398] ;  /* 0x0000e600ff02eb82 */ /* 0x000ee20000000800 */
[----:B------:R-:W-:Y:S01]  /*0940*/  ISETP.NE.OR P6, PT, R26, RZ, P2 ;  /* 0x000000ff1a00720c */ /* 0x000fe200017c5670 */
[----:B0-----:R-:W-:-:S12]  /*0950*/  @!P2 FMUL R34, R15, R34 ;  /* 0x000000220f22a220 */ /* 0x001fd80000400000 */
[----:B------:R-:W0:Y:S01]  /*0960*/  @!P6 LDC R34, c[0x0][0x398] ;  /* 0x0000e600ff22eb82 */ /* 0x000e220000000800 */
[----:B-1----:R-:W-:-:S04]  /*0970*/  @!P3 FMNMX R13, R13, R12, !PT ;  /* 0x0000000c0d0db209 */ /* 0x002fc80007800000 */
[----:B--2---:R-:W-:Y:S01]  /*0980*/  @!P4 FMNMX R13, R13, R14, !PT ;  /* 0x0000000e0d0dc209 */ /* 0x004fe20007800000 */
[----:B------:R-:W-:-:S03]  /*0990*/  IMAD.MOV.U32 R26, RZ, RZ, -0x800000 ;  /* 0xff800000ff1a7424 */ /* 0x000fc600078e00ff */
[----:B---3--:R-:W-:Y:S01]  /*09a0*/  @!P5 FMNMX R13, R13, R2, !PT ;  /* 0x000000020d0dd209 */ /* 0x008fe20007800000 */
[----:B------:R-:W-:Y:S01]  /*09b0*/  IMAD.MOV.U32 R10, RZ, RZ, -0x800000 ;  /* 0xff800000ff0a7424 */ /* 0x000fe200078e00ff */
[----:B------:R-:W-:Y:S01]  /*09c0*/  @!P3 MOV R4, R12 ;  /* 0x0000000c0004b202 */ /* 0x000fe20000000f00 */
[----:B------:R-:W-:Y:S01]  /*09d0*/  @!P5 IMAD.MOV.U32 R6, RZ, RZ, R2 ;  /* 0x000000ffff06d224 */ /* 0x000fe200078e0002 */
        /* <DEDUP_REMOVED lines=31> */
[----:B------:R-:W-:Y:S01]  /*0bd0*/  SHF.L.U32 R2, R2, 0x17, RZ ;  /* 0x0000001702027819 */ /* 0x000fe200000006ff */
[----:B------:R-:W-:Y:S01]  /*0be0*/  FFMA R15, R28, 1.4426950216293334961, -R3 ;  /* 0x3fb8aa3b1c0f7823 */ /* 0x000fe20000000803 */
[-C--:B------:R-:W-:Y:S01]  /*0bf0*/  FFMA.RM R3, R0, R7.reuse, 12582913 ;  /* 0x4b40000100037423 */ /* 0x080fe20000004007 */
[----:B------:R-:W-:Y:S01]  /*0c00*/  FFMA R13, R32, 1.4426950216293334961, -R13 ;  /* 0x3fb8aa3b200d7823 */ /* 0x000fe2000000080d */
[----:B------:R-:W-:Y:S01]  /*0c10*/  FFMA.RM R12, R12, R7, 12582913 ;  /* 0x4b4000010c0c7423 */ /* 0x000fe20000004007 */
[----:B------:R-:W-:Y:S01]  /*0c20*/  FFMA R15, R28, 1.925963033500011079e-08, R15 ;  /* 0x32a570601c0f7823 */ /* 0x000fe2000000000f */
[----:B------:R-:W-:Y:S01]  /*0c30*/  FADD R27, R3, -12583039 ;  /* 0xcb40007f031b7421 */ /* 0x000fe20000000000 */
[----:B------:R-:W-:Y:S01]  /*0c40*/  FFMA R13, R32, 1.925963033500011079e-08, R13 ;  /* 0x32a57060200d7823 */ /* 0x000fe2000000000d */
[----:B------:R-:W-:Y:S01]  /*0c50*/  FFMA.SAT R28, R6, R5, 0.5 ;  /* 0x3f000000061c7423 */ /* 0x000fe20000002005 */
[----:B------:R-:W-:-:S02]  /*0c60*/  IMAD.SHL.U32 R0, R11, 0x800000, RZ ;  /* 0x008000000b007824 */ /* 0x000fc400078e00ff */
[C---:B------:R-:W-:Y:S01]  /*0c70*/  FFMA R27, R30.reuse, 1.4426950216293334961, -R27 ;  /* 0x3fb8aa3b1e1b7823 */ /* 0x040fe2000000081b */
[----:B------:R-:W0:Y:S01]  /*0c80*/  MUFU.EX2 R11, R15 ;  /* 0x0000000f000b7308 */ /* 0x000e220000000800 */
[----:B------:R-:W-:Y:S02]  /*0c90*/  SHF.L.U32 R3, R3, 0x17, RZ ;  /* 0x0000001703037819 */ /* 0x000fe400000006ff */
[----:B------:R-:W-:Y:S01]  /*0ca0*/  FFMA R14, R30, 1.925963033500011079e-08, R27 ;  /* 0x32a570601e0e7823 */ /* 0x000fe2000000001b */
[----:B------:R-:W-:Y:S01]  /*0cb0*/  FADD R27, R12, -12583039 ;  /* 0xcb40007f0c1b7421 */ /* 0x000fe20000000000 */
[----:B------:R-:W-:Y:S01]  /*0cc0*/  FFMA.SAT R30, R10, R5, 0.5 ;  /* 0x3f0000000a1e7423 */ /* 0x000fe20000002005 */
[----:B------:R-:W-:Y:S02]  /*0cd0*/  IMAD.SHL.U32 R12, R12, 0x800000, RZ ;  /* 0x008000000c0c7824 */ /* 0x000fe400078e00ff */
[----:B------:R-:W1:Y:S01]  /*0ce0*/  MUFU.EX2 R13, R13 ;  /* 0x0000000d000d7308 */ /* 0x000e620000000800 */
[----:B------:R-:W-:-:S04]  /*0cf0*/  FFMA R27, R4, 1.4426950216293334961, -R27 ;  /* 0x3fb8aa3b041b7823 */ /* 0x000fc8000000081b */
[----:B------:R-:W-:Y:S01]  /*0d00*/  FFMA R27, R4, 1.925963033500011079e-08, R27 ;  /* 0x32a57060041b7823 */ /* 0x000fe2000000001b */
[----:B------:R-:W-:Y:S01]  /*0d10*/  FFMA.SAT R4, R26, R5, 0.5 ;  /* 0x3f0000001a047423 */ /* 0x000fe20000002005 */
[----:B------:R-:W-:Y:S01]  /*0d20*/  FFMA.RM R5, R28, R7, 12582913 ;  /* 0x4b4000011c057423 */ /* 0x000fe20000004007 */
[----:B------:R-:W2:Y:S01]  /*0d30*/  MUFU.EX2 R14, R14 ;  /* 0x0000000e000e7308 */ /* 0x000ea20000000800 */
[----:B0-----:R-:W-:Y:S01]  /*0d40*/  FMUL R2, R2, R11 ;  /* 0x0000000b02027220 */ /* 0x001fe20000400000 */
[-C--:B------:R-:W-:Y:S01]  /*0d50*/  FFMA.RM R4, R4, R7.reuse, 12582913 ;  /* 0x4b40000104047423 */ /* 0x080fe20000004007 */
[----:B------:R-:W-:Y:S01]  /*0d60*/  FADD R29, R5, -12583039 ;  /* 0xcb40007f051d7421 */ /* 0x000fe20000000000 */
[----:B------:R-:W-:-:S03]  /*0d70*/  FFMA.RM R7, R30, R7, 12582913 ;  /* 0x4b4000011e077423 */ /* 0x000fc60000004007 */
[----:B------:R-:W-:Y:S01]  /*0d80*/  FFMA R29, R6, 1.4426950216293334961, -R29 ;  /* 0x3fb8aa3b061d7823 */ /* 0x000fe2000000081d */
[----:B-1----:R-:W-:Y:S01]  /*0d90*/  FMUL R0, R0, R13 ;  /* 0x0000000d00007220 */ /* 0x002fe20000400000 */
[----:B------:R-:W-:Y:S02]  /*0da0*/  FADD R13, R4, -12583039 ;  /* 0xcb40007f040d7421 */ /* 0x000fe40000000000 */
[----:B------:R-:W-:Y:S01]  /*0db0*/  FFMA R15, R6, 1.925963033500011079e-08, R29 ;  /* 0x32a57060060f7823 */ /* 0x000fe2000000001d */
[C---:B------:R-:W-:Y:S01]  /*0dc0*/  FADD R29, R7.reuse, -12583039 ;  /* 0xcb40007f071d7421 */ /* 0x040fe20000000000 */
[----:B------:R-:W-:Y:S01]  /*0dd0*/  FADD R11, RZ, R0 ;  /* 0x00000000ff0b7221 */ /* 0x000fe20000000000 */
[----:B------:R-:W-:Y:S01]  /*0de0*/  FFMA R13, R26, 1.4426950216293334961, -R13 ;  /* 0x3fb8aa3b1a0d7823 */ /* 0x000fe2000000080d */
[----:B------:R-:W-:Y:S02]  /*0df0*/  IMAD.SHL.U32 R7, R7, 0x800000, RZ ;  /* 0x0080000007077824 */ /* 0x000fe400078e00ff */
[----:B------:R-:W-:Y:S01]  /*0e00*/  FFMA R29, R10, 1.4426950216293334961, -R29 ;  /* 0x3fb8aa3b0a1d7823 */ /* 0x000fe2000000081d */
[----:B------:R-:W-:Y:S01]  /*0e10*/  MUFU.EX2 R15, R15 ;  /* 0x0000000f000f7308 */ /* 0x000fe20000000800 */
[----:B------:R-:W-:Y:S01]  /*0e20*/  FFMA R26, R26, 1.925963033500011079e-08, R13 ;  /* 0x32a570601a1a7823 */ /* 0x000fe2000000000d */
[----:B--2---:R-:W-:Y:S01]  /*0e30*/  FMUL R3, R3, R14 ;  /* 0x0000000e03037220 */ /* 0x004fe20000400000 */
[----:B------:R-:W-:Y:S01]  /*0e40*/  FFMA R29, R10, 1.925963033500011079e-08, R29 ;  /* 0x32a570600a1d7823 */ /* 0x000fe2000000001d */
[----:B------:R-:W-:-:S04]  /*0e50*/  FADD R10, R11, R2 ;  /* 0x000000020b0a7221 */ /* 0x000fc80000000000 */
[----:B------:R0:W1:Y:S01]  /*0e60*/  MUFU.EX2 R13, R27 ;  /* 0x0000001b000d7308 */ /* 0x0000620000000800 */
[----:B------:R-:W-:-:S07]  /*0e70*/  FADD R11, R10, R3 ;  /* 0x000000030a0b7221 */ /* 0x000fce0000000000 */
[----:B------:R-:W2:Y:S01]  /*0e80*/  MUFU.EX2 R6, R26 ;  /* 0x0000001a00067308 */ /* 0x000ea20000000800 */
[----:B0-----:R-:W-:-:S07]  /*0e90*/  SHF.L.U32 R27, R4, 0x17, RZ ;  /* 0x00000017041b7819 */ /* 0x001fce00000006ff */
[----:B------:R-:W0:Y:S01]  /*0ea0*/  MUFU.EX2 R14, R29 ;  /* 0x0000001d000e7308 */ /* 0x000e220000000800 */
[----:B-1----:R-:W-:Y:S01]  /*0eb0*/  FMUL R4, R12, R13 ;  /* 0x0000000d0c047220 */ /* 0x002fe20000400000 */
[----:B------:R-:W-:-:S03]  /*0ec0*/  SHF.L.U32 R12, R5, 0x17, RZ ;  /* 0x00000017050c7819 */ /* 0x000fc600000006ff */
[----:B------:R-:W-:Y:S01]  /*0ed0*/  FADD R10, R11, R4 ;  /* 0x000000040b0a7221 */ /* 0x000fe20000000000 */
[----:B--2---:R-:W-:Y:S01]  /*0ee0*/  FMUL R5, R27, R6 ;  /* 0x000000061b057220 */ /* 0x004fe20000400000 */
[----:B------:R-:W-:-:S03]  /*0ef0*/  FMUL R6, R12, R15 ;  /* 0x0000000f0c067220 */ /* 0x000fc60000400000 */
        /* <DEDUP_REMOVED lines=13> */
.L_x_32622:
        /* <DEDUP_REMOVED lines=12> */
[----:B0-----:R-:W-:Y:S05]  /*1090*/  CALL.REL.NOINC `($__internal_526_$__cuda_sm3x_div_rn_noftz_f32_slowpath) ;  /* 0x0000001000547944 */ /* 0x001fea0003c00000 */
[----:B------:R-:W-:-:S07]  /*10a0*/  MOV R15, R0 ;  /* 0x00000000000f7202 */ /* 0x000fce0000000f00 */
.L_x_32597:
[----:B------:R-:W-:Y:S05]  /*10b0*/  BSYNC.RECONVERGENT B1 ;  /* 0x0000000000017941 */ /* 0x000fea0003800200 */
.L_x_32596:
        /* <DEDUP_REMOVED lines=12> */
[----:B0-----:R-:W-:Y:S05]  /*1180*/  CALL.REL.NOINC `($__internal_526_$__cuda_sm3x_div_rn_noftz_f32_slowpath) ;  /* 0x0000001000187944 */ /* 0x001fea0003c00000 */
[----:B------:R-:W-:-:S07]  /*1190*/  MOV R13, R0 ;  /* 0x00000000000d7202 */ /* 0x000fce0000000f00 */
.L_x_32599:
[----:B------:R-:W-:Y:S05]  /*11a0*/  BSYNC.RECONVERGENT B1 ;  /* 0x0000000000017941 */ /* 0x000fea0003800200 */
.L_x_32598:
        /* <DEDUP_REMOVED lines=14> */
.L_x_32601:
[----:B------:R-:W-:Y:S05]  /*1290*/  BSYNC.RECONVERGENT B1 ;  /* 0x0000000000017941 */ /* 0x000fea0003800200 */
.L_x_32600:
        /* <DEDUP_REMOVED lines=14> */
.L_x_32603:
[----:B------:R-:W-:Y:S05]  /*1380*/  BSYNC.RECONVERGENT B1 ;  /* 0x0000000000017941 */ /* 0x000fea0003800200 */
.L_x_32602:
        /* <DEDUP_REMOVED lines=14> */
.L_x_32605:
[----:B------:R-:W-:Y:S05]  /*1470*/  BSYNC.RECONVERGENT B1 ;  /* 0x0000000000017941 */ /* 0x000fea0003800200 */
.L_x_32604:
        /* <DEDUP_REMOVED lines=14> */
.L_x_32607:
[----:B------:R-:W-:Y:S05]  /*1560*/  BSYNC.RECONVERGENT B1 ;  /* 0x0000000000017941 */ /* 0x000fea0003800200 */
.L_x_32606:
        /* <DEDUP_REMOVED lines=14> */
.L_x_32609:
[----:B------:R-:W-:Y:S05]  /*1650*/  BSYNC.RECONVERGENT B1 ;  /* 0x0000000000017941 */ /* 0x000fea0003800200 */
.L_x_32608:
        /* <DEDUP_REMOVED lines=24> */
[C---:B------:R-:W-:Y:S02]  /*17e0*/  @!P4 R2UR UR6, R8.reuse ;  /* 0x000000000806c2ca */ /* 0x040fe400000e0000 */
        /* <DEDUP_REMOVED lines=22> */
.L_x_32594:
[----:B------:R-:W-:Y:S05]  /*1950*/  EXIT ;  /* 0x000000000000794d */ /* 0x000fea0003800000 */
.L_x_32595:
[----:B------:R-:W-:Y:S01]  /*1960*/  BSSY B1, `(.L_x_32611) ;  /* 0x0000007000017945 */ /* 0x000fe20003800000 */
[----:B------:R-:W-:Y:S01]  /*1970*/  IMAD.MOV.U32 R12, RZ, RZ, 0x10 ;  /* 0x00000010ff0c7424 */ /* 0x000fe200078e00ff */
[----:B------:R-:W-:Y:S02]  /*1980*/  MOV R11, 0x1f ;  /* 0x0000001f000b7802 */ /* 0x000fe40000000f00 */
[----:B------:R-:W-:-:S07]  /*1990*/  MOV R15, 0xffffffff ;  /* 0xffffffff000f7802 */ /* 0x000fce0000000f00 */
[----:B------:R-:W-:Y:S05]  /*19a0*/  WARPSYNC.COLLECTIVE R15, `(.L_x_32612) ;  /* 0x000000000f087348 */ /* 0x000fea0003c00000 */
[----:B------:R0:W1:Y:S02]  /*19b0*/  SHFL.BFLY P6, R14, R13, R12, R11 ;  /* 0x0c00000c0d0e7389 */ /* 0x00006400000c000b */
[----:B01----:R-:W-:Y:S05]  /*19c0*/  ENDCOLLECTIVE ;  /* 0x000000000000791b */ /* 0x003fea0003800000 */
.L_x_32612:
[----:B------:R-:W-:Y:S05]  /*19d0*/  BSYNC B1 ;  /* 0x0000000000017941 */ /* 0x000fea0003800000 */
.L_x_32611:
[----:B------:R-:W-:Y:S01]  /*19e0*/  FMNMX R13, R14, R13, !PT ;  /* 0x0000000d0e0d7209 */ /* 0x000fe20007800000 */
[----:B------:R-:W-:Y:S01]  /*19f0*/  IMAD.MOV.U32 R12, RZ, RZ, 0x8 ;  /* 0x00000008ff0c7424 */ /* 0x000fe200078e00ff */
[----:B------:R-:W-:Y:S02]  /*1a00*/  MOV R11, 0x1f ;  /* 0x0000001f000b7802 */ /* 0x000fe40000000f00 */
[----:B------:R-:W-:-:S07]  /*1a10*/  MOV R15, 0xffffffff ;  /* 0xffffffff000f7802 */ /* 0x000fce0000000f00 */
[----:B------:R-:W-:Y:S05]  /*1a20*/  WARPSYNC.COLLECTIVE R15, `(.L_x_32613) ;  /* 0x000000000f087348 */ /* 0x000fea0003c00000 */
[----:B------:R0:W1:Y:S02]  /*1a30*/  SHFL.BFLY P6, R14, R13, R12, R11 ;  /* 0x0c00000c0d0e7389 */ /* 0x00006400000c000b */
[----:B01----:R-:W-:Y:S05]  /*1a40*/  ENDCOLLECTIVE ;  /* 0x000000000000791b */ /* 0x003fea0003800000 */
.L_x_32613:
[----:B------:R-:W-:Y:S01]  /*1a50*/  HFMA2 R12, -RZ, RZ, 0, 2.384185791015625e-07 ;  /* 0x00000004ff0c7431 */ /* 0x000fe200000001ff */
[----:B------:R-:W-:-:S05]  /*1a60*/  FMNMX R0, R13, R14, !PT ;  /* 0x0000000e0d007209 */ /* 0x000fca0007800000 */
[----:B------:R-:W-:-:S07]  /*1a70*/  IMAD.MOV.U32 R13, RZ, RZ, R0 ;  /* 0x000000ffff0d7224 */ /* 0x000fce00078e0000 */
[----:B------:R-:W-:Y:S05]  /*1a80*/  WARPSYNC.COLLECTIVE R15, `(.L_x_32614) ;  /* 0x000000000f087348 */ /* 0x000fea0003c00000 */
[----:B------:R0:W1:Y:S02]  /*1a90*/  SHFL.BFLY P6, R14, R13, R12, R11 ;  /* 0x0c00000c0d0e7389 */ /* 0x00006400000c000b */
[----:B01----:R-:W-:Y:S05]  /*1aa0*/  ENDCOLLECTIVE ;  /* 0x000000000000791b */ /* 0x003fea0003800000 */
.L_x_32614:
[----:B------:R-:W-:Y:S01]  /*1ab0*/  IMAD.MOV.U32 R12, RZ, RZ, 0x2 ;  /* 0x00000002ff0c7424 */ /* 0x000fe200078e00ff */
[----:B------:R-:W-:-:S04]  /*1ac0*/  FMNMX R2, R0, R14, !PT ;  /* 0x0000000e00027209 */ /* 0x000fc80007800000 */
[----:B------:R-:W-:-:S07]  /*1ad0*/  MOV R13, R2 ;  /* 0x00000002000d7202 */ /* 0x000fce0000000f00 */
[----:B------:R-:W-:Y:S05]  /*1ae0*/  WARPSYNC.COLLECTIVE R15, `(.L_x_32615) ;  /* 0x000000000f087348 */ /* 0x000fea0003c00000 */
[----:B------:R0:W1:Y:S02]  /*1af0*/  SHFL.BFLY P6, R14, R13, R12, R11 ;  /* 0x0c00000c0d0e7389 */ /* 0x00006400000c000b */
[----:B01----:R-:W-:Y:S05]  /*1b00*/  ENDCOLLECTIVE ;  /* 0x000000000000791b */ /* 0x003fea0003800000 */
.L_x_32615:
[----:B------:R-:W-:Y:S01]  /*1b10*/  HFMA2 R12, -RZ, RZ, 0, 5.9604644775390625e-08 ;  /* 0x00000001ff0c7431 */ /* 0x000fe200000001ff */
[----:B------:R-:W-:-:S04]  /*1b20*/  FMNMX R3, R2, R14, !PT ;  /* 0x0000000e02037209 */ /* 0x000fc80007800000 */
[----:B------:R-:W-:-:S07]  /*1b30*/  MOV R13, R3 ;  /* 0x00000003000d7202 */ /* 0x000fce0000000f00 */
[----:B------:R-:W-:Y:S05]  /*1b40*/  WARPSYNC.COLLECTIVE R15, `(.L_x_32616) ;  /* 0x000000000f087348 */ /* 0x000fea0003c00000 */
[----:B------:R0:W1:Y:S02]  /*1b50*/  SHFL.BFLY P6, R14, R13, R12, R11 ;  /* 0x0c00000c0d0e7389 */ /* 0x00006400000c000b */
[----:B01----:R-:W-:Y:S05]  /*1b60*/  ENDCOLLECTIVE ;  /* 0x000000000000791b */ /* 0x003fea0003800000 */
.L_x_32616:
        /* <DEDUP_REMOVED lines=51> */
[----:B0-----:R-:W-:Y:S01]  /*1ea0*/  FMUL R4, R4, R13 ;  /* 0x0000000d04047220 */ /* 0x001fe20000400000 */
[----:B------:R-:W0:Y:S01]  /*1eb0*/  MUFU.EX2 R14, R14 ;  /* 0x0000000e000e7308 */ /* 0x000e220000000800 */
[----:B------:R-:W-:Y:S01]  /*1ec0*/  FADD R11, R12, -12583039 ;  /* 0xcb40007f0c0b7421 */ /* 0x000fe20000000000 */
[----:B------:R-:W-:-:S03]  /*1ed0*/  FADD R10, R15, -12583039 ;  /* 0xcb40007f0f0a7421 */ /* 0x000fc60000000000 */
[----:B------:R-:W-:Y:S01]  /*1ee0*/  FFMA R11, R6, 1.4426950216293334961, -R11 ;  /* 0x3fb8aa3b060b7823 */ /* 0x000fe2000000080b */
[----:B------:R-:W-:-:S03]  /*1ef0*/  FFMA R10, R7, 1.4426950216293334961, -R10 ;  /* 0x3fb8aa3b070a7823 */ /* 0x000fc6000000080a */
[----:B------:R-:W-:Y:S01]  /*1f00*/  FFMA R13, R6, 1.925963033500011079e-08, R11 ;  /* 0x32a57060060d7823 */ /* 0x000fe2000000000b */
[----:B------:R-:W-:Y:S01]  /*1f10*/  FFMA R10, R7, 1.925963033500011079e-08, R10 ;  /* 0x32a57060070a7823 */ /* 0x000fe2000000000a */
[----:B------:R-:W-:Y:S01]  /*1f20*/  FADD R11, RZ, R0 ;  /* 0x00000000ff0b7221 */ /* 0x000fe20000000000 */
[----:B------:R-:W-:Y:S02]  /*1f30*/  SHF.L.U32 R6, R12, 0x17, RZ ;  /* 0x000000170c067819 */ /* 0x000fe400000006ff */
[----:B------:R-:W-:Y:S01]  /*1f40*/  SHF.L.U32 R7, R15, 0x17, RZ ;  /* 0x000000170f077819 */ /* 0x000fe200000006ff */
        /* <DEDUP_REMOVED lines=8> */
[----:B-1----:R-:W-:-:S04]  /*1fd0*/  FMUL R6, R6, R13 ;  /* 0x0000000d06067220 */ /* 0x002fc80000400000 */
[----:B------:R-:W-:Y:S01]  /*1fe0*/  FADD R12, R11, R6 ;  /* 0x000000060b0c7221 */ /* 0x000fe20000000000 */
[----:B------:R-:W-:Y:S02]  /*1ff0*/  HFMA2 R11, -RZ, RZ, 0, 1.847743988037109375e-06 ;  /* 0x0000001fff0b7431 */ /* 0x000fe400000001ff */
[----:B0-----:R-:W-:-:S04]  /*2000*/  FMUL R7, R7, R10 ;  /* 0x0000000a07077220 */ /* 0x001fc80000400000 */
[----:B------:R-:W-:Y:S01]  /*2010*/  FADD R13, R12, R7 ;  /* 0x000000070c0d7221 */ /* 0x000fe20000000000 */
[----:B------:R-:W-:-:S07]  /*2020*/  IMAD.MOV.U32 R12, RZ, RZ, 0x10 ;  /* 0x00000010ff0c7424 */ /* 0x000fce00078e00ff */
[----:B------:R-:W-:Y:S05]  /*2030*/  WARPSYNC.COLLECTIVE R15, `(.L_x_32617) ;  /* 0x000000000f087348 */ /* 0x000fea0003c00000 */
[----:B------:R0:W1:Y:S02]  /*2040*/  SHFL.BFLY P6, R14, R13, R12, R11 ;  /* 0x0c00000c0d0e7389 */ /* 0x00006400000c000b */
[----:B01----:R-:W-:Y:S05]  /*2050*/  ENDCOLLECTIVE ;  /* 0x000000000000791b */ /* 0x003fea0003800000 */
.L_x_32617:
[----:B------:R-:W-:Y:S02]  /*2060*/  HFMA2 R12, -RZ, RZ, 0, 4.76837158203125e-07 ;  /* 0x00000008ff0c7431 */ /* 0x000fe400000001ff */
[----:B------:R-:W-:-:S04]  /*2070*/  FADD R10, R13, R14 ;  /* 0x0000000e0d0a7221 */ /* 0x000fc80000000000 */
[----:B------:R-:W-:-:S07]  /*2080*/  IMAD.MOV.U32 R13, RZ, RZ, R10 ;  /* 0x000000ffff0d7224 */ /* 0x000fce00078e000a */
[----:B------:R-:W-:Y:S05]  /*2090*/  WARPSYNC.COLLECTIVE R15, `(.L_x_32618) ;  /* 0x000000000f087348 */ /* 0x000fea0003c00000 */
[----:B------:R0:W1:Y:S02]  /*20a0*/  SHFL.BFLY P6, R14, R13, R12, R11 ;  /* 0x0c00000c0d0e7389 */ /* 0x00006400000c000b */
[----:B01----:R-:W-:Y:S05]  /*20b0*/  ENDCOLLECTIVE ;  /* 0x000000000000791b */ /* 0x003fea0003800000 */
.L_x_32618:
[----:B------:R-:W-:Y:S02]  /*20c0*/  IMAD.MOV.U32 R12, RZ, RZ, 0x4 ;  /* 0x00000004ff0c7424 */ /* 0x000fe400078e00ff */
[----:B------:R-:W-:-:S05]  /*20d0*/  FADD R26, R10, R14 ;  /* 0x0000000e0a1a7221 */ /* 0x000fca0000000000 */
[----:B------:R-:W-:-:S07]  /*20e0*/  MOV R13, R26 ;  /* 0x0000001a000d7202 */ /* 0x000fce0000000f00 */
[----:B------:R-:W-:Y:S05]  /*20f0*/  WARPSYNC.COLLECTIVE R15, `(.L_x_32619) ;  /* 0x000000000f087348 */ /* 0x000fea0003c00000 */
[----:B------:R0:W1:Y:S02]  /*2100*/  SHFL.BFLY P6, R14, R13, R12, R11 ;  /* 0x0c00000c0d0e7389 */ /* 0x00006400000c000b */
[----:B01----:R-:W-:Y:S05]  /*2110*/  ENDCOLLECTIVE ;  /* 0x000000000000791b */ /* 0x003fea0003800000 */
.L_x_32619:
[----:B------:R-:W-:Y:S02]  /*2120*/  HFMA2 R12, -RZ, RZ, 0, 1.1920928955078125e-07 ;  /* 0x00000002ff0c7431 */ /* 0x000fe400000001ff */
[----:B------:R-:W-:-:S05]  /*2130*/  FADD R27, R26, R14 ;  /* 0x0000000e1a1b7221 */ /* 0x000fca0000000000 */
[----:B------:R-:W-:-:S07]  /*2140*/  MOV R13, R27 ;  /* 0x0000001b000d7202 */ /* 0x000fce0000000f00 */
[----:B------:R-:W-:Y:S05]  /*2150*/  WARPSYNC.COLLECTIVE R15, `(.L_x_32620) ;  /* 0x000000000f087348 */ /* 0x000fea0003c00000 */
[----:B------:R0:W1:Y:S02]  /*2160*/  SHFL.BFLY P6, R14, R13, R12, R11 ;  /* 0x0c00000c0d0e7389 */ /* 0x00006400000c000b */
[----:B01----:R-:W-:Y:S05]  /*2170*/  ENDCOLLECTIVE ;  /* 0x000000000000791b */ /* 0x003fea0003800000 */
.L_x_32620:
[----:B------:R-:W-:Y:S01]  /*2180*/  MOV R12, 0x1 ;  /* 0x00000001000c7802 */ /* 0x000fe20000000f00 */
[----:B------:R-:W-:-:S04]  /*2190*/  FADD R28, R27, R14 ;  /* 0x0000000e1b1c7221 */ /* 0x000fc80000000000 */
[----:B------:R-:W-:-:S07]  /*21a0*/  IMAD.MOV.U32 R13, RZ, RZ, R28 ;  /* 0x000000ffff0d7224 */ /* 0x000fce00078e001c */
[----:B------:R-:W-:Y:S05]  /*21b0*/  WARPSYNC.COLLECTIVE R15, `(.L_x_32621) ;  /* 0x000000000f087348 */ /* 0x000fea0003c00000 */
[----:B------:R0:W1:Y:S02]  /*21c0*/  SHFL.BFLY P6, R14, R13, R12, R11 ;  /* 0x0c00000c0d0e7389 */ /* 0x00006400000c000b */
[----:B01----:R-:W-:Y:S05]  /*21d0*/  ENDCOLLECTIVE ;  /* 0x000000000000791b */ /* 0x003fea0003800000 */
.L_x_32621:
[----:B------:R-:W-:Y:S05]  /*21e0*/  BRA `(.L_x_32622) ;  /* 0xffffffec00787947 */ /* 0x000fea000383ffff */
        .weak           $__internal_526_$__cuda_sm3x_div_rn_noftz_f32_slowpath
        .type           $__internal_526_$__cuda_sm3x_div_rn_noftz_f32_slowpath,@function
        .size           $__internal_526_$__cuda_sm3x_div_rn_noftz_f32_slowpath,(.L_x_37903 - $__internal_526_$__cuda_sm3x_div_rn_noftz_f32_slowpath)
$__internal_526_$__cuda_sm3x_div_rn_noftz_f32_slowpath:
        /* <DEDUP_REMOVED lines=34> */
.L_x_32624:
        /* <DEDUP_REMOVED lines=51> */
.L_x_32631:
[----:B------:R-:W-:-:S04]  /*2740*/  LOP3.LUT R0, R0, 0x80000000, RZ, 0xc0, !PT ;  /* 0x8000000000007812 */ /* 0x000fc800078ec0ff */
[----:B------:R-:W-:Y:S01]  /*2750*/  LOP3.LUT R0, R0, 0x7f800000, RZ, 0xfc, !PT ;  /* 0x7f80000000007812 */ /* 0x000fe200078efcff */
[----:B------:R-:W-:Y:S06]  /*2760*/  BRA `(.L_x_32632) ;  /* 0x0000000000047947 */ /* 0x000fec0003800000 */
.L_x_32630:
[----:B------:R-:W-:-:S07]  /*2770*/  LEA R0, R30, R0, 0x17 ;  /* 0x000000001e007211 */ /* 0x000fce00078eb8ff */
.L_x_32632:
[----:B------:R-:W-:Y:S05]  /*2780*/  BSYNC.RECONVERGENT B3 ;  /* 0x0000000000037941 */ /* 0x000fea0003800200 */
.L_x_32629:
[----:B------:R-:W-:Y:S05]  /*2790*/  BRA `(.L_x_32633) ;  /* 0x0000000000207947 */ /* 0x000fea0003800000 */
.L_x_32628:
[----:B------:R-:W-:-:S04]  /*27a0*/  LOP3.LUT R0, R11, 0x80000000, R0, 0x48, !PT ;  /* 0x800000000b007812 */ /* 0x000fc800078e4800 */
[----:B------:R-:W-:Y:S01]  /*27b0*/  LOP3.LUT R0, R0, 0x7f800000, RZ, 0xfc, !PT ;  /* 0x7f80000000007812 */ /* 0x000fe200078efcff */
[----:B------:R-:W-:Y:S06]  /*27c0*/  BRA `(.L_x_32633) ;  /* 0x0000000000147947 */ /* 0x000fec0003800000 */
.L_x_32627:
[----:B------:R-:W-:Y:S01]  /*27d0*/  LOP3.LUT R0, R11, 0x80000000, R0, 0x48, !PT ;  /* 0x800000000b007812 */ /* 0x000fe200078e4800 */
[----:B------:R-:W-:Y:S06]  /*27e0*/  BRA `(.L_x_32633) ;  /* 0x00000000000c7947 */ /* 0x000fec0003800000 */
.L_x_32626:
[----:B------:R-:W0:Y:S01]  /*27f0*/  MUFU.RSQ R0, -QNAN ;  /* 0xffc0000000007908 */ /* 0x000e220000001400 */
[----:B------:R-:W-:Y:S05]  /*2800*/  BRA `(.L_x_32633) ;  /* 0x0000000000047947 */ /* 0x000fea0003800000 */
.L_x_32625:
[----:B------:R-:W-:-:S07]  /*2810*/  FADD.FTZ R0, R0, R11 ;  /* 0x0000000b00007221 */ /* 0x000fce0000010000 */
.L_x_32633:
[----:B------:R-:W-:Y:S05]  /*2820*/  BSYNC.RECONVERGENT B2 ;  /* 0x0000000000027941 */ /* 0x000fea0003800200 */
.L_x_32623:
[----:B------:R-:W-:-:S04]  /*2830*/  HFMA2 R11, -RZ, RZ, 0, 0 ;  /* 0x00000000ff0b7431 */ /* 0x000fc800000001ff */
[----:B0-----:R-:W-:Y:S05]  /*2840*/  RET.REL.NODEC R10 `(_Z15SoftmaxWarpImplI24ElementwiseScaleMaskLoadIffbE11DirectStoreIffEfLi1ELi7ELi32ELi1ELb1EL9Algorithm0EEvT_T0_ll) ;  /* 0xffffffd40aec7950 */ /* 0x001fea0003c3ffff */
.L_x_32634:
        /* <DEDUP_REMOVED lines=11> */
.L_x_37903:


//--------------------- .text._Z15SoftmaxWarpImplI24ElementwiseScaleMaskLoadIffbE11DirectStoreIffEfLi1ELi7ELi32ELi1ELb0EL9Algorithm0EEvT_T0_ll --------------------------
	.section	.text._Z15SoftmaxWarpImplI24ElementwiseScaleMaskLoadIffbE11DirectStoreIffEfLi1ELi7ELi32ELi1ELb0EL9Algorithm0EEvT_T0_ll,"ax",@progbits
	.align	128
        .global         _Z15SoftmaxWarpImplI24ElementwiseScaleMaskLoadIffbE11DirectStoreIffEfLi1ELi7ELi32ELi1ELb0EL9Algorithm0EEvT_T0_ll
        .type           _Z15SoftmaxWarpImplI24ElementwiseScaleMaskLoadIffbE11DirectStoreIffEfLi1ELi7ELi32ELi1ELb0EL9Algorithm0EEvT_T0_ll,@function
        .size           _Z15SoftmaxWarpImplI24ElementwiseScaleMaskLoadIffbE11DirectStoreIffEfLi1ELi7ELi32ELi1ELb0EL9Algorithm0EEvT_T0_ll,(.L_x_37904 - _Z15SoftmaxWarpImplI24ElementwiseScaleMaskLoadIffbE11DirectStoreIffEfLi1ELi7ELi32ELi1ELb0EL9Algorithm0EEvT_T0_ll)
        .other          _Z15SoftmaxWarpImplI24ElementwiseScaleMaskLoadIffbE11DirectStoreIffEfLi1ELi7ELi32ELi1ELb0EL9Algorithm0EEvT_T0_ll,@"STO_CUDA_ENTRY STV_DEFAULT"
_Z15SoftmaxWarpImplI24ElementwiseScaleMaskLoadIffbE11DirectStoreIffEfLi1ELi7ELi32ELi1ELb0EL9Algorithm0EEvT_T0_ll:
.text._Z15SoftmaxWarpImplI24ElementwiseScaleMaskLoadIffbE11DirectStoreIffEfLi1ELi7ELi32ELi1ELb0EL9Algorithm0EEvT_T0_ll:
        /* <DEDUP_REMOVED lines=24> */
.L_x_32635:
        /* <DEDUP_REMOVED lines=13> */
.L_x_32651:
        /* <DEDUP_REMOVED lines=20> */
[----:B------:R-:W-:Y:S01]  /*0390*/  LEA R2, P0, R4, UR36, 0x2 ;  /* 0x0000002404027c11 */ /* 0x000fe2000f8010ff */
[----:B------:R-:W-:Y:S01]  /*03a0*/  IMAD.IADD R5, R5, 0x1, R3 ;  /* 0x0000000105057824 */ /* 0x000fe200078e0203 */
        /* <DEDUP_REMOVED lines=9> */
[----:B------:R-:W-:Y:S02]  /*0440*/  IADD3.X R11, PT, PT, R5, UR39, RZ, P1, !PT ;  /* 0x00000027050b7c10 */ /* 0x000fe40008ffe4ff */
[----:B------:R-:W-:Y:S02]  /*0450*/  LEA.HI.X R3, R4, UR37, R5, 0x2, P0 ;  /* 0x0000002504037c11 */ /* 0x000fe400080f1405 */
[C---:B------:R-:W-:Y:S01]  /*0460*/  R2UR UR20, R8.reuse ;  /* 0x00000000081472ca */ /* 0x040fe200000e0000 */
[----:B------:R-:W2:Y:S01]  /*0470*/  LDG.E.U8 R7, desc[UR10][R10.64+0x20] ;  /* 0x0000200a0a077981 */ /* 0x000ea2000c1e1100 */
[C---:B------:R-:W-:Y:S01]  /*0480*/  R2UR UR21, R9.reuse ;  /* 0x00000000091572ca */ /* 0x040fe200000e0000 */
[----:B------:R-:W1:Y:S01]  /*0490*/  LDC.64 R4, c[0x0][0x398] ;  /* 0x0000e600ff047b82 */ /* 0x000e620000000a00 */
[----:B------:R-:W-:Y:S01]  /*04a0*/  R2UR UR24, R8 ;  /* 0x00000000081872ca */ /* 0x000fe200000e0000 */
[----:B------:R-:W3:Y:S01]  /*04b0*/  LDG.E.U8 R23, desc[UR26][R10.64+0xa0] ;  /* 0x0000a01a0a177981 */ /* 0x000ee2000c1e1100 */
[----:B------:R-:W-:-:S03]  /*04c0*/  R2UR UR25, R9 ;  /* 0x00000000091972ca */ /* 0x000fc600000e0000 */
[----:B------:R-:W1:Y:S04]  /*04d0*/  LDG.E R12, desc[UR4][R2.64] ;  /* 0x00000004020c7981 */ /* 0x000e68000c1e1900 */
[----:B------:R-:W4:Y:S04]  /*04e0*/  LDG.E R14, desc[UR8][R2.64+0x80] ;  /* 0x00008008020e7981 */ /* 0x000f28000c1e1900 */
[----:B------:R-:W5:Y:S04]  /*04f0*/  LDG.E.U8 R26, desc[UR6][R10.64] ;  /* 0x000000060a1a7981 */ /* 0x000f68000c1e1100 */
[----:B------:R-:W5:Y:S04]  /*0500*/  LDG.E.U8 R25, desc[UR28][R10.64+0xc0] ;  /* 0x0000c01c0a197981 */ /* 0x000f68000c1e1100 */
[----:B------:R-:W5:Y:S04]  /*0510*/  LDG.E R20, desc[UR12][R2.64+0x100] ;  /* 0x0001000c02147981 */ /* 0x000f68000c1e1900 */
[----:B0-----:R-:W5:Y:S04]  /*0520*/  LDG.E R22, desc[UR16][R2.64+0x180] ;  /* 0x0001801002167981 */ /* 0x001f68000c1e1900 */
[----:B------:R-:W5:Y:S04]  /*0530*/  LDG.E.U8 R13, desc[UR14][R10.64+0x40] ;  /* 0x0000400e0a0d7981 */ /* 0x000f68000c1e1100 */
[----:B------:R-:W5:Y:S04]  /*0540*/  LDG.E.U8 R15, desc[UR18][R10.64+0x60] ;  /* 0x000060120a0f7981 */ /* 0x000f68000c1e1100 */
[----:B------:R-:W5:Y:S04]  /*0550*/  LDG.E.U8 R21, desc[UR22][R10.64+0x80] ;  /* 0x000080160a157981 */ /* 0x000f68000c1e1100 */
[----:B------:R-:W5:Y:S04]  /*0560*/  LDG.E R24, desc[UR20][R2.64+0x200] ;  /* 0x0002001402187981 */ /* 0x000f68000c1e1900 */
[----:B------:R-:W5:Y:S04]  /*0570*/  LDG.E R6, desc[UR24][R2.64+0x280] ;  /* 0x0002801802067981 */ /* 0x000f68000c1e1900 */
[----:B------:R0:W5:Y:S01]  /*0580*/  LDG.E R0, desc[UR6][R2.64+0x300] ;  /* 0x0003000602007981 */ /* 0x000162000c1e1900 */
[----:B------:R-:W-:Y:S01]  /*0590*/  UMOV UR4, 0xffffffff ;  /* 0xffffffff00047882 */ /* 0x000fe20000000000 */
[----:B--2---:R-:W-:-:S02]  /*05a0*/  ISETP.NE.AND P1, PT, R7, RZ, PT ;  /* 0x000000ff0700720c */ /* 0x004fc40003f25270 */
[----:B---3--:R-:W-:Y:S01]  /*05b0*/  ISETP.NE.AND P5, PT, R23, RZ, PT ;  /* 0x000000ff1700720c */ /* 0x008fe20003fa5270 */
[-C--:B-1----:R-:W-:Y:S01]  /*05c0*/  FMUL R23, R12, R5.reuse ;  /* 0x000000050c177220 */ /* 0x082fe20000400000 */
[-C--:B----4-:R-:W-:Y:S01]  /*05d0*/  FMUL R7, R14, R5.reuse ;  /* 0x000000050e077220 */ /* 0x090fe20000400000 */
[----:B-----5:R-:W-:Y:S02]  /*05e0*/  ISETP.NE.AND P0, PT, R26, RZ, PT ;  /* 0x000000ff1a00720c */ /* 0x020fe40003f05270 */
[----:B------:R-:W-:Y:S02]  /*05f0*/  ISETP.NE.AND P6, PT, R25, RZ, PT ;  /* 0x000000ff1900720c */ /* 0x000fe40003fc5270 */
[-C--:B------:R-:W-:Y:S01]  /*0600*/  FSEL R23, R23, R4.reuse, P0 ;  /* 0x0000000417177208 */ /* 0x080fe20000000000 */
[-C--:B0-----:R-:W-:Y:S01]  /*0610*/  FMUL R3, R20, R5.reuse ;  /* 0x0000000514037220 */ /* 0x081fe20000400000 */
[----:B------:R-:W-:Y:S01]  /*0620*/  FSEL R20, R7, R4, P1 ;  /* 0x0000000407147208 */ /* 0x000fe20000800000 */
[----:B------:R-:W-:Y:S01]  /*0630*/  FMUL R11, R22, R5 ;  /* 0x00000005160b7220 */ /* 0x000fe20000400000 */
[----:B------:R-:W-:-:S02]  /*0640*/  ISETP.NE.AND P2, PT, R13, RZ, PT ;  /* 0x000000ff0d00720c */ /* 0x000fc40003f45270 */
[----:B------:R-:W-:Y:S02]  /*0650*/  ISETP.NE.AND P3, PT, R15, RZ, PT ;  /* 0x000000ff0f00720c */ /* 0x000fe40003f65270 */
[----:B------:R-:W-:Y:S02]  /*0660*/  FMNMX3 R2, R23, -INF , R20, !PT ;  /* 0xff80000017027876 */ /* 0x000fe40007800014 */
[----:B------:R-:W-:Y:S02]  /*0670*/  ISETP.NE.AND P4, PT, R21, RZ, PT ;  /* 0x000000ff1500720c */ /* 0x000fe40003f85270 */
[-C--:B------:R-:W-:Y:S01]  /*0680*/  FSEL R7, R11, R4.reuse, P3 ;  /* 0x000000040b077208 */ /* 0x080fe20001800000 */
[-C--:B------:R-:W-:Y:S01]  /*0690*/  FMUL R13, R24, R5.reuse ;  /* 0x00000005180d7220 */ /* 0x080fe20000400000 */
[----:B------:R-:W-:Y:S01]  /*06a0*/  FMUL R21, R6, R5 ;  /* 0x0000000506157220 */ /* 0x000fe20000400000 */
        /* <DEDUP_REMOVED lines=25> */
[--C-:B------:R-:W-:Y:S01]  /*0840*/  FADD R12, R6, -R15.reuse ;  /* 0x8000000f060c7221 */ /* 0x100fe20000000000 */
[----:B------:R-:W-:Y:S01]  /*0850*/  FFMA.RM R3, R22, R11, 12582913 ;  /* 0x4b40000116037423 */ /* 0x000fe2000000400b */
[----:B------:R-:W-:Y:S01]  /*0860*/  FADD R22, R21, -R15 ;  /* 0x8000000f15167221 */ /* 0x000fe20000000000 */
[----:B------:R-:W-:Y:S01]  /*0870*/  FADD R13, R0, -12583039 ;  /* 0xcb40007f000d7421 */ /* 0x000fe20000000000 */
[-C--:B------:R-:W-:Y:S01]  /*0880*/  FFMA.SAT R2, R12, R5.reuse, 0.5 ;  /* 0x3f0000000c027423 */ /* 0x080fe20000002005 */
[----:B------:R-:W-:Y:S01]  /*0890*/  FADD R23, R3, -12583039 ;  /* 0xcb40007f03177421 */ /* 0x000fe20000000000 */
[----:B------:R-:W-:Y:S01]  /*08a0*/  FFMA.SAT R26, R22, R5, 0.5 ;  /* 0x3f000000161a7423 */ /* 0x000fe20000002005 */
[----:B------:R-:W-:Y:S01]  /*08b0*/  FFMA R13, R14, 1.4426950216293334961, -R13 ;  /* 0x3fb8aa3b0e0d7823 */ /* 0x000fe2000000080d */
[----:B------:R-:W-:Y:S01]  /*08c0*/  FFMA.RM R2, R2, R11, 12582913 ;  /* 0x4b40000102027423 */ /* 0x000fe2000000400b */
[----:B------:R-:W-:Y:S01]  /*08d0*/  FFMA R23, R20, 1.4426950216293334961, -R23 ;  /* 0x3fb8aa3b14177823 */ /* 0x000fe20000000817 */
[----:B------:R-:W-:Y:S01]  /*08e0*/  SHF.L.U32 R0, R0, 0x17, RZ ;  /* 0x0000001700007819 */ /* 0x000fe200000006ff */
        /* <DEDUP_REMOVED lines=8> */
[----:B------:R-:W-:Y:S01]  /*0970*/  FFMA.SAT R24, R20, R5, 0.5 ;  /* 0x3f00000014187423 */ /* 0x000fe20000002005 */
[----:B------:R-:W-:Y:S01]  /*0980*/  FFMA.RM R6, R6, R11, 12582913 ;  /* 0x4b40000106067423 */ /* 0x000fe2000000400b */
[----:B------:R-:W-:-:S02]  /*0990*/  FFMA R25, R12, 1.925963033500011079e-08, R25 ;  /* 0x32a570600c197823 */ /* 0x000fc40000000019 */
[-C--:B------:R-:W-:Y:S01]  /*09a0*/  FFMA.RM R12, R24, R11.reuse, 12582913 ;  /* 0x4b400001180c7423 */ /* 0x080fe2000000400b */
[----:B------:R-:W-:Y:S01]  /*09b0*/  FADD R27, R6, -12583039 ;  /* 0xcb40007f061b7421 */ /* 0x000fe20000000000 */
[----:B------:R-:W-:Y:S01]  /*09c0*/  FADD R24, R4, -R15 ;  /* 0x8000000f04187221 */ /* 0x000fe20000000000 */
[----:B------:R-:W1:Y:S01]  /*09d0*/  MUFU.EX2 R10, R23 ;  /* 0x00000017000a7308 */ /* 0x000e620000000800 */
[----:B------:R-:W-:Y:S01]  /*09e0*/  FADD R21, R12, -12583039 ;  /* 0xcb40007f0c157421 */ /* 0x000fe20000000000 */
[----:B------:R-:W-:Y:S01]  /*09f0*/  FFMA R27, R14, 1.4426950216293334961, -R27 ;  /* 0x3fb8aa3b0e1b7823 */ /* 0x000fe2000000081b */
[----:B------:R-:W-:Y:S01]  /*0a00*/  FFMA.RM R4, R26, R11, 12582913 ;  /* 0x4b4000011a047423 */ /* 0x000fe2000000400b */
[----:B------:R-:W-:Y:S01]  /*0a10*/  FFMA.SAT R26, R24, R5, 0.5 ;  /* 0x3f000000181a7423 */ /* 0x000fe20000002005 */
[----:B------:R-:W-:Y:S01]  /*0a20*/  FFMA R21, R20, 1.4426950216293334961, -R21 ;  /* 0x3fb8aa3b14157823 */ /* 0x000fe20000000815 */
[----:B------:R-:W-:Y:S01]  /*0a30*/  FFMA R14, R14, 1.925963033500011079e-08, R27 ;  /* 0x32a570600e0e7823 */ /* 0x000fe2000000001b */
[----:B------:R-:W-:Y:S01]  /*0a40*/  FADD R5, R4, -12583039 ;  /* 0xcb40007f04057421 */ /* 0x000fe20000000000 */
[----:B------:R-:W2:Y:S01]  /*0a50*/  MUFU.EX2 R13, R25 ;  /* 0x00000019000d7308 */ /* 0x000ea20000000800 */
[----:B------:R-:W-:Y:S01]  /*0a60*/  FFMA.RM R11, R26, R11, 12582913 ;  /* 0x4b4000011a0b7423 */ /* 0x000fe2000000400b */
[----:B------:R-:W-:Y:S01]  /*0a70*/  FFMA R15, R20, 1.925963033500011079e-08, R21 ;  /* 0x32a57060140f7823 */ /* 0x000fe20000000015 */
[----:B------:R-:W-:Y:S01]  /*0a80*/  FFMA R5, R22, 1.4426950216293334961, -R5 ;  /* 0x3fb8aa3b16057823 */ /* 0x000fe20000000805 */
[----:B0-----:R-:W-:Y:S01]  /*0a90*/  FMUL R7, R0, R7 ;  /* 0x0000000700077220 */ /* 0x001fe20000400000 */
[----:B------:R-:W-:Y:S01]  /*0aa0*/  FADD R21, R11, -12583039 ;  /* 0xcb40007f0b157421 */ /* 0x000fe20000000000 */
[----:B------:R-:W-:Y:S01]  /*0ab0*/  SHF.L.U32 R20, R2, 0x17, RZ ;  /* 0x0000001702147819 */ /* 0x000fe200000006ff */
[----:B------:R-:W-:Y:S01]  /*0ac0*/  FFMA R22, R22, 1.925963033500011079e-08, R5 ;  /* 0x32a5706016167823 */ /* 0x000fe20000000005 */
[----:B------:R-:W0:Y:S01]  /*0ad0*/  MUFU.EX2 R14, R14 ;  /* 0x0000000e000e7308 */ /* 0x000e220000000800 */
[----:B------:R-:W-:Y:S01]  /*0ae0*/  FFMA R21, R24, 1.4426950216293334961, -R21 ;  /* 0x3fb8aa3b18157823 */ /* 0x000fe20000000815 */
[----:B------:R-:W-:Y:S01]  /*0af0*/  IMAD.SHL.U32 R5, R3, 0x800000, RZ ;  /* 0x0080000003057824 */ /* 0x000fe200078e00ff */
[----:B------:R-:W-:-:S02]  /*0b00*/  SHF.L.U32 R12, R12, 0x17, RZ ;  /* 0x000000170c0c7819 */ /* 0x000fc400000006ff */
[----:B------:R-:W-:Y:S01]  /*0b10*/  FFMA R24, R24, 1.925963033500011079e-08, R21 ;  /* 0x32a5706018187823 */ /* 0x000fe20000000015 */
[----:B-1----:R-:W-:Y:S01]  /*0b20*/  FMUL R0, R5, R10 ;  /* 0x0000000a05007220 */ /* 0x002fe20000400000 */
[----:B------:R-:W-:Y:S01]  /*0b30*/  FADD R5, RZ, R7 ;  /* 0x00000007ff057221 */ /* 0x000fe20000000000 */
[----:B------:R-:W1:Y:S01]  /*0b40*/  MUFU.EX2 R15, R15 ;  /* 0x0000000f000f7308 */ /* 0x000e620000000800 */
[----:B------:R-:W-:Y:S01]  /*0b50*/  SHF.L.U32 R21, R6, 0x17, RZ ;  /* 0x0000001706157819 */ /* 0x000fe200000006ff */
[----:B--2---:R-:W-:Y:S01]  /*0b60*/  FMUL R6, R20, R13 ;  /* 0x0000000d14067220 */ /* 0x004fe20000400000 */
[----:B------:R-:W-:Y:S01]  /*0b70*/  FADD R13, R5, R0 ;  /* 0x00000000050d7221 */ /* 0x000fe20000000000 */
[----:B------:R-:W-:-:S03]  /*0b80*/  SHF.L.U32 R11, R11, 0x17, RZ ;  /* 0x000000170b0b7819 */ /* 0x000fc600000006ff */
[----:B------:R-:W-:Y:S01]  /*0b90*/  FADD R10, R13, R6 ;  /* 0x000000060d0a7221 */ /* 0x000fe20000000000 */
[----:B------:R-:W2:Y:S01]  /*0ba0*/  MUFU.EX2 R3, R22 ;  /* 0x0000001600037308 */ /* 0x000ea20000000800 */
[----:B0-----:R-:W-:Y:S01]  /*0bb0*/  FMUL R5, R21, R14 ;  /* 0x0000000e15057220 */ /* 0x001fe20000400000 */
[----:B------:R-:W-:-:S03]  /*0bc0*/  IMAD.SHL.U32 R14, R4, 0x800000, RZ ;  /* 0x00800000040e7824 */ /* 0x000fc600078e00ff */
        /* <DEDUP_REMOVED lines=17> */
.L_x_32663:
        /* <DEDUP_REMOVED lines=12> */
[----:B0-----:R-:W-:Y:S05]  /*0da0*/  CALL.REL.NOINC `($__internal_527_$__cuda_sm3x_div_rn_noftz_f32_slowpath) ;  /* 0x00000010001c7944 */ /* 0x001fea0003c00000 */
[----:B------:R-:W-:-:S07]  /*0db0*/  MOV R12, R7 ;  /* 0x00000007000c7202 */ /* 0x000fce0000000f00 */
.L_x_32638:
[----:B------:R-:W-:Y:S05]  /*0dc0*/  BSYNC.RECONVERGENT B0 ;  /* 0x0000000000007941 */ /* 0x000fea0003800200 */
.L_x_32637:
        /* <DEDUP_REMOVED lines=12> */
[----:B0-----:R-:W-:Y:S05]  /*0e90*/  CALL.REL.NOINC `($__internal_527_$__cuda_sm3x_div_rn_noftz_f32_slowpath) ;  /* 0x0000000c00e07944 */ /* 0x001fea0003c00000 */
[----:B------:R-:W-:-:S07]  /*0ea0*/  MOV R13, R7 ;  /* 0x00000007000d7202 */ /* 0x000fce0000000f00 */
.L_x_32640:
[----:B------:R-:W-:Y:S05]  /*0eb0*/  BSYNC.RECONVERGENT B0 ;  /* 0x0000000000007941 */ /* 0x000fea0003800200 */
.L_x_32639:
        /* <DEDUP_REMOVED lines=12> */
[----:B0-----:R-:W-:Y:S05]  /*0f80*/  CALL.REL.NOINC `($__internal_527_$__cuda_sm3x_div_rn_noftz_f32_slowpath) ;  /* 0x0000000c00a47944 */ /* 0x001fea0003c00000 */
[----:B------:R-:W-:-:S07]  /*0f90*/  MOV R0, R7 ;  /* 0x0000000700007202 */ /* 0x000fce0000000f00 */
.L_x_32642:
[----:B------:R-:W-:Y:S05]  /*0fa0*/  BSYNC.RECONVERGENT B0 ;  /* 0x0000000000007941 */ /* 0x000fea0003800200 */
.L_x_32641:
        /* <DEDUP_REMOVED lines=12> */
[----:B0-----:R-:W-:Y:S05]  /*1070*/  CALL.REL.NOINC `($__internal_527_$__cuda_sm3x_div_rn_noftz_f32_slowpath) ;  /* 0x0000000c00687944 */ /* 0x001fea0003c00000 */
[----:B------:R-:W-:-:S07]  /*1080*/  IMAD.MOV.U32 R6, RZ, RZ, R7 ;  /* 0x000000ffff067224 */ /* 0x000fce00078e0007 */
.L_x_32644:
[----:B------:R-:W-:Y:S05]  /*1090*/  BSYNC.RECONVERGENT B0 ;  /* 0x0000000000007941 */ /* 0x000fea0003800200 */
.L_x_32643:
        /* <DEDUP_REMOVED lines=13> */
[----:B------:R-:W-:-:S07]  /*1170*/  MOV R5, R7 ;  /* 0x0000000700057202 */ /* 0x000fce0000000f00 */
.L_x_32646:
[----:B------:R-:W-:Y:S05]  /*1180*/  BSYNC.RECONVERGENT B0 ;  /* 0x0000000000007941 */ /* 0x000fea0003800200 */
.L_x_32645:
        /* <DEDUP_REMOVED lines=14> */
.L_x_32648:
[----:B------:R-:W-:Y:S05]  /*1270*/  BSYNC.RECONVERGENT B0 ;  /* 0x0000000000007941 */ /* 0x000fea0003800200 */
.L_x_32647:
        /* <DEDUP_REMOVED lines=13> */
.L_x_32650:
[----:B------:R-:W-:Y:S05]  /*1350*/  BSYNC.RECONVERGENT B0 ;  /* 0x0000000000007941 */ /* 0x000fea0003800200 */
.L_x_32649:
        /* <DEDUP_REMOVED lines=28> */
[----:B------:R-:W-:Y:S02]  /*1520*/  R2UR UR17, R9 ;  /* 0x00000000091172ca */ /* 0x000fe400000e0000 */
[----:B------:R-:W-:-:S03]  /*1530*/  ISETP.GE.AND.EX P0, PT, R17, UR45, PT, P0 ;  /* 0x0000002d11007c0c */ /* 0x000fc6000bf06300 */
[----:B------:R3:W-:Y:S04]  /*1540*/  STG.E desc[UR12][R10.64+0x200], R5 ;  /* 0x000200050a007986 */ /* 0x0007e8000c10190c */
[----:B------:R3:W-:Y:S04]  /*1550*/  STG.E desc[UR14][R10.64+0x280], R4 ;  /* 0x000280040a007986 */ /* 0x0007e8000c10190e */
[----:B------:R3:W-:Y:S02]  /*1560*/  STG.E desc[UR16][R10.64+0x300], R7 ;  /* 0x000300070a007986 */ /* 0x0007e4000c101910 */
[----:B------:R-:W-:Y:S05]  /*1570*/  @!P0 BRA `(.L_x_32651) ;  /* 0xffffffec00348947 */ /* 0x000fea000383ffff */
[----:B------:R-:W-:Y:S05]  /*1580*/  EXIT ;  /* 0x000000000000794d */ /* 0x000fea0003800000 */
.L_x_32636:
[----:B------:R-:W-:Y:S01]  /*1590*/  BSSY B0, `(.L_x_32652) ;  /* 0x0000007000007945 */ /* 0x000fe20003800000 */
[----:B------:R-:W-:Y:S01]  /*15a0*/  IMAD.MOV.U32 R12, RZ, RZ, 0x10 ;  /* 0x00000010ff0c7424 */ /* 0x000fe200078e00ff */
[----:B------:R-:W-:Y:S02]  /*15b0*/  MOV R11, 0x1f ;  /* 0x0000001f000b7802 */ /* 0x000fe40000000f00 */
[----:B------:R-:W-:-:S07]  /*15c0*/  MOV R15, 0xffffffff ;  /* 0xffffffff000f7802 */ /* 0x000fce0000000f00 */
[----:B------:R-:W-:Y:S05]  /*15d0*/  WARPSYNC.COLLECTIVE R15, `(.L_x_32653) ;  /* 0x000000000f087348 */ /* 0x000fea0003c00000 */
[----:B------:R0:W1:Y:S02]  /*15e0*/  SHFL.BFLY P6, R14, R13, R12, R11 ;  /* 0x0c00000c0d0e7389 */ /* 0x00006400000c000b */
[----:B01----:R-:W-:Y:S05]  /*15f0*/  ENDCOLLECTIVE ;  /* 0x000000000000791b */ /* 0x003fea0003800000 */
.L_x_32653:
[----:B------:R-:W-:Y:S05]  /*1600*/  BSYNC B0 ;  /* 0x0000000000007941 */ /* 0x000fea0003800000 */
.L_x_32652:
[----:B------:R-:W-:Y:S01]  /*1610*/  FMNMX R13, R13, R14, !PT ;  /* 0x0000000e0d0d7209 */ /* 0x000fe20007800000 */
[----:B------:R-:W-:Y:S01]  /*1620*/  IMAD.MOV.U32 R11, RZ, RZ, 0x1f ;  /* 0x0000001fff0b7424 */ /* 0x000fe200078e00ff */
[----:B------:R-:W-:Y:S02]  /*1630*/  MOV R12, 0x8 ;  /* 0x00000008000c7802 */ /* 0x000fe40000000f00 */
[----:B------:R-:W-:-:S07]  /*1640*/  MOV R15, 0xffffffff ;  /* 0xffffffff000f7802 */ /* 0x000fce0000000f00 */
[----:B------:R-:W-:Y:S05]  /*1650*/  WARPSYNC.COLLECTIVE R15, `(.L_x_32654) ;  /* 0x000000000f087348 */ /* 0x000fea0003c00000 */
[----:B------:R0:W1:Y:S02]  /*1660*/  SHFL.BFLY P6, R14, R13, R12, R11 ;  /* 0x0c00000c0d0e7389 */ /* 0x00006400000c000b */
[----:B01----:R-:W-:Y:S05]  /*1670*/  ENDCOLLECTIVE ;  /* 0x000000000000791b */ /* 0x003fea0003800000 */
.L_x_32654:
[----:B------:R-:W-:Y:S01]  /*1680*/  HFMA2 R12, -RZ, RZ, 0, 2.384185791015625e-07 ;  /* 0x00000004ff0c7431 */ /* 0x000fe200000001ff */
[----:B------:R-:W-:-:S04]  /*1690*/  FMNMX R0, R13, R14, !PT ;  /* 0x0000000e0d007209 */ /* 0x000fc80007800000 */
[----:B------:R-:W-:-:S07]  /*16a0*/  MOV R13, R0 ;  /* 0x00000000000d7202 */ /* 0x000fce0000000f00 */
[----:B------:R-:W-:Y:S05]  /*16b0*/  WARPSYNC.COLLECTIVE R15, `(.L_x_32655) ;  /* 0x000000000f087348 */ /* 0x000fea0003c00000 */
[----:B------:R0:W1:Y:S02]  /*16c0*/  SHFL.BFLY P6, R14, R13, R12, R11 ;  /* 0x0c00000c0d0e7389 */ /* 0x00006400000c000b */
[----:B01----:R-:W-:Y:S05]  /*16d0*/  ENDCOLLECTIVE ;  /* 0x000000000000791b */ /* 0x003fea0003800000 */
.L_x_32655:
[----:B------:R-:W-:Y:S02]  /*16e0*/  MOV R12, 0x2 ;  /* 0x00000002000c7802 */ /* 0x000fe40000000f00 */
[----:B------:R-:W-:-:S05]  /*16f0*/  FMNMX R2, R0, R14, !PT ;  /* 0x0000000e00027209 */ /* 0x000fca0007800000 */
[----:B------:R-:W-:-:S07]  /*1700*/  IMAD.MOV.U32 R13, RZ, RZ, R2 ;  /* 0x000000ffff0d7224 */ /* 0x000fce00078e0002 */
[----:B------:R-:W-:Y:S05]  /*1710*/  WARPSYNC.COLLECTIVE R15, `(.L_x_32656) ;  /* 0x000000000f087348 */ /* 0x000fea0003c00000 */
[----:B------:R0:W1:Y:S02]  /*1720*/  SHFL.BFLY P6, R14, R13, R12, R11 ;  /* 0x0c00000c0d0e7389 */ /* 0x00006400000c000b */
[----:B01----:R-:W-:Y:S05]  /*1730*/  ENDCOLLECTIVE ;  /* 0x000000000000791b */ /* 0x003fea0003800000 */
.L_x_32656:
[----:B------:R-:W-:Y:S01]  /*1740*/  HFMA2 R12, -RZ, RZ, 0, 5.9604644775390625e-08 ;  /* 0x00000001ff0c7431 */ /* 0x000fe200000001ff */
[----:B------:R-:W-:Y:S01]  /*1750*/  FMNMX R3, R2, R14, !PT ;  /* 0x0000000e02037209 */ /* 0x000fe20007800000 */
[----:B------:R-:W-:-:S03]  /*1760*/  IMAD.MOV.U32 R2, RZ, RZ, 0x3bbb989d ;  /* 0x3bbb989dff027424 */ /* 0x000fc600078e00ff */
[----:B------:R-:W-:-:S07]  /*1770*/  MOV R13, R3 ;  /* 0x00000003000d7202 */ /* 0x000fce0000000f00 */
[----:B------:R-:W-:Y:S05]  /*1780*/  WARPSYNC.COLLECTIVE R15, `(.L_x_32657) ;  /* 0x000000000f087348 */ /* 0x000fea0003c00000 */
[----:B------:R0:W1:Y:S02]  /*1790*/  SHFL.BFLY P6, R14, R13, R12, R11 ;  /* 0x0c00000c0d0e7389 */ /* 0x00006400000c000b */
[----:B01----:R-:W-:Y:S05]  /*17a0*/  ENDCOLLECTIVE ;  /* 0x000000000000791b */ /* 0x003fea0003800000 */
.L_x_32657:
        /* <DEDUP_REMOVED lines=12> */
[----:B------:R-:W-:Y:S01]  /*1870*/  FADD R25, R4, -R25 ;  /* 0x8000001904197221 */ /* 0x000fe20000000000 */
[----:B------:R-:W-:Y:S01]  /*1880*/  FFMA.SAT R12, R15, R2, 0.5 ;  /* 0x3f0000000f0c7423 */ /* 0x000fe20000002002 */
[----:B------:R-:W-:Y:S01]  /*1890*/  FADD R14, R0, -12583039 ;  /* 0xcb40007f000e7421 */ /* 0x000fe20000000000 */
[----:B------:R-:W-:Y:S01]  /*18a0*/  FADD R4, R6, -12583039 ;  /* 0xcb40007f06047421 */ /* 0x000fe20000000000 */
[----:B------:R-:W-:-:S02]  /*18b0*/  SHF.L.U32 R0, R0, 0x17, RZ ;  /* 0x0000001700007819 */ /* 0x000fc400000006ff */
[----:B------:R-:W-:Y:S01]  /*18c0*/  FFMA R14, R23, 1.4426950216293334961, -R14 ;  /* 0x3fb8aa3b170e7823 */ /* 0x000fe2000000080e */
[----:B------:R-:W-:Y:S01]  /*18d0*/  FFMA R10, R5, 1.4426950216293334961, -R4 ;  /* 0x3fb8aa3b050a7823 */ /* 0x000fe20000000804 */
[----:B------:R-:W-:Y:S02]  /*18e0*/  FFMA.RM R4, R12, R3, 12582913 ;  /* 0x4b4000010c047423 */ /* 0x000fe40000004003 */
[----:B------:R-:W-:Y:S01]  /*18f0*/  FFMA R14, R23, 1.925963033500011079e-08, R14 ;  /* 0x32a57060170e7823 */ /* 0x000fe2000000000e */
[----:B------:R-:W-:Y:S01]  /*1900*/  FFMA R12, R5, 1.925963033500011079e-08, R10 ;  /* 0x32a57060050c7823 */ /* 0x000fe2000000000a */
[C---:B------:R-:W-:Y:S01]  /*1910*/  FADD R10, R4.reuse, -12583039 ;  /* 0xcb40007f040a7421 */ /* 0x040fe20000000000 */
[----:B------:R-:W-:Y:S01]  /*1920*/  IMAD.SHL.U32 R4, R4, 0x800000, RZ ;  /* 0x0080000004047824 */ /* 0x000fe200078e00ff */
[----:B------:R-:W0:Y:S02]  /*1930*/  MUFU.EX2 R7, R14 ;  /* 0x0000000e00077308 */ /* 0x000e240000000800 */
[----:B------:R-:W-:-:S04]  /*1940*/  FFMA R10, R15, 1.4426950216293334961, -R10 ;  /* 0x3fb8aa3b0f0a7823 */ /* 0x000fc8000000080a */
[----:B------:R-:W-:Y:S01]  /*1950*/  FFMA R15, R15, 1.925963033500011079e-08, R10 ;  /* 0x32a570600f0f7823 */ /* 0x000fe2000000000a */
[----:B------:R-:W-:Y:S01]  /*1960*/  FFMA.SAT R10, R11, R2, 0.5 ;  /* 0x3f0000000b0a7423 */ /* 0x000fe20000002002 */
[----:B------:R1:W2:Y:S03]  /*1970*/  MUFU.EX2 R23, R12 ;  /* 0x0000000c00177308 */ /* 0x0002a60000000800 */
[----:B------:R-:W-:-:S05]  /*1980*/  FFMA.RM R10, R10, R3, 12582913 ;  /* 0x4b4000010a0a7423 */ /* 0x000fca0000004003 */
        /* <DEDUP_REMOVED lines=9> */
[----:B------:R-:W-:Y:S01]  /*1a20*/  SHF.L.U32 R0, R6, 0x17, RZ ;  /* 0x0000001706007819 */ /* 0x000fe200000006ff */
[----:B------:R-:W-:Y:S02]  /*1a30*/  FADD R6, R10, -12583039 ;  /* 0xcb40007f0a067421 */ /* 0x000fe40000000000 */
[----:B------:R0:W1:Y:S02]  /*1a40*/  MUFU.EX2 R14, R13 ;  /* 0x0000000d000e7308 */ /* 0x0000640000000800 */
[----:B------:R-:W-:Y:S01]  /*1a50*/  FFMA R6, R11, 1.4426950216293334961, -R6 ;  /* 0x3fb8aa3b0b067823 */ /* 0x000fe20000000806 */
[----:B--2---:R-:W-:-:S03]  /*1a60*/  FMUL R0, R0, R23 ;  /* 0x0000001700007220 */ /* 0x004fc60000400000 */
[----:B------:R-:W-:Y:S01]  /*1a70*/  FFMA R11, R11, 1.925963033500011079e-08, R6 ;  /* 0x32a570600b0b7823 */ /* 0x000fe20000000006 */
[----:B------:R-:W-:Y:S01]  /*1a80*/  FFMA.SAT R6, R21, R2, 0.5 ;  /* 0x3f00000015067423 */ /* 0x000fe20000002002 */
[----:B0-----:R-:W-:-:S03]  /*1a90*/  FADD R13, RZ, R7 ;  /* 0x00000007ff0d7221 */ /* 0x001fc60000000000 */
[-C--:B------:R-:W-:Y:S01]  /*1aa0*/  FFMA.RM R2, R6, R3.reuse, 12582913 ;  /* 0x4b40000106027423 */ /* 0x080fe20000004003 */
[----:B------:R-:W-:Y:S01]  /*1ab0*/  FFMA.RM R3, R12, R3, 12582913 ;  /* 0x4b4000010c037423 */ /* 0x000fe20000004003 */
[----:B------:R-:W0:Y:S01]  /*1ac0*/  MUFU.EX2 R11, R11 ;  /* 0x0000000b000b7308 */ /* 0x000e220000000800 */
[----:B------:R-:W-:Y:S01]  /*1ad0*/  FADD R13, R13, R0 ;  /* 0x000000000d0d7221 */ /* 0x000fe20000000000 */
[----:B------:R-:W-:Y:S01]  /*1ae0*/  FADD R6, R2, -12583039 ;  /* 0xcb40007f02067421 */ /* 0x000fe20000000000 */
[----:B-1----:R-:W-:-:S03]  /*1af0*/  FMUL R5, R5, R14 ;  /* 0x0000000e05057220 */ /* 0x002fc60000400000 */
[----:B------:R-:W-:-:S04]  /*1b00*/  FFMA R6, R21, 1.4426950216293334961, -R6 ;  /* 0x3fb8aa3b15067823 */ /* 0x000fc80000000806 */
[----:B------:R-:W-:Y:S01]  /*1b10*/  FFMA R12, R21, 1.925963033500011079e-08, R6 ;  /* 0x32a57060150c7823 */ /* 0x000fe20000000006 */
[----:B------:R-:W-:-:S04]  /*1b20*/  FADD R6, R3, -12583039 ;  /* 0xcb40007f03067421 */ /* 0x000fc80000000000 */
[C---:B------:R-:W-:Y:S01]  /*1b30*/  FFMA R6, R25.reuse, 1.4426950216293334961, -R6 ;  /* 0x3fb8aa3b19067823 */ /* 0x040fe20000000806 */
[----:B------:R-:W1:Y:S03]  /*1b40*/  MUFU.EX2 R12, R12 ;  /* 0x0000000c000c7308 */ /* 0x000e660000000800 */
[----:B------:R-:W-:Y:S01]  /*1b50*/  FFMA R25, R25, 1.925963033500011079e-08, R6 ;  /* 0x32a5706019197823 */ /* 0x000fe20000000006 */
[----:B------:R-:W-:Y:S01]  /*1b60*/  FMUL R6, R4, R15 ;  /* 0x0000000f04067220 */ /* 0x000fe20000400000 */
[----:B------:R-:W-:Y:S02]  /*1b70*/  SHF.L.U32 R4, R10, 0x17, RZ ;  /* 0x000000170a047819 */ /* 0x000fe400000006ff */
[----:B------:R-:W-:Y:S01]  /*1b80*/  MOV R15, 0xffffffff ;  /* 0xffffffff000f7802 */ /* 0x000fe20000000f00 */
        /* <DEDUP_REMOVED lines=8> */
[----:B------:R-:W-:Y:S01]  /*1c10*/  HFMA2 R12, -RZ, RZ, 0, 9.5367431640625e-07 ;  /* 0x00000010ff0c7431 */ /* 0x000fe200000001ff */
[----:B------:R-:W-:Y:S02]  /*1c20*/  MOV R11, 0x1f ;  /* 0x0000001f000b7802 */ /* 0x000fe40000000f00 */
[----:B------:R-:W-:Y:S01]  /*1c30*/  FADD R13, R10, R3 ;  /* 0x000000030a0d7221 */ /* 0x000fe20000000000 */
[----:B--2---:R-:W-:-:S04]  /*1c40*/  FMUL R2, R2, R25 ;  /* 0x0000001902027220 */ /* 0x004fc80000400000 */
[----:B------:R-:W-:-:S07]  /*1c50*/  FADD R13, R13, R2 ;  /* 0x000000020d0d7221 */ /* 0x000fce0000000000 */
[----:B------:R-:W-:Y:S05]  /*1c60*/  WARPSYNC.COLLECTIVE R15, `(.L_x_32658) ;  /* 0x000000000f087348 */ /* 0x000fea0003c00000 */
[----:B------:R0:W1:Y:S02]  /*1c70*/  SHFL.BFLY P6, R14, R13, R12, R11 ;  /* 0x0c00000c0d0e7389 */ /* 0x00006400000c000b */
[----:B01----:R-:W-:Y:S05]  /*1c80*/  ENDCOLLECTIVE ;  /* 0x000000000000791b */ /* 0x003fea0003800000 */
.L_x_32658:
[----:B------:R-:W-:Y:S02]  /*1c90*/  HFMA2 R12, -RZ, RZ, 0, 4.76837158203125e-07 ;  /* 0x00000008ff0c7431 */ /* 0x000fe400000001ff */
[----:B------:R-:W-:-:S04]  /*1ca0*/  FADD R10, R13, R14 ;  /* 0x0000000e0d0a7221 */ /* 0x000fc80000000000 */
[----:B------:R-:W-:-:S07]  /*1cb0*/  IMAD.MOV.U32 R13, RZ, RZ, R10 ;  /* 0x000000ffff0d7224 */ /* 0x000fce00078e000a */
[----:B------:R-:W-:Y:S05]  /*1cc0*/  WARPSYNC.COLLECTIVE R15, `(.L_x_32659) ;  /* 0x000000000f087348 */ /* 0x000fea0003c00000 */
[----:B------:R0:W1:Y:S02]  /*1cd0*/  SHFL.BFLY P6, R14, R13, R12, R11 ;  /* 0x0c00000c0d0e7389 */ /* 0x00006400000c000b */
[----:B01----:R-:W-:Y:S05]  /*1ce0*/  ENDCOLLECTIVE ;  /* 0x000000000000791b */ /* 0x003fea0003800000 */
.L_x_32659:
[----:B------:R-:W-:Y:S02]  /*1cf0*/  HFMA2 R12, -RZ, RZ, 0, 2.384185791015625e-07 ;  /* 0x00000004ff0c7431 */ /* 0x000fe400000001ff */
[----:B------:R-:W-:-:S05]  /*1d00*/  FADD R20, R10, R14 ;  /* 0x0000000e0a147221 */ /* 0x000fca0000000000 */
[----:B------:R-:W-:-:S07]  /*1d10*/  MOV R13, R20 ;  /* 0x00000014000d7202 */ /* 0x000fce0000000f00 */
[----:B------:R-:W-:Y:S05]  /*1d20*/  WARPSYNC.COLLECTIVE R15, `(.L_x_32660) ;  /* 0x000000000f087348 */ /* 0x000fea0003c00000 */
[----:B------:R0:W1:Y:S02]  /*1d30*/  SHFL.BFLY P6, R14, R13, R12, R11 ;  /* 0x0c00000c0d0e7389 */ /* 0x00006400000c000b */
[----:B01----:R-:W-:Y:S05]  /*1d40*/  ENDCOLLECTIVE ;  /* 0x000000000000791b */ /* 0x003fea0003800000 */
.L_x_32660:
[----:B------:R-:W-:Y:S01]  /*1d50*/  MOV R12, 0x2 ;  /* 0x00000002000c7802 */ /* 0x000fe20000000f00 */
[----:B------:R-:W-:-:S04]  /*1d60*/  FADD R21, R20, R14 ;  /* 0x0000000e14157221 */ /* 0x000fc80000000000 */
[----:B------:R-:W-:-:S07]  /*1d70*/  IMAD.MOV.U32 R13, RZ, RZ, R21 ;  /* 0x000000ffff0d7224 */ /* 0x000fce00078e0015 */
[----:B------:R-:W-:Y:S05]  /*1d80*/  WARPSYNC.COLLECTIVE R15, `(.L_x_32661) ;  /* 0x000000000f087348 */ /* 0x000fea0003c00000 */
[----:B------:R0:W1:Y:S02]  /*1d90*/  SHFL.BFLY P6, R14, R13, R12, R11 ;  /* 0x0c00000c0d0e7389 */ /* 0x00006400000c000b */
[----:B01----:R-:W-:Y:S05]  /*1da0*/  ENDCOLLECTIVE ;  /* 0x000000000000791b */ /* 0x003fea0003800000 */
.L_x_32661:
[----:B------:R-:W-:Y:S02]  /*1db0*/  HFMA2 R12, -RZ, RZ, 0, 5.9604644775390625e-08 ;  /* 0x00000001ff0c7431 */ /* 0x000fe400000001ff */
[----:B------:R-:W-:-:S05]  /*1dc0*/  FADD R22, R21, R14 ;  /* 0x0000000e15167221 */ /* 0x000fca0000000000 */
[----:B------:R-:W-:-:S07]  /*1dd0*/  MOV R13, R22 ;  /* 0x00000016000d7202 */ /* 0x000fce0000000f00 */
[----:B------:R-:W-:Y:S05]  /*1de0*/  WARPSYNC.COLLECTIVE R15, `(.L_x_32662) ;  /* 0x000000000f087348 */ /* 0x000fea0003c00000 */
[----:B------:R0:W1:Y:S02]  /*1df0*/  SHFL.BFLY P6, R14, R13, R12, R11 ;  /* 0x0c00000c0d0e7389 */ /* 0x00006400000c000b */
[----:B01----:R-:W-:Y:S05]  /*1e00*/  ENDCOLLECTIVE ;  /* 0x000000000000791b */ /* 0x003fea0003800000 */
.L_x_32662:
[----:B------:R-:W-:Y:S05]  /*1e10*/  BRA `(.L_x_32663) ;  /* 0xffffffec00b07947 */ /* 0x000fea000383ffff */
        .weak           $__internal_527_$__cuda_sm3x_div_rn_noftz_f32_slowpath
        .type           $__internal_527_$__cuda_sm3x_div_rn_noftz_f32_slowpath,@function
        .size           $__internal_527_$__cuda_sm3x_div_rn_noftz_f32_slowpath,(.L_x_37904 - $__internal_527_$__cuda_sm3x_div_rn_noftz_f32_slowpath)
$__internal_527_$__cuda_sm3x_div_rn_noftz_f32_slowpath:
        /* <DEDUP_REMOVED lines=35> */
.L_x_32665:
        /* <DEDUP_REMOVED lines=51> */
.L_x_32672:
[----:B------:R-:W-:-:S04]  /*2380*/  LOP3.LUT R10, R10, 0x80000000, RZ, 0xc0, !PT ;  /* 0x800000000a0a7812 */ /* 0x000fc800078ec0ff */
[----:B------:R-:W-:Y:S01]  /*2390*/  LOP3.LUT R10, R10, 0x7f800000, RZ, 0xfc, !PT ;  /* 0x7f8000000a0a7812 */ /* 0x000fe200078efcff */
[----:B------:R-:W-:Y:S06]  /*23a0*/  BRA `(.L_x_32673) ;  /* 0x0000000000047947 */ /* 0x000fec0003800000 */
.L_x_32671:
[----:B------:R-:W-:-:S07]  /*23b0*/  LEA R10, R23, R10, 0x17 ;  /* 0x0000000a170a7211 */ /* 0x000fce00078eb8ff */
.L_x_32673:
[----:B------:R-:W-:Y:S05]  /*23c0*/  BSYNC.RECONVERGENT B2 ;  /* 0x0000000000027941 */ /* 0x000fea0003800200 */
.L_x_32670:
[----:B------:R-:W-:Y:S05]  /*23d0*/  BRA `(.L_x_32674) ;  /* 0x0000000000207947 */ /* 0x000fea0003800000 */
.L_x_32669:
[----:B------:R-:W-:-:S04]  /*23e0*/  LOP3.LUT R10, R10, 0x80000000, R7, 0x48, !PT ;  /* 0x800000000a0a7812 */ /* 0x000fc800078e4807 */
[----:B------:R-:W-:Y:S01]  /*23f0*/  LOP3.LUT R10, R10, 0x7f800000, RZ, 0xfc, !PT ;  /* 0x7f8000000a0a7812 */ /* 0x000fe200078efcff */
[----:B------:R-:W-:Y:S06]  /*2400*/  BRA `(.L_x_32674) ;  /* 0x0000000000147947 */ /* 0x000fec0003800000 */
.L_x_32668:
[----:B------:R-:W-:Y:S01]  /*2410*/  LOP3.LUT R10, R10, 0x80000000, R7, 0x48, !PT ;  /* 0x800000000a0a7812 */ /* 0x000fe200078e4807 */
[----:B------:R-:W-:Y:S06]  /*2420*/  BRA `(.L_x_32674) ;  /* 0x00000000000c7947 */ /* 0x000fec0003800000 */
.L_x_32667:
[----:B------:R-:W0:Y:S01]  /*2430*/  MUFU.RSQ R10, -QNAN ;  /* 0xffc00000000a7908 */ /* 0x000e220000001400 */
[----:B------:R-:W-:Y:S05]  /*2440*/  BRA `(.L_x_32674) ;  /* 0x0000000000047947 */ /* 0x000fea0003800000 */
.L_x_32666:
[----:B------:R-:W-:-:S07]  /*2450*/  FADD.FTZ R10, R7, R10 ;  /* 0x0000000a070a7221 */ /* 0x000fce0000010000 */
.L_x_32674:
[----:B------:R-:W-:Y:S05]  /*2460*/  BSYNC.RECONVERGENT B1 ;  /* 0x0000000000017941 */ /* 0x000fea0003800200 */
.L_x_32664:
[----:B------:R-:W-:Y:S01]  /*2470*/  HFMA2 R11, -RZ, RZ, 0, 0 ;  /* 0x00000000ff0b7431 */ /* 0x000fe200000001ff */
[----:B0-----:R-:W-:Y:S02]  /*2480*/  MOV R7, R10 ;  /* 0x0000000a00077202 */ /* 0x001fe40000000f00 */
[----:B------:R-:W-:-:S04]  /*2490*/  MOV R10, R14 ;  /* 0x0000000e000a7202 */ /* 0x000fc80000000f00 */
[----:B------:R-:W-:Y:S05]  /*24a0*/  RET.REL.NODEC R10 `(_Z15SoftmaxWarpImplI24ElementwiseScaleMaskLoadIffbE11DirectStoreIffEfLi1ELi7ELi32ELi1ELb0EL9Algorithm0EEvT_T0_ll) ;  /* 0xffffffd80ad47950 */ /* 0x000fea0003c3ffff */
.L_x_32675:
        /* <DEDUP_REMOVED lines=13> */
.L_x_37904:


//--------------------- .text._Z15SoftmaxWarpImplI24ElementwiseScaleMaskLoadIffbE11DirectStoreIffEfLi1ELi6ELi32ELi1ELb1EL9Algorithm0EEvT_T0_ll --------------------------
	.section	.text._Z15SoftmaxWarpImplI24ElementwiseScaleMaskLoadIffbE11DirectStoreIffEfLi1ELi6ELi32ELi1ELb1EL9Algorithm0EEvT_T0_ll,"ax",@progbits
	.align	128
        .global         _Z15SoftmaxWarpImplI24ElementwiseScaleMaskLoadIffbE11DirectStoreIffEfLi1ELi6ELi32ELi1ELb1EL9Algorithm0EEvT_T0_ll
        .type           _Z15SoftmaxWarpImplI24ElementwiseScaleMaskLoadIffbE11DirectStoreIffEfLi1ELi6ELi32ELi1ELb1EL9Algorithm0EEvT_T0_ll,@function
        .size           _Z15SoftmaxWarpImplI24ElementwiseScaleMaskLoadIffbE11DirectStoreIffEfLi1ELi6ELi32ELi1ELb1EL9Algorithm0EEvT_T0_ll,(.L_x_37905 - _Z15SoftmaxWarpImplI24ElementwiseScaleMaskLoadIffbE11DirectStoreIffEfLi1ELi6ELi32ELi1ELb1EL9Algorithm0EEvT_T0_ll)
        .other          _Z15SoftmaxWarpImplI24ElementwiseScaleMaskLoadIffbE11DirectStoreIffEfLi1ELi6ELi32ELi1ELb1EL9Algorithm0EEvT_T0_ll,@"STO_CUDA_ENTRY STV_DEFAULT"
_Z15SoftmaxWarpImplI24ElementwiseScaleMaskLoadIffbE11DirectStoreIffEfLi1ELi6ELi32ELi1ELb1EL9Algorithm0EEvT_T0_ll:
.text._Z15SoftmaxWarpImplI24ElementwiseScaleMaskLoadIffbE11DirectStoreIffEfLi1ELi6ELi32ELi1ELb1EL9Algorithm0EEvT_T0_ll:
        /* <DEDUP_REMOVED lines=26> */
.L_x_32676:
        /* <DEDUP_REMOVED lines=18> */
[----:B------:R-:W-:-:S07]  /*02c0*/  VIADD R20, R18, 0xa0 ;  /* 0x000000a012147836 */ /* 0x000fce0000000000 */
.L_x_32691:
[----:B------:R-:W-:Y:S01]  /*02d0*/  ISETP.GE.U32.AND P0, PT, R18, UR44, PT ;  /* 0x0000002c12007c0c */ /* 0x000fe2000bf06070 */
[----:B--2---:R-:W-:Y:S01]  /*02e0*/  IMAD.MOV.U32 R3, RZ, RZ, RZ ;  /* 0x000000ffff037224 */ /* 0x004fe200078e00ff */
[----:B------:R-:W-:Y:S01]  /*02f0*/  MOV R2, R18 ;  /* 0x0000001200027202 */ /* 0x000fe20000000f00 */
[----:B------:R-:W-:Y:S01]  /*0300*/  IMAD R5, R9, UR48, RZ ;  /* 0x0000003009057c24 */ /* 0x000fe2000f8e02ff */
        /* <DEDUP_REMOVED lines=9> */
[C---:B------:R-:W-:Y:S02]  /*03a0*/  @!P0 R2UR UR7, R17.reuse ;  /* 0x00000000110782ca */ /* 0x040fe400000e0000 */
[----:B------:R-:W-:Y:S02]  /*03b0*/  @!P0 R2UR UR4, R16 ;  /* 0x00000000100482ca */ /* 0x000fe400000e0000 */
[----:B------:R-:W-:Y:S01]  /*03c0*/  @!P0 R2UR UR5, R17 ;  /* 0x00000000110582ca */ /* 0x000fe200000e0000 */
[----:B------:R-:W1:Y:S01]  /*03d0*/  @!P1 LDC R29, c[0x0][0x39c] ;  /* 0x0000e700ff1d9b82 */ /* 0x000e620000000800 */
[----:B------:R-:W-:-:S02]  /*03e0*/  IADD3.X R5, PT, PT, R3, UR43, RZ, P2, !PT ;  /* 0x0000002b03057c10 */ /* 0x000fc400097fe4ff */
[----:B------:R-:W-:Y:S02]  /*03f0*/  ISETP.GE.U32.AND P2, PT, R23, UR44, PT ;  /* 0x0000002c17007c0c */ /* 0x000fe4000bf46070 */
[----:B------:R-:W-:-:S03]  /*0400*/  LEA R2, P3, R6, UR40, 0x2 ;  /* 0x0000002806027c11 */ /* 0x000fc6000f8610ff */
[----:B------:R-:W2:Y:S01]  /*0410*/  @!P0 LDG.E.U8 R28, desc[UR6][R4.64] ;  /* 0x00000006041c8981 */ /* 0x000ea2000c1e1100 */
[----:B------:R-:W-:Y:S02]  /*0420*/  @!P1 R2UR UR6, R16 ;  /* 0x00000000100692ca */ /* 0x000fe400000e0000 */
[----:B------:R-:W-:Y:S02]  /*0430*/  @!P1 R2UR UR7, R17 ;  /* 0x00000000110792ca */ /* 0x000fe400000e0000 */
[----:B------:R-:W-:Y:S02]  /*0440*/  ISETP.GE.AND.EX P2, PT, RZ, UR45, PT, P2 ;  /* 0x0000002dff007c0c */ /* 0x000fe4000bf46320 */
[----:B------:R-:W-:-:S05]  /*0450*/  LEA.HI.X R3, R6, UR41, R3, 0x2, P3 ;  /* 0x0000002906037c11 */ /* 0x000fca00098f1403 */
[----:B------:R-:W0:Y:S01]  /*0460*/  @!P0 LDG.E R0, desc[UR4][R2.64] ;  /* 0x0000000402008981 */ /* 0x000e22000c1e1900 */
[----:B------:R-:W-:Y:S02]  /*0470*/  @!P1 R2UR UR4, R16 ;  /* 0x00000000100492ca */ /* 0x000fe400000e0000 */
[C---:B------:R-:W-:Y:S01]  /*0480*/  @!P1 R2UR UR5, R17.reuse ;  /* 0x00000000110592ca */ /* 0x040fe200000e0000 */
[----:B------:R-:W3:Y:S01]  /*0490*/  @!P1 LDG.E.U8 R7, desc[UR6][R4.64+0x20] ;  /* 0x0000200604079981 */ /* 0x000ee2000c1e1100 */
[----:B------:R-:W-:Y:S02]  /*04a0*/  ISETP.GE.U32.AND P3, PT, R22, UR44, PT ;  /* 0x0000002c16007c0c */ /* 0x000fe4000bf66070 */
[----:B------:R-:W-:Y:S02]  /*04b0*/  @!P2 R2UR UR6, R16 ;  /* 0x000000001006a2ca */ /* 0x000fe400000e0000 */
[----:B------:R-:W-:Y:S02]  /*04c0*/  @!P2 R2UR UR7, R17 ;  /* 0x000000001107a2ca */ /* 0x000fe400000e0000 */
[----:B------:R-:W-:-:S05]  /*04d0*/  ISETP.GE.AND.EX P3, PT, RZ, UR45, PT, P3 ;  /* 0x0000002dff007c0c */ /* 0x000fca000bf66330 */
[----:B------:R-:W1:Y:S01]  /*04e0*/  @!P1 LDG.E R6, desc[UR4][R2.64+0x80] ;  /* 0x0000800402069981 */ /* 0x000e62000c1e1900 */
[C---:B------:R-:W-:Y:S02]  /*04f0*/  @!P2 R2UR UR4, R16.reuse ;  /* 0x000000001004a2ca */ /* 0x040fe400000e0000 */
[----:B------:R-:W-:Y:S02]  /*0500*/  @!P2 R2UR UR5, R17 ;  /* 0x000000001105a2ca */ /* 0x000fe400000e0000 */
[----:B------:R-:W-:Y:S01]  /*0510*/  ISETP.GE.U32.AND P4, PT, R21, UR44, PT ;  /* 0x0000002c15007c0c */ /* 0x000fe2000bf86070 */
[----:B------:R-:W4:Y:S02]  /*0520*/  @!P2 LDG.E.U8 R11, desc[UR6][R4.64+0x40] ;  /* 0x00004006040ba981 */ /* 0x000f24000c1e1100 */
[----:B------:R-:W-:Y:S02]  /*0530*/  @!P3 R2UR UR6, R16 ;  /* 0x000000001006b2ca */ /* 0x000fe400000e0000 */
[----:B------:R-:W-:-:S02]  /*0540*/  @!P3 R2UR UR7, R17 ;  /* 0x000000001107b2ca */ /* 0x000fc400000e0000 */
[----:B------:R-:W-:-:S04]  /*0550*/  ISETP.GE.AND.EX P4, PT, RZ, UR45, PT, P4 ;  /* 0x0000002dff007c0c */ /* 0x000fc8000bf86340 */
[----:B------:R-:W5:Y:S01]  /*0560*/  @!P2 LDG.E R8, desc[UR4][R2.64+0x100] ;  /* 0x000100040208a981 */ /* 0x000f62000c1e1900 */
[----:B------:R-:W-:Y:S02]  /*0570*/  @!P3 R2UR UR4, R16 ;  /* 0x000000001004b2ca */ /* 0x000fe400000e0000 */
[C---:B------:R-:W-:Y:S02]  /*0580*/  @!P3 R2UR UR5, R17.reuse ;  /* 0x000000001105b2ca */ /* 0x040fe400000e0000 */
[----:B------:R-:W-:Y:S02]  /*0590*/  ISETP.GE.U32.AND P5, PT, R20, UR44, PT ;  /* 0x0000002c14007c0c */ /* 0x000fe4000bfa6070 */
[----:B------:R-:W5:Y:S02]  /*05a0*/  @!P3 LDG.E.U8 R13, desc[UR6][R4.64+0x60] ;  /* 0x00006006040db981 */ /* 0x000f64000c1e1100 */
[----:B------:R-:W-:Y:S02]  /*05b0*/  @!P4 R2UR UR6, R16 ;  /* 0x000000001006c2ca */ /* 0x000fe400000e0000 */
[----:B------:R-:W-:-:S02]  /*05c0*/  @!P4 R2UR UR7, R17 ;  /* 0x000000001107c2ca */ /* 0x000fc400000e0000 */
[----:B------:R-:W-:-:S03]  /*05d0*/  ISETP.GE.AND.EX P5, PT, RZ, UR45, PT, P5 ;  /* 0x0000002dff007c0c */ /* 0x000fc6000bfa6350 */
[----:B------:R-:W5:Y:S01]  /*05e0*/  @!P3 LDG.E R12, desc[UR4][R2.64+0x180] ;  /* 0x00018004020cb981 */ /* 0x000f62000c1e1900 */
[----:B------:R-:W-:Y:S02]  /*05f0*/  @!P4 R2UR UR4, R16 ;  /* 0x000000001004c2ca */ /* 0x000fe400000e0000 */
[----:B------:R-:W-:-:S05]  /*0600*/  @!P4 R2UR UR5, R17 ;  /* 0x000000001105c2ca */ /* 0x000fca00000e0000 */
[----:B------:R-:W5:Y:S02]  /*0610*/  @!P4 LDG.E.U8 R15, desc[UR6][R4.64+0x80] ;  /* 0x00008006040fc981 */ /* 0x000f64000c1e1100 */
[----:B------:R-:W-:Y:S02]  /*0620*/  @!P5 R2UR UR6, R16 ;  /* 0x000000001006d2ca */ /* 0x000fe400000e0000 */
[----:B------:R-:W-:-:S04]  /*0630*/  @!P5 R2UR UR7, R17 ;  /* 0x000000001107d2ca */ /* 0x000fc800000e0000 */
[----:B------:R-:W5:Y:S01]  /*0640*/  @!P4 LDG.E R14, desc[UR4][R2.64+0x200] ;  /* 0x00020004020ec981 */ /* 0x000f62000c1e1900 */
[----:B------:R-:W-:Y:S02]  /*0650*/  @!P5 R2UR UR4, R16 ;  /* 0x000000001004d2ca */ /* 0x000fe400000e0000 */
[----:B------:R-:W-:-:S06]  /*0660*/  @!P5 R2UR UR5, R17 ;  /* 0x000000001105d2ca */ /* 0x000fcc00000e0000 */
[----:B------:R-:W5:Y:S07]  /*0670*/  @!P5 LDG.E.U8 R26, desc[UR6][R4.64+0xa0] ;  /* 0x0000a006041ad981 */ /* 0x000f6e000c1e1100 */
[----:B------:R2:W5:Y:S02]  /*0680*/  @!P5 LDG.E R25, desc[UR4][R2.64+0x280] ;  /* 0x000280040219d981 */ /* 0x000564000c1e1900 */
[----:B--2---:R-:W2:Y:S08]  /*0690*/  @!P4 LDC R3, c[0x0][0x39c] ;  /* 0x0000e700ff03cb82 */ /* 0x004eb00000000800 */
[----:B------:R-:W2:Y:S01]  /*06a0*/  @!P5 LDC R2, c[0x0][0x39c] ;  /* 0x0000e700ff02db82 */ /* 0x000ea20000000800 */
[----:B------:R-:W-:Y:S01]  /*06b0*/  UMOV UR4, 0xffffffff ;  /* 0xffffffff00047882 */ /* 0x000fe20000000000 */
[----:B------:R-:W-:Y:S01]  /*06c0*/  MOV R31, 0xff800000 ;  /* 0xff800000001f7802 */ /* 0x000fe20000000f00 */
[----:B------:R-:W-:Y:S01]  /*06d0*/  IMAD.MOV.U32 R5, RZ, RZ, -0x800000 ;  /* 0xff800000ff057424 */ /* 0x000fe200078e00ff */
[----:B------:R-:W-:Y:S01]  /*06e0*/  ISETP.NE.OR P6, PT, R28, RZ, P0 ;  /* 0x000000ff1c00720c */ /* 0x000fe200007c5670 */
[----:B0-----:R-:W-:-:S03]  /*06f0*/  @!P0 FMUL R0, R0, R27 ;  /* 0x0000001b00008220 */ /* 0x001fc60000400000 */
[----:B------:R-:W5:Y:S09]  /*0700*/  @!P2 LDC R27, c[0x0][0x39c] ;  /* 0x0000e700ff1bab82 */ /* 0x000f720000000800 */
[----:B------:R-:W0:Y:S01]  /*0710*/  @!P6 LDC R0, c[0x0][0x398] ;  /* 0x0000e600ff00eb82 */ /* 0x000e220000000800 */
[----:B---3--:R-:W-:Y:S01]  /*0720*/  ISETP.NE.OR P6, PT, R7, RZ, P1 ;  /* 0x000000ff0700720c */ /* 0x008fe20000fc5670 */
[----:B-1----:R-:W-:-:S06]  /*0730*/  @!P1 FMUL R6, R6, R29 ;  /* 0x0000001d06069220 */ /* 0x002fcc0000400000 */
[----:B------:R-:W1:Y:S08]  /*0740*/  @!P3 LDC R7, c[0x0][0x39c] ;  /* 0x0000e700ff07bb82 */ /* 0x000e700000000800 */
[----:B------:R-:W3:Y:S01]  /*0750*/  @!P6 LDC R6, c[0x0][0x398] ;  /* 0x0000e600ff06eb82 */ /* 0x000ee20000000800 */
[----:B----4-:R-:W-:Y:S01]  /*0760*/  ISETP.NE.OR P6, PT, R11, RZ, P2 ;  /* 0x000000ff0b00720c */ /* 0x010fe200017c5670 */
[----:B-----5:R-:W-:-:S12]  /*0770*/  @!P2 FMUL R8, R8, R27 ;  /* 0x0000001b0808a220 */ /* 0x020fd80000400000 */
[----:B------:R-:W4:Y:S01]  /*0780*/  @!P6 LDC R8, c[0x0][0x398] ;  /* 0x0000e600ff08eb82 */ /* 0x000f220000000800 */
[----:B------:R-:W-:Y:S01]  /*0790*/  ISETP.NE.OR P6, PT, R13, RZ, P3 ;  /* 0x000000ff0d00720c */ /* 0x000fe20001fc5670 */
[----:B-1----:R-:W-:-:S12]  /*07a0*/  @!P3 FMUL R12, R12, R7 ;  /* 0x000000070c0cb220 */ /* 0x002fd80000400000 */
[----:B------:R-:W1:Y:S01]  /*07b0*/  @!P6 LDC R12, c[0x0][0x398] ;  /* 0x0000e600ff0ceb82 */ /* 0x000e620000000800 */
[----:B------:R-:W-:Y:S01]  /*07c0*/  ISETP.NE.OR P6, PT, R15, RZ, P4 ;  /* 0x000000ff0f00720c */ /* 0x000fe200027c5670 */
[----:B--2---:R-:W-:-:S12]  /*07d0*/  @!P4 FMUL R14, R14, R3 ;  /* 0x000000030e0ec220 */ /* 0x004fd80000400000 */
[----:B------:R-:W2:Y:S01]  /*07e0*/  @!P6 LDC R14, c[0x0][0x398] ;  /* 0x0000e600ff0eeb82 */ /* 0x000ea20000000800 */
[----:B------:R-:W-:Y:S01]  /*07f0*/  ISETP.NE.OR P6, PT, R26, RZ, P5 ;  /* 0x000000ff1a00720c */ /* 0x000fe20002fc5670 */
[----:B------:R-:W-:Y:S01]  /*0800*/  @!P5 FMUL R2, R25, R2 ;  /* 0x000000021902d220 */ /* 0x000fe20000400000 */
[----:B------:R-:W-:Y:S01]  /*0810*/  IMAD.MOV.U32 R13, RZ, RZ, -0x800000 ;  /* 0xff800000ff0d7424 */ /* 0x000fe200078e00ff */
[----:B0-----:R-:W-:-:S10]  /*0820*/  @!P0 FMNMX R13, R0, -INF , !PT ;  /* 0xff800000000d8809 */ /* 0x001fd40007800000 */
[----:B------:R-:W0:Y:S01]  /*0830*/  @!P6 LDC R2, c[0x0][0x398] ;  /* 0x0000e600ff02eb82 */ /* 0x000e220000000800 */
[----:B---3--:R-:W-:-:S04]  /*0840*/  @!P1 FMNMX R13, R13, R6, !PT ;  /* 0x000000060d0d9209 */ /* 0x008fc80007800000 */
[----:B----4-:R-:W-:-:S04]  /*0850*/  @!P2 FMNMX R13, R13, R8, !PT ;  /* 0x000000080d0da209 */ /* 0x010fc80007800000 */
[----:B-1----:R-:W-:Y:S01]  /*0860*/  @!P3 FMNMX R13, R13, R12, !PT ;  /* 0x0000000c0d0db209 */ /* 0x002fe20007800000 */
[----:B------:R-:W-:-:S03]  /*0870*/  IMAD.MOV.U32 R29, RZ, RZ, -0x800000 ;  /* 0xff800000ff1d7424 */ /* 0x000fc600078e00ff */
[----:B--2---:R-:W-:Y:S01]  /*0880*/  @!P4 FMNMX R13, R13, R14, !PT ;  /* 0x0000000e0d0dc209 */ /* 0x004fe20007800000 */
[----:B------:R-:W-:Y:S01]  /*0890*/  @!P0 IMAD.MOV.U32 R31, RZ, RZ, R0 ;  /* 0x000000ffff1f8224 */ /* 0x000fe200078e0000 */
[----:B------:R-:W-:Y:S01]  /*08a0*/  MOV R27, 0xff800000 ;  /* 0xff800000001b7802 */ /* 0x000fe20000000f00 */
[----:B------:R-:W-:Y:S01]  /*08b0*/  @!P2 IMAD.MOV.U32 R27, RZ, RZ, R8 ;  /* 0x000000ffff1ba224 */ /* 0x000fe200078e0008 */
[----:B------:R-:W-:Y:S01]  /*08c0*/  MOV R25, 0xff800000 ;  /* 0xff80000000197802 */ /* 0x000fe20000000f00 */
[----:B------:R-:W-:Y:S01]  /*08d0*/  @!P3 IMAD.MOV.U32 R25, RZ, RZ, R12 ;  /* 0x000000ffff19b224 */ /* 0x000fe200078e000c */
[----:B------:R-:W-:Y:S02]  /*08e0*/  MOV R7, 0xff800000 ;  /* 0xff80000000077802 */ /* 0x000fe40000000f00 */
[----:B------:R-:W-:Y:S02]  /*08f0*/  @!P1 MOV R29, R6 ;  /* 0x00000006001d9202 */ /* 0x000fe40000000f00 */
[----:B------:R-:W-:Y:S01]  /*0900*/  @!P4 MOV R5, R14 ;  /* 0x0000000e0005c202 */ /* 0x000fe20000000f00 */
[----:B0-----:R-:W-:Y:S01]  /*0910*/  @!P5 IMAD.MOV.U32 R7, RZ, RZ, R2 ;  /* 0x000000ffff07d224 */ /* 0x001fe200078e0002 */
        /* <DEDUP_REMOVED lines=25> */
[----:B------:R-:W-:Y:S01]  /*0ab0*/  FADD R11, -R14, R5 ;  /* 0x000000050e0b7221 */ /* 0x000fe20000000100 */
[----:B------:R-:W-:Y:S01]  /*0ac0*/  FADD R26, R3, -12583039 ;  /* 0xcb40007f031a7421 */ /* 0x000fe20000000000 */
[----:B------:R-:W-:Y:S01]  /*0ad0*/  FADD R2, R4, -12583039 ;  /* 0xcb40007f04027421 */ /* 0x000fe20000000000 */
[----:B------:R-:W-:Y:S01]  /*0ae0*/  FADD R12, R0, -12583039 ;  /* 0xcb40007f000c7421 */ /* 0x000fe20000000000 */
[----:B------:R-:W-:Y:S01]  /*0af0*/  FADD R7, -R14, R7 ;  /* 0x000000070e077221 */ /* 0x000fe20000000100 */
[----:B------:R-:W-:Y:S01]  /*0b00*/  FFMA R26, R27, 1.4426950216293334961, -R26 ;  /* 0x3fb8aa3b1b1a7823 */ /* 0x000fe2000000081a */
[----:B------:R-:W-:Y:S01]  /*0b10*/  FFMA.RM R5, R15, R8, 12582913 ;  /* 0x4b4000010f057423 */ /* 0x000fe20000004008 */
[----:B------:R-:W-:Y:S01]  /*0b20*/  FFMA R2, R31, 1.4426950216293334961, -R2 ;  /* 0x3fb8aa3b1f027823 */ /* 0x000fe20000000802 */
[-C--:B------:R-:W-:Y:S01]  /*0b30*/  FFMA.SAT R15, R11, R6.reuse, 0.5 ;  /* 0x3f0000000b0f7423 */ /* 0x080fe20000002006 */
[----:B------:R-:W-:Y:S01]  /*0b40*/  FFMA R13, R27, 1.925963033500011079e-08, R26 ;  /* 0x32a570601b0d7823 */ /* 0x000fe2000000001a */
[----:B------:R-:W-:Y:S01]  /*0b50*/  FFMA R12, R29, 1.4426950216293334961, -R12 ;  /* 0x3fb8aa3b1d0c7823 */ /* 0x000fe2000000080c */
[----:B------:R-:W-:Y:S01]  /*0b60*/  FFMA.SAT R27, R7, R6, 0.5 ;  /* 0x3f000000071b7423 */ /* 0x000fe20000002006 */
[----:B------:R-:W-:Y:S01]  /*0b70*/  FFMA R2, R31, 1.925963033500011079e-08, R2 ;  /* 0x32a570601f027823 */ /* 0x000fe20000000002 */
[-C--:B------:R-:W-:Y:S01]  /*0b80*/  FFMA.RM R6, R15, R8.reuse, 12582913 ;  /* 0x4b4000010f067423 */ /* 0x080fe20000004008 */
[----:B------:R-:W-:Y:S01]  /*0b90*/  FFMA R12, R29, 1.925963033500011079e-08, R12 ;  /* 0x32a570601d0c7823 */ /* 0x000fe2000000000c */
[----:B------:R-:W-:Y:S01]  /*0ba0*/  FADD R14, R5, -12583039 ;  /* 0xcb40007f050e7421 */ /* 0x000fe20000000000 */
[----:B------:R-:W-:Y:S01]  /*0bb0*/  FFMA.RM R8, R27, R8, 12582913 ;  /* 0x4b4000011b087423 */ /* 0x000fe20000004008 */
[----:B------:R-:W-:Y:S01]  /*0bc0*/  FADD R26, R6, -12583039 ;  /* 0xcb40007f061a7421 */ /* 0x000fe20000000000 */
[----:B------:R-:W0:Y:S01]  /*0bd0*/  MUFU.EX2 R2, R2 ;  /* 0x0000000200027308 */ /* 0x000e220000000800 */
[----:B------:R-:W-:Y:S01]  /*0be0*/  FFMA R14, R25, 1.4426950216293334961, -R14 ;  /* 0x3fb8aa3b190e7823 */ /* 0x000fe2000000080e */
[----:B------:R-:W-:Y:S01]  /*0bf0*/  SHF.L.U32 R15, R4, 0x17, RZ ;  /* 0x00000017040f7819 */ /* 0x000fe200000006ff */
[----:B------:R-:W-:Y:S01]  /*0c00*/  FFMA R26, R11, 1.4426950216293334961, -R26 ;  /* 0x3fb8aa3b0b1a7823 */ /* 0x000fe2000000081a */
[----:B------:R-:W-:Y:S01]  /*0c10*/  SHF.L.U32 R4, R3, 0x17, RZ ;  /* 0x0000001703047819 */ /* 0x000fe200000006ff */
[----:B------:R-:W-:Y:S01]  /*0c20*/  FFMA R14, R25, 1.925963033500011079e-08, R14 ;  /* 0x32a57060190e7823 */ /* 0x000fe2000000000e */
[----:B------:R-:W-:-:S02]  /*0c30*/  IMAD.SHL.U32 R5, R5, 0x800000, RZ ;  /* 0x0080000005057824 */ /* 0x000fc400078e00ff */
[----:B------:R-:W-:Y:S01]  /*0c40*/  FFMA R11, R11, 1.925963033500011079e-08, R26 ;  /* 0x32a570600b0b7823 */ /* 0x000fe2000000001a */
[----:B------:R-:W1:Y:S01]  /*0c50*/  MUFU.EX2 R12, R12 ;  /* 0x0000000c000c7308 */ /* 0x000e620000000800 */
[----:B------:R-:W-:Y:S01]  /*0c60*/  FADD R26, R8, -12583039 ;  /* 0xcb40007f081a7421 */ /* 0x000fe20000000000 */
[----:B------:R-:W-:-:S03]  /*0c70*/  SHF.L.U32 R6, R6, 0x17, RZ ;  /* 0x0000001706067819 */ /* 0x000fc600000006ff */
[----:B------:R-:W-:-:S03]  /*0c80*/  FFMA R26, R7, 1.4426950216293334961, -R26 ;  /* 0x3fb8aa3b071a7823 */ /* 0x000fc6000000081a */
[----:B------:R-:W2:Y:S01]  /*0c90*/  MUFU.EX2 R13, R13 ;  /* 0x0000000d000d7308 */ /* 0x000ea20000000800 */
[----:B------:R-:W-:Y:S01]  /*0ca0*/  FFMA R26, R7, 1.925963033500011079e-08, R26 ;  /* 0x32a57060071a7823 */ /* 0x000fe2000000001a */
[----:B------:R-:W-:Y:S02]  /*0cb0*/  IMAD.SHL.U32 R7, R0, 0x800000, RZ ;  /* 0x0080000000077824 */ /* 0x000fe400078e00ff */
[----:B0-----:R-:W-:-:S04]  /*0cc0*/  FMUL R2, R15, R2 ;  /* 0x000000020f027220 */ /* 0x001fc80000400000 */
[----:B------:R-:W0:Y:S01]  /*0cd0*/  MUFU.EX2 R14, R14 ;  /* 0x0000000e000e7308 */ /* 0x000e220000000800 */
[----:B-1----:R-:W-:Y:S01]  /*0ce0*/  FMUL R0, R7, R12 ;  /* 0x0000000c07007220 */ /* 0x002fe20000400000 */
[----:B------:R-:W-:-:S04]  /*0cf0*/  FADD R7, RZ, R2 ;  /* 0x00000002ff077221 */ /* 0x000fc80000000000 */
[----:B------:R-:W-:Y:S02]  /*0d00*/  FADD R12, R7, R0 ;  /* 0x00000000070c7221 */ /* 0x000fe40000000000 */
[----:B------:R-:W1:Y:S01]  /*0d10*/  MUFU.EX2 R11, R11 ;  /* 0x0000000b000b7308 */ /* 0x000e620000000800 */
[----:B--2---:R-:W-:-:S04]  /*0d20*/  FMUL R3, R4, R13 ;  /* 0x0000000d04037220 */ /* 0x004fc80000400000 */
[----:B------:R-:W-:Y:S01]  /*0d30*/  FADD R7, R12, R3 ;  /* 0x000000030c077221 */ /* 0x000fe20000000000 */
[----:B------:R-:W-:Y:S02]  /*0d40*/  IMAD.SHL.U32 R12, R8, 0x800000, RZ ;  /* 0x00800000080c7824 */ /* 0x000fe400078e00ff */
        /* <DEDUP_REMOVED lines=16> */
.L_x_32703:
        /* <DEDUP_REMOVED lines=11> */
[----:B0-----:R-:W-:Y:S05]  /*0f00*/  CALL.REL.NOINC `($__internal_528_$__cuda_sm3x_div_rn_noftz_f32_slowpath) ;  /* 0x0000000c00c87944 */ /* 0x001fea0003c00000 */
[----:B------:R-:W-:-:S07]  /*0f10*/  MOV R8, R2 ;  /* 0x0000000200087202 */ /* 0x000fce0000000f00 */
.L_x_32680:
[----:B------:R-:W-:Y:S05]  /*0f20*/  BSYNC.RECONVERGENT B1 ;  /* 0x0000000000017941 */ /* 0x000fea0003800200 */
.L_x_32679:
        /* <DEDUP_REMOVED lines=11> */
[----:B0-----:R-:W-:Y:S05]  /*0fe0*/  CALL.REL.NOINC `($__internal_528_$__cuda_sm3x_div_rn_noftz_f32_slowpath) ;  /* 0x0000000c00907944 */ /* 0x001fea0003c00000 */
[----:B------:R-:W-:-:S07]  /*0ff0*/  MOV R11, R2 ;  /* 0x00000002000b7202 */ /* 0x000fce0000000f00 */
.L_x_32682:
[----:B------:R-:W-:Y:S05]  /*1000*/  BSYNC.RECONVERGENT B1 ;  /* 0x0000000000017941 */ /* 0x000fea0003800200 */
.L_x_32681:
        /* <DEDUP_REMOVED lines=13> */
.L_x_32684:
[----:B------:R-:W-:Y:S05]  /*10e0*/  BSYNC.RECONVERGENT B1 ;  /* 0x0000000000017941 */ /* 0x000fea0003800200 */
.L_x_32683:
        /* <DEDUP_REMOVED lines=13> */
.L_x_32686:
[----:B------:R-:W-:Y:S05]  /*11c0*/  BSYNC.RECONVERGENT B1 ;  /* 0x0000000000017941 */ /* 0x000fea0003800200 */
.L_x_32685:
        /* <DEDUP_REMOVED lines=13> */
.L_x_32688:
[----:B------:R-:W-:Y:S05]  /*12a0*/  BSYNC.RECONVERGENT B1 ;  /* 0x0000000000017941 */ /* 0x000fea0003800200 */
.L_x_32687:
        /* <DEDUP_REMOVED lines=13> */
.L_x_32690:
[----:B------:R-:W-:Y:S05]  /*1380*/  BSYNC.RECONVERGENT B1 ;  /* 0x0000000000017941 */ /* 0x000fea0003800200 */
.L_x_32689:
        /* <DEDUP_REMOVED lines=42> */
.L_x_32677:
[----:B------:R-:W-:Y:S05]  /*1630*/  EXIT ;  /* 0x000000000000794d */ /* 0x000fea0003800000 */
.L_x_32678:
[----:B------:R-:W-:Y:S01]  /*1640*/  BSSY B1, `(.L_x_32692) ;  /* 0x0000007000017945 */ /* 0x000fe20003800000 */
[----:B------:R-:W-:Y:S01]  /*1650*/  MOV R12, 0x10 ;  /* 0x00000010000c7802 */ /* 0x000fe20000000f00 */
[----:B------:R-:W-:Y:S01]  /*1660*/  IMAD.MOV.U32 R11, RZ, RZ, 0x1f ;  /* 0x0000001fff0b7424 */ /* 0x000fe200078e00ff */
[----:B------:R-:W-:-:S07]  /*1670*/  MOV R15, 0xffffffff ;  /* 0xffffffff000f7802 */ /* 0x000fce0000000f00 */
[----:B------:R-:W-:Y:S05]  /*1680*/  WARPSYNC.COLLECTIVE R15, `(.L_x_32693) ;  /* 0x000000000f087348 */ /* 0x000fea0003c00000 */
[----:B------:R0:W1:Y:S02]  /*1690*/  SHFL.BFLY P6, R14, R13, R12, R11 ;  /* 0x0c00000c0d0e7389 */ /* 0x00006400000c000b */
[----:B01----:R-:W-:Y:S05]  /*16a0*/  ENDCOLLECTIVE ;  /* 0x000000000000791b */ /* 0x003fea0003800000 */
.L_x_32693:
[----:B------:R-:W-:Y:S05]  /*16b0*/  BSYNC B1 ;  /* 0x0000000000017941 */ /* 0x000fea0003800000 */
.L_x_32692:
        /* <DEDUP_REMOVED lines=8> */
.L_x_32694:
[----:B------:R-:W-:Y:S01]  /*1740*/  HFMA2 R12, -RZ, RZ, 0, 2.384185791015625e-07 ;  /* 0x00000004ff0c7431 */ /* 0x000fe200000001ff */
[----:B------:R-:W-:-:S05]  /*1750*/  FMNMX R0, R13, R14, !PT ;  /* 0x0000000e0d007209 */ /* 0x000fca0007800000 */
[----:B------:R-:W-:-:S07]  /*1760*/  IMAD.MOV.U32 R13, RZ, RZ, R0 ;  /* 0x000000ffff0d7224 */ /* 0x000fce00078e0000 */
[----:B------:R-:W-:Y:S05]  /*1770*/  WARPSYNC.COLLECTIVE R15, `(.L_x_32695) ;  /* 0x000000000f087348 */ /* 0x000fea0003c00000 */
[----:B------:R0:W1:Y:S02]  /*1780*/  SHFL.BFLY P6, R14, R13, R12, R11 ;  /* 0x0c00000c0d0e7389 */ /* 0x00006400000c000b */
[----:B01----:R-:W-:Y:S05]  /*1790*/  ENDCOLLECTIVE ;  /* 0x000000000000791b */ /* 0x003fea0003800000 */
.L_x_32695:
[----:B------:R-:W-:Y:S01]  /*17a0*/  IMAD.MOV.U32 R12, RZ, RZ, 0x2 ;  /* 0x00000002ff0c7424 */ /* 0x000fe200078e00ff */
[----:B------:R-:W-:-:S04]  /*17b0*/  FMNMX R2, R0, R14, !PT ;  /* 0x0000000e00027209 */ /* 0x000fc80007800000 */
[----:B------:R-:W-:-:S07]  /*17c0*/  MOV R13, R2 ;  /* 0x00000002000d7202 */ /* 0x000fce0000000f00 */
[----:B------:R-:W-:Y:S05]  /*17d0*/  WARPSYNC.COLLECTIVE R15, `(.L_x_32696) ;  /* 0x000000000f087348 */ /* 0x000fea0003c00000 */
[----:B------:R0:W1:Y:S02]  /*17e0*/  SHFL.BFLY P6, R14, R13, R12, R11 ;  /* 0x0c00000c0d0e7389 */ /* 0x00006400000c000b */
[----:B01----:R-:W-:Y:S05]  /*17f0*/  ENDCOLLECTIVE ;  /* 0x000000000000791b */ /* 0x003fea0003800000 */
.L_x_32696:
[----:B------:R-:W-:Y:S01]  /*1800*/  HFMA2 R12, -RZ, RZ, 0, 5.9604644775390625e-08 ;  /* 0x00000001ff0c7431 */ /* 0x000fe200000001ff */
[----:B------:R-:W-:-:S04]  /*1810*/  FMNMX R3, R2, R14, !PT ;  /* 0x0000000e02037209 */ /* 0x000fc80007800000 */
[----:B------:R-:W-:-:S07]  /*1820*/  MOV R13, R3 ;  /* 0x00000003000d7202 */ /* 0x000fce0000000f00 */
[----:B------:R-:W-:Y:S05]  /*1830*/  WARPSYNC.COLLECTIVE R15, `(.L_x_32697) ;  /* 0x000000000f087348 */ /* 0x000fea0003c00000 */
[----:B------:R0:W1:Y:S02]  /*1840*/  SHFL.BFLY P6, R14, R13, R12, R11 ;  /* 0x0c00000c0d0e7389 */ /* 0x00006400000c000b */
[----:B01----:R-:W-:Y:S05]  /*1850*/  ENDCOLLECTIVE ;  /* 0x000000000000791b */ /* 0x003fea0003800000 */
.L_x_32697:
[----:B------:R-:W-:-:S05]  /*1860*/  FMNMX R6, R3, R14, !PT ;  /* 0x0000000e03067209 */ /* 0x000fca0007800000 */
        /* <DEDUP_REMOVED lines=67> */
.L_x_32698:
[----:B------:R-:W-:Y:S02]  /*1ca0*/  IMAD.MOV.U32 R12, RZ, RZ, 0x8 ;  /* 0x00000008ff0c7424 */ /* 0x000fe400078e00ff */
[----:B------:R-:W-:-:S05]  /*1cb0*/  FADD R7, R13, R14 ;  /* 0x0000000e0d077221 */ /* 0x000fca0000000000 */
[----:B------:R-:W-:-:S07]  /*1cc0*/  MOV R13, R7 ;  /* 0x00000007000d7202 */ /* 0x000fce0000000f00 */
[----:B------:R-:W-:Y:S05]  /*1cd0*/  WARPSYNC.COLLECTIVE R15, `(.L_x_32699) ;  /* 0x000000000f087348 */ /* 0x000fea0003c00000 */
[----:B------:R0:W1:Y:S02]  /*1ce0*/  SHFL.BFLY P6, R14, R13, R12, R11 ;  /* 0x0c00000c0d0e7389 */ /* 0x00006400000c000b */
[----:B01----:R-:W-:Y:S05]  /*1cf0*/  ENDCOLLECTIVE ;  /* 0x000000000000791b */ /* 0x003fea0003800000 */
.L_x_32699:
[----:B------:R-:W-:Y:S02]  /*1d00*/  HFMA2 R12, -RZ, RZ, 0, 2.384185791015625e-07 ;  /* 0x00000004ff0c7431 */ /* 0x000fe400000001ff */
[----:B------:R-:W-:-:S05]  /*1d10*/  FADD R8, R7, R14 ;  /* 0x0000000e07087221 */ /* 0x000fca0000000000 */
[----:B------:R-:W-:-:S07]  /*1d20*/  MOV R13, R8 ;  /* 0x00000008000d7202 */ /* 0x000fce0000000f00 */
[----:B------:R-:W-:Y:S05]  /*1d30*/  WARPSYNC.COLLECTIVE R15, `(.L_x_32700) ;  /* 0x000000000f087348 */ /* 0x000fea0003c00000 */
[----:B------:R0:W1:Y:S02]  /*1d40*/  SHFL.BFLY P6, R14, R13, R12, R11 ;  /* 0x0c00000c0d0e7389 */ /* 0x00006400000c000b */
[----:B01----:R-:W-:Y:S05]  /*1d50*/  ENDCOLLECTIVE ;  /* 0x000000000000791b */ /* 0x003fea0003800000 */
.L_x_32700:
[----:B------:R-:W-:Y:S01]  /*1d60*/  MOV R12, 0x2 ;  /* 0x00000002000c7802 */ /* 0x000fe20000000f00 */
[----:B------:R-:W-:-:S04]  /*1d70*/  FADD R25, R8, R14 ;  /* 0x0000000e08197221 */ /* 0x000fc80000000000 */
[----:B------:R-:W-:-:S07]  /*1d80*/  IMAD.MOV.U32 R13, RZ, RZ, R25 ;  /* 0x000000ffff0d7224 */ /* 0x000fce00078e0019 */
[----:B------:R-:W-:Y:S05]  /*1d90*/  WARPSYNC.COLLECTIVE R15, `(.L_x_32701) ;  /* 0x000000000f087348 */ /* 0x000fea0003c00000 */
[----:B------:R0:W1:Y:S02]  /*1da0*/  SHFL.BFLY P6, R14, R13, R12, R11 ;  /* 0x0c00000c0d0e7389 */ /* 0x00006400000c000b */
[----:B01----:R-:W-:Y:S05]  /*1db0*/  ENDCOLLECTIVE ;  /* 0x000000000000791b */ /* 0x003fea0003800000 */
.L_x_32701:
[----:B------:R-:W-:Y:S02]  /*1dc0*/  IMAD.MOV.U32 R12, RZ, RZ, 0x1 ;  /* 0x00000001ff0c7424 */ /* 0x000fe400078e00ff */
[----:B------:R-:W-:-:S05]  /*1dd0*/  FADD R26, R25, R14 ;  /* 0x0000000e191a7221 */ /* 0x000fca0000000000 */
[----:B------:R-:W-:-:S07]  /*1de0*/  MOV R13, R26 ;  /* 0x0000001a000d7202 */ /* 0x000fce0000000f00 */
[----:B------:R-:W-:Y:S05]  /*1df0*/  WARPSYNC.COLLECTIVE R15, `(.L_x_32702) ;  /* 0x000000000f087348 */ /* 0x000fea0003c00000 */
[----:B------:R0:W1:Y:S02]  /*1e00*/  SHFL.BFLY P6, R14, R13, R12, R11 ;  /* 0x0c00000c0d0e7389 */ /* 0x00006400000c000b */
[----:B01----:R-:W-:Y:S05]  /*1e10*/  ENDCOLLECTIVE ;  /* 0x000000000000791b */ /* 0x003fea0003800000 */
.L_x_32702:
[----:B------:R-:W-:Y:S05]  /*1e20*/  BRA `(.L_x_32703) ;  /* 0xfffffff000087947 */ /* 0x000fea000383ffff */
        .weak           $__internal_528_$__cuda_sm3x_div_rn_noftz_f32_slowpath
        .type           $__internal_528_$__cuda_sm3x_div_rn_noftz_f32_slowpath,@function
        .size           $__internal_528_$__cuda_sm3x_div_rn_noftz_f32_slowpath,(.L_x_37905 - $__internal_528_$__cuda_sm3x_div_rn_noftz_f32_slowpath)
$__internal_528_$__cuda_sm3x_div_rn_noftz_f32_slowpath:
        /* <DEDUP_REMOVED lines=35> */
.L_x_32705:
        /* <DEDUP_REMOVED lines=51> */
.L_x_32712:
[----:B------:R-:W-:-:S04]  /*2390*/  LOP3.LUT R2, R2, 0x80000000, RZ, 0xc0, !PT ;  /* 0x8000000002027812 */ /* 0x000fc800078ec0ff */
[----:B------:R-:W-:Y:S01]  /*23a0*/  LOP3.LUT R2, R2, 0x7f800000, RZ, 0xfc, !PT ;  /* 0x7f80000002027812 */ /* 0x000fe200078efcff */
[----:B------:R-:W-:Y:S06]  /*23b0*/  BRA `(.L_x_32713) ;  /* 0x0000000000047947 */ /* 0x000fec0003800000 */
.L_x_32711:
[----:B------:R-:W-:-:S07]  /*23c0*/  LEA R2, R28, R2, 0x17 ;  /* 0x000000021c027211 */ /* 0x000fce00078eb8ff */
.L_x_32713:
[----:B------:R-:W-:Y:S05]  /*23d0*/  BSYNC.RECONVERGENT B3 ;  /* 0x0000000000037941 */ /* 0x000fea0003800200 */
.L_x_32710:
[----:B------:R-:W-:Y:S05]  /*23e0*/  BRA `(.L_x_32714) ;  /* 0x0000000000207947 */ /* 0x000fea0003800000 */
.L_x_32709:
[----:B------:R-:W-:-:S04]  /*23f0*/  LOP3.LUT R2, R25, 0x80000000, R2, 0x48, !PT ;  /* 0x8000000019027812 */ /* 0x000fc800078e4802 */
[----:B------:R-:W-:Y:S01]  /*2400*/  LOP3.LUT R2, R2, 0x7f800000, RZ, 0xfc, !PT ;  /* 0x7f80000002027812 */ /* 0x000fe200078efcff */
[----:B------:R-:W-:Y:S06]  /*2410*/  BRA `(.L_x_32714) ;  /* 0x0000000000147947 */ /* 0x000fec0003800000 */
.L_x_32708:
[----:B------:R-:W-:Y:S01]  /*2420*/  LOP3.LUT R2, R25, 0x80000000, R2, 0x48, !PT ;  /* 0x8000000019027812 */ /* 0x000fe200078e4802 */
[----:B------:R-:W-:Y:S06]  /*2430*/  BRA `(.L_x_32714) ;  /* 0x00000000000c7947 */ /* 0x000fec0003800000 */
.L_x_32707:
[----:B------:R-:W0:Y:S01]  /*2440*/  MUFU.RSQ R2, -QNAN ;  /* 0xffc0000000027908 */ /* 0x000e220000001400 */
[----:B------:R-:W-:Y:S05]  /*2450*/  BRA `(.L_x_32714) ;  /* 0x0000000000047947 */ /* 0x000fea0003800000 */
.L_x_32706:
[----:B------:R-:W-:-:S07]  /*2460*/  FADD.FTZ R2, R2, R7 ;  /* 0x0000000702027221 */ /* 0x000fce0000010000 */
.L_x_32714:
[----:B------:R-:W-:Y:S05]  /*2470*/  BSYNC.RECONVERGENT B2 ;  /* 0x0000000000027941 */ /* 0x000fea0003800200 */
.L_x_32704:
[----:B------:R-:W-:-:S04]  /*2480*/  HFMA2 R13, -RZ, RZ, 0, 0 ;  /* 0x00000000ff0d7431 */ /* 0x000fc800000001ff */
[----:B0-----:R-:W-:Y:S05]  /*2490*/  RET.REL.NODEC R12 `(_Z15SoftmaxWarpImplI24ElementwiseScaleMaskLoadIffbE11DirectStoreIffEfLi1ELi6ELi32ELi1ELb1EL9Algorithm0EEvT_T0_ll) ;  /* 0xffffffd80cd87950 */ /* 0x001fea0003c3ffff */
.L_x_32715:
        /* <DEDUP_REMOVED lines=14> */
.L_x_37905:


//--------------------- .text._Z15SoftmaxWarpImplI24ElementwiseScaleMaskLoadIffbE11DirectStoreIffEfLi1ELi6ELi32ELi1ELb0EL9Algorithm0EEvT_T0_ll --------------------------
	.section	.text._Z15SoftmaxWarpImplI24ElementwiseScaleMaskLoadIffbE11DirectStoreIffEfLi1ELi6ELi32ELi1ELb0EL9Algorithm0EEvT_T0_ll,"ax",@progbits
	.align	128
        .global         _Z15SoftmaxWarpImplI24ElementwiseScaleMaskLoadIffbE11DirectStoreIffEfLi1ELi6ELi32ELi1ELb0EL9Algorithm0EEvT_T0_ll
        .type           _Z15SoftmaxWarpImplI24ElementwiseScaleMaskLoadIffbE11DirectStoreIffEfLi1ELi6ELi32ELi1ELb0EL9Algorithm0EEvT_T0_ll,@function
        .size           _Z15SoftmaxWarpImplI24ElementwiseScaleMaskLoadIffbE11DirectStoreIffEfLi1ELi6ELi32ELi1ELb0EL9Algorithm0EEvT_T0_ll,(.L_x_37906 - _Z15SoftmaxWarpImplI24ElementwiseScaleMaskLoadIffbE11DirectStoreIffEfLi1ELi6ELi32ELi1ELb0EL9Algorithm0EEvT_T0_ll)
        .other          _Z15SoftmaxWarpImplI24ElementwiseScaleMaskLoadIffbE11DirectStoreIffEfLi1ELi6ELi32ELi1ELb0EL9Algorithm0EEvT_T0_ll,@"STO_CUDA_ENTRY STV_DEFAULT"
_Z15SoftmaxWarpImplI24ElementwiseScaleMaskLoadIffbE11DirectStoreIffEfLi1ELi6ELi32ELi1ELb0EL9Algorithm0EEvT_T0_ll:
.text._Z15SoftmaxWarpImplI24ElementwiseScaleMaskLoadIffbE11DirectStoreIffEfLi1ELi6ELi32ELi1ELb0EL9Algorithm0EEvT_T0_ll:
        /* <DEDUP_REMOVED lines=24> */
.L_x_32716:
        /* <DEDUP_REMOVED lines=13> */
.L_x_32730:
[----:B---3--:R-:W3:Y:S01]  /*0250*/  LDC.64 R4, c[0x0][0x390] ;  /* 0x0000e400ff047b82 */ /* 0x008ee20000000a00 */
[----:B------:R-:W-:Y:S01]  /*0260*/  HFMA2 R21, -RZ, RZ, 0, 0 ;  /* 0x00000000ff157431 */ /* 0x000fe200000001ff */
[C---:B--2---:R-:W-:Y:S02]  /*0270*/  R2UR UR26, R8.reuse ;  /* 0x00000000081a72ca */ /* 0x044fe400000e0000 */
[C---:B------:R-:W-:Y:S02]  /*0280*/  R2UR UR27, R9.reuse ;  /* 0x00000000091b72ca */ /* 0x040fe400000e0000 */
[C---:B------:R-:W-:Y:S02]  /*0290*/  R2UR UR4, R8.reuse ;  /* 0x00000000080472ca */ /* 0x040fe400000e0000 */
[----:B------:R-:W-:Y:S01]  /*02a0*/  R2UR UR5, R9 ;  /* 0x00000000090572ca */ /* 0x000fe200000e0000 */
[----:B------:R-:W2:Y:S01]  /*02b0*/  LDC.64 R16, c[0x0][0x398] ;  /* 0x0000e600ff107b82 */ /* 0x000ea20000000a00 */
        /* <DEDUP_REMOVED lines=13> */
[C---:B------:R-:W-:Y:S02]  /*0390*/  LEA R2, P0, R10.reuse, UR36, 0x2 ;  /* 0x000000240a027c11 */ /* 0x040fe4000f8010ff */
[----:B------:R-:W-:Y:S02]  /*03a0*/  IADD3 R4, P1, PT, R10, UR38, RZ ;  /* 0x000000260a047c10 */ /* 0x000fe4000ff3e0ff */
[----:B------:R-:W-:Y:S02]  /*03b0*/  IADD3 R5, PT, PT, R11, R5, RZ ;  /* 0x000000050b057210 */ /* 0x000fe40007ffe0ff */
[----:B------:R-:W-:Y:S02]  /*03c0*/  R2UR UR16, R8 ;  /* 0x00000000081072ca */ /* 0x000fe400000e0000 */
[----:B------:R-:W-:-:S02]  /*03d0*/  R2UR UR17, R9 ;  /* 0x00000000091172ca */ /* 0x000fc400000e0000 */
[C---:B------:R-:W-:Y:S02]  /*03e0*/  R2UR UR14, R8.reuse ;  /* 0x00000000080e72ca */ /* 0x040fe400000e0000 */
[C---:B------:R-:W-:Y:S02]  /*03f0*/  R2UR UR15, R9.reuse ;  /* 0x00000000090f72ca */ /* 0x040fe400000e0000 */
[----:B------:R-:W-:Y:S02]  /*0400*/  R2UR UR18, R8 ;  /* 0x00000000081272ca */ /* 0x000fe400000e0000 */
[----:B------:R-:W-:Y:S02]  /*0410*/  R2UR UR19, R9 ;  /* 0x00000000091372ca */ /* 0x000fe400000e0000 */
[----:B------:R-:W-:Y:S02]  /*0420*/  LEA.HI.X R3, R10, UR37, R5, 0x2, P0 ;  /* 0x000000250a037c11 */ /* 0x000fe400080f1405 */
[----:B------:R-:W-:-:S02]  /*0430*/  R2UR UR20, R8 ;  /* 0x00000000081472ca */ /* 0x000fc400000e0000 */
[----:B------:R-:W-:Y:S01]  /*0440*/  R2UR UR21, R9 ;  /* 0x00000000091572ca */ /* 0x000fe200000e0000 */
[----:B------:R-:W3:Y:S01]  /*0450*/  LDG.E R6, desc[UR4][R2.64] ;  /* 0x0000000402067981 */ /* 0x000ee2000c1e1900 */
[----:B------:R-:W-:Y:S02]  /*0460*/  IADD3.X R5, PT, PT, R5, UR39, RZ, P1, !PT ;  /* 0x0000002705057c10 */ /* 0x000fe40008ffe4ff */
[----:B------:R-:W-:Y:S01]  /*0470*/  R2UR UR24, R8 ;  /* 0x00000000081872ca */ /* 0x000fe200000e0000 */
[----:B------:R-:W2:Y:S01]  /*0480*/  LDG.E R10, desc[UR8][R2.64+0x80] ;  /* 0x00008008020a7981 */ /* 0x000ea2000c1e1900 */
[----:B------:R-:W-:-:S03]  /*0490*/  R2UR UR25, R9 ;  /* 0x00000000091972ca */ /* 0x000fc600000e0000 */
[----:B------:R-:W4:Y:S04]  /*04a0*/  LDG.E.U8 R23, desc[UR26][R4.64+0xa0] ;  /* 0x0000a01a04177981 */ /* 0x000f28000c1e1100 */
[----:B------:R-:W5:Y:S04]  /*04b0*/  LDG.E.U8 R24, desc[UR6][R4.64] ;  /* 0x0000000604187981 */ /* 0x000f68000c1e1100 */
[----:B------:R-:W5:Y:S04]  /*04c0*/  LDG.E.U8 R11, desc[UR10][R4.64+0x20] ;  /* 0x0000200a040b7981 */ /* 0x000f68000c1e1100 */
[----:B------:R-:W5:Y:S04]  /*04d0*/  LDG.E.U8 R21, desc[UR22][R4.64+0x80] ;  /* 0x0000801604157981 */ /* 0x000f68000c1e1100 */
[----:B------:R-:W5:Y:S04]  /*04e0*/  LDG.E R12, desc[UR12][R2.64+0x100] ;  /* 0x0001000c020c7981 */ /* 0x000f68000c1e1900 */
[----:B------:R-:W5:Y:S04]  /*04f0*/  LDG.E R14, desc[UR16][R2.64+0x180] ;  /* 0x00018010020e7981 */ /* 0x000f68000c1e1900 */
[----:B------:R-:W5:Y:S04]  /*0500*/  LDG.E.U8 R13, desc[UR14][R4.64+0x40] ;  /* 0x0000400e040d7981 */ /* 0x000f68000c1e1100 */
[----:B------:R2:W5:Y:S04]  /*0510*/  LDG.E.U8 R15, desc[UR18][R4.64+0x60] ;  /* 0x00006012040f7981 */ /* 0x000568000c1e1100 */
[----:B------:R-:W5:Y:S04]  /*0520*/  LDG.E R22, desc[UR20][R2.64+0x200] ;  /* 0x0002001402167981 */ /* 0x000f68000c1e1900 */
[----:B------:R1:W5:Y:S01]  /*0530*/  LDG.E R0, desc[UR24][R2.64+0x280] ;  /* 0x0002801802007981 */ /* 0x000362000c1e1900 */
[----:B------:R-:W-:Y:S01]  /*0540*/  UMOV UR4, 0xffffffff ;  /* 0xffffffff00047882 */ /* 0x000fe20000000000 */
[-C--:B--2---:R-:W-:Y:S01]  /*0550*/  FMUL R5, R10, R17.reuse ;  /* 0x000000110a057220 */ /* 0x084fe20000400000 */
[----:B----4-:R-:W-:Y:S01]  /*0560*/  ISETP.NE.AND P5, PT, R23, RZ, PT ;  /* 0x000000ff1700720c */ /* 0x010fe20003fa5270 */
[----:B---3--:R-:W-:Y:S01]  /*0570*/  FMUL R23, R6, R17 ;  /* 0x0000001106177220 */ /* 0x008fe20000400000 */
[----:B-----5:R-:W-:-:S02]  /*0580*/  ISETP.NE.AND P0, PT, R24, RZ, PT ;  /* 0x000000ff1800720c */ /* 0x020fc40003f05270 */
[----:B------:R-:W-:Y:S02]  /*0590*/  ISETP.NE.AND P1, PT, R11, RZ, PT ;  /* 0x000000ff0b00720c */ /* 0x000fe40003f25270 */
[-C--:B------:R-:W-:Y:S02]  /*05a0*/  FSEL R23, R23, R16.reuse, P0 ;  /* 0x0000001017177208 */ /* 0x080fe40000000000 */
[----:B------:R-:W-:Y:S02]  /*05b0*/  ISETP.NE.AND P4, PT, R21, RZ, PT ;  /* 0x000000ff1500720c */ /* 0x000fe40003f85270 */
[-C--:B------:R-:W-:Y:S01]  /*05c0*/  FSEL R4, R5, R16.reuse, P1 ;  /* 0x0000001005047208 */ /* 0x080fe20000800000 */
[-C--:B------:R-:W-:Y:S01]  /*05d0*/  FMUL R21, R12, R17.reuse ;  /* 0x000000110c157220 */ /* 0x080fe20000400000 */
[-C--:B-1----:R-:W-:Y:S01]  /*05e0*/  FMUL R3, R14, R17.reuse ;  /* 0x000000110e037220 */ /* 0x082fe20000400000 */
[----:B------:R-:W-:Y:S02]  /*05f0*/  ISETP.NE.AND P2, PT, R13, RZ, PT ;  /* 0x000000ff0d00720c */ /* 0x000fe40003f45270 */
[----:B------:R-:W-:Y:S01]  /*0600*/  ISETP.NE.AND P3, PT, R15, RZ, PT ;  /* 0x000000ff0f00720c */ /* 0x000fe20003f65270 */
[----:B------:R-:W-:Y:S01]  /*0610*/  FMUL R5, R22, R17 ;  /* 0x0000001116057220 */ /* 0x000fe20000400000 */
[----:B------:R-:W-:-:S02]  /*0620*/  FSEL R21, R21, R16, P2 ;  /* 0x0000001015157208 */ /* 0x000fc40001000000 */
[-C--:B------:R-:W-:Y:S02]  /*0630*/  FSEL R10, R3, R16.reuse, P3 ;  /* 0x00000010030a7208 */ /* 0x080fe40001800000 */
[----:B------:R-:W-:Y:S02]  /*0640*/  FMNMX3 R2, R23, -INF , R4, !PT ;  /* 0xff80000017027876 */ /* 0x000fe40007800004 */
[----:B------:R-:W-:Y:S01]  /*0650*/  FSEL R5, R5, R16, P4 ;  /* 0x0000001005057208 */ /* 0x000fe20002000000 */
[----:B------:R-:W-:Y:S01]  /*0660*/  @P5 FMUL R16, R0, R17 ;  /* 0x0000001100105220 */ /* 0x000fe20000400000 */
[----:B------:R-:W-:-:S04]  /*0670*/  FMNMX3 R2, R2, R21, R10, !PT ;  /* 0x0000001502027276 */ /* 0x000fc8000780000a */
[----:B------:R-:W-:Y:S01]  /*0680*/  FMNMX3 R13, R2, R5, R16, !PT ;  /* 0x00000005020d7276 */ /* 0x000fe20007800010 */
[----:B------:R-:W-:Y:S06]  /*0690*/  BRA.DIV UR4, `(.L_x_32717) ;  /* 0x0000000e04287947 */ /* 0x000fec000b800000 */
[----:B------:R-:W1:Y:S01]  /*06a0*/  SHFL.BFLY PT, R14, R13, 0x10, 0x1f ;  /* 0x0e001f000d0e7f89 */ /* 0x000e6200000e0000 */
[----:B------:R-:W-:Y:S01]  /*06b0*/  IMAD.MOV.U32 R6, RZ, RZ, 0x3bbb989d ;  /* 0x3bbb989dff067424 */ /* 0x000fe200078e00ff */
        /* <DEDUP_REMOVED lines=18> */
[-C--:B------:R-:W-:Y:S01]  /*07e0*/  FFMA.RM R0, R12, R11.reuse, 12582913 ;  /* 0x4b4000010c007423 */ /* 0x080fe2000000400b */
[-C--:B------:R-:W-:Y:S01]  /*07f0*/  FFMA.SAT R12, R15, R6.reuse, 0.5 ;  /* 0x3f0000000f0c7423 */ /* 0x080fe20000002006 */
[-C--:B------:R-:W-:Y:S01]  /*0800*/  FFMA.RM R3, R22, R11.reuse, 12582913 ;  /* 0x4b40000116037423 */ /* 0x080fe2000000400b */
[-C--:B------:R-:W-:Y:S01]  /*0810*/  FFMA.RM R10, R10, R11.reuse, 12582913 ;  /* 0x4b4000010a0a7423 */ /* 0x080fe2000000400b */
[----:B------:R-:W-:Y:S01]  /*0820*/  FADD R4, R0, -12583039 ;  /* 0xcb40007f00047421 */ /* 0x000fe20000000000 */
[----:B------:R-:W-:Y:S01]  /*0830*/  FFMA.RM R2, R12, R11, 12582913 ;  /* 0x4b4000010c027423 */ /* 0x000fe2000000400b */
[----:B------:R-:W-:Y:S01]  /*0840*/  FADD R24, R3, -12583039 ;  /* 0xcb40007f03187421 */ /* 0x000fe20000000000 */
[----:B------:R-:W-:Y:S01]  /*0850*/  FADD R26, R10, -12583039 ;  /* 0xcb40007f0a1a7421 */ /* 0x000fe20000000000 */
[----:B------:R-:W-:Y:S01]  /*0860*/  FFMA R4, R23, 1.4426950216293334961, -R4 ;  /* 0x3fb8aa3b17047823 */ /* 0x000fe20000000804 */
[----:B------:R-:W-:Y:S01]  /*0870*/  FADD R12, R2, -12583039 ;  /* 0xcb40007f020c7421 */ /* 0x000fe20000000000 */
[----:B------:R-:W-:Y:S01]  /*0880*/  FFMA R24, R21, 1.4426950216293334961, -R24 ;  /* 0x3fb8aa3b15187823 */ /* 0x000fe20000000818 */
[----:B------:R-:W-:Y:S01]  /*0890*/  FFMA.SAT R16, R17, R6, 0.5 ;  /* 0x3f00000011107423 */ /* 0x000fe20000002006 */
[----:B------:R-:W-:Y:S01]  /*08a0*/  FFMA R4, R23, 1.925963033500011079e-08, R4 ;  /* 0x32a5706017047823 */ /* 0x000fe20000000004 */
[----:B------:R-:W-:Y:S01]  /*08b0*/  FFMA R12, R15, 1.4426950216293334961, -R12 ;  /* 0x3fb8aa3b0f0c7823 */ /* 0x000fe2000000080c */
[----:B------:R-:W-:Y:S01]  /*08c0*/  FFMA R26, R13, 1.4426950216293334961, -R26 ;  /* 0x3fb8aa3b0d1a7823 */ /* 0x000fe2000000081a */
[----:B------:R-:W-:Y:S01]  /*08d0*/  FFMA R24, R21, 1.925963033500011079e-08, R24 ;  /* 0x32a5706015187823 */ /* 0x000fe20000000018 */
[----:B------:R-:W-:Y:S01]  /*08e0*/  SHF.L.U32 R21, R0, 0x17, RZ ;  /* 0x0000001700157819 */ /* 0x000fe200000006ff */
[----:B------:R-:W-:Y:S01]  /*08f0*/  FFMA R22, R15, 1.925963033500011079e-08, R12 ;  /* 0x32a570600f167823 */ /* 0x000fe2000000000c */
[----:B------:R-:W-:Y:S01]  /*0900*/  FADD R15, R5, -R14 ;  /* 0x8000000e050f7221 */ /* 0x000fe20000000000 */
[----:B------:R-:W1:Y:S01]  /*0910*/  MUFU.EX2 R4, R4 ;  /* 0x0000000400047308 */ /* 0x000e620000000800 */
[----:B------:R-:W-:Y:S01]  /*0920*/  FFMA R13, R13, 1.925963033500011079e-08, R26 ;  /* 0x32a570600d0d7823 */ /* 0x000fe2000000001a */
[----:B------:R-:W-:-:S02]  /*0930*/  IMAD.SHL.U32 R2, R2, 0x800000, RZ ;  /* 0x0080000002027824 */ /* 0x000fc400078e00ff */
[----:B------:R-:W-:Y:S01]  /*0940*/  FFMA.SAT R12, R15, R6, 0.5 ;  /* 0x3f0000000f0c7423 */ /* 0x000fe20000002006 */
[----:B------:R-:W-:Y:S02]  /*0950*/  SHF.L.U32 R3, R3, 0x17, RZ ;  /* 0x0000001703037819 */ /* 0x000fe400000006ff */
[----:B------:R-:W-:Y:S01]  /*0960*/  SHF.L.U32 R10, R10, 0x17, RZ ;  /* 0x000000170a0a7819 */ /* 0x000fe200000006ff */
[-C--:B------:R-:W-:Y:S01]  /*0970*/  FFMA.RM R12, R12, R11.reuse, 12582913 ;  /* 0x4b4000010c0c7423 */ /* 0x080fe2000000400b */
[----:B------:R-:W2:Y:S01]  /*0980*/  MUFU.EX2 R5, R22 ;  /* 0x0000001600057308 */ /* 0x000ea20000000800 */
[----:B------:R-:W-:Y:S02]  /*0990*/  FFMA.RM R11, R16, R11, 12582913 ;  /* 0x4b400001100b7423 */ /* 0x000fe4000000400b */
[----:B------:R-:W-:Y:S02]  /*09a0*/  FADD R6, R12, -12583039 ;  /* 0xcb40007f0c067421 */ /* 0x000fe40000000000 */
[----:B------:R-:W-:-:S02]  /*09b0*/  FADD R16, R11, -12583039 ;  /* 0xcb40007f0b107421 */ /* 0x000fc40000000000 */
[----:B------:R-:W-:Y:S01]  /*09c0*/  FFMA R6, R15, 1.4426950216293334961, -R6 ;  /* 0x3fb8aa3b0f067823 */ /* 0x000fe20000000806 */
[----:B------:R-:W3:Y:S01]  /*09d0*/  MUFU.EX2 R14, R24 ;  /* 0x00000018000e7308 */ /* 0x000ee20000000800 */
[----:B------:R-:W-:Y:S02]  /*09e0*/  FFMA R16, R17, 1.4426950216293334961, -R16 ;  /* 0x3fb8aa3b11107823 */ /* 0x000fe40000000810 */
[----:B------:R-:W-:Y:S01]  /*09f0*/  FFMA R15, R15, 1.925963033500011079e-08, R6 ;  /* 0x32a570600f0f7823 */ /* 0x000fe20000000006 */
[----:B-1----:R-:W-:Y:S01]  /*0a00*/  FMUL R6, R21, R4 ;  /* 0x0000000415067220 */ /* 0x002fe20000400000 */
[----:B------:R-:W-:-:S03]  /*0a10*/  FFMA R16, R17, 1.925963033500011079e-08, R16 ;  /* 0x32a5706011107823 */ /* 0x000fc60000000010 */
[----:B------:R-:W1:Y:S01]  /*0a20*/  MUFU.EX2 R13, R13 ;  /* 0x0000000d000d7308 */ /* 0x000e620000000800 */
[----:B--2---:R-:W-:Y:S01]  /*0a30*/  FMUL R5, R2, R5 ;  /* 0x0000000502057220 */ /* 0x004fe20000400000 */
[----:B------:R-:W-:Y:S01]  /*0a40*/  FADD R0, RZ, R6 ;  /* 0x00000006ff007221 */ /* 0x000fe20000000000 */
[----:B------:R-:W-:-:S03]  /*0a50*/  IMAD.SHL.U32 R2, R12, 0x800000, RZ ;  /* 0x008000000c027824 */ /* 0x000fc600078e00ff */
[----:B------:R-:W-:Y:S02]  /*0a60*/  FADD R17, R0, R5 ;  /* 0x0000000500117221 */ /* 0x000fe40000000000 */
[----:B------:R-:W2:Y:S01]  /*0a70*/  MUFU.EX2 R15, R15 ;  /* 0x0000000f000f7308 */ /* 0x000ea20000000800 */
[----:B---3--:R-:W-:-:S04]  /*0a80*/  FMUL R4, R3, R14 ;  /* 0x0000000e03047220 */ /* 0x008fc80000400000 */
[----:B------:R-:W-:-:S03]  /*0a90*/  FADD R0, R17, R4 ;  /* 0x0000000411007221 */ /* 0x000fc60000000000 */
[----:B------:R-:W3:Y:S01]  /*0aa0*/  MUFU.EX2 R21, R16 ;  /* 0x0000001000157308 */ /* 0x000ee20000000800 */
[----:B-1----:R-:W-:Y:S01]  /*0ab0*/  FMUL R3, R10, R13 ;  /* 0x0000000d0a037220 */ /* 0x002fe20000400000 */
[----:B------:R-:W-:-:S03]  /*0ac0*/  SHF.L.U32 R10, R11, 0x17, RZ ;  /* 0x000000170b0a7819 */ /* 0x000fc600000006ff */
        /* <DEDUP_REMOVED lines=14> */
.L_x_32742:
        /* <DEDUP_REMOVED lines=12> */
[----:B0-----:R-:W-:Y:S05]  /*0c70*/  CALL.REL.NOINC `($__internal_529_$__cuda_sm3x_div_rn_noftz_f32_slowpath) ;  /* 0x0000000c00ac7944 */ /* 0x001fea0003c00000 */
[----:B------:R-:W-:-:S07]  /*0c80*/  IMAD.MOV.U32 R12, RZ, RZ, R6 ;  /* 0x000000ffff0c7224 */ /* 0x000fce00078e0006 */
.L_x_32719:
[----:B------:R-:W-:Y:S05]  /*0c90*/  BSYNC.RECONVERGENT B0 ;  /* 0x0000000000007941 */ /* 0x000fea0003800200 */
.L_x_32718:
        /* <DEDUP_REMOVED lines=12> */
[----:B0-----:R-:W-:Y:S05]  /*0d60*/  CALL.REL.NOINC `($__internal_529_$__cuda_sm3x_div_rn_noftz_f32_slowpath) ;  /* 0x0000000c00707944 */ /* 0x001fea0003c00000 */
[----:B------:R-:W-:-:S07]  /*0d70*/  IMAD.MOV.U32 R13, RZ, RZ, R6 ;  /* 0x000000ffff0d7224 */ /* 0x000fce00078e0006 */
.L_x_32721:
[----:B------:R-:W-:Y:S05]  /*0d80*/  BSYNC.RECONVERGENT B0 ;  /* 0x0000000000007941 */ /* 0x000fea0003800200 */
.L_x_32720:
        /* <DEDUP_REMOVED lines=14> */
.L_x_32723:
[----:B------:R-:W-:Y:S05]  /*0e70*/  BSYNC.RECONVERGENT B0 ;  /* 0x0000000000007941 */ /* 0x000fea0003800200 */
.L_x_32722:
        /* <DEDUP_REMOVED lines=14> */
.L_x_32725:
[----:B------:R-:W-:Y:S05]  /*0f60*/  BSYNC.RECONVERGENT B0 ;  /* 0x0000000000007941 */ /* 0x000fea0003800200 */
.L_x_32724:
        /* <DEDUP_REMOVED lines=14> */
.L_x_32727:
[----:B------:R-:W-:Y:S05]  /*1050*/  BSYNC.RECONVERGENT B0 ;  /* 0x0000000000007941 */ /* 0x000fea0003800200 */
.L_x_32726:
        /* <DEDUP_REMOVED lines=14> */
.L_x_32729:
[----:B------:R-:W-:Y:S05]  /*1140*/  BSYNC.RECONVERGENT B0 ;  /* 0x0000000000007941 */ /* 0x000fea0003800200 */
.L_x_32728:
        /* <DEDUP_REMOVED lines=24> */
[----:B------:R-:W-:Y:S01]  /*12d0*/  R2UR UR15, R9 ;  /* 0x00000000090f72ca */ /* 0x000fe200000e0000 */
[----:B------:R3:W-:Y:S01]  /*12e0*/  STG.E desc[UR10][R14.64+0x180], R4 ;  /* 0x000180040e007986 */ /* 0x0007e2000c10190a */
[----:B------:R-:W-:-:S07]  /*12f0*/  ISETP.GE.AND.EX P0, PT, R7, UR45, PT, P0 ;  /* 0x0000002d07007c0c */ /* 0x000fce000bf06300 */
[----:B------:R3:W-:Y:S04]  /*1300*/  STG.E desc[UR12][R14.64+0x200], R3 ;  /* 0x000200030e007986 */ /* 0x0007e8000c10190c */
[----:B------:R3:W-:Y:S02]  /*1310*/  STG.E desc[UR14][R14.64+0x280], R17 ;  /* 0x000280110e007986 */ /* 0x0007e4000c10190e */
[----:B------:R-:W-:Y:S05]  /*1320*/  @!P0 BRA `(.L_x_32730) ;  /* 0xffffffec00c88947 */ /* 0x000fea000383ffff */
[----:B------:R-:W-:Y:S05]  /*1330*/  EXIT ;  /* 0x000000000000794d */ /* 0x000fea0003800000 */
.L_x_32717:
[----:B------:R-:W-:Y:S01]  /*1340*/  BSSY B0, `(.L_x_32731) ;  /* 0x0000007000007945 */ /* 0x000fe20003800000 */
[----:B------:R-:W-:Y:S01]  /*1350*/  IMAD.MOV.U32 R12, RZ, RZ, 0x10 ;  /* 0x00000010ff0c7424 */ /* 0x000fe200078e00ff */
[----:B------:R-:W-:Y:S02]  /*1360*/  MOV R11, 0x1f ;  /* 0x0000001f000b7802 */ /* 0x000fe40000000f00 */
[----:B------:R-:W-:-:S07]  /*1370*/  MOV R15, 0xffffffff ;  /* 0xffffffff000f7802 */ /* 0x000fce0000000f00 */
[----:B0-----:R-:W-:Y:S05]  /*1380*/  WARPSYNC.COLLECTIVE R15, `(.L_x_32732) ;  /* 0x000000000f087348 */ /* 0x001fea0003c00000 */
[----:B------:R1:W2:Y:S02]  /*1390*/  SHFL.BFLY P6, R14, R13, R12, R11 ;  /* 0x0c00000c0d0e7389 */ /* 0x0002a400000c000b */
[----:B012---:R-:W-:Y:S05]  /*13a0*/  ENDCOLLECTIVE ;  /* 0x000000000000791b */ /* 0x007fea0003800000 */
.L_x_32732:
[----:B------:R-:W-:Y:S05]  /*13b0*/  BSYNC B0 ;  /* 0x0000000000007941 */ /* 0x000fea0003800000 */
.L_x_32731:
[----:B------:R-:W-:Y:S01]  /*13c0*/  FMNMX R13, R13, R14, !PT ;  /* 0x0000000e0d0d7209 */ /* 0x000fe20007800000 */
[----:B------:R-:W-:Y:S01]  /*13d0*/  IMAD.MOV.U32 R12, RZ, RZ, 0x8 ;  /* 0x00000008ff0c7424 */ /* 0x000fe200078e00ff */
[----:B------:R-:W-:Y:S02]  /*13e0*/  MOV R11, 0x1f ;  /* 0x0000001f000b7802 */ /* 0x000fe40000000f00 */
[----:B------:R-:W-:-:S07]  /*13f0*/  MOV R15, 0xffffffff ;  /* 0xffffffff000f7802 */ /* 0x000fce0000000f00 */
[----:B------:R-:W-:Y:S05]  /*1400*/  WARPSYNC.COLLECTIVE R15, `(.L_x_32733) ;  /* 0x000000000f087348 */ /* 0x000fea0003c00000 */
[----:B------:R0:W1:Y:S02]  /*1410*/  SHFL.BFLY P6, R14, R13, R12, R11 ;  /* 0x0c00000c0d0e7389 */ /* 0x00006400000c000b */
[----:B01----:R-:W-:Y:S05]  /*1420*/  ENDCOLLECTIVE ;  /* 0x000000000000791b */ /* 0x003fea0003800000 */
.L_x_32733:
[----:B------:R-:W-:Y:S01]  /*1430*/  HFMA2 R12, -RZ, RZ, 0, 2.384185791015625e-07 ;  /* 0x00000004ff0c7431 */ /* 0x000fe200000001ff */
[----:B------:R-:W-:-:S05]  /*1440*/  FMNMX R0, R13, R14, !PT ;  /* 0x0000000e0d007209 */ /* 0x000fca0007800000 */
[----:B------:R-:W-:-:S07]  /*1450*/  IMAD.MOV.U32 R13, RZ, RZ, R0 ;  /* 0x000000ffff0d7224 */ /* 0x000fce00078e0000 */
[----:B------:R-:W-:Y:S05]  /*1460*/  WARPSYNC.COLLECTIVE R15, `(.L_x_32734) ;  /* 0x000000000f087348 */ /* 0x000fea0003c00000 */
[----:B------:R0:W1:Y:S02]  /*1470*/  SHFL.BFLY P6, R14, R13, R12, R11 ;  /* 0x0c00000c0d0e7389 */ /* 0x00006400000c000b */
[----:B01----:R-:W-:Y:S05]  /*1480*/  ENDCOLLECTIVE ;  /* 0x000000000000791b */ /* 0x003fea0003800000 */
.L_x_32734:
[----:B------:R-:W-:Y:S01]  /*1490*/  IMAD.MOV.U32 R12, RZ, RZ, 0x2 ;  /* 0x00000002ff0c7424 */ /* 0x000fe200078e00ff */
[----:B------:R-:W-:-:S04]  /*14a0*/  FMNMX R2, R0, R14, !PT ;  /* 0x0000000e00027209 */ /* 0x000fc80007800000 */
[----:B------:R-:W-:-:S07]  /*14b0*/  MOV R13, R2 ;  /* 0x00000002000d7202 */ /* 0x000fce0000000f00 */
[----:B------:R-:W-:Y:S05]  /*14c0*/  WARPSYNC.COLLECTIVE R15, `(.L_x_32735) ;  /* 0x000000000f087348 */ /* 0x000fea0003c00000 */
[----:B------:R0:W1:Y:S02]  /*14d0*/  SHFL.BFLY P6, R14, R13, R12, R11 ;  /* 0x0c00000c0d0e7389 */ /* 0x00006400000c000b */
[----:B01----:R-:W-:Y:S05]  /*14e0*/  ENDCOLLECTIVE ;  /* 0x000000000000791b */ /* 0x003fea0003800000 */
.L_x_32735:
[----:B------:R-:W-:Y:S01]  /*14f0*/  HFMA2 R12, -RZ, RZ, 0, 5.9604644775390625e-08 ;  /* 0x00000001ff0c7431 */ /* 0x000fe200000001ff */
[----:B------:R-:W-:Y:S02]  /*1500*/  FMNMX R3, R2, R14, !PT ;  /* 0x0000000e02037209 */ /* 0x000fe40007800000 */
[----:B------:R-:W-:Y:S02]  /*1510*/  MOV R2, 0x437c0000 ;  /* 0x437c000000027802 */ /* 0x000fe40000000f00 */
[----:B------:R-:W-:-:S07]  /*1520*/  MOV R13, R3 ;  /* 0x00000003000d7202 */ /* 0x000fce0000000f00 */
[----:B------:R-:W-:Y:S05]  /*1530*/  WARPSYNC.COLLECTIVE R15, `(.L_x_32736) ;  /* 0x000000000f087348 */ /* 0x000fea0003c00000 */
[----:B------:R0:W1:Y:S02]  /*1540*/  SHFL.BFLY P6, R14, R13, R12, R11 ;  /* 0x0c00000c0d0e7389 */ /* 0x00006400000c000b */
[----:B01----:R-:W-:Y:S05]  /*1550*/  ENDCOLLECTIVE ;  /* 0x000000000000791b */ /* 0x003fea0003800000 */
.L_x_32736:
        /* <DEDUP_REMOVED lines=21> */
[----:B------:R-:W-:Y:S01]  /*16b0*/  SHF.L.U32 R11, R11, 0x17, RZ ;  /* 0x000000170b0b7819 */ /* 0x000fe200000006ff */
[----:B------:R-:W-:Y:S02]  /*16c0*/  IMAD.SHL.U32 R16, R5, 0x800000, RZ ;  /* 0x0080000005107824 */ /* 0x000fe400078e00ff */
[----:B------:R-:W-:Y:S01]  /*16d0*/  FFMA R13, R4, 1.4426950216293334961, -R13 ;  /* 0x3fb8aa3b040d7823 */ /* 0x000fe2000000080d */
[----:B------:R-:W-:-:S03]  /*16e0*/  FFMA R17, R6, 1.4426950216293334961, -R15 ;  /* 0x3fb8aa3b06117823 */ /* 0x000fc6000000080f */
[----:B------:R-:W-:Y:S01]  /*16f0*/  FFMA R15, R4, 1.925963033500011079e-08, R13 ;  /* 0x32a57060040f7823 */ /* 0x000fe2000000000d */
[----:B------:R-:W-:Y:S01]  /*1700*/  FFMA R13, R6, 1.925963033500011079e-08, R17 ;  /* 0x32a57060060d7823 */ /* 0x000fe20000000011 */
[----:B------:R-:W-:Y:S01]  /*1710*/  FFMA.SAT R17, R10, R3, 0.5 ;  /* 0x3f0000000a117423 */ /* 0x000fe20000002003 */
[-C--:B------:R-:W-:Y:S01]  /*1720*/  FFMA.RM R3, R21, R2.reuse, 12582913 ;  /* 0x4b40000115037423 */ /* 0x080fe20000004002 */
[----:B------:R-:W0:Y:S02]  /*1730*/  MUFU.EX2 R6, R22 ;  /* 0x0000001600067308 */ /* 0x000e240000000800 */
[-C--:B------:R-:W-:Y:S01]  /*1740*/  FFMA.RM R4, R17, R2.reuse, 12582913 ;  /* 0x4b40000111047423 */ /* 0x080fe20000004002 */
[----:B------:R-:W-:Y:S01]  /*1750*/  FFMA.RM R2, R23, R2, 12582913 ;  /* 0x4b40000117027423 */ /* 0x000fe20000004002 */
[----:B------:R-:W-:Y:S02]  /*1760*/  FADD R21, R3, -12583039 ;  /* 0xcb40007f03157421 */ /* 0x000fe40000000000 */
[----:B------:R-:W-:Y:S01]  /*1770*/  FADD R17, R4, -12583039 ;  /* 0xcb40007f04117421 */ /* 0x000fe20000000000 */
[----:B------:R-:W-:Y:S01]  /*1780*/  FADD R23, R2, -12583039 ;  /* 0xcb40007f02177421 */ /* 0x000fe20000000000 */
[----:B------:R-:W-:Y:S01]  /*1790*/  FFMA R21, R12, 1.4426950216293334961, -R21 ;  /* 0x3fb8aa3b0c157823 */ /* 0x000fe20000000815 */
[----:B------:R-:W-:Y:S01]  /*17a0*/  MUFU.EX2 R13, R13 ;  /* 0x0000000d000d7308 */ /* 0x000fe20000000800 */
[----:B------:R-:W-:Y:S01]  /*17b0*/  FFMA R17, R10, 1.4426950216293334961, -R17 ;  /* 0x3fb8aa3b0a117823 */ /* 0x000fe20000000811 */
[----:B------:R-:W-:Y:S01]  /*17c0*/  FFMA R23, R14, 1.4426950216293334961, -R23 ;  /* 0x3fb8aa3b0e177823 */ /* 0x000fe20000000817 */
[----:B------:R-:W-:-:S02]  /*17d0*/  FFMA R21, R12, 1.925963033500011079e-08, R21 ;  /* 0x32a570600c157823 */ /* 0x000fc40000000015 */
[----:B------:R-:W-:Y:S01]  /*17e0*/  FFMA R17, R10, 1.925963033500011079e-08, R17 ;  /* 0x32a570600a117823 */ /* 0x000fe20000000011 */
[----:B------:R-:W-:Y:S02]  /*17f0*/  FFMA R23, R14, 1.925963033500011079e-08, R23 ;  /* 0x32a570600e177823 */ /* 0x000fe40000000017 */
[----:B------:R1:W2:Y:S08]  /*1800*/  MUFU.EX2 R10, R15 ;  /* 0x0000000f000a7308 */ /* 0x0002b00000000800 */
[----:B------:R-:W3:Y:S01]  /*1810*/  MUFU.EX2 R12, R17 ;  /* 0x00000011000c7308 */ /* 0x000ee20000000800 */
[----:B-1----:R-:W-:-:S05]  /*1820*/  SHF.L.U32 R15, R0, 0x17, RZ ;  /* 0x00000017000f7819 */ /* 0x002fca00000006ff */
[----:B0-----:R-:W-:Y:S01]  /*1830*/  FMUL R6, R15, R6 ;  /* 0x000000060f067220 */ /* 0x001fe20000400000 */
[----:B------:R-:W-:Y:S01]  /*1840*/  SHF.L.U32 R15, R4, 0x17, RZ ;  /* 0x00000017040f7819 */ /* 0x000fe200000006ff */
[----:B------:R-:W0:Y:S01]  /*1850*/  MUFU.EX2 R14, R21 ;  /* 0x00000015000e7308 */ /* 0x000e220000000800 */
[----:B--2---:R-:W-:Y:S01]  /*1860*/  FMUL R5, R11, R10 ;  /* 0x0000000a0b057220 */ /* 0x004fe20000400000 */
[----:B------:R-:W-:Y:S01]  /*1870*/  FADD R0, RZ, R6 ;  /* 0x00000006ff007221 */ /* 0x000fe20000000000 */
[----:B------:R-:W-:Y:S01]  /*1880*/  FMUL R4, R16, R13 ;  /* 0x0000000d10047220 */ /* 0x000fe20000400000 */
[----:B------:R-:W-:Y:S02]  /*1890*/  SHF.L.U32 R13, R3, 0x17, RZ ;  /* 0x00000017030d7819 */ /* 0x000fe400000006ff */
[----:B------:R-:W-:Y:S01]  /*18a0*/  FADD R11, R0, R5 ;  /* 0x00000005000b7221 */ /* 0x000fe20000000000 */
[----:B------:R-:W-:Y:S01]  /*18b0*/  SHF.L.U32 R10, R2, 0x17, RZ ;  /* 0x00000017020a7819 */ /* 0x000fe200000006ff */
[----:B------:R-:W1:Y:S01]  /*18c0*/  MUFU.EX2 R23, R23 ;  /* 0x0000001700177308 */ /* 0x000e620000000800 */
[----:B---3--:R-:W-:Y:S01]  /*18d0*/  FMUL R3, R15, R12 ;  /* 0x0000000c0f037220 */ /* 0x008fe20000400000 */
[----:B------:R-:W-:Y:S01]  /*18e0*/  FADD R0, R11, R4 ;  /* 0x000000040b007221 */ /* 0x000fe20000000000 */
[----:B------:R-:W-:Y:S01]  /*18f0*/  IMAD.MOV.U32 R12, RZ, RZ, 0x10 ;  /* 0x00000010ff0c7424 */ /* 0x000fe200078e00ff */
[----:B------:R-:W-:-:S02]  /*1900*/  MOV R15, 0xffffffff ;  /* 0xffffffff000f7802 */ /* 0x000fc40000000f00 */
        /* <DEDUP_REMOVED lines=9> */
.L_x_32737:
[----:B------:R-:W-:Y:S02]  /*19a0*/  IMAD.MOV.U32 R12, RZ, RZ, 0x8 ;  /* 0x00000008ff0c7424 */ /* 0x000fe400078e00ff */
[----:B------:R-:W-:-:S05]  /*19b0*/  FADD R10, R13, R14 ;  /* 0x0000000e0d0a7221 */ /* 0x000fca0000000000 */
[----:B------:R-:W-:-:S07]  /*19c0*/  MOV R13, R10 ;  /* 0x0000000a000d7202 */ /* 0x000fce0000000f00 */
[----:B------:R-:W-:Y:S05]  /*19d0*/  WARPSYNC.COLLECTIVE R15, `(.L_x_32738) ;  /* 0x000000000f087348 */ /* 0x000fea0003c00000 */
[----:B------:R0:W1:Y:S02]  /*19e0*/  SHFL.BFLY P6, R14, R13, R12, R11 ;  /* 0x0c00000c0d0e7389 */ /* 0x00006400000c000b */
[----:B01----:R-:W-:Y:S05]  /*19f0*/  ENDCOLLECTIVE ;  /* 0x000000000000791b */ /* 0x003fea0003800000 */
.L_x_32738:
[----:B------:R-:W-:Y:S02]  /*1a00*/  HFMA2 R12, -RZ, RZ, 0, 2.384185791015625e-07 ;  /* 0x00000004ff0c7431 */ /* 0x000fe400000001ff */
[----:B------:R-:W-:-:S05]  /*1a10*/  FADD R16, R10, R14 ;  /* 0x0000000e0a107221 */ /* 0x000fca0000000000 */
[----:B------:R-:W-:-:S07]  /*1a20*/  MOV R13, R16 ;  /* 0x00000010000d7202 */ /* 0x000fce0000000f00 */
[----:B------:R-:W-:Y:S05]  /*1a30*/  WARPSYNC.COLLECTIVE R15, `(.L_x_32739) ;  /* 0x000000000f087348 */ /* 0x000fea0003c00000 */
[----:B------:R0:W1:Y:S02]  /*1a40*/  SHFL.BFLY P6, R14, R13, R12, R11 ;  /* 0x0c00000c0d0e7389 */ /* 0x00006400000c000b */
[----:B01----:R-:W-:Y:S05]  /*1a50*/  ENDCOLLECTIVE ;  /* 0x000000000000791b */ /* 0x003fea0003800000 */
.L_x_32739:
[----:B------:R-:W-:Y:S02]  /*1a60*/  IMAD.MOV.U32 R12, RZ, RZ, 0x2 ;  /* 0x00000002ff0c7424 */ /* 0x000fe400078e00ff */
[----:B------:R-:W-:-:S05]  /*1a70*/  FADD R17, R16, R14 ;  /* 0x0000000e10117221 */ /* 0x000fca0000000000 */
[----:B------:R-:W-:-:S07]  /*1a80*/  MOV R13, R17 ;  /* 0x00000011000d7202 */ /* 0x000fce0000000f00 */
[----:B------:R-:W-:Y:S05]  /*1a90*/  WARPSYNC.COLLECTIVE R15, `(.L_x_32740) ;  /* 0x000000000f087348 */ /* 0x000fea0003c00000 */
[----:B------:R0:W1:Y:S02]  /*1aa0*/  SHFL.BFLY P6, R14, R13, R12, R11 ;  /* 0x0c00000c0d0e7389 */ /* 0x00006400000c000b */
[----:B01----:R-:W-:Y:S05]  /*1ab0*/  ENDCOLLECTIVE ;  /* 0x000000000000791b */ /* 0x003fea0003800000 */
.L_x_32740:
[----:B------:R-:W-:Y:S02]  /*1ac0*/  HFMA2 R12, -RZ, RZ, 0, 5.9604644775390625e-08 ;  /* 0x00000001ff0c7431 */ /* 0x000fe400000001ff */
[----:B------:R-:W-:-:S05]  /*1ad0*/  FADD R21, R17, R14 ;  /* 0x0000000e11157221 */ /* 0x000fca0000000000 */
[----:B------:R-:W-:-:S07]  /*1ae0*/  MOV R13, R21 ;  /* 0x00000015000d7202 */ /* 0x000fce0000000f00 */
[----:B------:R-:W-:Y:S05]  /*1af0*/  WARPSYNC.COLLECTIVE R15, `(.L_x_32741) ;  /* 0x000000000f087348 */ /* 0x000fea0003c00000 */
[----:B------:R0:W1:Y:S02]  /*1b00*/  SHFL.BFLY P6, R14, R13, R12, R11 ;  /* 0x0c00000c0d0e7389 */ /* 0x00006400000c000b */
[----:B01----:R-:W-:Y:S05]  /*1b10*/  ENDCOLLECTIVE ;  /* 0x000000000000791b */ /* 0x003fea0003800000 */
.L_x_32741:
[----:B------:R-:W-:Y:S05]  /*1b20*/  BRA `(.L_x_32742) ;  /* 0xfffffff000207947 */ /* 0x000fea000383ffff */
        .weak           $__internal_529_$__cuda_sm3x_div_rn_noftz_f32_slowpath
        .type           $__internal_529_$__cuda_sm3x_div_rn_noftz_f32_slowpath,@function
        .size           $__internal_529_$__cuda_sm3x_div_rn_noftz_f32_slowpath,(.L_x_37906 - $__internal_529_$__cuda_sm3x_div_rn_noftz_f32_slowpath)
$__internal_529_$__cuda_sm3x_div_rn_noftz_f32_slowpath:
        /* <DEDUP_REMOVED lines=34> */
.L_x_32744:
        /* <DEDUP_REMOVED lines=51> */
.L_x_32751:
[----:B------:R-:W-:-:S04]  /*2080*/  LOP3.LUT R6, R6, 0x80000000, RZ, 0xc0, !PT ;  /* 0x8000000006067812 */ /* 0x000fc800078ec0ff */
[----:B------:R-:W-:Y:S01]  /*2090*/  LOP3.LUT R6, R6, 0x7f800000, RZ, 0xfc, !PT ;  /* 0x7f80000006067812 */ /* 0x000fe200078efcff */
[----:B------:R-:W-:Y:S06]  /*20a0*/  BRA `(.L_x_32752) ;  /* 0x0000000000047947 */ /* 0x000fec0003800000 */
.L_x_32750:
[----:B------:R-:W-:-:S07]  /*20b0*/  LEA R6, R25, R6, 0x17 ;  /* 0x0000000619067211 */ /* 0x000fce00078eb8ff */
.L_x_32752:
[----:B------:R-:W-:Y:S05]  /*20c0*/  BSYNC.RECONVERGENT B2 ;  /* 0x0000000000027941 */ /* 0x000fea0003800200 */
.L_x_32749:
[----:B------:R-:W-:Y:S05]  /*20d0*/  BRA `(.L_x_32753) ;  /* 0x0000000000207947 */ /* 0x000fea0003800000 */
.L_x_32748:
[----:B------:R-:W-:-:S04]  /*20e0*/  LOP3.LUT R6, R11, 0x80000000, R6, 0x48, !PT ;  /* 0x800000000b067812 */ /* 0x000fc800078e4806 */
[----:B------:R-:W-:Y:S01]  /*20f0*/  LOP3.LUT R6, R6, 0x7f800000, RZ, 0xfc, !PT ;  /* 0x7f80000006067812 */ /* 0x000fe200078efcff */
[----:B------:R-:W-:Y:S06]  /*2100*/  BRA `(.L_x_32753) ;  /* 0x0000000000147947 */ /* 0x000fec0003800000 */
.L_x_32747:
[----:B------:R-:W-:Y:S01]  /*2110*/  LOP3.LUT R6, R11, 0x80000000, R6, 0x48, !PT ;  /* 0x800000000b067812 */ /* 0x000fe200078e4806 */
[----:B------:R-:W-:Y:S06]  /*2120*/  BRA `(.L_x_32753) ;  /* 0x00000000000c7947 */ /* 0x000fec0003800000 */
.L_x_32746:
[----:B------:R-:W0:Y:S01]  /*2130*/  MUFU.RSQ R6, -QNAN ;  /* 0xffc0000000067908 */ /* 0x000e220000001400 */
[----:B------:R-:W-:Y:S05]  /*2140*/  BRA `(.L_x_32753) ;  /* 0x0000000000047947 */ /* 0x000fea0003800000 */
.L_x_32745:
[----:B------:R-:W-:-:S07]  /*2150*/  FADD.FTZ R6, R6, R11 ;  /* 0x0000000b06067221 */ /* 0x000fce0000010000 */
.L_x_32753:
[----:B------:R-:W-:Y:S05]  /*2160*/  BSYNC.RECONVERGENT B1 ;  /* 0x0000000000017941 */ /* 0x000fea0003800200 */
.L_x_32743:
[----:B------:R-:W-:Y:S01]  /*2170*/  HFMA2 R11, -RZ, RZ, 0, 0 ;  /* 0x00000000ff0b7431 */ /* 0x000fe200000001ff */
[----:B------:R-:W-:-:S04]  /*2180*/  MOV R10, R15 ;  /* 0x0000000f000a7202 */ /* 0x000fc80000000f00 */
[----:B0-----:R-:W-:Y:S05]  /*2190*/  RET.REL.NODEC R10 `(_Z15SoftmaxWarpImplI24ElementwiseScaleMaskLoadIffbE11DirectStoreIffEfLi1ELi6ELi32ELi1ELb0EL9Algorithm0EEvT_T0_ll) ;  /* 0xffffffdc0a987950 */ /* 0x001fea0003c3ffff */
.L_x_32754:
        /* <DEDUP_REMOVED lines=14> */
.L_x_37906:


//--------------------- .text._Z15SoftmaxWarpImplI24ElementwiseScaleMaskLoadIffbE11DirectStoreIffEfLi1ELi5ELi32ELi1ELb1EL9Algorithm0EEvT_T0_ll --------------------------
	.section	.text._Z15SoftmaxWarpImplI24ElementwiseScaleMaskLoadIffbE11DirectStoreIffEfLi1ELi5ELi32ELi1ELb1EL9Algorithm0EEvT_T0_ll,"ax",@progbits
	.align	128
        .global         _Z15SoftmaxWarpImplI24ElementwiseScaleMaskLoadIffbE11DirectStoreIffEfLi1ELi5ELi32ELi1ELb1EL9Algorithm0EEvT_T0_ll
        .type           _Z15SoftmaxWarpImplI24ElementwiseScaleMaskLoadIffbE11DirectStoreIffEfLi1ELi5ELi32ELi1ELb1EL9Algorithm0EEvT_T0_ll,@function
        .size           _Z15SoftmaxWarpImplI24ElementwiseScaleMaskLoadIffbE11DirectStoreIffEfLi1ELi5ELi32ELi1ELb1EL9Algorithm0EEvT_T0_ll,(.L_x_37907 - _Z15SoftmaxWarpImplI24ElementwiseScaleMaskLoadIffbE11DirectStoreIffEfLi1ELi5ELi32ELi1ELb1EL9Algorithm0EEvT_T0_ll)
        .other          _Z15SoftmaxWarpImplI24ElementwiseScaleMaskLoadIffbE11DirectStoreIffEfLi1ELi5ELi32ELi1ELb1EL9Algorithm0EEvT_T0_ll,@"STO_CUDA_ENTRY STV_DEFAULT"
_Z15SoftmaxWarpImplI24ElementwiseScaleMaskLoadIffbE11DirectStoreIffEfLi1ELi5ELi32ELi1ELb1EL9Algorithm0EEvT_T0_ll:
.text._Z15SoftmaxWarpImplI24ElementwiseScaleMaskLoadIffbE11DirectStoreIffEfLi1ELi5ELi32ELi1ELb1EL9Algorithm0EEvT_T0_ll:
        /* <DEDUP_REMOVED lines=26> */
.L_x_32755:
        /* <DEDUP_REMOVED lines=17> */
[----:B------:R-:W-:-:S07]  /*02b0*/  IADD3 R18, PT, PT, R16, 0x80, RZ ;  /* 0x0000008010127810 */ /* 0x000fce0007ffe0ff */
.L_x_32768:
[----:B------:R-:W-:Y:S01]  /*02c0*/  ISETP.GE.U32.AND P0, PT, R16, UR44, PT ;  /* 0x0000002c10007c0c */ /* 0x000fe2000bf06070 */
[----:B------:R-:W-:Y:S01]  /*02d0*/  IMAD R3, R8, UR48, RZ ;  /* 0x0000003008037c24 */ /* 0x000fe2000f8e02ff */
[----:B------:R-:W-:Y:S01]  /*02e0*/  ISETP.GE.U32.AND P1, PT, R22, UR44, PT ;  /* 0x0000002c16007c0c */ /* 0x000fe2000bf26070 */
[----:B--2---:R-:W-:Y:S01]  /*02f0*/  IMAD.MOV.U32 R17, RZ, RZ, RZ ;  /* 0x000000ffff117224 */ /* 0x004fe200078e00ff */
[----:B------:R-:W-:Y:S01]  /*0300*/  ISETP.GE.AND.EX P0, PT, RZ, UR45, PT, P0 ;  /* 0x0000002dff007c0c */ /* 0x000fe2000bf06300 */
[C---:B------:R-:W-:Y:S01]  /*0310*/  IMAD R3, R10.reuse, UR49, R3 ;  /* 0x000000310a037c24 */ /* 0x040fe2000f8e0203 */
[----:B------:R-:W-:Y:S01]  /*0320*/  ISETP.GE.U32.AND P2, PT, R21, UR44, PT ;  /* 0x0000002c15007c0c */ /* 0x000fe2000bf46070 */
[----:B------:R-:W-:Y:S01]  /*0330*/  IMAD.WIDE.U32 R12, R10, UR48, R16 ;  /* 0x000000300a0c7c25 */ /* 0x000fe2000f8e0010 */
[----:B------:R-:W-:Y:S02]  /*0340*/  ISETP.GE.AND.EX P1, PT, RZ, UR45, PT, P1 ;  /* 0x0000002dff007c0c */ /* 0x000fe4000bf26310 */
[----:B------:R-:W-:-:S02]  /*0350*/  ISETP.GE.AND.EX P2, PT, RZ, UR45, PT, P2 ;  /* 0x0000002dff007c0c */ /* 0x000fc4000bf46320 */
[----:B------:R-:W-:Y:S02]  /*0360*/  IADD3 R3, PT, PT, R13, R3, RZ ;  /* 0x000000030d037210 */ /* 0x000fe40007ffe0ff */
[----:B------:R-:W-:Y:S02]  /*0370*/  IADD3 R4, P5, PT, R12, UR42, RZ ;  /* 0x0000002a0c047c10 */ /* 0x000fe4000ffbe0ff */
[----:B------:R-:W-:Y:S01]  /*0380*/  ISETP.GE.U32.AND P3, PT, R20, UR44, PT ;  /* 0x0000002c14007c0c */ /* 0x000fe2000bf66070 */
[----:B0-----:R-:W0:Y:S01]  /*0390*/  @!P0 LDC R24, c[0x0][0x39c] ;  /* 0x0000e700ff188b82 */ /* 0x001e220000000800 */
[C---:B-1----:R-:W-:Y:S02]  /*03a0*/  @!P0 R2UR UR6, R6.reuse ;  /* 0x00000000060682ca */ /* 0x042fe400000e0000 */
[----:B------:R-:W-:Y:S02]  /*03b0*/  @!P0 R2UR UR7, R7 ;  /* 0x00000000070782ca */ /* 0x000fe400000e0000 */
[----:B------:R-:W-:-:S02]  /*03c0*/  @!P0 R2UR UR4, R6 ;  /* 0x00000000060482ca */ /* 0x000fc400000e0000 */
[----:B------:R-:W-:Y:S01]  /*03d0*/  @!P0 R2UR UR5, R7 ;  /* 0x00000000070582ca */ /* 0x000fe200000e0000 */
[----:B------:R-:W1:Y:S01]  /*03e0*/  @!P1 LDC R25, c[0x0][0x39c] ;  /* 0x0000e700ff199b82 */ /* 0x000e620000000800 */
[----:B------:R-:W-:Y:S02]  /*03f0*/  IADD3.X R5, PT, PT, R3, UR43, RZ, P5, !PT ;  /* 0x0000002b03057c10 */ /* 0x000fe4000affe4ff */
[----:B------:R-:W-:Y:S02]  /*0400*/  @!P1 R2UR UR8, R6 ;  /* 0x00000000060892ca */ /* 0x000fe400000e0000 */
[----:B------:R-:W-:Y:S02]  /*0410*/  @!P1 R2UR UR9, R7 ;  /* 0x00000000070992ca */ /* 0x000fe400000e0000 */
[----:B------:R-:W-:Y:S01]  /*0420*/  ISETP.GE.U32.AND P4, PT, R18, UR44, PT ;  /* 0x0000002c12007c0c */ /* 0x000fe2000bf86070 */
[----:B------:R-:W2:Y:S01]  /*0430*/  @!P0 LDG.E.U8 R26, desc[UR6][R4.64] ;  /* 0x00000006041a8981 */ /* 0x000ea2000c1e1100 */
[----:B------:R-:W-:Y:S01]  /*0440*/  ISETP.GE.AND.EX P3, PT, RZ, UR45, PT, P3 ;  /* 0x0000002dff007c0c */ /* 0x000fe2000bf66330 */
[----:B------:R-:W3:Y:S01]  /*0450*/  @!P2 LDC R28, c[0x0][0x39c] ;  /* 0x0000e700ff1cab82 */ /* 0x000ee20000000800 */
[----:B------:R-:W-:-:S02]  /*0460*/  LEA R2, P5, R12, UR40, 0x2 ;  /* 0x000000280c027c11 */ /* 0x000fc4000f8a10ff */
[----:B------:R-:W-:Y:S02]  /*0470*/  @!P2 R2UR UR10, R6 ;  /* 0x00000000060aa2ca */ /* 0x000fe400000e0000 */
[C---:B------:R-:W-:Y:S02]  /*0480*/  @!P2 R2UR UR11, R7.reuse ;  /* 0x00000000070ba2ca */ /* 0x040fe400000e0000 */
[----:B------:R-:W-:Y:S01]  /*0490*/  ISETP.GE.AND.EX P4, PT, RZ, UR45, PT, P4 ;  /* 0x0000002dff007c0c */ /* 0x000fe2000bf86340 */
[----:B------:R-:W4:Y:S01]  /*04a0*/  @!P1 LDG.E.U8 R17, desc[UR8][R4.64+0x20] ;  /* 0x0000200804119981 */ /* 0x000f22000c1e1100 */
[----:B------:R-:W-:Y:S02]  /*04b0*/  LEA.HI.X R3, R12, UR41, R3, 0x2, P5 ;  /* 0x000000290c037c11 */ /* 0x000fe4000a8f1403 */
[C---:B------:R-:W-:Y:S01]  /*04c0*/  @!P1 R2UR UR6, R6.reuse ;  /* 0x00000000060692ca */ /* 0x040fe200000e0000 */
[----:B------:R-:W5:Y:S01]  /*04d0*/  @!P3 LDC R27, c[0x0][0x39c] ;  /* 0x0000e700ff1bbb82 */ /* 0x000f620000000800 */
[----:B------:R-:W-:Y:S01]  /*04e0*/  @!P1 R2UR UR7, R7 ;  /* 0x00000000070792ca */ /* 0x000fe200000e0000 */
[----:B------:R-:W0:Y:S01]  /*04f0*/  @!P0 LDG.E R11, desc[UR4][R2.64] ;  /* 0x00000004020b8981 */ /* 0x000e22000c1e1900 */
[----:B------:R-:W-:-:S02]  /*0500*/  @!P2 R2UR UR4, R6 ;  /* 0x000000000604a2ca */ /* 0x000fc400000e0000 */
[C---:B------:R-:W-:Y:S01]  /*0510*/  @!P2 R2UR UR5, R7.reuse ;  /* 0x000000000705a2ca */ /* 0x040fe200000e0000 */
[----:B------:R-:W3:Y:S01]  /*0520*/  @!P2 LDG.E.U8 R15, desc[UR10][R4.64+0x40] ;  /* 0x0000400a040fa981 */ /* 0x000ee2000c1e1100 */
[C---:B------:R-:W-:Y:S02]  /*0530*/  @!P3 R2UR UR8, R6.reuse ;  /* 0x000000000608b2ca */ /* 0x040fe400000e0000 */
[C---:B------:R-:W-:Y:S02]  /*0540*/  @!P3 R2UR UR9, R7.reuse ;  /* 0x000000000709b2ca */ /* 0x040fe400000e0000 */
[C---:B------:R-:W-:Y:S02]  /*0550*/  @!P4 R2UR UR10, R6.reuse ;  /* 0x00000000060ac2ca */ /* 0x040fe400000e0000 */
[----:B------:R-:W-:Y:S01]  /*0560*/  @!P4 R2UR UR11, R7 ;  /* 0x00000000070bc2ca */ /* 0x000fe200000e0000 */
[----:B------:R-:W1:Y:S01]  /*0570*/  @!P1 LDG.E R14, desc[UR6][R2.64+0x80] ;  /* 0x00008006020e9981 */ /* 0x000e62000c1e1900 */
[----:B------:R-:W-:-:S02]  /*0580*/  @!P3 R2UR UR6, R6 ;  /* 0x000000000606b2ca */ /* 0x000fc400000e0000 */
[C---:B------:R-:W-:Y:S01]  /*0590*/  @!P3 R2UR UR7, R7.reuse ;  /* 0x000000000707b2ca */ /* 0x040fe200000e0000 */
[----:B------:R-:W5:Y:S01]  /*05a0*/  @!P2 LDG.E R9, desc[UR4][R2.64+0x100] ;  /* 0x000100040209a981 */ /* 0x000f62000c1e1900 */
[----:B------:R-:W-:Y:S02]  /*05b0*/  @!P4 R2UR UR4, R6 ;  /* 0x000000000604c2ca */ /* 0x000fe400000e0000 */
[----:B------:R-:W-:Y:S01]  /*05c0*/  @!P4 R2UR UR5, R7 ;  /* 0x000000000705c2ca */ /* 0x000fe200000e0000 */
[----:B------:R-:W5:Y:S04]  /*05d0*/  @!P3 LDG.E.U8 R0, desc[UR8][R4.64+0x60] ;  /* 0x000060080400b981 */ /* 0x000f68000c1e1100 */
[----:B------:R2:W5:Y:S04]  /*05e0*/  @!P4 LDG.E.U8 R13, desc[UR10][R4.64+0x80] ;  /* 0x0000800a040dc981 */ /* 0x000568000c1e1100 */
[----:B------:R-:W5:Y:S04]  /*05f0*/  @!P3 LDG.E R12, desc[UR6][R2.64+0x180] ;  /* 0x00018006020cb981 */ /* 0x000f68000c1e1900 */
[----:B------:R2:W5:Y:S01]  /*0600*/  @!P4 LDG.E R23, desc[UR4][R2.64+0x200] ;  /* 0x000200040217c981 */ /* 0x000562000c1e1900 */
[----:B------:R-:W-:Y:S01]  /*0610*/  UMOV UR4, 0xffffffff ;  /* 0xffffffff00047882 */ /* 0x000fe20000000000 */
[----:B--2---:R-:W-:Y:S01]  /*0620*/  IMAD.MOV.U32 R5, RZ, RZ, -0x800000 ;  /* 0xff800000ff057424 */ /* 0x004fe200078e00ff */
[----:B------:R-:W-:-:S02]  /*0630*/  MOV R3, 0xff800000 ;  /* 0xff80000000037802 */ /* 0x000fc40000000f00 */
[----:B------:R-:W-:Y:S02]  /*0640*/  ISETP.NE.OR P5, PT, R26, RZ, P0 ;  /* 0x000000ff1a00720c */ /* 0x000fe400007a5670 */
[----:B----4-:R-:W-:Y:S01]  /*0650*/  ISETP.NE.OR P6, PT, R17, RZ, P1 ;  /* 0x000000ff1100720c */ /* 0x010fe20000fc5670 */
[----:B0-----:R-:W-:Y:S02]  /*0660*/  @!P0 FMUL R11, R11, R24 ;  /* 0x000000180b0b8220 */ /* 0x001fe40000400000 */
[----:B------:R-:W0:Y:S08]  /*0670*/  @!P4 LDC R24, c[0x0][0x39c] ;  /* 0x0000e700ff18cb82 */ /* 0x000e300000000800 */
[----:B------:R-:W2:Y:S01]  /*0680*/  @!P5 LDC R11, c[0x0][0x398] ;  /* 0x0000e600ff0bdb82 */ /* 0x000ea20000000800 */
[----:B---3--:R-:W-:Y:S01]  /*0690*/  ISETP.NE.OR P5, PT, R15, RZ, P2 ;  /* 0x000000ff0f00720c */ /* 0x008fe200017a5670 */
[----:B-1----:R-:W-:Y:S01]  /*06a0*/  @!P1 FMUL R14, R14, R25 ;  /* 0x000000190e0e9220 */ /* 0x002fe20000400000 */
[----:B-----5:R-:W-:-:S05]  /*06b0*/  @!P2 FMUL R2, R9, R28 ;  /* 0x0000001c0902a220 */ /* 0x020fca0000400000 */
[----:B------:R-:W1:Y:S01]  /*06c0*/  @!P6 LDC R14, c[0x0][0x398] ;  /* 0x0000e600ff0eeb82 */ /* 0x000e620000000800 */
[----:B------:R-:W-:-:S07]  /*06d0*/  ISETP.NE.OR P6, PT, R0, RZ, P3 ;  /* 0x000000ff0000720c */ /* 0x000fce0001fc5670 */
[----:B------:R-:W3:Y:S01]  /*06e0*/  @!P5 LDC R2, c[0x0][0x398] ;  /* 0x0000e600ff02db82 */ /* 0x000ee20000000800 */
[----:B------:R-:W-:Y:S01]  /*06f0*/  ISETP.NE.OR P5, PT, R13, RZ, P4 ;  /* 0x000000ff0d00720c */ /* 0x000fe200027a5670 */
[----:B------:R-:W-:Y:S01]  /*0700*/  @!P3 FMUL R12, R12, R27 ;  /* 0x0000001b0c0cb220 */ /* 0x000fe20000400000 */
[----:B0-----:R-:W-:-:S05]  /*0710*/  @!P4 FMUL R0, R23, R24 ;  /* 0x000000181700c220 */ /* 0x001fca0000400000 */
[----:B------:R-:W0:Y:S01]  /*0720*/  @!P6 LDC R12, c[0x0][0x398] ;  /* 0x0000e600ff0ceb82 */ /* 0x000e220000000800 */
[----:B------:R-:W-:-:S07]  /*0730*/  IMAD.MOV.U32 R13, RZ, RZ, -0x800000 ;  /* 0xff800000ff0d7424 */ /* 0x000fce00078e00ff */
[----:B------:R-:W4:Y:S01]  /*0740*/  @!P5 LDC R0, c[0x0][0x398] ;  /* 0x0000e600ff00db82 */ /* 0x000f220000000800 */
[----:B--2---:R-:W-:-:S04]  /*0750*/  @!P0 FMNMX R13, R11, -INF , !PT ;  /* 0xff8000000b0d8809 */ /* 0x004fc80007800000 */
[----:B-1----:R-:W-:-:S04]  /*0760*/  @!P1 FMNMX R13, R13, R14, !PT ;  /* 0x0000000e0d0d9209 */ /* 0x002fc80007800000 */
[----:B---3--:R-:W-:Y:S01]  /*0770*/  @!P2 FMNMX R13, R13, R2, !PT ;  /* 0x000000020d0da209 */ /* 0x008fe20007800000 */
[----:B------:R-:W-:Y:S01]  /*0780*/  IMAD.MOV.U32 R9, RZ, RZ, -0x800000 ;  /* 0xff800000ff097424 */ /* 0x000fe200078e00ff */
[----:B------:R-:W-:Y:S01]  /*0790*/  MOV R17, 0xff800000 ;  /* 0xff80000000117802 */ /* 0x000fe20000000f00 */
[----:B------:R-:W-:Y:S01]  /*07a0*/  @!P1 IMAD.MOV.U32 R9, RZ, RZ, R14 ;  /* 0x000000ffff099224 */ /* 0x000fe200078e000e */
[----:B------:R-:W-:Y:S02]  /*07b0*/  MOV R23, 0xff800000 ;  /* 0xff80000000177802 */ /* 0x000fe40000000f00 */
[-C--:B0-----:R-:W-:Y:S01]  /*07c0*/  @!P3 FMNMX R13, R13, R12.reuse, !PT ;  /* 0x0000000c0d0db209 */ /* 0x081fe20007800000 */
[----:B------:R-:W-:Y:S01]  /*07d0*/  @!P2 IMAD.MOV.U32 R17, RZ, RZ, R2 ;  /* 0x000000ffff11a224 */ /* 0x000fe200078e0002 */
[----:B------:R-:W-:Y:S02]  /*07e0*/  @!P0 MOV R3, R11 ;  /* 0x0000000b00038202 */ /* 0x000fe40000000f00 */
[----:B------:R-:W-:Y:S01]  /*07f0*/  @!P3 MOV R5, R12 ;  /* 0x0000000c0005b202 */ /* 0x000fe20000000f00 */
[----:B----4-:R-:W-:Y:S01]  /*0800*/  @!P4 IMAD.MOV.U32 R23, RZ, RZ, R0 ;  /* 0x000000ffff17c224 */ /* 0x010fe200078e0000 */
        /* <DEDUP_REMOVED lines=24> */
[----:B------:R-:W-:Y:S01]  /*0990*/  SHF.L.U32 R0, R0, 0x17, RZ ;  /* 0x0000001700007819 */ /* 0x000fe200000006ff */
[----:B------:R-:W-:Y:S01]  /*09a0*/  FFMA R9, R26, 1.4426950216293334961, -R9 ;  /* 0x3fb8aa3b1a097823 */ /* 0x000fe20000000809 */
[----:B------:R-:W-:Y:S01]  /*09b0*/  FFMA.RM R4, R4, R3, 12582913 ;  /* 0x4b40000104047423 */ /* 0x000fe20000004003 */
[----:B------:R-:W-:-:S02]  /*09c0*/  FFMA R13, R24, 1.4426950216293334961, -R13 ;  /* 0x3fb8aa3b180d7823 */ /* 0x000fc4000000080d */
[----:B------:R-:W-:Y:S01]  /*09d0*/  FFMA R15, R26, 1.925963033500011079e-08, R9 ;  /* 0x32a570601a0f7823 */ /* 0x000fe20000000009 */
[C---:B------:R-:W-:Y:S01]  /*09e0*/  FADD R26, -R14.reuse, R5 ;  /* 0x000000050e1a7221 */ /* 0x040fe20000000100 */
[----:B------:R-:W-:Y:S01]  /*09f0*/  FADD R14, -R14, R23 ;  /* 0x000000170e0e7221 */ /* 0x000fe20000000100 */
[----:B------:R-:W-:Y:S01]  /*0a00*/  FFMA R13, R24, 1.925963033500011079e-08, R13 ;  /* 0x32a57060180d7823 */ /* 0x000fe2000000000d */
[----:B------:R-:W-:Y:S01]  /*0a10*/  FADD R17, R4, -12583039 ;  /* 0xcb40007f04117421 */ /* 0x000fe20000000000 */
[-C--:B------:R-:W-:Y:S01]  /*0a20*/  FFMA.SAT R28, R26, R11.reuse, 0.5 ;  /* 0x3f0000001a1c7423 */ /* 0x080fe2000000200b */
[----:B------:R-:W-:Y:S01]  /*0a30*/  FFMA.SAT R24, R14, R11, 0.5 ;  /* 0x3f0000000e187423 */ /* 0x000fe2000000200b */
[----:B------:R0:W1:Y:S01]  /*0a40*/  MUFU.EX2 R5, R15 ;  /* 0x0000000f00057308 */ /* 0x0000620000000800 */
[----:B------:R-:W-:Y:S01]  /*0a50*/  FFMA R17, R12, 1.4426950216293334961, -R17 ;  /* 0x3fb8aa3b0c117823 */ /* 0x000fe20000000811 */
[-C--:B------:R-:W-:Y:S01]  /*0a60*/  FFMA.RM R9, R28, R3.reuse, 12582913 ;  /* 0x4b4000011c097423 */ /* 0x080fe20000004003 */
[----:B------:R-:W-:Y:S01]  /*0a70*/  FFMA.RM R3, R24, R3, 12582913 ;  /* 0x4b40000118037423 */ /* 0x000fe20000004003 */
[----:B------:R-:W-:-:S02]  /*0a80*/  IMAD.SHL.U32 R24, R2, 0x800000, RZ ;  /* 0x0080000002187824 */ /* 0x000fc400078e00ff */
[----:B------:R-:W-:Y:S01]  /*0a90*/  FFMA R11, R12, 1.925963033500011079e-08, R17 ;  /* 0x32a570600c0b7823 */ /* 0x000fe20000000011 */
[----:B------:R-:W-:Y:S01]  /*0aa0*/  FADD R23, R9, -12583039 ;  /* 0xcb40007f09177421 */ /* 0x000fe20000000000 */
[----:B------:R-:W-:Y:S01]  /*0ab0*/  SHF.L.U32 R4, R4, 0x17, RZ ;  /* 0x0000001704047819 */ /* 0x000fe200000006ff */
[----:B------:R-:W2:Y:S01]  /*0ac0*/  MUFU.EX2 R13, R13 ;  /* 0x0000000d000d7308 */ /* 0x000ea20000000800 */
[----:B0-----:R-:W-:Y:S01]  /*0ad0*/  FADD R15, R3, -12583039 ;  /* 0xcb40007f030f7421 */ /* 0x001fe20000000000 */
[----:B------:R-:W-:Y:S01]  /*0ae0*/  FFMA R23, R26, 1.4426950216293334961, -R23 ;  /* 0x3fb8aa3b1a177823 */ /* 0x000fe20000000817 */
[----:B------:R-:W-:Y:S01]  /*0af0*/  IMAD.SHL.U32 R9, R9, 0x800000, RZ ;  /* 0x0080000009097824 */ /* 0x000fe200078e00ff */
[----:B------:R-:W-:Y:S01]  /*0b00*/  SHF.L.U32 R3, R3, 0x17, RZ ;  /* 0x0000001703037819 */ /* 0x000fe200000006ff */
[----:B------:R-:W-:Y:S01]  /*0b10*/  FFMA R15, R14, 1.4426950216293334961, -R15 ;  /* 0x3fb8aa3b0e0f7823 */ /* 0x000fe2000000080f */
[----:B------:R-:W-:Y:S02]  /*0b20*/  FFMA R12, R26, 1.925963033500011079e-08, R23 ;  /* 0x32a570601a0c7823 */ /* 0x000fe40000000017 */
[----:B------:R-:W0:Y:S01]  /*0b30*/  MUFU.EX2 R11, R11 ;  /* 0x0000000b000b7308 */ /* 0x000e220000000800 */
[----:B------:R-:W-:Y:S01]  /*0b40*/  FFMA R14, R14, 1.925963033500011079e-08, R15 ;  /* 0x32a570600e0e7823 */ /* 0x000fe2000000000f */
[----:B-1----:R-:W-:-:S06]  /*0b50*/  FMUL R2, R0, R5 ;  /* 0x0000000500027220 */ /* 0x002fcc0000400000 */
[----:B------:R-:W1:Y:S01]  /*0b60*/  MUFU.EX2 R12, R12 ;  /* 0x0000000c000c7308 */ /* 0x000e620000000800 */
[----:B--2---:R-:W-:Y:S01]  /*0b70*/  FMUL R0, R24, R13 ;  /* 0x0000000d18007220 */ /* 0x004fe20000400000 */
[----:B------:R-:W-:-:S04]  /*0b80*/  FADD R13, RZ, R2 ;  /* 0x00000002ff0d7221 */ /* 0x000fc80000000000 */
[----:B------:R-:W-:Y:S02]  /*0b90*/  FADD R24, R13, R0 ;  /* 0x000000000d187221 */ /* 0x000fe40000000000 */
[----:B------:R-:W2:Y:S01]  /*0ba0*/  MUFU.EX2 R14, R14 ;  /* 0x0000000e000e7308 */ /* 0x000ea20000000800 */
[----:B0-----:R-:W-:Y:S01]  /*0bb0*/  FMUL R5, R4, R11 ;  /* 0x0000000b04057220 */ /* 0x001fe20000400000 */
[----:B-1----:R-:W-:-:S03]  /*0bc0*/  FMUL R4, R9, R12 ;  /* 0x0000000c09047220 */ /* 0x002fc60000400000 */
        /* <DEDUP_REMOVED lines=13> */
.L_x_32780:
        /* <DEDUP_REMOVED lines=11> */
[----:B0-----:R-:W-:Y:S05]  /*0d50*/  CALL.REL.NOINC `($__internal_530_$__cuda_sm3x_div_rn_noftz_f32_slowpath) ;  /* 0x0000000c00507944 */ /* 0x001fea0003c00000 */
[----:B------:R-:W-:-:S07]  /*0d60*/  IMAD.MOV.U32 R11, RZ, RZ, R25 ;  /* 0x000000ffff0b7224 */ /* 0x000fce00078e0019 */
.L_x_32759:
[----:B------:R-:W-:Y:S05]  /*0d70*/  BSYNC.RECONVERGENT B1 ;  /* 0x0000000000017941 */ /* 0x000fea0003800200 */
.L_x_32758:
        /* <DEDUP_REMOVED lines=11> */
[----:B0-----:R-:W-:Y:S05]  /*0e30*/  CALL.REL.NOINC `($__internal_530_$__cuda_sm3x_div_rn_noftz_f32_slowpath) ;  /* 0x0000000c00187944 */ /* 0x001fea0003c00000 */
[----:B------:R-:W-:-:S07]  /*0e40*/  IMAD.MOV.U32 R15, RZ, RZ, R25 ;  /* 0x000000ffff0f7224 */ /* 0x000fce00078e0019 */
.L_x_32761:
[----:B------:R-:W-:Y:S05]  /*0e50*/  BSYNC.RECONVERGENT B1 ;  /* 0x0000000000017941 */ /* 0x000fea0003800200 */
.L_x_32760:
        /* <DEDUP_REMOVED lines=13> */
.L_x_32763:
[----:B------:R-:W-:Y:S05]  /*0f30*/  BSYNC.RECONVERGENT B1 ;  /* 0x0000000000017941 */ /* 0x000fea0003800200 */
.L_x_32762:
        /* <DEDUP_REMOVED lines=13> */
.L_x_32765:
[----:B------:R-:W-:Y:S05]  /*1010*/  BSYNC.RECONVERGENT B1 ;  /* 0x0000000000017941 */ /* 0x000fea0003800200 */
.L_x_32764:
        /* <DEDUP_REMOVED lines=13> */
.L_x_32767:
[----:B------:R-:W-:Y:S05]  /*10f0*/  BSYNC.RECONVERGENT B1 ;  /* 0x0000000000017941 */ /* 0x000fea0003800200 */
.L_x_32766:
        /* <DEDUP_REMOVED lines=37> */
.L_x_32756:
[----:B------:R-:W-:Y:S05]  /*1350*/  EXIT ;  /* 0x000000000000794d */ /* 0x000fea0003800000 */
.L_x_32757:
[----:B------:R-:W-:Y:S01]  /*1360*/  HFMA2 R11, -RZ, RZ, 0, 1.847743988037109375e-06 ;  /* 0x0000001fff0b7431 */ /* 0x000fe200000001ff */
[----:B------:R-:W-:Y:S01]  /*1370*/  BSSY B1, `(.L_x_32769) ;  /* 0x0000006000017945 */ /* 0x000fe20003800000 */
[----:B------:R-:W-:Y:S02]  /*1380*/  IMAD.MOV.U32 R12, RZ, RZ, 0x10 ;  /* 0x00000010ff0c7424 */ /* 0x000fe400078e00ff */
[----:B------:R-:W-:-:S07]  /*1390*/  IMAD.MOV.U32 R15, RZ, RZ, -0x1 ;  /* 0xffffffffff0f7424 */ /* 0x000fce00078e00ff */
[----:B------:R-:W-:Y:S05]  /*13a0*/  WARPSYNC.COLLECTIVE R15, `(.L_x_32770) ;  /* 0x000000000f087348 */ /* 0x000fea0003c00000 */
[----:B------:R0:W1:Y:S02]  /*13b0*/  SHFL.BFLY P6, R14, R13, R12, R11 ;  /* 0x0c00000c0d0e7389 */ /* 0x00006400000c000b */
[----:B01----:R-:W-:Y:S05]  /*13c0*/  ENDCOLLECTIVE ;  /* 0x000000000000791b */ /* 0x003fea0003800000 */
.L_x_32770:
[----:B------:R-:W-:Y:S05]  /*13d0*/  BSYNC B1 ;  /* 0x0000000000017941 */ /* 0x000fea0003800000 */
.L_x_32769:
[----:B------:R-:W-:Y:S01]  /*13e0*/  FMNMX R13, R14, R13, !PT ;  /* 0x0000000d0e0d7209 */ /* 0x000fe20007800000 */
[----:B------:R-:W-:Y:S01]  /*13f0*/  IMAD.MOV.U32 R11, RZ, RZ, 0x1f ;  /* 0x0000001fff0b7424 */ /* 0x000fe200078e00ff */
[----:B------:R-:W-:Y:S02]  /*1400*/  MOV R12, 0x8 ;  /* 0x00000008000c7802 */ /* 0x000fe40000000f00 */
[----:B------:R-:W-:-:S07]  /*1410*/  MOV R15, 0xffffffff ;  /* 0xffffffff000f7802 */ /* 0x000fce0000000f00 */
[----:B------:R-:W-:Y:S05]  /*1420*/  WARPSYNC.COLLECTIVE R15, `(.L_x_32771) ;  /* 0x000000000f087348 */ /* 0x000fea0003c00000 */
[----:B------:R0:W1:Y:S02]  /*1430*/  SHFL.BFLY P6, R14, R13, R12, R11 ;  /* 0x0c00000c0d0e7389 */ /* 0x00006400000c000b */
[----:B01----:R-:W-:Y:S05]  /*1440*/  ENDCOLLECTIVE ;  /* 0x000000000000791b */ /* 0x003fea0003800000 */
.L_x_32771:
[----:B------:R-:W-:Y:S01]  /*1450*/  HFMA2 R12, -RZ, RZ, 0, 2.384185791015625e-07 ;  /* 0x00000004ff0c7431 */ /* 0x000fe200000001ff */
[----:B------:R-:W-:-:S05]  /*1460*/  FMNMX R0, R13, R14, !PT ;  /* 0x0000000e0d007209 */ /* 0x000fca0007800000 */
[----:B------:R-:W-:-:S07]  /*1470*/  IMAD.MOV.U32 R13, RZ, RZ, R0 ;  /* 0x000000ffff0d7224 */ /* 0x000fce00078e0000 */
[----:B------:R-:W-:Y:S05]  /*1480*/  WARPSYNC.COLLECTIVE R15, `(.L_x_32772) ;  /* 0x000000000f087348 */ /* 0x000fea0003c00000 */
[----:B------:R0:W1:Y:S02]  /*1490*/  SHFL.BFLY P6, R14, R13, R12, R11 ;  /* 0x0c00000c0d0e7389 */ /* 0x00006400000c000b */
[----:B01----:R-:W-:Y:S05]  /*14a0*/  ENDCOLLECTIVE ;  /* 0x000000000000791b */ /* 0x003fea0003800000 */
.L_x_32772:
[----:B------:R-:W-:Y:S02]  /*14b0*/  MOV R12, 0x2 ;  /* 0x00000002000c7802 */ /* 0x000fe40000000f00 */
[----:B------:R-:W-:-:S05]  /*14c0*/  FMNMX R2, R0, R14, !PT ;  /* 0x0000000e00027209 */ /* 0x000fca0007800000 */
[----:B------:R-:W-:-:S07]  /*14d0*/  IMAD.MOV.U32 R13, RZ, RZ, R2 ;  /* 0x000000ffff0d7224 */ /* 0x000fce00078e0002 */
[----:B------:R-:W-:Y:S05]  /*14e0*/  WARPSYNC.COLLECTIVE R15, `(.L_x_32773) ;  /* 0x000000000f087348 */ /* 0x000fea0003c00000 */
[----:B------:R0:W1:Y:S02]  /*14f0*/  SHFL.BFLY P6, R14, R13, R12, R11 ;  /* 0x0c00000c0d0e7389 */ /* 0x00006400000c000b */
[----:B01----:R-:W-:Y:S05]  /*1500*/  ENDCOLLECTIVE ;  /* 0x000000000000791b */ /* 0x003fea0003800000 */
.L_x_32773:
[----:B------:R-:W-:Y:S01]  /*1510*/  HFMA2 R12, -RZ, RZ, 0, 5.9604644775390625e-08 ;  /* 0x00000001ff0c7431 */ /* 0x000fe200000001ff */
[----:B------:R-:W-:-:S05]  /*1520*/  FMNMX R4, R2, R14, !PT ;  /* 0x0000000e02047209 */ /* 0x000fca0007800000 */
[----:B------:R-:W-:-:S07]  /*1530*/  IMAD.MOV.U32 R13, RZ, RZ, R4 ;  /* 0x000000ffff0d7224 */ /* 0x000fce00078e0004 */
[----:B------:R-:W-:Y:S05]  /*1540*/  WARPSYNC.COLLECTIVE R15, `(.L_x_32774) ;  /* 0x000000000f087348 */ /* 0x000fea0003c00000 */
[----:B------:R0:W1:Y:S02]  /*1550*/  SHFL.BFLY P6, R14, R13, R12, R11 ;  /* 0x0c00000c0d0e7389 */ /* 0x00006400000c000b */
[----:B01----:R-:W-:Y:S05]  /*1560*/  ENDCOLLECTIVE ;  /* 0x000000000000791b */ /* 0x003fea0003800000 */
.L_x_32774:
[----:B------:R-:W-:Y:S01]  /*1570*/  FMNMX R14, R4, R14, !PT ;  /* 0x0000000e040e7209 */ /* 0x000fe20007800000 */
[----:B------:R-:W-:-:S04]  /*1580*/  IMAD.MOV.U32 R4, RZ, RZ, 0x3bbb989d ;  /* 0x3bbb989dff047424 */ /* 0x000fc800078e00ff */
[C---:B------:R-:W-:Y:S01]  /*1590*/  FADD R25, -R14.reuse, R3 ;  /* 0x000000030e197221 */ /* 0x040fe20000000100 */
[----:B------:R-:W-:Y:S01]  /*15a0*/  MOV R3, 0x437c0000 ;  /* 0x437c000000037802 */ /* 0x000fe20000000f00 */
[C---:B------:R-:W-:Y:S01]  /*15b0*/  FADD R9, -R14.reuse, R9 ;  /* 0x000000090e097221 */ /* 0x040fe20000000100 */
[C---:B------:R-:W-:Y:S01]  /*15c0*/  FADD R17, -R14.reuse, R17 ;  /* 0x000000110e117221 */ /* 0x040fe20000000100 */
[-C--:B------:R-:W-:Y:S01]  /*15d0*/  FFMA.SAT R0, R25, R4.reuse, 0.5 ;  /* 0x3f00000019007423 */ /* 0x080fe20000002004 */
[C---:B------:R-:W-:Y:S01]  /*15e0*/  FADD R5, -R14.reuse, R5 ;  /* 0x000000050e057221 */ /* 0x040fe20000000100 */
[----:B------:R-:W-:Y:S01]  /*15f0*/  FADD R23, -R14, R23 ;  /* 0x000000170e177221 */ /* 0x000fe20000000100 */
[-C--:B------:R-:W-:Y:S01]  /*1600*/  FFMA.SAT R14, R17, R4.reuse, 0.5 ;  /* 0x3f000000110e7423 */ /* 0x080fe20000002004 */
[----:B------:R-:W-:Y:S01]  /*1610*/  FFMA.RM R0, R0, R3, 12582913 ;  /* 0x4b40000100007423 */ /* 0x000fe20000004003 */
[-C--:B------:R-:W-:Y:S01]  /*1620*/  FFMA.SAT R24, R5, R4.reuse, 0.5 ;  /* 0x3f00000005187423 */ /* 0x080fe20000002004 */
[----:B------:R-:W-:-:S02]  /*1630*/  FFMA.SAT R26, R23, R4, 0.5 ;  /* 0x3f000000171a7423 */ /* 0x000fc40000002004 */
[C---:B------:R-:W-:Y:S01]  /*1640*/  FADD R2, R0.reuse, -12583039 ;  /* 0xcb40007f00027421 */ /* 0x040fe20000000000 */
[----:B------:R-:W-:-:S03]  /*1650*/  IMAD.SHL.U32 R0, R0, 0x800000, RZ ;  /* 0x0080000000007824 */ /* 0x000fc600078e00ff */
[----:B------:R-:W-:-:S04]  /*1660*/  FFMA R2, R25, 1.4426950216293334961, -R2 ;  /* 0x3fb8aa3b19027823 */ /* 0x000fc80000000802 */
[----:B------:R-:W-:Y:S01]  /*1670*/  FFMA R25, R25, 1.925963033500011079e-08, R2 ;  /* 0x32a5706019197823 */ /* 0x000fe20000000002 */
[----:B------:R-:W-:Y:S01]  /*1680*/  FFMA.SAT R2, R9, R4, 0.5 ;  /* 0x3f00000009027423 */ /* 0x000fe20000002004 */
[----:B------:R-:W-:-:S03]  /*1690*/  FFMA.RM R4, R24, R3, 12582913 ;  /* 0x4b40000118047423 */ /* 0x000fc60000004003 */
[----:B------:R-:W-:Y:S01]  /*16a0*/  FFMA.RM R11, R2, R3, 12582913 ;  /* 0x4b400001020b7423 */ /* 0x000fe20000004003 */
[----:B------:R-:W0:Y:S02]  /*16b0*/  MUFU.EX2 R25, R25 ;  /* 0x0000001900197308 */ /* 0x000e240000000800 */
[----:B0-----:R-:W-:Y:S01]  /*16c0*/  FMUL R2, R0, R25 ;  /* 0x0000001900027220 */ /* 0x001fe20000400000 */
[----:B------:R-:W-:-:S04]  /*16d0*/  FADD R0, R11, -12583039 ;  /* 0xcb40007f0b007421 */ /* 0x000fc80000000000 */
[----:B------:R-:W-:-:S04]  /*16e0*/  FFMA R0, R9, 1.4426950216293334961, -R0 ;  /* 0x3fb8aa3b09007823 */ /* 0x000fc80000000800 */
[----:B------:R-:W-:Y:S01]  /*16f0*/  FFMA R12, R9, 1.925963033500011079e-08, R0 ;  /* 0x32a57060090c7823 */ /* 0x000fe20000000000 */
[-C--:B------:R-:W-:Y:S01]  /*1700*/  FFMA.RM R9, R14, R3.reuse, 12582913 ;  /* 0x4b4000010e097423 */ /* 0x080fe20000004003 */
[----:B------:R-:W-:Y:S01]  /*1710*/  FFMA.RM R3, R26, R3, 12582913 ;  /* 0x4b4000011a037423 */ /* 0x000fe20000004003 */
[----:B------:R-:W-:Y:S01]  /*1720*/  SHF.L.U32 R0, R11, 0x17, RZ ;  /* 0x000000170b007819 */ /* 0x000fe200000006ff */
[----:B------:R0:W1:Y:S01]  /*1730*/  MUFU.EX2 R13, R12 ;  /* 0x0000000c000d7308 */ /* 0x0000620000000800 */
[----:B------:R-:W-:-:S04]  /*1740*/  FADD R14, R9, -12583039 ;  /* 0xcb40007f090e7421 */ /* 0x000fc80000000000 */
[----:B------:R-:W-:Y:S01]  /*1750*/  FFMA R14, R17, 1.4426950216293334961, -R14 ;  /* 0x3fb8aa3b110e7823 */ /* 0x000fe2000000080e */
[----:B0-----:R-:W-:-:S03]  /*1760*/  FADD R12, R4, -12583039 ;  /* 0xcb40007f040c7421 */ /* 0x001fc60000000000 */
[----:B------:R-:W-:Y:S01]  /*1770*/  FFMA R14, R17, 1.925963033500011079e-08, R14 ;  /* 0x32a57060110e7823 */ /* 0x000fe2000000000e */
[----:B------:R-:W-:Y:S01]  /*1780*/  SHF.L.U32 R4, R4, 0x17, RZ ;  /* 0x0000001704047819 */ /* 0x000fe200000006ff */
[----:B------:R-:W-:-:S04]  /*1790*/  FFMA R12, R5, 1.4426950216293334961, -R12 ;  /* 0x3fb8aa3b050c7823 */ /* 0x000fc8000000080c */
[----:B------:R-:W0:Y:S01]  /*17a0*/  MUFU.EX2 R14, R14 ;  /* 0x0000000e000e7308 */ /* 0x000e220000000800 */
[----:B------:R-:W-:Y:S01]  /*17b0*/  FFMA R11, R5, 1.925963033500011079e-08, R12 ;  /* 0x32a57060050b7823 */ /* 0x000fe2000000000c */
[----:B------:R-:W-:Y:S01]  /*17c0*/  FADD R12, R3, -12583039 ;  /* 0xcb40007f030c7421 */ /* 0x000fe20000000000 */
[----:B------:R-:W-:Y:S02]  /*17d0*/  IMAD.SHL.U32 R5, R9, 0x800000, RZ ;  /* 0x0080000009057824 */ /* 0x000fe400078e00ff */
[----:B-1----:R-:W-:Y:S01]  /*17e0*/  FMUL R0, R0, R13 ;  /* 0x0000000d00007220 */ /* 0x002fe20000400000 */
[----:B------:R-:W-:Y:S01]  /*17f0*/  FADD R9, RZ, R2 ;  /* 0x00000002ff097221 */ /* 0x000fe20000000000 */
[----:B------:R-:W-:Y:S01]  /*1800*/  FFMA R12, R23, 1.4426950216293334961, -R12 ;  /* 0x3fb8aa3b170c7823 */ /* 0x000fe2000000080c */
[----:B------:R-:W-:Y:S01]  /*1810*/  IMAD.SHL.U32 R3, R3, 0x800000, RZ ;  /* 0x0080000003037824 */ /* 0x000fe200078e00ff */
[----:B------:R-:W1:Y:S02]  /*1820*/  MUFU.EX2 R11, R11 ;  /* 0x0000000b000b7308 */ /* 0x000e640000000800 */
[----:B------:R-:W-:Y:S01]  /*1830*/  FFMA R23, R23, 1.925963033500011079e-08, R12 ;  /* 0x32a5706017177823 */ /* 0x000fe2000000000c */
[----:B------:R-:W-:-:S05]  /*1840*/  FADD R12, R9, R0 ;  /* 0x00000000090c7221 */ /* 0x000fca0000000000 */
[----:B------:R-:W2:Y:S01]  /*1850*/  MUFU.EX2 R24, R23 ;  /* 0x0000001700187308 */ /* 0x000ea20000000800 */
[----:B0-----:R-:W-:-:S04]  /*1860*/  FMUL R5, R5, R14 ;  /* 0x0000000e05057220 */ /* 0x001fc80000400000 */
[----:B------:R-:W-:Y:S01]  /*1870*/  FADD R9, R12, R5 ;  /* 0x000000050c097221 */ /* 0x000fe20000000000 */
[----:B-1----:R-:W-:Y:S01]  /*1880*/  FMUL R4, R4, R11 ;  /* 0x0000000b04047220 */ /* 0x002fe20000400000 */
[----:B------:R-:W-:-:S03]  /*1890*/  IMAD.MOV.U32 R11, RZ, RZ, 0x1f ;  /* 0x0000001fff0b7424 */ /* 0x000fc600078e00ff */
[----:B------:R-:W-:Y:S01]  /*18a0*/  FADD R12, R9, R4 ;  /* 0x00000004090c7221 */ /* 0x000fe20000000000 */
[----:B--2---:R-:W-:-:S04]  /*18b0*/  FMUL R3, R3, R24 ;  /* 0x0000001803037220 */ /* 0x004fc80000400000 */
[----:B------:R-:W-:Y:S01]  /*18c0*/  FADD R13, R12, R3 ;  /* 0x000000030c0d7221 */ /* 0x000fe20000000000 */
[----:B------:R-:W-:-:S07]  /*18d0*/  HFMA2 R12, -RZ, RZ, 0, 9.5367431640625e-07 ;  /* 0x00000010ff0c7431 */ /* 0x000fce00000001ff */
[----:B------:R-:W-:Y:S05]  /*18e0*/  WARPSYNC.COLLECTIVE R15, `(.L_x_32775) ;  /* 0x000000000f087348 */ /* 0x000fea0003c00000 */
[----:B------:R0:W1:Y:S02]  /*18f0*/  SHFL.BFLY P6, R14, R13, R12, R11 ;  /* 0x0c00000c0d0e7389 */ /* 0x00006400000c000b */
[----:B01----:R-:W-:Y:S05]  /*1900*/  ENDCOLLECTIVE ;  /* 0x000000000000791b */ /* 0x003fea0003800000 */
.L_x_32775:
[----:B------:R-:W-:Y:S02]  /*1910*/  IMAD.MOV.U32 R12, RZ, RZ, 0x8 ;  /* 0x00000008ff0c7424 */ /* 0x000fe400078e00ff */
[----:B------:R-:W-:-:S05]  /*1920*/  FADD R9, R13, R14 ;  /* 0x0000000e0d097221 */ /* 0x000fca0000000000 */
[----:B------:R-:W-:-:S07]  /*1930*/  MOV R13, R9 ;  /* 0x00000009000d7202 */ /* 0x000fce0000000f00 */
[----:B------:R-:W-:Y:S05]  /*1940*/  WARPSYNC.COLLECTIVE R15, `(.L_x_32776) ;  /* 0x000000000f087348 */ /* 0x000fea0003c00000 */
[----:B------:R0:W1:Y:S02]  /*1950*/  SHFL.BFLY P6, R14, R13, R12, R11 ;  /* 0x0c00000c0d0e7389 */ /* 0x00006400000c000b */
[----:B01----:R-:W-:Y:S05]  /*1960*/  ENDCOLLECTIVE ;  /* 0x000000000000791b */ /* 0x003fea0003800000 */
.L_x_32776:
[----:B------:R-:W-:Y:S02]  /*1970*/  IMAD.MOV.U32 R12, RZ, RZ, 0x4 ;  /* 0x00000004ff0c7424 */ /* 0x000fe400078e00ff */
[----:B------:R-:W-:-:S05]  /*1980*/  FADD R17, R9, R14 ;  /* 0x0000000e09117221 */ /* 0x000fca0000000000 */
[----:B------:R-:W-:-:S07]  /*1990*/  MOV R13, R17 ;  /* 0x00000011000d7202 */ /* 0x000fce0000000f00 */
[----:B------:R-:W-:Y:S05]  /*19a0*/  WARPSYNC.COLLECTIVE R15, `(.L_x_32777) ;  /* 0x000000000f087348 */ /* 0x000fea0003c00000 */
[----:B------:R0:W1:Y:S02]  /*19b0*/  SHFL.BFLY P6, R14, R13, R12, R11 ;  /* 0x0c00000c0d0e7389 */ /* 0x00006400000c000b */
[----:B01----:R-:W-:Y:S05]  /*19c0*/  ENDCOLLECTIVE ;  /* 0x000000000000791b */ /* 0x003fea0003800000 */
.L_x_32777:
[----:B------:R-:W-:Y:S02]  /*19d0*/  IMAD.MOV.U32 R12, RZ, RZ, 0x2 ;  /* 0x00000002ff0c7424 */ /* 0x000fe400078e00ff */
[----:B------:R-:W-:-:S05]  /*19e0*/  FADD R23, R17, R14 ;  /* 0x0000000e11177221 */ /* 0x000fca0000000000 */
[----:B------:R-:W-:-:S07]  /*19f0*/  MOV R13, R23 ;  /* 0x00000017000d7202 */ /* 0x000fce0000000f00 */
[----:B------:R-:W-:Y:S05]  /*1a00*/  WARPSYNC.COLLECTIVE R15, `(.L_x_32778) ;  /* 0x000000000f087348 */ /* 0x000fea0003c00000 */
[----:B------:R0:W1:Y:S02]  /*1a10*/  SHFL.BFLY P6, R14, R13, R12, R11 ;  /* 0x0c00000c0d0e7389 */ /* 0x00006400000c000b */
[----:B01----:R-:W-:Y:S05]  /*1a20*/  ENDCOLLECTIVE ;  /* 0x000000000000791b */ /* 0x003fea0003800000 */
.L_x_32778:
[----:B------:R-:W-:Y:S02]  /*1a30*/  IMAD.MOV.U32 R12, RZ, RZ, 0x1 ;  /* 0x00000001ff0c7424 */ /* 0x000fe400078e00ff */
[----:B------:R-:W-:-:S05]  /*1a40*/  FADD R24, R23, R14 ;  /* 0x0000000e17187221 */ /* 0x000fca0000000000 */
[----:B------:R-:W-:-:S07]  /*1a50*/  MOV R13, R24 ;  /* 0x00000018000d7202 */ /* 0x000fce0000000f00 */
[----:B------:R-:W-:Y:S05]  /*1a60*/  WARPSYNC.COLLECTIVE R15, `(.L_x_32779) ;  /* 0x000000000f087348 */ /* 0x000fea0003c00000 */
[----:B------:R0:W1:Y:S02]  /*1a70*/  SHFL.BFLY P6, R14, R13, R12, R11 ;  /* 0x0c00000c0d0e7389 */ /* 0x00006400000c000b */
[----:B01----:R-:W-:Y:S05]  /*1a80*/  ENDCOLLECTIVE ;  /* 0x000000000000791b */ /* 0x003fea0003800000 */
.L_x_32779:
[----:B------:R-:W-:Y:S05]  /*1a90*/  BRA `(.L_x_32780) ;  /* 0xfffffff000807947 */ /* 0x000fea000383ffff */
        .weak           $__internal_530_$__cuda_sm3x_div_rn_noftz_f32_slowpath
        .type           $__internal_530_$__cuda_sm3x_div_rn_noftz_f32_slowpath,@function
        .size           $__internal_530_$__cuda_sm3x_div_rn_noftz_f32_slowpath,(.L_x_37907 - $__internal_530_$__cuda_sm3x_div_rn_noftz_f32_slowpath)
$__internal_530_$__cuda_sm3x_div_rn_noftz_f32_slowpath:
        /* <DEDUP_REMOVED lines=37> */
.L_x_32782:
        /* <DEDUP_REMOVED lines=51> */
.L_x_32789:
[----:B------:R-:W-:-:S04]  /*2020*/  LOP3.LUT R25, R25, 0x80000000, RZ, 0xc0, !PT ;  /* 0x8000000019197812 */ /* 0x000fc800078ec0ff */
[----:B------:R-:W-:Y:S01]  /*2030*/  LOP3.LUT R25, R25, 0x7f800000, RZ, 0xfc, !PT ;  /* 0x7f80000019197812 */ /* 0x000fe200078efcff */
[----:B------:R-:W-:Y:S06]  /*2040*/  BRA `(.L_x_32790) ;  /* 0x0000000000047947 */ /* 0x000fec0003800000 */
.L_x_32788:
[----:B------:R-:W-:-:S07]  /*2050*/  IMAD R25, R26, 0x800000, R25 ;  /* 0x008000001a197824 */ /* 0x000fce00078e0219 */
.L_x_32790:
[----:B------:R-:W-:Y:S05]  /*2060*/  BSYNC.RECONVERGENT B3 ;  /* 0x0000000000037941 */ /* 0x000fea0003800200 */
.L_x_32787:
[----:B------:R-:W-:Y:S05]  /*2070*/  BRA `(.L_x_32791) ;  /* 0x0000000000207947 */ /* 0x000fea0003800000 */
.L_x_32786:
[----:B------:R-:W-:-:S04]  /*2080*/  LOP3.LUT R25, R25, 0x80000000, R2, 0x48, !PT ;  /* 0x8000000019197812 */ /* 0x000fc800078e4802 */
[----:B------:R-:W-:Y:S01]  /*2090*/  LOP3.LUT R25, R25, 0x7f800000, RZ, 0xfc, !PT ;  /* 0x7f80000019197812 */ /* 0x000fe200078efcff */
[----:B------:R-:W-:Y:S06]  /*20a0*/  BRA `(.L_x_32791) ;  /* 0x0000000000147947 */ /* 0x000fec0003800000 */
.L_x_32785:
[----:B------:R-:W-:Y:S01]  /*20b0*/  LOP3.LUT R25, R25, 0x80000000, R2, 0x48, !PT ;  /* 0x8000000019197812 */ /* 0x000fe200078e4802 */
[----:B------:R-:W-:Y:S06]  /*20c0*/  BRA `(.L_x_32791) ;  /* 0x00000000000c7947 */ /* 0x000fec0003800000 */
.L_x_32784:
[----:B------:R-:W0:Y:S01]  /*20d0*/  MUFU.RSQ R25, -QNAN ;  /* 0xffc0000000197908 */ /* 0x000e220000001400 */
[----:B------:R-:W-:Y:S05]  /*20e0*/  BRA `(.L_x_32791) ;  /* 0x0000000000047947 */ /* 0x000fea0003800000 */
.L_x_32783:
[----:B------:R-:W-:-:S07]  /*20f0*/  FADD.FTZ R25, R2, R9 ;  /* 0x0000000902197221 */ /* 0x000fce0000010000 */
.L_x_32791:
[----:B------:R-:W-:Y:S05]  /*2100*/  BSYNC.RECONVERGENT B2 ;  /* 0x0000000000027941 */ /* 0x000fea0003800200 */
.L_x_32781:
[----:B------:R-:W-:Y:S01]  /*2110*/  HFMA2 R13, -RZ, RZ, 0, 0 ;  /* 0x00000000ff0d7431 */ /* 0x000fe200000001ff */
[----:B------:R-:W-:-:S04]  /*2120*/  MOV R12, R14 ;  /* 0x0000000e000c7202 */ /* 0x000fc80000000f00 */
[----:B0-----:R-:W-:Y:S05]  /*2130*/  RET.REL.NODEC R12 `(_Z15SoftmaxWarpImplI24ElementwiseScaleMaskLoadIffbE11DirectStoreIffEfLi1ELi5ELi32ELi1ELb1EL9Algorithm0EEvT_T0_ll) ;  /* 0xffffffdc0cb07950 */ /* 0x001fea0003c3ffff */
.L_x_32792:
        /* <DEDUP_REMOVED lines=12> */
.L_x_37907:


//--------------------- .text._Z15SoftmaxWarpImplI24ElementwiseScaleMaskLoadIffbE11DirectStoreIffEfLi1ELi5ELi32ELi1ELb0EL9Algorithm0EEvT_T0_ll --------------------------
	.section	.text._Z15SoftmaxWarpImplI24ElementwiseScaleMaskLoadIffbE11DirectStoreIffEfLi1ELi5ELi32ELi1ELb0EL9Algorithm0EEvT_T0_ll,"ax",@progbits
	.align	128
        .global         _Z15SoftmaxWarpImplI24ElementwiseScaleMaskLoadIffbE11DirectStoreIffEfLi1ELi5ELi32ELi1ELb0EL9Algorithm0EEvT_T0_ll
        .type           _Z15SoftmaxWarpImplI24ElementwiseScaleMaskLoadIffbE11DirectStoreIffEfLi1ELi5ELi32ELi1ELb0EL9Algorithm0EEvT_T0_ll,@function
        .size           _Z15SoftmaxWarpImplI24ElementwiseScaleMaskLoadIffbE11DirectStoreIffEfLi1ELi5ELi32ELi1ELb0EL9Algorithm0EEvT_T0_ll,(.L_x_37908 - _Z15SoftmaxWarpImplI24ElementwiseScaleMaskLoadIffbE11DirectStoreIffEfLi1ELi5ELi32ELi1ELb0EL9Algorithm0EEvT_T0_ll)
        .other          _Z15SoftmaxWarpImplI24ElementwiseScaleMaskLoadIffbE11DirectStoreIffEfLi1ELi5ELi32ELi1ELb0EL9Algorithm0EEvT_T0_ll,@"STO_CUDA_ENTRY STV_DEFAULT"
_Z15SoftmaxWarpImplI24ElementwiseScaleMaskLoadIffbE11DirectStoreIffEfLi1ELi5ELi32ELi1ELb0EL9Algorithm0EEvT_T0_ll:
.text._Z15SoftmaxWarpImplI24ElementwiseScaleMaskLoadIffbE11DirectStoreIffEfLi1ELi5ELi32ELi1ELb0EL9Algorithm0EEvT_T0_ll:
        /* <DEDUP_REMOVED lines=24> */
.L_x_32793:
        /* <DEDUP_REMOVED lines=13> */
.L_x_32805:
[----:B---3--:R-:W3:Y:S01]  /*0250*/  LDC.64 R2, c[0x0][0x390] ;  /* 0x0000e400ff027b82 */ /* 0x008ee20000000a00 */
[----:B------:R-:W-:Y:S01]  /*0260*/  IMAD.MOV.U32 R11, RZ, RZ, RZ ;  /* 0x000000ffff0b7224 */ /* 0x000fe200078e00ff */
        /* <DEDUP_REMOVED lines=17> */
[C---:B------:R-:W-:Y:S02]  /*0380*/  IADD3 R12, P1, PT, R4.reuse, UR38, RZ ;  /* 0x00000026040c7c10 */ /* 0x040fe4000ff3e0ff */
[----:B------:R-:W-:Y:S02]  /*0390*/  LEA R2, P0, R4, UR36, 0x2 ;  /* 0x0000002404027c11 */ /* 0x000fe4000f8010ff */
[----:B------:R-:W-:Y:S02]  /*03a0*/  IADD3 R5, PT, PT, R5, R3, RZ ;  /* 0x0000000305057210 */ /* 0x000fe40007ffe0ff */
[----:B------:R-:W-:Y:S02]  /*03b0*/  R2UR UR16, R6 ;  /* 0x00000000061072ca */ /* 0x000fe400000e0000 */
[----:B------:R-:W-:-:S02]  /*03c0*/  R2UR UR17, R7 ;  /* 0x00000000071172ca */ /* 0x000fc400000e0000 */
[----:B------:R-:W-:Y:S02]  /*03d0*/  R2UR UR14, R6 ;  /* 0x00000000060e72ca */ /* 0x000fe400000e0000 */
[----:B------:R-:W-:Y:S02]  /*03e0*/  R2UR UR15, R7 ;  /* 0x00000000070f72ca */ /* 0x000fe400000e0000 */
[----:B------:R-:W-:Y:S02]  /*03f0*/  IADD3.X R13, PT, PT, R5, UR39, RZ, P1, !PT ;  /* 0x00000027050d7c10 */ /* 0x000fe40008ffe4ff */
[----:B------:R-:W-:Y:S02]  /*0400*/  LEA.HI.X R3, R4, UR37, R5, 0x2, P0 ;  /* 0x0000002504037c11 */ /* 0x000fe400080f1405 */
[----:B------:R-:W-:Y:S01]  /*0410*/  R2UR UR20, R6 ;  /* 0x00000000061472ca */ /* 0x000fe200000e0000 */
[----:B------:R-:W2:Y:S01]  /*0420*/  LDG.E.U8 R11, desc[UR10][R12.64+0x20] ;  /* 0x0000200a0c0b7981 */ /* 0x000ea2000c1e1100 */
[----:B------:R-:W-:Y:S01]  /*0430*/  R2UR UR21, R7 ;  /* 0x00000000071572ca */ /* 0x000fe200000e0000 */
[----:B------:R-:W1:Y:S02]  /*0440*/  LDC.64 R4, c[0x0][0x398] ;  /* 0x0000e600ff047b82 */ /* 0x000e640000000a00 */
[----:B------:R-:W3:Y:S04]  /*0450*/  LDG.E.U8 R19, desc[UR22][R12.64+0x80] ;  /* 0x000080160c137981 */ /* 0x000ee8000c1e1100 */
[----:B------:R-:W1:Y:S04]  /*0460*/  LDG.E R0, desc[UR4][R2.64] ;  /* 0x0000000402007981 */ /* 0x000e68000c1e1900 */
[----:B------:R-:W4:Y:S04]  /*0470*/  LDG.E R14, desc[UR8][R2.64+0x80] ;  /* 0x00008008020e7981 */ /* 0x000f28000c1e1900 */
[----:B------:R-:W5:Y:S04]  /*0480*/  LDG.E.U8 R21, desc[UR6][R12.64] ;  /* 0x000000060c157981 */ /* 0x000f68000c1e1100 */
[----:B------:R-:W5:Y:S04]  /*0490*/  LDG.E.U8 R17, desc[UR18][R12.64+0x60] ;  /* 0x000060120c117981 */ /* 0x000f68000c1e1100 */
[----:B------:R-:W5:Y:S04]  /*04a0*/  LDG.E R18, desc[UR12][R2.64+0x100] ;  /* 0x0001000c02127981 */ /* 0x000f68000c1e1900 */
[----:B0-----:R-:W5:Y:S04]  /*04b0*/  LDG.E R20, desc[UR16][R2.64+0x180] ;  /* 0x0001801002147981 */ /* 0x001f68000c1e1900 */
[----:B------:R0:W5:Y:S04]  /*04c0*/  LDG.E.U8 R15, desc[UR14][R12.64+0x40] ;  /* 0x0000400e0c0f7981 */ /* 0x000168000c1e1100 */
[----:B------:R-:W5:Y:S01]  /*04d0*/  LDG.E R22, desc[UR20][R2.64+0x200] ;  /* 0x0002001402167981 */ /* 0x000f62000c1e1900 */
        /* <DEDUP_REMOVED lines=8> */
[-C--:B------:R-:W-:Y:S01]  /*0560*/  FMUL R17, R18, R5.reuse ;  /* 0x0000000512117220 */ /* 0x080fe20000400000 */
[----:B------:R-:W-:Y:S01]  /*0570*/  FSEL R18, R11, R4, P1 ;  /* 0x000000040b127208 */ /* 0x000fe20000800000 */
[----:B0-----:R-:W-:Y:S01]  /*0580*/  FMUL R13, R20, R5 ;  /* 0x00000005140d7220 */ /* 0x001fe20000400000 */
[----:B------:R-:W-:-:S04]  /*0590*/  ISETP.NE.AND P2, PT, R15, RZ, PT ;  /* 0x000000ff0f00720c */ /* 0x000fc80003f45270 */
[-C--:B------:R-:W-:Y:S02]  /*05a0*/  FSEL R20, R13, R4.reuse, P3 ;  /* 0x000000040d147208 */ /* 0x080fe40001800000 */
[----:B------:R-:W-:Y:S02]  /*05b0*/  FSEL R17, R17, R4, P2 ;  /* 0x0000000411117208 */ /* 0x000fe40001000000 */
[----:B------:R-:W-:Y:S01]  /*05c0*/  FMNMX3 R0, R19, -INF , R18, !PT ;  /* 0xff80000013007876 */ /* 0x000fe20007800012 */
[----:B------:R-:W-:-:S03]  /*05d0*/  @P4 FMUL R4, R22, R5 ;  /* 0x0000000516044220 */ /* 0x000fc60000400000 */
[----:B------:R-:W-:-:S04]  /*05e0*/  FMNMX3 R13, R0, R17, R20, !PT ;  /* 0x00000011000d7276 */ /* 0x000fc80007800014 */
        /* <DEDUP_REMOVED lines=28> */
[----:B------:R-:W-:Y:S01]  /*07b0*/  FFMA.RM R3, R22, R11, 12582913 ;  /* 0x4b40000116037423 */ /* 0x000fe2000000400b */
[----:B------:R-:W-:Y:S01]  /*07c0*/  FFMA.SAT R22, R20, R5, 0.5 ;  /* 0x3f00000014167423 */ /* 0x000fe20000002005 */
[----:B------:R-:W-:Y:S01]  /*07d0*/  FFMA R13, R14, 1.925963033500011079e-08, R13 ;  /* 0x32a570600e0d7823 */ /* 0x000fe2000000000d */
[----:B------:R-:W-:Y:S01]  /*07e0*/  FFMA R14, R18, 1.925963033500011079e-08, R17 ;  /* 0x32a57060120e7823 */ /* 0x000fe20000000011 */
[----:B------:R-:W-:Y:S01]  /*07f0*/  FADD R18, R4, -R15 ;  /* 0x8000000f04127221 */ /* 0x000fe20000000000 */
[----:B------:R-:W-:Y:S01]  /*0800*/  FADD R19, R3, -12583039 ;  /* 0xcb40007f03137421 */ /* 0x000fe20000000000 */
[----:B------:R-:W-:-:S02]  /*0810*/  FFMA.RM R4, R22, R11, 12582913 ;  /* 0x4b40000116047423 */ /* 0x000fc4000000400b */
[----:B------:R-:W-:Y:S01]  /*0820*/  FFMA.SAT R22, R18, R5, 0.5 ;  /* 0x3f00000012167423 */ /* 0x000fe20000002005 */
[----:B------:R-:W-:Y:S01]  /*0830*/  FFMA R19, R12, 1.4426950216293334961, -R19 ;  /* 0x3fb8aa3b0c137823 */ /* 0x000fe20000000813 */
[----:B------:R-:W0:Y:S01]  /*0840*/  MUFU.EX2 R13, R13 ;  /* 0x0000000d000d7308 */ /* 0x000e220000000800 */
[----:B------:R-:W-:Y:S01]  /*0850*/  FADD R5, R4, -12583039 ;  /* 0xcb40007f04057421 */ /* 0x000fe20000000000 */
[----:B------:R-:W-:Y:S01]  /*0860*/  FFMA.RM R11, R22, R11, 12582913 ;  /* 0x4b400001160b7423 */ /* 0x000fe2000000400b */
[----:B------:R-:W-:Y:S01]  /*0870*/  FFMA R12, R12, 1.925963033500011079e-08, R19 ;  /* 0x32a570600c0c7823 */ /* 0x000fe20000000013 */
[----:B------:R-:W-:Y:S01]  /*0880*/  SHF.L.U32 R4, R4, 0x17, RZ ;  /* 0x0000001704047819 */ /* 0x000fe200000006ff */
[C---:B------:R-:W-:Y:S01]  /*0890*/  FFMA R5, R20.reuse, 1.4426950216293334961, -R5 ;  /* 0x3fb8aa3b14057823 */ /* 0x040fe20000000805 */
[C---:B------:R-:W-:Y:S01]  /*08a0*/  FADD R15, R11.reuse, -12583039 ;  /* 0xcb40007f0b0f7421 */ /* 0x040fe20000000000 */
[----:B------:R-:W-:Y:S01]  /*08b0*/  IMAD.SHL.U32 R11, R11, 0x800000, RZ ;  /* 0x008000000b0b7824 */ /* 0x000fe200078e00ff */
[----:B------:R-:W1:Y:S01]  /*08c0*/  MUFU.EX2 R14, R14 ;  /* 0x0000000e000e7308 */ /* 0x000e620000000800 */
[----:B------:R-:W-:Y:S01]  /*08d0*/  FFMA R20, R20, 1.925963033500011079e-08, R5 ;  /* 0x32a5706014147823 */ /* 0x000fe20000000005 */
[----:B------:R-:W-:-:S04]  /*08e0*/  FFMA R15, R18, 1.4426950216293334961, -R15 ;  /* 0x3fb8aa3b120f7823 */ /* 0x000fc8000000080f */
[----:B------:R-:W-:Y:S01]  /*08f0*/  FFMA R18, R18, 1.925963033500011079e-08, R15 ;  /* 0x32a5706012127823 */ /* 0x000fe2000000000f */
[----:B------:R-:W-:Y:S01]  /*0900*/  SHF.L.U32 R15, R2, 0x17, RZ ;  /* 0x00000017020f7819 */ /* 0x000fe200000006ff */
[----:B------:R-:W2:Y:S01]  /*0910*/  MUFU.EX2 R12, R12 ;  /* 0x0000000c000c7308 */ /* 0x000ea20000000800 */
[----:B0-----:R-:W-:Y:S01]  /*0920*/  FMUL R5, R0, R13 ;  /* 0x0000000d00057220 */ /* 0x001fe20000400000 */
[----:B------:R-:W-:-:S03]  /*0930*/  IMAD.SHL.U32 R13, R3, 0x800000, RZ ;  /* 0x00800000030d7824 */ /* 0x000fc600078e00ff */
[----:B------:R-:W-:-:S03]  /*0940*/  FADD R3, RZ, R5 ;  /* 0x00000005ff037221 */ /* 0x000fc60000000000 */
[----:B------:R-:W0:Y:S01]  /*0950*/  MUFU.EX2 R17, R20 ;  /* 0x0000001400117308 */ /* 0x000e220000000800 */
[----:B-1----:R-:W-:-:S07]  /*0960*/  FMUL R0, R15, R14 ;  /* 0x0000000e0f007220 */ /* 0x002fce0000400000 */
        /* <DEDUP_REMOVED lines=17> */
.L_x_32817:
        /* <DEDUP_REMOVED lines=12> */
[----:B0-----:R-:W-:Y:S05]  /*0b40*/  CALL.REL.NOINC `($__internal_531_$__cuda_sm3x_div_rn_noftz_f32_slowpath) ;  /* 0x0000000c00407944 */ /* 0x001fea0003c00000 */
[----:B------:R-:W-:-:S07]  /*0b50*/  IMAD.MOV.U32 R11, RZ, RZ, R5 ;  /* 0x000000ffff0b7224 */ /* 0x000fce00078e0005 */
.L_x_32796:
[----:B------:R-:W-:Y:S05]  /*0b60*/  BSYNC.RECONVERGENT B0 ;  /* 0x0000000000007941 */ /* 0x000fea0003800200 */
.L_x_32795:
        /* <DEDUP_REMOVED lines=12> */
[----:B0-----:R-:W-:Y:S05]  /*0c30*/  CALL.REL.NOINC `($__internal_531_$__cuda_sm3x_div_rn_noftz_f32_slowpath) ;  /* 0x0000000c00047944 */ /* 0x001fea0003c00000 */
[----:B------:R-:W-:-:S07]  /*0c40*/  IMAD.MOV.U32 R14, RZ, RZ, R5 ;  /* 0x000000ffff0e7224 */ /* 0x000fce00078e0005 */
.L_x_32798:
[----:B------:R-:W-:Y:S05]  /*0c50*/  BSYNC.RECONVERGENT B0 ;  /* 0x0000000000007941 */ /* 0x000fea0003800200 */
.L_x_32797:
        /* <DEDUP_REMOVED lines=14> */
.L_x_32800:
[----:B------:R-:W-:Y:S05]  /*0d40*/  BSYNC.RECONVERGENT B0 ;  /* 0x0000000000007941 */ /* 0x000fea0003800200 */
.L_x_32799:
        /* <DEDUP_REMOVED lines=14> */
.L_x_32802:
[----:B------:R-:W-:Y:S05]  /*0e30*/  BSYNC.RECONVERGENT B0 ;  /* 0x0000000000007941 */ /* 0x000fea0003800200 */
.L_x_32801:
        /* <DEDUP_REMOVED lines=14> */
.L_x_32804:
[----:B------:R-:W-:Y:S05]  /*0f20*/  BSYNC.RECONVERGENT B0 ;  /* 0x0000000000007941 */ /* 0x000fea0003800200 */
.L_x_32803:
        /* <DEDUP_REMOVED lines=28> */
[----:B------:R-:W-:Y:S05]  /*10f0*/  EXIT ;  /* 0x000000000000794d */ /* 0x000fea0003800000 */
.L_x_32794:
[----:B------:R-:W-:Y:S01]  /*1100*/  HFMA2 R11, -RZ, RZ, 0, 1.847743988037109375e-06 ;  /* 0x0000001fff0b7431 */ /* 0x000fe200000001ff */
[----:B------:R-:W-:Y:S01]  /*1110*/  BSSY B0, `(.L_x_32806) ;  /* 0x0000006000007945 */ /* 0x000fe20003800000 */
[----:B------:R-:W-:Y:S01]  /*1120*/  MOV R12, 0x10 ;  /* 0x00000010000c7802 */ /* 0x000fe20000000f00 */
[----:B------:R-:W-:-:S07]  /*1130*/  IMAD.MOV.U32 R15, RZ, RZ, -0x1 ;  /* 0xffffffffff0f7424 */ /* 0x000fce00078e00ff */
[----:B------:R-:W-:Y:S05]  /*1140*/  WARPSYNC.COLLECTIVE R15, `(.L_x_32807) ;  /* 0x000000000f087348 */ /* 0x000fea0003c00000 */
[----:B------:R0:W1:Y:S02]  /*1150*/  SHFL.BFLY P6, R14, R13, R12, R11 ;  /* 0x0c00000c0d0e7389 */ /* 0x00006400000c000b */
[----:B01----:R-:W-:Y:S05]  /*1160*/  ENDCOLLECTIVE ;  /* 0x000000000000791b */ /* 0x003fea0003800000 */
.L_x_32807:
[----:B------:R-:W-:Y:S05]  /*1170*/  BSYNC B0 ;  /* 0x0000000000007941 */ /* 0x000fea0003800000 */
.L_x_32806:
[----:B------:R-:W-:Y:S01]  /*1180*/  HFMA2 R11, -RZ, RZ, 0, 1.847743988037109375e-06 ;  /* 0x0000001fff0b7431 */ /* 0x000fe200000001ff */
[----:B------:R-:W-:Y:S01]  /*1190*/  FMNMX R13, R13, R14, !PT ;  /* 0x0000000e0d0d7209 */ /* 0x000fe20007800000 */
[----:B------:R-:W-:Y:S01]  /*11a0*/  IMAD.MOV.U32 R15, RZ, RZ, -0x1 ;  /* 0xffffffffff0f7424 */ /* 0x000fe200078e00ff */
[----:B------:R-:W-:-:S07]  /*11b0*/  MOV R12, 0x8 ;  /* 0x00000008000c7802 */ /* 0x000fce0000000f00 */
[----:B------:R-:W-:Y:S05]  /*11c0*/  WARPSYNC.COLLECTIVE R15, `(.L_x_32808) ;  /* 0x000000000f087348 */ /* 0x000fea0003c00000 */
[----:B------:R0:W1:Y:S02]  /*11d0*/  SHFL.BFLY P6, R14, R13, R12, R11 ;  /* 0x0c00000c0d0e7389 */ /* 0x00006400000c000b */
[----:B01----:R-:W-:Y:S05]  /*11e0*/  ENDCOLLECTIVE ;  /* 0x000000000000791b */ /* 0x003fea0003800000 */
.L_x_32808:
[----:B------:R-:W-:Y:S01]  /*11f0*/  HFMA2 R12, -RZ, RZ, 0, 2.384185791015625e-07 ;  /* 0x00000004ff0c7431 */ /* 0x000fe200000001ff */
[----:B------:R-:W-:-:S04]  /*1200*/  FMNMX R0, R13, R14, !PT ;  /* 0x0000000e0d007209 */ /* 0x000fc80007800000 */
[----:B------:R-:W-:-:S07]  /*1210*/  MOV R13, R0 ;  /* 0x00000000000d7202 */ /* 0x000fce0000000f00 */
[----:B------:R-:W-:Y:S05]  /*1220*/  WARPSYNC.COLLECTIVE R15, `(.L_x_32809) ;  /* 0x000000000f087348 */ /* 0x000fea0003c00000 */
[----:B------:R0:W1:Y:S02]  /*1230*/  SHFL.BFLY P6, R14, R13, R12, R11 ;  /* 0x0c00000c0d0e7389 */ /* 0x00006400000c000b */
[----:B01----:R-:W-:Y:S05]  /*1240*/  ENDCOLLECTIVE ;  /* 0x000000000000791b */ /* 0x003fea0003800000 */
.L_x_32809:
[----:B------:R-:W-:Y:S02]  /*1250*/  MOV R12, 0x2 ;  /* 0x00000002000c7802 */ /* 0x000fe40000000f00 */
[----:B------:R-:W-:Y:S01]  /*1260*/  FMNMX R2, R0, R14, !PT ;  /* 0x0000000e00027209 */ /* 0x000fe20007800000 */
[----:B------:R-:W-:-:S04]  /*1270*/  HFMA2 R0, -RZ, RZ, 0.96630859375, -0.0022525787353515625 ;  /* 0x3bbb989dff007431 */ /* 0x000fc800000001ff */
[----:B------:R-:W-:-:S07]  /*1280*/  IMAD.MOV.U32 R13, RZ, RZ, R2 ;  /* 0x000000ffff0d7224 */ /* 0x000fce00078e0002 */
[----:B------:R-:W-:Y:S05]  /*1290*/  WARPSYNC.COLLECTIVE R15, `(.L_x_32810) ;  /* 0x000000000f087348 */ /* 0x000fea0003c00000 */
[----:B------:R0:W1:Y:S02]  /*12a0*/  SHFL.BFLY P6, R14, R13, R12, R11 ;  /* 0x0c00000c0d0e7389 */ /* 0x00006400000c000b */
[----:B01----:R-:W-:Y:S05]  /*12b0*/  ENDCOLLECTIVE ;  /* 0x000000000000791b */ /* 0x003fea0003800000 */
.L_x_32810:
[----:B------:R-:W-:Y:S01]  /*12c0*/  IMAD.MOV.U32 R12, RZ, RZ, 0x1 ;  /* 0x00000001ff0c7424 */ /* 0x000fe200078e00ff */
[----:B------:R-:W-:-:S04]  /*12d0*/  FMNMX R3, R2, R14, !PT ;  /* 0x0000000e02037209 */ /* 0x000fc80007800000 */
[----:B------:R-:W-:-:S07]  /*12e0*/  MOV R13, R3 ;  /* 0x00000003000d7202 */ /* 0x000fce0000000f00 */
[----:B------:R-:W-:Y:S05]  /*12f0*/  WARPSYNC.COLLECTIVE R15, `(.L_x_32811) ;  /* 0x000000000f087348 */ /* 0x000fea0003c00000 */
[----:B------:R0:W1:Y:S02]  /*1300*/  SHFL.BFLY P6, R14, R13, R12, R11 ;  /* 0x0c00000c0d0e7389 */ /* 0x00006400000c000b */
[----:B01----:R-:W-:Y:S05]  /*1310*/  ENDCOLLECTIVE ;  /* 0x000000000000791b */ /* 0x003fea0003800000 */
.L_x_32811:
        /* <DEDUP_REMOVED lines=15> */
[----:B------:R-:W-:-:S02]  /*1410*/  IMAD.SHL.U32 R2, R2, 0x800000, RZ ;  /* 0x0080000002027824 */ /* 0x000fc400078e00ff */
[----:B------:R-:W-:Y:S01]  /*1420*/  FADD R20, R4, -12583039 ;  /* 0xcb40007f04147421 */ /* 0x000fe20000000000 */
[----:B------:R-:W-:Y:S01]  /*1430*/  FFMA R14, R19, 1.4426950216293334961, -R14 ;  /* 0x3fb8aa3b130e7823 */ /* 0x000fe2000000080e */
[----:B------:R-:W-:Y:S02]  /*1440*/  FFMA R12, R21, 1.4426950216293334961, -R12 ;  /* 0x3fb8aa3b150c7823 */ /* 0x000fe4000000080c */
[----:B------:R-:W-:Y:S01]  /*1450*/  FFMA R20, R17, 1.4426950216293334961, -R20 ;  /* 0x3fb8aa3b11147823 */ /* 0x000fe20000000814 */
[----:B------:R-:W-:Y:S01]  /*1460*/  FFMA R13, R19, 1.925963033500011079e-08, R14 ;  /* 0x32a57060130d7823 */ /* 0x000fe2000000000e */
[----:B------:R-:W-:Y:S01]  /*1470*/  FFMA R14, R21, 1.925963033500011079e-08, R12 ;  /* 0x32a57060150e7823 */ /* 0x000fe2000000000c */
[-C--:B------:R-:W-:Y:S01]  /*1480*/  FFMA.SAT R12, R11, R0.reuse, 0.5 ;  /* 0x3f0000000b0c7423 */ /* 0x080fe20000002000 */
[----:B------:R-:W-:Y:S01]  /*1490*/  FFMA R15, R17, 1.925963033500011079e-08, R20 ;  /* 0x32a57060110f7823 */ /* 0x000fe20000000014 */
[----:B------:R-:W-:Y:S02]  /*14a0*/  FFMA.SAT R20, R5, R0, 0.5 ;  /* 0x3f00000005147423 */ /* 0x000fe40000002000 */
[-C--:B------:R-:W-:Y:S01]  /*14b0*/  FFMA.RM R12, R12, R3.reuse, 12582913 ;  /* 0x4b4000010c0c7423 */ /* 0x080fe20000004003 */
[----:B------:R-:W0:Y:S01]  /*14c0*/  MUFU.EX2 R13, R13 ;  /* 0x0000000d000d7308 */ /* 0x000e220000000800 */
[----:B------:R-:W-:-:S02]  /*14d0*/  FFMA.RM R3, R20, R3, 12582913 ;  /* 0x4b40000114037423 */ /* 0x000fc40000004003 */
[C---:B------:R-:W-:Y:S01]  /*14e0*/  FADD R0, R12.reuse, -12583039 ;  /* 0xcb40007f0c007421 */ /* 0x040fe20000000000 */
[----:B------:R-:W-:Y:S02]  /*14f0*/  IMAD.SHL.U32 R12, R12, 0x800000, RZ ;  /* 0x008000000c0c7824 */ /* 0x000fe400078e00ff */
[----:B------:R-:W-:Y:S01]  /*1500*/  FADD R20, R3, -12583039 ;  /* 0xcb40007f03147421 */ /* 0x000fe20000000000 */
[----:B------:R-:W-:Y:S01]  /*1510*/  FFMA R0, R11, 1.4426950216293334961, -R0 ;  /* 0x3fb8aa3b0b007823 */ /* 0x000fe20000000800 */
[----:B------:R-:W1:Y:S02]  /*1520*/  MUFU.EX2 R14, R14 ;  /* 0x0000000e000e7308 */ /* 0x000e640000000800 */
[----:B------:R-:W-:Y:S01]  /*1530*/  FFMA R20, R5, 1.4426950216293334961, -R20 ;  /* 0x3fb8aa3b05147823 */ /* 0x000fe20000000814 */
[----:B------:R-:W-:Y:S01]  /*1540*/  FFMA R17, R11, 1.925963033500011079e-08, R0 ;  /* 0x32a570600b117823 */ /* 0x000fe20000000000 */
[----:B------:R-:W-:Y:S02]  /*1550*/  SHF.L.U32 R11, R18, 0x17, RZ ;  /* 0x00000017120b7819 */ /* 0x000fe400000006ff */
[----:B------:R-:W-:-:S02]  /*1560*/  FFMA R20, R5, 1.925963033500011079e-08, R20 ;  /* 0x32a5706005147823 */ /* 0x000fc40000000014 */
[----:B------:R-:W2:Y:S01]  /*1570*/  MUFU.EX2 R15, R15 ;  /* 0x0000000f000f7308 */ /* 0x000ea20000000800 */
[----:B0-----:R-:W-:Y:S01]  /*1580*/  FMUL R5, R2, R13 ;  /* 0x0000000d02057220 */ /* 0x001fe20000400000 */
[----:B------:R-:W-:Y:S02]  /*1590*/  SHF.L.U32 R2, R4, 0x17, RZ ;  /* 0x0000001704027819 */ /* 0x000fe400000006ff */
[----:B------:R-:W-:-:S04]  /*15a0*/  SHF.L.U32 R4, R3, 0x17, RZ ;  /* 0x0000001703047819 */ /* 0x000fc800000006ff */
[----:B------:R-:W0:Y:S01]  /*15b0*/  MUFU.EX2 R17, R17 ;  /* 0x0000001100117308 */ /* 0x000e220000000800 */
[----:B-1----:R-:W-:Y:S01]  /*15c0*/  FMUL R0, R11, R14 ;  /* 0x0000000e0b007220 */ /* 0x002fe20000400000 */
[----:B------:R-:W-:-:S04]  /*15d0*/  FADD R11, RZ, R5 ;  /* 0x00000005ff0b7221 */ /* 0x000fc80000000000 */
[----:B------:R-:W-:Y:S02]  /*15e0*/  FADD R11, R11, R0 ;  /* 0x000000000b0b7221 */ /* 0x000fe40000000000 */
[----:B------:R-:W1:Y:S01]  /*15f0*/  MUFU.EX2 R19, R20 ;  /* 0x0000001400137308 */ /* 0x000e620000000800 */
[----:B--2---:R-:W-:Y:S01]  /*1600*/  FMUL R2, R2, R15 ;  /* 0x0000000f02027220 */ /* 0x004fe20000400000 */
[----:B------:R-:W-:Y:S01]  /*1610*/  MOV R15, 0xffffffff ;  /* 0xffffffff000f7802 */ /* 0x000fe20000000f00 */
[----:B0-----:R-:W-:Y:S02]  /*1620*/  FMUL R3, R12, R17 ;  /* 0x000000110c037220 */ /* 0x001fe40000400000 */
[----:B------:R-:W-:Y:S01]  /*1630*/  FADD R12, R11, R2 ;  /* 0x000000020b0c7221 */ /* 0x000fe20000000000 */
[----:B------:R-:W-:-:S03]  /*1640*/  IMAD.MOV.U32 R11, RZ, RZ, 0x1f ;  /* 0x0000001fff0b7424 */ /* 0x000fc600078e00ff */
[----:B------:R-:W-:Y:S01]  /*1650*/  FADD R13, R12, R3 ;  /* 0x000000030c0d7221 */ /* 0x000fe20000000000 */
[----:B------:R-:W-:Y:S02]  /*1660*/  HFMA2 R12, -RZ, RZ, 0, 9.5367431640625e-07 ;  /* 0x00000010ff0c7431 */ /* 0x000fe400000001ff */
[----:B-1----:R-:W-:-:S04]  /*1670*/  FMUL R4, R4, R19 ;  /* 0x0000001304047220 */ /* 0x002fc80000400000 */
[----:B------:R-:W-:-:S07]  /*1680*/  FADD R13, R13, R4 ;  /* 0x000000040d0d7221 */ /* 0x000fce0000000000 */
[----:B------:R-:W-:Y:S05]  /*1690*/  WARPSYNC.COLLECTIVE R15, `(.L_x_32812) ;  /* 0x000000000f087348 */ /* 0x000fea0003c00000 */
[----:B------:R0:W1:Y:S02]  /*16a0*/  SHFL.BFLY P6, R14, R13, R12, R11 ;  /* 0x0c00000c0d0e7389 */ /* 0x00006400000c000b */
[----:B01----:R-:W-:Y:S05]  /*16b0*/  ENDCOLLECTIVE ;  /* 0x000000000000791b */ /* 0x003fea0003800000 */
.L_x_32812:
[----:B------:R-:W-:Y:S02]  /*16c0*/  IMAD.MOV.U32 R12, RZ, RZ, 0x8 ;  /* 0x00000008ff0c7424 */ /* 0x000fe400078e00ff */
[----:B------:R-:W-:-:S05]  /*16d0*/  FADD R17, R13, R14 ;  /* 0x0000000e0d117221 */ /* 0x000fca0000000000 */
[----:B------:R-:W-:-:S07]  /*16e0*/  MOV R13, R17 ;  /* 0x00000011000d7202 */ /* 0x000fce0000000f00 */
[----:B------:R-:W-:Y:S05]  /*16f0*/  WARPSYNC.COLLECTIVE R15, `(.L_x_32813) ;  /* 0x000000000f087348 */ /* 0x000fea0003c00000 */
[----:B------:R0:W1:Y:S02]  /*1700*/  SHFL.BFLY P6, R14, R13, R12, R11 ;  /* 0x0c00000c0d0e7389 */ /* 0x00006400000c000b */
[----:B01----:R-:W-:Y:S05]  /*1710*/  ENDCOLLECTIVE ;  /* 0x000000000000791b */ /* 0x003fea0003800000 */
.L_x_32813:
[----:B------:R-:W-:Y:S02]  /*1720*/  HFMA2 R12, -RZ, RZ, 0, 2.384185791015625e-07 ;  /* 0x00000004ff0c7431 */ /* 0x000fe400000001ff */
[----:B------:R-:W-:-:S05]  /*1730*/  FADD R18, R17, R14 ;  /* 0x0000000e11127221 */ /* 0x000fca0000000000 */
[----:B------:R-:W-:-:S07]  /*1740*/  MOV R13, R18 ;  /* 0x00000012000d7202 */ /* 0x000fce0000000f00 */
[----:B------:R-:W-:Y:S05]  /*1750*/  WARPSYNC.COLLECTIVE R15, `(.L_x_32814) ;  /* 0x000000000f087348 */ /* 0x000fea0003c00000 */
[----:B------:R0:W1:Y:S02]  /*1760*/  SHFL.BFLY P6, R14, R13, R12, R11 ;  /* 0x0c00000c0d0e7389 */ /* 0x00006400000c000b */
[----:B01----:R-:W-:Y:S05]  /*1770*/  ENDCOLLECTIVE ;  /* 0x000000000000791b */ /* 0x003fea0003800000 */
.L_x_32814:
[----:B------:R-:W-:Y:S01]  /*1780*/  MOV R12, 0x2 ;  /* 0x00000002000c7802 */ /* 0x000fe20000000f00 */
[----:B------:R-:W-:-:S04]  /*1790*/  FADD R19, R18, R14 ;  /* 0x0000000e12137221 */ /* 0x000fc80000000000 */
[----:B------:R-:W-:-:S07]  /*17a0*/  IMAD.MOV.U32 R13, RZ, RZ, R19 ;  /* 0x000000ffff0d7224 */ /* 0x000fce00078e0013 */
[----:B------:R-:W-:Y:S05]  /*17b0*/  WARPSYNC.COLLECTIVE R15, `(.L_x_32815) ;  /* 0x000000000f087348 */ /* 0x000fea0003c00000 */
[----:B------:R0:W1:Y:S02]  /*17c0*/  SHFL.BFLY P6, R14, R13, R12, R11 ;  /* 0x0c00000c0d0e7389 */ /* 0x00006400000c000b */
[----:B01----:R-:W-:Y:S05]  /*17d0*/  ENDCOLLECTIVE ;  /* 0x000000000000791b */ /* 0x003fea0003800000 */
.L_x_32815:
[----:B------:R-:W-:Y:S02]  /*17e0*/  IMAD.MOV.U32 R12, RZ, RZ, 0x1 ;  /* 0x00000001ff0c7424 */ /* 0x000fe400078e00ff */
[----:B------:R-:W-:-:S05]  /*17f0*/  FADD R20, R19, R14 ;  /* 0x0000000e13147221 */ /* 0x000fca0000000000 */
[----:B------:R-:W-:-:S07]  /*1800*/  MOV R13, R20 ;  /* 0x00000014000d7202 */ /* 0x000fce0000000f00 */
[----:B------:R-:W-:Y:S05]  /*1810*/  WARPSYNC.COLLECTIVE R15, `(.L_x_32816) ;  /* 0x000000000f087348 */ /* 0x000fea0003c00000 */
[----:B------:R0:W1:Y:S02]  /*1820*/  SHFL.BFLY P6, R14, R13, R12, R11 ;  /* 0x0c00000c0d0e7389 */ /* 0x00006400000c000b */
[----:B01----:R-:W-:Y:S05]  /*1830*/  ENDCOLLECTIVE ;  /* 0x000000000000791b */ /* 0x003fea0003800000 */
.L_x_32816:
[----:B------:R-:W-:Y:S05]  /*1840*/  BRA `(.L_x_32817) ;  /* 0xfffffff0008c7947 */ /* 0x000fea000383ffff */
        .weak           $__internal_531_$__cuda_sm3x_div_rn_noftz_f32_slowpath
        .type           $__internal_531_$__cuda_sm3x_div_rn_noftz_f32_slowpath,@function
        .size           $__internal_531_$__cuda_sm3x_div_rn_noftz_f32_slowpath,(.L_x_37908 - $__internal_531_$__cuda_sm3x_div_rn_noftz_f32_slowpath)
$__internal_531_$__cuda_sm3x_div_rn_noftz_f32_slowpath:
        /* <DEDUP_REMOVED lines=34> */
.L_x_32819:
        /* <DEDUP_REMOVED lines=51> */
.L_x_32826:
[----:B------:R-:W-:-:S04]  /*1da0*/  LOP3.LUT R5, R5, 0x80000000, RZ, 0xc0, !PT ;  /* 0x8000000005057812 */ /* 0x000fc800078ec0ff */
[----:B------:R-:W-:Y:S01]  /*1db0*/  LOP3.LUT R5, R5, 0x7f800000, RZ, 0xfc, !PT ;  /* 0x7f80000005057812 */ /* 0x000fe200078efcff */
[----:B------:R-:W-:Y:S06]  /*1dc0*/  BRA `(.L_x_32827) ;  /* 0x0000000000047947 */ /* 0x000fec0003800000 */
.L_x_32825:
[----:B------:R-:W-:-:S07]  /*1dd0*/  IMAD R5, R13, 0x800000, R5 ;  /* 0x008000000d057824 */ /* 0x000fce00078e0205 */
.L_x_32827:
[----:B------:R-:W-:Y:S05]  /*1de0*/  BSYNC.RECONVERGENT B2 ;  /* 0x0000000000027941 */ /* 0x000fea0003800200 */
.L_x_32824:
[----:B------:R-:W-:Y:S05]  /*1df0*/  BRA `(.L_x_32828) ;  /* 0x0000000000207947 */ /* 0x000fea0003800000 */
.L_x_32823:
[----:B------:R-:W-:-:S04]  /*1e00*/  LOP3.LUT R5, R12, 0x80000000, R5, 0x48, !PT ;  /* 0x800000000c057812 */ /* 0x000fc800078e4805 */
[----:B------:R-:W-:Y:S01]  /*1e10*/  LOP3.LUT R5, R5, 0x7f800000, RZ, 0xfc, !PT ;  /* 0x7f80000005057812 */ /* 0x000fe200078efcff */
[----:B------:R-:W-:Y:S06]  /*1e20*/  BRA `(.L_x_32828) ;  /* 0x0000000000147947 */ /* 0x000fec0003800000 */
.L_x_32822:
[----:B------:R-:W-:Y:S01]  /*1e30*/  LOP3.LUT R5, R12, 0x80000000, R5, 0x48, !PT ;  /* 0x800000000c057812 */ /* 0x000fe200078e4805 */
[----:B------:R-:W-:Y:S06]  /*1e40*/  BRA `(.L_x_32828) ;  /* 0x00000000000c7947 */ /* 0x000fec0003800000 */
.L_x_32821:
[----:B------:R-:W0:Y:S01]  /*1e50*/  MUFU.RSQ R5, -QNAN ;  /* 0xffc0000000057908 */ /* 0x000e220000001400 */
[----:B------:R-:W-:Y:S05]  /*1e60*/  BRA `(.L_x_32828) ;  /* 0x0000000000047947 */ /* 0x000fea0003800000 */
.L_x_32820:
[----:B------:R-:W-:-:S07]  /*1e70*/  FADD.FTZ R5, R5, R12 ;  /* 0x0000000c05057221 */ /* 0x000fce0000010000 */
.L_x_32828:
[----:B------:R-:W-:Y:S05]  /*1e80*/  BSYNC.RECONVERGENT B1 ;  /* 0x0000000000017941 */ /* 0x000fea0003800200 */
.L_x_32818:
[----:B------:R-:W-:Y:S01]  /*1e90*/  HFMA2 R13, -RZ, RZ, 0, 0 ;  /* 0x00000000ff0d7431 */ /* 0x000fe200000001ff */
[----:B------:R-:W-:-:S04]  /*1ea0*/  MOV R12, R17 ;  /* 0x00000011000c7202 */ /* 0x000fc80000000f00 */
[----:B0-----:R-:W-:Y:S05]  /*1eb0*/  RET.REL.NODEC R12 `(_Z15SoftmaxWarpImplI24ElementwiseScaleMaskLoadIffbE11DirectStoreIffEfLi1ELi5ELi32ELi1ELb0EL9Algorithm0EEvT_T0_ll) ;  /* 0xffffffe00c507950 */ /* 0x001fea0003c3ffff */
.L_x_32829:
        /* <DEDUP_REMOVED lines=12> */
.L_x_37908:


//--------------------- .text._Z15SoftmaxWarpImplI24ElementwiseScaleMaskLoadIffbE11DirectStoreIffEfLi1ELi4ELi32ELi1ELb1EL9Algorithm0EEvT_T0_ll --------------------------
	.section	.text._Z15SoftmaxWarpImplI24ElementwiseScaleMaskLoadIffbE11DirectStoreIffEfLi1ELi4ELi32ELi1ELb1EL9Algorithm0EEvT_T0_ll,"ax",@progbits
	.align	128
        .global         _Z15SoftmaxWarpImplI24ElementwiseScaleMaskLoadIffbE11DirectStoreIffEfLi1ELi4ELi32ELi1ELb1EL9Algorithm0EEvT_T0_ll
        .type           _Z15SoftmaxWarpImplI24ElementwiseScaleMaskLoadIffbE11DirectStoreIffEfLi1ELi4ELi32ELi1ELb1EL9Algorithm0EEvT_T0_ll,@function
        .size           _Z15SoftmaxWarpImplI24ElementwiseScaleMaskLoadIffbE11DirectStoreIffEfLi1ELi4ELi32ELi1ELb1EL9Algorithm0EEvT_T0_ll,(.L_x_37909 - _Z15SoftmaxWarpImplI24ElementwiseScaleMaskLoadIffbE11DirectStoreIffEfLi1ELi4ELi32ELi1ELb1EL9Algorithm0EEvT_T0_ll)
        .other          _Z15SoftmaxWarpImplI24ElementwiseScaleMaskLoadIffbE11DirectStoreIffEfLi1ELi4ELi32ELi1ELb1EL9Algorithm0EEvT_T0_ll,@"STO_CUDA_ENTRY STV_DEFAULT"
_Z15SoftmaxWarpImplI24ElementwiseScaleMaskLoadIffbE11DirectStoreIffEfLi1ELi4ELi32ELi1ELb1EL9Algorithm0EEvT_T0_ll:
.text._Z15SoftmaxWarpImplI24ElementwiseScaleMaskLoadIffbE11DirectStoreIffEfLi1ELi4ELi32ELi1ELb1EL9Algorithm0EEvT_T0_ll:
        /* <DEDUP_REMOVED lines=26> */
.L_x_32830:
        /* <DEDUP_REMOVED lines=17> */
.L_x_32841:
[----:B------:R-:W-:Y:S01]  /*02b0*/  ISETP.GE.U32.AND P0, PT, R10, UR44, PT ;  /* 0x0000002c0a007c0c */ /* 0x000fe2000bf06070 */
[----:B--2---:R-:W-:Y:S01]  /*02c0*/  HFMA2 R11, -RZ, RZ, 0, 0 ;  /* 0x00000000ff0b7431 */ /* 0x004fe200000001ff */
[----:B------:R-:W-:Y:S01]  /*02d0*/  ISETP.GE.U32.AND P1, PT, R19, UR44, PT ;  /* 0x0000002c13007c0c */ /* 0x000fe2000bf26070 */
[----:B------:R-:W-:Y:S01]  /*02e0*/  IMAD R0, R8, UR48, RZ ;  /* 0x0000003008007c24 */ /* 0x000fe2000f8e02ff */
[----:B------:R-:W-:Y:S02]  /*02f0*/  ISETP.GE.AND.EX P0, PT, RZ, UR45, PT, P0 ;  /* 0x0000002dff007c0c */ /* 0x000fe4000bf06300 */
[----:B------:R-:W-:Y:S01]  /*0300*/  ISETP.GE.U32.AND P2, PT, R18, UR44, PT ;  /* 0x0000002c12007c0c */ /* 0x000fe2000bf46070 */
[----:B------:R-:W-:Y:S01]  /*0310*/  IMAD R3, R9, UR49, R0 ;  /* 0x0000003109037c24 */ /* 0x000fe2000f8e0200 */
[----:B------:R-:W-:Y:S02]  /*0320*/  ISETP.GE.AND.EX P1, PT, RZ, UR45, PT, P1 ;  /* 0x0000002dff007c0c */ /* 0x000fe4000bf26310 */
[----:B------:R-:W-:Y:S01]  /*0330*/  ISETP.GE.U32.AND P3, PT, R17, UR44, PT ;  /* 0x0000002c11007c0c */ /* 0x000fe2000bf66070 */
[----:B------:R-:W-:Y:S01]  /*0340*/  IMAD.WIDE.U32 R12, R9, UR48, R10 ;  /* 0x00000030090c7c25 */ /* 0x000fe2000f8e000a */
[----:B------:R-:W-:-:S02]  /*0350*/  ISETP.GE.AND.EX P2, PT, RZ, UR45, PT, P2 ;  /* 0x0000002dff007c0c */ /* 0x000fc4000bf46320 */
[----:B------:R-:W-:Y:S01]  /*0360*/  ISETP.GE.AND.EX P3, PT, RZ, UR45, PT, P3 ;  /* 0x0000002dff007c0c */ /* 0x000fe2000bf66330 */
[----:B------:R-:W-:Y:S01]  /*0370*/  IMAD.IADD R3, R13, 0x1, R3 ;  /* 0x000000010d037824 */ /* 0x000fe200078e0203 */
[----:B------:R-:W-:Y:S01]  /*0380*/  IADD3 R4, P4, PT, R12, UR42, RZ ;  /* 0x0000002a0c047c10 */ /* 0x000fe2000ff9e0ff */
[----:B0-----:R-:W0:Y:S01]  /*0390*/  @!P0 LDC R21, c[0x0][0x39c] ;  /* 0x0000e700ff158b82 */ /* 0x001e220000000800 */
[C---:B-1----:R-:W-:Y:S02]  /*03a0*/  @!P0 R2UR UR6, R6.reuse ;  /* 0x00000000060682ca */ /* 0x042fe400000e0000 */
[C---:B------:R-:W-:Y:S02]  /*03b0*/  @!P0 R2UR UR7, R7.reuse ;  /* 0x00000000070782ca */ /* 0x040fe400000e0000 */
[----:B------:R-:W-:Y:S02]  /*03c0*/  @!P1 R2UR UR8, R6 ;  /* 0x00000000060892ca */ /* 0x000fe400000e0000 */
[----:B------:R-:W-:Y:S01]  /*03d0*/  @!P1 R2UR UR9, R7 ;  /* 0x00000000070992ca */ /* 0x000fe200000e0000 */
[----:B------:R-:W1:Y:S01]  /*03e0*/  @!P1 LDC R22, c[0x0][0x39c] ;  /* 0x0000e700ff169b82 */ /* 0x000e620000000800 */
[----:B------:R-:W-:-:S02]  /*03f0*/  IADD3.X R5, PT, PT, R3, UR43, RZ, P4, !PT ;  /* 0x0000002b03057c10 */ /* 0x000fc4000a7fe4ff */
[C---:B------:R-:W-:Y:S02]  /*0400*/  @!P0 R2UR UR4, R6.reuse ;  /* 0x00000000060482ca */ /* 0x040fe400000e0000 */
[C---:B------:R-:W-:Y:S02]  /*0410*/  @!P0 R2UR UR5, R7.reuse ;  /* 0x00000000070582ca */ /* 0x040fe400000e0000 */
[----:B------:R-:W-:Y:S01]  /*0420*/  @!P2 R2UR UR12, R6 ;  /* 0x00000000060ca2ca */ /* 0x000fe200000e0000 */
[----:B------:R-:W2:Y:S01]  /*0430*/  @!P0 LDG.E.U8 R23, desc[UR6][R4.64] ;  /* 0x0000000604178981 */ /* 0x000ea2000c1e1100 */
[----:B------:R-:W-:Y:S01]  /*0440*/  @!P2 R2UR UR13, R7 ;  /* 0x00000000070da2ca */ /* 0x000fe200000e0000 */
[----:B------:R-:W3:Y:S01]  /*0450*/  @!P2 LDC R24, c[0x0][0x39c] ;  /* 0x0000e700ff18ab82 */ /* 0x000ee20000000800 */
[----:B------:R-:W-:Y:S02]  /*0460*/  LEA R2, P4, R12, UR40, 0x2 ;  /* 0x000000280c027c11 */ /* 0x000fe4000f8810ff */
[----:B------:R-:W-:-:S02]  /*0470*/  @!P1 R2UR UR6, R6 ;  /* 0x00000000060692ca */ /* 0x000fc400000e0000 */
[C---:B------:R-:W-:Y:S02]  /*0480*/  @!P1 R2UR UR7, R7.reuse ;  /* 0x00000000070792ca */ /* 0x040fe400000e0000 */
[----:B------:R-:W-:Y:S01]  /*0490*/  @!P3 R2UR UR14, R6 ;  /* 0x00000000060eb2ca */ /* 0x000fe200000e0000 */
[----:B------:R-:W4:Y:S01]  /*04a0*/  @!P3 LDC R26, c[0x0][0x39c] ;  /* 0x0000e700ff1abb82 */ /* 0x000f220000000800 */
[C---:B------:R-:W-:Y:S02]  /*04b0*/  @!P3 R2UR UR15, R7.reuse ;  /* 0x00000000070fb2ca */ /* 0x040fe400000e0000 */
[----:B------:R-:W-:Y:S01]  /*04c0*/  LEA.HI.X R3, R12, UR41, R3, 0x2, P4 ;  /* 0x000000290c037c11 */ /* 0x000fe2000a0f1403 */
[----:B------:R-:W5:Y:S01]  /*04d0*/  @!P2 LDG.E.U8 R14, desc[UR12][R4.64+0x40] ;  /* 0x0000400c040ea981 */ /* 0x000f62000c1e1100 */
[C---:B------:R-:W-:Y:S02]  /*04e0*/  @!P2 R2UR UR10, R6.reuse ;  /* 0x00000000060aa2ca */ /* 0x040fe400000e0000 */
[----:B------:R-:W-:Y:S01]  /*04f0*/  @!P2 R2UR UR11, R7 ;  /* 0x00000000070ba2ca */ /* 0x000fe200000e0000 */
[----:B------:R-:W3:Y:S04]  /*0500*/  @!P1 LDG.E.U8 R12, desc[UR8][R4.64+0x20] ;  /* 0x00002008040c9981 */ /* 0x000ee8000c1e1100 */
[----:B------:R-:W0:Y:S01]  /*0510*/  @!P0 LDG.E R0, desc[UR4][R2.64] ;  /* 0x0000000402008981 */ /* 0x000e22000c1e1900 */
[----:B------:R-:W-:-:S02]  /*0520*/  @!P3 R2UR UR4, R6 ;  /* 0x000000000604b2ca */ /* 0x000fc400000e0000 */
[----:B------:R-:W-:Y:S01]  /*0530*/  @!P3 R2UR UR5, R7 ;  /* 0x000000000705b2ca */ /* 0x000fe200000e0000 */
[----:B------:R-:W1:Y:S04]  /*0540*/  @!P1 LDG.E R11, desc[UR6][R2.64+0x80] ;  /* 0x00008006020b9981 */ /* 0x000e68000c1e1900 */
[----:B------:R4:W3:Y:S04]  /*0550*/  @!P3 LDG.E.U8 R20, desc[UR14][R4.64+0x60] ;  /* 0x0000600e0414b981 */ /* 0x0008e8000c1e1100 */
[----:B------:R-:W3:Y:S04]  /*0560*/  @!P2 LDG.E R13, desc[UR10][R2.64+0x100] ;  /* 0x0001000a020da981 */ /* 0x000ee8000c1e1900 */
[----:B------:R1:W3:Y:S01]  /*0570*/  @!P3 LDG.E R15, desc[UR4][R2.64+0x180] ;  /* 0x00018004020fb981 */ /* 0x0002e2000c1e1900 */
[----:B------:R-:W-:Y:S01]  /*0580*/  UMOV UR4, 0xffffffff ;  /* 0xffffffff00047882 */ /* 0x000fe20000000000 */
[----:B----4-:R-:W-:-:S02]  /*0590*/  IMAD.MOV.U32 R5, RZ, RZ, -0x800000 ;  /* 0xff800000ff057424 */ /* 0x010fc400078e00ff */
[----:B------:R-:W-:Y:S01]  /*05a0*/  IMAD.MOV.U32 R4, RZ, RZ, -0x800000 ;  /* 0xff800000ff047424 */ /* 0x000fe200078e00ff */
[----:B--2---:R-:W-:Y:S02]  /*05b0*/  ISETP.NE.OR P6, PT, R23, RZ, P0 ;  /* 0x000000ff1700720c */ /* 0x004fe400007c5670 */
[----:B-----5:R-:W-:Y:S02]  /*05c0*/  ISETP.NE.OR P4, PT, R14, RZ, P2 ;  /* 0x000000ff0e00720c */ /* 0x020fe40001785670 */
[----:B---3--:R-:W-:Y:S01]  /*05d0*/  ISETP.NE.OR P5, PT, R12, RZ, P1 ;  /* 0x000000ff0c00720c */ /* 0x008fe20000fa5670 */
[----:B0-----:R-:W-:Y:S01]  /*05e0*/  @!P0 FMUL R0, R0, R21 ;  /* 0x0000001500008220 */ /* 0x001fe20000400000 */
[----:B-1----:R-:W-:-:S07]  /*05f0*/  @!P1 FMUL R2, R11, R22 ;  /* 0x000000160b029220 */ /* 0x002fce0000400000 */
[----:B------:R-:W0:Y:S01]  /*0600*/  @!P6 LDC R0, c[0x0][0x398] ;  /* 0x0000e600ff00eb82 */ /* 0x000e220000000800 */
[----:B------:R-:W-:Y:S01]  /*0610*/  ISETP.NE.OR P6, PT, R20, RZ, P3 ;  /* 0x000000ff1400720c */ /* 0x000fe20001fc5670 */
[----:B------:R-:W-:-:S06]  /*0620*/  @!P2 FMUL R12, R13, R24 ;  /* 0x000000180d0ca220 */ /* 0x000fcc0000400000 */
[----:B------:R-:W1:Y:S01]  /*0630*/  @!P5 LDC R2, c[0x0][0x398] ;  /* 0x0000e600ff02db82 */ /* 0x000e620000000800 */
[----:B------:R-:W-:-:S07]  /*0640*/  @!P3 FMUL R14, R15, R26 ;  /* 0x0000001a0f0eb220 */ /* 0x000fce0000400000 */
[----:B------:R-:W2:Y:S08]  /*0650*/  @!P4 LDC R12, c[0x0][0x398] ;  /* 0x0000e600ff0ccb82 */ /* 0x000eb00000000800 */
[----:B------:R-:W3:Y:S01]  /*0660*/  @!P6 LDC R14, c[0x0][0x398] ;  /* 0x0000e600ff0eeb82 */ /* 0x000ee20000000800 */
[----:B------:R-:W-:Y:S02]  /*0670*/  MOV R13, 0xff800000 ;  /* 0xff800000000d7802 */ /* 0x000fe40000000f00 */
[----:B0-----:R-:W-:-:S04]  /*0680*/  @!P0 FMNMX R13, R0, -INF , !PT ;  /* 0xff800000000d8809 */ /* 0x001fc80007800000 */
[----:B-1----:R-:W-:Y:S01]  /*0690*/  @!P1 FMNMX R13, R13, R2, !PT ;  /* 0x000000020d0d9209 */ /* 0x002fe20007800000 */
[----:B------:R-:W-:Y:S01]  /*06a0*/  IMAD.MOV.U32 R22, RZ, RZ, -0x800000 ;  /* 0xff800000ff167424 */ /* 0x000fe200078e00ff */
[----:B------:R-:W-:Y:S02]  /*06b0*/  MOV R20, 0xff800000 ;  /* 0xff80000000147802 */ /* 0x000fe40000000f00 */
[----:B------:R-:W-:Y:S02]  /*06c0*/  @!P0 MOV R22, R0 ;  /* 0x0000000000168202 */ /* 0x000fe40000000f00 */
[----:B--2---:R-:W-:Y:S01]  /*06d0*/  @!P2 FMNMX R13, R13, R12, !PT ;  /* 0x0000000c0d0da209 */ /* 0x004fe20007800000 */
[----:B------:R-:W-:Y:S01]  /*06e0*/  @!P2 IMAD.MOV.U32 R20, RZ, RZ, R12 ;  /* 0x000000ffff14a224 */ /* 0x000fe200078e000c */
[----:B------:R-:W-:Y:S02]  /*06f0*/  @!P1 MOV R5, R2 ;  /* 0x0000000200059202 */ /* 0x000fe40000000f00 */
[----:B---3--:R-:W-:-:S02]  /*0700*/  @!P3 MOV R4, R14 ;  /* 0x0000000e0004b202 */ /* 0x008fc40000000f00 */
        /* <DEDUP_REMOVED lines=18> */
[-C--:B------:R-:W-:Y:S02]  /*0830*/  FFMA.SAT R13, R22, R11.reuse, 0.5 ;  /* 0x3f000000160d7423 */ /* 0x080fe4000000200b */
[-C--:B------:R-:W-:Y:S01]  /*0840*/  FFMA.SAT R3, R20, R11.reuse, 0.5 ;  /* 0x3f00000014037423 */ /* 0x080fe2000000200b */
[-C--:B------:R-:W-:Y:S01]  /*0850*/  FFMA.SAT R15, R4, R11.reuse, 0.5 ;  /* 0x3f000000040f7423 */ /* 0x080fe2000000200b */
[-C--:B------:R-:W-:Y:S01]  /*0860*/  FFMA.RM R0, R13, R12.reuse, 12582913 ;  /* 0x4b4000010d007423 */ /* 0x080fe2000000400c */
[----:B------:R-:W-:Y:S01]  /*0870*/  FFMA.SAT R13, R14, R11, 0.5 ;  /* 0x3f0000000e0d7423 */ /* 0x000fe2000000200b */
[----:B------:R-:W-:-:S02]  /*0880*/  FFMA.RM R3, R3, R12, 12582913 ;  /* 0x4b40000103037423 */ /* 0x000fc4000000400c */
[----:B------:R-:W-:Y:S01]  /*0890*/  FADD R5, R0, -12583039 ;  /* 0xcb40007f00057421 */ /* 0x000fe20000000000 */
[-C--:B------:R-:W-:Y:S01]  /*08a0*/  FFMA.RM R2, R13, R12.reuse, 12582913 ;  /* 0x4b4000010d027423 */ /* 0x080fe2000000400c */
[----:B------:R-:W-:Y:S01]  /*08b0*/  FFMA.RM R12, R15, R12, 12582913 ;  /* 0x4b4000010f0c7423 */ /* 0x000fe2000000400c */
[----:B------:R-:W-:Y:S01]  /*08c0*/  FADD R11, R3, -12583039 ;  /* 0xcb40007f030b7421 */ /* 0x000fe20000000000 */
[----:B------:R-:W-:Y:S01]  /*08d0*/  FFMA R5, R22, 1.4426950216293334961, -R5 ;  /* 0x3fb8aa3b16057823 */ /* 0x000fe20000000805 */
[----:B------:R-:W-:Y:S01]  /*08e0*/  FADD R13, R2, -12583039 ;  /* 0xcb40007f020d7421 */ /* 0x000fe20000000000 */
[----:B------:R-:W-:Y:S01]  /*08f0*/  FADD R15, R12, -12583039 ;  /* 0xcb40007f0c0f7421 */ /* 0x000fe20000000000 */
[----:B------:R-:W-:Y:S01]  /*0900*/  FFMA R11, R20, 1.4426950216293334961, -R11 ;  /* 0x3fb8aa3b140b7823 */ /* 0x000fe2000000080b */
[----:B------:R-:W-:Y:S01]  /*0910*/  FFMA R5, R22, 1.925963033500011079e-08, R5 ;  /* 0x32a5706016057823 */ /* 0x000fe20000000005 */
[----:B------:R-:W-:Y:S01]  /*0920*/  FFMA R13, R14, 1.4426950216293334961, -R13 ;  /* 0x3fb8aa3b0e0d7823 */ /* 0x000fe2000000080d */
[----:B------:R-:W-:Y:S01]  /*0930*/  FFMA R15, R4, 1.4426950216293334961, -R15 ;  /* 0x3fb8aa3b040f7823 */ /* 0x000fe2000000080f */
[----:B------:R-:W-:Y:S01]  /*0940*/  FFMA R11, R20, 1.925963033500011079e-08, R11 ;  /* 0x32a57060140b7823 */ /* 0x000fe2000000000b */
[----:B------:R-:W-:-:S02]  /*0950*/  IMAD.SHL.U32 R0, R0, 0x800000, RZ ;  /* 0x0080000000007824 */ /* 0x000fc400078e00ff */
[----:B------:R-:W-:Y:S01]  /*0960*/  FFMA R13, R14, 1.925963033500011079e-08, R13 ;  /* 0x32a570600e0d7823 */ /* 0x000fe2000000000d */
[----:B------:R-:W0:Y:S01]  /*0970*/  MUFU.EX2 R5, R5 ;  /* 0x0000000500057308 */ /* 0x000e220000000800 */
[----:B------:R-:W-:Y:S01]  /*0980*/  FFMA R15, R4, 1.925963033500011079e-08, R15 ;  /* 0x32a57060040f7823 */ /* 0x000fe2000000000f */
[----:B------:R-:W-:Y:S02]  /*0990*/  SHF.L.U32 R2, R2, 0x17, RZ ;  /* 0x0000001702027819 */ /* 0x000fe400000006ff */
[----:B------:R-:W-:-:S04]  /*09a0*/  SHF.L.U32 R12, R12, 0x17, RZ ;  /* 0x000000170c0c7819 */ /* 0x000fc800000006ff */
[----:B------:R-:W1:Y:S08]  /*09b0*/  MUFU.EX2 R13, R13 ;  /* 0x0000000d000d7308 */ /* 0x000e700000000800 */
        /* <DEDUP_REMOVED lines=20> */
.L_x_32853:
        /* <DEDUP_REMOVED lines=12> */
[----:B0-----:R-:W-:Y:S05]  /*0bc0*/  CALL.REL.NOINC `($__internal_532_$__cuda_sm3x_div_rn_noftz_f32_slowpath) ;  /* 0x0000000800e87944 */ /* 0x001fea0003c00000 */
[----:B------:R-:W-:-:S07]  /*0bd0*/  MOV R11, R21 ;  /* 0x00000015000b7202 */ /* 0x000fce0000000f00 */
.L_x_32834:
[----:B------:R-:W-:Y:S05]  /*0be0*/  BSYNC.RECONVERGENT B1 ;  /* 0x0000000000017941 */ /* 0x000fea0003800200 */
.L_x_32833:
        /* <DEDUP_REMOVED lines=12> */
[----:B0-----:R-:W-:Y:S05]  /*0cb0*/  CALL.REL.NOINC `($__internal_532_$__cuda_sm3x_div_rn_noftz_f32_slowpath) ;  /* 0x0000000800ac7944 */ /* 0x001fea0003c00000 */
[----:B------:R-:W-:-:S07]  /*0cc0*/  IMAD.MOV.U32 R12, RZ, RZ, R21 ;  /* 0x000000ffff0c7224 */ /* 0x000fce00078e0015 */
.L_x_32836:
[----:B------:R-:W-:Y:S05]  /*0cd0*/  BSYNC.RECONVERGENT B1 ;  /* 0x0000000000017941 */ /* 0x000fea0003800200 */
.L_x_32835:
        /* <DEDUP_REMOVED lines=12> */
[----:B0-----:R-:W-:Y:S05]  /*0da0*/  CALL.REL.NOINC `($__internal_532_$__cuda_sm3x_div_rn_noftz_f32_slowpath) ;  /* 0x0000000800707944 */ /* 0x001fea0003c00000 */
[----:B------:R-:W-:-:S07]  /*0db0*/  MOV R3, R21 ;  /* 0x0000001500037202 */ /* 0x000fce0000000f00 */
.L_x_32838:
[----:B------:R-:W-:Y:S05]  /*0dc0*/  BSYNC.RECONVERGENT B1 ;  /* 0x0000000000017941 */ /* 0x000fea0003800200 */
.L_x_32837:
        /* <DEDUP_REMOVED lines=13> */
.L_x_32840:
[----:B------:R-:W-:Y:S05]  /*0ea0*/  BSYNC.RECONVERGENT B1 ;  /* 0x0000000000017941 */ /* 0x000fea0003800200 */
.L_x_32839:
        /* <DEDUP_REMOVED lines=32> */
.L_x_32831:
[----:B------:R-:W-:Y:S05]  /*10b0*/  EXIT ;  /* 0x000000000000794d */ /* 0x000fea0003800000 */
.L_x_32832:
[----:B------:R-:W-:Y:S01]  /*10c0*/  BSSY B1, `(.L_x_32842) ;  /* 0x0000007000017945 */ /* 0x000fe20003800000 */
[----:B------:R-:W-:Y:S01]  /*10d0*/  MOV R12, 0x10 ;  /* 0x00000010000c7802 */ /* 0x000fe20000000f00 */
[----:B------:R-:W-:Y:S01]  /*10e0*/  IMAD.MOV.U32 R11, RZ, RZ, 0x1f ;  /* 0x0000001fff0b7424 */ /* 0x000fe200078e00ff */
[----:B------:R-:W-:-:S07]  /*10f0*/  MOV R15, 0xffffffff ;  /* 0xffffffff000f7802 */ /* 0x000fce0000000f00 */
[----:B------:R-:W-:Y:S05]  /*1100*/  WARPSYNC.COLLECTIVE R15, `(.L_x_32843) ;  /* 0x000000000f087348 */ /* 0x000fea0003c00000 */
[----:B------:R0:W1:Y:S02]  /*1110*/  SHFL.BFLY P6, R14, R13, R12, R11 ;  /* 0x0c00000c0d0e7389 */ /* 0x00006400000c000b */
[----:B01----:R-:W-:Y:S05]  /*1120*/  ENDCOLLECTIVE ;  /* 0x000000000000791b */ /* 0x003fea0003800000 */
.L_x_32843:
[----:B------:R-:W-:Y:S05]  /*1130*/  BSYNC B1 ;  /* 0x0000000000017941 */ /* 0x000fea0003800000 */
.L_x_32842:
        /* <DEDUP_REMOVED lines=8> */
.L_x_32844:
[----:B------:R-:W-:Y:S01]  /*11c0*/  IMAD.MOV.U32 R12, RZ, RZ, 0x4 ;  /* 0x00000004ff0c7424 */ /* 0x000fe200078e00ff */
[----:B------:R-:W-:-:S04]  /*11d0*/  FMNMX R0, R13, R14, !PT ;  /* 0x0000000e0d007209 */ /* 0x000fc80007800000 */
[----:B------:R-:W-:-:S07]  /*11e0*/  MOV R13, R0 ;  /* 0x00000000000d7202 */ /* 0x000fce0000000f00 */
[----:B------:R-:W-:Y:S05]  /*11f0*/  WARPSYNC.COLLECTIVE R15, `(.L_x_32845) ;  /* 0x000000000f087348 */ /* 0x000fea0003c00000 */
[----:B------:R0:W1:Y:S02]  /*1200*/  SHFL.BFLY P6, R14, R13, R12, R11 ;  /* 0x0c00000c0d0e7389 */ /* 0x00006400000c000b */
[----:B01----:R-:W-:Y:S05]  /*1210*/  ENDCOLLECTIVE ;  /* 0x000000000000791b */ /* 0x003fea0003800000 */
.L_x_32845:
[----:B------:R-:W-:Y:S01]  /*1220*/  IMAD.MOV.U32 R12, RZ, RZ, 0x2 ;  /* 0x00000002ff0c7424 */ /* 0x000fe200078e00ff */
[----:B------:R-:W-:-:S04]  /*1230*/  FMNMX R2, R0, R14, !PT ;  /* 0x0000000e00027209 */ /* 0x000fc80007800000 */
[----:B------:R-:W-:-:S07]  /*1240*/  MOV R13, R2 ;  /* 0x00000002000d7202 */ /* 0x000fce0000000f00 */
[----:B------:R-:W-:Y:S05]  /*1250*/  WARPSYNC.COLLECTIVE R15, `(.L_x_32846) ;  /* 0x000000000f087348 */ /* 0x000fea0003c00000 */
[----:B------:R0:W1:Y:S02]  /*1260*/  SHFL.BFLY P6, R14, R13, R12, R11 ;  /* 0x0c00000c0d0e7389 */ /* 0x00006400000c000b */
[----:B01----:R-:W-:Y:S05]  /*1270*/  ENDCOLLECTIVE ;  /* 0x000000000000791b */ /* 0x003fea0003800000 */
.L_x_32846:
[----:B------:R-:W-:Y:S01]  /*1280*/  IMAD.MOV.U32 R12, RZ, RZ, 0x1 ;  /* 0x00000001ff0c7424 */ /* 0x000fe200078e00ff */
[----:B------:R-:W-:Y:S01]  /*1290*/  FMNMX R3, R2, R14, !PT ;  /* 0x0000000e02037209 */ /* 0x000fe20007800000 */
[----:B------:R-:W-:-:S03]  /*12a0*/  IMAD.MOV.U32 R2, RZ, RZ, 0x437c0000 ;  /* 0x437c0000ff027424 */ /* 0x000fc600078e00ff */
[----:B------:R-:W-:-:S07]  /*12b0*/  MOV R13, R3 ;  /* 0x00000003000d7202 */ /* 0x000fce0000000f00 */
[----:B------:R-:W-:Y:S05]  /*12c0*/  WARPSYNC.COLLECTIVE R15, `(.L_x_32847) ;  /* 0x000000000f087348 */ /* 0x000fea0003c00000 */
[----:B------:R0:W1:Y:S02]  /*12d0*/  SHFL.BFLY P6, R14, R13, R12, R11 ;  /* 0x0c00000c0d0e7389 */ /* 0x00006400000c000b */
[----:B01----:R-:W-:Y:S05]  /*12e0*/  ENDCOLLECTIVE ;  /* 0x000000000000791b */ /* 0x003fea0003800000 */
.L_x_32847:
[----:B------:R-:W-:-:S05]  /*12f0*/  FMNMX R21, R3, R14, !PT ;  /* 0x0000000e03157209 */ /* 0x000fca0007800000 */
[C---:B------:R-:W-:Y:S01]  /*1300*/  FADD R14, -R21.reuse, R22 ;  /* 0x00000016150e7221 */ /* 0x040fe20000000100 */
[C---:B------:R-:W-:Y:S01]  /*1310*/  FADD R5, -R21.reuse, R5 ;  /* 0x0000000515057221 */ /* 0x040fe20000000100 */
[----:B------:R-:W-:Y:S02]  /*1320*/  FADD R4, -R21, R4 ;  /* 0x0000000415047221 */ /* 0x000fe40000000100 */
[-C--:B------:R-:W-:Y:S01]  /*1330*/  FFMA.SAT R3, R14, R23.reuse, 0.5 ;  /* 0x3f0000000e037423 */ /* 0x080fe20000002017 */
[----:B------:R-:W-:-:S03]  /*1340*/  FFMA.SAT R15, R5, R23, 0.5 ;  /* 0x3f000000050f7423 */ /* 0x000fc60000002017 */
[----:B------:R-:W-:Y:S01]  /*1350*/  FFMA.RM R0, R3, R2, 12582913 ;  /* 0x4b40000103007423 */ /* 0x000fe20000004002 */
[----:B------:R-:W-:-:S03]  /*1360*/  FADD R3, -R21, R20 ;  /* 0x0000001415037221 */ /* 0x000fc60000000100 */
[C---:B------:R-:W-:Y:S01]  /*1370*/  FADD R11, R0.reuse, -12583039 ;  /* 0xcb40007f000b7421 */ /* 0x040fe20000000000 */
[----:B------:R-:W-:-:S03]  /*1380*/  SHF.L.U32 R0, R0, 0x17, RZ ;  /* 0x0000001700007819 */ /* 0x000fc600000006ff */
[----:B------:R-:W-:Y:S01]  /*1390*/  FFMA R13, R14, 1.4426950216293334961, -R11 ;  /* 0x3fb8aa3b0e0d7823 */ /* 0x000fe2000000080b */
[----:B------:R-:W-:Y:S01]  /*13a0*/  FFMA.RM R11, R15, R2, 12582913 ;  /* 0x4b4000010f0b7423 */ /* 0x000fe20000004002 */
[-C--:B------:R-:W-:Y:S01]  /*13b0*/  FFMA.SAT R15, R3, R23.reuse, 0.5 ;  /* 0x3f000000030f7423 */ /* 0x080fe20000002017 */
[----:B------:R-:W-:Y:S01]  /*13c0*/  FFMA.SAT R23, R4, R23, 0.5 ;  /* 0x3f00000004177423 */ /* 0x000fe20000002017 */
[----:B------:R-:W-:Y:S01]  /*13d0*/  FFMA R13, R14, 1.925963033500011079e-08, R13 ;  /* 0x32a570600e0d7823 */ /* 0x000fe2000000000d */
[----:B------:R-:W-:-:S04]  /*13e0*/  FADD R12, R11, -12583039 ;  /* 0xcb40007f0b0c7421 */ /* 0x000fc80000000000 */
[----:B------:R-:W-:Y:S01]  /*13f0*/  FFMA R14, R5, 1.4426950216293334961, -R12 ;  /* 0x3fb8aa3b050e7823 */ /* 0x000fe2000000080c */
[-C--:B------:R-:W-:Y:S01]  /*1400*/  FFMA.RM R12, R15, R2.reuse, 12582913 ;  /* 0x4b4000010f0c7423 */ /* 0x080fe20000004002 */
[----:B------:R-:W-:Y:S01]  /*1410*/  FFMA.RM R2, R23, R2, 12582913 ;  /* 0x4b40000117027423 */ /* 0x000fe20000004002 */
[----:B------:R-:W0:Y:S01]  /*1420*/  MUFU.EX2 R13, R13 ;  /* 0x0000000d000d7308 */ /* 0x000e220000000800 */
[----:B------:R-:W-:Y:S01]  /*1430*/  FFMA R14, R5, 1.925963033500011079e-08, R14 ;  /* 0x32a57060050e7823 */ /* 0x000fe2000000000e */
[C---:B------:R-:W-:Y:S01]  /*1440*/  FADD R20, R12.reuse, -12583039 ;  /* 0xcb40007f0c147421 */ /* 0x040fe20000000000 */
[----:B------:R-:W-:-:S03]  /*1450*/  SHF.L.U32 R12, R12, 0x17, RZ ;  /* 0x000000170c0c7819 */ /* 0x000fc600000006ff */
[C---:B------:R-:W-:Y:S02]  /*1460*/  FFMA R20, R3.reuse, 1.4426950216293334961, -R20 ;  /* 0x3fb8aa3b03147823 */ /* 0x040fe40000000814 */
[----:B------:R-:W1:Y:S02]  /*1470*/  MUFU.EX2 R14, R14 ;  /* 0x0000000e000e7308 */ /* 0x000e640000000800 */
[----:B------:R-:W-:Y:S01]  /*1480*/  FFMA R20, R3, 1.925963033500011079e-08, R20 ;  /* 0x32a5706003147823 */ /* 0x000fe20000000014 */
[----:B------:R-:W-:-:S04]  /*1490*/  FADD R3, R2, -12583039 ;  /* 0xcb40007f02037421 */ /* 0x000fc80000000000 */
[C---:B------:R-:W-:Y:S01]  /*14a0*/  FFMA R3, R4.reuse, 1.4426950216293334961, -R3 ;  /* 0x3fb8aa3b04037823 */ /* 0x040fe20000000803 */
[----:B------:R-:W2:Y:S03]  /*14b0*/  MUFU.EX2 R5, R20 ;  /* 0x0000001400057308 */ /* 0x000ea60000000800 */
[----:B------:R-:W-:Y:S01]  /*14c0*/  FFMA R15, R4, 1.925963033500011079e-08, R3 ;  /* 0x32a57060040f7823 */ /* 0x000fe20000000003 */
[----:B------:R-:W-:Y:S02]  /*14d0*/  IMAD.SHL.U32 R3, R11, 0x800000, RZ ;  /* 0x008000000b037824 */ /* 0x000fe400078e00ff */
[----:B0-----:R-:W-:Y:S01]  /*14e0*/  FMUL R4, R0, R13 ;  /* 0x0000000d00047220 */ /* 0x001fe20000400000 */
[----:B------:R-:W-:Y:S01]  /*14f0*/  IMAD.SHL.U32 R11, R2, 0x800000, RZ ;  /* 0x00800000020b7824 */ /* 0x000fe200078e00ff */
[----:B------:R0:W3:Y:S01]  /*1500*/  MUFU.EX2 R22, R15 ;  /* 0x0000000f00167308 */ /* 0x0000e20000000800 */
[----:B-1----:R-:W-:Y:S01]  /*1510*/  FMUL R3, R3, R14 ;  /* 0x0000000e03037220 */ /* 0x002fe20000400000 */
[----:B------:R-:W-:Y:S01]  /*1520*/  FADD R0, RZ, R4 ;  /* 0x00000004ff007221 */ /* 0x000fe20000000000 */
[----:B--2---:R-:W-:-:S03]  /*1530*/  FMUL R2, R12, R5 ;  /* 0x000000050c027220 */ /* 0x004fc60000400000 */
[----:B------:R-:W-:Y:S01]  /*1540*/  FADD R5, R0, R3 ;  /* 0x0000000300057221 */ /* 0x000fe20000000000 */
[----:B------:R-:W-:Y:S02]  /*1550*/  MOV R12, 0x10 ;  /* 0x00000010000c7802 */ /* 0x000fe40000000f00 */
[----:B0-----:R-:W-:Y:S01]  /*1560*/  MOV R15, 0xffffffff ;  /* 0xffffffff000f7802 */ /* 0x001fe20000000f00 */
[----:B------:R-:W-:Y:S01]  /*1570*/  FADD R5, R5, R2 ;  /* 0x0000000205057221 */ /* 0x000fe20000000000 */
[----:B---3--:R-:W-:Y:S01]  /*1580*/  FMUL R0, R11, R22 ;  /* 0x000000160b007220 */ /* 0x008fe20000400000 */
[----:B------:R-:W-:-:S03]  /*1590*/  IMAD.MOV.U32 R11, RZ, RZ, 0x1f ;  /* 0x0000001fff0b7424 */ /* 0x000fc600078e00ff */
[----:B------:R-:W-:-:S07]  /*15a0*/  FADD R13, R5, R0 ;  /* 0x00000000050d7221 */ /* 0x000fce0000000000 */
[----:B------:R-:W-:Y:S05]  /*15b0*/  WARPSYNC.COLLECTIVE R15, `(.L_x_32848) ;  /* 0x000000000f087348 */ /* 0x000fea0003c00000 */
[----:B------:R0:W1:Y:S02]  /*15c0*/  SHFL.BFLY P6, R14, R13, R12, R11 ;  /* 0x0c00000c0d0e7389 */ /* 0x00006400000c000b */
[----:B01----:R-:W-:Y:S05]  /*15d0*/  ENDCOLLECTIVE ;  /* 0x000000000000791b */ /* 0x003fea0003800000 */
.L_x_32848:
[----:B------:R-:W-:Y:S02]  /*15e0*/  HFMA2 R12, -RZ, RZ, 0, 4.76837158203125e-07 ;  /* 0x00000008ff0c7431 */ /* 0x000fe400000001ff */
[----:B------:R-:W-:-:S04]  /*15f0*/  FADD R5, R13, R14 ;  /* 0x0000000e0d057221 */ /* 0x000fc80000000000 */
[----:B------:R-:W-:-:S07]  /*1600*/  IMAD.MOV.U32 R13, RZ, RZ, R5 ;  /* 0x000000ffff0d7224 */ /* 0x000fce00078e0005 */
[----:B------:R-:W-:Y:S05]  /*1610*/  WARPSYNC.COLLECTIVE R15, `(.L_x_32849) ;  /* 0x000000000f087348 */ /* 0x000fea0003c00000 */
[----:B------:R0:W1:Y:S02]  /*1620*/  SHFL.BFLY P6, R14, R13, R12, R11 ;  /* 0x0c00000c0d0e7389 */ /* 0x00006400000c000b */
[----:B01----:R-:W-:Y:S05]  /*1630*/  ENDCOLLECTIVE ;  /* 0x000000000000791b */ /* 0x003fea0003800000 */
.L_x_32849:
[----:B------:R-:W-:Y:S01]  /*1640*/  MOV R12, 0x4 ;  /* 0x00000004000c7802 */ /* 0x000fe20000000f00 */
[----:B------:R-:W-:-:S04]  /*1650*/  FADD R20, R5, R14 ;  /* 0x0000000e05147221 */ /* 0x000fc80000000000 */
[----:B------:R-:W-:-:S07]  /*1660*/  IMAD.MOV.U32 R13, RZ, RZ, R20 ;  /* 0x000000ffff0d7224 */ /* 0x000fce00078e0014 */
[----:B------:R-:W-:Y:S05]  /*1670*/  WARPSYNC.COLLECTIVE R15, `(.L_x_32850) ;  /* 0x000000000f087348 */ /* 0x000fea0003c00000 */
[----:B------:R0:W1:Y:S02]  /*1680*/  SHFL.BFLY P6, R14, R13, R12, R11 ;  /* 0x0c00000c0d0e7389 */ /* 0x00006400000c000b */
[----:B01----:R-:W-:Y:S05]  /*1690*/  ENDCOLLECTIVE ;  /* 0x000000000000791b */ /* 0x003fea0003800000 */
.L_x_32850:
[----:B------:R-:W-:Y:S02]  /*16a0*/  HFMA2 R12, -RZ, RZ, 0, 1.1920928955078125e-07 ;  /* 0x00000002ff0c7431 */ /* 0x000fe400000001ff */
[----:B------:R-:W-:-:S04]  /*16b0*/  FADD R21, R20, R14 ;  /* 0x0000000e14157221 */ /* 0x000fc80000000000 */
[----:B------:R-:W-:-:S07]  /*16c0*/  IMAD.MOV.U32 R13, RZ, RZ, R21 ;  /* 0x000000ffff0d7224 */ /* 0x000fce00078e0015 */
[----:B------:R-:W-:Y:S05]  /*16d0*/  WARPSYNC.COLLECTIVE R15, `(.L_x_32851) ;  /* 0x000000000f087348 */ /* 0x000fea0003c00000 */
[----:B------:R0:W1:Y:S02]  /*16e0*/  SHFL.BFLY P6, R14, R13, R12, R11 ;  /* 0x0c00000c0d0e7389 */ /* 0x00006400000c000b */
[----:B01----:R-:W-:Y:S05]  /*16f0*/  ENDCOLLECTIVE ;  /* 0x000000000000791b */ /* 0x003fea0003800000 */
.L_x_32851:
[----:B------:R-:W-:Y:S01]  /*1700*/  MOV R12, 0x1 ;  /* 0x00000001000c7802 */ /* 0x000fe20000000f00 */
[----:B------:R-:W-:-:S04]  /*1710*/  FADD R22, R21, R14 ;  /* 0x0000000e15167221 */ /* 0x000fc80000000000 */
[----:B------:R-:W-:-:S07]  /*1720*/  IMAD.MOV.U32 R13, RZ, RZ, R22 ;  /* 0x000000ffff0d7224 */ /* 0x000fce00078e0016 */
[----:B------:R-:W-:Y:S05]  /*1730*/  WARPSYNC.COLLECTIVE R15, `(.L_x_32852) ;  /* 0x000000000f087348 */ /* 0x000fea0003c00000 */
[----:B------:R0:W1:Y:S02]  /*1740*/  SHFL.BFLY P6, R14, R13, R12, R11 ;  /* 0x0c00000c0d0e7389 */ /* 0x00006400000c000b */
[----:B01----:R-:W-:Y:S05]  /*1750*/  ENDCOLLECTIVE ;  /* 0x000000000000791b */ /* 0x003fea0003800000 */
.L_x_32852:
[----:B------:R-:W-:Y:S05]  /*1760*/  BRA `(.L_x_32853) ;  /* 0xfffffff000e47947 */ /* 0x000fea000383ffff */
        .weak           $__internal_532_$__cuda_sm3x_div_rn_noftz_f32_slowpath
        .type           $__internal_532_$__cuda_sm3x_div_rn_noftz_f32_slowpath,@function
        .size           $__internal_532_$__cuda_sm3x_div_rn_noftz_f32_slowpath,(.L_x_37909 - $__internal_532_$__cuda_sm3x_div_rn_noftz_f32_slowpath)
$__internal_532_$__cuda_sm3x_div_rn_noftz_f32_slowpath:
        /* <DEDUP_REMOVED lines=34> */
.L_x_32855:
        /* <DEDUP_REMOVED lines=51> */
.L_x_32862:
[----:B------:R-:W-:-:S04]  /*1cc0*/  LOP3.LUT R4, R4, 0x80000000, RZ, 0xc0, !PT ;  /* 0x8000000004047812 */ /* 0x000fc800078ec0ff */
[----:B------:R-:W-:Y:S01]  /*1cd0*/  LOP3.LUT R4, R4, 0x7f800000, RZ, 0xfc, !PT ;  /* 0x7f80000004047812 */ /* 0x000fe200078efcff */
[----:B------:R-:W-:Y:S06]  /*1ce0*/  BRA `(.L_x_32863) ;  /* 0x0000000000047947 */ /* 0x000fec0003800000 */
.L_x_32861:
[----:B------:R-:W-:-:S07]  /*1cf0*/  IMAD R4, R23, 0x800000, R4 ;  /* 0x0080000017047824 */ /* 0x000fce00078e0204 */
.L_x_32863:
[----:B------:R-:W-:Y:S05]  /*1d00*/  BSYNC.RECONVERGENT B3 ;  /* 0x0000000000037941 */ /* 0x000fea0003800200 */
.L_x_32860:
[----:B------:R-:W-:Y:S05]  /*1d10*/  BRA `(.L_x_32864) ;  /* 0x0000000000207947 */ /* 0x000fea0003800000 */
.L_x_32859:
[----:B------:R-:W-:-:S04]  /*1d20*/  LOP3.LUT R4, R5, 0x80000000, R4, 0x48, !PT ;  /* 0x8000000005047812 */ /* 0x000fc800078e4804 */
[----:B------:R-:W-:Y:S01]  /*1d30*/  LOP3.LUT R4, R4, 0x7f800000, RZ, 0xfc, !PT ;  /* 0x7f80000004047812 */ /* 0x000fe200078efcff */
[----:B------:R-:W-:Y:S06]  /*1d40*/  BRA `(.L_x_32864) ;  /* 0x0000000000147947 */ /* 0x000fec0003800000 */
.L_x_32858:
[----:B------:R-:W-:Y:S01]  /*1d50*/  LOP3.LUT R4, R5, 0x80000000, R4, 0x48, !PT ;  /* 0x8000000005047812 */ /* 0x000fe200078e4804 */
[----:B------:R-:W-:Y:S06]  /*1d60*/  BRA `(.L_x_32864) ;  /* 0x00000000000c7947 */ /* 0x000fec0003800000 */
.L_x_32857:
[----:B------:R-:W0:Y:S01]  /*1d70*/  MUFU.RSQ R4, -QNAN ;  /* 0xffc0000000047908 */ /* 0x000e220000001400 */
[----:B------:R-:W-:Y:S05]  /*1d80*/  BRA `(.L_x_32864) ;  /* 0x0000000000047947 */ /* 0x000fea0003800000 */
.L_x_32856:
[----:B------:R-:W-:-:S07]  /*1d90*/  FADD.FTZ R4, R4, R5 ;  /* 0x0000000504047221 */ /* 0x000fce0000010000 */
.L_x_32864:
[----:B------:R-:W-:Y:S05]  /*1da0*/  BSYNC.RECONVERGENT B2 ;  /* 0x0000000000027941 */ /* 0x000fea0003800200 */
.L_x_32854:
[----:B------:R-:W-:Y:S01]  /*1db0*/  HFMA2 R5, -RZ, RZ, 0, 0 ;  /* 0x00000000ff057431 */ /* 0x000fe200000001ff */
[----:B0-----:R-:W-:Y:S01]  /*1dc0*/  MOV R21, R4 ;  /* 0x0000000400157202 */ /* 0x001fe20000000f00 */
[----:B------:R-:W-:-:S04]  /*1dd0*/  IMAD.MOV.U32 R4, RZ, RZ, R14 ;  /* 0x000000ffff047224 */ /* 0x000fc800078e000e */
[----:B------:R-:W-:Y:S05]  /*1de0*/  RET.REL.NODEC R4 `(_Z15SoftmaxWarpImplI24ElementwiseScaleMaskLoadIffbE11DirectStoreIffEfLi1ELi4ELi32ELi1ELb1EL9Algorithm0EEvT_T0_ll) ;  /* 0xffffffe004847950 */ /* 0x000fea0003c3ffff */
.L_x_32865:
        /* <DEDUP_REMOVED lines=9> */
.L_x_37909:


//--------------------- .text._Z15SoftmaxWarpImplI24ElementwiseScaleMaskLoadIffbE11DirectStoreIffEfLi1ELi4ELi32ELi1ELb0EL9Algorithm0EEvT_T0_ll --------------------------
	.section	.text._Z15SoftmaxWarpImplI24ElementwiseScaleMaskLoadIffbE11DirectStoreIffEfLi1ELi4ELi32ELi1ELb0EL9Algorithm0EEvT_T0_ll,"ax",@progbits
	.align	128
        .global         _Z15SoftmaxWarpImplI24ElementwiseScaleMaskLoadIffbE11DirectStoreIffEfLi1ELi4ELi32ELi1ELb0EL9Algorithm0EEvT_T0_ll
        .type           _Z15SoftmaxWarpImplI24ElementwiseScaleMaskLoadIffbE11DirectStoreIffEfLi1ELi4ELi32ELi1ELb0EL9Algorithm0EEvT_T0_ll,@function
        .size           _Z15SoftmaxWarpImplI24ElementwiseScaleMaskLoadIffbE11DirectStoreIffEfLi1ELi4ELi32ELi1ELb0EL9Algorithm0EEvT_T0_ll,(.L_x_37910 - _Z15SoftmaxWarpImplI24ElementwiseScaleMaskLoadIffbE11DirectStoreIffEfLi1ELi4ELi32ELi1ELb0EL9Algorithm0EEvT_T0_ll)
        .other          _Z15SoftmaxWarpImplI24ElementwiseScaleMaskLoadIffbE11DirectStoreIffEfLi1ELi4ELi32ELi1ELb0EL9Algorithm0EEvT_T0_ll,@"STO_CUDA_ENTRY STV_DEFAULT"
_Z15SoftmaxWarpImplI24ElementwiseScaleMaskLoadIffbE11DirectStoreIffEfLi1ELi4ELi32ELi1ELb0EL9Algorithm0EEvT_T0_ll:
.text._Z15SoftmaxWarpImplI24ElementwiseScaleMaskLoadIffbE11DirectStoreIffEfLi1ELi4ELi32ELi1ELb0EL9Algorithm0EEvT_T0_ll:
        /* <DEDUP_REMOVED lines=24> */
.L_x_32866:
        /* <DEDUP_REMOVED lines=13> */
.L_x_32876:
        /* <DEDUP_REMOVED lines=25> */
[----:B------:R-:W-:Y:S01]  /*03e0*/  R2UR UR17, R7 ;  /* 0x00000000071172ca */ /* 0x000fe200000e0000 */
[----:B------:R-:W2:Y:S01]  /*03f0*/  LDG.E.U8 R19, desc[UR18][R12.64+0x60] ;  /* 0x000060120c137981 */ /* 0x000ea2000c1e1100 */
[----:B------:R-:W1:Y:S03]  /*0400*/  LDC.64 R4, c[0x0][0x398] ;  /* 0x0000e600ff047b82 */ /* 0x000e660000000a00 */
[----:B------:R-:W3:Y:S04]  /*0410*/  LDG.E.U8 R11, desc[UR6][R12.64] ;  /* 0x000000060c0b7981 */ /* 0x000ee8000c1e1100 */
[----:B------:R-:W1:Y:S04]  /*0420*/  LDG.E R0, desc[UR4][R2.64] ;  /* 0x0000000402007981 */ /* 0x000e68000c1e1900 */
[----:B------:R-:W4:Y:S04]  /*0430*/  LDG.E R14, desc[UR8][R2.64+0x80] ;  /* 0x00008008020e7981 */ /* 0x000f28000c1e1900 */
[----:B------:R-:W5:Y:S04]  /*0440*/  LDG.E.U8 R15, desc[UR10][R12.64+0x20] ;  /* 0x0000200a0c0f7981 */ /* 0x000f68000c1e1100 */
[----:B------:R-:W5:Y:S04]  /*0450*/  LDG.E R18, desc[UR12][R2.64+0x100] ;  /* 0x0001000c02127981 */ /* 0x000f68000c1e1900 */
[----:B------:R-:W5:Y:S04]  /*0460*/  LDG.E.U8 R17, desc[UR14][R12.64+0x40] ;  /* 0x0000400e0c117981 */ /* 0x000f68000c1e1100 */
[----:B------:R-:W5:Y:S01]  /*0470*/  LDG.E R20, desc[UR16][R2.64+0x180] ;  /* 0x0001801002147981 */ /* 0x000f62000c1e1900 */
[----:B------:R-:W-:Y:S01]  /*0480*/  UMOV UR4, 0xffffffff ;  /* 0xffffffff00047882 */ /* 0x000fe20000000000 */
[----:B--2---:R-:W-:-:S02]  /*0490*/  ISETP.NE.AND P3, PT, R19, RZ, PT ;  /* 0x000000ff1300720c */ /* 0x004fc40003f65270 */
[----:B---3--:R-:W-:Y:S01]  /*04a0*/  ISETP.NE.AND P0, PT, R11, RZ, PT ;  /* 0x000000ff0b00720c */ /* 0x008fe20003f05270 */
[-C--:B-1----:R-:W-:Y:S01]  /*04b0*/  FMUL R19, R0, R5.reuse ;  /* 0x0000000500137220 */ /* 0x082fe20000400000 */
[----:B----4-:R-:W-:-:S04]  /*04c0*/  FMUL R11, R14, R5 ;  /* 0x000000050e0b7220 */ /* 0x010fc80000400000 */
[----:B------:R-:W-:Y:S02]  /*04d0*/  FSEL R19, R19, R4, P0 ;  /* 0x0000000413137208 */ /* 0x000fe40000000000 */
[----:B-----5:R-:W-:Y:S01]  /*04e0*/  ISETP.NE.AND P1, PT, R15, RZ, PT ;  /* 0x000000ff0f00720c */ /* 0x020fe20003f25270 */
[----:B------:R-:W-:-:S03]  /*04f0*/  FMUL R15, R18, R5 ;  /* 0x00000005120f7220 */ /* 0x000fc60000400000 */
[-C--:B------:R-:W-:Y:S02]  /*0500*/  FSEL R18, R11, R4.reuse, P1 ;  /* 0x000000040b127208 */ /* 0x080fe40000800000 */
[----:B------:R-:W-:Y:S02]  /*0510*/  ISETP.NE.AND P2, PT, R17, RZ, PT ;  /* 0x000000ff1100720c */ /* 0x000fe40003f45270 */
[----:B------:R-:W-:Y:S02]  /*0520*/  FMNMX3 R13, R19, -INF , R18, !PT ;  /* 0xff800000130d7876 */ /* 0x000fe40007800012 */
[----:B------:R-:W-:Y:S01]  /*0530*/  FSEL R17, R15, R4, P2 ;  /* 0x000000040f117208 */ /* 0x000fe20001000000 */
[----:B------:R-:W-:-:S05]  /*0540*/  @P3 FMUL R4, R20, R5 ;  /* 0x0000000514043220 */ /* 0x000fca0000400000 */
[----:B------:R-:W-:Y:S01]  /*0550*/  FMNMX3 R13, R13, R17, R4, !PT ;  /* 0x000000110d0d7276 */ /* 0x000fe20007800004 */
[----:B------:R-:W-:Y:S06]  /*0560*/  BRA.DIV UR4, `(.L_x_32867) ;  /* 0x0000000a043c7947 */ /* 0x000fec000b800000 */
        /* <DEDUP_REMOVED lines=15> */
[----:B------:R-:W-:Y:S01]  /*0660*/  FADD R13, R4, -R14 ;  /* 0x8000000e040d7221 */ /* 0x000fe20000000000 */
[-C--:B------:R-:W-:Y:S01]  /*0670*/  FFMA.SAT R12, R19, R22.reuse, 0.5 ;  /* 0x3f000000130c7423 */ /* 0x080fe20000002016 */
[----:B------:R-:W-:-:S03]  /*0680*/  FFMA.SAT R20, R18, R22, 0.5 ;  /* 0x3f00000012147423 */ /* 0x000fc60000002016 */
[-C--:B------:R-:W-:Y:S01]  /*0690*/  FFMA.RM R0, R12, R5.reuse, 12582913 ;  /* 0x4b4000010c007423 */ /* 0x080fe20000004005 */
[-C--:B------:R-:W-:Y:S01]  /*06a0*/  FFMA.RM R2, R20, R5.reuse, 12582913 ;  /* 0x4b40000114027423 */ /* 0x080fe20000004005 */
[-C--:B------:R-:W-:Y:S02]  /*06b0*/  FFMA.SAT R20, R17, R22.reuse, 0.5 ;  /* 0x3f00000011147423 */ /* 0x080fe40000002016 */
[----:B------:R-:W-:Y:S01]  /*06c0*/  FADD R12, R0, -12583039 ;  /* 0xcb40007f000c7421 */ /* 0x000fe20000000000 */
[----:B------:R-:W-:Y:S01]  /*06d0*/  FADD R11, R2, -12583039 ;  /* 0xcb40007f020b7421 */ /* 0x000fe20000000000 */
[-C--:B------:R-:W-:Y:S01]  /*06e0*/  FFMA.RM R3, R20, R5.reuse, 12582913 ;  /* 0x4b40000114037423 */ /* 0x080fe20000004005 */
[----:B------:R-:W-:Y:S01]  /*06f0*/  FFMA.SAT R20, R13, R22, 0.5 ;  /* 0x3f0000000d147423 */ /* 0x000fe20000002016 */
[----:B------:R-:W-:Y:S01]  /*0700*/  FFMA R12, R19, 1.4426950216293334961, -R12 ;  /* 0x3fb8aa3b130c7823 */ /* 0x000fe2000000080c */
[----:B------:R-:W-:Y:S01]  /*0710*/  FFMA R11, R18, 1.4426950216293334961, -R11 ;  /* 0x3fb8aa3b120b7823 */ /* 0x000fe2000000080b */
[----:B------:R-:W-:Y:S01]  /*0720*/  FADD R14, R3, -12583039 ;  /* 0xcb40007f030e7421 */ /* 0x000fe20000000000 */
[----:B------:R-:W-:Y:S01]  /*0730*/  FFMA.RM R20, R20, R5, 12582913 ;  /* 0x4b40000114147423 */ /* 0x000fe20000004005 */
[----:B------:R-:W-:Y:S01]  /*0740*/  FFMA R12, R19, 1.925963033500011079e-08, R12 ;  /* 0x32a57060130c7823 */ /* 0x000fe2000000000c */
[----:B------:R-:W-:Y:S01]  /*0750*/  FFMA R11, R18, 1.925963033500011079e-08, R11 ;  /* 0x32a57060120b7823 */ /* 0x000fe2000000000b */
[----:B------:R-:W-:Y:S01]  /*0760*/  FFMA R14, R17, 1.4426950216293334961, -R14 ;  /* 0x3fb8aa3b110e7823 */ /* 0x000fe2000000080e */
[----:B------:R-:W-:Y:S01]  /*0770*/  FADD R18, R20, -12583039 ;  /* 0xcb40007f14127421 */ /* 0x000fe20000000000 */
[----:B------:R-:W1:Y:S01]  /*0780*/  MUFU.EX2 R4, R12 ;  /* 0x0000000c00047308 */ /* 0x000e620000000800 */
[----:B------:R-:W-:-:S02]  /*0790*/  IMAD.SHL.U32 R5, R0, 0x800000, RZ ;  /* 0x0080000000057824 */ /* 0x000fc400078e00ff */
[----:B------:R-:W-:Y:S01]  /*07a0*/  FFMA R14, R17, 1.925963033500011079e-08, R14 ;  /* 0x32a57060110e7823 */ /* 0x000fe2000000000e */
[C---:B------:R-:W-:Y:S01]  /*07b0*/  FFMA R18, R13.reuse, 1.4426950216293334961, -R18 ;  /* 0x3fb8aa3b0d127823 */ /* 0x040fe20000000812 */
[----:B------:R-:W-:Y:S02]  /*07c0*/  SHF.L.U32 R2, R2, 0x17, RZ ;  /* 0x0000001702027819 */ /* 0x000fe400000006ff */
[----:B------:R-:W-:Y:S01]  /*07d0*/  SHF.L.U32 R20, R20, 0x17, RZ ;  /* 0x0000001714147819 */ /* 0x000fe200000006ff */
[----:B------:R-:W-:Y:S01]  /*07e0*/  FFMA R18, R13, 1.925963033500011079e-08, R18 ;  /* 0x32a570600d127823 */ /* 0x000fe20000000012 */
[----:B------:R-:W2:Y:S08]  /*07f0*/  MUFU.EX2 R11, R11 ;  /* 0x0000000b000b7308 */ /* 0x000eb00000000800 */
[----:B------:R-:W3:Y:S01]  /*0800*/  MUFU.EX2 R14, R14 ;  /* 0x0000000e000e7308 */ /* 0x000ee20000000800 */
[----:B-1----:R-:W-:Y:S01]  /*0810*/  FMUL R4, R5, R4 ;  /* 0x0000000405047220 */ /* 0x002fe20000400000 */
[----:B------:R-:W-:-:S03]  /*0820*/  IMAD.SHL.U32 R5, R3, 0x800000, RZ ;  /* 0x0080000003057824 */ /* 0x000fc600078e00ff */
[----:B------:R-:W-:-:S03]  /*0830*/  FADD R0, RZ, R4 ;  /* 0x00000004ff007221 */ /* 0x000fc60000000000 */
[----:B------:R-:W1:Y:S01]  /*0840*/  MUFU.EX2 R13, R18 ;  /* 0x00000012000d7308 */ /* 0x000e620000000800 */
[----:B--2---:R-:W-:Y:S01]  /*0850*/  FMUL R3, R2, R11 ;  /* 0x0000000b02037220 */ /* 0x004fe20000400000 */
[----:B---3--:R-:W-:-:S03]  /*0860*/  FMUL R2, R5, R14 ;  /* 0x0000000e05027220 */ /* 0x008fc60000400000 */
[----:B------:R-:W-:-:S04]  /*0870*/  FADD R5, R0, R3 ;  /* 0x0000000300057221 */ /* 0x000fc80000000000 */
[----:B------:R-:W-:Y:S01]  /*0880*/  FADD R5, R5, R2 ;  /* 0x0000000205057221 */ /* 0x000fe20000000000 */
        /* <DEDUP_REMOVED lines=11> */
.L_x_32888:
        /* <DEDUP_REMOVED lines=11> */
[----:B01----:R-:W-:Y:S05]  /*09f0*/  CALL.REL.NOINC `($__internal_533_$__cuda_sm3x_div_rn_noftz_f32_slowpath) ;  /* 0x0000000800c47944 */ /* 0x003fea0003c00000 */
[----:B------:R-:W-:-:S07]  /*0a00*/  IMAD.MOV.U32 R11, RZ, RZ, R4 ;  /* 0x000000ffff0b7224 */ /* 0x000fce00078e0004 */
.L_x_32869:
[----:B------:R-:W-:Y:S05]  /*0a10*/  BSYNC.RECONVERGENT B0 ;  /* 0x0000000000007941 */ /* 0x000fea0003800200 */
.L_x_32868:
        /* <DEDUP_REMOVED lines=11> */
[----:B01----:R-:W-:Y:S05]  /*0ad0*/  CALL.REL.NOINC `($__internal_533_$__cuda_sm3x_div_rn_noftz_f32_slowpath) ;  /* 0x00000008008c7944 */ /* 0x003fea0003c00000 */
[----:B------:R-:W-:-:S07]  /*0ae0*/  IMAD.MOV.U32 R12, RZ, RZ, R4 ;  /* 0x000000ffff0c7224 */ /* 0x000fce00078e0004 */
.L_x_32871:
[----:B------:R-:W-:Y:S05]  /*0af0*/  BSYNC.RECONVERGENT B0 ;  /* 0x0000000000007941 */ /* 0x000fea0003800200 */
.L_x_32870:
        /* <DEDUP_REMOVED lines=13> */
.L_x_32873:
[----:B------:R-:W-:Y:S05]  /*0bd0*/  BSYNC.RECONVERGENT B0 ;  /* 0x0000000000007941 */ /* 0x000fea0003800200 */
.L_x_32872:
        /* <DEDUP_REMOVED lines=13> */
.L_x_32875:
[----:B------:R-:W-:Y:S05]  /*0cb0*/  BSYNC.RECONVERGENT B0 ;  /* 0x0000000000007941 */ /* 0x000fea0003800200 */
.L_x_32874:
        /* <DEDUP_REMOVED lines=25> */
[----:B------:R-:W-:Y:S05]  /*0e50*/  EXIT ;  /* 0x000000000000794d */ /* 0x000fea0003800000 */
.L_x_32867:
[----:B------:R-:W-:Y:S01]  /*0e60*/  HFMA2 R11, -RZ, RZ, 0, 1.847743988037109375e-06 ;  /* 0x0000001fff0b7431 */ /* 0x000fe200000001ff */
[----:B------:R-:W-:Y:S01]  /*0e70*/  BSSY B0, `(.L_x_32877) ;  /* 0x0000006000007945 */ /* 0x000fe20003800000 */
[----:B------:R-:W-:Y:S02]  /*0e80*/  IMAD.MOV.U32 R12, RZ, RZ, 0x10 ;  /* 0x00000010ff0c7424 */ /* 0x000fe400078e00ff */
[----:B------:R-:W-:-:S07]  /*0e90*/  IMAD.MOV.U32 R15, RZ, RZ, -0x1 ;  /* 0xffffffffff0f7424 */ /* 0x000fce00078e00ff */
[----:B0-----:R-:W-:Y:S05]  /*0ea0*/  WARPSYNC.COLLECTIVE R15, `(.L_x_32878) ;  /* 0x000000000f087348 */ /* 0x001fea0003c00000 */
[----:B------:R1:W2:Y:S02]  /*0eb0*/  SHFL.BFLY P6, R14, R13, R12, R11 ;  /* 0x0c00000c0d0e7389 */ /* 0x0002a400000c000b */
[----:B012---:R-:W-:Y:S05]  /*0ec0*/  ENDCOLLECTIVE ;  /* 0x000000000000791b */ /* 0x007fea0003800000 */
.L_x_32878:
[----:B------:R-:W-:Y:S05]  /*0ed0*/  BSYNC B0 ;  /* 0x0000000000007941 */ /* 0x000fea0003800000 */
.L_x_32877:
[----:B------:R-:W-:Y:S01]  /*0ee0*/  FMNMX R13, R13, R14, !PT ;  /* 0x0000000e0d0d7209 */ /* 0x000fe20007800000 */
[----:B------:R-:W-:Y:S01]  /*0ef0*/  IMAD.MOV.U32 R11, RZ, RZ, 0x1f ;  /* 0x0000001fff0b7424 */ /* 0x000fe200078e00ff */
[----:B------:R-:W-:Y:S02]  /*0f00*/  MOV R12, 0x8 ;  /* 0x00000008000c7802 */ /* 0x000fe40000000f00 */
[----:B------:R-:W-:-:S07]  /*0f10*/  MOV R15, 0xffffffff ;  /* 0xffffffff000f7802 */ /* 0x000fce0000000f00 */
[----:B------:R-:W-:Y:S05]  /*0f20*/  WARPSYNC.COLLECTIVE R15, `(.L_x_32879) ;  /* 0x000000000f087348 */ /* 0x000fea0003c00000 */
[----:B------:R0:W1:Y:S02]  /*0f30*/  SHFL.BFLY P6, R14, R13, R12, R11 ;  /* 0x0c00000c0d0e7389 */ /* 0x00006400000c000b */
[----:B01----:R-:W-:Y:S05]  /*0f40*/  ENDCOLLECTIVE ;  /* 0x000000000000791b */ /* 0x003fea0003800000 */
.L_x_32879:
[----:B------:R-:W-:Y:S01]  /*0f50*/  HFMA2 R12, -RZ, RZ, 0, 2.384185791015625e-07 ;  /* 0x00000004ff0c7431 */ /* 0x000fe200000001ff */
[----:B------:R-:W-:-:S05]  /*0f60*/  FMNMX R0, R13, R14, !PT ;  /* 0x0000000e0d007209 */ /* 0x000fca0007800000 */
[----:B------:R-:W-:-:S07]  /*0f70*/  IMAD.MOV.U32 R13, RZ, RZ, R0 ;  /* 0x000000ffff0d7224 */ /* 0x000fce00078e0000 */
[----:B------:R-:W-:Y:S05]  /*0f80*/  WARPSYNC.COLLECTIVE R15, `(.L_x_32880) ;  /* 0x000000000f087348 */ /* 0x000fea0003c00000 */
[----:B------:R0:W1:Y:S02]  /*0f90*/  SHFL.BFLY P6, R14, R13, R12, R11 ;  /* 0x0c00000c0d0e7389 */ /* 0x00006400000c000b */
[----:B01----:R-:W-:Y:S05]  /*0fa0*/  ENDCOLLECTIVE ;  /* 0x000000000000791b */ /* 0x003fea0003800000 */
.L_x_32880:
[----:B------:R-:W-:Y:S02]  /*0fb0*/  MOV R12, 0x2 ;  /* 0x00000002000c7802 */ /* 0x000fe40000000f00 */
[----:B------:R-:W-:-:S05]  /*0fc0*/  FMNMX R2, R0, R14, !PT ;  /* 0x0000000e00027209 */ /* 0x000fca0007800000 */
[----:B------:R-:W-:-:S07]  /*0fd0*/  IMAD.MOV.U32 R13, RZ, RZ, R2 ;  /* 0x000000ffff0d7224 */ /* 0x000fce00078e0002 */
[----:B------:R-:W-:Y:S05]  /*0fe0*/  WARPSYNC.COLLECTIVE R15, `(.L_x_32881) ;  /* 0x000000000f087348 */ /* 0x000fea0003c00000 */
[----:B------:R0:W1:Y:S02]  /*0ff0*/  SHFL.BFLY P6, R14, R13, R12, R11 ;  /* 0x0c00000c0d0e7389 */ /* 0x00006400000c000b */
[----:B01----:R-:W-:Y:S05]  /*1000*/  ENDCOLLECTIVE ;  /* 0x000000000000791b */ /* 0x003fea0003800000 */
.L_x_32881:
[----:B------:R-:W-:Y:S01]  /*1010*/  HFMA2 R12, -RZ, RZ, 0, 5.9604644775390625e-08 ;  /* 0x00000001ff0c7431 */ /* 0x000fe200000001ff */
[----:B------:R-:W-:Y:S02]  /*1020*/  FMNMX R3, R2, R14, !PT ;  /* 0x0000000e02037209 */ /* 0x000fe40007800000 */
[----:B------:R-:W-:-:S03]  /*1030*/  MOV R2, 0x437c0000 ;  /* 0x437c000000027802 */ /* 0x000fc60000000f00 */
[----:B------:R-:W-:-:S07]  /*1040*/  IMAD.MOV.U32 R13, RZ, RZ, R3 ;  /* 0x000000ffff0d7224 */ /* 0x000fce00078e0003 */
[----:B------:R-:W-:Y:S05]  /*1050*/  WARPSYNC.COLLECTIVE R15, `(.L_x_32882) ;  /* 0x000000000f087348 */ /* 0x000fea0003c00000 */
[----:B------:R0:W1:Y:S02]  /*1060*/  SHFL.BFLY P6, R14, R13, R12, R11 ;  /* 0x0c00000c0d0e7389 */ /* 0x00006400000c000b */
[----:B01----:R-:W-:Y:S05]  /*1070*/  ENDCOLLECTIVE ;  /* 0x000000000000791b */ /* 0x003fea0003800000 */
.L_x_32882:
        /* <DEDUP_REMOVED lines=37> */
[----:B------:R-:W-:-:S03]  /*12d0*/  HFMA2 R12, -RZ, RZ, 0, 9.5367431640625e-07 ;  /* 0x00000010ff0c7431 */ /* 0x000fc600000001ff */
        /* <DEDUP_REMOVED lines=10> */
.L_x_32883:
[----:B------:R-:W-:Y:S02]  /*1380*/  IMAD.MOV.U32 R12, RZ, RZ, 0x8 ;  /* 0x00000008ff0c7424 */ /* 0x000fe400078e00ff */
[----:B------:R-:W-:-:S05]  /*1390*/  FADD R5, R13, R14 ;  /* 0x0000000e0d057221 */ /* 0x000fca0000000000 */
[----:B------:R-:W-:-:S07]  /*13a0*/  MOV R13, R5 ;  /* 0x00000005000d7202 */ /* 0x000fce0000000f00 */
[----:B------:R-:W-:Y:S05]  /*13b0*/  WARPSYNC.COLLECTIVE R15, `(.L_x_32884) ;  /* 0x000000000f087348 */ /* 0x000fea0003c00000 */
[----:B------:R0:W1:Y:S02]  /*13c0*/  SHFL.BFLY P6, R14, R13, R12, R11 ;  /* 0x0c00000c0d0e7389 */ /* 0x00006400000c000b */
[----:B01----:R-:W-:Y:S05]  /*13d0*/  ENDCOLLECTIVE ;  /* 0x000000000000791b */ /* 0x003fea0003800000 */
.L_x_32884:
[----:B------:R-:W-:Y:S02]  /*13e0*/  HFMA2 R12, -RZ, RZ, 0, 2.384185791015625e-07 ;  /* 0x00000004ff0c7431 */ /* 0x000fe400000001ff */
[----:B------:R-:W-:-:S05]  /*13f0*/  FADD R17, R5, R14 ;  /* 0x0000000e05117221 */ /* 0x000fca0000000000 */
[----:B------:R-:W-:-:S07]  /*1400*/  MOV R13, R17 ;  /* 0x00000011000d7202 */ /* 0x000fce0000000f00 */
[----:B------:R-:W-:Y:S05]  /*1410*/  WARPSYNC.COLLECTIVE R15, `(.L_x_32885) ;  /* 0x000000000f087348 */ /* 0x000fea0003c00000 */
[----:B------:R0:W1:Y:S02]  /*1420*/  SHFL.BFLY P6, R14, R13, R12, R11 ;  /* 0x0c00000c0d0e7389 */ /* 0x00006400000c000b */
[----:B01----:R-:W-:Y:S05]  /*1430*/  ENDCOLLECTIVE ;  /* 0x000000000000791b */ /* 0x003fea0003800000 */
.L_x_32885:
[----:B------:R-:W-:Y:S01]  /*1440*/  MOV R12, 0x2 ;  /* 0x00000002000c7802 */ /* 0x000fe20000000f00 */
[----:B------:R-:W-:-:S04]  /*1450*/  FADD R18, R17, R14 ;  /* 0x0000000e11127221 */ /* 0x000fc80000000000 */
[----:B------:R-:W-:-:S07]  /*1460*/  IMAD.MOV.U32 R13, RZ, RZ, R18 ;  /* 0x000000ffff0d7224 */ /* 0x000fce00078e0012 */
[----:B------:R-:W-:Y:S05]  /*1470*/  WARPSYNC.COLLECTIVE R15, `(.L_x_32886) ;  /* 0x000000000f087348 */ /* 0x000fea0003c00000 */
[----:B------:R0:W1:Y:S02]  /*1480*/  SHFL.BFLY P6, R14, R13, R12, R11 ;  /* 0x0c00000c0d0e7389 */ /* 0x00006400000c000b */
[----:B01----:R-:W-:Y:S05]  /*1490*/  ENDCOLLECTIVE ;  /* 0x000000000000791b */ /* 0x003fea0003800000 */
.L_x_32886:
[----:B------:R-:W-:Y:S02]  /*14a0*/  IMAD.MOV.U32 R12, RZ, RZ, 0x1 ;  /* 0x00000001ff0c7424 */ /* 0x000fe400078e00ff */
[----:B------:R-:W-:-:S05]  /*14b0*/  FADD R19, R18, R14 ;  /* 0x0000000e12137221 */ /* 0x000fca0000000000 */
[----:B------:R-:W-:-:S07]  /*14c0*/  MOV R13, R19 ;  /* 0x00000013000d7202 */ /* 0x000fce0000000f00 */
[----:B------:R-:W-:Y:S05]  /*14d0*/  WARPSYNC.COLLECTIVE R15, `(.L_x_32887) ;  /* 0x000000000f087348 */ /* 0x000fea0003c00000 */
[----:B------:R0:W1:Y:S02]  /*14e0*/  SHFL.BFLY P6, R14, R13, R12, R11 ;  /* 0x0c00000c0d0e7389 */ /* 0x00006400000c000b */
[----:B01----:R-:W-:Y:S05]  /*14f0*/  ENDCOLLECTIVE ;  /* 0x000000000000791b */ /* 0x003fea0003800000 */
.L_x_32887:
[----:B------:R-:W-:Y:S05]  /*1500*/  BRA `(.L_x_32888) ;  /* 0xfffffff4000c7947 */ /* 0x000fea000383ffff */
        .weak           $__internal_533_$__cuda_sm3x_div_rn_noftz_f32_slowpath
        .type           $__internal_533_$__cuda_sm3x_div_rn_noftz_f32_slowpath,@function
        .size           $__internal_533_$__cuda_sm3x_div_rn_noftz_f32_slowpath,(.L_x_37910 - $__internal_533_$__cuda_sm3x_div_rn_noftz_f32_slowpath)
$__internal_533_$__cuda_sm3x_div_rn_noftz_f32_slowpath:
        /* <DEDUP_REMOVED lines=35> */
.L_x_32890:
        /* <DEDUP_REMOVED lines=51> */
.L_x_32897:
[----:B------:R-:W-:-:S04]  /*1a70*/  LOP3.LUT R4, R4, 0x80000000, RZ, 0xc0, !PT ;  /* 0x8000000004047812 */ /* 0x000fc800078ec0ff */
[----:B------:R-:W-:Y:S01]  /*1a80*/  LOP3.LUT R4, R4, 0x7f800000, RZ, 0xfc, !PT ;  /* 0x7f80000004047812 */ /* 0x000fe200078efcff */
[----:B------:R-:W-:Y:S06]  /*1a90*/  BRA `(.L_x_32898) ;  /* 0x0000000000047947 */ /* 0x000fec0003800000 */
.L_x_32896:
[----:B------:R-:W-:-:S07]  /*1aa0*/  LEA R4, R20, R4, 0x17 ;  /* 0x0000000414047211 */ /* 0x000fce00078eb8ff */
.L_x_32898:
[----:B------:R-:W-:Y:S05]  /*1ab0*/  BSYNC.RECONVERGENT B2 ;  /* 0x0000000000027941 */ /* 0x000fea0003800200 */
.L_x_32895:
[----:B------:R-:W-:Y:S05]  /*1ac0*/  BRA `(.L_x_32899) ;  /* 0x0000000000207947 */ /* 0x000fea0003800000 */
.L_x_32894:
[----:B------:R-:W-:-:S04]  /*1ad0*/  LOP3.LUT R4, R17, 0x80000000, R4, 0x48, !PT ;  /* 0x8000000011047812 */ /* 0x000fc800078e4804 */
[----:B------:R-:W-:Y:S01]  /*1ae0*/  LOP3.LUT R4, R4, 0x7f800000, RZ, 0xfc, !PT ;  /* 0x7f80000004047812 */ /* 0x000fe200078efcff */
[----:B------:R-:W-:Y:S06]  /*1af0*/  BRA `(.L_x_32899) ;  /* 0x0000000000147947 */ /* 0x000fec0003800000 */
.L_x_32893:
[----:B------:R-:W-:Y:S01]  /*1b00*/  LOP3.LUT R4, R17, 0x80000000, R4, 0x48, !PT ;  /* 0x8000000011047812 */ /* 0x000fe200078e4804 */
[----:B------:R-:W-:Y:S06]  /*1b10*/  BRA `(.L_x_32899) ;  /* 0x00000000000c7947 */ /* 0x000fec0003800000 */
.L_x_32892:
[----:B------:R-:W0:Y:S01]  /*1b20*/  MUFU.RSQ R4, -QNAN ;  /* 0xffc0000000047908 */ /* 0x000e220000001400 */
[----:B------:R-:W-:Y:S05]  /*1b30*/  BRA `(.L_x_32899) ;  /* 0x0000000000047947 */ /* 0x000fea0003800000 */
.L_x_32891:
[----:B------:R-:W-:-:S07]  /*1b40*/  FADD.FTZ R4, R4, R5 ;  /* 0x0000000504047221 */ /* 0x000fce0000010000 */
.L_x_32899:
[----:B------:R-:W-:Y:S05]  /*1b50*/  BSYNC.RECONVERGENT B1 ;  /* 0x0000000000017941 */ /* 0x000fea0003800200 */
.L_x_32889:
[----:B------:R-:W-:-:S04]  /*1b60*/  HFMA2 R15, -RZ, RZ, 0, 0 ;  /* 0x00000000ff0f7431 */ /* 0x000fc800000001ff */
[----:B0-----:R-:W-:Y:S05]  /*1b70*/  RET.REL.NODEC R14 `(_Z15SoftmaxWarpImplI24ElementwiseScaleMaskLoadIffbE11DirectStoreIffEfLi1ELi4ELi32ELi1ELb0EL9Algorithm0EEvT_T0_ll) ;  /* 0xffffffe40e207950 */ /* 0x001fea0003c3ffff */
.L_x_32900:
        /* <DEDUP_REMOVED lines=16> */
.L_x_37910:


//--------------------- .text._Z15SoftmaxWarpImplI24ElementwiseScaleMaskLoadIffbE11DirectStoreIffEfLi1ELi3ELi32ELi1ELb1EL9Algorithm0EEvT_T0_ll --------------------------
	.section	.text._Z15SoftmaxWarpImplI24ElementwiseScaleMaskLoadIffbE11DirectStoreIffEfLi1ELi3ELi32ELi1ELb1EL9Algorithm0EEvT_T0_ll,"ax",@progbits
	.align	128
        .global         _Z15SoftmaxWarpImplI24ElementwiseScaleMaskLoadIffbE11DirectStoreIffEfLi1ELi3ELi32ELi1ELb1EL9Algorithm0EEvT_T0_ll
        .type           _Z15SoftmaxWarpImplI24ElementwiseScaleMaskLoadIffbE11DirectStoreIffEfLi1ELi3ELi32ELi1ELb1EL9Algorithm0EEvT_T0_ll,@function
        .size           _Z15SoftmaxWarpImplI24ElementwiseScaleMaskLoadIffbE11DirectStoreIffEfLi1ELi3ELi32ELi1ELb1EL9Algorithm0EEvT_T0_ll,(.L_x_37911 - _Z15SoftmaxWarpImplI24ElementwiseScaleMaskLoadIffbE11DirectStoreIffEfLi1ELi3ELi32ELi1ELb1EL9Algorithm0EEvT_T0_ll)
        .other          _Z15SoftmaxWarpImplI24ElementwiseScaleMaskLoadIffbE11DirectStoreIffEfLi1ELi3ELi32ELi1ELb1EL9Algorithm0EEvT_T0_ll,@"STO_CUDA_ENTRY STV_DEFAULT"
_Z15SoftmaxWarpImplI24ElementwiseScaleMaskLoadIffbE11DirectStoreIffEfLi1ELi3ELi32ELi1ELb1EL9Algorithm0EEvT_T0_ll:
.text._Z15SoftmaxWarpImplI24ElementwiseScaleMaskLoadIffbE11DirectStoreIffEfLi1ELi3ELi32ELi1ELb1EL9Algorithm0EEvT_T0_ll:
        /* <DEDUP_REMOVED lines=26> */
.L_x_32901:
        /* <DEDUP_REMOVED lines=16> */
.L_x_32910:
[----:B------:R-:W-:Y:S01]  /*02a0*/  ISETP.GE.U32.AND P0, PT, R8, UR44, PT ;  /* 0x0000002c08007c0c */ /* 0x000fe2000bf06070 */
[----:B------:R-:W-:Y:S01]  /*02b0*/  IMAD.MOV.U32 R3, RZ, RZ, RZ ;  /* 0x000000ffff037224 */ /* 0x000fe200078e00ff */
[----:B------:R-:W-:Y:S01]  /*02c0*/  ISETP.GE.U32.AND P1, PT, R16, UR44, PT ;  /* 0x0000002c10007c0c */ /* 0x000fe2000bf26070 */
[----:B------:R-:W-:Y:S01]  /*02d0*/  IMAD R0, R6, UR48, RZ ;  /* 0x0000003006007c24 */ /* 0x000fe2000f8e02ff */
[----:B------:R-:W-:Y:S02]  /*02e0*/  ISETP.GE.AND.EX P0, PT, RZ, UR45, PT, P0 ;  /* 0x0000002dff007c0c */ /* 0x000fe4000bf06300 */
[----:B------:R-:W-:Y:S02]  /*02f0*/  ISETP.GE.U32.AND P2, PT, R10, UR44, PT ;  /* 0x0000002c0a007c0c */ /* 0x000fe4000bf46070 */
[----:B------:R-:W-:Y:S02]  /*0300*/  ISETP.GE.AND.EX P1, PT, RZ, UR45, PT, P1 ;  /* 0x0000002dff007c0c */ /* 0x000fe4000bf26310 */
[----:B------:R-:W-:-:S02]  /*0310*/  MOV R2, R8 ;  /* 0x0000000800027202 */ /* 0x000fc40000000f00 */
[----:B------:R-:W-:-:S03]  /*0320*/  ISETP.GE.AND.EX P2, PT, RZ, UR45, PT, P2 ;  /* 0x0000002dff007c0c */ /* 0x000fc6000bf46320 */
[C---:B--2---:R-:W-:Y:S02]  /*0330*/  IMAD.WIDE.U32 R12, R7.reuse, UR48, R2 ;  /* 0x00000030070c7c25 */ /* 0x044fe4000f8e0002 */
[----:B-1----:R-:W-:Y:S01]  /*0340*/  @!P0 R2UR UR6, R4 ;  /* 0x00000000040682ca */ /* 0x002fe200000e0000 */
[----:B0-----:R-:W0:Y:S01]  /*0350*/  @!P0 LDC R19, c[0x0][0x39c] ;  /* 0x0000e700ff138b82 */ /* 0x001e220000000800 */
[----:B------:R-:W-:Y:S01]  /*0360*/  IMAD R3, R7, UR49, R0 ;  /* 0x0000003107037c24 */ /* 0x000fe2000f8e0200 */
[----:B------:R-:W-:Y:S02]  /*0370*/  @!P0 R2UR UR7, R5 ;  /* 0x00000000050782ca */ /* 0x000fe400000e0000 */
[----:B------:R-:W-:Y:S01]  /*0380*/  IADD3 R14, P3, PT, R12, UR42, RZ ;  /* 0x0000002a0c0e7c10 */ /* 0x000fe2000ff7e0ff */
[----:B------:R-:W-:Y:S01]  /*0390*/  IMAD.IADD R3, R13, 0x1, R3 ;  /* 0x000000010d037824 */ /* 0x000fe200078e0203 */
[C---:B------:R-:W-:Y:S02]  /*03a0*/  @!P1 R2UR UR10, R4.reuse ;  /* 0x00000000040a92ca */ /* 0x040fe400000e0000 */
[----:B------:R-:W-:Y:S01]  /*03b0*/  @!P1 R2UR UR11, R5 ;  /* 0x00000000050b92ca */ /* 0x000fe200000e0000 */
[----:B------:R-:W1:Y:S01]  /*03c0*/  @!P1 LDC R18, c[0x0][0x39c] ;  /* 0x0000e700ff129b82 */ /* 0x000e620000000800 */
[----:B------:R-:W-:-:S02]  /*03d0*/  @!P0 R2UR UR4, R4 ;  /* 0x00000000040482ca */ /* 0x000fc400000e0000 */
[C---:B------:R-:W-:Y:S02]  /*03e0*/  @!P0 R2UR UR5, R5.reuse ;  /* 0x00000000050582ca */ /* 0x040fe400000e0000 */
[C---:B------:R-:W-:Y:S02]  /*03f0*/  @!P2 R2UR UR12, R4.reuse ;  /* 0x00000000040ca2ca */ /* 0x040fe400000e0000 */
[----:B------:R-:W-:Y:S01]  /*0400*/  @!P2 R2UR UR13, R5 ;  /* 0x00000000050da2ca */ /* 0x000fe200000e0000 */
[----:B------:R-:W2:Y:S01]  /*0410*/  @!P2 LDC R20, c[0x0][0x39c] ;  /* 0x0000e700ff14ab82 */ /* 0x000ea20000000800 */
[----:B------:R-:W-:Y:S02]  /*0420*/  IADD3.X R15, PT, PT, R3, UR43, RZ, P3, !PT ;  /* 0x0000002b030f7c10 */ /* 0x000fe40009ffe4ff */
[----:B------:R-:W-:Y:S02]  /*0430*/  @!P1 R2UR UR8, R4 ;  /* 0x00000000040892ca */ /* 0x000fe400000e0000 */
[----:B------:R-:W-:Y:S01]  /*0440*/  @!P1 R2UR UR9, R5 ;  /* 0x00000000050992ca */ /* 0x000fe200000e0000 */
[----:B------:R-:W3:Y:S01]  /*0450*/  @!P0 LDG.E.U8 R21, desc[UR6][R14.64] ;  /* 0x000000060e158981 */ /* 0x000ee2000c1e1100 */
[----:B------:R-:W-:-:S02]  /*0460*/  LEA R2, P3, R12, UR40, 0x2 ;  /* 0x000000280c027c11 */ /* 0x000fc4000f8610ff */
[----:B------:R-:W-:Y:S02]  /*0470*/  @!P2 R2UR UR6, R4 ;  /* 0x000000000406a2ca */ /* 0x000fe400000e0000 */
[----:B------:R-:W-:Y:S01]  /*0480*/  LEA.HI.X R3, R12, UR41, R3, 0x2, P3 ;  /* 0x000000290c037c11 */ /* 0x000fe200098f1403 */
[----:B------:R-:W4:Y:S01]  /*0490*/  @!P2 LDG.E.U8 R17, desc[UR12][R14.64+0x40] ;  /* 0x0000400c0e11a981 */ /* 0x000f22000c1e1100 */
[----:B------:R-:W-:-:S03]  /*04a0*/  @!P2 R2UR UR7, R5 ;  /* 0x000000000507a2ca */ /* 0x000fc600000e0000 */
[----:B------:R-:W5:Y:S04]  /*04b0*/  @!P1 LDG.E.U8 R12, desc[UR10][R14.64+0x20] ;  /* 0x0000200a0e0c9981 */ /* 0x000f68000c1e1100 */
[----:B------:R-:W0:Y:S04]  /*04c0*/  @!P0 LDG.E R0, desc[UR4][R2.64] ;  /* 0x0000000402008981 */ /* 0x000e28000c1e1900 */
[----:B------:R-:W1:Y:S04]  /*04d0*/  @!P1 LDG.E R11, desc[UR8][R2.64+0x80] ;  /* 0x00008008020b9981 */ /* 0x000e68000c1e1900 */
[----:B------:R-:W2:Y:S01]  /*04e0*/  @!P2 LDG.E R13, desc[UR6][R2.64+0x100] ;  /* 0x00010006020da981 */ /* 0x000ea2000c1e1900 */
[----:B------:R-:W-:Y:S01]  /*04f0*/  UMOV UR4, 0xffffffff ;  /* 0xffffffff00047882 */ /* 0x000fe20000000000 */
[----:B------:R-:W-:Y:S01]  /*0500*/  IMAD.MOV.U32 R22, RZ, RZ, -0x800000 ;  /* 0xff800000ff167424 */ /* 0x000fe200078e00ff */
[----:B---3--:R-:W-:-:S02]  /*0510*/  ISETP.NE.OR P3, PT, R21, RZ, P0 ;  /* 0x000000ff1500720c */ /* 0x008fc40000765670 */
[----:B----4-:R-:W-:Y:S02]  /*0520*/  ISETP.NE.OR P5, PT, R17, RZ, P2 ;  /* 0x000000ff1100720c */ /* 0x010fe400017a5670 */
[----:B-----5:R-:W-:Y:S01]  /*0530*/  ISETP.NE.OR P4, PT, R12, RZ, P1 ;  /* 0x000000ff0c00720c */ /* 0x020fe20000f85670 */
[----:B0-----:R-:W-:Y:S01]  /*0540*/  @!P0 FMUL R0, R0, R19 ;  /* 0x0000001300008220 */ /* 0x001fe20000400000 */
[----:B-1----:R-:W-:-:S07]  /*0550*/  @!P1 FMUL R12, R11, R18 ;  /* 0x000000120b0c9220 */ /* 0x002fce0000400000 */
[----:B------:R-:W0:Y:S01]  /*0560*/  @!P3 LDC R0, c[0x0][0x398] ;  /* 0x0000e600ff00bb82 */ /* 0x000e220000000800 */
[----:B--2---:R-:W-:-:S07]  /*0570*/  @!P2 FMUL R14, R13, R20 ;  /* 0x000000140d0ea220 */ /* 0x004fce0000400000 */
[----:B------:R-:W1:Y:S08]  /*0580*/  @!P4 LDC R12, c[0x0][0x398] ;  /* 0x0000e600ff0ccb82 */ /* 0x000e700000000800 */
[----:B------:R-:W2:Y:S01]  /*0590*/  @!P5 LDC R14, c[0x0][0x398] ;  /* 0x0000e600ff0edb82 */ /* 0x000ea20000000800 */
[----:B------:R-:W-:Y:S02]  /*05a0*/  MOV R13, 0xff800000 ;  /* 0xff800000000d7802 */ /* 0x000fe40000000f00 */
[----:B0-----:R-:W-:Y:S01]  /*05b0*/  @!P0 FMNMX R13, R0, -INF , !PT ;  /* 0xff800000000d8809 */ /* 0x001fe20007800000 */
[----:B------:R-:W-:Y:S01]  /*05c0*/  IMAD.MOV.U32 R20, RZ, RZ, -0x800000 ;  /* 0xff800000ff147424 */ /* 0x000fe200078e00ff */
[----:B------:R-:W-:Y:S01]  /*05d0*/  MOV R18, 0xff800000 ;  /* 0xff80000000127802 */ /* 0x000fe20000000f00 */
[----:B------:R-:W-:Y:S01]  /*05e0*/  @!P0 IMAD.MOV.U32 R22, RZ, RZ, R0 ;  /* 0x000000ffff168224 */ /* 0x000fe200078e0000 */
[----:B-1----:R-:W-:Y:S01]  /*05f0*/  @!P1 FMNMX R13, R13, R12, !PT ;  /* 0x0000000c0d0d9209 */ /* 0x002fe20007800000 */
[----:B------:R-:W-:Y:S01]  /*0600*/  @!P1 IMAD.MOV.U32 R20, RZ, RZ, R12 ;  /* 0x000000ffff149224 */ /* 0x000fe200078e000c */
[----:B--2---:R-:W-:-:S02]  /*0610*/  @!P2 MOV R18, R14 ;  /* 0x0000000e0012a202 */ /* 0x004fc40000000f00 */
[----:B------:R-:W-:Y:S01]  /*0620*/  @!P2 FMNMX R13, R13, R14, !PT ;  /* 0x0000000e0d0da209 */ /* 0x000fe20007800000 */
        /* <DEDUP_REMOVED lines=21> */
[-C--:B------:R-:W-:Y:S01]  /*0780*/  FFMA.RM R2, R12, R17.reuse, 12582913 ;  /* 0x4b4000010c027423 */ /* 0x080fe20000004011 */
[----:B------:R-:W-:Y:S01]  /*0790*/  FFMA.RM R12, R11, R17, 12582913 ;  /* 0x4b4000010b0c7423 */ /* 0x000fe20000004011 */
[----:B------:R-:W-:Y:S01]  /*07a0*/  SHF.L.U32 R0, R0, 0x17, RZ ;  /* 0x0000001700007819 */ /* 0x000fe200000006ff */
[----:B------:R-:W-:Y:S01]  /*07b0*/  FFMA R13, R22, 1.4426950216293334961, -R13 ;  /* 0x3fb8aa3b160d7823 */ /* 0x000fe2000000080d */
[----:B------:R-:W-:Y:S01]  /*07c0*/  FADD R3, R2, -12583039 ;  /* 0xcb40007f02037421 */ /* 0x000fe20000000000 */
[----:B------:R-:W-:Y:S01]  /*07d0*/  FADD R11, R12, -12583039 ;  /* 0xcb40007f0c0b7421 */ /* 0x000fe20000000000 */
[----:B------:R-:W-:Y:S02]  /*07e0*/  IMAD.SHL.U32 R2, R2, 0x800000, RZ ;  /* 0x0080000002027824 */ /* 0x000fe400078e00ff */
[----:B------:R-:W-:Y:S01]  /*07f0*/  FFMA R13, R22, 1.925963033500011079e-08, R13 ;  /* 0x32a57060160d7823 */ /* 0x000fe2000000000d */
[----:B------:R-:W-:-:S04]  /*0800*/  FFMA R3, R20, 1.4426950216293334961, -R3 ;  /* 0x3fb8aa3b14037823 */ /* 0x000fc80000000803 */
[----:B------:R-:W-:Y:S01]  /*0810*/  FFMA R20, R20, 1.925963033500011079e-08, R3 ;  /* 0x32a5706014147823 */ /* 0x000fe20000000003 */
[----:B------:R-:W0:Y:S01]  /*0820*/  MUFU.EX2 R13, R13 ;  /* 0x0000000d000d7308 */ /* 0x000e220000000800 */
[----:B------:R-:W-:-:S04]  /*0830*/  FFMA R3, R18, 1.4426950216293334961, -R11 ;  /* 0x3fb8aa3b12037823 */ /* 0x000fc8000000080b */
[----:B------:R-:W-:-:S03]  /*0840*/  FFMA R18, R18, 1.925963033500011079e-08, R3 ;  /* 0x32a5706012127823 */ /* 0x000fc60000000003 */
[----:B------:R-:W1:Y:S08]  /*0850*/  MUFU.EX2 R11, R20 ;  /* 0x00000014000b7308 */ /* 0x000e700000000800 */
[----:B------:R-:W2:Y:S01]  /*0860*/  MUFU.EX2 R15, R18 ;  /* 0x00000012000f7308 */ /* 0x000ea20000000800 */
[----:B0-----:R-:W-:Y:S01]  /*0870*/  FMUL R3, R0, R13 ;  /* 0x0000000d00037220 */ /* 0x001fe20000400000 */
[----:B------:R-:W-:-:S02]  /*0880*/  IMAD.SHL.U32 R0, R12, 0x800000, RZ ;  /* 0x008000000c007824 */ /* 0x000fc400078e00ff */
[----:B-1----:R-:W-:Y:S01]  /*0890*/  FMUL R2, R2, R11 ;  /* 0x0000000b02027220 */ /* 0x002fe20000400000 */
[----:B------:R-:W-:-:S04]  /*08a0*/  FADD R11, RZ, R3 ;  /* 0x00000003ff0b7221 */ /* 0x000fc80000000000 */
        /* <DEDUP_REMOVED lines=12> */
.L_x_32922:
        /* <DEDUP_REMOVED lines=11> */
[----:B0-----:R-:W-:Y:S05]  /*0a20*/  CALL.REL.NOINC `($__internal_534_$__cuda_sm3x_div_rn_noftz_f32_slowpath) ;  /* 0x0000000800687944 */ /* 0x001fea0003c00000 */
[----:B------:R-:W-:-:S07]  /*0a30*/  MOV R11, R3 ;  /* 0x00000003000b7202 */ /* 0x000fce0000000f00 */
.L_x_32905:
[----:B------:R-:W-:Y:S05]  /*0a40*/  BSYNC.RECONVERGENT B1 ;  /* 0x0000000000017941 */ /* 0x000fea0003800200 */
.L_x_32904:
        /* <DEDUP_REMOVED lines=11> */
[----:B0-----:R-:W-:Y:S05]  /*0b00*/  CALL.REL.NOINC `($__internal_534_$__cuda_sm3x_div_rn_noftz_f32_slowpath) ;  /* 0x0000000800307944 */ /* 0x001fea0003c00000 */
[----:B------:R-:W-:-:S07]  /*0b10*/  IMAD.MOV.U32 R13, RZ, RZ, R3 ;  /* 0x000000ffff0d7224 */ /* 0x000fce00078e0003 */
.L_x_32907:
[----:B------:R-:W-:Y:S05]  /*0b20*/  BSYNC.RECONVERGENT B1 ;  /* 0x0000000000017941 */ /* 0x000fea0003800200 */
.L_x_32906:
        /* <DEDUP_REMOVED lines=11> */
[----:B0-----:R-:W-:Y:S05]  /*0be0*/  CALL.REL.NOINC `($__internal_534_$__cuda_sm3x_div_rn_noftz_f32_slowpath) ;  /* 0x0000000400f87944 */ /* 0x001fea0003c00000 */
[----:B------:R-:W-:-:S07]  /*0bf0*/  IMAD.MOV.U32 R17, RZ, RZ, R3 ;  /* 0x000000ffff117224 */ /* 0x000fce00078e0003 */
.L_x_32909:
[----:B------:R-:W-:Y:S05]  /*0c00*/  BSYNC.RECONVERGENT B1 ;  /* 0x0000000000017941 */ /* 0x000fea0003800200 */
.L_x_32908:
        /* <DEDUP_REMOVED lines=13> */
[----:B------:R-:W-:-:S05]  /*0ce0*/  LEA.HI.X R15, R2, UR37, R3, 0x2, P3 ;  /* 0x00000025020f7c11 */ /* 0x000fca00098f1403 */
[----:B------:R2:W-:Y:S01]  /*0cf0*/  @!P0 STG.E desc[UR4][R14.64], R11 ;  /* 0x0000000b0e008986 */ /* 0x0005e2000c101904 */
[C---:B------:R-:W-:Y:S02]  /*0d00*/  IADD3 R7, P0, PT, R9.reuse, R7, RZ ;  /* 0x0000000709077210 */ /* 0x040fe40007f1e0ff */
[C---:B------:R-:W-:Y:S02]  /*0d10*/  @!P1 R2UR UR6, R4.reuse ;  /* 0x00000000040692ca */ /* 0x040fe400000e0000 */
        /* <DEDUP_REMOVED lines=10> */
.L_x_32902:
[----:B------:R-:W-:Y:S05]  /*0dc0*/  EXIT ;  /* 0x000000000000794d */ /* 0x000fea0003800000 */
.L_x_32903:
[----:B------:R-:W-:Y:S01]  /*0dd0*/  HFMA2 R11, -RZ, RZ, 0, 1.847743988037109375e-06 ;  /* 0x0000001fff0b7431 */ /* 0x000fe200000001ff */
[----:B------:R-:W-:Y:S01]  /*0de0*/  BSSY B1, `(.L_x_32911) ;  /* 0x0000006000017945 */ /* 0x000fe20003800000 */
[----:B------:R-:W-:Y:S02]  /*0df0*/  IMAD.MOV.U32 R12, RZ, RZ, 0x10 ;  /* 0x00000010ff0c7424 */ /* 0x000fe400078e00ff */
[----:B------:R-:W-:-:S07]  /*0e00*/  IMAD.MOV.U32 R15, RZ, RZ, -0x1 ;  /* 0xffffffffff0f7424 */ /* 0x000fce00078e00ff */
[----:B------:R-:W-:Y:S05]  /*0e10*/  WARPSYNC.COLLECTIVE R15, `(.L_x_32912) ;  /* 0x000000000f087348 */ /* 0x000fea0003c00000 */
[----:B------:R0:W1:Y:S02]  /*0e20*/  SHFL.BFLY P6, R14, R13, R12, R11 ;  /* 0x0c00000c0d0e7389 */ /* 0x00006400000c000b */
[----:B01----:R-:W-:Y:S05]  /*0e30*/  ENDCOLLECTIVE ;  /* 0x000000000000791b */ /* 0x003fea0003800000 */
.L_x_32912:
[----:B------:R-:W-:Y:S05]  /*0e40*/  BSYNC B1 ;  /* 0x0000000000017941 */ /* 0x000fea0003800000 */
.L_x_32911:
        /* <DEDUP_REMOVED lines=9> */
.L_x_32913:
[----:B------:R-:W-:Y:S01]  /*0ee0*/  HFMA2 R12, -RZ, RZ, 0, 2.384185791015625e-07 ;  /* 0x00000004ff0c7431 */ /* 0x000fe200000001ff */
[----:B------:R-:W-:-:S05]  /*0ef0*/  FMNMX R0, R13, R14, !PT ;  /* 0x0000000e0d007209 */ /* 0x000fca0007800000 */
[----:B------:R-:W-:-:S07]  /*0f00*/  IMAD.MOV.U32 R13, RZ, RZ, R0 ;  /* 0x000000ffff0d7224 */ /* 0x000fce00078e0000 */
[----:B------:R-:W-:Y:S05]  /*0f10*/  WARPSYNC.COLLECTIVE R15, `(.L_x_32914) ;  /* 0x000000000f087348 */ /* 0x000fea0003c00000 */
[----:B------:R0:W1:Y:S02]  /*0f20*/  SHFL.BFLY P6, R14, R13, R12, R11 ;  /* 0x0c00000c0d0e7389 */ /* 0x00006400000c000b */
[----:B01----:R-:W-:Y:S05]  /*0f30*/  ENDCOLLECTIVE ;  /* 0x000000000000791b */ /* 0x003fea0003800000 */
.L_x_32914:
[----:B------:R-:W-:Y:S02]  /*0f40*/  MOV R12, 0x2 ;  /* 0x00000002000c7802 */ /* 0x000fe40000000f00 */
[----:B------:R-:W-:-:S05]  /*0f50*/  FMNMX R2, R0, R14, !PT ;  /* 0x0000000e00027209 */ /* 0x000fca0007800000 */
[----:B------:R-:W-:-:S07]  /*0f60*/  IMAD.MOV.U32 R13, RZ, RZ, R2 ;  /* 0x000000ffff0d7224 */ /* 0x000fce00078e0002 */
[----:B------:R-:W-:Y:S05]  /*0f70*/  WARPSYNC.COLLECTIVE R15, `(.L_x_32915) ;  /* 0x000000000f087348 */ /* 0x000fea0003c00000 */
[----:B------:R0:W1:Y:S02]  /*0f80*/  SHFL.BFLY P6, R14, R13, R12, R11 ;  /* 0x0c00000c0d0e7389 */ /* 0x00006400000c000b */
[----:B01----:R-:W-:Y:S05]  /*0f90*/  ENDCOLLECTIVE ;  /* 0x000000000000791b */ /* 0x003fea0003800000 */
.L_x_32915:
[----:B------:R-:W-:Y:S01]  /*0fa0*/  HFMA2 R12, -RZ, RZ, 0, 5.9604644775390625e-08 ;  /* 0x00000001ff0c7431 */ /* 0x000fe200000001ff */
[----:B------:R-:W-:-:S05]  /*0fb0*/  FMNMX R3, R2, R14, !PT ;  /* 0x0000000e02037209 */ /* 0x000fca0007800000 */
[----:B------:R-:W-:-:S07]  /*0fc0*/  IMAD.MOV.U32 R13, RZ, RZ, R3 ;  /* 0x000000ffff0d7224 */ /* 0x000fce00078e0003 */
[----:B------:R-:W-:Y:S05]  /*0fd0*/  WARPSYNC.COLLECTIVE R15, `(.L_x_32916) ;  /* 0x000000000f087348 */ /* 0x000fea0003c00000 */
[----:B------:R0:W1:Y:S02]  /*0fe0*/  SHFL.BFLY P6, R14, R13, R12, R11 ;  /* 0x0c00000c0d0e7389 */ /* 0x00006400000c000b */
[----:B01----:R-:W-:Y:S05]  /*0ff0*/  ENDCOLLECTIVE ;  /* 0x000000000000791b */ /* 0x003fea0003800000 */
.L_x_32916:
[----:B------:R-:W-:-:S05]  /*1000*/  FMNMX R3, R3, R14, !PT ;  /* 0x0000000e03037209 */ /* 0x000fca0007800000 */
        /* <DEDUP_REMOVED lines=15> */
[----:B------:R-:W-:Y:S02]  /*1100*/  FFMA R11, R18, 1.4426950216293334961, -R11 ;  /* 0x3fb8aa3b120b7823 */ /* 0x000fe4000000080b */
[----:B------:R-:W-:Y:S01]  /*1110*/  FFMA R21, R2, 1.925963033500011079e-08, R21 ;  /* 0x32a5706002157823 */ /* 0x000fe20000000015 */
[----:B------:R-:W-:Y:S01]  /*1120*/  FFMA R20, R20, 1.925963033500011079e-08, R3 ;  /* 0x32a5706014147823 */ /* 0x000fe20000000003 */
[----:B------:R-:W-:Y:S01]  /*1130*/  FFMA R11, R18, 1.925963033500011079e-08, R11 ;  /* 0x32a57060120b7823 */ /* 0x000fe2000000000b */
[----:B------:R-:W-:-:S02]  /*1140*/  SHF.L.U32 R2, R14, 0x17, RZ ;  /* 0x000000170e027819 */ /* 0x000fc400000006ff */
[----:B------:R-:W0:Y:S08]  /*1150*/  MUFU.EX2 R13, R20 ;  /* 0x00000014000d7308 */ /* 0x000e300000000800 */
[----:B------:R-:W1:Y:S08]  /*1160*/  MUFU.EX2 R21, R21 ;  /* 0x0000001500157308 */ /* 0x000e700000000800 */
[----:B------:R-:W2:Y:S01]  /*1170*/  MUFU.EX2 R11, R11 ;  /* 0x0000000b000b7308 */ /* 0x000ea20000000800 */
[----:B0-----:R-:W-:Y:S01]  /*1180*/  FMUL R2, R2, R13 ;  /* 0x0000000d02027220 */ /* 0x001fe20000400000 */
[----:B-1----:R-:W-:Y:S01]  /*1190*/  FMUL R3, R0, R21 ;  /* 0x0000001500037220 */ /* 0x002fe20000400000 */
[----:B------:R-:W-:-:S02]  /*11a0*/  IMAD.SHL.U32 R0, R12, 0x800000, RZ ;  /* 0x008000000c007824 */ /* 0x000fc400078e00ff */
[----:B------:R-:W-:Y:S02]  /*11b0*/  HFMA2 R12, -RZ, RZ, 0, 9.5367431640625e-07 ;  /* 0x00000010ff0c7431 */ /* 0x000fe400000001ff */
        /* <DEDUP_REMOVED lines=8> */
.L_x_32917:
[----:B------:R-:W-:Y:S02]  /*1240*/  IMAD.MOV.U32 R12, RZ, RZ, 0x8 ;  /* 0x00000008ff0c7424 */ /* 0x000fe400078e00ff */
[----:B------:R-:W-:-:S05]  /*1250*/  FADD R17, R13, R14 ;  /* 0x0000000e0d117221 */ /* 0x000fca0000000000 */
[----:B------:R-:W-:-:S07]  /*1260*/  MOV R13, R17 ;  /* 0x00000011000d7202 */ /* 0x000fce0000000f00 */
[----:B------:R-:W-:Y:S05]  /*1270*/  WARPSYNC.COLLECTIVE R15, `(.L_x_32918) ;  /* 0x000000000f087348 */ /* 0x000fea0003c00000 */
[----:B------:R0:W1:Y:S02]  /*1280*/  SHFL.BFLY P6, R14, R13, R12, R11 ;  /* 0x0c00000c0d0e7389 */ /* 0x00006400000c000b */
[----:B01----:R-:W-:Y:S05]  /*1290*/  ENDCOLLECTIVE ;  /* 0x000000000000791b */ /* 0x003fea0003800000 */
.L_x_32918:
[----:B------:R-:W-:Y:S02]  /*12a0*/  IMAD.MOV.U32 R12, RZ, RZ, 0x4 ;  /* 0x00000004ff0c7424 */ /* 0x000fe400078e00ff */
[----:B------:R-:W-:-:S05]  /*12b0*/  FADD R18, R17, R14 ;  /* 0x0000000e11127221 */ /* 0x000fca0000000000 */
[----:B------:R-:W-:-:S07]  /*12c0*/  MOV R13, R18 ;  /* 0x00000012000d7202 */ /* 0x000fce0000000f00 */
[----:B------:R-:W-:Y:S05]  /*12d0*/  WARPSYNC.COLLECTIVE R15, `(.L_x_32919) ;  /* 0x000000000f087348 */ /* 0x000fea0003c00000 */
[----:B------:R0:W1:Y:S02]  /*12e0*/  SHFL.BFLY P6, R14, R13, R12, R11 ;  /* 0x0c00000c0d0e7389 */ /* 0x00006400000c000b */
[----:B01----:R-:W-:Y:S05]  /*12f0*/  ENDCOLLECTIVE ;  /* 0x000000000000791b */ /* 0x003fea0003800000 */
.L_x_32919:
[----:B------:R-:W-:Y:S02]  /*1300*/  IMAD.MOV.U32 R12, RZ, RZ, 0x2 ;  /* 0x00000002ff0c7424 */ /* 0x000fe400078e00ff */
[----:B------:R-:W-:-:S05]  /*1310*/  FADD R19, R18, R14 ;  /* 0x0000000e12137221 */ /* 0x000fca0000000000 */
[----:B------:R-:W-:-:S07]  /*1320*/  MOV R13, R19 ;  /* 0x00000013000d7202 */ /* 0x000fce0000000f00 */
[----:B------:R-:W-:Y:S05]  /*1330*/  WARPSYNC.COLLECTIVE R15, `(.L_x_32920) ;  /* 0x000000000f087348 */ /* 0x000fea0003c00000 */
[----:B------:R0:W1:Y:S02]  /*1340*/  SHFL.BFLY P6, R14, R13, R12, R11 ;  /* 0x0c00000c0d0e7389 */ /* 0x00006400000c000b */
[----:B01----:R-:W-:Y:S05]  /*1350*/  ENDCOLLECTIVE ;  /* 0x000000000000791b */ /* 0x003fea0003800000 */
.L_x_32920:
[----:B------:R-:W-:Y:S02]  /*1360*/  IMAD.MOV.U32 R12, RZ, RZ, 0x1 ;  /* 0x00000001ff0c7424 */ /* 0x000fe400078e00ff */
[----:B------:R-:W-:-:S05]  /*1370*/  FADD R20, R19, R14 ;  /* 0x0000000e13147221 */ /* 0x000fca0000000000 */
[----:B------:R-:W-:-:S07]  /*1380*/  MOV R13, R20 ;  /* 0x00000014000d7202 */ /* 0x000fce0000000f00 */
[----:B------:R-:W-:Y:S05]  /*1390*/  WARPSYNC.COLLECTIVE R15, `(.L_x_32921) ;  /* 0x000000000f087348 */ /* 0x000fea0003c00000 */
[----:B------:R0:W1:Y:S02]  /*13a0*/  SHFL.BFLY P6, R14, R13, R12, R11 ;  /* 0x0c00000c0d0e7389 */ /* 0x00006400000c000b */
[----:B01----:R-:W-:Y:S05]  /*13b0*/  ENDCOLLECTIVE ;  /* 0x000000000000791b */ /* 0x003fea0003800000 */
.L_x_32921:
[----:B------:R-:W-:Y:S05]  /*13c0*/  BRA `(.L_x_32922) ;  /* 0xfffffff400687947 */ /* 0x000fea000383ffff */
        .weak           $__internal_534_$__cuda_sm3x_div_rn_noftz_f32_slowpath
        .type           $__internal_534_$__cuda_sm3x_div_rn_noftz_f32_slowpath,@function
        .size           $__internal_534_$__cuda_sm3x_div_rn_noftz_f32_slowpath,(.L_x_37911 - $__internal_534_$__cuda_sm3x_div_rn_noftz_f32_slowpath)
$__internal_534_$__cuda_sm3x_div_rn_noftz_f32_slowpath:
        /* <DEDUP_REMOVED lines=35> */
.L_x_32924:
        /* <DEDUP_REMOVED lines=51> */
.L_x_32931:
[----:B------:R-:W-:-:S04]  /*1930*/  LOP3.LUT R3, R3, 0x80000000, RZ, 0xc0, !PT ;  /* 0x8000000003037812 */ /* 0x000fc800078ec0ff */
[----:B------:R-:W-:Y:S01]  /*1940*/  LOP3.LUT R3, R3, 0x7f800000, RZ, 0xfc, !PT ;  /* 0x7f80000003037812 */ /* 0x000fe200078efcff */
[----:B------:R-:W-:Y:S06]  /*1950*/  BRA `(.L_x_32932) ;  /* 0x0000000000047947 */ /* 0x000fec0003800000 */
.L_x_32930:
[----:B------:R-:W-:-:S07]  /*1960*/  IMAD R3, R22, 0x800000, R3 ;  /* 0x0080000016037824 */ /* 0x000fce00078e0203 */
.L_x_32932:
[----:B------:R-:W-:Y:S05]  /*1970*/  BSYNC.RECONVERGENT B3 ;  /* 0x0000000000037941 */ /* 0x000fea0003800200 */
.L_x_32929:
[----:B------:R-:W-:Y:S05]  /*1980*/  BRA `(.L_x_32933) ;  /* 0x0000000000207947 */ /* 0x000fea0003800000 */
.L_x_32928:
[----:B------:R-:W-:-:S04]  /*1990*/  LOP3.LUT R3, R18, 0x80000000, R3, 0x48, !PT ;  /* 0x8000000012037812 */ /* 0x000fc800078e4803 */
[----:B------:R-:W-:Y:S01]  /*19a0*/  LOP3.LUT R3, R3, 0x7f800000, RZ, 0xfc, !PT ;  /* 0x7f80000003037812 */ /* 0x000fe200078efcff */
[----:B------:R-:W-:Y:S06]  /*19b0*/  BRA `(.L_x_32933) ;  /* 0x0000000000147947 */ /* 0x000fec0003800000 */
.L_x_32927:
[----:B------:R-:W-:Y:S01]  /*19c0*/  LOP3.LUT R3, R18, 0x80000000, R3, 0x48, !PT ;  /* 0x8000000012037812 */ /* 0x000fe200078e4803 */
[----:B------:R-:W-:Y:S06]  /*19d0*/  BRA `(.L_x_32933) ;  /* 0x00000000000c7947 */ /* 0x000fec0003800000 */
.L_x_32926:
[----:B------:R-:W0:Y:S01]  /*19e0*/  MUFU.RSQ R3, -QNAN ;  /* 0xffc0000000037908 */ /* 0x000e220000001400 */
[----:B------:R-:W-:Y:S05]  /*19f0*/  BRA `(.L_x_32933) ;  /* 0x0000000000047947 */ /* 0x000fea0003800000 */
.L_x_32925:
[----:B------:R-:W-:-:S07]  /*1a00*/  FADD.FTZ R3, R3, R12 ;  /* 0x0000000c03037221 */ /* 0x000fce0000010000 */
.L_x_32933:
[----:B------:R-:W-:Y:S05]  /*1a10*/  BSYNC.RECONVERGENT B2 ;  /* 0x0000000000027941 */ /* 0x000fea0003800200 */
.L_x_32923:
[----:B------:R-:W-:-:S04]  /*1a20*/  HFMA2 R15, -RZ, RZ, 0, 0 ;  /* 0x00000000ff0f7431 */ /* 0x000fc800000001ff */
[----:B0-----:R-:W-:Y:S05]  /*1a30*/  RET.REL.NODEC R14 `(_Z15SoftmaxWarpImplI24ElementwiseScaleMaskLoadIffbE11DirectStoreIffEfLi1ELi3ELi32ELi1ELb1EL9Algorithm0EEvT_T0_ll) ;  /* 0xffffffe40e707950 */ /* 0x001fea0003c3ffff */
.L_x_32934:
        /* <DEDUP_REMOVED lines=12> */
.L_x_37911:


//--------------------- .text._Z15SoftmaxWarpImplI24ElementwiseScaleMaskLoadIffbE11DirectStoreIffEfLi1ELi3ELi32ELi1ELb0EL9Algorithm0EEvT_T0_ll --------------------------
	.section	.text._Z15SoftmaxWarpImplI24ElementwiseScaleMaskLoadIffbE11DirectStoreIffEfLi1ELi3ELi32ELi1ELb0EL9Algorithm0EEvT_T0_ll,"ax",@progbits
	.align	128
        .global         _Z15SoftmaxWarpImplI24ElementwiseScaleMaskLoadIffbE11DirectStoreIffEfLi1ELi3ELi32ELi1ELb0EL9Algorithm0EEvT_T0_ll
        .type           _Z15SoftmaxWarpImplI24ElementwiseScaleMaskLoadIffbE11DirectStoreIffEfLi1ELi3ELi32ELi1ELb0EL9Algorithm0EEvT_T0_ll,@function
        .size           _Z15SoftmaxWarpImplI24ElementwiseScaleMaskLoadIffbE11DirectStoreIffEfLi1ELi3ELi32ELi1ELb0EL9Algorithm0EEvT_T0_ll,(.L_x_37912 - _Z15SoftmaxWarpImplI24ElementwiseScaleMaskLoadIffbE11DirectStoreIffEfLi1ELi3ELi32ELi1ELb0EL9Algorithm0EEvT_T0_ll)
        .other          _Z15SoftmaxWarpImplI24ElementwiseScaleMaskLoadIffbE11DirectStoreIffEfLi1ELi3ELi32ELi1ELb0EL9Algorithm0EEvT_T0_ll,@"STO_CUDA_ENTRY STV_DEFAULT"
_Z15SoftmaxWarpImplI24ElementwiseScaleMaskLoadIffbE11DirectStoreIffEfLi1ELi3ELi32ELi1ELb0EL9Algorithm0EEvT_T0_ll:
.text._Z15SoftmaxWarpImplI24ElementwiseScaleMaskLoadIffbE11DirectStoreIffEfLi1ELi3ELi32ELi1ELb0EL9Algorithm0EEvT_T0_ll:
        /* <DEDUP_REMOVED lines=24> */
.L_x_32935:
        /* <DEDUP_REMOVED lines=13> */
.L_x_32943:
[----:B------:R-:W3:Y:S01]  /*0250*/  LDC.64 R2, c[0x0][0x390] ;  /* 0x0000e400ff027b82 */ /* 0x000ee20000000a00 */
        /* <DEDUP_REMOVED lines=16> */
[C---:B------:R-:W-:Y:S02]  /*0360*/  IADD3 R12, P1, PT, R6.reuse, UR38, RZ ;  /* 0x00000026060c7c10 */ /* 0x040fe4000ff3e0ff */
[----:B------:R-:W-:Y:S02]  /*0370*/  LEA R2, P0, R6, UR36, 0x2 ;  /* 0x0000002406027c11 */ /* 0x000fe4000f8010ff */
[----:B------:R-:W-:-:S04]  /*0380*/  IADD3 R3, PT, PT, R7, R3, RZ ;  /* 0x0000000307037210 */ /* 0x000fc80007ffe0ff */
[----:B------:R-:W-:Y:S02]  /*0390*/  IADD3.X R13, PT, PT, R3, UR39, RZ, P1, !PT ;  /* 0x00000027030d7c10 */ /* 0x000fe40008ffe4ff */
[----:B------:R-:W-:Y:S02]  /*03a0*/  LEA.HI.X R3, R6, UR37, R3, 0x2, P0 ;  /* 0x0000002506037c11 */ /* 0x000fe400080f1403 */
[----:B------:R-:W1:Y:S01]  /*03b0*/  LDC.64 R6, c[0x0][0x398] ;  /* 0x0000e600ff067b82 */ /* 0x000e620000000a00 */
[----:B------:R-:W2:Y:S04]  /*03c0*/  LDG.E.U8 R17, desc[UR14][R12.64+0x40] ;  /* 0x0000400e0c117981 */ /* 0x000ea8000c1e1100 */
[----:B------:R-:W3:Y:S04]  /*03d0*/  LDG.E.U8 R11, desc[UR6][R12.64] ;  /* 0x000000060c0b7981 */ /* 0x000ee8000c1e1100 */
[----:B------:R-:W1:Y:S04]  /*03e0*/  LDG.E R0, desc[UR4][R2.64] ;  /* 0x0000000402007981 */ /* 0x000e68000c1e1900 */
[----:B------:R-:W4:Y:S04]  /*03f0*/  LDG.E R14, desc[UR8][R2.64+0x80] ;  /* 0x00008008020e7981 */ /* 0x000f28000c1e1900 */
        /* <DEDUP_REMOVED lines=8> */
[----:B-----5:R-:W-:-:S04]  /*0480*/  ISETP.NE.AND P1, PT, R15, RZ, PT ;  /* 0x000000ff0f00720c */ /* 0x020fc80003f25270 */
[----:B------:R-:W-:Y:S01]  /*0490*/  FSEL R18, R11, R6, P1 ;  /* 0x000000060b127208 */ /* 0x000fe20000800000 */
[----:B------:R-:W-:-:S03]  /*04a0*/  @P2 FMUL R6, R20, R7 ;  /* 0x0000000714062220 */ /* 0x000fc60000400000 */
[----:B------:R-:W-:-:S04]  /*04b0*/  FMNMX3 R13, R17, -INF , R18, !PT ;  /* 0xff800000110d7876 */ /* 0x000fc80007800012 */
[----:B------:R-:W-:Y:S01]  /*04c0*/  FMNMX R13, R13, R6, !PT ;  /* 0x000000060d0d7209 */ /* 0x000fe20007800000 */
        /* <DEDUP_REMOVED lines=15> */
[----:B------:R-:W-:Y:S02]  /*05c0*/  FADD R6, R6, -R7 ;  /* 0x8000000706067221 */ /* 0x000fe40000000000 */
[-C--:B------:R-:W-:Y:S02]  /*05d0*/  FFMA.SAT R11, R17, R15.reuse, 0.5 ;  /* 0x3f000000110b7423 */ /* 0x080fe4000000200f */
[-C--:B------:R-:W-:Y:S02]  /*05e0*/  FFMA.SAT R7, R6, R15.reuse, 0.5 ;  /* 0x3f00000006077423 */ /* 0x080fe4000000200f */
[----:B------:R-:W-:Y:S01]  /*05f0*/  FFMA.RM R0, R11, R12, 12582913 ;  /* 0x4b4000010b007423 */ /* 0x000fe2000000400c */
[----:B------:R-:W-:-:S03]  /*0600*/  FFMA.SAT R11, R18, R15, 0.5 ;  /* 0x3f000000120b7423 */ /* 0x000fc6000000200f */
[C---:B------:R-:W-:Y:S01]  /*0610*/  FADD R2, R0.reuse, -12583039 ;  /* 0xcb40007f00027421 */ /* 0x040fe20000000000 */
[-C--:B------:R-:W-:Y:S01]  /*0620*/  FFMA.RM R11, R11, R12.reuse, 12582913 ;  /* 0x4b4000010b0b7423 */ /* 0x080fe2000000400c */
[----:B------:R-:W-:Y:S01]  /*0630*/  FFMA.RM R12, R7, R12, 12582913 ;  /* 0x4b400001070c7423 */ /* 0x000fe2000000400c */
[----:B------:R-:W-:Y:S02]  /*0640*/  IMAD.SHL.U32 R0, R0, 0x800000, RZ ;  /* 0x0080000000007824 */ /* 0x000fe400078e00ff */
[----:B------:R-:W-:Y:S01]  /*0650*/  FFMA R2, R17, 1.4426950216293334961, -R2 ;  /* 0x3fb8aa3b11027823 */ /* 0x000fe20000000802 */
[C---:B------:R-:W-:Y:S01]  /*0660*/  FADD R3, R11.reuse, -12583039 ;  /* 0xcb40007f0b037421 */ /* 0x040fe20000000000 */
[----:B------:R-:W-:Y:S01]  /*0670*/  FADD R13, R12, -12583039 ;  /* 0xcb40007f0c0d7421 */ /* 0x000fe20000000000 */
[----:B------:R-:W-:Y:S01]  /*0680*/  SHF.L.U32 R11, R11, 0x17, RZ ;  /* 0x000000170b0b7819 */ /* 0x000fe200000006ff */
[----:B------:R-:W-:Y:S01]  /*0690*/  FFMA R2, R17, 1.925963033500011079e-08, R2 ;  /* 0x32a5706011027823 */ /* 0x000fe20000000002 */
[----:B------:R-:W-:Y:S01]  /*06a0*/  FFMA R7, R18, 1.4426950216293334961, -R3 ;  /* 0x3fb8aa3b12077823 */ /* 0x000fe20000000803 */
[----:B------:R-:W-:-:S02]  /*06b0*/  FFMA R13, R6, 1.4426950216293334961, -R13 ;  /* 0x3fb8aa3b060d7823 */ /* 0x000fc4000000080d */
[----:B------:R-:W1:Y:S01]  /*06c0*/  MUFU.EX2 R3, R2 ;  /* 0x0000000200037308 */ /* 0x000e620000000800 */
[----:B------:R-:W-:Y:S01]  /*06d0*/  FFMA R18, R18, 1.925963033500011079e-08, R7 ;  /* 0x32a5706012127823 */ /* 0x000fe20000000007 */
[----:B------:R-:W-:-:S06]  /*06e0*/  FFMA R6, R6, 1.925963033500011079e-08, R13 ;  /* 0x32a5706006067823 */ /* 0x000fcc000000000d */
[----:B------:R-:W2:Y:S08]  /*06f0*/  MUFU.EX2 R18, R18 ;  /* 0x0000001200127308 */ /* 0x000eb00000000800 */
[----:B------:R-:W3:Y:S01]  /*0700*/  MUFU.EX2 R13, R6 ;  /* 0x00000006000d7308 */ /* 0x000ee20000000800 */
[----:B-1----:R-:W-:Y:S01]  /*0710*/  FMUL R3, R0, R3 ;  /* 0x0000000300037220 */ /* 0x002fe20000400000 */
[----:B------:R-:W-:-:S03]  /*0720*/  IMAD.SHL.U32 R0, R12, 0x800000, RZ ;  /* 0x008000000c007824 */ /* 0x000fc600078e00ff */
[----:B------:R-:W-:Y:S01]  /*0730*/  FADD R7, RZ, R3 ;  /* 0x00000003ff077221 */ /* 0x000fe20000000000 */
        /* <DEDUP_REMOVED lines=13> */
.L_x_32955:
        /* <DEDUP_REMOVED lines=11> */
[----:B01----:R-:W-:Y:S05]  /*08c0*/  CALL.REL.NOINC `($__internal_535_$__cuda_sm3x_div_rn_noftz_f32_slowpath) ;  /* 0x0000000800547944 */ /* 0x003fea0003c00000 */
[----:B------:R-:W-:-:S07]  /*08d0*/  MOV R7, R3 ;  /* 0x0000000300077202 */ /* 0x000fce0000000f00 */
.L_x_32938:
[----:B------:R-:W-:Y:S05]  /*08e0*/  BSYNC.RECONVERGENT B0 ;  /* 0x0000000000007941 */ /* 0x000fea0003800200 */
.L_x_32937:
        /* <DEDUP_REMOVED lines=11> */
[----:B01----:R-:W-:Y:S05]  /*09a0*/  CALL.REL.NOINC `($__internal_535_$__cuda_sm3x_div_rn_noftz_f32_slowpath) ;  /* 0x00000008001c7944 */ /* 0x003fea0003c00000 */
[----:B------:R-:W-:-:S07]  /*09b0*/  MOV R11, R3 ;  /* 0x00000003000b7202 */ /* 0x000fce0000000f00 */
.L_x_32940:
[----:B------:R-:W-:Y:S05]  /*09c0*/  BSYNC.RECONVERGENT B0 ;  /* 0x0000000000007941 */ /* 0x000fea0003800200 */
.L_x_32939:
        /* <DEDUP_REMOVED lines=13> */
.L_x_32942:
[----:B------:R-:W-:Y:S05]  /*0aa0*/  BSYNC.RECONVERGENT B0 ;  /* 0x0000000000007941 */ /* 0x000fea0003800200 */
.L_x_32941:
        /* <DEDUP_REMOVED lines=22> */
[----:B------:R-:W-:Y:S05]  /*0c10*/  EXIT ;  /* 0x000000000000794d */ /* 0x000fea0003800000 */
.L_x_32936:
[----:B------:R-:W-:Y:S01]  /*0c20*/  BSSY B0, `(.L_x_32944) ;  /* 0x0000007000007945 */ /* 0x000fe20003800000 */
[----:B------:R-:W-:Y:S01]  /*0c30*/  MOV R12, 0x10 ;  /* 0x00000010000c7802 */ /* 0x000fe20000000f00 */
[----:B------:R-:W-:Y:S01]  /*0c40*/  IMAD.MOV.U32 R11, RZ, RZ, 0x1f ;  /* 0x0000001fff0b7424 */ /* 0x000fe200078e00ff */
[----:B------:R-:W-:-:S07]  /*0c50*/  MOV R15, 0xffffffff ;  /* 0xffffffff000f7802 */ /* 0x000fce0000000f00 */
[----:B0-----:R-:W-:Y:S05]  /*0c60*/  WARPSYNC.COLLECTIVE R15, `(.L_x_32945) ;  /* 0x000000000f087348 */ /* 0x001fea0003c00000 */
[----:B------:R1:W2:Y:S02]  /*0c70*/  SHFL.BFLY P6, R14, R13, R12, R11 ;  /* 0x0c00000c0d0e7389 */ /* 0x0002a400000c000b */
[----:B012---:R-:W-:Y:S05]  /*0c80*/  ENDCOLLECTIVE ;  /* 0x000000000000791b */ /* 0x007fea0003800000 */
.L_x_32945:
[----:B------:R-:W-:Y:S05]  /*0c90*/  BSYNC B0 ;  /* 0x0000000000007941 */ /* 0x000fea0003800000 */
.L_x_32944:
        /* <DEDUP_REMOVED lines=8> */
.L_x_32946:
[----:B------:R-:W-:Y:S01]  /*0d20*/  IMAD.MOV.U32 R12, RZ, RZ, 0x4 ;  /* 0x00000004ff0c7424 */ /* 0x000fe200078e00ff */
[----:B------:R-:W-:-:S04]  /*0d30*/  FMNMX R0, R13, R14, !PT ;  /* 0x0000000e0d007209 */ /* 0x000fc80007800000 */
[----:B------:R-:W-:-:S07]  /*0d40*/  MOV R13, R0 ;  /* 0x00000000000d7202 */ /* 0x000fce0000000f00 */
[----:B------:R-:W-:Y:S05]  /*0d50*/  WARPSYNC.COLLECTIVE R15, `(.L_x_32947) ;  /* 0x000000000f087348 */ /* 0x000fea0003c00000 */
[----:B------:R0:W1:Y:S02]  /*0d60*/  SHFL.BFLY P6, R14, R13, R12, R11 ;  /* 0x0c00000c0d0e7389 */ /* 0x00006400000c000b */
[----:B01----:R-:W-:Y:S05]  /*0d70*/  ENDCOLLECTIVE ;  /* 0x000000000000791b */ /* 0x003fea0003800000 */
.L_x_32947:
[----:B------:R-:W-:Y:S01]  /*0d80*/  IMAD.MOV.U32 R12, RZ, RZ, 0x2 ;  /* 0x00000002ff0c7424 */ /* 0x000fe200078e00ff */
[----:B------:R-:W-:-:S04]  /*0d90*/  FMNMX R2, R0, R14, !PT ;  /* 0x0000000e00027209 */ /* 0x000fc80007800000 */
[----:B------:R-:W-:-:S07]  /*0da0*/  MOV R13, R2 ;  /* 0x00000002000d7202 */ /* 0x000fce0000000f00 */
[----:B------:R-:W-:Y:S05]  /*0db0*/  WARPSYNC.COLLECTIVE R15, `(.L_x_32948) ;  /* 0x000000000f087348 */ /* 0x000fea0003c00000 */
[----:B------:R0:W1:Y:S02]  /*0dc0*/  SHFL.BFLY P6, R14, R13, R12, R11 ;  /* 0x0c00000c0d0e7389 */ /* 0x00006400000c000b */
[----:B01----:R-:W-:Y:S05]  /*0dd0*/  ENDCOLLECTIVE ;  /* 0x000000000000791b */ /* 0x003fea0003800000 */
.L_x_32948:
[----:B------:R-:W-:Y:S01]  /*0de0*/  IMAD.MOV.U32 R12, RZ, RZ, 0x1 ;  /* 0x00000001ff0c7424 */ /* 0x000fe200078e00ff */
[----:B------:R-:W-:-:S04]  /*0df0*/  FMNMX R3, R2, R14, !PT ;  /* 0x0000000e02037209 */ /* 0x000fc80007800000 */
[----:B------:R-:W-:-:S07]  /*0e00*/  MOV R13, R3 ;  /* 0x00000003000d7202 */ /* 0x000fce0000000f00 */
[----:B------:R-:W-:Y:S05]  /*0e10*/  WARPSYNC.COLLECTIVE R15, `(.L_x_32949) ;  /* 0x000000000f087348 */ /* 0x000fea0003c00000 */
[----:B------:R0:W1:Y:S02]  /*0e20*/  SHFL.BFLY P6, R14, R13, R12, R11 ;  /* 0x0c00000c0d0e7389 */ /* 0x00006400000c000b */
[----:B01----:R-:W-:Y:S05]  /*0e30*/  ENDCOLLECTIVE ;  /* 0x000000000000791b */ /* 0x003fea0003800000 */
.L_x_32949:
[----:B------:R-:W-:-:S05]  /*0e40*/  FMNMX R3, R3, R14, !PT ;  /* 0x0000000e03037209 */ /* 0x000fca0007800000 */
[--C-:B------:R-:W-:Y:S01]  /*0e50*/  FADD R2, R17, -R3.reuse ;  /* 0x8000000311027221 */ /* 0x100fe20000000000 */
[----:B------:R-:W-:Y:S02]  /*0e60*/  IMAD.MOV.U32 R17, RZ, RZ, 0x437c0000 ;  /* 0x437c0000ff117424 */ /* 0x000fe400078e00ff */
[--C-:B------:R-:W-:Y:S01]  /*0e70*/  FADD R14, R18, -R3.reuse ;  /* 0x80000003120e7221 */ /* 0x100fe20000000000 */
[----:B------:R-:W-:Y:S01]  /*0e80*/  FADD R6, R6, -R3 ;  /* 0x8000000306067221 */ /* 0x000fe20000000000 */
[-C--:B------:R-:W-:Y:S02]  /*0e90*/  FFMA.SAT R0, R2, R7.reuse, 0.5 ;  /* 0x3f00000002007423 */ /* 0x080fe40000002007 */
[-C--:B------:R-:W-:Y:S01]  /*0ea0*/  FFMA.SAT R18, R14, R7.reuse, 0.5 ;  /* 0x3f0000000e127423 */ /* 0x080fe20000002007 */
[----:B------:R-:W-:Y:S01]  /*0eb0*/  FFMA.SAT R12, R6, R7, 0.5 ;  /* 0x3f000000060c7423 */ /* 0x000fe20000002007 */
[-C--:B------:R-:W-:Y:S02]  /*0ec0*/  FFMA.RM R0, R0, R17.reuse, 12582913 ;  /* 0x4b40000100007423 */ /* 0x080fe40000004011 */
[-C--:B------:R-:W-:Y:S01]  /*0ed0*/  FFMA.RM R18, R18, R17.reuse, 12582913 ;  /* 0x4b40000112127423 */ /* 0x080fe20000004011 */
[----:B------:R-:W-:Y:S01]  /*0ee0*/  FFMA.RM R12, R12, R17, 12582913 ;  /* 0x4b4000010c0c7423 */ /* 0x000fe20000004011 */
[C---:B------:R-:W-:Y:S01]  /*0ef0*/  FADD R19, R0.reuse, -12583039 ;  /* 0xcb40007f00137421 */ /* 0x040fe20000000000 */
[----:B------:R-:W-:Y:S01]  /*0f00*/  SHF.L.U32 R0, R0, 0x17, RZ ;  /* 0x0000001700007819 */ /* 0x000fe200000006ff */
[----:B------:R-:W-:Y:S01]  /*0f10*/  FADD R3, R18, -12583039 ;  /* 0xcb40007f12037421 */ /* 0x000fe20000000000 */
[----:B------:R-:W-:Y:S01]  /*0f20*/  FADD R7, R12, -12583039 ;  /* 0xcb40007f0c077421 */ /* 0x000fe20000000000 */
[----:B------:R-:W-:-:S02]  /*0f30*/  FFMA R19, R2, 1.4426950216293334961, -R19 ;  /* 0x3fb8aa3b02137823 */ /* 0x000fc40000000813 */
[----:B------:R-:W-:Y:S02]  /*0f40*/  FFMA R3, R14, 1.4426950216293334961, -R3 ;  /* 0x3fb8aa3b0e037823 */ /* 0x000fe40000000803 */
[----:B------:R-:W-:Y:S01]  /*0f50*/  FFMA R19, R2, 1.925963033500011079e-08, R19 ;  /* 0x32a5706002137823 */ /* 0x000fe20000000013 */
[----:B------:R-:W-:Y:S02]  /*0f60*/  IMAD.SHL.U32 R2, R18, 0x800000, RZ ;  /* 0x0080000012027824 */ /* 0x000fe400078e00ff */
[----:B------:R-:W-:Y:S01]  /*0f70*/  FFMA R14, R14, 1.925963033500011079e-08, R3 ;  /* 0x32a570600e0e7823 */ /* 0x000fe20000000003 */
[C---:B------:R-:W-:Y:S02]  /*0f80*/  FFMA R3, R6.reuse, 1.4426950216293334961, -R7 ;  /* 0x3fb8aa3b06037823 */ /* 0x040fe40000000807 */
[----:B------:R-:W0:Y:S02]  /*0f90*/  MUFU.EX2 R19, R19 ;  /* 0x0000001300137308 */ /* 0x000e240000000800 */
[----:B------:R-:W-:-:S06]  /*0fa0*/  FFMA R6, R6, 1.925963033500011079e-08, R3 ;  /* 0x32a5706006067823 */ /* 0x000fcc0000000003 */
[----:B------:R-:W1:Y:S08]  /*0fb0*/  MUFU.EX2 R7, R14 ;  /* 0x0000000e00077308 */ /* 0x000e700000000800 */
[----:B------:R-:W2:Y:S01]  /*0fc0*/  MUFU.EX2 R11, R6 ;  /* 0x00000006000b7308 */ /* 0x000ea20000000800 */
[----:B0-----:R-:W-:Y:S01]  /*0fd0*/  FMUL R3, R0, R19 ;  /* 0x0000001300037220 */ /* 0x001fe20000400000 */
[----:B------:R-:W-:Y:S01]  /*0fe0*/  SHF.L.U32 R0, R12, 0x17, RZ ;  /* 0x000000170c007819 */ /* 0x000fe200000006ff */
[----:B------:R-:W-:-:S02]  /*0ff0*/  IMAD.MOV.U32 R12, RZ, RZ, 0x10 ;  /* 0x00000010ff0c7424 */ /* 0x000fc400078e00ff */
[----:B-1----:R-:W-:Y:S01]  /*1000*/  FMUL R2, R2, R7 ;  /* 0x0000000702027220 */ /* 0x002fe20000400000 */
[----:B------:R-:W-:-:S04]  /*1010*/  FADD R7, RZ, R3 ;  /* 0x00000003ff077221 */ /* 0x000fc80000000000 */
[----:B------:R-:W-:Y:S01]  /*1020*/  FADD R7, R7, R2 ;  /* 0x0000000207077221 */ /* 0x000fe20000000000 */
[----:B--2---:R-:W-:Y:S01]  /*1030*/  FMUL R0, R0, R11 ;  /* 0x0000000b00007220 */ /* 0x004fe20000400000 */
[----:B------:R-:W-:-:S03]  /*1040*/  MOV R11, 0x1f ;  /* 0x0000001f000b7802 */ /* 0x000fc60000000f00 */
[----:B------:R-:W-:-:S07]  /*1050*/  FADD R13, R7, R0 ;  /* 0x00000000070d7221 */ /* 0x000fce0000000000 */
[----:B------:R-:W-:Y:S05]  /*1060*/  WARPSYNC.COLLECTIVE R15, `(.L_x_32950) ;  /* 0x000000000f087348 */ /* 0x000fea0003c00000 */
[----:B------:R0:W1:Y:S02]  /*1070*/  SHFL.BFLY P6, R14, R13, R12, R11 ;  /* 0x0c00000c0d0e7389 */ /* 0x00006400000c000b */
[----:B01----:R-:W-:Y:S05]  /*1080*/  ENDCOLLECTIVE ;  /* 0x000000000000791b */ /* 0x003fea0003800000 */
.L_x_32950:
[----:B------:R-:W-:Y:S02]  /*1090*/  HFMA2 R12, -RZ, RZ, 0, 4.76837158203125e-07 ;  /* 0x00000008ff0c7431 */ /* 0x000fe400000001ff */
[----:B------:R-:W-:-:S04]  /*10a0*/  FADD R6, R13, R14 ;  /* 0x0000000e0d067221 */ /* 0x000fc80000000000 */
[----:B------:R-:W-:-:S07]  /*10b0*/  IMAD.MOV.U32 R13, RZ, RZ, R6 ;  /* 0x000000ffff0d7224 */ /* 0x000fce00078e0006 */
[----:B------:R-:W-:Y:S05]  /*10c0*/  WARPSYNC.COLLECTIVE R15, `(.L_x_32951) ;  /* 0x000000000f087348 */ /* 0x000fea0003c00000 */
[----:B------:R0:W1:Y:S02]  /*10d0*/  SHFL.BFLY P6, R14, R13, R12, R11 ;  /* 0x0c00000c0d0e7389 */ /* 0x00006400000c000b */
[----:B01----:R-:W-:Y:S05]  /*10e0*/  ENDCOLLECTIVE ;  /* 0x000000000000791b */ /* 0x003fea0003800000 */
.L_x_32951:
[----:B------:R-:W-:Y:S01]  /*10f0*/  MOV R12, 0x4 ;  /* 0x00000004000c7802 */ /* 0x000fe20000000f00 */
[----:B------:R-:W-:-:S04]  /*1100*/  FADD R7, R6, R14 ;  /* 0x0000000e06077221 */ /* 0x000fc80000000000 */
[----:B------:R-:W-:-:S07]  /*1110*/  IMAD.MOV.U32 R13, RZ, RZ, R7 ;  /* 0x000000ffff0d7224 */ /* 0x000fce00078e0007 */
[----:B------:R-:W-:Y:S05]  /*1120*/  WARPSYNC.COLLECTIVE R15, `(.L_x_32952) ;  /* 0x000000000f087348 */ /* 0x000fea0003c00000 */
[----:B------:R0:W1:Y:S02]  /*1130*/  SHFL.BFLY P6, R14, R13, R12, R11 ;  /* 0x0c00000c0d0e7389 */ /* 0x00006400000c000b */
[----:B01----:R-:W-:Y:S05]  /*1140*/  ENDCOLLECTIVE ;  /* 0x000000000000791b */ /* 0x003fea0003800000 */
.L_x_32952:
[----:B------:R-:W-:Y:S02]  /*1150*/  HFMA2 R12, -RZ, RZ, 0, 1.1920928955078125e-07 ;  /* 0x00000002ff0c7431 */ /* 0x000fe400000001ff */
[----:B------:R-:W-:-:S04]  /*1160*/  FADD R17, R7, R14 ;  /* 0x0000000e07117221 */ /* 0x000fc80000000000 */
[----:B------:R-:W-:-:S07]  /*1170*/  IMAD.MOV.U32 R13, RZ, RZ, R17 ;  /* 0x000000ffff0d7224 */ /* 0x000fce00078e0011 */
[----:B------:R-:W-:Y:S05]  /*1180*/  WARPSYNC.COLLECTIVE R15, `(.L_x_32953) ;  /* 0x000000000f087348 */ /* 0x000fea0003c00000 */
[----:B------:R0:W1:Y:S02]  /*1190*/  SHFL.BFLY P6, R14, R13, R12, R11 ;  /* 0x0c00000c0d0e7389 */ /* 0x00006400000c000b */
[----:B01----:R-:W-:Y:S05]  /*11a0*/  ENDCOLLECTIVE ;  /* 0x000000000000791b */ /* 0x003fea0003800000 */
.L_x_32953:
[----:B------:R-:W-:Y:S01]  /*11b0*/  MOV R12, 0x1 ;  /* 0x00000001000c7802 */ /* 0x000fe20000000f00 */
[----:B------:R-:W-:-:S04]  /*11c0*/  FADD R18, R17, R14 ;  /* 0x0000000e11127221 */ /* 0x000fc80000000000 */
[----:B------:R-:W-:-:S07]  /*11d0*/  IMAD.MOV.U32 R13, RZ, RZ, R18 ;  /* 0x000000ffff0d7224 */ /* 0x000fce00078e0012 */
[----:B------:R-:W-:Y:S05]  /*11e0*/  WARPSYNC.COLLECTIVE R15, `(.L_x_32954) ;  /* 0x000000000f087348 */ /* 0x000fea0003c00000 */
[----:B------:R0:W1:Y:S02]  /*11f0*/  SHFL.BFLY P6, R14, R13, R12, R11 ;  /* 0x0c00000c0d0e7389 */ /* 0x00006400000c000b */
[----:B01----:R-:W-:Y:S05]  /*1200*/  ENDCOLLECTIVE ;  /* 0x000000000000791b */ /* 0x003fea0003800000 */
.L_x_32954:
[----:B------:R-:W-:Y:S05]  /*1210*/  BRA `(.L_x_32955) ;  /* 0xfffffff4007c7947 */ /* 0x000fea000383ffff */
        .weak           $__internal_535_$__cuda_sm3x_div_rn_noftz_f32_slowpath
        .type           $__internal_535_$__cuda_sm3x_div_rn_noftz_f32_slowpath,@function
        .size           $__internal_535_$__cuda_sm3x_div_rn_noftz_f32_slowpath,(.L_x_37912 - $__internal_535_$__cuda_sm3x_div_rn_noftz_f32_slowpath)
$__internal_535_$__cuda_sm3x_div_rn_noftz_f32_slowpath:
        /* <DEDUP_REMOVED lines=35> */
.L_x_32957:
        /* <DEDUP_REMOVED lines=51> */
.L_x_32964:
[----:B------:R-:W-:-:S04]  /*1780*/  LOP3.LUT R3, R3, 0x80000000, RZ, 0xc0, !PT ;  /* 0x8000000003037812 */ /* 0x000fc800078ec0ff */
[----:B------:R-:W-:Y:S01]  /*1790*/  LOP3.LUT R3, R3, 0x7f800000, RZ, 0xfc, !PT ;  /* 0x7f80000003037812 */ /* 0x000fe200078efcff */
[----:B------:R-:W-:Y:S06]  /*17a0*/  BRA `(.L_x_32965) ;  /* 0x0000000000047947 */ /* 0x000fec0003800000 */
.L_x_32963:
[----:B------:R-:W-:-:S07]  /*17b0*/  LEA R3, R14, R3, 0x17 ;  /* 0x000000030e037211 */ /* 0x000fce00078eb8ff */
.L_x_32965:
[----:B------:R-:W-:Y:S05]  /*17c0*/  BSYNC.RECONVERGENT B2 ;  /* 0x0000000000027941 */ /* 0x000fea0003800200 */
.L_x_32962:
[----:B------:R-:W-:Y:S05]  /*17d0*/  BRA `(.L_x_32966) ;  /* 0x0000000000207947 */ /* 0x000fea0003800000 */
.L_x_32961:
[----:B------:R-:W-:-:S04]  /*17e0*/  LOP3.LUT R3, R18, 0x80000000, R3, 0x48, !PT ;  /* 0x8000000012037812 */ /* 0x000fc800078e4803 */
[----:B------:R-:W-:Y:S01]  /*17f0*/  LOP3.LUT R3, R3, 0x7f800000, RZ, 0xfc, !PT ;  /* 0x7f80000003037812 */ /* 0x000fe200078efcff */
[----:B------:R-:W-:Y:S06]  /*1800*/  BRA `(.L_x_32966) ;  /* 0x0000000000147947 */ /* 0x000fec0003800000 */
.L_x_32960:
[----:B------:R-:W-:Y:S01]  /*1810*/  LOP3.LUT R3, R18, 0x80000000, R3, 0x48, !PT ;  /* 0x8000000012037812 */ /* 0x000fe200078e4803 */
[----:B------:R-:W-:Y:S06]  /*1820*/  BRA `(.L_x_32966) ;  /* 0x00000000000c7947 */ /* 0x000fec0003800000 */
.L_x_32959:
[----:B------:R-:W0:Y:S01]  /*1830*/  MUFU.RSQ R3, -QNAN ;  /* 0xffc0000000037908 */ /* 0x000e220000001400 */
[----:B------:R-:W-:Y:S05]  /*1840*/  BRA `(.L_x_32966) ;  /* 0x0000000000047947 */ /* 0x000fea0003800000 */
.L_x_32958:
[----:B------:R-:W-:-:S07]  /*1850*/  FADD.FTZ R3, R3, R6 ;  /* 0x0000000603037221 */ /* 0x000fce0000010000 */
.L_x_32966:
[----:B------:R-:W-:Y:S05]  /*1860*/  BSYNC.RECONVERGENT B1 ;  /* 0x0000000000017941 */ /* 0x000fea0003800200 */
.L_x_32956:
[----:B------:R-:W-:-:S04]  /*1870*/  IMAD.MOV.U32 R13, RZ, RZ, 0x0 ;  /* 0x00000000ff0d7424 */ /* 0x000fc800078e00ff */
[----:B0-----:R-:W-:Y:S05]  /*1880*/  RET.REL.NODEC R12 `(_Z15SoftmaxWarpImplI24ElementwiseScaleMaskLoadIffbE11DirectStoreIffEfLi1ELi3ELi32ELi1ELb0EL9Algorithm0EEvT_T0_ll) ;  /* 0xffffffe40cdc7950 */ /* 0x001fea0003c3ffff */
.L_x_32967:
        /* <DEDUP_REMOVED lines=15> */
.L_x_37912:


//--------------------- .text._Z15SoftmaxWarpImplI24ElementwiseScaleMaskLoadIffbE11DirectStoreIffEfLi1ELi2ELi32ELi1ELb1EL9Algorithm0EEvT_T0_ll --------------------------
	.section	.text._Z15SoftmaxWarpImplI24ElementwiseScaleMaskLoadIffbE11DirectStoreIffEfLi1ELi2ELi32ELi1ELb1EL9Algorithm0EEvT_T0_ll,"ax",@progbits
	.align	128
        .global         _Z15SoftmaxWarpImplI24ElementwiseScaleMaskLoadIffbE11DirectStoreIffEfLi1ELi2ELi32ELi1ELb1EL9Algorithm0EEvT_T0_ll
        .type           _Z15SoftmaxWarpImplI24ElementwiseScaleMaskLoadIffbE11DirectStoreIffEfLi1ELi2ELi32ELi1ELb1EL9Algorithm0EEvT_T0_ll,@function
        .size           _Z15SoftmaxWarpImplI24ElementwiseScaleMaskLoadIffbE11DirectStoreIffEfLi1ELi2ELi32ELi1ELb1EL9Algorithm0EEvT_T0_ll,(.L_x_37913 - _Z15SoftmaxWarpImplI24ElementwiseScaleMaskLoadIffbE11DirectStoreIffEfLi1ELi2ELi32ELi1ELb1EL9Algorithm0EEvT_T0_ll)
        .other          _Z15SoftmaxWarpImplI24ElementwiseScaleMaskLoadIffbE11DirectStoreIffEfLi1ELi2ELi32ELi1ELb1EL9Algorithm0EEvT_T0_ll,@"STO_CUDA_ENTRY STV_DEFAULT"
_Z15SoftmaxWarpImplI24ElementwiseScaleMaskLoadIffbE11DirectStoreIffEfLi1ELi2ELi32ELi1ELb1EL9Algorithm0EEvT_T0_ll:
.text._Z15SoftmaxWarpImplI24ElementwiseScaleMaskLoadIffbE11DirectStoreIffEfLi1ELi2ELi32ELi1ELb1EL9Algorithm0EEvT_T0_ll:
[----:B------:R-:W0:Y:S01]  /*0000*/  LDC R1, c[0x0][0x37c] ;  /* 0x0000df00ff017b82 */ /* 0x000e220000000800 */
[----:B------:R-:W1:Y:S01]  /*0010*/  LDCU.64 UR4, c[0x0][0x3b8] ;  /* 0x00007700ff0477ac */ /* 0x000e620008000a00 */
[----:B------:R-:W2:Y:S01]  /*0020*/  LDCU.64 UR40, c[0x0][0x3b8] ;  /* 0x00007700ff2877ac */ /* 0x000ea20008000a00 */
[----:B------:R-:W3:Y:S01]  /*0030*/  LDCU.64 UR42, c[0x0][0x3b0] ;  /* 0x00007600ff2a77ac */ /* 0x000ee20008000a00 */
[----:B------:R-:W4:Y:S01]  /*0040*/  LDCU.128 UR36, c[0x0][0x3a0] ;  /* 0x00007400ff2477ac */ /* 0x000f220008000c00 */
        /* <DEDUP_REMOVED lines=19> */
.L_x_32968:
        /* <DEDUP_REMOVED lines=12> */
[----:B------:R-:W2:Y:S01]  /*0240*/  LDC.64 R16, c[0x0][0x358] ;  /* 0x0000d600ff107b82 */ /* 0x000ea20000000a00 */
[----:B-1----:R-:W-:-:S07]  /*0250*/  VIADD R4, R2, 0x20 ;  /* 0x0000002002047836 */ /* 0x002fce0000000000 */
.L_x_32974:
[----:B------:R-:W-:Y:S01]  /*0260*/  ISETP.GE.U32.AND P0, PT, R2, UR40, PT ;  /* 0x0000002802007c0c */ /* 0x000fe2000bf06070 */
[----:B-1----:R-:W1:Y:S01]  /*0270*/  LDC.64 R6, c[0x0][0x388] ;  /* 0x0000e200ff067b82 */ /* 0x002e620000000a00 */
[----:B------:R-:W-:Y:S02]  /*0280*/  ISETP.GE.U32.AND P1, PT, R4, UR40, PT ;  /* 0x0000002804007c0c */ /* 0x000fe4000bf26070 */
[----:B------:R-:W-:Y:S02]  /*0290*/  ISETP.GE.AND.EX P0, PT, RZ, UR41, PT, P0 ;  /* 0x00000029ff007c0c */ /* 0x000fe4000bf06300 */
[----:B------:R-:W-:-:S03]  /*02a0*/  ISETP.GE.AND.EX P1, PT, RZ, UR41, PT, P1 ;  /* 0x00000029ff007c0c */ /* 0x000fc6000bf26310 */
[----:B------:R-:W3:Y:S08]  /*02b0*/  LDC.64 R10, c[0x0][0x388] ;  /* 0x0000e200ff0a7b82 */ /* 0x000ef00000000a00 */
[----:B------:R-:W4:Y:S01]  /*02c0*/  @!P0 LDC.64 R14, c[0x0][0x390] ;  /* 0x0000e400ff0e8b82 */ /* 0x000f220000000a00 */
[----:B------:R-:W-:Y:S01]  /*02d0*/  @!P0 MOV R19, RZ ;  /* 0x000000ff00138202 */ /* 0x000fe20000000f00 */
[----:B0-----:R-:W-:Y:S01]  /*02e0*/  @!P0 IMAD.MOV.U32 R18, RZ, RZ, R2 ;  /* 0x000000ffff128224 */ /* 0x001fe200078e0002 */
[----:B--2---:R-:W-:-:S02]  /*02f0*/  @!P0 R2UR UR6, R16 ;  /* 0x00000000100682ca */ /* 0x004fc400000e0000 */
[C---:B------:R-:W-:Y:S02]  /*0300*/  @!P0 R2UR UR7, R17.reuse ;  /* 0x00000000110782ca */ /* 0x040fe400000e0000 */
[C---:B------:R-:W-:Y:S01]  /*0310*/  @!P1 R2UR UR10, R16.reuse ;  /* 0x00000000100a92ca */ /* 0x040fe200000e0000 */
[----:B------:R-:W2:Y:S01]  /*0320*/  @!P1 LDC.64 R20, c[0x0][0x390] ;  /* 0x0000e400ff149b82 */ /* 0x000ea20000000a00 */
[C---:B------:R-:W-:Y:S02]  /*0330*/  @!P1 R2UR UR11, R17.reuse ;  /* 0x00000000110b92ca */ /* 0x040fe400000e0000 */
[C---:B------:R-:W-:Y:S02]  /*0340*/  @!P0 R2UR UR4, R16.reuse ;  /* 0x00000000100482ca */ /* 0x040fe400000e0000 */
[C---:B------:R-:W-:Y:S02]  /*0350*/  @!P0 R2UR UR5, R17.reuse ;  /* 0x00000000110582ca */ /* 0x040fe400000e0000 */
[----:B------:R-:W-:Y:S01]  /*0360*/  @!P1 R2UR UR8, R16 ;  /* 0x00000000100892ca */ /* 0x000fe200000e0000 */
[----:B------:R-:W5:Y:S01]  /*0370*/  LDC.64 R12, c[0x0][0x380] ;  /* 0x0000e000ff0c7b82 */ /* 0x000f620000000a00 */
[----:B------:R-:W-:-:S07]  /*0380*/  @!P1 R2UR UR9, R17 ;  /* 0x00000000110992ca */ /* 0x000fce00000e0000 */
[----:B------:R-:W0:Y:S01]  /*0390*/  LDC.64 R8, c[0x0][0x380] ;  /* 0x0000e000ff087b82 */ /* 0x000e220000000a00 */
[-C--:B----4-:R-:W-:Y:S02]  /*03a0*/  @!P0 IMAD R22, R5, R14.reuse, RZ ;  /* 0x0000000e05168224 */ /* 0x090fe400078e02ff */
[----:B------:R-:W-:-:S04]  /*03b0*/  @!P0 IMAD.WIDE.U32 R18, R3, R14, R18 ;  /* 0x0000000e03128225 */ /* 0x000fc800078e0012 */
[----:B------:R-:W-:Y:S01]  /*03c0*/  @!P0 IMAD R23, R3, R15, R22 ;  /* 0x0000000f03178224 */ /* 0x000fe200078e0216 */
[C---:B-1----:R-:W-:Y:S01]  /*03d0*/  @!P0 IADD3 R6, P3, PT, R18.reuse, R6, RZ ;  /* 0x0000000612068210 */ /* 0x042fe20007f7e0ff */
[----:B------:R-:W-:Y:S02]  /*03e0*/  @!P1 IMAD.MOV.U32 R14, RZ, RZ, R2 ;  /* 0x000000ffff0e9224 */ /* 0x000fe400078e0002 */
[----:B------:R-:W-:Y:S02]  /*03f0*/  @!P1 IMAD.MOV.U32 R15, RZ, RZ, RZ ;  /* 0x000000ffff0f9224 */ /* 0x000fe400078e00ff */
[-C--:B--2---:R-:W-:Y:S02]  /*0400*/  @!P1 IMAD R24, R5, R20.reuse, RZ ;  /* 0x0000001405189224 */ /* 0x084fe400078e02ff */
[----:B------:R-:W-:Y:S01]  /*0410*/  @!P1 IMAD.WIDE.U32 R14, R3, R20, R14 ;  /* 0x00000014030e9225 */ /* 0x000fe200078e000e */
[----:B------:R-:W-:Y:S02]  /*0420*/  @!P0 IADD3 R20, PT, PT, R19, R23, RZ ;  /* 0x0000001713148210 */ /* 0x000fe40007ffe0ff */
[----:B-----5:R-:W-:Y:S01]  /*0430*/  @!P0 LEA R12, P2, R18, R12, 0x2 ;  /* 0x0000000c120c8211 */ /* 0x020fe200078410ff */
[----:B------:R-:W-:Y:S01]  /*0440*/  @!P1 IMAD R21, R3, R21, R24 ;  /* 0x0000001503159224 */ /* 0x000fe200078e0218 */
[----:B---3--:R-:W-:Y:S01]  /*0450*/  @!P1 IADD3 R10, P4, PT, R14, R10, RZ ;  /* 0x0000000a0e0a9210 */ /* 0x008fe20007f9e0ff */
[----:B------:R-:W-:Y:S01]  /*0460*/  @!P0 IMAD.X R7, R20, 0x1, R7, P3 ;  /* 0x0000000114078824 */ /* 0x000fe200018e0607 */
[----:B------:R-:W-:Y:S01]  /*0470*/  @!P0 LEA.HI.X R13, R18, R13, R20, 0x2, P2 ;  /* 0x0000000d120d8211 */ /* 0x000fe200010f1414 */
[----:B------:R-:W-:Y:S01]  /*0480*/  @!P1 IMAD.IADD R22, R15, 0x1, R21 ;  /* 0x000000010f169824 */ /* 0x000fe200078e0215 */
[----:B0-----:R-:W-:Y:S01]  /*0490*/  @!P1 LEA R8, P2, R14, R8, 0x2 ;  /* 0x000000080e089211 */ /* 0x001fe200078410ff */
[----:B------:R-:W0:Y:S01]  /*04a0*/  @!P0 LDC R15, c[0x0][0x39c] ;  /* 0x0000e700ff0f8b82 */ /* 0x000e220000000800 */
[----:B------:R-:W2:Y:S02]  /*04b0*/  @!P0 LDG.E.U8 R6, desc[UR6][R6.64] ;  /* 0x0000000606068981 */ /* 0x000ea4000c1e1100 */
[----:B------:R-:W-:-:S02]  /*04c0*/  @!P1 IADD3.X R11, PT, PT, R22, R11, RZ, P4, !PT ;  /* 0x0000000b160b9210 */ /* 0x000fc400027fe4ff */
[----:B------:R-:W-:Y:S01]  /*04d0*/  @!P1 LEA.HI.X R9, R14, R9, R22, 0x2, P2 ;  /* 0x000000090e099211 */ /* 0x000fe200010f1416 */
[----:B------:R-:W0:Y:S02]  /*04e0*/  @!P0 LDG.E R12, desc[UR4][R12.64] ;  /* 0x000000040c0c8981 */ /* 0x000e24000c1e1900 */
[----:B------:R-:W1:Y:S02]  /*04f0*/  @!P1 LDC R19, c[0x0][0x39c] ;  /* 0x0000e700ff139b82 */ /* 0x000e640000000800 */
[----:B------:R-:W3:Y:S04]  /*0500*/  @!P1 LDG.E.U8 R10, desc[UR10][R10.64+0x20] ;  /* 0x0000200a0a0a9981 */ /* 0x000ee8000c1e1100 */
[----:B------:R-:W1:Y:S01]  /*0510*/  @!P1 LDG.E R8, desc[UR8][R8.64+0x80] ;  /* 0x0000800808089981 */ /* 0x000e62000c1e1900 */
[----:B------:R-:W-:Y:S01]  /*0520*/  UMOV UR4, 0xffffffff ;  /* 0xffffffff00047882 */ /* 0x000fe20000000000 */
[----:B------:R-:W-:Y:S01]  /*0530*/  IMAD.MOV.U32 R18, RZ, RZ, -0x800000 ;  /* 0xff800000ff127424 */ /* 0x000fe200078e00ff */
[----:B--2---:R-:W-:Y:S01]  /*0540*/  ISETP.NE.OR P2, PT, R6, RZ, P0 ;  /* 0x000000ff0600720c */ /* 0x004fe20000745670 */
[----:B0-----:R-:W-:Y:S01]  /*0550*/  @!P0 FMUL R14, R12, R15 ;  /* 0x0000000f0c0e8220 */ /* 0x001fe20000400000 */
[----:B---3--:R-:W-:Y:S01]  /*0560*/  ISETP.NE.OR P3, PT, R10, RZ, P1 ;  /* 0x000000ff0a00720c */ /* 0x008fe20000f65670 */
[----:B-1----:R-:W-:-:S10]  /*0570*/  @!P1 FMUL R7, R8, R19 ;  /* 0x0000001308079220 */ /* 0x002fd40000400000 */
[----:B------:R-:W0:Y:S08]  /*0580*/  @!P2 LDC R14, c[0x0][0x398] ;  /* 0x0000e600ff0eab82 */ /* 0x000e300000000800 */
[----:B------:R-:W1:Y:S01]  /*0590*/  @!P3 LDC R7, c[0x0][0x398] ;  /* 0x0000e600ff07bb82 */ /* 0x000e620000000800 */
[----:B------:R-:W-:Y:S01]  /*05a0*/  IMAD.MOV.U32 R6, RZ, RZ, -0x800000 ;  /* 0xff800000ff067424 */ /* 0x000fe200078e00ff */
[----:B------:R-:W-:-:S02]  /*05b0*/  MOV R10, 0xff800000 ;  /* 0xff800000000a7802 */ /* 0x000fc40000000f00 */
[----:B0-----:R-:W-:Y:S01]  /*05c0*/  @!P0 FMNMX R6, R14, -INF , !PT ;  /* 0xff8000000e068809 */ /* 0x001fe20007800000 */
[----:B------:R-:W-:Y:S02]  /*05d0*/  @!P0 IMAD.MOV.U32 R18, RZ, RZ, R14 ;  /* 0x000000ffff128224 */ /* 0x000fe400078e000e */
[----:B-1----:R-:W-:Y:S01]  /*05e0*/  @!P1 IMAD.MOV.U32 R10, RZ, RZ, R7 ;  /* 0x000000ffff0a9224 */ /* 0x002fe200078e0007 */
        /* <DEDUP_REMOVED lines=43> */
.L_x_32986:
        /* <DEDUP_REMOVED lines=11> */
[----:B0-----:R-:W-:Y:S05]  /*0950*/  CALL.REL.NOINC `($__internal_536_$__cuda_sm3x_div_rn_noftz_f32_slowpath) ;  /* 0x0000000400f47944 */ /* 0x001fea0003c00000 */
[----:B------:R-:W-:-:S07]  /*0960*/  IMAD.MOV.U32 R9, RZ, RZ, R7 ;  /* 0x000000ffff097224 */ /* 0x000fce00078e0007 */
.L_x_32971:
[----:B------:R-:W-:Y:S05]  /*0970*/  BSYNC.RECONVERGENT B0 ;  /* 0x0000000000007941 */ /* 0x000fea0003800200 */
.L_x_32970:
        /* <DEDUP_REMOVED lines=11> */
[----:B0-----:R-:W-:Y:S05]  /*0a30*/  CALL.REL.NOINC `($__internal_536_$__cuda_sm3x_div_rn_noftz_f32_slowpath) ;  /* 0x0000000400bc7944 */ /* 0x001fea0003c00000 */
[----:B------:R-:W-:-:S07]  /*0a40*/  MOV R13, R7 ;  /* 0x00000007000d7202 */ /* 0x000fce0000000f00 */
.L_x_32973:
[----:B------:R-:W-:Y:S05]  /*0a50*/  BSYNC.RECONVERGENT B0 ;  /* 0x0000000000007941 */ /* 0x000fea0003800200 */
.L_x_32972:
[----:B------:R-:W-:Y:S01]  /*0a60*/  IMAD R8, R5, UR38, RZ ;  /* 0x0000002605087c24 */ /* 0x000fe2000f8e02ff */
[----:B------:R-:W-:Y:S01]  /*0a70*/  @!P0 R2UR UR4, R16 ;  /* 0x00000000100482ca */ /* 0x000fe200000e0000 */
        /* <DEDUP_REMOVED lines=12> */
[C---:B------:R-:W-:Y:S02]  /*0b40*/  IADD3 R3, P0, PT, R0.reuse, R3, RZ ;  /* 0x0000000300037210 */ /* 0x040fe40007f1e0ff */
[----:B------:R-:W-:Y:S02]  /*0b50*/  @!P1 R2UR UR7, R17 ;  /* 0x00000000110792ca */ /* 0x000fe400000e0000 */
[----:B------:R-:W-:Y:S02]  /*0b60*/  LEA.HI.X.SX32 R5, R0, R5, 0x1, P0 ;  /* 0x0000000500057211 */ /* 0x000fe400000f0eff */
[----:B------:R-:W-:-:S04]  /*0b70*/  ISETP.GE.U32.AND P0, PT, R3, UR42, PT ;  /* 0x0000002a03007c0c */ /* 0x000fc8000bf06070 */
[----:B------:R-:W-:-:S05]  /*0b80*/  ISETP.GE.AND.EX P0, PT, R5, UR43, PT, P0 ;  /* 0x0000002b05007c0c */ /* 0x000fca000bf06300 */
[----:B------:R1:W-:Y:S08]  /*0b90*/  @!P1 STG.E desc[UR6][R10.64+0x80], R13 ;  /* 0x0000800d0a009986 */ /* 0x0003f0000c101906 */
[----:B------:R-:W-:Y:S05]  /*0ba0*/  @!P0 BRA `(.L_x_32974) ;  /* 0xfffffff400ac8947 */ /* 0x000fea000383ffff */
[----:B------:R-:W-:Y:S05]  /*0bb0*/  EXIT ;  /* 0x000000000000794d */ /* 0x000fea0003800000 */
.L_x_32969:
[----:B------:R-:W-:Y:S01]  /*0bc0*/  HFMA2 R11, -RZ, RZ, 0, 1.847743988037109375e-06 ;  /* 0x0000001fff0b7431 */ /* 0x000fe200000001ff */
[----:B------:R-:W-:Y:S01]  /*0bd0*/  BSSY B0, `(.L_x_32975) ;  /* 0x0000007000007945 */ /* 0x000fe20003800000 */
[----:B------:R-:W-:Y:S02]  /*0be0*/  IMAD.MOV.U32 R13, RZ, RZ, R6 ;  /* 0x000000ffff0d7224 */ /* 0x000fe400078e0006 */
[----:B------:R-:W-:Y:S02]  /*0bf0*/  IMAD.MOV.U32 R12, RZ, RZ, 0x10 ;  /* 0x00000010ff0c7424 */ /* 0x000fe400078e00ff */
[----:B------:R-:W-:-:S07]  /*0c00*/  IMAD.MOV.U32 R15, RZ, RZ, -0x1 ;  /* 0xffffffffff0f7424 */ /* 0x000fce00078e00ff */
[----:B------:R-:W-:Y:S05]  /*0c10*/  WARPSYNC.COLLECTIVE R15, `(.L_x_32976) ;  /* 0x000000000f087348 */ /* 0x000fea0003c00000 */
[----:B------:R0:W1:Y:S02]  /*0c20*/  SHFL.BFLY P6, R14, R13, R12, R11 ;  /* 0x0c00000c0d0e7389 */ /* 0x00006400000c000b */
[----:B01----:R-:W-:Y:S05]  /*0c30*/  ENDCOLLECTIVE ;  /* 0x000000000000791b */ /* 0x003fea0003800000 */
.L_x_32976:
[----:B------:R-:W-:Y:S05]  /*0c40*/  BSYNC B0 ;  /* 0x0000000000007941 */ /* 0x000fea0003800000 */
.L_x_32975:
        /* <DEDUP_REMOVED lines=8> */
.L_x_32977:
[----:B------:R-:W-:Y:S01]  /*0cd0*/  HFMA2 R12, -RZ, RZ, 0, 2.384185791015625e-07 ;  /* 0x00000004ff0c7431 */ /* 0x000fe200000001ff */
[----:B------:R-:W-:-:S05]  /*0ce0*/  FMNMX R7, R13, R14, !PT ;  /* 0x0000000e0d077209 */ /* 0x000fca0007800000 */
[----:B------:R-:W-:-:S07]  /*0cf0*/  IMAD.MOV.U32 R13, RZ, RZ, R7 ;  /* 0x000000ffff0d7224 */ /* 0x000fce00078e0007 */
[----:B------:R-:W-:Y:S05]  /*0d00*/  WARPSYNC.COLLECTIVE R15, `(.L_x_32978) ;  /* 0x000000000f087348 */ /* 0x000fea0003c00000 */
[----:B------:R0:W1:Y:S02]  /*0d10*/  SHFL.BFLY P6, R14, R13, R12, R11 ;  /* 0x0c00000c0d0e7389 */ /* 0x00006400000c000b */
[----:B01----:R-:W-:Y:S05]  /*0d20*/  ENDCOLLECTIVE ;  /* 0x000000000000791b */ /* 0x003fea0003800000 */
.L_x_32978:
[----:B------:R-:W-:Y:S01]  /*0d30*/  IMAD.MOV.U32 R12, RZ, RZ, 0x2 ;  /* 0x00000002ff0c7424 */ /* 0x000fe200078e00ff */
[----:B------:R-:W-:Y:S01]  /*0d40*/  FMNMX R8, R7, R14, !PT ;  /* 0x0000000e07087209 */ /* 0x000fe20007800000 */
[----:B------:R-:W-:-:S04]  /*0d50*/  IMAD.MOV.U32 R7, RZ, RZ, 0x3bbb989d ;  /* 0x3bbb989dff077424 */ /* 0x000fc800078e00ff */
[----:B------:R-:W-:-:S07]  /*0d60*/  IMAD.MOV.U32 R13, RZ, RZ, R8 ;  /* 0x000000ffff0d7224 */ /* 0x000fce00078e0008 */
[----:B------:R-:W-:Y:S05]  /*0d70*/  WARPSYNC.COLLECTIVE R15, `(.L_x_32979) ;  /* 0x000000000f087348 */ /* 0x000fea0003c00000 */
[----:B------:R0:W1:Y:S02]  /*0d80*/  SHFL.BFLY P6, R14, R13, R12, R11 ;  /* 0x0c00000c0d0e7389 */ /* 0x00006400000c000b */
[----:B01----:R-:W-:Y:S05]  /*0d90*/  ENDCOLLECTIVE ;  /* 0x000000000000791b */ /* 0x003fea0003800000 */
.L_x_32979:
[----:B------:R-:W-:Y:S01]  /*0da0*/  IMAD.MOV.U32 R12, RZ, RZ, 0x1 ;  /* 0x00000001ff0c7424 */ /* 0x000fe200078e00ff */
[----:B------:R-:W-:-:S04]  /*0db0*/  FMNMX R9, R8, R14, !PT ;  /* 0x0000000e08097209 */ /* 0x000fc80007800000 */
[----:B------:R-:W-:-:S07]  /*0dc0*/  MOV R13, R9 ;  /* 0x00000009000d7202 */ /* 0x000fce0000000f00 */
[----:B------:R-:W-:Y:S05]  /*0dd0*/  WARPSYNC.COLLECTIVE R15, `(.L_x_32980) ;  /* 0x000000000f087348 */ /* 0x000fea0003c00000 */
[----:B------:R0:W1:Y:S02]  /*0de0*/  SHFL.BFLY P6, R14, R13, R12, R11 ;  /* 0x0c00000c0d0e7389 */ /* 0x00006400000c000b */
[----:B01----:R-:W-:Y:S05]  /*0df0*/  ENDCOLLECTIVE ;  /* 0x000000000000791b */ /* 0x003fea0003800000 */
.L_x_32980:
        /* <DEDUP_REMOVED lines=26> */
.L_x_32981:
[----:B------:R-:W-:Y:S02]  /*0fa0*/  IMAD.MOV.U32 R12, RZ, RZ, 0x8 ;  /* 0x00000008ff0c7424 */ /* 0x000fe400078e00ff */
[----:B------:R-:W-:-:S05]  /*0fb0*/  FADD R8, R13, R14 ;  /* 0x0000000e0d087221 */ /* 0x000fca0000000000 */
[----:B------:R-:W-:-:S07]  /*0fc0*/  MOV R13, R8 ;  /* 0x00000008000d7202 */ /* 0x000fce0000000f00 */
[----:B------:R-:W-:Y:S05]  /*0fd0*/  WARPSYNC.COLLECTIVE R15, `(.L_x_32982) ;  /* 0x000000000f087348 */ /* 0x000fea0003c00000 */
[----:B------:R0:W1:Y:S02]  /*0fe0*/  SHFL.BFLY P6, R14, R13, R12, R11 ;  /* 0x0c00000c0d0e7389 */ /* 0x00006400000c000b */
[----:B01----:R-:W-:Y:S05]  /*0ff0*/  ENDCOLLECTIVE ;  /* 0x000000000000791b */ /* 0x003fea0003800000 */
.L_x_32982:
[----:B------:R-:W-:Y:S02]  /*1000*/  IMAD.MOV.U32 R12, RZ, RZ, 0x4 ;  /* 0x00000004ff0c7424 */ /* 0x000fe400078e00ff */
[----:B------:R-:W-:-:S05]  /*1010*/  FADD R9, R8, R14 ;  /* 0x0000000e08097221 */ /* 0x000fca0000000000 */
[----:B------:R-:W-:-:S07]  /*1020*/  MOV R13, R9 ;  /* 0x00000009000d7202 */ /* 0x000fce0000000f00 */
[----:B------:R-:W-:Y:S05]  /*1030*/  WARPSYNC.COLLECTIVE R15, `(.L_x_32983) ;  /* 0x000000000f087348 */ /* 0x000fea0003c00000 */
[----:B------:R0:W1:Y:S02]  /*1040*/  SHFL.BFLY P6, R14, R13, R12, R11 ;  /* 0x0c00000c0d0e7389 */ /* 0x00006400000c000b */
[----:B01----:R-:W-:Y:S05]  /*1050*/  ENDCOLLECTIVE ;  /* 0x000000000000791b */ /* 0x003fea0003800000 */
.L_x_32983:
[----:B------:R-:W-:Y:S02]  /*1060*/  IMAD.MOV.U32 R12, RZ, RZ, 0x2 ;  /* 0x00000002ff0c7424 */ /* 0x000fe400078e00ff */
[----:B------:R-:W-:-:S05]  /*1070*/  FADD R10, R9, R14 ;  /* 0x0000000e090a7221 */ /* 0x000fca0000000000 */
[----:B------:R-:W-:-:S07]  /*1080*/  MOV R13, R10 ;  /* 0x0000000a000d7202 */ /* 0x000fce0000000f00 */
[----:B------:R-:W-:Y:S05]  /*1090*/  WARPSYNC.COLLECTIVE R15, `(.L_x_32984) ;  /* 0x000000000f087348 */ /* 0x000fea0003c00000 */
[----:B------:R0:W1:Y:S02]  /*10a0*/  SHFL.BFLY P6, R14, R13, R12, R11 ;  /* 0x0c00000c0d0e7389 */ /* 0x00006400000c000b */
[----:B01----:R-:W-:Y:S05]  /*10b0*/  ENDCOLLECTIVE ;  /* 0x000000000000791b */ /* 0x003fea0003800000 */
.L_x_32984:
[----:B------:R-:W-:Y:S02]  /*10c0*/  IMAD.MOV.U32 R12, RZ, RZ, 0x1 ;  /* 0x00000001ff0c7424 */ /* 0x000fe400078e00ff */
[----:B------:R-:W-:-:S05]  /*10d0*/  FADD R18, R10, R14 ;  /* 0x0000000e0a127221 */ /* 0x000fca0000000000 */
[----:B------:R-:W-:-:S07]  /*10e0*/  MOV R13, R18 ;  /* 0x00000012000d7202 */ /* 0x000fce0000000f00 */
[----:B------:R-:W-:Y:S05]  /*10f0*/  WARPSYNC.COLLECTIVE R15, `(.L_x_32985) ;  /* 0x000000000f087348 */ /* 0x000fea0003c00000 */
[----:B------:R0:W1:Y:S02]  /*1100*/  SHFL.BFLY P6, R14, R13, R12, R11 ;  /* 0x0c00000c0d0e7389 */ /* 0x00006400000c000b */
[----:B01----:R-:W-:Y:S05]  /*1110*/  ENDCOLLECTIVE ;  /* 0x000000000000791b */ /* 0x003fea0003800000 */
.L_x_32985:
[----:B------:R-:W-:Y:S05]  /*1120*/  BRA `(.L_x_32986) ;  /* 0xfffffff400dc7947 */ /* 0x000fea000383ffff */
        .weak           $__internal_536_$__cuda_sm3x_div_rn_noftz_f32_slowpath
        .type           $__internal_536_$__cuda_sm3x_div_rn_noftz_f32_slowpath,@function
        .size           $__internal_536_$__cuda_sm3x_div_rn_noftz_f32_slowpath,(.L_x_37913 - $__internal_536_$__cuda_sm3x_div_rn_noftz_f32_slowpath)
$__internal_536_$__cuda_sm3x_div_rn_noftz_f32_slowpath:
        /* <DEDUP_REMOVED lines=35> */
.L_x_32988:
        /* <DEDUP_REMOVED lines=11> */
[----:B------:R-:W-:-:S04]  /*1410*/  FFMA R19, R14, R20, R19 ;  /* 0x000000140e137223 */ /* 0x000fc80000000013 */
[----:B------:R-:W-:Y:S01]  /*1420*/  FFMA R20, R18, R19, R7 ;  /* 0x0000001312147223 */ /* 0x000fe20000000007 */
[----:B------:R-:W-:-:S03]  /*1430*/  IADD3 R18, PT, PT, R13, 0x7f, -R12 ;  /* 0x0000007f0d127810 */ /* 0x000fc60007ffe80c */
[----:B------:R-:W-:Y:S02]  /*1440*/  FFMA R7, R14, R20, R19 ;  /* 0x000000140e077223 */ /* 0x000fe40000000013 */
[----:B------:R-:W-:-:S03]  /*1450*/  IMAD.IADD R18, R18, 0x1, R11 ;  /* 0x0000000112127824 */ /* 0x000fc600078e020b */
        /* <DEDUP_REMOVED lines=35> */
.L_x_32995:
[----:B------:R-:W-:-:S04]  /*1690*/  LOP3.LUT R7, R7, 0x80000000, RZ, 0xc0, !PT ;  /* 0x8000000007077812 */ /* 0x000fc800078ec0ff */
[----:B------:R-:W-:Y:S01]  /*16a0*/  LOP3.LUT R7, R7, 0x7f800000, RZ, 0xfc, !PT ;  /* 0x7f80000007077812 */ /* 0x000fe200078efcff */
[----:B------:R-:W-:Y:S06]  /*16b0*/  BRA `(.L_x_32996) ;  /* 0x0000000000047947 */ /* 0x000fec0003800000 */
.L_x_32994:
[----:B------:R-:W-:-:S07]  /*16c0*/  IMAD R7, R18, 0x800000, R7 ;  /* 0x0080000012077824 */ /* 0x000fce00078e0207 */
.L_x_32996:
[----:B------:R-:W-:Y:S05]  /*16d0*/  BSYNC.RECONVERGENT B2 ;  /* 0x0000000000027941 */ /* 0x000fea0003800200 */
.L_x_32993:
[----:B------:R-:W-:Y:S05]  /*16e0*/  BRA `(.L_x_32997) ;  /* 0x0000000000207947 */ /* 0x000fea0003800000 */
.L_x_32992:
[----:B------:R-:W-:-:S04]  /*16f0*/  LOP3.LUT R7, R14, 0x80000000, R7, 0x48, !PT ;  /* 0x800000000e077812 */ /* 0x000fc800078e4807 */
[----:B------:R-:W-:Y:S01]  /*1700*/  LOP3.LUT R7, R7, 0x7f800000, RZ, 0xfc, !PT ;  /* 0x7f80000007077812 */ /* 0x000fe200078efcff */
[----:B------:R-:W-:Y:S06]  /*1710*/  BRA `(.L_x_32997) ;  /* 0x0000000000147947 */ /* 0x000fec0003800000 */
.L_x_32991:
[----:B------:R-:W-:Y:S01]  /*1720*/  LOP3.LUT R7, R14, 0x80000000, R7, 0x48, !PT ;  /* 0x800000000e077812 */ /* 0x000fe200078e4807 */
[----:B------:R-:W-:Y:S06]  /*1730*/  BRA `(.L_x_32997) ;  /* 0x00000000000c7947 */ /* 0x000fec0003800000 */
.L_x_32990:
[----:B------:R-:W0:Y:S01]  /*1740*/  MUFU.RSQ R7, -QNAN ;  /* 0xffc0000000077908 */ /* 0x000e220000001400 */
[----:B------:R-:W-:Y:S05]  /*1750*/  BRA `(.L_x_32997) ;  /* 0x0000000000047947 */ /* 0x000fea0003800000 */
.L_x_32989:
[----:B------:R-:W-:-:S07]  /*1760*/  FADD.FTZ R7, R7, R8 ;  /* 0x0000000807077221 */ /* 0x000fce0000010000 */
.L_x_32997:
[----:B------:R-:W-:Y:S05]  /*1770*/  BSYNC.RECONVERGENT B1 ;  /* 0x0000000000017941 */ /* 0x000fea0003800200 */
.L_x_32987:
[----:B------:R-:W-:-:S04]  /*1780*/  HFMA2 R11, -RZ, RZ, 0, 0 ;  /* 0x00000000ff0b7431 */ /* 0x000fc800000001ff */
[----:B0-----:R-:W-:Y:S05]  /*1790*/  RET.REL.NODEC R10 `(_Z15SoftmaxWarpImplI24ElementwiseScaleMaskLoadIffbE11DirectStoreIffEfLi1ELi2ELi32ELi1ELb1EL9Algorithm0EEvT_T0_ll) ;  /* 0xffffffe80a187950 */ /* 0x001fea0003c3ffff */
.L_x_32998:
        /* <DEDUP_REMOVED lines=14> */
.L_x_37913:


//--------------------- .text._Z15SoftmaxWarpImplI24ElementwiseScaleMaskLoadIffbE11DirectStoreIffEfLi1ELi2ELi32ELi1ELb0EL9Algorithm0EEvT_T0_ll --------------------------
	.section	.text._Z15SoftmaxWarpImplI24ElementwiseScaleMaskLoadIffbE11DirectStoreIffEfLi1ELi2ELi32ELi1ELb0EL9Algorithm0EEvT_T0_ll,"ax",@progbits
	.align	128
        .global         _Z15SoftmaxWarpImplI24ElementwiseScaleMaskLoadIffbE11DirectStoreIffEfLi1ELi2ELi32ELi1ELb0EL9Algorithm0EEvT_T0_ll
        .type           _Z15SoftmaxWarpImplI24ElementwiseScaleMaskLoadIffbE11DirectStoreIffEfLi1ELi2ELi32ELi1ELb0EL9Algorithm0EEvT_T0_ll,@function
        .size           _Z15SoftmaxWarpImplI24ElementwiseScaleMaskLoadIffbE11DirectStoreIffEfLi1ELi2ELi32ELi1ELb0EL9Algorithm0EEvT_T0_ll,(.L_x_37914 - _Z15SoftmaxWarpImplI24ElementwiseScaleMaskLoadIffbE11DirectStoreIffEfLi1ELi2ELi32ELi1ELb0EL9Algorithm0EEvT_T0_ll)
        .other          _Z15SoftmaxWarpImplI24ElementwiseScaleMaskLoadIffbE11DirectStoreIffEfLi1ELi2ELi32ELi1ELb0EL9Algorithm0EEvT_T0_ll,@"STO_CUDA_ENTRY STV_DEFAULT"
_Z15SoftmaxWarpImplI24ElementwiseScaleMaskLoadIffbE11DirectStoreIffEfLi1ELi2ELi32ELi1ELb0EL9Algorithm0EEvT_T0_ll:
.text._Z15SoftmaxWarpImplI24ElementwiseScaleMaskLoadIffbE11DirectStoreIffEfLi1ELi2ELi32ELi1ELb0EL9Algorithm0EEvT_T0_ll:
        /* <DEDUP_REMOVED lines=24> */
.L_x_32999:
        /* <DEDUP_REMOVED lines=13> */
.L_x_33005:
        /* <DEDUP_REMOVED lines=8> */
[----:B------:R-:W-:Y:S02]  /*02d0*/  R2UR UR8, R4 ;  /* 0x00000000040872ca */ /* 0x000fe400000e0000 */
[----:B------:R-:W-:Y:S01]  /*02e0*/  R2UR UR9, R5 ;  /* 0x00000000050972ca */ /* 0x000fe200000e0000 */
[-C--:B---3--:R-:W-:Y:S02]  /*02f0*/  IMAD R0, R9, R2.reuse, RZ ;  /* 0x0000000209007224 */ /* 0x088fe400078e02ff */
[----:B-1----:R-:W-:-:S04]  /*0300*/  IMAD.WIDE.U32 R6, R8, R2, R10 ;  /* 0x0000000208067225 */ /* 0x002fc800078e000a */
[----:B------:R-:W-:Y:S01]  /*0310*/  IMAD R3, R8, R3, R0 ;  /* 0x0000000308037224 */ /* 0x000fe200078e0200 */
[----:B------:R-:W-:-:S03]  /*0320*/  IADD3 R14, P0, PT, R6, UR38, RZ ;  /* 0x00000026060e7c10 */ /* 0x000fc6000ff1e0ff */
[----:B------:R-:W-:-:S05]  /*0330*/  IMAD.IADD R3, R7, 0x1, R3 ;  /* 0x0000000107037824 */ /* 0x000fca00078e0203 */
[----:B------:R-:W-:Y:S02]  /*0340*/  IADD3.X R15, PT, PT, R3, UR39, RZ, P0, !PT ;  /* 0x00000027030f7c10 */ /* 0x000fe400087fe4ff */
[----:B------:R-:W-:-:S03]  /*0350*/  LEA R2, P0, R6, UR36, 0x2 ;  /* 0x0000002406027c11 */ /* 0x000fc6000f8010ff */
[----:B------:R-:W2:Y:S01]  /*0360*/  LDG.E.U8 R13, desc[UR10][R14.64+0x20] ;  /* 0x0000200a0e0d7981 */ /* 0x000ea2000c1e1100 */
[----:B------:R-:W-:Y:S02]  /*0370*/  LEA.HI.X R3, R6, UR37, R3, 0x2, P0 ;  /* 0x0000002506037c11 */ /* 0x000fe400080f1403 */
[----:B------:R-:W1:Y:S01]  /*0380*/  LDC.64 R6, c[0x0][0x398] ;  /* 0x0000e600ff067b82 */ /* 0x000e620000000a00 */
[----:B------:R-:W3:Y:S04]  /*0390*/  LDG.E.U8 R11, desc[UR6][R14.64] ;  /* 0x000000060e0b7981 */ /* 0x000ee8000c1e1100 */
[----:B------:R-:W1:Y:S04]  /*03a0*/  LDG.E R0, desc[UR4][R2.64] ;  /* 0x0000000402007981 */ /* 0x000e68000c1e1900 */
[----:B------:R-:W4:Y:S01]  /*03b0*/  LDG.E R12, desc[UR8][R2.64+0x80] ;  /* 0x00008008020c7981 */ /* 0x000f22000c1e1900 */
[----:B------:R-:W-:Y:S01]  /*03c0*/  UMOV UR4, 0xffffffff ;  /* 0xffffffff00047882 */ /* 0x000fe20000000000 */
[----:B--2---:R-:W-:-:S02]  /*03d0*/  ISETP.NE.AND P1, PT, R13, RZ, PT ;  /* 0x000000ff0d00720c */ /* 0x004fc40003f25270 */
[----:B---3--:R-:W-:Y:S01]  /*03e0*/  ISETP.NE.AND P0, PT, R11, RZ, PT ;  /* 0x000000ff0b00720c */ /* 0x008fe20003f05270 */
[----:B-1----:R-:W-:-:S05]  /*03f0*/  FMUL R13, R0, R7 ;  /* 0x00000007000d7220 */ /* 0x002fca0000400000 */
[----:B------:R-:W-:-:S05]  /*0400*/  FSEL R17, R13, R6, P0 ;  /* 0x000000060d117208 */ /* 0x000fca0000000000 */
[----:B----4-:R-:W-:-:S05]  /*0410*/  @P1 FMUL R6, R12, R7 ;  /* 0x000000070c061220 */ /* 0x010fca0000400000 */
[----:B------:R-:W-:Y:S01]  /*0420*/  FMNMX3 R13, R17, -INF , R6, !PT ;  /* 0xff800000110d7876 */ /* 0x000fe20007800006 */
[----:B------:R-:W-:Y:S06]  /*0430*/  BRA.DIV UR4, `(.L_x_33000) ;  /* 0x0000000604607947 */ /* 0x000fec000b800000 */
        /* <DEDUP_REMOVED lines=26> */
[----:B------:R-:W1:Y:S08]  /*05e0*/  MUFU.EX2 R3, R12 ;  /* 0x0000000c00037308 */ /* 0x000e700000000800 */
[----:B------:R-:W2:Y:S01]  /*05f0*/  MUFU.EX2 R17, R17 ;  /* 0x0000001100117308 */ /* 0x000ea20000000800 */
[----:B-1----:R-:W-:Y:S01]  /*0600*/  FMUL R0, R0, R3 ;  /* 0x0000000300007220 */ /* 0x002fe20000400000 */
[----:B--2---:R-:W-:-:S04]  /*0610*/  FMUL R2, R2, R17 ;  /* 0x0000001102027220 */ /* 0x004fc80000400000 */
        /* <DEDUP_REMOVED lines=11> */
.L_x_33017:
        /* <DEDUP_REMOVED lines=11> */
[----:B01----:R-:W-:Y:S05]  /*0780*/  CALL.REL.NOINC `($__internal_537_$__cuda_sm3x_div_rn_noftz_f32_slowpath) ;  /* 0x0000000400e07944 */ /* 0x003fea0003c00000 */
[----:B------:R-:W-:-:S07]  /*0790*/  IMAD.MOV.U32 R6, RZ, RZ, R2 ;  /* 0x000000ffff067224 */ /* 0x000fce00078e0002 */
.L_x_33002:
[----:B------:R-:W-:Y:S05]  /*07a0*/  BSYNC.RECONVERGENT B0 ;  /* 0x0000000000007941 */ /* 0x000fea0003800200 */
.L_x_33001:
        /* <DEDUP_REMOVED lines=11> */
[----:B01----:R-:W-:Y:S05]  /*0860*/  CALL.REL.NOINC `($__internal_537_$__cuda_sm3x_div_rn_noftz_f32_slowpath) ;  /* 0x0000000400a87944 */ /* 0x003fea0003c00000 */
[----:B------:R-:W-:-:S07]  /*0870*/  MOV R7, R2 ;  /* 0x0000000200077202 */ /* 0x000fce0000000f00 */
.L_x_33004:
[----:B------:R-:W-:Y:S05]  /*0880*/  BSYNC.RECONVERGENT B0 ;  /* 0x0000000000007941 */ /* 0x000fea0003800200 */
.L_x_33003:
[----:B------:R-:W-:Y:S01]  /*0890*/  IMAD R3, R9, UR42, RZ ;  /* 0x0000002a09037c24 */ /* 0x000fe2000f8e02ff */
[----:B------:R-:W-:Y:S01]  /*08a0*/  R2UR UR4, R4 ;  /* 0x00000000040472ca */ /* 0x000fe200000e0000 */
[----:B------:R-:W-:Y:S01]  /*08b0*/  IMAD.MOV.U32 R11, RZ, RZ, RZ ;  /* 0x000000ffff0b7224 */ /* 0x000fe200078e00ff */
[C---:B------:R-:W-:Y:S01]  /*08c0*/  R2UR UR5, R5.reuse ;  /* 0x00000000050572ca */ /* 0x040fe200000e0000 */
[----:B------:R-:W-:Y:S01]  /*08d0*/  IMAD R3, R8, UR43, R3 ;  /* 0x0000002b08037c24 */ /* 0x000fe2000f8e0203 */
[----:B------:R-:W-:Y:S01]  /*08e0*/  R2UR UR6, R4 ;  /* 0x00000000040672ca */ /* 0x000fe200000e0000 */
[----:B------:R-:W-:Y:S01]  /*08f0*/  IMAD.WIDE.U32 R12, R8, UR42, R10 ;  /* 0x0000002a080c7c25 */ /* 0x000fe2000f8e000a */
[----:B------:R-:W-:-:S03]  /*0900*/  R2UR UR7, R5 ;  /* 0x00000000050772ca */ /* 0x000fc600000e0000 */
        /* <DEDUP_REMOVED lines=9> */
[----:B---3--:R-:W-:Y:S05]  /*09a0*/  @!P0 BRA `(.L_x_33005) ;  /* 0xfffffff800288947 */ /* 0x008fea000383ffff */
[----:B------:R-:W-:Y:S05]  /*09b0*/  EXIT ;  /* 0x000000000000794d */ /* 0x000fea0003800000 */
.L_x_33000:
[----:B------:R-:W-:Y:S01]  /*09c0*/  HFMA2 R12, -RZ, RZ, 0, 9.5367431640625e-07 ;  /* 0x00000010ff0c7431 */ /* 0x000fe200000001ff */
[----:B------:R-:W-:Y:S01]  /*09d0*/  BSSY B0, `(.L_x_33006) ;  /* 0x0000006000007945 */ /* 0x000fe20003800000 */
[----:B------:R-:W-:Y:S02]  /*09e0*/  IMAD.MOV.U32 R11, RZ, RZ, 0x1f ;  /* 0x0000001fff0b7424 */ /* 0x000fe400078e00ff */
[----:B------:R-:W-:-:S07]  /*09f0*/  IMAD.MOV.U32 R15, RZ, RZ, -0x1 ;  /* 0xffffffffff0f7424 */ /* 0x000fce00078e00ff */
[----:B0-----:R-:W-:Y:S05]  /*0a00*/  WARPSYNC.COLLECTIVE R15, `(.L_x_33007) ;  /* 0x000000000f087348 */ /* 0x001fea0003c00000 */
[----:B------:R1:W2:Y:S02]  /*0a10*/  SHFL.BFLY P6, R14, R13, R12, R11 ;  /* 0x0c00000c0d0e7389 */ /* 0x0002a400000c000b */
[----:B012---:R-:W-:Y:S05]  /*0a20*/  ENDCOLLECTIVE ;  /* 0x000000000000791b */ /* 0x007fea0003800000 */
.L_x_33007:
[----:B------:R-:W-:Y:S05]  /*0a30*/  BSYNC B0 ;  /* 0x0000000000007941 */ /* 0x000fea0003800000 */
.L_x_33006:
        /* <DEDUP_REMOVED lines=8> */
.L_x_33008:
[----:B------:R-:W-:Y:S01]  /*0ac0*/  IMAD.MOV.U32 R12, RZ, RZ, 0x4 ;  /* 0x00000004ff0c7424 */ /* 0x000fe200078e00ff */
[----:B------:R-:W-:-:S04]  /*0ad0*/  FMNMX R0, R13, R14, !PT ;  /* 0x0000000e0d007209 */ /* 0x000fc80007800000 */
[----:B------:R-:W-:-:S07]  /*0ae0*/  MOV R13, R0 ;  /* 0x00000000000d7202 */ /* 0x000fce0000000f00 */
[----:B------:R-:W-:Y:S05]  /*0af0*/  WARPSYNC.COLLECTIVE R15, `(.L_x_33009) ;  /* 0x000000000f087348 */ /* 0x000fea0003c00000 */
[----:B------:R0:W1:Y:S02]  /*0b00*/  SHFL.BFLY P6, R14, R13, R12, R11 ;  /* 0x0c00000c0d0e7389 */ /* 0x00006400000c000b */
[----:B01----:R-:W-:Y:S05]  /*0b10*/  ENDCOLLECTIVE ;  /* 0x000000000000791b */ /* 0x003fea0003800000 */
.L_x_33009:
[----:B------:R-:W-:Y:S01]  /*0b20*/  HFMA2 R12, -RZ, RZ, 0, 1.1920928955078125e-07 ;  /* 0x00000002ff0c7431 */ /* 0x000fe200000001ff */
[----:B------:R-:W-:-:S05]  /*0b30*/  FMNMX R2, R0, R14, !PT ;  /* 0x0000000e00027209 */ /* 0x000fca0007800000 */
[----:B------:R-:W-:-:S07]  /*0b40*/  IMAD.MOV.U32 R13, RZ, RZ, R2 ;  /* 0x000000ffff0d7224 */ /* 0x000fce00078e0002 */
[----:B------:R-:W-:Y:S05]  /*0b50*/  WARPSYNC.COLLECTIVE R15, `(.L_x_33010) ;  /* 0x000000000f087348 */ /* 0x000fea0003c00000 */
[----:B------:R0:W1:Y:S02]  /*0b60*/  SHFL.BFLY P6, R14, R13, R12, R11 ;  /* 0x0c00000c0d0e7389 */ /* 0x00006400000c000b */
[----:B01----:R-:W-:Y:S05]  /*0b70*/  ENDCOLLECTIVE ;  /* 0x000000000000791b */ /* 0x003fea0003800000 */
.L_x_33010:
[----:B------:R-:W-:Y:S01]  /*0b80*/  IMAD.MOV.U32 R12, RZ, RZ, 0x1 ;  /* 0x00000001ff0c7424 */ /* 0x000fe200078e00ff */
[----:B------:R-:W-:-:S05]  /*0b90*/  FMNMX R3, R2, R14, !PT ;  /* 0x0000000e02037209 */ /* 0x000fca0007800000 */
[----:B------:R-:W-:-:S07]  /*0ba0*/  IMAD.MOV.U32 R13, RZ, RZ, R3 ;  /* 0x000000ffff0d7224 */ /* 0x000fce00078e0003 */
[----:B------:R-:W-:Y:S05]  /*0bb0*/  WARPSYNC.COLLECTIVE R15, `(.L_x_33011) ;  /* 0x000000000f087348 */ /* 0x000fea0003c00000 */
[----:B------:R0:W1:Y:S02]  /*0bc0*/  SHFL.BFLY P6, R14, R13, R12, R11 ;  /* 0x0c00000c0d0e7389 */ /* 0x00006400000c000b */
[----:B01----:R-:W-:Y:S05]  /*0bd0*/  ENDCOLLECTIVE ;  /* 0x000000000000791b */ /* 0x003fea0003800000 */
.L_x_33011:
[----:B------:R-:W-:Y:S01]  /*0be0*/  IMAD.MOV.U32 R12, RZ, RZ, 0x10 ;  /* 0x00000010ff0c7424 */ /* 0x000fe200078e00ff */
[----:B------:R-:W-:-:S05]  /*0bf0*/  FMNMX R3, R3, R14, !PT ;  /* 0x0000000e03037209 */ /* 0x000fca0007800000 */
[--C-:B------:R-:W-:Y:S01]  /*0c00*/  FADD R0, R17, -R3.reuse ;  /* 0x8000000311007221 */ /* 0x100fe20000000000 */
[----:B------:R-:W-:Y:S02]  /*0c10*/  IMAD.MOV.U32 R17, RZ, RZ, 0x437c0000 ;  /* 0x437c0000ff117424 */ /* 0x000fe400078e00ff */
[----:B------:R-:W-:Y:S01]  /*0c20*/  FADD R6, R6, -R3 ;  /* 0x8000000306067221 */ /* 0x000fe20000000000 */
[----:B------:R-:W-:-:S03]  /*0c30*/  FFMA.SAT R2, R0, R7, 0.5 ;  /* 0x3f00000000027423 */ /* 0x000fc60000002007 */
[----:B------:R-:W-:Y:S01]  /*0c40*/  FFMA.SAT R14, R6, R7, 0.5 ;  /* 0x3f000000060e7423 */ /* 0x000fe20000002007 */
[----:B------:R-:W-:-:S03]  /*0c50*/  FFMA.RM R2, R2, R17, 12582913 ;  /* 0x4b40000102027423 */ /* 0x000fc60000004011 */
[----:B------:R-:W-:Y:S01]  /*0c60*/  FFMA.RM R14, R14, R17, 12582913 ;  /* 0x4b4000010e0e7423 */ /* 0x000fe20000004011 */
[C---:B------:R-:W-:Y:S01]  /*0c70*/  FADD R3, R2.reuse, -12583039 ;  /* 0xcb40007f02037421 */ /* 0x040fe20000000000 */
[----:B------:R-:W-:Y:S02]  /*0c80*/  IMAD.SHL.U32 R2, R2, 0x800000, RZ ;  /* 0x0080000002027824 */ /* 0x000fe400078e00ff */
[----:B------:R-:W-:Y:S01]  /*0c90*/  FADD R7, R14, -12583039 ;  /* 0xcb40007f0e077421 */ /* 0x000fe20000000000 */
[----:B------:R-:W-:-:S03]  /*0ca0*/  FFMA R3, R0, 1.4426950216293334961, -R3 ;  /* 0x3fb8aa3b00037823 */ /* 0x000fc60000000803 */
[----:B------:R-:W-:Y:S01]  /*0cb0*/  FFMA R7, R6, 1.4426950216293334961, -R7 ;  /* 0x3fb8aa3b06077823 */ /* 0x000fe20000000807 */
        /* <DEDUP_REMOVED lines=12> */
.L_x_33012:
[----:B------:R-:W-:Y:S02]  /*0d80*/  IMAD.MOV.U32 R12, RZ, RZ, 0x8 ;  /* 0x00000008ff0c7424 */ /* 0x000fe400078e00ff */
[----:B------:R-:W-:-:S05]  /*0d90*/  FADD R3, R13, R14 ;  /* 0x0000000e0d037221 */ /* 0x000fca0000000000 */
[----:B------:R-:W-:-:S07]  /*0da0*/  MOV R13, R3 ;  /* 0x00000003000d7202 */ /* 0x000fce0000000f00 */
[----:B------:R-:W-:Y:S05]  /*0db0*/  WARPSYNC.COLLECTIVE R15, `(.L_x_33013) ;  /* 0x000000000f087348 */ /* 0x000fea0003c00000 */
[----:B------:R0:W1:Y:S02]  /*0dc0*/  SHFL.BFLY P6, R14, R13, R12, R11 ;  /* 0x0c00000c0d0e7389 */ /* 0x00006400000c000b */
[----:B01----:R-:W-:Y:S05]  /*0dd0*/  ENDCOLLECTIVE ;  /* 0x000000000000791b */ /* 0x003fea0003800000 */
.L_x_33013:
[----:B------:R-:W-:Y:S02]  /*0de0*/  IMAD.MOV.U32 R12, RZ, RZ, 0x4 ;  /* 0x00000004ff0c7424 */ /* 0x000fe400078e00ff */
[----:B------:R-:W-:-:S05]  /*0df0*/  FADD R6, R3, R14 ;  /* 0x0000000e03067221 */ /* 0x000fca0000000000 */
[----:B------:R-:W-:-:S07]  /*0e00*/  MOV R13, R6 ;  /* 0x00000006000d7202 */ /* 0x000fce0000000f00 */
[----:B------:R-:W-:Y:S05]  /*0e10*/  WARPSYNC.COLLECTIVE R15, `(.L_x_33014) ;  /* 0x000000000f087348 */ /* 0x000fea0003c00000 */
[----:B------:R0:W1:Y:S02]  /*0e20*/  SHFL.BFLY P6, R14, R13, R12, R11 ;  /* 0x0c00000c0d0e7389 */ /* 0x00006400000c000b */
[----:B01----:R-:W-:Y:S05]  /*0e30*/  ENDCOLLECTIVE ;  /* 0x000000000000791b */ /* 0x003fea0003800000 */
.L_x_33014:
[----:B------:R-:W-:Y:S02]  /*0e40*/  IMAD.MOV.U32 R12, RZ, RZ, 0x2 ;  /* 0x00000002ff0c7424 */ /* 0x000fe400078e00ff */
[----:B------:R-:W-:-:S05]  /*0e50*/  FADD R7, R6, R14 ;  /* 0x0000000e06077221 */ /* 0x000fca0000000000 */
[----:B------:R-:W-:-:S07]  /*0e60*/  MOV R13, R7 ;  /* 0x00000007000d7202 */ /* 0x000fce0000000f00 */
[----:B------:R-:W-:Y:S05]  /*0e70*/  WARPSYNC.COLLECTIVE R15, `(.L_x_33015) ;  /* 0x000000000f087348 */ /* 0x000fea0003c00000 */
[----:B------:R0:W1:Y:S02]  /*0e80*/  SHFL.BFLY P6, R14, R13, R12, R11 ;  /* 0x0c00000c0d0e7389 */ /* 0x00006400000c000b */
[----:B01----:R-:W-:Y:S05]  /*0e90*/  ENDCOLLECTIVE ;  /* 0x000000000000791b */ /* 0x003fea0003800000 */
.L_x_33015:
[----:B------:R-:W-:Y:S02]  /*0ea0*/  IMAD.MOV.U32 R12, RZ, RZ, 0x1 ;  /* 0x00000001ff0c7424 */ /* 0x000fe400078e00ff */
[----:B------:R-:W-:-:S05]  /*0eb0*/  FADD R17, R7, R14 ;  /* 0x0000000e07117221 */ /* 0x000fca0000000000 */
[----:B------:R-:W-:-:S07]  /*0ec0*/  MOV R13, R17 ;  /* 0x00000011000d7202 */ /* 0x000fce0000000f00 */
[----:B------:R-:W-:Y:S05]  /*0ed0*/  WARPSYNC.COLLECTIVE R15, `(.L_x_33016) ;  /* 0x000000000f087348 */ /* 0x000fea0003c00000 */
[----:B------:R0:W1:Y:S02]  /*0ee0*/  SHFL.BFLY P6, R14, R13, R12, R11 ;  /* 0x0c00000c0d0e7389 */ /* 0x00006400000c000b */
[----:B01----:R-:W-:Y:S05]  /*0ef0*/  ENDCOLLECTIVE ;  /* 0x000000000000791b */ /* 0x003fea0003800000 */
.L_x_33016:
[----:B------:R-:W-:Y:S05]  /*0f00*/  BRA `(.L_x_33017) ;  /* 0xfffffff400f07947 */ /* 0x000fea000383ffff */
        .weak           $__internal_537_$__cuda_sm3x_div_rn_noftz_f32_slowpath
        .type           $__internal_537_$__cuda_sm3x_div_rn_noftz_f32_slowpath,@function
        .size           $__internal_537_$__cuda_sm3x_div_rn_noftz_f32_slowpath,(.L_x_37914 - $__internal_537_$__cuda_sm3x_div_rn_noftz_f32_slowpath)
$__internal_537_$__cuda_sm3x_div_rn_noftz_f32_slowpath:
        /* <DEDUP_REMOVED lines=35> */
.L_x_33019:
        /* <DEDUP_REMOVED lines=51> */
.L_x_33026:
[----:B------:R-:W-:-:S04]  /*1470*/  LOP3.LUT R2, R2, 0x80000000, RZ, 0xc0, !PT ;  /* 0x8000000002027812 */ /* 0x000fc800078ec0ff */
[----:B------:R-:W-:Y:S01]  /*1480*/  LOP3.LUT R2, R2, 0x7f800000, RZ, 0xfc, !PT ;  /* 0x7f80000002027812 */ /* 0x000fe200078efcff */
[----:B------:R-:W-:Y:S06]  /*1490*/  BRA `(.L_x_33027) ;  /* 0x0000000000047947 */ /* 0x000fec0003800000 */
.L_x_33025:
[----:B------:R-:W-:-:S07]  /*14a0*/  IMAD R2, R14, 0x800000, R2 ;  /* 0x008000000e027824 */ /* 0x000fce00078e0202 */
.L_x_33027:
[----:B------:R-:W-:Y:S05]  /*14b0*/  BSYNC.RECONVERGENT B2 ;  /* 0x0000000000027941 */ /* 0x000fea0003800200 */
.L_x_33024:
[----:B------:R-:W-:Y:S05]  /*14c0*/  BRA `(.L_x_33028) ;  /* 0x0000000000207947 */ /* 0x000fea0003800000 */
.L_x_33023:
[----:B------:R-:W-:-:S04]  /*14d0*/  LOP3.LUT R2, R13, 0x80000000, R2, 0x48, !PT ;  /* 0x800000000d027812 */ /* 0x000fc800078e4802 */
[----:B------:R-:W-:Y:S01]  /*14e0*/  LOP3.LUT R2, R2, 0x7f800000, RZ, 0xfc, !PT ;  /* 0x7f80000002027812 */ /* 0x000fe200078efcff */
[----:B------:R-:W-:Y:S06]  /*14f0*/  BRA `(.L_x_33028) ;  /* 0x0000000000147947 */ /* 0x000fec0003800000 */
.L_x_33022:
[----:B------:R-:W-:Y:S01]  /*1500*/  LOP3.LUT R2, R13, 0x80000000, R2, 0x48, !PT ;  /* 0x800000000d027812 */ /* 0x000fe200078e4802 */
[----:B------:R-:W-:Y:S06]  /*1510*/  BRA `(.L_x_33028) ;  /* 0x00000000000c7947 */ /* 0x000fec0003800000 */
.L_x_33021:
[----:B------:R-:W0:Y:S01]  /*1520*/  MUFU.RSQ R2, -QNAN ;  /* 0xffc0000000027908 */ /* 0x000e220000001400 */
[----:B------:R-:W-:Y:S05]  /*1530*/  BRA `(.L_x_33028) ;  /* 0x0000000000047947 */ /* 0x000fea0003800000 */
.L_x_33020:
[----:B------:R-:W-:-:S07]  /*1540*/  FADD.FTZ R2, R2, R3 ;  /* 0x0000000302027221 */ /* 0x000fce0000010000 */
.L_x_33028:
[----:B------:R-:W-:Y:S05]  /*1550*/  BSYNC.RECONVERGENT B1 ;  /* 0x0000000000017941 */ /* 0x000fea0003800200 */
.L_x_33018:
[----:B------:R-:W-:-:S04]  /*1560*/  HFMA2 R13, -RZ, RZ, 0, 0 ;  /* 0x00000000ff0d7431 */ /* 0x000fc800000001ff */
[----:B0-----:R-:W-:Y:S05]  /*1570*/  RET.REL.NODEC R12 `(_Z15SoftmaxWarpImplI24ElementwiseScaleMaskLoadIffbE11DirectStoreIffEfLi1ELi2ELi32ELi1ELb0EL9Algorithm0EEvT_T0_ll) ;  /* 0xffffffe80ca07950 */ /* 0x001fea0003c3ffff */
.L_x_33029:
        /* <DEDUP_REMOVED lines=16> */
.L_x_37914:


//--------------------- .text._Z15SoftmaxWarpImplI24ElementwiseScaleMaskLoadIffbE11DirectStoreIffEfLi1ELi1ELi32ELi1ELb1EL9Algorithm0EEvT_T0_ll --------------------------
	.section	.text._Z15SoftmaxWarpImplI24ElementwiseScaleMaskLoadIffbE11DirectStoreIffEfLi1ELi1ELi32ELi1ELb1EL9Algorithm0EEvT_T0_ll,"ax",@progbits
	.align	128
        .global         _Z15SoftmaxWarpImplI24ElementwiseScaleMaskLoadIffbE11DirectStoreIffEfLi1ELi1ELi32ELi1ELb1EL9Algorithm0EEvT_T0_ll
        .type           _Z15SoftmaxWarpImplI24ElementwiseScaleMaskLoadIffbE11DirectStoreIffEfLi1ELi1ELi32ELi1ELb1EL9Algorithm0EEvT_T0_ll,@function
        .size           _Z15SoftmaxWarpImplI24ElementwiseScaleMaskLoadIffbE11DirectStoreIffEfLi1ELi1ELi32ELi1ELb1EL9Algorithm0EEvT_T0_ll,(.L_x_37916 - _Z15SoftmaxWarpImplI24ElementwiseScaleMaskLoadIffbE11DirectStoreIffEfLi1ELi1ELi32ELi1ELb1EL9Algorithm0EEvT_T0_ll)
        .other          _Z15SoftmaxWarpImplI24ElementwiseScaleMaskLoadIffbE11DirectStoreIffEfLi1ELi1ELi32ELi1ELb1EL9Algorithm0EEvT_T0_ll,@"STO_CUDA_ENTRY STV_DEFAULT"
_Z15SoftmaxWarpImplI24ElementwiseScaleMaskLoadIffbE11DirectStoreIffEfLi1ELi1ELi32ELi1ELb1EL9Algorithm0EEvT_T0_ll:
.text._Z15SoftmaxWarpImplI24ElementwiseScaleMaskLoadIffbE11DirectStoreIffEfLi1ELi1ELi32ELi1ELb1EL9Algorithm0EEvT_T0_ll:
        /* <DEDUP_REMOVED lines=24> */
.L_x_33030:
[----:B------:R-:W1:Y:S01]  /*0180*/  S2R R21, SR_TID.Y ;  /* 0x0000000000157919 */ /* 0x000e620000002200 */
[----:B------:R-:W1:Y:S08]  /*0190*/  S2UR UR4, SR_CTAID.X ;  /* 0x00000000000479c3 */ /* 0x000e700000002500 */
[----:B------:R-:W1:Y:S01]  /*01a0*/  LDC R10, c[0x0][0x364] ;  /* 0x0000d900ff0a7b82 */ /* 0x000e620000000800 */
[----:B------:R-:W2:Y:S07]  /*01b0*/  LDCU UR5, c[0x0][0x370] ;  /* 0x00006e00ff0577ac */ /* 0x000eae0008000800 */
[----:B------:R-:W3:Y:S01]  /*01c0*/  LDC.64 R2, c[0x0][0x3b0] ;  /* 0x0000ec00ff027b82 */ /* 0x000ee20000000a00 */
[----:B-1----:R-:W-:-:S02]  /*01d0*/  IMAD R21, R10, UR4, R21 ;  /* 0x000000040a157c24 */ /* 0x002fc4000f8e0215 */
[----:B--2---:R-:W-:-:S03]  /*01e0*/  IMAD R10, R10, UR5, RZ ;  /* 0x000000050a0a7c24 */ /* 0x004fc6000f8e02ff */
[----:B------:R-:W-:Y:S02]  /*01f0*/  SHF.R.S32.HI R20, RZ, 0x1f, R21 ;  /* 0x0000001fff147819 */ /* 0x000fe40000011415 */
[----:B---3--:R-:W-:-:S04]  /*0200*/  ISETP.GE.U32.AND P0, PT, R21, R2, PT ;  /* 0x000000021500720c */ /* 0x008fc80003f06070 */
[----:B------:R-:W-:-:S13]  /*0210*/  ISETP.GE.AND.EX P0, PT, R20, R3, PT, P0 ;  /* 0x000000031400720c */ /* 0x000fda0003f06300 */
[----:B------:R-:W-:Y:S05]  /*0220*/  @P0 EXIT ;  /* 0x000000000000094d */ /* 0x000fea0003800000 */
        /* <DEDUP_REMOVED lines=16> */
[----:B------:R-:W1:Y:S01]  /*0330*/  I2F.U32.RP R4, R10 ;  /* 0x0000000a00047306 */ /* 0x000e620000209000 */
[----:B------:R-:W-:Y:S02]  /*0340*/  IADD3 R7, PT, PT, RZ, -R10, RZ ;  /* 0x8000000aff077210 */ /* 0x000fe40007ffe0ff */
[----:B------:R-:W-:-:S05]  /*0350*/  ISETP.NE.U32.AND P2, PT, R10, RZ, PT ;  /* 0x000000ff0a00720c */ /* 0x000fca0003f45070 */
[----:B-1----:R-:W1:Y:S02]  /*0360*/  MUFU.RCP R4, R4 ;  /* 0x0000000400047308 */ /* 0x002e640000001000 */
[----:B-1----:R-:W-:-:S06]  /*0370*/  VIADD R2, R4, 0xffffffe ;  /* 0x0ffffffe04027836 */ /* 0x002fcc0000000000 */
[----:B------:R1:W2:Y:S02]  /*0380*/  F2I.FTZ.U32.TRUNC.NTZ R3, R2 ;  /* 0x0000000200037305 */ /* 0x0002a4000021f000 */
[----:B-1----:R-:W-:Y:S02]  /*0390*/  IMAD.MOV.U32 R2, RZ, RZ, RZ ;  /* 0x000000ffff027224 */ /* 0x002fe400078e00ff */
[----:B--2---:R-:W-:-:S04]  /*03a0*/  IMAD R7, R7, R3, RZ ;  /* 0x0000000307077224 */ /* 0x004fc800078e02ff */
[----:B------:R-:W-:Y:S01]  /*03b0*/  IMAD.HI.U32 R6, R3, R7, R2 ;  /* 0x0000000703067227 */ /* 0x000fe200078e0002 */
[----:B------:R-:W-:-:S05]  /*03c0*/  MOV R7, RZ ;  /* 0x000000ff00077202 */ /* 0x000fca0000000f00 */
        /* <DEDUP_REMOVED lines=10> */
.L_x_33032:
[----:B------:R-:W-:-:S07]  /*0470*/  MOV R4, 0x490 ;  /* 0x0000049000047802 */ /* 0x000fce0000000f00 */
[----:B0-----:R-:W-:Y:S05]  /*0480*/  CALL.REL.NOINC `($__internal_538_$__cuda_sm20_div_u64) ;  /* 0x0000002000187944 */ /* 0x001fea0003c00000 */
.L_x_33033:
[----:B------:R-:W-:Y:S05]  /*0490*/  BSYNC.RECONVERGENT B0 ;  /* 0x0000000000007941 */ /* 0x000fea0003800200 */
.L_x_33031:
[----:B------:R-:W-:Y:S01]  /*04a0*/  IADD3 R17, P1, PT, R6, R0, RZ ;  /* 0x0000000006117210 */ /* 0x000fe20007f3e0ff */
[----:B------:R-:W1:Y:S01]  /*04b0*/  S2R R2, SR_TID.X ;  /* 0x0000000000027919 */ /* 0x000e620000002100 */
[----:B------:R-:W2:Y:S01]  /*04c0*/  LDC.64 R4, c[0x0][0x358] ;  /* 0x0000d600ff047b82 */ /* 0x000ea20000000a00 */
        /* <DEDUP_REMOVED lines=8> */
[----:B------:R-:W1:Y:S01]  /*0550*/  LDCU.64 UR4, c[0x0][0x3b8] ;  /* 0x00007700ff0477ac */ /* 0x000e620008000a00 */
[----:B------:R-:W3:Y:S08]  /*0560*/  LDC.64 R14, c[0x0][0x388] ;  /* 0x0000e200ff0e7b82 */ /* 0x000ef00000000a00 */
[----:B------:R-:W4:Y:S01]  /*0570*/  LDC.64 R12, c[0x0][0x380] ;  /* 0x0000e000ff0c7b82 */ /* 0x000f220000000a00 */
[----:B-1----:R-:W-:-:S04]  /*0580*/  ISETP.GE.U32.AND P0, PT, R2, UR4, PT ;  /* 0x0000000402007c0c */ /* 0x002fc8000bf06070 */
[----:B------:R-:W-:-:S13]  /*0590*/  ISETP.GE.AND.EX P0, PT, RZ, UR5, PT, P0 ;  /* 0x00000005ff007c0c */ /* 0x000fda000bf06300 */
[----:B------:R-:W1:Y:S01]  /*05a0*/  @!P0 LDC.64 R22, c[0x0][0x390] ;  /* 0x0000e400ff168b82 */ /* 0x000e620000000a00 */
[----:B------:R-:W-:Y:S01]  /*05b0*/  @!P0 IMAD.MOV.U32 R3, RZ, RZ, RZ ;  /* 0x000000ffff038224 */ /* 0x000fe200078e00ff */
[C---:B--2---:R-:W-:Y:S02]  /*05c0*/  @!P0 R2UR UR6, R4.reuse ;  /* 0x00000000040682ca */ /* 0x044fe400000e0000 */
[C---:B------:R-:W-:Y:S02]  /*05d0*/  @!P0 R2UR UR7, R5.reuse ;  /* 0x00000000050782ca */ /* 0x040fe400000e0000 */
[----:B------:R-:W-:Y:S02]  /*05e0*/  @!P0 R2UR UR4, R4 ;  /* 0x00000000040482ca */ /* 0x000fe400000e0000 */
[----:B------:R-:W-:Y:S01]  /*05f0*/  @!P0 R2UR UR5, R5 ;  /* 0x00000000050582ca */ /* 0x000fe200000e0000 */
[-C--:B-1----:R-:W-:Y:S02]  /*0600*/  @!P0 IMAD R0, R20, R22.reuse, RZ ;  /* 0x0000001614008224 */ /* 0x082fe400078e02ff */
[----:B------:R-:W-:-:S04]  /*0610*/  @!P0 IMAD.WIDE.U32 R6, R21, R22, R2 ;  /* 0x0000001615068225 */ /* 0x000fc800078e0002 */
[----:B------:R-:W-:Y:S01]  /*0620*/  @!P0 IMAD R23, R21, R23, R0 ;  /* 0x0000001715178224 */ /* 0x000fe200078e0200 */
[----:B---3--:R-:W-:-:S03]  /*0630*/  @!P0 IADD3 R14, P1, PT, R6, R14, RZ ;  /* 0x0000000e060e8210 */ /* 0x008fc60007f3e0ff */
[----:B------:R-:W-:Y:S02]  /*0640*/  @!P0 IMAD.IADD R0, R7, 0x1, R23 ;  /* 0x0000000107008824 */ /* 0x000fe400078e0217 */
[----:B------:R-:W1:Y:S03]  /*0650*/  @!P0 LDC R7, c[0x0][0x39c] ;  /* 0x0000e700ff078b82 */ /* 0x000e660000000800 */
[----:B------:R-:W-:Y:S02]  /*0660*/  @!P0 IADD3.X R15, PT, PT, R0, R15, RZ, P1, !PT ;  /* 0x0000000f000f8210 */ /* 0x000fe40000ffe4ff */
[----:B----4-:R-:W-:-:S03]  /*0670*/  @!P0 LEA R24, P1, R6, R12, 0x2 ;  /* 0x0000000c06188211 */ /* 0x010fc600078210ff */
[----:B------:R-:W2:Y:S01]  /*0680*/  @!P0 LDG.E.U8 R14, desc[UR6][R14.64] ;  /* 0x000000060e0e8981 */ /* 0x000ea2000c1e1100 */
[----:B------:R-:W-:-:S05]  /*0690*/  @!P0 LEA.HI.X R25, R6, R13, R0, 0x2, P1 ;  /* 0x0000000d06198211 */ /* 0x000fca00008f1400 */
[----:B------:R-:W1:Y:S01]  /*06a0*/  @!P0 LDG.E R24, desc[UR4][R24.64] ;  /* 0x0000000418188981 */ /* 0x000e62000c1e1900 */
[----:B------:R-:W-:Y:S01]  /*06b0*/  UMOV UR4, 0xffffffff ;  /* 0xffffffff00047882 */ /* 0x000fe20000000000 */
[----:B------:R-:W-:Y:S02]  /*06c0*/  IMAD.MOV.U32 R13, RZ, RZ, -0x800000 ;  /* 0xff800000ff0d7424 */ /* 0x000fe400078e00ff */
[----:B------:R-:W-:Y:S01]  /*06d0*/  IMAD.MOV.U32 R23, RZ, RZ, -0x800000 ;  /* 0xff800000ff177424 */ /* 0x000fe200078e00ff */
[----:B--2---:R-:W-:Y:S01]  /*06e0*/  ISETP.NE.OR P1, PT, R14, RZ, P0 ;  /* 0x000000ff0e00720c */ /* 0x004fe20000725670 */
[----:B-1----:R-:W-:-:S12]  /*06f0*/  @!P0 FMUL R0, R24, R7 ;  /* 0x0000000718008220 */ /* 0x002fd80000400000 */
[----:B------:R-:W1:Y:S02]  /*0700*/  @!P1 LDC R0, c[0x0][0x398] ;  /* 0x0000e600ff009b82 */ /* 0x000e640000000800 */
[----:B-1----:R-:W-:Y:S02]  /*0710*/  @!P0 FMNMX R13, R0, -INF , !PT ;  /* 0xff800000000d8809 */ /* 0x002fe40007800000 */
[----:B------:R-:W-:Y:S01]  /*0720*/  @!P0 MOV R23, R0 ;  /* 0x0000000000178202 */ /* 0x000fe20000000f00 */
[----:B------:R-:W-:Y:S06]  /*0730*/  BRA.DIV UR4, `(.L_x_33036) ;  /* 0x0000000e04f47947 */ /* 0x000fec000b800000 */
[----:B------:R-:W1:Y:S01]  /*0740*/  SHFL.BFLY PT, R14, R13, 0x10, 0x1f ;  /* 0x0e001f000d0e7f89 */ /* 0x000e6200000e0000 */
[----:B------:R-:W-:Y:S01]  /*0750*/  IMAD.MOV.U32 R11, RZ, RZ, 0x3bbb989d ;  /* 0x3bbb989dff0b7424 */ /* 0x000fe200078e00ff */
[----:B-1----:R-:W-:Y:S01]  /*0760*/  FMNMX R0, R14, R13, !PT ;  /* 0x0000000d0e007209 */ /* 0x002fe20007800000 */
[----:B------:R-:W-:-:S04]  /*0770*/  IMAD.MOV.U32 R13, RZ, RZ, 0x437c0000 ;  /* 0x437c0000ff0d7424 */ /* 0x000fc800078e00ff */
        /* <DEDUP_REMOVED lines=8> */
[----:B------:R-:W-:-:S04]  /*0800*/  FADD R14, -R14, R23 ;  /* 0x000000170e0e7221 */ /* 0x000fc80000000100 */
[----:B------:R-:W-:-:S04]  /*0810*/  FFMA.SAT R0, R14, R11, 0.5 ;  /* 0x3f0000000e007423 */ /* 0x000fc8000000200b */
[----:B------:R-:W-:-:S04]  /*0820*/  FFMA.RM R0, R0, R13, 12582913 ;  /* 0x4b40000100007423 */ /* 0x000fc8000000400d */
[C---:B------:R-:W-:Y:S01]  /*0830*/  FADD R11, R0.reuse, -12583039 ;  /* 0xcb40007f000b7421 */ /* 0x040fe20000000000 */
[----:B------:R-:W-:-:S03]  /*0840*/  SHF.L.U32 R0, R0, 0x17, RZ ;  /* 0x0000001700007819 */ /* 0x000fc600000006ff */
[----:B------:R-:W-:-:S04]  /*0850*/  FFMA R11, R14, 1.4426950216293334961, -R11 ;  /* 0x3fb8aa3b0e0b7823 */ /* 0x000fc8000000080b */
[----:B------:R-:W-:-:S06]  /*0860*/  FFMA R11, R14, 1.925963033500011079e-08, R11 ;  /* 0x32a570600e0b7823 */ /* 0x000fcc000000000b */
[----:B------:R-:W1:Y:S02]  /*0870*/  MUFU.EX2 R11, R11 ;  /* 0x0000000b000b7308 */ /* 0x000e640000000800 */
[----:B-1----:R-:W-:-:S04]  /*0880*/  FMUL R0, R0, R11 ;  /* 0x0000000b00007220 */ /* 0x002fc80000400000 */
[----:B------:R-:W-:-:S05]  /*0890*/  FADD R13, RZ, R0 ;  /* 0x00000000ff0d7221 */ /* 0x000fca0000000000 */
        /* <DEDUP_REMOVED lines=9> */
.L_x_33060:
        /* <DEDUP_REMOVED lines=12> */
[----:B01----:R-:W-:Y:S05]  /*09f0*/  CALL.REL.NOINC `($__internal_539_$__cuda_sm3x_div_rn_noftz_f32_slowpath) ;  /* 0x0000001c00cc7944 */ /* 0x003fea0003c00000 */
.L_x_33038:
[----:B------:R-:W-:Y:S05]  /*0a00*/  BSYNC.RECONVERGENT B1 ;  /* 0x0000000000017941 */ /* 0x000fea0003800200 */
.L_x_33037:
[----:B------:R-:W-:Y:S01]  /*0a10*/  IMAD.MOV.U32 R23, RZ, RZ, R19 ;  /* 0x000000ffff177224 */ /* 0x000fe200078e0013 */
[----:B------:R-:W-:Y:S01]  /*0a20*/  MOV R7, R18 ;  /* 0x0000001200077202 */ /* 0x000fe20000000f00 */
[----:B------:R-:W-:Y:S06]  /*0a30*/  @P0 BRA `(.L_x_33035) ;  /* 0x0000000000300947 */ /* 0x000fec0003800000 */
[----:B------:R-:W2:Y:S01]  /*0a40*/  LDCU.128 UR4, c[0x0][0x3a0] ;  /* 0x00007400ff0477ac */ /* 0x000ea20008000c00 */
[----:B------:R-:W-:Y:S02]  /*0a50*/  IMAD.MOV.U32 R12, RZ, RZ, R2 ;  /* 0x000000ffff0c7224 */ /* 0x000fe400078e0002 */
[----:B------:R-:W-:Y:S02]  /*0a60*/  IMAD.MOV.U32 R13, RZ, RZ, RZ ;  /* 0x000000ffff0d7224 */ /* 0x000fe400078e00ff */
[----:B--2---:R-:W-:Y:S02]  /*0a70*/  IMAD R0, R20, UR6, RZ ;  /* 0x0000000614007c24 */ /* 0x004fe4000f8e02ff */
[----:B------:R-:W-:Y:S01]  /*0a80*/  IMAD.WIDE.U32 R12, R21, UR6, R12 ;  /* 0x00000006150c7c25 */ /* 0x000fe2000f8e000c */
[----:B------:R-:W-:-:S03]  /*0a90*/  R2UR UR6, R4 ;  /* 0x00000000040672ca */ /* 0x000fc600000e0000 */
[----:B------:R-:W-:Y:S01]  /*0aa0*/  IMAD R15, R21, UR7, R0 ;  /* 0x00000007150f7c24 */ /* 0x000fe2000f8e0200 */
[----:B------:R-:W-:Y:S02]  /*0ab0*/  R2UR UR7, R5 ;  /* 0x00000000050772ca */ /* 0x000fe400000e0000 */
[----:B------:R-:W-:Y:S02]  /*0ac0*/  LEA R14, P0, R12, UR4, 0x2 ;  /* 0x000000040c0e7c11 */ /* 0x000fe4000f8010ff */
[----:B------:R-:W-:-:S04]  /*0ad0*/  IADD3 R13, PT, PT, R13, R15, RZ ;  /* 0x0000000f0d0d7210 */ /* 0x000fc80007ffe0ff */
[----:B------:R-:W-:-:S05]  /*0ae0*/  LEA.HI.X R15, R12, UR5, R13, 0x2, P0 ;  /* 0x000000050c0f7c11 */ /* 0x000fca00080f140d */
[----:B------:R3:W-:Y:S02]  /*0af0*/  STG.E desc[UR6][R14.64], R11 ;  /* 0x0000000b0e007986 */ /* 0x0007e4000c101906 */
.L_x_33035:
[----:B------:R-:W-:Y:S05]  /*0b00*/  BSYNC B0 ;  /* 0x0000000000007941 */ /* 0x000fea0003800000 */
.L_x_33034:
[----:B------:R-:W-:-:S04]  /*0b10*/  ISETP.NE.U32.AND P0, PT, R17, RZ, PT ;  /* 0x000000ff1100720c */ /* 0x000fc80003f05070 */
[----:B------:R-:W-:-:S13]  /*0b20*/  ISETP.NE.AND.EX P0, PT, R16, RZ, PT, P0 ;  /* 0x000000ff1000720c */ /* 0x000fda0003f05300 */
[----:B------:R-:W-:Y:S05]  /*0b30*/  @!P0 EXIT ;  /* 0x000000000000894d */ /* 0x000fea0003800000 */
.L_x_33049:
[----:B-1----:R-:W-:Y:S01]  /*0b40*/  ISETP.GE.U32.AND P0, PT, R2, UR40, PT ;  /* 0x0000002802007c0c */ /* 0x002fe2000bf06070 */
[----:B------:R-:W1:Y:S03]  /*0b50*/  LDC.64 R16, c[0x0][0x388] ;  /* 0x0000e200ff107b82 */ /* 0x000e660000000a00 */
[----:B------:R-:W-:-:S05]  /*0b60*/  ISETP.GE.AND.EX P0, PT, RZ, UR41, PT, P0 ;  /* 0x00000029ff007c0c */ /* 0x000fca000bf06300 */
[----:B--2---:R-:W4:Y:S08]  /*0b70*/  LDC.64 R12, c[0x0][0x380] ;  /* 0x0000e000ff0c7b82 */ /* 0x004f300000000a00 */
[----:B------:R-:W5:Y:S01]  /*0b80*/  @!P0 LDC.64 R18, c[0x0][0x390] ;  /* 0x0000e400ff128b82 */ /* 0x000f620000000a00 */
[----:B---3--:R-:W-:Y:S01]  /*0b90*/  @!P0 IMAD.MOV.U32 R14, RZ, RZ, R2 ;  /* 0x000000ffff0e8224 */ /* 0x008fe200078e0002 */
[----:B--2---:R-:W-:Y:S01]  /*0ba0*/  @!P0 R2UR UR6, R4 ;  /* 0x00000000040682ca */ /* 0x004fe200000e0000 */
[----:B------:R-:W-:Y:S01]  /*0bb0*/  @!P0 IMAD.MOV.U32 R15, RZ, RZ, RZ ;  /* 0x000000ffff0f8224 */ /* 0x000fe200078e00ff */
[----:B------:R-:W-:-:S02]  /*0bc0*/  @!P0 R2UR UR7, R5 ;  /* 0x00000000050782ca */ /* 0x000fc400000e0000 */
[----:B------:R-:W-:Y:S02]  /*0bd0*/  @!P0 R2UR UR4, R4 ;  /* 0x00000000040482ca */ /* 0x000fe400000e0000 */
[----:B------:R-:W-:Y:S01]  /*0be0*/  @!P0 R2UR UR5, R5 ;  /* 0x00000000050582ca */ /* 0x000fe200000e0000 */
[-C--:B-----5:R-:W-:Y:S02]  /*0bf0*/  @!P0 IMAD R0, R7, R18.reuse, RZ ;  /* 0x0000001207008224 */ /* 0x0a0fe400078e02ff */
[----:B------:R-:W-:-:S04]  /*0c00*/  @!P0 IMAD.WIDE.U32 R14, R23, R18, R14 ;  /* 0x00000012170e8225 */ /* 0x000fc800078e000e */
[----:B------:R-:W-:Y:S01]  /*0c10*/  @!P0 IMAD R11, R23, R19, R0 ;  /* 0x00000013170b8224 */ /* 0x000fe200078e0200 */
[----:B-1----:R-:W-:-:S04]  /*0c20*/  @!P0 IADD3 R18, P1, PT, R14, R16, RZ ;  /* 0x000000100e128210 */ /* 0x002fc80007f3e0ff */
[----:B------:R-:W-:Y:S02]  /*0c30*/  @!P0 IADD3 R0, PT, PT, R15, R11, RZ ;  /* 0x0000000b0f008210 */ /* 0x000fe40007ffe0ff */
[----:B------:R-:W1:Y:S03]  /*0c40*/  @!P0 LDC R11, c[0x0][0x39c] ;  /* 0x0000e700ff0b8b82 */ /* 0x000e660000000800 */
[----:B------:R-:W-:Y:S01]  /*0c50*/  @!P0 IMAD.X R19, R0, 0x1, R17, P1 ;  /* 0x0000000100138824 */ /* 0x000fe200008e0611 */
[----:B----4-:R-:W-:-:S04]  /*0c60*/  @!P0 LEA R16, P1, R14, R12, 0x2 ;  /* 0x0000000c0e108211 */ /* 0x010fc800078210ff */
[----:B------:R-:W2:Y:S01]  /*0c70*/  @!P0 LDG.E.U8 R18, desc[UR6][R18.64] ;  /* 0x0000000612128981 */ /* 0x000ea2000c1e1100 */
[----:B------:R-:W-:-:S05]  /*0c80*/  @!P0 LEA.HI.X R17, R14, R13, R0, 0x2, P1 ;  /* 0x0000000d0e118211 */ /* 0x000fca00008f1400 */
[----:B------:R-:W1:Y:S01]  /*0c90*/  @!P0 LDG.E R16, desc[UR4][R16.64] ;  /* 0x0000000410108981 */ /* 0x000e62000c1e1900 */
[----:B------:R-:W-:Y:S01]  /*0ca0*/  UMOV UR4, 0xffffffff ;  /* 0xffffffff00047882 */ /* 0x000fe20000000000 */
[----:B------:R-:W-:Y:S01]  /*0cb0*/  IMAD.MOV.U32 R13, RZ, RZ, -0x800000 ;  /* 0xff800000ff0d7424 */ /* 0x000fe200078e00ff */
[----:B------:R-:W-:Y:S02]  /*0cc0*/  MOV R21, 0xff800000 ;  /* 0xff80000000157802 */ /* 0x000fe40000000f00 */
[----:B--2---:R-:W-:Y:S01]  /*0cd0*/  ISETP.NE.OR P1, PT, R18, RZ, P0 ;  /* 0x000000ff1200720c */ /* 0x004fe20000725670 */
[----:B-1----:R-:W-:-:S12]  /*0ce0*/  @!P0 FMUL R0, R16, R11 ;  /* 0x0000000b10008220 */ /* 0x002fd80000400000 */
[----:B------:R-:W1:Y:S02]  /*0cf0*/  @!P1 LDC R0, c[0x0][0x398] ;  /* 0x0000e600ff009b82 */ /* 0x000e640000000800 */
[----:B-1----:R-:W-:Y:S01]  /*0d00*/  @!P0 FMNMX R13, R0, -INF , !PT ;  /* 0xff800000000d8809 */ /* 0x002fe20007800000 */
[----:B------:R-:W-:Y:S01]  /*0d10*/  @!P0 IMAD.MOV.U32 R21, RZ, RZ, R0 ;  /* 0x000000ffff158224 */ /* 0x000fe200078e0000 */
        /* <DEDUP_REMOVED lines=32> */
.L_x_33072:
        /* <DEDUP_REMOVED lines=12> */
[----:B0-----:R-:W-:Y:S05]  /*0fe0*/  CALL.REL.NOINC `($__internal_539_$__cuda_sm3x_div_rn_noftz_f32_slowpath) ;  /* 0x0000001800507944 */ /* 0x001fea0003c00000 */
[----:B------:R-:W-:-:S07]  /*0ff0*/  MOV R6, R11 ;  /* 0x0000000b00067202 */ /* 0x000fce0000000f00 */
.L_x_33041:
[----:B------:R-:W-:Y:S05]  /*1000*/  BSYNC.RECONVERGENT B0 ;  /* 0x0000000000007941 */ /* 0x000fea0003800200 */
.L_x_33040:
[----:B------:R-:W-:Y:S01]  /*1010*/  ISETP.GE.U32.AND P1, PT, R2, UR40, PT ;  /* 0x0000002802007c0c */ /* 0x000fe2000bf26070 */
[----:B------:R-:W1:Y:S01]  /*1020*/  LDC.64 R12, c[0x0][0x380] ;  /* 0x0000e000ff0c7b82 */ /* 0x000e620000000a00 */
[----:B------:R-:W-:Y:S01]  /*1030*/  IADD3 R17, P2, PT, R10, R23, RZ ;  /* 0x000000170a117210 */ /* 0x000fe20007f5e0ff */
[----:B------:R-:W-:Y:S01]  /*1040*/  BSSY.RECONVERGENT B0, `(.L_x_33042) ;  /* 0x0000016000007945 */ /* 0x000fe20003800200 */
[----:B------:R-:W-:-:S03]  /*1050*/  ISETP.GE.AND.EX P1, PT, RZ, UR41, PT, P1 ;  /* 0x00000029ff007c0c */ /* 0x000fc6000bf26310 */
[----:B------:R-:W-:Y:S02]  /*1060*/  IMAD.X R8, R9, 0x1, R7, P2 ;  /* 0x0000000109087824 */ /* 0x000fe400010e0607 */
[----:B------:R-:W2:Y:S08]  /*1070*/  LDC.64 R14, c[0x0][0x388] ;  /* 0x0000e200ff0e7b82 */ /* 0x000eb00000000a00 */
[----:B------:R-:W3:Y:S01]  /*1080*/  @!P1 LDC.64 R20, c[0x0][0x390] ;  /* 0x0000e400ff149b82 */ /* 0x000ee20000000a00 */
[----:B------:R-:W-:Y:S01]  /*1090*/  @!P1 MOV R19, RZ ;  /* 0x000000ff00139202 */ /* 0x000fe20000000f00 */
[----:B------:R-:W-:-:S02]  /*10a0*/  @!P1 IMAD.MOV.U32 R18, RZ, RZ, R2 ;  /* 0x000000ffff129224 */ /* 0x000fc400078e0002 */
[-C--:B---3--:R-:W-:Y:S02]  /*10b0*/  @!P1 IMAD R0, R8, R20.reuse, RZ ;  /* 0x0000001408009224 */ /* 0x088fe400078e02ff */
[----:B------:R-:W-:-:S04]  /*10c0*/  @!P1 IMAD.WIDE.U32 R18, R17, R20, R18 ;  /* 0x0000001411129225 */ /* 0x000fc800078e0012 */
[----:B------:R-:W-:Y:S01]  /*10d0*/  @!P1 IMAD R11, R17, R21, R0 ;  /* 0x00000015110b9224 */ /* 0x000fe200078e0200 */
[----:B-12---:R-:W-:Y:S06]  /*10e0*/  @P0 BRA `(.L_x_33043) ;  /* 0x00000000002c0947 */ /* 0x006fec0003800000 */
        /* <DEDUP_REMOVED lines=11> */
.L_x_33043:
[----:B------:R-:W-:Y:S05]  /*11a0*/  BSYNC.RECONVERGENT B0 ;  /* 0x0000000000007941 */ /* 0x000fea0003800200 */
.L_x_33042:
[----:B------:R-:W-:Y:S01]  /*11b0*/  @!P1 R2UR UR6, R4 ;  /* 0x00000000040692ca */ /* 0x000fe200000e0000 */
[----:B------:R-:W-:Y:S01]  /*11c0*/  @!P1 IMAD.IADD R0, R19, 0x1, R11 ;  /* 0x0000000113009824 */ /* 0x000fe200078e020b */
[C---:B------:R-:W-:Y:S01]  /*11d0*/  @!P1 R2UR UR7, R5.reuse ;  /* 0x00000000050792ca */ /* 0x040fe200000e0000 */
[----:B------:R-:W2:Y:S01]  /*11e0*/  @!P1 LDC R11, c[0x0][0x39c] ;  /* 0x0000e700ff0b9b82 */ /* 0x000ea20000000800 */
[----:B------:R-:W-:Y:S02]  /*11f0*/  @!P1 IADD3 R14, P0, PT, R18, R14, RZ ;  /* 0x0000000e120e9210 */ /* 0x000fe40007f1e0ff */
[----:B------:R-:W-:Y:S02]  /*1200*/  @!P1 R2UR UR4, R4 ;  /* 0x00000000040492ca */ /* 0x000fe400000e0000 */
[----:B------:R-:W-:Y:S01]  /*1210*/  @!P1 R2UR UR5, R5 ;  /* 0x00000000050592ca */ /* 0x000fe200000e0000 */
[----:B------:R-:W-:Y:S01]  /*1220*/  @!P1 IMAD.X R15, R0, 0x1, R15, P0 ;  /* 0x00000001000f9824 */ /* 0x000fe200000e060f */
[----:B-1----:R-:W-:-:S05]  /*1230*/  @!P1 LEA R6, P0, R18, R12, 0x2 ;  /* 0x0000000c12069211 */ /* 0x002fca00078010ff */
[----:B------:R-:W3:Y:S01]  /*1240*/  @!P1 LDG.E.U8 R14, desc[UR6][R14.64] ;  /* 0x000000060e0e9981 */ /* 0x000ee2000c1e1100 */
[----:B------:R-:W-:-:S05]  /*1250*/  @!P1 LEA.HI.X R7, R18, R13, R0, 0x2, P0 ;  /* 0x0000000d12079211 */ /* 0x000fca00000f1400 */
[----:B------:R-:W2:Y:S01]  /*1260*/  @!P1 LDG.E R6, desc[UR4][R6.64] ;  /* 0x0000000406069981 */ /* 0x000ea2000c1e1900 */
[----:B------:R-:W-:Y:S01]  /*1270*/  UMOV UR4, 0xffffffff ;  /* 0xffffffff00047882 */ /* 0x000fe20000000000 */
[----:B------:R-:W-:Y:S01]  /*1280*/  MOV R13, 0xff800000 ;  /* 0xff800000000d7802 */ /* 0x000fe20000000f00 */
[----:B------:R-:W-:Y:S01]  /*1290*/  IMAD.MOV.U32 R16, RZ, RZ, -0x800000 ;  /* 0xff800000ff107424 */ /* 0x000fe200078e00ff */
[----:B---3--:R-:W-:Y:S01]  /*12a0*/  ISETP.NE.OR P0, PT, R14, RZ, P1 ;  /* 0x000000ff0e00720c */ /* 0x008fe20000f05670 */
[----:B--2---:R-:W-:-:S12]  /*12b0*/  @!P1 FMUL R0, R6, R11 ;  /* 0x0000000b06009220 */ /* 0x004fd80000400000 */
[----:B------:R-:W1:Y:S02]  /*12c0*/  @!P0 LDC R0, c[0x0][0x398] ;  /* 0x0000e600ff008b82 */ /* 0x000e640000000800 */
[----:B-1----:R-:W-:Y:S01]  /*12d0*/  @!P1 FMNMX R13, R0, -INF , !PT ;  /* 0xff800000000d9809 */ /* 0x002fe20007800000 */
[----:B------:R-:W-:Y:S01]  /*12e0*/  @!P1 IMAD.MOV.U32 R16, RZ, RZ, R0 ;  /* 0x000000ffff109224 */ /* 0x000fe200078e0000 */
        /* <DEDUP_REMOVED lines=16> */
[----:B------:R-:W-:-:S04]  /*13f0*/  FADD R0, R12, -12583039 ;  /* 0xcb40007f0c007421 */ /* 0x000fc80000000000 */
[----:B------:R-:W-:-:S04]  /*1400*/  FFMA R0, R11, 1.4426950216293334961, -R0 ;  /* 0x3fb8aa3b0b007823 */ /* 0x000fc80000000800 */
[----:B------:R-:W-:Y:S01]  /*1410*/  FFMA R11, R11, 1.925963033500011079e-08, R0 ;  /* 0x32a570600b0b7823 */ /* 0x000fe20000000000 */
[----:B------:R-:W-:-:S05]  /*1420*/  IMAD.SHL.U32 R0, R12, 0x800000, RZ ;  /* 0x008000000c007824 */ /* 0x000fca00078e00ff */
        /* <DEDUP_REMOVED lines=12> */
.L_x_33084:
        /* <DEDUP_REMOVED lines=12> */
[----:B01----:R-:W-:Y:S05]  /*15b0*/  CALL.REL.NOINC `($__internal_539_$__cuda_sm3x_div_rn_noftz_f32_slowpath) ;  /* 0x0000001000dc7944 */ /* 0x003fea0003c00000 */
.L_x_33046:
[----:B------:R-:W-:Y:S05]  /*15c0*/  BSYNC.RECONVERGENT B0 ;  /* 0x0000000000007941 */ /* 0x000fea0003800200 */
.L_x_33045:
[----:B------:R-:W-:Y:S04]  /*15d0*/  BSSY.RECONVERGENT B0, `(.L_x_33047) ;  /* 0x000000d000007945 */ /* 0x000fe80003800200 */
[----:B------:R-:W-:Y:S05]  /*15e0*/  @P1 BRA `(.L_x_33048) ;  /* 0x00000000002c1947 */ /* 0x000fea0003800000 */
        /* <DEDUP_REMOVED lines=11> */
.L_x_33048:
[----:B------:R-:W-:Y:S05]  /*16a0*/  BSYNC.RECONVERGENT B0 ;  /* 0x0000000000007941 */ /* 0x000fea0003800200 */
.L_x_33047:
[----:B------:R-:W-:-:S05]  /*16b0*/  IADD3 R23, P0, PT, R10, R17, RZ ;  /* 0x000000110a177210 */ /* 0x000fca0007f1e0ff */
[----:B------:R-:W-:Y:S01]  /*16c0*/  IMAD.X R7, R9, 0x1, R8, P0 ;  /* 0x0000000109077824 */ /* 0x000fe200000e0608 */
[----:B------:R-:W-:-:S04]  /*16d0*/  ISETP.GE.U32.AND P0, PT, R23, UR42, PT ;  /* 0x0000002a17007c0c */ /* 0x000fc8000bf06070 */
[----:B------:R-:W-:-:S13]  /*16e0*/  ISETP.GE.AND.EX P0, PT, R7, UR43, PT, P0 ;  /* 0x0000002b07007c0c */ /* 0x000fda000bf06300 */
[----:B------:R-:W-:Y:S05]  /*16f0*/  @!P0 BRA `(.L_x_33049) ;  /* 0xfffffff400108947 */ /* 0x000fea000383ffff */
[----:B------:R-:W-:Y:S05]  /*1700*/  EXIT ;  /* 0x000000000000794d */ /* 0x000fea0003800000 */
.L_x_33036:
[----:B------:R-:W-:Y:S02]  /*1710*/  HFMA2 R11, -RZ, RZ, 0, 1.847743988037109375e-06 ;  /* 0x0000001fff0b7431 */ /* 0x000fe400000001ff */
[----:B------:R-:W-:Y:S02]  /*1720*/  IMAD.MOV.U32 R12, RZ, RZ, 0x10 ;  /* 0x00000010ff0c7424 */ /* 0x000fe400078e00ff */
[----:B------:R-:W-:-:S07]  /*1730*/  IMAD.MOV.U32 R15, RZ, RZ, -0x1 ;  /* 0xffffffffff0f7424 */ /* 0x000fce00078e00ff */
[----:B0-----:R-:W-:Y:S05]  /*1740*/  WARPSYNC.COLLECTIVE R15, `(.L_x_33050) ;  /* 0x000000000f087348 */ /* 0x001fea0003c00000 */
[----:B------:R1:W2:Y:S02]  /*1750*/  SHFL.BFLY P6, R14, R13, R12, R11 ;  /* 0x0c00000c0d0e7389 */ /* 0x0002a400000c000b */
[----:B012---:R-:W-:Y:S05]  /*1760*/  ENDCOLLECTIVE ;  /* 0x000000000000791b */ /* 0x007fea0003800000 */
.L_x_33050:
[----:B------:R-:W-:Y:S02]  /*1770*/  MOV R12, 0x8 ;  /* 0x00000008000c7802 */ /* 0x000fe40000000f00 */
[----:B------:R-:W-:-:S05]  /*1780*/  FMNMX R0, R14, R13, !PT ;  /* 0x0000000d0e007209 */ /* 0x000fca0007800000 */
[----:B------:R-:W-:-:S07]  /*1790*/  IMAD.MOV.U32 R13, RZ, RZ, R0 ;  /* 0x000000ffff0d7224 */ /* 0x000fce00078e0000 */
[----:B------:R-:W-:Y:S05]  /*17a0*/  WARPSYNC.COLLECTIVE R15, `(.L_x_33051) ;  /* 0x000000000f087348 */ /* 0x000fea0003c00000 */
[----:B------:R0:W1:Y:S02]  /*17b0*/  SHFL.BFLY P6, R14, R13, R12, R11 ;  /* 0x0c00000c0d0e7389 */ /* 0x00006400000c000b */
[----:B01----:R-:W-:Y:S05]  /*17c0*/  ENDCOLLECTIVE ;  /* 0x000000000000791b */ /* 0x003fea0003800000 */
.L_x_33051:
[----:B------:R-:W-:Y:S01]  /*17d0*/  IMAD.MOV.U32 R12, RZ, RZ, 0x4 ;  /* 0x00000004ff0c7424 */ /* 0x000fe200078e00ff */
[----:B------:R-:W-:Y:S02]  /*17e0*/  FMNMX R6, R0, R14, !PT ;  /* 0x0000000e00067209 */ /* 0x000fe40007800000 */
[----:B------:R-:W-:-:S03]  /*17f0*/  MOV R0, 0x437c0000 ;  /* 0x437c000000007802 */ /* 0x000fc60000000f00 */
[----:B------:R-:W-:-:S07]  /*1800*/  IMAD.MOV.U32 R13, RZ, RZ, R6 ;  /* 0x000000ffff0d7224 */ /* 0x000fce00078e0006 */
[----:B------:R-:W-:Y:S05]  /*1810*/  WARPSYNC.COLLECTIVE R15, `(.L_x_33052) ;  /* 0x000000000f087348 */ /* 0x000fea0003c00000 */
[----:B------:R0:W1:Y:S02]  /*1820*/  SHFL.BFLY P6, R14, R13, R12, R11 ;  /* 0x0c00000c0d0e7389 */ /* 0x00006400000c000b */
[----:B01----:R-:W-:Y:S05]  /*1830*/  ENDCOLLECTIVE ;  /* 0x000000000000791b */ /* 0x003fea0003800000 */
.L_x_33052:
[----:B------:R-:W-:Y:S01]  /*1840*/  IMAD.MOV.U32 R12, RZ, RZ, 0x2 ;  /* 0x00000002ff0c7424 */ /* 0x000fe200078e00ff */
[----:B------:R-:W-:-:S04]  /*1850*/  FMNMX R7, R6, R14, !PT ;  /* 0x0000000e06077209 */ /* 0x000fc80007800000 */
[----:B------:R-:W-:-:S07]  /*1860*/  MOV R13, R7 ;  /* 0x00000007000d7202 */ /* 0x000fce0000000f00 */
[----:B------:R-:W-:Y:S05]  /*1870*/  WARPSYNC.COLLECTIVE R15, `(.L_x_33053) ;  /* 0x000000000f087348 */ /* 0x000fea0003c00000 */
[----:B------:R0:W1:Y:S02]  /*1880*/  SHFL.BFLY P6, R14, R13, R12, R11 ;  /* 0x0c00000c0d0e7389 */ /* 0x00006400000c000b */
[----:B01----:R-:W-:Y:S05]  /*1890*/  ENDCOLLECTIVE ;  /* 0x000000000000791b */ /* 0x003fea0003800000 */
.L_x_33053:
[----:B------:R-:W-:Y:S01]  /*18a0*/  HFMA2 R12, -RZ, RZ, 0, 5.9604644775390625e-08 ;  /* 0x00000001ff0c7431 */ /* 0x000fe200000001ff */
[----:B------:R-:W-:Y:S01]  /*18b0*/  FMNMX R8, R7, R14, !PT ;  /* 0x0000000e07087209 */ /* 0x000fe20007800000 */
[----:B------:R-:W-:-:S04]  /*18c0*/  IMAD.MOV.U32 R7, RZ, RZ, 0x3bbb989d ;  /* 0x3bbb989dff077424 */ /* 0x000fc800078e00ff */
[----:B------:R-:W-:-:S07]  /*18d0*/  IMAD.MOV.U32 R13, RZ, RZ, R8 ;  /* 0x000000ffff0d7224 */ /* 0x000fce00078e0008 */
[----:B------:R-:W-:Y:S05]  /*18e0*/  WARPSYNC.COLLECTIVE R15, `(.L_x_33054) ;  /* 0x000000000f087348 */ /* 0x000fea0003c00000 */
[----:B------:R0:W1:Y:S02]  /*18f0*/  SHFL.BFLY P6, R14, R13, R12, R11 ;  /* 0x0c00000c0d0e7389 */ /* 0x00006400000c000b */
[----:B01----:R-:W-:Y:S05]  /*1900*/  ENDCOLLECTIVE ;  /* 0x000000000000791b */ /* 0x003fea0003800000 */
.L_x_33054:
[----:B------:R-:W-:Y:S01]  /*1910*/  HFMA2 R12, -RZ, RZ, 0, 9.5367431640625e-07 ;  /* 0x00000010ff0c7431 */ /* 0x000fe200000001ff */
        /* <DEDUP_REMOVED lines=14> */
.L_x_33055:
[----:B------:R-:W-:Y:S01]  /*1a00*/  MOV R12, 0x8 ;  /* 0x00000008000c7802 */ /* 0x000fe20000000f00 */
[----:B------:R-:W-:-:S04]  /*1a10*/  FADD R6, R13, R14 ;  /* 0x0000000e0d067221 */ /* 0x000fc80000000000 */
[----:B------:R-:W-:-:S07]  /*1a20*/  IMAD.MOV.U32 R13, RZ, RZ, R6 ;  /* 0x000000ffff0d7224 */ /* 0x000fce00078e0006 */
[----:B------:R-:W-:Y:S05]  /*1a30*/  WARPSYNC.COLLECTIVE R15, `(.L_x_33056) ;  /* 0x000000000f087348 */ /* 0x000fea0003c00000 */
[----:B------:R0:W1:Y:S02]  /*1a40*/  SHFL.BFLY P6, R14, R13, R12, R11 ;  /* 0x0c00000c0d0e7389 */ /* 0x00006400000c000b */
[----:B01----:R-:W-:Y:S05]  /*1a50*/  ENDCOLLECTIVE ;  /* 0x000000000000791b */ /* 0x003fea0003800000 */
.L_x_33056:
[----:B------:R-:W-:Y:S02]  /*1a60*/  HFMA2 R12, -RZ, RZ, 0, 2.384185791015625e-07 ;  /* 0x00000004ff0c7431 */ /* 0x000fe400000001ff */
[----:B------:R-:W-:-:S04]  /*1a70*/  FADD R7, R6, R14 ;  /* 0x0000000e06077221 */ /* 0x000fc80000000000 */
[----:B------:R-:W-:-:S07]  /*1a80*/  IMAD.MOV.U32 R13, RZ, RZ, R7 ;  /* 0x000000ffff0d7224 */ /* 0x000fce00078e0007 */
[----:B------:R-:W-:Y:S05]  /*1a90*/  WARPSYNC.COLLECTIVE R15, `(.L_x_33057) ;  /* 0x000000000f087348 */ /* 0x000fea0003c00000 */
[----:B------:R0:W1:Y:S02]  /*1aa0*/  SHFL.BFLY P6, R14, R13, R12, R11 ;  /* 0x0c00000c0d0e7389 */ /* 0x00006400000c000b */
[----:B01----:R-:W-:Y:S05]  /*1ab0*/  ENDCOLLECTIVE ;  /* 0x000000000000791b */ /* 0x003fea0003800000 */
.L_x_33057:
[----:B------:R-:W-:Y:S01]  /*1ac0*/  MOV R12, 0x2 ;  /* 0x00000002000c7802 */ /* 0x000fe20000000f00 */
[----:B------:R-:W-:-:S04]  /*1ad0*/  FADD R8, R7, R14 ;  /* 0x0000000e07087221 */ /* 0x000fc80000000000 */
[----:B------:R-:W-:-:S07]  /*1ae0*/  IMAD.MOV.U32 R13, RZ, RZ, R8 ;  /* 0x000000ffff0d7224 */ /* 0x000fce00078e0008 */
[----:B------:R-:W-:Y:S05]  /*1af0*/  WARPSYNC.COLLECTIVE R15, `(.L_x_33058) ;  /* 0x000000000f087348 */ /* 0x000fea0003c00000 */
[----:B------:R0:W1:Y:S02]  /*1b00*/  SHFL.BFLY P6, R14, R13, R12, R11 ;  /* 0x0c00000c0d0e7389 */ /* 0x00006400000c000b */
[----:B01----:R-:W-:Y:S05]  /*1b10*/  ENDCOLLECTIVE ;  /* 0x000000000000791b */ /* 0x003fea0003800000 */
.L_x_33058:
[----:B------:R-:W-:Y:S02]  /*1b20*/  HFMA2 R12, -RZ, RZ, 0, 5.9604644775390625e-08 ;  /* 0x00000001ff0c7431 */ /* 0x000fe400000001ff */
[----:B------:R-:W-:-:S04]  /*1b30*/  FADD R22, R8, R14 ;  /* 0x0000000e08167221 */ /* 0x000fc80000000000 */
[----:B------:R-:W-:-:S07]  /*1b40*/  IMAD.MOV.U32 R13, RZ, RZ, R22 ;  /* 0x000000ffff0d7224 */ /* 0x000fce00078e0016 */
[----:B------:R-:W-:Y:S05]  /*1b50*/  WARPSYNC.COLLECTIVE R15, `(.L_x_33059) ;  /* 0x000000000f087348 */ /* 0x000fea0003c00000 */
[----:B------:R0:W1:Y:S02]  /*1b60*/  SHFL.BFLY P6, R14, R13, R12, R11 ;  /* 0x0c00000c0d0e7389 */ /* 0x00006400000c000b */
[----:B01----:R-:W-:Y:S05]  /*1b70*/  ENDCOLLECTIVE ;  /* 0x000000000000791b */ /* 0x003fea0003800000 */
.L_x_33059:
[----:B------:R-:W-:Y:S05]  /*1b80*/  BRA `(.L_x_33060) ;  /* 0xffffffec00687947 */ /* 0x000fea000383ffff */
.L_x_33039:
[----:B------:R-:W-:Y:S01]  /*1b90*/  BSSY B0, `(.L_x_33061) ;  /* 0x0000007000007945 */ /* 0x000fe20003800000 */
[----:B------:R-:W-:Y:S01]  /*1ba0*/  IMAD.MOV.U32 R12, RZ, RZ, 0x10 ;  /* 0x00000010ff0c7424 */ /* 0x000fe200078e00ff */
[----:B------:R-:W-:Y:S01]  /*1bb0*/  MOV R11, 0x1f ;  /* 0x0000001f000b7802 */ /* 0x000fe20000000f00 */
[----:B------:R-:W-:-:S07]  /*1bc0*/  IMAD.MOV.U32 R15, RZ, RZ, -0x1 ;  /* 0xffffffffff0f7424 */ /* 0x000fce00078e00ff */
[----:B0-----:R-:W-:Y:S05]  /*1bd0*/  WARPSYNC.COLLECTIVE R15, `(.L_x_33062) ;  /* 0x000000000f087348 */ /* 0x001fea0003c00000 */
[----:B------:R1:W2:Y:S02]  /*1be0*/  SHFL.BFLY P6, R14, R13, R12, R11 ;  /* 0x0c00000c0d0e7389 */ /* 0x0002a400000c000b */
[----:B012---:R-:W-:Y:S05]  /*1bf0*/  ENDCOLLECTIVE ;  /* 0x000000000000791b */ /* 0x007fea0003800000 */
.L_x_33062:
[----:B------:R-:W-:Y:S05]  /*1c00*/  BSYNC B0 ;  /* 0x0000000000007941 */ /* 0x000fea0003800000 */
.L_x_33061:
        /* <DEDUP_REMOVED lines=8> */
.L_x_33063:
[----:B------:R-:W-:Y:S01]  /*1c90*/  HFMA2 R12, -RZ, RZ, 0, 2.384185791015625e-07 ;  /* 0x00000004ff0c7431 */ /* 0x000fe200000001ff */
[----:B------:R-:W-:-:S05]  /*1ca0*/  FMNMX R0, R13, R14, !PT ;  /* 0x0000000e0d007209 */ /* 0x000fca0007800000 */
[----:B------:R-:W-:-:S07]  /*1cb0*/  IMAD.MOV.U32 R13, RZ, RZ, R0 ;  /* 0x000000ffff0d7224 */ /* 0x000fce00078e0000 */
[----:B------:R-:W-:Y:S05]  /*1cc0*/  WARPSYNC.COLLECTIVE R15, `(.L_x_33064) ;  /* 0x000000000f087348 */ /* 0x000fea0003c00000 */
[----:B------:R0:W1:Y:S02]  /*1cd0*/  SHFL.BFLY P6, R14, R13, R12, R11 ;  /* 0x0c00000c0d0e7389 */ /* 0x00006400000c000b */
[----:B01----:R-:W-:Y:S05]  /*1ce0*/  ENDCOLLECTIVE ;  /* 0x000000000000791b */ /* 0x003fea0003800000 */
.L_x_33064:
[----:B------:R-:W-:Y:S02]  /*1cf0*/  MOV R12, 0x2 ;  /* 0x00000002000c7802 */ /* 0x000fe40000000f00 */
[----:B------:R-:W-:Y:S02]  /*1d00*/  FMNMX R6, R0, R14, !PT ;  /* 0x0000000e00067209 */ /* 0x000fe40007800000 */
[----:B------:R-:W-:-:S03]  /*1d10*/  MOV R0, 0x437c0000 ;  /* 0x437c000000007802 */ /* 0x000fc60000000f00 */
[----:B------:R-:W-:-:S07]  /*1d20*/  IMAD.MOV.U32 R13, RZ, RZ, R6 ;  /* 0x000000ffff0d7224 */ /* 0x000fce00078e0006 */
[----:B------:R-:W-:Y:S05]  /*1d30*/  WARPSYNC.COLLECTIVE R15, `(.L_x_33065) ;  /* 0x000000000f087348 */ /* 0x000fea0003c00000 */
[----:B------:R0:W1:Y:S02]  /*1d40*/  SHFL.BFLY P6, R14, R13, R12, R11 ;  /* 0x0c00000c0d0e7389 */ /* 0x00006400000c000b */
[----:B01----:R-:W-:Y:S05]  /*1d50*/  ENDCOLLECTIVE ;  /* 0x000000000000791b */ /* 0x003fea0003800000 */
.L_x_33065:
[----:B------:R-:W-:Y:S01]  /*1d60*/  HFMA2 R12, -RZ, RZ, 0, 5.9604644775390625e-08 ;  /* 0x00000001ff0c7431 */ /* 0x000fe200000001ff */
[----:B------:R-:W-:-:S05]  /*1d70*/  FMNMX R8, R6, R14, !PT ;  /* 0x0000000e06087209 */ /* 0x000fca0007800000 */
[----:B------:R-:W-:-:S07]  /*1d80*/  IMAD.MOV.U32 R13, RZ, RZ, R8 ;  /* 0x000000ffff0d7224 */ /* 0x000fce00078e0008 */
[----:B------:R-:W-:Y:S05]  /*1d90*/  WARPSYNC.COLLECTIVE R15, `(.L_x_33066) ;  /* 0x000000000f087348 */ /* 0x000fea0003c00000 */
[----:B------:R0:W1:Y:S02]  /*1da0*/  SHFL.BFLY P6, R14, R13, R12, R11 ;  /* 0x0c00000c0d0e7389 */ /* 0x00006400000c000b */
[----:B01----:R-:W-:Y:S05]  /*1db0*/  ENDCOLLECTIVE ;  /* 0x000000000000791b */ /* 0x003fea0003800000 */
.L_x_33066:
        /* <DEDUP_REMOVED lines=15> */
.L_x_33067:
[----:B------:R-:W-:Y:S01]  /*1eb0*/  MOV R12, 0x8 ;  /* 0x00000008000c7802 */ /* 0x000fe20000000f00 */
[----:B------:R-:W-:-:S04]  /*1ec0*/  FADD R6, R13, R14 ;  /* 0x0000000e0d067221 */ /* 0x000fc80000000000 */
[----:B------:R-:W-:-:S07]  /*1ed0*/  IMAD.MOV.U32 R13, RZ, RZ, R6 ;  /* 0x000000ffff0d7224 */ /* 0x000fce00078e0006 */
[----:B------:R-:W-:Y:S05]  /*1ee0*/  WARPSYNC.COLLECTIVE R15, `(.L_x_33068) ;  /* 0x000000000f087348 */ /* 0x000fea0003c00000 */
[----:B------:R0:W1:Y:S02]  /*1ef0*/  SHFL.BFLY P6, R14, R13, R12, R11 ;  /* 0x0c00000c0d0e7389 */ /* 0x00006400000c000b */
[----:B01----:R-:W-:Y:S05]  /*1f00*/  ENDCOLLECTIVE ;  /* 0x000000000000791b */ /* 0x003fea0003800000 */
.L_x_33068:
[----:B------:R-:W-:Y:S02]  /*1f10*/  HFMA2 R12, -RZ, RZ, 0, 2.384185791015625e-07 ;  /* 0x00000004ff0c7431 */ /* 0x000fe400000001ff */
[----:B------:R-:W-:-:S04]  /*1f20*/  FADD R8, R6, R14 ;  /* 0x0000000e06087221 */ /* 0x000fc80000000000 */
[----:B------:R-:W-:-:S07]  /*1f30*/  IMAD.MOV.U32 R13, RZ, RZ, R8 ;  /* 0x000000ffff0d7224 */ /* 0x000fce00078e0008 */
[----:B------:R-:W-:Y:S05]  /*1f40*/  WARPSYNC.COLLECTIVE R15, `(.L_x_33069) ;  /* 0x000000000f087348 */ /* 0x000fea0003c00000 */
[----:B------:R0:W1:Y:S02]  /*1f50*/  SHFL.BFLY P6, R14, R13, R12, R11 ;  /* 0x0c00000c0d0e7389 */ /* 0x00006400000c000b */
[----:B01----:R-:W-:Y:S05]  /*1f60*/  ENDCOLLECTIVE ;  /* 0x000000000000791b */ /* 0x003fea0003800000 */
.L_x_33069:
[----:B------:R-:W-:Y:S01]  /*1f70*/  MOV R12, 0x2 ;  /* 0x00000002000c7802 */ /* 0x000fe20000000f00 */
[----:B------:R-:W-:-:S04]  /*1f80*/  FADD R16, R8, R14 ;  /* 0x0000000e08107221 */ /* 0x000fc80000000000 */
[----:B------:R-:W-:-:S07]  /*1f90*/  IMAD.MOV.U32 R13, RZ, RZ, R16 ;  /* 0x000000ffff0d7224 */ /* 0x000fce00078e0010 */
[----:B------:R-:W-:Y:S05]  /*1fa0*/  WARPSYNC.COLLECTIVE R15, `(.L_x_33070) ;  /* 0x000000000f087348 */ /* 0x000fea0003c00000 */
[----:B------:R0:W1:Y:S02]  /*1fb0*/  SHFL.BFLY P6, R14, R13, R12, R11 ;  /* 0x0c00000c0d0e7389 */ /* 0x00006400000c000b */
[----:B01----:R-:W-:Y:S05]  /*1fc0*/  ENDCOLLECTIVE ;  /* 0x000000000000791b */ /* 0x003fea0003800000 */
.L_x_33070:
[----:B------:R-:W-:Y:S02]  /*1fd0*/  HFMA2 R12, -RZ, RZ, 0, 5.9604644775390625e-08 ;  /* 0x00000001ff0c7431 */ /* 0x000fe400000001ff */
[----:B------:R-:W-:-:S04]  /*1fe0*/  FADD R17, R16, R14 ;  /* 0x0000000e10117221 */ /* 0x000fc80000000000 */
[----:B------:R-:W-:-:S07]  /*1ff0*/  IMAD.MOV.U32 R13, RZ, RZ, R17 ;  /* 0x000000ffff0d7224 */ /* 0x000fce00078e0011 */
[----:B------:R-:W-:Y:S05]  /*2000*/  WARPSYNC.COLLECTIVE R15, `(.L_x_33071) ;  /* 0x000000000f087348 */ /* 0x000fea0003c00000 */
[----:B------:R0:W1:Y:S02]  /*2010*/  SHFL.BFLY P6, R14, R13, R12, R11 ;  /* 0x0c00000c0d0e7389 */ /* 0x00006400000c000b */
[----:B01----:R-:W-:Y:S05]  /*2020*/  ENDCOLLECTIVE ;  /* 0x000000000000791b */ /* 0x003fea0003800000 */
.L_x_33071:
[----:B------:R-:W-:Y:S05]  /*2030*/  BRA `(.L_x_33072) ;  /* 0xffffffec00b87947 */ /* 0x000fea000383ffff */
.L_x_33044:
[----:B------:R-:W-:Y:S01]  /*2040*/  BSSY B0, `(.L_x_33073) ;  /* 0x0000007000007945 */ /* 0x000fe20003800000 */
[----:B------:R-:W-:Y:S01]  /*2050*/  IMAD.MOV.U32 R12, RZ, RZ, 0x10 ;  /* 0x00000010ff0c7424 */ /* 0x000fe200078e00ff */
[----:B------:R-:W-:Y:S01]  /*2060*/  MOV R11, 0x1f ;  /* 0x0000001f000b7802 */ /* 0x000fe20000000f00 */
[----:B------:R-:W-:-:S07]  /*2070*/  IMAD.MOV.U32 R15, RZ, RZ, -0x1 ;  /* 0xffffffffff0f7424 */ /* 0x000fce00078e00ff */
[----:B0-----:R-:W-:Y:S05]  /*2080*/  WARPSYNC.COLLECTIVE R15, `(.L_x_33074) ;  /* 0x000000000f087348 */ /* 0x001fea0003c00000 */
[----:B------:R1:W2:Y:S02]  /*2090*/  SHFL.BFLY P6, R14, R13, R12, R11 ;  /* 0x0c00000c0d0e7389 */ /* 0x0002a400000c000b */
[----:B012---:R-:W-:Y:S05]  /*20a0*/  ENDCOLLECTIVE ;  /* 0x000000000000791b */ /* 0x007fea0003800000 */
.L_x_33074:
[----:B------:R-:W-:Y:S05]  /*20b0*/  BSYNC B0 ;  /* 0x0000000000007941 */ /* 0x000fea0003800000 */
.L_x_33073:
        /* <DEDUP_REMOVED lines=8> */
.L_x_33075:
[----:B------:R-:W-:Y:S01]  /*2140*/  HFMA2 R12, -RZ, RZ, 0, 2.384185791015625e-07 ;  /* 0x00000004ff0c7431 */ /* 0x000fe200000001ff */
[----:B------:R-:W-:-:S05]  /*2150*/  FMNMX R0, R13, R14, !PT ;  /* 0x0000000e0d007209 */ /* 0x000fca0007800000 */
[----:B------:R-:W-:-:S07]  /*2160*/  IMAD.MOV.U32 R13, RZ, RZ, R0 ;  /* 0x000000ffff0d7224 */ /* 0x000fce00078e0000 */
[----:B------:R-:W-:Y:S05]  /*2170*/  WARPSYNC.COLLECTIVE R15, `(.L_x_33076) ;  /* 0x000000000f087348 */ /* 0x000fea0003c00000 */
[----:B------:R0:W1:Y:S02]  /*2180*/  SHFL.BFLY P6, R14, R13, R12, R11 ;  /* 0x0c00000c0d0e7389 */ /* 0x00006400000c000b */
[----:B01----:R-:W-:Y:S05]  /*2190*/  ENDCOLLECTIVE ;  /* 0x000000000000791b */ /* 0x003fea0003800000 */
.L_x_33076:
[----:B------:R-:W-:Y:S02]  /*21a0*/  MOV R12, 0x2 ;  /* 0x00000002000c7802 */ /* 0x000fe40000000f00 */
[----:B------:R-:W-:Y:S01]  /*21b0*/  FMNMX R6, R0, R14, !PT ;  /* 0x0000000e00067209 */ /* 0x000fe20007800000 */
[----:B------:R-:W-:-:S04]  /*21c0*/  IMAD.MOV.U32 R0, RZ, RZ, 0x3bbb989d ;  /* 0x3bbb989dff007424 */ /* 0x000fc800078e00ff */
[----:B------:R-:W-:-:S07]  /*21d0*/  IMAD.MOV.U32 R13, RZ, RZ, R6 ;  /* 0x000000ffff0d7224 */ /* 0x000fce00078e0006 */
[----:B------:R-:W-:Y:S05]  /*21e0*/  WARPSYNC.COLLECTIVE R15, `(.L_x_33077) ;  /* 0x000000000f087348 */ /* 0x000fea0003c00000 */
[----:B------:R0:W1:Y:S02]  /*21f0*/  SHFL.BFLY P6, R14, R13, R12, R11 ;  /* 0x0c00000c0d0e7389 */ /* 0x00006400000c000b */
[----:B01----:R-:W-:Y:S05]  /*2200*/  ENDCOLLECTIVE ;  /* 0x000000000000791b */ /* 0x003fea0003800000 */
.L_x_33077:
[----:B------:R-:W-:Y:S01]  /*2210*/  HFMA2 R12, -RZ, RZ, 0, 5.9604644775390625e-08 ;  /* 0x00000001ff0c7431 */ /* 0x000fe200000001ff */
[----:B------:R-:W-:-:S05]  /*2220*/  FMNMX R7, R6, R14, !PT ;  /* 0x0000000e06077209 */ /* 0x000fca0007800000 */
[----:B------:R-:W-:-:S07]  /*2230*/  IMAD.MOV.U32 R13, RZ, RZ, R7 ;  /* 0x000000ffff0d7224 */ /* 0x000fce00078e0007 */
[----:B------:R-:W-:Y:S05]  /*2240*/  WARPSYNC.COLLECTIVE R15, `(.L_x_33078) ;  /* 0x000000000f087348 */ /* 0x000fea0003c00000 */
[----:B------:R0:W1:Y:S02]  /*2250*/  SHFL.BFLY P6, R14, R13, R12, R11 ;  /* 0x0c00000c0d0e7389 */ /* 0x00006400000c000b */
[----:B01----:R-:W-:Y:S05]  /*2260*/  ENDCOLLECTIVE ;  /* 0x000000000000791b */ /* 0x003fea0003800000 */
.L_x_33078:
        /* <DEDUP_REMOVED lines=15> */
.L_x_33079:
[----:B------:R-:W-:Y:S01]  /*2360*/  MOV R12, 0x8 ;  /* 0x00000008000c7802 */ /* 0x000fe20000000f00 */
[----:B------:R-:W-:-:S04]  /*2370*/  FADD R6, R13, R14 ;  /* 0x0000000e0d067221 */ /* 0x000fc80000000000 */
[----:B------:R-:W-:-:S07]  /*2380*/  IMAD.MOV.U32 R13, RZ, RZ, R6 ;  /* 0x000000ffff0d7224 */ /* 0x000fce00078e0006 */
[----:B------:R-:W-:Y:S05]  /*2390*/  WARPSYNC.COLLECTIVE R15, `(.L_x_33080) ;  /* 0x000000000f087348 */ /* 0x000fea0003c00000 */
[----:B------:R0:W1:Y:S02]  /*23a0*/  SHFL.BFLY P6, R14, R13, R12, R11 ;  /* 0x0c00000c0d0e7389 */ /* 0x00006400000c000b */
[----:B01----:R-:W-:Y:S05]  /*23b0*/  ENDCOLLECTIVE ;  /* 0x000000000000791b */ /* 0x003fea0003800000 */
.L_x_33080:
[----:B------:R-:W-:Y:S02]  /*23c0*/  HFMA2 R12, -RZ, RZ, 0, 2.384185791015625e-07 ;  /* 0x00000004ff0c7431 */ /* 0x000fe400000001ff */
[----:B------:R-:W-:-:S04]  /*23d0*/  FADD R7, R6, R14 ;  /* 0x0000000e06077221 */ /* 0x000fc80000000000 */
[----:B------:R-:W-:-:S07]  /*23e0*/  IMAD.MOV.U32 R13, RZ, RZ, R7 ;  /* 0x000000ffff0d7224 */ /* 0x000fce00078e0007 */
[----:B------:R-:W-:Y:S05]  /*23f0*/  WARPSYNC.COLLECTIVE R15, `(.L_x_33081) ;  /* 0x000000000f087348 */ /* 0x000fea0003c00000 */
[----:B------:R0:W1:Y:S02]  /*2400*/  SHFL.BFLY P6, R14, R13, R12, R11 ;  /* 0x0c00000c0d0e7389 */ /* 0x00006400000c000b */
[----:B01----:R-:W-:Y:S05]  /*2410*/  ENDCOLLECTIVE ;  /* 0x000000000000791b */ /* 0x003fea0003800000 */
.L_x_33081:
[----:B------:R-:W-:Y:S01]  /*2420*/  MOV R12, 0x2 ;  /* 0x00000002000c7802 */ /* 0x000fe20000000f00 */
[----:B------:R-:W-:-:S04]  /*2430*/  FADD R16, R7, R14 ;  /* 0x0000000e07107221 */ /* 0x000fc80000000000 */
[----:B------:R-:W-:-:S07]  /*2440*/  IMAD.MOV.U32 R13, RZ, RZ, R16 ;  /* 0x000000ffff0d7224 */ /* 0x000fce00078e0010 */
[----:B------:R-:W-:Y:S05]  /*2450*/  WARPSYNC.COLLECTIVE R15, `(.L_x_33082) ;  /* 0x000000000f087348 */ /* 0x000fea0003c00000 */
[----:B------:R0:W1:Y:S02]  /*2460*/  SHFL.BFLY P6, R14, R13, R12, R11 ;  /* 0x0c00000c0d0e7389 */ /* 0x00006400000c000b */
[----:B01----:R-:W-:Y:S05]  /*2470*/  ENDCOLLECTIVE ;  /* 0x000000000000791b */ /* 0x003fea0003800000 */
.L_x_33082:
[----:B------:R-:W-:Y:S02]  /*2480*/  HFMA2 R12, -RZ, RZ, 0, 5.9604644775390625e-08 ;  /* 0x00000001ff0c7431 */ /* 0x000fe400000001ff */
[----:B------:R-:W-:-:S04]  /*2490*/  FADD R18, R16, R14 ;  /* 0x0000000e10127221 */ /* 0x000fc80000000000 */
[----:B------:R-:W-:-:S07]  /*24a0*/  IMAD.MOV.U32 R13, RZ, RZ, R18 ;  /* 0x000000ffff0d7224 */ /* 0x000fce00078e0012 */
[----:B------:R-:W-:Y:S05]  /*24b0*/  WARPSYNC.COLLECTIVE R15, `(.L_x_33083) ;  /* 0x000000000f087348 */ /* 0x000fea0003c00000 */
[----:B------:R0:W1:Y:S02]  /*24c0*/  SHFL.BFLY P6, R14, R13, R12, R11 ;  /* 0x0c00000c0d0e7389 */ /* 0x00006400000c000b */
[----:B01----:R-:W-:Y:S05]  /*24d0*/  ENDCOLLECTIVE ;  /* 0x000000000000791b */ /* 0x003fea0003800000 */
.L_x_33083:
[----:B------:R-:W-:Y:S05]  /*24e0*/  BRA `(.L_x_33084) ;  /* 0xfffffff000007947 */ /* 0x000fea000383ffff */
        .weak           $__internal_538_$__cuda_sm20_div_u64
        .type           $__internal_538_$__cuda_sm20_div_u64,@function
        .size           $__internal_538_$__cuda_sm20_div_u64,($__internal_539_$__cuda_sm3x_div_rn_noftz_f32_slowpath - $__internal_538_$__cuda_sm20_div_u64)
$__internal_538_$__cuda_sm20_div_u64:
[----:B------:R-:W-:-:S04]  /*24f0*/  IMAD.MOV.U32 R8, RZ, RZ, R10 ;  /* 0x000000ffff087224 */ /* 0x000fc800078e000a */
[----:B------:R-:W0:Y:S08]  /*2500*/  I2F.U64.RP R7, R8 ;  /* 0x0000000800077312 */ /* 0x000e300000309000 */
[----:B0-----:R-:W0:Y:S02]  /*2510*/  MUFU.RCP R7, R7 ;  /* 0x0000000700077308 */ /* 0x001e240000001000 */
[----:B0-----:R-:W-:-:S06]  /*2520*/  IADD3 R2, PT, PT, R7, 0x1ffffffe, RZ ;  /* 0x1ffffffe07027810 */ /* 0x001fcc0007ffe0ff */
        /* <DEDUP_REMOVED lines=21> */
[----:B------:R-:W-:-:S04]  /*2680*/  HFMA2 R3, -RZ, RZ, 0, 0 ;  /* 0x00000000ff037431 */ /* 0x000fc800000001ff */
        /* <DEDUP_REMOVED lines=23> */
[----:B------:R-:W-:-:S03]  /*2800*/  IMAD.X R6, RZ, RZ, R7, P2 ;  /* 0x000000ffff067224 */ /* 0x000fc600010e0607 */
[----:B------:R-:W-:Y:S02]  /*2810*/  ISETP.GE.U32.AND.EX P0, PT, R12, R9, PT, P0 ;  /* 0x000000090c00720c */ /* 0x000fe40003f06100 */
[-C--:B------:R-:W-:Y:S02]  /*2820*/  IADD3.X R8, PT, PT, ~R9, R12.reuse, RZ, P1, !PT ;  /* 0x0000000c09087210 */ /* 0x080fe40000ffe5ff */
[----:B------:R-:W-:Y:S01]  /*2830*/  SEL R3, R3, R5, P0 ;  /* 0x0000000503037207 */ /* 0x000fe20000000000 */
[----:B------:R-:W-:Y:S01]  /*2840*/  IMAD.MOV.U32 R5, RZ, RZ, 0x0 ;  /* 0x00000000ff057424 */ /* 0x000fe200078e00ff */
[----:B------:R-:W-:Y:S02]  /*2850*/  SEL R11, R2, R11, P0 ;  /* 0x0000000b020b7207 */ /* 0x000fe40000000000 */
[----:B------:R-:W-:Y:S02]  /*2860*/  SEL R8, R8, R12, P0 ;  /* 0x0000000c08087207 */ /* 0x000fe40000000000 */
[----:B------:R-:W-:-:S02]  /*2870*/  SEL R2, R6, R7, P0 ;  /* 0x0000000706027207 */ /* 0x000fc40000000000 */
[----:B------:R-:W-:Y:S02]  /*2880*/  ISETP.GE.U32.AND P0, PT, R3, R10, PT ;  /* 0x0000000a0300720c */ /* 0x000fe40003f06070 */
[----:B------:R-:W-:Y:S02]  /*2890*/  IADD3 R6, P2, PT, R11, 0x1, RZ ;  /* 0x000000010b067810 */ /* 0x000fe40007f5e0ff */
[----:B------:R-:W-:Y:S02]  /*28a0*/  ISETP.NE.U32.AND P1, PT, R10, RZ, PT ;  /* 0x000000ff0a00720c */ /* 0x000fe40003f25070 */
[----:B------:R-:W-:Y:S02]  /*28b0*/  ISETP.GE.U32.AND.EX P0, PT, R8, R9, PT, P0 ;  /* 0x000000090800720c */ /* 0x000fe40003f06100 */
[----:B------:R-:W-:Y:S02]  /*28c0*/  IADD3.X R7, PT, PT, RZ, R2, RZ, P2, !PT ;  /* 0x00000002ff077210 */ /* 0x000fe400017fe4ff */
[----:B------:R-:W-:-:S02]  /*28d0*/  ISETP.NE.AND.EX P1, PT, R9, RZ, PT, P1 ;  /* 0x000000ff0900720c */ /* 0x000fc40003f25310 */
[----:B------:R-:W-:Y:S02]  /*28e0*/  SEL R6, R6, R11, P0 ;  /* 0x0000000b06067207 */ /* 0x000fe40000000000 */
[----:B------:R-:W-:Y:S02]  /*28f0*/  SEL R7, R7, R2, P0 ;  /* 0x0000000207077207 */ /* 0x000fe40000000000 */
[----:B------:R-:W-:Y:S02]  /*2900*/  SEL R6, R6, 0xffffffff, P1 ;  /* 0xffffffff06067807 */ /* 0x000fe40000800000 */
[----:B------:R-:W-:Y:S01]  /*2910*/  SEL R7, R7, 0xffffffff, P1 ;  /* 0xffffffff07077807 */ /* 0x000fe20000800000 */
[----:B------:R-:W-:Y:S06]  /*2920*/  RET.REL.NODEC R4 `(_Z15SoftmaxWarpImplI24ElementwiseScaleMaskLoadIffbE11DirectStoreIffEfLi1ELi1ELi32ELi1ELb1EL9Algorithm0EEvT_T0_ll) ;  /* 0xffffffd404b47950 */ /* 0x000fec0003c3ffff */
        .weak           $__internal_539_$__cuda_sm3x_div_rn_noftz_f32_slowpath
        .type           $__internal_539_$__cuda_sm3x_div_rn_noftz_f32_slowpath,@function
        .size           $__internal_539_$__cuda_sm3x_div_rn_noftz_f32_slowpath,(.L_x_37916 - $__internal_539_$__cuda_sm3x_div_rn_noftz_f32_slowpath)
$__internal_539_$__cuda_sm3x_div_rn_noftz_f32_slowpath:
        /* <DEDUP_REMOVED lines=34> */
.L_x_33086:
        /* <DEDUP_REMOVED lines=51> */
.L_x_33093:
[----:B------:R-:W-:-:S04]  /*2e80*/  LOP3.LUT R0, R0, 0x80000000, RZ, 0xc0, !PT ;  /* 0x8000000000007812 */ /* 0x000fc800078ec0ff */
[----:B------:R-:W-:Y:S01]  /*2e90*/  LOP3.LUT R0, R0, 0x7f800000, RZ, 0xfc, !PT ;  /* 0x7f80000000007812 */ /* 0x000fe200078efcff */
[----:B------:R-:W-:Y:S06]  /*2ea0*/  BRA `(.L_x_33094) ;  /* 0x0000000000047947 */ /* 0x000fec0003800000 */
.L_x_33092:
[----:B------:R-:W-:-:S07]  /*2eb0*/  LEA R0, R13, R0, 0x17 ;  /* 0x000000000d007211 */ /* 0x000fce00078eb8ff */
.L_x_33094:
[----:B------:R-:W-:Y:S05]  /*2ec0*/  BSYNC.RECONVERGENT B3 ;  /* 0x0000000000037941 */ /* 0x000fea0003800200 */
.L_x_33091:
[----:B------:R-:W-:Y:S05]  /*2ed0*/  BRA `(.L_x_33095) ;  /* 0x0000000000207947 */ /* 0x000fea0003800000 */
.L_x_33090:
[----:B------:R-:W-:-:S04]  /*2ee0*/  LOP3.LUT R0, R11, 0x80000000, R0, 0x48, !PT ;  /* 0x800000000b007812 */ /* 0x000fc800078e4800 */
[----:B------:R-:W-:Y:S01]  /*2ef0*/  LOP3.LUT R0, R0, 0x7f800000, RZ, 0xfc, !PT ;  /* 0x7f80000000007812 */ /* 0x000fe200078efcff */
[----:B------:R-:W-:Y:S06]  /*2f00*/  BRA `(.L_x_33095) ;  /* 0x0000000000147947 */ /* 0x000fec0003800000 */
.L_x_33089:
[----:B------:R-:W-:Y:S01]  /*2f10*/  LOP3.LUT R0, R11, 0x80000000, R0, 0x48, !PT ;  /* 0x800000000b007812 */ /* 0x000fe200078e4800 */
[----:B------:R-:W-:Y:S06]  /*2f20*/  BRA `(.L_x_33095) ;  /* 0x00000000000c7947 */ /* 0x000fec0003800000 */
.L_x_33088:
[----:B------:R-:W0:Y:S01]  /*2f30*/  MUFU.RSQ R0, -QNAN ;  /* 0xffc0000000007908 */ /* 0x000e220000001400 */
[----:B------:R-:W-:Y:S05]  /*2f40*/  BRA `(.L_x_33095) ;  /* 0x0000000000047947 */ /* 0x000fea0003800000 */
.L_x_33087:
[----:B------:R-:W-:-:S07]  /*2f50*/  FADD.FTZ R0, R0, R11 ;  /* 0x0000000b00007221 */ /* 0x000fce0000010000 */
.L_x_33095:
[----:B------:R-:W-:Y:S05]  /*2f60*/  BSYNC.RECONVERGENT B2 ;  /* 0x0000000000027941 */ /* 0x000fea0003800200 */
.L_x_33085:
[----:B------:R-:W-:Y:S02]  /*2f70*/  HFMA2 R13, -RZ, RZ, 0, 0 ;  /* 0x00000000ff0d7431 */ /* 0x000fe400000001ff */
[----:B0-----:R-:W-:Y:S02]  /*2f80*/  IMAD.MOV.U32 R11, RZ, RZ, R0 ;  /* 0x000000ffff0b7224 */ /* 0x001fe400078e0000 */
[----:B------:R-:W-:Y:S05]  /*2f90*/  RET.REL.NODEC R12 `(_Z15SoftmaxWarpImplI24ElementwiseScaleMaskLoadIffbE11DirectStoreIffEfLi1ELi1ELi32ELi1ELb1EL9Algorithm0EEvT_T0_ll) ;  /* 0xffffffd00c187950 */ /* 0x000fea0003c3ffff */
.L_x_33096:
        /* <DEDUP_REMOVED lines=14> */
.L_x_37916:


//--------------------- .text._Z15SoftmaxWarpImplI24ElementwiseScaleMaskLoadIffbE11DirectStoreIffEfLi1ELi1ELi32ELi1ELb0EL9Algorithm0EEvT_T0_ll --------------------------
	.section	.text._Z15SoftmaxWarpImplI24ElementwiseScaleMaskLoadIffbE11DirectStoreIffEfLi1ELi1ELi32ELi1ELb0EL9Algorithm0EEvT_T0_ll,"ax",@progbits
	.align	128
        .global         _Z15SoftmaxWarpImplI24ElementwiseScaleMaskLoadIffbE11DirectStoreIffEfLi1ELi1ELi32ELi1ELb0EL9Algorithm0EEvT_T0_ll
        .type           _Z15SoftmaxWarpImplI24ElementwiseScaleMaskLoadIffbE11DirectStoreIffEfLi1ELi1ELi32ELi1ELb0EL9Algorithm0EEvT_T0_ll,@function
        .size           _Z15SoftmaxWarpImplI24ElementwiseScaleMaskLoadIffbE11DirectStoreIffEfLi1ELi1ELi32ELi1ELb0EL9Algorithm0EEvT_T0_ll,(.L_x_37918 - _Z15SoftmaxWarpImplI24ElementwiseScaleMaskLoadIffbE11DirectStoreIffEfLi1ELi1ELi32ELi1ELb0EL9Algorithm0EEvT_T0_ll)
        .other          _Z15SoftmaxWarpImplI24ElementwiseScaleMaskLoadIffbE11DirectStoreIffEfLi1ELi1ELi32ELi1ELb0EL9Algorithm0EEvT_T0_ll,@"STO_CUDA_ENTRY STV_DEFAULT"
_Z15SoftmaxWarpImplI24ElementwiseScaleMaskLoadIffbE11DirectStoreIffEfLi1ELi1ELi32ELi1ELb0EL9Algorithm0EEvT_T0_ll:
.text._Z15SoftmaxWarpImplI24ElementwiseScaleMaskLoadIffbE11DirectStoreIffEfLi1ELi1ELi32ELi1ELb0EL9Algorithm0EEvT_T0_ll:
        /* <DEDUP_REMOVED lines=26> */
.L_x_33097:
        /* <DEDUP_REMOVED lines=47> */
.L_x_33099:
[----:B------:R-:W-:-:S07]  /*0490*/  MOV R4, 0x4b0 ;  /* 0x000004b000047802 */ /* 0x000fce0000000f00 */
[----:B------:R-:W-:Y:S05]  /*04a0*/  CALL.REL.NOINC `($__internal_540_$__cuda_sm20_div_u64) ;  /* 0x0000001c008c7944 */ /* 0x000fea0003c00000 */
.L_x_33100:
[----:B------:R-:W-:Y:S05]  /*04b0*/  BSYNC.RECONVERGENT B0 ;  /* 0x0000000000007941 */ /* 0x000fea0003800200 */
.L_x_33098:
        /* <DEDUP_REMOVED lines=9> */
[----:B------:R-:W2:Y:S01]  /*0550*/  LDCU.64 UR4, c[0x0][0x390] ;  /* 0x00007200ff0477ac */ /* 0x000ea20008000a00 */
[----:B------:R-:W-:Y:S01]  /*0560*/  IMAD.MOV.U32 R3, RZ, RZ, RZ ;  /* 0x000000ffff037224 */ /* 0x000fe200078e00ff */
[----:B-1----:R-:W-:Y:S01]  /*0570*/  R2UR UR6, R4 ;  /* 0x00000000040672ca */ /* 0x002fe200000e0000 */
[----:B------:R-:W1:Y:S01]  /*0580*/  LDCU.128 UR8, c[0x0][0x380] ;  /* 0x00007000ff0877ac */ /* 0x000e620008000c00 */
[----:B------:R-:W-:Y:S01]  /*0590*/  R2UR UR7, R5 ;  /* 0x00000000050772ca */ /* 0x000fe200000e0000 */
[----:B--2---:R-:W-:Y:S02]  /*05a0*/  IMAD R0, R16, UR4, RZ ;  /* 0x0000000410007c24 */ /* 0x004fe4000f8e02ff */
[----:B0-----:R-:W-:Y:S01]  /*05b0*/  IMAD.WIDE.U32 R6, R17, UR4, R2 ;  /* 0x0000000411067c25 */ /* 0x001fe2000f8e0002 */
[----:B------:R-:W-:-:S03]  /*05c0*/  R2UR UR4, R4 ;  /* 0x00000000040472ca */ /* 0x000fc600000e0000 */
[----:B------:R-:W-:Y:S01]  /*05d0*/  IMAD R11, R17, UR5, R0 ;  /* 0x00000005110b7c24 */ /* 0x000fe2000f8e0200 */
[----:B-1----:R-:W-:Y:S02]  /*05e0*/  IADD3 R24, P0, PT, R6, UR10, RZ ;  /* 0x0000000a06187c10 */ /* 0x002fe4000ff1e0ff */
[----:B------:R-:W-:Y:S02]  /*05f0*/  R2UR UR5, R5 ;  /* 0x00000000050572ca */ /* 0x000fe400000e0000 */
[----:B------:R-:W-:-:S04]  /*0600*/  IADD3 R7, PT, PT, R7, R11, RZ ;  /* 0x0000000b07077210 */ /* 0x000fc80007ffe0ff */
[----:B------:R-:W-:Y:S02]  /*0610*/  IADD3.X R25, PT, PT, R7, UR11, RZ, P0, !PT ;  /* 0x0000000b07197c10 */ /* 0x000fe400087fe4ff */
[----:B------:R-:W-:-:S03]  /*0620*/  LEA R14, P0, R6, UR8, 0x2 ;  /* 0x00000008060e7c11 */ /* 0x000fc6000f8010ff */
[----:B------:R-:W2:Y:S01]  /*0630*/  LDG.E.U8 R24, desc[UR6][R24.64] ;  /* 0x0000000618187981 */ /* 0x000ea2000c1e1100 */
[----:B------:R-:W-:-:S05]  /*0640*/  LEA.HI.X R15, R6, UR9, R7, 0x2, P0 ;  /* 0x00000009060f7c11 */ /* 0x000fca00080f1407 */
        /* <DEDUP_REMOVED lines=9> */
[----:B------:R-:W-:Y:S01]  /*06e0*/  IMAD.MOV.U32 R11, RZ, RZ, 0x3bbb989d ;  /* 0x3bbb989dff0b7424 */ /* 0x000fe200078e00ff */
        /* <DEDUP_REMOVED lines=29> */
.L_x_33124:
        /* <DEDUP_REMOVED lines=12> */
[----:B0-----:R-:W-:Y:S05]  /*0980*/  CALL.REL.NOINC `($__internal_541_$__cuda_sm3x_div_rn_noftz_f32_slowpath) ;  /* 0x0000001c00647944 */ /* 0x001fea0003c00000 */
.L_x_33105:
[----:B------:R-:W-:Y:S05]  /*0990*/  BSYNC.RECONVERGENT B1 ;  /* 0x0000000000017941 */ /* 0x000fea0003800200 */
.L_x_33104:
[----:B------:R-:W1:Y:S01]  /*09a0*/  LDCU.128 UR4, c[0x0][0x3a0] ;  /* 0x00007400ff0477ac */ /* 0x000e620008000c00 */
[----:B------:R-:W-:Y:S02]  /*09b0*/  HFMA2 R7, -RZ, RZ, 0, 0 ;  /* 0x00000000ff077431 */ /* 0x000fe400000001ff */
[----:B------:R-:W-:Y:S02]  /*09c0*/  IMAD.MOV.U32 R6, RZ, RZ, R2 ;  /* 0x000000ffff067224 */ /* 0x000fe400078e0002 */
[----:B-1----:R-:W-:Y:S02]  /*09d0*/  IMAD R0, R16, UR6, RZ ;  /* 0x0000000610007c24 */ /* 0x002fe4000f8e02ff */
[----:B------:R-:W-:Y:S01]  /*09e0*/  IMAD.WIDE.U32 R6, R17, UR6, R6 ;  /* 0x0000000611067c25 */ /* 0x000fe2000f8e0006 */
[----:B------:R-:W-:-:S03]  /*09f0*/  R2UR UR6, R4 ;  /* 0x00000000040672ca */ /* 0x000fc600000e0000 */
[----:B------:R-:W-:Y:S01]  /*0a00*/  IMAD R13, R17, UR7, R0 ;  /* 0x00000007110d7c24 */ /* 0x000fe2000f8e0200 */
[----:B------:R-:W-:Y:S01]  /*0a10*/  R2UR UR7, R5 ;  /* 0x00000000050772ca */ /* 0x000fe200000e0000 */
[----:B------:R-:W-:Y:S01]  /*0a20*/  IMAD.MOV.U32 R16, RZ, RZ, R20 ;  /* 0x000000ffff107224 */ /* 0x000fe200078e0014 */
[----:B------:R-:W-:Y:S01]  /*0a30*/  LEA R12, P0, R6, UR4, 0x2 ;  /* 0x00000004060c7c11 */ /* 0x000fe2000f8010ff */
[----:B------:R-:W-:Y:S01]  /*0a40*/  IMAD.IADD R7, R7, 0x1, R13 ;  /* 0x0000000107077824 */ /* 0x000fe200078e020d */
[----:B------:R-:W-:-:S04]  /*0a50*/  MOV R17, R21 ;  /* 0x0000001500117202 */ /* 0x000fc80000000f00 */
[----:B------:R-:W-:-:S05]  /*0a60*/  LEA.HI.X R13, R6, UR5, R7, 0x2, P0 ;  /* 0x00000005060d7c11 */ /* 0x000fca00080f1407 */
[----:B------:R2:W-:Y:S02]  /*0a70*/  STG.E desc[UR6][R12.64], R11 ;  /* 0x0000000b0c007986 */ /* 0x0005e4000c101906 */
.L_x_33102:
[----:B------:R-:W-:Y:S05]  /*0a80*/  BSYNC B0 ;  /* 0x0000000000007941 */ /* 0x000fea0003800000 */
.L_x_33101:
[----:B------:R-:W-:-:S04]  /*0a90*/  ISETP.NE.U32.AND P0, PT, R19, RZ, PT ;  /* 0x000000ff1300720c */ /* 0x000fc80003f05070 */
[----:B------:R-:W-:-:S13]  /*0aa0*/  ISETP.NE.AND.EX P0, PT, R18, RZ, PT, P0 ;  /* 0x000000ff1200720c */ /* 0x000fda0003f05300 */
[----:B------:R-:W-:Y:S05]  /*0ab0*/  @!P0 EXIT ;  /* 0x000000000000894d */ /* 0x000fea0003800000 */
[----:B------:R-:W-:Y:S01]  /*0ac0*/  BSSY B0, `(.L_x_33106) ;  /* 0x00000a2000007945 */ /* 0x000fe20003800000 */
.L_x_33113:
[----:B------:R-:W-:Y:S01]  /*0ad0*/  IMAD R0, R16, UR44, RZ ;  /* 0x0000002c10007c24 */ /* 0x000fe2000f8e02ff */
[C---:B-1----:R-:W-:Y:S01]  /*0ae0*/  R2UR UR6, R4.reuse ;  /* 0x00000000040672ca */ /* 0x042fe200000e0000 */
[----:B0-----:R-:W-:Y:S01]  /*0af0*/  IMAD.MOV.U32 R6, RZ, RZ, R2 ;  /* 0x000000ffff067224 */ /* 0x001fe200078e0002 */
[----:B------:R-:W-:Y:S01]  /*0b00*/  R2UR UR7, R5 ;  /* 0x00000000050772ca */ /* 0x000fe200000e0000 */
[----:B------:R-:W-:Y:S01]  /*0b10*/  IMAD.MOV.U32 R7, RZ, RZ, RZ ;  /* 0x000000ffff077224 */ /* 0x000fe200078e00ff */
[----:B------:R-:W-:Y:S01]  /*0b20*/  R2UR UR4, R4 ;  /* 0x00000000040472ca */ /* 0x000fe200000e0000 */
[----:B--2---:R-:W-:Y:S01]  /*0b30*/  IMAD R11, R17, UR45, R0 ;  /* 0x0000002d110b7c24 */ /* 0x004fe2000f8e0200 */
[----:B------:R-:W-:Y:S01]  /*0b40*/  R2UR UR5, R5 ;  /* 0x00000000050572ca */ /* 0x000fe200000e0000 */
[----:B------:R-:W-:-:S05]  /*0b50*/  IMAD.WIDE.U32 R6, R17, UR44, R6 ;  /* 0x0000002c11067c25 */ /* 0x000fca000f8e0006 */
[----:B------:R-:W-:Y:S02]  /*0b60*/  IADD3 R7, PT, PT, R7, R11, RZ ;  /* 0x0000000b07077210 */ /* 0x000fe40007ffe0ff */
[----:B------:R-:W-:-:S04]  /*0b70*/  IADD3 R18, P0, PT, R6, UR38, RZ ;  /* 0x0000002606127c10 */ /* 0x000fc8000ff1e0ff */
[----:B------:R-:W-:Y:S02]  /*0b80*/  IADD3.X R19, PT, PT, R7, UR39, RZ, P0, !PT ;  /* 0x0000002707137c10 */ /* 0x000fe400087fe4ff */
[----:B------:R-:W-:-:S03]  /*0b90*/  LEA R14, P0, R6, UR36, 0x2 ;  /* 0x00000024060e7c11 */ /* 0x000fc6000f8010ff */
[----:B------:R-:W2:Y:S01]  /*0ba0*/  LDG.E.U8 R18, desc[UR6][R18.64] ;  /* 0x0000000612127981 */ /* 0x000ea2000c1e1100 */
[----:B------:R-:W-:-:S05]  /*0bb0*/  LEA.HI.X R15, R6, UR37, R7, 0x2, P0 ;  /* 0x00000025060f7c11 */ /* 0x000fca00080f1407 */
        /* <DEDUP_REMOVED lines=38> */
.L_x_33136:
        /* <DEDUP_REMOVED lines=13> */
.L_x_33109:
[----:B------:R-:W-:Y:S05]  /*0ef0*/  BSYNC.RECONVERGENT B1 ;  /* 0x0000000000017941 */ /* 0x000fea0003800200 */
.L_x_33108:
[----:B------:R-:W-:Y:S01]  /*0f00*/  IADD3 R19, P0, PT, R10, R17, RZ ;  /* 0x000000110a137210 */ /* 0x000fe20007f1e0ff */
[----:B------:R-:W-:Y:S01]  /*0f10*/  IMAD R0, R16, UR42, RZ ;  /* 0x0000002a10007c24 */ /* 0x000fe2000f8e02ff */
[----:B------:R-:W-:Y:S01]  /*0f20*/  MOV R6, R2 ;  /* 0x0000000200067202 */ /* 0x000fe20000000f00 */
[----:B------:R-:W-:Y:S01]  /*0f30*/  IMAD.MOV.U32 R7, RZ, RZ, RZ ;  /* 0x000000ffff077224 */ /* 0x000fe200078e00ff */
[C---:B------:R-:W-:Y:S01]  /*0f40*/  R2UR UR4, R4.reuse ;  /* 0x00000000040472ca */ /* 0x040fe200000e0000 */
[----:B------:R-:W-:Y:S01]  /*0f50*/  IMAD.X R16, R9, 0x1, R16, P0 ;  /* 0x0000000109107824 */ /* 0x000fe200000e0610 */
[----:B------:R-:W-:Y:S01]  /*0f60*/  R2UR UR5, R5 ;  /* 0x00000000050572ca */ /* 0x000fe200000e0000 */
[----:B------:R-:W-:Y:S01]  /*0f70*/  IMAD R15, R17, UR43, R0 ;  /* 0x0000002b110f7c24 */ /* 0x000fe2000f8e0200 */
[----:B------:R-:W-:Y:S01]  /*0f80*/  R2UR UR8, R4 ;  /* 0x00000000040872ca */ /* 0x000fe200000e0000 */
[----:B------:R-:W-:Y:S01]  /*0f90*/  IMAD R0, R16, UR44, RZ ;  /* 0x0000002c10007c24 */ /* 0x000fe2000f8e02ff */
[----:B------:R-:W-:Y:S01]  /*0fa0*/  R2UR UR9, R5 ;  /* 0x00000000050972ca */ /* 0x000fe200000e0000 */
[----:B------:R-:W-:Y:S01]  /*0fb0*/  IMAD.WIDE.U32 R12, R17, UR42, R6 ;  /* 0x0000002a110c7c25 */ /* 0x000fe2000f8e0006 */
[----:B------:R-:W-:-:S02]  /*0fc0*/  R2UR UR6, R4 ;  /* 0x00000000040672ca */ /* 0x000fc400000e0000 */
[----:B------:R-:W-:Y:S01]  /*0fd0*/  R2UR UR7, R5 ;  /* 0x00000000050772ca */ /* 0x000fe200000e0000 */
[----:B------:R-:W-:Y:S01]  /*0fe0*/  IMAD.WIDE.U32 R6, R19, UR44, R6 ;  /* 0x0000002c13067c25 */ /* 0x000fe2000f8e0006 */
[----:B------:R-:W-:-:S03]  /*0ff0*/  LEA R20, P0, R12, UR40, 0x2 ;  /* 0x000000280c147c11 */ /* 0x000fc6000f8010ff */
[----:B------:R-:W-:Y:S01]  /*1000*/  IMAD R17, R19, UR45, R0 ;  /* 0x0000002d13117c24 */ /* 0x000fe2000f8e0200 */
[----:B------:R-:W-:Y:S01]  /*1010*/  IADD3 R14, P1, PT, R6, UR38, RZ ;  /* 0x00000026060e7c10 */ /* 0x000fe2000ff3e0ff */
[----:B------:R-:W-:-:S03]  /*1020*/  IMAD.IADD R13, R13, 0x1, R15 ;  /* 0x000000010d0d7824 */ /* 0x000fc600078e020f */
[----:B------:R-:W-:Y:S02]  /*1030*/  IADD3 R7, PT, PT, R7, R17, RZ ;  /* 0x0000001107077210 */ /* 0x000fe40007ffe0ff */
[----:B------:R-:W-:Y:S02]  /*1040*/  LEA.HI.X R21, R12, UR41, R13, 0x2, P0 ;  /* 0x000000290c157c11 */ /* 0x000fe400080f140d */
[----:B------:R-:W-:Y:S02]  /*1050*/  IADD3.X R15, PT, PT, R7, UR39, RZ, P1, !PT ;  /* 0x00000027070f7c10 */ /* 0x000fe40008ffe4ff */
[C---:B------:R-:W-:Y:S01]  /*1060*/  LEA R22, P0, R6.reuse, UR36, 0x2 ;  /* 0x0000002406167c11 */ /* 0x040fe2000f8010ff */
[----:B------:R1:W-:Y:S04]  /*1070*/  STG.E desc[UR4][R20.64], R11 ;  /* 0x0000000b14007986 */ /* 0x0003e8000c101904 */
[----:B------:R-:W2:Y:S01]  /*1080*/  LDG.E.U8 R14, desc[UR8][R14.64] ;  /* 0x000000080e0e7981 */ /* 0x000ea2000c1e1100 */
[----:B------:R-:W-:-:S05]  /*1090*/  LEA.HI.X R23, R6, UR37, R7, 0x2, P0 ;  /* 0x0000002506177c11 */ /* 0x000fca00080f1407 */
[----:B------:R-:W3:Y:S01]  /*10a0*/  LDG.E R22, desc[UR6][R22.64] ;  /* 0x0000000616167981 */ /* 0x000ee2000c1e1900 */
[----:B------:R-:W-:Y:S01]  /*10b0*/  UMOV UR4, 0xffffffff ;  /* 0xffffffff00047882 */ /* 0x000fe20000000000 */
[----:B--2---:R-:W-:Y:S01]  /*10c0*/  ISETP.NE.AND P0, PT, R14, RZ, PT ;  /* 0x000000ff0e00720c */ /* 0x004fe20003f05270 */
[----:B---3--:R-:W-:-:S12]  /*10d0*/  FMUL R8, R22, UR48 ;  /* 0x0000003016087c20 */ /* 0x008fd80008400000 */
[----:B------:R-:W2:Y:S02]  /*10e0*/  @!P0 LDC R8, c[0x0][0x398] ;  /* 0x0000e600ff088b82 */ /* 0x000ea40000000800 */
[----:B--2---:R-:W-:Y:S01]  /*10f0*/  FMNMX R13, R8, -INF , !PT ;  /* 0xff800000080d7809 */ /* 0x004fe20007800000 */
[----:B-1----:R-:W-:Y:S06]  /*1100*/  BRA.DIV UR4, `(.L_x_33110) ;  /* 0x0000000e04487947 */ /* 0x002fec000b800000 */
        /* <DEDUP_REMOVED lines=12> */
[----:B------:R-:W-:-:S04]  /*11d0*/  FADD R11, R8, -R11 ;  /* 0x8000000b080b7221 */ /* 0x000fc80000000000 */
[----:B------:R-:W-:-:S04]  /*11e0*/  FFMA.SAT R8, R11, R12, 0.5 ;  /* 0x3f0000000b087423 */ /* 0x000fc8000000200c */
[----:B------:R-:W-:-:S04]  /*11f0*/  FFMA.RM R8, R8, R15, 12582913 ;  /* 0x4b40000108087423 */ /* 0x000fc8000000400f */
[----:B------:R-:W-:-:S04]  /*1200*/  FADD R0, R8, -12583039 ;  /* 0xcb40007f08007421 */ /* 0x000fc80000000000 */
[----:B------:R-:W-:-:S04]  /*1210*/  FFMA R0, R11, 1.4426950216293334961, -R0 ;  /* 0x3fb8aa3b0b007823 */ /* 0x000fc80000000800 */
[----:B------:R-:W-:Y:S01]  /*1220*/  FFMA R11, R11, 1.925963033500011079e-08, R0 ;  /* 0x32a570600b0b7823 */ /* 0x000fe20000000000 */
[----:B------:R-:W-:-:S05]  /*1230*/  SHF.L.U32 R0, R8, 0x17, RZ ;  /* 0x0000001708007819 */ /* 0x000fca00000006ff */
        /* <DEDUP_REMOVED lines=12> */
.L_x_33148:
        /* <DEDUP_REMOVED lines=13> */
.L_x_33112:
[----:B------:R-:W-:Y:S05]  /*13d0*/  BSYNC.RECONVERGENT B1 ;  /* 0x0000000000017941 */ /* 0x000fea0003800200 */
.L_x_33111:
        /* <DEDUP_REMOVED lines=15> */
[----:B---3--:R-:W-:Y:S05]  /*14d0*/  @!P0 BRA `(.L_x_33113) ;  /* 0xfffffff4007c8947 */ /* 0x008fea000383ffff */
[----:B------:R-:W-:Y:S05]  /*14e0*/  BSYNC B0 ;  /* 0x0000000000007941 */ /* 0x000fea0003800000 */
.L_x_33106:
[----:B------:R-:W-:Y:S05]  /*14f0*/  EXIT ;  /* 0x000000000000794d */ /* 0x000fea0003800000 */
.L_x_33103:
[----:B------:R-:W-:Y:S01]  /*1500*/  MOV R12, 0x10 ;  /* 0x00000010000c7802 */ /* 0x000fe20000000f00 */
[----:B------:R-:W-:Y:S02]  /*1510*/  IMAD.MOV.U32 R11, RZ, RZ, 0x1f ;  /* 0x0000001fff0b7424 */ /* 0x000fe400078e00ff */
[----:B------:R-:W-:-:S07]  /*1520*/  IMAD.MOV.U32 R15, RZ, RZ, -0x1 ;  /* 0xffffffffff0f7424 */ /* 0x000fce00078e00ff */
[----:B------:R-:W-:Y:S05]  /*1530*/  WARPSYNC.COLLECTIVE R15, `(.L_x_33114) ;  /* 0x000000000f087348 */ /* 0x000fea0003c00000 */
[----:B------:R0:W1:Y:S02]  /*1540*/  SHFL.BFLY P6, R14, R13, R12, R11 ;  /* 0x0c00000c0d0e7389 */ /* 0x00006400000c000b */
[----:B01----:R-:W-:Y:S05]  /*1550*/  ENDCOLLECTIVE ;  /* 0x000000000000791b */ /* 0x003fea0003800000 */
.L_x_33114:
[----:B------:R-:W-:Y:S01]  /*1560*/  IMAD.MOV.U32 R12, RZ, RZ, 0x8 ;  /* 0x00000008ff0c7424 */ /* 0x000fe200078e00ff */
[----:B------:R-:W-:-:S04]  /*1570*/  FMNMX R0, R13, R14, !PT ;  /* 0x0000000e0d007209 */ /* 0x000fc80007800000 */
[----:B------:R-:W-:-:S07]  /*1580*/  MOV R13, R0 ;  /* 0x00000000000d7202 */ /* 0x000fce0000000f00 */
[----:B------:R-:W-:Y:S05]  /*1590*/  WARPSYNC.COLLECTIVE R15, `(.L_x_33115) ;  /* 0x000000000f087348 */ /* 0x000fea0003c00000 */
[----:B------:R0:W1:Y:S02]  /*15a0*/  SHFL.BFLY P6, R14, R13, R12, R11 ;  /* 0x0c00000c0d0e7389 */ /* 0x00006400000c000b */
[----:B01----:R-:W-:Y:S05]  /*15b0*/  ENDCOLLECTIVE ;  /* 0x000000000000791b */ /* 0x003fea0003800000 */
.L_x_33115:
[----:B------:R-:W-:Y:S01]  /*15c0*/  HFMA2 R12, -RZ, RZ, 0, 2.384185791015625e-07 ;  /* 0x00000004ff0c7431 */ /* 0x000fe200000001ff */
[----:B------:R-:W-:Y:S01]  /*15d0*/  FMNMX R6, R0, R14, !PT ;  /* 0x0000000e00067209 */ /* 0x000fe20007800000 */
[----:B------:R-:W-:-:S04]  /*15e0*/  HFMA2 R0, -RZ, RZ, 3.7421875, 0 ;  /* 0x437c0000ff007431 */ /* 0x000fc800000001ff */
[----:B------:R-:W-:-:S07]  /*15f0*/  IMAD.MOV.U32 R13, RZ, RZ, R6 ;  /* 0x000000ffff0d7224 */ /* 0x000fce00078e0006 */
[----:B------:R-:W-:Y:S05]  /*1600*/  WARPSYNC.COLLECTIVE R15, `(.L_x_33116) ;  /* 0x000000000f087348 */ /* 0x000fea0003c00000 */
[----:B------:R0:W1:Y:S02]  /*1610*/  SHFL.BFLY P6, R14, R13, R12, R11 ;  /* 0x0c00000c0d0e7389 */ /* 0x00006400000c000b */
[----:B01----:R-:W-:Y:S05]  /*1620*/  ENDCOLLECTIVE ;  /* 0x000000000000791b */ /* 0x003fea0003800000 */
.L_x_33116:
[----:B------:R-:W-:Y:S01]  /*1630*/  IMAD.MOV.U32 R12, RZ, RZ, 0x2 ;  /* 0x00000002ff0c7424 */ /* 0x000fe200078e00ff */
[----:B------:R-:W-:-:S05]  /*1640*/  FMNMX R7, R6, R14, !PT ;  /* 0x0000000e06077209 */ /* 0x000fca0007800000 */
[----:B------:R-:W-:-:S07]  /*1650*/  IMAD.MOV.U32 R13, RZ, RZ, R7 ;  /* 0x000000ffff0d7224 */ /* 0x000fce00078e0007 */
[----:B------:R-:W-:Y:S05]  /*1660*/  WARPSYNC.COLLECTIVE R15, `(.L_x_33117) ;  /* 0x000000000f087348 */ /* 0x000fea0003c00000 */
[----:B------:R0:W1:Y:S02]  /*1670*/  SHFL.BFLY P6, R14, R13, R12, R11 ;  /* 0x0c00000c0d0e7389 */ /* 0x00006400000c000b */
[----:B01----:R-:W-:Y:S05]  /*1680*/  ENDCOLLECTIVE ;  /* 0x000000000000791b */ /* 0x003fea0003800000 */
.L_x_33117:
[----:B------:R-:W-:Y:S01]  /*1690*/  IMAD.MOV.U32 R12, RZ, RZ, 0x1 ;  /* 0x00000001ff0c7424 */ /* 0x000fe200078e00ff */
[----:B------:R-:W-:Y:S01]  /*16a0*/  FMNMX R8, R7, R14, !PT ;  /* 0x0000000e07087209 */ /* 0x000fe20007800000 */
[----:B------:R-:W-:-:S03]  /*16b0*/  IMAD.MOV.U32 R7, RZ, RZ, 0x3bbb989d ;  /* 0x3bbb989dff077424 */ /* 0x000fc600078e00ff */
[----:B------:R-:W-:-:S07]  /*16c0*/  MOV R13, R8 ;  /* 0x00000008000d7202 */ /* 0x000fce0000000f00 */
[----:B------:R-:W-:Y:S05]  /*16d0*/  WARPSYNC.COLLECTIVE R15, `(.L_x_33118) ;  /* 0x000000000f087348 */ /* 0x000fea0003c00000 */
[----:B------:R0:W1:Y:S02]  /*16e0*/  SHFL.BFLY P6, R14, R13, R12, R11 ;  /* 0x0c00000c0d0e7389 */ /* 0x00006400000c000b */
[----:B01----:R-:W-:Y:S05]  /*16f0*/  ENDCOLLECTIVE ;  /* 0x000000000000791b */ /* 0x003fea0003800000 */
.L_x_33118:
        /* <DEDUP_REMOVED lines=15> */
.L_x_33119:
[----:B------:R-:W-:Y:S02]  /*17f0*/  IMAD.MOV.U32 R12, RZ, RZ, 0x8 ;  /* 0x00000008ff0c7424 */ /* 0x000fe400078e00ff */
[----:B------:R-:W-:-:S05]  /*1800*/  FADD R6, R13, R14 ;  /* 0x0000000e0d067221 */ /* 0x000fca0000000000 */
[----:B------:R-:W-:-:S07]  /*1810*/  MOV R13, R6 ;  /* 0x00000006000d7202 */ /* 0x000fce0000000f00 */
[----:B------:R-:W-:Y:S05]  /*1820*/  WARPSYNC.COLLECTIVE R15, `(.L_x_33120) ;  /* 0x000000000f087348 */ /* 0x000fea0003c00000 */
[----:B------:R0:W1:Y:S02]  /*1830*/  SHFL.BFLY P6, R14, R13, R12, R11 ;  /* 0x0c00000c0d0e7389 */ /* 0x00006400000c000b */
[----:B01----:R-:W-:Y:S05]  /*1840*/  ENDCOLLECTIVE ;  /* 0x000000000000791b */ /* 0x003fea0003800000 */
.L_x_33120:
[----:B------:R-:W-:Y:S02]  /*1850*/  HFMA2 R12, -RZ, RZ, 0, 2.384185791015625e-07 ;  /* 0x00000004ff0c7431 */ /* 0x000fe400000001ff */
[----:B------:R-:W-:-:S04]  /*1860*/  FADD R7, R6, R14 ;  /* 0x0000000e06077221 */ /* 0x000fc80000000000 */
[----:B------:R-:W-:-:S07]  /*1870*/  IMAD.MOV.U32 R13, RZ, RZ, R7 ;  /* 0x000000ffff0d7224 */ /* 0x000fce00078e0007 */
[----:B------:R-:W-:Y:S05]  /*1880*/  WARPSYNC.COLLECTIVE R15, `(.L_x_33121) ;  /* 0x000000000f087348 */ /* 0x000fea0003c00000 */
[----:B------:R0:W1:Y:S02]  /*1890*/  SHFL.BFLY P6, R14, R13, R12, R11 ;  /* 0x0c00000c0d0e7389 */ /* 0x00006400000c000b */
[----:B01----:R-:W-:Y:S05]  /*18a0*/  ENDCOLLECTIVE ;  /* 0x000000000000791b */ /* 0x003fea0003800000 */
.L_x_33121:
[----:B------:R-:W-:Y:S01]  /*18b0*/  MOV R12, 0x2 ;  /* 0x00000002000c7802 */ /* 0x000fe20000000f00 */
[----:B------:R-:W-:-:S04]  /*18c0*/  FADD R8, R7, R14 ;  /* 0x0000000e07087221 */ /* 0x000fc80000000000 */
[----:B------:R-:W-:-:S07]  /*18d0*/  IMAD.MOV.U32 R13, RZ, RZ, R8 ;  /* 0x000000ffff0d7224 */ /* 0x000fce00078e0008 */
[----:B------:R-:W-:Y:S05]  /*18e0*/  WARPSYNC.COLLECTIVE R15, `(.L_x_33122) ;  /* 0x000000000f087348 */ /* 0x000fea0003c00000 */
[----:B------:R0:W1:Y:S02]  /*18f0*/  SHFL.BFLY P6, R14, R13, R12, R11 ;  /* 0x0c00000c0d0e7389 */ /* 0x00006400000c000b */
[----:B01----:R-:W-:Y:S05]  /*1900*/  ENDCOLLECTIVE ;  /* 0x000000000000791b */ /* 0x003fea0003800000 */
.L_x_33122:
[----:B------:R-:W-:Y:S02]  /*1910*/  HFMA2 R12, -RZ, RZ, 0, 5.9604644775390625e-08 ;  /* 0x00000001ff0c7431 */ /* 0x000fe400000001ff */
[----:B------:R-:W-:-:S04]  /*1920*/  FADD R22, R8, R14 ;  /* 0x0000000e08167221 */ /* 0x000fc80000000000 */
[----:B------:R-:W-:-:S07]  /*1930*/  IMAD.MOV.U32 R13, RZ, RZ, R22 ;  /* 0x000000ffff0d7224 */ /* 0x000fce00078e0016 */
[----:B------:R-:W-:Y:S05]  /*1940*/  WARPSYNC.COLLECTIVE R15, `(.L_x_33123) ;  /* 0x000000000f087348 */ /* 0x000fea0003c00000 */
[----:B------:R0:W1:Y:S02]  /*1950*/  SHFL.BFLY P6, R14, R13, R12, R11 ;  /* 0x0c00000c0d0e7389 */ /* 0x00006400000c000b */
[----:B01----:R-:W-:Y:S05]  /*1960*/  ENDCOLLECTIVE ;  /* 0x000000000000791b */ /* 0x003fea0003800000 */
.L_x_33123:
[----:B------:R-:W-:Y:S05]  /*1970*/  BRA `(.L_x_33124) ;  /* 0xffffffec00d07947 */ /* 0x000fea000383ffff */
.L_x_33107:
[----:B------:R-:W-:Y:S01]  /*1980*/  BSSY B1, `(.L_x_33125) ;  /* 0x0000007000017945 */ /* 0x000fe20003800000 */
[----:B------:R-:W-:Y:S01]  /*1990*/  IMAD.MOV.U32 R12, RZ, RZ, 0x10 ;  /* 0x00000010ff0c7424 */ /* 0x000fe200078e00ff */
[----:B------:R-:W-:Y:S01]  /*19a0*/  MOV R11, 0x1f ;  /* 0x0000001f000b7802 */ /* 0x000fe20000000f00 */
[----:B------:R-:W-:-:S07]  /*19b0*/  IMAD.MOV.U32 R15, RZ, RZ, -0x1 ;  /* 0xffffffffff0f7424 */ /* 0x000fce00078e00ff */
[----:B------:R-:W-:Y:S05]  /*19c0*/  WARPSYNC.COLLECTIVE R15, `(.L_x_33126) ;  /* 0x000000000f087348 */ /* 0x000fea0003c00000 */
[----:B------:R0:W1:Y:S02]  /*19d0*/  SHFL.BFLY P6, R14, R13, R12, R11 ;  /* 0x0c00000c0d0e7389 */ /* 0x00006400000c000b */
[----:B01----:R-:W-:Y:S05]  /*19e0*/  ENDCOLLECTIVE ;  /* 0x000000000000791b */ /* 0x003fea0003800000 */
.L_x_33126:
[----:B------:R-:W-:Y:S05]  /*19f0*/  BSYNC B1 ;  /* 0x0000000000017941 */ /* 0x000fea0003800000 */
.L_x_33125:
        /* <DEDUP_REMOVED lines=8> */
.L_x_33127:
[----:B------:R-:W-:Y:S01]  /*1a80*/  HFMA2 R12, -RZ, RZ, 0, 2.384185791015625e-07 ;  /* 0x00000004ff0c7431 */ /* 0x000fe200000001ff */
[----:B------:R-:W-:-:S05]  /*1a90*/  FMNMX R0, R13, R14, !PT ;  /* 0x0000000e0d007209 */ /* 0x000fca0007800000 */
[----:B------:R-:W-:-:S07]  /*1aa0*/  IMAD.MOV.U32 R13, RZ, RZ, R0 ;  /* 0x000000ffff0d7224 */ /* 0x000fce00078e0000 */
[----:B------:R-:W-:Y:S05]  /*1ab0*/  WARPSYNC.COLLECTIVE R15, `(.L_x_33128) ;  /* 0x000000000f087348 */ /* 0x000fea0003c00000 */
[----:B------:R0:W1:Y:S02]  /*1ac0*/  SHFL.BFLY P6, R14, R13, R12, R11 ;  /* 0x0c00000c0d0e7389 */ /* 0x00006400000c000b */
[----:B01----:R-:W-:Y:S05]  /*1ad0*/  ENDCOLLECTIVE ;  /* 0x000000000000791b */ /* 0x003fea0003800000 */
.L_x_33128:
[----:B------:R-:W-:Y:S02]  /*1ae0*/  MOV R12, 0x2 ;  /* 0x00000002000c7802 */ /* 0x000fe40000000f00 */
[----:B------:R-:W-:Y:S01]  /*1af0*/  FMNMX R6, R0, R14, !PT ;  /* 0x0000000e00067209 */ /* 0x000fe20007800000 */
[----:B------:R-:W-:-:S04]  /*1b00*/  IMAD.MOV.U32 R0, RZ, RZ, 0x3bbb989d ;  /* 0x3bbb989dff007424 */ /* 0x000fc800078e00ff */
[----:B------:R-:W-:-:S07]  /*1b10*/  IMAD.MOV.U32 R13, RZ, RZ, R6 ;  /* 0x000000ffff0d7224 */ /* 0x000fce00078e0006 */
[----:B------:R-:W-:Y:S05]  /*1b20*/  WARPSYNC.COLLECTIVE R15, `(.L_x_33129) ;  /* 0x000000000f087348 */ /* 0x000fea0003c00000 */
[----:B------:R0:W1:Y:S02]  /*1b30*/  SHFL.BFLY P6, R14, R13, R12, R11 ;  /* 0x0c00000c0d0e7389 */ /* 0x00006400000c000b */
[----:B01----:R-:W-:Y:S05]  /*1b40*/  ENDCOLLECTIVE ;  /* 0x000000000000791b */ /* 0x003fea0003800000 */
.L_x_33129:
[----:B------:R-:W-:Y:S01]  /*1b50*/  HFMA2 R12, -RZ, RZ, 0, 5.9604644775390625e-08 ;  /* 0x00000001ff0c7431 */ /* 0x000fe200000001ff */
[----:B------:R-:W-:-:S05]  /*1b60*/  FMNMX R7, R6, R14, !PT ;  /* 0x0000000e06077209 */ /* 0x000fca0007800000 */
[----:B------:R-:W-:-:S07]  /*1b70*/  IMAD.MOV.U32 R13, RZ, RZ, R7 ;  /* 0x000000ffff0d7224 */ /* 0x000fce00078e0007 */
[----:B------:R-:W-:Y:S05]  /*1b80*/  WARPSYNC.COLLECTIVE R15, `(.L_x_33130) ;  /* 0x000000000f087348 */ /* 0x000fea0003c00000 */
[----:B------:R0:W1:Y:S02]  /*1b90*/  SHFL.BFLY P6, R14, R13, R12, R11 ;  /* 0x0c00000c0d0e7389 */ /* 0x00006400000c000b */
[----:B01----:R-:W-:Y:S05]  /*1ba0*/  ENDCOLLECTIVE ;  /* 0x000000000000791b */ /* 0x003fea0003800000 */
.L_x_33130:
[----:B------:R-:W-:Y:S01]  /*1bb0*/  HFMA2 R12, -RZ, RZ, 0, 9.5367431640625e-07 ;  /* 0x00000010ff0c7431 */ /* 0x000fe200000001ff */
        /* <DEDUP_REMOVED lines=14> */
.L_x_33131:
[----:B------:R-:W-:Y:S01]  /*1ca0*/  MOV R12, 0x8 ;  /* 0x00000008000c7802 */ /* 0x000fe20000000f00 */
[----:B------:R-:W-:-:S04]  /*1cb0*/  FADD R6, R13, R14 ;  /* 0x0000000e0d067221 */ /* 0x000fc80000000000 */
[----:B------:R-:W-:-:S07]  /*1cc0*/  IMAD.MOV.U32 R13, RZ, RZ, R6 ;  /* 0x000000ffff0d7224 */ /* 0x000fce00078e0006 */
[----:B------:R-:W-:Y:S05]  /*1cd0*/  WARPSYNC.COLLECTIVE R15, `(.L_x_33132) ;  /* 0x000000000f087348 */ /* 0x000fea0003c00000 */
[----:B------:R0:W1:Y:S02]  /*1ce0*/  SHFL.BFLY P6, R14, R13, R12, R11 ;  /* 0x0c00000c0d0e7389 */ /* 0x00006400000c000b */
[----:B01----:R-:W-:Y:S05]  /*1cf0*/  ENDCOLLECTIVE ;  /* 0x000000000000791b */ /* 0x003fea0003800000 */
.L_x_33132:
[----:B------:R-:W-:Y:S02]  /*1d00*/  HFMA2 R12, -RZ, RZ, 0, 2.384185791015625e-07 ;  /* 0x00000004ff0c7431 */ /* 0x000fe400000001ff */
[----:B------:R-:W-:-:S04]  /*1d10*/  FADD R7, R6, R14 ;  /* 0x0000000e06077221 */ /* 0x000fc80000000000 */
[----:B------:R-:W-:-:S07]  /*1d20*/  IMAD.MOV.U32 R13, RZ, RZ, R7 ;  /* 0x000000ffff0d7224 */ /* 0x000fce00078e0007 */
[----:B------:R-:W-:Y:S05]  /*1d30*/  WARPSYNC.COLLECTIVE R15, `(.L_x_33133) ;  /* 0x000000000f087348 */ /* 0x000fea0003c00000 */
[----:B------:R0:W1:Y:S02]  /*1d40*/  SHFL.BFLY P6, R14, R13, R12, R11 ;  /* 0x0c00000c0d0e7389 */ /* 0x00006400000c000b */
[----:B01----:R-:W-:Y:S05]  /*1d50*/  ENDCOLLECTIVE ;  /* 0x000000000000791b */ /* 0x003fea0003800000 */
.L_x_33133:
[----:B------:R-:W-:Y:S01]  /*1d60*/  MOV R12, 0x2 ;  /* 0x00000002000c7802 */ /* 0x000fe20000000f00 */
[----:B------:R-:W-:-:S04]  /*1d70*/  FADD R8, R7, R14 ;  /* 0x0000000e07087221 */ /* 0x000fc80000000000 */
[----:B------:R-:W-:-:S07]  /*1d80*/  IMAD.MOV.U32 R13, RZ, RZ, R8 ;  /* 0x000000ffff0d7224 */ /* 0x000fce00078e0008 */
[----:B------:R-:W-:Y:S05]  /*1d90*/  WARPSYNC.COLLECTIVE R15, `(.L_x_33134) ;  /* 0x000000000f087348 */ /* 0x000fea0003c00000 */
[----:B------:R0:W1:Y:S02]  /*1da0*/  SHFL.BFLY P6, R14, R13, R12, R11 ;  /* 0x0c00000c0d0e7389 */ /* 0x00006400000c000b */
[----:B01----:R-:W-:Y:S05]  /*1db0*/  ENDCOLLECTIVE ;  /* 0x000000000000791b */ /* 0x003fea0003800000 */
.L_x_33134:
[----:B------:R-:W-:Y:S02]  /*1dc0*/  HFMA2 R12, -RZ, RZ, 0, 5.9604644775390625e-08 ;  /* 0x00000001ff0c7431 */ /* 0x000fe400000001ff */
[----:B------:R-:W-:-:S04]  /*1dd0*/  FADD R18, R8, R14 ;  /* 0x0000000e08127221 */ /* 0x000fc80000000000 */
[----:B------:R-:W-:-:S07]  /*1de0*/  IMAD.MOV.U32 R13, RZ, RZ, R18 ;  /* 0x000000ffff0d7224 */ /* 0x000fce00078e0012 */
[----:B------:R-:W-:Y:S05]  /*1df0*/  WARPSYNC.COLLECTIVE R15, `(.L_x_33135) ;  /* 0x000000000f087348 */ /* 0x000fea0003c00000 */
[----:B------:R0:W1:Y:S02]  /*1e00*/  SHFL.BFLY P6, R14, R13, R12, R11 ;  /* 0x0c00000c0d0e7389 */ /* 0x00006400000c000b */
[----:B01----:R-:W-:Y:S05]  /*1e10*/  ENDCOLLECTIVE ;  /* 0x000000000000791b */ /* 0x003fea0003800000 */
.L_x_33135:
[----:B------:R-:W-:Y:S05]  /*1e20*/  BRA `(.L_x_33136) ;  /* 0xffffffec00fc7947 */ /* 0x000fea000383ffff */
.L_x_33110:
[----:B------:R-:W-:Y:S01]  /*1e30*/  BSSY B1, `(.L_x_33137) ;  /* 0x0000007000017945 */ /* 0x000fe20003800000 */
[----:B------:R-:W-:Y:S01]  /*1e40*/  IMAD.MOV.U32 R12, RZ, RZ, 0x10 ;  /* 0x00000010ff0c7424 */ /* 0x000fe200078e00ff */
[----:B------:R-:W-:Y:S01]  /*1e50*/  MOV R11, 0x1f ;  /* 0x0000001f000b7802 */ /* 0x000fe20000000f00 */
[----:B------:R-:W-:-:S07]  /*1e60*/  IMAD.MOV.U32 R15, RZ, RZ, -0x1 ;  /* 0xffffffffff0f7424 */ /* 0x000fce00078e00ff */
[----:B0-----:R-:W-:Y:S05]  /*1e70*/  WARPSYNC.COLLECTIVE R15, `(.L_x_33138) ;  /* 0x000000000f087348 */ /* 0x001fea0003c00000 */
[----:B------:R1:W2:Y:S02]  /*1e80*/  SHFL.BFLY P6, R14, R13, R12, R11 ;  /* 0x0c00000c0d0e7389 */ /* 0x0002a400000c000b */
[----:B012---:R-:W-:Y:S05]  /*1e90*/  ENDCOLLECTIVE ;  /* 0x000000000000791b */ /* 0x007fea0003800000 */
.L_x_33138:
[----:B------:R-:W-:Y:S05]  /*1ea0*/  BSYNC B1 ;  /* 0x0000000000017941 */ /* 0x000fea0003800000 */
.L_x_33137:
        /* <DEDUP_REMOVED lines=8> */
.L_x_33139:
[----:B------:R-:W-:Y:S01]  /*1f30*/  HFMA2 R12, -RZ, RZ, 0, 2.384185791015625e-07 ;  /* 0x00000004ff0c7431 */ /* 0x000fe200000001ff */
[----:B------:R-:W-:-:S05]  /*1f40*/  FMNMX R0, R13, R14, !PT ;  /* 0x0000000e0d007209 */ /* 0x000fca0007800000 */
[----:B------:R-:W-:-:S07]  /*1f50*/  IMAD.MOV.U32 R13, RZ, RZ, R0 ;  /* 0x000000ffff0d7224 */ /* 0x000fce00078e0000 */
[----:B------:R-:W-:Y:S05]  /*1f60*/  WARPSYNC.COLLECTIVE R15, `(.L_x_33140) ;  /* 0x000000000f087348 */ /* 0x000fea0003c00000 */
[----:B------:R0:W1:Y:S02]  /*1f70*/  SHFL.BFLY P6, R14, R13, R12, R11 ;  /* 0x0c00000c0d0e7389 */ /* 0x00006400000c000b */
[----:B01----:R-:W-:Y:S05]  /*1f80*/  ENDCOLLECTIVE ;  /* 0x000000000000791b */ /* 0x003fea0003800000 */
.L_x_33140:
[----:B------:R-:W-:Y:S02]  /*1f90*/  MOV R12, 0x2 ;  /* 0x00000002000c7802 */ /* 0x000fe40000000f00 */
[----:B------:R-:W-:Y:S01]  /*1fa0*/  FMNMX R6, R0, R14, !PT ;  /* 0x0000000e00067209 */ /* 0x000fe20007800000 */
[----:B------:R-:W-:-:S04]  /*1fb0*/  IMAD.MOV.U32 R0, RZ, RZ, 0x3bbb989d ;  /* 0x3bbb989dff007424 */ /* 0x000fc800078e00ff */
[----:B------:R-:W-:-:S07]  /*1fc0*/  IMAD.MOV.U32 R13, RZ, RZ, R6 ;  /* 0x000000ffff0d7224 */ /* 0x000fce00078e0006 */
[----:B------:R-:W-:Y:S05]  /*1fd0*/  WARPSYNC.COLLECTIVE R15, `(.L_x_33141) ;  /* 0x000000000f087348 */ /* 0x000fea0003c00000 */
[----:B------:R0:W1:Y:S02]  /*1fe0*/  SHFL.BFLY P6, R14, R13, R12, R11 ;  /* 0x0c00000c0d0e7389 */ /* 0x00006400000c000b */
[----:B01----:R-:W-:Y:S05]  /*1ff0*/  ENDCOLLECTIVE ;  /* 0x000000000000791b */ /* 0x003fea0003800000 */
.L_x_33141:
[----:B------:R-:W-:Y:S01]  /*2000*/  HFMA2 R12, -RZ, RZ, 0, 5.9604644775390625e-08 ;  /* 0x00000001ff0c7431 */ /* 0x000fe200000001ff */
[----:B------:R-:W-:-:S05]  /*2010*/  FMNMX R7, R6, R14, !PT ;  /* 0x0000000e06077209 */ /* 0x000fca0007800000 */
[----:B------:R-:W-:-:S07]  /*2020*/  IMAD.MOV.U32 R13, RZ, RZ, R7 ;  /* 0x000000ffff0d7224 */ /* 0x000fce00078e0007 */
[----:B------:R-:W-:Y:S05]  /*2030*/  WARPSYNC.COLLECTIVE R15, `(.L_x_33142) ;  /* 0x000000000f087348 */ /* 0x000fea0003c00000 */
[----:B------:R0:W1:Y:S02]  /*2040*/  SHFL.BFLY P6, R14, R13, R12, R11 ;  /* 0x0c00000c0d0e7389 */ /* 0x00006400000c000b */
[----:B01----:R-:W-:Y:S05]  /*2050*/  ENDCOLLECTIVE ;  /* 0x000000000000791b */ /* 0x003fea0003800000 */
.L_x_33142:
        /* <DEDUP_REMOVED lines=15> */
.L_x_33143:
[----:B------:R-:W-:Y:S01]  /*2150*/  MOV R12, 0x8 ;  /* 0x00000008000c7802 */ /* 0x000fe20000000f00 */
[----:B------:R-:W-:-:S04]  /*2160*/  FADD R6, R13, R14 ;  /* 0x0000000e0d067221 */ /* 0x000fc80000000000 */
[----:B------:R-:W-:-:S07]  /*2170*/  IMAD.MOV.U32 R13, RZ, RZ, R6 ;  /* 0x000000ffff0d7224 */ /* 0x000fce00078e0006 */
[----:B------:R-:W-:Y:S05]  /*2180*/  WARPSYNC.COLLECTIVE R15, `(.L_x_33144) ;  /* 0x000000000f087348 */ /* 0x000fea0003c00000 */
[----:B------:R0:W1:Y:S02]  /*2190*/  SHFL.BFLY P6, R14, R13, R12, R11 ;  /* 0x0c00000c0d0e7389 */ /* 0x00006400000c000b */
[----:B01----:R-:W-:Y:S05]  /*21a0*/  ENDCOLLECTIVE ;  /* 0x000000000000791b */ /* 0x003fea0003800000 */
.L_x_33144:
[----:B------:R-:W-:Y:S02]  /*21b0*/  HFMA2 R12, -RZ, RZ, 0, 2.384185791015625e-07 ;  /* 0x00000004ff0c7431 */ /* 0x000fe400000001ff */
[----:B------:R-:W-:-:S04]  /*21c0*/  FADD R7, R6, R14 ;  /* 0x0000000e06077221 */ /* 0x000fc80000000000 */
[----:B------:R-:W-:-:S07]  /*21d0*/  IMAD.MOV.U32 R13, RZ, RZ, R7 ;  /* 0x000000ffff0d7224 */ /* 0x000fce00078e0007 */
[----:B------:R-:W-:Y:S05]  /*21e0*/  WARPSYNC.COLLECTIVE R15, `(.L_x_33145) ;  /* 0x000000000f087348 */ /* 0x000fea0003c00000 */
[----:B------:R0:W1:Y:S02]  /*21f0*/  SHFL.BFLY P6, R14, R13, R12, R11 ;  /* 0x0c00000c0d0e7389 */ /* 0x00006400000c000b */
[----:B01----:R-:W-:Y:S05]  /*2200*/  ENDCOLLECTIVE ;  /* 0x000000000000791b */ /* 0x003fea0003800000 */
.L_x_33145:
[----:B------:R-:W-:Y:S01]  /*2210*/  MOV R12, 0x2 ;  /* 0x00000002000c7802 */ /* 0x000fe20000000f00 */
[----:B------:R-:W-:-:S04]  /*2220*/  FADD R8, R7, R14 ;  /* 0x0000000e07087221 */ /* 0x000fc80000000000 */
[----:B------:R-:W-:-:S07]  /*2230*/  IMAD.MOV.U32 R13, RZ, RZ, R8 ;  /* 0x000000ffff0d7224 */ /* 0x000fce00078e0008 */
[----:B------:R-:W-:Y:S05]  /*2240*/  WARPSYNC.COLLECTIVE R15, `(.L_x_33146) ;  /* 0x000000000f087348 */ /* 0x000fea0003c00000 */
[----:B------:R0:W1:Y:S02]  /*2250*/  SHFL.BFLY P6, R14, R13, R12, R11 ;  /* 0x0c00000c0d0e7389 */ /* 0x00006400000c000b */
[----:B01----:R-:W-:Y:S05]  /*2260*/  ENDCOLLECTIVE ;  /* 0x000000000000791b */ /* 0x003fea0003800000 */
.L_x_33146:
[----:B------:R-:W-:Y:S02]  /*2270*/  HFMA2 R12, -RZ, RZ, 0, 5.9604644775390625e-08 ;  /* 0x00000001ff0c7431 */ /* 0x000fe400000001ff */
[----:B------:R-:W-:-:S04]  /*2280*/  FADD R17, R8, R14 ;  /* 0x0000000e08117221 */ /* 0x000fc80000000000 */
[----:B------:R-:W-:-:S07]  /*2290*/  IMAD.MOV.U32 R13, RZ, RZ, R17 ;  /* 0x000000ffff0d7224 */ /* 0x000fce00078e0011 */
[----:B------:R-:W-:Y:S05]  /*22a0*/  WARPSYNC.COLLECTIVE R15, `(.L_x_33147) ;  /* 0x000000000f087348 */ /* 0x000fea0003c00000 */
[----:B------:R0:W1:Y:S02]  /*22b0*/  SHFL.BFLY P6, R14, R13, R12, R11 ;  /* 0x0c00000c0d0e7389 */ /* 0x00006400000c000b */
[----:B01----:R-:W-:Y:S05]  /*22c0*/  ENDCOLLECTIVE ;  /* 0x000000000000791b */ /* 0x003fea0003800000 */
.L_x_33147:
[----:B------:R-:W-:Y:S05]  /*22d0*/  BRA `(.L_x_33148) ;  /* 0xfffffff000087947 */ /* 0x000fea000383ffff */
        .weak           $__internal_540_$__cuda_sm20_div_u64
        .type           $__internal_540_$__cuda_sm20_div_u64,@function
        .size           $__internal_540_$__cuda_sm20_div_u64,($__internal_541_$__cuda_sm3x_div_rn_noftz_f32_slowpath - $__internal_540_$__cuda_sm20_div_u64)
$__internal_540_$__cuda_sm20_div_u64:
        /* <DEDUP_REMOVED lines=52> */
[----:B------:R-:W-:Y:S01]  /*2620*/  SEL R3, R3, R5, P0 ;  /* 0x0000000503037207 */ /* 0x000fe20000000000 */
[----:B------:R-:W-:Y:S01]  /*2630*/  IMAD.MOV.U32 R5, RZ, RZ, 0x0 ;  /* 0x00000000ff057424 */ /* 0x000fe200078e00ff */
[----:B------:R-:W-:-:S02]  /*2640*/  SEL R11, R2, R11, P0 ;  /* 0x0000000b020b7207 */ /* 0x000fc40000000000 */
[----:B------:R-:W-:Y:S02]  /*2650*/  SEL R8, R8, R12, P0 ;  /* 0x0000000c08087207 */ /* 0x000fe40000000000 */
[----:B------:R-:W-:Y:S02]  /*2660*/  SEL R2, R6, R7, P0 ;  /* 0x0000000706027207 */ /* 0x000fe40000000000 */
[----:B------:R-:W-:Y:S02]  /*2670*/  ISETP.GE.U32.AND P0, PT, R3, R10, PT ;  /* 0x0000000a0300720c */ /* 0x000fe40003f06070 */
[----:B------:R-:W-:Y:S02]  /*2680*/  IADD3 R6, P2, PT, R11, 0x1, RZ ;  /* 0x000000010b067810 */ /* 0x000fe40007f5e0ff */
[----:B------:R-:W-:Y:S02]  /*2690*/  ISETP.NE.U32.AND P1, PT, R10, RZ, PT ;  /* 0x000000ff0a00720c */ /* 0x000fe40003f25070 */
[----:B------:R-:W-:-:S02]  /*26a0*/  ISETP.GE.U32.AND.EX P0, PT, R8, R9, PT, P0 ;  /* 0x000000090800720c */ /* 0x000fc40003f06100 */
[-C--:B------:R-:W-:Y:S02]  /*26b0*/  IADD3.X R7, PT, PT, RZ, R2.reuse, RZ, P2, !PT ;  /* 0x00000002ff077210 */ /* 0x080fe400017fe4ff */
[----:B------:R-:W-:Y:S02]  /*26c0*/  ISETP.NE.AND.EX P1, PT, R9, RZ, PT, P1 ;  /* 0x000000ff0900720c */ /* 0x000fe40003f25310 */
[----:B------:R-:W-:Y:S02]  /*26d0*/  SEL R6, R6, R11, P0 ;  /* 0x0000000b06067207 */ /* 0x000fe40000000000 */
[----:B------:R-:W-:Y:S02]  /*26e0*/  SEL R7, R7, R2, P0 ;  /* 0x0000000207077207 */ /* 0x000fe40000000000 */
[----:B------:R-:W-:Y:S02]  /*26f0*/  SEL R6, R6, 0xffffffff, P1 ;  /* 0xffffffff06067807 */ /* 0x000fe40000800000 */
[----:B------:R-:W-:Y:S01]  /*2700*/  SEL R7, R7, 0xffffffff, P1 ;  /* 0xffffffff07077807 */ /* 0x000fe20000800000 */
[----:B------:R-:W-:Y:S06]  /*2710*/  RET.REL.NODEC R4 `(_Z15SoftmaxWarpImplI24ElementwiseScaleMaskLoadIffbE11DirectStoreIffEfLi1ELi1ELi32ELi1ELb0EL9Algorithm0EEvT_T0_ll) ;  /* 0xffffffd804387950 */ /* 0x000fec0003c3ffff */
        .weak           $__internal_541_$__cuda_sm3x_div_rn_noftz_f32_slowpath
        .type           $__internal_541_$__cuda_sm3x_div_rn_noftz_f32_slowpath,@function
        .size           $__internal_541_$__cuda_sm3x_div_rn_noftz_f32_slowpath,(.L_x_37918 - $__internal_541_$__cuda_sm3x_div_rn_noftz_f32_slowpath)
$__internal_541_$__cuda_sm3x_div_rn_noftz_f32_slowpath:
        /* <DEDUP_REMOVED lines=34> */
.L_x_33150:
        /* <DEDUP_REMOVED lines=51> */
.L_x_33157:
[----:B------:R-:W-:-:S04]  /*2c70*/  LOP3.LUT R0, R0, 0x80000000, RZ, 0xc0, !PT ;  /* 0x8000000000007812 */ /* 0x000fc800078ec0ff */
[----:B------:R-:W-:Y:S01]  /*2c80*/  LOP3.LUT R0, R0, 0x7f800000, RZ, 0xfc, !PT ;  /* 0x7f80000000007812 */ /* 0x000fe200078efcff */
[----:B------:R-:W-:Y:S06]  /*2c90*/  BRA `(.L_x_33158) ;  /* 0x0000000000047947 */ /* 0x000fec0003800000 */
.L_x_33156:
[----:B------:R-:W-:-:S07]  /*2ca0*/  LEA R0, R11, R0, 0x17 ;  /* 0x000000000b007211 */ /* 0x000fce00078eb8ff */
.L_x_33158:
[----:B------:R-:W-:Y:S05]  /*2cb0*/  BSYNC.RECONVERGENT B3 ;  /* 0x0000000000037941 */ /* 0x000fea0003800200 */
.L_x_33155:
[----:B------:R-:W-:Y:S05]  /*2cc0*/  BRA `(.L_x_33159) ;  /* 0x0000000000207947 */ /* 0x000fea0003800000 */
.L_x_33154:
[----:B------:R-:W-:-:S04]  /*2cd0*/  LOP3.LUT R0, R7, 0x80000000, R0, 0x48, !PT ;  /* 0x8000000007007812 */ /* 0x000fc800078e4800 */
[----:B------:R-:W-:Y:S01]  /*2ce0*/  LOP3.LUT R0, R0, 0x7f800000, RZ, 0xfc, !PT ;  /* 0x7f80000000007812 */ /* 0x000fe200078efcff */
[----:B------:R-:W-:Y:S06]  /*2cf0*/  BRA `(.L_x_33159) ;  /* 0x0000000000147947 */ /* 0x000fec0003800000 */
.L_x_33153:
[----:B------:R-:W-:Y:S01]  /*2d00*/  LOP3.LUT R0, R7, 0x80000000, R0, 0x48, !PT ;  /* 0x8000000007007812 */ /* 0x000fe200078e4800 */
[----:B------:R-:W-:Y:S06]  /*2d10*/  BRA `(.L_x_33159) ;  /* 0x00000000000c7947 */ /* 0x000fec0003800000 */
.L_x_33152:
[----:B------:R-:W0:Y:S01]  /*2d20*/  MUFU.RSQ R0, -QNAN ;  /* 0xffc0000000007908 */ /* 0x000e220000001400 */
[----:B------:R-:W-:Y:S05]  /*2d30*/  BRA `(.L_x_33159) ;  /* 0x0000000000047947 */ /* 0x000fea0003800000 */
.L_x_33151:
[----:B------:R-:W-:-:S07]  /*2d40*/  FADD.FTZ R0, R0, R7 ;  /* 0x0000000700007221 */ /* 0x000fce0000010000 */
.L_x_33159:
[----:B------:R-:W-:Y:S05]  /*2d50*/  BSYNC.RECONVERGENT B2 ;  /* 0x0000000000027941 */ /* 0x000fea0003800200 */
.L_x_33149:
[----:B------:R-:W-:Y:S02]  /*2d60*/  HFMA2 R7, -RZ, RZ, 0, 0 ;  /* 0x00000000ff077431 */ /* 0x000fe400000001ff */
[----:B0-----:R-:W-:Y:S02]  /*2d70*/  IMAD.MOV.U32 R11, RZ, RZ, R0 ;  /* 0x000000ffff0b7224 */ /* 0x001fe400078e0000 */
[----:B------:R-:W-:Y:S05]  /*2d80*/  RET.REL.NODEC R6 `(_Z15SoftmaxWarpImplI24ElementwiseScaleMaskLoadIffbE11DirectStoreIffEfLi1ELi1ELi32ELi1ELb0EL9Algorithm0EEvT_T0_ll) ;  /* 0xffffffd0069c7950 */ /* 0x000fea0003c3ffff */
.L_x_33160:
        /* <DEDUP_REMOVED lines=15> */
.L_x_37918:


//--------------------- .text._Z15SoftmaxWarpImplI24ElementwiseScaleMaskLoadIffbE11DirectStoreIffEfLi1ELi1ELi32ELi2ELb1EL9Algorithm0EEvT_T0_ll --------------------------
	.section	.text._Z15SoftmaxWarpImplI24ElementwiseScaleMaskLoadIffbE11DirectStoreIffEfLi1ELi1ELi32ELi2ELb1EL9Algorithm0EEvT_T0_ll,"ax",@progbits
	.align	128
        .global         _Z15SoftmaxWarpImplI24ElementwiseScaleMaskLoadIffbE11DirectStoreIffEfLi1ELi1ELi32ELi2ELb1EL9Algorithm0EEvT_T0_ll
        .type           _Z15SoftmaxWarpImplI24ElementwiseScaleMaskLoadIffbE11DirectStoreIffEfLi1ELi1ELi32ELi2ELb1EL9Algorithm0EEvT_T0_ll,@function
        .size           _Z15SoftmaxWarpImplI24ElementwiseScaleMaskLoadIffbE11DirectStoreIffEfLi1ELi1ELi32ELi2ELb1EL9Algorithm0EEvT_T0_ll,(.L_x_37919 - _Z15SoftmaxWarpImplI24ElementwiseScaleMaskLoadIffbE11DirectStoreIffEfLi1ELi1ELi32ELi2ELb1EL9Algorithm0EEvT_T0_ll)
        .other          _Z15SoftmaxWarpImplI24ElementwiseScaleMaskLoadIffbE11DirectStoreIffEfLi1ELi1ELi32ELi2ELb1EL9Algorithm0EEvT_T0_ll,@"STO_CUDA_ENTRY STV_DEFAULT"
_Z15SoftmaxWarpImplI24ElementwiseScaleMaskLoadIffbE11DirectStoreIffEfLi1ELi1ELi32ELi2ELb1EL9Algorithm0EEvT_T0_ll:
.text._Z15SoftmaxWarpImplI24ElementwiseScaleMaskLoadIffbE11DirectStoreIffEfLi1ELi1ELi32ELi2ELb1EL9Algorithm0EEvT_T0_ll:
        /* <DEDUP_REMOVED lines=27> */
.L_x_33161:
        /* <DEDUP_REMOVED lines=15> */
[----:B------:R-:W-:-:S06]  /*02a0*/  IMAD.SHL.U32 R18, R18, 0x2, RZ ;  /* 0x0000000212127824 */ /* 0x000fcc00078e00ff */
[----:B------:R-:W2:Y:S08]  /*02b0*/  LDC.64 R8, c[0x0][0x390] ;  /* 0x0000e400ff087b82 */ /* 0x000eb00000000a00 */
[----:B------:R-:W3:Y:S02]  /*02c0*/  LDC.64 R6, c[0x0][0x3a8] ;  /* 0x0000ea00ff067b82 */ /* 0x000ee40000000a00 */
.L_x_33174:
[----:B0-----:R-:W-:Y:S01]  /*02d0*/  ISETP.GE.U32.AND P0, PT, R20, UR44, PT ;  /* 0x0000002c14007c0c */ /* 0x001fe2000bf06070 */
[----:B------:R-:W0:Y:S03]  /*02e0*/  LDC.64 R10, c[0x0][0x388] ;  /* 0x0000e200ff0a7b82 */ /* 0x000e260000000a00 */
[----:B------:R-:W-:-:S05]  /*02f0*/  ISETP.GE.AND.EX P0, PT, RZ, UR45, PT, P0 ;  /* 0x0000002dff007c0c */ /* 0x000fca000bf06300 */
[----:B-1----:R-:W4:Y:S08]  /*0300*/  LDC.64 R2, c[0x0][0x380] ;  /* 0x0000e000ff027b82 */ /* 0x002f300000000a00 */
[----:B------:R-:W5:Y:S01]  /*0310*/  @!P0 LDC.64 R12, c[0x0][0x390] ;  /* 0x0000e400ff0c8b82 */ /* 0x000f620000000a00 */
[----:B------:R-:W-:Y:S01]  /*0320*/  @!P0 MOV R4, R20 ;  /* 0x0000001400048202 */ /* 0x000fe20000000f00 */
[----:B------:R-:W-:Y:S01]  /*0330*/  @!P0 IMAD.MOV.U32 R5, RZ, RZ, RZ ;  /* 0x000000ffff058224 */ /* 0x000fe200078e00ff */
[----:B-1----:R-:W-:-:S02]  /*0340*/  @!P0 R2UR UR6, R16 ;  /* 0x00000000100682ca */ /* 0x002fc400000e0000 */
[C---:B------:R-:W-:Y:S02]  /*0350*/  @!P0 R2UR UR7, R17.reuse ;  /* 0x00000000110782ca */ /* 0x040fe400000e0000 */
[----:B------:R-:W-:Y:S02]  /*0360*/  @!P0 R2UR UR4, R16 ;  /* 0x00000000100482ca */ /* 0x000fe400000e0000 */
[----:B------:R-:W-:Y:S01]  /*0370*/  @!P0 R2UR UR5, R17 ;  /* 0x00000000110582ca */ /* 0x000fe200000e0000 */
[-C--:B-----5:R-:W-:Y:S02]  /*0380*/  @!P0 IMAD R0, R19, R12.reuse, RZ ;  /* 0x0000000c13008224 */ /* 0x0a0fe400078e02ff */
[----:B------:R-:W-:-:S04]  /*0390*/  @!P0 IMAD.WIDE.U32 R4, R21, R12, R4 ;  /* 0x0000000c15048225 */ /* 0x000fc800078e0004 */
[----:B------:R-:W-:Y:S01]  /*03a0*/  @!P0 IMAD R13, R21, R13, R0 ;  /* 0x0000000d150d8224 */ /* 0x000fe200078e0200 */
[----:B0-----:R-:W-:-:S03]  /*03b0*/  @!P0 IADD3 R10, P1, PT, R4, R10, RZ ;  /* 0x0000000a040a8210 */ /* 0x001fc60007f3e0ff */
[----:B------:R-:W-:Y:S02]  /*03c0*/  @!P0 IMAD.IADD R0, R5, 0x1, R13 ;  /* 0x0000000105008824 */ /* 0x000fe400078e020d */
[----:B------:R-:W0:Y:S03]  /*03d0*/  @!P0 LDC R5, c[0x0][0x39c] ;  /* 0x0000e700ff058b82 */ /* 0x000e260000000800 */
[----:B------:R-:W-:Y:S02]  /*03e0*/  @!P0 IADD3.X R11, PT, PT, R0, R11, RZ, P1, !PT ;  /* 0x0000000b000b8210 */ /* 0x000fe40000ffe4ff */
[----:B----4-:R-:W-:-:S03]  /*03f0*/  @!P0 LEA R2, P1, R4, R2, 0x2 ;  /* 0x0000000204028211 */ /* 0x010fc600078210ff */
[----:B------:R-:W4:Y:S01]  /*0400*/  @!P0 LDG.E.U8 R10, desc[UR6][R10.64] ;  /* 0x000000060a0a8981 */ /* 0x000f22000c1e1100 */
[----:B------:R-:W-:-:S05]  /*0410*/  @!P0 LEA.HI.X R3, R4, R3, R0, 0x2, P1 ;  /* 0x0000000304038211 */ /* 0x000fca00008f1400 */
[----:B------:R-:W0:Y:S01]  /*0420*/  @!P0 LDG.E R2, desc[UR4][R2.64] ;  /* 0x0000000402028981 */ /* 0x000e22000c1e1900 */
[----:B------:R-:W-:Y:S01]  /*0430*/  BSSY.RECONVERGENT B1, `(.L_x_33163) ;  /* 0x000001c000017945 */ /* 0x000fe20003800200 */
[----:B------:R-:W-:Y:S01]  /*0440*/  IMAD.MOV.U32 R13, RZ, RZ, -0x800000 ;  /* 0xff800000ff0d7424 */ /* 0x000fe200078e00ff */
[----:B------:R-:W-:Y:S01]  /*0450*/  MOV R0, 0xff800000 ;  /* 0xff80000000007802 */ /* 0x000fe20000000f00 */
[----:B------:R-:W-:Y:S02]  /*0460*/  IMAD.MOV.U32 R23, RZ, RZ, -0x800000 ;  /* 0xff800000ff177424 */ /* 0x000fe400078e00ff */
[----:B------:R-:W-:Y:S01]  /*0470*/  IMAD.MOV.U32 R22, RZ, RZ, -0x800000 ;  /* 0xff800000ff167424 */ /* 0x000fe200078e00ff */
[----:B----4-:R-:W-:Y:S01]  /*0480*/  ISETP.NE.OR P1, PT, R10, RZ, P0 ;  /* 0x000000ff0a00720c */ /* 0x010fe20000725670 */
[----:B0-----:R-:W-:-:S12]  /*0490*/  @!P0 FMUL R12, R2, R5 ;  /* 0x00000005020c8220 */ /* 0x001fd80000400000 */
[----:B------:R-:W0:Y:S01]  /*04a0*/  @!P1 LDC R12, c[0x0][0x398] ;  /* 0x0000e600ff0c9b82 */ /* 0x000e220000000800 */
[----:B------:R-:W-:Y:S05]  /*04b0*/  @P0 BRA `(.L_x_33164) ;  /* 0x00000000004c0947 */ /* 0x000fea0003800000 */
[----:B------:R-:W-:Y:S01]  /*04c0*/  IMAD R0, R19, UR48, RZ ;  /* 0x0000003013007c24 */ /* 0x000fe2000f8e02ff */
[C---:B------:R-:W-:Y:S01]  /*04d0*/  R2UR UR6, R16.reuse ;  /* 0x00000000100672ca */ /* 0x040fe200000e0000 */
[----:B--2---:R-:W-:Y:S01]  /*04e0*/  IMAD.WIDE.U32 R2, R21, UR48, R8 ;  /* 0x0000003015027c25 */ /* 0x004fe2000f8e0008 */
[----:B------:R-:W-:Y:S02]  /*04f0*/  R2UR UR7, R17 ;  /* 0x00000000110772ca */ /* 0x000fe400000e0000 */
[----:B------:R-:W-:Y:S01]  /*0500*/  R2UR UR4, R16 ;  /* 0x00000000100472ca */ /* 0x000fe200000e0000 */
[----:B------:R-:W-:Y:S01]  /*0510*/  IMAD R5, R21, UR49, R0 ;  /* 0x0000003115057c24 */ /* 0x000fe2000f8e0200 */
[----:B------:R-:W-:Y:S02]  /*0520*/  IADD3 R0, P1, PT, R20, R2, RZ ;  /* 0x0000000214007210 */ /* 0x000fe40007f3e0ff */
[----:B------:R-:W-:-:S03]  /*0530*/  R2UR UR5, R17 ;  /* 0x00000000110572ca */ /* 0x000fc600000e0000 */
[----:B------:R-:W-:Y:S01]  /*0540*/  IMAD.X R3, R5, 0x1, R3, P1 ;  /* 0x0000000105037824 */ /* 0x000fe200008e0603 */
[----:B------:R-:W-:-:S04]  /*0550*/  IADD3 R4, P1, PT, R0, UR42, RZ ;  /* 0x0000002a00047c10 */ /* 0x000fc8000ff3e0ff */
[----:B------:R-:W-:Y:S02]  /*0560*/  IADD3.X R5, PT, PT, R3, UR43, RZ, P1, !PT ;  /* 0x0000002b03057c10 */ /* 0x000fe40008ffe4ff */
[----:B------:R-:W-:-:S03]  /*0570*/  LEA R2, P1, R0, UR40, 0x2 ;  /* 0x0000002800027c11 */ /* 0x000fc6000f8210ff */
[----:B------:R-:W2:Y:S01]  /*0580*/  LDG.E.U8 R4, desc[UR6][R4.64] ;  /* 0x0000000604047981 */ /* 0x000ea2000c1e1100 */
[----:B------:R-:W-:-:S05]  /*0590*/  LEA.HI.X R3, R0, UR41, R3, 0x2, P1 ;  /* 0x0000002900037c11 */ /* 0x000fca00088f1403 */
[----:B------:R-:W4:Y:S01]  /*05a0*/  LDG.E R2, desc[UR4][R2.64] ;  /* 0x0000000402027981 */ /* 0x000f22000c1e1900 */
[----:B--2---:R-:W-:Y:S01]  /*05b0*/  ISETP.NE.AND P1, PT, R4, RZ, PT ;  /* 0x000000ff0400720c */ /* 0x004fe20003f25270 */
[----:B----4-:R-:W-:-:S12]  /*05c0*/  FMUL R22, R2, UR50 ;  /* 0x0000003202167c20 */ /* 0x010fd80008400000 */
[----:B------:R-:W1:Y:S02]  /*05d0*/  @!P1 LDC R22, c[0x0][0x398] ;  /* 0x0000e600ff169b82 */ /* 0x000e640000000800 */
[----:B-1----:R-:W-:-:S07]  /*05e0*/  FMNMX R0, R22, -INF , !PT ;  /* 0xff80000016007809 */ /* 0x002fce0007800000 */
.L_x_33164:
[----:B------:R-:W-:Y:S05]  /*05f0*/  BSYNC.RECONVERGENT B1 ;  /* 0x0000000000017941 */ /* 0x000fea0003800200 */
.L_x_33163:
[----:B------:R-:W-:Y:S01]  /*0600*/  UMOV UR4, 0xffffffff ;  /* 0xffffffff00047882 */ /* 0x000fe20000000000 */
[----:B0-----:R-:W-:Y:S02]  /*0610*/  @!P0 FMNMX R13, R12, -INF , !PT ;  /* 0xff8000000c0d8809 */ /* 0x001fe40007800000 */
[----:B------:R-:W-:Y:S01]  /*0620*/  @!P0 MOV R23, R12 ;  /* 0x0000000c00178202 */ /* 0x000fe20000000f00 */
        /* <DEDUP_REMOVED lines=60> */
[----:B------:R1:W4:Y:S02]  /*09f0*/  SHFL.BFLY PT, R14, R2, 0x1, 0x1f ;  /* 0x0c201f00020e7f89 */ /* 0x00032400000e0000 */
[----:B01----:R-:W-:-:S07]  /*0a00*/  FADD R3, R5, R22 ;  /* 0x0000001605037221 */ /* 0x003fce0000000000 */
.L_x_33196:
[----:B------:R-:W0:Y:S01]  /*0a10*/  MUFU.RCP R10, R3 ;  /* 0x00000003000a7308 */ /* 0x000e220000001000 */
[----:B------:R-:W-:Y:S07]  /*0a20*/  BSSY.RECONVERGENT B1, `(.L_x_33166) ;  /* 0x000000c000017945 */ /* 0x000fee0003800200 */
[----:B------:R-:W1:Y:S01]  /*0a30*/  FCHK P1, R4, R3 ;  /* 0x0000000304007302 */ /* 0x000e620000020000 */
[----:B0-----:R-:W-:-:S04]  /*0a40*/  FFMA R5, -R3, R10, 1 ;  /* 0x3f80000003057423 */ /* 0x001fc8000000010a */
[----:B------:R-:W-:Y:S01]  /*0a50*/  FFMA R11, R10, R5, R10 ;  /* 0x000000050a0b7223 */ /* 0x000fe2000000000a */
[----:B----4-:R-:W-:-:S03]  /*0a60*/  FADD R5, R2, R14 ;  /* 0x0000000e02057221 */ /* 0x010fc60000000000 */
[----:B------:R-:W-:-:S04]  /*0a70*/  FFMA R10, R4, R11, RZ ;  /* 0x0000000b040a7223 */ /* 0x000fc800000000ff */
[----:B------:R-:W-:-:S04]  /*0a80*/  FFMA R12, -R3, R10, R4 ;  /* 0x0000000a030c7223 */ /* 0x000fc80000000104 */
[----:B------:R-:W-:Y:S01]  /*0a90*/  FFMA R13, R11, R12, R10 ;  /* 0x0000000c0b0d7223 */ /* 0x000fe2000000000a */
[----:B-1----:R-:W-:Y:S06]  /*0aa0*/  @!P1 BRA `(.L_x_33167) ;  /* 0x00000000000c9947 */ /* 0x002fec0003800000 */
[----:B------:R-:W-:-:S07]  /*0ab0*/  MOV R10, 0xad0 ;  /* 0x00000ad0000a7802 */ /* 0x000fce0000000f00 */
[----:B--23--:R-:W-:Y:S05]  /*0ac0*/  CALL.REL.NOINC `($__internal_542_$__cuda_sm3x_div_rn_noftz_f32_slowpath) ;  /* 0x0000000c00487944 */ /* 0x00cfea0003c00000 */
[----:B------:R-:W-:-:S07]  /*0ad0*/  IMAD.MOV.U32 R13, RZ, RZ, R2 ;  /* 0x000000ffff0d7224 */ /* 0x000fce00078e0002 */
.L_x_33167:
[----:B------:R-:W-:Y:S05]  /*0ae0*/  BSYNC.RECONVERGENT B1 ;  /* 0x0000000000017941 */ /* 0x000fea0003800200 */
.L_x_33166:
[----:B------:R-:W0:Y:S01]  /*0af0*/  MUFU.RCP R2, R5 ;  /* 0x0000000500027308 */ /* 0x000e220000001000 */
[----:B------:R-:W-:Y:S01]  /*0b00*/  ISETP.GE.U32.AND P1, PT, R20, UR44, PT ;  /* 0x0000002c14007c0c */ /* 0x000fe2000bf26070 */
[----:B------:R-:W-:Y:S03]  /*0b10*/  BSSY.RECONVERGENT B1, `(.L_x_33168) ;  /* 0x0000013000017945 */ /* 0x000fe60003800200 */
[----:B------:R-:W-:-:S03]  /*0b20*/  ISETP.GE.AND.EX P1, PT, RZ, UR45, PT, P1 ;  /* 0x0000002dff007c0c */ /* 0x000fc6000bf26310 */
[----:B------:R1:W4:Y:S01]  /*0b30*/  FCHK P2, R0, R5 ;  /* 0x0000000500007302 */ /* 0x0003220000040000 */
[----:B0-----:R-:W-:-:S04]  /*0b40*/  FFMA R3, -R5, R2, 1 ;  /* 0x3f80000005037423 */ /* 0x001fc80000000102 */
[----:B------:R-:W-:-:S04]  /*0b50*/  FFMA R15, R2, R3, R2 ;  /* 0x00000003020f7223 */ /* 0x000fc80000000002 */
[----:B------:R-:W-:-:S04]  /*0b60*/  FFMA R4, R0, R15, RZ ;  /* 0x0000000f00047223 */ /* 0x000fc800000000ff */
[----:B------:R-:W-:Y:S01]  /*0b70*/  FFMA R12, -R5, R4, R0 ;  /* 0x00000004050c7223 */ /* 0x000fe20000000100 */
[----:B-1--4-:R-:W-:Y:S06]  /*0b80*/  @P0 BRA `(.L_x_33169) ;  /* 0x00000000002c0947 */ /* 0x012fec0003800000 */
        /* <DEDUP_REMOVED lines=11> */
.L_x_33169:
[----:B------:R-:W-:Y:S05]  /*0c40*/  BSYNC.RECONVERGENT B1 ;  /* 0x0000000000017941 */ /* 0x000fea0003800200 */
.L_x_33168:
[----:B------:R-:W-:Y:S01]  /*0c50*/  BSSY.RECONVERGENT B1, `(.L_x_33170) ;  /* 0x0000008000017945 */ /* 0x000fe20003800200 */
[----:B------:R-:W-:-:S03]  /*0c60*/  FFMA R15, R15, R12, R4 ;  /* 0x0000000c0f0f7223 */ /* 0x000fc60000000004 */
[----:B------:R-:W-:Y:S05]  /*0c70*/  @!P2 BRA `(.L_x_33171) ;  /* 0x000000000014a947 */ /* 0x000fea0003800000 */
[----:B------:R-:W-:Y:S01]  /*0c80*/  MOV R4, R0 ;  /* 0x0000000000047202 */ /* 0x000fe20000000f00 */
[----:B------:R-:W-:Y:S01]  /*0c90*/  IMAD.MOV.U32 R3, RZ, RZ, R5 ;  /* 0x000000ffff037224 */ /* 0x000fe200078e0005 */
[----:B0-----:R-:W-:-:S07]  /*0ca0*/  MOV R10, 0xcc0 ;  /* 0x00000cc0000a7802 */ /* 0x001fce0000000f00 */
[----:B--23--:R-:W-:Y:S05]  /*0cb0*/  CALL.REL.NOINC `($__internal_542_$__cuda_sm3x_div_rn_noftz_f32_slowpath) ;  /* 0x0000000800cc7944 */ /* 0x00cfea0003c00000 */
[----:B------:R-:W-:-:S07]  /*0cc0*/  IMAD.MOV.U32 R15, RZ, RZ, R2 ;  /* 0x000000ffff0f7224 */ /* 0x000fce00078e0002 */
.L_x_33171:
[----:B------:R-:W-:Y:S05]  /*0cd0*/  BSYNC.RECONVERGENT B1 ;  /* 0x0000000000017941 */ /* 0x000fea0003800200 */
.L_x_33170:
[----:B------:R-:W-:Y:S04]  /*0ce0*/  BSSY.RECONVERGENT B1, `(.L_x_33172) ;  /* 0x000000c000017945 */ /* 0x000fe80003800200 */
[----:B------:R-:W-:Y:S05]  /*0cf0*/  @P1 BRA `(.L_x_33173) ;  /* 0x0000000000281947 */ /* 0x000fea0003800000 */
[----:B------:R-:W-:Y:S01]  /*0d00*/  IMAD R0, R19, UR38, RZ ;  /* 0x0000002613007c24 */ /* 0x000fe2000f8e02ff */
[----:B------:R-:W-:Y:S01]  /*0d10*/  R2UR UR4, R16 ;  /* 0x00000000100472ca */ /* 0x000fe200000e0000 */
[----:B---3--:R-:W-:Y:S01]  /*0d20*/  IMAD.WIDE.U32 R2, R21, UR38, R6 ;  /* 0x0000002615027c25 */ /* 0x008fe2000f8e0006 */
[----:B------:R-:W-:-:S03]  /*0d30*/  R2UR UR5, R17 ;  /* 0x00000000110572ca */ /* 0x000fc600000e0000 */
[----:B------:R-:W-:Y:S01]  /*0d40*/  IMAD R5, R21, UR39, R0 ;  /* 0x0000002715057c24 */ /* 0x000fe2000f8e0200 */
[----:B------:R-:W-:-:S04]  /*0d50*/  IADD3 R0, P0, PT, R20, R2, RZ ;  /* 0x0000000214007210 */ /* 0x000fc80007f1e0ff */
[----:B------:R-:W-:Y:S02]  /*0d60*/  IADD3.X R3, PT, PT, R5, R3, RZ, P0, !PT ;  /* 0x0000000305037210 */ /* 0x000fe400007fe4ff */
[----:B------:R-:W-:-:S04]  /*0d70*/  LEA R2, P0, R0, UR36, 0x2 ;  /* 0x0000002400027c11 */ /* 0x000fc8000f8010ff */
[----:B------:R-:W-:-:S05]  /*0d80*/  LEA.HI.X R3, R0, UR37, R3, 0x2, P0 ;  /* 0x0000002500037c11 */ /* 0x000fca00080f1403 */
[----:B------:R1:W-:Y:S04]  /*0d90*/  STG.E desc[UR4][R2.64], R15 ;  /* 0x0000000f02007986 */ /* 0x0003e8000c101904 */
.L_x_33173:
[----:B------:R-:W-:Y:S05]  /*0da0*/  BSYNC.RECONVERGENT B1 ;  /* 0x0000000000017941 */ /* 0x000fea0003800200 */
.L_x_33172:
[----:B------:R-:W-:-:S04]  /*0db0*/  IADD3 R21, P0, PT, R18, R21, RZ ;  /* 0x0000001512157210 */ /* 0x000fc80007f1e0ff */
[----:B------:R-:W-:Y:S02]  /*0dc0*/  LEA.HI.X.SX32 R19, R18, R19, 0x1, P0 ;  /* 0x0000001312137211 */ /* 0x000fe400000f0eff */
[----:B------:R-:W-:-:S04]  /*0dd0*/  ISETP.GE.U32.AND P0, PT, R21, UR46, PT ;  /* 0x0000002e15007c0c */ /* 0x000fc8000bf06070 */
[----:B------:R-:W-:-:S13]  /*0de0*/  ISETP.GE.AND.EX P0, PT, R19, UR47, PT, P0 ;  /* 0x0000002f13007c0c */ /* 0x000fda000bf06300 */
[----:B------:R-:W-:Y:S05]  /*0df0*/  @!P0 BRA `(.L_x_33174) ;  /* 0xfffffff400348947 */ /* 0x000fea000383ffff */
[----:B------:R-:W-:Y:S05]  /*0e00*/  BSYNC B0 ;  /* 0x0000000000007941 */ /* 0x000fea0003800000 */
.L_x_33162:
[----:B------:R-:W-:Y:S05]  /*0e10*/  EXIT ;  /* 0x000000000000794d */ /* 0x000fea0003800000 */
.L_x_33165:
[----:B------:R-:W-:Y:S01]  /*0e20*/  BSSY B1, `(.L_x_33175) ;  /* 0x0000007000017945 */ /* 0x000fe20003800000 */
[----:B------:R-:W-:Y:S01]  /*0e30*/  IMAD.MOV.U32 R12, RZ, RZ, 0x10 ;  /* 0x00000010ff0c7424 */ /* 0x000fe200078e00ff */
[----:B------:R-:W-:Y:S01]  /*0e40*/  MOV R15, 0xffffffff ;  /* 0xffffffff000f7802 */ /* 0x000fe20000000f00 */
[----:B------:R-:W-:-:S07]  /*0e50*/  IMAD.MOV.U32 R11, RZ, RZ, 0x1f ;  /* 0x0000001fff0b7424 */ /* 0x000fce00078e00ff */
[----:B--23--:R-:W-:Y:S05]  /*0e60*/  WARPSYNC.COLLECTIVE R15, `(.L_x_33176) ;  /* 0x000000000f087348 */ /* 0x00cfea0003c00000 */
[----:B------:R0:W1:Y:S02]  /*0e70*/  SHFL.BFLY P6, R14, R13, R12, R11 ;  /* 0x0c00000c0d0e7389 */ /* 0x00006400000c000b */
[----:B0123--:R-:W-:Y:S05]  /*0e80*/  ENDCOLLECTIVE ;  /* 0x000000000000791b */ /* 0x00ffea0003800000 */
.L_x_33176:
[----:B------:R-:W-:Y:S05]  /*0e90*/  BSYNC B1 ;  /* 0x0000000000017941 */ /* 0x000fea0003800000 */
.L_x_33175:
[----:B------:R-:W-:Y:S01]  /*0ea0*/  FMNMX R13, R14, R13, !PT ;  /* 0x0000000d0e0d7209 */ /* 0x000fe20007800000 */
[----:B------:R-:W-:Y:S01]  /*0eb0*/  IMAD.MOV.U32 R12, RZ, RZ, 0x8 ;  /* 0x00000008ff0c7424 */ /* 0x000fe200078e00ff */
[----:B------:R-:W-:Y:S01]  /*0ec0*/  MOV R15, 0xffffffff ;  /* 0xffffffff000f7802 */ /* 0x000fe20000000f00 */
[----:B------:R-:W-:-:S07]  /*0ed0*/  IMAD.MOV.U32 R11, RZ, RZ, 0x1f ;  /* 0x0000001fff0b7424 */ /* 0x000fce00078e00ff */
[----:B------:R-:W-:Y:S05]  /*0ee0*/  WARPSYNC.COLLECTIVE R15, `(.L_x_33177) ;  /* 0x000000000f087348 */ /* 0x000fea0003c00000 */
[----:B------:R0:W1:Y:S02]  /*0ef0*/  SHFL.BFLY P6, R14, R13, R12, R11 ;  /* 0x0c00000c0d0e7389 */ /* 0x00006400000c000b */
[----:B01----:R-:W-:Y:S05]  /*0f00*/  ENDCOLLECTIVE ;  /* 0x000000000000791b */ /* 0x003fea0003800000 */
.L_x_33177:
[----:B------:R-:W-:Y:S01]  /*0f10*/  IMAD.MOV.U32 R12, RZ, RZ, 0x4 ;  /* 0x00000004ff0c7424 */ /* 0x000fe200078e00ff */
[----:B------:R-:W-:-:S05]  /*0f20*/  FMNMX R5, R13, R14, !PT ;  /* 0x0000000e0d057209 */ /* 0x000fca0007800000 */
[----:B------:R-:W-:-:S07]  /*0f30*/  IMAD.MOV.U32 R13, RZ, RZ, R5 ;  /* 0x000000ffff0d7224 */ /* 0x000fce00078e0005 */
[----:B------:R-:W-:Y:S05]  /*0f40*/  WARPSYNC.COLLECTIVE R15, `(.L_x_33178) ;  /* 0x000000000f087348 */ /* 0x000fea0003c00000 */
[----:B------:R0:W1:Y:S02]  /*0f50*/  SHFL.BFLY P6, R14, R13, R12, R11 ;  /* 0x0c00000c0d0e7389 */ /* 0x00006400000c000b */
[----:B01----:R-:W-:Y:S05]  /*0f60*/  ENDCOLLECTIVE ;  /* 0x000000000000791b */ /* 0x003fea0003800000 */
.L_x_33178:
[----:B------:R-:W-:Y:S01]  /*0f70*/  IMAD.MOV.U32 R12, RZ, RZ, 0x2 ;  /* 0x00000002ff0c7424 */ /* 0x000fe200078e00ff */
[----:B------:R-:W-:Y:S01]  /*0f80*/  FMNMX R24, R5, R14, !PT ;  /* 0x0000000e05187209 */ /* 0x000fe20007800000 */
[----:B------:R-:W-:-:S03]  /*0f90*/  IMAD.MOV.U32 R5, RZ, RZ, 0x437c0000 ;  /* 0x437c0000ff057424 */ /* 0x000fc600078e00ff */
[----:B------:R-:W-:-:S07]  /*0fa0*/  MOV R13, R24 ;  /* 0x00000018000d7202 */ /* 0x000fce0000000f00 */
[----:B------:R-:W-:Y:S05]  /*0fb0*/  WARPSYNC.COLLECTIVE R15, `(.L_x_33179) ;  /* 0x000000000f087348 */ /* 0x000fea0003c00000 */
[----:B------:R0:W1:Y:S02]  /*0fc0*/  SHFL.BFLY P6, R14, R13, R12, R11 ;  /* 0x0c00000c0d0e7389 */ /* 0x00006400000c000b */
[----:B01----:R-:W-:Y:S05]  /*0fd0*/  ENDCOLLECTIVE ;  /* 0x000000000000791b */ /* 0x003fea0003800000 */
.L_x_33179:
[----:B------:R-:W-:Y:S01]  /*0fe0*/  HFMA2 R12, -RZ, RZ, 0, 5.9604644775390625e-08 ;  /* 0x00000001ff0c7431 */ /* 0x000fe200000001ff */
[----:B------:R-:W-:-:S05]  /*0ff0*/  FMNMX R25, R24, R14, !PT ;  /* 0x0000000e18197209 */ /* 0x000fca0007800000 */
[----:B------:R-:W-:-:S07]  /*1000*/  IMAD.MOV.U32 R13, RZ, RZ, R25 ;  /* 0x000000ffff0d7224 */ /* 0x000fce00078e0019 */
[----:B------:R-:W-:Y:S05]  /*1010*/  WARPSYNC.COLLECTIVE R15, `(.L_x_33180) ;  /* 0x000000000f087348 */ /* 0x000fea0003c00000 */
[----:B------:R0:W1:Y:S02]  /*1020*/  SHFL.BFLY P6, R14, R13, R12, R11 ;  /* 0x0c00000c0d0e7389 */ /* 0x00006400000c000b */
[----:B01----:R-:W-:Y:S05]  /*1030*/  ENDCOLLECTIVE ;  /* 0x000000000000791b */ /* 0x003fea0003800000 */
.L_x_33180:
[----:B------:R-:W-:Y:S01]  /*1040*/  IMAD.MOV.U32 R13, RZ, RZ, R0 ;  /* 0x000000ffff0d7224 */ /* 0x000fe200078e0000 */
[----:B------:R-:W-:Y:S01]  /*1050*/  MOV R12, 0x10 ;  /* 0x00000010000c7802 */ /* 0x000fe20000000f00 */
[----:B------:R-:W-:-:S07]  /*1060*/  IMAD.MOV.U32 R26, RZ, RZ, R14 ;  /* 0x000000ffff1a7224 */ /* 0x000fce00078e000e */
[----:B------:R-:W-:Y:S05]  /*1070*/  WARPSYNC.COLLECTIVE R15, `(.L_x_33181) ;  /* 0x000000000f087348 */ /* 0x000fea0003c00000 */
[----:B------:R0:W1:Y:S02]  /*1080*/  SHFL.BFLY P6, R14, R13, R12, R11 ;  /* 0x0c00000c0d0e7389 */ /* 0x00006400000c000b */
[----:B01----:R-:W-:Y:S05]  /*1090*/  ENDCOLLECTIVE ;  /* 0x000000000000791b */ /* 0x003fea0003800000 */
.L_x_33181:
[----:B------:R-:W-:-:S05]  /*10a0*/  FMNMX R26, R25, R26, !PT ;  /* 0x0000001a191a7209 */ /* 0x000fca0007800000 */
[----:B------:R-:W-:Y:S01]  /*10b0*/  FADD R23, -R26, R23 ;  /* 0x000000171a177221 */ /* 0x000fe20000000100 */
[----:B------:R-:W-:Y:S02]  /*10c0*/  HFMA2 R12, -RZ, RZ, 0, 4.76837158203125e-07 ;  /* 0x00000008ff0c7431 */ /* 0x000fe400000001ff */
[----:B------:R-:W-:-:S05]  /*10d0*/  IMAD.MOV.U32 R3, RZ, RZ, R14 ;  /* 0x000000ffff037224 */ /* 0x000fca00078e000e */
[----:B------:R-:W-:Y:S01]  /*10e0*/  FMNMX R3, R3, R0, !PT ;  /* 0x0000000003037209 */ /* 0x000fe20007800000 */
[----:B------:R-:W-:-:S04]  /*10f0*/  HFMA2 R0, -RZ, RZ, 0.96630859375, -0.0022525787353515625 ;  /* 0x3bbb989dff007431 */ /* 0x000fc800000001ff */
[----:B------:R-:W-:-:S07]  /*1100*/  IMAD.MOV.U32 R13, RZ, RZ, R3 ;  /* 0x000000ffff0d7224 */ /* 0x000fce00078e0003 */
[----:B------:R-:W-:Y:S05]  /*1110*/  WARPSYNC.COLLECTIVE R15, `(.L_x_33182) ;  /* 0x000000000f087348 */ /* 0x000fea0003c00000 */
[----:B------:R0:W1:Y:S02]  /*1120*/  SHFL.BFLY P6, R14, R13, R12, R11 ;  /* 0x0c00000c0d0e7389 */ /* 0x00006400000c000b */
[----:B01----:R-:W-:Y:S05]  /*1130*/  ENDCOLLECTIVE ;  /* 0x000000000000791b */ /* 0x003fea0003800000 */
.L_x_33182:
[----:B------:R-:W-:-:S04]  /*1140*/  FFMA.SAT R2, R23, R0, 0.5 ;  /* 0x3f00000017027423 */ /* 0x000fc80000002000 */
[----:B------:R-:W-:Y:S01]  /*1150*/  FFMA.RM R2, R2, R5, 12582913 ;  /* 0x4b40000102027423 */ /* 0x000fe20000004005 */
[----:B------:R-:W-:Y:S01]  /*1160*/  MOV R12, 0x4 ;  /* 0x00000004000c7802 */ /* 0x000fe20000000f00 */
[----:B------:R-:W-:-:S05]  /*1170*/  IMAD.MOV.U32 R4, RZ, RZ, R14 ;  /* 0x000000ffff047224 */ /* 0x000fca00078e000e */
[----:B------:R-:W-:-:S05]  /*1180*/  FMNMX R4, R3, R4, !PT ;  /* 0x0000000403047209 */ /* 0x000fca0007800000 */
[----:B------:R-:W-:-:S07]  /*1190*/  IMAD.MOV.U32 R13, RZ, RZ, R4 ;  /* 0x000000ffff0d7224 */ /* 0x000fce00078e0004 */
[----:B------:R-:W-:Y:S05]  /*11a0*/  WARPSYNC.COLLECTIVE R15, `(.L_x_33183) ;  /* 0x000000000f087348 */ /* 0x000fea0003c00000 */
[----:B------:R0:W1:Y:S02]  /*11b0*/  SHFL.BFLY P6, R14, R13, R12, R11 ;  /* 0x0c00000c0d0e7389 */ /* 0x00006400000c000b */
[----:B01----:R-:W-:Y:S05]  /*11c0*/  ENDCOLLECTIVE ;  /* 0x000000000000791b */ /* 0x003fea0003800000 */
.L_x_33183:
[----:B------:R-:W-:Y:S02]  /*11d0*/  IMAD.MOV.U32 R12, RZ, RZ, 0x2 ;  /* 0x00000002ff0c7424 */ /* 0x000fe400078e00ff */
[----:B------:R-:W-:Y:S02]  /*11e0*/  IMAD.MOV.U32 R27, RZ, RZ, R14 ;  /* 0x000000ffff1b7224 */ /* 0x000fe400078e000e */
[C---:B------:R-:W-:Y:S01]  /*11f0*/  FADD R14, R2.reuse, -12583039 ;  /* 0xcb40007f020e7421 */ /* 0x040fe20000000000 */
[----:B------:R-:W-:Y:S02]  /*1200*/  IMAD.SHL.U32 R2, R2, 0x800000, RZ ;  /* 0x0080000002027824 */ /* 0x000fe400078e00ff */
[----:B------:R-:W-:Y:S01]  /*1210*/  FMNMX R10, R4, R27, !PT ;  /* 0x0000001b040a7209 */ /* 0x000fe20007800000 */
[----:B------:R-:W-:-:S03]  /*1220*/  FFMA R14, R23, 1.4426950216293334961, -R14 ;  /* 0x3fb8aa3b170e7823 */ /* 0x000fc6000000080e */
[----:B------:R-:W-:Y:S01]  /*1230*/  MOV R13, R10 ;  /* 0x0000000a000d7202 */ /* 0x000fe20000000f00 */
[----:B------:R-:W-:-:S07]  /*1240*/  FFMA R24, R23, 1.925963033500011079e-08, R14 ;  /* 0x32a5706017187823 */ /* 0x000fce000000000e */
[----:B------:R-:W-:Y:S05]  /*1250*/  WARPSYNC.COLLECTIVE R15, `(.L_x_33184) ;  /* 0x000000000f087348 */ /* 0x000fea0003c00000 */
[----:B------:R0:W1:Y:S02]  /*1260*/  SHFL.BFLY P6, R14, R13, R12, R11 ;  /* 0x0c00000c0d0e7389 */ /* 0x00006400000c000b */
[----:B01----:R-:W-:Y:S05]  /*1270*/  ENDCOLLECTIVE ;  /* 0x000000000000791b */ /* 0x003fea0003800000 */
.L_x_33184:
[----:B------:R-:W0:Y:S01]  /*1280*/  MUFU.EX2 R3, R24 ;  /* 0x0000001800037308 */ /* 0x000e220000000800 */
[----:B------:R-:W-:Y:S02]  /*1290*/  IMAD.MOV.U32 R12, RZ, RZ, 0x1 ;  /* 0x00000001ff0c7424 */ /* 0x000fe400078e00ff */
[----:B0-----:R-:W-:-:S04]  /*12a0*/  FMUL R4, R2, R3 ;  /* 0x0000000302047220 */ /* 0x001fc80000400000 */
[----:B------:R-:W-:Y:S01]  /*12b0*/  FADD R23, RZ, R4 ;  /* 0x00000004ff177221 */ /* 0x000fe20000000000 */
[----:B------:R-:W-:-:S04]  /*12c0*/  MOV R27, R14 ;  /* 0x0000000e001b7202 */ /* 0x000fc80000000f00 */
[----:B------:R-:W-:-:S04]  /*12d0*/  FMNMX R3, R10, R27, !PT ;  /* 0x0000001b0a037209 */ /* 0x000fc80007800000 */
[----:B------:R-:W-:-:S07]  /*12e0*/  MOV R13, R3 ;  /* 0x00000003000d7202 */ /* 0x000fce0000000f00 */
[----:B------:R-:W-:Y:S05]  /*12f0*/  WARPSYNC.COLLECTIVE R15, `(.L_x_33185) ;  /* 0x000000000f087348 */ /* 0x000fea0003c00000 */
[----:B------:R0:W1:Y:S02]  /*1300*/  SHFL.BFLY P6, R14, R13, R12, R11 ;  /* 0x0c00000c0d0e7389 */ /* 0x00006400000c000b */
[----:B01----:R-:W-:Y:S05]  /*1310*/  ENDCOLLECTIVE ;  /* 0x000000000000791b */ /* 0x003fea0003800000 */
.L_x_33185:
[----:B------:R-:W-:Y:S02]  /*1320*/  HFMA2 R12, -RZ, RZ, 0, 9.5367431640625e-07 ;  /* 0x00000010ff0c7431 */ /* 0x000fe400000001ff */
[----:B------:R-:W-:Y:S01]  /*1330*/  IMAD.MOV.U32 R13, RZ, RZ, R23 ;  /* 0x000000ffff0d7224 */ /* 0x000fe200078e0017 */
[----:B------:R-:W-:-:S07]  /*1340*/  MOV R2, R14 ;  /* 0x0000000e00027202 */ /* 0x000fce0000000f00 */
[----:B------:R-:W-:Y:S05]  /*1350*/  WARPSYNC.COLLECTIVE R15, `(.L_x_33186) ;  /* 0x000000000f087348 */ /* 0x000fea0003c00000 */
[----:B------:R0:W1:Y:S02]  /*1360*/  SHFL.BFLY P6, R14, R13, R12, R11 ;  /* 0x0c00000c0d0e7389 */ /* 0x00006400000c000b */
[----:B01----:R-:W-:Y:S05]  /*1370*/  ENDCOLLECTIVE ;  /* 0x000000000000791b */ /* 0x003fea0003800000 */
.L_x_33186:
[----:B------:R-:W-:Y:S02]  /*1380*/  FMNMX R3, R3, R2, !PT ;  /* 0x0000000203037209 */ /* 0x000fe40007800000 */
[----:B------:R-:W-:Y:S01]  /*1390*/  MOV R12, 0x8 ;  /* 0x00000008000c7802 */ /* 0x000fe20000000f00 */
[----:B------:R-:W-:Y:S02]  /*13a0*/  FADD R24, R23, R14 ;  /* 0x0000000e17187221 */ /* 0x000fe40000000000 */
[----:B------:R-:W-:Y:S02]  /*13b0*/  FADD R23, -R3, R22 ;  /* 0x0000001603177221 */ /* 0x000fe40000000100 */
[----:B------:R-:W-:Y:S02]  /*13c0*/  IMAD.MOV.U32 R13, RZ, RZ, R24 ;  /* 0x000000ffff0d7224 */ /* 0x000fe400078e0018 */
[----:B------:R-:W-:-:S07]  /*13d0*/  FFMA.SAT R0, R23, R0, 0.5 ;  /* 0x3f00000017007423 */ /* 0x000fce0000002000 */
[----:B------:R-:W-:Y:S05]  /*13e0*/  WARPSYNC.COLLECTIVE R15, `(.L_x_33187) ;  /* 0x000000000f087348 */ /* 0x000fea0003c00000 */
[----:B------:R0:W1:Y:S02]  /*13f0*/  SHFL.BFLY P6, R14, R13, R12, R11 ;  /* 0x0c00000c0d0e7389 */ /* 0x00006400000c000b */
[----:B01----:R-:W-:Y:S05]  /*1400*/  ENDCOLLECTIVE ;  /* 0x000000000000791b */ /* 0x003fea0003800000 */
.L_x_33187:
[----:B------:R-:W-:-:S04]  /*1410*/  FFMA.RM R0, R0, R5, 12582913 ;  /* 0x4b40000100007423 */ /* 0x000fc80000004005 */
[C---:B------:R-:W-:Y:S01]  /*1420*/  FADD R2, R0.reuse, -12583039 ;  /* 0xcb40007f00027421 */ /* 0x040fe20000000000 */
[----:B------:R-:W-:-:S03]  /*1430*/  IMAD.SHL.U32 R0, R0, 0x800000, RZ ;  /* 0x0080000000007824 */ /* 0x000fc600078e00ff */
[----:B------:R-:W-:-:S04]  /*1440*/  FFMA R2, R23, 1.4426950216293334961, -R2 ;  /* 0x3fb8aa3b17027823 */ /* 0x000fc80000000802 */
[----:B------:R-:W-:Y:S01]  /*1450*/  FFMA R23, R23, 1.925963033500011079e-08, R2 ;  /* 0x32a5706017177823 */ /* 0x000fe20000000002 */
[----:B------:R-:W-:-:S05]  /*1460*/  HFMA2 R12, -RZ, RZ, 0, 2.384185791015625e-07 ;  /* 0x00000004ff0c7431 */ /* 0x000fca00000001ff */
[----:B------:R-:W0:Y:S01]  /*1470*/  MUFU.EX2 R23, R23 ;  /* 0x0000001700177308 */ /* 0x000e220000000800 */
[----:B------:R-:W-:-:S04]  /*1480*/  FADD R10, R24, R14 ;  /* 0x0000000e180a7221 */ /* 0x000fc80000000000 */
[----:B------:R-:W-:-:S07]  /*1490*/  IMAD.MOV.U32 R13, RZ, RZ, R10 ;  /* 0x000000ffff0d7224 */ /* 0x000fce00078e000a */
[----:B0-----:R-:W-:Y:S05]  /*14a0*/  WARPSYNC.COLLECTIVE R15, `(.L_x_33188) ;  /* 0x000000000f087348 */ /* 0x001fea0003c00000 */
[----:B------:R1:W2:Y:S02]  /*14b0*/  SHFL.BFLY P6, R14, R13, R12, R11 ;  /* 0x0c00000c0d0e7389 */ /* 0x0002a400000c000b */
[----:B012---:R-:W-:Y:S05]  /*14c0*/  ENDCOLLECTIVE ;  /* 0x000000000000791b */ /* 0x007fea0003800000 */
.L_x_33188:
[----:B------:R-:W-:-:S04]  /*14d0*/  FMUL R0, R0, R23 ;  /* 0x0000001700007220 */ /* 0x000fc80000400000 */
[----:B------:R-:W-:Y:S01]  /*14e0*/  FADD R2, RZ, R0 ;  /* 0x00000000ff027221 */ /* 0x000fe20000000000 */
[----:B------:R-:W-:Y:S01]  /*14f0*/  MOV R12, 0x2 ;  /* 0x00000002000c7802 */ /* 0x000fe20000000f00 */
[----:B------:R-:W-:-:S04]  /*1500*/  FADD R3, R10, R14 ;  /* 0x0000000e0a037221 */ /* 0x000fc80000000000 */
[----:B------:R-:W-:-:S07]  /*1510*/  IMAD.MOV.U32 R13, RZ, RZ, R3 ;  /* 0x000000ffff0d7224 */ /* 0x000fce00078e0003 */
[----:B------:R-:W-:Y:S05]  /*1520*/  WARPSYNC.COLLECTIVE R15, `(.L_x_33189) ;  /* 0x000000000f087348 */ /* 0x000fea0003c00000 */
[----:B------:R0:W1:Y:S02]  /*1530*/  SHFL.BFLY P6, R14, R13, R12, R11 ;  /* 0x0c00000c0d0e7389 */ /* 0x00006400000c000b */
[----:B01----:R-:W-:Y:S05]  /*1540*/  ENDCOLLECTIVE ;  /* 0x000000000000791b */ /* 0x003fea0003800000 */
.L_x_33189:
[----:B------:R-:W-:Y:S02]  /*1550*/  IMAD.MOV.U32 R12, RZ, RZ, 0x1 ;  /* 0x00000001ff0c7424 */ /* 0x000fe400078e00ff */
[----:B------:R-:W-:-:S05]  /*1560*/  FADD R5, R3, R14 ;  /* 0x0000000e03057221 */ /* 0x000fca0000000000 */
[----:B------:R-:W-:-:S07]  /*1570*/  MOV R13, R5 ;  /* 0x00000005000d7202 */ /* 0x000fce0000000f00 */
[----:B------:R-:W-:Y:S05]  /*1580*/  WARPSYNC.COLLECTIVE R15, `(.L_x_33190) ;  /* 0x000000000f087348 */ /* 0x000fea0003c00000 */
[----:B------:R0:W1:Y:S02]  /*1590*/  SHFL.BFLY P6, R14, R13, R12, R11 ;  /* 0x0c00000c0d0e7389 */ /* 0x00006400000c000b */
[----:B01----:R-:W-:Y:S05]  /*15a0*/  ENDCOLLECTIVE ;  /* 0x000000000000791b */ /* 0x003fea0003800000 */
.L_x_33190:
[----:B------:R-:W-:Y:S02]  /*15b0*/  HFMA2 R12, -RZ, RZ, 0, 9.5367431640625e-07 ;  /* 0x00000010ff0c7431 */ /* 0x000fe400000001ff */
[----:B------:R-:W-:Y:S01]  /*15c0*/  IMAD.MOV.U32 R13, RZ, RZ, R2 ;  /* 0x000000ffff0d7224 */ /* 0x000fe200078e0002 */
[----:B------:R-:W-:-:S07]  /*15d0*/  MOV R22, R14 ;  /* 0x0000000e00167202 */ /* 0x000fce0000000f00 */
[----:B------:R-:W-:Y:S05]  /*15e0*/  WARPSYNC.COLLECTIVE R15, `(.L_x_33191) ;  /* 0x000000000f087348 */ /* 0x000fea0003c00000 */
[----:B------:R0:W1:Y:S02]  /*15f0*/  SHFL.BFLY P6, R14, R13, R12, R11 ;  /* 0x0c00000c0d0e7389 */ /* 0x00006400000c000b */
[----:B01----:R-:W-:Y:S05]  /*1600*/  ENDCOLLECTIVE ;  /* 0x000000000000791b */ /* 0x003fea0003800000 */
.L_x_33191:
        /* <DEDUP_REMOVED lines=8> */
.L_x_33192:
[----:B------:R-:W-:Y:S01]  /*1690*/  HFMA2 R12, -RZ, RZ, 0, 2.384185791015625e-07 ;  /* 0x00000004ff0c7431 */ /* 0x000fe200000001ff */
[----:B------:R-:W-:-:S05]  /*16a0*/  MOV R26, R14 ;  /* 0x0000000e001a7202 */ /* 0x000fca0000000f00 */
[----:B------:R-:W-:-:S04]  /*16b0*/  FADD R26, R25, R26 ;  /* 0x0000001a191a7221 */ /* 0x000fc80000000000 */
[----:B------:R-:W-:-:S07]  /*16c0*/  IMAD.MOV.U32 R13, RZ, RZ, R26 ;  /* 0x000000ffff0d7224 */ /* 0x000fce00078e001a */
[----:B------:R-:W-:Y:S05]  /*16d0*/  WARPSYNC.COLLECTIVE R15, `(.L_x_33193) ;  /* 0x000000000f087348 */ /* 0x000fea0003c00000 */
[----:B------:R0:W1:Y:S02]  /*16e0*/  SHFL.BFLY P6, R14, R13, R12, R11 ;  /* 0x0c00000c0d0e7389 */ /* 0x00006400000c000b */
[----:B01----:R-:W-:Y:S05]  /*16f0*/  ENDCOLLECTIVE ;  /* 0x000000000000791b */ /* 0x003fea0003800000 */
.L_x_33193:
[----:B------:R-:W-:Y:S02]  /*1700*/  IMAD.MOV.U32 R12, RZ, RZ, 0x2 ;  /* 0x00000002ff0c7424 */ /* 0x000fe400078e00ff */
[----:B------:R-:W-:-:S04]  /*1710*/  IMAD.MOV.U32 R27, RZ, RZ, R14 ;  /* 0x000000ffff1b7224 */ /* 0x000fc800078e000e */
[----:B------:R-:W-:-:S05]  /*1720*/  FADD R27, R26, R27 ;  /* 0x0000001b1a1b7221 */ /* 0x000fca0000000000 */
[----:B------:R-:W-:-:S07]  /*1730*/  MOV R13, R27 ;  /* 0x0000001b000d7202 */ /* 0x000fce0000000f00 */
[----:B------:R-:W-:Y:S05]  /*1740*/  WARPSYNC.COLLECTIVE R15, `(.L_x_33194) ;  /* 0x000000000f087348 */ /* 0x000fea0003c00000 */
[----:B------:R0:W1:Y:S02]  /*1750*/  SHFL.BFLY P6, R14, R13, R12, R11 ;  /* 0x0c00000c0d0e7389 */ /* 0x00006400000c000b */
[----:B01----:R-:W-:Y:S05]  /*1760*/  ENDCOLLECTIVE ;  /* 0x000000000000791b */ /* 0x003fea0003800000 */
.L_x_33194:
[----:B------:R-:W-:Y:S01]  /*1770*/  HFMA2 R12, -RZ, RZ, 0, 5.9604644775390625e-08 ;  /* 0x00000001ff0c7431 */ /* 0x000fe200000001ff */
[----:B------:R-:W-:-:S05]  /*1780*/  MOV R2, R14 ;  /* 0x0000000e00027202 */ /* 0x000fca0000000f00 */
[----:B------:R-:W-:-:S04]  /*1790*/  FADD R2, R27, R2 ;  /* 0x000000021b027221 */ /* 0x000fc80000000000 */
[----:B------:R-:W-:-:S07]  /*17a0*/  IMAD.MOV.U32 R13, RZ, RZ, R2 ;  /* 0x000000ffff0d7224 */ /* 0x000fce00078e0002 */
[----:B------:R-:W-:Y:S05]  /*17b0*/  WARPSYNC.COLLECTIVE R15, `(.L_x_33195) ;  /* 0x000000000f087348 */ /* 0x000fea0003c00000 */
[----:B------:R0:W1:Y:S02]  /*17c0*/  SHFL.BFLY P6, R14, R13, R12, R11 ;  /* 0x0c00000c0d0e7389 */ /* 0x00006400000c000b */
[----:B01----:R-:W-:Y:S05]  /*17d0*/  ENDCOLLECTIVE ;  /* 0x000000000000791b */ /* 0x003fea0003800000 */
.L_x_33195:
[----:B------:R-:W-:Y:S05]  /*17e0*/  BRA `(.L_x_33196) ;  /* 0xfffffff000887947 */ /* 0x000fea000383ffff */
        .weak           $__internal_542_$__cuda_sm3x_div_rn_noftz_f32_slowpath
        .type           $__internal_542_$__cuda_sm3x_div_rn_noftz_f32_slowpath,@function
        .size           $__internal_542_$__cuda_sm3x_div_rn_noftz_f32_slowpath,(.L_x_37919 - $__internal_542_$__cuda_sm3x_div_rn_noftz_f32_slowpath)
$__internal_542_$__cuda_sm3x_div_rn_noftz_f32_slowpath:
        /* <DEDUP_REMOVED lines=34> */
.L_x_33198:
        /* <DEDUP_REMOVED lines=51> */
.L_x_33205:
[----:B------:R-:W-:-:S04]  /*1d40*/  LOP3.LUT R2, R2, 0x80000000, RZ, 0xc0, !PT ;  /* 0x8000000002027812 */ /* 0x000fc800078ec0ff */
[----:B------:R-:W-:Y:S01]  /*1d50*/  LOP3.LUT R2, R2, 0x7f800000, RZ, 0xfc, !PT ;  /* 0x7f80000002027812 */ /* 0x000fe200078efcff */
[----:B------:R-:W-:Y:S06]  /*1d60*/  BRA `(.L_x_33206) ;  /* 0x0000000000047947 */ /* 0x000fec0003800000 */
.L_x_33204:
[----:B------:R-:W-:-:S07]  /*1d70*/  IMAD R2, R13, 0x800000, R2 ;  /* 0x008000000d027824 */ /* 0x000fce00078e0202 */
.L_x_33206:
[----:B------:R-:W-:Y:S05]  /*1d80*/  BSYNC.RECONVERGENT B3 ;  /* 0x0000000000037941 */ /* 0x000fea0003800200 */
.L_x_33203:
[----:B------:R-:W-:Y:S05]  /*1d90*/  BRA `(.L_x_33207) ;  /* 0x0000000000207947 */ /* 0x000fea0003800000 */
.L_x_33202:
[----:B------:R-:W-:-:S04]  /*1da0*/  LOP3.LUT R2, R3, 0x80000000, R4, 0x48, !PT ;  /* 0x8000000003027812 */ /* 0x000fc800078e4804 */
[----:B------:R-:W-:Y:S01]  /*1db0*/  LOP3.LUT R2, R2, 0x7f800000, RZ, 0xfc, !PT ;  /* 0x7f80000002027812 */ /* 0x000fe200078efcff */
[----:B------:R-:W-:Y:S06]  /*1dc0*/  BRA `(.L_x_33207) ;  /* 0x0000000000147947 */ /* 0x000fec0003800000 */
.L_x_33201:
[----:B------:R-:W-:Y:S01]  /*1dd0*/  LOP3.LUT R2, R3, 0x80000000, R4, 0x48, !PT ;  /* 0x8000000003027812 */ /* 0x000fe200078e4804 */
[----:B------:R-:W-:Y:S06]  /*1de0*/  BRA `(.L_x_33207) ;  /* 0x00000000000c7947 */ /* 0x000fec0003800000 */
.L_x_33200:
[----:B------:R-:W0:Y:S01]  /*1df0*/  MUFU.RSQ R2, -QNAN ;  /* 0xffc0000000027908 */ /* 0x000e220000001400 */
[----:B------:R-:W-:Y:S05]  /*1e00*/  BRA `(.L_x_33207) ;  /* 0x0000000000047947 */ /* 0x000fea0003800000 */
.L_x_33199:
[----:B------:R-:W-:-:S07]  /*1e10*/  FADD.FTZ R2, R4, R3 ;  /* 0x0000000304027221 */ /* 0x000fce0000010000 */
.L_x_33207:
[----:B------:R-:W-:Y:S05]  /*1e20*/  BSYNC.RECONVERGENT B2 ;  /* 0x0000000000027941 */ /* 0x000fea0003800200 */
.L_x_33197:
[----:B------:R-:W-:-:S04]  /*1e30*/  HFMA2 R11, -RZ, RZ, 0, 0 ;  /* 0x00000000ff0b7431 */ /* 0x000fc800000001ff */
[----:B0-----:R-:W-:Y:S05]  /*1e40*/  RET.REL.NODEC R10 `(_Z15SoftmaxWarpImplI24ElementwiseScaleMaskLoadIffbE11DirectStoreIffEfLi1ELi1ELi32ELi2ELb1EL9Algorithm0EEvT_T0_ll) ;  /* 0xffffffe00a6c7950 */ /* 0x001fea0003c3ffff */
.L_x_33208:
        /* <DEDUP_REMOVED lines=11> */
.L_x_37919:


//--------------------- .text._Z15SoftmaxWarpImplI24ElementwiseScaleMaskLoadIffbE11DirectStoreIffEfLi1ELi1ELi32ELi2ELb0EL9Algorithm0EEvT_T0_ll --------------------------
	.section	.text._Z15SoftmaxWarpImplI24ElementwiseScaleMaskLoadIffbE11DirectStoreIffEfLi1ELi1ELi32ELi2ELb0EL9Algorithm0EEvT_T0_ll,"ax",@progbits
	.align	128
        .global         _Z15SoftmaxWarpImplI24ElementwiseScaleMaskLoadIffbE11DirectStoreIffEfLi1ELi1ELi32ELi2ELb0EL9Algorithm0EEvT_T0_ll
        .type           _Z15SoftmaxWarpImplI24ElementwiseScaleMaskLoadIffbE11DirectStoreIffEfLi1ELi1ELi32ELi2ELb0EL9Algorithm0EEvT_T0_ll,@function
        .size           _Z15SoftmaxWarpImplI24ElementwiseScaleMaskLoadIffbE11DirectStoreIffEfLi1ELi1ELi32ELi2ELb0EL9Algorithm0EEvT_T0_ll,(.L_x_37920 - _Z15SoftmaxWarpImplI24ElementwiseScaleMaskLoadIffbE11DirectStoreIffEfLi1ELi1ELi32ELi2ELb0EL9Algorithm0EEvT_T0_ll)
        .other          _Z15SoftmaxWarpImplI24ElementwiseScaleMaskLoadIffbE11DirectStoreIffEfLi1ELi1ELi32ELi2ELb0EL9Algorithm0EEvT_T0_ll,@"STO_CUDA_ENTRY STV_DEFAULT"
_Z15SoftmaxWarpImplI24ElementwiseScaleMaskLoadIffbE11DirectStoreIffEfLi1ELi1ELi32ELi2ELb0EL9Algorithm0EEvT_T0_ll:
.text._Z15SoftmaxWarpImplI24ElementwiseScaleMaskLoadIffbE11DirectStoreIffEfLi1ELi1ELi32ELi2ELb0EL9Algorithm0EEvT_T0_ll:
        /* <DEDUP_REMOVED lines=24> */
.L_x_33209:
[----:B------:R-:W1:Y:S01]  /*0180*/  S2R R0, SR_TID.Y ;  /* 0x0000000000007919 */ /* 0x000e620000002200 */
[----:B------:R-:W1:Y:S01]  /*0190*/  S2UR UR4, SR_CTAID.X ;  /* 0x00000000000479c3 */ /* 0x000e620000002500 */
[----:B------:R-:W2:Y:S07]  /*01a0*/  LDCU.64 UR6, c[0x0][0x3b0] ;  /* 0x00007600ff0677ac */ /* 0x000eae0008000a00 */
[----:B------:R-:W1:Y:S01]  /*01b0*/  LDC R19, c[0x0][0x364] ;  /* 0x0000d900ff137b82 */ /* 0x000e620000000800 */
[----:B------:R-:W3:Y:S01]  /*01c0*/  LDCU UR5, c[0x0][0x370] ;  /* 0x00006e00ff0577ac */ /* 0x000ee20008000800 */
[----:B-1----:R-:W-:-:S02]  /*01d0*/  IMAD R0, R19, UR4, R0 ;  /* 0x0000000413007c24 */ /* 0x002fc4000f8e0200 */
[----:B---3--:R-:W-:Y:S02]  /*01e0*/  IMAD R19, R19, UR5, RZ ;  /* 0x0000000513137c24 */ /* 0x008fe4000f8e02ff */
[----:B------:R-:W-:-:S05]  /*01f0*/  IMAD.SHL.U32 R18, R0, 0x2, RZ ;  /* 0x0000000200127824 */ /* 0x000fca00078e00ff */
[----:B--2---:R-:W-:Y:S02]  /*0200*/  ISETP.GE.U32.AND P0, PT, R18, UR6, PT ;  /* 0x0000000612007c0c */ /* 0x004fe4000bf06070 */
[----:B------:R-:W-:-:S04]  /*0210*/  SHF.R.S32.HI R7, RZ, 0x1f, R18 ;  /* 0x0000001fff077819 */ /* 0x000fc80000011412 */
[----:B------:R-:W-:-:S13]  /*0220*/  ISETP.GE.AND.EX P0, PT, R7, UR7, PT, P0 ;  /* 0x0000000707007c0c */ /* 0x000fda000bf06300 */
[----:B------:R-:W-:Y:S05]  /*0230*/  @P0 EXIT ;  /* 0x000000000000094d */ /* 0x000fea0003800000 */
[----:B------:R-:W1:Y:S01]  /*0240*/  S2R R20, SR_TID.X ;  /* 0x0000000000147919 */ /* 0x000e620000002100 */
[----:B------:R-:W2:Y:S01]  /*0250*/  LDC.64 R8, c[0x0][0x358] ;  /* 0x0000d600ff087b82 */ /* 0x000ea20000000a00 */
[----:B------:R-:W-:-:S07]  /*0260*/  IMAD.SHL.U32 R19, R19, 0x2, RZ ;  /* 0x0000000213137824 */ /* 0x000fce00078e00ff */
[----:B------:R-:W3:Y:S02]  /*0270*/  LDC.64 R16, c[0x0][0x3a8] ;  /* 0x0000ea00ff107b82 */ /* 0x000ee40000000a00 */
.L_x_33215:
[----:B----4-:R-:W4:Y:S01]  /*0280*/  LDC.64 R4, c[0x0][0x390] ;  /* 0x0000e400ff047b82 */ /* 0x010f220000000a00 */
[----:B------:R-:W-:Y:S02]  /*0290*/  MOV R21, RZ ;  /* 0x000000ff00157202 */ /* 0x000fe40000000f00 */
[C---:B--2---:R-:W-:Y:S02]  /*02a0*/  R2UR UR8, R8.reuse ;  /* 0x00000000080872ca */ /* 0x044fe400000e0000 */
[C---:B------:R-:W-:Y:S02]  /*02b0*/  R2UR UR9, R9.reuse ;  /* 0x00000000090972ca */ /* 0x040fe400000e0000 */
[C---:B------:R-:W-:Y:S02]  /*02c0*/  R2UR UR4, R8.reuse ;  /* 0x00000000080472ca */ /* 0x040fe400000e0000 */
[----:B------:R-:W-:Y:S02]  /*02d0*/  R2UR UR5, R9 ;  /* 0x00000000090572ca */ /* 0x000fe400000e0000 */
[----:B------:R-:W-:-:S02]  /*02e0*/  R2UR UR6, R8 ;  /* 0x00000000080672ca */ /* 0x000fc400000e0000 */
[----:B------:R-:W-:Y:S01]  /*02f0*/  R2UR UR7, R9 ;  /* 0x00000000090772ca */ /* 0x000fe200000e0000 */
[-C--:B----4-:R-:W-:Y:S02]  /*0300*/  IMAD R0, R7, R4.reuse, RZ ;  /* 0x0000000407007224 */ /* 0x090fe400078e02ff */
[----:B-1----:R-:W-:-:S04]  /*0310*/  IMAD.WIDE.U32 R10, R18, R4, R20 ;  /* 0x00000004120a7225 */ /* 0x002fc800078e0014 */
[----:B------:R-:W-:Y:S01]  /*0320*/  IMAD R3, R18, R5, R0 ;  /* 0x0000000512037224 */ /* 0x000fe200078e0200 */
[----:B------:R-:W-:-:S03]  /*0330*/  IADD3 R2, P0, PT, R10, UR38, RZ ;  /* 0x000000260a027c10 */ /* 0x000fc6000ff1e0ff */
[----:B------:R-:W-:Y:S01]  /*0340*/  IMAD.IADD R11, R11, 0x1, R3 ;  /* 0x000000010b0b7824 */ /* 0x000fe200078e0203 */
[----:B------:R-:W-:-:S04]  /*0350*/  IADD3 R12, P1, PT, R2, R4, RZ ;  /* 0x00000004020c7210 */ /* 0x000fc80007f3e0ff */
[----:B------:R-:W-:Y:S02]  /*0360*/  IADD3.X R3, PT, PT, R11, UR39, RZ, P0, !PT ;  /* 0x000000270b037c10 */ /* 0x000fe400087fe4ff */
[----:B------:R-:W-:-:S03]  /*0370*/  LEA R14, P0, R10, UR36, 0x2 ;  /* 0x000000240a0e7c11 */ /* 0x000fc6000f8010ff */
[----:B------:R-:W-:Y:S01]  /*0380*/  IMAD.X R13, R3, 0x1, R5, P1 ;  /* 0x00000001030d7824 */ /* 0x000fe200008e0605 */
[----:B------:R-:W-:Y:S01]  /*0390*/  LEA.HI.X R15, R10, UR37, R11, 0x2, P0 ;  /* 0x000000250a0f7c11 */ /* 0x000fe200080f140b */
[----:B------:R-:W2:Y:S04]  /*03a0*/  LDG.E.U8 R2, desc[UR6][R2.64] ;  /* 0x0000000602027981 */ /* 0x000ea8000c1e1100 */
[----:B------:R-:W4:Y:S01]  /*03b0*/  LDG.E.U8 R12, desc[UR8][R12.64] ;  /* 0x000000080c0c7981 */ /* 0x000f22000c1e1100 */
[C---:B------:R-:W-:Y:S01]  /*03c0*/  LEA R22, P0, R4.reuse, R14, 0x2 ;  /* 0x0000000e04167211 */ /* 0x040fe200078010ff */
[----:B------:R-:W1:Y:S02]  /*03d0*/  LDC.64 R10, c[0x0][0x398] ;  /* 0x0000e600ff0a7b82 */ /* 0x000e640000000a00 */
[----:B------:R-:W1:Y:S01]  /*03e0*/  LDG.E R14, desc[UR4][R14.64] ;  /* 0x000000040e0e7981 */ /* 0x000e62000c1e1900 */
[----:B------:R-:W-:-:S05]  /*03f0*/  LEA.HI.X R23, R4, R15, R5, 0x2, P0 ;  /* 0x0000000f04177211 */ /* 0x000fca00000f1405 */
[----:B------:R-:W5:Y:S01]  /*0400*/  LDG.E R22, desc[UR8][R22.64] ;  /* 0x0000000816167981 */ /* 0x000f62000c1e1900 */
[----:B------:R-:W-:Y:S01]  /*0410*/  UMOV UR4, 0xffffffff ;  /* 0xffffffff00047882 */ /* 0x000fe20000000000 */
[----:B----4-:R-:W-:Y:S02]  /*0420*/  ISETP.NE.AND P1, PT, R12, RZ, PT ;  /* 0x000000ff0c00720c */ /* 0x010fe40003f25270 */
[----:B--2---:R-:W-:Y:S01]  /*0430*/  ISETP.NE.AND P0, PT, R2, RZ, PT ;  /* 0x000000ff0200720c */ /* 0x004fe20003f05270 */
[----:B-1----:R-:W-:-:S05]  /*0440*/  FMUL R21, R14, R11 ;  /* 0x0000000b0e157220 */ /* 0x002fca0000400000 */
[----:B------:R-:W-:-:S05]  /*0450*/  FSEL R21, R21, R10, P0 ;  /* 0x0000000a15157208 */ /* 0x000fca0000000000 */
[----:B-----5:R-:W-:Y:S01]  /*0460*/  @P1 FMUL R10, R22, R11 ;  /* 0x0000000b160a1220 */ /* 0x020fe20000400000 */
[----:B------:R-:W-:-:S04]  /*0470*/  FMNMX R13, R21, -INF , !PT ;  /* 0xff800000150d7809 */ /* 0x000fc80007800000 */
[----:B------:R-:W-:Y:S01]  /*0480*/  FMNMX R0, R10, -INF , !PT ;  /* 0xff8000000a007809 */ /* 0x000fe20007800000 */
[----:B------:R-:W-:Y:S06]  /*0490*/  BRA.DIV UR4, `(.L_x_33210) ;  /* 0x0000000604bc7947 */ /* 0x000fec000b800000 */
[----:B------:R-:W1:Y:S01]  /*04a0*/  SHFL.BFLY PT, R14, R13, 0x10, 0x1f ;  /* 0x0e001f000d0e7f89 */ /* 0x000e6200000e0000 */
[----:B------:R-:W-:-:S03]  /*04b0*/  HFMA2 R12, -RZ, RZ, 0.96630859375, -0.0022525787353515625 ;  /* 0x3bbb989dff0c7431 */ /* 0x000fc600000001ff */
[----:B------:R-:W2:Y:S01]  /*04c0*/  SHFL.BFLY PT, R3, R0, 0x10, 0x1f ;  /* 0x0e001f0000037f89 */ /* 0x000ea200000e0000 */
[----:B-1----:R-:W-:Y:S02]  /*04d0*/  FMNMX R13, R13, R14, !PT ;  /* 0x0000000e0d0d7209 */ /* 0x002fe40007800000 */
[----:B--2---:R-:W-:-:S03]  /*04e0*/  FMNMX R5, R0, R3, !PT ;  /* 0x0000000300057209 */ /* 0x004fc60007800000 */
[----:B------:R-:W1:Y:S04]  /*04f0*/  SHFL.BFLY PT, R14, R13, 0x8, 0x1f ;  /* 0x0d001f000d0e7f89 */ /* 0x000e6800000e0000 */
[----:B------:R-:W2:Y:S01]  /*0500*/  SHFL.BFLY PT, R4, R5, 0x8, 0x1f ;  /* 0x0d001f0005047f89 */ /* 0x000ea200000e0000 */
[----:B-1----:R-:W-:Y:S01]  /*0510*/  FMNMX R2, R13, R14, !PT ;  /* 0x0000000e0d027209 */ /* 0x002fe20007800000 */
[----:B------:R-:W-:Y:S01]  /*0520*/  IMAD.MOV.U32 R13, RZ, RZ, 0x437c0000 ;  /* 0x437c0000ff0d7424 */ /* 0x000fe200078e00ff */
[----:B--2---:R-:W-:-:S03]  /*0530*/  FMNMX R24, R5, R4, !PT ;  /* 0x0000000405187209 */ /* 0x004fc60007800000 */
[----:B------:R-:W1:Y:S04]  /*0540*/  SHFL.BFLY PT, R14, R2, 0x4, 0x1f ;  /* 0x0c801f00020e7f89 */ /* 0x000e6800000e0000 */
[----:B------:R-:W2:Y:S01]  /*0550*/  SHFL.BFLY PT, R25, R24, 0x4, 0x1f ;  /* 0x0c801f0018197f89 */ /* 0x000ea200000e0000 */
[----:B-1----:R-:W-:Y:S02]  /*0560*/  FMNMX R3, R2, R14, !PT ;  /* 0x0000000e02037209 */ /* 0x002fe40007800000 */
        /* <DEDUP_REMOVED lines=20> */
[----:B------:R-:W-:-:S04]  /*06b0*/  FFMA R6, R11, 1.4426950216293334961, -R6 ;  /* 0x3fb8aa3b0b067823 */ /* 0x000fc80000000806 */
[----:B------:R-:W-:Y:S01]  /*06c0*/  FFMA R6, R11, 1.925963033500011079e-08, R6 ;  /* 0x32a570600b067823 */ /* 0x000fe20000000006 */
[----:B------:R-:W1:Y:S08]  /*06d0*/  MUFU.EX2 R5, R5 ;  /* 0x0000000500057308 */ /* 0x000e700000000800 */
[----:B------:R-:W2:Y:S01]  /*06e0*/  MUFU.EX2 R3, R6 ;  /* 0x0000000600037308 */ /* 0x000ea20000000800 */
[----:B-1----:R-:W-:Y:S01]  /*06f0*/  FMUL R2, R0, R5 ;  /* 0x0000000500027220 */ /* 0x002fe20000400000 */
[----:B------:R-:W-:-:S03]  /*0700*/  SHF.L.U32 R0, R4, 0x17, RZ ;  /* 0x0000001704007819 */ /* 0x000fc600000006ff */
[----:B------:R-:W-:Y:S02]  /*0710*/  FADD R21, RZ, R2 ;  /* 0x00000002ff157221 */ /* 0x000fe40000000000 */
[----:B--2---:R-:W-:-:S03]  /*0720*/  FMUL R0, R0, R3 ;  /* 0x0000000300007220 */ /* 0x004fc60000400000 */
[----:B------:R-:W1:Y:S01]  /*0730*/  SHFL.BFLY PT, R14, R21, 0x10, 0x1f ;  /* 0x0e001f00150e7f89 */ /* 0x000e6200000e0000 */
[----:B------:R-:W-:-:S05]  /*0740*/  FADD R3, RZ, R0 ;  /* 0x00000000ff037221 */ /* 0x000fca0000000000 */
[----:B------:R-:W2:Y:S01]  /*0750*/  SHFL.BFLY PT, R4, R3, 0x10, 0x1f ;  /* 0x0e001f0003047f89 */ /* 0x000ea200000e0000 */
[----:B-1----:R-:W-:-:S05]  /*0760*/  FADD R22, R21, R14 ;  /* 0x0000000e15167221 */ /* 0x002fca0000000000 */
[----:B------:R-:W1:Y:S01]  /*0770*/  SHFL.BFLY PT, R14, R22, 0x8, 0x1f ;  /* 0x0d001f00160e7f89 */ /* 0x000e6200000e0000 */
[----:B--2---:R-:W-:-:S05]  /*0780*/  FADD R10, R3, R4 ;  /* 0x00000004030a7221 */ /* 0x004fca0000000000 */
        /* <DEDUP_REMOVED lines=12> */
[----:B------:R2:W4:Y:S02]  /*0850*/  SHFL.BFLY PT, R14, R3, 0x1, 0x1f ;  /* 0x0c201f00030e7f89 */ /* 0x00052400000e0000 */
[----:B-12---:R-:W-:-:S07]  /*0860*/  FADD R21, R6, R21 ;  /* 0x0000001506157221 */ /* 0x006fce0000000000 */
.L_x_33237:
[----:B------:R-:W1:Y:S01]  /*0870*/  MUFU.RCP R4, R21 ;  /* 0x0000001500047308 */ /* 0x000e620000001000 */
[----:B------:R-:W-:Y:S01]  /*0880*/  BSSY.RECONVERGENT B0, `(.L_x_33211) ;  /* 0x000000c000007945 */ /* 0x000fe20003800200 */
[----:B----4-:R-:W-:-:S06]  /*0890*/  FADD R11, R3, R14 ;  /* 0x0000000e030b7221 */ /* 0x010fcc0000000000 */
        /* <DEDUP_REMOVED lines=9> */
[----:B0--3--:R-:W-:Y:S05]  /*0930*/  CALL.REL.NOINC `($__internal_543_$__cuda_sm3x_div_rn_noftz_f32_slowpath) ;  /* 0x0000000c00087944 */ /* 0x009fea0003c00000 */
.L_x_33212:
[----:B------:R-:W-:Y:S05]  /*0940*/  BSYNC.RECONVERGENT B0 ;  /* 0x0000000000007941 */ /* 0x000fea0003800200 */
.L_x_33211:
[----:B------:R-:W-:Y:S01]  /*0950*/  IMAD.MOV.U32 R21, RZ, RZ, RZ ;  /* 0x000000ffff157224 */ /* 0x000fe200078e00ff */
[----:B------:R-:W1:Y:S01]  /*0960*/  MUFU.RCP R6, R11 ;  /* 0x0000000b00067308 */ /* 0x000e620000001000 */
        /* <DEDUP_REMOVED lines=9> */
[----:B-1----:R-:W-:-:S03]  /*0a00*/  FFMA R3, -R11, R6, 1 ;  /* 0x3f8000000b037423 */ /* 0x002fc60000000106 */
[----:B------:R-:W1:Y:S01]  /*0a10*/  FCHK P0, R0, R11 ;  /* 0x0000000b00007302 */ /* 0x000e620000000000 */
[----:B------:R-:W-:Y:S01]  /*0a20*/  FFMA R3, R6, R3, R6 ;  /* 0x0000000306037223 */ /* 0x000fe20000000006 */
[----:B------:R2:W-:Y:S03]  /*0a30*/  STG.E desc[UR4][R4.64], R13 ;  /* 0x0000000d04007986 */ /* 0x0005e6000c101904 */
[----:B------:R-:W-:-:S04]  /*0a40*/  FFMA R2, R0, R3, RZ ;  /* 0x0000000300027223 */ /* 0x000fc800000000ff */
[----:B------:R-:W-:-:S04]  /*0a50*/  FFMA R6, -R11, R2, R0 ;  /* 0x000000020b067223 */ /* 0x000fc80000000100 */
[----:B------:R-:W-:Y:S01]  /*0a60*/  FFMA R15, R3, R6, R2 ;  /* 0x00000006030f7223 */ /* 0x000fe20000000002 */
[----:B-12---:R-:W-:Y:S06]  /*0a70*/  @!P0 BRA `(.L_x_33214) ;  /* 0x0000000000148947 */ /* 0x006fec0003800000 */
[----:B------:R-:W-:Y:S01]  /*0a80*/  IMAD.MOV.U32 R2, RZ, RZ, R0 ;  /* 0x000000ffff027224 */ /* 0x000fe200078e0000 */
[----:B------:R-:W-:Y:S01]  /*0a90*/  MOV R6, 0xac0 ;  /* 0x00000ac000067802 */ /* 0x000fe20000000f00 */
[----:B------:R-:W-:-:S07]  /*0aa0*/  IMAD.MOV.U32 R3, RZ, RZ, R11 ;  /* 0x000000ffff037224 */ /* 0x000fce00078e000b */
[----:B0--3--:R-:W-:Y:S05]  /*0ab0*/  CALL.REL.NOINC `($__internal_543_$__cuda_sm3x_div_rn_noftz_f32_slowpath) ;  /* 0x0000000800a87944 */ /* 0x009fea0003c00000 */
[----:B------:R-:W-:-:S07]  /*0ac0*/  MOV R15, R13 ;  /* 0x0000000d000f7202 */ /* 0x000fce0000000f00 */
.L_x_33214:
[----:B------:R-:W-:Y:S05]  /*0ad0*/  BSYNC.RECONVERGENT B0 ;  /* 0x0000000000007941 */ /* 0x000fea0003800200 */
.L_x_33213:
[----:B---3--:R-:W-:Y:S02]  /*0ae0*/  LEA R2, P0, R16, R4, 0x2 ;  /* 0x0000000410027211 */ /* 0x008fe400078010ff */
[----:B------:R-:W-:Y:S02]  /*0af0*/  R2UR UR4, R8 ;  /* 0x00000000080472ca */ /* 0x000fe400000e0000 */
[----:B------:R-:W-:Y:S02]  /*0b00*/  LEA.HI.X R3, R16, R5, R17, 0x2, P0 ;  /* 0x0000000510037211 */ /* 0x000fe400000f1411 */
[----:B------:R-:W-:Y:S02]  /*0b10*/  IADD3 R18, P0, PT, R19, R18, RZ ;  /* 0x0000001213127210 */ /* 0x000fe40007f1e0ff */
[----:B------:R-:W-:Y:S02]  /*0b20*/  R2UR UR5, R9 ;  /* 0x00000000090572ca */ /* 0x000fe400000e0000 */
[----:B------:R-:W-:-:S02]  /*0b30*/  LEA.HI.X.SX32 R7, R19, R7, 0x1, P0 ;  /* 0x0000000713077211 */ /* 0x000fc400000f0eff */
[----:B------:R-:W-:-:S04]  /*0b40*/  ISETP.GE.U32.AND P0, PT, R18, UR44, PT ;  /* 0x0000002c12007c0c */ /* 0x000fc8000bf06070 */
[----:B------:R-:W-:-:S05]  /*0b50*/  ISETP.GE.AND.EX P0, PT, R7, UR45, PT, P0 ;  /* 0x0000002d07007c0c */ /* 0x000fca000bf06300 */
[----:B------:R4:W-:Y:S08]  /*0b60*/  STG.E desc[UR4][R2.64], R15 ;  /* 0x0000000f02007986 */ /* 0x0009f0000c101904 */
[----:B------:R-:W-:Y:S05]  /*0b70*/  @!P0 BRA `(.L_x_33215) ;  /* 0xfffffff400c08947 */ /* 0x000fea000383ffff */
[----:B------:R-:W-:Y:S05]  /*0b80*/  EXIT ;  /* 0x000000000000794d */ /* 0x000fea0003800000 */
.L_x_33210:
[----:B------:R-:W-:Y:S01]  /*0b90*/  BSSY B0, `(.L_x_33216) ;  /* 0x0000007000007945 */ /* 0x000fe20003800000 */
[----:B------:R-:W-:Y:S01]  /*0ba0*/  IMAD.MOV.U32 R12, RZ, RZ, 0x10 ;  /* 0x00000010ff0c7424 */ /* 0x000fe200078e00ff */
[----:B------:R-:W-:Y:S01]  /*0bb0*/  MOV R15, 0xffffffff ;  /* 0xffffffff000f7802 */ /* 0x000fe20000000f00 */
[----:B------:R-:W-:-:S07]  /*0bc0*/  IMAD.MOV.U32 R11, RZ, RZ, 0x1f ;  /* 0x0000001fff0b7424 */ /* 0x000fce00078e00ff */
[----:B0--3--:R-:W-:Y:S05]  /*0bd0*/  WARPSYNC.COLLECTIVE R15, `(.L_x_33217) ;  /* 0x000000000f087348 */ /* 0x009fea0003c00000 */
[----:B------:R1:W2:Y:S02]  /*0be0*/  SHFL.BFLY P6, R14, R13, R12, R11 ;  /* 0x0c00000c0d0e7389 */ /* 0x0002a400000c000b */
[----:B0123--:R-:W-:Y:S05]  /*0bf0*/  ENDCOLLECTIVE ;  /* 0x000000000000791b */ /* 0x00ffea0003800000 */
.L_x_33217:
[----:B------:R-:W-:Y:S05]  /*0c00*/  BSYNC B0 ;  /* 0x0000000000007941 */ /* 0x000fea0003800000 */
.L_x_33216:
[----:B------:R-:W-:Y:S01]  /*0c10*/  FMNMX R13, R13, R14, !PT ;  /* 0x0000000e0d0d7209 */ /* 0x000fe20007800000 */
[----:B------:R-:W-:Y:S01]  /*0c20*/  IMAD.MOV.U32 R12, RZ, RZ, 0x8 ;  /* 0x00000008ff0c7424 */ /* 0x000fe200078e00ff */
[----:B------:R-:W-:Y:S01]  /*0c30*/  MOV R15, 0xffffffff ;  /* 0xffffffff000f7802 */ /* 0x000fe20000000f00 */
[----:B------:R-:W-:-:S07]  /*0c40*/  IMAD.MOV.U32 R11, RZ, RZ, 0x1f ;  /* 0x0000001fff0b7424 */ /* 0x000fce00078e00ff */
[----:B------:R-:W-:Y:S05]  /*0c50*/  WARPSYNC.COLLECTIVE R15, `(.L_x_33218) ;  /* 0x000000000f087348 */ /* 0x000fea0003c00000 */
[----:B------:R0:W1:Y:S02]  /*0c60*/  SHFL.BFLY P6, R14, R13, R12, R11 ;  /* 0x0c00000c0d0e7389 */ /* 0x00006400000c000b */
[----:B01----:R-:W-:Y:S05]  /*0c70*/  ENDCOLLECTIVE ;  /* 0x000000000000791b */ /* 0x003fea0003800000 */
.L_x_33218:
[----:B------:R-:W-:Y:S01]  /*0c80*/  IMAD.MOV.U32 R12, RZ, RZ, 0x4 ;  /* 0x00000004ff0c7424 */ /* 0x000fe200078e00ff */
[----:B------:R-:W-:-:S05]  /*0c90*/  FMNMX R2, R13, R14, !PT ;  /* 0x0000000e0d027209 */ /* 0x000fca0007800000 */
[----:B------:R-:W-:-:S07]  /*0ca0*/  IMAD.MOV.U32 R13, RZ, RZ, R2 ;  /* 0x000000ffff0d7224 */ /* 0x000fce00078e0002 */
[----:B------:R-:W-:Y:S05]  /*0cb0*/  WARPSYNC.COLLECTIVE R15, `(.L_x_33219) ;  /* 0x000000000f087348 */ /* 0x000fea0003c00000 */
[----:B------:R0:W1:Y:S02]  /*0cc0*/  SHFL.BFLY P6, R14, R13, R12, R11 ;  /* 0x0c00000c0d0e7389 */ /* 0x00006400000c000b */
[----:B01----:R-:W-:Y:S05]  /*0cd0*/  ENDCOLLECTIVE ;  /* 0x000000000000791b */ /* 0x003fea0003800000 */
.L_x_33219:
[----:B------:R-:W-:Y:S01]  /*0ce0*/  IMAD.MOV.U32 R12, RZ, RZ, 0x2 ;  /* 0x00000002ff0c7424 */ /* 0x000fe200078e00ff */
[----:B------:R-:W-:-:S04]  /*0cf0*/  FMNMX R3, R2, R14, !PT ;  /* 0x0000000e02037209 */ /* 0x000fc80007800000 */
[----:B------:R-:W-:-:S07]  /*0d00*/  MOV R13, R3 ;  /* 0x00000003000d7202 */ /* 0x000fce0000000f00 */
[----:B------:R-:W-:Y:S05]  /*0d10*/  WARPSYNC.COLLECTIVE R15, `(.L_x_33220) ;  /* 0x000000000f087348 */ /* 0x000fea0003c00000 */
[----:B------:R0:W1:Y:S02]  /*0d20*/  SHFL.BFLY P6, R14, R13, R12, R11 ;  /* 0x0c00000c0d0e7389 */ /* 0x00006400000c000b */
[----:B01----:R-:W-:Y:S05]  /*0d30*/  ENDCOLLECTIVE ;  /* 0x000000000000791b */ /* 0x003fea0003800000 */
.L_x_33220:
[----:B------:R-:W-:Y:S01]  /*0d40*/  HFMA2 R12, -RZ, RZ, 0, 5.9604644775390625e-08 ;  /* 0x00000001ff0c7431 */ /* 0x000fe200000001ff */
[----:B------:R-:W-:-:S05]  /*0d50*/  FMNMX R22, R3, R14, !PT ;  /* 0x0000000e03167209 */ /* 0x000fca0007800000 */
[----:B------:R-:W-:-:S07]  /*0d60*/  IMAD.MOV.U32 R13, RZ, RZ, R22 ;  /* 0x000000ffff0d7224 */ /* 0x000fce00078e0016 */
[----:B------:R-:W-:Y:S05]  /*0d70*/  WARPSYNC.COLLECTIVE R15, `(.L_x_33221) ;  /* 0x000000000f087348 */ /* 0x000fea0003c00000 */
[----:B------:R0:W1:Y:S02]  /*0d80*/  SHFL.BFLY P6, R14, R13, R12, R11 ;  /* 0x0c00000c0d0e7389 */ /* 0x00006400000c000b */
[----:B01----:R-:W-:Y:S05]  /*0d90*/  ENDCOLLECTIVE ;  /* 0x000000000000791b */ /* 0x003fea0003800000 */
.L_x_33221:
[----:B------:R-:W-:Y:S01]  /*0da0*/  IMAD.MOV.U32 R13, RZ, RZ, R0 ;  /* 0x000000ffff0d7224 */ /* 0x000fe200078e0000 */
[----:B------:R-:W-:Y:S01]  /*0db0*/  MOV R12, 0x10 ;  /* 0x00000010000c7802 */ /* 0x000fe20000000f00 */
[----:B------:R-:W-:-:S07]  /*0dc0*/  IMAD.MOV.U32 R23, RZ, RZ, R14 ;  /* 0x000000ffff177224 */ /* 0x000fce00078e000e */
[----:B------:R-:W-:Y:S05]  /*0dd0*/  WARPSYNC.COLLECTIVE R15, `(.L_x_33222) ;  /* 0x000000000f087348 */ /* 0x000fea0003c00000 */
[----:B------:R0:W1:Y:S02]  /*0de0*/  SHFL.BFLY P6, R14, R13, R12, R11 ;  /* 0x0c00000c0d0e7389 */ /* 0x00006400000c000b */
[----:B01----:R-:W-:Y:S05]  /*0df0*/  ENDCOLLECTIVE ;  /* 0x000000000000791b */ /* 0x003fea0003800000 */
.L_x_33222:
[----:B------:R-:W-:-:S05]  /*0e00*/  FMNMX R2, R22, R23, !PT ;  /* 0x0000001716027209 */ /* 0x000fca0007800000 */
[----:B------:R-:W-:Y:S01]  /*0e10*/  FADD R21, R21, -R2 ;  /* 0x8000000215157221 */ /* 0x000fe20000000000 */
[----:B------:R-:W-:Y:S02]  /*0e20*/  HFMA2 R12, -RZ, RZ, 0, 4.76837158203125e-07 ;  /* 0x00000008ff0c7431 */ /* 0x000fe400000001ff */
[----:B------:R-:W-:-:S05]  /*0e30*/  IMAD.MOV.U32 R3, RZ, RZ, R14 ;  /* 0x000000ffff037224 */ /* 0x000fca00078e000e */
[----:B------:R-:W-:Y:S01]  /*0e40*/  FMNMX R5, R0, R3, !PT ;  /* 0x0000000300057209 */ /* 0x000fe20007800000 */
[----:B------:R-:W-:Y:S02]  /*0e50*/  HFMA2 R3, -RZ, RZ, 3.7421875, 0 ;  /* 0x437c0000ff037431 */ /* 0x000fe400000001ff */
[----:B------:R-:W-:Y:S02]  /*0e60*/  IMAD.MOV.U32 R0, RZ, RZ, 0x3bbb989d ;  /* 0x3bbb989dff007424 */ /* 0x000fe400078e00ff */
[----:B------:R-:W-:Y:S02]  /*0e70*/  IMAD.MOV.U32 R13, RZ, RZ, R5 ;  /* 0x000000ffff0d7224 */ /* 0x000fe400078e0005 */
[----:B------:R-:W-:-:S07]  /*0e80*/  FFMA.SAT R2, R21, R0, 0.5 ;  /* 0x3f00000015027423 */ /* 0x000fce0000002000 */
[----:B------:R-:W-:Y:S05]  /*0e90*/  WARPSYNC.COLLECTIVE R15, `(.L_x_33223) ;  /* 0x000000000f087348 */ /* 0x000fea0003c00000 */
[----:B------:R0:W1:Y:S02]  /*0ea0*/  SHFL.BFLY P6, R14, R13, R12, R11 ;  /* 0x0c00000c0d0e7389 */ /* 0x00006400000c000b */
[----:B01----:R-:W-:Y:S05]  /*0eb0*/  ENDCOLLECTIVE ;  /* 0x000000000000791b */ /* 0x003fea0003800000 */
.L_x_33223:
[----:B------:R-:W-:-:S04]  /*0ec0*/  FFMA.RM R2, R2, R3, 12582913 ;  /* 0x4b40000102027423 */ /* 0x000fc80000004003 */
        /* <DEDUP_REMOVED lines=12> */
.L_x_33224:
[----:B------:R-:W-:-:S04]  /*0f90*/  FMUL R2, R2, R5 ;  /* 0x0000000502027220 */ /* 0x000fc80000400000 */
[----:B------:R-:W-:Y:S01]  /*0fa0*/  FADD R21, RZ, R2 ;  /* 0x00000002ff157221 */ /* 0x000fe20000000000 */
[----:B------:R-:W-:Y:S02]  /*0fb0*/  IMAD.MOV.U32 R12, RZ, RZ, 0x2 ;  /* 0x00000002ff0c7424 */ /* 0x000fe400078e00ff */
[----:B------:R-:W-:-:S05]  /*0fc0*/  IMAD.MOV.U32 R25, RZ, RZ, R14 ;  /* 0x000000ffff197224 */ /* 0x000fca00078e000e */
[----:B------:R-:W-:-:S05]  /*0fd0*/  FMNMX R4, R24, R25, !PT ;  /* 0x0000001918047209 */ /* 0x000fca0007800000 */
[----:B------:R-:W-:-:S07]  /*0fe0*/  IMAD.MOV.U32 R13, RZ, RZ, R4 ;  /* 0x000000ffff0d7224 */ /* 0x000fce00078e0004 */
[----:B------:R-:W-:Y:S05]  /*0ff0*/  WARPSYNC.COLLECTIVE R15, `(.L_x_33225) ;  /* 0x000000000f087348 */ /* 0x000fea0003c00000 */
[----:B------:R0:W1:Y:S02]  /*1000*/  SHFL.BFLY P6, R14, R13, R12, R11 ;  /* 0x0c00000c0d0e7389 */ /* 0x00006400000c000b */
[----:B01----:R-:W-:Y:S05]  /*1010*/  ENDCOLLECTIVE ;  /* 0x000000000000791b */ /* 0x003fea0003800000 */
.L_x_33225:
[----:B------:R-:W-:Y:S01]  /*1020*/  IMAD.MOV.U32 R12, RZ, RZ, 0x1 ;  /* 0x00000001ff0c7424 */ /* 0x000fe200078e00ff */
[----:B------:R-:W-:-:S04]  /*1030*/  MOV R25, R14 ;  /* 0x0000000e00197202 */ /* 0x000fc80000000f00 */
[----:B------:R-:W-:-:S04]  /*1040*/  FMNMX R5, R4, R25, !PT ;  /* 0x0000001904057209 */ /* 0x000fc80007800000 */
[----:B------:R-:W-:-:S07]  /*1050*/  MOV R13, R5 ;  /* 0x00000005000d7202 */ /* 0x000fce0000000f00 */
[----:B------:R-:W-:Y:S05]  /*1060*/  WARPSYNC.COLLECTIVE R15, `(.L_x_33226) ;  /* 0x000000000f087348 */ /* 0x000fea0003c00000 */
[----:B------:R0:W1:Y:S02]  /*1070*/  SHFL.BFLY P6, R14, R13, R12, R11 ;  /* 0x0c00000c0d0e7389 */ /* 0x00006400000c000b */
[----:B01----:R-:W-:Y:S05]  /*1080*/  ENDCOLLECTIVE ;  /* 0x000000000000791b */ /* 0x003fea0003800000 */
.L_x_33226:
[----:B------:R-:W-:Y:S02]  /*1090*/  HFMA2 R12, -RZ, RZ, 0, 9.5367431640625e-07 ;  /* 0x00000010ff0c7431 */ /* 0x000fe400000001ff */
[----:B------:R-:W-:Y:S01]  /*10a0*/  IMAD.MOV.U32 R13, RZ, RZ, R21 ;  /* 0x000000ffff0d7224 */ /* 0x000fe200078e0015 */
[----:B------:R-:W-:-:S07]  /*10b0*/  MOV R6, R14 ;  /* 0x0000000e00067202 */ /* 0x000fce0000000f00 */
[----:B------:R-:W-:Y:S05]  /*10c0*/  WARPSYNC.COLLECTIVE R15, `(.L_x_33227) ;  /* 0x000000000f087348 */ /* 0x000fea0003c00000 */
[----:B------:R0:W1:Y:S02]  /*10d0*/  SHFL.BFLY P6, R14, R13, R12, R11 ;  /* 0x0c00000c0d0e7389 */ /* 0x00006400000c000b */
[----:B01----:R-:W-:Y:S05]  /*10e0*/  ENDCOLLECTIVE ;  /* 0x000000000000791b */ /* 0x003fea0003800000 */
.L_x_33227:
[----:B------:R-:W-:Y:S02]  /*10f0*/  FMNMX R5, R5, R6, !PT ;  /* 0x0000000605057209 */ /* 0x000fe40007800000 */
[----:B------:R-:W-:Y:S01]  /*1100*/  MOV R12, 0x8 ;  /* 0x00000008000c7802 */ /* 0x000fe20000000f00 */
[----:B------:R-:W-:Y:S02]  /*1110*/  FADD R22, R21, R14 ;  /* 0x0000000e15167221 */ /* 0x000fe40000000000 */
[----:B------:R-:W-:Y:S02]  /*1120*/  FADD R21, R10, -R5 ;  /* 0x800000050a157221 */ /* 0x000fe40000000000 */
[----:B------:R-:W-:Y:S02]  /*1130*/  IMAD.MOV.U32 R13, RZ, RZ, R22 ;  /* 0x000000ffff0d7224 */ /* 0x000fe400078e0016 */
[----:B------:R-:W-:-:S07]  /*1140*/  FFMA.SAT R0, R21, R0, 0.5 ;  /* 0x3f00000015007423 */ /* 0x000fce0000002000 */
[----:B------:R-:W-:Y:S05]  /*1150*/  WARPSYNC.COLLECTIVE R15, `(.L_x_33228) ;  /* 0x000000000f087348 */ /* 0x000fea0003c00000 */
[----:B------:R0:W1:Y:S02]  /*1160*/  SHFL.BFLY P6, R14, R13, R12, R11 ;  /* 0x0c00000c0d0e7389 */ /* 0x00006400000c000b */
[----:B01----:R-:W-:Y:S05]  /*1170*/  ENDCOLLECTIVE ;  /* 0x000000000000791b */ /* 0x003fea0003800000 */
.L_x_33228:
[----:B------:R-:W-:-:S04]  /*1180*/  FFMA.RM R0, R0, R3, 12582913 ;  /* 0x4b40000100007423 */ /* 0x000fc80000004003 */
[C---:B------:R-:W-:Y:S01]  /*1190*/  FADD R6, R0.reuse, -12583039 ;  /* 0xcb40007f00067421 */ /* 0x040fe20000000000 */
[----:B------:R-:W-:-:S03]  /*11a0*/  IMAD.SHL.U32 R0, R0, 0x800000, RZ ;  /* 0x0080000000007824 */ /* 0x000fc600078e00ff */
[----:B------:R-:W-:Y:S01]  /*11b0*/  FFMA R6, R21, 1.4426950216293334961, -R6 ;  /* 0x3fb8aa3b15067823 */ /* 0x000fe20000000806 */
[----:B------:R-:W-:Y:S02]  /*11c0*/  HFMA2 R12, -RZ, RZ, 0, 2.384185791015625e-07 ;  /* 0x00000004ff0c7431 */ /* 0x000fe400000001ff */
[----:B------:R-:W-:-:S04]  /*11d0*/  FADD R4, R22, R14 ;  /* 0x0000000e16047221 */ /* 0x000fc80000000000 */
[----:B------:R-:W-:-:S07]  /*11e0*/  IMAD.MOV.U32 R13, RZ, RZ, R4 ;  /* 0x000000ffff0d7224 */ /* 0x000fce00078e0004 */
[----:B------:R-:W-:Y:S05]  /*11f0*/  WARPSYNC.COLLECTIVE R15, `(.L_x_33229) ;  /* 0x000000000f087348 */ /* 0x000fea0003c00000 */
[----:B------:R0:W1:Y:S02]  /*1200*/  SHFL.BFLY P6, R14, R13, R12, R11 ;  /* 0x0c00000c0d0e7389 */ /* 0x00006400000c000b */
[----:B01----:R-:W-:Y:S05]  /*1210*/  ENDCOLLECTIVE ;  /* 0x000000000000791b */ /* 0x003fea0003800000 */
.L_x_33229:
[----:B------:R-:W-:Y:S01]  /*1220*/  MOV R12, 0x2 ;  /* 0x00000002000c7802 */ /* 0x000fe20000000f00 */
[----:B------:R-:W-:Y:S01]  /*1230*/  FADD R5, R4, R14 ;  /* 0x0000000e04057221 */ /* 0x000fe20000000000 */
[----:B------:R-:W-:-:S03]  /*1240*/  FFMA R4, R21, 1.925963033500011079e-08, R6 ;  /* 0x32a5706015047823 */ /* 0x000fc60000000006 */
[----:B------:R-:W-:Y:S01]  /*1250*/  IMAD.MOV.U32 R13, RZ, RZ, R5 ;  /* 0x000000ffff0d7224 */ /* 0x000fe200078e0005 */
[----:B------:R0:W1:Y:S06]  /*1260*/  MUFU.EX2 R3, R4 ;  /* 0x0000000400037308 */ /* 0x00006c0000000800 */
[----:B01----:R-:W-:Y:S05]  /*1270*/  WARPSYNC.COLLECTIVE R15, `(.L_x_33230) ;  /* 0x000000000f087348 */ /* 0x003fea0003c00000 */
[----:B------:R2:W3:Y:S02]  /*1280*/  SHFL.BFLY P6, R14, R13, R12, R11 ;  /* 0x0c00000c0d0e7389 */ /* 0x0004e400000c000b */
[----:B0123--:R-:W-:Y:S05]  /*1290*/  ENDCOLLECTIVE ;  /* 0x000000000000791b */ /* 0x00ffea0003800000 */
.L_x_33230:
        /* <DEDUP_REMOVED lines=8> */
.L_x_33231:
[----:B------:R-:W-:Y:S02]  /*1320*/  HFMA2 R12, -RZ, RZ, 0, 9.5367431640625e-07 ;  /* 0x00000010ff0c7431 */ /* 0x000fe400000001ff */
[----:B------:R-:W-:Y:S01]  /*1330*/  IMAD.MOV.U32 R13, RZ, RZ, R3 ;  /* 0x000000ffff0d7224 */ /* 0x000fe200078e0003 */
[----:B------:R-:W-:-:S07]  /*1340*/  MOV R21, R14 ;  /* 0x0000000e00157202 */ /* 0x000fce0000000f00 */
[----:B------:R-:W-:Y:S05]  /*1350*/  WARPSYNC.COLLECTIVE R15, `(.L_x_33232) ;  /* 0x000000000f087348 */ /* 0x000fea0003c00000 */
[----:B------:R0:W1:Y:S02]  /*1360*/  SHFL.BFLY P6, R14, R13, R12, R11 ;  /* 0x0c00000c0d0e7389 */ /* 0x00006400000c000b */
[----:B01----:R-:W-:Y:S05]  /*1370*/  ENDCOLLECTIVE ;  /* 0x000000000000791b */ /* 0x003fea0003800000 */
.L_x_33232:
        /* <DEDUP_REMOVED lines=8> */
.L_x_33233:
[----:B------:R-:W-:Y:S01]  /*1400*/  HFMA2 R12, -RZ, RZ, 0, 2.384185791015625e-07 ;  /* 0x00000004ff0c7431 */ /* 0x000fe200000001ff */
[----:B------:R-:W-:-:S05]  /*1410*/  MOV R5, R14 ;  /* 0x0000000e00057202 */ /* 0x000fca0000000f00 */
[----:B------:R-:W-:-:S04]  /*1420*/  FADD R23, R10, R5 ;  /* 0x000000050a177221 */ /* 0x000fc80000000000 */
[----:B------:R-:W-:-:S07]  /*1430*/  IMAD.MOV.U32 R13, RZ, RZ, R23 ;  /* 0x000000ffff0d7224 */ /* 0x000fce00078e0017 */
[----:B------:R-:W-:Y:S05]  /*1440*/  WARPSYNC.COLLECTIVE R15, `(.L_x_33234) ;  /* 0x000000000f087348 */ /* 0x000fea0003c00000 */
[----:B------:R0:W1:Y:S02]  /*1450*/  SHFL.BFLY P6, R14, R13, R12, R11 ;  /* 0x0c00000c0d0e7389 */ /* 0x00006400000c000b */
[----:B01----:R-:W-:Y:S05]  /*1460*/  ENDCOLLECTIVE ;  /* 0x000000000000791b */ /* 0x003fea0003800000 */
.L_x_33234:
[----:B------:R-:W-:Y:S02]  /*1470*/  IMAD.MOV.U32 R12, RZ, RZ, 0x2 ;  /* 0x00000002ff0c7424 */ /* 0x000fe400078e00ff */
[----:B------:R-:W-:-:S04]  /*1480*/  IMAD.MOV.U32 R24, RZ, RZ, R14 ;  /* 0x000000ffff187224 */ /* 0x000fc800078e000e */
[----:B------:R-:W-:-:S05]  /*1490*/  FADD R24, R23, R24 ;  /* 0x0000001817187221 */ /* 0x000fca0000000000 */
[----:B------:R-:W-:-:S07]  /*14a0*/  MOV R13, R24 ;  /* 0x00000018000d7202 */ /* 0x000fce0000000f00 */
[----:B------:R-:W-:Y:S05]  /*14b0*/  WARPSYNC.COLLECTIVE R15, `(.L_x_33235) ;  /* 0x000000000f087348 */ /* 0x000fea0003c00000 */
[----:B------:R0:W1:Y:S02]  /*14c0*/  SHFL.BFLY P6, R14, R13, R12, R11 ;  /* 0x0c00000c0d0e7389 */ /* 0x00006400000c000b */
[----:B01----:R-:W-:Y:S05]  /*14d0*/  ENDCOLLECTIVE ;  /* 0x000000000000791b */ /* 0x003fea0003800000 */
.L_x_33235:
[----:B------:R-:W-:Y:S01]  /*14e0*/  HFMA2 R12, -RZ, RZ, 0, 5.9604644775390625e-08 ;  /* 0x00000001ff0c7431 */ /* 0x000fe200000001ff */
[----:B------:R-:W-:-:S05]  /*14f0*/  MOV R3, R14 ;  /* 0x0000000e00037202 */ /* 0x000fca0000000f00 */
[----:B------:R-:W-:-:S04]  /*1500*/  FADD R3, R24, R3 ;  /* 0x0000000318037221 */ /* 0x000fc80000000000 */
[----:B------:R-:W-:-:S07]  /*1510*/  IMAD.MOV.U32 R13, RZ, RZ, R3 ;  /* 0x000000ffff0d7224 */ /* 0x000fce00078e0003 */
[----:B------:R-:W-:Y:S05]  /*1520*/  WARPSYNC.COLLECTIVE R15, `(.L_x_33236) ;  /* 0x000000000f087348 */ /* 0x000fea0003c00000 */
[----:B------:R0:W1:Y:S02]  /*1530*/  SHFL.BFLY P6, R14, R13, R12, R11 ;  /* 0x0c00000c0d0e7389 */ /* 0x00006400000c000b */
[----:B01----:R-:W-:Y:S05]  /*1540*/  ENDCOLLECTIVE ;  /* 0x000000000000791b */ /* 0x003fea0003800000 */
.L_x_33236:
[----:B------:R-:W-:Y:S05]  /*1550*/  BRA `(.L_x_33237) ;  /* 0xfffffff000c47947 */ /* 0x000fea000383ffff */
        .weak           $__internal_543_$__cuda_sm3x_div_rn_noftz_f32_slowpath
        .type           $__internal_543_$__cuda_sm3x_div_rn_noftz_f32_slowpath,@function
        .size           $__internal_543_$__cuda_sm3x_div_rn_noftz_f32_slowpath,(.L_x_37920 - $__internal_543_$__cuda_sm3x_div_rn_noftz_f32_slowpath)
$__internal_543_$__cuda_sm3x_div_rn_noftz_f32_slowpath:
        /* <DEDUP_REMOVED lines=34> */
.L_x_33239:
        /* <DEDUP_REMOVED lines=51> */
.L_x_33246:
[----:B------:R-:W-:-:S04]  /*1ab0*/  LOP3.LUT R2, R2, 0x80000000, RZ, 0xc0, !PT ;  /* 0x8000000002027812 */ /* 0x000fc800078ec0ff */
[----:B------:R-:W-:Y:S01]  /*1ac0*/  LOP3.LUT R2, R2, 0x7f800000, RZ, 0xfc, !PT ;  /* 0x7f80000002027812 */ /* 0x000fe200078efcff */
[----:B------:R-:W-:Y:S06]  /*1ad0*/  BRA `(.L_x_33247) ;  /* 0x0000000000047947 */ /* 0x000fec0003800000 */
.L_x_33245:
[----:B------:R-:W-:-:S07]  /*1ae0*/  IMAD R2, R13, 0x800000, R2 ;  /* 0x008000000d027824 */ /* 0x000fce00078e0202 */
.L_x_33247:
[----:B------:R-:W-:Y:S05]  /*1af0*/  BSYNC.RECONVERGENT B2 ;  /* 0x0000000000027941 */ /* 0x000fea0003800200 */
.L_x_33244:
[----:B------:R-:W-:Y:S05]  /*1b00*/  BRA `(.L_x_33248) ;  /* 0x0000000000207947 */ /* 0x000fea0003800000 */
.L_x_33243:
[----:B------:R-:W-:-:S04]  /*1b10*/  LOP3.LUT R2, R3, 0x80000000, R2, 0x48, !PT ;  /* 0x8000000003027812 */ /* 0x000fc800078e4802 */
[----:B------:R-:W-:Y:S01]  /*1b20*/  LOP3.LUT R2, R2, 0x7f800000, RZ, 0xfc, !PT ;  /* 0x7f80000002027812 */ /* 0x000fe200078efcff */
[----:B------:R-:W-:Y:S06]  /*1b30*/  BRA `(.L_x_33248) ;  /* 0x0000000000147947 */ /* 0x000fec0003800000 */
.L_x_33242:
[----:B------:R-:W-:Y:S01]  /*1b40*/  LOP3.LUT R2, R3, 0x80000000, R2, 0x48, !PT ;  /* 0x8000000003027812 */ /* 0x000fe200078e4802 */
[----:B------:R-:W-:Y:S06]  /*1b50*/  BRA `(.L_x_33248) ;  /* 0x00000000000c7947 */ /* 0x000fec0003800000 */
.L_x_33241:
[----:B------:R-:W0:Y:S01]  /*1b60*/  MUFU.RSQ R2, -QNAN ;  /* 0xffc0000000027908 */ /* 0x000e220000001400 */
[----:B------:R-:W-:Y:S05]  /*1b70*/  BRA `(.L_x_33248) ;  /* 0x0000000000047947 */ /* 0x000fea0003800000 */
.L_x_33240:
[----:B------:R-:W-:-:S07]  /*1b80*/  FADD.FTZ R2, R2, R3 ;  /* 0x0000000302027221 */ /* 0x000fce0000010000 */
.L_x_33248:
[----:B------:R-:W-:Y:S05]  /*1b90*/  BSYNC.RECONVERGENT B1 ;  /* 0x0000000000017941 */ /* 0x000fea0003800200 */
.L_x_33238:
[----:B------:R-:W-:Y:S01]  /*1ba0*/  HFMA2 R3, -RZ, RZ, 0, 0 ;  /* 0x00000000ff037431 */ /* 0x000fe200000001ff */
[----:B0-----:R-:W-:Y:S01]  /*1bb0*/  MOV R13, R2 ;  /* 0x00000002000d7202 */ /* 0x001fe20000000f00 */
[----:B------:R-:W-:-:S04]  /*1bc0*/  IMAD.MOV.U32 R2, RZ, RZ, R6 ;  /* 0x000000ffff027224 */ /* 0x000fc800078e0006 */
[----:B------:R-:W-:Y:S05]  /*1bd0*/  RET.REL.NODEC R2 `(_Z15SoftmaxWarpImplI24ElementwiseScaleMaskLoadIffbE11DirectStoreIffEfLi1ELi1ELi32ELi2ELb0EL9Algorithm0EEvT_T0_ll) ;  /* 0xffffffe402087950 */ /* 0x000fea0003c3ffff */
.L_x_33249:
        /* <DEDUP_REMOVED lines=10> */
.L_x_37920:


//--------------------- .text._Z15SoftmaxWarpImplI24ElementwiseScaleMaskLoadIffbE11DirectStoreIffEfLi1ELi1ELi16ELi1ELb1EL9Algorithm0EEvT_T0_ll --------------------------
	.section	.text._Z15SoftmaxWarpImplI24ElementwiseScaleMaskLoadIffbE11DirectStoreIffEfLi1ELi1ELi16ELi1ELb1EL9Algorithm0EEvT_T0_ll,"ax",@progbits
	.align	128
        .global         _Z15SoftmaxWarpImplI24ElementwiseScaleMaskLoadIffbE11DirectStoreIffEfLi1ELi1ELi16ELi1ELb1EL9Algorithm0EEvT_T0_ll
        .type           _Z15SoftmaxWarpImplI24ElementwiseScaleMaskLoadIffbE11DirectStoreIffEfLi1ELi1ELi16ELi1ELb1EL9Algorithm0EEvT_T0_ll,@function
        .size           _Z15SoftmaxWarpImplI24ElementwiseScaleMaskLoadIffbE11DirectStoreIffEfLi1ELi1ELi16ELi1ELb1EL9Algorithm0EEvT_T0_ll,(.L_x_37922 - _Z15SoftmaxWarpImplI24ElementwiseScaleMaskLoadIffbE11DirectStoreIffEfLi1ELi1ELi16ELi1ELb1EL9Algorithm0EEvT_T0_ll)
        .other          _Z15SoftmaxWarpImplI24ElementwiseScaleMaskLoadIffbE11DirectStoreIffEfLi1ELi1ELi16ELi1ELb1EL9Algorithm0EEvT_T0_ll,@"STO_CUDA_ENTRY STV_DEFAULT"
_Z15SoftmaxWarpImplI24ElementwiseScaleMaskLoadIffbE11DirectStoreIffEfLi1ELi1ELi16ELi1ELb1EL9Algorithm0EEvT_T0_ll:
.text._Z15SoftmaxWarpImplI24ElementwiseScaleMaskLoadIffbE11DirectStoreIffEfLi1ELi1ELi16ELi1ELb1EL9Algorithm0EEvT_T0_ll:
        /* <DEDUP_REMOVED lines=24> */
.L_x_33250:
        /* <DEDUP_REMOVED lines=47> */
.L_x_33252:
[----:B------:R-:W-:-:S07]  /*0470*/  MOV R4, 0x490 ;  /* 0x0000049000047802 */ /* 0x000fce0000000f00 */
[----:B0-----:R-:W-:Y:S05]  /*0480*/  CALL.REL.NOINC `($__internal_544_$__cuda_sm20_div_u64) ;  /* 0x0000001c00607944 */ /* 0x001fea0003c00000 */
.L_x_33253:
[----:B------:R-:W-:Y:S05]  /*0490*/  BSYNC.RECONVERGENT B0 ;  /* 0x0000000000007941 */ /* 0x000fea0003800200 */
.L_x_33251:
        /* <DEDUP_REMOVED lines=68> */
[----:B------:R1:W2:Y:S02]  /*08e0*/  SHFL.BFLY PT, R14, R20, 0x1, 0x1f ;  /* 0x0c201f00140e7f89 */ /* 0x0002a400000e0000 */
.L_x_33278:
        /* <DEDUP_REMOVED lines=12> */
[----:B01----:R-:W-:Y:S05]  /*09b0*/  CALL.REL.NOINC `($__internal_545_$__cuda_sm3x_div_rn_noftz_f32_slowpath) ;  /* 0x0000001c00207944 */ /* 0x003fea0003c00000 */
[----:B------:R-:W-:-:S07]  /*09c0*/  IMAD.MOV.U32 R15, RZ, RZ, R0 ;  /* 0x000000ffff0f7224 */ /* 0x000fce00078e0000 */
.L_x_33258:
[----:B------:R-:W-:Y:S05]  /*09d0*/  BSYNC.RECONVERGENT B1 ;  /* 0x0000000000017941 */ /* 0x000fea0003800200 */
.L_x_33257:
[----:B------:R-:W-:Y:S01]  /*09e0*/  MOV R23, R19 ;  /* 0x0000001300177202 */ /* 0x000fe20000000f00 */
[----:B------:R-:W-:Y:S01]  /*09f0*/  IMAD.MOV.U32 R3, RZ, RZ, R10 ;  /* 0x000000ffff037224 */ /* 0x000fe200078e000a */
[----:B------:R-:W-:Y:S06]  /*0a00*/  @P0 BRA `(.L_x_33255) ;  /* 0x0000000000300947 */ /* 0x000fec0003800000 */
[----:B------:R-:W2:Y:S01]  /*0a10*/  LDCU.128 UR4, c[0x0][0x3a0] ;  /* 0x00007400ff0477ac */ /* 0x000ea20008000c00 */
[----:B------:R-:W-:Y:S02]  /*0a20*/  HFMA2 R11, -RZ, RZ, 0, 0 ;  /* 0x00000000ff0b7431 */ /* 0x000fe400000001ff */
[----:B------:R-:W-:Y:S02]  /*0a30*/  IMAD.MOV.U32 R10, RZ, RZ, R4 ;  /* 0x000000ffff0a7224 */ /* 0x000fe400078e0004 */
[----:B--2---:R-:W-:Y:S02]  /*0a40*/  IMAD R0, R18, UR6, RZ ;  /* 0x0000000612007c24 */ /* 0x004fe4000f8e02ff */
[----:B------:R-:W-:Y:S01]  /*0a50*/  IMAD.WIDE.U32 R10, R21, UR6, R10 ;  /* 0x00000006150a7c25 */ /* 0x000fe2000f8e000a */
[----:B------:R-:W-:-:S03]  /*0a60*/  R2UR UR6, R6 ;  /* 0x00000000060672ca */ /* 0x000fc600000e0000 */
[----:B------:R-:W-:Y:S01]  /*0a70*/  IMAD R13, R21, UR7, R0 ;  /* 0x00000007150d7c24 */ /* 0x000fe2000f8e0200 */
[----:B------:R-:W-:Y:S02]  /*0a80*/  R2UR UR7, R7 ;  /* 0x00000000070772ca */ /* 0x000fe400000e0000 */
[----:B------:R-:W-:Y:S01]  /*0a90*/  LEA R12, P0, R10, UR4, 0x2 ;  /* 0x000000040a0c7c11 */ /* 0x000fe2000f8010ff */
[----:B------:R-:W-:-:S05]  /*0aa0*/  IMAD.IADD R11, R11, 0x1, R13 ;  /* 0x000000010b0b7824 */ /* 0x000fca00078e020d */
[----:B------:R-:W-:-:S05]  /*0ab0*/  LEA.HI.X R13, R10, UR5, R11, 0x2, P0 ;  /* 0x000000050a0d7c11 */ /* 0x000fca00080f140b */
[----:B------:R3:W-:Y:S02]  /*0ac0*/  STG.E desc[UR6][R12.64], R15 ;  /* 0x0000000f0c007986 */ /* 0x0007e4000c101906 */
.L_x_33255:
[----:B------:R-:W-:Y:S05]  /*0ad0*/  BSYNC B0 ;  /* 0x0000000000007941 */ /* 0x000fea0003800000 */
.L_x_33254:
[----:B------:R-:W-:-:S04]  /*0ae0*/  ISETP.NE.U32.AND P0, PT, R9, RZ, PT ;  /* 0x000000ff0900720c */ /* 0x000fc80003f05070 */
[----:B------:R-:W-:-:S13]  /*0af0*/  ISETP.NE.AND.EX P0, PT, R8, RZ, PT, P0 ;  /* 0x000000ff0800720c */ /* 0x000fda0003f05300 */
[----:B------:R-:W-:Y:S05]  /*0b00*/  @!P0 EXIT ;  /* 0x000000000000894d */ /* 0x000fea0003800000 */
.L_x_33269:
[----:B-1----:R-:W-:Y:S01]  /*0b10*/  ISETP.GE.U32.AND P0, PT, R4, UR40, PT ;  /* 0x0000002804007c0c */ /* 0x002fe2000bf06070 */
[----:B---3--:R-:W1:Y:S03]  /*0b20*/  LDC.64 R12, c[0x0][0x388] ;  /* 0x0000e200ff0c7b82 */ /* 0x008e660000000a00 */
[----:B------:R-:W-:-:S05]  /*0b30*/  ISETP.GE.AND.EX P0, PT, RZ, UR41, PT, P0 ;  /* 0x00000029ff007c0c */ /* 0x000fca000bf06300 */
[----:B------:R-:W3:Y:S08]  /*0b40*/  LDC.64 R8, c[0x0][0x380] ;  /* 0x0000e000ff087b82 */ /* 0x000ef00000000a00 */
[----:B------:R-:W4:Y:S01]  /*0b50*/  @!P0 LDC.64 R14, c[0x0][0x390] ;  /* 0x0000e400ff0e8b82 */ /* 0x000f220000000a00 */
[----:B------:R-:W-:Y:S01]  /*0b60*/  @!P0 MOV R11, RZ ;  /* 0x000000ff000b8202 */ /* 0x000fe20000000f00 */
[----:B------:R-:W-:Y:S01]  /*0b70*/  @!P0 IMAD.MOV.U32 R10, RZ, RZ, R4 ;  /* 0x000000ffff0a8224 */ /* 0x000fe200078e0004 */
[----:B--2---:R-:W-:-:S02]  /*0b80*/  @!P0 R2UR UR6, R6 ;  /* 0x00000000060682ca */ /* 0x004fc400000e0000 */
[C---:B------:R-:W-:Y:S02]  /*0b90*/  @!P0 R2UR UR7, R7.reuse ;  /* 0x00000000070782ca */ /* 0x040fe400000e0000 */
[----:B------:R-:W-:Y:S02]  /*0ba0*/  @!P0 R2UR UR4, R6 ;  /* 0x00000000060482ca */ /* 0x000fe400000e0000 */
[----:B------:R-:W-:Y:S01]  /*0bb0*/  @!P0 R2UR UR5, R7 ;  /* 0x00000000070582ca */ /* 0x000fe200000e0000 */
[-C--:B----4-:R-:W-:Y:S02]  /*0bc0*/  @!P0 IMAD R0, R3, R14.reuse, RZ ;  /* 0x0000000e03008224 */ /* 0x090fe400078e02ff */
[----:B------:R-:W-:-:S04]  /*0bd0*/  @!P0 IMAD.WIDE.U32 R10, R23, R14, R10 ;  /* 0x0000000e170a8225 */ /* 0x000fc800078e000a */
[----:B------:R-:W-:Y:S01]  /*0be0*/  @!P0 IMAD R15, R23, R15, R0 ;  /* 0x0000000f170f8224 */ /* 0x000fe200078e0200 */
[----:B-1----:R-:W-:-:S03]  /*0bf0*/  @!P0 IADD3 R14, P1, PT, R10, R12, RZ ;  /* 0x0000000c0a0e8210 */ /* 0x002fc60007f3e0ff */
[----:B------:R-:W-:Y:S02]  /*0c00*/  @!P0 IMAD.IADD R0, R11, 0x1, R15 ;  /* 0x000000010b008824 */ /* 0x000fe400078e020f */
[----:B------:R-:W1:Y:S02]  /*0c10*/  @!P0 LDC R11, c[0x0][0x39c] ;  /* 0x0000e700ff0b8b82 */ /* 0x000e640000000800 */
[----:B------:R-:W-:Y:S01]  /*0c20*/  @!P0 IMAD.X R15, R0, 0x1, R13, P1 ;  /* 0x00000001000f8824 */ /* 0x000fe200008e060d */
[----:B---3--:R-:W-:-:S04]  /*0c30*/  @!P0 LEA R8, P1, R10, R8, 0x2 ;  /* 0x000000080a088211 */ /* 0x008fc800078210ff */
[----:B------:R-:W2:Y:S01]  /*0c40*/  @!P0 LDG.E.U8 R14, desc[UR6][R14.64] ;  /* 0x000000060e0e8981 */ /* 0x000ea2000c1e1100 */
[----:B------:R-:W-:-:S05]  /*0c50*/  @!P0 LEA.HI.X R9, R10, R9, R0, 0x2, P1 ;  /* 0x000000090a098211 */ /* 0x000fca00008f1400 */
[----:B------:R-:W1:Y:S01]  /*0c60*/  @!P0 LDG.E R8, desc[UR4][R8.64] ;  /* 0x0000000408088981 */ /* 0x000e62000c1e1900 */
[----:B------:R-:W-:Y:S01]  /*0c70*/  UMOV UR4, 0xffffffff ;  /* 0xffffffff00047882 */ /* 0x000fe20000000000 */
[----:B------:R-:W-:Y:S01]  /*0c80*/  MOV R13, 0xff800000 ;  /* 0xff800000000d7802 */ /* 0x000fe20000000f00 */
[----:B------:R-:W-:Y:S01]  /*0c90*/  IMAD.MOV.U32 R19, RZ, RZ, -0x800000 ;  /* 0xff800000ff137424 */ /* 0x000fe200078e00ff */
[----:B--2---:R-:W-:Y:S01]  /*0ca0*/  ISETP.NE.OR P1, PT, R14, RZ, P0 ;  /* 0x000000ff0e00720c */ /* 0x004fe20000725670 */
[----:B-1----:R-:W-:-:S12]  /*0cb0*/  @!P0 FMUL R0, R8, R11 ;  /* 0x0000000b08008220 */ /* 0x002fd80000400000 */
        /* <DEDUP_REMOVED lines=31> */
.L_x_33288:
        /* <DEDUP_REMOVED lines=13> */
[----:B01----:R-:W-:Y:S05]  /*0f80*/  CALL.REL.NOINC `($__internal_545_$__cuda_sm3x_div_rn_noftz_f32_slowpath) ;  /* 0x0000001400ac7944 */ /* 0x003fea0003c00000 */
.L_x_33261:
[----:B------:R-:W-:Y:S05]  /*0f90*/  BSYNC.RECONVERGENT B0 ;  /* 0x0000000000007941 */ /* 0x000fea0003800200 */
.L_x_33260:
[----:B------:R-:W-:Y:S01]  /*0fa0*/  ISETP.GE.U32.AND P1, PT, R4, UR40, PT ;  /* 0x0000002804007c0c */ /* 0x000fe2000bf26070 */
[----:B------:R-:W2:Y:S01]  /*0fb0*/  LDC.64 R10, c[0x0][0x380] ;  /* 0x0000e000ff0a7b82 */ /* 0x000ea20000000a00 */
[----:B------:R-:W-:Y:S01]  /*0fc0*/  IADD3 R9, P2, PT, R16, R23, RZ ;  /* 0x0000001710097210 */ /* 0x000fe20007f5e0ff */
[----:B------:R-:W-:Y:S01]  /*0fd0*/  BSSY.RECONVERGENT B0, `(.L_x_33262) ;  /* 0x0000016000007945 */ /* 0x000fe20003800200 */
[----:B------:R-:W-:-:S03]  /*0fe0*/  ISETP.GE.AND.EX P1, PT, RZ, UR41, PT, P1 ;  /* 0x00000029ff007c0c */ /* 0x000fc6000bf26310 */
[----:B-1----:R-:W-:Y:S02]  /*0ff0*/  IMAD.X R8, R17, 0x1, R3, P2 ;  /* 0x0000000111087824 */ /* 0x002fe400010e0603 */
[----:B------:R-:W1:Y:S08]  /*1000*/  LDC.64 R12, c[0x0][0x388] ;  /* 0x0000e200ff0c7b82 */ /* 0x000e700000000a00 */
[----:B------:R-:W3:Y:S01]  /*1010*/  @!P1 LDC.64 R18, c[0x0][0x390] ;  /* 0x0000e400ff129b82 */ /* 0x000ee20000000a00 */
[----:B------:R-:W-:Y:S01]  /*1020*/  @!P1 MOV R14, R4 ;  /* 0x00000004000e9202 */ /* 0x000fe20000000f00 */
[----:B------:R-:W-:-:S02]  /*1030*/  @!P1 IMAD.MOV.U32 R15, RZ, RZ, RZ ;  /* 0x000000ffff0f9224 */ /* 0x000fc400078e00ff */
[-C--:B---3--:R-:W-:Y:S02]  /*1040*/  @!P1 IMAD R2, R8, R18.reuse, RZ ;  /* 0x0000001208029224 */ /* 0x088fe400078e02ff */
[----:B------:R-:W-:-:S04]  /*1050*/  @!P1 IMAD.WIDE.U32 R14, R9, R18, R14 ;  /* 0x00000012090e9225 */ /* 0x000fc800078e000e */
[----:B------:R-:W-:Y:S01]  /*1060*/  @!P1 IMAD R21, R9, R19, R2 ;  /* 0x0000001309159224 */ /* 0x000fe200078e0202 */
[----:B-12---:R-:W-:Y:S06]  /*1070*/  @P0 BRA `(.L_x_33263) ;  /* 0x00000000002c0947 */ /* 0x006fec0003800000 */
[----:B------:R-:W-:Y:S02]  /*1080*/  IMAD R18, R3, UR38, RZ ;  /* 0x0000002603127c24 */ /* 0x000fe4000f8e02ff */
[----:B------:R-:W-:Y:S02]  /*1090*/  HFMA2 R3, -RZ, RZ, 0, 0 ;  /* 0x00000000ff037431 */ /* 0x000fe400000001ff */
[----:B------:R-:W-:Y:S01]  /*10a0*/  IMAD.MOV.U32 R2, RZ, RZ, R4 ;  /* 0x000000ffff027224 */ /* 0x000fe200078e0004 */
        /* <DEDUP_REMOVED lines=8> */
.L_x_33263:
[----:B------:R-:W-:Y:S05]  /*1130*/  BSYNC.RECONVERGENT B0 ;  /* 0x0000000000007941 */ /* 0x000fea0003800200 */
.L_x_33262:
[----:B------:R-:W-:Y:S01]  /*1140*/  @!P1 R2UR UR6, R6 ;  /* 0x00000000060692ca */ /* 0x000fe200000e0000 */
[----:B-1----:R-:W-:Y:S01]  /*1150*/  @!P1 IMAD.IADD R0, R15, 0x1, R21 ;  /* 0x000000010f009824 */ /* 0x002fe200078e0215 */
[C---:B------:R-:W-:Y:S02]  /*1160*/  @!P1 R2UR UR7, R7.reuse ;  /* 0x00000000070792ca */ /* 0x040fe400000e0000 */
[----:B------:R-:W-:Y:S02]  /*1170*/  @!P1 IADD3 R2, P0, PT, R14, R12, RZ ;  /* 0x0000000c0e029210 */ /* 0x000fe40007f1e0ff */
[----:B------:R-:W-:Y:S02]  /*1180*/  @!P1 R2UR UR4, R6 ;  /* 0x00000000060492ca */ /* 0x000fe400000e0000 */
[----:B------:R-:W-:Y:S02]  /*1190*/  @!P1 R2UR UR5, R7 ;  /* 0x00000000070592ca */ /* 0x000fe400000e0000 */
[----:B------:R-:W-:-:S02]  /*11a0*/  @!P1 IADD3.X R3, PT, PT, R0, R13, RZ, P0, !PT ;  /* 0x0000000d00039210 */ /* 0x000fc400007fe4ff */
[C---:B------:R-:W-:Y:S01]  /*11b0*/  @!P1 LEA R10, P0, R14.reuse, R10, 0x2 ;  /* 0x0000000a0e0a9211 */ /* 0x040fe200078010ff */
[----:B------:R-:W1:Y:S02]  /*11c0*/  @!P1 LDC R13, c[0x0][0x39c] ;  /* 0x0000e700ff0d9b82 */ /* 0x000e640000000800 */
[----:B------:R-:W2:Y:S01]  /*11d0*/  @!P1 LDG.E.U8 R2, desc[UR6][R2.64] ;  /* 0x0000000602029981 */ /* 0x000ea2000c1e1100 */
[----:B------:R-:W-:-:S05]  /*11e0*/  @!P1 LEA.HI.X R11, R14, R11, R0, 0x2, P0 ;  /* 0x0000000b0e0b9211 */ /* 0x000fca00000f1400 */
[----:B------:R-:W1:Y:S01]  /*11f0*/  @!P1 LDG.E R10, desc[UR4][R10.64] ;  /* 0x000000040a0a9981 */ /* 0x000e62000c1e1900 */
[----:B------:R-:W-:Y:S01]  /*1200*/  UMOV UR4, 0xffffffff ;  /* 0xffffffff00047882 */ /* 0x000fe20000000000 */
[----:B------:R-:W-:Y:S01]  /*1210*/  IMAD.MOV.U32 R19, RZ, RZ, -0x800000 ;  /* 0xff800000ff137424 */ /* 0x000fe200078e00ff */
[----:B--2---:R-:W-:Y:S01]  /*1220*/  ISETP.NE.OR P0, PT, R2, RZ, P1 ;  /* 0x000000ff0200720c */ /* 0x004fe20000f05670 */
[----:B-1----:R-:W-:Y:S01]  /*1230*/  @!P1 FMUL R0, R10, R13 ;  /* 0x0000000d0a009220 */ /* 0x002fe20000400000 */
[----:B------:R-:W-:-:S11]  /*1240*/  IMAD.MOV.U32 R13, RZ, RZ, -0x800000 ;  /* 0xff800000ff0d7424 */ /* 0x000fd600078e00ff */
        /* <DEDUP_REMOVED lines=31> */
.L_x_33298:
[----:B--2---:R-:W-:Y:S01]  /*1440*/  FADD R11, R3, R14 ;  /* 0x0000000e030b7221 */ /* 0x004fe20000000000 */
        /* <DEDUP_REMOVED lines=11> */
[----:B0-----:R-:W-:Y:S05]  /*1500*/  CALL.REL.NOINC `($__internal_545_$__cuda_sm3x_div_rn_noftz_f32_slowpath) ;  /* 0x00000010004c7944 */ /* 0x001fea0003c00000 */
[----:B------:R-:W-:-:S07]  /*1510*/  IMAD.MOV.U32 R13, RZ, RZ, R0 ;  /* 0x000000ffff0d7224 */ /* 0x000fce00078e0000 */
.L_x_33266:
[----:B------:R-:W-:Y:S05]  /*1520*/  BSYNC.RECONVERGENT B0 ;  /* 0x0000000000007941 */ /* 0x000fea0003800200 */
.L_x_33265:
[----:B------:R-:W-:Y:S04]  /*1530*/  BSSY.RECONVERGENT B0, `(.L_x_33267) ;  /* 0x000000d000007945 */ /* 0x000fe80003800200 */
[----:B------:R-:W-:Y:S05]  /*1540*/  @P1 BRA `(.L_x_33268) ;  /* 0x00000000002c1947 */ /* 0x000fea0003800000 */
        /* <DEDUP_REMOVED lines=11> */
.L_x_33268:
[----:B------:R-:W-:Y:S05]  /*1600*/  BSYNC.RECONVERGENT B0 ;  /* 0x0000000000007941 */ /* 0x000fea0003800200 */
.L_x_33267:
[----:B------:R-:W-:-:S04]  /*1610*/  IADD3 R23, P0, PT, R16, R9, RZ ;  /* 0x0000000910177210 */ /* 0x000fc80007f1e0ff */
[----:B------:R-:W-:Y:S02]  /*1620*/  IADD3.X R3, PT, PT, R17, R8, RZ, P0, !PT ;  /* 0x0000000811037210 */ /* 0x000fe400007fe4ff */
[----:B------:R-:W-:-:S04]  /*1630*/  ISETP.GE.U32.AND P0, PT, R23, UR42, PT ;  /* 0x0000002a17007c0c */ /* 0x000fc8000bf06070 */
[----:B------:R-:W-:-:S13]  /*1640*/  ISETP.GE.AND.EX P0, PT, R3, UR43, PT, P0 ;  /* 0x0000002b03007c0c */ /* 0x000fda000bf06300 */
[----:B------:R-:W-:Y:S05]  /*1650*/  @!P0 BRA `(.L_x_33269) ;  /* 0xfffffff4002c8947 */ /* 0x000fea000383ffff */
[----:B------:R-:W-:Y:S05]  /*1660*/  EXIT ;  /* 0x000000000000794d */ /* 0x000fea0003800000 */
.L_x_33256:
[----:B------:R-:W-:Y:S01]  /*1670*/  IMAD.MOV.U32 R12, RZ, RZ, 0x8 ;  /* 0x00000008ff0c7424 */ /* 0x000fe200078e00ff */
[----:B------:R-:W-:Y:S01]  /*1680*/  MOV R15, 0xffffffff ;  /* 0xffffffff000f7802 */ /* 0x000fe20000000f00 */
[----:B------:R-:W-:Y:S01]  /*1690*/  IMAD.MOV.U32 R11, RZ, RZ, 0x1f ;  /* 0x0000001fff0b7424 */ /* 0x000fe200078e00ff */
[----:B------:R-:W-:-:S07]  /*16a0*/  MOV R23, 0x437c0000 ;  /* 0x437c000000177802 */ /* 0x000fce0000000f00 */
[----:B0-----:R-:W-:Y:S05]  /*16b0*/  WARPSYNC.COLLECTIVE R15, `(.L_x_33270) ;  /* 0x000000000f087348 */ /* 0x001fea0003c00000 */
[----:B------:R1:W2:Y:S02]  /*16c0*/  SHFL.BFLY P6, R14, R13, R12, R11 ;  /* 0x0c00000c0d0e7389 */ /* 0x0002a400000c000b */
[----:B012---:R-:W-:Y:S05]  /*16d0*/  ENDCOLLECTIVE ;  /* 0x000000000000791b */ /* 0x007fea0003800000 */
.L_x_33270:
[----:B------:R-:W-:Y:S01]  /*16e0*/  IMAD.MOV.U32 R12, RZ, RZ, 0x4 ;  /* 0x00000004ff0c7424 */ /* 0x000fe200078e00ff */
[----:B------:R-:W-:-:S05]  /*16f0*/  FMNMX R0, R14, R13, !PT ;  /* 0x0000000d0e007209 */ /* 0x000fca0007800000 */
[----:B------:R-:W-:-:S07]  /*1700*/  IMAD.MOV.U32 R13, RZ, RZ, R0 ;  /* 0x000000ffff0d7224 */ /* 0x000fce00078e0000 */
[----:B------:R-:W-:Y:S05]  /*1710*/  WARPSYNC.COLLECTIVE R15, `(.L_x_33271) ;  /* 0x000000000f087348 */ /* 0x000fea0003c00000 */
[----:B------:R0:W1:Y:S02]  /*1720*/  SHFL.BFLY P6, R14, R13, R12, R11 ;  /* 0x0c00000c0d0e7389 */ /* 0x00006400000c000b */
[----:B01----:R-:W-:Y:S05]  /*1730*/  ENDCOLLECTIVE ;  /* 0x000000000000791b */ /* 0x003fea0003800000 */
.L_x_33271:
[----:B------:R-:W-:Y:S01]  /*1740*/  IMAD.MOV.U32 R12, RZ, RZ, 0x2 ;  /* 0x00000002ff0c7424 */ /* 0x000fe200078e00ff */
[----:B------:R-:W-:Y:S01]  /*1750*/  FMNMX R2, R0, R14, !PT ;  /* 0x0000000e00027209 */ /* 0x000fe20007800000 */
[----:B------:R-:W-:-:S03]  /*1760*/  IMAD.MOV.U32 R0, RZ, RZ, 0x3bbb989d ;  /* 0x3bbb989dff007424 */ /* 0x000fc600078e00ff */
[----:B------:R-:W-:-:S07]  /*1770*/  MOV R13, R2 ;  /* 0x00000002000d7202 */ /* 0x000fce0000000f00 */
[----:B------:R-:W-:Y:S05]  /*1780*/  WARPSYNC.COLLECTIVE R15, `(.L_x_33272) ;  /* 0x000000000f087348 */ /* 0x000fea0003c00000 */
[----:B------:R0:W1:Y:S02]  /*1790*/  SHFL.BFLY P6, R14, R13, R12, R11 ;  /* 0x0c00000c0d0e7389 */ /* 0x00006400000c000b */
[----:B01----:R-:W-:Y:S05]  /*17a0*/  ENDCOLLECTIVE ;  /* 0x000000000000791b */ /* 0x003fea0003800000 */
.L_x_33272:
[----:B------:R-:W-:Y:S01]  /*17b0*/  HFMA2 R12, -RZ, RZ, 0, 5.9604644775390625e-08 ;  /* 0x00000001ff0c7431 */ /* 0x000fe200000001ff */
[----:B------:R-:W-:-:S05]  /*17c0*/  FMNMX R3, R2, R14, !PT ;  /* 0x0000000e02037209 */ /* 0x000fca0007800000 */
[----:B------:R-:W-:-:S07]  /*17d0*/  IMAD.MOV.U32 R13, RZ, RZ, R3 ;  /* 0x000000ffff0d7224 */ /* 0x000fce00078e0003 */
[----:B------:R-:W-:Y:S05]  /*17e0*/  WARPSYNC.COLLECTIVE R15, `(.L_x_33273) ;  /* 0x000000000f087348 */ /* 0x000fea0003c00000 */
[----:B------:R0:W1:Y:S02]  /*17f0*/  SHFL.BFLY P6, R14, R13, R12, R11 ;  /* 0x0c00000c0d0e7389 */ /* 0x00006400000c000b */
[----:B01----:R-:W-:Y:S05]  /*1800*/  ENDCOLLECTIVE ;  /* 0x000000000000791b */ /* 0x003fea0003800000 */
.L_x_33273:
[----:B------:R-:W-:Y:S01]  /*1810*/  HFMA2 R12, -RZ, RZ, 0, 4.76837158203125e-07 ;  /* 0x00000008ff0c7431 */ /* 0x000fe200000001ff */
        /* <DEDUP_REMOVED lines=14> */
.L_x_33274:
[----:B------:R-:W-:Y:S01]  /*1900*/  MOV R12, 0x4 ;  /* 0x00000004000c7802 */ /* 0x000fe20000000f00 */
[----:B------:R-:W-:-:S04]  /*1910*/  FADD R2, R13, R14 ;  /* 0x0000000e0d027221 */ /* 0x000fc80000000000 */
[----:B------:R-:W-:-:S07]  /*1920*/  IMAD.MOV.U32 R13, RZ, RZ, R2 ;  /* 0x000000ffff0d7224 */ /* 0x000fce00078e0002 */
[----:B------:R-:W-:Y:S05]  /*1930*/  WARPSYNC.COLLECTIVE R15, `(.L_x_33275) ;  /* 0x000000000f087348 */ /* 0x000fea0003c00000 */
[----:B------:R0:W1:Y:S02]  /*1940*/  SHFL.BFLY P6, R14, R13, R12, R11 ;  /* 0x0c00000c0d0e7389 */ /* 0x00006400000c000b */
[----:B01----:R-:W-:Y:S05]  /*1950*/  ENDCOLLECTIVE ;  /* 0x000000000000791b */ /* 0x003fea0003800000 */
.L_x_33275:
[----:B------:R-:W-:Y:S02]  /*1960*/  HFMA2 R12, -RZ, RZ, 0, 1.1920928955078125e-07 ;  /* 0x00000002ff0c7431 */ /* 0x000fe400000001ff */
[----:B------:R-:W-:-:S04]  /*1970*/  FADD R3, R2, R14 ;  /* 0x0000000e02037221 */ /* 0x000fc80000000000 */
[----:B------:R-:W-:-:S07]  /*1980*/  IMAD.MOV.U32 R13, RZ, RZ, R3 ;  /* 0x000000ffff0d7224 */ /* 0x000fce00078e0003 */
[----:B------:R-:W-:Y:S05]  /*1990*/  WARPSYNC.COLLECTIVE R15, `(.L_x_33276) ;  /* 0x000000000f087348 */ /* 0x000fea0003c00000 */
[----:B------:R0:W1:Y:S02]  /*19a0*/  SHFL.BFLY P6, R14, R13, R12, R11 ;  /* 0x0c00000c0d0e7389 */ /* 0x00006400000c000b */
[----:B01----:R-:W-:Y:S05]  /*19b0*/  ENDCOLLECTIVE ;  /* 0x000000000000791b */ /* 0x003fea0003800000 */
.L_x_33276:
[----:B------:R-:W-:Y:S01]  /*19c0*/  MOV R12, 0x1 ;  /* 0x00000001000c7802 */ /* 0x000fe20000000f00 */
[----:B------:R-:W-:-:S04]  /*19d0*/  FADD R20, R3, R14 ;  /* 0x0000000e03147221 */ /* 0x000fc80000000000 */
[----:B------:R-:W-:-:S07]  /*19e0*/  IMAD.MOV.U32 R13, RZ, RZ, R20 ;  /* 0x000000ffff0d7224 */ /* 0x000fce00078e0014 */
[----:B------:R-:W-:Y:S05]  /*19f0*/  WARPSYNC.COLLECTIVE R15, `(.L_x_33277) ;  /* 0x000000000f087348 */ /* 0x000fea0003c00000 */
[----:B------:R0:W1:Y:S02]  /*1a00*/  SHFL.BFLY P6, R14, R13, R12, R11 ;  /* 0x0c00000c0d0e7389 */ /* 0x00006400000c000b */
[----:B01----:R-:W-:Y:S05]  /*1a10*/  ENDCOLLECTIVE ;  /* 0x000000000000791b */ /* 0x003fea0003800000 */
.L_x_33277:
[----:B------:R-:W-:Y:S05]  /*1a20*/  BRA `(.L_x_33278) ;  /* 0xffffffec00b07947 */ /* 0x000fea000383ffff */
.L_x_33259:
[----:B------:R-:W-:Y:S01]  /*1a30*/  HFMA2 R11, -RZ, RZ, 0, 1.847743988037109375e-06 ;  /* 0x0000001fff0b7431 */ /* 0x000fe200000001ff */
[----:B------:R-:W-:Y:S01]  /*1a40*/  BSSY B0, `(.L_x_33279) ;  /* 0x0000006000007945 */ /* 0x000fe20003800000 */
[----:B------:R-:W-:Y:S02]  /*1a50*/  IMAD.MOV.U32 R12, RZ, RZ, 0x8 ;  /* 0x00000008ff0c7424 */ /* 0x000fe400078e00ff */
[----:B------:R-:W-:-:S07]  /*1a60*/  IMAD.MOV.U32 R15, RZ, RZ, -0x1 ;  /* 0xffffffffff0f7424 */ /* 0x000fce00078e00ff */
[----:B0-----:R-:W-:Y:S05]  /*1a70*/  WARPSYNC.COLLECTIVE R15, `(.L_x_33280) ;  /* 0x000000000f087348 */ /* 0x001fea0003c00000 */
[----:B------:R1:W2:Y:S02]  /*1a80*/  SHFL.BFLY P6, R14, R13, R12, R11 ;  /* 0x0c00000c0d0e7389 */ /* 0x0002a400000c000b */
[----:B012---:R-:W-:Y:S05]  /*1a90*/  ENDCOLLECTIVE ;  /* 0x000000000000791b */ /* 0x007fea0003800000 */
.L_x_33280:
[----:B------:R-:W-:Y:S05]  /*1aa0*/  BSYNC B0 ;  /* 0x0000000000007941 */ /* 0x000fea0003800000 */
.L_x_33279:
        /* <DEDUP_REMOVED lines=8> */
.L_x_33281:
[----:B------:R-:W-:Y:S01]  /*1b30*/  HFMA2 R12, -RZ, RZ, 0, 1.1920928955078125e-07 ;  /* 0x00000002ff0c7431 */ /* 0x000fe200000001ff */
[----:B------:R-:W-:-:S05]  /*1b40*/  FMNMX R0, R13, R14, !PT ;  /* 0x0000000e0d007209 */ /* 0x000fca0007800000 */
[----:B------:R-:W-:-:S07]  /*1b50*/  IMAD.MOV.U32 R13, RZ, RZ, R0 ;  /* 0x000000ffff0d7224 */ /* 0x000fce00078e0000 */
[----:B------:R-:W-:Y:S05]  /*1b60*/  WARPSYNC.COLLECTIVE R15, `(.L_x_33282) ;  /* 0x000000000f087348 */ /* 0x000fea0003c00000 */
[----:B------:R0:W1:Y:S02]  /*1b70*/  SHFL.BFLY P6, R14, R13, R12, R11 ;  /* 0x0c00000c0d0e7389 */ /* 0x00006400000c000b */
[----:B01----:R-:W-:Y:S05]  /*1b80*/  ENDCOLLECTIVE ;  /* 0x000000000000791b */ /* 0x003fea0003800000 */
.L_x_33282:
[----:B------:R-:W-:Y:S02]  /*1b90*/  MOV R12, 0x1 ;  /* 0x00000001000c7802 */ /* 0x000fe40000000f00 */
[----:B------:R-:W-:Y:S01]  /*1ba0*/  FMNMX R2, R0, R14, !PT ;  /* 0x0000000e00027209 */ /* 0x000fe20007800000 */
[----:B------:R-:W-:-:S04]  /*1bb0*/  HFMA2 R0, -RZ, RZ, 3.7421875, 0 ;  /* 0x437c0000ff007431 */ /* 0x000fc800000001ff */
[----:B------:R-:W-:-:S07]  /*1bc0*/  IMAD.MOV.U32 R13, RZ, RZ, R2 ;  /* 0x000000ffff0d7224 */ /* 0x000fce00078e0002 */
[----:B------:R-:W-:Y:S05]  /*1bd0*/  WARPSYNC.COLLECTIVE R15, `(.L_x_33283) ;  /* 0x000000000f087348 */ /* 0x000fea0003c00000 */
[----:B------:R0:W1:Y:S02]  /*1be0*/  SHFL.BFLY P6, R14, R13, R12, R11 ;  /* 0x0c00000c0d0e7389 */ /* 0x00006400000c000b */
[----:B01----:R-:W-:Y:S05]  /*1bf0*/  ENDCOLLECTIVE ;  /* 0x000000000000791b */ /* 0x003fea0003800000 */
.L_x_33283:
        /* <DEDUP_REMOVED lines=15> */
.L_x_33284:
[----:B------:R-:W-:Y:S02]  /*1cf0*/  HFMA2 R12, -RZ, RZ, 0, 2.384185791015625e-07 ;  /* 0x00000004ff0c7431 */ /* 0x000fe400000001ff */
[----:B------:R-:W-:-:S04]  /*1d00*/  FADD R0, R13, R14 ;  /* 0x0000000e0d007221 */ /* 0x000fc80000000000 */
[----:B------:R-:W-:-:S07]  /*1d10*/  IMAD.MOV.U32 R13, RZ, RZ, R0 ;  /* 0x000000ffff0d7224 */ /* 0x000fce00078e0000 */
[----:B------:R-:W-:Y:S05]  /*1d20*/  WARPSYNC.COLLECTIVE R15, `(.L_x_33285) ;  /* 0x000000000f087348 */ /* 0x000fea0003c00000 */
[----:B------:R0:W1:Y:S02]  /*1d30*/  SHFL.BFLY P6, R14, R13, R12, R11 ;  /* 0x0c00000c0d0e7389 */ /* 0x00006400000c000b */
[----:B01----:R-:W-:Y:S05]  /*1d40*/  ENDCOLLECTIVE ;  /* 0x000000000000791b */ /* 0x003fea0003800000 */
.L_x_33285:
[----:B------:R-:W-:Y:S01]  /*1d50*/  MOV R12, 0x2 ;  /* 0x00000002000c7802 */ /* 0x000fe20000000f00 */
[----:B------:R-:W-:-:S04]  /*1d60*/  FADD R2, R0, R14 ;  /* 0x0000000e00027221 */ /* 0x000fc80000000000 */
[----:B------:R-:W-:-:S07]  /*1d70*/  IMAD.MOV.U32 R13, RZ, RZ, R2 ;  /* 0x000000ffff0d7224 */ /* 0x000fce00078e0002 */
[----:B------:R-:W-:Y:S05]  /*1d80*/  WARPSYNC.COLLECTIVE R15, `(.L_x_33286) ;  /* 0x000000000f087348 */ /* 0x000fea0003c00000 */
[----:B------:R0:W1:Y:S02]  /*1d90*/  SHFL.BFLY P6, R14, R13, R12, R11 ;  /* 0x0c00000c0d0e7389 */ /* 0x00006400000c000b */
[----:B01----:R-:W-:Y:S05]  /*1da0*/  ENDCOLLECTIVE ;  /* 0x000000000000791b */ /* 0x003fea0003800000 */
.L_x_33286:
[----:B------:R-:W-:Y:S02]  /*1db0*/  HFMA2 R12, -RZ, RZ, 0, 5.9604644775390625e-08 ;  /* 0x00000001ff0c7431 */ /* 0x000fe400000001ff */
[----:B------:R-:W-:-:S04]  /*1dc0*/  FADD R8, R2, R14 ;  /* 0x0000000e02087221 */ /* 0x000fc80000000000 */
[----:B------:R-:W-:-:S07]  /*1dd0*/  IMAD.MOV.U32 R13, RZ, RZ, R8 ;  /* 0x000000ffff0d7224 */ /* 0x000fce00078e0008 */
[----:B------:R-:W-:Y:S05]  /*1de0*/  WARPSYNC.COLLECTIVE R15, `(.L_x_33287) ;  /* 0x000000000f087348 */ /* 0x000fea0003c00000 */
[----:B------:R0:W1:Y:S02]  /*1df0*/  SHFL.BFLY P6, R14, R13, R12, R11 ;  /* 0x0c00000c0d0e7389 */ /* 0x00006400000c000b */
[----:B01----:R-:W-:Y:S05]  /*1e00*/  ENDCOLLECTIVE ;  /* 0x000000000000791b */ /* 0x003fea0003800000 */
.L_x_33287:
[----:B------:R-:W-:Y:S05]  /*1e10*/  BRA `(.L_x_33288) ;  /* 0xfffffff000247947 */ /* 0x000fea000383ffff */
.L_x_33264:
[----:B------:R-:W-:Y:S01]  /*1e20*/  BSSY B0, `(.L_x_33289) ;  /* 0x0000007000007945 */ /* 0x000fe20003800000 */
[----:B------:R-:W-:Y:S01]  /*1e30*/  IMAD.MOV.U32 R12, RZ, RZ, 0x8 ;  /* 0x00000008ff0c7424 */ /* 0x000fe200078e00ff */
[----:B------:R-:W-:Y:S01]  /*1e40*/  MOV R11, 0x1f ;  /* 0x0000001f000b7802 */ /* 0x000fe20000000f00 */
[----:B------:R-:W-:-:S07]  /*1e50*/  IMAD.MOV.U32 R15, RZ, RZ, -0x1 ;  /* 0xffffffffff0f7424 */ /* 0x000fce00078e00ff */
[----:B0-----:R-:W-:Y:S05]  /*1e60*/  WARPSYNC.COLLECTIVE R15, `(.L_x_33290) ;  /* 0x000000000f087348 */ /* 0x001fea0003c00000 */
[----:B------:R1:W2:Y:S02]  /*1e70*/  SHFL.BFLY P6, R14, R13, R12, R11 ;  /* 0x0c00000c0d0e7389 */ /* 0x0002a400000c000b */
[----:B012---:R-:W-:Y:S05]  /*1e80*/  ENDCOLLECTIVE ;  /* 0x000000000000791b */ /* 0x007fea0003800000 */
.L_x_33290:
[----:B------:R-:W-:Y:S05]  /*1e90*/  BSYNC B0 ;  /* 0x0000000000007941 */ /* 0x000fea0003800000 */
.L_x_33289:
[----:B------:R-:W-:Y:S01]  /*1ea0*/  HFMA2 R12, -RZ, RZ, 0, 2.384185791015625e-07 ;  /* 0x00000004ff0c7431 */ /* 0x000fe200000001ff */
[----:B------:R-:W-:Y:S01]  /*1eb0*/  FMNMX R13, R14, R13, !PT ;  /* 0x0000000d0e0d7209 */ /* 0x000fe20007800000 */
[----:B------:R-:W-:Y:S01]  /*1ec0*/  IMAD.MOV.U32 R11, RZ, RZ, 0x1f ;  /* 0x0000001fff0b7424 */ /* 0x000fe200078e00ff */
[----:B------:R-:W-:Y:S01]  /*1ed0*/  MOV R15, 0xffffffff ;  /* 0xffffffff000f7802 */ /* 0x000fe20000000f00 */
[----:B------:R-:W-:-:S07]  /*1ee0*/  IMAD.MOV.U32 R3, RZ, RZ, 0x3bbb989d ;  /* 0x3bbb989dff037424 */ /* 0x000fce00078e00ff */
[----:B------:R-:W-:Y:S05]  /*1ef0*/  WARPSYNC.COLLECTIVE R15, `(.L_x_33291) ;  /* 0x000000000f087348 */ /* 0x000fea0003c00000 */
[----:B------:R0:W1:Y:S02]  /*1f00*/  SHFL.BFLY P6, R14, R13, R12, R11 ;  /* 0x0c00000c0d0e7389 */ /* 0x00006400000c000b */
[----:B01----:R-:W-:Y:S05]  /*1f10*/  ENDCOLLECTIVE ;  /* 0x000000000000791b */ /* 0x003fea0003800000 */
.L_x_33291:
[----:B------:R-:W-:Y:S01]  /*1f20*/  HFMA2 R12, -RZ, RZ, 0, 1.1920928955078125e-07 ;  /* 0x00000002ff0c7431 */ /* 0x000fe200000001ff */
[----:B------:R-:W-:-:S05]  /*1f30*/  FMNMX R0, R13, R14, !PT ;  /* 0x0000000e0d007209 */ /* 0x000fca0007800000 */
[----:B------:R-:W-:-:S07]  /*1f40*/  IMAD.MOV.U32 R13, RZ, RZ, R0 ;  /* 0x000000ffff0d7224 */ /* 0x000fce00078e0000 */
[----:B------:R-:W-:Y:S05]  /*1f50*/  WARPSYNC.COLLECTIVE R15, `(.L_x_33292) ;  /* 0x000000000f087348 */ /* 0x000fea0003c00000 */
[----:B------:R0:W1:Y:S02]  /*1f60*/  SHFL.BFLY P6, R14, R13, R12, R11 ;  /* 0x0c00000c0d0e7389 */ /* 0x00006400000c000b */
[----:B01----:R-:W-:Y:S05]  /*1f70*/  ENDCOLLECTIVE ;  /* 0x000000000000791b */ /* 0x003fea0003800000 */
.L_x_33292:
[----:B------:R-:W-:Y:S02]  /*1f80*/  MOV R12, 0x1 ;  /* 0x00000001000c7802 */ /* 0x000fe40000000f00 */
[----:B------:R-:W-:Y:S01]  /*1f90*/  FMNMX R2, R0, R14, !PT ;  /* 0x0000000e00027209 */ /* 0x000fe20007800000 */
[----:B------:R-:W-:-:S04]  /*1fa0*/  HFMA2 R0, -RZ, RZ, 3.7421875, 0 ;  /* 0x437c0000ff007431 */ /* 0x000fc800000001ff */
[----:B------:R-:W-:-:S07]  /*1fb0*/  IMAD.MOV.U32 R13, RZ, RZ, R2 ;  /* 0x000000ffff0d7224 */ /* 0x000fce00078e0002 */
[----:B------:R-:W-:Y:S05]  /*1fc0*/  WARPSYNC.COLLECTIVE R15, `(.L_x_33293) ;  /* 0x000000000f087348 */ /* 0x000fea0003c00000 */
[----:B------:R0:W1:Y:S02]  /*1fd0*/  SHFL.BFLY P6, R14, R13, R12, R11 ;  /* 0x0c00000c0d0e7389 */ /* 0x00006400000c000b */
[----:B01----:R-:W-:Y:S05]  /*1fe0*/  ENDCOLLECTIVE ;  /* 0x000000000000791b */ /* 0x003fea0003800000 */
.L_x_33293:
        /* <DEDUP_REMOVED lines=15> */
.L_x_33294:
[----:B------:R-:W-:Y:S02]  /*20e0*/  HFMA2 R12, -RZ, RZ, 0, 2.384185791015625e-07 ;  /* 0x00000004ff0c7431 */ /* 0x000fe400000001ff */
[----:B------:R-:W-:-:S04]  /*20f0*/  FADD R0, R13, R14 ;  /* 0x0000000e0d007221 */ /* 0x000fc80000000000 */
[----:B------:R-:W-:-:S07]  /*2100*/  IMAD.MOV.U32 R13, RZ, RZ, R0 ;  /* 0x000000ffff0d7224 */ /* 0x000fce00078e0000 */
[----:B------:R-:W-:Y:S05]  /*2110*/  WARPSYNC.COLLECTIVE R15, `(.L_x_33295) ;  /* 0x000000000f087348 */ /* 0x000fea0003c00000 */
[----:B------:R0:W1:Y:S02]  /*2120*/  SHFL.BFLY P6, R14, R13, R12, R11 ;  /* 0x0c00000c0d0e7389 */ /* 0x00006400000c000b */
[----:B01----:R-:W-:Y:S05]  /*2130*/  ENDCOLLECTIVE ;  /* 0x000000000000791b */ /* 0x003fea0003800000 */
.L_x_33295:
[----:B------:R-:W-:Y:S01]  /*2140*/  MOV R12, 0x2 ;  /* 0x00000002000c7802 */ /* 0x000fe20000000f00 */
[----:B------:R-:W-:-:S04]  /*2150*/  FADD R2, R0, R14 ;  /* 0x0000000e00027221 */ /* 0x000fc80000000000 */
[----:B------:R-:W-:-:S07]  /*2160*/  IMAD.MOV.U32 R13, RZ, RZ, R2 ;  /* 0x000000ffff0d7224 */ /* 0x000fce00078e0002 */
[----:B------:R-:W-:Y:S05]  /*2170*/  WARPSYNC.COLLECTIVE R15, `(.L_x_33296) ;  /* 0x000000000f087348 */ /* 0x000fea0003c00000 */
[----:B------:R0:W1:Y:S02]  /*2180*/  SHFL.BFLY P6, R14, R13, R12, R11 ;  /* 0x0c00000c0d0e7389 */ /* 0x00006400000c000b */
[----:B01----:R-:W-:Y:S05]  /*2190*/  ENDCOLLECTIVE ;  /* 0x000000000000791b */ /* 0x003fea0003800000 */
.L_x_33296:
[----:B------:R-:W-:Y:S02]  /*21a0*/  HFMA2 R12, -RZ, RZ, 0, 5.9604644775390625e-08 ;  /* 0x00000001ff0c7431 */ /* 0x000fe400000001ff */
[----:B------:R-:W-:-:S04]  /*21b0*/  FADD R3, R2, R14 ;  /* 0x0000000e02037221 */ /* 0x000fc80000000000 */
[----:B------:R-:W-:-:S07]  /*21c0*/  IMAD.MOV.U32 R13, RZ, RZ, R3 ;  /* 0x000000ffff0d7224 */ /* 0x000fce00078e0003 */
[----:B------:R-:W-:Y:S05]  /*21d0*/  WARPSYNC.COLLECTIVE R15, `(.L_x_33297) ;  /* 0x000000000f087348 */ /* 0x000fea0003c00000 */
[----:B------:R0:W1:Y:S02]  /*21e0*/  SHFL.BFLY P6, R14, R13, R12, R11 ;  /* 0x0c00000c0d0e7389 */ /* 0x00006400000c000b */
[----:B01----:R-:W-:Y:S05]  /*21f0*/  ENDCOLLECTIVE ;  /* 0x000000000000791b */ /* 0x003fea0003800000 */
.L_x_33297:
[----:B------:R-:W-:Y:S05]  /*2200*/  BRA `(.L_x_33298) ;  /* 0xfffffff0008c7947 */ /* 0x000fea000383ffff */
        .weak           $__internal_544_$__cuda_sm20_div_u64
        .type           $__internal_544_$__cuda_sm20_div_u64,@function
        .size           $__internal_544_$__cuda_sm20_div_u64,($__internal_545_$__cuda_sm3x_div_rn_noftz_f32_slowpath - $__internal_544_$__cuda_sm20_div_u64)
$__internal_544_$__cuda_sm20_div_u64:
        /* <DEDUP_REMOVED lines=42> */
[C---:B------:R-:W-:Y:S01]  /*24b0*/  IMAD R3, R9.reuse, R17, R3 ;  /* 0x0000001109037224 */ /* 0x040fe200078e0203 */
[----:B------:R-:W-:Y:S02]  /*24c0*/  IADD3 R2, P2, PT, R9, 0x1, RZ ;  /* 0x0000000109027810 */ /* 0x000fe40007f5e0ff */
[-C--:B------:R-:W-:Y:S01]  /*24d0*/  ISETP.GE.U32.AND P0, PT, R5, R16.reuse, PT ;  /* 0x000000100500720c */ /* 0x080fe20003f06070 */
[----:B------:R-:W-:-:S05]  /*24e0*/  IMAD R3, R7, R16, R3 ;  /* 0x0000001007037224 */ /* 0x000fca00078e0203 */
[----:B------:R-:W-:Y:S02]  /*24f0*/  IADD3.X R12, PT, PT, ~R3, R6, RZ, P1, !PT ;  /* 0x00000006030c7210 */ /* 0x000fe40000ffe5ff */
[----:B------:R-:W-:Y:S02]  /*2500*/  IADD3 R3, P1, PT, -R16, R5, RZ ;  /* 0x0000000510037210 */ /* 0x000fe40007f3e1ff */
[C---:B------:R-:W-:Y:S02]  /*2510*/  ISETP.GE.U32.AND.EX P0, PT, R12.reuse, R17, PT, P0 ;  /* 0x000000110c00720c */ /* 0x040fe40003f06100 */
[----:B------:R-:W-:Y:S01]  /*2520*/  IADD3.X R6, PT, PT, RZ, R7, RZ, P2, !PT ;  /* 0x00000007ff067210 */ /* 0x000fe200017fe4ff */
[----:B------:R-:W-:Y:S01]  /*2530*/  IMAD.X R8, R12, 0x1, ~R17, P1 ;  /* 0x000000010c087824 */ /* 0x000fe200008e0e11 */
        /* <DEDUP_REMOVED lines=10> */
[----:B------:R-:W-:Y:S02]  /*25e0*/  ISETP.NE.AND.EX P1, PT, R17, RZ, PT, P1 ;  /* 0x000000ff1100720c */ /* 0x000fe40003f25310 */
[----:B------:R-:W-:Y:S02]  /*25f0*/  SEL R2, R2, R9, P0 ;  /* 0x0000000902027207 */ /* 0x000fe40000000000 */
[----:B------:R-:W-:Y:S02]  /*2600*/  SEL R3, R3, R6, P0 ;  /* 0x0000000603037207 */ /* 0x000fe40000000000 */
[----:B------:R-:W-:Y:S02]  /*2610*/  SEL R2, R2, 0xffffffff, P1 ;  /* 0xffffffff02027807 */ /* 0x000fe40000800000 */
[----:B------:R-:W-:Y:S01]  /*2620*/  SEL R3, R3, 0xffffffff, P1 ;  /* 0xffffffff03037807 */ /* 0x000fe20000800000 */
[----:B------:R-:W-:Y:S06]  /*2630*/  RET.REL.NODEC R4 `(_Z15SoftmaxWarpImplI24ElementwiseScaleMaskLoadIffbE11DirectStoreIffEfLi1ELi1ELi16ELi1ELb1EL9Algorithm0EEvT_T0_ll) ;  /* 0xffffffd804707950 */ /* 0x000fec0003c3ffff */
        .weak           $__internal_545_$__cuda_sm3x_div_rn_noftz_f32_slowpath
        .type           $__internal_545_$__cuda_sm3x_div_rn_noftz_f32_slowpath,@function
        .size           $__internal_545_$__cuda_sm3x_div_rn_noftz_f32_slowpath,(.L_x_37922 - $__internal_545_$__cuda_sm3x_div_rn_noftz_f32_slowpath)
$__internal_545_$__cuda_sm3x_div_rn_noftz_f32_slowpath:
        /* <DEDUP_REMOVED lines=34> */
.L_x_33300:
        /* <DEDUP_REMOVED lines=51> */
.L_x_33307:
[----:B------:R-:W-:-:S04]  /*2b90*/  LOP3.LUT R0, R0, 0x80000000, RZ, 0xc0, !PT ;  /* 0x8000000000007812 */ /* 0x000fc800078ec0ff */
[----:B------:R-:W-:Y:S01]  /*2ba0*/  LOP3.LUT R0, R0, 0x7f800000, RZ, 0xfc, !PT ;  /* 0x7f80000000007812 */ /* 0x000fe200078efcff */
[----:B------:R-:W-:Y:S06]  /*2bb0*/  BRA `(.L_x_33308) ;  /* 0x0000000000047947 */ /* 0x000fec0003800000 */
.L_x_33306:
[----:B------:R-:W-:-:S07]  /*2bc0*/  IMAD R0, R13, 0x800000, R0 ;  /* 0x008000000d007824 */ /* 0x000fce00078e0200 */
.L_x_33308:
[----:B------:R-:W-:Y:S05]  /*2bd0*/  BSYNC.RECONVERGENT B3 ;  /* 0x0000000000037941 */ /* 0x000fea0003800200 */
.L_x_33305:
[----:B------:R-:W-:Y:S05]  /*2be0*/  BRA `(.L_x_33309) ;  /* 0x0000000000207947 */ /* 0x000fea0003800000 */
.L_x_33304:
[----:B------:R-:W-:-:S04]  /*2bf0*/  LOP3.LUT R0, R11, 0x80000000, R0, 0x48, !PT ;  /* 0x800000000b007812 */ /* 0x000fc800078e4800 */
[----:B------:R-:W-:Y:S01]  /*2c00*/  LOP3.LUT R0, R0, 0x7f800000, RZ, 0xfc, !PT ;  /* 0x7f80000000007812 */ /* 0x000fe200078efcff */
[----:B------:R-:W-:Y:S06]  /*2c10*/  BRA `(.L_x_33309) ;  /* 0x0000000000147947 */ /* 0x000fec0003800000 */
.L_x_33303:
[----:B------:R-:W-:Y:S01]  /*2c20*/  LOP3.LUT R0, R11, 0x80000000, R0, 0x48, !PT ;  /* 0x800000000b007812 */ /* 0x000fe200078e4800 */
[----:B------:R-:W-:Y:S06]  /*2c30*/  BRA `(.L_x_33309) ;  /* 0x00000000000c7947 */ /* 0x000fec0003800000 */
.L_x_33302:
[----:B------:R-:W0:Y:S01]  /*2c40*/  MUFU.RSQ R0, -QNAN ;  /* 0xffc0000000007908 */ /* 0x000e220000001400 */
[----:B------:R-:W-:Y:S05]  /*2c50*/  BRA `(.L_x_33309) ;  /* 0x0000000000047947 */ /* 0x000fea0003800000 */
.L_x_33301:
[----:B------:R-:W-:-:S07]  /*2c60*/  FADD.FTZ R0, R0, R11 ;  /* 0x0000000b00007221 */ /* 0x000fce0000010000 */
.L_x_33309:
[----:B------:R-:W-:Y:S05]  /*2c70*/  BSYNC.RECONVERGENT B2 ;  /* 0x0000000000027941 */ /* 0x000fea0003800200 */
.L_x_33299:
[----:B------:R-:W-:-:S04]  /*2c80*/  HFMA2 R13, -RZ, RZ, 0, 0 ;  /* 0x00000000ff0d7431 */ /* 0x000fc800000001ff */
[----:B0-----:R-:W-:Y:S05]  /*2c90*/  RET.REL.NODEC R12 `(_Z15SoftmaxWarpImplI24ElementwiseScaleMaskLoadIffbE11DirectStoreIffEfLi1ELi1ELi16ELi1ELb1EL9Algorithm0EEvT_T0_ll) ;  /* 0xffffffd00cd87950 */ /* 0x001fea0003c3ffff */
.L_x_33310:
        /* <DEDUP_REMOVED lines=14> */
.L_x_37922:


//--------------------- .text._Z15SoftmaxWarpImplI24ElementwiseScaleMaskLoadIffbE11DirectStoreIffEfLi1ELi1ELi16ELi1ELb0EL9Algorithm0EEvT_T0_ll --------------------------
	.section	.text._Z15SoftmaxWarpImplI24ElementwiseScaleMaskLoadIffbE11DirectStoreIffEfLi1ELi1ELi16ELi1ELb0EL9Algorithm0EEvT_T0_ll,"ax",@progbits
	.align	128
        .global         _Z15SoftmaxWarpImplI24ElementwiseScaleMaskLoadIffbE11DirectStoreIffEfLi1ELi1ELi16ELi1ELb0EL9Algorithm0EEvT_T0_ll
        .type           _Z15SoftmaxWarpImplI24ElementwiseScaleMaskLoadIffbE11DirectStoreIffEfLi1ELi1ELi16ELi1ELb0EL9Algorithm0EEvT_T0_ll,@function
        .size           _Z15SoftmaxWarpImplI24ElementwiseScaleMaskLoadIffbE11DirectStoreIffEfLi1ELi1ELi16ELi1ELb0EL9Algorithm0EEvT_T0_ll,(.L_x_37924 - _Z15SoftmaxWarpImplI24ElementwiseScaleMaskLoadIffbE11DirectStoreIffEfLi1ELi1ELi16ELi1ELb0EL9Algorithm0EEvT_T0_ll)
        .other          _Z15SoftmaxWarpImplI24ElementwiseScaleMaskLoadIffbE11DirectStoreIffEfLi1ELi1ELi16ELi1ELb0EL9Algorithm0EEvT_T0_ll,@"STO_CUDA_ENTRY STV_DEFAULT"
_Z15SoftmaxWarpImplI24ElementwiseScaleMaskLoadIffbE11DirectStoreIffEfLi1ELi1ELi16ELi1ELb0EL9Algorithm0EEvT_T0_ll:
.text._Z15SoftmaxWarpImplI24ElementwiseScaleMaskLoadIffbE11DirectStoreIffEfLi1ELi1ELi16ELi1ELb0EL9Algorithm0EEvT_T0_ll:
        /* <DEDUP_REMOVED lines=26> */
.L_x_33311:
        /* <DEDUP_REMOVED lines=47> */
.L_x_33313:
[----:B------:R-:W-:-:S07]  /*0490*/  MOV R4, 0x4b0 ;  /* 0x000004b000047802 */ /* 0x000fce0000000f00 */
[----:B------:R-:W-:Y:S05]  /*04a0*/  CALL.REL.NOINC `($__internal_546_$__cuda_sm20_div_u64) ;  /* 0x0000001800e07944 */ /* 0x000fea0003c00000 */
.L_x_33314:
[----:B------:R-:W-:Y:S05]  /*04b0*/  BSYNC.RECONVERGENT B0 ;  /* 0x0000000000007941 */ /* 0x000fea0003800200 */
.L_x_33312:
        /* <DEDUP_REMOVED lines=60> */
.L_x_33336:
        /* <DEDUP_REMOVED lines=12> */
[----:B0-----:R-:W-:Y:S05]  /*0940*/  CALL.REL.NOINC `($__internal_547_$__cuda_sm3x_div_rn_noftz_f32_slowpath) ;  /* 0x0000001800cc7944 */ /* 0x001fea0003c00000 */
[----:B------:R-:W-:-:S07]  /*0950*/  IMAD.MOV.U32 R11, RZ, RZ, R0 ;  /* 0x000000ffff0b7224 */ /* 0x000fce00078e0000 */
.L_x_33319:
[----:B------:R-:W-:Y:S05]  /*0960*/  BSYNC.RECONVERGENT B1 ;  /* 0x0000000000017941 */ /* 0x000fea0003800200 */
.L_x_33318:
[----:B------:R-:W1:Y:S01]  /*0970*/  LDCU.128 UR4, c[0x0][0x3a0] ;  /* 0x00007400ff0477ac */ /* 0x000e620008000c00 */
[----:B------:R-:W-:Y:S01]  /*0980*/  MOV R2, R4 ;  /* 0x0000000400027202 */ /* 0x000fe20000000f00 */
[----:B------:R-:W-:Y:S02]  /*0990*/  IMAD.MOV.U32 R3, RZ, RZ, RZ ;  /* 0x000000ffff037224 */ /* 0x000fe400078e00ff */
[----:B-1----:R-:W-:Y:S01]  /*09a0*/  IMAD R0, R16, UR6, RZ ;  /* 0x0000000610007c24 */ /* 0x002fe2000f8e02ff */
        /* <DEDUP_REMOVED lines=10> */
.L_x_33316:
[----:B------:R-:W-:Y:S05]  /*0a50*/  BSYNC B0 ;  /* 0x0000000000007941 */ /* 0x000fea0003800000 */
.L_x_33315:
[----:B------:R-:W-:-:S04]  /*0a60*/  ISETP.NE.U32.AND P0, PT, R9, RZ, PT ;  /* 0x000000ff0900720c */ /* 0x000fc80003f05070 */
[----:B------:R-:W-:-:S13]  /*0a70*/  ISETP.NE.AND.EX P0, PT, R8, RZ, PT, P0 ;  /* 0x000000ff0800720c */ /* 0x000fda0003f05300 */
[----:B------:R-:W-:Y:S05]  /*0a80*/  @!P0 EXIT ;  /* 0x000000000000894d */ /* 0x000fea0003800000 */
[----:B------:R-:W-:Y:S01]  /*0a90*/  BSSY B0, `(.L_x_33320) ;  /* 0x000009e000007945 */ /* 0x000fe20003800000 */
.L_x_33327:
[----:B------:R-:W-:Y:S02]  /*0aa0*/  HFMA2 R3, -RZ, RZ, 0, 0 ;  /* 0x00000000ff037431 */ /* 0x000fe400000001ff */
[----:B------:R-:W-:Y:S01]  /*0ab0*/  IMAD R0, R16, UR44, RZ ;  /* 0x0000002c10007c24 */ /* 0x000fe2000f8e02ff */
[C---:B-1----:R-:W-:Y:S01]  /*0ac0*/  R2UR UR6, R6.reuse ;  /* 0x00000000060672ca */ /* 0x042fe200000e0000 */
[----:B0-----:R-:W-:Y:S01]  /*0ad0*/  IMAD.MOV.U32 R2, RZ, RZ, R4 ;  /* 0x000000ffff027224 */ /* 0x001fe200078e0004 */
[----:B------:R-:W-:Y:S01]  /*0ae0*/  R2UR UR7, R7 ;  /* 0x00000000070772ca */ /* 0x000fe200000e0000 */
[----:B------:R-:W-:Y:S01]  /*0af0*/  IMAD R9, R21, UR45, R0 ;  /* 0x0000002d15097c24 */ /* 0x000fe2000f8e0200 */
[----:B------:R-:W-:Y:S02]  /*0b00*/  R2UR UR4, R6 ;  /* 0x00000000060472ca */ /* 0x000fe400000e0000 */
[----:B------:R-:W-:Y:S01]  /*0b10*/  R2UR UR5, R7 ;  /* 0x00000000070572ca */ /* 0x000fe200000e0000 */
[----:B------:R-:W-:-:S04]  /*0b20*/  IMAD.WIDE.U32 R2, R21, UR44, R2 ;  /* 0x0000002c15027c25 */ /* 0x000fc8000f8e0002 */
[----:B------:R-:W-:Y:S01]  /*0b30*/  IMAD.IADD R3, R3, 0x1, R9 ;  /* 0x0000000103037824 */ /* 0x000fe200078e0209 */
[----:B------:R-:W-:-:S04]  /*0b40*/  IADD3 R10, P0, PT, R2, UR38, RZ ;  /* 0x00000026020a7c10 */ /* 0x000fc8000ff1e0ff */
[----:B--2---:R-:W-:Y:S02]  /*0b50*/  IADD3.X R11, PT, PT, R3, UR39, RZ, P0, !PT ;  /* 0x00000027030b7c10 */ /* 0x004fe400087fe4ff */
        /* <DEDUP_REMOVED lines=37> */
.L_x_33346:
        /* <DEDUP_REMOVED lines=13> */
[----:B------:R-:W-:Y:S05]  /*0e80*/  CALL.REL.NOINC `($__internal_547_$__cuda_sm3x_div_rn_noftz_f32_slowpath) ;  /* 0x00000014007c7944 */ /* 0x000fea0003c00000 */
[----:B------:R-:W-:-:S07]  /*0e90*/  IMAD.MOV.U32 R19, RZ, RZ, R0 ;  /* 0x000000ffff137224 */ /* 0x000fce00078e0000 */
.L_x_33323:
[----:B------:R-:W-:Y:S05]  /*0ea0*/  BSYNC.RECONVERGENT B1 ;  /* 0x0000000000017941 */ /* 0x000fea0003800200 */
.L_x_33322:
        /* <DEDUP_REMOVED lines=60> */
.L_x_33356:
        /* <DEDUP_REMOVED lines=13> */
[----:B------:R-:W-:Y:S05]  /*1340*/  CALL.REL.NOINC `($__internal_547_$__cuda_sm3x_div_rn_noftz_f32_slowpath) ;  /* 0x00000010004c7944 */ /* 0x000fea0003c00000 */
[----:B------:R-:W-:-:S07]  /*1350*/  MOV R13, R0 ;  /* 0x00000000000d7202 */ /* 0x000fce0000000f00 */
.L_x_33326:
[----:B------:R-:W-:Y:S05]  /*1360*/  BSYNC.RECONVERGENT B1 ;  /* 0x0000000000017941 */ /* 0x000fea0003800200 */
.L_x_33325:
        /* <DEDUP_REMOVED lines=17> */
.L_x_33320:
[----:B------:R-:W-:Y:S05]  /*1480*/  EXIT ;  /* 0x000000000000794d */ /* 0x000fea0003800000 */
.L_x_33317:
[----:B------:R-:W-:Y:S02]  /*1490*/  HFMA2 R11, -RZ, RZ, 0, 1.847743988037109375e-06 ;  /* 0x0000001fff0b7431 */ /* 0x000fe400000001ff */
[----:B------:R-:W-:Y:S02]  /*14a0*/  IMAD.MOV.U32 R12, RZ, RZ, 0x8 ;  /* 0x00000008ff0c7424 */ /* 0x000fe400078e00ff */
[----:B------:R-:W-:Y:S02]  /*14b0*/  HFMA2 R23, -RZ, RZ, 3.7421875, 0 ;  /* 0x437c0000ff177431 */ /* 0x000fe400000001ff */
[----:B------:R-:W-:-:S07]  /*14c0*/  IMAD.MOV.U32 R15, RZ, RZ, -0x1 ;  /* 0xffffffffff0f7424 */ /* 0x000fce00078e00ff */
[----:B------:R-:W-:Y:S05]  /*14d0*/  WARPSYNC.COLLECTIVE R15, `(.L_x_33328) ;  /* 0x000000000f087348 */ /* 0x000fea0003c00000 */
[----:B------:R0:W1:Y:S02]  /*14e0*/  SHFL.BFLY P6, R14, R13, R12, R11 ;  /* 0x0c00000c0d0e7389 */ /* 0x00006400000c000b */
[----:B01----:R-:W-:Y:S05]  /*14f0*/  ENDCOLLECTIVE ;  /* 0x000000000000791b */ /* 0x003fea0003800000 */
.L_x_33328:
[----:B------:R-:W-:Y:S02]  /*1500*/  MOV R12, 0x4 ;  /* 0x00000004000c7802 */ /* 0x000fe40000000f00 */
[----:B------:R-:W-:-:S05]  /*1510*/  FMNMX R0, R13, R14, !PT ;  /* 0x0000000e0d007209 */ /* 0x000fca0007800000 */
[----:B------:R-:W-:-:S07]  /*1520*/  IMAD.MOV.U32 R13, RZ, RZ, R0 ;  /* 0x000000ffff0d7224 */ /* 0x000fce00078e0000 */
[----:B------:R-:W-:Y:S05]  /*1530*/  WARPSYNC.COLLECTIVE R15, `(.L_x_33329) ;  /* 0x000000000f087348 */ /* 0x000fea0003c00000 */
[----:B------:R0:W1:Y:S02]  /*1540*/  SHFL.BFLY P6, R14, R13, R12, R11 ;  /* 0x0c00000c0d0e7389 */ /* 0x00006400000c000b */
[----:B01----:R-:W-:Y:S05]  /*1550*/  ENDCOLLECTIVE ;  /* 0x000000000000791b */ /* 0x003fea0003800000 */
.L_x_33329:
[----:B------:R-:W-:Y:S01]  /*1560*/  IMAD.MOV.U32 R12, RZ, RZ, 0x2 ;  /* 0x00000002ff0c7424 */ /* 0x000fe200078e00ff */
[----:B------:R-:W-:Y:S01]  /*1570*/  FMNMX R2, R0, R14, !PT ;  /* 0x0000000e00027209 */ /* 0x000fe20007800000 */
[----:B------:R-:W-:-:S04]  /*1580*/  IMAD.MOV.U32 R0, RZ, RZ, 0x3bbb989d ;  /* 0x3bbb989dff007424 */ /* 0x000fc800078e00ff */
[----:B------:R-:W-:-:S07]  /*1590*/  IMAD.MOV.U32 R13, RZ, RZ, R2 ;  /* 0x000000ffff0d7224 */ /* 0x000fce00078e0002 */
[----:B------:R-:W-:Y:S05]  /*15a0*/  WARPSYNC.COLLECTIVE R15, `(.L_x_33330) ;  /* 0x000000000f087348 */ /* 0x000fea0003c00000 */
[----:B------:R0:W1:Y:S02]  /*15b0*/  SHFL.BFLY P6, R14, R13, R12, R11 ;  /* 0x0c00000c0d0e7389 */ /* 0x00006400000c000b */
[----:B01----:R-:W-:Y:S05]  /*15c0*/  ENDCOLLECTIVE ;  /* 0x000000000000791b */ /* 0x003fea0003800000 */
.L_x_33330:
[----:B------:R-:W-:Y:S01]  /*15d0*/  IMAD.MOV.U32 R12, RZ, RZ, 0x1 ;  /* 0x00000001ff0c7424 */ /* 0x000fe200078e00ff */
[----:B------:R-:W-:-:S04]  /*15e0*/  FMNMX R3, R2, R14, !PT ;  /* 0x0000000e02037209 */ /* 0x000fc80007800000 */
[----:B------:R-:W-:-:S07]  /*15f0*/  MOV R13, R3 ;  /* 0x00000003000d7202 */ /* 0x000fce0000000f00 */
[----:B------:R-:W-:Y:S05]  /*1600*/  WARPSYNC.COLLECTIVE R15, `(.L_x_33331) ;  /* 0x000000000f087348 */ /* 0x000fea0003c00000 */
[----:B------:R0:W1:Y:S02]  /*1610*/  SHFL.BFLY P6, R14, R13, R12, R11 ;  /* 0x0c00000c0d0e7389 */ /* 0x00006400000c000b */
[----:B01----:R-:W-:Y:S05]  /*1620*/  ENDCOLLECTIVE ;  /* 0x000000000000791b */ /* 0x003fea0003800000 */
.L_x_33331:
        /* <DEDUP_REMOVED lines=15> */
.L_x_33332:
[----:B------:R-:W-:Y:S02]  /*1720*/  HFMA2 R12, -RZ, RZ, 0, 2.384185791015625e-07 ;  /* 0x00000004ff0c7431 */ /* 0x000fe400000001ff */
[----:B------:R-:W-:-:S04]  /*1730*/  FADD R2, R13, R14 ;  /* 0x0000000e0d027221 */ /* 0x000fc80000000000 */
[----:B------:R-:W-:-:S07]  /*1740*/  IMAD.MOV.U32 R13, RZ, RZ, R2 ;  /* 0x000000ffff0d7224 */ /* 0x000fce00078e0002 */
[----:B------:R-:W-:Y:S05]  /*1750*/  WARPSYNC.COLLECTIVE R15, `(.L_x_33333) ;  /* 0x000000000f087348 */ /* 0x000fea0003c00000 */
[----:B------:R0:W1:Y:S02]  /*1760*/  SHFL.BFLY P6, R14, R13, R12, R11 ;  /* 0x0c00000c0d0e7389 */ /* 0x00006400000c000b */
[----:B01----:R-:W-:Y:S05]  /*1770*/  ENDCOLLECTIVE ;  /* 0x000000000000791b */ /* 0x003fea0003800000 */
.L_x_33333:
[----:B------:R-:W-:Y:S01]  /*1780*/  MOV R12, 0x2 ;  /* 0x00000002000c7802 */ /* 0x000fe20000000f00 */
[----:B------:R-:W-:-:S04]  /*1790*/  FADD R3, R2, R14 ;  /* 0x0000000e02037221 */ /* 0x000fc80000000000 */
[----:B------:R-:W-:-:S07]  /*17a0*/  IMAD.MOV.U32 R13, RZ, RZ, R3 ;  /* 0x000000ffff0d7224 */ /* 0x000fce00078e0003 */
[----:B------:R-:W-:Y:S05]  /*17b0*/  WARPSYNC.COLLECTIVE R15, `(.L_x_33334) ;  /* 0x000000000f087348 */ /* 0x000fea0003c00000 */
[----:B------:R0:W1:Y:S02]  /*17c0*/  SHFL.BFLY P6, R14, R13, R12, R11 ;  /* 0x0c00000c0d0e7389 */ /* 0x00006400000c000b */
[----:B01----:R-:W-:Y:S05]  /*17d0*/  ENDCOLLECTIVE ;  /* 0x000000000000791b */ /* 0x003fea0003800000 */
.L_x_33334:
[----:B------:R-:W-:Y:S02]  /*17e0*/  HFMA2 R12, -RZ, RZ, 0, 5.9604644775390625e-08 ;  /* 0x00000001ff0c7431 */ /* 0x000fe400000001ff */
[----:B------:R-:W-:-:S04]  /*17f0*/  FADD R20, R3, R14 ;  /* 0x0000000e03147221 */ /* 0x000fc80000000000 */
[----:B------:R-:W-:-:S07]  /*1800*/  IMAD.MOV.U32 R13, RZ, RZ, R20 ;  /* 0x000000ffff0d7224 */ /* 0x000fce00078e0014 */
[----:B------:R-:W-:Y:S05]  /*1810*/  WARPSYNC.COLLECTIVE R15, `(.L_x_33335) ;  /* 0x000000000f087348 */ /* 0x000fea0003c00000 */
[----:B------:R0:W1:Y:S02]  /*1820*/  SHFL.BFLY P6, R14, R13, R12, R11 ;  /* 0x0c00000c0d0e7389 */ /* 0x00006400000c000b */
[----:B01----:R-:W-:Y:S05]  /*1830*/  ENDCOLLECTIVE ;  /* 0x000000000000791b */ /* 0x003fea0003800000 */
.L_x_33335:
[----:B------:R-:W-:Y:S05]  /*1840*/  BRA `(.L_x_33336) ;  /* 0xfffffff0000c7947 */ /* 0x000fea000383ffff */
.L_x_33321:
[----:B------:R-:W-:Y:S01]  /*1850*/  BSSY B1, `(.L_x_33337) ;  /* 0x0000007000017945 */ /* 0x000fe20003800000 */
[----:B------:R-:W-:Y:S01]  /*1860*/  IMAD.MOV.U32 R12, RZ, RZ, 0x8 ;  /* 0x00000008ff0c7424 */ /* 0x000fe200078e00ff */
[----:B------:R-:W-:Y:S01]  /*1870*/  MOV R11, 0x1f ;  /* 0x0000001f000b7802 */ /* 0x000fe20000000f00 */
[----:B------:R-:W-:-:S07]  /*1880*/  IMAD.MOV.U32 R15, RZ, RZ, -0x1 ;  /* 0xffffffffff0f7424 */ /* 0x000fce00078e00ff */
[----:B------:R-:W-:Y:S05]  /*1890*/  WARPSYNC.COLLECTIVE R15, `(.L_x_33338) ;  /* 0x000000000f087348 */ /* 0x000fea0003c00000 */
[----:B------:R0:W1:Y:S02]  /*18a0*/  SHFL.BFLY P6, R14, R13, R12, R11 ;  /* 0x0c00000c0d0e7389 */ /* 0x00006400000c000b */
[----:B01----:R-:W-:Y:S05]  /*18b0*/  ENDCOLLECTIVE ;  /* 0x000000000000791b */ /* 0x003fea0003800000 */
.L_x_33338:
[----:B------:R-:W-:Y:S05]  /*18c0*/  BSYNC B1 ;  /* 0x0000000000017941 */ /* 0x000fea0003800000 */
.L_x_33337:
        /* <DEDUP_REMOVED lines=8> */
.L_x_33339:
[----:B------:R-:W-:Y:S01]  /*1950*/  HFMA2 R12, -RZ, RZ, 0, 1.1920928955078125e-07 ;  /* 0x00000002ff0c7431 */ /* 0x000fe200000001ff */
[----:B------:R-:W-:-:S05]  /*1960*/  FMNMX R0, R13, R14, !PT ;  /* 0x0000000e0d007209 */ /* 0x000fca0007800000 */
[----:B------:R-:W-:-:S07]  /*1970*/  IMAD.MOV.U32 R13, RZ, RZ, R0 ;  /* 0x000000ffff0d7224 */ /* 0x000fce00078e0000 */
[----:B------:R-:W-:Y:S05]  /*1980*/  WARPSYNC.COLLECTIVE R15, `(.L_x_33340) ;  /* 0x000000000f087348 */ /* 0x000fea0003c00000 */
[----:B------:R0:W1:Y:S02]  /*1990*/  SHFL.BFLY P6, R14, R13, R12, R11 ;  /* 0x0c00000c0d0e7389 */ /* 0x00006400000c000b */
[----:B01----:R-:W-:Y:S05]  /*19a0*/  ENDCOLLECTIVE ;  /* 0x000000000000791b */ /* 0x003fea0003800000 */
.L_x_33340:
[----:B------:R-:W-:Y:S02]  /*19b0*/  MOV R12, 0x1 ;  /* 0x00000001000c7802 */ /* 0x000fe40000000f00 */
[----:B------:R-:W-:Y:S01]  /*19c0*/  FMNMX R2, R0, R14, !PT ;  /* 0x0000000e00027209 */ /* 0x000fe20007800000 */
[----:B------:R-:W-:-:S04]  /*19d0*/  HFMA2 R0, -RZ, RZ, 3.7421875, 0 ;  /* 0x437c0000ff007431 */ /* 0x000fc800000001ff */
[----:B------:R-:W-:-:S07]  /*19e0*/  IMAD.MOV.U32 R13, RZ, RZ, R2 ;  /* 0x000000ffff0d7224 */ /* 0x000fce00078e0002 */
[----:B------:R-:W-:Y:S05]  /*19f0*/  WARPSYNC.COLLECTIVE R15, `(.L_x_33341) ;  /* 0x000000000f087348 */ /* 0x000fea0003c00000 */
[----:B------:R0:W1:Y:S02]  /*1a00*/  SHFL.BFLY P6, R14, R13, R12, R11 ;  /* 0x0c00000c0d0e7389 */ /* 0x00006400000c000b */
[----:B01----:R-:W-:Y:S05]  /*1a10*/  ENDCOLLECTIVE ;  /* 0x000000000000791b */ /* 0x003fea0003800000 */
.L_x_33341:
        /* <DEDUP_REMOVED lines=15> */
.L_x_33342:
[----:B------:R-:W-:Y:S02]  /*1b10*/  HFMA2 R12, -RZ, RZ, 0, 2.384185791015625e-07 ;  /* 0x00000004ff0c7431 */ /* 0x000fe400000001ff */
[----:B------:R-:W-:-:S04]  /*1b20*/  FADD R0, R13, R14 ;  /* 0x0000000e0d007221 */ /* 0x000fc80000000000 */
[----:B------:R-:W-:-:S07]  /*1b30*/  IMAD.MOV.U32 R13, RZ, RZ, R0 ;  /* 0x000000ffff0d7224 */ /* 0x000fce00078e0000 */
[----:B------:R-:W-:Y:S05]  /*1b40*/  WARPSYNC.COLLECTIVE R15, `(.L_x_33343) ;  /* 0x000000000f087348 */ /* 0x000fea0003c00000 */
[----:B------:R0:W1:Y:S02]  /*1b50*/  SHFL.BFLY P6, R14, R13, R12, R11 ;  /* 0x0c00000c0d0e7389 */ /* 0x00006400000c000b */
[----:B01----:R-:W-:Y:S05]  /*1b60*/  ENDCOLLECTIVE ;  /* 0x000000000000791b */ /* 0x003fea0003800000 */
.L_x_33343:
[----:B------:R-:W-:Y:S01]  /*1b70*/  MOV R12, 0x2 ;  /* 0x00000002000c7802 */ /* 0x000fe20000000f00 */
[----:B------:R-:W-:-:S04]  /*1b80*/  FADD R2, R0, R14 ;  /* 0x0000000e00027221 */ /* 0x000fc80000000000 */
[----:B------:R-:W-:-:S07]  /*1b90*/  IMAD.MOV.U32 R13, RZ, RZ, R2 ;  /* 0x000000ffff0d7224 */ /* 0x000fce00078e0002 */
[----:B------:R-:W-:Y:S05]  /*1ba0*/  WARPSYNC.COLLECTIVE R15, `(.L_x_33344) ;  /* 0x000000000f087348 */ /* 0x000fea0003c00000 */
[----:B------:R0:W1:Y:S02]  /*1bb0*/  SHFL.BFLY P6, R14, R13, R12, R11 ;  /* 0x0c00000c0d0e7389 */ /* 0x00006400000c000b */
[----:B01----:R-:W-:Y:S05]  /*1bc0*/  ENDCOLLECTIVE ;  /* 0x000000000000791b */ /* 0x003fea0003800000 */
.L_x_33344:
[----:B------:R-:W-:Y:S02]  /*1bd0*/  HFMA2 R12, -RZ, RZ, 0, 5.9604644775390625e-08 ;  /* 0x00000001ff0c7431 */ /* 0x000fe400000001ff */
[----:B------:R-:W-:-:S04]  /*1be0*/  FADD R3, R2, R14 ;  /* 0x0000000e02037221 */ /* 0x000fc80000000000 */
[----:B------:R-:W-:-:S07]  /*1bf0*/  IMAD.MOV.U32 R13, RZ, RZ, R3 ;  /* 0x000000ffff0d7224 */ /* 0x000fce00078e0003 */
[----:B------:R-:W-:Y:S05]  /*1c00*/  WARPSYNC.COLLECTIVE R15, `(.L_x_33345) ;  /* 0x000000000f087348 */ /* 0x000fea0003c00000 */
[----:B------:R0:W1:Y:S02]  /*1c10*/  SHFL.BFLY P6, R14, R13, R12, R11 ;  /* 0x0c00000c0d0e7389 */ /* 0x00006400000c000b */
[----:B01----:R-:W-:Y:S05]  /*1c20*/  ENDCOLLECTIVE ;  /* 0x000000000000791b */ /* 0x003fea0003800000 */
.L_x_33345:
[----:B------:R-:W-:Y:S05]  /*1c30*/  BRA `(.L_x_33346) ;  /* 0xfffffff0005c7947 */ /* 0x000fea000383ffff */
.L_x_33324:
[----:B------:R-:W-:Y:S01]  /*1c40*/  BSSY B1, `(.L_x_33347) ;  /* 0x0000007000017945 */ /* 0x000fe20003800000 */
[----:B------:R-:W-:Y:S01]  /*1c50*/  IMAD.MOV.U32 R12, RZ, RZ, 0x8 ;  /* 0x00000008ff0c7424 */ /* 0x000fe200078e00ff */
[----:B------:R-:W-:Y:S01]  /*1c60*/  MOV R11, 0x1f ;  /* 0x0000001f000b7802 */ /* 0x000fe20000000f00 */
[----:B------:R-:W-:-:S07]  /*1c70*/  IMAD.MOV.U32 R15, RZ, RZ, -0x1 ;  /* 0xffffffffff0f7424 */ /* 0x000fce00078e00ff */
[----:B------:R-:W-:Y:S05]  /*1c80*/  WARPSYNC.COLLECTIVE R15, `(.L_x_33348) ;  /* 0x000000000f087348 */ /* 0x000fea0003c00000 */
[----:B------:R0:W1:Y:S02]  /*1c90*/  SHFL.BFLY P6, R14, R13, R12, R11 ;  /* 0x0c00000c0d0e7389 */ /* 0x00006400000c000b */
[----:B01----:R-:W-:Y:S05]  /*1ca0*/  ENDCOLLECTIVE ;  /* 0x000000000000791b */ /* 0x003fea0003800000 */
.L_x_33348:
[----:B------:R-:W-:Y:S05]  /*1cb0*/  BSYNC B1 ;  /* 0x0000000000017941 */ /* 0x000fea0003800000 */
.L_x_33347:
        /* <DEDUP_REMOVED lines=8> */
.L_x_33349:
[----:B------:R-:W-:Y:S01]  /*1d40*/  HFMA2 R12, -RZ, RZ, 0, 1.1920928955078125e-07 ;  /* 0x00000002ff0c7431 */ /* 0x000fe200000001ff */
[----:B------:R-:W-:-:S05]  /*1d50*/  FMNMX R0, R13, R14, !PT ;  /* 0x0000000e0d007209 */ /* 0x000fca0007800000 */
[----:B------:R-:W-:-:S07]  /*1d60*/  IMAD.MOV.U32 R13, RZ, RZ, R0 ;  /* 0x000000ffff0d7224 */ /* 0x000fce00078e0000 */
[----:B------:R-:W-:Y:S05]  /*1d70*/  WARPSYNC.COLLECTIVE R15, `(.L_x_33350) ;  /* 0x000000000f087348 */ /* 0x000fea0003c00000 */
[----:B------:R0:W1:Y:S02]  /*1d80*/  SHFL.BFLY P6, R14, R13, R12, R11 ;  /* 0x0c00000c0d0e7389 */ /* 0x00006400000c000b */
[----:B01----:R-:W-:Y:S05]  /*1d90*/  ENDCOLLECTIVE ;  /* 0x000000000000791b */ /* 0x003fea0003800000 */
.L_x_33350:
[----:B------:R-:W-:Y:S02]  /*1da0*/  MOV R12, 0x1 ;  /* 0x00000001000c7802 */ /* 0x000fe40000000f00 */
[----:B------:R-:W-:Y:S01]  /*1db0*/  FMNMX R2, R0, R14, !PT ;  /* 0x0000000e00027209 */ /* 0x000fe20007800000 */
[----:B------:R-:W-:-:S04]  /*1dc0*/  HFMA2 R0, -RZ, RZ, 3.7421875, 0 ;  /* 0x437c0000ff007431 */ /* 0x000fc800000001ff */
[----:B------:R-:W-:-:S07]  /*1dd0*/  IMAD.MOV.U32 R13, RZ, RZ, R2 ;  /* 0x000000ffff0d7224 */ /* 0x000fce00078e0002 */
[----:B------:R-:W-:Y:S05]  /*1de0*/  WARPSYNC.COLLECTIVE R15, `(.L_x_33351) ;  /* 0x000000000f087348 */ /* 0x000fea0003c00000 */
[----:B------:R0:W1:Y:S02]  /*1df0*/  SHFL.BFLY P6, R14, R13, R12, R11 ;  /* 0x0c00000c0d0e7389 */ /* 0x00006400000c000b */
[----:B01----:R-:W-:Y:S05]  /*1e00*/  ENDCOLLECTIVE ;  /* 0x000000000000791b */ /* 0x003fea0003800000 */
.L_x_33351:
        /* <DEDUP_REMOVED lines=15> */
.L_x_33352:
[----:B------:R-:W-:Y:S02]  /*1f00*/  HFMA2 R12, -RZ, RZ, 0, 2.384185791015625e-07 ;  /* 0x00000004ff0c7431 */ /* 0x000fe400000001ff */
[----:B------:R-:W-:-:S04]  /*1f10*/  FADD R0, R13, R14 ;  /* 0x0000000e0d007221 */ /* 0x000fc80000000000 */
[----:B------:R-:W-:-:S07]  /*1f20*/  IMAD.MOV.U32 R13, RZ, RZ, R0 ;  /* 0x000000ffff0d7224 */ /* 0x000fce00078e0000 */
[----:B------:R-:W-:Y:S05]  /*1f30*/  WARPSYNC.COLLECTIVE R15, `(.L_x_33353) ;  /* 0x000000000f087348 */ /* 0x000fea0003c00000 */
[----:B------:R0:W1:Y:S02]  /*1f40*/  SHFL.BFLY P6, R14, R13, R12, R11 ;  /* 0x0c00000c0d0e7389 */ /* 0x00006400000c000b */
[----:B01----:R-:W-:Y:S05]  /*1f50*/  ENDCOLLECTIVE ;  /* 0x000000000000791b */ /* 0x003fea0003800000 */
.L_x_33353:
[----:B------:R-:W-:Y:S01]  /*1f60*/  MOV R12, 0x2 ;  /* 0x00000002000c7802 */ /* 0x000fe20000000f00 */
[----:B------:R-:W-:-:S04]  /*1f70*/  FADD R2, R0, R14 ;  /* 0x0000000e00027221 */ /* 0x000fc80000000000 */
[----:B------:R-:W-:-:S07]  /*1f80*/  IMAD.MOV.U32 R13, RZ, RZ, R2 ;  /* 0x000000ffff0d7224 */ /* 0x000fce00078e0002 */
[----:B------:R-:W-:Y:S05]  /*1f90*/  WARPSYNC.COLLECTIVE R15, `(.L_x_33354) ;  /* 0x000000000f087348 */ /* 0x000fea0003c00000 */
[----:B------:R0:W1:Y:S02]  /*1fa0*/  SHFL.BFLY P6, R14, R13, R12, R11 ;  /* 0x0c00000c0d0e7389 */ /* 0x00006400000c000b */
[----:B01----:R-:W-:Y:S05]  /*1fb0*/  ENDCOLLECTIVE ;  /* 0x000000000000791b */ /* 0x003fea0003800000 */
.L_x_33354:
[----:B------:R-:W-:Y:S02]  /*1fc0*/  HFMA2 R12, -RZ, RZ, 0, 5.9604644775390625e-08 ;  /* 0x00000001ff0c7431 */ /* 0x000fe400000001ff */
[----:B------:R-:W-:-:S04]  /*1fd0*/  FADD R3, R2, R14 ;  /* 0x0000000e02037221 */ /* 0x000fc80000000000 */
[----:B------:R-:W-:-:S07]  /*1fe0*/  IMAD.MOV.U32 R13, RZ, RZ, R3 ;  /* 0x000000ffff0d7224 */ /* 0x000fce00078e0003 */
[----:B------:R-:W-:Y:S05]  /*1ff0*/  WARPSYNC.COLLECTIVE R15, `(.L_x_33355) ;  /* 0x000000000f087348 */ /* 0x000fea0003c00000 */
[----:B------:R0:W1:Y:S02]  /*2000*/  SHFL.BFLY P6, R14, R13, R12, R11 ;  /* 0x0c00000c0d0e7389 */ /* 0x00006400000c000b */
[----:B01----:R-:W-:Y:S05]  /*2010*/  ENDCOLLECTIVE ;  /* 0x000000000000791b */ /* 0x003fea0003800000 */
.L_x_33355:
[----:B------:R-:W-:Y:S05]  /*2020*/  BRA `(.L_x_33356) ;  /* 0xfffffff000907947 */ /* 0x000fea000383ffff */
        .weak           $__internal_546_$__cuda_sm20_div_u64
        .type           $__internal_546_$__cuda_sm20_div_u64,@function
        .size           $__internal_546_$__cuda_sm20_div_u64,($__internal_547_$__cuda_sm3x_div_rn_noftz_f32_slowpath - $__internal_546_$__cuda_sm20_div_u64)
$__internal_546_$__cuda_sm20_div_u64:
        /* <DEDUP_REMOVED lines=52> */
[----:B------:R-:W-:Y:S02]  /*2370*/  IADD3.X R6, PT, PT, RZ, R7, RZ, P1, !PT ;  /* 0x00000007ff067210 */ /* 0x000fe40000ffe4ff */
[----:B------:R-:W-:-:S02]  /*2380*/  SEL R9, R2, R9, P0 ;  /* 0x0000000902097207 */ /* 0x000fc40000000000 */
[----:B------:R-:W-:Y:S01]  /*2390*/  SEL R3, R3, R5, P0 ;  /* 0x0000000503037207 */ /* 0x000fe20000000000 */
[----:B------:R-:W-:Y:S01]  /*23a0*/  HFMA2 R5, -RZ, RZ, 0, 0 ;  /* 0x00000000ff057431 */ /* 0x000fe200000001ff */
[----:B------:R-:W-:Y:S02]  /*23b0*/  SEL R6, R6, R7, P0 ;  /* 0x0000000706067207 */ /* 0x000fe40000000000 */
[----:B------:R-:W-:Y:S02]  /*23c0*/  IADD3 R2, P2, PT, R9, 0x1, RZ ;  /* 0x0000000109027810 */ /* 0x000fe40007f5e0ff */
[----:B------:R-:W-:Y:S02]  /*23d0*/  SEL R8, R8, R12, P0 ;  /* 0x0000000c08087207 */ /* 0x000fe40000000000 */
[----:B------:R-:W-:Y:S01]  /*23e0*/  ISETP.GE.U32.AND P0, PT, R3, R18, PT ;  /* 0x000000120300720c */ /* 0x000fe20003f06070 */
[----:B------:R-:W-:Y:S01]  /*23f0*/  IMAD.X R3, RZ, RZ, R6, P2 ;  /* 0x000000ffff037224 */ /* 0x000fe200010e0606 */
[----:B------:R-:W-:-:S02]  /*2400*/  ISETP.NE.U32.AND P1, PT, R18, RZ, PT ;  /* 0x000000ff1200720c */ /* 0x000fc40003f25070 */
[----:B------:R-:W-:Y:S02]  /*2410*/  ISETP.GE.U32.AND.EX P0, PT, R8, R17, PT, P0 ;  /* 0x000000110800720c */ /* 0x000fe40003f06100 */
[----:B------:R-:W-:Y:S02]  /*2420*/  ISETP.NE.AND.EX P1, PT, R17, RZ, PT, P1 ;  /* 0x000000ff1100720c */ /* 0x000fe40003f25310 */
[----:B------:R-:W-:Y:S02]  /*2430*/  SEL R2, R2, R9, P0 ;  /* 0x0000000902027207 */ /* 0x000fe40000000000 */
[----:B------:R-:W-:Y:S02]  /*2440*/  SEL R3, R3, R6, P0 ;  /* 0x0000000603037207 */ /* 0x000fe40000000000 */
[----:B------:R-:W-:Y:S02]  /*2450*/  SEL R2, R2, 0xffffffff, P1 ;  /* 0xffffffff02027807 */ /* 0x000fe40000800000 */
[----:B------:R-:W-:Y:S01]  /*2460*/  SEL R3, R3, 0xffffffff, P1 ;  /* 0xffffffff03037807 */ /* 0x000fe20000800000 */
[----:B------:R-:W-:Y:S06]  /*2470*/  RET.REL.NODEC R4 `(_Z15SoftmaxWarpImplI24ElementwiseScaleMaskLoadIffbE11DirectStoreIffEfLi1ELi1ELi16ELi1ELb0EL9Algorithm0EEvT_T0_ll) ;  /* 0xffffffd804e07950 */ /* 0x000fec0003c3ffff */
        .weak           $__internal_547_$__cuda_sm3x_div_rn_noftz_f32_slowpath
        .type           $__internal_547_$__cuda_sm3x_div_rn_noftz_f32_slowpath,@function
        .size           $__internal_547_$__cuda_sm3x_div_rn_noftz_f32_slowpath,(.L_x_37924 - $__internal_547_$__cuda_sm3x_div_rn_noftz_f32_slowpath)
$__internal_547_$__cuda_sm3x_div_rn_noftz_f32_slowpath:
        /* <DEDUP_REMOVED lines=34> */
.L_x_33358:
        /* <DEDUP_REMOVED lines=51> */
.L_x_33365:
[----:B------:R-:W-:-:S04]  /*29d0*/  LOP3.LUT R0, R0, 0x80000000, RZ, 0xc0, !PT ;  /* 0x8000000000007812 */ /* 0x000fc800078ec0ff */
[----:B------:R-:W-:Y:S01]  /*29e0*/  LOP3.LUT R0, R0, 0x7f800000, RZ, 0xfc, !PT ;  /* 0x7f80000000007812 */ /* 0x000fe200078efcff */
[----:B------:R-:W-:Y:S06]  /*29f0*/  BRA `(.L_x_33366) ;  /* 0x0000000000047947 */ /* 0x000fec0003800000 */
.L_x_33364:
[----:B------:R-:W-:-:S07]  /*2a00*/  IMAD R0, R15, 0x800000, R0 ;  /* 0x008000000f007824 */ /* 0x000fce00078e0200 */
.L_x_33366:
[----:B------:R-:W-:Y:S05]  /*2a10*/  BSYNC.RECONVERGENT B3 ;  /* 0x0000000000037941 */ /* 0x000fea0003800200 */
.L_x_33363:
[----:B------:R-:W-:Y:S05]  /*2a20*/  BRA `(.L_x_33367) ;  /* 0x0000000000207947 */ /* 0x000fea0003800000 */
.L_x_33362:
[----:B------:R-:W-:-:S04]  /*2a30*/  LOP3.LUT R0, R3, 0x80000000, R0, 0x48, !PT ;  /* 0x8000000003007812 */ /* 0x000fc800078e4800 */
[----:B------:R-:W-:Y:S01]  /*2a40*/  LOP3.LUT R0, R0, 0x7f800000, RZ, 0xfc, !PT ;  /* 0x7f80000000007812 */ /* 0x000fe200078efcff */
[----:B------:R-:W-:Y:S06]  /*2a50*/  BRA `(.L_x_33367) ;  /* 0x0000000000147947 */ /* 0x000fec0003800000 */
.L_x_33361:
[----:B------:R-:W-:Y:S01]  /*2a60*/  LOP3.LUT R0, R3, 0x80000000, R0, 0x48, !PT ;  /* 0x8000000003007812 */ /* 0x000fe200078e4800 */
[----:B------:R-:W-:Y:S06]  /*2a70*/  BRA `(.L_x_33367) ;  /* 0x00000000000c7947 */ /* 0x000fec0003800000 */
.L_x_33360:
[----:B------:R-:W0:Y:S01]  /*2a80*/  MUFU.RSQ R0, -QNAN ;  /* 0xffc0000000007908 */ /* 0x000e220000001400 */
[----:B------:R-:W-:Y:S05]  /*2a90*/  BRA `(.L_x_33367) ;  /* 0x0000000000047947 */ /* 0x000fea0003800000 */
.L_x_33359:
[----:B------:R-:W-:-:S07]  /*2aa0*/  FADD.FTZ R0, R0, R3 ;  /* 0x0000000300007221 */ /* 0x000fce0000010000 */
.L_x_33367:
[----:B------:R-:W-:Y:S05]  /*2ab0*/  BSYNC.RECONVERGENT B2 ;  /* 0x0000000000027941 */ /* 0x000fea0003800200 */
.L_x_33357:
[----:B------:R-:W-:-:S04]  /*2ac0*/  HFMA2 R3, -RZ, RZ, 0, 0 ;  /* 0x00000000ff037431 */ /* 0x000fc800000001ff */
[----:B0-----:R-:W-:Y:S05]  /*2ad0*/  RET.REL.NODEC R2 `(_Z15SoftmaxWarpImplI24ElementwiseScaleMaskLoadIffbE11DirectStoreIffEfLi1ELi1ELi16ELi1ELb0EL9Algorithm0EEvT_T0_ll) ;  /* 0xffffffd402487950 */ /* 0x001fea0003c3ffff */
.L_x_33368:
        /* <DEDUP_REMOVED lines=10> */
.L_x_37924:


//--------------------- .text._Z15SoftmaxWarpImplI24ElementwiseScaleMaskLoadIffbE11DirectStoreIffEfLi1ELi1ELi16ELi2ELb1EL9Algorithm0EEvT_T0_ll --------------------------
	.section	.text._Z15SoftmaxWarpImplI24ElementwiseScaleMaskLoadIffbE11DirectStoreIffEfLi1ELi1ELi16ELi2ELb1EL9Algorithm0EEvT_T0_ll,"ax",@progbits
	.align	128
        .global         _Z15SoftmaxWarpImplI24ElementwiseScaleMaskLoadIffbE11DirectStoreIffEfLi1ELi1ELi16ELi2ELb1EL9Algorithm0EEvT_T0_ll
        .type           _Z15SoftmaxWarpImplI24ElementwiseScaleMaskLoadIffbE11DirectStoreIffEfLi1ELi1ELi16ELi2ELb1EL9Algorithm0EEvT_T0_ll,@function
        .size           _Z15SoftmaxWarpImplI24ElementwiseScaleMaskLoadIffbE11DirectStoreIffEfLi1ELi1ELi16ELi2ELb1EL9Algorithm0EEvT_T0_ll,(.L_x_37925 - _Z15SoftmaxWarpImplI24ElementwiseScaleMaskLoadIffbE11DirectStoreIffEfLi1ELi1ELi16ELi2ELb1EL9Algorithm0EEvT_T0_ll)
        .other          _Z15SoftmaxWarpImplI24ElementwiseScaleMaskLoadIffbE11DirectStoreIffEfLi1ELi1ELi16ELi2ELb1EL9Algorithm0EEvT_T0_ll,@"STO_CUDA_ENTRY STV_DEFAULT"
_Z15SoftmaxWarpImplI24ElementwiseScaleMaskLoadIffbE11DirectStoreIffEfLi1ELi1ELi16ELi2ELb1EL9Algorithm0EEvT_T0_ll:
.text._Z15SoftmaxWarpImplI24ElementwiseScaleMaskLoadIffbE11DirectStoreIffEfLi1ELi1ELi16ELi2ELb1EL9Algorithm0EEvT_T0_ll:
        /* <DEDUP_REMOVED lines=27> */
.L_x_33369:
        /* <DEDUP_REMOVED lines=18> */
.L_x_33382:
        /* <DEDUP_REMOVED lines=50> */
.L_x_33372:
[----:B------:R-:W-:Y:S05]  /*05f0*/  BSYNC.RECONVERGENT B1 ;  /* 0x0000000000017941 */ /* 0x000fea0003800200 */
.L_x_33371:
        /* <DEDUP_REMOVED lines=57> */
.L_x_33400:
        /* <DEDUP_REMOVED lines=11> */
[----:B--23--:R-:W-:Y:S05]  /*0a40*/  CALL.REL.NOINC `($__internal_548_$__cuda_sm3x_div_rn_noftz_f32_slowpath) ;  /* 0x0000000800dc7944 */ /* 0x00cfea0003c00000 */
.L_x_33375:
[----:B------:R-:W-:Y:S05]  /*0a50*/  BSYNC.RECONVERGENT B1 ;  /* 0x0000000000017941 */ /* 0x000fea0003800200 */
.L_x_33374:
        /* <DEDUP_REMOVED lines=21> */
.L_x_33377:
[----:B------:R-:W-:Y:S05]  /*0bb0*/  BSYNC.RECONVERGENT B1 ;  /* 0x0000000000017941 */ /* 0x000fea0003800200 */
.L_x_33376:
[----:B------:R-:W-:Y:S01]  /*0bc0*/  BSSY.RECONVERGENT B1, `(.L_x_33378) ;  /* 0x0000008000017945 */ /* 0x000fe20003800200 */
[----:B------:R-:W-:-:S03]  /*0bd0*/  FFMA R15, R15, R12, R4 ;  /* 0x0000000c0f0f7223 */ /* 0x000fc60000000004 */
[----:B------:R-:W-:Y:S05]  /*0be0*/  @!P2 BRA `(.L_x_33379) ;  /* 0x000000000014a947 */ /* 0x000fea0003800000 */
[----:B------:R-:W-:Y:S01]  /*0bf0*/  IMAD.MOV.U32 R2, RZ, RZ, R0 ;  /* 0x000000ffff027224 */ /* 0x000fe200078e0000 */
[----:B------:R-:W-:Y:S02]  /*0c00*/  MOV R3, R5 ;  /* 0x0000000500037202 */ /* 0x000fe40000000f00 */
[----:B------:R-:W-:-:S07]  /*0c10*/  MOV R4, 0xc30 ;  /* 0x00000c3000047802 */ /* 0x000fce0000000f00 */
[----:B0-23--:R-:W-:Y:S05]  /*0c20*/  CALL.REL.NOINC `($__internal_548_$__cuda_sm3x_div_rn_noftz_f32_slowpath) ;  /* 0x0000000800647944 */ /* 0x00dfea0003c00000 */
[----:B------:R-:W-:-:S07]  /*0c30*/  IMAD.MOV.U32 R15, RZ, RZ, R13 ;  /* 0x000000ffff0f7224 */ /* 0x000fce00078e000d */
.L_x_33379:
[----:B------:R-:W-:Y:S05]  /*0c40*/  BSYNC.RECONVERGENT B1 ;  /* 0x0000000000017941 */ /* 0x000fea0003800200 */
.L_x_33378:
        /* <DEDUP_REMOVED lines=8> */
[----:B------:R-:W-:Y:S01]  /*0cd0*/  IMAD.X R3, R5, 0x1, R3, P0 ;  /* 0x0000000105037824 */ /* 0x000fe200000e0603 */
[----:B------:R-:W-:-:S04]  /*0ce0*/  LEA R2, P0, R0, UR36, 0x2 ;  /* 0x0000002400027c11 */ /* 0x000fc8000f8010ff */
[----:B------:R-:W-:-:S05]  /*0cf0*/  LEA.HI.X R3, R0, UR37, R3, 0x2, P0 ;  /* 0x0000002500037c11 */ /* 0x000fca00080f1403 */
[----:B------:R1:W-:Y:S04]  /*0d00*/  STG.E desc[UR4][R2.64], R15 ;  /* 0x0000000f02007986 */ /* 0x0003e8000c101904 */
.L_x_33381:
[----:B------:R-:W-:Y:S05]  /*0d10*/  BSYNC.RECONVERGENT B1 ;  /* 0x0000000000017941 */ /* 0x000fea0003800200 */
.L_x_33380:
[----:B------:R-:W-:-:S04]  /*0d20*/  IADD3 R21, P0, PT, R18, R21, RZ ;  /* 0x0000001512157210 */ /* 0x000fc80007f1e0ff */
[----:B------:R-:W-:Y:S02]  /*0d30*/  LEA.HI.X.SX32 R19, R18, R19, 0x1, P0 ;  /* 0x0000001312137211 */ /* 0x000fe400000f0eff */
[----:B------:R-:W-:-:S04]  /*0d40*/  ISETP.GE.U32.AND P0, PT, R21, UR46, PT ;  /* 0x0000002e15007c0c */ /* 0x000fc8000bf06070 */
[----:B------:R-:W-:-:S13]  /*0d50*/  ISETP.GE.AND.EX P0, PT, R19, UR47, PT, P0 ;  /* 0x0000002f13007c0c */ /* 0x000fda000bf06300 */
[----:B------:R-:W-:Y:S05]  /*0d60*/  @!P0 BRA `(.L_x_33382) ;  /* 0xfffffff400588947 */ /* 0x000fea000383ffff */
[----:B------:R-:W-:Y:S05]  /*0d70*/  BSYNC B0 ;  /* 0x0000000000007941 */ /* 0x000fea0003800000 */
.L_x_33370:
[----:B------:R-:W-:Y:S05]  /*0d80*/  EXIT ;  /* 0x000000000000794d */ /* 0x000fea0003800000 */
.L_x_33373:
[----:B------:R-:W-:Y:S01]  /*0d90*/  HFMA2 R12, -RZ, RZ, 0, 4.76837158203125e-07 ;  /* 0x00000008ff0c7431 */ /* 0x000fe200000001ff */
[----:B------:R-:W-:Y:S01]  /*0da0*/  BSSY B1, `(.L_x_33383) ;  /* 0x0000006000017945 */ /* 0x000fe20003800000 */
[----:B------:R-:W-:Y:S02]  /*0db0*/  IMAD.MOV.U32 R11, RZ, RZ, 0x1f ;  /* 0x0000001fff0b7424 */ /* 0x000fe400078e00ff */
[----:B------:R-:W-:-:S07]  /*0dc0*/  IMAD.MOV.U32 R15, RZ, RZ, -0x1 ;  /* 0xffffffffff0f7424 */ /* 0x000fce00078e00ff */
[----:B--23--:R-:W-:Y:S05]  /*0dd0*/  WARPSYNC.COLLECTIVE R15, `(.L_x_33384) ;  /* 0x000000000f087348 */ /* 0x00cfea0003c00000 */
[----:B------:R0:W1:Y:S02]  /*0de0*/  SHFL.BFLY P6, R14, R13, R12, R11 ;  /* 0x0c00000c0d0e7389 */ /* 0x00006400000c000b */
[----:B0123--:R-:W-:Y:S05]  /*0df0*/  ENDCOLLECTIVE ;  /* 0x000000000000791b */ /* 0x00ffea0003800000 */
.L_x_33384:
[----:B------:R-:W-:Y:S05]  /*0e00*/  BSYNC B1 ;  /* 0x0000000000017941 */ /* 0x000fea0003800000 */
.L_x_33383:
[----:B------:R-:W-:Y:S01]  /*0e10*/  FMNMX R13, R14, R13, !PT ;  /* 0x0000000d0e0d7209 */ /* 0x000fe20007800000 */
[----:B------:R-:W-:Y:S01]  /*0e20*/  IMAD.MOV.U32 R11, RZ, RZ, 0x1f ;  /* 0x0000001fff0b7424 */ /* 0x000fe200078e00ff */
[----:B------:R-:W-:Y:S01]  /*0e30*/  MOV R12, 0x4 ;  /* 0x00000004000c7802 */ /* 0x000fe20000000f00 */
[----:B------:R-:W-:-:S07]  /*0e40*/  IMAD.MOV.U32 R15, RZ, RZ, -0x1 ;  /* 0xffffffffff0f7424 */ /* 0x000fce00078e00ff */
[----:B------:R-:W-:Y:S05]  /*0e50*/  WARPSYNC.COLLECTIVE R15, `(.L_x_33385) ;  /* 0x000000000f087348 */ /* 0x000fea0003c00000 */
[----:B------:R0:W1:Y:S02]  /*0e60*/  SHFL.BFLY P6, R14, R13, R12, R11 ;  /* 0x0c00000c0d0e7389 */ /* 0x00006400000c000b */
[----:B01----:R-:W-:Y:S05]  /*0e70*/  ENDCOLLECTIVE ;  /* 0x000000000000791b */ /* 0x003fea0003800000 */
.L_x_33385:
[----:B------:R-:W-:Y:S01]  /*0e80*/  IMAD.MOV.U32 R12, RZ, RZ, 0x2 ;  /* 0x00000002ff0c7424 */ /* 0x000fe200078e00ff */
[----:B------:R-:W-:-:S04]  /*0e90*/  FMNMX R3, R13, R14, !PT ;  /* 0x0000000e0d037209 */ /* 0x000fc80007800000 */
[----:B------:R-:W-:-:S07]  /*0ea0*/  MOV R13, R3 ;  /* 0x00000003000d7202 */ /* 0x000fce0000000f00 */
[----:B------:R-:W-:Y:S05]  /*0eb0*/  WARPSYNC.COLLECTIVE R15, `(.L_x_33386) ;  /* 0x000000000f087348 */ /* 0x000fea0003c00000 */
[----:B------:R0:W1:Y:S02]  /*0ec0*/  SHFL.BFLY P6, R14, R13, R12, R11 ;  /* 0x0c00000c0d0e7389 */ /* 0x00006400000c000b */
[----:B01----:R-:W-:Y:S05]  /*0ed0*/  ENDCOLLECTIVE ;  /* 0x000000000000791b */ /* 0x003fea0003800000 */
.L_x_33386:
[----:B------:R-:W-:Y:S01]  /*0ee0*/  HFMA2 R12, -RZ, RZ, 0, 5.9604644775390625e-08 ;  /* 0x00000001ff0c7431 */ /* 0x000fe200000001ff */
[----:B------:R-:W-:-:S05]  /*0ef0*/  FMNMX R24, R3, R14, !PT ;  /* 0x0000000e03187209 */ /* 0x000fca0007800000 */
[----:B------:R-:W-:-:S07]  /*0f00*/  IMAD.MOV.U32 R13, RZ, RZ, R24 ;  /* 0x000000ffff0d7224 */ /* 0x000fce00078e0018 */
[----:B------:R-:W-:Y:S05]  /*0f10*/  WARPSYNC.COLLECTIVE R15, `(.L_x_33387) ;  /* 0x000000000f087348 */ /* 0x000fea0003c00000 */
[----:B------:R0:W1:Y:S02]  /*0f20*/  SHFL.BFLY P6, R14, R13, R12, R11 ;  /* 0x0c00000c0d0e7389 */ /* 0x00006400000c000b */
[----:B01----:R-:W-:Y:S05]  /*0f30*/  ENDCOLLECTIVE ;  /* 0x000000000000791b */ /* 0x003fea0003800000 */
.L_x_33387:
[----:B------:R-:W-:Y:S01]  /*0f40*/  IMAD.MOV.U32 R13, RZ, RZ, R0 ;  /* 0x000000ffff0d7224 */ /* 0x000fe200078e0000 */
[----:B------:R-:W-:Y:S01]  /*0f50*/  MOV R12, 0x8 ;  /* 0x00000008000c7802 */ /* 0x000fe20000000f00 */
[----:B------:R-:W-:-:S07]  /*0f60*/  IMAD.MOV.U32 R25, RZ, RZ, R14 ;  /* 0x000000ffff197224 */ /* 0x000fce00078e000e */
[----:B------:R-:W-:Y:S05]  /*0f70*/  WARPSYNC.COLLECTIVE R15, `(.L_x_33388) ;  /* 0x000000000f087348 */ /* 0x000fea0003c00000 */
[----:B------:R0:W1:Y:S02]  /*0f80*/  SHFL.BFLY P6, R14, R13, R12, R11 ;  /* 0x0c00000c0d0e7389 */ /* 0x00006400000c000b */
[----:B01----:R-:W-:Y:S05]  /*0f90*/  ENDCOLLECTIVE ;  /* 0x000000000000791b */ /* 0x003fea0003800000 */
.L_x_33388:
        /* <DEDUP_REMOVED lines=12> */
.L_x_33389:
[----:B------:R-:W-:Y:S01]  /*1060*/  FFMA.RM R10, R4, R3, 12582913 ;  /* 0x4b400001040a7423 */ /* 0x000fe20000004003 */
[----:B------:R-:W-:Y:S02]  /*1070*/  HFMA2 R12, -RZ, RZ, 0, 1.1920928955078125e-07 ;  /* 0x00000002ff0c7431 */ /* 0x000fe400000001ff */
[----:B------:R-:W-:Y:S02]  /*1080*/  IMAD.MOV.U32 R5, RZ, RZ, R14 ;  /* 0x000000ffff057224 */ /* 0x000fe400078e000e */
[----:B------:R-:W-:-:S03]  /*1090*/  FADD R14, R10, -12583039 ;  /* 0xcb40007f0a0e7421 */ /* 0x000fc60000000000 */
[----:B------:R-:W-:Y:S01]  /*10a0*/  FMNMX R4, R2, R5, !PT ;  /* 0x0000000502047209 */ /* 0x000fe20007800000 */
[----:B------:R-:W-:Y:S01]  /*10b0*/  FFMA R14, R23, 1.4426950216293334961, -R14 ;  /* 0x3fb8aa3b170e7823 */ /* 0x000fe2000000080e */
[----:B------:R-:W-:-:S03]  /*10c0*/  SHF.L.U32 R2, R10, 0x17, RZ ;  /* 0x000000170a027819 */ /* 0x000fc600000006ff */
[----:B------:R-:W-:Y:S02]  /*10d0*/  IMAD.MOV.U32 R13, RZ, RZ, R4 ;  /* 0x000000ffff0d7224 */ /* 0x000fe400078e0004 */
[----:B------:R-:W-:-:S07]  /*10e0*/  FFMA R24, R23, 1.925963033500011079e-08, R14 ;  /* 0x32a5706017187823 */ /* 0x000fce000000000e */
[----:B------:R-:W-:Y:S05]  /*10f0*/  WARPSYNC.COLLECTIVE R15, `(.L_x_33390) ;  /* 0x000000000f087348 */ /* 0x000fea0003c00000 */
[----:B------:R0:W1:Y:S02]  /*1100*/  SHFL.BFLY P6, R14, R13, R12, R11 ;  /* 0x0c00000c0d0e7389 */ /* 0x00006400000c000b */
[----:B01----:R-:W-:Y:S05]  /*1110*/  ENDCOLLECTIVE ;  /* 0x000000000000791b */ /* 0x003fea0003800000 */
.L_x_33390:
[----:B------:R-:W0:Y:S01]  /*1120*/  MUFU.EX2 R23, R24 ;  /* 0x0000001800177308 */ /* 0x000e220000000800 */
[----:B------:R-:W-:Y:S01]  /*1130*/  MOV R12, 0x1 ;  /* 0x00000001000c7802 */ /* 0x000fe20000000f00 */
[----:B0-----:R-:W-:-:S04]  /*1140*/  FMUL R2, R2, R23 ;  /* 0x0000001702027220 */ /* 0x001fc80000400000 */
[----:B------:R-:W-:Y:S01]  /*1150*/  FADD R23, RZ, R2 ;  /* 0x00000002ff177221 */ /* 0x000fe20000000000 */
[----:B------:R-:W-:-:S05]  /*1160*/  IMAD.MOV.U32 R5, RZ, RZ, R14 ;  /* 0x000000ffff057224 */ /* 0x000fca00078e000e */
[----:B------:R-:W-:-:S05]  /*1170*/  FMNMX R5, R4, R5, !PT ;  /* 0x0000000504057209 */ /* 0x000fca0007800000 */
[----:B------:R-:W-:-:S07]  /*1180*/  IMAD.MOV.U32 R13, RZ, RZ, R5 ;  /* 0x000000ffff0d7224 */ /* 0x000fce00078e0005 */
[----:B------:R-:W-:Y:S05]  /*1190*/  WARPSYNC.COLLECTIVE R15, `(.L_x_33391) ;  /* 0x000000000f087348 */ /* 0x000fea0003c00000 */
[----:B------:R0:W1:Y:S02]  /*11a0*/  SHFL.BFLY P6, R14, R13, R12, R11 ;  /* 0x0c00000c0d0e7389 */ /* 0x00006400000c000b */
[----:B01----:R-:W-:Y:S05]  /*11b0*/  ENDCOLLECTIVE ;  /* 0x000000000000791b */ /* 0x003fea0003800000 */
.L_x_33391:
[----:B------:R-:W-:Y:S01]  /*11c0*/  MOV R13, R23 ;  /* 0x00000017000d7202 */ /* 0x000fe20000000f00 */
[----:B------:R-:W-:Y:S02]  /*11d0*/  IMAD.MOV.U32 R12, RZ, RZ, 0x8 ;  /* 0x00000008ff0c7424 */ /* 0x000fe400078e00ff */
[----:B------:R-:W-:-:S07]  /*11e0*/  IMAD.MOV.U32 R10, RZ, RZ, R14 ;  /* 0x000000ffff0a7224 */ /* 0x000fce00078e000e */
[----:B------:R-:W-:Y:S05]  /*11f0*/  WARPSYNC.COLLECTIVE R15, `(.L_x_33392) ;  /* 0x000000000f087348 */ /* 0x000fea0003c00000 */
[----:B------:R0:W1:Y:S02]  /*1200*/  SHFL.BFLY P6, R14, R13, R12, R11 ;  /* 0x0c00000c0d0e7389 */ /* 0x00006400000c000b */
[----:B01----:R-:W-:Y:S05]  /*1210*/  ENDCOLLECTIVE ;  /* 0x000000000000791b */ /* 0x003fea0003800000 */
.L_x_33392:
[----:B------:R-:W-:Y:S01]  /*1220*/  FMNMX R5, R5, R10, !PT ;  /* 0x0000000a05057209 */ /* 0x000fe20007800000 */
[----:B------:R-:W-:Y:S02]  /*1230*/  IMAD.MOV.U32 R12, RZ, RZ, 0x4 ;  /* 0x00000004ff0c7424 */ /* 0x000fe400078e00ff */
[----:B------:R-:W-:Y:S02]  /*1240*/  FADD R4, R23, R14 ;  /* 0x0000000e17047221 */ /* 0x000fe40000000000 */
[----:B------:R-:W-:-:S03]  /*1250*/  FADD R23, -R5, R22 ;  /* 0x0000001605177221 */ /* 0x000fc60000000100 */
[----:B------:R-:W-:Y:S01]  /*1260*/  MOV R13, R4 ;  /* 0x00000004000d7202 */ /* 0x000fe20000000f00 */
[----:B------:R-:W-:-:S07]  /*1270*/  FFMA.SAT R0, R23, R0, 0.5 ;  /* 0x3f00000017007423 */ /* 0x000fce0000002000 */
[----:B------:R-:W-:Y:S05]  /*1280*/  WARPSYNC.COLLECTIVE R15, `(.L_x_33393) ;  /* 0x000000000f087348 */ /* 0x000fea0003c00000 */
[----:B------:R0:W1:Y:S02]  /*1290*/  SHFL.BFLY P6, R14, R13, R12, R11 ;  /* 0x0c00000c0d0e7389 */ /* 0x00006400000c000b */
[----:B01----:R-:W-:Y:S05]  /*12a0*/  ENDCOLLECTIVE ;  /* 0x000000000000791b */ /* 0x003fea0003800000 */
.L_x_33393:
[----:B------:R-:W-:-:S04]  /*12b0*/  FFMA.RM R0, R0, R3, 12582913 ;  /* 0x4b40000100007423 */ /* 0x000fc80000004003 */
[C---:B------:R-:W-:Y:S01]  /*12c0*/  FADD R10, R0.reuse, -12583039 ;  /* 0xcb40007f000a7421 */ /* 0x040fe20000000000 */
[----:B------:R-:W-:-:S03]  /*12d0*/  SHF.L.U32 R0, R0, 0x17, RZ ;  /* 0x0000001700007819 */ /* 0x000fc600000006ff */
[C---:B------:R-:W-:Y:S01]  /*12e0*/  FFMA R10, R23.reuse, 1.4426950216293334961, -R10 ;  /* 0x3fb8aa3b170a7823 */ /* 0x040fe2000000080a */
        /* <DEDUP_REMOVED lines=8> */
.L_x_33394:
[----:B------:R-:W-:Y:S01]  /*1370*/  FMUL R0, R0, R3 ;  /* 0x0000000300007220 */ /* 0x000fe20000400000 */
[----:B------:R-:W-:-:S03]  /*1380*/  HFMA2 R12, -RZ, RZ, 0, 5.9604644775390625e-08 ;  /* 0x00000001ff0c7431 */ /* 0x000fc600000001ff */
[----:B------:R-:W-:Y:S01]  /*1390*/  FADD R3, RZ, R0 ;  /* 0x00000000ff037221 */ /* 0x000fe20000000000 */
[----:B------:R-:W-:-:S04]  /*13a0*/  FADD R10, R5, R14 ;  /* 0x0000000e050a7221 */ /* 0x000fc80000000000 */
[----:B------:R-:W-:-:S07]  /*13b0*/  IMAD.MOV.U32 R13, RZ, RZ, R10 ;  /* 0x000000ffff0d7224 */ /* 0x000fce00078e000a */
[----:B------:R-:W-:Y:S05]  /*13c0*/  WARPSYNC.COLLECTIVE R15, `(.L_x_33395) ;  /* 0x000000000f087348 */ /* 0x000fea0003c00000 */
[----:B------:R0:W1:Y:S02]  /*13d0*/  SHFL.BFLY P6, R14, R13, R12, R11 ;  /* 0x0c00000c0d0e7389 */ /* 0x00006400000c000b */
[----:B01----:R-:W-:Y:S05]  /*13e0*/  ENDCOLLECTIVE ;  /* 0x000000000000791b */ /* 0x003fea0003800000 */
.L_x_33395:
[----:B------:R-:W-:Y:S01]  /*13f0*/  MOV R13, R3 ;  /* 0x00000003000d7202 */ /* 0x000fe20000000f00 */
[----:B------:R-:W-:Y:S02]  /*1400*/  IMAD.MOV.U32 R12, RZ, RZ, 0x8 ;  /* 0x00000008ff0c7424 */ /* 0x000fe400078e00ff */
[----:B------:R-:W-:-:S07]  /*1410*/  IMAD.MOV.U32 R23, RZ, RZ, R14 ;  /* 0x000000ffff177224 */ /* 0x000fce00078e000e */
[----:B------:R-:W-:Y:S05]  /*1420*/  WARPSYNC.COLLECTIVE R15, `(.L_x_33396) ;  /* 0x000000000f087348 */ /* 0x000fea0003c00000 */
[----:B------:R0:W1:Y:S02]  /*1430*/  SHFL.BFLY P6, R14, R13, R12, R11 ;  /* 0x0c00000c0d0e7389 */ /* 0x00006400000c000b */
[----:B01----:R-:W-:Y:S05]  /*1440*/  ENDCOLLECTIVE ;  /* 0x000000000000791b */ /* 0x003fea0003800000 */
.L_x_33396:
        /* <DEDUP_REMOVED lines=8> */
.L_x_33397:
[----:B------:R-:W-:Y:S02]  /*14d0*/  IMAD.MOV.U32 R12, RZ, RZ, 0x2 ;  /* 0x00000002ff0c7424 */ /* 0x000fe400078e00ff */
[----:B------:R-:W-:-:S04]  /*14e0*/  IMAD.MOV.U32 R25, RZ, RZ, R14 ;  /* 0x000000ffff197224 */ /* 0x000fc800078e000e */
[----:B------:R-:W-:-:S05]  /*14f0*/  FADD R25, R22, R25 ;  /* 0x0000001916197221 */ /* 0x000fca0000000000 */
[----:B------:R-:W-:-:S07]  /*1500*/  MOV R13, R25 ;  /* 0x00000019000d7202 */ /* 0x000fce0000000f00 */
[----:B------:R-:W-:Y:S05]  /*1510*/  WARPSYNC.COLLECTIVE R15, `(.L_x_33398) ;  /* 0x000000000f087348 */ /* 0x000fea0003c00000 */
[----:B------:R0:W1:Y:S02]  /*1520*/  SHFL.BFLY P6, R14, R13, R12, R11 ;  /* 0x0c00000c0d0e7389 */ /* 0x00006400000c000b */
[----:B01----:R-:W-:Y:S05]  /*1530*/  ENDCOLLECTIVE ;  /* 0x000000000000791b */ /* 0x003fea0003800000 */
.L_x_33398:
[----:B------:R-:W-:Y:S01]  /*1540*/  HFMA2 R12, -RZ, RZ, 0, 5.9604644775390625e-08 ;  /* 0x00000001ff0c7431 */ /* 0x000fe200000001ff */
[----:B------:R-:W-:-:S05]  /*1550*/  MOV R24, R14 ;  /* 0x0000000e00187202 */ /* 0x000fca0000000f00 */
[----:B------:R-:W-:-:S04]  /*1560*/  FADD R24, R25, R24 ;  /* 0x0000001819187221 */ /* 0x000fc80000000000 */
[----:B------:R-:W-:-:S07]  /*1570*/  IMAD.MOV.U32 R13, RZ, RZ, R24 ;  /* 0x000000ffff0d7224 */ /* 0x000fce00078e0018 */
[----:B------:R-:W-:Y:S05]  /*1580*/  WARPSYNC.COLLECTIVE R15, `(.L_x_33399) ;  /* 0x000000000f087348 */ /* 0x000fea0003c00000 */
[----:B------:R0:W1:Y:S02]  /*1590*/  SHFL.BFLY P6, R14, R13, R12, R11 ;  /* 0x0c00000c0d0e7389 */ /* 0x00006400000c000b */
[----:B01----:R-:W-:Y:S05]  /*15a0*/  ENDCOLLECTIVE ;  /* 0x000000000000791b */ /* 0x003fea0003800000 */
.L_x_33399:
[----:B------:R-:W-:Y:S05]  /*15b0*/  BRA `(.L_x_33400) ;  /* 0xfffffff000f47947 */ /* 0x000fea000383ffff */
        .weak           $__internal_548_$__cuda_sm3x_div_rn_noftz_f32_slowpath
        .type           $__internal_548_$__cuda_sm3x_div_rn_noftz_f32_slowpath,@function
        .size           $__internal_548_$__cuda_sm3x_div_rn_noftz_f32_slowpath,(.L_x_37925 - $__internal_548_$__cuda_sm3x_div_rn_noftz_f32_slowpath)
$__internal_548_$__cuda_sm3x_div_rn_noftz_f32_slowpath:
        /* <DEDUP_REMOVED lines=34> */
.L_x_33402:
        /* <DEDUP_REMOVED lines=51> */
.L_x_33409:
[----:B------:R-:W-:-:S04]  /*1b10*/  LOP3.LUT R2, R2, 0x80000000, RZ, 0xc0, !PT ;  /* 0x8000000002027812 */ /* 0x000fc800078ec0ff */
[----:B------:R-:W-:Y:S01]  /*1b20*/  LOP3.LUT R2, R2, 0x7f800000, RZ, 0xfc, !PT ;  /* 0x7f80000002027812 */ /* 0x000fe200078efcff */
[----:B------:R-:W-:Y:S06]  /*1b30*/  BRA `(.L_x_33410) ;  /* 0x0000000000047947 */ /* 0x000fec0003800000 */
.L_x_33408:
[----:B------:R-:W-:-:S07]  /*1b40*/  IMAD R2, R11, 0x800000, R2 ;  /* 0x008000000b027824 */ /* 0x000fce00078e0202 */
.L_x_33410:
[----:B------:R-:W-:Y:S05]  /*1b50*/  BSYNC.RECONVERGENT B3 ;  /* 0x0000000000037941 */ /* 0x000fea0003800200 */
.L_x_33407:
[----:B------:R-:W-:Y:S05]  /*1b60*/  BRA `(.L_x_33411) ;  /* 0x0000000000207947 */ /* 0x000fea0003800000 */
.L_x_33406:
[----:B------:R-:W-:-:S04]  /*1b70*/  LOP3.LUT R2, R3, 0x80000000, R2, 0x48, !PT ;  /* 0x8000000003027812 */ /* 0x000fc800078e4802 */
[----:B------:R-:W-:Y:S01]  /*1b80*/  LOP3.LUT R2, R2, 0x7f800000, RZ, 0xfc, !PT ;  /* 0x7f80000002027812 */ /* 0x000fe200078efcff */
[----:B------:R-:W-:Y:S06]  /*1b90*/  BRA `(.L_x_33411) ;  /* 0x0000000000147947 */ /* 0x000fec0003800000 */
.L_x_33405:
[----:B------:R-:W-:Y:S01]  /*1ba0*/  LOP3.LUT R2, R3, 0x80000000, R2, 0x48, !PT ;  /* 0x8000000003027812 */ /* 0x000fe200078e4802 */
[----:B------:R-:W-:Y:S06]  /*1bb0*/  BRA `(.L_x_33411) ;  /* 0x00000000000c7947 */ /* 0x000fec0003800000 */
.L_x_33404:
[----:B------:R-:W0:Y:S01]  /*1bc0*/  MUFU.RSQ R2, -QNAN ;  /* 0xffc0000000027908 */ /* 0x000e220000001400 */
[----:B------:R-:W-:Y:S05]  /*1bd0*/  BRA `(.L_x_33411) ;  /* 0x0000000000047947 */ /* 0x000fea0003800000 */
.L_x_33403:
[----:B------:R-:W-:-:S07]  /*1be0*/  FADD.FTZ R2, R2, R3 ;  /* 0x0000000302027221 */ /* 0x000fce0000010000 */
.L_x_33411:
[----:B------:R-:W-:Y:S05]  /*1bf0*/  BSYNC.RECONVERGENT B2 ;  /* 0x0000000000027941 */ /* 0x000fea0003800200 */
.L_x_33401:
[----:B------:R-:W-:Y:S01]  /*1c00*/  HFMA2 R3, -RZ, RZ, 0, 0 ;  /* 0x00000000ff037431 */ /* 0x000fe200000001ff */
[----:B0-----:R-:W-:Y:S01]  /*1c10*/  MOV R13, R2 ;  /* 0x00000002000d7202 */ /* 0x001fe20000000f00 */
[----:B------:R-:W-:-:S04]  /*1c20*/  IMAD.MOV.U32 R2, RZ, RZ, R4 ;  /* 0x000000ffff027224 */ /* 0x000fc800078e0004 */
[----:B------:R-:W-:Y:S05]  /*1c30*/  RET.REL.NODEC R2 `(_Z15SoftmaxWarpImplI24ElementwiseScaleMaskLoadIffbE11DirectStoreIffEfLi1ELi1ELi16ELi2ELb1EL9Algorithm0EEvT_T0_ll) ;  /* 0xffffffe002f07950 */ /* 0x000fea0003c3ffff */
.L_x_33412:
        /* <DEDUP_REMOVED lines=12> */
.L_x_37925:


//--------------------- .text._Z15SoftmaxWarpImplI24ElementwiseScaleMaskLoadIffbE11DirectStoreIffEfLi1ELi1ELi16ELi2ELb0EL9Algorithm0EEvT_T0_ll --------------------------
	.section	.text._Z15SoftmaxWarpImplI24ElementwiseScaleMaskLoadIffbE11DirectStoreIffEfLi1ELi1ELi16ELi2ELb0EL9Algorithm0EEvT_T0_ll,"ax",@progbits
	.align	128
        .global         _Z15SoftmaxWarpImplI24ElementwiseScaleMaskLoadIffbE11DirectStoreIffEfLi1ELi1ELi16ELi2ELb0EL9Algorithm0EEvT_T0_ll
        .type           _Z15SoftmaxWarpImplI24ElementwiseScaleMaskLoadIffbE11DirectStoreIffEfLi1ELi1ELi16ELi2ELb0EL9Algorithm0EEvT_T0_ll,@function
        .size           _Z15SoftmaxWarpImplI24ElementwiseScaleMaskLoadIffbE11DirectStoreIffEfLi1ELi1ELi16ELi2ELb0EL9Algorithm0EEvT_T0_ll,(.L_x_37926 - _Z15SoftmaxWarpImplI24ElementwiseScaleMaskLoadIffbE11DirectStoreIffEfLi1ELi1ELi16ELi2ELb0EL9Algorithm0EEvT_T0_ll)
        .other          _Z15SoftmaxWarpImplI24ElementwiseScaleMaskLoadIffbE11DirectStoreIffEfLi1ELi1ELi16ELi2ELb0EL9Algorithm0EEvT_T0_ll,@"STO_CUDA_ENTRY STV_DEFAULT"
_Z15SoftmaxWarpImplI24ElementwiseScaleMaskLoadIffbE11DirectStoreIffEfLi1ELi1ELi16ELi2ELb0EL9Algorithm0EEvT_T0_ll:
.text._Z15SoftmaxWarpImplI24ElementwiseScaleMaskLoadIffbE11DirectStoreIffEfLi1ELi1ELi16ELi2ELb0EL9Algorithm0EEvT_T0_ll:
        /* <DEDUP_REMOVED lines=24> */
.L_x_33413:
        /* <DEDUP_REMOVED lines=16> */
.L_x_33419:
        /* <DEDUP_REMOVED lines=20> */
[----:B------:R-:W-:-:S03]  /*03c0*/  LEA R22, P0, R10, R14, 0x2 ;  /* 0x0000000e0a167211 */ /* 0x000fc600078010ff */
[----:B------:R-:W5:Y:S01]  /*03d0*/  LDG.E R14, desc[UR4][R14.64] ;  /* 0x000000040e0e7981 */ /* 0x000f62000c1e1900 */
[----:B------:R-:W-:Y:S02]  /*03e0*/  LEA.HI.X R23, R10, R15, R11, 0x2, P0 ;  /* 0x0000000f0a177211 */ /* 0x000fe400000f140b */
[----:B------:R-:W5:Y:S03]  /*03f0*/  LDC.64 R10, c[0x0][0x398] ;  /* 0x0000e600ff0a7b82 */ /* 0x000f660000000a00 */
[----:B------:R-:W3:Y:S01]  /*0400*/  LDG.E R22, desc[UR8][R22.64] ;  /* 0x0000000816167981 */ /* 0x000ee2000c1e1900 */
[----:B------:R-:W-:Y:S01]  /*0410*/  UMOV UR4, 0xffffffff ;  /* 0xffffffff00047882 */ /* 0x000fe20000000000 */
[----:B----4-:R-:W-:Y:S02]  /*0420*/  ISETP.NE.AND P1, PT, R20, RZ, PT ;  /* 0x000000ff1400720c */ /* 0x010fe40003f25270 */
[----:B--2---:R-:W-:Y:S01]  /*0430*/  ISETP.NE.AND P0, PT, R2, RZ, PT ;  /* 0x000000ff0200720c */ /* 0x004fe20003f05270 */
[----:B-----5:R-:W-:-:S05]  /*0440*/  FMUL R13, R14, R11 ;  /* 0x0000000b0e0d7220 */ /* 0x020fca0000400000 */
[----:B------:R-:W-:-:S05]  /*0450*/  FSEL R21, R13, R10, P0 ;  /* 0x0000000a0d157208 */ /* 0x000fca0000000000 */
[----:B---3--:R-:W-:Y:S01]  /*0460*/  @P1 FMUL R10, R22, R11 ;  /* 0x0000000b160a1220 */ /* 0x008fe20000400000 */
        /* <DEDUP_REMOVED lines=35> */
[----:B------:R-:W1:Y:S08]  /*06a0*/  MUFU.EX2 R3, R20 ;  /* 0x0000001400037308 */ /* 0x000e700000000800 */
[----:B------:R-:W2:Y:S01]  /*06b0*/  MUFU.EX2 R11, R11 ;  /* 0x0000000b000b7308 */ /* 0x000ea20000000800 */
[----:B-1----:R-:W-:-:S04]  /*06c0*/  FMUL R0, R0, R3 ;  /* 0x0000000300007220 */ /* 0x002fc80000400000 */
[----:B------:R-:W-:Y:S01]  /*06d0*/  FADD R19, RZ, R0 ;  /* 0x00000000ff137221 */ /* 0x000fe20000000000 */
[----:B--2---:R-:W-:-:S04]  /*06e0*/  FMUL R2, R2, R11 ;  /* 0x0000000b02027220 */ /* 0x004fc80000400000 */
        /* <DEDUP_REMOVED lines=14> */
[----:B------:R2:W3:Y:S02]  /*07d0*/  SHFL.BFLY PT, R14, R23, 0x1, 0x1f ;  /* 0x0c201f00170e7f89 */ /* 0x0004e400000e0000 */
[----:B-12---:R-:W-:-:S07]  /*07e0*/  FADD R3, R19, R20 ;  /* 0x0000001413037221 */ /* 0x006fce0000000000 */
.L_x_33437:
[----:B------:R-:W1:Y:S01]  /*07f0*/  MUFU.RCP R4, R3 ;  /* 0x0000000300047308 */ /* 0x000e620000001000 */
[----:B------:R-:W-:Y:S01]  /*0800*/  BSSY.RECONVERGENT B0, `(.L_x_33415) ;  /* 0x000000c000007945 */ /* 0x000fe20003800200 */
[----:B---3--:R-:W-:-:S06]  /*0810*/  FADD R23, R23, R14 ;  /* 0x0000000e17177221 */ /* 0x008fcc0000000000 */
        /* <DEDUP_REMOVED lines=8> */
[----:B0-----:R-:W-:Y:S05]  /*08a0*/  CALL.REL.NOINC `($__internal_549_$__cuda_sm3x_div_rn_noftz_f32_slowpath) ;  /* 0x0000000800a47944 */ /* 0x001fea0003c00000 */
[----:B------:R-:W-:-:S07]  /*08b0*/  IMAD.MOV.U32 R15, RZ, RZ, R0 ;  /* 0x000000ffff0f7224 */ /* 0x000fce00078e0000 */
.L_x_33416:
[----:B------:R-:W-:Y:S05]  /*08c0*/  BSYNC.RECONVERGENT B0 ;  /* 0x0000000000007941 */ /* 0x000fea0003800200 */
.L_x_33415:
        /* <DEDUP_REMOVED lines=22> */
[----:B0-----:R-:W-:Y:S05]  /*0a30*/  CALL.REL.NOINC `($__internal_549_$__cuda_sm3x_div_rn_noftz_f32_slowpath) ;  /* 0x0000000800407944 */ /* 0x001fea0003c00000 */
[----:B------:R-:W-:-:S07]  /*0a40*/  MOV R13, R0 ;  /* 0x00000000000d7202 */ /* 0x000fce0000000f00 */
.L_x_33418:
[----:B------:R-:W-:Y:S05]  /*0a50*/  BSYNC.RECONVERGENT B0 ;  /* 0x0000000000007941 */ /* 0x000fea0003800200 */
.L_x_33417:
[----:B------:R-:W-:Y:S02]  /*0a60*/  LEA R2, P0, R8, R10, 0x2 ;  /* 0x0000000a08027211 */ /* 0x000fe400078010ff */
        /* <DEDUP_REMOVED lines=10> */
.L_x_33414:
[----:B------:R-:W-:Y:S01]  /*0b10*/  BSSY B0, `(.L_x_33420) ;  /* 0x0000007000007945 */ /* 0x000fe20003800000 */
[----:B------:R-:W-:Y:S01]  /*0b20*/  IMAD.MOV.U32 R12, RZ, RZ, 0x8 ;  /* 0x00000008ff0c7424 */ /* 0x000fe200078e00ff */
[----:B------:R-:W-:Y:S01]  /*0b30*/  MOV R15, 0xffffffff ;  /* 0xffffffff000f7802 */ /* 0x000fe20000000f00 */
[----:B------:R-:W-:-:S07]  /*0b40*/  IMAD.MOV.U32 R11, RZ, RZ, 0x1f ;  /* 0x0000001fff0b7424 */ /* 0x000fce00078e00ff */
[----:B0-----:R-:W-:Y:S05]  /*0b50*/  WARPSYNC.COLLECTIVE R15, `(.L_x_33421) ;  /* 0x000000000f087348 */ /* 0x001fea0003c00000 */
[----:B------:R1:W2:Y:S02]  /*0b60*/  SHFL.BFLY P6, R14, R13, R12, R11 ;  /* 0x0c00000c0d0e7389 */ /* 0x0002a400000c000b */
[----:B012---:R-:W-:Y:S05]  /*0b70*/  ENDCOLLECTIVE ;  /* 0x000000000000791b */ /* 0x007fea0003800000 */
.L_x_33421:
[----:B------:R-:W-:Y:S05]  /*0b80*/  BSYNC B0 ;  /* 0x0000000000007941 */ /* 0x000fea0003800000 */
.L_x_33420:
[----:B------:R-:W-:Y:S01]  /*0b90*/  FMNMX R13, R13, R14, !PT ;  /* 0x0000000e0d0d7209 */ /* 0x000fe20007800000 */
[----:B------:R-:W-:Y:S01]  /*0ba0*/  IMAD.MOV.U32 R12, RZ, RZ, 0x4 ;  /* 0x00000004ff0c7424 */ /* 0x000fe200078e00ff */
[----:B------:R-:W-:Y:S01]  /*0bb0*/  MOV R15, 0xffffffff ;  /* 0xffffffff000f7802 */ /* 0x000fe20000000f00 */
[----:B------:R-:W-:-:S07]  /*0bc0*/  IMAD.MOV.U32 R11, RZ, RZ, 0x1f ;  /* 0x0000001fff0b7424 */ /* 0x000fce00078e00ff */
[----:B------:R-:W-:Y:S05]  /*0bd0*/  WARPSYNC.COLLECTIVE R15, `(.L_x_33422) ;  /* 0x000000000f087348 */ /* 0x000fea0003c00000 */
[----:B------:R0:W1:Y:S02]  /*0be0*/  SHFL.BFLY P6, R14, R13, R12, R11 ;  /* 0x0c00000c0d0e7389 */ /* 0x00006400000c000b */
[----:B01----:R-:W-:Y:S05]  /*0bf0*/  ENDCOLLECTIVE ;  /* 0x000000000000791b */ /* 0x003fea0003800000 */
.L_x_33422:
[----:B------:R-:W-:Y:S01]  /*0c00*/  IMAD.MOV.U32 R12, RZ, RZ, 0x2 ;  /* 0x00000002ff0c7424 */ /* 0x000fe200078e00ff */
[----:B------:R-:W-:-:S05]  /*0c10*/  FMNMX R2, R13, R14, !PT ;  /* 0x0000000e0d027209 */ /* 0x000fca0007800000 */
[----:B------:R-:W-:-:S07]  /*0c20*/  IMAD.MOV.U32 R13, RZ, RZ, R2 ;  /* 0x000000ffff0d7224 */ /* 0x000fce00078e0002 */
[----:B------:R-:W-:Y:S05]  /*0c30*/  WARPSYNC.COLLECTIVE R15, `(.L_x_33423) ;  /* 0x000000000f087348 */ /* 0x000fea0003c00000 */
[----:B------:R0:W1:Y:S02]  /*0c40*/  SHFL.BFLY P6, R14, R13, R12, R11 ;  /* 0x0c00000c0d0e7389 */ /* 0x00006400000c000b */
[----:B01----:R-:W-:Y:S05]  /*0c50*/  ENDCOLLECTIVE ;  /* 0x000000000000791b */ /* 0x003fea0003800000 */
.L_x_33423:
[----:B------:R-:W-:Y:S01]  /*0c60*/  IMAD.MOV.U32 R12, RZ, RZ, 0x1 ;  /* 0x00000001ff0c7424 */ /* 0x000fe200078e00ff */
[----:B------:R-:W-:Y:S01]  /*0c70*/  FMNMX R3, R2, R14, !PT ;  /* 0x0000000e02037209 */ /* 0x000fe20007800000 */
[----:B------:R-:W-:-:S03]  /*0c80*/  HFMA2 R2, -RZ, RZ, 0.96630859375, -0.0022525787353515625 ;  /* 0x3bbb989dff027431 */ /* 0x000fc600000001ff */
[----:B------:R-:W-:-:S07]  /*0c90*/  MOV R13, R3 ;  /* 0x00000003000d7202 */ /* 0x000fce0000000f00 */
[----:B------:R-:W-:Y:S05]  /*0ca0*/  WARPSYNC.COLLECTIVE R15, `(.L_x_33424) ;  /* 0x000000000f087348 */ /* 0x000fea0003c00000 */
[----:B------:R0:W1:Y:S02]  /*0cb0*/  SHFL.BFLY P6, R14, R13, R12, R11 ;  /* 0x0c00000c0d0e7389 */ /* 0x00006400000c000b */
[----:B01----:R-:W-:Y:S05]  /*0cc0*/  ENDCOLLECTIVE ;  /* 0x000000000000791b */ /* 0x003fea0003800000 */
.L_x_33424:
[----:B------:R-:W-:Y:S01]  /*0cd0*/  MOV R13, R0 ;  /* 0x00000000000d7202 */ /* 0x000fe20000000f00 */
[----:B------:R-:W-:Y:S02]  /*0ce0*/  IMAD.MOV.U32 R12, RZ, RZ, 0x8 ;  /* 0x00000008ff0c7424 */ /* 0x000fe400078e00ff */
[----:B------:R-:W-:-:S07]  /*0cf0*/  IMAD.MOV.U32 R20, RZ, RZ, R14 ;  /* 0x000000ffff147224 */ /* 0x000fce00078e000e */
[----:B------:R-:W-:Y:S05]  /*0d00*/  WARPSYNC.COLLECTIVE R15, `(.L_x_33425) ;  /* 0x000000000f087348 */ /* 0x000fea0003c00000 */
[----:B------:R0:W1:Y:S02]  /*0d10*/  SHFL.BFLY P6, R14, R13, R12, R11 ;  /* 0x0c00000c0d0e7389 */ /* 0x00006400000c000b */
[----:B01----:R-:W-:Y:S05]  /*0d20*/  ENDCOLLECTIVE ;  /* 0x000000000000791b */ /* 0x003fea0003800000 */
.L_x_33425:
        /* <DEDUP_REMOVED lines=12> */
.L_x_33426:
[----:B------:R-:W-:Y:S01]  /*0df0*/  MOV R12, 0x2 ;  /* 0x00000002000c7802 */ /* 0x000fe20000000f00 */
        /* <DEDUP_REMOVED lines=10> */
.L_x_33427:
        /* <DEDUP_REMOVED lines=10> */
.L_x_33428:
[----:B------:R-:W-:Y:S02]  /*0f40*/  HFMA2 R12, -RZ, RZ, 0, 4.76837158203125e-07 ;  /* 0x00000008ff0c7431 */ /* 0x000fe400000001ff */
[----:B------:R-:W-:Y:S01]  /*0f50*/  IMAD.MOV.U32 R13, RZ, RZ, R19 ;  /* 0x000000ffff0d7224 */ /* 0x000fe200078e0013 */
[----:B------:R-:W-:-:S07]  /*0f60*/  MOV R22, R14 ;  /* 0x0000000e00167202 */ /* 0x000fce0000000f00 */
[----:B------:R-:W-:Y:S05]  /*0f70*/  WARPSYNC.COLLECTIVE R15, `(.L_x_33429) ;  /* 0x000000000f087348 */ /* 0x000fea0003c00000 */
[----:B------:R0:W1:Y:S02]  /*0f80*/  SHFL.BFLY P6, R14, R13, R12, R11 ;  /* 0x0c00000c0d0e7389 */ /* 0x00006400000c000b */
[----:B01----:R-:W-:Y:S05]  /*0f90*/  ENDCOLLECTIVE ;  /* 0x000000000000791b */ /* 0x003fea0003800000 */
.L_x_33429:
[----:B------:R-:W-:-:S05]  /*0fa0*/  FMNMX R23, R23, R22, !PT ;  /* 0x0000001617177209 */ /* 0x000fca0007800000 */
[----:B------:R-:W-:-:S04]  /*0fb0*/  FADD R23, R10, -R23 ;  /* 0x800000170a177221 */ /* 0x000fc80000000000 */
[----:B------:R-:W-:Y:S01]  /*0fc0*/  FFMA.SAT R2, R23, R2, 0.5 ;  /* 0x3f00000017027423 */ /* 0x000fe20000002002 */
[----:B------:R-:W-:-:S03]  /*0fd0*/  MOV R12, 0x4 ;  /* 0x00000004000c7802 */ /* 0x000fc60000000f00 */
[----:B------:R-:W-:-:S04]  /*0fe0*/  FFMA.RM R2, R2, R3, 12582913 ;  /* 0x4b40000102027423 */ /* 0x000fc80000004003 */
[C---:B------:R-:W-:Y:S01]  /*0ff0*/  FADD R10, R2.reuse, -12583039 ;  /* 0xcb40007f020a7421 */ /* 0x040fe20000000000 */
[----:B------:R-:W-:-:S03]  /*1000*/  IMAD.SHL.U32 R2, R2, 0x800000, RZ ;  /* 0x0080000002027824 */ /* 0x000fc600078e00ff */
[----:B------:R-:W-:Y:S01]  /*1010*/  FFMA R20, R23, 1.4426950216293334961, -R10 ;  /* 0x3fb8aa3b17147823 */ /* 0x000fe2000000080a */
[----:B------:R-:W-:-:S03]  /*1020*/  FADD R4, R19, R14 ;  /* 0x0000000e13047221 */ /* 0x000fc60000000000 */
[----:B------:R-:W-:Y:S01]  /*1030*/  FFMA R23, R23, 1.925963033500011079e-08, R20 ;  /* 0x32a5706017177823 */ /* 0x000fe20000000014 */
[----:B------:R-:W-:-:S07]  /*1040*/  IMAD.MOV.U32 R13, RZ, RZ, R4 ;  /* 0x000000ffff0d7224 */ /* 0x000fce00078e0004 */
[----:B------:R-:W-:Y:S05]  /*1050*/  WARPSYNC.COLLECTIVE R15, `(.L_x_33430) ;  /* 0x000000000f087348 */ /* 0x000fea0003c00000 */
[----:B------:R0:W1:Y:S02]  /*1060*/  SHFL.BFLY P6, R14, R13, R12, R11 ;  /* 0x0c00000c0d0e7389 */ /* 0x00006400000c000b */
[----:B01----:R-:W-:Y:S05]  /*1070*/  ENDCOLLECTIVE ;  /* 0x000000000000791b */ /* 0x003fea0003800000 */
.L_x_33430:
[----:B------:R-:W0:Y:S01]  /*1080*/  MUFU.EX2 R23, R23 ;  /* 0x0000001700177308 */ /* 0x000e220000000800 */
[----:B------:R-:W-:Y:S02]  /*1090*/  HFMA2 R12, -RZ, RZ, 0, 1.1920928955078125e-07 ;  /* 0x00000002ff0c7431 */ /* 0x000fe400000001ff */
[----:B0-----:R-:W-:-:S04]  /*10a0*/  FMUL R2, R2, R23 ;  /* 0x0000001702027220 */ /* 0x001fc80000400000 */
[----:B------:R-:W-:Y:S01]  /*10b0*/  FADD R3, RZ, R2 ;  /* 0x00000002ff037221 */ /* 0x000fe20000000000 */
[----:B------:R-:W-:-:S04]  /*10c0*/  FADD R10, R4, R14 ;  /* 0x0000000e040a7221 */ /* 0x000fc80000000000 */
[----:B------:R-:W-:-:S07]  /*10d0*/  IMAD.MOV.U32 R13, RZ, RZ, R10 ;  /* 0x000000ffff0d7224 */ /* 0x000fce00078e000a */
[----:B------:R-:W-:Y:S05]  /*10e0*/  WARPSYNC.COLLECTIVE R15, `(.L_x_33431) ;  /* 0x000000000f087348 */ /* 0x000fea0003c00000 */
[----:B------:R0:W1:Y:S02]  /*10f0*/  SHFL.BFLY P6, R14, R13, R12, R11 ;  /* 0x0c00000c0d0e7389 */ /* 0x00006400000c000b */
[----:B01----:R-:W-:Y:S05]  /*1100*/  ENDCOLLECTIVE ;  /* 0x000000000000791b */ /* 0x003fea0003800000 */
.L_x_33431:
[----:B------:R-:W-:Y:S02]  /*1110*/  IMAD.MOV.U32 R12, RZ, RZ, 0x1 ;  /* 0x00000001ff0c7424 */ /* 0x000fe400078e00ff */
[----:B------:R-:W-:-:S05]  /*1120*/  FADD R19, R10, R14 ;  /* 0x0000000e0a137221 */ /* 0x000fca0000000000 */
[----:B------:R-:W-:-:S07]  /*1130*/  MOV R13, R19 ;  /* 0x00000013000d7202 */ /* 0x000fce0000000f00 */
[----:B------:R-:W-:Y:S05]  /*1140*/  WARPSYNC.COLLECTIVE R15, `(.L_x_33432) ;  /* 0x000000000f087348 */ /* 0x000fea0003c00000 */
[----:B------:R0:W1:Y:S02]  /*1150*/  SHFL.BFLY P6, R14, R13, R12, R11 ;  /* 0x0c00000c0d0e7389 */ /* 0x00006400000c000b */
[----:B01----:R-:W-:Y:S05]  /*1160*/  ENDCOLLECTIVE ;  /* 0x000000000000791b */ /* 0x003fea0003800000 */
.L_x_33432:
[----:B------:R-:W-:Y:S02]  /*1170*/  HFMA2 R12, -RZ, RZ, 0, 4.76837158203125e-07 ;  /* 0x00000008ff0c7431 */ /* 0x000fe400000001ff */
[----:B------:R-:W-:Y:S01]  /*1180*/  IMAD.MOV.U32 R13, RZ, RZ, R3 ;  /* 0x000000ffff0d7224 */ /* 0x000fe200078e0003 */
[----:B------:R-:W-:-:S07]  /*1190*/  MOV R20, R14 ;  /* 0x0000000e00147202 */ /* 0x000fce0000000f00 */
[----:B------:R-:W-:Y:S05]  /*11a0*/  WARPSYNC.COLLECTIVE R15, `(.L_x_33433) ;  /* 0x000000000f087348 */ /* 0x000fea0003c00000 */
[----:B------:R0:W1:Y:S02]  /*11b0*/  SHFL.BFLY P6, R14, R13, R12, R11 ;  /* 0x0c00000c0d0e7389 */ /* 0x00006400000c000b */
[----:B01----:R-:W-:Y:S05]  /*11c0*/  ENDCOLLECTIVE ;  /* 0x000000000000791b */ /* 0x003fea0003800000 */
.L_x_33433:
        /* <DEDUP_REMOVED lines=8> */
.L_x_33434:
[----:B------:R-:W-:Y:S01]  /*1250*/  HFMA2 R12, -RZ, RZ, 0, 1.1920928955078125e-07 ;  /* 0x00000002ff0c7431 */ /* 0x000fe200000001ff */
[----:B------:R-:W-:-:S05]  /*1260*/  MOV R22, R14 ;  /* 0x0000000e00167202 */ /* 0x000fca0000000f00 */
[----:B------:R-:W-:-:S04]  /*1270*/  FADD R22, R21, R22 ;  /* 0x0000001615167221 */ /* 0x000fc80000000000 */
[----:B------:R-:W-:-:S07]  /*1280*/  IMAD.MOV.U32 R13, RZ, RZ, R22 ;  /* 0x000000ffff0d7224 */ /* 0x000fce00078e0016 */
[----:B------:R-:W-:Y:S05]  /*1290*/  WARPSYNC.COLLECTIVE R15, `(.L_x_33435) ;  /* 0x000000000f087348 */ /* 0x000fea0003c00000 */
[----:B------:R0:W1:Y:S02]  /*12a0*/  SHFL.BFLY P6, R14, R13, R12, R11 ;  /* 0x0c00000c0d0e7389 */ /* 0x00006400000c000b */
[----:B01----:R-:W-:Y:S05]  /*12b0*/  ENDCOLLECTIVE ;  /* 0x000000000000791b */ /* 0x003fea0003800000 */
.L_x_33435:
[----:B------:R-:W-:Y:S02]  /*12c0*/  IMAD.MOV.U32 R12, RZ, RZ, 0x1 ;  /* 0x00000001ff0c7424 */ /* 0x000fe400078e00ff */
[----:B------:R-:W-:-:S04]  /*12d0*/  IMAD.MOV.U32 R23, RZ, RZ, R14 ;  /* 0x000000ffff177224 */ /* 0x000fc800078e000e */
[----:B------:R-:W-:-:S05]  /*12e0*/  FADD R23, R22, R23 ;  /* 0x0000001716177221 */ /* 0x000fca0000000000 */
[----:B------:R-:W-:-:S07]  /*12f0*/  MOV R13, R23 ;  /* 0x00000017000d7202 */ /* 0x000fce0000000f00 */
[----:B------:R-:W-:Y:S05]  /*1300*/  WARPSYNC.COLLECTIVE R15, `(.L_x_33436) ;  /* 0x000000000f087348 */ /* 0x000fea0003c00000 */
[----:B------:R0:W1:Y:S02]  /*1310*/  SHFL.BFLY P6, R14, R13, R12, R11 ;  /* 0x0c00000c0d0e7389 */ /* 0x00006400000c000b */
[----:B01----:R-:W-:Y:S05]  /*1320*/  ENDCOLLECTIVE ;  /* 0x000000000000791b */ /* 0x003fea0003800000 */
.L_x_33436:
[----:B------:R-:W-:Y:S05]  /*1330*/  BRA `(.L_x_33437) ;  /* 0xfffffff4002c7947 */ /* 0x000fea000383ffff */
        .weak           $__internal_549_$__cuda_sm3x_div_rn_noftz_f32_slowpath
        .type           $__internal_549_$__cuda_sm3x_div_rn_noftz_f32_slowpath,@function
        .size           $__internal_549_$__cuda_sm3x_div_rn_noftz_f32_slowpath,(.L_x_37926 - $__internal_549_$__cuda_sm3x_div_rn_noftz_f32_slowpath)
$__internal_549_$__cuda_sm3x_div_rn_noftz_f32_slowpath:
        /* <DEDUP_REMOVED lines=34> */
.L_x_33439:
        /* <DEDUP_REMOVED lines=51> */
.L_x_33446:
[----:B------:R-:W-:-:S04]  /*1890*/  LOP3.LUT R0, R0, 0x80000000, RZ, 0xc0, !PT ;  /* 0x8000000000007812 */ /* 0x000fc800078ec0ff */
[----:B------:R-:W-:Y:S01]  /*18a0*/  LOP3.LUT R0, R0, 0x7f800000, RZ, 0xfc, !PT ;  /* 0x7f80000000007812 */ /* 0x000fe200078efcff */
[----:B------:R-:W-:Y:S06]  /*18b0*/  BRA `(.L_x_33447) ;  /* 0x0000000000047947 */ /* 0x000fec0003800000 */
.L_x_33445:
[----:B------:R-:W-:-:S07]  /*18c0*/  LEA R0, R13, R0, 0x17 ;  /* 0x000000000d007211 */ /* 0x000fce00078eb8ff */
.L_x_33447:
[----:B------:R-:W-:Y:S05]  /*18d0*/  BSYNC.RECONVERGENT B2 ;  /* 0x0000000000027941 */ /* 0x000fea0003800200 */
.L_x_33444:
[----:B------:R-:W-:Y:S05]  /*18e0*/  BRA `(.L_x_33448) ;  /* 0x0000000000207947 */ /* 0x000fea0003800000 */
.L_x_33443:
[----:B------:R-:W-:-:S04]  /*18f0*/  LOP3.LUT R0, R3, 0x80000000, R0, 0x48, !PT ;  /* 0x8000000003007812 */ /* 0x000fc800078e4800 */
[----:B------:R-:W-:Y:S01]  /*1900*/  LOP3.LUT R0, R0, 0x7f800000, RZ, 0xfc, !PT ;  /* 0x7f80000000007812 */ /* 0x000fe200078efcff */
[----:B------:R-:W-:Y:S06]  /*1910*/  BRA `(.L_x_33448) ;  /* 0x0000000000147947 */ /* 0x000fec0003800000 */
.L_x_33442:
[----:B------:R-:W-:Y:S01]  /*1920*/  LOP3.LUT R0, R3, 0x80000000, R0, 0x48, !PT ;  /* 0x8000000003007812 */ /* 0x000fe200078e4800 */
[----:B------:R-:W-:Y:S06]  /*1930*/  BRA `(.L_x_33448) ;  /* 0x00000000000c7947 */ /* 0x000fec0003800000 */
.L_x_33441:
[----:B------:R-:W0:Y:S01]  /*1940*/  MUFU.RSQ R0, -QNAN ;  /* 0xffc0000000007908 */ /* 0x000e220000001400 */
[----:B------:R-:W-:Y:S05]  /*1950*/  BRA `(.L_x_33448) ;  /* 0x0000000000047947 */ /* 0x000fea0003800000 */
.L_x_33440:
[----:B------:R-:W-:-:S07]  /*1960*/  FADD.FTZ R0, R0, R3 ;  /* 0x0000000300007221 */ /* 0x000fce0000010000 */
.L_x_33448:
[----:B------:R-:W-:Y:S05]  /*1970*/  BSYNC.RECONVERGENT B1 ;  /* 0x0000000000017941 */ /* 0x000fea0003800200 */
.L_x_33438:
[----:B------:R-:W-:Y:S02]  /*1980*/  HFMA2 R13, -RZ, RZ, 0, 0 ;  /* 0x00000000ff0d7431 */ /* 0x000fe400000001ff */
[----:B------:R-:W-:-:S04]  /*1990*/  IMAD.MOV.U32 R12, RZ, RZ, R4 ;  /* 0x000000ffff0c7224 */ /* 0x000fc800078e0004 */
[----:B0-----:R-:W-:Y:S05]  /*19a0*/  RET.REL.NODEC R12 `(_Z15SoftmaxWarpImplI24ElementwiseScaleMaskLoadIffbE11DirectStoreIffEfLi1ELi1ELi16ELi2ELb0EL9Algorithm0EEvT_T0_ll) ;  /* 0xffffffe40c947950 */ /* 0x001fea0003c3ffff */
.L_x_33449:
        /* <DEDUP_REMOVED lines=13> */
.L_x_37926:


//--------------------- .text._Z15SoftmaxWarpImplI24ElementwiseScaleMaskLoadIffbE11DirectStoreIffEfLi1ELi1ELi8ELi1ELb1EL9Algorithm0EEvT_T0_ll --------------------------
	.section	.text._Z15SoftmaxWarpImplI24ElementwiseScaleMaskLoadIffbE11DirectStoreIffEfLi1ELi1ELi8ELi1ELb1EL9Algorithm0EEvT_T0_ll,"ax",@progbits
	.align	128
        .global         _Z15SoftmaxWarpImplI24ElementwiseScaleMaskLoadIffbE11DirectStoreIffEfLi1ELi1ELi8ELi1ELb1EL9Algorithm0EEvT_T0_ll
        .type           _Z15SoftmaxWarpImplI24ElementwiseScaleMaskLoadIffbE11DirectStoreIffEfLi1ELi1ELi8ELi1ELb1EL9Algorithm0EEvT_T0_ll,@function
        .size           _Z15SoftmaxWarpImplI24ElementwiseScaleMaskLoadIffbE11DirectStoreIffEfLi1ELi1ELi8ELi1ELb1EL9Algorithm0EEvT_T0_ll,(.L_x_37928 - _Z15SoftmaxWarpImplI24ElementwiseScaleMaskLoadIffbE11DirectStoreIffEfLi1ELi1ELi8ELi1ELb1EL9Algorithm0EEvT_T0_ll)
        .other          _Z15SoftmaxWarpImplI24ElementwiseScaleMaskLoadIffbE11DirectStoreIffEfLi1ELi1ELi8ELi1ELb1EL9Algorithm0EEvT_T0_ll,@"STO_CUDA_ENTRY STV_DEFAULT"
_Z15SoftmaxWarpImplI24ElementwiseScaleMaskLoadIffbE11DirectStoreIffEfLi1ELi1ELi8ELi1ELb1EL9Algorithm0EEvT_T0_ll:
.text._Z15SoftmaxWarpImplI24ElementwiseScaleMaskLoadIffbE11DirectStoreIffEfLi1ELi1ELi8ELi1ELb1EL9Algorithm0EEvT_T0_ll:
        /* <DEDUP_REMOVED lines=24> */
.L_x_33450:
        /* <DEDUP_REMOVED lines=47> */
.L_x_33452:
[----:B------:R-:W-:-:S07]  /*0470*/  MOV R0, 0x490 ;  /* 0x0000049000007802 */ /* 0x000fce0000000f00 */
[----:B0-----:R-:W-:Y:S05]  /*0480*/  CALL.REL.NOINC `($__internal_550_$__cuda_sm20_div_u64) ;  /* 0x0000001800a87944 */ /* 0x001fea0003c00000 */
[----:B------:R-:W-:Y:S02]  /*0490*/  IMAD.MOV.U32 R2, RZ, RZ, R4 ;  /* 0x000000ffff027224 */ /* 0x000fe400078e0004 */
[----:B------:R-:W-:-:S07]  /*04a0*/  IMAD.MOV.U32 R3, RZ, RZ, R5 ;  /* 0x000000ffff037224 */ /* 0x000fce00078e0005 */
.L_x_33453:
[----:B------:R-:W-:Y:S05]  /*04b0*/  BSYNC.RECONVERGENT B0 ;  /* 0x0000000000007941 */ /* 0x000fea0003800200 */
.L_x_33451:
[----:B------:R-:W-:Y:S01]  /*04c0*/  IADD3 R8, P1, PT, R2, R8, RZ ;  /* 0x0000000802087210 */ /* 0x000fe20007f3e0ff */
[----:B------:R-:W1:Y:S01]  /*04d0*/  S2R R4, SR_TID.X ;  /* 0x0000000000047919 */ /* 0x000e620000002100 */
[----:B------:R-:W2:Y:S01]  /*04e0*/  LDC.64 R6, c[0x0][0x358] ;  /* 0x0000d600ff067b82 */ /* 0x000ea20000000a00 */
        /* <DEDUP_REMOVED lines=14> */
[----:B------:R-:W-:Y:S02]  /*05d0*/  @!P0 MOV R5, RZ ;  /* 0x000000ff00058202 */ /* 0x000fe40000000f00 */
[C---:B--2---:R-:W-:Y:S02]  /*05e0*/  @!P0 R2UR UR6, R6.reuse ;  /* 0x00000000060682ca */ /* 0x044fe400000e0000 */
[C---:B------:R-:W-:Y:S02]  /*05f0*/  @!P0 R2UR UR7, R7.reuse ;  /* 0x00000000070782ca */ /* 0x040fe400000e0000 */
[----:B------:R-:W-:Y:S01]  /*0600*/  @!P0 R2UR UR4, R6 ;  /* 0x00000000060482ca */ /* 0x000fe200000e0000 */
[----:B------:R-:W2:Y:S01]  /*0610*/  @!P0 LDC R11, c[0x0][0x39c] ;  /* 0x0000e700ff0b8b82 */ /* 0x000ea20000000800 */
[----:B------:R-:W-:Y:S01]  /*0620*/  @!P0 R2UR UR5, R7 ;  /* 0x00000000070582ca */ /* 0x000fe200000e0000 */
[----:B-1----:R-:W-:-:S02]  /*0630*/  @!P0 IMAD R0, R18, R22, RZ ;  /* 0x0000001612008224 */ /* 0x002fc400078e02ff */
[----:B------:R-:W-:-:S04]  /*0640*/  @!P0 IMAD.WIDE.U32 R12, R19, R22, R4 ;  /* 0x00000016130c8225 */ /* 0x000fc800078e0004 */
[----:B------:R-:W-:Y:S01]  /*0650*/  @!P0 IMAD R23, R19, R23, R0 ;  /* 0x0000001713178224 */ /* 0x000fe200078e0200 */
[----:B---3--:R-:W-:-:S03]  /*0660*/  @!P0 IADD3 R20, P1, PT, R12, R20, RZ ;  /* 0x000000140c148210 */ /* 0x008fc60007f3e0ff */
[----:B------:R-:W-:-:S04]  /*0670*/  @!P0 IMAD.IADD R0, R13, 0x1, R23 ;  /* 0x000000010d008824 */ /* 0x000fc800078e0217 */
[----:B------:R-:W-:Y:S01]  /*0680*/  @!P0 IMAD.X R21, R0, 0x1, R21, P1 ;  /* 0x0000000100158824 */ /* 0x000fe200008e0615 */
[----:B----4-:R-:W-:-:S04]  /*0690*/  @!P0 LEA R14, P1, R12, R14, 0x2 ;  /* 0x0000000e0c0e8211 */ /* 0x010fc800078210ff */
        /* <DEDUP_REMOVED lines=34> */
[----:B------:R1:W2:Y:S02]  /*08c0*/  SHFL.BFLY PT, R14, R20, 0x1, 0x1f ;  /* 0x0c201f00140e7f89 */ /* 0x0002a400000e0000 */
.L_x_33476:
        /* <DEDUP_REMOVED lines=12> */
[----:B01----:R-:W-:Y:S05]  /*0990*/  CALL.REL.NOINC `($__internal_551_$__cuda_sm3x_div_rn_noftz_f32_slowpath) ;  /* 0x00000018007c7944 */ /* 0x003fea0003c00000 */
[----:B------:R-:W-:-:S07]  /*09a0*/  IMAD.MOV.U32 R15, RZ, RZ, R0 ;  /* 0x000000ffff0f7224 */ /* 0x000fce00078e0000 */
.L_x_33458:
[----:B------:R-:W-:Y:S05]  /*09b0*/  BSYNC.RECONVERGENT B1 ;  /* 0x0000000000017941 */ /* 0x000fea0003800200 */
.L_x_33457:
        /* <DEDUP_REMOVED lines=15> */
.L_x_33455:
[----:B------:R-:W-:Y:S05]  /*0ab0*/  BSYNC B0 ;  /* 0x0000000000007941 */ /* 0x000fea0003800000 */
.L_x_33454:
[----:B------:R-:W-:-:S04]  /*0ac0*/  ISETP.NE.U32.AND P0, PT, R8, RZ, PT ;  /* 0x000000ff0800720c */ /* 0x000fc80003f05070 */
[----:B------:R-:W-:-:S13]  /*0ad0*/  ISETP.NE.AND.EX P0, PT, R3, RZ, PT, P0 ;  /* 0x000000ff0300720c */ /* 0x000fda0003f05300 */
[----:B------:R-:W-:Y:S05]  /*0ae0*/  @!P0 EXIT ;  /* 0x000000000000894d */ /* 0x000fea0003800000 */
.L_x_33469:
[----:B-1----:R-:W-:Y:S01]  /*0af0*/  ISETP.GE.U32.AND P0, PT, R4, UR40, PT ;  /* 0x0000002804007c0c */ /* 0x002fe2000bf06070 */
[----:B---3--:R-:W1:Y:S03]  /*0b00*/  LDC.64 R14, c[0x0][0x388] ;  /* 0x0000e200ff0e7b82 */ /* 0x008e660000000a00 */
[----:B------:R-:W-:-:S05]  /*0b10*/  ISETP.GE.AND.EX P0, PT, RZ, UR41, PT, P0 ;  /* 0x00000029ff007c0c */ /* 0x000fca000bf06300 */
[----:B------:R-:W3:Y:S08]  /*0b20*/  LDC.64 R10, c[0x0][0x380] ;  /* 0x0000e000ff0a7b82 */ /* 0x000ef00000000a00 */
[----:B------:R-:W4:Y:S01]  /*0b30*/  @!P0 LDC.64 R18, c[0x0][0x390] ;  /* 0x0000e400ff128b82 */ /* 0x000f220000000a00 */
[----:B------:R-:W-:Y:S01]  /*0b40*/  @!P0 IMAD.MOV.U32 R12, RZ, RZ, R4 ;  /* 0x000000ffff0c8224 */ /* 0x000fe200078e0004 */
[----:B--2---:R-:W-:Y:S01]  /*0b50*/  @!P0 R2UR UR6, R6 ;  /* 0x00000000060682ca */ /* 0x004fe200000e0000 */
[----:B------:R-:W-:Y:S01]  /*0b60*/  @!P0 IMAD.MOV.U32 R13, RZ, RZ, RZ ;  /* 0x000000ffff0d8224 */ /* 0x000fe200078e00ff */
[----:B------:R-:W-:-:S02]  /*0b70*/  @!P0 R2UR UR7, R7 ;  /* 0x00000000070782ca */ /* 0x000fc400000e0000 */
[----:B------:R-:W-:Y:S02]  /*0b80*/  @!P0 R2UR UR4, R6 ;  /* 0x00000000060482ca */ /* 0x000fe400000e0000 */
[----:B------:R-:W-:Y:S01]  /*0b90*/  @!P0 R2UR UR5, R7 ;  /* 0x00000000070582ca */ /* 0x000fe200000e0000 */
[-C--:B----4-:R-:W-:Y:S02]  /*0ba0*/  @!P0 IMAD R0, R2, R18.reuse, RZ ;  /* 0x0000001202008224 */ /* 0x090fe400078e02ff */
[----:B------:R-:W-:-:S04]  /*0bb0*/  @!P0 IMAD.WIDE.U32 R12, R21, R18, R12 ;  /* 0x00000012150c8225 */ /* 0x000fc800078e000c */
[----:B------:R-:W-:Y:S01]  /*0bc0*/  @!P0 IMAD R3, R21, R19, R0 ;  /* 0x0000001315038224 */ /* 0x000fe200078e0200 */
[----:B-1----:R-:W-:-:S04]  /*0bd0*/  @!P0 IADD3 R14, P1, PT, R12, R14, RZ ;  /* 0x0000000e0c0e8210 */ /* 0x002fc80007f3e0ff */
[----:B------:R-:W-:Y:S02]  /*0be0*/  @!P0 IADD3 R0, PT, PT, R13, R3, RZ ;  /* 0x000000030d008210 */ /* 0x000fe40007ffe0ff */
[----:B------:R-:W1:Y:S03]  /*0bf0*/  @!P0 LDC R3, c[0x0][0x39c] ;  /* 0x0000e700ff038b82 */ /* 0x000e660000000800 */
[----:B------:R-:W-:Y:S01]  /*0c00*/  @!P0 IMAD.X R15, R0, 0x1, R15, P1 ;  /* 0x00000001000f8824 */ /* 0x000fe200008e060f */
[----:B---3--:R-:W-:-:S04]  /*0c10*/  @!P0 LEA R10, P1, R12, R10, 0x2 ;  /* 0x0000000a0c0a8211 */ /* 0x008fc800078210ff */
        /* <DEDUP_REMOVED lines=35> */
.L_x_33484:
        /* <DEDUP_REMOVED lines=12> */
[----:B0-----:R-:W-:Y:S05]  /*0f10*/  CALL.REL.NOINC `($__internal_551_$__cuda_sm3x_div_rn_noftz_f32_slowpath) ;  /* 0x00000014001c7944 */ /* 0x001fea0003c00000 */
.L_x_33461:
[----:B------:R-:W-:Y:S05]  /*0f20*/  BSYNC.RECONVERGENT B0 ;  /* 0x0000000000007941 */ /* 0x000fea0003800200 */
.L_x_33460:
[----:B------:R-:W-:Y:S01]  /*0f30*/  ISETP.GE.U32.AND P1, PT, R4, UR40, PT ;  /* 0x0000002804007c0c */ /* 0x000fe2000bf26070 */
[----:B------:R-:W1:Y:S01]  /*0f40*/  LDC.64 R10, c[0x0][0x380] ;  /* 0x0000e000ff0a7b82 */ /* 0x000e620000000a00 */
[----:B------:R-:W-:Y:S01]  /*0f50*/  IADD3 R17, P2, PT, R16, R21, RZ ;  /* 0x0000001510117210 */ /* 0x000fe20007f5e0ff */
[----:B------:R-:W-:Y:S01]  /*0f60*/  BSSY.RECONVERGENT B0, `(.L_x_33462) ;  /* 0x0000016000007945 */ /* 0x000fe20003800200 */
[----:B------:R-:W-:Y:S02]  /*0f70*/  ISETP.GE.AND.EX P1, PT, RZ, UR41, PT, P1 ;  /* 0x00000029ff007c0c */ /* 0x000fe4000bf26310 */
[----:B------:R-:W-:-:S03]  /*0f80*/  IADD3.X R3, PT, PT, R9, R2, RZ, P2, !PT ;  /* 0x0000000209037210 */ /* 0x000fc600017fe4ff */
[----:B------:R-:W2:Y:S08]  /*0f90*/  LDC.64 R12, c[0x0][0x388] ;  /* 0x0000e200ff0c7b82 */ /* 0x000eb00000000a00 */
[----:B------:R-:W3:Y:S01]  /*0fa0*/  @!P1 LDC.64 R18, c[0x0][0x390] ;  /* 0x0000e400ff129b82 */ /* 0x000ee20000000a00 */
[----:B------:R-:W-:Y:S02]  /*0fb0*/  @!P1 IMAD.MOV.U32 R14, RZ, RZ, R4 ;  /* 0x000000ffff0e9224 */ /* 0x000fe400078e0004 */
[----:B------:R-:W-:-:S02]  /*0fc0*/  @!P1 IMAD.MOV.U32 R15, RZ, RZ, RZ ;  /* 0x000000ffff0f9224 */ /* 0x000fc400078e00ff */
[-C--:B---3--:R-:W-:Y:S02]  /*0fd0*/  @!P1 IMAD R8, R3, R18.reuse, RZ ;  /* 0x0000001203089224 */ /* 0x088fe400078e02ff */
[----:B------:R-:W-:-:S04]  /*0fe0*/  @!P1 IMAD.WIDE.U32 R14, R17, R18, R14 ;  /* 0x00000012110e9225 */ /* 0x000fc800078e000e */
[----:B------:R-:W-:Y:S01]  /*0ff0*/  @!P1 IMAD R23, R17, R19, R8 ;  /* 0x0000001311179224 */ /* 0x000fe200078e0208 */
[----:B-12---:R-:W-:Y:S06]  /*1000*/  @P0 BRA `(.L_x_33463) ;  /* 0x00000000002c0947 */ /* 0x006fec0003800000 */
[----:B------:R-:W-:Y:S01]  /*1010*/  MOV R18, R4 ;  /* 0x0000000400127202 */ /* 0x000fe20000000f00 */
[----:B------:R-:W-:Y:S01]  /*1020*/  IMAD.MOV.U32 R19, RZ, RZ, RZ ;  /* 0x000000ffff137224 */ /* 0x000fe200078e00ff */
[----:B------:R-:W-:Y:S01]  /*1030*/  R2UR UR4, R6 ;  /* 0x00000000060472ca */ /* 0x000fe200000e0000 */
        /* <DEDUP_REMOVED lines=8> */
.L_x_33463:
[----:B------:R-:W-:Y:S05]  /*10c0*/  BSYNC.RECONVERGENT B0 ;  /* 0x0000000000007941 */ /* 0x000fea0003800200 */
.L_x_33462:
[----:B------:R-:W-:Y:S02]  /*10d0*/  @!P1 R2UR UR6, R6 ;  /* 0x00000000060692ca */ /* 0x000fe400000e0000 */
[----:B------:R-:W-:Y:S02]  /*10e0*/  @!P1 R2UR UR7, R7 ;  /* 0x00000000070792ca */ /* 0x000fe400000e0000 */
[----:B------:R-:W-:Y:S02]  /*10f0*/  @!P1 IADD3 R18, P0, PT, R14, R12, RZ ;  /* 0x0000000c0e129210 */ /* 0x000fe40007f1e0ff */
[----:B-1----:R-:W-:Y:S02]  /*1100*/  @!P1 IADD3 R0, PT, PT, R15, R23, RZ ;  /* 0x000000170f009210 */ /* 0x002fe40007ffe0ff */
[----:B------:R-:W-:Y:S02]  /*1110*/  @!P1 R2UR UR4, R6 ;  /* 0x00000000060492ca */ /* 0x000fe400000e0000 */
[----:B------:R-:W-:Y:S01]  /*1120*/  @!P1 R2UR UR5, R7 ;  /* 0x00000000070592ca */ /* 0x000fe200000e0000 */
[----:B------:R-:W-:Y:S01]  /*1130*/  @!P1 IMAD.X R19, R0, 0x1, R13, P0 ;  /* 0x0000000100139824 */ /* 0x000fe200000e060d */
[C---:B------:R-:W-:Y:S01]  /*1140*/  @!P1 LEA R10, P0, R14.reuse, R10, 0x2 ;  /* 0x0000000a0e0a9211 */ /* 0x040fe200078010ff */
[----:B------:R-:W1:Y:S03]  /*1150*/  @!P1 LDC R13, c[0x0][0x39c] ;  /* 0x0000e700ff0d9b82 */ /* 0x000e660000000800 */
[----:B------:R-:W2:Y:S01]  /*1160*/  @!P1 LDG.E.U8 R18, desc[UR6][R18.64] ;  /* 0x0000000612129981 */ /* 0x000ea2000c1e1100 */
[----:B------:R-:W-:-:S06]  /*1170*/  @!P1 LEA.HI.X R11, R14, R11, R0, 0x2, P0 ;  /* 0x0000000b0e0b9211 */ /* 0x000fcc00000f1400 */
[----:B------:R-:W1:Y:S01]  /*1180*/  @!P1 LDG.E R10, desc[UR4][R10.64] ;  /* 0x000000040a0a9981 */ /* 0x000e62000c1e1900 */
[----:B------:R-:W-:Y:S01]  /*1190*/  UMOV UR4, 0xffffffff ;  /* 0xffffffff00047882 */ /* 0x000fe20000000000 */
[----:B------:R-:W-:Y:S02]  /*11a0*/  MOV R21, 0xff800000 ;  /* 0xff80000000157802 */ /* 0x000fe40000000f00 */
[----:B--2---:R-:W-:Y:S01]  /*11b0*/  ISETP.NE.OR P0, PT, R18, RZ, P1 ;  /* 0x000000ff1200720c */ /* 0x004fe20000f05670 */
[----:B-1----:R-:W-:Y:S01]  /*11c0*/  @!P1 FMUL R0, R10, R13 ;  /* 0x0000000d0a009220 */ /* 0x002fe20000400000 */
[----:B------:R-:W-:-:S11]  /*11d0*/  IMAD.MOV.U32 R13, RZ, RZ, -0x800000 ;  /* 0xff800000ff0d7424 */ /* 0x000fd600078e00ff */
        /* <DEDUP_REMOVED lines=27> */
.L_x_33492:
[----:B--2---:R-:W-:Y:S01]  /*1390*/  FADD R13, R2, R14 ;  /* 0x0000000e020d7221 */ /* 0x004fe20000000000 */
[----:B------:R-:W-:Y:S03]  /*13a0*/  BSSY.RECONVERGENT B0, `(.L_x_33465) ;  /* 0x000000e000007945 */ /* 0x000fe60003800200 */
[----:B------:R-:W2:Y:S08]  /*13b0*/  MUFU.RCP R0, R13 ;  /* 0x0000000d00007308 */ /* 0x000eb00000001000 */
[----:B------:R-:W3:Y:S01]  /*13c0*/  FCHK P0, R8, R13 ;  /* 0x0000000d08007302 */ /* 0x000ee20000000000 */
[----:B--2---:R-:W-:-:S04]  /*13d0*/  FFMA R11, -R13, R0, 1 ;  /* 0x3f8000000d0b7423 */ /* 0x004fc80000000100 */
[----:B------:R-:W-:-:S04]  /*13e0*/  FFMA R11, R0, R11, R0 ;  /* 0x0000000b000b7223 */ /* 0x000fc80000000000 */
[----:B------:R-:W-:-:S04]  /*13f0*/  FFMA R0, R8, R11, RZ ;  /* 0x0000000b08007223 */ /* 0x000fc800000000ff */
[----:B-1----:R-:W-:-:S04]  /*1400*/  FFMA R2, -R13, R0, R8 ;  /* 0x000000000d027223 */ /* 0x002fc80000000108 */
[----:B------:R-:W-:Y:S01]  /*1410*/  FFMA R15, R11, R2, R0 ;  /* 0x000000020b0f7223 */ /* 0x000fe20000000000 */
[----:B---3--:R-:W-:Y:S06]  /*1420*/  @!P0 BRA `(.L_x_33466) ;  /* 0x0000000000148947 */ /* 0x008fec0003800000 */
[----:B------:R-:W-:Y:S01]  /*1430*/  IMAD.MOV.U32 R0, RZ, RZ, R8 ;  /* 0x000000ffff007224 */ /* 0x000fe200078e0008 */
[----:B------:R-:W-:Y:S02]  /*1440*/  MOV R11, R13 ;  /* 0x0000000d000b7202 */ /* 0x000fe40000000f00 */
[----:B------:R-:W-:-:S07]  /*1450*/  MOV R12, 0x1470 ;  /* 0x00001470000c7802 */ /* 0x000fce0000000f00 */
[----:B0-----:R-:W-:Y:S05]  /*1460*/  CALL.REL.NOINC `($__internal_551_$__cuda_sm3x_div_rn_noftz_f32_slowpath) ;  /* 0x0000000c00c87944 */ /* 0x001fea0003c00000 */
[----:B------:R-:W-:-:S07]  /*1470*/  IMAD.MOV.U32 R15, RZ, RZ, R0 ;  /* 0x000000ffff0f7224 */ /* 0x000fce00078e0000 */
.L_x_33466:
[----:B------:R-:W-:Y:S05]  /*1480*/  BSYNC.RECONVERGENT B0 ;  /* 0x0000000000007941 */ /* 0x000fea0003800200 */
.L_x_33465:
[----:B------:R-:W-:Y:S04]  /*1490*/  BSSY.RECONVERGENT B0, `(.L_x_33467) ;  /* 0x000000d000007945 */ /* 0x000fe80003800200 */
[----:B------:R-:W-:Y:S05]  /*14a0*/  @P1 BRA `(.L_x_33468) ;  /* 0x00000000002c1947 */ /* 0x000fea0003800000 */
        /* <DEDUP_REMOVED lines=11> */
.L_x_33468:
[----:B------:R-:W-:Y:S05]  /*1560*/  BSYNC.RECONVERGENT B0 ;  /* 0x0000000000007941 */ /* 0x000fea0003800200 */
.L_x_33467:
[----:B------:R-:W-:-:S05]  /*1570*/  IADD3 R21, P0, PT, R16, R17, RZ ;  /* 0x0000001110157210 */ /* 0x000fca0007f1e0ff */
[----:B------:R-:W-:Y:S01]  /*1580*/  IMAD.X R2, R9, 0x1, R3, P0 ;  /* 0x0000000109027824 */ /* 0x000fe200000e0603 */
[----:B------:R-:W-:-:S04]  /*1590*/  ISETP.GE.U32.AND P0, PT, R21, UR42, PT ;  /* 0x0000002a15007c0c */ /* 0x000fc8000bf06070 */
[----:B------:R-:W-:-:S13]  /*15a0*/  ISETP.GE.AND.EX P0, PT, R2, UR43, PT, P0 ;  /* 0x0000002b02007c0c */ /* 0x000fda000bf06300 */
[----:B------:R-:W-:Y:S05]  /*15b0*/  @!P0 BRA `(.L_x_33469) ;  /* 0xfffffff4004c8947 */ /* 0x000fea000383ffff */
[----:B------:R-:W-:Y:S05]  /*15c0*/  EXIT ;  /* 0x000000000000794d */ /* 0x000fea0003800000 */
.L_x_33456:
[----:B------:R-:W-:Y:S01]  /*15d0*/  MOV R12, 0x4 ;  /* 0x00000004000c7802 */ /* 0x000fe20000000f00 */
[----:B------:R-:W-:Y:S02]  /*15e0*/  IMAD.MOV.U32 R11, RZ, RZ, 0x1f ;  /* 0x0000001fff0b7424 */ /* 0x000fe400078e00ff */
[----:B------:R-:W-:Y:S02]  /*15f0*/  HFMA2 R21, -RZ, RZ, 0.96630859375, -0.0022525787353515625 ;  /* 0x3bbb989dff157431 */ /* 0x000fe400000001ff */
[----:B------:R-:W-:-:S07]  /*1600*/  IMAD.MOV.U32 R15, RZ, RZ, -0x1 ;  /* 0xffffffffff0f7424 */ /* 0x000fce00078e00ff */
[----:B0-----:R-:W-:Y:S05]  /*1610*/  WARPSYNC.COLLECTIVE R15, `(.L_x_33470) ;  /* 0x000000000f087348 */ /* 0x001fea0003c00000 */
[----:B------:R1:W2:Y:S02]  /*1620*/  SHFL.BFLY P6, R14, R13, R12, R11 ;  /* 0x0c00000c0d0e7389 */ /* 0x0002a400000c000b */
[----:B012---:R-:W-:Y:S05]  /*1630*/  ENDCOLLECTIVE ;  /* 0x000000000000791b */ /* 0x007fea0003800000 */
.L_x_33470:
[----:B------:R-:W-:Y:S01]  /*1640*/  IMAD.MOV.U32 R12, RZ, RZ, 0x2 ;  /* 0x00000002ff0c7424 */ /* 0x000fe200078e00ff */
[----:B------:R-:W-:-:S04]  /*1650*/  FMNMX R0, R14, R13, !PT ;  /* 0x0000000d0e007209 */ /* 0x000fc80007800000 */
[----:B------:R-:W-:-:S07]  /*1660*/  MOV R13, R0 ;  /* 0x00000000000d7202 */ /* 0x000fce0000000f00 */
[----:B------:R-:W-:Y:S05]  /*1670*/  WARPSYNC.COLLECTIVE R15, `(.L_x_33471) ;  /* 0x000000000f087348 */ /* 0x000fea0003c00000 */
[----:B------:R0:W1:Y:S02]  /*1680*/  SHFL.BFLY P6, R14, R13, R12, R11 ;  /* 0x0c00000c0d0e7389 */ /* 0x00006400000c000b */
[----:B01----:R-:W-:Y:S05]  /*1690*/  ENDCOLLECTIVE ;  /* 0x000000000000791b */ /* 0x003fea0003800000 */
.L_x_33471:
[----:B------:R-:W-:Y:S01]  /*16a0*/  IMAD.MOV.U32 R12, RZ, RZ, 0x1 ;  /* 0x00000001ff0c7424 */ /* 0x000fe200078e00ff */
[----:B------:R-:W-:Y:S01]  /*16b0*/  FMNMX R2, R0, R14, !PT ;  /* 0x0000000e00027209 */ /* 0x000fe20007800000 */
[----:B------:R-:W-:-:S03]  /*16c0*/  IMAD.MOV.U32 R0, RZ, RZ, 0x437c0000 ;  /* 0x437c0000ff007424 */ /* 0x000fc600078e00ff */
[----:B------:R-:W-:-:S07]  /*16d0*/  MOV R13, R2 ;  /* 0x00000002000d7202 */ /* 0x000fce0000000f00 */
[----:B------:R-:W-:Y:S05]  /*16e0*/  WARPSYNC.COLLECTIVE R15, `(.L_x_33472) ;  /* 0x000000000f087348 */ /* 0x000fea0003c00000 */
[----:B------:R0:W1:Y:S02]  /*16f0*/  SHFL.BFLY P6, R14, R13, R12, R11 ;  /* 0x0c00000c0d0e7389 */ /* 0x00006400000c000b */
[----:B01----:R-:W-:Y:S05]  /*1700*/  ENDCOLLECTIVE ;  /* 0x000000000000791b */ /* 0x003fea0003800000 */
.L_x_33472:
        /* <DEDUP_REMOVED lines=15> */
.L_x_33473:
[----:B------:R-:W-:Y:S02]  /*1800*/  IMAD.MOV.U32 R12, RZ, RZ, 0x2 ;  /* 0x00000002ff0c7424 */ /* 0x000fe400078e00ff */
[----:B------:R-:W-:-:S05]  /*1810*/  FADD R2, R13, R14 ;  /* 0x0000000e0d027221 */ /* 0x000fca0000000000 */
[----:B------:R-:W-:-:S07]  /*1820*/  MOV R13, R2 ;  /* 0x00000002000d7202 */ /* 0x000fce0000000f00 */
[----:B------:R-:W-:Y:S05]  /*1830*/  WARPSYNC.COLLECTIVE R15, `(.L_x_33474) ;  /* 0x000000000f087348 */ /* 0x000fea0003c00000 */
[----:B------:R0:W1:Y:S02]  /*1840*/  SHFL.BFLY P6, R14, R13, R12, R11 ;  /* 0x0c00000c0d0e7389 */ /* 0x00006400000c000b */
[----:B01----:R-:W-:Y:S05]  /*1850*/  ENDCOLLECTIVE ;  /* 0x000000000000791b */ /* 0x003fea0003800000 */
.L_x_33474:
[----:B------:R-:W-:Y:S02]  /*1860*/  IMAD.MOV.U32 R12, RZ, RZ, 0x1 ;  /* 0x00000001ff0c7424 */ /* 0x000fe400078e00ff */
[----:B------:R-:W-:-:S05]  /*1870*/  FADD R20, R2, R14 ;  /* 0x0000000e02147221 */ /* 0x000fca0000000000 */
[----:B------:R-:W-:-:S07]  /*1880*/  MOV R13, R20 ;  /* 0x00000014000d7202 */ /* 0x000fce0000000f00 */
[----:B------:R-:W-:Y:S05]  /*1890*/  WARPSYNC.COLLECTIVE R15, `(.L_x_33475) ;  /* 0x000000000f087348 */ /* 0x000fea0003c00000 */
[----:B------:R0:W1:Y:S02]  /*18a0*/  SHFL.BFLY P6, R14, R13, R12, R11 ;  /* 0x0c00000c0d0e7389 */ /* 0x00006400000c000b */
[----:B01----:R-:W-:Y:S05]  /*18b0*/  ENDCOLLECTIVE ;  /* 0x000000000000791b */ /* 0x003fea0003800000 */
.L_x_33475:
[----:B------:R-:W-:Y:S05]  /*18c0*/  BRA `(.L_x_33476) ;  /* 0xfffffff000007947 */ /* 0x000fea000383ffff */
.L_x_33459:
[----:B------:R-:W-:Y:S01]  /*18d0*/  HFMA2 R12, -RZ, RZ, 0, 2.384185791015625e-07 ;  /* 0x00000004ff0c7431 */ /* 0x000fe200000001ff */
[----:B------:R-:W-:Y:S01]  /*18e0*/  BSSY B0, `(.L_x_33477) ;  /* 0x0000006000007945 */ /* 0x000fe20003800000 */
[----:B------:R-:W-:Y:S01]  /*18f0*/  IMAD.MOV.U32 R11, RZ, RZ, 0x1f ;  /* 0x0000001fff0b7424 */ /* 0x000fe200078e00ff */
[----:B------:R-:W-:-:S07]  /*1900*/  MOV R15, 0xffffffff ;  /* 0xffffffff000f7802 */ /* 0x000fce0000000f00 */
[----:B0-----:R-:W-:Y:S05]  /*1910*/  WARPSYNC.COLLECTIVE R15, `(.L_x_33478) ;  /* 0x000000000f087348 */ /* 0x001fea0003c00000 */
[----:B------:R1:W2:Y:S02]  /*1920*/  SHFL.BFLY P6, R14, R13, R12, R11 ;  /* 0x0c00000c0d0e7389 */ /* 0x0002a400000c000b */
[----:B012---:R-:W-:Y:S05]  /*1930*/  ENDCOLLECTIVE ;  /* 0x000000000000791b */ /* 0x007fea0003800000 */
.L_x_33478:
[----:B------:R-:W-:Y:S05]  /*1940*/  BSYNC B0 ;  /* 0x0000000000007941 */ /* 0x000fea0003800000 */
.L_x_33477:
        /* <DEDUP_REMOVED lines=9> */
.L_x_33479:
[----:B------:R-:W-:Y:S01]  /*19e0*/  IMAD.MOV.U32 R12, RZ, RZ, 0x1 ;  /* 0x00000001ff0c7424 */ /* 0x000fe200078e00ff */
[----:B------:R-:W-:-:S04]  /*19f0*/  FMNMX R0, R13, R14, !PT ;  /* 0x0000000e0d007209 */ /* 0x000fc80007800000 */
[----:B------:R-:W-:-:S07]  /*1a00*/  MOV R13, R0 ;  /* 0x00000000000d7202 */ /* 0x000fce0000000f00 */
[----:B------:R-:W-:Y:S05]  /*1a10*/  WARPSYNC.COLLECTIVE R15, `(.L_x_33480) ;  /* 0x000000000f087348 */ /* 0x000fea0003c00000 */
[----:B------:R0:W1:Y:S02]  /*1a20*/  SHFL.BFLY P6, R14, R13, R12, R11 ;  /* 0x0c00000c0d0e7389 */ /* 0x00006400000c000b */
[----:B01----:R-:W-:Y:S05]  /*1a30*/  ENDCOLLECTIVE ;  /* 0x000000000000791b */ /* 0x003fea0003800000 */
.L_x_33480:
        /* <DEDUP_REMOVED lines=15> */
.L_x_33481:
[----:B------:R-:W-:Y:S02]  /*1b30*/  IMAD.MOV.U32 R12, RZ, RZ, 0x2 ;  /* 0x00000002ff0c7424 */ /* 0x000fe400078e00ff */
[----:B------:R-:W-:-:S05]  /*1b40*/  FADD R0, R13, R14 ;  /* 0x0000000e0d007221 */ /* 0x000fca0000000000 */
[----:B------:R-:W-:-:S07]  /*1b50*/  MOV R13, R0 ;  /* 0x00000000000d7202 */ /* 0x000fce0000000f00 */
[----:B------:R-:W-:Y:S05]  /*1b60*/  WARPSYNC.COLLECTIVE R15, `(.L_x_33482) ;  /* 0x000000000f087348 */ /* 0x000fea0003c00000 */
[----:B------:R0:W1:Y:S02]  /*1b70*/  SHFL.BFLY P6, R14, R13, R12, R11 ;  /* 0x0c00000c0d0e7389 */ /* 0x00006400000c000b */
[----:B01----:R-:W-:Y:S05]  /*1b80*/  ENDCOLLECTIVE ;  /* 0x000000000000791b */ /* 0x003fea0003800000 */
.L_x_33482:
[----:B------:R-:W-:Y:S02]  /*1b90*/  IMAD.MOV.U32 R12, RZ, RZ, 0x1 ;  /* 0x00000001ff0c7424 */ /* 0x000fe400078e00ff */
[----:B------:R-:W-:-:S05]  /*1ba0*/  FADD R3, R0, R14 ;  /* 0x0000000e00037221 */ /* 0x000fca0000000000 */
[----:B------:R-:W-:-:S07]  /*1bb0*/  MOV R13, R3 ;  /* 0x00000003000d7202 */ /* 0x000fce0000000f00 */
[----:B------:R-:W-:Y:S05]  /*1bc0*/  WARPSYNC.COLLECTIVE R15, `(.L_x_33483) ;  /* 0x000000000f087348 */ /* 0x000fea0003c00000 */
[----:B------:R0:W1:Y:S02]  /*1bd0*/  SHFL.BFLY P6, R14, R13, R12, R11 ;  /* 0x0c00000c0d0e7389 */ /* 0x00006400000c000b */
[----:B01----:R-:W-:Y:S05]  /*1be0*/  ENDCOLLECTIVE ;  /* 0x000000000000791b */ /* 0x003fea0003800000 */
.L_x_33483:
[----:B------:R-:W-:Y:S05]  /*1bf0*/  BRA `(.L_x_33484) ;  /* 0xfffffff000947947 */ /* 0x000fea000383ffff */
.L_x_33464:
[----:B------:R-:W-:Y:S01]  /*1c00*/  HFMA2 R12, -RZ, RZ, 0, 2.384185791015625e-07 ;  /* 0x00000004ff0c7431 */ /* 0x000fe200000001ff */
[----:B------:R-:W-:Y:S01]  /*1c10*/  BSSY B0, `(.L_x_33485) ;  /* 0x0000006000007945 */ /* 0x000fe20003800000 */
[----:B------:R-:W-:Y:S01]  /*1c20*/  IMAD.MOV.U32 R11, RZ, RZ, 0x1f ;  /* 0x0000001fff0b7424 */ /* 0x000fe200078e00ff */
[----:B------:R-:W-:-:S07]  /*1c30*/  MOV R15, 0xffffffff ;  /* 0xffffffff000f7802 */ /* 0x000fce0000000f00 */
[----:B0-----:R-:W-:Y:S05]  /*1c40*/  WARPSYNC.COLLECTIVE R15, `(.L_x_33486) ;  /* 0x000000000f087348 */ /* 0x001fea0003c00000 */
[----:B------:R1:W2:Y:S02]  /*1c50*/  SHFL.BFLY P6, R14, R13, R12, R11 ;  /* 0x0c00000c0d0e7389 */ /* 0x0002a400000c000b */
[----:B012---:R-:W-:Y:S05]  /*1c60*/  ENDCOLLECTIVE ;  /* 0x000000000000791b */ /* 0x007fea0003800000 */
.L_x_33486:
[----:B------:R-:W-:Y:S05]  /*1c70*/  BSYNC B0 ;  /* 0x0000000000007941 */ /* 0x000fea0003800000 */
.L_x_33485:
        /* <DEDUP_REMOVED lines=9> */
.L_x_33487:
[----:B------:R-:W-:Y:S01]  /*1d10*/  IMAD.MOV.U32 R12, RZ, RZ, 0x1 ;  /* 0x00000001ff0c7424 */ /* 0x000fe200078e00ff */
[----:B------:R-:W-:-:S04]  /*1d20*/  FMNMX R0, R13, R14, !PT ;  /* 0x0000000e0d007209 */ /* 0x000fc80007800000 */
[----:B------:R-:W-:-:S07]  /*1d30*/  MOV R13, R0 ;  /* 0x00000000000d7202 */ /* 0x000fce0000000f00 */
[----:B------:R-:W-:Y:S05]  /*1d40*/  WARPSYNC.COLLECTIVE R15, `(.L_x_33488) ;  /* 0x000000000f087348 */ /* 0x000fea0003c00000 */
[----:B------:R0:W1:Y:S02]  /*1d50*/  SHFL.BFLY P6, R14, R13, R12, R11 ;  /* 0x0c00000c0d0e7389 */ /* 0x00006400000c000b */
[----:B01----:R-:W-:Y:S05]  /*1d60*/  ENDCOLLECTIVE ;  /* 0x000000000000791b */ /* 0x003fea0003800000 */
.L_x_33488:
        /* <DEDUP_REMOVED lines=15> */
.L_x_33489:
[----:B------:R-:W-:Y:S02]  /*1e60*/  IMAD.MOV.U32 R12, RZ, RZ, 0x2 ;  /* 0x00000002ff0c7424 */ /* 0x000fe400078e00ff */
[----:B------:R-:W-:-:S05]  /*1e70*/  FADD R0, R13, R14 ;  /* 0x0000000e0d007221 */ /* 0x000fca0000000000 */
[----:B------:R-:W-:-:S07]  /*1e80*/  MOV R13, R0 ;  /* 0x00000000000d7202 */ /* 0x000fce0000000f00 */
[----:B------:R-:W-:Y:S05]  /*1e90*/  WARPSYNC.COLLECTIVE R15, `(.L_x_33490) ;  /* 0x000000000f087348 */ /* 0x000fea0003c00000 */
[----:B------:R0:W1:Y:S02]  /*1ea0*/  SHFL.BFLY P6, R14, R13, R12, R11 ;  /* 0x0c00000c0d0e7389 */ /* 0x00006400000c000b */
[----:B01----:R-:W-:Y:S05]  /*1eb0*/  ENDCOLLECTIVE ;  /* 0x000000000000791b */ /* 0x003fea0003800000 */
.L_x_33490:
[----:B------:R-:W-:Y:S02]  /*1ec0*/  IMAD.MOV.U32 R12, RZ, RZ, 0x1 ;  /* 0x00000001ff0c7424 */ /* 0x000fe400078e00ff */
[----:B------:R-:W-:-:S05]  /*1ed0*/  FADD R2, R0, R14 ;  /* 0x0000000e00027221 */ /* 0x000fca0000000000 */
[----:B------:R-:W-:-:S07]  /*1ee0*/  MOV R13, R2 ;  /* 0x00000002000d7202 */ /* 0x000fce0000000f00 */
[----:B------:R-:W-:Y:S05]  /*1ef0*/  WARPSYNC.COLLECTIVE R15, `(.L_x_33491) ;  /* 0x000000000f087348 */ /* 0x000fea0003c00000 */
[----:B------:R0:W1:Y:S02]  /*1f00*/  SHFL.BFLY P6, R14, R13, R12, R11 ;  /* 0x0c00000c0d0e7389 */ /* 0x00006400000c000b */
[----:B01----:R-:W-:Y:S05]  /*1f10*/  ENDCOLLECTIVE ;  /* 0x000000000000791b */ /* 0x003fea0003800000 */
.L_x_33491:
[----:B------:R-:W-:Y:S05]  /*1f20*/  BRA `(.L_x_33492) ;  /* 0xfffffff400187947 */ /* 0x000fea000383ffff */
        .weak           $__internal_550_$__cuda_sm20_div_u64
        .type           $__internal_550_$__cuda_sm20_div_u64,@function
        .size           $__internal_550_$__cuda_sm20_div_u64,($__internal_551_$__cuda_sm3x_div_rn_noftz_f32_slowpath - $__internal_550_$__cuda_sm20_div_u64)
$__internal_550_$__cuda_sm20_div_u64:
[----:B------:R-:W-:Y:S01]  /*1f30*/  MOV R12, R16 ;  /* 0x00000010000c7202 */ /* 0x000fe20000000f00 */
        /* <DEDUP_REMOVED lines=52> */
[----:B------:R-:W-:Y:S02]  /*2280*/  SEL R3, R3, R5, P0 ;  /* 0x0000000503037207 */ /* 0x000fe40000000000 */
[----:B------:R-:W-:Y:S02]  /*2290*/  SEL R7, R2, R7, P0 ;  /* 0x0000000702077207 */ /* 0x000fe40000000000 */
[----:B------:R-:W-:Y:S02]  /*22a0*/  SEL R6, R6, R12, P0 ;  /* 0x0000000c06067207 */ /* 0x000fe40000000000 */
[----:B------:R-:W-:-:S02]  /*22b0*/  SEL R2, R4, R11, P0 ;  /* 0x0000000b04027207 */ /* 0x000fc40000000000 */
[----:B------:R-:W-:Y:S02]  /*22c0*/  ISETP.GE.U32.AND P0, PT, R3, R16, PT ;  /* 0x000000100300720c */ /* 0x000fe40003f06070 */
[----:B------:R-:W-:Y:S02]  /*22d0*/  IADD3 R4, P2, PT, R7, 0x1, RZ ;  /* 0x0000000107047810 */ /* 0x000fe40007f5e0ff */
[----:B------:R-:W-:Y:S02]  /*22e0*/  ISETP.GE.U32.AND.EX P0, PT, R6, R9, PT, P0 ;  /* 0x000000090600720c */ /* 0x000fe40003f06100 */
[-C--:B------:R-:W-:Y:S02]  /*22f0*/  IADD3.X R5, PT, PT, RZ, R2.reuse, RZ, P2, !PT ;  /* 0x00000002ff057210 */ /* 0x080fe400017fe4ff */
[----:B------:R-:W-:Y:S02]  /*2300*/  ISETP.NE.U32.AND P1, PT, R16, RZ, PT ;  /* 0x000000ff1000720c */ /* 0x000fe40003f25070 */
[----:B------:R-:W-:Y:S01]  /*2310*/  SEL R5, R5, R2, P0 ;  /* 0x0000000205057207 */ /* 0x000fe20000000000 */
[----:B------:R-:W-:Y:S01]  /*2320*/  IMAD.MOV.U32 R2, RZ, RZ, R0 ;  /* 0x000000ffff027224 */ /* 0x000fe200078e0000 */
[----:B------:R-:W-:-:S02]  /*2330*/  MOV R3, 0x0 ;  /* 0x0000000000037802 */ /* 0x000fc40000000f00 */
[----:B------:R-:W-:Y:S02]  /*2340*/  ISETP.NE.AND.EX P1, PT, R9, RZ, PT, P1 ;  /* 0x000000ff0900720c */ /* 0x000fe40003f25310 */
[----:B------:R-:W-:Y:S02]  /*2350*/  SEL R4, R4, R7, P0 ;  /* 0x0000000704047207 */ /* 0x000fe40000000000 */
[----:B------:R-:W-:Y:S02]  /*2360*/  SEL R5, R5, 0xffffffff, P1 ;  /* 0xffffffff05057807 */ /* 0x000fe40000800000 */
[----:B------:R-:W-:Y:S01]  /*2370*/  SEL R4, R4, 0xffffffff, P1 ;  /* 0xffffffff04047807 */ /* 0x000fe20000800000 */
[----:B------:R-:W-:Y:S06]  /*2380*/  RET.REL.NODEC R2 `(_Z15SoftmaxWarpImplI24ElementwiseScaleMaskLoadIffbE11DirectStoreIffEfLi1ELi1ELi8ELi1ELb1EL9Algorithm0EEvT_T0_ll) ;  /* 0xffffffdc021c7950 */ /* 0x000fec0003c3ffff */
        .weak           $__internal_551_$__cuda_sm3x_div_rn_noftz_f32_slowpath
        .type           $__internal_551_$__cuda_sm3x_div_rn_noftz_f32_slowpath,@function
        .size           $__internal_551_$__cuda_sm3x_div_rn_noftz_f32_slowpath,(.L_x_37928 - $__internal_551_$__cuda_sm3x_div_rn_noftz_f32_slowpath)
$__internal_551_$__cuda_sm3x_div_rn_noftz_f32_slowpath:
        /* <DEDUP_REMOVED lines=34> */
.L_x_33494:
        /* <DEDUP_REMOVED lines=51> */
.L_x_33501:
[----:B------:R-:W-:-:S04]  /*28e0*/  LOP3.LUT R0, R0, 0x80000000, RZ, 0xc0, !PT ;  /* 0x8000000000007812 */ /* 0x000fc800078ec0ff */
[----:B------:R-:W-:Y:S01]  /*28f0*/  LOP3.LUT R0, R0, 0x7f800000, RZ, 0xfc, !PT ;  /* 0x7f80000000007812 */ /* 0x000fe200078efcff */
[----:B------:R-:W-:Y:S06]  /*2900*/  BRA `(.L_x_33502) ;  /* 0x0000000000047947 */ /* 0x000fec0003800000 */
.L_x_33500:
[----:B------:R-:W-:-:S07]  /*2910*/  IMAD R0, R23, 0x800000, R0 ;  /* 0x0080000017007824 */ /* 0x000fce00078e0200 */
.L_x_33502:
[----:B------:R-:W-:Y:S05]  /*2920*/  BSYNC.RECONVERGENT B3 ;  /* 0x0000000000037941 */ /* 0x000fea0003800200 */
.L_x_33499:
[----:B------:R-:W-:Y:S05]  /*2930*/  BRA `(.L_x_33503) ;  /* 0x0000000000207947 */ /* 0x000fea0003800000 */
.L_x_33498:
[----:B------:R-:W-:-:S04]  /*2940*/  LOP3.LUT R0, R11, 0x80000000, R0, 0x48, !PT ;  /* 0x800000000b007812 */ /* 0x000fc800078e4800 */
[----:B------:R-:W-:Y:S01]  /*2950*/  LOP3.LUT R0, R0, 0x7f800000, RZ, 0xfc, !PT ;  /* 0x7f80000000007812 */ /* 0x000fe200078efcff */
[----:B------:R-:W-:Y:S06]  /*2960*/  BRA `(.L_x_33503) ;  /* 0x0000000000147947 */ /* 0x000fec0003800000 */
.L_x_33497:
[----:B------:R-:W-:Y:S01]  /*2970*/  LOP3.LUT R0, R11, 0x80000000, R0, 0x48, !PT ;  /* 0x800000000b007812 */ /* 0x000fe200078e4800 */
[----:B------:R-:W-:Y:S06]  /*2980*/  BRA `(.L_x_33503) ;  /* 0x00000000000c7947 */ /* 0x000fec0003800000 */
.L_x_33496:
[----:B------:R-:W0:Y:S01]  /*2990*/  MUFU.RSQ R0, -QNAN ;  /* 0xffc0000000007908 */ /* 0x000e220000001400 */
[----:B------:R-:W-:Y:S05]  /*29a0*/  BRA `(.L_x_33503) ;  /* 0x0000000000047947 */ /* 0x000fea0003800000 */
.L_x_33495:
[----:B------:R-:W-:-:S07]  /*29b0*/  FADD.FTZ R0, R0, R11 ;  /* 0x0000000b00007221 */ /* 0x000fce0000010000 */
.L_x_33503:
[----:B------:R-:W-:Y:S05]  /*29c0*/  BSYNC.RECONVERGENT B2 ;  /* 0x0000000000027941 */ /* 0x000fea0003800200 */
.L_x_33493:
[----:B------:R-:W-:-:S04]  /*29d0*/  HFMA2 R13, -RZ, RZ, 0, 0 ;  /* 0x00000000ff0d7431 */ /* 0x000fc800000001ff */
[----:B0-----:R-:W-:Y:S05]  /*29e0*/  RET.REL.NODEC R12 `(_Z15SoftmaxWarpImplI24ElementwiseScaleMaskLoadIffbE11DirectStoreIffEfLi1ELi1ELi8ELi1ELb1EL9Algorithm0EEvT_T0_ll) ;  /* 0xffffffd40c847950 */ /* 0x001fea0003c3ffff */
.L_x_33504:
        /* <DEDUP_REMOVED lines=9> */
.L_x_37928:


//--------------------- .text._Z15SoftmaxWarpImplI24ElementwiseScaleMaskLoadIffbE11DirectStoreIffEfLi1ELi1ELi8ELi1ELb0EL9Algorithm0EEvT_T0_ll --------------------------
	.section	.text._Z15SoftmaxWarpImplI24ElementwiseScaleMaskLoadIffbE11DirectStoreIffEfLi1ELi1ELi8ELi1ELb0EL9Algorithm0EEvT_T0_ll,"ax",@progbits
	.align	128
        .global         _Z15SoftmaxWarpImplI24ElementwiseScaleMaskLoadIffbE11DirectStoreIffEfLi1ELi1ELi8ELi1ELb0EL9Algorithm0EEvT_T0_ll
        .type           _Z15SoftmaxWarpImplI24ElementwiseScaleMaskLoadIffbE11DirectStoreIffEfLi1ELi1ELi8ELi1ELb0EL9Algorithm0EEvT_T0_ll,@function
        .size           _Z15SoftmaxWarpImplI24ElementwiseScaleMaskLoadIffbE11DirectStoreIffEfLi1ELi1ELi8ELi1ELb0EL9Algorithm0EEvT_T0_ll,(.L_x_37930 - _Z15SoftmaxWarpImplI24ElementwiseScaleMaskLoadIffbE11DirectStoreIffEfLi1ELi1ELi8ELi1ELb0EL9Algorithm0EEvT_T0_ll)
        .other          _Z15SoftmaxWarpImplI24ElementwiseScaleMaskLoadIffbE11DirectStoreIffEfLi1ELi1ELi8ELi1ELb0EL9Algorithm0EEvT_T0_ll,@"STO_CUDA_ENTRY STV_DEFAULT"
_Z15SoftmaxWarpImplI24ElementwiseScaleMaskLoadIffbE11DirectStoreIffEfLi1ELi1ELi8ELi1ELb0EL9Algorithm0EEvT_T0_ll:
.text._Z15SoftmaxWarpImplI24ElementwiseScaleMaskLoadIffbE11DirectStoreIffEfLi1ELi1ELi8ELi1ELb0EL9Algorithm0EEvT_T0_ll:
        /* <DEDUP_REMOVED lines=26> */
.L_x_33505:
        /* <DEDUP_REMOVED lines=47> */
.L_x_33507:
[----:B------:R-:W-:-:S07]  /*0490*/  MOV R4, 0x4b0 ;  /* 0x000004b000047802 */ /* 0x000fce0000000f00 */
[----:B------:R-:W-:Y:S05]  /*04a0*/  CALL.REL.NOINC `($__internal_552_$__cuda_sm20_div_u64) ;  /* 0x0000001800207944 */ /* 0x000fea0003c00000 */
.L_x_33508:
[----:B------:R-:W-:Y:S05]  /*04b0*/  BSYNC.RECONVERGENT B0 ;  /* 0x0000000000007941 */ /* 0x000fea0003800200 */
.L_x_33506:
        /* <DEDUP_REMOVED lines=56> */
.L_x_33528:
        /* <DEDUP_REMOVED lines=12> */
[----:B------:R-:W-:Y:S05]  /*0900*/  CALL.REL.NOINC `($__internal_553_$__cuda_sm3x_div_rn_noftz_f32_slowpath) ;  /* 0x00000018001c7944 */ /* 0x000fea0003c00000 */
[----:B------:R-:W-:-:S07]  /*0910*/  IMAD.MOV.U32 R11, RZ, RZ, R0 ;  /* 0x000000ffff0b7224 */ /* 0x000fce00078e0000 */
.L_x_33513:
[----:B------:R-:W-:Y:S05]  /*0920*/  BSYNC.RECONVERGENT B1 ;  /* 0x0000000000017941 */ /* 0x000fea0003800200 */
.L_x_33512:
[----:B------:R-:W0:Y:S01]  /*0930*/  LDCU.128 UR4, c[0x0][0x3a0] ;  /* 0x00007400ff0477ac */ /* 0x000e220008000c00 */
[----:B------:R-:W-:Y:S01]  /*0940*/  MOV R2, R4 ;  /* 0x0000000400027202 */ /* 0x000fe20000000f00 */
        /* <DEDUP_REMOVED lines=12> */
.L_x_33510:
[----:B------:R-:W-:Y:S05]  /*0a10*/  BSYNC B0 ;  /* 0x0000000000007941 */ /* 0x000fea0003800000 */
.L_x_33509:
[----:B------:R-:W-:-:S04]  /*0a20*/  ISETP.NE.U32.AND P0, PT, R9, RZ, PT ;  /* 0x000000ff0900720c */ /* 0x000fc80003f05070 */
[----:B------:R-:W-:-:S13]  /*0a30*/  ISETP.NE.AND.EX P0, PT, R8, RZ, PT, P0 ;  /* 0x000000ff0800720c */ /* 0x000fda0003f05300 */
[----:B------:R-:W-:Y:S05]  /*0a40*/  @!P0 EXIT ;  /* 0x000000000000894d */ /* 0x000fea0003800000 */
[----:B------:R-:W-:Y:S01]  /*0a50*/  BSSY B0, `(.L_x_33514) ;  /* 0x0000096000007945 */ /* 0x000fe20003800000 */
.L_x_33521:
        /* <DEDUP_REMOVED lines=45> */
.L_x_33536:
        /* <DEDUP_REMOVED lines=13> */
[----:B------:R-:W-:Y:S05]  /*0e00*/  CALL.REL.NOINC `($__internal_553_$__cuda_sm3x_div_rn_noftz_f32_slowpath) ;  /* 0x0000001000dc7944 */ /* 0x000fea0003c00000 */
[----:B------:R-:W-:-:S07]  /*0e10*/  IMAD.MOV.U32 R19, RZ, RZ, R0 ;  /* 0x000000ffff137224 */ /* 0x000fce00078e0000 */
.L_x_33517:
[----:B------:R-:W-:Y:S05]  /*0e20*/  BSYNC.RECONVERGENT B1 ;  /* 0x0000000000017941 */ /* 0x000fea0003800200 */
.L_x_33516:
        /* <DEDUP_REMOVED lines=56> */
.L_x_33544:
        /* <DEDUP_REMOVED lines=11> */
[----:B------:R-:W-:Y:S01]  /*1260*/  MOV R2, 0x1290 ;  /* 0x0000129000027802 */ /* 0x000fe20000000f00 */
[----:B------:R-:W-:-:S07]  /*1270*/  IMAD.MOV.U32 R3, RZ, RZ, R14 ;  /* 0x000000ffff037224 */ /* 0x000fce00078e000e */
[----:B------:R-:W-:Y:S05]  /*1280*/  CALL.REL.NOINC `($__internal_553_$__cuda_sm3x_div_rn_noftz_f32_slowpath) ;  /* 0x0000000c00bc7944 */ /* 0x000fea0003c00000 */
[----:B------:R-:W-:-:S07]  /*1290*/  MOV R13, R0 ;  /* 0x00000000000d7202 */ /* 0x000fce0000000f00 */
.L_x_33520:
[----:B------:R-:W-:Y:S05]  /*12a0*/  BSYNC.RECONVERGENT B1 ;  /* 0x0000000000017941 */ /* 0x000fea0003800200 */
.L_x_33519:
        /* <DEDUP_REMOVED lines=17> */
.L_x_33514:
[----:B------:R-:W-:Y:S05]  /*13c0*/  EXIT ;  /* 0x000000000000794d */ /* 0x000fea0003800000 */
.L_x_33511:
[----:B------:R-:W-:Y:S02]  /*13d0*/  HFMA2 R11, -RZ, RZ, 0, 1.847743988037109375e-06 ;  /* 0x0000001fff0b7431 */ /* 0x000fe400000001ff */
[----:B------:R-:W-:Y:S02]  /*13e0*/  IMAD.MOV.U32 R12, RZ, RZ, 0x4 ;  /* 0x00000004ff0c7424 */ /* 0x000fe400078e00ff */
[----:B------:R-:W-:Y:S02]  /*13f0*/  HFMA2 R3, -RZ, RZ, 0.96630859375, -0.0022525787353515625 ;  /* 0x3bbb989dff037431 */ /* 0x000fe400000001ff */
[----:B------:R-:W-:-:S07]  /*1400*/  IMAD.MOV.U32 R15, RZ, RZ, -0x1 ;  /* 0xffffffffff0f7424 */ /* 0x000fce00078e00ff */
[----:B------:R-:W-:Y:S05]  /*1410*/  WARPSYNC.COLLECTIVE R15, `(.L_x_33522) ;  /* 0x000000000f087348 */ /* 0x000fea0003c00000 */
[----:B------:R0:W1:Y:S02]  /*1420*/  SHFL.BFLY P6, R14, R13, R12, R11 ;  /* 0x0c00000c0d0e7389 */ /* 0x00006400000c000b */
[----:B01----:R-:W-:Y:S05]  /*1430*/  ENDCOLLECTIVE ;  /* 0x000000000000791b */ /* 0x003fea0003800000 */
.L_x_33522:
[----:B------:R-:W-:Y:S02]  /*1440*/  MOV R12, 0x2 ;  /* 0x00000002000c7802 */ /* 0x000fe40000000f00 */
[----:B------:R-:W-:-:S05]  /*1450*/  FMNMX R0, R13, R14, !PT ;  /* 0x0000000e0d007209 */ /* 0x000fca0007800000 */
[----:B------:R-:W-:-:S07]  /*1460*/  IMAD.MOV.U32 R13, RZ, RZ, R0 ;  /* 0x000000ffff0d7224 */ /* 0x000fce00078e0000 */
[----:B------:R-:W-:Y:S05]  /*1470*/  WARPSYNC.COLLECTIVE R15, `(.L_x_33523) ;  /* 0x000000000f087348 */ /* 0x000fea0003c00000 */
[----:B------:R0:W1:Y:S02]  /*1480*/  SHFL.BFLY P6, R14, R13, R12, R11 ;  /* 0x0c00000c0d0e7389 */ /* 0x00006400000c000b */
[----:B01----:R-:W-:Y:S05]  /*1490*/  ENDCOLLECTIVE ;  /* 0x000000000000791b */ /* 0x003fea0003800000 */
.L_x_33523:
[----:B------:R-:W-:Y:S01]  /*14a0*/  IMAD.MOV.U32 R12, RZ, RZ, 0x1 ;  /* 0x00000001ff0c7424 */ /* 0x000fe200078e00ff */
[----:B------:R-:W-:Y:S01]  /*14b0*/  FMNMX R2, R0, R14, !PT ;  /* 0x0000000e00027209 */ /* 0x000fe20007800000 */
[----:B------:R-:W-:-:S04]  /*14c0*/  IMAD.MOV.U32 R0, RZ, RZ, 0x437c0000 ;  /* 0x437c0000ff007424 */ /* 0x000fc800078e00ff */
[----:B------:R-:W-:-:S07]  /*14d0*/  IMAD.MOV.U32 R13, RZ, RZ, R2 ;  /* 0x000000ffff0d7224 */ /* 0x000fce00078e0002 */
[----:B------:R-:W-:Y:S05]  /*14e0*/  WARPSYNC.COLLECTIVE R15, `(.L_x_33524) ;  /* 0x000000000f087348 */ /* 0x000fea0003c00000 */
[----:B------:R0:W1:Y:S02]  /*14f0*/  SHFL.BFLY P6, R14, R13, R12, R11 ;  /* 0x0c00000c0d0e7389 */ /* 0x00006400000c000b */
[----:B01----:R-:W-:Y:S05]  /*1500*/  ENDCOLLECTIVE ;  /* 0x000000000000791b */ /* 0x003fea0003800000 */
.L_x_33524:
        /* <DEDUP_REMOVED lines=15> */
.L_x_33525:
[----:B------:R-:W-:Y:S02]  /*1600*/  HFMA2 R12, -RZ, RZ, 0, 1.1920928955078125e-07 ;  /* 0x00000002ff0c7431 */ /* 0x000fe400000001ff */
[----:B------:R-:W-:-:S04]  /*1610*/  FADD R2, R13, R14 ;  /* 0x0000000e0d027221 */ /* 0x000fc80000000000 */
[----:B------:R-:W-:-:S07]  /*1620*/  IMAD.MOV.U32 R13, RZ, RZ, R2 ;  /* 0x000000ffff0d7224 */ /* 0x000fce00078e0002 */
[----:B------:R-:W-:Y:S05]  /*1630*/  WARPSYNC.COLLECTIVE R15, `(.L_x_33526) ;  /* 0x000000000f087348 */ /* 0x000fea0003c00000 */
[----:B------:R0:W1:Y:S02]  /*1640*/  SHFL.BFLY P6, R14, R13, R12, R11 ;  /* 0x0c00000c0d0e7389 */ /* 0x00006400000c000b */
[----:B01----:R-:W-:Y:S05]  /*1650*/  ENDCOLLECTIVE ;  /* 0x000000000000791b */ /* 0x003fea0003800000 */
.L_x_33526:
[----:B------:R-:W-:Y:S01]  /*1660*/  MOV R12, 0x1 ;  /* 0x00000001000c7802 */ /* 0x000fe20000000f00 */
[----:B------:R-:W-:-:S04]  /*1670*/  FADD R3, R2, R14 ;  /* 0x0000000e02037221 */ /* 0x000fc80000000000 */
[----:B------:R-:W-:-:S07]  /*1680*/  IMAD.MOV.U32 R13, RZ, RZ, R3 ;  /* 0x000000ffff0d7224 */ /* 0x000fce00078e0003 */
[----:B------:R-:W-:Y:S05]  /*1690*/  WARPSYNC.COLLECTIVE R15, `(.L_x_33527) ;  /* 0x000000000f087348 */ /* 0x000fea0003c00000 */
[----:B------:R0:W1:Y:S02]  /*16a0*/  SHFL.BFLY P6, R14, R13, R12, R11 ;  /* 0x0c00000c0d0e7389 */ /* 0x00006400000c000b */
[----:B01----:R-:W-:Y:S05]  /*16b0*/  ENDCOLLECTIVE ;  /* 0x000000000000791b */ /* 0x003fea0003800000 */
.L_x_33527:
[----:B------:R-:W-:Y:S05]  /*16c0*/  BRA `(.L_x_33528) ;  /* 0xfffffff0005c7947 */ /* 0x000fea000383ffff */
.L_x_33515:
[----:B------:R-:W-:Y:S01]  /*16d0*/  BSSY B1, `(.L_x_33529) ;  /* 0x0000007000017945 */ /* 0x000fe20003800000 */
[----:B------:R-:W-:Y:S01]  /*16e0*/  IMAD.MOV.U32 R12, RZ, RZ, 0x4 ;  /* 0x00000004ff0c7424 */ /* 0x000fe200078e00ff */
[----:B------:R-:W-:Y:S01]  /*16f0*/  MOV R11, 0x1f ;  /* 0x0000001f000b7802 */ /* 0x000fe20000000f00 */
[----:B------:R-:W-:-:S07]  /*1700*/  IMAD.MOV.U32 R15, RZ, RZ, -0x1 ;  /* 0xffffffffff0f7424 */ /* 0x000fce00078e00ff */
[----:B------:R-:W-:Y:S05]  /*1710*/  WARPSYNC.COLLECTIVE R15, `(.L_x_33530) ;  /* 0x000000000f087348 */ /* 0x000fea0003c00000 */
[----:B------:R0:W1:Y:S02]  /*1720*/  SHFL.BFLY P6, R14, R13, R12, R11 ;  /* 0x0c00000c0d0e7389 */ /* 0x00006400000c000b */
[----:B01----:R-:W-:Y:S05]  /*1730*/  ENDCOLLECTIVE ;  /* 0x000000000000791b */ /* 0x003fea0003800000 */
.L_x_33530:
[----:B------:R-:W-:Y:S05]  /*1740*/  BSYNC B1 ;  /* 0x0000000000017941 */ /* 0x000fea0003800000 */
.L_x_33529:
[----:B------:R-:W-:Y:S01]  /*1750*/  HFMA2 R12, -RZ, RZ, 0, 1.1920928955078125e-07 ;  /* 0x00000002ff0c7431 */ /* 0x000fe200000001ff */
        /* <DEDUP_REMOVED lines=8> */
.L_x_33531:
[----:B------:R-:W-:Y:S01]  /*17e0*/  HFMA2 R12, -RZ, RZ, 0, 5.9604644775390625e-08 ;  /* 0x00000001ff0c7431 */ /* 0x000fe200000001ff */
[----:B------:R-:W-:-:S05]  /*17f0*/  FMNMX R0, R13, R14, !PT ;  /* 0x0000000e0d007209 */ /* 0x000fca0007800000 */
[----:B------:R-:W-:-:S07]  /*1800*/  IMAD.MOV.U32 R13, RZ, RZ, R0 ;  /* 0x000000ffff0d7224 */ /* 0x000fce00078e0000 */
[----:B------:R-:W-:Y:S05]  /*1810*/  WARPSYNC.COLLECTIVE R15, `(.L_x_33532) ;  /* 0x000000000f087348 */ /* 0x000fea0003c00000 */
[----:B------:R0:W1:Y:S02]  /*1820*/  SHFL.BFLY P6, R14, R13, R12, R11 ;  /* 0x0c00000c0d0e7389 */ /* 0x00006400000c000b */
[----:B01----:R-:W-:Y:S05]  /*1830*/  ENDCOLLECTIVE ;  /* 0x000000000000791b */ /* 0x003fea0003800000 */
.L_x_33532:
[----:B------:R-:W-:Y:S01]  /*1840*/  HFMA2 R12, -RZ, RZ, 0, 2.384185791015625e-07 ;  /* 0x00000004ff0c7431 */ /* 0x000fe200000001ff */
        /* <DEDUP_REMOVED lines=14> */
.L_x_33533:
[----:B------:R-:W-:Y:S01]  /*1930*/  MOV R12, 0x2 ;  /* 0x00000002000c7802 */ /* 0x000fe20000000f00 */
[----:B------:R-:W-:-:S04]  /*1940*/  FADD R0, R13, R14 ;  /* 0x0000000e0d007221 */ /* 0x000fc80000000000 */
[----:B------:R-:W-:-:S07]  /*1950*/  IMAD.MOV.U32 R13, RZ, RZ, R0 ;  /* 0x000000ffff0d7224 */ /* 0x000fce00078e0000 */
[----:B------:R-:W-:Y:S05]  /*1960*/  WARPSYNC.COLLECTIVE R15, `(.L_x_33534) ;  /* 0x000000000f087348 */ /* 0x000fea0003c00000 */
[----:B------:R0:W1:Y:S02]  /*1970*/  SHFL.BFLY P6, R14, R13, R12, R11 ;  /* 0x0c00000c0d0e7389 */ /* 0x00006400000c000b */
[----:B01----:R-:W-:Y:S05]  /*1980*/  ENDCOLLECTIVE ;  /* 0x000000000000791b */ /* 0x003fea0003800000 */
.L_x_33534:
[----:B------:R-:W-:Y:S02]  /*1990*/  HFMA2 R12, -RZ, RZ, 0, 5.9604644775390625e-08 ;  /* 0x00000001ff0c7431 */ /* 0x000fe400000001ff */
[----:B------:R-:W-:-:S04]  /*19a0*/  FADD R2, R0, R14 ;  /* 0x0000000e00027221 */ /* 0x000fc80000000000 */
[----:B------:R-:W-:-:S07]  /*19b0*/  IMAD.MOV.U32 R13, RZ, RZ, R2 ;  /* 0x000000ffff0d7224 */ /* 0x000fce00078e0002 */
[----:B------:R-:W-:Y:S05]  /*19c0*/  WARPSYNC.COLLECTIVE R15, `(.L_x_33535) ;  /* 0x000000000f087348 */ /* 0x000fea0003c00000 */
[----:B------:R0:W1:Y:S02]  /*19d0*/  SHFL.BFLY P6, R14, R13, R12, R11 ;  /* 0x0c00000c0d0e7389 */ /* 0x00006400000c000b */
[----:B01----:R-:W-:Y:S05]  /*19e0*/  ENDCOLLECTIVE ;  /* 0x000000000000791b */ /* 0x003fea0003800000 */
.L_x_33535:
[----:B------:R-:W-:Y:S05]  /*19f0*/  BRA `(.L_x_33536) ;  /* 0xfffffff000cc7947 */ /* 0x000fea000383ffff */
.L_x_33518:
[----:B------:R-:W-:Y:S01]  /*1a00*/  BSSY B1, `(.L_x_33537) ;  /* 0x0000007000017945 */ /* 0x000fe20003800000 */
[----:B------:R-:W-:Y:S01]  /*1a10*/  IMAD.MOV.U32 R12, RZ, RZ, 0x4 ;  /* 0x00000004ff0c7424 */ /* 0x000fe200078e00ff */
[----:B------:R-:W-:Y:S01]  /*1a20*/  MOV R11, 0x1f ;  /* 0x0000001f000b7802 */ /* 0x000fe20000000f00 */
[----:B------:R-:W-:-:S07]  /*1a30*/  IMAD.MOV.U32 R15, RZ, RZ, -0x1 ;  /* 0xffffffffff0f7424 */ /* 0x000fce00078e00ff */
[----:B------:R-:W-:Y:S05]  /*1a40*/  WARPSYNC.COLLECTIVE R15, `(.L_x_33538) ;  /* 0x000000000f087348 */ /* 0x000fea0003c00000 */
[----:B------:R0:W1:Y:S02]  /*1a50*/  SHFL.BFLY P6, R14, R13, R12, R11 ;  /* 0x0c00000c0d0e7389 */ /* 0x00006400000c000b */
[----:B01----:R-:W-:Y:S05]  /*1a60*/  ENDCOLLECTIVE ;  /* 0x000000000000791b */ /* 0x003fea0003800000 */
.L_x_33538:
[----:B------:R-:W-:Y:S05]  /*1a70*/  BSYNC B1 ;  /* 0x0000000000017941 */ /* 0x000fea0003800000 */
.L_x_33537:
        /* <DEDUP_REMOVED lines=9> */
.L_x_33539:
[----:B------:R-:W-:Y:S01]  /*1b10*/  HFMA2 R12, -RZ, RZ, 0, 5.9604644775390625e-08 ;  /* 0x00000001ff0c7431 */ /* 0x000fe200000001ff */
[----:B------:R-:W-:-:S05]  /*1b20*/  FMNMX R0, R13, R14, !PT ;  /* 0x0000000e0d007209 */ /* 0x000fca0007800000 */
[----:B------:R-:W-:-:S07]  /*1b30*/  IMAD.MOV.U32 R13, RZ, RZ, R0 ;  /* 0x000000ffff0d7224 */ /* 0x000fce00078e0000 */
[----:B------:R-:W-:Y:S05]  /*1b40*/  WARPSYNC.COLLECTIVE R15, `(.L_x_33540) ;  /* 0x000000000f087348 */ /* 0x000fea0003c00000 */
[----:B------:R0:W1:Y:S02]  /*1b50*/  SHFL.BFLY P6, R14, R13, R12, R11 ;  /* 0x0c00000c0d0e7389 */ /* 0x00006400000c000b */
[----:B01----:R-:W-:Y:S05]  /*1b60*/  ENDCOLLECTIVE ;  /* 0x000000000000791b */ /* 0x003fea0003800000 */
.L_x_33540:
        /* <DEDUP_REMOVED lines=15> */
.L_x_33541:
[----:B------:R-:W-:Y:S01]  /*1c60*/  MOV R12, 0x2 ;  /* 0x00000002000c7802 */ /* 0x000fe20000000f00 */
[----:B------:R-:W-:-:S04]  /*1c70*/  FADD R0, R13, R14 ;  /* 0x0000000e0d007221 */ /* 0x000fc80000000000 */
[----:B------:R-:W-:-:S07]  /*1c80*/  IMAD.MOV.U32 R13, RZ, RZ, R0 ;  /* 0x000000ffff0d7224 */ /* 0x000fce00078e0000 */
[----:B------:R-:W-:Y:S05]  /*1c90*/  WARPSYNC.COLLECTIVE R15, `(.L_x_33542) ;  /* 0x000000000f087348 */ /* 0x000fea0003c00000 */
[----:B------:R0:W1:Y:S02]  /*1ca0*/  SHFL.BFLY P6, R14, R13, R12, R11 ;  /* 0x0c00000c0d0e7389 */ /* 0x00006400000c000b */
[----:B01----:R-:W-:Y:S05]  /*1cb0*/  ENDCOLLECTIVE ;  /* 0x000000000000791b */ /* 0x003fea0003800000 */
.L_x_33542:
[----:B------:R-:W-:Y:S02]  /*1cc0*/  HFMA2 R12, -RZ, RZ, 0, 5.9604644775390625e-08 ;  /* 0x00000001ff0c7431 */ /* 0x000fe400000001ff */
[----:B------:R-:W-:-:S04]  /*1cd0*/  FADD R2, R0, R14 ;  /* 0x0000000e00027221 */ /* 0x000fc80000000000 */
[----:B------:R-:W-:-:S07]  /*1ce0*/  IMAD.MOV.U32 R13, RZ, RZ, R2 ;  /* 0x000000ffff0d7224 */ /* 0x000fce00078e0002 */
[----:B------:R-:W-:Y:S05]  /*1cf0*/  WARPSYNC.COLLECTIVE R15, `(.L_x_33543) ;  /* 0x000000000f087348 */ /* 0x000fea0003c00000 */
[----:B------:R0:W1:Y:S02]  /*1d00*/  SHFL.BFLY P6, R14, R13, R12, R11 ;  /* 0x0c00000c0d0e7389 */ /* 0x00006400000c000b */
[----:B01----:R-:W-:Y:S05]  /*1d10*/  ENDCOLLECTIVE ;  /* 0x000000000000791b */ /* 0x003fea0003800000 */
.L_x_33543:
[----:B------:R-:W-:Y:S05]  /*1d20*/  BRA `(.L_x_33544) ;  /* 0xfffffff400207947 */ /* 0x000fea000383ffff */
        .weak           $__internal_552_$__cuda_sm20_div_u64
        .type           $__internal_552_$__cuda_sm20_div_u64,@function
        .size           $__internal_552_$__cuda_sm20_div_u64,($__internal_553_$__cuda_sm3x_div_rn_noftz_f32_slowpath - $__internal_552_$__cuda_sm20_div_u64)
$__internal_552_$__cuda_sm20_div_u64:
        /* <DEDUP_REMOVED lines=68> */
[----:B------:R-:W-:Y:S06]  /*2170*/  RET.REL.NODEC R4 `(_Z15SoftmaxWarpImplI24ElementwiseScaleMaskLoadIffbE11DirectStoreIffEfLi1ELi1ELi8ELi1ELb0EL9Algorithm0EEvT_T0_ll) ;  /* 0xffffffdc04a07950 */ /* 0x000fec0003c3ffff */
        .weak           $__internal_553_$__cuda_sm3x_div_rn_noftz_f32_slowpath
        .type           $__internal_553_$__cuda_sm3x_div_rn_noftz_f32_slowpath,@function
        .size           $__internal_553_$__cuda_sm3x_div_rn_noftz_f32_slowpath,(.L_x_37930 - $__internal_553_$__cuda_sm3x_div_rn_noftz_f32_slowpath)
$__internal_553_$__cuda_sm3x_div_rn_noftz_f32_slowpath:
        /* <DEDUP_REMOVED lines=34> */
.L_x_33546:
        /* <DEDUP_REMOVED lines=51> */
.L_x_33553:
[----:B------:R-:W-:-:S04]  /*26d0*/  LOP3.LUT R0, R0, 0x80000000, RZ, 0xc0, !PT ;  /* 0x8000000000007812 */ /* 0x000fc800078ec0ff */
[----:B------:R-:W-:Y:S01]  /*26e0*/  LOP3.LUT R0, R0, 0x7f800000, RZ, 0xfc, !PT ;  /* 0x7f80000000007812 */ /* 0x000fe200078efcff */
[----:B------:R-:W-:Y:S06]  /*26f0*/  BRA `(.L_x_33554) ;  /* 0x0000000000047947 */ /* 0x000fec0003800000 */
.L_x_33552:
[----:B------:R-:W-:-:S07]  /*2700*/  IMAD R0, R15, 0x800000, R0 ;  /* 0x008000000f007824 */ /* 0x000fce00078e0200 */
.L_x_33554:
[----:B------:R-:W-:Y:S05]  /*2710*/  BSYNC.RECONVERGENT B3 ;  /* 0x0000000000037941 */ /* 0x000fea0003800200 */
.L_x_33551:
[----:B------:R-:W-:Y:S05]  /*2720*/  BRA `(.L_x_33555) ;  /* 0x0000000000207947 */ /* 0x000fea0003800000 */
.L_x_33550:
[----:B------:R-:W-:-:S04]  /*2730*/  LOP3.LUT R0, R3, 0x80000000, R0, 0x48, !PT ;  /* 0x8000000003007812 */ /* 0x000fc800078e4800 */
[----:B------:R-:W-:Y:S01]  /*2740*/  LOP3.LUT R0, R0, 0x7f800000, RZ, 0xfc, !PT ;  /* 0x7f80000000007812 */ /* 0x000fe200078efcff */
[----:B------:R-:W-:Y:S06]  /*2750*/  BRA `(.L_x_33555) ;  /* 0x0000000000147947 */ /* 0x000fec0003800000 */
.L_x_33549:
[----:B------:R-:W-:Y:S01]  /*2760*/  LOP3.LUT R0, R3, 0x80000000, R0, 0x48, !PT ;  /* 0x8000000003007812 */ /* 0x000fe200078e4800 */
[----:B------:R-:W-:Y:S06]  /*2770*/  BRA `(.L_x_33555) ;  /* 0x00000000000c7947 */ /* 0x000fec0003800000 */
.L_x_33548:
[----:B------:R-:W0:Y:S01]  /*2780*/  MUFU.RSQ R0, -QNAN ;  /* 0xffc0000000007908 */ /* 0x000e220000001400 */
[----:B------:R-:W-:Y:S05]  /*2790*/  BRA `(.L_x_33555) ;  /* 0x0000000000047947 */ /* 0x000fea0003800000 */
.L_x_33547:
[----:B------:R-:W-:-:S07]  /*27a0*/  FADD.FTZ R0, R0, R3 ;  /* 0x0000000300007221 */ /* 0x000fce0000010000 */
.L_x_33555:
[----:B------:R-:W-:Y:S05]  /*27b0*/  BSYNC.RECONVERGENT B2 ;  /* 0x0000000000027941 */ /* 0x000fea0003800200 */
.L_x_33545:
[----:B------:R-:W-:-:S04]  /*27c0*/  HFMA2 R3, -RZ, RZ, 0, 0 ;  /* 0x00000000ff037431 */ /* 0x000fc800000001ff */
[----:B0-----:R-:W-:Y:S05]  /*27d0*/  RET.REL.NODEC R2 `(_Z15SoftmaxWarpImplI24ElementwiseScaleMaskLoadIffbE11DirectStoreIffEfLi1ELi1ELi8ELi1ELb0EL9Algorithm0EEvT_T0_ll) ;  /* 0xffffffd802087950 */ /* 0x001fea0003c3ffff */
.L_x_33556:
        /* <DEDUP_REMOVED lines=10> */
.L_x_37930:


//--------------------- .text._Z15SoftmaxWarpImplI24ElementwiseScaleMaskLoadIffbE11DirectStoreIffEfLi1ELi1ELi8ELi2ELb1EL9Algorithm0EEvT_T0_ll --------------------------
	.section	.text._Z15SoftmaxWarpImplI24ElementwiseScaleMaskLoadIffbE11DirectStoreIffEfLi1ELi1ELi8ELi2ELb1EL9Algorithm0EEvT_T0_ll,"ax",@progbits
	.align	128
        .global         _Z15SoftmaxWarpImplI24ElementwiseScaleMaskLoadIffbE11DirectStoreIffEfLi1ELi1ELi8ELi2ELb1EL9Algorithm0EEvT_T0_ll
        .type           _Z15SoftmaxWarpImplI24ElementwiseScaleMaskLoadIffbE11DirectStoreIffEfLi1ELi1ELi8ELi2ELb1EL9Algorithm0EEvT_T0_ll,@function
        .size           _Z15SoftmaxWarpImplI24ElementwiseScaleMaskLoadIffbE11DirectStoreIffEfLi1ELi1ELi8ELi2ELb1EL9Algorithm0EEvT_T0_ll,(.L_x_37931 - _Z15SoftmaxWarpImplI24ElementwiseScaleMaskLoadIffbE11DirectStoreIffEfLi1ELi1ELi8ELi2ELb1EL9Algorithm0EEvT_T0_ll)
        .other          _Z15SoftmaxWarpImplI24ElementwiseScaleMaskLoadIffbE11DirectStoreIffEfLi1ELi1ELi8ELi2ELb1EL9Algorithm0EEvT_T0_ll,@"STO_CUDA_ENTRY STV_DEFAULT"
_Z15SoftmaxWarpImplI24ElementwiseScaleMaskLoadIffbE11DirectStoreIffEfLi1ELi1ELi8ELi2ELb1EL9Algorithm0EEvT_T0_ll:
.text._Z15SoftmaxWarpImplI24ElementwiseScaleMaskLoadIffbE11DirectStoreIffEfLi1ELi1ELi8ELi2ELb1EL9Algorithm0EEvT_T0_ll:
        /* <DEDUP_REMOVED lines=27> */
.L_x_33557:
        /* <DEDUP_REMOVED lines=18> */
.L_x_33570:
        /* <DEDUP_REMOVED lines=15> */
[----:B------:R-:W-:-:S05]  /*03c0*/  @!P0 IMAD.IADD R0, R5, 0x1, R13 ;  /* 0x0000000105008824 */ /* 0x000fca00078e020d */
[----:B------:R-:W-:Y:S02]  /*03d0*/  @!P0 IADD3.X R15, PT, PT, R0, R11, RZ, P1, !PT ;  /* 0x0000000b000f8210 */ /* 0x000fe40000ffe4ff */
[----:B----4-:R-:W-:-:S03]  /*03e0*/  @!P0 LEA R10, P1, R4, R2, 0x2 ;  /* 0x00000002040a8211 */ /* 0x010fc600078210ff */
[----:B------:R-:W4:Y:S01]  /*03f0*/  @!P0 LDG.E.U8 R14, desc[UR6][R14.64] ;  /* 0x000000060e0e8981 */ /* 0x000f22000c1e1100 */
[----:B------:R-:W-:Y:S02]  /*0400*/  @!P0 LEA.HI.X R11, R4, R3, R0, 0x2, P1 ;  /* 0x00000003040b8211 */ /* 0x000fe400008f1400 */
[----:B------:R-:W0:Y:S03]  /*0410*/  @!P0 LDC R3, c[0x0][0x39c] ;  /* 0x0000e700ff038b82 */ /* 0x000e260000000800 */
[----:B------:R-:W0:Y:S01]  /*0420*/  @!P0 LDG.E R10, desc[UR4][R10.64] ;  /* 0x000000040a0a8981 */ /* 0x000e22000c1e1900 */
[----:B------:R-:W-:Y:S01]  /*0430*/  BSSY.RECONVERGENT B1, `(.L_x_33559) ;  /* 0x000001c000017945 */ /* 0x000fe20003800200 */
[----:B------:R-:W-:Y:S01]  /*0440*/  IMAD.MOV.U32 R13, RZ, RZ, -0x800000 ;  /* 0xff800000ff0d7424 */ /* 0x000fe200078e00ff */
[----:B------:R-:W-:Y:S01]  /*0450*/  MOV R2, 0xff800000 ;  /* 0xff80000000027802 */ /* 0x000fe20000000f00 */
[----:B------:R-:W-:-:S02]  /*0460*/  IMAD.MOV.U32 R23, RZ, RZ, -0x800000 ;  /* 0xff800000ff177424 */ /* 0x000fc400078e00ff */
[----:B------:R-:W-:Y:S01]  /*0470*/  IMAD.MOV.U32 R22, RZ, RZ, -0x800000 ;  /* 0xff800000ff167424 */ /* 0x000fe200078e00ff */
[----:B----4-:R-:W-:Y:S01]  /*0480*/  ISETP.NE.OR P1, PT, R14, RZ, P0 ;  /* 0x000000ff0e00720c */ /* 0x010fe20000725670 */
[----:B0-----:R-:W-:-:S12]  /*0490*/  @!P0 FMUL R0, R10, R3 ;  /* 0x000000030a008220 */ /* 0x001fd80000400000 */
[----:B------:R-:W0:Y:S01]  /*04a0*/  @!P1 LDC R0, c[0x0][0x398] ;  /* 0x0000e600ff009b82 */ /* 0x000e220000000800 */
[----:B------:R-:W-:Y:S05]  /*04b0*/  @P0 BRA `(.L_x_33560) ;  /* 0x00000000004c0947 */ /* 0x000fea0003800000 */
[----:B--2---:R-:W-:Y:S01]  /*04c0*/  IMAD.WIDE.U32 R2, R21, UR48, R8 ;  /* 0x0000003015027c25 */ /* 0x004fe2000f8e0008 */
[----:B------:R-:W-:Y:S02]  /*04d0*/  R2UR UR6, R16 ;  /* 0x00000000100672ca */ /* 0x000fe400000e0000 */
[----:B------:R-:W-:Y:S01]  /*04e0*/  R2UR UR7, R17 ;  /* 0x00000000110772ca */ /* 0x000fe200000e0000 */
[----:B------:R-:W-:Y:S01]  /*04f0*/  IMAD R4, R19, UR48, RZ ;  /* 0x0000003013047c24 */ /* 0x000fe2000f8e02ff */
[----:B------:R-:W-:Y:S02]  /*0500*/  IADD3 R2, P1, PT, R20, R2, RZ ;  /* 0x0000000214027210 */ /* 0x000fe40007f3e0ff */
[----:B------:R-:W-:Y:S01]  /*0510*/  R2UR UR4, R16 ;  /* 0x00000000100472ca */ /* 0x000fe200000e0000 */
[----:B------:R-:W-:Y:S01]  /*0520*/  IMAD R5, R21, UR49, R4 ;  /* 0x0000003115057c24 */ /* 0x000fe2000f8e0204 */
        /* <DEDUP_REMOVED lines=12> */
.L_x_33560:
[----:B------:R-:W-:Y:S05]  /*05f0*/  BSYNC.RECONVERGENT B1 ;  /* 0x0000000000017941 */ /* 0x000fea0003800200 */
.L_x_33559:
        /* <DEDUP_REMOVED lines=24> */
[----:B------:R-:W-:Y:S02]  /*0780*/  FADD R3, R2, -12583039 ;  /* 0xcb40007f02037421 */ /* 0x000fe40000000000 */
[----:B------:R-:W-:Y:S02]  /*0790*/  FADD R0, R11, -12583039 ;  /* 0xcb40007f0b007421 */ /* 0x000fe40000000000 */
[C---:B------:R-:W-:Y:S02]  /*07a0*/  FFMA R3, R10.reuse, 1.4426950216293334961, -R3 ;  /* 0x3fb8aa3b0a037823 */ /* 0x040fe40000000803 */
[C---:B------:R-:W-:Y:S02]  /*07b0*/  FFMA R0, R5.reuse, 1.4426950216293334961, -R0 ;  /* 0x3fb8aa3b05007823 */ /* 0x040fe40000000800 */
[----:B------:R-:W-:Y:S02]  /*07c0*/  FFMA R4, R10, 1.925963033500011079e-08, R3 ;  /* 0x32a570600a047823 */ /* 0x000fe40000000003 */
[----:B------:R-:W-:-:S02]  /*07d0*/  FFMA R5, R5, 1.925963033500011079e-08, R0 ;  /* 0x32a5706005057823 */ /* 0x000fc40000000000 */
[----:B------:R-:W0:Y:S01]  /*07e0*/  MUFU.EX2 R3, R4 ;  /* 0x0000000400037308 */ /* 0x000e220000000800 */
[----:B------:R-:W-:Y:S01]  /*07f0*/  SHF.L.U32 R0, R2, 0x17, RZ ;  /* 0x0000001702007819 */ /* 0x000fe200000006ff */
        /* <DEDUP_REMOVED lines=17> */
.L_x_33584:
[----:B------:R-:W0:Y:S01]  /*0910*/  MUFU.RCP R4, R3 ;  /* 0x0000000300047308 */ /* 0x000e220000001000 */
[----:B------:R-:W-:Y:S01]  /*0920*/  BSSY.RECONVERGENT B1, `(.L_x_33562) ;  /* 0x000000c000017945 */ /* 0x000fe20003800200 */
[----:B----4-:R-:W-:-:S06]  /*0930*/  FADD R23, R23, R14 ;  /* 0x0000000e17177221 */ /* 0x010fcc0000000000 */
        /* <DEDUP_REMOVED lines=8> */
[----:B--23--:R-:W-:Y:S05]  /*09c0*/  CALL.REL.NOINC `($__internal_554_$__cuda_sm3x_div_rn_noftz_f32_slowpath) ;  /* 0x0000000800787944 */ /* 0x00cfea0003c00000 */
[----:B------:R-:W-:-:S07]  /*09d0*/  IMAD.MOV.U32 R13, RZ, RZ, R0 ;  /* 0x000000ffff0d7224 */ /* 0x000fce00078e0000 */
.L_x_33563:
[----:B------:R-:W-:Y:S05]  /*09e0*/  BSYNC.RECONVERGENT B1 ;  /* 0x0000000000017941 */ /* 0x000fea0003800200 */
.L_x_33562:
        /* <DEDUP_REMOVED lines=21> */
.L_x_33565:
[----:B------:R-:W-:Y:S05]  /*0b40*/  BSYNC.RECONVERGENT B1 ;  /* 0x0000000000017941 */ /* 0x000fea0003800200 */
.L_x_33564:
[----:B------:R-:W-:Y:S01]  /*0b50*/  BSSY.RECONVERGENT B1, `(.L_x_33566) ;  /* 0x0000008000017945 */ /* 0x000fe20003800200 */
[----:B------:R-:W-:-:S03]  /*0b60*/  FFMA R5, R3, R12, R0 ;  /* 0x0000000c03057223 */ /* 0x000fc60000000000 */
[----:B------:R-:W-:Y:S05]  /*0b70*/  @!P2 BRA `(.L_x_33567) ;  /* 0x000000000014a947 */ /* 0x000fea0003800000 */
[----:B------:R-:W-:Y:S01]  /*0b80*/  MOV R0, R2 ;  /* 0x0000000200007202 */ /* 0x000fe20000000f00 */
[----:B------:R-:W-:Y:S01]  /*0b90*/  IMAD.MOV.U32 R3, RZ, RZ, R23 ;  /* 0x000000ffff037224 */ /* 0x000fe200078e0017 */
[----:B------:R-:W-:-:S07]  /*0ba0*/  MOV R4, 0xbc0 ;  /* 0x00000bc000047802 */ /* 0x000fce0000000f00 */
[----:B0-23--:R-:W-:Y:S05]  /*0bb0*/  CALL.REL.NOINC `($__internal_554_$__cuda_sm3x_div_rn_noftz_f32_slowpath) ;  /* 0x0000000400fc7944 */ /* 0x00dfea0003c00000 */
[----:B------:R-:W-:-:S07]  /*0bc0*/  IMAD.MOV.U32 R5, RZ, RZ, R0 ;  /* 0x000000ffff057224 */ /* 0x000fce00078e0000 */
.L_x_33567:
[----:B------:R-:W-:Y:S05]  /*0bd0*/  BSYNC.RECONVERGENT B1 ;  /* 0x0000000000017941 */ /* 0x000fea0003800200 */
.L_x_33566:
[----:B------:R-:W-:Y:S04]  /*0be0*/  BSSY.RECONVERGENT B1, `(.L_x_33568) ;  /* 0x000000c000017945 */ /* 0x000fe80003800200 */
[----:B------:R-:W-:Y:S05]  /*0bf0*/  @P1 BRA `(.L_x_33569) ;  /* 0x0000000000281947 */ /* 0x000fea0003800000 */
[----:B------:R-:W-:Y:S01]  /*0c00*/  IMAD R0, R19, UR38, RZ ;  /* 0x0000002613007c24 */ /* 0x000fe2000f8e02ff */
[----:B------:R-:W-:Y:S01]  /*0c10*/  R2UR UR4, R16 ;  /* 0x00000000100472ca */ /* 0x000fe200000e0000 */
[----:B---3--:R-:W-:Y:S01]  /*0c20*/  IMAD.WIDE.U32 R2, R21, UR38, R6 ;  /* 0x0000002615027c25 */ /* 0x008fe2000f8e0006 */
[----:B------:R-:W-:-:S03]  /*0c30*/  R2UR UR5, R17 ;  /* 0x00000000110572ca */ /* 0x000fc600000e0000 */
[----:B0-----:R-:W-:Y:S01]  /*0c40*/  IMAD R11, R21, UR39, R0 ;  /* 0x00000027150b7c24 */ /* 0x001fe2000f8e0200 */
[----:B------:R-:W-:-:S04]  /*0c50*/  IADD3 R0, P0, PT, R20, R2, RZ ;  /* 0x0000000214007210 */ /* 0x000fc80007f1e0ff */
[----:B------:R-:W-:Y:S02]  /*0c60*/  IADD3.X R3, PT, PT, R11, R3, RZ, P0, !PT ;  /* 0x000000030b037210 */ /* 0x000fe400007fe4ff */
[----:B------:R-:W-:-:S04]  /*0c70*/  LEA R2, P0, R0, UR36, 0x2 ;  /* 0x0000002400027c11 */ /* 0x000fc8000f8010ff */
[----:B------:R-:W-:-:S05]  /*0c80*/  LEA.HI.X R3, R0, UR37, R3, 0x2, P0 ;  /* 0x0000002500037c11 */ /* 0x000fca00080f1403 */
[----:B------:R1:W-:Y:S04]  /*0c90*/  STG.E desc[UR4][R2.64], R5 ;  /* 0x0000000502007986 */ /* 0x0003e8000c101904 */
.L_x_33569:
[----:B------:R-:W-:Y:S05]  /*0ca0*/  BSYNC.RECONVERGENT B1 ;  /* 0x0000000000017941 */ /* 0x000fea0003800200 */
.L_x_33568:
[----:B------:R-:W-:-:S04]  /*0cb0*/  IADD3 R21, P0, PT, R18, R21, RZ ;  /* 0x0000001512157210 */ /* 0x000fc80007f1e0ff */
[----:B------:R-:W-:Y:S02]  /*0cc0*/  LEA.HI.X.SX32 R19, R18, R19, 0x1, P0 ;  /* 0x0000001312137211 */ /* 0x000fe400000f0eff */
[----:B------:R-:W-:-:S04]  /*0cd0*/  ISETP.GE.U32.AND P0, PT, R21, UR46, PT ;  /* 0x0000002e15007c0c */ /* 0x000fc8000bf06070 */
[----:B------:R-:W-:-:S13]  /*0ce0*/  ISETP.GE.AND.EX P0, PT, R19, UR47, PT, P0 ;  /* 0x0000002f13007c0c */ /* 0x000fda000bf06300 */
[----:B------:R-:W-:Y:S05]  /*0cf0*/  @!P0 BRA `(.L_x_33570) ;  /* 0xfffffff400748947 */ /* 0x000fea000383ffff */
[----:B------:R-:W-:Y:S05]  /*0d00*/  BSYNC B0 ;  /* 0x0000000000007941 */ /* 0x000fea0003800000 */
.L_x_33558:
[----:B------:R-:W-:Y:S05]  /*0d10*/  EXIT ;  /* 0x000000000000794d */ /* 0x000fea0003800000 */
.L_x_33561:
[----:B------:R-:W-:Y:S01]  /*0d20*/  BSSY B1, `(.L_x_33571) ;  /* 0x0000007000017945 */ /* 0x000fe20003800000 */
[----:B------:R-:W-:Y:S01]  /*0d30*/  IMAD.MOV.U32 R12, RZ, RZ, 0x4 ;  /* 0x00000004ff0c7424 */ /* 0x000fe200078e00ff */
[----:B------:R-:W-:Y:S01]  /*0d40*/  MOV R15, 0xffffffff ;  /* 0xffffffff000f7802 */ /* 0x000fe20000000f00 */
[----:B------:R-:W-:-:S07]  /*0d50*/  IMAD.MOV.U32 R11, RZ, RZ, 0x1f ;  /* 0x0000001fff0b7424 */ /* 0x000fce00078e00ff */
[----:B--23--:R-:W-:Y:S05]  /*0d60*/  WARPSYNC.COLLECTIVE R15, `(.L_x_33572) ;  /* 0x000000000f087348 */ /* 0x00cfea0003c00000 */
[----:B------:R0:W1:Y:S02]  /*0d70*/  SHFL.BFLY P6, R14, R13, R12, R11 ;  /* 0x0c00000c0d0e7389 */ /* 0x00006400000c000b */
[----:B0123--:R-:W-:Y:S05]  /*0d80*/  ENDCOLLECTIVE ;  /* 0x000000000000791b */ /* 0x00ffea0003800000 */
.L_x_33572:
[----:B------:R-:W-:Y:S05]  /*0d90*/  BSYNC B1 ;  /* 0x0000000000017941 */ /* 0x000fea0003800000 */
.L_x_33571:
[----:B------:R-:W-:Y:S01]  /*0da0*/  FMNMX R13, R14, R13, !PT ;  /* 0x0000000d0e0d7209 */ /* 0x000fe20007800000 */
[----:B------:R-:W-:Y:S01]  /*0db0*/  IMAD.MOV.U32 R12, RZ, RZ, 0x2 ;  /* 0x00000002ff0c7424 */ /* 0x000fe200078e00ff */
[----:B------:R-:W-:Y:S01]  /*0dc0*/  MOV R15, 0xffffffff ;  /* 0xffffffff000f7802 */ /* 0x000fe20000000f00 */
[----:B------:R-:W-:-:S07]  /*0dd0*/  IMAD.MOV.U32 R11, RZ, RZ, 0x1f ;  /* 0x0000001fff0b7424 */ /* 0x000fce00078e00ff */
[----:B------:R-:W-:Y:S05]  /*0de0*/  WARPSYNC.COLLECTIVE R15, `(.L_x_33573) ;  /* 0x000000000f087348 */ /* 0x000fea0003c00000 */
[----:B------:R0:W1:Y:S02]  /*0df0*/  SHFL.BFLY P6, R14, R13, R12, R11 ;  /* 0x0c00000c0d0e7389 */ /* 0x00006400000c000b */
[----:B01----:R-:W-:Y:S05]  /*0e00*/  ENDCOLLECTIVE ;  /* 0x000000000000791b */ /* 0x003fea0003800000 */
.L_x_33573:
[----:B------:R-:W-:Y:S01]  /*0e10*/  IMAD.MOV.U32 R12, RZ, RZ, 0x1 ;  /* 0x00000001ff0c7424 */ /* 0x000fe200078e00ff */
[----:B------:R-:W-:-:S05]  /*0e20*/  FMNMX R3, R13, R14, !PT ;  /* 0x0000000e0d037209 */ /* 0x000fca0007800000 */
[----:B------:R-:W-:-:S07]  /*0e30*/  IMAD.MOV.U32 R13, RZ, RZ, R3 ;  /* 0x000000ffff0d7224 */ /* 0x000fce00078e0003 */
[----:B------:R-:W-:Y:S05]  /*0e40*/  WARPSYNC.COLLECTIVE R15, `(.L_x_33574) ;  /* 0x000000000f087348 */ /* 0x000fea0003c00000 */
[----:B------:R0:W1:Y:S02]  /*0e50*/  SHFL.BFLY P6, R14, R13, R12, R11 ;  /* 0x0c00000c0d0e7389 */ /* 0x00006400000c000b */
[----:B01----:R-:W-:Y:S05]  /*0e60*/  ENDCOLLECTIVE ;  /* 0x000000000000791b */ /* 0x003fea0003800000 */
.L_x_33574:
[----:B------:R-:W-:Y:S02]  /*0e70*/  IMAD.MOV.U32 R13, RZ, RZ, R2 ;  /* 0x000000ffff0d7224 */ /* 0x000fe400078e0002 */
[----:B------:R-:W-:Y:S01]  /*0e80*/  IMAD.MOV.U32 R12, RZ, RZ, 0x4 ;  /* 0x00000004ff0c7424 */ /* 0x000fe200078e00ff */
[----:B------:R-:W-:-:S07]  /*0e90*/  MOV R10, R14 ;  /* 0x0000000e000a7202 */ /* 0x000fce0000000f00 */
[----:B------:R-:W-:Y:S05]  /*0ea0*/  WARPSYNC.COLLECTIVE R15, `(.L_x_33575) ;  /* 0x000000000f087348 */ /* 0x000fea0003c00000 */
[----:B------:R0:W1:Y:S02]  /*0eb0*/  SHFL.BFLY P6, R14, R13, R12, R11 ;  /* 0x0c00000c0d0e7389 */ /* 0x00006400000c000b */
[----:B01----:R-:W-:Y:S05]  /*0ec0*/  ENDCOLLECTIVE ;  /* 0x000000000000791b */ /* 0x003fea0003800000 */
.L_x_33575:
[----:B------:R-:W-:Y:S01]  /*0ed0*/  FMNMX R10, R3, R10, !PT ;  /* 0x0000000a030a7209 */ /* 0x000fe20007800000 */
[----:B------:R-:W-:-:S04]  /*0ee0*/  IMAD.MOV.U32 R3, RZ, RZ, 0x437c0000 ;  /* 0x437c0000ff037424 */ /* 0x000fc800078e00ff */
[----:B------:R-:W-:Y:S01]  /*0ef0*/  FADD R23, -R10, R23 ;  /* 0x000000170a177221 */ /* 0x000fe20000000100 */
[----:B------:R-:W-:Y:S01]  /*0f00*/  HFMA2 R12, -RZ, RZ, 0, 1.1920928955078125e-07 ;  /* 0x00000002ff0c7431 */ /* 0x000fe200000001ff */
        /* <DEDUP_REMOVED lines=8> */
.L_x_33576:
[----:B------:R-:W-:-:S04]  /*0f90*/  FFMA.RM R10, R4, R3, 12582913 ;  /* 0x4b400001040a7423 */ /* 0x000fc80000004003 */
[----:B------:R-:W-:-:S04]  /*0fa0*/  FADD R4, R10, -12583039 ;  /* 0xcb40007f0a047421 */ /* 0x000fc80000000000 */
[----:B------:R-:W-:-:S04]  /*0fb0*/  FFMA R4, R23, 1.4426950216293334961, -R4 ;  /* 0x3fb8aa3b17047823 */ /* 0x000fc80000000804 */
[----:B------:R-:W-:Y:S01]  /*0fc0*/  FFMA R23, R23, 1.925963033500011079e-08, R4 ;  /* 0x32a5706017177823 */ /* 0x000fe20000000004 */
[----:B------:R-:W-:-:S05]  /*0fd0*/  IMAD.MOV.U32 R12, RZ, RZ, 0x1 ;  /* 0x00000001ff0c7424 */ /* 0x000fca00078e00ff */
[----:B------:R-:W0:Y:S01]  /*0fe0*/  MUFU.EX2 R23, R23 ;  /* 0x0000001700177308 */ /* 0x000e220000000800 */
[----:B------:R-:W-:-:S05]  /*0ff0*/  IMAD.MOV.U32 R5, RZ, RZ, R14 ;  /* 0x000000ffff057224 */ /* 0x000fca00078e000e */
[----:B------:R-:W-:Y:S02]  /*1000*/  FMNMX R4, R0, R5, !PT ;  /* 0x0000000500047209 */ /* 0x000fe40007800000 */
[----:B------:R-:W-:Y:S02]  /*1010*/  SHF.L.U32 R0, R10, 0x17, RZ ;  /* 0x000000170a007819 */ /* 0x000fe400000006ff */
[----:B------:R-:W-:-:S03]  /*1020*/  MOV R13, R4 ;  /* 0x00000004000d7202 */ /* 0x000fc60000000f00 */
[----:B0-----:R-:W-:-:S07]  /*1030*/  FMUL R0, R0, R23 ;  /* 0x0000001700007220 */ /* 0x001fce0000400000 */
[----:B------:R-:W-:Y:S05]  /*1040*/  WARPSYNC.COLLECTIVE R15, `(.L_x_33577) ;  /* 0x000000000f087348 */ /* 0x000fea0003c00000 */
[----:B------:R0:W1:Y:S02]  /*1050*/  SHFL.BFLY P6, R14, R13, R12, R11 ;  /* 0x0c00000c0d0e7389 */ /* 0x00006400000c000b */
[----:B01----:R-:W-:Y:S05]  /*1060*/  ENDCOLLECTIVE ;  /* 0x000000000000791b */ /* 0x003fea0003800000 */
.L_x_33577:
[----:B------:R-:W-:Y:S01]  /*1070*/  FADD R10, RZ, R0 ;  /* 0x00000000ff0a7221 */ /* 0x000fe20000000000 */
[----:B------:R-:W-:-:S03]  /*1080*/  HFMA2 R12, -RZ, RZ, 0, 2.384185791015625e-07 ;  /* 0x00000004ff0c7431 */ /* 0x000fc600000001ff */
[----:B------:R-:W-:Y:S02]  /*1090*/  IMAD.MOV.U32 R13, RZ, RZ, R10 ;  /* 0x000000ffff0d7224 */ /* 0x000fe400078e000a */
[----:B------:R-:W-:-:S07]  /*10a0*/  IMAD.MOV.U32 R5, RZ, RZ, R14 ;  /* 0x000000ffff057224 */ /* 0x000fce00078e000e */
[----:B------:R-:W-:Y:S05]  /*10b0*/  WARPSYNC.COLLECTIVE R15, `(.L_x_33578) ;  /* 0x000000000f087348 */ /* 0x000fea0003c00000 */
[----:B------:R0:W1:Y:S02]  /*10c0*/  SHFL.BFLY P6, R14, R13, R12, R11 ;  /* 0x0c00000c0d0e7389 */ /* 0x00006400000c000b */
[----:B01----:R-:W-:Y:S05]  /*10d0*/  ENDCOLLECTIVE ;  /* 0x000000000000791b */ /* 0x003fea0003800000 */
.L_x_33578:
[----:B------:R-:W-:-:S05]  /*10e0*/  FMNMX R5, R4, R5, !PT ;  /* 0x0000000504057209 */ /* 0x000fca0007800000 */
[----:B------:R-:W-:-:S04]  /*10f0*/  FADD R5, -R5, R22 ;  /* 0x0000001605057221 */ /* 0x000fc80000000100 */
        /* <DEDUP_REMOVED lines=13> */
.L_x_33579:
        /* <DEDUP_REMOVED lines=8> */
.L_x_33580:
[----:B------:R-:W-:Y:S02]  /*1250*/  HFMA2 R12, -RZ, RZ, 0, 2.384185791015625e-07 ;  /* 0x00000004ff0c7431 */ /* 0x000fe400000001ff */
[----:B------:R-:W-:Y:S01]  /*1260*/  IMAD.MOV.U32 R13, RZ, RZ, R3 ;  /* 0x000000ffff0d7224 */ /* 0x000fe200078e0003 */
[----:B------:R-:W-:-:S07]  /*1270*/  MOV R22, R14 ;  /* 0x0000000e00167202 */ /* 0x000fce0000000f00 */
[----:B------:R-:W-:Y:S05]  /*1280*/  WARPSYNC.COLLECTIVE R15, `(.L_x_33581) ;  /* 0x000000000f087348 */ /* 0x000fea0003c00000 */
[----:B------:R0:W1:Y:S02]  /*1290*/  SHFL.BFLY P6, R14, R13, R12, R11 ;  /* 0x0c00000c0d0e7389 */ /* 0x00006400000c000b */
[----:B01----:R-:W-:Y:S05]  /*12a0*/  ENDCOLLECTIVE ;  /* 0x000000000000791b */ /* 0x003fea0003800000 */
.L_x_33581:
        /* <DEDUP_REMOVED lines=8> */
.L_x_33582:
[----:B------:R-:W-:Y:S01]  /*1330*/  HFMA2 R12, -RZ, RZ, 0, 5.9604644775390625e-08 ;  /* 0x00000001ff0c7431 */ /* 0x000fe200000001ff */
[----:B------:R-:W-:-:S05]  /*1340*/  MOV R23, R14 ;  /* 0x0000000e00177202 */ /* 0x000fca0000000f00 */
[----:B------:R-:W-:-:S04]  /*1350*/  FADD R23, R24, R23 ;  /* 0x0000001718177221 */ /* 0x000fc80000000000 */
[----:B------:R-:W-:-:S07]  /*1360*/  IMAD.MOV.U32 R13, RZ, RZ, R23 ;  /* 0x000000ffff0d7224 */ /* 0x000fce00078e0017 */
[----:B------:R-:W-:Y:S05]  /*1370*/  WARPSYNC.COLLECTIVE R15, `(.L_x_33583) ;  /* 0x000000000f087348 */ /* 0x000fea0003c00000 */
[----:B------:R0:W1:Y:S02]  /*1380*/  SHFL.BFLY P6, R14, R13, R12, R11 ;  /* 0x0c00000c0d0e7389 */ /* 0x00006400000c000b */
[----:B01----:R-:W-:Y:S05]  /*1390*/  ENDCOLLECTIVE ;  /* 0x000000000000791b */ /* 0x003fea0003800000 */
.L_x_33583:
[----:B------:R-:W-:Y:S05]  /*13a0*/  BRA `(.L_x_33584) ;  /* 0xfffffff400587947 */ /* 0x000fea000383ffff */
        .weak           $__internal_554_$__cuda_sm3x_div_rn_noftz_f32_slowpath
        .type           $__internal_554_$__cuda_sm3x_div_rn_noftz_f32_slowpath,@function
        .size           $__internal_554_$__cuda_sm3x_div_rn_noftz_f32_slowpath,(.L_x_37931 - $__internal_554_$__cuda_sm3x_div_rn_noftz_f32_slowpath)
$__internal_554_$__cuda_sm3x_div_rn_noftz_f32_slowpath:
        /* <DEDUP_REMOVED lines=34> */
.L_x_33586:
        /* <DEDUP_REMOVED lines=51> */
.L_x_33593:
[----:B------:R-:W-:-:S04]  /*1900*/  LOP3.LUT R0, R0, 0x80000000, RZ, 0xc0, !PT ;  /* 0x8000000000007812 */ /* 0x000fc800078ec0ff */
[----:B------:R-:W-:Y:S01]  /*1910*/  LOP3.LUT R0, R0, 0x7f800000, RZ, 0xfc, !PT ;  /* 0x7f80000000007812 */ /* 0x000fe200078efcff */
[----:B------:R-:W-:Y:S06]  /*1920*/  BRA `(.L_x_33594) ;  /* 0x0000000000047947 */ /* 0x000fec0003800000 */
.L_x_33592:
[----:B------:R-:W-:-:S07]  /*1930*/  IMAD R0, R11, 0x800000, R0 ;  /* 0x008000000b007824 */ /* 0x000fce00078e0200 */
.L_x_33594:
[----:B------:R-:W-:Y:S05]  /*1940*/  BSYNC.RECONVERGENT B3 ;  /* 0x0000000000037941 */ /* 0x000fea0003800200 */
.L_x_33591:
[----:B------:R-:W-:Y:S05]  /*1950*/  BRA `(.L_x_33595) ;  /* 0x0000000000207947 */ /* 0x000fea0003800000 */
.L_x_33590:
[----:B------:R-:W-:-:S04]  /*1960*/  LOP3.LUT R0, R3, 0x80000000, R0, 0x48, !PT ;  /* 0x8000000003007812 */ /* 0x000fc800078e4800 */
[----:B------:R-:W-:Y:S01]  /*1970*/  LOP3.LUT R0, R0, 0x7f800000, RZ, 0xfc, !PT ;  /* 0x7f80000000007812 */ /* 0x000fe200078efcff */
[----:B------:R-:W-:Y:S06]  /*1980*/  BRA `(.L_x_33595) ;  /* 0x0000000000147947 */ /* 0x000fec0003800000 */
.L_x_33589:
[----:B------:R-:W-:Y:S01]  /*1990*/  LOP3.LUT R0, R3, 0x80000000, R0, 0x48, !PT ;  /* 0x8000000003007812 */ /* 0x000fe200078e4800 */
[----:B------:R-:W-:Y:S06]  /*19a0*/  BRA `(.L_x_33595) ;  /* 0x00000000000c7947 */ /* 0x000fec0003800000 */
.L_x_33588:
[----:B------:R-:W0:Y:S01]  /*19b0*/  MUFU.RSQ R0, -QNAN ;  /* 0xffc0000000007908 */ /* 0x000e220000001400 */
[----:B------:R-:W-:Y:S05]  /*19c0*/  BRA `(.L_x_33595) ;  /* 0x0000000000047947 */ /* 0x000fea0003800000 */
.L_x_33587:
[----:B------:R-:W-:-:S07]  /*19d0*/  FADD.FTZ R0, R0, R3 ;  /* 0x0000000300007221 */ /* 0x000fce0000010000 */
.L_x_33595:
[----:B------:R-:W-:Y:S05]  /*19e0*/  BSYNC.RECONVERGENT B2 ;  /* 0x0000000000027941 */ /* 0x000fea0003800200 */
.L_x_33585:
[----:B------:R-:W-:-:S04]  /*19f0*/  HFMA2 R5, -RZ, RZ, 0, 0 ;  /* 0x00000000ff057431 */ /* 0x000fc800000001ff */
[----:B0-----:R-:W-:Y:S05]  /*1a00*/  RET.REL.NODEC R4 `(_Z15SoftmaxWarpImplI24ElementwiseScaleMaskLoadIffbE11DirectStoreIffEfLi1ELi1ELi8ELi2ELb1EL9Algorithm0EEvT_T0_ll) ;  /* 0xffffffe4047c7950 */ /* 0x001fea0003c3ffff */
.L_x_33596:
        /* <DEDUP_REMOVED lines=15> */
.L_x_37931:


//--------------------- .text._Z15SoftmaxWarpImplI24ElementwiseScaleMaskLoadIffbE11DirectStoreIffEfLi1ELi1ELi8ELi2ELb0EL9Algorithm0EEvT_T0_ll --------------------------
	.section	.text._Z15SoftmaxWarpImplI24ElementwiseScaleMaskLoadIffbE11DirectStoreIffEfLi1ELi1ELi8ELi2ELb0EL9Algorithm0EEvT_T0_ll,"ax",@progbits
	.align	128
        .global         _Z15SoftmaxWarpImplI24ElementwiseScaleMaskLoadIffbE11DirectStoreIffEfLi1ELi1ELi8ELi2ELb0EL9Algorithm0EEvT_T0_ll
        .type           _Z15SoftmaxWarpImplI24ElementwiseScaleMaskLoadIffbE11DirectStoreIffEfLi1ELi1ELi8ELi2ELb0EL9Algorithm0EEvT_T0_ll,@function
        .size           _Z15SoftmaxWarpImplI24ElementwiseScaleMaskLoadIffbE11DirectStoreIffEfLi1ELi1ELi8ELi2ELb0EL9Algorithm0EEvT_T0_ll,(.L_x_37932 - _Z15SoftmaxWarpImplI24ElementwiseScaleMaskLoadIffbE11DirectStoreIffEfLi1ELi1ELi8ELi2ELb0EL9Algorithm0EEvT_T0_ll)
        .other          _Z15SoftmaxWarpImplI24ElementwiseScaleMaskLoadIffbE11DirectStoreIffEfLi1ELi1ELi8ELi2ELb0EL9Algorithm0EEvT_T0_ll,@"STO_CUDA_ENTRY STV_DEFAULT"
_Z15SoftmaxWarpImplI24ElementwiseScaleMaskLoadIffbE11DirectStoreIffEfLi1ELi1ELi8ELi2ELb0EL9Algorithm0EEvT_T0_ll:
.text._Z15SoftmaxWarpImplI24ElementwiseScaleMaskLoadIffbE11DirectStoreIffEfLi1ELi1ELi8ELi2ELb0EL9Algorithm0EEvT_T0_ll:
        /* <DEDUP_REMOVED lines=24> */
.L_x_33597:
        /* <DEDUP_REMOVED lines=16> */
.L_x_33603:
        /* <DEDUP_REMOVED lines=35> */
[----:B------:R-:W-:Y:S02]  /*04b0*/  HFMA2 R12, -RZ, RZ, 0.96630859375, -0.0022525787353515625 ;  /* 0x3bbb989dff0c7431 */ /* 0x000fe400000001ff */
[----:B------:R-:W-:Y:S01]  /*04c0*/  IMAD.MOV.U32 R11, RZ, RZ, 0x437c0000 ;  /* 0x437c0000ff0b7424 */ /* 0x000fe200078e00ff */
        /* <DEDUP_REMOVED lines=24> */
[----:B------:R-:W1:Y:S01]  /*0650*/  MUFU.EX2 R3, R4 ;  /* 0x0000000400037308 */ /* 0x000e620000000800 */
[----:B------:R-:W-:-:S07]  /*0660*/  FFMA R6, R7, 1.925963033500011079e-08, R6 ;  /* 0x32a5706007067823 */ /* 0x000fce0000000006 */
        /* <DEDUP_REMOVED lines=16> */
.L_x_33617:
        /* <DEDUP_REMOVED lines=12> */
[----:B0--3--:R-:W-:Y:S05]  /*0830*/  CALL.REL.NOINC `($__internal_555_$__cuda_sm3x_div_rn_noftz_f32_slowpath) ;  /* 0x0000000800407944 */ /* 0x009fea0003c00000 */
[----:B------:R-:W-:-:S07]  /*0840*/  IMAD.MOV.U32 R3, RZ, RZ, R0 ;  /* 0x000000ffff037224 */ /* 0x000fce00078e0000 */
.L_x_33600:
[----:B------:R-:W-:Y:S05]  /*0850*/  BSYNC.RECONVERGENT B0 ;  /* 0x0000000000007941 */ /* 0x000fea0003800200 */
.L_x_33599:
[----:B------:R-:W-:Y:S01]  /*0860*/  MOV R4, R20 ;  /* 0x0000001400047202 */ /* 0x000fe20000000f00 */
        /* <DEDUP_REMOVED lines=19> */
[----:B------:R-:W-:Y:S01]  /*09a0*/  MOV R0, R2 ;  /* 0x0000000200007202 */ /* 0x000fe20000000f00 */
[----:B------:R-:W-:Y:S01]  /*09b0*/  IMAD.MOV.U32 R3, RZ, RZ, R21 ;  /* 0x000000ffff037224 */ /* 0x000fe200078e0015 */
[----:B------:R-:W-:-:S07]  /*09c0*/  MOV R6, 0x9e0 ;  /* 0x000009e000067802 */ /* 0x000fce0000000f00 */
[----:B0--3--:R-:W-:Y:S05]  /*09d0*/  CALL.REL.NOINC `($__internal_555_$__cuda_sm3x_div_rn_noftz_f32_slowpath) ;  /* 0x0000000400d87944 */ /* 0x009fea0003c00000 */
[----:B------:R-:W-:-:S07]  /*09e0*/  IMAD.MOV.U32 R7, RZ, RZ, R0 ;  /* 0x000000ffff077224 */ /* 0x000fce00078e0000 */
.L_x_33602:
[----:B------:R-:W-:Y:S05]  /*09f0*/  BSYNC.RECONVERGENT B0 ;  /* 0x0000000000007941 */ /* 0x000fea0003800200 */
.L_x_33601:
[----:B---3--:R-:W-:Y:S02]  /*0a00*/  LEA R2, P0, R16, R4, 0x2 ;  /* 0x0000000410027211 */ /* 0x008fe400078010ff */
[----:B------:R-:W-:Y:S02]  /*0a10*/  R2UR UR4, R8 ;  /* 0x00000000080472ca */ /* 0x000fe400000e0000 */
[----:B------:R-:W-:Y:S02]  /*0a20*/  LEA.HI.X R3, R16, R5, R17, 0x2, P0 ;  /* 0x0000000510037211 */ /* 0x000fe400000f1411 */
[C---:B------:R-:W-:Y:S02]  /*0a30*/  IADD3 R10, P0, PT, R18.reuse, R10, RZ ;  /* 0x0000000a120a7210 */ /* 0x040fe40007f1e0ff */
[----:B------:R-:W-:Y:S02]  /*0a40*/  R2UR UR5, R9 ;  /* 0x00000000090572ca */ /* 0x000fe400000e0000 */
[----:B------:R-:W-:-:S02]  /*0a50*/  LEA.HI.X.SX32 R19, R18, R19, 0x1, P0 ;  /* 0x0000001312137211 */ /* 0x000fc400000f0eff */
[----:B------:R-:W-:-:S04]  /*0a60*/  ISETP.GE.U32.AND P0, PT, R10, UR44, PT ;  /* 0x0000002c0a007c0c */ /* 0x000fc8000bf06070 */
[----:B------:R-:W-:-:S05]  /*0a70*/  ISETP.GE.AND.EX P0, PT, R19, UR45, PT, P0 ;  /* 0x0000002d13007c0c */ /* 0x000fca000bf06300 */
[----:B------:R4:W-:Y:S08]  /*0a80*/  STG.E desc[UR4][R2.64], R7 ;  /* 0x0000000702007986 */ /* 0x0009f0000c101904 */
[----:B------:R-:W-:Y:S05]  /*0a90*/  @!P0 BRA `(.L_x_33603) ;  /* 0xfffffff400f88947 */ /* 0x000fea000383ffff */
[----:B------:R-:W-:Y:S05]  /*0aa0*/  EXIT ;  /* 0x000000000000794d */ /* 0x000fea0003800000 */
.L_x_33598:
[----:B------:R-:W-:Y:S01]  /*0ab0*/  HFMA2 R12, -RZ, RZ, 0, 2.384185791015625e-07 ;  /* 0x00000004ff0c7431 */ /* 0x000fe200000001ff */
[----:B------:R-:W-:Y:S01]  /*0ac0*/  BSSY B0, `(.L_x_33604) ;  /* 0x0000006000007945 */ /* 0x000fe20003800000 */
[----:B------:R-:W-:Y:S02]  /*0ad0*/  IMAD.MOV.U32 R11, RZ, RZ, 0x1f ;  /* 0x0000001fff0b7424 */ /* 0x000fe400078e00ff */
[----:B------:R-:W-:-:S07]  /*0ae0*/  IMAD.MOV.U32 R15, RZ, RZ, -0x1 ;  /* 0xffffffffff0f7424 */ /* 0x000fce00078e00ff */
[----:B0--3--:R-:W-:Y:S05]  /*0af0*/  WARPSYNC.COLLECTIVE R15, `(.L_x_33605) ;  /* 0x000000000f087348 */ /* 0x009fea0003c00000 */
[----:B------:R1:W2:Y:S02]  /*0b00*/  SHFL.BFLY P6, R14, R13, R12, R11 ;  /* 0x0c00000c0d0e7389 */ /* 0x0002a400000c000b */
[----:B0123--:R-:W-:Y:S05]  /*0b10*/  ENDCOLLECTIVE ;  /* 0x000000000000791b */ /* 0x00ffea0003800000 */
.L_x_33605:
[----:B------:R-:W-:Y:S05]  /*0b20*/  BSYNC B0 ;  /* 0x0000000000007941 */ /* 0x000fea0003800000 */
.L_x_33604:
[----:B------:R-:W-:Y:S01]  /*0b30*/  FMNMX R13, R13, R14, !PT ;  /* 0x0000000e0d0d7209 */ /* 0x000fe20007800000 */
[----:B------:R-:W-:Y:S01]  /*0b40*/  IMAD.MOV.U32 R11, RZ, RZ, 0x1f ;  /* 0x0000001fff0b7424 */ /* 0x000fe200078e00ff */
[----:B------:R-:W-:Y:S01]  /*0b50*/  MOV R12, 0x2 ;  /* 0x00000002000c7802 */ /* 0x000fe20000000f00 */
[----:B------:R-:W-:-:S07]  /*0b60*/  IMAD.MOV.U32 R15, RZ, RZ, -0x1 ;  /* 0xffffffffff0f7424 */ /* 0x000fce00078e00ff */
[----:B------:R-:W-:Y:S05]  /*0b70*/  WARPSYNC.COLLECTIVE R15, `(.L_x_33606) ;  /* 0x000000000f087348 */ /* 0x000fea0003c00000 */
[----:B------:R0:W1:Y:S02]  /*0b80*/  SHFL.BFLY P6, R14, R13, R12, R11 ;  /* 0x0c00000c0d0e7389 */ /* 0x00006400000c000b */
[----:B01----:R-:W-:Y:S05]  /*0b90*/  ENDCOLLECTIVE ;  /* 0x000000000000791b */ /* 0x003fea0003800000 */
.L_x_33606:
[----:B------:R-:W-:Y:S01]  /*0ba0*/  IMAD.MOV.U32 R12, RZ, RZ, 0x1 ;  /* 0x00000001ff0c7424 */ /* 0x000fe200078e00ff */
[----:B------:R-:W-:-:S04]  /*0bb0*/  FMNMX R2, R13, R14, !PT ;  /* 0x0000000e0d027209 */ /* 0x000fc80007800000 */
[----:B------:R-:W-:-:S07]  /*0bc0*/  MOV R13, R2 ;  /* 0x00000002000d7202 */ /* 0x000fce0000000f00 */
[----:B------:R-:W-:Y:S05]  /*0bd0*/  WARPSYNC.COLLECTIVE R15, `(.L_x_33607) ;  /* 0x000000000f087348 */ /* 0x000fea0003c00000 */
[----:B------:R0:W1:Y:S02]  /*0be0*/  SHFL.BFLY P6, R14, R13, R12, R11 ;  /* 0x0c00000c0d0e7389 */ /* 0x00006400000c000b */
[----:B01----:R-:W-:Y:S05]  /*0bf0*/  ENDCOLLECTIVE ;  /* 0x000000000000791b */ /* 0x003fea0003800000 */
.L_x_33607:
[----:B------:R-:W-:Y:S01]  /*0c00*/  MOV R13, R0 ;  /* 0x00000000000d7202 */ /* 0x000fe20000000f00 */
[----:B------:R-:W-:Y:S02]  /*0c10*/  IMAD.MOV.U32 R12, RZ, RZ, 0x4 ;  /* 0x00000004ff0c7424 */ /* 0x000fe400078e00ff */
[----:B------:R-:W-:-:S07]  /*0c20*/  IMAD.MOV.U32 R3, RZ, RZ, R14 ;  /* 0x000000ffff037224 */ /* 0x000fce00078e000e */
[----:B------:R-:W-:Y:S05]  /*0c30*/  WARPSYNC.COLLECTIVE R15, `(.L_x_33608) ;  /* 0x000000000f087348 */ /* 0x000fea0003c00000 */
[----:B------:R0:W1:Y:S02]  /*0c40*/  SHFL.BFLY P6, R14, R13, R12, R11 ;  /* 0x0c00000c0d0e7389 */ /* 0x00006400000c000b */
[----:B01----:R-:W-:Y:S05]  /*0c50*/  ENDCOLLECTIVE ;  /* 0x000000000000791b */ /* 0x003fea0003800000 */
.L_x_33608:
        /* <DEDUP_REMOVED lines=13> */
.L_x_33609:
        /* <DEDUP_REMOVED lines=12> */
.L_x_33610:
        /* <DEDUP_REMOVED lines=9> */
.L_x_33611:
        /* <DEDUP_REMOVED lines=14> */
.L_x_33612:
        /* <DEDUP_REMOVED lines=8> */
.L_x_33613:
[----:B------:R-:W-:Y:S02]  /*0fe0*/  HFMA2 R12, -RZ, RZ, 0, 2.384185791015625e-07 ;  /* 0x00000004ff0c7431 */ /* 0x000fe400000001ff */
[----:B------:R-:W-:Y:S01]  /*0ff0*/  IMAD.MOV.U32 R13, RZ, RZ, R3 ;  /* 0x000000ffff0d7224 */ /* 0x000fe200078e0003 */
[----:B------:R-:W-:-:S07]  /*1000*/  MOV R7, R14 ;  /* 0x0000000e00077202 */ /* 0x000fce0000000f00 */
[----:B------:R-:W-:Y:S05]  /*1010*/  WARPSYNC.COLLECTIVE R15, `(.L_x_33614) ;  /* 0x000000000f087348 */ /* 0x000fea0003c00000 */
[----:B------:R0:W1:Y:S02]  /*1020*/  SHFL.BFLY P6, R14, R13, R12, R11 ;  /* 0x0c00000c0d0e7389 */ /* 0x00006400000c000b */
[----:B01----:R-:W-:Y:S05]  /*1030*/  ENDCOLLECTIVE ;  /* 0x000000000000791b */ /* 0x003fea0003800000 */
.L_x_33614:
        /* <DEDUP_REMOVED lines=8> */
.L_x_33615:
[----:B------:R-:W-:Y:S01]  /*10c0*/  HFMA2 R12, -RZ, RZ, 0, 5.9604644775390625e-08 ;  /* 0x00000001ff0c7431 */ /* 0x000fe200000001ff */
[----:B------:R-:W-:-:S05]  /*10d0*/  MOV R21, R14 ;  /* 0x0000000e00157202 */ /* 0x000fca0000000f00 */
[----:B------:R-:W-:-:S04]  /*10e0*/  FADD R21, R22, R21 ;  /* 0x0000001516157221 */ /* 0x000fc80000000000 */
[----:B------:R-:W-:-:S07]  /*10f0*/  IMAD.MOV.U32 R13, RZ, RZ, R21 ;  /* 0x000000ffff0d7224 */ /* 0x000fce00078e0015 */
[----:B------:R-:W-:Y:S05]  /*1100*/  WARPSYNC.COLLECTIVE R15, `(.L_x_33616) ;  /* 0x000000000f087348 */ /* 0x000fea0003c00000 */
[----:B------:R0:W1:Y:S02]  /*1110*/  SHFL.BFLY P6, R14, R13, R12, R11 ;  /* 0x0c00000c0d0e7389 */ /* 0x00006400000c000b */
[----:B01----:R-:W-:Y:S05]  /*1120*/  ENDCOLLECTIVE ;  /* 0x000000000000791b */ /* 0x003fea0003800000 */
.L_x_33616:
[----:B------:R-:W-:Y:S05]  /*1130*/  BRA `(.L_x_33617) ;  /* 0xfffffff4008c7947 */ /* 0x000fea000383ffff */
        .weak           $__internal_555_$__cuda_sm3x_div_rn_noftz_f32_slowpath
        .type           $__internal_555_$__cuda_sm3x_div_rn_noftz_f32_slowpath,@function
        .size           $__internal_555_$__cuda_sm3x_div_rn_noftz_f32_slowpath,(.L_x_37932 - $__internal_555_$__cuda_sm3x_div_rn_noftz_f32_slowpath)
$__internal_555_$__cuda_sm3x_div_rn_noftz_f32_slowpath:
        /* <DEDUP_REMOVED lines=34> */
.L_x_33619:
        /* <DEDUP_REMOVED lines=51> */
.L_x_33626:
[----:B------:R-:W-:-:S04]  /*1690*/  LOP3.LUT R0, R0, 0x80000000, RZ, 0xc0, !PT ;  /* 0x8000000000007812 */ /* 0x000fc800078ec0ff */
[----:B------:R-:W-:Y:S01]  /*16a0*/  LOP3.LUT R0, R0, 0x7f800000, RZ, 0xfc, !PT ;  /* 0x7f80000000007812 */ /* 0x000fe200078efcff */
[----:B------:R-:W-:Y:S06]  /*16b0*/  BRA `(.L_x_33627) ;  /* 0x0000000000047947 */ /* 0x000fec0003800000 */
.L_x_33625:
[----:B------:R-:W-:-:S07]  /*16c0*/  IMAD R0, R14, 0x800000, R0 ;  /* 0x008000000e007824 */ /* 0x000fce00078e0200 */
.L_x_33627:
[----:B------:R-:W-:Y:S05]  /*16d0*/  BSYNC.RECONVERGENT B2 ;  /* 0x0000000000027941 */ /* 0x000fea0003800200 */
.L_x_33624:
[----:B------:R-:W-:Y:S05]  /*16e0*/  BRA `(.L_x_33628) ;  /* 0x0000000000207947 */ /* 0x000fea0003800000 */
.L_x_33623:
[----:B------:R-:W-:-:S04]  /*16f0*/  LOP3.LUT R0, R3, 0x80000000, R0, 0x48, !PT ;  /* 0x8000000003007812 */ /* 0x000fc800078e4800 */
[----:B------:R-:W-:Y:S01]  /*1700*/  LOP3.LUT R0, R0, 0x7f800000, RZ, 0xfc, !PT ;  /* 0x7f80000000007812 */ /* 0x000fe200078efcff */
[----:B------:R-:W-:Y:S06]  /*1710*/  BRA `(.L_x_33628) ;  /* 0x0000000000147947 */ /* 0x000fec0003800000 */
.L_x_33622:
[----:B------:R-:W-:Y:S01]  /*1720*/  LOP3.LUT R0, R3, 0x80000000, R0, 0x48, !PT ;  /* 0x8000000003007812 */ /* 0x000fe200078e4800 */
[----:B------:R-:W-:Y:S06]  /*1730*/  BRA `(.L_x_33628) ;  /* 0x00000000000c7947 */ /* 0x000fec0003800000 */
.L_x_33621:
[----:B------:R-:W0:Y:S01]  /*1740*/  MUFU.RSQ R0, -QNAN ;  /* 0xffc0000000007908 */ /* 0x000e220000001400 */
[----:B------:R-:W-:Y:S05]  /*1750*/  BRA `(.L_x_33628) ;  /* 0x0000000000047947 */ /* 0x000fea0003800000 */
.L_x_33620:
[----:B------:R-:W-:-:S07]  /*1760*/  FADD.FTZ R0, R0, R3 ;  /* 0x0000000300007221 */ /* 0x000fce0000010000 */
.L_x_33628:
[----:B------:R-:W-:Y:S05]  /*1770*/  BSYNC.RECONVERGENT B1 ;  /* 0x0000000000017941 */ /* 0x000fea0003800200 */
.L_x_33618:
[----:B------:R-:W-:-:S04]  /*1780*/  HFMA2 R7, -RZ, RZ, 0, 0 ;  /* 0x00000000ff077431 */ /* 0x000fc800000001ff */
[----:B0-----:R-:W-:Y:S05]  /*1790*/  RET.REL.NODEC R6 `(_Z15SoftmaxWarpImplI24ElementwiseScaleMaskLoadIffbE11DirectStoreIffEfLi1ELi1ELi8ELi2ELb0EL9Algorithm0EEvT_T0_ll) ;  /* 0xffffffe806187950 */ /* 0x001fea0003c3ffff */
.L_x_33629:
        /* <DEDUP_REMOVED lines=14> */
.L_x_37932:


//--------------------- .text._Z15SoftmaxWarpImplI24ElementwiseScaleMaskLoadIffbE11DirectStoreIffEfLi1ELi1ELi4ELi1ELb1EL9Algorithm0EEvT_T0_ll --------------------------
	.section	.text._Z15SoftmaxWarpImplI24ElementwiseScaleMaskLoadIffbE11DirectStoreIffEfLi1ELi1ELi4ELi1ELb1EL9Algorithm0EEvT_T0_ll,"ax",@progbits
	.align	128
        .global         _Z15SoftmaxWarpImplI24ElementwiseScaleMaskLoadIffbE11DirectStoreIffEfLi1ELi1ELi4ELi1ELb1EL9Algorithm0EEvT_T0_ll
        .type           _Z15SoftmaxWarpImplI24ElementwiseScaleMaskLoadIffbE11DirectStoreIffEfLi1ELi1ELi4ELi1ELb1EL9Algorithm0EEvT_T0_ll,@function
        .size           _Z15SoftmaxWarpImplI24ElementwiseScaleMaskLoadIffbE11DirectStoreIffEfLi1ELi1ELi4ELi1ELb1EL9Algorithm0EEvT_T0_ll,(.L_x_37934 - _Z15SoftmaxWarpImplI24ElementwiseScaleMaskLoadIffbE11DirectStoreIffEfLi1ELi1ELi4ELi1ELb1EL9Algorithm0EEvT_T0_ll)
        .other          _Z15SoftmaxWarpImplI24ElementwiseScaleMaskLoadIffbE11DirectStoreIffEfLi1ELi1ELi4ELi1ELb1EL9Algorithm0EEvT_T0_ll,@"STO_CUDA_ENTRY STV_DEFAULT"
_Z15SoftmaxWarpImplI24ElementwiseScaleMaskLoadIffbE11DirectStoreIffEfLi1ELi1ELi4ELi1ELb1EL9Algorithm0EEvT_T0_ll:
.text._Z15SoftmaxWarpImplI24ElementwiseScaleMaskLoadIffbE11DirectStoreIffEfLi1ELi1ELi4ELi1ELb1EL9Algorithm0EEvT_T0_ll:
        /* <DEDUP_REMOVED lines=24> */
.L_x_33630:
        /* <DEDUP_REMOVED lines=29> */
[----:B------:R-:W-:Y:S02]  /*0350*/  ISETP.NE.U32.AND P2, PT, R6, RZ, PT ;  /* 0x000000ff0600720c */ /* 0x000fe40003f45070 */
[----:B------:R-:W-:-:S03]  /*0360*/  MOV R11, RZ ;  /* 0x000000ff000b7202 */ /* 0x000fc60000000f00 */
        /* <DEDUP_REMOVED lines=16> */
.L_x_33632:
[----:B------:R-:W-:-:S07]  /*0470*/  MOV R0, 0x490 ;  /* 0x0000049000007802 */ /* 0x000fce0000000f00 */
[----:B0-----:R-:W-:Y:S05]  /*0480*/  CALL.REL.NOINC `($__internal_556_$__cuda_sm20_div_u64) ;  /* 0x0000001400e87944 */ /* 0x001fea0003c00000 */
.L_x_33633:
[----:B------:R-:W-:Y:S05]  /*0490*/  BSYNC.RECONVERGENT B0 ;  /* 0x0000000000007941 */ /* 0x000fea0003800200 */
.L_x_33631:
        /* <DEDUP_REMOVED lines=60> */
[----:B------:R1:W2:Y:S02]  /*0860*/  SHFL.BFLY PT, R14, R0, 0x1, 0x1f ;  /* 0x0c201f00000e7f89 */ /* 0x0002a400000e0000 */
.L_x_33654:
[----:B--2---:R-:W-:Y:S01]  /*0870*/  FADD R13, R0, R14 ;  /* 0x0000000e000d7221 */ /* 0x004fe20000000000 */
[----:B------:R-:W-:Y:S03]  /*0880*/  BSSY.RECONVERGENT B1, `(.L_x_33637) ;  /* 0x000000e000017945 */ /* 0x000fe60003800200 */
[----:B-1----:R-:W1:Y:S08]  /*0890*/  MUFU.RCP R0, R13 ;  /* 0x0000000d00007308 */ /* 0x002e700000001000 */
        /* <DEDUP_REMOVED lines=10> */
[----:B0-----:R-:W-:Y:S05]  /*0940*/  CALL.REL.NOINC `($__internal_557_$__cuda_sm3x_div_rn_noftz_f32_slowpath) ;  /* 0x0000001400c87944 */ /* 0x001fea0003c00000 */
[----:B------:R-:W-:-:S07]  /*0950*/  MOV R11, R0 ;  /* 0x00000000000b7202 */ /* 0x000fce0000000f00 */
.L_x_33638:
[----:B------:R-:W-:Y:S05]  /*0960*/  BSYNC.RECONVERGENT B1 ;  /* 0x0000000000017941 */ /* 0x000fea0003800200 */
.L_x_33637:
[----:B------:R-:W-:Y:S02]  /*0970*/  IMAD.MOV.U32 R9, RZ, RZ, R17 ;  /* 0x000000ffff097224 */ /* 0x000fe400078e0011 */
[----:B------:R-:W-:Y:S01]  /*0980*/  IMAD.MOV.U32 R8, RZ, RZ, R18 ;  /* 0x000000ffff087224 */ /* 0x000fe200078e0012 */
[----:B------:R-:W-:Y:S06]  /*0990*/  @P0 BRA `(.L_x_33635) ;  /* 0x0000000000300947 */ /* 0x000fec0003800000 */
[----:B------:R-:W1:Y:S01]  /*09a0*/  LDCU.128 UR4, c[0x0][0x3a0] ;  /* 0x00007400ff0477ac */ /* 0x000e620008000c00 */
[----:B------:R-:W-:Y:S01]  /*09b0*/  MOV R12, R2 ;  /* 0x00000002000c7202 */ /* 0x000fe20000000f00 */
[----:B------:R-:W-:Y:S02]  /*09c0*/  IMAD.MOV.U32 R13, RZ, RZ, RZ ;  /* 0x000000ffff0d7224 */ /* 0x000fe400078e00ff */
[----:B-1----:R-:W-:Y:S02]  /*09d0*/  IMAD R0, R20, UR6, RZ ;  /* 0x0000000614007c24 */ /* 0x002fe4000f8e02ff */
        /* <DEDUP_REMOVED lines=8> */
.L_x_33635:
[----:B------:R-:W-:Y:S05]  /*0a60*/  BSYNC B0 ;  /* 0x0000000000007941 */ /* 0x000fea0003800000 */
.L_x_33634:
[----:B------:R-:W-:-:S04]  /*0a70*/  ISETP.NE.U32.AND P0, PT, R16, RZ, PT ;  /* 0x000000ff1000720c */ /* 0x000fc80003f05070 */
[----:B------:R-:W-:-:S13]  /*0a80*/  ISETP.NE.AND.EX P0, PT, R10, RZ, PT, P0 ;  /* 0x000000ff0a00720c */ /* 0x000fda0003f05300 */
[----:B------:R-:W-:Y:S05]  /*0a90*/  @!P0 EXIT ;  /* 0x000000000000894d */ /* 0x000fea0003800000 */
.L_x_33649:
[----:B-1----:R-:W-:Y:S01]  /*0aa0*/  ISETP.GE.U32.AND P0, PT, R2, UR40, PT ;  /* 0x0000002802007c0c */ /* 0x002fe2000bf06070 */
[----:B---3--:R-:W1:Y:S03]  /*0ab0*/  LDC.64 R14, c[0x0][0x388] ;  /* 0x0000e200ff0e7b82 */ /* 0x008e660000000a00 */
[----:B------:R-:W-:-:S05]  /*0ac0*/  ISETP.GE.AND.EX P0, PT, RZ, UR41, PT, P0 ;  /* 0x00000029ff007c0c */ /* 0x000fca000bf06300 */
[----:B------:R-:W3:Y:S08]  /*0ad0*/  LDC.64 R10, c[0x0][0x380] ;  /* 0x0000e000ff0a7b82 */ /* 0x000ef00000000a00 */
[----:B------:R-:W4:Y:S01]  /*0ae0*/  @!P0 LDC.64 R16, c[0x0][0x390] ;  /* 0x0000e400ff108b82 */ /* 0x000f220000000a00 */
[----:B------:R-:W-:Y:S01]  /*0af0*/  @!P0 MOV R12, R2 ;  /* 0x00000002000c8202 */ /* 0x000fe20000000f00 */
[----:B------:R-:W-:Y:S01]  /*0b00*/  @!P0 IMAD.MOV.U32 R13, RZ, RZ, RZ ;  /* 0x000000ffff0d8224 */ /* 0x000fe200078e00ff */
        /* <DEDUP_REMOVED lines=9> */
[----:B------:R-:W1:Y:S03]  /*0ba0*/  @!P0 LDC R13, c[0x0][0x39c] ;  /* 0x0000e700ff0d8b82 */ /* 0x000e660000000800 */
[----:B------:R-:W-:Y:S02]  /*0bb0*/  @!P0 IADD3.X R15, PT, PT, R0, R15, RZ, P1, !PT ;  /* 0x0000000f000f8210 */ /* 0x000fe40000ffe4ff */
[----:B---3--:R-:W-:-:S03]  /*0bc0*/  @!P0 LEA R10, P1, R12, R10, 0x2 ;  /* 0x0000000a0c0a8211 */ /* 0x008fc600078210ff */
        /* <DEDUP_REMOVED lines=31> */
.L_x_33660:
        /* <DEDUP_REMOVED lines=14> */
.L_x_33641:
[----:B------:R-:W-:Y:S05]  /*0ea0*/  BSYNC.RECONVERGENT B0 ;  /* 0x0000000000007941 */ /* 0x000fea0003800200 */
.L_x_33640:
        /* <DEDUP_REMOVED lines=25> */
.L_x_33643:
[----:B------:R-:W-:Y:S05]  /*1040*/  BSYNC.RECONVERGENT B0 ;  /* 0x0000000000007941 */ /* 0x000fea0003800200 */
.L_x_33642:
[----:B------:R-:W-:Y:S02]  /*1050*/  @!P1 R2UR UR6, R4 ;  /* 0x00000000040692ca */ /* 0x000fe400000e0000 */
[----:B------:R-:W-:Y:S02]  /*1060*/  @!P1 R2UR UR7, R5 ;  /* 0x00000000050792ca */ /* 0x000fe400000e0000 */
[----:B------:R-:W-:Y:S02]  /*1070*/  @!P1 IADD3 R14, P0, PT, R18, R14, RZ ;  /* 0x0000000e120e9210 */ /* 0x000fe40007f1e0ff */
[----:B-1----:R-:W-:Y:S02]  /*1080*/  @!P1 IADD3 R0, PT, PT, R19, R11, RZ ;  /* 0x0000000b13009210 */ /* 0x002fe40007ffe0ff */
[----:B------:R-:W-:Y:S01]  /*1090*/  @!P1 R2UR UR4, R4 ;  /* 0x00000000040492ca */ /* 0x000fe200000e0000 */
[----:B------:R-:W1:Y:S01]  /*10a0*/  @!P1 LDC R11, c[0x0][0x39c] ;  /* 0x0000e700ff0b9b82 */ /* 0x000e620000000800 */
[----:B------:R-:W-:Y:S01]  /*10b0*/  @!P1 R2UR UR5, R5 ;  /* 0x00000000050592ca */ /* 0x000fe200000e0000 */
[----:B------:R-:W-:Y:S01]  /*10c0*/  @!P1 IMAD.X R15, R0, 0x1, R15, P0 ;  /* 0x00000001000f9824 */ /* 0x000fe200000e060f */
[----:B------:R-:W-:-:S04]  /*10d0*/  @!P1 LEA R8, P0, R18, R12, 0x2 ;  /* 0x0000000c12089211 */ /* 0x000fc800078010ff */
[----:B------:R-:W2:Y:S01]  /*10e0*/  @!P1 LDG.E.U8 R14, desc[UR6][R14.64] ;  /* 0x000000060e0e9981 */ /* 0x000ea2000c1e1100 */
[----:B------:R-:W-:-:S06]  /*10f0*/  @!P1 LEA.HI.X R9, R18, R13, R0, 0x2, P0 ;  /* 0x0000000d12099211 */ /* 0x000fcc00000f1400 */
        /* <DEDUP_REMOVED lines=29> */
.L_x_33666:
        /* <DEDUP_REMOVED lines=13> */
[----:B0-----:R-:W-:Y:S05]  /*13a0*/  CALL.REL.NOINC `($__internal_557_$__cuda_sm3x_div_rn_noftz_f32_slowpath) ;  /* 0x0000000c00307944 */ /* 0x001fea0003c00000 */
[----:B------:R-:W-:-:S07]  /*13b0*/  IMAD.MOV.U32 R11, RZ, RZ, R0 ;  /* 0x000000ffff0b7224 */ /* 0x000fce00078e0000 */
.L_x_33646:
[----:B------:R-:W-:Y:S05]  /*13c0*/  BSYNC.RECONVERGENT B0 ;  /* 0x0000000000007941 */ /* 0x000fea0003800200 */
.L_x_33645:
        /* <DEDUP_REMOVED lines=13> */
.L_x_33648:
[----:B------:R-:W-:Y:S05]  /*14a0*/  BSYNC.RECONVERGENT B0 ;  /* 0x0000000000007941 */ /* 0x000fea0003800200 */
.L_x_33647:
[----:B------:R-:W-:-:S05]  /*14b0*/  IADD3 R9, P0, PT, R6, R17, RZ ;  /* 0x0000001106097210 */ /* 0x000fca0007f1e0ff */
[----:B------:R-:W-:Y:S01]  /*14c0*/  IMAD.X R8, R7, 0x1, R10, P0 ;  /* 0x0000000107087824 */ /* 0x000fe200000e060a */
[----:B------:R-:W-:-:S04]  /*14d0*/  ISETP.GE.U32.AND P0, PT, R9, UR42, PT ;  /* 0x0000002a09007c0c */ /* 0x000fc8000bf06070 */
[----:B------:R-:W-:-:S13]  /*14e0*/  ISETP.GE.AND.EX P0, PT, R8, UR43, PT, P0 ;  /* 0x0000002b08007c0c */ /* 0x000fda000bf06300 */
[----:B------:R-:W-:Y:S05]  /*14f0*/  @!P0 BRA `(.L_x_33649) ;  /* 0xfffffff400688947 */ /* 0x000fea000383ffff */
[----:B------:R-:W-:Y:S05]  /*1500*/  EXIT ;  /* 0x000000000000794d */ /* 0x000fea0003800000 */
.L_x_33636:
[----:B------:R-:W-:Y:S01]  /*1510*/  MOV R12, 0x2 ;  /* 0x00000002000c7802 */ /* 0x000fe20000000f00 */
[----:B------:R-:W-:Y:S02]  /*1520*/  IMAD.MOV.U32 R11, RZ, RZ, 0x1f ;  /* 0x0000001fff0b7424 */ /* 0x000fe400078e00ff */
[----:B------:R-:W-:Y:S02]  /*1530*/  HFMA2 R9, -RZ, RZ, 0.96630859375, -0.0022525787353515625 ;  /* 0x3bbb989dff097431 */ /* 0x000fe400000001ff */
[----:B------:R-:W-:Y:S02]  /*1540*/  IMAD.MOV.U32 R15, RZ, RZ, -0x1 ;  /* 0xffffffffff0f7424 */ /* 0x000fe400078e00ff */
[----:B------:R-:W-:-:S07]  /*1550*/  IMAD.MOV.U32 R8, RZ, RZ, 0x437c0000 ;  /* 0x437c0000ff087424 */ /* 0x000fce00078e00ff */
[----:B0-----:R-:W-:Y:S05]  /*1560*/  WARPSYNC.COLLECTIVE R15, `(.L_x_33650) ;  /* 0x000000000f087348 */ /* 0x001fea0003c00000 */
[----:B------:R1:W2:Y:S02]  /*1570*/  SHFL.BFLY P6, R14, R13, R12, R11 ;  /* 0x0c00000c0d0e7389 */ /* 0x0002a400000c000b */
[----:B012---:R-:W-:Y:S05]  /*1580*/  ENDCOLLECTIVE ;  /* 0x000000000000791b */ /* 0x007fea0003800000 */
.L_x_33650:
[----:B------:R-:W-:Y:S01]  /*1590*/  IMAD.MOV.U32 R12, RZ, RZ, 0x1 ;  /* 0x00000001ff0c7424 */ /* 0x000fe200078e00ff */
[----:B------:R-:W-:-:S04]  /*15a0*/  FMNMX R0, R14, R13, !PT ;  /* 0x0000000d0e007209 */ /* 0x000fc80007800000 */
[----:B------:R-:W-:-:S07]  /*15b0*/  MOV R13, R0 ;  /* 0x00000000000d7202 */ /* 0x000fce0000000f00 */
[----:B------:R-:W-:Y:S05]  /*15c0*/  WARPSYNC.COLLECTIVE R15, `(.L_x_33651) ;  /* 0x000000000f087348 */ /* 0x000fea0003c00000 */
[----:B------:R0:W1:Y:S02]  /*15d0*/  SHFL.BFLY P6, R14, R13, R12, R11 ;  /* 0x0c00000c0d0e7389 */ /* 0x00006400000c000b */
[----:B01----:R-:W-:Y:S05]  /*15e0*/  ENDCOLLECTIVE ;  /* 0x000000000000791b */ /* 0x003fea0003800000 */
.L_x_33651:
        /* <DEDUP_REMOVED lines=15> */
.L_x_33652:
[----:B------:R-:W-:Y:S02]  /*16e0*/  IMAD.MOV.U32 R12, RZ, RZ, 0x1 ;  /* 0x00000001ff0c7424 */ /* 0x000fe400078e00ff */
[----:B------:R-:W-:-:S05]  /*16f0*/  FADD R0, R13, R14 ;  /* 0x0000000e0d007221 */ /* 0x000fca0000000000 */
[----:B------:R-:W-:-:S07]  /*1700*/  MOV R13, R0 ;  /* 0x00000000000d7202 */ /* 0x000fce0000000f00 */
[----:B------:R-:W-:Y:S05]  /*1710*/  WARPSYNC.COLLECTIVE R15, `(.L_x_33653) ;  /* 0x000000000f087348 */ /* 0x000fea0003c00000 */
[----:B------:R0:W1:Y:S02]  /*1720*/  SHFL.BFLY P6, R14, R13, R12, R11 ;  /* 0x0c00000c0d0e7389 */ /* 0x00006400000c000b */
[----:B01----:R-:W-:Y:S05]  /*1730*/  ENDCOLLECTIVE ;  /* 0x000000000000791b */ /* 0x003fea0003800000 */
.L_x_33653:
[----:B------:R-:W-:Y:S05]  /*1740*/  BRA `(.L_x_33654) ;  /* 0xfffffff000487947 */ /* 0x000fea000383ffff */
.L_x_33639:
[----:B------:R-:W-:Y:S01]  /*1750*/  HFMA2 R12, -RZ, RZ, 0, 1.1920928955078125e-07 ;  /* 0x00000002ff0c7431 */ /* 0x000fe200000001ff */
[----:B------:R-:W-:Y:S01]  /*1760*/  BSSY B0, `(.L_x_33655) ;  /* 0x0000006000007945 */ /* 0x000fe20003800000 */
[----:B------:R-:W-:Y:S01]  /*1770*/  IMAD.MOV.U32 R11, RZ, RZ, 0x1f ;  /* 0x0000001fff0b7424 */ /* 0x000fe200078e00ff */
[----:B------:R-:W-:-:S07]  /*1780*/  MOV R15, 0xffffffff ;  /* 0xffffffff000f7802 */ /* 0x000fce0000000f00 */
[----:B0-----:R-:W-:Y:S05]  /*1790*/  WARPSYNC.COLLECTIVE R15, `(.L_x_33656) ;  /* 0x000000000f087348 */ /* 0x001fea0003c00000 */
[----:B------:R1:W2:Y:S02]  /*17a0*/  SHFL.BFLY P6, R14, R13, R12, R11 ;  /* 0x0c00000c0d0e7389 */ /* 0x0002a400000c000b */
[----:B012---:R-:W-:Y:S05]  /*17b0*/  ENDCOLLECTIVE ;  /* 0x000000000000791b */ /* 0x007fea0003800000 */
.L_x_33656:
[----:B------:R-:W-:Y:S05]  /*17c0*/  BSYNC B0 ;  /* 0x0000000000007941 */ /* 0x000fea0003800000 */
.L_x_33655:
        /* <DEDUP_REMOVED lines=9> */
.L_x_33657:
        /* <DEDUP_REMOVED lines=15> */
.L_x_33658:
[----:B------:R-:W-:Y:S02]  /*1950*/  IMAD.MOV.U32 R12, RZ, RZ, 0x1 ;  /* 0x00000001ff0c7424 */ /* 0x000fe400078e00ff */
[----:B------:R-:W-:-:S05]  /*1960*/  FADD R0, R13, R14 ;  /* 0x0000000e0d007221 */ /* 0x000fca0000000000 */
[----:B------:R-:W-:-:S07]  /*1970*/  MOV R13, R0 ;  /* 0x00000000000d7202 */ /* 0x000fce0000000f00 */
[----:B------:R-:W-:Y:S05]  /*1980*/  WARPSYNC.COLLECTIVE R15, `(.L_x_33659) ;  /* 0x000000000f087348 */ /* 0x000fea0003c00000 */
[----:B------:R0:W1:Y:S02]  /*1990*/  SHFL.BFLY P6, R14, R13, R12, R11 ;  /* 0x0c00000c0d0e7389 */ /* 0x00006400000c000b */
[----:B01----:R-:W-:Y:S05]  /*19a0*/  ENDCOLLECTIVE ;  /* 0x000000000000791b */ /* 0x003fea0003800000 */
.L_x_33659:
[----:B------:R-:W-:Y:S05]  /*19b0*/  BRA `(.L_x_33660) ;  /* 0xfffffff400007947 */ /* 0x000fea000383ffff */
.L_x_33644:
[----:B------:R-:W-:Y:S01]  /*19c0*/  HFMA2 R12, -RZ, RZ, 0, 1.1920928955078125e-07 ;  /* 0x00000002ff0c7431 */ /* 0x000fe200000001ff */
[----:B------:R-:W-:Y:S01]  /*19d0*/  BSSY B0, `(.L_x_33661) ;  /* 0x0000006000007945 */ /* 0x000fe20003800000 */
[----:B------:R-:W-:Y:S01]  /*19e0*/  IMAD.MOV.U32 R11, RZ, RZ, 0x1f ;  /* 0x0000001fff0b7424 */ /* 0x000fe200078e00ff */
[----:B------:R-:W-:-:S07]  /*19f0*/  MOV R15, 0xffffffff ;  /* 0xffffffff000f7802 */ /* 0x000fce0000000f00 */
[----:B0-----:R-:W-:Y:S05]  /*1a00*/  WARPSYNC.COLLECTIVE R15, `(.L_x_33662) ;  /* 0x000000000f087348 */ /* 0x001fea0003c00000 */
[----:B------:R1:W2:Y:S02]  /*1a10*/  SHFL.BFLY P6, R14, R13, R12, R11 ;  /* 0x0c00000c0d0e7389 */ /* 0x0002a400000c000b */
[----:B012---:R-:W-:Y:S05]  /*1a20*/  ENDCOLLECTIVE ;  /* 0x000000000000791b */ /* 0x007fea0003800000 */
.L_x_33662:
[----:B------:R-:W-:Y:S05]  /*1a30*/  BSYNC B0 ;  /* 0x0000000000007941 */ /* 0x000fea0003800000 */
.L_x_33661:
        /* <DEDUP_REMOVED lines=9> */
.L_x_33663:
        /* <DEDUP_REMOVED lines=15> */
.L_x_33664:
[----:B------:R-:W-:Y:S02]  /*1bc0*/  IMAD.MOV.U32 R12, RZ, RZ, 0x1 ;  /* 0x00000001ff0c7424 */ /* 0x000fe400078e00ff */
[----:B------:R-:W-:-:S05]  /*1bd0*/  FADD R0, R13, R14 ;  /* 0x0000000e0d007221 */ /* 0x000fca0000000000 */
[----:B------:R-:W-:-:S07]  /*1be0*/  MOV R13, R0 ;  /* 0x00000000000d7202 */ /* 0x000fce0000000f00 */
[----:B------:R-:W-:Y:S05]  /*1bf0*/  WARPSYNC.COLLECTIVE R15, `(.L_x_33665) ;  /* 0x000000000f087348 */ /* 0x000fea0003c00000 */
[----:B------:R0:W1:Y:S02]  /*1c00*/  SHFL.BFLY P6, R14, R13, R12, R11 ;  /* 0x0c00000c0d0e7389 */ /* 0x00006400000c000b */
[----:B01----:R-:W-:Y:S05]  /*1c10*/  ENDCOLLECTIVE ;  /* 0x000000000000791b */ /* 0x003fea0003800000 */
.L_x_33665:
[----:B------:R-:W-:Y:S05]  /*1c20*/  BRA `(.L_x_33666) ;  /* 0xfffffff400a87947 */ /* 0x000fea000383ffff */
        .weak           $__internal_556_$__cuda_sm20_div_u64
        .type           $__internal_556_$__cuda_sm20_div_u64,@function
        .size           $__internal_556_$__cuda_sm20_div_u64,($__internal_557_$__cuda_sm3x_div_rn_noftz_f32_slowpath - $__internal_556_$__cuda_sm20_div_u64)
$__internal_556_$__cuda_sm20_div_u64:
        /* <DEDUP_REMOVED lines=67> */
[----:B------:R-:W-:Y:S06]  /*2060*/  RET.REL.NODEC R2 `(_Z15SoftmaxWarpImplI24ElementwiseScaleMaskLoadIffbE11DirectStoreIffEfLi1ELi1ELi4ELi1ELb1EL9Algorithm0EEvT_T0_ll) ;  /* 0xffffffdc02e47950 */ /* 0x000fec0003c3ffff */
        .weak           $__internal_557_$__cuda_sm3x_div_rn_noftz_f32_slowpath
        .type           $__internal_557_$__cuda_sm3x_div_rn_noftz_f32_slowpath,@function
        .size           $__internal_557_$__cuda_sm3x_div_rn_noftz_f32_slowpath,(.L_x_37934 - $__internal_557_$__cuda_sm3x_div_rn_noftz_f32_slowpath)
$__internal_557_$__cuda_sm3x_div_rn_noftz_f32_slowpath:
        /* <DEDUP_REMOVED lines=34> */
.L_x_33668:
        /* <DEDUP_REMOVED lines=51> */
.L_x_33675:
[----:B------:R-:W-:-:S04]  /*25c0*/  LOP3.LUT R0, R0, 0x80000000, RZ, 0xc0, !PT ;  /* 0x8000000000007812 */ /* 0x000fc800078ec0ff */
[----:B------:R-:W-:Y:S01]  /*25d0*/  LOP3.LUT R0, R0, 0x7f800000, RZ, 0xfc, !PT ;  /* 0x7f80000000007812 */ /* 0x000fe200078efcff */
[----:B------:R-:W-:Y:S06]  /*25e0*/  BRA `(.L_x_33676) ;  /* 0x0000000000047947 */ /* 0x000fec0003800000 */
.L_x_33674:
[----:B------:R-:W-:-:S07]  /*25f0*/  IMAD R0, R21, 0x800000, R0 ;  /* 0x0080000015007824 */ /* 0x000fce00078e0200 */
.L_x_33676:
[----:B------:R-:W-:Y:S05]  /*2600*/  BSYNC.RECONVERGENT B3 ;  /* 0x0000000000037941 */ /* 0x000fea0003800200 */
.L_x_33673:
[----:B------:R-:W-:Y:S05]  /*2610*/  BRA `(.L_x_33677) ;  /* 0x0000000000207947 */ /* 0x000fea0003800000 */
.L_x_33672:
[----:B------:R-:W-:-:S04]  /*2620*/  LOP3.LUT R0, R11, 0x80000000, R0, 0x48, !PT ;  /* 0x800000000b007812 */ /* 0x000fc800078e4800 */
[----:B------:R-:W-:Y:S01]  /*2630*/  LOP3.LUT R0, R0, 0x7f800000, RZ, 0xfc, !PT ;  /* 0x7f80000000007812 */ /* 0x000fe200078efcff */
[----:B------:R-:W-:Y:S06]  /*2640*/  BRA `(.L_x_33677) ;  /* 0x0000000000147947 */ /* 0x000fec0003800000 */
.L_x_33671:
[----:B------:R-:W-:Y:S01]  /*2650*/  LOP3.LUT R0, R11, 0x80000000, R0, 0x48, !PT ;  /* 0x800000000b007812 */ /* 0x000fe200078e4800 */
[----:B------:R-:W-:Y:S06]  /*2660*/  BRA `(.L_x_33677) ;  /* 0x00000000000c7947 */ /* 0x000fec0003800000 */
.L_x_33670:
[----:B------:R-:W0:Y:S01]  /*2670*/  MUFU.RSQ R0, -QNAN ;  /* 0xffc0000000007908 */ /* 0x000e220000001400 */
[----:B------:R-:W-:Y:S05]  /*2680*/  BRA `(.L_x_33677) ;  /* 0x0000000000047947 */ /* 0x000fea0003800000 */
.L_x_33669:
[----:B------:R-:W-:-:S07]  /*2690*/  FADD.FTZ R0, R0, R11 ;  /* 0x0000000b00007221 */ /* 0x000fce0000010000 */
.L_x_33677:
[----:B------:R-:W-:Y:S05]  /*26a0*/  BSYNC.RECONVERGENT B2 ;  /* 0x0000000000027941 */ /* 0x000fea0003800200 */
.L_x_33667:
[----:B------:R-:W-:-:S04]  /*26b0*/  HFMA2 R13, -RZ, RZ, 0, 0 ;  /* 0x00000000ff0d7431 */ /* 0x000fc800000001ff */
[----:B0-----:R-:W-:Y:S05]  /*26c0*/  RET.REL.NODEC R12 `(_Z15SoftmaxWarpImplI24ElementwiseScaleMaskLoadIffbE11DirectStoreIffEfLi1ELi1ELi4ELi1ELb1EL9Algorithm0EEvT_T0_ll) ;  /* 0xffffffd80c4c7950 */ /* 0x001fea0003c3ffff */
.L_x_33678:
        /* <DEDUP_REMOVED lines=11> */
.L_x_37934:


//--------------------- .text._Z15SoftmaxWarpImplI24ElementwiseScaleMaskLoadIffbE11DirectStoreIffEfLi1ELi1ELi4ELi1ELb0EL9Algorithm0EEvT_T0_ll --------------------------
	.section	.text._Z15SoftmaxWarpImplI24ElementwiseScaleMaskLoadIffbE11DirectStoreIffEfLi1ELi1ELi4ELi1ELb0EL9Algorithm0EEvT_T0_ll,"ax",@progbits
	.align	128
        .global         _Z15SoftmaxWarpImplI24ElementwiseScaleMaskLoadIffbE11DirectStoreIffEfLi1ELi1ELi4ELi1ELb0EL9Algorithm0EEvT_T0_ll
        .type           _Z15SoftmaxWarpImplI24ElementwiseScaleMaskLoadIffbE11DirectStoreIffEfLi1ELi1ELi4ELi1ELb0EL9Algorithm0EEvT_T0_ll,@function
        .size           _Z15SoftmaxWarpImplI24ElementwiseScaleMaskLoadIffbE11DirectStoreIffEfLi1ELi1ELi4ELi1ELb0EL9Algorithm0EEvT_T0_ll,(.L_x_37936 - _Z15SoftmaxWarpImplI24ElementwiseScaleMaskLoadIffbE11DirectStoreIffEfLi1ELi1ELi4ELi1ELb0EL9Algorithm0EEvT_T0_ll)
        .other          _Z15SoftmaxWarpImplI24ElementwiseScaleMaskLoadIffbE11DirectStoreIffEfLi1ELi1ELi4ELi1ELb0EL9Algorithm0EEvT_T0_ll,@"STO_CUDA_ENTRY STV_DEFAULT"
_Z15SoftmaxWarpImplI24ElementwiseScaleMaskLoadIffbE11DirectStoreIffEfLi1ELi1ELi4ELi1ELb0EL9Algorithm0EEvT_T0_ll:
.text._Z15SoftmaxWarpImplI24ElementwiseScaleMaskLoadIffbE11DirectStoreIffEfLi1ELi1ELi4ELi1ELb0EL9Algorithm0EEvT_T0_ll:
        /* <DEDUP_REMOVED lines=26> */
.L_x_33679:
        /* <DEDUP_REMOVED lines=47> */
.L_x_33681:
[----:B------:R-:W-:-:S07]  /*0490*/  MOV R0, 0x4b0 ;  /* 0x000004b000007802 */ /* 0x000fce0000000f00 */
[----:B------:R-:W-:Y:S05]  /*04a0*/  CALL.REL.NOINC `($__internal_558_$__cuda_sm20_div_u64) ;  /* 0x00000014005c7944 */ /* 0x000fea0003c00000 */
.L_x_33682:
[----:B------:R-:W-:Y:S05]  /*04b0*/  BSYNC.RECONVERGENT B0 ;  /* 0x0000000000007941 */ /* 0x000fea0003800200 */
.L_x_33680:
        /* <DEDUP_REMOVED lines=52> */
.L_x_33700:
        /* <DEDUP_REMOVED lines=13> */
[----:B------:R-:W-:Y:S05]  /*08d0*/  CALL.REL.NOINC `($__internal_559_$__cuda_sm3x_div_rn_noftz_f32_slowpath) ;  /* 0x0000001400607944 */ /* 0x000fea0003c00000 */
[----:B------:R-:W-:-:S07]  /*08e0*/  MOV R15, R11 ;  /* 0x0000000b000f7202 */ /* 0x000fce0000000f00 */
.L_x_33687:
[----:B------:R-:W-:Y:S05]  /*08f0*/  BSYNC.RECONVERGENT B1 ;  /* 0x0000000000017941 */ /* 0x000fea0003800200 */
.L_x_33686:
[----:B------:R-:W0:Y:S01]  /*0900*/  LDCU.128 UR4, c[0x0][0x3a0] ;  /* 0x00007400ff0477ac */ /* 0x000e220008000c00 */
[----:B------:R-:W-:Y:S02]  /*0910*/  IMAD.MOV.U32 R10, RZ, RZ, R2 ;  /* 0x000000ffff0a7224 */ /* 0x000fe400078e0002 */
[----:B------:R-:W-:Y:S02]  /*0920*/  IMAD.MOV.U32 R11, RZ, RZ, RZ ;  /* 0x000000ffff0b7224 */ /* 0x000fe400078e00ff */
[----:B0-----:R-:W-:Y:S02]  /*0930*/  IMAD R0, R8, UR6, RZ ;  /* 0x0000000608007c24 */ /* 0x001fe4000f8e02ff */
[----:B------:R-:W-:Y:S01]  /*0940*/  IMAD.WIDE.U32 R10, R9, UR6, R10 ;  /* 0x00000006090a7c25 */ /* 0x000fe2000f8e000a */
[----:B------:R-:W-:-:S03]  /*0950*/  R2UR UR6, R4 ;  /* 0x00000000040672ca */ /* 0x000fc600000e0000 */
[----:B------:R-:W-:Y:S01]  /*0960*/  IMAD R9, R9, UR7, R0 ;  /* 0x0000000709097c24 */ /* 0x000fe2000f8e0200 */
[----:B------:R-:W-:Y:S01]  /*0970*/  R2UR UR7, R5 ;  /* 0x00000000050772ca */ /* 0x000fe200000e0000 */
[----:B------:R-:W-:Y:S01]  /*0980*/  IMAD.MOV.U32 R8, RZ, RZ, R16 ;  /* 0x000000ffff087224 */ /* 0x000fe200078e0010 */
[----:B------:R-:W-:Y:S02]  /*0990*/  LEA R12, P0, R10, UR4, 0x2 ;  /* 0x000000040a0c7c11 */ /* 0x000fe4000f8010ff */
[----:B------:R-:W-:-:S04]  /*09a0*/  IADD3 R9, PT, PT, R11, R9, RZ ;  /* 0x000000090b097210 */ /* 0x000fc80007ffe0ff */
[----:B------:R-:W-:Y:S01]  /*09b0*/  LEA.HI.X R13, R10, UR5, R9, 0x2, P0 ;  /* 0x000000050a0d7c11 */ /* 0x000fe200080f1409 */
[----:B------:R-:W-:-:S04]  /*09c0*/  IMAD.MOV.U32 R9, RZ, RZ, R17 ;  /* 0x000000ffff097224 */ /* 0x000fc800078e0011 */
[----:B------:R2:W-:Y:S03]  /*09d0*/  STG.E desc[UR6][R12.64], R15 ;  /* 0x0000000f0c007986 */ /* 0x0005e6000c101906 */
.L_x_33684:
[----:B------:R-:W-:Y:S05]  /*09e0*/  BSYNC B0 ;  /* 0x0000000000007941 */ /* 0x000fea0003800000 */
.L_x_33683:
[----:B------:R-:W-:-:S04]  /*09f0*/  ISETP.NE.U32.AND P0, PT, R18, RZ, PT ;  /* 0x000000ff1200720c */ /* 0x000fc80003f05070 */
[----:B------:R-:W-:-:S13]  /*0a00*/  ISETP.NE.AND.EX P0, PT, R19, RZ, PT, P0 ;  /* 0x000000ff1300720c */ /* 0x000fda0003f05300 */
[----:B------:R-:W-:Y:S05]  /*0a10*/  @!P0 EXIT ;  /* 0x000000000000894d */ /* 0x000fea0003800000 */
[----:B------:R-:W-:Y:S01]  /*0a20*/  BSSY B0, `(.L_x_33688) ;  /* 0x000008c000007945 */ /* 0x000fe20003800000 */
.L_x_33695:
[----:B0-----:R-:W-:Y:S01]  /*0a30*/  MOV R10, R2 ;  /* 0x00000002000a7202 */ /* 0x001fe20000000f00 */
[----:B------:R-:W-:Y:S01]  /*0a40*/  IMAD R0, R8, UR44, RZ ;  /* 0x0000002c08007c24 */ /* 0x000fe2000f8e02ff */
[C---:B-1----:R-:W-:Y:S01]  /*0a50*/  R2UR UR6, R4.reuse ;  /* 0x00000000040672ca */ /* 0x042fe200000e0000 */
[----:B------:R-:W-:Y:S01]  /*0a60*/  IMAD.MOV.U32 R11, RZ, RZ, RZ ;  /* 0x000000ffff0b7224 */ /* 0x000fe200078e00ff */
[----:B------:R-:W-:Y:S01]  /*0a70*/  R2UR UR7, R5 ;  /* 0x00000000050772ca */ /* 0x000fe200000e0000 */
[C---:B--2---:R-:W-:Y:S01]  /*0a80*/  IMAD R13, R9.reuse, UR45, R0 ;  /* 0x0000002d090d7c24 */ /* 0x044fe2000f8e0200 */
[----:B------:R-:W-:Y:S01]  /*0a90*/  R2UR UR4, R4 ;  /* 0x00000000040472ca */ /* 0x000fe200000e0000 */
[----:B------:R-:W-:Y:S01]  /*0aa0*/  IMAD.WIDE.U32 R10, R9, UR44, R10 ;  /* 0x0000002c090a7c25 */ /* 0x000fe2000f8e000a */
[----:B------:R-:W-:-:S03]  /*0ab0*/  R2UR UR5, R5 ;  /* 0x00000000050572ca */ /* 0x000fc600000e0000 */
[----:B------:R-:W-:Y:S01]  /*0ac0*/  IMAD.IADD R11, R11, 0x1, R13 ;  /* 0x000000010b0b7824 */ /* 0x000fe200078e020d */
        /* <DEDUP_REMOVED lines=31> */
.L_x_33706:
        /* <DEDUP_REMOVED lines=13> */
[----:B------:R-:W-:Y:S05]  /*0d90*/  CALL.REL.NOINC `($__internal_559_$__cuda_sm3x_div_rn_noftz_f32_slowpath) ;  /* 0x0000001000307944 */ /* 0x000fea0003c00000 */
.L_x_33691:
[----:B------:R-:W-:Y:S05]  /*0da0*/  BSYNC.RECONVERGENT B1 ;  /* 0x0000000000017941 */ /* 0x000fea0003800200 */
.L_x_33690:
        /* <DEDUP_REMOVED lines=52> */
.L_x_33712:
        /* <DEDUP_REMOVED lines=14> */
.L_x_33694:
[----:B------:R-:W-:Y:S05]  /*11d0*/  BSYNC.RECONVERGENT B1 ;  /* 0x0000000000017941 */ /* 0x000fea0003800200 */
.L_x_33693:
        /* <DEDUP_REMOVED lines=15> */
[----:B---3--:R-:W-:Y:S05]  /*12d0*/  @!P0 BRA `(.L_x_33695) ;  /* 0xfffffff400d48947 */ /* 0x008fea000383ffff */
[----:B------:R-:W-:Y:S05]  /*12e0*/  BSYNC B0 ;  /* 0x0000000000007941 */ /* 0x000fea0003800000 */
.L_x_33688:
[----:B------:R-:W-:Y:S05]  /*12f0*/  EXIT ;  /* 0x000000000000794d */ /* 0x000fea0003800000 */
.L_x_33685:
[----:B------:R-:W-:Y:S01]  /*1300*/  IMAD.MOV.U32 R12, RZ, RZ, 0x2 ;  /* 0x00000002ff0c7424 */ /* 0x000fe200078e00ff */
[----:B------:R-:W-:Y:S01]  /*1310*/  MOV R15, 0xffffffff ;  /* 0xffffffff000f7802 */ /* 0x000fe20000000f00 */
[----:B------:R-:W-:Y:S02]  /*1320*/  IMAD.MOV.U32 R11, RZ, RZ, 0x1f ;  /* 0x0000001fff0b7424 */ /* 0x000fe400078e00ff */
[----:B------:R-:W-:Y:S02]  /*1330*/  HFMA2 R21, -RZ, RZ, 0.96630859375, -0.0022525787353515625 ;  /* 0x3bbb989dff157431 */ /* 0x000fe400000001ff */
[----:B------:R-:W-:-:S07]  /*1340*/  IMAD.MOV.U32 R10, RZ, RZ, 0x437c0000 ;  /* 0x437c0000ff0a7424 */ /* 0x000fce00078e00ff */
[----:B------:R-:W-:Y:S05]  /*1350*/  WARPSYNC.COLLECTIVE R15, `(.L_x_33696) ;  /* 0x000000000f087348 */ /* 0x000fea0003c00000 */
[----:B------:R0:W1:Y:S02]  /*1360*/  SHFL.BFLY P6, R14, R13, R12, R11 ;  /* 0x0c00000c0d0e7389 */ /* 0x00006400000c000b */
[----:B01----:R-:W-:Y:S05]  /*1370*/  ENDCOLLECTIVE ;  /* 0x000000000000791b */ /* 0x003fea0003800000 */
.L_x_33696:
[----:B------:R-:W-:Y:S01]  /*1380*/  IMAD.MOV.U32 R12, RZ, RZ, 0x1 ;  /* 0x00000001ff0c7424 */ /* 0x000fe200078e00ff */
[----:B------:R-:W-:-:S05]  /*1390*/  FMNMX R0, R13, R14, !PT ;  /* 0x0000000e0d007209 */ /* 0x000fca0007800000 */
[----:B------:R-:W-:-:S07]  /*13a0*/  IMAD.MOV.U32 R13, RZ, RZ, R0 ;  /* 0x000000ffff0d7224 */ /* 0x000fce00078e0000 */
[----:B------:R-:W-:Y:S05]  /*13b0*/  WARPSYNC.COLLECTIVE R15, `(.L_x_33697) ;  /* 0x000000000f087348 */ /* 0x000fea0003c00000 */
[----:B------:R0:W1:Y:S02]  /*13c0*/  SHFL.BFLY P6, R14, R13, R12, R11 ;  /* 0x0c00000c0d0e7389 */ /* 0x00006400000c000b */
[----:B01----:R-:W-:Y:S05]  /*13d0*/  ENDCOLLECTIVE ;  /* 0x000000000000791b */ /* 0x003fea0003800000 */
.L_x_33697:
        /* <DEDUP_REMOVED lines=15> */
.L_x_33698:
[----:B------:R-:W-:Y:S02]  /*14d0*/  IMAD.MOV.U32 R12, RZ, RZ, 0x1 ;  /* 0x00000001ff0c7424 */ /* 0x000fe400078e00ff */
[----:B------:R-:W-:-:S04]  /*14e0*/  FADD R0, R13, R14 ;  /* 0x0000000e0d007221 */ /* 0x000fc80000000000 */
[----:B------:R-:W-:-:S07]  /*14f0*/  IMAD.MOV.U32 R13, RZ, RZ, R0 ;  /* 0x000000ffff0d7224 */ /* 0x000fce00078e0000 */
[----:B------:R-:W-:Y:S05]  /*1500*/  WARPSYNC.COLLECTIVE R15, `(.L_x_33699) ;  /* 0x000000000f087348 */ /* 0x000fea0003c00000 */
[----:B------:R0:W1:Y:S02]  /*1510*/  SHFL.BFLY P6, R14, R13, R12, R11 ;  /* 0x0c00000c0d0e7389 */ /* 0x00006400000c000b */
[----:B01----:R-:W-:Y:S05]  /*1520*/  ENDCOLLECTIVE ;  /* 0x000000000000791b */ /* 0x003fea0003800000 */
.L_x_33699:
[----:B------:R-:W-:Y:S05]  /*1530*/  BRA `(.L_x_33700) ;  /* 0xfffffff000b07947 */ /* 0x000fea000383ffff */
.L_x_33689:
[----:B------:R-:W-:Y:S01]  /*1540*/  HFMA2 R12, -RZ, RZ, 0, 1.1920928955078125e-07 ;  /* 0x00000002ff0c7431 */ /* 0x000fe200000001ff */
[----:B------:R-:W-:Y:S01]  /*1550*/  BSSY B1, `(.L_x_33701) ;  /* 0x0000006000017945 */ /* 0x000fe20003800000 */
[----:B------:R-:W-:Y:S02]  /*1560*/  IMAD.MOV.U32 R11, RZ, RZ, 0x1f ;  /* 0x0000001fff0b7424 */ /* 0x000fe400078e00ff */
[----:B------:R-:W-:-:S07]  /*1570*/  IMAD.MOV.U32 R15, RZ, RZ, -0x1 ;  /* 0xffffffffff0f7424 */ /* 0x000fce00078e00ff */
[----:B------:R-:W-:Y:S05]  /*1580*/  WARPSYNC.COLLECTIVE R15, `(.L_x_33702) ;  /* 0x000000000f087348 */ /* 0x000fea0003c00000 */
[----:B------:R0:W1:Y:S02]  /*1590*/  SHFL.BFLY P6, R14, R13, R12, R11 ;  /* 0x0c00000c0d0e7389 */ /* 0x00006400000c000b */
[----:B01----:R-:W-:Y:S05]  /*15a0*/  ENDCOLLECTIVE ;  /* 0x000000000000791b */ /* 0x003fea0003800000 */
.L_x_33702:
[----:B------:R-:W-:Y:S05]  /*15b0*/  BSYNC B1 ;  /* 0x0000000000017941 */ /* 0x000fea0003800000 */
.L_x_33701:
[----:B------:R-:W-:Y:S01]  /*15c0*/  FMNMX R13, R13, R14, !PT ;  /* 0x0000000e0d0d7209 */ /* 0x000fe20007800000 */
[----:B------:R-:W-:Y:S01]  /*15d0*/  IMAD.MOV.U32 R11, RZ, RZ, 0x1f ;  /* 0x0000001fff0b7424 */ /* 0x000fe200078e00ff */
[----:B------:R-:W-:Y:S01]  /*15e0*/  MOV R12, 0x1 ;  /* 0x00000001000c7802 */ /* 0x000fe20000000f00 */
[----:B------:R-:W-:Y:S01]  /*15f0*/  HFMA2 R0, -RZ, RZ, 3.7421875, 0 ;  /* 0x437c0000ff007431 */ /* 0x000fe200000001ff */
[----:B------:R-:W-:Y:S01]  /*1600*/  MOV R15, 0xffffffff ;  /* 0xffffffff000f7802 */ /* 0x000fe20000000f00 */
[----:B------:R-:W-:-:S07]  /*1610*/  IMAD.MOV.U32 R17, RZ, RZ, 0x3bbb989d ;  /* 0x3bbb989dff117424 */ /* 0x000fce00078e00ff */
[----:B------:R-:W-:Y:S05]  /*1620*/  WARPSYNC.COLLECTIVE R15, `(.L_x_33703) ;  /* 0x000000000f087348 */ /* 0x000fea0003c00000 */
[----:B------:R0:W1:Y:S02]  /*1630*/  SHFL.BFLY P6, R14, R13, R12, R11 ;  /* 0x0c00000c0d0e7389 */ /* 0x00006400000c000b */
[----:B01----:R-:W-:Y:S05]  /*1640*/  ENDCOLLECTIVE ;  /* 0x000000000000791b */ /* 0x003fea0003800000 */
.L_x_33703:
        /* <DEDUP_REMOVED lines=15> */
.L_x_33704:
[----:B------:R-:W-:Y:S02]  /*1740*/  HFMA2 R12, -RZ, RZ, 0, 5.9604644775390625e-08 ;  /* 0x00000001ff0c7431 */ /* 0x000fe400000001ff */
[----:B------:R-:W-:-:S04]  /*1750*/  FADD R0, R13, R14 ;  /* 0x0000000e0d007221 */ /* 0x000fc80000000000 */
[----:B------:R-:W-:-:S07]  /*1760*/  IMAD.MOV.U32 R13, RZ, RZ, R0 ;  /* 0x000000ffff0d7224 */ /* 0x000fce00078e0000 */
[----:B------:R-:W-:Y:S05]  /*1770*/  WARPSYNC.COLLECTIVE R15, `(.L_x_33705) ;  /* 0x000000000f087348 */ /* 0x000fea0003c00000 */
[----:B------:R0:W1:Y:S02]  /*1780*/  SHFL.BFLY P6, R14, R13, R12, R11 ;  /* 0x0c00000c0d0e7389 */ /* 0x00006400000c000b */
[----:B01----:R-:W-:Y:S05]  /*1790*/  ENDCOLLECTIVE ;  /* 0x000000000000791b */ /* 0x003fea0003800000 */
.L_x_33705:
[----:B------:R-:W-:Y:S05]  /*17a0*/  BRA `(.L_x_33706) ;  /* 0xfffffff400447947 */ /* 0x000fea000383ffff */
.L_x_33692:
[----:B------:R-:W-:Y:S01]  /*17b0*/  BSSY B1, `(.L_x_33707) ;  /* 0x0000007000017945 */ /* 0x000fe20003800000 */
[----:B------:R-:W-:Y:S01]  /*17c0*/  IMAD.MOV.U32 R12, RZ, RZ, 0x2 ;  /* 0x00000002ff0c7424 */ /* 0x000fe200078e00ff */
[----:B------:R-:W-:Y:S01]  /*17d0*/  MOV R11, 0x1f ;  /* 0x0000001f000b7802 */ /* 0x000fe20000000f00 */
[----:B------:R-:W-:-:S07]  /*17e0*/  IMAD.MOV.U32 R15, RZ, RZ, -0x1 ;  /* 0xffffffffff0f7424 */ /* 0x000fce00078e00ff */
[----:B------:R-:W-:Y:S05]  /*17f0*/  WARPSYNC.COLLECTIVE R15, `(.L_x_33708) ;  /* 0x000000000f087348 */ /* 0x000fea0003c00000 */
[----:B------:R0:W1:Y:S02]  /*1800*/  SHFL.BFLY P6, R14, R13, R12, R11 ;  /* 0x0c00000c0d0e7389 */ /* 0x00006400000c000b */
[----:B01----:R-:W-:Y:S05]  /*1810*/  ENDCOLLECTIVE ;  /* 0x000000000000791b */ /* 0x003fea0003800000 */
.L_x_33708:
[----:B------:R-:W-:Y:S05]  /*1820*/  BSYNC B1 ;  /* 0x0000000000017941 */ /* 0x000fea0003800000 */
.L_x_33707:
[----:B------:R-:W-:Y:S01]  /*1830*/  HFMA2 R12, -RZ, RZ, 0, 5.9604644775390625e-08 ;  /* 0x00000001ff0c7431 */ /* 0x000fe200000001ff */
[----:B------:R-:W-:Y:S01]  /*1840*/  FMNMX R13, R13, R14, !PT ;  /* 0x0000000e0d0d7209 */ /* 0x000fe20007800000 */
[----:B------:R-:W-:Y:S01]  /*1850*/  IMAD.MOV.U32 R11, RZ, RZ, 0x1f ;  /* 0x0000001fff0b7424 */ /* 0x000fe200078e00ff */
[----:B------:R-:W-:Y:S01]  /*1860*/  MOV R15, 0xffffffff ;  /* 0xffffffff000f7802 */ /* 0x000fe20000000f00 */
[----:B------:R-:W-:Y:S02]  /*1870*/  HFMA2 R0, -RZ, RZ, 3.7421875, 0 ;  /* 0x437c0000ff007431 */ /* 0x000fe400000001ff */
[----:B------:R-:W-:-:S07]  /*1880*/  IMAD.MOV.U32 R9, RZ, RZ, 0x3bbb989d ;  /* 0x3bbb989dff097424 */ /* 0x000fce00078e00ff */
[----:B------:R-:W-:Y:S05]  /*1890*/  WARPSYNC.COLLECTIVE R15, `(.L_x_33709) ;  /* 0x000000000f087348 */ /* 0x000fea0003c00000 */
[----:B------:R0:W1:Y:S02]  /*18a0*/  SHFL.BFLY P6, R14, R13, R12, R11 ;  /* 0x0c00000c0d0e7389 */ /* 0x00006400000c000b */
[----:B01----:R-:W-:Y:S05]  /*18b0*/  ENDCOLLECTIVE ;  /* 0x000000000000791b */ /* 0x003fea0003800000 */
.L_x_33709:
        /* <DEDUP_REMOVED lines=15> */
.L_x_33710:
[----:B------:R-:W-:Y:S02]  /*19b0*/  HFMA2 R12, -RZ, RZ, 0, 5.9604644775390625e-08 ;  /* 0x00000001ff0c7431 */ /* 0x000fe400000001ff */
[----:B------:R-:W-:-:S04]  /*19c0*/  FADD R0, R13, R14 ;  /* 0x0000000e0d007221 */ /* 0x000fc80000000000 */
[----:B------:R-:W-:-:S07]  /*19d0*/  IMAD.MOV.U32 R13, RZ, RZ, R0 ;  /* 0x000000ffff0d7224 */ /* 0x000fce00078e0000 */
[----:B------:R-:W-:Y:S05]  /*19e0*/  WARPSYNC.COLLECTIVE R15, `(.L_x_33711) ;  /* 0x000000000f087348 */ /* 0x000fea0003c00000 */
[----:B------:R0:W1:Y:S02]  /*19f0*/  SHFL.BFLY P6, R14, R13, R12, R11 ;  /* 0x0c00000c0d0e7389 */ /* 0x00006400000c000b */
[----:B01----:R-:W-:Y:S05]  /*1a00*/  ENDCOLLECTIVE ;  /* 0x000000000000791b */ /* 0x003fea0003800000 */
.L_x_33711:
[----:B------:R-:W-:Y:S05]  /*1a10*/  BRA `(.L_x_33712) ;  /* 0xfffffff400b47947 */ /* 0x000fea000383ffff */
        .weak           $__internal_558_$__cuda_sm20_div_u64
        .type           $__internal_558_$__cuda_sm20_div_u64,@function
        .size           $__internal_558_$__cuda_sm20_div_u64,($__internal_559_$__cuda_sm3x_div_rn_noftz_f32_slowpath - $__internal_558_$__cuda_sm20_div_u64)
$__internal_558_$__cuda_sm20_div_u64:
        /* <DEDUP_REMOVED lines=44> */
[----:B------:R-:W-:Y:S01]  /*1ce0*/  IMAD R3, R13, R6, R3 ;  /* 0x000000060d037224 */ /* 0x000fe200078e0203 */
[----:B------:R-:W-:-:S04]  /*1cf0*/  IADD3 R5, P2, PT, -R6, R15, RZ ;  /* 0x0000000f06057210 */ /* 0x000fc80007f5e1ff */
[----:B------:R-:W-:Y:S02]  /*1d00*/  IADD3.X R10, PT, PT, ~R3, R4, RZ, P1, !PT ;  /* 0x00000004030a7210 */ /* 0x000fe40000ffe5ff */
        /* <DEDUP_REMOVED lines=8> */
[----:B------:R-:W-:Y:S02]  /*1d90*/  IADD3 R10, P2, PT, R3, 0x1, RZ ;  /* 0x00000001030a7810 */ /* 0x000fe40007f5e0ff */
[----:B------:R-:W-:Y:S02]  /*1da0*/  ISETP.GE.U32.AND P0, PT, R5, R6, PT ;  /* 0x000000060500720c */ /* 0x000fe40003f06070 */
[----:B------:R-:W-:Y:S01]  /*1db0*/  ISETP.NE.U32.AND P1, PT, R6, RZ, PT ;  /* 0x000000ff0600720c */ /* 0x000fe20003f25070 */
[----:B------:R-:W-:Y:S01]  /*1dc0*/  IMAD.X R11, RZ, RZ, R2, P2 ;  /* 0x000000ffff0b7224 */ /* 0x000fe200010e0602 */
[----:B------:R-:W-:-:S02]  /*1dd0*/  ISETP.GE.U32.AND.EX P0, PT, R12, R7, PT, P0 ;  /* 0x000000070c00720c */ /* 0x000fc40003f06100 */
[----:B------:R-:W-:Y:S02]  /*1de0*/  ISETP.NE.AND.EX P1, PT, R7, RZ, PT, P1 ;  /* 0x000000ff0700720c */ /* 0x000fe40003f25310 */
[----:B------:R-:W-:Y:S01]  /*1df0*/  SEL R10, R10, R3, P0 ;  /* 0x000000030a0a7207 */ /* 0x000fe20000000000 */
[----:B------:R-:W-:Y:S01]  /*1e00*/  IMAD.MOV.U32 R3, RZ, RZ, 0x0 ;  /* 0x00000000ff037424 */ /* 0x000fe200078e00ff */
[----:B------:R-:W-:Y:S02]  /*1e10*/  SEL R11, R11, R2, P0 ;  /* 0x000000020b0b7207 */ /* 0x000fe40000000000 */
[----:B------:R-:W-:Y:S02]  /*1e20*/  MOV R2, R0 ;  /* 0x0000000000027202 */ /* 0x000fe40000000f00 */
[----:B------:R-:W-:Y:S02]  /*1e30*/  SEL R10, R10, 0xffffffff, P1 ;  /* 0xffffffff0a0a7807 */ /* 0x000fe40000800000 */
[----:B------:R-:W-:Y:S01]  /*1e40*/  SEL R11, R11, 0xffffffff, P1 ;  /* 0xffffffff0b0b7807 */ /* 0x000fe20000800000 */
[----:B------:R-:W-:Y:S06]  /*1e50*/  RET.REL.NODEC R2 `(_Z15SoftmaxWarpImplI24ElementwiseScaleMaskLoadIffbE11DirectStoreIffEfLi1ELi1ELi4ELi1ELb0EL9Algorithm0EEvT_T0_ll) ;  /* 0xffffffe002687950 */ /* 0x000fec0003c3ffff */
        .weak           $__internal_559_$__cuda_sm3x_div_rn_noftz_f32_slowpath
        .type           $__internal_559_$__cuda_sm3x_div_rn_noftz_f32_slowpath,@function
        .size           $__internal_559_$__cuda_sm3x_div_rn_noftz_f32_slowpath,(.L_x_37936 - $__internal_559_$__cuda_sm3x_div_rn_noftz_f32_slowpath)
$__internal_559_$__cuda_sm3x_div_rn_noftz_f32_slowpath:
        /* <DEDUP_REMOVED lines=34> */
.L_x_33714:
        /* <DEDUP_REMOVED lines=51> */
.L_x_33721:
[----:B------:R-:W-:-:S04]  /*23b0*/  LOP3.LUT R0, R0, 0x80000000, RZ, 0xc0, !PT ;  /* 0x8000000000007812 */ /* 0x000fc800078ec0ff */
[----:B------:R-:W-:Y:S01]  /*23c0*/  LOP3.LUT R0, R0, 0x7f800000, RZ, 0xfc, !PT ;  /* 0x7f80000000007812 */ /* 0x000fe200078efcff */
[----:B------:R-:W-:Y:S06]  /*23d0*/  BRA `(.L_x_33722) ;  /* 0x0000000000047947 */ /* 0x000fec0003800000 */
.L_x_33720:
[----:B------:R-:W-:-:S07]  /*23e0*/  LEA R0, R21, R0, 0x17 ;  /* 0x0000000015007211 */ /* 0x000fce00078eb8ff */
.L_x_33722:
[----:B------:R-:W-:Y:S05]  /*23f0*/  BSYNC.RECONVERGENT B3 ;  /* 0x0000000000037941 */ /* 0x000fea0003800200 */
.L_x_33719:
[----:B------:R-:W-:Y:S05]  /*2400*/  BRA `(.L_x_33723) ;  /* 0x0000000000207947 */ /* 0x000fea0003800000 */
.L_x_33718:
[----:B------:R-:W-:-:S04]  /*2410*/  LOP3.LUT R0, R11, 0x80000000, R0, 0x48, !PT ;  /* 0x800000000b007812 */ /* 0x000fc800078e4800 */
[----:B------:R-:W-:Y:S01]  /*2420*/  LOP3.LUT R0, R0, 0x7f800000, RZ, 0xfc, !PT ;  /* 0x7f80000000007812 */ /* 0x000fe200078efcff */
[----:B------:R-:W-:Y:S06]  /*2430*/  BRA `(.L_x_33723) ;  /* 0x0000000000147947 */ /* 0x000fec0003800000 */
.L_x_33717:
[----:B------:R-:W-:Y:S01]  /*2440*/  LOP3.LUT R0, R11, 0x80000000, R0, 0x48, !PT ;  /* 0x800000000b007812 */ /* 0x000fe200078e4800 */
[----:B------:R-:W-:Y:S06]  /*2450*/  BRA `(.L_x_33723) ;  /* 0x00000000000c7947 */ /* 0x000fec0003800000 */
.L_x_33716:
[----:B------:R-:W0:Y:S01]  /*2460*/  MUFU.RSQ R0, -QNAN ;  /* 0xffc0000000007908 */ /* 0x000e220000001400 */
[----:B------:R-:W-:Y:S05]  /*2470*/  BRA `(.L_x_33723) ;  /* 0x0000000000047947 */ /* 0x000fea0003800000 */
.L_x_33715:
[----:B------:R-:W-:-:S07]  /*2480*/  FADD.FTZ R0, R0, R11 ;  /* 0x0000000b00007221 */ /* 0x000fce0000010000 */
.L_x_33723:
[----:B------:R-:W-:Y:S05]  /*2490*/  BSYNC.RECONVERGENT B2 ;  /* 0x0000000000027941 */ /* 0x000fea0003800200 */
.L_x_33713:
[----:B------:R-:W-:Y:S02]  /*24a0*/  HFMA2 R13, -RZ, RZ, 0, 0 ;  /* 0x00000000ff0d7431 */ /* 0x000fe400000001ff */
[----:B0-----:R-:W-:Y:S02]  /*24b0*/  IMAD.MOV.U32 R11, RZ, RZ, R0 ;  /* 0x000000ffff0b7224 */ /* 0x001fe400078e0000 */
[----:B------:R-:W-:Y:S05]  /*24c0*/  RET.REL.NODEC R12 `(_Z15SoftmaxWarpImplI24ElementwiseScaleMaskLoadIffbE11DirectStoreIffEfLi1ELi1ELi4ELi1ELb0EL9Algorithm0EEvT_T0_ll) ;  /* 0xffffffd80ccc7950 */ /* 0x000fea0003c3ffff */
.L_x_33724:
        /* <DEDUP_REMOVED lines=11> */
.L_x_37936:


//--------------------- .text._Z15SoftmaxWarpImplI24ElementwiseScaleMaskLoadIffbE11DirectStoreIffEfLi1ELi1ELi4ELi2ELb1EL9Algorithm0EEvT_T0_ll --------------------------
	.section	.text._Z15SoftmaxWarpImplI24ElementwiseScaleMaskLoadIffbE11DirectStoreIffEfLi1ELi1ELi4ELi2ELb1EL9Algorithm0EEvT_T0_ll,"ax",@progbits
	.align	128
        .global         _Z15SoftmaxWarpImplI24ElementwiseScaleMaskLoadIffbE11DirectStoreIffEfLi1ELi1ELi4ELi2ELb1EL9Algorithm0EEvT_T0_ll
        .type           _Z15SoftmaxWarpImplI24ElementwiseScaleMaskLoadIffbE11DirectStoreIffEfLi1ELi1ELi4ELi2ELb1EL9Algorithm0EEvT_T0_ll,@function
        .size           _Z15SoftmaxWarpImplI24ElementwiseScaleMaskLoadIffbE11DirectStoreIffEfLi1ELi1ELi4ELi2ELb1EL9Algorithm0EEvT_T0_ll,(.L_x_37937 - _Z15SoftmaxWarpImplI24ElementwiseScaleMaskLoadIffbE11DirectStoreIffEfLi1ELi1ELi4ELi2ELb1EL9Algorithm0EEvT_T0_ll)
        .other          _Z15SoftmaxWarpImplI24ElementwiseScaleMaskLoadIffbE11DirectStoreIffEfLi1ELi1ELi4ELi2ELb1EL9Algorithm0EEvT_T0_ll,@"STO_CUDA_ENTRY STV_DEFAULT"
_Z15SoftmaxWarpImplI24ElementwiseScaleMaskLoadIffbE11DirectStoreIffEfLi1ELi1ELi4ELi2ELb1EL9Algorithm0EEvT_T0_ll:
.text._Z15SoftmaxWarpImplI24ElementwiseScaleMaskLoadIffbE11DirectStoreIffEfLi1ELi1ELi4ELi2ELb1EL9Algorithm0EEvT_T0_ll:
        /* <DEDUP_REMOVED lines=27> */
.L_x_33725:
        /* <DEDUP_REMOVED lines=18> */
.L_x_33738:
        /* <DEDUP_REMOVED lines=50> */
.L_x_33728:
[----:B------:R-:W-:Y:S05]  /*05f0*/  BSYNC.RECONVERGENT B1 ;  /* 0x0000000000017941 */ /* 0x000fea0003800200 */
.L_x_33727:
[----:B------:R-:W-:Y:S01]  /*0600*/  UMOV UR4, 0xffffffff ;  /* 0xffffffff00047882 */ /* 0x000fe20000000000 */
[----:B0-----:R-:W-:Y:S02]  /*0610*/  @!P0 FMNMX R13, R12, -INF , !PT ;  /* 0xff8000000c0d8809 */ /* 0x001fe40007800000 */
[----:B------:R-:W-:Y:S01]  /*0620*/  @!P0 MOV R25, R12 ;  /* 0x0000000c00198202 */ /* 0x000fe20000000f00 */
[----:B------:R-:W-:Y:S06]  /*0630*/  BRA.DIV UR4, `(.L_x_33729) ;  /* 0x0000000604987947 */ /* 0x000fec000b800000 */
[----:B------:R-:W0:Y:S01]  /*0640*/  SHFL.BFLY PT, R14, R13, 0x2, 0x1f ;  /* 0x0c401f000d0e7f89 */ /* 0x000e2200000e0000 */
[----:B------:R-:W-:Y:S02]  /*0650*/  IMAD.MOV.U32 R15, RZ, RZ, 0x3bbb989d ;  /* 0x3bbb989dff0f7424 */ /* 0x000fe400078e00ff */
        /* <DEDUP_REMOVED lines=33> */
[----:B------:R1:W4:Y:S02]  /*0870*/  SHFL.BFLY PT, R14, R20, 0x1, 0x1f ;  /* 0x0c201f00140e7f89 */ /* 0x00032400000e0000 */
[----:B01----:R-:W-:-:S07]  /*0880*/  FADD R17, R10, R17 ;  /* 0x000000110a117221 */ /* 0x003fce0000000000 */
.L_x_33748:
        /* <DEDUP_REMOVED lines=12> */
[----:B--23--:R-:W-:Y:S05]  /*0950*/  CALL.REL.NOINC `($__internal_560_$__cuda_sm3x_div_rn_noftz_f32_slowpath) ;  /* 0x0000000800087944 */ /* 0x00cfea0003c00000 */
.L_x_33731:
[----:B------:R-:W-:Y:S05]  /*0960*/  BSYNC.RECONVERGENT B1 ;  /* 0x0000000000017941 */ /* 0x000fea0003800200 */
.L_x_33730:
        /* <DEDUP_REMOVED lines=21> */
.L_x_33733:
[----:B------:R-:W-:Y:S05]  /*0ac0*/  BSYNC.RECONVERGENT B1 ;  /* 0x0000000000017941 */ /* 0x000fea0003800200 */
.L_x_33732:
[----:B------:R-:W-:Y:S01]  /*0ad0*/  BSSY.RECONVERGENT B1, `(.L_x_33734) ;  /* 0x0000008000017945 */ /* 0x000fe20003800200 */
[----:B------:R-:W-:-:S03]  /*0ae0*/  FFMA R17, R17, R14, R10 ;  /* 0x0000000e11117223 */ /* 0x000fc6000000000a */
[----:B------:R-:W-:Y:S05]  /*0af0*/  @!P2 BRA `(.L_x_33735) ;  /* 0x000000000014a947 */ /* 0x000fea0003800000 */
[----:B------:R-:W-:Y:S01]  /*0b00*/  MOV R2, R0 ;  /* 0x0000000000027202 */ /* 0x000fe20000000f00 */
[----:B------:R-:W-:Y:S01]  /*0b10*/  IMAD.MOV.U32 R3, RZ, RZ, R11 ;  /* 0x000000ffff037224 */ /* 0x000fe200078e000b */
[----:B------:R-:W-:-:S07]  /*0b20*/  MOV R10, 0xb40 ;  /* 0x00000b40000a7802 */ /* 0x000fce0000000f00 */
[----:B0-23--:R-:W-:Y:S05]  /*0b30*/  CALL.REL.NOINC `($__internal_560_$__cuda_sm3x_div_rn_noftz_f32_slowpath) ;  /* 0x0000000400907944 */ /* 0x00dfea0003c00000 */
[----:B------:R-:W-:-:S07]  /*0b40*/  IMAD.MOV.U32 R17, RZ, RZ, R15 ;  /* 0x000000ffff117224 */ /* 0x000fce00078e000f */
.L_x_33735:
[----:B------:R-:W-:Y:S05]  /*0b50*/  BSYNC.RECONVERGENT B1 ;  /* 0x0000000000017941 */ /* 0x000fea0003800200 */
.L_x_33734:
        /* <DEDUP_REMOVED lines=12> */
.L_x_33737:
[----:B------:R-:W-:Y:S05]  /*0c20*/  BSYNC.RECONVERGENT B1 ;  /* 0x0000000000017941 */ /* 0x000fea0003800200 */
.L_x_33736:
[----:B------:R-:W-:-:S04]  /*0c30*/  IADD3 R21, P0, PT, R16, R21, RZ ;  /* 0x0000001510157210 */ /* 0x000fc80007f1e0ff */
[----:B------:R-:W-:Y:S02]  /*0c40*/  LEA.HI.X.SX32 R19, R16, R19, 0x1, P0 ;  /* 0x0000001310137211 */ /* 0x000fe400000f0eff */
[----:B------:R-:W-:-:S04]  /*0c50*/  ISETP.GE.U32.AND P0, PT, R21, UR46, PT ;  /* 0x0000002e15007c0c */ /* 0x000fc8000bf06070 */
[----:B------:R-:W-:-:S13]  /*0c60*/  ISETP.GE.AND.EX P0, PT, R19, UR47, PT, P0 ;  /* 0x0000002f13007c0c */ /* 0x000fda000bf06300 */
[----:B------:R-:W-:Y:S05]  /*0c70*/  @!P0 BRA `(.L_x_33738) ;  /* 0xfffffff400948947 */ /* 0x000fea000383ffff */
[----:B------:R-:W-:Y:S05]  /*0c80*/  BSYNC B0 ;  /* 0x0000000000007941 */ /* 0x000fea0003800000 */
.L_x_33726:
[----:B------:R-:W-:Y:S05]  /*0c90*/  EXIT ;  /* 0x000000000000794d */ /* 0x000fea0003800000 */
.L_x_33729:
[----:B------:R-:W-:Y:S01]  /*0ca0*/  BSSY B1, `(.L_x_33739) ;  /* 0x0000007000017945 */ /* 0x000fe20003800000 */
[----:B------:R-:W-:Y:S01]  /*0cb0*/  IMAD.MOV.U32 R12, RZ, RZ, 0x2 ;  /* 0x00000002ff0c7424 */ /* 0x000fe200078e00ff */
[----:B------:R-:W-:Y:S01]  /*0cc0*/  MOV R15, 0xffffffff ;  /* 0xffffffff000f7802 */ /* 0x000fe20000000f00 */
[----:B------:R-:W-:-:S07]  /*0cd0*/  IMAD.MOV.U32 R11, RZ, RZ, 0x1f ;  /* 0x0000001fff0b7424 */ /* 0x000fce00078e00ff */
[----:B--23--:R-:W-:Y:S05]  /*0ce0*/  WARPSYNC.COLLECTIVE R15, `(.L_x_33740) ;  /* 0x000000000f087348 */ /* 0x00cfea0003c00000 */
[----:B------:R0:W1:Y:S02]  /*0cf0*/  SHFL.BFLY P6, R14, R13, R12, R11 ;  /* 0x0c00000c0d0e7389 */ /* 0x00006400000c000b */
[----:B0123--:R-:W-:Y:S05]  /*0d00*/  ENDCOLLECTIVE ;  /* 0x000000000000791b */ /* 0x00ffea0003800000 */
.L_x_33740:
[----:B------:R-:W-:Y:S05]  /*0d10*/  BSYNC B1 ;  /* 0x0000000000017941 */ /* 0x000fea0003800000 */
.L_x_33739:
        /* <DEDUP_REMOVED lines=8> */
.L_x_33741:
[----:B------:R-:W-:Y:S01]  /*0da0*/  MOV R13, R0 ;  /* 0x00000000000d7202 */ /* 0x000fe20000000f00 */
[----:B------:R-:W-:Y:S02]  /*0db0*/  IMAD.MOV.U32 R12, RZ, RZ, 0x2 ;  /* 0x00000002ff0c7424 */ /* 0x000fe400078e00ff */
[----:B------:R-:W-:-:S07]  /*0dc0*/  IMAD.MOV.U32 R10, RZ, RZ, R14 ;  /* 0x000000ffff0a7224 */ /* 0x000fce00078e000e */
[----:B------:R-:W-:Y:S05]  /*0dd0*/  WARPSYNC.COLLECTIVE R15, `(.L_x_33742) ;  /* 0x000000000f087348 */ /* 0x000fea0003c00000 */
[----:B------:R0:W1:Y:S02]  /*0de0*/  SHFL.BFLY P6, R14, R13, R12, R11 ;  /* 0x0c00000c0d0e7389 */ /* 0x00006400000c000b */
[----:B01----:R-:W-:Y:S05]  /*0df0*/  ENDCOLLECTIVE ;  /* 0x000000000000791b */ /* 0x003fea0003800000 */
.L_x_33742:
        /* <DEDUP_REMOVED lines=11> */
.L_x_33743:
[----:B------:R-:W-:-:S04]  /*0eb0*/  FFMA.SAT R10, R3, R0, 0.5 ;  /* 0x3f000000030a7423 */ /* 0x000fc80000002000 */
[----:B------:R-:W-:-:S04]  /*0ec0*/  FFMA.RM R10, R10, R17, 12582913 ;  /* 0x4b4000010a0a7423 */ /* 0x000fc80000004011 */
[----:B------:R-:W-:-:S04]  /*0ed0*/  FADD R20, R10, -12583039 ;  /* 0xcb40007f0a147421 */ /* 0x000fc80000000000 */
[----:B------:R-:W-:Y:S01]  /*0ee0*/  FFMA R20, R3, 1.4426950216293334961, -R20 ;  /* 0x3fb8aa3b03147823 */ /* 0x000fe20000000814 */
[----:B------:R-:W-:-:S03]  /*0ef0*/  IMAD.MOV.U32 R12, RZ, RZ, 0x2 ;  /* 0x00000002ff0c7424 */ /* 0x000fc600078e00ff */
[----:B------:R-:W-:Y:S01]  /*0f00*/  FFMA R20, R3, 1.925963033500011079e-08, R20 ;  /* 0x32a5706003147823 */ /* 0x000fe20000000014 */
[----:B------:R-:W-:-:S05]  /*0f10*/  IMAD.SHL.U32 R3, R10, 0x800000, RZ ;  /* 0x008000000a037824 */ /* 0x000fca00078e00ff */
[----:B------:R-:W0:Y:S01]  /*0f20*/  MUFU.EX2 R20, R20 ;  /* 0x0000001400147308 */ /* 0x000e220000000800 */
[----:B------:R-:W-:-:S05]  /*0f30*/  FMNMX R2, R2, R14, !PT ;  /* 0x0000000e02027209 */ /* 0x000fca0007800000 */
[----:B------:R-:W-:-:S04]  /*0f40*/  FADD R23, -R2, R23 ;  /* 0x0000001702177221 */ /* 0x000fc80000000100 */
[----:B------:R-:W-:-:S04]  /*0f50*/  FFMA.SAT R0, R23, R0, 0.5 ;  /* 0x3f00000017007423 */ /* 0x000fc80000002000 */
[----:B------:R-:W-:Y:S01]  /*0f60*/  FFMA.RM R0, R0, R17, 12582913 ;  /* 0x4b40000100007423 */ /* 0x000fe20000004011 */
[----:B0-----:R-:W-:-:S03]  /*0f70*/  FMUL R2, R3, R20 ;  /* 0x0000001403027220 */ /* 0x001fc60000400000 */
[C---:B------:R-:W-:Y:S01]  /*0f80*/  FADD R10, R0.reuse, -12583039 ;  /* 0xcb40007f000a7421 */ /* 0x040fe20000000000 */
[----:B------:R-:W-:Y:S01]  /*0f90*/  SHF.L.U32 R0, R0, 0x17, RZ ;  /* 0x0000001700007819 */ /* 0x000fe200000006ff */
[----:B------:R-:W-:Y:S02]  /*0fa0*/  FADD R13, RZ, R2 ;  /* 0x00000002ff0d7221 */ /* 0x000fe40000000000 */
[----:B------:R-:W-:-:S07]  /*0fb0*/  FFMA R10, R23, 1.4426950216293334961, -R10 ;  /* 0x3fb8aa3b170a7823 */ /* 0x000fce000000080a */
[----:B------:R-:W-:Y:S05]  /*0fc0*/  WARPSYNC.COLLECTIVE R15, `(.L_x_33744) ;  /* 0x000000000f087348 */ /* 0x000fea0003c00000 */
[----:B------:R0:W1:Y:S02]  /*0fd0*/  SHFL.BFLY P6, R14, R13, R12, R11 ;  /* 0x0c00000c0d0e7389 */ /* 0x00006400000c000b */
[----:B01----:R-:W-:Y:S05]  /*0fe0*/  ENDCOLLECTIVE ;  /* 0x000000000000791b */ /* 0x003fea0003800000 */
.L_x_33744:
[----:B------:R-:W-:-:S04]  /*0ff0*/  FFMA R22, R23, 1.925963033500011079e-08, R10 ;  /* 0x32a5706017167823 */ /* 0x000fc8000000000a */
[----:B------:R-:W0:Y:S01]  /*1000*/  MUFU.EX2 R3, R22 ;  /* 0x0000001600037308 */ /* 0x000e220000000800 */
[----:B------:R-:W-:Y:S02]  /*1010*/  HFMA2 R12, -RZ, RZ, 0, 5.9604644775390625e-08 ;  /* 0x00000001ff0c7431 */ /* 0x000fe400000001ff */
[----:B0-----:R-:W-:Y:S01]  /*1020*/  FMUL R0, R0, R3 ;  /* 0x0000000300007220 */ /* 0x001fe20000400000 */
[----:B------:R-:W-:-:S03]  /*1030*/  FADD R10, R13, R14 ;  /* 0x0000000e0d0a7221 */ /* 0x000fc60000000000 */
[----:B------:R-:W-:Y:S01]  /*1040*/  FADD R3, RZ, R0 ;  /* 0x00000000ff037221 */ /* 0x000fe20000000000 */
[----:B------:R-:W-:-:S07]  /*1050*/  IMAD.MOV.U32 R13, RZ, RZ, R10 ;  /* 0x000000ffff0d7224 */ /* 0x000fce00078e000a */
[----:B------:R-:W-:Y:S05]  /*1060*/  WARPSYNC.COLLECTIVE R15, `(.L_x_33745) ;  /* 0x000000000f087348 */ /* 0x000fea0003c00000 */
[----:B------:R0:W1:Y:S02]  /*1070*/  SHFL.BFLY P6, R14, R13, R12, R11 ;  /* 0x0c00000c0d0e7389 */ /* 0x00006400000c000b */
[----:B01----:R-:W-:Y:S05]  /*1080*/  ENDCOLLECTIVE ;  /* 0x000000000000791b */ /* 0x003fea0003800000 */
.L_x_33745:
[----:B------:R-:W-:Y:S01]  /*1090*/  MOV R13, R3 ;  /* 0x00000003000d7202 */ /* 0x000fe20000000f00 */
[----:B------:R-:W-:Y:S02]  /*10a0*/  IMAD.MOV.U32 R12, RZ, RZ, 0x2 ;  /* 0x00000002ff0c7424 */ /* 0x000fe400078e00ff */
[----:B------:R-:W-:-:S07]  /*10b0*/  IMAD.MOV.U32 R17, RZ, RZ, R14 ;  /* 0x000000ffff117224 */ /* 0x000fce00078e000e */
[----:B------:R-:W-:Y:S05]  /*10c0*/  WARPSYNC.COLLECTIVE R15, `(.L_x_33746) ;  /* 0x000000000f087348 */ /* 0x000fea0003c00000 */
[----:B------:R0:W1:Y:S02]  /*10d0*/  SHFL.BFLY P6, R14, R13, R12, R11 ;  /* 0x0c00000c0d0e7389 */ /* 0x00006400000c000b */
[----:B01----:R-:W-:Y:S05]  /*10e0*/  ENDCOLLECTIVE ;  /* 0x000000000000791b */ /* 0x003fea0003800000 */
.L_x_33746:
        /* <DEDUP_REMOVED lines=8> */
.L_x_33747:
[----:B------:R-:W-:Y:S05]  /*1170*/  BRA `(.L_x_33748) ;  /* 0xfffffff400c47947 */ /* 0x000fea000383ffff */
        .weak           $__internal_560_$__cuda_sm3x_div_rn_noftz_f32_slowpath
        .type           $__internal_560_$__cuda_sm3x_div_rn_noftz_f32_slowpath,@function
        .size           $__internal_560_$__cuda_sm3x_div_rn_noftz_f32_slowpath,(.L_x_37937 - $__internal_560_$__cuda_sm3x_div_rn_noftz_f32_slowpath)
$__internal_560_$__cuda_sm3x_div_rn_noftz_f32_slowpath:
        /* <DEDUP_REMOVED lines=34> */
.L_x_33750:
        /* <DEDUP_REMOVED lines=51> */
.L_x_33757:
[----:B------:R-:W-:-:S04]  /*16d0*/  LOP3.LUT R2, R2, 0x80000000, RZ, 0xc0, !PT ;  /* 0x8000000002027812 */ /* 0x000fc800078ec0ff */
[----:B------:R-:W-:Y:S01]  /*16e0*/  LOP3.LUT R2, R2, 0x7f800000, RZ, 0xfc, !PT ;  /* 0x7f80000002027812 */ /* 0x000fe200078efcff */
[----:B------:R-:W-:Y:S06]  /*16f0*/  BRA `(.L_x_33758) ;  /* 0x0000000000047947 */ /* 0x000fec0003800000 */
.L_x_33756:
[----:B------:R-:W-:-:S07]  /*1700*/  IMAD R2, R13, 0x800000, R2 ;  /* 0x008000000d027824 */ /* 0x000fce00078e0202 */
.L_x_33758:
[----:B------:R-:W-:Y:S05]  /*1710*/  BSYNC.RECONVERGENT B3 ;  /* 0x0000000000037941 */ /* 0x000fea0003800200 */
.L_x_33755:
[----:B------:R-:W-:Y:S05]  /*1720*/  BRA `(.L_x_33759) ;  /* 0x0000000000207947 */ /* 0x000fea0003800000 */
.L_x_33754:
[----:B------:R-:W-:-:S04]  /*1730*/  LOP3.LUT R2, R3, 0x80000000, R2, 0x48, !PT ;  /* 0x8000000003027812 */ /* 0x000fc800078e4802 */
[----:B------:R-:W-:Y:S01]  /*1740*/  LOP3.LUT R2, R2, 0x7f800000, RZ, 0xfc, !PT ;  /* 0x7f80000002027812 */ /* 0x000fe200078efcff */
[----:B------:R-:W-:Y:S06]  /*1750*/  BRA `(.L_x_33759) ;  /* 0x0000000000147947 */ /* 0x000fec0003800000 */
.L_x_33753:
[----:B------:R-:W-:Y:S01]  /*1760*/  LOP3.LUT R2, R3, 0x80000000, R2, 0x48, !PT ;  /* 0x8000000003027812 */ /* 0x000fe200078e4802 */
[----:B------:R-:W-:Y:S06]  /*1770*/  BRA `(.L_x_33759) ;  /* 0x00000000000c7947 */ /* 0x000fec0003800000 */
.L_x_33752:
[----:B------:R-:W0:Y:S01]  /*1780*/  MUFU.RSQ R2, -QNAN ;  /* 0xffc0000000027908 */ /* 0x000e220000001400 */
[----:B------:R-:W-:Y:S05]  /*1790*/  BRA `(.L_x_33759) ;  /* 0x0000000000047947 */ /* 0x000fea0003800000 */
.L_x_33751:
[----:B------:R-:W-:-:S07]  /*17a0*/  FADD.FTZ R2, R2, R3 ;  /* 0x0000000302027221 */ /* 0x000fce0000010000 */
.L_x_33759:
[----:B------:R-:W-:Y:S05]  /*17b0*/  BSYNC.RECONVERGENT B2 ;  /* 0x0000000000027941 */ /* 0x000fea0003800200 */
.L_x_33749:
[----:B------:R-:W-:Y:S01]  /*17c0*/  HFMA2 R3, -RZ, RZ, 0, 0 ;  /* 0x00000000ff037431 */ /* 0x000fe200000001ff */
[----:B0-----:R-:W-:Y:S01]  /*17d0*/  MOV R15, R2 ;  /* 0x00000002000f7202 */ /* 0x001fe20000000f00 */
[----:B------:R-:W-:-:S04]  /*17e0*/  IMAD.MOV.U32 R2, RZ, RZ, R10 ;  /* 0x000000ffff027224 */ /* 0x000fc800078e000a */
[----:B------:R-:W-:Y:S05]  /*17f0*/  RET.REL.NODEC R2 `(_Z15SoftmaxWarpImplI24ElementwiseScaleMaskLoadIffbE11DirectStoreIffEfLi1ELi1ELi4ELi2ELb1EL9Algorithm0EEvT_T0_ll) ;  /* 0xffffffe802007950 */ /* 0x000fea0003c3ffff */
.L_x_33760:
        /* <DEDUP_REMOVED lines=16> */
.L_x_37937:


//--------------------- .text._Z15SoftmaxWarpImplI24ElementwiseScaleMaskLoadIffbE11DirectStoreIffEfLi1ELi1ELi4ELi2ELb0EL9Algorithm0EEvT_T0_ll --------------------------
	.section	.text._Z15SoftmaxWarpImplI24ElementwiseScaleMaskLoadIffbE11DirectStoreIffEfLi1ELi1ELi4ELi2ELb0EL9Algorithm0EEvT_T0_ll,"ax",@progbits
	.align	128
        .global         _Z15SoftmaxWarpImplI24ElementwiseScaleMaskLoadIffbE11DirectStoreIffEfLi1ELi1ELi4ELi2ELb0EL9Algorithm0EEvT_T0_ll
        .type           _Z15SoftmaxWarpImplI24ElementwiseScaleMaskLoadIffbE11DirectStoreIffEfLi1ELi1ELi4ELi2ELb0EL9Algorithm0EEvT_T0_ll,@function
        .size           _Z15SoftmaxWarpImplI24ElementwiseScaleMaskLoadIffbE11DirectStoreIffEfLi1ELi1ELi4ELi2ELb0EL9Algorithm0EEvT_T0_ll,(.L_x_37938 - _Z15SoftmaxWarpImplI24ElementwiseScaleMaskLoadIffbE11DirectStoreIffEfLi1ELi1ELi4ELi2ELb0EL9Algorithm0EEvT_T0_ll)
        .other          _Z15SoftmaxWarpImplI24ElementwiseScaleMaskLoadIffbE11DirectStoreIffEfLi1ELi1ELi4ELi2ELb0EL9Algorithm0EEvT_T0_ll,@"STO_CUDA_ENTRY STV_DEFAULT"
_Z15SoftmaxWarpImplI24ElementwiseScaleMaskLoadIffbE11DirectStoreIffEfLi1ELi1ELi4ELi2ELb0EL9Algorithm0EEvT_T0_ll:
.text._Z15SoftmaxWarpImplI24ElementwiseScaleMaskLoadIffbE11DirectStoreIffEfLi1ELi1ELi4ELi2ELb0EL9Algorithm0EEvT_T0_ll:
        /* <DEDUP_REMOVED lines=24> */
.L_x_33761:
        /* <DEDUP_REMOVED lines=16> */
.L_x_33767:
        /* <DEDUP_REMOVED lines=42> */
[----:B-1----:R-:W-:-:S05]  /*0520*/  FMNMX R3, R2, R3, !PT ;  /* 0x0000000302037209 */ /* 0x002fca0007800000 */
[----:B------:R-:W-:Y:S01]  /*0530*/  FADD R22, R22, -R3 ;  /* 0x8000000316167221 */ /* 0x000fe20000000000 */
[----:B--2---:R-:W-:-:S03]  /*0540*/  FMNMX R3, R7, R14, !PT ;  /* 0x0000000e07037209 */ /* 0x004fc60007800000 */
[-C--:B------:R-:W-:Y:S02]  /*0550*/  FFMA.SAT R11, R22, R15.reuse, 0.5 ;  /* 0x3f000000160b7423 */ /* 0x080fe4000000200f */
[----:B------:R-:W-:Y:S02]  /*0560*/  FADD R6, R6, -R3 ;  /* 0x8000000306067221 */ /* 0x000fe40000000000 */
[-C--:B------:R-:W-:Y:S02]  /*0570*/  FFMA.RM R11, R11, R12.reuse, 12582913 ;  /* 0x4b4000010b0b7423 */ /* 0x080fe4000000400c */
        /* <DEDUP_REMOVED lines=9> */
[----:B------:R-:W1:Y:S02]  /*0610*/  MUFU.EX2 R3, R22 ;  /* 0x0000001600037308 */ /* 0x000e640000000800 */
[----:B------:R-:W-:-:S06]  /*0620*/  FFMA R12, R6, 1.925963033500011079e-08, R7 ;  /* 0x32a57060060c7823 */ /* 0x000fcc0000000007 */
        /* <DEDUP_REMOVED lines=10> */
[----:B------:R2:W3:Y:S02]  /*06d0*/  SHFL.BFLY PT, R14, R20, 0x1, 0x1f ;  /* 0x0c201f00140e7f89 */ /* 0x0004e400000e0000 */
[----:B-12---:R-:W-:-:S07]  /*06e0*/  FADD R7, R6, R7 ;  /* 0x0000000706077221 */ /* 0x006fce0000000000 */
.L_x_33777:
        /* <DEDUP_REMOVED lines=12> */
[----:B0-----:R-:W-:Y:S05]  /*07b0*/  CALL.REL.NOINC `($__internal_561_$__cuda_sm3x_div_rn_noftz_f32_slowpath) ;  /* 0x0000000400d07944 */ /* 0x001fea0003c00000 */
[----:B------:R-:W-:-:S07]  /*07c0*/  IMAD.MOV.U32 R13, RZ, RZ, R2 ;  /* 0x000000ffff0d7224 */ /* 0x000fce00078e0002 */
.L_x_33764:
[----:B------:R-:W-:Y:S05]  /*07d0*/  BSYNC.RECONVERGENT B0 ;  /* 0x0000000000007941 */ /* 0x000fea0003800200 */
.L_x_33763:
[----:B------:R-:W-:Y:S01]  /*07e0*/  MOV R19, RZ ;  /* 0x000000ff00137202 */ /* 0x000fe20000000f00 */
[----:B------:R-:W1:Y:S01]  /*07f0*/  MUFU.RCP R12, R11 ;  /* 0x0000000b000c7308 */ /* 0x000e620000001000 */
[----:B------:R-:W-:Y:S01]  /*0800*/  IMAD R7, R17, UR42, RZ ;  /* 0x0000002a11077c24 */ /* 0x000fe2000f8e02ff */
        /* <DEDUP_REMOVED lines=17> */
[----:B------:R-:W-:Y:S02]  /*0920*/  MOV R3, R11 ;  /* 0x0000000b00037202 */ /* 0x000fe40000000f00 */
[----:B------:R-:W-:-:S07]  /*0930*/  MOV R12, 0x950 ;  /* 0x00000950000c7802 */ /* 0x000fce0000000f00 */
[----:B0-----:R-:W-:Y:S05]  /*0940*/  CALL.REL.NOINC `($__internal_561_$__cuda_sm3x_div_rn_noftz_f32_slowpath) ;  /* 0x00000004006c7944 */ /* 0x001fea0003c00000 */
[----:B------:R-:W-:-:S07]  /*0950*/  IMAD.MOV.U32 R15, RZ, RZ, R2 ;  /* 0x000000ffff0f7224 */ /* 0x000fce00078e0002 */
.L_x_33766:
[----:B------:R-:W-:Y:S05]  /*0960*/  BSYNC.RECONVERGENT B0 ;  /* 0x0000000000007941 */ /* 0x000fea0003800200 */
.L_x_33765:
[----:B------:R-:W-:Y:S02]  /*0970*/  LEA R2, P0, R8, R6, 0x2 ;  /* 0x0000000608027211 */ /* 0x000fe400078010ff */
        /* <DEDUP_REMOVED lines=10> */
.L_x_33762:
[----:B------:R-:W-:Y:S01]  /*0a20*/  HFMA2 R11, -RZ, RZ, 0, 1.847743988037109375e-06 ;  /* 0x0000001fff0b7431 */ /* 0x000fe200000001ff */
[----:B------:R-:W-:Y:S01]  /*0a30*/  BSSY B0, `(.L_x_33768) ;  /* 0x0000006000007945 */ /* 0x000fe20003800000 */
[----:B------:R-:W-:Y:S02]  /*0a40*/  IMAD.MOV.U32 R12, RZ, RZ, 0x2 ;  /* 0x00000002ff0c7424 */ /* 0x000fe400078e00ff */
[----:B------:R-:W-:-:S07]  /*0a50*/  IMAD.MOV.U32 R15, RZ, RZ, -0x1 ;  /* 0xffffffffff0f7424 */ /* 0x000fce00078e00ff */
[----:B0-----:R-:W-:Y:S05]  /*0a60*/  WARPSYNC.COLLECTIVE R15, `(.L_x_33769) ;  /* 0x000000000f087348 */ /* 0x001fea0003c00000 */
[----:B------:R1:W2:Y:S02]  /*0a70*/  SHFL.BFLY P6, R14, R13, R12, R11 ;  /* 0x0c00000c0d0e7389 */ /* 0x0002a400000c000b */
[----:B012---:R-:W-:Y:S05]  /*0a80*/  ENDCOLLECTIVE ;  /* 0x000000000000791b */ /* 0x007fea0003800000 */
.L_x_33769:
[----:B------:R-:W-:Y:S05]  /*0a90*/  BSYNC B0 ;  /* 0x0000000000007941 */ /* 0x000fea0003800000 */
.L_x_33768:
        /* <DEDUP_REMOVED lines=9> */
.L_x_33770:
[----:B------:R-:W-:Y:S02]  /*0b30*/  IMAD.MOV.U32 R13, RZ, RZ, R0 ;  /* 0x000000ffff0d7224 */ /* 0x000fe400078e0000 */
[----:B------:R-:W-:Y:S01]  /*0b40*/  IMAD.MOV.U32 R12, RZ, RZ, 0x2 ;  /* 0x00000002ff0c7424 */ /* 0x000fe200078e00ff */
[----:B------:R-:W-:-:S07]  /*0b50*/  MOV R3, R14 ;  /* 0x0000000e00037202 */ /* 0x000fce0000000f00 */
[----:B------:R-:W-:Y:S05]  /*0b60*/  WARPSYNC.COLLECTIVE R15, `(.L_x_33771) ;  /* 0x000000000f087348 */ /* 0x000fea0003c00000 */
[----:B------:R0:W1:Y:S02]  /*0b70*/  SHFL.BFLY P6, R14, R13, R12, R11 ;  /* 0x0c00000c0d0e7389 */ /* 0x00006400000c000b */
[----:B01----:R-:W-:Y:S05]  /*0b80*/  ENDCOLLECTIVE ;  /* 0x000000000000791b */ /* 0x003fea0003800000 */
.L_x_33771:
        /* <DEDUP_REMOVED lines=12> */
.L_x_33772:
        /* <DEDUP_REMOVED lines=15> */
.L_x_33773:
        /* <DEDUP_REMOVED lines=12> */
.L_x_33774:
[----:B------:R-:W-:-:S04]  /*0e00*/  FADD R3, RZ, R0 ;  /* 0x00000000ff037221 */ /* 0x000fc80000000000 */
[----:B------:R-:W-:Y:S01]  /*0e10*/  IMAD.MOV.U32 R13, RZ, RZ, R3 ;  /* 0x000000ffff0d7224 */ /* 0x000fe200078e0003 */
[----:B------:R-:W-:Y:S01]  /*0e20*/  MOV R12, 0x2 ;  /* 0x00000002000c7802 */ /* 0x000fe20000000f00 */
[----:B------:R-:W-:-:S07]  /*0e30*/  IMAD.MOV.U32 R7, RZ, RZ, R14 ;  /* 0x000000ffff077224 */ /* 0x000fce00078e000e */
[----:B------:R-:W-:Y:S05]  /*0e40*/  WARPSYNC.COLLECTIVE R15, `(.L_x_33775) ;  /* 0x000000000f087348 */ /* 0x000fea0003c00000 */
[----:B------:R0:W1:Y:S02]  /*0e50*/  SHFL.BFLY P6, R14, R13, R12, R11 ;  /* 0x0c00000c0d0e7389 */ /* 0x00006400000c000b */
[----:B01----:R-:W-:Y:S05]  /*0e60*/  ENDCOLLECTIVE ;  /* 0x000000000000791b */ /* 0x003fea0003800000 */
.L_x_33775:
        /* <DEDUP_REMOVED lines=8> */
.L_x_33776:
[----:B------:R-:W-:Y:S05]  /*0ef0*/  BRA `(.L_x_33777) ;  /* 0xfffffff400fc7947 */ /* 0x000fea000383ffff */
        .weak           $__internal_561_$__cuda_sm3x_div_rn_noftz_f32_slowpath
        .type           $__internal_561_$__cuda_sm3x_div_rn_noftz_f32_slowpath,@function
        .size           $__internal_561_$__cuda_sm3x_div_rn_noftz_f32_slowpath,(.L_x_37938 - $__internal_561_$__cuda_sm3x_div_rn_noftz_f32_slowpath)
$__internal_561_$__cuda_sm3x_div_rn_noftz_f32_slowpath:
        /* <DEDUP_REMOVED lines=34> */
.L_x_33779:
        /* <DEDUP_REMOVED lines=51> */
.L_x_33786:
[----:B------:R-:W-:-:S04]  /*1450*/  LOP3.LUT R2, R2, 0x80000000, RZ, 0xc0, !PT ;  /* 0x8000000002027812 */ /* 0x000fc800078ec0ff */
[----:B------:R-:W-:Y:S01]  /*1460*/  LOP3.LUT R2, R2, 0x7f800000, RZ, 0xfc, !PT ;  /* 0x7f80000002027812 */ /* 0x000fe200078efcff */
[----:B------:R-:W-:Y:S06]  /*1470*/  BRA `(.L_x_33787) ;  /* 0x0000000000047947 */ /* 0x000fec0003800000 */
.L_x_33785:
[----:B------:R-:W-:-:S07]  /*1480*/  IMAD R2, R15, 0x800000, R2 ;  /* 0x008000000f027824 */ /* 0x000fce00078e0202 */
.L_x_33787:
[----:B------:R-:W-:Y:S05]  /*1490*/  BSYNC.RECONVERGENT B2 ;  /* 0x0000000000027941 */ /* 0x000fea0003800200 */
.L_x_33784:
[----:B------:R-:W-:Y:S05]  /*14a0*/  BRA `(.L_x_33788) ;  /* 0x0000000000207947 */ /* 0x000fea0003800000 */
.L_x_33783:
[----:B------:R-:W-:-:S04]  /*14b0*/  LOP3.LUT R2, R3, 0x80000000, R2, 0x48, !PT ;  /* 0x8000000003027812 */ /* 0x000fc800078e4802 */
[----:B------:R-:W-:Y:S01]  /*14c0*/  LOP3.LUT R2, R2, 0x7f800000, RZ, 0xfc, !PT ;  /* 0x7f80000002027812 */ /* 0x000fe200078efcff */
[----:B------:R-:W-:Y:S06]  /*14d0*/  BRA `(.L_x_33788) ;  /* 0x0000000000147947 */ /* 0x000fec0003800000 */
.L_x_33782:
[----:B------:R-:W-:Y:S01]  /*14e0*/  LOP3.LUT R2, R3, 0x80000000, R2, 0x48, !PT ;  /* 0x8000000003027812 */ /* 0x000fe200078e4802 */
[----:B------:R-:W-:Y:S06]  /*14f0*/  BRA `(.L_x_33788) ;  /* 0x00000000000c7947 */ /* 0x000fec0003800000 */
.L_x_33781:
[----:B------:R-:W0:Y:S01]  /*1500*/  MUFU.RSQ R2, -QNAN ;  /* 0xffc0000000027908 */ /* 0x000e220000001400 */
[----:B------:R-:W-:Y:S05]  /*1510*/  BRA `(.L_x_33788) ;  /* 0x0000000000047947 */ /* 0x000fea0003800000 */
.L_x_33780:
[----:B------:R-:W-:-:S07]  /*1520*/  FADD.FTZ R2, R2, R3 ;  /* 0x0000000302027221 */ /* 0x000fce0000010000 */
.L_x_33788:
[----:B------:R-:W-:Y:S05]  /*1530*/  BSYNC.RECONVERGENT B1 ;  /* 0x0000000000017941 */ /* 0x000fea0003800200 */
.L_x_33778:
[----:B------:R-:W-:-:S04]  /*1540*/  HFMA2 R13, -RZ, RZ, 0, 0 ;  /* 0x00000000ff0d7431 */ /* 0x000fc800000001ff */
[----:B0-----:R-:W-:Y:S05]  /*1550*/  RET.REL.NODEC R12 `(_Z15SoftmaxWarpImplI24ElementwiseScaleMaskLoadIffbE11DirectStoreIffEfLi1ELi1ELi4ELi2ELb0EL9Algorithm0EEvT_T0_ll) ;  /* 0xffffffe80ca87950 */ /* 0x001fea0003c3ffff */
.L_x_33789:
        /* <DEDUP_REMOVED lines=10> */
.L_x_37938:


//--------------------- .text._Z15SoftmaxWarpImplI24ElementwiseScaleMaskLoadIffbE11DirectStoreIffEfLi1ELi1ELi2ELi1ELb1EL9Algorithm0EEvT_T0_ll --------------------------
	.section	.text._Z15SoftmaxWarpImplI24ElementwiseScaleMaskLoadIffbE11DirectStoreIffEfLi1ELi1ELi2ELi1ELb1EL9Algorithm0EEvT_T0_ll,"ax",@progbits
	.align	128
        .global         _Z15SoftmaxWarpImplI24ElementwiseScaleMaskLoadIffbE11DirectStoreIffEfLi1ELi1ELi2ELi1ELb1EL9Algorithm0EEvT_T0_ll
        .type           _Z15SoftmaxWarpImplI24ElementwiseScaleMaskLoadIffbE11DirectStoreIffEfLi1ELi1ELi2ELi1ELb1EL9Algorithm0EEvT_T0_ll,@function
        .size           _Z15SoftmaxWarpImplI24ElementwiseScaleMaskLoadIffbE11DirectStoreIffEfLi1ELi1ELi2ELi1ELb1EL9Algorithm0EEvT_T0_ll,(.L_x_37939 - _Z15SoftmaxWarpImplI24ElementwiseScaleMaskLoadIffbE11DirectStoreIffEfLi1ELi1ELi2ELi1ELb1EL9Algorithm0EEvT_T0_ll)
        .other          _Z15SoftmaxWarpImplI24ElementwiseScaleMaskLoadIffbE11DirectStoreIffEfLi1ELi1ELi2ELi1ELb1EL9Algorithm0EEvT_T0_ll,@"STO_CUDA_ENTRY STV_DEFAULT"
_Z15SoftmaxWarpImplI24ElementwiseScaleMaskLoadIffbE11DirectStoreIffEfLi1ELi1ELi2ELi1ELb1EL9Algorithm0EEvT_T0_ll:
.text._Z15SoftmaxWarpImplI24ElementwiseScaleMaskLoadIffbE11DirectStoreIffEfLi1ELi1ELi2ELi1ELb1EL9Algorithm0EEvT_T0_ll:
        /* <DEDUP_REMOVED lines=17> */
[----:B------:R-:W-:-:S02]  /*0110*/  IMAD.U32 R5, RZ, RZ, UR5 ;  /* 0x00000005ff057e24 */ /* 0x000fc4000f8e00ff */
[----:B----4-:R-:W-:Y:S02]  /*0120*/  IMAD.U32 R6, RZ, RZ, UR6 ;  /* 0x00000006ff067e24 */ /* 0x010fe4000f8e00ff */
[----:B------:R-:W-:Y:S01]  /*0130*/  IMAD.U32 R7, RZ, RZ, UR7 ;  /* 0x00000007ff077e24 */ /* 0x000fe2000f8e00ff */
[----:B-----5:R-:W-:Y:S01]  /*0140*/  MOV R10, UR8 ;  /* 0x00000008000a7c02 */ /* 0x020fe20008000f00 */
[----:B--2---:R-:W-:-:S07]  /*0150*/  IMAD.U32 R11, RZ, RZ, UR9 ;  /* 0x00000009ff0b7e24 */ /* 0x004fce000f8e00ff */
[----:B------:R-:W-:-:S07]  /*0160*/  LEPC R20, `(.L_x_33790) ;  /* 0x000000001014794e */ /* 0x000fce0000000000 */
[----:B0--3--:R-:W-:Y:S05]  /*0170*/  CALL.ABS.NOINC R2 ;  /* 0x0000000002007343 */ /* 0x009fea0003c00000 */
.L_x_33790:
        /* <DEDUP_REMOVED lines=13> */
.L_x_33796:
[----:B-1----:R-:W-:Y:S01]  /*0250*/  ISETP.GE.U32.AND P0, PT, R8, UR40, PT ;  /* 0x0000002808007c0c */ /* 0x002fe2000bf06070 */
[----:B------:R-:W1:Y:S03]  /*0260*/  LDC.64 R14, c[0x0][0x388] ;  /* 0x0000e200ff0e7b82 */ /* 0x000e660000000a00 */
        /* <DEDUP_REMOVED lines=43> */
[----:B------:R1:W2:Y:S02]  /*0520*/  SHFL.BFLY PT, R14, R13, 0x1, 0x1f ;  /* 0x0c201f000d0e7f89 */ /* 0x0002a400000e0000 */
.L_x_33800:
        /* <DEDUP_REMOVED lines=8> */
[----:B-1----:R-:W-:Y:S01]  /*05b0*/  FFMA R13, R3, R10, R2 ;  /* 0x0000000a030d7223 */ /* 0x002fe20000000002 */
[----:B---3--:R-:W-:Y:S06]  /*05c0*/  @!P1 BRA `(.L_x_33793) ;  /* 0x00000000000c9947 */ /* 0x008fec0003800000 */
[----:B------:R-:W-:-:S07]  /*05d0*/  MOV R2, 0x5f0 ;  /* 0x000005f000027802 */ /* 0x000fce0000000f00 */
[----:B0-----:R-:W-:Y:S05]  /*05e0*/  CALL.REL.NOINC `($__internal_562_$__cuda_sm3x_div_rn_noftz_f32_slowpath) ;  /* 0x0000000000c87944 */ /* 0x001fea0003c00000 */
[----:B------:R-:W-:-:S07]  /*05f0*/  IMAD.MOV.U32 R13, RZ, RZ, R0 ;  /* 0x000000ffff0d7224 */ /* 0x000fce00078e0000 */
.L_x_33793:
[----:B------:R-:W-:Y:S05]  /*0600*/  BSYNC.RECONVERGENT B0 ;  /* 0x0000000000007941 */ /* 0x000fea0003800200 */
.L_x_33792:
        /* <DEDUP_REMOVED lines=13> */
.L_x_33795:
[----:B------:R-:W-:Y:S05]  /*06e0*/  BSYNC.RECONVERGENT B0 ;  /* 0x0000000000007941 */ /* 0x000fea0003800200 */
.L_x_33794:
[----:B------:R-:W-:-:S04]  /*06f0*/  IADD3 R7, P0, PT, R6, R7, RZ ;  /* 0x0000000706077210 */ /* 0x000fc80007f1e0ff */
[----:B------:R-:W-:Y:S02]  /*0700*/  LEA.HI.X.SX32 R9, R6, R9, 0x1, P0 ;  /* 0x0000000906097211 */ /* 0x000fe400000f0eff */
[----:B------:R-:W-:-:S04]  /*0710*/  ISETP.GE.U32.AND P0, PT, R7, UR42, PT ;  /* 0x0000002a07007c0c */ /* 0x000fc8000bf06070 */
[----:B------:R-:W-:-:S13]  /*0720*/  ISETP.GE.AND.EX P0, PT, R9, UR43, PT, P0 ;  /* 0x0000002b09007c0c */ /* 0x000fda000bf06300 */
[----:B------:R-:W-:Y:S05]  /*0730*/  @!P0 BRA `(.L_x_33796) ;  /* 0xfffffff800c48947 */ /* 0x000fea000383ffff */
[----:B------:R-:W-:Y:S05]  /*0740*/  EXIT ;  /* 0x000000000000794d */ /* 0x000fea0003800000 */
.L_x_33791:
[----:B------:R-:W-:Y:S01]  /*0750*/  HFMA2 R11, -RZ, RZ, 0, 1.847743988037109375e-06 ;  /* 0x0000001fff0b7431 */ /* 0x000fe200000001ff */
[----:B------:R-:W-:Y:S01]  /*0760*/  BSSY B0, `(.L_x_33797) ;  /* 0x0000006000007945 */ /* 0x000fe20003800000 */
[----:B------:R-:W-:Y:S02]  /*0770*/  IMAD.MOV.U32 R12, RZ, RZ, 0x1 ;  /* 0x00000001ff0c7424 */ /* 0x000fe400078e00ff */
[----:B------:R-:W-:-:S07]  /*0780*/  IMAD.MOV.U32 R15, RZ, RZ, -0x1 ;  /* 0xffffffffff0f7424 */ /* 0x000fce00078e00ff */
[----:B0-----:R-:W-:Y:S05]  /*0790*/  WARPSYNC.COLLECTIVE R15, `(.L_x_33798) ;  /* 0x000000000f087348 */ /* 0x001fea0003c00000 */
[----:B------:R1:W2:Y:S02]  /*07a0*/  SHFL.BFLY P6, R14, R13, R12, R11 ;  /* 0x0c00000c0d0e7389 */ /* 0x0002a400000c000b */
[----:B012---:R-:W-:Y:S05]  /*07b0*/  ENDCOLLECTIVE ;  /* 0x000000000000791b */ /* 0x007fea0003800000 */
.L_x_33798:
[----:B------:R-:W-:Y:S05]  /*07c0*/  BSYNC B0 ;  /* 0x0000000000007941 */ /* 0x000fea0003800000 */
.L_x_33797:
[----:B------:R-:W-:Y:S01]  /*07d0*/  FMNMX R13, R14, R13, !PT ;  /* 0x0000000d0e0d7209 */ /* 0x000fe20007800000 */
[----:B------:R-:W-:Y:S02]  /*07e0*/  IMAD.MOV.U32 R2, RZ, RZ, 0x3bbb989d ;  /* 0x3bbb989dff027424 */ /* 0x000fe400078e00ff */
[----:B------:R-:W-:Y:S02]  /*07f0*/  IMAD.MOV.U32 R3, RZ, RZ, 0x437c0000 ;  /* 0x437c0000ff037424 */ /* 0x000fe400078e00ff */
[----:B------:R-:W-:Y:S01]  /*0800*/  FADD R13, -R13, R0 ;  /* 0x000000000d0d7221 */ /* 0x000fe20000000100 */
[----:B------:R-:W-:Y:S02]  /*0810*/  IMAD.MOV.U32 R12, RZ, RZ, 0x1 ;  /* 0x00000001ff0c7424 */ /* 0x000fe400078e00ff */
[----:B------:R-:W-:Y:S02]  /*0820*/  IMAD.MOV.U32 R15, RZ, RZ, -0x1 ;  /* 0xffffffffff0f7424 */ /* 0x000fe400078e00ff */
[----:B------:R-:W-:-:S04]  /*0830*/  FFMA.SAT R2, R13, R2, 0.5 ;  /* 0x3f0000000d027423 */ /* 0x000fc80000002002 */
[----:B------:R-:W-:-:S04]  /*0840*/  FFMA.RM R3, R2, R3, 12582913 ;  /* 0x4b40000102037423 */ /* 0x000fc80000004003 */
[----:B------:R-:W-:-:S04]  /*0850*/  FADD R0, R3, -12583039 ;  /* 0xcb40007f03007421 */ /* 0x000fc80000000000 */
[----:B------:R-:W-:-:S04]  /*0860*/  FFMA R0, R13, 1.4426950216293334961, -R0 ;  /* 0x3fb8aa3b0d007823 */ /* 0x000fc80000000800 */
[----:B------:R-:W-:Y:S01]  /*0870*/  FFMA R2, R13, 1.925963033500011079e-08, R0 ;  /* 0x32a570600d027823 */ /* 0x000fe20000000000 */
[----:B------:R-:W-:-:S03]  /*0880*/  SHF.L.U32 R0, R3, 0x17, RZ ;  /* 0x0000001703007819 */ /* 0x000fc600000006ff */
[----:B------:R-:W0:Y:S02]  /*0890*/  MUFU.EX2 R11, R2 ;  /* 0x00000002000b7308 */ /* 0x000e240000000800 */
[----:B0-----:R-:W-:Y:S01]  /*08a0*/  FMUL R0, R0, R11 ;  /* 0x0000000b00007220 */ /* 0x001fe20000400000 */
[----:B------:R-:W-:-:S03]  /*08b0*/  IMAD.MOV.U32 R11, RZ, RZ, 0x1f ;  /* 0x0000001fff0b7424 */ /* 0x000fc600078e00ff */
[----:B------:R-:W-:-:S07]  /*08c0*/  FADD R13, RZ, R0 ;  /* 0x00000000ff0d7221 */ /* 0x000fce0000000000 */
[----:B------:R-:W-:Y:S05]  /*08d0*/  WARPSYNC.COLLECTIVE R15, `(.L_x_33799) ;  /* 0x000000000f087348 */ /* 0x000fea0003c00000 */
[----:B------:R0:W1:Y:S02]  /*08e0*/  SHFL.BFLY P6, R14, R13, R12, R11 ;  /* 0x0c00000c0d0e7389 */ /* 0x00006400000c000b */
[----:B01----:R-:W-:Y:S05]  /*08f0*/  ENDCOLLECTIVE ;  /* 0x000000000000791b */ /* 0x003fea0003800000 */
.L_x_33799:
[----:B------:R-:W-:Y:S05]  /*0900*/  BRA `(.L_x_33800) ;  /* 0xfffffffc00087947 */ /* 0x000fea000383ffff */
        .weak           $__internal_562_$__cuda_sm3x_div_rn_noftz_f32_slowpath
        .type           $__internal_562_$__cuda_sm3x_div_rn_noftz_f32_slowpath,@function
        .size           $__internal_562_$__cuda_sm3x_div_rn_noftz_f32_slowpath,(.L_x_37939 - $__internal_562_$__cuda_sm3x_div_rn_noftz_f32_slowpath)
$__internal_562_$__cuda_sm3x_div_rn_noftz_f32_slowpath:
        /* <DEDUP_REMOVED lines=37> */
.L_x_33802:
        /* <DEDUP_REMOVED lines=51> */
.L_x_33809:
[----:B------:R-:W-:-:S04]  /*0e90*/  LOP3.LUT R0, R0, 0x80000000, RZ, 0xc0, !PT ;  /* 0x8000000000007812 */ /* 0x000fc800078ec0ff */
[----:B------:R-:W-:Y:S01]  /*0ea0*/  LOP3.LUT R0, R0, 0x7f800000, RZ, 0xfc, !PT ;  /* 0x7f80000000007812 */ /* 0x000fe200078efcff */
[----:B------:R-:W-:Y:S06]  /*0eb0*/  BRA `(.L_x_33810) ;  /* 0x0000000000047947 */ /* 0x000fec0003800000 */
.L_x_33808:
[----:B------:R-:W-:-:S07]  /*0ec0*/  IMAD R0, R11, 0x800000, R0 ;  /* 0x008000000b007824 */ /* 0x000fce00078e0200 */
.L_x_33810:
[----:B------:R-:W-:Y:S05]  /*0ed0*/  BSYNC.RECONVERGENT B2 ;  /* 0x0000000000027941 */ /* 0x000fea0003800200 */
.L_x_33807:
[----:B------:R-:W-:Y:S05]  /*0ee0*/  BRA `(.L_x_33811) ;  /* 0x0000000000207947 */ /* 0x000fea0003800000 */
.L_x_33806:
[----:B------:R-:W-:-:S04]  /*0ef0*/  LOP3.LUT R0, R13, 0x80000000, R12, 0x48, !PT ;  /* 0x800000000d007812 */ /* 0x000fc800078e480c */
[----:B------:R-:W-:Y:S01]  /*0f00*/  LOP3.LUT R0, R0, 0x7f800000, RZ, 0xfc, !PT ;  /* 0x7f80000000007812 */ /* 0x000fe200078efcff */
[----:B------:R-:W-:Y:S06]  /*0f10*/  BRA `(.L_x_33811) ;  /* 0x0000000000147947 */ /* 0x000fec0003800000 */
.L_x_33805:
[----:B------:R-:W-:Y:S01]  /*0f20*/  LOP3.LUT R0, R13, 0x80000000, R12, 0x48, !PT ;  /* 0x800000000d007812 */ /* 0x000fe200078e480c */
[----:B------:R-:W-:Y:S06]  /*0f30*/  BRA `(.L_x_33811) ;  /* 0x00000000000c7947 */ /* 0x000fec0003800000 */
.L_x_33804:
[----:B------:R-:W0:Y:S01]  /*0f40*/  MUFU.RSQ R0, -QNAN ;  /* 0xffc0000000007908 */ /* 0x000e220000001400 */
[----:B------:R-:W-:Y:S05]  /*0f50*/  BRA `(.L_x_33811) ;  /* 0x0000000000047947 */ /* 0x000fea0003800000 */
.L_x_33803:
[----:B------:R-:W-:-:S07]  /*0f60*/  FADD.FTZ R0, R0, R3 ;  /* 0x0000000300007221 */ /* 0x000fce0000010000 */
.L_x_33811:
[----:B------:R-:W-:Y:S05]  /*0f70*/  BSYNC.RECONVERGENT B1 ;  /* 0x0000000000017941 */ /* 0x000fea0003800200 */
.L_x_33801:
[----:B------:R-:W-:-:S04]  /*0f80*/  IMAD.MOV.U32 R3, RZ, RZ, 0x0 ;  /* 0x00000000ff037424 */ /* 0x000fc800078e00ff */
[----:B0-----:R-:W-:Y:S05]  /*0f90*/  RET.REL.NODEC R2 `(_Z15SoftmaxWarpImplI24ElementwiseScaleMaskLoadIffbE11DirectStoreIffEfLi1ELi1ELi2ELi1ELb1EL9Algorithm0EEvT_T0_ll) ;  /* 0xfffffff002187950 */ /* 0x001fea0003c3ffff */
.L_x_33812:
        /* <DEDUP_REMOVED lines=14> */
.L_x_37939:


//--------------------- .text._Z15SoftmaxWarpImplI24ElementwiseScaleMaskLoadIffbE11DirectStoreIffEfLi1ELi1ELi2ELi1ELb0EL9Algorithm0EEvT_T0_ll --------------------------
	.section	.text._Z15SoftmaxWarpImplI24ElementwiseScaleMaskLoadIffbE11DirectStoreIffEfLi1ELi1ELi2ELi1ELb0EL9Algorithm0EEvT_T0_ll,"ax",@progbits
	.align	128
        .global         _Z15SoftmaxWarpImplI24ElementwiseScaleMaskLoadIffbE11DirectStoreIffEfLi1ELi1ELi2ELi1ELb0EL9Algorithm0EEvT_T0_ll
        .type           _Z15SoftmaxWarpImplI24ElementwiseScaleMaskLoadIffbE11DirectStoreIffEfLi1ELi1ELi2ELi1ELb0EL9Algorithm0EEvT_T0_ll,@function
        .size           _Z15SoftmaxWarpImplI24ElementwiseScaleMaskLoadIffbE11DirectStoreIffEfLi1ELi1ELi2ELi1ELb0EL9Algorithm0EEvT_T0_ll,(.L_x_37940 - _Z15SoftmaxWarpImplI24ElementwiseScaleMaskLoadIffbE11DirectStoreIffEfLi1ELi1ELi2ELi1ELb0EL9Algorithm0EEvT_T0_ll)
        .other          _Z15SoftmaxWarpImplI24ElementwiseScaleMaskLoadIffbE11DirectStoreIffEfLi1ELi1ELi2ELi1ELb0EL9Algorithm0EEvT_T0_ll,@"STO_CUDA_ENTRY STV_DEFAULT"
_Z15SoftmaxWarpImplI24ElementwiseScaleMaskLoadIffbE11DirectStoreIffEfLi1ELi1ELi2ELi1ELb0EL9Algorithm0EEvT_T0_ll:
.text._Z15SoftmaxWarpImplI24ElementwiseScaleMaskLoadIffbE11DirectStoreIffEfLi1ELi1ELi2ELi1ELb0EL9Algorithm0EEvT_T0_ll:
        /* <DEDUP_REMOVED lines=26> */
.L_x_33813:
        /* <DEDUP_REMOVED lines=14> */
.L_x_33818:
[----:B------:R-:W-:Y:S01]  /*0280*/  IMAD R0, R9, UR46, RZ ;  /* 0x0000002e09007c24 */ /* 0x000fe2000f8e02ff */
[C---:B-1----:R-:W-:Y:S01]  /*0290*/  R2UR UR6, R4.reuse ;  /* 0x00000000040672ca */ /* 0x042fe200000e0000 */
[----:B0-----:R-:W-:Y:S01]  /*02a0*/  IMAD.MOV.U32 R2, RZ, RZ, R8 ;  /* 0x000000ffff027224 */ /* 0x001fe200078e0008 */
[----:B------:R-:W-:Y:S01]  /*02b0*/  R2UR UR7, R5 ;  /* 0x00000000050772ca */ /* 0x000fe200000e0000 */
[----:B------:R-:W-:Y:S01]  /*02c0*/  IMAD.MOV.U32 R3, RZ, RZ, RZ ;  /* 0x000000ffff037224 */ /* 0x000fe200078e00ff */
[----:B------:R-:W-:Y:S01]  /*02d0*/  R2UR UR4, R4 ;  /* 0x00000000040472ca */ /* 0x000fe200000e0000 */
[----:B------:R-:W-:Y:S01]  /*02e0*/  IMAD R11, R7, UR47, R0 ;  /* 0x0000002f070b7c24 */ /* 0x000fe2000f8e0200 */
[----:B------:R-:W-:Y:S01]  /*02f0*/  R2UR UR5, R5 ;  /* 0x00000000050572ca */ /* 0x000fe200000e0000 */
[----:B------:R-:W-:-:S04]  /*0300*/  IMAD.WIDE.U32 R2, R7, UR46, R2 ;  /* 0x0000002e07027c25 */ /* 0x000fc8000f8e0002 */
        /* <DEDUP_REMOVED lines=28> */
.L_x_33822:
        /* <DEDUP_REMOVED lines=11> */
[----:B------:R-:W-:Y:S05]  /*0580*/  CALL.REL.NOINC `($__internal_563_$__cuda_sm3x_div_rn_noftz_f32_slowpath) ;  /* 0x0000000000c07944 */ /* 0x000fea0003c00000 */
[----:B------:R-:W-:-:S07]  /*0590*/  IMAD.MOV.U32 R13, RZ, RZ, R0 ;  /* 0x000000ffff0d7224 */ /* 0x000fce00078e0000 */
.L_x_33817:
[----:B------:R-:W-:Y:S05]  /*05a0*/  BSYNC.RECONVERGENT B1 ;  /* 0x0000000000017941 */ /* 0x000fea0003800200 */
.L_x_33816:
        /* <DEDUP_REMOVED lines=15> */
[----:B--2---:R-:W-:Y:S05]  /*06a0*/  @!P0 BRA `(.L_x_33818) ;  /* 0xfffffff800f48947 */ /* 0x004fea000383ffff */
[----:B------:R-:W-:Y:S05]  /*06b0*/  BSYNC B0 ;  /* 0x0000000000007941 */ /* 0x000fea0003800000 */
.L_x_33814:
[----:B------:R-:W-:Y:S05]  /*06c0*/  EXIT ;  /* 0x000000000000794d */ /* 0x000fea0003800000 */
.L_x_33815:
[----:B------:R-:W-:Y:S01]  /*06d0*/  HFMA2 R11, -RZ, RZ, 0, 1.847743988037109375e-06 ;  /* 0x0000001fff0b7431 */ /* 0x000fe200000001ff */
[----:B------:R-:W-:Y:S01]  /*06e0*/  BSSY B1, `(.L_x_33819) ;  /* 0x0000006000017945 */ /* 0x000fe20003800000 */
[----:B------:R-:W-:Y:S02]  /*06f0*/  IMAD.MOV.U32 R12, RZ, RZ, 0x1 ;  /* 0x00000001ff0c7424 */ /* 0x000fe400078e00ff */
[----:B------:R-:W-:-:S07]  /*0700*/  IMAD.MOV.U32 R15, RZ, RZ, -0x1 ;  /* 0xffffffffff0f7424 */ /* 0x000fce00078e00ff */
[----:B------:R-:W-:Y:S05]  /*0710*/  WARPSYNC.COLLECTIVE R15, `(.L_x_33820) ;  /* 0x000000000f087348 */ /* 0x000fea0003c00000 */
[----:B------:R0:W1:Y:S02]  /*0720*/  SHFL.BFLY P6, R14, R13, R12, R11 ;  /* 0x0c00000c0d0e7389 */ /* 0x00006400000c000b */
[----:B01----:R-:W-:Y:S05]  /*0730*/  ENDCOLLECTIVE ;  /* 0x000000000000791b */ /* 0x003fea0003800000 */
.L_x_33820:
[----:B------:R-:W-:Y:S05]  /*0740*/  BSYNC B1 ;  /* 0x0000000000017941 */ /* 0x000fea0003800000 */
.L_x_33819:
[----:B------:R-:W-:Y:S01]  /*0750*/  FMNMX R13, R13, R14, !PT ;  /* 0x0000000e0d0d7209 */ /* 0x000fe20007800000 */
[----:B------:R-:W-:Y:S02]  /*0760*/  IMAD.MOV.U32 R2, RZ, RZ, 0x3bbb989d ;  /* 0x3bbb989dff027424 */ /* 0x000fe400078e00ff */
[----:B------:R-:W-:Y:S02]  /*0770*/  IMAD.MOV.U32 R3, RZ, RZ, 0x437c0000 ;  /* 0x437c0000ff037424 */ /* 0x000fe400078e00ff */
[----:B------:R-:W-:Y:S01]  /*0780*/  FADD R13, R0, -R13 ;  /* 0x8000000d000d7221 */ /* 0x000fe20000000000 */
        /* <DEDUP_REMOVED lines=15> */
.L_x_33821:
[----:B------:R-:W-:Y:S05]  /*0880*/  BRA `(.L_x_33822) ;  /* 0xfffffffc00107947 */ /* 0x000fea000383ffff */
        .weak           $__internal_563_$__cuda_sm3x_div_rn_noftz_f32_slowpath
        .type           $__internal_563_$__cuda_sm3x_div_rn_noftz_f32_slowpath,@function
        .size           $__internal_563_$__cuda_sm3x_div_rn_noftz_f32_slowpath,(.L_x_37940 - $__internal_563_$__cuda_sm3x_div_rn_noftz_f32_slowpath)
$__internal_563_$__cuda_sm3x_div_rn_noftz_f32_slowpath:
        /* <DEDUP_REMOVED lines=37> */
.L_x_33824:
        /* <DEDUP_REMOVED lines=51> */
.L_x_33831:
[----:B------:R-:W-:-:S04]  /*0e10*/  LOP3.LUT R0, R0, 0x80000000, RZ, 0xc0, !PT ;  /* 0x8000000000007812 */ /* 0x000fc800078ec0ff */
[----:B------:R-:W-:Y:S01]  /*0e20*/  LOP3.LUT R0, R0, 0x7f800000, RZ, 0xfc, !PT ;  /* 0x7f80000000007812 */ /* 0x000fe200078efcff */
[----:B------:R-:W-:Y:S06]  /*0e30*/  BRA `(.L_x_33832) ;  /* 0x0000000000047947 */ /* 0x000fec0003800000 */
.L_x_33830:
[----:B------:R-:W-:-:S07]  /*0e40*/  IMAD R0, R11, 0x800000, R0 ;  /* 0x008000000b007824 */ /* 0x000fce00078e0200 */
.L_x_33832:
[----:B------:R-:W-:Y:S05]  /*0e50*/  BSYNC.RECONVERGENT B3 ;  /* 0x0000000000037941 */ /* 0x000fea0003800200 */
.L_x_33829:
[----:B------:R-:W-:Y:S05]  /*0e60*/  BRA `(.L_x_33833) ;  /* 0x0000000000207947 */ /* 0x000fea0003800000 */
.L_x_33828:
[----:B------:R-:W-:-:S04]  /*0e70*/  LOP3.LUT R0, R13, 0x80000000, R12, 0x48, !PT ;  /* 0x800000000d007812 */ /* 0x000fc800078e480c */
[----:B------:R-:W-:Y:S01]  /*0e80*/  LOP3.LUT R0, R0, 0x7f800000, RZ, 0xfc, !PT ;  /* 0x7f80000000007812 */ /* 0x000fe200078efcff */
[----:B------:R-:W-:Y:S06]  /*0e90*/  BRA `(.L_x_33833) ;  /* 0x0000000000147947 */ /* 0x000fec0003800000 */
.L_x_33827:
[----:B------:R-:W-:Y:S01]  /*0ea0*/  LOP3.LUT R0, R13, 0x80000000, R12, 0x48, !PT ;  /* 0x800000000d007812 */ /* 0x000fe200078e480c */
[----:B------:R-:W-:Y:S06]  /*0eb0*/  BRA `(.L_x_33833) ;  /* 0x00000000000c7947 */ /* 0x000fec0003800000 */
.L_x_33826:
[----:B------:R-:W0:Y:S01]  /*0ec0*/  MUFU.RSQ R0, -QNAN ;  /* 0xffc0000000007908 */ /* 0x000e220000001400 */
[----:B------:R-:W-:Y:S05]  /*0ed0*/  BRA `(.L_x_33833) ;  /* 0x0000000000047947 */ /* 0x000fea0003800000 */
.L_x_33825:
[----:B------:R-:W-:-:S07]  /*0ee0*/  FADD.FTZ R0, R0, R3 ;  /* 0x0000000300007221 */ /* 0x000fce0000010000 */
.L_x_33833:
[----:B------:R-:W-:Y:S05]  /*0ef0*/  BSYNC.RECONVERGENT B2 ;  /* 0x0000000000027941 */ /* 0x000fea0003800200 */
.L_x_33823:
[----:B------:R-:W-:-:S04]  /*0f00*/  IMAD.MOV.U32 R3, RZ, RZ, 0x0 ;  /* 0x00000000ff037424 */ /* 0x000fc800078e00ff */
[----:B0-----:R-:W-:Y:S05]  /*0f10*/  RET.REL.NODEC R2 `(_Z15SoftmaxWarpImplI24ElementwiseScaleMaskLoadIffbE11DirectStoreIffEfLi1ELi1ELi2ELi1ELb0EL9Algorithm0EEvT_T0_ll) ;  /* 0xfffffff002387950 */ /* 0x001fea0003c3ffff */
.L_x_33834:
        /* <DEDUP_REMOVED lines=14> */
.L_x_37940:


//--------------------- .text._Z15SoftmaxWarpImplI24ElementwiseScaleMaskLoadIffbE11DirectStoreIffEfLi1ELi1ELi2ELi2ELb1EL9Algorithm0EEvT_T0_ll --------------------------
	.section	.text._Z15SoftmaxWarpImplI24ElementwiseScaleMaskLoadIffbE11DirectStoreIffEfLi1ELi1ELi2ELi2ELb1EL9Algorithm0EEvT_T0_ll,"ax",@progbits
	.align	128
        .global         _Z15SoftmaxWarpImplI24ElementwiseScaleMaskLoadIffbE11DirectStoreIffEfLi1ELi1ELi2ELi2ELb1EL9Algorithm0EEvT_T0_ll
        .type           _Z15SoftmaxWarpImplI24ElementwiseScaleMaskLoadIffbE11DirectStoreIffEfLi1ELi1ELi2ELi2ELb1EL9Algorithm0EEvT_T0_ll,@function
        .size           _Z15SoftmaxWarpImplI24ElementwiseScaleMaskLoadIffbE11DirectStoreIffEfLi1ELi1ELi2ELi2ELb1EL9Algorithm0EEvT_T0_ll,(.L_x_37941 - _Z15SoftmaxWarpImplI24ElementwiseScaleMaskLoadIffbE11DirectStoreIffEfLi1ELi1ELi2ELi2ELb1EL9Algorithm0EEvT_T0_ll)
        .other          _Z15SoftmaxWarpImplI24ElementwiseScaleMaskLoadIffbE11DirectStoreIffEfLi1ELi1ELi2ELi2ELb1EL9Algorithm0EEvT_T0_ll,@"STO_CUDA_ENTRY STV_DEFAULT"
_Z15SoftmaxWarpImplI24ElementwiseScaleMaskLoadIffbE11DirectStoreIffEfLi1ELi1ELi2ELi2ELb1EL9Algorithm0EEvT_T0_ll:
.text._Z15SoftmaxWarpImplI24ElementwiseScaleMaskLoadIffbE11DirectStoreIffEfLi1ELi1ELi2ELi2ELb1EL9Algorithm0EEvT_T0_ll:
        /* <DEDUP_REMOVED lines=27> */
.L_x_33835:
        /* <DEDUP_REMOVED lines=18> */
.L_x_33848:
[----:B0-----:R-:W-:Y:S01]  /*02d0*/  ISETP.GE.U32.AND P0, PT, R20, UR44, PT ;  /* 0x0000002c14007c0c */ /* 0x001fe2000bf06070 */
[----:B------:R-:W0:Y:S03]  /*02e0*/  LDC.64 R12, c[0x0][0x388] ;  /* 0x0000e200ff0c7b82 */ /* 0x000e260000000a00 */
[----:B------:R-:W-:-:S05]  /*02f0*/  ISETP.GE.AND.EX P0, PT, RZ, UR45, PT, P0 ;  /* 0x0000002dff007c0c */ /* 0x000fca000bf06300 */
[----:B-1----:R-:W4:Y:S08]  /*0300*/  LDC.64 R2, c[0x0][0x380] ;  /* 0x0000e000ff027b82 */ /* 0x002f300000000a00 */
[----:B------:R-:W5:Y:S01]  /*0310*/  @!P0 LDC.64 R14, c[0x0][0x390] ;  /* 0x0000e400ff0e8b82 */ /* 0x000f620000000a00 */
[----:B------:R-:W-:Y:S02]  /*0320*/  @!P0 MOV R21, RZ ;  /* 0x000000ff00158202 */ /* 0x000fe40000000f00 */
        /* <DEDUP_REMOVED lines=9> */
[----:B------:R-:W0:Y:S02]  /*03c0*/  @!P0 LDC R11, c[0x0][0x39c] ;  /* 0x0000e700ff0b8b82 */ /* 0x000e240000000800 */
[----:B------:R-:W-:Y:S01]  /*03d0*/  @!P0 IMAD.X R15, R0, 0x1, R13, P1 ;  /* 0x00000001000f8824 */ /* 0x000fe200008e060d */
[----:B----4-:R-:W-:-:S04]  /*03e0*/  @!P0 LEA R12, P1, R10, R2, 0x2 ;  /* 0x000000020a0c8211 */ /* 0x010fc800078210ff */
[----:B------:R-:W4:Y:S01]  /*03f0*/  @!P0 LDG.E.U8 R14, desc[UR6][R14.64] ;  /* 0x000000060e0e8981 */ /* 0x000f22000c1e1100 */
[----:B------:R-:W-:-:S05]  /*0400*/  @!P0 LEA.HI.X R13, R10, R3, R0, 0x2, P1 ;  /* 0x000000030a0d8211 */ /* 0x000fca00008f1400 */
[----:B------:R-:W0:Y:S01]  /*0410*/  @!P0 LDG.E R12, desc[UR4][R12.64] ;  /* 0x000000040c0c8981 */ /* 0x000e22000c1e1900 */
[----:B------:R-:W-:Y:S01]  /*0420*/  BSSY.RECONVERGENT B1, `(.L_x_33837) ;  /* 0x000001c000017945 */ /* 0x000fe20003800200 */
[----:B------:R-:W-:Y:S01]  /*0430*/  MOV R0, 0xff800000 ;  /* 0xff80000000007802 */ /* 0x000fe20000000f00 */
[----:B------:R-:W-:Y:S01]  /*0440*/  IMAD.MOV.U32 R10, RZ, RZ, -0x800000 ;  /* 0xff800000ff0a7424 */ /* 0x000fe200078e00ff */
[----:B------:R-:W-:Y:S01]  /*0450*/  MOV R23, 0xff800000 ;  /* 0xff80000000177802 */ /* 0x000fe20000000f00 */
        /* <DEDUP_REMOVED lines=24> */
.L_x_33838:
[----:B------:R-:W-:Y:S05]  /*05e0*/  BSYNC.RECONVERGENT B1 ;  /* 0x0000000000017941 */ /* 0x000fea0003800200 */
.L_x_33837:
[----:B------:R-:W-:Y:S01]  /*05f0*/  UMOV UR4, 0xffffffff ;  /* 0xffffffff00047882 */ /* 0x000fe20000000000 */
[----:B0-----:R-:W-:Y:S01]  /*0600*/  @!P0 FMNMX R0, R11, -INF , !PT ;  /* 0xff8000000b008809 */ /* 0x001fe20007800000 */
[----:B------:R-:W-:Y:S01]  /*0610*/  @!P0 IMAD.MOV.U32 R10, RZ, RZ, R11 ;  /* 0x000000ffff0a8224 */ /* 0x000fe200078e000b */
[----:B------:R-:W-:Y:S06]  /*0620*/  BRA.DIV UR4, `(.L_x_33839) ;  /* 0x0000000604707947 */ /* 0x000fec000b800000 */
[----:B------:R-:W0:Y:S01]  /*0630*/  SHFL.BFLY PT, R3, R0, 0x1, 0x1f ;  /* 0x0c201f0000037f89 */ /* 0x000e2200000e0000 */
[----:B------:R-:W-:Y:S02]  /*0640*/  HFMA2 R11, -RZ, RZ, 0.96630859375, -0.0022525787353515625 ;  /* 0x3bbb989dff0b7431 */ /* 0x000fe400000001ff */
        /* <DEDUP_REMOVED lines=25> */
[----:B------:R1:W4:Y:S02]  /*07e0*/  SHFL.BFLY PT, R14, R10, 0x1, 0x1f ;  /* 0x0c201f000a0e7f89 */ /* 0x00032400000e0000 */
[----:B01----:R-:W-:-:S07]  /*07f0*/  FADD R3, R3, R16 ;  /* 0x0000001003037221 */ /* 0x003fce0000000000 */
.L_x_33854:
        /* <DEDUP_REMOVED lines=11> */
[----:B--23--:R-:W-:Y:S05]  /*08b0*/  CALL.REL.NOINC `($__internal_564_$__cuda_sm3x_div_rn_noftz_f32_slowpath) ;  /* 0x0000000400a07944 */ /* 0x00cfea0003c00000 */
.L_x_33841:
[----:B------:R-:W-:Y:S05]  /*08c0*/  BSYNC.RECONVERGENT B1 ;  /* 0x0000000000017941 */ /* 0x000fea0003800200 */
.L_x_33840:
        /* <DEDUP_REMOVED lines=20> */
.L_x_33843:
[----:B------:R-:W-:Y:S05]  /*0a10*/  BSYNC.RECONVERGENT B1 ;  /* 0x0000000000017941 */ /* 0x000fea0003800200 */
.L_x_33842:
[----:B------:R-:W-:Y:S01]  /*0a20*/  BSSY.RECONVERGENT B1, `(.L_x_33844) ;  /* 0x0000008000017945 */ /* 0x000fe20003800200 */
[----:B------:R-:W-:-:S03]  /*0a30*/  FFMA R23, R23, R14, R10 ;  /* 0x0000000e17177223 */ /* 0x000fc6000000000a */
[----:B------:R-:W-:Y:S05]  /*0a40*/  @!P2 BRA `(.L_x_33845) ;  /* 0x000000000014a947 */ /* 0x000fea0003800000 */
[----:B------:R-:W-:Y:S01]  /*0a50*/  MOV R2, R0 ;  /* 0x0000000000027202 */ /* 0x000fe20000000f00 */
[----:B------:R-:W-:Y:S01]  /*0a60*/  IMAD.MOV.U32 R3, RZ, RZ, R11 ;  /* 0x000000ffff037224 */ /* 0x000fe200078e000b */
[----:B------:R-:W-:-:S07]  /*0a70*/  MOV R10, 0xa90 ;  /* 0x00000a90000a7802 */ /* 0x000fce0000000f00 */
[----:B0-23--:R-:W-:Y:S05]  /*0a80*/  CALL.REL.NOINC `($__internal_564_$__cuda_sm3x_div_rn_noftz_f32_slowpath) ;  /* 0x00000004002c7944 */ /* 0x00dfea0003c00000 */
[----:B------:R-:W-:-:S07]  /*0a90*/  IMAD.MOV.U32 R23, RZ, RZ, R15 ;  /* 0x000000ffff177224 */ /* 0x000fce00078e000f */
.L_x_33845:
[----:B------:R-:W-:Y:S05]  /*0aa0*/  BSYNC.RECONVERGENT B1 ;  /* 0x0000000000017941 */ /* 0x000fea0003800200 */
.L_x_33844:
        /* <DEDUP_REMOVED lines=12> */
.L_x_33847:
[----:B------:R-:W-:Y:S05]  /*0b70*/  BSYNC.RECONVERGENT B1 ;  /* 0x0000000000017941 */ /* 0x000fea0003800200 */
.L_x_33846:
[----:B------:R-:W-:-:S04]  /*0b80*/  IADD3 R19, P0, PT, R18, R19, RZ ;  /* 0x0000001312137210 */ /* 0x000fc80007f1e0ff */
[----:B------:R-:W-:Y:S02]  /*0b90*/  LEA.HI.X.SX32 R17, R18, R17, 0x1, P0 ;  /* 0x0000001112117211 */ /* 0x000fe400000f0eff */
[----:B------:R-:W-:-:S04]  /*0ba0*/  ISETP.GE.U32.AND P0, PT, R19, UR46, PT ;  /* 0x0000002e13007c0c */ /* 0x000fc8000bf06070 */
[----:B------:R-:W-:-:S13]  /*0bb0*/  ISETP.GE.AND.EX P0, PT, R17, UR47, PT, P0 ;  /* 0x0000002f11007c0c */ /* 0x000fda000bf06300 */
[----:B------:R-:W-:Y:S05]  /*0bc0*/  @!P0 BRA `(.L_x_33848) ;  /* 0xfffffff400c08947 */ /* 0x000fea000383ffff */
[----:B------:R-:W-:Y:S05]  /*0bd0*/  BSYNC B0 ;  /* 0x0000000000007941 */ /* 0x000fea0003800000 */
.L_x_33836:
[----:B------:R-:W-:Y:S05]  /*0be0*/  EXIT ;  /* 0x000000000000794d */ /* 0x000fea0003800000 */
.L_x_33839:
[----:B------:R-:W-:Y:S01]  /*0bf0*/  HFMA2 R11, -RZ, RZ, 0, 1.847743988037109375e-06 ;  /* 0x0000001fff0b7431 */ /* 0x000fe200000001ff */
[----:B------:R-:W-:Y:S01]  /*0c00*/  BSSY B1, `(.L_x_33849) ;  /* 0x0000007000017945 */ /* 0x000fe20003800000 */
[----:B------:R-:W-:Y:S02]  /*0c10*/  IMAD.MOV.U32 R13, RZ, RZ, R0 ;  /* 0x000000ffff0d7224 */ /* 0x000fe400078e0000 */
[----:B------:R-:W-:Y:S02]  /*0c20*/  IMAD.MOV.U32 R12, RZ, RZ, 0x1 ;  /* 0x00000001ff0c7424 */ /* 0x000fe400078e00ff */
[----:B------:R-:W-:-:S07]  /*0c30*/  IMAD.MOV.U32 R15, RZ, RZ, -0x1 ;  /* 0xffffffffff0f7424 */ /* 0x000fce00078e00ff */
[----:B--23--:R-:W-:Y:S05]  /*0c40*/  WARPSYNC.COLLECTIVE R15, `(.L_x_33850) ;  /* 0x000000000f087348 */ /* 0x00cfea0003c00000 */
[----:B------:R0:W1:Y:S02]  /*0c50*/  SHFL.BFLY P6, R14, R13, R12, R11 ;  /* 0x0c00000c0d0e7389 */ /* 0x00006400000c000b */
[----:B0123--:R-:W-:Y:S05]  /*0c60*/  ENDCOLLECTIVE ;  /* 0x000000000000791b */ /* 0x00ffea0003800000 */
.L_x_33850:
[----:B------:R-:W-:Y:S05]  /*0c70*/  BSYNC B1 ;  /* 0x0000000000017941 */ /* 0x000fea0003800000 */
.L_x_33849:
        /* <DEDUP_REMOVED lines=9> */
.L_x_33851:
[----:B------:R-:W-:Y:S01]  /*0d10*/  FMNMX R3, R3, R0, !PT ;  /* 0x0000000003037209 */ /* 0x000fe20007800000 */
[----:B------:R-:W-:-:S04]  /*0d20*/  IMAD.MOV.U32 R0, RZ, RZ, 0x3bbb989d ;  /* 0x3bbb989dff007424 */ /* 0x000fc800078e00ff */
        /* <DEDUP_REMOVED lines=10> */
[----:B------:R-:W-:Y:S02]  /*0dd0*/  SHF.L.U32 R2, R10, 0x17, RZ ;  /* 0x000000170a027819 */ /* 0x000fe400000006ff */
[C---:B------:R-:W-:Y:S01]  /*0de0*/  FADD R12, R0.reuse, -12583039 ;  /* 0xcb40007f000c7421 */ /* 0x040fe20000000000 */
[----:B------:R-:W0:Y:S01]  /*0df0*/  MUFU.EX2 R3, R14 ;  /* 0x0000000e00037308 */ /* 0x000e220000000800 */
[----:B------:R-:W-:Y:S02]  /*0e00*/  IMAD.SHL.U32 R0, R0, 0x800000, RZ ;  /* 0x0080000000007824 */ /* 0x000fe400078e00ff */
[----:B------:R-:W-:-:S04]  /*0e10*/  FFMA R12, R23, 1.4426950216293334961, -R12 ;  /* 0x3fb8aa3b170c7823 */ /* 0x000fc8000000080c */
[----:B------:R-:W-:Y:S01]  /*0e20*/  FFMA R23, R23, 1.925963033500011079e-08, R12 ;  /* 0x32a5706017177823 */ /* 0x000fe2000000000c */
[----:B------:R-:W-:-:S05]  /*0e30*/  HFMA2 R12, -RZ, RZ, 0, 5.9604644775390625e-08 ;  /* 0x00000001ff0c7431 */ /* 0x000fca00000001ff */
[----:B------:R-:W1:Y:S01]  /*0e40*/  MUFU.EX2 R23, R23 ;  /* 0x0000001700177308 */ /* 0x000e620000000800 */
[----:B0-----:R-:W-:-:S04]  /*0e50*/  FMUL R2, R2, R3 ;  /* 0x0000000302027220 */ /* 0x001fc80000400000 */
[----:B------:R-:W-:-:S04]  /*0e60*/  FADD R3, RZ, R2 ;  /* 0x00000002ff037221 */ /* 0x000fc80000000000 */
[----:B------:R-:W-:-:S07]  /*0e70*/  IMAD.MOV.U32 R13, RZ, RZ, R3 ;  /* 0x000000ffff0d7224 */ /* 0x000fce00078e0003 */
[----:B-1----:R-:W-:Y:S05]  /*0e80*/  WARPSYNC.COLLECTIVE R15, `(.L_x_33852) ;  /* 0x000000000f087348 */ /* 0x002fea0003c00000 */
[----:B------:R0:W2:Y:S02]  /*0e90*/  SHFL.BFLY P6, R14, R13, R12, R11 ;  /* 0x0c00000c0d0e7389 */ /* 0x0000a400000c000b */
[----:B012---:R-:W-:Y:S05]  /*0ea0*/  ENDCOLLECTIVE ;  /* 0x000000000000791b */ /* 0x007fea0003800000 */
.L_x_33852:
[----:B------:R-:W-:-:S04]  /*0eb0*/  FMUL R0, R0, R23 ;  /* 0x0000001700007220 */ /* 0x000fc80000400000 */
[----:B------:R-:W-:-:S04]  /*0ec0*/  FADD R10, RZ, R0 ;  /* 0x00000000ff0a7221 */ /* 0x000fc80000000000 */
[----:B------:R-:W-:Y:S02]  /*0ed0*/  IMAD.MOV.U32 R13, RZ, RZ, R10 ;  /* 0x000000ffff0d7224 */ /* 0x000fe400078e000a */
[----:B------:R-:W-:-:S07]  /*0ee0*/  IMAD.MOV.U32 R16, RZ, RZ, R14 ;  /* 0x000000ffff107224 */ /* 0x000fce00078e000e */
[----:B------:R-:W-:Y:S05]  /*0ef0*/  WARPSYNC.COLLECTIVE R15, `(.L_x_33853) ;  /* 0x000000000f087348 */ /* 0x000fea0003c00000 */
[----:B------:R0:W1:Y:S02]  /*0f00*/  SHFL.BFLY P6, R14, R13, R12, R11 ;  /* 0x0c00000c0d0e7389 */ /* 0x00006400000c000b */
[----:B01----:R-:W-:Y:S05]  /*0f10*/  ENDCOLLECTIVE ;  /* 0x000000000000791b */ /* 0x003fea0003800000 */
.L_x_33853:
[----:B------:R-:W-:Y:S01]  /*0f20*/  FADD R3, R3, R16 ;  /* 0x0000001003037221 */ /* 0x000fe20000000000 */
[----:B------:R-:W-:Y:S06]  /*0f30*/  BRA `(.L_x_33854) ;  /* 0xfffffff800307947 */ /* 0x000fec000383ffff */
        .weak           $__internal_564_$__cuda_sm3x_div_rn_noftz_f32_slowpath
        .type           $__internal_564_$__cuda_sm3x_div_rn_noftz_f32_slowpath,@function
        .size           $__internal_564_$__cuda_sm3x_div_rn_noftz_f32_slowpath,(.L_x_37941 - $__internal_564_$__cuda_sm3x_div_rn_noftz_f32_slowpath)
$__internal_564_$__cuda_sm3x_div_rn_noftz_f32_slowpath:
        /* <DEDUP_REMOVED lines=34> */
.L_x_33856:
        /* <DEDUP_REMOVED lines=51> */
.L_x_33863:
[----:B------:R-:W-:-:S04]  /*1490*/  LOP3.LUT R2, R2, 0x80000000, RZ, 0xc0, !PT ;  /* 0x8000000002027812 */ /* 0x000fc800078ec0ff */
[----:B------:R-:W-:Y:S01]  /*14a0*/  LOP3.LUT R2, R2, 0x7f800000, RZ, 0xfc, !PT ;  /* 0x7f80000002027812 */ /* 0x000fe200078efcff */
[----:B------:R-:W-:Y:S06]  /*14b0*/  BRA `(.L_x_33864) ;  /* 0x0000000000047947 */ /* 0x000fec0003800000 */
.L_x_33862:
[----:B------:R-:W-:-:S07]  /*14c0*/  IMAD R2, R13, 0x800000, R2 ;  /* 0x008000000d027824 */ /* 0x000fce00078e0202 */
.L_x_33864:
[----:B------:R-:W-:Y:S05]  /*14d0*/  BSYNC.RECONVERGENT B3 ;  /* 0x0000000000037941 */ /* 0x000fea0003800200 */
.L_x_33861:
[----:B------:R-:W-:Y:S05]  /*14e0*/  BRA `(.L_x_33865) ;  /* 0x0000000000207947 */ /* 0x000fea0003800000 */
.L_x_33860:
[----:B------:R-:W-:-:S04]  /*14f0*/  LOP3.LUT R2, R3, 0x80000000, R2, 0x48, !PT ;  /* 0x8000000003027812 */ /* 0x000fc800078e4802 */
[----:B------:R-:W-:Y:S01]  /*1500*/  LOP3.LUT R2, R2, 0x7f800000, RZ, 0xfc, !PT ;  /* 0x7f80000002027812 */ /* 0x000fe200078efcff */
[----:B------:R-:W-:Y:S06]  /*1510*/  BRA `(.L_x_33865) ;  /* 0x0000000000147947 */ /* 0x000fec0003800000 */
.L_x_33859:
[----:B------:R-:W-:Y:S01]  /*1520*/  LOP3.LUT R2, R3, 0x80000000, R2, 0x48, !PT ;  /* 0x8000000003027812 */ /* 0x000fe200078e4802 */
[----:B------:R-:W-:Y:S06]  /*1530*/  BRA `(.L_x_33865) ;  /* 0x00000000000c7947 */ /* 0x000fec0003800000 */
.L_x_33858:
[----:B------:R-:W0:Y:S01]  /*1540*/  MUFU.RSQ R2, -QNAN ;  /* 0xffc0000000027908 */ /* 0x000e220000001400 */
[----:B------:R-:W-:Y:S05]  /*1550*/  BRA `(.L_x_33865) ;  /* 0x0000000000047947 */ /* 0x000fea0003800000 */
.L_x_33857:
[----:B------:R-:W-:-:S07]  /*1560*/  FADD.FTZ R2, R2, R3 ;  /* 0x0000000302027221 */ /* 0x000fce0000010000 */
.L_x_33865:
[----:B------:R-:W-:Y:S05]  /*1570*/  BSYNC.RECONVERGENT B2 ;  /* 0x0000000000027941 */ /* 0x000fea0003800200 */
.L_x_33855:
[----:B------:R-:W-:Y:S01]  /*1580*/  HFMA2 R3, -RZ, RZ, 0, 0 ;  /* 0x00000000ff037431 */ /* 0x000fe200000001ff */
[----:B0-----:R-:W-:Y:S01]  /*1590*/  MOV R15, R2 ;  /* 0x00000002000f7202 */ /* 0x001fe20000000f00 */
[----:B------:R-:W-:-:S04]  /*15a0*/  IMAD.MOV.U32 R2, RZ, RZ, R10 ;  /* 0x000000ffff027224 */ /* 0x000fc800078e000a */
[----:B------:R-:W-:Y:S05]  /*15b0*/  RET.REL.NODEC R2 `(_Z15SoftmaxWarpImplI24ElementwiseScaleMaskLoadIffbE11DirectStoreIffEfLi1ELi1ELi2ELi2ELb1EL9Algorithm0EEvT_T0_ll) ;  /* 0xffffffe802907950 */ /* 0x000fea0003c3ffff */
.L_x_33866:
        /* <DEDUP_REMOVED lines=12> */
.L_x_37941:


//--------------------- .text._Z15SoftmaxWarpImplI24ElementwiseScaleMaskLoadIffbE11DirectStoreIffEfLi1ELi1ELi2ELi2ELb0EL9Algorithm0EEvT_T0_ll --------------------------
	.section	.text._Z15SoftmaxWarpImplI24ElementwiseScaleMaskLoadIffbE11DirectStoreIffEfLi1ELi1ELi2ELi2ELb0EL9Algorithm0EEvT_T0_ll,"ax",@progbits
	.align	128
        .global         _Z15SoftmaxWarpImplI24ElementwiseScaleMaskLoadIffbE11DirectStoreIffEfLi1ELi1ELi2ELi2ELb0EL9Algorithm0EEvT_T0_ll
        .type           _Z15SoftmaxWarpImplI24ElementwiseScaleMaskLoadIffbE11DirectStoreIffEfLi1ELi1ELi2ELi2ELb0EL9Algorithm0EEvT_T0_ll,@function
        .size           _Z15SoftmaxWarpImplI24ElementwiseScaleMaskLoadIffbE11DirectStoreIffEfLi1ELi1ELi2ELi2ELb0EL9Algorithm0EEvT_T0_ll,(.L_x_37942 - _Z15SoftmaxWarpImplI24ElementwiseScaleMaskLoadIffbE11DirectStoreIffEfLi1ELi1ELi2ELi2ELb0EL9Algorithm0EEvT_T0_ll)
        .other          _Z15SoftmaxWarpImplI24ElementwiseScaleMaskLoadIffbE11DirectStoreIffEfLi1ELi1ELi2ELi2ELb0EL9Algorithm0EEvT_T0_ll,@"STO_CUDA_ENTRY STV_DEFAULT"
_Z15SoftmaxWarpImplI24ElementwiseScaleMaskLoadIffbE11DirectStoreIffEfLi1ELi1ELi2ELi2ELb0EL9Algorithm0EEvT_T0_ll:
.text._Z15SoftmaxWarpImplI24ElementwiseScaleMaskLoadIffbE11DirectStoreIffEfLi1ELi1ELi2ELi2ELb0EL9Algorithm0EEvT_T0_ll:
        /* <DEDUP_REMOVED lines=24> */
.L_x_33867:
        /* <DEDUP_REMOVED lines=16> */
.L_x_33873:
        /* <DEDUP_REMOVED lines=61> */
[----:B------:R2:W4:Y:S02]  /*0650*/  SHFL.BFLY PT, R14, R6, 0x1, 0x1f ;  /* 0x0c201f00060e7f89 */ /* 0x00052400000e0000 */
[----:B-12---:R-:W-:-:S07]  /*0660*/  FADD R3, R3, R10 ;  /* 0x0000000a03037221 */ /* 0x006fce0000000000 */
.L_x_33879:
        /* <DEDUP_REMOVED lines=11> */
[----:B0--3--:R-:W-:Y:S05]  /*0720*/  CALL.REL.NOINC `($__internal_565_$__cuda_sm3x_div_rn_noftz_f32_slowpath) ;  /* 0x0000000400647944 */ /* 0x009fea0003c00000 */
.L_x_33870:
[----:B------:R-:W-:Y:S05]  /*0730*/  BSYNC.RECONVERGENT B0 ;  /* 0x0000000000007941 */ /* 0x000fea0003800200 */
.L_x_33869:
        /* <DEDUP_REMOVED lines=22> */
[----:B0--3--:R-:W-:Y:S05]  /*08a0*/  CALL.REL.NOINC `($__internal_565_$__cuda_sm3x_div_rn_noftz_f32_slowpath) ;  /* 0x0000000400047944 */ /* 0x009fea0003c00000 */
[----:B------:R-:W-:-:S07]  /*08b0*/  IMAD.MOV.U32 R15, RZ, RZ, R13 ;  /* 0x000000ffff0f7224 */ /* 0x000fce00078e000d */
.L_x_33872:
[----:B------:R-:W-:Y:S05]  /*08c0*/  BSYNC.RECONVERGENT B0 ;  /* 0x0000000000007941 */ /* 0x000fea0003800200 */
.L_x_33871:
        /* <DEDUP_REMOVED lines=11> */
.L_x_33868:
[----:B------:R-:W-:Y:S01]  /*0980*/  BSSY B0, `(.L_x_33874) ;  /* 0x0000008000007945 */ /* 0x000fe20003800000 */
[----:B------:R-:W-:Y:S01]  /*0990*/  MOV R13, R0 ;  /* 0x00000000000d7202 */ /* 0x000fe20000000f00 */
[----:B------:R-:W-:Y:S01]  /*09a0*/  IMAD.MOV.U32 R12, RZ, RZ, 0x1 ;  /* 0x00000001ff0c7424 */ /* 0x000fe200078e00ff */
[----:B------:R-:W-:Y:S01]  /*09b0*/  MOV R15, 0xffffffff ;  /* 0xffffffff000f7802 */ /* 0x000fe20000000f00 */
[----:B------:R-:W-:-:S07]  /*09c0*/  IMAD.MOV.U32 R11, RZ, RZ, 0x1f ;  /* 0x0000001fff0b7424 */ /* 0x000fce00078e00ff */
[----:B0--3--:R-:W-:Y:S05]  /*09d0*/  WARPSYNC.COLLECTIVE R15, `(.L_x_33875) ;  /* 0x000000000f087348 */ /* 0x009fea0003c00000 */
[----:B------:R1:W2:Y:S02]  /*09e0*/  SHFL.BFLY P6, R14, R13, R12, R11 ;  /* 0x0c00000c0d0e7389 */ /* 0x0002a400000c000b */
[----:B0123--:R-:W-:Y:S05]  /*09f0*/  ENDCOLLECTIVE ;  /* 0x000000000000791b */ /* 0x00ffea0003800000 */
.L_x_33875:
[----:B------:R-:W-:Y:S05]  /*0a00*/  BSYNC B0 ;  /* 0x0000000000007941 */ /* 0x000fea0003800000 */
.L_x_33874:
[----:B------:R-:W-:Y:S02]  /*0a10*/  HFMA2 R12, -RZ, RZ, 0, 5.9604644775390625e-08 ;  /* 0x00000001ff0c7431 */ /* 0x000fe400000001ff */
[----:B------:R-:W-:Y:S01]  /*0a20*/  IMAD.MOV.U32 R13, RZ, RZ, R2 ;  /* 0x000000ffff0d7224 */ /* 0x000fe200078e0002 */
[----:B------:R-:W-:Y:S01]  /*0a30*/  MOV R7, 0x3bbb989d ;  /* 0x3bbb989d00077802 */ /* 0x000fe20000000f00 */
[----:B------:R-:W-:Y:S02]  /*0a40*/  IMAD.MOV.U32 R11, RZ, RZ, 0x1f ;  /* 0x0000001fff0b7424 */ /* 0x000fe400078e00ff */
[----:B------:R-:W-:Y:S02]  /*0a50*/  IMAD.MOV.U32 R15, RZ, RZ, -0x1 ;  /* 0xffffffffff0f7424 */ /* 0x000fe400078e00ff */
[----:B------:R-:W-:Y:S02]  /*0a60*/  IMAD.MOV.U32 R3, RZ, RZ, R14 ;  /* 0x000000ffff037224 */ /* 0x000fe400078e000e */
[----:B------:R-:W-:-:S07]  /*0a70*/  IMAD.MOV.U32 R19, RZ, RZ, 0x437c0000 ;  /* 0x437c0000ff137424 */ /* 0x000fce00078e00ff */
[----:B------:R-:W-:Y:S05]  /*0a80*/  WARPSYNC.COLLECTIVE R15, `(.L_x_33876) ;  /* 0x000000000f087348 */ /* 0x000fea0003c00000 */
[----:B------:R0:W1:Y:S02]  /*0a90*/  SHFL.BFLY P6, R14, R13, R12, R11 ;  /* 0x0c00000c0d0e7389 */ /* 0x00006400000c000b */
[----:B01----:R-:W-:Y:S05]  /*0aa0*/  ENDCOLLECTIVE ;  /* 0x000000000000791b */ /* 0x003fea0003800000 */
.L_x_33876:
        /* <DEDUP_REMOVED lines=12> */
[C---:B------:R-:W-:Y:S01]  /*0b70*/  FADD R7, R19.reuse, -12583039 ;  /* 0xcb40007f13077421 */ /* 0x040fe20000000000 */
[----:B------:R-:W-:Y:S02]  /*0b80*/  SHF.L.U32 R0, R19, 0x17, RZ ;  /* 0x0000001713007819 */ /* 0x000fe400000006ff */
[----:B------:R-:W0:Y:S01]  /*0b90*/  MUFU.EX2 R3, R6 ;  /* 0x0000000600037308 */ /* 0x000e220000000800 */
[----:B------:R-:W-:-:S04]  /*0ba0*/  FFMA R7, R10, 1.4426950216293334961, -R7 ;  /* 0x3fb8aa3b0a077823 */ /* 0x000fc80000000807 */
[----:B------:R-:W-:-:S04]  /*0bb0*/  FFMA R10, R10, 1.925963033500011079e-08, R7 ;  /* 0x32a570600a0a7823 */ /* 0x000fc80000000007 */
        /* <DEDUP_REMOVED lines=8> */
.L_x_33877:
[----:B------:R-:W-:-:S05]  /*0c40*/  FADD R6, RZ, R0 ;  /* 0x00000000ff067221 */ /* 0x000fca0000000000 */
[----:B------:R-:W-:Y:S01]  /*0c50*/  MOV R13, R6 ;  /* 0x00000006000d7202 */ /* 0x000fe20000000f00 */
[----:B------:R-:W-:-:S07]  /*0c60*/  IMAD.MOV.U32 R10, RZ, RZ, R14 ;  /* 0x000000ffff0a7224 */ /* 0x000fce00078e000e */
[----:B------:R-:W-:Y:S05]  /*0c70*/  WARPSYNC.COLLECTIVE R15, `(.L_x_33878) ;  /* 0x000000000f087348 */ /* 0x000fea0003c00000 */
[----:B------:R0:W1:Y:S02]  /*0c80*/  SHFL.BFLY P6, R14, R13, R12, R11 ;  /* 0x0c00000c0d0e7389 */ /* 0x00006400000c000b */
[----:B01----:R-:W-:Y:S05]  /*0c90*/  ENDCOLLECTIVE ;  /* 0x000000000000791b */ /* 0x003fea0003800000 */
.L_x_33878:
[----:B------:R-:W-:Y:S01]  /*0ca0*/  FADD R3, R3, R10 ;  /* 0x0000000a03037221 */ /* 0x000fe20000000000 */
[----:B------:R-:W-:Y:S06]  /*0cb0*/  BRA `(.L_x_33879) ;  /* 0xfffffff8006c7947 */ /* 0x000fec000383ffff */
        .weak           $__internal_565_$__cuda_sm3x_div_rn_noftz_f32_slowpath
        .type           $__internal_565_$__cuda_sm3x_div_rn_noftz_f32_slowpath,@function
        .size           $__internal_565_$__cuda_sm3x_div_rn_noftz_f32_slowpath,(.L_x_37942 - $__internal_565_$__cuda_sm3x_div_rn_noftz_f32_slowpath)
$__internal_565_$__cuda_sm3x_div_rn_noftz_f32_slowpath:
        /* <DEDUP_REMOVED lines=34> */
.L_x_33881:
        /* <DEDUP_REMOVED lines=51> */
.L_x_33888:
[----:B------:R-:W-:-:S04]  /*1210*/  LOP3.LUT R2, R2, 0x80000000, RZ, 0xc0, !PT ;  /* 0x8000000002027812 */ /* 0x000fc800078ec0ff */
[----:B------:R-:W-:Y:S01]  /*1220*/  LOP3.LUT R2, R2, 0x7f800000, RZ, 0xfc, !PT ;  /* 0x7f80000002027812 */ /* 0x000fe200078efcff */
[----:B------:R-:W-:Y:S06]  /*1230*/  BRA `(.L_x_33889) ;  /* 0x0000000000047947 */ /* 0x000fec0003800000 */
.L_x_33887:
[----:B------:R-:W-:-:S07]  /*1240*/  IMAD R2, R13, 0x800000, R2 ;  /* 0x008000000d027824 */ /* 0x000fce00078e0202 */
.L_x_33889:
[----:B------:R-:W-:Y:S05]  /*1250*/  BSYNC.RECONVERGENT B2 ;  /* 0x0000000000027941 */ /* 0x000fea0003800200 */
.L_x_33886:
[----:B------:R-:W-:Y:S05]  /*1260*/  BRA `(.L_x_33890) ;  /* 0x0000000000207947 */ /* 0x000fea0003800000 */
.L_x_33885:
[----:B------:R-:W-:-:S04]  /*1270*/  LOP3.LUT R2, R3, 0x80000000, R2, 0x48, !PT ;  /* 0x8000000003027812 */ /* 0x000fc800078e4802 */
[----:B------:R-:W-:Y:S01]  /*1280*/  LOP3.LUT R2, R2, 0x7f800000, RZ, 0xfc, !PT ;  /* 0x7f80000002027812 */ /* 0x000fe200078efcff */
[----:B------:R-:W-:Y:S06]  /*1290*/  BRA `(.L_x_33890) ;  /* 0x0000000000147947 */ /* 0x000fec0003800000 */
.L_x_33884:
[----:B------:R-:W-:Y:S01]  /*12a0*/  LOP3.LUT R2, R3, 0x80000000, R2, 0x48, !PT ;  /* 0x8000000003027812 */ /* 0x000fe200078e4802 */
[----:B------:R-:W-:Y:S06]  /*12b0*/  BRA `(.L_x_33890) ;  /* 0x00000000000c7947 */ /* 0x000fec0003800000 */
.L_x_33883:
[----:B------:R-:W0:Y:S01]  /*12c0*/  MUFU.RSQ R2, -QNAN ;  /* 0xffc0000000027908 */ /* 0x000e220000001400 */
[----:B------:R-:W-:Y:S05]  /*12d0*/  BRA `(.L_x_33890) ;  /* 0x0000000000047947 */ /* 0x000fea0003800000 */
.L_x_33882:
[----:B------:R-:W-:-:S07]  /*12e0*/  FADD.FTZ R2, R2, R3 ;  /* 0x0000000302027221 */ /* 0x000fce0000010000 */
.L_x_33890:
[----:B------:R-:W-:Y:S05]  /*12f0*/  BSYNC.RECONVERGENT B1 ;  /* 0x0000000000017941 */ /* 0x000fea0003800200 */
.L_x_33880:
[----:B------:R-:W-:Y:S01]  /*1300*/  HFMA2 R3, -RZ, RZ, 0, 0 ;  /* 0x00000000ff037431 */ /* 0x000fe200000001ff */
[----:B0-----:R-:W-:Y:S01]  /*1310*/  MOV R13, R2 ;  /* 0x00000002000d7202 */ /* 0x001fe20000000f00 */
[----:B------:R-:W-:-:S04]  /*1320*/  IMAD.MOV.U32 R2, RZ, RZ, R10 ;  /* 0x000000ffff027224 */ /* 0x000fc800078e000a */
[----:B------:R-:W-:Y:S05]  /*1330*/  RET.REL.NODEC R2 `(_Z15SoftmaxWarpImplI24ElementwiseScaleMaskLoadIffbE11DirectStoreIffEfLi1ELi1ELi2ELi2ELb0EL9Algorithm0EEvT_T0_ll) ;  /* 0xffffffec02307950 */ /* 0x000fea0003c3ffff */
.L_x_33891:
        /* <DEDUP_REMOVED lines=12> */
.L_x_37942:


//--------------------- .text._Z15SoftmaxWarpImplI24ElementwiseScaleMaskLoadIffbE11DirectStoreIffEfLi1ELi1ELi1ELi1ELb1EL9Algorithm0EEvT_T0_ll --------------------------
	.section	.text._Z15SoftmaxWarpImplI24ElementwiseScaleMaskLoadIffbE11DirectStoreIffEfLi1ELi1ELi1ELi1ELb1EL9Algorithm0EEvT_T0_ll,"ax",@progbits
	.align	128
        .global         _Z15SoftmaxWarpImplI24ElementwiseScaleMaskLoadIffbE11DirectStoreIffEfLi1ELi1ELi1ELi1ELb1EL9Algorithm0EEvT_T0_ll
        .type           _Z15SoftmaxWarpImplI24ElementwiseScaleMaskLoadIffbE11DirectStoreIffEfLi1ELi1ELi1ELi1ELb1EL9Algorithm0EEvT_T0_ll,@function
        .size           _Z15SoftmaxWarpImplI24ElementwiseScaleMaskLoadIffbE11DirectStoreIffEfLi1ELi1ELi1ELi1ELb1EL9Algorithm0EEvT_T0_ll,(.L_x_37944 - _Z15SoftmaxWarpImplI24ElementwiseScaleMaskLoadIffbE11DirectStoreIffEfLi1ELi1ELi1ELi1ELb1EL9Algorithm0EEvT_T0_ll)
        .other          _Z15SoftmaxWarpImplI24ElementwiseScaleMaskLoadIffbE11DirectStoreIffEfLi1ELi1ELi1ELi1ELb1EL9Algorithm0EEvT_T0_ll,@"STO_CUDA_ENTRY STV_DEFAULT"
_Z15SoftmaxWarpImplI24ElementwiseScaleMaskLoadIffbE11DirectStoreIffEfLi1ELi1ELi1ELi1ELb1EL9Algorithm0EEvT_T0_ll:
.text._Z15SoftmaxWarpImplI24ElementwiseScaleMaskLoadIffbE11DirectStoreIffEfLi1ELi1ELi1ELi1ELb1EL9Algorithm0EEvT_T0_ll:
[----:B------:R-:W0:Y:S01]  /*0000*/  LDC R1, c[0x0][0x37c] ;  /* 0x0000df00ff017b82 */ /* 0x000e220000000800 */
[----:B------:R-:W1:Y:S01]  /*0010*/  LDCU.64 UR4, c[0x0][0x3b8] ;  /* 0x00007700ff0477ac */ /* 0x000e620008000a00 */
[----:B------:R-:W2:Y:S01]  /*0020*/  LDCU.64 UR40, c[0x0][0x3b8] ;  /* 0x00007700ff2877ac */ /* 0x000ea20008000a00 */
        /* <DEDUP_REMOVED lines=22> */
.L_x_33892:
        /* <DEDUP_REMOVED lines=10> */
[----:B0-----:R-:W-:Y:S05]  /*0230*/  @P0 EXIT ;  /* 0x000000000000094d */ /* 0x001fea0003800000 */
        /* <DEDUP_REMOVED lines=31> */
[----:B------:R-:W-:Y:S01]  /*0430*/  ISETP.GE.U32.AND P1, PT, R3, R10, PT ;  /* 0x0000000a0300720c */ /* 0x000fe20003f26070 */
[----:B------:R-:W-:-:S12]  /*0440*/  IMAD.MOV.U32 R3, RZ, RZ, RZ ;  /* 0x000000ffff037224 */ /* 0x000fd800078e00ff */
[----:B------:R-:W-:Y:S01]  /*0450*/  @P1 VIADD R2, R2, 0x1 ;  /* 0x0000000102021836 */ /* 0x000fe20000000000 */
[----:B------:R-:W-:Y:S01]  /*0460*/  @!P2 LOP3.LUT R2, RZ, R10, RZ, 0x33, !PT ;  /* 0x0000000aff02a212 */ /* 0x000fe200078e33ff */
[----:B------:R-:W-:Y:S06]  /*0470*/  BRA `(.L_x_33895) ;  /* 0x0000000000107947 */ /* 0x000fec0003800000 */
.L_x_33894:
[----:B------:R-:W-:-:S07]  /*0480*/  MOV R0, 0x4a0 ;  /* 0x000004a000007802 */ /* 0x000fce0000000f00 */
[----:B------:R-:W-:Y:S05]  /*0490*/  CALL.REL.NOINC `($__internal_566_$__cuda_sm20_div_u64) ;  /* 0x0000001800247944 */ /* 0x000fea0003c00000 */
[----:B------:R-:W-:Y:S01]  /*04a0*/  MOV R2, R4 ;  /* 0x0000000400027202 */ /* 0x000fe20000000f00 */
[----:B------:R-:W-:-:S07]  /*04b0*/  IMAD.MOV.U32 R3, RZ, RZ, R5 ;  /* 0x000000ffff037224 */ /* 0x000fce00078e0005 */
.L_x_33895:
[----:B------:R-:W-:Y:S05]  /*04c0*/  BSYNC.RECONVERGENT B0 ;  /* 0x0000000000007941 */ /* 0x000fea0003800200 */
.L_x_33893:
[----:B------:R-:W-:Y:S01]  /*04d0*/  IADD3 R14, P1, PT, R2, R14, RZ ;  /* 0x0000000e020e7210 */ /* 0x000fe20007f3e0ff */
[----:B------:R-:W0:Y:S01]  /*04e0*/  S2R R4, SR_TID.X ;  /* 0x0000000000047919 */ /* 0x000e220000002100 */
[----:B------:R-:W1:Y:S01]  /*04f0*/  LDC.64 R20, c[0x0][0x358] ;  /* 0x0000d600ff147b82 */ /* 0x000e620000000a00 */
[----:B------:R-:W-:Y:S01]  /*0500*/  BSSY.RECONVERGENT B0, `(.L_x_33896) ;  /* 0x0000063000007945 */ /* 0x000fe20003800200 */
[----:B------:R-:W-:Y:S01]  /*0510*/  LOP3.LUT R0, R14, 0x3, RZ, 0xc0, !PT ;  /* 0x000000030e007812 */ /* 0x000fe200078ec0ff */
[----:B------:R-:W-:-:S03]  /*0520*/  IMAD.X R15, RZ, RZ, R3, P1 ;  /* 0x000000ffff0f7224 */ /* 0x000fc600008e0603 */
[----:B------:R-:W-:-:S04]  /*0530*/  ISETP.NE.U32.AND P0, PT, R0, 0x3, PT ;  /* 0x000000030000780c */ /* 0x000fc80003f05070 */
[----:B------:R-:W-:-:S13]  /*0540*/  ISETP.NE.AND.EX P0, PT, RZ, RZ, PT, P0 ;  /* 0x000000ffff00720c */ /* 0x000fda0003f05300 */
[----:B------:R-:W-:Y:S05]  /*0550*/  @!P0 BRA `(.L_x_33897) ;  /* 0x0000000400748947 */ /* 0x000fea0003800000 */
[----:B------:R-:W2:Y:S01]  /*0560*/  LDCU.128 UR4, c[0x0][0x3a0] ;  /* 0x00007400ff0477ac */ /* 0x000ea20008000c00 */
[----:B------:R-:W-:Y:S01]  /*0570*/  HFMA2 R5, -RZ, RZ, 0, 0 ;  /* 0x00000000ff057431 */ /* 0x000fe200000001ff */
[----:B------:R-:W-:Y:S01]  /*0580*/  IADD3 R24, PT, PT, R14, 0x1, RZ ;  /* 0x000000010e187810 */ /* 0x000fe20007ffe0ff */
[----:B------:R-:W-:Y:S01]  /*0590*/  IMAD.MOV.U32 R22, RZ, RZ, RZ ;  /* 0x000000ffff167224 */ /* 0x000fe200078e00ff */
[----:B------:R-:W3:Y:S02]  /*05a0*/  LDCU.64 UR8, c[0x0][0x390] ;  /* 0x00007200ff0877ac */ /* 0x000ee40008000a00 */
[----:B------:R-:W-:Y:S01]  /*05b0*/  LOP3.LUT R24, R24, 0x3, RZ, 0xc0, !PT ;  /* 0x0000000318187812 */ /* 0x000fe200078ec0ff */
[----:B------:R-:W4:Y:S01]  /*05c0*/  LDCU.128 UR12, c[0x0][0x380] ;  /* 0x00007000ff0c77ac */ /* 0x000f220008000c00 */
[----:B--2---:R-:W-:Y:S02]  /*05d0*/  IMAD R0, R12, UR6, RZ ;  /* 0x000000060c007c24 */ /* 0x004fe4000f8e02ff */
[----:B0-----:R-:W-:-:S04]  /*05e0*/  IMAD.WIDE.U32 R2, R13, UR6, R4 ;  /* 0x000000060d027c25 */ /* 0x001fc8000f8e0004 */
[C---:B------:R-:W-:Y:S01]  /*05f0*/  IMAD R19, R13.reuse, UR7, R0 ;  /* 0x000000070d137c24 */ /* 0x040fe2000f8e0200 */
[----:B------:R-:W-:Y:S01]  /*0600*/  LEA R16, P0, R2, UR4, 0x2 ;  /* 0x0000000402107c11 */ /* 0x000fe2000f8010ff */
[----:B---3--:R-:W-:Y:S02]  /*0610*/  IMAD R0, R12, UR8, RZ ;  /* 0x000000080c007c24 */ /* 0x008fe4000f8e02ff */
[----:B------:R-:W-:-:S04]  /*0620*/  IMAD.WIDE.U32 R6, R13, UR8, R4 ;  /* 0x000000080d067c25 */ /* 0x000fc8000f8e0004 */
[----:B------:R-:W-:Y:S01]  /*0630*/  IMAD R25, R13, UR9, R0 ;  /* 0x000000090d197c24 */ /* 0x000fe2000f8e0200 */
[----:B----4-:R-:W-:Y:S01]  /*0640*/  LEA R17, P1, R6, UR12, 0x2 ;  /* 0x0000000c06117c11 */ /* 0x010fe2000f8210ff */
[----:B------:R-:W-:Y:S02]  /*0650*/  IMAD.IADD R19, R3, 0x1, R19 ;  /* 0x0000000103137824 */ /* 0x000fe400078e0213 */
[----:B------:R-:W-:Y:S02]  /*0660*/  IMAD R3, R11, UR6, RZ ;  /* 0x000000060b037c24 */ /* 0x000fe4000f8e02ff */
[----:B------:R-:W-:Y:S01]  /*0670*/  IMAD.IADD R25, R7, 0x1, R25 ;  /* 0x0000000107197824 */ /* 0x000fe200078e0219 */
[----:B------:R-:W-:Y:S01]  /*0680*/  LEA.HI.X R19, R2, UR5, R19, 0x2, P0 ;  /* 0x0000000502137c11 */ /* 0x000fe200080f1413 */
[----:B------:R-:W-:Y:S01]  /*0690*/  IMAD.WIDE.U32 R8, R10, UR6, RZ ;  /* 0x000000060a087c25 */ /* 0x000fe2000f8e00ff */
[C---:B------:R-:W-:Y:S02]  /*06a0*/  IADD3 R18, P0, PT, R6.reuse, UR14, RZ ;  /* 0x0000000e06127c10 */ /* 0x040fe4000ff1e0ff */
[----:B------:R-:W-:Y:S01]  /*06b0*/  LEA.HI.X R23, R6, UR13, R25, 0x2, P1 ;  /* 0x0000000d06177c11 */ /* 0x000fe200088f1419 */
[----:B------:R-:W-:Y:S01]  /*06c0*/  IMAD R3, R10, UR7, R3 ;  /* 0x000000070a037c24 */ /* 0x000fe2000f8e0203 */
[----:B------:R-:W-:Y:S01]  /*06d0*/  IADD3.X R25, PT, PT, R25, UR15, RZ, P0, !PT ;  /* 0x0000000f19197c10 */ /* 0x000fe200087fe4ff */
[----:B------:R-:W-:-:S02]  /*06e0*/  IMAD R27, R11, UR8, RZ ;  /* 0x000000080b1b7c24 */ /* 0x000fc4000f8e02ff */
[----:B------:R-:W-:-:S04]  /*06f0*/  IMAD.WIDE.U32 R6, R10, UR8, RZ ;  /* 0x000000080a067c25 */ /* 0x000fc8000f8e00ff */
[----:B------:R-:W-:Y:S02]  /*0700*/  IMAD R27, R10, UR9, R27 ;  /* 0x000000090a1b7c24 */ /* 0x000fe4000f8e021b */
[----:B------:R-:W-:-:S03]  /*0710*/  IMAD.IADD R3, R9, 0x1, R3 ;  /* 0x0000000109037824 */ /* 0x000fc600078e0203 */
[----:B------:R-:W-:Y:S02]  /*0720*/  IADD3 R26, PT, PT, R7, R27, RZ ;  /* 0x0000001b071a7210 */ /* 0x000fe40007ffe0ff */
[----:B------:R-:W-:-:S07]  /*0730*/  SHF.L.U64.HI R28, R8, 0x2, R3 ;  /* 0x00000002081c7819 */ /* 0x000fce0000010203 */
.L_x_33900:
[----:B------:R-:W-:-:S04]  /*0740*/  ISETP.GE.U32.AND P0, PT, R4, UR42, PT ;  /* 0x0000002a04007c0c */ /* 0x000fc8000bf06070 */
[----:B------:R-:W-:-:S13]  /*0750*/  ISETP.GE.AND.EX P0, PT, RZ, UR43, PT, P0 ;  /* 0x0000002bff007c0c */ /* 0x000fda000bf06300 */
[C---:B-1----:R-:W-:Y:S01]  /*0760*/  @!P0 R2UR UR6, R20.reuse ;  /* 0x00000000140682ca */ /* 0x042fe200000e0000 */
[----:B------:R-:W-:Y:S01]  /*0770*/  @!P0 IMAD.MOV.U32 R2, RZ, RZ, R18 ;  /* 0x000000ffff028224 */ /* 0x000fe200078e0012 */
[C---:B------:R-:W-:Y:S01]  /*0780*/  @!P0 R2UR UR7, R21.reuse ;  /* 0x00000000150782ca */ /* 0x040fe200000e0000 */
[----:B------:R-:W-:Y:S01]  /*0790*/  @!P0 IMAD.MOV.U32 R3, RZ, RZ, R25 ;  /* 0x000000ffff038224 */ /* 0x000fe200078e0019 */
[----:B------:R-:W-:Y:S01]  /*07a0*/  @!P0 R2UR UR4, R20 ;  /* 0x00000000140482ca */ /* 0x000fe200000e0000 */
[----:B------:R-:W0:Y:S01]  /*07b0*/  @!P0 LDC R29, c[0x0][0x39c] ;  /* 0x0000e700ff1d8b82 */ /* 0x000e220000000800 */
[----:B------:R-:W-:-:S09]  /*07c0*/  @!P0 R2UR UR5, R21 ;  /* 0x00000000150582ca */ /* 0x000fd200000e0000 */
[----:B------:R1:W2:Y:S02]  /*07d0*/  @!P0 LDG.E.U8 R27, desc[UR6][R2.64] ;  /* 0x00000006021b8981 */ /* 0x0002a4000c1e1100 */
[----:B-1----:R-:W-:Y:S01]  /*07e0*/  @!P0 MOV R2, R17 ;  /* 0x0000001100028202 */ /* 0x002fe20000000f00 */
[----:B------:R-:W-:-:S05]  /*07f0*/  @!P0 IMAD.MOV.U32 R3, RZ, RZ, R23 ;  /* 0x000000ffff038224 */ /* 0x000fca00078e0017 */
[----:B------:R1:W0:Y:S01]  /*0800*/  @!P0 LDG.E R0, desc[UR4][R2.64] ;  /* 0x0000000402008981 */ /* 0x000222000c1e1900 */
[----:B------:R-:W-:Y:S01]  /*0810*/  BSSY.RECONVERGENT B1, `(.L_x_33898) ;  /* 0x000001f000017945 */ /* 0x000fe20003800200 */
[----:B-1----:R-:W-:Y:S02]  /*0820*/  MOV R3, 0x437c0000 ;  /* 0x437c000000037802 */ /* 0x002fe40000000f00 */
[----:B--2---:R-:W-:Y:S01]  /*0830*/  ISETP.NE.OR P1, PT, R27, RZ, P0 ;  /* 0x000000ff1b00720c */ /* 0x004fe20000725670 */
[----:B------:R-:W-:Y:S02]  /*0840*/  IMAD.MOV.U32 R27, RZ, RZ, -0x800000 ;  /* 0xff800000ff1b7424 */ /* 0x000fe400078e00ff */
[----:B0-----:R-:W-:Y:S01]  /*0850*/  @!P0 FMUL R29, R0, R29 ;  /* 0x0000001d001d8220 */ /* 0x001fe20000400000 */
[----:B------:R-:W-:-:S09]  /*0860*/  MOV R0, 0xff800000 ;  /* 0xff80000000007802 */ /* 0x000fd20000000f00 */
[----:B------:R-:W0:Y:S02]  /*0870*/  @!P1 LDC R29, c[0x0][0x398] ;  /* 0x0000e600ff1d9b82 */ /* 0x000e240000000800 */
[----:B0-----:R-:W-:Y:S01]  /*0880*/  @!P0 FMNMX R27, R29, -INF , !PT ;  /* 0xff8000001d1b8809 */ /* 0x001fe20007800000 */
[----:B------:R-:W-:Y:S02]  /*0890*/  @!P0 IMAD.MOV.U32 R0, RZ, RZ, R29 ;  /* 0x000000ffff008224 */ /* 0x000fe400078e001d */
[----:B------:R-:W-:Y:S02]  /*08a0*/  IMAD.MOV.U32 R29, RZ, RZ, 0x3bbb989d ;  /* 0x3bbb989dff1d7424 */ /* 0x000fe400078e00ff */
        /* <DEDUP_REMOVED lines=19> */
[----:B------:R-:W-:Y:S05]  /*09e0*/  CALL.REL.NOINC `($__internal_567_$__cuda_sm3x_div_rn_noftz_f32_slowpath) ;  /* 0x0000001400e07944 */ /* 0x000fea0003c00000 */
[----:B------:R-:W-:-:S07]  /*09f0*/  IMAD.MOV.U32 R27, RZ, RZ, R0 ;  /* 0x000000ffff1b7224 */ /* 0x000fce00078e0000 */
.L_x_33899:
[----:B------:R-:W-:Y:S05]  /*0a00*/  BSYNC.RECONVERGENT B1 ;  /* 0x0000000000017941 */ /* 0x000fea0003800200 */
.L_x_33898:
[----:B------:R-:W-:Y:S01]  /*0a10*/  @!P0 R2UR UR4, R20 ;  /* 0x00000000140482ca */ /* 0x000fe200000e0000 */
[----:B------:R-:W-:Y:S01]  /*0a20*/  @!P0 IMAD.MOV.U32 R3, RZ, RZ, R19 ;  /* 0x000000ffff038224 */ /* 0x000fe200078e0013 */
[----:B------:R-:W-:Y:S02]  /*0a30*/  @!P0 R2UR UR5, R21 ;  /* 0x00000000150582ca */ /* 0x000fe400000e0000 */
[-C--:B------:R-:W-:Y:S02]  /*0a40*/  @!P0 MOV R2, R16.reuse ;  /* 0x0000001000028202 */ /* 0x080fe40000000f00 */
[----:B------:R-:W-:Y:S02]  /*0a50*/  IADD3 R13, P1, PT, R10, R13, RZ ;  /* 0x0000000d0a0d7210 */ /* 0x000fe40007f3e0ff */
[----:B------:R-:W-:Y:S02]  /*0a60*/  LEA R16, P2, R8, R16, 0x2 ;  /* 0x0000001008107211 */ /* 0x000fe400078410ff */
[----:B------:R-:W-:Y:S01]  /*0a70*/  IADD3 R18, P3, PT, R18, R6, RZ ;  /* 0x0000000612127210 */ /* 0x000fe20007f7e0ff */
[----:B------:R-:W-:Y:S01]  /*0a80*/  IMAD.X R12, R11, 0x1, R12, P1 ;  /* 0x000000010b0c7824 */ /* 0x000fe200008e060c */
[----:B------:R-:W-:Y:S01]  /*0a90*/  LEA R17, P4, R6, R17, 0x2 ;  /* 0x0000001106117211 */ /* 0x000fe200078810ff */
[----:B------:R-:W-:Y:S01]  /*0aa0*/  IMAD.X R19, R19, 0x1, R28, P2 ;  /* 0x0000000113137824 */ /* 0x000fe200010e061c */
[----:B------:R-:W-:Y:S01]  /*0ab0*/  IADD3.X R25, PT, PT, R25, R26, RZ, P3, !PT ;  /* 0x0000001a19197210 */ /* 0x000fe20001ffe4ff */
[----:B------:R2:W-:Y:S01]  /*0ac0*/  @!P0 STG.E desc[UR4][R2.64], R27 ;  /* 0x0000001b02008986 */ /* 0x0005e2000c101904 */
[----:B------:R-:W-:-:S02]  /*0ad0*/  IADD3 R24, P0, PT, R24, -0x1, RZ ;  /* 0xffffffff18187810 */ /* 0x000fc40007f1e0ff */
[----:B------:R-:W-:Y:S02]  /*0ae0*/  LEA.HI.X R23, R6, R23, R26, 0x2, P4 ;  /* 0x0000001706177211 */ /* 0x000fe400020f141a */
[----:B------:R-:W-:Y:S02]  /*0af0*/  IADD3.X R22, PT, PT, R22, -0x1, RZ, P0, !PT ;  /* 0xffffffff16167810 */ /* 0x000fe400007fe4ff */
[----:B------:R-:W-:-:S04]  /*0b00*/  ISETP.NE.U32.AND P0, PT, R24, RZ, PT ;  /* 0x000000ff1800720c */ /* 0x000fc80003f05070 */
[----:B------:R-:W-:-:S13]  /*0b10*/  ISETP.NE.AND.EX P0, PT, R22, RZ, PT, P0 ;  /* 0x000000ff1600720c */ /* 0x000fda0003f05300 */
[----:B--2---:R-:W-:Y:S05]  /*0b20*/  @P0 BRA `(.L_x_33900) ;  /* 0xfffffffc00040947 */ /* 0x004fea000383ffff */
.L_x_33897:
[----:B------:R-:W-:Y:S05]  /*0b30*/  BSYNC.RECONVERGENT B0 ;  /* 0x0000000000007941 */ /* 0x000fea0003800200 */
.L_x_33896:
[----:B------:R-:W-:-:S04]  /*0b40*/  ISETP.GE.U32.AND P0, PT, R14, 0x3, PT ;  /* 0x000000030e00780c */ /* 0x000fc80003f06070 */
[----:B------:R-:W-:-:S13]  /*0b50*/  ISETP.GE.U32.AND.EX P0, PT, R15, RZ, PT, P0 ;  /* 0x000000ff0f00720c */ /* 0x000fda0003f06100 */
[----:B------:R-:W-:Y:S05]  /*0b60*/  @!P0 EXIT ;  /* 0x000000000000894d */ /* 0x000fea0003800000 */
.L_x_33917:
[----:B0-----:R-:W-:Y:S01]  /*0b70*/  ISETP.GE.U32.AND P1, PT, R4, UR40, PT ;  /* 0x0000002804007c0c */ /* 0x001fe2000bf26070 */
[----:B------:R-:W0:Y:S03]  /*0b80*/  LDC.64 R8, c[0x0][0x388] ;  /* 0x0000e200ff087b82 */ /* 0x000e260000000a00 */
[----:B------:R-:W-:-:S05]  /*0b90*/  ISETP.GE.AND.EX P1, PT, RZ, UR41, PT, P1 ;  /* 0x00000029ff007c0c */ /* 0x000fca000bf26310 */
[----:B------:R-:W2:Y:S08]  /*0ba0*/  LDC.64 R14, c[0x0][0x380] ;  /* 0x0000e000ff0e7b82 */ /* 0x000eb00000000a00 */
[----:B------:R-:W3:Y:S01]  /*0bb0*/  @!P1 LDC.64 R6, c[0x0][0x390] ;  /* 0x0000e400ff069b82 */ /* 0x000ee20000000a00 */
[----:B------:R-:W-:Y:S01]  /*0bc0*/  @!P1 MOV R3, RZ ;  /* 0x000000ff00039202 */ /* 0x000fe20000000f00 */
[----:B------:R-:W-:Y:S01]  /*0bd0*/  @!P1 IMAD.MOV.U32 R2, RZ, RZ, R4 ;  /* 0x000000ffff029224 */ /* 0x000fe200078e0004 */
[----:B-1----:R-:W-:-:S02]  /*0be0*/  @!P1 R2UR UR6, R20 ;  /* 0x00000000140692ca */ /* 0x002fc400000e0000 */
[C---:B------:R-:W-:Y:S02]  /*0bf0*/  @!P1 R2UR UR7, R21.reuse ;  /* 0x00000000150792ca */ /* 0x040fe400000e0000 */
[----:B------:R-:W-:Y:S02]  /*0c00*/  @!P1 R2UR UR4, R20 ;  /* 0x00000000140492ca */ /* 0x000fe400000e0000 */
[----:B------:R-:W-:Y:S01]  /*0c10*/  @!P1 R2UR UR5, R21 ;  /* 0x00000000150592ca */ /* 0x000fe200000e0000 */
[-C--:B---3--:R-:W-:Y:S02]  /*0c20*/  @!P1 IMAD R0, R12, R6.reuse, RZ ;  /* 0x000000060c009224 */ /* 0x088fe400078e02ff */
[----:B------:R-:W-:-:S04]  /*0c30*/  @!P1 IMAD.WIDE.U32 R2, R13, R6, R2 ;  /* 0x000000060d029225 */ /* 0x000fc800078e0002 */
[----:B------:R-:W-:Y:S01]  /*0c40*/  @!P1 IMAD R7, R13, R7, R0 ;  /* 0x000000070d079224 */ /* 0x000fe200078e0200 */
[----:B0-----:R-:W-:-:S03]  /*0c50*/  @!P1 IADD3 R8, P0, PT, R2, R8, RZ ;  /* 0x0000000802089210 */ /* 0x001fc60007f1e0ff */
[----:B------:R-:W-:Y:S02]  /*0c60*/  @!P1 IMAD.IADD R0, R3, 0x1, R7 ;  /* 0x0000000103009824 */ /* 0x000fe400078e0207 */
[----:B------:R-:W0:Y:S02]  /*0c70*/  @!P1 LDC R3, c[0x0][0x39c] ;  /* 0x0000e700ff039b82 */ /* 0x000e240000000800 */
[----:B------:R-:W-:Y:S01]  /*0c80*/  @!P1 IMAD.X R9, R0, 0x1, R9, P0 ;  /* 0x0000000100099824 */ /* 0x000fe200000e0609 */
[----:B--2---:R-:W-:-:S04]  /*0c90*/  @!P1 LEA R6, P0, R2, R14, 0x2 ;  /* 0x0000000e02069211 */ /* 0x004fc800078010ff */
[----:B------:R1:W2:Y:S01]  /*0ca0*/  @!P1 LDG.E.U8 R8, desc[UR6][R8.64] ;  /* 0x0000000608089981 */ /* 0x0002a2000c1e1100 */
[----:B------:R-:W-:-:S05]  /*0cb0*/  @!P1 LEA.HI.X R7, R2, R15, R0, 0x2, P0 ;  /* 0x0000000f02079211 */ /* 0x000fca00000f1400 */
[----:B------:R-:W0:Y:S01]  /*0cc0*/  @!P1 LDG.E R6, desc[UR4][R6.64] ;  /* 0x0000000406069981 */ /* 0x000e22000c1e1900 */
[----:B------:R-:W-:Y:S01]  /*0cd0*/  IMAD.MOV.U32 R0, RZ, RZ, -0x800000 ;  /* 0xff800000ff007424 */ /* 0x000fe200078e00ff */
[----:B------:R-:W-:Y:S01]  /*0ce0*/  BSSY.RECONVERGENT B0, `(.L_x_33901) ;  /* 0x000001e000007945 */ /* 0x000fe20003800200 */
[----:B-1----:R-:W-:Y:S01]  /*0cf0*/  HFMA2 R9, -RZ, RZ, 0.96630859375, -0.0022525787353515625 ;  /* 0x3bbb989dff097431 */ /* 0x002fe200000001ff */
[----:B--2---:R-:W-:Y:S01]  /*0d00*/  ISETP.NE.OR P0, PT, R8, RZ, P1 ;  /* 0x000000ff0800720c */ /* 0x004fe20000f05670 */
[----:B0-----:R-:W-:Y:S01]  /*0d10*/  @!P1 FMUL R2, R6, R3 ;  /* 0x0000000306029220 */ /* 0x001fe20000400000 */
[----:B------:R-:W-:-:S11]  /*0d20*/  MOV R3, 0xff800000 ;  /* 0xff80000000037802 */ /* 0x000fd60000000f00 */
[----:B------:R-:W0:Y:S02]  /*0d30*/  @!P0 LDC R2, c[0x0][0x398] ;  /* 0x0000e600ff028b82 */ /* 0x000e240000000800 */
[----:B0-----:R-:W-:Y:S01]  /*0d40*/  @!P1 FMNMX R3, R2, -INF , !PT ;  /* 0xff80000002039809 */ /* 0x001fe20007800000 */
[----:B------:R-:W-:-:S04]  /*0d50*/  @!P1 IMAD.MOV.U32 R0, RZ, RZ, R2 ;  /* 0x000000ffff009224 */ /* 0x000fc800078e0002 */
[----:B------:R-:W-:Y:S01]  /*0d60*/  FADD R0, -R3, R0 ;  /* 0x0000000003007221 */ /* 0x000fe20000000100 */
[----:B------:R-:W-:-:S03]  /*0d70*/  IMAD.MOV.U32 R3, RZ, RZ, 0x437c0000 ;  /* 0x437c0000ff037424 */ /* 0x000fc600078e00ff */
        /* <DEDUP_REMOVED lines=19> */
[----:B------:R-:W-:-:S07]  /*0eb0*/  MOV R19, R0 ;  /* 0x0000000000137202 */ /* 0x000fce0000000f00 */
.L_x_33902:
[----:B------:R-:W-:Y:S05]  /*0ec0*/  BSYNC.RECONVERGENT B0 ;  /* 0x0000000000007941 */ /* 0x000fea0003800200 */
.L_x_33901:
[----:B------:R-:W-:Y:S01]  /*0ed0*/  ISETP.GE.U32.AND P0, PT, R4, UR40, PT ;  /* 0x0000002804007c0c */ /* 0x000fe2000bf06070 */
[----:B------:R-:W0:Y:S01]  /*0ee0*/  LDC.64 R2, c[0x0][0x380] ;  /* 0x0000e000ff027b82 */ /* 0x000e220000000a00 */
[----:B------:R-:W-:Y:S01]  /*0ef0*/  IADD3 R7, P2, PT, R10, R13, RZ ;  /* 0x0000000d0a077210 */ /* 0x000fe20007f5e0ff */
[----:B------:R-:W-:Y:S01]  /*0f00*/  BSSY.RECONVERGENT B0, `(.L_x_33903) ;  /* 0x0000016000007945 */ /* 0x000fe20003800200 */
[----:B------:R-:W-:-:S03]  /*0f10*/  ISETP.GE.AND.EX P0, PT, RZ, UR41, PT, P0 ;  /* 0x00000029ff007c0c */ /* 0x000fc6000bf06300 */
[----:B------:R-:W-:Y:S02]  /*0f20*/  IMAD.X R6, R11, 0x1, R12, P2 ;  /* 0x000000010b067824 */ /* 0x000fe400010e060c */
[----:B------:R-:W1:Y:S08]  /*0f30*/  LDC.64 R14, c[0x0][0x388] ;  /* 0x0000e200ff0e7b82 */ /* 0x000e700000000a00 */
[----:B------:R-:W2:Y:S01]  /*0f40*/  @!P0 LDC.64 R22, c[0x0][0x390] ;  /* 0x0000e400ff168b82 */ /* 0x000ea20000000a00 */
[----:B------:R-:W-:Y:S01]  /*0f50*/  @!P0 MOV R9, RZ ;  /* 0x000000ff00098202 */ /* 0x000fe20000000f00 */
[----:B------:R-:W-:-:S02]  /*0f60*/  @!P0 IMAD.MOV.U32 R8, RZ, RZ, R4 ;  /* 0x000000ffff088224 */ /* 0x000fc400078e0004 */
[-C--:B--2---:R-:W-:Y:S02]  /*0f70*/  @!P0 IMAD R0, R6, R22.reuse, RZ ;  /* 0x0000001606008224 */ /* 0x084fe400078e02ff */
[----:B------:R-:W-:-:S04]  /*0f80*/  @!P0 IMAD.WIDE.U32 R8, R7, R22, R8 ;  /* 0x0000001607088225 */ /* 0x000fc800078e0008 */
[----:B------:R-:W-:Y:S01]  /*0f90*/  @!P0 IMAD R23, R7, R23, R0 ;  /* 0x0000001707178224 */ /* 0x000fe200078e0200 */
[----:B01----:R-:W-:Y:S06]  /*0fa0*/  @P1 BRA `(.L_x_33904) ;  /* 0x00000000002c1947 */ /* 0x003fec0003800000 */
[----:B------:R-:W-:Y:S01]  /*0fb0*/  IMAD.MOV.U32 R16, RZ, RZ, R4 ;  /* 0x000000ffff107224 */ /* 0x000fe200078e0004 */
[----:B------:R-:W-:Y:S01]  /*0fc0*/  R2UR UR4, R20 ;  /* 0x00000000140472ca */ /* 0x000fe200000e0000 */
[----:B------:R-:W-:Y:S01]  /*0fd0*/  IMAD.MOV.U32 R17, RZ, RZ, RZ ;  /* 0x000000ffff117224 */ /* 0x000fe200078e00ff */
[----:B------:R-:W-:Y:S01]  /*0fe0*/  R2UR UR5, R21 ;  /* 0x00000000150572ca */ /* 0x000fe200000e0000 */
[----:B------:R-:W-:Y:S02]  /*0ff0*/  IMAD R12, R12, UR38, RZ ;  /* 0x000000260c0c7c24 */ /* 0x000fe4000f8e02ff */
[----:B------:R-:W-:-:S04]  /*1000*/  IMAD.WIDE.U32 R16, R13, UR38, R16 ;  /* 0x000000260d107c25 */ /* 0x000fc8000f8e0010 */
[----:B------:R-:W-:Y:S01]  /*1010*/  IMAD R13, R13, UR39, R12 ;  /* 0x000000270d0d7c24 */ /* 0x000fe2000f8e020c */
[----:B------:R-:W-:-:S04]  /*1020*/  LEA R12, P1, R16, UR36, 0x2 ;  /* 0x00000024100c7c11 */ /* 0x000fc8000f8210ff */
[----:B------:R-:W-:-:S04]  /*1030*/  IADD3 R13, PT, PT, R17, R13, RZ ;  /* 0x0000000d110d7210 */ /* 0x000fc80007ffe0ff */
[----:B------:R-:W-:-:S05]  /*1040*/  LEA.HI.X R13, R16, UR37, R13, 0x2, P1 ;  /* 0x00000025100d7c11 */ /* 0x000fca00088f140d */
[----:B------:R0:W-:Y:S02]  /*1050*/  STG.E desc[UR4][R12.64], R19 ;  /* 0x000000130c007986 */ /* 0x0001e4000c101904 */
.L_x_33904:
[----:B------:R-:W-:Y:S05]  /*1060*/  BSYNC.RECONVERGENT B0 ;  /* 0x0000000000007941 */ /* 0x000fea0003800200 */
.L_x_33903:
[----:B------:R-:W-:Y:S01]  /*1070*/  @!P0 R2UR UR6, R20 ;  /* 0x00000000140682ca */ /* 0x000fe200000e0000 */
[----:B------:R-:W-:Y:S01]  /*1080*/  @!P0 IMAD.IADD R0, R9, 0x1, R23 ;  /* 0x0000000109008824 */ /* 0x000fe200078e0217 */
[C---:B------:R-:W-:Y:S01]  /*1090*/  @!P0 R2UR UR7, R21.reuse ;  /* 0x00000000150782ca */ /* 0x040fe200000e0000 */
[----:B------:R-:W1:Y:S01]  /*10a0*/  @!P0 LDC R9, c[0x0][0x39c] ;  /* 0x0000e700ff098b82 */ /* 0x000e620000000800 */
[----:B------:R-:W-:Y:S02]  /*10b0*/  @!P0 IADD3 R14, P1, PT, R8, R14, RZ ;  /* 0x0000000e080e8210 */ /* 0x000fe40007f3e0ff */
[----:B------:R-:W-:Y:S02]  /*10c0*/  @!P0 R2UR UR4, R20 ;  /* 0x00000000140482ca */ /* 0x000fe400000e0000 */
[----:B------:R-:W-:Y:S01]  /*10d0*/  @!P0 R2UR UR5, R21 ;  /* 0x00000000150582ca */ /* 0x000fe200000e0000 */
[----:B------:R-:W-:Y:S01]  /*10e0*/  @!P0 IMAD.X R15, R0, 0x1, R15, P1 ;  /* 0x00000001000f8824 */ /* 0x000fe200008e060f */
[----:B------:R-:W-:-:S05]  /*10f0*/  @!P0 LEA R2, P1, R8, R2, 0x2 ;  /* 0x0000000208028211 */ /* 0x000fca00078210ff */
[----:B------:R-:W2:Y:S01]  /*1100*/  @!P0 LDG.E.U8 R14, desc[UR6][R14.64] ;  /* 0x000000060e0e8981 */ /* 0x000ea2000c1e1100 */
[----:B------:R-:W-:-:S05]  /*1110*/  @!P0 LEA.HI.X R3, R8, R3, R0, 0x2, P1 ;  /* 0x0000000308038211 */ /* 0x000fca00008f1400 */
[----:B------:R3:W1:Y:S01]  /*1120*/  @!P0 LDG.E R2, desc[UR4][R2.64] ;  /* 0x0000000402028981 */ /* 0x000662000c1e1900 */
[----:B0-----:R-:W-:Y:S02]  /*1130*/  HFMA2 R13, -RZ, RZ, 0.96630859375, -0.0022525787353515625 ;  /* 0x3bbb989dff0d7431 */ /* 0x001fe400000001ff */
[----:B------:R-:W-:Y:S01]  /*1140*/  IMAD.MOV.U32 R0, RZ, RZ, -0x800000 ;  /* 0xff800000ff007424 */ /* 0x000fe200078e00ff */
[----:B------:R-:W-:Y:S01]  /*1150*/  BSSY.RECONVERGENT B0, `(.L_x_33905) ;  /* 0x000001d000007945 */ /* 0x000fe20003800200 */
[----:B---3--:R-:W-:Y:S01]  /*1160*/  IMAD.MOV.U32 R3, RZ, RZ, 0x437c0000 ;  /* 0x437c0000ff037424 */ /* 0x008fe200078e00ff */
[----:B--2---:R-:W-:Y:S01]  /*1170*/  ISETP.NE.OR P1, PT, R14, RZ, P0 ;  /* 0x000000ff0e00720c */ /* 0x004fe20000725670 */
[----:B-1----:R-:W-:Y:S01]  /*1180*/  @!P0 FMUL R8, R2, R9 ;  /* 0x0000000902088220 */ /* 0x002fe20000400000 */
[----:B------:R-:W-:-:S11]  /*1190*/  MOV R9, 0xff800000 ;  /* 0xff80000000097802 */ /* 0x000fd60000000f00 */
[----:B------:R-:W0:Y:S02]  /*11a0*/  @!P1 LDC R8, c[0x0][0x398] ;  /* 0x0000e600ff089b82 */ /* 0x000e240000000800 */
[----:B0-----:R-:W-:Y:S01]  /*11b0*/  @!P0 FMNMX R9, R8, -INF , !PT ;  /* 0xff80000008098809 */ /* 0x001fe20007800000 */
[----:B------:R-:W-:-:S04]  /*11c0*/  @!P0 IMAD.MOV.U32 R0, RZ, RZ, R8 ;  /* 0x000000ffff008224 */ /* 0x000fc800078e0008 */
        /* <DEDUP_REMOVED lines=21> */
.L_x_33906:
[----:B------:R-:W-:Y:S05]  /*1320*/  BSYNC.RECONVERGENT B0 ;  /* 0x0000000000007941 */ /* 0x000fea0003800200 */
.L_x_33905:
        /* <DEDUP_REMOVED lines=25> */
.L_x_33908:
[----:B------:R-:W-:Y:S05]  /*14c0*/  BSYNC.RECONVERGENT B0 ;  /* 0x0000000000007941 */ /* 0x000fea0003800200 */
.L_x_33907:
[----:B------:R-:W-:Y:S01]  /*14d0*/  @!P1 R2UR UR6, R20 ;  /* 0x00000000140692ca */ /* 0x000fe200000e0000 */
[----:B------:R-:W-:Y:S01]  /*14e0*/  @!P1 IMAD.IADD R0, R13, 0x1, R23 ;  /* 0x000000010d009824 */ /* 0x000fe200078e0217 */
[C---:B------:R-:W-:Y:S01]  /*14f0*/  @!P1 R2UR UR7, R21.reuse ;  /* 0x00000000150792ca */ /* 0x040fe200000e0000 */
[----:B0-----:R-:W0:Y:S01]  /*1500*/  @!P1 LDC R7, c[0x0][0x39c] ;  /* 0x0000e700ff079b82 */ /* 0x001e220000000800 */
[----:B------:R-:W-:Y:S02]  /*1510*/  @!P1 IADD3 R14, P0, PT, R12, R14, RZ ;  /* 0x0000000e0c0e9210 */ /* 0x000fe40007f1e0ff */
[----:B------:R-:W-:Y:S02]  /*1520*/  @!P1 R2UR UR4, R20 ;  /* 0x00000000140492ca */ /* 0x000fe400000e0000 */
[----:B------:R-:W-:Y:S01]  /*1530*/  @!P1 R2UR UR5, R21 ;  /* 0x00000000150592ca */ /* 0x000fe200000e0000 */
[----:B------:R-:W-:Y:S01]  /*1540*/  @!P1 IMAD.X R15, R0, 0x1, R15, P0 ;  /* 0x00000001000f9824 */ /* 0x000fe200000e060f */
[----:B------:R-:W-:-:S05]  /*1550*/  @!P1 LEA R2, P0, R12, R2, 0x2 ;  /* 0x000000020c029211 */ /* 0x000fca00078010ff */
[----:B------:R-:W2:Y:S01]  /*1560*/  @!P1 LDG.E.U8 R14, desc[UR6][R14.64] ;  /* 0x000000060e0e9981 */ /* 0x000ea2000c1e1100 */
[----:B------:R-:W-:-:S05]  /*1570*/  @!P1 LEA.HI.X R3, R12, R3, R0, 0x2, P0 ;  /* 0x000000030c039211 */ /* 0x000fca00000f1400 */
[----:B------:R1:W0:Y:S01]  /*1580*/  @!P1 LDG.E R2, desc[UR4][R2.64] ;  /* 0x0000000402029981 */ /* 0x000222000c1e1900 */
[----:B------:R-:W-:Y:S02]  /*1590*/  HFMA2 R13, -RZ, RZ, 0.96630859375, -0.0022525787353515625 ;  /* 0x3bbb989dff0d7431 */ /* 0x000fe400000001ff */
[----:B------:R-:W-:Y:S01]  /*15a0*/  IMAD.MOV.U32 R0, RZ, RZ, -0x800000 ;  /* 0xff800000ff007424 */ /* 0x000fe200078e00ff */
[----:B------:R-:W-:Y:S01]  /*15b0*/  BSSY.RECONVERGENT B0, `(.L_x_33909) ;  /* 0x000001d000007945 */ /* 0x000fe20003800200 */
[----:B-1----:R-:W-:Y:S01]  /*15c0*/  IMAD.MOV.U32 R3, RZ, RZ, 0x437c0000 ;  /* 0x437c0000ff037424 */ /* 0x002fe200078e00ff */
[----:B--2---:R-:W-:Y:S01]  /*15d0*/  ISETP.NE.OR P0, PT, R14, RZ, P1 ;  /* 0x000000ff0e00720c */ /* 0x004fe20000f05670 */
[----:B0-----:R-:W-:Y:S01]  /*15e0*/  @!P1 FMUL R6, R2, R7 ;  /* 0x0000000702069220 */ /* 0x001fe20000400000 */
        /* <DEDUP_REMOVED lines=25> */
.L_x_33910:
[----:B------:R-:W-:Y:S05]  /*1780*/  BSYNC.RECONVERGENT B0 ;  /* 0x0000000000007941 */ /* 0x000fea0003800200 */
.L_x_33909:
        /* <DEDUP_REMOVED lines=25> */
.L_x_33912:
[----:B------:R-:W-:Y:S05]  /*1920*/  BSYNC.RECONVERGENT B0 ;  /* 0x0000000000007941 */ /* 0x000fea0003800200 */
.L_x_33911:
        /* <DEDUP_REMOVED lines=43> */
.L_x_33914:
[----:B------:R-:W-:Y:S05]  /*1be0*/  BSYNC.RECONVERGENT B0 ;  /* 0x0000000000007941 */ /* 0x000fea0003800200 */
.L_x_33913:
        /* <DEDUP_REMOVED lines=13> */
.L_x_33916:
[----:B------:R-:W-:Y:S05]  /*1cc0*/  BSYNC.RECONVERGENT B0 ;  /* 0x0000000000007941 */ /* 0x000fea0003800200 */
.L_x_33915:
[----:B------:R-:W-:-:S05]  /*1cd0*/  IADD3 R13, P0, PT, R10, R13, RZ ;  /* 0x0000000d0a0d7210 */ /* 0x000fca0007f1e0ff */
[----:B------:R-:W-:Y:S01]  /*1ce0*/  IMAD.X R12, R11, 0x1, R12, P0 ;  /* 0x000000010b0c7824 */ /* 0x000fe200000e060c */
[----:B------:R-:W-:-:S04]  /*1cf0*/  ISETP.GE.U32.AND P0, PT, R13, UR44, PT ;  /* 0x0000002c0d007c0c */ /* 0x000fc8000bf06070 */
[----:B------:R-:W-:-:S13]  /*1d00*/  ISETP.GE.AND.EX P0, PT, R12, UR45, PT, P0 ;  /* 0x0000002d0c007c0c */ /* 0x000fda000bf06300 */
[----:B------:R-:W-:Y:S05]  /*1d10*/  @!P0 BRA `(.L_x_33917) ;  /* 0xffffffec00948947 */ /* 0x000fea000383ffff */
[----:B------:R-:W-:Y:S05]  /*1d20*/  EXIT ;  /* 0x000000000000794d */ /* 0x000fea0003800000 */
        .weak           $__internal_566_$__cuda_sm20_div_u64
        .type           $__internal_566_$__cuda_sm20_div_u64,@function
        .size           $__internal_566_$__cuda_sm20_div_u64,($__internal_567_$__cuda_sm3x_div_rn_noftz_f32_slowpath - $__internal_566_$__cuda_sm20_div_u64)
$__internal_566_$__cuda_sm20_div_u64:
        /* <DEDUP_REMOVED lines=63> */
[----:B------:R-:W-:Y:S02]  /*2120*/  MOV R2, R0 ;  /* 0x0000000000027202 */ /* 0x000fe40000000f00 */
[----:B------:R-:W-:Y:S02]  /*2130*/  SEL R4, R4, R7, P0 ;  /* 0x0000000704047207 */ /* 0x000fe40000000000 */
[----:B------:R-:W-:Y:S02]  /*2140*/  SEL R5, R5, 0xffffffff, P1 ;  /* 0xffffffff05057807 */ /* 0x000fe40000800000 */
[----:B------:R-:W-:Y:S01]  /*2150*/  SEL R4, R4, 0xffffffff, P1 ;  /* 0xffffffff04047807 */ /* 0x000fe20000800000 */
[----:B------:R-:W-:Y:S06]  /*2160*/  RET.REL.NODEC R2 `(_Z15SoftmaxWarpImplI24ElementwiseScaleMaskLoadIffbE11DirectStoreIffEfLi1ELi1ELi1ELi1ELb1EL9Algorithm0EEvT_T0_ll) ;  /* 0xffffffdc02a47950 */ /* 0x000fec0003c3ffff */
        .weak           $__internal_567_$__cuda_sm3x_div_rn_noftz_f32_slowpath
        .type           $__internal_567_$__cuda_sm3x_div_rn_noftz_f32_slowpath,@function
        .size           $__internal_567_$__cuda_sm3x_div_rn_noftz_f32_slowpath,(.L_x_37944 - $__internal_567_$__cuda_sm3x_div_rn_noftz_f32_slowpath)
$__internal_567_$__cuda_sm3x_div_rn_noftz_f32_slowpath:
        /* <DEDUP_REMOVED lines=36> */
.L_x_33919:
        /* <DEDUP_REMOVED lines=51> */
.L_x_33926:
[----:B------:R-:W-:-:S04]  /*26e0*/  LOP3.LUT R0, R0, 0x80000000, RZ, 0xc0, !PT ;  /* 0x8000000000007812 */ /* 0x000fc800078ec0ff */
[----:B------:R-:W-:Y:S01]  /*26f0*/  LOP3.LUT R0, R0, 0x7f800000, RZ, 0xfc, !PT ;  /* 0x7f80000000007812 */ /* 0x000fe200078efcff */
[----:B------:R-:W-:Y:S06]  /*2700*/  BRA `(.L_x_33927) ;  /* 0x0000000000047947 */ /* 0x000fec0003800000 */
.L_x_33925:
[----:B------:R-:W-:-:S07]  /*2710*/  LEA R0, R32, R0, 0x17 ;  /* 0x0000000020007211 */ /* 0x000fce00078eb8ff */
.L_x_33927:
[----:B------:R-:W-:Y:S05]  /*2720*/  BSYNC.RECONVERGENT B3 ;  /* 0x0000000000037941 */ /* 0x000fea0003800200 */
.L_x_33924:
[----:B------:R-:W-:Y:S05]  /*2730*/  BRA `(.L_x_33928) ;  /* 0x0000000000207947 */ /* 0x000fea0003800000 */
.L_x_33923:
[----:B------:R-:W-:-:S04]  /*2740*/  LOP3.LUT R0, R3, 0x80000000, R0, 0x48, !PT ;  /* 0x8000000003007812 */ /* 0x000fc800078e4800 */
[----:B------:R-:W-:Y:S01]  /*2750*/  LOP3.LUT R0, R0, 0x7f800000, RZ, 0xfc, !PT ;  /* 0x7f80000000007812 */ /* 0x000fe200078efcff */
[----:B------:R-:W-:Y:S06]  /*2760*/  BRA `(.L_x_33928) ;  /* 0x0000000000147947 */ /* 0x000fec0003800000 */
.L_x_33922:
[----:B------:R-:W-:Y:S01]  /*2770*/  LOP3.LUT R0, R3, 0x80000000, R0, 0x48, !PT ;  /* 0x8000000003007812 */ /* 0x000fe200078e4800 */
[----:B------:R-:W-:Y:S06]  /*2780*/  BRA `(.L_x_33928) ;  /* 0x00000000000c7947 */ /* 0x000fec0003800000 */
.L_x_33921:
[----:B------:R-:W0:Y:S01]  /*2790*/  MUFU.RSQ R0, -QNAN ;  /* 0xffc0000000007908 */ /* 0x000e220000001400 */
[----:B------:R-:W-:Y:S05]  /*27a0*/  BRA `(.L_x_33928) ;  /* 0x0000000000047947 */ /* 0x000fea0003800000 */
.L_x_33920:
[----:B------:R-:W-:-:S07]  /*27b0*/  FADD.FTZ R0, R0, R3 ;  /* 0x0000000300007221 */ /* 0x000fce0000010000 */
.L_x_33928:
[----:B------:R-:W-:Y:S05]  /*27c0*/  BSYNC.RECONVERGENT B2 ;  /* 0x0000000000027941 */ /* 0x000fea0003800200 */
.L_x_33918:
[----:B------:R-:W-:-:S04]  /*27d0*/  IMAD.MOV.U32 R3, RZ, RZ, 0x0 ;  /* 0x00000000ff037424 */ /* 0x000fc800078e00ff */
[----:B0-----:R-:W-:Y:S05]  /*27e0*/  RET.REL.NODEC R2 `(_Z15SoftmaxWarpImplI24ElementwiseScaleMaskLoadIffbE11DirectStoreIffEfLi1ELi1ELi1ELi1ELb1EL9Algorithm0EEvT_T0_ll) ;  /* 0xffffffd802047950 */ /* 0x001fea0003c3ffff */
.L_x_33929:
        /* <DEDUP_REMOVED lines=9> */
.L_x_37944:


//--------------------- .text._Z15SoftmaxWarpImplI24ElementwiseScaleMaskLoadIffbE11DirectStoreIffEfLi1ELi1ELi1ELi1ELb0EL9Algorithm0EEvT_T0_ll --------------------------
	.section	.text._Z15SoftmaxWarpImplI24ElementwiseScaleMaskLoadIffbE11DirectStoreIffEfLi1ELi1ELi1ELi1ELb0EL9Algorithm0EEvT_T0_ll,"ax",@progbits
	.align	128
        .global         _Z15SoftmaxWarpImplI24ElementwiseScaleMaskLoadIffbE11DirectStoreIffEfLi1ELi1ELi1ELi1ELb0EL9Algorithm0EEvT_T0_ll
        .type           _Z15SoftmaxWarpImplI24ElementwiseScaleMaskLoadIffbE11DirectStoreIffEfLi1ELi1ELi1ELi1ELb0EL9Algorithm0EEvT_T0_ll,@function
        .size           _Z15SoftmaxWarpImplI24ElementwiseScaleMaskLoadIffbE11DirectStoreIffEfLi1ELi1ELi1ELi1ELb0EL9Algorithm0EEvT_T0_ll,(.L_x_37946 - _Z15SoftmaxWarpImplI24ElementwiseScaleMaskLoadIffbE11DirectStoreIffEfLi1ELi1ELi1ELi1ELb0EL9Algorithm0EEvT_T0_ll)
        .other          _Z15SoftmaxWarpImplI24ElementwiseScaleMaskLoadIffbE11DirectStoreIffEfLi1ELi1ELi1ELi1ELb0EL9Algorithm0EEvT_T0_ll,@"STO_CUDA_ENTRY STV_DEFAULT"
_Z15SoftmaxWarpImplI24ElementwiseScaleMaskLoadIffbE11DirectStoreIffEfLi1ELi1ELi1ELi1ELb0EL9Algorithm0EEvT_T0_ll:
.text._Z15SoftmaxWarpImplI24ElementwiseScaleMaskLoadIffbE11DirectStoreIffEfLi1ELi1ELi1ELi1ELb0EL9Algorithm0EEvT_T0_ll:
        /* <DEDUP_REMOVED lines=28> */
.L_x_33930:
        /* <DEDUP_REMOVED lines=31> */
[----:B0-----:R-:W-:-:S06]  /*03b0*/  IADD3 R4, PT, PT, R0, 0xffffffe, RZ ;  /* 0x0ffffffe00047810 */ /* 0x001fcc0007ffe0ff */
[----:B------:R0:W1:Y:S02]  /*03c0*/  F2I.FTZ.U32.TRUNC.NTZ R5, R4 ;  /* 0x0000000400057305 */ /* 0x000064000021f000 */
[----:B0-----:R-:W-:Y:S02]  /*03d0*/  IMAD.MOV.U32 R4, RZ, RZ, RZ ;  /* 0x000000ffff047224 */ /* 0x001fe400078e00ff */
[----:B-1----:R-:W-:-:S04]  /*03e0*/  IMAD R7, R7, R5, RZ ;  /* 0x0000000507077224 */ /* 0x002fc800078e02ff */
[----:B------:R-:W-:-:S06]  /*03f0*/  IMAD.HI.U32 R2, R5, R7, R4 ;  /* 0x0000000705027227 */ /* 0x000fcc00078e0004 */
[----:B------:R-:W-:-:S05]  /*0400*/  IMAD.HI.U32 R2, R2, R3, RZ ;  /* 0x0000000302027227 */ /* 0x000fca00078e00ff */
[----:B------:R-:W-:-:S05]  /*0410*/  IADD3 R5, PT, PT, -R2, RZ, RZ ;  /* 0x000000ff02057210 */ /* 0x000fca0007ffe1ff */
[----:B------:R-:W-:-:S05]  /*0420*/  IMAD R3, R8, R5, R3 ;  /* 0x0000000508037224 */ /* 0x000fca00078e0203 */
[----:B------:R-:W-:-:S13]  /*0430*/  ISETP.GE.U32.AND P0, PT, R3, R8, PT ;  /* 0x000000080300720c */ /* 0x000fda0003f06070 */
[----:B------:R-:W-:Y:S02]  /*0440*/  @P0 IMAD.IADD R3, R3, 0x1, -R8 ;  /* 0x0000000103030824 */ /* 0x000fe400078e0a08 */
[----:B------:R-:W-:-:S03]  /*0450*/  @P0 VIADD R2, R2, 0x1 ;  /* 0x0000000102020836 */ /* 0x000fc60000000000 */
[----:B------:R-:W-:Y:S01]  /*0460*/  ISETP.GE.U32.AND P1, PT, R3, R8, PT ;  /* 0x000000080300720c */ /* 0x000fe20003f26070 */
[----:B------:R-:W-:-:S12]  /*0470*/  IMAD.MOV.U32 R3, RZ, RZ, RZ ;  /* 0x000000ffff037224 */ /* 0x000fd800078e00ff */
[----:B------:R-:W-:Y:S02]  /*0480*/  @P1 IADD3 R2, PT, PT, R2, 0x1, RZ ;  /* 0x0000000102021810 */ /* 0x000fe40007ffe0ff */
[----:B------:R-:W-:Y:S01]  /*0490*/  @!P2 LOP3.LUT R2, RZ, R8, RZ, 0x33, !PT ;  /* 0x00000008ff02a212 */ /* 0x000fe200078e33ff */
[----:B------:R-:W-:Y:S06]  /*04a0*/  BRA `(.L_x_33933) ;  /* 0x0000000000107947 */ /* 0x000fec0003800000 */
.L_x_33932:
[----:B------:R-:W-:-:S07]  /*04b0*/  MOV R0, 0x4d0 ;  /* 0x000004d000007802 */ /* 0x000fce0000000f00 */
[----:B------:R-:W-:Y:S05]  /*04c0*/  CALL.REL.NOINC `($__internal_568_$__cuda_sm20_div_u64) ;  /* 0x0000001400487944 */ /* 0x000fea0003c00000 */
[----:B------:R-:W-:Y:S01]  /*04d0*/  IMAD.MOV.U32 R2, RZ, RZ, R4 ;  /* 0x000000ffff027224 */ /* 0x000fe200078e0004 */
[----:B------:R-:W-:-:S07]  /*04e0*/  MOV R3, R5 ;  /* 0x0000000500037202 */ /* 0x000fce0000000f00 */
.L_x_33933:
[----:B------:R-:W-:Y:S05]  /*04f0*/  BSYNC.RECONVERGENT B0 ;  /* 0x0000000000007941 */ /* 0x000fea0003800200 */
.L_x_33931:
        /* <DEDUP_REMOVED lines=10> */
[----:B------:R-:W-:Y:S02]  /*05a0*/  IMAD.MOV.U32 R5, RZ, RZ, RZ ;  /* 0x000000ffff057224 */ /* 0x000fe400078e00ff */
[----:B------:R-:W-:Y:S02]  /*05b0*/  HFMA2 R18, -RZ, RZ, 0, 0 ;  /* 0x00000000ff127431 */ /* 0x000fe400000001ff */
[----:B------:R-:W-:Y:S01]  /*05c0*/  VIADD R16, R26, 0x1 ;  /* 0x000000011a107836 */ /* 0x000fe20000000000 */
[----:B------:R-:W3:Y:S01]  /*05d0*/  LDCU.64 UR8, c[0x0][0x390] ;  /* 0x00007200ff0877ac */ /* 0x000ee20008000a00 */
[----:B------:R-:W4:Y:S03]  /*05e0*/  LDCU.128 UR12, c[0x0][0x380] ;  /* 0x00007000ff0c77ac */ /* 0x000f260008000c00 */
[----:B------:R-:W-:Y:S01]  /*05f0*/  LOP3.LUT R16, R16, 0x3, RZ, 0xc0, !PT ;  /* 0x0000000310107812 */ /* 0x000fe200078ec0ff */
[----:B--2---:R-:W-:-:S02]  /*0600*/  IMAD R0, R14, UR6, RZ ;  /* 0x000000060e007c24 */ /* 0x004fc4000f8e02ff */
[----:B0-----:R-:W-:-:S04]  /*0610*/  IMAD.WIDE.U32 R6, R15, UR6, R4 ;  /* 0x000000060f067c25 */ /* 0x001fc8000f8e0004 */
[C---:B------:R-:W-:Y:S01]  /*0620*/  IMAD R23, R15.reuse, UR7, R0 ;  /* 0x000000070f177c24 */ /* 0x040fe2000f8e0200 */
[----:B------:R-:W-:Y:S01]  /*0630*/  LEA R24, P0, R6, UR4, 0x2 ;  /* 0x0000000406187c11 */ /* 0x000fe2000f8010ff */
[----:B---3--:R-:W-:Y:S02]  /*0640*/  IMAD R0, R14, UR8, RZ ;  /* 0x000000080e007c24 */ /* 0x008fe4000f8e02ff */
[----:B------:R-:W-:Y:S01]  /*0650*/  IMAD.WIDE.U32 R2, R15, UR8, R4 ;  /* 0x000000080f027c25 */ /* 0x000fe2000f8e0004 */
[----:B------:R-:W-:-:S03]  /*0660*/  IADD3 R23, PT, PT, R7, R23, RZ ;  /* 0x0000001707177210 */ /* 0x000fc60007ffe0ff */
[----:B------:R-:W-:Y:S01]  /*0670*/  IMAD R11, R15, UR9, R0 ;  /* 0x000000090f0b7c24 */ /* 0x000fe2000f8e0200 */
[----:B------:R-:W-:Y:S01]  /*0680*/  LEA.HI.X R23, R6, UR5, R23, 0x2, P0 ;  /* 0x0000000506177c11 */ /* 0x000fe200080f1417 */
[----:B------:R-:W-:Y:S01]  /*0690*/  IMAD R17, R9, UR8, RZ ;  /* 0x0000000809117c24 */ /* 0x000fe2000f8e02ff */
[C---:B----4-:R-:W-:Y:S01]  /*06a0*/  LEA R22, P1, R2.reuse, UR12, 0x2 ;  /* 0x0000000c02167c11 */ /* 0x050fe2000f8210ff */
[----:B------:R-:W-:Y:S01]  /*06b0*/  IMAD.IADD R3, R3, 0x1, R11 ;  /* 0x0000000103037824 */ /* 0x000fe200078e020b */
[----:B------:R-:W-:Y:S01]  /*06c0*/  IADD3 R21, P0, PT, R2, UR14, RZ ;  /* 0x0000000e02157c10 */ /* 0x000fe2000ff1e0ff */
[----:B------:R-:W-:-:S03]  /*06d0*/  IMAD.WIDE.U32 R6, R8, UR8, RZ ;  /* 0x0000000808067c25 */ /* 0x000fc6000f8e00ff */
[----:B------:R-:W-:Y:S01]  /*06e0*/  LEA.HI.X R19, R2, UR13, R3, 0x2, P1 ;  /* 0x0000000d02137c11 */ /* 0x000fe200088f1403 */
[----:B------:R-:W-:Y:S01]  /*06f0*/  IMAD R17, R8, UR9, R17 ;  /* 0x0000000908117c24 */ /* 0x000fe2000f8e0211 */
[----:B------:R-:W-:-:S03]  /*0700*/  IADD3.X R20, PT, PT, R3, UR15, RZ, P0, !PT ;  /* 0x0000000f03147c10 */ /* 0x000fc600087fe4ff */
[----:B------:R-:W-:-:S07]  /*0710*/  IMAD.IADD R17, R7, 0x1, R17 ;  /* 0x0000000107117824 */ /* 0x000fce00078e0211 */
.L_x_33938:
[C---:B-1----:R-:W-:Y:S01]  /*0720*/  R2UR UR6, R12.reuse ;  /* 0x000000000c0672ca */ /* 0x042fe200000e0000 */
[----:B--2---:R-:W-:Y:S01]  /*0730*/  IMAD.MOV.U32 R2, RZ, RZ, R21 ;  /* 0x000000ffff027224 */ /* 0x004fe200078e0015 */
[C---:B------:R-:W-:Y:S02]  /*0740*/  R2UR UR7, R13.reuse ;  /* 0x000000000d0772ca */ /* 0x040fe400000e0000 */
[----:B------:R-:W-:Y:S02]  /*0750*/  R2UR UR4, R12 ;  /* 0x000000000c0472ca */ /* 0x000fe400000e0000 */
[----:B------:R-:W-:Y:S02]  /*0760*/  R2UR UR5, R13 ;  /* 0x000000000d0572ca */ /* 0x000fe400000e0000 */
[----:B------:R-:W-:-:S07]  /*0770*/  MOV R3, R20 ;  /* 0x0000001400037202 */ /* 0x000fce0000000f00 */
[----:B------:R0:W2:Y:S02]  /*0780*/  LDG.E.U8 R10, desc[UR6][R2.64] ;  /* 0x00000006020a7981 */ /* 0x0000a4000c1e1100 */
[----:B0-----:R-:W-:Y:S02]  /*0790*/  IMAD.MOV.U32 R2, RZ, RZ, R22 ;  /* 0x000000ffff027224 */ /* 0x001fe400078e0016 */
[----:B------:R-:W-:-:S05]  /*07a0*/  IMAD.MOV.U32 R3, RZ, RZ, R19 ;  /* 0x000000ffff037224 */ /* 0x000fca00078e0013 */
[----:B------:R-:W3:Y:S01]  /*07b0*/  LDG.E R0, desc[UR4][R2.64] ;  /* 0x0000000402007981 */ /* 0x000ee2000c1e1900 */
[----:B------:R-:W-:Y:S01]  /*07c0*/  IMAD.MOV.U32 R27, RZ, RZ, 0x437c0000 ;  /* 0x437c0000ff1b7424 */ /* 0x000fe200078e00ff */
[----:B------:R-:W-:Y:S01]  /*07d0*/  BSSY.RECONVERGENT B1, `(.L_x_33936) ;  /* 0x000001b000017945 */ /* 0x000fe20003800200 */
[----:B--2---:R-:W-:Y:S02]  /*07e0*/  ISETP.NE.AND P0, PT, R10, RZ, PT ;  /* 0x000000ff0a00720c */ /* 0x004fe40003f05270 */
[----:B------:R-:W-:Y:S01]  /*07f0*/  MOV R10, 0x3bbb989d ;  /* 0x3bbb989d000a7802 */ /* 0x000fe20000000f00 */
[----:B---3--:R-:W-:-:S10]  /*0800*/  FMUL R0, R0, UR50 ;  /* 0x0000003200007c20 */ /* 0x008fd40008400000 */
        /* <DEDUP_REMOVED lines=22> */
[----:B------:R-:W-:Y:S05]  /*0970*/  CALL.REL.NOINC `($__internal_569_$__cuda_sm3x_div_rn_noftz_f32_slowpath) ;  /* 0x00000014002c7944 */ /* 0x000fea0003c00000 */
.L_x_33937:
[----:B------:R-:W-:Y:S05]  /*0980*/  BSYNC.RECONVERGENT B1 ;  /* 0x0000000000017941 */ /* 0x000fea0003800200 */
.L_x_33936:
[----:B------:R-:W-:Y:S01]  /*0990*/  IADD3 R16, P0, PT, R16, -0x1, RZ ;  /* 0xffffffff10107810 */ /* 0x000fe20007f1e0ff */
[----:B------:R-:W-:Y:S01]  /*09a0*/  IMAD R29, R9, UR48, RZ ;  /* 0x00000030091d7c24 */ /* 0x000fe2000f8e02ff */
[----:B------:R-:W-:Y:S01]  /*09b0*/  R2UR UR4, R12 ;  /* 0x000000000c0472ca */ /* 0x000fe200000e0000 */
[----:B------:R-:W-:Y:S01]  /*09c0*/  IMAD.WIDE.U32 R10, R8, UR48, RZ ;  /* 0x00000030080a7c25 */ /* 0x000fe2000f8e00ff */
[----:B------:R-:W-:Y:S02]  /*09d0*/  IADD3.X R18, PT, PT, R18, -0x1, RZ, P0, !PT ;  /* 0xffffffff12127810 */ /* 0x000fe400007fe4ff */
[----:B------:R-:W-:Y:S01]  /*09e0*/  ISETP.NE.U32.AND P0, PT, R16, RZ, PT ;  /* 0x000000ff1000720c */ /* 0x000fe20003f05070 */
[----:B------:R-:W-:Y:S01]  /*09f0*/  IMAD R29, R8, UR49, R29 ;  /* 0x00000031081d7c24 */ /* 0x000fe2000f8e021d */
[----:B------:R-:W-:Y:S01]  /*0a00*/  R2UR UR5, R13 ;  /* 0x000000000d0572ca */ /* 0x000fe200000e0000 */
[----:B------:R-:W-:Y:S01]  /*0a10*/  IMAD.MOV.U32 R2, RZ, RZ, R24 ;  /* 0x000000ffff027224 */ /* 0x000fe200078e0018 */
[----:B------:R-:W-:Y:S01]  /*0a20*/  ISETP.NE.AND.EX P0, PT, R18, RZ, PT, P0 ;  /* 0x000000ff1200720c */ /* 0x000fe20003f05300 */
[----:B------:R-:W-:Y:S01]  /*0a30*/  IMAD.MOV.U32 R3, RZ, RZ, R23 ;  /* 0x000000ffff037224 */ /* 0x000fe200078e0017 */
[----:B------:R-:W-:-:S02]  /*0a40*/  IADD3 R15, P1, PT, R8, R15, RZ ;  /* 0x0000000f080f7210 */ /* 0x000fc40007f3e0ff */
[----:B------:R-:W-:Y:S02]  /*0a50*/  IADD3 R21, P2, PT, R21, R6, RZ ;  /* 0x0000000615157210 */ /* 0x000fe40007f5e0ff */
[----:B------:R-:W-:Y:S01]  /*0a60*/  LEA R22, P3, R6, R22, 0x2 ;  /* 0x0000001606167211 */ /* 0x000fe200078610ff */
[----:B------:R-:W-:Y:S01]  /*0a70*/  IMAD.X R14, R9, 0x1, R14, P1 ;  /* 0x00000001090e7824 */ /* 0x000fe200008e060e */
[----:B------:R-:W-:Y:S01]  /*0a80*/  LEA R24, P4, R10, R24, 0x2 ;  /* 0x000000180a187211 */ /* 0x000fe200078810ff */
[--C-:B------:R-:W-:Y:S01]  /*0a90*/  IMAD.X R20, R20, 0x1, R17.reuse, P2 ;  /* 0x0000000114147824 */ /* 0x100fe200010e0611 */
[----:B------:R-:W-:Y:S01]  /*0aa0*/  IADD3 R0, PT, PT, R11, R29, RZ ;  /* 0x0000001d0b007210 */ /* 0x000fe20007ffe0ff */
[----:B------:R2:W-:Y:S01]  /*0ab0*/  STG.E desc[UR4][R2.64], R27 ;  /* 0x0000001b02007986 */ /* 0x0005e2000c101904 */
[----:B------:R-:W-:Y:S02]  /*0ac0*/  LEA.HI.X R19, R6, R19, R17, 0x2, P3 ;  /* 0x0000001306137211 */ /* 0x000fe400018f1411 */
[----:B------:R-:W-:Y:S01]  /*0ad0*/  LEA.HI.X R23, R10, R23, R0, 0x2, P4 ;  /* 0x000000170a177211 */ /* 0x000fe200020f1400 */
[----:B------:R-:W-:Y:S06]  /*0ae0*/  @P0 BRA `(.L_x_33938) ;  /* 0xfffffffc000c0947 */ /* 0x000fec000383ffff */
.L_x_33935:
[----:B------:R-:W-:Y:S05]  /*0af0*/  BSYNC.RECONVERGENT B0 ;  /* 0x0000000000007941 */ /* 0x000fea0003800200 */
.L_x_33934:
[----:B------:R-:W-:-:S04]  /*0b00*/  ISETP.GE.U32.AND P0, PT, R26, 0x3, PT ;  /* 0x000000031a00780c */ /* 0x000fc80003f06070 */
[----:B------:R-:W-:-:S13]  /*0b10*/  ISETP.GE.U32.AND.EX P0, PT, R25, RZ, PT, P0 ;  /* 0x000000ff1900720c */ /* 0x000fda0003f06100 */
[----:B------:R-:W-:Y:S05]  /*0b20*/  @!P0 EXIT ;  /* 0x000000000000894d */ /* 0x000fea0003800000 */
[----:B------:R-:W-:Y:S01]  /*0b30*/  BSSY.RECONVERGENT B0, `(.L_x_33939) ;  /* 0x00000ea000007945 */ /* 0x000fe20003800200 */
.L_x_33948:
[----:B0-2---:R-:W-:Y:S01]  /*0b40*/  MOV R2, R4 ;  /* 0x0000000400027202 */ /* 0x005fe20000000f00 */
[----:B------:R-:W-:Y:S01]  /*0b50*/  IMAD R0, R14, UR44, RZ ;  /* 0x0000002c0e007c24 */ /* 0x000fe2000f8e02ff */
[C---:B-1----:R-:W-:Y:S01]  /*0b60*/  R2UR UR6, R12.reuse ;  /* 0x000000000c0672ca */ /* 0x042fe200000e0000 */
[----:B------:R-:W-:Y:S01]  /*0b70*/  IMAD.MOV.U32 R3, RZ, RZ, RZ ;  /* 0x000000ffff037224 */ /* 0x000fe200078e00ff */
[----:B------:R-:W-:Y:S01]  /*0b80*/  R2UR UR7, R13 ;  /* 0x000000000d0772ca */ /* 0x000fe200000e0000 */
[C---:B------:R-:W-:Y:S01]  /*0b90*/  IMAD R7, R15.reuse, UR45, R0 ;  /* 0x0000002d0f077c24 */ /* 0x040fe2000f8e0200 */
        /* <DEDUP_REMOVED lines=10> */
[----:B------:R-:W-:Y:S02]  /*0c40*/  HFMA2 R2, -RZ, RZ, 0.96630859375, -0.0022525787353515625 ;  /* 0x3bbb989dff027431 */ /* 0x000fe400000001ff */
        /* <DEDUP_REMOVED lines=27> */
[----:B------:R-:W-:-:S07]  /*0e00*/  IMAD.MOV.U32 R21, RZ, RZ, R27 ;  /* 0x000000ffff157224 */ /* 0x000fce00078e001b */
.L_x_33941:
[----:B------:R-:W-:Y:S05]  /*0e10*/  BSYNC.RECONVERGENT B1 ;  /* 0x0000000000017941 */ /* 0x000fea0003800200 */
.L_x_33940:
        /* <DEDUP_REMOVED lines=27> */
[----:B------:R-:W-:Y:S01]  /*0fd0*/  IMAD.MOV.U32 R6, RZ, RZ, 0x3bbb989d ;  /* 0x3bbb989dff067424 */ /* 0x000fe200078e00ff */
[----:B------:R-:W-:Y:S01]  /*0fe0*/  BSSY.RECONVERGENT B1, `(.L_x_33942) ;  /* 0x000001c000017945 */ /* 0x000fe20003800200 */
[----:B0-----:R-:W-:Y:S01]  /*0ff0*/  IMAD.MOV.U32 R11, RZ, RZ, 0x437c0000 ;  /* 0x437c0000ff0b7424 */ /* 0x001fe200078e00ff */
        /* <DEDUP_REMOVED lines=24> */
[----:B------:R-:W-:Y:S05]  /*1180*/  CALL.REL.NOINC `($__internal_569_$__cuda_sm3x_div_rn_noftz_f32_slowpath) ;  /* 0x0000000c00287944 */ /* 0x000fea0003c00000 */
[----:B------:R-:W-:-:S07]  /*1190*/  IMAD.MOV.U32 R15, RZ, RZ, R27 ;  /* 0x000000ffff0f7224 */ /* 0x000fce00078e001b */
.L_x_33943:
[----:B------:R-:W-:Y:S05]  /*11a0*/  BSYNC.RECONVERGENT B1 ;  /* 0x0000000000017941 */ /* 0x000fea0003800200 */
.L_x_33942:
[----:B------:R-:W-:Y:S01]  /*11b0*/  IADD3 R11, P0, PT, R8, R7, RZ ;  /* 0x00000007080b7210 */ /* 0x000fe20007f1e0ff */
[----:B------:R-:W-:Y:S01]  /*11c0*/  IMAD R0, R14, UR42, RZ ;  /* 0x0000002a0e007c24 */ /* 0x000fe2000f8e02ff */
[C---:B------:R-:W-:Y:S01]  /*11d0*/  R2UR UR4, R12.reuse ;  /* 0x000000000c0472ca */ /* 0x040fe200000e0000 */
[----:B------:R-:W-:Y:S01]  /*11e0*/  IMAD.MOV.U32 R16, RZ, RZ, R4 ;  /* 0x000000ffff107224 */ /* 0x000fe200078e0004 */
[----:B------:R-:W-:Y:S01]  /*11f0*/  IADD3.X R14, PT, PT, R9, R14, RZ, P0, !PT ;  /* 0x0000000e090e7210 */ /* 0x000fe200007fe4ff */
[----:B------:R-:W-:Y:S01]  /*1200*/  IMAD.MOV.U32 R17, RZ, RZ, RZ ;  /* 0x000000ffff117224 */ /* 0x000fe200078e00ff */
        /* <DEDUP_REMOVED lines=9> */
[----:B------:R-:W-:Y:S02]  /*12a0*/  IADD3 R7, PT, PT, R3, R19, RZ ;  /* 0x0000001303077210 */ /* 0x000fe40007ffe0ff */
[----:B------:R-:W-:Y:S01]  /*12b0*/  LEA R6, P0, R2, UR40, 0x2 ;  /* 0x0000002802067c11 */ /* 0x000fe2000f8010ff */
[----:B------:R-:W-:Y:S01]  /*12c0*/  IMAD R21, R11, UR45, R0 ;  /* 0x0000002d0b157c24 */ /* 0x000fe2000f8e0200 */
[----:B------:R-:W-:Y:S02]  /*12d0*/  IADD3 R18, P1, PT, R16, UR38, RZ ;  /* 0x0000002610127c10 */ /* 0x000fe4000ff3e0ff */
[----:B------:R-:W-:Y:S01]  /*12e0*/  LEA.HI.X R7, R2, UR41, R7, 0x2, P0 ;  /* 0x0000002902077c11 */ /* 0x000fe200080f1407 */
[----:B------:R-:W-:Y:S01]  /*12f0*/  IMAD.IADD R3, R17, 0x1, R21 ;  /* 0x0000000111037824 */ /* 0x000fe200078e0215 */
[----:B------:R-:W-:-:S03]  /*1300*/  LEA R2, P0, R16, UR36, 0x2 ;  /* 0x0000002410027c11 */ /* 0x000fc6000f8010ff */
[----:B------:R0:W-:Y:S01]  /*1310*/  STG.E desc[UR4][R6.64], R15 ;  /* 0x0000000f06007986 */ /* 0x0001e2000c101904 */
[----:B------:R-:W-:Y:S02]  /*1320*/  IADD3.X R19, PT, PT, R3, UR39, RZ, P1, !PT ;  /* 0x0000002703137c10 */ /* 0x000fe40008ffe4ff */
[----:B------:R-:W-:-:S03]  /*1330*/  LEA.HI.X R3, R16, UR37, R3, 0x2, P0 ;  /* 0x0000002510037c11 */ /* 0x000fc600080f1403 */
[----:B------:R-:W2:Y:S04]  /*1340*/  LDG.E.U8 R18, desc[UR8][R18.64] ;  /* 0x0000000812127981 */ /* 0x000ea8000c1e1100 */
[----:B------:R-:W3:Y:S01]  /*1350*/  LDG.E R2, desc[UR6][R2.64] ;  /* 0x0000000602027981 */ /* 0x000ee2000c1e1900 */
[----:B------:R-:W-:Y:S02]  /*1360*/  IMAD.MOV.U32 R10, RZ, RZ, 0x3bbb989d ;  /* 0x3bbb989dff0a7424 */ /* 0x000fe400078e00ff */
[----:B0-----:R-:W-:Y:S01]  /*1370*/  HFMA2 R7, -RZ, RZ, 3.7421875, 0 ;  /* 0x437c0000ff077431 */ /* 0x001fe200000001ff */
        /* <DEDUP_REMOVED lines=26> */
[----:B------:R-:W-:-:S07]  /*1520*/  MOV R19, R27 ;  /* 0x0000001b00137202 */ /* 0x000fce0000000f00 */
.L_x_33945:
[----:B------:R-:W-:Y:S05]  /*1530*/  BSYNC.RECONVERGENT B1 ;  /* 0x0000000000017941 */ /* 0x000fea0003800200 */
.L_x_33944:
[----:B------:R-:W-:Y:S01]  /*1540*/  IADD3 R15, P0, PT, R8, R11, RZ ;  /* 0x0000000b080f7210 */ /* 0x000fe20007f1e0ff */
[----:B------:R-:W-:Y:S02]  /*1550*/  HFMA2 R7, -RZ, RZ, 0, 0 ;  /* 0x00000000ff077431 */ /* 0x000fe400000001ff */
[----:B------:R-:W-:Y:S01]  /*1560*/  IMAD R0, R14, UR42, RZ ;  /* 0x0000002a0e007c24 */ /* 0x000fe2000f8e02ff */
[C---:B------:R-:W-:Y:S01]  /*1570*/  R2UR UR4, R12.reuse ;  /* 0x000000000c0472ca */ /* 0x040fe200000e0000 */
[----:B------:R-:W-:Y:S01]  /*1580*/  IMAD.MOV.U32 R6, RZ, RZ, R4 ;  /* 0x000000ffff067224 */ /* 0x000fe200078e0004 */
[----:B------:R-:W-:Y:S01]  /*1590*/  R2UR UR5, R13 ;  /* 0x000000000d0572ca */ /* 0x000fe200000e0000 */
[----:B------:R-:W-:Y:S01]  /*15a0*/  IMAD.X R14, R9, 0x1, R14, P0 ;  /* 0x00000001090e7824 */ /* 0x000fe200000e060e */
[----:B------:R-:W-:Y:S01]  /*15b0*/  R2UR UR8, R12 ;  /* 0x000000000c0872ca */ /* 0x000fe200000e0000 */
[----:B------:R-:W-:Y:S01]  /*15c0*/  IMAD R17, R11, UR43, R0 ;  /* 0x0000002b0b117c24 */ /* 0x000fe2000f8e0200 */
[----:B------:R-:W-:Y:S01]  /*15d0*/  R2UR UR9, R13 ;  /* 0x000000000d0972ca */ /* 0x000fe200000e0000 */
[----:B------:R-:W-:Y:S01]  /*15e0*/  IMAD R0, R14, UR44, RZ ;  /* 0x0000002c0e007c24 */ /* 0x000fe2000f8e02ff */
[----:B------:R-:W-:Y:S01]  /*15f0*/  R2UR UR6, R12 ;  /* 0x000000000c0672ca */ /* 0x000fe200000e0000 */
[----:B------:R-:W-:Y:S01]  /*1600*/  IMAD.WIDE.U32 R2, R11, UR42, R6 ;  /* 0x0000002a0b027c25 */ /* 0x000fe2000f8e0006 */
[----:B------:R-:W-:-:S03]  /*1610*/  R2UR UR7, R13 ;  /* 0x000000000d0772ca */ /* 0x000fc600000e0000 */
[----:B------:R-:W-:Y:S01]  /*1620*/  IMAD.WIDE.U32 R10, R15, UR44, R6 ;  /* 0x0000002c0f0a7c25 */ /* 0x000fe2000f8e0006 */
[----:B------:R-:W-:-:S03]  /*1630*/  LEA R6, P0, R2, UR40, 0x2 ;  /* 0x0000002802067c11 */ /* 0x000fc6000f8010ff */
[----:B------:R-:W-:Y:S01]  /*1640*/  IMAD R21, R15, UR45, R0 ;  /* 0x0000002d0f157c24 */ /* 0x000fe2000f8e0200 */
[----:B------:R-:W-:Y:S01]  /*1650*/  IADD3 R16, P1, PT, R10, UR38, RZ ;  /* 0x000000260a107c10 */ /* 0x000fe2000ff3e0ff */
[----:B------:R-:W-:Y:S02]  /*1660*/  IMAD.IADD R7, R3, 0x1, R17 ;  /* 0x0000000103077824 */ /* 0x000fe400078e0211 */
[----:B------:R-:W-:-:S03]  /*1670*/  IMAD.IADD R3, R11, 0x1, R21 ;  /* 0x000000010b037824 */ /* 0x000fc600078e0215 */
[----:B------:R-:W-:Y:S02]  /*1680*/  LEA.HI.X R7, R2, UR41, R7, 0x2, P0 ;  /* 0x0000002902077c11 */ /* 0x000fe400080f1407 */
[----:B------:R-:W-:Y:S02]  /*1690*/  IADD3.X R17, PT, PT, R3, UR39, RZ, P1, !PT ;  /* 0x0000002703117c10 */ /* 0x000fe40008ffe4ff */
[C---:B------:R-:W-:Y:S01]  /*16a0*/  LEA R2, P0, R10.reuse, UR36, 0x2 ;  /* 0x000000240a027c11 */ /* 0x040fe2000f8010ff */
[----:B------:R0:W-:Y:S04]  /*16b0*/  STG.E desc[UR4][R6.64], R19 ;  /* 0x0000001306007986 */ /* 0x0001e8000c101904 */
[----:B------:R-:W2:Y:S01]  /*16c0*/  LDG.E.U8 R16, desc[UR8][R16.64] ;  /* 0x0000000810107981 */ /* 0x000ea2000c1e1100 */
[----:B------:R-:W-:-:S05]  /*16d0*/  LEA.HI.X R3, R10, UR37, R3, 0x2, P0 ;  /* 0x000000250a037c11 */ /* 0x000fca00080f1403 */
[----:B------:R-:W3:Y:S01]  /*16e0*/  LDG.E R2, desc[UR6][R2.64] ;  /* 0x0000000602027981 */ /* 0x000ee2000c1e1900 */
[----:B------:R-:W-:Y:S01]  /*16f0*/  MOV R10, 0x3bbb989d ;  /* 0x3bbb989d000a7802 */ /* 0x000fe20000000f00 */
[----:B0-----:R-:W-:Y:S01]  /*1700*/  IMAD.MOV.U32 R7, RZ, RZ, 0x437c0000 ;  /* 0x437c0000ff077424 */ /* 0x001fe200078e00ff */
        /* <DEDUP_REMOVED lines=27> */
.L_x_33947:
[----:B------:R-:W-:Y:S05]  /*18c0*/  BSYNC.RECONVERGENT B1 ;  /* 0x0000000000017941 */ /* 0x000fea0003800200 */
.L_x_33946:
        /* <DEDUP_REMOVED lines=16> */
[----:B------:R-:W-:Y:S05]  /*19d0*/  BSYNC.RECONVERGENT B0 ;  /* 0x0000000000007941 */ /* 0x000fea0003800200 */
.L_x_33939:
[----:B------:R-:W-:Y:S05]  /*19e0*/  EXIT ;  /* 0x000000000000794d */ /* 0x000fea0003800000 */
        .weak           $__internal_568_$__cuda_sm20_div_u64
        .type           $__internal_568_$__cuda_sm20_div_u64,@function
        .size           $__internal_568_$__cuda_sm20_div_u64,($__internal_569_$__cuda_sm3x_div_rn_noftz_f32_slowpath - $__internal_568_$__cuda_sm20_div_u64)
$__internal_568_$__cuda_sm20_div_u64:
        /* <DEDUP_REMOVED lines=23> */
[----:B------:R-:W-:Y:S01]  /*1b60*/  IMAD.X R4, RZ, RZ, ~R5, P0 ;  /* 0x000000ffff047224 */ /* 0x000fe200000e0e05 */
[----:B------:R-:W-:-:S03]  /*1b70*/  MOV R5, RZ ;  /* 0x000000ff00057202 */ /* 0x000fc60000000f00 */
        /* <DEDUP_REMOVED lines=42> */
[----:B------:R-:W-:Y:S06]  /*1e20*/  RET.REL.NODEC R2 `(_Z15SoftmaxWarpImplI24ElementwiseScaleMaskLoadIffbE11DirectStoreIffEfLi1ELi1ELi1ELi1ELb0EL9Algorithm0EEvT_T0_ll) ;  /* 0xffffffe002747950 */ /* 0x000fec0003c3ffff */
        .weak           $__internal_569_$__cuda_sm3x_div_rn_noftz_f32_slowpath
        .type           $__internal_569_$__cuda_sm3x_div_rn_noftz_f32_slowpath,@function
        .size           $__internal_569_$__cuda_sm3x_div_rn_noftz_f32_slowpath,(.L_x_37946 - $__internal_569_$__cuda_sm3x_div_rn_noftz_f32_slowpath)
$__internal_569_$__cuda_sm3x_div_rn_noftz_f32_slowpath:
        /* <DEDUP_REMOVED lines=36> */
.L_x_33950:
        /* <DEDUP_REMOVED lines=37> */
[----:B------:R-:W-:Y:S01]  /*22c0*/  LOP3.LUT R27, R27, 0x800000, RZ, 0xfc, !PT ;  /* 0x008000001b1b7812 */ /* 0x000fe200078efcff */
        /* <DEDUP_REMOVED lines=13> */
.L_x_33957:
[----:B------:R-:W-:-:S04]  /*23a0*/  LOP3.LUT R3, R3, 0x80000000, RZ, 0xc0, !PT ;  /* 0x8000000003037812 */ /* 0x000fc800078ec0ff */
[----:B------:R-:W-:Y:S01]  /*23b0*/  LOP3.LUT R3, R3, 0x7f800000, RZ, 0xfc, !PT ;  /* 0x7f80000003037812 */ /* 0x000fe200078efcff */
[----:B------:R-:W-:Y:S06]  /*23c0*/  BRA `(.L_x_33958) ;  /* 0x0000000000047947 */ /* 0x000fec0003800000 */
.L_x_33956:
[----:B------:R-:W-:-:S07]  /*23d0*/  IMAD R3, R2, 0x800000, R3 ;  /* 0x0080000002037824 */ /* 0x000fce00078e0203 */
.L_x_33958:
[----:B------:R-:W-:Y:S05]  /*23e0*/  BSYNC.RECONVERGENT B3 ;  /* 0x0000000000037941 */ /* 0x000fea0003800200 */
.L_x_33955:
[----:B------:R-:W-:Y:S05]  /*23f0*/  BRA `(.L_x_33959) ;  /* 0x0000000000207947 */ /* 0x000fea0003800000 */
.L_x_33954:
[----:B------:R-:W-:-:S04]  /*2400*/  LOP3.LUT R3, R3, 0x80000000, R0, 0x48, !PT ;  /* 0x8000000003037812 */ /* 0x000fc800078e4800 */
[----:B------:R-:W-:Y:S01]  /*2410*/  LOP3.LUT R3, R3, 0x7f800000, RZ, 0xfc, !PT ;  /* 0x7f80000003037812 */ /* 0x000fe200078efcff */
[----:B------:R-:W-:Y:S06]  /*2420*/  BRA `(.L_x_33959) ;  /* 0x0000000000147947 */ /* 0x000fec0003800000 */
.L_x_33953:
[----:B------:R-:W-:Y:S01]  /*2430*/  LOP3.LUT R3, R3, 0x80000000, R0, 0x48, !PT ;  /* 0x8000000003037812 */ /* 0x000fe200078e4800 */
[----:B------:R-:W-:Y:S06]  /*2440*/  BRA `(.L_x_33959) ;  /* 0x00000000000c7947 */ /* 0x000fec0003800000 */
.L_x_33952:
[----:B------:R-:W0:Y:S01]  /*2450*/  MUFU.RSQ R3, -QNAN ;  /* 0xffc0000000037908 */ /* 0x000e220000001400 */
[----:B------:R-:W-:Y:S05]  /*2460*/  BRA `(.L_x_33959) ;  /* 0x0000000000047947 */ /* 0x000fea0003800000 */
.L_x_33951:
[----:B------:R-:W-:-:S07]  /*2470*/  FADD.FTZ R3, R0, R3 ;  /* 0x0000000300037221 */ /* 0x000fce0000010000 */
.L_x_33959:
[----:B------:R-:W-:Y:S05]  /*2480*/  BSYNC.RECONVERGENT B2 ;  /* 0x0000000000027941 */ /* 0x000fea0003800200 */
.L_x_33949:
[----:B0-----:R-:W-:Y:S01]  /*2490*/  IMAD.MOV.U32 R27, RZ, RZ, R3 ;  /* 0x000000ffff1b7224 */ /* 0x001fe200078e0003 */
[----:B------:R-:W-:Y:S01]  /*24a0*/  MOV R2, R10 ;  /* 0x0000000a00027202 */ /* 0x000fe20000000f00 */
[----:B------:R-:W-:-:S04]  /*24b0*/  IMAD.MOV.U32 R3, RZ, RZ, 0x0 ;  /* 0x00000000ff037424 */ /* 0x000fc800078e00ff */
[----:B------:R-:W-:Y:S05]  /*24c0*/  RET.REL.NODEC R2 `(_Z15SoftmaxWarpImplI24ElementwiseScaleMaskLoadIffbE11DirectStoreIffEfLi1ELi1ELi1ELi1ELb0EL9Algorithm0EEvT_T0_ll) ;  /* 0xffffffd802cc7950 */ /* 0x000fea0003c3ffff */
.L_x_33960:
        /* <DEDUP_REMOVED lines=11> */
.L_x_37946:


//--------------------- .text._Z15SoftmaxWarpImplI24ElementwiseScaleMaskLoadIffbE11DirectStoreIffEfLi1ELi1ELi1ELi2ELb1EL9Algorithm0EEvT_T0_ll --------------------------
	.section	.text._Z15SoftmaxWarpImplI24ElementwiseScaleMaskLoadIffbE11DirectStoreIffEfLi1ELi1ELi1ELi2ELb1EL9Algorithm0EEvT_T0_ll,"ax",@progbits
	.align	128
        .global         _Z15SoftmaxWarpImplI24ElementwiseScaleMaskLoadIffbE11DirectStoreIffEfLi1ELi1ELi1ELi2ELb1EL9Algorithm0EEvT_T0_ll
        .type           _Z15SoftmaxWarpImplI24ElementwiseScaleMaskLoadIffbE11DirectStoreIffEfLi1ELi1ELi1ELi2ELb1EL9Algorithm0EEvT_T0_ll,@function
        .size           _Z15SoftmaxWarpImplI24ElementwiseScaleMaskLoadIffbE11DirectStoreIffEfLi1ELi1ELi1ELi2ELb1EL9Algorithm0EEvT_T0_ll,(.L_x_37948 - _Z15SoftmaxWarpImplI24ElementwiseScaleMaskLoadIffbE11DirectStoreIffEfLi1ELi1ELi1ELi2ELb1EL9Algorithm0EEvT_T0_ll)
        .other          _Z15SoftmaxWarpImplI24ElementwiseScaleMaskLoadIffbE11DirectStoreIffEfLi1ELi1ELi1ELi2ELb1EL9Algorithm0EEvT_T0_ll,@"STO_CUDA_ENTRY STV_DEFAULT"
_Z15SoftmaxWarpImplI24ElementwiseScaleMaskLoadIffbE11DirectStoreIffEfLi1ELi1ELi1ELi2ELb1EL9Algorithm0EEvT_T0_ll:
.text._Z15SoftmaxWarpImplI24ElementwiseScaleMaskLoadIffbE11DirectStoreIffEfLi1ELi1ELi1ELi2ELb1EL9Algorithm0EEvT_T0_ll:
        /* <DEDUP_REMOVED lines=27> */
.L_x_33961:
[----:B------:R-:W2:Y:S01]  /*01b0*/  S2R R7, SR_TID.Y ;  /* 0x0000000000077919 */ /* 0x000ea20000002200 */
[----:B------:R-:W2:Y:S08]  /*01c0*/  S2UR UR4, SR_CTAID.X ;  /* 0x00000000000479c3 */ /* 0x000eb00000002500 */
[----:B------:R-:W2:Y:S01]  /*01d0*/  LDC R10, c[0x0][0x364] ;  /* 0x0000d900ff0a7b82 */ /* 0x000ea20000000800 */
[----:B------:R-:W3:Y:S07]  /*01e0*/  LDCU UR5, c[0x0][0x370] ;  /* 0x00006e00ff0577ac */ /* 0x000eee0008000800 */
[----:B------:R-:W4:Y:S01]  /*01f0*/  LDC.64 R4, c[0x0][0x3b0] ;  /* 0x0000ec00ff047b82 */ /* 0x000f220000000a00 */
[----:B--2---:R-:W-:-:S02]  /*0200*/  IMAD R7, R10, UR4, R7 ;  /* 0x000000040a077c24 */ /* 0x004fc4000f8e0207 */
[----:B---3--:R-:W-:-:S03]  /*0210*/  IMAD R10, R10, UR5, RZ ;  /* 0x000000050a0a7c24 */ /* 0x008fc6000f8e02ff */
[----:B------:R-:W-:-:S04]  /*0220*/  SHF.L.U32 R7, R7, 0x1, RZ ;  /* 0x0000000107077819 */ /* 0x000fc800000006ff */
[----:B------:R-:W-:Y:S02]  /*0230*/  SHF.R.S32.HI R6, RZ, 0x1f, R7 ;  /* 0x0000001fff067819 */ /* 0x000fe40000011407 */
[----:B----4-:R-:W-:-:S04]  /*0240*/  ISETP.GE.U32.AND P0, PT, R7, R4, PT ;  /* 0x000000040700720c */ /* 0x010fc80003f06070 */
[----:B------:R-:W-:-:S13]  /*0250*/  ISETP.GE.AND.EX P0, PT, R6, R5, PT, P0 ;  /* 0x000000050600720c */ /* 0x000fda0003f06300 */
[----:B01----:R-:W-:Y:S05]  /*0260*/  @P0 EXIT ;  /* 0x000000000000094d */ /* 0x003fea0003800000 */
[----:B------:R-:W-:Y:S01]  /*0270*/  IMAD.SHL.U32 R10, R10, 0x2, RZ ;  /* 0x000000020a0a7824 */ /* 0x000fe200078e00ff */
[----:B------:R-:W-:Y:S04]  /*0280*/  BSSY.RECONVERGENT B0, `(.L_x_33962) ;  /* 0x0000028000007945 */ /* 0x000fe80003800200 */
[----:B------:R-:W-:Y:S02]  /*0290*/  IADD3 R9, P0, PT, R10, R7, RZ ;  /* 0x000000070a097210 */ /* 0x000fe40007f1e0ff */
        /* <DEDUP_REMOVED lines=34> */
.L_x_33963:
[----:B------:R-:W-:-:S07]  /*04c0*/  MOV R0, 0x4e0 ;  /* 0x000004e000007802 */ /* 0x000fce0000000f00 */
[----:B------:R-:W-:Y:S05]  /*04d0*/  CALL.REL.NOINC `($__internal_570_$__cuda_sm20_div_u64) ;  /* 0x0000001800b87944 */ /* 0x000fea0003c00000 */
[----:B------:R-:W-:Y:S01]  /*04e0*/  IMAD.MOV.U32 R2, RZ, RZ, R4 ;  /* 0x000000ffff027224 */ /* 0x000fe200078e0004 */
[----:B------:R-:W-:-:S07]  /*04f0*/  MOV R3, R5 ;  /* 0x0000000500037202 */ /* 0x000fce0000000f00 */
.L_x_33964:
[----:B------:R-:W-:Y:S05]  /*0500*/  BSYNC.RECONVERGENT B0 ;  /* 0x0000000000007941 */ /* 0x000fea0003800200 */
.L_x_33962:
        /* <DEDUP_REMOVED lines=12> */
[----:B------:R-:W2:Y:S08]  /*05d0*/  LDC.64 R22, c[0x0][0x388] ;  /* 0x0000e200ff167b82 */ /* 0x000eb00000000a00 */
[----:B------:R-:W3:Y:S01]  /*05e0*/  LDC.64 R12, c[0x0][0x380] ;  /* 0x0000e000ff0c7b82 */ /* 0x000ee20000000a00 */
[----:B0-----:R-:W-:-:S04]  /*05f0*/  ISETP.GE.U32.AND P1, PT, R4, UR4, PT ;  /* 0x0000000404007c0c */ /* 0x001fc8000bf26070 */
[----:B------:R-:W-:-:S13]  /*0600*/  ISETP.GE.AND.EX P1, PT, RZ, UR5, PT, P1 ;  /* 0x00000005ff007c0c */ /* 0x000fda000bf26310 */
[----:B------:R-:W0:Y:S01]  /*0610*/  @!P1 LDC.64 R16, c[0x0][0x390] ;  /* 0x0000e400ff109b82 */ /* 0x000e220000000a00 */
[----:B------:R-:W-:Y:S01]  /*0620*/  @!P1 IMAD.MOV.U32 R5, RZ, RZ, RZ ;  /* 0x000000ffff059224 */ /* 0x000fe200078e00ff */
[C---:B-1----:R-:W-:Y:S02]  /*0630*/  @!P1 R2UR UR6, R14.reuse ;  /* 0x000000000e0692ca */ /* 0x042fe400000e0000 */
[C---:B------:R-:W-:Y:S02]  /*0640*/  @!P1 R2UR UR7, R15.reuse ;  /* 0x000000000f0792ca */ /* 0x040fe400000e0000 */
[----:B------:R-:W-:Y:S02]  /*0650*/  @!P1 R2UR UR4, R14 ;  /* 0x000000000e0492ca */ /* 0x000fe400000e0000 */
[----:B------:R-:W-:Y:S01]  /*0660*/  @!P1 R2UR UR5, R15 ;  /* 0x000000000f0592ca */ /* 0x000fe200000e0000 */
[-C--:B0-----:R-:W-:Y:S02]  /*0670*/  @!P1 IMAD R0, R6, R16.reuse, RZ ;  /* 0x0000001006009224 */ /* 0x081fe400078e02ff */
[----:B------:R-:W-:-:S04]  /*0680*/  @!P1 IMAD.WIDE.U32 R2, R7, R16, R4 ;  /* 0x0000001007029225 */ /* 0x000fc800078e0004 */
[----:B------:R-:W-:Y:S01]  /*0690*/  @!P1 IMAD R17, R7, R17, R0 ;  /* 0x0000001107119224 */ /* 0x000fe200078e0200 */
[----:B--2---:R-:W-:-:S03]  /*06a0*/  @!P1 IADD3 R16, P0, PT, R2, R22, RZ ;  /* 0x0000001602109210 */ /* 0x004fc60007f1e0ff */
[----:B------:R-:W-:Y:S02]  /*06b0*/  @!P1 IMAD.IADD R0, R3, 0x1, R17 ;  /* 0x0000000103009824 */ /* 0x000fe400078e0211 */
[----:B------:R-:W0:Y:S03]  /*06c0*/  @!P1 LDC R3, c[0x0][0x39c] ;  /* 0x0000e700ff039b82 */ /* 0x000e260000000800 */
[----:B------:R-:W-:Y:S02]  /*06d0*/  @!P1 IADD3.X R17, PT, PT, R0, R23, RZ, P0, !PT ;  /* 0x0000001700119210 */ /* 0x000fe400007fe4ff */
[----:B---3--:R-:W-:-:S03]  /*06e0*/  @!P1 LEA R12, P0, R2, R12, 0x2 ;  /* 0x0000000c020c9211 */ /* 0x008fc600078010ff */
[----:B------:R-:W2:Y:S01]  /*06f0*/  @!P1 LDG.E.U8 R16, desc[UR6][R16.64] ;  /* 0x0000000610109981 */ /* 0x000ea2000c1e1100 */
[----:B------:R-:W-:-:S05]  /*0700*/  @!P1 LEA.HI.X R13, R2, R13, R0, 0x2, P0 ;  /* 0x0000000d020d9211 */ /* 0x000fca00000f1400 */
[----:B------:R-:W0:Y:S01]  /*0710*/  @!P1 LDG.E R12, desc[UR4][R12.64] ;  /* 0x000000040c0c9981 */ /* 0x000e22000c1e1900 */
[----:B------:R-:W-:Y:S01]  /*0720*/  IMAD.MOV.U32 R2, RZ, RZ, -0x800000 ;  /* 0xff800000ff027424 */ /* 0x000fe200078e00ff */
[----:B------:R-:W-:Y:S01]  /*0730*/  BSSY.RECONVERGENT B1, `(.L_x_33967) ;  /* 0x000002b000017945 */ /* 0x000fe20003800200 */
[----:B------:R-:W-:Y:S01]  /*0740*/  IMAD.MOV.U32 R21, RZ, RZ, -0x800000 ;  /* 0xff800000ff157424 */ /* 0x000fe200078e00ff */
[----:B--2---:R-:W-:Y:S01]  /*0750*/  ISETP.NE.OR P0, PT, R16, RZ, P1 ;  /* 0x000000ff1000720c */ /* 0x004fe20000f05670 */
[----:B0-----:R-:W-:Y:S01]  /*0760*/  @!P1 FMUL R0, R12, R3 ;  /* 0x000000030c009220 */ /* 0x001fe20000400000 */
[----:B------:R-:W-:-:S11]  /*0770*/  IMAD.MOV.U32 R3, RZ, RZ, -0x800000 ;  /* 0xff800000ff037424 */ /* 0x000fd600078e00ff */
[----:B------:R-:W0:Y:S02]  /*0780*/  @!P0 LDC R0, c[0x0][0x398] ;  /* 0x0000e600ff008b82 */ /* 0x000e240000000800 */
[----:B0-----:R-:W-:Y:S02]  /*0790*/  @!P1 FMNMX R3, R0, -INF , !PT ;  /* 0xff80000000039809 */ /* 0x001fe40007800000 */
[----:B------:R-:W-:Y:S01]  /*07a0*/  @!P1 MOV R2, R0 ;  /* 0x0000000000029202 */ /* 0x000fe20000000f00 */
[----:B------:R-:W-:-:S04]  /*07b0*/  IMAD.MOV.U32 R0, RZ, RZ, 0x3bbb989d ;  /* 0x3bbb989dff007424 */ /* 0x000fc800078e00ff */
[----:B------:R-:W-:Y:S01]  /*07c0*/  FADD R17, -R3, R2 ;  /* 0x0000000203117221 */ /* 0x000fe20000000100 */
[----:B------:R-:W-:-:S03]  /*07d0*/  IMAD.MOV.U32 R3, RZ, RZ, 0x437c0000 ;  /* 0x437c0000ff037424 */ /* 0x000fc600078e00ff */
[----:B------:R-:W-:-:S04]  /*07e0*/  FFMA.SAT R2, R17, R0, 0.5 ;  /* 0x3f00000011027423 */ /* 0x000fc80000002000 */
[----:B------:R-:W-:-:S04]  /*07f0*/  FFMA.RM R12, R2, R3, 12582913 ;  /* 0x4b400001020c7423 */ /* 0x000fc80000004003 */
[C---:B------:R-:W-:Y:S01]  /*0800*/  FADD R2, R12.reuse, -12583039 ;  /* 0xcb40007f0c027421 */ /* 0x040fe20000000000 */
[----:B------:R-:W-:-:S03]  /*0810*/  IMAD.SHL.U32 R18, R12, 0x800000, RZ ;  /* 0x008000000c127824 */ /* 0x000fc600078e00ff */
[----:B------:R-:W-:-:S04]  /*0820*/  FFMA R2, R17, 1.4426950216293334961, -R2 ;  /* 0x3fb8aa3b11027823 */ /* 0x000fc80000000802 */
[----:B------:R-:W-:Y:S01]  /*0830*/  FFMA R17, R17, 1.925963033500011079e-08, R2 ;  /* 0x32a5706011117823 */ /* 0x000fe20000000002 */
[----:B------:R-:W-:-:S03]  /*0840*/  MOV R2, 0xff800000 ;  /* 0xff80000000027802 */ /* 0x000fc60000000f00 */
[----:B------:R0:W1:Y:S01]  /*0850*/  MUFU.EX2 R23, R17 ;  /* 0x0000001100177308 */ /* 0x0000620000000800 */
[----:B------:R-:W-:Y:S05]  /*0860*/  @P1 BRA `(.L_x_33968) ;  /* 0x00000000005c1947 */ /* 0x000fea0003800000 */
[----:B------:R-:W2:Y:S01]  /*0870*/  LDC.64 R12, c[0x0][0x390] ;  /* 0x0000e400ff0c7b82 */ /* 0x000ea20000000a00 */
[----:B------:R-:W3:Y:S01]  /*0880*/  LDCU.64 UR4, c[0x0][0x390] ;  /* 0x00007200ff0477ac */ /* 0x000ee20008000a00 */
[----:B------:R-:W-:Y:S02]  /*0890*/  R2UR UR6, R14 ;  /* 0x000000000e0672ca */ /* 0x000fe400000e0000 */
[----:B------:R-:W-:Y:S01]  /*08a0*/  R2UR UR7, R15 ;  /* 0x000000000f0772ca */ /* 0x000fe200000e0000 */
[----:B------:R-:W4:Y:S01]  /*08b0*/  LDCU.128 UR8, c[0x0][0x380] ;  /* 0x00007000ff0877ac */ /* 0x000f220008000c00 */
[----:B---3--:R-:W-:-:S04]  /*08c0*/  IMAD R2, R6, UR4, RZ ;  /* 0x0000000406027c24 */ /* 0x008fc8000f8e02ff */
[----:B0-----:R-:W-:Y:S01]  /*08d0*/  IMAD R17, R7, UR5, R2 ;  /* 0x0000000507117c24 */ /* 0x001fe2000f8e0202 */
[----:B------:R-:W-:Y:S01]  /*08e0*/  R2UR UR5, R15 ;  /* 0x000000000f0572ca */ /* 0x000fe200000e0000 */
[----:B--2---:R-:W-:Y:S01]  /*08f0*/  IMAD.WIDE.U32 R12, R7, UR4, R12 ;  /* 0x00000004070c7c25 */ /* 0x004fe2000f8e000c */
[----:B------:R-:W-:Y:S02]  /*0900*/  R2UR UR4, R14 ;  /* 0x000000000e0472ca */ /* 0x000fe400000e0000 */
[----:B------:R-:W-:-:S04]  /*0910*/  IADD3 R2, P0, PT, R4, R12, RZ ;  /* 0x0000000c04027210 */ /* 0x000fc80007f1e0ff */
[----:B------:R-:W-:Y:S02]  /*0920*/  IADD3.X R13, PT, PT, R17, R13, RZ, P0, !PT ;  /* 0x0000000d110d7210 */ /* 0x000fe400007fe4ff */
[----:B----4-:R-:W-:-:S04]  /*0930*/  IADD3 R16, P0, PT, R2, UR10, RZ ;  /* 0x0000000a02107c10 */ /* 0x010fc8000ff1e0ff */
[----:B------:R-:W-:Y:S02]  /*0940*/  IADD3.X R17, PT, PT, R13, UR11, RZ, P0, !PT ;  /* 0x0000000b0d117c10 */ /* 0x000fe400087fe4ff */
[----:B------:R-:W-:-:S03]  /*0950*/  LEA R12, P0, R2, UR8, 0x2 ;  /* 0x00000008020c7c11 */ /* 0x000fc6000f8010ff */
[----:B------:R-:W2:Y:S01]  /*0960*/  LDG.E.U8 R16, desc[UR6][R16.64] ;  /* 0x0000000610107981 */ /* 0x000ea2000c1e1100 */
[----:B------:R-:W-:-:S05]  /*0970*/  LEA.HI.X R13, R2, UR9, R13, 0x2, P0 ;  /* 0x00000009020d7c11 */ /* 0x000fca00080f140d */
[----:B------:R-:W3:Y:S01]  /*0980*/  LDG.E R12, desc[UR4][R12.64] ;  /* 0x000000040c0c7981 */ /* 0x000ee2000c1e1900 */
[----:B------:R-:W3:Y:S01]  /*0990*/  LDCU UR4, c[0x0][0x39c] ;  /* 0x00007380ff0477ac */ /* 0x000ee20008000800 */
[----:B--2---:R-:W-:Y:S01]  /*09a0*/  ISETP.NE.AND P0, PT, R16, RZ, PT ;  /* 0x000000ff1000720c */ /* 0x004fe20003f05270 */
[----:B---3--:R-:W-:-:S12]  /*09b0*/  FMUL R2, R12, UR4 ;  /* 0x000000040c027c20 */ /* 0x008fd80008400000 */
[----:B------:R-:W0:Y:S02]  /*09c0*/  @!P0 LDC R2, c[0x0][0x398] ;  /* 0x0000e600ff028b82 */ /* 0x000e240000000800 */
[----:B0-----:R-:W-:-:S07]  /*09d0*/  FMNMX R21, R2, -INF , !PT ;  /* 0xff80000002157809 */ /* 0x001fce0007800000 */
.L_x_33968:
[----:B------:R-:W-:Y:S05]  /*09e0*/  BSYNC.RECONVERGENT B1 ;  /* 0x0000000000017941 */ /* 0x000fea0003800200 */
.L_x_33967:
[----:B------:R-:W-:Y:S01]  /*09f0*/  FADD R21, -R21, R2 ;  /* 0x0000000215157221 */ /* 0x000fe20000000100 */
[----:B-1----:R-:W-:Y:S01]  /*0a00*/  FMUL R2, R18, R23 ;  /* 0x0000001712027220 */ /* 0x002fe20000400000 */
[----:B------:R-:W-:Y:S02]  /*0a10*/  BSSY.RECONVERGENT B1, `(.L_x_33969) ;  /* 0x0000016000017945 */ /* 0x000fe40003800200 */
[----:B------:R-:W-:Y:S01]  /*0a20*/  FFMA.SAT R0, R21, R0, 0.5 ;  /* 0x3f00000015007423 */ /* 0x000fe20000002000 */
[----:B------:R-:W-:-:S03]  /*0a30*/  FADD R23, RZ, R2 ;  /* 0x00000002ff177221 */ /* 0x000fc60000000000 */
[----:B------:R-:W-:Y:S01]  /*0a40*/  FFMA.RM R0, R0, R3, 12582913 ;  /* 0x4b40000100007423 */ /* 0x000fe20000004003 */
[----:B------:R-:W1:Y:S03]  /*0a50*/  MUFU.RCP R13, R23 ;  /* 0x00000017000d7308 */ /* 0x000e660000001000 */
[C---:B------:R-:W-:Y:S01]  /*0a60*/  FADD R12, R0.reuse, -12583039 ;  /* 0xcb40007f000c7421 */ /* 0x040fe20000000000 */
[----:B------:R-:W-:-:S03]  /*0a70*/  IMAD.SHL.U32 R0, R0, 0x800000, RZ ;  /* 0x0080000000007824 */ /* 0x000fc600078e00ff */
[C---:B------:R-:W-:Y:S01]  /*0a80*/  FFMA R12, R21.reuse, 1.4426950216293334961, -R12 ;  /* 0x3fb8aa3b150c7823 */ /* 0x040fe2000000080c */
[----:B------:R-:W-:Y:S03]  /*0a90*/  FCHK P0, R2, R23 ;  /* 0x0000001702007302 */ /* 0x000fe60000000000 */
[----:B------:R-:W-:-:S05]  /*0aa0*/  FFMA R12, R21, 1.925963033500011079e-08, R12 ;  /* 0x32a57060150c7823 */ /* 0x000fca000000000c */
[----:B------:R-:W2:Y:S01]  /*0ab0*/  MUFU.EX2 R3, R12 ;  /* 0x0000000c00037308 */ /* 0x000ea20000000800 */
[----:B-1----:R-:W-:-:S04]  /*0ac0*/  FFMA R16, -R23, R13, 1 ;  /* 0x3f80000017107423 */ /* 0x002fc8000000010d */
[----:B------:R-:W-:-:S04]  /*0ad0*/  FFMA R13, R13, R16, R13 ;  /* 0x000000100d0d7223 */ /* 0x000fc8000000000d */
[----:B------:R-:W-:-:S04]  /*0ae0*/  FFMA R16, R2, R13, RZ ;  /* 0x0000000d02107223 */ /* 0x000fc800000000ff */
[----:B0-----:R-:W-:Y:S01]  /*0af0*/  FFMA R17, -R23, R16, R2 ;  /* 0x0000001017117223 */ /* 0x001fe20000000102 */
[----:B--2---:R-:W-:-:S03]  /*0b00*/  FMUL R0, R0, R3 ;  /* 0x0000000300007220 */ /* 0x004fc60000400000 */
[----:B------:R-:W-:Y:S01]  /*0b10*/  FFMA R17, R13, R17, R16 ;  /* 0x000000110d117223 */ /* 0x000fe20000000010 */
[----:B------:R-:W-:Y:S06]  /*0b20*/  @!P0 BRA `(.L_x_33970) ;  /* 0x0000000000108947 */ /* 0x000fec0003800000 */
[----:B------:R-:W-:Y:S01]  /*0b30*/  IMAD.MOV.U32 R3, RZ, RZ, R23 ;  /* 0x000000ffff037224 */ /* 0x000fe200078e0017 */
[----:B------:R-:W-:-:S07]  /*0b40*/  MOV R18, 0xb60 ;  /* 0x00000b6000127802 */ /* 0x000fce0000000f00 */
[----:B------:R-:W-:Y:S05]  /*0b50*/  CALL.REL.NOINC `($__internal_571_$__cuda_sm3x_div_rn_noftz_f32_slowpath) ;  /* 0x0000001800287944 */ /* 0x000fea0003c00000 */
[----:B------:R-:W-:-:S07]  /*0b60*/  MOV R17, R21 ;  /* 0x0000001500117202 */ /* 0x000fce0000000f00 */
.L_x_33970:
[----:B------:R-:W-:Y:S05]  /*0b70*/  BSYNC.RECONVERGENT B1 ;  /* 0x0000000000017941 */ /* 0x000fea0003800200 */
.L_x_33969:
[----:B------:R-:W-:Y:S01]  /*0b80*/  FADD R23, RZ, R0 ;  /* 0x00000000ff177221 */ /* 0x000fe20000000000 */
[----:B------:R-:W-:Y:S03]  /*0b90*/  BSSY.RECONVERGENT B1, `(.L_x_33971) ;  /* 0x0000014000017945 */ /* 0x000fe60003800200 */
[----:B------:R-:W0:Y:S08]  /*0ba0*/  MUFU.RCP R2, R23 ;  /* 0x0000001700027308 */ /* 0x000e300000001000 */
[----:B------:R1:W2:Y:S01]  /*0bb0*/  FCHK P0, R0, R23 ;  /* 0x0000001700007302 */ /* 0x0002a20000000000 */
[----:B0-----:R-:W-:-:S04]  /*0bc0*/  FFMA R3, -R23, R2, 1 ;  /* 0x3f80000017037423 */ /* 0x001fc80000000102 */
[----:B------:R-:W-:-:S04]  /*0bd0*/  FFMA R21, R2, R3, R2 ;  /* 0x0000000302157223 */ /* 0x000fc80000000002 */
[----:B------:R-:W-:-:S04]  /*0be0*/  FFMA R16, R0, R21, RZ ;  /* 0x0000001500107223 */ /* 0x000fc800000000ff */
[----:B------:R-:W-:Y:S01]  /*0bf0*/  FFMA R18, -R23, R16, R0 ;  /* 0x0000001017127223 */ /* 0x000fe20000000100 */
[----:B-12---:R-:W-:Y:S06]  /*0c00*/  @P1 BRA `(.L_x_33972) ;  /* 0x0000000000301947 */ /* 0x006fec0003800000 */
[----:B------:R-:W0:Y:S01]  /*0c10*/  LDCU.128 UR4, c[0x0][0x3a0] ;  /* 0x00007400ff0477ac */ /* 0x000e220008000c00 */
[----:B------:R-:W-:Y:S02]  /*0c20*/  IMAD.MOV.U32 R2, RZ, RZ, R4 ;  /* 0x000000ffff027224 */ /* 0x000fe400078e0004 */
[----:B------:R-:W-:Y:S02]  /*0c30*/  IMAD.MOV.U32 R3, RZ, RZ, RZ ;  /* 0x000000ffff037224 */ /* 0x000fe400078e00ff */
[----:B0-----:R-:W-:Y:S02]  /*0c40*/  IMAD R12, R6, UR6, RZ ;  /* 0x00000006060c7c24 */ /* 0x001fe4000f8e02ff */
        /* <DEDUP_REMOVED lines=8> */
.L_x_33972:
[----:B------:R-:W-:Y:S05]  /*0cd0*/  BSYNC.RECONVERGENT B1 ;  /* 0x0000000000017941 */ /* 0x000fea0003800200 */
.L_x_33971:
[----:B------:R-:W-:Y:S01]  /*0ce0*/  BSSY.RECONVERGENT B1, `(.L_x_33973) ;  /* 0x0000007000017945 */ /* 0x000fe20003800200 */
[----:B------:R-:W-:-:S03]  /*0cf0*/  FFMA R21, R21, R18, R16 ;  /* 0x0000001215157223 */ /* 0x000fc60000000010 */
[----:B------:R-:W-:Y:S05]  /*0d00*/  @!P0 BRA `(.L_x_33974) ;  /* 0x0000000000108947 */ /* 0x000fea0003800000 */
[----:B------:R-:W-:Y:S01]  /*0d10*/  IMAD.MOV.U32 R2, RZ, RZ, R0 ;  /* 0x000000ffff027224 */ /* 0x000fe200078e0000 */
[----:B------:R-:W-:Y:S01]  /*0d20*/  MOV R18, 0xd50 ;  /* 0x00000d5000127802 */ /* 0x000fe20000000f00 */
[----:B------:R-:W-:-:S07]  /*0d30*/  IMAD.MOV.U32 R3, RZ, RZ, R23 ;  /* 0x000000ffff037224 */ /* 0x000fce00078e0017 */
[----:B0-----:R-:W-:Y:S05]  /*0d40*/  CALL.REL.NOINC `($__internal_571_$__cuda_sm3x_div_rn_noftz_f32_slowpath) ;  /* 0x0000001400ac7944 */ /* 0x001fea0003c00000 */
.L_x_33974:
[----:B------:R-:W-:Y:S05]  /*0d50*/  BSYNC.RECONVERGENT B1 ;  /* 0x0000000000017941 */ /* 0x000fea0003800200 */
.L_x_33973:
[----:B0-----:R-:W-:Y:S01]  /*0d60*/  MOV R13, R9 ;  /* 0x00000009000d7202 */ /* 0x001fe20000000f00 */
[----:B------:R-:W-:Y:S01]  /*0d70*/  IMAD.MOV.U32 R12, RZ, RZ, R8 ;  /* 0x000000ffff0c7224 */ /* 0x000fe200078e0008 */
[----:B------:R-:W-:Y:S06]  /*0d80*/  @P1 BRA `(.L_x_33966) ;  /* 0x0000000000301947 */ /* 0x000fec0003800000 */
[----:B------:R-:W0:Y:S01]  /*0d90*/  LDC.64 R2, c[0x0][0x3a8] ;  /* 0x0000ea00ff027b82 */ /* 0x000e220000000a00 */
[----:B------:R-:W1:Y:S02]  /*0da0*/  LDCU.128 UR4, c[0x0][0x3a0] ;  /* 0x00007400ff0477ac */ /* 0x000e640008000c00 */
[----:B-1----:R-:W-:Y:S02]  /*0db0*/  IMAD R0, R6, UR6, RZ ;  /* 0x0000000606007c24 */ /* 0x002fe4000f8e02ff */
[----:B0-----:R-:W-:Y:S01]  /*0dc0*/  IMAD.WIDE.U32 R2, R7, UR6, R2 ;  /* 0x0000000607027c25 */ /* 0x001fe2000f8e0002 */
[----:B------:R-:W-:-:S03]  /*0dd0*/  R2UR UR6, R14 ;  /* 0x000000000e0672ca */ /* 0x000fc600000e0000 */
[----:B------:R-:W-:Y:S01]  /*0de0*/  IMAD R7, R7, UR7, R0 ;  /* 0x0000000707077c24 */ /* 0x000fe2000f8e0200 */
[----:B------:R-:W-:Y:S02]  /*0df0*/  IADD3 R0, P0, PT, R4, R2, RZ ;  /* 0x0000000204007210 */ /* 0x000fe40007f1e0ff */
[----:B------:R-:W-:-:S03]  /*0e00*/  R2UR UR7, R15 ;  /* 0x000000000f0772ca */ /* 0x000fc600000e0000 */
[----:B------:R-:W-:Y:S01]  /*0e10*/  IMAD.X R3, R7, 0x1, R3, P0 ;  /* 0x0000000107037824 */ /* 0x000fe200000e0603 */
[----:B------:R-:W-:-:S04]  /*0e20*/  LEA R2, P0, R0, UR4, 0x2 ;  /* 0x0000000400027c11 */ /* 0x000fc8000f8010ff */
[----:B------:R-:W-:-:S05]  /*0e30*/  LEA.HI.X R3, R0, UR5, R3, 0x2, P0 ;  /* 0x0000000500037c11 */ /* 0x000fca00080f1403 */
[----:B------:R2:W-:Y:S04]  /*0e40*/  STG.E desc[UR6][R2.64], R21 ;  /* 0x0000001502007986 */ /* 0x0005e8000c101906 */
.L_x_33966:
[----:B------:R-:W-:Y:S05]  /*0e50*/  BSYNC.RECONVERGENT B0 ;  /* 0x0000000000007941 */ /* 0x000fea0003800200 */
.L_x_33965:
[----:B------:R-:W3:Y:S01]  /*0e60*/  LDC.64 R6, c[0x0][0x390] ;  /* 0x0000e400ff067b82 */ /* 0x000ee20000000a00 */
[----:B------:R-:W-:-:S04]  /*0e70*/  ISETP.NE.U32.AND P0, PT, R20, RZ, PT ;  /* 0x000000ff1400720c */ /* 0x000fc80003f05070 */
[----:B------:R-:W-:-:S03]  /*0e80*/  ISETP.NE.AND.EX P0, PT, R19, RZ, PT, P0 ;  /* 0x000000ff1300720c */ /* 0x000fc60003f05300 */
[----:B------:R-:W4:Y:S10]  /*0e90*/  LDC.64 R8, c[0x0][0x3a8] ;  /* 0x0000ea00ff087b82 */ /* 0x000f340000000a00 */
[----:B------:R-:W-:Y:S05]  /*0ea0*/  @!P0 EXIT ;  /* 0x000000000000894d */ /* 0x000fea0003800000 */
[----:B------:R-:W-:Y:S01]  /*0eb0*/  BSSY.RECONVERGENT B0, `(.L_x_33975) ;  /* 0x000010f000007945 */ /* 0x000fe20003800200 */
.L_x_33996:
[----:B0-----:R-:W-:Y:S01]  /*0ec0*/  ISETP.GE.U32.AND P4, PT, R4, UR44, PT ;  /* 0x0000002c04007c0c */ /* 0x001fe2000bf86070 */
[----:B--2---:R-:W0:Y:S03]  /*0ed0*/  LDC.64 R20, c[0x0][0x388] ;  /* 0x0000e200ff147b82 */ /* 0x004e260000000a00 */
[----:B------:R-:W-:-:S05]  /*0ee0*/  ISETP.GE.AND.EX P4, PT, RZ, UR45, PT, P4 ;  /* 0x0000002dff007c0c */ /* 0x000fca000bf86340 */
[----:B-1----:R-:W2:Y:S08]  /*0ef0*/  LDC.64 R2, c[0x0][0x380] ;  /* 0x0000e000ff027b82 */ /* 0x002eb00000000a00 */
        /* <DEDUP_REMOVED lines=14> */
[----:B--2---:R-:W-:-:S03]  /*0fe0*/  @!P4 LEA R2, P0, R16, R2, 0x2 ;  /* 0x000000021002c211 */ /* 0x004fc600078010ff */
[----:B------:R-:W2:Y:S01]  /*0ff0*/  @!P4 LDG.E.U8 R18, desc[UR6][R18.64] ;  /* 0x000000061212c981 */ /* 0x000ea2000c1e1100 */
[----:B------:R-:W-:-:S05]  /*1000*/  @!P4 LEA.HI.X R3, R16, R3, R0, 0x2, P0 ;  /* 0x000000031003c211 */ /* 0x000fca00000f1400 */
[----:B------:R1:W0:Y:S01]  /*1010*/  @!P4 LDG.E R2, desc[UR4][R2.64] ;  /* 0x000000040202c981 */ /* 0x000222000c1e1900 */
[----:B------:R-:W-:Y:S01]  /*1020*/  IMAD.MOV.U32 R16, RZ, RZ, -0x800000 ;  /* 0xff800000ff107424 */ /* 0x000fe200078e00ff */
[----:B------:R-:W-:Y:S01]  /*1030*/  BSSY.RECONVERGENT B1, `(.L_x_33976) ;  /* 0x0000026000017945 */ /* 0x000fe20003800200 */
[----:B------:R-:W-:Y:S02]  /*1040*/  IMAD.MOV.U32 R21, RZ, RZ, -0x800000 ;  /* 0xff800000ff157424 */ /* 0x000fe400078e00ff */
[----:B-1----:R-:W-:Y:S01]  /*1050*/  IMAD.MOV.U32 R3, RZ, RZ, 0x437c0000 ;  /* 0x437c0000ff037424 */ /* 0x002fe200078e00ff */
[----:B--2---:R-:W-:Y:S01]  /*1060*/  ISETP.NE.OR P0, PT, R18, RZ, P4 ;  /* 0x000000ff1200720c */ /* 0x004fe20002705670 */
[----:B0-----:R-:W-:Y:S01]  /*1070*/  @!P4 FMUL R0, R2, R17 ;  /* 0x000000110200c220 */ /* 0x001fe20000400000 */
[----:B------:R-:W-:-:S11]  /*1080*/  IMAD.MOV.U32 R17, RZ, RZ, -0x800000 ;  /* 0xff800000ff117424 */ /* 0x000fd600078e00ff */
[----:B------:R-:W0:Y:S02]  /*1090*/  @!P0 LDC R0, c[0x0][0x398] ;  /* 0x0000e600ff008b82 */ /* 0x000e240000000800 */
[----:B0-----:R-:W-:Y:S02]  /*10a0*/  @!P4 FMNMX R17, R0, -INF , !PT ;  /* 0xff8000000011c809 */ /* 0x001fe40007800000 */
[----:B------:R-:W-:Y:S01]  /*10b0*/  @!P4 MOV R16, R0 ;  /* 0x000000000010c202 */ /* 0x000fe20000000f00 */
[----:B------:R-:W-:-:S04]  /*10c0*/  IMAD.MOV.U32 R0, RZ, RZ, 0x3bbb989d ;  /* 0x3bbb989dff007424 */ /* 0x000fc800078e00ff */
[----:B------:R-:W-:-:S04]  /*10d0*/  FADD R17, -R17, R16 ;  /* 0x0000001011117221 */ /* 0x000fc80000000100 */
[----:B------:R-:W-:-:S04]  /*10e0*/  FFMA.SAT R2, R17, R0, 0.5 ;  /* 0x3f00000011027423 */ /* 0x000fc80000002000 */
[----:B------:R-:W-:-:S04]  /*10f0*/  FFMA.RM R20, R2, R3, 12582913 ;  /* 0x4b40000102147423 */ /* 0x000fc80000004003 */
[----:B------:R-:W-:-:S04]  /*1100*/  FADD R2, R20, -12583039 ;  /* 0xcb40007f14027421 */ /* 0x000fc80000000000 */
[----:B------:R-:W-:-:S04]  /*1110*/  FFMA R2, R17, 1.4426950216293334961, -R2 ;  /* 0x3fb8aa3b11027823 */ /* 0x000fc80000000802 */
[----:B------:R-:W-:Y:S01]  /*1120*/  FFMA R17, R17, 1.925963033500011079e-08, R2 ;  /* 0x32a5706011117823 */ /* 0x000fe20000000002 */
[----:B------:R-:W-:-:S03]  /*1130*/  MOV R2, 0xff800000 ;  /* 0xff80000000027802 */ /* 0x000fc60000000f00 */
[----:B------:R0:W1:Y:S01]  /*1140*/  MUFU.EX2 R23, R17 ;  /* 0x0000001100177308 */ /* 0x0000620000000800 */
[----:B------:R-:W-:Y:S05]  /*1150*/  @P4 BRA `(.L_x_33977) ;  /* 0x00000000004c4947 */ /* 0x000fea0003800000 */
[----:B------:R-:W-:Y:S01]  /*1160*/  IMAD R2, R12, UR46, RZ ;  /* 0x0000002e0c027c24 */ /* 0x000fe2000f8e02ff */
[C---:B------:R-:W-:Y:S01]  /*1170*/  R2UR UR6, R14.reuse ;  /* 0x000000000e0672ca */ /* 0x040fe200000e0000 */
[----:B0--3--:R-:W-:Y:S01]  /*1180*/  IMAD.WIDE.U32 R16, R13, UR46, R6 ;  /* 0x0000002e0d107c25 */ /* 0x009fe2000f8e0006 */
        /* <DEDUP_REMOVED lines=11> */
[----:B------:R-:W3:Y:S01]  /*1240*/  LDG.E R16, desc[UR4][R16.64] ;  /* 0x0000000410107981 */ /* 0x000ee2000c1e1900 */
[----:B--2---:R-:W-:Y:S01]  /*1250*/  ISETP.NE.AND P0, PT, R18, RZ, PT ;  /* 0x000000ff1200720c */ /* 0x004fe20003f05270 */
[----:B---3--:R-:W-:-:S12]  /*1260*/  FMUL R2, R16, UR50 ;  /* 0x0000003210027c20 */ /* 0x008fd80008400000 */
[----:B------:R-:W0:Y:S02]  /*1270*/  @!P0 LDC R2, c[0x0][0x398] ;  /* 0x0000e600ff028b82 */ /* 0x000e240000000800 */
[----:B0-----:R-:W-:-:S07]  /*1280*/  FMNMX R21, R2, -INF , !PT ;  /* 0xff80000002157809 */ /* 0x001fce0007800000 */
.L_x_33977:
[----:B------:R-:W-:Y:S05]  /*1290*/  BSYNC.RECONVERGENT B1 ;  /* 0x0000000000017941 */ /* 0x000fea0003800200 */
.L_x_33976:
[----:B------:R-:W-:Y:S01]  /*12a0*/  FADD R21, -R21, R2 ;  /* 0x0000000215157221 */ /* 0x000fe20000000100 */
[----:B------:R-:W-:Y:S01]  /*12b0*/  SHF.L.U32 R2, R20, 0x17, RZ ;  /* 0x0000001714027819 */ /* 0x000fe200000006ff */
[----:B------:R-:W-:Y:S02]  /*12c0*/  BSSY.RECONVERGENT B1, `(.L_x_33978) ;  /* 0x0000017000017945 */ /* 0x000fe40003800200 */
[----:B------:R-:W-:Y:S02]  /*12d0*/  FFMA.SAT R0, R21, R0, 0.5 ;  /* 0x3f00000015007423 */ /* 0x000fe40000002000 */
[----:B-1----:R-:W-:Y:S02]  /*12e0*/  FMUL R2, R2, R23 ;  /* 0x0000001702027220 */ /* 0x002fe40000400000 */
[----:B------:R-:W-:Y:S02]  /*12f0*/  FFMA.RM R0, R0, R3, 12582913 ;  /* 0x4b40000100007423 */ /* 0x000fe40000004003 */
[----:B------:R-:W-:-:S02]  /*1300*/  FADD R23, RZ, R2 ;  /* 0x00000002ff177221 */ /* 0x000fc40000000000 */
[C---:B------:R-:W-:Y:S01]  /*1310*/  FADD R16, R0.reuse, -12583039 ;  /* 0xcb40007f00107421 */ /* 0x040fe20000000000 */
[----:B------:R-:W-:Y:S01]  /*1320*/  IMAD.SHL.U32 R0, R0, 0x800000, RZ ;  /* 0x0080000000007824 */ /* 0x000fe200078e00ff */
[----:B0-----:R-:W0:Y:S02]  /*1330*/  MUFU.RCP R17, R23 ;  /* 0x0000001700117308 */ /* 0x001e240000001000 */
[----:B------:R-:W-:-:S04]  /*1340*/  FFMA R16, R21, 1.4426950216293334961, -R16 ;  /* 0x3fb8aa3b15107823 */ /* 0x000fc80000000810 */
[----:B------:R-:W-:Y:S02]  /*1350*/  FFMA R16, R21, 1.925963033500011079e-08, R16 ;  /* 0x32a5706015107823 */ /* 0x000fe40000000010 */
[----:B------:R-:W-:Y:S08]  /*1360*/  FCHK P0, R2, R23 ;  /* 0x0000001702007302 */ /* 0x000ff00000000000 */
[----:B------:R-:W1:Y:S01]  /*1370*/  MUFU.EX2 R3, R16 ;  /* 0x0000001000037308 */ /* 0x000e620000000800 */
[----:B0-----:R-:W-:-:S04]  /*1380*/  FFMA R18, -R23, R17, 1 ;  /* 0x3f80000017127423 */ /* 0x001fc80000000111 */
[----:B------:R-:W-:-:S04]  /*1390*/  FFMA R17, R17, R18, R17 ;  /* 0x0000001211117223 */ /* 0x000fc80000000011 */
[----:B------:R-:W-:Y:S01]  /*13a0*/  FFMA R18, R2, R17, RZ ;  /* 0x0000001102127223 */ /* 0x000fe200000000ff */
[----:B-1----:R-:W-:-:S03]  /*13b0*/  FMUL R0, R0, R3 ;  /* 0x0000000300007220 */ /* 0x002fc60000400000 */
[----:B------:R-:W-:Y:S01]  /*13c0*/  FFMA R3, -R23, R18, R2 ;  /* 0x0000001217037223 */ /* 0x000fe20000000102 */
[----:B------:R-:W-:-:S03]  /*13d0*/  FADD R19, RZ, R0 ;  /* 0x00000000ff137221 */ /* 0x000fc60000000000 */
[----:B------:R-:W-:Y:S01]  /*13e0*/  FFMA R21, R17, R3, R18 ;  /* 0x0000000311157223 */ /* 0x000fe20000000012 */
[----:B------:R-:W-:Y:S06]  /*13f0*/  @!P0 BRA `(.L_x_33979) ;  /* 0x00000000000c8947 */ /* 0x000fec0003800000 */
[----:B------:R-:W-:Y:S01]  /*1400*/  IMAD.MOV.U32 R3, RZ, RZ, R23 ;  /* 0x000000ffff037224 */ /* 0x000fe200078e0017 */
[----:B------:R-:W-:-:S07]  /*1410*/  MOV R18, 0x1430 ;  /* 0x0000143000127802 */ /* 0x000fce0000000f00 */
[----:B---34-:R-:W-:Y:S05]  /*1420*/  CALL.REL.NOINC `($__internal_571_$__cuda_sm3x_div_rn_noftz_f32_slowpath) ;  /* 0x0000000c00f47944 */ /* 0x018fea0003c00000 */
.L_x_33979:
[----:B------:R-:W-:Y:S05]  /*1430*/  BSYNC.RECONVERGENT B1 ;  /* 0x0000000000017941 */ /* 0x000fea0003800200 */
.L_x_33978:
[----:B------:R-:W0:Y:S01]  /*1440*/  MUFU.RCP R2, R19 ;  /* 0x0000001300027308 */ /* 0x000e220000001000 */
[----:B------:R-:W-:Y:S01]  /*1450*/  ISETP.GE.U32.AND P1, PT, R4, UR44, PT ;  /* 0x0000002c04007c0c */ /* 0x000fe2000bf26070 */
[----:B------:R-:W-:Y:S03]  /*1460*/  BSSY.RECONVERGENT B1, `(.L_x_33980) ;  /* 0x0000013000017945 */ /* 0x000fe60003800200 */
[----:B------:R-:W-:-:S03]  /*1470*/  ISETP.GE.AND.EX P1, PT, RZ, UR45, PT, P1 ;  /* 0x0000002dff007c0c */ /* 0x000fc6000bf26310 */
[----:B------:R1:W2:Y:S01]  /*1480*/  FCHK P0, R0, R19 ;  /* 0x0000001300007302 */ /* 0x0002a20000000000 */
[----:B0-----:R-:W-:-:S04]  /*1490*/  FFMA R3, -R19, R2, 1 ;  /* 0x3f80000013037423 */ /* 0x001fc80000000102 */
[----:B------:R-:W-:-:S04]  /*14a0*/  FFMA R23, R2, R3, R2 ;  /* 0x0000000302177223 */ /* 0x000fc80000000002 */
[----:B------:R-:W-:-:S04]  /*14b0*/  FFMA R18, R0, R23, RZ ;  /* 0x0000001700127223 */ /* 0x000fc800000000ff */
[----:B------:R-:W-:Y:S01]  /*14c0*/  FFMA R20, -R19, R18, R0 ;  /* 0x0000001213147223 */ /* 0x000fe20000000100 */
[----:B-12---:R-:W-:Y:S06]  /*14d0*/  @P4 BRA `(.L_x_33981) ;  /* 0x00000000002c4947 */ /* 0x006fec0003800000 */
        /* <DEDUP_REMOVED lines=11> */
.L_x_33981:
[----:B------:R-:W-:Y:S05]  /*1590*/  BSYNC.RECONVERGENT B1 ;  /* 0x0000000000017941 */ /* 0x000fea0003800200 */
.L_x_33980:
[----:B------:R-:W-:Y:S01]  /*15a0*/  BSSY.RECONVERGENT B1, `(.L_x_33982) ;  /* 0x0000007000017945 */ /* 0x000fe20003800200 */
[----:B0-----:R-:W-:-:S03]  /*15b0*/  FFMA R21, R23, R20, R18 ;  /* 0x0000001417157223 */ /* 0x001fc60000000012 */
[----:B------:R-:W-:Y:S05]  /*15c0*/  @!P0 BRA `(.L_x_33983) ;  /* 0x0000000000108947 */ /* 0x000fea0003800000 */
[----:B------:R-:W-:Y:S01]  /*15d0*/  MOV R2, R0 ;  /* 0x0000000000027202 */ /* 0x000fe20000000f00 */
[----:B------:R-:W-:Y:S01]  /*15e0*/  IMAD.MOV.U32 R3, RZ, RZ, R19 ;  /* 0x000000ffff037224 */ /* 0x000fe200078e0013 */
[----:B------:R-:W-:-:S07]  /*15f0*/  MOV R18, 0x1610 ;  /* 0x0000161000127802 */ /* 0x000fce0000000f00 */
[----:B---34-:R-:W-:Y:S05]  /*1600*/  CALL.REL.NOINC `($__internal_571_$__cuda_sm3x_div_rn_noftz_f32_slowpath) ;  /* 0x0000000c007c7944 */ /* 0x018fea0003c00000 */
.L_x_33983:
[----:B------:R-:W-:Y:S05]  /*1610*/  BSYNC.RECONVERGENT B1 ;  /* 0x0000000000017941 */ /* 0x000fea0003800200 */
.L_x_33982:
        /* <DEDUP_REMOVED lines=8> */
[----:B------:R-:W-:Y:S01]  /*16a0*/  @!P4 MOV R16, R4 ;  /* 0x000000040010c202 */ /* 0x000fe20000000f00 */
[----:B------:R-:W-:-:S02]  /*16b0*/  @!P4 IMAD.MOV.U32 R17, RZ, RZ, RZ ;  /* 0x000000ffff11c224 */ /* 0x000fc400078e00ff */
[-C--:B--2---:R-:W-:Y:S02]  /*16c0*/  @!P4 IMAD R0, R20, R26.reuse, RZ ;  /* 0x0000001a1400c224 */ /* 0x084fe400078e02ff */
[----:B------:R-:W-:-:S04]  /*16d0*/  @!P4 IMAD.WIDE.U32 R16, R19, R26, R16 ;  /* 0x0000001a1310c225 */ /* 0x000fc800078e0010 */
[----:B------:R-:W-:Y:S01]  /*16e0*/  @!P4 IMAD R27, R19, R27, R0 ;  /* 0x0000001b131bc224 */ /* 0x000fe200078e0200 */
[----:B01----:R-:W-:Y:S06]  /*16f0*/  @P1 BRA `(.L_x_33985) ;  /* 0x0000000000281947 */ /* 0x003fec0003800000 */
[----:B----4-:R-:W-:Y:S01]  /*1700*/  IMAD.WIDE.U32 R24, R13, UR38, R8 ;  /* 0x000000260d187c25 */ /* 0x010fe2000f8e0008 */
[----:B------:R-:W-:Y:S02]  /*1710*/  R2UR UR4, R14 ;  /* 0x000000000e0472ca */ /* 0x000fe400000e0000 */
[----:B------:R-:W-:Y:S01]  /*1720*/  R2UR UR5, R15 ;  /* 0x000000000f0572ca */ /* 0x000fe200000e0000 */
[----:B------:R-:W-:Y:S01]  /*1730*/  IMAD R12, R12, UR38, RZ ;  /* 0x000000260c0c7c24 */ /* 0x000fe2000f8e02ff */
[----:B------:R-:W-:-:S03]  /*1740*/  IADD3 R0, P0, PT, R4, R24, RZ ;  /* 0x0000001804007210 */ /* 0x000fc60007f1e0ff */
[----:B------:R-:W-:-:S04]  /*1750*/  IMAD R13, R13, UR39, R12 ;  /* 0x000000270d0d7c24 */ /* 0x000fc8000f8e020c */
[----:B------:R-:W-:Y:S01]  /*1760*/  IMAD.X R25, R13, 0x1, R25, P0 ;  /* 0x000000010d197824 */ /* 0x000fe200000e0619 */
[----:B------:R-:W-:-:S04]  /*1770*/  LEA R12, P0, R0, UR36, 0x2 ;  /* 0x00000024000c7c11 */ /* 0x000fc8000f8010ff */
[----:B------:R-:W-:-:S05]  /*1780*/  LEA.HI.X R13, R0, UR37, R25, 0x2, P0 ;  /* 0x00000025000d7c11 */ /* 0x000fca00080f1419 */
[----:B------:R0:W-:Y:S04]  /*1790*/  STG.E desc[UR4][R12.64], R21 ;  /* 0x000000150c007986 */ /* 0x0001e8000c101904 */
.L_x_33985:
[----:B------:R-:W-:Y:S05]  /*17a0*/  BSYNC.RECONVERGENT B1 ;  /* 0x0000000000017941 */ /* 0x000fea0003800200 */
.L_x_33984:
[----:B------:R-:W-:Y:S01]  /*17b0*/  @!P4 R2UR UR6, R14 ;  /* 0x000000000e06c2ca */ /* 0x000fe200000e0000 */
[----:B0-----:R-:W0:Y:S01]  /*17c0*/  @!P4 LDC R13, c[0x0][0x39c] ;  /* 0x0000e700ff0dcb82 */ /* 0x001e220000000800 */
[----:B------:R-:W-:Y:S02]  /*17d0*/  @!P4 R2UR UR7, R15 ;  /* 0x000000000f07c2ca */ /* 0x000fe400000e0000 */
[----:B------:R-:W-:Y:S02]  /*17e0*/  @!P4 IADD3 R22, P0, PT, R16, R22, RZ ;  /* 0x000000161016c210 */ /* 0x000fe40007f1e0ff */
[----:B------:R-:W-:Y:S02]  /*17f0*/  @!P4 IADD3 R0, PT, PT, R17, R27, RZ ;  /* 0x0000001b1100c210 */ /* 0x000fe40007ffe0ff */
[----:B------:R-:W-:Y:S02]  /*1800*/  @!P4 R2UR UR4, R14 ;  /* 0x000000000e04c2ca */ /* 0x000fe400000e0000 */
[----:B------:R-:W-:Y:S01]  /*1810*/  @!P4 R2UR UR5, R15 ;  /* 0x000000000f05c2ca */ /* 0x000fe200000e0000 */
[----:B------:R-:W-:Y:S01]  /*1820*/  @!P4 IMAD.X R23, R0, 0x1, R23, P0 ;  /* 0x000000010017c824 */ /* 0x000fe200000e0617 */
[----:B------:R-:W-:-:S04]  /*1830*/  @!P4 LEA R2, P0, R16, R2, 0x2 ;  /* 0x000000021002c211 */ /* 0x000fc800078010ff */
[----:B------:R-:W2:Y:S01]  /*1840*/  @!P4 LDG.E.U8 R22, desc[UR6][R22.64] ;  /* 0x000000061616c981 */ /* 0x000ea2000c1e1100 */
[----:B------:R-:W-:-:S06]  /*1850*/  @!P4 LEA.HI.X R3, R16, R3, R0, 0x2, P0 ;  /* 0x000000031003c211 */ /* 0x000fcc00000f1400 */
[----:B------:R1:W0:Y:S01]  /*1860*/  @!P4 LDG.E R2, desc[UR4][R2.64] ;  /* 0x000000040202c981 */ /* 0x000222000c1e1900 */
[----:B------:R-:W-:Y:S01]  /*1870*/  MOV R12, 0xff800000 ;  /* 0xff800000000c7802 */ /* 0x000fe20000000f00 */
[----:B------:R-:W-:Y:S01]  /*1880*/  BSSY.RECONVERGENT B1, `(.L_x_33986) ;  /* 0x0000026000017945 */ /* 0x000fe20003800200 */
[----:B------:R-:W-:Y:S02]  /*1890*/  IMAD.MOV.U32 R21, RZ, RZ, -0x800000 ;  /* 0xff800000ff157424 */ /* 0x000fe400078e00ff */
[----:B-1----:R-:W-:Y:S01]  /*18a0*/  HFMA2 R3, -RZ, RZ, 3.7421875, 0 ;  /* 0x437c0000ff037431 */ /* 0x002fe200000001ff */
[----:B--2---:R-:W-:Y:S01]  /*18b0*/  ISETP.NE.OR P0, PT, R22, RZ, P4 ;  /* 0x000000ff1600720c */ /* 0x004fe20002705670 */
[----:B0-----:R-:W-:Y:S01]  /*18c0*/  @!P4 FMUL R0, R2, R13 ;  /* 0x0000000d0200c220 */ /* 0x001fe20000400000 */
[----:B------:R-:W-:-:S11]  /*18d0*/  IMAD.MOV.U32 R13, RZ, RZ, -0x800000 ;  /* 0xff800000ff0d7424 */ /* 0x000fd600078e00ff */
        /* <DEDUP_REMOVED lines=10> */
[----:B------:R-:W-:-:S03]  /*1980*/  IMAD.MOV.U32 R2, RZ, RZ, -0x800000 ;  /* 0xff800000ff027424 */ /* 0x000fc600078e00ff */
        /* <DEDUP_REMOVED lines=9> */
[----:B------:R-:W-:Y:S02]  /*1a20*/  R2UR UR5, R15 ;  /* 0x000000000f0572ca */ /* 0x000fe400000e0000 */
[----:B------:R-:W-:-:S02]  /*1a30*/  IADD3.X R13, PT, PT, R17, R13, RZ, P0, !PT ;  /* 0x0000000d110d7210 */ /* 0x000fc400007fe4ff */
        /* <DEDUP_REMOVED lines=10> */
.L_x_33987:
[----:B------:R-:W-:Y:S05]  /*1ae0*/  BSYNC.RECONVERGENT B1 ;  /* 0x0000000000017941 */ /* 0x000fea0003800200 */
.L_x_33986:
[----:B------:R-:W-:Y:S01]  /*1af0*/  FADD R21, -R21, R2 ;  /* 0x0000000215157221 */ /* 0x000fe20000000100 */
[----:B------:R-:W-:Y:S01]  /*1b00*/  IMAD.SHL.U32 R2, R18, 0x800000, RZ ;  /* 0x0080000012027824 */ /* 0x000fe200078e00ff */
[----:B------:R-:W-:Y:S02]  /*1b10*/  BSSY.RECONVERGENT B1, `(.L_x_33988) ;  /* 0x0000017000017945 */ /* 0x000fe40003800200 */
[----:B------:R-:W-:Y:S01]  /*1b20*/  FFMA.SAT R0, R21, R0, 0.5 ;  /* 0x3f00000015007423 */ /* 0x000fe20000002000 */
[----:B-1----:R-:W-:-:S03]  /*1b30*/  FMUL R2, R2, R23 ;  /* 0x0000001702027220 */ /* 0x002fc60000400000 */
[----:B------:R-:W-:Y:S01]  /*1b40*/  FFMA.RM R0, R0, R3, 12582913 ;  /* 0x4b40000100007423 */ /* 0x000fe20000004003 */
[----:B------:R-:W-:-:S03]  /*1b50*/  FADD R23, RZ, R2 ;  /* 0x00000002ff177221 */ /* 0x000fc60000000000 */
[C---:B------:R-:W-:Y:S01]  /*1b60*/  FADD R12, R0.reuse, -12583039 ;  /* 0xcb40007f000c7421 */ /* 0x040fe20000000000 */
[----:B0-----:R-:W0:Y:S01]  /*1b70*/  MUFU.RCP R13, R23 ;  /* 0x00000017000d7308 */ /* 0x001e220000001000 */
[----:B------:R-:W-:Y:S02]  /*1b80*/  IMAD.SHL.U32 R0, R0, 0x800000, RZ ;  /* 0x0080000000007824 */ /* 0x000fe400078e00ff */
[----:B------:R-:W-:-:S04]  /*1b90*/  FFMA R12, R21, 1.4426950216293334961, -R12 ;  /* 0x3fb8aa3b150c7823 */ /* 0x000fc8000000080c */
[----:B------:R-:W-:Y:S01]  /*1ba0*/  FFMA R12, R21, 1.925963033500011079e-08, R12 ;  /* 0x32a57060150c7823 */ /* 0x000fe2000000000c */
        /* <DEDUP_REMOVED lines=10> */
[----:B------:R-:W-:Y:S02]  /*1c50*/  MOV R3, R23 ;  /* 0x0000001700037202 */ /* 0x000fe40000000f00 */
[----:B------:R-:W-:-:S07]  /*1c60*/  MOV R18, 0x1c80 ;  /* 0x00001c8000127802 */ /* 0x000fce0000000f00 */
[----:B---34-:R-:W-:Y:S05]  /*1c70*/  CALL.REL.NOINC `($__internal_571_$__cuda_sm3x_div_rn_noftz_f32_slowpath) ;  /* 0x0000000400e07944 */ /* 0x018fea0003c00000 */
.L_x_33989:
[----:B------:R-:W-:Y:S05]  /*1c80*/  BSYNC.RECONVERGENT B1 ;  /* 0x0000000000017941 */ /* 0x000fea0003800200 */
.L_x_33988:
        /* <DEDUP_REMOVED lines=21> */
.L_x_33991:
[----:B------:R-:W-:Y:S05]  /*1de0*/  BSYNC.RECONVERGENT B1 ;  /* 0x0000000000017941 */ /* 0x000fea0003800200 */
.L_x_33990:
[----:B------:R-:W-:Y:S01]  /*1df0*/  BSSY.RECONVERGENT B1, `(.L_x_33992) ;  /* 0x0000008000017945 */ /* 0x000fe20003800200 */
[----:B------:R-:W-:-:S03]  /*1e00*/  FFMA R23, R23, R18, R12 ;  /* 0x0000001217177223 */ /* 0x000fc6000000000c */
[----:B------:R-:W-:Y:S05]  /*1e10*/  @!P0 BRA `(.L_x_33993) ;  /* 0x0000000000148947 */ /* 0x000fea0003800000 */
[----:B------:R-:W-:Y:S01]  /*1e20*/  IMAD.MOV.U32 R2, RZ, RZ, R0 ;  /* 0x000000ffff027224 */ /* 0x000fe200078e0000 */
[----:B------:R-:W-:Y:S01]  /*1e30*/  MOV R18, 0x1e60 ;  /* 0x00001e6000127802 */ /* 0x000fe20000000f00 */
[----:B------:R-:W-:-:S07]  /*1e40*/  IMAD.MOV.U32 R3, RZ, RZ, R13 ;  /* 0x000000ffff037224 */ /* 0x000fce00078e000d */
[----:B0--34-:R-:W-:Y:S05]  /*1e50*/  CALL.REL.NOINC `($__internal_571_$__cuda_sm3x_div_rn_noftz_f32_slowpath) ;  /* 0x0000000400687944 */ /* 0x019fea0003c00000 */
[----:B------:R-:W-:-:S07]  /*1e60*/  MOV R23, R21 ;  /* 0x0000001500177202 */ /* 0x000fce0000000f00 */
.L_x_33993:
[----:B------:R-:W-:Y:S05]  /*1e70*/  BSYNC.RECONVERGENT B1 ;  /* 0x0000000000017941 */ /* 0x000fea0003800200 */
.L_x_33992:
[----:B------:R-:W-:Y:S04]  /*1e80*/  BSSY.RECONVERGENT B1, `(.L_x_33994) ;  /* 0x000000c000017945 */ /* 0x000fe80003800200 */
[----:B------:R-:W-:Y:S05]  /*1e90*/  @P1 BRA `(.L_x_33995) ;  /* 0x0000000000281947 */ /* 0x000fea0003800000 */
[----:B------:R-:W-:Y:S01]  /*1ea0*/  IMAD R0, R20, UR38, RZ ;  /* 0x0000002614007c24 */ /* 0x000fe2000f8e02ff */
[----:B------:R-:W-:Y:S01]  /*1eb0*/  R2UR UR4, R14 ;  /* 0x000000000e0472ca */ /* 0x000fe200000e0000 */
        /* <DEDUP_REMOVED lines=8> */
.L_x_33995:
[----:B------:R-:W-:Y:S05]  /*1f40*/  BSYNC.RECONVERGENT B1 ;  /* 0x0000000000017941 */ /* 0x000fea0003800200 */
.L_x_33994:
[----:B------:R-:W-:-:S05]  /*1f50*/  IADD3 R13, P0, PT, R10, R19, RZ ;  /* 0x000000130a0d7210 */ /* 0x000fca0007f1e0ff */
[----:B------:R-:W-:Y:S01]  /*1f60*/  IMAD.X R12, R11, 0x1, R20, P0 ;  /* 0x000000010b0c7824 */ /* 0x000fe200000e0614 */
[----:B------:R-:W-:-:S04]  /*1f70*/  ISETP.GE.U32.AND P0, PT, R13, UR48, PT ;  /* 0x000000300d007c0c */ /* 0x000fc8000bf06070 */
[----:B------:R-:W-:-:S13]  /*1f80*/  ISETP.GE.AND.EX P0, PT, R12, UR49, PT, P0 ;  /* 0x000000310c007c0c */ /* 0x000fda000bf06300 */
[----:B------:R-:W-:Y:S05]  /*1f90*/  @!P0 BRA `(.L_x_33996) ;  /* 0xffffffec00c88947 */ /* 0x000fea000383ffff */
[----:B------:R-:W-:Y:S05]  /*1fa0*/  BSYNC.RECONVERGENT B0 ;  /* 0x0000000000007941 */ /* 0x000fea0003800200 */
.L_x_33975:
[----:B------:R-:W-:Y:S05]  /*1fb0*/  EXIT ;  /* 0x000000000000794d */ /* 0x000fea0003800000 */
        .weak           $__internal_570_$__cuda_sm20_div_u64
        .type           $__internal_570_$__cuda_sm20_div_u64,@function
        .size           $__internal_570_$__cuda_sm20_div_u64,($__internal_571_$__cuda_sm3x_div_rn_noftz_f32_slowpath - $__internal_570_$__cuda_sm20_div_u64)
$__internal_570_$__cuda_sm20_div_u64:
        /* <DEDUP_REMOVED lines=67> */
[----:B------:R-:W-:Y:S06]  /*23f0*/  RET.REL.NODEC R2 `(_Z15SoftmaxWarpImplI24ElementwiseScaleMaskLoadIffbE11DirectStoreIffEfLi1ELi1ELi1ELi2ELb1EL9Algorithm0EEvT_T0_ll) ;  /* 0xffffffdc02007950 */ /* 0x000fec0003c3ffff */
        .weak           $__internal_571_$__cuda_sm3x_div_rn_noftz_f32_slowpath
        .type           $__internal_571_$__cuda_sm3x_div_rn_noftz_f32_slowpath,@function
        .size           $__internal_571_$__cuda_sm3x_div_rn_noftz_f32_slowpath,(.L_x_37948 - $__internal_571_$__cuda_sm3x_div_rn_noftz_f32_slowpath)
$__internal_571_$__cuda_sm3x_div_rn_noftz_f32_slowpath:
        /* <DEDUP_REMOVED lines=34> */
.L_x_33998:
        /* <DEDUP_REMOVED lines=51> */
.L_x_34005:
[----:B------:R-:W-:-:S04]  /*2950*/  LOP3.LUT R2, R2, 0x80000000, RZ, 0xc0, !PT ;  /* 0x8000000002027812 */ /* 0x000fc800078ec0ff */
[----:B------:R-:W-:Y:S01]  /*2960*/  LOP3.LUT R2, R2, 0x7f800000, RZ, 0xfc, !PT ;  /* 0x7f80000002027812 */ /* 0x000fe200078efcff */
[----:B------:R-:W-:Y:S06]  /*2970*/  BRA `(.L_x_34006) ;  /* 0x0000000000047947 */ /* 0x000fec0003800000 */
.L_x_34004:
[----:B------:R-:W-:-:S07]  /*2980*/  IMAD R2, R23, 0x800000, R2 ;  /* 0x0080000017027824 */ /* 0x000fce00078e0202 */
.L_x_34006:
[----:B------:R-:W-:Y:S05]  /*2990*/  BSYNC.RECONVERGENT B3 ;  /* 0x0000000000037941 */ /* 0x000fea0003800200 */
.L_x_34003:
[----:B------:R-:W-:Y:S05]  /*29a0*/  BRA `(.L_x_34007) ;  /* 0x0000000000207947 */ /* 0x000fea0003800000 */
.L_x_34002:
[----:B------:R-:W-:-:S04]  /*29b0*/  LOP3.LUT R2, R3, 0x80000000, R2, 0x48, !PT ;  /* 0x8000000003027812 */ /* 0x000fc800078e4802 */
[----:B------:R-:W-:Y:S01]  /*29c0*/  LOP3.LUT R2, R2, 0x7f800000, RZ, 0xfc, !PT ;  /* 0x7f80000002027812 */ /* 0x000fe200078efcff */
[----:B------:R-:W-:Y:S06]  /*29d0*/  BRA `(.L_x_34007) ;  /* 0x0000000000147947 */ /* 0x000fec0003800000 */
.L_x_34001:
[----:B------:R-:W-:Y:S01]  /*29e0*/  LOP3.LUT R2, R3, 0x80000000, R2, 0x48, !PT ;  /* 0x8000000003027812 */ /* 0x000fe200078e4802 */
[----:B------:R-:W-:Y:S06]  /*29f0*/  BRA `(.L_x_34007) ;  /* 0x00000000000c7947 */ /* 0x000fec0003800000 */
.L_x_34000:
[----:B------:R-:W0:Y:S01]  /*2a00*/  MUFU.RSQ R2, -QNAN ;  /* 0xffc0000000027908 */ /* 0x000e220000001400 */
[----:B------:R-:W-:Y:S05]  /*2a10*/  BRA `(.L_x_34007) ;  /* 0x0000000000047947 */ /* 0x000fea0003800000 */
.L_x_33999:
[----:B------:R-:W-:-:S07]  /*2a20*/  FADD.FTZ R2, R2, R3 ;  /* 0x0000000302027221 */ /* 0x000fce0000010000 */
.L_x_34007:
[----:B------:R-:W-:Y:S05]  /*2a30*/  BSYNC.RECONVERGENT B2 ;  /* 0x0000000000027941 */ /* 0x000fea0003800200 */
.L_x_33997:
[----:B------:R-:W-:Y:S01]  /*2a40*/  HFMA2 R3, -RZ, RZ, 0, 0 ;  /* 0x00000000ff037431 */ /* 0x000fe200000001ff */
[----:B0-----:R-:W-:Y:S01]  /*2a50*/  MOV R21, R2 ;  /* 0x0000000200157202 */ /* 0x001fe20000000f00 */
[----:B------:R-:W-:-:S04]  /*2a60*/  IMAD.MOV.U32 R2, RZ, RZ, R18 ;  /* 0x000000ffff027224 */ /* 0x000fc800078e0012 */
[----:B------:R-:W-:Y:S05]  /*2a70*/  RET.REL.NODEC R2 `(_Z15SoftmaxWarpImplI24ElementwiseScaleMaskLoadIffbE11DirectStoreIffEfLi1ELi1ELi1ELi2ELb1EL9Algorithm0EEvT_T0_ll) ;  /* 0xffffffd402607950 */ /* 0x000fea0003c3ffff */
.L_x_34008:
        /* <DEDUP_REMOVED lines=16> */
.L_x_37948:


//--------------------- .text._Z15SoftmaxWarpImplI24ElementwiseScaleMaskLoadIffbE11DirectStoreIffEfLi1ELi1ELi1ELi2ELb0EL9Algorithm0EEvT_T0_ll --------------------------
	.section	.text._Z15SoftmaxWarpImplI24ElementwiseScaleMaskLoadIffbE11DirectStoreIffEfLi1ELi1ELi1ELi2ELb0EL9Algorithm0EEvT_T0_ll,"ax",@progbits
	.align	128
        .global         _Z15SoftmaxWarpImplI24ElementwiseScaleMaskLoadIffbE11DirectStoreIffEfLi1ELi1ELi1ELi2ELb0EL9Algorithm0EEvT_T0_ll
        .type           _Z15SoftmaxWarpImplI24ElementwiseScaleMaskLoadIffbE11DirectStoreIffEfLi1ELi1ELi1ELi2ELb0EL9Algorithm0EEvT_T0_ll,@function
        .size           _Z15SoftmaxWarpImplI24ElementwiseScaleMaskLoadIffbE11DirectStoreIffEfLi1ELi1ELi1ELi2ELb0EL9Algorithm0EEvT_T0_ll,(.L_x_37950 - _Z15SoftmaxWarpImplI24ElementwiseScaleMaskLoadIffbE11DirectStoreIffEfLi1ELi1ELi1ELi2ELb0EL9Algorithm0EEvT_T0_ll)
        .other          _Z15SoftmaxWarpImplI24ElementwiseScaleMaskLoadIffbE11DirectStoreIffEfLi1ELi1ELi1ELi2ELb0EL9Algorithm0EEvT_T0_ll,@"STO_CUDA_ENTRY STV_DEFAULT"
_Z15SoftmaxWarpImplI24ElementwiseScaleMaskLoadIffbE11DirectStoreIffEfLi1ELi1ELi1ELi2ELb0EL9Algorithm0EEvT_T0_ll:
.text._Z15SoftmaxWarpImplI24ElementwiseScaleMaskLoadIffbE11DirectStoreIffEfLi1ELi1ELi1ELi2ELb0EL9Algorithm0EEvT_T0_ll:
[----:B------:R-:W0:Y:S01]  /*0000*/  LDC R1, c[0x0][0x37c] ;  /* 0x0000df00ff017b82 */ /* 0x000e220000000800 */
[----:B------:R-:W1:Y:S02]  /*0010*/  LDCU.64 UR4, c[0x0][0x3b8] ;  /* 0x00007700ff0477ac */ /* 0x000e640008000a00 */
[----:B-1----:R-:W-:-:S04]  /*0020*/  UISETP.GE.U32.AND UP0, UPT, UR4, 0x2, UPT ;  /* 0x000000020400788c */ /* 0x002fc8000bf06070 */
[----:B------:R-:W-:-:S09]  /*0030*/  UISETP.GE.AND.EX UP0, UPT, UR5, URZ, UPT, UP0 ;  /* 0x000000ff0500728c */ /* 0x000fd2000bf06300 */
[----:B------:R-:W-:Y:S05]  /*0040*/  BRA.U !UP0, `(.L_x_34009) ;  /* 0x0000000108407547 */ /* 0x000fea000b800000 */
        /* <DEDUP_REMOVED lines=16> */
.L_x_34009:
[----:B------:R-:W1:Y:S01]  /*0150*/  S2R R3, SR_TID.Y ;  /* 0x0000000000037919 */ /* 0x000e620000002200 */
[----:B------:R-:W1:Y:S08]  /*0160*/  S2UR UR4, SR_CTAID.X ;  /* 0x00000000000479c3 */ /* 0x000e700000002500 */
[----:B------:R-:W1:Y:S08]  /*0170*/  LDC R6, c[0x0][0x364] ;  /* 0x0000d900ff067b82 */ /* 0x000e700000000800 */
[----:B------:R-:W2:Y:S01]  /*0180*/  LDC.64 R4, c[0x0][0x3b0] ;  /* 0x0000ec00ff047b82 */ /* 0x000ea20000000a00 */
[----:B-1----:R-:W-:Y:S01]  /*0190*/  IMAD R0, R6, UR4, R3 ;  /* 0x0000000406007c24 */ /* 0x002fe2000f8e0203 */
[----:B------:R-:W1:Y:S04]  /*01a0*/  LDCU UR4, c[0x0][0x370] ;  /* 0x00006e00ff0477ac */ /* 0x000e680008000800 */
[----:B------:R-:W-:-:S04]  /*01b0*/  SHF.L.U32 R11, R0, 0x1, RZ ;  /* 0x00000001000b7819 */ /* 0x000fc800000006ff */
[----:B------:R-:W-:Y:S02]  /*01c0*/  SHF.R.S32.HI R10, RZ, 0x1f, R11 ;  /* 0x0000001fff0a7819 */ /* 0x000fe4000001140b */
[----:B--2---:R-:W-:-:S04]  /*01d0*/  ISETP.GE.U32.AND P0, PT, R11, R4, PT ;  /* 0x000000040b00720c */ /* 0x004fc80003f06070 */
[----:B------:R-:W-:Y:S01]  /*01e0*/  ISETP.GE.AND.EX P0, PT, R10, R5, PT, P0 ;  /* 0x000000050a00720c */ /* 0x000fe20003f06300 */
[----:B-1----:R-:W-:-:S12]  /*01f0*/  IMAD R6, R6, UR4, RZ ;  /* 0x0000000406067c24 */ /* 0x002fd8000f8e02ff */
[----:B------:R-:W-:Y:S05]  /*0200*/  @P0 EXIT ;  /* 0x000000000000094d */ /* 0x000fea0003800000 */
        /* <DEDUP_REMOVED lines=18> */
[----:B------:R-:W-:Y:S01]  /*0330*/  IMAD.MOV R13, RZ, RZ, -R6 ;  /* 0x000000ffff0d7224 */ /* 0x000fe200078e0a06 */
[----:B------:R-:W-:-:S06]  /*0340*/  ISETP.NE.U32.AND P2, PT, R6, RZ, PT ;  /* 0x000000ff0600720c */ /* 0x000fcc0003f45070 */
[----:B-1----:R-:W1:Y:S02]  /*0350*/  MUFU.RCP R0, R0 ;  /* 0x0000000000007308 */ /* 0x002e640000001000 */
[----:B-1----:R-:W-:-:S06]  /*0360*/  IADD3 R4, PT, PT, R0, 0xffffffe, RZ ;  /* 0x0ffffffe00047810 */ /* 0x002fcc0007ffe0ff */
[----:B------:R1:W2:Y:S02]  /*0370*/  F2I.FTZ.U32.TRUNC.NTZ R5, R4 ;  /* 0x0000000400057305 */ /* 0x0002a4000021f000 */
[----:B-1----:R-:W-:Y:S02]  /*0380*/  IMAD.MOV.U32 R4, RZ, RZ, RZ ;  /* 0x000000ffff047224 */ /* 0x002fe400078e00ff */
[----:B--2---:R-:W-:-:S04]  /*0390*/  IMAD R13, R13, R5, RZ ;  /* 0x000000050d0d7224 */ /* 0x004fc800078e02ff */
        /* <DEDUP_REMOVED lines=12> */
.L_x_34011:
[----:B------:R-:W-:-:S07]  /*0460*/  MOV R0, 0x480 ;  /* 0x0000048000007802 */ /* 0x000fce0000000f00 */
[----:B0-----:R-:W-:Y:S05]  /*0470*/  CALL.REL.NOINC `($__internal_572_$__cuda_sm20_div_u64) ;  /* 0x00000014004c7944 */ /* 0x001fea0003c00000 */
[----:B------:R-:W-:Y:S01]  /*0480*/  IMAD.MOV.U32 R2, RZ, RZ, R4 ;  /* 0x000000ffff027224 */ /* 0x000fe200078e0004 */
[----:B------:R-:W-:-:S07]  /*0490*/  MOV R3, R5 ;  /* 0x0000000500037202 */ /* 0x000fce0000000f00 */
.L_x_34012:
[----:B------:R-:W-:Y:S05]  /*04a0*/  BSYNC.RECONVERGENT B0 ;  /* 0x0000000000007941 */ /* 0x000fea0003800200 */
.L_x_34010:
[----:B------:R-:W-:Y:S01]  /*04b0*/  IADD3 R12, P1, PT, R2, R12, RZ ;  /* 0x0000000c020c7210 */ /* 0x000fe20007f3e0ff */
[----:B------:R-:W1:Y:S01]  /*04c0*/  S2R R4, SR_TID.X ;  /* 0x0000000000047919 */ /* 0x000e620000002100 */
[----:B------:R-:W2:Y:S01]  /*04d0*/  LDC.64 R14, c[0x0][0x358] ;  /* 0x0000d600ff0e7b82 */ /* 0x000ea20000000a00 */
[----:B------:R-:W-:Y:S01]  /*04e0*/  BSSY.RECONVERGENT B0, `(.L_x_34013) ;  /* 0x0000070000007945 */ /* 0x000fe20003800200 */
[----:B------:R-:W-:Y:S01]  /*04f0*/  LOP3.LUT R0, R12, 0x1, RZ, 0xc0, !PT ;  /* 0x000000010c007812 */ /* 0x000fe200078ec0ff */
[----:B------:R-:W-:-:S03]  /*0500*/  IMAD.X R13, RZ, RZ, R3, P1 ;  /* 0x000000ffff0d7224 */ /* 0x000fc600008e0603 */
[----:B------:R-:W-:-:S04]  /*0510*/  ISETP.NE.U32.AND P0, PT, R0, 0x1, PT ;  /* 0x000000010000780c */ /* 0x000fc80003f05070 */
[----:B------:R-:W-:-:S13]  /*0520*/  ISETP.NE.U32.AND.EX P0, PT, RZ, RZ, PT, P0 ;  /* 0x000000ffff00720c */ /* 0x000fda0003f05100 */
[----:B------:R-:W-:Y:S05]  /*0530*/  @!P0 BRA `(.L_x_34014) ;  /* 0x0000000400a88947 */ /* 0x000fea0003800000 */
[----:B------:R-:W3:Y:S01]  /*0540*/  LDC.64 R20, c[0x0][0x390] ;  /* 0x0000e400ff147b82 */ /* 0x000ee20000000a00 */
[----:B------:R-:W4:Y:S01]  /*0550*/  LDCU.128 UR4, c[0x0][0x380] ;  /* 0x00007000ff0477ac */ /* 0x000f220008000c00 */
[----:B------:R-:W-:Y:S01]  /*0560*/  IMAD.MOV.U32 R5, RZ, RZ, RZ ;  /* 0x000000ffff057224 */ /* 0x000fe200078e00ff */
[C---:B--2---:R-:W-:Y:S02]  /*0570*/  R2UR UR8, R14.reuse ;  /* 0x000000000e0872ca */ /* 0x044fe400000e0000 */
[C---:B------:R-:W-:Y:S02]  /*0580*/  R2UR UR9, R15.reuse ;  /* 0x000000000f0972ca */ /* 0x040fe400000e0000 */
[----:B------:R-:W-:Y:S02]  /*0590*/  R2UR UR10, R14 ;  /* 0x000000000e0a72ca */ /* 0x000fe400000e0000 */
[----:B------:R-:W-:Y:S01]  /*05a0*/  R2UR UR11, R15 ;  /* 0x000000000f0b72ca */ /* 0x000fe200000e0000 */
[----:B---3--:R-:W-:-:S02]  /*05b0*/  IMAD R0, R10, R20, RZ ;  /* 0x000000140a007224 */ /* 0x008fc400078e02ff */
[----:B-1----:R-:W-:-:S04]  /*05c0*/  IMAD.WIDE.U32 R2, R11, R20, R4 ;  /* 0x000000140b027225 */ /* 0x002fc800078e0004 */
[----:B------:R-:W-:Y:S01]  /*05d0*/  IMAD R17, R11, R21, R0 ;  /* 0x000000150b117224 */ /* 0x000fe200078e0200 */
[C---:B----4-:R-:W-:Y:S02]  /*05e0*/  LEA R16, P0, R2.reuse, UR4, 0x2 ;  /* 0x0000000402107c11 */ /* 0x050fe4000f8010ff */
[----:B------:R-:W-:Y:S02]  /*05f0*/  IADD3 R18, P1, PT, R2, UR6, RZ ;  /* 0x0000000602127c10 */ /* 0x000fe4000ff3e0ff */
[----:B------:R-:W-:-:S04]  /*0600*/  IADD3 R3, PT, PT, R3, R17, RZ ;  /* 0x0000001103037210 */ /* 0x000fc80007ffe0ff */
[----:B------:R-:W-:Y:S02]  /*0610*/  LEA.HI.X R17, R2, UR5, R3, 0x2, P0 ;  /* 0x0000000502117c11 */ /* 0x000fe400080f1403 */
[----:B------:R-:W-:-:S03]  /*0620*/  IADD3.X R19, PT, PT, R3, UR7, RZ, P1, !PT ;  /* 0x0000000703137c10 */ /* 0x000fc60008ffe4ff */
[----:B------:R-:W2:Y:S04]  /*0630*/  LDG.E R0, desc[UR8][R16.64] ;  /* 0x0000000810007981 */ /* 0x000ea8000c1e1900 */
[----:B------:R1:W3:Y:S01]  /*0640*/  LDG.E.U8 R24, desc[UR10][R18.64] ;  /* 0x0000000a12187981 */ /* 0x0002e2000c1e1100 */
[----:B------:R-:W-:Y:S01]  /*0650*/  R2UR UR4, R14 ;  /* 0x000000000e0472ca */ /* 0x000fe200000e0000 */
[----:B------:R-:W-:Y:S01]  /*0660*/  IMAD.WIDE.U32 R2, R20, 0x4, RZ ;  /* 0x0000000414027825 */ /* 0x000fe200078e00ff */
[----:B------:R-:W-:Y:S02]  /*0670*/  R2UR UR5, R15 ;  /* 0x000000000f0572ca */ /* 0x000fe400000e0000 */
[----:B------:R-:W-:-:S05]  /*0680*/  IADD3 R22, P0, PT, R18, R20, RZ ;  /* 0x0000001412167210 */ /* 0x000fca0007f1e0ff */
[----:B------:R-:W-:Y:S01]  /*0690*/  IMAD.X R23, R19, 0x1, R21, P0 ;  /* 0x0000000113177824 */ /* 0x000fe200000e0615 */
[----:B------:R-:W-:Y:S01]  /*06a0*/  IADD3 R20, P0, PT, R16, R2, RZ ;  /* 0x0000000210147210 */ /* 0x000fe20007f1e0ff */
[----:B------:R-:W-:-:S04]  /*06b0*/  IMAD.SHL.U32 R21, R21, 0x4, RZ ;  /* 0x0000000415157824 */ /* 0x000fc800078e00ff */
[----:B------:R-:W4:Y:S01]  /*06c0*/  LDG.E.U8 R22, desc[UR4][R22.64] ;  /* 0x0000000416167981 */ /* 0x000f22000c1e1100 */
[----:B------:R-:W-:Y:S02]  /*06d0*/  IADD3.X R21, PT, PT, R17, R3, R21, P0, !PT ;  /* 0x0000000311157210 */ /* 0x000fe400007fe415 */
[----:B------:R-:W2:Y:S03]  /*06e0*/  LDC.64 R2, c[0x0][0x398] ;  /* 0x0000e600ff027b82 */ /* 0x000ea60000000a00 */
[----:B------:R-:W5:Y:S01]  /*06f0*/  LDG.E R20, desc[UR4][R20.64] ;  /* 0x0000000414147981 */ /* 0x000f62000c1e1900 */
[----:B-1----:R-:W-:Y:S02]  /*0700*/  HFMA2 R18, -RZ, RZ, 0.96630859375, -0.0022525787353515625 ;  /* 0x3bbb989dff127431 */ /* 0x002fe400000001ff */
[----:B------:R-:W-:Y:S01]  /*0710*/  IMAD.MOV.U32 R19, RZ, RZ, 0x437c0000 ;  /* 0x437c0000ff137424 */ /* 0x000fe200078e00ff */
[----:B------:R-:W-:Y:S01]  /*0720*/  BSSY.RECONVERGENT B1, `(.L_x_34015) ;  /* 0x0000028000017945 */ /* 0x000fe20003800200 */
[----:B--2---:R-:W-:Y:S01]  /*0730*/  FMUL R17, R0, R3 ;  /* 0x0000000300117220 */ /* 0x004fe20000400000 */
[----:B---3--:R-:W-:-:S04]  /*0740*/  ISETP.NE.AND P0, PT, R24, RZ, PT ;  /* 0x000000ff1800720c */ /* 0x008fc80003f05270 */
[----:B------:R-:W-:-:S04]  /*0750*/  FSEL R17, R17, R2, P0 ;  /* 0x0000000211117208 */ /* 0x000fc80000000000 */
[----:B------:R-:W-:-:S05]  /*0760*/  FMNMX R0, R17, -INF , !PT ;  /* 0xff80000011007809 */ /* 0x000fca0007800000 */
[----:B------:R-:W-:Y:S01]  /*0770*/  FADD R0, R17, -R0 ;  /* 0x8000000011007221 */ /* 0x000fe20000000000 */
[----:B----4-:R-:W-:-:S03]  /*0780*/  ISETP.NE.AND P0, PT, R22, RZ, PT ;  /* 0x000000ff1600720c */ /* 0x010fc60003f05270 */
[----:B------:R-:W-:-:S04]  /*0790*/  FFMA.SAT R16, R0, R18, 0.5 ;  /* 0x3f00000000107423 */ /* 0x000fc80000002012 */
[----:B------:R-:W-:-:S04]  /*07a0*/  FFMA.RM R16, R16, R19, 12582913 ;  /* 0x4b40000110107423 */ /* 0x000fc80000004013 */
[----:B------:R-:W-:-:S04]  /*07b0*/  FADD R17, R16, -12583039 ;  /* 0xcb40007f10117421 */ /* 0x000fc80000000000 */
[----:B------:R-:W-:Y:S01]  /*07c0*/  FFMA R17, R0, 1.4426950216293334961, -R17 ;  /* 0x3fb8aa3b00117823 */ /* 0x000fe20000000811 */
[----:B-----5:R-:W-:-:S03]  /*07d0*/  @P0 FMUL R2, R20, R3 ;  /* 0x0000000314020220 */ /* 0x020fc60000400000 */
[----:B------:R-:W-:Y:S02]  /*07e0*/  FFMA R17, R0, 1.925963033500011079e-08, R17 ;  /* 0x32a5706000117823 */ /* 0x000fe40000000011 */
[----:B------:R-:W-:-:S04]  /*07f0*/  FMNMX R3, R2, -INF , !PT ;  /* 0xff80000002037809 */ /* 0x000fc80007800000 */
[----:B------:R-:W1:Y:S01]  /*0800*/  MUFU.EX2 R17, R17 ;  /* 0x0000001100117308 */ /* 0x000e620000000800 */
[----:B------:R-:W-:Y:S01]  /*0810*/  FADD R3, R2, -R3 ;  /* 0x8000000302037221 */ /* 0x000fe20000000000 */
[----:B------:R-:W-:-:S03]  /*0820*/  IMAD.SHL.U32 R2, R16, 0x800000, RZ ;  /* 0x0080000010027824 */ /* 0x000fc600078e00ff */
[----:B------:R-:W-:-:S04]  /*0830*/  FFMA.SAT R0, R3, R18, 0.5 ;  /* 0x3f00000003007423 */ /* 0x000fc80000002012 */
[----:B------:R-:W-:-:S04]  /*0840*/  FFMA.RM R0, R0, R19, 12582913 ;  /* 0x4b40000100007423 */ /* 0x000fc80000004013 */
[C---:B------:R-:W-:Y:S01]  /*0850*/  FADD R16, R0.reuse, -12583039 ;  /* 0xcb40007f00107421 */ /* 0x040fe20000000000 */
[----:B------:R-:W-:Y:S01]  /*0860*/  SHF.L.U32 R0, R0, 0x17, RZ ;  /* 0x0000001700007819 */ /* 0x000fe200000006ff */
[----:B-1----:R-:W-:Y:S02]  /*0870*/  FMUL R2, R2, R17 ;  /* 0x0000001102027220 */ /* 0x002fe40000400000 */
[C---:B------:R-:W-:Y:S02]  /*0880*/  FFMA R16, R3.reuse, 1.4426950216293334961, -R16 ;  /* 0x3fb8aa3b03107823 */ /* 0x040fe40000000810 */
[----:B------:R-:W-:Y:S02]  /*0890*/  FADD R21, RZ, R2 ;  /* 0x00000002ff157221 */ /* 0x000fe40000000000 */
[----:B------:R-:W-:Y:S02]  /*08a0*/  FFMA R16, R3, 1.925963033500011079e-08, R16 ;  /* 0x32a5706003107823 */ /* 0x000fe40000000010 */
[----:B------:R-:W1:Y:S08]  /*08b0*/  MUFU.RCP R18, R21 ;  /* 0x0000001500127308 */ /* 0x000e700000001000 */
[----:B------:R-:W2:Y:S08]  /*08c0*/  MUFU.EX2 R3, R16 ;  /* 0x0000001000037308 */ /* 0x000eb00000000800 */
[----:B------:R-:W3:Y:S01]  /*08d0*/  FCHK P0, R2, R21 ;  /* 0x0000001502007302 */ /* 0x000ee20000000000 */
[----:B-1----:R-:W-:-:S04]  /*08e0*/  FFMA R17, -R21, R18, 1 ;  /* 0x3f80000015117423 */ /* 0x002fc80000000112 */
[----:B------:R-:W-:-:S04]  /*08f0*/  FFMA R19, R18, R17, R18 ;  /* 0x0000001112137223 */ /* 0x000fc80000000012 */
[----:B------:R-:W-:Y:S01]  /*0900*/  FFMA R18, R2, R19, RZ ;  /* 0x0000001302127223 */ /* 0x000fe200000000ff */
[----:B--2---:R-:W-:-:S03]  /*0910*/  FMUL R0, R0, R3 ;  /* 0x0000000300007220 */ /* 0x004fc60000400000 */
[----:B------:R-:W-:Y:S01]  /*0920*/  FFMA R3, -R21, R18, R2 ;  /* 0x0000001215037223 */ /* 0x000fe20000000102 */
[----:B------:R-:W-:-:S03]  /*0930*/  FADD R17, RZ, R0 ;  /* 0x00000000ff117221 */ /* 0x000fc60000000000 */
[----:B------:R-:W-:Y:S01]  /*0940*/  FFMA R19, R19, R3, R18 ;  /* 0x0000000313137223 */ /* 0x000fe20000000012 */
[----:B---3--:R-:W-:Y:S06]  /*0950*/  @!P0 BRA `(.L_x_34016) ;  /* 0x0000000000108947 */ /* 0x008fec0003800000 */
[----:B------:R-:W-:Y:S01]  /*0960*/  IMAD.MOV.U32 R3, RZ, RZ, R21 ;  /* 0x000000ffff037224 */ /* 0x000fe200078e0015 */
[----:B------:R-:W-:-:S07]  /*0970*/  MOV R16, 0x990 ;  /* 0x0000099000107802 */ /* 0x000fce0000000f00 */
[----:B0-----:R-:W-:Y:S05]  /*0980*/  CALL.REL.NOINC `($__internal_573_$__cuda_sm3x_div_rn_noftz_f32_slowpath) ;  /* 0x0000001400187944 */ /* 0x001fea0003c00000 */
[----:B------:R-:W-:-:S07]  /*0990*/  IMAD.MOV.U32 R19, RZ, RZ, R23 ;  /* 0x000000ffff137224 */ /* 0x000fce00078e0017 */
.L_x_34016:
[----:B------:R-:W-:Y:S05]  /*09a0*/  BSYNC.RECONVERGENT B1 ;  /* 0x0000000000017941 */ /* 0x000fea0003800200 */
.L_x_34015:
[----:B------:R-:W1:Y:S01]  /*09b0*/  LDCU.128 UR4, c[0x0][0x3a0] ;  /* 0x00007400ff0477ac */ /* 0x000e620008000c00 */
[----:B------:R-:W-:Y:S01]  /*09c0*/  MOV R2, R4 ;  /* 0x0000000400027202 */ /* 0x000fe20000000f00 */
[----:B------:R-:W-:Y:S01]  /*09d0*/  IMAD.MOV.U32 R3, RZ, RZ, RZ ;  /* 0x000000ffff037224 */ /* 0x000fe200078e00ff */
[----:B------:R-:W2:Y:S01]  /*09e0*/  MUFU.RCP R16, R17 ;  /* 0x0000001100107308 */ /* 0x000ea20000001000 */
[----:B------:R-:W-:Y:S01]  /*09f0*/  BSSY.RECONVERGENT B1, `(.L_x_34017) ;  /* 0x0000016000017945 */ /* 0x000fe20003800200 */
[----:B-1----:R-:W-:Y:S02]  /*0a00*/  IMAD R10, R10, UR6, RZ ;  /* 0x000000060a0a7c24 */ /* 0x002fe4000f8e02ff */
[----:B------:R-:W-:Y:S01]  /*0a10*/  IMAD.WIDE.U32 R2, R11, UR6, R2 ;  /* 0x000000060b027c25 */ /* 0x000fe2000f8e0002 */
[----:B------:R-:W-:-:S03]  /*0a20*/  R2UR UR6, R14 ;  /* 0x000000000e0672ca */ /* 0x000fc600000e0000 */
[----:B------:R-:W-:Y:S01]  /*0a30*/  IMAD R11, R11, UR7, R10 ;  /* 0x000000070b0b7c24 */ /* 0x000fe2000f8e020a */
[----:B------:R-:W-:Y:S02]  /*0a40*/  LEA R10, P0, R2, UR4, 0x2 ;  /* 0x00000004020a7c11 */ /* 0x000fe4000f8010ff */
[----:B------:R-:W-:Y:S01]  /*0a50*/  R2UR UR7, R15 ;  /* 0x000000000f0772ca */ /* 0x000fe200000e0000 */
[----:B------:R-:W-:-:S05]  /*0a60*/  IMAD.IADD R3, R3, 0x1, R11 ;  /* 0x0000000103037824 */ /* 0x000fca00078e020b */
[----:B------:R-:W-:Y:S01]  /*0a70*/  LEA.HI.X R11, R2, UR5, R3, 0x2, P0 ;  /* 0x00000005020b7c11 */ /* 0x000fe200080f1403 */
[----:B--2---:R-:W-:-:S03]  /*0a80*/  FFMA R3, -R17, R16, 1 ;  /* 0x3f80000011037423 */ /* 0x004fc60000000110 */
[----:B------:R-:W1:Y:S01]  /*0a90*/  FCHK P0, R0, R17 ;  /* 0x0000001100007302 */ /* 0x000e620000000000 */
[----:B------:R-:W-:Y:S02]  /*0aa0*/  FFMA R3, R16, R3, R16 ;  /* 0x0000000310037223 */ /* 0x000fe40000000010 */
[----:B------:R2:W-:Y:S02]  /*0ab0*/  STG.E desc[UR6][R10.64], R19 ;  /* 0x000000130a007986 */ /* 0x0005e4000c101906 */
[----:B------:R-:W-:-:S04]  /*0ac0*/  FFMA R2, R0, R3, RZ ;  /* 0x0000000300027223 */ /* 0x000fc800000000ff */
[----:B------:R-:W-:-:S04]  /*0ad0*/  FFMA R16, -R17, R2, R0 ;  /* 0x0000000211107223 */ /* 0x000fc80000000100 */
[----:B------:R-:W-:Y:S01]  /*0ae0*/  FFMA R21, R3, R16, R2 ;  /* 0x0000001003157223 */ /* 0x000fe20000000002 */
[----:B-12---:R-:W-:Y:S06]  /*0af0*/  @!P0 BRA `(.L_x_34018) ;  /* 0x0000000000148947 */ /* 0x006fec0003800000 */
[----:B------:R-:W-:Y:S01]  /*0b00*/  MOV R2, R0 ;  /* 0x0000000000027202 */ /* 0x000fe20000000f00 */
[----:B------:R-:W-:Y:S01]  /*0b10*/  IMAD.MOV.U32 R3, RZ, RZ, R17 ;  /* 0x000000ffff037224 */ /* 0x000fe200078e0011 */
[----:B------:R-:W-:-:S07]  /*0b20*/  MOV R16, 0xb40 ;  /* 0x00000b4000107802 */ /* 0x000fce0000000f00 */
[----:B0-----:R-:W-:Y:S05]  /*0b30*/  CALL.REL.NOINC `($__internal_573_$__cuda_sm3x_div_rn_noftz_f32_slowpath) ;  /* 0x0000001000ac7944 */ /* 0x001fea0003c00000 */
[----:B------:R-:W-:-:S07]  /*0b40*/  IMAD.MOV.U32 R21, RZ, RZ, R23 ;  /* 0x000000ffff157224 */ /* 0x000fce00078e0017 */
.L_x_34018:
[----:B------:R-:W-:Y:S05]  /*0b50*/  BSYNC.RECONVERGENT B1 ;  /* 0x0000000000017941 */ /* 0x000fea0003800200 */
.L_x_34017:
[----:B------:R-:W1:Y:S01]  /*0b60*/  LDC.64 R16, c[0x0][0x3a8] ;  /* 0x0000ea00ff107b82 */ /* 0x000e620000000a00 */
[----:B------:R-:W-:Y:S02]  /*0b70*/  R2UR UR4, R14 ;  /* 0x000000000e0472ca */ /* 0x000fe400000e0000 */
[----:B------:R-:W-:Y:S02]  /*0b80*/  R2UR UR5, R15 ;  /* 0x000000000f0572ca */ /* 0x000fe400000e0000 */
[----:B-1----:R-:W-:Y:S01]  /*0b90*/  LEA R2, P0, R16, R10, 0x2 ;  /* 0x0000000a10027211 */ /* 0x002fe200078010ff */
[----:B------:R-:W-:-:S03]  /*0ba0*/  IMAD.MOV.U32 R10, RZ, RZ, R8 ;  /* 0x000000ffff0a7224 */ /* 0x000fc600078e0008 */
[----:B------:R-:W-:Y:S02]  /*0bb0*/  LEA.HI.X R3, R16, R11, R17, 0x2, P0 ;  /* 0x0000000b10037211 */ /* 0x000fe400000f1411 */
[----:B------:R-:W-:-:S05]  /*0bc0*/  MOV R11, R9 ;  /* 0x00000009000b7202 */ /* 0x000fca0000000f00 */
[----:B------:R3:W-:Y:S02]  /*0bd0*/  STG.E desc[UR4][R2.64], R21 ;  /* 0x0000001502007986 */ /* 0x0007e4000c101904 */
.L_x_34014:
[----:B------:R-:W-:Y:S05]  /*0be0*/  BSYNC.RECONVERGENT B0 ;  /* 0x0000000000007941 */ /* 0x000fea0003800200 */
.L_x_34013:
[----:B------:R-:W-:-:S04]  /*0bf0*/  ISETP.NE.U32.AND P0, PT, R12, RZ, PT ;  /* 0x000000ff0c00720c */ /* 0x000fc80003f05070 */
[----:B------:R-:W-:-:S13]  /*0c00*/  ISETP.NE.AND.EX P0, PT, R13, RZ, PT, P0 ;  /* 0x000000ff0d00720c */ /* 0x000fda0003f05300 */
[----:B------:R-:W-:Y:S05]  /*0c10*/  @!P0 EXIT ;  /* 0x000000000000894d */ /* 0x000fea0003800000 */
[----:B---3--:R-:W3:Y:S08]  /*0c20*/  LDC.64 R2, c[0x0][0x390] ;  /* 0x0000e400ff027b82 */ /* 0x008ef00000000a00 */
[----:B------:R-:W4:Y:S01]  /*0c30*/  LDC.64 R16, c[0x0][0x3a8] ;  /* 0x0000ea00ff107b82 */ /* 0x000f220000000a00 */
[C---:B---3--:R-:W-:Y:S01]  /*0c40*/  SHF.L.U64.HI R12, R2.reuse, 0x2, R3 ;  /* 0x00000002020c7819 */ /* 0x048fe20000010203 */
[----:B------:R-:W-:Y:S01]  /*0c50*/  IMAD.SHL.U32 R13, R2, 0x4, RZ ;  /* 0x00000004020d7824 */ /* 0x000fe200078e00ff */
[----:B----4-:R-:W-:-:S02]  /*0c60*/  SHF.L.U64.HI R17, R16, 0x2, R17 ;  /* 0x0000000210117819 */ /* 0x010fc40000010211 */
[----:B------:R-:W-:-:S07]  /*0c70*/  SHF.L.U32 R19, R16, 0x2, RZ ;  /* 0x0000000210137819 */ /* 0x000fce00000006ff */
.L_x_34027:
[----:B------:R-:W3:Y:S01]  /*0c80*/  LDC.64 R24, c[0x0][0x390] ;  /* 0x0000e400ff187b82 */ /* 0x000ee20000000a00 */
[----:B------:R-:W4:Y:S01]  /*0c90*/  LDCU.128 UR4, c[0x0][0x380] ;  /* 0x00007000ff0477ac */ /* 0x000f220008000c00 */
[----:B-1----:R-:W-:Y:S01]  /*0ca0*/  IMAD.MOV.U32 R2, RZ, RZ, R4 ;  /* 0x000000ffff027224 */ /* 0x002fe200078e0004 */
[C---:B--2---:R-:W-:Y:S01]  /*0cb0*/  R2UR UR8, R14.reuse ;  /* 0x000000000e0872ca */ /* 0x044fe200000e0000 */
[----:B------:R-:W-:Y:S01]  /*0cc0*/  IMAD.MOV.U32 R3, RZ, RZ, RZ ;  /* 0x000000ffff037224 */ /* 0x000fe200078e00ff */
[C---:B------:R-:W-:Y:S02]  /*0cd0*/  R2UR UR9, R15.reuse ;  /* 0x000000000f0972ca */ /* 0x040fe400000e0000 */
[----:B------:R-:W-:Y:S02]  /*0ce0*/  R2UR UR10, R14 ;  /* 0x000000000e0a72ca */ /* 0x000fe400000e0000 */
[----:B------:R-:W-:Y:S01]  /*0cf0*/  R2UR UR11, R15 ;  /* 0x000000000f0b72ca */ /* 0x000fe200000e0000 */
[----:B---3--:R-:W-:-:S02]  /*0d00*/  IMAD R0, R10, R24, RZ ;  /* 0x000000180a007224 */ /* 0x008fc400078e02ff */
[----:B------:R-:W-:-:S04]  /*0d10*/  IMAD.WIDE.U32 R2, R11, R24, R2 ;  /* 0x000000180b027225 */ /* 0x000fc800078e0002 */
[----:B------:R-:W-:Y:S01]  /*0d20*/  IMAD R9, R11, R25, R0 ;  /* 0x000000190b097224 */ /* 0x000fe200078e0200 */
[C---:B----4-:R-:W-:Y:S02]  /*0d30*/  LEA R8, P0, R2.reuse, UR4, 0x2 ;  /* 0x0000000402087c11 */ /* 0x050fe4000f8010ff */
[----:B------:R-:W-:Y:S02]  /*0d40*/  IADD3 R20, P1, PT, R2, UR6, RZ ;  /* 0x0000000602147c10 */ /* 0x000fe4000ff3e0ff */
[----:B------:R-:W-:-:S04]  /*0d50*/  IADD3 R3, PT, PT, R3, R9, RZ ;  /* 0x0000000903037210 */ /* 0x000fc80007ffe0ff */
[----:B------:R-:W-:Y:S02]  /*0d60*/  LEA.HI.X R9, R2, UR5, R3, 0x2, P0 ;  /* 0x0000000502097c11 */ /* 0x000fe400080f1403 */
[----:B------:R-:W-:Y:S02]  /*0d70*/  IADD3.X R21, PT, PT, R3, UR7, RZ, P1, !PT ;  /* 0x0000000703157c10 */ /* 0x000fe40008ffe4ff */
[----:B------:R-:W-:Y:S01]  /*0d80*/  R2UR UR4, R14 ;  /* 0x000000000e0472ca */ /* 0x000fe200000e0000 */
[----:B------:R-:W2:Y:S01]  /*0d90*/  LDG.E R0, desc[UR8][R8.64] ;  /* 0x0000000808007981 */ /* 0x000ea2000c1e1900 */
[----:B------:R-:W-:Y:S01]  /*0da0*/  R2UR UR5, R15 ;  /* 0x000000000f0572ca */ /* 0x000fe200000e0000 */
[----:B------:R-:W2:Y:S02]  /*0db0*/  LDC.64 R2, c[0x0][0x398] ;  /* 0x0000e600ff027b82 */ /* 0x000ea40000000a00 */
[----:B------:R1:W3:Y:S01]  /*0dc0*/  LDG.E.U8 R16, desc[UR10][R20.64] ;  /* 0x0000000a14107981 */ /* 0x0002e2000c1e1100 */
[----:B------:R-:W-:-:S05]  /*0dd0*/  IADD3 R24, P0, PT, R20, R24, RZ ;  /* 0x0000001814187210 */ /* 0x000fca0007f1e0ff */
[----:B------:R-:W-:Y:S01]  /*0de0*/  IMAD.X R25, R21, 0x1, R25, P0 ;  /* 0x0000000115197824 */ /* 0x000fe200000e0619 */
[----:B------:R-:W-:-:S04]  /*0df0*/  IADD3 R22, P0, PT, R8, R13, RZ ;  /* 0x0000000d08167210 */ /* 0x000fc80007f1e0ff */
[----:B------:R-:W4:Y:S01]  /*0e00*/  LDG.E.U8 R24, desc[UR4][R24.64] ;  /* 0x0000000418187981 */ /* 0x000f22000c1e1100 */
[----:B------:R-:W-:-:S05]  /*0e10*/  IMAD.X R23, R9, 0x1, R12, P0 ;  /* 0x0000000109177824 */ /* 0x000fca00000e060c */
[----:B------:R-:W5:Y:S01]  /*0e20*/  LDG.E R22, desc[UR4][R22.64] ;  /* 0x0000000416167981 */ /* 0x000f62000c1e1900 */
[----:B-1----:R-:W-:Y:S01]  /*0e30*/  IMAD.MOV.U32 R21, RZ, RZ, 0x437c0000 ;  /* 0x437c0000ff157424 */ /* 0x002fe200078e00ff */
[----:B------:R-:W-:Y:S01]  /*0e40*/  BSSY.RECONVERGENT B0, `(.L_x_34019) ;  /* 0x0000028000007945 */ /* 0x000fe20003800200 */
[----:B--2---:R-:W-:Y:S01]  /*0e50*/  FMUL R9, R0, R3 ;  /* 0x0000000300097220 */ /* 0x004fe20000400000 */
[----:B---3--:R-:W-:Y:S01]  /*0e60*/  ISETP.NE.AND P0, PT, R16, RZ, PT ;  /* 0x000000ff1000720c */ /* 0x008fe20003f05270 */
[----:B------:R-:W-:-:S03]  /*0e70*/  HFMA2 R16, -RZ, RZ, 0.96630859375, -0.0022525787353515625 ;  /* 0x3bbb989dff107431 */ /* 0x000fc600000001ff */
[----:B------:R-:W-:-:S04]  /*0e80*/  FSEL R9, R9, R2, P0 ;  /* 0x0000000209097208 */ /* 0x000fc80000000000 */
[----:B------:R-:W-:Y:S02]  /*0e90*/  FMNMX R0, R9, -INF , !PT ;  /* 0xff80000009007809 */ /* 0x000fe40007800000 */
[----:B----4-:R-:W-:-:S03]  /*0ea0*/  ISETP.NE.AND P0, PT, R24, RZ, PT ;  /* 0x000000ff1800720c */ /* 0x010fc60003f05270 */
[----:B------:R-:W-:-:S04]  /*0eb0*/  FADD R0, R9, -R0 ;  /* 0x8000000009007221 */ /* 0x000fc80000000000 */
[----:B------:R-:W-:-:S04]  /*0ec0*/  FFMA.SAT R8, R0, R16, 0.5 ;  /* 0x3f00000000087423 */ /* 0x000fc80000002010 */
[----:B------:R-:W-:Y:S02]  /*0ed0*/  FFMA.RM R8, R8, R21, 12582913 ;  /* 0x4b40000108087423 */ /* 0x000fe40000004015 */
[----:B-----5:R-:W-:Y:S02]  /*0ee0*/  @P0 FMUL R2, R22, R3 ;  /* 0x0000000316020220 */ /* 0x020fe40000400000 */
[----:B------:R-:W-:-:S04]  /*0ef0*/  FADD R9, R8, -12583039 ;  /* 0xcb40007f08097421 */ /* 0x000fc80000000000 */
[----:B------:R-:W-:Y:S01]  /*0f00*/  FFMA R9, R0, 1.4426950216293334961, -R9 ;  /* 0x3fb8aa3b00097823 */ /* 0x000fe20000000809 */
[----:B------:R-:W-:-:S03]  /*0f10*/  FMNMX R3, R2, -INF , !PT ;  /* 0xff80000002037809 */ /* 0x000fc60007800000 */
[----:B------:R-:W-:Y:S02]  /*0f20*/  FFMA R9, R0, 1.925963033500011079e-08, R9 ;  /* 0x32a5706000097823 */ /* 0x000fe40000000009 */
[----:B------:R-:W-:Y:S01]  /*0f30*/  FADD R3, R2, -R3 ;  /* 0x8000000302037221 */ /* 0x000fe20000000000 */
[----:B------:R-:W-:-:S03]  /*0f40*/  IMAD.SHL.U32 R2, R8, 0x800000, RZ ;  /* 0x0080000008027824 */ /* 0x000fc600078e00ff */
[----:B------:R-:W1:Y:S01]  /*0f50*/  MUFU.EX2 R9, R9 ;  /* 0x0000000900097308 */ /* 0x000e620000000800 */
[----:B------:R-:W-:-:S04]  /*0f60*/  FFMA.SAT R0, R3, R16, 0.5 ;  /* 0x3f00000003007423 */ /* 0x000fc80000002010 */
[----:B------:R-:W-:-:S04]  /*0f70*/  FFMA.RM R0, R0, R21, 12582913 ;  /* 0x4b40000100007423 */ /* 0x000fc80000004015 */
[C---:B------:R-:W-:Y:S01]  /*0f80*/  FADD R8, R0.reuse, -12583039 ;  /* 0xcb40007f00087421 */ /* 0x040fe20000000000 */
[----:B------:R-:W-:-:S03]  /*0f90*/  SHF.L.U32 R0, R0, 0x17, RZ ;  /* 0x0000001700007819 */ /* 0x000fc600000006ff */
[----:B------:R-:W-:Y:S01]  /*0fa0*/  FFMA R8, R3, 1.4426950216293334961, -R8 ;  /* 0x3fb8aa3b03087823 */ /* 0x000fe20000000808 */
[----:B-1----:R-:W-:-:S03]  /*0fb0*/  FMUL R2, R2, R9 ;  /* 0x0000000902027220 */ /* 0x002fc60000400000 */
[----:B------:R-:W-:Y:S01]  /*0fc0*/  FFMA R8, R3, 1.925963033500011079e-08, R8 ;  /* 0x32a5706003087823 */ /* 0x000fe20000000008 */
[----:B------:R-:W-:-:S03]  /*0fd0*/  FADD R25, RZ, R2 ;  /* 0x00000002ff197221 */ /* 0x000fc60000000000 */
[----:B------:R-:W1:Y:S08]  /*0fe0*/  MUFU.EX2 R3, R8 ;  /* 0x0000000800037308 */ /* 0x000e700000000800 */
[----:B------:R-:W2:Y:S08]  /*0ff0*/  MUFU.RCP R16, R25 ;  /* 0x0000001900107308 */ /* 0x000eb00000001000 */
[----:B------:R-:W3:Y:S01]  /*1000*/  FCHK P0, R2, R25 ;  /* 0x0000001902007302 */ /* 0x000ee20000000000 */
[----:B-1----:R-:W-:-:S04]  /*1010*/  FMUL R0, R0, R3 ;  /* 0x0000000300007220 */ /* 0x002fc80000400000 */
[----:B------:R-:W-:Y:S01]  /*1020*/  FADD R21, RZ, R0 ;  /* 0x00000000ff157221 */ /* 0x000fe20000000000 */
        /* <DEDUP_REMOVED lines=8> */
[----:B0-----:R-:W-:Y:S05]  /*10b0*/  CALL.REL.NOINC `($__internal_573_$__cuda_sm3x_div_rn_noftz_f32_slowpath) ;  /* 0x0000000c004c7944 */ /* 0x001fea0003c00000 */
.L_x_34020:
[----:B------:R-:W-:Y:S05]  /*10c0*/  BSYNC.RECONVERGENT B0 ;  /* 0x0000000000007941 */ /* 0x000fea0003800200 */
.L_x_34019:
[----:B------:R-:W1:Y:S01]  /*10d0*/  LDCU.128 UR4, c[0x0][0x3a0] ;  /* 0x00007400ff0477ac */ /* 0x000e620008000c00 */
[----:B------:R-:W-:Y:S01]  /*10e0*/  MOV R3, RZ ;  /* 0x000000ff00037202 */ /* 0x000fe20000000f00 */
[----:B------:R-:W-:Y:S01]  /*10f0*/  IMAD.MOV.U32 R2, RZ, RZ, R4 ;  /* 0x000000ffff027224 */ /* 0x000fe200078e0004 */
        /* <DEDUP_REMOVED lines=18> */
[----:B------:R-:W-:Y:S01]  /*1220*/  IMAD.MOV.U32 R2, RZ, RZ, R0 ;  /* 0x000000ffff027224 */ /* 0x000fe200078e0000 */
[----:B------:R-:W-:Y:S02]  /*1230*/  MOV R3, R21 ;  /* 0x0000001500037202 */ /* 0x000fe40000000f00 */
[----:B------:R-:W-:-:S07]  /*1240*/  MOV R16, 0x1260 ;  /* 0x0000126000107802 */ /* 0x000fce0000000f00 */
[----:B0-----:R-:W-:Y:S05]  /*1250*/  CALL.REL.NOINC `($__internal_573_$__cuda_sm3x_div_rn_noftz_f32_slowpath) ;  /* 0x0000000800e47944 */ /* 0x001fea0003c00000 */
[----:B------:R-:W-:-:S07]  /*1260*/  IMAD.MOV.U32 R29, RZ, RZ, R23 ;  /* 0x000000ffff1d7224 */ /* 0x000fce00078e0017 */
.L_x_34022:
[----:B------:R-:W-:Y:S05]  /*1270*/  BSYNC.RECONVERGENT B0 ;  /* 0x0000000000007941 */ /* 0x000fea0003800200 */
.L_x_34021:
[----:B------:R-:W1:Y:S01]  /*1280*/  LDC.64 R2, c[0x0][0x390] ;  /* 0x0000e400ff027b82 */ /* 0x000e620000000a00 */
[----:B------:R-:W2:Y:S01]  /*1290*/  LDCU.128 UR4, c[0x0][0x380] ;  /* 0x00007000ff0477ac */ /* 0x000ea20008000c00 */
[----:B------:R-:W-:Y:S01]  /*12a0*/  IADD3 R11, P0, PT, R6, R11, RZ ;  /* 0x0000000b060b7210 */ /* 0x000fe20007f1e0ff */
[----:B------:R-:W-:Y:S01]  /*12b0*/  IMAD.MOV.U32 R21, RZ, RZ, RZ ;  /* 0x000000ffff157224 */ /* 0x000fe200078e00ff */
[----:B------:R-:W-:Y:S02]  /*12c0*/  MOV R20, R4 ;  /* 0x0000000400147202 */ /* 0x000fe40000000f00 */
[C---:B------:R-:W-:Y:S01]  /*12d0*/  R2UR UR8, R14.reuse ;  /* 0x000000000e0872ca */ /* 0x040fe200000e0000 */
[----:B------:R-:W-:Y:S01]  /*12e0*/  IMAD.X R10, R7, 0x1, R10, P0 ;  /* 0x00000001070a7824 */ /* 0x000fe200000e060a */
[----:B------:R-:W-:Y:S02]  /*12f0*/  R2UR UR9, R15 ;  /* 0x000000000f0972ca */ /* 0x000fe400000e0000 */
[----:B------:R-:W-:-:S02]  /*1300*/  R2UR UR10, R14 ;  /* 0x000000000e0a72ca */ /* 0x000fc400000e0000 */
[C---:B------:R-:W-:Y:S02]  /*1310*/  R2UR UR11, R15.reuse ;  /* 0x000000000f0b72ca */ /* 0x040fe400000e0000 */
[----:B------:R-:W-:Y:S02]  /*1320*/  R2UR UR12, R14 ;  /* 0x000000000e0c72ca */ /* 0x000fe400000e0000 */
[----:B------:R-:W-:Y:S02]  /*1330*/  R2UR UR13, R15 ;  /* 0x000000000f0d72ca */ /* 0x000fe400000e0000 */
[----:B------:R-:W-:-:S04]  /*1340*/  IADD3 R8, P0, PT, R8, R19, RZ ;  /* 0x0000001308087210 */ /* 0x000fc80007f1e0ff */
[----:B------:R-:W-:Y:S01]  /*1350*/  IADD3.X R9, PT, PT, R9, R17, RZ, P0, !PT ;  /* 0x0000001109097210 */ /* 0x000fe200007fe4ff */
[-C--:B-1----:R-:W-:Y:S02]  /*1360*/  IMAD R0, R10, R2.reuse, RZ ;  /* 0x000000020a007224 */ /* 0x082fe400078e02ff */
[C---:B------:R-:W-:Y:S02]  /*1370*/  IMAD.WIDE.U32 R20, R11.reuse, R2, R20 ;  /* 0x000000020b147225 */ /* 0x040fe400078e0014 */
[----:B------:R1:W-:Y:S02]  /*1380*/  STG.E desc[UR8][R8.64], R29 ;  /* 0x0000001d08007986 */ /* 0x0003e4000c101908 */
[----:B------:R-:W-:Y:S01]  /*1390*/  IMAD R23, R11, R3, R0 ;  /* 0x000000030b177224 */ /* 0x000fe200078e0200 */
[C---:B--2---:R-:W-:Y:S02]  /*13a0*/  LEA R22, P1, R20.reuse, UR4, 0x2 ;  /* 0x0000000414167c11 */ /* 0x044fe4000f8210ff */
[----:B------:R-:W-:Y:S01]  /*13b0*/  IADD3 R24, P2, PT, R20, UR6, RZ ;  /* 0x0000000614187c10 */ /* 0x000fe2000ff5e0ff */
[----:B------:R-:W-:-:S05]  /*13c0*/  IMAD.IADD R21, R21, 0x1, R23 ;  /* 0x0000000115157824 */ /* 0x000fca00078e0217 */
[----:B------:R-:W-:Y:S02]  /*13d0*/  LEA.HI.X R23, R20, UR5, R21, 0x2, P1 ;  /* 0x0000000514177c11 */ /* 0x000fe400088f1415 */
[----:B------:R-:W-:-:S03]  /*13e0*/  IADD3.X R25, PT, PT, R21, UR7, RZ, P2, !PT ;  /* 0x0000000715197c10 */ /* 0x000fc600097fe4ff */
[----:B------:R2:W1:Y:S04]  /*13f0*/  LDG.E R0, desc[UR10][R22.64] ;  /* 0x0000000a16007981 */ /* 0x000468000c1e1900 */
[----:B------:R-:W3:Y:S01]  /*1400*/  LDG.E.U8 R16, desc[UR12][R24.64] ;  /* 0x0000000c18107981 */ /* 0x000ee2000c1e1100 */
[----:B------:R-:W-:Y:S02]  /*1410*/  R2UR UR4, R14 ;  /* 0x000000000e0472ca */ /* 0x000fe400000e0000 */
[----:B------:R-:W-:Y:S02]  /*1420*/  R2UR UR5, R15 ;  /* 0x000000000f0572ca */ /* 0x000fe400000e0000 */
[----:B------:R-:W-:-:S05]  /*1430*/  IADD3 R26, P0, PT, R24, R2, RZ ;  /* 0x00000002181a7210 */ /* 0x000fca0007f1e0ff */
[----:B------:R-:W-:Y:S01]  /*1440*/  IMAD.X R27, R25, 0x1, R3, P0 ;  /* 0x00000001191b7824 */ /* 0x000fe200000e0603 */
[----:B------:R-:W-:Y:S01]  /*1450*/  IADD3 R20, P0, PT, R22, R13, RZ ;  /* 0x0000000d16147210 */ /* 0x000fe20007f1e0ff */
[----:B------:R-:W1:Y:S04]  /*1460*/  LDC.64 R2, c[0x0][0x398] ;  /* 0x0000e600ff027b82 */ /* 0x000e680000000a00 */
[----:B------:R-:W4:Y:S01]  /*1470*/  LDG.E.U8 R26, desc[UR4][R26.64] ;  /* 0x000000041a1a7981 */ /* 0x000f22000c1e1100 */
[----:B------:R-:W-:-:S05]  /*1480*/  IMAD.X R21, R23, 0x1, R12, P0 ;  /* 0x0000000117157824 */ /* 0x000fca00000e060c */
[----:B------:R-:W5:Y:S01]  /*1490*/  LDG.E R20, desc[UR4][R20.64] ;  /* 0x0000000414147981 */ /* 0x000f62000c1e1900 */
[----:B--2---:R-:W-:Y:S01]  /*14a0*/  IMAD.MOV.U32 R23, RZ, RZ, 0x437c0000 ;  /* 0x437c0000ff177424 */ /* 0x004fe200078e00ff */
[----:B------:R-:W-:Y:S01]  /*14b0*/  BSSY.RECONVERGENT B0, `(.L_x_34023) ;  /* 0x0000028000007945 */ /* 0x000fe20003800200 */
[----:B-1----:R-:W-:Y:S01]  /*14c0*/  FMUL R9, R0, R3 ;  /* 0x0000000300097220 */ /* 0x002fe20000400000 */
[----:B---3--:R-:W-:Y:S01]  /*14d0*/  ISETP.NE.AND P0, PT, R16, RZ, PT ;  /* 0x000000ff1000720c */ /* 0x008fe20003f05270 */
[----:B------:R-:W-:-:S03]  /*14e0*/  HFMA2 R16, -RZ, RZ, 0.96630859375, -0.0022525787353515625 ;  /* 0x3bbb989dff107431 */ /* 0x000fc600000001ff */
        /* <DEDUP_REMOVED lines=36> */
.L_x_34024:
[----:B------:R-:W-:Y:S05]  /*1730*/  BSYNC.RECONVERGENT B0 ;  /* 0x0000000000007941 */ /* 0x000fea0003800200 */
.L_x_34023:
        /* <DEDUP_REMOVED lines=26> */
.L_x_34026:
[----:B------:R-:W-:Y:S05]  /*18e0*/  BSYNC.RECONVERGENT B0 ;  /* 0x0000000000007941 */ /* 0x000fea0003800200 */
.L_x_34025:
[----:B------:R-:W1:Y:S01]  /*18f0*/  LDCU.64 UR4, c[0x0][0x3b0] ;  /* 0x00007600ff0477ac */ /* 0x000e620008000a00 */
[----:B------:R-:W-:Y:S02]  /*1900*/  IADD3 R2, P0, PT, R8, R19, RZ ;  /* 0x0000001308027210 */ /* 0x000fe40007f1e0ff */
[----:B------:R-:W-:Y:S02]  /*1910*/  R2UR UR6, R14 ;  /* 0x000000000e0672ca */ /* 0x000fe400000e0000 */
[----:B------:R-:W-:Y:S01]  /*1920*/  R2UR UR7, R15 ;  /* 0x000000000f0772ca */ /* 0x000fe200000e0000 */
[----:B------:R-:W-:Y:S01]  /*1930*/  IMAD.X R3, R9, 0x1, R17, P0 ;  /* 0x0000000109037824 */ /* 0x000fe200000e0611 */
[----:B------:R-:W-:-:S04]  /*1940*/  IADD3 R11, P0, PT, R6, R11, RZ ;  /* 0x0000000b060b7210 */ /* 0x000fc80007f1e0ff */
[----:B------:R-:W-:Y:S02]  /*1950*/  IADD3.X R10, PT, PT, R7, R10, RZ, P0, !PT ;  /* 0x0000000a070a7210 */ /* 0x000fe400007fe4ff */
[----:B-1----:R-:W-:-:S05]  /*1960*/  ISETP.GE.U32.AND P0, PT, R11, UR4, PT ;  /* 0x000000040b007c0c */ /* 0x002fca000bf06070 */
[----:B------:R3:W-:Y:S01]  /*1970*/  STG.E desc[UR6][R2.64], R25 ;  /* 0x0000001902007986 */ /* 0x0007e2000c101906 */
[----:B------:R-:W-:-:S13]  /*1980*/  ISETP.GE.AND.EX P0, PT, R10, UR5, PT, P0 ;  /* 0x000000050a007c0c */ /* 0x000fda000bf06300 */
[----:B---3--:R-:W-:Y:S05]  /*1990*/  @!P0 BRA `(.L_x_34027) ;  /* 0xfffffff000b88947 */ /* 0x008fea000383ffff */
[----:B------:R-:W-:Y:S05]  /*19a0*/  EXIT ;  /* 0x000000000000794d */ /* 0x000fea0003800000 */
        .weak           $__internal_572_$__cuda_sm20_div_u64
        .type           $__internal_572_$__cuda_sm20_div_u64,@function
        .size           $__internal_572_$__cuda_sm20_div_u64,($__internal_573_$__cuda_sm3x_div_rn_noftz_f32_slowpath - $__internal_572_$__cuda_sm20_div_u64)
$__internal_572_$__cuda_sm20_div_u64:
        /* <DEDUP_REMOVED lines=44> */
[----:B------:R-:W-:Y:S02]  /*1c70*/  ISETP.GE.U32.AND P0, PT, R17, R6, PT ;  /* 0x000000061100720c */ /* 0x000fe40003f06070 */
[----:B------:R-:W-:Y:S01]  /*1c80*/  IADD3 R3, P2, PT, -R6, R17, RZ ;  /* 0x0000001106037210 */ /* 0x000fe20007f5e1ff */
[----:B------:R-:W-:Y:S01]  /*1c90*/  IMAD.X R16, R2, 0x1, ~R5, P1 ;  /* 0x0000000102107824 */ /* 0x000fe200008e0e05 */
[----:B------:R-:W-:-:S03]  /*1ca0*/  IADD3 R2, P1, PT, R15, 0x1, RZ ;  /* 0x000000010f027810 */ /* 0x000fc60007f3e0ff */
[C---:B------:R-:W-:Y:S01]  /*1cb0*/  IMAD.X R14, R16.reuse, 0x1, ~R7, P2 ;  /* 0x00000001100e7824 */ /* 0x040fe200010e0e07 */
[----:B------:R-:W-:Y:S02]  /*1cc0*/  ISETP.GE.U32.AND.EX P0, PT, R16, R7, PT, P0 ;  /* 0x000000071000720c */ /* 0x000fe40003f06100 */
[----:B------:R-:W-:Y:S02]  /*1cd0*/  IADD3.X R4, PT, PT, RZ, R13, RZ, P1, !PT ;  /* 0x0000000dff047210 */ /* 0x000fe40000ffe4ff */
[----:B------:R-:W-:Y:S02]  /*1ce0*/  SEL R15, R2, R15, P0 ;  /* 0x0000000f020f7207 */ /* 0x000fe40000000000 */
[----:B------:R-:W-:Y:S02]  /*1cf0*/  SEL R3, R3, R17, P0 ;  /* 0x0000001103037207 */ /* 0x000fe40000000000 */
[----:B------:R-:W-:Y:S02]  /*1d00*/  SEL R2, R4, R13, P0 ;  /* 0x0000000d04027207 */ /* 0x000fe40000000000 */
[----:B------:R-:W-:-:S02]  /*1d10*/  IADD3 R4, P2, PT, R15, 0x1, RZ ;  /* 0x000000010f047810 */ /* 0x000fc40007f5e0ff */
[----:B------:R-:W-:Y:S02]  /*1d20*/  SEL R14, R14, R16, P0 ;  /* 0x000000100e0e7207 */ /* 0x000fe40000000000 */
[----:B------:R-:W-:Y:S01]  /*1d30*/  ISETP.GE.U32.AND P0, PT, R3, R6, PT ;  /* 0x000000060300720c */ /* 0x000fe20003f06070 */
[----:B------:R-:W-:Y:S01]  /*1d40*/  IMAD.X R5, RZ, RZ, R2, P2 ;  /* 0x000000ffff057224 */ /* 0x000fe200010e0602 */
[----:B------:R-:W-:Y:S01]  /*1d50*/  ISETP.NE.U32.AND P1, PT, R6, RZ, PT ;  /* 0x000000ff0600720c */ /* 0x000fe20003f25070 */
[----:B------:R-:W-:Y:S01]  /*1d60*/  HFMA2 R3, -RZ, RZ, 0, 0 ;  /* 0x00000000ff037431 */ /* 0x000fe200000001ff */
[----:B------:R-:W-:Y:S02]  /*1d70*/  ISETP.GE.U32.AND.EX P0, PT, R14, R7, PT, P0 ;  /* 0x000000070e00720c */ /* 0x000fe40003f06100 */
[----:B------:R-:W-:Y:S02]  /*1d80*/  ISETP.NE.AND.EX P1, PT, R7, RZ, PT, P1 ;  /* 0x000000ff0700720c */ /* 0x000fe40003f25310 */
[----:B------:R-:W-:Y:S01]  /*1d90*/  SEL R5, R5, R2, P0 ;  /* 0x0000000205057207 */ /* 0x000fe20000000000 */
[----:B------:R-:W-:Y:S01]  /*1da0*/  IMAD.MOV.U32 R2, RZ, RZ, R0 ;  /* 0x000000ffff027224 */ /* 0x000fe200078e0000 */
[----:B------:R-:W-:-:S02]  /*1db0*/  SEL R4, R4, R15, P0 ;  /* 0x0000000f04047207 */ /* 0x000fc40000000000 */
[----:B------:R-:W-:Y:S02]  /*1dc0*/  SEL R5, R5, 0xffffffff, P1 ;  /* 0xffffffff05057807 */ /* 0x000fe40000800000 */
[----:B------:R-:W-:Y:S01]  /*1dd0*/  SEL R4, R4, 0xffffffff, P1 ;  /* 0xffffffff04047807 */ /* 0x000fe20000800000 */
[----:B------:R-:W-:Y:S06]  /*1de0*/  RET.REL.NODEC R2 `(_Z15SoftmaxWarpImplI24ElementwiseScaleMaskLoadIffbE11DirectStoreIffEfLi1ELi1ELi1ELi2ELb0EL9Algorithm0EEvT_T0_ll) ;  /* 0xffffffe002847950 */ /* 0x000fec0003c3ffff */
        .weak           $__internal_573_$__cuda_sm3x_div_rn_noftz_f32_slowpath
        .type           $__internal_573_$__cuda_sm3x_div_rn_noftz_f32_slowpath,@function
        .size           $__internal_573_$__cuda_sm3x_div_rn_noftz_f32_slowpath,(.L_x_37950 - $__internal_573_$__cuda_sm3x_div_rn_noftz_f32_slowpath)
$__internal_573_$__cuda_sm3x_div_rn_noftz_f32_slowpath:
        /* <DEDUP_REMOVED lines=34> */
.L_x_34029:
        /* <DEDUP_REMOVED lines=51> */
.L_x_34036:
[----:B------:R-:W-:-:S04]  /*2340*/  LOP3.LUT R2, R2, 0x80000000, RZ, 0xc0, !PT ;  /* 0x8000000002027812 */ /* 0x000fc800078ec0ff */
[----:B------:R-:W-:Y:S01]  /*2350*/  LOP3.LUT R2, R2, 0x7f800000, RZ, 0xfc, !PT ;  /* 0x7f80000002027812 */ /* 0x000fe200078efcff */
[----:B------:R-:W-:Y:S06]  /*2360*/  BRA `(.L_x_34037) ;  /* 0x0000000000047947 */ /* 0x000fec0003800000 */
.L_x_34035:
[----:B------:R-:W-:-:S07]  /*2370*/  LEA R2, R25, R2, 0x17 ;  /* 0x0000000219027211 */ /* 0x000fce00078eb8ff */
.L_x_34037:
[----:B------:R-:W-:Y:S05]  /*2380*/  BSYNC.RECONVERGENT B3 ;  /* 0x0000000000037941 */ /* 0x000fea0003800200 */
.L_x_34034:
[----:B------:R-:W-:Y:S05]  /*2390*/  BRA `(.L_x_34038) ;  /* 0x0000000000207947 */ /* 0x000fea0003800000 */
.L_x_34033:
[----:B------:R-:W-:-:S04]  /*23a0*/  LOP3.LUT R2, R3, 0x80000000, R2, 0x48, !PT ;  /* 0x8000000003027812 */ /* 0x000fc800078e4802 */
[----:B------:R-:W-:Y:S01]  /*23b0*/  LOP3.LUT R2, R2, 0x7f800000, RZ, 0xfc, !PT ;  /* 0x7f80000002027812 */ /* 0x000fe200078efcff */
[----:B------:R-:W-:Y:S06]  /*23c0*/  BRA `(.L_x_34038) ;  /* 0x0000000000147947 */ /* 0x000fec0003800000 */
.L_x_34032:
[----:B------:R-:W-:Y:S01]  /*23d0*/  LOP3.LUT R2, R3, 0x80000000, R2, 0x48, !PT ;  /* 0x8000000003027812 */ /* 0x000fe200078e4802 */
[----:B------:R-:W-:Y:S06]  /*23e0*/  BRA `(.L_x_34038) ;  /* 0x00000000000c7947 */ /* 0x000fec0003800000 */
.L_x_34031:
[----:B------:R-:W0:Y:S01]  /*23f0*/  MUFU.RSQ R2, -QNAN ;  /* 0xffc0000000027908 */ /* 0x000e220000001400 */
[----:B------:R-:W-:Y:S05]  /*2400*/  BRA `(.L_x_34038) ;  /* 0x0000000000047947 */ /* 0x000fea0003800000 */
.L_x_34030:
[----:B------:R-:W-:-:S07]  /*2410*/  FADD.FTZ R2, R2, R3 ;  /* 0x0000000302027221 */ /* 0x000fce0000010000 */
.L_x_34038:
[----:B------:R-:W-:Y:S05]  /*2420*/  BSYNC.RECONVERGENT B2 ;  /* 0x0000000000027941 */ /* 0x000fea0003800200 */
.L_x_34028:
[----:B------:R-:W-:Y:S02]  /*2430*/  HFMA2 R3, -RZ, RZ, 0, 0 ;  /* 0x00000000ff037431 */ /* 0x000fe400000001ff */
[----:B0-----:R-:W-:Y:S02]  /*2440*/  IMAD.MOV.U32 R23, RZ, RZ, R2 ;  /* 0x000000ffff177224 */ /* 0x001fe400078e0002 */
[----:B------:R-:W-:-:S04]  /*2450*/  IMAD.MOV.U32 R2, RZ, RZ, R16 ;  /* 0x000000ffff027224 */ /* 0x000fc800078e0010 */
[----:B------:R-:W-:Y:S05]  /*2460*/  RET.REL.NODEC R2 `(_Z15SoftmaxWarpImplI24ElementwiseScaleMaskLoadIffbE11DirectStoreIffEfLi1ELi1ELi1ELi2ELb0EL9Algorithm0EEvT_T0_ll) ;  /* 0xffffffd802e47950 */ /* 0x000fea0003c3ffff */
.L_x_34039:
        /* <DEDUP_REMOVED lines=9> */
.L_x_37950:


//--------------------- .text._Z15SoftmaxWarpImplI24ElementwiseScaleMaskLoadIffbE11DirectStoreIffEfLi2ELi32ELi32ELi1ELb1EL9Algorithm0EEvT_T0_ll --------------------------
	.section	.text._Z15SoftmaxWarpImplI24ElementwiseScaleMaskLoadIffbE11DirectStoreIffEfLi2ELi32ELi32ELi1ELb1EL9Algorithm0EEvT_T0_ll,"ax",@progbits
	.align	128
        .global         _Z15SoftmaxWarpImplI24ElementwiseScaleMaskLoadIffbE11DirectStoreIffEfLi2ELi32ELi32ELi1ELb1EL9Algorithm0EEvT_T0_ll
        .type           _Z15SoftmaxWarpImplI24ElementwiseScaleMaskLoadIffbE11DirectStoreIffEfLi2ELi32ELi32ELi1ELb1EL9Algorithm0EEvT_T0_ll,@function
        .size           _Z15SoftmaxWarpImplI24ElementwiseScaleMaskLoadIffbE11DirectStoreIffEfLi2ELi32ELi32ELi1ELb1EL9Algorithm0EEvT_T0_ll,(.L_x_37951 - _Z15SoftmaxWarpImplI24ElementwiseScaleMaskLoadIffbE11DirectStoreIffEfLi2ELi32ELi32ELi1ELb1EL9Algorithm0EEvT_T0_ll)
        .other          _Z15SoftmaxWarpImplI24ElementwiseScaleMaskLoadIffbE11DirectStoreIffEfLi2ELi32ELi32ELi1ELb1EL9Algorithm0EEvT_T0_ll,@"STO_CUDA_ENTRY STV_DEFAULT"
_Z15SoftmaxWarpImplI24ElementwiseScaleMaskLoadIffbE11DirectStoreIffEfLi2ELi32ELi32ELi1ELb1EL9Algorithm0EEvT_T0_ll:
.text._Z15SoftmaxWarpImplI24ElementwiseScaleMaskLoadIffbE11DirectStoreIffEfLi2ELi32ELi32ELi1ELb1EL9Algorithm0EEvT_T0_ll:
        /* <DEDUP_REMOVED lines=26> */
.L_x_34040:
        /* <DEDUP_REMOVED lines=14> */
[----:B0-----:R-:W-:-:S04]  /*0280*/  IMAD.SHL.U32 R62, R62, 0x2, RZ ;  /* 0x000000023e3e7824 */ /* 0x001fc800078e00ff */
[C---:B------:R-:W-:Y:S01]  /*0290*/  VIADD R54, R62.reuse, 0x140 ;  /* 0x000001403e367836 */ /* 0x040fe20000000000 */
[C---:B------:R-:W-:Y:S01]  /*02a0*/  IADD3 R58, PT, PT, R62.reuse, 0x40, RZ ;  /* 0x000000403e3a7810 */ /* 0x040fe20007ffe0ff */
[C---:B------:R-:W-:Y:S01]  /*02b0*/  VIADD R49, R62.reuse, 0x280 ;  /* 0x000002803e317836 */ /* 0x040fe20000000000 */
[C---:B------:R-:W-:Y:S01]  /*02c0*/  IADD3 R57, PT, PT, R62.reuse, 0x80, RZ ;  /* 0x000000803e397810 */ /* 0x040fe20007ffe0ff */
[C---:B------:R-:W-:Y:S01]  /*02d0*/  VIADD R44, R62.reuse, 0x3c0 ;  /* 0x000003c03e2c7836 */ /* 0x040fe20000000000 */
        /* <DEDUP_REMOVED lines=10> */
.L_x_34171:
[----:B0-234-:R-:W0:Y:S01]  /*0380*/  LDC.64 R2, c[0x0][0x3b8] ;  /* 0x0000ee00ff027b82 */ /* 0x01de220000000a00 */
[----:B------:R-:W-:Y:S01]  /*0390*/  BSSY.RECONVERGENT B1, `(.L_x_34042) ;  /* 0x000002b000017945 */ /* 0x000fe20003800200 */
[----:B------:R-:W-:Y:S02]  /*03a0*/  MOV R4, 0xff800000 ;  /* 0xff80000000047802 */ /* 0x000fe40000000f00 */
[----:B------:R-:W-:Y:S02]  /*03b0*/  MOV R5, 0xff800000 ;  /* 0xff80000000057802 */ /* 0x000fe40000000f00 */
[----:B------:R-:W-:Y:S02]  /*03c0*/  MOV R13, 0xff800000 ;  /* 0xff800000000d7802 */ /* 0x000fe40000000f00 */
[-C--:B0-----:R-:W-:Y:S02]  /*03d0*/  ISETP.GE.U32.AND P2, PT, R62, R2.reuse, PT ;  /* 0x000000023e00720c */ /* 0x081fe40003f46070 */
[----:B------:R-:W-:-:S02]  /*03e0*/  ISETP.GE.U32.AND P4, PT, R58, R2, PT ;  /* 0x000000023a00720c */ /* 0x000fc40003f86070 */
[----:B------:R-:W-:Y:S02]  /*03f0*/  ISETP.GE.AND.EX P2, PT, RZ, R3, PT, P2 ;  /* 0x00000003ff00720c */ /* 0x000fe40003f46320 */
[-C--:B------:R-:W-:Y:S02]  /*0400*/  ISETP.GE.U32.AND P1, PT, R57, R2.reuse, PT ;  /* 0x000000023900720c */ /* 0x080fe40003f26070 */
[-C--:B------:R-:W-:Y:S02]  /*0410*/  ISETP.GE.U32.AND P3, PT, R56, R2.reuse, PT ;  /* 0x000000023800720c */ /* 0x080fe40003f66070 */
[----:B------:R-:W-:-:S07]  /*0420*/  ISETP.GE.U32.AND P5, PT, R55, R2, PT ;  /* 0x000000023700720c */ /* 0x000fce0003fa6070 */
[----:B-1----:R-:W-:Y:S06]  /*0430*/  @P2 BRA `(.L_x_34043) ;  /* 0x0000000000802947 */ /* 0x002fec0003800000 */
[----:B------:R-:W-:Y:S02]  /*0440*/  HFMA2 R63, -RZ, RZ, 0, 0 ;  /* 0x00000000ff3f7431 */ /* 0x000fe400000001ff */
[----:B------:R-:W-:Y:S01]  /*0450*/  IMAD R7, R60, UR44, RZ ;  /* 0x0000002c3c077c24 */ /* 0x000fe2000f8e02ff */
[----:B------:R-:W-:Y:S02]  /*0460*/  R2UR UR4, R42 ;  /* 0x000000002a0472ca */ /* 0x000fe400000e0000 */
[----:B------:R-:W-:Y:S01]  /*0470*/  R2UR UR5, R43 ;  /* 0x000000002b0572ca */ /* 0x000fe200000e0000 */
[C---:B------:R-:W-:Y:S02]  /*0480*/  IMAD R7, R64.reuse, UR45, R7 ;  /* 0x0000002d40077c24 */ /* 0x040fe4000f8e0207 */
[----:B------:R-:W-:-:S04]  /*0490*/  IMAD.WIDE.U32 R4, R64, UR44, R62 ;  /* 0x0000002c40047c25 */ /* 0x000fc8000f8e003e */
[----:B------:R-:W-:-:S05]  /*04a0*/  IMAD.IADD R5, R5, 0x1, R7 ;  /* 0x0000000105057824 */ /* 0x000fca00078e0207 */
[----:B------:R-:W-:-:S04]  /*04b0*/  LEA.HI R7, P0, R5, R4, RZ, 0x1 ;  /* 0x0000000405077211 */ /* 0x000fc800078108ff */
[----:B------:R-:W-:Y:S02]  /*04c0*/  LOP3.LUT R4, R7, 0xfffffffe, RZ, 0xc0, !PT ;  /* 0xfffffffe07047812 */ /* 0x000fe400078ec0ff */
[----:B------:R-:W-:Y:S02]  /*04d0*/  IADD3.X R0, PT, PT, RZ, R5, RZ, P0, !PT ;  /* 0x00000005ff007210 */ /* 0x000fe400007fe4ff */
[----:B------:R-:W-:-:S04]  /*04e0*/  IADD3 R4, P0, PT, R4, UR38, RZ ;  /* 0x0000002604047c10 */ /* 0x000fc8000ff1e0ff */
[----:B------:R-:W-:-:S05]  /*04f0*/  IADD3.X R5, PT, PT, R0, UR39, RZ, P0, !PT ;  /* 0x0000002700057c10 */ /* 0x000fca00087fe4ff */
[----:B------:R-:W2:Y:S01]  /*0500*/  LDG.E.U16 R4, desc[UR4][R4.64] ;  /* 0x0000000404047981 */ /* 0x000ea2000c1e1500 */
[C---:B------:R-:W-:Y:S02]  /*0510*/  SHF.L.U32 R6, R7.reuse, 0x2, RZ ;  /* 0x0000000207067819 */ /* 0x040fe400000006ff */
[----:B------:R-:W-:Y:S02]  /*0520*/  SHF.L.U64.HI R7, R7, 0x2, R0 ;  /* 0x0000000207077819 */ /* 0x000fe40000010200 */
[----:B------:R-:W-:-:S04]  /*0530*/  LOP3.LUT R6, R6, 0xfffffff8, RZ, 0xc0, !PT ;  /* 0xfffffff806067812 */ /* 0x000fc800078ec0ff */
[----:B------:R-:W-:-:S04]  /*0540*/  IADD3 R6, P0, PT, R6, UR36, RZ ;  /* 0x0000002406067c10 */ /* 0x000fc8000ff1e0ff */
[----:B------:R-:W-:Y:S02]  /*0550*/  IADD3.X R7, PT, PT, R7, UR37, RZ, P0, !PT ;  /* 0x0000002507077c10 */ /* 0x000fe400087fe4ff */
        /* <DEDUP_REMOVED lines=14> */
.L_x_34043:
[----:B------:R-:W-:Y:S05]  /*0640*/  BSYNC.RECONVERGENT B1 ;  /* 0x0000000000017941 */ /* 0x000fea0003800200 */
.L_x_34042:
[-C--:B------:R-:W-:Y:S01]  /*0650*/  ISETP.GE.AND.EX P6, PT, RZ, R3.reuse, PT, P4 ;  /* 0x00000003ff00720c */ /* 0x080fe20003fc6340 */
[----:B------:R-:W-:Y:S01]  /*0660*/  BSSY.RECONVERGENT B1, `(.L_x_34044) ;  /* 0x0000027000017945 */ /* 0x000fe20003800200 */
[----:B------:R-:W-:Y:S01]  /*0670*/  ISETP.GE.U32.AND P0, PT, R54, R2, PT ;  /* 0x000000023600720c */ /* 0x000fe20003f06070 */
[----:B------:R-:W-:Y:S01]  /*0680*/  IMAD.MOV.U32 R8, RZ, RZ, -0x800000 ;  /* 0xff800000ff087424 */ /* 0x000fe200078e00ff */
[----:B------:R-:W-:Y:S02]  /*0690*/  ISETP.GE.AND.EX P4, PT, RZ, R3, PT, P1 ;  /* 0x00000003ff00720c */ /* 0x000fe40003f86310 */
[----:B------:R-:W-:-:S07]  /*06a0*/  MOV R6, 0xff800000 ;  /* 0xff80000000067802 */ /* 0x000fce0000000f00 */
[----:B------:R-:W-:Y:S05]  /*06b0*/  @P6 BRA `(.L_x_34045) ;  /* 0x0000000000846947 */ /* 0x000fea0003800000 */
        /* <DEDUP_REMOVED lines=9> */
[----:B------:R-:W-:Y:S02]  /*0750*/  LOP3.LUT R6, R8, 0xfffffffe, RZ, 0xc0, !PT ;  /* 0xfffffffe08067812 */ /* 0x000fe400078ec0ff */
[----:B------:R-:W-:Y:S02]  /*0760*/  IADD3.X R9, PT, PT, RZ, R9, RZ, P1, !PT ;  /* 0x00000009ff097210 */ /* 0x000fe40000ffe4ff */
[----:B------:R-:W-:-:S04]  /*0770*/  IADD3 R6, P1, PT, R6, UR38, RZ ;  /* 0x0000002606067c10 */ /* 0x000fc8000ff3e0ff */
[----:B------:R-:W-:-:S05]  /*0780*/  IADD3.X R7, PT, PT, R9, UR39, RZ, P1, !PT ;  /* 0x0000002709077c10 */ /* 0x000fca0008ffe4ff */
[----:B------:R-:W2:Y:S01]  /*0790*/  LDG.E.U16 R6, desc[UR4][R6.64] ;  /* 0x0000000406067981 */ /* 0x000ea2000c1e1500 */
[C---:B------:R-:W-:Y:S01]  /*07a0*/  IMAD.SHL.U32 R10, R8.reuse, 0x4, RZ ;  /* 0x00000004080a7824 */ /* 0x040fe200078e00ff */
[----:B------:R-:W-:-:S04]  /*07b0*/  SHF.L.U64.HI R8, R8, 0x2, R9 ;  /* 0x0000000208087819 */ /* 0x000fc80000010209 */
[----:B------:R-:W-:-:S04]  /*07c0*/  LOP3.LUT R10, R10, 0xfffffff8, RZ, 0xc0, !PT ;  /* 0xfffffff80a0a7812 */ /* 0x000fc800078ec0ff */
[----:B------:R-:W-:-:S04]  /*07d0*/  IADD3 R10, P1, PT, R10, UR36, RZ ;  /* 0x000000240a0a7c10 */ /* 0x000fc8000ff3e0ff */
[----:B------:R-:W-:-:S05]  /*07e0*/  IADD3.X R11, PT, PT, R8, UR37, RZ, P1, !PT ;  /* 0x00000025080b7c10 */ /* 0x000fca0008ffe4ff */
        /* <DEDUP_REMOVED lines=14> */
.L_x_34045:
[----:B------:R-:W-:Y:S05]  /*08d0*/  BSYNC.RECONVERGENT B1 ;  /* 0x0000000000017941 */ /* 0x000fea0003800200 */
.L_x_34044:
[----:B------:R-:W-:Y:S01]  /*08e0*/  BSSY.RECONVERGENT B1, `(.L_x_34046) ;  /* 0x0000026000017945 */ /* 0x000fe20003800200 */
[----:B------:R-:W-:Y:S02]  /*08f0*/  ISETP.GE.U32.AND P1, PT, R53, R2, PT ;  /* 0x000000023500720c */ /* 0x000fe40003f26070 */
[----:B------:R-:W-:Y:S02]  /*0900*/  MOV R16, 0xff800000 ;  /* 0xff80000000107802 */ /* 0x000fe40000000f00 */
[----:B------:R-:W-:Y:S01]  /*0910*/  MOV R10, 0xff800000 ;  /* 0xff800000000a7802 */ /* 0x000fe20000000f00 */
[----:B------:R-:W-:Y:S08]  /*0920*/  @P4 BRA `(.L_x_34047) ;  /* 0x0000000000844947 */ /* 0x000ff00003800000 */
        /* <DEDUP_REMOVED lines=33> */
.L_x_34047:
[----:B------:R-:W-:Y:S05]  /*0b40*/  BSYNC.RECONVERGENT B1 ;  /* 0x0000000000017941 */ /* 0x000fea0003800200 */
.L_x_34046:
        /* <DEDUP_REMOVED lines=16> */
[----:B------:R-:W-:Y:S01]  /*0c50*/  LOP3.LUT R14, R7, 0xfffffffe, RZ, 0xc0, !PT ;  /* 0xfffffffe070e7812 */ /* 0x000fe200078ec0ff */
[----:B------:R-:W-:-:S03]  /*0c60*/  IMAD.X R0, RZ, RZ, R9, P5 ;  /* 0x000000ffff007224 */ /* 0x000fc600028e0609 */
[----:B------:R-:W-:-:S04]  /*0c70*/  IADD3 R14, P5, PT, R14, UR38, RZ ;  /* 0x000000260e0e7c10 */ /* 0x000fc8000ffbe0ff */
[----:B------:R-:W-:-:S05]  /*0c80*/  IADD3.X R15, PT, PT, R0, UR39, RZ, P5, !PT ;  /* 0x00000027000f7c10 */ /* 0x000fca000affe4ff */
[----:B------:R-:W2:Y:S01]  /*0c90*/  LDG.E.U16 R14, desc[UR4][R14.64] ;  /* 0x000000040e0e7981 */ /* 0x000ea2000c1e1500 */
[C---:B------:R-:W-:Y:S02]  /*0ca0*/  SHF.L.U32 R18, R7.reuse, 0x2, RZ ;  /* 0x0000000207127819 */ /* 0x040fe400000006ff */
[----:B------:R-:W-:Y:S02]  /*0cb0*/  SHF.L.U64.HI R7, R7, 0x2, R0 ;  /* 0x0000000207077819 */ /* 0x000fe40000010200 */
        /* <DEDUP_REMOVED lines=17> */
.L_x_34049:
[----:B------:R-:W-:Y:S05]  /*0dd0*/  BSYNC.RECONVERGENT B1 ;  /* 0x0000000000017941 */ /* 0x000fea0003800200 */
.L_x_34048:
[----:B------:R-:W-:Y:S01]  /*0de0*/  BSSY.RECONVERGENT B1, `(.L_x_34050) ;  /* 0x0000026000017945 */ /* 0x000fe20003800200 */
[----:B------:R-:W-:Y:S02]  /*0df0*/  ISETP.GE.U32.AND P5, PT, R51, R2, PT ;  /* 0x000000023300720c */ /* 0x000fe40003fa6070 */
[----:B------:R-:W-:Y:S02]  /*0e00*/  MOV R28, 0xff800000 ;  /* 0xff800000001c7802 */ /* 0x000fe40000000f00 */
[----:B------:R-:W-:Y:S01]  /*0e10*/  MOV R32, 0xff800000 ;  /* 0xff80000000207802 */ /* 0x000fe20000000f00 */
[----:B------:R-:W-:Y:S08]  /*0e20*/  @P3 BRA `(.L_x_34051) ;  /* 0x0000000000843947 */ /* 0x000ff00003800000 */
        /* <DEDUP_REMOVED lines=33> */
.L_x_34051:
[----:B------:R-:W-:Y:S05]  /*1040*/  BSYNC.RECONVERGENT B1 ;  /* 0x0000000000017941 */ /* 0x000fea0003800200 */
.L_x_34050:
[-C--:B------:R-:W-:Y:S01]  /*1050*/  ISETP.GE.AND.EX P6, PT, RZ, R3.reuse, PT, P0 ;  /* 0x00000003ff00720c */ /* 0x080fe20003fc6300 */
[----:B------:R-:W-:Y:S01]  /*1060*/  BSSY.RECONVERGENT B1, `(.L_x_34052) ;  /* 0x0000027000017945 */ /* 0x000fe20003800200 */
[----:B------:R-:W-:Y:S02]  /*1070*/  ISETP.GE.U32.AND P3, PT, R50, R2, PT ;  /* 0x000000023200720c */ /* 0x000fe40003f66070 */
[----:B------:R-:W-:Y:S02]  /*1080*/  ISETP.GE.AND.EX P0, PT, RZ, R3, PT, P1 ;  /* 0x00000003ff00720c */ /* 0x000fe40003f06310 */
[----:B------:R-:W-:Y:S02]  /*1090*/  MOV R34, 0xff800000 ;  /* 0xff80000000227802 */ /* 0x000fe40000000f00 */
[----:B------:R-:W-:-:S05]  /*10a0*/  MOV R38, 0xff800000 ;  /* 0xff80000000267802 */ /* 0x000fca0000000f00 */
[----:B------:R-:W-:Y:S05]  /*10b0*/  @P6 BRA `(.L_x_34053) ;  /* 0x0000000000846947 */ /* 0x000fea0003800000 */
[----:B------:R-:W-:Y:S01]  /*10c0*/  HFMA2 R15, -RZ, RZ, 0, 0 ;  /* 0x00000000ff0f7431 */ /* 0x000fe200000001ff */
        /* <DEDUP_REMOVED lines=32> */
.L_x_34053:
[----:B------:R-:W-:Y:S05]  /*12d0*/  BSYNC.RECONVERGENT B1 ;  /* 0x0000000000017941 */ /* 0x000fea0003800200 */
.L_x_34052:
[----:B------:R-:W-:Y:S01]  /*12e0*/  BSSY.RECONVERGENT B1, `(.L_x_34054) ;  /* 0x0000026000017945 */ /* 0x000fe20003800200 */
[----:B------:R-:W-:Y:S01]  /*12f0*/  ISETP.GE.U32.AND P1, PT, R49, R2, PT ;  /* 0x000000023100720c */ /* 0x000fe20003f26070 */
[----:B------:R-:W-:Y:S01]  /*1300*/  IMAD.MOV.U32 R68, RZ, RZ, -0x800000 ;  /* 0xff800000ff447424 */ /* 0x000fe200078e00ff */
[----:B------:R-:W-:Y:S01]  /*1310*/  MOV R40, 0xff800000 ;  /* 0xff80000000287802 */ /* 0x000fe20000000f00 */
[----:B------:R-:W-:Y:S10]  /*1320*/  @P0 BRA `(.L_x_34055) ;  /* 0x0000000000840947 */ /* 0x000ff40003800000 */
        /* <DEDUP_REMOVED lines=33> */
.L_x_34055:
[----:B------:R-:W-:Y:S05]  /*1540*/  BSYNC.RECONVERGENT B1 ;  /* 0x0000000000017941 */ /* 0x000fea0003800200 */
.L_x_34054:
[-C--:B------:R-:W-:Y:S01]  /*1550*/  ISETP.GE.AND.EX P6, PT, RZ, R3.reuse, PT, P4 ;  /* 0x00000003ff00720c */ /* 0x080fe20003fc6340 */
[----:B------:R-:W-:Y:S01]  /*1560*/  BSSY.RECONVERGENT B1, `(.L_x_34056) ;  /* 0x0000027000017945 */ /* 0x000fe20003800200 */
[----:B------:R-:W-:Y:S02]  /*1570*/  ISETP.GE.U32.AND P0, PT, R48, R2, PT ;  /* 0x000000023000720c */ /* 0x000fe40003f06070 */
[----:B------:R-:W-:Y:S02]  /*1580*/  ISETP.GE.AND.EX P4, PT, RZ, R3, PT, P5 ;  /* 0x00000003ff00720c */ /* 0x000fe40003f86350 */
[----:B------:R-:W-:Y:S02]  /*1590*/  MOV R70, 0xff800000 ;  /* 0xff80000000467802 */ /* 0x000fe40000000f00 */
[----:B------:R-:W-:-:S05]  /*15a0*/  MOV R72, 0xff800000 ;  /* 0xff80000000487802 */ /* 0x000fca0000000f00 */
[----:B------:R-:W-:Y:S05]  /*15b0*/  @P6 BRA `(.L_x_34057) ;  /* 0x0000000000846947 */ /* 0x000fea0003800000 */
        /* <DEDUP_REMOVED lines=33> */
.L_x_34057:
[----:B------:R-:W-:Y:S05]  /*17d0*/  BSYNC.RECONVERGENT B1 ;  /* 0x0000000000017941 */ /* 0x000fea0003800200 */
.L_x_34056:
        /* <DEDUP_REMOVED lines=38> */
.L_x_34059:
[----:B------:R-:W-:Y:S05]  /*1a40*/  BSYNC.RECONVERGENT B1 ;  /* 0x0000000000017941 */ /* 0x000fea0003800200 */
.L_x_34058:
[-C--:B------:R-:W-:Y:S01]  /*1a50*/  ISETP.GE.AND.EX P6, PT, RZ, R3.reuse, PT, P3 ;  /* 0x00000003ff00720c */ /* 0x080fe20003fc6330 */
[----:B------:R-:W-:Y:S01]  /*1a60*/  BSSY.RECONVERGENT B1, `(.L_x_34060) ;  /* 0x0000027000017945 */ /* 0x000fe20003800200 */
[----:B------:R-:W-:Y:S02]  /*1a70*/  ISETP.GE.U32.AND P4, PT, R46, R2, PT ;  /* 0x000000022e00720c */ /* 0x000fe40003f86070 */
[----:B------:R-:W-:Y:S02]  /*1a80*/  ISETP.GE.AND.EX P3, PT, RZ, R3, PT, P1 ;  /* 0x00000003ff00720c */ /* 0x000fe40003f66310 */
[----:B------:R-:W-:Y:S02]  /*1a90*/  MOV R78, 0xff800000 ;  /* 0xff800000004e7802 */ /* 0x000fe40000000f00 */
[----:B------:R-:W-:-:S05]  /*1aa0*/  MOV R80, 0xff800000 ;  /* 0xff80000000507802 */ /* 0x000fca0000000f00 */
[----:B------:R-:W-:Y:S05]  /*1ab0*/  @P6 BRA `(.L_x_34061) ;  /* 0x0000000000846947 */ /* 0x000fea0003800000 */
        /* <DEDUP_REMOVED lines=33> */
.L_x_34061:
[----:B------:R-:W-:Y:S05]  /*1cd0*/  BSYNC.RECONVERGENT B1 ;  /* 0x0000000000017941 */ /* 0x000fea0003800200 */
.L_x_34060:
[----:B------:R-:W-:Y:S01]  /*1ce0*/  BSSY.RECONVERGENT B1, `(.L_x_34062) ;  /* 0x0000026000017945 */ /* 0x000fe20003800200 */
[----:B------:R-:W-:Y:S02]  /*1cf0*/  ISETP.GE.U32.AND P1, PT, R45, R2, PT ;  /* 0x000000022d00720c */ /* 0x000fe40003f26070 */
[----:B------:R-:W-:Y:S02]  /*1d00*/  MOV R82, 0xff800000 ;  /* 0xff80000000527802 */ /* 0x000fe40000000f00 */
[----:B------:R-:W-:Y:S01]  /*1d10*/  MOV R86, 0xff800000 ;  /* 0xff80000000567802 */ /* 0x000fe20000000f00 */
[----:B------:R-:W-:Y:S08]  /*1d20*/  @P3 BRA `(.L_x_34063) ;  /* 0x0000000000843947 */ /* 0x000ff00003800000 */
        /* <DEDUP_REMOVED lines=33> */
.L_x_34063:
[----:B------:R-:W-:Y:S05]  /*1f40*/  BSYNC.RECONVERGENT B1 ;  /* 0x0000000000017941 */ /* 0x000fea0003800200 */
.L_x_34062:
        /* <DEDUP_REMOVED lines=13> */
[----:B------:R-:W-:Y:S02]  /*2020*/  MOV R26, 0xff800000 ;  /* 0xff800000001a7802 */ /* 0x000fe40000000f00 */
[----:B------:R-:W-:-:S02]  /*2030*/  MOV R18, 0xff800000 ;  /* 0xff80000000127802 */ /* 0x000fc40000000f00 */
[----:B------:R-:W-:Y:S02]  /*2040*/  MOV R22, 0xff800000 ;  /* 0xff80000000167802 */ /* 0x000fe40000000f00 */
[----:B------:R-:W-:Y:S01]  /*2050*/  MOV R92, 0xff800000 ;  /* 0xff800000005c7802 */ /* 0x000fe20000000f00 */
[----:B------:R-:W-:Y:S06]  /*2060*/  @P0 BRA `(.L_x_34065) ;  /* 0x0000000000840947 */ /* 0x000fec0003800000 */
        /* <DEDUP_REMOVED lines=12> */
[----:B------:R-:W-:-:S06]  /*2130*/  IADD3.X R3, PT, PT, R0, UR39, RZ, P0, !PT ;  /* 0x0000002700037c10 */ /* 0x000fcc00087fe4ff */
        /* <DEDUP_REMOVED lines=20> */
.L_x_34065:
[----:B------:R-:W-:Y:S05]  /*2280*/  BSYNC.RECONVERGENT B1 ;  /* 0x0000000000017941 */ /* 0x000fea0003800200 */
.L_x_34064:
        /* <DEDUP_REMOVED lines=35> */
.L_x_34067:
[----:B------:R-:W-:Y:S05]  /*24c0*/  BSYNC.RECONVERGENT B1 ;  /* 0x0000000000017941 */ /* 0x000fea0003800200 */
.L_x_34066:
[----:B------:R-:W-:Y:S04]  /*24d0*/  BSSY.RECONVERGENT B1, `(.L_x_34068) ;  /* 0x0000023000017945 */ /* 0x000fe80003800200 */
        /* <DEDUP_REMOVED lines=34> */
.L_x_34069:
[----:B------:R-:W-:Y:S05]  /*2700*/  BSYNC.RECONVERGENT B1 ;  /* 0x0000000000017941 */ /* 0x000fea0003800200 */
.L_x_34068:
        /* <DEDUP_REMOVED lines=35> */
.L_x_34071:
[----:B------:R-:W-:Y:S05]  /*2940*/  BSYNC.RECONVERGENT B1 ;  /* 0x0000000000017941 */ /* 0x000fea0003800200 */
.L_x_34070:
        /* <DEDUP_REMOVED lines=35> */
.L_x_34073:
[----:B------:R-:W-:Y:S05]  /*2b80*/  BSYNC.RECONVERGENT B1 ;  /* 0x0000000000017941 */ /* 0x000fea0003800200 */
.L_x_34072:
        /* <DEDUP_REMOVED lines=60> */
[C---:B------:R-:W-:Y:S01]  /*2f50*/  FADD R7, -R31.reuse, R72 ;  /* 0x000000481f077221 */ /* 0x040fe20000000100 */
[----:B------:R-:W-:Y:S01]  /*2f60*/  FADD R61, -R31, R70 ;  /* 0x000000461f3d7221 */ /* 0x000fe20000000100 */
[----:B------:R-:W-:Y:S01]  /*2f70*/  FADD R16, R8, -12583039 ;  /* 0xcb40007f08107421 */ /* 0x000fe20000000000 */
[----:B------:R-:W-:Y:S01]  /*2f80*/  FFMA R81, R81, 1.925963033500011079e-08, R10 ;  /* 0x32a5706051517823 */ /* 0x000fe2000000000a */
[-C--:B------:R-:W-:Y:S01]  /*2f90*/  FFMA.SAT R10, R85, R12.reuse, 0.5 ;  /* 0x3f000000550a7423 */ /* 0x080fe2000000200c */
[----:B------:R-:W-:Y:S01]  /*2fa0*/  FADD R9, -R31, R76 ;  /* 0x0000004c1f097221 */ /* 0x000fe20000000100 */
[----:B------:R-:W-:Y:S01]  /*2fb0*/  FFMA R16, R83, 1.4426950216293334961, -R16 ;  /* 0x3fb8aa3b53107823 */ /* 0x000fe20000000810 */
[C---:B------:R-:W-:Y:S01]  /*2fc0*/  FADD R41, -R31.reuse, R74 ;  /* 0x0000004a1f297221 */ /* 0x040fe20000000100 */
[-C--:B------:R-:W-:Y:S01]  /*2fd0*/  FFMA.RM R10, R10, R11.reuse, 12582913 ;  /* 0x4b4000010a0a7423 */ /* 0x080fe2000000400b */
[----:B------:R-:W-:Y:S01]  /*2fe0*/  FADD R39, -R31, R80 ;  /* 0x000000501f277221 */ /* 0x000fe20000000100 */
[----:B------:R-:W-:Y:S01]  /*2ff0*/  FFMA R83, R83, 1.925963033500011079e-08, R16 ;  /* 0x32a5706053537823 */ /* 0x000fe20000000010 */
        /* <DEDUP_REMOVED lines=15> */
[----:B------:R-:W-:Y:S01]  /*30f0*/  FADD R31, -R31, R18 ;  /* 0x000000121f1f7221 */ /* 0x000fe20000000100 */
[----:B------:R-:W-:Y:S01]  /*3100*/  FFMA R2, R5, 1.925963033500011079e-08, R2 ;  /* 0x32a5706005027823 */ /* 0x000fe20000000002 */
[-C--:B------:R-:W-:Y:S01]  /*3110*/  FFMA.SAT R4, R71, R12.reuse, 0.5 ;  /* 0x3f00000047047423 */ /* 0x080fe2000000200c */
[----:B------:R-:W-:Y:S01]  /*3120*/  FADD R18, R16, -12583039 ;  /* 0xcb40007f10127421 */ /* 0x000fe20000000000 */
[----:B------:R-:W-:Y:S01]  /*3130*/  SHF.L.U32 R0, R0, 0x17, RZ ;  /* 0x0000001700007819 */ /* 0x000fe200000006ff */
[----:B------:R0:W1:Y:S01]  /*3140*/  MUFU.EX2 R5, R2 ;  /* 0x0000000200057308 */ /* 0x0000620000000800 */
[-C--:B------:R-:W-:Y:S01]  /*3150*/  FFMA.RM R4, R4, R11.reuse, 12582913 ;  /* 0x4b40000104047423 */ /* 0x080fe2000000400b */
[----:B------:R-:W-:Y:S01]  /*3160*/  FFMA R18, R69, 1.4426950216293334961, -R18 ;  /* 0x3fb8aa3b45127823 */ /* 0x000fe20000000812 */
[----:B------:R-:W-:Y:S01]  /*3170*/  SHF.L.U32 R22, R22, 0x17, RZ ;  /* 0x0000001716167819 */ /* 0x000fe200000006ff */
[-C--:B------:R-:W-:Y:S01]  /*3180*/  FFMA.SAT R36, R39, R12.reuse, 0.5 ;  /* 0x3f00000027247423 */ /* 0x080fe2000000200c */
[----:B------:R-:W-:Y:S01]  /*3190*/  FADD R6, R4, -12583039 ;  /* 0xcb40007f04067421 */ /* 0x000fe20000000000 */
[----:B------:R-:W-:Y:S01]  /*31a0*/  FFMA R69, R69, 1.925963033500011079e-08, R18 ;  /* 0x32a5706045457823 */ /* 0x000fe20000000012 */
[-C--:B------:R-:W-:Y:S01]  /*31b0*/  FFMA.SAT R18, R67, R12.reuse, 0.5 ;  /* 0x3f00000043127423 */ /* 0x080fe2000000200c */
[----:B------:R-:W2:Y:S01]  /*31c0*/  MUFU.EX2 R75, R75 ;  /* 0x0000004b004b7308 */ /* 0x000ea20000000800 */
[----:B------:R-:W-:Y:S01]  /*31d0*/  FFMA R6, R71, 1.4426950216293334961, -R6 ;  /* 0x3fb8aa3b47067823 */ /* 0x000fe20000000806 */
[-C--:B------:R-:W-:Y:S01]  /*31e0*/  FFMA.RM R36, R36, R11.reuse, 12582913 ;  /* 0x4b40000124247423 */ /* 0x080fe2000000400b */
[----:B------:R-:W-:Y:S01]  /*31f0*/  FFMA.RM R18, R18, R11, 12582913 ;  /* 0x4b40000112127423 */ /* 0x000fe2000000400b */
[-C--:B------:R-:W-:Y:S01]  /*3200*/  FFMA.SAT R38, R17, R12.reuse, 0.5 ;  /* 0x3f00000011267423 */ /* 0x080fe2000000200c */
[----:B------:R-:W-:Y:S01]  /*3210*/  FFMA R6, R71, 1.925963033500011079e-08, R6 ;  /* 0x32a5706047067823 */ /* 0x000fe20000000006 */
[----:B------:R-:W-:Y:S01]  /*3220*/  SHF.L.U32 R8, R8, 0x17, RZ ;  /* 0x0000001708087819 */ /* 0x000fe200000006ff */
[----:B0-----:R-:W-:Y:S01]  /*3230*/  FADD R2, R18, -12583039 ;  /* 0xcb40007f12027421 */ /* 0x001fe20000000000 */
[----:B------:R-:W-:Y:S01]  /*3240*/  MUFU.EX2 R69, R69 ;  /* 0x0000004500457308 */ /* 0x000fe20000000800 */
[----:B-1----:R-:W-:Y:S01]  /*3250*/  FMUL R5, R0, R5 ;  /* 0x0000000500057220 */ /* 0x002fe20000400000 */
[----:B------:R-:W-:Y:S01]  /*3260*/  SHF.L.U32 R0, R4, 0x17, RZ ;  /* 0x0000001704007819 */ /* 0x000fe200000006ff */
[----:B------:R-:W-:Y:S01]  /*3270*/  FFMA R2, R67, 1.4426950216293334961, -R2 ;  /* 0x3fb8aa3b43027823 */ /* 0x000fe20000000802 */
[----:B------:R-:W-:Y:S01]  /*3280*/  FFMA.SAT R4, R3, R12, 0.5 ;  /* 0x3f00000003047423 */ /* 0x000fe2000000200c */
[----:B------:R-:W-:-:S02]  /*3290*/  FFMA.RM R38, R38, R11, 12582913 ;  /* 0x4b40000126267423 */ /* 0x000fc4000000400b */
[----:B------:R-:W-:Y:S01]  /*32a0*/  FFMA R67, R67, 1.925963033500011079e-08, R2 ;  /* 0x32a5706043437823 */ /* 0x000fe20000000002 */
[----:B------:R-:W-:Y:S01]  /*32b0*/  SHF.L.U32 R2, R20, 0x17, RZ ;  /* 0x0000001714027819 */ /* 0x000fe200000006ff */
[----:B------:R-:W-:Y:S01]  /*32c0*/  FFMA.RM R20, R4, R11, 12582913 ;  /* 0x4b40000104147423 */ /* 0x000fe2000000400b */
[----:B------:R0:W1:Y:S03]  /*32d0*/  MUFU.EX2 R71, R6 ;  /* 0x0000000600477308 */ /* 0x0000660000000800 */
[C---:B------:R-:W-:Y:S01]  /*32e0*/  FADD R4, R20.reuse, -12583039 ;  /* 0xcb40007f14047421 */ /* 0x040fe20000000000 */
[----:B------:R-:W-:-:S03]  /*32f0*/  SHF.L.U32 R20, R20, 0x17, RZ ;  /* 0x0000001714147819 */ /* 0x000fc600000006ff */
[----:B------:R-:W-:Y:S01]  /*3300*/  FFMA R4, R3, 1.4426950216293334961, -R4 ;  /* 0x3fb8aa3b03047823 */ /* 0x000fe20000000804 */
[----:B------:R-:W-:Y:S01]  /*3310*/  MUFU.EX2 R67, R67 ;  /* 0x0000004300437308 */ /* 0x000fe20000000800 */
[-C--:B0-----:R-:W-:Y:S02]  /*3320*/  FFMA.SAT R6, R63, R12.reuse, 0.5 ;  /* 0x3f0000003f067423 */ /* 0x081fe4000000200c */
[----:B------:R-:W-:Y:S01]  /*3330*/  FFMA R34, R3, 1.925963033500011079e-08, R4 ;  /* 0x32a5706003227823 */ /* 0x000fe20000000004 */
[----:B--2---:R-:W-:Y:S01]  /*3340*/  FMUL R3, R22, R75 ;  /* 0x0000004b16037220 */ /* 0x004fe20000400000 */
[----:B------:R-:W-:-:S03]  /*3350*/  FFMA.SAT R22, R65, R12, 0.5 ;  /* 0x3f00000041167423 */ /* 0x000fc6000000200c */
[----:B------:R-:W0:Y:S01]  /*3360*/  MUFU.EX2 R73, R73 ;  /* 0x0000004900497308 */ /* 0x000e220000000800 */
[----:B------:R-:W-:Y:S01]  /*3370*/  FFMA.RM R22, R22, R11, 12582913 ;  /* 0x4b40000116167423 */ /* 0x000fe2000000400b */
[----:B-1----:R-:W-:-:S03]  /*3380*/  FMUL R0, R0, R71 ;  /* 0x0000004700007220 */ /* 0x002fc60000400000 */
[----:B------:R-:W-:-:S03]  /*3390*/  FADD R4, R22, -12583039 ;  /* 0xcb40007f16047421 */ /* 0x000fc60000000000 */
[----:B------:R-:W1:Y:S01]  /*33a0*/  MUFU.EX2 R77, R77 ;  /* 0x0000004d004d7308 */ /* 0x000e620000000800 */
[----:B------:R-:W-:-:S04]  /*33b0*/  FFMA R4, R65, 1.4426950216293334961, -R4 ;  /* 0x3fb8aa3b41047823 */ /* 0x000fc80000000804 */
[----:B------:R-:W-:Y:S01]  /*33c0*/  FFMA R65, R65, 1.925963033500011079e-08, R4 ;  /* 0x32a5706041417823 */ /* 0x000fe20000000004 */
[----:B------:R-:W-:Y:S02]  /*33d0*/  IMAD.SHL.U32 R4, R24, 0x800000, RZ ;  /* 0x0080000018047824 */ /* 0x000fe400078e00ff */
[-C--:B------:R-:W-:Y:S01]  /*33e0*/  FFMA.RM R24, R6, R11.reuse, 12582913 ;  /* 0x4b40000106187423 */ /* 0x080fe2000000400b */
[----:B------:R-:W-:Y:S01]  /*33f0*/  SHF.L.U32 R6, R26, 0x17, RZ ;  /* 0x000000171a067819 */ /* 0x000fe200000006ff */
[----:B------:R-:W-:Y:S01]  /*3400*/  FFMA.SAT R26, R7, R12, 0.5 ;  /* 0x3f000000071a7423 */ /* 0x000fe2000000200c */
[----:B------:R-:W2:Y:S01]  /*3410*/  MUFU.EX2 R79, R79 ;  /* 0x0000004f004f7308 */ /* 0x000ea20000000800 */
[C---:B------:R-:W-:Y:S01]  /*3420*/  FADD R28, R24.reuse, -12583039 ;  /* 0xcb40007f181c7421 */ /* 0x040fe20000000000 */
[----:B------:R-:W-:Y:S01]  /*3430*/  SHF.L.U32 R24, R24, 0x17, RZ ;  /* 0x0000001718187819 */ /* 0x000fe200000006ff */
[----:B------:R-:W-:Y:S01]  /*3440*/  FFMA.RM R26, R26, R11, 12582913 ;  /* 0x4b4000011a1a7423 */ /* 0x000fe2000000400b */
[----:B0-----:R-:W-:Y:S01]  /*3450*/  FMUL R2, R2, R73 ;  /* 0x0000004902027220 */ /* 0x001fe20000400000 */
[----:B------:R-:W-:-:S02]  /*3460*/  FFMA R28, R63, 1.4426950216293334961, -R28 ;  /* 0x3fb8aa3b3f1c7823 */ /* 0x000fc4000000081c */
[----:B------:R-:W-:Y:S01]  /*3470*/  FADD R30, R26, -12583039 ;  /* 0xcb40007f1a1e7421 */ /* 0x000fe20000000000 */
[----:B------:R-:W-:Y:S01]  /*3480*/  MUFU.EX2 R65, R65 ;  /* 0x0000004100417308 */ /* 0x000fe20000000800 */
[----:B------:R-:W-:Y:S01]  /*3490*/  FFMA R63, R63, 1.925963033500011079e-08, R28 ;  /* 0x32a570603f3f7823 */ /* 0x000fe2000000001c */
[----:B-1----:R-:W-:Y:S01]  /*34a0*/  FMUL R4, R4, R77 ;  /* 0x0000004d04047220 */ /* 0x002fe20000400000 */
[----:B------:R-:W-:-:S04]  /*34b0*/  FFMA R30, R7, 1.4426950216293334961, -R30 ;  /* 0x3fb8aa3b071e7823 */ /* 0x000fc8000000081e */
[----:B------:R-:W-:Y:S01]  /*34c0*/  FFMA R66, R7, 1.925963033500011079e-08, R30 ;  /* 0x32a5706007427823 */ /* 0x000fe2000000001e */
[----:B------:R-:W0:Y:S01]  /*34d0*/  MUFU.EX2 R28, R81 ;  /* 0x00000051001c7308 */ /* 0x000e220000000800 */
[----:B------:R-:W-:Y:S01]  /*34e0*/  FFMA.SAT R30, R61, R12, 0.5 ;  /* 0x3f0000003d1e7423 */ /* 0x000fe2000000200c */
[----:B------:R-:W-:Y:S01]  /*34f0*/  SHF.L.U32 R7, R14, 0x17, RZ ;  /* 0x000000170e077819 */ /* 0x000fe200000006ff */
[----:B--2---:R-:W-:Y:S02]  /*3500*/  FMUL R6, R6, R79 ;  /* 0x0000004f06067220 */ /* 0x004fe40000400000 */
[----:B------:R-:W-:-:S03]  /*3510*/  FFMA.RM R14, R30, R11, 12582913 ;  /* 0x4b4000011e0e7423 */ /* 0x000fc6000000400b */
[----:B------:R-:W-:Y:S08]  /*3520*/  MUFU.EX2 R30, R85 ;  /* 0x00000055001e7308 */ /* 0x000ff00000000800 */
[----:B------:R-:W-:Y:S01]  /*3530*/  MUFU.EX2 R63, R63 ;  /* 0x0000003f003f7308 */ /* 0x000fe20000000800 */
        /* <DEDUP_REMOVED lines=11> */
[----:B0-----:R-:W-:-:S03]  /*35f0*/  FMUL R8, R8, R83 ;  /* 0x0000005308087220 */ /* 0x001fc60000400000 */
[----:B------:R-:W-:Y:S01]  /*3600*/  FFMA R68, R9, 1.925963033500011079e-08, R32 ;  /* 0x32a5706009447823 */ /* 0x000fe20000000020 */
[----:B------:R-:W-:Y:S01]  /*3610*/  SHF.L.U32 R9, R10, 0x17, RZ ;  /* 0x000000170a097819 */ /* 0x000fe200000006ff */
[----:B------:R-:W-:Y:S01]  /*3620*/  FFMA.SAT R32, R41, R12, 0.5 ;  /* 0x3f00000029207423 */ /* 0x000fe2000000200c */
[----:B------:R-:W-:Y:S01]  /*3630*/  SHF.L.U32 R10, R16, 0x17, RZ ;  /* 0x00000017100a7819 */ /* 0x000fe200000006ff */
[----:B------:R-:W-:Y:S02]  /*3640*/  FADD R16, R36, -12583039 ;  /* 0xcb40007f24107421 */ /* 0x000fe40000000000 */
[----:B------:R-:W-:Y:S01]  /*3650*/  FFMA.RM R32, R32, R11, 12582913 ;  /* 0x4b40000120207423 */ /* 0x000fe2000000400b */
[----:B------:R-:W-:Y:S01]  /*3660*/  FMUL R9, R9, R30 ;  /* 0x0000001e09097220 */ /* 0x000fe20000400000 */
[C---:B------:R-:W-:Y:S01]  /*3670*/  FFMA R16, R39.reuse, 1.4426950216293334961, -R16 ;  /* 0x3fb8aa3b27107823 */ /* 0x040fe20000000810 */
[----:B------:R-:W-:Y:S01]  /*3680*/  FMUL R10, R10, R69 ;  /* 0x000000450a0a7220 */ /* 0x000fe20000400000 */
[C---:B------:R-:W-:Y:S01]  /*3690*/  FADD R30, R32.reuse, -12583039 ;  /* 0xcb40007f201e7421 */ /* 0x040fe20000000000 */
[----:B------:R-:W-:Y:S01]  /*36a0*/  SHF.L.U32 R32, R32, 0x17, RZ ;  /* 0x0000001720207819 */ /* 0x000fe200000006ff */
[----:B------:R-:W-:Y:S01]  /*36b0*/  FFMA R69, R39, 1.925963033500011079e-08, R16 ;  /* 0x32a5706027457823 */ /* 0x000fe20000000010 */
[----:B------:R-:W-:Y:S01]  /*36c0*/  IMAD.SHL.U32 R16, R18, 0x800000, RZ ;  /* 0x0080000012107824 */ /* 0x000fe200078e00ff */
[----:B------:R0:W1:Y:S01]  /*36d0*/  MUFU.EX2 R39, R34 ;  /* 0x0000002200277308 */ /* 0x0000620000000800 */
[----:B------:R-:W-:Y:S01]  /*36e0*/  FADD R18, R38, -12583039 ;  /* 0xcb40007f26127421 */ /* 0x000fe20000000000 */
[----:B------:R-:W-:Y:S01]  /*36f0*/  FFMA R30, R41, 1.4426950216293334961, -R30 ;  /* 0x3fb8aa3b291e7823 */ /* 0x000fe2000000081e */
[----:B------:R-:W-:Y:S01]  /*3700*/  FMUL R16, R16, R67 ;  /* 0x0000004310107220 */ /* 0x000fe20000400000 */
[----:B------:R-:W-:Y:S01]  /*3710*/  SHF.L.U32 R38, R38, 0x17, RZ ;  /* 0x0000001726267819 */ /* 0x000fe200000006ff */
[----:B------:R-:W-:Y:S01]  /*3720*/  FFMA R18, R17, 1.4426950216293334961, -R18 ;  /* 0x3fb8aa3b11127823 */ /* 0x000fe20000000812 */
[----:B------:R-:W-:Y:S01]  /*3730*/  FFMA R70, R41, 1.925963033500011079e-08, R30 ;  /* 0x32a5706029467823 */ /* 0x000fe2000000001e */
[-C--:B------:R-:W-:Y:S01]  /*3740*/  FFMA.SAT R30, R19, R12.reuse, 0.5 ;  /* 0x3f000000131e7423 */ /* 0x080fe2000000200c */
[----:B------:R2:W3:Y:S01]  /*3750*/  MUFU.EX2 R41, R66 ;  /* 0x0000004200297308 */ /* 0x0004e20000000800 */
[----:B------:R-:W-:Y:S01]  /*3760*/  FFMA R67, R17, 1.925963033500011079e-08, R18 ;  /* 0x32a5706011437823 */ /* 0x000fe20000000012 */
[-C--:B------:R-:W-:Y:S01]  /*3770*/  FFMA.SAT R18, R37, R12.reuse, 0.5 ;  /* 0x3f00000025127423 */ /* 0x080fe2000000200c */
[----:B------:R-:W-:Y:S01]  /*3780*/  FFMA.RM R30, R30, R11, 12582913 ;  /* 0x4b4000011e1e7423 */ /* 0x000fe2000000400b */
[----:B0-----:R-:W-:-:S04]  /*3790*/  FFMA.SAT R34, R35, R12, 0.5 ;  /* 0x3f00000023227423 */ /* 0x001fc8000000200c */
[----:B------:R-:W-:Y:S01]  /*37a0*/  FFMA.RM R34, R34, R11, 12582913 ;  /* 0x4b40000122227423 */ /* 0x000fe2000000400b */
[----:B-1----:R-:W-:Y:S01]  /*37b0*/  FMUL R17, R20, R39 ;  /* 0x0000002714117220 */ /* 0x002fe20000400000 */
[----:B------:R-:W-:Y:S01]  /*37c0*/  FFMA.RM R39, R18, R11, 12582913 ;  /* 0x4b40000112277423 */ /* 0x000fe2000000400b */
[----:B------:R-:W-:Y:S01]  /*37d0*/  FADD R20, R30, -12583039 ;  /* 0xcb40007f1e147421 */ /* 0x000fe20000000000 */
[----:B------:R-:W-:Y:S01]  /*37e0*/  MUFU.EX2 R69, R69 ;  /* 0x0000004500457308 */ /* 0x000fe20000000800 */
[----:B--2---:R-:W-:Y:S01]  /*37f0*/  FFMA.SAT R66, R31, R12, 0.5 ;  /* 0x3f0000001f427423 */ /* 0x004fe2000000200c */
[----:B------:R-:W-:Y:S01]  /*3800*/  FADD R18, R39, -12583039 ;  /* 0xcb40007f27127421 */ /* 0x000fe20000000000 */
[----:B------:R-:W-:-:S03]  /*3810*/  FFMA R20, R19, 1.4426950216293334961, -R20 ;  /* 0x3fb8aa3b13147823 */ /* 0x000fc60000000814 */
[C---:B------:R-:W-:Y:S02]  /*3820*/  FFMA R18, R37.reuse, 1.4426950216293334961, -R18 ;  /* 0x3fb8aa3b25127823 */ /* 0x040fe40000000812 */
[----:B------:R-:W-:Y:S02]  /*3830*/  MUFU.EX2 R67, R67 ;  /* 0x0000004300437308 */ /* 0x000fe40000000800 */
[----:B------:R-:W-:Y:S01]  /*3840*/  FFMA R71, R37, 1.925963033500011079e-08, R18 ;  /* 0x32a5706025477823 */ /* 0x000fe20000000012 */
[----:B------:R-:W-:Y:S01]  /*3850*/  FFMA R37, R19, 1.925963033500011079e-08, R20 ;  /* 0x32a5706013257823 */ /* 0x000fe20000000014 */
[----:B------:R-:W-:Y:S01]  /*3860*/  FADD R20, R34, -12583039 ;  /* 0xcb40007f22147421 */ /* 0x000fe20000000000 */
[----:B------:R-:W-:Y:S01]  /*3870*/  SHF.L.U32 R18, R22, 0x17, RZ ;  /* 0x0000001716127819 */ /* 0x000fe200000006ff */
[-C--:B------:R-:W-:Y:S01]  /*3880*/  FFMA.SAT R22, R21, R12.reuse, 0.5 ;  /* 0x3f00000015167423 */ /* 0x080fe2000000200c */
[----:B------:R-:W-:Y:S01]  /*3890*/  FMUL R19, R24, R63 ;  /* 0x0000003f18137220 */ /* 0x000fe20000400000 */
[----:B------:R-:W-:Y:S01]  /*38a0*/  FFMA R20, R35, 1.4426950216293334961, -R20 ;  /* 0x3fb8aa3b23147823 */ /* 0x000fe20000000814 */
[----:B------:R-:W0:Y:S01]  /*38b0*/  MUFU.EX2 R63, R68 ;  /* 0x00000044003f7308 */ /* 0x000e220000000800 */
[----:B------:R-:W-:Y:S01]  /*38c0*/  FMUL R18, R18, R65 ;  /* 0x0000004112127220 */ /* 0x000fe20000400000 */
[-C--:B------:R-:W-:Y:S01]  /*38d0*/  FFMA.SAT R24, R23, R12.reuse, 0.5 ;  /* 0x3f00000017187423 */ /* 0x080fe2000000200c */
[----:B------:R-:W-:Y:S01]  /*38e0*/  FFMA R40, R35, 1.925963033500011079e-08, R20 ;  /* 0x32a5706023287823 */ /* 0x000fe20000000014 */
[----:B------:R-:W-:Y:S01]  /*38f0*/  FFMA.RM R35, R22, R11, 12582913 ;  /* 0x4b40000116237423 */ /* 0x000fe2000000400b */
[----:B------:R-:W-:Y:S01]  /*3900*/  SHF.L.U32 R20, R26, 0x17, RZ ;  /* 0x000000171a147819 */ /* 0x000fe200000006ff */
[----:B------:R-:W-:-:S02]  /*3910*/  FFMA.SAT R26, R25, R12, 0.5 ;  /* 0x3f000000191a7423 */ /* 0x000fc4000000200c */
[----:B------:R-:W-:Y:S01]  /*3920*/  FADD R22, R35, -12583039 ;  /* 0xcb40007f23167421 */ /* 0x000fe20000000000 */
[----:B------:R-:W1:Y:S01]  /*3930*/  MUFU.EX2 R65, R70 ;  /* 0x0000004600417308 */ /* 0x000e620000000800 */
[----:B---3--:R-:W-:Y:S02]  /*3940*/  FMUL R20, R20, R41 ;  /* 0x0000002914147220 */ /* 0x008fe40000400000 */
[----:B------:R-:W-:-:S04]  /*3950*/  FFMA R22, R21, 1.4426950216293334961, -R22 ;  /* 0x3fb8aa3b15167823 */ /* 0x000fc80000000816 */
[----:B------:R-:W-:Y:S01]  /*3960*/  FFMA R41, R21, 1.925963033500011079e-08, R22 ;  /* 0x32a5706015297823 */ /* 0x000fe20000000016 */
[----:B------:R-:W-:Y:S01]  /*3970*/  FMUL R21, R14, R61 ;  /* 0x0000003d0e157220 */ /* 0x000fe20000400000 */
[----:B------:R-:W-:Y:S01]  /*3980*/  FFMA.SAT R14, R33, R12, 0.5 ;  /* 0x3f000000210e7423 */ /* 0x000fe2000000200c */
[----:B------:R-:W-:Y:S03]  /*3990*/  MUFU.EX2 R71, R71 ;  /* 0x0000004700477308 */ /* 0x000fe60000000800 */
[----:B------:R-:W-:-:S04]  /*39a0*/  FFMA.RM R14, R14, R11, 12582913 ;  /* 0x4b4000010e0e7423 */ /* 0x000fc8000000400b */
[----:B------:R-:W-:Y:S01]  /*39b0*/  FADD R22, R14, -12583039 ;  /* 0xcb40007f0e167421 */ /* 0x000fe20000000000 */
[----:B------:R-:W-:Y:S03]  /*39c0*/  MUFU.EX2 R68, R41 ;  /* 0x0000002900447308 */ /* 0x000fe60000000800 */
[----:B------:R-:W-:-:S04]  /*39d0*/  FFMA R22, R33, 1.4426950216293334961, -R22 ;  /* 0x3fb8aa3b21167823 */ /* 0x000fc80000000816 */
[----:B------:R-:W-:Y:S01]  /*39e0*/  FFMA R61, R33, 1.925963033500011079e-08, R22 ;  /* 0x32a57060213d7823 */ /* 0x000fe20000000016 */
[----:B------:R-:W-:Y:S01]  /*39f0*/  FFMA.RM R33, R24, R11, 12582913 ;  /* 0x4b40000118217423 */ /* 0x000fe2000000400b */
[----:B------:R-:W-:Y:S02]  /*3a00*/  IMAD.SHL.U32 R22, R28, 0x800000, RZ ;  /* 0x008000001c167824 */ /* 0x000fe400078e00ff */
[----:B------:R-:W-:Y:S01]  /*3a10*/  FFMA.SAT R28, R13, R12, 0.5 ;  /* 0x3f0000000d1c7423 */ /* 0x000fe2000000200c */
[----:B------:R-:W-:Y:S01]  /*3a20*/  FADD R24, R33, -12583039 ;  /* 0xcb40007f21187421 */ /* 0x000fe20000000000 */
[----:B0-----:R-:W-:Y:S01]  /*3a30*/  FMUL R22, R22, R63 ;  /* 0x0000003f16167220 */ /* 0x001fe20000400000 */
[----:B------:R-:W-:Y:S02]  /*3a40*/  MUFU.EX2 R61, R61 ;  /* 0x0000003d003d7308 */ /* 0x000fe40000000800 */
[----:B------:R-:W-:-:S04]  /*3a50*/  FFMA R24, R23, 1.4426950216293334961, -R24 ;  /* 0x3fb8aa3b17187823 */ /* 0x000fc80000000818 */
[----:B------:R-:W-:Y:S01]  /*3a60*/  FFMA R63, R23, 1.925963033500011079e-08, R24 ;  /* 0x32a57060173f7823 */ /* 0x000fe20000000018 */
[----:B-1----:R-:W-:Y:S01]  /*3a70*/  FMUL R23, R32, R65 ;  /* 0x0000004120177220 */ /* 0x002fe20000400000 */
[----:B------:R-:W-:Y:S02]  /*3a80*/  FFMA.SAT R32, R29, R12, 0.5 ;  /* 0x3f0000001d207423 */ /* 0x000fe4000000200c */
[----:B------:R-:W-:Y:S02]  /*3a90*/  MUFU.EX2 R70, R63 ;  /* 0x0000003f00467308 */ /* 0x000fe40000000800 */
[----:B------:R-:W-:-:S04]  /*3aa0*/  FFMA.RM R32, R32, R11, 12582913 ;  /* 0x4b40000120207423 */ /* 0x000fc8000000400b */
[C---:B------:R-:W-:Y:S01]  /*3ab0*/  FADD R24, R32.reuse, -12583039 ;  /* 0xcb40007f20187421 */ /* 0x040fe20000000000 */
[----:B------:R-:W-:-:S03]  /*3ac0*/  SHF.L.U32 R32, R32, 0x17, RZ ;  /* 0x0000001720207819 */ /* 0x000fc600000006ff */
[----:B------:R-:W-:-:S04]  /*3ad0*/  FFMA R24, R29, 1.4426950216293334961, -R24 ;  /* 0x3fb8aa3b1d187823 */ /* 0x000fc80000000818 */
[----:B------:R-:W-:Y:S01]  /*3ae0*/  FFMA R65, R29, 1.925963033500011079e-08, R24 ;  /* 0x32a570601d417823 */ /* 0x000fe20000000018 */
[----:B------:R-:W-:Y:S01]  /*3af0*/  SHF.L.U32 R24, R36, 0x17, RZ ;  /* 0x0000001724187819 */ /* 0x000fe200000006ff */
[----:B------:R-:W-:Y:S01]  /*3b00*/  FFMA.RM R36, R26, R11, 12582913 ;  /* 0x4b4000011a247423 */ /* 0x000fe2000000400b */
[----:B------:R-:W-:Y:S03]  /*3b10*/  MUFU.EX2 R29, R40 ;  /* 0x00000028001d7308 */ /* 0x000fe60000000800 */
[----:B------:R-:W-:Y:S01]  /*3b20*/  FADD R26, R36, -12583039 ;  /* 0xcb40007f241a7421 */ /* 0x000fe20000000000 */
[----:B------:R-:W-:-:S03]  /*3b30*/  FMUL R24, R24, R69 ;  /* 0x0000004518187220 */ /* 0x000fc60000400000 */
[C---:B------:R-:W-:Y:S01]  /*3b40*/  FFMA R26, R25.reuse, 1.4426950216293334961, -R26 ;  /* 0x3fb8aa3b191a7823 */ /* 0x040fe2000000081a */
[----:B------:R-:W0:Y:S03]  /*3b50*/  MUFU.EX2 R65, R65 ;  /* 0x0000004100417308 */ /* 0x000e260000000800 */
[----:B------:R-:W-:Y:S01]  /*3b60*/  FFMA R69, R25, 1.925963033500011079e-08, R26 ;  /* 0x32a5706019457823 */ /* 0x000fe2000000001a */
[----:B------:R-:W-:Y:S01]  /*3b70*/  FMUL R25, R38, R67 ;  /* 0x0000004326197220 */ /* 0x000fe20000400000 */
[----:B------:R-:W-:-:S04]  /*3b80*/  FFMA.SAT R38, R15, R12, 0.5 ;  /* 0x3f0000000f267423 */ /* 0x000fc8000000200c */
[----:B------:R-:W-:-:S04]  /*3b90*/  FFMA.RM R38, R38, R11, 12582913 ;  /* 0x4b40000126267423 */ /* 0x000fc8000000400b */
[C---:B------:R-:W-:Y:S01]  /*3ba0*/  FADD R26, R38.reuse, -12583039 ;  /* 0xcb40007f261a7421 */ /* 0x040fe20000000000 */
[----:B------:R-:W-:-:S03]  /*3bb0*/  IMAD.SHL.U32 R38, R38, 0x800000, RZ ;  /* 0x0080000026267824 */ /* 0x000fc600078e00ff */
[----:B------:R-:W-:Y:S01]  /*3bc0*/  FFMA R26, R15, 1.4426950216293334961, -R26 ;  /* 0x3fb8aa3b0f1a7823 */ /* 0x000fe2000000081a */
[----:B0-----:R-:W-:-:S03]  /*3bd0*/  FMUL R32, R32, R65 ;  /* 0x0000004120207220 */ /* 0x001fc60000400000 */
        /* <DEDUP_REMOVED lines=9> */
[----:B------:R-:W-:Y:S01]  /*3c70*/  FFMA.SAT R28, R27, R12, 0.5 ;  /* 0x3f0000001b1c7423 */ /* 0x000fe2000000200c */
[----:B------:R-:W-:Y:S02]  /*3c80*/  FADD R13, RZ, R5 ;  /* 0x00000005ff0d7221 */ /* 0x000fe40000000000 */
[----:B------:R-:W-:Y:S01]  /*3c90*/  MUFU.EX2 R40, R39 ;  /* 0x0000002700287308 */ /* 0x000fe20000000800 */
[-C--:B------:R-:W-:Y:S01]  /*3ca0*/  FFMA.RM R12, R28, R11.reuse, 12582913 ;  /* 0x4b4000011c0c7423 */ /* 0x080fe2000000400b */
[----:B------:R-:W-:Y:S01]  /*3cb0*/  FFMA.RM R11, R66, R11, 12582913 ;  /* 0x4b400001420b7423 */ /* 0x000fe2000000400b */
[----:B------:R-:W-:Y:S02]  /*3cc0*/  FADD R13, R13, R0 ;  /* 0x000000000d0d7221 */ /* 0x000fe40000000000 */
[----:B------:R-:W-:-:S03]  /*3cd0*/  FADD R28, R12, -12583039 ;  /* 0xcb40007f0c1c7421 */ /* 0x000fc60000000000 */
[----:B------:R0:W1:Y:S01]  /*3ce0*/  MUFU.EX2 R66, R37 ;  /* 0x0000002500427308 */ /* 0x0000620000000800 */
[----:B------:R-:W-:-:S04]  /*3cf0*/  FFMA R28, R27, 1.4426950216293334961, -R28 ;  /* 0x3fb8aa3b1b1c7823 */ /* 0x000fc8000000081c */
[----:B------:R-:W-:Y:S01]  /*3d00*/  FFMA R71, R27, 1.925963033500011079e-08, R28 ;  /* 0x32a570601b477823 */ /* 0x000fe2000000001c */
[C---:B------:R-:W-:Y:S01]  /*3d10*/  FADD R28, R11.reuse, -12583039 ;  /* 0xcb40007f0b1c7421 */ /* 0x040fe20000000000 */
[----:B------:R-:W-:Y:S02]  /*3d20*/  SHF.L.U32 R27, R30, 0x17, RZ ;  /* 0x000000171e1b7819 */ /* 0x000fe400000006ff */
[----:B0-----:R-:W-:Y:S01]  /*3d30*/  SHF.L.U32 R37, R11, 0x17, RZ ;  /* 0x000000170b257819 */ /* 0x001fe200000006ff */
[C---:B------:R-:W-:Y:S01]  /*3d40*/  FFMA R28, R31.reuse, 1.4426950216293334961, -R28 ;  /* 0x3fb8aa3b1f1c7823 */ /* 0x040fe2000000081c */
[----:B------:R-:W0:Y:S03]  /*3d50*/  MUFU.EX2 R71, R71 ;  /* 0x0000004700477308 */ /* 0x000e260000000800 */
[----:B------:R-:W-:Y:S01]  /*3d60*/  FFMA R72, R31, 1.925963033500011079e-08, R28 ;  /* 0x32a570601f487823 */ /* 0x000fe2000000001c */
[----:B------:R-:W-:Y:S01]  /*3d70*/  FADD R28, R13, R2 ;  /* 0x000000020d1c7221 */ /* 0x000fe20000000000 */
[----:B------:R-:W-:Y:S01]  /*3d80*/  SHF.L.U32 R31, R33, 0x17, RZ ;  /* 0x00000017211f7819 */ /* 0x000fe200000006ff */
[----:B-1----:R-:W-:Y:S01]  /*3d90*/  FMUL R27, R27, R66 ;  /* 0x000000421b1b7220 */ /* 0x002fe20000400000 */
[----:B------:R-:W-:Y:S01]  /*3da0*/  SHF.L.U32 R33, R36, 0x17, RZ ;  /* 0x0000001724217819 */ /* 0x000fe200000006ff */
[----:B------:R-:W-:Y:S01]  /*3db0*/  FADD R13, R28, R3 ;  /* 0x000000031c0d7221 */ /* 0x000fe20000000000 */
[----:B------:R-:W1:Y:S01]  /*3dc0*/  MUFU.EX2 R72, R72 ;  /* 0x0000004800487308 */ /* 0x000e620000000800 */
[----:B------:R-:W-:Y:S01]  /*3dd0*/  FMUL R31, R31, R70 ;  /* 0x000000461f1f7220 */ /* 0x000fe20000400000 */
        /* <DEDUP_REMOVED lines=15> */
[----:B------:R-:W-:Y:S02]  /*3ed0*/  IMAD.SHL.U32 R28, R34, 0x800000, RZ ;  /* 0x00800000221c7824 */ /* 0x000fe400078e00ff */
[----:B------:R-:W0:Y:S01]  /*3ee0*/  MUFU.EX2 R34, R69 ;  /* 0x0000004500227308 */ /* 0x000e220000000800 */
[----:B------:R-:W-:Y:S01]  /*3ef0*/  FADD R30, R13, R22 ;  /* 0x000000160d1e7221 */ /* 0x000fe20000000000 */
[----:B------:R-:W-:Y:S01]  /*3f00*/  FMUL R28, R28, R29 ;  /* 0x0000001d1c1c7220 */ /* 0x000fe20000400000 */
[----:B------:R-:W-:Y:S01]  /*3f10*/  SHF.L.U32 R29, R35, 0x17, RZ ;  /* 0x00000017231d7819 */ /* 0x000fe200000006ff */
[----:B------:R-:W-:Y:S01]  /*3f20*/  FMUL R35, R15, R40 ;  /* 0x000000280f237220 */ /* 0x000fe20000400000 */
[----:B------:R-:W-:-:S03]  /*3f30*/  FADD R13, R30, R23 ;  /* 0x000000171e0d7221 */ /* 0x000fc60000000000 */
[----:B------:R-:W-:Y:S01]  /*3f40*/  FMUL R29, R29, R68 ;  /* 0x000000441d1d7220 */ /* 0x000fe20000400000 */
[----:B------:R-:W-:-:S04]  /*3f50*/  FADD R30, R13, R24 ;  /* 0x000000180d1e7221 */ /* 0x000fc80000000000 */
[----:B------:R-:W-:Y:S01]  /*3f60*/  FADD R13, R30, R25 ;  /* 0x000000191e0d7221 */ /* 0x000fe20000000000 */
[----:B------:R-:W-:-:S03]  /*3f70*/  SHF.L.U32 R30, R14, 0x17, RZ ;  /* 0x000000170e1e7819 */ /* 0x000fc600000006ff */
[----:B------:R-:W-:Y:S01]  /*3f80*/  FADD R14, R13, R26 ;  /* 0x0000001a0d0e7221 */ /* 0x000fe20000000000 */
[----:B0-----:R-:W-:Y:S01]  /*3f90*/  FMUL R33, R33, R34 ;  /* 0x0000002221217220 */ /* 0x001fe20000400000 */
        /* <DEDUP_REMOVED lines=22> */
.L_x_34183:
        /* <DEDUP_REMOVED lines=12> */
[----:B------:R-:W-:Y:S05]  /*41c0*/  CALL.REL.NOINC `($__internal_574_$__cuda_sm3x_div_rn_noftz_f32_slowpath) ;  /* 0x0000004800ac7944 */ /* 0x000fea0003c00000 */
[----:B------:R-:W-:-:S07]  /*41d0*/  MOV R14, R63 ;  /* 0x0000003f000e7202 */ /* 0x000fce0000000f00 */
.L_x_34076:
[----:B------:R-:W-:Y:S05]  /*41e0*/  BSYNC.RECONVERGENT B3 ;  /* 0x0000000000037941 */ /* 0x000fea0003800200 */
.L_x_34075:
        /* <DEDUP_REMOVED lines=12> */
[----:B------:R-:W-:Y:S05]  /*42b0*/  CALL.REL.NOINC `($__internal_574_$__cuda_sm3x_div_rn_noftz_f32_slowpath) ;  /* 0x0000004800707944 */ /* 0x000fea0003c00000 */
[----:B------:R-:W-:-:S07]  /*42c0*/  MOV R15, R63 ;  /* 0x0000003f000f7202 */ /* 0x000fce0000000f00 */
.L_x_34078:
[----:B------:R-:W-:Y:S05]  /*42d0*/  BSYNC.RECONVERGENT B3 ;  /* 0x0000000000037941 */ /* 0x000fea0003800200 */
.L_x_34077:
        /* <DEDUP_REMOVED lines=12> */
[----:B------:R-:W-:Y:S05]  /*43a0*/  CALL.REL.NOINC `($__internal_574_$__cuda_sm3x_div_rn_noftz_f32_slowpath) ;  /* 0x0000004800347944 */ /* 0x000fea0003c00000 */
[----:B------:R-:W-:-:S07]  /*43b0*/  MOV R38, R63 ;  /* 0x0000003f00267202 */ /* 0x000fce0000000f00 */
.L_x_34080:
[----:B------:R-:W-:Y:S05]  /*43c0*/  BSYNC.RECONVERGENT B3 ;  /* 0x0000000000037941 */ /* 0x000fea0003800200 */
.L_x_34079:
        /* <DEDUP_REMOVED lines=14> */
.L_x_34082:
[----:B------:R-:W-:Y:S05]  /*44b0*/  BSYNC.RECONVERGENT B3 ;  /* 0x0000000000037941 */ /* 0x000fea0003800200 */
.L_x_34081:
        /* <DEDUP_REMOVED lines=14> */
.L_x_34084:
[----:B------:R-:W-:Y:S05]  /*45a0*/  BSYNC.RECONVERGENT B3 ;  /* 0x0000000000037941 */ /* 0x000fea0003800200 */
.L_x_34083:
        /* <DEDUP_REMOVED lines=14> */
.L_x_34086:
[----:B------:R-:W-:Y:S05]  /*4690*/  BSYNC.RECONVERGENT B3 ;  /* 0x0000000000037941 */ /* 0x000fea0003800200 */
.L_x_34085:
        /* <DEDUP_REMOVED lines=14> */
.L_x_34088:
[----:B------:R-:W-:Y:S05]  /*4780*/  BSYNC.RECONVERGENT B3 ;  /* 0x0000000000037941 */ /* 0x000fea0003800200 */
.L_x_34087:
        /* <DEDUP_REMOVED lines=14> */
.L_x_34090:
[----:B------:R-:W-:Y:S05]  /*4870*/  BSYNC.RECONVERGENT B3 ;  /* 0x0000000000037941 */ /* 0x000fea0003800200 */
.L_x_34089:
        /* <DEDUP_REMOVED lines=14> */
.L_x_34092:
[----:B------:R-:W-:Y:S05]  /*4960*/  BSYNC.RECONVERGENT B3 ;  /* 0x0000000000037941 */ /* 0x000fea0003800200 */
.L_x_34091:
        /* <DEDUP_REMOVED lines=14> */
.L_x_34094:
[----:B------:R-:W-:Y:S05]  /*4a50*/  BSYNC.RECONVERGENT B3 ;  /* 0x0000000000037941 */ /* 0x000fea0003800200 */
.L_x_34093:
        /* <DEDUP_REMOVED lines=14> */
.L_x_34096:
[----:B------:R-:W-:Y:S05]  /*4b40*/  BSYNC.RECONVERGENT B3 ;  /* 0x0000000000037941 */ /* 0x000fea0003800200 */
.L_x_34095:
        /* <DEDUP_REMOVED lines=14> */
.L_x_34098:
[----:B------:R-:W-:Y:S05]  /*4c30*/  BSYNC.RECONVERGENT B3 ;  /* 0x0000000000037941 */ /* 0x000fea0003800200 */
.L_x_34097:
        /* <DEDUP_REMOVED lines=14> */
.L_x_34100:
[----:B------:R-:W-:Y:S05]  /*4d20*/  BSYNC.RECONVERGENT B3 ;  /* 0x0000000000037941 */ /* 0x000fea0003800200 */
.L_x_34099:
        /* <DEDUP_REMOVED lines=14> */
.L_x_34102:
[----:B------:R-:W-:Y:S05]  /*4e10*/  BSYNC.RECONVERGENT B3 ;  /* 0x0000000000037941 */ /* 0x000fea0003800200 */
.L_x_34101:
        /* <DEDUP_REMOVED lines=14> */
.L_x_34104:
[----:B------:R-:W-:Y:S05]  /*4f00*/  BSYNC.RECONVERGENT B3 ;  /* 0x0000000000037941 */ /* 0x000fea0003800200 */
.L_x_34103:
        /* <DEDUP_REMOVED lines=14> */
.L_x_34106:
[----:B------:R-:W-:Y:S05]  /*4ff0*/  BSYNC.RECONVERGENT B3 ;  /* 0x0000000000037941 */ /* 0x000fea0003800200 */
.L_x_34105:
        /* <DEDUP_REMOVED lines=14> */
.L_x_34108:
[----:B------:R-:W-:Y:S05]  /*50e0*/  BSYNC.RECONVERGENT B3 ;  /* 0x0000000000037941 */ /* 0x000fea0003800200 */
.L_x_34107:
        /* <DEDUP_REMOVED lines=14> */
.L_x_34110:
[----:B------:R-:W-:Y:S05]  /*51d0*/  BSYNC.RECONVERGENT B3 ;  /* 0x0000000000037941 */ /* 0x000fea0003800200 */
.L_x_34109:
        /* <DEDUP_REMOVED lines=14> */
.L_x_34112:
[----:B------:R-:W-:Y:S05]  /*52c0*/  BSYNC.RECONVERGENT B3 ;  /* 0x0000000000037941 */ /* 0x000fea0003800200 */
.L_x_34111:
        /* <DEDUP_REMOVED lines=14> */
.L_x_34114:
[----:B------:R-:W-:Y:S05]  /*53b0*/  BSYNC.RECONVERGENT B3 ;  /* 0x0000000000037941 */ /* 0x000fea0003800200 */
.L_x_34113:
        /* <DEDUP_REMOVED lines=14> */
.L_x_34116:
[----:B------:R-:W-:Y:S05]  /*54a0*/  BSYNC.RECONVERGENT B3 ;  /* 0x0000000000037941 */ /* 0x000fea0003800200 */
.L_x_34115:
        /* <DEDUP_REMOVED lines=14> */
.L_x_34118:
[----:B------:R-:W-:Y:S05]  /*5590*/  BSYNC.RECONVERGENT B3 ;  /* 0x0000000000037941 */ /* 0x000fea0003800200 */
.L_x_34117:
        /* <DEDUP_REMOVED lines=14> */
.L_x_34120:
[----:B------:R-:W-:Y:S05]  /*5680*/  BSYNC.RECONVERGENT B3 ;  /* 0x0000000000037941 */ /* 0x000fea0003800200 */
.L_x_34119:
        /* <DEDUP_REMOVED lines=14> */
.L_x_34122:
[----:B------:R-:W-:Y:S05]  /*5770*/  BSYNC.RECONVERGENT B3 ;  /* 0x0000000000037941 */ /* 0x000fea0003800200 */
.L_x_34121:
        /* <DEDUP_REMOVED lines=14> */
.L_x_34124:
[----:B------:R-:W-:Y:S05]  /*5860*/  BSYNC.RECONVERGENT B3 ;  /* 0x0000000000037941 */ /* 0x000fea0003800200 */
.L_x_34123:
        /* <DEDUP_REMOVED lines=14> */
.L_x_34126:
[----:B------:R-:W-:Y:S05]  /*5950*/  BSYNC.RECONVERGENT B3 ;  /* 0x0000000000037941 */ /* 0x000fea0003800200 */
.L_x_34125:
        /* <DEDUP_REMOVED lines=14> */
.L_x_34128:
[----:B------:R-:W-:Y:S05]  /*5a40*/  BSYNC.RECONVERGENT B3 ;  /* 0x0000000000037941 */ /* 0x000fea0003800200 */
.L_x_34127:
        /* <DEDUP_REMOVED lines=14> */
.L_x_34130:
[----:B------:R-:W-:Y:S05]  /*5b30*/  BSYNC.RECONVERGENT B3 ;  /* 0x0000000000037941 */ /* 0x000fea0003800200 */
.L_x_34129:
        /* <DEDUP_REMOVED lines=14> */
.L_x_34132:
[----:B------:R-:W-:Y:S05]  /*5c20*/  BSYNC.RECONVERGENT B3 ;  /* 0x0000000000037941 */ /* 0x000fea0003800200 */
.L_x_34131:
        /* <DEDUP_REMOVED lines=14> */
.L_x_34134:
[----:B------:R-:W-:Y:S05]  /*5d10*/  BSYNC.RECONVERGENT B3 ;  /* 0x0000000000037941 */ /* 0x000fea0003800200 */
.L_x_34133:
        /* <DEDUP_REMOVED lines=14> */
.L_x_34136:
[----:B------:R-:W-:Y:S05]  /*5e00*/  BSYNC.RECONVERGENT B3 ;  /* 0x0000000000037941 */ /* 0x000fea0003800200 */
.L_x_34135:
        /* <DEDUP_REMOVED lines=14> */
.L_x_34138:
[----:B------:R-:W-:Y:S05]  /*5ef0*/  BSYNC.RECONVERGENT B3 ;  /* 0x0000000000037941 */ /* 0x000fea0003800200 */
.L_x_34137:
        /* <DEDUP_REMOVED lines=13> */
[----:B------:R-:W-:Y:S02]  /*5fd0*/  R2UR UR4, R42 ;  /* 0x000000002a0472ca */ /* 0x000fe400000e0000 */
        /* <DEDUP_REMOVED lines=12> */
.L_x_34140:
[----:B------:R-:W-:Y:S05]  /*60a0*/  BSYNC.RECONVERGENT B1 ;  /* 0x0000000000017941 */ /* 0x000fea0003800200 */
.L_x_34139:
        /* <DEDUP_REMOVED lines=18> */
.L_x_34142:
[----:B------:R-:W-:Y:S05]  /*61d0*/  BSYNC.RECONVERGENT B1 ;  /* 0x0000000000017941 */ /* 0x000fea0003800200 */
.L_x_34141:
        /* <DEDUP_REMOVED lines=18> */
.L_x_34144:
[----:B------:R-:W-:Y:S05]  /*6300*/  BSYNC.RECONVERGENT B1 ;  /* 0x0000000000017941 */ /* 0x000fea0003800200 */
.L_x_34143:
        /* <DEDUP_REMOVED lines=18> */
.L_x_34146:
[----:B------:R-:W-:Y:S05]  /*6430*/  BSYNC.RECONVERGENT B1 ;  /* 0x0000000000017941 */ /* 0x000fea0003800200 */
.L_x_34145:
        /* <DEDUP_REMOVED lines=12> */
[----:B--23--:R-:W-:Y:S01]  /*6500*/  HFMA2 R3, -RZ, RZ, 0, 0 ;  /* 0x00000000ff037431 */ /* 0x00cfe200000001ff */
        /* <DEDUP_REMOVED lines=15> */
.L_x_34148:
[----:B------:R-:W-:Y:S05]  /*6600*/  BSYNC.RECONVERGENT B1 ;  /* 0x0000000000017941 */ /* 0x000fea0003800200 */
.L_x_34147:
        /* <DEDUP_REMOVED lines=18> */
.L_x_34150:
[----:B------:R-:W-:Y:S05]  /*6730*/  BSYNC.RECONVERGENT B1 ;  /* 0x0000000000017941 */ /* 0x000fea0003800200 */
.L_x_34149:
        /* <DEDUP_REMOVED lines=18> */
.L_x_34152:
[----:B------:R-:W-:Y:S05]  /*6860*/  BSYNC.RECONVERGENT B1 ;  /* 0x0000000000017941 */ /* 0x000fea0003800200 */
.L_x_34151:
        /* <DEDUP_REMOVED lines=18> */
.L_x_34154:
[----:B------:R-:W-:Y:S05]  /*6990*/  BSYNC.RECONVERGENT B1 ;  /* 0x0000000000017941 */ /* 0x000fea0003800200 */
.L_x_34153:
[----:B------:R-:W-:Y:S04]  /*69a0*/  BSSY.RECONVERGENT B1, `(.L_x_34155) ;  /* 0x0000012000017945 */ /* 0x000fe80003800200 */
[----:B------:R-:W-:Y:S05]  /*69b0*/  @P4 BRA `(.L_x_34156) ;  /* 0x0000000000404947 */ /* 0x000fea0003800000 */
[----:B--234-:R-:W-:Y:S01]  /*69c0*/  MOV R3, RZ ;  /* 0x000000ff00037202 */ /* 0x01cfe20000000f00 */
        /* <DEDUP_REMOVED lines=15> */
.L_x_34156:
[----:B------:R-:W-:Y:S05]  /*6ac0*/  BSYNC.RECONVERGENT B1 ;  /* 0x0000000000017941 */ /* 0x000fea0003800200 */
.L_x_34155:
        /* <DEDUP_REMOVED lines=30> */
.L_x_34158:
[----:B------:R-:W-:Y:S05]  /*6cb0*/  BSYNC.RECONVERGENT B1 ;  /* 0x0000000000017941 */ /* 0x000fea0003800200 */
.L_x_34157:
        /* <DEDUP_REMOVED lines=18> */
.L_x_34160:
[----:B------:R-:W-:Y:S05]  /*6de0*/  BSYNC.RECONVERGENT B1 ;  /* 0x0000000000017941 */ /* 0x000fea0003800200 */
.L_x_34159:
        /* <DEDUP_REMOVED lines=18> */
.L_x_34162:
[----:B------:R-:W-:Y:S05]  /*6f10*/  BSYNC.RECONVERGENT B1 ;  /* 0x0000000000017941 */ /* 0x000fea0003800200 */
.L_x_34161:
        /* <DEDUP_REMOVED lines=18> */
.L_x_34164:
[----:B------:R-:W-:Y:S05]  /*7040*/  BSYNC.RECONVERGENT B1 ;  /* 0x0000000000017941 */ /* 0x000fea0003800200 */
.L_x_34163:
        /* <DEDUP_REMOVED lines=18> */
.L_x_34166:
[----:B------:R-:W-:Y:S05]  /*7170*/  BSYNC.RECONVERGENT B1 ;  /* 0x0000000000017941 */ /* 0x000fea0003800200 */
.L_x_34165:
        /* <DEDUP_REMOVED lines=18> */
.L_x_34168:
[----:B------:R-:W-:Y:S05]  /*72a0*/  BSYNC.RECONVERGENT B1 ;  /* 0x0000000000017941 */ /* 0x000fea0003800200 */
.L_x_34167:
        /* <DEDUP_REMOVED lines=18> */
.L_x_34170:
[----:B------:R-:W-:Y:S05]  /*73d0*/  BSYNC.RECONVERGENT B1 ;  /* 0x0000000000017941 */ /* 0x000fea0003800200 */
.L_x_34169:
[----:B------:R-:W-:-:S04]  /*73e0*/  IADD3 R64, P0, PT, R59, R64, RZ ;  /* 0x000000403b407210 */ /* 0x000fc80007f1e0ff */
[----:B------:R-:W-:Y:S02]  /*73f0*/  LEA.HI.X.SX32 R60, R59, R60, 0x1, P0 ;  /* 0x0000003c3b3c7211 */ /* 0x000fe400000f0eff */
[----:B------:R-:W-:-:S04]  /*7400*/  ISETP.GE.U32.AND P0, PT, R64, UR46, PT ;  /* 0x0000002e40007c0c */ /* 0x000fc8000bf06070 */
[----:B------:R-:W-:-:S13]  /*7410*/  ISETP.GE.AND.EX P0, PT, R60, UR47, PT, P0 ;  /* 0x0000002f3c007c0c */ /* 0x000fda000bf06300 */
[----:B------:R-:W-:Y:S05]  /*7420*/  @!P0 BRA `(.L_x_34171) ;  /* 0xffffff8c00d48947 */ /* 0x000fea000383ffff */
[----:B------:R-:W-:Y:S05]  /*7430*/  BSYNC B0 ;  /* 0x0000000000007941 */ /* 0x000fea0003800000 */
.L_x_34041:
[----:B------:R-:W-:Y:S05]  /*7440*/  EXIT ;  /* 0x000000000000794d */ /* 0x000fea0003800000 */
.L_x_34074:
[----:B------:R-:W-:Y:S01]  /*7450*/  HFMA2 R12, -RZ, RZ, 0, 9.5367431640625e-07 ;  /* 0x00000010ff0c7431 */ /* 0x000fe200000001ff */
[----:B------:R-:W-:Y:S01]  /*7460*/  BSSY B1, `(.L_x_34172) ;  /* 0x0000006000017945 */ /* 0x000fe20003800000 */
[----:B------:R-:W-:Y:S01]  /*7470*/  MOV R11, 0x1f ;  /* 0x0000001f000b7802 */ /* 0x000fe20000000f00 */
[----:B------:R-:W-:-:S07]  /*7480*/  IMAD.MOV.U32 R15, RZ, RZ, -0x1 ;  /* 0xffffffffff0f7424 */ /* 0x000fce00078e00ff */
[----:B------:R-:W-:Y:S05]  /*7490*/  WARPSYNC.COLLECTIVE R15, `(.L_x_34173) ;  /* 0x000000000f087348 */ /* 0x000fea0003c00000 */
[----:B------:R0:W1:Y:S02]  /*74a0*/  SHFL.BFLY P6, R14, R13, R12, R11 ;  /* 0x0c00000c0d0e7389 */ /* 0x00006400000c000b */
[----:B01----:R-:W-:Y:S05]  /*74b0*/  ENDCOLLECTIVE ;  /* 0x000000000000791b */ /* 0x003fea0003800000 */
.L_x_34173:
[----:B------:R-:W-:Y:S05]  /*74c0*/  BSYNC B1 ;  /* 0x0000000000017941 */ /* 0x000fea0003800000 */
.L_x_34172:
        /* <DEDUP_REMOVED lines=8> */
.L_x_34174:
[----:B------:R-:W-:Y:S01]  /*7550*/  HFMA2 R12, -RZ, RZ, 0, 2.384185791015625e-07 ;  /* 0x00000004ff0c7431 */ /* 0x000fe200000001ff */
[----:B------:R-:W-:-:S04]  /*7560*/  FMNMX R0, R13, R14, !PT ;  /* 0x0000000e0d007209 */ /* 0x000fc80007800000 */
[----:B------:R-:W-:-:S07]  /*7570*/  MOV R13, R0 ;  /* 0x00000000000d7202 */ /* 0x000fce0000000f00 */
[----:B------:R-:W-:Y:S05]  /*7580*/  WARPSYNC.COLLECTIVE R15, `(.L_x_34175) ;  /* 0x000000000f087348 */ /* 0x000fea0003c00000 */
[----:B------:R0:W1:Y:S02]  /*7590*/  SHFL.BFLY P6, R14, R13, R12, R11 ;  /* 0x0c00000c0d0e7389 */ /* 0x00006400000c000b */
[----:B01----:R-:W-:Y:S05]  /*75a0*/  ENDCOLLECTIVE ;  /* 0x000000000000791b */ /* 0x003fea0003800000 */
.L_x_34175:
[----:B------:R-:W-:Y:S02]  /*75b0*/  MOV R12, 0x2 ;  /* 0x00000002000c7802 */ /* 0x000fe40000000f00 */
[----:B------:R-:W-:-:S05]  /*75c0*/  FMNMX R2, R0, R14, !PT ;  /* 0x0000000e00027209 */ /* 0x000fca0007800000 */
[----:B------:R-:W-:-:S07]  /*75d0*/  IMAD.MOV.U32 R13, RZ, RZ, R2 ;  /* 0x000000ffff0d7224 */ /* 0x000fce00078e0002 */
[----:B------:R-:W-:Y:S05]  /*75e0*/  WARPSYNC.COLLECTIVE R15, `(.L_x_34176) ;  /* 0x000000000f087348 */ /* 0x000fea0003c00000 */
[----:B------:R0:W1:Y:S02]  /*75f0*/  SHFL.BFLY P6, R14, R13, R12, R11 ;  /* 0x0c00000c0d0e7389 */ /* 0x00006400000c000b */
[----:B01----:R-:W-:Y:S05]  /*7600*/  ENDCOLLECTIVE ;  /* 0x000000000000791b */ /* 0x003fea0003800000 */
.L_x_34176:
[----:B------:R-:W-:Y:S01]  /*7610*/  HFMA2 R12, -RZ, RZ, 0, 5.9604644775390625e-08 ;  /* 0x00000001ff0c7431 */ /* 0x000fe200000001ff */
[----:B------:R-:W-:-:S04]  /*7620*/  FMNMX R3, R2, R14, !PT ;  /* 0x0000000e02037209 */ /* 0x000fc80007800000 */
[----:B------:R-:W-:-:S07]  /*7630*/  MOV R13, R3 ;  /* 0x00000003000d7202 */ /* 0x000fce0000000f00 */
[----:B------:R-:W-:Y:S05]  /*7640*/  WARPSYNC.COLLECTIVE R15, `(.L_x_34177) ;  /* 0x000000000f087348 */ /* 0x000fea0003c00000 */
[----:B------:R0:W1:Y:S02]  /*7650*/  SHFL.BFLY P6, R14, R13, R12, R11 ;  /* 0x0c00000c0d0e7389 */ /* 0x00006400000c000b */
[----:B01----:R-:W-:Y:S05]  /*7660*/  ENDCOLLECTIVE ;  /* 0x000000000000791b */ /* 0x003fea0003800000 */
.L_x_34177:
        /* <DEDUP_REMOVED lines=38> */
[CC--:B------:R-:W-:Y:S01]  /*78d0*/  FFMA.SAT R16, R9.reuse, R15.reuse, 0.5 ;  /* 0x3f00000009107423 */ /* 0x0c0fe2000000200f */
        /* <DEDUP_REMOVED lines=8> */
[-C--:B------:R-:W-:Y:S01]  /*7960*/  FFMA.SAT R24, R74, R15.reuse, 0.5 ;  /* 0x3f0000004a187423 */ /* 0x080fe2000000200f */
[----:B------:R-:W0:Y:S01]  /*7970*/  MUFU.EX2 R0, R3 ;  /* 0x0000000300007308 */ /* 0x000e220000000800 */
[----:B------:R-:W-:Y:S01]  /*7980*/  FFMA.SAT R26, R78, R15, 0.5 ;  /* 0x3f0000004e1a7423 */ /* 0x000fe2000000200f */
[C---:B------:R-:W-:Y:S01]  /*7990*/  FFMA R18, R9.reuse, 1.4426950216293334961, -R18 ;  /* 0x3fb8aa3b09127823 */ /* 0x040fe20000000812 */
[----:B------:R-:W-:Y:S01]  /*79a0*/  FFMA.RM R24, R24, R37, 12582913 ;  /* 0x4b40000118187423 */ /* 0x000fe20000004025 */
[----:B------:R-:W-:Y:S01]  /*79b0*/  FFMA.SAT R30, R90, R15, 0.5 ;  /* 0x3f0000005a1e7423 */ /* 0x000fe2000000200f */
[----:B------:R-:W-:Y:S01]  /*79c0*/  FFMA.RM R26, R26, R37, 12582913 ;  /* 0x4b4000011a1a7423 */ /* 0x000fe20000004025 */
[----:B------:R-:W-:-:S02]  /*79d0*/  FFMA R18, R9, 1.925963033500011079e-08, R18 ;  /* 0x32a5706009127823 */ /* 0x000fc40000000012 */
[----:B------:R-:W-:-:S04]  /*79e0*/  FFMA.RM R30, R30, R37, 12582913 ;  /* 0x4b4000011e1e7423 */ /* 0x000fc80000004025 */
        /* <DEDUP_REMOVED lines=18> */
[----:B------:R-:W-:-:S04]  /*7b10*/  FFMA.RM R4, R4, R37, 12582913 ;  /* 0x4b40000104047423 */ /* 0x000fc80000004025 */
[----:B------:R-:W-:Y:S01]  /*7b20*/  FADD R9, R4, -12583039 ;  /* 0xcb40007f04097421 */ /* 0x000fe20000000000 */
[----:B--2---:R-:W-:Y:S01]  /*7b30*/  FMUL R2, R2, R3 ;  /* 0x0000000302027220 */ /* 0x004fe20000400000 */
[----:B------:R-:W-:Y:S02]  /*7b40*/  SHF.L.U32 R3, R16, 0x17, RZ ;  /* 0x0000001710037819 */ /* 0x000fe400000006ff */
[----:B------:R-:W-:Y:S01]  /*7b50*/  FFMA R9, R10, 1.4426950216293334961, -R9 ;  /* 0x3fb8aa3b0a097823 */ /* 0x000fe20000000809 */
[----:B------:R-:W-:Y:S02]  /*7b60*/  SHF.L.U32 R4, R4, 0x17, RZ ;  /* 0x0000001704047819 */ /* 0x000fe400000006ff */
[----:B------:R-:W-:Y:S01]  /*7b70*/  FMUL R3, R3, R18 ;  /* 0x0000001203037220 */ /* 0x000fe20000400000 */
        /* <DEDUP_REMOVED lines=53> */
[----:B------:R-:W-:-:S04]  /*7ed0*/  FFMA.SAT R32, R84, R15, 0.5 ;  /* 0x3f00000054207423 */ /* 0x000fc8000000200f */
[----:B------:R-:W-:Y:S01]  /*7ee0*/  FFMA.RM R32, R32, R37, 12582913 ;  /* 0x4b40000120207423 */ /* 0x000fe20000004025 */
        /* <DEDUP_REMOVED lines=133> */
[----:B------:R-:W-:Y:S01]  /*8740*/  FADD R11, R36, -12583039 ;  /* 0xcb40007f240b7421 */ /* 0x000fe20000000000 */
[----:B------:R-:W-:-:S03]  /*8750*/  FFMA.SAT R36, R14, R15, 0.5 ;  /* 0x3f0000000e247423 */ /* 0x000fc6000000200f */
        /* <DEDUP_REMOVED lines=57> */
.L_x_34178:
[----:B------:R-:W-:Y:S02]  /*8af0*/  IMAD.MOV.U32 R12, RZ, RZ, 0x8 ;  /* 0x00000008ff0c7424 */ /* 0x000fe400078e00ff */
[----:B------:R-:W-:-:S05]  /*8b00*/  FADD R38, R13, R14 ;  /* 0x0000000e0d267221 */ /* 0x000fca0000000000 */
[----:B------:R-:W-:-:S07]  /*8b10*/  MOV R13, R38 ;  /* 0x00000026000d7202 */ /* 0x000fce0000000f00 */
[----:B------:R-:W-:Y:S05]  /*8b20*/  WARPSYNC.COLLECTIVE R15, `(.L_x_34179) ;  /* 0x000000000f087348 */ /* 0x000fea0003c00000 */
[----:B------:R0:W1:Y:S02]  /*8b30*/  SHFL.BFLY P6, R14, R13, R12, R11 ;  /* 0x0c00000c0d0e7389 */ /* 0x00006400000c000b */
[----:B01----:R-:W-:Y:S05]  /*8b40*/  ENDCOLLECTIVE ;  /* 0x000000000000791b */ /* 0x003fea0003800000 */
.L_x_34179:
[----:B------:R-:W-:Y:S02]  /*8b50*/  HFMA2 R12, -RZ, RZ, 0, 2.384185791015625e-07 ;  /* 0x00000004ff0c7431 */ /* 0x000fe400000001ff */
[----:B------:R-:W-:-:S05]  /*8b60*/  FADD R39, R38, R14 ;  /* 0x0000000e26277221 */ /* 0x000fca0000000000 */
[----:B------:R-:W-:-:S07]  /*8b70*/  MOV R13, R39 ;  /* 0x00000027000d7202 */ /* 0x000fce0000000f00 */
[----:B------:R-:W-:Y:S05]  /*8b80*/  WARPSYNC.COLLECTIVE R15, `(.L_x_34180) ;  /* 0x000000000f087348 */ /* 0x000fea0003c00000 */
[----:B------:R0:W1:Y:S02]  /*8b90*/  SHFL.BFLY P6, R14, R13, R12, R11 ;  /* 0x0c00000c0d0e7389 */ /* 0x00006400000c000b */
[----:B01----:R-:W-:Y:S05]  /*8ba0*/  ENDCOLLECTIVE ;  /* 0x000000000000791b */ /* 0x003fea0003800000 */
.L_x_34180:
[----:B------:R-:W-:Y:S02]  /*8bb0*/  HFMA2 R12, -RZ, RZ, 0, 1.1920928955078125e-07 ;  /* 0x00000002ff0c7431 */ /* 0x000fe400000001ff */
[----:B------:R-:W-:-:S05]  /*8bc0*/  FADD R40, R39, R14 ;  /* 0x0000000e27287221 */ /* 0x000fca0000000000 */
[----:B------:R-:W-:-:S07]  /*8bd0*/  MOV R13, R40 ;  /* 0x00000028000d7202 */ /* 0x000fce0000000f00 */
[----:B------:R-:W-:Y:S05]  /*8be0*/  WARPSYNC.COLLECTIVE R15, `(.L_x_34181) ;  /* 0x000000000f087348 */ /* 0x000fea0003c00000 */
[----:B------:R0:W1:Y:S02]  /*8bf0*/  SHFL.BFLY P6, R14, R13, R12, R11 ;  /* 0x0c00000c0d0e7389 */ /* 0x00006400000c000b */
[----:B01----:R-:W-:Y:S05]  /*8c00*/  ENDCOLLECTIVE ;  /* 0x000000000000791b */ /* 0x003fea0003800000 */
.L_x_34181:
[----:B------:R-:W-:Y:S02]  /*8c10*/  IMAD.MOV.U32 R12, RZ, RZ, 0x1 ;  /* 0x00000001ff0c7424 */ /* 0x000fe400078e00ff */
[----:B------:R-:W-:-:S05]  /*8c20*/  FADD R41, R40, R14 ;  /* 0x0000000e28297221 */ /* 0x000fca0000000000 */
[----:B------:R-:W-:-:S07]  /*8c30*/  MOV R13, R41 ;  /* 0x00000029000d7202 */ /* 0x000fce0000000f00 */
[----:B------:R-:W-:Y:S05]  /*8c40*/  WARPSYNC.COLLECTIVE R15, `(.L_x_34182) ;  /* 0x000000000f087348 */ /* 0x000fea0003c00000 */
[----:B------:R0:W1:Y:S02]  /*8c50*/  SHFL.BFLY P6, R14, R13, R12, R11 ;  /* 0x0c00000c0d0e7389 */ /* 0x00006400000c000b */
[----:B01----:R-:W-:Y:S05]  /*8c60*/  ENDCOLLECTIVE ;  /* 0x000000000000791b */ /* 0x003fea0003800000 */
.L_x_34182:
[----:B------:R-:W-:Y:S05]  /*8c70*/  BRA `(.L_x_34183) ;  /* 0xffffffb400207947 */ /* 0x000fea000383ffff */
        .weak           $__internal_574_$__cuda_sm3x_div_rn_noftz_f32_slowpath
        .type           $__internal_574_$__cuda_sm3x_div_rn_noftz_f32_slowpath,@function
        .size           $__internal_574_$__cuda_sm3x_div_rn_noftz_f32_slowpath,(.L_x_37951 - $__internal_574_$__cuda_sm3x_div_rn_noftz_f32_slowpath)
$__internal_574_$__cuda_sm3x_div_rn_noftz_f32_slowpath:
        /* <DEDUP_REMOVED lines=34> */
.L_x_34185:
        /* <DEDUP_REMOVED lines=35> */
[C---:B------:R-:W-:Y:S01]  /*90d0*/  VIADD R66, R61.reuse, 0x20 ;  /* 0x000000203d427836 */ /* 0x040fe20000000000 */
        /* <DEDUP_REMOVED lines=15> */
.L_x_34192:
[----:B------:R-:W-:-:S04]  /*91d0*/  LOP3.LUT R63, R63, 0x80000000, RZ, 0xc0, !PT ;  /* 0x800000003f3f7812 */ /* 0x000fc800078ec0ff */
[----:B------:R-:W-:Y:S01]  /*91e0*/  LOP3.LUT R63, R63, 0x7f800000, RZ, 0xfc, !PT ;  /* 0x7f8000003f3f7812 */ /* 0x000fe200078efcff */
[----:B------:R-:W-:Y:S06]  /*91f0*/  BRA `(.L_x_34193) ;  /* 0x0000000000047947 */ /* 0x000fec0003800000 */
.L_x_34191:
[----:B------:R-:W-:-:S07]  /*9200*/  LEA R63, R12, R63, 0x17 ;  /* 0x0000003f0c3f7211 */ /* 0x000fce00078eb8ff */
.L_x_34193:
[----:B------:R-:W-:Y:S05]  /*9210*/  BSYNC.RECONVERGENT B2 ;  /* 0x0000000000027941 */ /* 0x000fea0003800200 */
.L_x_34190:
[----:B------:R-:W-:Y:S05]  /*9220*/  BRA `(.L_x_34194) ;  /* 0x0000000000207947 */ /* 0x000fea0003800000 */
.L_x_34189:
[----:B------:R-:W-:-:S04]  /*9230*/  LOP3.LUT R5, R12, 0x80000000, R5, 0x48, !PT ;  /* 0x800000000c057812 */ /* 0x000fc800078e4805 */
[----:B------:R-:W-:Y:S01]  /*9240*/  LOP3.LUT R63, R5, 0x7f800000, RZ, 0xfc, !PT ;  /* 0x7f800000053f7812 */ /* 0x000fe200078efcff */
[----:B------:R-:W-:Y:S06]  /*9250*/  BRA `(.L_x_34194) ;  /* 0x0000000000147947 */ /* 0x000fec0003800000 */
.L_x_34188:
[----:B------:R-:W-:Y:S01]  /*9260*/  LOP3.LUT R63, R12, 0x80000000, R5, 0x48, !PT ;  /* 0x800000000c3f7812 */ /* 0x000fe200078e4805 */
[----:B------:R-:W-:Y:S06]  /*9270*/  BRA `(.L_x_34194) ;  /* 0x00000000000c7947 */ /* 0x000fec0003800000 */
.L_x_34187:
[----:B------:R-:W0:Y:S01]  /*9280*/  MUFU.RSQ R63, -QNAN ;  /* 0xffc00000003f7908 */ /* 0x000e220000001400 */
[----:B------:R-:W-:Y:S05]  /*9290*/  BRA `(.L_x_34194) ;  /* 0x0000000000047947 */ /* 0x000fea0003800000 */
.L_x_34186:
[----:B------:R-:W-:-:S07]  /*92a0*/  FADD.FTZ R63, R5, R12 ;  /* 0x0000000c053f7221 */ /* 0x000fce0000010000 */
.L_x_34194:
[----:B------:R-:W-:Y:S05]  /*92b0*/  BSYNC.RECONVERGENT B1 ;  /* 0x0000000000017941 */ /* 0x000fea0003800200 */
.L_x_34184:
[----:B------:R-:W-:Y:S01]  /*92c0*/  HFMA2 R13, -RZ, RZ, 0, 0 ;  /* 0x00000000ff0d7431 */ /* 0x000fe200000001ff */
[----:B------:R-:W-:-:S04]  /*92d0*/  MOV R12, R40 ;  /* 0x00000028000c7202 */ /* 0x000fc80000000f00 */
[----:B0-----:R-:W-:Y:S05]  /*92e0*/  RET.REL.NODEC R12 `(_Z15SoftmaxWarpImplI24ElementwiseScaleMaskLoadIffbE11DirectStoreIffEfLi2ELi32ELi32ELi1ELb1EL9Algorithm0EEvT_T0_ll) ;  /* 0xffffff6c0c447950 */ /* 0x001fea0003c3ffff */
.L_x_34195:
        /* <DEDUP_REMOVED lines=9> */
.L_x_37951:


//--------------------- .text._Z15SoftmaxWarpImplI24ElementwiseScaleMaskLoadIffbE11DirectStoreIffEfLi2ELi32ELi32ELi1ELb0EL9Algorithm0EEvT_T0_ll --------------------------
	.section	.text._Z15SoftmaxWarpImplI24ElementwiseScaleMaskLoadIffbE11DirectStoreIffEfLi2ELi32ELi32ELi1ELb0EL9Algorithm0EEvT_T0_ll,"ax",@progbits
	.align	128
        .global         _Z15SoftmaxWarpImplI24ElementwiseScaleMaskLoadIffbE11DirectStoreIffEfLi2ELi32ELi32ELi1ELb0EL9Algorithm0EEvT_T0_ll
        .type           _Z15SoftmaxWarpImplI24ElementwiseScaleMaskLoadIffbE11DirectStoreIffEfLi2ELi32ELi32ELi1ELb0EL9Algorithm0EEvT_T0_ll,@function
        .size           _Z15SoftmaxWarpImplI24ElementwiseScaleMaskLoadIffbE11DirectStoreIffEfLi2ELi32ELi32ELi1ELb0EL9Algorithm0EEvT_T0_ll,(.L_x_37952 - _Z15SoftmaxWarpImplI24ElementwiseScaleMaskLoadIffbE11DirectStoreIffEfLi2ELi32ELi32ELi1ELb0EL9Algorithm0EEvT_T0_ll)
        .other          _Z15SoftmaxWarpImplI24ElementwiseScaleMaskLoadIffbE11DirectStoreIffEfLi2ELi32ELi32ELi1ELb0EL9Algorithm0EEvT_T0_ll,@"STO_CUDA_ENTRY STV_DEFAULT"
_Z15SoftmaxWarpImplI24ElementwiseScaleMaskLoadIffbE11DirectStoreIffEfLi2ELi32ELi32ELi1ELb0EL9Algorithm0EEvT_T0_ll:
.text._Z15SoftmaxWarpImplI24ElementwiseScaleMaskLoadIffbE11DirectStoreIffEfLi2ELi32ELi32ELi1ELb0EL9Algorithm0EEvT_T0_ll:
        /* <DEDUP_REMOVED lines=10> */
[----:B------:R-:W-:Y:S02]  /*00a0*/  HFMA2 R12, -RZ, RZ, 0, 5.9604644775390625e-08 ;  /* 0x00000001ff0c7431 */ /* 0x000fe400000001ff */
        /* <DEDUP_REMOVED lines=13> */
.L_x_34196:
[----:B------:R-:W1:Y:S01]  /*0180*/  S2R R48, SR_TID.Y ;  /* 0x0000000000307919 */ /* 0x000e620000002200 */
[----:B------:R-:W1:Y:S01]  /*0190*/  S2UR UR4, SR_CTAID.X ;  /* 0x00000000000479c3 */ /* 0x000e620000002500 */
[----:B------:R-:W2:Y:S07]  /*01a0*/  LDCU.64 UR6, c[0x0][0x3b0] ;  /* 0x00007600ff0677ac */ /* 0x000eae0008000a00 */
[----:B------:R-:W1:Y:S02]  /*01b0*/  LDC R45, c[0x0][0x364] ;  /* 0x0000d900ff2d7b82 */ /* 0x000e640000000800 */
[----:B-1----:R-:W-:-:S05]  /*01c0*/  IMAD R48, R45, UR4, R48 ;  /* 0x000000042d307c24 */ /* 0x002fca000f8e0230 */
[----:B--2---:R-:W-:Y:S02]  /*01d0*/  ISETP.GE.U32.AND P0, PT, R48, UR6, PT ;  /* 0x0000000630007c0c */ /* 0x004fe4000bf06070 */
[----:B------:R-:W-:-:S04]  /*01e0*/  SHF.R.S32.HI R46, RZ, 0x1f, R48 ;  /* 0x0000001fff2e7819 */ /* 0x000fc80000011430 */
[----:B------:R-:W-:-:S13]  /*01f0*/  ISETP.GE.AND.EX P0, PT, R46, UR7, PT, P0 ;  /* 0x000000072e007c0c */ /* 0x000fda000bf06300 */
[----:B------:R-:W-:Y:S05]  /*0200*/  @P0 EXIT ;  /* 0x000000000000094d */ /* 0x000fea0003800000 */
[----:B------:R-:W1:Y:S01]  /*0210*/  S2R R44, SR_TID.X ;  /* 0x00000000002c7919 */ /* 0x000e620000002100 */
[----:B------:R-:W2:Y:S01]  /*0220*/  LDC.64 R38, c[0x0][0x358] ;  /* 0x0000d600ff267b82 */ /* 0x000ea20000000a00 */
[----:B------:R-:W3:Y:S02]  /*0230*/  LDCU UR4, c[0x0][0x370] ;  /* 0x00006e00ff0477ac */ /* 0x000ee40008000800 */
[----:B---3--:R-:W-:Y:S01]  /*0240*/  IMAD R45, R45, UR4, RZ ;  /* 0x000000042d2d7c24 */ /* 0x008fe2000f8e02ff */
[----:B-1----:R-:W-:-:S07]  /*0250*/  SHF.L.U32 R44, R44, 0x1, RZ ;  /* 0x000000012c2c7819 */ /* 0x002fce00000006ff */
.L_x_34262:
[----:B-1----:R-:W1:Y:S01]  /*0260*/  LDC.64 R16, c[0x0][0x390] ;  /* 0x0000e400ff107b82 */ /* 0x002e620000000a00 */
[----:B------:R-:W-:Y:S01]  /*0270*/  HFMA2 R3, -RZ, RZ, 0, 0 ;  /* 0x00000000ff037431 */ /* 0x000fe200000001ff */
[----:B------:R-:W-:Y:S02]  /*0280*/  MOV R2, R44 ;  /* 0x0000002c00027202 */ /* 0x000fe40000000f00 */
[----:B--2---:R-:W-:Y:S02]  /*0290*/  R2UR UR4, R38 ;  /* 0x00000000260472ca */ /* 0x004fe400000e0000 */
[----:B------:R-:W-:Y:S01]  /*02a0*/  R2UR UR5, R39 ;  /* 0x00000000270572ca */ /* 0x000fe200000e0000 */
[-C--:B-1----:R-:W-:Y:S02]  /*02b0*/  IMAD R0, R46, R16.reuse, RZ ;  /* 0x000000102e007224 */ /* 0x082fe400078e02ff */
[----:B------:R-:W-:-:S04]  /*02c0*/  IMAD.WIDE.U32 R2, R48, R16, R2 ;  /* 0x0000001030027225 */ /* 0x000fc800078e0002 */
[----:B------:R-:W-:Y:S01]  /*02d0*/  IMAD R17, R48, R17, R0 ;  /* 0x0000001130117224 */ /* 0x000fe200078e0200 */
[----:B------:R-:W-:-:S04]  /*02e0*/  IADD3 R10, P0, PT, R2, 0x40, RZ ;  /* 0x00000040020a7810 */ /* 0x000fc80007f1e0ff */
[----:B------:R-:W-:-:S05]  /*02f0*/  IADD3 R17, PT, PT, R3, R17, RZ ;  /* 0x0000001103117210 */ /* 0x000fca0007ffe0ff */
[----:B------:R-:W-:-:S05]  /*0300*/  IMAD.X R3, RZ, RZ, R17, P0 ;  /* 0x000000ffff037224 */ /* 0x000fca00000e0611 */
[----:B------:R-:W-:-:S04]  /*0310*/  LEA.HI R10, P0, R3, R10, RZ, 0x1 ;  /* 0x0000000a030a7211 */ /* 0x000fc800078108ff */
[----:B------:R-:W-:Y:S02]  /*0320*/  LOP3.LUT R4, R10, 0xfffffffe, RZ, 0xc0, !PT ;  /* 0xfffffffe0a047812 */ /* 0x000fe400078ec0ff */
[----:B------:R-:W-:Y:S02]  /*0330*/  IADD3.X R3, PT, PT, RZ, R3, RZ, P0, !PT ;  /* 0x00000003ff037210 */ /* 0x000fe400007fe4ff */
[----:B------:R-:W-:-:S04]  /*0340*/  IADD3 R4, P0, PT, R4, UR42, RZ ;  /* 0x0000002a04047c10 */ /* 0x000fc8000ff1e0ff */
[----:B------:R-:W-:-:S05]  /*0350*/  IADD3.X R5, PT, PT, R3, UR43, RZ, P0, !PT ;  /* 0x0000002b03057c10 */ /* 0x000fca00087fe4ff */
[----:B------:R1:W2:Y:S01]  /*0360*/  LDG.E.U16 R16, desc[UR4][R4.64] ;  /* 0x0000000404107981 */ /* 0x0002a2000c1e1500 */
[C---:B------:R-:W-:Y:S02]  /*0370*/  IADD3 R18, P0, PT, R2.reuse, 0x80, RZ ;  /* 0x0000008002127810 */ /* 0x040fe40007f1e0ff */
[----:B------:R-:W-:Y:S02]  /*0380*/  IADD3 R33, P1, PT, R2, 0xc0, RZ ;  /* 0x000000c002217810 */ /* 0x000fe40007f3e0ff */
[-C--:B------:R-:W-:Y:S02]  /*0390*/  IADD3.X R35, PT, PT, RZ, R17.reuse, RZ, P0, !PT ;  /* 0x00000011ff237210 */ /* 0x080fe400007fe4ff */
[----:B------:R-:W-:Y:S02]  /*03a0*/  IADD3.X R34, PT, PT, RZ, R17, RZ, P1, !PT ;  /* 0x00000011ff227210 */ /* 0x000fe40000ffe4ff */
[----:B------:R-:W-:Y:S02]  /*03b0*/  LEA.HI R18, P0, R35, R18, RZ, 0x1 ;  /* 0x0000001223127211 */ /* 0x000fe400078108ff */
[----:B------:R-:W-:-:S02]  /*03c0*/  LEA.HI R33, P1, R34, R33, RZ, 0x1 ;  /* 0x0000002122217211 */ /* 0x000fc400078308ff */
[----:B------:R-:W-:Y:S02]  /*03d0*/  LOP3.LUT R22, R18, 0xfffffffe, RZ, 0xc0, !PT ;  /* 0xfffffffe12167812 */ /* 0x000fe400078ec0ff */
[----:B------:R-:W-:Y:S02]  /*03e0*/  IADD3.X R35, PT, PT, RZ, R35, RZ, P0, !PT ;  /* 0x00000023ff237210 */ /* 0x000fe400007fe4ff */
[----:B------:R-:W-:Y:S02]  /*03f0*/  IADD3 R22, P0, PT, R22, UR42, RZ ;  /* 0x0000002a16167c10 */ /* 0x000fe4000ff1e0ff */
[----:B------:R-:W-:Y:S02]  /*0400*/  LOP3.LUT R20, R33, 0xfffffffe, RZ, 0xc0, !PT ;  /* 0xfffffffe21147812 */ /* 0x000fe400078ec0ff */
[----:B------:R-:W-:Y:S02]  /*0410*/  IADD3.X R23, PT, PT, R35, UR43, RZ, P0, !PT ;  /* 0x0000002b23177c10 */ /* 0x000fe400087fe4ff */
[----:B------:R-:W-:-:S02]  /*0420*/  IADD3.X R34, PT, PT, RZ, R34, RZ, P1, !PT ;  /* 0x00000022ff227210 */ /* 0x000fc40000ffe4ff */
[----:B------:R-:W-:Y:S01]  /*0430*/  IADD3 R20, P1, PT, R20, UR42, RZ ;  /* 0x0000002a14147c10 */ /* 0x000fe2000ff3e0ff */
[----:B------:R-:W3:Y:S01]  /*0440*/  LDG.E.U16 R22, desc[UR4][R22.64] ;  /* 0x0000000416167981 */ /* 0x000ee2000c1e1500 */
[----:B------:R-:W-:Y:S02]  /*0450*/  IADD3 R24, P2, PT, R2, 0x140, RZ ;  /* 0x0000014002187810 */ /* 0x000fe40007f5e0ff */
[----:B------:R-:W-:Y:S02]  /*0460*/  IADD3.X R21, PT, PT, R34, UR43, RZ, P1, !PT ;  /* 0x0000002b22157c10 */ /* 0x000fe40008ffe4ff */
[----:B------:R-:W-:Y:S02]  /*0470*/  IADD3 R6, P1, PT, R2, 0x100, RZ ;  /* 0x0000010002067810 */ /* 0x000fe40007f3e0ff */
[----:B------:R-:W-:Y:S02]  /*0480*/  R2UR UR6, R38 ;  /* 0x00000000260672ca */ /* 0x000fe400000e0000 */
[----:B------:R-:W-:Y:S01]  /*0490*/  R2UR UR7, R39 ;  /* 0x00000000270772ca */ /* 0x000fe200000e0000 */
[----:B------:R-:W-:Y:S01]  /*04a0*/  IMAD.X R29, RZ, RZ, R17, P2 ;  /* 0x000000ffff1d7224 */ /* 0x000fe200010e0611 */
[----:B------:R-:W-:-:S04]  /*04b0*/  IADD3.X R27, PT, PT, RZ, R17, RZ, P1, !PT ;  /* 0x00000011ff1b7210 */ /* 0x000fc80000ffe4ff */
[----:B------:R-:W-:Y:S02]  /*04c0*/  LEA.HI R6, P1, R27, R6, RZ, 0x1 ;  /* 0x000000061b067211 */ /* 0x000fe400078308ff */
[----:B------:R-:W-:Y:S02]  /*04d0*/  LEA.HI R24, P2, R29, R24, RZ, 0x1 ;  /* 0x000000181d187211 */ /* 0x000fe400078508ff */
[----:B------:R-:W-:Y:S02]  /*04e0*/  IADD3.X R27, PT, PT, RZ, R27, RZ, P1, !PT ;  /* 0x0000001bff1b7210 */ /* 0x000fe40000ffe4ff */
[----:B------:R-:W-:Y:S01]  /*04f0*/  IADD3 R26, P3, PT, R2, 0x180, RZ ;  /* 0x00000180021a7810 */ /* 0x000fe20007f7e0ff */
[----:B------:R-:W4:Y:S01]  /*0500*/  LDG.E.U16 R20, desc[UR6][R20.64] ;  /* 0x0000000614147981 */ /* 0x000f22000c1e1500 */
[----:B------:R-:W-:Y:S02]  /*0510*/  LOP3.LUT R8, R24, 0xfffffffe, RZ, 0xc0, !PT ;  /* 0xfffffffe18087812 */ /* 0x000fe400078ec0ff */
[----:B-1----:R-:W-:-:S02]  /*0520*/  LOP3.LUT R4, R6, 0xfffffffe, RZ, 0xc0, !PT ;  /* 0xfffffffe06047812 */ /* 0x002fc400078ec0ff */
[----:B------:R-:W-:Y:S02]  /*0530*/  R2UR UR8, R38 ;  /* 0x00000000260872ca */ /* 0x000fe400000e0000 */
[----:B------:R-:W-:Y:S02]  /*0540*/  R2UR UR9, R39 ;  /* 0x00000000270972ca */ /* 0x000fe400000e0000 */
[----:B------:R-:W-:Y:S02]  /*0550*/  IADD3.X R31, PT, PT, RZ, R17, RZ, P3, !PT ;  /* 0x00000011ff1f7210 */ /* 0x000fe40001ffe4ff */
[----:B------:R-:W-:Y:S02]  /*0560*/  IADD3.X R29, PT, PT, RZ, R29, RZ, P2, !PT ;  /* 0x0000001dff1d7210 */ /* 0x000fe400017fe4ff */
[----:B------:R-:W-:Y:S02]  /*0570*/  IADD3 R4, P2, PT, R4, UR42, RZ ;  /* 0x0000002a04047c10 */ /* 0x000fe4000ff5e0ff */
[----:B------:R-:W-:-:S02]  /*0580*/  LEA.HI R26, P3, R31, R26, RZ, 0x1 ;  /* 0x0000001a1f1a7211 */ /* 0x000fc400078708ff */
[----:B------:R-:W-:Y:S02]  /*0590*/  IADD3.X R5, PT, PT, R27, UR43, RZ, P2, !PT ;  /* 0x0000002b1b057c10 */ /* 0x000fe400097fe4ff */
[----:B------:R-:W-:Y:S02]  /*05a0*/  R2UR UR10, R38 ;  /* 0x00000000260a72ca */ /* 0x000fe400000e0000 */
[----:B------:R-:W-:Y:S01]  /*05b0*/  R2UR UR11, R39 ;  /* 0x00000000270b72ca */ /* 0x000fe200000e0000 */
[----:B------:R-:W5:Y:S01]  /*05c0*/  LDG.E.U16 R23, desc[UR6][R4.64] ;  /* 0x0000000604177981 */ /* 0x000f62000c1e1500 */
[----:B------:R-:W-:Y:S02]  /*05d0*/  LOP3.LUT R12, R26, 0xfffffffe, RZ, 0xc0, !PT ;  /* 0xfffffffe1a0c7812 */ /* 0x000fe400078ec0ff */
[----:B------:R-:W-:Y:S02]  /*05e0*/  IADD3 R30, P2, PT, R2, 0x200, RZ ;  /* 0x00000200021e7810 */ /* 0x000fe40007f5e0ff */
[----:B------:R-:W-:-:S02]  /*05f0*/  IADD3.X R31, PT, PT, RZ, R31, RZ, P3, !PT ;  /* 0x0000001fff1f7210 */ /* 0x000fc40001ffe4ff */
[----:B------:R-:W-:Y:S01]  /*0600*/  IADD3 R12, P3, PT, R12, UR42, RZ ;  /* 0x0000002a0c0c7c10 */ /* 0x000fe2000ff7e0ff */
[----:B------:R-:W-:-:S03]  /*0610*/  IMAD.X R47, RZ, RZ, R17, P2 ;  /* 0x000000ffff2f7224 */ /* 0x000fc600010e0611 */
[----:B------:R-:W-:Y:S02]  /*0620*/  IADD3.X R13, PT, PT, R31, UR43, RZ, P3, !PT ;  /* 0x0000002b1f0d7c10 */ /* 0x000fe40009ffe4ff */
[----:B------:R-:W-:-:S03]  /*0630*/  LEA.HI R30, P2, R47, R30, RZ, 0x1 ;  /* 0x0000001e2f1e7211 */ /* 0x000fc600078508ff */
[----:B------:R1:W5:Y:S01]  /*0640*/  LDG.E.U16 R7, desc[UR10][R12.64] ;  /* 0x0000000a0c077981 */ /* 0x000362000c1e1500 */
[----:B------:R-:W-:Y:S02]  /*0650*/  IADD3.X R47, PT, PT, RZ, R47, RZ, P2, !PT ;  /* 0x0000002fff2f7210 */ /* 0x000fe400017fe4ff */
[----:B-1----:R-:W-:Y:S02]  /*0660*/  LOP3.LUT R12, R30, 0xfffffffe, RZ, 0xc0, !PT ;  /* 0xfffffffe1e0c7812 */ /* 0x002fe400078ec0ff */
[----:B--2---:R-:W-:-:S04]  /*0670*/  PRMT R0, R16, 0x7771, RZ ;  /* 0x0000777110007816 */ /* 0x004fc800000000ff */
[----:B------:R-:W-:Y:S02]  /*0680*/  ISETP.NE.AND P0, PT, R0, RZ, PT ;  /* 0x000000ff0000720c */ /* 0x000fe40003f05270 */
[C---:B------:R-:W-:Y:S02]  /*0690*/  SHF.L.U64.HI R0, R10.reuse, 0x2, R3 ;  /* 0x000000020a007819 */ /* 0x040fe40000010203 */
[----:B------:R-:W-:-:S04]  /*06a0*/  SHF.L.U32 R10, R10, 0x2, RZ ;  /* 0x000000020a0a7819 */ /* 0x000fc800000006ff */
[----:B------:R-:W-:-:S04]  /*06b0*/  LOP3.LUT R10, R10, 0xfffffff8, RZ, 0xc0, !PT ;  /* 0xfffffff80a0a7812 */ /* 0x000fc800078ec0ff */
[----:B------:R-:W-:Y:S02]  /*06c0*/  IADD3 R10, P1, PT, R10, UR40, RZ ;  /* 0x000000280a0a7c10 */ /* 0x000fe4000ff3e0ff */
[----:B------:R-:W-:Y:S02]  /*06d0*/  @P0 R2UR UR4, R38 ;  /* 0x00000000260402ca */ /* 0x000fe400000e0000 */
[----:B------:R-:W-:Y:S02]  /*06e0*/  @P0 R2UR UR5, R39 ;  /* 0x00000000270502ca */ /* 0x000fe400000e0000 */
[----:B------:R-:W-:Y:S02]  /*06f0*/  IADD3.X R11, PT, PT, R0, UR41, RZ, P1, !PT ;  /* 0x00000029000b7c10 */ /* 0x000fe40008ffe4ff */
[----:B------:R-:W-:Y:S02]  /*0700*/  IADD3 R8, P1, PT, R8, UR42, RZ ;  /* 0x0000002a08087c10 */ /* 0x000fe4000ff3e0ff */
[----:B------:R-:W-:Y:S01]  /*0710*/  IADD3 R14, P2, PT, R2, 0x280, RZ ;  /* 0x00000280020e7810 */ /* 0x000fe20007f5e0ff */
[----:B------:R-:W2:Y:S01]  /*0720*/  LDG.E R60, desc[UR6][R10.64] ;  /* 0x000000060a3c7981 */ /* 0x000ea2000c1e1900 */
[----:B------:R-:W-:-:S02]  /*0730*/  IADD3.X R9, PT, PT, R29, UR43, RZ, P1, !PT ;  /* 0x0000002b1d097c10 */ /* 0x000fc40008ffe4ff */
[----:B------:R-:W-:-:S03]  /*0740*/  IADD3 R32, P1, PT, R2, 0x1c0, RZ ;  /* 0x000001c002207810 */ /* 0x000fc60007f3e0ff */
[----:B------:R-:W2:Y:S01]  /*0750*/  @P0 LDG.E R36, desc[UR4][R10.64+0x4] ;  /* 0x000004040a240981 */ /* 0x000ea2000c1e1900 */
[----:B------:R-:W-:-:S03]  /*0760*/  IADD3.X R37, PT, PT, RZ, R17, RZ, P1, !PT ;  /* 0x00000011ff257210 */ /* 0x000fc60000ffe4ff */
[----:B------:R-:W2:Y:S01]  /*0770*/  LDG.E.U16 R8, desc[UR8][R8.64] ;  /* 0x0000000808087981 */ /* 0x000ea2000c1e1500 */
[----:B------:R-:W-:Y:S02]  /*0780*/  LEA.HI R32, P1, R37, R32, RZ, 0x1 ;  /* 0x0000002025207211 */ /* 0x000fe400078308ff */
[----:B------:R-:W-:Y:S02]  /*0790*/  R2UR UR4, R38 ;  /* 0x00000000260472ca */ /* 0x000fe400000e0000 */
[----:B------:R-:W-:Y:S02]  /*07a0*/  LOP3.LUT R0, R32, 0xfffffffe, RZ, 0xc0, !PT ;  /* 0xfffffffe20007812 */ /* 0x000fe400078ec0ff */
[----:B------:R-:W-:Y:S02]  /*07b0*/  R2UR UR5, R39 ;  /* 0x00000000270572ca */ /* 0x000fe400000e0000 */
[----:B------:R-:W-:Y:S02]  /*07c0*/  IADD3.X R37, PT, PT, RZ, R37, RZ, P1, !PT ;  /* 0x00000025ff257210 */ /* 0x000fe40000ffe4ff */
[----:B------:R-:W-:-:S04]  /*07d0*/  IADD3 R4, P1, PT, R0, UR42, RZ ;  /* 0x0000002a00047c10 */ /* 0x000fc8000ff3e0ff */
[----:B------:R-:W-:Y:S02]  /*07e0*/  IADD3.X R5, PT, PT, R37, UR43, RZ, P1, !PT ;  /* 0x0000002b25057c10 */ /* 0x000fe40008ffe4ff */
[----:B------:R-:W-:-:S03]  /*07f0*/  IADD3 R12, P1, PT, R12, UR42, RZ ;  /* 0x0000002a0c0c7c10 */ /* 0x000fc6000ff3e0ff */
[----:B------:R-:W2:Y:S01]  /*0800*/  LDG.E.U16 R21, desc[UR4][R4.64] ;  /* 0x0000000404157981 */ /* 0x000ea2000c1e1500 */
[----:B------:R-:W-:-:S05]  /*0810*/  IADD3.X R13, PT, PT, R47, UR43, RZ, P1, !PT ;  /* 0x0000002b2f0d7c10 */ /* 0x000fca0008ffe4ff */
[----:B------:R1:W2:Y:S01]  /*0820*/  LDG.E.U16 R3, desc[UR6][R12.64] ;  /* 0x000000060c037981 */ /* 0x0002a2000c1e1500 */
[C---:B------:R-:W-:Y:S02]  /*0830*/  IADD3 R25, P1, PT, R2.reuse, 0x240, RZ ;  /* 0x0000024002197810 */ /* 0x040fe40007f3e0ff */
[----:B------:R-:W-:Y:S02]  /*0840*/  IADD3 R0, P3, PT, R2, 0x2c0, RZ ;  /* 0x000002c002007810 */ /* 0x000fe40007f7e0ff */
[-C--:B------:R-:W-:Y:S02]  /*0850*/  IADD3.X R28, PT, PT, RZ, R17.reuse, RZ, P1, !PT ;  /* 0x00000011ff1c7210 */ /* 0x080fe40000ffe4ff */
[----:B------:R-:W-:Y:S02]  /*0860*/  IADD3.X R15, PT, PT, RZ, R17, RZ, P2, !PT ;  /* 0x00000011ff0f7210 */ /* 0x000fe400017fe4ff */
[----:B------:R-:W-:Y:S02]  /*0870*/  LEA.HI R25, P1, R28, R25, RZ, 0x1 ;  /* 0x000000191c197211 */ /* 0x000fe400078308ff */
[----:B-1----:R-:W-:-:S02]  /*0880*/  IADD3.X R13, PT, PT, RZ, R17, RZ, P3, !PT ;  /* 0x00000011ff0d7210 */ /* 0x002fc40001ffe4ff */
[----:B------:R-:W-:Y:S02]  /*0890*/  LOP3.LUT R4, R25, 0xfffffffe, RZ, 0xc0, !PT ;  /* 0xfffffffe19047812 */ /* 0x000fe400078ec0ff */
[----:B------:R-:W-:Y:S02]  /*08a0*/  LEA.HI R14, P2, R15, R14, RZ, 0x1 ;  /* 0x0000000e0f0e7211 */ /* 0x000fe400078508ff */
[----:B------:R-:W-:Y:S02]  /*08b0*/  LEA.HI R12, P3, R13, R0, RZ, 0x1 ;  /* 0x000000000d0c7211 */ /* 0x000fe400078708ff */
[----:B------:R-:W-:Y:S02]  /*08c0*/  IADD3.X R28, PT, PT, RZ, R28, RZ, P1, !PT ;  /* 0x0000001cff1c7210 */ /* 0x000fe40000ffe4ff */
[----:B---3--:R-:W-:Y:S02]  /*08d0*/  PRMT R0, R22, 0x7771, RZ ;  /* 0x0000777116007816 */ /* 0x008fe400000000ff */
[----:B------:R-:W-:Y:S01]  /*08e0*/  IADD3 R4, P1, PT, R4, UR42, RZ ;  /* 0x0000002a04047c10 */ /* 0x000fe2000ff3e0ff */
[----:B------:R-:W-:Y:S01]  /*08f0*/  IMAD.X R15, RZ, RZ, R15, P2 ;  /* 0x000000ffff0f7224 */ /* 0x000fe200010e060f */
[----:B------:R-:W-:-:S02]  /*0900*/  LOP3.LUT R40, R14, 0xfffffffe, RZ, 0xc0, !PT ;  /* 0xfffffffe0e287812 */ /* 0x000fc400078ec0ff */
[----:B------:R-:W-:Y:S02]  /*0910*/  ISETP.NE.AND P2, PT, R0, RZ, PT ;  /* 0x000000ff0000720c */ /* 0x000fe40003f45270 */
[----:B------:R-:W-:Y:S02]  /*0920*/  IADD3.X R5, PT, PT, R28, UR43, RZ, P1, !PT ;  /* 0x0000002b1c057c10 */ /* 0x000fe40008ffe4ff */
[----:B------:R-:W-:Y:S02]  /*0930*/  IADD3 R40, P1, PT, R40, UR42, RZ ;  /* 0x0000002a28287c10 */ /* 0x000fe4000ff3e0ff */
[----:B------:R-:W-:Y:S01]  /*0940*/  LOP3.LUT R42, R12, 0xfffffffe, RZ, 0xc0, !PT ;  /* 0xfffffffe0c2a7812 */ /* 0x000fe200078ec0ff */
[----:B------:R1:W3:Y:S01]  /*0950*/  LDG.E.U16 R19, desc[UR4][R4.64] ;  /* 0x0000000404137981 */ /* 0x0002e2000c1e1500 */
[----:B------:R-:W-:Y:S02]  /*0960*/  IADD3.X R41, PT, PT, R15, UR43, RZ, P1, !PT ;  /* 0x0000002b0f297c10 */ /* 0x000fe40008ffe4ff */
[----:B------:R-:W-:-:S02]  /*0970*/  SHF.L.U64.HI R35, R18, 0x2, R35 ;  /* 0x0000000212237819 */ /* 0x000fc40000010223 */
[----:B------:R-:W-:Y:S01]  /*0980*/  SHF.L.U32 R18, R18, 0x2, RZ ;  /* 0x0000000212127819 */ /* 0x000fe200000006ff */
[----:B------:R0:W3:Y:S01]  /*0990*/  LDG.E.U16 R9, desc[UR6][R40.64] ;  /* 0x0000000628097981 */ /* 0x0000e2000c1e1500 */
[----:B------:R-:W-:Y:S01]  /*09a0*/  IADD3.X R13, PT, PT, RZ, R13, RZ, P3, !PT ;  /* 0x0000000dff0d7210 */ /* 0x000fe20001ffe4ff */
[----:B-1----:R-:W2:Y:S01]  /*09b0*/  LDC.64 R4, c[0x0][0x398] ;  /* 0x0000e600ff047b82 */ /* 0x002ea20000000a00 */
[----:B------:R-:W-:Y:S02]  /*09c0*/  IADD3 R42, P1, PT, R42, UR42, RZ ;  /* 0x0000002a2a2a7c10 */ /* 0x000fe4000ff3e0ff */
[----:B------:R-:W-:Y:S02]  /*09d0*/  @P2 R2UR UR10, R38 ;  /* 0x00000000260a22ca */ /* 0x000fe400000e0000 */
[----:B------:R-:W-:Y:S02]  /*09e0*/  @P2 R2UR UR11, R39 ;  /* 0x00000000270b22ca */ /* 0x000fe400000e0000 */
[----:B0-----:R-:W-:-:S02]  /*09f0*/  SHF.L.U64.HI R40, R33, 0x2, R34 ;  /* 0x0000000221287819 */ /* 0x001fc40000010222 */
[----:B------:R-:W-:Y:S01]  /*0a00*/  LOP3.LUT R34, R18, 0xfffffff8, RZ, 0xc0, !PT ;  /* 0xfffffff812227812 */ /* 0x000fe200078ec0ff */
[----:B------:R-:W0:Y:S01]  /*0a10*/  LDCU UR4, c[0x0][0x398] ;  /* 0x00007300ff0477ac */ /* 0x000e220008000800 */
[----:B------:R-:W-:Y:S02]  /*0a20*/  IADD3.X R43, PT, PT, R13, UR43, RZ, P1, !PT ;  /* 0x0000002b0d2b7c10 */ /* 0x000fe40008ffe4ff */
[----:B------:R-:W-:Y:S02]  /*0a30*/  IADD3 R34, P1, PT, R34, UR40, RZ ;  /* 0x0000002822227c10 */ /* 0x000fe4000ff3e0ff */
[----:B----4-:R-:W-:Y:S02]  /*0a40*/  PRMT R0, R20, 0x7771, RZ ;  /* 0x0000777114007816 */ /* 0x010fe400000000ff */
[----:B------:R-:W-:Y:S02]  /*0a50*/  IADD3.X R35, PT, PT, R35, UR41, RZ, P1, !PT ;  /* 0x0000002923237c10 */ /* 0x000fe40008ffe4ff */
[----:B------:R-:W-:-:S02]  /*0a60*/  ISETP.NE.AND P4, PT, R0, RZ, PT ;  /* 0x000000ff0000720c */ /* 0x000fc40003f85270 */
[----:B------:R-:W-:Y:S01]  /*0a70*/  SHF.L.U32 R33, R33, 0x2, RZ ;  /* 0x0000000221217819 */ /* 0x000fe200000006ff */
[----:B------:R-:W4:Y:S01]  /*0a80*/  LDG.E R52, desc[UR8][R34.64] ;  /* 0x0000000822347981 */ /* 0x000f22000c1e1900 */
[----:B------:R-:W-:-:S03]  /*0a90*/  SHF.L.U32 R10, R6, 0x2, RZ ;  /* 0x00000002060a7819 */ /* 0x000fc600000006ff */
[----:B------:R1:W3:Y:S01]  /*0aa0*/  @P2 LDG.E R62, desc[UR10][R34.64+0x4] ;  /* 0x0000040a223e2981 */ /* 0x0002e2000c1e1900 */
[----:B------:R-:W-:Y:S01]  /*0ab0*/  LOP3.LUT R33, R33, 0xfffffff8, RZ, 0xc0, !PT ;  /* 0xfffffff821217812 */ /* 0x000fe200078ec0ff */
[----:B------:R-:W-:Y:S01]  /*0ac0*/  IMAD.SHL.U32 R58, R26, 0x4, RZ ;  /* 0x000000041a3a7824 */ /* 0x000fe200078e00ff */
[----:B------:R-:W-:Y:S01]  /*0ad0*/  LOP3.LUT R10, R10, 0xfffffff8, RZ, 0xc0, !PT ;  /* 0xfffffff80a0a7812 */ /* 0x000fe200078ec0ff */
[----:B------:R5:W4:Y:S01]  /*0ae0*/  LDG.E.U16 R0, desc[UR8][R42.64] ;  /* 0x000000082a007981 */ /* 0x000b22000c1e1500 */
[----:B-1----:R-:W-:Y:S02]  /*0af0*/  SHF.L.U32 R34, R24, 0x2, RZ ;  /* 0x0000000218227819 */ /* 0x002fe400000006ff */
[----:B0-----:R-:W-:Y:S02]  /*0b00*/  MOV R18, UR4 ;  /* 0x0000000400127c02 */ /* 0x001fe40008000f00 */
[----:B------:R-:W-:Y:S02]  /*0b10*/  LOP3.LUT R34, R34, 0xfffffff8, RZ, 0xc0, !PT ;  /* 0xfffffff822227812 */ /* 0x000fe400078ec0ff */
[----:B-----5:R-:W-:-:S02]  /*0b20*/  IADD3 R42, P3, PT, R33, UR40, RZ ;  /* 0x00000028212a7c10 */ /* 0x020fc4000ff7e0ff */
[----:B------:R-:W-:Y:S02]  /*0b30*/  PRMT R33, R23, 0x7771, RZ ;  /* 0x0000777117217816 */ /* 0x000fe400000000ff */
[----:B------:R-:W-:Y:S02]  /*0b40*/  SHF.L.U64.HI R27, R6, 0x2, R27 ;  /* 0x00000002061b7819 */ /* 0x000fe4000001021b */
[----:B------:R-:W-:Y:S02]  /*0b50*/  IADD3 R10, P1, PT, R10, UR40, RZ ;  /* 0x000000280a0a7c10 */ /* 0x000fe4000ff3e0ff */
[----:B------:R-:W-:Y:S02]  /*0b60*/  LOP3.LUT R58, R58, 0xfffffff8, RZ, 0xc0, !PT ;  /* 0xfffffff83a3a7812 */ /* 0x000fe400078ec0ff */
[----:B------:R-:W-:Y:S02]  /*0b70*/  SHF.L.U64.HI R29, R24, 0x2, R29 ;  /* 0x00000002181d7819 */ /* 0x000fe4000001021d */
[----:B------:R-:W-:-:S02]  /*0b80*/  SHF.L.U32 R50, R32, 0x2, RZ ;  /* 0x0000000220327819 */ /* 0x000fc400000006ff */
[----:B------:R-:W-:Y:S02]  /*0b90*/  IADD3 R34, P6, PT, R34, UR40, RZ ;  /* 0x0000002822227c10 */ /* 0x000fe4000ffde0ff */
[----:B------:R-:W-:Y:S02]  /*0ba0*/  IADD3.X R43, PT, PT, R40, UR41, RZ, P3, !PT ;  /* 0x00000029282b7c10 */ /* 0x000fe40009ffe4ff */
[C---:B------:R-:W-:Y:S02]  /*0bb0*/  R2UR UR12, R38.reuse ;  /* 0x00000000260c72ca */ /* 0x040fe400000e0000 */
[C---:B------:R-:W-:Y:S02]  /*0bc0*/  R2UR UR13, R39.reuse ;  /* 0x00000000270d72ca */ /* 0x040fe400000e0000 */
[----:B------:R-:W-:Y:S02]  /*0bd0*/  @P4 R2UR UR14, R38 ;  /* 0x00000000260e42ca */ /* 0x000fe400000e0000 */
[----:B------:R-:W-:-:S02]  /*0be0*/  @P4 R2UR UR15, R39 ;  /* 0x00000000270f42ca */ /* 0x000fc400000e0000 */
[----:B------:R-:W-:Y:S02]  /*0bf0*/  ISETP.NE.AND P3, PT, R33, RZ, PT ;  /* 0x000000ff2100720c */ /* 0x000fe40003f65270 */
[----:B------:R-:W-:Y:S02]  /*0c00*/  IADD3.X R11, PT, PT, R27, UR41, RZ, P1, !PT ;  /* 0x000000291b0b7c10 */ /* 0x000fe40008ffe4ff */
[----:B------:R-:W-:Y:S02]  /*0c10*/  SHF.L.U64.HI R31, R26, 0x2, R31 ;  /* 0x000000021a1f7819 */ /* 0x000fe4000001021f */
[----:B------:R-:W-:Y:S01]  /*0c20*/  IADD3 R58, P1, PT, R58, UR40, RZ ;  /* 0x000000283a3a7c10 */ /* 0x000fe2000ff3e0ff */
[----:B------:R-:W5:Y:S01]  /*0c30*/  LDG.E R40, desc[UR12][R42.64] ;  /* 0x0000000c2a287981 */ /* 0x000f62000c1e1900 */
[----:B------:R-:W-:Y:S02]  /*0c40*/  LOP3.LUT R50, R50, 0xfffffff8, RZ, 0xc0, !PT ;  /* 0xfffffff832327812 */ /* 0x000fe400078ec0ff */
[----:B------:R-:W-:Y:S01]  /*0c50*/  IADD3.X R35, PT, PT, R29, UR41, RZ, P6, !PT ;  /* 0x000000291d237c10 */ /* 0x000fe2000b7fe4ff */
[----:B------:R-:W4:Y:S01]  /*0c60*/  @P4 LDG.E R66, desc[UR14][R42.64+0x4] ;  /* 0x0000040e2a424981 */ /* 0x000f22000c1e1900 */
[----:B------:R-:W-:-:S02]  /*0c70*/  IADD3 R27, P6, PT, R2, 0x300, RZ ;  /* 0x00000300021b7810 */ /* 0x000fc40007fde0ff */
[----:B------:R-:W-:Y:S02]  /*0c80*/  SHF.L.U64.HI R26, R30, 0x2, R47 ;  /* 0x000000021e1a7819 */ /* 0x000fe4000001022f */
[----:B------:R-:W-:Y:S02]  /*0c90*/  IADD3.X R59, PT, PT, R31, UR41, RZ, P1, !PT ;  /* 0x000000291f3b7c10 */ /* 0x000fe40008ffe4ff */
[----:B------:R-:W-:Y:S02]  /*0ca0*/  SHF.L.U64.HI R37, R32, 0x2, R37 ;  /* 0x0000000220257819 */ /* 0x000fe40000010225 */
[----:B------:R-:W-:Y:S01]  /*0cb0*/  SHF.L.U32 R30, R30, 0x2, RZ ;  /* 0x000000021e1e7819 */ /* 0x000fe200000006ff */
[----:B------:R-:W5:Y:S01]  /*0cc0*/  LDG.E R42, desc[UR6][R10.64] ;  /* 0x000000060a2a7981 */ /* 0x000f62000c1e1900 */
[----:B------:R-:W-:Y:S02]  /*0cd0*/  IADD3 R50, P1, PT, R50, UR40, RZ ;  /* 0x0000002832327c10 */ /* 0x000fe4000ff3e0ff */
[----:B------:R-:W-:-:S02]  /*0ce0*/  IADD3.X R32, PT, PT, RZ, R17, RZ, P6, !PT ;  /* 0x00000011ff207210 */ /* 0x000fc400037fe4ff */
[----:B------:R-:W-:Y:S02]  /*0cf0*/  PRMT R41, R7, 0x7771, RZ ;  /* 0x0000777107297816 */ /* 0x000fe400000000ff */
[----:B------:R-:W-:Y:S02]  /*0d00*/  LOP3.LUT R30, R30, 0xfffffff8, RZ, 0xc0, !PT ;  /* 0xfffffff81e1e7812 */ /* 0x000fe400078ec0ff */
[----:B------:R-:W-:Y:S02]  /*0d10*/  IADD3.X R51, PT, PT, R37, UR41, RZ, P1, !PT ;  /* 0x0000002925337c10 */ /* 0x000fe40008ffe4ff */
[----:B------:R-:W-:Y:S02]  /*0d20*/  LEA.HI R27, P1, R32, R27, RZ, 0x1 ;  /* 0x0000001b201b7211 */ /* 0x000fe400078308ff */
[----:B------:R-:W-:Y:S02]  /*0d30*/  @P3 R2UR UR8, R38 ;  /* 0x00000000260832ca */ /* 0x000fe400000e0000 */
[----:B------:R-:W-:-:S02]  /*0d40*/  @P3 R2UR UR9, R39 ;  /* 0x00000000270932ca */ /* 0x000fc400000e0000 */
[----:B------:R-:W-:Y:S02]  /*0d50*/  ISETP.NE.AND P5, PT, R41, RZ, PT ;  /* 0x000000ff2900720c */ /* 0x000fe40003fa5270 */
[----:B------:R-:W-:Y:S02]  /*0d60*/  IADD3 R30, P6, PT, R30, UR40, RZ ;  /* 0x000000281e1e7c10 */ /* 0x000fe4000ffde0ff */
[----:B------:R-:W-:Y:S02]  /*0d70*/  LOP3.LUT R64, R27, 0xfffffffe, RZ, 0xc0, !PT ;  /* 0xfffffffe1b407812 */ /* 0x000fe400078ec0ff */
[----:B------:R-:W-:Y:S02]  /*0d80*/  IADD3.X R31, PT, PT, R26, UR41, RZ, P6, !PT ;  /* 0x000000291a1f7c10 */ /* 0x000fe4000b7fe4ff */
[----:B------:R-:W-:Y:S02]  /*0d90*/  IADD3.X R32, PT, PT, RZ, R32, RZ, P1, !PT ;  /* 0x00000020ff207210 */ /* 0x000fe40000ffe4ff */
[----:B------:R-:W-:Y:S01]  /*0da0*/  IADD3 R64, P1, PT, R64, UR42, RZ ;  /* 0x0000002a40407c10 */ /* 0x000fe2000ff3e0ff */
[----:B------:R-:W5:Y:S03]  /*0db0*/  @P3 LDG.E R24, desc[UR8][R10.64+0x4] ;  /* 0x000004080a183981 */ /* 0x000f66000c1e1900 */
[----:B------:R-:W-:-:S02]  /*0dc0*/  IADD3.X R65, PT, PT, R32, UR43, RZ, P1, !PT ;  /* 0x0000002b20417c10 */ /* 0x000fc40008ffe4ff */
[----:B------:R-:W-:Y:S02]  /*0dd0*/  @P5 R2UR UR8, R38 ;  /* 0x00000000260852ca */ /* 0x000fe400000e0000 */
[----:B------:R-:W-:-:S13]  /*0de0*/  @P5 R2UR UR9, R39 ;  /* 0x00000000270952ca */ /* 0x000fda00000e0000 */
[----:B------:R-:W5:Y:S01]  /*0df0*/  @P5 LDG.E R68, desc[UR8][R58.64+0x4] ;  /* 0x000004083a445981 */ /* 0x000f62000c1e1900 */
[----:B--2---:R-:W-:Y:S01]  /*0e00*/  @P0 FMUL R18, R36, R5 ;  /* 0x0000000524120220 */ /* 0x004fe20000400000 */
[----:B------:R-:W-:-:S04]  /*0e10*/  PRMT R36, R8, 0x7771, RZ ;  /* 0x0000777108247816 */ /* 0x000fc800000000ff */
[----:B------:R-:W-:-:S13]  /*0e20*/  ISETP.NE.AND P0, PT, R36, RZ, PT ;  /* 0x000000ff2400720c */ /* 0x000fda0003f05270 */
[----:B------:R-:W-:Y:S02]  /*0e30*/  @P0 R2UR UR6, R38 ;  /* 0x00000000260602ca */ /* 0x000fe400000e0000 */
[----:B------:R-:W-:Y:S02]  /*0e40*/  @P0 R2UR UR7, R39 ;  /* 0x00000000270702ca */ /* 0x000fe400000e0000 */
[----:B------:R-:W-:-:S04]  /*0e50*/  PRMT R6, R21, 0x7771, RZ ;  /* 0x0000777115067816 */ /* 0x000fc800000000ff */
[----:B------:R-:W-:Y:S02]  /*0e60*/  ISETP.NE.AND P6, PT, R6, RZ, PT ;  /* 0x000000ff0600720c */ /* 0x000fe40003fc5270 */
[----:B------:R-:W-:-:S04]  /*0e70*/  PRMT R6, R3, 0x7771, RZ ;  /* 0x0000777103067816 */ /* 0x000fc800000000ff */
[----:B------:R-:W-:Y:S01]  /*0e80*/  ISETP.NE.AND P1, PT, R6, RZ, PT ;  /* 0x000000ff0600720c */ /* 0x000fe20003f25270 */
[----:B------:R-:W2:Y:S06]  /*0e90*/  @P0 LDG.E R26, desc[UR6][R34.64+0x4] ;  /* 0x00000406221a0981 */ /* 0x000eac000c1e1900 */
[----:B------:R-:W-:Y:S02]  /*0ea0*/  @P6 R2UR UR8, R38 ;  /* 0x00000000260862ca */ /* 0x000fe400000e0000 */
[----:B------:R-:W-:-:S04]  /*0eb0*/  @P6 R2UR UR9, R39 ;  /* 0x00000000270962ca */ /* 0x000fc800000e0000 */
[----:B------:R-:W-:Y:S02]  /*0ec0*/  @P1 R2UR UR10, R38 ;  /* 0x00000000260a12ca */ /* 0x000fe400000e0000 */
[----:B------:R-:W-:-:S07]  /*0ed0*/  @P1 R2UR UR11, R39 ;  /* 0x00000000270b12ca */ /* 0x000fce00000e0000 */
[----:B------:R-:W2:Y:S06]  /*0ee0*/  @P6 LDG.E R70, desc[UR8][R50.64+0x4] ;  /* 0x0000040832466981 */ /* 0x000eac000c1e1900 */
[----:B------:R-:W2:Y:S01]  /*0ef0*/  @P1 LDG.E R72, desc[UR10][R30.64+0x4] ;  /* 0x0000040a1e481981 */ /* 0x000ea2000c1e1900 */
[----:B------:R-:W-:Y:S02]  /*0f00*/  R2UR UR6, R38 ;  /* 0x00000000260672ca */ /* 0x000fe400000e0000 */
[----:B------:R-:W-:Y:S02]  /*0f10*/  R2UR UR7, R39 ;  /* 0x00000000270772ca */ /* 0x000fe400000e0000 */
[----:B------:R-:W-:-:S02]  /*0f20*/  MOV R6, UR4 ;  /* 0x0000000400067c02 */ /* 0x000fc40008000f00 */
[----:B------:R-:W-:Y:S02]  /*0f30*/  R2UR UR8, R38 ;  /* 0x00000000260872ca */ /* 0x000fe400000e0000 */
[----:B------:R-:W-:-:S07]  /*0f40*/  R2UR UR9, R39 ;  /* 0x00000000270972ca */ /* 0x000fce00000e0000 */
[----:B------:R0:W2:Y:S01]  /*0f50*/  LDG.E R56, desc[UR6][R58.64] ;  /* 0x000000063a387981 */ /* 0x0000a2000c1e1900 */
[----:B------:R-:W-:-:S03]  /*0f60*/  PRMT R22, R22, 0x7770, RZ ;  /* 0x0000777016167816 */ /* 0x000fc600000000ff */
[----:B------:R-:W2:Y:S04]  /*0f70*/  LDG.E R54, desc[UR6][R34.64] ;  /* 0x0000000622367981 */ /* 0x000ea8000c1e1900 */
[----:B------:R1:W2:Y:S04]  /*0f80*/  LDG.E R36, desc[UR6][R50.64] ;  /* 0x0000000632247981 */ /* 0x0002a8000c1e1900 */
[----:B------:R1:W2:Y:S01]  /*0f90*/  LDG.E R34, desc[UR8][R30.64] ;  /* 0x000000081e227981 */ /* 0x0002a2000c1e1900 */
[----:B---3--:R-:W-:Y:S01]  /*0fa0*/  @P2 FMUL R6, R62, R5 ;  /* 0x000000053e062220 */ /* 0x008fe20000400000 */
[----:B------:R-:W-:-:S05]  /*0fb0*/  IADD3 R29, P2, PT, R2, 0x340, RZ ;  /* 0x00000340021d7810 */ /* 0x000fca0007f5e0ff */
[----:B0-----:R-:W-:-:S05]  /*0fc0*/  IMAD.X R58, RZ, RZ, R17, P2 ;  /* 0x000000ffff3a7224 */ /* 0x001fca00010e0611 */
[----:B------:R-:W-:-:S04]  /*0fd0*/  LEA.HI R29, P2, R58, R29, RZ, 0x1 ;  /* 0x0000001d3a1d7211 */ /* 0x000fc800078508ff */
[----:B------:R-:W-:Y:S02]  /*0fe0*/  LOP3.LUT R33, R29, 0xfffffffe, RZ, 0xc0, !PT ;  /* 0xfffffffe1d217812 */ /* 0x000fe400078ec0ff */
[----:B-1----:R-:W-:Y:S02]  /*0ff0*/  IADD3.X R50, PT, PT, RZ, R58, RZ, P2, !PT ;  /* 0x0000003aff327210 */ /* 0x002fe400017fe4ff */
[----:B------:R-:W-:-:S04]  /*1000*/  IADD3 R30, P2, PT, R33, UR42, RZ ;  /* 0x0000002a211e7c10 */ /* 0x000fc8000ff5e0ff */
[----:B------:R-:W-:Y:S02]  /*1010*/  IADD3.X R31, PT, PT, R50, UR43, RZ, P2, !PT ;  /* 0x0000002b321f7c10 */ /* 0x000fe400097fe4ff */
[----:B------:R-:W-:Y:S02]  /*1020*/  ISETP.NE.AND P2, PT, R22, RZ, PT ;  /* 0x000000ff1600720c */ /* 0x000fe40003f45270 */
[----:B------:R-:W-:Y:S01]  /*1030*/  MOV R22, UR4 ;  /* 0x0000000400167c02 */ /* 0x000fe20008000f00 */
[----:B------:R-:W3:Y:S01]  /*1040*/  LDG.E.U16 R30, desc[UR6][R30.64] ;  /* 0x000000061e1e7981 */ /* 0x000ee2000c1e1500 */
[----:B------:R-:W-:Y:S02]  /*1050*/  PRMT R16, R16, 0x7770, RZ ;  /* 0x0000777010107816 */ /* 0x000fe400000000ff */
[----:B------:R-:W-:Y:S02]  /*1060*/  MOV R10, UR4 ;  /* 0x00000004000a7c02 */ /* 0x000fe40008000f00 */
[----:B------:R-:W-:-:S02]  /*1070*/  PRMT R8, R8, 0x7770, RZ ;  /* 0x0000777008087816 */ /* 0x000fc400000000ff */
[----:B------:R-:W-:Y:S02]  /*1080*/  PRMT R20, R20, 0x7770, RZ ;  /* 0x0000777014147816 */ /* 0x000fe400000000ff */
[----:B------:R-:W-:Y:S02]  /*1090*/  PRMT R7, R7, 0x7770, RZ ;  /* 0x0000777007077816 */ /* 0x000fe400000000ff */
[----:B------:R-:W-:Y:S02]  /*10a0*/  PRMT R23, R23, 0x7770, RZ ;  /* 0x0000777017177816 */ /* 0x000fe400000000ff */
[C---:B------:R-:W-:Y:S02]  /*10b0*/  SHF.L.U64.HI R28, R25.reuse, 0x2, R28 ;  /* 0x00000002191c7819 */ /* 0x040fe4000001021c */
[----:B------:R-:W-:Y:S01]  /*10c0*/  SHF.L.U32 R25, R25, 0x2, RZ ;  /* 0x0000000219197819 */ /* 0x000fe200000006ff */
[----:B----4-:R-:W-:Y:S01]  /*10d0*/  @P4 FMUL R10, R66, R5 ;  /* 0x00000005420a4220 */ /* 0x010fe20000400000 */
[----:B------:R-:W-:-:S02]  /*10e0*/  ISETP.NE.AND P4, PT, R16, RZ, PT ;  /* 0x000000ff1000720c */ /* 0x000fc40003f85270 */
[----:B------:R-:W-:Y:S02]  /*10f0*/  MOV R16, UR4 ;  /* 0x0000000400107c02 */ /* 0x000fe40008000f00 */
[----:B------:R-:W-:Y:S02]  /*1100*/  R2UR UR10, R38 ;  /* 0x00000000260a72ca */ /* 0x000fe400000e0000 */
[----:B------:R-:W-:-:S13]  /*1110*/  R2UR UR11, R39 ;  /* 0x00000000270b72ca */ /* 0x000fda00000e0000 */
[----:B------:R-:W4:Y:S01]  /*1120*/  LDG.E.U16 R11, desc[UR10][R64.64] ;  /* 0x0000000a400b7981 */ /* 0x000f22000c1e1500 */
[-C--:B-----5:R-:W-:Y:S01]  /*1130*/  @P3 FMUL R16, R24, R5.reuse ;  /* 0x0000000518103220 */ /* 0x0a0fe20000400000 */
[----:B------:R-:W-:Y:S02]  /*1140*/  MOV R24, UR4 ;  /* 0x0000000400187c02 */ /* 0x000fe40008000f00 */
[----:B------:R-:W-:Y:S02]  /*1150*/  ISETP.NE.AND P3, PT, R20, RZ, PT ;  /* 0x000000ff1400720c */ /* 0x000fe40003f65270 */
[----:B------:R-:W-:Y:S01]  /*1160*/  MOV R20, UR4 ;  /* 0x0000000400147c02 */ /* 0x000fe20008000f00 */
[-C--:B------:R-:W-:Y:S01]  /*1170*/  @P5 FMUL R20, R68, R5.reuse ;  /* 0x0000000544145220 */ /* 0x080fe20000400000 */
[----:B------:R-:W-:Y:S01]  /*1180*/  ISETP.NE.AND P5, PT, R23, RZ, PT ;  /* 0x000000ff1700720c */ /* 0x000fe20003fa5270 */
[-C--:B------:R-:W-:Y:S01]  /*1190*/  FMUL R23, R60, R5.reuse ;  /* 0x000000053c177220 */ /* 0x080fe20000400000 */
[----:B------:R-:W-:Y:S01]  /*11a0*/  PRMT R21, R21, 0x7770, RZ ;  /* 0x0000777015157816 */ /* 0x000fe200000000ff */
[----:B--2---:R-:W-:Y:S01]  /*11b0*/  @P0 FMUL R22, R26, R5 ;  /* 0x000000051a160220 */ /* 0x004fe20000400000 */
[----:B------:R-:W-:-:S04]  /*11c0*/  IADD3 R33, P0, PT, R2, 0x380, RZ ;  /* 0x0000038002217810 */ /* 0x000fc80007f1e0ff */
[----:B------:R-:W-:-:S04]  /*11d0*/  IADD3.X R58, PT, PT, RZ, R17, RZ, P0, !PT ;  /* 0x00000011ff3a7210 */ /* 0x000fc800007fe4ff */
[----:B------:R-:W-:-:S04]  /*11e0*/  LEA.HI R33, P0, R58, R33, RZ, 0x1 ;  /* 0x000000213a217211 */ /* 0x000fc800078108ff */
[----:B------:R-:W-:Y:S02]  /*11f0*/  LOP3.LUT R62, R33, 0xfffffffe, RZ, 0xc0, !PT ;  /* 0xfffffffe213e7812 */ /* 0x000fe400078ec0ff */
[----:B------:R-:W-:Y:S02]  /*1200*/  IADD3.X R58, PT, PT, RZ, R58, RZ, P0, !PT ;  /* 0x0000003aff3a7210 */ /* 0x000fe400007fe4ff */
[----:B------:R-:W-:-:S04]  /*1210*/  IADD3 R62, P0, PT, R62, UR42, RZ ;  /* 0x0000002a3e3e7c10 */ /* 0x000fc8000ff1e0ff */
[----:B------:R-:W-:Y:S02]  /*1220*/  IADD3.X R63, PT, PT, R58, UR43, RZ, P0, !PT ;  /* 0x0000002b3a3f7c10 */ /* 0x000fe400087fe4ff */
[----:B------:R-:W-:Y:S02]  /*1230*/  ISETP.NE.AND P0, PT, R8, RZ, PT ;  /* 0x000000ff0800720c */ /* 0x000fe40003f05270 */
[----:B------:R-:W-:Y:S01]  /*1240*/  PRMT R8, R19, 0x7771, RZ ;  /* 0x0000777113087816 */ /* 0x000fe200000000ff */
[-C--:B------:R-:W-:Y:S01]  /*1250*/  @P1 FMUL R24, R72, R5.reuse ;  /* 0x0000000548181220 */ /* 0x080fe20000400000 */
[----:B------:R-:W-:Y:S01]  /*1260*/  ISETP.NE.AND P1, PT, R7, RZ, PT ;  /* 0x000000ff0700720c */ /* 0x000fe20003f25270 */
[-C--:B------:R-:W-:Y:S01]  /*1270*/  FMUL R7, R52, R5.reuse ;  /* 0x0000000534077220 */ /* 0x080fe20000400000 */
[----:B------:R-:W-:Y:S02]  /*1280*/  IMAD.U32 R26, RZ, RZ, UR4 ;  /* 0x00000004ff1a7e24 */ /* 0x000fe4000f8e00ff */
[----:B------:R-:W-:Y:S01]  /*1290*/  @P6 FMUL R26, R70, R5 ;  /* 0x00000005461a6220 */ /* 0x000fe20000400000 */
[----:B------:R-:W-:Y:S01]  /*12a0*/  ISETP.NE.AND P6, PT, R8, RZ, PT ;  /* 0x000000ff0800720c */ /* 0x000fe20003fc5270 */
[----:B------:R0:W2:Y:S01]  /*12b0*/  LDG.E.U16 R31, desc[UR6][R62.64] ;  /* 0x000000063e1f7981 */ /* 0x0000a2000c1e1500 */
[----:B------:R-:W-:-:S02]  /*12c0*/  FSEL R7, R7, R4, P2 ;  /* 0x0000000407077208 */ /* 0x000fc40001000000 */
[----:B------:R-:W-:Y:S02]  /*12d0*/  FSEL R8, R23, R4, P4 ;  /* 0x0000000417087208 */ /* 0x000fe40002000000 */
[----:B0-----:R-:W-:Y:S02]  /*12e0*/  LOP3.LUT R62, R25, 0xfffffff8, RZ, 0xc0, !PT ;  /* 0xfffffff8193e7812 */ /* 0x001fe400078ec0ff */
[----:B------:R-:W-:Y:S02]  /*12f0*/  LEA.HI R25, P2, R17, R2, RZ, 0x1 ;  /* 0x0000000211197211 */ /* 0x000fe400078508ff */
[----:B------:R-:W-:Y:S02]  /*1300*/  IADD3 R62, P4, PT, R62, UR40, RZ ;  /* 0x000000283e3e7c10 */ /* 0x000fe4000ff9e0ff */
[----:B------:R-:W-:Y:S02]  /*1310*/  LOP3.LUT R52, R25, 0xfffffffe, RZ, 0xc0, !PT ;  /* 0xfffffffe19347812 */ /* 0x000fe400078ec0ff */
[----:B------:R-:W-:-:S02]  /*1320*/  IADD3.X R63, PT, PT, R28, UR41, RZ, P4, !PT ;  /* 0x000000291c3f7c10 */ /* 0x000fc4000a7fe4ff */
[----:B------:R-:W-:Y:S02]  /*1330*/  IADD3 R52, P4, PT, R52, UR42, RZ ;  /* 0x0000002a34347c10 */ /* 0x000fe4000ff9e0ff */
[----:B------:R-:W-:Y:S01]  /*1340*/  IADD3.X R28, PT, PT, RZ, R17, RZ, P2, !PT ;  /* 0x00000011ff1c7210 */ /* 0x000fe200017fe4ff */
[----:B------:R-:W5:Y:S01]  /*1350*/  LDG.E R60, desc[UR6][R62.64] ;  /* 0x000000063e3c7981 */ /* 0x000f62000c1e1900 */
[----:B------:R-:W-:Y:S02]  /*1360*/  @P6 R2UR UR8, R38 ;  /* 0x00000000260862ca */ /* 0x000fe400000e0000 */
[----:B------:R-:W-:Y:S02]  /*1370*/  @P6 R2UR UR9, R39 ;  /* 0x00000000270962ca */ /* 0x000fe400000e0000 */
[----:B------:R-:W-:-:S05]  /*1380*/  IADD3.X R53, PT, PT, R28, UR43, RZ, P4, !PT ;  /* 0x0000002b1c357c10 */ /* 0x000fca000a7fe4ff */
[----:B------:R-:W3:Y:S06]  /*1390*/  LDG.E.U16 R41, desc[UR6][R52.64] ;  /* 0x0000000634297981 */ /* 0x000eec000c1e1500 */
[----:B------:R0:W4:Y:S01]  /*13a0*/  @P6 LDG.E R64, desc[UR8][R62.64+0x4] ;  /* 0x000004083e406981 */ /* 0x000122000c1e1900 */
[----:B------:R-:W-:Y:S02]  /*13b0*/  IADD3 R37, P4, PT, R2, 0x3c0, RZ ;  /* 0x000003c002257810 */ /* 0x000fe40007f9e0ff */
[----:B------:R-:W-:Y:S02]  /*13c0*/  SHF.L.U32 R2, R25, 0x2, RZ ;  /* 0x0000000219027819 */ /* 0x000fe400000006ff */
[----:B------:R-:W-:Y:S01]  /*13d0*/  ISETP.NE.AND P2, PT, R21, RZ, PT ;  /* 0x000000ff1500720c */ /* 0x000fe20003f45270 */
[----:B------:R-:W-:Y:S01]  /*13e0*/  FMUL R21, R40, R5 ;  /* 0x0000000528157220 */ /* 0x000fe20000400000 */
[----:B------:R-:W-:-:S02]  /*13f0*/  LOP3.LUT R2, R2, 0xfffffff8, RZ, 0xc0, !PT ;  /* 0xfffffff802027812 */ /* 0x000fc400078ec0ff */
[----:B0-----:R-:W-:Y:S02]  /*1400*/  IADD3.X R62, PT, PT, RZ, R17, RZ, P4, !PT ;  /* 0x00000011ff3e7210 */ /* 0x001fe400027fe4ff */
[----:B------:R-:W-:Y:S02]  /*1410*/  FSEL R17, R21, R4, P3 ;  /* 0x0000000415117208 */ /* 0x000fe40001800000 */
[----:B------:R-:W-:Y:S02]  /*1420*/  LEA.HI R37, P4, R62, R37, RZ, 0x1 ;  /* 0x000000253e257211 */ /* 0x000fe400078908ff */
[----:B------:R-:W-:Y:S02]  /*1430*/  SHF.L.U64.HI R23, R25, 0x2, R28 ;  /* 0x0000000219177819 */ /* 0x000fe4000001021c */
[----:B------:R-:W-:Y:S02]  /*1440*/  IADD3 R2, P3, PT, R2, UR40, RZ ;  /* 0x0000002802027c10 */ /* 0x000fe4000ff7e0ff */
[----:B------:R-:W-:-:S02]  /*1450*/  PRMT R21, R3, 0x7770, RZ ;  /* 0x0000777003157816 */ /* 0x000fc400000000ff */
[----:B------:R-:W-:Y:S02]  /*1460*/  LOP3.LUT R52, R37, 0xfffffffe, RZ, 0xc0, !PT ;  /* 0xfffffffe25347812 */ /* 0x000fe400078ec0ff */
[----:B------:R-:W-:Y:S02]  /*1470*/  R2UR UR8, R38 ;  /* 0x00000000260872ca */ /* 0x000fe400000e0000 */
[----:B------:R-:W-:Y:S02]  /*1480*/  R2UR UR9, R39 ;  /* 0x00000000270972ca */ /* 0x000fe400000e0000 */
[----:B------:R-:W-:Y:S02]  /*1490*/  IADD3.X R3, PT, PT, R23, UR41, RZ, P3, !PT ;  /* 0x0000002917037c10 */ /* 0x000fe40009ffe4ff */
[----:B------:R-:W-:Y:S02]  /*14a0*/  IADD3.X R62, PT, PT, RZ, R62, RZ, P4, !PT ;  /* 0x0000003eff3e7210 */ /* 0x000fe400027fe4ff */
[----:B------:R-:W-:Y:S01]  /*14b0*/  IADD3 R52, P4, PT, R52, UR42, RZ ;  /* 0x0000002a34347c10 */ /* 0x000fe2000ff9e0ff */
[----:B------:R-:W2:Y:S03]  /*14c0*/  LDG.E R40, desc[UR6][R2.64] ;  /* 0x0000000602287981 */ /* 0x000ea6000c1e1900 */
[----:B------:R-:W-:-:S05]  /*14d0*/  IADD3.X R53, PT, PT, R62, UR43, RZ, P4, !PT ;  /* 0x0000002b3e357c10 */ /* 0x000fca000a7fe4ff */
[----:B------:R-:W2:Y:S01]  /*14e0*/  LDG.E.U16 R35, desc[UR8][R52.64] ;  /* 0x0000000834237981 */ /* 0x000ea2000c1e1500 */
[----:B------:R-:W-:Y:S02]  /*14f0*/  PRMT R19, R19, 0x7770, RZ ;  /* 0x0000777013137816 */ /* 0x000fe400000000ff */
[----:B------:R-:W-:Y:S02]  /*1500*/  ISETP.NE.AND P3, PT, R21, RZ, PT ;  /* 0x000000ff1500720c */ /* 0x000fe40003f65270 */
[----:B------:R-:W-:Y:S01]  /*1510*/  ISETP.NE.AND P4, PT, R19, RZ, PT ;  /* 0x000000ff1300720c */ /* 0x000fe20003f85270 */
[----:B------:R-:W-:Y:S01]  /*1520*/  FMUL R19, R42, R5 ;  /* 0x000000052a137220 */ /* 0x000fe20000400000 */
[----:B------:R-:W-:-:S04]  /*1530*/  PRMT R21, R9, 0x7771, RZ ;  /* 0x0000777109157816 */ /* 0x000fc800000000ff */
[----:B------:R-:W-:Y:S02]  /*1540*/  FSEL R19, R19, R4, P5 ;  /* 0x0000000413137208 */ /* 0x000fe40002800000 */
[----:B------:R-:W-:Y:S01]  /*1550*/  ISETP.NE.AND P5, PT, R21, RZ, PT ;  /* 0x000000ff1500720c */ /* 0x000fe20003fa5270 */
[----:B------:R-:W-:Y:S01]  /*1560*/  FMUL R21, R54, R5 ;  /* 0x0000000536157220 */ /* 0x000fe20000400000 */
[----:B------:R-:W-:-:S04]  /*1570*/  PRMT R23, R0, 0x7771, RZ ;  /* 0x0000777100177816 */ /* 0x000fc800000000ff */
[-C--:B------:R-:W-:Y:S02]  /*1580*/  FSEL R21, R21, R4.reuse, P0 ;  /* 0x0000000415157208 */ /* 0x080fe40000000000 */
[----:B------:R-:W-:Y:S01]  /*1590*/  ISETP.NE.AND P0, PT, R23, RZ, PT ;  /* 0x000000ff1700720c */ /* 0x000fe20003f05270 */
[----:B------:R-:W-:Y:S01]  /*15a0*/  FMUL R23, R56, R5 ;  /* 0x0000000538177220 */ /* 0x000fe20000400000 */
[C---:B------:R-:W-:Y:S02]  /*15b0*/  SHF.L.U64.HI R42, R14.reuse, 0x2, R15 ;  /* 0x000000020e2a7819 */ /* 0x040fe4000001020f */
[----:B------:R-:W-:Y:S02]  /*15c0*/  SHF.L.U32 R25, R14, 0x2, RZ ;  /* 0x000000020e197819 */ /* 0x000fe400000006ff */
[----:B------:R-:W-:Y:S02]  /*15d0*/  FSEL R23, R23, R4, P1 ;  /* 0x0000000417177208 */ /* 0x000fe40000800000 */
[----:B------:R-:W-:Y:S01]  /*15e0*/  LOP3.LUT R25, R25, 0xfffffff8, RZ, 0xc0, !PT ;  /* 0xfffffff819197812 */ /* 0x000fe200078ec0ff */
[----:B------:R-:W-:Y:S01]  /*15f0*/  IMAD.U32 R28, RZ, RZ, UR4 ;  /* 0x00000004ff1c7e24 */ /* 0x000fe2000f8e00ff */
[----:B------:R-:W-:-:S02]  /*1600*/  SHF.L.U32 R14, R12, 0x2, RZ ;  /* 0x000000020c0e7819 */ /* 0x000fc400000006ff */
[----:B------:R-:W-:Y:S02]  /*1610*/  @P5 R2UR UR8, R38 ;  /* 0x00000000260852ca */ /* 0x000fe400000e0000 */
[C---:B------:R-:W-:Y:S02]  /*1620*/  @P5 R2UR UR9, R39.reuse ;  /* 0x00000000270952ca */ /* 0x040fe400000e0000 */
[----:B------:R-:W-:Y:S02]  /*1630*/  LOP3.LUT R14, R14, 0xfffffff8, RZ, 0xc0, !PT ;  /* 0xfffffff80e0e7812 */ /* 0x000fe400078ec0ff */
[----:B------:R-:W-:Y:S02]  /*1640*/  @P0 R2UR UR12, R38 ;  /* 0x00000000260c02ca */ /* 0x000fe400000e0000 */
[----:B------:R-:W-:Y:S02]  /*1650*/  @P0 R2UR UR13, R39 ;  /* 0x00000000270d02ca */ /* 0x000fe400000e0000 */
[----:B------:R-:W-:-:S02]  /*1660*/  SHF.L.U64.HI R50, R29, 0x2, R50 ;  /* 0x000000021d327819 */ /* 0x000fc40000010232 */
[----:B------:R-:W-:Y:S02]  /*1670*/  SHF.L.U64.HI R58, R33, 0x2, R58 ;  /* 0x00000002213a7819 */ /* 0x000fe4000001023a */
[----:B------:R-:W-:Y:S02]  /*1680*/  SHF.L.U64.HI R62, R37, 0x2, R62 ;  /* 0x00000002253e7819 */ /* 0x000fe4000001023e */
[----:B---3--:R-:W-:-:S04]  /*1690*/  PRMT R15, R41, 0x7771, RZ ;  /* 0x00007771290f7816 */ /* 0x008fc800000000ff */
[----:B------:R-:W-:Y:S01]  /*16a0*/  ISETP.NE.AND P1, PT, R15, RZ, PT ;  /* 0x000000ff0f00720c */ /* 0x000fe20003f25270 */
[----:B----4-:R-:W-:Y:S01]  /*16b0*/  @P6 FMUL R28, R64, R5 ;  /* 0x00000005401c6220 */ /* 0x010fe20000400000 */
[----:B------:R-:W-:Y:S02]  /*16c0*/  SHF.L.U64.HI R15, R12, 0x2, R13 ;  /* 0x000000020c0f7819 */ /* 0x000fe4000001020d */
[----:B------:R-:W-:-:S04]  /*16d0*/  IADD3 R12, P6, PT, R25, UR40, RZ ;  /* 0x00000028190c7c10 */ /* 0x000fc8000ffde0ff */
[----:B------:R-:W-:-:S05]  /*16e0*/  IADD3.X R13, PT, PT, R42, UR41, RZ, P6, !PT ;  /* 0x000000292a0d7c10 */ /* 0x000fca000b7fe4ff */
[----:B------:R-:W3:Y:S01]  /*16f0*/  LDG.E R42, desc[UR6][R12.64] ;  /* 0x000000060c2a7981 */ /* 0x000ee2000c1e1900 */
[----:B------:R-:W-:Y:S02]  /*1700*/  @P1 R2UR UR6, R38 ;  /* 0x00000000260612ca */ /* 0x000fe400000e0000 */
[----:B------:R-:W-:Y:S01]  /*1710*/  @P1 R2UR UR7, R39 ;  /* 0x00000000270712ca */ /* 0x000fe200000e0000 */
[----:B------:R-:W-:Y:S01]  /*1720*/  FMUL R25, R36, R5 ;  /* 0x0000000524197220 */ /* 0x000fe20000400000 */
[----:B------:R-:W-:Y:S01]  /*1730*/  PRMT R36, R41, 0x7770, RZ ;  /* 0x0000777029247816 */ /* 0x000fe200000000ff */
[----:B------:R0:W4:Y:S01]  /*1740*/  @P5 LDG.E R56, desc[UR8][R12.64+0x4] ;  /* 0x000004080c385981 */ /* 0x000122000c1e1900 */
[----:B------:R-:W-:Y:S02]  /*1750*/  IADD3 R14, P6, PT, R14, UR40, RZ ;  /* 0x000000280e0e7c10 */ /* 0x000fe4000ffde0ff */
[----:B------:R-:W-:Y:S02]  /*1760*/  FSEL R25, R25, R4, P2 ;  /* 0x0000000419197208 */ /* 0x000fe40001000000 */
[----:B------:R-:W-:-:S02]  /*1770*/  ISETP.NE.AND P2, PT, R36, RZ, PT ;  /* 0x000000ff2400720c */ /* 0x000fc40003f45270 */
[----:B------:R-:W-:-:S03]  /*1780*/  IADD3.X R15, PT, PT, R15, UR41, RZ, P6, !PT ;  /* 0x000000290f0f7c10 */ /* 0x000fc6000b7fe4ff */
[----:B------:R1:W3:Y:S01]  /*1790*/  @P1 LDG.E R36, desc[UR6][R2.64+0x4] ;  /* 0x0000040602241981 */ /* 0x0002e2000c1e1900 */
[-C--:B0-----:R-:W-:Y:S01]  /*17a0*/  FMUL R13, R34, R5.reuse ;  /* 0x00000005220d7220 */ /* 0x081fe20000400000 */
[----:B------:R-:W-:Y:S02]  /*17b0*/  PRMT R12, R11, 0x7771, RZ ;  /* 0x000077710b0c7816 */ /* 0x000fe400000000ff */
[----:B------:R-:W4:Y:S01]  /*17c0*/  LDG.E R52, desc[UR10][R14.64] ;  /* 0x0000000a0e347981 */ /* 0x000f22000c1e1900 */
[C---:B------:R-:W-:Y:S02]  /*17d0*/  SHF.L.U64.HI R41, R27.reuse, 0x2, R32 ;  /* 0x000000021b297819 */ /* 0x040fe40000010220 */
[----:B------:R-:W-:Y:S01]  /*17e0*/  SHF.L.U32 R32, R27, 0x2, RZ ;  /* 0x000000021b207819 */ /* 0x000fe200000006ff */
[----:B------:R0:W4:Y:S01]  /*17f0*/  @P0 LDG.E R54, desc[UR12][R14.64+0x4] ;  /* 0x0000040c0e360981 */ /* 0x000122000c1e1900 */
[----:B-----5:R-:W-:Y:S01]  /*1800*/  FMUL R27, R60, R5 ;  /* 0x000000053c1b7220 */ /* 0x020fe20000400000 */
[----:B-1----:R-:W-:-:S02]  /*1810*/  PRMT R3, R30, 0x7771, RZ ;  /* 0x000077711e037816 */ /* 0x002fc400000000ff */
[----:B0-----:R-:W-:Y:S02]  /*1820*/  SHF.L.U32 R14, R29, 0x2, RZ ;  /* 0x000000021d0e7819 */ /* 0x001fe400000006ff */
[-C--:B------:R-:W-:Y:S02]  /*1830*/  FSEL R29, R13, R4.reuse, P3 ;  /* 0x000000040d1d7208 */ /* 0x080fe40001800000 */
[----:B------:R-:W-:Y:S02]  /*1840*/  ISETP.NE.AND P3, PT, R12, RZ, PT ;  /* 0x000000ff0c00720c */ /* 0x000fe40003f65270 */
[----:B------:R-:W-:Y:S02]  /*1850*/  LOP3.LUT R13, R32, 0xfffffff8, RZ, 0xc0, !PT ;  /* 0xfffffff8200d7812 */ /* 0x000fe400078ec0ff */
[----:B------:R-:W-:Y:S02]  /*1860*/  ISETP.NE.AND P6, PT, R3, RZ, PT ;  /* 0x000000ff0300720c */ /* 0x000fe40003fc5270 */
[----:B------:R-:W-:-:S02]  /*1870*/  FSEL R27, R27, R4, P4 ;  /* 0x000000041b1b7208 */ /* 0x000fc40002000000 */
[----:B------:R-:W-:Y:S02]  /*1880*/  IADD3 R2, P4, PT, R13, UR40, RZ ;  /* 0x000000280d027c10 */ /* 0x000fe4000ff9e0ff */
[----:B------:R-:W-:Y:S02]  /*1890*/  LOP3.LUT R12, R14, 0xfffffff8, RZ, 0xc0, !PT ;  /* 0xfffffff80e0c7812 */ /* 0x000fe400078ec0ff */
[----:B------:R-:W-:Y:S02]  /*18a0*/  SHF.L.U32 R14, R33, 0x2, RZ ;  /* 0x00000002210e7819 */ /* 0x000fe400000006ff */
[----:B------:R-:W-:Y:S02]  /*18b0*/  IADD3.X R3, PT, PT, R41, UR41, RZ, P4, !PT ;  /* 0x0000002929037c10 */ /* 0x000fe4000a7fe4ff */
[----:B------:R-:W-:Y:S02]  /*18c0*/  IADD3 R12, P4, PT, R12, UR40, RZ ;  /* 0x000000280c0c7c10 */ /* 0x000fe4000ff9e0ff */
[----:B------:R-:W-:-:S02]  /*18d0*/  LOP3.LUT R14, R14, 0xfffffff8, RZ, 0xc0, !PT ;  /* 0xfffffff80e0e7812 */ /* 0x000fc400078ec0ff */
[----:B------:R-:W-:Y:S02]  /*18e0*/  SHF.L.U32 R32, R37, 0x2, RZ ;  /* 0x0000000225207819 */ /* 0x000fe400000006ff */
[----:B------:R-:W-:Y:S02]  /*18f0*/  @P3 R2UR UR8, R38 ;  /* 0x00000000260832ca */ /* 0x000fe400000e0000 */
[----:B------:R-:W-:Y:S01]  /*1900*/  @P3 R2UR UR9, R39 ;  /* 0x00000000270932ca */ /* 0x000fe200000e0000 */
[----:B--2---:R-:W-:Y:S01]  /*1910*/  FMUL R33, R40, R5 ;  /* 0x0000000528217220 */ /* 0x004fe20000400000 */
[----:B------:R-:W-:Y:S02]  /*1920*/  IADD3.X R13, PT, PT, R50, UR41, RZ, P4, !PT ;  /* 0x00000029320d7c10 */ /* 0x000fe4000a7fe4ff */
[----:B------:R-:W-:Y:S02]  /*1930*/  IADD3 R14, P4, PT, R14, UR40, RZ ;  /* 0x000000280e0e7c10 */ /* 0x000fe4000ff9e0ff */
[----:B------:R-:W-:-:S02]  /*1940*/  PRMT R34, R31, 0x7771, RZ ;  /* 0x000077711f227816 */ /* 0x000fc400000000ff */
[----:B------:R-:W-:Y:S02]  /*1950*/  LOP3.LUT R32, R32, 0xfffffff8, RZ, 0xc0, !PT ;  /* 0xfffffff820207812 */ /* 0x000fe400078ec0ff */
[----:B------:R-:W-:Y:S02]  /*1960*/  @P6 R2UR UR10, R38 ;  /* 0x00000000260a62ca */ /* 0x000fe400000e0000 */
[----:B------:R-:W-:Y:S01]  /*1970*/  @P6 R2UR UR11, R39 ;  /* 0x00000000270b62ca */ /* 0x000fe200000e0000 */
[----:B------:R-:W2:Y:S01]  /*1980*/  @P3 LDG.E R60, desc[UR8][R2.64+0x4] ;  /* 0x00000408023c3981 */ /* 0x000ea2000c1e1900 */
[----:B------:R-:W-:Y:S02]  /*1990*/  IADD3.X R15, PT, PT, R58, UR41, RZ, P4, !PT ;  /* 0x000000293a0f7c10 */ /* 0x000fe4000a7fe4ff */
[----:B------:R-:W-:Y:S02]  /*19a0*/  FSEL R50, R33, R4, P2 ;  /* 0x0000000421327208 */ /* 0x000fe40001000000 */
[----:B------:R-:W-:-:S02]  /*19b0*/  ISETP.NE.AND P4, PT, R34, RZ, PT ;  /* 0x000000ff2200720c */ /* 0x000fc40003f85270 */
[----:B------:R-:W-:Y:S02]  /*19c0*/  IADD3 R32, P2, PT, R32, UR40, RZ ;  /* 0x0000002820207c10 */ /* 0x000fe4000ff5e0ff */
[----:B------:R-:W-:Y:S02]  /*19d0*/  R2UR UR6, R38 ;  /* 0x00000000260672ca */ /* 0x000fe400000e0000 */
[----:B------:R-:W-:Y:S01]  /*19e0*/  R2UR UR7, R39 ;  /* 0x00000000270772ca */ /* 0x000fe200000e0000 */
[----:B------:R-:W5:Y:S01]  /*19f0*/  @P6 LDG.E R64, desc[UR10][R12.64+0x4] ;  /* 0x0000040a0c406981 */ /* 0x000f62000c1e1900 */
[----:B------:R-:W-:Y:S02]  /*1a00*/  PRMT R34, R35, 0x7771, RZ ;  /* 0x0000777123227816 */ /* 0x000fe400000000ff */
[----:B------:R-:W-:Y:S02]  /*1a10*/  IADD3.X R33, PT, PT, R62, UR41, RZ, P2, !PT ;  /* 0x000000293e217c10 */ /* 0x000fe400097fe4ff */
[----:B------:R-:W-:-:S02]  /*1a20*/  ISETP.NE.AND P2, PT, R34, RZ, PT ;  /* 0x000000ff2200720c */ /* 0x000fc40003f45270 */
[C---:B------:R-:W-:Y:S02]  /*1a30*/  R2UR UR8, R38.reuse ;  /* 0x00000000260872ca */ /* 0x040fe400000e0000 */
[C---:B------:R-:W-:Y:S02]  /*1a40*/  R2UR UR9, R39.reuse ;  /* 0x00000000270972ca */ /* 0x040fe400000e0000 */
[C---:B------:R-:W-:Y:S01]  /*1a50*/  R2UR UR10, R38.reuse ;  /* 0x00000000260a72ca */ /* 0x040fe200000e0000 */
[----:B------:R-:W5:Y:S01]  /*1a60*/  LDG.E R58, desc[UR6][R2.64] ;  /* 0x00000006023a7981 */ /* 0x000f62000c1e1900 */
[C---:B------:R-:W-:Y:S02]  /*1a70*/  R2UR UR11, R39.reuse ;  /* 0x00000000270b72ca */ /* 0x040fe400000e0000 */
[----:B------:R-:W-:Y:S02]  /*1a80*/  @P4 R2UR UR6, R38 ;  /* 0x00000000260642ca */ /* 0x000fe400000e0000 */
[----:B------:R-:W-:-:S02]  /*1a90*/  @P4 R2UR UR7, R39 ;  /* 0x00000000270742ca */ /* 0x000fc400000e0000 */
[----:B------:R-:W-:Y:S02]  /*1aa0*/  @P2 R2UR UR12, R38 ;  /* 0x00000000260c22ca */ /* 0x000fe400000e0000 */
[----:B------:R-:W-:Y:S01]  /*1ab0*/  @P2 R2UR UR13, R39 ;  /* 0x00000000270d22ca */ /* 0x000fe200000e0000 */
[----:B------:R-:W5:Y:S04]  /*1ac0*/  LDG.E R62, desc[UR8][R12.64] ;  /* 0x000000080c3e7981 */ /* 0x000f68000c1e1900 */
[----:B------:R-:W5:Y:S04]  /*1ad0*/  LDG.E R66, desc[UR10][R14.64] ;  /* 0x0000000a0e427981 */ /* 0x000f68000c1e1900 */
[----:B------:R-:W5:Y:S04]  /*1ae0*/  @P4 LDG.E R68, desc[UR6][R14.64+0x4] ;  /* 0x000004060e444981 */ /* 0x000f68000c1e1900 */
[----:B------:R-:W5:Y:S04]  /*1af0*/  @P2 LDG.E R72, desc[UR12][R32.64+0x4] ;  /* 0x0000040c20482981 */ /* 0x000f68000c1e1900 */
[----:B------:R0:W5:Y:S01]  /*1b00*/  LDG.E R70, desc[UR8][R32.64] ;  /* 0x0000000820467981 */ /* 0x000162000c1e1900 */
[----:B------:R-:W-:Y:S01]  /*1b10*/  IMAD.U32 R43, RZ, RZ, UR4 ;  /* 0x00000004ff2b7e24 */ /* 0x000fe2000f8e00ff */
[----:B------:R-:W-:-:S02]  /*1b20*/  PRMT R9, R9, 0x7770, RZ ;  /* 0x0000777009097816 */ /* 0x000fc400000000ff */
[----:B------:R-:W-:Y:S02]  /*1b30*/  PRMT R0, R0, 0x7770, RZ ;  /* 0x0000777000007816 */ /* 0x000fe400000000ff */
[----:B------:R-:W-:Y:S02]  /*1b40*/  MOV R40, UR4 ;  /* 0x0000000400287c02 */ /* 0x000fe40008000f00 */
[----:B------:R-:W-:Y:S02]  /*1b50*/  MOV R34, UR4 ;  /* 0x0000000400227c02 */ /* 0x000fe40008000f00 */
[----:B------:R-:W-:Y:S02]  /*1b60*/  PRMT R11, R11, 0x7770, RZ ;  /* 0x000077700b0b7816 */ /* 0x000fe400000000ff */
[----:B------:R-:W-:Y:S02]  /*1b70*/  PRMT R31, R31, 0x7770, RZ ;  /* 0x000077701f1f7816 */ /* 0x000fe400000000ff */
[----:B0-----:R-:W-:Y:S01]  /*1b80*/  MOV R32, UR4 ;  /* 0x0000000400207c02 */ /* 0x001fe20008000f00 */
[----:B---3--:R-:W-:-:S05]  /*1b90*/  @P1 FMUL R43, R36, R5 ;  /* 0x00000005242b1220 */ /* 0x008fca0000400000 */
[----:B------:R-:W-:-:S04]  /*1ba0*/  FMNMX3 R3, R50, -INF , R43, !PT ;  /* 0xff80000032037876 */ /* 0x000fc8000780002b */
[----:B------:R-:W-:-:S04]  /*1bb0*/  FMNMX3 R3, R3, R8, R18, !PT ;  /* 0x0000000803037276 */ /* 0x000fc80007800012 */
[----:B------:R-:W-:-:S04]  /*1bc0*/  FMNMX3 R3, R3, R7, R6, !PT ;  /* 0x0000000703037276 */ /* 0x000fc80007800006 */
[----:B------:R-:W-:-:S04]  /*1bd0*/  FMNMX3 R3, R3, R17, R10, !PT ;  /* 0x0000001103037276 */ /* 0x000fc8000780000a */
[----:B------:R-:W-:-:S04]  /*1be0*/  FMNMX3 R3, R3, R19, R16, !PT ;  /* 0x0000001303037276 */ /* 0x000fc80007800010 */
[----:B------:R-:W-:-:S04]  /*1bf0*/  FMNMX3 R3, R3, R21, R22, !PT ;  /* 0x0000001503037276 */ /* 0x000fc80007800016 */
[----:B------:R-:W-:Y:S01]  /*1c00*/  FMNMX3 R3, R3, R23, R20, !PT ;  /* 0x0000001703037276 */ /* 0x000fe20007800014 */
[----:B----4-:R-:W-:-:S03]  /*1c10*/  @P5 FMUL R40, R56, R5 ;  /* 0x0000000538285220 */ /* 0x010fc60000400000 */
[----:B------:R-:W-:Y:S01]  /*1c20*/  FMNMX3 R3, R3, R25, R26, !PT ;  /* 0x0000001903037276 */ /* 0x000fe2000780001a */
[----:B------:R-:W-:Y:S01]  /*1c30*/  FMUL R41, R42, R5 ;  /* 0x000000052a297220 */ /* 0x000fe20000400000 */
[----:B------:R-:W-:Y:S02]  /*1c40*/  ISETP.NE.AND P1, PT, R9, RZ, PT ;  /* 0x000000ff0900720c */ /* 0x000fe40003f25270 */
[----:B------:R-:W-:Y:S02]  /*1c50*/  ISETP.NE.AND P5, PT, R0, RZ, PT ;  /* 0x000000ff0000720c */ /* 0x000fe40003fa5270 */
[----:B------:R-:W-:Y:S02]  /*1c60*/  FMNMX3 R3, R3, R29, R24, !PT ;  /* 0x0000001d03037276 */ /* 0x000fe40007800018 */
[----:B------:R-:W-:Y:S01]  /*1c70*/  PRMT R0, R30, 0x7770, RZ ;  /* 0x000077701e007816 */ /* 0x000fe200000000ff */
[----:B------:R-:W-:Y:S01]  /*1c80*/  FMUL R37, R52, R5 ;  /* 0x0000000534257220 */ /* 0x000fe20000400000 */
[----:B------:R-:W-:-:S02]  /*1c90*/  FSEL R41, R41, R4, P1 ;  /* 0x0000000429297208 */ /* 0x000fc40000800000 */
[----:B------:R-:W-:Y:S02]  /*1ca0*/  FMNMX3 R3, R3, R27, R28, !PT ;  /* 0x0000001b03037276 */ /* 0x000fe4000780001c */
[----:B------:R-:W-:Y:S01]  /*1cb0*/  MOV R36, UR4 ;  /* 0x0000000400247c02 */ /* 0x000fe20008000f00 */
[----:B------:R-:W-:Y:S01]  /*1cc0*/  @P0 FMUL R36, R54, R5 ;  /* 0x0000000536240220 */ /* 0x000fe20000400000 */
[----:B------:R-:W-:Y:S02]  /*1cd0*/  ISETP.NE.AND P0, PT, R11, RZ, PT ;  /* 0x000000ff0b00720c */ /* 0x000fe40003f05270 */
[----:B------:R-:W-:Y:S02]  /*1ce0*/  FSEL R37, R37, R4, P5 ;  /* 0x0000000425257208 */ /* 0x000fe40002800000 */
[----:B------:R-:W-:Y:S01]  /*1cf0*/  FMNMX3 R3, R3, R41, R40, !PT ;  /* 0x0000002903037276 */ /* 0x000fe20007800028 */
[----:B--2---:R-:W-:Y:S01]  /*1d00*/  @P3 FMUL R34, R60, R5 ;  /* 0x000000053c223220 */ /* 0x004fe20000400000 */
[----:B------:R-:W-:-:S02]  /*1d10*/  ISETP.NE.AND P3, PT, R0, RZ, PT ;  /* 0x000000ff0000720c */ /* 0x000fc40003f65270 */
[----:B------:R-:W-:Y:S02]  /*1d20*/  PRMT R0, R35, 0x7770, RZ ;  /* 0x0000777023007816 */ /* 0x000fe400000000ff */
[----:B------:R-:W-:Y:S02]  /*1d30*/  FMNMX3 R3, R3, R37, R36, !PT ;  /* 0x0000002503037276 */ /* 0x000fe40007800024 */
[----:B------:R-:W-:Y:S02]  /*1d40*/  ISETP.NE.AND P5, PT, R0, RZ, PT ;  /* 0x000000ff0000720c */ /* 0x000fe40003fa5270 */
[----:B------:R-:W-:Y:S02]  /*1d50*/  MOV R30, UR4 ;  /* 0x00000004001e7c02 */ /* 0x000fe40008000f00 */
[----:B------:R-:W-:Y:S01]  /*1d60*/  ISETP.NE.AND P1, PT, R31, RZ, PT ;  /* 0x000000ff1f00720c */ /* 0x000fe20003f25270 */
[-C--:B-----5:R-:W-:Y:S01]  /*1d70*/  @P6 FMUL R30, R64, R5.reuse ;  /* 0x00000005401e6220 */ /* 0x0a0fe20000400000 */
[----:B------:R-:W-:Y:S01]  /*1d80*/  MOV R42, UR4 ;  /* 0x00000004002a7c02 */ /* 0x000fe20008000f00 */
[----:B------:R-:W-:-:S05]  /*1d90*/  FMUL R35, R58, R5 ;  /* 0x000000053a237220 */ /* 0x000fca0000400000 */
[----:B------:R-:W-:Y:S01]  /*1da0*/  FSEL R35, R35, R4, P0 ;  /* 0x0000000423237208 */ /* 0x000fe20000000000 */
[----:B------:R-:W-:-:S03]  /*1db0*/  FMUL R33, R62, R5 ;  /* 0x000000053e217220 */ /* 0x000fc60000400000 */
[----:B------:R-:W-:Y:S01]  /*1dc0*/  FMNMX3 R3, R3, R35, R34, !PT ;  /* 0x0000002303037276 */ /* 0x000fe20007800022 */
[-C--:B------:R-:W-:Y:S01]  /*1dd0*/  FMUL R31, R66, R5.reuse ;  /* 0x00000005421f7220 */ /* 0x080fe20000400000 */
[----:B------:R-:W-:Y:S01]  /*1de0*/  FSEL R33, R33, R4, P3 ;  /* 0x0000000421217208 */ /* 0x000fe20001800000 */
[----:B------:R-:W-:-:S03]  /*1df0*/  @P4 FMUL R42, R68, R5 ;  /* 0x00000005442a4220 */ /* 0x000fc60000400000 */
[----:B------:R-:W-:Y:S02]  /*1e00*/  FSEL R31, R31, R4, P1 ;  /* 0x000000041f1f7208 */ /* 0x000fe40000800000 */
[----:B------:R-:W-:Y:S01]  /*1e10*/  FMNMX3 R3, R3, R33, R30, !PT ;  /* 0x0000002103037276 */ /* 0x000fe2000780001e */
[----:B------:R-:W-:Y:S01]  /*1e20*/  @P2 FMUL R32, R72, R5 ;  /* 0x0000000548202220 */ /* 0x000fe20000400000 */
[----:B------:R-:W-:Y:S02]  /*1e30*/  UMOV UR4, 0xffffffff ;  /* 0xffffffff00047882 */ /* 0x000fe40000000000 */
        /* <DEDUP_REMOVED lines=21> */
[--C-:B------:R-:W-:Y:S01]  /*1f90*/  FADD R72, R8, -R5.reuse ;  /* 0x8000000508487221 */ /* 0x100fe20000000000 */
[--C-:B------:R-:W-:Y:S01]  /*1fa0*/  FADD R66, R7, -R5.reuse ;  /* 0x8000000507427221 */ /* 0x100fe20000000000 */
[-C--:B------:R-:W-:Y:S01]  /*1fb0*/  FFMA.SAT R9, R70, R11.reuse, 0.5 ;  /* 0x3f00000046097423 */ /* 0x080fe2000000200b */
[-C--:B------:R-:W-:Y:S01]  /*1fc0*/  FFMA.RM R19, R3, R12.reuse, 12582913 ;  /* 0x4b40000103137423 */ /* 0x080fe2000000400c */
[-C--:B------:R-:W-:Y:S01]  /*1fd0*/  FFMA.SAT R13, R72, R11.reuse, 0.5 ;  /* 0x3f000000480d7423 */ /* 0x080fe2000000200b */
[----:B------:R-:W-:Y:S01]  /*1fe0*/  FADD R54, R25, -R5 ;  /* 0x8000000519367221 */ /* 0x000fe20000000000 */
[----:B------:R-:W-:Y:S01]  /*1ff0*/  FADD R60, -R5, R10 ;  /* 0x0000000a053c7221 */ /* 0x000fe20000000100 */
[----:B------:R-:W-:Y:S01]  /*2000*/  FADD R3, R19, -12583039 ;  /* 0xcb40007f13037421 */ /* 0x000fe20000000000 */
[-C--:B------:R-:W-:Y:S01]  /*2010*/  FFMA.RM R25, R9, R12.reuse, 12582913 ;  /* 0x4b40000109197423 */ /* 0x080fe2000000400c */
[C---:B------:R-:W-:Y:S01]  /*2020*/  FADD R74, -R5.reuse, R18 ;  /* 0x00000012054a7221 */ /* 0x040fe20000000100 */
[C---:B------:R-:W-:Y:S01]  /*2030*/  FADD R64, -R5.reuse, R6 ;  /* 0x0000000605407221 */ /* 0x040fe20000000100 */
        /* <DEDUP_REMOVED lines=9> */
[----:B------:R-:W-:Y:S01]  /*20d0*/  FADD R26, -R5, R30 ;  /* 0x0000001e051a7221 */ /* 0x000fe20000000100 */
[--C-:B------:R-:W-:Y:S01]  /*20e0*/  FADD R62, R17, -R5.reuse ;  /* 0x80000005113e7221 */ /* 0x100fe20000000000 */
[--C-:B------:R-:W-:Y:S01]  /*20f0*/  FADD R2, R21, -R5.reuse ;  /* 0x8000000515027221 */ /* 0x100fe20000000000 */
        /* <DEDUP_REMOVED lines=8> */
[--C-:B------:R-:W-:Y:S01]  /*2180*/  FADD R34, R33, -R5.reuse ;  /* 0x8000000521227221 */ /* 0x100fe20000000000 */
        /* <DEDUP_REMOVED lines=30> */
[----:B------:R-:W-:Y:S01]  /*2370*/  FFMA.RM R33, R33, R12, 12582913 ;  /* 0x4b40000121217423 */ /* 0x000fe2000000400c */
[----:B------:R-:W-:Y:S01]  /*2380*/  FFMA R66, R66, 1.925963033500011079e-08, R9 ;  /* 0x32a5706042427823 */ /* 0x000fe20000000009 */
[----:B------:R-:W-:Y:S01]  /*2390*/  FFMA.SAT R9, R60, R11, 0.5 ;  /* 0x3f0000003c097423 */ /* 0x000fe2000000200b */
[----:B------:R-:W-:Y:S01]  /*23a0*/  FFMA R64, R64, 1.925963033500011079e-08, R13 ;  /* 0x32a5706040407823 */ /* 0x000fe2000000000d */
[----:B------:R-:W-:Y:S01]  /*23b0*/  FADD R13, R15, -12583039 ;  /* 0xcb40007f0f0d7421 */ /* 0x000fe20000000000 */
[----:B------:R-:W-:-:S02]  /*23c0*/  IMAD.SHL.U32 R7, R7, 0x800000, RZ ;  /* 0x0080000007077824 */ /* 0x000fc400078e00ff */
        /* <DEDUP_REMOVED lines=18> */
[-C--:B------:R-:W-:Y:S01]  /*24f0*/  FFMA.SAT R47, R16, R11.reuse, 0.5 ;  /* 0x3f000000102f7423 */ /* 0x080fe2000000200b */
[----:B------:R-:W-:Y:S01]  /*2500*/  FFMA R23, R4, 1.4426950216293334961, -R23 ;  /* 0x3fb8aa3b04177823 */ /* 0x000fe20000000817 */
[----:B------:R-:W-:Y:S01]  /*2510*/  FFMA.SAT R51, R50, R11, 0.5 ;  /* 0x3f00000032337423 */ /* 0x000fe2000000200b */
[-C--:B------:R-:W-:Y:S01]  /*2520*/  FFMA.RM R43, R43, R12.reuse, 12582913 ;  /* 0x4b4000012b2b7423 */ /* 0x080fe2000000400c */
[----:B------:R-:W-:Y:S01]  /*2530*/  MUFU.EX2 R60, R60 ;  /* 0x0000003c003c7308 */ /* 0x000fe20000000800 */
[----:B------:R-:W-:Y:S01]  /*2540*/  FFMA R23, R4, 1.925963033500011079e-08, R23 ;  /* 0x32a5706004177823 */ /* 0x000fe20000000017 */
[----:B------:R-:W-:Y:S01]  /*2550*/  SHF.L.U32 R4, R19, 0x17, RZ ;  /* 0x0000001713047819 */ /* 0x000fe200000006ff */
[-C--:B------:R-:W-:Y:S01]  /*2560*/  FFMA.RM R19, R27, R12.reuse, 12582913 ;  /* 0x4b4000011b137423 */ /* 0x080fe2000000400c */
[-C--:B------:R-:W-:Y:S01]  /*2570*/  FFMA.RM R47, R47, R12.reuse, 12582913 ;  /* 0x4b4000012f2f7423 */ /* 0x080fe2000000400c */
[----:B------:R-:W-:Y:S01]  /*2580*/  FFMA.RM R51, R51, R12, 12582913 ;  /* 0x4b40000133337423 */ /* 0x000fe2000000400c */
[----:B------:R-:W-:-:S02]  /*2590*/  SHF.L.U32 R5, R5, 0x17, RZ ;  /* 0x0000001705057819 */ /* 0x000fc400000006ff */
        /* <DEDUP_REMOVED lines=19> */
[----:B------:R-:W-:Y:S01]  /*26d0*/  MUFU.EX2 R29, R29 ;  /* 0x0000001d001d7308 */ /* 0x000fe20000000800 */
[----:B-1----:R-:W-:-:S02]  /*26e0*/  FMUL R2, R2, R27 ;  /* 0x0000001b02027220 */ /* 0x002fc40000400000 */
[----:B------:R-:W-:Y:S01]  /*26f0*/  FADD R27, R25, -12583039 ;  /* 0xcb40007f191b7421 */ /* 0x000fe20000000000 */
[----:B0-----:R-:W-:-:S03]  /*2700*/  FMUL R3, R3, R74 ;  /* 0x0000004a03037220 */ /* 0x001fc60000400000 */
[----:B------:R-:W-:Y:S01]  /*2710*/  FFMA R27, R58, 1.4426950216293334961, -R27 ;  /* 0x3fb8aa3b3a1b7823 */ /* 0x000fe2000000081b */
[----:B--2---:R-:W-:-:S03]  /*2720*/  FMUL R5, R5, R66 ;  /* 0x0000004205057220 */ /* 0x004fc60000400000 */
        /* <DEDUP_REMOVED lines=19> */
[----:B------:R-:W-:Y:S01]  /*2860*/  SHF.L.U32 R7, R15, 0x17, RZ ;  /* 0x000000170f077819 */ /* 0x000fe200000006ff */
[----:B------:R-:W-:-:S04]  /*2870*/  FADD R15, R37, -12583039 ;  /* 0xcb40007f250f7421 */ /* 0x000fc80000000000 */
[C---:B------:R-:W-:Y:S01]  /*2880*/  FFMA R15, R8.reuse, 1.4426950216293334961, -R15 ;  /* 0x3fb8aa3b080f7823 */ /* 0x040fe2000000080f */
[----:B------:R-:W-:Y:S02]  /*2890*/  FMUL R7, R7, R62 ;  /* 0x0000003e07077220 */ /* 0x000fe40000400000 */
[----:B------:R0:W1:Y:S01]  /*28a0*/  MUFU.EX2 R62, R31 ;  /* 0x0000001f003e7308 */ /* 0x0000620000000800 */
[----:B------:R-:W-:Y:S01]  /*28b0*/  FFMA R49, R8, 1.925963033500011079e-08, R15 ;  /* 0x32a5706008317823 */ /* 0x000fe2000000000f */
[----:B------:R-:W-:Y:S01]  /*28c0*/  FMUL R8, R9, R60 ;  /* 0x0000003c09087220 */ /* 0x000fe20000400000 */
[----:B------:R-:W-:-:S04]  /*28d0*/  FADD R9, R41, -12583039 ;  /* 0xcb40007f29097421 */ /* 0x000fc80000000000 */
[----:B------:R-:W-:Y:S01]  /*28e0*/  FFMA R9, R52, 1.4426950216293334961, -R9 ;  /* 0x3fb8aa3b34097823 */ /* 0x000fe20000000809 */
[----:B------:R-:W-:Y:S01]  /*28f0*/  MUFU.EX2 R15, R56 ;  /* 0x00000038000f7308 */ /* 0x000fe20000000800 */
[----:B0-----:R-:W-:Y:S02]  /*2900*/  FFMA.SAT R31, R22, R11, 0.5 ;  /* 0x3f000000161f7423 */ /* 0x001fe4000000200b */
[----:B------:R-:W-:Y:S01]  /*2910*/  FFMA R52, R52, 1.925963033500011079e-08, R9 ;  /* 0x32a5706034347823 */ /* 0x000fe20000000009 */
[----:B------:R-:W-:Y:S01]  /*2920*/  SHF.L.U32 R9, R13, 0x17, RZ ;  /* 0x000000170d097819 */ /* 0x000fe200000006ff */
[----:B------:R-:W-:Y:S01]  /*2930*/  FADD R13, R43, -12583039 ;  /* 0xcb40007f2b0d7421 */ /* 0x000fe20000000000 */
[----:B------:R-:W-:Y:S02]  /*2940*/  FFMA.RM R31, R31, R12, 12582913 ;  /* 0x4b4000011f1f7423 */ /* 0x000fe4000000400c */
[----:B------:R-:W0:Y:S01]  /*2950*/  MUFU.EX2 R60, R23 ;  /* 0x00000017003c7308 */ /* 0x000e220000000800 */
[----:B------:R-:W-:-:S04]  /*2960*/  FFMA R13, R10, 1.4426950216293334961, -R13 ;  /* 0x3fb8aa3b0a0d7823 */ /* 0x000fc8000000080d */
[----:B------:R-:W-:Y:S01]  /*2970*/  FFMA R55, R10, 1.925963033500011079e-08, R13 ;  /* 0x32a570600a377823 */ /* 0x000fe2000000000d */
        /* <DEDUP_REMOVED lines=9> */
[----:B------:R-:W-:Y:S01]  /*2a10*/  SHF.L.U32 R16, R21, 0x17, RZ ;  /* 0x0000001715107819 */ /* 0x000fe200000006ff */
[----:B------:R-:W-:Y:S01]  /*2a20*/  MUFU.EX2 R42, R49 ;  /* 0x00000031002a7308 */ /* 0x000fe20000000800 */
[----:B------:R-:W-:Y:S01]  /*2a30*/  FFMA R33, R22, 1.4426950216293334961, -R33 ;  /* 0x3fb8aa3b16217823 */ /* 0x000fe20000000821 */
[----:B------:R-:W-:Y:S01]  /*2a40*/  FFMA R13, R50, 1.4426950216293334961, -R13 ;  /* 0x3fb8aa3b320d7823 */ /* 0x000fe2000000080d */
[----:B------:R-:W-:-:S02]  /*2a50*/  IMAD.SHL.U32 R51, R51, 0x800000, RZ ;  /* 0x0080000033337824 */ /* 0x000fc400078e00ff */
[----:B------:R-:W-:Y:S01]  /*2a60*/  FMUL R16, R16, R29 ;  /* 0x0000001d10107220 */ /* 0x000fe20000400000 */
[----:B------:R-:W-:Y:S01]  /*2a70*/  FFMA.SAT R29, R36, R11, 0.5 ;  /* 0x3f000000241d7423 */ /* 0x000fe2000000200b */
[----:B------:R-:W-:Y:S01]  /*2a80*/  FFMA R57, R50, 1.925963033500011079e-08, R13 ;  /* 0x32a5706032397823 */ /* 0x000fe2000000000d */
[----:B------:R-:W-:Y:S01]  /*2a90*/  FADD R13, R25, -12583039 ;  /* 0xcb40007f190d7421 */ /* 0x000fe20000000000 */
[----:B------:R-:W-:Y:S01]  /*2aa0*/  MUFU.EX2 R21, R54 ;  /* 0x0000003600157308 */ /* 0x000fe20000000800 */
[----:B------:R-:W-:Y:S01]  /*2ab0*/  FFMA.RM R29, R29, R12, 12582913 ;  /* 0x4b4000011d1d7423 */ /* 0x000fe2000000400c */
[----:B0-----:R-:W-:Y:S01]  /*2ac0*/  FMUL R9, R9, R60 ;  /* 0x0000003c09097220 */ /* 0x001fe20000400000 */
[----:B------:R-:W-:Y:S01]  /*2ad0*/  FFMA R13, R18, 1.4426950216293334961, -R13 ;  /* 0x3fb8aa3b120d7823 */ /* 0x000fe2000000080d */
[----:B------:R-:W-:-:S03]  /*2ae0*/  SHF.L.U32 R25, R25, 0x17, RZ ;  /* 0x0000001719197819 */ /* 0x000fc600000006ff */
[----:B------:R-:W-:Y:S01]  /*2af0*/  FFMA R50, R18, 1.925963033500011079e-08, R13 ;  /* 0x32a5706012327823 */ /* 0x000fe2000000000d */
[----:B------:R-:W-:Y:S01]  /*2b00*/  FFMA.SAT R13, R40, R11, 0.5 ;  /* 0x3f000000280d7423 */ /* 0x000fe2000000200b */
[----:B------:R-:W-:Y:S01]  /*2b10*/  IMAD.SHL.U32 R18, R27, 0x800000, RZ ;  /* 0x008000001b127824 */ /* 0x000fe200078e00ff */
[----:B------:R-:W-:Y:S02]  /*2b20*/  MUFU.EX2 R53, R53 ;  /* 0x0000003500357308 */ /* 0x000fe40000000800 */
[----:B------:R-:W-:Y:S01]  /*2b30*/  FFMA.RM R13, R13, R12, 12582913 ;  /* 0x4b4000010d0d7423 */ /* 0x000fe2000000400c */
[----:B------:R-:W-:-:S03]  /*2b40*/  FMUL R18, R18, R15 ;  /* 0x0000000f12127220 */ /* 0x000fc60000400000 */
        /* <DEDUP_REMOVED lines=13> */
[----:B------:R-:W-:Y:S01]  /*2c20*/  SHF.L.U32 R20, R35, 0x17, RZ ;  /* 0x0000001723147819 */ /* 0x000fe200000006ff */
[C---:B------:R-:W-:Y:S01]  /*2c30*/  FADD R23, R29.reuse, -12583039 ;  /* 0xcb40007f1d177421 */ /* 0x040fe20000000000 */
[----:B------:R-:W-:Y:S01]  /*2c40*/  SHF.L.U32 R29, R29, 0x17, RZ ;  /* 0x000000171d1d7819 */ /* 0x000fe200000006ff */
[----:B------:R1:W-:Y:S02]  /*2c50*/  MUFU.EX2 R50, R27 ;  /* 0x0000001b00327308 */ /* 0x0003e40000000800 */
[----:B------:R-:W-:Y:S01]  /*2c60*/  FFMA R23, R36, 1.4426950216293334961, -R23 ;  /* 0x3fb8aa3b24177823 */ /* 0x000fe20000000817 */
[----:B------:R-:W-:Y:S01]  /*2c70*/  FMUL R20, R20, R21 ;  /* 0x0000001514147220 */ /* 0x000fe20000400000 */
[----:B------:R-:W-:Y:S02]  /*2c80*/  SHF.L.U32 R21, R37, 0x17, RZ ;  /* 0x0000001725157819 */ /* 0x000fe400000006ff */
[----:B------:R-:W-:-:S02]  /*2c90*/  FFMA R37, R36, 1.925963033500011079e-08, R23 ;  /* 0x32a5706024257823 */ /* 0x000fc40000000017 */
        /* <DEDUP_REMOVED lines=15> */
[----:B------:R-:W-:Y:S01]  /*2d90*/  SHF.L.U32 R24, R47, 0x17, RZ ;  /* 0x000000172f187819 */ /* 0x000fe200000006ff */
[----:B-1----:R-:W-:Y:S02]  /*2da0*/  FFMA.SAT R55, R32, R11, 0.5 ;  /* 0x3f00000020377423 */ /* 0x002fe4000000200b */
[----:B------:R-:W-:Y:S01]  /*2db0*/  FFMA.RM R35, R35, R12, 12582913 ;  /* 0x4b40000123237423 */ /* 0x000fe2000000400c */
[----:B--2---:R-:W-:Y:S01]  /*2dc0*/  FMUL R23, R23, R36 ;  /* 0x0000002417177220 */ /* 0x004fe20000400000 */
[----:B------:R-:W-:Y:S01]  /*2dd0*/  FMUL R24, R24, R53 ;  /* 0x0000003518187220 */ /* 0x000fe20000400000 */
[----:B------:R-:W0:Y:S01]  /*2de0*/  MUFU.EX2 R36, R57 ;  /* 0x0000003900247308 */ /* 0x000e220000000800 */
[C---:B------:R-:W-:Y:S01]  /*2df0*/  FADD R41, R35.reuse, -12583039 ;  /* 0xcb40007f23297421 */ /* 0x040fe20000000000 */
[----:B------:R-:W-:-:S03]  /*2e00*/  IMAD.SHL.U32 R35, R35, 0x800000, RZ ;  /* 0x0080000023237824 */ /* 0x000fc600078e00ff */
[C---:B------:R-:W-:Y:S01]  /*2e10*/  FFMA R41, R34.reuse, 1.4426950216293334961, -R41 ;  /* 0x3fb8aa3b22297823 */ /* 0x040fe20000000829 */
[----:B---3--:R-:W-:Y:S02]  /*2e20*/  FMUL R29, R29, R54 ;  /* 0x000000361d1d7220 */ /* 0x008fe40000400000 */
        /* <DEDUP_REMOVED lines=8> */
[----:B------:R-:W1:Y:S02]  /*2eb0*/  MUFU.EX2 R58, R49 ;  /* 0x00000031003a7308 */ /* 0x000e640000000800 */
[----:B------:R-:W-:Y:S01]  /*2ec0*/  FFMA R47, R26, 1.925963033500011079e-08, R41 ;  /* 0x32a570601a2f7823 */ /* 0x000fe20000000029 */
        /* <DEDUP_REMOVED lines=8> */
[----:B------:R-:W-:-:S04]  /*2f50*/  FFMA.SAT R41, R28, R11, 0.5 ;  /* 0x3f0000001c297423 */ /* 0x000fc8000000200b */
[----:B------:R-:W-:Y:S01]  /*2f60*/  FFMA.RM R41, R41, R12, 12582913 ;  /* 0x4b40000129297423 */ /* 0x000fe2000000400c */
[----:B0-----:R-:W-:-:S03]  /*2f70*/  FMUL R34, R34, R47 ;  /* 0x0000002f22227220 */ /* 0x001fc60000400000 */
[----:B------:R-:W-:-:S04]  /*2f80*/  FADD R53, R41, -12583039 ;  /* 0xcb40007f29357421 */ /* 0x000fc80000000000 */
[----:B------:R-:W-:-:S04]  /*2f90*/  FFMA R53, R28, 1.4426950216293334961, -R53 ;  /* 0x3fb8aa3b1c357823 */ /* 0x000fc80000000835 */
[----:B------:R-:W-:Y:S01]  /*2fa0*/  FFMA R52, R28, 1.925963033500011079e-08, R53 ;  /* 0x32a570601c347823 */ /* 0x000fe20000000035 */
[----:B------:R-:W-:-:S04]  /*2fb0*/  FFMA.SAT R53, R14, R11, 0.5 ;  /* 0x3f0000000e357423 */ /* 0x000fc8000000200b */
        /* <DEDUP_REMOVED lines=26> */
[----:B------:R-:W1:Y:S01]  /*3160*/  MUFU.EX2 R15, R52 ;  /* 0x00000034000f7308 */ /* 0x000e620000000800 */
[----:B------:R-:W-:-:S04]  /*3170*/  FADD R13, R13, R24 ;  /* 0x000000180d0d7221 */ /* 0x000fc80000000000 */
[----:B------:R-:W-:-:S04]  /*3180*/  FADD R30, R13, R26 ;  /* 0x0000001a0d1e7221 */ /* 0x000fc80000000000 */
[----:B------:R-:W-:Y:S01]  /*3190*/  FADD R40, R30, R25 ;  /* 0x000000191e287221 */ /* 0x000fe20000000000 */
[----:B------:R-:W-:Y:S01]  /*31a0*/  FMUL R30, R31, R42 ;  /* 0x0000002a1f1e7220 */ /* 0x000fe20000400000 */
[----:B------:R-:W-:Y:S01]  /*31b0*/  SHF.L.U32 R31, R33, 0x17, RZ ;  /* 0x00000017211f7819 */ /* 0x000fe200000006ff */
[----:B------:R-:W-:Y:S01]  /*31c0*/  FADD R33, R12, -12583039 ;  /* 0xcb40007f0c217421 */ /* 0x000fe20000000000 */
[----:B------:R-:W-:Y:S01]  /*31d0*/  FADD R13, R40, R27 ;  /* 0x0000001b280d7221 */ /* 0x000fe20000000000 */
[----:B------:R-:W-:Y:S02]  /*31e0*/  SHF.L.U32 R12, R12, 0x17, RZ ;  /* 0x000000170c0c7819 */ /* 0x000fe400000006ff */
[C---:B------:R-:W-:Y:S01]  /*31f0*/  FFMA R33, R32.reuse, 1.4426950216293334961, -R33 ;  /* 0x3fb8aa3b20217823 */ /* 0x040fe20000000821 */
[----:B------:R-:W-:Y:S01]  /*3200*/  FADD R40, R13, R28 ;  /* 0x0000001c0d287221 */ /* 0x000fe20000000000 */
[----:B------:R-:W-:Y:S02]  /*3210*/  FMUL R31, R31, R56 ;  /* 0x000000381f1f7220 */ /* 0x000fe40000400000 */
[----:B------:R-:W-:Y:S01]  /*3220*/  FFMA R42, R32, 1.925963033500011079e-08, R33 ;  /* 0x32a57060202a7823 */ /* 0x000fe20000000021 */
[----:B------:R-:W-:Y:S01]  /*3230*/  FADD R13, R40, R29 ;  /* 0x0000001d280d7221 */ /* 0x000fe20000000000 */
[----:B------:R-:W-:-:S02]  /*3240*/  SHF.L.U32 R33, R36, 0x17, RZ ;  /* 0x0000001724217819 */ /* 0x000fc400000006ff */
[----:B------:R-:W2:Y:S01]  /*3250*/  MUFU.EX2 R43, R42 ;  /* 0x0000002a002b7308 */ /* 0x000ea20000000800 */
[----:B------:R-:W-:Y:S01]  /*3260*/  FADD R40, R13, R30 ;  /* 0x0000001e0d287221 */ /* 0x000fe20000000000 */
[----:B------:R-:W-:Y:S01]  /*3270*/  SHF.L.U32 R32, R41, 0x17, RZ ;  /* 0x0000001729207819 */ /* 0x000fe200000006ff */
[----:B0-----:R-:W-:Y:S01]  /*3280*/  FMUL R33, R33, R50 ;  /* 0x0000003221217220 */ /* 0x001fe20000400000 */
[----:B------:R-:W-:Y:S01]  /*3290*/  SHF.L.U32 R36, R11, 0x17, RZ ;  /* 0x000000170b247819 */ /* 0x000fe200000006ff */
[----:B------:R-:W-:Y:S02]  /*32a0*/  FADD R40, R40, R31 ;  /* 0x0000001f28287221 */ /* 0x000fe40000000000 */
[----:B-1----:R-:W-:Y:S02]  /*32b0*/  FMUL R32, R32, R15 ;  /* 0x0000000f20207220 */ /* 0x002fe40000400000 */
[----:B------:R-:W-:Y:S01]  /*32c0*/  FADD R13, R40, R35 ;  /* 0x00000023280d7221 */ /* 0x000fe20000000000 */
[----:B------:R-:W-:-:S03]  /*32d0*/  FMUL R36, R36, R37 ;  /* 0x0000002524247220 */ /* 0x000fc60000400000 */
[----:B------:R-:W-:-:S04]  /*32e0*/  FADD R14, R13, R34 ;  /* 0x000000220d0e7221 */ /* 0x000fc80000000000 */
        /* <DEDUP_REMOVED lines=14> */
.L_x_34274:
        /* <DEDUP_REMOVED lines=12> */
[----:B0-----:R-:W-:Y:S05]  /*3490*/  CALL.REL.NOINC `($__internal_575_$__cuda_sm3x_div_rn_noftz_f32_slowpath) ;  /* 0x0000004000287944 */ /* 0x001fea0003c00000 */
[----:B------:R-:W-:-:S07]  /*34a0*/  IMAD.MOV.U32 R12, RZ, RZ, R4 ;  /* 0x000000ffff0c7224 */ /* 0x000fce00078e0004 */
.L_x_34199:
[----:B------:R-:W-:Y:S05]  /*34b0*/  BSYNC.RECONVERGENT B2 ;  /* 0x0000000000027941 */ /* 0x000fea0003800200 */
.L_x_34198:
        /* <DEDUP_REMOVED lines=12> */
[----:B0-----:R-:W-:Y:S05]  /*3580*/  CALL.REL.NOINC `($__internal_575_$__cuda_sm3x_div_rn_noftz_f32_slowpath) ;  /* 0x0000003c00ec7944 */ /* 0x001fea0003c00000 */
[----:B------:R-:W-:-:S07]  /*3590*/  MOV R13, R4 ;  /* 0x00000004000d7202 */ /* 0x000fce0000000f00 */
.L_x_34201:
[----:B------:R-:W-:Y:S05]  /*35a0*/  BSYNC.RECONVERGENT B2 ;  /* 0x0000000000027941 */ /* 0x000fea0003800200 */
.L_x_34200:
        /* <DEDUP_REMOVED lines=14> */
.L_x_34203:
[----:B------:R-:W-:Y:S05]  /*3690*/  BSYNC.RECONVERGENT B2 ;  /* 0x0000000000027941 */ /* 0x000fea0003800200 */
.L_x_34202:
        /* <DEDUP_REMOVED lines=12> */
[----:B0-----:R-:W-:Y:S05]  /*3760*/  CALL.REL.NOINC `($__internal_575_$__cuda_sm3x_div_rn_noftz_f32_slowpath) ;  /* 0x0000003c00747944 */ /* 0x001fea0003c00000 */
[----:B------:R-:W-:-:S07]  /*3770*/  MOV R15, R4 ;  /* 0x00000004000f7202 */ /* 0x000fce0000000f00 */
.L_x_34205:
[----:B------:R-:W-:Y:S05]  /*3780*/  BSYNC.RECONVERGENT B2 ;  /* 0x0000000000027941 */ /* 0x000fea0003800200 */
.L_x_34204:
        /* <DEDUP_REMOVED lines=14> */
.L_x_34207:
[----:B------:R-:W-:Y:S05]  /*3870*/  BSYNC.RECONVERGENT B2 ;  /* 0x0000000000027941 */ /* 0x000fea0003800200 */
.L_x_34206:
        /* <DEDUP_REMOVED lines=12> */
[----:B0-----:R-:W-:Y:S05]  /*3940*/  CALL.REL.NOINC `($__internal_575_$__cuda_sm3x_div_rn_noftz_f32_slowpath) ;  /* 0x0000003800fc7944 */ /* 0x001fea0003c00000 */
[----:B------:R-:W-:-:S07]  /*3950*/  MOV R3, R4 ;  /* 0x0000000400037202 */ /* 0x000fce0000000f00 */
.L_x_34209:
[----:B------:R-:W-:Y:S05]  /*3960*/  BSYNC.RECONVERGENT B2 ;  /* 0x0000000000027941 */ /* 0x000fea0003800200 */
.L_x_34208:
        /* <DEDUP_REMOVED lines=14> */
.L_x_34211:
[----:B------:R-:W-:Y:S05]  /*3a50*/  BSYNC.RECONVERGENT B2 ;  /* 0x0000000000027941 */ /* 0x000fea0003800200 */
.L_x_34210:
        /* <DEDUP_REMOVED lines=13> */
[----:B------:R-:W-:-:S07]  /*3b30*/  IMAD.MOV.U32 R7, RZ, RZ, R4 ;  /* 0x000000ffff077224 */ /* 0x000fce00078e0004 */
.L_x_34213:
[----:B------:R-:W-:Y:S05]  /*3b40*/  BSYNC.RECONVERGENT B2 ;  /* 0x0000000000027941 */ /* 0x000fea0003800200 */
.L_x_34212:
        /* <DEDUP_REMOVED lines=14> */
.L_x_34215:
[----:B------:R-:W-:Y:S05]  /*3c30*/  BSYNC.RECONVERGENT B2 ;  /* 0x0000000000027941 */ /* 0x000fea0003800200 */
.L_x_34214:
        /* <DEDUP_REMOVED lines=14> */
.L_x_34217:
[----:B------:R-:W-:Y:S05]  /*3d20*/  BSYNC.RECONVERGENT B2 ;  /* 0x0000000000027941 */ /* 0x000fea0003800200 */
.L_x_34216:
        /* <DEDUP_REMOVED lines=14> */
.L_x_34219:
[----:B------:R-:W-:Y:S05]  /*3e10*/  BSYNC.RECONVERGENT B2 ;  /* 0x0000000000027941 */ /* 0x000fea0003800200 */
.L_x_34218:
        /* <DEDUP_REMOVED lines=12> */
[----:B------:R-:W-:Y:S05]  /*3ee0*/  CALL.REL.NOINC `($__internal_575_$__cuda_sm3x_div_rn_noftz_f32_slowpath) ;  /* 0x0000003400947944 */ /* 0x000fea0003c00000 */
[----:B------:R-:W-:-:S07]  /*3ef0*/  MOV R43, R4 ;  /* 0x00000004002b7202 */ /* 0x000fce0000000f00 */
.L_x_34221:
[----:B------:R-:W-:Y:S05]  /*3f00*/  BSYNC.RECONVERGENT B2 ;  /* 0x0000000000027941 */ /* 0x000fea0003800200 */
.L_x_34220:
        /* <DEDUP_REMOVED lines=12> */
[----:B------:R-:W-:Y:S05]  /*3fd0*/  CALL.REL.NOINC `($__internal_575_$__cuda_sm3x_div_rn_noftz_f32_slowpath) ;  /* 0x0000003400587944 */ /* 0x000fea0003c00000 */
[----:B------:R-:W-:-:S07]  /*3fe0*/  MOV R16, R4 ;  /* 0x0000000400107202 */ /* 0x000fce0000000f00 */
.L_x_34223:
[----:B------:R-:W-:Y:S05]  /*3ff0*/  BSYNC.RECONVERGENT B2 ;  /* 0x0000000000027941 */ /* 0x000fea0003800200 */
.L_x_34222:
        /* <DEDUP_REMOVED lines=12> */
[----:B------:R-:W-:Y:S05]  /*40c0*/  CALL.REL.NOINC `($__internal_575_$__cuda_sm3x_div_rn_noftz_f32_slowpath) ;  /* 0x00000034001c7944 */ /* 0x000fea0003c00000 */
[----:B------:R-:W-:-:S07]  /*40d0*/  MOV R17, R4 ;  /* 0x0000000400117202 */ /* 0x000fce0000000f00 */
.L_x_34225:
[----:B------:R-:W-:Y:S05]  /*40e0*/  BSYNC.RECONVERGENT B2 ;  /* 0x0000000000027941 */ /* 0x000fea0003800200 */
.L_x_34224:
        /* <DEDUP_REMOVED lines=13> */
[----:B------:R-:W-:-:S07]  /*41c0*/  IMAD.MOV.U32 R18, RZ, RZ, R4 ;  /* 0x000000ffff127224 */ /* 0x000fce00078e0004 */
.L_x_34227:
[----:B------:R-:W-:Y:S05]  /*41d0*/  BSYNC.RECONVERGENT B2 ;  /* 0x0000000000027941 */ /* 0x000fea0003800200 */
.L_x_34226:
        /* <DEDUP_REMOVED lines=14> */
.L_x_34229:
[----:B------:R-:W-:Y:S05]  /*42c0*/  BSYNC.RECONVERGENT B2 ;  /* 0x0000000000027941 */ /* 0x000fea0003800200 */
.L_x_34228:
        /* <DEDUP_REMOVED lines=14> */
.L_x_34231:
[----:B------:R-:W-:Y:S05]  /*43b0*/  BSYNC.RECONVERGENT B2 ;  /* 0x0000000000027941 */ /* 0x000fea0003800200 */
.L_x_34230:
        /* <DEDUP_REMOVED lines=12> */
[----:B------:R-:W-:Y:S05]  /*4480*/  CALL.REL.NOINC `($__internal_575_$__cuda_sm3x_div_rn_noftz_f32_slowpath) ;  /* 0x00000030002c7944 */ /* 0x000fea0003c00000 */
[----:B------:R-:W-:-:S07]  /*4490*/  MOV R21, R4 ;  /* 0x0000000400157202 */ /* 0x000fce0000000f00 */
.L_x_34233:
[----:B------:R-:W-:Y:S05]  /*44a0*/  BSYNC.RECONVERGENT B2 ;  /* 0x0000000000027941 */ /* 0x000fea0003800200 */
.L_x_34232:
        /* <DEDUP_REMOVED lines=14> */
.L_x_34235:
[----:B------:R-:W-:Y:S05]  /*4590*/  BSYNC.RECONVERGENT B2 ;  /* 0x0000000000027941 */ /* 0x000fea0003800200 */
.L_x_34234:
        /* <DEDUP_REMOVED lines=14> */
.L_x_34237:
[----:B------:R-:W-:Y:S05]  /*4680*/  BSYNC.RECONVERGENT B2 ;  /* 0x0000000000027941 */ /* 0x000fea0003800200 */
.L_x_34236:
        /* <DEDUP_REMOVED lines=14> */
.L_x_34239:
[----:B------:R-:W-:Y:S05]  /*4770*/  BSYNC.RECONVERGENT B2 ;  /* 0x0000000000027941 */ /* 0x000fea0003800200 */
.L_x_34238:
        /* <DEDUP_REMOVED lines=14> */
.L_x_34241:
[----:B------:R-:W-:Y:S05]  /*4860*/  BSYNC.RECONVERGENT B2 ;  /* 0x0000000000027941 */ /* 0x000fea0003800200 */
.L_x_34240:
        /* <DEDUP_REMOVED lines=14> */
.L_x_34243:
[----:B------:R-:W-:Y:S05]  /*4950*/  BSYNC.RECONVERGENT B2 ;  /* 0x0000000000027941 */ /* 0x000fea0003800200 */
.L_x_34242:
        /* <DEDUP_REMOVED lines=14> */
.L_x_34245:
[----:B------:R-:W-:Y:S05]  /*4a40*/  BSYNC.RECONVERGENT B2 ;  /* 0x0000000000027941 */ /* 0x000fea0003800200 */
.L_x_34244:
        /* <DEDUP_REMOVED lines=14> */
.L_x_34247:
[----:B------:R-:W-:Y:S05]  /*4b30*/  BSYNC.RECONVERGENT B2 ;  /* 0x0000000000027941 */ /* 0x000fea0003800200 */
.L_x_34246:
        /* <DEDUP_REMOVED lines=14> */
.L_x_34249:
[----:B------:R-:W-:Y:S05]  /*4c20*/  BSYNC.RECONVERGENT B2 ;  /* 0x0000000000027941 */ /* 0x000fea0003800200 */
.L_x_34248:
        /* <DEDUP_REMOVED lines=14> */
.L_x_34251:
[----:B------:R-:W-:Y:S05]  /*4d10*/  BSYNC.RECONVERGENT B2 ;  /* 0x0000000000027941 */ /* 0x000fea0003800200 */
.L_x_34250:
        /* <DEDUP_REMOVED lines=14> */
.L_x_34253:
[----:B------:R-:W-:Y:S05]  /*4e00*/  BSYNC.RECONVERGENT B2 ;  /* 0x0000000000027941 */ /* 0x000fea0003800200 */
.L_x_34252:
        /* <DEDUP_REMOVED lines=14> */
.L_x_34255:
[----:B------:R-:W-:Y:S05]  /*4ef0*/  BSYNC.RECONVERGENT B2 ;  /* 0x0000000000027941 */ /* 0x000fea0003800200 */
.L_x_34254:
        /* <DEDUP_REMOVED lines=14> */
.L_x_34257:
[----:B------:R-:W-:Y:S05]  /*4fe0*/  BSYNC.RECONVERGENT B2 ;  /* 0x0000000000027941 */ /* 0x000fea0003800200 */
.L_x_34256:
        /* <DEDUP_REMOVED lines=14> */
.L_x_34259:
[----:B------:R-:W-:Y:S05]  /*50d0*/  BSYNC.RECONVERGENT B2 ;  /* 0x0000000000027941 */ /* 0x000fea0003800200 */
.L_x_34258:
        /* <DEDUP_REMOVED lines=14> */
.L_x_34261:
[----:B------:R-:W-:Y:S05]  /*51c0*/  BSYNC.RECONVERGENT B2 ;  /* 0x0000000000027941 */ /* 0x000fea0003800200 */
.L_x_34260:
        /* <DEDUP_REMOVED lines=12> */
[----:B------:R-:W-:Y:S02]  /*5290*/  IADD3 R5, P1, PT, R4, 0x40, RZ ;  /* 0x0000004004057810 */ /* 0x000fe40007f3e0ff */
[----:B------:R-:W-:Y:S02]  /*52a0*/  LEA.HI R33, P0, R0, R4, RZ, 0x1 ;  /* 0x0000000400217211 */ /* 0x000fe400078108ff */
[----:B------:R-:W-:Y:S02]  /*52b0*/  IADD3.X R40, PT, PT, RZ, R0, RZ, P1, !PT ;  /* 0x00000000ff287210 */ /* 0x000fe40000ffe4ff */
[----:B------:R-:W-:Y:S01]  /*52c0*/  SHF.L.U32 R32, R33, 0x2, RZ ;  /* 0x0000000221207819 */ /* 0x000fe200000006ff */
[----:B------:R-:W-:Y:S01]  /*52d0*/  IMAD.X R36, RZ, RZ, R0, P0 ;  /* 0x000000ffff247224 */ /* 0x000fe200000e0600 */
[----:B------:R-:W-:-:S02]  /*52e0*/  LEA.HI R5, P0, R40, R5, RZ, 0x1 ;  /* 0x0000000528057211 */ /* 0x000fc400078108ff */
[----:B------:R-:W-:Y:S02]  /*52f0*/  LOP3.LUT R32, R32, 0xfffffff8, RZ, 0xc0, !PT ;  /* 0xfffffff820207812 */ /* 0x000fe400078ec0ff */
[----:B------:R-:W-:Y:S02]  /*5300*/  SHF.L.U64.HI R33, R33, 0x2, R36 ;  /* 0x0000000221217819 */ /* 0x000fe40000010224 */
[----:B------:R-:W-:Y:S02]  /*5310*/  SHF.L.U32 R36, R5, 0x2, RZ ;  /* 0x0000000205247819 */ /* 0x000fe400000006ff */
[----:B------:R-:W-:Y:S02]  /*5320*/  IADD3.X R40, PT, PT, RZ, R40, RZ, P0, !PT ;  /* 0x00000028ff287210 */ /* 0x000fe400007fe4ff */
[----:B------:R-:W-:Y:S02]  /*5330*/  IADD3 R32, P0, PT, R32, UR36, RZ ;  /* 0x0000002420207c10 */ /* 0x000fe4000ff1e0ff */
[----:B------:R-:W-:-:S02]  /*5340*/  LOP3.LUT R36, R36, 0xfffffff8, RZ, 0xc0, !PT ;  /* 0xfffffff824247812 */ /* 0x000fc400078ec0ff */
[----:B------:R-:W-:Y:S02]  /*5350*/  IADD3.X R33, PT, PT, R33, UR37, RZ, P0, !PT ;  /* 0x0000002521217c10 */ /* 0x000fe400087fe4ff */
[----:B------:R-:W-:Y:S02]  /*5360*/  SHF.L.U64.HI R5, R5, 0x2, R40 ;  /* 0x0000000205057819 */ /* 0x000fe40000010228 */
[----:B------:R-:W-:Y:S01]  /*5370*/  IADD3 R36, P0, PT, R36, UR36, RZ ;  /* 0x0000002424247c10 */ /* 0x000fe2000ff1e0ff */
[----:B------:R0:W-:Y:S01]  /*5380*/  STG.E.64 desc[UR4][R32.64], R12 ;  /* 0x0000000c20007986 */ /* 0x0001e2000c101b04 */
[C---:B------:R-:W-:Y:S02]  /*5390*/  IADD3 R47, P1, PT, R4.reuse, 0x80, RZ ;  /* 0x00000080042f7810 */ /* 0x040fe40007f3e0ff */
[----:B------:R-:W-:Y:S02]  /*53a0*/  IADD3.X R37, PT, PT, R5, UR37, RZ, P0, !PT ;  /* 0x0000002505257c10 */ /* 0x000fe400087fe4ff */
[----:B------:R-:W-:-:S02]  /*53b0*/  IADD3 R41, P0, PT, R4, 0xc0, RZ ;  /* 0x000000c004297810 */ /* 0x000fc40007f1e0ff */
[-C--:B------:R-:W-:Y:S01]  /*53c0*/  IADD3.X R52, PT, PT, RZ, R0.reuse, RZ, P1, !PT ;  /* 0x00000000ff347210 */ /* 0x080fe20000ffe4ff */
[----:B------:R1:W-:Y:S01]  /*53d0*/  STG.E.64 desc[UR6][R36.64], R14 ;  /* 0x0000000e24007986 */ /* 0x0003e2000c101b06 */
[----:B------:R-:W-:Y:S02]  /*53e0*/  IADD3 R5, P1, PT, R4, 0x100, RZ ;  /* 0x0000010004057810 */ /* 0x000fe40007f3e0ff */
[-C--:B------:R-:W-:Y:S02]  /*53f0*/  IADD3.X R50, PT, PT, RZ, R0.reuse, RZ, P0, !PT ;  /* 0x00000000ff327210 */ /* 0x080fe400007fe4ff */
[----:B------:R-:W-:Y:S02]  /*5400*/  IADD3.X R40, PT, PT, RZ, R0, RZ, P1, !PT ;  /* 0x00000000ff287210 */ /* 0x000fe40000ffe4ff */
[----:B------:R-:W-:Y:S02]  /*5410*/  LEA.HI R47, P0, R52, R47, RZ, 0x1 ;  /* 0x0000002f342f7211 */ /* 0x000fe400078108ff */
[----:B------:R-:W-:-:S02]  /*5420*/  LEA.HI R41, P1, R50, R41, RZ, 0x1 ;  /* 0x0000002932297211 */ /* 0x000fc400078308ff */
[----:B0-----:R-:W-:Y:S01]  /*5430*/  SHF.L.U32 R13, R47, 0x2, RZ ;  /* 0x000000022f0d7819 */ /* 0x001fe200000006ff */
[----:B------:R-:W-:Y:S01]  /*5440*/  IMAD.X R52, RZ, RZ, R52, P0 ;  /* 0x000000ffff347224 */ /* 0x000fe200000e0634 */
[----:B------:R-:W-:Y:S02]  /*5450*/  LEA.HI R32, P0, R40, R5, RZ, 0x1 ;  /* 0x0000000528207211 */ /* 0x000fe400078108ff */
[----:B-1----:R-:W-:Y:S02]  /*5460*/  SHF.L.U32 R14, R41, 0x2, RZ ;  /* 0x00000002290e7819 */ /* 0x002fe400000006ff */
[----:B------:R-:W-:Y:S02]  /*5470*/  IADD3.X R12, PT, PT, RZ, R50, RZ, P1, !PT ;  /* 0x00000032ff0c7210 */ /* 0x000fe40000ffe4ff */
[----:B------:R-:W-:Y:S02]  /*5480*/  LOP3.LUT R14, R14, 0xfffffff8, RZ, 0xc0, !PT ;  /* 0xfffffff80e0e7812 */ /* 0x000fe400078ec0ff */
[----:B------:R-:W-:-:S02]  /*5490*/  IADD3 R36, P2, PT, R4, 0x140, RZ ;  /* 0x0000014004247810 */ /* 0x000fc40007f5e0ff */
[----:B------:R-:W-:Y:S02]  /*54a0*/  IADD3.X R5, PT, PT, RZ, R40, RZ, P0, !PT ;  /* 0x00000028ff057210 */ /* 0x000fe400007fe4ff */
[----:B------:R-:W-:Y:S02]  /*54b0*/  SHF.L.U64.HI R33, R47, 0x2, R52 ;  /* 0x000000022f217819 */ /* 0x000fe40000010234 */
[----:B------:R-:W-:Y:S02]  /*54c0*/  SHF.L.U64.HI R15, R41, 0x2, R12 ;  /* 0x00000002290f7819 */ /* 0x000fe4000001020c */
[----:B------:R-:W-:Y:S02]  /*54d0*/  IADD3 R14, P1, PT, R14, UR36, RZ ;  /* 0x000000240e0e7c10 */ /* 0x000fe4000ff3e0ff */
[----:B------:R-:W-:Y:S02]  /*54e0*/  IADD3.X R47, PT, PT, RZ, R0, RZ, P2, !PT ;  /* 0x00000000ff2f7210 */ /* 0x000fe400017fe4ff */
[----:B------:R-:W-:-:S02]  /*54f0*/  LOP3.LUT R12, R13, 0xfffffff8, RZ, 0xc0, !PT ;  /* 0xfffffff80d0c7812 */ /* 0x000fc400078ec0ff */
[C---:B------:R-:W-:Y:S02]  /*5500*/  SHF.L.U64.HI R5, R32.reuse, 0x2, R5 ;  /* 0x0000000220057819 */ /* 0x040fe40000010205 */
[----:B------:R-:W-:Y:S02]  /*5510*/  SHF.L.U32 R32, R32, 0x2, RZ ;  /* 0x0000000220207819 */ /* 0x000fe400000006ff */
[----:B------:R-:W-:Y:S02]  /*5520*/  IADD3.X R15, PT, PT, R15, UR37, RZ, P1, !PT ;  /* 0x000000250f0f7c10 */ /* 0x000fe40008ffe4ff */
[----:B------:R-:W-:Y:S02]  /*5530*/  LEA.HI R36, P1, R47, R36, RZ, 0x1 ;  /* 0x000000242f247211 */ /* 0x000fe400078308ff */
[----:B------:R-:W-:Y:S02]  /*5540*/  IADD3 R12, P0, PT, R12, UR36, RZ ;  /* 0x000000240c0c7c10 */ /* 0x000fe4000ff1e0ff */
[----:B------:R-:W-:Y:S01]  /*5550*/  LOP3.LUT R32, R32, 0xfffffff8, RZ, 0xc0, !PT ;  /* 0xfffffff820207812 */ /* 0x000fe200078ec0ff */
[----:B------:R-:W-:Y:S01]  /*5560*/  IMAD.X R47, RZ, RZ, R47, P1 ;  /* 0x000000ffff2f7224 */ /* 0x000fe200008e062f */
[----:B------:R-:W-:-:S02]  /*5570*/  IADD3.X R13, PT, PT, R33, UR37, RZ, P0, !PT ;  /* 0x00000025210d7c10 */ /* 0x000fc400087fe4ff */
[----:B------:R-:W-:Y:S02]  /*5580*/  IADD3 R32, P0, PT, R32, UR36, RZ ;  /* 0x0000002420207c10 */ /* 0x000fe4000ff1e0ff */
[----:B------:R-:W-:Y:S01]  /*5590*/  SHF.L.U64.HI R47, R36, 0x2, R47 ;  /* 0x00000002242f7819 */ /* 0x000fe2000001022f */
[----:B------:R0:W-:Y:S01]  /*55a0*/  STG.E.64 desc[UR4][R12.64], R2 ;  /* 0x000000020c007986 */ /* 0x0001e2000c101b04 */
[----:B------:R-:W-:Y:S02]  /*55b0*/  IADD3.X R33, PT, PT, R5, UR37, RZ, P0, !PT ;  /* 0x0000002505217c10 */ /* 0x000fe400087fe4ff */
[----:B------:R-:W-:Y:S01]  /*55c0*/  IADD3 R41, P0, PT, R4, 0x180, RZ ;  /* 0x0000018004297810 */ /* 0x000fe20007f1e0ff */
[----:B------:R-:W-:Y:S01]  /*55d0*/  STG.E.64 desc[UR6][R14.64], R6 ;  /* 0x000000060e007986 */ /* 0x000fe2000c101b06 */
[----:B------:R-:W-:Y:S02]  /*55e0*/  SHF.L.U32 R36, R36, 0x2, RZ ;  /* 0x0000000224247819 */ /* 0x000fe400000006ff */
[----:B------:R-:W-:Y:S01]  /*55f0*/  IADD3 R37, P1, PT, R4, 0x1c0, RZ ;  /* 0x000001c004257810 */ /* 0x000fe20007f3e0ff */
[----:B------:R1:W-:Y:S01]  /*5600*/  STG.E.64 desc[UR8][R32.64], R8 ;  /* 0x0000000820007986 */ /* 0x0003e2000c101b08 */
[----:B------:R-:W-:-:S02]  /*5610*/  IADD3.X R50, PT, PT, RZ, R0, RZ, P0, !PT ;  /* 0x00000000ff327210 */ /* 0x000fc400007fe4ff */
[----:B------:R-:W-:Y:S02]  /*5620*/  IADD3.X R40, PT, PT, RZ, R0, RZ, P1, !PT ;  /* 0x00000000ff287210 */ /* 0x000fe40000ffe4ff */
[----:B------:R-:W-:Y:S02]  /*5630*/  LEA.HI R41, P1, R50, R41, RZ, 0x1 ;  /* 0x0000002932297211 */ /* 0x000fe400078308ff */
[----:B0-----:R-:W-:Y:S02]  /*5640*/  LOP3.LUT R2, R36, 0xfffffff8, RZ, 0xc0, !PT ;  /* 0xfffffff824027812 */ /* 0x001fe400078ec0ff */
[----:B------:R-:W-:Y:S02]  /*5650*/  IADD3 R13, P6, PT, R4, 0x200, RZ ;  /* 0x00000200040d7810 */ /* 0x000fe40007fde0ff */
[----:B------:R-:W-:Y:S02]  /*5660*/  IADD3 R2, P2, PT, R2, UR36, RZ ;  /* 0x0000002402027c10 */ /* 0x000fe4000ff5e0ff */
[----:B------:R-:W-:-:S02]  /*5670*/  IADD3 R5, P5, PT, R4, 0x240, RZ ;  /* 0x0000024004057810 */ /* 0x000fc40007fbe0ff */
[----:B-1----:R-:W-:Y:S02]  /*5680*/  LEA.HI R9, P0, R40, R37, RZ, 0x1 ;  /* 0x0000002528097211 */ /* 0x002fe400078108ff */
[----:B------:R-:W-:Y:S02]  /*5690*/  IADD3.X R8, PT, PT, RZ, R0, RZ, P6, !PT ;  /* 0x00000000ff087210 */ /* 0x000fe400037fe4ff */
[----:B------:R-:W-:Y:S02]  /*56a0*/  IADD3.X R3, PT, PT, R47, UR37, RZ, P2, !PT ;  /* 0x000000252f037c10 */ /* 0x000fe400097fe4ff */
[----:B------:R-:W-:Y:S02]  /*56b0*/  IADD3.X R50, PT, PT, RZ, R50, RZ, P1, !PT ;  /* 0x00000032ff327210 */ /* 0x000fe40000ffe4ff */
[----:B------:R-:W-:Y:S01]  /*56c0*/  IADD3.X R40, PT, PT, RZ, R40, RZ, P0, !PT ;  /* 0x00000028ff287210 */ /* 0x000fe200007fe4ff */
[----:B------:R0:W-:Y:S01]  /*56d0*/  STG.E.64 desc[UR4][R2.64], R42 ;  /* 0x0000002a02007986 */ /* 0x0001e2000c101b04 */
[----:B------:R-:W-:-:S02]  /*56e0*/  IADD3 R12, P4, PT, R4, 0x280, RZ ;  /* 0x00000280040c7810 */ /* 0x000fc40007f9e0ff */
[C---:B------:R-:W-:Y:S02]  /*56f0*/  IADD3 R36, P3, PT, R4.reuse, 0x2c0, RZ ;  /* 0x000002c004247810 */ /* 0x040fe40007f7e0ff */
[C---:B------:R-:W-:Y:S02]  /*5700*/  IADD3 R33, P2, PT, R4.reuse, 0x300, RZ ;  /* 0x0000030004217810 */ /* 0x040fe40007f5e0ff */
[C---:B------:R-:W-:Y:S02]  /*5710*/  IADD3 R32, P1, PT, R4.reuse, 0x340, RZ ;  /* 0x0000034004207810 */ /* 0x040fe40007f3e0ff */
[C---:B------:R-:W-:Y:S02]  /*5720*/  IADD3 R15, P0, PT, R4.reuse, 0x380, RZ ;  /* 0x00000380040f7810 */ /* 0x040fe40007f1e0ff */
[----:B------:R-:W-:Y:S01]  /*5730*/  IADD3 R14, P6, PT, R4, 0x3c0, RZ ;  /* 0x000003c0040e7810 */ /* 0x000fe20007fde0ff */
[----:B------:R-:W-:Y:S01]  /*5740*/  IMAD.X R4, RZ, RZ, R0, P5 ;  /* 0x000000ffff047224 */ /* 0x000fe200028e0600 */
[----:B------:R-:W-:-:S02]  /*5750*/  LEA.HI R6, P5, R8, R13, RZ, 0x1 ;  /* 0x0000000d08067211 */ /* 0x000fc400078b08ff */
[----:B------:R-:W-:Y:S02]  /*5760*/  IADD3.X R13, PT, PT, RZ, R0, RZ, P4, !PT ;  /* 0x00000000ff0d7210 */ /* 0x000fe400027fe4ff */
[----:B------:R-:W-:Y:S02]  /*5770*/  IADD3.X R7, PT, PT, RZ, R8, RZ, P5, !PT ;  /* 0x00000008ff077210 */ /* 0x000fe40002ffe4ff */
[----:B0-----:R-:W-:Y:S02]  /*5780*/  SHF.L.U32 R3, R41, 0x2, RZ ;  /* 0x0000000229037819 */ /* 0x001fe400000006ff */
[----:B------:R-:W-:Y:S02]  /*5790*/  LEA.HI R8, P4, R4, R5, RZ, 0x1 ;  /* 0x0000000504087211 */ /* 0x000fe400078908ff */
[----:B------:R-:W-:Y:S02]  /*57a0*/  LEA.HI R12, P5, R13, R12, RZ, 0x1 ;  /* 0x0000000c0d0c7211 */ /* 0x000fe400078b08ff */
[----:B------:R-:W-:-:S02]  /*57b0*/  SHF.L.U32 R2, R9, 0x2, RZ ;  /* 0x0000000209027819 */ /* 0x000fc400000006ff */
[C---:B------:R-:W-:Y:S01]  /*57c0*/  SHF.L.U64.HI R7, R6.reuse, 0x2, R7 ;  /* 0x0000000206077819 */ /* 0x040fe20000010207 */
[----:B------:R-:W-:Y:S01]  /*57d0*/  IMAD.X R13, RZ, RZ, R13, P5 ;  /* 0x000000ffff0d7224 */ /* 0x000fe200028e060d */
[----:B------:R-:W-:Y:S02]  /*57e0*/  LOP3.LUT R3, R3, 0xfffffff8, RZ, 0xc0, !PT ;  /* 0xfffffff803037812 */ /* 0x000fe400078ec0ff */
[----:B------:R-:W-:Y:S02]  /*57f0*/  SHF.L.U64.HI R5, R9, 0x2, R40 ;  /* 0x0000000209057819 */ /* 0x000fe40000010228 */
[----:B------:R-:W-:Y:S02]  /*5800*/  SHF.L.U32 R6, R6, 0x2, RZ ;  /* 0x0000000206067819 */ /* 0x000fe400000006ff */
[----:B------:R-:W-:Y:S02]  /*5810*/  IADD3.X R9, PT, PT, RZ, R4, RZ, P4, !PT ;  /* 0x00000004ff097210 */ /* 0x000fe400027fe4ff */
[----:B------:R-:W-:-:S02]  /*5820*/  LOP3.LUT R4, R2, 0xfffffff8, RZ, 0xc0, !PT ;  /* 0xfffffff802047812 */ /* 0x000fc400078ec0ff */
[----:B------:R-:W-:Y:S02]  /*5830*/  SHF.L.U64.HI R37, R41, 0x2, R50 ;  /* 0x0000000229257819 */ /* 0x000fe40000010232 */
[----:B------:R-:W-:Y:S02]  /*5840*/  IADD3 R2, P4, PT, R3, UR36, RZ ;  /* 0x0000002403027c10 */ /* 0x000fe4000ff9e0ff */
[----:B------:R-:W-:Y:S02]  /*5850*/  LOP3.LUT R6, R6, 0xfffffff8, RZ, 0xc0, !PT ;  /* 0xfffffff806067812 */ /* 0x000fe400078ec0ff */
[C---:B------:R-:W-:Y:S02]  /*5860*/  SHF.L.U64.HI R9, R8.reuse, 0x2, R9 ;  /* 0x0000000208097819 */ /* 0x040fe40000010209 */
[----:B------:R-:W-:Y:S02]  /*5870*/  SHF.L.U32 R8, R8, 0x2, RZ ;  /* 0x0000000208087819 */ /* 0x000fe400000006ff */
[----:B------:R-:W-:-:S02]  /*5880*/  SHF.L.U64.HI R13, R12, 0x2, R13 ;  /* 0x000000020c0d7819 */ /* 0x000fc4000001020d */
[----:B------:R-:W-:Y:S02]  /*5890*/  IADD3 R4, P5, PT, R4, UR36, RZ ;  /* 0x0000002404047c10 */ /* 0x000fe4000ffbe0ff */
[----:B------:R-:W-:Y:S02]  /*58a0*/  IADD3.X R3, PT, PT, R37, UR37, RZ, P4, !PT ;  /* 0x0000002525037c10 */ /* 0x000fe4000a7fe4ff */
[----:B------:R-:W-:Y:S02]  /*58b0*/  SHF.L.U32 R12, R12, 0x2, RZ ;  /* 0x000000020c0c7819 */ /* 0x000fe400000006ff */
[----:B------:R-:W-:Y:S01]  /*58c0*/  IADD3 R6, P4, PT, R6, UR36, RZ ;  /* 0x0000002406067c10 */ /* 0x000fe2000ff9e0ff */
[----:B------:R0:W-:Y:S01]  /*58d0*/  STG.E.64 desc[UR4][R2.64], R16 ;  /* 0x0000001002007986 */ /* 0x0001e2000c101b04 */
[----:B------:R-:W-:Y:S02]  /*58e0*/  R2UR UR10, R38 ;  /* 0x00000000260a72ca */ /* 0x000fe400000e0000 */
[----:B------:R-:W-:-:S02]  /*58f0*/  R2UR UR11, R39 ;  /* 0x00000000270b72ca */ /* 0x000fc400000e0000 */
[----:B------:R-:W-:Y:S02]  /*5900*/  LOP3.LUT R8, R8, 0xfffffff8, RZ, 0xc0, !PT ;  /* 0xfffffff808087812 */ /* 0x000fe400078ec0ff */
[----:B------:R-:W-:Y:S02]  /*5910*/  IADD3.X R5, PT, PT, R5, UR37, RZ, P5, !PT ;  /* 0x0000002505057c10 */ /* 0x000fe4000affe4ff */
[----:B------:R-:W-:Y:S02]  /*5920*/  R2UR UR12, R38 ;  /* 0x00000000260c72ca */ /* 0x000fe400000e0000 */
[----:B------:R-:W-:Y:S01]  /*5930*/  R2UR UR13, R39 ;  /* 0x00000000270d72ca */ /* 0x000fe200000e0000 */
[----:B------:R1:W-:Y:S01]  /*5940*/  STG.E.64 desc[UR6][R4.64], R18 ;  /* 0x0000001204007986 */ /* 0x0003e2000c101b06 */
[----:B------:R-:W-:Y:S01]  /*5950*/  LOP3.LUT R12, R12, 0xfffffff8, RZ, 0xc0, !PT ;  /* 0xfffffff80c0c7812 */ /* 0x000fe200078ec0ff */
[----:B0-----:R-:W-:Y:S01]  /*5960*/  IMAD.X R3, RZ, RZ, R0, P6 ;  /* 0x000000ffff037224 */ /* 0x001fe200030e0600 */
[----:B------:R-:W-:-:S02]  /*5970*/  IADD3.X R7, PT, PT, R7, UR37, RZ, P4, !PT ;  /* 0x0000002507077c10 */ /* 0x000fc4000a7fe4ff */
[-C--:B------:R-:W-:Y:S02]  /*5980*/  IADD3.X R17, PT, PT, RZ, R0.reuse, RZ, P3, !PT ;  /* 0x00000000ff117210 */ /* 0x080fe40001ffe4ff */
[----:B------:R-:W-:Y:S01]  /*5990*/  IADD3 R8, P5, PT, R8, UR36, RZ ;  /* 0x0000002408087c10 */ /* 0x000fe2000ffbe0ff */
[----:B------:R0:W-:Y:S01]  /*59a0*/  STG.E.64 desc[UR8][R6.64], R20 ;  /* 0x0000001406007986 */ /* 0x0001e2000c101b08 */
[----:B------:R-:W-:Y:S02]  /*59b0*/  IADD3 R12, P4, PT, R12, UR36, RZ ;  /* 0x000000240c0c7c10 */ /* 0x000fe4000ff9e0ff */
[-C--:B------:R-:W-:Y:S02]  /*59c0*/  IADD3.X R2, PT, PT, RZ, R0.reuse, RZ, P0, !PT ;  /* 0x00000000ff027210 */ /* 0x080fe400007fe4ff */
[----:B------:R-:W-:Y:S02]  /*59d0*/  IADD3.X R9, PT, PT, R9, UR37, RZ, P5, !PT ;  /* 0x0000002509097c10 */ /* 0x000fe4000affe4ff */
[----:B------:R-:W-:-:S02]  /*59e0*/  IADD3.X R16, PT, PT, RZ, R0, RZ, P2, !PT ;  /* 0x00000000ff107210 */ /* 0x000fc400017fe4ff */
[----:B------:R-:W-:Y:S01]  /*59f0*/  IADD3.X R13, PT, PT, R13, UR37, RZ, P4, !PT ;  /* 0x000000250d0d7c10 */ /* 0x000fe2000a7fe4ff */
[----:B------:R2:W-:Y:S01]  /*5a00*/  STG.E.64 desc[UR10][R8.64], R22 ;  /* 0x0000001608007986 */ /* 0x0005e2000c101b0a */
[----:B-1----:R-:W-:Y:S02]  /*5a10*/  IADD3.X R5, PT, PT, RZ, R0, RZ, P1, !PT ;  /* 0x00000000ff057210 */ /* 0x002fe40000ffe4ff */
[----:B------:R-:W-:Y:S01]  /*5a20*/  LEA.HI R4, P1, R16, R33, RZ, 0x1 ;  /* 0x0000002110047211 */ /* 0x000fe200078308ff */
[----:B------:R1:W-:Y:S01]  /*5a30*/  STG.E.64 desc[UR12][R12.64], R24 ;  /* 0x000000180c007986 */ /* 0x0003e2000c101b0c */
[----:B0-----:R-:W-:Y:S02]  /*5a40*/  LEA.HI R7, P0, R17, R36, RZ, 0x1 ;  /* 0x0000002411077211 */ /* 0x001fe400078108ff */
[----:B------:R-:W-:Y:S02]  /*5a50*/  LEA.HI R6, P2, R5, R32, RZ, 0x1 ;  /* 0x0000002005067211 */ /* 0x000fe400078508ff */
[----:B------:R-:W-:-:S02]  /*5a60*/  IADD3.X R0, PT, PT, RZ, R17, RZ, P0, !PT ;  /* 0x00000011ff007210 */ /* 0x000fc400007fe4ff */
[----:B--2---:R-:W-:Y:S02]  /*5a70*/  IADD3.X R9, PT, PT, RZ, R16, RZ, P1, !PT ;  /* 0x00000010ff097210 */ /* 0x004fe40000ffe4ff */
[----:B------:R-:W-:Y:S02]  /*5a80*/  LEA.HI R8, P0, R2, R15, RZ, 0x1 ;  /* 0x0000000f02087211 */ /* 0x000fe400078108ff */
[C---:B-1----:R-:W-:Y:S02]  /*5a90*/  SHF.L.U64.HI R13, R7.reuse, 0x2, R0 ;  /* 0x00000002070d7819 */ /* 0x042fe40000010200 */
[----:B------:R-:W-:Y:S02]  /*5aa0*/  SHF.L.U32 R0, R7, 0x2, RZ ;  /* 0x0000000207007819 */ /* 0x000fe400000006ff */
[----:B------:R-:W-:Y:S02]  /*5ab0*/  IADD3.X R7, PT, PT, RZ, R5, RZ, P2, !PT ;  /* 0x00000005ff077210 */ /* 0x000fe400017fe4ff */
[----:B------:R-:W-:-:S02]  /*5ac0*/  SHF.L.U64.HI R5, R4, 0x2, R9 ;  /* 0x0000000204057819 */ /* 0x000fc40000010209 */
[----:B------:R-:W-:Y:S02]  /*5ad0*/  LEA.HI R12, P3, R3, R14, RZ, 0x1 ;  /* 0x0000000e030c7211 */ /* 0x000fe400078708ff */
[----:B------:R-:W-:Y:S02]  /*5ae0*/  IADD3.X R9, PT, PT, RZ, R2, RZ, P0, !PT ;  /* 0x00000002ff097210 */ /* 0x000fe400007fe4ff */
[C---:B------:R-:W-:Y:S01]  /*5af0*/  SHF.L.U64.HI R7, R6.reuse, 0x2, R7 ;  /* 0x0000000206077819 */ /* 0x040fe20000010207 */
[----:B------:R-:W-:Y:S01]  /*5b00*/  IMAD.SHL.U32 R6, R6, 0x4, RZ ;  /* 0x0000000406067824 */ /* 0x000fe200078e00ff */
[----:B------:R-:W-:Y:S02]  /*5b10*/  LOP3.LUT R2, R0, 0xfffffff8, RZ, 0xc0, !PT ;  /* 0xfffffff800027812 */ /* 0x000fe400078ec0ff */
[----:B------:R-:W-:Y:S02]  /*5b20*/  IADD3.X R3, PT, PT, RZ, R3, RZ, P3, !PT ;  /* 0x00000003ff037210 */ /* 0x000fe40001ffe4ff */
        /* <DEDUP_REMOVED lines=8> */
[C---:B------:R-:W-:Y:S02]  /*5bb0*/  IADD3 R48, P0, PT, R45.reuse, R48, RZ ;  /* 0x000000302d307210 */ /* 0x040fe40007f1e0ff */
        /* <DEDUP_REMOVED lines=21> */
.L_x_34197:
[----:B------:R-:W-:Y:S01]  /*5d10*/  BSSY B0, `(.L_x_34263) ;  /* 0x0000007000007945 */ /* 0x000fe20003800000 */
[----:B------:R-:W-:Y:S02]  /*5d20*/  MOV R12, 0x10 ;  /* 0x00000010000c7802 */ /* 0x000fe40000000f00 */
[----:B------:R-:W-:Y:S02]  /*5d30*/  MOV R11, 0x1f ;  /* 0x0000001f000b7802 */ /* 0x000fe40000000f00 */
[----:B------:R-:W-:-:S07]  /*5d40*/  MOV R15, 0xffffffff ;  /* 0xffffffff000f7802 */ /* 0x000fce0000000f00 */
[----:B------:R-:W-:Y:S05]  /*5d50*/  WARPSYNC.COLLECTIVE R15, `(.L_x_34264) ;  /* 0x000000000f087348 */ /* 0x000fea0003c00000 */
[----:B------:R0:W1:Y:S02]  /*5d60*/  SHFL.BFLY P6, R14, R13, R12, R11 ;  /* 0x0c00000c0d0e7389 */ /* 0x00006400000c000b */
[----:B01----:R-:W-:Y:S05]  /*5d70*/  ENDCOLLECTIVE ;  /* 0x000000000000791b */ /* 0x003fea0003800000 */
.L_x_34264:
[----:B------:R-:W-:Y:S05]  /*5d80*/  BSYNC B0 ;  /* 0x0000000000007941 */ /* 0x000fea0003800000 */
.L_x_34263:
[----:B------:R-:W-:Y:S01]  /*5d90*/  FMNMX R13, R13, R14, !PT ;  /* 0x0000000e0d0d7209 */ /* 0x000fe20007800000 */
[----:B------:R-:W-:Y:S01]  /*5da0*/  IMAD.MOV.U32 R12, RZ, RZ, 0x8 ;  /* 0x00000008ff0c7424 */ /* 0x000fe200078e00ff */
[----:B------:R-:W-:Y:S02]  /*5db0*/  MOV R11, 0x1f ;  /* 0x0000001f000b7802 */ /* 0x000fe40000000f00 */
[----:B------:R-:W-:-:S07]  /*5dc0*/  MOV R15, 0xffffffff ;  /* 0xffffffff000f7802 */ /* 0x000fce0000000f00 */
[----:B------:R-:W-:Y:S05]  /*5dd0*/  WARPSYNC.COLLECTIVE R15, `(.L_x_34265) ;  /* 0x000000000f087348 */ /* 0x000fea0003c00000 */
[----:B------:R0:W1:Y:S02]  /*5de0*/  SHFL.BFLY P6, R14, R13, R12, R11 ;  /* 0x0c00000c0d0e7389 */ /* 0x00006400000c000b */
[----:B01----:R-:W-:Y:S05]  /*5df0*/  ENDCOLLECTIVE ;  /* 0x000000000000791b */ /* 0x003fea0003800000 */
.L_x_34265:
[----:B------:R-:W-:Y:S01]  /*5e00*/  HFMA2 R12, -RZ, RZ, 0, 2.384185791015625e-07 ;  /* 0x00000004ff0c7431 */ /* 0x000fe200000001ff */
[----:B------:R-:W-:-:S04]  /*5e10*/  FMNMX R0, R13, R14, !PT ;  /* 0x0000000e0d007209 */ /* 0x000fc80007800000 */
[----:B------:R-:W-:-:S07]  /*5e20*/  MOV R13, R0 ;  /* 0x00000000000d7202 */ /* 0x000fce0000000f00 */
[----:B------:R-:W-:Y:S05]  /*5e30*/  WARPSYNC.COLLECTIVE R15, `(.L_x_34266) ;  /* 0x000000000f087348 */ /* 0x000fea0003c00000 */
[----:B------:R0:W1:Y:S02]  /*5e40*/  SHFL.BFLY P6, R14, R13, R12, R11 ;  /* 0x0c00000c0d0e7389 */ /* 0x00006400000c000b */
[----:B01----:R-:W-:Y:S05]  /*5e50*/  ENDCOLLECTIVE ;  /* 0x000000000000791b */ /* 0x003fea0003800000 */
.L_x_34266:
[----:B------:R-:W-:Y:S01]  /*5e60*/  HFMA2 R12, -RZ, RZ, 0, 1.1920928955078125e-07 ;  /* 0x00000002ff0c7431 */ /* 0x000fe200000001ff */
[----:B------:R-:W-:-:S04]  /*5e70*/  FMNMX R2, R0, R14, !PT ;  /* 0x0000000e00027209 */ /* 0x000fc80007800000 */
[----:B------:R-:W-:-:S07]  /*5e80*/  MOV R13, R2 ;  /* 0x00000002000d7202 */ /* 0x000fce0000000f00 */
[----:B------:R-:W-:Y:S05]  /*5e90*/  WARPSYNC.COLLECTIVE R15, `(.L_x_34267) ;  /* 0x000000000f087348 */ /* 0x000fea0003c00000 */
[----:B------:R0:W1:Y:S02]  /*5ea0*/  SHFL.BFLY P6, R14, R13, R12, R11 ;  /* 0x0c00000c0d0e7389 */ /* 0x00006400000c000b */
[----:B01----:R-:W-:Y:S05]  /*5eb0*/  ENDCOLLECTIVE ;  /* 0x000000000000791b */ /* 0x003fea0003800000 */
.L_x_34267:
[----:B------:R-:W-:Y:S02]  /*5ec0*/  MOV R12, 0x1 ;  /* 0x00000001000c7802 */ /* 0x000fe40000000f00 */
[----:B------:R-:W-:-:S05]  /*5ed0*/  FMNMX R3, R2, R14, !PT ;  /* 0x0000000e02037209 */ /* 0x000fca0007800000 */
[----:B------:R-:W-:-:S07]  /*5ee0*/  IMAD.MOV.U32 R13, RZ, RZ, R3 ;  /* 0x000000ffff0d7224 */ /* 0x000fce00078e0003 */
[----:B------:R-:W-:Y:S05]  /*5ef0*/  WARPSYNC.COLLECTIVE R15, `(.L_x_34268) ;  /* 0x000000000f087348 */ /* 0x000fea0003c00000 */
[----:B------:R0:W1:Y:S02]  /*5f00*/  SHFL.BFLY P6, R14, R13, R12, R11 ;  /* 0x0c00000c0d0e7389 */ /* 0x00006400000c000b */
[----:B01----:R-:W-:Y:S05]  /*5f10*/  ENDCOLLECTIVE ;  /* 0x000000000000791b */ /* 0x003fea0003800000 */
.L_x_34268:
[----:B------:R-:W-:Y:S01]  /*5f20*/  HFMA2 R15, -RZ, RZ, 0.96630859375, -0.0022525787353515625 ;  /* 0x3bbb989dff0f7431 */ /* 0x000fe200000001ff */
[----:B------:R-:W-:-:S05]  /*5f30*/  FMNMX R9, R3, R14, !PT ;  /* 0x0000000e03097209 */ /* 0x000fca0007800000 */
[----:B------:R-:W-:Y:S01]  /*5f40*/  FADD R0, R50, -R9 ;  /* 0x8000000932007221 */ /* 0x000fe20000000000 */
[----:B------:R-:W-:Y:S01]  /*5f50*/  FADD R2, -R9, R43 ;  /* 0x0000002b09027221 */ /* 0x000fe20000000100 */
[--C-:B------:R-:W-:Y:S01]  /*5f60*/  FADD R14, R4, -R9.reuse ;  /* 0x80000009040e7221 */ /* 0x100fe20000000000 */
[----:B------:R-:W-:Y:S01]  /*5f70*/  MOV R43, 0x437c0000 ;  /* 0x437c0000002b7802 */ /* 0x000fe20000000f00 */
[----:B------:R-:W-:Y:S01]  /*5f80*/  FFMA.SAT R4, R0, R15, 0.5 ;  /* 0x3f00000000047423 */ /* 0x000fe2000000200f */
[--C-:B------:R-:W-:Y:S01]  /*5f90*/  FADD R5, R7, -R9.reuse ;  /* 0x8000000907057221 */ /* 0x100fe20000000000 */
[--C-:B------:R-:W-:Y:S01]  /*5fa0*/  FADD R8, R8, -R9.reuse ;  /* 0x8000000908087221 */ /* 0x100fe20000000000 */
[C---:B------:R-:W-:Y:S01]  /*5fb0*/  FADD R3, -R9.reuse, R18 ;  /* 0x0000001209037221 */ /* 0x040fe20000000100 */
        /* <DEDUP_REMOVED lines=95> */
[----:B------:R-:W-:Y:S01]  /*65b0*/  FADD R17, R10, -12583039 ;  /* 0xcb40007f0a117421 */ /* 0x000fe20000000000 */
[----:B-1----:R-:W-:Y:S01]  /*65c0*/  FMUL R8, R8, R9 ;  /* 0x0000000908087220 */ /* 0x002fe20000400000 */
[----:B------:R-:W-:Y:S02]  /*65d0*/  SHF.L.U32 R9, R18, 0x17, RZ ;  /* 0x0000001712097819 */ /* 0x000fe400000006ff */
[----:B------:R-:W-:Y:S01]  /*65e0*/  FFMA R17, R16, 1.4426950216293334961, -R17 ;  /* 0x3fb8aa3b10117823 */ /* 0x000fe20000000811 */
[----:B------:R-:W0:Y:S01]  /*65f0*/  MUFU.EX2 R30, R30 ;  /* 0x0000001e001e7308 */ /* 0x000e220000000800 */
[----:B------:R-:W-:Y:S02]  /*6600*/  SHF.L.U32 R10, R10, 0x17, RZ ;  /* 0x000000170a0a7819 */ /* 0x000fe400000006ff */
[----:B------:R-:W-:Y:S01]  /*6610*/  FFMA R17, R16, 1.925963033500011079e-08, R17 ;  /* 0x32a5706010117823 */ /* 0x000fe20000000011 */
        /* <DEDUP_REMOVED lines=12> */
[----:B------:R-:W-:-:S04]  /*66e0*/  FADD R17, R30, -12583039 ;  /* 0xcb40007f1e117421 */ /* 0x000fc80000000000 */
[----:B------:R-:W-:Y:S01]  /*66f0*/  FFMA R17, R22, 1.4426950216293334961, -R17 ;  /* 0x3fb8aa3b16117823 */ /* 0x000fe20000000811 */
[----:B0-----:R-:W-:-:S03]  /*6700*/  FFMA.SAT R18, R23, R15, 0.5 ;  /* 0x3f00000017127423 */ /* 0x001fc6000000200f */
[----:B------:R-:W-:Y:S01]  /*6710*/  FFMA R22, R22, 1.925963033500011079e-08, R17 ;  /* 0x32a5706016167823 */ /* 0x000fe20000000011 */
[----:B------:R-:W-:Y:S01]  /*6720*/  SHF.L.U32 R17, R30, 0x17, RZ ;  /* 0x000000171e117819 */ /* 0x000fe200000006ff */
[----:B------:R-:W-:-:S04]  /*6730*/  FFMA.RM R18, R18, R43, 12582913 ;  /* 0x4b40000112127423 */ /* 0x000fc8000000402b */
[----:B------:R-:W-:Y:S01]  /*6740*/  FADD R30, R18, -12583039 ;  /* 0xcb40007f121e7421 */ /* 0x000fe20000000000 */
[----:B------:R-:W0:Y:S01]  /*6750*/  MUFU.EX2 R22, R22 ;  /* 0x0000001600167308 */ /* 0x000e220000000800 */
[----:B--2---:R-:W-:Y:S01]  /*6760*/  FMUL R16, R16, R19 ;  /* 0x0000001310107220 */ /* 0x004fe20000400000 */
[----:B------:R-:W-:Y:S01]  /*6770*/  SHF.L.U32 R18, R18, 0x17, RZ ;  /* 0x0000001712127819 */ /* 0x000fe200000006ff */
        /* <DEDUP_REMOVED lines=14> */
[----:B0-----:R-:W-:-:S04]  /*6860*/  FADD R21, R30, -12583039 ;  /* 0xcb40007f1e157421 */ /* 0x001fc80000000000 */
[C---:B------:R-:W-:Y:S01]  /*6870*/  FFMA R21, R26.reuse, 1.4426950216293334961, -R21 ;  /* 0x3fb8aa3b1a157823 */ /* 0x040fe20000000815 */
[----:B-1----:R-:W-:Y:S01]  /*6880*/  FMUL R19, R19, R20 ;  /* 0x0000001413137220 */ /* 0x002fe20000400000 */
[----:B------:R-:W-:Y:S02]  /*6890*/  FFMA.SAT R20, R25, R15, 0.5 ;  /* 0x3f00000019147423 */ /* 0x000fe4000000200f */
[----:B------:R-:W-:Y:S01]  /*68a0*/  FFMA R26, R26, 1.925963033500011079e-08, R21 ;  /* 0x32a570601a1a7823 */ /* 0x000fe20000000015 */
[----:B------:R-:W-:Y:S01]  /*68b0*/  SHF.L.U32 R21, R30, 0x17, RZ ;  /* 0x000000171e157819 */ /* 0x000fe200000006ff */
[----:B------:R-:W-:-:S04]  /*68c0*/  FFMA.RM R20, R20, R43, 12582913 ;  /* 0x4b40000114147423 */ /* 0x000fc8000000402b */
        /* <DEDUP_REMOVED lines=26> */
[----:B------:R-:W-:Y:S01]  /*6a70*/  FFMA R32, R41, 1.925963033500011079e-08, R32 ;  /* 0x32a5706029207823 */ /* 0x000fe20000000020 */
[----:B------:R-:W0:Y:S08]  /*6a80*/  MUFU.EX2 R24, R25 ;  /* 0x0000001900187308 */ /* 0x000e300000000800 */
        /* <DEDUP_REMOVED lines=22> */
[----:B------:R-:W-:-:S03]  /*6bf0*/  FFMA R27, R40, 1.4426950216293334961, -R27 ;  /* 0x3fb8aa3b281b7823 */ /* 0x000fc6000000081b */
[----:B------:R-:W-:Y:S01]  /*6c00*/  FMUL R25, R25, R32 ;  /* 0x0000002019197220 */ /* 0x000fe20000400000 */
[----:B------:R-:W-:Y:S01]  /*6c10*/  FFMA R40, R40, 1.925963033500011079e-08, R27 ;  /* 0x32a5706028287823 */ /* 0x000fe2000000001b */
[----:B------:R-:W-:Y:S01]  /*6c20*/  SHF.L.U32 R27, R28, 0x17, RZ ;  /* 0x000000171c1b7819 */ /* 0x000fe200000006ff */
        /* <DEDUP_REMOVED lines=39> */
[----:B------:R1:W2:Y:S01]  /*6ea0*/  MUFU.EX2 R35, R36 ;  /* 0x0000002400237308 */ /* 0x0002a20000000800 */
[----:B0-----:R-:W-:Y:S01]  /*6eb0*/  FMUL R31, R31, R34 ;  /* 0x000000221f1f7220 */ /* 0x001fe20000400000 */
[----:B-1----:R-:W-:Y:S01]  /*6ec0*/  FFMA.SAT R36, R13, R15, 0.5 ;  /* 0x3f0000000d247423 */ /* 0x002fe2000000200f */
        /* <DEDUP_REMOVED lines=22> */
[-C--:B------:R-:W-:Y:S02]  /*7030*/  FFMA.RM R32, R32, R43.reuse, 12582913 ;  /* 0x4b40000120207423 */ /* 0x080fe4000000402b */
[----:B------:R-:W-:Y:S01]  /*7040*/  FFMA R15, R14, 1.4426950216293334961, -R15 ;  /* 0x3fb8aa3b0e0f7823 */ /* 0x000fe2000000080f */
[----:B------:R-:W-:Y:S01]  /*7050*/  FFMA.RM R43, R36, R43, 12582913 ;  /* 0x4b400001242b7423 */ /* 0x000fe2000000402b */
[----:B------:R-:W-:-:S02]  /*7060*/  FADD R11, R32, -12583039 ;  /* 0xcb40007f200b7421 */ /* 0x000fc40000000000 */
[----:B------:R-:W-:Y:S01]  /*7070*/  FFMA R15, R14, 1.925963033500011079e-08, R15 ;  /* 0x32a570600e0f7823 */ /* 0x000fe2000000000f */
[----:B------:R-:W-:Y:S01]  /*7080*/  SHF.L.U32 R32, R32, 0x17, RZ ;  /* 0x0000001720207819 */ /* 0x000fe200000006ff */
[----:B------:R-:W-:Y:S02]  /*7090*/  IMAD.SHL.U32 R37, R43, 0x800000, RZ ;  /* 0x008000002b257824 */ /* 0x000fe400078e00ff */
[C---:B------:R-:W-:Y:S02]  /*70a0*/  FFMA R11, R42.reuse, 1.4426950216293334961, -R11 ;  /* 0x3fb8aa3b2a0b7823 */ /* 0x040fe4000000080b */
[----:B------:R-:W0:Y:S02]  /*70b0*/  MUFU.EX2 R15, R15 ;  /* 0x0000000f000f7308 */ /* 0x000e240000000800 */
[----:B------:R-:W-:-:S06]  /*70c0*/  FFMA R11, R42, 1.925963033500011079e-08, R11 ;  /* 0x32a570602a0b7823 */ /* 0x000fcc000000000b */
[----:B------:R-:W1:Y:S01]  /*70d0*/  MUFU.EX2 R11, R11 ;  /* 0x0000000b000b7308 */ /* 0x000e620000000800 */
[----:B0-----:R-:W-:Y:S01]  /*70e0*/  FMUL R36, R12, R15 ;  /* 0x0000000f0c247220 */ /* 0x001fe20000400000 */
[----:B------:R-:W-:Y:S01]  /*70f0*/  FADD R12, R43, -12583039 ;  /* 0xcb40007f2b0c7421 */ /* 0x000fe20000000000 */
[----:B------:R-:W-:-:S03]  /*7100*/  MOV R15, 0xffffffff ;  /* 0xffffffff000f7802 */ /* 0x000fc60000000f00 */
[----:B------:R-:W-:Y:S01]  /*7110*/  FFMA R12, R13, 1.4426950216293334961, -R12 ;  /* 0x3fb8aa3b0d0c7823 */ /* 0x000fe2000000080c */
[----:B-1----:R-:W-:-:S03]  /*7120*/  FMUL R32, R32, R11 ;  /* 0x0000000b20207220 */ /* 0x002fc60000400000 */
[----:B------:R-:W-:Y:S01]  /*7130*/  FFMA R11, R13, 1.925963033500011079e-08, R12 ;  /* 0x32a570600d0b7823 */ /* 0x000fe2000000000c */
[----:B------:R-:W-:-:S03]  /*7140*/  FADD R13, RZ, R4 ;  /* 0x00000004ff0d7221 */ /* 0x000fc60000000000 */
[----:B------:R0:W1:Y:S01]  /*7150*/  MUFU.EX2 R14, R11 ;  /* 0x0000000b000e7308 */ /* 0x0000620000000800 */
[----:B------:R-:W-:-:S04]  /*7160*/  FADD R13, R13, R0 ;  /* 0x000000000d0d7221 */ /* 0x000fc80000000000 */
        /* <DEDUP_REMOVED lines=36> */
.L_x_34269:
[----:B------:R-:W-:Y:S02]  /*73b0*/  HFMA2 R12, -RZ, RZ, 0, 4.76837158203125e-07 ;  /* 0x00000008ff0c7431 */ /* 0x000fe400000001ff */
[----:B------:R-:W-:-:S05]  /*73c0*/  FADD R40, R13, R14 ;  /* 0x0000000e0d287221 */ /* 0x000fca0000000000 */
[----:B------:R-:W-:-:S07]  /*73d0*/  MOV R13, R40 ;  /* 0x00000028000d7202 */ /* 0x000fce0000000f00 */
[----:B------:R-:W-:Y:S05]  /*73e0*/  WARPSYNC.COLLECTIVE R15, `(.L_x_34270) ;  /* 0x000000000f087348 */ /* 0x000fea0003c00000 */
[----:B------:R0:W1:Y:S02]  /*73f0*/  SHFL.BFLY P6, R14, R13, R12, R11 ;  /* 0x0c00000c0d0e7389 */ /* 0x00006400000c000b */
[----:B01----:R-:W-:Y:S05]  /*7400*/  ENDCOLLECTIVE ;  /* 0x000000000000791b */ /* 0x003fea0003800000 */
.L_x_34270:
[----:B------:R-:W-:Y:S02]  /*7410*/  IMAD.MOV.U32 R12, RZ, RZ, 0x4 ;  /* 0x00000004ff0c7424 */ /* 0x000fe400078e00ff */
[----:B------:R-:W-:-:S05]  /*7420*/  FADD R41, R40, R14 ;  /* 0x0000000e28297221 */ /* 0x000fca0000000000 */
[----:B------:R-:W-:-:S07]  /*7430*/  MOV R13, R41 ;  /* 0x00000029000d7202 */ /* 0x000fce0000000f00 */
[----:B------:R-:W-:Y:S05]  /*7440*/  WARPSYNC.COLLECTIVE R15, `(.L_x_34271) ;  /* 0x000000000f087348 */ /* 0x000fea0003c00000 */
[----:B------:R0:W1:Y:S02]  /*7450*/  SHFL.BFLY P6, R14, R13, R12, R11 ;  /* 0x0c00000c0d0e7389 */ /* 0x00006400000c000b */
[----:B01----:R-:W-:Y:S05]  /*7460*/  ENDCOLLECTIVE ;  /* 0x000000000000791b */ /* 0x003fea0003800000 */
.L_x_34271:
[----:B------:R-:W-:Y:S02]  /*7470*/  HFMA2 R12, -RZ, RZ, 0, 1.1920928955078125e-07 ;  /* 0x00000002ff0c7431 */ /* 0x000fe400000001ff */
[----:B------:R-:W-:-:S05]  /*7480*/  FADD R42, R41, R14 ;  /* 0x0000000e292a7221 */ /* 0x000fca0000000000 */
[----:B------:R-:W-:-:S07]  /*7490*/  MOV R13, R42 ;  /* 0x0000002a000d7202 */ /* 0x000fce0000000f00 */
[----:B------:R-:W-:Y:S05]  /*74a0*/  WARPSYNC.COLLECTIVE R15, `(.L_x_34272) ;  /* 0x000000000f087348 */ /* 0x000fea0003c00000 */
[----:B------:R0:W1:Y:S02]  /*74b0*/  SHFL.BFLY P6, R14, R13, R12, R11 ;  /* 0x0c00000c0d0e7389 */ /* 0x00006400000c000b */
[----:B01----:R-:W-:Y:S05]  /*74c0*/  ENDCOLLECTIVE ;  /* 0x000000000000791b */ /* 0x003fea0003800000 */
.L_x_34272:
[----:B------:R-:W-:Y:S02]  /*74d0*/  HFMA2 R12, -RZ, RZ, 0, 5.9604644775390625e-08 ;  /* 0x00000001ff0c7431 */ /* 0x000fe400000001ff */
[----:B------:R-:W-:-:S05]  /*74e0*/  FADD R43, R42, R14 ;  /* 0x0000000e2a2b7221 */ /* 0x000fca0000000000 */
[----:B------:R-:W-:-:S07]  /*74f0*/  MOV R13, R43 ;  /* 0x0000002b000d7202 */ /* 0x000fce0000000f00 */
[----:B------:R-:W-:Y:S05]  /*7500*/  WARPSYNC.COLLECTIVE R15, `(.L_x_34273) ;  /* 0x000000000f087348 */ /* 0x000fea0003c00000 */
[----:B------:R0:W1:Y:S02]  /*7510*/  SHFL.BFLY P6, R14, R13, R12, R11 ;  /* 0x0c00000c0d0e7389 */ /* 0x00006400000c000b */
[----:B01----:R-:W-:Y:S05]  /*7520*/  ENDCOLLECTIVE ;  /* 0x000000000000791b */ /* 0x003fea0003800000 */
.L_x_34273:
[----:B------:R-:W-:Y:S05]  /*7530*/  BRA `(.L_x_34274) ;  /* 0xffffffbc00a47947 */ /* 0x000fea000383ffff */
        .weak           $__internal_575_$__cuda_sm3x_div_rn_noftz_f32_slowpath
        .type           $__internal_575_$__cuda_sm3x_div_rn_noftz_f32_slowpath,@function
        .size           $__internal_575_$__cuda_sm3x_div_rn_noftz_f32_slowpath,(.L_x_37952 - $__internal_575_$__cuda_sm3x_div_rn_noftz_f32_slowpath)
$__internal_575_$__cuda_sm3x_div_rn_noftz_f32_slowpath:
        /* <DEDUP_REMOVED lines=34> */
.L_x_34276:
        /* <DEDUP_REMOVED lines=51> */
.L_x_34283:
[----:B------:R-:W-:-:S04]  /*7a90*/  LOP3.LUT R4, R4, 0x80000000, RZ, 0xc0, !PT ;  /* 0x8000000004047812 */ /* 0x000fc800078ec0ff */
[----:B------:R-:W-:Y:S01]  /*7aa0*/  LOP3.LUT R4, R4, 0x7f800000, RZ, 0xfc, !PT ;  /* 0x7f80000004047812 */ /* 0x000fe200078efcff */
[----:B------:R-:W-:Y:S06]  /*7ab0*/  BRA `(.L_x_34284) ;  /* 0x0000000000047947 */ /* 0x000fec0003800000 */
.L_x_34282:
[----:B------:R-:W-:-:S07]  /*7ac0*/  LEA R4, R50, R4, 0x17 ;  /* 0x0000000432047211 */ /* 0x000fce00078eb8ff */
.L_x_34284:
[----:B------:R-:W-:Y:S05]  /*7ad0*/  BSYNC.RECONVERGENT B1 ;  /* 0x0000000000017941 */ /* 0x000fea0003800200 */
.L_x_34281:
[----:B------:R-:W-:Y:S05]  /*7ae0*/  BRA `(.L_x_34285) ;  /* 0x0000000000207947 */ /* 0x000fea0003800000 */
.L_x_34280:
[----:B------:R-:W-:-:S04]  /*7af0*/  LOP3.LUT R4, R11, 0x80000000, R4, 0x48, !PT ;  /* 0x800000000b047812 */ /* 0x000fc800078e4804 */
[----:B------:R-:W-:Y:S01]  /*7b00*/  LOP3.LUT R4, R4, 0x7f800000, RZ, 0xfc, !PT ;  /* 0x7f80000004047812 */ /* 0x000fe200078efcff */
[----:B------:R-:W-:Y:S06]  /*7b10*/  BRA `(.L_x_34285) ;  /* 0x0000000000147947 */ /* 0x000fec0003800000 */
.L_x_34279:
[----:B------:R-:W-:Y:S01]  /*7b20*/  LOP3.LUT R4, R11, 0x80000000, R4, 0x48, !PT ;  /* 0x800000000b047812 */ /* 0x000fe200078e4804 */
[----:B------:R-:W-:Y:S06]  /*7b30*/  BRA `(.L_x_34285) ;  /* 0x00000000000c7947 */ /* 0x000fec0003800000 */
.L_x_34278:
[----:B------:R-:W0:Y:S01]  /*7b40*/  MUFU.RSQ R4, -QNAN ;  /* 0xffc0000000047908 */ /* 0x000e220000001400 */
[----:B------:R-:W-:Y:S05]  /*7b50*/  BRA `(.L_x_34285) ;  /* 0x0000000000047947 */ /* 0x000fea0003800000 */
.L_x_34277:
[----:B------:R-:W-:-:S07]  /*7b60*/  FADD.FTZ R4, R4, R11 ;  /* 0x0000000b04047221 */ /* 0x000fce0000010000 */
.L_x_34285:
[----:B------:R-:W-:Y:S05]  /*7b70*/  BSYNC.RECONVERGENT B0 ;  /* 0x0000000000007941 */ /* 0x000fea0003800200 */
.L_x_34275:
[----:B------:R-:W-:-:S04]  /*7b80*/  HFMA2 R41, -RZ, RZ, 0, 0 ;  /* 0x00000000ff297431 */ /* 0x000fc800000001ff */
[----:B0-----:R-:W-:Y:S05]  /*7b90*/  RET.REL.NODEC R40 `(_Z15SoftmaxWarpImplI24ElementwiseScaleMaskLoadIffbE11DirectStoreIffEfLi2ELi32ELi32ELi1ELb0EL9Algorithm0EEvT_T0_ll) ;  /* 0xffffff8428187950 */ /* 0x001fea0003c3ffff */
.L_x_34286:
        /* <DEDUP_REMOVED lines=14> */
.L_x_37952:


//--------------------- .text._Z15SoftmaxWarpImplI24ElementwiseScaleMaskLoadIffbE11DirectStoreIffEfLi2ELi30ELi32ELi1ELb1EL9Algorithm0EEvT_T0_ll --------------------------
	.section	.text._Z15SoftmaxWarpImplI24ElementwiseScaleMaskLoadIffbE11DirectStoreIffEfLi2ELi30ELi32ELi1ELb1EL9Algorithm0EEvT_T0_ll,"ax",@progbits
	.align	128
        .global         _Z15SoftmaxWarpImplI24ElementwiseScaleMaskLoadIffbE11DirectStoreIffEfLi2ELi30ELi32ELi1ELb1EL9Algorithm0EEvT_T0_ll
        .type           _Z15SoftmaxWarpImplI24ElementwiseScaleMaskLoadIffbE11DirectStoreIffEfLi2ELi30ELi32ELi1ELb1EL9Algorithm0EEvT_T0_ll,@function
        .size           _Z15SoftmaxWarpImplI24ElementwiseScaleMaskLoadIffbE11DirectStoreIffEfLi2ELi30ELi32ELi1ELb1EL9Algorithm0EEvT_T0_ll,(.L_x_37953 - _Z15SoftmaxWarpImplI24ElementwiseScaleMaskLoadIffbE11DirectStoreIffEfLi2ELi30ELi32ELi1ELb1EL9Algorithm0EEvT_T0_ll)
        .other          _Z15SoftmaxWarpImplI24ElementwiseScaleMaskLoadIffbE11DirectStoreIffEfLi2ELi30ELi32ELi1ELb1EL9Algorithm0EEvT_T0_ll,@"STO_CUDA_ENTRY STV_DEFAULT"
_Z15SoftmaxWarpImplI24ElementwiseScaleMaskLoadIffbE11DirectStoreIffEfLi2ELi30ELi32ELi1ELb1EL9Algorithm0EEvT_T0_ll:
.text._Z15SoftmaxWarpImplI24ElementwiseScaleMaskLoadIffbE11DirectStoreIffEfLi2ELi30ELi32ELi1ELb1EL9Algorithm0EEvT_T0_ll:
        /* <DEDUP_REMOVED lines=26> */
.L_x_34287:
        /* <DEDUP_REMOVED lines=29> */
.L_x_34410:
[----:B0-----:R-:W0:Y:S01]  /*0370*/  LDC.64 R14, c[0x0][0x3b8] ;  /* 0x0000ee00ff0e7b82 */ /* 0x001e220000000a00 */
[----:B------:R-:W-:Y:S01]  /*0380*/  BSSY.RECONVERGENT B1, `(.L_x_34289) ;  /* 0x000002d000017945 */ /* 0x000fe20003800200 */
[----:B----4-:R-:W-:Y:S01]  /*0390*/  IMAD.MOV.U32 R28, RZ, RZ, -0x800000 ;  /* 0xff800000ff1c7424 */ /* 0x010fe200078e00ff */
[----:B------:R-:W-:Y:S02]  /*03a0*/  MOV R23, 0xff800000 ;  /* 0xff80000000177802 */ /* 0x000fe40000000f00 */
        /* <DEDUP_REMOVED lines=8> */
[----:B-123--:R-:W-:Y:S08]  /*0430*/  @P2 BRA `(.L_x_34290) ;  /* 0x0000000000842947 */ /* 0x00eff00003800000 */
        /* <DEDUP_REMOVED lines=33> */
.L_x_34290:
[----:B------:R-:W-:Y:S05]  /*0650*/  BSYNC.RECONVERGENT B1 ;  /* 0x0000000000017941 */ /* 0x000fea0003800200 */
.L_x_34289:
        /* <DEDUP_REMOVED lines=38> */
.L_x_34292:
[----:B------:R-:W-:Y:S05]  /*08c0*/  BSYNC.RECONVERGENT B1 ;  /* 0x0000000000017941 */ /* 0x000fea0003800200 */
.L_x_34291:
        /* <DEDUP_REMOVED lines=40> */
.L_x_34294:
[----:B------:R-:W-:Y:S05]  /*0b50*/  BSYNC.RECONVERGENT B1 ;  /* 0x0000000000017941 */ /* 0x000fea0003800200 */
.L_x_34293:
        /* <DEDUP_REMOVED lines=38> */
.L_x_34296:
[----:B------:R-:W-:Y:S05]  /*0dc0*/  BSYNC.RECONVERGENT B1 ;  /* 0x0000000000017941 */ /* 0x000fea0003800200 */
.L_x_34295:
        /* <DEDUP_REMOVED lines=40> */
.L_x_34298:
[----:B------:R-:W-:Y:S05]  /*1050*/  BSYNC.RECONVERGENT B1 ;  /* 0x0000000000017941 */ /* 0x000fea0003800200 */
.L_x_34297:
        /* <DEDUP_REMOVED lines=38> */
.L_x_34300:
[----:B------:R-:W-:Y:S05]  /*12c0*/  BSYNC.RECONVERGENT B1 ;  /* 0x0000000000017941 */ /* 0x000fea0003800200 */
.L_x_34299:
        /* <DEDUP_REMOVED lines=40> */
.L_x_34302:
[----:B------:R-:W-:Y:S05]  /*1550*/  BSYNC.RECONVERGENT B1 ;  /* 0x0000000000017941 */ /* 0x000fea0003800200 */
.L_x_34301:
        /* <DEDUP_REMOVED lines=38> */
.L_x_34304:
[----:B------:R-:W-:Y:S05]  /*17c0*/  BSYNC.RECONVERGENT B1 ;  /* 0x0000000000017941 */ /* 0x000fea0003800200 */
.L_x_34303:
        /* <DEDUP_REMOVED lines=40> */
.L_x_34306:
[----:B------:R-:W-:Y:S05]  /*1a50*/  BSYNC.RECONVERGENT B1 ;  /* 0x0000000000017941 */ /* 0x000fea0003800200 */
.L_x_34305:
        /* <DEDUP_REMOVED lines=38> */
.L_x_34308:
[----:B------:R-:W-:Y:S05]  /*1cc0*/  BSYNC.RECONVERGENT B1 ;  /* 0x0000000000017941 */ /* 0x000fea0003800200 */
.L_x_34307:
        /* <DEDUP_REMOVED lines=51> */
.L_x_34310:
[----:B------:R-:W-:Y:S05]  /*2000*/  BSYNC.RECONVERGENT B1 ;  /* 0x0000000000017941 */ /* 0x000fea0003800200 */
.L_x_34309:
        /* <DEDUP_REMOVED lines=35> */
.L_x_34312:
[----:B------:R-:W-:Y:S05]  /*2240*/  BSYNC.RECONVERGENT B1 ;  /* 0x0000000000017941 */ /* 0x000fea0003800200 */
.L_x_34311:
        /* <DEDUP_REMOVED lines=35> */
.L_x_34314:
[----:B------:R-:W-:Y:S05]  /*2480*/  BSYNC.RECONVERGENT B1 ;  /* 0x0000000000017941 */ /* 0x000fea0003800200 */
.L_x_34313:
        /* <DEDUP_REMOVED lines=35> */
.L_x_34316:
[----:B------:R-:W-:Y:S05]  /*26c0*/  BSYNC.RECONVERGENT B1 ;  /* 0x0000000000017941 */ /* 0x000fea0003800200 */
.L_x_34315:
        /* <DEDUP_REMOVED lines=35> */
.L_x_34318:
[----:B------:R-:W-:Y:S05]  /*2900*/  BSYNC.RECONVERGENT B1 ;  /* 0x0000000000017941 */ /* 0x000fea0003800200 */
.L_x_34317:
        /* <DEDUP_REMOVED lines=21> */
[-C--:B------:R-:W-:Y:S01]  /*2a60*/  FFMA.SAT R4, R28, R12.reuse, 0.5 ;  /* 0x3f0000001c047423 */ /* 0x080fe2000000200c */
[-C--:B------:R-:W-:Y:S01]  /*2a70*/  FFMA.RM R2, R0, R11.reuse, 12582913 ;  /* 0x4b40000100027423 */ /* 0x080fe2000000400b */
[----:B------:R-:W-:Y:S01]  /*2a80*/  FADD R65, -R91, R16 ;  /* 0x000000105b417221 */ /* 0x000fe20000000100 */
[-C--:B------:R-:W-:Y:S01]  /*2a90*/  FFMA.SAT R16, R83, R12.reuse, 0.5 ;  /* 0x3f00000053107423 */ /* 0x080fe2000000200c */
[-C--:B------:R-:W-:Y:S01]  /*2aa0*/  FFMA.RM R4, R4, R11.reuse, 12582913 ;  /* 0x4b40000104047423 */ /* 0x080fe2000000400b */
[C---:B------:R-:W-:Y:S01]  /*2ab0*/  FADD R0, R2.reuse, -12583039 ;  /* 0xcb40007f02007421 */ /* 0x040fe20000000000 */
[----:B------:R-:W-:Y:S01]  /*2ac0*/  SHF.L.U32 R2, R2, 0x17, RZ ;  /* 0x0000001702027819 */ /* 0x000fe200000006ff */
[-C--:B------:R-:W-:Y:S01]  /*2ad0*/  FFMA.RM R16, R16, R11.reuse, 12582913 ;  /* 0x4b40000110107423 */ /* 0x080fe2000000400b */
[----:B------:R-:W-:Y:S01]  /*2ae0*/  FADD R25, R4, -12583039 ;  /* 0xcb40007f04197421 */ /* 0x000fe20000000000 */
[----:B------:R-:W-:Y:S01]  /*2af0*/  FFMA R0, R93, 1.4426950216293334961, -R0 ;  /* 0x3fb8aa3b5d007823 */ /* 0x000fe20000000800 */
[C---:B------:R-:W-:Y:S01]  /*2b00*/  FADD R61, -R91.reuse, R7 ;  /* 0x000000075b3d7221 */ /* 0x040fe20000000100 */
[----:B------:R-:W-:Y:S01]  /*2b10*/  FADD R7, -R91, R35 ;  /* 0x000000235b077221 */ /* 0x000fe20000000100 */
[C---:B------:R-:W-:Y:S01]  /*2b20*/  FFMA R25, R28.reuse, 1.4426950216293334961, -R25 ;  /* 0x3fb8aa3b1c197823 */ /* 0x040fe20000000819 */
[----:B------:R-:W-:Y:S01]  /*2b30*/  FFMA R93, R93, 1.925963033500011079e-08, R0 ;  /* 0x32a570605d5d7823 */ /* 0x000fe20000000000 */
[-C--:B------:R-:W-:Y:S01]  /*2b40*/  FFMA.SAT R0, R87, R12.reuse, 0.5 ;  /* 0x3f00000057007423 */ /* 0x080fe2000000200c */
[C---:B------:R-:W-:Y:S01]  /*2b50*/  FADD R75, -R91.reuse, R21 ;  /* 0x000000155b4b7221 */ /* 0x040fe20000000100 */
[----:B------:R-:W-:Y:S01]  /*2b60*/  FFMA R25, R28, 1.925963033500011079e-08, R25 ;  /* 0x32a570601c197823 */ /* 0x000fe20000000019 */
[C---:B------:R-:W-:Y:S01]  /*2b70*/  FADD R21, -R91.reuse, R6 ;  /* 0x000000065b157221 */ /* 0x040fe20000000100 */
[-C--:B------:R-:W-:Y:S01]  /*2b80*/  FFMA.RM R6, R0, R11.reuse, 12582913 ;  /* 0x4b40000100067423 */ /* 0x080fe2000000400b */
[----:B------:R-:W0:Y:S01]  /*2b90*/  MUFU.EX2 R93, R93 ;  /* 0x0000005d005d7308 */ /* 0x000e220000000800 */
[C---:B------:R-:W-:Y:S01]  /*2ba0*/  FADD R81, -R91.reuse, R5 ;  /* 0x000000055b517221 */ /* 0x040fe20000000100 */
[----:B------:R-:W-:Y:S01]  /*2bb0*/  FADD R23, -R91, R8 ;  /* 0x000000085b177221 */ /* 0x000fe20000000100 */
[----:B------:R-:W-:Y:S01]  /*2bc0*/  FADD R0, R6, -12583039 ;  /* 0xcb40007f06007421 */ /* 0x000fe20000000000 */
[-C--:B------:R-:W-:Y:S01]  /*2bd0*/  FFMA.SAT R8, R89, R12.reuse, 0.5 ;  /* 0x3f00000059087423 */ /* 0x080fe2000000200c */
[----:B------:R-:W-:Y:S01]  /*2be0*/  FADD R85, -R91, R3 ;  /* 0x000000035b557221 */ /* 0x000fe20000000100 */
[----:B------:R-:W-:Y:S01]  /*2bf0*/  SHF.L.U32 R4, R4, 0x17, RZ ;  /* 0x0000001704047819 */ /* 0x000fe200000006ff */
[----:B------:R-:W-:Y:S01]  /*2c00*/  FFMA R0, R87, 1.4426950216293334961, -R0 ;  /* 0x3fb8aa3b57007823 */ /* 0x000fe20000000800 */
[----:B------:R-:W1:Y:S01]  /*2c10*/  MUFU.EX2 R25, R25 ;  /* 0x0000001900197308 */ /* 0x000e620000000800 */
[-C--:B------:R-:W-:Y:S01]  /*2c20*/  FFMA.RM R8, R8, R11.reuse, 12582913 ;  /* 0x4b40000108087423 */ /* 0x080fe2000000400b */
[----:B------:R-:W-:Y:S01]  /*2c30*/  FADD R67, -R91, R10 ;  /* 0x0000000a5b437221 */ /* 0x000fe20000000100 */
[----:B------:R-:W-:Y:S01]  /*2c40*/  FFMA R87, R87, 1.925963033500011079e-08, R0 ;  /* 0x32a5706057577823 */ /* 0x000fe20000000000 */
[-C--:B------:R-:W-:Y:S01]  /*2c50*/  FFMA.SAT R0, R85, R12.reuse, 0.5 ;  /* 0x3f00000055007423 */ /* 0x080fe2000000200c */
[----:B------:R-:W-:Y:S01]  /*2c60*/  FADD R10, R8, -12583039 ;  /* 0xcb40007f080a7421 */ /* 0x000fe20000000000 */
[C---:B------:R-:W-:Y:S01]  /*2c70*/  FADD R15, -R91.reuse, R34 ;  /* 0x000000225b0f7221 */ /* 0x040fe20000000100 */
[----:B------:R-:W-:Y:S01]  /*2c80*/  FADD R79, -R91, R24 ;  /* 0x000000185b4f7221 */ /* 0x000fe20000000100 */
[----:B------:R-:W-:Y:S01]  /*2c90*/  FFMA.RM R0, R0, R11, 12582913 ;  /* 0x4b40000100007423 */ /* 0x000fe2000000400b */
[----:B0-----:R-:W-:Y:S01]  /*2ca0*/  FMUL R35, R2, R93 ;  /* 0x0000005d02237220 */ /* 0x001fe20000400000 */
[----:B------:R-:W-:Y:S01]  /*2cb0*/  FADD R2, R16, -12583039 ;  /* 0xcb40007f10027421 */ /* 0x000fe20000000000 */
[----:B------:R-:W-:Y:S01]  /*2cc0*/  FFMA R10, R89, 1.4426950216293334961, -R10 ;  /* 0x3fb8aa3b590a7823 */ /* 0x000fe2000000080a */
[----:B------:R-:W-:Y:S01]  /*2cd0*/  FADD R14, R0, -12583039 ;  /* 0xcb40007f000e7421 */ /* 0x000fe20000000000 */
[----:B------:R-:W-:Y:S01]  /*2ce0*/  FADD R27, -R91, R18 ;  /* 0x000000125b1b7221 */ /* 0x000fe20000000100 */
[----:B------:R-:W-:Y:S01]  /*2cf0*/  FFMA R2, R83, 1.4426950216293334961, -R2 ;  /* 0x3fb8aa3b53027823 */ /* 0x000fe20000000802 */
[----:B------:R-:W-:Y:S01]  /*2d00*/  FFMA R10, R89, 1.925963033500011079e-08, R10 ;  /* 0x32a57060590a7823 */ /* 0x000fe2000000000a */
[----:B------:R-:W-:Y:S01]  /*2d10*/  FFMA R14, R85, 1.4426950216293334961, -R14 ;  /* 0x3fb8aa3b550e7823 */ /* 0x000fe2000000080e */
[----:B-1----:R-:W-:Y:S01]  /*2d20*/  FMUL R34, R4, R25 ;  /* 0x0000001904227220 */ /* 0x002fe20000400000 */
[----:B------:R-:W-:Y:S01]  /*2d30*/  FFMA R83, R83, 1.925963033500011079e-08, R2 ;  /* 0x32a5706053537823 */ /* 0x000fe20000000002 */
[-C--:B------:R-:W-:Y:S01]  /*2d40*/  FFMA.SAT R2, R81, R12.reuse, 0.5 ;  /* 0x3f00000051027423 */ /* 0x080fe2000000200c */
[----:B------:R-:W0:Y:S01]  /*2d50*/  MUFU.EX2 R25, R10 ;  /* 0x0000000a00197308 */ /* 0x000e220000000800 */
[----:B------:R-:W-:Y:S01]  /*2d60*/  FFMA R14, R85, 1.925963033500011079e-08, R14 ;  /* 0x32a57060550e7823 */ /* 0x000fe2000000000e */
[C---:B------:R-:W-:Y:S01]  /*2d70*/  FADD R63, -R91.reuse, R9 ;  /* 0x000000095b3f7221 */ /* 0x040fe20000000100 */
[----:B------:R-:W-:Y:S01]  /*2d80*/  FFMA.RM R2, R2, R11, 12582913 ;  /* 0x4b40000102027423 */ /* 0x000fe2000000400b */
[C---:B------:R-:W-:Y:S01]  /*2d90*/  FADD R9, -R91.reuse, R31 ;  /* 0x0000001f5b097221 */ /* 0x040fe20000000100 */
[----:B------:R-:W-:Y:S01]  /*2da0*/  SHF.L.U32 R8, R8, 0x17, RZ ;  /* 0x0000001708087819 */ /* 0x000fe200000006ff */
[C---:B------:R-:W-:Y:S01]  /*2db0*/  FADD R77, -R91.reuse, R22 ;  /* 0x000000165b4d7221 */ /* 0x040fe20000000100 */
[----:B------:R-:W-:Y:S01]  /*2dc0*/  FADD R4, R2, -12583039 ;  /* 0xcb40007f02047421 */ /* 0x000fe20000000000 */
[----:B------:R-:W1:Y:S01]  /*2dd0*/  MUFU.EX2 R87, R87 ;  /* 0x0000005700577308 */ /* 0x000e620000000800 */
[C---:B------:R-:W-:Y:S01]  /*2de0*/  FADD R69, -R91.reuse, R17 ;  /* 0x000000115b457221 */ /* 0x040fe20000000100 */
[----:B------:R-:W-:Y:S01]  /*2df0*/  FADD R71, -R91, R19 ;  /* 0x000000135b477221 */ /* 0x000fe20000000100 */
[----:B------:R-:W-:Y:S01]  /*2e00*/  FFMA R4, R81, 1.4426950216293334961, -R4 ;  /* 0x3fb8aa3b51047823 */ /* 0x000fe20000000804 */
[----:B------:R-:W-:Y:S01]  /*2e10*/  FADD R17, -R91, R32 ;  /* 0x000000205b117221 */ /* 0x000fe20000000100 */
[----:B------:R-:W-:Y:S01]  /*2e20*/  IMAD.SHL.U32 R6, R6, 0x800000, RZ ;  /* 0x0080000006067824 */ /* 0x000fe200078e00ff */
[----:B------:R-:W-:Y:S01]  /*2e30*/  SHF.L.U32 R0, R0, 0x17, RZ ;  /* 0x0000001700007819 */ /* 0x000fe200000006ff */
[----:B------:R-:W-:Y:S01]  /*2e40*/  FFMA R81, R81, 1.925963033500011079e-08, R4 ;  /* 0x32a5706051517823 */ /* 0x000fe20000000004 */
[-C--:B------:R-:W-:Y:S01]  /*2e50*/  FFMA.SAT R4, R79, R12.reuse, 0.5 ;  /* 0x3f0000004f047423 */ /* 0x080fe2000000200c */
[----:B------:R2:W3:Y:S01]  /*2e60*/  MUFU.EX2 R31, R14 ;  /* 0x0000000e001f7308 */ /* 0x0004e20000000800 */
[----:B0-----:R-:W-:Y:S01]  /*2e70*/  FMUL R32, R8, R25 ;  /* 0x0000001908207220 */ /* 0x001fe20000400000 */
[-C--:B------:R-:W-:Y:S01]  /*2e80*/  FFMA.SAT R8, R75, R12.reuse, 0.5 ;  /* 0x3f0000004b087423 */ /* 0x080fe2000000200c */
[-C--:B------:R-:W-:Y:S01]  /*2e90*/  FFMA.RM R18, R4, R11.reuse, 12582913 ;  /* 0x4b40000104127423 */ /* 0x080fe2000000400b */
[----:B------:R-:W-:Y:S01]  /*2ea0*/  SHF.L.U32 R2, R2, 0x17, RZ ;  /* 0x0000001702027819 */ /* 0x000fe200000006ff */
[----:B------:R-:W-:Y:S01]  /*2eb0*/  FADD R5, -R91, R33 ;  /* 0x000000215b057221 */ /* 0x000fe20000000100 */
[----:B------:R-:W-:Y:S01]  /*2ec0*/  FFMA.RM R8, R8, R11, 12582913 ;  /* 0x4b40000108087423 */ /* 0x000fe2000000400b */
[----:B------:R-:W-:Y:S01]  /*2ed0*/  FADD R4, R18, -12583039 ;  /* 0xcb40007f12047421 */ /* 0x000fe20000000000 */
[----:B------:R-:W0:Y:S01]  /*2ee0*/  MUFU.EX2 R81, R81 ;  /* 0x0000005100517308 */ /* 0x000e220000000800 */
[-C--:B--2---:R-:W-:Y:S01]  /*2ef0*/  FFMA.SAT R14, R71, R12.reuse, 0.5 ;  /* 0x3f000000470e7423 */ /* 0x084fe2000000200c */
[----:B-1----:R-:W-:Y:S01]  /*2f00*/  FMUL R33, R6, R87 ;  /* 0x0000005706217220 */ /* 0x002fe20000400000 */
[----:B------:R-:W-:Y:S01]  /*2f10*/  FFMA R4, R79, 1.4426950216293334961, -R4 ;  /* 0x3fb8aa3b4f047823 */ /* 0x000fe20000000804 */
[C---:B------:R-:W-:Y:S01]  /*2f20*/  FADD R57, -R91.reuse, R29 ;  /* 0x0000001d5b397221 */ /* 0x040fe20000000100 */
[----:B------:R-:W-:Y:S01]  /*2f30*/  FFMA.RM R14, R14, R11, 12582913 ;  /* 0x4b4000010e0e7423 */ /* 0x000fe2000000400b */
[----:B------:R-:W-:Y:S01]  /*2f40*/  FADD R73, -R91, R20 ;  /* 0x000000145b497221 */ /* 0x000fe20000000100 */
[----:B------:R-:W-:Y:S01]  /*2f50*/  FFMA R79, R79, 1.925963033500011079e-08, R4 ;  /* 0x32a570604f4f7823 */ /* 0x000fe20000000004 */
[-C--:B------:R-:W-:Y:S01]  /*2f60*/  FFMA.SAT R4, R77, R12.reuse, 0.5 ;  /* 0x3f0000004d047423 */ /* 0x080fe2000000200c */
[----:B---3--:R-:W-:Y:S01]  /*2f70*/  FMUL R31, R0, R31 ;  /* 0x0000001f001f7220 */ /* 0x008fe20000400000 */
[----:B------:R-:W-:Y:S01]  /*2f80*/  FADD R0, R8, -12583039 ;  /* 0xcb40007f08007421 */ /* 0x000fe20000000000 */
[----:B------:R-:W1:Y:S01]  /*2f90*/  MUFU.EX2 R83, R83 ;  /* 0x0000005300537308 */ /* 0x000e620000000800 */
[----:B------:R-:W-:Y:S01]  /*2fa0*/  FFMA.RM R4, R4, R11, 12582913 ;  /* 0x4b40000104047423 */ /* 0x000fe2000000400b */
[----:B------:R-:W-:Y:S01]  /*2fb0*/  SHF.L.U32 R16, R16, 0x17, RZ ;  /* 0x0000001710107819 */ /* 0x000fe200000006ff */
[----:B------:R-:W-:Y:S01]  /*2fc0*/  FFMA R0, R75, 1.4426950216293334961, -R0 ;  /* 0x3fb8aa3b4b007823 */ /* 0x000fe20000000800 */
[----:B------:R-:W-:Y:S01]  /*2fd0*/  FADD R19, -R91, R30 ;  /* 0x0000001e5b137221 */ /* 0x000fe20000000100 */
[----:B------:R-:W-:Y:S01]  /*2fe0*/  FADD R6, R4, -12583039 ;  /* 0xcb40007f04067421 */ /* 0x000fe20000000000 */
[----:B0-----:R-:W-:Y:S01]  /*2ff0*/  FMUL R29, R2, R81 ;  /* 0x00000051021d7220 */ /* 0x001fe20000400000 */
[----:B------:R-:W-:Y:S01]  /*3000*/  FADD R2, R14, -12583039 ;  /* 0xcb40007f0e027421 */ /* 0x000fe20000000000 */
[----:B------:R-:W-:Y:S01]  /*3010*/  FFMA R75, R75, 1.925963033500011079e-08, R0 ;  /* 0x32a570604b4b7823 */ /* 0x000fe20000000000 */
[----:B------:R-:W-:Y:S01]  /*3020*/  FFMA R6, R77, 1.4426950216293334961, -R6 ;  /* 0x3fb8aa3b4d067823 */ /* 0x000fe20000000806 */
[-C--:B------:R-:W-:Y:S01]  /*3030*/  FFMA.SAT R0, R73, R12.reuse, 0.5 ;  /* 0x3f00000049007423 */ /* 0x080fe2000000200c */
[----:B------:R-:W-:Y:S01]  /*3040*/  FFMA R2, R71, 1.4426950216293334961, -R2 ;  /* 0x3fb8aa3b47027823 */ /* 0x000fe20000000802 */
[----:B------:R-:W-:Y:S01]  /*3050*/  SHF.L.U32 R4, R4, 0x17, RZ ;  /* 0x0000001704047819 */ /* 0x000fe200000006ff */
[----:B------:R-:W-:Y:S01]  /*3060*/  FFMA R6, R77, 1.925963033500011079e-08, R6 ;  /* 0x32a570604d067823 */ /* 0x000fe20000000006 */
[----:B------:R-:W-:Y:S01]  /*3070*/  FFMA.RM R0, R0, R11, 12582913 ;  /* 0x4b40000100007423 */ /* 0x000fe2000000400b */
[----:B------:R-:W-:Y:S01]  /*3080*/  FFMA R71, R71, 1.925963033500011079e-08, R2 ;  /* 0x32a5706047477823 */ /* 0x000fe20000000002 */
[----:B------:R-:W-:Y:S01]  /*3090*/  FFMA.SAT R2, R27, R12, 0.5 ;  /* 0x3f0000001b027423 */ /* 0x000fe2000000200c */
[----:B------:R-:W0:Y:S01]  /*30a0*/  MUFU.EX2 R25, R6 ;  /* 0x0000000600197308 */ /* 0x000e220000000800 */
[----:B------:R-:W-:Y:S01]  /*30b0*/  FADD R10, R0, -12583039 ;  /* 0xcb40007f000a7421 */ /* 0x000fe20000000000 */
[----:B-1----:R-:W-:Y:S01]  /*30c0*/  FMUL R30, R16, R83 ;  /* 0x00000053101e7220 */ /* 0x002fe20000400000 */
[----:B------:R-:W-:Y:S01]  /*30d0*/  FFMA.RM R2, R2, R11, 12582913 ;  /* 0x4b40000102027423 */ /* 0x000fe2000000400b */
[----:B------:R-:W-:Y:S01]  /*30e0*/  SHF.L.U32 R8, R8, 0x17, RZ ;  /* 0x0000001708087819 */ /* 0x000fe200000006ff */
[C---:B------:R-:W-:Y:S01]  /*30f0*/  FFMA R10, R73.reuse, 1.4426950216293334961, -R10 ;  /* 0x3fb8aa3b490a7823 */ /* 0x040fe2000000080a */
[----:B------:R-:W-:Y:S01]  /*3100*/  SHF.L.U32 R0, R0, 0x17, RZ ;  /* 0x0000001700007819 */ /* 0x000fe200000006ff */
[----:B------:R-:W-:Y:S01]  /*3110*/  FADD R16, R2, -12583039 ;  /* 0xcb40007f02107421 */ /* 0x000fe20000000000 */
[----:B------:R-:W1:Y:S01]  /*3120*/  MUFU.EX2 R75, R75 ;  /* 0x0000004b004b7308 */ /* 0x000e620000000800 */
[----:B------:R-:W-:Y:S01]  /*3130*/  FFMA R10, R73, 1.925963033500011079e-08, R10 ;  /* 0x32a57060490a7823 */ /* 0x000fe2000000000a */
[----:B------:R-:W-:-:S02]  /*3140*/  IMAD.SHL.U32 R18, R18, 0x800000, RZ ;  /* 0x0080000012127824 */ /* 0x000fc400078e00ff */
[----:B------:R-:W-:Y:S01]  /*3150*/  FFMA R16, R27, 1.4426950216293334961, -R16 ;  /* 0x3fb8aa3b1b107823 */ /* 0x000fe20000000810 */
[----:B------:R-:W-:Y:S01]  /*3160*/  SHF.L.U32 R14, R14, 0x17, RZ ;  /* 0x000000170e0e7819 */ /* 0x000fe200000006ff */
[----:B------:R-:W-:Y:S01]  /*3170*/  FFMA.SAT R20, R63, R12, 0.5 ;  /* 0x3f0000003f147423 */ /* 0x000fe2000000200c */
[----:B------:R-:W-:Y:S01]  /*3180*/  FADD R13, -R91, R56 ;  /* 0x000000385b0d7221 */ /* 0x000fe20000000100 */
[----:B------:R-:W-:Y:S01]  /*3190*/  FFMA R16, R27, 1.925963033500011079e-08, R16 ;  /* 0x32a570601b107823 */ /* 0x000fe20000000010 */
[----:B------:R-:W2:Y:S01]  /*31a0*/  MUFU.EX2 R79, R79 ;  /* 0x0000004f004f7308 */ /* 0x000ea20000000800 */
[----:B0-----:R-:W-:Y:S01]  /*31b0*/  FMUL R27, R4, R25 ;  /* 0x00000019041b7220 */ /* 0x001fe20000400000 */
[----:B------:R-:W-:Y:S02]  /*31c0*/  IMAD.SHL.U32 R2, R2, 0x800000, RZ ;  /* 0x0080000002027824 */ /* 0x000fe400078e00ff */
[----:B------:R-:W-:Y:S01]  /*31d0*/  FFMA.RM R56, R20, R11, 12582913 ;  /* 0x4b40000114387423 */ /* 0x000fe2000000400b */
[----:B------:R-:W-:-:S03]  /*31e0*/  FADD R3, -R91, R58 ;  /* 0x0000003a5b037221 */ /* 0x000fc60000000100 */
[----:B------:R-:W0:Y:S01]  /*31f0*/  MUFU.EX2 R25, R10 ;  /* 0x0000000a00197308 */ /* 0x000e220000000800 */
[----:B-1----:R-:W-:Y:S01]  /*3200*/  FMUL R26, R8, R75 ;  /* 0x0000004b081a7220 */ /* 0x002fe20000400000 */
[----:B------:R-:W-:-:S04]  /*3210*/  FFMA.SAT R8, R65, R12, 0.5 ;  /* 0x3f00000041087423 */ /* 0x000fc8000000200c */
[----:B------:R-:W-:Y:S02]  /*3220*/  FFMA.RM R8, R8, R11, 12582913 ;  /* 0x4b40000108087423 */ /* 0x000fe4000000400b */
[----:B------:R-:W1:Y:S01]  /*3230*/  MUFU.EX2 R71, R71 ;  /* 0x0000004700477308 */ /* 0x000e620000000800 */
[----:B--2---:R-:W-:Y:S01]  /*3240*/  FMUL R28, R18, R79 ;  /* 0x0000004f121c7220 */ /* 0x004fe20000400000 */
[----:B------:R-:W-:-:S04]  /*3250*/  FFMA.SAT R18, R69, R12, 0.5 ;  /* 0x3f00000045127423 */ /* 0x000fc8000000200c */
[----:B------:R-:W-:Y:S01]  /*3260*/  FFMA.RM R18, R18, R11, 12582913 ;  /* 0x4b40000112127423 */ /* 0x000fe2000000400b */
[----:B0-----:R-:W-:Y:S01]  /*3270*/  FMUL R25, R0, R25 ;  /* 0x0000001900197220 */ /* 0x001fe20000400000 */
[----:B------:R-:W-:Y:S02]  /*3280*/  FADD R0, R8, -12583039 ;  /* 0xcb40007f08007421 */ /* 0x000fe40000000000 */
[C---:B------:R-:W-:Y:S01]  /*3290*/  FADD R4, R18.reuse, -12583039 ;  /* 0xcb40007f12047421 */ /* 0x040fe20000000000 */
[----:B------:R-:W-:Y:S01]  /*32a0*/  SHF.L.U32 R18, R18, 0x17, RZ ;  /* 0x0000001712127819 */ /* 0x000fe200000006ff */
[----:B------:R-:W-:Y:S02]  /*32b0*/  FFMA R0, R65, 1.4426950216293334961, -R0 ;  /* 0x3fb8aa3b41007823 */ /* 0x000fe40000000800 */
[----:B------:R-:W-:Y:S01]  /*32c0*/  FFMA R4, R69, 1.4426950216293334961, -R4 ;  /* 0x3fb8aa3b45047823 */ /* 0x000fe20000000804 */
[----:B------:R-:W-:Y:S01]  /*32d0*/  SHF.L.U32 R8, R8, 0x17, RZ ;  /* 0x0000001708087819 */ /* 0x000fe200000006ff */
[----:B-1----:R-:W-:Y:S01]  /*32e0*/  FMUL R24, R14, R71 ;  /* 0x000000470e187220 */ /* 0x002fe20000400000 */
[----:B------:R-:W-:Y:S01]  /*32f0*/  FFMA R10, R65, 1.925963033500011079e-08, R0 ;  /* 0x32a57060410a7823 */ /* 0x000fe20000000000 */
[-C--:B------:R-:W-:Y:S01]  /*3300*/  FFMA.SAT R0, R23, R12.reuse, 0.5 ;  /* 0x3f00000017007423 */ /* 0x080fe2000000200c */
[----:B------:R-:W0:Y:S01]  /*3310*/  MUFU.EX2 R65, R16 ;  /* 0x0000001000417308 */ /* 0x000e220000000800 */
[----:B------:R-:W-:Y:S01]  /*3320*/  FFMA R69, R69, 1.925963033500011079e-08, R4 ;  /* 0x32a5706045457823 */ /* 0x000fe20000000004 */
[----:B------:R-:W-:Y:S01]  /*3330*/  FFMA.SAT R4, R67, R12, 0.5 ;  /* 0x3f00000043047423 */ /* 0x000fe2000000200c */
[----:B------:R-:W-:-:S03]  /*3340*/  FFMA.RM R0, R0, R11, 12582913 ;  /* 0x4b40000100007423 */ /* 0x000fc6000000400b */
        /* <DEDUP_REMOVED lines=10> */
[----:B------:R-:W-:Y:S01]  /*33f0*/  FADD R2, R56, -12583039 ;  /* 0xcb40007f38027421 */ /* 0x000fe20000000000 */
[----:B------:R-:W-:Y:S01]  /*3400*/  FFMA R6, R67, 1.925963033500011079e-08, R6 ;  /* 0x32a5706043067823 */ /* 0x000fe20000000006 */
[----:B------:R-:W0:Y:S02]  /*3410*/  MUFU.EX2 R65, R10 ;  /* 0x0000000a00417308 */ /* 0x000e240000000800 */
[----:B------:R-:W-:Y:S01]  /*3420*/  FFMA R2, R63, 1.4426950216293334961, -R2 ;  /* 0x3fb8aa3b3f027823 */ /* 0x000fe20000000802 */
[----:B-1----:R-:W-:-:S03]  /*3430*/  FMUL R22, R18, R69 ;  /* 0x0000004512167220 */ /* 0x002fc60000400000 */
[----:B------:R-:W-:Y:S01]  /*3440*/  FFMA R16, R63, 1.925963033500011079e-08, R2 ;  /* 0x32a570603f107823 */ /* 0x000fe20000000002 */
[----:B------:R-:W-:Y:S01]  /*3450*/  FFMA.SAT R2, R21, R12, 0.5 ;  /* 0x3f00000015027423 */ /* 0x000fe2000000200c */
[----:B------:R-:W1:Y:S03]  /*3460*/  MUFU.EX2 R63, R6 ;  /* 0x00000006003f7308 */ /* 0x000e660000000800 */
[----:B------:R-:W-:-:S04]  /*3470*/  FFMA.RM R2, R2, R11, 12582913 ;  /* 0x4b40000102027423 */ /* 0x000fc8000000400b */
[C---:B------:R-:W-:Y:S01]  /*3480*/  FADD R18, R2.reuse, -12583039 ;  /* 0xcb40007f02127421 */ /* 0x040fe20000000000 */
[----:B------:R-:W-:Y:S01]  /*3490*/  SHF.L.U32 R2, R2, 0x17, RZ ;  /* 0x0000001702027819 */ /* 0x000fe200000006ff */
[----:B0-----:R-:W-:Y:S02]  /*34a0*/  FMUL R20, R8, R65 ;  /* 0x0000004108147220 */ /* 0x001fe40000400000 */
[----:B------:R-:W-:-:S04]  /*34b0*/  FFMA R18, R21, 1.4426950216293334961, -R18 ;  /* 0x3fb8aa3b15127823 */ /* 0x000fc80000000812 */
[----:B------:R-:W-:Y:S01]  /*34c0*/  FFMA R58, R21, 1.925963033500011079e-08, R18 ;  /* 0x32a57060153a7823 */ /* 0x000fe20000000012 */
[-C--:B------:R-:W-:Y:S01]  /*34d0*/  FFMA.SAT R18, R61, R12.reuse, 0.5 ;  /* 0x3f0000003d127423 */ /* 0x080fe2000000200c */
[----:B-1----:R-:W-:Y:S02]  /*34e0*/  FMUL R21, R4, R63 ;  /* 0x0000003f04157220 */ /* 0x002fe40000400000 */
[----:B------:R0:W1:Y:S01]  /*34f0*/  MUFU.EX2 R63, R16 ;  /* 0x00000010003f7308 */ /* 0x0000620000000800 */
[----:B------:R-:W-:Y:S01]  /*3500*/  FFMA.RM R60, R18, R11, 12582913 ;  /* 0x4b400001123c7423 */ /* 0x000fe2000000400b */
[----:B------:R-:W-:Y:S02]  /*3510*/  IMAD.SHL.U32 R18, R56, 0x800000, RZ ;  /* 0x0080000038127824 */ /* 0x000fe400078e00ff */
[----:B------:R-:W-:Y:S01]  /*3520*/  FFMA.SAT R56, R9, R12, 0.5 ;  /* 0x3f00000009387423 */ /* 0x000fe2000000200c */
[----:B------:R-:W-:-:S04]  /*3530*/  FADD R4, R60, -12583039 ;  /* 0xcb40007f3c047421 */ /* 0x000fc80000000000 */
[----:B------:R-:W-:Y:S01]  /*3540*/  FFMA R4, R61, 1.4426950216293334961, -R4 ;  /* 0x3fb8aa3b3d047823 */ /* 0x000fe20000000804 */
[----:B0-----:R-:W-:-:S03]  /*3550*/  SHF.L.U32 R16, R60, 0x17, RZ ;  /* 0x000000173c107819 */ /* 0x001fc600000006ff */
[----:B------:R-:W-:Y:S01]  /*3560*/  FFMA R62, R61, 1.925963033500011079e-08, R4 ;  /* 0x32a570603d3e7823 */ /* 0x000fe20000000004 */
[----:B------:R-:W-:Y:S01]  /*3570*/  FFMA.SAT R4, R19, R12, 0.5 ;  /* 0x3f00000013047423 */ /* 0x000fe2000000200c */
[----:B------:R-:W0:Y:S01]  /*3580*/  MUFU.EX2 R61, R14 ;  /* 0x0000000e003d7308 */ /* 0x000e220000000800 */
[----:B-1----:R-:W-:Y:S02]  /*3590*/  FMUL R18, R18, R63 ;  /* 0x0000003f12127220 */ /* 0x002fe40000400000 */
[----:B------:R-:W-:-:S04]  /*35a0*/  FFMA.RM R4, R4, R11, 12582913 ;  /* 0x4b40000104047423 */ /* 0x000fc8000000400b */
[----:B------:R-:W-:-:S04]  /*35b0*/  FADD R6, R4, -12583039 ;  /* 0xcb40007f04067421 */ /* 0x000fc80000000000 */
[----:B------:R-:W-:-:S04]  /*35c0*/  FFMA R6, R19, 1.4426950216293334961, -R6 ;  /* 0x3fb8aa3b13067823 */ /* 0x000fc80000000806 */
[----:B------:R-:W-:Y:S01]  /*35d0*/  FFMA R8, R19, 1.925963033500011079e-08, R6 ;  /* 0x32a5706013087823 */ /* 0x000fe20000000006 */
[-C--:B------:R-:W-:Y:S01]  /*35e0*/  FFMA.SAT R6, R59, R12.reuse, 0.5 ;  /* 0x3f0000003b067423 */ /* 0x080fe2000000200c */
[----:B0-----:R-:W-:Y:S02]  /*35f0*/  FMUL R19, R0, R61 ;  /* 0x0000003d00137220 */ /* 0x001fe40000400000 */
[----:B------:R-:W0:Y:S01]  /*3600*/  MUFU.EX2 R61, R62 ;  /* 0x0000003e003d7308 */ /* 0x000e220000000800 */
[----:B------:R-:W-:Y:S01]  /*3610*/  FFMA.RM R64, R6, R11, 12582913 ;  /* 0x4b40000106407423 */ /* 0x000fe2000000400b */
[----:B------:R-:W-:-:S03]  /*3620*/  FFMA.SAT R6, R17, R12, 0.5 ;  /* 0x3f00000011067423 */ /* 0x000fc6000000200c */
[----:B------:R-:W-:Y:S01]  /*3630*/  FADD R0, R64, -12583039 ;  /* 0xcb40007f40007421 */ /* 0x000fe20000000000 */
[----:B------:R-:W-:Y:S01]  /*3640*/  FFMA.RM R6, R6, R11, 12582913 ;  /* 0x4b40000106067423 */ /* 0x000fe2000000400b */
[----:B------:R-:W-:Y:S02]  /*3650*/  SHF.L.U32 R64, R64, 0x17, RZ ;  /* 0x0000001740407819 */ /* 0x000fe400000006ff */
[----:B------:R-:W-:-:S04]  /*3660*/  FFMA R0, R59, 1.4426950216293334961, -R0 ;  /* 0x3fb8aa3b3b007823 */ /* 0x000fc80000000800 */
[----:B------:R-:W-:Y:S01]  /*3670*/  FFMA R14, R59, 1.925963033500011079e-08, R0 ;  /* 0x32a570603b0e7823 */ /* 0x000fe20000000000 */
[C---:B------:R-:W-:Y:S01]  /*3680*/  FADD R0, R6.reuse, -12583039 ;  /* 0xcb40007f06007421 */ /* 0x040fe20000000000 */
[----:B------:R1:W2:Y:S01]  /*3690*/  MUFU.EX2 R59, R58 ;  /* 0x0000003a003b7308 */ /* 0x0002a20000000800 */
[----:B------:R-:W-:Y:S02]  /*36a0*/  IMAD.SHL.U32 R6, R6, 0x800000, RZ ;  /* 0x0080000006067824 */ /* 0x000fe400078e00ff */
[----:B0-----:R-:W-:Y:S01]  /*36b0*/  FMUL R16, R16, R61 ;  /* 0x0000003d10107220 */ /* 0x001fe20000400000 */
[----:B------:R-:W-:-:S04]  /*36c0*/  FFMA R0, R17, 1.4426950216293334961, -R0 ;  /* 0x3fb8aa3b11007823 */ /* 0x000fc80000000800 */
[----:B------:R-:W-:Y:S01]  /*36d0*/  FFMA R63, R17, 1.925963033500011079e-08, R0 ;  /* 0x32a57060113f7823 */ /* 0x000fe20000000000 */
[-C--:B------:R-:W-:Y:S01]  /*36e0*/  FFMA.SAT R0, R57, R12.reuse, 0.5 ;  /* 0x3f00000039007423 */ /* 0x080fe2000000200c */
[----:B------:R-:W-:Y:S01]  /*36f0*/  MUFU.EX2 R61, R14 ;  /* 0x0000000e003d7308 */ /* 0x000fe20000000800 */
[----:B-1----:R-:W-:Y:S02]  /*3700*/  FFMA.SAT R58, R7, R12, 0.5 ;  /* 0x3f000000073a7423 */ /* 0x002fe4000000200c */
[----:B------:R-:W-:Y:S01]  /*3710*/  FFMA.RM R0, R0, R11, 12582913 ;  /* 0x4b40000100007423 */ /* 0x000fe2000000400b */
[----:B--2---:R-:W-:-:S03]  /*3720*/  FMUL R17, R2, R59 ;  /* 0x0000003b02117220 */ /* 0x004fc60000400000 */
[C---:B------:R-:W-:Y:S01]  /*3730*/  FADD R2, R0.reuse, -12583039 ;  /* 0xcb40007f00027421 */ /* 0x040fe20000000000 */
[----:B------:R0:W1:Y:S01]  /*3740*/  MUFU.EX2 R59, R8 ;  /* 0x00000008003b7308 */ /* 0x0000620000000800 */
[----:B------:R-:W-:Y:S02]  /*3750*/  SHF.L.U32 R0, R0, 0x17, RZ ;  /* 0x0000001700007819 */ /* 0x000fe400000006ff */
[----:B------:R-:W-:-:S04]  /*3760*/  FFMA R2, R57, 1.4426950216293334961, -R2 ;  /* 0x3fb8aa3b39027823 */ /* 0x000fc80000000802 */
[----:B------:R-:W-:Y:S01]  /*3770*/  FFMA R57, R57, 1.925963033500011079e-08, R2 ;  /* 0x32a5706039397823 */ /* 0x000fe20000000002 */
[-C--:B------:R-:W-:Y:S01]  /*3780*/  FFMA.SAT R2, R15, R12.reuse, 0.5 ;  /* 0x3f0000000f027423 */ /* 0x080fe2000000200c */
[----:B0-----:R-:W-:Y:S01]  /*3790*/  FFMA.SAT R8, R13, R12, 0.5 ;  /* 0x3f0000000d087423 */ /* 0x001fe2000000200c */
[----:B------:R-:W0:Y:S02]  /*37a0*/  MUFU.EX2 R63, R63 ;  /* 0x0000003f003f7308 */ /* 0x000e240000000800 */
[-C--:B------:R-:W-:Y:S01]  /*37b0*/  FFMA.RM R2, R2, R11.reuse, 12582913 ;  /* 0x4b40000102027423 */ /* 0x080fe2000000400b */
[----:B------:R-:W-:-:S03]  /*37c0*/  FFMA.RM R14, R8, R11, 12582913 ;  /* 0x4b400001080e7423 */ /* 0x000fc6000000400b */
[----:B------:R-:W-:Y:S01]  /*37d0*/  FADD R10, R2, -12583039 ;  /* 0xcb40007f020a7421 */ /* 0x000fe20000000000 */
[----:B------:R-:W-:Y:S01]  /*37e0*/  FADD R8, R14, -12583039 ;  /* 0xcb40007f0e087421 */ /* 0x000fe20000000000 */
[----:B------:R-:W-:Y:S01]  /*37f0*/  MUFU.EX2 R57, R57 ;  /* 0x0000003900397308 */ /* 0x000fe20000000800 */
[----:B------:R-:W-:Y:S01]  /*3800*/  SHF.L.U32 R2, R2, 0x17, RZ ;  /* 0x0000001702027819 */ /* 0x000fe200000006ff */
[----:B------:R-:W-:Y:S01]  /*3810*/  FFMA R10, R15, 1.4426950216293334961, -R10 ;  /* 0x3fb8aa3b0f0a7823 */ /* 0x000fe2000000080a */
[----:B------:R-:W-:-:S03]  /*3820*/  FFMA R8, R13, 1.4426950216293334961, -R8 ;  /* 0x3fb8aa3b0d087823 */ /* 0x000fc60000000808 */
[----:B------:R-:W-:Y:S01]  /*3830*/  FFMA R15, R15, 1.925963033500011079e-08, R10 ;  /* 0x32a570600f0f7823 */ /* 0x000fe2000000000a */
[----:B------:R-:W-:Y:S01]  /*3840*/  SHF.L.U32 R10, R4, 0x17, RZ ;  /* 0x00000017040a7819 */ /* 0x000fe200000006ff */
[----:B------:R-:W-:-:S04]  /*3850*/  FFMA.RM R4, R56, R11, 12582913 ;  /* 0x4b40000138047423 */ /* 0x000fc8000000400b */
[----:B-1----:R-:W-:Y:S01]  /*3860*/  FMUL R10, R10, R59 ;  /* 0x0000003b0a0a7220 */ /* 0x002fe20000400000 */
[----:B------:R-:W-:Y:S01]  /*3870*/  FFMA R59, R13, 1.925963033500011079e-08, R8 ;  /* 0x32a570600d3b7823 */ /* 0x000fe20000000008 */
[----:B------:R-:W-:Y:S01]  /*3880*/  FFMA.SAT R8, R5, R12, 0.5 ;  /* 0x3f00000005087423 */ /* 0x000fe2000000200c */
[C---:B------:R-:W-:Y:S01]  /*3890*/  FADD R56, R4.reuse, -12583039 ;  /* 0xcb40007f04387421 */ /* 0x040fe20000000000 */
[----:B------:R-:W-:Y:S01]  /*38a0*/  MUFU.EX2 R15, R15 ;  /* 0x0000000f000f7308 */ /* 0x000fe20000000800 */
[----:B------:R-:W-:Y:S01]  /*38b0*/  SHF.L.U32 R4, R4, 0x17, RZ ;  /* 0x0000001704047819 */ /* 0x000fe200000006ff */
[----:B------:R-:W-:Y:S01]  /*38c0*/  FFMA.RM R13, R8, R11, 12582913 ;  /* 0x4b400001080d7423 */ /* 0x000fe2000000400b */
[----:B0-----:R-:W-:Y:S01]  /*38d0*/  FMUL R8, R6, R63 ;  /* 0x0000003f06087220 */ /* 0x001fe20000400000 */
[----:B------:R-:W-:Y:S02]  /*38e0*/  FFMA R56, R9, 1.4426950216293334961, -R56 ;  /* 0x3fb8aa3b09387823 */ /* 0x000fe40000000838 */
[----:B------:R-:W-:-:S02]  /*38f0*/  FADD R6, R13, -12583039 ;  /* 0xcb40007f0d067421 */ /* 0x000fc40000000000 */
[----:B------:R-:W-:Y:S01]  /*3900*/  FFMA R56, R9, 1.925963033500011079e-08, R56 ;  /* 0x32a5706009387823 */ /* 0x000fe20000000038 */
[----:B------:R-:W-:Y:S01]  /*3910*/  FMUL R9, R64, R61 ;  /* 0x0000003d40097220 */ /* 0x000fe20000400000 */
        /* <DEDUP_REMOVED lines=9> */
[----:B------:R-:W-:Y:S02]  /*39b0*/  MUFU.EX2 R60, R60 ;  /* 0x0000003c003c7308 */ /* 0x000fe40000000800 */
[----:B------:R-:W-:Y:S01]  /*39c0*/  FFMA R61, R3, 1.925963033500011079e-08, R6 ;  /* 0x32a57060033d7823 */ /* 0x000fe20000000006 */
[----:B------:R-:W-:Y:S01]  /*39d0*/  FADD R6, R11, -12583039 ;  /* 0xcb40007f0b067421 */ /* 0x000fe20000000000 */
[----:B------:R-:W-:-:S03]  /*39e0*/  FADD R3, RZ, R35 ;  /* 0x00000023ff037221 */ /* 0x000fc60000000000 */
[C---:B------:R-:W-:Y:S01]  /*39f0*/  FFMA R6, R7.reuse, 1.4426950216293334961, -R6 ;  /* 0x3fb8aa3b07067823 */ /* 0x040fe20000000806 */
[----:B------:R-:W1:Y:S01]  /*3a00*/  MUFU.EX2 R61, R61 ;  /* 0x0000003d003d7308 */ /* 0x000e620000000800 */
[----:B0-----:R-:W-:Y:S01]  /*3a10*/  FMUL R5, R4, R5 ;  /* 0x0000000504057220 */ /* 0x001fe20000400000 */
[----:B------:R-:W-:Y:S01]  /*3a20*/  SHF.L.U32 R4, R14, 0x17, RZ ;  /* 0x000000170e047819 */ /* 0x000fe200000006ff */
[----:B------:R-:W-:Y:S01]  /*3a30*/  FFMA R58, R7, 1.925963033500011079e-08, R6 ;  /* 0x32a57060073a7823 */ /* 0x000fe20000000006 */
[----:B------:R-:W-:Y:S01]  /*3a40*/  FADD R6, R3, R34 ;  /* 0x0000002203067221 */ /* 0x000fe20000000000 */
[----:B------:R-:W-:Y:S02]  /*3a50*/  FMUL R7, R0, R57 ;  /* 0x0000003900077220 */ /* 0x000fe40000400000 */
        /* <DEDUP_REMOVED lines=18> */
[----:B------:R-:W0:Y:S01]  /*3b80*/  MUFU.EX2 R15, R58 ;  /* 0x0000003a000f7308 */ /* 0x000e220000000800 */
[----:B------:R-:W-:Y:S01]  /*3b90*/  FADD R0, R3, R18 ;  /* 0x0000001203007221 */ /* 0x000fe20000000000 */
[----:B------:R-:W-:Y:S02]  /*3ba0*/  SHF.L.U32 R12, R11, 0x17, RZ ;  /* 0x000000170b0c7819 */ /* 0x000fe400000006ff */
        /* <DEDUP_REMOVED lines=25> */
.L_x_34422:
        /* <DEDUP_REMOVED lines=13> */
[----:B------:R-:W-:Y:S05]  /*3e10*/  CALL.REL.NOINC `($__internal_576_$__cuda_sm3x_div_rn_noftz_f32_slowpath) ;  /* 0x0000004400947944 */ /* 0x000fea0003c00000 */
[----:B------:R-:W-:-:S07]  /*3e20*/  IMAD.MOV.U32 R12, RZ, RZ, R11 ;  /* 0x000000ffff0c7224 */ /* 0x000fce00078e000b */
.L_x_34321:
[----:B------:R-:W-:Y:S05]  /*3e30*/  BSYNC.RECONVERGENT B3 ;  /* 0x0000000000037941 */ /* 0x000fea0003800200 */
.L_x_34320:
        /* <DEDUP_REMOVED lines=13> */
[----:B------:R-:W-:-:S07]  /*3f10*/  MOV R13, R11 ;  /* 0x0000000b000d7202 */ /* 0x000fce0000000f00 */
.L_x_34323:
[----:B------:R-:W-:Y:S05]  /*3f20*/  BSYNC.RECONVERGENT B3 ;  /* 0x0000000000037941 */ /* 0x000fea0003800200 */
.L_x_34322:
        /* <DEDUP_REMOVED lines=12> */
[----:B------:R-:W-:Y:S05]  /*3ff0*/  CALL.REL.NOINC `($__internal_576_$__cuda_sm3x_div_rn_noftz_f32_slowpath) ;  /* 0x00000044001c7944 */ /* 0x000fea0003c00000 */
[----:B------:R-:W-:-:S07]  /*4000*/  MOV R34, R11 ;  /* 0x0000000b00227202 */ /* 0x000fce0000000f00 */
.L_x_34325:
[----:B------:R-:W-:Y:S05]  /*4010*/  BSYNC.RECONVERGENT B3 ;  /* 0x0000000000037941 */ /* 0x000fea0003800200 */
.L_x_34324:
        /* <DEDUP_REMOVED lines=14> */
.L_x_34327:
[----:B------:R-:W-:Y:S05]  /*4100*/  BSYNC.RECONVERGENT B3 ;  /* 0x0000000000037941 */ /* 0x000fea0003800200 */
.L_x_34326:
        /* <DEDUP_REMOVED lines=12> */
[----:B------:R-:W-:Y:S05]  /*41d0*/  CALL.REL.NOINC `($__internal_576_$__cuda_sm3x_div_rn_noftz_f32_slowpath) ;  /* 0x0000004000a47944 */ /* 0x000fea0003c00000 */
[----:B------:R-:W-:-:S07]  /*41e0*/  MOV R32, R11 ;  /* 0x0000000b00207202 */ /* 0x000fce0000000f00 */
.L_x_34329:
[----:B------:R-:W-:Y:S05]  /*41f0*/  BSYNC.RECONVERGENT B3 ;  /* 0x0000000000037941 */ /* 0x000fea0003800200 */
.L_x_34328:
        /* <DEDUP_REMOVED lines=14> */
.L_x_34331:
[----:B------:R-:W-:Y:S05]  /*42e0*/  BSYNC.RECONVERGENT B3 ;  /* 0x0000000000037941 */ /* 0x000fea0003800200 */
.L_x_34330:
        /* <DEDUP_REMOVED lines=14> */
.L_x_34333:
[----:B------:R-:W-:Y:S05]  /*43d0*/  BSYNC.RECONVERGENT B3 ;  /* 0x0000000000037941 */ /* 0x000fea0003800200 */
.L_x_34332:
        /* <DEDUP_REMOVED lines=14> */
.L_x_34335:
[----:B------:R-:W-:Y:S05]  /*44c0*/  BSYNC.RECONVERGENT B3 ;  /* 0x0000000000037941 */ /* 0x000fea0003800200 */
.L_x_34334:
        /* <DEDUP_REMOVED lines=14> */
.L_x_34337:
[----:B------:R-:W-:Y:S05]  /*45b0*/  BSYNC.RECONVERGENT B3 ;  /* 0x0000000000037941 */ /* 0x000fea0003800200 */
.L_x_34336:
        /* <DEDUP_REMOVED lines=14> */
.L_x_34339:
[----:B------:R-:W-:Y:S05]  /*46a0*/  BSYNC.RECONVERGENT B3 ;  /* 0x0000000000037941 */ /* 0x000fea0003800200 */
.L_x_34338:
        /* <DEDUP_REMOVED lines=14> */
.L_x_34341:
[----:B------:R-:W-:Y:S05]  /*4790*/  BSYNC.RECONVERGENT B3 ;  /* 0x0000000000037941 */ /* 0x000fea0003800200 */
.L_x_34340:
        /* <DEDUP_REMOVED lines=14> */
.L_x_34343:
[----:B------:R-:W-:Y:S05]  /*4880*/  BSYNC.RECONVERGENT B3 ;  /* 0x0000000000037941 */ /* 0x000fea0003800200 */
.L_x_34342:
        /* <DEDUP_REMOVED lines=14> */
.L_x_34345:
[----:B------:R-:W-:Y:S05]  /*4970*/  BSYNC.RECONVERGENT B3 ;  /* 0x0000000000037941 */ /* 0x000fea0003800200 */
.L_x_34344:
        /* <DEDUP_REMOVED lines=14> */
.L_x_34347:
[----:B------:R-:W-:Y:S05]  /*4a60*/  BSYNC.RECONVERGENT B3 ;  /* 0x0000000000037941 */ /* 0x000fea0003800200 */
.L_x_34346:
        /* <DEDUP_REMOVED lines=14> */
.L_x_34349:
[----:B------:R-:W-:Y:S05]  /*4b50*/  BSYNC.RECONVERGENT B3 ;  /* 0x0000000000037941 */ /* 0x000fea0003800200 */
.L_x_34348:
        /* <DEDUP_REMOVED lines=14> */
.L_x_34351:
[----:B------:R-:W-:Y:S05]  /*4c40*/  BSYNC.RECONVERGENT B3 ;  /* 0x0000000000037941 */ /* 0x000fea0003800200 */
.L_x_34350:
        /* <DEDUP_REMOVED lines=14> */
.L_x_34353:
[----:B------:R-:W-:Y:S05]  /*4d30*/  BSYNC.RECONVERGENT B3 ;  /* 0x0000000000037941 */ /* 0x000fea0003800200 */
.L_x_34352:
        /* <DEDUP_REMOVED lines=14> */
.L_x_34355:
[----:B------:R-:W-:Y:S05]  /*4e20*/  BSYNC.RECONVERGENT B3 ;  /* 0x0000000000037941 */ /* 0x000fea0003800200 */
.L_x_34354:
        /* <DEDUP_REMOVED lines=14> */
.L_x_34357:
[----:B------:R-:W-:Y:S05]  /*4f10*/  BSYNC.RECONVERGENT B3 ;  /* 0x0000000000037941 */ /* 0x000fea0003800200 */
.L_x_34356:
        /* <DEDUP_REMOVED lines=14> */
.L_x_34359:
[----:B------:R-:W-:Y:S05]  /*5000*/  BSYNC.RECONVERGENT B3 ;  /* 0x0000000000037941 */ /* 0x000fea0003800200 */
.L_x_34358:
        /* <DEDUP_REMOVED lines=14> */
.L_x_34361:
[----:B------:R-:W-:Y:S05]  /*50f0*/  BSYNC.RECONVERGENT B3 ;  /* 0x0000000000037941 */ /* 0x000fea0003800200 */
.L_x_34360:
        /* <DEDUP_REMOVED lines=14> */
.L_x_34363:
[----:B------:R-:W-:Y:S05]  /*51e0*/  BSYNC.RECONVERGENT B3 ;  /* 0x0000000000037941 */ /* 0x000fea0003800200 */
.L_x_34362:
        /* <DEDUP_REMOVED lines=14> */
.L_x_34365:
[----:B------:R-:W-:Y:S05]  /*52d0*/  BSYNC.RECONVERGENT B3 ;  /* 0x0000000000037941 */ /* 0x000fea0003800200 */
.L_x_34364:
        /* <DEDUP_REMOVED lines=14> */
.L_x_34367:
[----:B------:R-:W-:Y:S05]  /*53c0*/  BSYNC.RECONVERGENT B3 ;  /* 0x0000000000037941 */ /* 0x000fea0003800200 */
.L_x_34366:
        /* <DEDUP_REMOVED lines=14> */
.L_x_34369:
[----:B------:R-:W-:Y:S05]  /*54b0*/  BSYNC.RECONVERGENT B3 ;  /* 0x0000000000037941 */ /* 0x000fea0003800200 */
.L_x_34368:
        /* <DEDUP_REMOVED lines=14> */
.L_x_34371:
[----:B------:R-:W-:Y:S05]  /*55a0*/  BSYNC.RECONVERGENT B3 ;  /* 0x0000000000037941 */ /* 0x000fea0003800200 */
.L_x_34370:
        /* <DEDUP_REMOVED lines=14> */
.L_x_34373:
[----:B------:R-:W-:Y:S05]  /*5690*/  BSYNC.RECONVERGENT B3 ;  /* 0x0000000000037941 */ /* 0x000fea0003800200 */
.L_x_34372:
        /* <DEDUP_REMOVED lines=14> */
.L_x_34375:
[----:B------:R-:W-:Y:S05]  /*5780*/  BSYNC.RECONVERGENT B3 ;  /* 0x0000000000037941 */ /* 0x000fea0003800200 */
.L_x_34374:
        /* <DEDUP_REMOVED lines=14> */
.L_x_34377:
[----:B------:R-:W-:Y:S05]  /*5870*/  BSYNC.RECONVERGENT B3 ;  /* 0x0000000000037941 */ /* 0x000fea0003800200 */
.L_x_34376:
        /* <DEDUP_REMOVED lines=14> */
.L_x_34379:
[----:B------:R-:W-:Y:S05]  /*5960*/  BSYNC.RECONVERGENT B3 ;  /* 0x0000000000037941 */ /* 0x000fea0003800200 */
.L_x_34378:
        /* <DEDUP_REMOVED lines=25> */
.L_x_34381:
[----:B------:R-:W-:Y:S05]  /*5b00*/  BSYNC.RECONVERGENT B1 ;  /* 0x0000000000017941 */ /* 0x000fea0003800200 */
.L_x_34380:
        /* <DEDUP_REMOVED lines=18> */
.L_x_34383:
[----:B------:R-:W-:Y:S05]  /*5c30*/  BSYNC.RECONVERGENT B1 ;  /* 0x0000000000017941 */ /* 0x000fea0003800200 */
.L_x_34382:
        /* <DEDUP_REMOVED lines=18> */
.L_x_34385:
[----:B------:R-:W-:Y:S05]  /*5d60*/  BSYNC.RECONVERGENT B1 ;  /* 0x0000000000017941 */ /* 0x000fea0003800200 */
.L_x_34384:
        /* <DEDUP_REMOVED lines=28> */
.L_x_34387:
[----:B------:R-:W-:Y:S05]  /*5f30*/  BSYNC.RECONVERGENT B1 ;  /* 0x0000000000017941 */ /* 0x000fea0003800200 */
.L_x_34386:
        /* <DEDUP_REMOVED lines=18> */
.L_x_34389:
[----:B------:R-:W-:Y:S05]  /*6060*/  BSYNC.RECONVERGENT B1 ;  /* 0x0000000000017941 */ /* 0x000fea0003800200 */
.L_x_34388:
        /* <DEDUP_REMOVED lines=18> */
.L_x_34391:
[----:B------:R-:W-:Y:S05]  /*6190*/  BSYNC.RECONVERGENT B1 ;  /* 0x0000000000017941 */ /* 0x000fea0003800200 */
.L_x_34390:
        /* <DEDUP_REMOVED lines=18> */
.L_x_34393:
[----:B------:R-:W-:Y:S05]  /*62c0*/  BSYNC.RECONVERGENT B1 ;  /* 0x0000000000017941 */ /* 0x000fea0003800200 */
.L_x_34392:
        /* <DEDUP_REMOVED lines=18> */
.L_x_34395:
[----:B------:R-:W-:Y:S05]  /*63f0*/  BSYNC.RECONVERGENT B1 ;  /* 0x0000000000017941 */ /* 0x000fea0003800200 */
.L_x_34394:
        /* <DEDUP_REMOVED lines=17> */
[----:B------:R-:W-:Y:S02]  /*6510*/  R2UR UR4, R36 ;  /* 0x00000000240472ca */ /* 0x000fe400000e0000 */
[----:B------:R-:W-:Y:S01]  /*6520*/  R2UR UR5, R37 ;  /* 0x00000000250572ca */ /* 0x000fe200000e0000 */
[C---:B01234-:R-:W-:Y:S02]  /*6530*/  IMAD R11, R39.reuse, UR43, R0 ;  /* 0x0000002b270b7c24 */ /* 0x05ffe4000f8e0200 */
        /* <DEDUP_REMOVED lines=10> */
.L_x_34397:
[----:B------:R-:W-:Y:S05]  /*65e0*/  BSYNC.RECONVERGENT B1 ;  /* 0x0000000000017941 */ /* 0x000fea0003800200 */
.L_x_34396:
[----:B------:R-:W-:Y:S04]  /*65f0*/  BSSY.RECONVERGENT B1, `(.L_x_34398) ;  /* 0x0000012000017945 */ /* 0x000fe80003800200 */
[----:B------:R-:W-:Y:S05]  /*6600*/  @P5 BRA `(.L_x_34399) ;  /* 0x0000000000405947 */ /* 0x000fea0003800000 */
[----:B0-----:R-:W-:Y:S01]  /*6610*/  MOV R3, RZ ;  /* 0x000000ff00037202 */ /* 0x001fe20000000f00 */
[----:B------:R-:W-:Y:S01]  /*6620*/  IMAD R0, R41, UR42, RZ ;  /* 0x0000002a29007c24 */ /* 0x000fe2000f8e02ff */
[----:B------:R-:W-:Y:S01]  /*6630*/  R2UR UR4, R36 ;  /* 0x00000000240472ca */ /* 0x000fe200000e0000 */
[----:B------:R-:W-:Y:S01]  /*6640*/  IMAD.MOV.U32 R2, RZ, RZ, R50 ;  /* 0x000000ffff027224 */ /* 0x000fe200078e0032 */
[----:B------:R-:W-:Y:S01]  /*6650*/  R2UR UR5, R37 ;  /* 0x00000000250572ca */ /* 0x000fe200000e0000 */
[C---:B-1234-:R-:W-:Y:S02]  /*6660*/  IMAD R11, R39.reuse, UR43, R0 ;  /* 0x0000002b270b7c24 */ /* 0x05efe4000f8e0200 */
        /* <DEDUP_REMOVED lines=10> */
.L_x_34399:
[----:B------:R-:W-:Y:S05]  /*6710*/  BSYNC.RECONVERGENT B1 ;  /* 0x0000000000017941 */ /* 0x000fea0003800200 */
.L_x_34398:
[----:B------:R-:W-:Y:S04]  /*6720*/  BSSY.RECONVERGENT B1, `(.L_x_34400) ;  /* 0x0000012000017945 */ /* 0x000fe80003800200 */
[----:B------:R-:W-:Y:S05]  /*6730*/  @P0 BRA `(.L_x_34401) ;  /* 0x0000000000400947 */ /* 0x000fea0003800000 */
[----:B0-----:R-:W-:Y:S01]  /*6740*/  MOV R2, R51 ;  /* 0x0000003300027202 */ /* 0x001fe20000000f00 */
[----:B------:R-:W-:Y:S01]  /*6750*/  IMAD R0, R41, UR42, RZ ;  /* 0x0000002a29007c24 */ /* 0x000fe2000f8e02ff */
[----:B------:R-:W-:Y:S01]  /*6760*/  R2UR UR4, R36 ;  /* 0x00000000240472ca */ /* 0x000fe200000e0000 */
[----:B------:R-:W-:Y:S01]  /*6770*/  IMAD.MOV.U32 R3, RZ, RZ, RZ ;  /* 0x000000ffff037224 */ /* 0x000fe200078e00ff */
        /* <DEDUP_REMOVED lines=12> */
.L_x_34401:
[----:B------:R-:W-:Y:S05]  /*6840*/  BSYNC.RECONVERGENT B1 ;  /* 0x0000000000017941 */ /* 0x000fea0003800200 */
.L_x_34400:
[----:B------:R-:W-:Y:S04]  /*6850*/  BSSY.RECONVERGENT B1, `(.L_x_34402) ;  /* 0x0000012000017945 */ /* 0x000fe80003800200 */
[----:B------:R-:W-:Y:S05]  /*6860*/  @P1 BRA `(.L_x_34403) ;  /* 0x0000000000401947 */ /* 0x000fea0003800000 */
[----:B0-----:R-:W-:Y:S01]  /*6870*/  HFMA2 R3, -RZ, RZ, 0, 0 ;  /* 0x00000000ff037431 */ /* 0x001fe200000001ff */
[----:B------:R-:W-:Y:S01]  /*6880*/  MOV R2, R52 ;  /* 0x0000003400027202 */ /* 0x000fe20000000f00 */
[----:B------:R-:W-:Y:S01]  /*6890*/  IMAD R0, R41, UR42, RZ ;  /* 0x0000002a29007c24 */ /* 0x000fe2000f8e02ff */
[----:B------:R-:W-:Y:S02]  /*68a0*/  R2UR UR4, R36 ;  /* 0x00000000240472ca */ /* 0x000fe400000e0000 */
[----:B------:R-:W-:Y:S01]  /*68b0*/  R2UR UR5, R37 ;  /* 0x00000000250572ca */ /* 0x000fe200000e0000 */
[C---:B-1234-:R-:W-:Y:S02]  /*68c0*/  IMAD R11, R39.reuse, UR43, R0 ;  /* 0x0000002b270b7c24 */ /* 0x05efe4000f8e0200 */
        /* <DEDUP_REMOVED lines=10> */
.L_x_34403:
[----:B------:R-:W-:Y:S05]  /*6970*/  BSYNC.RECONVERGENT B1 ;  /* 0x0000000000017941 */ /* 0x000fea0003800200 */
.L_x_34402:
        /* <DEDUP_REMOVED lines=18> */
.L_x_34405:
[----:B------:R-:W-:Y:S05]  /*6aa0*/  BSYNC.RECONVERGENT B1 ;  /* 0x0000000000017941 */ /* 0x000fea0003800200 */
.L_x_34404:
        /* <DEDUP_REMOVED lines=18> */
.L_x_34407:
[----:B------:R-:W-:Y:S05]  /*6bd0*/  BSYNC.RECONVERGENT B1 ;  /* 0x0000000000017941 */ /* 0x000fea0003800200 */
.L_x_34406:
        /* <DEDUP_REMOVED lines=18> */
.L_x_34409:
[----:B------:R-:W-:Y:S05]  /*6d00*/  BSYNC.RECONVERGENT B1 ;  /* 0x0000000000017941 */ /* 0x000fea0003800200 */
.L_x_34408:
[----:B------:R-:W-:-:S04]  /*6d10*/  IADD3 R39, P0, PT, R38, R39, RZ ;  /* 0x0000002726277210 */ /* 0x000fc80007f1e0ff */
[----:B------:R-:W-:Y:S02]  /*6d20*/  LEA.HI.X.SX32 R41, R38, R41, 0x1, P0 ;  /* 0x0000002926297211 */ /* 0x000fe400000f0eff */
[----:B------:R-:W-:-:S04]  /*6d30*/  ISETP.GE.U32.AND P0, PT, R39, UR46, PT ;  /* 0x0000002e27007c0c */ /* 0x000fc8000bf06070 */
[----:B------:R-:W-:-:S13]  /*6d40*/  ISETP.GE.AND.EX P0, PT, R41, UR47, PT, P0 ;  /* 0x0000002f29007c0c */ /* 0x000fda000bf06300 */
[----:B------:R-:W-:Y:S05]  /*6d50*/  @!P0 BRA `(.L_x_34410) ;  /* 0xffffff9400848947 */ /* 0x000fea000383ffff */
[----:B------:R-:W-:Y:S05]  /*6d60*/  BSYNC B0 ;  /* 0x0000000000007941 */ /* 0x000fea0003800000 */
.L_x_34288:
[----:B------:R-:W-:Y:S05]  /*6d70*/  EXIT ;  /* 0x000000000000794d */ /* 0x000fea0003800000 */
.L_x_34319:
[----:B------:R-:W-:Y:S01]  /*6d80*/  BSSY B1, `(.L_x_34411) ;  /* 0x0000007000017945 */ /* 0x000fe20003800000 */
[----:B------:R-:W-:Y:S01]  /*6d90*/  IMAD.MOV.U32 R12, RZ, RZ, 0x10 ;  /* 0x00000010ff0c7424 */ /* 0x000fe200078e00ff */
[----:B------:R-:W-:Y:S02]  /*6da0*/  MOV R11, 0x1f ;  /* 0x0000001f000b7802 */ /* 0x000fe40000000f00 */
[----:B------:R-:W-:-:S07]  /*6db0*/  MOV R15, 0xffffffff ;  /* 0xffffffff000f7802 */ /* 0x000fce0000000f00 */
[----:B------:R-:W-:Y:S05]  /*6dc0*/  WARPSYNC.COLLECTIVE R15, `(.L_x_34412) ;  /* 0x000000000f087348 */ /* 0x000fea0003c00000 */
[----:B------:R0:W1:Y:S02]  /*6dd0*/  SHFL.BFLY P6, R14, R13, R12, R11 ;  /* 0x0c00000c0d0e7389 */ /* 0x00006400000c000b */
[----:B01----:R-:W-:Y:S05]  /*6de0*/  ENDCOLLECTIVE ;  /* 0x000000000000791b */ /* 0x003fea0003800000 */
.L_x_34412:
[----:B------:R-:W-:Y:S05]  /*6df0*/  BSYNC B1 ;  /* 0x0000000000017941 */ /* 0x000fea0003800000 */
.L_x_34411:
[----:B------:R-:W-:Y:S01]  /*6e00*/  HFMA2 R12, -RZ, RZ, 0, 4.76837158203125e-07 ;  /* 0x00000008ff0c7431 */ /* 0x000fe200000001ff */
        /* <DEDUP_REMOVED lines=8> */
.L_x_34413:
[----:B------:R-:W-:Y:S01]  /*6e90*/  HFMA2 R12, -RZ, RZ, 0, 2.384185791015625e-07 ;  /* 0x00000004ff0c7431 */ /* 0x000fe200000001ff */
[----:B------:R-:W-:-:S05]  /*6ea0*/  FMNMX R26, R13, R14, !PT ;  /* 0x0000000e0d1a7209 */ /* 0x000fca0007800000 */
[----:B------:R-:W-:-:S07]  /*6eb0*/  IMAD.MOV.U32 R13, RZ, RZ, R26 ;  /* 0x000000ffff0d7224 */ /* 0x000fce00078e001a */
[----:B------:R-:W-:Y:S05]  /*6ec0*/  WARPSYNC.COLLECTIVE R15, `(.L_x_34414) ;  /* 0x000000000f087348 */ /* 0x000fea0003c00000 */
[----:B------:R0:W1:Y:S02]  /*6ed0*/  SHFL.BFLY P6, R14, R13, R12, R11 ;  /* 0x0c00000c0d0e7389 */ /* 0x00006400000c000b */
[----:B01----:R-:W-:Y:S05]  /*6ee0*/  ENDCOLLECTIVE ;  /* 0x000000000000791b */ /* 0x003fea0003800000 */
.L_x_34414:
[----:B------:R-:W-:Y:S01]  /*6ef0*/  HFMA2 R12, -RZ, RZ, 0, 1.1920928955078125e-07 ;  /* 0x00000002ff0c7431 */ /* 0x000fe200000001ff */
[----:B------:R-:W-:-:S04]  /*6f00*/  FMNMX R27, R26, R14, !PT ;  /* 0x0000000e1a1b7209 */ /* 0x000fc80007800000 */
[----:B------:R-:W-:-:S07]  /*6f10*/  MOV R13, R27 ;  /* 0x0000001b000d7202 */ /* 0x000fce0000000f00 */
[----:B------:R-:W-:Y:S05]  /*6f20*/  WARPSYNC.COLLECTIVE R15, `(.L_x_34415) ;  /* 0x000000000f087348 */ /* 0x000fea0003c00000 */
[----:B------:R0:W1:Y:S02]  /*6f30*/  SHFL.BFLY P6, R14, R13, R12, R11 ;  /* 0x0c00000c0d0e7389 */ /* 0x00006400000c000b */
[----:B01----:R-:W-:Y:S05]  /*6f40*/  ENDCOLLECTIVE ;  /* 0x000000000000791b */ /* 0x003fea0003800000 */
.L_x_34415:
[----:B------:R-:W-:Y:S01]  /*6f50*/  HFMA2 R12, -RZ, RZ, 0, 5.9604644775390625e-08 ;  /* 0x00000001ff0c7431 */ /* 0x000fe200000001ff */
[----:B------:R-:W-:-:S04]  /*6f60*/  FMNMX R57, R27, R14, !PT ;  /* 0x0000000e1b397209 */ /* 0x000fc80007800000 */
[----:B------:R-:W-:-:S07]  /*6f70*/  MOV R13, R57 ;  /* 0x00000039000d7202 */ /* 0x000fce0000000f00 */
[----:B------:R-:W-:Y:S05]  /*6f80*/  WARPSYNC.COLLECTIVE R15, `(.L_x_34416) ;  /* 0x000000000f087348 */ /* 0x000fea0003c00000 */
[----:B------:R0:W1:Y:S02]  /*6f90*/  SHFL.BFLY P6, R14, R13, R12, R11 ;  /* 0x0c00000c0d0e7389 */ /* 0x00006400000c000b */
[----:B01----:R-:W-:Y:S05]  /*6fa0*/  ENDCOLLECTIVE ;  /* 0x000000000000791b */ /* 0x003fea0003800000 */
.L_x_34416:
        /* <DEDUP_REMOVED lines=250> */
[----:B------:R-:W-:Y:S01]  /*7f50*/  FADD R11, RZ, R35 ;  /* 0x00000023ff0b7221 */ /* 0x000fe20000000000 */
[----:B-1----:R-:W-:Y:S01]  /*7f60*/  FMUL R4, R3, R4 ;  /* 0x0000000403047220 */ /* 0x002fe20000400000 */
[-C--:B------:R-:W-:Y:S01]  /*7f70*/  FFMA.SAT R3, R60, R61.reuse, 0.5 ;  /* 0x3f0000003c037423 */ /* 0x080fe2000000203d */
[----:B------:R-:W-:Y:S01]  /*7f80*/  FFMA.SAT R61, R57, R61, 0.5 ;  /* 0x3f000000393d7423 */ /* 0x000fe2000000203d */
[----:B------:R-:W-:Y:S01]  /*7f90*/  FADD R12, R11, R34 ;  /* 0x000000220b0c7221 */ /* 0x000fe20000000000 */
[----:B------:R-:W-:Y:S01]  /*7fa0*/  FFMA R15, R58, 1.4426950216293334961, -R15 ;  /* 0x3fb8aa3b3a0f7823 */ /* 0x000fe2000000080f */
[-C--:B------:R-:W-:Y:S01]  /*7fb0*/  FFMA.RM R3, R3, R62.reuse, 12582913 ;  /* 0x4b40000103037423 */ /* 0x080fe2000000403e */
[----:B------:R-:W-:Y:S01]  /*7fc0*/  FFMA.RM R61, R61, R62, 12582913 ;  /* 0x4b4000013d3d7423 */ /* 0x000fe2000000403e */
[----:B------:R-:W-:Y:S01]  /*7fd0*/  FADD R11, R12, R33 ;  /* 0x000000210c0b7221 */ /* 0x000fe20000000000 */
[----:B------:R-:W-:Y:S01]  /*7fe0*/  FFMA R15, R58, 1.925963033500011079e-08, R15 ;  /* 0x32a570603a0f7823 */ /* 0x000fe2000000000f */
[C---:B------:R-:W-:Y:S01]  /*7ff0*/  FADD R13, R3.reuse, -12583039 ;  /* 0xcb40007f030d7421 */ /* 0x040fe20000000000 */
[----:B------:R-:W-:Y:S01]  /*8000*/  SHF.L.U32 R3, R3, 0x17, RZ ;  /* 0x0000001703037819 */ /* 0x000fe200000006ff */
[----:B------:R-:W-:-:S02]  /*8010*/  FADD R12, R11, R32 ;  /* 0x000000200b0c7221 */ /* 0x000fc40000000000 */
[----:B------:R-:W-:Y:S01]  /*8020*/  FFMA R13, R60, 1.4426950216293334961, -R13 ;  /* 0x3fb8aa3b3c0d7823 */ /* 0x000fe2000000080d */
[----:B------:R-:W0:Y:S01]  /*8030*/  MUFU.EX2 R15, R15 ;  /* 0x0000000f000f7308 */ /* 0x000e220000000800 */
[----:B------:R-:W-:Y:S02]  /*8040*/  FADD R11, R12, R31 ;  /* 0x0000001f0c0b7221 */ /* 0x000fe40000000000 */
[----:B------:R-:W-:Y:S02]  /*8050*/  FFMA R13, R60, 1.925963033500011079e-08, R13 ;  /* 0x32a570603c0d7823 */ /* 0x000fe4000000000d */
[----:B------:R-:W-:-:S03]  /*8060*/  FADD R12, R11, R30 ;  /* 0x0000001e0b0c7221 */ /* 0x000fc60000000000 */
[----:B------:R-:W1:Y:S01]  /*8070*/  MUFU.EX2 R0, R13 ;  /* 0x0000000d00007308 */ /* 0x000e620000000800 */
[----:B------:R-:W-:-:S04]  /*8080*/  FADD R11, R12, R29 ;  /* 0x0000001d0c0b7221 */ /* 0x000fc80000000000 */
[----:B------:R-:W-:-:S04]  /*8090*/  FADD R12, R11, R28 ;  /* 0x0000001c0b0c7221 */ /* 0x000fc80000000000 */
[----:B------:R-:W-:Y:S01]  /*80a0*/  FADD R11, R12, R27 ;  /* 0x0000001b0c0b7221 */ /* 0x000fe20000000000 */
[----:B0-----:R-:W-:Y:S01]  /*80b0*/  FMUL R2, R2, R15 ;  /* 0x0000000f02027220 */ /* 0x001fe20000400000 */
[----:B------:R-:W-:Y:S02]  /*80c0*/  MOV R15, 0xffffffff ;  /* 0xffffffff000f7802 */ /* 0x000fe40000000f00 */
        /* <DEDUP_REMOVED lines=33> */
.L_x_34417:
[----:B------:R-:W-:Y:S02]  /*82e0*/  IMAD.MOV.U32 R12, RZ, RZ, 0x8 ;  /* 0x00000008ff0c7424 */ /* 0x000fe400078e00ff */
[----:B------:R-:W-:-:S05]  /*82f0*/  FADD R56, R13, R14 ;  /* 0x0000000e0d387221 */ /* 0x000fca0000000000 */
[----:B------:R-:W-:-:S07]  /*8300*/  MOV R13, R56 ;  /* 0x00000038000d7202 */ /* 0x000fce0000000f00 */
[----:B------:R-:W-:Y:S05]  /*8310*/  WARPSYNC.COLLECTIVE R15, `(.L_x_34418) ;  /* 0x000000000f087348 */ /* 0x000fea0003c00000 */
[----:B------:R0:W1:Y:S02]  /*8320*/  SHFL.BFLY P6, R14, R13, R12, R11 ;  /* 0x0c00000c0d0e7389 */ /* 0x00006400000c000b */
[----:B01----:R-:W-:Y:S05]  /*8330*/  ENDCOLLECTIVE ;  /* 0x000000000000791b */ /* 0x003fea0003800000 */
.L_x_34418:
[----:B------:R-:W-:Y:S02]  /*8340*/  HFMA2 R12, -RZ, RZ, 0, 2.384185791015625e-07 ;  /* 0x00000004ff0c7431 */ /* 0x000fe400000001ff */
[----:B------:R-:W-:-:S05]  /*8350*/  FADD R57, R56, R14 ;  /* 0x0000000e38397221 */ /* 0x000fca0000000000 */
[----:B------:R-:W-:-:S07]  /*8360*/  MOV R13, R57 ;  /* 0x00000039000d7202 */ /* 0x000fce0000000f00 */
[----:B------:R-:W-:Y:S05]  /*8370*/  WARPSYNC.COLLECTIVE R15, `(.L_x_34419) ;  /* 0x000000000f087348 */ /* 0x000fea0003c00000 */
[----:B------:R0:W1:Y:S02]  /*8380*/  SHFL.BFLY P6, R14, R13, R12, R11 ;  /* 0x0c00000c0d0e7389 */ /* 0x00006400000c000b */
[----:B01----:R-:W-:Y:S05]  /*8390*/  ENDCOLLECTIVE ;  /* 0x000000000000791b */ /* 0x003fea0003800000 */
.L_x_34419:
[----:B------:R-:W-:Y:S02]  /*83a0*/  HFMA2 R12, -RZ, RZ, 0, 1.1920928955078125e-07 ;  /* 0x00000002ff0c7431 */ /* 0x000fe400000001ff */
[----:B------:R-:W-:-:S05]  /*83b0*/  FADD R58, R57, R14 ;  /* 0x0000000e393a7221 */ /* 0x000fca0000000000 */
[----:B------:R-:W-:-:S07]  /*83c0*/  MOV R13, R58 ;  /* 0x0000003a000d7202 */ /* 0x000fce0000000f00 */
[----:B------:R-:W-:Y:S05]  /*83d0*/  WARPSYNC.COLLECTIVE R15, `(.L_x_34420) ;  /* 0x000000000f087348 */ /* 0x000fea0003c00000 */
[----:B------:R0:W1:Y:S02]  /*83e0*/  SHFL.BFLY P6, R14, R13, R12, R11 ;  /* 0x0c00000c0d0e7389 */ /* 0x00006400000c000b */
[----:B01----:R-:W-:Y:S05]  /*83f0*/  ENDCOLLECTIVE ;  /* 0x000000000000791b */ /* 0x003fea0003800000 */
.L_x_34420:
[----:B------:R-:W-:Y:S02]  /*8400*/  IMAD.MOV.U32 R12, RZ, RZ, 0x1 ;  /* 0x00000001ff0c7424 */ /* 0x000fe400078e00ff */
[----:B------:R-:W-:-:S05]  /*8410*/  FADD R59, R58, R14 ;  /* 0x0000000e3a3b7221 */ /* 0x000fca0000000000 */
[----:B------:R-:W-:-:S07]  /*8420*/  MOV R13, R59 ;  /* 0x0000003b000d7202 */ /* 0x000fce0000000f00 */
[----:B------:R-:W-:Y:S05]  /*8430*/  WARPSYNC.COLLECTIVE R15, `(.L_x_34421) ;  /* 0x000000000f087348 */ /* 0x000fea0003c00000 */
[----:B------:R0:W1:Y:S02]  /*8440*/  SHFL.BFLY P6, R14, R13, R12, R11 ;  /* 0x0c00000c0d0e7389 */ /* 0x00006400000c000b */
[----:B01----:R-:W-:Y:S05]  /*8450*/  ENDCOLLECTIVE ;  /* 0x000000000000791b */ /* 0x003fea0003800000 */
.L_x_34421:
[----:B------:R-:W-:Y:S05]  /*8460*/  BRA `(.L_x_34422) ;  /* 0xffffffb800347947 */ /* 0x000fea000383ffff */
        .weak           $__internal_576_$__cuda_sm3x_div_rn_noftz_f32_slowpath
        .type           $__internal_576_$__cuda_sm3x_div_rn_noftz_f32_slowpath,@function
        .size           $__internal_576_$__cuda_sm3x_div_rn_noftz_f32_slowpath,(.L_x_37953 - $__internal_576_$__cuda_sm3x_div_rn_noftz_f32_slowpath)
$__internal_576_$__cuda_sm3x_div_rn_noftz_f32_slowpath:
        /* <DEDUP_REMOVED lines=34> */
.L_x_34424:
        /* <DEDUP_REMOVED lines=51> */
.L_x_34431:
[----:B------:R-:W-:-:S04]  /*89c0*/  LOP3.LUT R11, R11, 0x80000000, RZ, 0xc0, !PT ;  /* 0x800000000b0b7812 */ /* 0x000fc800078ec0ff */
[----:B------:R-:W-:Y:S01]  /*89d0*/  LOP3.LUT R11, R11, 0x7f800000, RZ, 0xfc, !PT ;  /* 0x7f8000000b0b7812 */ /* 0x000fe200078efcff */
[----:B------:R-:W-:Y:S06]  /*89e0*/  BRA `(.L_x_34432) ;  /* 0x0000000000047947 */ /* 0x000fec0003800000 */
.L_x_34430:
[----:B------:R-:W-:-:S07]  /*89f0*/  LEA R11, R60, R11, 0x17 ;  /* 0x0000000b3c0b7211 */ /* 0x000fce00078eb8ff */
.L_x_34432:
[----:B------:R-:W-:Y:S05]  /*8a00*/  BSYNC.RECONVERGENT B2 ;  /* 0x0000000000027941 */ /* 0x000fea0003800200 */
.L_x_34429:
[----:B------:R-:W-:Y:S05]  /*8a10*/  BRA `(.L_x_34433) ;  /* 0x0000000000207947 */ /* 0x000fea0003800000 */
.L_x_34428:
[----:B------:R-:W-:-:S04]  /*8a20*/  LOP3.LUT R11, R14, 0x80000000, R11, 0x48, !PT ;  /* 0x800000000e0b7812 */ /* 0x000fc800078e480b */
[----:B------:R-:W-:Y:S01]  /*8a30*/  LOP3.LUT R11, R11, 0x7f800000, RZ, 0xfc, !PT ;  /* 0x7f8000000b0b7812 */ /* 0x000fe200078efcff */
[----:B------:R-:W-:Y:S06]  /*8a40*/  BRA `(.L_x_34433) ;  /* 0x0000000000147947 */ /* 0x000fec0003800000 */
.L_x_34427:
[----:B------:R-:W-:Y:S01]  /*8a50*/  LOP3.LUT R11, R14, 0x80000000, R11, 0x48, !PT ;  /* 0x800000000e0b7812 */ /* 0x000fe200078e480b */
[----:B------:R-:W-:Y:S06]  /*8a60*/  BRA `(.L_x_34433) ;  /* 0x00000000000c7947 */ /* 0x000fec0003800000 */
.L_x_34426:
[----:B------:R-:W0:Y:S01]  /*8a70*/  MUFU.RSQ R11, -QNAN ;  /* 0xffc00000000b7908 */ /* 0x000e220000001400 */
[----:B------:R-:W-:Y:S05]  /*8a80*/  BRA `(.L_x_34433) ;  /* 0x0000000000047947 */ /* 0x000fea0003800000 */
.L_x_34425:
[----:B------:R-:W-:-:S07]  /*8a90*/  FADD.FTZ R11, R11, R14 ;  /* 0x0000000e0b0b7221 */ /* 0x000fce0000010000 */
.L_x_34433:
[----:B------:R-:W-:Y:S05]  /*8aa0*/  BSYNC.RECONVERGENT B1 ;  /* 0x0000000000017941 */ /* 0x000fea0003800200 */
.L_x_34423:
[----:B------:R-:W-:Y:S01]  /*8ab0*/  HFMA2 R15, -RZ, RZ, 0, 0 ;  /* 0x00000000ff0f7431 */ /* 0x000fe200000001ff */
[----:B------:R-:W-:-:S04]  /*8ac0*/  MOV R14, R58 ;  /* 0x0000003a000e7202 */ /* 0x000fc80000000f00 */
[----:B0-----:R-:W-:Y:S05]  /*8ad0*/  RET.REL.NODEC R14 `(_Z15SoftmaxWarpImplI24ElementwiseScaleMaskLoadIffbE11DirectStoreIffEfLi2ELi30ELi32ELi1ELb1EL9Algorithm0EEvT_T0_ll) ;  /* 0xffffff740e487950 */ /* 0x001fea0003c3ffff */
.L_x_34434:
        /* <DEDUP_REMOVED lines=10> */
.L_x_37953:


//--------------------- .text._Z15SoftmaxWarpImplI24ElementwiseScaleMaskLoadIffbE11DirectStoreIffEfLi2ELi30ELi32ELi1ELb0EL9Algorithm0EEvT_T0_ll --------------------------
	.section	.text._Z15SoftmaxWarpImplI24ElementwiseScaleMaskLoadIffbE11DirectStoreIffEfLi2ELi30ELi32ELi1ELb0EL9Algorithm0EEvT_T0_ll,"ax",@progbits
	.align	128
        .global         _Z15SoftmaxWarpImplI24ElementwiseScaleMaskLoadIffbE11DirectStoreIffEfLi2ELi30ELi32ELi1ELb0EL9Algorithm0EEvT_T0_ll
        .type           _Z15SoftmaxWarpImplI24ElementwiseScaleMaskLoadIffbE11DirectStoreIffEfLi2ELi30ELi32ELi1ELb0EL9Algorithm0EEvT_T0_ll,@function
        .size           _Z15SoftmaxWarpImplI24ElementwiseScaleMaskLoadIffbE11DirectStoreIffEfLi2ELi30ELi32ELi1ELb0EL9Algorithm0EEvT_T0_ll,(.L_x_37954 - _Z15SoftmaxWarpImplI24ElementwiseScaleMaskLoadIffbE11DirectStoreIffEfLi2ELi30ELi32ELi1ELb0EL9Algorithm0EEvT_T0_ll)
        .other          _Z15SoftmaxWarpImplI24ElementwiseScaleMaskLoadIffbE11DirectStoreIffEfLi2ELi30ELi32ELi1ELb0EL9Algorithm0EEvT_T0_ll,@"STO_CUDA_ENTRY STV_DEFAULT"
_Z15SoftmaxWarpImplI24ElementwiseScaleMaskLoadIffbE11DirectStoreIffEfLi2ELi30ELi32ELi1ELb0EL9Algorithm0EEvT_T0_ll:
.text._Z15SoftmaxWarpImplI24ElementwiseScaleMaskLoadIffbE11DirectStoreIffEfLi2ELi30ELi32ELi1ELb0EL9Algorithm0EEvT_T0_ll:
        /* <DEDUP_REMOVED lines=24> */
.L_x_34435:
        /* <DEDUP_REMOVED lines=13> */
[----:B-1----:R-:W-:-:S07]  /*0250*/  SHF.L.U32 R42, R42, 0x1, RZ ;  /* 0x000000012a2a7819 */ /* 0x002fce00000006ff */
.L_x_34497:
        /* <DEDUP_REMOVED lines=16> */
[----:B------:R-:W2:Y:S01]  /*0360*/  LDG.E.U16 R16, desc[UR4][R16.64] ;  /* 0x0000000410107981 */ /* 0x000ea2000c1e1500 */
[C---:B------:R-:W-:Y:S02]  /*0370*/  IADD3 R24, P0, PT, R2.reuse, 0x80, RZ ;  /* 0x0000008002187810 */ /* 0x040fe40007f1e0ff */
[C---:B------:R-:W-:Y:S02]  /*0380*/  IADD3 R27, P2, PT, R2.reuse, 0x100, RZ ;  /* 0x00000100021b7810 */ /* 0x040fe40007f5e0ff */
[-C--:B------:R-:W-:Y:S02]  /*0390*/  IADD3.X R29, PT, PT, RZ, R3.reuse, RZ, P0, !PT ;  /* 0x00000003ff1d7210 */ /* 0x080fe400007fe4ff */
[----:B------:R-:W-:Y:S02]  /*03a0*/  IADD3 R26, P1, PT, R2, 0xc0, RZ ;  /* 0x000000c0021a7810 */ /* 0x000fe40007f3e0ff */
[----:B------:R-:W-:Y:S02]  /*03b0*/  LEA.HI R24, P0, R29, R24, RZ, 0x1 ;  /* 0x000000181d187211 */ /* 0x000fe400078108ff */
[----:B------:R-:W-:-:S02]  /*03c0*/  IADD3.X R18, PT, PT, RZ, R3, RZ, P2, !PT ;  /* 0x00000003ff127210 */ /* 0x000fc400017fe4ff */
[----:B------:R-:W-:Y:S02]  /*03d0*/  LOP3.LUT R10, R24, 0xfffffffe, RZ, 0xc0, !PT ;  /* 0xfffffffe180a7812 */ /* 0x000fe400078ec0ff */
[----:B------:R-:W-:Y:S02]  /*03e0*/  IADD3.X R29, PT, PT, RZ, R29, RZ, P0, !PT ;  /* 0x0000001dff1d7210 */ /* 0x000fe400007fe4ff */
[----:B------:R-:W-:Y:S02]  /*03f0*/  IADD3 R10, P0, PT, R10, UR42, RZ ;  /* 0x0000002a0a0a7c10 */ /* 0x000fe4000ff1e0ff */
[----:B------:R-:W-:Y:S02]  /*0400*/  IADD3.X R33, PT, PT, RZ, R3, RZ, P1, !PT ;  /* 0x00000003ff217210 */ /* 0x000fe40000ffe4ff */
[----:B------:R-:W-:Y:S02]  /*0410*/  LEA.HI R27, P1, R18, R27, RZ, 0x1 ;  /* 0x0000001b121b7211 */ /* 0x000fe400078308ff */
[----:B------:R-:W-:-:S02]  /*0420*/  IADD3.X R11, PT, PT, R29, UR43, RZ, P0, !PT ;  /* 0x0000002b1d0b7c10 */ /* 0x000fc400087fe4ff */
[----:B------:R-:W-:Y:S02]  /*0430*/  LEA.HI R26, P0, R33, R26, RZ, 0x1 ;  /* 0x0000001a211a7211 */ /* 0x000fe400078108ff */
[----:B------:R-:W-:Y:S01]  /*0440*/  LOP3.LUT R8, R27, 0xfffffffe, RZ, 0xc0, !PT ;  /* 0xfffffffe1b087812 */ /* 0x000fe200078ec0ff */
[----:B------:R-:W-:Y:S01]  /*0450*/  IMAD.X R18, RZ, RZ, R18, P1 ;  /* 0x000000ffff127224 */ /* 0x000fe200008e0612 */
[----:B------:R-:W-:Y:S01]  /*0460*/  LOP3.LUT R4, R26, 0xfffffffe, RZ, 0xc0, !PT ;  /* 0xfffffffe1a047812 */ /* 0x000fe200078ec0ff */
[----:B------:R-:W3:Y:S01]  /*0470*/  LDG.E.U16 R10, desc[UR4][R10.64] ;  /* 0x000000040a0a7981 */ /* 0x000ee2000c1e1500 */
[----:B------:R-:W-:Y:S02]  /*0480*/  IADD3 R8, P1, PT, R8, UR42, RZ ;  /* 0x0000002a08087c10 */ /* 0x000fe4000ff3e0ff */
[----:B------:R-:W-:Y:S02]  /*0490*/  IADD3.X R33, PT, PT, RZ, R33, RZ, P0, !PT ;  /* 0x00000021ff217210 */ /* 0x000fe400007fe4ff */
[----:B------:R-:W-:-:S02]  /*04a0*/  IADD3 R4, P0, PT, R4, UR42, RZ ;  /* 0x0000002a04047c10 */ /* 0x000fc4000ff1e0ff */
[----:B------:R-:W-:Y:S02]  /*04b0*/  IADD3.X R9, PT, PT, R18, UR43, RZ, P1, !PT ;  /* 0x0000002b12097c10 */ /* 0x000fe40008ffe4ff */
[----:B------:R-:W-:Y:S02]  /*04c0*/  IADD3 R6, P1, PT, R2, 0x140, RZ ;  /* 0x0000014002067810 */ /* 0x000fe40007f3e0ff */
[----:B------:R-:W-:Y:S02]  /*04d0*/  IADD3.X R5, PT, PT, R33, UR43, RZ, P0, !PT ;  /* 0x0000002b21057c10 */ /* 0x000fe400087fe4ff */
[C---:B------:R-:W-:Y:S02]  /*04e0*/  SHF.L.U64.HI R7, R20.reuse, 0x2, R7 ;  /* 0x0000000214077819 */ /* 0x040fe40000010207 */
[----:B------:R-:W-:Y:S01]  /*04f0*/  SHF.L.U32 R20, R20, 0x2, RZ ;  /* 0x0000000214147819 */ /* 0x000fe200000006ff */
[----:B------:R1:W4:Y:S01]  /*0500*/  LDG.E.U16 R17, desc[UR4][R4.64] ;  /* 0x0000000404117981 */ /* 0x000322000c1e1500 */
[----:B------:R-:W-:-:S02]  /*0510*/  R2UR UR6, R36 ;  /* 0x00000000240672ca */ /* 0x000fc400000e0000 */
[----:B------:R-:W-:Y:S02]  /*0520*/  R2UR UR7, R37 ;  /* 0x00000000250772ca */ /* 0x000fe400000e0000 */
[----:B------:R-:W-:Y:S02]  /*0530*/  IADD3.X R23, PT, PT, RZ, R3, RZ, P1, !PT ;  /* 0x00000003ff177210 */ /* 0x000fe40000ffe4ff */
[----:B------:R-:W-:-:S04]  /*0540*/  LOP3.LUT R20, R20, 0xfffffff8, RZ, 0xc0, !PT ;  /* 0xfffffff814147812 */ /* 0x000fc800078ec0ff */
[----:B------:R-:W-:-:S04]  /*0550*/  IADD3 R20, P1, PT, R20, UR40, RZ ;  /* 0x0000002814147c10 */ /* 0x000fc8000ff3e0ff */
[----:B------:R-:W-:Y:S01]  /*0560*/  IADD3.X R21, PT, PT, R7, UR41, RZ, P1, !PT ;  /* 0x0000002907157c10 */ /* 0x000fe20008ffe4ff */
[----:B------:R-:W5:Y:S01]  /*0570*/  LDG.E.U16 R15, desc[UR6][R8.64] ;  /* 0x00000006080f7981 */ /* 0x000f62000c1e1500 */
[----:B------:R-:W-:Y:S02]  /*0580*/  R2UR UR8, R36 ;  /* 0x00000000240872ca */ /* 0x000fe400000e0000 */
[----:B------:R-:W-:Y:S02]  /*0590*/  R2UR UR9, R37 ;  /* 0x00000000250972ca */ /* 0x000fe400000e0000 */
[----:B--2---:R-:W-:-:S04]  /*05a0*/  PRMT R0, R16, 0x7771, RZ ;  /* 0x0000777110007816 */ /* 0x004fc800000000ff */
[----:B------:R-:W-:Y:S02]  /*05b0*/  ISETP.NE.AND P0, PT, R0, RZ, PT ;  /* 0x000000ff0000720c */ /* 0x000fe40003f05270 */
[----:B------:R-:W-:-:S04]  /*05c0*/  IADD3 R0, P2, PT, R2, 0x180, RZ ;  /* 0x0000018002007810 */ /* 0x000fc80007f5e0ff */
[----:B------:R-:W-:Y:S02]  /*05d0*/  IADD3.X R25, PT, PT, RZ, R3, RZ, P2, !PT ;  /* 0x00000003ff197210 */ /* 0x000fe400017fe4ff */
[----:B------:R-:W-:-:S04]  /*05e0*/  LEA.HI R6, P2, R23, R6, RZ, 0x1 ;  /* 0x0000000617067211 */ /* 0x000fc800078508ff */
[----:B-1----:R-:W-:Y:S02]  /*05f0*/  LOP3.LUT R4, R6, 0xfffffffe, RZ, 0xc0, !PT ;  /* 0xfffffffe06047812 */ /* 0x002fe400078ec0ff */
[----:B------:R-:W-:Y:S02]  /*0600*/  IADD3.X R23, PT, PT, RZ, R23, RZ, P2, !PT ;  /* 0x00000017ff177210 */ /* 0x000fe400017fe4ff */
[----:B------:R-:W-:Y:S02]  /*0610*/  IADD3 R4, P1, PT, R4, UR42, RZ ;  /* 0x0000002a04047c10 */ /* 0x000fe4000ff3e0ff */
[----:B------:R-:W-:Y:S02]  /*0620*/  @P0 R2UR UR4, R36 ;  /* 0x00000000240402ca */ /* 0x000fe400000e0000 */
[----:B------:R-:W-:Y:S02]  /*0630*/  @P0 R2UR UR5, R37 ;  /* 0x00000000250502ca */ /* 0x000fe400000e0000 */
[----:B------:R-:W-:-:S02]  /*0640*/  LEA.HI R0, P3, R25, R0, RZ, 0x1 ;  /* 0x0000000019007211 */ /* 0x000fc400078708ff */
[----:B------:R-:W-:Y:S02]  /*0650*/  IADD3.X R5, PT, PT, R23, UR43, RZ, P1, !PT ;  /* 0x0000002b17057c10 */ /* 0x000fe40008ffe4ff */
[----:B------:R-:W-:Y:S02]  /*0660*/  IADD3 R22, P1, PT, R2, 0x1c0, RZ ;  /* 0x000001c002167810 */ /* 0x000fe40007f3e0ff */
[----:B------:R-:W-:Y:S01]  /*0670*/  LOP3.LUT R12, R0, 0xfffffffe, RZ, 0xc0, !PT ;  /* 0xfffffffe000c7812 */ /* 0x000fe200078ec0ff */
[----:B------:R1:W2:Y:S01]  /*0680*/  LDG.E.U16 R9, desc[UR6][R4.64] ;  /* 0x0000000604097981 */ /* 0x0002a2000c1e1500 */
[----:B------:R-:W-:Y:S02]  /*0690*/  IADD3.X R31, PT, PT, RZ, R3, RZ, P1, !PT ;  /* 0x00000003ff1f7210 */ /* 0x000fe40000ffe4ff */
[----:B------:R-:W-:Y:S01]  /*06a0*/  IADD3.X R25, PT, PT, RZ, R25, RZ, P3, !PT ;  /* 0x00000019ff197210 */ /* 0x000fe20001ffe4ff */
[----:B------:R-:W2:Y:S01]  /*06b0*/  @P0 LDG.E R30, desc[UR4][R20.64+0x4] ;  /* 0x00000404141e0981 */ /* 0x000ea2000c1e1900 */
[----:B------:R-:W-:-:S02]  /*06c0*/  IADD3 R12, P2, PT, R12, UR42, RZ ;  /* 0x0000002a0c0c7c10 */ /* 0x000fc4000ff5e0ff */
[----:B------:R-:W-:Y:S02]  /*06d0*/  LEA.HI R22, P1, R31, R22, RZ, 0x1 ;  /* 0x000000161f167211 */ /* 0x000fe400078308ff */
[----:B------:R-:W-:Y:S02]  /*06e0*/  IADD3.X R13, PT, PT, R25, UR43, RZ, P2, !PT ;  /* 0x0000002b190d7c10 */ /* 0x000fe400097fe4ff */
[----:B------:R-:W-:Y:S02]  /*06f0*/  LOP3.LUT R34, R22, 0xfffffffe, RZ, 0xc0, !PT ;  /* 0xfffffffe16227812 */ /* 0x000fe400078ec0ff */
[----:B------:R-:W-:Y:S01]  /*0700*/  R2UR UR4, R36 ;  /* 0x00000000240472ca */ /* 0x000fe200000e0000 */
[----:B------:R0:W2:Y:S01]  /*0710*/  LDG.E.U16 R12, desc[UR8][R12.64] ;  /* 0x000000080c0c7981 */ /* 0x0000a2000c1e1500 */
[----:B------:R-:W-:Y:S01]  /*0720*/  R2UR UR5, R37 ;  /* 0x00000000250572ca */ /* 0x000fe200000e0000 */
[----:B------:R-:W-:Y:S01]  /*0730*/  IMAD.X R31, RZ, RZ, R31, P1 ;  /* 0x000000ffff1f7224 */ /* 0x000fe200008e061f */
[----:B------:R-:W-:-:S04]  /*0740*/  IADD3 R34, P1, PT, R34, UR42, RZ ;  /* 0x0000002a22227c10 */ /* 0x000fc8000ff3e0ff */
[----:B------:R-:W-:-:S07]  /*0750*/  IADD3.X R35, PT, PT, R31, UR43, RZ, P1, !PT ;  /* 0x0000002b1f237c10 */ /* 0x000fce0008ffe4ff */
[----:B------:R4:W2:Y:S01]  /*0760*/  LDG.E.U16 R11, desc[UR4][R34.64] ;  /* 0x00000004220b7981 */ /* 0x0008a2000c1e1500 */
[C---:B------:R-:W-:Y:S02]  /*0770*/  IADD3 R28, P1, PT, R2.reuse, 0x200, RZ ;  /* 0x00000200021c7810 */ /* 0x040fe40007f3e0ff */
[----:B-1----:R-:W-:Y:S02]  /*0780*/  IADD3 R4, P2, PT, R2, 0x240, RZ ;  /* 0x0000024002047810 */ /* 0x002fe40007f5e0ff */
[-C--:B------:R-:W-:Y:S02]  /*0790*/  IADD3.X R19, PT, PT, RZ, R3.reuse, RZ, P1, !PT ;  /* 0x00000003ff137210 */ /* 0x080fe40000ffe4ff */
[----:B------:R-:W-:Y:S02]  /*07a0*/  IADD3.X R5, PT, PT, RZ, R3, RZ, P2, !PT ;  /* 0x00000003ff057210 */ /* 0x000fe400017fe4ff */
[----:B------:R-:W-:Y:S02]  /*07b0*/  LEA.HI R28, P1, R19, R28, RZ, 0x1 ;  /* 0x0000001c131c7211 */ /* 0x000fe400078308ff */
[----:B0-----:R-:W-:-:S02]  /*07c0*/  LEA.HI R13, P2, R5, R4, RZ, 0x1 ;  /* 0x00000004050d7211 */ /* 0x001fc400078508ff */
[----:B------:R-:W-:Y:S02]  /*07d0*/  LOP3.LUT R4, R28, 0xfffffffe, RZ, 0xc0, !PT ;  /* 0xfffffffe1c047812 */ /* 0x000fe400078ec0ff */
[----:B---3--:R-:W-:Y:S02]  /*07e0*/  PRMT R32, R10, 0x7771, RZ ;  /* 0x000077710a207816 */ /* 0x008fe400000000ff */
[----:B------:R-:W-:Y:S02]  /*07f0*/  IADD3.X R19, PT, PT, RZ, R19, RZ, P1, !PT ;  /* 0x00000013ff137210 */ /* 0x000fe40000ffe4ff */
[----:B----4-:R-:W-:Y:S02]  /*0800*/  IADD3 R34, P1, PT, R4, UR42, RZ ;  /* 0x0000002a04227c10 */ /* 0x010fe4000ff3e0ff */
[----:B------:R-:W-:Y:S02]  /*0810*/  LOP3.LUT R38, R13, 0xfffffffe, RZ, 0xc0, !PT ;  /* 0xfffffffe0d267812 */ /* 0x000fe400078ec0ff */
[----:B------:R-:W-:-:S02]  /*0820*/  ISETP.NE.AND P3, PT, R32, RZ, PT ;  /* 0x000000ff2000720c */ /* 0x000fc40003f65270 */
[----:B------:R-:W-:Y:S01]  /*0830*/  IADD3.X R14, PT, PT, RZ, R5, RZ, P2, !PT ;  /* 0x00000005ff0e7210 */ /* 0x000fe200017fe4ff */
[----:B------:R-:W3:Y:S01]  /*0840*/  LDG.E R32, desc[UR6][R20.64] ;  /* 0x0000000614207981 */ /* 0x000ee2000c1e1900 */
[----:B------:R-:W-:Y:S01]  /*0850*/  IADD3.X R35, PT, PT, R19, UR43, RZ, P1, !PT ;  /* 0x0000002b13237c10 */ /* 0x000fe20008ffe4ff */
[----:B------:R-:W0:Y:S01]  /*0860*/  LDC.64 R4, c[0x0][0x398] ;  /* 0x0000e600ff047b82 */ /* 0x000e220000000a00 */
[----:B------:R-:W-:Y:S02]  /*0870*/  IADD3 R38, P2, PT, R38, UR42, RZ ;  /* 0x0000002a26267c10 */ /* 0x000fe4000ff5e0ff */
[----:B------:R-:W-:Y:S01]  /*0880*/  PRMT R40, R17, 0x7771, RZ ;  /* 0x0000777111287816 */ /* 0x000fe200000000ff */
[----:B------:R1:W4:Y:S01]  /*0890*/  LDG.E.U16 R8, desc[UR4][R34.64] ;  /* 0x0000000422087981 */ /* 0x000322000c1e1500 */
[----:B------:R-:W-:Y:S01]  /*08a0*/  IADD3.X R39, PT, PT, R14, UR43, RZ, P2, !PT ;  /* 0x0000002b0e277c10 */ /* 0x000fe200097fe4ff */
[----:B------:R-:W1:Y:S01]  /*08b0*/  LDCU UR4, c[0x0][0x398] ;  /* 0x00007300ff0477ac */ /* 0x000e620008000800 */
[----:B------:R-:W-:-:S02]  /*08c0*/  ISETP.NE.AND P1, PT, R40, RZ, PT ;  /* 0x000000ff2800720c */ /* 0x000fc40003f25270 */
[C---:B------:R-:W-:Y:S01]  /*08d0*/  SHF.L.U64.HI R40, R24.reuse, 0x2, R29 ;  /* 0x0000000218287819 */ /* 0x040fe2000001021d */
[----:B------:R1:W4:Y:S01]  /*08e0*/  LDG.E.U16 R7, desc[UR8][R38.64] ;  /* 0x0000000826077981 */ /* 0x000322000c1e1500 */
[----:B-----5:R-:W-:Y:S02]  /*08f0*/  PRMT R29, R15, 0x7771, RZ ;  /* 0x000077710f1d7816 */ /* 0x020fe400000000ff */
[----:B-1----:R-:W-:Y:S02]  /*0900*/  SHF.L.U32 R34, R24, 0x2, RZ ;  /* 0x0000000218227819 */ /* 0x002fe400000006ff */
[----:B------:R-:W-:Y:S02]  /*0910*/  @P3 R2UR UR8, R36 ;  /* 0x00000000240832ca */ /* 0x000fe400000e0000 */
[----:B------:R-:W-:Y:S02]  /*0920*/  LOP3.LUT R34, R34, 0xfffffff8, RZ, 0xc0, !PT ;  /* 0xfffffff822227812 */ /* 0x000fe400078ec0ff */
[----:B------:R-:W-:-:S02]  /*0930*/  @P3 R2UR UR9, R37 ;  /* 0x00000000250932ca */ /* 0x000fc400000e0000 */
[----:B------:R-:W-:Y:S02]  /*0940*/  ISETP.NE.AND P4, PT, R29, RZ, PT ;  /* 0x000000ff1d00720c */ /* 0x000fe40003f85270 */
[----:B------:R-:W-:Y:S02]  /*0950*/  IADD3 R34, P2, PT, R34, UR40, RZ ;  /* 0x0000002822227c10 */ /* 0x000fe4000ff5e0ff */
[C---:B------:R-:W-:Y:S02]  /*0960*/  SHF.L.U32 R38, R27.reuse, 0x2, RZ ;  /* 0x000000021b267819 */ /* 0x040fe400000006ff */
[----:B------:R-:W-:Y:S02]  /*0970*/  IADD3.X R35, PT, PT, R40, UR41, RZ, P2, !PT ;  /* 0x0000002928237c10 */ /* 0x000fe400097fe4ff */
[----:B------:R-:W-:Y:S02]  /*0980*/  LOP3.LUT R38, R38, 0xfffffff8, RZ, 0xc0, !PT ;  /* 0xfffffff826267812 */ /* 0x000fe400078ec0ff */
[C---:B------:R-:W-:Y:S01]  /*0990*/  SHF.L.U64.HI R33, R26.reuse, 0x2, R33 ;  /* 0x000000021a217819 */ /* 0x040fe20000010221 */
[----:B------:R-:W-:Y:S01]  /*09a0*/  IMAD.U32 R20, RZ, RZ, UR4 ;  /* 0x00000004ff147e24 */ /* 0x000fe2000f8e00ff */
[----:B------:R-:W-:Y:S01]  /*09b0*/  SHF.L.U32 R26, R26, 0x2, RZ ;  /* 0x000000021a1a7819 */ /* 0x000fe200000006ff */
[----:B------:R-:W5:Y:S01]  /*09c0*/  @P3 LDG.E R48, desc[UR8][R34.64+0x4] ;  /* 0x0000040822303981 */ /* 0x000f62000c1e1900 */
[----:B------:R-:W-:-:S02]  /*09d0*/  SHF.L.U64.HI R24, R27, 0x2, R18 ;  /* 0x000000021b187819 */ /* 0x000fc40000010212 */
[----:B------:R-:W-:Y:S01]  /*09e0*/  IADD3 R38, P2, PT, R38, UR40, RZ ;  /* 0x0000002826267c10 */ /* 0x000fe2000ff5e0ff */
[----:B------:R-:W4:Y:S01]  /*09f0*/  LDG.E R40, desc[UR6][R34.64] ;  /* 0x0000000622287981 */ /* 0x000f22000c1e1900 */
[----:B------:R-:W-:Y:S02]  /*0a00*/  LOP3.LUT R26, R26, 0xfffffff8, RZ, 0xc0, !PT ;  /* 0xfffffff81a1a7812 */ /* 0x000fe400078ec0ff */
[C---:B------:R-:W-:Y:S02]  /*0a10*/  @P1 R2UR UR12, R36.reuse ;  /* 0x00000000240c12ca */ /* 0x040fe400000e0000 */
[C---:B------:R-:W-:Y:S02]  /*0a20*/  @P1 R2UR UR13, R37.reuse ;  /* 0x00000000250d12ca */ /* 0x040fe400000e0000 */
[----:B------:R-:W-:Y:S02]  /*0a30*/  @P4 R2UR UR8, R36 ;  /* 0x00000000240842ca */ /* 0x000fe400000e0000 */
[----:B------:R-:W-:-:S02]  /*0a40*/  @P4 R2UR UR9, R37 ;  /* 0x00000000250942ca */ /* 0x000fc400000e0000 */
[----:B------:R-:W-:Y:S02]  /*0a50*/  IADD3.X R39, PT, PT, R24, UR41, RZ, P2, !PT ;  /* 0x0000002918277c10 */ /* 0x000fe400097fe4ff */
[----:B------:R-:W-:Y:S02]  /*0a60*/  SHF.L.U32 R24, R6, 0x2, RZ ;  /* 0x0000000206187819 */ /* 0x000fe400000006ff */
[----:B------:R-:W-:Y:S02]  /*0a70*/  IADD3 R26, P5, PT, R26, UR40, RZ ;  /* 0x000000281a1a7c10 */ /* 0x000fe4000ffbe0ff */
[----:B------:R-:W-:Y:S02]  /*0a80*/  SHF.L.U32 R46, R0, 0x2, RZ ;  /* 0x00000002002e7819 */ /* 0x000fe400000006ff */
[----:B------:R-:W-:Y:S02]  /*0a90*/  LOP3.LUT R24, R24, 0xfffffff8, RZ, 0xc0, !PT ;  /* 0xfffffff818187812 */ /* 0x000fe400078ec0ff */
[----:B------:R-:W-:Y:S01]  /*0aa0*/  R2UR UR10, R36 ;  /* 0x00000000240a72ca */ /* 0x000fe200000e0000 */
[----:B------:R-:W3:Y:S01]  /*0ab0*/  @P4 LDG.E R54, desc[UR8][R38.64+0x4] ;  /* 0x0000040826364981 */ /* 0x000ee2000c1e1900 */
[----:B------:R-:W-:-:S02]  /*0ac0*/  R2UR UR11, R37 ;  /* 0x00000000250b72ca */ /* 0x000fc400000e0000 */
[----:B------:R-:W-:Y:S02]  /*0ad0*/  IADD3.X R27, PT, PT, R33, UR41, RZ, P5, !PT ;  /* 0x00000029211b7c10 */ /* 0x000fe4000affe4ff */
[----:B------:R-:W-:Y:S02]  /*0ae0*/  SHF.L.U64.HI R31, R22, 0x2, R31 ;  /* 0x00000002161f7819 */ /* 0x000fe4000001021f */
[----:B------:R-:W-:Y:S01]  /*0af0*/  LOP3.LUT R46, R46, 0xfffffff8, RZ, 0xc0, !PT ;  /* 0xfffffff82e2e7812 */ /* 0x000fe200078ec0ff */
[----:B------:R-:W4:Y:S01]  /*0b00*/  @P1 LDG.E R52, desc[UR12][R26.64+0x4] ;  /* 0x0000040c1a341981 */ /* 0x000f22000c1e1900 */
[----:B------:R-:W-:Y:S02]  /*0b10*/  SHF.L.U32 R22, R22, 0x2, RZ ;  /* 0x0000000216167819 */ /* 0x000fe400000006ff */
[----:B------:R-:W-:Y:S01]  /*0b20*/  SHF.L.U64.HI R23, R6, 0x2, R23 ;  /* 0x0000000206177819 */ /* 0x000fe20000010217 */
[----:B------:R-:W3:Y:S01]  /*0b30*/  LDG.E R38, desc[UR6][R38.64] ;  /* 0x0000000626267981 */ /* 0x000ee2000c1e1900 */
[----:B------:R-:W-:-:S02]  /*0b40*/  SHF.L.U64.HI R6, R0, 0x2, R25 ;  /* 0x0000000200067819 */ /* 0x000fc40000010219 */
[----:B------:R-:W-:Y:S02]  /*0b50*/  IADD3 R24, P6, PT, R24, UR40, RZ ;  /* 0x0000002818187c10 */ /* 0x000fe4000ffde0ff */
[----:B------:R-:W-:Y:S02]  /*0b60*/  IADD3 R46, P5, PT, R46, UR40, RZ ;  /* 0x000000282e2e7c10 */ /* 0x000fe4000ffbe0ff */
[----:B------:R-:W-:Y:S02]  /*0b70*/  LOP3.LUT R22, R22, 0xfffffff8, RZ, 0xc0, !PT ;  /* 0xfffffff816167812 */ /* 0x000fe400078ec0ff */
[----:B------:R-:W-:Y:S02]  /*0b80*/  IADD3.X R25, PT, PT, R23, UR41, RZ, P6, !PT ;  /* 0x0000002917197c10 */ /* 0x000fe4000b7fe4ff */
[----:B------:R-:W-:Y:S02]  /*0b90*/  IADD3.X R47, PT, PT, R6, UR41, RZ, P5, !PT ;  /* 0x00000029062f7c10 */ /* 0x000fe4000affe4ff */
[----:B------:R-:W-:Y:S01]  /*0ba0*/  IADD3 R22, P5, PT, R22, UR40, RZ ;  /* 0x0000002816167c10 */ /* 0x000fe2000ffbe0ff */
[----:B------:R-:W3:Y:S03]  /*0bb0*/  LDG.E R34, desc[UR10][R24.64] ;  /* 0x0000000a18227981 */ /* 0x000ee6000c1e1900 */
[----:B------:R-:W-:-:S02]  /*0bc0*/  IADD3.X R23, PT, PT, R31, UR41, RZ, P5, !PT ;  /* 0x000000291f177c10 */ /* 0x000fc4000affe4ff */
[----:B--2---:R-:W-:Y:S01]  /*0bd0*/  PRMT R18, R9, 0x7771, RZ ;  /* 0x0000777109127816 */ /* 0x004fe200000000ff */
[----:B0-----:R-:W-:-:S03]  /*0be0*/  @P0 FMUL R20, R30, R5 ;  /* 0x000000051e140220 */ /* 0x001fc60000400000 */
[----:B------:R-:W-:Y:S01]  /*0bf0*/  ISETP.NE.AND P0, PT, R18, RZ, PT ;  /* 0x000000ff1200720c */ /* 0x000fe20003f05270 */
[----:B------:R0:W2:Y:S01]  /*0c00*/  LDG.E R30, desc[UR10][R26.64] ;  /* 0x0000000a1a1e7981 */ /* 0x0000a2000c1e1900 */
[----:B------:R-:W-:-:S04]  /*0c10*/  PRMT R21, R12, 0x7771, RZ ;  /* 0x000077710c157816 */ /* 0x000fc800000000ff */
[----:B------:R-:W-:-:S07]  /*0c20*/  ISETP.NE.AND P2, PT, R21, RZ, PT ;  /* 0x000000ff1500720c */ /* 0x000fce0003f45270 */
[----:B------:R-:W-:Y:S02]  /*0c30*/  @P0 R2UR UR8, R36 ;  /* 0x00000000240802ca */ /* 0x000fe400000e0000 */
[----:B------:R-:W-:Y:S02]  /*0c40*/  @P0 R2UR UR9, R37 ;  /* 0x00000000250902ca */ /* 0x000fe400000e0000 */
[----:B------:R-:W-:-:S04]  /*0c50*/  PRMT R0, R11, 0x7771, RZ ;  /* 0x000077710b007816 */ /* 0x000fc800000000ff */
[----:B------:R-:W-:Y:S02]  /*0c60*/  ISETP.NE.AND P6, PT, R0, RZ, PT ;  /* 0x000000ff0000720c */ /* 0x000fe40003fc5270 */
[----:B------:R-:W-:-:S05]  /*0c70*/  @P2 R2UR UR14, R36 ;  /* 0x00000000240e22ca */ /* 0x000fca00000e0000 */
[----:B------:R1:W2:Y:S01]  /*0c80*/  @P0 LDG.E R26, desc[UR8][R24.64+0x4] ;  /* 0x00000408181a0981 */ /* 0x0002a2000c1e1900 */
[----:B------:R-:W-:Y:S02]  /*0c90*/  @P2 R2UR UR15, R37 ;  /* 0x00000000250f22ca */ /* 0x000fe400000e0000 */
[----:B0-----:R-:W-:-:S04]  /*0ca0*/  IADD3 R27, P5, PT, R2, 0x280, RZ ;  /* 0x00000280021b7810 */ /* 0x001fc80007fbe0ff */
[----:B------:R-:W-:Y:S02]  /*0cb0*/  IADD3.X R50, PT, PT, RZ, R3, RZ, P5, !PT ;  /* 0x00000003ff327210 */ /* 0x000fe40002ffe4ff */
[----:B------:R-:W-:Y:S02]  /*0cc0*/  @P6 R2UR UR8, R36 ;  /* 0x00000000240862ca */ /* 0x000fe400000e0000 */
[----:B------:R-:W-:Y:S02]  /*0cd0*/  @P6 R2UR UR9, R37 ;  /* 0x00000000250962ca */ /* 0x000fe400000e0000 */
[----:B------:R-:W-:Y:S01]  /*0ce0*/  LEA.HI R27, P5, R50, R27, RZ, 0x1 ;  /* 0x0000001b321b7211 */ /* 0x000fe200078b08ff */
[----:B------:R-:W2:Y:S03]  /*0cf0*/  @P2 LDG.E R56, desc[UR14][R46.64+0x4] ;  /* 0x0000040e2e382981 */ /* 0x000ea6000c1e1900 */
[----:B------:R-:W-:-:S02]  /*0d00*/  LOP3.LUT R6, R27, 0xfffffffe, RZ, 0xc0, !PT ;  /* 0xfffffffe1b067812 */ /* 0x000fc400078ec0ff */
[----:B------:R-:W-:Y:S02]  /*0d10*/  IADD3.X R50, PT, PT, RZ, R50, RZ, P5, !PT ;  /* 0x00000032ff327210 */ /* 0x000fe40002ffe4ff */
[----:B-1----:R-:W-:Y:S02]  /*0d20*/  IADD3 R24, P5, PT, R6, UR42, RZ ;  /* 0x0000002a06187c10 */ /* 0x002fe4000ffbe0ff */
[----:B------:R-:W-:Y:S01]  /*0d30*/  PRMT R16, R16, 0x7770, RZ ;  /* 0x0000777010107816 */ /* 0x000fe200000000ff */
[----:B------:R-:W2:Y:S01]  /*0d40*/  @P6 LDG.E R58, desc[UR8][R22.64+0x4] ;  /* 0x00000408163a6981 */ /* 0x000ea2000c1e1900 */
[----:B------:R-:W-:Y:S02]  /*0d50*/  IADD3.X R25, PT, PT, R50, UR43, RZ, P5, !PT ;  /* 0x0000002b32197c10 */ /* 0x000fe4000affe4ff */
[----:B------:R-:W-:Y:S02]  /*0d60*/  R2UR UR12, R36 ;  /* 0x00000000240c72ca */ /* 0x000fe400000e0000 */
[----:B------:R-:W-:Y:S01]  /*0d70*/  R2UR UR13, R37 ;  /* 0x00000000250d72ca */ /* 0x000fe200000e0000 */
[----:B------:R-:W-:Y:S01]  /*0d80*/  IMAD.U32 R18, RZ, RZ, UR4 ;  /* 0x00000004ff127e24 */ /* 0x000fe2000f8e00ff */
[----:B------:R-:W2:Y:S01]  /*0d90*/  LDG.E.U16 R25, desc[UR10][R24.64] ;  /* 0x0000000a18197981 */ /* 0x000ea2000c1e1500 */
[----:B------:R-:W-:-:S02]  /*0da0*/  ISETP.NE.AND P5, PT, R16, RZ, PT ;  /* 0x000000ff1000720c */ /* 0x000fc40003fa5270 */
[----:B------:R-:W-:Y:S01]  /*0db0*/  MOV R16, UR4 ;  /* 0x0000000400107c02 */ /* 0x000fe20008000f00 */
[----:B------:R0:W2:Y:S01]  /*0dc0*/  LDG.E R6, desc[UR6][R22.64] ;  /* 0x0000000616067981 */ /* 0x0000a2000c1e1900 */
[----:B------:R-:W-:Y:S02]  /*0dd0*/  PRMT R10, R10, 0x7770, RZ ;  /* 0x000077700a0a7816 */ /* 0x000fe400000000ff */
[----:B------:R-:W-:Y:S02]  /*0de0*/  PRMT R9, R9, 0x7770, RZ ;  /* 0x0000777009097816 */ /* 0x000fe400000000ff */
[----:B------:R-:W-:Y:S02]  /*0df0*/  PRMT R17, R17, 0x7770, RZ ;  /* 0x0000777011117816 */ /* 0x000fe400000000ff */
[----:B------:R1:W2:Y:S01]  /*0e00*/  LDG.E R0, desc[UR12][R46.64] ;  /* 0x0000000c2e007981 */ /* 0x0002a2000c1e1900 */
[----:B0-----:R-:W-:Y:S01]  /*0e10*/  MOV R22, UR4 ;  /* 0x0000000400167c02 */ /* 0x001fe20008000f00 */
[----:B-----5:R-:W-:Y:S01]  /*0e20*/  @P3 FMUL R18, R48, R5 ;  /* 0x0000000530123220 */ /* 0x020fe20000400000 */
[----:B------:R-:W-:-:S02]  /*0e30*/  ISETP.NE.AND P3, PT, R10, RZ, PT ;  /* 0x000000ff0a00720c */ /* 0x000fc40003f65270 */
[----:B------:R-:W-:Y:S02]  /*0e40*/  MOV R10, UR4 ;  /* 0x00000004000a7c02 */ /* 0x000fe40008000f00 */
[----:B------:R-:W-:Y:S02]  /*0e50*/  MOV R24, UR4 ;  /* 0x0000000400187c02 */ /* 0x000fe40008000f00 */
[C---:B------:R-:W-:Y:S02]  /*0e60*/  SHF.L.U64.HI R19, R28.reuse, 0x2, R19 ;  /* 0x000000021c137819 */ /* 0x040fe40000010213 */
[----:B------:R-:W-:Y:S01]  /*0e70*/  SHF.L.U32 R28, R28, 0x2, RZ ;  /* 0x000000021c1c7819 */ /* 0x000fe200000006ff */
[----:B----4-:R-:W-:Y:S01]  /*0e80*/  @P1 FMUL R16, R52, R5 ;  /* 0x0000000534101220 */ /* 0x010fe20000400000 */
[----:B------:R-:W-:-:S04]  /*0e90*/  IADD3 R21, P1, PT, R2, 0x2c0, RZ ;  /* 0x000002c002157810 */ /* 0x000fc80007f3e0ff */
[----:B------:R-:W-:-:S04]  /*0ea0*/  IADD3.X R48, PT, PT, RZ, R3, RZ, P1, !PT ;  /* 0x00000003ff307210 */ /* 0x000fc80000ffe4ff */
[----:B------:R-:W-:Y:S01]  /*0eb0*/  LEA.HI R21, P1, R48, R21, RZ, 0x1 ;  /* 0x0000001530157211 */ /* 0x000fe200078308ff */
[----:B---3--:R-:W-:-:S03]  /*0ec0*/  @P4 FMUL R10, R54, R5 ;  /* 0x00000005360a4220 */ /* 0x008fc60000400000 */
[----:B-1----:R-:W-:Y:S02]  /*0ed0*/  LOP3.LUT R46, R21, 0xfffffffe, RZ, 0xc0, !PT ;  /* 0xfffffffe152e7812 */ /* 0x002fe400078ec0ff */
[----:B------:R-:W-:Y:S02]  /*0ee0*/  IADD3.X R48, PT, PT, RZ, R48, RZ, P1, !PT ;  /* 0x00000030ff307210 */ /* 0x000fe40000ffe4ff */
[----:B------:R-:W-:Y:S02]  /*0ef0*/  IADD3 R46, P4, PT, R46, UR42, RZ ;  /* 0x0000002a2e2e7c10 */ /* 0x000fe4000ff9e0ff */
[----:B------:R-:W-:Y:S02]  /*0f00*/  ISETP.NE.AND P1, PT, R17, RZ, PT ;  /* 0x000000ff1100720c */ /* 0x000fe40003f25270 */
[----:B------:R-:W-:Y:S02]  /*0f10*/  PRMT R17, R15, 0x7770, RZ ;  /* 0x000077700f117816 */ /* 0x000fe400000000ff */
[----:B------:R-:W-:-:S02]  /*0f20*/  IADD3.X R47, PT, PT, R48, UR43, RZ, P4, !PT ;  /* 0x0000002b302f7c10 */ /* 0x000fc4000a7fe4ff */
[----:B------:R-:W-:Y:S01]  /*0f30*/  ISETP.NE.AND P4, PT, R17, RZ, PT ;  /* 0x000000ff1100720c */ /* 0x000fe20003f85270 */
[----:B------:R-:W-:Y:S01]  /*0f40*/  FMUL R17, R32, R5 ;  /* 0x0000000520117220 */ /* 0x000fe20000400000 */
[----:B------:R-:W-:Y:S01]  /*0f50*/  LOP3.LUT R28, R28, 0xfffffff8, RZ, 0xc0, !PT ;  /* 0xfffffff81c1c7812 */ /* 0x000fe200078ec0ff */
[----:B------:R-:W3:Y:S01]  /*0f60*/  LDG.E.U16 R15, desc[UR6][R46.64] ;  /* 0x000000062e0f7981 */ /* 0x000ee2000c1e1500 */
[----:B------:R-:W-:Y:S02]  /*0f70*/  SHF.L.U32 R32, R13, 0x2, RZ ;  /* 0x000000020d207819 */ /* 0x000fe400000006ff */
[----:B------:R-:W-:Y:S02]  /*0f80*/  PRMT R23, R7, 0x7771, RZ ;  /* 0x0000777107177816 */ /* 0x000fe400000000ff */
[----:B------:R-:W-:Y:S02]  /*0f90*/  SHF.L.U64.HI R14, R13, 0x2, R14 ;  /* 0x000000020d0e7819 */ /* 0x000fe4000001020e */
[----:B------:R-:W-:-:S02]  /*0fa0*/  LOP3.LUT R32, R32, 0xfffffff8, RZ, 0xc0, !PT ;  /* 0xfffffff820207812 */ /* 0x000fc400078ec0ff */
[C---:B------:R-:W-:Y:S02]  /*0fb0*/  SHF.L.U64.HI R13, R27.reuse, 0x2, R50 ;  /* 0x000000021b0d7819 */ /* 0x040fe40000010232 */
[----:B------:R-:W-:-:S04]  /*0fc0*/  SHF.L.U32 R50, R27, 0x2, RZ ;  /* 0x000000021b327819 */ /* 0x000fc800000006ff */
[----:B------:R-:W-:Y:S02]  /*0fd0*/  LOP3.LUT R50, R50, 0xfffffff8, RZ, 0xc0, !PT ;  /* 0xfffffff832327812 */ /* 0x000fe400078ec0ff */
[----:B------:R-:W-:Y:S01]  /*0fe0*/  FSEL R17, R17, R4, P5 ;  /* 0x0000000411117208 */ /* 0x000fe20002800000 */
[-C--:B--2---:R-:W-:Y:S01]  /*0ff0*/  @P0 FMUL R22, R26, R5.reuse ;  /* 0x000000051a160220 */ /* 0x084fe20000400000 */
[----:B------:R-:W-:Y:S02]  /*1000*/  ISETP.NE.AND P0, PT, R9, RZ, PT ;  /* 0x000000ff0900720c */ /* 0x000fe40003f05270 */
[----:B------:R-:W-:Y:S01]  /*1010*/  PRMT R9, R8, 0x7771, RZ ;  /* 0x0000777108097816 */ /* 0x000fe200000000ff */
[----:B------:R-:W-:Y:S02]  /*1020*/  IMAD.U32 R26, RZ, RZ, UR4 ;  /* 0x00000004ff1a7e24 */ /* 0x000fe4000f8e00ff */
[-C--:B------:R-:W-:Y:S01]  /*1030*/  @P2 FMUL R24, R56, R5.reuse ;  /* 0x0000000538182220 */ /* 0x080fe20000400000 */
[----:B------:R-:W-:Y:S01]  /*1040*/  ISETP.NE.AND P2, PT, R9, RZ, PT ;  /* 0x000000ff0900720c */ /* 0x000fe20003f45270 */
[----:B------:R-:W-:-:S05]  /*1050*/  FMUL R9, R40, R5 ;  /* 0x0000000528097220 */ /* 0x000fca0000400000 */
[----:B------:R-:W-:Y:S02]  /*1060*/  FSEL R9, R9, R4, P3 ;  /* 0x0000000409097208 */ /* 0x000fe40001800000 */
[----:B------:R-:W-:Y:S01]  /*1070*/  IADD3 R28, P3, PT, R28, UR40, RZ ;  /* 0x000000281c1c7c10 */ /* 0x000fe2000ff7e0ff */
[----:B------:R-:W-:Y:S01]  /*1080*/  @P6 FMUL R26, R58, R5 ;  /* 0x000000053a1a6220 */ /* 0x000fe20000400000 */
[----:B------:R-:W-:Y:S02]  /*1090*/  ISETP.NE.AND P6, PT, R23, RZ, PT ;  /* 0x000000ff1700720c */ /* 0x000fe40003fc5270 */
[----:B------:R-:W-:Y:S02]  /*10a0*/  IADD3.X R29, PT, PT, R19, UR41, RZ, P3, !PT ;  /* 0x00000029131d7c10 */ /* 0x000fe40009ffe4ff */
[----:B------:R-:W-:Y:S02]  /*10b0*/  IADD3 R32, P3, PT, R32, UR40, RZ ;  /* 0x0000002820207c10 */ /* 0x000fe4000ff7e0ff */
[----:B------:R-:W-:-:S02]  /*10c0*/  PRMT R23, R25, 0x7771, RZ ;  /* 0x0000777119177816 */ /* 0x000fc400000000ff */
[----:B------:R-:W-:Y:S02]  /*10d0*/  @P2 R2UR UR8, R36 ;  /* 0x00000000240822ca */ /* 0x000fe400000e0000 */
[----:B------:R-:W-:-:S03]  /*10e0*/  @P2 R2UR UR9, R37 ;  /* 0x00000000250922ca */ /* 0x000fc600000e0000 */
[----:B------:R-:W-:Y:S02]  /*10f0*/  @P6 R2UR UR12, R36 ;  /* 0x00000000240c62ca */ /* 0x000fe400000e0000 */
[----:B------:R-:W-:Y:S01]  /*1100*/  @P6 R2UR UR13, R37 ;  /* 0x00000000250d62ca */ /* 0x000fe200000e0000 */
[----:B------:R-:W-:Y:S01]  /*1110*/  FMUL R19, R30, R5 ;  /* 0x000000051e137220 */ /* 0x000fe20000400000 */
[----:B------:R-:W-:Y:S01]  /*1120*/  IADD3.X R33, PT, PT, R14, UR41, RZ, P3, !PT ;  /* 0x000000290e217c10 */ /* 0x000fe20009ffe4ff */
[----:B------:R-:W2:Y:S01]  /*1130*/  LDG.E R40, desc[UR6][R28.64] ;  /* 0x000000061c287981 */ /* 0x000ea2000c1e1900 */
[----:B------:R-:W-:Y:S02]  /*1140*/  IADD3 R50, P3, PT, R50, UR40, RZ ;  /* 0x0000002832327c10 */ /* 0x000fe4000ff7e0ff */
[----:B------:R-:W-:Y:S01]  /*1150*/  ISETP.NE.AND P5, PT, R23, RZ, PT ;  /* 0x000000ff1700720c */ /* 0x000fe20003fa5270 */
[----:B------:R-:W4:Y:S01]  /*1160*/  LDG.E R14, desc[UR10][R32.64] ;  /* 0x0000000a200e7981 */ /* 0x000f22000c1e1900 */
[----:B------:R-:W-:-:S02]  /*1170*/  IADD3.X R51, PT, PT, R13, UR41, RZ, P3, !PT ;  /* 0x000000290d337c10 */ /* 0x000fc40009ffe4ff */
[----:B------:R-:W-:Y:S01]  /*1180*/  IADD3 R27, P3, PT, R2, 0x300, RZ ;  /* 0x00000300021b7810 */ /* 0x000fe20007f7e0ff */
[----:B------:R0:W5:Y:S03]  /*1190*/  @P2 LDG.E R52, desc[UR8][R28.64+0x4] ;  /* 0x000004081c342981 */ /* 0x000166000c1e1900 */
[----:B------:R-:W-:Y:S01]  /*11a0*/  IADD3.X R58, PT, PT, RZ, R3, RZ, P3, !PT ;  /* 0x00000003ff3a7210 */ /* 0x000fe20001ffe4ff */
[----:B------:R1:W2:Y:S03]  /*11b0*/  @P6 LDG.E R54, desc[UR12][R32.64+0x4] ;  /* 0x0000040c20366981 */ /* 0x0002a6000c1e1900 */
[----:B------:R-:W-:Y:S02]  /*11c0*/  LEA.HI R27, P3, R58, R27, RZ, 0x1 ;  /* 0x0000001b3a1b7211 */ /* 0x000fe400078708ff */
[----:B------:R-:W-:-:S02]  /*11d0*/  @P5 R2UR UR16, R36 ;  /* 0x00000000241052ca */ /* 0x000fc400000e0000 */
[----:B------:R-:W-:Y:S02]  /*11e0*/  @P5 R2UR UR17, R37 ;  /* 0x00000000251152ca */ /* 0x000fe400000e0000 */
[----:B------:R-:W-:Y:S02]  /*11f0*/  LOP3.LUT R23, R27, 0xfffffffe, RZ, 0xc0, !PT ;  /* 0xfffffffe1b177812 */ /* 0x000fe400078ec0ff */
[----:B------:R-:W-:Y:S02]  /*1200*/  PRMT R13, R12, 0x7770, RZ ;  /* 0x000077700c0d7816 */ /* 0x000fe400000000ff */
[----:B------:R-:W-:Y:S02]  /*1210*/  FSEL R19, R19, R4, P1 ;  /* 0x0000000413137208 */ /* 0x000fe40000800000 */
[----:B------:R-:W-:Y:S02]  /*1220*/  IADD3.X R58, PT, PT, RZ, R58, RZ, P3, !PT ;  /* 0x0000003aff3a7210 */ /* 0x000fe40001ffe4ff */
[----:B------:R-:W-:-:S02]  /*1230*/  IADD3 R12, P1, PT, R23, UR42, RZ ;  /* 0x0000002a170c7c10 */ /* 0x000fc4000ff3e0ff */
[----:B------:R-:W-:Y:S01]  /*1240*/  ISETP.NE.AND P3, PT, R13, RZ, PT ;  /* 0x000000ff0d00720c */ /* 0x000fe20003f65270 */
[----:B------:R-:W4:Y:S01]  /*1250*/  @P5 LDG.E R56, desc[UR16][R50.64+0x4] ;  /* 0x0000041032385981 */ /* 0x000f22000c1e1900 */
[----:B------:R-:W-:-:S06]  /*1260*/  IADD3.X R13, PT, PT, R58, UR43, RZ, P1, !PT ;  /* 0x0000002b3a0d7c10 */ /* 0x000fcc0008ffe4ff */
[----:B------:R-:W4:Y:S01]  /*1270*/  LDG.E.U16 R13, desc[UR6][R12.64] ;  /* 0x000000060c0d7981 */ /* 0x000f22000c1e1500 */
[----:B------:R-:W-:Y:S02]  /*1280*/  PRMT R8, R8, 0x7770, RZ ;  /* 0x0000777008087816 */ /* 0x000fe400000000ff */
[----:B0-----:R-:W-:Y:S01]  /*1290*/  MOV R28, UR4 ;  /* 0x00000004001c7c02 */ /* 0x001fe20008000f00 */
[----:B-1----:R-:W-:Y:S01]  /*12a0*/  IMAD.U32 R32, RZ, RZ, UR4 ;  /* 0x00000004ff207e24 */ /* 0x002fe2000f8e00ff */
[----:B------:R-:W-:Y:S01]  /*12b0*/  SHF.L.U32 R35, R21, 0x2, RZ ;  /* 0x0000000215237819 */ /* 0x000fe200000006ff */
[-C--:B------:R-:W-:Y:S01]  /*12c0*/  FMUL R23, R38, R5.reuse ;  /* 0x0000000526177220 */ /* 0x080fe20000400000 */
[----:B------:R-:W-:Y:S02]  /*12d0*/  PRMT R11, R11, 0x7770, RZ ;  /* 0x000077700b0b7816 */ /* 0x000fe400000000ff */
[----:B------:R-:W-:Y:S02]  /*12e0*/  LOP3.LUT R35, R35, 0xfffffff8, RZ, 0xc0, !PT ;  /* 0xfffffff823237812 */ /* 0x000fe400078ec0ff */
[----:B------:R-:W-:Y:S01]  /*12f0*/  SHF.L.U64.HI R48, R21, 0x2, R48 ;  /* 0x0000000215307819 */ /* 0x000fe20000010230 */
[----:B------:R-:W-:Y:S01]  /*1300*/  FMUL R21, R34, R5 ;  /* 0x0000000522157220 */ /* 0x000fe20000400000 */
[----:B------:R-:W-:-:S02]  /*1310*/  MOV R30, UR4 ;  /* 0x00000004001e7c02 */ /* 0x000fc40008000f00 */
[----:B------:R-:W-:Y:S02]  /*1320*/  FSEL R23, R23, R4, P4 ;  /* 0x0000000417177208 */ /* 0x000fe40002000000 */
[----:B------:R-:W-:Y:S02]  /*1330*/  ISETP.NE.AND P1, PT, R11, RZ, PT ;  /* 0x000000ff0b00720c */ /* 0x000fe40003f25270 */
[----:B------:R-:W-:Y:S02]  /*1340*/  IADD3 R34, P4, PT, R35, UR40, RZ ;  /* 0x0000002823227c10 */ /* 0x000fe4000ff9e0ff */
[----:B------:R-:W-:Y:S02]  /*1350*/  SHF.L.U64.HI R11, R27, 0x2, R58 ;  /* 0x000000021b0b7819 */ /* 0x000fe4000001023a */
[----:B------:R-:W-:Y:S02]  /*1360*/  PRMT R7, R7, 0x7770, RZ ;  /* 0x0000777007077816 */ /* 0x000fe400000000ff */
[----:B------:R-:W-:-:S02]  /*1370*/  IADD3.X R35, PT, PT, R48, UR41, RZ, P4, !PT ;  /* 0x0000002930237c10 */ /* 0x000fc4000a7fe4ff */
[----:B------:R-:W-:Y:S02]  /*1380*/  R2UR UR14, R36 ;  /* 0x00000000240e72ca */ /* 0x000fe400000e0000 */
[----:B------:R-:W-:Y:S02]  /*1390*/  R2UR UR15, R37 ;  /* 0x00000000250f72ca */ /* 0x000fe400000e0000 */
[----:B------:R-:W-:Y:S02]  /*13a0*/  ISETP.NE.AND P4, PT, R7, RZ, PT ;  /* 0x000000ff0700720c */ /* 0x000fe40003f85270 */
[----:B------:R-:W-:-:S09]  /*13b0*/  FSEL R21, R21, R4, P0 ;  /* 0x0000000415157208 */ /* 0x000fd20000000000 */
[----:B------:R-:W4:Y:S01]  /*13c0*/  LDG.E R46, desc[UR14][R50.64] ;  /* 0x0000000e322e7981 */ /* 0x000f22000c1e1900 */
[-C--:B-----5:R-:W-:Y:S01]  /*13d0*/  @P2 FMUL R28, R52, R5.reuse ;  /* 0x00000005341c2220 */ /* 0x0a0fe20000400000 */
[----:B------:R-:W-:Y:S02]  /*13e0*/  ISETP.NE.AND P2, PT, R8, RZ, PT ;  /* 0x000000ff0800720c */ /* 0x000fe40003f45270 */
[----:B---3--:R-:W-:Y:S01]  /*13f0*/  PRMT R8, R15, 0x7771, RZ ;  /* 0x000077710f087816 */ /* 0x008fe200000000ff */
[----:B--2---:R-:W-:-:S03]  /*1400*/  @P6 FMUL R32, R54, R5 ;  /* 0x0000000536206220 */ /* 0x004fc60000400000 */
[----:B------:R-:W-:Y:S02]  /*1410*/  ISETP.NE.AND P6, PT, R8, RZ, PT ;  /* 0x000000ff0800720c */ /* 0x000fe40003fc5270 */
[----:B------:R-:W-:-:S04]  /*1420*/  SHF.L.U32 R8, R27, 0x2, RZ ;  /* 0x000000021b087819 */ /* 0x000fc800000006ff */
[----:B------:R-:W-:Y:S01]  /*1430*/  LOP3.LUT R38, R8, 0xfffffff8, RZ, 0xc0, !PT ;  /* 0xfffffff808267812 */ /* 0x000fe200078ec0ff */
[----:B----4-:R-:W-:-:S03]  /*1440*/  @P5 FMUL R30, R56, R5 ;  /* 0x00000005381e5220 */ /* 0x010fc60000400000 */
[----:B------:R-:W-:-:S03]  /*1450*/  IADD3 R38, P5, PT, R38, UR40, RZ ;  /* 0x0000002826267c10 */ /* 0x000fc6000ffbe0ff */
[----:B------:R-:W-:Y:S02]  /*1460*/  @P6 R2UR UR8, R36 ;  /* 0x00000000240862ca */ /* 0x000fe400000e0000 */
[----:B------:R-:W-:Y:S02]  /*1470*/  IADD3.X R39, PT, PT, R11, UR41, RZ, P5, !PT ;  /* 0x000000290b277c10 */ /* 0x000fe4000affe4ff */
[----:B------:R-:W-:Y:S02]  /*1480*/  PRMT R8, R13, 0x7771, RZ ;  /* 0x000077710d087816 */ /* 0x000fe400000000ff */
[----:B------:R-:W-:Y:S01]  /*1490*/  @P6 R2UR UR9, R37 ;  /* 0x00000000250962ca */ /* 0x000fe200000e0000 */
[----:B------:R-:W-:Y:S01]  /*14a0*/  FMUL R27, R6, R5 ;  /* 0x00000005061b7220 */ /* 0x000fe20000400000 */
[----:B------:R-:W-:Y:S01]  /*14b0*/  IADD3 R7, P5, PT, R2, 0x340, RZ ;  /* 0x0000034002077810 */ /* 0x000fe20007fbe0ff */
[----:B------:R-:W2:Y:S01]  /*14c0*/  LDG.E R12, desc[UR6][R38.64] ;  /* 0x00000006260c7981 */ /* 0x000ea2000c1e1900 */
[----:B------:R-:W-:-:S02]  /*14d0*/  ISETP.NE.AND P0, PT, R8, RZ, PT ;  /* 0x000000ff0800720c */ /* 0x000fc40003f05270 */
[----:B------:R-:W-:Y:S02]  /*14e0*/  IADD3.X R54, PT, PT, RZ, R3, RZ, P5, !PT ;  /* 0x00000003ff367210 */ /* 0x000fe40002ffe4ff */
[----:B------:R-:W-:Y:S01]  /*14f0*/  PRMT R25, R25, 0x7770, RZ ;  /* 0x0000777019197816 */ /* 0x000fe200000000ff */
[----:B------:R-:W-:Y:S01]  /*1500*/  FMUL R29, R40, R5 ;  /* 0x00000005281d7220 */ /* 0x000fe20000400000 */
[----:B------:R-:W-:Y:S01]  /*1510*/  LEA.HI R7, P5, R54, R7, RZ, 0x1 ;  /* 0x0000000736077211 */ /* 0x000fe200078b08ff */
[----:B------:R-:W3:Y:S03]  /*1520*/  LDG.E R8, desc[UR6][R34.64] ;  /* 0x0000000622087981 */ /* 0x000ee6000c1e1900 */
[----:B------:R-:W-:Y:S01]  /*1530*/  LOP3.LUT R48, R7, 0xfffffffe, RZ, 0xc0, !PT ;  /* 0xfffffffe07307812 */ /* 0x000fe200078ec0ff */
[----:B------:R-:W4:Y:S01]  /*1540*/  @P6 LDG.E R50, desc[UR8][R34.64+0x4] ;  /* 0x0000040822326981 */ /* 0x000f22000c1e1900 */
[----:B------:R-:W-:-:S02]  /*1550*/  IADD3.X R54, PT, PT, RZ, R54, RZ, P5, !PT ;  /* 0x00000036ff367210 */ /* 0x000fc40002ffe4ff */
[----:B------:R-:W-:Y:S02]  /*1560*/  @P0 R2UR UR8, R36 ;  /* 0x00000000240802ca */ /* 0x000fe400000e0000 */
[----:B------:R-:W-:Y:S02]  /*1570*/  @P0 R2UR UR9, R37 ;  /* 0x00000000250902ca */ /* 0x000fe400000e0000 */
[----:B------:R-:W-:-:S04]  /*1580*/  IADD3 R48, P5, PT, R48, UR42, RZ ;  /* 0x0000002a30307c10 */ /* 0x000fc8000ffbe0ff */
[----:B------:R-:W-:-:S05]  /*1590*/  IADD3.X R49, PT, PT, R54, UR43, RZ, P5, !PT ;  /* 0x0000002b36317c10 */ /* 0x000fca000affe4ff */
[----:B------:R-:W5:Y:S04]  /*15a0*/  LDG.E.U16 R11, desc[UR10][R48.64] ;  /* 0x0000000a300b7981 */ /* 0x000f68000c1e1500 */
[----:B------:R0:W2:Y:S01]  /*15b0*/  @P0 LDG.E R52, desc[UR8][R38.64+0x4] ;  /* 0x0000040826340981 */ /* 0x0000a2000c1e1900 */
[----:B------:R-:W-:Y:S01]  /*15c0*/  ISETP.NE.AND P5, PT, R25, RZ, PT ;  /* 0x000000ff1900720c */ /* 0x000fe20003fa5270 */
[----:B------:R-:W-:Y:S01]  /*15d0*/  FMUL R25, R0, R5 ;  /* 0x0000000500197220 */ /* 0x000fe20000400000 */
[----:B------:R-:W-:Y:S02]  /*15e0*/  FSEL R27, R27, R4, P1 ;  /* 0x000000041b1b7208 */ /* 0x000fe40000800000 */
[----:B------:R-:W-:Y:S02]  /*15f0*/  LEA.HI R6, P1, R3, R2, RZ, 0x1 ;  /* 0x0000000203067211 */ /* 0x000fe400078308ff */
[----:B------:R-:W-:Y:S01]  /*1600*/  FSEL R25, R25, R4, P3 ;  /* 0x0000000419197208 */ /* 0x000fe20001800000 */
[----:B0-----:R-:W-:Y:S01]  /*1610*/  IMAD.U32 R38, RZ, RZ, UR4 ;  /* 0x00000004ff267e24 */ /* 0x001fe2000f8e00ff */
[----:B------:R-:W-:-:S02]  /*1620*/  SHF.L.U32 R48, R7, 0x2, RZ ;  /* 0x0000000207307819 */ /* 0x000fc400000006ff */
[----:B-----5:R-:W-:Y:S01]  /*1630*/  PRMT R0, R11, 0x7771, RZ ;  /* 0x000077710b007816 */ /* 0x020fe200000000ff */
[----:B--2---:R-:W-:Y:S01]  /*1640*/  @P0 FMUL R38, R52, R5 ;  /* 0x0000000534260220 */ /* 0x004fe20000400000 */
[----:B------:R-:W-:Y:S02]  /*1650*/  LOP3.LUT R52, R6, 0xfffffffe, RZ, 0xc0, !PT ;  /* 0xfffffffe06347812 */ /* 0x000fe400078ec0ff */
[----:B------:R-:W-:Y:S02]  /*1660*/  ISETP.NE.AND P3, PT, R0, RZ, PT ;  /* 0x000000ff0000720c */ /* 0x000fe40003f65270 */
[----:B------:R-:W-:Y:S02]  /*1670*/  SHF.L.U64.HI R0, R7, 0x2, R54 ;  /* 0x0000000207007819 */ /* 0x000fe40000010236 */
[----:B------:R-:W-:Y:S02]  /*1680*/  IADD3.X R7, PT, PT, RZ, R3, RZ, P1, !PT ;  /* 0x00000003ff077210 */ /* 0x000fe40000ffe4ff */
[----:B------:R-:W-:-:S04]  /*1690*/  IADD3 R52, P1, PT, R52, UR42, RZ ;  /* 0x0000002a34347c10 */ /* 0x000fc8000ff3e0ff */
[----:B------:R-:W-:-:S05]  /*16a0*/  IADD3.X R53, PT, PT, R7, UR43, RZ, P1, !PT ;  /* 0x0000002b07357c10 */ /* 0x000fca0008ffe4ff */
[----:B------:R-:W2:Y:S01]  /*16b0*/  LDG.E.U16 R52, desc[UR6][R52.64] ;  /* 0x0000000634347981 */ /* 0x000ea2000c1e1500 */
[C---:B------:R-:W-:Y:S02]  /*16c0*/  SHF.L.U64.HI R7, R6.reuse, 0x2, R7 ;  /* 0x0000000206077819 */ /* 0x040fe40000010207 */
[----:B------:R-:W-:-:S04]  /*16d0*/  SHF.L.U32 R6, R6, 0x2, RZ ;  /* 0x0000000206067819 */ /* 0x000fc800000006ff */
[----:B------:R-:W-:-:S04]  /*16e0*/  LOP3.LUT R6, R6, 0xfffffff8, RZ, 0xc0, !PT ;  /* 0xfffffff806067812 */ /* 0x000fc800078ec0ff */
[----:B------:R-:W-:-:S04]  /*16f0*/  IADD3 R6, P1, PT, R6, UR40, RZ ;  /* 0x0000002806067c10 */ /* 0x000fc8000ff3e0ff */
[----:B------:R-:W-:Y:S02]  /*1700*/  IADD3.X R7, PT, PT, R7, UR41, RZ, P1, !PT ;  /* 0x0000002907077c10 */ /* 0x000fe40008ffe4ff */
[----:B------:R-:W-:Y:S02]  /*1710*/  IADD3 R31, P1, PT, R2, 0x380, RZ ;  /* 0x00000380021f7810 */ /* 0x000fe40007f3e0ff */
[----:B------:R-:W-:Y:S01]  /*1720*/  R2UR UR8, R36 ;  /* 0x00000000240872ca */ /* 0x000fe200000e0000 */
[----:B------:R-:W5:Y:S01]  /*1730*/  LDG.E R40, desc[UR6][R6.64] ;  /* 0x0000000606287981 */ /* 0x000f62000c1e1900 */
[----:B------:R-:W-:-:S04]  /*1740*/  IADD3.X R54, PT, PT, RZ, R3, RZ, P1, !PT ;  /* 0x00000003ff367210 */ /* 0x000fc80000ffe4ff */
[----:B------:R-:W-:Y:S02]  /*1750*/  LEA.HI R31, P1, R54, R31, RZ, 0x1 ;  /* 0x0000001f361f7211 */ /* 0x000fe400078308ff */
[----:B------:R-:W-:Y:S02]  /*1760*/  R2UR UR9, R37 ;  /* 0x00000000250972ca */ /* 0x000fe400000e0000 */
[----:B------:R-:W-:Y:S02]  /*1770*/  LOP3.LUT R2, R31, 0xfffffffe, RZ, 0xc0, !PT ;  /* 0xfffffffe1f027812 */ /* 0x000fe400078ec0ff */
[----:B------:R-:W-:Y:S02]  /*1780*/  IADD3.X R54, PT, PT, RZ, R54, RZ, P1, !PT ;  /* 0x00000036ff367210 */ /* 0x000fe40000ffe4ff */
[----:B------:R-:W-:Y:S02]  /*1790*/  IADD3 R2, P1, PT, R2, UR42, RZ ;  /* 0x0000002a02027c10 */ /* 0x000fe4000ff3e0ff */
[----:B------:R-:W-:-:S02]  /*17a0*/  FSEL R29, R29, R4, P2 ;  /* 0x000000041d1d7208 */ /* 0x000fc40001000000 */
[----:B------:R-:W-:Y:S02]  /*17b0*/  LOP3.LUT R48, R48, 0xfffffff8, RZ, 0xc0, !PT ;  /* 0xfffffff830307812 */ /* 0x000fe400078ec0ff */
[----:B------:R-:W-:Y:S02]  /*17c0*/  PRMT R13, R13, 0x7770, RZ ;  /* 0x000077700d0d7816 */ /* 0x000fe400000000ff */
[----:B------:R-:W-:-:S04]  /*17d0*/  IADD3 R48, P0, PT, R48, UR40, RZ ;  /* 0x0000002830307c10 */ /* 0x000fc8000ff1e0ff */
[----:B------:R-:W-:Y:S02]  /*17e0*/  IADD3.X R49, PT, PT, R0, UR41, RZ, P0, !PT ;  /* 0x0000002900317c10 */ /* 0x000fe400087fe4ff */
[----:B------:R-:W-:Y:S02]  /*17f0*/  ISETP.NE.AND P0, PT, R13, RZ, PT ;  /* 0x000000ff0d00720c */ /* 0x000fe40003f05270 */
[----:B------:R-:W-:Y:S01]  /*1800*/  @P3 R2UR UR10, R36 ;  /* 0x00000000240a32ca */ /* 0x000fe200000e0000 */
[----:B------:R-:W3:Y:S01]  /*1810*/  LDG.E R0, desc[UR8][R48.64] ;  /* 0x0000000830007981 */ /* 0x000ee2000c1e1900 */
[----:B--2---:R-:W-:-:S04]  /*1820*/  PRMT R3, R52, 0x7771, RZ ;  /* 0x0000777134037816 */ /* 0x004fc800000000ff */
[----:B------:R-:W-:Y:S02]  /*1830*/  ISETP.NE.AND P2, PT, R3, RZ, PT ;  /* 0x000000ff0300720c */ /* 0x000fe40003f45270 */
[----:B------:R-:W-:-:S05]  /*1840*/  IADD3.X R3, PT, PT, R54, UR43, RZ, P1, !PT ;  /* 0x0000002b36037c10 */ /* 0x000fca0008ffe4ff */
[----:B------:R0:W2:Y:S06]  /*1850*/  LDG.E.U16 R33, desc[UR8][R2.64] ;  /* 0x0000000802217981 */ /* 0x0000ac000c1e1500 */
[----:B------:R-:W-:Y:S02]  /*1860*/  @P2 R2UR UR6, R36 ;  /* 0x00000000240622ca */ /* 0x000fe400000e0000 */
[----:B------:R-:W-:Y:S02]  /*1870*/  @P2 R2UR UR7, R37 ;  /* 0x00000000250722ca */ /* 0x000fe400000e0000 */
[----:B------:R-:W-:-:S11]  /*1880*/  PRMT R13, R52, 0x7770, RZ ;  /* 0x00007770340d7816 */ /* 0x000fd600000000ff */
[----:B------:R-:W3:Y:S01]  /*1890*/  @P2 LDG.E R52, desc[UR6][R6.64+0x4] ;  /* 0x0000040606342981 */ /* 0x000ee2000c1e1900 */
[----:B------:R-:W-:Y:S02]  /*18a0*/  @P3 R2UR UR11, R37 ;  /* 0x00000000250b32ca */ /* 0x000fe400000e0000 */
[----:B------:R-:W-:Y:S02]  /*18b0*/  PRMT R15, R15, 0x7770, RZ ;  /* 0x000077700f0f7816 */ /* 0x000fe400000000ff */
[----:B------:R-:W-:Y:S01]  /*18c0*/  MOV R34, UR4 ;  /* 0x0000000400227c02 */ /* 0x000fe20008000f00 */
[-C--:B----4-:R-:W-:Y:S01]  /*18d0*/  @P6 FMUL R34, R50, R5.reuse ;  /* 0x0000000532226220 */ /* 0x090fe20000400000 */
[----:B------:R-:W-:Y:S01]  /*18e0*/  ISETP.NE.AND P1, PT, R13, RZ, PT ;  /* 0x000000ff0d00720c */ /* 0x000fe20003f25270 */
[----:B-----5:R-:W-:Y:S01]  /*18f0*/  FMUL R13, R40, R5 ;  /* 0x00000005280d7220 */ /* 0x020fe20000400000 */
[----:B------:R-:W-:-:S05]  /*1900*/  ISETP.NE.AND P6, PT, R15, RZ, PT ;  /* 0x000000ff0f00720c */ /* 0x000fca0003fc5270 */
[----:B------:R1:W4:Y:S01]  /*1910*/  @P3 LDG.E R50, desc[UR10][R48.64+0x4] ;  /* 0x0000040a30323981 */ /* 0x000322000c1e1900 */
[----:B0-----:R-:W-:Y:S01]  /*1920*/  IMAD.SHL.U32 R2, R31, 0x4, RZ ;  /* 0x000000041f027824 */ /* 0x001fe200078e00ff */
[----:B-1----:R-:W-:-:S04]  /*1930*/  FSEL R48, R13, R4, P1 ;  /* 0x000000040d307208 */ /* 0x002fc80000800000 */
[----:B------:R-:W-:Y:S02]  /*1940*/  LOP3.LUT R2, R2, 0xfffffff8, RZ, 0xc0, !PT ;  /* 0xfffffff802027812 */ /* 0x000fe400078ec0ff */
[----:B------:R-:W-:Y:S02]  /*1950*/  R2UR UR6, R36 ;  /* 0x00000000240672ca */ /* 0x000fe400000e0000 */
[----:B------:R-:W-:Y:S02]  /*1960*/  R2UR UR7, R37 ;  /* 0x00000000250772ca */ /* 0x000fe400000e0000 */
[----:B------:R-:W-:Y:S02]  /*1970*/  MOV R47, UR4 ;  /* 0x00000004002f7c02 */ /* 0x000fe40008000f00 */
[----:B------:R-:W-:Y:S02]  /*1980*/  SHF.L.U64.HI R13, R31, 0x2, R54 ;  /* 0x000000021f0d7819 */ /* 0x000fe40000010236 */
[----:B--2---:R-:W-:-:S04]  /*1990*/  PRMT R15, R33, 0x7771, RZ ;  /* 0x00007771210f7816 */ /* 0x004fc800000000ff */
[----:B------:R-:W-:-:S13]  /*19a0*/  ISETP.NE.AND P1, PT, R15, RZ, PT ;  /* 0x000000ff0f00720c */ /* 0x000fda0003f25270 */
[----:B------:R-:W-:Y:S02]  /*19b0*/  @P1 R2UR UR8, R36 ;  /* 0x00000000240812ca */ /* 0x000fe400000e0000 */
[----:B------:R-:W-:Y:S01]  /*19c0*/  @P1 R2UR UR9, R37 ;  /* 0x00000000250912ca */ /* 0x000fe200000e0000 */
[----:B---3--:R-:W-:Y:S01]  /*19d0*/  @P2 FMUL R47, R52, R5 ;  /* 0x00000005342f2220 */ /* 0x008fe20000400000 */
[----:B------:R-:W-:-:S04]  /*19e0*/  IADD3 R2, P2, PT, R2, UR40, RZ ;  /* 0x0000002802027c10 */ /* 0x000fc8000ff5e0ff */
[----:B------:R-:W-:-:S05]  /*19f0*/  IADD3.X R3, PT, PT, R13, UR41, RZ, P2, !PT ;  /* 0x000000290d037c10 */ /* 0x000fca00097fe4ff */
[----:B------:R-:W2:Y:S04]  /*1a00*/  LDG.E R6, desc[UR6][R2.64] ;  /* 0x0000000602067981 */ /* 0x000ea8000c1e1900 */
[----:B------:R0:W3:Y:S01]  /*1a10*/  @P1 LDG.E R52, desc[UR8][R2.64+0x4] ;  /* 0x0000040802341981 */ /* 0x0000e2000c1e1900 */
[----:B------:R-:W-:-:S04]  /*1a20*/  FMNMX3 R7, R48, -INF , R47, !PT ;  /* 0xff80000030077876 */ /* 0x000fc8000780002f */
[----:B------:R-:W-:-:S04]  /*1a30*/  FMNMX3 R7, R7, R17, R20, !PT ;  /* 0x0000001107077276 */ /* 0x000fc80007800014 */
[----:B------:R-:W-:-:S04]  /*1a40*/  FMNMX3 R7, R7, R9, R18, !PT ;  /* 0x0000000907077276 */ /* 0x000fc80007800012 */
[----:B------:R-:W-:-:S04]  /*1a50*/  FMNMX3 R7, R7, R19, R16, !PT ;  /* 0x0000001307077276 */ /* 0x000fc80007800010 */
[----:B------:R-:W-:-:S04]  /*1a60*/  FMNMX3 R7, R7, R23, R10, !PT ;  /* 0x0000001707077276 */ /* 0x000fc8000780000a */
[----:B------:R-:W-:Y:S01]  /*1a70*/  FMNMX3 R7, R7, R21, R22, !PT ;  /* 0x0000001507077276 */ /* 0x000fe20007800016 */
[----:B------:R-:W-:-:S03]  /*1a80*/  FMUL R31, R14, R5 ;  /* 0x000000050e1f7220 */ /* 0x000fc60000400000 */
[----:B------:R-:W-:Y:S01]  /*1a90*/  FMNMX3 R7, R7, R25, R24, !PT ;  /* 0x0000001907077276 */ /* 0x000fe20007800018 */
[----:B------:R-:W-:-:S03]  /*1aa0*/  FMUL R35, R46, R5 ;  /* 0x000000052e237220 */ /* 0x000fc60000400000 */
[----:B------:R-:W-:Y:S02]  /*1ab0*/  FMNMX3 R7, R7, R27, R26, !PT ;  /* 0x0000001b07077276 */ /* 0x000fe4000780001a */
[-C--:B------:R-:W-:Y:S02]  /*1ac0*/  FSEL R31, R31, R4.reuse, P4 ;  /* 0x000000041f1f7208 */ /* 0x080fe40002000000 */
[----:B------:R-:W-:Y:S01]  /*1ad0*/  FMNMX3 R7, R7, R29, R28, !PT ;  /* 0x0000001d07077276 */ /* 0x000fe2000780001c */
[-C--:B------:R-:W-:Y:S01]  /*1ae0*/  FMUL R39, R8, R5.reuse ;  /* 0x0000000508277220 */ /* 0x080fe20000400000 */
[----:B0-----:R-:W-:Y:S02]  /*1af0*/  PRMT R2, R33, 0x7770, RZ ;  /* 0x0000777021027816 */ /* 0x001fe400000000ff */
[----:B------:R-:W-:Y:S01]  /*1b00*/  MOV R40, UR4 ;  /* 0x0000000400287c02 */ /* 0x000fe20008000f00 */
[----:B----4-:R-:W-:Y:S01]  /*1b10*/  @P3 FMUL R40, R50, R5 ;  /* 0x0000000532283220 */ /* 0x010fe20000400000 */
[----:B------:R-:W-:-:S02]  /*1b20*/  FSEL R35, R35, R4, P5 ;  /* 0x0000000423237208 */ /* 0x000fc40002800000 */
        /* <DEDUP_REMOVED lines=9> */
[----:B------:R-:W-:Y:S02]  /*1bc0*/  FMNMX3 R7, R7, R39, R34, !PT ;  /* 0x0000002707077276 */ /* 0x000fe40007800022 */
[----:B------:R-:W-:Y:S02]  /*1bd0*/  FSEL R41, R41, R4, P2 ;  /* 0x0000000429297208 */ /* 0x000fe40001000000 */
[----:B------:R-:W-:Y:S02]  /*1be0*/  FMNMX3 R7, R7, R46, R38, !PT ;  /* 0x0000002e07077276 */ /* 0x000fe40007800026 */
[----:B------:R-:W-:Y:S01]  /*1bf0*/  MOV R33, UR4 ;  /* 0x0000000400217c02 */ /* 0x000fe20008000f00 */
[----:B------:R-:W-:Y:S01]  /*1c00*/  UMOV UR4, 0xffffffff ;  /* 0xffffffff00047882 */ /* 0x000fe20000000000 */
[----:B------:R-:W-:Y:S01]  /*1c10*/  FMNMX3 R7, R7, R41, R40, !PT ;  /* 0x0000002907077276 */ /* 0x000fe20007800028 */
[-C--:B--2---:R-:W-:Y:S01]  /*1c20*/  @P3 FMUL R4, R6, R5.reuse ;  /* 0x0000000506043220 */ /* 0x084fe20000400000 */
[----:B---3--:R-:W-:-:S05]  /*1c30*/  @P1 FMUL R33, R52, R5 ;  /* 0x0000000534211220 */ /* 0x008fca0000400000 */
        /* <DEDUP_REMOVED lines=15> */
[--C-:B------:R-:W-:Y:S01]  /*1d30*/  FADD R48, R48, -R77.reuse ;  /* 0x8000004d30307221 */ /* 0x100fe20000000000 */
[--C-:B------:R-:W-:Y:S01]  /*1d40*/  FADD R75, R17, -R77.reuse ;  /* 0x8000004d114b7221 */ /* 0x100fe20000000000 */
[----:B------:R-:W-:Y:S01]  /*1d50*/  FADD R17, -R77, R10 ;  /* 0x0000000a4d117221 */ /* 0x000fe20000000100 */
[--C-:B------:R-:W-:Y:S01]  /*1d60*/  FADD R55, R27, -R77.reuse ;  /* 0x8000004d1b377221 */ /* 0x100fe20000000000 */
[----:B------:R-:W-:Y:S01]  /*1d70*/  MOV R10, 0x437c0000 ;  /* 0x437c0000000a7802 */ /* 0x000fe20000000f00 */
[--C-:B------:R-:W-:Y:S01]  /*1d80*/  FADD R51, R25, -R77.reuse ;  /* 0x8000004d19337221 */ /* 0x100fe20000000000 */
[-C--:B------:R-:W-:Y:S01]  /*1d90*/  FFMA.SAT R27, R4, R8.reuse, 0.5 ;  /* 0x3f000000041b7423 */ /* 0x080fe20000002008 */
[----:B------:R-:W-:Y:S01]  /*1da0*/  FFMA.SAT R25, R48, R8, 0.5 ;  /* 0x3f00000030197423 */ /* 0x000fe20000002008 */
[--C-:B------:R-:W-:Y:S01]  /*1db0*/  FADD R59, R29, -R77.reuse ;  /* 0x8000004d1d3b7221 */ /* 0x100fe20000000000 */
[--C-:B------:R-:W-:Y:S01]  /*1dc0*/  FADD R63, R31, -R77.reuse ;  /* 0x8000004d1f3f7221 */ /* 0x100fe20000000000 */
[-C--:B------:R-:W-:Y:S01]  /*1dd0*/  FFMA.RM R2, R27, R10.reuse, 12582913 ;  /* 0x4b4000011b027423 */ /* 0x080fe2000000400a */
[----:B------:R-:W-:Y:S01]  /*1de0*/  FFMA.RM R25, R25, R10, 12582913 ;  /* 0x4b40000119197423 */ /* 0x000fe2000000400a */
[----:B------:R-:W-:Y:S01]  /*1df0*/  FADD R73, -R77, R20 ;  /* 0x000000144d497221 */ /* 0x000fe20000000100 */
[----:B------:R-:W-:Y:S01]  /*1e00*/  FFMA.SAT R31, R75, R8, 0.5 ;  /* 0x3f0000004b1f7423 */ /* 0x000fe20000002008 */
[----:B------:R-:W-:Y:S01]  /*1e10*/  FADD R29, R2, -12583039 ;  /* 0xcb40007f021d7421 */ /* 0x000fe20000000000 */
[----:B------:R-:W-:Y:S01]  /*1e20*/  FADD R27, R25, -12583039 ;  /* 0xcb40007f191b7421 */ /* 0x000fe20000000000 */
[----:B------:R-:W-:Y:S01]  /*1e30*/  FADD R7, R9, -R77 ;  /* 0x8000004d09077221 */ /* 0x000fe20000000000 */
        /* <DEDUP_REMOVED lines=8> */
[----:B------:R-:W-:Y:S01]  /*1ec0*/  SHF.L.U32 R2, R2, 0x17, RZ ;  /* 0x0000001702027819 */ /* 0x000fe200000006ff */
[----:B------:R-:W-:Y:S01]  /*1ed0*/  FADD R67, R35, -R77 ;  /* 0x8000004d23437221 */ /* 0x000fe20000000000 */
[----:B------:R0:W1:Y:S01]  /*1ee0*/  MUFU.EX2 R0, R27 ;  /* 0x0000001b00007308 */ /* 0x0000620000000800 */
[----:B------:R-:W-:Y:S01]  /*1ef0*/  FADD R4, R31, -12583039 ;  /* 0xcb40007f1f047421 */ /* 0x000fe20000000000 */
[----:B------:R-:W-:Y:S01]  /*1f00*/  FFMA.RM R33, R33, R10, 12582913 ;  /* 0x4b40000121217423 */ /* 0x000fe2000000400a */
[C---:B------:R-:W-:Y:S01]  /*1f10*/  FADD R5, -R77.reuse, R18 ;  /* 0x000000124d057221 */ /* 0x040fe20000000100 */
[----:B------:R-:W-:Y:S01]  /*1f20*/  FADD R53, -R77, R26 ;  /* 0x0000001a4d357221 */ /* 0x000fe20000000100 */
[----:B------:R-:W-:Y:S01]  /*1f30*/  FFMA R4, R75, 1.4426950216293334961, -R4 ;  /* 0x3fb8aa3b4b047823 */ /* 0x000fe20000000804 */
[----:B------:R-:W-:-:S02]  /*1f40*/  IMAD.SHL.U32 R26, R31, 0x800000, RZ ;  /* 0x008000001f1a7824 */ /* 0x000fc400078e00ff */
[--C-:B------:R-:W-:Y:S01]  /*1f50*/  FADD R19, R19, -R77.reuse ;  /* 0x8000004d13137221 */ /* 0x100fe20000000000 */
[----:B------:R-:W2:Y:S01]  /*1f60*/  MUFU.EX2 R29, R29 ;  /* 0x0000001d001d7308 */ /* 0x000ea20000000800 */
[----:B0-----:R-:W-:Y:S01]  /*1f70*/  FFMA.SAT R27, R7, R8, 0.5 ;  /* 0x3f000000071b7423 */ /* 0x001fe20000002008 */
[----:B------:R-:W-:Y:S01]  /*1f80*/  FFMA R4, R75, 1.925963033500011079e-08, R4 ;  /* 0x32a570604b047823 */ /* 0x000fe20000000004 */
[C---:B------:R-:W-:Y:S01]  /*1f90*/  FADD R3, -R77.reuse, R16 ;  /* 0x000000104d037221 */ /* 0x040fe20000000100 */
[----:B------:R-:W-:Y:S01]  /*1fa0*/  FADD R57, -R77, R28 ;  /* 0x0000001c4d397221 */ /* 0x000fe20000000100 */
[--C-:B------:R-:W-:Y:S01]  /*1fb0*/  FADD R23, R23, -R77.reuse ;  /* 0x8000004d17177221 */ /* 0x100fe20000000000 */
[----:B------:R-:W-:Y:S01]  /*1fc0*/  FADD R65, -R77, R30 ;  /* 0x0000001e4d417221 */ /* 0x000fe20000000100 */
[--C-:B------:R-:W-:Y:S01]  /*1fd0*/  FADD R69, R39, -R77.reuse ;  /* 0x8000004d27457221 */ /* 0x100fe20000000000 */
[----:B------:R-:W-:Y:S01]  /*1fe0*/  FADD R39, -R77, R34 ;  /* 0x000000224d277221 */ /* 0x000fe20000000100 */
[----:B-1----:R-:W-:Y:S01]  /*1ff0*/  FMUL R35, R25, R0 ;  /* 0x0000000019237220 */ /* 0x002fe20000400000 */
[----:B------:R-:W-:Y:S01]  /*2000*/  FADD R0, R33, -12583039 ;  /* 0xcb40007f21007421 */ /* 0x000fe20000000000 */
[--C-:B------:R-:W-:Y:S01]  /*2010*/  FADD R47, R21, -R77.reuse ;  /* 0x8000004d152f7221 */ /* 0x100fe20000000000 */
[C---:B------:R-:W-:Y:S01]  /*2020*/  FADD R49, -R77.reuse, R24 ;  /* 0x000000184d317221 */ /* 0x040fe20000000100 */
[----:B------:R-:W-:Y:S01]  /*2030*/  FADD R21, -R77, R22 ;  /* 0x000000164d157221 */ /* 0x000fe20000000100 */
[----:B------:R-:W-:Y:S01]  /*2040*/  FFMA R0, R73, 1.4426950216293334961, -R0 ;  /* 0x3fb8aa3b49007823 */ /* 0x000fe20000000800 */
[----:B------:R-:W-:Y:S01]  /*2050*/  FADD R61, -R77, R32 ;  /* 0x000000204d3d7221 */ /* 0x000fe20000000100 */
[--C-:B------:R-:W-:Y:S01]  /*2060*/  FADD R71, R46, -R77.reuse ;  /* 0x8000004d2e477221 */ /* 0x100fe20000000000 */
[----:B--2---:R-:W-:Y:S01]  /*2070*/  FMUL R25, R2, R29 ;  /* 0x0000001d02197220 */ /* 0x004fe20000400000 */
[----:B------:R-:W-:Y:S01]  /*2080*/  FFMA.RM R2, R27, R10, 12582913 ;  /* 0x4b4000011b027423 */ /* 0x000fe2000000400a */
[----:B------:R-:W-:Y:S01]  /*2090*/  FFMA R0, R73, 1.925963033500011079e-08, R0 ;  /* 0x32a5706049007823 */ /* 0x000fe20000000000 */
[----:B------:R-:W0:Y:S01]  /*20a0*/  MUFU.EX2 R27, R4 ;  /* 0x00000004001b7308 */ /* 0x000e220000000800 */
[----:B------:R-:W-:Y:S01]  /*20b0*/  FADD R15, -R77, R38 ;  /* 0x000000264d0f7221 */ /* 0x000fe20000000100 */
[C---:B------:R-:W-:Y:S01]  /*20c0*/  FADD R6, R2.reuse, -12583039 ;  /* 0xcb40007f02067421 */ /* 0x040fe20000000000 */
[----:B------:R-:W-:Y:S01]  /*20d0*/  SHF.L.U32 R2, R2, 0x17, RZ ;  /* 0x0000001702027819 */ /* 0x000fe200000006ff */
[----:B------:R-:W-:Y:S01]  /*20e0*/  FADD R41, R41, -R77 ;  /* 0x8000004d29297221 */ /* 0x000fe20000000000 */
[----:B------:R-:W-:Y:S01]  /*20f0*/  FADD R13, -R77, R40 ;  /* 0x000000284d0d7221 */ /* 0x000fe20000000100 */
[----:B------:R-:W-:-:S02]  /*2100*/  FFMA R6, R7, 1.4426950216293334961, -R6 ;  /* 0x3fb8aa3b07067823 */ /* 0x000fc40000000806 */
[----:B------:R-:W1:Y:S02]  /*2110*/  MUFU.EX2 R0, R0 ;  /* 0x0000000000007308 */ /* 0x000e640000000800 */
[----:B------:R-:W-:Y:S01]  /*2120*/  FFMA R6, R7, 1.925963033500011079e-08, R6 ;  /* 0x32a5706007067823 */ /* 0x000fe20000000006 */
[----:B------:R-:W-:-:S04]  /*2130*/  FFMA.SAT R7, R5, R8, 0.5 ;  /* 0x3f00000005077423 */ /* 0x000fc80000002008 */
[----:B------:R-:W-:Y:S01]  /*2140*/  FFMA.RM R7, R7, R10, 12582913 ;  /* 0x4b40000107077423 */ /* 0x000fe2000000400a */
[----:B0-----:R-:W-:Y:S01]  /*2150*/  FMUL R26, R26, R27 ;  /* 0x0000001b1a1a7220 */ /* 0x001fe20000400000 */
[----:B------:R-:W-:Y:S02]  /*2160*/  SHF.L.U32 R27, R33, 0x17, RZ ;  /* 0x00000017211b7819 */ /* 0x000fe400000006ff */
[C---:B------:R-:W-:Y:S01]  /*2170*/  FADD R12, R7.reuse, -12583039 ;  /* 0xcb40007f070c7421 */ /* 0x040fe20000000000 */
[----:B------:R-:W-:-:S03]  /*2180*/  SHF.L.U32 R7, R7, 0x17, RZ ;  /* 0x0000001707077819 */ /* 0x000fc600000006ff */
[----:B------:R-:W-:Y:S01]  /*2190*/  FFMA R12, R5, 1.4426950216293334961, -R12 ;  /* 0x3fb8aa3b050c7823 */ /* 0x000fe2000000080c */
[----:B-1----:R-:W-:-:S03]  /*21a0*/  FMUL R27, R27, R0 ;  /* 0x000000001b1b7220 */ /* 0x002fc60000400000 */
        /* <DEDUP_REMOVED lines=27> */
[----:B0-----:R-:W-:-:S05]  /*2360*/  FMUL R33, R19, R2 ;  /* 0x0000000213217220 */ /* 0x001fca0000400000 */
[----:B------:R-:W0:Y:S01]  /*2370*/  MUFU.EX2 R6, R6 ;  /* 0x0000000600067308 */ /* 0x000e220000000800 */
[----:B-1----:R-:W-:Y:S01]  /*2380*/  FMUL R34, R0, R3 ;  /* 0x0000000300227220 */ /* 0x002fe20000400000 */
[----:B------:R-:W-:Y:S01]  /*2390*/  FADD R0, R7, -12583039 ;  /* 0xcb40007f07007421 */ /* 0x000fe20000000000 */
[----:B------:R-:W-:Y:S01]  /*23a0*/  FFMA.SAT R3, R47, R8, 0.5 ;  /* 0x3f0000002f037423 */ /* 0x000fe20000002008 */
[----:B------:R-:W-:Y:S02]  /*23b0*/  IMAD.SHL.U32 R7, R7, 0x800000, RZ ;  /* 0x0080000007077824 */ /* 0x000fe400078e00ff */
[----:B------:R-:W-:Y:S01]  /*23c0*/  FFMA R0, R17, 1.4426950216293334961, -R0 ;  /* 0x3fb8aa3b11007823 */ /* 0x000fe20000000800 */
[----:B------:R-:W-:-:S03]  /*23d0*/  FFMA.RM R3, R3, R10, 12582913 ;  /* 0x4b40000103037423 */ /* 0x000fc6000000400a */
[----:B------:R-:W-:Y:S01]  /*23e0*/  FFMA R0, R17, 1.925963033500011079e-08, R0 ;  /* 0x32a5706011007823 */ /* 0x000fe20000000000 */
[----:B------:R-:W-:Y:S01]  /*23f0*/  FADD R2, R3, -12583039 ;  /* 0xcb40007f03027421 */ /* 0x000fe20000000000 */
[----:B------:R-:W-:Y:S01]  /*2400*/  FFMA.SAT R17, R21, R8, 0.5 ;  /* 0x3f00000015117423 */ /* 0x000fe20000002008 */
[----:B0-----:R-:W-:Y:S01]  /*2410*/  FMUL R32, R5, R6 ;  /* 0x0000000605207220 */ /* 0x001fe20000400000 */
[----:B------:R-:W-:Y:S01]  /*2420*/  SHF.L.U32 R3, R3, 0x17, RZ ;  /* 0x0000001703037819 */ /* 0x000fe200000006ff */
[----:B------:R-:W-:Y:S01]  /*2430*/  FFMA R2, R47, 1.4426950216293334961, -R2 ;  /* 0x3fb8aa3b2f027823 */ /* 0x000fe20000000802 */
[----:B------:R-:W0:Y:S01]  /*2440*/  MUFU.EX2 R0, R0 ;  /* 0x0000000000007308 */ /* 0x000e220000000800 */
[----:B------:R-:W-:Y:S01]  /*2450*/  FFMA.RM R17, R17, R10, 12582913 ;  /* 0x4b40000111117423 */ /* 0x000fe2000000400a */
[-C--:B------:R-:W-:Y:S01]  /*2460*/  FFMA.SAT R5, R51, R8.reuse, 0.5 ;  /* 0x3f00000033057423 */ /* 0x080fe20000002008 */
[----:B------:R-:W-:Y:S01]  /*2470*/  FFMA R2, R47, 1.925963033500011079e-08, R2 ;  /* 0x32a570602f027823 */ /* 0x000fe20000000002 */
[----:B------:R-:W-:Y:S01]  /*2480*/  FFMA.SAT R47, R9, R8, 0.5 ;  /* 0x3f000000092f7423 */ /* 0x000fe20000002008 */
[----:B------:R-:W-:Y:S01]  /*2490*/  FADD R4, R17, -12583039 ;  /* 0xcb40007f11047421 */ /* 0x000fe20000000000 */
[----:B------:R-:W-:Y:S01]  /*24a0*/  FFMA.RM R5, R5, R10, 12582913 ;  /* 0x4b40000105057423 */ /* 0x000fe2000000400a */
[----:B------:R-:W-:-:S02]  /*24b0*/  SHF.L.U32 R17, R17, 0x17, RZ ;  /* 0x0000001711117819 */ /* 0x000fc400000006ff */
[----:B------:R-:W1:Y:S01]  /*24c0*/  MUFU.EX2 R2, R2 ;  /* 0x0000000200027308 */ /* 0x000e620000000800 */
[----:B------:R-:W-:-:S04]  /*24d0*/  FFMA R4, R21, 1.4426950216293334961, -R4 ;  /* 0x3fb8aa3b15047823 */ /* 0x000fc80000000804 */
[----:B------:R-:W-:Y:S01]  /*24e0*/  FFMA R4, R21, 1.925963033500011079e-08, R4 ;  /* 0x32a5706015047823 */ /* 0x000fe20000000004 */
[----:B0-----:R-:W-:Y:S01]  /*24f0*/  FMUL R31, R7, R0 ;  /* 0x00000000071f7220 */ /* 0x001fe20000400000 */
[----:B------:R-:W-:Y:S01]  /*2500*/  FFMA.SAT R7, R49, R8, 0.5 ;  /* 0x3f00000031077423 */ /* 0x000fe20000002008 */
[----:B------:R-:W-:-:S03]  /*2510*/  FADD R0, R5, -12583039 ;  /* 0xcb40007f05007421 */ /* 0x000fc60000000000 */
[----:B------:R-:W0:Y:S01]  /*2520*/  MUFU.EX2 R4, R4 ;  /* 0x0000000400047308 */ /* 0x000e220000000800 */
[----:B------:R-:W-:Y:S01]  /*2530*/  SHF.L.U32 R5, R5, 0x17, RZ ;  /* 0x0000001705057819 */ /* 0x000fe200000006ff */
[----:B------:R-:W-:Y:S01]  /*2540*/  FFMA.RM R7, R7, R10, 12582913 ;  /* 0x4b40000107077423 */ /* 0x000fe2000000400a */
[----:B------:R-:W-:-:S03]  /*2550*/  FFMA R0, R51, 1.4426950216293334961, -R0 ;  /* 0x3fb8aa3b33007823 */ /* 0x000fc60000000800 */
[----:B------:R-:W-:Y:S01]  /*2560*/  FADD R6, R7, -12583039 ;  /* 0xcb40007f07067421 */ /* 0x000fe20000000000 */
[----:B-1----:R-:W-:Y:S01]  /*2570*/  FMUL R29, R3, R2 ;  /* 0x00000002031d7220 */ /* 0x002fe20000400000 */
[----:B------:R-:W-:Y:S01]  /*2580*/  FFMA.SAT R3, R55, R8, 0.5 ;  /* 0x3f00000037037423 */ /* 0x000fe20000002008 */
[----:B------:R-:W-:Y:S01]  /*2590*/  FFMA R0, R51, 1.925963033500011079e-08, R0 ;  /* 0x32a5706033007823 */ /* 0x000fe20000000000 */
[----:B------:R-:W-:Y:S01]  /*25a0*/  FFMA R6, R49, 1.4426950216293334961, -R6 ;  /* 0x3fb8aa3b31067823 */ /* 0x000fe20000000806 */
[----:B------:R-:W-:Y:S01]  /*25b0*/  SHF.L.U32 R7, R7, 0x17, RZ ;  /* 0x0000001707077819 */ /* 0x000fe200000006ff */
[----:B------:R-:W-:Y:S02]  /*25c0*/  FFMA.RM R3, R3, R10, 12582913 ;  /* 0x4b40000103037423 */ /* 0x000fe4000000400a */
        /* <DEDUP_REMOVED lines=17> */
[----:B------:R-:W-:Y:S01]  /*26e0*/  FFMA.RM R5, R5, R10, 12582913 ;  /* 0x4b40000105057423 */ /* 0x000fe2000000400a */
[----:B0-----:R-:W-:Y:S01]  /*26f0*/  FMUL R22, R7, R6 ;  /* 0x0000000607167220 */ /* 0x001fe20000400000 */
[----:B------:R-:W-:Y:S02]  /*2700*/  FFMA.SAT R7, R57, R8, 0.5 ;  /* 0x3f00000039077423 */ /* 0x000fe40000002008 */
[C---:B------:R-:W-:Y:S01]  /*2710*/  FADD R0, R5.reuse, -12583039 ;  /* 0xcb40007f05007421 */ /* 0x040fe20000000000 */
[----:B------:R-:W0:Y:S01]  /*2720*/  MUFU.EX2 R4, R4 ;  /* 0x0000000400047308 */ /* 0x000e220000000800 */
[----:B------:R-:W-:Y:S02]  /*2730*/  IMAD.SHL.U32 R5, R5, 0x800000, RZ ;  /* 0x0080000005057824 */ /* 0x000fe400078e00ff */
[----:B------:R-:W-:Y:S01]  /*2740*/  FFMA.RM R7, R7, R10, 12582913 ;  /* 0x4b40000107077423 */ /* 0x000fe2000000400a */
[----:B------:R-:W-:Y:S01]  /*2750*/  FFMA R0, R59, 1.4426950216293334961, -R0 ;  /* 0x3fb8aa3b3b007823 */ /* 0x000fe20000000800 */
[----:B--2---:R-:W-:-:S02]  /*2760*/  FMUL R21, R3, R2 ;  /* 0x0000000203157220 */ /* 0x004fc40000400000 */
[----:B------:R-:W-:Y:S01]  /*2770*/  FADD R6, R7, -12583039 ;  /* 0xcb40007f07067421 */ /* 0x000fe20000000000 */
[----:B------:R-:W-:Y:S01]  /*2780*/  FFMA.SAT R3, R63, R8, 0.5 ;  /* 0x3f0000003f037423 */ /* 0x000fe20000002008 */
[----:B------:R-:W-:Y:S01]  /*2790*/  FFMA R0, R59, 1.925963033500011079e-08, R0 ;  /* 0x32a570603b007823 */ /* 0x000fe20000000000 */
[----:B------:R-:W-:Y:S01]  /*27a0*/  SHF.L.U32 R7, R7, 0x17, RZ ;  /* 0x0000001707077819 */ /* 0x000fe200000006ff */
[----:B------:R-:W-:Y:S01]  /*27b0*/  FFMA R6, R57, 1.4426950216293334961, -R6 ;  /* 0x3fb8aa3b39067823 */ /* 0x000fe20000000806 */
[----:B------:R-:W-:-:S03]  /*27c0*/  FFMA.RM R3, R3, R10, 12582913 ;  /* 0x4b40000103037423 */ /* 0x000fc6000000400a */
[----:B------:R-:W-:Y:S01]  /*27d0*/  FFMA R6, R57, 1.925963033500011079e-08, R6 ;  /* 0x32a5706039067823 */ /* 0x000fe20000000006 */
[----:B------:R-:W-:Y:S01]  /*27e0*/  FADD R2, R3, -12583039 ;  /* 0xcb40007f03027421 */ /* 0x000fe20000000000 */
[----:B------:R-:W1:Y:S01]  /*27f0*/  MUFU.EX2 R0, R0 ;  /* 0x0000000000007308 */ /* 0x000e620000000800 */
[----:B0-----:R-:W-:Y:S01]  /*2800*/  FMUL R20, R17, R4 ;  /* 0x0000000411147220 */ /* 0x001fe20000400000 */
[----:B------:R-:W-:Y:S01]  /*2810*/  FFMA.SAT R17, R61, R8, 0.5 ;  /* 0x3f0000003d117423 */ /* 0x000fe20000002008 */
[----:B------:R-:W-:Y:S01]  /*2820*/  FFMA R2, R63, 1.4426950216293334961, -R2 ;  /* 0x3fb8aa3b3f027823 */ /* 0x000fe20000000802 */
[----:B------:R-:W-:Y:S02]  /*2830*/  SHF.L.U32 R3, R3, 0x17, RZ ;  /* 0x0000001703037819 */ /* 0x000fe400000006ff */
[----:B------:R-:W-:Y:S01]  /*2840*/  FFMA.RM R17, R17, R10, 12582913 ;  /* 0x4b40000111117423 */ /* 0x000fe2000000400a */
[----:B------:R-:W-:Y:S01]  /*2850*/  FFMA R2, R63, 1.925963033500011079e-08, R2 ;  /* 0x32a570603f027823 */ /* 0x000fe20000000002 */
[----:B------:R-:W0:Y:S02]  /*2860*/  MUFU.EX2 R6, R6 ;  /* 0x0000000600067308 */ /* 0x000e240000000800 */
[----:B------:R-:W-:-:S04]  /*2870*/  FADD R4, R17, -12583039 ;  /* 0xcb40007f11047421 */ /* 0x000fc80000000000 */
[----:B------:R-:W-:Y:S02]  /*2880*/  FFMA R4, R61, 1.4426950216293334961, -R4 ;  /* 0x3fb8aa3b3d047823 */ /* 0x000fe40000000804 */
[----:B------:R-:W2:Y:S01]  /*2890*/  MUFU.EX2 R2, R2 ;  /* 0x0000000200027308 */ /* 0x000ea20000000800 */
[----:B-1----:R-:W-:Y:S01]  /*28a0*/  FMUL R19, R5, R0 ;  /* 0x0000000005137220 */ /* 0x002fe20000400000 */
[----:B------:R-:W-:Y:S01]  /*28b0*/  FFMA.SAT R5, R67, R8, 0.5 ;  /* 0x3f00000043057423 */ /* 0x000fe20000002008 */
[----:B------:R-:W-:-:S03]  /*28c0*/  FFMA R4, R61, 1.925963033500011079e-08, R4 ;  /* 0x32a570603d047823 */ /* 0x000fc60000000004 */
[----:B------:R-:W-:Y:S02]  /*28d0*/  FFMA.RM R0, R5, R10, 12582913 ;  /* 0x4b40000105007423 */ /* 0x000fe4000000400a */
[----:B------:R1:W3:Y:S01]  /*28e0*/  MUFU.EX2 R5, R4 ;  /* 0x0000000400057308 */ /* 0x0002e20000000800 */
[----:B0-----:R-:W-:Y:S01]  /*28f0*/  FMUL R18, R7, R6 ;  /* 0x0000000607127220 */ /* 0x001fe20000400000 */
[----:B------:R-:W-:Y:S01]  /*2900*/  FFMA.SAT R7, R65, R8, 0.5 ;  /* 0x3f00000041077423 */ /* 0x000fe20000002008 */
[C---:B------:R-:W-:Y:S01]  /*2910*/  FADD R6, R0.reuse, -12583039 ;  /* 0xcb40007f00067421 */ /* 0x040fe20000000000 */
[----:B------:R-:W-:Y:S02]  /*2920*/  SHF.L.U32 R0, R0, 0x17, RZ ;  /* 0x0000001700007819 */ /* 0x000fe400000006ff */
        /* <DEDUP_REMOVED lines=10> */
[----:B-1----:R-:W-:Y:S01]  /*29d0*/  FADD R4, R2, -12583039 ;  /* 0xcb40007f02047421 */ /* 0x002fe20000000000 */
[----:B------:R-:W0:Y:S01]  /*29e0*/  MUFU.EX2 R67, R67 ;  /* 0x0000004300437308 */ /* 0x000e220000000800 */
[----:B---3--:R-:W-:Y:S01]  /*29f0*/  FMUL R6, R6, R5 ;  /* 0x0000000506067220 */ /* 0x008fe20000400000 */
[----:B------:R-:W-:Y:S01]  /*2a00*/  FFMA.SAT R5, R39, R8, 0.5 ;  /* 0x3f00000027057423 */ /* 0x000fe20000002008 */
[----:B------:R-:W-:Y:S01]  /*2a10*/  FFMA R4, R69, 1.4426950216293334961, -R4 ;  /* 0x3fb8aa3b45047823 */ /* 0x000fe20000000804 */
[----:B------:R-:W-:Y:S02]  /*2a20*/  SHF.L.U32 R2, R2, 0x17, RZ ;  /* 0x0000001702027819 */ /* 0x000fe400000006ff */
[----:B------:R-:W-:Y:S01]  /*2a30*/  FFMA.RM R16, R5, R10, 12582913 ;  /* 0x4b40000105107423 */ /* 0x000fe2000000400a */
[----:B------:R-:W-:Y:S01]  /*2a40*/  FFMA R69, R69, 1.925963033500011079e-08, R4 ;  /* 0x32a5706045457823 */ /* 0x000fe20000000004 */
[----:B------:R-:W1:Y:S01]  /*2a50*/  MUFU.EX2 R3, R14 ;  /* 0x0000000e00037308 */ /* 0x000e620000000800 */
[----:B------:R-:W-:-:S07]  /*2a60*/  SHF.L.U32 R4, R12, 0x17, RZ ;  /* 0x000000170c047819 */ /* 0x000fce00000006ff */
[----:B------:R-:W2:Y:S01]  /*2a70*/  MUFU.EX2 R69, R69 ;  /* 0x0000004500457308 */ /* 0x000ea20000000800 */
[----:B0-----:R-:W-:Y:S01]  /*2a80*/  FMUL R5, R0, R67 ;  /* 0x0000004300057220 */ /* 0x001fe20000400000 */
[----:B------:R-:W-:-:S04]  /*2a90*/  FADD R0, R16, -12583039 ;  /* 0xcb40007f10007421 */ /* 0x000fc80000000000 */
[----:B------:R-:W-:Y:S01]  /*2aa0*/  FFMA R0, R39, 1.4426950216293334961, -R0 ;  /* 0x3fb8aa3b27007823 */ /* 0x000fe20000000800 */
[----:B-1----:R-:W-:Y:S01]  /*2ab0*/  FMUL R4, R4, R3 ;  /* 0x0000000304047220 */ /* 0x002fe20000400000 */
[----:B------:R-:W-:Y:S02]  /*2ac0*/  FFMA.SAT R3, R71, R8, 0.5 ;  /* 0x3f00000047037423 */ /* 0x000fe40000002008 */
[----:B------:R-:W-:Y:S02]  /*2ad0*/  FFMA R0, R39, 1.925963033500011079e-08, R0 ;  /* 0x32a5706027007823 */ /* 0x000fe40000000000 */
[----:B------:R-:W-:Y:S01]  /*2ae0*/  FFMA.RM R38, R3, R10, 12582913 ;  /* 0x4b40000103267423 */ /* 0x000fe2000000400a */
[----:B------:R-:W-:Y:S01]  /*2af0*/  FFMA.SAT R3, R15, R8, 0.5 ;  /* 0x3f0000000f037423 */ /* 0x000fe20000002008 */
[----:B------:R-:W0:Y:S02]  /*2b00*/  MUFU.EX2 R39, R0 ;  /* 0x0000000000277308 */ /* 0x000e240000000800 */
[----:B------:R-:W-:-:S04]  /*2b10*/  FADD R12, R38, -12583039 ;  /* 0xcb40007f260c7421 */ /* 0x000fc80000000000 */
[----:B------:R-:W-:-:S04]  /*2b20*/  FFMA R12, R71, 1.4426950216293334961, -R12 ;  /* 0x3fb8aa3b470c7823 */ /* 0x000fc8000000080c */
[----:B------:R-:W-:Y:S01]  /*2b30*/  FFMA R71, R71, 1.925963033500011079e-08, R12 ;  /* 0x32a5706047477823 */ /* 0x000fe2000000000c */
[----:B------:R-:W-:Y:S01]  /*2b40*/  FFMA.RM R12, R3, R10, 12582913 ;  /* 0x4b400001030c7423 */ /* 0x000fe2000000400a */
[----:B--2---:R-:W-:Y:S01]  /*2b50*/  FMUL R3, R2, R69 ;  /* 0x0000004502037220 */ /* 0x004fe20000400000 */
[----:B------:R-:W-:Y:S02]  /*2b60*/  IMAD.SHL.U32 R2, R16, 0x800000, RZ ;  /* 0x0080000010027824 */ /* 0x000fe400078e00ff */
[----:B------:R-:W-:Y:S01]  /*2b70*/  FADD R14, R12, -12583039 ;  /* 0xcb40007f0c0e7421 */ /* 0x000fe20000000000 */
[----:B------:R-:W1:Y:S01]  /*2b80*/  MUFU.EX2 R71, R71 ;  /* 0x0000004700477308 */ /* 0x000e620000000800 */
[----:B0-----:R-:W-:Y:S02]  /*2b90*/  FMUL R2, R2, R39 ;  /* 0x0000002702027220 */ /* 0x001fe40000400000 */
[----:B------:R-:W-:-:S04]  /*2ba0*/  FFMA R14, R15, 1.4426950216293334961, -R14 ;  /* 0x3fb8aa3b0f0e7823 */ /* 0x000fc8000000080e */
[----:B------:R-:W-:Y:S01]  /*2bb0*/  FFMA R17, R15, 1.925963033500011079e-08, R14 ;  /* 0x32a570600f117823 */ /* 0x000fe2000000000e */
[----:B------:R-:W-:-:S04]  /*2bc0*/  FFMA.SAT R15, R41, R8, 0.5 ;  /* 0x3f000000290f7423 */ /* 0x000fc80000002008 */
[----:B------:R-:W-:Y:S01]  /*2bd0*/  FFMA.RM R14, R15, R10, 12582913 ;  /* 0x4b4000010f0e7423 */ /* 0x000fe2000000400a */
[----:B------:R-:W-:Y:S01]  /*2be0*/  FFMA.SAT R15, R13, R8, 0.5 ;  /* 0x3f0000000d0f7423 */ /* 0x000fe20000002008 */
[----:B------:R-:W0:Y:S02]  /*2bf0*/  MUFU.EX2 R17, R17 ;  /* 0x0000001100117308 */ /* 0x000e240000000800 */
[----:B------:R-:W-:Y:S01]  /*2c00*/  FADD R0, R14, -12583039 ;  /* 0xcb40007f0e007421 */ /* 0x000fe20000000000 */
[----:B------:R-:W-:-:S03]  /*2c10*/  FFMA.RM R15, R15, R10, 12582913 ;  /* 0x4b4000010f0f7423 */ /* 0x000fc6000000400a */
[----:B------:R-:W-:Y:S01]  /*2c20*/  FFMA R0, R41, 1.4426950216293334961, -R0 ;  /* 0x3fb8aa3b29007823 */ /* 0x000fe20000000800 */
[----:B------:R-:W-:-:S03]  /*2c30*/  FADD R16, R15, -12583039 ;  /* 0xcb40007f0f107421 */ /* 0x000fc60000000000 */
[----:B------:R-:W-:Y:S01]  /*2c40*/  FFMA R41, R41, 1.925963033500011079e-08, R0 ;  /* 0x32a5706029297823 */ /* 0x000fe20000000000 */
[C---:B------:R-:W-:Y:S01]  /*2c50*/  FFMA R16, R13.reuse, 1.4426950216293334961, -R16 ;  /* 0x3fb8aa3b0d107823 */ /* 0x040fe20000000810 */
[----:B------:R-:W-:Y:S02]  /*2c60*/  SHF.L.U32 R0, R38, 0x17, RZ ;  /* 0x0000001726007819 */ /* 0x000fe400000006ff */
[----:B------:R-:W-:Y:S01]  /*2c70*/  MUFU.EX2 R38, R41 ;  /* 0x0000002900267308 */ /* 0x000fe20000000800 */
[----:B------:R-:W-:Y:S01]  /*2c80*/  FFMA R39, R13, 1.925963033500011079e-08, R16 ;  /* 0x32a570600d277823 */ /* 0x000fe20000000010 */
[----:B------:R-:W-:Y:S01]  /*2c90*/  FFMA.SAT R13, R11, R8, 0.5 ;  /* 0x3f0000000b0d7423 */ /* 0x000fe20000002008 */
[----:B-1----:R-:W-:-:S03]  /*2ca0*/  FMUL R0, R0, R71 ;  /* 0x0000004700007220 */ /* 0x002fc60000400000 */
[-C--:B------:R-:W-:Y:S01]  /*2cb0*/  FFMA.RM R16, R13, R10.reuse, 12582913 ;  /* 0x4b4000010d107423 */ /* 0x080fe2000000400a */
[----:B------:R-:W-:Y:S01]  /*2cc0*/  FFMA.RM R13, R47, R10, 12582913 ;  /* 0x4b4000012f0d7423 */ /* 0x000fe2000000400a */
[----:B------:R-:W-:Y:S01]  /*2cd0*/  SHF.L.U32 R10, R12, 0x17, RZ ;  /* 0x000000170c0a7819 */ /* 0x000fe200000006ff */
[----:B------:R-:W-:Y:S01]  /*2ce0*/  MUFU.EX2 R39, R39 ;  /* 0x0000002700277308 */ /* 0x000fe20000000800 */
[C---:B------:R-:W-:Y:S01]  /*2cf0*/  FADD R8, R16.reuse, -12583039 ;  /* 0xcb40007f10087421 */ /* 0x040fe20000000000 */
[----:B------:R-:W-:Y:S02]  /*2d00*/  SHF.L.U32 R16, R16, 0x17, RZ ;  /* 0x0000001710107819 */ /* 0x000fe400000006ff */
[----:B0-----:R-:W-:Y:S01]  /*2d10*/  FMUL R10, R10, R17 ;  /* 0x000000110a0a7220 */ /* 0x001fe20000400000 */
        /* <DEDUP_REMOVED lines=53> */
.L_x_34509:
        /* <DEDUP_REMOVED lines=12> */
[----:B0-----:R-:W-:Y:S05]  /*3130*/  CALL.REL.NOINC `($__internal_577_$__cuda_sm3x_div_rn_noftz_f32_slowpath) ;  /* 0x0000003c00387944 */ /* 0x001fea0003c00000 */
[----:B------:R-:W-:-:S07]  /*3140*/  MOV R14, R11 ;  /* 0x0000000b000e7202 */ /* 0x000fce0000000f00 */
.L_x_34438:
[----:B------:R-:W-:Y:S05]  /*3150*/  BSYNC.RECONVERGENT B2 ;  /* 0x0000000000027941 */ /* 0x000fea0003800200 */
.L_x_34437:
        /* <DEDUP_REMOVED lines=12> */
[----:B0-----:R-:W-:Y:S05]  /*3220*/  CALL.REL.NOINC `($__internal_577_$__cuda_sm3x_div_rn_noftz_f32_slowpath) ;  /* 0x0000003800fc7944 */ /* 0x001fea0003c00000 */
[----:B------:R-:W-:-:S07]  /*3230*/  MOV R15, R11 ;  /* 0x0000000b000f7202 */ /* 0x000fce0000000f00 */
.L_x_34440:
[----:B------:R-:W-:Y:S05]  /*3240*/  BSYNC.RECONVERGENT B2 ;  /* 0x0000000000027941 */ /* 0x000fea0003800200 */
.L_x_34439:
        /* <DEDUP_REMOVED lines=13> */
[----:B------:R-:W-:-:S07]  /*3320*/  IMAD.MOV.U32 R38, RZ, RZ, R11 ;  /* 0x000000ffff267224 */ /* 0x000fce00078e000b */
.L_x_34442:
[----:B------:R-:W-:Y:S05]  /*3330*/  BSYNC.RECONVERGENT B2 ;  /* 0x0000000000027941 */ /* 0x000fea0003800200 */
.L_x_34441:
        /* <DEDUP_REMOVED lines=14> */
.L_x_34444:
[----:B------:R-:W-:Y:S05]  /*3420*/  BSYNC.RECONVERGENT B2 ;  /* 0x0000000000027941 */ /* 0x000fea0003800200 */
.L_x_34443:
        /* <DEDUP_REMOVED lines=14> */
.L_x_34446:
[----:B------:R-:W-:Y:S05]  /*3510*/  BSYNC.RECONVERGENT B2 ;  /* 0x0000000000027941 */ /* 0x000fea0003800200 */
.L_x_34445:
        /* <DEDUP_REMOVED lines=12> */
[----:B0-----:R-:W-:Y:S05]  /*35e0*/  CALL.REL.NOINC `($__internal_577_$__cuda_sm3x_div_rn_noftz_f32_slowpath) ;  /* 0x00000038000c7944 */ /* 0x001fea0003c00000 */
[----:B------:R-:W-:-:S07]  /*35f0*/  MOV R27, R11 ;  /* 0x0000000b001b7202 */ /* 0x000fce0000000f00 */
.L_x_34448:
[----:B------:R-:W-:Y:S05]  /*3600*/  BSYNC.RECONVERGENT B2 ;  /* 0x0000000000027941 */ /* 0x000fea0003800200 */
.L_x_34447:
        /* <DEDUP_REMOVED lines=14> */
.L_x_34450:
[----:B------:R-:W-:Y:S05]  /*36f0*/  BSYNC.RECONVERGENT B2 ;  /* 0x0000000000027941 */ /* 0x000fea0003800200 */
.L_x_34449:
        /* <DEDUP_REMOVED lines=12> */
[----:B------:R-:W-:Y:S05]  /*37c0*/  CALL.REL.NOINC `($__internal_577_$__cuda_sm3x_div_rn_noftz_f32_slowpath) ;  /* 0x0000003400947944 */ /* 0x000fea0003c00000 */
[----:B------:R-:W-:-:S07]  /*37d0*/  MOV R41, R11 ;  /* 0x0000000b00297202 */ /* 0x000fce0000000f00 */
.L_x_34452:
[----:B------:R-:W-:Y:S05]  /*37e0*/  BSYNC.RECONVERGENT B2 ;  /* 0x0000000000027941 */ /* 0x000fea0003800200 */
.L_x_34451:
        /* <DEDUP_REMOVED lines=12> */
[----:B------:R-:W-:Y:S05]  /*38b0*/  CALL.REL.NOINC `($__internal_577_$__cuda_sm3x_div_rn_noftz_f32_slowpath) ;  /* 0x0000003400587944 */ /* 0x000fea0003c00000 */
[----:B------:R-:W-:-:S07]  /*38c0*/  MOV R46, R11 ;  /* 0x0000000b002e7202 */ /* 0x000fce0000000f00 */
.L_x_34454:
[----:B------:R-:W-:Y:S05]  /*38d0*/  BSYNC.RECONVERGENT B2 ;  /* 0x0000000000027941 */ /* 0x000fea0003800200 */
.L_x_34453:
        /* <DEDUP_REMOVED lines=13> */
[----:B------:R-:W-:-:S07]  /*39b0*/  IMAD.MOV.U32 R47, RZ, RZ, R11 ;  /* 0x000000ffff2f7224 */ /* 0x000fce00078e000b */
.L_x_34456:
[----:B------:R-:W-:Y:S05]  /*39c0*/  BSYNC.RECONVERGENT B2 ;  /* 0x0000000000027941 */ /* 0x000fea0003800200 */
.L_x_34455:
        /* <DEDUP_REMOVED lines=14> */
.L_x_34458:
[----:B------:R-:W-:Y:S05]  /*3ab0*/  BSYNC.RECONVERGENT B2 ;  /* 0x0000000000027941 */ /* 0x000fea0003800200 */
.L_x_34457:
        /* <DEDUP_REMOVED lines=14> */
.L_x_34460:
[----:B------:R-:W-:Y:S05]  /*3ba0*/  BSYNC.RECONVERGENT B2 ;  /* 0x0000000000027941 */ /* 0x000fea0003800200 */
.L_x_34459:
        /* <DEDUP_REMOVED lines=12> */
[----:B------:R-:W-:Y:S05]  /*3c70*/  CALL.REL.NOINC `($__internal_577_$__cuda_sm3x_div_rn_noftz_f32_slowpath) ;  /* 0x0000003000687944 */ /* 0x000fea0003c00000 */
[----:B------:R-:W-:-:S07]  /*3c80*/  MOV R24, R11 ;  /* 0x0000000b00187202 */ /* 0x000fce0000000f00 */
.L_x_34462:
[----:B------:R-:W-:Y:S05]  /*3c90*/  BSYNC.RECONVERGENT B2 ;  /* 0x0000000000027941 */ /* 0x000fea0003800200 */
.L_x_34461:
        /* <DEDUP_REMOVED lines=14> */
.L_x_34464:
[----:B------:R-:W-:Y:S05]  /*3d80*/  BSYNC.RECONVERGENT B2 ;  /* 0x0000000000027941 */ /* 0x000fea0003800200 */
.L_x_34463:
        /* <DEDUP_REMOVED lines=12> */
[----:B------:R-:W-:Y:S05]  /*3e50*/  CALL.REL.NOINC `($__internal_577_$__cuda_sm3x_div_rn_noftz_f32_slowpath) ;  /* 0x0000002c00f07944 */ /* 0x000fea0003c00000 */
[----:B------:R-:W-:-:S07]  /*3e60*/  MOV R22, R11 ;  /* 0x0000000b00167202 */ /* 0x000fce0000000f00 */
.L_x_34466:
[----:B------:R-:W-:Y:S05]  /*3e70*/  BSYNC.RECONVERGENT B2 ;  /* 0x0000000000027941 */ /* 0x000fea0003800200 */
.L_x_34465:
        /* <DEDUP_REMOVED lines=14> */
.L_x_34468:
[----:B------:R-:W-:Y:S05]  /*3f60*/  BSYNC.RECONVERGENT B2 ;  /* 0x0000000000027941 */ /* 0x000fea0003800200 */
.L_x_34467:
        /* <DEDUP_REMOVED lines=14> */
.L_x_34470:
[----:B------:R-:W-:Y:S05]  /*4050*/  BSYNC.RECONVERGENT B2 ;  /* 0x0000000000027941 */ /* 0x000fea0003800200 */
.L_x_34469:
        /* <DEDUP_REMOVED lines=14> */
.L_x_34472:
[----:B------:R-:W-:Y:S05]  /*4140*/  BSYNC.RECONVERGENT B2 ;  /* 0x0000000000027941 */ /* 0x000fea0003800200 */
.L_x_34471:
        /* <DEDUP_REMOVED lines=14> */
.L_x_34474:
[----:B------:R-:W-:Y:S05]  /*4230*/  BSYNC.RECONVERGENT B2 ;  /* 0x0000000000027941 */ /* 0x000fea0003800200 */
.L_x_34473:
        /* <DEDUP_REMOVED lines=14> */
.L_x_34476:
[----:B------:R-:W-:Y:S05]  /*4320*/  BSYNC.RECONVERGENT B2 ;  /* 0x0000000000027941 */ /* 0x000fea0003800200 */
.L_x_34475:
        /* <DEDUP_REMOVED lines=14> */
.L_x_34478:
[----:B------:R-:W-:Y:S05]  /*4410*/  BSYNC.RECONVERGENT B2 ;  /* 0x0000000000027941 */ /* 0x000fea0003800200 */
.L_x_34477:
        /* <DEDUP_REMOVED lines=14> */
.L_x_34480:
[----:B------:R-:W-:Y:S05]  /*4500*/  BSYNC.RECONVERGENT B2 ;  /* 0x0000000000027941 */ /* 0x000fea0003800200 */
.L_x_34479:
        /* <DEDUP_REMOVED lines=14> */
.L_x_34482:
[----:B------:R-:W-:Y:S05]  /*45f0*/  BSYNC.RECONVERGENT B2 ;  /* 0x0000000000027941 */ /* 0x000fea0003800200 */
.L_x_34481:
        /* <DEDUP_REMOVED lines=14> */
.L_x_34484:
[----:B------:R-:W-:Y:S05]  /*46e0*/  BSYNC.RECONVERGENT B2 ;  /* 0x0000000000027941 */ /* 0x000fea0003800200 */
.L_x_34483:
        /* <DEDUP_REMOVED lines=14> */
.L_x_34486:
[----:B------:R-:W-:Y:S05]  /*47d0*/  BSYNC.RECONVERGENT B2 ;  /* 0x0000000000027941 */ /* 0x000fea0003800200 */
.L_x_34485:
        /* <DEDUP_REMOVED lines=14> */
.L_x_34488:
[----:B------:R-:W-:Y:S05]  /*48c0*/  BSYNC.RECONVERGENT B2 ;  /* 0x0000000000027941 */ /* 0x000fea0003800200 */
.L_x_34487:
        /* <DEDUP_REMOVED lines=14> */
.L_x_34490:
[----:B------:R-:W-:Y:S05]  /*49b0*/  BSYNC.RECONVERGENT B2 ;  /* 0x0000000000027941 */ /* 0x000fea0003800200 */
.L_x_34489:
        /* <DEDUP_REMOVED lines=14> */
.L_x_34492:
[----:B------:R-:W-:Y:S05]  /*4aa0*/  BSYNC.RECONVERGENT B2 ;  /* 0x0000000000027941 */ /* 0x000fea0003800200 */
.L_x_34491:
        /* <DEDUP_REMOVED lines=14> */
.L_x_34494:
[----:B------:R-:W-:Y:S05]  /*4b90*/  BSYNC.RECONVERGENT B2 ;  /* 0x0000000000027941 */ /* 0x000fea0003800200 */
.L_x_34493:
        /* <DEDUP_REMOVED lines=14> */
.L_x_34496:
[----:B------:R-:W-:Y:S05]  /*4c80*/  BSYNC.RECONVERGENT B2 ;  /* 0x0000000000027941 */ /* 0x000fea0003800200 */
.L_x_34495:
        /* <DEDUP_REMOVED lines=15> */
[----:B------:R-:W-:Y:S02]  /*4d80*/  R2UR UR11, R37 ;  /* 0x00000000250b72ca */ /* 0x000fe400000e0000 */
[----:B------:R-:W-:-:S02]  /*4d90*/  SHF.L.U32 R12, R11, 0x2, RZ ;  /* 0x000000020b0c7819 */ /* 0x000fc400000006ff */
[----:B------:R-:W-:Y:S02]  /*4da0*/  IADD3.X R16, PT, PT, RZ, R0, RZ, P0, !PT ;  /* 0x00000000ff107210 */ /* 0x000fe400007fe4ff */
[----:B------:R-:W-:Y:S02]  /*4db0*/  LOP3.LUT R12, R12, 0xfffffff8, RZ, 0xc0, !PT ;  /* 0xfffffff80c0c7812 */ /* 0x000fe400078ec0ff */
[----:B------:R-:W-:Y:S02]  /*4dc0*/  SHF.L.U64.HI R11, R11, 0x2, R16 ;  /* 0x000000020b0b7819 */ /* 0x000fe40000010210 */
[----:B------:R-:W-:Y:S02]  /*4dd0*/  IADD3 R12, P0, PT, R12, UR36, RZ ;  /* 0x000000240c0c7c10 */ /* 0x000fe4000ff1e0ff */
[----:B------:R-:W-:Y:S02]  /*4de0*/  R2UR UR12, R36 ;  /* 0x00000000240c72ca */ /* 0x000fe400000e0000 */
[----:B------:R-:W-:-:S02]  /*4df0*/  IADD3.X R13, PT, PT, R11, UR37, RZ, P0, !PT ;  /* 0x000000250b0d7c10 */ /* 0x000fc400087fe4ff */
[----:B------:R-:W-:Y:S02]  /*4e00*/  IADD3 R11, P0, PT, R10, 0x40, RZ ;  /* 0x000000400a0b7810 */ /* 0x000fe40007f1e0ff */
[----:B------:R-:W-:Y:S01]  /*4e10*/  R2UR UR13, R37 ;  /* 0x00000000250d72ca */ /* 0x000fe200000e0000 */
[----:B------:R0:W-:Y:S01]  /*4e20*/  STG.E.64 desc[UR4][R12.64], R14 ;  /* 0x0000000e0c007986 */ /* 0x0001e2000c101b04 */
[----:B------:R-:W-:-:S04]  /*4e30*/  IADD3.X R32, PT, PT, RZ, R0, RZ, P0, !PT ;  /* 0x00000000ff207210 */ /* 0x000fc800007fe4ff */
[----:B------:R-:W-:-:S04]  /*4e40*/  LEA.HI R11, P0, R32, R11, RZ, 0x1 ;  /* 0x0000000b200b7211 */ /* 0x000fc800078108ff */
[C---:B------:R-:W-:Y:S02]  /*4e50*/  SHF.L.U32 R16, R11.reuse, 0x2, RZ ;  /* 0x000000020b107819 */ /* 0x040fe400000006ff */
        /* <DEDUP_REMOVED lines=9> */
[----:B------:R-:W-:Y:S01]  /*4ef0*/  IADD3.X R14, PT, PT, RZ, R14, RZ, P0, !PT ;  /* 0x0000000eff0e7210 */ /* 0x000fe200007fe4ff */
[----:B------:R-:W-:-:S03]  /*4f00*/  IMAD.SHL.U32 R12, R11, 0x4, RZ ;  /* 0x000000040b0c7824 */ /* 0x000fc600078e00ff */
[----:B------:R-:W-:Y:S02]  /*4f10*/  SHF.L.U64.HI R11, R11, 0x2, R14 ;  /* 0x000000020b0b7819 */ /* 0x000fe4000001020e */
[----:B------:R-:W-:Y:S02]  /*4f20*/  LOP3.LUT R12, R12, 0xfffffff8, RZ, 0xc0, !PT ;  /* 0xfffffff80c0c7812 */ /* 0x000fe400078ec0ff */
[----:B------:R-:W-:Y:S02]  /*4f30*/  IADD3 R14, P1, PT, R10, 0x100, RZ ;  /* 0x000001000a0e7810 */ /* 0x000fe40007f3e0ff */
[----:B------:R-:W-:Y:S02]  /*4f40*/  IADD3 R12, P0, PT, R12, UR36, RZ ;  /* 0x000000240c0c7c10 */ /* 0x000fe4000ff1e0ff */
[----:B------:R-:W-:Y:S02]  /*4f50*/  IADD3.X R15, PT, PT, RZ, R0, RZ, P1, !PT ;  /* 0x00000000ff0f7210 */ /* 0x000fe40000ffe4ff */
[----:B------:R-:W-:-:S02]  /*4f60*/  IADD3.X R13, PT, PT, R11, UR37, RZ, P0, !PT ;  /* 0x000000250b0d7c10 */ /* 0x000fc400087fe4ff */
[C---:B------:R-:W-:Y:S02]  /*4f70*/  IADD3 R11, P0, PT, R10.reuse, 0xc0, RZ ;  /* 0x000000c00a0b7810 */ /* 0x040fe40007f1e0ff */
[----:B------:R-:W-:Y:S01]  /*4f80*/  LEA.HI R14, P1, R15, R14, RZ, 0x1 ;  /* 0x0000000e0f0e7211 */ /* 0x000fe200078308ff */
[----:B------:R0:W-:Y:S01]  /*4f90*/  STG.E.64 desc[UR4][R12.64], R26 ;  /* 0x0000001a0c007986 */ /* 0x0001e2000c101b04 */
[----:B------:R-:W-:Y:S02]  /*4fa0*/  IADD3.X R32, PT, PT, RZ, R0, RZ, P0, !PT ;  /* 0x00000000ff207210 */ /* 0x000fe400007fe4ff */
[----:B-1----:R-:W-:Y:S02]  /*4fb0*/  IADD3 R16, P2, PT, R10, 0x140, RZ ;  /* 0x000001400a107810 */ /* 0x002fe40007f5e0ff */
[----:B------:R-:W-:Y:S02]  /*4fc0*/  LEA.HI R17, P0, R32, R11, RZ, 0x1 ;  /* 0x0000000b20117211 */ /* 0x000fe400078108ff */
[----:B------:R-:W-:-:S02]  /*4fd0*/  IADD3.X R15, PT, PT, RZ, R15, RZ, P1, !PT ;  /* 0x0000000fff0f7210 */ /* 0x000fc40000ffe4ff */
[----:B------:R-:W-:Y:S02]  /*4fe0*/  IADD3.X R11, PT, PT, RZ, R0, RZ, P2, !PT ;  /* 0x00000000ff0b7210 */ /* 0x000fe400017fe4ff */
[----:B------:R-:W-:Y:S02]  /*4ff0*/  IADD3.X R32, PT, PT, RZ, R32, RZ, P0, !PT ;  /* 0x00000020ff207210 */ /* 0x000fe400007fe4ff */
[C---:B------:R-:W-:Y:S01]  /*5000*/  SHF.L.U64.HI R15, R14.reuse, 0x2, R15 ;  /* 0x000000020e0f7819 */ /* 0x040fe2000001020f */
[----:B0-----:R-:W-:Y:S01]  /*5010*/  IMAD.SHL.U32 R12, R17, 0x4, RZ ;  /* 0x00000004110c7824 */ /* 0x001fe200078e00ff */
[----:B------:R-:W-:Y:S02]  /*5020*/  LEA.HI R16, P0, R11, R16, RZ, 0x1 ;  /* 0x000000100b107211 */ /* 0x000fe400078108ff */
[----:B------:R-:W-:Y:S02]  /*5030*/  SHF.L.U32 R14, R14, 0x2, RZ ;  /* 0x000000020e0e7819 */ /* 0x000fe400000006ff */
[----:B------:R-:W-:-:S02]  /*5040*/  IADD3.X R11, PT, PT, RZ, R11, RZ, P0, !PT ;  /* 0x0000000bff0b7210 */ /* 0x000fc400007fe4ff */
[----:B------:R-:W-:Y:S02]  /*5050*/  LOP3.LUT R14, R14, 0xfffffff8, RZ, 0xc0, !PT ;  /* 0xfffffff80e0e7812 */ /* 0x000fe400078ec0ff */
[----:B------:R-:W-:Y:S02]  /*5060*/  LOP3.LUT R12, R12, 0xfffffff8, RZ, 0xc0, !PT ;  /* 0xfffffff80c0c7812 */ /* 0x000fe400078ec0ff */
[----:B------:R-:W-:Y:S02]  /*5070*/  SHF.L.U64.HI R11, R16, 0x2, R11 ;  /* 0x00000002100b7819 */ /* 0x000fe4000001020b */
[----:B------:R-:W-:Y:S02]  /*5080*/  IADD3 R14, P1, PT, R14, UR36, RZ ;  /* 0x000000240e0e7c10 */ /* 0x000fe4000ff3e0ff */
[----:B------:R-:W-:Y:S02]  /*5090*/  SHF.L.U32 R16, R16, 0x2, RZ ;  /* 0x0000000210107819 */ /* 0x000fe400000006ff */
[----:B------:R-:W-:-:S02]  /*50a0*/  SHF.L.U64.HI R13, R17, 0x2, R32 ;  /* 0x00000002110d7819 */ /* 0x000fc40000010220 */
[----:B------:R-:W-:Y:S02]  /*50b0*/  IADD3 R12, P0, PT, R12, UR36, RZ ;  /* 0x000000240c0c7c10 */ /* 0x000fe4000ff1e0ff */
[----:B------:R-:W-:Y:S02]  /*50c0*/  IADD3.X R15, PT, PT, R15, UR37, RZ, P1, !PT ;  /* 0x000000250f0f7c10 */ /* 0x000fe40008ffe4ff */
[----:B------:R-:W-:Y:S02]  /*50d0*/  LOP3.LUT R16, R16, 0xfffffff8, RZ, 0xc0, !PT ;  /* 0xfffffff810107812 */ /* 0x000fe400078ec0ff */
[----:B------:R-:W-:Y:S02]  /*50e0*/  IADD3 R39, P1, PT, R10, 0x180, RZ ;  /* 0x000001800a277810 */ /* 0x000fe40007f3e0ff */
[----:B------:R-:W-:Y:S02]  /*50f0*/  IADD3.X R13, PT, PT, R13, UR37, RZ, P0, !PT ;  /* 0x000000250d0d7c10 */ /* 0x000fe400087fe4ff */
[----:B------:R-:W-:-:S02]  /*5100*/  IADD3 R16, P0, PT, R16, UR36, RZ ;  /* 0x0000002410107c10 */ /* 0x000fc4000ff1e0ff */
[----:B------:R-:W-:Y:S01]  /*5110*/  IADD3.X R26, PT, PT, RZ, R0, RZ, P1, !PT ;  /* 0x00000000ff1a7210 */ /* 0x000fe20000ffe4ff */
[----:B------:R0:W-:Y:S01]  /*5120*/  STG.E.64 desc[UR4][R12.64], R40 ;  /* 0x000000280c007986 */ /* 0x0001e2000c101b04 */
[----:B------:R-:W-:Y:S02]  /*5130*/  IADD3 R38, P6, PT, R10, 0x1c0, RZ ;  /* 0x000001c00a267810 */ /* 0x000fe40007fde0ff */
[----:B------:R-:W-:Y:S01]  /*5140*/  IADD3.X R17, PT, PT, R11, UR37, RZ, P0, !PT ;  /* 0x000000250b117c10 */ /* 0x000fe200087fe4ff */
[----:B------:R-:W-:Y:S01]  /*5150*/  STG.E.64 desc[UR6][R14.64], R46 ;  /* 0x0000002e0e007986 */ /* 0x000fe2000c101b06 */
[----:B------:R-:W-:Y:S02]  /*5160*/  LEA.HI R39, P5, R26, R39, RZ, 0x1 ;  /* 0x000000271a277211 */ /* 0x000fe400078b08ff */
[C---:B------:R-:W-:Y:S01]  /*5170*/  IADD3 R35, P0, PT, R10.reuse, 0x200, RZ ;  /* 0x000002000a237810 */ /* 0x040fe20007f1e0ff */
[----:B------:R1:W-:Y:S01]  /*5180*/  STG.E.64 desc[UR8][R16.64], R28 ;  /* 0x0000001c10007986 */ /* 0x0003e2000c101b08 */
[----:B------:R-:W-:-:S02]  /*5190*/  IADD3 R11, P1, PT, R10, 0x240, RZ ;  /* 0x000002400a0b7810 */ /* 0x000fc40007f3e0ff */
[C---:B------:R-:W-:Y:S02]  /*51a0*/  IADD3 R34, P2, PT, R10.reuse, 0x280, RZ ;  /* 0x000002800a227810 */ /* 0x040fe40007f5e0ff */
[C---:B------:R-:W-:Y:S02]  /*51b0*/  IADD3 R32, P4, PT, R10.reuse, 0x300, RZ ;  /* 0x000003000a207810 */ /* 0x040fe40007f9e0ff */
[----:B0-----:R-:W-:Y:S02]  /*51c0*/  IADD3.X R13, PT, PT, RZ, R0, RZ, P6, !PT ;  /* 0x00000000ff0d7210 */ /* 0x001fe400037fe4ff */
[----:B------:R-:W-:Y:S02]  /*51d0*/  IADD3.X R40, PT, PT, RZ, R26, RZ, P5, !PT ;  /* 0x0000001aff287210 */ /* 0x000fe40002ffe4ff */
[C---:B------:R-:W-:Y:S02]  /*51e0*/  IADD3 R27, P5, PT, R10.reuse, 0x340, RZ ;  /* 0x000003400a1b7810 */ /* 0x040fe40007fbe0ff */
[----:B------:R-:W-:Y:S01]  /*51f0*/  IADD3 R26, P6, PT, R10, 0x380, RZ ;  /* 0x000003800a1a7810 */ /* 0x000fe20007fde0ff */
[----:B------:R-:W-:Y:S01]  /*5200*/  IMAD.X R10, RZ, RZ, R0, P0 ;  /* 0x000000ffff0a7224 */ /* 0x000fe200000e0600 */
[----:B------:R-:W-:-:S02]  /*5210*/  LEA.HI R12, P0, R13, R38, RZ, 0x1 ;  /* 0x000000260d0c7211 */ /* 0x000fc400078108ff */
[----:B-1----:R-:W-:Y:S02]  /*5220*/  IADD3.X R28, PT, PT, RZ, R0, RZ, P1, !PT ;  /* 0x00000000ff1c7210 */ /* 0x002fe40000ffe4ff */
[----:B------:R-:W-:Y:S02]  /*5230*/  IADD3.X R13, PT, PT, RZ, R13, RZ, P0, !PT ;  /* 0x0000000dff0d7210 */ /* 0x000fe400007fe4ff */
[----:B------:R-:W-:Y:S02]  /*5240*/  LEA.HI R14, P0, R10, R35, RZ, 0x1 ;  /* 0x000000230a0e7211 */ /* 0x000fe400078108ff */
[----:B------:R-:W-:Y:S02]  /*5250*/  LEA.HI R17, P1, R28, R11, RZ, 0x1 ;  /* 0x0000000b1c117211 */ /* 0x000fe400078308ff */
[----:B------:R-:W-:Y:S02]  /*5260*/  SHF.L.U32 R11, R39, 0x2, RZ ;  /* 0x00000002270b7819 */ /* 0x000fe400000006ff */
[----:B------:R-:W-:Y:S01]  /*5270*/  IADD3.X R15, PT, PT, RZ, R10, RZ, P0, !PT ;  /* 0x0000000aff0f7210 */ /* 0x000fe200007fe4ff */
[----:B------:R-:W-:Y:S01]  /*5280*/  IMAD.X R28, RZ, RZ, R28, P1 ;  /* 0x000000ffff1c7224 */ /* 0x000fe200008e061c */
[----:B------:R-:W-:-:S02]  /*5290*/  SHF.L.U64.HI R13, R12, 0x2, R13 ;  /* 0x000000020c0d7819 */ /* 0x000fc4000001020d */
[----:B------:R-:W-:Y:S02]  /*52a0*/  SHF.L.U32 R12, R12, 0x2, RZ ;  /* 0x000000020c0c7819 */ /* 0x000fe400000006ff */
[----:B------:R-:W-:Y:S02]  /*52b0*/  LOP3.LUT R10, R11, 0xfffffff8, RZ, 0xc0, !PT ;  /* 0xfffffff80b0a7812 */ /* 0x000fe400078ec0ff */
[C---:B------:R-:W-:Y:S02]  /*52c0*/  SHF.L.U64.HI R15, R14.reuse, 0x2, R15 ;  /* 0x000000020e0f7819 */ /* 0x040fe4000001020f */
[----:B------:R-:W-:Y:S02]  /*52d0*/  SHF.L.U32 R14, R14, 0x2, RZ ;  /* 0x000000020e0e7819 */ /* 0x000fe400000006ff */
[----:B------:R-:W-:Y:S02]  /*52e0*/  SHF.L.U64.HI R29, R39, 0x2, R40 ;  /* 0x00000002271d7819 */ /* 0x000fe40000010228 */
[----:B------:R-:W-:-:S02]  /*52f0*/  IADD3 R10, P0, PT, R10, UR36, RZ ;  /* 0x000000240a0a7c10 */ /* 0x000fc4000ff1e0ff */
[----:B------:R-:W-:Y:S02]  /*5300*/  LOP3.LUT R12, R12, 0xfffffff8, RZ, 0xc0, !PT ;  /* 0xfffffff80c0c7812 */ /* 0x000fe400078ec0ff */
[----:B------:R-:W-:Y:S02]  /*5310*/  LOP3.LUT R14, R14, 0xfffffff8, RZ, 0xc0, !PT ;  /* 0xfffffff80e0e7812 */ /* 0x000fe400078ec0ff */
[----:B------:R-:W-:Y:S02]  /*5320*/  IADD3.X R11, PT, PT, R29, UR37, RZ, P0, !PT ;  /* 0x000000251d0b7c10 */ /* 0x000fe400087fe4ff */
[----:B------:R-:W-:Y:S02]  /*5330*/  IADD3 R12, P1, PT, R12, UR36, RZ ;  /* 0x000000240c0c7c10 */ /* 0x000fe4000ff3e0ff */
[----:B------:R-:W-:Y:S01]  /*5340*/  IADD3 R14, P0, PT, R14, UR36, RZ ;  /* 0x000000240e0e7c10 */ /* 0x000fe2000ff1e0ff */
[----:B------:R0:W-:Y:S01]  /*5350*/  STG.E.64 desc[UR4][R10.64], R24 ;  /* 0x000000180a007986 */ /* 0x0001e2000c101b04 */
[----:B------:R-:W-:-:S02]  /*5360*/  SHF.L.U32 R16, R17, 0x2, RZ ;  /* 0x0000000211107819 */ /* 0x000fc400000006ff */
[----:B------:R-:W-:Y:S02]  /*5370*/  IADD3.X R13, PT, PT, R13, UR37, RZ, P1, !PT ;  /* 0x000000250d0d7c10 */ /* 0x000fe40008ffe4ff */
[----:B------:R-:W-:Y:S02]  /*5380*/  IADD3.X R15, PT, PT, R15, UR37, RZ, P0, !PT ;  /* 0x000000250f0f7c10 */ /* 0x000fe400087fe4ff */
[----:B------:R-:W-:Y:S01]  /*5390*/  LOP3.LUT R16, R16, 0xfffffff8, RZ, 0xc0, !PT ;  /* 0xfffffff810107812 */ /* 0x000fe200078ec0ff */
[----:B------:R1:W-:Y:S01]  /*53a0*/  STG.E.64 desc[UR6][R12.64], R22 ;  /* 0x000000160c007986 */ /* 0x0003e2000c101b06 */
[----:B------:R-:W-:Y:S02]  /*53b0*/  IADD3.X R29, PT, PT, RZ, R0, RZ, P2, !PT ;  /* 0x00000000ff1d7210 */ /* 0x000fe400017fe4ff */
[----:B------:R-:W-:Y:S01]  /*53c0*/  SHF.L.U64.HI R17, R17, 0x2, R28 ;  /* 0x0000000211117819 */ /* 0x000fe2000001021c */
[----:B------:R2:W-:Y:S01]  /*53d0*/  STG.E.64 desc[UR8][R14.64], R20 ;  /* 0x000000140e007986 */ /* 0x0005e2000c101b08 */
[----:B------:R-:W-:-:S02]  /*53e0*/  IADD3 R16, P1, PT, R16, UR36, RZ ;  /* 0x0000002410107c10 */ /* 0x000fc4000ff3e0ff */
[-C--:B0-----:R-:W-:Y:S02]  /*53f0*/  IADD3.X R24, PT, PT, RZ, R0.reuse, RZ, P3, !PT ;  /* 0x00000000ff187210 */ /* 0x081fe40001ffe4ff */
[----:B------:R-:W-:Y:S02]  /*5400*/  IADD3.X R17, PT, PT, R17, UR37, RZ, P1, !PT ;  /* 0x0000002511117c10 */ /* 0x000fe40008ffe4ff */
[-C--:B------:R-:W-:Y:S02]  /*5410*/  IADD3.X R25, PT, PT, RZ, R0.reuse, RZ, P4, !PT ;  /* 0x00000000ff197210 */ /* 0x080fe400027fe4ff */
[-C--:B------:R-:W-:Y:S01]  /*5420*/  IADD3.X R10, PT, PT, RZ, R0.reuse, RZ, P5, !PT ;  /* 0x00000000ff0a7210 */ /* 0x080fe20002ffe4ff */
[----:B------:R0:W-:Y:S01]  /*5430*/  STG.E.64 desc[UR10][R16.64], R18 ;  /* 0x0000001210007986 */ /* 0x0001e2000c101b0a */
[----:B------:R-:W-:Y:S02]  /*5440*/  IADD3.X R11, PT, PT, RZ, R0, RZ, P6, !PT ;  /* 0x00000000ff0b7210 */ /* 0x000fe400037fe4ff */
[----:B-1----:R-:W-:-:S02]  /*5450*/  LEA.HI R12, P1, R24, R33, RZ, 0x1 ;  /* 0x00000021180c7211 */ /* 0x002fc400078308ff */
[----:B--2---:R-:W-:Y:S02]  /*5460*/  LEA.HI R15, P0, R29, R34, RZ, 0x1 ;  /* 0x000000221d0f7211 */ /* 0x004fe400078108ff */
[----:B------:R-:W-:Y:S02]  /*5470*/  LEA.HI R14, P2, R25, R32, RZ, 0x1 ;  /* 0x00000020190e7211 */ /* 0x000fe400078508ff */
[----:B------:R-:W-:Y:S01]  /*5480*/  IADD3.X R13, PT, PT, RZ, R24, RZ, P1, !PT ;  /* 0x00000018ff0d7210 */ /* 0x000fe20000ffe4ff */
[----:B------:R-:W-:-:S03]  /*5490*/  IMAD.X R0, RZ, RZ, R29, P0 ;  /* 0x000000ffff007224 */ /* 0x000fc600000e061d */
[----:B------:R-:W-:Y:S02]  /*54a0*/  SHF.L.U64.HI R13, R12, 0x2, R13 ;  /* 0x000000020c0d7819 */ /* 0x000fe4000001020d */
[C---:B0-----:R-:W-:Y:S02]  /*54b0*/  SHF.L.U64.HI R19, R15.reuse, 0x2, R0 ;  /* 0x000000020f137819 */ /* 0x041fe40000010200 */
[----:B------:R-:W-:Y:S02]  /*54c0*/  LEA.HI R16, P0, R10, R27, RZ, 0x1 ;  /* 0x0000001b0a107211 */ /* 0x000fe400078108ff */
[----:B------:R-:W-:Y:S02]  /*54d0*/  SHF.L.U32 R0, R15, 0x2, RZ ;  /* 0x000000020f007819 */ /* 0x000fe400000006ff */
[----:B------:R-:W-:Y:S02]  /*54e0*/  IADD3.X R15, PT, PT, RZ, R25, RZ, P2, !PT ;  /* 0x00000019ff0f7210 */ /* 0x000fe400017fe4ff */
[----:B------:R-:W-:-:S02]  /*54f0*/  LEA.HI R18, P3, R11, R26, RZ, 0x1 ;  /* 0x0000001a0b127211 */ /* 0x000fc400078708ff */
[----:B------:R-:W-:Y:S02]  /*5500*/  IADD3.X R17, PT, PT, RZ, R10, RZ, P0, !PT ;  /* 0x0000000aff117210 */ /* 0x000fe400007fe4ff */
[----:B------:R-:W-:Y:S01]  /*5510*/  SHF.L.U64.HI R15, R14, 0x2, R15 ;  /* 0x000000020e0f7819 */ /* 0x000fe2000001020f */
[----:B------:R-:W-:Y:S01]  /*5520*/  IMAD.X R11, RZ, RZ, R11, P3 ;  /* 0x000000ffff0b7224 */ /* 0x000fe200018e060b */
[----:B------:R-:W-:Y:S02]  /*5530*/  LOP3.LUT R10, R0, 0xfffffff8, RZ, 0xc0, !PT ;  /* 0xfffffff8000a7812 */ /* 0x000fe400078ec0ff */
[----:B------:R-:W-:Y:S02]  /*5540*/  SHF.L.U32 R14, R14, 0x2, RZ ;  /* 0x000000020e0e7819 */ /* 0x000fe400000006ff */
[----:B------:R-:W-:Y:S02]  /*5550*/  IADD3 R10, P0, PT, R10, UR36, RZ ;  /* 0x000000240a0a7c10 */ /* 0x000fe4000ff1e0ff */
[----:B------:R-:W-:-:S02]  /*5560*/  LOP3.LUT R14, R14, 0xfffffff8, RZ, 0xc0, !PT ;  /* 0xfffffff80e0e7812 */ /* 0x000fc400078ec0ff */
[----:B------:R-:W-:Y:S02]  /*5570*/  SHF.L.U64.HI R0, R18, 0x2, R11 ;  /* 0x0000000212007819 */ /* 0x000fe4000001020b */
        /* <DEDUP_REMOVED lines=27> */
.L_x_34436:
[----:B------:R-:W-:Y:S01]  /*5730*/  BSSY B0, `(.L_x_34498) ;  /* 0x0000007000007945 */ /* 0x000fe20003800000 */
[----:B------:R-:W-:Y:S02]  /*5740*/  MOV R12, 0x10 ;  /* 0x00000010000c7802 */ /* 0x000fe40000000f00 */
[----:B------:R-:W-:Y:S02]  /*5750*/  MOV R11, 0x1f ;  /* 0x0000001f000b7802 */ /* 0x000fe40000000f00 */
[----:B------:R-:W-:-:S07]  /*5760*/  MOV R15, 0xffffffff ;  /* 0xffffffff000f7802 */ /* 0x000fce0000000f00 */
[----:B------:R-:W-:Y:S05]  /*5770*/  WARPSYNC.COLLECTIVE R15, `(.L_x_34499) ;  /* 0x000000000f087348 */ /* 0x000fea0003c00000 */
[----:B------:R0:W1:Y:S02]  /*5780*/  SHFL.BFLY P6, R14, R13, R12, R11 ;  /* 0x0c00000c0d0e7389 */ /* 0x00006400000c000b */
[----:B01----:R-:W-:Y:S05]  /*5790*/  ENDCOLLECTIVE ;  /* 0x000000000000791b */ /* 0x003fea0003800000 */
.L_x_34499:
[----:B------:R-:W-:Y:S05]  /*57a0*/  BSYNC B0 ;  /* 0x0000000000007941 */ /* 0x000fea0003800000 */
.L_x_34498:
        /* <DEDUP_REMOVED lines=9> */
.L_x_34500:
[----:B------:R-:W-:Y:S01]  /*5840*/  HFMA2 R12, -RZ, RZ, 0, 2.384185791015625e-07 ;  /* 0x00000004ff0c7431 */ /* 0x000fe200000001ff */
[----:B------:R-:W-:-:S04]  /*5850*/  FMNMX R0, R13, R14, !PT ;  /* 0x0000000e0d007209 */ /* 0x000fc80007800000 */
[----:B------:R-:W-:-:S07]  /*5860*/  MOV R13, R0 ;  /* 0x00000000000d7202 */ /* 0x000fce0000000f00 */
[----:B------:R-:W-:Y:S05]  /*5870*/  WARPSYNC.COLLECTIVE R15, `(.L_x_34501) ;  /* 0x000000000f087348 */ /* 0x000fea0003c00000 */
[----:B------:R0:W1:Y:S02]  /*5880*/  SHFL.BFLY P6, R14, R13, R12, R11 ;  /* 0x0c00000c0d0e7389 */ /* 0x00006400000c000b */
[----:B01----:R-:W-:Y:S05]  /*5890*/  ENDCOLLECTIVE ;  /* 0x000000000000791b */ /* 0x003fea0003800000 */
.L_x_34501:
[----:B------:R-:W-:Y:S01]  /*58a0*/  HFMA2 R12, -RZ, RZ, 0, 1.1920928955078125e-07 ;  /* 0x00000002ff0c7431 */ /* 0x000fe200000001ff */
[----:B------:R-:W-:-:S04]  /*58b0*/  FMNMX R2, R0, R14, !PT ;  /* 0x0000000e00027209 */ /* 0x000fc80007800000 */
[----:B------:R-:W-:-:S07]  /*58c0*/  MOV R13, R2 ;  /* 0x00000002000d7202 */ /* 0x000fce0000000f00 */
[----:B------:R-:W-:Y:S05]  /*58d0*/  WARPSYNC.COLLECTIVE R15, `(.L_x_34502) ;  /* 0x000000000f087348 */ /* 0x000fea0003c00000 */
[----:B------:R0:W1:Y:S02]  /*58e0*/  SHFL.BFLY P6, R14, R13, R12, R11 ;  /* 0x0c00000c0d0e7389 */ /* 0x00006400000c000b */
[----:B01----:R-:W-:Y:S05]  /*58f0*/  ENDCOLLECTIVE ;  /* 0x000000000000791b */ /* 0x003fea0003800000 */
.L_x_34502:
[----:B------:R-:W-:Y:S01]  /*5900*/  IMAD.MOV.U32 R12, RZ, RZ, 0x1 ;  /* 0x00000001ff0c7424 */ /* 0x000fe200078e00ff */
[----:B------:R-:W-:-:S04]  /*5910*/  FMNMX R3, R2, R14, !PT ;  /* 0x0000000e02037209 */ /* 0x000fc80007800000 */
[----:B------:R-:W-:-:S07]  /*5920*/  MOV R13, R3 ;  /* 0x00000003000d7202 */ /* 0x000fce0000000f00 */
[----:B------:R-:W-:Y:S05]  /*5930*/  WARPSYNC.COLLECTIVE R15, `(.L_x_34503) ;  /* 0x000000000f087348 */ /* 0x000fea0003c00000 */
[----:B------:R0:W1:Y:S02]  /*5940*/  SHFL.BFLY P6, R14, R13, R12, R11 ;  /* 0x0c00000c0d0e7389 */ /* 0x00006400000c000b */
[----:B01----:R-:W-:Y:S05]  /*5950*/  ENDCOLLECTIVE ;  /* 0x000000000000791b */ /* 0x003fea0003800000 */
.L_x_34503:
[----:B------:R-:W-:-:S05]  /*5960*/  FMNMX R7, R3, R14, !PT ;  /* 0x0000000e03077209 */ /* 0x000fca0007800000 */
[--C-:B------:R-:W-:Y:S01]  /*5970*/  FADD R8, R48, -R7.reuse ;  /* 0x8000000730087221 */ /* 0x100fe20000000000 */
[----:B------:R-:W-:Y:S01]  /*5980*/  FADD R14, R4, -R7 ;  /* 0x80000007040e7221 */ /* 0x000fe20000000000 */
        /* <DEDUP_REMOVED lines=218> */
[----:B------:R-:W0:Y:S02]  /*6730*/  MUFU.EX2 R51, R51 ;  /* 0x0000003300337308 */ /* 0x000e240000000800 */
[----:B------:R-:W-:-:S04]  /*6740*/  FADD R11, R9, -12583039 ;  /* 0xcb40007f090b7421 */ /* 0x000fc80000000000 */
[C---:B------:R-:W-:Y:S02]  /*6750*/  FFMA R11, R46.reuse, 1.4426950216293334961, -R11 ;  /* 0x3fb8aa3b2e0b7823 */ /* 0x040fe4000000080b */
[----:B------:R-:W1:Y:S02]  /*6760*/  MUFU.EX2 R0, R0 ;  /* 0x0000000000007308 */ /* 0x000e640000000800 */
[----:B------:R-:W-:-:S06]  /*6770*/  FFMA R11, R46, 1.925963033500011079e-08, R11 ;  /* 0x32a570602e0b7823 */ /* 0x000fcc000000000b */
[----:B------:R-:W2:Y:S01]  /*6780*/  MUFU.EX2 R11, R11 ;  /* 0x0000000b000b7308 */ /* 0x000ea20000000800 */
[----:B0-----:R-:W-:Y:S01]  /*6790*/  FMUL R2, R2, R51 ;  /* 0x0000003302027220 */ /* 0x001fe20000400000 */
[----:B-1----:R-:W-:Y:S01]  /*67a0*/  FMUL R3, R3, R0 ;  /* 0x0000000003037220 */ /* 0x002fe20000400000 */
[----:B------:R-:W-:Y:S01]  /*67b0*/  SHF.L.U32 R0, R9, 0x17, RZ ;  /* 0x0000001709007819 */ /* 0x000fe200000006ff */
[----:B------:R-:W-:-:S04]  /*67c0*/  FFMA.SAT R9, R38, R53, 0.5 ;  /* 0x3f00000026097423 */ /* 0x000fc80000002035 */
[-C--:B------:R-:W-:Y:S01]  /*67d0*/  FFMA.RM R9, R9, R54.reuse, 12582913 ;  /* 0x4b40000109097423 */ /* 0x080fe20000004036 */
[----:B--2---:R-:W-:Y:S01]  /*67e0*/  FMUL R0, R0, R11 ;  /* 0x0000000b00007220 */ /* 0x004fe20000400000 */
[----:B------:R-:W-:Y:S02]  /*67f0*/  FFMA.SAT R11, R40, R53, 0.5 ;  /* 0x3f000000280b7423 */ /* 0x000fe40000002035 */
[C---:B------:R-:W-:Y:S01]  /*6800*/  FADD R13, R9.reuse, -12583039 ;  /* 0xcb40007f090d7421 */ /* 0x040fe20000000000 */
[----:B------:R-:W-:Y:S01]  /*6810*/  SHF.L.U32 R9, R9, 0x17, RZ ;  /* 0x0000001709097819 */ /* 0x000fe200000006ff */
[----:B------:R-:W-:Y:S02]  /*6820*/  FFMA.RM R11, R11, R54, 12582913 ;  /* 0x4b4000010b0b7423 */ /* 0x000fe40000004036 */
        /* <DEDUP_REMOVED lines=70> */
.L_x_34504:
[----:B------:R-:W-:Y:S02]  /*6c90*/  IMAD.MOV.U32 R12, RZ, RZ, 0x8 ;  /* 0x00000008ff0c7424 */ /* 0x000fe400078e00ff */
[----:B------:R-:W-:-:S05]  /*6ca0*/  FADD R38, R13, R14 ;  /* 0x0000000e0d267221 */ /* 0x000fca0000000000 */
[----:B------:R-:W-:-:S07]  /*6cb0*/  MOV R13, R38 ;  /* 0x00000026000d7202 */ /* 0x000fce0000000f00 */
[----:B------:R-:W-:Y:S05]  /*6cc0*/  WARPSYNC.COLLECTIVE R15, `(.L_x_34505) ;  /* 0x000000000f087348 */ /* 0x000fea0003c00000 */
[----:B------:R0:W1:Y:S02]  /*6cd0*/  SHFL.BFLY P6, R14, R13, R12, R11 ;  /* 0x0c00000c0d0e7389 */ /* 0x00006400000c000b */
[----:B01----:R-:W-:Y:S05]  /*6ce0*/  ENDCOLLECTIVE ;  /* 0x000000000000791b */ /* 0x003fea0003800000 */
.L_x_34505:
[----:B------:R-:W-:Y:S02]  /*6cf0*/  HFMA2 R12, -RZ, RZ, 0, 2.384185791015625e-07 ;  /* 0x00000004ff0c7431 */ /* 0x000fe400000001ff */
[----:B------:R-:W-:-:S05]  /*6d00*/  FADD R39, R38, R14 ;  /* 0x0000000e26277221 */ /* 0x000fca0000000000 */
[----:B------:R-:W-:-:S07]  /*6d10*/  MOV R13, R39 ;  /* 0x00000027000d7202 */ /* 0x000fce0000000f00 */
[----:B------:R-:W-:Y:S05]  /*6d20*/  WARPSYNC.COLLECTIVE R15, `(.L_x_34506) ;  /* 0x000000000f087348 */ /* 0x000fea0003c00000 */
[----:B------:R0:W1:Y:S02]  /*6d30*/  SHFL.BFLY P6, R14, R13, R12, R11 ;  /* 0x0c00000c0d0e7389 */ /* 0x00006400000c000b */
[----:B01----:R-:W-:Y:S05]  /*6d40*/  ENDCOLLECTIVE ;  /* 0x000000000000791b */ /* 0x003fea0003800000 */
.L_x_34506:
[----:B------:R-:W-:Y:S02]  /*6d50*/  HFMA2 R12, -RZ, RZ, 0, 1.1920928955078125e-07 ;  /* 0x00000002ff0c7431 */ /* 0x000fe400000001ff */
[----:B------:R-:W-:-:S05]  /*6d60*/  FADD R40, R39, R14 ;  /* 0x0000000e27287221 */ /* 0x000fca0000000000 */
[----:B------:R-:W-:-:S07]  /*6d70*/  MOV R13, R40 ;  /* 0x00000028000d7202 */ /* 0x000fce0000000f00 */
[----:B------:R-:W-:Y:S05]  /*6d80*/  WARPSYNC.COLLECTIVE R15, `(.L_x_34507) ;  /* 0x000000000f087348 */ /* 0x000fea0003c00000 */
[----:B------:R0:W1:Y:S02]  /*6d90*/  SHFL.BFLY P6, R14, R13, R12, R11 ;  /* 0x0c00000c0d0e7389 */ /* 0x00006400000c000b */
[----:B01----:R-:W-:Y:S05]  /*6da0*/  ENDCOLLECTIVE ;  /* 0x000000000000791b */ /* 0x003fea0003800000 */
.L_x_34507:
[----:B------:R-:W-:Y:S02]  /*6db0*/  HFMA2 R12, -RZ, RZ, 0, 5.9604644775390625e-08 ;  /* 0x00000001ff0c7431 */ /* 0x000fe400000001ff */
[----:B------:R-:W-:-:S05]  /*6dc0*/  FADD R41, R40, R14 ;  /* 0x0000000e28297221 */ /* 0x000fca0000000000 */
[----:B------:R-:W-:-:S07]  /*6dd0*/  MOV R13, R41 ;  /* 0x00000029000d7202 */ /* 0x000fce0000000f00 */
[----:B------:R-:W-:Y:S05]  /*6de0*/  WARPSYNC.COLLECTIVE R15, `(.L_x_34508) ;  /* 0x000000000f087348 */ /* 0x000fea0003c00000 */
[----:B------:R0:W1:Y:S02]  /*6df0*/  SHFL.BFLY P6, R14, R13, R12, R11 ;  /* 0x0c00000c0d0e7389 */ /* 0x00006400000c000b */
[----:B01----:R-:W-:Y:S05]  /*6e00*/  ENDCOLLECTIVE ;  /* 0x000000000000791b */ /* 0x003fea0003800000 */
.L_x_34508:
[----:B------:R-:W-:Y:S05]  /*6e10*/  BRA `(.L_x_34509) ;  /* 0xffffffc000947947 */ /* 0x000fea000383ffff */
        .weak           $__internal_577_$__cuda_sm3x_div_rn_noftz_f32_slowpath
        .type           $__internal_577_$__cuda_sm3x_div_rn_noftz_f32_slowpath,@function
        .size           $__internal_577_$__cuda_sm3x_div_rn_noftz_f32_slowpath,(.L_x_37954 - $__internal_577_$__cuda_sm3x_div_rn_noftz_f32_slowpath)
$__internal_577_$__cuda_sm3x_div_rn_noftz_f32_slowpath:
        /* <DEDUP_REMOVED lines=34> */
.L_x_34511:
        /* <DEDUP_REMOVED lines=51> */
.L_x_34518:
[----:B------:R-:W-:-:S04]  /*7370*/  LOP3.LUT R11, R11, 0x80000000, RZ, 0xc0, !PT ;  /* 0x800000000b0b7812 */ /* 0x000fc800078ec0ff */
[----:B------:R-:W-:Y:S01]  /*7380*/  LOP3.LUT R11, R11, 0x7f800000, RZ, 0xfc, !PT ;  /* 0x7f8000000b0b7812 */ /* 0x000fe200078efcff */
[----:B------:R-:W-:Y:S06]  /*7390*/  BRA `(.L_x_34519) ;  /* 0x0000000000047947 */ /* 0x000fec0003800000 */
.L_x_34517:
[----:B------:R-:W-:-:S07]  /*73a0*/  LEA R11, R52, R11, 0x17 ;  /* 0x0000000b340b7211 */ /* 0x000fce00078eb8ff */
.L_x_34519:
[----:B------:R-:W-:Y:S05]  /*73b0*/  BSYNC.RECONVERGENT B1 ;  /* 0x0000000000017941 */ /* 0x000fea0003800200 */
.L_x_34516:
[----:B------:R-:W-:Y:S05]  /*73c0*/  BRA `(.L_x_34520) ;  /* 0x0000000000207947 */ /* 0x000fea0003800000 */
.L_x_34515:
[----:B------:R-:W-:-:S04]  /*73d0*/  LOP3.LUT R11, R12, 0x80000000, R35, 0x48, !PT ;  /* 0x800000000c0b7812 */ /* 0x000fc800078e4823 */
[----:B------:R-:W-:Y:S01]  /*73e0*/  LOP3.LUT R11, R11, 0x7f800000, RZ, 0xfc, !PT ;  /* 0x7f8000000b0b7812 */ /* 0x000fe200078efcff */
[----:B------:R-:W-:Y:S06]  /*73f0*/  BRA `(.L_x_34520) ;  /* 0x0000000000147947 */ /* 0x000fec0003800000 */
.L_x_34514:
[----:B------:R-:W-:Y:S01]  /*7400*/  LOP3.LUT R11, R12, 0x80000000, R35, 0x48, !PT ;  /* 0x800000000c0b7812 */ /* 0x000fe200078e4823 */
[----:B------:R-:W-:Y:S06]  /*7410*/  BRA `(.L_x_34520) ;  /* 0x00000000000c7947 */ /* 0x000fec0003800000 */
.L_x_34513:
[----:B------:R-:W0:Y:S01]  /*7420*/  MUFU.RSQ R11, -QNAN ;  /* 0xffc00000000b7908 */ /* 0x000e220000001400 */
[----:B------:R-:W-:Y:S05]  /*7430*/  BRA `(.L_x_34520) ;  /* 0x0000000000047947 */ /* 0x000fea0003800000 */
.L_x_34512:
[----:B------:R-:W-:-:S07]  /*7440*/  FADD.FTZ R11, R35, R12 ;  /* 0x0000000c230b7221 */ /* 0x000fce0000010000 */
.L_x_34520:
[----:B------:R-:W-:Y:S05]  /*7450*/  BSYNC.RECONVERGENT B0 ;  /* 0x0000000000007941 */ /* 0x000fea0003800200 */
.L_x_34510:
[----:B------:R-:W-:Y:S01]  /*7460*/  HFMA2 R13, -RZ, RZ, 0, 0 ;  /* 0x00000000ff0d7431 */ /* 0x000fe200000001ff */
[----:B------:R-:W-:-:S04]  /*7470*/  MOV R12, R48 ;  /* 0x00000030000c7202 */ /* 0x000fc80000000f00 */
[----:B0-----:R-:W-:Y:S05]  /*7480*/  RET.REL.NODEC R12 `(_Z15SoftmaxWarpImplI24ElementwiseScaleMaskLoadIffbE11DirectStoreIffEfLi2ELi30ELi32ELi1ELb0EL9Algorithm0EEvT_T0_ll) ;  /* 0xffffff880cdc7950 */ /* 0x001fea0003c3ffff */
.L_x_34521:
        /* <DEDUP_REMOVED lines=15> */
.L_x_37954:


//--------------------- .text._Z15SoftmaxWarpImplI24ElementwiseScaleMaskLoadIffbE11DirectStoreIffEfLi2ELi28ELi32ELi1ELb1EL9Algorithm0EEvT_T0_ll --------------------------
	.section	.text._Z15SoftmaxWarpImplI24ElementwiseScaleMaskLoadIffbE11DirectStoreIffEfLi2ELi28ELi32ELi1ELb1EL9Algorithm0EEvT_T0_ll,"ax",@progbits
	.align	128
        .global         _Z15SoftmaxWarpImplI24ElementwiseScaleMaskLoadIffbE11DirectStoreIffEfLi2ELi28ELi32ELi1ELb1EL9Algorithm0EEvT_T0_ll
        .type           _Z15SoftmaxWarpImplI24ElementwiseScaleMaskLoadIffbE11DirectStoreIffEfLi2ELi28ELi32ELi1ELb1EL9Algorithm0EEvT_T0_ll,@function
        .size           _Z15SoftmaxWarpImplI24ElementwiseScaleMaskLoadIffbE11DirectStoreIffEfLi2ELi28ELi32ELi1ELb1EL9Algorithm0EEvT_T0_ll,(.L_x_37955 - _Z15SoftmaxWarpImplI24ElementwiseScaleMaskLoadIffbE11DirectStoreIffEfLi2ELi28ELi32ELi1ELb1EL9Algorithm0EEvT_T0_ll)
        .other          _Z15SoftmaxWarpImplI24ElementwiseScaleMaskLoadIffbE11DirectStoreIffEfLi2ELi28ELi32ELi1ELb1EL9Algorithm0EEvT_T0_ll,@"STO_CUDA_ENTRY STV_DEFAULT"
_Z15SoftmaxWarpImplI24ElementwiseScaleMaskLoadIffbE11DirectStoreIffEfLi2ELi28ELi32ELi1ELb1EL9Algorithm0EEvT_T0_ll:
.text._Z15SoftmaxWarpImplI24ElementwiseScaleMaskLoadIffbE11DirectStoreIffEfLi2ELi28ELi32ELi1ELb1EL9Algorithm0EEvT_T0_ll:
        /* <DEDUP_REMOVED lines=26> */
.L_x_34522:
        /* <DEDUP_REMOVED lines=28> */
.L_x_34637:
[----:B0-2---:R-:W0:Y:S01]  /*0360*/  LDC.64 R2, c[0x0][0x3b8] ;  /* 0x0000ee00ff027b82 */ /* 0x005e220000000a00 */
[----:B------:R-:W-:Y:S01]  /*0370*/  BSSY.RECONVERGENT B1, `(.L_x_34524) ;  /* 0x000002c000017945 */ /* 0x000fe20003800200 */
[----:B---34-:R-:W-:Y:S01]  /*0380*/  MOV R5, 0xff800000 ;  /* 0xff80000000057802 */ /* 0x018fe20000000f00 */
[----:B------:R-:W-:Y:S01]  /*0390*/  IMAD.MOV.U32 R4, RZ, RZ, -0x800000 ;  /* 0xff800000ff047424 */ /* 0x000fe200078e00ff */
[----:B-1----:R-:W-:Y:S02]  /*03a0*/  MOV R13, 0xff800000 ;  /* 0xff800000000d7802 */ /* 0x002fe40000000f00 */
[-C--:B0-----:R-:W-:Y:S02]  /*03b0*/  ISETP.GE.U32.AND P2, PT, R42, R2.reuse, PT ;  /* 0x000000022a00720c */ /* 0x081fe40003f46070 */
[----:B------:R-:W-:Y:S02]  /*03c0*/  ISETP.GE.U32.AND P5, PT, R44, R2, PT ;  /* 0x000000022c00720c */ /* 0x000fe40003fa6070 */
[----:B------:R-:W-:-:S02]  /*03d0*/  ISETP.GE.AND.EX P2, PT, RZ, R3, PT, P2 ;  /* 0x00000003ff00720c */ /* 0x000fc40003f46320 */
[-C--:B------:R-:W-:Y:S02]  /*03e0*/  ISETP.GE.U32.AND P0, PT, R45, R2.reuse, PT ;  /* 0x000000022d00720c */ /* 0x080fe40003f06070 */
[-C--:B------:R-:W-:Y:S02]  /*03f0*/  ISETP.GE.U32.AND P1, PT, R46, R2.reuse, PT ;  /* 0x000000022e00720c */ /* 0x080fe40003f26070 */
[----:B------:R-:W-:-:S07]  /*0400*/  ISETP.GE.U32.AND P3, PT, R47, R2, PT ;  /* 0x000000022f00720c */ /* 0x000fce0003f66070 */
        /* <DEDUP_REMOVED lines=34> */
.L_x_34525:
[----:B------:R-:W-:Y:S05]  /*0630*/  BSYNC.RECONVERGENT B1 ;  /* 0x0000000000017941 */ /* 0x000fea0003800200 */
.L_x_34524:
        /* <DEDUP_REMOVED lines=40> */
.L_x_34527:
[----:B------:R-:W-:Y:S05]  /*08c0*/  BSYNC.RECONVERGENT B1 ;  /* 0x0000000000017941 */ /* 0x000fea0003800200 */
.L_x_34526:
        /* <DEDUP_REMOVED lines=38> */
.L_x_34529:
[----:B------:R-:W-:Y:S05]  /*0b30*/  BSYNC.RECONVERGENT B1 ;  /* 0x0000000000017941 */ /* 0x000fea0003800200 */
.L_x_34528:
        /* <DEDUP_REMOVED lines=40> */
.L_x_34531:
[----:B------:R-:W-:Y:S05]  /*0dc0*/  BSYNC.RECONVERGENT B1 ;  /* 0x0000000000017941 */ /* 0x000fea0003800200 */
.L_x_34530:
        /* <DEDUP_REMOVED lines=38> */
.L_x_34533:
[----:B------:R-:W-:Y:S05]  /*1030*/  BSYNC.RECONVERGENT B1 ;  /* 0x0000000000017941 */ /* 0x000fea0003800200 */
.L_x_34532:
        /* <DEDUP_REMOVED lines=40> */
.L_x_34535:
[----:B------:R-:W-:Y:S05]  /*12c0*/  BSYNC.RECONVERGENT B1 ;  /* 0x0000000000017941 */ /* 0x000fea0003800200 */
.L_x_34534:
        /* <DEDUP_REMOVED lines=38> */
.L_x_34537:
[----:B------:R-:W-:Y:S05]  /*1530*/  BSYNC.RECONVERGENT B1 ;  /* 0x0000000000017941 */ /* 0x000fea0003800200 */
.L_x_34536:
        /* <DEDUP_REMOVED lines=40> */
.L_x_34539:
[----:B------:R-:W-:Y:S05]  /*17c0*/  BSYNC.RECONVERGENT B1 ;  /* 0x0000000000017941 */ /* 0x000fea0003800200 */
.L_x_34538:
        /* <DEDUP_REMOVED lines=38> */
.L_x_34541:
[----:B------:R-:W-:Y:S05]  /*1a30*/  BSYNC.RECONVERGENT B1 ;  /* 0x0000000000017941 */ /* 0x000fea0003800200 */
.L_x_34540:
        /* <DEDUP_REMOVED lines=51> */
.L_x_34543:
[----:B------:R-:W-:Y:S05]  /*1d70*/  BSYNC.RECONVERGENT B1 ;  /* 0x0000000000017941 */ /* 0x000fea0003800200 */
.L_x_34542:
        /* <DEDUP_REMOVED lines=35> */
.L_x_34545:
[----:B------:R-:W-:Y:S05]  /*1fb0*/  BSYNC.RECONVERGENT B1 ;  /* 0x0000000000017941 */ /* 0x000fea0003800200 */
.L_x_34544:
        /* <DEDUP_REMOVED lines=35> */
.L_x_34547:
[----:B------:R-:W-:Y:S05]  /*21f0*/  BSYNC.RECONVERGENT B1 ;  /* 0x0000000000017941 */ /* 0x000fea0003800200 */
.L_x_34546:
        /* <DEDUP_REMOVED lines=35> */
.L_x_34549:
[----:B------:R-:W-:Y:S05]  /*2430*/  BSYNC.RECONVERGENT B1 ;  /* 0x0000000000017941 */ /* 0x000fea0003800200 */
.L_x_34548:
[----:B------:R-:W-:Y:S04]  /*2440*/  BSSY.RECONVERGENT B1, `(.L_x_34550) ;  /* 0x0000022000017945 */ /* 0x000fe80003800200 */
[----:B------:R-:W-:Y:S05]  /*2450*/  @P1 BRA `(.L_x_34551) ;  /* 0x0000000000801947 */ /* 0x000fea0003800000 */
        /* <DEDUP_REMOVED lines=32> */
.L_x_34551:
[----:B------:R-:W-:Y:S05]  /*2660*/  BSYNC.RECONVERGENT B1 ;  /* 0x0000000000017941 */ /* 0x000fea0003800200 */
.L_x_34550:
        /* <DEDUP_REMOVED lines=23> */
[-C--:B------:R-:W-:Y:S01]  /*27e0*/  FFMA.SAT R16, R83, R12.reuse, 0.5 ;  /* 0x3f00000053107423 */ /* 0x080fe2000000200c */
[-C--:B------:R-:W-:Y:S01]  /*27f0*/  FFMA.RM R4, R4, R11.reuse, 12582913 ;  /* 0x4b40000104047423 */ /* 0x080fe2000000400b */
[----:B------:R-:W-:Y:S01]  /*2800*/  FADD R85, -R14, R36 ;  /* 0x000000240e557221 */ /* 0x000fe20000000100 */
[----:B------:R-:W-:Y:S01]  /*2810*/  FADD R0, R8, -12583039 ;  /* 0xcb40007f08007421 */ /* 0x000fe20000000000 */
[-C--:B------:R-:W-:Y:S01]  /*2820*/  FFMA.RM R16, R16, R11.reuse, 12582913 ;  /* 0x4b40000110107423 */ /* 0x080fe2000000400b */
[C---:B------:R-:W-:Y:S01]  /*2830*/  FADD R75, -R14.reuse, R37 ;  /* 0x000000250e4b7221 */ /* 0x040fe20000000100 */
[C---:B------:R-:W-:Y:S01]  /*2840*/  FADD R37, -R14.reuse, R6 ;  /* 0x000000060e257221 */ /* 0x040fe20000000100 */
[----:B------:R-:W-:Y:S01]  /*2850*/  FFMA R0, R79, 1.4426950216293334961, -R0 ;  /* 0x3fb8aa3b4f007823 */ /* 0x000fe20000000800 */
[-C--:B------:R-:W-:Y:S01]  /*2860*/  FFMA.SAT R6, R85, R12.reuse, 0.5 ;  /* 0x3f00000055067423 */ /* 0x080fe2000000200c */
[C---:B------:R-:W-:Y:S01]  /*2870*/  FADD R5, -R14.reuse, R33 ;  /* 0x000000210e057221 */ /* 0x040fe20000000100 */
[----:B------:R-:W-:Y:S01]  /*2880*/  FADD R59, -R14, R23 ;  /* 0x000000170e3b7221 */ /* 0x000fe20000000100 */
[----:B------:R-:W-:Y:S01]  /*2890*/  FFMA R79, R79, 1.925963033500011079e-08, R0 ;  /* 0x32a570604f4f7823 */ /* 0x000fe20000000000 */
[----:B------:R-:W-:Y:S01]  /*28a0*/  FADD R0, R4, -12583039 ;  /* 0xcb40007f04007421 */ /* 0x000fe20000000000 */
[C---:B------:R-:W-:Y:S01]  /*28b0*/  FADD R73, -R14.reuse, R9 ;  /* 0x000000090e497221 */ /* 0x040fe20000000100 */
[C---:B------:R-:W-:Y:S01]  /*28c0*/  FADD R67, -R14.reuse, R29 ;  /* 0x0000001d0e437221 */ /* 0x040fe20000000100 */
[----:B------:R-:W-:Y:S01]  /*28d0*/  FADD R65, -R14, R31 ;  /* 0x0000001f0e417221 */ /* 0x000fe20000000100 */
[C---:B------:R-:W-:Y:S01]  /*28e0*/  FFMA R2, R81.reuse, 1.4426950216293334961, -R0 ;  /* 0x3fb8aa3b51027823 */ /* 0x040fe20000000800 */
[-C--:B------:R-:W-:Y:S01]  /*28f0*/  FFMA.RM R0, R6, R11.reuse, 12582913 ;  /* 0x4b40000106007423 */ /* 0x080fe2000000400b */
[C---:B------:R-:W-:Y:S01]  /*2900*/  FADD R33, -R14.reuse, R25 ;  /* 0x000000190e217221 */ /* 0x040fe20000000100 */
        /* <DEDUP_REMOVED lines=20> */
[----:B------:R-:W-:Y:S01]  /*2a50*/  FADD R31, -R14, R7 ;  /* 0x000000070e1f7221 */ /* 0x000fe20000000100 */
[----:B------:R-:W-:Y:S01]  /*2a60*/  FFMA R19, R85, 1.925963033500011079e-08, R6 ;  /* 0x32a5706055137823 */ /* 0x000fe20000000006 */
[-C--:B------:R-:W-:Y:S01]  /*2a70*/  FFMA.SAT R6, R75, R12.reuse, 0.5 ;  /* 0x3f0000004b067423 */ /* 0x080fe2000000200c */
[----:B------:R-:W-:Y:S01]  /*2a80*/  FADD R14, R2, -12583039 ;  /* 0xcb40007f020e7421 */ /* 0x000fe20000000000 */
[----:B------:R-:W0:Y:S01]  /*2a90*/  MUFU.EX2 R18, R79 ;  /* 0x0000004f00127308 */ /* 0x000e220000000800 */
[----:B------:R-:W-:Y:S01]  /*2aa0*/  SHF.L.U32 R7, R8, 0x17, RZ ;  /* 0x0000001708077819 */ /* 0x000fe200000006ff */
[-C--:B------:R-:W-:Y:S01]  /*2ab0*/  FFMA.RM R6, R6, R11.reuse, 12582913 ;  /* 0x4b40000106067423 */ /* 0x080fe2000000400b */
[----:B------:R-:W-:Y:S01]  /*2ac0*/  FFMA R14, R77, 1.4426950216293334961, -R14 ;  /* 0x3fb8aa3b4d0e7823 */ /* 0x000fe2000000080e */
[-C--:B------:R-:W-:Y:S01]  /*2ad0*/  FFMA.SAT R8, R5, R12.reuse, 0.5 ;  /* 0x3f00000005087423 */ /* 0x080fe2000000200c */
[-C--:B------:R-:W-:Y:S01]  /*2ae0*/  FFMA.SAT R22, R71, R12.reuse, 0.5 ;  /* 0x3f00000047167423 */ /* 0x080fe2000000200c */
[----:B------:R-:W-:Y:S01]  /*2af0*/  FADD R10, R6, -12583039 ;  /* 0xcb40007f060a7421 */ /* 0x000fe20000000000 */
[----:B------:R-:W-:Y:S01]  /*2b00*/  FFMA R77, R77, 1.925963033500011079e-08, R14 ;  /* 0x32a570604d4d7823 */ /* 0x000fe2000000000e */
[----:B------:R-:W-:Y:S01]  /*2b10*/  FFMA.SAT R14, R73, R12, 0.5 ;  /* 0x3f000000490e7423 */ /* 0x000fe2000000200c */
[-C--:B------:R-:W-:Y:S01]  /*2b20*/  FFMA.RM R17, R8, R11.reuse, 12582913 ;  /* 0x4b40000108117423 */ /* 0x080fe2000000400b */
[----:B------:R-:W-:Y:S01]  /*2b30*/  FFMA R10, R75, 1.4426950216293334961, -R10 ;  /* 0x3fb8aa3b4b0a7823 */ /* 0x000fe2000000080a */
[----:B------:R-:W1:Y:S01]  /*2b40*/  MUFU.EX2 R81, R81 ;  /* 0x0000005100517308 */ /* 0x000e620000000800 */
[-C--:B------:R-:W-:Y:S01]  /*2b50*/  FFMA.RM R14, R14, R11.reuse, 12582913 ;  /* 0x4b4000010e0e7423 */ /* 0x080fe2000000400b */
[----:B------:R-:W-:Y:S01]  /*2b60*/  FADD R8, R17, -12583039 ;  /* 0xcb40007f11087421 */ /* 0x000fe20000000000 */
[----:B------:R-:W-:Y:S01]  /*2b70*/  FFMA R75, R75, 1.925963033500011079e-08, R10 ;  /* 0x32a570604b4b7823 */ /* 0x000fe2000000000a */
[----:B------:R-:W-:Y:S01]  /*2b80*/  SHF.L.U32 R4, R4, 0x17, RZ ;  /* 0x0000001704047819 */ /* 0x000fe200000006ff */
[----:B------:R-:W-:Y:S01]  /*2b90*/  FADD R10, R14, -12583039 ;  /* 0xcb40007f0e0a7421 */ /* 0x000fe20000000000 */
[----:B0-----:R-:W-:Y:S01]  /*2ba0*/  FMUL R7, R7, R18 ;  /* 0x0000001207077220 */ /* 0x001fe20000400000 */
[-C--:B------:R-:W-:Y:S01]  /*2bb0*/  FFMA.SAT R18, R69, R12.reuse, 0.5 ;  /* 0x3f00000045127423 */ /* 0x080fe2000000200c */
        /* <DEDUP_REMOVED lines=9> */
[----:B-1----:R-:W-:Y:S01]  /*2c50*/  FMUL R5, R4, R81 ;  /* 0x0000005104057220 */ /* 0x002fe20000400000 */
[----:B------:R-:W-:Y:S01]  /*2c60*/  FFMA R20, R71, 1.4426950216293334961, -R20 ;  /* 0x3fb8aa3b47147823 */ /* 0x000fe20000000814 */
[----:B------:R-:W-:Y:S01]  /*2c70*/  FFMA R8, R69, 1.4426950216293334961, -R8 ;  /* 0x3fb8aa3b45087823 */ /* 0x000fe20000000808 */
[----:B------:R-:W-:Y:S01]  /*2c80*/  IMAD.SHL.U32 R4, R16, 0x800000, RZ ;  /* 0x0080000010047824 */ /* 0x000fe200078e00ff */
[----:B------:R-:W-:Y:S01]  /*2c90*/  MUFU.EX2 R77, R77 ;  /* 0x0000004d004d7308 */ /* 0x000fe20000000800 */
[----:B------:R-:W-:Y:S01]  /*2ca0*/  FFMA R71, R71, 1.925963033500011079e-08, R20 ;  /* 0x32a5706047477823 */ /* 0x000fe20000000014 */
[-C--:B------:R-:W-:Y:S01]  /*2cb0*/  FFMA.SAT R20, R3, R12.reuse, 0.5 ;  /* 0x3f00000003147423 */ /* 0x080fe2000000200c */
[----:B------:R-:W-:Y:S01]  /*2cc0*/  FFMA R69, R69, 1.925963033500011079e-08, R8 ;  /* 0x32a5706045457823 */ /* 0x000fe20000000008 */
[-C--:B------:R-:W-:Y:S01]  /*2cd0*/  FFMA.RM R22, R22, R11.reuse, 12582913 ;  /* 0x4b40000116167423 */ /* 0x080fe2000000400b */
[-C--:B------:R-:W-:Y:S01]  /*2ce0*/  FFMA.SAT R24, R9, R12.reuse, 0.5 ;  /* 0x3f00000009187423 */ /* 0x080fe2000000200c */
[-C--:B------:R-:W-:Y:S01]  /*2cf0*/  FFMA.RM R20, R20, R11.reuse, 12582913 ;  /* 0x4b40000114147423 */ /* 0x080fe2000000400b */
[----:B------:R-:W-:Y:S01]  /*2d00*/  SHF.L.U32 R2, R2, 0x17, RZ ;  /* 0x0000001702027819 */ /* 0x000fe200000006ff */
[----:B------:R-:W0:Y:S01]  /*2d10*/  MUFU.EX2 R8, R19 ;  /* 0x0000001300087308 */ /* 0x000e220000000800 */
[-C--:B------:R-:W-:Y:S01]  /*2d20*/  FFMA.RM R24, R24, R11.reuse, 12582913 ;  /* 0x4b40000118187423 */ /* 0x080fe2000000400b */
[----:B------:R-:W-:Y:S01]  /*2d30*/  FADD R16, R20, -12583039 ;  /* 0xcb40007f14107421 */ /* 0x000fe20000000000 */
[-C--:B------:R-:W-:Y:S01]  /*2d40*/  FFMA.SAT R28, R63, R12.reuse, 0.5 ;  /* 0x3f0000003f1c7423 */ /* 0x080fe2000000200c */
[-C--:B------:R-:W-:Y:S01]  /*2d50*/  FFMA.SAT R30, R61, R12.reuse, 0.5 ;  /* 0x3f0000003d1e7423 */ /* 0x080fe2000000200c */
[-C--:B------:R-:W-:Y:S01]  /*2d60*/  FFMA.SAT R38, R57, R12.reuse, 0.5 ;  /* 0x3f00000039267423 */ /* 0x080fe2000000200c */
[C---:B------:R-:W-:Y:S01]  /*2d70*/  FFMA R16, R3.reuse, 1.4426950216293334961, -R16 ;  /* 0x3fb8aa3b03107823 */ /* 0x040fe20000000810 */
[-C--:B------:R-:W-:Y:S01]  /*2d80*/  FFMA.RM R28, R28, R11.reuse, 12582913 ;  /* 0x4b4000011c1c7423 */ /* 0x080fe2000000400b */
[-C--:B------:R-:W-:Y:S01]  /*2d90*/  FFMA.RM R30, R30, R11.reuse, 12582913 ;  /* 0x4b4000011e1e7423 */ /* 0x080fe2000000400b */
[----:B------:R-:W-:Y:S01]  /*2da0*/  MUFU.EX2 R73, R73 ;  /* 0x0000004900497308 */ /* 0x000fe20000000800 */
[----:B------:R-:W-:Y:S01]  /*2db0*/  FFMA R26, R3, 1.925963033500011079e-08, R16 ;  /* 0x32a57060031a7823 */ /* 0x000fe20000000010 */
[-C--:B------:R-:W-:Y:S01]  /*2dc0*/  FFMA.SAT R16, R67, R12.reuse, 0.5 ;  /* 0x3f00000043107423 */ /* 0x080fe2000000200c */
[----:B------:R-:W-:Y:S01]  /*2dd0*/  SHF.L.U32 R3, R0, 0x17, RZ ;  /* 0x0000001700037819 */ /* 0x000fe200000006ff */
[-C--:B------:R-:W-:Y:S01]  /*2de0*/  FFMA.RM R38, R38, R11.reuse, 12582913 ;  /* 0x4b40000126267423 */ /* 0x080fe2000000400b */
[----:B------:R-:W-:Y:S01]  /*2df0*/  FFMA.SAT R36, R59, R12, 0.5 ;  /* 0x3f0000003b247423 */ /* 0x000fe2000000200c */
[-C--:B------:R-:W-:Y:S01]  /*2e00*/  FFMA.RM R0, R16, R11.reuse, 12582913 ;  /* 0x4b40000110007423 */ /* 0x080fe2000000400b */
[----:B------:R-:W-:Y:S01]  /*2e10*/  SHF.L.U32 R16, R17, 0x17, RZ ;  /* 0x0000001711107819 */ /* 0x000fe200000006ff */
[----:B0-----:R-:W-:Y:S01]  /*2e20*/  FMUL R3, R3, R8 ;  /* 0x0000000803037220 */ /* 0x001fe20000400000 */
[----:B------:R-:W-:Y:S01]  /*2e30*/  SHF.L.U32 R17, R18, 0x17, RZ ;  /* 0x0000001712117819 */ /* 0x000fe200000006ff */
[----:B------:R-:W-:Y:S01]  /*2e40*/  FADD R8, R0, -12583039 ;  /* 0xcb40007f00087421 */ /* 0x000fe20000000000 */
[----:B------:R-:W-:Y:S01]  /*2e50*/  SHF.L.U32 R14, R14, 0x17, RZ ;  /* 0x000000170e0e7819 */ /* 0x000fe200000006ff */
[----:B------:R-:W-:Y:S01]  /*2e60*/  FFMA.RM R36, R36, R11, 12582913 ;  /* 0x4b40000124247423 */ /* 0x000fe2000000400b */
[----:B------:R0:W1:Y:S01]  /*2e70*/  MUFU.EX2 R19, R26 ;  /* 0x0000001a00137308 */ /* 0x0000620000000800 */
[----:B------:R-:W-:Y:S01]  /*2e80*/  FFMA R8, R67, 1.4426950216293334961, -R8 ;  /* 0x3fb8aa3b43087823 */ /* 0x000fe20000000808 */
[----:B------:R-:W-:Y:S01]  /*2e90*/  SHF.L.U32 R18, R20, 0x17, RZ ;  /* 0x0000001714127819 */ /* 0x000fe200000006ff */
[-C--:B------:R-:W-:Y:S01]  /*2ea0*/  FFMA.SAT R60, R15, R12.reuse, 0.5 ;  /* 0x3f0000000f3c7423 */ /* 0x080fe2000000200c */
[----:B------:R-:W-:Y:S01]  /*2eb0*/  SHF.L.U32 R6, R6, 0x17, RZ ;  /* 0x0000001706067819 */ /* 0x000fe200000006ff */
[----:B------:R-:W-:Y:S01]  /*2ec0*/  FFMA R67, R67, 1.925963033500011079e-08, R8 ;  /* 0x32a5706043437823 */ /* 0x000fe20000000008 */
[----:B------:R-:W-:Y:S01]  /*2ed0*/  FADD R8, R22, -12583039 ;  /* 0xcb40007f16087421 */ /* 0x000fe20000000000 */
[----:B------:R-:W-:Y:S01]  /*2ee0*/  IMAD.SHL.U32 R10, R10, 0x800000, RZ ;  /* 0x008000000a0a7824 */ /* 0x000fe200078e00ff */
[----:B------:R-:W2:Y:S01]  /*2ef0*/  MUFU.EX2 R21, R21 ;  /* 0x0000001500157308 */ /* 0x000ea20000000800 */
[----:B0-----:R-:W-:Y:S01]  /*2f00*/  FFMA.SAT R26, R13, R12, 0.5 ;  /* 0x3f0000000d1a7423 */ /* 0x001fe2000000200c */
[----:B------:R-:W-:-:S03]  /*2f10*/  FFMA R8, R65, 1.4426950216293334961, -R8 ;  /* 0x3fb8aa3b41087823 */ /* 0x000fc60000000808 */
[----:B------:R-:W-:Y:S01]  /*2f20*/  FFMA.RM R26, R26, R11, 12582913 ;  /* 0x4b4000011a1a7423 */ /* 0x000fe2000000400b */
[----:B------:R-:W-:Y:S01]  /*2f30*/  FFMA R65, R65, 1.925963033500011079e-08, R8 ;  /* 0x32a5706041417823 */ /* 0x000fe20000000008 */
[----:B------:R-:W-:Y:S01]  /*2f40*/  FMUL R8, R2, R77 ;  /* 0x0000004d02087220 */ /* 0x000fe20000400000 */
[----:B------:R-:W-:Y:S01]  /*2f50*/  FADD R2, R24, -12583039 ;  /* 0xcb40007f18027421 */ /* 0x000fe20000000000 */
[----:B-1----:R-:W-:Y:S01]  /*2f60*/  FMUL R18, R18, R19 ;  /* 0x0000001312127220 */ /* 0x002fe20000400000 */
[----:B------:R-:W-:Y:S01]  /*2f70*/  SHF.L.U32 R19, R0, 0x17, RZ ;  /* 0x0000001700137819 */ /* 0x000fe200000006ff */
[----:B------:R-:W0:Y:S01]  /*2f80*/  MUFU.EX2 R83, R83 ;  /* 0x0000005300537308 */ /* 0x000e220000000800 */
[----:B------:R-:W-:-:S04]  /*2f90*/  FFMA R2, R9, 1.4426950216293334961, -R2 ;  /* 0x3fb8aa3b09027823 */ /* 0x000fc80000000802 */
[----:B------:R-:W-:Y:S01]  /*2fa0*/  FFMA R32, R9, 1.925963033500011079e-08, R2 ;  /* 0x32a5706009207823 */ /* 0x000fe20000000002 */
[----:B------:R-:W-:Y:S01]  /*2fb0*/  FADD R2, R28, -12583039 ;  /* 0xcb40007f1c027421 */ /* 0x000fe20000000000 */
[----:B------:R-:W-:Y:S01]  /*2fc0*/  FMUL R9, R14, R73 ;  /* 0x000000490e097220 */ /* 0x000fe20000400000 */
[----:B------:R-:W-:Y:S01]  /*2fd0*/  FADD R14, R36, -12583039 ;  /* 0xcb40007f240e7421 */ /* 0x000fe20000000000 */
[----:B--2---:R-:W-:Y:S01]  /*2fe0*/  FMUL R16, R16, R21 ;  /* 0x0000001510107220 */ /* 0x004fe20000400000 */
[----:B------:R-:W-:Y:S01]  /*2ff0*/  FFMA R2, R63, 1.4426950216293334961, -R2 ;  /* 0x3fb8aa3b3f027823 */ /* 0x000fe20000000802 */
[----:B------:R-:W-:Y:S01]  /*3000*/  SHF.L.U32 R21, R24, 0x17, RZ ;  /* 0x0000001718157819 */ /* 0x000fe200000006ff */
[----:B------:R-:W-:Y:S01]  /*3010*/  FFMA R14, R59, 1.4426950216293334961, -R14 ;  /* 0x3fb8aa3b3b0e7823 */ /* 0x000fe2000000080e */
[----:B------:R-:W-:Y:S01]  /*3020*/  FADD R24, R26, -12583039 ;  /* 0xcb40007f1a187421 */ /* 0x000fe20000000000 */
[----:B------:R-:W-:Y:S01]  /*3030*/  FFMA R63, R63, 1.925963033500011079e-08, R2 ;  /* 0x32a570603f3f7823 */ /* 0x000fe20000000002 */
[----:B------:R-:W-:Y:S01]  /*3040*/  FADD R2, R30, -12583039 ;  /* 0xcb40007f1e027421 */ /* 0x000fe20000000000 */
[----:B------:R-:W-:Y:S01]  /*3050*/  FFMA R59, R59, 1.925963033500011079e-08, R14 ;  /* 0x32a570603b3b7823 */ /* 0x000fe2000000000e */
[----:B------:R-:W-:Y:S01]  /*3060*/  FFMA R24, R13, 1.4426950216293334961, -R24 ;  /* 0x3fb8aa3b0d187823 */ /* 0x000fe20000000818 */
[----:B------:R-:W1:Y:S01]  /*3070*/  MUFU.EX2 R14, R67 ;  /* 0x00000043000e7308 */ /* 0x000e620000000800 */
[----:B------:R-:W-:Y:S01]  /*3080*/  FFMA R2, R61, 1.4426950216293334961, -R2 ;  /* 0x3fb8aa3b3d027823 */ /* 0x000fe20000000802 */
[----:B0-----:R-:W-:Y:S01]  /*3090*/  FMUL R4, R4, R83 ;  /* 0x0000005304047220 */ /* 0x001fe20000400000 */
[----:B------:R-:W-:-:S02]  /*30a0*/  SHF.L.U32 R26, R26, 0x17, RZ ;  /* 0x000000171a1a7819 */ /* 0x000fc400000006ff */
[----:B------:R-:W-:-:S03]  /*30b0*/  FFMA R61, R61, 1.925963033500011079e-08, R2 ;  /* 0x32a570603d3d7823 */ /* 0x000fc60000000002 */
[----:B------:R-:W0:Y:S08]  /*30c0*/  MUFU.EX2 R2, R69 ;  /* 0x0000004500027308 */ /* 0x000e300000000800 */
[----:B------:R-:W2:Y:S01]  /*30d0*/  MUFU.EX2 R32, R32 ;  /* 0x0000002000207308 */ /* 0x000ea20000000800 */
[----:B-1----:R-:W-:-:S07]  /*30e0*/  FMUL R19, R19, R14 ;  /* 0x0000000e13137220 */ /* 0x002fce0000400000 */
[----:B------:R-:W-:Y:S01]  /*30f0*/  MUFU.EX2 R59, R59 ;  /* 0x0000003b003b7308 */ /* 0x000fe20000000800 */
[----:B0-----:R-:W-:Y:S01]  /*3100*/  FMUL R17, R17, R2 ;  /* 0x0000000211117220 */ /* 0x001fe20000400000 */
[----:B------:R-:W-:-:S04]  /*3110*/  FADD R2, R38, -12583039 ;  /* 0xcb40007f26027421 */ /* 0x000fc80000000000 */
[----:B------:R-:W-:Y:S02]  /*3120*/  FFMA R2, R57, 1.4426950216293334961, -R2 ;  /* 0x3fb8aa3b39027823 */ /* 0x000fe40000000802 */
[----:B------:R-:W0:Y:S01]  /*3130*/  MUFU.EX2 R75, R75 ;  /* 0x0000004b004b7308 */ /* 0x000e220000000800 */
[----:B--2---:R-:W-:Y:S01]  /*3140*/  FMUL R21, R21, R32 ;  /* 0x0000002015157220 */ /* 0x004fe20000400000 */
[----:B------:R-:W-:Y:S01]  /*3150*/  FFMA R58, R57, 1.925963033500011079e-08, R2 ;  /* 0x32a57060393a7823 */ /* 0x000fe20000000002 */
[----:B------:R-:W-:-:S04]  /*3160*/  FFMA.SAT R2, R39, R12, 0.5 ;  /* 0x3f00000027027423 */ /* 0x000fc8000000200c */
[----:B------:R-:W-:Y:S01]  /*3170*/  FFMA.RM R2, R2, R11, 12582913 ;  /* 0x4b40000102027423 */ /* 0x000fe2000000400b */
[----:B------:R-:W-:Y:S03]  /*3180*/  MUFU.EX2 R58, R58 ;  /* 0x0000003a003a7308 */ /* 0x000fe60000000800 */
[----:B------:R-:W-:-:S04]  /*3190*/  FADD R20, R2, -12583039 ;  /* 0xcb40007f02147421 */ /* 0x000fc80000000000 */
[C---:B------:R-:W-:Y:S01]  /*31a0*/  FFMA R20, R39.reuse, 1.4426950216293334961, -R20 ;  /* 0x3fb8aa3b27147823 */ /* 0x040fe20000000814 */
[----:B------:R-:W1:Y:S01]  /*31b0*/  MUFU.EX2 R71, R71 ;  /* 0x0000004700477308 */ /* 0x000e620000000800 */
[----:B0-----:R-:W-:Y:S02]  /*31c0*/  FMUL R6, R6, R75 ;  /* 0x0000004b06067220 */ /* 0x001fe40000400000 */
[----:B------:R-:W-:Y:S01]  /*31d0*/  FFMA R39, R39, 1.925963033500011079e-08, R20 ;  /* 0x32a5706027277823 */ /* 0x000fe20000000014 */
[----:B------:R-:W-:-:S04]  /*31e0*/  FFMA.SAT R20, R33, R12, 0.5 ;  /* 0x3f00000021147423 */ /* 0x000fc8000000200c */
[----:B------:R-:W-:Y:S01]  /*31f0*/  FFMA.RM R0, R20, R11, 12582913 ;  /* 0x4b40000114007423 */ /* 0x000fe2000000400b */
[----:B------:R-:W-:Y:S01]  /*3200*/  IMAD.SHL.U32 R20, R22, 0x800000, RZ ;  /* 0x0080000016147824 */ /* 0x000fe200078e00ff */
        /* <DEDUP_REMOVED lines=10> */
[C---:B------:R-:W-:Y:S01]  /*32b0*/  FADD R22, R14.reuse, -12583039 ;  /* 0xcb40007f0e167421 */ /* 0x040fe20000000000 */
[----:B------:R-:W-:-:S03]  /*32c0*/  SHF.L.U32 R14, R14, 0x17, RZ ;  /* 0x000000170e0e7819 */ /* 0x000fc600000006ff */
[C---:B------:R-:W-:Y:S01]  /*32d0*/  FFMA R22, R25.reuse, 1.4426950216293334961, -R22 ;  /* 0x3fb8aa3b19167823 */ /* 0x040fe20000000816 */
[----:B------:R-:W-:Y:S03]  /*32e0*/  MUFU.EX2 R33, R33 ;  /* 0x0000002100217308 */ /* 0x000fe60000000800 */
[----:B------:R-:W-:Y:S01]  /*32f0*/  FFMA R57, R25, 1.925963033500011079e-08, R22 ;  /* 0x32a5706019397823 */ /* 0x000fe20000000016 */
[----:B------:R-:W-:Y:S01]  /*3300*/  SHF.L.U32 R22, R28, 0x17, RZ ;  /* 0x000000171c167819 */ /* 0x000fe200000006ff */
[----:B------:R-:W-:Y:S01]  /*3310*/  FFMA R28, R13, 1.925963033500011079e-08, R24 ;  /* 0x32a570600d1c7823 */ /* 0x000fe20000000018 */
[----:B------:R-:W-:Y:S01]  /*3320*/  FFMA.SAT R24, R23, R12, 0.5 ;  /* 0x3f00000017187423 */ /* 0x000fe2000000200c */
[----:B------:R-:W-:Y:S01]  /*3330*/  SHF.L.U32 R25, R30, 0x17, RZ ;  /* 0x000000171e197819 */ /* 0x000fe200000006ff */
[----:B------:R-:W-:Y:S01]  /*3340*/  FFMA.RM R30, R60, R11, 12582913 ;  /* 0x4b4000013c1e7423 */ /* 0x000fe2000000400b */
[----:B-1----:R-:W-:Y:S01]  /*3350*/  FMUL R22, R22, R63 ;  /* 0x0000003f16167220 */ /* 0x002fe20000400000 */
[----:B------:R-:W-:Y:S01]  /*3360*/  FFMA.RM R13, R24, R11, 12582913 ;  /* 0x4b400001180d7423 */ /* 0x000fe2000000400b */
[----:B------:R-:W-:Y:S01]  /*3370*/  MUFU.EX2 R57, R57 ;  /* 0x0000003900397308 */ /* 0x000fe20000000800 */
[C---:B------:R-:W-:Y:S01]  /*3380*/  FADD R60, R30.reuse, -12583039 ;  /* 0xcb40007f1e3c7421 */ /* 0x040fe20000000000 */
[----:B------:R-:W-:Y:S01]  /*3390*/  SHF.L.U32 R30, R30, 0x17, RZ ;  /* 0x000000171e1e7819 */ /* 0x000fe200000006ff */
[----:B------:R-:W-:-:S02]  /*33a0*/  FADD R32, R13, -12583039 ;  /* 0xcb40007f0d207421 */ /* 0x000fc40000000000 */
[----:B------:R-:W-:Y:S02]  /*33b0*/  FFMA R60, R15, 1.4426950216293334961, -R60 ;  /* 0x3fb8aa3b0f3c7823 */ /* 0x000fe4000000083c */
[----:B------:R-:W-:Y:S01]  /*33c0*/  FFMA R32, R23, 1.4426950216293334961, -R32 ;  /* 0x3fb8aa3b17207823 */ /* 0x000fe20000000820 */
[----:B------:R-:W0:Y:S01]  /*33d0*/  MUFU.EX2 R24, R61 ;  /* 0x0000003d00187308 */ /* 0x000e220000000800 */
[----:B------:R-:W-:Y:S02]  /*33e0*/  FFMA R60, R15, 1.925963033500011079e-08, R60 ;  /* 0x32a570600f3c7823 */ /* 0x000fe4000000003c */
[----:B------:R-:W-:Y:S01]  /*33f0*/  FFMA R32, R23, 1.925963033500011079e-08, R32 ;  /* 0x32a5706017207823 */ /* 0x000fe20000000020 */
[----:B------:R-:W-:-:S04]  /*3400*/  IMAD.SHL.U32 R23, R38, 0x800000, RZ ;  /* 0x0080000026177824 */ /* 0x000fc800078e00ff */
[----:B------:R-:W-:Y:S01]  /*3410*/  FMUL R23, R23, R58 ;  /* 0x0000003a17177220 */ /* 0x000fe20000400000 */
[----:B------:R-:W-:Y:S01]  /*3420*/  FFMA.SAT R58, R37, R12, 0.5 ;  /* 0x3f000000253a7423 */ /* 0x000fe2000000200c */
[----:B------:R-:W1:Y:S01]  /*3430*/  MUFU.EX2 R63, R28 ;  /* 0x0000001c003f7308 */ /* 0x000e620000000800 */
[----:B0-----:R-:W-:Y:S01]  /*3440*/  FMUL R25, R25, R24 ;  /* 0x0000001819197220 */ /* 0x001fe20000400000 */
[----:B------:R-:W-:Y:S01]  /*3450*/  SHF.L.U32 R24, R36, 0x17, RZ ;  /* 0x0000001724187819 */ /* 0x000fe200000006ff */
[----:B------:R-:W-:-:S05]  /*3460*/  FFMA.SAT R36, R29, R12, 0.5 ;  /* 0x3f0000001d247423 */ /* 0x000fca000000200c */
[----:B------:R-:W0:Y:S01]  /*3470*/  MUFU.EX2 R32, R32 ;  /* 0x0000002000207308 */ /* 0x000e220000000800 */
[----:B------:R-:W-:Y:S01]  /*3480*/  FFMA.RM R15, R36, R11, 12582913 ;  /* 0x4b400001240f7423 */ /* 0x000fe2000000400b */
[----:B------:R-:W-:-:S03]  /*3490*/  FMUL R24, R24, R59 ;  /* 0x0000003b18187220 */ /* 0x000fc60000400000 */
[----:B------:R-:W-:-:S03]  /*34a0*/  FADD R36, R15, -12583039 ;  /* 0xcb40007f0f247421 */ /* 0x000fc60000000000 */
[----:B------:R-:W2:Y:S01]  /*34b0*/  MUFU.EX2 R39, R60 ;  /* 0x0000003c00277308 */ /* 0x000ea20000000800 */
[----:B-1----:R-:W-:Y:S01]  /*34c0*/  FMUL R26, R26, R63 ;  /* 0x0000003f1a1a7220 */ /* 0x002fe20000400000 */
[----:B------:R-:W-:Y:S01]  /*34d0*/  SHF.L.U32 R15, R15, 0x17, RZ ;  /* 0x000000170f0f7819 */ /* 0x000fe200000006ff */
[----:B------:R-:W-:-:S04]  /*34e0*/  FFMA R36, R29, 1.4426950216293334961, -R36 ;  /* 0x3fb8aa3b1d247823 */ /* 0x000fc80000000824 */
[----:B------:R-:W-:Y:S01]  /*34f0*/  FFMA R59, R29, 1.925963033500011079e-08, R36 ;  /* 0x32a570601d3b7823 */ /* 0x000fe20000000024 */
[----:B------:R-:W-:Y:S01]  /*3500*/  FFMA.SAT R36, R27, R12, 0.5 ;  /* 0x3f0000001b247423 */ /* 0x000fe2000000200c */
[----:B------:R-:W-:-:S03]  /*3510*/  SHF.L.U32 R29, R2, 0x17, RZ ;  /* 0x00000017021d7819 */ /* 0x000fc600000006ff */
[----:B------:R-:W-:Y:S02]  /*3520*/  FFMA.RM R36, R36, R11, 12582913 ;  /* 0x4b40000124247423 */ /* 0x000fe4000000400b */
[----:B------:R-:W-:Y:S02]  /*3530*/  FMUL R29, R29, R62 ;  /* 0x0000003e1d1d7220 */ /* 0x000fe40000400000 */
[----:B------:R-:W-:-:S04]  /*3540*/  FADD R38, R36, -12583039 ;  /* 0xcb40007f24267421 */ /* 0x000fc80000000000 */
[----:B------:R-:W-:-:S04]  /*3550*/  FFMA R38, R27, 1.4426950216293334961, -R38 ;  /* 0x3fb8aa3b1b267823 */ /* 0x000fc80000000826 */
[----:B------:R-:W-:Y:S01]  /*3560*/  FFMA R61, R27, 1.925963033500011079e-08, R38 ;  /* 0x32a570601b3d7823 */ /* 0x000fe20000000026 */
[----:B------:R-:W-:-:S04]  /*3570*/  FFMA.SAT R38, R31, R12, 0.5 ;  /* 0x3f0000001f267423 */ /* 0x000fc8000000200c */
[-C--:B------:R-:W-:Y:S01]  /*3580*/  FFMA.RM R12, R38, R11.reuse, 12582913 ;  /* 0x4b400001260c7423 */ /* 0x080fe2000000400b */
[----:B------:R-:W-:Y:S01]  /*3590*/  FFMA.RM R11, R58, R11, 12582913 ;  /* 0x4b4000013a0b7423 */ /* 0x000fe2000000400b */
[----:B------:R-:W1:Y:S02]  /*35a0*/  MUFU.EX2 R61, R61 ;  /* 0x0000003d003d7308 */ /* 0x000e640000000800 */
[----:B------:R-:W-:Y:S01]  /*35b0*/  FADD R38, R12, -12583039 ;  /* 0xcb40007f0c267421 */ /* 0x000fe20000000000 */
[----:B------:R-:W-:-:S03]  /*35c0*/  FADD R58, R11, -12583039 ;  /* 0xcb40007f0b3a7421 */ /* 0x000fc60000000000 */
[----:B------:R-:W-:Y:S01]  /*35d0*/  FFMA R38, R31, 1.4426950216293334961, -R38 ;  /* 0x3fb8aa3b1f267823 */ /* 0x000fe20000000826 */
[----:B------:R-:W-:-:S03]  /*35e0*/  FFMA R58, R37, 1.4426950216293334961, -R58 ;  /* 0x3fb8aa3b253a7823 */ /* 0x000fc6000000083a */
[----:B------:R-:W-:Y:S01]  /*35f0*/  FFMA R38, R31, 1.925963033500011079e-08, R38 ;  /* 0x32a570601f267823 */ /* 0x000fe20000000026 */
        /* <DEDUP_REMOVED lines=19> */
[----:B------:R-:W-:Y:S02]  /*3730*/  IMAD.SHL.U32 R33, R13, 0x800000, RZ ;  /* 0x008000000d217824 */ /* 0x000fe400078e00ff */
[----:B------:R-:W-:Y:S01]  /*3740*/  FADD R27, R0, R25 ;  /* 0x00000019001b7221 */ /* 0x000fe20000000000 */
[----:B------:R-:W3:Y:S01]  /*3750*/  MUFU.EX2 R2, R59 ;  /* 0x0000003b00027308 */ /* 0x000ee20000000800 */
[----:B0-----:R-:W-:Y:S02]  /*3760*/  FMUL R33, R33, R32 ;  /* 0x0000002021217220 */ /* 0x001fe40000400000 */
[----:B------:R-:W-:Y:S01]  /*3770*/  FADD R0, R27, R24 ;  /* 0x000000181b007221 */ /* 0x000fe20000000000 */
[----:B------:R-:W-:Y:S01]  /*3780*/  FMUL R27, R14, R57 ;  /* 0x000000390e1b7220 */ /* 0x000fe20000400000 */
[----:B--2---:R-:W-:Y:S01]  /*3790*/  FMUL R32, R30, R39 ;  /* 0x000000271e207220 */ /* 0x004fe20000400000 */
[----:B------:R-:W-:Y:S01]  /*37a0*/  SHF.L.U32 R30, R36, 0x17, RZ ;  /* 0x00000017241e7819 */ /* 0x000fe200000006ff */
[----:B------:R-:W-:Y:S01]  /*37b0*/  FADD R0, R0, R23 ;  /* 0x0000001700007221 */ /* 0x000fe20000000000 */
[----:B------:R-:W0:Y:S03]  /*37c0*/  MUFU.EX2 R57, R38 ;  /* 0x0000002600397308 */ /* 0x000e260000000800 */
[----:B------:R-:W-:Y:S01]  /*37d0*/  FADD R31, R0, R29 ;  /* 0x0000001d001f7221 */ /* 0x000fe20000000000 */
[----:B-1----:R-:W-:-:S03]  /*37e0*/  FMUL R30, R30, R61 ;  /* 0x0000003d1e1e7220 */ /* 0x002fc60000400000 */
[----:B------:R-:W-:Y:S01]  /*37f0*/  FADD R0, R31, R28 ;  /* 0x0000001c1f007221 */ /* 0x000fe20000000000 */
[----:B---3--:R-:W-:Y:S01]  /*3800*/  FMUL R31, R15, R2 ;  /* 0x000000020f1f7220 */ /* 0x008fe20000400000 */
[----:B------:R-:W-:Y:S02]  /*3810*/  SHF.L.U32 R2, R12, 0x17, RZ ;  /* 0x000000170c027819 */ /* 0x000fe400000006ff */
[----:B------:R-:W-:-:S04]  /*3820*/  FADD R13, R0, R27 ;  /* 0x0000001b000d7221 */ /* 0x000fc80000000000 */
[----:B------:R-:W-:Y:S01]  /*3830*/  FADD R0, R13, R26 ;  /* 0x0000001a0d007221 */ /* 0x000fe20000000000 */
[----:B0-----:R-:W-:-:S03]  /*3840*/  FMUL R2, R2, R57 ;  /* 0x0000003902027220 */ /* 0x001fc60000400000 */
[----:B------:R-:W-:-:S04]  /*3850*/  FADD R13, R0, R33 ;  /* 0x00000021000d7221 */ /* 0x000fc80000000000 */
        /* <DEDUP_REMOVED lines=16> */
.L_x_34649:
        /* <DEDUP_REMOVED lines=12> */
[----:B0-----:R-:W-:Y:S05]  /*3a20*/  CALL.REL.NOINC `($__internal_578_$__cuda_sm3x_div_rn_noftz_f32_slowpath) ;  /* 0x0000004000707944 */ /* 0x001fea0003c00000 */
[----:B------:R-:W-:-:S07]  /*3a30*/  MOV R14, R7 ;  /* 0x00000007000e7202 */ /* 0x000fce0000000f00 */
.L_x_34554:
[----:B------:R-:W-:Y:S05]  /*3a40*/  BSYNC.RECONVERGENT B3 ;  /* 0x0000000000037941 */ /* 0x000fea0003800200 */
.L_x_34553:
        /* <DEDUP_REMOVED lines=12> */
[----:B0-----:R-:W-:Y:S05]  /*3b10*/  CALL.REL.NOINC `($__internal_578_$__cuda_sm3x_div_rn_noftz_f32_slowpath) ;  /* 0x0000004000347944 */ /* 0x001fea0003c00000 */
[----:B------:R-:W-:-:S07]  /*3b20*/  IMAD.MOV.U32 R15, RZ, RZ, R7 ;  /* 0x000000ffff0f7224 */ /* 0x000fce00078e0007 */
.L_x_34556:
[----:B------:R-:W-:Y:S05]  /*3b30*/  BSYNC.RECONVERGENT B3 ;  /* 0x0000000000037941 */ /* 0x000fea0003800200 */
.L_x_34555:
        /* <DEDUP_REMOVED lines=13> */
[----:B------:R-:W-:-:S07]  /*3c10*/  MOV R36, R7 ;  /* 0x0000000700247202 */ /* 0x000fce0000000f00 */
.L_x_34558:
[----:B------:R-:W-:Y:S05]  /*3c20*/  BSYNC.RECONVERGENT B3 ;  /* 0x0000000000037941 */ /* 0x000fea0003800200 */
.L_x_34557:
        /* <DEDUP_REMOVED lines=12> */
[----:B0-----:R-:W-:Y:S05]  /*3cf0*/  CALL.REL.NOINC `($__internal_578_$__cuda_sm3x_div_rn_noftz_f32_slowpath) ;  /* 0x0000003c00bc7944 */ /* 0x001fea0003c00000 */
[----:B------:R-:W-:-:S07]  /*3d00*/  MOV R37, R7 ;  /* 0x0000000700257202 */ /* 0x000fce0000000f00 */
.L_x_34560:
[----:B------:R-:W-:Y:S05]  /*3d10*/  BSYNC.RECONVERGENT B3 ;  /* 0x0000000000037941 */ /* 0x000fea0003800200 */
.L_x_34559:
        /* <DEDUP_REMOVED lines=14> */
.L_x_34562:
[----:B------:R-:W-:Y:S05]  /*3e00*/  BSYNC.RECONVERGENT B3 ;  /* 0x0000000000037941 */ /* 0x000fea0003800200 */
.L_x_34561:
        /* <DEDUP_REMOVED lines=12> */
[----:B0-----:R-:W-:Y:S05]  /*3ed0*/  CALL.REL.NOINC `($__internal_578_$__cuda_sm3x_div_rn_noftz_f32_slowpath) ;  /* 0x0000003c00447944 */ /* 0x001fea0003c00000 */
[----:B------:R-:W-:-:S07]  /*3ee0*/  MOV R5, R7 ;  /* 0x0000000700057202 */ /* 0x000fce0000000f00 */
.L_x_34564:
[----:B------:R-:W-:Y:S05]  /*3ef0*/  BSYNC.RECONVERGENT B3 ;  /* 0x0000000000037941 */ /* 0x000fea0003800200 */
.L_x_34563:
        /* <DEDUP_REMOVED lines=14> */
.L_x_34566:
[----:B------:R-:W-:Y:S05]  /*3fe0*/  BSYNC.RECONVERGENT B3 ;  /* 0x0000000000037941 */ /* 0x000fea0003800200 */
.L_x_34565:
        /* <DEDUP_REMOVED lines=14> */
.L_x_34568:
[----:B------:R-:W-:Y:S05]  /*40d0*/  BSYNC.RECONVERGENT B3 ;  /* 0x0000000000037941 */ /* 0x000fea0003800200 */
.L_x_34567:
        /* <DEDUP_REMOVED lines=14> */
.L_x_34570:
[----:B------:R-:W-:Y:S05]  /*41c0*/  BSYNC.RECONVERGENT B3 ;  /* 0x0000000000037941 */ /* 0x000fea0003800200 */
.L_x_34569:
        /* <DEDUP_REMOVED lines=14> */
.L_x_34572:
[----:B------:R-:W-:Y:S05]  /*42b0*/  BSYNC.RECONVERGENT B3 ;  /* 0x0000000000037941 */ /* 0x000fea0003800200 */
.L_x_34571:
        /* <DEDUP_REMOVED lines=14> */
.L_x_34574:
[----:B------:R-:W-:Y:S05]  /*43a0*/  BSYNC.RECONVERGENT B3 ;  /* 0x0000000000037941 */ /* 0x000fea0003800200 */
.L_x_34573:
        /* <DEDUP_REMOVED lines=14> */
.L_x_34576:
[----:B------:R-:W-:Y:S05]  /*4490*/  BSYNC.RECONVERGENT B3 ;  /* 0x0000000000037941 */ /* 0x000fea0003800200 */
.L_x_34575:
        /* <DEDUP_REMOVED lines=14> */
.L_x_34578:
[----:B------:R-:W-:Y:S05]  /*4580*/  BSYNC.RECONVERGENT B3 ;  /* 0x0000000000037941 */ /* 0x000fea0003800200 */
.L_x_34577:
        /* <DEDUP_REMOVED lines=14> */
.L_x_34580:
[----:B------:R-:W-:Y:S05]  /*4670*/  BSYNC.RECONVERGENT B3 ;  /* 0x0000000000037941 */ /* 0x000fea0003800200 */
.L_x_34579:
        /* <DEDUP_REMOVED lines=14> */
.L_x_34582:
[----:B------:R-:W-:Y:S05]  /*4760*/  BSYNC.RECONVERGENT B3 ;  /* 0x0000000000037941 */ /* 0x000fea0003800200 */
.L_x_34581:
        /* <DEDUP_REMOVED lines=14> */
.L_x_34584:
[----:B------:R-:W-:Y:S05]  /*4850*/  BSYNC.RECONVERGENT B3 ;  /* 0x0000000000037941 */ /* 0x000fea0003800200 */
.L_x_34583:
        /* <DEDUP_REMOVED lines=14> */
.L_x_34586:
[----:B------:R-:W-:Y:S05]  /*4940*/  BSYNC.RECONVERGENT B3 ;  /* 0x0000000000037941 */ /* 0x000fea0003800200 */
.L_x_34585:
        /* <DEDUP_REMOVED lines=12> */
[----:B------:R-:W-:Y:S05]  /*4a10*/  CALL.REL.NOINC `($__internal_578_$__cuda_sm3x_div_rn_noftz_f32_slowpath) ;  /* 0x0000003000747944 */ /* 0x000fea0003c00000 */
[----:B------:R-:W-:-:S07]  /*4a20*/  MOV R39, R7 ;  /* 0x0000000700277202 */ /* 0x000fce0000000f00 */
.L_x_34588:
[----:B------:R-:W-:Y:S05]  /*4a30*/  BSYNC.RECONVERGENT B3 ;  /* 0x0000000000037941 */ /* 0x000fea0003800200 */
.L_x_34587:
        /* <DEDUP_REMOVED lines=12> */
[----:B------:R-:W-:Y:S05]  /*4b00*/  CALL.REL.NOINC `($__internal_578_$__cuda_sm3x_div_rn_noftz_f32_slowpath) ;  /* 0x0000003000387944 */ /* 0x000fea0003c00000 */
[----:B------:R-:W-:-:S07]  /*4b10*/  MOV R22, R7 ;  /* 0x0000000700167202 */ /* 0x000fce0000000f00 */
.L_x_34590:
[----:B------:R-:W-:Y:S05]  /*4b20*/  BSYNC.RECONVERGENT B3 ;  /* 0x0000000000037941 */ /* 0x000fea0003800200 */
.L_x_34589:
        /* <DEDUP_REMOVED lines=12> */
[----:B------:R-:W-:Y:S05]  /*4bf0*/  CALL.REL.NOINC `($__internal_578_$__cuda_sm3x_div_rn_noftz_f32_slowpath) ;  /* 0x0000002c00fc7944 */ /* 0x000fea0003c00000 */
[----:B------:R-:W-:-:S07]  /*4c00*/  MOV R23, R7 ;  /* 0x0000000700177202 */ /* 0x000fce0000000f00 */
.L_x_34592:
[----:B------:R-:W-:Y:S05]  /*4c10*/  BSYNC.RECONVERGENT B3 ;  /* 0x0000000000037941 */ /* 0x000fea0003800200 */
.L_x_34591:
        /* <DEDUP_REMOVED lines=12> */
[----:B------:R-:W-:Y:S05]  /*4ce0*/  CALL.REL.NOINC `($__internal_578_$__cuda_sm3x_div_rn_noftz_f32_slowpath) ;  /* 0x0000002c00c07944 */ /* 0x000fea0003c00000 */
[----:B------:R-:W-:-:S07]  /*4cf0*/  MOV R24, R7 ;  /* 0x0000000700187202 */ /* 0x000fce0000000f00 */
.L_x_34594:
[----:B------:R-:W-:Y:S05]  /*4d00*/  BSYNC.RECONVERGENT B3 ;  /* 0x0000000000037941 */ /* 0x000fea0003800200 */
.L_x_34593:
        /* <DEDUP_REMOVED lines=13> */
[----:B------:R-:W-:-:S07]  /*4de0*/  IMAD.MOV.U32 R25, RZ, RZ, R7 ;  /* 0x000000ffff197224 */ /* 0x000fce00078e0007 */
.L_x_34596:
[----:B------:R-:W-:Y:S05]  /*4df0*/  BSYNC.RECONVERGENT B3 ;  /* 0x0000000000037941 */ /* 0x000fea0003800200 */
.L_x_34595:
        /* <DEDUP_REMOVED lines=14> */
.L_x_34598:
[----:B------:R-:W-:Y:S05]  /*4ee0*/  BSYNC.RECONVERGENT B3 ;  /* 0x0000000000037941 */ /* 0x000fea0003800200 */
.L_x_34597:
        /* <DEDUP_REMOVED lines=14> */
.L_x_34600:
[----:B------:R-:W-:Y:S05]  /*4fd0*/  BSYNC.RECONVERGENT B3 ;  /* 0x0000000000037941 */ /* 0x000fea0003800200 */
.L_x_34599:
        /* <DEDUP_REMOVED lines=14> */
.L_x_34602:
[----:B------:R-:W-:Y:S05]  /*50c0*/  BSYNC.RECONVERGENT B3 ;  /* 0x0000000000037941 */ /* 0x000fea0003800200 */
.L_x_34601:
        /* <DEDUP_REMOVED lines=14> */
.L_x_34604:
[----:B------:R-:W-:Y:S05]  /*51b0*/  BSYNC.RECONVERGENT B3 ;  /* 0x0000000000037941 */ /* 0x000fea0003800200 */
.L_x_34603:
        /* <DEDUP_REMOVED lines=14> */
.L_x_34606:
[----:B------:R-:W-:Y:S05]  /*52a0*/  BSYNC.RECONVERGENT B3 ;  /* 0x0000000000037941 */ /* 0x000fea0003800200 */
.L_x_34605:
        /* <DEDUP_REMOVED lines=13> */
.L_x_34608:
[----:B------:R-:W-:Y:S05]  /*5380*/  BSYNC.RECONVERGENT B3 ;  /* 0x0000000000037941 */ /* 0x000fea0003800200 */
.L_x_34607:
        /* <DEDUP_REMOVED lines=23> */
.L_x_34610:
[----:B------:R-:W-:Y:S05]  /*5500*/  BSYNC.RECONVERGENT B1 ;  /* 0x0000000000017941 */ /* 0x000fea0003800200 */
.L_x_34609:
        /* <DEDUP_REMOVED lines=18> */
.L_x_34612:
[----:B------:R-:W-:Y:S05]  /*5630*/  BSYNC.RECONVERGENT B1 ;  /* 0x0000000000017941 */ /* 0x000fea0003800200 */
.L_x_34611:
        /* <DEDUP_REMOVED lines=28> */
.L_x_34614:
[----:B------:R-:W-:Y:S05]  /*5800*/  BSYNC.RECONVERGENT B1 ;  /* 0x0000000000017941 */ /* 0x000fea0003800200 */
.L_x_34613:
[----:B------:R-:W-:Y:S04]  /*5810*/  BSSY.RECONVERGENT B1, `(.L_x_34615) ;  /* 0x0000012000017945 */ /* 0x000fe80003800200 */
[----:B------:R-:W-:Y:S05]  /*5820*/  @P1 BRA `(.L_x_34616) ;  /* 0x0000000000401947 */ /* 0x000fea0003800000 */
[----:B--2---:R-:W-:Y:S01]  /*5830*/  HFMA2 R5, -RZ, RZ, 0, 0 ;  /* 0x00000000ff057431 */ /* 0x004fe200000001ff */
[----:B------:R-:W-:Y:S01]  /*5840*/  MOV R4, R46 ;  /* 0x0000002e00047202 */ /* 0x000fe20000000f00 */
[----:B------:R-:W-:Y:S01]  /*5850*/  IMAD R0, R43, UR42, RZ ;  /* 0x0000002a2b007c24 */ /* 0x000fe2000f8e02ff */
[----:B------:R-:W-:Y:S02]  /*5860*/  R2UR UR4, R34 ;  /* 0x00000000220472ca */ /* 0x000fe400000e0000 */
[----:B------:R-:W-:Y:S01]  /*5870*/  R2UR UR5, R35 ;  /* 0x00000000230572ca */ /* 0x000fe200000e0000 */
[C---:B01----:R-:W-:Y:S02]  /*5880*/  IMAD R13, R41.reuse, UR43, R0 ;  /* 0x0000002b290d7c24 */ /* 0x043fe4000f8e0200 */
        /* <DEDUP_REMOVED lines=10> */
.L_x_34616:
[----:B------:R-:W-:Y:S05]  /*5930*/  BSYNC.RECONVERGENT B1 ;  /* 0x0000000000017941 */ /* 0x000fea0003800200 */
.L_x_34615:
[----:B------:R-:W-:Y:S04]  /*5940*/  BSSY.RECONVERGENT B1, `(.L_x_34617) ;  /* 0x0000012000017945 */ /* 0x000fe80003800200 */
[----:B------:R-:W-:Y:S05]  /*5950*/  @P2 BRA `(.L_x_34618) ;  /* 0x0000000000402947 */ /* 0x000fea0003800000 */
[----:B--23--:R-:W-:Y:S01]  /*5960*/  HFMA2 R5, -RZ, RZ, 0, 0 ;  /* 0x00000000ff057431 */ /* 0x00cfe200000001ff */
        /* <DEDUP_REMOVED lines=15> */
.L_x_34618:
[----:B------:R-:W-:Y:S05]  /*5a60*/  BSYNC.RECONVERGENT B1 ;  /* 0x0000000000017941 */ /* 0x000fea0003800200 */
.L_x_34617:
        /* <DEDUP_REMOVED lines=18> */
.L_x_34620:
[----:B------:R-:W-:Y:S05]  /*5b90*/  BSYNC.RECONVERGENT B1 ;  /* 0x0000000000017941 */ /* 0x000fea0003800200 */
.L_x_34619:
        /* <DEDUP_REMOVED lines=18> */
.L_x_34622:
[----:B------:R-:W-:Y:S05]  /*5cc0*/  BSYNC.RECONVERGENT B1 ;  /* 0x0000000000017941 */ /* 0x000fea0003800200 */
.L_x_34621:
        /* <DEDUP_REMOVED lines=19> */
[C---:B--234-:R-:W-:Y:S02]  /*5e00*/  IMAD R5, R41.reuse, UR43, R0 ;  /* 0x0000002b29057c24 */ /* 0x05cfe4000f8e0200 */
        /* <DEDUP_REMOVED lines=10> */
.L_x_34624:
[----:B------:R-:W-:Y:S05]  /*5eb0*/  BSYNC.RECONVERGENT B1 ;  /* 0x0000000000017941 */ /* 0x000fea0003800200 */
.L_x_34623:
[----:B------:R-:W-:Y:S04]  /*5ec0*/  BSSY.RECONVERGENT B1, `(.L_x_34625) ;  /* 0x0000012000017945 */ /* 0x000fe80003800200 */
[----:B------:R-:W-:Y:S05]  /*5ed0*/  @P5 BRA `(.L_x_34626) ;  /* 0x0000000000405947 */ /* 0x000fea0003800000 */
[----:B--2---:R-:W-:Y:S01]  /*5ee0*/  HFMA2 R3, -RZ, RZ, 0, 0 ;  /* 0x00000000ff037431 */ /* 0x004fe200000001ff */
[----:B------:R-:W-:Y:S01]  /*5ef0*/  MOV R2, R51 ;  /* 0x0000003300027202 */ /* 0x000fe20000000f00 */
[----:B------:R-:W-:Y:S01]  /*5f00*/  IMAD R0, R43, UR42, RZ ;  /* 0x0000002a2b007c24 */ /* 0x000fe2000f8e02ff */
[----:B------:R-:W-:Y:S02]  /*5f10*/  R2UR UR4, R34 ;  /* 0x00000000220472ca */ /* 0x000fe400000e0000 */
[----:B------:R-:W-:Y:S01]  /*5f20*/  R2UR UR5, R35 ;  /* 0x00000000230572ca */ /* 0x000fe200000e0000 */
[C---:B---34-:R-:W-:Y:S02]  /*5f30*/  IMAD R5, R41.reuse, UR43, R0 ;  /* 0x0000002b29057c24 */ /* 0x058fe4000f8e0200 */
        /* <DEDUP_REMOVED lines=10> */
.L_x_34626:
[----:B------:R-:W-:Y:S05]  /*5fe0*/  BSYNC.RECONVERGENT B1 ;  /* 0x0000000000017941 */ /* 0x000fea0003800200 */
.L_x_34625:
        /* <DEDUP_REMOVED lines=18> */
.L_x_34628:
[----:B------:R-:W-:Y:S05]  /*6110*/  BSYNC.RECONVERGENT B1 ;  /* 0x0000000000017941 */ /* 0x000fea0003800200 */
.L_x_34627:
        /* <DEDUP_REMOVED lines=18> */
.L_x_34630:
[----:B------:R-:W-:Y:S05]  /*6240*/  BSYNC.RECONVERGENT B1 ;  /* 0x0000000000017941 */ /* 0x000fea0003800200 */
.L_x_34629:
[----:B------:R-:W-:Y:S04]  /*6250*/  BSSY.RECONVERGENT B1, `(.L_x_34631) ;  /* 0x0000012000017945 */ /* 0x000fe80003800200 */
[----:B------:R-:W-:Y:S05]  /*6260*/  @P2 BRA `(.L_x_34632) ;  /* 0x0000000000402947 */ /* 0x000fea0003800000 */
[----:B--2---:R-:W-:Y:S01]  /*6270*/  MOV R3, RZ ;  /* 0x000000ff00037202 */ /* 0x004fe20000000f00 */
[----:B------:R-:W-:Y:S01]  /*6280*/  IMAD R0, R43, UR42, RZ ;  /* 0x0000002a2b007c24 */ /* 0x000fe2000f8e02ff */
[----:B------:R-:W-:Y:S01]  /*6290*/  R2UR UR4, R34 ;  /* 0x00000000220472ca */ /* 0x000fe200000e0000 */
[----:B------:R-:W-:Y:S01]  /*62a0*/  IMAD.MOV.U32 R2, RZ, RZ, R54 ;  /* 0x000000ffff027224 */ /* 0x000fe200078e0036 */
        /* <DEDUP_REMOVED lines=12> */
.L_x_34632:
[----:B------:R-:W-:Y:S05]  /*6370*/  BSYNC.RECONVERGENT B1 ;  /* 0x0000000000017941 */ /* 0x000fea0003800200 */
.L_x_34631:
[----:B------:R-:W-:Y:S04]  /*6380*/  BSSY.RECONVERGENT B1, `(.L_x_34633) ;  /* 0x0000012000017945 */ /* 0x000fe80003800200 */
[----:B------:R-:W-:Y:S05]  /*6390*/  @P3 BRA `(.L_x_34634) ;  /* 0x0000000000403947 */ /* 0x000fea0003800000 */
[----:B--2---:R-:W-:Y:S01]  /*63a0*/  MOV R2, R55 ;  /* 0x0000003700027202 */ /* 0x004fe20000000f00 */
[----:B------:R-:W-:Y:S01]  /*63b0*/  IMAD R0, R43, UR42, RZ ;  /* 0x0000002a2b007c24 */ /* 0x000fe2000f8e02ff */
[----:B------:R-:W-:Y:S01]  /*63c0*/  R2UR UR4, R34 ;  /* 0x00000000220472ca */ /* 0x000fe200000e0000 */
[----:B------:R-:W-:Y:S01]  /*63d0*/  IMAD.MOV.U32 R3, RZ, RZ, RZ ;  /* 0x000000ffff037224 */ /* 0x000fe200078e00ff */
        /* <DEDUP_REMOVED lines=12> */
.L_x_34634:
[----:B------:R-:W-:Y:S05]  /*64a0*/  BSYNC.RECONVERGENT B1 ;  /* 0x0000000000017941 */ /* 0x000fea0003800200 */
.L_x_34633:
[----:B------:R-:W-:Y:S04]  /*64b0*/  BSSY.RECONVERGENT B1, `(.L_x_34635) ;  /* 0x0000011000017945 */ /* 0x000fe80003800200 */
[----:B------:R-:W-:Y:S05]  /*64c0*/  @P4 BRA `(.L_x_34636) ;  /* 0x00000000003c4947 */ /* 0x000fea0003800000 */
[----:B------:R-:W-:Y:S02]  /*64d0*/  HFMA2 R57, -RZ, RZ, 0, 0 ;  /* 0x00000000ff397431 */ /* 0x000fe400000001ff */
[----:B------:R-:W-:Y:S01]  /*64e0*/  IMAD R0, R43, UR42, RZ ;  /* 0x0000002a2b007c24 */ /* 0x000fe2000f8e02ff */
[----:B------:R-:W-:Y:S02]  /*64f0*/  R2UR UR4, R34 ;  /* 0x00000000220472ca */ /* 0x000fe400000e0000 */
[----:B------:R-:W-:Y:S01]  /*6500*/  R2UR UR5, R35 ;  /* 0x00000000230572ca */ /* 0x000fe200000e0000 */
[C---:B--234-:R-:W-:Y:S02]  /*6510*/  IMAD R5, R41.reuse, UR43, R0 ;  /* 0x0000002b29057c24 */ /* 0x05cfe4000f8e0200 */
        /* <DEDUP_REMOVED lines=10> */
.L_x_34636:
[----:B------:R-:W-:Y:S05]  /*65c0*/  BSYNC.RECONVERGENT B1 ;  /* 0x0000000000017941 */ /* 0x000fea0003800200 */
.L_x_34635:
[----:B------:R-:W-:-:S04]  /*65d0*/  IADD3 R41, P0, PT, R40, R41, RZ ;  /* 0x0000002928297210 */ /* 0x000fc80007f1e0ff */
[----:B------:R-:W-:Y:S02]  /*65e0*/  LEA.HI.X.SX32 R43, R40, R43, 0x1, P0 ;  /* 0x0000002b282b7211 */ /* 0x000fe400000f0eff */
[----:B------:R-:W-:-:S04]  /*65f0*/  ISETP.GE.U32.AND P0, PT, R41, UR46, PT ;  /* 0x0000002e29007c0c */ /* 0x000fc8000bf06070 */
[----:B------:R-:W-:-:S13]  /*6600*/  ISETP.GE.AND.EX P0, PT, R43, UR47, PT, P0 ;  /* 0x0000002f2b007c0c */ /* 0x000fda000bf06300 */
[----:B------:R-:W-:Y:S05]  /*6610*/  @!P0 BRA `(.L_x_34637) ;  /* 0xffffff9c00508947 */ /* 0x000fea000383ffff */
[----:B------:R-:W-:Y:S05]  /*6620*/  BSYNC B0 ;  /* 0x0000000000007941 */ /* 0x000fea0003800000 */
.L_x_34523:
[----:B------:R-:W-:Y:S05]  /*6630*/  EXIT ;  /* 0x000000000000794d */ /* 0x000fea0003800000 */
.L_x_34552:
[----:B------:R-:W-:Y:S01]  /*6640*/  HFMA2 R11, -RZ, RZ, 0, 1.847743988037109375e-06 ;  /* 0x0000001fff0b7431 */ /* 0x000fe200000001ff */
[----:B------:R-:W-:Y:S01]  /*6650*/  BSSY B1, `(.L_x_34638) ;  /* 0x0000006000017945 */ /* 0x000fe20003800000 */
[----:B------:R-:W-:Y:S02]  /*6660*/  MOV R12, 0x10 ;  /* 0x00000010000c7802 */ /* 0x000fe40000000f00 */
[----:B------:R-:W-:-:S07]  /*6670*/  MOV R15, 0xffffffff ;  /* 0xffffffff000f7802 */ /* 0x000fce0000000f00 */
[----:B------:R-:W-:Y:S05]  /*6680*/  WARPSYNC.COLLECTIVE R15, `(.L_x_34639) ;  /* 0x000000000f087348 */ /* 0x000fea0003c00000 */
[----:B------:R0:W1:Y:S02]  /*6690*/  SHFL.BFLY P6, R14, R13, R12, R11 ;  /* 0x0c00000c0d0e7389 */ /* 0x00006400000c000b */
[----:B01----:R-:W-:Y:S05]  /*66a0*/  ENDCOLLECTIVE ;  /* 0x000000000000791b */ /* 0x003fea0003800000 */
.L_x_34639:
[----:B------:R-:W-:Y:S05]  /*66b0*/  BSYNC B1 ;  /* 0x0000000000017941 */ /* 0x000fea0003800000 */
.L_x_34638:
        /* <DEDUP_REMOVED lines=9> */
.L_x_34640:
[----:B------:R-:W-:Y:S01]  /*6750*/  HFMA2 R12, -RZ, RZ, 0, 2.384185791015625e-07 ;  /* 0x00000004ff0c7431 */ /* 0x000fe200000001ff */
[----:B------:R-:W-:-:S04]  /*6760*/  FMNMX R0, R13, R14, !PT ;  /* 0x0000000e0d007209 */ /* 0x000fc80007800000 */
[----:B------:R-:W-:-:S07]  /*6770*/  MOV R13, R0 ;  /* 0x00000000000d7202 */ /* 0x000fce0000000f00 */
[----:B------:R-:W-:Y:S05]  /*6780*/  WARPSYNC.COLLECTIVE R15, `(.L_x_34641) ;  /* 0x000000000f087348 */ /* 0x000fea0003c00000 */
[----:B------:R0:W1:Y:S02]  /*6790*/  SHFL.BFLY P6, R14, R13, R12, R11 ;  /* 0x0c00000c0d0e7389 */ /* 0x00006400000c000b */
[----:B01----:R-:W-:Y:S05]  /*67a0*/  ENDCOLLECTIVE ;  /* 0x000000000000791b */ /* 0x003fea0003800000 */
.L_x_34641:
[----:B------:R-:W-:Y:S01]  /*67b0*/  HFMA2 R12, -RZ, RZ, 0, 1.1920928955078125e-07 ;  /* 0x00000002ff0c7431 */ /* 0x000fe200000001ff */
[----:B------:R-:W-:-:S04]  /*67c0*/  FMNMX R2, R0, R14, !PT ;  /* 0x0000000e00027209 */ /* 0x000fc80007800000 */
[----:B------:R-:W-:-:S07]  /*67d0*/  MOV R13, R2 ;  /* 0x00000002000d7202 */ /* 0x000fce0000000f00 */
[----:B------:R-:W-:Y:S05]  /*67e0*/  WARPSYNC.COLLECTIVE R15, `(.L_x_34642) ;  /* 0x000000000f087348 */ /* 0x000fea0003c00000 */
[----:B------:R0:W1:Y:S02]  /*67f0*/  SHFL.BFLY P6, R14, R13, R12, R11 ;  /* 0x0c00000c0d0e7389 */ /* 0x00006400000c000b */
[----:B01----:R-:W-:Y:S05]  /*6800*/  ENDCOLLECTIVE ;  /* 0x000000000000791b */ /* 0x003fea0003800000 */
.L_x_34642:
[----:B------:R-:W-:Y:S02]  /*6810*/  MOV R12, 0x1 ;  /* 0x00000001000c7802 */ /* 0x000fe40000000f00 */
[----:B------:R-:W-:-:S05]  /*6820*/  FMNMX R3, R2, R14, !PT ;  /* 0x0000000e02037209 */ /* 0x000fca0007800000 */
[----:B------:R-:W-:-:S07]  /*6830*/  IMAD.MOV.U32 R13, RZ, RZ, R3 ;  /* 0x000000ffff0d7224 */ /* 0x000fce00078e0003 */
[----:B------:R-:W-:Y:S05]  /*6840*/  WARPSYNC.COLLECTIVE R15, `(.L_x_34643) ;  /* 0x000000000f087348 */ /* 0x000fea0003c00000 */
[----:B------:R0:W1:Y:S02]  /*6850*/  SHFL.BFLY P6, R14, R13, R12, R11 ;  /* 0x0c00000c0d0e7389 */ /* 0x00006400000c000b */
[----:B01----:R-:W-:Y:S05]  /*6860*/  ENDCOLLECTIVE ;  /* 0x000000000000791b */ /* 0x003fea0003800000 */
.L_x_34643:
        /* <DEDUP_REMOVED lines=58> */
[C---:B------:R-:W-:Y:S01]  /*6c10*/  FADD R17, R6.reuse, -12583039 ;  /* 0xcb40007f06117421 */ /* 0x040fe20000000000 */
[----:B------:R-:W-:Y:S02]  /*6c20*/  SHF.L.U32 R6, R6, 0x17, RZ ;  /* 0x0000001706067819 */ /* 0x000fe400000006ff */
[----:B------:R-:W-:Y:S01]  /*6c30*/  FFMA R3, R0, 1.4426950216293334961, -R3 ;  /* 0x3fb8aa3b00037823 */ /* 0x000fe20000000803 */
[----:B------:R-:W-:-:S03]  /*6c40*/  FFMA R17, R2, 1.4426950216293334961, -R17 ;  /* 0x3fb8aa3b02117823 */ /* 0x000fc60000000811 */
[----:B------:R-:W-:Y:S01]  /*6c50*/  FFMA R0, R0, 1.925963033500011079e-08, R3 ;  /* 0x32a5706000007823 */ /* 0x000fe20000000003 */
[----:B------:R-:W-:Y:S01]  /*6c60*/  SHF.L.U32 R3, R16, 0x17, RZ ;  /* 0x0000001710037819 */ /* 0x000fe200000006ff */
[----:B------:R-:W-:-:S04]  /*6c70*/  FFMA R17, R2, 1.925963033500011079e-08, R17 ;  /* 0x32a5706002117823 */ /* 0x000fc80000000011 */
        /* <DEDUP_REMOVED lines=184> */
[----:B------:R-:W-:-:S03]  /*7800*/  FADD R12, RZ, R7 ;  /* 0x00000007ff0c7221 */ /* 0x000fc60000000000 */
[----:B------:R-:W-:Y:S08]  /*7810*/  MUFU.EX2 R11, R14 ;  /* 0x0000000e000b7308 */ /* 0x000ff00000000800 */
[----:B------:R-:W0:Y:S02]  /*7820*/  MUFU.EX2 R57, R57 ;  /* 0x0000003900397308 */ /* 0x000e240000000800 */
[----:B0-----:R-:W-:Y:S01]  /*7830*/  FMUL R2, R0, R57 ;  /* 0x0000003900027220 */ /* 0x001fe20000400000 */
[----:B------:R-:W-:-:S05]  /*7840*/  SHF.L.U32 R0, R58, 0x17, RZ ;  /* 0x000000173a007819 */ /* 0x000fca00000006ff */
        /* <DEDUP_REMOVED lines=28> */
[----:B------:R-:W-:Y:S01]  /*7a10*/  FADD R13, R11, R0 ;  /* 0x000000000b0d7221 */ /* 0x000fe20000000000 */
[----:B------:R-:W-:-:S07]  /*7a20*/  MOV R11, 0x1f ;  /* 0x0000001f000b7802 */ /* 0x000fce0000000f00 */
[----:B------:R-:W-:Y:S05]  /*7a30*/  WARPSYNC.COLLECTIVE R15, `(.L_x_34644) ;  /* 0x000000000f087348 */ /* 0x000fea0003c00000 */
[----:B------:R0:W1:Y:S02]  /*7a40*/  SHFL.BFLY P6, R14, R13, R12, R11 ;  /* 0x0c00000c0d0e7389 */ /* 0x00006400000c000b */
[----:B01----:R-:W-:Y:S05]  /*7a50*/  ENDCOLLECTIVE ;  /* 0x000000000000791b */ /* 0x003fea0003800000 */
.L_x_34644:
[----:B------:R-:W-:Y:S02]  /*7a60*/  IMAD.MOV.U32 R12, RZ, RZ, 0x8 ;  /* 0x00000008ff0c7424 */ /* 0x000fe400078e00ff */
[----:B------:R-:W-:-:S05]  /*7a70*/  FADD R36, R13, R14 ;  /* 0x0000000e0d247221 */ /* 0x000fca0000000000 */
[----:B------:R-:W-:-:S07]  /*7a80*/  MOV R13, R36 ;  /* 0x00000024000d7202 */ /* 0x000fce0000000f00 */
[----:B------:R-:W-:Y:S05]  /*7a90*/  WARPSYNC.COLLECTIVE R15, `(.L_x_34645) ;  /* 0x000000000f087348 */ /* 0x000fea0003c00000 */
[----:B------:R0:W1:Y:S02]  /*7aa0*/  SHFL.BFLY P6, R14, R13, R12, R11 ;  /* 0x0c00000c0d0e7389 */ /* 0x00006400000c000b */
[----:B01----:R-:W-:Y:S05]  /*7ab0*/  ENDCOLLECTIVE ;  /* 0x000000000000791b */ /* 0x003fea0003800000 */
.L_x_34645:
[----:B------:R-:W-:Y:S02]  /*7ac0*/  HFMA2 R12, -RZ, RZ, 0, 2.384185791015625e-07 ;  /* 0x00000004ff0c7431 */ /* 0x000fe400000001ff */
[----:B------:R-:W-:-:S05]  /*7ad0*/  FADD R37, R36, R14 ;  /* 0x0000000e24257221 */ /* 0x000fca0000000000 */
[----:B------:R-:W-:-:S07]  /*7ae0*/  MOV R13, R37 ;  /* 0x00000025000d7202 */ /* 0x000fce0000000f00 */
[----:B------:R-:W-:Y:S05]  /*7af0*/  WARPSYNC.COLLECTIVE R15, `(.L_x_34646) ;  /* 0x000000000f087348 */ /* 0x000fea0003c00000 */
[----:B------:R0:W1:Y:S02]  /*7b00*/  SHFL.BFLY P6, R14, R13, R12, R11 ;  /* 0x0c00000c0d0e7389 */ /* 0x00006400000c000b */
[----:B01----:R-:W-:Y:S05]  /*7b10*/  ENDCOLLECTIVE ;  /* 0x000000000000791b */ /* 0x003fea0003800000 */
.L_x_34646:
[----:B------:R-:W-:Y:S02]  /*7b20*/  HFMA2 R12, -RZ, RZ, 0, 1.1920928955078125e-07 ;  /* 0x00000002ff0c7431 */ /* 0x000fe400000001ff */
[----:B------:R-:W-:-:S05]  /*7b30*/  FADD R38, R37, R14 ;  /* 0x0000000e25267221 */ /* 0x000fca0000000000 */
[----:B------:R-:W-:-:S07]  /*7b40*/  MOV R13, R38 ;  /* 0x00000026000d7202 */ /* 0x000fce0000000f00 */
[----:B------:R-:W-:Y:S05]  /*7b50*/  WARPSYNC.COLLECTIVE R15, `(.L_x_34647) ;  /* 0x000000000f087348 */ /* 0x000fea0003c00000 */
[----:B------:R0:W1:Y:S02]  /*7b60*/  SHFL.BFLY P6, R14, R13, R12, R11 ;  /* 0x0c00000c0d0e7389 */ /* 0x00006400000c000b */
[----:B01----:R-:W-:Y:S05]  /*7b70*/  ENDCOLLECTIVE ;  /* 0x000000000000791b */ /* 0x003fea0003800000 */
.L_x_34647:
[----:B------:R-:W-:Y:S02]  /*7b80*/  IMAD.MOV.U32 R12, RZ, RZ, 0x1 ;  /* 0x00000001ff0c7424 */ /* 0x000fe400078e00ff */
[----:B------:R-:W-:-:S05]  /*7b90*/  FADD R39, R38, R14 ;  /* 0x0000000e26277221 */ /* 0x000fca0000000000 */
[----:B------:R-:W-:-:S07]  /*7ba0*/  MOV R13, R39 ;  /* 0x00000027000d7202 */ /* 0x000fce0000000f00 */
[----:B------:R-:W-:Y:S05]  /*7bb0*/  WARPSYNC.COLLECTIVE R15, `(.L_x_34648) ;  /* 0x000000000f087348 */ /* 0x000fea0003c00000 */
[----:B------:R0:W1:Y:S02]  /*7bc0*/  SHFL.BFLY P6, R14, R13, R12, R11 ;  /* 0x0c00000c0d0e7389 */ /* 0x00006400000c000b */
[----:B01----:R-:W-:Y:S05]  /*7bd0*/  ENDCOLLECTIVE ;  /* 0x000000000000791b */ /* 0x003fea0003800000 */
.L_x_34648:
[----:B------:R-:W-:Y:S05]  /*7be0*/  BRA `(.L_x_34649) ;  /* 0xffffffbc005c7947 */ /* 0x000fea000383ffff */
        .weak           $__internal_578_$__cuda_sm3x_div_rn_noftz_f32_slowpath
        .type           $__internal_578_$__cuda_sm3x_div_rn_noftz_f32_slowpath,@function
        .size           $__internal_578_$__cuda_sm3x_div_rn_noftz_f32_slowpath,(.L_x_37955 - $__internal_578_$__cuda_sm3x_div_rn_noftz_f32_slowpath)
$__internal_578_$__cuda_sm3x_div_rn_noftz_f32_slowpath:
        /* <DEDUP_REMOVED lines=34> */
.L_x_34651:
        /* <DEDUP_REMOVED lines=51> */
.L_x_34658:
[----:B------:R-:W-:-:S04]  /*8140*/  LOP3.LUT R7, R7, 0x80000000, RZ, 0xc0, !PT ;  /* 0x8000000007077812 */ /* 0x000fc800078ec0ff */
[----:B------:R-:W-:Y:S01]  /*8150*/  LOP3.LUT R7, R7, 0x7f800000, RZ, 0xfc, !PT ;  /* 0x7f80000007077812 */ /* 0x000fe200078efcff */
[----:B------:R-:W-:Y:S06]  /*8160*/  BRA `(.L_x_34659) ;  /* 0x0000000000047947 */ /* 0x000fec0003800000 */
.L_x_34657:
[----:B------:R-:W-:-:S07]  /*8170*/  LEA R7, R60, R7, 0x17 ;  /* 0x000000073c077211 */ /* 0x000fce00078eb8ff */
.L_x_34659:
[----:B------:R-:W-:Y:S05]  /*8180*/  BSYNC.RECONVERGENT B2 ;  /* 0x0000000000027941 */ /* 0x000fea0003800200 */
.L_x_34656:
[----:B------:R-:W-:Y:S05]  /*8190*/  BRA `(.L_x_34660) ;  /* 0x0000000000207947 */ /* 0x000fea0003800000 */
.L_x_34655:
[----:B------:R-:W-:-:S04]  /*81a0*/  LOP3.LUT R7, R12, 0x80000000, R7, 0x48, !PT ;  /* 0x800000000c077812 */ /* 0x000fc800078e4807 */
[----:B------:R-:W-:Y:S01]  /*81b0*/  LOP3.LUT R7, R7, 0x7f800000, RZ, 0xfc, !PT ;  /* 0x7f80000007077812 */ /* 0x000fe200078efcff */
[----:B------:R-:W-:Y:S06]  /*81c0*/  BRA `(.L_x_34660) ;  /* 0x0000000000147947 */ /* 0x000fec0003800000 */
.L_x_34654:
[----:B------:R-:W-:Y:S01]  /*81d0*/  LOP3.LUT R7, R12, 0x80000000, R7, 0x48, !PT ;  /* 0x800000000c077812 */ /* 0x000fe200078e4807 */
[----:B------:R-:W-:Y:S06]  /*81e0*/  BRA `(.L_x_34660) ;  /* 0x00000000000c7947 */ /* 0x000fec0003800000 */
.L_x_34653:
[----:B------:R-:W0:Y:S01]  /*81f0*/  MUFU.RSQ R7, -QNAN ;  /* 0xffc0000000077908 */ /* 0x000e220000001400 */
[----:B------:R-:W-:Y:S05]  /*8200*/  BRA `(.L_x_34660) ;  /* 0x0000000000047947 */ /* 0x000fea0003800000 */
.L_x_34652:
[----:B------:R-:W-:-:S07]  /*8210*/  FADD.FTZ R7, R7, R12 ;  /* 0x0000000c07077221 */ /* 0x000fce0000010000 */
.L_x_34660:
[----:B------:R-:W-:Y:S05]  /*8220*/  BSYNC.RECONVERGENT B1 ;  /* 0x0000000000017941 */ /* 0x000fea0003800200 */
.L_x_34650:
[----:B------:R-:W-:Y:S01]  /*8230*/  HFMA2 R13, -RZ, RZ, 0, 0 ;  /* 0x00000000ff0d7431 */ /* 0x000fe200000001ff */
[----:B------:R-:W-:-:S04]  /*8240*/  MOV R12, R58 ;  /* 0x0000003a000c7202 */ /* 0x000fc80000000f00 */
[----:B0-----:R-:W-:Y:S05]  /*8250*/  RET.REL.NODEC R12 `(_Z15SoftmaxWarpImplI24ElementwiseScaleMaskLoadIffbE11DirectStoreIffEfLi2ELi28ELi32ELi1ELb1EL9Algorithm0EEvT_T0_ll) ;  /* 0xffffff7c0c687950 */ /* 0x001fea0003c3ffff */
.L_x_34661:
        /* <DEDUP_REMOVED lines=10> */
.L_x_37955:


//--------------------- .text._Z15SoftmaxWarpImplI24ElementwiseScaleMaskLoadIffbE11DirectStoreIffEfLi2ELi28ELi32ELi1ELb0EL9Algorithm0EEvT_T0_ll --------------------------
	.section	.text._Z15SoftmaxWarpImplI24ElementwiseScaleMaskLoadIffbE11DirectStoreIffEfLi2ELi28ELi32ELi1ELb0EL9Algorithm0EEvT_T0_ll,"ax",@progbits
	.align	128
        .global         _Z15SoftmaxWarpImplI24ElementwiseScaleMaskLoadIffbE11DirectStoreIffEfLi2ELi28ELi32ELi1ELb0EL9Algorithm0EEvT_T0_ll
        .type           _Z15SoftmaxWarpImplI24ElementwiseScaleMaskLoadIffbE11DirectStoreIffEfLi2ELi28ELi32ELi1ELb0EL9Algorithm0EEvT_T0_ll,@function
        .size           _Z15SoftmaxWarpImplI24ElementwiseScaleMaskLoadIffbE11DirectStoreIffEfLi2ELi28ELi32ELi1ELb0EL9Algorithm0EEvT_T0_ll,(.L_x_37956 - _Z15SoftmaxWarpImplI24ElementwiseScaleMaskLoadIffbE11DirectStoreIffEfLi2ELi28ELi32ELi1ELb0EL9Algorithm0EEvT_T0_ll)
        .other          _Z15SoftmaxWarpImplI24ElementwiseScaleMaskLoadIffbE11DirectStoreIffEfLi2ELi28ELi32ELi1ELb0EL9Algorithm0EEvT_T0_ll,@"STO_CUDA_ENTRY STV_DEFAULT"
_Z15SoftmaxWarpImplI24ElementwiseScaleMaskLoadIffbE11DirectStoreIffEfLi2ELi28ELi32ELi1ELb0EL9Algorithm0EEvT_T0_ll:
.text._Z15SoftmaxWarpImplI24ElementwiseScaleMaskLoadIffbE11DirectStoreIffEfLi2ELi28ELi32ELi1ELb0EL9Algorithm0EEvT_T0_ll:
        /* <DEDUP_REMOVED lines=24> */
.L_x_34662:
        /* <DEDUP_REMOVED lines=14> */
.L_x_34720:
[----:B-1----:R-:W1:Y:S01]  /*0260*/  LDC.64 R4, c[0x0][0x390] ;  /* 0x0000e400ff047b82 */ /* 0x002e620000000a00 */
[----:B------:R-:W-:Y:S01]  /*0270*/  MOV R2, R42 ;  /* 0x0000002a00027202 */ /* 0x000fe20000000f00 */
[----:B------:R-:W-:Y:S01]  /*0280*/  IMAD.MOV.U32 R3, RZ, RZ, RZ ;  /* 0x000000ffff037224 */ /* 0x000fe200078e00ff */
[C---:B--2---:R-:W-:Y:S02]  /*0290*/  R2UR UR4, R34.reuse ;  /* 0x00000000220472ca */ /* 0x044fe400000e0000 */
[C---:B------:R-:W-:Y:S02]  /*02a0*/  R2UR UR5, R35.reuse ;  /* 0x00000000230572ca */ /* 0x040fe400000e0000 */
[----:B------:R-:W-:Y:S02]  /*02b0*/  R2UR UR6, R34 ;  /* 0x00000000220672ca */ /* 0x000fe400000e0000 */
[----:B------:R-:W-:Y:S01]  /*02c0*/  R2UR UR7, R35 ;  /* 0x00000000230772ca */ /* 0x000fe200000e0000 */
[----:B-1----:R-:W-:-:S02]  /*02d0*/  IMAD R0, R43, R4, RZ ;  /* 0x000000042b007224 */ /* 0x002fc400078e02ff */
[----:B------:R-:W-:-:S04]  /*02e0*/  IMAD.WIDE.U32 R2, R41, R4, R2 ;  /* 0x0000000429027225 */ /* 0x000fc800078e0002 */
[----:B------:R-:W-:Y:S01]  /*02f0*/  IMAD R5, R41, R5, R0 ;  /* 0x0000000529057224 */ /* 0x000fe200078e0200 */
[C---:B------:R-:W-:Y:S02]  /*0300*/  IADD3 R20, P0, PT, R2.reuse, 0x40, RZ ;  /* 0x0000004002147810 */ /* 0x040fe40007f1e0ff */
[----:B------:R-:W-:Y:S02]  /*0310*/  IADD3 R14, P1, PT, R2, 0x80, RZ ;  /* 0x00000080020e7810 */ /* 0x000fe40007f3e0ff */
[----:B------:R-:W-:-:S04]  /*0320*/  IADD3 R3, PT, PT, R3, R5, RZ ;  /* 0x0000000503037210 */ /* 0x000fc80007ffe0ff */
[-C--:B------:R-:W-:Y:S02]  /*0330*/  IADD3.X R9, PT, PT, RZ, R3.reuse, RZ, P0, !PT ;  /* 0x00000003ff097210 */ /* 0x080fe400007fe4ff */
[----:B------:R-:W-:Y:S02]  /*0340*/  IADD3.X R7, PT, PT, RZ, R3, RZ, P1, !PT ;  /* 0x00000003ff077210 */ /* 0x000fe40000ffe4ff */
[----:B------:R-:W-:Y:S02]  /*0350*/  LEA.HI R20, P0, R9, R20, RZ, 0x1 ;  /* 0x0000001409147211 */ /* 0x000fe400078108ff */
[----:B------:R-:W-:Y:S02]  /*0360*/  LEA.HI R14, P1, R7, R14, RZ, 0x1 ;  /* 0x0000000e070e7211 */ /* 0x000fe400078308ff */
[----:B------:R-:W-:Y:S02]  /*0370*/  LOP3.LUT R10, R20, 0xfffffffe, RZ, 0xc0, !PT ;  /* 0xfffffffe140a7812 */ /* 0x000fe400078ec0ff */
[----:B------:R-:W-:-:S02]  /*0380*/  IADD3.X R9, PT, PT, RZ, R9, RZ, P0, !PT ;  /* 0x00000009ff097210 */ /* 0x000fc400007fe4ff */
[----:B------:R-:W-:Y:S02]  /*0390*/  IADD3 R10, P0, PT, R10, UR42, RZ ;  /* 0x0000002a0a0a7c10 */ /* 0x000fe4000ff1e0ff */
[----:B------:R-:W-:Y:S02]  /*03a0*/  LOP3.LUT R18, R14, 0xfffffffe, RZ, 0xc0, !PT ;  /* 0xfffffffe0e127812 */ /* 0x000fe400078ec0ff */
[----:B------:R-:W-:Y:S02]  /*03b0*/  IADD3.X R11, PT, PT, R9, UR43, RZ, P0, !PT ;  /* 0x0000002b090b7c10 */ /* 0x000fe400087fe4ff */
[----:B------:R-:W-:Y:S02]  /*03c0*/  IADD3.X R7, PT, PT, RZ, R7, RZ, P1, !PT ;  /* 0x00000007ff077210 */ /* 0x000fe40000ffe4ff */
[----:B------:R-:W-:Y:S01]  /*03d0*/  IADD3 R18, P1, PT, R18, UR42, RZ ;  /* 0x0000002a12127c10 */ /* 0x000fe2000ff3e0ff */
[----:B------:R-:W2:Y:S03]  /*03e0*/  LDG.E.U16 R10, desc[UR4][R10.64] ;  /* 0x000000040a0a7981 */ /* 0x000ea6000c1e1500 */
[----:B------:R-:W-:-:S05]  /*03f0*/  IADD3.X R19, PT, PT, R7, UR43, RZ, P1, !PT ;  /* 0x0000002b07137c10 */ /* 0x000fca0008ffe4ff */
[----:B------:R-:W3:Y:S01]  /*0400*/  LDG.E.U16 R18, desc[UR6][R18.64] ;  /* 0x0000000612127981 */ /* 0x000ee2000c1e1500 */
[----:B------:R-:W-:-:S05]  /*0410*/  IADD3 R24, P0, PT, R2, 0xc0, RZ ;  /* 0x000000c002187810 */ /* 0x000fca0007f1e0ff */
[----:B------:R-:W-:-:S05]  /*0420*/  IMAD.X R29, RZ, RZ, R3, P0 ;  /* 0x000000ffff1d7224 */ /* 0x000fca00000e0603 */
[----:B------:R-:W-:-:S04]  /*0430*/  LEA.HI R24, P0, R29, R24, RZ, 0x1 ;  /* 0x000000181d187211 */ /* 0x000fc800078108ff */
[----:B------:R-:W-:Y:S02]  /*0440*/  LOP3.LUT R4, R24, 0xfffffffe, RZ, 0xc0, !PT ;  /* 0xfffffffe18047812 */ /* 0x000fe400078ec0ff */
[----:B------:R-:W-:Y:S02]  /*0450*/  IADD3.X R29, PT, PT, RZ, R29, RZ, P0, !PT ;  /* 0x0000001dff1d7210 */ /* 0x000fe400007fe4ff */
[----:B------:R-:W-:Y:S02]  /*0460*/  IADD3 R4, P0, PT, R4, UR42, RZ ;  /* 0x0000002a04047c10 */ /* 0x000fe4000ff1e0ff */
[----:B------:R-:W-:Y:S02]  /*0470*/  IADD3 R32, P2, PT, R2, 0x100, RZ ;  /* 0x0000010002207810 */ /* 0x000fe40007f5e0ff */
[----:B------:R-:W-:Y:S02]  /*0480*/  IADD3.X R5, PT, PT, R29, UR43, RZ, P0, !PT ;  /* 0x0000002b1d057c10 */ /* 0x000fe400087fe4ff */
[----:B------:R-:W-:-:S02]  /*0490*/  IADD3.X R33, PT, PT, RZ, R3, RZ, P2, !PT ;  /* 0x00000003ff217210 */ /* 0x000fc400017fe4ff */
[----:B------:R-:W-:Y:S02]  /*04a0*/  IADD3 R26, P3, PT, R2, 0x140, RZ ;  /* 0x00000140021a7810 */ /* 0x000fe40007f7e0ff */
[----:B------:R1:W4:Y:S01]  /*04b0*/  LDG.E.U16 R5, desc[UR4][R4.64] ;  /* 0x0000000404057981 */ /* 0x000322000c1e1500 */
[----:B------:R-:W-:Y:S02]  /*04c0*/  LEA.HI R32, P2, R33, R32, RZ, 0x1 ;  /* 0x0000002021207211 */ /* 0x000fe400078508ff */
[----:B------:R-:W-:Y:S02]  /*04d0*/  IADD3.X R45, PT, PT, RZ, R3, RZ, P3, !PT ;  /* 0x00000003ff2d7210 */ /* 0x000fe40001ffe4ff */
[----:B------:R-:W-:Y:S02]  /*04e0*/  R2UR UR8, R34 ;  /* 0x00000000220872ca */ /* 0x000fe400000e0000 */
[C---:B-1----:R-:W-:Y:S02]  /*04f0*/  SHF.L.U64.HI R4, R20.reuse, 0x2, R9 ;  /* 0x0000000214047819 */ /* 0x042fe40000010209 */
[----:B------:R-:W-:-:S02]  /*0500*/  SHF.L.U32 R20, R20, 0x2, RZ ;  /* 0x0000000214147819 */ /* 0x000fc400000006ff */
[----:B------:R-:W-:Y:S02]  /*0510*/  R2UR UR9, R35 ;  /* 0x00000000230972ca */ /* 0x000fe400000e0000 */
[----:B------:R-:W-:Y:S02]  /*0520*/  LOP3.LUT R20, R20, 0xfffffff8, RZ, 0xc0, !PT ;  /* 0xfffffff814147812 */ /* 0x000fe400078ec0ff */
[----:B------:R-:W-:Y:S01]  /*0530*/  LEA.HI R26, P5, R45, R26, RZ, 0x1 ;  /* 0x0000001a2d1a7211 */ /* 0x000fe200078b08ff */
[----:B------:R-:W-:Y:S01]  /*0540*/  IMAD.X R33, RZ, RZ, R33, P2 ;  /* 0x000000ffff217224 */ /* 0x000fe200010e0621 */
[----:B------:R-:W-:Y:S02]  /*0550*/  IADD3 R20, P2, PT, R20, UR40, RZ ;  /* 0x0000002814147c10 */ /* 0x000fe4000ff5e0ff */
[----:B------:R-:W-:Y:S02]  /*0560*/  LOP3.LUT R12, R26, 0xfffffffe, RZ, 0xc0, !PT ;  /* 0xfffffffe1a0c7812 */ /* 0x000fe400078ec0ff */
[----:B------:R-:W-:-:S02]  /*0570*/  IADD3.X R21, PT, PT, R4, UR41, RZ, P2, !PT ;  /* 0x0000002904157c10 */ /* 0x000fc400097fe4ff */
[----:B------:R-:W-:Y:S02]  /*0580*/  IADD3.X R45, PT, PT, RZ, R45, RZ, P5, !PT ;  /* 0x0000002dff2d7210 */ /* 0x000fe40002ffe4ff */
[----:B------:R-:W-:-:S04]  /*0590*/  IADD3 R12, P2, PT, R12, UR42, RZ ;  /* 0x0000002a0c0c7c10 */ /* 0x000fc8000ff5e0ff */
[----:B------:R-:W-:Y:S02]  /*05a0*/  IADD3.X R13, PT, PT, R45, UR43, RZ, P2, !PT ;  /* 0x0000002b2d0d7c10 */ /* 0x000fe400097fe4ff */
[----:B------:R-:W-:Y:S02]  /*05b0*/  R2UR UR10, R34 ;  /* 0x00000000220a72ca */ /* 0x000fe400000e0000 */
[----:B------:R-:W-:-:S13]  /*05c0*/  R2UR UR11, R35 ;  /* 0x00000000230b72ca */ /* 0x000fda00000e0000 */
[----:B------:R-:W5:Y:S01]  /*05d0*/  LDG.E.U16 R17, desc[UR10][R12.64] ;  /* 0x0000000a0c117981 */ /* 0x000f62000c1e1500 */
[----:B--2---:R-:W-:-:S04]  /*05e0*/  PRMT R0, R10, 0x7771, RZ ;  /* 0x000077710a007816 */ /* 0x004fc800000000ff */
[----:B------:R-:W-:Y:S02]  /*05f0*/  ISETP.NE.AND P0, PT, R0, RZ, PT ;  /* 0x000000ff0000720c */ /* 0x000fe40003f05270 */
[----:B---3--:R-:W-:Y:S02]  /*0600*/  PRMT R6, R18, 0x7771, RZ ;  /* 0x0000777112067816 */ /* 0x008fe400000000ff */
[----:B------:R-:W-:Y:S02]  /*0610*/  SHF.L.U64.HI R0, R14, 0x2, R7 ;  /* 0x000000020e007819 */ /* 0x000fe40000010207 */
[----:B------:R-:W-:Y:S02]  /*0620*/  ISETP.NE.AND P1, PT, R6, RZ, PT ;  /* 0x000000ff0600720c */ /* 0x000fe40003f25270 */
[----:B------:R-:W-:Y:S02]  /*0630*/  LOP3.LUT R6, R32, 0xfffffffe, RZ, 0xc0, !PT ;  /* 0xfffffffe20067812 */ /* 0x000fe400078ec0ff */
[----:B------:R-:W-:-:S03]  /*0640*/  SHF.L.U32 R14, R14, 0x2, RZ ;  /* 0x000000020e0e7819 */ /* 0x000fc600000006ff */
[----:B------:R-:W-:Y:S02]  /*0650*/  @P0 R2UR UR4, R34 ;  /* 0x00000000220402ca */ /* 0x000fe400000e0000 */
[----:B------:R-:W-:Y:S02]  /*0660*/  @P0 R2UR UR5, R35 ;  /* 0x00000000230502ca */ /* 0x000fe400000e0000 */
[----:B------:R-:W-:Y:S02]  /*0670*/  IADD3 R6, P4, PT, R6, UR42, RZ ;  /* 0x0000002a06067c10 */ /* 0x000fe4000ff9e0ff */
[----:B------:R-:W-:Y:S02]  /*0680*/  LOP3.LUT R14, R14, 0xfffffff8, RZ, 0xc0, !PT ;  /* 0xfffffff80e0e7812 */ /* 0x000fe400078ec0ff */
[----:B------:R-:W-:Y:S02]  /*0690*/  IADD3.X R7, PT, PT, R33, UR43, RZ, P4, !PT ;  /* 0x0000002b21077c10 */ /* 0x000fe4000a7fe4ff */
[----:B------:R-:W-:-:S03]  /*06a0*/  IADD3 R14, P3, PT, R14, UR40, RZ ;  /* 0x000000280e0e7c10 */ /* 0x000fc6000ff7e0ff */
[----:B------:R1:W2:Y:S01]  /*06b0*/  LDG.E.U16 R19, desc[UR8][R6.64] ;  /* 0x0000000806137981 */ /* 0x0002a2000c1e1500 */
[----:B------:R-:W-:Y:S02]  /*06c0*/  IADD3.X R15, PT, PT, R0, UR41, RZ, P3, !PT ;  /* 0x00000029000f7c10 */ /* 0x000fe40009ffe4ff */
[----:B------:R-:W-:Y:S01]  /*06d0*/  IADD3 R0, P2, PT, R2, 0x180, RZ ;  /* 0x0000018002007810 */ /* 0x000fe20007f5e0ff */
[----:B------:R-:W3:Y:S01]  /*06e0*/  @P0 LDG.E R46, desc[UR4][R20.64+0x4] ;  /* 0x00000404142e0981 */ /* 0x000ee2000c1e1900 */
[----:B------:R-:W-:Y:S02]  /*06f0*/  @P1 R2UR UR6, R34 ;  /* 0x00000000220612ca */ /* 0x000fe400000e0000 */
[----:B------:R-:W-:Y:S01]  /*0700*/  @P1 R2UR UR7, R35 ;  /* 0x00000000230712ca */ /* 0x000fe200000e0000 */
[----:B------:R-:W3:Y:S01]  /*0710*/  LDG.E R28, desc[UR8][R14.64] ;  /* 0x000000080e1c7981 */ /* 0x000ee2000c1e1900 */
[----:B------:R-:W-:Y:S02]  /*0720*/  IADD3.X R25, PT, PT, RZ, R3, RZ, P2, !PT ;  /* 0x00000003ff197210 */ /* 0x000fe400017fe4ff */
[----:B------:R-:W-:-:S02]  /*0730*/  IADD3 R8, P3, PT, R2, 0x1c0, RZ ;  /* 0x000001c002087810 */ /* 0x000fc40007f7e0ff */
[----:B------:R-:W-:Y:S02]  /*0740*/  LEA.HI R0, P2, R25, R0, RZ, 0x1 ;  /* 0x0000000019007211 */ /* 0x000fe400078508ff */
[----:B------:R-:W-:Y:S02]  /*0750*/  IADD3.X R27, PT, PT, RZ, R3, RZ, P3, !PT ;  /* 0x00000003ff1b7210 */ /* 0x000fe40001ffe4ff */
[----:B------:R-:W-:Y:S02]  /*0760*/  LOP3.LUT R4, R0, 0xfffffffe, RZ, 0xc0, !PT ;  /* 0xfffffffe00047812 */ /* 0x000fe400078ec0ff */
[----:B------:R-:W-:Y:S01]  /*0770*/  R2UR UR4, R34 ;  /* 0x00000000220472ca */ /* 0x000fe200000e0000 */
[----:B------:R-:W3:Y:S01]  /*0780*/  @P1 LDG.E R48, desc[UR6][R14.64+0x4] ;  /* 0x000004060e301981 */ /* 0x000ee2000c1e1900 */
[----:B------:R-:W-:Y:S02]  /*0790*/  R2UR UR5, R35 ;  /* 0x00000000230572ca */ /* 0x000fe400000e0000 */
[----:B------:R-:W-:-:S02]  /*07a0*/  LEA.HI R8, P3, R27, R8, RZ, 0x1 ;  /* 0x000000081b087211 */ /* 0x000fc400078708ff */
[----:B------:R-:W-:Y:S02]  /*07b0*/  IADD3.X R25, PT, PT, RZ, R25, RZ, P2, !PT ;  /* 0x00000019ff197210 */ /* 0x000fe400017fe4ff */
[----:B-1----:R-:W-:Y:S02]  /*07c0*/  IADD3 R6, P2, PT, R4, UR42, RZ ;  /* 0x0000002a04067c10 */ /* 0x002fe4000ff5e0ff */
[----:B------:R-:W-:Y:S02]  /*07d0*/  LOP3.LUT R36, R8, 0xfffffffe, RZ, 0xc0, !PT ;  /* 0xfffffffe08247812 */ /* 0x000fe400078ec0ff */
[----:B------:R-:W-:Y:S02]  /*07e0*/  R2UR UR6, R34 ;  /* 0x00000000220672ca */ /* 0x000fe400000e0000 */
[----:B------:R-:W-:Y:S02]  /*07f0*/  R2UR UR7, R35 ;  /* 0x00000000230772ca */ /* 0x000fe400000e0000 */
[----:B------:R-:W-:-:S02]  /*0800*/  IADD3.X R27, PT, PT, RZ, R27, RZ, P3, !PT ;  /* 0x0000001bff1b7210 */ /* 0x000fc40001ffe4ff */
[----:B------:R-:W-:Y:S02]  /*0810*/  IADD3.X R7, PT, PT, R25, UR43, RZ, P2, !PT ;  /* 0x0000002b19077c10 */ /* 0x000fe400097fe4ff */
[----:B------:R-:W-:-:S03]  /*0820*/  IADD3 R36, P3, PT, R36, UR42, RZ ;  /* 0x0000002a24247c10 */ /* 0x000fc6000ff7e0ff */
[----:B------:R1:W3:Y:S01]  /*0830*/  LDG.E.U16 R13, desc[UR4][R6.64] ;  /* 0x00000004060d7981 */ /* 0x0002e2000c1e1500 */
[----:B------:R-:W-:-:S03]  /*0840*/  IADD3.X R37, PT, PT, R27, UR43, RZ, P3, !PT ;  /* 0x0000002b1b257c10 */ /* 0x000fc60009ffe4ff */
[----:B------:R-:W3:Y:S04]  /*0850*/  LDG.E R44, desc[UR6][R20.64] ;  /* 0x00000006142c7981 */ /* 0x000ee8000c1e1900 */
[----:B------:R-:W3:Y:S01]  /*0860*/  LDG.E.U16 R12, desc[UR6][R36.64] ;  /* 0x00000006240c7981 */ /* 0x000ee2000c1e1500 */
[----:B------:R-:W-:Y:S01]  /*0870*/  IADD3 R22, P2, PT, R2, 0x200, RZ ;  /* 0x0000020002167810 */ /* 0x000fe20007f5e0ff */
[----:B-1----:R-:W3:Y:S04]  /*0880*/  LDC.64 R6, c[0x0][0x398] ;  /* 0x0000e600ff067b82 */ /* 0x002ee80000000a00 */
[----:B------:R-:W-:-:S05]  /*0890*/  IMAD.X R31, RZ, RZ, R3, P2 ;  /* 0x000000ffff1f7224 */ /* 0x000fca00010e0603 */
[----:B------:R-:W-:-:S04]  /*08a0*/  LEA.HI R22, P2, R31, R22, RZ, 0x1 ;  /* 0x000000161f167211 */ /* 0x000fc800078508ff */
[----:B------:R-:W-:Y:S02]  /*08b0*/  LOP3.LUT R38, R22, 0xfffffffe, RZ, 0xc0, !PT ;  /* 0xfffffffe16267812 */ /* 0x000fe400078ec0ff */
[----:B------:R-:W-:Y:S02]  /*08c0*/  IADD3.X R31, PT, PT, RZ, R31, RZ, P2, !PT ;  /* 0x0000001fff1f7210 */ /* 0x000fe400017fe4ff */
[----:B------:R-:W-:-:S04]  /*08d0*/  IADD3 R38, P2, PT, R38, UR42, RZ ;  /* 0x0000002a26267c10 */ /* 0x000fc8000ff5e0ff */
[----:B------:R-:W-:-:S05]  /*08e0*/  IADD3.X R39, PT, PT, R31, UR43, RZ, P2, !PT ;  /* 0x0000002b1f277c10 */ /* 0x000fca00097fe4ff */
[----:B------:R4:W3:Y:S01]  /*08f0*/  LDG.E.U16 R11, desc[UR4][R38.64] ;  /* 0x00000004260b7981 */ /* 0x0008e2000c1e1500 */
[----:B------:R-:W1:Y:S01]  /*0900*/  LDCU UR4, c[0x0][0x398] ;  /* 0x00007300ff0477ac */ /* 0x000e620008000800 */
[----:B------:R-:W-:Y:S02]  /*0910*/  IADD3 R23, P2, PT, R2, 0x240, RZ ;  /* 0x0000024002177810 */ /* 0x000fe40007f5e0ff */
[----:B----4-:R-:W-:-:S04]  /*0920*/  PRMT R38, R5, 0x7771, RZ ;  /* 0x0000777105267816 */ /* 0x010fc800000000ff */
[----:B------:R-:W-:Y:S02]  /*0930*/  ISETP.NE.AND P5, PT, R38, RZ, PT ;  /* 0x000000ff2600720c */ /* 0x000fe40003fa5270 */
[----:B------:R-:W-:Y:S02]  /*0940*/  IADD3.X R30, PT, PT, RZ, R3, RZ, P2, !PT ;  /* 0x00000003ff1e7210 */ /* 0x000fe400017fe4ff */
[----:B-1----:R-:W-:Y:S02]  /*0950*/  MOV R4, UR4 ;  /* 0x0000000400047c02 */ /* 0x002fe40008000f00 */
[----:B------:R-:W-:Y:S02]  /*0960*/  LEA.HI R23, P2, R30, R23, RZ, 0x1 ;  /* 0x000000171e177211 */ /* 0x000fe400078508ff */
[----:B------:R-:W-:Y:S02]  /*0970*/  SHF.L.U32 R20, R32, 0x2, RZ ;  /* 0x0000000220147819 */ /* 0x000fe400000006ff */
[----:B------:R-:W-:-:S02]  /*0980*/  LOP3.LUT R36, R23, 0xfffffffe, RZ, 0xc0, !PT ;  /* 0xfffffffe17247812 */ /* 0x000fc400078ec0ff */
[----:B------:R-:W-:Y:S02]  /*0990*/  IADD3.X R30, PT, PT, RZ, R30, RZ, P2, !PT ;  /* 0x0000001eff1e7210 */ /* 0x000fe400017fe4ff */
[----:B------:R-:W-:Y:S02]  /*09a0*/  IADD3 R36, P2, PT, R36, UR42, RZ ;  /* 0x0000002a24247c10 */ /* 0x000fe4000ff5e0ff */
[----:B------:R-:W-:Y:S02]  /*09b0*/  SHF.L.U32 R14, R26, 0x2, RZ ;  /* 0x000000021a0e7819 */ /* 0x000fe400000006ff */
[----:B------:R-:W-:Y:S02]  /*09c0*/  LOP3.LUT R20, R20, 0xfffffff8, RZ, 0xc0, !PT ;  /* 0xfffffff814147812 */ /* 0x000fe400078ec0ff */
[----:B------:R-:W-:Y:S02]  /*09d0*/  IADD3.X R37, PT, PT, R30, UR43, RZ, P2, !PT ;  /* 0x0000002b1e257c10 */ /* 0x000fe400097fe4ff */
[----:B------:R-:W-:-:S02]  /*09e0*/  SHF.L.U64.HI R29, R24, 0x2, R29 ;  /* 0x00000002181d7819 */ /* 0x000fc4000001021d */
[----:B------:R-:W-:Y:S01]  /*09f0*/  SHF.L.U64.HI R33, R32, 0x2, R33 ;  /* 0x0000000220217819 */ /* 0x000fe20000010221 */
[----:B------:R-:W4:Y:S01]  /*0a00*/  LDG.E.U16 R9, desc[UR10][R36.64] ;  /* 0x0000000a24097981 */ /* 0x000f22000c1e1500 */
[----:B------:R-:W-:Y:S02]  /*0a10*/  LOP3.LUT R14, R14, 0xfffffff8, RZ, 0xc0, !PT ;  /* 0xfffffff80e0e7812 */ /* 0x000fe400078ec0ff */
[----:B------:R-:W-:Y:S02]  /*0a20*/  IADD3 R20, P3, PT, R20, UR40, RZ ;  /* 0x0000002814147c10 */ /* 0x000fe4000ff7e0ff */
[----:B------:R-:W-:Y:S02]  /*0a30*/  SHF.L.U64.HI R15, R26, 0x2, R45 ;  /* 0x000000021a0f7819 */ /* 0x000fe4000001022d */
[----:B------:R-:W-:-:S05]  /*0a40*/  IADD3.X R21, PT, PT, R33, UR41, RZ, P3, !PT ;  /* 0x0000002921157c10 */ /* 0x000fca0009ffe4ff */
[----:B------:R-:W4:Y:S01]  /*0a50*/  LDG.E R36, desc[UR10][R20.64] ;  /* 0x0000000a14247981 */ /* 0x000f22000c1e1900 */
[----:B------:R-:W-:Y:S02]  /*0a60*/  @P5 R2UR UR8, R34 ;  /* 0x00000000220852ca */ /* 0x000fe400000e0000 */
[----:B------:R-:W-:Y:S02]  /*0a70*/  @P5 R2UR UR9, R35 ;  /* 0x00000000230952ca */ /* 0x000fe400000e0000 */
[----:B-----5:R-:W-:Y:S02]  /*0a80*/  PRMT R39, R17, 0x7771, RZ ;  /* 0x0000777111277816 */ /* 0x020fe400000000ff */
[C---:B------:R-:W-:Y:S02]  /*0a90*/  SHF.L.U32 R26, R0.reuse, 0x2, RZ ;  /* 0x00000002001a7819 */ /* 0x040fe400000006ff */
[----:B------:R-:W-:Y:S02]  /*0aa0*/  MOV R16, UR4 ;  /* 0x0000000400107c02 */ /* 0x000fe40008000f00 */
[----:B------:R-:W-:-:S02]  /*0ab0*/  SHF.L.U64.HI R25, R0, 0x2, R25 ;  /* 0x0000000200197819 */ /* 0x000fc40000010219 */
[----:B------:R-:W-:Y:S02]  /*0ac0*/  SHF.L.U64.HI R0, R8, 0x2, R27 ;  /* 0x0000000208007819 */ /* 0x000fe4000001021b */
[----:B------:R-:W-:Y:S02]  /*0ad0*/  LOP3.LUT R26, R26, 0xfffffff8, RZ, 0xc0, !PT ;  /* 0xfffffff81a1a7812 */ /* 0x000fe400078ec0ff */
[----:B------:R-:W-:Y:S02]  /*0ae0*/  SHF.L.U64.HI R31, R22, 0x2, R31 ;  /* 0x00000002161f7819 */ /* 0x000fe4000001021f */
[----:B------:R-:W-:-:S04]  /*0af0*/  IADD3 R26, P6, PT, R26, UR40, RZ ;  /* 0x000000281a1a7c10 */ /* 0x000fc8000ffde0ff */
[----:B------:R-:W-:Y:S02]  /*0b00*/  IADD3.X R27, PT, PT, R25, UR41, RZ, P6, !PT ;  /* 0x00000029191b7c10 */ /* 0x000fe4000b7fe4ff */
[----:B------:R-:W-:Y:S02]  /*0b10*/  R2UR UR14, R34 ;  /* 0x00000000220e72ca */ /* 0x000fe400000e0000 */
[----:B------:R-:W-:Y:S02]  /*0b20*/  R2UR UR15, R35 ;  /* 0x00000000230f72ca */ /* 0x000fe400000e0000 */
[----:B--2---:R-:W-:Y:S01]  /*0b30*/  PRMT R38, R19, 0x7771, RZ ;  /* 0x0000777113267816 */ /* 0x004fe200000000ff */
[----:B---3--:R-:W-:-:S03]  /*0b40*/  @P0 FMUL R4, R46, R7 ;  /* 0x000000072e040220 */ /* 0x008fc60000400000 */
[----:B------:R-:W-:Y:S01]  /*0b50*/  ISETP.NE.AND P0, PT, R38, RZ, PT ;  /* 0x000000ff2600720c */ /* 0x000fe20003f05270 */
[----:B------:R-:W-:-:S05]  /*0b60*/  IMAD.SHL.U32 R46, R24, 0x4, RZ ;  /* 0x00000004182e7824 */ /* 0x000fca00078e00ff */
[----:B------:R-:W-:-:S04]  /*0b70*/  LOP3.LUT R46, R46, 0xfffffff8, RZ, 0xc0, !PT ;  /* 0xfffffff82e2e7812 */ /* 0x000fc800078ec0ff */
[----:B------:R-:W-:-:S03]  /*0b80*/  IADD3 R46, P2, PT, R46, UR40, RZ ;  /* 0x000000282e2e7c10 */ /* 0x000fc6000ff5e0ff */
[----:B------:R-:W-:Y:S02]  /*0b90*/  @P0 R2UR UR12, R34 ;  /* 0x00000000220c02ca */ /* 0x000fe400000e0000 */
[----:B------:R-:W-:Y:S02]  /*0ba0*/  @P0 R2UR UR13, R35 ;  /* 0x00000000230d02ca */ /* 0x000fe400000e0000 */
[----:B------:R-:W-:Y:S02]  /*0bb0*/  IADD3.X R47, PT, PT, R29, UR41, RZ, P2, !PT ;  /* 0x000000291d2f7c10 */ /* 0x000fe400097fe4ff */
[----:B------:R-:W-:Y:S01]  /*0bc0*/  IADD3 R14, P2, PT, R14, UR40, RZ ;  /* 0x000000280e0e7c10 */ /* 0x000fe2000ff5e0ff */
[----:B------:R-:W-:Y:S01]  /*0bd0*/  @P1 FMUL R16, R48, R7 ;  /* 0x0000000730101220 */ /* 0x000fe20000400000 */
[----:B------:R-:W-:Y:S01]  /*0be0*/  PRMT R10, R10, 0x7770, RZ ;  /* 0x000077700a0a7816 */ /* 0x000fe200000000ff */
[----:B------:R-:W2:Y:S01]  /*0bf0*/  @P5 LDG.E R48, desc[UR8][R46.64+0x4] ;  /* 0x000004082e305981 */ /* 0x000ea2000c1e1900 */
[----:B------:R-:W-:-:S05]  /*0c00*/  IADD3.X R15, PT, PT, R15, UR41, RZ, P2, !PT ;  /* 0x000000290f0f7c10 */ /* 0x000fca00097fe4ff */
[----:B------:R1:W3:Y:S01]  /*0c10*/  @P0 LDG.E R50, desc[UR12][R20.64+0x4] ;  /* 0x0000040c14320981 */ /* 0x0002e2000c1e1900 */
[----:B------:R-:W-:-:S03]  /*0c20*/  PRMT R24, R13, 0x7771, RZ ;  /* 0x000077710d187816 */ /* 0x000fc600000000ff */
[----:B------:R-:W5:Y:S01]  /*0c30*/  LDG.E R38, desc[UR14][R14.64] ;  /* 0x0000000e0e267981 */ /* 0x000f62000c1e1900 */
[----:B-1----:R-:W-:Y:S02]  /*0c40*/  SHF.L.U32 R20, R8, 0x2, RZ ;  /* 0x0000000208147819 */ /* 0x002fe400000006ff */
[----:B------:R-:W-:Y:S01]  /*0c50*/  ISETP.NE.AND P2, PT, R24, RZ, PT ;  /* 0x000000ff1800720c */ /* 0x000fe20003f45270 */
[----:B------:R-:W5:Y:S01]  /*0c60*/  LDG.E R32, desc[UR6][R46.64] ;  /* 0x000000062e207981 */ /* 0x000f62000c1e1900 */
[----:B------:R-:W-:Y:S02]  /*0c70*/  PRMT R24, R12, 0x7771, RZ ;  /* 0x000077710c187816 */ /* 0x000fe400000000ff */
[----:B------:R-:W-:Y:S02]  /*0c80*/  LOP3.LUT R20, R20, 0xfffffff8, RZ, 0xc0, !PT ;  /* 0xfffffff814147812 */ /* 0x000fe400078ec0ff */
[----:B------:R-:W-:Y:S02]  /*0c90*/  ISETP.NE.AND P3, PT, R24, RZ, PT ;  /* 0x000000ff1800720c */ /* 0x000fe40003f65270 */
[----:B------:R-:W-:-:S02]  /*0ca0*/  SHF.L.U32 R24, R22, 0x2, RZ ;  /* 0x0000000216187819 */ /* 0x000fc400000006ff */
[----:B------:R-:W-:Y:S02]  /*0cb0*/  ISETP.NE.AND P1, PT, R39, RZ, PT ;  /* 0x000000ff2700720c */ /* 0x000fe40003f25270 */
[----:B------:R-:W-:Y:S02]  /*0cc0*/  IADD3 R20, P4, PT, R20, UR40, RZ ;  /* 0x0000002814147c10 */ /* 0x000fe4000ff9e0ff */
[----:B------:R-:W-:Y:S02]  /*0cd0*/  LOP3.LUT R24, R24, 0xfffffff8, RZ, 0xc0, !PT ;  /* 0xfffffff818187812 */ /* 0x000fe400078ec0ff */
[----:B------:R-:W-:Y:S02]  /*0ce0*/  IADD3.X R21, PT, PT, R0, UR41, RZ, P4, !PT ;  /* 0x0000002900157c10 */ /* 0x000fe4000a7fe4ff */
[----:B------:R-:W-:-:S04]  /*0cf0*/  IADD3 R24, P4, PT, R24, UR40, RZ ;  /* 0x0000002818187c10 */ /* 0x000fc8000ff9e0ff */
[----:B------:R-:W-:Y:S02]  /*0d00*/  IADD3.X R25, PT, PT, R31, UR41, RZ, P4, !PT ;  /* 0x000000291f197c10 */ /* 0x000fe4000a7fe4ff */
[----:B------:R-:W-:Y:S02]  /*0d10*/  IADD3 R29, P4, PT, R2, 0x280, RZ ;  /* 0x00000280021d7810 */ /* 0x000fe40007f9e0ff */
[C---:B------:R-:W-:Y:S02]  /*0d20*/  @P1 R2UR UR16, R34.reuse ;  /* 0x00000000221012ca */ /* 0x040fe400000e0000 */
[C---:B------:R-:W-:Y:S01]  /*0d30*/  @P1 R2UR UR17, R35.reuse ;  /* 0x00000000231112ca */ /* 0x040fe200000e0000 */
[----:B------:R-:W-:Y:S01]  /*0d40*/  IMAD.X R58, RZ, RZ, R3, P4 ;  /* 0x000000ffff3a7224 */ /* 0x000fe200020e0603 */
[----:B------:R-:W-:Y:S02]  /*0d50*/  @P2 R2UR UR8, R34 ;  /* 0x00000000220822ca */ /* 0x000fe400000e0000 */
[----:B------:R-:W-:-:S02]  /*0d60*/  @P2 R2UR UR9, R35 ;  /* 0x00000000230922ca */ /* 0x000fc400000e0000 */
[----:B------:R-:W-:-:S04]  /*0d70*/  LEA.HI R29, P4, R58, R29, RZ, 0x1 ;  /* 0x0000001d3a1d7211 */ /* 0x000fc800078908ff */
[----:B------:R-:W-:Y:S02]  /*0d80*/  LOP3.LUT R0, R29, 0xfffffffe, RZ, 0xc0, !PT ;  /* 0xfffffffe1d007812 */ /* 0x000fe400078ec0ff */
[----:B------:R-:W-:Y:S01]  /*0d90*/  @P3 R2UR UR12, R34 ;  /* 0x00000000220c32ca */ /* 0x000fe200000e0000 */
[----:B------:R-:W5:Y:S01]  /*0da0*/  @P1 LDG.E R52, desc[UR16][R14.64+0x4] ;  /* 0x000004100e341981 */ /* 0x000f62000c1e1900 */
[----:B------:R-:W-:Y:S02]  /*0db0*/  @P3 R2UR UR13, R35 ;  /* 0x00000000230d32ca */ /* 0x000fe400000e0000 */
[----:B------:R-:W-:Y:S01]  /*0dc0*/  IADD3.X R58, PT, PT, RZ, R58, RZ, P4, !PT ;  /* 0x0000003aff3a7210 */ /* 0x000fe200027fe4ff */
[----:B------:R-:W5:Y:S01]  /*0dd0*/  @P2 LDG.E R22, desc[UR8][R26.64+0x4] ;  /* 0x000004081a162981 */ /* 0x000f62000c1e1900 */
[----:B------:R-:W-:-:S03]  /*0de0*/  PRMT R8, R11, 0x7771, RZ ;  /* 0x000077710b087816 */ /* 0x000fc600000000ff */
[----:B------:R1:W5:Y:S01]  /*0df0*/  LDG.E R14, desc[UR6][R26.64] ;  /* 0x000000061a0e7981 */ /* 0x000362000c1e1900 */
[----:B------:R-:W-:-:S05]  /*0e00*/  ISETP.NE.AND P6, PT, R8, RZ, PT ;  /* 0x000000ff0800720c */ /* 0x000fca0003fc5270 */
[----:B------:R-:W5:Y:S01]  /*0e10*/  @P3 LDG.E R54, desc[UR12][R20.64+0x4] ;  /* 0x0000040c14363981 */ /* 0x000f62000c1e1900 */
[----:B------:R-:W-:-:S03]  /*0e20*/  PRMT R18, R18, 0x7770, RZ ;  /* 0x0000777012127816 */ /* 0x000fc600000000ff */
[----:B------:R-:W5:Y:S01]  /*0e30*/  LDG.E R8, desc[UR10][R20.64] ;  /* 0x0000000a14087981 */ /* 0x000f62000c1e1900 */
[----:B-1----:R-:W-:Y:S02]  /*0e40*/  IADD3 R26, P4, PT, R0, UR42, RZ ;  /* 0x0000002a001a7c10 */ /* 0x002fe4000ff9e0ff */
[----:B------:R-:W-:Y:S01]  /*0e50*/  PRMT R5, R5, 0x7770, RZ ;  /* 0x0000777005057816 */ /* 0x000fe200000000ff */
[----:B------:R-:W5:Y:S01]  /*0e60*/  LDG.E R0, desc[UR6][R24.64] ;  /* 0x0000000618007981 */ /* 0x000f62000c1e1900 */
[----:B------:R-:W-:-:S05]  /*0e70*/  IADD3.X R27, PT, PT, R58, UR43, RZ, P4, !PT ;  /* 0x0000002b3a1b7c10 */ /* 0x000fca000a7fe4ff */
[----:B------:R1:W5:Y:S01]  /*0e80*/  LDG.E.U16 R15, desc[UR10][R26.64] ;  /* 0x0000000a1a0f7981 */ /* 0x000362000c1e1500 */
[----:B------:R-:W-:Y:S02]  /*0e90*/  @P6 R2UR UR8, R34 ;  /* 0x00000000220862ca */ /* 0x000fe400000e0000 */
[----:B------:R-:W-:-:S13]  /*0ea0*/  @P6 R2UR UR9, R35 ;  /* 0x00000000230962ca */ /* 0x000fda00000e0000 */
[----:B------:R0:W5:Y:S01]  /*0eb0*/  @P6 LDG.E R56, desc[UR8][R24.64+0x4] ;  /* 0x0000040818386981 */ /* 0x000162000c1e1900 */
[----:B------:R-:W-:Y:S02]  /*0ec0*/  ISETP.NE.AND P4, PT, R10, RZ, PT ;  /* 0x000000ff0a00720c */ /* 0x000fe40003f85270 */
[----:B------:R-:W-:Y:S02]  /*0ed0*/  MOV R10, UR4 ;  /* 0x00000004000a7c02 */ /* 0x000fe40008000f00 */
[----:B-1----:R-:W-:Y:S02]  /*0ee0*/  MOV R26, UR4 ;  /* 0x00000004001a7c02 */ /* 0x002fe40008000f00 */
[C---:B------:R-:W-:Y:S02]  /*0ef0*/  SHF.L.U64.HI R27, R23.reuse, 0x2, R30 ;  /* 0x00000002171b7819 */ /* 0x040fe4000001021e */
[----:B------:R-:W-:Y:S02]  /*0f00*/  SHF.L.U32 R30, R23, 0x2, RZ ;  /* 0x00000002171e7819 */ /* 0x000fe400000006ff */
[----:B0-----:R-:W-:-:S02]  /*0f10*/  MOV R24, UR4 ;  /* 0x0000000400187c02 */ /* 0x001fc40008000f00 */
[----:B------:R-:W-:Y:S02]  /*0f20*/  LOP3.LUT R30, R30, 0xfffffff8, RZ, 0xc0, !PT ;  /* 0xfffffff81e1e7812 */ /* 0x000fe400078ec0ff */
[----:B------:R-:W-:Y:S02]  /*0f30*/  MOV R20, UR4 ;  /* 0x0000000400147c02 */ /* 0x000fe40008000f00 */
[----:B------:R-:W-:Y:S01]  /*0f40*/  PRMT R19, R19, 0x7770, RZ ;  /* 0x0000777013137816 */ /* 0x000fe200000000ff */
[-C--:B--2---:R-:W-:Y:S01]  /*0f50*/  @P5 FMUL R10, R48, R7.reuse ;  /* 0x00000007300a5220 */ /* 0x084fe20000400000 */
[----:B------:R-:W-:Y:S02]  /*0f60*/  ISETP.NE.AND P5, PT, R18, RZ, PT ;  /* 0x000000ff1200720c */ /* 0x000fe40003fa5270 */
[----:B------:R-:W-:Y:S01]  /*0f70*/  MOV R18, UR4 ;  /* 0x0000000400127c02 */ /* 0x000fe20008000f00 */
[----:B---3--:R-:W-:Y:S01]  /*0f80*/  @P0 FMUL R18, R50, R7 ;  /* 0x0000000732120220 */ /* 0x008fe20000400000 */
[----:B------:R-:W-:-:S04]  /*0f90*/  IADD3 R50, P0, PT, R2, 0x2c0, RZ ;  /* 0x000002c002327810 */ /* 0x000fc80007f1e0ff */
[----:B------:R-:W-:-:S04]  /*0fa0*/  IADD3.X R21, PT, PT, RZ, R3, RZ, P0, !PT ;  /* 0x00000003ff157210 */ /* 0x000fc800007fe4ff */
[----:B------:R-:W-:-:S05]  /*0fb0*/  LEA.HI R50, P0, R21, R50, RZ, 0x1 ;  /* 0x0000003215327211 */ /* 0x000fca00078108ff */
[----:B------:R-:W-:Y:S01]  /*0fc0*/  IMAD.X R21, RZ, RZ, R21, P0 ;  /* 0x000000ffff157224 */ /* 0x000fe200000e0615 */
[----:B------:R-:W-:Y:S02]  /*0fd0*/  ISETP.NE.AND P0, PT, R5, RZ, PT ;  /* 0x000000ff0500720c */ /* 0x000fe40003f05270 */
[----:B----4-:R-:W-:Y:S02]  /*0fe0*/  PRMT R5, R9, 0x7771, RZ ;  /* 0x0000777109057816 */ /* 0x010fe400000000ff */
[----:B------:R-:W-:Y:S01]  /*0ff0*/  LOP3.LUT R46, R50, 0xfffffffe, RZ, 0xc0, !PT ;  /* 0xfffffffe322e7812 */ /* 0x000fe200078ec0ff */
[-C--:B-----5:R-:W-:Y:S01]  /*1000*/  @P2 FMUL R26, R22, R7.reuse ;  /* 0x00000007161a2220 */ /* 0x0a0fe20000400000 */
[----:B------:R-:W-:Y:S01]  /*1010*/  ISETP.NE.AND P2, PT, R5, RZ, PT ;  /* 0x000000ff0500720c */ /* 0x000fe20003f45270 */
[----:B------:R-:W-:-:S12]  /*1020*/  @P3 FMUL R24, R54, R7 ;  /* 0x0000000736183220 */ /* 0x000fd80000400000 */
[----:B------:R-:W-:Y:S02]  /*1030*/  @P2 R2UR UR8, R34 ;  /* 0x00000000220822ca */ /* 0x000fe400000e0000 */
[----:B------:R-:W-:Y:S02]  /*1040*/  @P2 R2UR UR9, R35 ;  /* 0x00000000230922ca */ /* 0x000fe400000e0000 */
[----:B------:R-:W-:-:S04]  /*1050*/  PRMT R5, R15, 0x7771, RZ ;  /* 0x000077710f057816 */ /* 0x000fc800000000ff */
[----:B------:R-:W-:Y:S01]  /*1060*/  ISETP.NE.AND P3, PT, R5, RZ, PT ;  /* 0x000000ff0500720c */ /* 0x000fe20003f65270 */
[-C--:B------:R-:W-:Y:S01]  /*1070*/  FMUL R5, R44, R7.reuse ;  /* 0x000000072c057220 */ /* 0x080fe20000400000 */
[----:B------:R-:W-:Y:S01]  /*1080*/  @P1 FMUL R20, R52, R7 ;  /* 0x0000000734141220 */ /* 0x000fe20000400000 */
[----:B------:R-:W-:-:S03]  /*1090*/  IADD3 R46, P1, PT, R46, UR42, RZ ;  /* 0x0000002a2e2e7c10 */ /* 0x000fc6000ff3e0ff */
[----:B------:R-:W-:Y:S02]  /*10a0*/  FSEL R5, R5, R6, P4 ;  /* 0x0000000605057208 */ /* 0x000fe40002000000 */
[----:B------:R-:W-:Y:S02]  /*10b0*/  IADD3 R30, P4, PT, R30, UR40, RZ ;  /* 0x000000281e1e7c10 */ /* 0x000fe4000ff9e0ff */
[----:B------:R-:W-:Y:S02]  /*10c0*/  SHF.L.U32 R52, R29, 0x2, RZ ;  /* 0x000000021d347819 */ /* 0x000fe400000006ff */
[----:B------:R-:W-:Y:S02]  /*10d0*/  IADD3.X R31, PT, PT, R27, UR41, RZ, P4, !PT ;  /* 0x000000291b1f7c10 */ /* 0x000fe4000a7fe4ff */
[----:B------:R-:W-:Y:S02]  /*10e0*/  IADD3.X R47, PT, PT, R21, UR43, RZ, P1, !PT ;  /* 0x0000002b152f7c10 */ /* 0x000fe40008ffe4ff */
[----:B------:R-:W-:Y:S01]  /*10f0*/  LOP3.LUT R52, R52, 0xfffffff8, RZ, 0xc0, !PT ;  /* 0xfffffff834347812 */ /* 0x000fe200078ec0ff */
[----:B------:R-:W2:Y:S01]  /*1100*/  @P2 LDG.E R54, desc[UR8][R30.64+0x4] ;  /* 0x000004081e362981 */ /* 0x000ea2000c1e1900 */
[----:B------:R-:W-:-:S02]  /*1110*/  @P3 R2UR UR12, R34 ;  /* 0x00000000220c32ca */ /* 0x000fc400000e0000 */
[----:B------:R-:W-:Y:S01]  /*1120*/  @P3 R2UR UR13, R35 ;  /* 0x00000000230d32ca */ /* 0x000fe200000e0000 */
[----:B------:R-:W3:Y:S01]  /*1130*/  LDG.E.U16 R25, desc[UR6][R46.64] ;  /* 0x000000062e197981 */ /* 0x000ee2000c1e1500 */
[----:B------:R-:W-:Y:S01]  /*1140*/  MOV R22, UR4 ;  /* 0x0000000400167c02 */ /* 0x000fe20008000f00 */
[----:B------:R-:W-:Y:S01]  /*1150*/  @P6 FMUL R22, R56, R7 ;  /* 0x0000000738166220 */ /* 0x000fe20000400000 */
[----:B------:R-:W-:Y:S01]  /*1160*/  ISETP.NE.AND P1, PT, R19, RZ, PT ;  /* 0x000000ff1300720c */ /* 0x000fe20003f25270 */
[----:B------:R0:W4:Y:S01]  /*1170*/  LDG.E R44, desc[UR6][R30.64] ;  /* 0x000000061e2c7981 */ /* 0x000122000c1e1900 */
[----:B------:R-:W-:Y:S02]  /*1180*/  SHF.L.U64.HI R19, R29, 0x2, R58 ;  /* 0x000000021d137819 */ /* 0x000fe4000001023a */
[----:B------:R-:W-:-:S04]  /*1190*/  IADD3 R52, P6, PT, R52, UR40, RZ ;  /* 0x0000002834347c10 */ /* 0x000fc8000ffde0ff */
[----:B------:R-:W-:-:S05]  /*11a0*/  IADD3.X R53, PT, PT, R19, UR41, RZ, P6, !PT ;  /* 0x0000002913357c10 */ /* 0x000fca000b7fe4ff */
[----:B------:R-:W5:Y:S01]  /*11b0*/  @P3 LDG.E R56, desc[UR12][R52.64+0x4] ;  /* 0x0000040c34383981 */ /* 0x000f62000c1e1900 */
[----:B------:R-:W-:Y:S02]  /*11c0*/  IADD3 R23, P6, PT, R2, 0x300, RZ ;  /* 0x0000030002177810 */ /* 0x000fe40007fde0ff */
[----:B------:R-:W-:Y:S02]  /*11d0*/  PRMT R17, R17, 0x7770, RZ ;  /* 0x0000777011117816 */ /* 0x000fe400000000ff */
[----:B------:R-:W-:Y:S01]  /*11e0*/  PRMT R11, R11, 0x7770, RZ ;  /* 0x000077700b0b7816 */ /* 0x000fe200000000ff */
[----:B------:R-:W-:Y:S01]  /*11f0*/  IMAD.X R58, RZ, RZ, R3, P6 ;  /* 0x000000ffff3a7224 */ /* 0x000fe200030e0603 */
[----:B------:R-:W-:Y:S01]  /*1200*/  ISETP.NE.AND P4, PT, R17, RZ, PT ;  /* 0x000000ff1100720c */ /* 0x000fe20003f85270 */
[-C--:B------:R-:W-:Y:S01]  /*1210*/  FMUL R17, R28, R7.reuse ;  /* 0x000000071c117220 */ /* 0x080fe20000400000 */
[----:B------:R-:W-:Y:S01]  /*1220*/  PRMT R12, R12, 0x7770, RZ ;  /* 0x000077700c0c7816 */ /* 0x000fe200000000ff */
[----:B------:R-:W-:Y:S01]  /*1230*/  FMUL R19, R32, R7 ;  /* 0x0000000720137220 */ /* 0x000fe20000400000 */
[----:B------:R-:W-:Y:S01]  /*1240*/  LEA.HI R23, P6, R58, R23, RZ, 0x1 ;  /* 0x000000173a177211 */ /* 0x000fe200078d08ff */
[----:B------:R-:W4:Y:S03]  /*1250*/  LDG.E R46, desc[UR10][R52.64] ;  /* 0x0000000a342e7981 */ /* 0x000f26000c1e1900 */
[----:B------:R-:W-:-:S02]  /*1260*/  LOP3.LUT R48, R23, 0xfffffffe, RZ, 0xc0, !PT ;  /* 0xfffffffe17307812 */ /* 0x000fc400078ec0ff */
[----:B------:R-:W-:Y:S02]  /*1270*/  FSEL R17, R17, R6, P5 ;  /* 0x0000000611117208 */ /* 0x000fe40002800000 */
[----:B------:R-:W-:Y:S02]  /*1280*/  IADD3.X R58, PT, PT, RZ, R58, RZ, P6, !PT ;  /* 0x0000003aff3a7210 */ /* 0x000fe400037fe4ff */
[----:B------:R-:W-:Y:S02]  /*1290*/  IADD3 R48, P5, PT, R48, UR42, RZ ;  /* 0x0000002a30307c10 */ /* 0x000fe4000ffbe0ff */
[----:B------:R-:W-:Y:S02]  /*12a0*/  MOV R28, UR4 ;  /* 0x00000004001c7c02 */ /* 0x000fe40008000f00 */
[----:B------:R-:W-:Y:S02]  /*12b0*/  IADD3.X R49, PT, PT, R58, UR43, RZ, P5, !PT ;  /* 0x0000002b3a317c10 */ /* 0x000fe4000affe4ff */
[----:B------:R-:W-:-:S02]  /*12c0*/  ISETP.NE.AND P5, PT, R12, RZ, PT ;  /* 0x000000ff0c00720c */ /* 0x000fc40003fa5270 */
[----:B------:R-:W-:Y:S01]  /*12d0*/  FSEL R19, R19, R6, P0 ;  /* 0x0000000613137208 */ /* 0x000fe20000000000 */
[----:B------:R1:W4:Y:S01]  /*12e0*/  LDG.E.U16 R29, desc[UR6][R48.64] ;  /* 0x00000006301d7981 */ /* 0x000322000c1e1500 */
[----:B------:R-:W-:Y:S02]  /*12f0*/  SHF.L.U32 R12, R50, 0x2, RZ ;  /* 0x00000002320c7819 */ /* 0x000fe400000006ff */
[----:B------:R-:W-:Y:S02]  /*1300*/  SHF.L.U32 R32, R23, 0x2, RZ ;  /* 0x0000000217207819 */ /* 0x000fe400000006ff */
[----:B------:R-:W-:Y:S02]  /*1310*/  PRMT R13, R13, 0x7770, RZ ;  /* 0x000077700d0d7816 */ /* 0x000fe400000000ff */
[----:B------:R-:W-:Y:S02]  /*1320*/  LOP3.LUT R12, R12, 0xfffffff8, RZ, 0xc0, !PT ;  /* 0xfffffff80c0c7812 */ /* 0x000fe400078ec0ff */
[----:B------:R-:W-:-:S02]  /*1330*/  LOP3.LUT R32, R32, 0xfffffff8, RZ, 0xc0, !PT ;  /* 0xfffffff820207812 */ /* 0x000fc400078ec0ff */
[----:B0-----:R-:W-:Y:S02]  /*1340*/  MOV R30, UR4 ;  /* 0x00000004001e7c02 */ /* 0x001fe40008000f00 */
[----:B------:R-:W-:Y:S02]  /*1350*/  ISETP.NE.AND P6, PT, R13, RZ, PT ;  /* 0x000000ff0d00720c */ /* 0x000fe40003fc5270 */
[----:B------:R-:W-:Y:S02]  /*1360*/  SHF.L.U64.HI R13, R50, 0x2, R21 ;  /* 0x00000002320d7819 */ /* 0x000fe40000010215 */
[----:B------:R-:W-:Y:S01]  /*1370*/  PRMT R9, R9, 0x7770, RZ ;  /* 0x0000777009097816 */ /* 0x000fe200000000ff */
[----:B--2---:R-:W-:Y:S01]  /*1380*/  @P2 FMUL R28, R54, R7 ;  /* 0x00000007361c2220 */ /* 0x004fe20000400000 */
[----:B------:R-:W-:Y:S02]  /*1390*/  ISETP.NE.AND P2, PT, R11, RZ, PT ;  /* 0x000000ff0b00720c */ /* 0x000fe40003f45270 */
[----:B---3--:R-:W-:-:S04]  /*13a0*/  PRMT R11, R25, 0x7771, RZ ;  /* 0x00007771190b7816 */ /* 0x008fc800000000ff */
[----:B------:R-:W-:Y:S02]  /*13b0*/  ISETP.NE.AND P0, PT, R11, RZ, PT ;  /* 0x000000ff0b00720c */ /* 0x000fe40003f05270 */
[----:B------:R-:W-:Y:S01]  /*13c0*/  SHF.L.U64.HI R11, R23, 0x2, R58 ;  /* 0x00000002170b7819 */ /* 0x000fe2000001023a */
[----:B------:R-:W-:-:S05]  /*13d0*/  FMUL R23, R38, R7 ;  /* 0x0000000726177220 */ /* 0x000fca0000400000 */
[----:B------:R-:W-:Y:S02]  /*13e0*/  FSEL R23, R23, R6, P4 ;  /* 0x0000000617177208 */ /* 0x000fe40002000000 */
[----:B------:R-:W-:Y:S01]  /*13f0*/  IADD3 R32, P4, PT, R32, UR40, RZ ;  /* 0x0000002820207c10 */ /* 0x000fe2000ff9e0ff */
[-C--:B-----5:R-:W-:Y:S01]  /*1400*/  @P3 FMUL R30, R56, R7.reuse ;  /* 0x00000007381e3220 */ /* 0x0a0fe20000400000 */
[----:B------:R-:W-:Y:S02]  /*1410*/  IADD3 R12, P3, PT, R12, UR40, RZ ;  /* 0x000000280c0c7c10 */ /* 0x000fe4000ff7e0ff */
[----:B------:R-:W-:Y:S02]  /*1420*/  IADD3.X R33, PT, PT, R11, UR41, RZ, P4, !PT ;  /* 0x000000290b217c10 */ /* 0x000fe4000a7fe4ff */
[----:B------:R-:W-:Y:S02]  /*1430*/  IADD3.X R13, PT, PT, R13, UR41, RZ, P3, !PT ;  /* 0x000000290d0d7c10 */ /* 0x000fe40009ffe4ff */
[----:B------:R-:W-:Y:S01]  /*1440*/  ISETP.NE.AND P3, PT, R9, RZ, PT ;  /* 0x000000ff0900720c */ /* 0x000fe20003f65270 */
[----:B------:R-:W-:Y:S01]  /*1450*/  FMUL R21, R36, R7 ;  /* 0x0000000724157220 */ /* 0x000fe20000400000 */
[----:B------:R-:W-:Y:S01]  /*1460*/  LEA.HI R9, P4, R3, R2, RZ, 0x1 ;  /* 0x0000000203097211 */ /* 0x000fe200078908ff */
[----:B------:R-:W2:Y:S03]  /*1470*/  LDG.E R36, desc[UR6][R12.64] ;  /* 0x000000060c247981 */ /* 0x000ea6000c1e1900 */
[----:B-1----:R-:W-:Y:S01]  /*1480*/  LOP3.LUT R48, R9, 0xfffffffe, RZ, 0xc0, !PT ;  /* 0xfffffffe09307812 */ /* 0x002fe200078ec0ff */
[----:B------:R-:W-:Y:S01]  /*1490*/  IMAD.X R54, RZ, RZ, R3, P4 ;  /* 0x000000ffff367224 */ /* 0x000fe200020e0603 */
[----:B------:R-:W-:Y:S01]  /*14a0*/  @P0 R2UR UR8, R34 ;  /* 0x00000000220802ca */ /* 0x000fe200000e0000 */
[----:B------:R-:W3:Y:S01]  /*14b0*/  LDG.E R52, desc[UR10][R32.64] ;  /* 0x0000000a20347981 */ /* 0x000ee2000c1e1900 */
[----:B------:R-:W-:-:S04]  /*14c0*/  IADD3 R48, P4, PT, R48, UR42, RZ ;  /* 0x0000002a30307c10 */ /* 0x000fc8000ff9e0ff */
[----:B------:R-:W-:-:S05]  /*14d0*/  IADD3.X R49, PT, PT, R54, UR43, RZ, P4, !PT ;  /* 0x0000002b36317c10 */ /* 0x000fca000a7fe4ff */
[----:B------:R-:W5:Y:S01]  /*14e0*/  LDG.E.U16 R48, desc[UR6][R48.64] ;  /* 0x0000000630307981 */ /* 0x000f62000c1e1500 */
[----:B------:R-:W-:Y:S02]  /*14f0*/  @P0 R2UR UR9, R35 ;  /* 0x00000000230902ca */ /* 0x000fe400000e0000 */
[C---:B------:R-:W-:Y:S02]  /*1500*/  SHF.L.U64.HI R11, R9.reuse, 0x2, R54 ;  /* 0x00000002090b7819 */ /* 0x040fe40000010236 */
[----:B------:R-:W-:-:S09]  /*1510*/  SHF.L.U32 R9, R9, 0x2, RZ ;  /* 0x0000000209097819 */ /* 0x000fd200000006ff */
[----:B------:R0:W2:Y:S02]  /*1520*/  @P0 LDG.E R38, desc[UR8][R12.64+0x4] ;  /* 0x000004080c260981 */ /* 0x0000a4000c1e1900 */
[----:B0-----:R-:W-:-:S04]  /*1530*/  LOP3.LUT R12, R9, 0xfffffff8, RZ, 0xc0, !PT ;  /* 0xfffffff8090c7812 */ /* 0x001fc800078ec0ff */
[----:B------:R-:W-:-:S04]  /*1540*/  IADD3 R12, P4, PT, R12, UR40, RZ ;  /* 0x000000280c0c7c10 */ /* 0x000fc8000ff9e0ff */
[----:B------:R-:W-:Y:S02]  /*1550*/  IADD3.X R13, PT, PT, R11, UR41, RZ, P4, !PT ;  /* 0x000000290b0d7c10 */ /* 0x000fe4000a7fe4ff */
[----:B------:R-:W-:-:S04]  /*1560*/  IADD3 R37, P4, PT, R2, 0x340, RZ ;  /* 0x0000034002257810 */ /* 0x000fc80007f9e0ff */
[----:B------:R-:W-:Y:S02]  /*1570*/  IADD3.X R54, PT, PT, RZ, R3, RZ, P4, !PT ;  /* 0x00000003ff367210 */ /* 0x000fe400027fe4ff */
[----:B----4-:R-:W-:Y:S02]  /*1580*/  PRMT R27, R29, 0x7771, RZ ;  /* 0x000077711d1b7816 */ /* 0x010fe400000000ff */
[----:B------:R-:W-:Y:S02]  /*1590*/  LEA.HI R37, P4, R54, R37, RZ, 0x1 ;  /* 0x0000002536257211 */ /* 0x000fe400078908ff */
[----:B------:R-:W-:Y:S02]  /*15a0*/  FSEL R21, R21, R6, P1 ;  /* 0x0000000615157208 */ /* 0x000fe40000800000 */
[----:B------:R-:W-:Y:S01]  /*15b0*/  ISETP.NE.AND P1, PT, R27, RZ, PT ;  /* 0x000000ff1b00720c */ /* 0x000fe20003f25270 */
[----:B------:R-:W-:Y:S01]  /*15c0*/  FMUL R27, R14, R7 ;  /* 0x000000070e1b7220 */ /* 0x000fe20000400000 */
[----:B------:R-:W-:Y:S01]  /*15d0*/  R2UR UR8, R34 ;  /* 0x00000000220872ca */ /* 0x000fe200000e0000 */
[----:B------:R-:W4:Y:S01]  /*15e0*/  LDG.E R14, desc[UR6][R12.64] ;  /* 0x000000060c0e7981 */ /* 0x000f22000c1e1900 */
[----:B------:R-:W-:-:S02]  /*15f0*/  R2UR UR9, R35 ;  /* 0x00000000230972ca */ /* 0x000fc400000e0000 */
[----:B------:R-:W-:Y:S02]  /*1600*/  LOP3.LUT R2, R37, 0xfffffffe, RZ, 0xc0, !PT ;  /* 0xfffffffe25027812 */ /* 0x000fe400078ec0ff */
[----:B------:R-:W-:Y:S02]  /*1610*/  IADD3.X R54, PT, PT, RZ, R54, RZ, P4, !PT ;  /* 0x00000036ff367210 */ /* 0x000fe400027fe4ff */
[----:B------:R-:W-:Y:S02]  /*1620*/  IADD3 R2, P4, PT, R2, UR42, RZ ;  /* 0x0000002a02027c10 */ /* 0x000fe4000ff9e0ff */
[----:B------:R-:W-:Y:S02]  /*1630*/  FSEL R27, R27, R6, P6 ;  /* 0x000000061b1b7208 */ /* 0x000fe40003000000 */
[----:B------:R-:W-:Y:S02]  /*1640*/  @P1 R2UR UR12, R34 ;  /* 0x00000000220c12ca */ /* 0x000fe400000e0000 */
[----:B------:R-:W-:-:S13]  /*1650*/  @P1 R2UR UR13, R35 ;  /* 0x00000000230d12ca */ /* 0x000fda00000e0000 */
[----:B------:R-:W3:Y:S01]  /*1660*/  @P1 LDG.E R50, desc[UR12][R32.64+0x4] ;  /* 0x0000040c20321981 */ /* 0x000ee2000c1e1900 */
[----:B-----5:R-:W-:-:S04]  /*1670*/  PRMT R3, R48, 0x7771, RZ ;  /* 0x0000777130037816 */ /* 0x020fc800000000ff */
[----:B------:R-:W-:Y:S02]  /*1680*/  ISETP.NE.AND P6, PT, R3, RZ, PT ;  /* 0x000000ff0300720c */ /* 0x000fe40003fc5270 */
[----:B------:R-:W-:-:S05]  /*1690*/  IADD3.X R3, PT, PT, R54, UR43, RZ, P4, !PT ;  /* 0x0000002b36037c10 */ /* 0x000fca000a7fe4ff */
[----:B------:R0:W5:Y:S06]  /*16a0*/  LDG.E.U16 R31, desc[UR8][R2.64] ;  /* 0x00000008021f7981 */ /* 0x00016c000c1e1500 */
[----:B------:R-:W-:Y:S02]  /*16b0*/  @P6 R2UR UR6, R34 ;  /* 0x00000000220662ca */ /* 0x000fe400000e0000 */
[----:B------:R-:W-:-:S13]  /*16c0*/  @P6 R2UR UR7, R35 ;  /* 0x00000000230762ca */ /* 0x000fda00000e0000 */
[----:B------:R-:W2:Y:S01]  /*16d0*/  @P6 LDG.E R32, desc[UR6][R12.64+0x4] ;  /* 0x000004060c206981 */ /* 0x000ea2000c1e1900 */
[----:B------:R-:W-:-:S04]  /*16e0*/  PRMT R9, R48, 0x7770, RZ ;  /* 0x0000777030097816 */ /* 0x000fc800000000ff */
[----:B------:R-:W-:Y:S01]  /*16f0*/  ISETP.NE.AND P4, PT, R9, RZ, PT ;  /* 0x000000ff0900720c */ /* 0x000fe20003f85270 */
[----:B----4-:R-:W-:-:S05]  /*1700*/  FMUL R9, R14, R7 ;  /* 0x000000070e097220 */ /* 0x010fca0000400000 */
[----:B------:R-:W-:Y:S02]  /*1710*/  FSEL R9, R9, R6, P4 ;  /* 0x0000000609097208 */ /* 0x000fe40002000000 */
[----:B0-----:R-:W-:Y:S02]  /*1720*/  SHF.L.U32 R2, R37, 0x2, RZ ;  /* 0x0000000225027819 */ /* 0x001fe400000006ff */
[----:B------:R-:W-:Y:S02]  /*1730*/  R2UR UR6, R34 ;  /* 0x00000000220672ca */ /* 0x000fe400000e0000 */
[----:B------:R-:W-:Y:S02]  /*1740*/  LOP3.LUT R2, R2, 0xfffffff8, RZ, 0xc0, !PT ;  /* 0xfffffff802027812 */ /* 0x000fe400078ec0ff */
[----:B------:R-:W-:Y:S02]  /*1750*/  R2UR UR7, R35 ;  /* 0x00000000230772ca */ /* 0x000fe400000e0000 */
[----:B------:R-:W-:-:S02]  /*1760*/  MOV R48, UR4 ;  /* 0x0000000400307c02 */ /* 0x000fc40008000f00 */
[----:B-----5:R-:W-:-:S04]  /*1770*/  PRMT R11, R31, 0x7771, RZ ;  /* 0x000077711f0b7816 */ /* 0x020fc800000000ff */
[----:B------:R-:W-:Y:S02]  /*1780*/  ISETP.NE.AND P4, PT, R11, RZ, PT ;  /* 0x000000ff0b00720c */ /* 0x000fe40003f85270 */
[----:B------:R-:W-:-:S11]  /*1790*/  SHF.L.U64.HI R11, R37, 0x2, R54 ;  /* 0x00000002250b7819 */ /* 0x000fd60000010236 */
[----:B------:R-:W-:Y:S02]  /*17a0*/  @P4 R2UR UR8, R34 ;  /* 0x00000000220842ca */ /* 0x000fe400000e0000 */
[----:B------:R-:W-:Y:S01]  /*17b0*/  @P4 R2UR UR9, R35 ;  /* 0x00000000230942ca */ /* 0x000fe200000e0000 */
[----:B--2---:R-:W-:Y:S01]  /*17c0*/  @P6 FMUL R48, R32, R7 ;  /* 0x0000000720306220 */ /* 0x004fe20000400000 */
[----:B------:R-:W-:-:S04]  /*17d0*/  IADD3 R2, P6, PT, R2, UR40, RZ ;  /* 0x0000002802027c10 */ /* 0x000fc8000ffde0ff */
[----:B------:R-:W-:-:S05]  /*17e0*/  IADD3.X R3, PT, PT, R11, UR41, RZ, P6, !PT ;  /* 0x000000290b037c10 */ /* 0x000fca000b7fe4ff */
[----:B------:R-:W2:Y:S04]  /*17f0*/  LDG.E R12, desc[UR6][R2.64] ;  /* 0x00000006020c7981 */ /* 0x000ea8000c1e1900 */
[----:B------:R0:W4:Y:S01]  /*1800*/  @P4 LDG.E R14, desc[UR8][R2.64+0x4] ;  /* 0x00000408020e4981 */ /* 0x000122000c1e1900 */
[----:B------:R-:W-:Y:S01]  /*1810*/  FMUL R33, R8, R7 ;  /* 0x0000000708217220 */ /* 0x000fe20000400000 */
[----:B------:R-:W-:-:S04]  /*1820*/  FMNMX3 R8, R9, -INF , R48, !PT ;  /* 0xff80000009087876 */ /* 0x000fc80007800030 */
[----:B------:R-:W-:-:S04]  /*1830*/  FMNMX3 R8, R8, R5, R4, !PT ;  /* 0x0000000508087276 */ /* 0x000fc80007800004 */
[----:B------:R-:W-:-:S04]  /*1840*/  FMNMX3 R8, R8, R17, R16, !PT ;  /* 0x0000001108087276 */ /* 0x000fc80007800010 */
[----:B------:R-:W-:-:S04]  /*1850*/  FMNMX3 R8, R8, R19, R10, !PT ;  /* 0x0000001308087276 */ /* 0x000fc8000780000a */
[----:B------:R-:W-:Y:S01]  /*1860*/  FMNMX3 R8, R8, R21, R18, !PT ;  /* 0x0000001508087276 */ /* 0x000fe20007800012 */
[----:B------:R-:W-:-:S03]  /*1870*/  FMUL R39, R0, R7 ;  /* 0x0000000700277220 */ /* 0x000fc60000400000 */
[----:B------:R-:W-:Y:S02]  /*1880*/  FMNMX3 R8, R8, R23, R20, !PT ;  /* 0x0000001708087276 */ /* 0x000fe40007800014 */
[-C--:B------:R-:W-:Y:S02]  /*1890*/  FSEL R33, R33, R6.reuse, P5 ;  /* 0x0000000621217208 */ /* 0x080fe40002800000 */
[----:B------:R-:W-:Y:S01]  /*18a0*/  FMNMX3 R8, R8, R27, R26, !PT ;  /* 0x0000001b08087276 */ /* 0x000fe2000780001a */
[----:B0-----:R-:W-:Y:S01]  /*18b0*/  FMUL R3, R44, R7 ;  /* 0x000000072c037220 */ /* 0x001fe20000400000 */
[----:B------:R-:W-:Y:S01]  /*18c0*/  PRMT R15, R15, 0x7770, RZ ;  /* 0x000077700f0f7816 */ /* 0x000fe200000000ff */
[----:B------:R-:W-:Y:S01]  /*18d0*/  IMAD.U32 R32, RZ, RZ, UR4 ;  /* 0x00000004ff207e24 */ /* 0x000fe2000f8e00ff */
[-C--:B------:R-:W-:Y:S02]  /*18e0*/  FSEL R39, R39, R6.reuse, P2 ;  /* 0x0000000627277208 */ /* 0x080fe40001000000 */
[----:B------:R-:W-:Y:S01]  /*18f0*/  FMNMX3 R8, R8, R33, R24, !PT ;  /* 0x0000002108087276 */ /* 0x000fe20007800018 */
[-C--:B------:R-:W-:Y:S01]  /*1900*/  @P0 FMUL R32, R38, R7.reuse ;  /* 0x0000000726200220 */ /* 0x080fe20000400000 */
[----:B------:R-:W-:Y:S01]  /*1910*/  PRMT R0, R31, 0x7770, RZ ;  /* 0x000077701f007816 */ /* 0x000fe200000000ff */
[----:B------:R-:W-:Y:S01]  /*1920*/  FMUL R37, R46, R7 ;  /* 0x000000072e257220 */ /* 0x000fe20000400000 */
[----:B------:R-:W-:-:S02]  /*1930*/  FSEL R38, R3, R6, P3 ;  /* 0x0000000603267208 */ /* 0x000fc40001800000 */
[----:B------:R-:W-:Y:S02]  /*1940*/  ISETP.NE.AND P5, PT, R15, RZ, PT ;  /* 0x000000ff0f00720c */ /* 0x000fe40003fa5270 */
[----:B------:R-:W-:Y:S02]  /*1950*/  PRMT R25, R25, 0x7770, RZ ;  /* 0x0000777019197816 */ /* 0x000fe400000000ff */
[----:B------:R-:W-:Y:S01]  /*1960*/  FMNMX3 R3, R8, R39, R22, !PT ;  /* 0x0000002708037276 */ /* 0x000fe20007800016 */
[----:B------:R-:W-:Y:S01]  /*1970*/  FMUL R31, R36, R7 ;  /* 0x00000007241f7220 */ /* 0x000fe20000400000 */
[----:B------:R-:W-:Y:S02]  /*1980*/  PRMT R29, R29, 0x7770, RZ ;  /* 0x000077701d1d7816 */ /* 0x000fe400000000ff */
[----:B------:R-:W-:Y:S02]  /*1990*/  ISETP.NE.AND P2, PT, R0, RZ, PT ;  /* 0x000000ff0000720c */ /* 0x000fe40003f45270 */
[----:B------:R-:W-:-:S02]  /*19a0*/  ISETP.NE.AND P6, PT, R25, RZ, PT ;  /* 0x000000ff1900720c */ /* 0x000fc40003fc5270 */
[----:B------:R-:W-:Y:S02]  /*19b0*/  FSEL R37, R37, R6, P5 ;  /* 0x0000000625257208 */ /* 0x000fe40002800000 */
[----:B------:R-:W-:Y:S02]  /*19c0*/  FMNMX3 R3, R3, R38, R28, !PT ;  /* 0x0000002603037276 */ /* 0x000fe4000780001c */
[----:B------:R-:W-:Y:S01]  /*19d0*/  ISETP.NE.AND P0, PT, R29, RZ, PT ;  /* 0x000000ff1d00720c */ /* 0x000fe20003f05270 */
[----:B---3--:R-:W-:Y:S01]  /*19e0*/  FMUL R29, R52, R7 ;  /* 0x00000007341d7220 */ /* 0x008fe20000400000 */
[-C--:B------:R-:W-:Y:S02]  /*19f0*/  FSEL R31, R31, R6.reuse, P6 ;  /* 0x000000061f1f7208 */ /* 0x080fe40003000000 */
[----:B------:R-:W-:Y:S02]  /*1a00*/  FMNMX3 R3, R3, R37, R30, !PT ;  /* 0x0000002503037276 */ /* 0x000fe4000780001e */
[----:B------:R-:W-:Y:S01]  /*1a10*/  MOV R36, UR4 ;  /* 0x0000000400247c02 */ /* 0x000fe20008000f00 */
[----:B------:R-:W-:Y:S01]  /*1a20*/  @P1 FMUL R36, R50, R7 ;  /* 0x0000000732241220 */ /* 0x000fe20000400000 */
[----:B------:R-:W-:-:S02]  /*1a30*/  FSEL R29, R29, R6, P0 ;  /* 0x000000061d1d7208 */ /* 0x000fc40000000000 */
[----:B------:R-:W-:Y:S02]  /*1a40*/  FMNMX3 R3, R3, R31, R32, !PT ;  /* 0x0000001f03037276 */ /* 0x000fe40007800020 */
[----:B------:R-:W-:Y:S01]  /*1a50*/  MOV R25, UR4 ;  /* 0x0000000400197c02 */ /* 0x000fe20008000f00 */
[----:B------:R-:W-:Y:S01]  /*1a60*/  UMOV UR4, 0xffffffff ;  /* 0xffffffff00047882 */ /* 0x000fe20000000000 */
[----:B------:R-:W-:Y:S01]  /*1a70*/  FMNMX3 R3, R3, R29, R36, !PT ;  /* 0x0000001d03037276 */ /* 0x000fe20007800024 */
[-C--:B--2---:R-:W-:Y:S01]  /*1a80*/  @P2 FMUL R6, R12, R7.reuse ;  /* 0x000000070c062220 */ /* 0x084fe20000400000 */
[----:B----4-:R-:W-:-:S05]  /*1a90*/  @P4 FMUL R25, R14, R7 ;  /* 0x000000070e194220 */ /* 0x010fca0000400000 */
        /* <DEDUP_REMOVED lines=24> */
[----:B------:R-:W-:Y:S01]  /*1c20*/  FFMA.RM R9, R9, R8, 12582913 ;  /* 0x4b40000109097423 */ /* 0x000fe20000004008 */
[----:B------:R-:W-:Y:S01]  /*1c30*/  FADD R52, -R11, R20 ;  /* 0x000000140b347221 */ /* 0x000fe20000000100 */
        /* <DEDUP_REMOVED lines=23> */
[----:B------:R-:W-:Y:S01]  /*1db0*/  FFMA R72, R72, 1.925963033500011079e-08, R3 ;  /* 0x32a5706048487823 */ /* 0x000fe20000000003 */
[-C--:B------:R-:W-:Y:S01]  /*1dc0*/  FFMA.SAT R3, R70, R7.reuse, 0.5 ;  /* 0x3f00000046037423 */ /* 0x080fe20000002007 */
[----:B------:R-:W-:Y:S01]  /*1dd0*/  FFMA.SAT R15, R68, R7, 0.5 ;  /* 0x3f000000440f7423 */ /* 0x000fe20000002007 */
[----:B------:R-:W-:Y:S01]  /*1de0*/  FFMA R11, R74, 1.4426950216293334961, -R11 ;  /* 0x3fb8aa3b4a0b7823 */ /* 0x000fe2000000080b */
[----:B------:R-:W-:-:S02]  /*1df0*/  IMAD.SHL.U32 R9, R9, 0x800000, RZ ;  /* 0x0080000009097824 */ /* 0x000fc400078e00ff */
[-C--:B------:R-:W-:Y:S01]  /*1e00*/  FFMA.RM R13, R3, R8.reuse, 12582913 ;  /* 0x4b400001030d7423 */ /* 0x080fe20000004008 */
[-C--:B------:R-:W-:Y:S01]  /*1e10*/  FFMA.RM R15, R15, R8.reuse, 12582913 ;  /* 0x4b4000010f0f7423 */ /* 0x080fe20000004008 */
[----:B------:R-:W-:Y:S01]  /*1e20*/  FFMA R11, R74, 1.925963033500011079e-08, R11 ;  /* 0x32a570604a0b7823 */ /* 0x000fe2000000000b */
[----:B------:R-:W0:Y:S01]  /*1e30*/  MUFU.EX2 R72, R72 ;  /* 0x0000004800487308 */ /* 0x000e220000000800 */
[----:B------:R-:W-:Y:S01]  /*1e40*/  FADD R3, R13, -12583039 ;  /* 0xcb40007f0d037421 */ /* 0x000fe20000000000 */
[----:B------:R-:W-:Y:S01]  /*1e50*/  FADD R17, R15, -12583039 ;  /* 0xcb40007f0f117421 */ /* 0x000fe20000000000 */
[-C--:B------:R-:W-:Y:S01]  /*1e60*/  FFMA.SAT R21, R64, R7.reuse, 0.5 ;  /* 0x3f00000040157423 */ /* 0x080fe20000002007 */
[----:B------:R-:W-:Y:S01]  /*1e70*/  SHF.L.U32 R5, R5, 0x17, RZ ;  /* 0x0000001705057819 */ /* 0x000fe200000006ff */
[----:B------:R-:W-:Y:S01]  /*1e80*/  FFMA R3, R70, 1.4426950216293334961, -R3 ;  /* 0x3fb8aa3b46037823 */ /* 0x000fe20000000803 */
[----:B------:R-:W-:Y:S01]  /*1e90*/  FFMA R17, R68, 1.4426950216293334961, -R17 ;  /* 0x3fb8aa3b44117823 */ /* 0x000fe20000000811 */
[----:B------:R-:W-:Y:S01]  /*1ea0*/  FFMA.RM R21, R21, R8, 12582913 ;  /* 0x4b40000115157423 */ /* 0x000fe20000004008 */
[----:B------:R-:W1:Y:S01]  /*1eb0*/  MUFU.EX2 R22, R11 ;  /* 0x0000000b00167308 */ /* 0x000e620000000800 */
[----:B------:R-:W-:Y:S01]  /*1ec0*/  FFMA R70, R70, 1.925963033500011079e-08, R3 ;  /* 0x32a5706046467823 */ /* 0x000fe20000000003 */
[----:B------:R-:W-:Y:S01]  /*1ed0*/  FFMA.SAT R3, R66, R7, 0.5 ;  /* 0x3f00000042037423 */ /* 0x000fe20000002007 */
[----:B------:R-:W-:Y:S01]  /*1ee0*/  FFMA R17, R68, 1.925963033500011079e-08, R17 ;  /* 0x32a5706044117823 */ /* 0x000fe20000000011 */
[----:B------:R-:W-:-:S02]  /*1ef0*/  SHF.L.U32 R15, R15, 0x17, RZ ;  /* 0x000000170f0f7819 */ /* 0x000fc400000006ff */
[----:B------:R-:W-:Y:S01]  /*1f00*/  FFMA.RM R3, R3, R8, 12582913 ;  /* 0x4b40000103037423 */ /* 0x000fe20000004008 */
[----:B------:R-:W-:Y:S01]  /*1f10*/  SHF.L.U32 R13, R13, 0x17, RZ ;  /* 0x000000170d0d7819 */ /* 0x000fe200000006ff */
[----:B------:R-:W2:Y:S01]  /*1f20*/  MUFU.EX2 R70, R70 ;  /* 0x0000004600467308 */ /* 0x000ea20000000800 */
[----:B0-----:R-:W-:Y:S01]  /*1f30*/  FMUL R32, R5, R72 ;  /* 0x0000004805207220 */ /* 0x001fe20000400000 */
[----:B------:R-:W-:Y:S01]  /*1f40*/  FADD R19, R3, -12583039 ;  /* 0xcb40007f03137421 */ /* 0x000fe20000000000 */
[----:B------:R-:W-:Y:S01]  /*1f50*/  FADD R5, R21, -12583039 ;  /* 0xcb40007f15057421 */ /* 0x000fe20000000000 */
[----:B------:R-:W-:Y:S02]  /*1f60*/  SHF.L.U32 R3, R3, 0x17, RZ ;  /* 0x0000001703037819 */ /* 0x000fe400000006ff */
[----:B------:R-:W-:Y:S01]  /*1f70*/  FFMA R19, R66, 1.4426950216293334961, -R19 ;  /* 0x3fb8aa3b42137823 */ /* 0x000fe20000000813 */
[----:B------:R-:W-:Y:S01]  /*1f80*/  FFMA R5, R64, 1.4426950216293334961, -R5 ;  /* 0x3fb8aa3b40057823 */ /* 0x000fe20000000805 */
[----:B------:R-:W-:Y:S01]  /*1f90*/  SHF.L.U32 R21, R21, 0x17, RZ ;  /* 0x0000001715157819 */ /* 0x000fe200000006ff */
[----:B-1----:R-:W-:Y:S01]  /*1fa0*/  FMUL R31, R9, R22 ;  /* 0x00000016091f7220 */ /* 0x002fe20000400000 */
[----:B------:R-:W-:Y:S01]  /*1fb0*/  FFMA R19, R66, 1.925963033500011079e-08, R19 ;  /* 0x32a5706042137823 */ /* 0x000fe20000000013 */
[----:B------:R-:W0:Y:S01]  /*1fc0*/  MUFU.EX2 R22, R17 ;  /* 0x0000001100167308 */ /* 0x000e220000000800 */
[----:B------:R-:W-:Y:S01]  /*1fd0*/  FFMA R64, R64, 1.925963033500011079e-08, R5 ;  /* 0x32a5706040407823 */ /* 0x000fe20000000005 */
[----:B------:R-:W-:-:S04]  /*1fe0*/  FFMA.SAT R5, R62, R7, 0.5 ;  /* 0x3f0000003e057423 */ /* 0x000fc80000002007 */
[----:B------:R-:W-:Y:S01]  /*1ff0*/  FFMA.RM R5, R5, R8, 12582913 ;  /* 0x4b40000105057423 */ /* 0x000fe20000004008 */
[----:B--2---:R-:W-:Y:S01]  /*2000*/  FMUL R30, R13, R70 ;  /* 0x000000460d1e7220 */ /* 0x004fe20000400000 */
[----:B------:R1:W2:Y:S02]  /*2010*/  MUFU.EX2 R28, R19 ;  /* 0x00000013001c7308 */ /* 0x0002a40000000800 */
[C---:B------:R-:W-:Y:S01]  /*2020*/  FADD R9, R5.reuse, -12583039 ;  /* 0xcb40007f05097421 */ /* 0x040fe20000000000 */
[----:B------:R-:W-:-:S03]  /*2030*/  SHF.L.U32 R5, R5, 0x17, RZ ;  /* 0x0000001705057819 */ /* 0x000fc600000006ff */
[----:B------:R-:W-:Y:S02]  /*2040*/  FFMA R9, R62, 1.4426950216293334961, -R9 ;  /* 0x3fb8aa3b3e097823 */ /* 0x000fe40000000809 */
[----:B------:R-:W3:Y:S01]  /*2050*/  MUFU.EX2 R64, R64 ;  /* 0x0000004000407308 */ /* 0x000ee20000000800 */
[----:B0-----:R-:W-:Y:S01]  /*2060*/  FMUL R29, R15, R22 ;  /* 0x000000160f1d7220 */ /* 0x001fe20000400000 */
[-C--:B------:R-:W-:Y:S01]  /*2070*/  FFMA.SAT R15, R56, R7.reuse, 0.5 ;  /* 0x3f000000380f7423 */ /* 0x080fe20000002007 */
[----:B------:R-:W-:Y:S01]  /*2080*/  FFMA R62, R62, 1.925963033500011079e-08, R9 ;  /* 0x32a570603e3e7823 */ /* 0x000fe20000000009 */
[-C--:B------:R-:W-:Y:S01]  /*2090*/  FFMA.SAT R9, R60, R7.reuse, 0.5 ;  /* 0x3f0000003c097423 */ /* 0x080fe20000002007 */
[----:B-1----:R-:W-:Y:S01]  /*20a0*/  FFMA.SAT R19, R52, R7, 0.5 ;  /* 0x3f00000034137423 */ /* 0x002fe20000002007 */
[-C--:B------:R-:W-:Y:S02]  /*20b0*/  FFMA.RM R15, R15, R8.reuse, 12582913 ;  /* 0x4b4000010f0f7423 */ /* 0x080fe40000004008 */
[----:B------:R-:W-:Y:S01]  /*20c0*/  FFMA.RM R11, R9, R8, 12582913 ;  /* 0x4b400001090b7423 */ /* 0x000fe20000004008 */
[----:B--2---:R-:W-:Y:S01]  /*20d0*/  FMUL R28, R3, R28 ;  /* 0x0000001c031c7220 */ /* 0x004fe20000400000 */
        /* <DEDUP_REMOVED lines=9> */
[-C--:B------:R-:W-:Y:S01]  /*2170*/  FFMA.SAT R3, R54, R7.reuse, 0.5 ;  /* 0x3f00000036037423 */ /* 0x080fe20000002007 */
[----:B------:R-:W-:Y:S01]  /*2180*/  FFMA R60, R60, 1.925963033500011079e-08, R9 ;  /* 0x32a570603c3c7823 */ /* 0x000fe20000000009 */
[-C--:B------:R-:W-:Y:S01]  /*2190*/  FFMA.SAT R9, R58, R7.reuse, 0.5 ;  /* 0x3f0000003a097423 */ /* 0x080fe20000002007 */
[----:B---3--:R-:W-:Y:S01]  /*21a0*/  FMUL R27, R21, R64 ;  /* 0x00000040151b7220 */ /* 0x008fe20000400000 */
[-C--:B------:R-:W-:Y:S01]  /*21b0*/  FFMA.RM R3, R3, R8.reuse, 12582913 ;  /* 0x4b40000103037423 */ /* 0x080fe20000004008 */
[----:B------:R-:W1:Y:S01]  /*21c0*/  MUFU.EX2 R56, R56 ;  /* 0x0000003800387308 */ /* 0x000e620000000800 */
[----:B------:R-:W-:Y:S01]  /*21d0*/  FFMA.RM R9, R9, R8, 12582913 ;  /* 0x4b40000109097423 */ /* 0x000fe20000004008 */
[-C--:B------:R-:W-:Y:S01]  /*21e0*/  FFMA.SAT R21, R48, R7.reuse, 0.5 ;  /* 0x3f00000030157423 */ /* 0x080fe20000002007 */
[----:B------:R-:W-:Y:S01]  /*21f0*/  FADD R17, R3, -12583039 ;  /* 0xcb40007f03117421 */ /* 0x000fe20000000000 */
[----:B0-----:R-:W-:Y:S01]  /*2200*/  FMUL R26, R5, R62 ;  /* 0x0000003e051a7220 */ /* 0x001fe20000400000 */
[----:B------:R-:W-:Y:S01]  /*2210*/  FADD R13, R9, -12583039 ;  /* 0xcb40007f090d7421 */ /* 0x000fe20000000000 */
[----:B------:R-:W-:Y:S01]  /*2220*/  FADD R5, R19, -12583039 ;  /* 0xcb40007f13057421 */ /* 0x000fe20000000000 */
[----:B------:R-:W-:Y:S01]  /*2230*/  FFMA R17, R54, 1.4426950216293334961, -R17 ;  /* 0x3fb8aa3b36117823 */ /* 0x000fe20000000811 */
[----:B------:R-:W0:Y:S01]  /*2240*/  MUFU.EX2 R60, R60 ;  /* 0x0000003c003c7308 */ /* 0x000e220000000800 */
[----:B------:R-:W-:Y:S01]  /*2250*/  FFMA R13, R58, 1.4426950216293334961, -R13 ;  /* 0x3fb8aa3b3a0d7823 */ /* 0x000fe2000000080d */
[----:B------:R-:W-:Y:S01]  /*2260*/  FFMA R5, R52, 1.4426950216293334961, -R5 ;  /* 0x3fb8aa3b34057823 */ /* 0x000fe20000000805 */
[----:B------:R-:W-:Y:S01]  /*2270*/  FFMA R17, R54, 1.925963033500011079e-08, R17 ;  /* 0x32a5706036117823 */ /* 0x000fe20000000011 */
[----:B------:R-:W-:Y:S01]  /*2280*/  SHF.L.U32 R3, R3, 0x17, RZ ;  /* 0x0000001703037819 */ /* 0x000fe200000006ff */
[----:B------:R-:W-:Y:S01]  /*2290*/  FFMA R13, R58, 1.925963033500011079e-08, R13 ;  /* 0x32a570603a0d7823 */ /* 0x000fe2000000000d */
[----:B------:R-:W-:Y:S01]  /*22a0*/  FFMA R52, R52, 1.925963033500011079e-08, R5 ;  /* 0x32a5706034347823 */ /* 0x000fe20000000005 */
[-C--:B------:R-:W-:Y:S01]  /*22b0*/  FFMA.SAT R5, R50, R7.reuse, 0.5 ;  /* 0x3f00000032057423 */ /* 0x080fe20000002007 */
[----:B------:R-:W2:Y:S01]  /*22c0*/  MUFU.EX2 R22, R17 ;  /* 0x0000001100167308 */ /* 0x000ea20000000800 */
[----:B-1----:R-:W-:Y:S01]  /*22d0*/  FMUL R23, R15, R56 ;  /* 0x000000380f177220 */ /* 0x002fe20000400000 */
[----:B------:R-:W-:Y:S01]  /*22e0*/  FFMA.SAT R15, R44, R7, 0.5 ;  /* 0x3f0000002c0f7423 */ /* 0x000fe20000002007 */
[-C--:B------:R-:W-:Y:S01]  /*22f0*/  FFMA.RM R5, R5, R8.reuse, 12582913 ;  /* 0x4b40000105057423 */ /* 0x080fe20000004008 */
[----:B------:R-:W-:Y:S01]  /*2300*/  SHF.L.U32 R9, R9, 0x17, RZ ;  /* 0x0000001709097819 */ /* 0x000fe200000006ff */
[-C--:B------:R-:W-:Y:S01]  /*2310*/  FFMA.RM R33, R21, R8.reuse, 12582913 ;  /* 0x4b40000115217423 */ /* 0x080fe20000004008 */
[----:B------:R-:W-:Y:S01]  /*2320*/  FFMA.RM R15, R15, R8, 12582913 ;  /* 0x4b4000010f0f7423 */ /* 0x000fe20000004008 */
[----:B------:R-:W-:Y:S01]  /*2330*/  SHF.L.U32 R19, R19, 0x17, RZ ;  /* 0x0000001713137819 */ /* 0x000fe200000006ff */
[----:B------:R-:W1:Y:S01]  /*2340*/  MUFU.EX2 R24, R13 ;  /* 0x0000000d00187308 */ /* 0x000e620000000800 */
[----:B0-----:R-:W-:Y:S01]  /*2350*/  FMUL R25, R11, R60 ;  /* 0x0000003c0b197220 */ /* 0x001fe20000400000 */
[C---:B------:R-:W-:Y:S01]  /*2360*/  FADD R11, R5.reuse, -12583039 ;  /* 0xcb40007f050b7421 */ /* 0x040fe20000000000 */
[----:B------:R-:W-:-:S03]  /*2370*/  SHF.L.U32 R5, R5, 0x17, RZ ;  /* 0x0000001705057819 */ /* 0x000fc600000006ff */
[C---:B------:R-:W-:Y:S02]  /*2380*/  FFMA R11, R50.reuse, 1.4426950216293334961, -R11 ;  /* 0x3fb8aa3b320b7823 */ /* 0x040fe4000000080b */
[----:B------:R-:W0:Y:S01]  /*2390*/  MUFU.EX2 R52, R52 ;  /* 0x0000003400347308 */ /* 0x000e220000000800 */
[----:B--2---:R-:W-:Y:S01]  /*23a0*/  FMUL R22, R3, R22 ;  /* 0x0000001603167220 */ /* 0x004fe20000400000 */
[C---:B------:R-:W-:Y:S01]  /*23b0*/  FADD R3, R15.reuse, -12583039 ;  /* 0xcb40007f0f037421 */ /* 0x040fe20000000000 */
[----:B------:R-:W-:Y:S01]  /*23c0*/  FFMA R11, R50, 1.925963033500011079e-08, R11 ;  /* 0x32a57060320b7823 */ /* 0x000fe2000000000b */
[----:B------:R-:W-:Y:S02]  /*23d0*/  SHF.L.U32 R15, R15, 0x17, RZ ;  /* 0x000000170f0f7819 */ /* 0x000fe400000006ff */
[----:B------:R-:W-:Y:S01]  /*23e0*/  FFMA R3, R44, 1.4426950216293334961, -R3 ;  /* 0x3fb8aa3b2c037823 */ /* 0x000fe20000000803 */
[----:B-1----:R-:W-:-:S03]  /*23f0*/  FMUL R24, R9, R24 ;  /* 0x0000001809187220 */ /* 0x002fc60000400000 */
[----:B------:R-:W-:Y:S01]  /*2400*/  FFMA R37, R44, 1.925963033500011079e-08, R3 ;  /* 0x32a570602c257823 */ /* 0x000fe20000000003 */
[-C--:B------:R-:W-:Y:S01]  /*2410*/  FFMA.SAT R3, R20, R7.reuse, 0.5 ;  /* 0x3f00000014037423 */ /* 0x080fe20000002007 */
[----:B------:R-:W-:Y:S01]  /*2420*/  FADD R9, R33, -12583039 ;  /* 0xcb40007f21097421 */ /* 0x000fe20000000000 */
[----:B------:R1:W2:Y:S02]  /*2430*/  MUFU.EX2 R44, R11 ;  /* 0x0000000b002c7308 */ /* 0x0002a40000000800 */
[----:B------:R-:W-:Y:S01]  /*2440*/  FFMA.RM R3, R3, R8, 12582913 ;  /* 0x4b40000103037423 */ /* 0x000fe20000004008 */
[C---:B------:R-:W-:Y:S01]  /*2450*/  FFMA R9, R48.reuse, 1.4426950216293334961, -R9 ;  /* 0x3fb8aa3b30097823 */ /* 0x040fe20000000809 */
[----:B0-----:R-:W-:Y:S01]  /*2460*/  FMUL R21, R19, R52 ;  /* 0x0000003413157220 */ /* 0x001fe20000400000 */
[----:B------:R-:W-:Y:S02]  /*2470*/  IMAD.SHL.U32 R19, R33, 0x800000, RZ ;  /* 0x0080000021137824 */ /* 0x000fe400078e00ff */
[----:B------:R-:W-:Y:S01]  /*2480*/  FADD R17, R3, -12583039 ;  /* 0xcb40007f03117421 */ /* 0x000fe20000000000 */
[----:B------:R-:W-:Y:S01]  /*2490*/  FFMA R48, R48, 1.925963033500011079e-08, R9 ;  /* 0x32a5706030307823 */ /* 0x000fe20000000009 */
[-C--:B------:R-:W-:Y:S01]  /*24a0*/  FFMA.SAT R9, R46, R7.reuse, 0.5 ;  /* 0x3f0000002e097423 */ /* 0x080fe20000002007 */
[----:B-1----:R-:W-:Y:S01]  /*24b0*/  FFMA.SAT R11, R38, R7, 0.5 ;  /* 0x3f000000260b7423 */ /* 0x002fe20000002007 */
[----:B------:R-:W-:-:S02]  /*24c0*/  FFMA R17, R20, 1.4426950216293334961, -R17 ;  /* 0x3fb8aa3b14117823 */ /* 0x000fc40000000811 */
[-C--:B------:R-:W-:Y:S01]  /*24d0*/  FFMA.RM R9, R9, R8.reuse, 12582913 ;  /* 0x4b40000109097423 */ /* 0x080fe20000004008 */
[----:B------:R-:W-:Y:S01]  /*24e0*/  FFMA.RM R11, R11, R8, 12582913 ;  /* 0x4b4000010b0b7423 */ /* 0x000fe20000004008 */
[----:B------:R-:W-:Y:S01]  /*24f0*/  FFMA R39, R20, 1.925963033500011079e-08, R17 ;  /* 0x32a5706014277823 */ /* 0x000fe20000000011 */
[----:B------:R-:W-:Y:S01]  /*2500*/  FFMA.SAT R17, R18, R7, 0.5 ;  /* 0x3f00000012117423 */ /* 0x000fe20000002007 */
[----:B------:R-:W-:Y:S01]  /*2510*/  FADD R13, R9, -12583039 ;  /* 0xcb40007f090d7421 */ /* 0x000fe20000000000 */
[----:B--2---:R-:W-:Y:S01]  /*2520*/  FMUL R20, R5, R44 ;  /* 0x0000002c05147220 */ /* 0x004fe20000400000 */
[----:B------:R-:W-:Y:S01]  /*2530*/  SHF.L.U32 R9, R9, 0x17, RZ ;  /* 0x0000001709097819 */ /* 0x000fe200000006ff */
[----:B------:R-:W-:Y:S01]  /*2540*/  FFMA.RM R45, R17, R8, 12582913 ;  /* 0x4b400001112d7423 */ /* 0x000fe20000004008 */
[C---:B------:R-:W-:Y:S01]  /*2550*/  FFMA R13, R46.reuse, 1.4426950216293334961, -R13 ;  /* 0x3fb8aa3b2e0d7823 */ /* 0x040fe2000000080d */
[----:B------:R-:W-:Y:S01]  /*2560*/  FADD R17, R11, -12583039 ;  /* 0xcb40007f0b117421 */ /* 0x000fe20000000000 */
[----:B------:R-:W-:Y:S01]  /*2570*/  MUFU.EX2 R39, R39 ;  /* 0x0000002700277308 */ /* 0x000fe20000000800 */
        /* <DEDUP_REMOVED lines=8> */
[----:B------:R-:W0:Y:S02]  /*2600*/  MUFU.EX2 R38, R37 ;  /* 0x0000002500267308 */ /* 0x000e240000000800 */
[----:B------:R-:W-:-:S06]  /*2610*/  FFMA.RM R44, R17, R8, 12582913 ;  /* 0x4b400001112c7423 */ /* 0x000fcc0000004008 */
[----:B------:R-:W1:Y:S08]  /*2620*/  MUFU.EX2 R18, R13 ;  /* 0x0000000d00127308 */ /* 0x000e700000000800 */
[----:B------:R-:W2:Y:S01]  /*2630*/  MUFU.EX2 R48, R48 ;  /* 0x0000003000307308 */ /* 0x000ea20000000800 */
[----:B0-----:R-:W-:Y:S01]  /*2640*/  FMUL R17, R15, R38 ;  /* 0x000000260f117220 */ /* 0x001fe20000400000 */
[----:B------:R-:W-:-:S04]  /*2650*/  FFMA.SAT R15, R14, R7, 0.5 ;  /* 0x3f0000000e0f7423 */ /* 0x000fc80000002007 */
[----:B------:R-:W-:Y:S01]  /*2660*/  FFMA.RM R15, R15, R8, 12582913 ;  /* 0x4b4000010f0f7423 */ /* 0x000fe20000004008 */
[----:B-1----:R-:W-:Y:S01]  /*2670*/  FMUL R18, R9, R18 ;  /* 0x0000001209127220 */ /* 0x002fe20000400000 */
[C---:B------:R-:W-:Y:S01]  /*2680*/  FADD R9, R44.reuse, -12583039 ;  /* 0xcb40007f2c097421 */ /* 0x040fe20000000000 */
[----:B------:R-:W-:-:S03]  /*2690*/  IMAD.SHL.U32 R44, R44, 0x800000, RZ ;  /* 0x008000002c2c7824 */ /* 0x000fc600078e00ff */
[----:B------:R-:W-:Y:S01]  /*26a0*/  FFMA R9, R16, 1.4426950216293334961, -R9 ;  /* 0x3fb8aa3b10097823 */ /* 0x000fe20000000809 */
[----:B--2---:R-:W-:-:S03]  /*26b0*/  FMUL R19, R19, R48 ;  /* 0x0000003013137220 */ /* 0x004fc60000400000 */
        /* <DEDUP_REMOVED lines=13> */
[-C--:B------:R-:W-:Y:S01]  /*2790*/  FFMA.SAT R9, R12, R7.reuse, 0.5 ;  /* 0x3f0000000c097423 */ /* 0x080fe20000002007 */
[----:B0-----:R-:W-:Y:S01]  /*27a0*/  FMUL R10, R45, R14 ;  /* 0x0000000e2d0a7220 */ /* 0x001fe20000400000 */
[----:B------:R-:W-:Y:S01]  /*27b0*/  FFMA.SAT R45, R2, R7, 0.5 ;  /* 0x3f000000022d7423 */ /* 0x000fe20000002007 */
[----:B------:R0:W1:Y:S01]  /*27c0*/  MUFU.EX2 R14, R33 ;  /* 0x00000021000e7308 */ /* 0x0000620000000800 */
[----:B------:R-:W-:-:S04]  /*27d0*/  FFMA.RM R5, R9, R8, 12582913 ;  /* 0x4b40000109057423 */ /* 0x000fc80000004008 */
[C---:B------:R-:W-:Y:S01]  /*27e0*/  FADD R9, R5.reuse, -12583039 ;  /* 0xcb40007f05097421 */ /* 0x040fe20000000000 */
[----:B------:R-:W-:Y:S02]  /*27f0*/  SHF.L.U32 R5, R5, 0x17, RZ ;  /* 0x0000001705057819 */ /* 0x000fe400000006ff */
[----:B------:R-:W-:Y:S01]  /*2800*/  MUFU.EX2 R13, R13 ;  /* 0x0000000d000d7308 */ /* 0x000fe20000000800 */
[----:B------:R-:W-:Y:S01]  /*2810*/  FFMA R9, R12, 1.4426950216293334961, -R9 ;  /* 0x3fb8aa3b0c097823 */ /* 0x000fe20000000809 */
[----:B0-----:R-:W-:-:S03]  /*2820*/  FFMA.SAT R33, R0, R7, 0.5 ;  /* 0x3f00000000217423 */ /* 0x001fc60000002007 */
[----:B------:R-:W-:Y:S01]  /*2830*/  FFMA R37, R12, 1.925963033500011079e-08, R9 ;  /* 0x32a570600c257823 */ /* 0x000fe20000000009 */
[----:B------:R-:W-:Y:S01]  /*2840*/  SHF.L.U32 R9, R11, 0x17, RZ ;  /* 0x000000170b097819 */ /* 0x000fe200000006ff */
[-C--:B------:R-:W-:Y:S01]  /*2850*/  FFMA.RM R11, R45, R8.reuse, 12582913 ;  /* 0x4b4000012d0b7423 */ /* 0x080fe20000004008 */
[----:B------:R-:W-:Y:S01]  /*2860*/  FFMA.RM R12, R33, R8, 12582913 ;  /* 0x4b400001210c7423 */ /* 0x000fe20000004008 */
[----:B------:R-:W0:Y:S02]  /*2870*/  MUFU.EX2 R47, R47 ;  /* 0x0000002f002f7308 */ /* 0x000e240000000800 */
[----:B------:R-:W-:Y:S01]  /*2880*/  FADD R45, R11, -12583039 ;  /* 0xcb40007f0b2d7421 */ /* 0x000fe20000000000 */
[----:B------:R-:W-:Y:S01]  /*2890*/  FADD R33, R12, -12583039 ;  /* 0xcb40007f0c217421 */ /* 0x000fe20000000000 */
[----:B-1----:R-:W-:Y:S02]  /*28a0*/  FMUL R9, R9, R14 ;  /* 0x0000000e09097220 */ /* 0x002fe40000400000 */
[----:B------:R-:W-:Y:S01]  /*28b0*/  FFMA R45, R2, 1.4426950216293334961, -R45 ;  /* 0x3fb8aa3b022d7823 */ /* 0x000fe2000000082d */
[----:B------:R-:W-:-:S03]  /*28c0*/  FFMA R33, R0, 1.4426950216293334961, -R33 ;  /* 0x3fb8aa3b00217823 */ /* 0x000fc60000000821 */
[----:B------:R-:W-:Y:S01]  /*28d0*/  FFMA R38, R2, 1.925963033500011079e-08, R45 ;  /* 0x32a5706002267823 */ /* 0x000fe2000000002d */
[----:B------:R-:W-:Y:S01]  /*28e0*/  FMUL R2, R44, R39 ;  /* 0x000000272c027220 */ /* 0x000fe20000400000 */
[----:B------:R-:W-:Y:S01]  /*28f0*/  FFMA R39, R0, 1.925963033500011079e-08, R33 ;  /* 0x32a5706000277823 */ /* 0x000fe20000000021 */
[----:B------:R-:W-:Y:S01]  /*2900*/  FFMA.SAT R33, R36, R7, 0.5 ;  /* 0x3f00000024217423 */ /* 0x000fe20000002007 */
[----:B------:R-:W-:Y:S02]  /*2910*/  SHF.L.U32 R0, R15, 0x17, RZ ;  /* 0x000000170f007819 */ /* 0x000fe400000006ff */
[----:B------:R-:W-:Y:S01]  /*2920*/  MUFU.EX2 R38, R38 ;  /* 0x0000002600267308 */ /* 0x000fe20000000800 */
[----:B------:R-:W-:Y:S02]  /*2930*/  FFMA.RM R14, R33, R8, 12582913 ;  /* 0x4b400001210e7423 */ /* 0x000fe40000004008 */
[----:B0-----:R-:W-:Y:S02]  /*2940*/  FMUL R0, R0, R47 ;  /* 0x0000002f00007220 */ /* 0x001fe40000400000 */
[----:B------:R-:W-:-:S03]  /*2950*/  FADD R15, R14, -12583039 ;  /* 0xcb40007f0e0f7421 */ /* 0x000fc60000000000 */
[----:B------:R-:W-:Y:S01]  /*2960*/  MUFU.EX2 R39, R39 ;  /* 0x0000002700277308 */ /* 0x000fe20000000800 */
[----:B------:R-:W-:-:S04]  /*2970*/  FFMA R15, R36, 1.4426950216293334961, -R15 ;  /* 0x3fb8aa3b240f7823 */ /* 0x000fc8000000080f */
[----:B------:R-:W-:Y:S01]  /*2980*/  FFMA R36, R36, 1.925963033500011079e-08, R15 ;  /* 0x32a5706024247823 */ /* 0x000fe2000000000f */
[-C--:B------:R-:W-:Y:S01]  /*2990*/  FFMA.SAT R15, R6, R7.reuse, 0.5 ;  /* 0x3f000000060f7423 */ /* 0x080fe20000002007 */
[----:B------:R-:W-:-:S03]  /*29a0*/  FFMA.SAT R7, R4, R7, 0.5 ;  /* 0x3f00000004077423 */ /* 0x000fc60000002007 */
        /* <DEDUP_REMOVED lines=15> */
[----:B------:R-:W-:Y:S02]  /*2aa0*/  SHF.L.U32 R5, R11, 0x17, RZ ;  /* 0x000000170b057819 */ /* 0x000fe400000006ff */
[----:B------:R-:W-:-:S03]  /*2ab0*/  FADD R4, R33, R30 ;  /* 0x0000001e21047221 */ /* 0x000fc60000000000 */
[----:B------:R-:W-:Y:S01]  /*2ac0*/  FMUL R5, R5, R38 ;  /* 0x0000002605057220 */ /* 0x000fe20000400000 */
        /* <DEDUP_REMOVED lines=27> */
[----:B------:R-:W-:-:S03]  /*2c80*/  FMUL R3, R3, R36 ;  /* 0x0000002403037220 */ /* 0x000fc60000400000 */
[----:B------:R-:W-:Y:S01]  /*2c90*/  FADD R6, R11, R4 ;  /* 0x000000040b067221 */ /* 0x000fe20000000000 */
[----:B------:R-:W-:Y:S01]  /*2ca0*/  SHF.L.U32 R11, R7, 0x17, RZ ;  /* 0x00000017070b7819 */ /* 0x000fe200000006ff */
[----:B-1----:R-:W-:Y:S02]  /*2cb0*/  FMUL R7, R15, R44 ;  /* 0x0000002c0f077220 */ /* 0x002fe40000400000 */
        /* <DEDUP_REMOVED lines=13> */
.L_x_34732:
        /* <DEDUP_REMOVED lines=12> */
[----:B0-----:R-:W-:Y:S05]  /*2e50*/  CALL.REL.NOINC `($__internal_579_$__cuda_sm3x_div_rn_noftz_f32_slowpath) ;  /* 0x0000003800487944 */ /* 0x001fea0003c00000 */
[----:B------:R-:W-:-:S07]  /*2e60*/  MOV R12, R11 ;  /* 0x0000000b000c7202 */ /* 0x000fce0000000f00 */
.L_x_34665:
[----:B------:R-:W-:Y:S05]  /*2e70*/  BSYNC.RECONVERGENT B2 ;  /* 0x0000000000027941 */ /* 0x000fea0003800200 */
.L_x_34664:
        /* <DEDUP_REMOVED lines=12> */
[----:B0-----:R-:W-:Y:S05]  /*2f40*/  CALL.REL.NOINC `($__internal_579_$__cuda_sm3x_div_rn_noftz_f32_slowpath) ;  /* 0x00000038000c7944 */ /* 0x001fea0003c00000 */
[----:B------:R-:W-:-:S07]  /*2f50*/  MOV R13, R11 ;  /* 0x0000000b000d7202 */ /* 0x000fce0000000f00 */
.L_x_34667:
[----:B------:R-:W-:Y:S05]  /*2f60*/  BSYNC.RECONVERGENT B2 ;  /* 0x0000000000027941 */ /* 0x000fea0003800200 */
.L_x_34666:
        /* <DEDUP_REMOVED lines=12> */
[----:B0-----:R-:W-:Y:S05]  /*3030*/  CALL.REL.NOINC `($__internal_579_$__cuda_sm3x_div_rn_noftz_f32_slowpath) ;  /* 0x0000003400d07944 */ /* 0x001fea0003c00000 */
[----:B------:R-:W-:-:S07]  /*3040*/  MOV R14, R11 ;  /* 0x0000000b000e7202 */ /* 0x000fce0000000f00 */
.L_x_34669:
[----:B------:R-:W-:Y:S05]  /*3050*/  BSYNC.RECONVERGENT B2 ;  /* 0x0000000000027941 */ /* 0x000fea0003800200 */
.L_x_34668:
        /* <DEDUP_REMOVED lines=14> */
.L_x_34671:
[----:B------:R-:W-:Y:S05]  /*3140*/  BSYNC.RECONVERGENT B2 ;  /* 0x0000000000027941 */ /* 0x000fea0003800200 */
.L_x_34670:
        /* <DEDUP_REMOVED lines=14> */
.L_x_34673:
[----:B------:R-:W-:Y:S05]  /*3230*/  BSYNC.RECONVERGENT B2 ;  /* 0x0000000000027941 */ /* 0x000fea0003800200 */
.L_x_34672:
        /* <DEDUP_REMOVED lines=14> */
.L_x_34675:
[----:B------:R-:W-:Y:S05]  /*3320*/  BSYNC.RECONVERGENT B2 ;  /* 0x0000000000027941 */ /* 0x000fea0003800200 */
.L_x_34674:
        /* <DEDUP_REMOVED lines=14> */
.L_x_34677:
[----:B------:R-:W-:Y:S05]  /*3410*/  BSYNC.RECONVERGENT B2 ;  /* 0x0000000000027941 */ /* 0x000fea0003800200 */
.L_x_34676:
        /* <DEDUP_REMOVED lines=13> */
[----:B------:R-:W-:-:S07]  /*34f0*/  IMAD.MOV.U32 R29, RZ, RZ, R11 ;  /* 0x000000ffff1d7224 */ /* 0x000fce00078e000b */
.L_x_34679:
[----:B------:R-:W-:Y:S05]  /*3500*/  BSYNC.RECONVERGENT B2 ;  /* 0x0000000000027941 */ /* 0x000fea0003800200 */
.L_x_34678:
        /* <DEDUP_REMOVED lines=14> */
.L_x_34681:
[----:B------:R-:W-:Y:S05]  /*35f0*/  BSYNC.RECONVERGENT B2 ;  /* 0x0000000000027941 */ /* 0x000fea0003800200 */
.L_x_34680:
        /* <DEDUP_REMOVED lines=14> */
.L_x_34683:
[----:B------:R-:W-:Y:S05]  /*36e0*/  BSYNC.RECONVERGENT B2 ;  /* 0x0000000000027941 */ /* 0x000fea0003800200 */
.L_x_34682:
        /* <DEDUP_REMOVED lines=12> */
[----:B0-----:R-:W-:Y:S05]  /*37b0*/  CALL.REL.NOINC `($__internal_579_$__cuda_sm3x_div_rn_noftz_f32_slowpath) ;  /* 0x0000002c00f07944 */ /* 0x001fea0003c00000 */
[----:B------:R-:W-:-:S07]  /*37c0*/  MOV R24, R11 ;  /* 0x0000000b00187202 */ /* 0x000fce0000000f00 */
.L_x_34685:
[----:B------:R-:W-:Y:S05]  /*37d0*/  BSYNC.RECONVERGENT B2 ;  /* 0x0000000000027941 */ /* 0x000fea0003800200 */
.L_x_34684:
        /* <DEDUP_REMOVED lines=14> */
.L_x_34687:
[----:B------:R-:W-:Y:S05]  /*38c0*/  BSYNC.RECONVERGENT B2 ;  /* 0x0000000000027941 */ /* 0x000fea0003800200 */
.L_x_34686:
        /* <DEDUP_REMOVED lines=14> */
.L_x_34689:
[----:B------:R-:W-:Y:S05]  /*39b0*/  BSYNC.RECONVERGENT B2 ;  /* 0x0000000000027941 */ /* 0x000fea0003800200 */
.L_x_34688:
        /* <DEDUP_REMOVED lines=14> */
.L_x_34691:
[----:B------:R-:W-:Y:S05]  /*3aa0*/  BSYNC.RECONVERGENT B2 ;  /* 0x0000000000027941 */ /* 0x000fea0003800200 */
.L_x_34690:
        /* <DEDUP_REMOVED lines=14> */
.L_x_34693:
[----:B------:R-:W-:Y:S05]  /*3b90*/  BSYNC.RECONVERGENT B2 ;  /* 0x0000000000027941 */ /* 0x000fea0003800200 */
.L_x_34692:
        /* <DEDUP_REMOVED lines=14> */
.L_x_34695:
[----:B------:R-:W-:Y:S05]  /*3c80*/  BSYNC.RECONVERGENT B2 ;  /* 0x0000000000027941 */ /* 0x000fea0003800200 */
.L_x_34694:
        /* <DEDUP_REMOVED lines=14> */
.L_x_34697:
[----:B------:R-:W-:Y:S05]  /*3d70*/  BSYNC.RECONVERGENT B2 ;  /* 0x0000000000027941 */ /* 0x000fea0003800200 */
.L_x_34696:
        /* <DEDUP_REMOVED lines=14> */
.L_x_34699:
[----:B------:R-:W-:Y:S05]  /*3e60*/  BSYNC.RECONVERGENT B2 ;  /* 0x0000000000027941 */ /* 0x000fea0003800200 */
.L_x_34698:
        /* <DEDUP_REMOVED lines=14> */
.L_x_34701:
[----:B------:R-:W-:Y:S05]  /*3f50*/  BSYNC.RECONVERGENT B2 ;  /* 0x0000000000027941 */ /* 0x000fea0003800200 */
.L_x_34700:
        /* <DEDUP_REMOVED lines=14> */
.L_x_34703:
[----:B------:R-:W-:Y:S05]  /*4040*/  BSYNC.RECONVERGENT B2 ;  /* 0x0000000000027941 */ /* 0x000fea0003800200 */
.L_x_34702:
        /* <DEDUP_REMOVED lines=14> */
.L_x_34705:
[----:B------:R-:W-:Y:S05]  /*4130*/  BSYNC.RECONVERGENT B2 ;  /* 0x0000000000027941 */ /* 0x000fea0003800200 */
.L_x_34704:
        /* <DEDUP_REMOVED lines=12> */
[----:B------:R-:W-:Y:S05]  /*4200*/  CALL.REL.NOINC `($__internal_579_$__cuda_sm3x_div_rn_noftz_f32_slowpath) ;  /* 0x00000024005c7944 */ /* 0x000fea0003c00000 */
[----:B------:R-:W-:-:S07]  /*4210*/  IMAD.MOV.U32 R39, RZ, RZ, R11 ;  /* 0x000000ffff277224 */ /* 0x000fce00078e000b */
.L_x_34707:
[----:B------:R-:W-:Y:S05]  /*4220*/  BSYNC.RECONVERGENT B2 ;  /* 0x0000000000027941 */ /* 0x000fea0003800200 */
.L_x_34706:
        /* <DEDUP_REMOVED lines=12> */
[----:B------:R-:W-:Y:S05]  /*42f0*/  CALL.REL.NOINC `($__internal_579_$__cuda_sm3x_div_rn_noftz_f32_slowpath) ;  /* 0x0000002400207944 */ /* 0x000fea0003c00000 */
[----:B------:R-:W-:-:S07]  /*4300*/  MOV R44, R11 ;  /* 0x0000000b002c7202 */ /* 0x000fce0000000f00 */
.L_x_34709:
[----:B------:R-:W-:Y:S05]  /*4310*/  BSYNC.RECONVERGENT B2 ;  /* 0x0000000000027941 */ /* 0x000fea0003800200 */
.L_x_34708:
        /* <DEDUP_REMOVED lines=14> */
.L_x_34711:
[----:B------:R-:W-:Y:S05]  /*4400*/  BSYNC.RECONVERGENT B2 ;  /* 0x0000000000027941 */ /* 0x000fea0003800200 */
.L_x_34710:
        /* <DEDUP_REMOVED lines=12> */
[----:B------:R-:W-:Y:S05]  /*44d0*/  CALL.REL.NOINC `($__internal_579_$__cuda_sm3x_div_rn_noftz_f32_slowpath) ;  /* 0x0000002000a87944 */ /* 0x000fea0003c00000 */
[----:B------:R-:W-:-:S07]  /*44e0*/  MOV R8, R11 ;  /* 0x0000000b00087202 */ /* 0x000fce0000000f00 */
.L_x_34713:
[----:B------:R-:W-:Y:S05]  /*44f0*/  BSYNC.RECONVERGENT B2 ;  /* 0x0000000000027941 */ /* 0x000fea0003800200 */
.L_x_34712:
        /* <DEDUP_REMOVED lines=14> */
.L_x_34715:
[----:B------:R-:W-:Y:S05]  /*45e0*/  BSYNC.RECONVERGENT B2 ;  /* 0x0000000000027941 */ /* 0x000fea0003800200 */
.L_x_34714:
        /* <DEDUP_REMOVED lines=12> */
[----:B------:R-:W-:Y:S05]  /*46b0*/  CALL.REL.NOINC `($__internal_579_$__cuda_sm3x_div_rn_noftz_f32_slowpath) ;  /* 0x0000002000307944 */ /* 0x000fea0003c00000 */
[----:B------:R-:W-:-:S07]  /*46c0*/  MOV R2, R11 ;  /* 0x0000000b00027202 */ /* 0x000fce0000000f00 */
.L_x_34717:
[----:B------:R-:W-:Y:S05]  /*46d0*/  BSYNC.RECONVERGENT B2 ;  /* 0x0000000000027941 */ /* 0x000fea0003800200 */
.L_x_34716:
        /* <DEDUP_REMOVED lines=14> */
.L_x_34719:
[----:B------:R-:W-:Y:S05]  /*47c0*/  BSYNC.RECONVERGENT B2 ;  /* 0x0000000000027941 */ /* 0x000fea0003800200 */
.L_x_34718:
        /* <DEDUP_REMOVED lines=33> */
[----:B0-----:R-:W-:-:S02]  /*49e0*/  IADD3 R6, P1, PT, R4, 0xc0, RZ ;  /* 0x000000c004067810 */ /* 0x001fc40007f3e0ff */
[----:B------:R-:W-:Y:S02]  /*49f0*/  IADD3.X R11, PT, PT, R5, UR37, RZ, P0, !PT ;  /* 0x00000025050b7c10 */ /* 0x000fe400087fe4ff */
[C---:B------:R-:W-:Y:S01]  /*4a00*/  IADD3 R5, P0, PT, R4.reuse, 0x80, RZ ;  /* 0x0000008004057810 */ /* 0x040fe20007f1e0ff */
[----:B------:R-:W-:Y:S01]  /*4a10*/  IMAD.X R7, RZ, RZ, R0, P1 ;  /* 0x000000ffff077224 */ /* 0x000fe200008e0600 */
[----:B------:R-:W-:Y:S01]  /*4a20*/  IADD3 R12, P2, PT, R4, 0x100, RZ ;  /* 0x00000100040c7810 */ /* 0x000fe20007f5e0ff */
[----:B------:R0:W-:Y:S01]  /*4a30*/  STG.E.64 desc[UR4][R10.64], R14 ;  /* 0x0000000e0a007986 */ /* 0x0001e2000c101b04 */
[----:B------:R-:W-:Y:S02]  /*4a40*/  IADD3.X R32, PT, PT, RZ, R0, RZ, P0, !PT ;  /* 0x00000000ff207210 */ /* 0x000fe400007fe4ff */
[----:B------:R-:W-:Y:S02]  /*4a50*/  LEA.HI R6, P1, R7, R6, RZ, 0x1 ;  /* 0x0000000607067211 */ /* 0x000fe400078308ff */
[----:B------:R-:W-:-:S02]  /*4a60*/  LEA.HI R13, P0, R32, R5, RZ, 0x1 ;  /* 0x00000005200d7211 */ /* 0x000fc400078108ff */
[----:B------:R-:W-:Y:S02]  /*4a70*/  IADD3.X R5, PT, PT, RZ, R0, RZ, P2, !PT ;  /* 0x00000000ff057210 */ /* 0x000fe400017fe4ff */
[----:B------:R-:W-:Y:S02]  /*4a80*/  IADD3.X R32, PT, PT, RZ, R32, RZ, P0, !PT ;  /* 0x00000020ff207210 */ /* 0x000fe400007fe4ff */
[----:B------:R-:W-:Y:S02]  /*4a90*/  LEA.HI R12, P0, R5, R12, RZ, 0x1 ;  /* 0x0000000c050c7211 */ /* 0x000fe400078108ff */
[----:B------:R-:W-:Y:S02]  /*4aa0*/  IADD3.X R7, PT, PT, RZ, R7, RZ, P1, !PT ;  /* 0x00000007ff077210 */ /* 0x000fe40000ffe4ff */
[----:B0-----:R-:W-:Y:S02]  /*4ab0*/  SHF.L.U32 R10, R6, 0x2, RZ ;  /* 0x00000002060a7819 */ /* 0x001fe400000006ff */
[----:B------:R-:W-:-:S02]  /*4ac0*/  SHF.L.U64.HI R14, R13, 0x2, R32 ;  /* 0x000000020d0e7819 */ /* 0x000fc40000010220 */
[----:B------:R-:W-:Y:S02]  /*4ad0*/  IADD3.X R5, PT, PT, RZ, R5, RZ, P0, !PT ;  /* 0x00000005ff057210 */ /* 0x000fe400007fe4ff */
[----:B------:R-:W-:Y:S02]  /*4ae0*/  LOP3.LUT R10, R10, 0xfffffff8, RZ, 0xc0, !PT ;  /* 0xfffffff80a0a7812 */ /* 0x000fe400078ec0ff */
[----:B------:R-:W-:Y:S02]  /*4af0*/  SHF.L.U32 R13, R13, 0x2, RZ ;  /* 0x000000020d0d7819 */ /* 0x000fe400000006ff */
[----:B------:R-:W-:Y:S02]  /*4b00*/  SHF.L.U64.HI R11, R6, 0x2, R7 ;  /* 0x00000002060b7819 */ /* 0x000fe40000010207 */
[C---:B------:R-:W-:Y:S01]  /*4b10*/  SHF.L.U64.HI R5, R12.reuse, 0x2, R5 ;  /* 0x000000020c057819 */ /* 0x040fe20000010205 */
[----:B------:R-:W-:Y:S01]  /*4b20*/  IMAD.SHL.U32 R12, R12, 0x4, RZ ;  /* 0x000000040c0c7824 */ /* 0x000fe200078e00ff */
[----:B------:R-:W-:-:S02]  /*4b30*/  IADD3 R10, P1, PT, R10, UR36, RZ ;  /* 0x000000240a0a7c10 */ /* 0x000fc4000ff3e0ff */
[----:B------:R-:W-:Y:S02]  /*4b40*/  LOP3.LUT R6, R13, 0xfffffff8, RZ, 0xc0, !PT ;  /* 0xfffffff80d067812 */ /* 0x000fe400078ec0ff */
[----:B------:R-:W-:Y:S02]  /*4b50*/  IADD3.X R11, PT, PT, R11, UR37, RZ, P1, !PT ;  /* 0x000000250b0b7c10 */ /* 0x000fe40008ffe4ff */
[----:B------:R-:W-:Y:S02]  /*4b60*/  IADD3 R6, P0, PT, R6, UR36, RZ ;  /* 0x0000002406067c10 */ /* 0x000fe4000ff1e0ff */
[----:B------:R-:W-:Y:S02]  /*4b70*/  IADD3 R37, P1, PT, R4, 0x140, RZ ;  /* 0x0000014004257810 */ /* 0x000fe40007f3e0ff */
[----:B------:R-:W-:Y:S02]  /*4b80*/  LOP3.LUT R12, R12, 0xfffffff8, RZ, 0xc0, !PT ;  /* 0xfffffff80c0c7812 */ /* 0x000fe400078ec0ff */
[----:B------:R-:W-:-:S02]  /*4b90*/  IADD3.X R7, PT, PT, R14, UR37, RZ, P0, !PT ;  /* 0x000000250e077c10 */ /* 0x000fc400087fe4ff */
[----:B------:R-:W-:Y:S02]  /*4ba0*/  IADD3.X R46, PT, PT, RZ, R0, RZ, P1, !PT ;  /* 0x00000000ff2e7210 */ /* 0x000fe40000ffe4ff */
[----:B------:R-:W-:Y:S01]  /*4bb0*/  IADD3 R12, P0, PT, R12, UR36, RZ ;  /* 0x000000240c0c7c10 */ /* 0x000fe2000ff1e0ff */
[----:B------:R0:W-:Y:S01]  /*4bc0*/  STG.E.64 desc[UR4][R6.64], R30 ;  /* 0x0000001e06007986 */ /* 0x0001e2000c101b04 */
[----:B------:R-:W-:Y:S02]  /*4bd0*/  LEA.HI R37, P5, R46, R37, RZ, 0x1 ;  /* 0x000000252e257211 */ /* 0x000fe400078b08ff */
[----:B------:R-:W-:Y:S01]  /*4be0*/  IADD3.X R13, PT, PT, R5, UR37, RZ, P0, !PT ;  /* 0x00000025050d7c10 */ /* 0x000fe200087fe4ff */
[----:B------:R-:W-:Y:S01]  /*4bf0*/  STG.E.64 desc[UR6][R10.64], R28 ;  /* 0x0000001c0a007986 */ /* 0x000fe2000c101b06 */
[C---:B------:R-:W-:Y:S02]  /*4c00*/  IADD3 R33, P0, PT, R4.reuse, 0x1c0, RZ ;  /* 0x000001c004217810 */ /* 0x040fe40007f1e0ff */
[----:B------:R-:W-:Y:S01]  /*4c10*/  IADD3.X R46, PT, PT, RZ, R46, RZ, P5, !PT ;  /* 0x0000002eff2e7210 */ /* 0x000fe20002ffe4ff */
[----:B------:R1:W-:Y:S01]  /*4c20*/  STG.E.64 desc[UR8][R12.64], R26 ;  /* 0x0000001a0c007986 */ /* 0x0003e2000c101b08 */
[----:B------:R-:W-:-:S02]  /*4c30*/  IADD3 R5, P1, PT, R4, 0x200, RZ ;  /* 0x0000020004057810 */ /* 0x000fc40007f3e0ff */
[C---:B------:R-:W-:Y:S02]  /*4c40*/  IADD3 R32, P2, PT, R4.reuse, 0x240, RZ ;  /* 0x0000024004207810 */ /* 0x040fe40007f5e0ff */
[C---:B------:R-:W-:Y:S02]  /*4c50*/  IADD3 R15, P5, PT, R4.reuse, 0x300, RZ ;  /* 0x00000300040f7810 */ /* 0x040fe40007fbe0ff */
[----:B0-----:R-:W-:Y:S02]  /*4c60*/  IADD3.X R7, PT, PT, RZ, R0, RZ, P6, !PT ;  /* 0x00000000ff077210 */ /* 0x001fe400037fe4ff */
[C---:B------:R-:W-:Y:S02]  /*4c70*/  IADD3 R31, P3, PT, R4.reuse, 0x280, RZ ;  /* 0x00000280041f7810 */ /* 0x040fe40007f7e0ff */
[C---:B------:R-:W-:Y:S02]  /*4c80*/  IADD3 R30, P4, PT, R4.reuse, 0x2c0, RZ ;  /* 0x000002c0041e7810 */ /* 0x040fe40007f9e0ff */
[----:B------:R-:W-:-:S02]  /*4c90*/  IADD3 R14, P6, PT, R4, 0x340, RZ ;  /* 0x00000340040e7810 */ /* 0x000fc40007fde0ff */
[----:B------:R-:W-:Y:S02]  /*4ca0*/  IADD3.X R4, PT, PT, RZ, R0, RZ, P0, !PT ;  /* 0x00000000ff047210 */ /* 0x000fe400007fe4ff */
[----:B------:R-:W-:Y:S02]  /*4cb0*/  LEA.HI R6, P0, R7, R36, RZ, 0x1 ;  /* 0x0000002407067211 */ /* 0x000fe400078108ff */
[----:B-1----:R-:W-:Y:S02]  /*4cc0*/  IADD3.X R26, PT, PT, RZ, R0, RZ, P1, !PT ;  /* 0x00000000ff1a7210 */ /* 0x002fe40000ffe4ff */
[----:B------:R-:W-:Y:S02]  /*4cd0*/  IADD3.X R7, PT, PT, RZ, R7, RZ, P0, !PT ;  /* 0x00000007ff077210 */ /* 0x000fe400007fe4ff */
[----:B------:R-:W-:Y:S02]  /*4ce0*/  LEA.HI R10, P0, R4, R33, RZ, 0x1 ;  /* 0x00000021040a7211 */ /* 0x000fe400078108ff */
[----:B------:R-:W-:Y:S01]  /*4cf0*/  LEA.HI R13, P1, R26, R5, RZ, 0x1 ;  /* 0x000000051a0d7211 */ /* 0x000fe200078308ff */
[----:B------:R-:W-:Y:S01]  /*4d00*/  IMAD.SHL.U32 R5, R37, 0x4, RZ ;  /* 0x0000000425057824 */ /* 0x000fe200078e00ff */
        /* <DEDUP_REMOVED lines=10> */
[----:B------:R-:W-:Y:S02]  /*4db0*/  IADD3.X R26, PT, PT, RZ, R26, RZ, P1, !PT ;  /* 0x0000001aff1a7210 */ /* 0x000fe40000ffe4ff */
[----:B------:R-:W-:Y:S02]  /*4dc0*/  SHF.L.U32 R12, R13, 0x2, RZ ;  /* 0x000000020d0c7819 */ /* 0x000fe400000006ff */
[----:B------:R-:W-:-:S02]  /*4dd0*/  IADD3.X R5, PT, PT, R27, UR37, RZ, P0, !PT ;  /* 0x000000251b057c10 */ /* 0x000fc400087fe4ff */
[----:B------:R-:W-:Y:S02]  /*4de0*/  IADD3 R6, P1, PT, R6, UR36, RZ ;  /* 0x0000002406067c10 */ /* 0x000fe4000ff3e0ff */
[----:B------:R-:W-:Y:S01]  /*4df0*/  IADD3 R10, P0, PT, R10, UR36, RZ ;  /* 0x000000240a0a7c10 */ /* 0x000fe2000ff1e0ff */
[----:B------:R0:W-:Y:S01]  /*4e00*/  STG.E.64 desc[UR4][R4.64], R24 ;  /* 0x0000001804007986 */ /* 0x0001e2000c101b04 */
[----:B------:R-:W-:Y:S02]  /*4e10*/  LOP3.LUT R12, R12, 0xfffffff8, RZ, 0xc0, !PT ;  /* 0xfffffff80c0c7812 */ /* 0x000fe400078ec0ff */
[----:B------:R-:W-:Y:S02]  /*4e20*/  IADD3.X R7, PT, PT, R7, UR37, RZ, P1, !PT ;  /* 0x0000002507077c10 */ /* 0x000fe40008ffe4ff */
[----:B------:R-:W-:Y:S02]  /*4e30*/  IADD3.X R11, PT, PT, R11, UR37, RZ, P0, !PT ;  /* 0x000000250b0b7c10 */ /* 0x000fe400087fe4ff */
[----:B------:R-:W-:Y:S01]  /*4e40*/  IADD3.X R27, PT, PT, RZ, R0, RZ, P2, !PT ;  /* 0x00000000ff1b7210 */ /* 0x000fe200017fe4ff */
[----:B------:R1:W-:Y:S01]  /*4e50*/  STG.E.64 desc[UR6][R6.64], R22 ;  /* 0x0000001606007986 */ /* 0x0003e2000c101b06 */
[----:B------:R-:W-:-:S02]  /*4e60*/  SHF.L.U64.HI R13, R13, 0x2, R26 ;  /* 0x000000020d0d7819 */ /* 0x000fc4000001021a */
[----:B------:R-:W-:Y:S01]  /*4e70*/  IADD3 R12, P1, PT, R12, UR36, RZ ;  /* 0x000000240c0c7c10 */ /* 0x000fe2000ff3e0ff */
[----:B------:R2:W-:Y:S01]  /*4e80*/  STG.E.64 desc[UR8][R10.64], R20 ;  /* 0x000000140a007986 */ /* 0x0005e2000c101b08 */
[-C--:B0-----:R-:W-:Y:S01]  /*4e90*/  IADD3.X R25, PT, PT, RZ, R0.reuse, RZ, P4, !PT ;  /* 0x00000000ff197210 */ /* 0x081fe200027fe4ff */
[----:B------:R-:W-:Y:S01]  /*4ea0*/  IMAD.X R24, RZ, RZ, R0, P3 ;  /* 0x000000ffff187224 */ /* 0x000fe200018e0600 */
[----:B------:R-:W-:Y:S02]  /*4eb0*/  IADD3.X R13, PT, PT, R13, UR37, RZ, P1, !PT ;  /* 0x000000250d0d7c10 */ /* 0x000fe40008ffe4ff */
[-C--:B------:R-:W-:Y:S02]  /*4ec0*/  IADD3.X R4, PT, PT, RZ, R0.reuse, RZ, P5, !PT ;  /* 0x00000000ff047210 */ /* 0x080fe40002ffe4ff */
[----:B------:R-:W-:Y:S01]  /*4ed0*/  IADD3.X R5, PT, PT, RZ, R0, RZ, P6, !PT ;  /* 0x00000000ff057210 */ /* 0x000fe200037fe4ff */
[----:B------:R0:W-:Y:S01]  /*4ee0*/  STG.E.64 desc[UR10][R12.64], R18 ;  /* 0x000000120c007986 */ /* 0x0001e2000c101b0a */
[----:B-1----:R-:W-:-:S02]  /*4ef0*/  LEA.HI R6, P1, R24, R31, RZ, 0x1 ;  /* 0x0000001f18067211 */ /* 0x002fc400078308ff */
[----:B------:R-:W-:Y:S02]  /*4f00*/  LEA.HI R14, P3, R5, R14, RZ, 0x1 ;  /* 0x0000000e050e7211 */ /* 0x000fe400078708ff */
[----:B--2---:R-:W-:Y:S02]  /*4f10*/  LEA.HI R11, P0, R27, R32, RZ, 0x1 ;  /* 0x000000201b0b7211 */ /* 0x004fe400078108ff */
[----:B------:R-:W-:Y:S02]  /*4f20*/  LEA.HI R10, P2, R25, R30, RZ, 0x1 ;  /* 0x0000001e190a7211 */ /* 0x000fe400078508ff */
[----:B------:R-:W-:Y:S02]  /*4f30*/  IADD3.X R0, PT, PT, RZ, R27, RZ, P0, !PT ;  /* 0x0000001bff007210 */ /* 0x000fe400007fe4ff */
[----:B------:R-:W-:Y:S02]  /*4f40*/  IADD3.X R5, PT, PT, RZ, R5, RZ, P3, !PT ;  /* 0x00000005ff057210 */ /* 0x000fe40001ffe4ff */
[----:B------:R-:W-:-:S02]  /*4f50*/  IADD3.X R7, PT, PT, RZ, R24, RZ, P1, !PT ;  /* 0x00000018ff077210 */ /* 0x000fc40000ffe4ff */
[----:B0-----:R-:W-:Y:S02]  /*4f60*/  LEA.HI R12, P0, R4, R15, RZ, 0x1 ;  /* 0x0000000f040c7211 */ /* 0x001fe400078108ff */
[C---:B------:R-:W-:Y:S02]  /*4f70*/  SHF.L.U64.HI R15, R11.reuse, 0x2, R0 ;  /* 0x000000020b0f7819 */ /* 0x040fe40000010200 */
[----:B------:R-:W-:Y:S01]  /*4f80*/  SHF.L.U32 R0, R11, 0x2, RZ ;  /* 0x000000020b007819 */ /* 0x000fe200000006ff */
[----:B------:R-:W-:Y:S01]  /*4f90*/  IMAD.X R11, RZ, RZ, R25, P2 ;  /* 0x000000ffff0b7224 */ /* 0x000fe200010e0619 */
[----:B------:R-:W-:Y:S02]  /*4fa0*/  IADD3.X R13, PT, PT, RZ, R4, RZ, P0, !PT ;  /* 0x00000004ff0d7210 */ /* 0x000fe400007fe4ff */
[----:B------:R-:W-:Y:S02]  /*4fb0*/  LOP3.LUT R4, R0, 0xfffffff8, RZ, 0xc0, !PT ;  /* 0xfffffff800047812 */ /* 0x000fe400078ec0ff */
[----:B------:R-:W-:-:S02]  /*4fc0*/  SHF.L.U64.HI R11, R10, 0x2, R11 ;  /* 0x000000020a0b7819 */ /* 0x000fc4000001020b */
[----:B------:R-:W-:Y:S02]  /*4fd0*/  SHF.L.U32 R10, R10, 0x2, RZ ;  /* 0x000000020a0a7819 */ /* 0x000fe400000006ff */
[----:B------:R-:W-:Y:S02]  /*4fe0*/  IADD3 R4, P0, PT, R4, UR36, RZ ;  /* 0x0000002404047c10 */ /* 0x000fe4000ff1e0ff */
[----:B------:R-:W-:Y:S02]  /*4ff0*/  LOP3.LUT R10, R10, 0xfffffff8, RZ, 0xc0, !PT ;  /* 0xfffffff80a0a7812 */ /* 0x000fe400078ec0ff */
[----:B------:R-:W-:Y:S02]  /*5000*/  SHF.L.U64.HI R0, R14, 0x2, R5 ;  /* 0x000000020e007819 */ /* 0x000fe40000010205 */
[----:B------:R-:W-:Y:S02]  /*5010*/  IADD3.X R5, PT, PT, R15, UR37, RZ, P0, !PT ;  /* 0x000000250f057c10 */ /* 0x000fe400087fe4ff */
[----:B------:R-:W-:-:S02]  /*5020*/  IADD3 R10, P0, PT, R10, UR36, RZ ;  /* 0x000000240a0a7c10 */ /* 0x000fc4000ff1e0ff */
[----:B------:R-:W-:Y:S01]  /*5030*/  SHF.L.U64.HI R7, R6, 0x2, R7 ;  /* 0x0000000206077819 */ /* 0x000fe20000010207 */
[----:B------:R1:W-:Y:S01]  /*5040*/  STG.E.64 desc[UR4][R4.64], R16 ;  /* 0x0000001004007986 */ /* 0x0003e2000c101b04 */
[----:B------:R-:W-:Y:S02]  /*5050*/  IADD3.X R11, PT, PT, R11, UR37, RZ, P0, !PT ;  /* 0x000000250b0b7c10 */ /* 0x000fe400087fe4ff */
[----:B------:R-:W-:Y:S02]  /*5060*/  IADD3 R41, P0, PT, R40, R41, RZ ;  /* 0x0000002928297210 */ /* 0x000fe40007f1e0ff */
[----:B------:R-:W-:Y:S02]  /*5070*/  SHF.L.U32 R6, R6, 0x2, RZ ;  /* 0x0000000206067819 */ /* 0x000fe400000006ff */
[C---:B------:R-:W-:Y:S02]  /*5080*/  SHF.L.U64.HI R13, R12.reuse, 0x2, R13 ;  /* 0x000000020c0d7819 */ /* 0x040fe4000001020d */
[----:B------:R-:W-:-:S02]  /*5090*/  SHF.L.U32 R12, R12, 0x2, RZ ;  /* 0x000000020c0c7819 */ /* 0x000fc400000006ff */
[----:B------:R-:W-:Y:S02]  /*50a0*/  SHF.L.U32 R14, R14, 0x2, RZ ;  /* 0x000000020e0e7819 */ /* 0x000fe400000006ff */
[----:B------:R-:W-:Y:S02]  /*50b0*/  LEA.HI.X.SX32 R43, R40, R43, 0x1, P0 ;  /* 0x0000002b282b7211 */ /* 0x000fe400000f0eff */
[----:B------:R-:W-:Y:S02]  /*50c0*/  LOP3.LUT R6, R6, 0xfffffff8, RZ, 0xc0, !PT ;  /* 0xfffffff806067812 */ /* 0x000fe400078ec0ff */
[----:B------:R-:W-:Y:S02]  /*50d0*/  ISETP.GE.U32.AND P0, PT, R41, UR44, PT ;  /* 0x0000002c29007c0c */ /* 0x000fe4000bf06070 */
[----:B------:R-:W-:Y:S02]  /*50e0*/  LOP3.LUT R12, R12, 0xfffffff8, RZ, 0xc0, !PT ;  /* 0xfffffff80c0c7812 */ /* 0x000fe400078ec0ff */
        /* <DEDUP_REMOVED lines=14> */
.L_x_34663:
[----:B------:R-:W-:Y:S01]  /*51d0*/  BSSY B0, `(.L_x_34721) ;  /* 0x0000007000007945 */ /* 0x000fe20003800000 */
[----:B------:R-:W-:Y:S01]  /*51e0*/  IMAD.MOV.U32 R12, RZ, RZ, 0x10 ;  /* 0x00000010ff0c7424 */ /* 0x000fe200078e00ff */
[----:B------:R-:W-:Y:S02]  /*51f0*/  MOV R11, 0x1f ;  /* 0x0000001f000b7802 */ /* 0x000fe40000000f00 */
[----:B------:R-:W-:-:S07]  /*5200*/  MOV R15, 0xffffffff ;  /* 0xffffffff000f7802 */ /* 0x000fce0000000f00 */
[----:B------:R-:W-:Y:S05]  /*5210*/  WARPSYNC.COLLECTIVE R15, `(.L_x_34722) ;  /* 0x000000000f087348 */ /* 0x000fea0003c00000 */
[----:B------:R0:W1:Y:S02]  /*5220*/  SHFL.BFLY P6, R14, R13, R12, R11 ;  /* 0x0c00000c0d0e7389 */ /* 0x00006400000c000b */
[----:B01----:R-:W-:Y:S05]  /*5230*/  ENDCOLLECTIVE ;  /* 0x000000000000791b */ /* 0x003fea0003800000 */
.L_x_34722:
[----:B------:R-:W-:Y:S05]  /*5240*/  BSYNC B0 ;  /* 0x0000000000007941 */ /* 0x000fea0003800000 */
.L_x_34721:
        /* <DEDUP_REMOVED lines=8> */
.L_x_34723:
[----:B------:R-:W-:Y:S01]  /*52d0*/  IMAD.MOV.U32 R12, RZ, RZ, 0x4 ;  /* 0x00000004ff0c7424 */ /* 0x000fe200078e00ff */
[----:B------:R-:W-:-:S04]  /*52e0*/  FMNMX R0, R13, R14, !PT ;  /* 0x0000000e0d007209 */ /* 0x000fc80007800000 */
[----:B------:R-:W-:-:S07]  /*52f0*/  MOV R13, R0 ;  /* 0x00000000000d7202 */ /* 0x000fce0000000f00 */
[----:B------:R-:W-:Y:S05]  /*5300*/  WARPSYNC.COLLECTIVE R15, `(.L_x_34724) ;  /* 0x000000000f087348 */ /* 0x000fea0003c00000 */
[----:B------:R0:W1:Y:S02]  /*5310*/  SHFL.BFLY P6, R14, R13, R12, R11 ;  /* 0x0c00000c0d0e7389 */ /* 0x00006400000c000b */
[----:B01----:R-:W-:Y:S05]  /*5320*/  ENDCOLLECTIVE ;  /* 0x000000000000791b */ /* 0x003fea0003800000 */
.L_x_34724:
[----:B------:R-:W-:Y:S01]  /*5330*/  HFMA2 R12, -RZ, RZ, 0, 1.1920928955078125e-07 ;  /* 0x00000002ff0c7431 */ /* 0x000fe200000001ff */
[----:B------:R-:W-:-:S04]  /*5340*/  FMNMX R2, R0, R14, !PT ;  /* 0x0000000e00027209 */ /* 0x000fc80007800000 */
[----:B------:R-:W-:-:S07]  /*5350*/  MOV R13, R2 ;  /* 0x00000002000d7202 */ /* 0x000fce0000000f00 */
[----:B------:R-:W-:Y:S05]  /*5360*/  WARPSYNC.COLLECTIVE R15, `(.L_x_34725) ;  /* 0x000000000f087348 */ /* 0x000fea0003c00000 */
[----:B------:R0:W1:Y:S02]  /*5370*/  SHFL.BFLY P6, R14, R13, R12, R11 ;  /* 0x0c00000c0d0e7389 */ /* 0x00006400000c000b */
[----:B01----:R-:W-:Y:S05]  /*5380*/  ENDCOLLECTIVE ;  /* 0x000000000000791b */ /* 0x003fea0003800000 */
.L_x_34725:
[----:B------:R-:W-:Y:S01]  /*5390*/  HFMA2 R12, -RZ, RZ, 0, 5.9604644775390625e-08 ;  /* 0x00000001ff0c7431 */ /* 0x000fe200000001ff */
[----:B------:R-:W-:-:S04]  /*53a0*/  FMNMX R3, R2, R14, !PT ;  /* 0x0000000e02037209 */ /* 0x000fc80007800000 */
[----:B------:R-:W-:-:S07]  /*53b0*/  MOV R13, R3 ;  /* 0x00000003000d7202 */ /* 0x000fce0000000f00 */
[----:B------:R-:W-:Y:S05]  /*53c0*/  WARPSYNC.COLLECTIVE R15, `(.L_x_34726) ;  /* 0x000000000f087348 */ /* 0x000fea0003c00000 */
[----:B------:R0:W1:Y:S02]  /*53d0*/  SHFL.BFLY P6, R14, R13, R12, R11 ;  /* 0x0c00000c0d0e7389 */ /* 0x00006400000c000b */
[----:B01----:R-:W-:Y:S05]  /*53e0*/  ENDCOLLECTIVE ;  /* 0x000000000000791b */ /* 0x003fea0003800000 */
.L_x_34726:
[----:B------:R-:W-:-:S05]  /*53f0*/  FMNMX R7, R3, R14, !PT ;  /* 0x0000000e03077209 */ /* 0x000fca0007800000 */
[--C-:B------:R-:W-:Y:S01]  /*5400*/  FADD R8, R9, -R7.reuse ;  /* 0x8000000709087221 */ /* 0x100fe20000000000 */
[C---:B------:R-:W-:Y:S01]  /*5410*/  FADD R9, -R7.reuse, R48 ;  /* 0x0000003007097221 */ /* 0x040fe20000000100 */
[----:B------:R-:W-:Y:S01]  /*5420*/  FADD R0, -R7, R4 ;  /* 0x0000000407007221 */ /* 0x000fe20000000100 */
        /* <DEDUP_REMOVED lines=25> */
[----:B------:R-:W-:-:S05]  /*55c0*/  MOV R7, 0x3bbb989d ;  /* 0x3bbb989d00077802 */ /* 0x000fca0000000f00 */
        /* <DEDUP_REMOVED lines=258> */
.L_x_34727:
[----:B------:R-:W-:Y:S02]  /*65f0*/  HFMA2 R12, -RZ, RZ, 0, 4.76837158203125e-07 ;  /* 0x00000008ff0c7431 */ /* 0x000fe400000001ff */
[----:B------:R-:W-:-:S05]  /*6600*/  FADD R36, R13, R14 ;  /* 0x0000000e0d247221 */ /* 0x000fca0000000000 */
[----:B------:R-:W-:-:S07]  /*6610*/  MOV R13, R36 ;  /* 0x00000024000d7202 */ /* 0x000fce0000000f00 */
[----:B------:R-:W-:Y:S05]  /*6620*/  WARPSYNC.COLLECTIVE R15, `(.L_x_34728) ;  /* 0x000000000f087348 */ /* 0x000fea0003c00000 */
[----:B------:R0:W1:Y:S02]  /*6630*/  SHFL.BFLY P6, R14, R13, R12, R11 ;  /* 0x0c00000c0d0e7389 */ /* 0x00006400000c000b */
[----:B01----:R-:W-:Y:S05]  /*6640*/  ENDCOLLECTIVE ;  /* 0x000000000000791b */ /* 0x003fea0003800000 */
.L_x_34728:
[----:B------:R-:W-:Y:S02]  /*6650*/  HFMA2 R12, -RZ, RZ, 0, 2.384185791015625e-07 ;  /* 0x00000004ff0c7431 */ /* 0x000fe400000001ff */
[----:B------:R-:W-:-:S05]  /*6660*/  FADD R37, R36, R14 ;  /* 0x0000000e24257221 */ /* 0x000fca0000000000 */
[----:B------:R-:W-:-:S07]  /*6670*/  MOV R13, R37 ;  /* 0x00000025000d7202 */ /* 0x000fce0000000f00 */
[----:B------:R-:W-:Y:S05]  /*6680*/  WARPSYNC.COLLECTIVE R15, `(.L_x_34729) ;  /* 0x000000000f087348 */ /* 0x000fea0003c00000 */
[----:B------:R0:W1:Y:S02]  /*6690*/  SHFL.BFLY P6, R14, R13, R12, R11 ;  /* 0x0c00000c0d0e7389 */ /* 0x00006400000c000b */
[----:B01----:R-:W-:Y:S05]  /*66a0*/  ENDCOLLECTIVE ;  /* 0x000000000000791b */ /* 0x003fea0003800000 */
.L_x_34729:
[----:B------:R-:W-:Y:S01]  /*66b0*/  MOV R12, 0x2 ;  /* 0x00000002000c7802 */ /* 0x000fe20000000f00 */
[----:B------:R-:W-:-:S04]  /*66c0*/  FADD R38, R37, R14 ;  /* 0x0000000e25267221 */ /* 0x000fc80000000000 */
[----:B------:R-:W-:-:S07]  /*66d0*/  IMAD.MOV.U32 R13, RZ, RZ, R38 ;  /* 0x000000ffff0d7224 */ /* 0x000fce00078e0026 */
[----:B------:R-:W-:Y:S05]  /*66e0*/  WARPSYNC.COLLECTIVE R15, `(.L_x_34730) ;  /* 0x000000000f087348 */ /* 0x000fea0003c00000 */
[----:B------:R0:W1:Y:S02]  /*66f0*/  SHFL.BFLY P6, R14, R13, R12, R11 ;  /* 0x0c00000c0d0e7389 */ /* 0x00006400000c000b */
[----:B01----:R-:W-:Y:S05]  /*6700*/  ENDCOLLECTIVE ;  /* 0x000000000000791b */ /* 0x003fea0003800000 */
.L_x_34730:
[----:B------:R-:W-:Y:S02]  /*6710*/  HFMA2 R12, -RZ, RZ, 0, 5.9604644775390625e-08 ;  /* 0x00000001ff0c7431 */ /* 0x000fe400000001ff */
[----:B------:R-:W-:-:S05]  /*6720*/  FADD R39, R38, R14 ;  /* 0x0000000e26277221 */ /* 0x000fca0000000000 */
[----:B------:R-:W-:-:S07]  /*6730*/  MOV R13, R39 ;  /* 0x00000027000d7202 */ /* 0x000fce0000000f00 */
[----:B------:R-:W-:Y:S05]  /*6740*/  WARPSYNC.COLLECTIVE R15, `(.L_x_34731) ;  /* 0x000000000f087348 */ /* 0x000fea0003c00000 */
[----:B------:R0:W1:Y:S02]  /*6750*/  SHFL.BFLY P6, R14, R13, R12, R11 ;  /* 0x0c00000c0d0e7389 */ /* 0x00006400000c000b */
[----:B01----:R-:W-:Y:S05]  /*6760*/  ENDCOLLECTIVE ;  /* 0x000000000000791b */ /* 0x003fea0003800000 */
.L_x_34731:
[----:B------:R-:W-:Y:S05]  /*6770*/  BRA `(.L_x_34732) ;  /* 0xffffffc400847947 */ /* 0x000fea000383ffff */
        .weak           $__internal_579_$__cuda_sm3x_div_rn_noftz_f32_slowpath
        .type           $__internal_579_$__cuda_sm3x_div_rn_noftz_f32_slowpath,@function
        .size           $__internal_579_$__cuda_sm3x_div_rn_noftz_f32_slowpath,(.L_x_37956 - $__internal_579_$__cuda_sm3x_div_rn_noftz_f32_slowpath)
$__internal_579_$__cuda_sm3x_div_rn_noftz_f32_slowpath:
        /* <DEDUP_REMOVED lines=35> */
.L_x_34734:
        /* <DEDUP_REMOVED lines=51> */
.L_x_34741:
[----:B------:R-:W-:-:S04]  /*6ce0*/  LOP3.LUT R11, R11, 0x80000000, RZ, 0xc0, !PT ;  /* 0x800000000b0b7812 */ /* 0x000fc800078ec0ff */
[----:B------:R-:W-:Y:S01]  /*6cf0*/  LOP3.LUT R11, R11, 0x7f800000, RZ, 0xfc, !PT ;  /* 0x7f8000000b0b7812 */ /* 0x000fe200078efcff */
[----:B------:R-:W-:Y:S06]  /*6d00*/  BRA `(.L_x_34742) ;  /* 0x0000000000047947 */ /* 0x000fec0003800000 */
.L_x_34740:
[----:B------:R-:W-:-:S07]  /*6d10*/  LEA R11, R46, R11, 0x17 ;  /* 0x0000000b2e0b7211 */ /* 0x000fce00078eb8ff */
.L_x_34742:
[----:B------:R-:W-:Y:S05]  /*6d20*/  BSYNC.RECONVERGENT B1 ;  /* 0x0000000000017941 */ /* 0x000fea0003800200 */
.L_x_34739:
[----:B------:R-:W-:Y:S05]  /*6d30*/  BRA `(.L_x_34743) ;  /* 0x0000000000207947 */ /* 0x000fea0003800000 */
.L_x_34738:
[----:B------:R-:W-:-:S04]  /*6d40*/  LOP3.LUT R11, R11, 0x80000000, R48, 0x48, !PT ;  /* 0x800000000b0b7812 */ /* 0x000fc800078e4830 */
[----:B------:R-:W-:Y:S01]  /*6d50*/  LOP3.LUT R11, R11, 0x7f800000, RZ, 0xfc, !PT ;  /* 0x7f8000000b0b7812 */ /* 0x000fe200078efcff */
[----:B------:R-:W-:Y:S06]  /*6d60*/  BRA `(.L_x_34743) ;  /* 0x0000000000147947 */ /* 0x000fec0003800000 */
.L_x_34737:
[----:B------:R-:W-:Y:S01]  /*6d70*/  LOP3.LUT R11, R11, 0x80000000, R48, 0x48, !PT ;  /* 0x800000000b0b7812 */ /* 0x000fe200078e4830 */
[----:B------:R-:W-:Y:S06]  /*6d80*/  BRA `(.L_x_34743) ;  /* 0x00000000000c7947 */ /* 0x000fec0003800000 */
.L_x_34736:
[----:B------:R-:W0:Y:S01]  /*6d90*/  MUFU.RSQ R11, -QNAN ;  /* 0xffc00000000b7908 */ /* 0x000e220000001400 */
[----:B------:R-:W-:Y:S05]  /*6da0*/  BRA `(.L_x_34743) ;  /* 0x0000000000047947 */ /* 0x000fea0003800000 */
.L_x_34735:
[----:B------:R-:W-:-:S07]  /*6db0*/  FADD.FTZ R11, R32, R11 ;  /* 0x0000000b200b7221 */ /* 0x000fce0000010000 */
.L_x_34743:
[----:B------:R-:W-:Y:S05]  /*6dc0*/  BSYNC.RECONVERGENT B0 ;  /* 0x0000000000007941 */ /* 0x000fea0003800200 */
.L_x_34733:
[----:B------:R-:W-:-:S04]  /*6dd0*/  HFMA2 R37, -RZ, RZ, 0, 0 ;  /* 0x00000000ff257431 */ /* 0x000fc800000001ff */
[----:B0-----:R-:W-:Y:S05]  /*6de0*/  RET.REL.NODEC R36 `(_Z15SoftmaxWarpImplI24ElementwiseScaleMaskLoadIffbE11DirectStoreIffEfLi2ELi28ELi32ELi1ELb0EL9Algorithm0EEvT_T0_ll) ;  /* 0xffffff9024847950 */ /* 0x001fea0003c3ffff */
.L_x_34744:
        /* <DEDUP_REMOVED lines=9> */
.L_x_37956:


//--------------------- .text._Z15SoftmaxWarpImplI24ElementwiseScaleMaskLoadIffbE11DirectStoreIffEfLi2ELi26ELi32ELi1ELb1EL9Algorithm0EEvT_T0_ll --------------------------
	.section	.text._Z15SoftmaxWarpImplI24ElementwiseScaleMaskLoadIffbE11DirectStoreIffEfLi2ELi26ELi32ELi1ELb1EL9Algorithm0EEvT_T0_ll,"ax",@progbits
	.align	128
        .global         _Z15SoftmaxWarpImplI24ElementwiseScaleMaskLoadIffbE11DirectStoreIffEfLi2ELi26ELi32ELi1ELb1EL9Algorithm0EEvT_T0_ll
        .type           _Z15SoftmaxWarpImplI24ElementwiseScaleMaskLoadIffbE11DirectStoreIffEfLi2ELi26ELi32ELi1ELb1EL9Algorithm0EEvT_T0_ll,@function
        .size           _Z15SoftmaxWarpImplI24ElementwiseScaleMaskLoadIffbE11DirectStoreIffEfLi2ELi26ELi32ELi1ELb1EL9Algorithm0EEvT_T0_ll,(.L_x_37957 - _Z15SoftmaxWarpImplI24ElementwiseScaleMaskLoadIffbE11DirectStoreIffEfLi2ELi26ELi32ELi1ELb1EL9Algorithm0EEvT_T0_ll)
        .other          _Z15SoftmaxWarpImplI24ElementwiseScaleMaskLoadIffbE11DirectStoreIffEfLi2ELi26ELi32ELi1ELb1EL9Algorithm0EEvT_T0_ll,@"STO_CUDA_ENTRY STV_DEFAULT"
_Z15SoftmaxWarpImplI24ElementwiseScaleMaskLoadIffbE11DirectStoreIffEfLi2ELi26ELi32ELi1ELb1EL9Algorithm0EEvT_T0_ll:
.text._Z15SoftmaxWarpImplI24ElementwiseScaleMaskLoadIffbE11DirectStoreIffEfLi2ELi26ELi32ELi1ELb1EL9Algorithm0EEvT_T0_ll:
        /* <DEDUP_REMOVED lines=26> */
.L_x_34745:
        /* <DEDUP_REMOVED lines=27> */
.L_x_34852:
[----:B0-234-:R-:W0:Y:S01]  /*0350*/  LDC.64 R2, c[0x0][0x3b8] ;  /* 0x0000ee00ff027b82 */ /* 0x01de220000000a00 */
[----:B------:R-:W-:Y:S01]  /*0360*/  BSSY.RECONVERGENT B1, `(.L_x_34747) ;  /* 0x000002d000017945 */ /* 0x000fe20003800200 */
[----:B------:R-:W-:Y:S01]  /*0370*/  MOV R5, 0xff800000 ;  /* 0xff80000000057802 */ /* 0x000fe20000000f00 */
[----:B-1----:R-:W-:Y:S01]  /*0380*/  IMAD.MOV.U32 R13, RZ, RZ, -0x800000 ;  /* 0xff800000ff0d7424 */ /* 0x002fe200078e00ff */
        /* <DEDUP_REMOVED lines=42> */
.L_x_34748:
[----:B------:R-:W-:Y:S05]  /*0630*/  BSYNC.RECONVERGENT B1 ;  /* 0x0000000000017941 */ /* 0x000fea0003800200 */
.L_x_34747:
        /* <DEDUP_REMOVED lines=38> */
.L_x_34750:
[----:B------:R-:W-:Y:S05]  /*08a0*/  BSYNC.RECONVERGENT B1 ;  /* 0x0000000000017941 */ /* 0x000fea0003800200 */
.L_x_34749:
        /* <DEDUP_REMOVED lines=40> */
.L_x_34752:
[----:B------:R-:W-:Y:S05]  /*0b30*/  BSYNC.RECONVERGENT B1 ;  /* 0x0000000000017941 */ /* 0x000fea0003800200 */
.L_x_34751:
        /* <DEDUP_REMOVED lines=38> */
.L_x_34754:
[----:B------:R-:W-:Y:S05]  /*0da0*/  BSYNC.RECONVERGENT B1 ;  /* 0x0000000000017941 */ /* 0x000fea0003800200 */
.L_x_34753:
        /* <DEDUP_REMOVED lines=40> */
.L_x_34756:
[----:B------:R-:W-:Y:S05]  /*1030*/  BSYNC.RECONVERGENT B1 ;  /* 0x0000000000017941 */ /* 0x000fea0003800200 */
.L_x_34755:
        /* <DEDUP_REMOVED lines=38> */
.L_x_34758:
[----:B------:R-:W-:Y:S05]  /*12a0*/  BSYNC.RECONVERGENT B1 ;  /* 0x0000000000017941 */ /* 0x000fea0003800200 */
.L_x_34757:
        /* <DEDUP_REMOVED lines=40> */
.L_x_34760:
[----:B------:R-:W-:Y:S05]  /*1530*/  BSYNC.RECONVERGENT B1 ;  /* 0x0000000000017941 */ /* 0x000fea0003800200 */
.L_x_34759:
        /* <DEDUP_REMOVED lines=38> */
.L_x_34762:
[----:B------:R-:W-:Y:S05]  /*17a0*/  BSYNC.RECONVERGENT B1 ;  /* 0x0000000000017941 */ /* 0x000fea0003800200 */
.L_x_34761:
        /* <DEDUP_REMOVED lines=51> */
.L_x_34764:
[----:B------:R-:W-:Y:S05]  /*1ae0*/  BSYNC.RECONVERGENT B1 ;  /* 0x0000000000017941 */ /* 0x000fea0003800200 */
.L_x_34763:
        /* <DEDUP_REMOVED lines=35> */
.L_x_34766:
[----:B------:R-:W-:Y:S05]  /*1d20*/  BSYNC.RECONVERGENT B1 ;  /* 0x0000000000017941 */ /* 0x000fea0003800200 */
.L_x_34765:
        /* <DEDUP_REMOVED lines=35> */
.L_x_34768:
[----:B------:R-:W-:Y:S05]  /*1f60*/  BSYNC.RECONVERGENT B1 ;  /* 0x0000000000017941 */ /* 0x000fea0003800200 */
.L_x_34767:
        /* <DEDUP_REMOVED lines=35> */
.L_x_34770:
[----:B------:R-:W-:Y:S05]  /*21a0*/  BSYNC.RECONVERGENT B1 ;  /* 0x0000000000017941 */ /* 0x000fea0003800200 */
.L_x_34769:
        /* <DEDUP_REMOVED lines=35> */
.L_x_34772:
[----:B------:R-:W-:Y:S05]  /*23e0*/  BSYNC.RECONVERGENT B1 ;  /* 0x0000000000017941 */ /* 0x000fea0003800200 */
.L_x_34771:
[----:B------:R-:W-:-:S03]  /*23f0*/  UMOV UR4, 0xffffffff ;  /* 0xffffffff00047882 */ /* 0x000fc60000000000 */
[----:B------:R-:W-:Y:S05]  /*2400*/  BRA.DIV UR4, `(.L_x_34773) ;  /* 0x0000003a04d87947 */ /* 0x000fea000b800000 */
        /* <DEDUP_REMOVED lines=44> */
[----:B------:R-:W-:Y:S01]  /*26d0*/  FADD R74, -R74, R8 ;  /* 0x000000084a4a7221 */ /* 0x000fe20000000100 */
[----:B------:R-:W-:Y:S01]  /*26e0*/  FFMA R3, R76, 1.925963033500011079e-08, R3 ;  /* 0x32a570604c037823 */ /* 0x000fe20000000003 */
[----:B------:R-:W-:Y:S01]  /*26f0*/  FFMA.SAT R8, R80, R11, 0.5 ;  /* 0x3f00000050087423 */ /* 0x000fe2000000200b */
[----:B------:R-:W-:Y:S01]  /*2700*/  FFMA R5, R78, 1.4426950216293334961, -R5 ;  /* 0x3fb8aa3b4e057823 */ /* 0x000fe20000000805 */
[----:B------:R-:W-:-:S02]  /*2710*/  IMAD.SHL.U32 R0, R0, 0x800000, RZ ;  /* 0x0080000000007824 */ /* 0x000fc400078e00ff */
[----:B------:R-:W-:Y:S01]  /*2720*/  FFMA.SAT R18, R4, R11, 0.5 ;  /* 0x3f00000004127423 */ /* 0x000fe2000000200b */
[----:B------:R-:W-:Y:S01]  /*2730*/  FFMA.RM R7, R8, R13, 12582913 ;  /* 0x4b40000108077423 */ /* 0x000fe2000000400d */
[----:B------:R-:W-:Y:S01]  /*2740*/  FFMA R5, R78, 1.925963033500011079e-08, R5 ;  /* 0x32a570604e057823 */ /* 0x000fe20000000005 */
[----:B------:R-:W0:Y:S01]  /*2750*/  MUFU.EX2 R3, R3 ;  /* 0x0000000300037308 */ /* 0x000e220000000800 */
[----:B------:R-:W-:Y:S01]  /*2760*/  FFMA.SAT R8, R82, R11, 0.5 ;  /* 0x3f00000052087423 */ /* 0x000fe2000000200b */
[----:B------:R-:W-:Y:S01]  /*2770*/  FADD R9, R7, -12583039 ;  /* 0xcb40007f07097421 */ /* 0x000fe20000000000 */
[-C--:B------:R-:W-:Y:S02]  /*2780*/  FFMA.RM R18, R18, R13.reuse, 12582913 ;  /* 0x4b40000112127423 */ /* 0x080fe4000000400d */
[----:B------:R-:W-:Y:S01]  /*2790*/  FFMA.RM R10, R8, R13, 12582913 ;  /* 0x4b400001080a7423 */ /* 0x000fe2000000400d */
[----:B------:R-:W-:Y:S02]  /*27a0*/  FFMA R9, R80, 1.4426950216293334961, -R9 ;  /* 0x3fb8aa3b50097823 */ /* 0x000fe40000000809 */
[----:B------:R-:W1:Y:S01]  /*27b0*/  MUFU.EX2 R5, R5 ;  /* 0x0000000500057308 */ /* 0x000e620000000800 */
[----:B------:R-:W-:Y:S01]  /*27c0*/  FADD R15, R10, -12583039 ;  /* 0xcb40007f0a0f7421 */ /* 0x000fe20000000000 */
[----:B------:R-:W-:-:S03]  /*27d0*/  FFMA R9, R80, 1.925963033500011079e-08, R9 ;  /* 0x32a5706050097823 */ /* 0x000fc60000000009 */
[----:B------:R-:W-:-:S03]  /*27e0*/  FFMA R15, R82, 1.4426950216293334961, -R15 ;  /* 0x3fb8aa3b520f7823 */ /* 0x000fc6000000080f */
[----:B------:R-:W2:Y:S01]  /*27f0*/  MUFU.EX2 R9, R9 ;  /* 0x0000000900097308 */ /* 0x000ea20000000800 */
[----:B0-----:R-:W-:Y:S01]  /*2800*/  FMUL R8, R0, R3 ;  /* 0x0000000300087220 */ /* 0x001fe20000400000 */
[----:B------:R-:W-:Y:S01]  /*2810*/  SHF.L.U32 R0, R2, 0x17, RZ ;  /* 0x0000001702007819 */ /* 0x000fe200000006ff */
[----:B------:R-:W-:Y:S01]  /*2820*/  FFMA.SAT R2, R70, R11, 0.5 ;  /* 0x3f00000046027423 */ /* 0x000fe2000000200b */
[----:B------:R-:W-:-:S04]  /*2830*/  FFMA R15, R82, 1.925963033500011079e-08, R15 ;  /* 0x32a57060520f7823 */ /* 0x000fc8000000000f */
[----:B------:R-:W0:Y:S01]  /*2840*/  MUFU.EX2 R16, R15 ;  /* 0x0000000f00107308 */ /* 0x000e220000000800 */
[----:B-1----:R-:W-:Y:S01]  /*2850*/  FMUL R0, R0, R5 ;  /* 0x0000000500007220 */ /* 0x002fe20000400000 */
[----:B------:R-:W-:Y:S01]  /*2860*/  FFMA.RM R5, R2, R13, 12582913 ;  /* 0x4b40000102057423 */ /* 0x000fe2000000400d */
[----:B------:R-:W-:Y:S01]  /*2870*/  SHF.L.U32 R2, R7, 0x17, RZ ;  /* 0x0000001707027819 */ /* 0x000fe200000006ff */
[----:B------:R-:W-:Y:S02]  /*2880*/  FADD R7, R18, -12583039 ;  /* 0xcb40007f12077421 */ /* 0x000fe40000000000 */
[----:B------:R-:W-:Y:S02]  /*2890*/  FADD R3, R5, -12583039 ;  /* 0xcb40007f05037421 */ /* 0x000fe40000000000 */
[----:B------:R-:W-:Y:S01]  /*28a0*/  FFMA R7, R4, 1.4426950216293334961, -R7 ;  /* 0x3fb8aa3b04077823 */ /* 0x000fe20000000807 */
[----:B--2---:R-:W-:Y:S01]  /*28b0*/  FMUL R2, R2, R9 ;  /* 0x0000000902027220 */ /* 0x004fe20000400000 */
[----:B------:R-:W-:-:S02]  /*28c0*/  FFMA R3, R70, 1.4426950216293334961, -R3 ;  /* 0x3fb8aa3b46037823 */ /* 0x000fc40000000803 */
[----:B------:R-:W-:Y:S01]  /*28d0*/  FFMA R9, R4, 1.925963033500011079e-08, R7 ;  /* 0x32a5706004097823 */ /* 0x000fe20000000007 */
[----:B------:R-:W-:Y:S01]  /*28e0*/  FFMA.SAT R4, R6, R11, 0.5 ;  /* 0x3f00000006047423 */ /* 0x000fe2000000200b */
[----:B------:R-:W-:Y:S01]  /*28f0*/  FFMA R70, R70, 1.925963033500011079e-08, R3 ;  /* 0x32a5706046467823 */ /* 0x000fe20000000003 */
[----:B------:R-:W-:Y:S02]  /*2900*/  SHF.L.U32 R3, R10, 0x17, RZ ;  /* 0x000000170a037819 */ /* 0x000fe400000006ff */
[----:B------:R-:W-:Y:S01]  /*2910*/  FFMA.RM R10, R4, R13, 12582913 ;  /* 0x4b400001040a7423 */ /* 0x000fe2000000400d */
[----:B------:R-:W1:Y:S01]  /*2920*/  MUFU.EX2 R7, R70 ;  /* 0x0000004600077308 */ /* 0x000e620000000800 */
[----:B------:R-:W-:Y:S01]  /*2930*/  SHF.L.U32 R4, R5, 0x17, RZ ;  /* 0x0000001705047819 */ /* 0x000fe200000006ff */
[----:B0-----:R-:W-:Y:S01]  /*2940*/  FMUL R3, R3, R16 ;  /* 0x0000001003037220 */ /* 0x001fe20000400000 */
[----:B------:R-:W-:Y:S01]  /*2950*/  FADD R15, R10, -12583039 ;  /* 0xcb40007f0a0f7421 */ /* 0x000fe20000000000 */
[----:B------:R-:W-:Y:S01]  /*2960*/  FFMA.SAT R16, R28, R11, 0.5 ;  /* 0x3f0000001c107423 */ /* 0x000fe2000000200b */
[----:B------:R-:W-:-:S02]  /*2970*/  IMAD.SHL.U32 R5, R18, 0x800000, RZ ;  /* 0x0080000012057824 */ /* 0x000fc400078e00ff */
[----:B------:R-:W-:Y:S01]  /*2980*/  FFMA.SAT R18, R30, R11, 0.5 ;  /* 0x3f0000001e127423 */ /* 0x000fe2000000200b */
[----:B------:R-:W-:Y:S01]  /*2990*/  FFMA R15, R6, 1.4426950216293334961, -R15 ;  /* 0x3fb8aa3b060f7823 */ /* 0x000fe2000000080f */
[-C--:B------:R-:W-:Y:S02]  /*29a0*/  FFMA.RM R16, R16, R13.reuse, 12582913 ;  /* 0x4b40000110107423 */ /* 0x080fe4000000400d */
[----:B------:R-:W-:Y:S01]  /*29b0*/  FFMA.RM R18, R18, R13, 12582913 ;  /* 0x4b40000112127423 */ /* 0x000fe2000000400d */
[----:B------:R-:W-:Y:S02]  /*29c0*/  FFMA R15, R6, 1.925963033500011079e-08, R15 ;  /* 0x32a57060060f7823 */ /* 0x000fe4000000000f */
[----:B------:R-:W0:Y:S01]  /*29d0*/  MUFU.EX2 R6, R9 ;  /* 0x0000000900067308 */ /* 0x000e220000000800 */
[----:B------:R-:W-:Y:S01]  /*29e0*/  FADD R17, R18, -12583039 ;  /* 0xcb40007f12117421 */ /* 0x000fe20000000000 */
[----:B-1----:R-:W-:Y:S01]  /*29f0*/  FMUL R4, R4, R7 ;  /* 0x0000000704047220 */ /* 0x002fe20000400000 */
[----:B------:R-:W-:-:S02]  /*2a00*/  FADD R7, R16, -12583039 ;  /* 0xcb40007f10077421 */ /* 0x000fc40000000000 */
[----:B------:R-:W-:-:S03]  /*2a10*/  FFMA R17, R30, 1.4426950216293334961, -R17 ;  /* 0x3fb8aa3b1e117823 */ /* 0x000fc60000000811 */
[----:B------:R-:W1:Y:S01]  /*2a20*/  MUFU.EX2 R15, R15 ;  /* 0x0000000f000f7308 */ /* 0x000e620000000800 */
[----:B------:R-:W-:Y:S01]  /*2a30*/  FFMA R7, R28, 1.4426950216293334961, -R7 ;  /* 0x3fb8aa3b1c077823 */ /* 0x000fe20000000807 */
[----:B------:R-:W-:-:S03]  /*2a40*/  FFMA R17, R30, 1.925963033500011079e-08, R17 ;  /* 0x32a570601e117823 */ /* 0x000fc60000000011 */
[----:B------:R-:W-:-:S03]  /*2a50*/  FFMA R28, R28, 1.925963033500011079e-08, R7 ;  /* 0x32a570601c1c7823 */ /* 0x000fc60000000007 */
[----:B------:R-:W-:Y:S01]  /*2a60*/  MUFU.EX2 R17, R17 ;  /* 0x0000001100117308 */ /* 0x000fe20000000800 */
[----:B0-----:R-:W-:Y:S01]  /*2a70*/  FMUL R5, R5, R6 ;  /* 0x0000000605057220 */ /* 0x001fe20000400000 */
[----:B------:R-:W-:-:S04]  /*2a80*/  FFMA.SAT R6, R12, R11, 0.5 ;  /* 0x3f0000000c067423 */ /* 0x000fc8000000200b */
[----:B------:R-:W-:Y:S01]  /*2a90*/  FFMA.RM R9, R6, R13, 12582913 ;  /* 0x4b40000106097423 */ /* 0x000fe2000000400d */
[----:B------:R-:W-:Y:S01]  /*2aa0*/  SHF.L.U32 R6, R10, 0x17, RZ ;  /* 0x000000170a067819 */ /* 0x000fe200000006ff */
[----:B------:R-:W-:Y:S01]  /*2ab0*/  FFMA.SAT R10, R14, R11, 0.5 ;  /* 0x3f0000000e0a7423 */ /* 0x000fe2000000200b */
[----:B------:R-:W0:Y:S01]  /*2ac0*/  MUFU.EX2 R28, R28 ;  /* 0x0000001c001c7308 */ /* 0x000e220000000800 */
[C---:B------:R-:W-:Y:S01]  /*2ad0*/  FADD R7, R9.reuse, -12583039 ;  /* 0xcb40007f09077421 */ /* 0x040fe20000000000 */
[----:B------:R-:W-:Y:S01]  /*2ae0*/  SHF.L.U32 R9, R9, 0x17, RZ ;  /* 0x0000001709097819 */ /* 0x000fe200000006ff */
[----:B-1----:R-:W-:Y:S01]  /*2af0*/  FMUL R6, R6, R15 ;  /* 0x0000000f06067220 */ /* 0x002fe20000400000 */
[----:B------:R-:W-:Y:S01]  /*2b00*/  FFMA.RM R15, R10, R13, 12582913 ;  /* 0x4b4000010a0f7423 */ /* 0x000fe2000000400d */
[----:B------:R-:W-:Y:S01]  /*2b10*/  FFMA R7, R12, 1.4426950216293334961, -R7 ;  /* 0x3fb8aa3b0c077823 */ /* 0x000fe20000000807 */
[----:B------:R-:W-:Y:S02]  /*2b20*/  FFMA.SAT R10, R34, R11, 0.5 ;  /* 0x3f000000220a7423 */ /* 0x000fe4000000200b */
[C---:B------:R-:W-:Y:S01]  /*2b30*/  FADD R19, R15.reuse, -12583039 ;  /* 0xcb40007f0f137421 */ /* 0x040fe20000000000 */
[----:B------:R-:W-:Y:S01]  /*2b40*/  FFMA R12, R12, 1.925963033500011079e-08, R7 ;  /* 0x32a570600c0c7823 */ /* 0x000fe20000000007 */
[----:B------:R-:W-:Y:S01]  /*2b50*/  SHF.L.U32 R7, R16, 0x17, RZ ;  /* 0x0000001710077819 */ /* 0x000fe200000006ff */
[----:B------:R-:W-:-:S02]  /*2b60*/  IMAD.SHL.U32 R15, R15, 0x800000, RZ ;  /* 0x008000000f0f7824 */ /* 0x000fc400078e00ff */
[C---:B------:R-:W-:Y:S02]  /*2b70*/  FFMA R19, R14.reuse, 1.4426950216293334961, -R19 ;  /* 0x3fb8aa3b0e137823 */ /* 0x040fe40000000813 */
[----:B------:R-:W1:Y:S02]  /*2b80*/  MUFU.EX2 R12, R12 ;  /* 0x0000000c000c7308 */ /* 0x000e640000000800 */
[----:B------:R-:W-:Y:S01]  /*2b90*/  FFMA R19, R14, 1.925963033500011079e-08, R19 ;  /* 0x32a570600e137823 */ /* 0x000fe20000000013 */
[----:B------:R-:W-:Y:S01]  /*2ba0*/  FFMA.RM R14, R10, R13, 12582913 ;  /* 0x4b4000010a0e7423 */ /* 0x000fe2000000400d */
[----:B------:R-:W-:Y:S01]  /*2bb0*/  SHF.L.U32 R10, R18, 0x17, RZ ;  /* 0x00000017120a7819 */ /* 0x000fe200000006ff */
[----:B------:R-:W-:Y:S01]  /*2bc0*/  FFMA.SAT R18, R22, R11, 0.5 ;  /* 0x3f00000016127423 */ /* 0x000fe2000000200b */
[----:B0-----:R-:W-:Y:S01]  /*2bd0*/  FMUL R7, R7, R28 ;  /* 0x0000001c07077220 */ /* 0x001fe20000400000 */
[C---:B------:R-:W-:Y:S01]  /*2be0*/  FADD R21, R14.reuse, -12583039 ;  /* 0xcb40007f0e157421 */ /* 0x040fe20000000000 */
[----:B------:R-:W-:Y:S01]  /*2bf0*/  SHF.L.U32 R14, R14, 0x17, RZ ;  /* 0x000000170e0e7819 */ /* 0x000fe200000006ff */
[----:B------:R-:W0:Y:S01]  /*2c00*/  MUFU.EX2 R16, R19 ;  /* 0x0000001300107308 */ /* 0x000e220000000800 */
[----:B------:R-:W-:Y:S01]  /*2c10*/  FFMA.RM R20, R18, R13, 12582913 ;  /* 0x4b40000112147423 */ /* 0x000fe2000000400d */
[----:B------:R-:W-:Y:S01]  /*2c20*/  FFMA R21, R34, 1.4426950216293334961, -R21 ;  /* 0x3fb8aa3b22157823 */ /* 0x000fe20000000815 */
[----:B------:R-:W-:Y:S01]  /*2c30*/  FMUL R10, R10, R17 ;  /* 0x000000110a0a7220 */ /* 0x000fe20000400000 */
[-C--:B------:R-:W-:Y:S01]  /*2c40*/  FFMA.SAT R18, R36, R11.reuse, 0.5 ;  /* 0x3f00000024127423 */ /* 0x080fe2000000200b */
[-C--:B------:R-:W-:Y:S01]  /*2c50*/  FFMA.SAT R28, R62, R11.reuse, 0.5 ;  /* 0x3f0000003e1c7423 */ /* 0x080fe2000000200b */
[----:B------:R-:W-:Y:S01]  /*2c60*/  FFMA R21, R34, 1.925963033500011079e-08, R21 ;  /* 0x32a5706022157823 */ /* 0x000fe20000000015 */
[-C--:B------:R-:W-:Y:S01]  /*2c70*/  FFMA.SAT R34, R74, R11.reuse, 0.5 ;  /* 0x3f0000004a227423 */ /* 0x080fe2000000200b */
[----:B-1----:R-:W-:Y:S01]  /*2c80*/  FMUL R9, R9, R12 ;  /* 0x0000000c09097220 */ /* 0x002fe20000400000 */
[----:B------:R-:W-:-:S02]  /*2c90*/  FFMA.SAT R12, R26, R11, 0.5 ;  /* 0x3f0000001a0c7423 */ /* 0x000fc4000000200b */
[-C--:B------:R-:W-:Y:S01]  /*2ca0*/  FFMA.RM R34, R34, R13.reuse, 12582913 ;  /* 0x4b40000122227423 */ /* 0x080fe2000000400d */
[----:B------:R-:W1:Y:S01]  /*2cb0*/  MUFU.EX2 R21, R21 ;  /* 0x0000001500157308 */ /* 0x000e620000000800 */
[-C--:B------:R-:W-:Y:S01]  /*2cc0*/  FFMA.RM R28, R28, R13.reuse, 12582913 ;  /* 0x4b4000011c1c7423 */ /* 0x080fe2000000400d */
[----:B------:R-:W-:Y:S01]  /*2cd0*/  FFMA.RM R12, R12, R13, 12582913 ;  /* 0x4b4000010c0c7423 */ /* 0x000fe2000000400d */
[----:B0-----:R-:W-:-:S03]  /*2ce0*/  FMUL R16, R15, R16 ;  /* 0x000000100f107220 */ /* 0x001fc60000400000 */
        /* <DEDUP_REMOVED lines=10> */
[----:B-1----:R-:W-:-:S02]  /*2d90*/  FMUL R17, R14, R21 ;  /* 0x000000150e117220 */ /* 0x002fc40000400000 */
[----:B------:R-:W0:Y:S01]  /*2da0*/  MUFU.EX2 R15, R26 ;  /* 0x0000001a000f7308 */ /* 0x000e220000000800 */
[----:B------:R-:W-:Y:S01]  /*2db0*/  FFMA.SAT R14, R54, R11, 0.5 ;  /* 0x3f000000360e7423 */ /* 0x000fe2000000200b */
[-C--:B------:R-:W-:Y:S01]  /*2dc0*/  FFMA.RM R21, R18, R13.reuse, 12582913 ;  /* 0x4b40000112157423 */ /* 0x080fe2000000400d */
[----:B------:R-:W-:Y:S02]  /*2dd0*/  FFMA R31, R62, 1.925963033500011079e-08, R31 ;  /* 0x32a570603e1f7823 */ /* 0x000fe4000000001f */
[----:B------:R-:W-:-:S03]  /*2de0*/  FFMA.RM R14, R14, R13, 12582913 ;  /* 0x4b4000010e0e7423 */ /* 0x000fc6000000400d */
[----:B------:R-:W1:Y:S01]  /*2df0*/  MUFU.EX2 R22, R22 ;  /* 0x0000001600167308 */ /* 0x000e620000000800 */
[C---:B------:R-:W-:Y:S01]  /*2e00*/  FADD R19, R14.reuse, -12583039 ;  /* 0xcb40007f0e137421 */ /* 0x040fe20000000000 */
[----:B------:R-:W-:-:S03]  /*2e10*/  SHF.L.U32 R14, R14, 0x17, RZ ;  /* 0x000000170e0e7819 */ /* 0x000fc600000006ff */
[----:B------:R-:W-:-:S03]  /*2e20*/  FFMA R19, R54, 1.4426950216293334961, -R19 ;  /* 0x3fb8aa3b36137823 */ /* 0x000fc60000000813 */
[----:B------:R-:W-:Y:S01]  /*2e30*/  MUFU.EX2 R31, R31 ;  /* 0x0000001f001f7308 */ /* 0x000fe20000000800 */
[----:B0-----:R-:W-:Y:S01]  /*2e40*/  FMUL R18, R12, R15 ;  /* 0x0000000f0c127220 */ /* 0x001fe20000400000 */
[C---:B------:R-:W-:Y:S01]  /*2e50*/  FADD R15, R21.reuse, -12583039 ;  /* 0xcb40007f150f7421 */ /* 0x040fe20000000000 */
[----:B------:R-:W-:Y:S01]  /*2e60*/  FFMA R54, R54, 1.925963033500011079e-08, R19 ;  /* 0x32a5706036367823 */ /* 0x000fe20000000013 */
[-C--:B------:R-:W-:Y:S01]  /*2e70*/  FFMA.SAT R12, R56, R11.reuse, 0.5 ;  /* 0x3f000000380c7423 */ /* 0x080fe2000000200b */
[----:B------:R-:W-:Y:S01]  /*2e80*/  SHF.L.U32 R19, R20, 0x17, RZ ;  /* 0x0000001714137819 */ /* 0x000fe200000006ff */
[----:B------:R-:W-:Y:S01]  /*2e90*/  FFMA R15, R36, 1.4426950216293334961, -R15 ;  /* 0x3fb8aa3b240f7823 */ /* 0x000fe2000000080f */
[----:B------:R-:W-:Y:S01]  /*2ea0*/  FFMA.SAT R20, R24, R11, 0.5 ;  /* 0x3f00000018147423 */ /* 0x000fe2000000200b */
[-C--:B------:R-:W-:Y:S01]  /*2eb0*/  FFMA.RM R12, R12, R13.reuse, 12582913 ;  /* 0x4b4000010c0c7423 */ /* 0x080fe2000000400d */
[----:B------:R-:W-:Y:S02]  /*2ec0*/  IMAD.SHL.U32 R21, R21, 0x800000, RZ ;  /* 0x0080000015157824 */ /* 0x000fe400078e00ff */
[----:B------:R-:W-:Y:S01]  /*2ed0*/  FFMA R36, R36, 1.925963033500011079e-08, R15 ;  /* 0x32a5706024247823 */ /* 0x000fe2000000000f */
[----:B------:R-:W-:Y:S01]  /*2ee0*/  FFMA.RM R25, R20, R13, 12582913 ;  /* 0x4b40000114197423 */ /* 0x000fe2000000400d */
[----:B------:R-:W0:Y:S01]  /*2ef0*/  MUFU.EX2 R15, R54 ;  /* 0x00000036000f7308 */ /* 0x000e220000000800 */
[----:B------:R-:W-:Y:S01]  /*2f00*/  FADD R23, R12, -12583039 ;  /* 0xcb40007f0c177421 */ /* 0x000fe20000000000 */
[----:B-1----:R-:W-:Y:S01]  /*2f10*/  FMUL R19, R19, R22 ;  /* 0x0000001613137220 */ /* 0x002fe20000400000 */
[----:B------:R-:W-:Y:S01]  /*2f20*/  FFMA.SAT R22, R58, R11, 0.5 ;  /* 0x3f0000003a167423 */ /* 0x000fe2000000200b */
[----:B------:R-:W-:Y:S01]  /*2f30*/  SHF.L.U32 R12, R12, 0x17, RZ ;  /* 0x000000170c0c7819 */ /* 0x000fe200000006ff */
[----:B------:R-:W-:-:S02]  /*2f40*/  FFMA R23, R56, 1.4426950216293334961, -R23 ;  /* 0x3fb8aa3b38177823 */ /* 0x000fc40000000817 */
[----:B------:R-:W-:Y:S01]  /*2f50*/  FFMA.RM R26, R22, R13, 12582913 ;  /* 0x4b400001161a7423 */ /* 0x000fe2000000400d */
[----:B------:R-:W1:Y:S01]  /*2f60*/  MUFU.EX2 R36, R36 ;  /* 0x0000002400247308 */ /* 0x000e620000000800 */
[----:B------:R-:W-:Y:S02]  /*2f70*/  FFMA R23, R56, 1.925963033500011079e-08, R23 ;  /* 0x32a5706038177823 */ /* 0x000fe40000000017 */
[----:B------:R-:W-:-:S04]  /*2f80*/  FADD R29, R26, -12583039 ;  /* 0xcb40007f1a1d7421 */ /* 0x000fc80000000000 */
[----:B------:R-:W-:Y:S01]  /*2f90*/  FFMA R29, R58, 1.4426950216293334961, -R29 ;  /* 0x3fb8aa3b3a1d7823 */ /* 0x000fe2000000081d */
[----:B------:R-:W2:Y:S01]  /*2fa0*/  MUFU.EX2 R23, R23 ;  /* 0x0000001700177308 */ /* 0x000ea20000000800 */
[----:B0-----:R-:W-:Y:S01]  /*2fb0*/  FMUL R20, R14, R15 ;  /* 0x0000000f0e147220 */ /* 0x001fe20000400000 */
[C---:B------:R-:W-:Y:S01]  /*2fc0*/  FADD R15, R25.reuse, -12583039 ;  /* 0xcb40007f190f7421 */ /* 0x040fe20000000000 */
[----:B------:R-:W-:Y:S01]  /*2fd0*/  FFMA.SAT R14, R60, R11, 0.5 ;  /* 0x3f0000003c0e7423 */ /* 0x000fe2000000200b */
[----:B------:R-:W-:Y:S01]  /*2fe0*/  SHF.L.U32 R25, R25, 0x17, RZ ;  /* 0x0000001719197819 */ /* 0x000fe200000006ff */
[----:B------:R-:W-:Y:S01]  /*2ff0*/  FFMA R29, R58, 1.925963033500011079e-08, R29 ;  /* 0x32a570603a1d7823 */ /* 0x000fe2000000001d */
[----:B------:R-:W-:Y:S01]  /*3000*/  FFMA R15, R24, 1.4426950216293334961, -R15 ;  /* 0x3fb8aa3b180f7823 */ /* 0x000fe2000000080f */
[----:B-1----:R-:W-:-:S03]  /*3010*/  FMUL R21, R21, R36 ;  /* 0x0000002415157220 */ /* 0x002fc60000400000 */
[----:B------:R-:W-:Y:S01]  /*3020*/  FFMA R15, R24, 1.925963033500011079e-08, R15 ;  /* 0x32a57060180f7823 */ /* 0x000fe2000000000f */
[----:B------:R-:W-:-:S03]  /*3030*/  FFMA.RM R24, R14, R13, 12582913 ;  /* 0x4b4000010e187423 */ /* 0x000fc6000000400d */
[----:B------:R-:W0:Y:S01]  /*3040*/  MUFU.EX2 R14, R15 ;  /* 0x0000000f000e7308 */ /* 0x000e220000000800 */
[C---:B------:R-:W-:Y:S01]  /*3050*/  FADD R27, R24.reuse, -12583039 ;  /* 0xcb40007f181b7421 */ /* 0x040fe20000000000 */
[----:B------:R-:W-:Y:S01]  /*3060*/  SHF.L.U32 R24, R24, 0x17, RZ ;  /* 0x0000001718187819 */ /* 0x000fe200000006ff */
[----:B--2---:R-:W-:Y:S01]  /*3070*/  FMUL R22, R12, R23 ;  /* 0x000000170c167220 */ /* 0x004fe20000400000 */
[----:B------:R-:W-:Y:S01]  /*3080*/  FFMA.SAT R12, R66, R11, 0.5 ;  /* 0x3f000000420c7423 */ /* 0x000fe2000000200b */
[----:B------:R-:W-:-:S04]  /*3090*/  FFMA R27, R60, 1.4426950216293334961, -R27 ;  /* 0x3fb8aa3b3c1b7823 */ /* 0x000fc8000000081b */
[----:B------:R-:W-:-:S06]  /*30a0*/  FFMA R27, R60, 1.925963033500011079e-08, R27 ;  /* 0x32a570603c1b7823 */ /* 0x000fcc000000001b */
[----:B------:R-:W1:Y:S01]  /*30b0*/  MUFU.EX2 R27, R27 ;  /* 0x0000001b001b7308 */ /* 0x000e620000000800 */
[----:B0-----:R-:W-:Y:S01]  /*30c0*/  FMUL R23, R25, R14 ;  /* 0x0000000e19177220 */ /* 0x001fe20000400000 */
[----:B------:R-:W-:Y:S01]  /*30d0*/  FFMA.RM R14, R12, R13, 12582913 ;  /* 0x4b4000010c0e7423 */ /* 0x000fe2000000400d */
[----:B------:R-:W-:-:S03]  /*30e0*/  SHF.L.U32 R25, R26, 0x17, RZ ;  /* 0x000000171a197819 */ /* 0x000fc600000006ff */
[C---:B------:R-:W-:Y:S02]  /*30f0*/  FADD R15, R14.reuse, -12583039 ;  /* 0xcb40007f0e0f7421 */ /* 0x040fe40000000000 */
[----:B------:R-:W0:Y:S01]  /*3100*/  MUFU.EX2 R12, R29 ;  /* 0x0000001d000c7308 */ /* 0x000e220000000800 */
[----:B------:R-:W-:Y:S02]  /*3110*/  IMAD.SHL.U32 R14, R14, 0x800000, RZ ;  /* 0x008000000e0e7824 */ /* 0x000fe400078e00ff */
[----:B------:R-:W-:-:S04]  /*3120*/  FFMA R15, R66, 1.4426950216293334961, -R15 ;  /* 0x3fb8aa3b420f7823 */ /* 0x000fc8000000080f */
[----:B------:R-:W-:Y:S01]  /*3130*/  FFMA R15, R66, 1.925963033500011079e-08, R15 ;  /* 0x32a57060420f7823 */ /* 0x000fe2000000000f */
[----:B-1----:R-:W-:-:S05]  /*3140*/  FMUL R24, R24, R27 ;  /* 0x0000001b18187220 */ /* 0x002fca0000400000 */
[----:B------:R-:W1:Y:S01]  /*3150*/  MUFU.EX2 R15, R15 ;  /* 0x0000000f000f7308 */ /* 0x000e620000000800 */
[----:B0-----:R-:W-:Y:S01]  /*3160*/  FMUL R25, R25, R12 ;  /* 0x0000000c19197220 */ /* 0x001fe20000400000 */
[----:B------:R-:W-:-:S04]  /*3170*/  FFMA.SAT R12, R68, R11, 0.5 ;  /* 0x3f000000440c7423 */ /* 0x000fc8000000200b */
[----:B------:R-:W-:Y:S01]  /*3180*/  FFMA.RM R27, R12, R13, 12582913 ;  /* 0x4b4000010c1b7423 */ /* 0x000fe2000000400d */
[----:B------:R-:W-:-:S03]  /*3190*/  FFMA.SAT R12, R64, R11, 0.5 ;  /* 0x3f000000400c7423 */ /* 0x000fc6000000200b */
[C---:B------:R-:W-:Y:S01]  /*31a0*/  FADD R29, R27.reuse, -12583039 ;  /* 0xcb40007f1b1d7421 */ /* 0x040fe20000000000 */
[----:B------:R-:W-:Y:S01]  /*31b0*/  FFMA.RM R30, R12, R13, 12582913 ;  /* 0x4b4000010c1e7423 */ /* 0x000fe2000000400d */
[----:B------:R-:W-:Y:S01]  /*31c0*/  FFMA.SAT R12, R72, R11, 0.5 ;  /* 0x3f000000480c7423 */ /* 0x000fe2000000200b */
[----:B------:R-:W-:Y:S01]  /*31d0*/  SHF.L.U32 R27, R27, 0x17, RZ ;  /* 0x000000171b1b7819 */ /* 0x000fe200000006ff */
[----:B-1----:R-:W-:Y:S01]  /*31e0*/  FMUL R26, R14, R15 ;  /* 0x0000000f0e1a7220 */ /* 0x002fe20000400000 */
[----:B------:R-:W-:Y:S01]  /*31f0*/  FFMA R29, R68, 1.4426950216293334961, -R29 ;  /* 0x3fb8aa3b441d7823 */ /* 0x000fe2000000081d */
[----:B------:R-:W-:-:S03]  /*3200*/  FFMA.RM R14, R12, R13, 12582913 ;  /* 0x4b4000010c0e7423 */ /* 0x000fc6000000400d */
[----:B------:R-:W-:Y:S01]  /*3210*/  FFMA R68, R68, 1.925963033500011079e-08, R29 ;  /* 0x32a5706044447823 */ /* 0x000fe2000000001d */
[----:B------:R-:W-:Y:S01]  /*3220*/  FADD R11, R14, -12583039 ;  /* 0xcb40007f0e0b7421 */ /* 0x000fe20000000000 */
[----:B------:R-:W-:Y:S01]  /*3230*/  FADD R29, R30, -12583039 ;  /* 0xcb40007f1e1d7421 */ /* 0x000fe20000000000 */
[----:B------:R-:W-:Y:S02]  /*3240*/  SHF.L.U32 R14, R14, 0x17, RZ ;  /* 0x000000170e0e7819 */ /* 0x000fe400000006ff */
[----:B------:R-:W-:Y:S01]  /*3250*/  FFMA R11, R72, 1.4426950216293334961, -R11 ;  /* 0x3fb8aa3b480b7823 */ /* 0x000fe2000000080b */
[----:B------:R-:W-:Y:S01]  /*3260*/  FFMA R29, R64, 1.4426950216293334961, -R29 ;  /* 0x3fb8aa3b401d7823 */ /* 0x000fe2000000081d */
[----:B------:R-:W0:Y:S02]  /*3270*/  MUFU.EX2 R68, R68 ;  /* 0x0000004400447308 */ /* 0x000e240000000800 */
[----:B------:R-:W-:Y:S01]  /*3280*/  FFMA R72, R72, 1.925963033500011079e-08, R11 ;  /* 0x32a5706048487823 */ /* 0x000fe2000000000b */
[----:B------:R-:W-:Y:S01]  /*3290*/  FADD R11, R34, -12583039 ;  /* 0xcb40007f220b7421 */ /* 0x000fe20000000000 */
[----:B------:R-:W-:Y:S01]  /*32a0*/  FFMA R64, R64, 1.925963033500011079e-08, R29 ;  /* 0x32a5706040407823 */ /* 0x000fe2000000001d */
[----:B------:R-:W-:Y:S01]  /*32b0*/  FMUL R29, R28, R31 ;  /* 0x0000001f1c1d7220 */ /* 0x000fe20000400000 */
[----:B------:R-:W-:-:S02]  /*32c0*/  IMAD.SHL.U32 R31, R34, 0x800000, RZ ;  /* 0x00800000221f7824 */ /* 0x000fc400078e00ff */
        /* <DEDUP_REMOVED lines=45> */
.L_x_34864:
        /* <DEDUP_REMOVED lines=12> */
[----:B0-----:R-:W-:Y:S05]  /*3660*/  CALL.REL.NOINC `($__internal_580_$__cuda_sm3x_div_rn_noftz_f32_slowpath) ;  /* 0x0000003c005c7944 */ /* 0x001fea0003c00000 */
[----:B------:R-:W-:-:S07]  /*3670*/  MOV R12, R8 ;  /* 0x00000008000c7202 */ /* 0x000fce0000000f00 */
.L_x_34775:
[----:B------:R-:W-:Y:S05]  /*3680*/  BSYNC.RECONVERGENT B3 ;  /* 0x0000000000037941 */ /* 0x000fea0003800200 */
.L_x_34774:
        /* <DEDUP_REMOVED lines=12> */
[----:B0-----:R-:W-:Y:S05]  /*3750*/  CALL.REL.NOINC `($__internal_580_$__cuda_sm3x_div_rn_noftz_f32_slowpath) ;  /* 0x0000003c00207944 */ /* 0x001fea0003c00000 */
[----:B------:R-:W-:-:S07]  /*3760*/  IMAD.MOV.U32 R13, RZ, RZ, R8 ;  /* 0x000000ffff0d7224 */ /* 0x000fce00078e0008 */
.L_x_34777:
[----:B------:R-:W-:Y:S05]  /*3770*/  BSYNC.RECONVERGENT B3 ;  /* 0x0000000000037941 */ /* 0x000fea0003800200 */
.L_x_34776:
        /* <DEDUP_REMOVED lines=13> */
[----:B------:R-:W-:-:S07]  /*3850*/  MOV R14, R8 ;  /* 0x00000008000e7202 */ /* 0x000fce0000000f00 */
.L_x_34779:
[----:B------:R-:W-:Y:S05]  /*3860*/  BSYNC.RECONVERGENT B3 ;  /* 0x0000000000037941 */ /* 0x000fea0003800200 */
.L_x_34778:
        /* <DEDUP_REMOVED lines=12> */
[----:B0-----:R-:W-:Y:S05]  /*3930*/  CALL.REL.NOINC `($__internal_580_$__cuda_sm3x_div_rn_noftz_f32_slowpath) ;  /* 0x0000003800a87944 */ /* 0x001fea0003c00000 */
[----:B------:R-:W-:-:S07]  /*3940*/  MOV R15, R8 ;  /* 0x00000008000f7202 */ /* 0x000fce0000000f00 */
.L_x_34781:
[----:B------:R-:W-:Y:S05]  /*3950*/  BSYNC.RECONVERGENT B3 ;  /* 0x0000000000037941 */ /* 0x000fea0003800200 */
.L_x_34780:
        /* <DEDUP_REMOVED lines=14> */
.L_x_34783:
[----:B------:R-:W-:Y:S05]  /*3a40*/  BSYNC.RECONVERGENT B3 ;  /* 0x0000000000037941 */ /* 0x000fea0003800200 */
.L_x_34782:
        /* <DEDUP_REMOVED lines=12> */
[----:B0-----:R-:W-:Y:S05]  /*3b10*/  CALL.REL.NOINC `($__internal_580_$__cuda_sm3x_div_rn_noftz_f32_slowpath) ;  /* 0x0000003800307944 */ /* 0x001fea0003c00000 */
[----:B------:R-:W-:-:S07]  /*3b20*/  MOV R3, R8 ;  /* 0x0000000800037202 */ /* 0x000fce0000000f00 */
.L_x_34785:
[----:B------:R-:W-:Y:S05]  /*3b30*/  BSYNC.RECONVERGENT B3 ;  /* 0x0000000000037941 */ /* 0x000fea0003800200 */
.L_x_34784:
        /* <DEDUP_REMOVED lines=14> */
.L_x_34787:
[----:B------:R-:W-:Y:S05]  /*3c20*/  BSYNC.RECONVERGENT B3 ;  /* 0x0000000000037941 */ /* 0x000fea0003800200 */
.L_x_34786:
        /* <DEDUP_REMOVED lines=14> */
.L_x_34789:
[----:B------:R-:W-:Y:S05]  /*3d10*/  BSYNC.RECONVERGENT B3 ;  /* 0x0000000000037941 */ /* 0x000fea0003800200 */
.L_x_34788:
        /* <DEDUP_REMOVED lines=14> */
.L_x_34791:
[----:B------:R-:W-:Y:S05]  /*3e00*/  BSYNC.RECONVERGENT B3 ;  /* 0x0000000000037941 */ /* 0x000fea0003800200 */
.L_x_34790:
        /* <DEDUP_REMOVED lines=14> */
.L_x_34793:
[----:B------:R-:W-:Y:S05]  /*3ef0*/  BSYNC.RECONVERGENT B3 ;  /* 0x0000000000037941 */ /* 0x000fea0003800200 */
.L_x_34792:
        /* <DEDUP_REMOVED lines=14> */
.L_x_34795:
[----:B------:R-:W-:Y:S05]  /*3fe0*/  BSYNC.RECONVERGENT B3 ;  /* 0x0000000000037941 */ /* 0x000fea0003800200 */
.L_x_34794:
        /* <DEDUP_REMOVED lines=12> */
[----:B------:R-:W-:Y:S05]  /*40b0*/  CALL.REL.NOINC `($__internal_580_$__cuda_sm3x_div_rn_noftz_f32_slowpath) ;  /* 0x0000003000c87944 */ /* 0x000fea0003c00000 */
[----:B------:R-:W-:-:S07]  /*40c0*/  IMAD.MOV.U32 R37, RZ, RZ, R8 ;  /* 0x000000ffff257224 */ /* 0x000fce00078e0008 */
.L_x_34797:
[----:B------:R-:W-:Y:S05]  /*40d0*/  BSYNC.RECONVERGENT B3 ;  /* 0x0000000000037941 */ /* 0x000fea0003800200 */
.L_x_34796:
        /* <DEDUP_REMOVED lines=12> */
[----:B------:R-:W-:Y:S05]  /*41a0*/  CALL.REL.NOINC `($__internal_580_$__cuda_sm3x_div_rn_noftz_f32_slowpath) ;  /* 0x00000030008c7944 */ /* 0x000fea0003c00000 */
[----:B------:R-:W-:-:S07]  /*41b0*/  MOV R16, R8 ;  /* 0x0000000800107202 */ /* 0x000fce0000000f00 */
.L_x_34799:
[----:B------:R-:W-:Y:S05]  /*41c0*/  BSYNC.RECONVERGENT B3 ;  /* 0x0000000000037941 */ /* 0x000fea0003800200 */
.L_x_34798:
        /* <DEDUP_REMOVED lines=12> */
[----:B------:R-:W-:Y:S05]  /*4290*/  CALL.REL.NOINC `($__internal_580_$__cuda_sm3x_div_rn_noftz_f32_slowpath) ;  /* 0x0000003000507944 */ /* 0x000fea0003c00000 */
[----:B------:R-:W-:-:S07]  /*42a0*/  MOV R17, R8 ;  /* 0x0000000800117202 */ /* 0x000fce0000000f00 */
.L_x_34801:
[----:B------:R-:W-:Y:S05]  /*42b0*/  BSYNC.RECONVERGENT B3 ;  /* 0x0000000000037941 */ /* 0x000fea0003800200 */
.L_x_34800:
        /* <DEDUP_REMOVED lines=14> */
.L_x_34803:
[----:B------:R-:W-:Y:S05]  /*43a0*/  BSYNC.RECONVERGENT B3 ;  /* 0x0000000000037941 */ /* 0x000fea0003800200 */
.L_x_34802:
        /* <DEDUP_REMOVED lines=12> */
[----:B------:R-:W-:Y:S05]  /*4470*/  CALL.REL.NOINC `($__internal_580_$__cuda_sm3x_div_rn_noftz_f32_slowpath) ;  /* 0x0000002c00d87944 */ /* 0x000fea0003c00000 */
[----:B------:R-:W-:-:S07]  /*4480*/  MOV R19, R8 ;  /* 0x0000000800137202 */ /* 0x000fce0000000f00 */
.L_x_34805:
[----:B------:R-:W-:Y:S05]  /*4490*/  BSYNC.RECONVERGENT B3 ;  /* 0x0000000000037941 */ /* 0x000fea0003800200 */
.L_x_34804:
        /* <DEDUP_REMOVED lines=13> */
[----:B------:R-:W-:-:S07]  /*4570*/  IMAD.MOV.U32 R20, RZ, RZ, R8 ;  /* 0x000000ffff147224 */ /* 0x000fce00078e0008 */
.L_x_34807:
[----:B------:R-:W-:Y:S05]  /*4580*/  BSYNC.RECONVERGENT B3 ;  /* 0x0000000000037941 */ /* 0x000fea0003800200 */
.L_x_34806:
        /* <DEDUP_REMOVED lines=14> */
.L_x_34809:
[----:B------:R-:W-:Y:S05]  /*4670*/  BSYNC.RECONVERGENT B3 ;  /* 0x0000000000037941 */ /* 0x000fea0003800200 */
.L_x_34808:
        /* <DEDUP_REMOVED lines=14> */
.L_x_34811:
[----:B------:R-:W-:Y:S05]  /*4760*/  BSYNC.RECONVERGENT B3 ;  /* 0x0000000000037941 */ /* 0x000fea0003800200 */
.L_x_34810:
        /* <DEDUP_REMOVED lines=14> */
.L_x_34813:
[----:B------:R-:W-:Y:S05]  /*4850*/  BSYNC.RECONVERGENT B3 ;  /* 0x0000000000037941 */ /* 0x000fea0003800200 */
.L_x_34812:
        /* <DEDUP_REMOVED lines=14> */
.L_x_34815:
[----:B------:R-:W-:Y:S05]  /*4940*/  BSYNC.RECONVERGENT B3 ;  /* 0x0000000000037941 */ /* 0x000fea0003800200 */
.L_x_34814:
        /* <DEDUP_REMOVED lines=14> */
.L_x_34817:
[----:B------:R-:W-:Y:S05]  /*4a30*/  BSYNC.RECONVERGENT B3 ;  /* 0x0000000000037941 */ /* 0x000fea0003800200 */
.L_x_34816:
        /* <DEDUP_REMOVED lines=14> */
.L_x_34819:
[----:B------:R-:W-:Y:S05]  /*4b20*/  BSYNC.RECONVERGENT B3 ;  /* 0x0000000000037941 */ /* 0x000fea0003800200 */
.L_x_34818:
        /* <DEDUP_REMOVED lines=14> */
.L_x_34821:
[----:B------:R-:W-:Y:S05]  /*4c10*/  BSYNC.RECONVERGENT B3 ;  /* 0x0000000000037941 */ /* 0x000fea0003800200 */
.L_x_34820:
        /* <DEDUP_REMOVED lines=14> */
.L_x_34823:
[----:B------:R-:W-:Y:S05]  /*4d00*/  BSYNC.RECONVERGENT B3 ;  /* 0x0000000000037941 */ /* 0x000fea0003800200 */
.L_x_34822:
        /* <DEDUP_REMOVED lines=14> */
.L_x_34825:
[----:B------:R-:W-:Y:S05]  /*4df0*/  BSYNC.RECONVERGENT B3 ;  /* 0x0000000000037941 */ /* 0x000fea0003800200 */
.L_x_34824:
        /* <DEDUP_REMOVED lines=21> */
.L_x_34827:
[----:B------:R-:W-:Y:S05]  /*4f50*/  BSYNC.RECONVERGENT B1 ;  /* 0x0000000000017941 */ /* 0x000fea0003800200 */
.L_x_34826:
        /* <DEDUP_REMOVED lines=28> */
.L_x_34829:
[----:B------:R-:W-:Y:S05]  /*5120*/  BSYNC.RECONVERGENT B1 ;  /* 0x0000000000017941 */ /* 0x000fea0003800200 */
.L_x_34828:
        /* <DEDUP_REMOVED lines=18> */
.L_x_34831:
[----:B------:R-:W-:Y:S05]  /*5250*/  BSYNC.RECONVERGENT B1 ;  /* 0x0000000000017941 */ /* 0x000fea0003800200 */
.L_x_34830:
        /* <DEDUP_REMOVED lines=18> */
.L_x_34833:
[----:B------:R-:W-:Y:S05]  /*5380*/  BSYNC.RECONVERGENT B1 ;  /* 0x0000000000017941 */ /* 0x000fea0003800200 */
.L_x_34832:
        /* <DEDUP_REMOVED lines=18> */
.L_x_34835:
[----:B------:R-:W-:Y:S05]  /*54b0*/  BSYNC.RECONVERGENT B1 ;  /* 0x0000000000017941 */ /* 0x000fea0003800200 */
.L_x_34834:
        /* <DEDUP_REMOVED lines=18> */
.L_x_34837:
[----:B------:R-:W-:Y:S05]  /*55e0*/  BSYNC.RECONVERGENT B1 ;  /* 0x0000000000017941 */ /* 0x000fea0003800200 */
.L_x_34836:
        /* <DEDUP_REMOVED lines=30> */
.L_x_34839:
[----:B------:R-:W-:Y:S05]  /*57d0*/  BSYNC.RECONVERGENT B1 ;  /* 0x0000000000017941 */ /* 0x000fea0003800200 */
.L_x_34838:
        /* <DEDUP_REMOVED lines=18> */
.L_x_34841:
[----:B------:R-:W-:Y:S05]  /*5900*/  BSYNC.RECONVERGENT B1 ;  /* 0x0000000000017941 */ /* 0x000fea0003800200 */
.L_x_34840:
        /* <DEDUP_REMOVED lines=18> */
.L_x_34843:
[----:B------:R-:W-:Y:S05]  /*5a30*/  BSYNC.RECONVERGENT B1 ;  /* 0x0000000000017941 */ /* 0x000fea0003800200 */
.L_x_34842:
        /* <DEDUP_REMOVED lines=18> */
.L_x_34845:
[----:B------:R-:W-:Y:S05]  /*5b60*/  BSYNC.RECONVERGENT B1 ;  /* 0x0000000000017941 */ /* 0x000fea0003800200 */
.L_x_34844:
        /* <DEDUP_REMOVED lines=18> */
.L_x_34847:
[----:B------:R-:W-:Y:S05]  /*5c90*/  BSYNC.RECONVERGENT B1 ;  /* 0x0000000000017941 */ /* 0x000fea0003800200 */
.L_x_34846:
        /* <DEDUP_REMOVED lines=18> */
.L_x_34849:
[----:B------:R-:W-:Y:S05]  /*5dc0*/  BSYNC.RECONVERGENT B1 ;  /* 0x0000000000017941 */ /* 0x000fea0003800200 */
.L_x_34848:
        /* <DEDUP_REMOVED lines=18> */
.L_x_34851:
[----:B------:R-:W-:Y:S05]  /*5ef0*/  BSYNC.RECONVERGENT B1 ;  /* 0x0000000000017941 */ /* 0x000fea0003800200 */
.L_x_34850:
[----:B------:R-:W-:-:S04]  /*5f00*/  IADD3 R53, P0, PT, R50, R53, RZ ;  /* 0x0000003532357210 */ /* 0x000fc80007f1e0ff */
[----:B------:R-:W-:Y:S02]  /*5f10*/  LEA.HI.X.SX32 R51, R50, R51, 0x1, P0 ;  /* 0x0000003332337211 */ /* 0x000fe400000f0eff */
[----:B------:R-:W-:-:S04]  /*5f20*/  ISETP.GE.U32.AND P0, PT, R53, UR46, PT ;  /* 0x0000002e35007c0c */ /* 0x000fc8000bf06070 */
[----:B------:R-:W-:-:S13]  /*5f30*/  ISETP.GE.AND.EX P0, PT, R51, UR47, PT, P0 ;  /* 0x0000002f33007c0c */ /* 0x000fda000bf06300 */
[----:B------:R-:W-:Y:S05]  /*5f40*/  @!P0 BRA `(.L_x_34852) ;  /* 0xffffffa400008947 */ /* 0x000fea000383ffff */
[----:B------:R-:W-:Y:S05]  /*5f50*/  BSYNC B0 ;  /* 0x0000000000007941 */ /* 0x000fea0003800000 */
.L_x_34746:
[----:B------:R-:W-:Y:S05]  /*5f60*/  EXIT ;  /* 0x000000000000794d */ /* 0x000fea0003800000 */
.L_x_34773:
[----:B------:R-:W-:Y:S01]  /*5f70*/  HFMA2 R11, -RZ, RZ, 0, 1.847743988037109375e-06 ;  /* 0x0000001fff0b7431 */ /* 0x000fe200000001ff */
[----:B------:R-:W-:Y:S01]  /*5f80*/  BSSY B1, `(.L_x_34853) ;  /* 0x0000006000017945 */ /* 0x000fe20003800000 */
[----:B------:R-:W-:Y:S01]  /*5f90*/  MOV R12, 0x10 ;  /* 0x00000010000c7802 */ /* 0x000fe20000000f00 */
[----:B------:R-:W-:-:S07]  /*5fa0*/  IMAD.MOV.U32 R15, RZ, RZ, -0x1 ;  /* 0xffffffffff0f7424 */ /* 0x000fce00078e00ff */
[----:B------:R-:W-:Y:S05]  /*5fb0*/  WARPSYNC.COLLECTIVE R15, `(.L_x_34854) ;  /* 0x000000000f087348 */ /* 0x000fea0003c00000 */
[----:B------:R0:W1:Y:S02]  /*5fc0*/  SHFL.BFLY P6, R14, R13, R12, R11 ;  /* 0x0c00000c0d0e7389 */ /* 0x00006400000c000b */
[----:B01----:R-:W-:Y:S05]  /*5fd0*/  ENDCOLLECTIVE ;  /* 0x000000000000791b */ /* 0x003fea0003800000 */
.L_x_34854:
[----:B------:R-:W-:Y:S05]  /*5fe0*/  BSYNC B1 ;  /* 0x0000000000017941 */ /* 0x000fea0003800000 */
.L_x_34853:
[----:B------:R-:W-:Y:S01]  /*5ff0*/  HFMA2 R11, -RZ, RZ, 0, 1.847743988037109375e-06 ;  /* 0x0000001fff0b7431 */ /* 0x000fe200000001ff */
        /* <DEDUP_REMOVED lines=8> */
.L_x_34855:
[----:B------:R-:W-:Y:S01]  /*6080*/  IMAD.MOV.U32 R12, RZ, RZ, 0x4 ;  /* 0x00000004ff0c7424 */ /* 0x000fe200078e00ff */
[----:B------:R-:W-:-:S04]  /*6090*/  FMNMX R0, R13, R14, !PT ;  /* 0x0000000e0d007209 */ /* 0x000fc80007800000 */
[----:B------:R-:W-:-:S07]  /*60a0*/  MOV R13, R0 ;  /* 0x00000000000d7202 */ /* 0x000fce0000000f00 */
[----:B------:R-:W-:Y:S05]  /*60b0*/  WARPSYNC.COLLECTIVE R15, `(.L_x_34856) ;  /* 0x000000000f087348 */ /* 0x000fea0003c00000 */
[----:B------:R0:W1:Y:S02]  /*60c0*/  SHFL.BFLY P6, R14, R13, R12, R11 ;  /* 0x0c00000c0d0e7389 */ /* 0x00006400000c000b */
[----:B01----:R-:W-:Y:S05]  /*60d0*/  ENDCOLLECTIVE ;  /* 0x000000000000791b */ /* 0x003fea0003800000 */
.L_x_34856:
[----:B------:R-:W-:Y:S01]  /*60e0*/  HFMA2 R12, -RZ, RZ, 0, 1.1920928955078125e-07 ;  /* 0x00000002ff0c7431 */ /* 0x000fe200000001ff */
[----:B------:R-:W-:-:S04]  /*60f0*/  FMNMX R2, R0, R14, !PT ;  /* 0x0000000e00027209 */ /* 0x000fc80007800000 */
[----:B------:R-:W-:-:S07]  /*6100*/  MOV R13, R2 ;  /* 0x00000002000d7202 */ /* 0x000fce0000000f00 */
[----:B------:R-:W-:Y:S05]  /*6110*/  WARPSYNC.COLLECTIVE R15, `(.L_x_34857) ;  /* 0x000000000f087348 */ /* 0x000fea0003c00000 */
[----:B------:R0:W1:Y:S02]  /*6120*/  SHFL.BFLY P6, R14, R13, R12, R11 ;  /* 0x0c00000c0d0e7389 */ /* 0x00006400000c000b */
[----:B01----:R-:W-:Y:S05]  /*6130*/  ENDCOLLECTIVE ;  /* 0x000000000000791b */ /* 0x003fea0003800000 */
.L_x_34857:
[----:B------:R-:W-:Y:S01]  /*6140*/  HFMA2 R12, -RZ, RZ, 0, 5.9604644775390625e-08 ;  /* 0x00000001ff0c7431 */ /* 0x000fe200000001ff */
[----:B------:R-:W-:-:S04]  /*6150*/  FMNMX R3, R2, R14, !PT ;  /* 0x0000000e02037209 */ /* 0x000fc80007800000 */
[----:B------:R-:W-:-:S07]  /*6160*/  MOV R13, R3 ;  /* 0x00000003000d7202 */ /* 0x000fce0000000f00 */
[----:B------:R-:W-:Y:S05]  /*6170*/  WARPSYNC.COLLECTIVE R15, `(.L_x_34858) ;  /* 0x000000000f087348 */ /* 0x000fea0003c00000 */
[----:B------:R0:W1:Y:S02]  /*6180*/  SHFL.BFLY P6, R14, R13, R12, R11 ;  /* 0x0c00000c0d0e7389 */ /* 0x00006400000c000b */
[----:B01----:R-:W-:Y:S05]  /*6190*/  ENDCOLLECTIVE ;  /* 0x000000000000791b */ /* 0x003fea0003800000 */
.L_x_34858:
        /* <DEDUP_REMOVED lines=35> */
[-C--:B------:R-:W-:Y:S01]  /*63d0*/  FFMA.RM R29, R29, R56.reuse, 12582913 ;  /* 0x4b4000011d1d7423 */ /* 0x080fe20000004038 */
        /* <DEDUP_REMOVED lines=15> */
[----:B------:R-:W0:Y:S01]  /*64d0*/  MUFU.EX2 R9, R9 ;  /* 0x0000000900097308 */ /* 0x000e220000000800 */
[----:B------:R-:W-:-:S04]  /*64e0*/  FFMA.RM R17, R17, R56, 12582913 ;  /* 0x4b40000111117423 */ /* 0x000fc80000004038 */
[----:B------:R-:W-:Y:S01]  /*64f0*/  FADD R10, R17, -12583039 ;  /* 0xcb40007f110a7421 */ /* 0x000fe20000000000 */
[----:B-1----:R-:W-:-:S03]  /*6500*/  FMUL R0, R0, R21 ;  /* 0x0000001500007220 */ /* 0x002fc60000400000 */
[----:B------:R-:W-:Y:S01]  /*6510*/  FFMA R10, R3, 1.4426950216293334961, -R10 ;  /* 0x3fb8aa3b030a7823 */ /* 0x000fe2000000080a */
[----:B------:R-:W-:-:S03]  /*6520*/  FFMA.SAT R21, R37, R55, 0.5 ;  /* 0x3f00000025157423 */ /* 0x000fc60000002037 */
[----:B------:R-:W-:Y:S01]  /*6530*/  FFMA R10, R3, 1.925963033500011079e-08, R10 ;  /* 0x32a57060030a7823 */ /* 0x000fe2000000000a */
[----:B------:R-:W-:Y:S02]  /*6540*/  IMAD.SHL.U32 R3, R17, 0x800000, RZ ;  /* 0x0080000011037824 */ /* 0x000fe400078e00ff */
[-C--:B------:R-:W-:Y:S01]  /*6550*/  FFMA.RM R21, R21, R56.reuse, 12582913 ;  /* 0x4b40000115157423 */ /* 0x080fe20000004038 */
[----:B0-----:R-:W-:Y:S01]  /*6560*/  FMUL R2, R2, R9 ;  /* 0x0000000902027220 */ /* 0x001fe20000400000 */
[----:B------:R-:W-:Y:S01]  /*6570*/  FFMA.SAT R9, R4, R55, 0.5 ;  /* 0x3f00000004097423 */ /* 0x000fe20000002037 */
[----:B------:R-:W0:Y:S03]  /*6580*/  MUFU.EX2 R10, R10 ;  /* 0x0000000a000a7308 */ /* 0x000e260000000800 */
        /* <DEDUP_REMOVED lines=42> */
[----:B-1----:R-:W-:Y:S01]  /*6830*/  FMUL R7, R7, R10 ;  /* 0x0000000a07077220 */ /* 0x002fe20000400000 */
[----:B------:R-:W-:Y:S01]  /*6840*/  SHF.L.U32 R10, R17, 0x17, RZ ;  /* 0x00000017110a7819 */ /* 0x000fe200000006ff */
        /* <DEDUP_REMOVED lines=36> */
[----:B------:R-:W-:Y:S02]  /*6a90*/  FADD R20, R29, -12583039 ;  /* 0xcb40007f1d147421 */ /* 0x000fe40000000000 */
[C---:B------:R-:W-:Y:S01]  /*6aa0*/  FADD R22, R21.reuse, -12583039 ;  /* 0xcb40007f15167421 */ /* 0x040fe20000000000 */
[----:B------:R-:W-:Y:S01]  /*6ab0*/  SHF.L.U32 R21, R21, 0x17, RZ ;  /* 0x0000001715157819 */ /* 0x000fe200000006ff */
[----:B------:R-:W-:Y:S02]  /*6ac0*/  FFMA R20, R23, 1.4426950216293334961, -R20 ;  /* 0x3fb8aa3b17147823 */ /* 0x000fe40000000814 */
[----:B------:R-:W-:Y:S02]  /*6ad0*/  FFMA R22, R11, 1.4426950216293334961, -R22 ;  /* 0x3fb8aa3b0b167823 */ /* 0x000fe40000000816 */
[----:B------:R-:W-:-:S02]  /*6ae0*/  FFMA R23, R23, 1.925963033500011079e-08, R20 ;  /* 0x32a5706017177823 */ /* 0x000fc40000000014 */
[----:B------:R-:W-:Y:S01]  /*6af0*/  FFMA R11, R11, 1.925963033500011079e-08, R22 ;  /* 0x32a570600b0b7823 */ /* 0x000fe20000000016 */
[----:B------:R-:W-:-:S03]  /*6b00*/  SHF.L.U32 R20, R29, 0x17, RZ ;  /* 0x000000171d147819 */ /* 0x000fc600000006ff */
[----:B------:R0:W1:Y:S08]  /*6b10*/  MUFU.EX2 R22, R11 ;  /* 0x0000000b00167308 */ /* 0x0000700000000800 */
[----:B------:R-:W2:Y:S01]  /*6b20*/  MUFU.EX2 R23, R23 ;  /* 0x0000001700177308 */ /* 0x000ea20000000800 */
[----:B0-----:R-:W-:-:S04]  /*6b30*/  FFMA.SAT R11, R24, R55, 0.5 ;  /* 0x3f000000180b7423 */ /* 0x001fc80000002037 */
[----:B------:R-:W-:Y:S01]  /*6b40*/  FFMA.RM R11, R11, R56, 12582913 ;  /* 0x4b4000010b0b7423 */ /* 0x000fe20000004038 */
[----:B-1----:R-:W-:Y:S01]  /*6b50*/  FMUL R21, R21, R22 ;  /* 0x0000001615157220 */ /* 0x002fe20000400000 */
[----:B--2---:R-:W-:Y:S01]  /*6b60*/  FMUL R20, R20, R23 ;  /* 0x0000001714147220 */ /* 0x004fe20000400000 */
[----:B------:R-:W-:-:S04]  /*6b70*/  FFMA.SAT R23, R27, R55, 0.5 ;  /* 0x3f0000001b177423 */ /* 0x000fc80000002037 */
[----:B------:R-:W-:-:S04]  /*6b80*/  FFMA.RM R23, R23, R56, 12582913 ;  /* 0x4b40000117177423 */ /* 0x000fc80000004038 */
        /* <DEDUP_REMOVED lines=108> */
.L_x_34859:
[----:B------:R-:W-:Y:S02]  /*7250*/  HFMA2 R12, -RZ, RZ, 0, 4.76837158203125e-07 ;  /* 0x00000008ff0c7431 */ /* 0x000fe400000001ff */
[----:B------:R-:W-:-:S04]  /*7260*/  FADD R34, R13, R14 ;  /* 0x0000000e0d227221 */ /* 0x000fc80000000000 */
[----:B------:R-:W-:-:S07]  /*7270*/  IMAD.MOV.U32 R13, RZ, RZ, R34 ;  /* 0x000000ffff0d7224 */ /* 0x000fce00078e0022 */
[----:B------:R-:W-:Y:S05]  /*7280*/  WARPSYNC.COLLECTIVE R15, `(.L_x_34860) ;  /* 0x000000000f087348 */ /* 0x000fea0003c00000 */
[----:B------:R0:W1:Y:S02]  /*7290*/  SHFL.BFLY P6, R14, R13, R12, R11 ;  /* 0x0c00000c0d0e7389 */ /* 0x00006400000c000b */
[----:B01----:R-:W-:Y:S05]  /*72a0*/  ENDCOLLECTIVE ;  /* 0x000000000000791b */ /* 0x003fea0003800000 */
.L_x_34860:
[----:B------:R-:W-:Y:S02]  /*72b0*/  HFMA2 R12, -RZ, RZ, 0, 2.384185791015625e-07 ;  /* 0x00000004ff0c7431 */ /* 0x000fe400000001ff */
[----:B------:R-:W-:-:S05]  /*72c0*/  FADD R35, R34, R14 ;  /* 0x0000000e22237221 */ /* 0x000fca0000000000 */
[----:B------:R-:W-:-:S07]  /*72d0*/  MOV R13, R35 ;  /* 0x00000023000d7202 */ /* 0x000fce0000000f00 */
[----:B------:R-:W-:Y:S05]  /*72e0*/  WARPSYNC.COLLECTIVE R15, `(.L_x_34861) ;  /* 0x000000000f087348 */ /* 0x000fea0003c00000 */
[----:B------:R0:W1:Y:S02]  /*72f0*/  SHFL.BFLY P6, R14, R13, R12, R11 ;  /* 0x0c00000c0d0e7389 */ /* 0x00006400000c000b */
[----:B01----:R-:W-:Y:S05]  /*7300*/  ENDCOLLECTIVE ;  /* 0x000000000000791b */ /* 0x003fea0003800000 */
.L_x_34861:
[----:B------:R-:W-:Y:S02]  /*7310*/  HFMA2 R12, -RZ, RZ, 0, 1.1920928955078125e-07 ;  /* 0x00000002ff0c7431 */ /* 0x000fe400000001ff */
[----:B------:R-:W-:-:S05]  /*7320*/  FADD R36, R35, R14 ;  /* 0x0000000e23247221 */ /* 0x000fca0000000000 */
[----:B------:R-:W-:-:S07]  /*7330*/  MOV R13, R36 ;  /* 0x00000024000d7202 */ /* 0x000fce0000000f00 */
[----:B------:R-:W-:Y:S05]  /*7340*/  WARPSYNC.COLLECTIVE R15, `(.L_x_34862) ;  /* 0x000000000f087348 */ /* 0x000fea0003c00000 */
[----:B------:R0:W1:Y:S02]  /*7350*/  SHFL.BFLY P6, R14, R13, R12, R11 ;  /* 0x0c00000c0d0e7389 */ /* 0x00006400000c000b */
[----:B01----:R-:W-:Y:S05]  /*7360*/  ENDCOLLECTIVE ;  /* 0x000000000000791b */ /* 0x003fea0003800000 */
.L_x_34862:
[----:B------:R-:W-:Y:S01]  /*7370*/  MOV R12, 0x1 ;  /* 0x00000001000c7802 */ /* 0x000fe20000000f00 */
[----:B------:R-:W-:-:S04]  /*7380*/  FADD R37, R36, R14 ;  /* 0x0000000e24257221 */ /* 0x000fc80000000000 */
[----:B------:R-:W-:-:S07]  /*7390*/  IMAD.MOV.U32 R13, RZ, RZ, R37 ;  /* 0x000000ffff0d7224 */ /* 0x000fce00078e0025 */
[----:B------:R-:W-:Y:S05]  /*73a0*/  WARPSYNC.COLLECTIVE R15, `(.L_x_34863) ;  /* 0x000000000f087348 */ /* 0x000fea0003c00000 */
[----:B------:R0:W1:Y:S02]  /*73b0*/  SHFL.BFLY P6, R14, R13, R12, R11 ;  /* 0x0c00000c0d0e7389 */ /* 0x00006400000c000b */
[----:B01----:R-:W-:Y:S05]  /*73c0*/  ENDCOLLECTIVE ;  /* 0x000000000000791b */ /* 0x003fea0003800000 */
.L_x_34863:
[----:B------:R-:W-:Y:S05]  /*73d0*/  BRA `(.L_x_34864) ;  /* 0xffffffc000707947 */ /* 0x000fea000383ffff */
        .weak           $__internal_580_$__cuda_sm3x_div_rn_noftz_f32_slowpath
        .type           $__internal_580_$__cuda_sm3x_div_rn_noftz_f32_slowpath,@function
        .size           $__internal_580_$__cuda_sm3x_div_rn_noftz_f32_slowpath,(.L_x_37957 - $__internal_580_$__cuda_sm3x_div_rn_noftz_f32_slowpath)
$__internal_580_$__cuda_sm3x_div_rn_noftz_f32_slowpath:
        /* <DEDUP_REMOVED lines=34> */
.L_x_34866:
        /* <DEDUP_REMOVED lines=51> */
.L_x_34873:
[----:B------:R-:W-:-:S04]  /*7930*/  LOP3.LUT R8, R8, 0x80000000, RZ, 0xc0, !PT ;  /* 0x8000000008087812 */ /* 0x000fc800078ec0ff */
[----:B------:R-:W-:Y:S01]  /*7940*/  LOP3.LUT R8, R8, 0x7f800000, RZ, 0xfc, !PT ;  /* 0x7f80000008087812 */ /* 0x000fe200078efcff */
[----:B------:R-:W-:Y:S06]  /*7950*/  BRA `(.L_x_34874) ;  /* 0x0000000000047947 */ /* 0x000fec0003800000 */
.L_x_34872:
[----:B------:R-:W-:-:S07]  /*7960*/  LEA R8, R60, R8, 0x17 ;  /* 0x000000083c087211 */ /* 0x000fce00078eb8ff */
.L_x_34874:
[----:B------:R-:W-:Y:S05]  /*7970*/  BSYNC.RECONVERGENT B2 ;  /* 0x0000000000027941 */ /* 0x000fea0003800200 */
.L_x_34871:
[----:B------:R-:W-:Y:S05]  /*7980*/  BRA `(.L_x_34875) ;  /* 0x0000000000207947 */ /* 0x000fea0003800000 */
.L_x_34870:
[----:B------:R-:W-:-:S04]  /*7990*/  LOP3.LUT R8, R11, 0x80000000, R8, 0x48, !PT ;  /* 0x800000000b087812 */ /* 0x000fc800078e4808 */
[----:B------:R-:W-:Y:S01]  /*79a0*/  LOP3.LUT R8, R8, 0x7f800000, RZ, 0xfc, !PT ;  /* 0x7f80000008087812 */ /* 0x000fe200078efcff */
[----:B------:R-:W-:Y:S06]  /*79b0*/  BRA `(.L_x_34875) ;  /* 0x0000000000147947 */ /* 0x000fec0003800000 */
.L_x_34869:
[----:B------:R-:W-:Y:S01]  /*79c0*/  LOP3.LUT R8, R11, 0x80000000, R8, 0x48, !PT ;  /* 0x800000000b087812 */ /* 0x000fe200078e4808 */
[----:B------:R-:W-:Y:S06]  /*79d0*/  BRA `(.L_x_34875) ;  /* 0x00000000000c7947 */ /* 0x000fec0003800000 */
.L_x_34868:
[----:B------:R-:W0:Y:S01]  /*79e0*/  MUFU.RSQ R8, -QNAN ;  /* 0xffc0000000087908 */ /* 0x000e220000001400 */
[----:B------:R-:W-:Y:S05]  /*79f0*/  BRA `(.L_x_34875) ;  /* 0x0000000000047947 */ /* 0x000fea0003800000 */
.L_x_34867:
[----:B------:R-:W-:-:S07]  /*7a00*/  FADD.FTZ R8, R8, R11 ;  /* 0x0000000b08087221 */ /* 0x000fce0000010000 */
.L_x_34875:
[----:B------:R-:W-:Y:S05]  /*7a10*/  BSYNC.RECONVERGENT B1 ;  /* 0x0000000000017941 */ /* 0x000fea0003800200 */
.L_x_34865:
[----:B------:R-:W-:-:S04]  /*7a20*/  HFMA2 R35, -RZ, RZ, 0, 0 ;  /* 0x00000000ff237431 */ /* 0x000fc800000001ff */
[----:B0-----:R-:W-:Y:S05]  /*7a30*/  RET.REL.NODEC R34 `(_Z15SoftmaxWarpImplI24ElementwiseScaleMaskLoadIffbE11DirectStoreIffEfLi2ELi26ELi32ELi1ELb1EL9Algorithm0EEvT_T0_ll) ;  /* 0xffffff8422707950 */ /* 0x001fea0003c3ffff */
.L_x_34876:
        /* <DEDUP_REMOVED lines=12> */
.L_x_37957:


//--------------------- .text._Z15SoftmaxWarpImplI24ElementwiseScaleMaskLoadIffbE11DirectStoreIffEfLi2ELi26ELi32ELi1ELb0EL9Algorithm0EEvT_T0_ll --------------------------
	.section	.text._Z15SoftmaxWarpImplI24ElementwiseScaleMaskLoadIffbE11DirectStoreIffEfLi2ELi26ELi32ELi1ELb0EL9Algorithm0EEvT_T0_ll,"ax",@progbits
	.align	128
        .global         _Z15SoftmaxWarpImplI24ElementwiseScaleMaskLoadIffbE11DirectStoreIffEfLi2ELi26ELi32ELi1ELb0EL9Algorithm0EEvT_T0_ll
        .type           _Z15SoftmaxWarpImplI24ElementwiseScaleMaskLoadIffbE11DirectStoreIffEfLi2ELi26ELi32ELi1ELb0EL9Algorithm0EEvT_T0_ll,@function
        .size           _Z15SoftmaxWarpImplI24ElementwiseScaleMaskLoadIffbE11DirectStoreIffEfLi2ELi26ELi32ELi1ELb0EL9Algorithm0EEvT_T0_ll,(.L_x_37958 - _Z15SoftmaxWarpImplI24ElementwiseScaleMaskLoadIffbE11DirectStoreIffEfLi2ELi26ELi32ELi1ELb0EL9Algorithm0EEvT_T0_ll)
        .other          _Z15SoftmaxWarpImplI24ElementwiseScaleMaskLoadIffbE11DirectStoreIffEfLi2ELi26ELi32ELi1ELb0EL9Algorithm0EEvT_T0_ll,@"STO_CUDA_ENTRY STV_DEFAULT"
_Z15SoftmaxWarpImplI24ElementwiseScaleMaskLoadIffbE11DirectStoreIffEfLi2ELi26ELi32ELi1ELb0EL9Algorithm0EEvT_T0_ll:
.text._Z15SoftmaxWarpImplI24ElementwiseScaleMaskLoadIffbE11DirectStoreIffEfLi2ELi26ELi32ELi1ELb0EL9Algorithm0EEvT_T0_ll:
        /* <DEDUP_REMOVED lines=19> */
[----:B------:R-:W-:Y:S01]  /*0130*/  MOV R7, UR7 ;  /* 0x0000000700077c02 */ /* 0x000fe20008000f00 */
[----:B-----5:R-:W-:Y:S01]  /*0140*/  IMAD.U32 R10, RZ, RZ, UR8 ;  /* 0x00000008ff0a7e24 */ /* 0x020fe2000f8e00ff */
[----:B--2---:R-:W-:-:S07]  /*0150*/  MOV R11, UR9 ;  /* 0x00000009000b7c02 */ /* 0x004fce0008000f00 */
[----:B------:R-:W-:-:S07]  /*0160*/  LEPC R20, `(.L_x_34877) ;  /* 0x000000001014794e */ /* 0x000fce0000000000 */
[----:B0--3--:R-:W-:Y:S05]  /*0170*/  CALL.ABS.NOINC R2 ;  /* 0x0000000002007343 */ /* 0x009fea0003c00000 */
.L_x_34877:
        /* <DEDUP_REMOVED lines=13> */
[----:B-1----:R-:W-:-:S07]  /*0250*/  IMAD.SHL.U32 R40, R40, 0x2, RZ ;  /* 0x0000000228287824 */ /* 0x002fce00078e00ff */
.L_x_34931:
[----:B-1----:R-:W1:Y:S01]  /*0260*/  LDC.64 R10, c[0x0][0x390] ;  /* 0x0000e400ff0a7b82 */ /* 0x002e620000000a00 */
[----:B------:R-:W-:Y:S01]  /*0270*/  HFMA2 R3, -RZ, RZ, 0, 0 ;  /* 0x00000000ff037431 */ /* 0x000fe200000001ff */
[----:B------:R-:W-:Y:S02]  /*0280*/  MOV R2, R40 ;  /* 0x0000002800027202 */ /* 0x000fe40000000f00 */
[C---:B--2---:R-:W-:Y:S02]  /*0290*/  R2UR UR4, R32.reuse ;  /* 0x00000000200472ca */ /* 0x044fe400000e0000 */
[C---:B------:R-:W-:Y:S02]  /*02a0*/  R2UR UR5, R33.reuse ;  /* 0x00000000210572ca */ /* 0x040fe400000e0000 */
[----:B------:R-:W-:Y:S02]  /*02b0*/  R2UR UR10, R32 ;  /* 0x00000000200a72ca */ /* 0x000fe400000e0000 */
[----:B------:R-:W-:-:S02]  /*02c0*/  R2UR UR11, R33 ;  /* 0x00000000210b72ca */ /* 0x000fc400000e0000 */
[C---:B------:R-:W-:Y:S02]  /*02d0*/  R2UR UR8, R32.reuse ;  /* 0x00000000200872ca */ /* 0x040fe400000e0000 */
[C---:B------:R-:W-:Y:S02]  /*02e0*/  R2UR UR9, R33.reuse ;  /* 0x00000000210972ca */ /* 0x040fe400000e0000 */
[----:B------:R-:W-:Y:S02]  /*02f0*/  R2UR UR6, R32 ;  /* 0x00000000200672ca */ /* 0x000fe400000e0000 */
[----:B------:R-:W-:Y:S01]  /*0300*/  R2UR UR7, R33 ;  /* 0x00000000210772ca */ /* 0x000fe200000e0000 */
[-C--:B-1----:R-:W-:Y:S02]  /*0310*/  IMAD R0, R41, R10.reuse, RZ ;  /* 0x0000000a29007224 */ /* 0x082fe400078e02ff */
[----:B------:R-:W-:-:S04]  /*0320*/  IMAD.WIDE.U32 R2, R39, R10, R2 ;  /* 0x0000000a27027225 */ /* 0x000fc800078e0002 */
[----:B------:R-:W-:Y:S01]  /*0330*/  IMAD R11, R39, R11, R0 ;  /* 0x0000000b270b7224 */ /* 0x000fe200078e0200 */
[C---:B------:R-:W-:Y:S02]  /*0340*/  IADD3 R36, P0, PT, R2.reuse, 0x40, RZ ;  /* 0x0000004002247810 */ /* 0x040fe40007f1e0ff */
[C---:B------:R-:W-:Y:S02]  /*0350*/  IADD3 R8, P3, PT, R2.reuse, 0x100, RZ ;  /* 0x0000010002087810 */ /* 0x040fe40007f7e0ff */
[----:B------:R-:W-:Y:S02]  /*0360*/  IADD3 R11, PT, PT, R3, R11, RZ ;  /* 0x0000000b030b7210 */ /* 0x000fe40007ffe0ff */
[----:B------:R-:W-:Y:S02]  /*0370*/  IADD3 R14, P2, PT, R2, 0xc0, RZ ;  /* 0x000000c0020e7810 */ /* 0x000fe40007f5e0ff */
[-C--:B------:R-:W-:Y:S02]  /*0380*/  IADD3.X R17, PT, PT, RZ, R11.reuse, RZ, P0, !PT ;  /* 0x0000000bff117210 */ /* 0x080fe400007fe4ff */
[----:B------:R-:W-:-:S02]  /*0390*/  IADD3.X R9, PT, PT, RZ, R11, RZ, P3, !PT ;  /* 0x0000000bff097210 */ /* 0x000fc40001ffe4ff */
[----:B------:R-:W-:Y:S02]  /*03a0*/  LEA.HI R36, P0, R17, R36, RZ, 0x1 ;  /* 0x0000002411247211 */ /* 0x000fe400078108ff */
[----:B------:R-:W-:Y:S02]  /*03b0*/  IADD3 R16, P1, PT, R2, 0x80, RZ ;  /* 0x0000008002107810 */ /* 0x000fe40007f3e0ff */
[----:B------:R-:W-:Y:S02]  /*03c0*/  LOP3.LUT R4, R36, 0xfffffffe, RZ, 0xc0, !PT ;  /* 0xfffffffe24047812 */ /* 0x000fe400078ec0ff */
[----:B------:R-:W-:Y:S01]  /*03d0*/  LEA.HI R8, P3, R9, R8, RZ, 0x1 ;  /* 0x0000000809087211 */ /* 0x000fe200078708ff */
[----:B------:R-:W-:Y:S01]  /*03e0*/  IMAD.X R15, RZ, RZ, R11, P1 ;  /* 0x000000ffff0f7224 */ /* 0x000fe200008e060b */
[----:B------:R-:W-:Y:S02]  /*03f0*/  IADD3.X R13, PT, PT, RZ, R11, RZ, P2, !PT ;  /* 0x0000000bff0d7210 */ /* 0x000fe400017fe4ff */
[----:B------:R-:W-:-:S02]  /*0400*/  IADD3.X R17, PT, PT, RZ, R17, RZ, P0, !PT ;  /* 0x00000011ff117210 */ /* 0x000fc400007fe4ff */
[----:B------:R-:W-:Y:S02]  /*0410*/  IADD3 R4, P0, PT, R4, UR38, RZ ;  /* 0x0000002604047c10 */ /* 0x000fe4000ff1e0ff */
[----:B------:R-:W-:Y:S02]  /*0420*/  LOP3.LUT R18, R8, 0xfffffffe, RZ, 0xc0, !PT ;  /* 0xfffffffe08127812 */ /* 0x000fe400078ec0ff */
[----:B------:R-:W-:Y:S02]  /*0430*/  LEA.HI R14, P2, R13, R14, RZ, 0x1 ;  /* 0x0000000e0d0e7211 */ /* 0x000fe400078508ff */
[----:B------:R-:W-:Y:S02]  /*0440*/  IADD3.X R5, PT, PT, R17, UR39, RZ, P0, !PT ;  /* 0x0000002711057c10 */ /* 0x000fe400087fe4ff */
[----:B------:R-:W-:Y:S01]  /*0450*/  LEA.HI R16, P1, R15, R16, RZ, 0x1 ;  /* 0x000000100f107211 */ /* 0x000fe200078308ff */
[----:B------:R-:W-:Y:S01]  /*0460*/  IMAD.X R13, RZ, RZ, R13, P2 ;  /* 0x000000ffff0d7224 */ /* 0x000fe200010e060d */
[----:B------:R-:W-:Y:S01]  /*0470*/  IADD3.X R9, PT, PT, RZ, R9, RZ, P3, !PT ;  /* 0x00000009ff097210 */ /* 0x000fe20001ffe4ff */
[----:B------:R-:W2:Y:S01]  /*0480*/  LDG.E.U16 R10, desc[UR4][R4.64] ;  /* 0x00000004040a7981 */ /* 0x000ea2000c1e1500 */
[----:B------:R-:W-:-:S02]  /*0490*/  IADD3 R18, P0, PT, R18, UR38, RZ ;  /* 0x0000002612127c10 */ /* 0x000fc4000ff1e0ff */
[----:B------:R-:W-:Y:S02]  /*04a0*/  LOP3.LUT R6, R14, 0xfffffffe, RZ, 0xc0, !PT ;  /* 0xfffffffe0e067812 */ /* 0x000fe400078ec0ff */
[----:B------:R-:W-:Y:S02]  /*04b0*/  LOP3.LUT R24, R16, 0xfffffffe, RZ, 0xc0, !PT ;  /* 0xfffffffe10187812 */ /* 0x000fe400078ec0ff */
[----:B------:R-:W-:Y:S02]  /*04c0*/  IADD3.X R19, PT, PT, R9, UR39, RZ, P0, !PT ;  /* 0x0000002709137c10 */ /* 0x000fe400087fe4ff */
[----:B------:R-:W-:Y:S02]  /*04d0*/  IADD3 R6, P2, PT, R6, UR38, RZ ;  /* 0x0000002606067c10 */ /* 0x000fe4000ff5e0ff */
[----:B------:R-:W-:Y:S01]  /*04e0*/  IADD3.X R15, PT, PT, RZ, R15, RZ, P1, !PT ;  /* 0x0000000fff0f7210 */ /* 0x000fe20000ffe4ff */
[----:B------:R-:W3:Y:S01]  /*04f0*/  LDG.E.U16 R18, desc[UR10][R18.64] ;  /* 0x0000000a12127981 */ /* 0x000ee2000c1e1500 */
[----:B------:R-:W-:-:S02]  /*0500*/  IADD3 R24, P1, PT, R24, UR38, RZ ;  /* 0x0000002618187c10 */ /* 0x000fc4000ff3e0ff */
[----:B------:R-:W-:Y:S02]  /*0510*/  IADD3.X R7, PT, PT, R13, UR39, RZ, P2, !PT ;  /* 0x000000270d077c10 */ /* 0x000fe400097fe4ff */
[----:B------:R-:W-:-:S03]  /*0520*/  IADD3.X R25, PT, PT, R15, UR39, RZ, P1, !PT ;  /* 0x000000270f197c10 */ /* 0x000fc60008ffe4ff */
[----:B------:R1:W4:Y:S04]  /*0530*/  LDG.E.U16 R29, desc[UR8][R6.64] ;  /* 0x00000008061d7981 */ /* 0x000328000c1e1500 */
[----:B------:R-:W5:Y:S01]  /*0540*/  LDG.E.U16 R24, desc[UR6][R24.64] ;  /* 0x0000000618187981 */ /* 0x000f62000c1e1500 */
[----:B------:R-:W-:-:S04]  /*0550*/  IADD3 R21, P0, PT, R2, 0x140, RZ ;  /* 0x0000014002157810 */ /* 0x000fc80007f1e0ff */
[----:B------:R-:W-:-:S04]  /*0560*/  IADD3.X R20, PT, PT, RZ, R11, RZ, P0, !PT ;  /* 0x0000000bff147210 */ /* 0x000fc800007fe4ff */
[----:B------:R-:W-:-:S04]  /*0570*/  LEA.HI R21, P0, R20, R21, RZ, 0x1 ;  /* 0x0000001514157211 */ /* 0x000fc800078108ff */
[----:B------:R-:W-:Y:S02]  /*0580*/  LOP3.LUT R22, R21, 0xfffffffe, RZ, 0xc0, !PT ;  /* 0xfffffffe15167812 */ /* 0x000fe400078ec0ff */
[----:B------:R-:W-:Y:S02]  /*0590*/  IADD3.X R20, PT, PT, RZ, R20, RZ, P0, !PT ;  /* 0x00000014ff147210 */ /* 0x000fe400007fe4ff */
[----:B------:R-:W-:Y:S02]  /*05a0*/  IADD3 R22, P0, PT, R22, UR38, RZ ;  /* 0x0000002616167c10 */ /* 0x000fe4000ff1e0ff */
[----:B-1----:R-:W-:Y:S02]  /*05b0*/  SHF.L.U64.HI R6, R36, 0x2, R17 ;  /* 0x0000000224067819 */ /* 0x002fe40000010211 */
[----:B------:R-:W-:Y:S01]  /*05c0*/  IADD3.X R23, PT, PT, R20, UR39, RZ, P0, !PT ;  /* 0x0000002714177c10 */ /* 0x000fe200087fe4ff */
[----:B------:R-:W-:Y:S01]  /*05d0*/  IMAD.SHL.U32 R36, R36, 0x4, RZ ;  /* 0x0000000424247824 */ /* 0x000fe200078e00ff */
[----:B------:R-:W-:-:S02]  /*05e0*/  IADD3 R52, P0, PT, R2, 0x180, RZ ;  /* 0x0000018002347810 */ /* 0x000fc40007f1e0ff */
[----:B------:R-:W-:Y:S01]  /*05f0*/  SHF.L.U64.HI R5, R16, 0x2, R15 ;  /* 0x0000000210057819 */ /* 0x000fe2000001020f */
[----:B------:R1:W5:Y:S01]  /*0600*/  LDG.E.U16 R22, desc[UR4][R22.64] ;  /* 0x0000000416167981 */ /* 0x000362000c1e1500 */
[----:B------:R-:W-:Y:S02]  /*0610*/  IADD3.X R35, PT, PT, RZ, R11, RZ, P0, !PT ;  /* 0x0000000bff237210 */ /* 0x000fe400007fe4ff */
[----:B------:R-:W-:Y:S02]  /*0620*/  IADD3 R31, P1, PT, R2, 0x1c0, RZ ;  /* 0x000001c0021f7810 */ /* 0x000fe40007f3e0ff */
[----:B------:R-:W-:Y:S02]  /*0630*/  SHF.L.U32 R16, R16, 0x2, RZ ;  /* 0x0000000210107819 */ /* 0x000fe400000006ff */
[----:B------:R-:W-:Y:S02]  /*0640*/  LOP3.LUT R36, R36, 0xfffffff8, RZ, 0xc0, !PT ;  /* 0xfffffff824247812 */ /* 0x000fe400078ec0ff */
[----:B------:R-:W-:-:S02]  /*0650*/  LEA.HI R52, P0, R35, R52, RZ, 0x1 ;  /* 0x0000003423347211 */ /* 0x000fc400078108ff */
[----:B------:R-:W-:Y:S02]  /*0660*/  IADD3.X R42, PT, PT, RZ, R11, RZ, P1, !PT ;  /* 0x0000000bff2a7210 */ /* 0x000fe40000ffe4ff */
[----:B------:R-:W-:Y:S02]  /*0670*/  LOP3.LUT R16, R16, 0xfffffff8, RZ, 0xc0, !PT ;  /* 0xfffffff810107812 */ /* 0x000fe400078ec0ff */
[----:B------:R-:W-:Y:S01]  /*0680*/  IADD3 R36, P1, PT, R36, UR36, RZ ;  /* 0x0000002424247c10 */ /* 0x000fe2000ff3e0ff */
[----:B------:R-:W-:Y:S01]  /*0690*/  IMAD.X R35, RZ, RZ, R35, P0 ;  /* 0x000000ffff237224 */ /* 0x000fe200000e0623 */
[----:B------:R-:W-:Y:S02]  /*06a0*/  IADD3 R16, P6, PT, R16, UR36, RZ ;  /* 0x0000002410107c10 */ /* 0x000fe4000ffde0ff */
[----:B------:R-:W-:Y:S02]  /*06b0*/  IADD3.X R37, PT, PT, R6, UR37, RZ, P1, !PT ;  /* 0x0000002506257c10 */ /* 0x000fe40008ffe4ff */
[----:B------:R-:W-:-:S02]  /*06c0*/  R2UR UR12, R32 ;  /* 0x00000000200c72ca */ /* 0x000fc400000e0000 */
[----:B------:R-:W-:Y:S02]  /*06d0*/  R2UR UR13, R33 ;  /* 0x00000000210d72ca */ /* 0x000fe400000e0000 */
[----:B------:R-:W-:Y:S02]  /*06e0*/  LOP3.LUT R6, R52, 0xfffffffe, RZ, 0xc0, !PT ;  /* 0xfffffffe34067812 */ /* 0x000fe400078ec0ff */
[----:B------:R-:W-:Y:S02]  /*06f0*/  LEA.HI R31, P1, R42, R31, RZ, 0x1 ;  /* 0x0000001f2a1f7211 */ /* 0x000fe400078308ff */
[----:B------:R-:W-:Y:S02]  /*0700*/  IADD3.X R17, PT, PT, R5, UR37, RZ, P6, !PT ;  /* 0x0000002505117c10 */ /* 0x000fe4000b7fe4ff */
[----:B------:R-:W-:Y:S02]  /*0710*/  R2UR UR14, R32 ;  /* 0x00000000200e72ca */ /* 0x000fe400000e0000 */
[----:B------:R-:W-:-:S02]  /*0720*/  R2UR UR15, R33 ;  /* 0x00000000210f72ca */ /* 0x000fc400000e0000 */
[----:B------:R-:W-:Y:S02]  /*0730*/  IADD3.X R42, PT, PT, RZ, R42, RZ, P1, !PT ;  /* 0x0000002aff2a7210 */ /* 0x000fe40000ffe4ff */
[----:B--2---:R-:W-:-:S04]  /*0740*/  PRMT R0, R10, 0x7771, RZ ;  /* 0x000077710a007816 */ /* 0x004fc800000000ff */
[----:B------:R-:W-:Y:S02]  /*0750*/  ISETP.NE.AND P3, PT, R0, RZ, PT ;  /* 0x000000ff0000720c */ /* 0x000fe40003f65270 */
[----:B---3--:R-:W-:-:S04]  /*0760*/  PRMT R0, R18, 0x7771, RZ ;  /* 0x0000777112007816 */ /* 0x008fc800000000ff */
[----:B------:R-:W-:Y:S02]  /*0770*/  ISETP.NE.AND P4, PT, R0, RZ, PT ;  /* 0x000000ff0000720c */ /* 0x000fe40003f85270 */
[----:B----4-:R-:W-:Y:S02]  /*0780*/  PRMT R4, R29, 0x7771, RZ ;  /* 0x000077711d047816 */ /* 0x010fe400000000ff */
[----:B-----5:R-:W-:Y:S02]  /*0790*/  PRMT R3, R24, 0x7771, RZ ;  /* 0x0000777118037816 */ /* 0x020fe400000000ff */
[----:B------:R-:W-:Y:S02]  /*07a0*/  ISETP.NE.AND P5, PT, R4, RZ, PT ;  /* 0x000000ff0400720c */ /* 0x000fe40003fa5270 */
[----:B------:R-:W-:Y:S02]  /*07b0*/  SHF.L.U32 R4, R8, 0x2, RZ ;  /* 0x0000000208047819 */ /* 0x000fe400000006ff */
[----:B------:R-:W-:-:S02]  /*07c0*/  ISETP.NE.AND P2, PT, R3, RZ, PT ;  /* 0x000000ff0300720c */ /* 0x000fc40003f45270 */
[----:B------:R-:W-:Y:S02]  /*07d0*/  LOP3.LUT R4, R4, 0xfffffff8, RZ, 0xc0, !PT ;  /* 0xfffffff804047812 */ /* 0x000fe400078ec0ff */
[----:B------:R-:W-:Y:S02]  /*07e0*/  @P4 R2UR UR10, R32 ;  /* 0x00000000200a42ca */ /* 0x000fe400000e0000 */
[----:B------:R-:W-:Y:S02]  /*07f0*/  @P4 R2UR UR11, R33 ;  /* 0x00000000210b42ca */ /* 0x000fe400000e0000 */
[----:B------:R-:W-:Y:S02]  /*0800*/  SHF.L.U64.HI R0, R8, 0x2, R9 ;  /* 0x0000000208007819 */ /* 0x000fe40000010209 */
[----:B------:R-:W-:Y:S02]  /*0810*/  IADD3 R4, P0, PT, R4, UR36, RZ ;  /* 0x0000002404047c10 */ /* 0x000fe4000ff1e0ff */
[----:B------:R-:W-:-:S02]  /*0820*/  @P3 R2UR UR4, R32 ;  /* 0x00000000200432ca */ /* 0x000fc400000e0000 */
[----:B------:R-:W-:Y:S02]  /*0830*/  @P3 R2UR UR5, R33 ;  /* 0x00000000210532ca */ /* 0x000fe400000e0000 */
[----:B------:R-:W-:Y:S02]  /*0840*/  IADD3.X R5, PT, PT, R0, UR37, RZ, P0, !PT ;  /* 0x0000002500057c10 */ /* 0x000fe400087fe4ff */
[----:B------:R-:W-:Y:S02]  /*0850*/  IADD3 R6, P0, PT, R6, UR38, RZ ;  /* 0x0000002606067c10 */ /* 0x000fe4000ff1e0ff */
[C---:B------:R-:W-:Y:S01]  /*0860*/  SHF.L.U64.HI R3, R14.reuse, 0x2, R13 ;  /* 0x000000020e037819 */ /* 0x040fe2000001020d */
[----:B------:R-:W2:Y:S01]  /*0870*/  @P4 LDG.E R28, desc[UR10][R4.64+0x4] ;  /* 0x0000040a041c4981 */ /* 0x000ea2000c1e1900 */
[----:B------:R-:W-:Y:S02]  /*0880*/  SHF.L.U32 R14, R14, 0x2, RZ ;  /* 0x000000020e0e7819 */ /* 0x000fe400000006ff */
[----:B------:R-:W-:-:S02]  /*0890*/  @P2 R2UR UR6, R32 ;  /* 0x00000000200622ca */ /* 0x000fc400000e0000 */
[----:B------:R-:W-:Y:S01]  /*08a0*/  @P2 R2UR UR7, R33 ;  /* 0x00000000210722ca */ /* 0x000fe200000e0000 */
[----:B------:R-:W3:Y:S01]  /*08b0*/  @P3 LDG.E R56, desc[UR4][R36.64+0x4] ;  /* 0x0000040424383981 */ /* 0x000ee2000c1e1900 */
[----:B------:R-:W-:Y:S02]  /*08c0*/  LOP3.LUT R8, R31, 0xfffffffe, RZ, 0xc0, !PT ;  /* 0xfffffffe1f087812 */ /* 0x000fe400078ec0ff */
[----:B------:R-:W-:Y:S02]  /*08d0*/  IADD3.X R7, PT, PT, R35, UR39, RZ, P0, !PT ;  /* 0x0000002723077c10 */ /* 0x000fe400087fe4ff */
[----:B------:R-:W-:Y:S02]  /*08e0*/  LOP3.LUT R14, R14, 0xfffffff8, RZ, 0xc0, !PT ;  /* 0xfffffff80e0e7812 */ /* 0x000fe400078ec0ff */
[----:B------:R-:W-:Y:S01]  /*08f0*/  IADD3 R8, P1, PT, R8, UR38, RZ ;  /* 0x0000002608087c10 */ /* 0x000fe2000ff3e0ff */
[----:B------:R-:W4:Y:S01]  /*0900*/  LDG.E.U16 R19, desc[UR12][R6.64] ;  /* 0x0000000c06137981 */ /* 0x000f22000c1e1500 */
[----:B------:R-:W-:-:S02]  /*0910*/  IADD3 R14, P6, PT, R14, UR36, RZ ;  /* 0x000000240e0e7c10 */ /* 0x000fc4000ffde0ff */
[----:B------:R-:W-:Y:S01]  /*0920*/  IADD3.X R9, PT, PT, R42, UR39, RZ, P1, !PT ;  /* 0x000000272a097c10 */ /* 0x000fe20008ffe4ff */
[----:B------:R-:W5:Y:S01]  /*0930*/  @P2 LDG.E R54, desc[UR6][R16.64+0x4] ;  /* 0x0000040610362981 */ /* 0x000f62000c1e1900 */
[----:B------:R-:W-:Y:S02]  /*0940*/  @P5 R2UR UR8, R32 ;  /* 0x00000000200852ca */ /* 0x000fe400000e0000 */
[----:B------:R-:W-:Y:S02]  /*0950*/  @P5 R2UR UR9, R33 ;  /* 0x00000000210952ca */ /* 0x000fe400000e0000 */
[----:B------:R-:W-:Y:S02]  /*0960*/  IADD3.X R15, PT, PT, R3, UR37, RZ, P6, !PT ;  /* 0x00000025030f7c10 */ /* 0x000fe4000b7fe4ff */
[----:B------:R0:W5:Y:S09]  /*0970*/  LDG.E.U16 R3, desc[UR14][R8.64] ;  /* 0x0000000e08037981 */ /* 0x000172000c1e1500 */
[----:B------:R-:W5:Y:S01]  /*0980*/  @P5 LDG.E R34, desc[UR8][R14.64+0x4] ;  /* 0x000004080e225981 */ /* 0x000f62000c1e1900 */
[----:B-1----:R-:W-:-:S04]  /*0990*/  IADD3 R23, P0, PT, R2, 0x200, RZ ;  /* 0x0000020002177810 */ /* 0x002fc80007f1e0ff */
[----:B------:R-:W-:-:S04]  /*09a0*/  IADD3.X R26, PT, PT, RZ, R11, RZ, P0, !PT ;  /* 0x0000000bff1a7210 */ /* 0x000fc800007fe4ff */
[----:B------:R-:W-:Y:S02]  /*09b0*/  LEA.HI R23, P0, R26, R23, RZ, 0x1 ;  /* 0x000000171a177211 */ /* 0x000fe400078108ff */
[----:B------:R-:W-:Y:S02]  /*09c0*/  IADD3 R25, P1, PT, R2, 0x240, RZ ;  /* 0x0000024002197810 */ /* 0x000fe40007f3e0ff */
[----:B------:R-:W-:Y:S02]  /*09d0*/  LOP3.LUT R12, R23, 0xfffffffe, RZ, 0xc0, !PT ;  /* 0xfffffffe170c7812 */ /* 0x000fe400078ec0ff */
[----:B------:R-:W-:Y:S02]  /*09e0*/  IADD3.X R26, PT, PT, RZ, R26, RZ, P0, !PT ;  /* 0x0000001aff1a7210 */ /* 0x000fe400007fe4ff */
[----:B------:R-:W-:Y:S02]  /*09f0*/  IADD3 R12, P0, PT, R12, UR38, RZ ;  /* 0x000000260c0c7c10 */ /* 0x000fe4000ff1e0ff */
[----:B------:R-:W-:-:S02]  /*0a00*/  IADD3.X R30, PT, PT, RZ, R11, RZ, P1, !PT ;  /* 0x0000000bff1e7210 */ /* 0x000fc40000ffe4ff */
[----:B------:R-:W-:Y:S02]  /*0a10*/  IADD3.X R13, PT, PT, R26, UR39, RZ, P0, !PT ;  /* 0x000000271a0d7c10 */ /* 0x000fe400087fe4ff */
[----:B------:R-:W-:Y:S02]  /*0a20*/  LEA.HI R25, P0, R30, R25, RZ, 0x1 ;  /* 0x000000191e197211 */ /* 0x000fe400078108ff */
[----:B------:R-:W-:Y:S02]  /*0a30*/  R2UR UR8, R32 ;  /* 0x00000000200872ca */ /* 0x000fe400000e0000 */
[----:B0-----:R-:W-:Y:S02]  /*0a40*/  LOP3.LUT R8, R25, 0xfffffffe, RZ, 0xc0, !PT ;  /* 0xfffffffe19087812 */ /* 0x001fe400078ec0ff */
[----:B------:R-:W-:Y:S01]  /*0a50*/  R2UR UR9, R33 ;  /* 0x00000000210972ca */ /* 0x000fe200000e0000 */
[----:B------:R-:W-:Y:S01]  /*0a60*/  IMAD.X R30, RZ, RZ, R30, P0 ;  /* 0x000000ffff1e7224 */ /* 0x000fe200000e061e */
[----:B------:R-:W-:-:S02]  /*0a70*/  IADD3 R8, P0, PT, R8, UR38, RZ ;  /* 0x0000002608087c10 */ /* 0x000fc4000ff1e0ff */
[----:B------:R-:W-:Y:S02]  /*0a80*/  R2UR UR4, R32 ;  /* 0x00000000200472ca */ /* 0x000fe400000e0000 */
[----:B------:R-:W-:Y:S02]  /*0a90*/  R2UR UR5, R33 ;  /* 0x00000000210572ca */ /* 0x000fe400000e0000 */
[----:B------:R-:W-:Y:S02]  /*0aa0*/  IADD3.X R9, PT, PT, R30, UR39, RZ, P0, !PT ;  /* 0x000000271e097c10 */ /* 0x000fe400087fe4ff */
[----:B------:R-:W-:-:S03]  /*0ab0*/  IADD3 R27, P0, PT, R2, 0x280, RZ ;  /* 0x00000280021b7810 */ /* 0x000fc60007f1e0ff */
[----:B------:R0:W5:Y:S01]  /*0ac0*/  LDG.E.U16 R0, desc[UR8][R8.64] ;  /* 0x0000000808007981 */ /* 0x000162000c1e1500 */
[----:B------:R-:W-:Y:S02]  /*0ad0*/  IADD3.X R46, PT, PT, RZ, R11, RZ, P0, !PT ;  /* 0x0000000bff2e7210 */ /* 0x000fe400007fe4ff */
[----:B------:R-:W-:Y:S01]  /*0ae0*/  R2UR UR6, R32 ;  /* 0x00000000200672ca */ /* 0x000fe200000e0000 */
[----:B------:R-:W5:Y:S04]  /*0af0*/  LDG.E R50, desc[UR8][R4.64] ;  /* 0x0000000804327981 */ /* 0x000f68000c1e1900 */
[----:B------:R1:W5:Y:S01]  /*0b00*/  LDG.E.U16 R6, desc[UR4][R12.64] ;  /* 0x000000040c067981 */ /* 0x000362000c1e1500 */
[----:B0-----:R-:W2:Y:S03]  /*0b10*/  LDC.64 R8, c[0x0][0x398] ;  /* 0x0000e600ff087b82 */ /* 0x001ea60000000a00 */
[----:B------:R-:W5:Y:S01]  /*0b20*/  LDG.E R36, desc[UR4][R36.64] ;  /* 0x0000000424247981 */ /* 0x000f62000c1e1900 */
[----:B------:R-:W-:-:S03]  /*0b30*/  LEA.HI R27, P0, R46, R27, RZ, 0x1 ;  /* 0x0000001b2e1b7211 */ /* 0x000fc600078108ff */
[----:B------:R-:W5:Y:S01]  /*0b40*/  LDG.E R48, desc[UR4][R14.64] ;  /* 0x000000040e307981 */ /* 0x000f62000c1e1900 */
[----:B------:R-:W0:Y:S01]  /*0b50*/  LDCU UR4, c[0x0][0x398] ;  /* 0x00007300ff0477ac */ /* 0x000e220008000800 */
[----:B------:R-:W-:Y:S02]  /*0b60*/  R2UR UR7, R33 ;  /* 0x00000000210772ca */ /* 0x000fe400000e0000 */
[----:B-1----:R-:W-:Y:S02]  /*0b70*/  LOP3.LUT R12, R27, 0xfffffffe, RZ, 0xc0, !PT ;  /* 0xfffffffe1b0c7812 */ /* 0x002fe400078ec0ff */
[----:B------:R-:W-:Y:S02]  /*0b80*/  IADD3.X R46, PT, PT, RZ, R46, RZ, P0, !PT ;  /* 0x0000002eff2e7210 */ /* 0x000fe400007fe4ff */
[----:B------:R-:W-:Y:S02]  /*0b90*/  IADD3 R12, P0, PT, R12, UR38, RZ ;  /* 0x000000260c0c7c10 */ /* 0x000fe4000ff1e0ff */
[----:B------:R-:W-:-:S02]  /*0ba0*/  PRMT R10, R10, 0x7770, RZ ;  /* 0x000077700a0a7816 */ /* 0x000fc400000000ff */
[----:B------:R-:W-:Y:S02]  /*0bb0*/  IADD3.X R13, PT, PT, R46, UR39, RZ, P0, !PT ;  /* 0x000000272e0d7c10 */ /* 0x000fe400087fe4ff */
[----:B------:R-:W-:Y:S01]  /*0bc0*/  PRMT R5, R22, 0x7771, RZ ;  /* 0x0000777116057816 */ /* 0x000fe200000000ff */
[----:B------:R-:W5:Y:S01]  /*0bd0*/  LDG.E R44, desc[UR6][R16.64] ;  /* 0x00000006102c7981 */ /* 0x000f62000c1e1900 */
[----:B------:R-:W-:Y:S02]  /*0be0*/  ISETP.NE.AND P1, PT, R10, RZ, PT ;  /* 0x000000ff0a00720c */ /* 0x000fe40003f25270 */
[----:B------:R-:W-:Y:S01]  /*0bf0*/  PRMT R24, R24, 0x7770, RZ ;  /* 0x0000777018187816 */ /* 0x000fe200000000ff */
[----:B------:R1:W5:Y:S01]  /*0c00*/  LDG.E.U16 R7, desc[UR6][R12.64] ;  /* 0x000000060c077981 */ /* 0x000362000c1e1500 */
[----:B0-----:R-:W-:Y:S02]  /*0c10*/  MOV R10, UR4 ;  /* 0x00000004000a7c02 */ /* 0x001fe40008000f00 */
[----:B------:R-:W-:-:S02]  /*0c20*/  ISETP.NE.AND P0, PT, R24, RZ, PT ;  /* 0x000000ff1800720c */ /* 0x000fc40003f05270 */
[----:B------:R-:W-:Y:S02]  /*0c30*/  MOV R24, UR4 ;  /* 0x0000000400187c02 */ /* 0x000fe40008000f00 */
[C---:B-1----:R-:W-:Y:S02]  /*0c40*/  SHF.L.U64.HI R13, R21.reuse, 0x2, R20 ;  /* 0x00000002150d7819 */ /* 0x042fe40000010214 */
[----:B------:R-:W-:Y:S02]  /*0c50*/  SHF.L.U32 R20, R52, 0x2, RZ ;  /* 0x0000000234147819 */ /* 0x000fe400000006ff */
[----:B------:R-:W-:Y:S02]  /*0c60*/  MOV R4, UR4 ;  /* 0x0000000400047c02 */ /* 0x000fe40008000f00 */
[----:B------:R-:W-:Y:S02]  /*0c70*/  LOP3.LUT R20, R20, 0xfffffff8, RZ, 0xc0, !PT ;  /* 0xfffffff814147812 */ /* 0x000fe400078ec0ff */
[----:B------:R-:W-:-:S02]  /*0c80*/  SHF.L.U32 R21, R21, 0x2, RZ ;  /* 0x0000000215157819 */ /* 0x000fc400000006ff */
[----:B------:R-:W-:Y:S01]  /*0c90*/  SHF.L.U64.HI R35, R52, 0x2, R35 ;  /* 0x0000000234237819 */ /* 0x000fe20000010223 */
[----:B------:R-:W-:Y:S02]  /*0ca0*/  IMAD.U32 R16, RZ, RZ, UR4 ;  /* 0x00000004ff107e24 */ /* 0x000fe4000f8e00ff */
[-C--:B--2---:R-:W-:Y:S01]  /*0cb0*/  @P4 FMUL R10, R28, R9.reuse ;  /* 0x000000091c0a4220 */ /* 0x084fe20000400000 */
[----:B------:R-:W-:Y:S01]  /*0cc0*/  ISETP.NE.AND P4, PT, R5, RZ, PT ;  /* 0x000000ff0500720c */ /* 0x000fe20003f85270 */
[----:B---3--:R-:W-:Y:S01]  /*0cd0*/  @P3 FMUL R24, R56, R9 ;  /* 0x0000000938183220 */ /* 0x008fe20000400000 */
[----:B----4-:R-:W-:-:S04]  /*0ce0*/  PRMT R5, R19, 0x7771, RZ ;  /* 0x0000777113057816 */ /* 0x010fc800000000ff */
[----:B------:R-:W-:Y:S01]  /*0cf0*/  ISETP.NE.AND P3, PT, R5, RZ, PT ;  /* 0x000000ff0500720c */ /* 0x000fe20003f65270 */
[----:B-----5:R-:W-:Y:S01]  /*0d00*/  @P2 FMUL R4, R54, R9 ;  /* 0x0000000936042220 */ /* 0x020fe20000400000 */
[----:B------:R-:W-:Y:S02]  /*0d10*/  IADD3 R20, P2, PT, R20, UR36, RZ ;  /* 0x0000002414147c10 */ /* 0x000fe4000ff5e0ff */
[----:B------:R-:W-:Y:S02]  /*0d20*/  SHF.L.U64.HI R5, R31, 0x2, R42 ;  /* 0x000000021f057819 */ /* 0x000fe4000001022a */
[----:B------:R-:W-:Y:S02]  /*0d30*/  PRMT R12, R3, 0x7771, RZ ;  /* 0x00007771030c7816 */ /* 0x000fe400000000ff */
[----:B------:R-:W-:Y:S02]  /*0d40*/  LOP3.LUT R42, R21, 0xfffffff8, RZ, 0xc0, !PT ;  /* 0xfffffff8152a7812 */ /* 0x000fe400078ec0ff */
[----:B------:R-:W-:-:S02]  /*0d50*/  ISETP.NE.AND P6, PT, R12, RZ, PT ;  /* 0x000000ff0c00720c */ /* 0x000fc40003fc5270 */
[----:B------:R-:W-:Y:S02]  /*0d60*/  SHF.L.U32 R12, R31, 0x2, RZ ;  /* 0x000000021f0c7819 */ /* 0x000fe400000006ff */
[----:B------:R-:W-:Y:S02]  /*0d70*/  IADD3.X R21, PT, PT, R35, UR37, RZ, P2, !PT ;  /* 0x0000002523157c10 */ /* 0x000fe400097fe4ff */
[----:B------:R-:W-:Y:S01]  /*0d80*/  IADD3 R31, P2, PT, R2, 0x2c0, RZ ;  /* 0x000002c0021f7810 */ /* 0x000fe20007f5e0ff */
[----:B------:R-:W-:Y:S01]  /*0d90*/  @P5 FMUL R16, R34, R9 ;  /* 0x0000000922105220 */ /* 0x000fe20000400000 */
[----:B------:R-:W-:Y:S02]  /*0da0*/  @P4 R2UR UR8, R32 ;  /* 0x00000000200842ca */ /* 0x000fe400000e0000 */
[----:B------:R-:W-:Y:S01]  /*0db0*/  @P4 R2UR UR9, R33 ;  /* 0x00000000210942ca */ /* 0x000fe200000e0000 */
[----:B------:R-:W-:Y:S01]  /*0dc0*/  IMAD.X R52, RZ, RZ, R11, P2 ;  /* 0x000000ffff347224 */ /* 0x000fe200010e060b */
[----:B------:R-:W-:-:S02]  /*0dd0*/  IADD3 R42, P5, PT, R42, UR36, RZ ;  /* 0x000000242a2a7c10 */ /* 0x000fc4000ffbe0ff */
[----:B------:R-:W-:Y:S02]  /*0de0*/  LOP3.LUT R12, R12, 0xfffffff8, RZ, 0xc0, !PT ;  /* 0xfffffff80c0c7812 */ /* 0x000fe400078ec0ff */
[----:B------:R-:W-:Y:S02]  /*0df0*/  @P3 R2UR UR12, R32 ;  /* 0x00000000200c32ca */ /* 0x000fe400000e0000 */
[----:B------:R-:W-:Y:S02]  /*0e00*/  @P3 R2UR UR13, R33 ;  /* 0x00000000210d32ca */ /* 0x000fe400000e0000 */
[----:B------:R-:W-:Y:S02]  /*0e10*/  IADD3.X R43, PT, PT, R13, UR37, RZ, P5, !PT ;  /* 0x000000250d2b7c10 */ /* 0x000fe4000affe4ff */
[----:B------:R-:W-:Y:S02]  /*0e20*/  IADD3 R12, P5, PT, R12, UR36, RZ ;  /* 0x000000240c0c7c10 */ /* 0x000fe4000ffbe0ff */
[----:B------:R-:W-:Y:S01]  /*0e30*/  LEA.HI R31, P2, R52, R31, RZ, 0x1 ;  /* 0x0000001f341f7211 */ /* 0x000fe200078508ff */
[----:B------:R-:W2:Y:S01]  /*0e40*/  LDG.E R34, desc[UR6][R42.64] ;  /* 0x000000062a227981 */ /* 0x000ea2000c1e1900 */
[----:B------:R-:W-:-:S02]  /*0e50*/  @P6 R2UR UR16, R32 ;  /* 0x00000000201062ca */ /* 0x000fc400000e0000 */
[----:B------:R-:W-:Y:S01]  /*0e60*/  @P6 R2UR UR17, R33 ;  /* 0x00000000211162ca */ /* 0x000fe200000e0000 */
[----:B------:R0:W3:Y:S01]  /*0e70*/  @P4 LDG.E R54, desc[UR8][R42.64+0x4] ;  /* 0x000004082a364981 */ /* 0x0000e2000c1e1900 */
[----:B------:R-:W-:Y:S02]  /*0e80*/  IADD3.X R13, PT, PT, R5, UR37, RZ, P5, !PT ;  /* 0x00000025050d7c10 */ /* 0x000fe4000affe4ff */
[----:B------:R-:W-:Y:S01]  /*0e90*/  LOP3.LUT R5, R31, 0xfffffffe, RZ, 0xc0, !PT ;  /* 0xfffffffe1f057812 */ /* 0x000fe200078ec0ff */
[----:B------:R-:W4:Y:S01]  /*0ea0*/  @P3 LDG.E R56, desc[UR12][R20.64+0x4] ;  /* 0x0000040c14383981 */ /* 0x000f22000c1e1900 */
[----:B------:R-:W-:Y:S02]  /*0eb0*/  IADD3.X R52, PT, PT, RZ, R52, RZ, P2, !PT ;  /* 0x00000034ff347210 */ /* 0x000fe400017fe4ff */
[----:B------:R-:W-:Y:S01]  /*0ec0*/  R2UR UR10, R32 ;  /* 0x00000000200a72ca */ /* 0x000fe200000e0000 */
[----:B------:R-:W5:Y:S01]  /*0ed0*/  LDG.E R14, desc[UR14][R12.64] ;  /* 0x0000000e0c0e7981 */ /* 0x000f62000c1e1900 */
[----:B0-----:R-:W-:-:S03]  /*0ee0*/  IADD3 R42, P5, PT, R5, UR38, RZ ;  /* 0x00000026052a7c10 */ /* 0x001fc6000ffbe0ff */
[----:B------:R-:W2:Y:S01]  /*0ef0*/  @P6 LDG.E R58, desc[UR16][R12.64+0x4] ;  /* 0x000004100c3a6981 */ /* 0x000ea2000c1e1900 */
[----:B------:R-:W-:-:S05]  /*0f00*/  IADD3.X R43, PT, PT, R52, UR39, RZ, P5, !PT ;  /* 0x00000027342b7c10 */ /* 0x000fca000affe4ff */
[----:B------:R-:W5:Y:S01]  /*0f10*/  LDG.E.U16 R15, desc[UR6][R42.64] ;  /* 0x000000062a0f7981 */ /* 0x000f62000c1e1500 */
[----:B------:R-:W-:Y:S02]  /*0f20*/  R2UR UR11, R33 ;  /* 0x00000000210b72ca */ /* 0x000fe400000e0000 */
[----:B------:R-:W-:Y:S02]  /*0f30*/  PRMT R29, R29, 0x7770, RZ ;  /* 0x000077701d1d7816 */ /* 0x000fe400000000ff */
[----:B------:R-:W-:-:S09]  /*0f40*/  PRMT R5, R6, 0x7771, RZ ;  /* 0x0000777106057816 */ /* 0x000fd200000000ff */
[----:B------:R0:W5:Y:S01]  /*0f50*/  LDG.E R28, desc[UR10][R20.64] ;  /* 0x0000000a141c7981 */ /* 0x000162000c1e1900 */
[----:B------:R-:W-:Y:S02]  /*0f60*/  ISETP.NE.AND P2, PT, R29, RZ, PT ;  /* 0x000000ff1d00720c */ /* 0x000fe40003f45270 */
[----:B------:R-:W-:Y:S01]  /*0f70*/  PRMT R18, R18, 0x7770, RZ ;  /* 0x0000777012127816 */ /* 0x000fe200000000ff */
[-C--:B0-----:R-:W-:Y:S01]  /*0f80*/  FMUL R21, R36, R9.reuse ;  /* 0x0000000924157220 */ /* 0x081fe20000400000 */
[----:B------:R-:W-:Y:S02]  /*0f90*/  PRMT R19, R19, 0x7770, RZ ;  /* 0x0000777013137816 */ /* 0x000fe400000000ff */
[----:B------:R-:W-:Y:S02]  /*0fa0*/  SHF.L.U64.HI R29, R23, 0x2, R26 ;  /* 0x00000002171d7819 */ /* 0x000fe4000001021a */
[----:B------:R-:W-:Y:S01]  /*0fb0*/  FSEL R21, R21, R8, P1 ;  /* 0x0000000815157208 */ /* 0x000fe20000800000 */
[----:B------:R-:W-:Y:S01]  /*0fc0*/  IMAD.SHL.U32 R26, R23, 0x4, RZ ;  /* 0x00000004171a7824 */ /* 0x000fe200078e00ff */
[----:B------:R-:W-:Y:S01]  /*0fd0*/  ISETP.NE.AND P1, PT, R5, RZ, PT ;  /* 0x000000ff0500720c */ /* 0x000fe20003f25270 */
[----:B------:R-:W-:Y:S01]  /*0fe0*/  FMUL R5, R48, R9 ;  /* 0x0000000930057220 */ /* 0x000fe20000400000 */
[----:B------:R-:W-:-:S02]  /*0ff0*/  MOV R20, UR4 ;  /* 0x0000000400147c02 */ /* 0x000fc40008000f00 */
[----:B------:R-:W-:Y:S02]  /*1000*/  PRMT R22, R22, 0x7770, RZ ;  /* 0x0000777016167816 */ /* 0x000fe400000000ff */
[----:B------:R-:W-:Y:S02]  /*1010*/  PRMT R13, R7, 0x7771, RZ ;  /* 0x00007771070d7816 */ /* 0x000fe400000000ff */
[----:B------:R-:W-:Y:S02]  /*1020*/  ISETP.NE.AND P5, PT, R18, RZ, PT ;  /* 0x000000ff1200720c */ /* 0x000fe40003fa5270 */
[----:B------:R-:W-:Y:S02]  /*1030*/  MOV R18, UR4 ;  /* 0x0000000400127c02 */ /* 0x000fe40008000f00 */
[----:B------:R-:W-:Y:S02]  /*1040*/  FSEL R5, R5, R8, P2 ;  /* 0x0000000805057208 */ /* 0x000fe40001000000 */
[----:B------:R-:W-:-:S02]  /*1050*/  LOP3.LUT R26, R26, 0xfffffff8, RZ, 0xc0, !PT ;  /* 0xfffffff81a1a7812 */ /* 0x000fc400078ec0ff */
[----:B------:R-:W-:Y:S02]  /*1060*/  PRMT R12, R0, 0x7771, RZ ;  /* 0x00007771000c7816 */ /* 0x000fe400000000ff */
[----:B------:R-:W-:Y:S02]  /*1070*/  ISETP.NE.AND P2, PT, R13, RZ, PT ;  /* 0x000000ff0d00720c */ /* 0x000fe40003f45270 */
[C---:B------:R-:W-:Y:S01]  /*1080*/  SHF.L.U32 R42, R25.reuse, 0x2, RZ ;  /* 0x00000002192a7819 */ /* 0x040fe200000006ff */
[----:B------:R-:W-:Y:S01]  /*1090*/  FMUL R17, R50, R9 ;  /* 0x0000000932117220 */ /* 0x000fe20000400000 */
[----:B------:R-:W-:Y:S02]  /*10a0*/  SHF.L.U64.HI R13, R25, 0x2, R30 ;  /* 0x00000002190d7819 */ /* 0x000fe4000001021e */
[----:B------:R-:W-:Y:S02]  /*10b0*/  LOP3.LUT R42, R42, 0xfffffff8, RZ, 0xc0, !PT ;  /* 0xfffffff82a2a7812 */ /* 0x000fe400078ec0ff */
[----:B------:R-:W-:-:S02]  /*10c0*/  SHF.L.U32 R30, R27, 0x2, RZ ;  /* 0x000000021b1e7819 */ /* 0x000fc400000006ff */
[----:B------:R-:W-:Y:S02]  /*10d0*/  SHF.L.U64.HI R46, R27, 0x2, R46 ;  /* 0x000000021b2e7819 */ /* 0x000fe4000001022e */
[----:B------:R-:W-:Y:S02]  /*10e0*/  FSEL R17, R17, R8, P5 ;  /* 0x0000000811117208 */ /* 0x000fe40002800000 */
[----:B------:R-:W-:Y:S02]  /*10f0*/  LOP3.LUT R30, R30, 0xfffffff8, RZ, 0xc0, !PT ;  /* 0xfffffff81e1e7812 */ /* 0x000fe400078ec0ff */
[----:B------:R-:W-:Y:S02]  /*1100*/  @P1 R2UR UR8, R32 ;  /* 0x00000000200812ca */ /* 0x000fe400000e0000 */
[----:B------:R-:W-:Y:S02]  /*1110*/  @P1 R2UR UR9, R33 ;  /* 0x00000000210912ca */ /* 0x000fe400000e0000 */
[----:B------:R-:W-:Y:S01]  /*1120*/  SHF.L.U64.HI R52, R31, 0x2, R52 ;  /* 0x000000021f347819 */ /* 0x000fe20000010234 */
[-C--:B---3--:R-:W-:Y:S01]  /*1130*/  @P4 FMUL R18, R54, R9.reuse ;  /* 0x0000000936124220 */ /* 0x088fe20000400000 */
[-C--:B----4-:R-:W-:Y:S01]  /*1140*/  @P3 FMUL R20, R56, R9.reuse ;  /* 0x0000000938143220 */ /* 0x090fe20000400000 */
[----:B------:R-:W-:Y:S01]  /*1150*/  ISETP.NE.AND P3, PT, R19, RZ, PT ;  /* 0x000000ff1300720c */ /* 0x000fe20003f65270 */
[----:B------:R-:W-:Y:S01]  /*1160*/  FMUL R19, R44, R9 ;  /* 0x000000092c137220 */ /* 0x000fe20000400000 */
[----:B------:R-:W-:-:S02]  /*1170*/  ISETP.NE.AND P4, PT, R22, RZ, PT ;  /* 0x000000ff1600720c */ /* 0x000fc40003f85270 */
[----:B------:R-:W-:Y:S02]  /*1180*/  MOV R22, UR4 ;  /* 0x0000000400167c02 */ /* 0x000fe40008000f00 */
[----:B------:R-:W-:Y:S01]  /*1190*/  FSEL R19, R19, R8, P0 ;  /* 0x0000000813137208 */ /* 0x000fe20000000000 */
[----:B--2---:R-:W-:Y:S01]  /*11a0*/  @P6 FMUL R22, R58, R9 ;  /* 0x000000093a166220 */ /* 0x004fe20000400000 */
[----:B------:R-:W-:Y:S02]  /*11b0*/  IADD3 R26, P6, PT, R26, UR36, RZ ;  /* 0x000000241a1a7c10 */ /* 0x000fe4000ffde0ff */
[----:B------:R-:W-:Y:S02]  /*11c0*/  ISETP.NE.AND P0, PT, R12, RZ, PT ;  /* 0x000000ff0c00720c */ /* 0x000fe40003f05270 */
[----:B------:R-:W-:Y:S02]  /*11d0*/  IADD3.X R27, PT, PT, R29, UR37, RZ, P6, !PT ;  /* 0x000000251d1b7c10 */ /* 0x000fe4000b7fe4ff */
[----:B-----5:R-:W-:-:S02]  /*11e0*/  PRMT R12, R15, 0x7771, RZ ;  /* 0x000077710f0c7816 */ /* 0x020fc400000000ff */
[----:B------:R-:W-:Y:S01]  /*11f0*/  IADD3 R42, P6, PT, R42, UR36, RZ ;  /* 0x000000242a2a7c10 */ /* 0x000fe2000ffde0ff */
[----:B------:R-:W2:Y:S01]  /*1200*/  LDG.E R36, desc[UR6][R26.64] ;  /* 0x000000061a247981 */ /* 0x000ea2000c1e1900 */
[----:B------:R-:W-:Y:S02]  /*1210*/  ISETP.NE.AND P5, PT, R12, RZ, PT ;  /* 0x000000ff0c00720c */ /* 0x000fe40003fa5270 */
[----:B------:R-:W-:Y:S01]  /*1220*/  SHF.L.U32 R12, R31, 0x2, RZ ;  /* 0x000000021f0c7819 */ /* 0x000fe200000006ff */
[----:B------:R0:W3:Y:S01]  /*1230*/  @P1 LDG.E R54, desc[UR8][R26.64+0x4] ;  /* 0x000004081a361981 */ /* 0x0000e2000c1e1900 */
[----:B------:R-:W-:Y:S02]  /*1240*/  IADD3.X R43, PT, PT, R13, UR37, RZ, P6, !PT ;  /* 0x000000250d2b7c10 */ /* 0x000fe4000b7fe4ff */
[----:B------:R-:W-:Y:S02]  /*1250*/  IADD3 R30, P6, PT, R30, UR36, RZ ;  /* 0x000000241e1e7c10 */ /* 0x000fe4000ffde0ff */
[----:B------:R-:W-:Y:S01]  /*1260*/  @P2 R2UR UR6, R32 ;  /* 0x00000000200622ca */ /* 0x000fe200000e0000 */
[----:B------:R-:W-:Y:S01]  /*1270*/  FMUL R29, R34, R9 ;  /* 0x00000009221d7220 */ /* 0x000fe20000400000 */
[----:B------:R-:W-:Y:S01]  /*1280*/  @P2 R2UR UR7, R33 ;  /* 0x00000000210722ca */ /* 0x000fe200000e0000 */
[----:B------:R-:W4:Y:S01]  /*1290*/  LDG.E R44, desc[UR10][R42.64] ;  /* 0x0000000a2a2c7981 */ /* 0x000f22000c1e1900 */
[----:B------:R-:W-:-:S02]  /*12a0*/  LOP3.LUT R12, R12, 0xfffffff8, RZ, 0xc0, !PT ;  /* 0xfffffff80c0c7812 */ /* 0x000fc400078ec0ff */
[----:B------:R-:W-:Y:S02]  /*12b0*/  IADD3.X R31, PT, PT, R46, UR37, RZ, P6, !PT ;  /* 0x000000252e1f7c10 */ /* 0x000fe4000b7fe4ff */
[----:B------:R-:W-:-:S03]  /*12c0*/  IADD3 R12, P6, PT, R12, UR36, RZ ;  /* 0x000000240c0c7c10 */ /* 0x000fc6000ffde0ff */
[----:B------:R-:W5:Y:S01]  /*12d0*/  LDG.E R50, desc[UR14][R30.64] ;  /* 0x0000000e1e327981 */ /* 0x000f62000c1e1900 */
[----:B------:R-:W-:Y:S02]  /*12e0*/  IADD3.X R13, PT, PT, R52, UR37, RZ, P6, !PT ;  /* 0x00000025340d7c10 */ /* 0x000fe4000b7fe4ff */
[----:B------:R-:W-:Y:S01]  /*12f0*/  LEA.HI R25, P6, R11, R2, RZ, 0x1 ;  /* 0x000000020b197211 */ /* 0x000fe200078d08ff */
[----:B------:R1:W5:Y:S01]  /*1300*/  @P2 LDG.E R52, desc[UR6][R30.64+0x4] ;  /* 0x000004061e342981 */ /* 0x000362000c1e1900 */
[----:B------:R-:W-:Y:S02]  /*1310*/  R2UR UR6, R32 ;  /* 0x00000000200672ca */ /* 0x000fe400000e0000 */
[----:B0-----:R-:W-:Y:S02]  /*1320*/  LOP3.LUT R26, R25, 0xfffffffe, RZ, 0xc0, !PT ;  /* 0xfffffffe191a7812 */ /* 0x001fe400078ec0ff */
[----:B------:R-:W-:Y:S02]  /*1330*/  R2UR UR7, R33 ;  /* 0x00000000210772ca */ /* 0x000fe400000e0000 */
[----:B------:R-:W-:-:S02]  /*1340*/  IADD3.X R58, PT, PT, RZ, R11, RZ, P6, !PT ;  /* 0x0000000bff3a7210 */ /* 0x000fc400037fe4ff */
[----:B------:R-:W-:-:S04]  /*1350*/  IADD3 R26, P6, PT, R26, UR38, RZ ;  /* 0x000000261a1a7c10 */ /* 0x000fc8000ffde0ff */
[----:B------:R-:W-:-:S05]  /*1360*/  IADD3.X R27, PT, PT, R58, UR39, RZ, P6, !PT ;  /* 0x000000273a1b7c10 */ /* 0x000fca000b7fe4ff */
[----:B------:R-:W2:Y:S01]  /*1370*/  LDG.E.U16 R26, desc[UR6][R26.64] ;  /* 0x000000061a1a7981 */ /* 0x000ea2000c1e1500 */
[----:B------:R-:W-:-:S05]  /*1380*/  IADD3 R2, P6, PT, R2, 0x300, RZ ;  /* 0x0000030002027810 */ /* 0x000fca0007fde0ff */
[----:B------:R-:W-:-:S05]  /*1390*/  IMAD.X R23, RZ, RZ, R11, P6 ;  /* 0x000000ffff177224 */ /* 0x000fca00030e060b */
[----:B------:R-:W-:-:S04]  /*13a0*/  LEA.HI R11, P6, R23, R2, RZ, 0x1 ;  /* 0x00000002170b7211 */ /* 0x000fc800078d08ff */
[----:B-1----:R-:W-:Y:S02]  /*13b0*/  LOP3.LUT R30, R11, 0xfffffffe, RZ, 0xc0, !PT ;  /* 0xfffffffe0b1e7812 */ /* 0x002fe400078ec0ff */
[----:B------:R-:W-:Y:S02]  /*13c0*/  IADD3.X R34, PT, PT, RZ, R23, RZ, P6, !PT ;  /* 0x00000017ff227210 */ /* 0x000fe400037fe4ff */
[----:B------:R-:W-:-:S04]  /*13d0*/  IADD3 R30, P6, PT, R30, UR38, RZ ;  /* 0x000000261e1e7c10 */ /* 0x000fc8000ffde0ff */
[----:B------:R-:W-:-:S06]  /*13e0*/  IADD3.X R31, PT, PT, R34, UR39, RZ, P6, !PT ;  /* 0x00000027221f7c10 */ /* 0x000fcc000b7fe4ff */
[----:B------:R-:W3:Y:S01]  /*13f0*/  LDG.E.U16 R31, desc[UR6][R30.64] ;  /* 0x000000061e1f7981 */ /* 0x000ee2000c1e1500 */
[C---:B------:R-:W-:Y:S02]  /*1400*/  R2UR UR8, R32.reuse ;  /* 0x00000000200872ca */ /* 0x040fe400000e0000 */
[C---:B------:R-:W-:Y:S02]  /*1410*/  R2UR UR9, R33.reuse ;  /* 0x00000000210972ca */ /* 0x040fe400000e0000 */
[----:B------:R-:W-:Y:S02]  /*1420*/  @P5 R2UR UR10, R32 ;  /* 0x00000000200a52ca */ /* 0x000fe400000e0000 */
[----:B------:R-:W-:Y:S02]  /*1430*/  @P5 R2UR UR11, R33 ;  /* 0x00000000210b52ca */ /* 0x000fe400000e0000 */
[----:B------:R-:W-:-:S07]  /*1440*/  FSEL R29, R29, R8, P4 ;  /* 0x000000081d1d7208 */ /* 0x000fce0002000000 */
[----:B------:R-:W5:Y:S04]  /*1450*/  LDG.E R46, desc[UR8][R12.64] ;  /* 0x000000080c2e7981 */ /* 0x000f68000c1e1900 */
[----:B------:R0:W5:Y:S02]  /*1460*/  @P5 LDG.E R48, desc[UR10][R12.64+0x4] ;  /* 0x0000040a0c305981 */ /* 0x000164000c1e1900 */
[----:B0-----:R-:W-:-:S04]  /*1470*/  SHF.L.U32 R12, R25, 0x2, RZ ;  /* 0x00000002190c7819 */ /* 0x001fc800000006ff */
[----:B------:R-:W-:-:S04]  /*1480*/  LOP3.LUT R12, R12, 0xfffffff8, RZ, 0xc0, !PT ;  /* 0xfffffff80c0c7812 */ /* 0x000fc800078ec0ff */
[----:B------:R-:W-:Y:S02]  /*1490*/  IADD3 R12, P6, PT, R12, UR36, RZ ;  /* 0x000000240c0c7c10 */ /* 0x000fe4000ffde0ff */
[----:B------:R-:W-:Y:S02]  /*14a0*/  @P0 R2UR UR12, R32 ;  /* 0x00000000200c02ca */ /* 0x000fe400000e0000 */
[----:B------:R-:W-:-:S13]  /*14b0*/  @P0 R2UR UR13, R33 ;  /* 0x00000000210d02ca */ /* 0x000fda00000e0000 */
[----:B------:R0:W5:Y:S01]  /*14c0*/  @P0 LDG.E R56, desc[UR12][R42.64+0x4] ;  /* 0x0000040c2a380981 */ /* 0x000162000c1e1900 */
[----:B--2---:R-:W-:-:S04]  /*14d0*/  PRMT R2, R26, 0x7771, RZ ;  /* 0x000077711a027816 */ /* 0x004fc800000000ff */
[----:B------:R-:W-:Y:S02]  /*14e0*/  ISETP.NE.AND P4, PT, R2, RZ, PT ;  /* 0x000000ff0200720c */ /* 0x000fe40003f85270 */
[----:B------:R-:W-:-:S04]  /*14f0*/  SHF.L.U64.HI R2, R25, 0x2, R58 ;  /* 0x0000000219027819 */ /* 0x000fc8000001023a */
[----:B------:R-:W-:-:S07]  /*1500*/  IADD3.X R13, PT, PT, R2, UR37, RZ, P6, !PT ;  /* 0x00000025020d7c10 */ /* 0x000fce000b7fe4ff */
[----:B------:R-:W-:Y:S02]  /*1510*/  @P4 R2UR UR8, R32 ;  /* 0x00000000200842ca */ /* 0x000fe400000e0000 */
[----:B------:R-:W-:Y:S01]  /*1520*/  @P4 R2UR UR9, R33 ;  /* 0x00000000210942ca */ /* 0x000fe200000e0000 */
[----:B------:R-:W-:Y:S02]  /*1530*/  FMUL R25, R28, R9 ;  /* 0x000000091c197220 */ /* 0x000fe40000400000 */
[----:B------:R-:W2:Y:S01]  /*1540*/  LDG.E R28, desc[UR6][R12.64] ;  /* 0x000000060c1c7981 */ /* 0x000ea2000c1e1900 */
[----:B------:R-:W-:-:S09]  /*1550*/  PRMT R2, R26, 0x7770, RZ ;  /* 0x000077701a027816 */ /* 0x000fd200000000ff */
[----:B------:R-:W2:Y:S01]  /*1560*/  @P4 LDG.E R30, desc[UR8][R12.64+0x4] ;  /* 0x000004080c1e4981 */ /* 0x000ea2000c1e1900 */
[----:B------:R-:W-:-:S04]  /*1570*/  SHF.L.U32 R26, R11, 0x2, RZ ;  /* 0x000000020b1a7819 */ /* 0x000fc800000006ff */
[----:B------:R-:W-:Y:S02]  /*1580*/  LOP3.LUT R26, R26, 0xfffffff8, RZ, 0xc0, !PT ;  /* 0xfffffff81a1a7812 */ /* 0x000fe400078ec0ff */
[----:B------:R-:W-:Y:S02]  /*1590*/  FSEL R25, R25, R8, P3 ;  /* 0x0000000819197208 */ /* 0x000fe40001800000 */
[----:B------:R-:W-:Y:S02]  /*15a0*/  ISETP.NE.AND P6, PT, R2, RZ, PT ;  /* 0x000000ff0200720c */ /* 0x000fe40003fc5270 */
[----:B------:R-:W-:Y:S02]  /*15b0*/  SHF.L.U64.HI R11, R11, 0x2, R34 ;  /* 0x000000020b0b7819 */ /* 0x000fe40000010222 */
[----:B------:R-:W-:Y:S02]  /*15c0*/  IADD3 R26, P3, PT, R26, UR36, RZ ;  /* 0x000000241a1a7c10 */ /* 0x000fe4000ff7e0ff */
[----:B---3--:R-:W-:-:S02]  /*15d0*/  PRMT R2, R31, 0x7771, RZ ;  /* 0x000077711f027816 */ /* 0x008fc400000000ff */
[----:B------:R-:W-:Y:S02]  /*15e0*/  IADD3.X R27, PT, PT, R11, UR37, RZ, P3, !PT ;  /* 0x000000250b1b7c10 */ /* 0x000fe40009ffe4ff */
[----:B------:R-:W-:-:S03]  /*15f0*/  ISETP.NE.AND P3, PT, R2, RZ, PT ;  /* 0x000000ff0200720c */ /* 0x000fc60003f65270 */
[----:B------:R-:W3:Y:S10]  /*1600*/  LDG.E R12, desc[UR6][R26.64] ;  /* 0x000000061a0c7981 */ /* 0x000ef4000c1e1900 */
[----:B------:R-:W-:-:S02]  /*1610*/  @P3 R2UR UR8, R32 ;  /* 0x00000000200832ca */ /* 0x000fc400000e0000 */
[----:B------:R-:W-:-:S13]  /*1620*/  @P3 R2UR UR9, R33 ;  /* 0x00000000210932ca */ /* 0x000fda00000e0000 */
[----:B------:R5:W3:Y:S01]  /*1630*/  @P3 LDG.E R2, desc[UR8][R26.64+0x4] ;  /* 0x000004081a023981 */ /* 0x000ae2000c1e1900 */
[----:B0-----:R-:W-:Y:S02]  /*1640*/  MOV R42, UR4 ;  /* 0x00000004002a7c02 */ /* 0x001fe40008000f00 */
[----:B------:R-:W-:Y:S02]  /*1650*/  PRMT R3, R3, 0x7770, RZ ;  /* 0x0000777003037816 */ /* 0x000fe400000000ff */
[----:B------:R-:W-:Y:S01]  /*1660*/  PRMT R0, R0, 0x7770, RZ ;  /* 0x0000777000007816 */ /* 0x000fe200000000ff */
[----:B------:R-:W-:Y:S02]  /*1670*/  IMAD.U32 R34, RZ, RZ, UR4 ;  /* 0x00000004ff227e24 */ /* 0x000fe4000f8e00ff */
[-C--:B------:R-:W-:Y:S01]  /*1680*/  @P1 FMUL R34, R54, R9.reuse ;  /* 0x0000000936221220 */ /* 0x080fe20000400000 */
[----:B------:R-:W-:Y:S01]  /*1690*/  PRMT R6, R6, 0x7770, RZ ;  /* 0x0000777006067816 */ /* 0x000fe200000000ff */
[-C--:B------:R-:W-:Y:S01]  /*16a0*/  FMUL R37, R14, R9.reuse ;  /* 0x000000090e257220 */ /* 0x080fe20000400000 */
[----:B------:R-:W-:Y:S01]  /*16b0*/  ISETP.NE.AND P1, PT, R0, RZ, PT ;  /* 0x000000ff0000720c */ /* 0x000fe20003f25270 */
[----:B----4-:R-:W-:Y:S01]  /*16c0*/  FMUL R35, R44, R9 ;  /* 0x000000092c237220 */ /* 0x010fe20000400000 */
[----:B------:R-:W-:-:S02]  /*16d0*/  PRMT R31, R31, 0x7770, RZ ;  /* 0x000077701f1f7816 */ /* 0x000fc400000000ff */
[----:B------:R-:W-:Y:S02]  /*16e0*/  PRMT R7, R7, 0x7770, RZ ;  /* 0x0000777007077816 */ /* 0x000fe400000000ff */
[----:B------:R-:W-:Y:S02]  /*16f0*/  PRMT R15, R15, 0x7770, RZ ;  /* 0x000077700f0f7816 */ /* 0x000fe400000000ff */
[----:B------:R-:W-:Y:S01]  /*1700*/  FSEL R35, R35, R8, P1 ;  /* 0x0000000823237208 */ /* 0x000fe20000800000 */
[-C--:B-----5:R-:W-:Y:S01]  /*1710*/  FMUL R27, R46, R9.reuse ;  /* 0x000000092e1b7220 */ /* 0x0a0fe20000400000 */
[----:B------:R-:W-:Y:S01]  /*1720*/  MOV R26, UR4 ;  /* 0x00000004001a7c02 */ /* 0x000fe20008000f00 */
[-C--:B------:R-:W-:Y:S01]  /*1730*/  @P5 FMUL R26, R48, R9.reuse ;  /* 0x00000009301a5220 */ /* 0x080fe20000400000 */
[----:B------:R-:W-:Y:S01]  /*1740*/  MOV R23, UR4 ;  /* 0x0000000400177c02 */ /* 0x000fe20008000f00 */
[----:B--2---:R-:W-:-:S05]  /*1750*/  FMUL R43, R28, R9 ;  /* 0x000000091c2b7220 */ /* 0x004fca0000400000 */
[----:B------:R-:W-:Y:S01]  /*1760*/  FSEL R43, R43, R8, P6 ;  /* 0x000000082b2b7208 */ /* 0x000fe20003000000 */
[----:B------:R-:W-:Y:S01]  /*1770*/  @P4 FMUL R42, R30, R9 ;  /* 0x000000091e2a4220 */ /* 0x000fe20000400000 */
[----:B------:R-:W-:-:S04]  /*1780*/  ISETP.NE.AND P6, PT, R3, RZ, PT ;  /* 0x000000ff0300720c */ /* 0x000fc80003fc5270 */
[----:B------:R-:W-:-:S04]  /*1790*/  FMNMX3 R3, R43, -INF , R42, !PT ;  /* 0xff8000002b037876 */ /* 0x000fc8000780002a */
[----:B------:R-:W-:-:S04]  /*17a0*/  FMNMX3 R3, R3, R21, R24, !PT ;  /* 0x0000001503037276 */ /* 0x000fc80007800018 */
[----:B------:R-:W-:-:S04]  /*17b0*/  FMNMX3 R3, R3, R19, R4, !PT ;  /* 0x0000001303037276 */ /* 0x000fc80007800004 */
[----:B------:R-:W-:-:S04]  /*17c0*/  FMNMX3 R3, R3, R5, R16, !PT ;  /* 0x0000000503037276 */ /* 0x000fc80007800010 */
[----:B------:R-:W-:-:S04]  /*17d0*/  FMNMX3 R3, R3, R17, R10, !PT ;  /* 0x0000001103037276 */ /* 0x000fc8000780000a */
[----:B------:R-:W-:Y:S01]  /*17e0*/  FMNMX3 R0, R3, R29, R18, !PT ;  /* 0x0000001d03007276 */ /* 0x000fe20007800012 */
[----:B------:R-:W-:Y:S01]  /*17f0*/  FMUL R3, R36, R9 ;  /* 0x0000000924037220 */ /* 0x000fe20000400000 */
[----:B------:R-:W-:Y:S02]  /*1800*/  ISETP.NE.AND P4, PT, R6, RZ, PT ;  /* 0x000000ff0600720c */ /* 0x000fe40003f85270 */
[-C--:B------:R-:W-:Y:S02]  /*1810*/  FSEL R37, R37, R8.reuse, P6 ;  /* 0x0000000825257208 */ /* 0x080fe40003000000 */
[----:B------:R-:W-:Y:S02]  /*1820*/  FMNMX3 R0, R0, R25, R20, !PT ;  /* 0x0000001900007276 */ /* 0x000fe40007800014 */
[----:B------:R-:W-:Y:S02]  /*1830*/  FSEL R36, R3, R8, P4 ;  /* 0x0000000803247208 */ /* 0x000fe40002000000 */
[----:B------:R-:W-:-:S02]  /*1840*/  FMNMX3 R3, R0, R37, R22, !PT ;  /* 0x0000002500037276 */ /* 0x000fc40007800016 */
[----:B------:R-:W-:Y:S01]  /*1850*/  MOV R30, UR4 ;  /* 0x00000004001e7c02 */ /* 0x000fe20008000f00 */
[-C--:B------:R-:W-:Y:S01]  /*1860*/  @P0 FMUL R30, R56, R9.reuse ;  /* 0x00000009381e0220 */ /* 0x080fe20000400000 */
[----:B------:R-:W-:Y:S01]  /*1870*/  ISETP.NE.AND P4, PT, R31, RZ, PT ;  /* 0x000000ff1f00720c */ /* 0x000fe20003f85270 */
[-C--:B------:R-:W-:Y:S01]  /*1880*/  FMUL R31, R50, R9.reuse ;  /* 0x00000009321f7220 */ /* 0x080fe20000400000 */
[----:B------:R-:W-:Y:S02]  /*1890*/  ISETP.NE.AND P0, PT, R7, RZ, PT ;  /* 0x000000ff0700720c */ /* 0x000fe40003f05270 */
[----:B------:R-:W-:Y:S02]  /*18a0*/  FMNMX3 R3, R3, R36, R34, !PT ;  /* 0x0000002403037276 */ /* 0x000fe40007800022 */
[----:B------:R-:W-:Y:S01]  /*18b0*/  MOV R28, UR4 ;  /* 0x00000004001c7c02 */ /* 0x000fe20008000f00 */
[----:B------:R-:W-:Y:S01]  /*18c0*/  @P2 FMUL R28, R52, R9 ;  /* 0x00000009341c2220 */ /* 0x000fe20000400000 */
[----:B------:R-:W-:-:S02]  /*18d0*/  ISETP.NE.AND P2, PT, R15, RZ, PT ;  /* 0x000000ff0f00720c */ /* 0x000fc40003f45270 */
[-C--:B------:R-:W-:Y:S02]  /*18e0*/  FSEL R31, R31, R8.reuse, P0 ;  /* 0x000000081f1f7208 */ /* 0x080fe40000000000 */
[----:B------:R-:W-:Y:S02]  /*18f0*/  FMNMX3 R3, R3, R35, R30, !PT ;  /* 0x0000002303037276 */ /* 0x000fe4000780001e */
[----:B------:R-:W-:Y:S02]  /*1900*/  FSEL R27, R27, R8, P2 ;  /* 0x000000081b1b7208 */ /* 0x000fe40001000000 */
[----:B------:R-:W-:Y:S01]  /*1910*/  FMNMX3 R3, R3, R31, R28, !PT ;  /* 0x0000001f03037276 */ /* 0x000fe2000780001c */
[-C--:B---3--:R-:W-:Y:S01]  /*1920*/  @P3 FMUL R23, R2, R9.reuse ;  /* 0x0000000902173220 */ /* 0x088fe20000400000 */
[----:B------:R-:W-:Y:S01]  /*1930*/  @P4 FMUL R8, R12, R9 ;  /* 0x000000090c084220 */ /* 0x000fe20000400000 */
[----:B------:R-:W-:Y:S01]  /*1940*/  UMOV UR4, 0xffffffff ;  /* 0xffffffff00047882 */ /* 0x000fe20000000000 */
        /* <DEDUP_REMOVED lines=19> */
[--C-:B------:R-:W-:Y:S01]  /*1a80*/  FADD R15, R27, -R69.reuse ;  /* 0x800000451b0f7221 */ /* 0x100fe20000000000 */
[-C--:B------:R-:W-:Y:S01]  /*1a90*/  FFMA.SAT R0, R8, R6.reuse, 0.5 ;  /* 0x3f00000008007423 */ /* 0x080fe20000002006 */
[-C--:B------:R-:W-:Y:S01]  /*1aa0*/  FFMA.SAT R10, R65, R6.reuse, 0.5 ;  /* 0x3f000000410a7423 */ /* 0x080fe20000002006 */
[----:B------:R-:W-:Y:S01]  /*1ab0*/  FADD R67, -R69, R24 ;  /* 0x0000001845437221 */ /* 0x000fe20000000100 */
[--C-:B------:R-:W-:Y:S01]  /*1ac0*/  FADD R63, R21, -R69.reuse ;  /* 0x80000045153f7221 */ /* 0x100fe20000000000 */
[-C--:B------:R-:W-:Y:S01]  /*1ad0*/  FFMA.RM R0, R0, R7.reuse, 12582913 ;  /* 0x4b40000100007423 */ /* 0x080fe20000004007 */
[-C--:B------:R-:W-:Y:S01]  /*1ae0*/  FFMA.RM R10, R10, R7.reuse, 12582913 ;  /* 0x4b4000010a0a7423 */ /* 0x080fe20000004007 */
[----:B------:R-:W-:Y:S01]  /*1af0*/  FADD R59, -R69, R4 ;  /* 0x00000004453b7221 */ /* 0x000fe20000000100 */
[-C--:B------:R-:W-:Y:S01]  /*1b00*/  FFMA.SAT R12, R63, R6.reuse, 0.5 ;  /* 0x3f0000003f0c7423 */ /* 0x080fe20000002006 */
[----:B------:R-:W-:Y:S01]  /*1b10*/  FADD R11, R0, -12583039 ;  /* 0xcb40007f000b7421 */ /* 0x000fe20000000000 */
[----:B------:R-:W-:Y:S01]  /*1b20*/  FADD R2, R10, -12583039 ;  /* 0xcb40007f0a027421 */ /* 0x000fe20000000000 */
[----:B------:R-:W-:Y:S01]  /*1b30*/  FADD R61, R19, -R69 ;  /* 0x80000045133d7221 */ /* 0x000fe20000000000 */
[-C--:B------:R-:W-:Y:S01]  /*1b40*/  FFMA.RM R12, R12, R7.reuse, 12582913 ;  /* 0x4b4000010c0c7423 */ /* 0x080fe20000004007 */
[C---:B------:R-:W-:Y:S01]  /*1b50*/  FFMA R27, R8.reuse, 1.4426950216293334961, -R11 ;  /* 0x3fb8aa3b081b7823 */ /* 0x040fe2000000080b */
[----:B------:R-:W-:Y:S01]  /*1b60*/  FFMA R4, R65, 1.4426950216293334961, -R2 ;  /* 0x3fb8aa3b41047823 */ /* 0x000fe20000000802 */
[-C--:B------:R-:W-:Y:S01]  /*1b70*/  FFMA.SAT R14, R61, R6.reuse, 0.5 ;  /* 0x3f0000003d0e7423 */ /* 0x080fe20000002006 */
[----:B------:R-:W-:Y:S01]  /*1b80*/  FADD R57, R5, -R69 ;  /* 0x8000004505397221 */ /* 0x000fe20000000000 */
[----:B------:R-:W-:Y:S01]  /*1b90*/  FFMA R27, R8, 1.925963033500011079e-08, R27 ;  /* 0x32a57060081b7823 */ /* 0x000fe2000000001b */
[-C--:B------:R-:W-:Y:S01]  /*1ba0*/  FFMA.SAT R8, R67, R6.reuse, 0.5 ;  /* 0x3f00000043087423 */ /* 0x080fe20000002006 */
[----:B------:R-:W-:Y:S01]  /*1bb0*/  FFMA R65, R65, 1.925963033500011079e-08, R4 ;  /* 0x32a5706041417823 */ /* 0x000fe20000000004 */
[----:B------:R-:W-:Y:S01]  /*1bc0*/  FADD R4, R12, -12583039 ;  /* 0xcb40007f0c047421 */ /* 0x000fe20000000000 */
[-C--:B------:R-:W-:Y:S01]  /*1bd0*/  FFMA.RM R14, R14, R7.reuse, 12582913 ;  /* 0x4b4000010e0e7423 */ /* 0x080fe20000004007 */
[-C--:B------:R-:W-:Y:S01]  /*1be0*/  FFMA.RM R2, R8, R7.reuse, 12582913 ;  /* 0x4b40000108027423 */ /* 0x080fe20000004007 */
[----:B------:R-:W-:Y:S01]  /*1bf0*/  FADD R55, -R69, R16 ;  /* 0x0000001045377221 */ /* 0x000fe20000000100 */
[----:B------:R-:W-:Y:S01]  /*1c00*/  FFMA R4, R63, 1.4426950216293334961, -R4 ;  /* 0x3fb8aa3b3f047823 */ /* 0x000fe20000000804 */
[----:B------:R-:W-:Y:S01]  /*1c10*/  FADD R47, -R69, R18 ;  /* 0x00000012452f7221 */ /* 0x000fe20000000100 */
[----:B------:R-:W-:Y:S01]  /*1c20*/  FADD R8, R2, -12583039 ;  /* 0xcb40007f02087421 */ /* 0x000fe20000000000 */
[----:B------:R-:W0:Y:S01]  /*1c30*/  MUFU.EX2 R65, R65 ;  /* 0x0000004100417308 */ /* 0x000e220000000800 */
[----:B------:R-:W-:Y:S01]  /*1c40*/  FFMA R63, R63, 1.925963033500011079e-08, R4 ;  /* 0x32a570603f3f7823 */ /* 0x000fe20000000004 */
[----:B------:R-:W-:Y:S01]  /*1c50*/  FADD R4, R14, -12583039 ;  /* 0xcb40007f0e047421 */ /* 0x000fe20000000000 */
[----:B------:R-:W-:Y:S01]  /*1c60*/  FFMA R8, R67, 1.4426950216293334961, -R8 ;  /* 0x3fb8aa3b43087823 */ /* 0x000fe20000000808 */
[--C-:B------:R-:W-:Y:S01]  /*1c70*/  FADD R13, R31, -R69.reuse ;  /* 0x800000451f0d7221 */ /* 0x100fe20000000000 */
[----:B------:R-:W-:Y:S01]  /*1c80*/  SHF.L.U32 R31, R0, 0x17, RZ ;  /* 0x00000017001f7819 */ /* 0x000fe200000006ff */
[----:B------:R-:W-:Y:S01]  /*1c90*/  FFMA R4, R61, 1.4426950216293334961, -R4 ;  /* 0x3fb8aa3b3d047823 */ /* 0x000fe20000000804 */
[----:B------:R-:W-:Y:S01]  /*1ca0*/  FFMA R67, R67, 1.925963033500011079e-08, R8 ;  /* 0x32a5706043437823 */ /* 0x000fe20000000008 */
[-C--:B------:R-:W-:Y:S01]  /*1cb0*/  FFMA.SAT R8, R59, R6.reuse, 0.5 ;  /* 0x3f0000003b087423 */ /* 0x080fe20000002006 */
[----:B------:R-:W-:Y:S01]  /*1cc0*/  SHF.L.U32 R10, R10, 0x17, RZ ;  /* 0x000000170a0a7819 */ /* 0x000fe200000006ff */
[----:B------:R-:W-:Y:S01]  /*1cd0*/  FFMA R61, R61, 1.925963033500011079e-08, R4 ;  /* 0x32a570603d3d7823 */ /* 0x000fe20000000004 */
[-C--:B------:R-:W-:Y:S01]  /*1ce0*/  FFMA.SAT R4, R57, R6.reuse, 0.5 ;  /* 0x3f00000039047423 */ /* 0x080fe20000002006 */
[-C--:B------:R-:W-:Y:S01]  /*1cf0*/  FFMA.RM R8, R8, R7.reuse, 12582913 ;  /* 0x4b40000108087423 */ /* 0x080fe20000004007 */
[--C-:B------:R-:W-:Y:S01]  /*1d00*/  FADD R53, R17, -R69.reuse ;  /* 0x8000004511357221 */ /* 0x100fe20000000000 */
[----:B------:R-:W-:Y:S01]  /*1d10*/  FADD R3, -R69, R30 ;  /* 0x0000001e45037221 */ /* 0x000fe20000000100 */
[----:B------:R-:W-:Y:S01]  /*1d20*/  FFMA.RM R4, R4, R7, 12582913 ;  /* 0x4b40000104047423 */ /* 0x000fe20000004007 */
[----:B------:R-:W-:Y:S01]  /*1d30*/  FADD R16, R8, -12583039 ;  /* 0xcb40007f08107421 */ /* 0x000fe20000000000 */
[----:B0-----:R-:W-:Y:S01]  /*1d40*/  FMUL R30, R10, R65 ;  /* 0x000000410a1e7220 */ /* 0x001fe20000400000 */
[-C--:B------:R-:W-:Y:S01]  /*1d50*/  FFMA.SAT R10, R53, R6.reuse, 0.5 ;  /* 0x3f000000350a7423 */ /* 0x080fe20000002006 */
[----:B------:R-:W-:Y:S01]  /*1d60*/  FADD R18, R4, -12583039 ;  /* 0xcb40007f04127421 */ /* 0x000fe20000000000 */
[----:B------:R-:W-:Y:S01]  /*1d70*/  FFMA R16, R59, 1.4426950216293334961, -R16 ;  /* 0x3fb8aa3b3b107823 */ /* 0x000fe20000000810 */
[----:B------:R-:W0:Y:S01]  /*1d80*/  MUFU.EX2 R67, R67 ;  /* 0x0000004300437308 */ /* 0x000e220000000800 */
[----:B------:R-:W-:Y:S01]  /*1d90*/  FFMA.RM R10, R10, R7, 12582913 ;  /* 0x4b4000010a0a7423 */ /* 0x000fe20000004007 */
[----:B------:R-:W-:Y:S01]  /*1da0*/  FFMA R18, R57, 1.4426950216293334961, -R18 ;  /* 0x3fb8aa3b39127823 */ /* 0x000fe20000000812 */
[----:B------:R-:W-:Y:S01]  /*1db0*/  FFMA R59, R59, 1.925963033500011079e-08, R16 ;  /* 0x32a570603b3b7823 */ /* 0x000fe20000000010 */
[----:B------:R-:W-:Y:S01]  /*1dc0*/  FADD R49, R29, -R69 ;  /* 0x800000451d317221 */ /* 0x000fe20000000000 */
[----:B------:R-:W-:Y:S01]  /*1dd0*/  SHF.L.U32 R29, R12, 0x17, RZ ;  /* 0x000000170c1d7819 */ /* 0x000fe200000006ff */
[----:B------:R-:W-:Y:S01]  /*1de0*/  FFMA R57, R57, 1.925963033500011079e-08, R18 ;  /* 0x32a5706039397823 */ /* 0x000fe20000000012 */
[----:B------:R-:W-:Y:S01]  /*1df0*/  FFMA.SAT R18, R55, R6, 0.5 ;  /* 0x3f00000037127423 */ /* 0x000fe20000002006 */
[----:B------:R1:W2:Y:S01]  /*1e00*/  MUFU.EX2 R16, R27 ;  /* 0x0000001b00107308 */ /* 0x0002a20000000800 */
[----:B------:R-:W-:-:S02]  /*1e10*/  IMAD.SHL.U32 R2, R2, 0x800000, RZ ;  /* 0x0080000002027824 */ /* 0x000fc400078e00ff */
[----:B------:R-:W-:Y:S01]  /*1e20*/  FADD R5, -R69, R28 ;  /* 0x0000001c45057221 */ /* 0x000fe20000000100 */
[----:B------:R-:W-:Y:S01]  /*1e30*/  FFMA.RM R0, R18, R7, 12582913 ;  /* 0x4b40000112007423 */ /* 0x000fe20000004007 */
[----:B------:R-:W-:Y:S01]  /*1e40*/  FADD R18, R10, -12583039 ;  /* 0xcb40007f0a127421 */ /* 0x000fe20000000000 */
[----:B------:R-:W-:Y:S01]  /*1e50*/  SHF.L.U32 R8, R8, 0x17, RZ ;  /* 0x0000001708087819 */ /* 0x000fe200000006ff */
[--C-:B------:R-:W-:Y:S01]  /*1e60*/  FADD R25, R25, -R69.reuse ;  /* 0x8000004519197221 */ /* 0x100fe20000000000 */
[----:B------:R-:W-:Y:S01]  /*1e70*/  FADD R11, -R69, R26 ;  /* 0x0000001a450b7221 */ /* 0x000fe20000000100 */
[----:B------:R-:W-:Y:S01]  /*1e80*/  FFMA R18, R53, 1.4426950216293334961, -R18 ;  /* 0x3fb8aa3b35127823 */ /* 0x000fe20000000812 */
[----:B0-----:R-:W-:Y:S01]  /*1e90*/  FMUL R28, R2, R67 ;  /* 0x00000043021c7220 */ /* 0x001fe20000400000 */
[-C--:B------:R-:W-:Y:S01]  /*1ea0*/  FFMA.SAT R2, R49, R6.reuse, 0.5 ;  /* 0x3f00000031027423 */ /* 0x080fe20000002006 */
[----:B------:R-:W0:Y:S01]  /*1eb0*/  MUFU.EX2 R59, R59 ;  /* 0x0000003b003b7308 */ /* 0x000e220000000800 */
[----:B------:R-:W-:Y:S01]  /*1ec0*/  FFMA R53, R53, 1.925963033500011079e-08, R18 ;  /* 0x32a5706035357823 */ /* 0x000fe20000000012 */
[----:B------:R-:W-:Y:S01]  /*1ed0*/  FFMA.SAT R18, R51, R6, 0.5 ;  /* 0x3f00000033127423 */ /* 0x000fe20000002006 */
[-C--:B------:R-:W-:Y:S01]  /*1ee0*/  FFMA.RM R2, R2, R7.reuse, 12582913 ;  /* 0x4b40000102027423 */ /* 0x080fe20000004007 */
[----:B-1----:R-:W-:Y:S01]  /*1ef0*/  SHF.L.U32 R27, R14, 0x17, RZ ;  /* 0x000000170e1b7819 */ /* 0x002fe200000006ff */
[----:B------:R-:W-:Y:S01]  /*1f00*/  FADD R19, -R69, R20 ;  /* 0x0000001445137221 */ /* 0x000fe20000000100 */
[----:B--2---:R-:W-:Y:S01]  /*1f10*/  FMUL R31, R31, R16 ;  /* 0x000000101f1f7220 */ /* 0x004fe20000400000 */
[----:B------:R-:W-:Y:S01]  /*1f20*/  FADD R16, R0, -12583039 ;  /* 0xcb40007f00107421 */ /* 0x000fe20000000000 */
[----:B------:R-:W-:Y:S01]  /*1f30*/  FFMA.RM R12, R18, R7, 12582913 ;  /* 0x4b400001120c7423 */ /* 0x000fe20000004007 */
[----:B------:R-:W-:Y:S01]  /*1f40*/  FADD R18, R2, -12583039 ;  /* 0xcb40007f02127421 */ /* 0x000fe20000000000 */
[----:B------:R-:W-:Y:S01]  /*1f50*/  MUFU.EX2 R57, R57 ;  /* 0x0000003900397308 */ /* 0x000fe20000000800 */
[----:B------:R-:W-:Y:S01]  /*1f60*/  FFMA R16, R55, 1.4426950216293334961, -R16 ;  /* 0x3fb8aa3b37107823 */ /* 0x000fe20000000810 */
[----:B------:R-:W-:Y:S01]  /*1f70*/  SHF.L.U32 R4, R4, 0x17, RZ ;  /* 0x0000001704047819 */ /* 0x000fe200000006ff */
[----:B------:R-:W-:Y:S01]  /*1f80*/  FFMA R18, R49, 1.4426950216293334961, -R18 ;  /* 0x3fb8aa3b31127823 */ /* 0x000fe20000000812 */
[----:B------:R-:W-:Y:S01]  /*1f90*/  FADD R43, R37, -R69 ;  /* 0x80000045252b7221 */ /* 0x000fe20000000000 */
[----:B------:R-:W-:Y:S01]  /*1fa0*/  FFMA R55, R55, 1.925963033500011079e-08, R16 ;  /* 0x32a5706037377823 */ /* 0x000fe20000000010 */
[----:B------:R-:W-:Y:S01]  /*1fb0*/  FADD R17, -R69, R34 ;  /* 0x0000002245117221 */ /* 0x000fe20000000100 */
[----:B------:R-:W-:Y:S01]  /*1fc0*/  FFMA R49, R49, 1.925963033500011079e-08, R18 ;  /* 0x32a5706031317823 */ /* 0x000fe20000000012 */
[----:B------:R-:W1:Y:S01]  /*1fd0*/  MUFU.EX2 R16, R63 ;  /* 0x0000003f00107308 */ /* 0x000e620000000800 */
[-C--:B------:R-:W-:Y:S01]  /*1fe0*/  FFMA.SAT R18, R47, R6.reuse, 0.5 ;  /* 0x3f0000002f127423 */ /* 0x080fe20000002006 */
[----:B0-----:R-:W-:Y:S01]  /*1ff0*/  FMUL R26, R8, R59 ;  /* 0x0000003b081a7220 */ /* 0x001fe20000400000 */
[-C--:B------:R-:W-:Y:S01]  /*2000*/  FFMA.SAT R8, R25, R6.reuse, 0.5 ;  /* 0x3f00000019087423 */ /* 0x080fe20000002006 */
[----:B------:R-:W-:Y:S01]  /*2010*/  FFMA.SAT R34, R43, R6, 0.5 ;  /* 0x3f0000002b227423 */ /* 0x000fe20000002006 */
[-C--:B------:R-:W-:Y:S01]  /*2020*/  FFMA.RM R14, R18, R7.reuse, 12582913 ;  /* 0x4b400001120e7423 */ /* 0x080fe20000004007 */
[----:B------:R-:W-:Y:S01]  /*2030*/  SHF.L.U32 R0, R0, 0x17, RZ ;  /* 0x0000001700007819 */ /* 0x000fe200000006ff */
[-C--:B------:R-:W-:Y:S01]  /*2040*/  FFMA.RM R8, R8, R7.reuse, 12582913 ;  /* 0x4b40000108087423 */ /* 0x080fe20000004007 */
[----:B------:R-:W0:Y:S01]  /*2050*/  MUFU.EX2 R55, R55 ;  /* 0x0000003700377308 */ /* 0x000e220000000800 */
[----:B------:R-:W-:Y:S01]  /*2060*/  FFMA.RM R34, R34, R7, 12582913 ;  /* 0x4b40000122227423 */ /* 0x000fe20000004007 */
[C---:B------:R-:W-:Y:S01]  /*2070*/  FADD R21, -R69.reuse, R22 ;  /* 0x0000001645157221 */ /* 0x040fe20000000100 */
[----:B------:R-:W-:Y:S01]  /*2080*/  FADD R37, -R69, R23 ;  /* 0x0000001745257221 */ /* 0x000fe20000000100 */
[----:B------:R-:W-:-:S02]  /*2090*/  IMAD.SHL.U32 R23, R10, 0x800000, RZ ;  /* 0x008000000a177824 */ /* 0x000fc400078e00ff */
[--C-:B------:R-:W-:Y:S01]  /*20a0*/  FADD R45, R36, -R69.reuse ;  /* 0x80000045242d7221 */ /* 0x100fe20000000000 */
[----:B------:R-:W-:Y:S01]  /*20b0*/  SHF.L.U32 R2, R2, 0x17, RZ ;  /* 0x0000001702027819 */ /* 0x000fe200000006ff */
[----:B------:R-:W-:Y:S01]  /*20c0*/  FADD R35, R35, -R69 ;  /* 0x8000004523237221 */ /* 0x000fe20000000000 */
[----:B------:R-:W-:Y:S01]  /*20d0*/  MUFU.EX2 R49, R49 ;  /* 0x0000003100317308 */ /* 0x000fe20000000800 */
[----:B-1----:R-:W-:Y:S01]  /*20e0*/  FMUL R29, R29, R16 ;  /* 0x000000101d1d7220 */ /* 0x002fe20000400000 */
[C---:B------:R-:W-:Y:S01]  /*20f0*/  FADD R16, R12.reuse, -12583039 ;  /* 0xcb40007f0c107421 */ /* 0x040fe20000000000 */
[----:B------:R-:W-:Y:S01]  /*2100*/  FFMA.SAT R36, R45, R6, 0.5 ;  /* 0x3f0000002d247423 */ /* 0x000fe20000002006 */
[----:B------:R-:W-:Y:S02]  /*2110*/  SHF.L.U32 R12, R12, 0x17, RZ ;  /* 0x000000170c0c7819 */ /* 0x000fe400000006ff */
[----:B------:R-:W-:Y:S01]  /*2120*/  FFMA R16, R51, 1.4426950216293334961, -R16 ;  /* 0x3fb8aa3b33107823 */ /* 0x000fe20000000810 */
[----:B------:R-:W-:Y:S01]  /*2130*/  FFMA.RM R36, R36, R7, 12582913 ;  /* 0x4b40000124247423 */ /* 0x000fe20000004007 */
[----:B0-----:R-:W-:-:S02]  /*2140*/  FMUL R24, R0, R55 ;  /* 0x0000003700187220 */ /* 0x001fc40000400000 */
[----:B------:R-:W-:Y:S01]  /*2150*/  FFMA R51, R51, 1.925963033500011079e-08, R16 ;  /* 0x32a5706033337823 */ /* 0x000fe20000000010 */
[----:B------:R-:W0:Y:S08]  /*2160*/  MUFU.EX2 R0, R53 ;  /* 0x0000003500007308 */ /* 0x000e300000000800 */
[----:B------:R-:W1:Y:S08]  /*2170*/  MUFU.EX2 R16, R61 ;  /* 0x0000003d00107308 */ /* 0x000e700000000800 */
[----:B------:R-:W2:Y:S01]  /*2180*/  MUFU.EX2 R51, R51 ;  /* 0x0000003300337308 */ /* 0x000ea20000000800 */
[----:B0-----:R-:W-:Y:S01]  /*2190*/  FMUL R23, R23, R0 ;  /* 0x0000000017177220 */ /* 0x001fe20000400000 */
[----:B-1----:R-:W-:Y:S01]  /*21a0*/  FMUL R27, R27, R16 ;  /* 0x000000101b1b7220 */ /* 0x002fe20000400000 */
[C---:B------:R-:W-:Y:S01]  /*21b0*/  FADD R16, R14.reuse, -12583039 ;  /* 0xcb40007f0e107421 */ /* 0x040fe20000000000 */
[----:B------:R-:W-:-:S03]  /*21c0*/  SHF.L.U32 R14, R14, 0x17, RZ ;  /* 0x000000170e0e7819 */ /* 0x000fc600000006ff */
[----:B------:R-:W-:Y:S01]  /*21d0*/  FFMA R16, R47, 1.4426950216293334961, -R16 ;  /* 0x3fb8aa3b2f107823 */ /* 0x000fe20000000810 */
[----:B--2---:R-:W-:-:S03]  /*21e0*/  FMUL R22, R12, R51 ;  /* 0x000000330c167220 */ /* 0x004fc60000400000 */
[----:B------:R-:W-:Y:S01]  /*21f0*/  FFMA R47, R47, 1.925963033500011079e-08, R16 ;  /* 0x32a570602f2f7823 */ /* 0x000fe20000000010 */
[C---:B------:R-:W-:Y:S01]  /*2200*/  FADD R16, R8.reuse, -12583039 ;  /* 0xcb40007f08107421 */ /* 0x040fe20000000000 */
[----:B------:R-:W-:-:S03]  /*2210*/  SHF.L.U32 R8, R8, 0x17, RZ ;  /* 0x0000001708087819 */ /* 0x000fc600000006ff */
[C---:B------:R-:W-:Y:S01]  /*2220*/  FFMA R16, R25.reuse, 1.4426950216293334961, -R16 ;  /* 0x3fb8aa3b19107823 */ /* 0x040fe20000000810 */
[----:B------:R-:W0:Y:S03]  /*2230*/  MUFU.EX2 R47, R47 ;  /* 0x0000002f002f7308 */ /* 0x000e260000000800 */
[----:B------:R-:W-:Y:S01]  /*2240*/  FFMA R18, R25, 1.925963033500011079e-08, R16 ;  /* 0x32a5706019127823 */ /* 0x000fe20000000010 */
[----:B------:R-:W-:Y:S01]  /*2250*/  FFMA.SAT R16, R19, R6, 0.5 ;  /* 0x3f00000013107423 */ /* 0x000fe20000002006 */
[----:B------:R-:W-:-:S03]  /*2260*/  FMUL R25, R4, R57 ;  /* 0x0000003904197220 */ /* 0x000fc60000400000 */
[----:B------:R-:W-:-:S04]  /*2270*/  FFMA.RM R16, R16, R7, 12582913 ;  /* 0x4b40000110107423 */ /* 0x000fc80000004007 */
[C---:B------:R-:W-:Y:S01]  /*2280*/  FADD R4, R16.reuse, -12583039 ;  /* 0xcb40007f10047421 */ /* 0x040fe20000000000 */
[----:B------:R-:W-:-:S03]  /*2290*/  IMAD.SHL.U32 R16, R16, 0x800000, RZ ;  /* 0x0080000010107824 */ /* 0x000fc600078e00ff */
[----:B------:R-:W-:Y:S01]  /*22a0*/  FFMA R4, R19, 1.4426950216293334961, -R4 ;  /* 0x3fb8aa3b13047823 */ /* 0x000fe20000000804 */
[----:B0-----:R-:W-:-:S03]  /*22b0*/  FMUL R20, R14, R47 ;  /* 0x0000002f0e147220 */ /* 0x001fc60000400000 */
        /* <DEDUP_REMOVED lines=9> */
[----:B------:R-:W-:Y:S02]  /*2350*/  SHF.L.U32 R10, R10, 0x17, RZ ;  /* 0x000000170a0a7819 */ /* 0x000fe400000006ff */
[----:B------:R-:W-:-:S04]  /*2360*/  FFMA R0, R21, 1.4426950216293334961, -R0 ;  /* 0x3fb8aa3b15007823 */ /* 0x000fc80000000800 */
[----:B------:R-:W-:Y:S01]  /*2370*/  FFMA R44, R21, 1.925963033500011079e-08, R0 ;  /* 0x32a57060152c7823 */ /* 0x000fe20000000000 */
[----:B------:R-:W-:Y:S01]  /*2380*/  FADD R0, R36, -12583039 ;  /* 0xcb40007f24007421 */ /* 0x000fe20000000000 */
[----:B------:R-:W-:-:S03]  /*2390*/  FMUL R21, R2, R49 ;  /* 0x0000003102157220 */ /* 0x000fc60000400000 */
        /* <DEDUP_REMOVED lines=13> */
[----:B------:R-:W-:-:S03]  /*2470*/  IMAD.SHL.U32 R2, R2, 0x800000, RZ ;  /* 0x0080000002027824 */ /* 0x000fc600078e00ff */
[----:B------:R-:W-:-:S04]  /*2480*/  FFMA R4, R35, 1.4426950216293334961, -R4 ;  /* 0x3fb8aa3b23047823 */ /* 0x000fc80000000804 */
[----:B------:R-:W-:Y:S01]  /*2490*/  FFMA R35, R35, 1.925963033500011079e-08, R4 ;  /* 0x32a5706023237823 */ /* 0x000fe20000000004 */
[-C--:B------:R-:W-:Y:S01]  /*24a0*/  FFMA.SAT R4, R3, R6.reuse, 0.5 ;  /* 0x3f00000003047423 */ /* 0x080fe20000002006 */
[----:B0-----:R-:W-:Y:S01]  /*24b0*/  FMUL R18, R16, R17 ;  /* 0x0000001110127220 */ /* 0x001fe20000400000 */
[----:B------:R-:W-:Y:S01]  /*24c0*/  SHF.L.U32 R17, R34, 0x17, RZ ;  /* 0x0000001722117819 */ /* 0x000fe200000006ff */
[----:B------:R-:W0:Y:S01]  /*24d0*/  MUFU.EX2 R16, R43 ;  /* 0x0000002b00107308 */ /* 0x000e220000000800 */
[----:B------:R-:W-:Y:S01]  /*24e0*/  FFMA.RM R4, R4, R7, 12582913 ;  /* 0x4b40000104047423 */ /* 0x000fe20000004007 */
[----:B------:R-:W-:-:S03]  /*24f0*/  FFMA.SAT R34, R11, R6, 0.5 ;  /* 0x3f0000000b227423 */ /* 0x000fc60000002006 */
[C---:B------:R-:W-:Y:S01]  /*2500*/  FADD R8, R4.reuse, -12583039 ;  /* 0xcb40007f04087421 */ /* 0x040fe20000000000 */
[----:B------:R-:W-:Y:S02]  /*2510*/  SHF.L.U32 R4, R4, 0x17, RZ ;  /* 0x0000001704047819 */ /* 0x000fe400000006ff */
[----:B------:R-:W-:Y:S01]  /*2520*/  MUFU.EX2 R47, R35 ;  /* 0x00000023002f7308 */ /* 0x000fe20000000800 */
        /* <DEDUP_REMOVED lines=18> */
[----:B0-----:R-:W-:Y:S01]  /*2650*/  FMUL R16, R10, R13 ;  /* 0x0000000d0a107220 */ /* 0x001fe20000400000 */
[----:B------:R-:W-:Y:S02]  /*2660*/  FFMA.SAT R10, R15, R6, 0.5 ;  /* 0x3f0000000f0a7423 */ /* 0x000fe40000002006 */
[----:B------:R0:W2:Y:S02]  /*2670*/  MUFU.EX2 R51, R5 ;  /* 0x0000000500337308 */ /* 0x0000a40000000800 */
[----:B------:R-:W-:-:S04]  /*2680*/  FFMA.RM R13, R10, R7, 12582913 ;  /* 0x4b4000010a0d7423 */ /* 0x000fc80000004007 */
[----:B------:R-:W-:Y:S01]  /*2690*/  FADD R10, R13, -12583039 ;  /* 0xcb40007f0d0a7421 */ /* 0x000fe20000000000 */
[----:B0-----:R-:W-:Y:S01]  /*26a0*/  FMUL R5, R4, R49 ;  /* 0x0000003104057220 */ /* 0x001fe20000400000 */
[----:B-1----:R-:W-:Y:S02]  /*26b0*/  FMUL R4, R3, R42 ;  /* 0x0000002a03047220 */ /* 0x002fe40000400000 */
[----:B------:R-:W-:-:S04]  /*26c0*/  FFMA R10, R15, 1.4426950216293334961, -R10 ;  /* 0x3fb8aa3b0f0a7823 */ /* 0x000fc8000000080a */
[----:B------:R-:W-:Y:S01]  /*26d0*/  FFMA R43, R15, 1.925963033500011079e-08, R10 ;  /* 0x32a570600f2b7823 */ /* 0x000fe2000000000a */
[----:B------:R-:W-:Y:S01]  /*26e0*/  FFMA.RM R15, R34, R7, 12582913 ;  /* 0x4b400001220f7423 */ /* 0x000fe20000004007 */
[----:B------:R-:W-:Y:S01]  /*26f0*/  SHF.L.U32 R10, R36, 0x17, RZ ;  /* 0x00000017240a7819 */ /* 0x000fe200000006ff */
[----:B--2---:R-:W-:Y:S02]  /*2700*/  FMUL R3, R8, R51 ;  /* 0x0000003308037220 */ /* 0x004fe40000400000 */
[C---:B------:R-:W-:Y:S01]  /*2710*/  FADD R34, R15.reuse, -12583039 ;  /* 0xcb40007f0f227421 */ /* 0x040fe20000000000 */
[----:B------:R-:W-:Y:S01]  /*2720*/  MUFU.EX2 R43, R43 ;  /* 0x0000002b002b7308 */ /* 0x000fe20000000800 */
[----:B------:R-:W-:Y:S01]  /*2730*/  FMUL R10, R10, R45 ;  /* 0x0000002d0a0a7220 */ /* 0x000fe20000400000 */
[----:B------:R-:W-:Y:S02]  /*2740*/  IMAD.SHL.U32 R15, R15, 0x800000, RZ ;  /* 0x008000000f0f7824 */ /* 0x000fe400078e00ff */
[----:B------:R-:W-:-:S04]  /*2750*/  FFMA R34, R11, 1.4426950216293334961, -R34 ;  /* 0x3fb8aa3b0b227823 */ /* 0x000fc80000000822 */
[----:B------:R-:W-:Y:S01]  /*2760*/  FFMA R36, R11, 1.925963033500011079e-08, R34 ;  /* 0x32a570600b247823 */ /* 0x000fe20000000022 */
[-C--:B------:R-:W-:Y:S01]  /*2770*/  FFMA.SAT R34, R9, R6.reuse, 0.5 ;  /* 0x3f00000009227423 */ /* 0x080fe20000002006 */
[----:B------:R-:W-:Y:S01]  /*2780*/  FFMA.SAT R6, R37, R6, 0.5 ;  /* 0x3f00000025067423 */ /* 0x000fe20000002006 */
[----:B------:R-:W0:Y:S02]  /*2790*/  MUFU.EX2 R45, R12 ;  /* 0x0000000c002d7308 */ /* 0x000e240000000800 */
[-C--:B------:R-:W-:Y:S01]  /*27a0*/  FFMA.RM R11, R34, R7.reuse, 12582913 ;  /* 0x4b400001220b7423 */ /* 0x080fe20000004007 */
[----:B------:R-:W-:Y:S01]  /*27b0*/  FFMA.RM R34, R6, R7, 12582913 ;  /* 0x4b40000106227423 */ /* 0x000fe20000004007 */
[----:B------:R-:W-:Y:S02]  /*27c0*/  FADD R7, RZ, R31 ;  /* 0x0000001fff077221 */ /* 0x000fe40000000000 */
[C---:B------:R-:W-:Y:S01]  /*27d0*/  FADD R6, R11.reuse, -12583039 ;  /* 0xcb40007f0b067421 */ /* 0x040fe20000000000 */
[----:B------:R-:W-:Y:S01]  /*27e0*/  SHF.L.U32 R8, R11, 0x17, RZ ;  /* 0x000000170b087819 */ /* 0x000fe200000006ff */
[----:B------:R-:W1:Y:S02]  /*27f0*/  MUFU.EX2 R36, R36 ;  /* 0x0000002400247308 */ /* 0x000e640000000800 */
[----:B------:R-:W-:-:S04]  /*2800*/  FFMA R6, R9, 1.4426950216293334961, -R6 ;  /* 0x3fb8aa3b09067823 */ /* 0x000fc80000000806 */
[----:B------:R-:W-:Y:S01]  /*2810*/  FFMA R9, R9, 1.925963033500011079e-08, R6 ;  /* 0x32a5706009097823 */ /* 0x000fe20000000006 */
[C---:B------:R-:W-:Y:S01]  /*2820*/  FADD R6, R34.reuse, -12583039 ;  /* 0xcb40007f22067421 */ /* 0x040fe20000000000 */
[----:B------:R-:W-:-:S03]  /*2830*/  SHF.L.U32 R34, R34, 0x17, RZ ;  /* 0x0000001722227819 */ /* 0x000fc600000006ff */
[----:B------:R-:W-:-:S04]  /*2840*/  FFMA R6, R37, 1.4426950216293334961, -R6 ;  /* 0x3fb8aa3b25067823 */ /* 0x000fc80000000806 */
        /* <DEDUP_REMOVED lines=13> */
[----:B0-----:R-:W-:Y:S02]  /*2920*/  FMUL R7, R0, R45 ;  /* 0x0000002d00077220 */ /* 0x001fe40000400000 */
[----:B------:R0:W2:Y:S01]  /*2930*/  MUFU.EX2 R45, R9 ;  /* 0x00000009002d7308 */ /* 0x0000a20000000800 */
        /* <DEDUP_REMOVED lines=12> */
[----:B0-----:R-:W-:Y:S01]  /*2a00*/  FADD R9, R0, R3 ;  /* 0x0000000300097221 */ /* 0x001fe20000000000 */
[----:B-1----:R-:W-:-:S03]  /*2a10*/  FMUL R0, R15, R36 ;  /* 0x000000240f007220 */ /* 0x002fc60000400000 */
[----:B------:R-:W-:Y:S01]  /*2a20*/  FADD R11, R9, R2 ;  /* 0x00000002090b7221 */ /* 0x000fe20000000000 */
[----:B--2---:R-:W-:Y:S01]  /*2a30*/  FMUL R9, R8, R45 ;  /* 0x0000002d08097220 */ /* 0x004fe20000400000 */
        /* <DEDUP_REMOVED lines=13> */
.L_x_34943:
        /* <DEDUP_REMOVED lines=12> */
[----:B0-----:R-:W-:Y:S05]  /*2bd0*/  CALL.REL.NOINC `($__internal_581_$__cuda_sm3x_div_rn_noftz_f32_slowpath) ;  /* 0x0000003400587944 */ /* 0x001fea0003c00000 */
[----:B------:R-:W-:-:S07]  /*2be0*/  MOV R14, R11 ;  /* 0x0000000b000e7202 */ /* 0x000fce0000000f00 */
.L_x_34880:
[----:B------:R-:W-:Y:S05]  /*2bf0*/  BSYNC.RECONVERGENT B2 ;  /* 0x0000000000027941 */ /* 0x000fea0003800200 */
.L_x_34879:
        /* <DEDUP_REMOVED lines=12> */
[----:B0-----:R-:W-:Y:S05]  /*2cc0*/  CALL.REL.NOINC `($__internal_581_$__cuda_sm3x_div_rn_noftz_f32_slowpath) ;  /* 0x00000034001c7944 */ /* 0x001fea0003c00000 */
[----:B------:R-:W-:-:S07]  /*2cd0*/  MOV R15, R11 ;  /* 0x0000000b000f7202 */ /* 0x000fce0000000f00 */
.L_x_34882:
[----:B------:R-:W-:Y:S05]  /*2ce0*/  BSYNC.RECONVERGENT B2 ;  /* 0x0000000000027941 */ /* 0x000fea0003800200 */
.L_x_34881:
        /* <DEDUP_REMOVED lines=12> */
[----:B0-----:R-:W-:Y:S05]  /*2db0*/  CALL.REL.NOINC `($__internal_581_$__cuda_sm3x_div_rn_noftz_f32_slowpath) ;  /* 0x0000003000e07944 */ /* 0x001fea0003c00000 */
[----:B------:R-:W-:-:S07]  /*2dc0*/  IMAD.MOV.U32 R34, RZ, RZ, R11 ;  /* 0x000000ffff227224 */ /* 0x000fce00078e000b */
.L_x_34884:
[----:B------:R-:W-:Y:S05]  /*2dd0*/  BSYNC.RECONVERGENT B2 ;  /* 0x0000000000027941 */ /* 0x000fea0003800200 */
.L_x_34883:
        /* <DEDUP_REMOVED lines=13> */
[----:B------:R-:W-:-:S07]  /*2eb0*/  MOV R35, R11 ;  /* 0x0000000b00237202 */ /* 0x000fce0000000f00 */
.L_x_34886:
[----:B------:R-:W-:Y:S05]  /*2ec0*/  BSYNC.RECONVERGENT B2 ;  /* 0x0000000000027941 */ /* 0x000fea0003800200 */
.L_x_34885:
        /* <DEDUP_REMOVED lines=14> */
.L_x_34888:
[----:B------:R-:W-:Y:S05]  /*2fb0*/  BSYNC.RECONVERGENT B2 ;  /* 0x0000000000027941 */ /* 0x000fea0003800200 */
.L_x_34887:
        /* <DEDUP_REMOVED lines=14> */
.L_x_34890:
[----:B------:R-:W-:Y:S05]  /*30a0*/  BSYNC.RECONVERGENT B2 ;  /* 0x0000000000027941 */ /* 0x000fea0003800200 */
.L_x_34889:
        /* <DEDUP_REMOVED lines=14> */
.L_x_34892:
[----:B------:R-:W-:Y:S05]  /*3190*/  BSYNC.RECONVERGENT B2 ;  /* 0x0000000000027941 */ /* 0x000fea0003800200 */
.L_x_34891:
        /* <DEDUP_REMOVED lines=14> */
.L_x_34894:
[----:B------:R-:W-:Y:S05]  /*3280*/  BSYNC.RECONVERGENT B2 ;  /* 0x0000000000027941 */ /* 0x000fea0003800200 */
.L_x_34893:
        /* <DEDUP_REMOVED lines=14> */
.L_x_34896:
[----:B------:R-:W-:Y:S05]  /*3370*/  BSYNC.RECONVERGENT B2 ;  /* 0x0000000000027941 */ /* 0x000fea0003800200 */
.L_x_34895:
        /* <DEDUP_REMOVED lines=14> */
.L_x_34898:
[----:B------:R-:W-:Y:S05]  /*3460*/  BSYNC.RECONVERGENT B2 ;  /* 0x0000000000027941 */ /* 0x000fea0003800200 */
.L_x_34897:
        /* <DEDUP_REMOVED lines=14> */
.L_x_34900:
[----:B------:R-:W-:Y:S05]  /*3550*/  BSYNC.RECONVERGENT B2 ;  /* 0x0000000000027941 */ /* 0x000fea0003800200 */
.L_x_34899:
        /* <DEDUP_REMOVED lines=14> */
.L_x_34902:
[----:B------:R-:W-:Y:S05]  /*3640*/  BSYNC.RECONVERGENT B2 ;  /* 0x0000000000027941 */ /* 0x000fea0003800200 */
.L_x_34901:
        /* <DEDUP_REMOVED lines=14> */
.L_x_34904:
[----:B------:R-:W-:Y:S05]  /*3730*/  BSYNC.RECONVERGENT B2 ;  /* 0x0000000000027941 */ /* 0x000fea0003800200 */
.L_x_34903:
        /* <DEDUP_REMOVED lines=14> */
.L_x_34906:
[----:B------:R-:W-:Y:S05]  /*3820*/  BSYNC.RECONVERGENT B2 ;  /* 0x0000000000027941 */ /* 0x000fea0003800200 */
.L_x_34905:
        /* <DEDUP_REMOVED lines=14> */
.L_x_34908:
[----:B------:R-:W-:Y:S05]  /*3910*/  BSYNC.RECONVERGENT B2 ;  /* 0x0000000000027941 */ /* 0x000fea0003800200 */
.L_x_34907:
        /* <DEDUP_REMOVED lines=14> */
.L_x_34910:
[----:B------:R-:W-:Y:S05]  /*3a00*/  BSYNC.RECONVERGENT B2 ;  /* 0x0000000000027941 */ /* 0x000fea0003800200 */
.L_x_34909:
        /* <DEDUP_REMOVED lines=14> */
.L_x_34912:
[----:B------:R-:W-:Y:S05]  /*3af0*/  BSYNC.RECONVERGENT B2 ;  /* 0x0000000000027941 */ /* 0x000fea0003800200 */
.L_x_34911:
        /* <DEDUP_REMOVED lines=14> */
.L_x_34914:
[----:B------:R-:W-:Y:S05]  /*3be0*/  BSYNC.RECONVERGENT B2 ;  /* 0x0000000000027941 */ /* 0x000fea0003800200 */
.L_x_34913:
        /* <DEDUP_REMOVED lines=14> */
.L_x_34916:
[----:B------:R-:W-:Y:S05]  /*3cd0*/  BSYNC.RECONVERGENT B2 ;  /* 0x0000000000027941 */ /* 0x000fea0003800200 */
.L_x_34915:
        /* <DEDUP_REMOVED lines=12> */
[----:B------:R-:W-:Y:S05]  /*3da0*/  CALL.REL.NOINC `($__internal_581_$__cuda_sm3x_div_rn_noftz_f32_slowpath) ;  /* 0x0000002000e47944 */ /* 0x000fea0003c00000 */
[----:B------:R-:W-:-:S07]  /*3db0*/  MOV R37, R11 ;  /* 0x0000000b00257202 */ /* 0x000fce0000000f00 */
.L_x_34918:
[----:B------:R-:W-:Y:S05]  /*3dc0*/  BSYNC.RECONVERGENT B2 ;  /* 0x0000000000027941 */ /* 0x000fea0003800200 */
.L_x_34917:
        /* <DEDUP_REMOVED lines=12> */
[----:B------:R-:W-:Y:S05]  /*3e90*/  CALL.REL.NOINC `($__internal_581_$__cuda_sm3x_div_rn_noftz_f32_slowpath) ;  /* 0x0000002000a87944 */ /* 0x000fea0003c00000 */
[----:B------:R-:W-:-:S07]  /*3ea0*/  IMAD.MOV.U32 R6, RZ, RZ, R11 ;  /* 0x000000ffff067224 */ /* 0x000fce00078e000b */
.L_x_34920:
[----:B------:R-:W-:Y:S05]  /*3eb0*/  BSYNC.RECONVERGENT B2 ;  /* 0x0000000000027941 */ /* 0x000fea0003800200 */
.L_x_34919:
        /* <DEDUP_REMOVED lines=13> */
[----:B------:R-:W-:-:S07]  /*3f90*/  MOV R7, R11 ;  /* 0x0000000b00077202 */ /* 0x000fce0000000f00 */
.L_x_34922:
[----:B------:R-:W-:Y:S05]  /*3fa0*/  BSYNC.RECONVERGENT B2 ;  /* 0x0000000000027941 */ /* 0x000fea0003800200 */
.L_x_34921:
        /* <DEDUP_REMOVED lines=14> */
.L_x_34924:
[----:B------:R-:W-:Y:S05]  /*4090*/  BSYNC.RECONVERGENT B2 ;  /* 0x0000000000027941 */ /* 0x000fea0003800200 */
.L_x_34923:
        /* <DEDUP_REMOVED lines=14> */
.L_x_34926:
[----:B------:R-:W-:Y:S05]  /*4180*/  BSYNC.RECONVERGENT B2 ;  /* 0x0000000000027941 */ /* 0x000fea0003800200 */
.L_x_34925:
        /* <DEDUP_REMOVED lines=14> */
.L_x_34928:
[----:B------:R-:W-:Y:S05]  /*4270*/  BSYNC.RECONVERGENT B2 ;  /* 0x0000000000027941 */ /* 0x000fea0003800200 */
.L_x_34927:
        /* <DEDUP_REMOVED lines=14> */
.L_x_34930:
[----:B------:R-:W-:Y:S05]  /*4360*/  BSYNC.RECONVERGENT B2 ;  /* 0x0000000000027941 */ /* 0x000fea0003800200 */
.L_x_34929:
        /* <DEDUP_REMOVED lines=26> */
[-C--:B------:R-:W-:Y:S02]  /*4510*/  IADD3.X R31, PT, PT, RZ, R0.reuse, RZ, P0, !PT ;  /* 0x00000000ff1f7210 */ /* 0x080fe400007fe4ff */
[----:B------:R-:W-:Y:S02]  /*4520*/  IADD3.X R9, PT, PT, RZ, R0, RZ, P2, !PT ;  /* 0x00000000ff097210 */ /* 0x000fe400017fe4ff */
[----:B------:R-:W-:Y:S02]  /*4530*/  LEA.HI R12, P0, R31, R12, RZ, 0x1 ;  /* 0x0000000c1f0c7211 */ /* 0x000fe400078108ff */
[----:B------:R-:W-:-:S02]  /*4540*/  IADD3 R44, P6, PT, R8, 0x140, RZ ;  /* 0x00000140082c7810 */ /* 0x000fc40007fde0ff */
[----:B------:R-:W-:Y:S01]  /*4550*/  R2UR UR10, R32 ;  /* 0x00000000200a72ca */ /* 0x000fe200000e0000 */
[----:B------:R-:W-:Y:S01]  /*4560*/  IMAD.X R31, RZ, RZ, R31, P0 ;  /* 0x000000ffff1f7224 */ /* 0x000fe200000e061f */
[----:B------:R-:W-:Y:S02]  /*4570*/  LEA.HI R42, P0, R9, R42, RZ, 0x1 ;  /* 0x0000002a092a7211 */ /* 0x000fe400078108ff */
[----:B------:R-:W-:Y:S02]  /*4580*/  R2UR UR11, R33 ;  /* 0x00000000210b72ca */ /* 0x000fe400000e0000 */
[C---:B0-----:R-:W-:Y:S02]  /*4590*/  SHF.L.U64.HI R11, R12.reuse, 0x2, R31 ;  /* 0x000000020c0b7819 */ /* 0x041fe4000001021f */
[----:B------:R-:W-:Y:S02]  /*45a0*/  SHF.L.U32 R10, R12, 0x2, RZ ;  /* 0x000000020c0a7819 */ /* 0x000fe400000006ff */
[----:B------:R-:W-:-:S02]  /*45b0*/  SHF.L.U64.HI R12, R30, 0x2, R13 ;  /* 0x000000021e0c7819 */ /* 0x000fc4000001020d */
[----:B------:R-:W-:Y:S02]  /*45c0*/  SHF.L.U32 R30, R30, 0x2, RZ ;  /* 0x000000021e1e7819 */ /* 0x000fe400000006ff */
[----:B------:R-:W-:Y:S02]  /*45d0*/  IADD3.X R9, PT, PT, RZ, R9, RZ, P0, !PT ;  /* 0x00000009ff097210 */ /* 0x000fe400007fe4ff */
[----:B------:R-:W-:Y:S02]  /*45e0*/  LOP3.LUT R30, R30, 0xfffffff8, RZ, 0xc0, !PT ;  /* 0xfffffff81e1e7812 */ /* 0x000fe400078ec0ff */
[----:B------:R-:W-:Y:S02]  /*45f0*/  LOP3.LUT R10, R10, 0xfffffff8, RZ, 0xc0, !PT ;  /* 0xfffffff80a0a7812 */ /* 0x000fe400078ec0ff */
[----:B------:R-:W-:Y:S02]  /*4600*/  IADD3 R30, P1, PT, R30, UR40, RZ ;  /* 0x000000281e1e7c10 */ /* 0x000fe4000ff3e0ff */
[----:B------:R-:W-:-:S02]  /*4610*/  SHF.L.U64.HI R9, R42, 0x2, R9 ;  /* 0x000000022a097819 */ /* 0x000fc40000010209 */
[----:B------:R-:W-:Y:S02]  /*4620*/  SHF.L.U32 R42, R42, 0x2, RZ ;  /* 0x000000022a2a7819 */ /* 0x000fe400000006ff */
[----:B------:R-:W-:Y:S02]  /*4630*/  IADD3.X R31, PT, PT, R12, UR41, RZ, P1, !PT ;  /* 0x000000290c1f7c10 */ /* 0x000fe40008ffe4ff */
[----:B------:R-:W-:Y:S02]  /*4640*/  IADD3 R45, P1, PT, R8, 0x100, RZ ;  /* 0x00000100082d7810 */ /* 0x000fe40007f3e0ff */
[----:B------:R-:W-:Y:S02]  /*4650*/  IADD3 R10, P0, PT, R10, UR40, RZ ;  /* 0x000000280a0a7c10 */ /* 0x000fe4000ff1e0ff */
[----:B------:R-:W-:Y:S01]  /*4660*/  LOP3.LUT R42, R42, 0xfffffff8, RZ, 0xc0, !PT ;  /* 0xfffffff82a2a7812 */ /* 0x000fe200078ec0ff */
[----:B------:R-:W-:Y:S01]  /*4670*/  IMAD.X R46, RZ, RZ, R0, P1 ;  /* 0x000000ffff2e7224 */ /* 0x000fe200008e0600 */
[----:B------:R-:W-:-:S02]  /*4680*/  IADD3.X R11, PT, PT, R11, UR41, RZ, P0, !PT ;  /* 0x000000290b0b7c10 */ /* 0x000fc400087fe4ff */
[----:B------:R-:W-:Y:S02]  /*4690*/  IADD3 R42, P0, PT, R42, UR40, RZ ;  /* 0x000000282a2a7c10 */ /* 0x000fe4000ff1e0ff */
        /* <DEDUP_REMOVED lines=11> */
[----:B0-----:R-:W-:Y:S01]  /*4750*/  IMAD.X R35, RZ, RZ, R0, P2 ;  /* 0x000000ffff237224 */ /* 0x001fe200010e0600 */
[C---:B------:R-:W-:Y:S02]  /*4760*/  IADD3 R10, P5, PT, R8.reuse, 0x2c0, RZ ;  /* 0x000002c0080a7810 */ /* 0x040fe40007fbe0ff */
[-C--:B------:R-:W-:Y:S02]  /*4770*/  IADD3.X R34, PT, PT, RZ, R0.reuse, RZ, P1, !PT ;  /* 0x00000000ff227210 */ /* 0x080fe40000ffe4ff */
[----:B-1----:R-:W-:Y:S02]  /*4780*/  IADD3.X R29, PT, PT, RZ, R0, RZ, P6, !PT ;  /* 0x00000000ff1d7210 */ /* 0x002fe400037fe4ff */
[----:B------:R-:W-:-:S02]  /*4790*/  IADD3 R11, P6, PT, R8, 0x300, RZ ;  /* 0x00000300080b7810 */ /* 0x000fc40007fde0ff */
[----:B------:R-:W-:Y:S02]  /*47a0*/  IADD3.X R8, PT, PT, RZ, R0, RZ, P0, !PT ;  /* 0x00000000ff087210 */ /* 0x000fe400007fe4ff */
[----:B--2---:R-:W-:Y:S02]  /*47b0*/  LEA.HI R26, P0, R29, R44, RZ, 0x1 ;  /* 0x0000002c1d1a7211 */ /* 0x004fe400078108ff */
[----:B------:R-:W-:Y:S02]  /*47c0*/  LEA.HI R15, P1, R34, R15, RZ, 0x1 ;  /* 0x0000000f220f7211 */ /* 0x000fe400078308ff */
[----:B------:R-:W-:Y:S02]  /*47d0*/  IADD3.X R27, PT, PT, RZ, R29, RZ, P0, !PT ;  /* 0x0000001dff1b7210 */ /* 0x000fe400007fe4ff */
[----:B------:R-:W-:Y:S01]  /*47e0*/  LEA.HI R28, P0, R8, R9, RZ, 0x1 ;  /* 0x00000009081c7211 */ /* 0x000fe200078108ff */
[----:B------:R-:W-:Y:S01]  /*47f0*/  IMAD.SHL.U32 R9, R45, 0x4, RZ ;  /* 0x000000042d097824 */ /* 0x000fe200078e00ff */
[----:B------:R-:W-:-:S02]  /*4800*/  SHF.L.U64.HI R27, R26, 0x2, R27 ;  /* 0x000000021a1b7819 */ /* 0x000fc4000001021b */
[----:B------:R-:W-:Y:S02]  /*4810*/  IADD3.X R29, PT, PT, RZ, R8, RZ, P0, !PT ;  /* 0x00000008ff1d7210 */ /* 0x000fe400007fe4ff */
[----:B------:R-:W-:Y:S02]  /*4820*/  SHF.L.U32 R26, R26, 0x2, RZ ;  /* 0x000000021a1a7819 */ /* 0x000fe400000006ff */
[----:B------:R-:W-:Y:S02]  /*4830*/  LOP3.LUT R8, R9, 0xfffffff8, RZ, 0xc0, !PT ;  /* 0xfffffff809087812 */ /* 0x000fe400078ec0ff */
[C---:B------:R-:W-:Y:S02]  /*4840*/  SHF.L.U64.HI R29, R28.reuse, 0x2, R29 ;  /* 0x000000021c1d7819 */ /* 0x040fe4000001021d */
[----:B------:R-:W-:Y:S02]  /*4850*/  SHF.L.U64.HI R31, R45, 0x2, R46 ;  /* 0x000000022d1f7819 */ /* 0x000fe4000001022e */
[----:B------:R-:W-:-:S02]  /*4860*/  SHF.L.U32 R28, R28, 0x2, RZ ;  /* 0x000000021c1c7819 */ /* 0x000fc400000006ff */
[----:B------:R-:W-:Y:S02]  /*4870*/  IADD3 R8, P0, PT, R8, UR40, RZ ;  /* 0x0000002808087c10 */ /* 0x000fe4000ff1e0ff */
[----:B------:R-:W-:Y:S02]  /*4880*/  LOP3.LUT R26, R26, 0xfffffff8, RZ, 0xc0, !PT ;  /* 0xfffffff81a1a7812 */ /* 0x000fe400078ec0ff */
[----:B------:R-:W-:Y:S02]  /*4890*/  SHF.L.U32 R30, R15, 0x2, RZ ;  /* 0x000000020f1e7819 */ /* 0x000fe400000006ff */
[----:B------:R-:W-:Y:S02]  /*48a0*/  IADD3.X R34, PT, PT, RZ, R34, RZ, P1, !PT ;  /* 0x00000022ff227210 */ /* 0x000fe40000ffe4ff */
[----:B------:R-:W-:Y:S02]  /*48b0*/  LOP3.LUT R28, R28, 0xfffffff8, RZ, 0xc0, !PT ;  /* 0xfffffff81c1c7812 */ /* 0x000fe400078ec0ff */
[----:B------:R-:W-:-:S02]  /*48c0*/  IADD3.X R9, PT, PT, R31, UR41, RZ, P0, !PT ;  /* 0x000000291f097c10 */ /* 0x000fc400087fe4ff */
[----:B------:R-:W-:Y:S02]  /*48d0*/  IADD3 R26, P1, PT, R26, UR40, RZ ;  /* 0x000000281a1a7c10 */ /* 0x000fe4000ff3e0ff */
[----:B------:R-:W-:Y:S01]  /*48e0*/  LOP3.LUT R30, R30, 0xfffffff8, RZ, 0xc0, !PT ;  /* 0xfffffff81e1e7812 */ /* 0x000fe200078ec0ff */
[----:B------:R0:W-:Y:S01]  /*48f0*/  STG.E.64 desc[UR4][R8.64], R24 ;  /* 0x0000001808007986 */ /* 0x0001e2000c101b04 */
[----:B------:R-:W-:Y:S02]  /*4900*/  IADD3 R28, P0, PT, R28, UR40, RZ ;  /* 0x000000281c1c7c10 */ /* 0x000fe4000ff1e0ff */
[----:B------:R-:W-:Y:S02]  /*4910*/  IADD3.X R27, PT, PT, R27, UR41, RZ, P1, !PT ;  /* 0x000000291b1b7c10 */ /* 0x000fe40008ffe4ff */
[----:B------:R-:W-:Y:S02]  /*4920*/  SHF.L.U64.HI R15, R15, 0x2, R34 ;  /* 0x000000020f0f7819 */ /* 0x000fe40000010222 */
[----:B------:R-:W-:Y:S01]  /*4930*/  IADD3 R30, P1, PT, R30, UR40, RZ ;  /* 0x000000281e1e7c10 */ /* 0x000fe2000ff3e0ff */
[----:B------:R-:W-:Y:S01]  /*4940*/  STG.E.64 desc[UR6][R26.64], R22 ;  /* 0x000000161a007986 */ /* 0x000fe2000c101b06 */
[----:B------:R-:W-:-:S02]  /*4950*/  IADD3.X R29, PT, PT, R29, UR41, RZ, P0, !PT ;  /* 0x000000291d1d7c10 */ /* 0x000fc400087fe4ff */
[----:B------:R-:W-:Y:S02]  /*4960*/  IADD3.X R31, PT, PT, R15, UR41, RZ, P1, !PT ;  /* 0x000000290f1f7c10 */ /* 0x000fe40008ffe4ff */
[----:B------:R-:W-:Y:S01]  /*4970*/  LEA.HI R14, P0, R35, R14, RZ, 0x1 ;  /* 0x0000000e230e7211 */ /* 0x000fe200078108ff */
[----:B------:R1:W-:Y:S01]  /*4980*/  STG.E.64 desc[UR8][R28.64], R20 ;  /* 0x000000141c007986 */ /* 0x0003e2000c101b08 */
[-C--:B0-----:R-:W-:Y:S02]  /*4990*/  IADD3.X R24, PT, PT, RZ, R0.reuse, RZ, P3, !PT ;  /* 0x00000000ff187210 */ /* 0x081fe40001ffe4ff */
[-C--:B------:R-:W-:Y:S01]  /*49a0*/  IADD3.X R9, PT, PT, RZ, R0.reuse, RZ, P4, !PT ;  /* 0x00000000ff097210 */ /* 0x080fe200027fe4ff */
[----:B------:R0:W-:Y:S01]  /*49b0*/  STG.E.64 desc[UR10][R30.64], R18 ;  /* 0x000000121e007986 */ /* 0x0001e2000c101b0a */
[----:B------:R-:W-:Y:S02]  /*49c0*/  LEA.HI R8, P1, R24, R13, RZ, 0x1 ;  /* 0x0000000d18087211 */ /* 0x000fe400078308ff */
[----:B------:R-:W-:-:S02]  /*49d0*/  IADD3.X R15, PT, PT, RZ, R0, RZ, P5, !PT ;  /* 0x00000000ff0f7210 */ /* 0x000fc40002ffe4ff */
[----:B------:R-:W-:Y:S02]  /*49e0*/  IADD3.X R13, PT, PT, RZ, R35, RZ, P0, !PT ;  /* 0x00000023ff0d7210 */ /* 0x000fe400007fe4ff */
[----:B------:R-:W-:Y:S02]  /*49f0*/  LEA.HI R12, P2, R9, R12, RZ, 0x1 ;  /* 0x0000000c090c7211 */ /* 0x000fe400078508ff */
[----:B------:R-:W-:Y:S02]  /*4a00*/  LEA.HI R10, P0, R15, R10, RZ, 0x1 ;  /* 0x0000000a0f0a7211 */ /* 0x000fe400078108ff */
[C---:B-1----:R-:W-:Y:S02]  /*4a10*/  SHF.L.U64.HI R20, R14.reuse, 0x2, R13 ;  /* 0x000000020e147819 */ /* 0x042fe4000001020d */
[----:B------:R-:W-:Y:S01]  /*4a20*/  IADD3.X R13, PT, PT, RZ, R9, RZ, P2, !PT ;  /* 0x00000009ff0d7210 */ /* 0x000fe200017fe4ff */
[----:B0-----:R-:W-:Y:S01]  /*4a30*/  IMAD.X R19, RZ, RZ, R24, P1 ;  /* 0x000000ffff137224 */ /* 0x001fe200008e0618 */
[----:B------:R-:W-:-:S02]  /*4a40*/  SHF.L.U32 R18, R14, 0x2, RZ ;  /* 0x000000020e127819 */ /* 0x000fc400000006ff */
[----:B------:R-:W-:Y:S02]  /*4a50*/  IADD3.X R15, PT, PT, RZ, R15, RZ, P0, !PT ;  /* 0x0000000fff0f7210 */ /* 0x000fe400007fe4ff */
[C---:B------:R-:W-:Y:S02]  /*4a60*/  SHF.L.U64.HI R19, R8.reuse, 0x2, R19 ;  /* 0x0000000208137819 */ /* 0x040fe40000010213 */
[----:B------:R-:W-:Y:S02]  /*4a70*/  SHF.L.U32 R8, R8, 0x2, RZ ;  /* 0x0000000208087819 */ /* 0x000fe400000006ff */
[----:B------:R-:W-:Y:S02]  /*4a80*/  SHF.L.U64.HI R13, R12, 0x2, R13 ;  /* 0x000000020c0d7819 */ /* 0x000fe4000001020d */
[----:B------:R-:W-:Y:S02]  /*4a90*/  LOP3.LUT R9, R18, 0xfffffff8, RZ, 0xc0, !PT ;  /* 0xfffffff812097812 */ /* 0x000fe400078ec0ff */
[----:B------:R-:W-:-:S02]  /*4aa0*/  SHF.L.U32 R12, R12, 0x2, RZ ;  /* 0x000000020c0c7819 */ /* 0x000fc400000006ff */
[C---:B------:R-:W-:Y:S02]  /*4ab0*/  SHF.L.U64.HI R15, R10.reuse, 0x2, R15 ;  /* 0x000000020a0f7819 */ /* 0x040fe4000001020f */
[----:B------:R-:W-:Y:S02]  /*4ac0*/  SHF.L.U32 R14, R10, 0x2, RZ ;  /* 0x000000020a0e7819 */ /* 0x000fe400000006ff */
[----:B------:R-:W-:Y:S02]  /*4ad0*/  LOP3.LUT R10, R8, 0xfffffff8, RZ, 0xc0, !PT ;  /* 0xfffffff8080a7812 */ /* 0x000fe400078ec0ff */
[----:B------:R-:W-:Y:S02]  /*4ae0*/  IADD3 R8, P0, PT, R9, UR40, RZ ;  /* 0x0000002809087c10 */ /* 0x000fe4000ff1e0ff */
[----:B------:R-:W-:Y:S02]  /*4af0*/  LOP3.LUT R12, R12, 0xfffffff8, RZ, 0xc0, !PT ;  /* 0xfffffff80c0c7812 */ /* 0x000fe400078ec0ff */
[----:B------:R-:W-:-:S02]  /*4b00*/  IADD3.X R9, PT, PT, R20, UR41, RZ, P0, !PT ;  /* 0x0000002914097c10 */ /* 0x000fc400087fe4ff */
[----:B------:R-:W-:Y:S02]  /*4b10*/  IADD3 R12, P0, PT, R12, UR40, RZ ;  /* 0x000000280c0c7c10 */ /* 0x000fe4000ff1e0ff */
[----:B------:R-:W-:Y:S01]  /*4b20*/  IADD3.X R0, PT, PT, RZ, R0, RZ, P6, !PT ;  /* 0x00000000ff007210 */ /* 0x000fe200037fe4ff */
[----:B------:R1:W-:Y:S01]  /*4b30*/  STG.E.64 desc[UR4][R8.64], R16 ;  /* 0x0000001008007986 */ /* 0x0003e2000c101b04 */
[----:B------:R-:W-:Y:S02]  /*4b40*/  IADD3.X R13, PT, PT, R13, UR41, RZ, P0, !PT ;  /* 0x000000290d0d7c10 */ /* 0x000fe400087fe4ff */
[----:B------:R-:W-:Y:S02]  /*4b50*/  LEA.HI R11, P3, R0, R11, RZ, 0x1 ;  /* 0x0000000b000b7211 */ /* 0x000fe400078708ff */
[C---:B------:R-:W-:Y:S02]  /*4b60*/  IADD3 R39, P0, PT, R38.reuse, R39, RZ ;  /* 0x0000002726277210 */ /* 0x040fe40007f1e0ff */
[----:B------:R-:W-:Y:S01]  /*4b70*/  SHF.L.U32 R18, R11, 0x2, RZ ;  /* 0x000000020b127819 */ /* 0x000fe200000006ff */
[----:B------:R-:W-:Y:S01]  /*4b80*/  IMAD.X R0, RZ, RZ, R0, P3 ;  /* 0x000000ffff007224 */ /* 0x000fe200018e0600 */
[----:B------:R-:W-:-:S02]  /*4b90*/  LEA.HI.X.SX32 R41, R38, R41, 0x1, P0 ;  /* 0x0000002926297211 */ /* 0x000fc400000f0eff */
[----:B------:R-:W-:Y:S02]  /*4ba0*/  ISETP.GE.U32.AND P0, PT, R39, UR44, PT ;  /* 0x0000002c27007c0c */ /* 0x000fe4000bf06070 */
[----:B------:R-:W-:Y:S02]  /*4bb0*/  LOP3.LUT R14, R14, 0xfffffff8, RZ, 0xc0, !PT ;  /* 0xfffffff80e0e7812 */ /* 0x000fe400078ec0ff */
[----:B------:R-:W-:Y:S02]  /*4bc0*/  R2UR UR12, R32 ;  /* 0x00000000200c72ca */ /* 0x000fe400000e0000 */
        /* <DEDUP_REMOVED lines=16> */
.L_x_34878:
[----:B------:R-:W-:Y:S01]  /*4cd0*/  BSSY B0, `(.L_x_34932) ;  /* 0x0000007000007945 */ /* 0x000fe20003800000 */
[----:B------:R-:W-:Y:S02]  /*4ce0*/  MOV R12, 0x10 ;  /* 0x00000010000c7802 */ /* 0x000fe40000000f00 */
[----:B------:R-:W-:Y:S02]  /*4cf0*/  MOV R11, 0x1f ;  /* 0x0000001f000b7802 */ /* 0x000fe40000000f00 */
[----:B------:R-:W-:-:S07]  /*4d00*/  MOV R15, 0xffffffff ;  /* 0xffffffff000f7802 */ /* 0x000fce0000000f00 */
[----:B------:R-:W-:Y:S05]  /*4d10*/  WARPSYNC.COLLECTIVE R15, `(.L_x_34933) ;  /* 0x000000000f087348 */ /* 0x000fea0003c00000 */
[----:B------:R0:W1:Y:S02]  /*4d20*/  SHFL.BFLY P6, R14, R13, R12, R11 ;  /* 0x0c00000c0d0e7389 */ /* 0x00006400000c000b */
[----:B01----:R-:W-:Y:S05]  /*4d30*/  ENDCOLLECTIVE ;  /* 0x000000000000791b */ /* 0x003fea0003800000 */
.L_x_34933:
[----:B------:R-:W-:Y:S05]  /*4d40*/  BSYNC B0 ;  /* 0x0000000000007941 */ /* 0x000fea0003800000 */
.L_x_34932:
        /* <DEDUP_REMOVED lines=9> */
.L_x_34934:
[----:B------:R-:W-:Y:S01]  /*4de0*/  HFMA2 R12, -RZ, RZ, 0, 2.384185791015625e-07 ;  /* 0x00000004ff0c7431 */ /* 0x000fe200000001ff */
[----:B------:R-:W-:-:S04]  /*4df0*/  FMNMX R0, R13, R14, !PT ;  /* 0x0000000e0d007209 */ /* 0x000fc80007800000 */
[----:B------:R-:W-:-:S07]  /*4e00*/  MOV R13, R0 ;  /* 0x00000000000d7202 */ /* 0x000fce0000000f00 */
[----:B------:R-:W-:Y:S05]  /*4e10*/  WARPSYNC.COLLECTIVE R15, `(.L_x_34935) ;  /* 0x000000000f087348 */ /* 0x000fea0003c00000 */
[----:B------:R0:W1:Y:S02]  /*4e20*/  SHFL.BFLY P6, R14, R13, R12, R11 ;  /* 0x0c00000c0d0e7389 */ /* 0x00006400000c000b */
[----:B01----:R-:W-:Y:S05]  /*4e30*/  ENDCOLLECTIVE ;  /* 0x000000000000791b */ /* 0x003fea0003800000 */
.L_x_34935:
[----:B------:R-:W-:Y:S01]  /*4e40*/  IMAD.MOV.U32 R12, RZ, RZ, 0x2 ;  /* 0x00000002ff0c7424 */ /* 0x000fe200078e00ff */
[----:B------:R-:W-:-:S04]  /*4e50*/  FMNMX R2, R0, R14, !PT ;  /* 0x0000000e00027209 */ /* 0x000fc80007800000 */
[----:B------:R-:W-:-:S07]  /*4e60*/  MOV R13, R2 ;  /* 0x00000002000d7202 */ /* 0x000fce0000000f00 */
[----:B------:R-:W-:Y:S05]  /*4e70*/  WARPSYNC.COLLECTIVE R15, `(.L_x_34936) ;  /* 0x000000000f087348 */ /* 0x000fea0003c00000 */
[----:B------:R0:W1:Y:S02]  /*4e80*/  SHFL.BFLY P6, R14, R13, R12, R11 ;  /* 0x0c00000c0d0e7389 */ /* 0x00006400000c000b */
[----:B01----:R-:W-:Y:S05]  /*4e90*/  ENDCOLLECTIVE ;  /* 0x000000000000791b */ /* 0x003fea0003800000 */
.L_x_34936:
[----:B------:R-:W-:Y:S01]  /*4ea0*/  HFMA2 R12, -RZ, RZ, 0, 5.9604644775390625e-08 ;  /* 0x00000001ff0c7431 */ /* 0x000fe200000001ff */
[----:B------:R-:W-:-:S04]  /*4eb0*/  FMNMX R3, R2, R14, !PT ;  /* 0x0000000e02037209 */ /* 0x000fc80007800000 */
[----:B------:R-:W-:-:S07]  /*4ec0*/  MOV R13, R3 ;  /* 0x00000003000d7202 */ /* 0x000fce0000000f00 */
[----:B------:R-:W-:Y:S05]  /*4ed0*/  WARPSYNC.COLLECTIVE R15, `(.L_x_34937) ;  /* 0x000000000f087348 */ /* 0x000fea0003c00000 */
[----:B------:R0:W1:Y:S02]  /*4ee0*/  SHFL.BFLY P6, R14, R13, R12, R11 ;  /* 0x0c00000c0d0e7389 */ /* 0x00006400000c000b */
[----:B01----:R-:W-:Y:S05]  /*4ef0*/  ENDCOLLECTIVE ;  /* 0x000000000000791b */ /* 0x003fea0003800000 */
.L_x_34937:
[----:B------:R-:W-:-:S05]  /*4f00*/  FMNMX R7, R3, R14, !PT ;  /* 0x0000000e03077209 */ /* 0x000fca0007800000 */
        /* <DEDUP_REMOVED lines=230> */
[----:B------:R-:W-:-:S04]  /*5d70*/  FFMA R46, R46, 1.925963033500011079e-08, R11 ;  /* 0x32a570602e2e7823 */ /* 0x000fc8000000000b */
[----:B------:R-:W0:Y:S01]  /*5d80*/  MUFU.EX2 R11, R46 ;  /* 0x0000002e000b7308 */ /* 0x000e220000000800 */
[----:B-1----:R-:W-:Y:S01]  /*5d90*/  FMUL R9, R9, R8 ;  /* 0x0000000809097220 */ /* 0x002fe20000400000 */
[----:B------:R-:W-:-:S04]  /*5da0*/  IMAD.SHL.U32 R8, R47, 0x800000, RZ ;  /* 0x008000002f087824 */ /* 0x000fc800078e00ff */
        /* <DEDUP_REMOVED lines=32> */
.L_x_34938:
[----:B------:R-:W-:Y:S02]  /*5fb0*/  HFMA2 R12, -RZ, RZ, 0, 4.76837158203125e-07 ;  /* 0x00000008ff0c7431 */ /* 0x000fe400000001ff */
[----:B------:R-:W-:-:S05]  /*5fc0*/  FADD R34, R13, R14 ;  /* 0x0000000e0d227221 */ /* 0x000fca0000000000 */
[----:B------:R-:W-:-:S07]  /*5fd0*/  MOV R13, R34 ;  /* 0x00000022000d7202 */ /* 0x000fce0000000f00 */
[----:B------:R-:W-:Y:S05]  /*5fe0*/  WARPSYNC.COLLECTIVE R15, `(.L_x_34939) ;  /* 0x000000000f087348 */ /* 0x000fea0003c00000 */
[----:B------:R0:W1:Y:S02]  /*5ff0*/  SHFL.BFLY P6, R14, R13, R12, R11 ;  /* 0x0c00000c0d0e7389 */ /* 0x00006400000c000b */
[----:B01----:R-:W-:Y:S05]  /*6000*/  ENDCOLLECTIVE ;  /* 0x000000000000791b */ /* 0x003fea0003800000 */
.L_x_34939:
[----:B------:R-:W-:Y:S01]  /*6010*/  MOV R12, 0x4 ;  /* 0x00000004000c7802 */ /* 0x000fe20000000f00 */
[----:B------:R-:W-:-:S04]  /*6020*/  FADD R35, R34, R14 ;  /* 0x0000000e22237221 */ /* 0x000fc80000000000 */
[----:B------:R-:W-:-:S07]  /*6030*/  IMAD.MOV.U32 R13, RZ, RZ, R35 ;  /* 0x000000ffff0d7224 */ /* 0x000fce00078e0023 */
[----:B------:R-:W-:Y:S05]  /*6040*/  WARPSYNC.COLLECTIVE R15, `(.L_x_34940) ;  /* 0x000000000f087348 */ /* 0x000fea0003c00000 */
[----:B------:R0:W1:Y:S02]  /*6050*/  SHFL.BFLY P6, R14, R13, R12, R11 ;  /* 0x0c00000c0d0e7389 */ /* 0x00006400000c000b */
[----:B01----:R-:W-:Y:S05]  /*6060*/  ENDCOLLECTIVE ;  /* 0x000000000000791b */ /* 0x003fea0003800000 */
.L_x_34940:
[----:B------:R-:W-:Y:S02]  /*6070*/  HFMA2 R12, -RZ, RZ, 0, 1.1920928955078125e-07 ;  /* 0x00000002ff0c7431 */ /* 0x000fe400000001ff */
[----:B------:R-:W-:-:S05]  /*6080*/  FADD R36, R35, R14 ;  /* 0x0000000e23247221 */ /* 0x000fca0000000000 */
[----:B------:R-:W-:-:S07]  /*6090*/  MOV R13, R36 ;  /* 0x00000024000d7202 */ /* 0x000fce0000000f00 */
[----:B------:R-:W-:Y:S05]  /*60a0*/  WARPSYNC.COLLECTIVE R15, `(.L_x_34941) ;  /* 0x000000000f087348 */ /* 0x000fea0003c00000 */
[----:B------:R0:W1:Y:S02]  /*60b0*/  SHFL.BFLY P6, R14, R13, R12, R11 ;  /* 0x0c00000c0d0e7389 */ /* 0x00006400000c000b */
[----:B01----:R-:W-:Y:S05]  /*60c0*/  ENDCOLLECTIVE ;  /* 0x000000000000791b */ /* 0x003fea0003800000 */
.L_x_34941:
[----:B------:R-:W-:Y:S02]  /*60d0*/  HFMA2 R12, -RZ, RZ, 0, 5.9604644775390625e-08 ;  /* 0x00000001ff0c7431 */ /* 0x000fe400000001ff */
[----:B------:R-:W-:-:S05]  /*60e0*/  FADD R37, R36, R14 ;  /* 0x0000000e24257221 */ /* 0x000fca0000000000 */
[----:B------:R-:W-:-:S07]  /*60f0*/  MOV R13, R37 ;  /* 0x00000025000d7202 */ /* 0x000fce0000000f00 */
[----:B------:R-:W-:Y:S05]  /*6100*/  WARPSYNC.COLLECTIVE R15, `(.L_x_34942) ;  /* 0x000000000f087348 */ /* 0x000fea0003c00000 */
[----:B------:R0:W1:Y:S02]  /*6110*/  SHFL.BFLY P6, R14, R13, R12, R11 ;  /* 0x0c00000c0d0e7389 */ /* 0x00006400000c000b */
[----:B01----:R-:W-:Y:S05]  /*6120*/  ENDCOLLECTIVE ;  /* 0x000000000000791b */ /* 0x003fea0003800000 */
.L_x_34942:
[----:B------:R-:W-:Y:S05]  /*6130*/  BRA `(.L_x_34943) ;  /* 0xffffffc800747947 */ /* 0x000fea000383ffff */
        .weak           $__internal_581_$__cuda_sm3x_div_rn_noftz_f32_slowpath
        .type           $__internal_581_$__cuda_sm3x_div_rn_noftz_f32_slowpath,@function
        .size           $__internal_581_$__cuda_sm3x_div_rn_noftz_f32_slowpath,(.L_x_37958 - $__internal_581_$__cuda_sm3x_div_rn_noftz_f32_slowpath)
$__internal_581_$__cuda_sm3x_div_rn_noftz_f32_slowpath:
        /* <DEDUP_REMOVED lines=35> */
.L_x_34945:
        /* <DEDUP_REMOVED lines=51> */
.L_x_34952:
[----:B------:R-:W-:-:S04]  /*66a0*/  LOP3.LUT R11, R11, 0x80000000, RZ, 0xc0, !PT ;  /* 0x800000000b0b7812 */ /* 0x000fc800078ec0ff */
[----:B------:R-:W-:Y:S01]  /*66b0*/  LOP3.LUT R11, R11, 0x7f800000, RZ, 0xfc, !PT ;  /* 0x7f8000000b0b7812 */ /* 0x000fe200078efcff */
[----:B------:R-:W-:Y:S06]  /*66c0*/  BRA `(.L_x_34953) ;  /* 0x0000000000047947 */ /* 0x000fec0003800000 */
.L_x_34951:
[----:B------:R-:W-:-:S07]  /*66d0*/  LEA R11, R42, R11, 0x17 ;  /* 0x0000000b2a0b7211 */ /* 0x000fce00078eb8ff */
.L_x_34953:
[----:B------:R-:W-:Y:S05]  /*66e0*/  BSYNC.RECONVERGENT B1 ;  /* 0x0000000000017941 */ /* 0x000fea0003800200 */
.L_x_34950:
[----:B------:R-:W-:Y:S05]  /*66f0*/  BRA `(.L_x_34954) ;  /* 0x0000000000207947 */ /* 0x000fea0003800000 */
.L_x_34949:
[----:B------:R-:W-:-:S04]  /*6700*/  LOP3.LUT R11, R12, 0x80000000, R46, 0x48, !PT ;  /* 0x800000000c0b7812 */ /* 0x000fc800078e482e */
[----:B------:R-:W-:Y:S01]  /*6710*/  LOP3.LUT R11, R11, 0x7f800000, RZ, 0xfc, !PT ;  /* 0x7f8000000b0b7812 */ /* 0x000fe200078efcff */
[----:B------:R-:W-:Y:S06]  /*6720*/  BRA `(.L_x_34954) ;  /* 0x0000000000147947 */ /* 0x000fec0003800000 */
.L_x_34948:
[----:B------:R-:W-:Y:S01]  /*6730*/  LOP3.LUT R11, R12, 0x80000000, R46, 0x48, !PT ;  /* 0x800000000c0b7812 */ /* 0x000fe200078e482e */
[----:B------:R-:W-:Y:S06]  /*6740*/  BRA `(.L_x_34954) ;  /* 0x00000000000c7947 */ /* 0x000fec0003800000 */
.L_x_34947:
[----:B------:R-:W0:Y:S01]  /*6750*/  MUFU.RSQ R11, -QNAN ;  /* 0xffc00000000b7908 */ /* 0x000e220000001400 */
[----:B------:R-:W-:Y:S05]  /*6760*/  BRA `(.L_x_34954) ;  /* 0x0000000000047947 */ /* 0x000fea0003800000 */
.L_x_34946:
[----:B------:R-:W-:-:S07]  /*6770*/  FADD.FTZ R11, R31, R12 ;  /* 0x0000000c1f0b7221 */ /* 0x000fce0000010000 */
.L_x_34954:
[----:B------:R-:W-:Y:S05]  /*6780*/  BSYNC.RECONVERGENT B0 ;  /* 0x0000000000007941 */ /* 0x000fea0003800200 */
.L_x_34944:
[----:B------:R-:W-:Y:S01]  /*6790*/  HFMA2 R13, -RZ, RZ, 0, 0 ;  /* 0x00000000ff0d7431 */ /* 0x000fe200000001ff */
[----:B------:R-:W-:-:S04]  /*67a0*/  MOV R12, R44 ;  /* 0x0000002c000c7202 */ /* 0x000fc80000000f00 */
[----:B0-----:R-:W-:Y:S05]  /*67b0*/  RET.REL.NODEC R12 `(_Z15SoftmaxWarpImplI24ElementwiseScaleMaskLoadIffbE11DirectStoreIffEfLi2ELi26ELi32ELi1ELb0EL9Algorithm0EEvT_T0_ll) ;  /* 0xffffff980c107950 */ /* 0x001fea0003c3ffff */
.L_x_34955:
        /* <DEDUP_REMOVED lines=12> */
.L_x_37958:


//--------------------- .text._Z15SoftmaxWarpImplI24ElementwiseScaleMaskLoadIffbE11DirectStoreIffEfLi2ELi24ELi32ELi1ELb1EL9Algorithm0EEvT_T0_ll --------------------------
	.section	.text._Z15SoftmaxWarpImplI24ElementwiseScaleMaskLoadIffbE11DirectStoreIffEfLi2ELi24ELi32ELi1ELb1EL9Algorithm0EEvT_T0_ll,"ax",@progbits
	.align	128
        .global         _Z15SoftmaxWarpImplI24ElementwiseScaleMaskLoadIffbE11DirectStoreIffEfLi2ELi24ELi32ELi1ELb1EL9Algorithm0EEvT_T0_ll
        .type           _Z15SoftmaxWarpImplI24ElementwiseScaleMaskLoadIffbE11DirectStoreIffEfLi2ELi24ELi32ELi1ELb1EL9Algorithm0EEvT_T0_ll,@function
        .size           _Z15SoftmaxWarpImplI24ElementwiseScaleMaskLoadIffbE11DirectStoreIffEfLi2ELi24ELi32ELi1ELb1EL9Algorithm0EEvT_T0_ll,(.L_x_37959 - _Z15SoftmaxWarpImplI24ElementwiseScaleMaskLoadIffbE11DirectStoreIffEfLi2ELi24ELi32ELi1ELb1EL9Algorithm0EEvT_T0_ll)
        .other          _Z15SoftmaxWarpImplI24ElementwiseScaleMaskLoadIffbE11DirectStoreIffEfLi2ELi24ELi32ELi1ELb1EL9Algorithm0EEvT_T0_ll,@"STO_CUDA_ENTRY STV_DEFAULT"
_Z15SoftmaxWarpImplI24ElementwiseScaleMaskLoadIffbE11DirectStoreIffEfLi2ELi24ELi32ELi1ELb1EL9Algorithm0EEvT_T0_ll:
.text._Z15SoftmaxWarpImplI24ElementwiseScaleMaskLoadIffbE11DirectStoreIffEfLi2ELi24ELi32ELi1ELb1EL9Algorithm0EEvT_T0_ll:
        /* <DEDUP_REMOVED lines=26> */
.L_x_34956:
        /* <DEDUP_REMOVED lines=24> */
[C---:B------:R-:W-:Y:S02]  /*0320*/  IADD3 R27, PT, PT, R16.reuse, 0x240, RZ ;  /* 0x00000240101b7810 */ /* 0x040fe40007ffe0ff */
[----:B-1----:R-:W-:-:S07]  /*0330*/  IADD3 R29, PT, PT, R16, 0x2c0, RZ ;  /* 0x000002c0101d7810 */ /* 0x002fce0007ffe0ff */
.L_x_35055:
[----:B01----:R-:W0:Y:S01]  /*0340*/  LDC.64 R2, c[0x0][0x3b8] ;  /* 0x0000ee00ff027b82 */ /* 0x003e220000000a00 */
        /* <DEDUP_REMOVED lines=10> */
[----:B--234-:R-:W-:Y:S06]  /*03f0*/  @P0 BRA `(.L_x_34959) ;  /* 0x0000000000840947 */ /* 0x01cfec0003800000 */
        /* <DEDUP_REMOVED lines=33> */
.L_x_34959:
[----:B------:R-:W-:Y:S05]  /*0610*/  BSYNC.RECONVERGENT B1 ;  /* 0x0000000000017941 */ /* 0x000fea0003800200 */
.L_x_34958:
        /* <DEDUP_REMOVED lines=40> */
.L_x_34961:
[----:B------:R-:W-:Y:S05]  /*08a0*/  BSYNC.RECONVERGENT B1 ;  /* 0x0000000000017941 */ /* 0x000fea0003800200 */
.L_x_34960:
        /* <DEDUP_REMOVED lines=38> */
.L_x_34963:
[----:B------:R-:W-:Y:S05]  /*0b10*/  BSYNC.RECONVERGENT B1 ;  /* 0x0000000000017941 */ /* 0x000fea0003800200 */
.L_x_34962:
        /* <DEDUP_REMOVED lines=40> */
.L_x_34965:
[----:B------:R-:W-:Y:S05]  /*0da0*/  BSYNC.RECONVERGENT B1 ;  /* 0x0000000000017941 */ /* 0x000fea0003800200 */
.L_x_34964:
        /* <DEDUP_REMOVED lines=38> */
.L_x_34967:
[----:B------:R-:W-:Y:S05]  /*1010*/  BSYNC.RECONVERGENT B1 ;  /* 0x0000000000017941 */ /* 0x000fea0003800200 */
.L_x_34966:
        /* <DEDUP_REMOVED lines=40> */
.L_x_34969:
[----:B------:R-:W-:Y:S05]  /*12a0*/  BSYNC.RECONVERGENT B1 ;  /* 0x0000000000017941 */ /* 0x000fea0003800200 */
.L_x_34968:
        /* <DEDUP_REMOVED lines=38> */
.L_x_34971:
[----:B------:R-:W-:Y:S05]  /*1510*/  BSYNC.RECONVERGENT B1 ;  /* 0x0000000000017941 */ /* 0x000fea0003800200 */
.L_x_34970:
        /* <DEDUP_REMOVED lines=51> */
.L_x_34973:
[----:B------:R-:W-:Y:S05]  /*1850*/  BSYNC.RECONVERGENT B1 ;  /* 0x0000000000017941 */ /* 0x000fea0003800200 */
.L_x_34972:
        /* <DEDUP_REMOVED lines=35> */
.L_x_34975:
[----:B------:R-:W-:Y:S05]  /*1a90*/  BSYNC.RECONVERGENT B1 ;  /* 0x0000000000017941 */ /* 0x000fea0003800200 */
.L_x_34974:
        /* <DEDUP_REMOVED lines=35> */
.L_x_34977:
[----:B------:R-:W-:Y:S05]  /*1cd0*/  BSYNC.RECONVERGENT B1 ;  /* 0x0000000000017941 */ /* 0x000fea0003800200 */
.L_x_34976:
        /* <DEDUP_REMOVED lines=35> */
.L_x_34979:
[----:B------:R-:W-:Y:S05]  /*1f10*/  BSYNC.RECONVERGENT B1 ;  /* 0x0000000000017941 */ /* 0x000fea0003800200 */
.L_x_34978:
        /* <DEDUP_REMOVED lines=35> */
.L_x_34981:
[----:B------:R-:W-:Y:S05]  /*2150*/  BSYNC.RECONVERGENT B1 ;  /* 0x0000000000017941 */ /* 0x000fea0003800200 */
.L_x_34980:
        /* <DEDUP_REMOVED lines=20> */
[----:B------:R-:W-:Y:S01]  /*22a0*/  FADD R68, -R15, R32 ;  /* 0x000000200f447221 */ /* 0x000fe20000000100 */
[-C--:B------:R-:W-:Y:S01]  /*22b0*/  FFMA.SAT R13, R72, R11.reuse, 0.5 ;  /* 0x3f000000480d7423 */ /* 0x080fe2000000200b */
[-C--:B------:R-:W-:Y:S01]  /*22c0*/  FFMA.RM R31, R3, R12.reuse, 12582913 ;  /* 0x4b400001031f7423 */ /* 0x080fe2000000400c */
[C---:B------:R-:W-:Y:S01]  /*22d0*/  FADD R66, -R15.reuse, R33 ;  /* 0x000000210f427221 */ /* 0x040fe20000000100 */
[----:B------:R-:W-:Y:S01]  /*22e0*/  FADD R62, -R15, R34 ;  /* 0x000000220f3e7221 */ /* 0x000fe20000000100 */
        /* <DEDUP_REMOVED lines=34> */
[----:B------:R-:W-:Y:S01]  /*2510*/  SHF.L.U32 R31, R31, 0x17, RZ ;  /* 0x000000171f1f7819 */ /* 0x000fe200000006ff */
[----:B------:R-:W-:Y:S01]  /*2520*/  FFMA R13, R66, 1.4426950216293334961, -R13 ;  /* 0x3fb8aa3b420d7823 */ /* 0x000fe2000000080d */
[----:B------:R-:W-:-:S02]  /*2530*/  IMAD.SHL.U32 R47, R3, 0x800000, RZ ;  /* 0x00800000032f7824 */ /* 0x000fc400078e00ff */
[----:B------:R-:W-:Y:S01]  /*2540*/  FFMA.RM R15, R15, R12, 12582913 ;  /* 0x4b4000010f0f7423 */ /* 0x000fe2000000400c */
[----:B------:R-:W-:Y:S01]  /*2550*/  SHF.L.U32 R33, R33, 0x17, RZ ;  /* 0x0000001721217819 */ /* 0x000fe200000006ff */
[----:B------:R-:W-:Y:S01]  /*2560*/  FFMA R66, R66, 1.925963033500011079e-08, R13 ;  /* 0x32a5706042427823 */ /* 0x000fe2000000000d */
[-C--:B------:R-:W-:Y:S01]  /*2570*/  FFMA.SAT R45, R32, R11.reuse, 0.5 ;  /* 0x3f000000202d7423 */ /* 0x080fe2000000200b */
[----:B------:R-:W-:Y:S01]  /*2580*/  FADD R13, R15, -12583039 ;  /* 0xcb40007f0f0d7421 */ /* 0x000fe20000000000 */
[----:B0-----:R-:W-:Y:S01]  /*2590*/  FMUL R44, R31, R70 ;  /* 0x000000461f2c7220 */ /* 0x001fe20000400000 */
[-C--:B------:R-:W-:Y:S01]  /*25a0*/  FFMA.SAT R31, R60, R11.reuse, 0.5 ;  /* 0x3f0000003c1f7423 */ /* 0x080fe2000000200b */
[----:B------:R-:W-:Y:S01]  /*25b0*/  SHF.L.U32 R40, R5, 0x17, RZ ;  /* 0x0000001705287819 */ /* 0x000fe200000006ff */
[C---:B------:R-:W-:Y:S01]  /*25c0*/  FFMA R35, R64.reuse, 1.4426950216293334961, -R13 ;  /* 0x3fb8aa3b40237823 */ /* 0x040fe2000000080d */
[-C--:B------:R-:W-:Y:S01]  /*25d0*/  FFMA.RM R13, R37, R12.reuse, 12582913 ;  /* 0x4b400001250d7423 */ /* 0x080fe2000000400c */
[-C--:B------:R-:W-:Y:S01]  /*25e0*/  FFMA.RM R31, R31, R12.reuse, 12582913 ;  /* 0x4b4000011f1f7423 */ /* 0x080fe2000000400c */
[----:B------:R-:W0:Y:S01]  /*25f0*/  MUFU.EX2 R66, R66 ;  /* 0x0000004200427308 */ /* 0x000e220000000800 */
[----:B------:R-:W-:Y:S01]  /*2600*/  FFMA R64, R64, 1.925963033500011079e-08, R35 ;  /* 0x32a5706040407823 */ /* 0x000fe20000000023 */
[----:B------:R-:W-:Y:S01]  /*2610*/  FADD R35, R13, -12583039 ;  /* 0xcb40007f0d237421 */ /* 0x000fe20000000000 */
[-C--:B------:R-:W-:Y:S01]  /*2620*/  FFMA.RM R45, R45, R12.reuse, 12582913 ;  /* 0x4b4000012d2d7423 */ /* 0x080fe2000000400c */
[----:B------:R-:W-:Y:S01]  /*2630*/  SHF.L.U32 R15, R15, 0x17, RZ ;  /* 0x000000170f0f7819 */ /* 0x000fe200000006ff */
[----:B------:R-:W-:Y:S01]  /*2640*/  FFMA.SAT R49, R34, R11, 0.5 ;  /* 0x3f00000022317423 */ /* 0x000fe2000000200b */
[C---:B------:R-:W-:Y:S01]  /*2650*/  FFMA R35, R62.reuse, 1.4426950216293334961, -R35 ;  /* 0x3fb8aa3b3e237823 */ /* 0x040fe20000000823 */
[----:B------:R-:W-:Y:S01]  /*2660*/  SHF.L.U32 R42, R13, 0x17, RZ ;  /* 0x000000170d2a7819 */ /* 0x000fe200000006ff */
[----:B------:R-:W1:Y:S01]  /*2670*/  MUFU.EX2 R64, R64 ;  /* 0x0000004000407308 */ /* 0x000e620000000800 */
[----:B------:R-:W-:Y:S01]  /*2680*/  FFMA.RM R49, R49, R12, 12582913 ;  /* 0x4b40000131317423 */ /* 0x000fe2000000400c */
[----:B------:R-:W-:Y:S01]  /*2690*/  FFMA R62, R62, 1.925963033500011079e-08, R35 ;  /* 0x32a570603e3e7823 */ /* 0x000fe20000000023 */
[C---:B------:R-:W-:Y:S01]  /*26a0*/  FADD R35, R31.reuse, -12583039 ;  /* 0xcb40007f1f237421 */ /* 0x040fe20000000000 */
[----:B------:R-:W-:-:S03]  /*26b0*/  IMAD.SHL.U32 R31, R31, 0x800000, RZ ;  /* 0x008000001f1f7824 */ /* 0x000fc600078e00ff */
[----:B------:R-:W-:Y:S01]  /*26c0*/  FFMA R35, R60, 1.4426950216293334961, -R35 ;  /* 0x3fb8aa3b3c237823 */ /* 0x000fe20000000823 */
[----:B------:R-:W2:Y:S01]  /*26d0*/  MUFU.EX2 R72, R72 ;  /* 0x0000004800487308 */ /* 0x000ea20000000800 */
[----:B0-----:R-:W-:Y:S01]  /*26e0*/  FMUL R46, R33, R66 ;  /* 0x00000042212e7220 */ /* 0x001fe20000400000 */
[-C--:B------:R-:W-:Y:S01]  /*26f0*/  FFMA.SAT R33, R56, R11.reuse, 0.5 ;  /* 0x3f00000038217423 */ /* 0x080fe2000000200b */
[----:B------:R-:W-:Y:S01]  /*2700*/  FFMA R60, R60, 1.925963033500011079e-08, R35 ;  /* 0x32a570603c3c7823 */ /* 0x000fe20000000023 */
[-C--:B------:R-:W-:Y:S02]  /*2710*/  FFMA.SAT R35, R58, R11.reuse, 0.5 ;  /* 0x3f0000003a237423 */ /* 0x080fe4000000200b */
[-C--:B------:R-:W-:Y:S02]  /*2720*/  FFMA.RM R33, R33, R12.reuse, 12582913 ;  /* 0x4b40000121217423 */ /* 0x080fe4000000400c */
[----:B------:R-:W-:Y:S01]  /*2730*/  FFMA.RM R3, R35, R12, 12582913 ;  /* 0x4b40000123037423 */ /* 0x000fe2000000400c */
[----:B-1----:R-:W-:Y:S01]  /*2740*/  FMUL R41, R15, R64 ;  /* 0x000000400f297220 */ /* 0x002fe20000400000 */
[----:B------:R-:W-:Y:S01]  /*2750*/  FADD R37, R33, -12583039 ;  /* 0xcb40007f21257421 */ /* 0x000fe20000000000 */
[-C--:B------:R-:W-:Y:S01]  /*2760*/  FFMA.SAT R15, R52, R11.reuse, 0.5 ;  /* 0x3f000000340f7423 */ /* 0x080fe2000000200b */
[C---:B------:R-:W-:Y:S01]  /*2770*/  FADD R35, R3.reuse, -12583039 ;  /* 0xcb40007f03237421 */ /* 0x040fe20000000000 */
[----:B------:R-:W-:Y:S01]  /*2780*/  SHF.L.U32 R3, R3, 0x17, RZ ;  /* 0x0000001703037819 */ /* 0x000fe200000006ff */
[----:B------:R-:W-:Y:S01]  /*2790*/  FFMA R37, R56, 1.4426950216293334961, -R37 ;  /* 0x3fb8aa3b38257823 */ /* 0x000fe20000000825 */
[----:B------:R-:W-:Y:S01]  /*27a0*/  FFMA.RM R15, R15, R12, 12582913 ;  /* 0x4b4000010f0f7423 */ /* 0x000fe2000000400c */
[----:B------:R-:W-:Y:S01]  /*27b0*/  FFMA R35, R58, 1.4426950216293334961, -R35 ;  /* 0x3fb8aa3b3a237823 */ /* 0x000fe20000000823 */
[----:B------:R-:W0:Y:S01]  /*27c0*/  MUFU.EX2 R60, R60 ;  /* 0x0000003c003c7308 */ /* 0x000e220000000800 */
[----:B------:R-:W-:Y:S01]  /*27d0*/  FFMA R56, R56, 1.925963033500011079e-08, R37 ;  /* 0x32a5706038387823 */ /* 0x000fe20000000025 */
[----:B------:R-:W-:Y:S01]  /*27e0*/  FFMA.SAT R37, R54, R11, 0.5 ;  /* 0x3f00000036257423 */ /* 0x000fe2000000200b */
[----:B------:R-:W-:Y:S01]  /*27f0*/  FFMA R58, R58, 1.925963033500011079e-08, R35 ;  /* 0x32a570603a3a7823 */ /* 0x000fe20000000023 */
[----:B------:R-:W-:Y:S01]  /*2800*/  SHF.L.U32 R33, R33, 0x17, RZ ;  /* 0x0000001721217819 */ /* 0x000fe200000006ff */
[----:B--2---:R-:W-:Y:S01]  /*2810*/  FMUL R47, R47, R72 ;  /* 0x000000482f2f7220 */ /* 0x004fe20000400000 */
[----:B------:R-:W-:Y:S01]  /*2820*/  FFMA.RM R5, R37, R12, 12582913 ;  /* 0x4b40000125057423 */ /* 0x000fe2000000400c */
[C---:B------:R-:W-:Y:S01]  /*2830*/  FADD R37, R15.reuse, -12583039 ;  /* 0xcb40007f0f257421 */ /* 0x040fe20000000000 */
[----:B------:R-:W1:Y:S01]  /*2840*/  MUFU.EX2 R35, R68 ;  /* 0x0000004400237308 */ /* 0x000e620000000800 */
[----:B------:R-:W-:-:S02]  /*2850*/  SHF.L.U32 R15, R15, 0x17, RZ ;  /* 0x000000170f0f7819 */ /* 0x000fc400000006ff */
[----:B------:R-:W-:-:S04]  /*2860*/  FFMA R37, R52, 1.4426950216293334961, -R37 ;  /* 0x3fb8aa3b34257823 */ /* 0x000fc80000000825 */
[----:B------:R-:W-:Y:S01]  /*2870*/  FFMA R52, R52, 1.925963033500011079e-08, R37 ;  /* 0x32a5706034347823 */ /* 0x000fe20000000025 */
[----:B------:R-:W2:Y:S01]  /*2880*/  MUFU.EX2 R58, R58 ;  /* 0x0000003a003a7308 */ /* 0x000ea20000000800 */
[-C--:B------:R-:W-:Y:S01]  /*2890*/  FFMA.SAT R37, R50, R11.reuse, 0.5 ;  /* 0x3f00000032257423 */ /* 0x080fe2000000200b */
[----:B0-----:R-:W-:Y:S01]  /*28a0*/  FMUL R43, R31, R60 ;  /* 0x0000003c1f2b7220 */ /* 0x001fe20000400000 */
[----:B------:R-:W-:Y:S02]  /*28b0*/  FFMA.SAT R31, R38, R11, 0.5 ;  /* 0x3f000000261f7423 */ /* 0x000fe4000000200b */
[-C--:B------:R-:W-:Y:S02]  /*28c0*/  FFMA.RM R13, R37, R12.reuse, 12582913 ;  /* 0x4b400001250d7423 */ /* 0x080fe4000000400c */
[----:B------:R-:W-:Y:S01]  /*28d0*/  FFMA.RM R31, R31, R12, 12582913 ;  /* 0x4b4000011f1f7423 */ /* 0x000fe2000000400c */
[----:B------:R-:W-:Y:S01]  /*28e0*/  MUFU.EX2 R52, R52 ;  /* 0x0000003400347308 */ /* 0x000fe20000000800 */
[----:B-1----:R-:W-:Y:S01]  /*28f0*/  FMUL R40, R40, R35 ;  /* 0x0000002328287220 */ /* 0x002fe20000400000 */
[C---:B------:R-:W-:Y:S01]  /*2900*/  FADD R35, R5.reuse, -12583039 ;  /* 0xcb40007f05237421 */ /* 0x040fe20000000000 */
[----:B------:R-:W-:-:S03]  /*2910*/  SHF.L.U32 R5, R5, 0x17, RZ ;  /* 0x0000001705057819 */ /* 0x000fc600000006ff */
[C---:B------:R-:W-:Y:S02]  /*2920*/  FFMA R35, R54.reuse, 1.4426950216293334961, -R35 ;  /* 0x3fb8aa3b36237823 */ /* 0x040fe40000000823 */
[----:B------:R-:W-:Y:S01]  /*2930*/  MUFU.EX2 R56, R56 ;  /* 0x0000003800387308 */ /* 0x000fe20000000800 */
[----:B--2---:R-:W-:Y:S01]  /*2940*/  FMUL R39, R3, R58 ;  /* 0x0000003a03277220 */ /* 0x004fe20000400000 */
[----:B------:R-:W-:Y:S01]  /*2950*/  FADD R3, R45, -12583039 ;  /* 0xcb40007f2d037421 */ /* 0x000fe20000000000 */
[----:B------:R-:W-:-:S03]  /*2960*/  FFMA R54, R54, 1.925963033500011079e-08, R35 ;  /* 0x32a5706036367823 */ /* 0x000fc60000000023 */
[C---:B------:R-:W-:Y:S02]  /*2970*/  FFMA R3, R32.reuse, 1.4426950216293334961, -R3 ;  /* 0x3fb8aa3b20037823 */ /* 0x040fe40000000803 */
[----:B------:R-:W0:Y:S02]  /*2980*/  MUFU.EX2 R35, R62 ;  /* 0x0000003e00237308 */ /* 0x000e240000000800 */
[----:B------:R-:W-:Y:S01]  /*2990*/  FFMA R53, R32, 1.925963033500011079e-08, R3 ;  /* 0x32a5706020357823 */ /* 0x000fe20000000003 */
[----:B------:R-:W-:-:S04]  /*29a0*/  FFMA.SAT R3, R36, R11, 0.5 ;  /* 0x3f00000024037423 */ /* 0x000fc8000000200b */
[----:B------:R-:W-:Y:S01]  /*29b0*/  FFMA.RM R32, R3, R12, 12582913 ;  /* 0x4b40000103207423 */ /* 0x000fe2000000400c */
[----:B------:R-:W1:Y:S03]  /*29c0*/  MUFU.EX2 R54, R54 ;  /* 0x0000003600367308 */ /* 0x000e660000000800 */
[C---:B------:R-:W-:Y:S01]  /*29d0*/  FADD R3, R32.reuse, -12583039 ;  /* 0xcb40007f20037421 */ /* 0x040fe20000000000 */
[----:B------:R-:W-:-:S03]  /*29e0*/  SHF.L.U32 R32, R32, 0x17, RZ ;  /* 0x0000001720207819 */ /* 0x000fc600000006ff */
[----:B------:R-:W-:Y:S01]  /*29f0*/  FFMA R3, R36, 1.4426950216293334961, -R3 ;  /* 0x3fb8aa3b24037823 */ /* 0x000fe20000000803 */
[----:B0-----:R-:W-:Y:S01]  /*2a00*/  FMUL R42, R42, R35 ;  /* 0x000000232a2a7220 */ /* 0x001fe20000400000 */
[----:B------:R-:W-:Y:S02]  /*2a10*/  FADD R35, R13, -12583039 ;  /* 0xcb40007f0d237421 */ /* 0x000fe40000000000 */
[----:B------:R-:W-:Y:S01]  /*2a20*/  FFMA R55, R36, 1.925963033500011079e-08, R3 ;  /* 0x32a5706024377823 */ /* 0x000fe20000000003 */
[----:B------:R-:W-:Y:S01]  /*2a30*/  FADD R3, R49, -12583039 ;  /* 0xcb40007f31037421 */ /* 0x000fe20000000000 */
[----:B------:R-:W-:Y:S02]  /*2a40*/  IMAD.SHL.U32 R13, R13, 0x800000, RZ ;  /* 0x008000000d0d7824 */ /* 0x000fe400078e00ff */
[----:B------:R-:W-:Y:S01]  /*2a50*/  FFMA R35, R50, 1.4426950216293334961, -R35 ;  /* 0x3fb8aa3b32237823 */ /* 0x000fe20000000823 */
[----:B------:R-:W-:Y:S01]  /*2a60*/  FMUL R36, R15, R52 ;  /* 0x000000340f247220 */ /* 0x000fe20000400000 */
[----:B------:R-:W-:Y:S01]  /*2a70*/  FFMA R3, R34, 1.4426950216293334961, -R3 ;  /* 0x3fb8aa3b22037823 */ /* 0x000fe20000000803 */
[----:B-1----:R-:W-:Y:S01]  /*2a80*/  FMUL R37, R5, R54 ;  /* 0x0000003605257220 */ /* 0x002fe20000400000 */
[----:B------:R-:W-:Y:S01]  /*2a90*/  FFMA R50, R50, 1.925963033500011079e-08, R35 ;  /* 0x32a5706032327823 */ /* 0x000fe20000000023 */
[C---:B------:R-:W-:Y:S01]  /*2aa0*/  FADD R35, R31.reuse, -12583039 ;  /* 0xcb40007f1f237421 */ /* 0x040fe20000000000 */
[----:B------:R-:W-:Y:S01]  /*2ab0*/  FFMA R54, R34, 1.925963033500011079e-08, R3 ;  /* 0x32a5706022367823 */ /* 0x000fe20000000003 */
[----:B------:R-:W-:Y:S01]  /*2ac0*/  FFMA.SAT R3, R30, R11, 0.5 ;  /* 0x3f0000001e037423 */ /* 0x000fe2000000200b */
[----:B------:R-:W-:Y:S01]  /*2ad0*/  SHF.L.U32 R31, R31, 0x17, RZ ;  /* 0x000000171f1f7819 */ /* 0x000fe200000006ff */
[----:B------:R-:W-:Y:S01]  /*2ae0*/  FFMA R35, R38, 1.4426950216293334961, -R35 ;  /* 0x3fb8aa3b26237823 */ /* 0x000fe20000000823 */
[----:B------:R-:W0:Y:S01]  /*2af0*/  MUFU.EX2 R50, R50 ;  /* 0x0000003200327308 */ /* 0x000e220000000800 */
[----:B------:R-:W-:-:S02]  /*2b00*/  FFMA.RM R3, R3, R12, 12582913 ;  /* 0x4b40000103037423 */ /* 0x000fc4000000400c */
[----:B------:R-:W-:Y:S01]  /*2b10*/  FFMA R51, R38, 1.925963033500011079e-08, R35 ;  /* 0x32a5706026337823 */ /* 0x000fe20000000023 */
[----:B------:R-:W-:Y:S01]  /*2b20*/  FMUL R38, R33, R56 ;  /* 0x0000003821267220 */ /* 0x000fe20000400000 */
[----:B------:R-:W-:Y:S01]  /*2b30*/  FADD R5, R3, -12583039 ;  /* 0xcb40007f03057421 */ /* 0x000fe20000000000 */
[----:B------:R-:W-:Y:S01]  /*2b40*/  SHF.L.U32 R33, R45, 0x17, RZ ;  /* 0x000000172d217819 */ /* 0x000fe200000006ff */
[----:B------:R-:W-:Y:S01]  /*2b50*/  IMAD.SHL.U32 R3, R3, 0x800000, RZ ;  /* 0x0080000003037824 */ /* 0x000fe200078e00ff */
[----:B------:R1:W2:Y:S01]  /*2b60*/  MUFU.EX2 R34, R51 ;  /* 0x0000003300227308 */ /* 0x0002a20000000800 */
[----:B------:R-:W-:-:S04]  /*2b70*/  FFMA R5, R30, 1.4426950216293334961, -R5 ;  /* 0x3fb8aa3b1e057823 */ /* 0x000fc80000000805 */
[----:B------:R-:W-:Y:S01]  /*2b80*/  FFMA R30, R30, 1.925963033500011079e-08, R5 ;  /* 0x32a570601e1e7823 */ /* 0x000fe20000000005 */
[-C--:B------:R-:W-:Y:S02]  /*2b90*/  FFMA.SAT R5, R0, R11.reuse, 0.5 ;  /* 0x3f00000000057423 */ /* 0x080fe4000000200b */
[----:B------:R-:W3:Y:S01]  /*2ba0*/  MUFU.EX2 R55, R55 ;  /* 0x0000003700377308 */ /* 0x000ee20000000800 */
[----:B0-----:R-:W-:Y:S01]  /*2bb0*/  FMUL R35, R13, R50 ;  /* 0x000000320d237220 */ /* 0x001fe20000400000 */
[----:B------:R-:W-:Y:S01]  /*2bc0*/  FFMA.RM R5, R5, R12, 12582913 ;  /* 0x4b40000105057423 */ /* 0x000fe2000000400c */
[----:B-1----:R-:W-:-:S03]  /*2bd0*/  FFMA.SAT R51, R6, R11, 0.5 ;  /* 0x3f00000006337423 */ /* 0x002fc6000000200b */
[C---:B------:R-:W-:Y:S01]  /*2be0*/  FADD R13, R5.reuse, -12583039 ;  /* 0xcb40007f050d7421 */ /* 0x040fe20000000000 */
[----:B------:R-:W-:Y:S01]  /*2bf0*/  SHF.L.U32 R5, R5, 0x17, RZ ;  /* 0x0000001705057819 */ /* 0x000fe200000006ff */
[----:B------:R0:W1:Y:S01]  /*2c00*/  MUFU.EX2 R50, R53 ;  /* 0x0000003500327308 */ /* 0x0000620000000800 */
[----:B--2---:R-:W-:Y:S01]  /*2c10*/  FMUL R34, R31, R34 ;  /* 0x000000221f227220 */ /* 0x004fe20000400000 */
[----:B------:R-:W-:-:S04]  /*2c20*/  FFMA R13, R0, 1.4426950216293334961, -R13 ;  /* 0x3fb8aa3b000d7823 */ /* 0x000fc8000000080d */
[----:B------:R-:W-:Y:S01]  /*2c30*/  FFMA R15, R0, 1.925963033500011079e-08, R13 ;  /* 0x32a57060000f7823 */ /* 0x000fe2000000000d */
[-C--:B------:R-:W-:Y:S01]  /*2c40*/  FFMA.SAT R13, R10, R11.reuse, 0.5 ;  /* 0x3f0000000a0d7423 */ /* 0x080fe2000000200b */
[----:B------:R-:W2:Y:S01]  /*2c50*/  MUFU.EX2 R30, R30 ;  /* 0x0000001e001e7308 */ /* 0x000ea20000000800 */
[----:B0-----:R-:W-:Y:S01]  /*2c60*/  FFMA.SAT R53, R48, R11, 0.5 ;  /* 0x3f00000030357423 */ /* 0x001fe2000000200b */
[----:B---3--:R-:W-:Y:S01]  /*2c70*/  FMUL R32, R32, R55 ;  /* 0x0000003720207220 */ /* 0x008fe20000400000 */
[----:B------:R-:W-:-:S04]  /*2c80*/  FFMA.RM R0, R13, R12, 12582913 ;  /* 0x4b4000010d007423 */ /* 0x000fc8000000400c */
[----:B------:R-:W-:Y:S01]  /*2c90*/  FADD R13, R0, -12583039 ;  /* 0xcb40007f000d7421 */ /* 0x000fe20000000000 */
[----:B------:R-:W0:Y:S01]  /*2ca0*/  MUFU.EX2 R54, R54 ;  /* 0x0000003600367308 */ /* 0x000e220000000800 */
[----:B-1----:R-:W-:Y:S02]  /*2cb0*/  FMUL R33, R33, R50 ;  /* 0x0000003221217220 */ /* 0x002fe40000400000 */
[----:B------:R-:W-:-:S04]  /*2cc0*/  FFMA R13, R10, 1.4426950216293334961, -R13 ;  /* 0x3fb8aa3b0a0d7823 */ /* 0x000fc8000000080d */
[----:B------:R-:W-:Y:S01]  /*2cd0*/  FFMA R10, R10, 1.925963033500011079e-08, R13 ;  /* 0x32a570600a0a7823 */ /* 0x000fe2000000000d */
[----:B------:R-:W-:Y:S01]  /*2ce0*/  FFMA.SAT R13, R4, R11, 0.5 ;  /* 0x3f000000040d7423 */ /* 0x000fe2000000200b */
[----:B--2---:R-:W-:Y:S01]  /*2cf0*/  FMUL R30, R3, R30 ;  /* 0x0000001e031e7220 */ /* 0x004fe20000400000 */
[----:B------:R-:W1:Y:S02]  /*2d00*/  MUFU.EX2 R52, R15 ;  /* 0x0000000f00347308 */ /* 0x000e640000000800 */
[----:B------:R-:W-:-:S04]  /*2d10*/  FFMA.RM R13, R13, R12, 12582913 ;  /* 0x4b4000010d0d7423 */ /* 0x000fc8000000400c */
        /* <DEDUP_REMOVED lines=9> */
[-C--:B------:R-:W-:Y:S01]  /*2db0*/  FFMA.RM R2, R51, R12.reuse, 12582913 ;  /* 0x4b40000133027423 */ /* 0x080fe2000000400c */
[----:B------:R-:W-:Y:S01]  /*2dc0*/  FFMA.SAT R51, R14, R11, 0.5 ;  /* 0x3f0000000e337423 */ /* 0x000fe2000000200b */
[----:B------:R-:W-:Y:S01]  /*2dd0*/  SHF.L.U32 R31, R49, 0x17, RZ ;  /* 0x00000017311f7819 */ /* 0x000fe200000006ff */
[----:B------:R-:W2:Y:S01]  /*2de0*/  MUFU.EX2 R15, R50 ;  /* 0x00000032000f7308 */ /* 0x000ea20000000800 */
[----:B------:R-:W-:Y:S01]  /*2df0*/  FADD R49, R2, -12583039 ;  /* 0xcb40007f02317421 */ /* 0x000fe20000000000 */
[-C--:B------:R-:W-:Y:S01]  /*2e00*/  FFMA.RM R11, R51, R12.reuse, 12582913 ;  /* 0x4b400001330b7423 */ /* 0x080fe2000000400c */
[----:B------:R-:W-:Y:S01]  /*2e10*/  FFMA.RM R12, R53, R12, 12582913 ;  /* 0x4b400001350c7423 */ /* 0x000fe2000000400c */
[----:B0-----:R-:W-:Y:S01]  /*2e20*/  FMUL R31, R31, R54 ;  /* 0x000000361f1f7220 */ /* 0x001fe20000400000 */
[----:B------:R-:W-:Y:S01]  /*2e30*/  FFMA R49, R6, 1.4426950216293334961, -R49 ;  /* 0x3fb8aa3b06317823 */ /* 0x000fe20000000831 */
[C---:B------:R-:W-:Y:S01]  /*2e40*/  FADD R51, R11.reuse, -12583039 ;  /* 0xcb40007f0b337421 */ /* 0x040fe20000000000 */
[----:B------:R-:W-:Y:S01]  /*2e50*/  IMAD.SHL.U32 R2, R2, 0x800000, RZ ;  /* 0x0080000002027824 */ /* 0x000fe200078e00ff */
[----:B------:R1:W-:Y:S01]  /*2e60*/  MUFU.EX2 R53, R10 ;  /* 0x0000000a00357308 */ /* 0x0003e20000000800 */
[----:B------:R-:W-:Y:S01]  /*2e70*/  FFMA R49, R6, 1.925963033500011079e-08, R49 ;  /* 0x32a5706006317823 */ /* 0x000fe20000000031 */
[----:B------:R-:W-:Y:S01]  /*2e80*/  FFMA R51, R14, 1.4426950216293334961, -R51 ;  /* 0x3fb8aa3b0e337823 */ /* 0x000fe20000000833 */
[----:B------:R-:W-:Y:S01]  /*2e90*/  FADD R6, RZ, R44 ;  /* 0x0000002cff067221 */ /* 0x000fe20000000000 */
[----:B------:R-:W-:-:S02]  /*2ea0*/  SHF.L.U32 R11, R11, 0x17, RZ ;  /* 0x000000170b0b7819 */ /* 0x000fc400000006ff */
[----:B------:R-:W-:Y:S01]  /*2eb0*/  FFMA R14, R14, 1.925963033500011079e-08, R51 ;  /* 0x32a570600e0e7823 */ /* 0x000fe20000000033 */
[----:B------:R-:W-:Y:S01]  /*2ec0*/  FADD R51, R12, -12583039 ;  /* 0xcb40007f0c337421 */ /* 0x000fe20000000000 */
[----:B------:R-:W0:Y:S01]  /*2ed0*/  MUFU.EX2 R54, R45 ;  /* 0x0000002d00367308 */ /* 0x000e220000000800 */
[----:B-1----:R-:W-:Y:S01]  /*2ee0*/  FMUL R10, R5, R52 ;  /* 0x00000034050a7220 */ /* 0x002fe20000400000 */
[----:B------:R-:W-:Y:S01]  /*2ef0*/  SHF.L.U32 R5, R13, 0x17, RZ ;  /* 0x000000170d057819 */ /* 0x000fe200000006ff */
[----:B------:R-:W-:Y:S01]  /*2f00*/  FFMA R51, R48, 1.4426950216293334961, -R51 ;  /* 0x3fb8aa3b30337823 */ /* 0x000fe20000000833 */
[----:B--2---:R-:W-:Y:S01]  /*2f10*/  FMUL R4, R4, R15 ;  /* 0x0000000f04047220 */ /* 0x004fe20000400000 */
[----:B------:R-:W-:Y:S02]  /*2f20*/  SHF.L.U32 R12, R12, 0x17, RZ ;  /* 0x000000170c0c7819 */ /* 0x000fe400000006ff */
[----:B------:R-:W-:Y:S01]  /*2f30*/  FFMA R48, R48, 1.925963033500011079e-08, R51 ;  /* 0x32a5706030307823 */ /* 0x000fe20000000033 */
        /* <DEDUP_REMOVED lines=24> */
[----:B-1----:R-:W-:Y:S01]  /*30c0*/  FMUL R3, R2, R49 ;  /* 0x0000003102037220 */ /* 0x002fe20000400000 */
[----:B--2---:R-:W-:Y:S02]  /*30d0*/  FMUL R2, R11, R14 ;  /* 0x0000000e0b027220 */ /* 0x004fe40000400000 */
        /* <DEDUP_REMOVED lines=15> */
.L_x_35067:
        /* <DEDUP_REMOVED lines=11> */
[----:B0-----:R-:W-:-:S07]  /*3280*/  MOV R50, 0x32a0 ;  /* 0x000032a000327802 */ /* 0x001fce0000000f00 */
[----:B------:R-:W-:Y:S05]  /*3290*/  CALL.REL.NOINC `($__internal_582_$__cuda_sm3x_div_rn_noftz_f32_slowpath) ;  /* 0x0000003800407944 */ /* 0x000fea0003c00000 */
[----:B------:R-:W-:-:S07]  /*32a0*/  MOV R12, R11 ;  /* 0x0000000b000c7202 */ /* 0x000fce0000000f00 */
.L_x_34984:
[----:B------:R-:W-:Y:S05]  /*32b0*/  BSYNC.RECONVERGENT B3 ;  /* 0x0000000000037941 */ /* 0x000fea0003800200 */
.L_x_34983:
        /* <DEDUP_REMOVED lines=11> */
[----:B0-----:R-:W-:-:S07]  /*3370*/  MOV R50, 0x3390 ;  /* 0x0000339000327802 */ /* 0x001fce0000000f00 */
[----:B------:R-:W-:Y:S05]  /*3380*/  CALL.REL.NOINC `($__internal_582_$__cuda_sm3x_div_rn_noftz_f32_slowpath) ;  /* 0x0000003800047944 */ /* 0x000fea0003c00000 */
[----:B------:R-:W-:-:S07]  /*3390*/  MOV R13, R11 ;  /* 0x0000000b000d7202 */ /* 0x000fce0000000f00 */
.L_x_34986:
[----:B------:R-:W-:Y:S05]  /*33a0*/  BSYNC.RECONVERGENT B3 ;  /* 0x0000000000037941 */ /* 0x000fea0003800200 */
.L_x_34985:
        /* <DEDUP_REMOVED lines=11> */
[----:B0-----:R-:W-:-:S07]  /*3460*/  MOV R50, 0x3480 ;  /* 0x0000348000327802 */ /* 0x001fce0000000f00 */
[----:B------:R-:W-:Y:S05]  /*3470*/  CALL.REL.NOINC `($__internal_582_$__cuda_sm3x_div_rn_noftz_f32_slowpath) ;  /* 0x0000003400c87944 */ /* 0x000fea0003c00000 */
[----:B------:R-:W-:-:S07]  /*3480*/  IMAD.MOV.U32 R14, RZ, RZ, R11 ;  /* 0x000000ffff0e7224 */ /* 0x000fce00078e000b */
.L_x_34988:
[----:B------:R-:W-:Y:S05]  /*3490*/  BSYNC.RECONVERGENT B3 ;  /* 0x0000000000037941 */ /* 0x000fea0003800200 */
.L_x_34987:
        /* <DEDUP_REMOVED lines=13> */
[----:B------:R-:W-:-:S07]  /*3570*/  MOV R15, R11 ;  /* 0x0000000b000f7202 */ /* 0x000fce0000000f00 */
.L_x_34990:
[----:B------:R-:W-:Y:S05]  /*3580*/  BSYNC.RECONVERGENT B3 ;  /* 0x0000000000037941 */ /* 0x000fea0003800200 */
.L_x_34989:
        /* <DEDUP_REMOVED lines=11> */
[----:B0-----:R-:W-:-:S07]  /*3640*/  MOV R50, 0x3660 ;  /* 0x0000366000327802 */ /* 0x001fce0000000f00 */
[----:B------:R-:W-:Y:S05]  /*3650*/  CALL.REL.NOINC `($__internal_582_$__cuda_sm3x_div_rn_noftz_f32_slowpath) ;  /* 0x0000003400507944 */ /* 0x000fea0003c00000 */
[----:B------:R-:W-:-:S07]  /*3660*/  MOV R40, R11 ;  /* 0x0000000b00287202 */ /* 0x000fce0000000f00 */
.L_x_34992:
[----:B------:R-:W-:Y:S05]  /*3670*/  BSYNC.RECONVERGENT B3 ;  /* 0x0000000000037941 */ /* 0x000fea0003800200 */
.L_x_34991:
        /* <DEDUP_REMOVED lines=14> */
.L_x_34994:
[----:B------:R-:W-:Y:S05]  /*3760*/  BSYNC.RECONVERGENT B3 ;  /* 0x0000000000037941 */ /* 0x000fea0003800200 */
.L_x_34993:
        /* <DEDUP_REMOVED lines=14> */
.L_x_34996:
[----:B------:R-:W-:Y:S05]  /*3850*/  BSYNC.RECONVERGENT B3 ;  /* 0x0000000000037941 */ /* 0x000fea0003800200 */
.L_x_34995:
        /* <DEDUP_REMOVED lines=14> */
.L_x_34998:
[----:B------:R-:W-:Y:S05]  /*3940*/  BSYNC.RECONVERGENT B3 ;  /* 0x0000000000037941 */ /* 0x000fea0003800200 */
.L_x_34997:
        /* <DEDUP_REMOVED lines=14> */
.L_x_35000:
[----:B------:R-:W-:Y:S05]  /*3a30*/  BSYNC.RECONVERGENT B3 ;  /* 0x0000000000037941 */ /* 0x000fea0003800200 */
.L_x_34999:
        /* <DEDUP_REMOVED lines=14> */
.L_x_35002:
[----:B------:R-:W-:Y:S05]  /*3b20*/  BSYNC.RECONVERGENT B3 ;  /* 0x0000000000037941 */ /* 0x000fea0003800200 */
.L_x_35001:
        /* <DEDUP_REMOVED lines=14> */
.L_x_35004:
[----:B------:R-:W-:Y:S05]  /*3c10*/  BSYNC.RECONVERGENT B3 ;  /* 0x0000000000037941 */ /* 0x000fea0003800200 */
.L_x_35003:
        /* <DEDUP_REMOVED lines=14> */
.L_x_35006:
[----:B------:R-:W-:Y:S05]  /*3d00*/  BSYNC.RECONVERGENT B3 ;  /* 0x0000000000037941 */ /* 0x000fea0003800200 */
.L_x_35005:
        /* <DEDUP_REMOVED lines=14> */
.L_x_35008:
[----:B------:R-:W-:Y:S05]  /*3df0*/  BSYNC.RECONVERGENT B3 ;  /* 0x0000000000037941 */ /* 0x000fea0003800200 */
.L_x_35007:
        /* <DEDUP_REMOVED lines=14> */
.L_x_35010:
[----:B------:R-:W-:Y:S05]  /*3ee0*/  BSYNC.RECONVERGENT B3 ;  /* 0x0000000000037941 */ /* 0x000fea0003800200 */
.L_x_35009:
        /* <DEDUP_REMOVED lines=14> */
.L_x_35012:
[----:B------:R-:W-:Y:S05]  /*3fd0*/  BSYNC.RECONVERGENT B3 ;  /* 0x0000000000037941 */ /* 0x000fea0003800200 */
.L_x_35011:
        /* <DEDUP_REMOVED lines=14> */
.L_x_35014:
[----:B------:R-:W-:Y:S05]  /*40c0*/  BSYNC.RECONVERGENT B3 ;  /* 0x0000000000037941 */ /* 0x000fea0003800200 */
.L_x_35013:
        /* <DEDUP_REMOVED lines=14> */
.L_x_35016:
[----:B------:R-:W-:Y:S05]  /*41b0*/  BSYNC.RECONVERGENT B3 ;  /* 0x0000000000037941 */ /* 0x000fea0003800200 */
.L_x_35015:
        /* <DEDUP_REMOVED lines=14> */
.L_x_35018:
[----:B------:R-:W-:Y:S05]  /*42a0*/  BSYNC.RECONVERGENT B3 ;  /* 0x0000000000037941 */ /* 0x000fea0003800200 */
.L_x_35017:
        /* <DEDUP_REMOVED lines=14> */
.L_x_35020:
[----:B------:R-:W-:Y:S05]  /*4390*/  BSYNC.RECONVERGENT B3 ;  /* 0x0000000000037941 */ /* 0x000fea0003800200 */
.L_x_35019:
        /* <DEDUP_REMOVED lines=14> */
.L_x_35022:
[----:B------:R-:W-:Y:S05]  /*4480*/  BSYNC.RECONVERGENT B3 ;  /* 0x0000000000037941 */ /* 0x000fea0003800200 */
.L_x_35021:
        /* <DEDUP_REMOVED lines=14> */
.L_x_35024:
[----:B------:R-:W-:Y:S05]  /*4570*/  BSYNC.RECONVERGENT B3 ;  /* 0x0000000000037941 */ /* 0x000fea0003800200 */
.L_x_35023:
        /* <DEDUP_REMOVED lines=14> */
.L_x_35026:
[----:B------:R-:W-:Y:S05]  /*4660*/  BSYNC.RECONVERGENT B3 ;  /* 0x0000000000037941 */ /* 0x000fea0003800200 */
.L_x_35025:
        /* <DEDUP_REMOVED lines=14> */
.L_x_35028:
[----:B------:R-:W-:Y:S05]  /*4750*/  BSYNC.RECONVERGENT B3 ;  /* 0x0000000000037941 */ /* 0x000fea0003800200 */
.L_x_35027:
        /* <DEDUP_REMOVED lines=14> */
.L_x_35030:
[----:B------:R-:W-:Y:S05]  /*4840*/  BSYNC.RECONVERGENT B3 ;  /* 0x0000000000037941 */ /* 0x000fea0003800200 */
.L_x_35029:
[----:B------:R-:W1:Y:S01]  /*4850*/  LDC.64 R2, c[0x0][0x3b8] ;  /* 0x0000ee00ff027b82 */ /* 0x000e620000000a00 */
[----:B------:R-:W-:Y:S01]  /*4860*/  BSSY.RECONVERGENT B1, `(.L_x_35031) ;  /* 0x000001c000017945 */ /* 0x000fe20003800200 */
[-C--:B-1----:R-:W-:Y:S02]  /*4870*/  ISETP.GE.U32.AND P2, PT, R19, R2.reuse, PT ;  /* 0x000000021300720c */ /* 0x082fe40003f46070 */
        /* <DEDUP_REMOVED lines=26> */
.L_x_35032:
[----:B------:R-:W-:Y:S05]  /*4a20*/  BSYNC.RECONVERGENT B1 ;  /* 0x0000000000017941 */ /* 0x000fea0003800200 */
.L_x_35031:
        /* <DEDUP_REMOVED lines=18> */
.L_x_35034:
[----:B------:R-:W-:Y:S05]  /*4b50*/  BSYNC.RECONVERGENT B1 ;  /* 0x0000000000017941 */ /* 0x000fea0003800200 */
.L_x_35033:
        /* <DEDUP_REMOVED lines=18> */
.L_x_35036:
[----:B------:R-:W-:Y:S05]  /*4c80*/  BSYNC.RECONVERGENT B1 ;  /* 0x0000000000017941 */ /* 0x000fea0003800200 */
.L_x_35035:
[----:B------:R-:W-:Y:S04]  /*4c90*/  BSSY.RECONVERGENT B1, `(.L_x_35037) ;  /* 0x0000012000017945 */ /* 0x000fe80003800200 */
[----:B------:R-:W-:Y:S05]  /*4ca0*/  @P4 BRA `(.L_x_35038) ;  /* 0x0000000000404947 */ /* 0x000fea0003800000 */
[----:B-123--:R-:W-:Y:S01]  /*4cb0*/  MOV R10, R21 ;  /* 0x00000015000a7202 */ /* 0x00efe20000000f00 */
        /* <DEDUP_REMOVED lines=15> */
.L_x_35038:
[----:B------:R-:W-:Y:S05]  /*4db0*/  BSYNC.RECONVERGENT B1 ;  /* 0x0000000000017941 */ /* 0x000fea0003800200 */
.L_x_35037:
        /* <DEDUP_REMOVED lines=18> */
.L_x_35040:
[----:B------:R-:W-:Y:S05]  /*4ee0*/  BSYNC.RECONVERGENT B1 ;  /* 0x0000000000017941 */ /* 0x000fea0003800200 */
.L_x_35039:
        /* <DEDUP_REMOVED lines=30> */
.L_x_35042:
[----:B------:R-:W-:Y:S05]  /*50d0*/  BSYNC.RECONVERGENT B1 ;  /* 0x0000000000017941 */ /* 0x000fea0003800200 */
.L_x_35041:
[----:B------:R-:W-:Y:S04]  /*50e0*/  BSSY.RECONVERGENT B1, `(.L_x_35043) ;  /* 0x0000012000017945 */ /* 0x000fe80003800200 */
[----:B------:R-:W-:Y:S05]  /*50f0*/  @P6 BRA `(.L_x_35044) ;  /* 0x0000000000406947 */ /* 0x000fea0003800000 */
[----:B-1----:R-:W-:Y:S01]  /*5100*/  MOV R2, R24 ;  /* 0x0000001800027202 */ /* 0x002fe20000000f00 */
[----:B------:R-:W-:Y:S01]  /*5110*/  IMAD R0, R17, UR42, RZ ;  /* 0x0000002a11007c24 */ /* 0x000fe2000f8e02ff */
[----:B------:R-:W-:Y:S01]  /*5120*/  R2UR UR4, R8 ;  /* 0x00000000080472ca */ /* 0x000fe200000e0000 */
[----:B------:R-:W-:Y:S01]  /*5130*/  IMAD.MOV.U32 R3, RZ, RZ, RZ ;  /* 0x000000ffff037224 */ /* 0x000fe200078e00ff */
[----:B------:R-:W-:Y:S01]  /*5140*/  R2UR UR5, R9 ;  /* 0x00000000090572ca */ /* 0x000fe200000e0000 */
[C---:B--234-:R-:W-:Y:S02]  /*5150*/  IMAD R11, R7.reuse, UR43, R0 ;  /* 0x0000002b070b7c24 */ /* 0x05cfe4000f8e0200 */
        /* <DEDUP_REMOVED lines=10> */
.L_x_35044:
[----:B------:R-:W-:Y:S05]  /*5200*/  BSYNC.RECONVERGENT B1 ;  /* 0x0000000000017941 */ /* 0x000fea0003800200 */
.L_x_35043:
        /* <DEDUP_REMOVED lines=18> */
.L_x_35046:
[----:B------:R-:W-:Y:S05]  /*5330*/  BSYNC.RECONVERGENT B1 ;  /* 0x0000000000017941 */ /* 0x000fea0003800200 */
.L_x_35045:
        /* <DEDUP_REMOVED lines=18> */
.L_x_35048:
[----:B------:R-:W-:Y:S05]  /*5460*/  BSYNC.RECONVERGENT B1 ;  /* 0x0000000000017941 */ /* 0x000fea0003800200 */
.L_x_35047:
        /* <DEDUP_REMOVED lines=18> */
.L_x_35050:
[----:B------:R-:W-:Y:S05]  /*5590*/  BSYNC.RECONVERGENT B1 ;  /* 0x0000000000017941 */ /* 0x000fea0003800200 */
.L_x_35049:
        /* <DEDUP_REMOVED lines=18> */
.L_x_35052:
[----:B------:R-:W-:Y:S05]  /*56c0*/  BSYNC.RECONVERGENT B1 ;  /* 0x0000000000017941 */ /* 0x000fea0003800200 */
.L_x_35051:
        /* <DEDUP_REMOVED lines=18> */
.L_x_35054:
[----:B------:R-:W-:Y:S05]  /*57f0*/  BSYNC.RECONVERGENT B1 ;  /* 0x0000000000017941 */ /* 0x000fea0003800200 */
.L_x_35053:
[----:B------:R-:W-:-:S04]  /*5800*/  IADD3 R7, P0, PT, R18, R7, RZ ;  /* 0x0000000712077210 */ /* 0x000fc80007f1e0ff */
[----:B------:R-:W-:Y:S02]  /*5810*/  LEA.HI.X.SX32 R17, R18, R17, 0x1, P0 ;  /* 0x0000001112117211 */ /* 0x000fe400000f0eff */
[----:B------:R-:W-:-:S04]  /*5820*/  ISETP.GE.U32.AND P0, PT, R7, UR46, PT ;  /* 0x0000002e07007c0c */ /* 0x000fc8000bf06070 */
[----:B------:R-:W-:-:S13]  /*5830*/  ISETP.GE.AND.EX P0, PT, R17, UR47, PT, P0 ;  /* 0x0000002f11007c0c */ /* 0x000fda000bf06300 */
[----:B------:R-:W-:Y:S05]  /*5840*/  @!P0 BRA `(.L_x_35055) ;  /* 0xffffffa800bc8947 */ /* 0x000fea000383ffff */
[----:B------:R-:W-:Y:S05]  /*5850*/  BSYNC B0 ;  /* 0x0000000000007941 */ /* 0x000fea0003800000 */
.L_x_34957:
[----:B------:R-:W-:Y:S05]  /*5860*/  EXIT ;  /* 0x000000000000794d */ /* 0x000fea0003800000 */
.L_x_34982:
[----:B------:R-:W-:Y:S01]  /*5870*/  HFMA2 R12, -RZ, RZ, 0, 9.5367431640625e-07 ;  /* 0x00000010ff0c7431 */ /* 0x000fe200000001ff */
[----:B------:R-:W-:Y:S01]  /*5880*/  BSSY B1, `(.L_x_35056) ;  /* 0x0000006000017945 */ /* 0x000fe20003800000 */
[----:B------:R-:W-:Y:S01]  /*5890*/  IMAD.MOV.U32 R11, RZ, RZ, 0x1f ;  /* 0x0000001fff0b7424 */ /* 0x000fe200078e00ff */
[----:B------:R-:W-:-:S07]  /*58a0*/  MOV R15, 0xffffffff ;  /* 0xffffffff000f7802 */ /* 0x000fce0000000f00 */
[----:B------:R-:W-:Y:S05]  /*58b0*/  WARPSYNC.COLLECTIVE R15, `(.L_x_35057) ;  /* 0x000000000f087348 */ /* 0x000fea0003c00000 */
[----:B------:R0:W1:Y:S02]  /*58c0*/  SHFL.BFLY P6, R14, R13, R12, R11 ;  /* 0x0c00000c0d0e7389 */ /* 0x00006400000c000b */
[----:B01----:R-:W-:Y:S05]  /*58d0*/  ENDCOLLECTIVE ;  /* 0x000000000000791b */ /* 0x003fea0003800000 */
.L_x_35057:
[----:B------:R-:W-:Y:S05]  /*58e0*/  BSYNC B1 ;  /* 0x0000000000017941 */ /* 0x000fea0003800000 */
.L_x_35056:
[----:B------:R-:W-:Y:S01]  /*58f0*/  HFMA2 R12, -RZ, RZ, 0, 4.76837158203125e-07 ;  /* 0x00000008ff0c7431 */ /* 0x000fe200000001ff */
[----:B------:R-:W-:Y:S01]  /*5900*/  FMNMX R13, R14, R13, !PT ;  /* 0x0000000d0e0d7209 */ /* 0x000fe20007800000 */
[----:B------:R-:W-:Y:S01]  /*5910*/  HFMA2 R53, -RZ, RZ, 0.96630859375, -0.0022525787353515625 ;  /* 0x3bbb989dff357431 */ /* 0x000fe200000001ff */
[----:B------:R-:W-:Y:S02]  /*5920*/  MOV R11, 0x1f ;  /* 0x0000001f000b7802 */ /* 0x000fe40000000f00 */
[----:B------:R-:W-:Y:S02]  /*5930*/  MOV R15, 0xffffffff ;  /* 0xffffffff000f7802 */ /* 0x000fe40000000f00 */
[----:B------:R-:W-:-:S07]  /*5940*/  MOV R54, 0x437c0000 ;  /* 0x437c000000367802 */ /* 0x000fce0000000f00 */
[----:B------:R-:W-:Y:S05]  /*5950*/  WARPSYNC.COLLECTIVE R15, `(.L_x_35058) ;  /* 0x000000000f087348 */ /* 0x000fea0003c00000 */
[----:B------:R0:W1:Y:S02]  /*5960*/  SHFL.BFLY P6, R14, R13, R12, R11 ;  /* 0x0c00000c0d0e7389 */ /* 0x00006400000c000b */
[----:B01----:R-:W-:Y:S05]  /*5970*/  ENDCOLLECTIVE ;  /* 0x000000000000791b */ /* 0x003fea0003800000 */
.L_x_35058:
[----:B------:R-:W-:Y:S01]  /*5980*/  HFMA2 R12, -RZ, RZ, 0, 2.384185791015625e-07 ;  /* 0x00000004ff0c7431 */ /* 0x000fe200000001ff */
[----:B------:R-:W-:-:S05]  /*5990*/  FMNMX R10, R13, R14, !PT ;  /* 0x0000000e0d0a7209 */ /* 0x000fca0007800000 */
[----:B------:R-:W-:-:S07]  /*59a0*/  IMAD.MOV.U32 R13, RZ, RZ, R10 ;  /* 0x000000ffff0d7224 */ /* 0x000fce00078e000a */
[----:B------:R-:W-:Y:S05]  /*59b0*/  WARPSYNC.COLLECTIVE R15, `(.L_x_35059) ;  /* 0x000000000f087348 */ /* 0x000fea0003c00000 */
[----:B------:R0:W1:Y:S02]  /*59c0*/  SHFL.BFLY P6, R14, R13, R12, R11 ;  /* 0x0c00000c0d0e7389 */ /* 0x00006400000c000b */
[----:B01----:R-:W-:Y:S05]  /*59d0*/  ENDCOLLECTIVE ;  /* 0x000000000000791b */ /* 0x003fea0003800000 */
.L_x_35059:
[----:B------:R-:W-:Y:S01]  /*59e0*/  HFMA2 R12, -RZ, RZ, 0, 1.1920928955078125e-07 ;  /* 0x00000002ff0c7431 */ /* 0x000fe200000001ff */
[----:B------:R-:W-:-:S04]  /*59f0*/  FMNMX R48, R10, R14, !PT ;  /* 0x0000000e0a307209 */ /* 0x000fc80007800000 */
[----:B------:R-:W-:-:S07]  /*5a00*/  MOV R13, R48 ;  /* 0x00000030000d7202 */ /* 0x000fce0000000f00 */
[----:B------:R-:W-:Y:S05]  /*5a10*/  WARPSYNC.COLLECTIVE R15, `(.L_x_35060) ;  /* 0x000000000f087348 */ /* 0x000fea0003c00000 */
[----:B------:R0:W1:Y:S02]  /*5a20*/  SHFL.BFLY P6, R14, R13, R12, R11 ;  /* 0x0c00000c0d0e7389 */ /* 0x00006400000c000b */
[----:B01----:R-:W-:Y:S05]  /*5a30*/  ENDCOLLECTIVE ;  /* 0x000000000000791b */ /* 0x003fea0003800000 */
.L_x_35060:
[----:B------:R-:W-:Y:S01]  /*5a40*/  IMAD.MOV.U32 R12, RZ, RZ, 0x1 ;  /* 0x00000001ff0c7424 */ /* 0x000fe200078e00ff */
[----:B------:R-:W-:-:S04]  /*5a50*/  FMNMX R49, R48, R14, !PT ;  /* 0x0000000e30317209 */ /* 0x000fc80007800000 */
[----:B------:R-:W-:-:S07]  /*5a60*/  MOV R13, R49 ;  /* 0x00000031000d7202 */ /* 0x000fce0000000f00 */
[----:B------:R-:W-:Y:S05]  /*5a70*/  WARPSYNC.COLLECTIVE R15, `(.L_x_35061) ;  /* 0x000000000f087348 */ /* 0x000fea0003c00000 */
[----:B------:R0:W1:Y:S02]  /*5a80*/  SHFL.BFLY P6, R14, R13, R12, R11 ;  /* 0x0c00000c0d0e7389 */ /* 0x00006400000c000b */
[----:B01----:R-:W-:Y:S05]  /*5a90*/  ENDCOLLECTIVE ;  /* 0x000000000000791b */ /* 0x003fea0003800000 */
.L_x_35061:
        /* <DEDUP_REMOVED lines=198> */
[----:B------:R-:W-:Y:S01]  /*6700*/  FADD R11, R12, R47 ;  /* 0x0000002f0c0b7221 */ /* 0x000fe20000000000 */
[----:B-1----:R-:W-:Y:S01]  /*6710*/  FMUL R4, R3, R4 ;  /* 0x0000000403047220 */ /* 0x002fe20000400000 */
[-C--:B------:R-:W-:Y:S01]  /*6720*/  FFMA.SAT R3, R51, R53.reuse, 0.5 ;  /* 0x3f00000033037423 */ /* 0x080fe20000002035 */
[----:B------:R-:W-:Y:S01]  /*6730*/  FFMA.SAT R53, R49, R53, 0.5 ;  /* 0x3f00000031357423 */ /* 0x000fe20000002035 */
[----:B------:R-:W-:Y:S01]  /*6740*/  FADD R11, R11, R46 ;  /* 0x0000002e0b0b7221 */ /* 0x000fe20000000000 */
[C---:B------:R-:W-:Y:S01]  /*6750*/  FFMA R13, R52.reuse, 1.4426950216293334961, -R13 ;  /* 0x3fb8aa3b340d7823 */ /* 0x040fe2000000080d */
        /* <DEDUP_REMOVED lines=20> */
[----:B------:R-:W-:Y:S02]  /*68a0*/  FADD R0, R53, -12583039 ;  /* 0xcb40007f35007421 */ /* 0x000fe40000000000 */
[----:B------:R-:W-:Y:S02]  /*68b0*/  FADD R12, R11, R34 ;  /* 0x000000220b0c7221 */ /* 0x000fe40000000000 */
[C---:B------:R-:W-:Y:S02]  /*68c0*/  FFMA R0, R49.reuse, 1.4426950216293334961, -R0 ;  /* 0x3fb8aa3b31007823 */ /* 0x040fe40000000800 */
[----:B------:R-:W-:Y:S02]  /*68d0*/  FADD R11, R12, R33 ;  /* 0x000000210c0b7221 */ /* 0x000fe40000000000 */
[----:B------:R-:W-:-:S02]  /*68e0*/  FFMA R49, R49, 1.925963033500011079e-08, R0 ;  /* 0x32a5706031317823 */ /* 0x000fc40000000000 */
[----:B------:R-:W-:Y:S01]  /*68f0*/  FADD R12, R11, R32 ;  /* 0x000000200b0c7221 */ /* 0x000fe20000000000 */
[----:B------:R-:W-:-:S03]  /*6900*/  SHF.L.U32 R0, R53, 0x17, RZ ;  /* 0x0000001735007819 */ /* 0x000fc600000006ff */
        /* <DEDUP_REMOVED lines=16> */
.L_x_35062:
[----:B------:R-:W-:Y:S02]  /*6a10*/  HFMA2 R12, -RZ, RZ, 0, 4.76837158203125e-07 ;  /* 0x00000008ff0c7431 */ /* 0x000fe400000001ff */
[----:B------:R-:W-:-:S04]  /*6a20*/  FADD R45, R13, R14 ;  /* 0x0000000e0d2d7221 */ /* 0x000fc80000000000 */
[----:B------:R-:W-:-:S07]  /*6a30*/  IMAD.MOV.U32 R13, RZ, RZ, R45 ;  /* 0x000000ffff0d7224 */ /* 0x000fce00078e002d */
[----:B------:R-:W-:Y:S05]  /*6a40*/  WARPSYNC.COLLECTIVE R15, `(.L_x_35063) ;  /* 0x000000000f087348 */ /* 0x000fea0003c00000 */
[----:B------:R0:W1:Y:S02]  /*6a50*/  SHFL.BFLY P6, R14, R13, R12, R11 ;  /* 0x0c00000c0d0e7389 */ /* 0x00006400000c000b */
[----:B01----:R-:W-:Y:S05]  /*6a60*/  ENDCOLLECTIVE ;  /* 0x000000000000791b */ /* 0x003fea0003800000 */
.L_x_35063:
[----:B------:R-:W-:Y:S02]  /*6a70*/  HFMA2 R12, -RZ, RZ, 0, 2.384185791015625e-07 ;  /* 0x00000004ff0c7431 */ /* 0x000fe400000001ff */
[----:B------:R-:W-:-:S05]  /*6a80*/  FADD R48, R45, R14 ;  /* 0x0000000e2d307221 */ /* 0x000fca0000000000 */
[----:B------:R-:W-:-:S07]  /*6a90*/  MOV R13, R48 ;  /* 0x00000030000d7202 */ /* 0x000fce0000000f00 */
[----:B------:R-:W-:Y:S05]  /*6aa0*/  WARPSYNC.COLLECTIVE R15, `(.L_x_35064) ;  /* 0x000000000f087348 */ /* 0x000fea0003c00000 */
[----:B------:R0:W1:Y:S02]  /*6ab0*/  SHFL.BFLY P6, R14, R13, R12, R11 ;  /* 0x0c00000c0d0e7389 */ /* 0x00006400000c000b */
[----:B01----:R-:W-:Y:S05]  /*6ac0*/  ENDCOLLECTIVE ;  /* 0x000000000000791b */ /* 0x003fea0003800000 */
.L_x_35064:
[----:B------:R-:W-:Y:S02]  /*6ad0*/  IMAD.MOV.U32 R12, RZ, RZ, 0x2 ;  /* 0x00000002ff0c7424 */ /* 0x000fe400078e00ff */
[----:B------:R-:W-:-:S05]  /*6ae0*/  FADD R49, R48, R14 ;  /* 0x0000000e30317221 */ /* 0x000fca0000000000 */
[----:B------:R-:W-:-:S07]  /*6af0*/  MOV R13, R49 ;  /* 0x00000031000d7202 */ /* 0x000fce0000000f00 */
[----:B------:R-:W-:Y:S05]  /*6b00*/  WARPSYNC.COLLECTIVE R15, `(.L_x_35065) ;  /* 0x000000000f087348 */ /* 0x000fea0003c00000 */
[----:B------:R0:W1:Y:S02]  /*6b10*/  SHFL.BFLY P6, R14, R13, R12, R11 ;  /* 0x0c00000c0d0e7389 */ /* 0x00006400000c000b */
[----:B01----:R-:W-:Y:S05]  /*6b20*/  ENDCOLLECTIVE ;  /* 0x000000000000791b */ /* 0x003fea0003800000 */
.L_x_35065:
[----:B------:R-:W-:Y:S02]  /*6b30*/  HFMA2 R12, -RZ, RZ, 0, 5.9604644775390625e-08 ;  /* 0x00000001ff0c7431 */ /* 0x000fe400000001ff */
[----:B------:R-:W-:-:S05]  /*6b40*/  FADD R50, R49, R14 ;  /* 0x0000000e31327221 */ /* 0x000fca0000000000 */
[----:B------:R-:W-:-:S07]  /*6b50*/  MOV R13, R50 ;  /* 0x00000032000d7202 */ /* 0x000fce0000000f00 */
[----:B------:R-:W-:Y:S05]  /*6b60*/  WARPSYNC.COLLECTIVE R15, `(.L_x_35066) ;  /* 0x000000000f087348 */ /* 0x000fea0003c00000 */
[----:B------:R0:W1:Y:S02]  /*6b70*/  SHFL.BFLY P6, R14, R13, R12, R11 ;  /* 0x0c00000c0d0e7389 */ /* 0x00006400000c000b */
[----:B01----:R-:W-:Y:S05]  /*6b80*/  ENDCOLLECTIVE ;  /* 0x000000000000791b */ /* 0x003fea0003800000 */
.L_x_35066:
[----:B------:R-:W-:Y:S05]  /*6b90*/  BRA `(.L_x_35067) ;  /* 0xffffffc4008c7947 */ /* 0x000fea000383ffff */
        .weak           $__internal_582_$__cuda_sm3x_div_rn_noftz_f32_slowpath
        .type           $__internal_582_$__cuda_sm3x_div_rn_noftz_f32_slowpath,@function
        .size           $__internal_582_$__cuda_sm3x_div_rn_noftz_f32_slowpath,(.L_x_37959 - $__internal_582_$__cuda_sm3x_div_rn_noftz_f32_slowpath)
$__internal_582_$__cuda_sm3x_div_rn_noftz_f32_slowpath:
        /* <DEDUP_REMOVED lines=34> */
.L_x_35069:
        /* <DEDUP_REMOVED lines=51> */
.L_x_35076:
[----:B------:R-:W-:-:S04]  /*70f0*/  LOP3.LUT R11, R11, 0x80000000, RZ, 0xc0, !PT ;  /* 0x800000000b0b7812 */ /* 0x000fc800078ec0ff */
[----:B------:R-:W-:Y:S01]  /*7100*/  LOP3.LUT R11, R11, 0x7f800000, RZ, 0xfc, !PT ;  /* 0x7f8000000b0b7812 */ /* 0x000fe200078efcff */
[----:B------:R-:W-:Y:S06]  /*7110*/  BRA `(.L_x_35077) ;  /* 0x0000000000047947 */ /* 0x000fec0003800000 */
.L_x_35075:
[----:B------:R-:W-:-:S07]  /*7120*/  LEA R11, R52, R11, 0x17 ;  /* 0x0000000b340b7211 */ /* 0x000fce00078eb8ff */
.L_x_35077:
[----:B------:R-:W-:Y:S05]  /*7130*/  BSYNC.RECONVERGENT B2 ;  /* 0x0000000000027941 */ /* 0x000fea0003800200 */
.L_x_35074:
[----:B------:R-:W-:Y:S05]  /*7140*/  BRA `(.L_x_35078) ;  /* 0x0000000000207947 */ /* 0x000fea0003800000 */
.L_x_35073:
[----:B------:R-:W-:-:S04]  /*7150*/  LOP3.LUT R11, R11, 0x80000000, R44, 0x48, !PT ;  /* 0x800000000b0b7812 */ /* 0x000fc800078e482c */
[----:B------:R-:W-:Y:S01]  /*7160*/  LOP3.LUT R11, R11, 0x7f800000, RZ, 0xfc, !PT ;  /* 0x7f8000000b0b7812 */ /* 0x000fe200078efcff */
[----:B------:R-:W-:Y:S06]  /*7170*/  BRA `(.L_x_35078) ;  /* 0x0000000000147947 */ /* 0x000fec0003800000 */
.L_x_35072:
[----:B------:R-:W-:Y:S01]  /*7180*/  LOP3.LUT R11, R11, 0x80000000, R44, 0x48, !PT ;  /* 0x800000000b0b7812 */ /* 0x000fe200078e482c */
[----:B------:R-:W-:Y:S06]  /*7190*/  BRA `(.L_x_35078) ;  /* 0x00000000000c7947 */ /* 0x000fec0003800000 */
.L_x_35071:
[----:B------:R-:W0:Y:S01]  /*71a0*/  MUFU.RSQ R11, -QNAN ;  /* 0xffc00000000b7908 */ /* 0x000e220000001400 */
[----:B------:R-:W-:Y:S05]  /*71b0*/  BRA `(.L_x_35078) ;  /* 0x0000000000047947 */ /* 0x000fea0003800000 */
.L_x_35070:
[----:B------:R-:W-:-:S07]  /*71c0*/  FADD.FTZ R11, R44, R11 ;  /* 0x0000000b2c0b7221 */ /* 0x000fce0000010000 */
.L_x_35078:
[----:B------:R-:W-:Y:S05]  /*71d0*/  BSYNC.RECONVERGENT B1 ;  /* 0x0000000000017941 */ /* 0x000fea0003800200 */
.L_x_35068:
[----:B------:R-:W-:Y:S01]  /*71e0*/  HFMA2 R45, -RZ, RZ, 0, 0 ;  /* 0x00000000ff2d7431 */ /* 0x000fe200000001ff */
[----:B------:R-:W-:-:S04]  /*71f0*/  MOV R44, R50 ;  /* 0x00000032002c7202 */ /* 0x000fc80000000f00 */
[----:B0-----:R-:W-:Y:S05]  /*7200*/  RET.REL.NODEC R44 `(_Z15SoftmaxWarpImplI24ElementwiseScaleMaskLoadIffbE11DirectStoreIffEfLi2ELi24ELi32ELi1ELb1EL9Algorithm0EEvT_T0_ll) ;  /* 0xffffff8c2c7c7950 */ /* 0x001fea0003c3ffff */
.L_x_35079:
        /* <DEDUP_REMOVED lines=15> */
.L_x_37959:


//--------------------- .text._Z15SoftmaxWarpImplI24ElementwiseScaleMaskLoadIffbE11DirectStoreIffEfLi2ELi24ELi32ELi1ELb0EL9Algorithm0EEvT_T0_ll --------------------------
	.section	.text._Z15SoftmaxWarpImplI24ElementwiseScaleMaskLoadIffbE11DirectStoreIffEfLi2ELi24ELi32ELi1ELb0EL9Algorithm0EEvT_T0_ll,"ax",@progbits
	.align	128
        .global         _Z15SoftmaxWarpImplI24ElementwiseScaleMaskLoadIffbE11DirectStoreIffEfLi2ELi24ELi32ELi1ELb0EL9Algorithm0EEvT_T0_ll
        .type           _Z15SoftmaxWarpImplI24ElementwiseScaleMaskLoadIffbE11DirectStoreIffEfLi2ELi24ELi32ELi1ELb0EL9Algorithm0EEvT_T0_ll,@function
        .size           _Z15SoftmaxWarpImplI24ElementwiseScaleMaskLoadIffbE11DirectStoreIffEfLi2ELi24ELi32ELi1ELb0EL9Algorithm0EEvT_T0_ll,(.L_x_37960 - _Z15SoftmaxWarpImplI24ElementwiseScaleMaskLoadIffbE11DirectStoreIffEfLi2ELi24ELi32ELi1ELb0EL9Algorithm0EEvT_T0_ll)
        .other          _Z15SoftmaxWarpImplI24ElementwiseScaleMaskLoadIffbE11DirectStoreIffEfLi2ELi24ELi32ELi1ELb0EL9Algorithm0EEvT_T0_ll,@"STO_CUDA_ENTRY STV_DEFAULT"
_Z15SoftmaxWarpImplI24ElementwiseScaleMaskLoadIffbE11DirectStoreIffEfLi2ELi24ELi32ELi1ELb0EL9Algorithm0EEvT_T0_ll:
.text._Z15SoftmaxWarpImplI24ElementwiseScaleMaskLoadIffbE11DirectStoreIffEfLi2ELi24ELi32ELi1ELb0EL9Algorithm0EEvT_T0_ll:
        /* <DEDUP_REMOVED lines=24> */
.L_x_35080:
        /* <DEDUP_REMOVED lines=14> */
.L_x_35130:
        /* <DEDUP_REMOVED lines=31> */
[----:B------:R-:W-:Y:S01]  /*0450*/  IADD3.X R21, PT, PT, RZ, R21, RZ, P3, !PT ;  /* 0x00000015ff157210 */ /* 0x000fe20001ffe4ff */
[----:B------:R-:W-:Y:S01]  /*0460*/  IMAD.X R23, RZ, RZ, R23, P2 ;  /* 0x000000ffff177224 */ /* 0x000fe200010e0617 */
[----:B------:R-:W-:Y:S01]  /*0470*/  IADD3 R8, P0, PT, R8, UR38, RZ ;  /* 0x0000002608087c10 */ /* 0x000fe2000ff1e0ff */
[----:B------:R-:W2:Y:S01]  /*0480*/  LDG.E.U16 R16, desc[UR4][R16.64] ;  /* 0x0000000410107981 */ /* 0x000ea2000c1e1500 */
[----:B------:R-:W-:-:S02]  /*0490*/  LOP3.LUT R18, R46, 0xfffffffe, RZ, 0xc0, !PT ;  /* 0xfffffffe2e127812 */ /* 0x000fc400078ec0ff */
[----:B------:R-:W-:Y:S02]  /*04a0*/  LEA.HI R44, P1, R25, R44, RZ, 0x1 ;  /* 0x0000002c192c7211 */ /* 0x000fe400078308ff */
[----:B------:R-:W-:Y:S02]  /*04b0*/  IADD3.X R9, PT, PT, R21, UR39, RZ, P0, !PT ;  /* 0x0000002715097c10 */ /* 0x000fe400087fe4ff */
[----:B------:R-:W-:Y:S02]  /*04c0*/  IADD3 R18, P2, PT, R18, UR38, RZ ;  /* 0x0000002612127c10 */ /* 0x000fe4000ff5e0ff */
[----:B------:R-:W-:Y:S01]  /*04d0*/  LOP3.LUT R4, R44, 0xfffffffe, RZ, 0xc0, !PT ;  /* 0xfffffffe2c047812 */ /* 0x000fe200078ec0ff */
[----:B------:R1:W3:Y:S01]  /*04e0*/  LDG.E.U16 R7, desc[UR10][R8.64] ;  /* 0x0000000a08077981 */ /* 0x0002e2000c1e1500 */
[----:B------:R-:W-:Y:S02]  /*04f0*/  IADD3.X R25, PT, PT, RZ, R25, RZ, P1, !PT ;  /* 0x00000019ff197210 */ /* 0x000fe40000ffe4ff */
[----:B------:R-:W-:-:S02]  /*0500*/  IADD3.X R19, PT, PT, R23, UR39, RZ, P2, !PT ;  /* 0x0000002717137c10 */ /* 0x000fc400097fe4ff */
[----:B------:R-:W-:Y:S02]  /*0510*/  IADD3 R4, P1, PT, R4, UR38, RZ ;  /* 0x0000002604047c10 */ /* 0x000fe4000ff3e0ff */
[----:B------:R-:W-:Y:S01]  /*0520*/  IADD3 R28, P0, PT, R2, 0x140, RZ ;  /* 0x00000140021c7810 */ /* 0x000fe20007f1e0ff */
[----:B------:R-:W4:Y:S01]  /*0530*/  LDG.E.U16 R18, desc[UR8][R18.64] ;  /* 0x0000000812127981 */ /* 0x000f22000c1e1500 */
[----:B------:R-:W-:Y:S02]  /*0540*/  IADD3.X R5, PT, PT, R25, UR39, RZ, P1, !PT ;  /* 0x0000002719057c10 */ /* 0x000fe40008ffe4ff */
[----:B------:R-:W-:-:S03]  /*0550*/  IADD3.X R15, PT, PT, RZ, R27, RZ, P0, !PT ;  /* 0x0000001bff0f7210 */ /* 0x000fc600007fe4ff */
[----:B------:R5:W4:Y:S01]  /*0560*/  LDG.E.U16 R6, desc[UR6][R4.64] ;  /* 0x0000000604067981 */ /* 0x000b22000c1e1500 */
[----:B------:R-:W-:Y:S02]  /*0570*/  LEA.HI R28, P0, R15, R28, RZ, 0x1 ;  /* 0x0000001c0f1c7211 */ /* 0x000fe400078108ff */
[----:B------:R-:W-:Y:S02]  /*0580*/  IADD3 R12, P1, PT, R2, 0x180, RZ ;  /* 0x00000180020c7810 */ /* 0x000fe40007f3e0ff */
[----:B------:R-:W-:Y:S02]  /*0590*/  LOP3.LUT R0, R28, 0xfffffffe, RZ, 0xc0, !PT ;  /* 0xfffffffe1c007812 */ /* 0x000fe400078ec0ff */
[----:B------:R-:W-:Y:S02]  /*05a0*/  IADD3.X R13, PT, PT, RZ, R27, RZ, P1, !PT ;  /* 0x0000001bff0d7210 */ /* 0x000fe40000ffe4ff */
[----:B------:R-:W-:Y:S02]  /*05b0*/  IADD3.X R15, PT, PT, RZ, R15, RZ, P0, !PT ;  /* 0x0000000fff0f7210 */ /* 0x000fe400007fe4ff */
[----:B-1----:R-:W-:-:S02]  /*05c0*/  IADD3 R8, P0, PT, R0, UR38, RZ ;  /* 0x0000002600087c10 */ /* 0x002fc4000ff1e0ff */
[----:B------:R-:W-:Y:S02]  /*05d0*/  LEA.HI R12, P1, R13, R12, RZ, 0x1 ;  /* 0x0000000c0d0c7211 */ /* 0x000fe400078308ff */
[----:B------:R-:W-:Y:S02]  /*05e0*/  IADD3.X R9, PT, PT, R15, UR39, RZ, P0, !PT ;  /* 0x000000270f097c10 */ /* 0x000fe400087fe4ff */
[----:B-----5:R-:W-:Y:S01]  /*05f0*/  LOP3.LUT R4, R12, 0xfffffffe, RZ, 0xc0, !PT ;  /* 0xfffffffe0c047812 */ /* 0x020fe200078ec0ff */
[----:B------:R-:W-:Y:S02]  /*0600*/  IMAD.X R13, RZ, RZ, R13, P1 ;  /* 0x000000ffff0d7224 */ /* 0x000fe400008e060d */
[----:B------:R1:W5:Y:S01]  /*0610*/  LDG.E.U16 R8, desc[UR4][R8.64] ;  /* 0x0000000408087981 */ /* 0x000362000c1e1500 */
[----:B------:R-:W-:-:S04]  /*0620*/  IADD3 R4, P1, PT, R4, UR38, RZ ;  /* 0x0000002604047c10 */ /* 0x000fc8000ff3e0ff */
[----:B------:R-:W-:-:S06]  /*0630*/  IADD3.X R5, PT, PT, R13, UR39, RZ, P1, !PT ;  /* 0x000000270d057c10 */ /* 0x000fcc0008ffe4ff */
[----:B------:R0:W5:Y:S01]  /*0640*/  LDG.E.U16 R5, desc[UR6][R4.64] ;  /* 0x0000000604057981 */ /* 0x000162000c1e1500 */
[C---:B------:R-:W-:Y:S02]  /*0650*/  SHF.L.U64.HI R14, R42.reuse, 0x2, R29 ;  /* 0x000000022a0e7819 */ /* 0x040fe4000001021d */
[----:B------:R-:W-:Y:S02]  /*0660*/  SHF.L.U32 R42, R42, 0x2, RZ ;  /* 0x000000022a2a7819 */ /* 0x000fe400000006ff */
[----:B------:R-:W-:Y:S02]  /*0670*/  IADD3 R11, P0, PT, R2, 0x1c0, RZ ;  /* 0x000001c0020b7810 */ /* 0x000fe40007f1e0ff */
[----:B-1----:R-:W-:Y:S02]  /*0680*/  SHF.L.U64.HI R9, R46, 0x2, R23 ;  /* 0x000000022e097819 */ /* 0x002fe40000010217 */
[----:B------:R-:W-:Y:S02]  /*0690*/  LOP3.LUT R42, R42, 0xfffffff8, RZ, 0xc0, !PT ;  /* 0xfffffff82a2a7812 */ /* 0x000fe400078ec0ff */
[C---:B0-----:R-:W-:Y:S01]  /*06a0*/  SHF.L.U64.HI R4, R34.reuse, 0x2, R21 ;  /* 0x0000000222047819 */ /* 0x041fe20000010215 */
[----:B------:R-:W-:Y:S01]  /*06b0*/  IMAD.SHL.U32 R34, R34, 0x4, RZ ;  /* 0x0000000422227824 */ /* 0x000fe200078e00ff */
[----:B------:R-:W-:-:S02]  /*06c0*/  SHF.L.U32 R46, R46, 0x2, RZ ;  /* 0x000000022e2e7819 */ /* 0x000fc400000006ff */
[----:B------:R-:W-:Y:S02]  /*06d0*/  IADD3.X R40, PT, PT, RZ, R27, RZ, P0, !PT ;  /* 0x0000001bff287210 */ /* 0x000fe400007fe4ff */
[----:B------:R-:W-:Y:S02]  /*06e0*/  IADD3 R42, P0, PT, R42, UR36, RZ ;  /* 0x000000242a2a7c10 */ /* 0x000fe4000ff1e0ff */
[----:B------:R-:W-:Y:S02]  /*06f0*/  LOP3.LUT R46, R46, 0xfffffff8, RZ, 0xc0, !PT ;  /* 0xfffffff82e2e7812 */ /* 0x000fe400078ec0ff */
[----:B------:R-:W-:Y:S02]  /*0700*/  LOP3.LUT R34, R34, 0xfffffff8, RZ, 0xc0, !PT ;  /* 0xfffffff822227812 */ /* 0x000fe400078ec0ff */
[----:B------:R-:W-:Y:S02]  /*0710*/  IADD3.X R43, PT, PT, R14, UR37, RZ, P0, !PT ;  /* 0x000000250e2b7c10 */ /* 0x000fe400087fe4ff */
[----:B------:R-:W-:-:S02]  /*0720*/  IADD3 R46, P0, PT, R46, UR36, RZ ;  /* 0x000000242e2e7c10 */ /* 0x000fc4000ff1e0ff */
[----:B------:R-:W-:Y:S02]  /*0730*/  IADD3 R34, P6, PT, R34, UR36, RZ ;  /* 0x0000002422227c10 */ /* 0x000fe4000ffde0ff */
[----:B------:R-:W-:Y:S02]  /*0740*/  IADD3.X R47, PT, PT, R9, UR37, RZ, P0, !PT ;  /* 0x00000025092f7c10 */ /* 0x000fe400087fe4ff */
[----:B------:R-:W-:Y:S02]  /*0750*/  IADD3.X R35, PT, PT, R4, UR37, RZ, P6, !PT ;  /* 0x0000002504237c10 */ /* 0x000fe4000b7fe4ff */
[----:B------:R-:W-:Y:S02]  /*0760*/  LEA.HI R9, P6, R40, R11, RZ, 0x1 ;  /* 0x0000000b28097211 */ /* 0x000fe400078d08ff */
[----:B------:R-:W-:Y:S02]  /*0770*/  IADD3 R17, P0, PT, R2, 0x200, RZ ;  /* 0x0000020002117810 */ /* 0x000fe40007f1e0ff */
[----:B------:R-:W-:-:S02]  /*0780*/  IADD3.X R40, PT, PT, RZ, R40, RZ, P6, !PT ;  /* 0x00000028ff287210 */ /* 0x000fc400037fe4ff */
[----:B------:R-:W-:Y:S02]  /*0790*/  IADD3.X R50, PT, PT, RZ, R27, RZ, P0, !PT ;  /* 0x0000001bff327210 */ /* 0x000fe400007fe4ff */
[----:B------:R-:W-:Y:S02]  /*07a0*/  R2UR UR12, R30 ;  /* 0x000000001e0c72ca */ /* 0x000fe400000e0000 */
[C---:B------:R-:W-:Y:S02]  /*07b0*/  R2UR UR13, R31.reuse ;  /* 0x000000001f0d72ca */ /* 0x040fe400000e0000 */
[----:B------:R-:W-:Y:S02]  /*07c0*/  LEA.HI R17, P0, R50, R17, RZ, 0x1 ;  /* 0x0000001132117211 */ /* 0x000fe400078108ff */
[----:B------:R-:W-:Y:S02]  /*07d0*/  R2UR UR14, R30 ;  /* 0x000000001e0e72ca */ /* 0x000fe400000e0000 */
[----:B------:R-:W-:-:S02]  /*07e0*/  R2UR UR15, R31 ;  /* 0x000000001f0f72ca */ /* 0x000fc400000e0000 */
[----:B------:R-:W-:Y:S01]  /*07f0*/  LOP3.LUT R14, R17, 0xfffffffe, RZ, 0xc0, !PT ;  /* 0xfffffffe110e7812 */ /* 0x000fe200078ec0ff */
[----:B------:R-:W-:-:S03]  /*0800*/  IMAD.X R50, RZ, RZ, R50, P0 ;  /* 0x000000ffff327224 */ /* 0x000fc600000e0632 */
[----:B------:R-:W-:Y:S02]  /*0810*/  IADD3 R14, P0, PT, R14, UR38, RZ ;  /* 0x000000260e0e7c10 */ /* 0x000fe4000ff1e0ff */
[----:B--2---:R-:W-:Y:S02]  /*0820*/  PRMT R0, R16, 0x7771, RZ ;  /* 0x0000777110007816 */ /* 0x004fe400000000ff */
[----:B---3--:R-:W-:-:S04]  /*0830*/  PRMT R10, R7, 0x7771, RZ ;  /* 0x00007771070a7816 */ /* 0x008fc800000000ff */
[----:B------:R-:W-:Y:S02]  /*0840*/  ISETP.NE.AND P4, PT, R10, RZ, PT ;  /* 0x000000ff0a00720c */ /* 0x000fe40003f85270 */
[----:B------:R-:W-:Y:S02]  /*0850*/  SHF.L.U64.HI R10, R44, 0x2, R25 ;  /* 0x000000022c0a7819 */ /* 0x000fe40000010219 */
[----:B----4-:R-:W-:Y:S02]  /*0860*/  PRMT R3, R18, 0x7771, RZ ;  /* 0x0000777112037816 */ /* 0x010fe400000000ff */
[----:B------:R-:W-:Y:S02]  /*0870*/  SHF.L.U32 R44, R44, 0x2, RZ ;  /* 0x000000022c2c7819 */ /* 0x000fe400000006ff */
[----:B------:R-:W-:Y:S02]  /*0880*/  ISETP.NE.AND P1, PT, R0, RZ, PT ;  /* 0x000000ff0000720c */ /* 0x000fe40003f25270 */
[----:B------:R-:W-:-:S02]  /*0890*/  ISETP.NE.AND P3, PT, R3, RZ, PT ;  /* 0x000000ff0300720c */ /* 0x000fc40003f65270 */
[----:B------:R-:W-:Y:S02]  /*08a0*/  PRMT R0, R6, 0x7771, RZ ;  /* 0x0000777106007816 */ /* 0x000fe400000000ff */
[----:B------:R-:W-:Y:S02]  /*08b0*/  SHF.L.U64.HI R3, R28, 0x2, R15 ;  /* 0x000000021c037819 */ /* 0x000fe4000001020f */
[----:B------:R-:W-:Y:S02]  /*08c0*/  LOP3.LUT R44, R44, 0xfffffff8, RZ, 0xc0, !PT ;  /* 0xfffffff82c2c7812 */ /* 0x000fe400078ec0ff */
[----:B------:R-:W-:Y:S02]  /*08d0*/  SHF.L.U32 R28, R28, 0x2, RZ ;  /* 0x000000021c1c7819 */ /* 0x000fe400000006ff */
[----:B------:R-:W-:Y:S02]  /*08e0*/  ISETP.NE.AND P2, PT, R0, RZ, PT ;  /* 0x000000ff0000720c */ /* 0x000fe40003f45270 */
[----:B------:R-:W-:-:S02]  /*08f0*/  IADD3 R44, P5, PT, R44, UR36, RZ ;  /* 0x000000242c2c7c10 */ /* 0x000fc4000ffbe0ff */
[----:B------:R-:W-:Y:S02]  /*0900*/  SHF.L.U64.HI R0, R12, 0x2, R13 ;  /* 0x000000020c007819 */ /* 0x000fe4000001020d */
[----:B------:R-:W-:Y:S02]  /*0910*/  LOP3.LUT R28, R28, 0xfffffff8, RZ, 0xc0, !PT ;  /* 0xfffffff81c1c7812 */ /* 0x000fe400078ec0ff */
[----:B------:R-:W-:Y:S02]  /*0920*/  SHF.L.U32 R12, R12, 0x2, RZ ;  /* 0x000000020c0c7819 */ /* 0x000fe400000006ff */
[----:B------:R-:W-:Y:S02]  /*0930*/  IADD3.X R45, PT, PT, R10, UR37, RZ, P5, !PT ;  /* 0x000000250a2d7c10 */ /* 0x000fe4000affe4ff */
[----:B------:R-:W-:Y:S02]  /*0940*/  IADD3 R28, P5, PT, R28, UR36, RZ ;  /* 0x000000241c1c7c10 */ /* 0x000fe4000ffbe0ff */
[----:B------:R-:W-:-:S02]  /*0950*/  LOP3.LUT R12, R12, 0xfffffff8, RZ, 0xc0, !PT ;  /* 0xfffffff80c0c7812 */ /* 0x000fc400078ec0ff */
[----:B------:R-:W-:Y:S02]  /*0960*/  IADD3.X R29, PT, PT, R3, UR37, RZ, P5, !PT ;  /* 0x00000025031d7c10 */ /* 0x000fe4000affe4ff */
[----:B------:R-:W-:-:S04]  /*0970*/  IADD3 R12, P5, PT, R12, UR36, RZ ;  /* 0x000000240c0c7c10 */ /* 0x000fc8000ffbe0ff */
[----:B------:R-:W-:Y:S02]  /*0980*/  IADD3.X R13, PT, PT, R0, UR37, RZ, P5, !PT ;  /* 0x00000025000d7c10 */ /* 0x000fe4000affe4ff */
[----:B-----5:R-:W-:Y:S02]  /*0990*/  PRMT R0, R8, 0x7771, RZ ;  /* 0x0000777108007816 */ /* 0x020fe400000000ff */
[C---:B------:R-:W-:Y:S02]  /*09a0*/  @P1 R2UR UR4, R30.reuse ;  /* 0x000000001e0412ca */ /* 0x040fe400000e0000 */
[C---:B------:R-:W-:Y:S02]  /*09b0*/  @P1 R2UR UR5, R31.reuse ;  /* 0x000000001f0512ca */ /* 0x040fe400000e0000 */
[----:B------:R-:W-:Y:S02]  /*09c0*/  @P2 R2UR UR6, R30 ;  /* 0x000000001e0622ca */ /* 0x000fe400000e0000 */
[----:B------:R-:W-:-:S02]  /*09d0*/  @P2 R2UR UR7, R31 ;  /* 0x000000001f0722ca */ /* 0x000fc400000e0000 */
[----:B------:R-:W-:Y:S02]  /*09e0*/  ISETP.NE.AND P5, PT, R0, RZ, PT ;  /* 0x000000ff0000720c */ /* 0x000fe40003fa5270 */
[----:B------:R-:W-:Y:S02]  /*09f0*/  LOP3.LUT R10, R9, 0xfffffffe, RZ, 0xc0, !PT ;  /* 0xfffffffe090a7812 */ /* 0x000fe400078ec0ff */
[----:B------:R-:W-:Y:S02]  /*0a00*/  PRMT R3, R5, 0x7771, RZ ;  /* 0x0000777105037816 */ /* 0x000fe400000000ff */
[----:B------:R-:W-:Y:S01]  /*0a10*/  IADD3 R10, P6, PT, R10, UR38, RZ ;  /* 0x000000260a0a7c10 */ /* 0x000fe2000ffde0ff */
[----:B------:R-:W2:Y:S03]  /*0a20*/  @P1 LDG.E R58, desc[UR4][R42.64+0x4] ;  /* 0x000004042a3a1981 */ /* 0x000ea6000c1e1900 */
[----:B------:R-:W-:Y:S01]  /*0a30*/  IADD3.X R11, PT, PT, R40, UR39, RZ, P6, !PT ;  /* 0x00000027280b7c10 */ /* 0x000fe2000b7fe4ff */
[----:B------:R-:W3:Y:S01]  /*0a40*/  @P2 LDG.E R22, desc[UR6][R44.64+0x4] ;  /* 0x000004062c162981 */ /* 0x000ee2000c1e1900 */
[----:B------:R-:W-:-:S02]  /*0a50*/  ISETP.NE.AND P6, PT, R3, RZ, PT ;  /* 0x000000ff0300720c */ /* 0x000fc40003fc5270 */
[C---:B------:R-:W-:Y:S01]  /*0a60*/  @P3 R2UR UR4, R30.reuse ;  /* 0x000000001e0432ca */ /* 0x040fe200000e0000 */
[----:B------:R0:W4:Y:S01]  /*0a70*/  LDG.E.U16 R4, desc[UR12][R10.64] ;  /* 0x0000000c0a047981 */ /* 0x000122000c1e1500 */
[C---:B------:R-:W-:Y:S02]  /*0a80*/  @P3 R2UR UR5, R31.reuse ;  /* 0x000000001f0532ca */ /* 0x040fe400000e0000 */
[C---:B------:R-:W-:Y:S02]  /*0a90*/  @P5 R2UR UR6, R30.reuse ;  /* 0x000000001e0652ca */ /* 0x040fe400000e0000 */
[C---:B------:R-:W-:Y:S02]  /*0aa0*/  @P5 R2UR UR7, R31.reuse ;  /* 0x000000001f0752ca */ /* 0x040fe400000e0000 */
[----:B------:R-:W-:Y:S02]  /*0ab0*/  @P4 R2UR UR8, R30 ;  /* 0x000000001e0842ca */ /* 0x000fe400000e0000 */
[----:B------:R-:W-:-:S02]  /*0ac0*/  @P4 R2UR UR9, R31 ;  /* 0x000000001f0942ca */ /* 0x000fc400000e0000 */
[----:B------:R-:W-:Y:S02]  /*0ad0*/  @P6 R2UR UR10, R30 ;  /* 0x000000001e0a62ca */ /* 0x000fe400000e0000 */
[----:B------:R-:W-:Y:S01]  /*0ae0*/  @P6 R2UR UR11, R31 ;  /* 0x000000001f0b62ca */ /* 0x000fe200000e0000 */
[----:B------:R-:W5:Y:S01]  /*0af0*/  @P3 LDG.E R20, desc[UR4][R46.64+0x4] ;  /* 0x000004042e143981 */ /* 0x000f62000c1e1900 */
[----:B------:R-:W-:-:S03]  /*0b00*/  IADD3.X R15, PT, PT, R50, UR39, RZ, P0, !PT ;  /* 0x00000027320f7c10 */ /* 0x000fc600087fe4ff */
[----:B------:R-:W5:Y:S04]  /*0b10*/  @P5 LDG.E R52, desc[UR6][R28.64+0x4] ;  /* 0x000004061c345981 */ /* 0x000f68000c1e1900 */
[----:B------:R-:W5:Y:S04]  /*0b20*/  @P4 LDG.E R54, desc[UR8][R34.64+0x4] ;  /* 0x0000040822364981 */ /* 0x000f68000c1e1900 */
[----:B------:R-:W5:Y:S04]  /*0b30*/  LDG.E.U16 R0, desc[UR14][R14.64] ;  /* 0x0000000e0e007981 */ /* 0x000f68000c1e1500 */
[----:B------:R-:W5:Y:S01]  /*0b40*/  @P6 LDG.E R56, desc[UR10][R12.64+0x4] ;  /* 0x0000040a0c386981 */ /* 0x000f62000c1e1900 */
[----:B------:R-:W-:-:S04]  /*0b50*/  IADD3 R32, P0, PT, R2, 0x240, RZ ;  /* 0x0000024002207810 */ /* 0x000fc80007f1e0ff */
[----:B------:R-:W-:-:S04]  /*0b60*/  IADD3.X R19, PT, PT, RZ, R27, RZ, P0, !PT ;  /* 0x0000001bff137210 */ /* 0x000fc800007fe4ff */
[----:B------:R-:W-:-:S04]  /*0b70*/  LEA.HI R32, P0, R19, R32, RZ, 0x1 ;  /* 0x0000002013207211 */ /* 0x000fc800078108ff */
[----:B0-----:R-:W-:Y:S02]  /*0b80*/  LOP3.LUT R10, R32, 0xfffffffe, RZ, 0xc0, !PT ;  /* 0xfffffffe200a7812 */ /* 0x001fe400078ec0ff */
[----:B------:R-:W-:Y:S02]  /*0b90*/  IADD3.X R19, PT, PT, RZ, R19, RZ, P0, !PT ;  /* 0x00000013ff137210 */ /* 0x000fe400007fe4ff */
[----:B------:R-:W-:Y:S02]  /*0ba0*/  IADD3 R10, P0, PT, R10, UR38, RZ ;  /* 0x000000260a0a7c10 */ /* 0x000fe4000ff1e0ff */
[----:B------:R-:W-:Y:S02]  /*0bb0*/  R2UR UR4, R30 ;  /* 0x000000001e0472ca */ /* 0x000fe400000e0000 */
[----:B------:R-:W-:Y:S02]  /*0bc0*/  R2UR UR5, R31 ;  /* 0x000000001f0572ca */ /* 0x000fe400000e0000 */
[----:B------:R-:W-:-:S02]  /*0bd0*/  IADD3.X R11, PT, PT, R19, UR39, RZ, P0, !PT ;  /* 0x00000027130b7c10 */ /* 0x000fc400087fe4ff */
[----:B------:R-:W-:-:S03]  /*0be0*/  IADD3 R25, P0, PT, R2, 0x280, RZ ;  /* 0x0000028002197810 */ /* 0x000fc60007f1e0ff */
[----:B------:R0:W5:Y:S01]  /*0bf0*/  LDG.E.U16 R3, desc[UR12][R10.64] ;  /* 0x0000000c0a037981 */ /* 0x000162000c1e1500 */
[----:B------:R-:W-:-:S05]  /*0c00*/  IADD3.X R48, PT, PT, RZ, R27, RZ, P0, !PT ;  /* 0x0000001bff307210 */ /* 0x000fca00007fe4ff */
[----:B------:R-:W5:Y:S01]  /*0c10*/  LDG.E R42, desc[UR4][R42.64] ;  /* 0x000000042a2a7981 */ /* 0x000f62000c1e1900 */
[----:B0-----:R-:W3:Y:S03]  /*0c20*/  LDC.64 R10, c[0x0][0x398] ;  /* 0x0000e600ff0a7b82 */ /* 0x001ee60000000a00 */
[----:B------:R-:W5:Y:S01]  /*0c30*/  LDG.E R44, desc[UR4][R44.64] ;  /* 0x000000042c2c7981 */ /* 0x000f62000c1e1900 */
[----:B------:R-:W0:Y:S01]  /*0c40*/  LDCU UR4, c[0x0][0x398] ;  /* 0x00007300ff0477ac */ /* 0x000e220008000800 */
[----:B------:R-:W-:Y:S02]  /*0c50*/  LEA.HI R25, P0, R48, R25, RZ, 0x1 ;  /* 0x0000001930197211 */ /* 0x000fe400078108ff */
[----:B------:R-:W-:Y:S02]  /*0c60*/  R2UR UR6, R30 ;  /* 0x000000001e0672ca */ /* 0x000fe400000e0000 */
[----:B------:R-:W-:-:S02]  /*0c70*/  R2UR UR7, R31 ;  /* 0x000000001f0772ca */ /* 0x000fc400000e0000 */
[----:B------:R-:W-:Y:S02]  /*0c80*/  LOP3.LUT R14, R25, 0xfffffffe, RZ, 0xc0, !PT ;  /* 0xfffffffe190e7812 */ /* 0x000fe400078ec0ff */
[----:B------:R-:W-:Y:S02]  /*0c90*/  IADD3.X R48, PT, PT, RZ, R48, RZ, P0, !PT ;  /* 0x00000030ff307210 */ /* 0x000fe400007fe4ff */
[----:B------:R-:W-:Y:S02]  /*0ca0*/  R2UR UR10, R30 ;  /* 0x000000001e0a72ca */ /* 0x000fe400000e0000 */
[----:B------:R-:W-:Y:S02]  /*0cb0*/  R2UR UR11, R31 ;  /* 0x000000001f0b72ca */ /* 0x000fe400000e0000 */
[----:B------:R-:W-:Y:S02]  /*0cc0*/  IADD3 R14, P0, PT, R14, UR38, RZ ;  /* 0x000000260e0e7c10 */ /* 0x000fe4000ff1e0ff */
[----:B------:R-:W-:Y:S01]  /*0cd0*/  PRMT R16, R16, 0x7770, RZ ;  /* 0x0000777010107816 */ /* 0x000fe200000000ff */
[----:B------:R4:W5:Y:S01]  /*0ce0*/  LDG.E R26, desc[UR6][R12.64] ;  /* 0x000000060c1a7981 */ /* 0x000962000c1e1900 */
[----:B------:R-:W-:-:S02]  /*0cf0*/  IADD3.X R15, PT, PT, R48, UR39, RZ, P0, !PT ;  /* 0x00000027300f7c10 */ /* 0x000fc400087fe4ff */
[----:B------:R-:W-:Y:S02]  /*0d00*/  ISETP.NE.AND P0, PT, R16, RZ, PT ;  /* 0x000000ff1000720c */ /* 0x000fe40003f05270 */
[----:B------:R-:W-:Y:S02]  /*0d10*/  PRMT R18, R18, 0x7770, RZ ;  /* 0x0000777012127816 */ /* 0x000fe400000000ff */
[----:B------:R-:W-:Y:S01]  /*0d20*/  R2UR UR8, R30 ;  /* 0x000000001e0872ca */ /* 0x000fe200000e0000 */
[----:B------:R1:W5:Y:S01]  /*0d30*/  LDG.E R28, desc[UR10][R28.64] ;  /* 0x0000000a1c1c7981 */ /* 0x000362000c1e1900 */
[----:B------:R-:W-:Y:S02]  /*0d40*/  PRMT R16, R6, 0x7770, RZ ;  /* 0x0000777006107816 */ /* 0x000fe400000000ff */
[----:B0-----:R-:W-:Y:S02]  /*0d50*/  MOV R6, UR4 ;  /* 0x0000000400067c02 */ /* 0x001fe40008000f00 */
[----:B------:R-:W-:Y:S01]  /*0d60*/  R2UR UR9, R31 ;  /* 0x000000001f0972ca */ /* 0x000fe200000e0000 */
[----:B------:R-:W-:Y:S01]  /*0d70*/  IMAD.U32 R24, RZ, RZ, UR4 ;  /* 0x00000004ff187e24 */ /* 0x000fe2000f8e00ff */
[----:B------:R-:W5:Y:S11]  /*0d80*/  LDG.E R46, desc[UR6][R46.64] ;  /* 0x000000062e2e7981 */ /* 0x000f76000c1e1900 */
[----:B------:R0:W5:Y:S04]  /*0d90*/  LDG.E.U16 R21, desc[UR8][R14.64] ;  /* 0x000000080e157981 */ /* 0x000168000c1e1500 */
[----:B------:R-:W5:Y:S01]  /*0da0*/  LDG.E R34, desc[UR8][R34.64] ;  /* 0x0000000822227981 */ /* 0x000f62000c1e1900 */
[----:B---3--:R-:W-:Y:S01]  /*0db0*/  @P2 FMUL R6, R22, R11 ;  /* 0x0000000b16062220 */ /* 0x008fe20000400000 */
[----:B------:R-:W-:-:S02]  /*0dc0*/  ISETP.NE.AND P2, PT, R18, RZ, PT ;  /* 0x000000ff1200720c */ /* 0x000fc40003f45270 */
[----:B----4-:R-:W-:Y:S02]  /*0dd0*/  PRMT R12, R4, 0x7771, RZ ;  /* 0x00007771040c7816 */ /* 0x010fe400000000ff */
[----:B------:R-:W-:Y:S02]  /*0de0*/  MOV R22, UR4 ;  /* 0x0000000400167c02 */ /* 0x000fe40008000f00 */
[----:B------:R-:W-:Y:S01]  /*0df0*/  MOV R18, UR4 ;  /* 0x0000000400127c02 */ /* 0x000fe20008000f00 */
[-C--:B--2---:R-:W-:Y:S01]  /*0e00*/  @P1 FMUL R24, R58, R11.reuse ;  /* 0x0000000b3a181220 */ /* 0x084fe20000400000 */
[----:B------:R-:W-:Y:S01]  /*0e10*/  ISETP.NE.AND P1, PT, R16, RZ, PT ;  /* 0x000000ff1000720c */ /* 0x000fe20003f25270 */
[-C--:B-----5:R-:W-:Y:S01]  /*0e20*/  @P3 FMUL R22, R20, R11.reuse ;  /* 0x0000000b14163220 */ /* 0x0a0fe20000400000 */
[----:B------:R-:W-:Y:S01]  /*0e30*/  MOV R20, UR4 ;  /* 0x0000000400147c02 */ /* 0x000fe20008000f00 */
[-C--:B------:R-:W-:Y:S01]  /*0e40*/  @P5 FMUL R18, R52, R11.reuse ;  /* 0x0000000b34125220 */ /* 0x080fe20000400000 */
[----:B------:R-:W-:Y:S01]  /*0e50*/  ISETP.NE.AND P5, PT, R12, RZ, PT ;  /* 0x000000ff0c00720c */ /* 0x000fe20003fa5270 */
[----:B------:R-:W-:Y:S01]  /*0e60*/  @P4 FMUL R20, R54, R11 ;  /* 0x0000000b36144220 */ /* 0x000fe20000400000 */
[----:B-1----:R-:W-:-:S02]  /*0e70*/  LEA.HI R29, P4, R27, R2, RZ, 0x1 ;  /* 0x000000021b1d7211 */ /* 0x002fc400078908ff */
[----:B------:R-:W-:Y:S01]  /*0e80*/  PRMT R12, R0, 0x7771, RZ ;  /* 0x00007771000c7816 */ /* 0x000fe200000000ff */
[----:B------:R-:W-:-:S03]  /*0e90*/  IMAD.U32 R16, RZ, RZ, UR4 ;  /* 0x00000004ff107e24 */ /* 0x000fc6000f8e00ff */
[----:B------:R-:W-:Y:S02]  /*0ea0*/  ISETP.NE.AND P3, PT, R12, RZ, PT ;  /* 0x000000ff0c00720c */ /* 0x000fe40003f65270 */
[----:B------:R-:W-:Y:S01]  /*0eb0*/  LOP3.LUT R12, R29, 0xfffffffe, RZ, 0xc0, !PT ;  /* 0xfffffffe1d0c7812 */ /* 0x000fe200078ec0ff */
[----:B------:R-:W-:Y:S01]  /*0ec0*/  @P6 FMUL R16, R56, R11 ;  /* 0x0000000b38106220 */ /* 0x000fe20000400000 */
[----:B------:R-:W-:Y:S02]  /*0ed0*/  IADD3.X R60, PT, PT, RZ, R27, RZ, P4, !PT ;  /* 0x0000001bff3c7210 */ /* 0x000fe400027fe4ff */
[----:B------:R-:W-:-:S04]  /*0ee0*/  IADD3 R12, P6, PT, R12, UR38, RZ ;  /* 0x000000260c0c7c10 */ /* 0x000fc8000ffde0ff */
[----:B------:R-:W-:-:S05]  /*0ef0*/  IADD3.X R13, PT, PT, R60, UR39, RZ, P6, !PT ;  /* 0x000000273c0d7c10 */ /* 0x000fca000b7fe4ff */
[----:B------:R1:W2:Y:S01]  /*0f00*/  LDG.E.U16 R23, desc[UR6][R12.64] ;  /* 0x000000060c177981 */ /* 0x0002a2000c1e1500 */
[----:B------:R-:W-:-:S04]  /*0f10*/  IADD3 R2, P4, PT, R2, 0x2c0, RZ ;  /* 0x000002c002027810 */ /* 0x000fc80007f9e0ff */
[----:B0-----:R-:W-:-:S04]  /*0f20*/  IADD3.X R15, PT, PT, RZ, R27, RZ, P4, !PT ;  /* 0x0000001bff0f7210 */ /* 0x001fc800027fe4ff */
[----:B------:R-:W-:-:S04]  /*0f30*/  LEA.HI R27, P4, R15, R2, RZ, 0x1 ;  /* 0x000000020f1b7211 */ /* 0x000fc800078908ff */
[----:B------:R-:W-:Y:S02]  /*0f40*/  LOP3.LUT R14, R27, 0xfffffffe, RZ, 0xc0, !PT ;  /* 0xfffffffe1b0e7812 */ /* 0x000fe400078ec0ff */
[----:B------:R-:W-:Y:S02]  /*0f50*/  IADD3.X R58, PT, PT, RZ, R15, RZ, P4, !PT ;  /* 0x0000000fff3a7210 */ /* 0x000fe400027fe4ff */
[----:B------:R-:W-:-:S04]  /*0f60*/  IADD3 R14, P4, PT, R14, UR38, RZ ;  /* 0x000000260e0e7c10 */ /* 0x000fc8000ff9e0ff */
[----:B------:R-:W-:-:S05]  /*0f70*/  IADD3.X R15, PT, PT, R58, UR39, RZ, P4, !PT ;  /* 0x000000273a0f7c10 */ /* 0x000fca000a7fe4ff */
[----:B------:R-:W3:Y:S01]  /*0f80*/  LDG.E.U16 R2, desc[UR6][R14.64] ;  /* 0x000000060e027981 */ /* 0x000ee2000c1e1500 */
[C---:B------:R-:W-:Y:S02]  /*0f90*/  SHF.L.U64.HI R33, R9.reuse, 0x2, R40 ;  /* 0x0000000209217819 */ /* 0x040fe40000010228 */
[----:B------:R-:W-:Y:S01]  /*0fa0*/  SHF.L.U32 R40, R9, 0x2, RZ ;  /* 0x0000000209287819 */ /* 0x000fe200000006ff */
[----:B-1----:R-:W-:-:S03]  /*0fb0*/  IMAD.SHL.U32 R12, R17, 0x4, RZ ;  /* 0x00000004110c7824 */ /* 0x002fc600078e00ff */
[----:B------:R-:W-:Y:S02]  /*0fc0*/  LOP3.LUT R40, R40, 0xfffffff8, RZ, 0xc0, !PT ;  /* 0xfffffff828287812 */ /* 0x000fe400078ec0ff */
[----:B------:R-:W-:Y:S02]  /*0fd0*/  LOP3.LUT R12, R12, 0xfffffff8, RZ, 0xc0, !PT ;  /* 0xfffffff80c0c7812 */ /* 0x000fe400078ec0ff */
[----:B------:R-:W-:Y:S02]  /*0fe0*/  IADD3 R40, P4, PT, R40, UR36, RZ ;  /* 0x0000002428287c10 */ /* 0x000fe4000ff9e0ff */
[----:B------:R-:W-:Y:S02]  /*0ff0*/  @P3 R2UR UR12, R30 ;  /* 0x000000001e0c32ca */ /* 0x000fe400000e0000 */
[----:B------:R-:W-:Y:S02]  /*1000*/  @P3 R2UR UR13, R31 ;  /* 0x000000001f0d32ca */ /* 0x000fe400000e0000 */
[----:B------:R-:W-:-:S02]  /*1010*/  PRMT R7, R7, 0x7770, RZ ;  /* 0x0000777007077816 */ /* 0x000fc400000000ff */
[----:B------:R-:W-:Y:S01]  /*1020*/  SHF.L.U64.HI R50, R17, 0x2, R50 ;  /* 0x0000000211327819 */ /* 0x000fe20000010232 */
[----:B------:R-:W-:Y:S01]  /*1030*/  FMUL R17, R42, R11 ;  /* 0x0000000b2a117220 */ /* 0x000fe20000400000 */
[----:B------:R-:W-:Y:S02]  /*1040*/  @P5 R2UR UR8, R30 ;  /* 0x000000001e0852ca */ /* 0x000fe400000e0000 */
[----:B------:R-:W-:Y:S02]  /*1050*/  @P5 R2UR UR9, R31 ;  /* 0x000000001f0952ca */ /* 0x000fe400000e0000 */
[----:B------:R-:W-:Y:S02]  /*1060*/  IADD3 R12, P6, PT, R12, UR36, RZ ;  /* 0x000000240c0c7c10 */ /* 0x000fe4000ffde0ff */
[----:B------:R-:W-:Y:S02]  /*1070*/  IADD3.X R41, PT, PT, R33, UR37, RZ, P4, !PT ;  /* 0x0000002521297c10 */ /* 0x000fe4000a7fe4ff */
[----:B------:R-:W-:-:S02]  /*1080*/  ISETP.NE.AND P4, PT, R7, RZ, PT ;  /* 0x000000ff0700720c */ /* 0x000fc40003f85270 */
[----:B------:R-:W-:Y:S01]  /*1090*/  PRMT R7, R3, 0x7771, RZ ;  /* 0x0000777103077816 */ /* 0x000fe200000000ff */
[----:B------:R-:W-:Y:S01]  /*10a0*/  FMUL R9, R44, R11 ;  /* 0x0000000b2c097220 */ /* 0x000fe20000400000 */
[----:B------:R-:W-:Y:S02]  /*10b0*/  IADD3.X R13, PT, PT, R50, UR37, RZ, P6, !PT ;  /* 0x00000025320d7c10 */ /* 0x000fe4000b7fe4ff */
[-C--:B------:R-:W-:Y:S01]  /*10c0*/  FSEL R17, R17, R10.reuse, P0 ;  /* 0x0000000a11117208 */ /* 0x080fe20000000000 */
[----:B------:R-:W4:Y:S01]  /*10d0*/  @P5 LDG.E R54, desc[UR8][R40.64+0x4] ;  /* 0x0000040828365981 */ /* 0x000f22000c1e1900 */
[----:B------:R-:W-:Y:S02]  /*10e0*/  ISETP.NE.AND P0, PT, R7, RZ, PT ;  /* 0x000000ff0700720c */ /* 0x000fe40003f05270 */
[----:B------:R-:W-:Y:S01]  /*10f0*/  FSEL R9, R9, R10, P1 ;  /* 0x0000000a09097208 */ /* 0x000fe20000800000 */
[----:B------:R-:W5:Y:S01]  /*1100*/  LDG.E R52, desc[UR10][R12.64] ;  /* 0x0000000a0c347981 */ /* 0x000f62000c1e1900 */
[----:B------:R-:W-:-:S03]  /*1110*/  PRMT R7, R21, 0x7771, RZ ;  /* 0x0000777115077816 */ /* 0x000fc600000000ff */
[----:B------:R0:W4:Y:S01]  /*1120*/  @P3 LDG.E R56, desc[UR12][R12.64+0x4] ;  /* 0x0000040c0c383981 */ /* 0x000122000c1e1900 */
[----:B------:R-:W-:Y:S01]  /*1130*/  ISETP.NE.AND P1, PT, R7, RZ, PT ;  /* 0x000000ff0700720c */ /* 0x000fe20003f25270 */
[----:B------:R-:W-:Y:S01]  /*1140*/  FMUL R7, R46, R11 ;  /* 0x0000000b2e077220 */ /* 0x000fe20000400000 */
[----:B------:R-:W-:Y:S01]  /*1150*/  R2UR UR8, R30 ;  /* 0x000000001e0872ca */ /* 0x000fe200000e0000 */
[----:B------:R-:W5:Y:S01]  /*1160*/  LDG.E R50, desc[UR6][R40.64] ;  /* 0x0000000628327981 */ /* 0x000f62000c1e1900 */
[----:B0-----:R-:W-:Y:S02]  /*1170*/  SHF.L.U32 R12, R32, 0x2, RZ ;  /* 0x00000002200c7819 */ /* 0x001fe400000006ff */
[----:B------:R-:W-:Y:S02]  /*1180*/  R2UR UR9, R31 ;  /* 0x000000001f0972ca */ /* 0x000fe400000e0000 */
[----:B------:R-:W-:Y:S02]  /*1190*/  LOP3.LUT R12, R12, 0xfffffff8, RZ, 0xc0, !PT ;  /* 0xfffffff80c0c7812 */ /* 0x000fe400078ec0ff */
[----:B------:R-:W-:-:S02]  /*11a0*/  FSEL R7, R7, R10, P2 ;  /* 0x0000000a07077208 */ /* 0x000fc40001000000 */
[----:B------:R-:W-:Y:S02]  /*11b0*/  SHF.L.U64.HI R19, R32, 0x2, R19 ;  /* 0x0000000220137819 */ /* 0x000fe40000010213 */
[----:B------:R-:W-:Y:S02]  /*11c0*/  IADD3 R12, P2, PT, R12, UR36, RZ ;  /* 0x000000240c0c7c10 */ /* 0x000fe4000ff5e0ff */
[----:B------:R-:W-:Y:S02]  /*11d0*/  SHF.L.U32 R32, R29, 0x2, RZ ;  /* 0x000000021d207819 */ /* 0x000fe400000006ff */
[----:B------:R-:W-:Y:S02]  /*11e0*/  IADD3.X R13, PT, PT, R19, UR37, RZ, P2, !PT ;  /* 0x00000025130d7c10 */ /* 0x000fe400097fe4ff */
[----:B------:R-:W-:Y:S02]  /*11f0*/  SHF.L.U64.HI R48, R25, 0x2, R48 ;  /* 0x0000000219307819 */ /* 0x000fe40000010230 */
[----:B------:R-:W-:Y:S01]  /*1200*/  LOP3.LUT R32, R32, 0xfffffff8, RZ, 0xc0, !PT ;  /* 0xfffffff820207812 */ /* 0x000fe200078ec0ff */
[----:B------:R-:W4:Y:S01]  /*1210*/  LDG.E R46, desc[UR8][R12.64] ;  /* 0x000000080c2e7981 */ /* 0x000f22000c1e1900 */
[----:B------:R-:W-:-:S02]  /*1220*/  @P0 R2UR UR10, R30 ;  /* 0x000000001e0a02ca */ /* 0x000fc400000e0000 */
[C---:B------:R-:W-:Y:S02]  /*1230*/  @P0 R2UR UR11, R31.reuse ;  /* 0x000000001f0b02ca */ /* 0x040fe400000e0000 */
[C---:B------:R-:W-:Y:S02]  /*1240*/  R2UR UR12, R30.reuse ;  /* 0x000000001e0c72ca */ /* 0x040fe400000e0000 */
[C---:B------:R-:W-:Y:S02]  /*1250*/  R2UR UR13, R31.reuse ;  /* 0x000000001f0d72ca */ /* 0x040fe400000e0000 */
[----:B------:R-:W-:Y:S02]  /*1260*/  @P1 R2UR UR14, R30 ;  /* 0x000000001e0e12ca */ /* 0x000fe400000e0000 */
[----:B------:R-:W-:Y:S01]  /*1270*/  @P1 R2UR UR15, R31 ;  /* 0x000000001f0f12ca */ /* 0x000fe200000e0000 */
[----:B------:R-:W-:-:S05]  /*1280*/  FMUL R19, R34, R11 ;  /* 0x0000000b22137220 */ /* 0x000fca0000400000 */
[----:B------:R-:W-:Y:S02]  /*1290*/  FSEL R19, R19, R10, P4 ;  /* 0x0000000a13137208 */ /* 0x000fe40002000000 */
[----:B--2---:R-:W-:-:S04]  /*12a0*/  PRMT R14, R23, 0x7771, RZ ;  /* 0x00007771170e7816 */ /* 0x004fc800000000ff */
[----:B------:R-:W-:Y:S02]  /*12b0*/  ISETP.NE.AND P6, PT, R14, RZ, PT ;  /* 0x000000ff0e00720c */ /* 0x000fe40003fc5270 */
[----:B------:R-:W-:-:S04]  /*12c0*/  SHF.L.U32 R14, R25, 0x2, RZ ;  /* 0x00000002190e7819 */ /* 0x000fc800000006ff */
[----:B------:R-:W-:-:S04]  /*12d0*/  LOP3.LUT R14, R14, 0xfffffff8, RZ, 0xc0, !PT ;  /* 0xfffffff80e0e7812 */ /* 0x000fc800078ec0ff */
[----:B------:R-:W-:Y:S02]  /*12e0*/  IADD3 R14, P2, PT, R14, UR36, RZ ;  /* 0x000000240e0e7c10 */ /* 0x000fe4000ff5e0ff */
[----:B------:R-:W-:Y:S02]  /*12f0*/  SHF.L.U64.HI R25, R29, 0x2, R60 ;  /* 0x000000021d197819 */ /* 0x000fe4000001023c */
[----:B------:R-:W-:Y:S01]  /*1300*/  IADD3.X R15, PT, PT, R48, UR37, RZ, P2, !PT ;  /* 0x00000025300f7c10 */ /* 0x000fe200097fe4ff */
[----:B------:R0:W2:Y:S01]  /*1310*/  @P0 LDG.E R60, desc[UR10][R12.64+0x4] ;  /* 0x0000040a0c3c0981 */ /* 0x0000a2000c1e1900 */
[----:B------:R-:W-:Y:S02]  /*1320*/  IADD3 R32, P2, PT, R32, UR36, RZ ;  /* 0x0000002420207c10 */ /* 0x000fe4000ff5e0ff */
[----:B------:R-:W-:Y:S01]  /*1330*/  @P6 R2UR UR8, R30 ;  /* 0x000000001e0862ca */ /* 0x000fe200000e0000 */
[----:B------:R-:W2:Y:S01]  /*1340*/  LDG.E R42, desc[UR12][R14.64] ;  /* 0x0000000c0e2a7981 */ /* 0x000ea2000c1e1900 */
[----:B------:R-:W-:-:S02]  /*1350*/  @P6 R2UR UR9, R31 ;  /* 0x000000001f0962ca */ /* 0x000fc400000e0000 */
[----:B------:R-:W-:Y:S01]  /*1360*/  IADD3.X R33, PT, PT, R25, UR37, RZ, P2, !PT ;  /* 0x0000002519217c10 */ /* 0x000fe200097fe4ff */
[----:B------:R-:W2:Y:S04]  /*1370*/  @P1 LDG.E R44, desc[UR14][R14.64+0x4] ;  /* 0x0000040e0e2c1981 */ /* 0x000ea8000c1e1900 */
[----:B------:R-:W2:Y:S06]  /*1380*/  LDG.E R40, desc[UR6][R32.64] ;  /* 0x0000000620287981 */ /* 0x000eac000c1e1900 */
[----:B------:R1:W2:Y:S01]  /*1390*/  @P6 LDG.E R62, desc[UR8][R32.64+0x4] ;  /* 0x00000408203e6981 */ /* 0x0002a2000c1e1900 */
[----:B---3--:R-:W-:-:S04]  /*13a0*/  PRMT R25, R2, 0x7771, RZ ;  /* 0x0000777102197816 */ /* 0x008fc800000000ff */
[----:B------:R-:W-:Y:S02]  /*13b0*/  ISETP.NE.AND P2, PT, R25, RZ, PT ;  /* 0x000000ff1900720c */ /* 0x000fe40003f45270 */
[----:B0-----:R-:W-:-:S04]  /*13c0*/  SHF.L.U32 R12, R27, 0x2, RZ ;  /* 0x000000021b0c7819 */ /* 0x001fc800000006ff */
[----:B------:R-:W-:Y:S02]  /*13d0*/  LOP3.LUT R12, R12, 0xfffffff8, RZ, 0xc0, !PT ;  /* 0xfffffff80c0c7812 */ /* 0x000fe400078ec0ff */
[----:B------:R-:W-:-:S05]  /*13e0*/  SHF.L.U64.HI R27, R27, 0x2, R58 ;  /* 0x000000021b1b7819 */ /* 0x000fca000001023a */
[----:B------:R-:W-:Y:S02]  /*13f0*/  @P2 R2UR UR8, R30 ;  /* 0x000000001e0822ca */ /* 0x000fe400000e0000 */
[----:B------:R-:W-:Y:S02]  /*1400*/  @P2 R2UR UR9, R31 ;  /* 0x000000001f0922ca */ /* 0x000fe400000e0000 */
[----:B------:R-:W-:-:S04]  /*1410*/  IADD3 R12, P4, PT, R12, UR36, RZ ;  /* 0x000000240c0c7c10 */ /* 0x000fc8000ff9e0ff */
[----:B------:R-:W-:-:S05]  /*1420*/  IADD3.X R13, PT, PT, R27, UR37, RZ, P4, !PT ;  /* 0x000000251b0d7c10 */ /* 0x000fca000a7fe4ff */
[----:B------:R-:W3:Y:S04]  /*1430*/  LDG.E R48, desc[UR6][R12.64] ;  /* 0x000000060c307981 */ /* 0x000ee8000c1e1900 */
[----:B------:R-:W3:Y:S01]  /*1440*/  @P2 LDG.E R14, desc[UR8][R12.64+0x4] ;  /* 0x000004080c0e2981 */ /* 0x000ee2000c1e1900 */
[----:B------:R-:W-:-:S04]  /*1450*/  PRMT R23, R23, 0x7770, RZ ;  /* 0x0000777017177816 */ /* 0x000fc800000000ff */
[----:B------:R-:W-:Y:S02]  /*1460*/  ISETP.NE.AND P4, PT, R23, RZ, PT ;  /* 0x000000ff1700720c */ /* 0x000fe40003f85270 */
[----:B------:R-:W-:Y:S01]  /*1470*/  PRMT R23, R8, 0x7770, RZ ;  /* 0x0000777008177816 */ /* 0x000fe200000000ff */
[----:B------:R-:W-:Y:S01]  /*1480*/  IMAD.U32 R8, RZ, RZ, UR4 ;  /* 0x00000004ff087e24 */ /* 0x000fe2000f8e00ff */
[----:B------:R-:W-:Y:S01]  /*1490*/  PRMT R5, R5, 0x7770, RZ ;  /* 0x0000777005057816 */ /* 0x000fe200000000ff */
[-C--:B-1----:R-:W-:Y:S01]  /*14a0*/  FMUL R33, R26, R11.reuse ;  /* 0x0000000b1a217220 */ /* 0x082fe20000400000 */
[----:B------:R-:W-:Y:S01]  /*14b0*/  PRMT R4, R4, 0x7770, RZ ;  /* 0x0000777004047816 */ /* 0x000fe200000000ff */
[-C--:B-----5:R-:W-:Y:S01]  /*14c0*/  FMUL R35, R50, R11.reuse ;  /* 0x0000000b32237220 */ /* 0x0a0fe20000400000 */
[----:B------:R-:W-:Y:S01]  /*14d0*/  PRMT R0, R0, 0x7770, RZ ;  /* 0x0000777000007816 */ /* 0x000fe200000000ff */
[-C--:B------:R-:W-:Y:S01]  /*14e0*/  FMUL R29, R52, R11.reuse ;  /* 0x0000000b341d7220 */ /* 0x080fe20000400000 */
[----:B------:R-:W-:Y:S01]  /*14f0*/  MOV R32, UR4 ;  /* 0x0000000400207c02 */ /* 0x000fe20008000f00 */
[----:B----4-:R-:W-:Y:S01]  /*1500*/  @P5 FMUL R32, R54, R11 ;  /* 0x0000000b36205220 */ /* 0x010fe20000400000 */
[----:B------:R-:W-:-:S02]  /*1510*/  PRMT R2, R2, 0x7770, RZ ;  /* 0x0000777002027816 */ /* 0x000fc400000000ff */
[----:B------:R-:W-:Y:S02]  /*1520*/  ISETP.NE.AND P5, PT, R0, RZ, PT ;  /* 0x000000ff0000720c */ /* 0x000fe40003fa5270 */
[----:B------:R-:W-:Y:S02]  /*1530*/  PRMT R3, R3, 0x7770, RZ ;  /* 0x0000777003037816 */ /* 0x000fe400000000ff */
[----:B------:R-:W-:Y:S01]  /*1540*/  MOV R34, UR4 ;  /* 0x0000000400227c02 */ /* 0x000fe20008000f00 */
[-C--:B------:R-:W-:Y:S01]  /*1550*/  @P3 FMUL R34, R56, R11.reuse ;  /* 0x0000000b38223220 */ /* 0x080fe20000400000 */
[----:B------:R-:W-:Y:S01]  /*1560*/  ISETP.NE.AND P3, PT, R3, RZ, PT ;  /* 0x000000ff0300720c */ /* 0x000fe20003f65270 */
[----:B------:R-:W-:Y:S01]  /*1570*/  FMUL R27, R46, R11 ;  /* 0x0000000b2e1b7220 */ /* 0x000fe20000400000 */
[----:B------:R-:W-:Y:S02]  /*1580*/  PRMT R21, R21, 0x7770, RZ ;  /* 0x0000777015157816 */ /* 0x000fe400000000ff */
[----:B------:R-:W-:-:S02]  /*1590*/  FSEL R29, R29, R10, P5 ;  /* 0x0000000a1d1d7208 */ /* 0x000fc40002800000 */
[----:B------:R-:W-:Y:S02]  /*15a0*/  FSEL R27, R27, R10, P3 ;  /* 0x0000000a1b1b7208 */ /* 0x000fe40001800000 */
[----:B------:R-:W-:Y:S01]  /*15b0*/  MOV R26, UR4 ;  /* 0x00000004001a7c02 */ /* 0x000fe20008000f00 */
[----:B--2---:R-:W-:-:S05]  /*15c0*/  FMUL R15, R40, R11 ;  /* 0x0000000b280f7220 */ /* 0x004fca0000400000 */
[----:B------:R-:W-:Y:S01]  /*15d0*/  FSEL R40, R15, R10, P4 ;  /* 0x0000000a0f287208 */ /* 0x000fe20002000000 */
[----:B------:R-:W-:Y:S01]  /*15e0*/  @P6 FMUL R8, R62, R11 ;  /* 0x0000000b3e086220 */ /* 0x000fe20000400000 */
[----:B------:R-:W-:-:S04]  /*15f0*/  ISETP.NE.AND P6, PT, R5, RZ, PT ;  /* 0x000000ff0500720c */ /* 0x000fc80003fc5270 */
[----:B------:R-:W-:-:S04]  /*1600*/  FMNMX3 R5, R40, -INF , R8, !PT ;  /* 0xff80000028057876 */ /* 0x000fc80007800008 */
[----:B------:R-:W-:Y:S02]  /*1610*/  FMNMX3 R5, R5, R17, R24, !PT ;  /* 0x0000001105057276 */ /* 0x000fe40007800018 */
[----:B------:R-:W-:Y:S02]  /*1620*/  ISETP.NE.AND P4, PT, R23, RZ, PT ;  /* 0x000000ff1700720c */ /* 0x000fe40003f85270 */
[----:B------:R-:W-:Y:S01]  /*1630*/  FMNMX3 R5, R5, R9, R6, !PT ;  /* 0x0000000905057276 */ /* 0x000fe20007800006 */
[----:B------:R-:W-:-:S03]  /*1640*/  FMUL R23, R28, R11 ;  /* 0x0000000b1c177220 */ /* 0x000fc60000400000 */
[----:B------:R-:W-:Y:S02]  /*1650*/  FMNMX3 R5, R5, R7, R22, !PT ;  /* 0x0000000705057276 */ /* 0x000fe40007800016 */
[-C--:B------:R-:W-:Y:S02]  /*1660*/  FSEL R23, R23, R10.reuse, P4 ;  /* 0x0000000a17177208 */ /* 0x080fe40002000000 */
[----:B------:R-:W-:Y:S02]  /*1670*/  FMNMX3 R5, R5, R19, R20, !PT ;  /* 0x0000001305057276 */ /* 0x000fe40007800014 */
[----:B------:R-:W-:Y:S02]  /*1680*/  ISETP.NE.AND P4, PT, R4, RZ, PT ;  /* 0x000000ff0400720c */ /* 0x000fe40003f85270 */
[----:B------:R-:W-:Y:S02]  /*1690*/  FSEL R33, R33, R10, P6 ;  /* 0x0000000a21217208 */ /* 0x000fe40003000000 */
[----:B------:R-:W-:-:S02]  /*16a0*/  FMNMX3 R5, R5, R23, R18, !PT ;  /* 0x0000001705057276 */ /* 0x000fc40007800012 */
[----:B------:R-:W-:Y:S02]  /*16b0*/  FSEL R35, R35, R10, P4 ;  /* 0x0000000a23237208 */ /* 0x000fe40002000000 */
[----:B------:R-:W-:Y:S02]  /*16c0*/  FMNMX3 R5, R5, R33, R16, !PT ;  /* 0x0000002105057276 */ /* 0x000fe40007800010 */
[----:B------:R-:W-:Y:S02]  /*16d0*/  ISETP.NE.AND P4, PT, R2, RZ, PT ;  /* 0x000000ff0200720c */ /* 0x000fe40003f85270 */
[----:B------:R-:W-:Y:S01]  /*16e0*/  FMNMX3 R5, R5, R35, R32, !PT ;  /* 0x0000002305057276 */ /* 0x000fe20007800020 */
[-C--:B------:R-:W-:Y:S01]  /*16f0*/  FMUL R25, R42, R11.reuse ;  /* 0x0000000b2a197220 */ /* 0x080fe20000400000 */
[----:B------:R-:W-:Y:S01]  /*1700*/  MOV R28, UR4 ;  /* 0x00000004001c7c02 */ /* 0x000fe20008000f00 */
[----:B------:R-:W-:Y:S01]  /*1710*/  @P0 FMUL R28, R60, R11 ;  /* 0x0000000b3c1c0220 */ /* 0x000fe20000400000 */
[----:B------:R-:W-:-:S02]  /*1720*/  ISETP.NE.AND P0, PT, R21, RZ, PT ;  /* 0x000000ff1500720c */ /* 0x000fc40003f05270 */
[----:B------:R-:W-:Y:S01]  /*1730*/  FMNMX3 R5, R5, R29, R34, !PT ;  /* 0x0000001d05057276 */ /* 0x000fe20007800022 */
[----:B------:R-:W-:Y:S01]  /*1740*/  @P1 FMUL R26, R44, R11 ;  /* 0x0000000b2c1a1220 */ /* 0x000fe20000400000 */
[----:B------:R-:W-:Y:S02]  /*1750*/  FSEL R25, R25, R10, P0 ;  /* 0x0000000a19197208 */ /* 0x000fe40000000000 */
[----:B------:R-:W-:Y:S01]  /*1760*/  FMNMX3 R5, R5, R27, R28, !PT ;  /* 0x0000001b05057276 */ /* 0x000fe2000780001c */
[----:B------:R-:W-:Y:S02]  /*1770*/  IMAD.U32 R21, RZ, RZ, UR4 ;  /* 0x00000004ff157e24 */ /* 0x000fe4000f8e00ff */
[-C--:B---3--:R-:W-:Y:S01]  /*1780*/  @P2 FMUL R21, R14, R11.reuse ;  /* 0x0000000b0e152220 */ /* 0x088fe20000400000 */
[----:B------:R-:W-:Y:S01]  /*1790*/  @P4 FMUL R10, R48, R11 ;  /* 0x0000000b300a4220 */ /* 0x000fe20000400000 */
[----:B------:R-:W-:Y:S01]  /*17a0*/  UMOV UR4, 0xffffffff ;  /* 0xffffffff00047882 */ /* 0x000fe20000000000 */
        /* <DEDUP_REMOVED lines=28> */
[----:B------:R-:W-:Y:S01]  /*1970*/  FADD R40, R19, -R41 ;  /* 0x8000002913287221 */ /* 0x000fe20000000000 */
        /* <DEDUP_REMOVED lines=8> */
[----:B------:R-:W-:Y:S01]  /*1a00*/  FADD R14, R25, -R41 ;  /* 0x80000029190e7221 */ /* 0x000fe20000000000 */
[----:B------:R-:W-:Y:S01]  /*1a10*/  FFMA R25, R56, 1.925963033500011079e-08, R17 ;  /* 0x32a5706038197823 */ /* 0x000fe20000000011 */
[----:B------:R-:W-:Y:S01]  /*1a20*/  FFMA R52, R52, 1.925963033500011079e-08, R7 ;  /* 0x32a5706034347823 */ /* 0x000fe20000000007 */
[-C--:B------:R-:W-:Y:S01]  /*1a30*/  FFMA.SAT R17, R50, R11.reuse, 0.5 ;  /* 0x3f00000032117423 */ /* 0x080fe2000000200b */
[----:B------:R-:W-:Y:S01]  /*1a40*/  FADD R4, R23, -R41 ;  /* 0x8000002917047221 */ /* 0x000fe20000000000 */
[----:B------:R-:W-:Y:S01]  /*1a50*/  FADD R7, R9, -12583039 ;  /* 0xcb40007f09077421 */ /* 0x000fe20000000000 */
[-C--:B------:R-:W-:Y:S01]  /*1a60*/  FFMA.SAT R23, R48, R11.reuse, 0.5 ;  /* 0x3f00000030177423 */ /* 0x080fe2000000200b */
[-C--:B------:R-:W-:Y:S01]  /*1a70*/  FFMA.RM R17, R17, R12.reuse, 12582913 ;  /* 0x4b40000111117423 */ /* 0x080fe2000000400c */
[----:B------:R-:W-:Y:S01]  /*1a80*/  FFMA R54, R54, 1.925963033500011079e-08, R13 ;  /* 0x32a5706036367823 */ /* 0x000fe2000000000d */
[C---:B------:R-:W-:Y:S01]  /*1a90*/  FFMA R7, R46.reuse, 1.4426950216293334961, -R7 ;  /* 0x3fb8aa3b2e077823 */ /* 0x040fe20000000807 */
[-C--:B------:R-:W-:Y:S01]  /*1aa0*/  FFMA.RM R23, R23, R12.reuse, 12582913 ;  /* 0x4b40000117177423 */ /* 0x080fe2000000400c */
[----:B------:R-:W-:Y:S01]  /*1ab0*/  FADD R2, R33, -R41 ;  /* 0x8000002921027221 */ /* 0x000fe20000000000 */
        /* <DEDUP_REMOVED lines=12> */
[----:B------:R-:W-:Y:S01]  /*1b80*/  FADD R8, -R41, R21 ;  /* 0x0000001529087221 */ /* 0x000fe20000000100 */
[-C--:B------:R-:W-:Y:S01]  /*1b90*/  FFMA.RM R13, R13, R12.reuse, 12582913 ;  /* 0x4b4000010d0d7423 */ /* 0x080fe2000000400c */
[----:B------:R-:W-:Y:S01]  /*1ba0*/  FADD R0, -R41, R16 ;  /* 0x0000001029007221 */ /* 0x000fe20000000100 */
[C---:B------:R-:W-:Y:S01]  /*1bb0*/  FFMA R7, R44.reuse, 1.4426950216293334961, -R7 ;  /* 0x3fb8aa3b2c077823 */ /* 0x040fe20000000807 */
[----:B------:R-:W-:Y:S01]  /*1bc0*/  FADD R16, R27, -R41 ;  /* 0x800000291b107221 */ /* 0x000fe20000000000 */
[----:B------:R-:W-:Y:S01]  /*1bd0*/  FADD R21, R13, -12583039 ;  /* 0xcb40007f0d157421 */ /* 0x000fe20000000000 */
[C---:B------:R-:W-:Y:S01]  /*1be0*/  FADD R24, -R41.reuse, R20 ;  /* 0x0000001429187221 */ /* 0x040fe20000000100 */
[----:B------:R-:W-:Y:S01]  /*1bf0*/  FFMA R44, R44, 1.925963033500011079e-08, R7 ;  /* 0x32a570602c2c7823 */ /* 0x000fe20000000007 */
[----:B------:R-:W-:Y:S01]  /*1c00*/  FFMA.SAT R7, R40, R11, 0.5 ;  /* 0x3f00000028077423 */ /* 0x000fe2000000200b */
[C---:B------:R-:W-:Y:S01]  /*1c10*/  FFMA R21, R42.reuse, 1.4426950216293334961, -R21 ;  /* 0x3fb8aa3b2a157823 */ /* 0x040fe20000000815 */
[----:B------:R-:W-:Y:S01]  /*1c20*/  FADD R22, -R41, R18 ;  /* 0x0000001229167221 */ /* 0x000fe20000000100 */
[----:B------:R-:W-:Y:S01]  /*1c30*/  SHF.L.U32 R18, R15, 0x17, RZ ;  /* 0x000000170f127819 */ /* 0x000fe200000006ff */
[----:B------:R-:W-:Y:S01]  /*1c40*/  FFMA.RM R7, R7, R12, 12582913 ;  /* 0x4b40000107077423 */ /* 0x000fe2000000400c */
[----:B------:R-:W-:Y:S01]  /*1c50*/  FFMA R42, R42, 1.925963033500011079e-08, R21 ;  /* 0x32a570602a2a7823 */ /* 0x000fe20000000015 */
[----:B------:R-:W-:Y:S01]  /*1c60*/  FADD R20, R35, -R41 ;  /* 0x8000002923147221 */ /* 0x000fe20000000000 */
[----:B------:R-:W0:Y:S01]  /*1c70*/  MUFU.EX2 R21, R52 ;  /* 0x0000003400157308 */ /* 0x000e220000000800 */
[----:B------:R-:W-:Y:S01]  /*1c80*/  FADD R27, R7, -12583039 ;  /* 0xcb40007f071b7421 */ /* 0x000fe20000000000 */
[----:B------:R-:W-:-:S02]  /*1c90*/  IMAD.SHL.U32 R3, R3, 0x800000, RZ ;  /* 0x0080000003037824 */ /* 0x000fc400078e00ff */
[----:B------:R-:W-:Y:S01]  /*1ca0*/  FADD R6, R29, -R41 ;  /* 0x800000291d067221 */ /* 0x000fe20000000000 */
[----:B------:R-:W-:Y:S01]  /*1cb0*/  SHF.L.U32 R17, R17, 0x17, RZ ;  /* 0x0000001711117819 */ /* 0x000fe200000006ff */
[----:B------:R-:W-:Y:S01]  /*1cc0*/  FFMA R27, R40, 1.4426950216293334961, -R27 ;  /* 0x3fb8aa3b281b7823 */ /* 0x000fe2000000081b */
[----:B------:R-:W-:Y:S01]  /*1cd0*/  FADD R10, R10, -R41 ;  /* 0x800000290a0a7221 */ /* 0x000fe20000000000 */
[C---:B------:R-:W-:Y:S01]  /*1ce0*/  FADD R32, -R41.reuse, R32 ;  /* 0x0000002029207221 */ /* 0x040fe20000000100 */
[----:B------:R-:W-:Y:S01]  /*1cf0*/  MUFU.EX2 R52, R33 ;  /* 0x0000002100347308 */ /* 0x000fe20000000800 */
[----:B------:R-:W-:Y:S01]  /*1d00*/  FFMA R40, R40, 1.925963033500011079e-08, R27 ;  /* 0x32a5706028287823 */ /* 0x000fe2000000001b */
[----:B------:R-:W-:Y:S01]  /*1d10*/  FFMA.SAT R27, R24, R11, 0.5 ;  /* 0x3f000000181b7423 */ /* 0x000fe2000000200b */
[C---:B------:R-:W-:Y:S01]  /*1d20*/  FADD R34, -R41.reuse, R34 ;  /* 0x0000002229227221 */ /* 0x040fe20000000100 */
[C---:B------:R-:W-:Y:S01]  /*1d30*/  FADD R28, -R41.reuse, R28 ;  /* 0x0000001c291c7221 */ /* 0x040fe20000000100 */
[----:B------:R-:W-:Y:S01]  /*1d40*/  FADD R26, -R41, R26 ;  /* 0x0000001a291a7221 */ /* 0x000fe20000000100 */
[----:B------:R-:W-:Y:S01]  /*1d50*/  FFMA.RM R15, R27, R12, 12582913 ;  /* 0x4b4000011b0f7423 */ /* 0x000fe2000000400c */
[----:B------:R-:W-:Y:S01]  /*1d60*/  SHF.L.U32 R19, R19, 0x17, RZ ;  /* 0x0000001713137819 */ /* 0x000fe200000006ff */
[----:B------:R-:W-:Y:S01]  /*1d70*/  MUFU.EX2 R50, R50 ;  /* 0x0000003200327308 */ /* 0x000fe20000000800 */
[----:B0-----:R-:W-:Y:S01]  /*1d80*/  FMUL R18, R18, R21 ;  /* 0x0000001512127220 */ /* 0x001fe20000400000 */
[----:B------:R-:W-:Y:S01]  /*1d90*/  FADD R21, R15, -12583039 ;  /* 0xcb40007f0f157421 */ /* 0x000fe20000000000 */
[----:B------:R-:W-:Y:S01]  /*1da0*/  IMAD.SHL.U32 R13, R13, 0x800000, RZ ;  /* 0x008000000d0d7824 */ /* 0x000fe200078e00ff */
[----:B------:R-:W-:-:S02]  /*1db0*/  SHF.L.U32 R7, R7, 0x17, RZ ;  /* 0x0000001707077819 */ /* 0x000fc400000006ff */
[C---:B------:R-:W-:Y:S01]  /*1dc0*/  FFMA R21, R24.reuse, 1.4426950216293334961, -R21 ;  /* 0x3fb8aa3b18157823 */ /* 0x040fe20000000815 */
[----:B------:R-:W-:Y:S01]  /*1dd0*/  SHF.L.U32 R15, R15, 0x17, RZ ;  /* 0x000000170f0f7819 */ /* 0x000fe200000006ff */
[----:B------:R-:W-:Y:S01]  /*1de0*/  MUFU.EX2 R44, R44 ;  /* 0x0000002c002c7308 */ /* 0x000fe20000000800 */
[----:B------:R-:W-:Y:S01]  /*1df0*/  SHF.L.U32 R5, R5, 0x17, RZ ;  /* 0x0000001705057819 */ /* 0x000fe200000006ff */
        /* <DEDUP_REMOVED lines=12> */
[----:B------:R-:W-:Y:S01]  /*1ec0*/  SHF.L.U32 R3, R9, 0x17, RZ ;  /* 0x0000001709037819 */ /* 0x000fe200000006ff */
[-C--:B------:R-:W-:Y:S01]  /*1ed0*/  FFMA.SAT R9, R2, R11.reuse, 0.5 ;  /* 0x3f00000002097423 */ /* 0x080fe2000000200b */
[----:B------:R-:W-:Y:S01]  /*1ee0*/  FADD R41, R27, -12583039 ;  /* 0xcb40007f1b297421 */ /* 0x000fe20000000000 */
[----:B------:R-:W0:Y:S02]  /*1ef0*/  MUFU.EX2 R25, R48 ;  /* 0x0000003000197308 */ /* 0x000e240000000800 */
[----:B------:R-:W-:Y:S01]  /*1f00*/  FFMA.RM R33, R9, R12, 12582913 ;  /* 0x4b40000109217423 */ /* 0x000fe2000000400c */
[C---:B------:R-:W-:Y:S01]  /*1f10*/  FFMA R41, R22.reuse, 1.4426950216293334961, -R41 ;  /* 0x3fb8aa3b16297823 */ /* 0x040fe20000000829 */
[----:B------:R-:W-:Y:S02]  /*1f20*/  FMUL R3, R3, R52 ;  /* 0x0000003403037220 */ /* 0x000fe40000400000 */
[----:B------:R-:W-:Y:S01]  /*1f30*/  FADD R9, R33, -12583039 ;  /* 0xcb40007f21097421 */ /* 0x000fe20000000000 */
[----:B------:R-:W-:Y:S01]  /*1f40*/  FFMA R46, R22, 1.925963033500011079e-08, R41 ;  /* 0x32a57060162e7823 */ /* 0x000fe20000000029 */
[----:B------:R-:W-:Y:S01]  /*1f50*/  FFMA.SAT R41, R32, R11, 0.5 ;  /* 0x3f00000020297423 */ /* 0x000fe2000000200b */
[----:B------:R-:W1:Y:S01]  /*1f60*/  MUFU.EX2 R40, R40 ;  /* 0x0000002800287308 */ /* 0x000e620000000800 */
[----:B------:R-:W-:-:S02]  /*1f70*/  FFMA R9, R2, 1.4426950216293334961, -R9 ;  /* 0x3fb8aa3b02097823 */ /* 0x000fc40000000809 */
[-C--:B------:R-:W-:Y:S02]  /*1f80*/  FFMA.RM R41, R41, R12.reuse, 12582913 ;  /* 0x4b40000129297423 */ /* 0x080fe4000000400c */
[----:B------:R-:W-:Y:S01]  /*1f90*/  FFMA R43, R2, 1.925963033500011079e-08, R9 ;  /* 0x32a57060022b7823 */ /* 0x000fe20000000009 */
[----:B------:R-:W-:Y:S01]  /*1fa0*/  FFMA.SAT R9, R0, R11, 0.5 ;  /* 0x3f00000000097423 */ /* 0x000fe2000000200b */
[----:B------:R-:W-:Y:S01]  /*1fb0*/  SHF.L.U32 R2, R23, 0x17, RZ ;  /* 0x0000001717027819 */ /* 0x000fe200000006ff */
[----:B------:R-:W2:Y:S02]  /*1fc0*/  MUFU.EX2 R24, R35 ;  /* 0x0000002300187308 */ /* 0x000ea40000000800 */
[----:B------:R-:W-:Y:S02]  /*1fd0*/  FFMA.RM R9, R9, R12, 12582913 ;  /* 0x4b40000109097423 */ /* 0x000fe4000000400c */
[----:B0-----:R-:W-:Y:S02]  /*1fe0*/  FMUL R2, R2, R25 ;  /* 0x0000001902027220 */ /* 0x001fe40000400000 */
[C---:B------:R-:W-:Y:S01]  /*1ff0*/  FADD R23, R9.reuse, -12583039 ;  /* 0xcb40007f09177421 */ /* 0x040fe20000000000 */
[----:B------:R-:W-:Y:S01]  /*2000*/  SHF.L.U32 R9, R9, 0x17, RZ ;  /* 0x0000001709097819 */ /* 0x000fe200000006ff */
[----:B------:R0:W-:Y:S01]  /*2010*/  MUFU.EX2 R22, R29 ;  /* 0x0000001d00167308 */ /* 0x0001e20000000800 */
[----:B-1----:R-:W-:Y:S01]  /*2020*/  FMUL R25, R7, R40 ;  /* 0x0000002807197220 */ /* 0x002fe20000400000 */
[----:B------:R-:W-:-:S04]  /*2030*/  FFMA R23, R0, 1.4426950216293334961, -R23 ;  /* 0x3fb8aa3b00177823 */ /* 0x000fc80000000817 */
[----:B------:R-:W-:Y:S01]  /*2040*/  FFMA R45, R0, 1.925963033500011079e-08, R23 ;  /* 0x32a57060002d7823 */ /* 0x000fe20000000017 */
[----:B------:R-:W-:Y:S01]  /*2050*/  FMUL R0, R17, R50 ;  /* 0x0000003211007220 */ /* 0x000fe20000400000 */
[-C--:B------:R-:W-:Y:S01]  /*2060*/  FFMA.SAT R17, R20, R11.reuse, 0.5 ;  /* 0x3f00000014117423 */ /* 0x080fe2000000200b */
[----:B--2---:R-:W-:Y:S01]  /*2070*/  FMUL R24, R15, R24 ;  /* 0x000000180f187220 */ /* 0x004fe20000400000 */
[----:B------:R-:W1:Y:S01]  /*2080*/  MUFU.EX2 R54, R54 ;  /* 0x0000003600367308 */ /* 0x000e620000000800 */
[----:B0-----:R-:W-:Y:S01]  /*2090*/  FFMA.SAT R29, R8, R11, 0.5 ;  /* 0x3f000000081d7423 */ /* 0x001fe2000000200b */
[----:B------:R-:W-:-:S04]  /*20a0*/  FFMA.RM R17, R17, R12, 12582913 ;  /* 0x4b40000111117423 */ /* 0x000fc8000000400c */
[C---:B------:R-:W-:Y:S01]  /*20b0*/  FADD R23, R17.reuse, -12583039 ;  /* 0xcb40007f11177421 */ /* 0x040fe20000000000 */
[----:B------:R-:W-:Y:S01]  /*20c0*/  SHF.L.U32 R17, R17, 0x17, RZ ;  /* 0x0000001711117819 */ /* 0x000fe200000006ff */
[----:B------:R-:W0:Y:S02]  /*20d0*/  MUFU.EX2 R49, R46 ;  /* 0x0000002e00317308 */ /* 0x000e240000000800 */
[----:B------:R-:W-:-:S04]  /*20e0*/  FFMA R23, R20, 1.4426950216293334961, -R23 ;  /* 0x3fb8aa3b14177823 */ /* 0x000fc80000000817 */
[----:B------:R-:W-:Y:S01]  /*20f0*/  FFMA R47, R20, 1.925963033500011079e-08, R23 ;  /* 0x32a57060142f7823 */ /* 0x000fe20000000017 */
[----:B------:R-:W-:Y:S01]  /*2100*/  FMUL R20, R19, R44 ;  /* 0x0000002c13147220 */ /* 0x000fe20000400000 */
[----:B------:R-:W-:Y:S01]  /*2110*/  FADD R19, R41, -12583039 ;  /* 0xcb40007f29137421 */ /* 0x000fe20000000000 */
[----:B-1----:R-:W-:Y:S01]  /*2120*/  FMUL R5, R5, R54 ;  /* 0x0000003605057220 */ /* 0x002fe20000400000 */
[----:B------:R-:W-:Y:S02]  /*2130*/  MUFU.EX2 R46, R47 ;  /* 0x0000002f002e7308 */ /* 0x000fe40000000800 */
[----:B------:R-:W-:-:S04]  /*2140*/  FFMA R19, R32, 1.4426950216293334961, -R19 ;  /* 0x3fb8aa3b20137823 */ /* 0x000fc80000000813 */
[----:B------:R-:W-:Y:S01]  /*2150*/  FFMA R32, R32, 1.925963033500011079e-08, R19 ;  /* 0x32a5706020207823 */ /* 0x000fe20000000013 */
[----:B------:R-:W-:Y:S01]  /*2160*/  FMUL R19, R13, R42 ;  /* 0x0000002a0d137220 */ /* 0x000fe20000400000 */
        /* <DEDUP_REMOVED lines=9> */
[----:B------:R-:W-:Y:S01]  /*2200*/  FMUL R23, R21, R22 ;  /* 0x0000001615177220 */ /* 0x000fe20000400000 */
[----:B------:R-:W-:Y:S01]  /*2210*/  SHF.L.U32 R22, R27, 0x17, RZ ;  /* 0x000000171b167819 */ /* 0x000fe200000006ff */
[----:B------:R-:W-:Y:S01]  /*2220*/  FFMA.SAT R27, R26, R11, 0.5 ;  /* 0x3f0000001a1b7423 */ /* 0x000fe2000000200b */
[C---:B------:R-:W-:Y:S01]  /*2230*/  FADD R7, R6.reuse, -12583039 ;  /* 0xcb40007f06077421 */ /* 0x040fe20000000000 */
[----:B------:R-:W-:Y:S01]  /*2240*/  MUFU.EX2 R42, R42 ;  /* 0x0000002a002a7308 */ /* 0x000fe20000000800 */
[----:B------:R-:W-:Y:S02]  /*2250*/  IMAD.SHL.U32 R6, R6, 0x800000, RZ ;  /* 0x0080000006067824 */ /* 0x000fe400078e00ff */
[----:B0-----:R-:W-:Y:S01]  /*2260*/  FMUL R22, R22, R49 ;  /* 0x0000003116167220 */ /* 0x001fe20000400000 */
        /* <DEDUP_REMOVED lines=21> */
[----:B------:R-:W-:Y:S01]  /*23c0*/  IMAD.SHL.U32 R21, R33, 0x800000, RZ ;  /* 0x0080000021157824 */ /* 0x000fe200078e00ff */
[----:B------:R-:W-:Y:S02]  /*23d0*/  MUFU.EX2 R44, R44 ;  /* 0x0000002c002c7308 */ /* 0x000fe40000000800 */
[C---:B------:R-:W-:Y:S01]  /*23e0*/  FADD R27, R14.reuse, -12583039 ;  /* 0xcb40007f0e1b7421 */ /* 0x040fe20000000000 */
[----:B0-----:R-:W-:Y:S01]  /*23f0*/  FMUL R21, R21, R28 ;  /* 0x0000001c15157220 */ /* 0x001fe20000400000 */
[----:B------:R-:W-:Y:S02]  /*2400*/  SHF.L.U32 R14, R14, 0x17, RZ ;  /* 0x000000170e0e7819 */ /* 0x000fe400000006ff */
[----:B------:R-:W-:Y:S01]  /*2410*/  FFMA R27, R26, 1.4426950216293334961, -R27 ;  /* 0x3fb8aa3b1a1b7823 */ /* 0x000fe2000000081b */
[----:B-1----:R-:W-:Y:S01]  /*2420*/  FMUL R6, R6, R43 ;  /* 0x0000002b06067220 */ /* 0x002fe20000400000 */
[----:B------:R-:W0:Y:S02]  /*2430*/  MUFU.EX2 R28, R45 ;  /* 0x0000002d001c7308 */ /* 0x000e240000000800 */
[----:B------:R-:W-:Y:S01]  /*2440*/  FFMA R33, R26, 1.925963033500011079e-08, R27 ;  /* 0x32a570601a217823 */ /* 0x000fe2000000001b */
[----:B------:R-:W-:Y:S01]  /*2450*/  FFMA.SAT R27, R10, R11, 0.5 ;  /* 0x3f0000000a1b7423 */ /* 0x000fe2000000200b */
[----:B------:R-:W-:-:S03]  /*2460*/  FADD R26, RZ, R18 ;  /* 0x00000012ff1a7221 */ /* 0x000fc60000000000 */
[-C--:B------:R-:W-:Y:S01]  /*2470*/  FFMA.RM R11, R27, R12.reuse, 12582913 ;  /* 0x4b4000011b0b7423 */ /* 0x080fe2000000400c */
[----:B------:R-:W-:Y:S01]  /*2480*/  FFMA.RM R12, R29, R12, 12582913 ;  /* 0x4b4000011d0c7423 */ /* 0x000fe2000000400c */
[----:B------:R-:W1:Y:S02]  /*2490*/  MUFU.EX2 R40, R40 ;  /* 0x0000002800287308 */ /* 0x000e640000000800 */
[C---:B------:R-:W-:Y:S01]  /*24a0*/  FADD R27, R11.reuse, -12583039 ;  /* 0xcb40007f0b1b7421 */ /* 0x040fe20000000000 */
[----:B------:R-:W-:-:S03]  /*24b0*/  IMAD.SHL.U32 R11, R11, 0x800000, RZ ;  /* 0x008000000b0b7824 */ /* 0x000fc600078e00ff */
[C---:B------:R-:W-:Y:S01]  /*24c0*/  FFMA R27, R10.reuse, 1.4426950216293334961, -R27 ;  /* 0x3fb8aa3b0a1b7823 */ /* 0x040fe2000000081b */
[----:B0-----:R-:W-:Y:S01]  /*24d0*/  FMUL R29, R9, R28 ;  /* 0x0000001c091d7220 */ /* 0x001fe20000400000 */
[----:B------:R-:W-:Y:S02]  /*24e0*/  FMUL R28, R17, R46 ;  /* 0x0000002e111c7220 */ /* 0x000fe40000400000 */
[----:B------:R-:W-:Y:S01]  /*24f0*/  FFMA R10, R10, 1.925963033500011079e-08, R27 ;  /* 0x32a570600a0a7823 */ /* 0x000fe2000000001b */
[----:B------:R-:W-:Y:S01]  /*2500*/  FADD R27, R26, R5 ;  /* 0x000000051a1b7221 */ /* 0x000fe20000000000 */
[----:B------:R-:W-:Y:S01]  /*2510*/  SHF.L.U32 R17, R7, 0x17, RZ ;  /* 0x0000001707117819 */ /* 0x000fe200000006ff */
[----:B------:R-:W0:Y:S02]  /*2520*/  MUFU.EX2 R33, R33 ;  /* 0x0000002100217308 */ /* 0x000e240000000800 */
[----:B------:R-:W-:Y:S02]  /*2530*/  FADD R26, R27, R4 ;  /* 0x000000041b1a7221 */ /* 0x000fe40000000000 */
[----:B------:R-:W-:-:S02]  /*2540*/  FMUL R17, R17, R48 ;  /* 0x0000003011117220 */ /* 0x000fc40000400000 */
        /* <DEDUP_REMOVED lines=15> */
[C---:B------:R-:W-:Y:S01]  /*2640*/  FADD R9, R12.reuse, -12583039 ;  /* 0xcb40007f0c097421 */ /* 0x040fe20000000000 */
[----:B------:R-:W-:Y:S02]  /*2650*/  SHF.L.U32 R12, R12, 0x17, RZ ;  /* 0x000000170c0c7819 */ /* 0x000fe400000006ff */
[----:B------:R-:W-:Y:S01]  /*2660*/  FADD R7, R32, R27 ;  /* 0x0000001b20077221 */ /* 0x000fe20000000000 */
[C---:B------:R-:W-:Y:S01]  /*2670*/  FFMA R9, R8.reuse, 1.4426950216293334961, -R9 ;  /* 0x3fb8aa3b08097823 */ /* 0x040fe20000000809 */
[----:B------:R-:W2:Y:S02]  /*2680*/  MUFU.EX2 R32, R10 ;  /* 0x0000000a00207308 */ /* 0x000ea40000000800 */
[----:B------:R-:W-:Y:S01]  /*2690*/  FADD R7, R7, R26 ;  /* 0x0000001a07077221 */ /* 0x000fe20000000000 */
[----:B------:R-:W-:Y:S01]  /*26a0*/  FFMA R34, R8, 1.925963033500011079e-08, R9 ;  /* 0x32a5706008227823 */ /* 0x000fe20000000009 */
[----:B------:R-:W-:-:S02]  /*26b0*/  SHF.L.U32 R9, R15, 0x17, RZ ;  /* 0x000000170f097819 */ /* 0x000fc400000006ff */
[----:B------:R-:W-:Y:S01]  /*26c0*/  FADD R8, R7, R6 ;  /* 0x0000000607087221 */ /* 0x000fe20000000000 */
[----:B------:R-:W-:Y:S01]  /*26d0*/  SHF.L.U32 R7, R16, 0x17, RZ ;  /* 0x0000001710077819 */ /* 0x000fe200000006ff */
[----:B------:R-:W3:Y:S01]  /*26e0*/  MUFU.EX2 R15, R34 ;  /* 0x00000022000f7308 */ /* 0x000ee20000000800 */
[----:B------:R-:W-:Y:S01]  /*26f0*/  FMUL R9, R9, R44 ;  /* 0x0000002c09097220 */ /* 0x000fe20000400000 */
[----:B------:R-:W-:Y:S02]  /*2700*/  FADD R16, R8, R17 ;  /* 0x0000001108107221 */ /* 0x000fe40000000000 */
[----:B-1----:R-:W-:Y:S01]  /*2710*/  FMUL R8, R7, R40 ;  /* 0x0000002807087220 */ /* 0x002fe20000400000 */
[----:B0-----:R-:W-:Y:S01]  /*2720*/  FMUL R7, R14, R33 ;  /* 0x000000210e077220 */ /* 0x001fe20000400000 */
[----:B------:R-:W-:Y:S01]  /*2730*/  FADD R13, R16, R9 ;  /* 0x00000009100d7221 */ /* 0x000fe20000000000 */
[----:B--2---:R-:W-:-:S03]  /*2740*/  FMUL R16, R11, R32 ;  /* 0x000000200b107220 */ /* 0x004fc60000400000 */
[----:B------:R-:W-:-:S04]  /*2750*/  FADD R10, R13, R8 ;  /* 0x000000080d0a7221 */ /* 0x000fc80000000000 */
        /* <DEDUP_REMOVED lines=13> */
.L_x_35142:
        /* <DEDUP_REMOVED lines=12> */
[----:B0-----:R-:W-:Y:S05]  /*28f0*/  CALL.REL.NOINC `($__internal_583_$__cuda_sm3x_div_rn_noftz_f32_slowpath) ;  /* 0x0000003000687944 */ /* 0x001fea0003c00000 */
[----:B------:R-:W-:-:S07]  /*2900*/  MOV R12, R11 ;  /* 0x0000000b000c7202 */ /* 0x000fce0000000f00 */
.L_x_35083:
[----:B------:R-:W-:Y:S05]  /*2910*/  BSYNC.RECONVERGENT B2 ;  /* 0x0000000000027941 */ /* 0x000fea0003800200 */
.L_x_35082:
        /* <DEDUP_REMOVED lines=12> */
[----:B0-----:R-:W-:Y:S05]  /*29e0*/  CALL.REL.NOINC `($__internal_583_$__cuda_sm3x_div_rn_noftz_f32_slowpath) ;  /* 0x00000030002c7944 */ /* 0x001fea0003c00000 */
[----:B------:R-:W-:-:S07]  /*29f0*/  MOV R13, R11 ;  /* 0x0000000b000d7202 */ /* 0x000fce0000000f00 */
.L_x_35085:
[----:B------:R-:W-:Y:S05]  /*2a00*/  BSYNC.RECONVERGENT B2 ;  /* 0x0000000000027941 */ /* 0x000fea0003800200 */
.L_x_35084:
        /* <DEDUP_REMOVED lines=12> */
[----:B0-----:R-:W-:Y:S05]  /*2ad0*/  CALL.REL.NOINC `($__internal_583_$__cuda_sm3x_div_rn_noftz_f32_slowpath) ;  /* 0x0000002c00f07944 */ /* 0x001fea0003c00000 */
[----:B------:R-:W-:-:S07]  /*2ae0*/  MOV R14, R11 ;  /* 0x0000000b000e7202 */ /* 0x000fce0000000f00 */
.L_x_35087:
[----:B------:R-:W-:Y:S05]  /*2af0*/  BSYNC.RECONVERGENT B2 ;  /* 0x0000000000027941 */ /* 0x000fea0003800200 */
.L_x_35086:
        /* <DEDUP_REMOVED lines=12> */
[----:B0-----:R-:W-:Y:S05]  /*2bc0*/  CALL.REL.NOINC `($__internal_583_$__cuda_sm3x_div_rn_noftz_f32_slowpath) ;  /* 0x0000002c00b47944 */ /* 0x001fea0003c00000 */
[----:B------:R-:W-:-:S07]  /*2bd0*/  MOV R15, R11 ;  /* 0x0000000b000f7202 */ /* 0x000fce0000000f00 */
.L_x_35089:
[----:B------:R-:W-:Y:S05]  /*2be0*/  BSYNC.RECONVERGENT B2 ;  /* 0x0000000000027941 */ /* 0x000fea0003800200 */
.L_x_35088:
        /* <DEDUP_REMOVED lines=13> */
[----:B------:R-:W-:-:S07]  /*2cc0*/  IMAD.MOV.U32 R4, RZ, RZ, R11 ;  /* 0x000000ffff047224 */ /* 0x000fce00078e000b */
.L_x_35091:
[----:B------:R-:W-:Y:S05]  /*2cd0*/  BSYNC.RECONVERGENT B2 ;  /* 0x0000000000027941 */ /* 0x000fea0003800200 */
.L_x_35090:
        /* <DEDUP_REMOVED lines=14> */
.L_x_35093:
[----:B------:R-:W-:Y:S05]  /*2dc0*/  BSYNC.RECONVERGENT B2 ;  /* 0x0000000000027941 */ /* 0x000fea0003800200 */
.L_x_35092:
        /* <DEDUP_REMOVED lines=14> */
.L_x_35095:
[----:B------:R-:W-:Y:S05]  /*2eb0*/  BSYNC.RECONVERGENT B2 ;  /* 0x0000000000027941 */ /* 0x000fea0003800200 */
.L_x_35094:
        /* <DEDUP_REMOVED lines=14> */
.L_x_35097:
[----:B------:R-:W-:Y:S05]  /*2fa0*/  BSYNC.RECONVERGENT B2 ;  /* 0x0000000000027941 */ /* 0x000fea0003800200 */
.L_x_35096:
        /* <DEDUP_REMOVED lines=14> */
.L_x_35099:
[----:B------:R-:W-:Y:S05]  /*3090*/  BSYNC.RECONVERGENT B2 ;  /* 0x0000000000027941 */ /* 0x000fea0003800200 */
.L_x_35098:
        /* <DEDUP_REMOVED lines=12> */
[----:B------:R-:W-:Y:S05]  /*3160*/  CALL.REL.NOINC `($__internal_583_$__cuda_sm3x_div_rn_noftz_f32_slowpath) ;  /* 0x00000028004c7944 */ /* 0x000fea0003c00000 */
[----:B------:R-:W-:-:S07]  /*3170*/  IMAD.MOV.U32 R35, RZ, RZ, R11 ;  /* 0x000000ffff237224 */ /* 0x000fce00078e000b */
.L_x_35101:
[----:B------:R-:W-:Y:S05]  /*3180*/  BSYNC.RECONVERGENT B2 ;  /* 0x0000000000027941 */ /* 0x000fea0003800200 */
.L_x_35100:
        /* <DEDUP_REMOVED lines=12> */
[----:B------:R-:W-:Y:S05]  /*3250*/  CALL.REL.NOINC `($__internal_583_$__cuda_sm3x_div_rn_noftz_f32_slowpath) ;  /* 0x0000002800107944 */ /* 0x000fea0003c00000 */
[----:B------:R-:W-:-:S07]  /*3260*/  MOV R24, R11 ;  /* 0x0000000b00187202 */ /* 0x000fce0000000f00 */
.L_x_35103:
[----:B------:R-:W-:Y:S05]  /*3270*/  BSYNC.RECONVERGENT B2 ;  /* 0x0000000000027941 */ /* 0x000fea0003800200 */
.L_x_35102:
        /* <DEDUP_REMOVED lines=12> */
[----:B------:R-:W-:Y:S05]  /*3340*/  CALL.REL.NOINC `($__internal_583_$__cuda_sm3x_div_rn_noftz_f32_slowpath) ;  /* 0x0000002400d47944 */ /* 0x000fea0003c00000 */
[----:B------:R-:W-:-:S07]  /*3350*/  MOV R25, R11 ;  /* 0x0000000b00197202 */ /* 0x000fce0000000f00 */
.L_x_35105:
[----:B------:R-:W-:Y:S05]  /*3360*/  BSYNC.RECONVERGENT B2 ;  /* 0x0000000000027941 */ /* 0x000fea0003800200 */
.L_x_35104:
        /* <DEDUP_REMOVED lines=14> */
.L_x_35107:
[----:B------:R-:W-:Y:S05]  /*3450*/  BSYNC.RECONVERGENT B2 ;  /* 0x0000000000027941 */ /* 0x000fea0003800200 */
.L_x_35106:
        /* <DEDUP_REMOVED lines=12> */
[----:B------:R-:W-:Y:S05]  /*3520*/  CALL.REL.NOINC `($__internal_583_$__cuda_sm3x_div_rn_noftz_f32_slowpath) ;  /* 0x00000024005c7944 */ /* 0x000fea0003c00000 */
[----:B------:R-:W-:-:S07]  /*3530*/  MOV R21, R11 ;  /* 0x0000000b00157202 */ /* 0x000fce0000000f00 */
.L_x_35109:
[----:B------:R-:W-:Y:S05]  /*3540*/  BSYNC.RECONVERGENT B2 ;  /* 0x0000000000027941 */ /* 0x000fea0003800200 */
.L_x_35108:
        /* <DEDUP_REMOVED lines=13> */
[----:B------:R-:W-:-:S07]  /*3620*/  IMAD.MOV.U32 R22, RZ, RZ, R11 ;  /* 0x000000ffff167224 */ /* 0x000fce00078e000b */
.L_x_35111:
[----:B------:R-:W-:Y:S05]  /*3630*/  BSYNC.RECONVERGENT B2 ;  /* 0x0000000000027941 */ /* 0x000fea0003800200 */
.L_x_35110:
        /* <DEDUP_REMOVED lines=14> */
.L_x_35113:
[----:B------:R-:W-:Y:S05]  /*3720*/  BSYNC.RECONVERGENT B2 ;  /* 0x0000000000027941 */ /* 0x000fea0003800200 */
.L_x_35112:
        /* <DEDUP_REMOVED lines=14> */
.L_x_35115:
[----:B------:R-:W-:Y:S05]  /*3810*/  BSYNC.RECONVERGENT B2 ;  /* 0x0000000000027941 */ /* 0x000fea0003800200 */
.L_x_35114:
        /* <DEDUP_REMOVED lines=14> */
.L_x_35117:
[----:B------:R-:W-:Y:S05]  /*3900*/  BSYNC.RECONVERGENT B2 ;  /* 0x0000000000027941 */ /* 0x000fea0003800200 */
.L_x_35116:
        /* <DEDUP_REMOVED lines=14> */
.L_x_35119:
[----:B------:R-:W-:Y:S05]  /*39f0*/  BSYNC.RECONVERGENT B2 ;  /* 0x0000000000027941 */ /* 0x000fea0003800200 */
.L_x_35118:
        /* <DEDUP_REMOVED lines=14> */
.L_x_35121:
[----:B------:R-:W-:Y:S05]  /*3ae0*/  BSYNC.RECONVERGENT B2 ;  /* 0x0000000000027941 */ /* 0x000fea0003800200 */
.L_x_35120:
        /* <DEDUP_REMOVED lines=14> */
.L_x_35123:
[----:B------:R-:W-:Y:S05]  /*3bd0*/  BSYNC.RECONVERGENT B2 ;  /* 0x0000000000027941 */ /* 0x000fea0003800200 */
.L_x_35122:
        /* <DEDUP_REMOVED lines=14> */
.L_x_35125:
[----:B------:R-:W-:Y:S05]  /*3cc0*/  BSYNC.RECONVERGENT B2 ;  /* 0x0000000000027941 */ /* 0x000fea0003800200 */
.L_x_35124:
        /* <DEDUP_REMOVED lines=14> */
.L_x_35127:
[----:B------:R-:W-:Y:S05]  /*3db0*/  BSYNC.RECONVERGENT B2 ;  /* 0x0000000000027941 */ /* 0x000fea0003800200 */
.L_x_35126:
        /* <DEDUP_REMOVED lines=14> */
.L_x_35129:
[----:B------:R-:W-:Y:S05]  /*3ea0*/  BSYNC.RECONVERGENT B2 ;  /* 0x0000000000027941 */ /* 0x000fea0003800200 */
.L_x_35128:
        /* <DEDUP_REMOVED lines=15> */
[-C--:B------:R-:W-:Y:S02]  /*3fa0*/  IADD3.X R11, PT, PT, RZ, R0.reuse, RZ, P1, !PT ;  /* 0x00000000ff0b7210 */ /* 0x080fe40000ffe4ff */
[----:B------:R-:W-:-:S02]  /*3fb0*/  IADD3.X R17, PT, PT, RZ, R0, RZ, P0, !PT ;  /* 0x00000000ff117210 */ /* 0x000fc400007fe4ff */
[----:B------:R-:W-:Y:S02]  /*3fc0*/  LEA.HI R32, P0, R11, R32, RZ, 0x1 ;  /* 0x000000200b207211 */ /* 0x000fe400078108ff */
[----:B------:R-:W-:Y:S02]  /*3fd0*/  IADD3.X R9, PT, PT, RZ, R0, RZ, P2, !PT ;  /* 0x00000000ff097210 */ /* 0x000fe400017fe4ff */
[C---:B------:R-:W-:Y:S01]  /*3fe0*/  SHF.L.U64.HI R16, R8.reuse, 0x2, R17 ;  /* 0x0000000208107819 */ /* 0x040fe20000010211 */
[----:B------:R-:W-:Y:S01]  /*3ff0*/  IMAD.X R11, RZ, RZ, R11, P0 ;  /* 0x000000ffff0b7224 */ /* 0x000fe200000e060b */
[----:B------:R-:W-:Y:S02]  /*4000*/  LEA.HI R42, P1, R9, R42, RZ, 0x1 ;  /* 0x0000002a092a7211 */ /* 0x000fe400078308ff */
[----:B------:R-:W-:Y:S02]  /*4010*/  SHF.L.U32 R8, R8, 0x2, RZ ;  /* 0x0000000208087819 */ /* 0x000fe400000006ff */
[----:B------:R-:W-:-:S02]  /*4020*/  IADD3.X R9, PT, PT, RZ, R9, RZ, P1, !PT ;  /* 0x00000009ff097210 */ /* 0x000fc40000ffe4ff */
[----:B------:R-:W-:Y:S02]  /*4030*/  LOP3.LUT R8, R8, 0xfffffff8, RZ, 0xc0, !PT ;  /* 0xfffffff808087812 */ /* 0x000fe400078ec0ff */
[C---:B------:R-:W-:Y:S02]  /*4040*/  SHF.L.U64.HI R11, R32.reuse, 0x2, R11 ;  /* 0x00000002200b7819 */ /* 0x040fe4000001020b */
[----:B------:R-:W-:Y:S02]  /*4050*/  SHF.L.U32 R32, R32, 0x2, RZ ;  /* 0x0000000220207819 */ /* 0x000fe400000006ff */
        /* <DEDUP_REMOVED lines=8> */
[----:B------:R-:W-:Y:S02]  /*40e0*/  IADD3 R42, P1, PT, R42, UR40, RZ ;  /* 0x000000282a2a7c10 */ /* 0x000fe4000ff3e0ff */
[----:B------:R-:W-:-:S02]  /*40f0*/  IADD3.X R33, PT, PT, R11, UR41, RZ, P0, !PT ;  /* 0x000000290b217c10 */ /* 0x000fc400087fe4ff */
[C---:B------:R-:W-:Y:S02]  /*4100*/  IADD3 R45, P0, PT, R18.reuse, 0xc0, RZ ;  /* 0x000000c0122d7810 */ /* 0x040fe40007f1e0ff */
[----:B------:R-:W-:Y:S01]  /*4110*/  IADD3 R44, P6, PT, R18, 0x100, RZ ;  /* 0x00000100122c7810 */ /* 0x000fe20007fde0ff */
[----:B------:R1:W-:Y:S01]  /*4120*/  STG.E.64 desc[UR6][R32.64], R14 ;  /* 0x0000000e20007986 */ /* 0x0003e2000c101b06 */
[----:B------:R-:W-:Y:S02]  /*4130*/  IADD3.X R43, PT, PT, R10, UR41, RZ, P1, !PT ;  /* 0x000000290a2b7c10 */ /* 0x000fe40008ffe4ff */
[-C--:B------:R-:W-:Y:S02]  /*4140*/  IADD3.X R46, PT, PT, RZ, R0.reuse, RZ, P0, !PT ;  /* 0x00000000ff2e7210 */ /* 0x080fe400007fe4ff */
[----:B------:R-:W-:Y:S01]  /*4150*/  IADD3 R19, P0, PT, R18, 0x140, RZ ;  /* 0x0000014012137810 */ /* 0x000fe20007f1e0ff */
[----:B------:R2:W-:Y:S01]  /*4160*/  STG.E.64 desc[UR8][R42.64], R4 ;  /* 0x000000042a007986 */ /* 0x0005e2000c101b08 */
[----:B0-----:R-:W-:-:S02]  /*4170*/  IADD3.X R13, PT, PT, RZ, R0, RZ, P6, !PT ;  /* 0x00000000ff0d7210 */ /* 0x001fc400037fe4ff */
[----:B------:R-:W-:Y:S02]  /*4180*/  IADD3 R17, P1, PT, R18, 0x180, RZ ;  /* 0x0000018012117810 */ /* 0x000fe40007f3e0ff */
[----:B------:R-:W-:Y:S02]  /*4190*/  LEA.HI R45, P5, R46, R45, RZ, 0x1 ;  /* 0x0000002d2e2d7211 */ /* 0x000fe400078b08ff */
[C---:B------:R-:W-:Y:S02]  /*41a0*/  IADD3 R16, P2, PT, R18.reuse, 0x1c0, RZ ;  /* 0x000001c012107810 */ /* 0x040fe40007f5e0ff */
[-C--:B-1----:R-:W-:Y:S01]  /*41b0*/  IADD3.X R32, PT, PT, RZ, R0.reuse, RZ, P1, !PT ;  /* 0x00000000ff207210 */ /* 0x082fe20000ffe4ff */
[----:B------:R-:W-:Y:S01]  /*41c0*/  IMAD.X R46, RZ, RZ, R46, P5 ;  /* 0x000000ffff2e7224 */ /* 0x000fe200028e062e */
[----:B------:R-:W-:Y:S02]  /*41d0*/  IADD3 R11, P3, PT, R18, 0x200, RZ ;  /* 0x00000200120b7810 */ /* 0x000fe40007f7e0ff */
[----:B------:R-:W-:Y:S01]  /*41e0*/  LEA.HI R17, P1, R32, R17, RZ, 0x1 ;  /* 0x0000001120117211 */ /* 0x000fe200078308ff */
[----:B--2---:R-:W-:Y:S01]  /*41f0*/  IMAD.SHL.U32 R5, R45, 0x4, RZ ;  /* 0x000000042d057824 */ /* 0x004fe200078e00ff */
[----:B------:R-:W-:-:S02]  /*4200*/  IADD3.X R4, PT, PT, RZ, R0, RZ, P0, !PT ;  /* 0x00000000ff047210 */ /* 0x000fc400007fe4ff */
[----:B------:R-:W-:Y:S02]  /*4210*/  LEA.HI R12, P0, R13, R44, RZ, 0x1 ;  /* 0x0000002c0d0c7211 */ /* 0x000fe400078108ff */
[----:B------:R-:W-:Y:S02]  /*4220*/  IADD3 R10, P4, PT, R18, 0x240, RZ ;  /* 0x00000240120a7810 */ /* 0x000fe40007f9e0ff */
[----:B------:R-:W-:Y:S02]  /*4230*/  IADD3.X R13, PT, PT, RZ, R13, RZ, P0, !PT ;  /* 0x0000000dff0d7210 */ /* 0x000fe400007fe4ff */
[----:B------:R-:W-:Y:S02]  /*4240*/  LEA.HI R14, P0, R4, R19, RZ, 0x1 ;  /* 0x00000013040e7211 */ /* 0x000fe400078108ff */
[C---:B------:R-:W-:Y:S02]  /*4250*/  SHF.L.U64.HI R13, R12.reuse, 0x2, R13 ;  /* 0x000000020c0d7819 */ /* 0x040fe4000001020d */
[----:B------:R-:W-:-:S02]  /*4260*/  SHF.L.U32 R12, R12, 0x2, RZ ;  /* 0x000000020c0c7819 */ /* 0x000fc400000006ff */
[C---:B------:R-:W-:Y:S02]  /*4270*/  IADD3 R8, P5, PT, R18.reuse, 0x280, RZ ;  /* 0x0000028012087810 */ /* 0x040fe40007fbe0ff */
[----:B------:R-:W-:Y:S01]  /*4280*/  IADD3 R9, P6, PT, R18, 0x2c0, RZ ;  /* 0x000002c012097810 */ /* 0x000fe20007fde0ff */
[----:B------:R-:W-:Y:S01]  /*4290*/  IMAD.SHL.U32 R18, R17, 0x4, RZ ;  /* 0x0000000411127824 */ /* 0x000fe200078e00ff */
[----:B------:R-:W-:Y:S02]  /*42a0*/  IADD3.X R15, PT, PT, RZ, R4, RZ, P0, !PT ;  /* 0x00000004ff0f7210 */ /* 0x000fe400007fe4ff */
[----:B------:R-:W-:Y:S02]  /*42b0*/  LOP3.LUT R12, R12, 0xfffffff8, RZ, 0xc0, !PT ;  /* 0xfffffff80c0c7812 */ /* 0x000fe400078ec0ff */
[----:B------:R-:W-:Y:S02]  /*42c0*/  LOP3.LUT R4, R5, 0xfffffff8, RZ, 0xc0, !PT ;  /* 0xfffffff805047812 */ /* 0x000fe400078ec0ff */
[----:B------:R-:W-:-:S02]  /*42d0*/  IADD3.X R32, PT, PT, RZ, R32, RZ, P1, !PT ;  /* 0x00000020ff207210 */ /* 0x000fc40000ffe4ff */
[----:B------:R-:W-:Y:S02]  /*42e0*/  SHF.L.U64.HI R15, R14, 0x2, R15 ;  /* 0x000000020e0f7819 */ /* 0x000fe4000001020f */
[----:B------:R-:W-:Y:S02]  /*42f0*/  IADD3 R12, P1, PT, R12, UR40, RZ ;  /* 0x000000280c0c7c10 */ /* 0x000fe4000ff3e0ff */
[----:B------:R-:W-:Y:S02]  /*4300*/  SHF.L.U32 R14, R14, 0x2, RZ ;  /* 0x000000020e0e7819 */ /* 0x000fe400000006ff */
[----:B------:R-:W-:Y:S02]  /*4310*/  LOP3.LUT R18, R18, 0xfffffff8, RZ, 0xc0, !PT ;  /* 0xfffffff812127812 */ /* 0x000fe400078ec0ff */
[----:B------:R-:W-:Y:S02]  /*4320*/  SHF.L.U64.HI R19, R45, 0x2, R46 ;  /* 0x000000022d137819 */ /* 0x000fe4000001022e */
[----:B------:R-:W-:-:S02]  /*4330*/  IADD3 R4, P0, PT, R4, UR40, RZ ;  /* 0x0000002804047c10 */ /* 0x000fc4000ff1e0ff */
[----:B------:R-:W-:Y:S02]  /*4340*/  IADD3.X R13, PT, PT, R13, UR41, RZ, P1, !PT ;  /* 0x000000290d0d7c10 */ /* 0x000fe40008ffe4ff */
[----:B------:R-:W-:Y:S02]  /*4350*/  LOP3.LUT R14, R14, 0xfffffff8, RZ, 0xc0, !PT ;  /* 0xfffffff80e0e7812 */ /* 0x000fe400078ec0ff */
[----:B------:R-:W-:Y:S02]  /*4360*/  SHF.L.U64.HI R17, R17, 0x2, R32 ;  /* 0x0000000211117819 */ /* 0x000fe40000010220 */
[----:B------:R-:W-:Y:S02]  /*4370*/  IADD3 R18, P1, PT, R18, UR40, RZ ;  /* 0x0000002812127c10 */ /* 0x000fe4000ff3e0ff */
[----:B------:R-:W-:Y:S02]  /*4380*/  IADD3.X R5, PT, PT, R19, UR41, RZ, P0, !PT ;  /* 0x0000002913057c10 */ /* 0x000fe400087fe4ff */
[----:B------:R-:W-:-:S02]  /*4390*/  IADD3 R14, P0, PT, R14, UR40, RZ ;  /* 0x000000280e0e7c10 */ /* 0x000fc4000ff1e0ff */
[----:B------:R-:W-:Y:S01]  /*43a0*/  IADD3.X R19, PT, PT, R17, UR41, RZ, P1, !PT ;  /* 0x0000002911137c10 */ /* 0x000fe20008ffe4ff */
[----:B------:R0:W-:Y:S01]  /*43b0*/  STG.E.64 desc[UR4][R4.64], R2 ;  /* 0x0000000204007986 */ /* 0x0001e2000c101b04 */
[----:B------:R-:W-:Y:S02]  /*43c0*/  IADD3.X R17, PT, PT, RZ, R0, RZ, P2, !PT ;  /* 0x00000000ff117210 */ /* 0x000fe400017fe4ff */
[----:B------:R-:W-:Y:S01]  /*43d0*/  IADD3.X R15, PT, PT, R15, UR41, RZ, P0, !PT ;  /* 0x000000290f0f7c10 */ /* 0x000fe200087fe4ff */
[----:B------:R1:W-:Y:S01]  /*43e0*/  STG.E.64 desc[UR6][R12.64], R34 ;  /* 0x000000220c007986 */ /* 0x0003e2000c101b06 */
[----:B------:R-:W-:Y:S02]  /*43f0*/  LEA.HI R16, P0, R17, R16, RZ, 0x1 ;  /* 0x0000001011107211 */ /* 0x000fe400078108ff */
[----:B------:R-:W-:Y:S01]  /*4400*/  R2UR UR10, R30 ;  /* 0x000000001e0a72ca */ /* 0x000fe200000e0000 */
[----:B------:R2:W-:Y:S01]  /*4410*/  STG.E.64 desc[UR8][R14.64], R24 ;  /* 0x000000180e007986 */ /* 0x0005e2000c101b08 */
[----:B------:R-:W-:-:S02]  /*4420*/  R2UR UR11, R31 ;  /* 0x000000001f0b72ca */ /* 0x000fc400000e0000 */
[----:B------:R-:W-:Y:S02]  /*4430*/  R2UR UR12, R30 ;  /* 0x000000001e0c72ca */ /* 0x000fe400000e0000 */
[----:B------:R-:W-:Y:S02]  /*4440*/  R2UR UR13, R31 ;  /* 0x000000001f0d72ca */ /* 0x000fe400000e0000 */
[-C--:B0-----:R-:W-:Y:S02]  /*4450*/  IADD3.X R2, PT, PT, RZ, R0.reuse, RZ, P3, !PT ;  /* 0x00000000ff027210 */ /* 0x081fe40001ffe4ff */
[-C--:B------:R-:W-:Y:S02]  /*4460*/  IADD3.X R5, PT, PT, RZ, R0.reuse, RZ, P4, !PT ;  /* 0x00000000ff057210 */ /* 0x080fe400027fe4ff */
[----:B------:R-:W-:Y:S02]  /*4470*/  LEA.HI R11, P1, R2, R11, RZ, 0x1 ;  /* 0x0000000b020b7211 */ /* 0x000fe400078308ff */
[----:B------:R-:W-:Y:S01]  /*4480*/  IADD3.X R3, PT, PT, RZ, R0, RZ, P5, !PT ;  /* 0x00000000ff037210 */ /* 0x000fe20002ffe4ff */
[----:B------:R-:W-:Y:S01]  /*4490*/  IMAD.X R0, RZ, RZ, R0, P6 ;  /* 0x000000ffff007224 */ /* 0x000fe200030e0600 */
[----:B-1----:R-:W-:Y:S01]  /*44a0*/  IADD3.X R13, PT, PT, RZ, R17, RZ, P0, !PT ;  /* 0x00000011ff0d7210 */ /* 0x002fe200007fe4ff */
[----:B------:R-:W-:Y:S01]  /*44b0*/  IMAD.SHL.U32 R4, R11, 0x4, RZ ;  /* 0x000000040b047824 */ /* 0x000fe200078e00ff */
[----:B------:R-:W-:Y:S01]  /*44c0*/  LEA.HI R10, P2, R5, R10, RZ, 0x1 ;  /* 0x0000000a050a7211 */ /* 0x000fe200078508ff */
[----:B------:R1:W-:Y:S01]  /*44d0*/  STG.E.64 desc[UR10][R18.64], R20 ;  /* 0x0000001412007986 */ /* 0x0003e2000c101b0a */
[----:B------:R-:W-:-:S02]  /*44e0*/  IADD3.X R2, PT, PT, RZ, R2, RZ, P1, !PT ;  /* 0x00000002ff027210 */ /* 0x000fc40000ffe4ff */
[----:B------:R-:W-:Y:S02]  /*44f0*/  LEA.HI R8, P0, R3, R8, RZ, 0x1 ;  /* 0x0000000803087211 */ /* 0x000fe400078108ff */
[C---:B--2---:R-:W-:Y:S02]  /*4500*/  SHF.L.U64.HI R14, R16.reuse, 0x2, R13 ;  /* 0x00000002100e7819 */ /* 0x044fe4000001020d */
[----:B------:R-:W-:Y:S02]  /*4510*/  SHF.L.U32 R12, R16, 0x2, RZ ;  /* 0x00000002100c7819 */ /* 0x000fe400000006ff */
[----:B------:R-:W-:Y:S02]  /*4520*/  IADD3.X R13, PT, PT, RZ, R5, RZ, P2, !PT ;  /* 0x00000005ff0d7210 */ /* 0x000fe400017fe4ff */
[----:B------:R-:W-:Y:S02]  /*4530*/  SHF.L.U64.HI R5, R11, 0x2, R2 ;  /* 0x000000020b057819 */ /* 0x000fe40000010202 */
[----:B------:R-:W-:-:S02]  /*4540*/  IADD3.X R11, PT, PT, RZ, R3, RZ, P0, !PT ;  /* 0x00000003ff0b7210 */ /* 0x000fc400007fe4ff */
[----:B------:R-:W-:Y:S02]  /*4550*/  SHF.L.U32 R2, R10, 0x2, RZ ;  /* 0x000000020a027819 */ /* 0x000fe400000006ff */
[----:B------:R-:W-:Y:S02]  /*4560*/  LOP3.LUT R3, R12, 0xfffffff8, RZ, 0xc0, !PT ;  /* 0xfffffff80c037812 */ /* 0x000fe400078ec0ff */
[----:B------:R-:W-:Y:S02]  /*4570*/  SHF.L.U64.HI R13, R10, 0x2, R13 ;  /* 0x000000020a0d7819 */ /* 0x000fe4000001020d */
[C---:B------:R-:W-:Y:S02]  /*4580*/  SHF.L.U64.HI R11, R8.reuse, 0x2, R11 ;  /* 0x00000002080b7819 */ /* 0x040fe4000001020b */
[----:B------:R-:W-:Y:S02]  /*4590*/  SHF.L.U32 R10, R8, 0x2, RZ ;  /* 0x00000002080a7819 */ /* 0x000fe400000006ff */
[----:B------:R-:W-:-:S02]  /*45a0*/  LOP3.LUT R8, R2, 0xfffffff8, RZ, 0xc0, !PT ;  /* 0xfffffff802087812 */ /* 0x000fc400078ec0ff */
[----:B------:R-:W-:Y:S02]  /*45b0*/  LEA.HI R9, P3, R0, R9, RZ, 0x1 ;  /* 0x0000000900097211 */ /* 0x000fe400078708ff */
[----:B------:R-:W-:Y:S02]  /*45c0*/  IADD3 R2, P0, PT, R3, UR40, RZ ;  /* 0x0000002803027c10 */ /* 0x000fe4000ff1e0ff */
[----:B------:R-:W-:Y:S01]  /*45d0*/  IADD3.X R0, PT, PT, RZ, R0, RZ, P3, !PT ;  /* 0x00000000ff007210 */ /* 0x000fe20001ffe4ff */
[C---:B------:R-:W-:Y:S01]  /*45e0*/  IMAD.SHL.U32 R12, R9.reuse, 0x4, RZ ;  /* 0x00000004090c7824 */ /* 0x040fe200078e00ff */
[----:B------:R-:W-:Y:S02]  /*45f0*/  IADD3.X R3, PT, PT, R14, UR41, RZ, P0, !PT ;  /* 0x000000290e037c10 */ /* 0x000fe400087fe4ff */
[----:B------:R-:W-:Y:S02]  /*4600*/  IADD3 R8, P0, PT, R8, UR40, RZ ;  /* 0x0000002808087c10 */ /* 0x000fe4000ff1e0ff */
[----:B------:R-:W-:Y:S01]  /*4610*/  SHF.L.U64.HI R0, R9, 0x2, R0 ;  /* 0x0000000209007819 */ /* 0x000fe20000010200 */
[----:B------:R1:W-:Y:S01]  /*4620*/  STG.E.64 desc[UR4][R2.64], R22 ;  /* 0x0000001602007986 */ /* 0x0003e2000c101b04 */
[----:B------:R-:W-:-:S02]  /*4630*/  IADD3.X R9, PT, PT, R13, UR41, RZ, P0, !PT ;  /* 0x000000290d097c10 */ /* 0x000fc400087fe4ff */
[C---:B------:R-:W-:Y:S02]  /*4640*/  IADD3 R38, P0, PT, R39.reuse, R38, RZ ;  /* 0x0000002627267210 */ /* 0x040fe40007f1e0ff */
[----:B------:R-:W-:Y:S02]  /*4650*/  LOP3.LUT R4, R4, 0xfffffff8, RZ, 0xc0, !PT ;  /* 0xfffffff804047812 */ /* 0x000fe400078ec0ff */
[----:B------:R-:W-:Y:S02]  /*4660*/  LEA.HI.X.SX32 R37, R39, R37, 0x1, P0 ;  /* 0x0000002527257211 */ /* 0x000fe400000f0eff */
        /* <DEDUP_REMOVED lines=16> */
.L_x_35081:
[----:B------:R-:W-:Y:S01]  /*4770*/  BSSY B0, `(.L_x_35131) ;  /* 0x0000007000007945 */ /* 0x000fe20003800000 */
[----:B------:R-:W-:Y:S02]  /*4780*/  MOV R12, 0x10 ;  /* 0x00000010000c7802 */ /* 0x000fe40000000f00 */
[----:B------:R-:W-:Y:S02]  /*4790*/  MOV R11, 0x1f ;  /* 0x0000001f000b7802 */ /* 0x000fe40000000f00 */
[----:B------:R-:W-:-:S07]  /*47a0*/  MOV R15, 0xffffffff ;  /* 0xffffffff000f7802 */ /* 0x000fce0000000f00 */
[----:B------:R-:W-:Y:S05]  /*47b0*/  WARPSYNC.COLLECTIVE R15, `(.L_x_35132) ;  /* 0x000000000f087348 */ /* 0x000fea0003c00000 */
[----:B------:R0:W1:Y:S02]  /*47c0*/  SHFL.BFLY P6, R14, R13, R12, R11 ;  /* 0x0c00000c0d0e7389 */ /* 0x00006400000c000b */
[----:B01----:R-:W-:Y:S05]  /*47d0*/  ENDCOLLECTIVE ;  /* 0x000000000000791b */ /* 0x003fea0003800000 */
.L_x_35132:
[----:B------:R-:W-:Y:S05]  /*47e0*/  BSYNC B0 ;  /* 0x0000000000007941 */ /* 0x000fea0003800000 */
.L_x_35131:
[----:B------:R-:W-:Y:S01]  /*47f0*/  HFMA2 R11, -RZ, RZ, 0, 1.847743988037109375e-06 ;  /* 0x0000001fff0b7431 */ /* 0x000fe200000001ff */
        /* <DEDUP_REMOVED lines=8> */
.L_x_35133:
[----:B------:R-:W-:Y:S01]  /*4880*/  HFMA2 R12, -RZ, RZ, 0, 2.384185791015625e-07 ;  /* 0x00000004ff0c7431 */ /* 0x000fe200000001ff */
[----:B------:R-:W-:-:S04]  /*4890*/  FMNMX R0, R13, R14, !PT ;  /* 0x0000000e0d007209 */ /* 0x000fc80007800000 */
[----:B------:R-:W-:-:S07]  /*48a0*/  MOV R13, R0 ;  /* 0x00000000000d7202 */ /* 0x000fce0000000f00 */
[----:B------:R-:W-:Y:S05]  /*48b0*/  WARPSYNC.COLLECTIVE R15, `(.L_x_35134) ;  /* 0x000000000f087348 */ /* 0x000fea0003c00000 */
[----:B------:R0:W1:Y:S02]  /*48c0*/  SHFL.BFLY P6, R14, R13, R12, R11 ;  /* 0x0c00000c0d0e7389 */ /* 0x00006400000c000b */
[----:B01----:R-:W-:Y:S05]  /*48d0*/  ENDCOLLECTIVE ;  /* 0x000000000000791b */ /* 0x003fea0003800000 */
.L_x_35134:
[----:B------:R-:W-:Y:S01]  /*48e0*/  HFMA2 R12, -RZ, RZ, 0, 1.1920928955078125e-07 ;  /* 0x00000002ff0c7431 */ /* 0x000fe200000001ff */
[----:B------:R-:W-:-:S04]  /*48f0*/  FMNMX R2, R0, R14, !PT ;  /* 0x0000000e00027209 */ /* 0x000fc80007800000 */
[----:B------:R-:W-:-:S07]  /*4900*/  MOV R13, R2 ;  /* 0x00000002000d7202 */ /* 0x000fce0000000f00 */
[----:B------:R-:W-:Y:S05]  /*4910*/  WARPSYNC.COLLECTIVE R15, `(.L_x_35135) ;  /* 0x000000000f087348 */ /* 0x000fea0003c00000 */
[----:B------:R0:W1:Y:S02]  /*4920*/  SHFL.BFLY P6, R14, R13, R12, R11 ;  /* 0x0c00000c0d0e7389 */ /* 0x00006400000c000b */
[----:B01----:R-:W-:Y:S05]  /*4930*/  ENDCOLLECTIVE ;  /* 0x000000000000791b */ /* 0x003fea0003800000 */
.L_x_35135:
[----:B------:R-:W-:Y:S01]  /*4940*/  IMAD.MOV.U32 R12, RZ, RZ, 0x1 ;  /* 0x00000001ff0c7424 */ /* 0x000fe200078e00ff */
[----:B------:R-:W-:-:S04]  /*4950*/  FMNMX R3, R2, R14, !PT ;  /* 0x0000000e02037209 */ /* 0x000fc80007800000 */
[----:B------:R-:W-:-:S07]  /*4960*/  MOV R13, R3 ;  /* 0x00000003000d7202 */ /* 0x000fce0000000f00 */
[----:B------:R-:W-:Y:S05]  /*4970*/  WARPSYNC.COLLECTIVE R15, `(.L_x_35136) ;  /* 0x000000000f087348 */ /* 0x000fea0003c00000 */
[----:B------:R0:W1:Y:S02]  /*4980*/  SHFL.BFLY P6, R14, R13, R12, R11 ;  /* 0x0c00000c0d0e7389 */ /* 0x00006400000c000b */
[----:B01----:R-:W-:Y:S05]  /*4990*/  ENDCOLLECTIVE ;  /* 0x000000000000791b */ /* 0x003fea0003800000 */
.L_x_35136:
        /* <DEDUP_REMOVED lines=48> */
[C---:B------:R-:W-:Y:S02]  /*4ca0*/  FFMA R21, R2.reuse, 1.4426950216293334961, -R21 ;  /* 0x3fb8aa3b02157823 */ /* 0x040fe40000000815 */
[----:B------:R-:W-:Y:S01]  /*4cb0*/  FFMA R8, R3, 1.925963033500011079e-08, R4 ;  /* 0x32a5706003087823 */ /* 0x000fe20000000004 */
[----:B------:R-:W-:Y:S01]  /*4cc0*/  SHF.L.U32 R4, R17, 0x17, RZ ;  /* 0x0000001711047819 */ /* 0x000fe200000006ff */
[----:B------:R-:W-:Y:S01]  /*4cd0*/  FFMA R21, R2, 1.925963033500011079e-08, R21 ;  /* 0x32a5706002157823 */ /* 0x000fe20000000015 */
[----:B------:R-:W-:Y:S01]  /*4ce0*/  SHF.L.U32 R2, R19, 0x17, RZ ;  /* 0x0000001713027819 */ /* 0x000fe200000006ff */
        /* <DEDUP_REMOVED lines=145> */
[----:B------:R-:W-:Y:S01]  /*5600*/  FFMA.SAT R43, R42, R43, 0.5 ;  /* 0x3f0000002a2b7423 */ /* 0x000fe2000000202b */
[----:B------:R-:W-:Y:S01]  /*5610*/  SHF.L.U32 R13, R13, 0x17, RZ ;  /* 0x000000170d0d7819 */ /* 0x000fe200000006ff */
[-C--:B------:R-:W-:Y:S01]  /*5620*/  FFMA.RM R7, R7, R44.reuse, 12582913 ;  /* 0x4b40000107077423 */ /* 0x080fe2000000402c */
[C---:B------:R-:W-:Y:S01]  /*5630*/  FFMA R11, R10.reuse, 1.4426950216293334961, -R11 ;  /* 0x3fb8aa3b0a0b7823 */ /* 0x040fe2000000080b */
[----:B------:R-:W-:Y:S02]  /*5640*/  FFMA.RM R43, R43, R44, 12582913 ;  /* 0x4b4000012b2b7423 */ /* 0x000fe4000000402c */
[----:B------:R-:W-:Y:S01]  /*5650*/  FADD R12, R7, -12583039 ;  /* 0xcb40007f070c7421 */ /* 0x000fe20000000000 */
[----:B------:R-:W-:Y:S01]  /*5660*/  FFMA R14, R10, 1.925963033500011079e-08, R11 ;  /* 0x32a570600a0e7823 */ /* 0x000fe2000000000b */
[----:B------:R-:W-:Y:S01]  /*5670*/  FADD R11, R43, -12583039 ;  /* 0xcb40007f2b0b7421 */ /* 0x000fe20000000000 */
[----:B------:R-:W-:Y:S01]  /*5680*/  FADD R10, RZ, R18 ;  /* 0x00000012ff0a7221 */ /* 0x000fe20000000000 */
[----:B------:R-:W-:Y:S01]  /*5690*/  FFMA R12, R41, 1.4426950216293334961, -R12 ;  /* 0x3fb8aa3b290c7823 */ /* 0x000fe2000000080c */
[----:B------:R-:W-:-:S02]  /*56a0*/  IMAD.SHL.U32 R7, R7, 0x800000, RZ ;  /* 0x0080000007077824 */ /* 0x000fc400078e00ff */
[C---:B------:R-:W-:Y:S01]  /*56b0*/  FFMA R11, R42.reuse, 1.4426950216293334961, -R11 ;  /* 0x3fb8aa3b2a0b7823 */ /* 0x040fe2000000080b */
[----:B------:R-:W0:Y:S01]  /*56c0*/  MUFU.EX2 R14, R14 ;  /* 0x0000000e000e7308 */ /* 0x000e220000000800 */
[----:B------:R-:W-:Y:S01]  /*56d0*/  FFMA R12, R41, 1.925963033500011079e-08, R12 ;  /* 0x32a57060290c7823 */ /* 0x000fe2000000000c */
[----:B------:R-:W-:Y:S01]  /*56e0*/  SHF.L.U32 R43, R43, 0x17, RZ ;  /* 0x000000172b2b7819 */ /* 0x000fe200000006ff */
        /* <DEDUP_REMOVED lines=11> */
[----:B------:R-:W-:Y:S02]  /*57a0*/  HFMA2 R12, -RZ, RZ, 0, 9.5367431640625e-07 ;  /* 0x00000010ff0c7431 */ /* 0x000fe400000001ff */
        /* <DEDUP_REMOVED lines=15> */
[----:B--2---:R-:W-:-:S03]  /*58a0*/  FMUL R10, R43, R42 ;  /* 0x0000002a2b0a7220 */ /* 0x004fc60000400000 */
[----:B------:R-:W-:-:S04]  /*58b0*/  FADD R11, R11, R16 ;  /* 0x000000100b0b7221 */ /* 0x000fc80000000000 */
[----:B------:R-:W-:Y:S01]  /*58c0*/  FADD R13, R11, R10 ;  /* 0x0000000a0b0d7221 */ /* 0x000fe20000000000 */
[----:B------:R-:W-:-:S07]  /*58d0*/  MOV R11, 0x1f ;  /* 0x0000001f000b7802 */ /* 0x000fce0000000f00 */
[----:B------:R-:W-:Y:S05]  /*58e0*/  WARPSYNC.COLLECTIVE R15, `(.L_x_35137) ;  /* 0x000000000f087348 */ /* 0x000fea0003c00000 */
[----:B------:R0:W1:Y:S02]  /*58f0*/  SHFL.BFLY P6, R14, R13, R12, R11 ;  /* 0x0c00000c0d0e7389 */ /* 0x00006400000c000b */
[----:B01----:R-:W-:Y:S05]  /*5900*/  ENDCOLLECTIVE ;  /* 0x000000000000791b */ /* 0x003fea0003800000 */
.L_x_35137:
[----:B------:R-:W-:Y:S02]  /*5910*/  HFMA2 R12, -RZ, RZ, 0, 4.76837158203125e-07 ;  /* 0x00000008ff0c7431 */ /* 0x000fe400000001ff */
[----:B------:R-:W-:-:S04]  /*5920*/  FADD R32, R13, R14 ;  /* 0x0000000e0d207221 */ /* 0x000fc80000000000 */
[----:B------:R-:W-:-:S07]  /*5930*/  IMAD.MOV.U32 R13, RZ, RZ, R32 ;  /* 0x000000ffff0d7224 */ /* 0x000fce00078e0020 */
[----:B------:R-:W-:Y:S05]  /*5940*/  WARPSYNC.COLLECTIVE R15, `(.L_x_35138) ;  /* 0x000000000f087348 */ /* 0x000fea0003c00000 */
[----:B------:R0:W1:Y:S02]  /*5950*/  SHFL.BFLY P6, R14, R13, R12, R11 ;  /* 0x0c00000c0d0e7389 */ /* 0x00006400000c000b */
[----:B01----:R-:W-:Y:S05]  /*5960*/  ENDCOLLECTIVE ;  /* 0x000000000000791b */ /* 0x003fea0003800000 */
.L_x_35138:
[----:B------:R-:W-:Y:S02]  /*5970*/  HFMA2 R12, -RZ, RZ, 0, 2.384185791015625e-07 ;  /* 0x00000004ff0c7431 */ /* 0x000fe400000001ff */
[----:B------:R-:W-:-:S05]  /*5980*/  FADD R33, R32, R14 ;  /* 0x0000000e20217221 */ /* 0x000fca0000000000 */
[----:B------:R-:W-:-:S07]  /*5990*/  MOV R13, R33 ;  /* 0x00000021000d7202 */ /* 0x000fce0000000f00 */
[----:B------:R-:W-:Y:S05]  /*59a0*/  WARPSYNC.COLLECTIVE R15, `(.L_x_35139) ;  /* 0x000000000f087348 */ /* 0x000fea0003c00000 */
[----:B------:R0:W1:Y:S02]  /*59b0*/  SHFL.BFLY P6, R14, R13, R12, R11 ;  /* 0x0c00000c0d0e7389 */ /* 0x00006400000c000b */
[----:B01----:R-:W-:Y:S05]  /*59c0*/  ENDCOLLECTIVE ;  /* 0x000000000000791b */ /* 0x003fea0003800000 */
.L_x_35139:
[----:B------:R-:W-:Y:S02]  /*59d0*/  HFMA2 R12, -RZ, RZ, 0, 1.1920928955078125e-07 ;  /* 0x00000002ff0c7431 */ /* 0x000fe400000001ff */
[----:B------:R-:W-:-:S05]  /*59e0*/  FADD R34, R33, R14 ;  /* 0x0000000e21227221 */ /* 0x000fca0000000000 */
[----:B------:R-:W-:-:S07]  /*59f0*/  MOV R13, R34 ;  /* 0x00000022000d7202 */ /* 0x000fce0000000f00 */
[----:B------:R-:W-:Y:S05]  /*5a00*/  WARPSYNC.COLLECTIVE R15, `(.L_x_35140) ;  /* 0x000000000f087348 */ /* 0x000fea0003c00000 */
[----:B------:R0:W1:Y:S02]  /*5a10*/  SHFL.BFLY P6, R14, R13, R12, R11 ;  /* 0x0c00000c0d0e7389 */ /* 0x00006400000c000b */
[----:B01----:R-:W-:Y:S05]  /*5a20*/  ENDCOLLECTIVE ;  /* 0x000000000000791b */ /* 0x003fea0003800000 */
.L_x_35140:
[----:B------:R-:W-:Y:S01]  /*5a30*/  MOV R12, 0x1 ;  /* 0x00000001000c7802 */ /* 0x000fe20000000f00 */
[----:B------:R-:W-:-:S04]  /*5a40*/  FADD R35, R34, R14 ;  /* 0x0000000e22237221 */ /* 0x000fc80000000000 */
[----:B------:R-:W-:-:S07]  /*5a50*/  IMAD.MOV.U32 R13, RZ, RZ, R35 ;  /* 0x000000ffff0d7224 */ /* 0x000fce00078e0023 */
[----:B------:R-:W-:Y:S05]  /*5a60*/  WARPSYNC.COLLECTIVE R15, `(.L_x_35141) ;  /* 0x000000000f087348 */ /* 0x000fea0003c00000 */
[----:B------:R0:W1:Y:S02]  /*5a70*/  SHFL.BFLY P6, R14, R13, R12, R11 ;  /* 0x0c00000c0d0e7389 */ /* 0x00006400000c000b */
[----:B01----:R-:W-:Y:S05]  /*5a80*/  ENDCOLLECTIVE ;  /* 0x000000000000791b */ /* 0x003fea0003800000 */
.L_x_35141:
[----:B------:R-:W-:Y:S05]  /*5a90*/  BRA `(.L_x_35142) ;  /* 0xffffffcc00647947 */ /* 0x000fea000383ffff */
        .weak           $__internal_583_$__cuda_sm3x_div_rn_noftz_f32_slowpath
        .type           $__internal_583_$__cuda_sm3x_div_rn_noftz_f32_slowpath,@function
        .size           $__internal_583_$__cuda_sm3x_div_rn_noftz_f32_slowpath,(.L_x_37960 - $__internal_583_$__cuda_sm3x_div_rn_noftz_f32_slowpath)
$__internal_583_$__cuda_sm3x_div_rn_noftz_f32_slowpath:
        /* <DEDUP_REMOVED lines=34> */
.L_x_35144:
        /* <DEDUP_REMOVED lines=51> */
.L_x_35151:
[----:B------:R-:W-:-:S04]  /*5ff0*/  LOP3.LUT R11, R11, 0x80000000, RZ, 0xc0, !PT ;  /* 0x800000000b0b7812 */ /* 0x000fc800078ec0ff */
[----:B------:R-:W-:Y:S01]  /*6000*/  LOP3.LUT R11, R11, 0x7f800000, RZ, 0xfc, !PT ;  /* 0x7f8000000b0b7812 */ /* 0x000fe200078efcff */
[----:B------:R-:W-:Y:S06]  /*6010*/  BRA `(.L_x_35152) ;  /* 0x0000000000047947 */ /* 0x000fec0003800000 */
.L_x_35150:
[----:B------:R-:W-:-:S07]  /*6020*/  LEA R11, R42, R11, 0x17 ;  /* 0x0000000b2a0b7211 */ /* 0x000fce00078eb8ff */
.L_x_35152:
[----:B------:R-:W-:Y:S05]  /*6030*/  BSYNC.RECONVERGENT B1 ;  /* 0x0000000000017941 */ /* 0x000fea0003800200 */
.L_x_35149:
[----:B------:R-:W-:Y:S05]  /*6040*/  BRA `(.L_x_35153) ;  /* 0x0000000000207947 */ /* 0x000fea0003800000 */
.L_x_35148:
[----:B------:R-:W-:-:S04]  /*6050*/  LOP3.LUT R11, R11, 0x80000000, R18, 0x48, !PT ;  /* 0x800000000b0b7812 */ /* 0x000fc800078e4812 */
[----:B------:R-:W-:Y:S01]  /*6060*/  LOP3.LUT R11, R11, 0x7f800000, RZ, 0xfc, !PT ;  /* 0x7f8000000b0b7812 */ /* 0x000fe200078efcff */
[----:B------:R-:W-:Y:S06]  /*6070*/  BRA `(.L_x_35153) ;  /* 0x0000000000147947 */ /* 0x000fec0003800000 */
.L_x_35147:
[----:B------:R-:W-:Y:S01]  /*6080*/  LOP3.LUT R11, R11, 0x80000000, R18, 0x48, !PT ;  /* 0x800000000b0b7812 */ /* 0x000fe200078e4812 */
[----:B------:R-:W-:Y:S06]  /*6090*/  BRA `(.L_x_35153) ;  /* 0x00000000000c7947 */ /* 0x000fec0003800000 */
.L_x_35146:
[----:B------:R-:W0:Y:S01]  /*60a0*/  MUFU.RSQ R11, -QNAN ;  /* 0xffc00000000b7908 */ /* 0x000e220000001400 */
[----:B------:R-:W-:Y:S05]  /*60b0*/  BRA `(.L_x_35153) ;  /* 0x0000000000047947 */ /* 0x000fea0003800000 */
.L_x_35145:
[----:B------:R-:W-:-:S07]  /*60c0*/  FADD.FTZ R11, R18, R11 ;  /* 0x0000000b120b7221 */ /* 0x000fce0000010000 */
.L_x_35153:
[----:B------:R-:W-:Y:S05]  /*60d0*/  BSYNC.RECONVERGENT B0 ;  /* 0x0000000000007941 */ /* 0x000fea0003800200 */
.L_x_35143:
[----:B------:R-:W-:-:S04]  /*60e0*/  HFMA2 R33, -RZ, RZ, 0, 0 ;  /* 0x00000000ff217431 */ /* 0x000fc800000001ff */
[----:B0-----:R-:W-:Y:S05]  /*60f0*/  RET.REL.NODEC R32 `(_Z15SoftmaxWarpImplI24ElementwiseScaleMaskLoadIffbE11DirectStoreIffEfLi2ELi24ELi32ELi1ELb0EL9Algorithm0EEvT_T0_ll) ;  /* 0xffffff9c20c07950 */ /* 0x001fea0003c3ffff */
.L_x_35154:
        /* <DEDUP_REMOVED lines=16> */
.L_x_37960:


//--------------------- .text._Z15SoftmaxWarpImplI24ElementwiseScaleMaskLoadIffbE11DirectStoreIffEfLi2ELi22ELi32ELi1ELb1EL9Algorithm0EEvT_T0_ll --------------------------
	.section	.text._Z15SoftmaxWarpImplI24ElementwiseScaleMaskLoadIffbE11DirectStoreIffEfLi2ELi22ELi32ELi1ELb1EL9Algorithm0EEvT_T0_ll,"ax",@progbits
	.align	128
        .global         _Z15SoftmaxWarpImplI24ElementwiseScaleMaskLoadIffbE11DirectStoreIffEfLi2ELi22ELi32ELi1ELb1EL9Algorithm0EEvT_T0_ll
        .type           _Z15SoftmaxWarpImplI24ElementwiseScaleMaskLoadIffbE11DirectStoreIffEfLi2ELi22ELi32ELi1ELb1EL9Algorithm0EEvT_T0_ll,@function
        .size           _Z15SoftmaxWarpImplI24ElementwiseScaleMaskLoadIffbE11DirectStoreIffEfLi2ELi22ELi32ELi1ELb1EL9Algorithm0EEvT_T0_ll,(.L_x_37961 - _Z15SoftmaxWarpImplI24ElementwiseScaleMaskLoadIffbE11DirectStoreIffEfLi2ELi22ELi32ELi1ELb1EL9Algorithm0EEvT_T0_ll)
        .other          _Z15SoftmaxWarpImplI24ElementwiseScaleMaskLoadIffbE11DirectStoreIffEfLi2ELi22ELi32ELi1ELb1EL9Algorithm0EEvT_T0_ll,@"STO_CUDA_ENTRY STV_DEFAULT"
_Z15SoftmaxWarpImplI24ElementwiseScaleMaskLoadIffbE11DirectStoreIffEfLi2ELi22ELi32ELi1ELb1EL9Algorithm0EEvT_T0_ll:
.text._Z15SoftmaxWarpImplI24ElementwiseScaleMaskLoadIffbE11DirectStoreIffEfLi2ELi22ELi32ELi1ELb1EL9Algorithm0EEvT_T0_ll:
        /* <DEDUP_REMOVED lines=26> */
.L_x_35155:
        /* <DEDUP_REMOVED lines=25> */
.L_x_35246:
[----:B0-23--:R-:W0:Y:S01]  /*0330*/  LDC.64 R14, c[0x0][0x3b8] ;  /* 0x0000ee00ff0e7b82 */ /* 0x00de220000000a00 */
[----:B------:R-:W-:Y:S01]  /*0340*/  BSSY.RECONVERGENT B1, `(.L_x_35157) ;  /* 0x000002d000017945 */ /* 0x000fe20003800200 */
[----:B------:R-:W-:Y:S02]  /*0350*/  MOV R20, 0xff800000 ;  /* 0xff80000000147802 */ /* 0x000fe40000000f00 */
[----:B------:R-:W-:Y:S02]  /*0360*/  MOV R21, 0xff800000 ;  /* 0xff80000000157802 */ /* 0x000fe40000000f00 */
[----:B----4-:R-:W-:Y:S02]  /*0370*/  MOV R13, 0xff800000 ;  /* 0xff800000000d7802 */ /* 0x010fe40000000f00 */
[-C--:B0-----:R-:W-:Y:S02]  /*0380*/  ISETP.GE.U32.AND P0, PT, R2, R14.reuse, PT ;  /* 0x0000000e0200720c */ /* 0x081fe40003f06070 */
[----:B------:R-:W-:-:S02]  /*0390*/  ISETP.GE.U32.AND P3, PT, R4, R14, PT ;  /* 0x0000000e0400720c */ /* 0x000fc40003f66070 */
[-C--:B------:R-:W-:Y:S02]  /*03a0*/  ISETP.GE.AND.EX P0, PT, RZ, R15.reuse, PT, P0 ;  /* 0x0000000fff00720c */ /* 0x080fe40003f06300 */
[-C--:B------:R-:W-:Y:S02]  /*03b0*/  ISETP.GE.U32.AND P2, PT, R6, R14.reuse, PT ;  /* 0x0000000e0600720c */ /* 0x080fe40003f46070 */
[-C--:B------:R-:W-:Y:S02]  /*03c0*/  ISETP.GE.U32.AND P1, PT, R7, R14.reuse, PT ;  /* 0x0000000e0700720c */ /* 0x080fe40003f26070 */
[----:B------:R-:W-:Y:S02]  /*03d0*/  ISETP.GE.U32.AND P4, PT, R8, R14, PT ;  /* 0x0000000e0800720c */ /* 0x000fe40003f86070 */
[----:B------:R-:W-:-:S05]  /*03e0*/  ISETP.GE.AND.EX P3, PT, RZ, R15, PT, P3 ;  /* 0x0000000fff00720c */ /* 0x000fca0003f66330 */
[----:B------:R-:W-:Y:S08]  /*03f0*/  @P0 BRA `(.L_x_35158) ;  /* 0x0000000000840947 */ /* 0x000ff00003800000 */
        /* <DEDUP_REMOVED lines=33> */
.L_x_35158:
[----:B------:R-:W-:Y:S05]  /*0610*/  BSYNC.RECONVERGENT B1 ;  /* 0x0000000000017941 */ /* 0x000fea0003800200 */
.L_x_35157:
[----:B------:R-:W-:Y:S01]  /*0620*/  BSSY.RECONVERGENT B1, `(.L_x_35159) ;  /* 0x0000026000017945 */ /* 0x000fe20003800200 */
[----:B------:R-:W-:Y:S02]  /*0630*/  ISETP.GE.U32.AND P5, PT, R9, R14, PT ;  /* 0x0000000e0900720c */ /* 0x000fe40003fa6070 */
[----:B------:R-:W-:Y:S02]  /*0640*/  MOV R22, 0xff800000 ;  /* 0xff80000000167802 */ /* 0x000fe40000000f00 */
[----:B------:R-:W-:Y:S01]  /*0650*/  MOV R23, 0xff800000 ;  /* 0xff80000000177802 */ /* 0x000fe20000000f00 */
        /* <DEDUP_REMOVED lines=34> */
.L_x_35160:
[----:B------:R-:W-:Y:S05]  /*0880*/  BSYNC.RECONVERGENT B1 ;  /* 0x0000000000017941 */ /* 0x000fea0003800200 */
.L_x_35159:
        /* <DEDUP_REMOVED lines=40> */
.L_x_35162:
[----:B------:R-:W-:Y:S05]  /*0b10*/  BSYNC.RECONVERGENT B1 ;  /* 0x0000000000017941 */ /* 0x000fea0003800200 */
.L_x_35161:
        /* <DEDUP_REMOVED lines=38> */
.L_x_35164:
[----:B------:R-:W-:Y:S05]  /*0d80*/  BSYNC.RECONVERGENT B1 ;  /* 0x0000000000017941 */ /* 0x000fea0003800200 */
.L_x_35163:
        /* <DEDUP_REMOVED lines=40> */
.L_x_35166:
[----:B------:R-:W-:Y:S05]  /*1010*/  BSYNC.RECONVERGENT B1 ;  /* 0x0000000000017941 */ /* 0x000fea0003800200 */
.L_x_35165:
        /* <DEDUP_REMOVED lines=38> */
.L_x_35168:
[----:B------:R-:W-:Y:S05]  /*1280*/  BSYNC.RECONVERGENT B1 ;  /* 0x0000000000017941 */ /* 0x000fea0003800200 */
.L_x_35167:
        /* <DEDUP_REMOVED lines=14> */
[----:B------:R-:W-:Y:S01]  /*1370*/  MOV R32, 0xff800000 ;  /* 0xff80000000207802 */ /* 0x000fe20000000f00 */
[----:B------:R-:W-:Y:S06]  /*1380*/  @P3 BRA `(.L_x_35170) ;  /* 0x0000000000803947 */ /* 0x000fec0003800000 */
[----:B------:R-:W-:Y:S02]  /*1390*/  HFMA2 R11, -RZ, RZ, 0, 0 ;  /* 0x00000000ff0b7431 */ /* 0x000fe400000001ff */
[----:B------:R-:W-:Y:S01]  /*13a0*/  IMAD R12, R5, UR44, RZ ;  /* 0x0000002c050c7c24 */ /* 0x000fe2000f8e02ff */
[----:B-1----:R-:W-:Y:S02]  /*13b0*/  R2UR UR4, R34 ;  /* 0x00000000220472ca */ /* 0x002fe400000e0000 */
[----:B------:R-:W-:Y:S01]  /*13c0*/  R2UR UR5, R35 ;  /* 0x00000000230572ca */ /* 0x000fe200000e0000 */
[----:B------:R-:W-:-:S04]  /*13d0*/  IMAD.WIDE.U32 R14, R3, UR44, R10 ;  /* 0x0000002c030e7c25 */ /* 0x000fc8000f8e000a */
[----:B------:R-:W-:-:S05]  /*13e0*/  IMAD R11, R3, UR45, R12 ;  /* 0x0000002d030b7c24 */ /* 0x000fca000f8e020c */
        /* <DEDUP_REMOVED lines=26> */
.L_x_35170:
[----:B------:R-:W-:Y:S05]  /*1590*/  BSYNC.RECONVERGENT B1 ;  /* 0x0000000000017941 */ /* 0x000fea0003800200 */
.L_x_35169:
        /* <DEDUP_REMOVED lines=35> */
.L_x_35172:
[----:B------:R-:W-:Y:S05]  /*17d0*/  BSYNC.RECONVERGENT B1 ;  /* 0x0000000000017941 */ /* 0x000fea0003800200 */
.L_x_35171:
[----:B------:R-:W-:Y:S04]  /*17e0*/  BSSY.RECONVERGENT B1, `(.L_x_35173) ;  /* 0x0000023000017945 */ /* 0x000fe80003800200 */
[----:B------:R-:W-:Y:S05]  /*17f0*/  @P2 BRA `(.L_x_35174) ;  /* 0x0000000000842947 */ /* 0x000fea0003800000 */
[----:B------:R-:W-:Y:S01]  /*1800*/  HFMA2 R15, -RZ, RZ, 0, 0 ;  /* 0x00000000ff0f7431 */ /* 0x000fe200000001ff */
        /* <DEDUP_REMOVED lines=32> */
.L_x_35174:
[----:B------:R-:W-:Y:S05]  /*1a10*/  BSYNC.RECONVERGENT B1 ;  /* 0x0000000000017941 */ /* 0x000fea0003800200 */
.L_x_35173:
[----:B------:R-:W-:Y:S01]  /*1a20*/  BSSY.RECONVERGENT B1, `(.L_x_35175) ;  /* 0x0000025000017945 */ /* 0x000fe20003800200 */
[----:B------:R-:W-:Y:S01]  /*1a30*/  MOV R48, 0xff800000 ;  /* 0xff80000000307802 */ /* 0x000fe20000000f00 */
[----:B------:R-:W-:Y:S02]  /*1a40*/  IMAD.MOV.U32 R46, RZ, RZ, -0x800000 ;  /* 0xff800000ff2e7424 */ /* 0x000fe400078e00ff */
        /* <DEDUP_REMOVED lines=34> */
.L_x_35176:
[----:B------:R-:W-:Y:S05]  /*1c70*/  BSYNC.RECONVERGENT B1 ;  /* 0x0000000000017941 */ /* 0x000fea0003800200 */
.L_x_35175:
        /* <DEDUP_REMOVED lines=35> */
.L_x_35178:
[----:B------:R-:W-:Y:S05]  /*1eb0*/  BSYNC.RECONVERGENT B1 ;  /* 0x0000000000017941 */ /* 0x000fea0003800200 */
.L_x_35177:
        /* <DEDUP_REMOVED lines=41> */
[----:B------:R-:W-:Y:S01]  /*2150*/  SHF.L.U32 R23, R23, 0x17, RZ ;  /* 0x0000001717177819 */ /* 0x000fe200000006ff */
[-C--:B------:R-:W-:Y:S01]  /*2160*/  FFMA.SAT R25, R22, R11.reuse, 0.5 ;  /* 0x3f00000016197423 */ /* 0x080fe2000000200b */
[-C--:B------:R-:W-:Y:S01]  /*2170*/  FFMA.RM R15, R15, R12.reuse, 12582913 ;  /* 0x4b4000010f0f7423 */ /* 0x080fe2000000400c */
[----:B------:R-:W-:Y:S01]  /*2180*/  FFMA R32, R21, 1.925963033500011079e-08, R32 ;  /* 0x32a5706015207823 */ /* 0x000fe20000000020 */
[-C--:B------:R-:W-:Y:S01]  /*2190*/  FFMA.SAT R43, R68, R11.reuse, 0.5 ;  /* 0x3f000000442b7423 */ /* 0x080fe2000000200b */
[----:B------:R-:W-:Y:S01]  /*21a0*/  FFMA.RM R25, R25, R12, 12582913 ;  /* 0x4b40000119197423 */ /* 0x000fe2000000400c */
[C---:B------:R-:W-:Y:S01]  /*21b0*/  FADD R21, R15.reuse, -12583039 ;  /* 0xcb40007f0f157421 */ /* 0x040fe20000000000 */
[----:B------:R-:W-:Y:S01]  /*21c0*/  SHF.L.U32 R15, R15, 0x17, RZ ;  /* 0x000000170f0f7819 */ /* 0x000fe200000006ff */
[----:B------:R-:W-:Y:S01]  /*21d0*/  FFMA.SAT R45, R13, R11, 0.5 ;  /* 0x3f0000000d2d7423 */ /* 0x000fe2000000200b */
[----:B------:R-:W0:Y:S01]  /*21e0*/  MUFU.EX2 R32, R32 ;  /* 0x0000002000207308 */ /* 0x000e220000000800 */
[----:B------:R-:W-:-:S04]  /*21f0*/  FFMA R21, R20, 1.4426950216293334961, -R21 ;  /* 0x3fb8aa3b14157823 */ /* 0x000fc80000000815 */
[----:B------:R-:W-:-:S04]  /*2200*/  FFMA R21, R20, 1.925963033500011079e-08, R21 ;  /* 0x32a5706014157823 */ /* 0x000fc80000000015 */
[----:B------:R2:W3:Y:S01]  /*2210*/  MUFU.EX2 R44, R21 ;  /* 0x00000015002c7308 */ /* 0x0004e20000000800 */
[----:B0-----:R-:W-:Y:S01]  /*2220*/  FMUL R42, R23, R32 ;  /* 0x00000020172a7220 */ /* 0x001fe20000400000 */
[----:B------:R-:W-:Y:S01]  /*2230*/  FFMA.SAT R23, R14, R11, 0.5 ;  /* 0x3f0000000e177423 */ /* 0x000fe2000000200b */
[C---:B--2---:R-:W-:Y:S01]  /*2240*/  FADD R21, R25.reuse, -12583039 ;  /* 0xcb40007f19157421 */ /* 0x044fe20000000000 */
[----:B------:R-:W-:Y:S02]  /*2250*/  SHF.L.U32 R25, R25, 0x17, RZ ;  /* 0x0000001719197819 */ /* 0x000fe400000006ff */
[----:B------:R-:W-:Y:S01]  /*2260*/  FFMA.RM R23, R23, R12, 12582913 ;  /* 0x4b40000117177423 */ /* 0x000fe2000000400c */
[----:B------:R-:W-:Y:S01]  /*2270*/  FFMA R21, R22, 1.4426950216293334961, -R21 ;  /* 0x3fb8aa3b16157823 */ /* 0x000fe20000000815 */
[----:B---3--:R-:W-:Y:S02]  /*2280*/  FMUL R44, R15, R44 ;  /* 0x0000002c0f2c7220 */ /* 0x008fe40000400000 */
[C---:B------:R-:W-:Y:S01]  /*2290*/  FADD R15, R23.reuse, -12583039 ;  /* 0xcb40007f170f7421 */ /* 0x040fe20000000000 */
[----:B------:R-:W-:-:S02]  /*22a0*/  IMAD.SHL.U32 R23, R23, 0x800000, RZ ;  /* 0x0080000017177824 */ /* 0x000fc400078e00ff */
[----:B------:R-:W-:Y:S01]  /*22b0*/  FFMA R21, R22, 1.925963033500011079e-08, R21 ;  /* 0x32a5706016157823 */ /* 0x000fe20000000015 */
[----:B------:R-:W-:-:S03]  /*22c0*/  FFMA R15, R14, 1.4426950216293334961, -R15 ;  /* 0x3fb8aa3b0e0f7823 */ /* 0x000fc6000000080f */
[----:B------:R-:W0:Y:S01]  /*22d0*/  MUFU.EX2 R36, R21 ;  /* 0x0000001500247308 */ /* 0x000e220000000800 */
[----:B------:R-:W-:-:S07]  /*22e0*/  FFMA R15, R14, 1.925963033500011079e-08, R15 ;  /* 0x32a570600e0f7823 */ /* 0x000fce000000000f */
[----:B------:R-:W2:Y:S01]  /*22f0*/  MUFU.EX2 R14, R15 ;  /* 0x0000000f000e7308 */ /* 0x000ea20000000800 */
[----:B0-----:R-:W-:Y:S01]  /*2300*/  FMUL R36, R25, R36 ;  /* 0x0000002419247220 */ /* 0x001fe20000400000 */
[----:B------:R-:W-:-:S04]  /*2310*/  FFMA.SAT R25, R24, R11, 0.5 ;  /* 0x3f00000018197423 */ /* 0x000fc8000000200b */
[----:B------:R-:W-:Y:S01]  /*2320*/  FFMA.RM R25, R25, R12, 12582913 ;  /* 0x4b40000119197423 */ /* 0x000fe2000000400c */
[----:B--2---:R-:W-:Y:S01]  /*2330*/  FMUL R41, R23, R14 ;  /* 0x0000000e17297220 */ /* 0x004fe20000400000 */
        /* <DEDUP_REMOVED lines=11> */
[----:B------:R-:W2:Y:S01]  /*23f0*/  MUFU.EX2 R14, R15 ;  /* 0x0000000f000e7308 */ /* 0x000ea20000000800 */
[----:B0-----:R-:W-:Y:S01]  /*2400*/  FMUL R38, R25, R38 ;  /* 0x0000002619267220 */ /* 0x001fe20000400000 */
[----:B------:R-:W-:-:S04]  /*2410*/  FFMA.SAT R25, R26, R11, 0.5 ;  /* 0x3f0000001a197423 */ /* 0x000fc8000000200b */
[----:B------:R-:W-:Y:S01]  /*2420*/  FFMA.RM R25, R25, R12, 12582913 ;  /* 0x4b40000119197423 */ /* 0x000fe2000000400c */
[----:B--2---:R-:W-:Y:S01]  /*2430*/  FMUL R37, R23, R14 ;  /* 0x0000000e17257220 */ /* 0x004fe20000400000 */
        /* <DEDUP_REMOVED lines=9> */
[----:B------:R-:W-:Y:S02]  /*24d0*/  FFMA R15, R40, 1.925963033500011079e-08, R15 ;  /* 0x32a57060280f7823 */ /* 0x000fe4000000000f */
[----:B------:R-:W0:Y:S08]  /*24e0*/  MUFU.EX2 R40, R21 ;  /* 0x0000001500287308 */ /* 0x000e300000000800 */
        /* <DEDUP_REMOVED lines=80> */
[----:B------:R-:W2:Y:S01]  /*29f0*/  MUFU.EX2 R14, R15 ;  /* 0x0000000f000e7308 */ /* 0x000ea20000000800 */
[----:B0-----:R-:W-:Y:S01]  /*2a00*/  FMUL R24, R20, R21 ;  /* 0x0000001514187220 */ /* 0x001fe20000400000 */
[----:B--2---:R-:W-:Y:S01]  /*2a10*/  FMUL R25, R23, R14 ;  /* 0x0000000e17197220 */ /* 0x004fe20000400000 */
[-C--:B------:R-:W-:Y:S01]  /*2a20*/  FFMA.SAT R23, R46, R11.reuse, 0.5 ;  /* 0x3f0000002e177423 */ /* 0x080fe2000000200b */
[----:B------:R-:W-:Y:S01]  /*2a30*/  FFMA.RM R14, R43, R12, 12582913 ;  /* 0x4b4000012b0e7423 */ /* 0x000fe2000000400c */
[----:B------:R-:W-:-:S02]  /*2a40*/  FFMA.SAT R43, R48, R11, 0.5 ;  /* 0x3f000000302b7423 */ /* 0x000fc4000000200b */
[-C--:B------:R-:W-:Y:S01]  /*2a50*/  FFMA.RM R23, R23, R12.reuse, 12582913 ;  /* 0x4b40000117177423 */ /* 0x080fe2000000400c */
[----:B------:R-:W-:Y:S01]  /*2a60*/  FADD R21, R14, -12583039 ;  /* 0xcb40007f0e157421 */ /* 0x000fe20000000000 */
[-C--:B------:R-:W-:Y:S01]  /*2a70*/  FFMA.RM R11, R43, R12.reuse, 12582913 ;  /* 0x4b4000012b0b7423 */ /* 0x080fe2000000400c */
[----:B------:R-:W-:Y:S01]  /*2a80*/  FFMA.RM R12, R45, R12, 12582913 ;  /* 0x4b4000012d0c7423 */ /* 0x000fe2000000400c */
[C---:B------:R-:W-:Y:S01]  /*2a90*/  FADD R15, R23.reuse, -12583039 ;  /* 0xcb40007f170f7421 */ /* 0x040fe20000000000 */
[----:B------:R-:W-:Y:S01]  /*2aa0*/  SHF.L.U32 R23, R23, 0x17, RZ ;  /* 0x0000001717177819 */ /* 0x000fe200000006ff */
[----:B------:R-:W-:Y:S01]  /*2ab0*/  FFMA R21, R68, 1.4426950216293334961, -R21 ;  /* 0x3fb8aa3b44157823 */ /* 0x000fe20000000815 */
[----:B------:R-:W-:Y:S01]  /*2ac0*/  SHF.L.U32 R14, R14, 0x17, RZ ;  /* 0x000000170e0e7819 */ /* 0x000fe200000006ff */
[----:B------:R-:W-:Y:S02]  /*2ad0*/  FFMA R15, R46, 1.4426950216293334961, -R15 ;  /* 0x3fb8aa3b2e0f7823 */ /* 0x000fe4000000080f */
[----:B------:R-:W-:-:S02]  /*2ae0*/  FFMA R21, R68, 1.925963033500011079e-08, R21 ;  /* 0x32a5706044157823 */ /* 0x000fc40000000015 */
[----:B------:R-:W-:-:S04]  /*2af0*/  FFMA R15, R46, 1.925963033500011079e-08, R15 ;  /* 0x32a570602e0f7823 */ /* 0x000fc8000000000f */
[----:B------:R0:W2:Y:S08]  /*2b00*/  MUFU.EX2 R20, R15 ;  /* 0x0000000f00147308 */ /* 0x0000b00000000800 */
[----:B------:R-:W3:Y:S01]  /*2b10*/  MUFU.EX2 R21, R21 ;  /* 0x0000001500157308 */ /* 0x000ee20000000800 */
[C---:B0-----:R-:W-:Y:S01]  /*2b20*/  FADD R15, R11.reuse, -12583039 ;  /* 0xcb40007f0b0f7421 */ /* 0x041fe20000000000 */
[----:B------:R-:W-:-:S03]  /*2b30*/  SHF.L.U32 R11, R11, 0x17, RZ ;  /* 0x000000170b0b7819 */ /* 0x000fc600000006ff */
[----:B------:R-:W-:Y:S01]  /*2b40*/  FFMA R15, R48, 1.4426950216293334961, -R15 ;  /* 0x3fb8aa3b300f7823 */ /* 0x000fe2000000080f */
[----:B--2---:R-:W-:Y:S01]  /*2b50*/  FMUL R23, R23, R20 ;  /* 0x0000001417177220 */ /* 0x004fe20000400000 */
[----:B------:R-:W-:Y:S02]  /*2b60*/  FADD R20, R12, -12583039 ;  /* 0xcb40007f0c147421 */ /* 0x000fe40000000000 */
[----:B------:R-:W-:Y:S02]  /*2b70*/  FFMA R15, R48, 1.925963033500011079e-08, R15 ;  /* 0x32a57060300f7823 */ /* 0x000fe4000000000f */
[C---:B------:R-:W-:Y:S02]  /*2b80*/  FFMA R20, R13.reuse, 1.4426950216293334961, -R20 ;  /* 0x3fb8aa3b0d147823 */ /* 0x040fe40000000814 */
[----:B------:R-:W0:Y:S01]  /*2b90*/  MUFU.EX2 R46, R15 ;  /* 0x0000000f002e7308 */ /* 0x000e220000000800 */
[----:B---3--:R-:W-:Y:S01]  /*2ba0*/  FMUL R22, R14, R21 ;  /* 0x000000150e167220 */ /* 0x008fe20000400000 */
[----:B------:R-:W-:Y:S01]  /*2bb0*/  FFMA R43, R13, 1.925963033500011079e-08, R20 ;  /* 0x32a570600d2b7823 */ /* 0x000fe20000000014 */
[----:B------:R-:W-:-:S04]  /*2bc0*/  FADD R13, RZ, R42 ;  /* 0x0000002aff0d7221 */ /* 0x000fc80000000000 */
[----:B------:R-:W-:Y:S01]  /*2bd0*/  FADD R20, R13, R44 ;  /* 0x0000002c0d147221 */ /* 0x000fe20000000000 */
[----:B------:R-:W2:Y:S03]  /*2be0*/  MUFU.EX2 R43, R43 ;  /* 0x0000002b002b7308 */ /* 0x000ea60000000800 */
        /* <DEDUP_REMOVED lines=32> */
.L_x_35258:
        /* <DEDUP_REMOVED lines=12> */
[----:B-1----:R-:W-:Y:S05]  /*2eb0*/  CALL.REL.NOINC `($__internal_584_$__cuda_sm3x_div_rn_noftz_f32_slowpath) ;  /* 0x0000003400207944 */ /* 0x002fea0003c00000 */
[----:B------:R-:W-:-:S07]  /*2ec0*/  MOV R12, R11 ;  /* 0x0000000b000c7202 */ /* 0x000fce0000000f00 */
.L_x_35181:
[----:B------:R-:W-:Y:S05]  /*2ed0*/  BSYNC.RECONVERGENT B3 ;  /* 0x0000000000037941 */ /* 0x000fea0003800200 */
.L_x_35180:
        /* <DEDUP_REMOVED lines=12> */
[----:B-1----:R-:W-:Y:S05]  /*2fa0*/  CALL.REL.NOINC `($__internal_584_$__cuda_sm3x_div_rn_noftz_f32_slowpath) ;  /* 0x0000003000e47944 */ /* 0x002fea0003c00000 */
[----:B------:R-:W-:-:S07]  /*2fb0*/  MOV R13, R11 ;  /* 0x0000000b000d7202 */ /* 0x000fce0000000f00 */
.L_x_35183:
[----:B------:R-:W-:Y:S05]  /*2fc0*/  BSYNC.RECONVERGENT B3 ;  /* 0x0000000000037941 */ /* 0x000fea0003800200 */
.L_x_35182:
        /* <DEDUP_REMOVED lines=12> */
[----:B-1----:R-:W-:Y:S05]  /*3090*/  CALL.REL.NOINC `($__internal_584_$__cuda_sm3x_div_rn_noftz_f32_slowpath) ;  /* 0x0000003000a87944 */ /* 0x002fea0003c00000 */
[----:B------:R-:W-:-:S07]  /*30a0*/  MOV R14, R11 ;  /* 0x0000000b000e7202 */ /* 0x000fce0000000f00 */
.L_x_35185:
[----:B------:R-:W-:Y:S05]  /*30b0*/  BSYNC.RECONVERGENT B3 ;  /* 0x0000000000037941 */ /* 0x000fea0003800200 */
.L_x_35184:
        /* <DEDUP_REMOVED lines=13> */
[----:B------:R-:W-:-:S07]  /*3190*/  IMAD.MOV.U32 R15, RZ, RZ, R11 ;  /* 0x000000ffff0f7224 */ /* 0x000fce00078e000b */
.L_x_35187:
[----:B------:R-:W-:Y:S05]  /*31a0*/  BSYNC.RECONVERGENT B3 ;  /* 0x0000000000037941 */ /* 0x000fea0003800200 */
.L_x_35186:
        /* <DEDUP_REMOVED lines=14> */
.L_x_35189:
[----:B------:R-:W-:Y:S05]  /*3290*/  BSYNC.RECONVERGENT B3 ;  /* 0x0000000000037941 */ /* 0x000fea0003800200 */
.L_x_35188:
        /* <DEDUP_REMOVED lines=12> */
[----:B-1----:R-:W-:Y:S05]  /*3360*/  CALL.REL.NOINC `($__internal_584_$__cuda_sm3x_div_rn_noftz_f32_slowpath) ;  /* 0x0000002c00f47944 */ /* 0x002fea0003c00000 */
[----:B------:R-:W-:-:S07]  /*3370*/  MOV R37, R11 ;  /* 0x0000000b00257202 */ /* 0x000fce0000000f00 */
.L_x_35191:
[----:B------:R-:W-:Y:S05]  /*3380*/  BSYNC.RECONVERGENT B3 ;  /* 0x0000000000037941 */ /* 0x000fea0003800200 */
.L_x_35190:
        /* <DEDUP_REMOVED lines=14> */
.L_x_35193:
[----:B------:R-:W-:Y:S05]  /*3470*/  BSYNC.RECONVERGENT B3 ;  /* 0x0000000000037941 */ /* 0x000fea0003800200 */
.L_x_35192:
        /* <DEDUP_REMOVED lines=14> */
.L_x_35195:
[----:B------:R-:W-:Y:S05]  /*3560*/  BSYNC.RECONVERGENT B3 ;  /* 0x0000000000037941 */ /* 0x000fea0003800200 */
.L_x_35194:
        /* <DEDUP_REMOVED lines=14> */
.L_x_35197:
[----:B------:R-:W-:Y:S05]  /*3650*/  BSYNC.RECONVERGENT B3 ;  /* 0x0000000000037941 */ /* 0x000fea0003800200 */
.L_x_35196:
        /* <DEDUP_REMOVED lines=14> */
.L_x_35199:
[----:B------:R-:W-:Y:S05]  /*3740*/  BSYNC.RECONVERGENT B3 ;  /* 0x0000000000037941 */ /* 0x000fea0003800200 */
.L_x_35198:
        /* <DEDUP_REMOVED lines=14> */
.L_x_35201:
[----:B------:R-:W-:Y:S05]  /*3830*/  BSYNC.RECONVERGENT B3 ;  /* 0x0000000000037941 */ /* 0x000fea0003800200 */
.L_x_35200:
        /* <DEDUP_REMOVED lines=14> */
.L_x_35203:
[----:B------:R-:W-:Y:S05]  /*3920*/  BSYNC.RECONVERGENT B3 ;  /* 0x0000000000037941 */ /* 0x000fea0003800200 */
.L_x_35202:
        /* <DEDUP_REMOVED lines=14> */
.L_x_35205:
[----:B------:R-:W-:Y:S05]  /*3a10*/  BSYNC.RECONVERGENT B3 ;  /* 0x0000000000037941 */ /* 0x000fea0003800200 */
.L_x_35204:
        /* <DEDUP_REMOVED lines=14> */
.L_x_35207:
[----:B------:R-:W-:Y:S05]  /*3b00*/  BSYNC.RECONVERGENT B3 ;  /* 0x0000000000037941 */ /* 0x000fea0003800200 */
.L_x_35206:
        /* <DEDUP_REMOVED lines=14> */
.L_x_35209:
[----:B------:R-:W-:Y:S05]  /*3bf0*/  BSYNC.RECONVERGENT B3 ;  /* 0x0000000000037941 */ /* 0x000fea0003800200 */
.L_x_35208:
        /* <DEDUP_REMOVED lines=14> */
.L_x_35211:
[----:B------:R-:W-:Y:S05]  /*3ce0*/  BSYNC.RECONVERGENT B3 ;  /* 0x0000000000037941 */ /* 0x000fea0003800200 */
.L_x_35210:
        /* <DEDUP_REMOVED lines=14> */
.L_x_35213:
[----:B------:R-:W-:Y:S05]  /*3dd0*/  BSYNC.RECONVERGENT B3 ;  /* 0x0000000000037941 */ /* 0x000fea0003800200 */
.L_x_35212:
        /* <DEDUP_REMOVED lines=14> */
.L_x_35215:
[----:B------:R-:W-:Y:S05]  /*3ec0*/  BSYNC.RECONVERGENT B3 ;  /* 0x0000000000037941 */ /* 0x000fea0003800200 */
.L_x_35214:
        /* <DEDUP_REMOVED lines=14> */
.L_x_35217:
[----:B------:R-:W-:Y:S05]  /*3fb0*/  BSYNC.RECONVERGENT B3 ;  /* 0x0000000000037941 */ /* 0x000fea0003800200 */
.L_x_35216:
        /* <DEDUP_REMOVED lines=14> */
.L_x_35219:
[----:B------:R-:W-:Y:S05]  /*40a0*/  BSYNC.RECONVERGENT B3 ;  /* 0x0000000000037941 */ /* 0x000fea0003800200 */
.L_x_35218:
        /* <DEDUP_REMOVED lines=14> */
.L_x_35221:
[----:B------:R-:W-:Y:S05]  /*4190*/  BSYNC.RECONVERGENT B3 ;  /* 0x0000000000037941 */ /* 0x000fea0003800200 */
.L_x_35220:
        /* <DEDUP_REMOVED lines=14> */
.L_x_35223:
[----:B------:R-:W-:Y:S05]  /*4280*/  BSYNC.RECONVERGENT B3 ;  /* 0x0000000000037941 */ /* 0x000fea0003800200 */
.L_x_35222:
[----:B------:R-:W-:Y:S04]  /*4290*/  BSSY.RECONVERGENT B1, `(.L_x_35224) ;  /* 0x0000012000017945 */ /* 0x000fe80003800200 */
        /* <DEDUP_REMOVED lines=17> */
.L_x_35225:
[----:B------:R-:W-:Y:S05]  /*43b0*/  BSYNC.RECONVERGENT B1 ;  /* 0x0000000000017941 */ /* 0x000fea0003800200 */
.L_x_35224:
[----:B0-----:R-:W0:Y:S01]  /*43c0*/  LDC.64 R12, c[0x0][0x3b8] ;  /* 0x0000ee00ff0c7b82 */ /* 0x001e220000000a00 */
[----:B------:R-:W-:Y:S01]  /*43d0*/  BSSY.RECONVERGENT B1, `(.L_x_35226) ;  /* 0x000001a000017945 */ /* 0x000fe20003800200 */
[-C--:B0-----:R-:W-:Y:S02]  /*43e0*/  ISETP.GE.U32.AND P1, PT, R4, R12.reuse, PT ;  /* 0x0000000c0400720c */ /* 0x081fe40003f26070 */
[-C--:B------:R-:W-:Y:S02]  /*43f0*/  ISETP.GE.U32.AND P2, PT, R6, R12.reuse, PT ;  /* 0x0000000c0600720c */ /* 0x080fe40003f46070 */
[-C--:B------:R-:W-:Y:S02]  /*4400*/  ISETP.GE.AND.EX P3, PT, RZ, R13.reuse, PT, P1 ;  /* 0x0000000dff00720c */ /* 0x080fe40003f66310 */
[----:B------:R-:W-:Y:S02]  /*4410*/  ISETP.GE.U32.AND P4, PT, R7, R12, PT ;  /* 0x0000000c0700720c */ /* 0x000fe40003f86070 */
[----:B------:R-:W-:-:S02]  /*4420*/  ISETP.GE.AND.EX P1, PT, RZ, R13, PT, P2 ;  /* 0x0000000dff00720c */ /* 0x000fc40003f26320 */
[-C--:B------:R-:W-:Y:S02]  /*4430*/  ISETP.GE.U32.AND P5, PT, R8, R12.reuse, PT ;  /* 0x0000000c0800720c */ /* 0x080fe40003fa6070 */
[----:B------:R-:W-:Y:S02]  /*4440*/  ISETP.GE.U32.AND P0, PT, R9, R12, PT ;  /* 0x0000000c0900720c */ /* 0x000fe40003f06070 */
[----:B------:R-:W-:-:S03]  /*4450*/  ISETP.GE.AND.EX P2, PT, RZ, R13, PT, P4 ;  /* 0x0000000dff00720c */ /* 0x000fc60003f46340 */
[----:B------:R-:W-:Y:S10]  /*4460*/  @P3 BRA `(.L_x_35227) ;  /* 0x0000000000403947 */ /* 0x000ff40003800000 */
[----:B------:R-:W-:Y:S01]  /*4470*/  MOV R21, RZ ;  /* 0x000000ff00157202 */ /* 0x000fe20000000f00 */
        /* <DEDUP_REMOVED lines=15> */
.L_x_35227:
[----:B------:R-:W-:Y:S05]  /*4570*/  BSYNC.RECONVERGENT B1 ;  /* 0x0000000000017941 */ /* 0x000fea0003800200 */
.L_x_35226:
        /* <DEDUP_REMOVED lines=18> */
.L_x_35229:
[----:B------:R-:W-:Y:S05]  /*46a0*/  BSYNC.RECONVERGENT B1 ;  /* 0x0000000000017941 */ /* 0x000fea0003800200 */
.L_x_35228:
        /* <DEDUP_REMOVED lines=18> */
.L_x_35231:
[----:B------:R-:W-:Y:S05]  /*47d0*/  BSYNC.RECONVERGENT B1 ;  /* 0x0000000000017941 */ /* 0x000fea0003800200 */
.L_x_35230:
        /* <DEDUP_REMOVED lines=30> */
.L_x_35233:
[----:B------:R-:W-:Y:S05]  /*49c0*/  BSYNC.RECONVERGENT B1 ;  /* 0x0000000000017941 */ /* 0x000fea0003800200 */
.L_x_35232:
[----:B------:R-:W-:Y:S04]  /*49d0*/  BSSY.RECONVERGENT B1, `(.L_x_35234) ;  /* 0x0000012000017945 */ /* 0x000fe80003800200 */
[----:B------:R-:W-:Y:S05]  /*49e0*/  @P0 BRA `(.L_x_35235) ;  /* 0x0000000000400947 */ /* 0x000fea0003800000 */
[----:B----4-:R-:W-:Y:S01]  /*49f0*/  MOV R13, RZ ;  /* 0x000000ff000d7202 */ /* 0x010fe20000000f00 */
        /* <DEDUP_REMOVED lines=15> */
.L_x_35235:
[----:B------:R-:W-:Y:S05]  /*4af0*/  BSYNC.RECONVERGENT B1 ;  /* 0x0000000000017941 */ /* 0x000fea0003800200 */
.L_x_35234:
[----:B------:R-:W-:Y:S04]  /*4b00*/  BSSY.RECONVERGENT B1, `(.L_x_35236) ;  /* 0x0000011000017945 */ /* 0x000fe80003800200 */
[----:B------:R-:W-:Y:S05]  /*4b10*/  @P6 BRA `(.L_x_35237) ;  /* 0x00000000003c6947 */ /* 0x000fea0003800000 */
[----:B------:R-:W-:Y:S01]  /*4b20*/  IMAD.MOV.U32 R11, RZ, RZ, RZ ;  /* 0x000000ffff0b7224 */ /* 0x000fe200078e00ff */
[----:B-1----:R-:W-:Y:S01]  /*4b30*/  R2UR UR4, R34 ;  /* 0x00000000220472ca */ /* 0x002fe200000e0000 */
[----:B0-23--:R-:W-:Y:S01]  /*4b40*/  IMAD R14, R5, UR42, RZ ;  /* 0x0000002a050e7c24 */ /* 0x00dfe2000f8e02ff */
[----:B------:R-:W-:Y:S01]  /*4b50*/  R2UR UR5, R35 ;  /* 0x00000000230572ca */ /* 0x000fe200000e0000 */
[----:B----4-:R-:W-:-:S04]  /*4b60*/  IMAD.WIDE.U32 R12, R3, UR42, R10 ;  /* 0x0000002a030c7c25 */ /* 0x010fc8000f8e000a */
[----:B------:R-:W-:-:S05]  /*4b70*/  IMAD R11, R3, UR43, R14 ;  /* 0x0000002b030b7c24 */ /* 0x000fca000f8e020e */
        /* <DEDUP_REMOVED lines=9> */
.L_x_35237:
[----:B------:R-:W-:Y:S05]  /*4c10*/  BSYNC.RECONVERGENT B1 ;  /* 0x0000000000017941 */ /* 0x000fea0003800200 */
.L_x_35236:
        /* <DEDUP_REMOVED lines=18> */
.L_x_35239:
[----:B------:R-:W-:Y:S05]  /*4d40*/  BSYNC.RECONVERGENT B1 ;  /* 0x0000000000017941 */ /* 0x000fea0003800200 */
.L_x_35238:
        /* <DEDUP_REMOVED lines=18> */
.L_x_35241:
[----:B------:R-:W-:Y:S05]  /*4e70*/  BSYNC.RECONVERGENT B1 ;  /* 0x0000000000017941 */ /* 0x000fea0003800200 */
.L_x_35240:
        /* <DEDUP_REMOVED lines=18> */
.L_x_35243:
[----:B------:R-:W-:Y:S05]  /*4fa0*/  BSYNC.RECONVERGENT B1 ;  /* 0x0000000000017941 */ /* 0x000fea0003800200 */
.L_x_35242:
        /* <DEDUP_REMOVED lines=18> */
.L_x_35245:
[----:B------:R-:W-:Y:S05]  /*50d0*/  BSYNC.RECONVERGENT B1 ;  /* 0x0000000000017941 */ /* 0x000fea0003800200 */
.L_x_35244:
[----:B------:R-:W-:-:S04]  /*50e0*/  IADD3 R3, P0, PT, R0, R3, RZ ;  /* 0x0000000300037210 */ /* 0x000fc80007f1e0ff */
[----:B------:R-:W-:Y:S02]  /*50f0*/  LEA.HI.X.SX32 R5, R0, R5, 0x1, P0 ;  /* 0x0000000500057211 */ /* 0x000fe400000f0eff */
[----:B------:R-:W-:-:S04]  /*5100*/  ISETP.GE.U32.AND P0, PT, R3, UR46, PT ;  /* 0x0000002e03007c0c */ /* 0x000fc8000bf06070 */
[----:B------:R-:W-:-:S13]  /*5110*/  ISETP.GE.AND.EX P0, PT, R5, UR47, PT, P0 ;  /* 0x0000002f05007c0c */ /* 0x000fda000bf06300 */
[----:B------:R-:W-:Y:S05]  /*5120*/  @!P0 BRA `(.L_x_35246) ;  /* 0xffffffb000808947 */ /* 0x000fea000383ffff */
[----:B------:R-:W-:Y:S05]  /*5130*/  BSYNC B0 ;  /* 0x0000000000007941 */ /* 0x000fea0003800000 */
.L_x_35156:
[----:B------:R-:W-:Y:S05]  /*5140*/  EXIT ;  /* 0x000000000000794d */ /* 0x000fea0003800000 */
.L_x_35179:
[----:B------:R-:W-:Y:S01]  /*5150*/  HFMA2 R12, -RZ, RZ, 0, 9.5367431640625e-07 ;  /* 0x00000010ff0c7431 */ /* 0x000fe200000001ff */
[----:B------:R-:W-:Y:S01]  /*5160*/  BSSY B1, `(.L_x_35247) ;  /* 0x0000006000017945 */ /* 0x000fe20003800000 */
[----:B------:R-:W-:Y:S01]  /*5170*/  IMAD.MOV.U32 R11, RZ, RZ, 0x1f ;  /* 0x0000001fff0b7424 */ /* 0x000fe200078e00ff */
[----:B------:R-:W-:-:S07]  /*5180*/  MOV R15, 0xffffffff ;  /* 0xffffffff000f7802 */ /* 0x000fce0000000f00 */
[----:B-1----:R-:W-:Y:S05]  /*5190*/  WARPSYNC.COLLECTIVE R15, `(.L_x_35248) ;  /* 0x000000000f087348 */ /* 0x002fea0003c00000 */
[----:B------:R0:W2:Y:S02]  /*51a0*/  SHFL.BFLY P6, R14, R13, R12, R11 ;  /* 0x0c00000c0d0e7389 */ /* 0x0000a400000c000b */
[----:B012---:R-:W-:Y:S05]  /*51b0*/  ENDCOLLECTIVE ;  /* 0x000000000000791b */ /* 0x007fea0003800000 */
.L_x_35248:
[----:B------:R-:W-:Y:S05]  /*51c0*/  BSYNC B1 ;  /* 0x0000000000017941 */ /* 0x000fea0003800000 */
.L_x_35247:
        /* <DEDUP_REMOVED lines=9> */
.L_x_35249:
[----:B------:R-:W-:Y:S01]  /*5260*/  HFMA2 R12, -RZ, RZ, 0, 2.384185791015625e-07 ;  /* 0x00000004ff0c7431 */ /* 0x000fe200000001ff */
[----:B------:R-:W-:-:S05]  /*5270*/  FMNMX R40, R13, R14, !PT ;  /* 0x0000000e0d287209 */ /* 0x000fca0007800000 */
[----:B------:R-:W-:-:S07]  /*5280*/  IMAD.MOV.U32 R13, RZ, RZ, R40 ;  /* 0x000000ffff0d7224 */ /* 0x000fce00078e0028 */
[----:B------:R-:W-:Y:S05]  /*5290*/  WARPSYNC.COLLECTIVE R15, `(.L_x_35250) ;  /* 0x000000000f087348 */ /* 0x000fea0003c00000 */
[----:B------:R0:W1:Y:S02]  /*52a0*/  SHFL.BFLY P6, R14, R13, R12, R11 ;  /* 0x0c00000c0d0e7389 */ /* 0x00006400000c000b */
[----:B01----:R-:W-:Y:S05]  /*52b0*/  ENDCOLLECTIVE ;  /* 0x000000000000791b */ /* 0x003fea0003800000 */
.L_x_35250:
[----:B------:R-:W-:Y:S01]  /*52c0*/  HFMA2 R12, -RZ, RZ, 0, 1.1920928955078125e-07 ;  /* 0x00000002ff0c7431 */ /* 0x000fe200000001ff */
[----:B------:R-:W-:-:S04]  /*52d0*/  FMNMX R41, R40, R14, !PT ;  /* 0x0000000e28297209 */ /* 0x000fc80007800000 */
[----:B------:R-:W-:-:S07]  /*52e0*/  MOV R13, R41 ;  /* 0x00000029000d7202 */ /* 0x000fce0000000f00 */
[----:B------:R-:W-:Y:S05]  /*52f0*/  WARPSYNC.COLLECTIVE R15, `(.L_x_35251) ;  /* 0x000000000f087348 */ /* 0x000fea0003c00000 */
[----:B------:R0:W1:Y:S02]  /*5300*/  SHFL.BFLY P6, R14, R13, R12, R11 ;  /* 0x0c00000c0d0e7389 */ /* 0x00006400000c000b */
[----:B01----:R-:W-:Y:S05]  /*5310*/  ENDCOLLECTIVE ;  /* 0x000000000000791b */ /* 0x003fea0003800000 */
.L_x_35251:
[----:B------:R-:W-:Y:S01]  /*5320*/  IMAD.MOV.U32 R12, RZ, RZ, 0x1 ;  /* 0x00000001ff0c7424 */ /* 0x000fe200078e00ff */
[----:B------:R-:W-:-:S04]  /*5330*/  FMNMX R43, R41, R14, !PT ;  /* 0x0000000e292b7209 */ /* 0x000fc80007800000 */
[----:B------:R-:W-:-:S07]  /*5340*/  MOV R13, R43 ;  /* 0x0000002b000d7202 */ /* 0x000fce0000000f00 */
[----:B------:R-:W-:Y:S05]  /*5350*/  WARPSYNC.COLLECTIVE R15, `(.L_x_35252) ;  /* 0x000000000f087348 */ /* 0x000fea0003c00000 */
[----:B------:R0:W1:Y:S02]  /*5360*/  SHFL.BFLY P6, R14, R13, R12, R11 ;  /* 0x0c00000c0d0e7389 */ /* 0x00006400000c000b */
[----:B01----:R-:W-:Y:S05]  /*5370*/  ENDCOLLECTIVE ;  /* 0x000000000000791b */ /* 0x003fea0003800000 */
.L_x_35252:
        /* <DEDUP_REMOVED lines=227> */
.L_x_35253:
[----:B------:R-:W-:Y:S02]  /*61b0*/  HFMA2 R12, -RZ, RZ, 0, 4.76837158203125e-07 ;  /* 0x00000008ff0c7431 */ /* 0x000fe400000001ff */
[----:B------:R-:W-:-:S05]  /*61c0*/  FADD R43, R13, R14 ;  /* 0x0000000e0d2b7221 */ /* 0x000fca0000000000 */
[----:B------:R-:W-:-:S07]  /*61d0*/  MOV R13, R43 ;  /* 0x0000002b000d7202 */ /* 0x000fce0000000f00 */
[----:B------:R-:W-:Y:S05]  /*61e0*/  WARPSYNC.COLLECTIVE R15, `(.L_x_35254) ;  /* 0x000000000f087348 */ /* 0x000fea0003c00000 */
[----:B------:R0:W1:Y:S02]  /*61f0*/  SHFL.BFLY P6, R14, R13, R12, R11 ;  /* 0x0c00000c0d0e7389 */ /* 0x00006400000c000b */
[----:B01----:R-:W-:Y:S05]  /*6200*/  ENDCOLLECTIVE ;  /* 0x000000000000791b */ /* 0x003fea0003800000 */
.L_x_35254:
[----:B------:R-:W-:Y:S01]  /*6210*/  MOV R12, 0x4 ;  /* 0x00000004000c7802 */ /* 0x000fe20000000f00 */
[----:B------:R-:W-:-:S04]  /*6220*/  FADD R45, R43, R14 ;  /* 0x0000000e2b2d7221 */ /* 0x000fc80000000000 */
[----:B------:R-:W-:-:S07]  /*6230*/  IMAD.MOV.U32 R13, RZ, RZ, R45 ;  /* 0x000000ffff0d7224 */ /* 0x000fce00078e002d */
[----:B------:R-:W-:Y:S05]  /*6240*/  WARPSYNC.COLLECTIVE R15, `(.L_x_35255) ;  /* 0x000000000f087348 */ /* 0x000fea0003c00000 */
[----:B------:R0:W1:Y:S02]  /*6250*/  SHFL.BFLY P6, R14, R13, R12, R11 ;  /* 0x0c00000c0d0e7389 */ /* 0x00006400000c000b */
[----:B01----:R-:W-:Y:S05]  /*6260*/  ENDCOLLECTIVE ;  /* 0x000000000000791b */ /* 0x003fea0003800000 */
.L_x_35255:
[----:B------:R-:W-:Y:S02]  /*6270*/  HFMA2 R12, -RZ, RZ, 0, 1.1920928955078125e-07 ;  /* 0x00000002ff0c7431 */ /* 0x000fe400000001ff */
[----:B------:R-:W-:-:S05]  /*6280*/  FADD R46, R45, R14 ;  /* 0x0000000e2d2e7221 */ /* 0x000fca0000000000 */
[----:B------:R-:W-:-:S07]  /*6290*/  MOV R13, R46 ;  /* 0x0000002e000d7202 */ /* 0x000fce0000000f00 */
[----:B------:R-:W-:Y:S05]  /*62a0*/  WARPSYNC.COLLECTIVE R15, `(.L_x_35256) ;  /* 0x000000000f087348 */ /* 0x000fea0003c00000 */
[----:B------:R0:W1:Y:S02]  /*62b0*/  SHFL.BFLY P6, R14, R13, R12, R11 ;  /* 0x0c00000c0d0e7389 */ /* 0x00006400000c000b */
[----:B01----:R-:W-:Y:S05]  /*62c0*/  ENDCOLLECTIVE ;  /* 0x000000000000791b */ /* 0x003fea0003800000 */
.L_x_35256:
[----:B------:R-:W-:Y:S02]  /*62d0*/  IMAD.MOV.U32 R12, RZ, RZ, 0x1 ;  /* 0x00000001ff0c7424 */ /* 0x000fe400078e00ff */
[----:B------:R-:W-:-:S05]  /*62e0*/  FADD R47, R46, R14 ;  /* 0x0000000e2e2f7221 */ /* 0x000fca0000000000 */
[----:B------:R-:W-:-:S07]  /*62f0*/  MOV R13, R47 ;  /* 0x0000002f000d7202 */ /* 0x000fce0000000f00 */
[----:B------:R-:W-:Y:S05]  /*6300*/  WARPSYNC.COLLECTIVE R15, `(.L_x_35257) ;  /* 0x000000000f087348 */ /* 0x000fea0003c00000 */
[----:B------:R0:W1:Y:S02]  /*6310*/  SHFL.BFLY P6, R14, R13, R12, R11 ;  /* 0x0c00000c0d0e7389 */ /* 0x00006400000c000b */
[----:B01----:R-:W-:Y:S05]  /*6320*/  ENDCOLLECTIVE ;  /* 0x000000000000791b */ /* 0x003fea0003800000 */
.L_x_35257:
[----:B------:R-:W-:Y:S05]  /*6330*/  BRA `(.L_x_35258) ;  /* 0xffffffc800ac7947 */ /* 0x000fea000383ffff */
        .weak           $__internal_584_$__cuda_sm3x_div_rn_noftz_f32_slowpath
        .type           $__internal_584_$__cuda_sm3x_div_rn_noftz_f32_slowpath,@function
        .size           $__internal_584_$__cuda_sm3x_div_rn_noftz_f32_slowpath,(.L_x_37961 - $__internal_584_$__cuda_sm3x_div_rn_noftz_f32_slowpath)
$__internal_584_$__cuda_sm3x_div_rn_noftz_f32_slowpath:
        /* <DEDUP_REMOVED lines=36> */
.L_x_35260:
        /* <DEDUP_REMOVED lines=51> */
.L_x_35267:
[----:B------:R-:W-:-:S04]  /*68b0*/  LOP3.LUT R11, R11, 0x80000000, RZ, 0xc0, !PT ;  /* 0x800000000b0b7812 */ /* 0x000fc800078ec0ff */
[----:B------:R-:W-:Y:S01]  /*68c0*/  LOP3.LUT R11, R11, 0x7f800000, RZ, 0xfc, !PT ;  /* 0x7f8000000b0b7812 */ /* 0x000fe200078efcff */
[----:B------:R-:W-:Y:S06]  /*68d0*/  BRA `(.L_x_35268) ;  /* 0x0000000000047947 */ /* 0x000fec0003800000 */
.L_x_35266:
[----:B------:R-:W-:-:S07]  /*68e0*/  LEA R11, R46, R11, 0x17 ;  /* 0x0000000b2e0b7211 */ /* 0x000fce00078eb8ff */
.L_x_35268:
[----:B------:R-:W-:Y:S05]  /*68f0*/  BSYNC.RECONVERGENT B2 ;  /* 0x0000000000027941 */ /* 0x000fea0003800200 */
.L_x_35265:
[----:B------:R-:W-:Y:S05]  /*6900*/  BRA `(.L_x_35269) ;  /* 0x0000000000207947 */ /* 0x000fea0003800000 */
.L_x_35264:
[----:B------:R-:W-:-:S04]  /*6910*/  LOP3.LUT R11, R11, 0x80000000, R42, 0x48, !PT ;  /* 0x800000000b0b7812 */ /* 0x000fc800078e482a */
[----:B------:R-:W-:Y:S01]  /*6920*/  LOP3.LUT R11, R11, 0x7f800000, RZ, 0xfc, !PT ;  /* 0x7f8000000b0b7812 */ /* 0x000fe200078efcff */
[----:B------:R-:W-:Y:S06]  /*6930*/  BRA `(.L_x_35269) ;  /* 0x0000000000147947 */ /* 0x000fec0003800000 */
.L_x_35263:
[----:B------:R-:W-:Y:S01]  /*6940*/  LOP3.LUT R11, R11, 0x80000000, R42, 0x48, !PT ;  /* 0x800000000b0b7812 */ /* 0x000fe200078e482a */
[----:B------:R-:W-:Y:S06]  /*6950*/  BRA `(.L_x_35269) ;  /* 0x00000000000c7947 */ /* 0x000fec0003800000 */
.L_x_35262:
[----:B------:R-:W0:Y:S01]  /*6960*/  MUFU.RSQ R11, -QNAN ;  /* 0xffc00000000b7908 */ /* 0x000e220000001400 */
[----:B------:R-:W-:Y:S05]  /*6970*/  BRA `(.L_x_35269) ;  /* 0x0000000000047947 */ /* 0x000fea0003800000 */
.L_x_35261:
[----:B------:R-:W-:-:S07]  /*6980*/  FADD.FTZ R11, R42, R11 ;  /* 0x0000000b2a0b7221 */ /* 0x000fce0000010000 */
.L_x_35269:
[----:B------:R-:W-:Y:S05]  /*6990*/  BSYNC.RECONVERGENT B1 ;  /* 0x0000000000017941 */ /* 0x000fea0003800200 */
.L_x_35259:
[----:B------:R-:W-:Y:S01]  /*69a0*/  HFMA2 R43, -RZ, RZ, 0, 0 ;  /* 0x00000000ff2b7431 */ /* 0x000fe200000001ff */
[----:B------:R-:W-:-:S04]  /*69b0*/  MOV R42, R45 ;  /* 0x0000002d002a7202 */ /* 0x000fc80000000f00 */
[----:B0-----:R-:W-:Y:S05]  /*69c0*/  RET.REL.NODEC R42 `(_Z15SoftmaxWarpImplI24ElementwiseScaleMaskLoadIffbE11DirectStoreIffEfLi2ELi22ELi32ELi1ELb1EL9Algorithm0EEvT_T0_ll) ;  /* 0xffffff942a8c7950 */ /* 0x001fea0003c3ffff */
.L_x_35270:
        /* <DEDUP_REMOVED lines=11> */
.L_x_37961:


//--------------------- .text._Z15SoftmaxWarpImplI24ElementwiseScaleMaskLoadIffbE11DirectStoreIffEfLi2ELi22ELi32ELi1ELb0EL9Algorithm0EEvT_T0_ll --------------------------
	.section	.text._Z15SoftmaxWarpImplI24ElementwiseScaleMaskLoadIffbE11DirectStoreIffEfLi2ELi22ELi32ELi1ELb0EL9Algorithm0EEvT_T0_ll,"ax",@progbits
	.align	128
        .global         _Z15SoftmaxWarpImplI24ElementwiseScaleMaskLoadIffbE11DirectStoreIffEfLi2ELi22ELi32ELi1ELb0EL9Algorithm0EEvT_T0_ll
        .type           _Z15SoftmaxWarpImplI24ElementwiseScaleMaskLoadIffbE11DirectStoreIffEfLi2ELi22ELi32ELi1ELb0EL9Algorithm0EEvT_T0_ll,@function
        .size           _Z15SoftmaxWarpImplI24ElementwiseScaleMaskLoadIffbE11DirectStoreIffEfLi2ELi22ELi32ELi1ELb0EL9Algorithm0EEvT_T0_ll,(.L_x_37962 - _Z15SoftmaxWarpImplI24ElementwiseScaleMaskLoadIffbE11DirectStoreIffEfLi2ELi22ELi32ELi1ELb0EL9Algorithm0EEvT_T0_ll)
        .other          _Z15SoftmaxWarpImplI24ElementwiseScaleMaskLoadIffbE11DirectStoreIffEfLi2ELi22ELi32ELi1ELb0EL9Algorithm0EEvT_T0_ll,@"STO_CUDA_ENTRY STV_DEFAULT"
_Z15SoftmaxWarpImplI24ElementwiseScaleMaskLoadIffbE11DirectStoreIffEfLi2ELi22ELi32ELi1ELb0EL9Algorithm0EEvT_T0_ll:
.text._Z15SoftmaxWarpImplI24ElementwiseScaleMaskLoadIffbE11DirectStoreIffEfLi2ELi22ELi32ELi1ELb0EL9Algorithm0EEvT_T0_ll:
        /* <DEDUP_REMOVED lines=24> */
.L_x_35271:
        /* <DEDUP_REMOVED lines=14> */
.L_x_35317:
[----:B-1----:R-:W1:Y:S01]  /*0260*/  LDC.64 R4, c[0x0][0x390] ;  /* 0x0000e400ff047b82 */ /* 0x002e620000000a00 */
[----:B------:R-:W-:Y:S01]  /*0270*/  HFMA2 R3, -RZ, RZ, 0, 0 ;  /* 0x00000000ff037431 */ /* 0x000fe200000001ff */
[----:B------:R-:W-:Y:S02]  /*0280*/  MOV R2, R34 ;  /* 0x0000002200027202 */ /* 0x000fe40000000f00 */
[C---:B--2---:R-:W-:Y:S02]  /*0290*/  R2UR UR4, R28.reuse ;  /* 0x000000001c0472ca */ /* 0x044fe400000e0000 */
[C---:B------:R-:W-:Y:S02]  /*02a0*/  R2UR UR5, R29.reuse ;  /* 0x000000001d0572ca */ /* 0x040fe400000e0000 */
[----:B------:R-:W-:Y:S02]  /*02b0*/  R2UR UR6, R28 ;  /* 0x000000001c0672ca */ /* 0x000fe400000e0000 */
[----:B------:R-:W-:-:S02]  /*02c0*/  R2UR UR7, R29 ;  /* 0x000000001d0772ca */ /* 0x000fc400000e0000 */
        /* <DEDUP_REMOVED lines=9> */
[-C--:B------:R-:W-:Y:S01]  /*0360*/  IADD3.X R27, PT, PT, RZ, R3.reuse, RZ, P0, !PT ;  /* 0x00000003ff1b7210 */ /* 0x080fe200007fe4ff */
[----:B------:R-:W-:Y:S01]  /*0370*/  IMAD.X R25, RZ, RZ, R3, P1 ;  /* 0x000000ffff197224 */ /* 0x000fe200008e0603 */
[----:B------:R-:W-:-:S02]  /*0380*/  IADD3.X R23, PT, PT, RZ, R3, RZ, P2, !PT ;  /* 0x00000003ff177210 */ /* 0x000fc400017fe4ff */
[----:B------:R-:W-:Y:S02]  /*0390*/  LEA.HI R38, P0, R27, R38, RZ, 0x1 ;  /* 0x000000261b267211 */ /* 0x000fe400078108ff */
[----:B------:R-:W-:Y:S02]  /*03a0*/  LEA.HI R30, P1, R25, R30, RZ, 0x1 ;  /* 0x0000001e191e7211 */ /* 0x000fe400078308ff */
[----:B------:R-:W-:Y:S02]  /*03b0*/  LOP3.LUT R6, R38, 0xfffffffe, RZ, 0xc0, !PT ;  /* 0xfffffffe26067812 */ /* 0x000fe400078ec0ff */
[----:B------:R-:W-:Y:S02]  /*03c0*/  LEA.HI R20, P2, R23, R20, RZ, 0x1 ;  /* 0x0000001417147211 */ /* 0x000fe400078508ff */
[----:B------:R-:W-:Y:S02]  /*03d0*/  IADD3.X R27, PT, PT, RZ, R27, RZ, P0, !PT ;  /* 0x0000001bff1b7210 */ /* 0x000fe400007fe4ff */
[----:B------:R-:W-:-:S02]  /*03e0*/  IADD3 R6, P0, PT, R6, UR38, RZ ;  /* 0x0000002606067c10 */ /* 0x000fc4000ff1e0ff */
[----:B------:R-:W-:Y:S02]  /*03f0*/  LOP3.LUT R4, R30, 0xfffffffe, RZ, 0xc0, !PT ;  /* 0xfffffffe1e047812 */ /* 0x000fe400078ec0ff */
[----:B------:R-:W-:Y:S02]  /*0400*/  LOP3.LUT R8, R20, 0xfffffffe, RZ, 0xc0, !PT ;  /* 0xfffffffe14087812 */ /* 0x000fe400078ec0ff */
[----:B------:R-:W-:Y:S02]  /*0410*/  IADD3.X R7, PT, PT, R27, UR39, RZ, P0, !PT ;  /* 0x000000271b077c10 */ /* 0x000fe400087fe4ff */
[----:B------:R-:W-:Y:S02]  /*0420*/  IADD3.X R25, PT, PT, RZ, R25, RZ, P1, !PT ;  /* 0x00000019ff197210 */ /* 0x000fe40000ffe4ff */
[----:B------:R-:W-:Y:S01]  /*0430*/  IADD3.X R23, PT, PT, RZ, R23, RZ, P2, !PT ;  /* 0x00000017ff177210 */ /* 0x000fe200017fe4ff */
[----:B------:R-:W2:Y:S01]  /*0440*/  LDG.E.U16 R0, desc[UR4][R6.64] ;  /* 0x0000000406007981 */ /* 0x000ea2000c1e1500 */
[----:B------:R-:W-:-:S02]  /*0450*/  IADD3 R4, P1, PT, R4, UR38, RZ ;  /* 0x0000002604047c10 */ /* 0x000fc4000ff3e0ff */
[----:B------:R-:W-:Y:S02]  /*0460*/  IADD3 R8, P2, PT, R8, UR38, RZ ;  /* 0x0000002608087c10 */ /* 0x000fe4000ff5e0ff */
[----:B------:R-:W-:Y:S02]  /*0470*/  IADD3.X R5, PT, PT, R25, UR39, RZ, P1, !PT ;  /* 0x0000002719057c10 */ /* 0x000fe40008ffe4ff */
[----:B------:R-:W-:-:S03]  /*0480*/  IADD3.X R9, PT, PT, R23, UR39, RZ, P2, !PT ;  /* 0x0000002717097c10 */ /* 0x000fc600097fe4ff */
[----:B------:R-:W3:Y:S04]  /*0490*/  LDG.E.U16 R4, desc[UR6][R4.64] ;  /* 0x0000000604047981 */ /* 0x000ee8000c1e1500 */
[----:B------:R1:W4:Y:S01]  /*04a0*/  LDG.E.U16 R11, desc[UR8][R8.64] ;  /* 0x00000008080b7981 */ /* 0x000322000c1e1500 */
[C---:B------:R-:W-:Y:S02]  /*04b0*/  IADD3 R16, P0, PT, R2.reuse, 0x100, RZ ;  /* 0x0000010002107810 */ /* 0x040fe40007f1e0ff */
[----:B------:R-:W-:-:S03]  /*04c0*/  IADD3 R17, P1, PT, R2, 0x140, RZ ;  /* 0x0000014002117810 */ /* 0x000fc60007f3e0ff */
[----:B------:R-:W-:Y:S01]  /*04d0*/  IMAD.X R19, RZ, RZ, R3, P0 ;  /* 0x000000ffff137224 */ /* 0x000fe200000e0603 */
[----:B------:R-:W-:-:S04]  /*04e0*/  IADD3.X R10, PT, PT, RZ, R3, RZ, P1, !PT ;  /* 0x00000003ff0a7210 */ /* 0x000fc80000ffe4ff */
[----:B------:R-:W-:Y:S02]  /*04f0*/  LEA.HI R16, P0, R19, R16, RZ, 0x1 ;  /* 0x0000001013107211 */ /* 0x000fe400078108ff */
[----:B------:R-:W-:Y:S02]  /*0500*/  LEA.HI R17, P1, R10, R17, RZ, 0x1 ;  /* 0x000000110a117211 */ /* 0x000fe400078308ff */
[----:B------:R-:W-:Y:S02]  /*0510*/  LOP3.LUT R12, R16, 0xfffffffe, RZ, 0xc0, !PT ;  /* 0xfffffffe100c7812 */ /* 0x000fe400078ec0ff */
[----:B------:R-:W-:Y:S02]  /*0520*/  LOP3.LUT R14, R17, 0xfffffffe, RZ, 0xc0, !PT ;  /* 0xfffffffe110e7812 */ /* 0x000fe400078ec0ff */
[----:B------:R-:W-:Y:S02]  /*0530*/  IADD3.X R19, PT, PT, RZ, R19, RZ, P0, !PT ;  /* 0x00000013ff137210 */ /* 0x000fe400007fe4ff */
[----:B-1----:R-:W-:-:S02]  /*0540*/  IADD3 R8, P0, PT, R12, UR38, RZ ;  /* 0x000000260c087c10 */ /* 0x002fc4000ff1e0ff */
[----:B------:R-:W-:Y:S02]  /*0550*/  IADD3.X R6, PT, PT, RZ, R10, RZ, P1, !PT ;  /* 0x0000000aff067210 */ /* 0x000fe40000ffe4ff */
[----:B------:R-:W-:Y:S02]  /*0560*/  IADD3 R14, P1, PT, R14, UR38, RZ ;  /* 0x000000260e0e7c10 */ /* 0x000fe4000ff3e0ff */
[----:B------:R-:W-:Y:S02]  /*0570*/  IADD3.X R9, PT, PT, R19, UR39, RZ, P0, !PT ;  /* 0x0000002713097c10 */ /* 0x000fe400087fe4ff */
[----:B------:R-:W-:Y:S02]  /*0580*/  IADD3 R18, P0, PT, R2, 0x180, RZ ;  /* 0x0000018002127810 */ /* 0x000fe40007f1e0ff */
[----:B------:R-:W-:Y:S01]  /*0590*/  IADD3.X R15, PT, PT, R6, UR39, RZ, P1, !PT ;  /* 0x00000027060f7c10 */ /* 0x000fe20008ffe4ff */
[----:B------:R1:W5:Y:S01]  /*05a0*/  LDG.E.U16 R13, desc[UR4][R8.64] ;  /* 0x00000004080d7981 */ /* 0x000362000c1e1500 */
[----:B------:R-:W-:-:S02]  /*05b0*/  IADD3.X R21, PT, PT, RZ, R3, RZ, P0, !PT ;  /* 0x00000003ff157210 */ /* 0x000fc400007fe4ff */
[----:B------:R-:W-:Y:S01]  /*05c0*/  R2UR UR10, R28 ;  /* 0x000000001c0a72ca */ /* 0x000fe200000e0000 */
[----:B------:R0:W5:Y:S01]  /*05d0*/  LDG.E.U16 R5, desc[UR6][R14.64] ;  /* 0x000000060e057981 */ /* 0x000162000c1e1500 */
[----:B------:R-:W-:Y:S02]  /*05e0*/  LEA.HI R18, P2, R21, R18, RZ, 0x1 ;  /* 0x0000001215127211 */ /* 0x000fe400078508ff */
[C---:B-1----:R-:W-:Y:S02]  /*05f0*/  SHF.L.U64.HI R9, R30.reuse, 0x2, R25 ;  /* 0x000000021e097819 */ /* 0x042fe40000010219 */
[----:B------:R-:W-:Y:S02]  /*0600*/  SHF.L.U32 R30, R30, 0x2, RZ ;  /* 0x000000021e1e7819 */ /* 0x000fe400000006ff */
[----:B------:R-:W-:Y:S02]  /*0610*/  R2UR UR11, R29 ;  /* 0x000000001d0b72ca */ /* 0x000fe400000e0000 */
[----:B------:R-:W-:-:S02]  /*0620*/  LOP3.LUT R30, R30, 0xfffffff8, RZ, 0xc0, !PT ;  /* 0xfffffff81e1e7812 */ /* 0x000fc400078ec0ff */
[----:B------:R-:W-:Y:S02]  /*0630*/  LOP3.LUT R8, R18, 0xfffffffe, RZ, 0xc0, !PT ;  /* 0xfffffffe12087812 */ /* 0x000fe400078ec0ff */
[----:B------:R-:W-:Y:S02]  /*0640*/  IADD3 R30, P5, PT, R30, UR36, RZ ;  /* 0x000000241e1e7c10 */ /* 0x000fe4000ffbe0ff */
[----:B------:R-:W-:Y:S02]  /*0650*/  IADD3.X R21, PT, PT, RZ, R21, RZ, P2, !PT ;  /* 0x00000015ff157210 */ /* 0x000fe400017fe4ff */
[----:B------:R-:W-:Y:S02]  /*0660*/  IADD3 R8, P6, PT, R8, UR38, RZ ;  /* 0x0000002608087c10 */ /* 0x000fe4000ffde0ff */
[----:B0-----:R-:W-:Y:S02]  /*0670*/  SHF.L.U32 R14, R20, 0x2, RZ ;  /* 0x00000002140e7819 */ /* 0x001fe400000006ff */
[----:B------:R-:W-:-:S02]  /*0680*/  IADD3.X R31, PT, PT, R9, UR37, RZ, P5, !PT ;  /* 0x00000025091f7c10 */ /* 0x000fc4000affe4ff */
[----:B------:R-:W-:Y:S02]  /*0690*/  IADD3.X R9, PT, PT, R21, UR39, RZ, P6, !PT ;  /* 0x0000002715097c10 */ /* 0x000fe4000b7fe4ff */
[----:B------:R-:W-:Y:S02]  /*06a0*/  IADD3 R22, P0, PT, R2, 0x1c0, RZ ;  /* 0x000001c002167810 */ /* 0x000fe40007f1e0ff */
[----:B------:R-:W-:Y:S02]  /*06b0*/  LOP3.LUT R14, R14, 0xfffffff8, RZ, 0xc0, !PT ;  /* 0xfffffff80e0e7812 */ /* 0x000fe400078ec0ff */
[----:B--2---:R-:W-:-:S04]  /*06c0*/  PRMT R7, R0, 0x7771, RZ ;  /* 0x0000777100077816 */ /* 0x004fc800000000ff */
[----:B------:R-:W-:Y:S02]  /*06d0*/  ISETP.NE.AND P1, PT, R7, RZ, PT ;  /* 0x000000ff0700720c */ /* 0x000fe40003f25270 */
[----:B---3--:R-:W-:Y:S02]  /*06e0*/  PRMT R10, R4, 0x7771, RZ ;  /* 0x00007771040a7816 */ /* 0x008fe400000000ff */
[----:B----4-:R-:W-:Y:S02]  /*06f0*/  PRMT R12, R11, 0x7771, RZ ;  /* 0x000077710b0c7816 */ /* 0x010fe400000000ff */
[----:B------:R-:W-:Y:S02]  /*0700*/  ISETP.NE.AND P4, PT, R10, RZ, PT ;  /* 0x000000ff0a00720c */ /* 0x000fe40003f85270 */
[----:B------:R-:W-:Y:S02]  /*0710*/  ISETP.NE.AND P3, PT, R12, RZ, PT ;  /* 0x000000ff0c00720c */ /* 0x000fe40003f65270 */
[C---:B------:R-:W-:Y:S01]  /*0720*/  SHF.L.U64.HI R10, R38.reuse, 0x2, R27 ;  /* 0x00000002260a7819 */ /* 0x040fe2000001021b */
[----:B------:R-:W-:-:S02]  /*0730*/  IMAD.SHL.U32 R38, R38, 0x4, RZ ;  /* 0x0000000426267824 */ /* 0x000fc400078e00ff */
[----:B------:R-:W-:Y:S02]  /*0740*/  @P1 R2UR UR4, R28 ;  /* 0x000000001c0412ca */ /* 0x000fe400000e0000 */
[----:B------:R-:W-:Y:S02]  /*0750*/  @P1 R2UR UR5, R29 ;  /* 0x000000001d0512ca */ /* 0x000fe400000e0000 */
[----:B------:R-:W-:-:S04]  /*0760*/  LOP3.LUT R38, R38, 0xfffffff8, RZ, 0xc0, !PT ;  /* 0xfffffff826267812 */ /* 0x000fc800078ec0ff */
[----:B------:R-:W-:Y:S02]  /*0770*/  IADD3 R38, P2, PT, R38, UR36, RZ ;  /* 0x0000002426267c10 */ /* 0x000fe4000ff5e0ff */
[----:B------:R-:W-:Y:S02]  /*0780*/  @P3 R2UR UR8, R28 ;  /* 0x000000001c0832ca */ /* 0x000fe400000e0000 */
[----:B------:R-:W-:Y:S02]  /*0790*/  @P3 R2UR UR9, R29 ;  /* 0x000000001d0932ca */ /* 0x000fe400000e0000 */
[----:B------:R-:W-:Y:S02]  /*07a0*/  IADD3.X R39, PT, PT, R10, UR37, RZ, P2, !PT ;  /* 0x000000250a277c10 */ /* 0x000fe400097fe4ff */
[----:B------:R0:W2:Y:S01]  /*07b0*/  LDG.E.U16 R10, desc[UR10][R8.64] ;  /* 0x0000000a080a7981 */ /* 0x0000a2000c1e1500 */
[----:B------:R-:W-:Y:S02]  /*07c0*/  IADD3.X R27, PT, PT, RZ, R3, RZ, P0, !PT ;  /* 0x00000003ff1b7210 */ /* 0x000fe400007fe4ff */
[----:B------:R-:W-:-:S02]  /*07d0*/  SHF.L.U64.HI R7, R20, 0x2, R23 ;  /* 0x0000000214077819 */ /* 0x000fc40000010217 */
[----:B------:R-:W-:Y:S01]  /*07e0*/  IADD3 R14, P2, PT, R14, UR36, RZ ;  /* 0x000000240e0e7c10 */ /* 0x000fe2000ff5e0ff */
[----:B------:R-:W3:Y:S01]  /*07f0*/  @P1 LDG.E R20, desc[UR4][R38.64+0x4] ;  /* 0x0000040426141981 */ /* 0x000ee2000c1e1900 */
[----:B------:R-:W-:Y:S02]  /*0800*/  LEA.HI R22, P0, R27, R22, RZ, 0x1 ;  /* 0x000000161b167211 */ /* 0x000fe400078108ff */
[C---:B------:R-:W-:Y:S01]  /*0810*/  @P4 R2UR UR6, R28.reuse ;  /* 0x000000001c0642ca */ /* 0x040fe200000e0000 */
[----:B0-----:R-:W3:Y:S01]  /*0820*/  LDC.64 R8, c[0x0][0x398] ;  /* 0x0000e600ff087b82 */ /* 0x001ee20000000a00 */
[----:B------:R-:W-:Y:S02]  /*0830*/  @P4 R2UR UR7, R29 ;  /* 0x000000001d0742ca */ /* 0x000fe400000e0000 */
[----:B------:R-:W-:Y:S02]  /*0840*/  IADD3.X R15, PT, PT, R7, UR37, RZ, P2, !PT ;  /* 0x00000025070f7c10 */ /* 0x000fe400097fe4ff */
[----:B------:R-:W-:-:S02]  /*0850*/  R2UR UR4, R28 ;  /* 0x000000001c0472ca */ /* 0x000fc400000e0000 */
[----:B------:R-:W-:Y:S01]  /*0860*/  R2UR UR5, R29 ;  /* 0x000000001d0572ca */ /* 0x000fe200000e0000 */
[----:B------:R-:W4:Y:S01]  /*0870*/  @P3 LDG.E R40, desc[UR8][R14.64+0x4] ;  /* 0x000004080e283981 */ /* 0x000f22000c1e1900 */
[----:B------:R-:W-:Y:S01]  /*0880*/  LOP3.LUT R24, R22, 0xfffffffe, RZ, 0xc0, !PT ;  /* 0xfffffffe16187812 */ /* 0x000fe200078ec0ff */
[----:B------:R-:W-:-:S03]  /*0890*/  IMAD.X R27, RZ, RZ, R27, P0 ;  /* 0x000000ffff1b7224 */ /* 0x000fc600000e061b */
[----:B------:R-:W-:Y:S01]  /*08a0*/  IADD3 R24, P0, PT, R24, UR38, RZ ;  /* 0x0000002618187c10 */ /* 0x000fe2000ff1e0ff */
[----:B------:R-:W4:Y:S03]  /*08b0*/  @P4 LDG.E R32, desc[UR6][R30.64+0x4] ;  /* 0x000004061e204981 */ /* 0x000f26000c1e1900 */
[----:B------:R-:W-:-:S03]  /*08c0*/  IADD3.X R25, PT, PT, R27, UR39, RZ, P0, !PT ;  /* 0x000000271b197c10 */ /* 0x000fc600087fe4ff */
[----:B------:R-:W4:Y:S04]  /*08d0*/  LDG.E R38, desc[UR4][R38.64] ;  /* 0x0000000426267981 */ /* 0x000f28000c1e1900 */
[----:B------:R-:W4:Y:S01]  /*08e0*/  LDG.E.U16 R7, desc[UR4][R24.64] ;  /* 0x0000000418077981 */ /* 0x000f22000c1e1500 */
[----:B------:R-:W-:Y:S01]  /*08f0*/  R2UR UR8, R28 ;  /* 0x000000001c0872ca */ /* 0x000fe200000e0000 */
[----:B------:R-:W0:Y:S01]  /*0900*/  LDCU UR4, c[0x0][0x398] ;  /* 0x00007300ff0477ac */ /* 0x000e220008000800 */
[----:B------:R-:W-:Y:S02]  /*0910*/  R2UR UR9, R29 ;  /* 0x000000001d0972ca */ /* 0x000fe400000e0000 */
[----:B-----5:R-:W-:Y:S02]  /*0920*/  PRMT R23, R13, 0x7771, RZ ;  /* 0x000077710d177816 */ /* 0x020fe400000000ff */
[----:B------:R-:W-:-:S02]  /*0930*/  SHF.L.U64.HI R19, R16, 0x2, R19 ;  /* 0x0000000210137819 */ /* 0x000fc40000010213 */
[----:B------:R-:W-:Y:S02]  /*0940*/  ISETP.NE.AND P2, PT, R23, RZ, PT ;  /* 0x000000ff1700720c */ /* 0x000fe40003f45270 */
[----:B------:R-:W-:-:S05]  /*0950*/  SHF.L.U32 R16, R16, 0x2, RZ ;  /* 0x0000000210107819 */ /* 0x000fca00000006ff */
[----:B------:R1:W5:Y:S01]  /*0960*/  LDG.E R12, desc[UR8][R14.64] ;  /* 0x000000080e0c7981 */ /* 0x000362000c1e1900 */
[----:B------:R-:W-:Y:S02]  /*0970*/  PRMT R0, R0, 0x7770, RZ ;  /* 0x0000777000007816 */ /* 0x000fe400000000ff */
[----:B0-----:R-:W-:Y:S02]  /*0980*/  MOV R26, UR4 ;  /* 0x00000004001a7c02 */ /* 0x001fe40008000f00 */
[----:B-1----:R-:W-:Y:S02]  /*0990*/  LOP3.LUT R14, R16, 0xfffffff8, RZ, 0xc0, !PT ;  /* 0xfffffff8100e7812 */ /* 0x002fe400078ec0ff */
[----:B------:R-:W-:Y:S02]  /*09a0*/  ISETP.NE.AND P5, PT, R0, RZ, PT ;  /* 0x000000ff0000720c */ /* 0x000fe40003fa5270 */
[----:B------:R-:W-:Y:S02]  /*09b0*/  R2UR UR6, R28 ;  /* 0x000000001c0672ca */ /* 0x000fe400000e0000 */
[----:B------:R-:W-:-:S02]  /*09c0*/  R2UR UR7, R29 ;  /* 0x000000001d0772ca */ /* 0x000fc400000e0000 */
[----:B------:R-:W-:Y:S02]  /*09d0*/  @P2 R2UR UR8, R28 ;  /* 0x000000001c0822ca */ /* 0x000fe400000e0000 */
[----:B------:R-:W-:Y:S02]  /*09e0*/  @P2 R2UR UR9, R29 ;  /* 0x000000001d0922ca */ /* 0x000fe400000e0000 */
[----:B------:R-:W-:Y:S02]  /*09f0*/  PRMT R0, R5, 0x7771, RZ ;  /* 0x0000777105007816 */ /* 0x000fe400000000ff */
[----:B------:R-:W-:Y:S02]  /*0a00*/  MOV R24, UR4 ;  /* 0x0000000400187c02 */ /* 0x000fe40008000f00 */
[----:B------:R-:W-:Y:S02]  /*0a10*/  SHF.L.U64.HI R21, R18, 0x2, R21 ;  /* 0x0000000212157819 */ /* 0x000fe40000010215 */
[----:B------:R-:W-:Y:S01]  /*0a20*/  PRMT R4, R4, 0x7770, RZ ;  /* 0x0000777004047816 */ /* 0x000fe200000000ff */
[----:B------:R-:W5:Y:S01]  /*0a30*/  LDG.E R30, desc[UR6][R30.64] ;  /* 0x000000061e1e7981 */ /* 0x000f62000c1e1900 */
[----:B------:R-:W-:-:S02]  /*0a40*/  SHF.L.U32 R18, R18, 0x2, RZ ;  /* 0x0000000212127819 */ /* 0x000fc400000006ff */
[----:B------:R-:W-:Y:S02]  /*0a50*/  ISETP.NE.AND P0, PT, R4, RZ, PT ;  /* 0x000000ff0400720c */ /* 0x000fe40003f05270 */
[----:B------:R-:W-:Y:S02]  /*0a60*/  LOP3.LUT R18, R18, 0xfffffff8, RZ, 0xc0, !PT ;  /* 0xfffffff812127812 */ /* 0x000fe400078ec0ff */
[----:B------:R-:W-:Y:S02]  /*0a70*/  MOV R4, UR4 ;  /* 0x0000000400047c02 */ /* 0x000fe40008000f00 */
[----:B--2---:R-:W-:-:S04]  /*0a80*/  PRMT R16, R10, 0x7771, RZ ;  /* 0x000077710a107816 */ /* 0x004fc800000000ff */
[----:B------:R-:W-:Y:S01]  /*0a90*/  ISETP.NE.AND P6, PT, R16, RZ, PT ;  /* 0x000000ff1000720c */ /* 0x000fe20003fc5270 */
[----:B---3--:R-:W-:Y:S01]  /*0aa0*/  @P1 FMUL R26, R20, R9 ;  /* 0x00000009141a1220 */ /* 0x008fe20000400000 */
[----:B------:R-:W-:-:S04]  /*0ab0*/  IADD3 R14, P1, PT, R14, UR36, RZ ;  /* 0x000000240e0e7c10 */ /* 0x000fc8000ff3e0ff */
[----:B------:R-:W-:Y:S02]  /*0ac0*/  IADD3.X R15, PT, PT, R19, UR37, RZ, P1, !PT ;  /* 0x00000025130f7c10 */ /* 0x000fe40008ffe4ff */
[C---:B------:R-:W-:Y:S01]  /*0ad0*/  SHF.L.U64.HI R19, R17.reuse, 0x2, R6 ;  /* 0x0000000211137819 */ /* 0x040fe20000010206 */
[----:B------:R-:W-:Y:S02]  /*0ae0*/  IMAD.SHL.U32 R17, R17, 0x4, RZ ;  /* 0x0000000411117824 */ /* 0x000fe400078e00ff */
[-C--:B----4-:R-:W-:Y:S01]  /*0af0*/  @P3 FMUL R24, R40, R9.reuse ;  /* 0x0000000928183220 */ /* 0x090fe20000400000 */
[----:B------:R-:W-:Y:S01]  /*0b00*/  ISETP.NE.AND P3, PT, R0, RZ, PT ;  /* 0x000000ff0000720c */ /* 0x000fe20003f65270 */
[----:B------:R-:W2:Y:S01]  /*0b10*/  @P2 LDG.E R20, desc[UR8][R14.64+0x4] ;  /* 0x000004080e142981 */ /* 0x000ea2000c1e1900 */
[C---:B------:R-:W-:Y:S02]  /*0b20*/  SHF.L.U64.HI R6, R22.reuse, 0x2, R27 ;  /* 0x0000000216067819 */ /* 0x040fe4000001021b */
[----:B------:R-:W-:Y:S01]  /*0b30*/  SHF.L.U32 R16, R22, 0x2, RZ ;  /* 0x0000000216107819 */ /* 0x000fe200000006ff */
[----:B------:R-:W-:Y:S01]  /*0b40*/  @P4 FMUL R4, R32, R9 ;  /* 0x0000000920044220 */ /* 0x000fe20000400000 */
[----:B------:R-:W-:Y:S01]  /*0b50*/  LOP3.LUT R22, R17, 0xfffffff8, RZ, 0xc0, !PT ;  /* 0xfffffff811167812 */ /* 0x000fe200078ec0ff */
[----:B------:R0:W3:Y:S01]  /*0b60*/  LDG.E R0, desc[UR6][R14.64] ;  /* 0x000000060e007981 */ /* 0x0000e2000c1e1900 */
[----:B------:R-:W-:-:S02]  /*0b70*/  @P6 R2UR UR12, R28 ;  /* 0x000000001c0c62ca */ /* 0x000fc400000e0000 */
[----:B------:R-:W-:Y:S02]  /*0b80*/  @P6 R2UR UR13, R29 ;  /* 0x000000001d0d62ca */ /* 0x000fe400000e0000 */
[----:B------:R-:W-:Y:S02]  /*0b90*/  IADD3 R22, P4, PT, R22, UR36, RZ ;  /* 0x0000002416167c10 */ /* 0x000fe4000ff9e0ff */
[----:B------:R-:W-:Y:S02]  /*0ba0*/  IADD3 R18, P1, PT, R18, UR36, RZ ;  /* 0x0000002412127c10 */ /* 0x000fe4000ff3e0ff */
[----:B0-----:R-:W-:Y:S02]  /*0bb0*/  PRMT R14, R7, 0x7771, RZ ;  /* 0x00007771070e7816 */ /* 0x001fe400000000ff */
[----:B------:R-:W-:Y:S02]  /*0bc0*/  IADD3.X R23, PT, PT, R19, UR37, RZ, P4, !PT ;  /* 0x0000002513177c10 */ /* 0x000fe4000a7fe4ff */
[----:B------:R-:W-:-:S02]  /*0bd0*/  @P3 R2UR UR8, R28 ;  /* 0x000000001c0832ca */ /* 0x000fc400000e0000 */
[----:B------:R-:W-:Y:S02]  /*0be0*/  @P3 R2UR UR9, R29 ;  /* 0x000000001d0932ca */ /* 0x000fe400000e0000 */
[----:B------:R-:W-:Y:S02]  /*0bf0*/  IADD3.X R19, PT, PT, R21, UR37, RZ, P1, !PT ;  /* 0x0000002515137c10 */ /* 0x000fe40008ffe4ff */
[----:B------:R-:W-:Y:S02]  /*0c00*/  ISETP.NE.AND P4, PT, R14, RZ, PT ;  /* 0x000000ff0e00720c */ /* 0x000fe40003f85270 */
[----:B------:R-:W-:Y:S01]  /*0c10*/  LOP3.LUT R16, R16, 0xfffffff8, RZ, 0xc0, !PT ;  /* 0xfffffff810107812 */ /* 0x000fe200078ec0ff */
[----:B------:R-:W4:Y:S06]  /*0c20*/  @P6 LDG.E R44, desc[UR12][R18.64+0x4] ;  /* 0x0000040c122c6981 */ /* 0x000f2c000c1e1900 */
[----:B------:R-:W5:Y:S04]  /*0c30*/  @P3 LDG.E R42, desc[UR8][R22.64+0x4] ;  /* 0x00000408162a3981 */ /* 0x000f68000c1e1900 */
[----:B------:R-:W-:Y:S01]  /*0c40*/  @P4 R2UR UR8, R28 ;  /* 0x000000001c0842ca */ /* 0x000fe200000e0000 */
[----:B------:R-:W3:Y:S01]  /*0c50*/  LDG.E R14, desc[UR6][R22.64] ;  /* 0x00000006160e7981 */ /* 0x000ee2000c1e1900 */
[----:B------:R-:W-:-:S02]  /*0c60*/  @P4 R2UR UR9, R29 ;  /* 0x000000001d0942ca */ /* 0x000fc400000e0000 */
[----:B------:R-:W-:-:S04]  /*0c70*/  IADD3 R16, P1, PT, R16, UR36, RZ ;  /* 0x0000002410107c10 */ /* 0x000fc8000ff3e0ff */
[----:B------:R-:W-:Y:S02]  /*0c80*/  IADD3.X R17, PT, PT, R6, UR37, RZ, P1, !PT ;  /* 0x0000002506117c10 */ /* 0x000fe40008ffe4ff */
[----:B------:R-:W-:Y:S01]  /*0c90*/  IADD3 R21, P1, PT, R2, 0x200, RZ ;  /* 0x0000020002157810 */ /* 0x000fe20007f3e0ff */
[----:B------:R0:W3:Y:S04]  /*0ca0*/  LDG.E R6, desc[UR10][R18.64] ;  /* 0x0000000a12067981 */ /* 0x0000e8000c1e1900 */
[----:B------:R-:W3:Y:S01]  /*0cb0*/  @P4 LDG.E R46, desc[UR8][R16.64+0x4] ;  /* 0x00000408102e4981 */ /* 0x000ee2000c1e1900 */
[----:B------:R-:W-:Y:S02]  /*0cc0*/  IADD3.X R48, PT, PT, RZ, R3, RZ, P1, !PT ;  /* 0x00000003ff307210 */ /* 0x000fe40000ffe4ff */
[----:B------:R-:W-:Y:S01]  /*0cd0*/  PRMT R11, R11, 0x7770, RZ ;  /* 0x000077700b0b7816 */ /* 0x000fe200000000ff */
[----:B------:R1:W3:Y:S01]  /*0ce0*/  LDG.E R32, desc[UR6][R16.64] ;  /* 0x0000000610207981 */ /* 0x0002e2000c1e1900 */
[----:B------:R-:W-:-:S04]  /*0cf0*/  LEA.HI R21, P1, R48, R21, RZ, 0x1 ;  /* 0x0000001530157211 */ /* 0x000fc800078308ff */
[----:B------:R-:W-:Y:S02]  /*0d00*/  LOP3.LUT R40, R21, 0xfffffffe, RZ, 0xc0, !PT ;  /* 0xfffffffe15287812 */ /* 0x000fe400078ec0ff */
[----:B------:R-:W-:Y:S02]  /*0d10*/  IADD3.X R48, PT, PT, RZ, R48, RZ, P1, !PT ;  /* 0x00000030ff307210 */ /* 0x000fe40000ffe4ff */
[----:B------:R-:W-:Y:S02]  /*0d20*/  IADD3 R40, P1, PT, R40, UR38, RZ ;  /* 0x0000002628287c10 */ /* 0x000fe4000ff3e0ff */
[----:B0-----:R-:W-:Y:S02]  /*0d30*/  MOV R18, UR4 ;  /* 0x0000000400127c02 */ /* 0x001fe40008000f00 */
[----:B------:R-:W-:Y:S02]  /*0d40*/  IADD3.X R41, PT, PT, R48, UR39, RZ, P1, !PT ;  /* 0x0000002730297c10 */ /* 0x000fe40008ffe4ff */
[----:B------:R-:W-:-:S02]  /*0d50*/  ISETP.NE.AND P1, PT, R11, RZ, PT ;  /* 0x000000ff0b00720c */ /* 0x000fc40003f25270 */
[----:B------:R-:W-:Y:S01]  /*0d60*/  SHF.L.U64.HI R11, R21, 0x2, R48 ;  /* 0x00000002150b7819 */ /* 0x000fe20000010230 */
[----:B------:R-:W-:Y:S01]  /*0d70*/  IMAD.U32 R22, RZ, RZ, UR4 ;  /* 0x00000004ff167e24 */ /* 0x000fe2000f8e00ff */
[----:B-1----:R-:W-:Y:S01]  /*0d80*/  MOV R16, UR4 ;  /* 0x0000000400107c02 */ /* 0x002fe20008000f00 */
[----:B------:R-:W3:Y:S01]  /*0d90*/  LDG.E.U16 R15, desc[UR10][R40.64] ;  /* 0x0000000a280f7981 */ /* 0x000ee2000c1e1500 */
[-C--:B--2---:R-:W-:Y:S01]  /*0da0*/  @P2 FMUL R22, R20, R9.reuse ;  /* 0x0000000914162220 */ /* 0x084fe20000400000 */
[----:B------:R-:W-:Y:S01]  /*0db0*/  MOV R20, UR4 ;  /* 0x0000000400147c02 */ /* 0x000fe20008000f00 */
[----:B----4-:R-:W-:Y:S01]  /*0dc0*/  @P6 FMUL R18, R44, R9 ;  /* 0x000000092c126220 */ /* 0x010fe20000400000 */
[----:B------:R-:W-:-:S05]  /*0dd0*/  IADD3 R17, P6, PT, R2, 0x240, RZ ;  /* 0x0000024002117810 */ /* 0x000fca0007fde0ff */
[----:B------:R-:W-:Y:S02]  /*0de0*/  IMAD.X R48, RZ, RZ, R3, P6 ;  /* 0x000000ffff307224 */ /* 0x000fe400030e0603 */
[----:B-----5:R-:W-:-:S03]  /*0df0*/  @P3 FMUL R20, R42, R9 ;  /* 0x000000092a143220 */ /* 0x020fc60000400000 */
[----:B------:R-:W-:Y:S02]  /*0e00*/  LEA.HI R17, P6, R48, R17, RZ, 0x1 ;  /* 0x0000001130117211 */ /* 0x000fe400078d08ff */
[----:B------:R-:W-:Y:S02]  /*0e10*/  SHF.L.U32 R42, R21, 0x2, RZ ;  /* 0x00000002152a7819 */ /* 0x000fe400000006ff */
[----:B------:R-:W-:Y:S02]  /*0e20*/  LOP3.LUT R44, R17, 0xfffffffe, RZ, 0xc0, !PT ;  /* 0xfffffffe112c7812 */ /* 0x000fe400078ec0ff */
[----:B------:R-:W-:Y:S02]  /*0e30*/  IADD3.X R48, PT, PT, RZ, R48, RZ, P6, !PT ;  /* 0x00000030ff307210 */ /* 0x000fe400037fe4ff */
[----:B------:R-:W-:Y:S02]  /*0e40*/  LOP3.LUT R42, R42, 0xfffffff8, RZ, 0xc0, !PT ;  /* 0xfffffff82a2a7812 */ /* 0x000fe400078ec0ff */
[----:B------:R-:W-:Y:S01]  /*0e50*/  IADD3 R44, P6, PT, R44, UR38, RZ ;  /* 0x000000262c2c7c10 */ /* 0x000fe2000ffde0ff */
[----:B---3--:R-:W-:Y:S01]  /*0e60*/  @P4 FMUL R16, R46, R9 ;  /* 0x000000092e104220 */ /* 0x008fe20000400000 */
[----:B------:R-:W-:-:S02]  /*0e70*/  IADD3 R42, P4, PT, R42, UR36, RZ ;  /* 0x000000242a2a7c10 */ /* 0x000fc4000ff9e0ff */
[----:B------:R-:W-:Y:S02]  /*0e80*/  IADD3.X R45, PT, PT, R48, UR39, RZ, P6, !PT ;  /* 0x00000027302d7c10 */ /* 0x000fe4000b7fe4ff */
[----:B------:R-:W-:-:S03]  /*0e90*/  IADD3.X R43, PT, PT, R11, UR37, RZ, P4, !PT ;  /* 0x000000250b2b7c10 */ /* 0x000fc6000a7fe4ff */
[----:B------:R-:W2:Y:S01]  /*0ea0*/  LDG.E.U16 R11, desc[UR10][R44.64] ;  /* 0x0000000a2c0b7981 */ /* 0x000ea2000c1e1500 */
[----:B------:R-:W-:Y:S02]  /*0eb0*/  PRMT R13, R13, 0x7770, RZ ;  /* 0x000077700d0d7816 */ /* 0x000fe400000000ff */
[----:B------:R-:W-:Y:S01]  /*0ec0*/  PRMT R5, R5, 0x7770, RZ ;  /* 0x0000777005057816 */ /* 0x000fe200000000ff */
[----:B------:R-:W3:Y:S01]  /*0ed0*/  LDG.E R40, desc[UR6][R42.64] ;  /* 0x000000062a287981 */ /* 0x000ee2000c1e1900 */
[----:B------:R-:W-:Y:S02]  /*0ee0*/  ISETP.NE.AND P2, PT, R13, RZ, PT ;  /* 0x000000ff0d00720c */ /* 0x000fe40003f45270 */
[----:B------:R-:W-:-:S04]  /*0ef0*/  PRMT R13, R15, 0x7771, RZ ;  /* 0x000077710f0d7816 */ /* 0x000fc800000000ff */
[----:B------:R-:W-:Y:S02]  /*0f00*/  ISETP.NE.AND P3, PT, R13, RZ, PT ;  /* 0x000000ff0d00720c */ /* 0x000fe40003f65270 */
[----:B------:R-:W-:Y:S01]  /*0f10*/  ISETP.NE.AND P4, PT, R5, RZ, PT ;  /* 0x000000ff0500720c */ /* 0x000fe20003f85270 */
[----:B------:R-:W-:Y:S01]  /*0f20*/  FMUL R5, R38, R9 ;  /* 0x0000000926057220 */ /* 0x000fe20000400000 */
[----:B------:R-:W-:-:S04]  /*0f30*/  SHF.L.U32 R38, R17, 0x2, RZ ;  /* 0x0000000211267819 */ /* 0x000fc800000006ff */
[----:B------:R-:W-:-:S05]  /*0f40*/  LOP3.LUT R38, R38, 0xfffffff8, RZ, 0xc0, !PT ;  /* 0xfffffff826267812 */ /* 0x000fca00078ec0ff */
[----:B------:R-:W-:Y:S02]  /*0f50*/  @P3 R2UR UR8, R28 ;  /* 0x000000001c0832ca */ /* 0x000fe400000e0000 */
[----:B------:R-:W-:Y:S02]  /*0f60*/  @P3 R2UR UR9, R29 ;  /* 0x000000001d0932ca */ /* 0x000fe400000e0000 */
[----:B------:R-:W-:Y:S02]  /*0f70*/  FSEL R5, R5, R8, P5 ;  /* 0x0000000805057208 */ /* 0x000fe40002800000 */
[----:B------:R-:W-:-:S09]  /*0f80*/  IADD3 R38, P5, PT, R38, UR36, RZ ;  /* 0x0000002426267c10 */ /* 0x000fd2000ffbe0ff */
[----:B------:R-:W4:Y:S01]  /*0f90*/  @P3 LDG.E R46, desc[UR8][R42.64+0x4] ;  /* 0x000004082a2e3981 */ /* 0x000f22000c1e1900 */
[----:B--2---:R-:W-:-:S04]  /*0fa0*/  PRMT R13, R11, 0x7771, RZ ;  /* 0x000077710b0d7816 */ /* 0x004fc800000000ff */
[----:B------:R-:W-:Y:S02]  /*0fb0*/  ISETP.NE.AND P6, PT, R13, RZ, PT ;  /* 0x000000ff0d00720c */ /* 0x000fe40003fc5270 */
[----:B------:R-:W-:-:S11]  /*0fc0*/  SHF.L.U64.HI R13, R17, 0x2, R48 ;  /* 0x00000002110d7819 */ /* 0x000fd60000010230 */
[----:B------:R-:W-:Y:S02]  /*0fd0*/  @P6 R2UR UR6, R28 ;  /* 0x000000001c0662ca */ /* 0x000fe400000e0000 */
[----:B------:R-:W-:Y:S02]  /*0fe0*/  @P6 R2UR UR7, R29 ;  /* 0x000000001d0762ca */ /* 0x000fe400000e0000 */
[----:B------:R-:W-:-:S11]  /*0ff0*/  IADD3.X R39, PT, PT, R13, UR37, RZ, P5, !PT ;  /* 0x000000250d277c10 */ /* 0x000fd6000affe4ff */
[----:B------:R-:W2:Y:S01]  /*1000*/  @P6 LDG.E R42, desc[UR6][R38.64+0x4] ;  /* 0x00000406262a6981 */ /* 0x000ea2000c1e1900 */
[----:B------:R-:W-:Y:S01]  /*1010*/  R2UR UR6, R28 ;  /* 0x000000001c0672ca */ /* 0x000fe200000e0000 */
[----:B------:R-:W-:Y:S01]  /*1020*/  FMUL R17, R30, R9 ;  /* 0x000000091e117220 */ /* 0x000fe20000400000 */
[----:B------:R-:W-:-:S04]  /*1030*/  R2UR UR7, R29 ;  /* 0x000000001d0772ca */ /* 0x000fc800000e0000 */
[----:B------:R-:W-:Y:S02]  /*1040*/  FSEL R17, R17, R8, P0 ;  /* 0x0000000811117208 */ /* 0x000fe40000000000 */
[----:B------:R-:W-:Y:S02]  /*1050*/  LEA.HI R13, P0, R3, R2, RZ, 0x1 ;  /* 0x00000002030d7211 */ /* 0x000fe400078108ff */
[----:B------:R-:W-:-:S05]  /*1060*/  MOV R30, UR4 ;  /* 0x00000004001e7c02 */ /* 0x000fca0008000f00 */
[----:B------:R0:W5:Y:S02]  /*1070*/  LDG.E R44, desc[UR6][R38.64] ;  /* 0x00000006262c7981 */ /* 0x000164000c1e1900 */
[----:B0-----:R-:W-:Y:S02]  /*1080*/  IMAD.X R38, RZ, RZ, R3, P0 ;  /* 0x000000ffff267224 */ /* 0x001fe400000e0603 */
[----:B--2---:R-:W-:Y:S01]  /*1090*/  @P6 FMUL R30, R42, R9 ;  /* 0x000000092a1e6220 */ /* 0x004fe20000400000 */
[----:B------:R-:W-:-:S04]  /*10a0*/  LOP3.LUT R42, R13, 0xfffffffe, RZ, 0xc0, !PT ;  /* 0xfffffffe0d2a7812 */ /* 0x000fc800078ec0ff */
[----:B------:R-:W-:-:S04]  /*10b0*/  IADD3 R42, P6, PT, R42, UR38, RZ ;  /* 0x000000262a2a7c10 */ /* 0x000fc8000ffde0ff */
[----:B------:R-:W-:-:S05]  /*10c0*/  IADD3.X R43, PT, PT, R38, UR39, RZ, P6, !PT ;  /* 0x00000027262b7c10 */ /* 0x000fca000b7fe4ff */
[----:B------:R-:W2:Y:S01]  /*10d0*/  LDG.E.U16 R42, desc[UR6][R42.64] ;  /* 0x000000062a2a7981 */ /* 0x000ea2000c1e1500 */
[----:B------:R-:W-:Y:S02]  /*10e0*/  PRMT R10, R10, 0x7770, RZ ;  /* 0x000077700a0a7816 */ /* 0x000fe400000000ff */
[----:B------:R-:W-:Y:S02]  /*10f0*/  PRMT R7, R7, 0x7770, RZ ;  /* 0x0000777007077816 */ /* 0x000fe400000000ff */
[----:B------:R-:W-:Y:S02]  /*1100*/  ISETP.NE.AND P5, PT, R10, RZ, PT ;  /* 0x000000ff0a00720c */ /* 0x000fe40003fa5270 */
[----:B------:R-:W-:Y:S01]  /*1110*/  MOV R10, UR4 ;  /* 0x00000004000a7c02 */ /* 0x000fe20008000f00 */
[----:B----4-:R-:W-:Y:S01]  /*1120*/  @P3 FMUL R10, R46, R9 ;  /* 0x000000092e0a3220 */ /* 0x010fe20000400000 */
[----:B------:R-:W-:Y:S02]  /*1130*/  ISETP.NE.AND P3, PT, R7, RZ, PT ;  /* 0x000000ff0700720c */ /* 0x000fe40003f65270 */
[----:B------:R-:W-:-:S02]  /*1140*/  SHF.L.U64.HI R7, R13, 0x2, R38 ;  /* 0x000000020d077819 */ /* 0x000fc40000010226 */
[----:B------:R-:W-:-:S04]  /*1150*/  SHF.L.U32 R38, R13, 0x2, RZ ;  /* 0x000000020d267819 */ /* 0x000fc800000006ff */
[----:B------:R-:W-:Y:S02]  /*1160*/  LOP3.LUT R38, R38, 0xfffffff8, RZ, 0xc0, !PT ;  /* 0xfffffff826267812 */ /* 0x000fe400078ec0ff */
[----:B------:R-:W-:Y:S02]  /*1170*/  PRMT R15, R15, 0x7770, RZ ;  /* 0x000077700f0f7816 */ /* 0x000fe400000000ff */
[----:B------:R-:W-:Y:S02]  /*1180*/  IADD3 R38, P6, PT, R38, UR36, RZ ;  /* 0x0000002426267c10 */ /* 0x000fe4000ffde0ff */
[----:B------:R-:W-:Y:S02]  /*1190*/  ISETP.NE.AND P0, PT, R15, RZ, PT ;  /* 0x000000ff0f00720c */ /* 0x000fe40003f05270 */
[----:B------:R-:W-:Y:S02]  /*11a0*/  IADD3.X R39, PT, PT, R7, UR37, RZ, P6, !PT ;  /* 0x0000002507277c10 */ /* 0x000fe4000b7fe4ff */
[----:B------:R-:W-:-:S04]  /*11b0*/  IADD3 R15, P6, PT, R2, 0x280, RZ ;  /* 0x00000280020f7810 */ /* 0x000fc80007fde0ff */
[----:B------:R-:W-:-:S04]  /*11c0*/  IADD3.X R48, PT, PT, RZ, R3, RZ, P6, !PT ;  /* 0x00000003ff307210 */ /* 0x000fc800037fe4ff */
[----:B------:R-:W-:Y:S01]  /*11d0*/  LEA.HI R15, P6, R48, R15, RZ, 0x1 ;  /* 0x0000000f300f7211 */ /* 0x000fe200078d08ff */
[----:B------:R-:W-:Y:S01]  /*11e0*/  FMUL R19, R12, R9 ;  /* 0x000000090c137220 */ /* 0x000fe20000400000 */
[----:B------:R-:W-:Y:S01]  /*11f0*/  R2UR UR8, R28 ;  /* 0x000000001c0872ca */ /* 0x000fe200000e0000 */
[----:B------:R-:W4:Y:S01]  /*1200*/  LDG.E R12, desc[UR6][R38.64] ;  /* 0x00000006260c7981 */ /* 0x000f22000c1e1900 */
[----:B------:R-:W-:Y:S02]  /*1210*/  R2UR UR9, R29 ;  /* 0x000000001d0972ca */ /* 0x000fe400000e0000 */
[----:B------:R-:W-:Y:S02]  /*1220*/  LOP3.LUT R2, R15, 0xfffffffe, RZ, 0xc0, !PT ;  /* 0xfffffffe0f027812 */ /* 0x000fe400078ec0ff */
[----:B------:R-:W-:Y:S02]  /*1230*/  IADD3.X R48, PT, PT, RZ, R48, RZ, P6, !PT ;  /* 0x00000030ff307210 */ /* 0x000fe400037fe4ff */
[----:B------:R-:W-:-:S02]  /*1240*/  IADD3 R2, P6, PT, R2, UR38, RZ ;  /* 0x0000002602027c10 */ /* 0x000fc4000ffde0ff */
[----:B------:R-:W-:Y:S02]  /*1250*/  FSEL R19, R19, R8, P1 ;  /* 0x0000000813137208 */ /* 0x000fe40000800000 */
[----:B--2---:R-:W-:-:S04]  /*1260*/  PRMT R3, R42, 0x7771, RZ ;  /* 0x000077712a037816 */ /* 0x004fc800000000ff */
[----:B------:R-:W-:Y:S02]  /*1270*/  ISETP.NE.AND P1, PT, R3, RZ, PT ;  /* 0x000000ff0300720c */ /* 0x000fe40003f25270 */
[----:B------:R-:W-:-:S05]  /*1280*/  IADD3.X R3, PT, PT, R48, UR39, RZ, P6, !PT ;  /* 0x0000002730037c10 */ /* 0x000fca000b7fe4ff */
[----:B------:R0:W2:Y:S06]  /*1290*/  LDG.E.U16 R13, desc[UR8][R2.64] ;  /* 0x00000008020d7981 */ /* 0x0000ac000c1e1500 */
[----:B------:R-:W-:Y:S02]  /*12a0*/  @P1 R2UR UR6, R28 ;  /* 0x000000001c0612ca */ /* 0x000fe400000e0000 */
[----:B------:R-:W-:-:S13]  /*12b0*/  @P1 R2UR UR7, R29 ;  /* 0x000000001d0712ca */ /* 0x000fda00000e0000 */
[----:B------:R-:W3:Y:S01]  /*12c0*/  @P1 LDG.E R46, desc[UR6][R38.64+0x4] ;  /* 0x00000406262e1981 */ /* 0x000ee2000c1e1900 */
[----:B------:R-:W-:-:S04]  /*12d0*/  PRMT R7, R42, 0x7770, RZ ;  /* 0x000077702a077816 */ /* 0x000fc800000000ff */
[----:B------:R-:W-:Y:S01]  /*12e0*/  ISETP.NE.AND P6, PT, R7, RZ, PT ;  /* 0x000000ff0700720c */ /* 0x000fe20003fc5270 */
[----:B----4-:R-:W-:-:S05]  /*12f0*/  FMUL R41, R12, R9 ;  /* 0x000000090c297220 */ /* 0x010fca0000400000 */
[----:B------:R-:W-:Y:S01]  /*1300*/  FSEL R41, R41, R8, P6 ;  /* 0x0000000829297208 */ /* 0x000fe20003000000 */
[----:B0-----:R-:W-:Y:S01]  /*1310*/  IMAD.SHL.U32 R2, R15, 0x4, RZ ;  /* 0x000000040f027824 */ /* 0x001fe200078e00ff */
[----:B------:R-:W-:Y:S02]  /*1320*/  R2UR UR6, R28 ;  /* 0x000000001c0672ca */ /* 0x000fe400000e0000 */
[----:B------:R-:W-:Y:S02]  /*1330*/  R2UR UR7, R29 ;  /* 0x000000001d0772ca */ /* 0x000fe400000e0000 */
[----:B------:R-:W-:Y:S02]  /*1340*/  LOP3.LUT R2, R2, 0xfffffff8, RZ, 0xc0, !PT ;  /* 0xfffffff802027812 */ /* 0x000fe400078ec0ff */
[----:B------:R-:W-:Y:S02]  /*1350*/  MOV R42, UR4 ;  /* 0x00000004002a7c02 */ /* 0x000fe40008000f00 */
[----:B--2---:R-:W-:-:S04]  /*1360*/  PRMT R7, R13, 0x7771, RZ ;  /* 0x000077710d077816 */ /* 0x004fc800000000ff */
[----:B------:R-:W-:Y:S02]  /*1370*/  ISETP.NE.AND P6, PT, R7, RZ, PT ;  /* 0x000000ff0700720c */ /* 0x000fe40003fc5270 */
[----:B------:R-:W-:-:S11]  /*1380*/  SHF.L.U64.HI R7, R15, 0x2, R48 ;  /* 0x000000020f077819 */ /* 0x000fd60000010230 */
[----:B------:R-:W-:Y:S02]  /*1390*/  @P6 R2UR UR8, R28 ;  /* 0x000000001c0862ca */ /* 0x000fe400000e0000 */
[----:B------:R-:W-:Y:S01]  /*13a0*/  @P6 R2UR UR9, R29 ;  /* 0x000000001d0962ca */ /* 0x000fe200000e0000 */
[----:B---3--:R-:W-:Y:S01]  /*13b0*/  @P1 FMUL R42, R46, R9 ;  /* 0x000000092e2a1220 */ /* 0x008fe20000400000 */
[----:B------:R-:W-:-:S04]  /*13c0*/  IADD3 R2, P1, PT, R2, UR36, RZ ;  /* 0x0000002402027c10 */ /* 0x000fc8000ff3e0ff */
[----:B------:R-:W-:-:S05]  /*13d0*/  IADD3.X R3, PT, PT, R7, UR37, RZ, P1, !PT ;  /* 0x0000002507037c10 */ /* 0x000fca0008ffe4ff */
[----:B------:R-:W2:Y:S04]  /*13e0*/  LDG.E R12, desc[UR6][R2.64] ;  /* 0x00000006020c7981 */ /* 0x000ea8000c1e1900 */
[----:B------:R5:W3:Y:S01]  /*13f0*/  @P6 LDG.E R38, desc[UR8][R2.64+0x4] ;  /* 0x0000040802266981 */ /* 0x000ae2000c1e1900 */
[----:B------:R-:W-:Y:S01]  /*1400*/  FMUL R21, R0, R9 ;  /* 0x0000000900157220 */ /* 0x000fe20000400000 */
[----:B------:R-:W-:-:S04]  /*1410*/  FMNMX3 R0, R41, -INF , R42, !PT ;  /* 0xff80000029007876 */ /* 0x000fc8000780002a */
[----:B------:R-:W-:Y:S01]  /*1420*/  FMNMX3 R7, R0, R5, R26, !PT ;  /* 0x0000000500077276 */ /* 0x000fe2000780001a */
[----:B------:R-:W-:-:S03]  /*1430*/  FMUL R23, R14, R9 ;  /* 0x000000090e177220 */ /* 0x000fc60000400000 */
[----:B------:R-:W-:Y:S02]  /*1440*/  FMNMX3 R7, R7, R17, R4, !PT ;  /* 0x0000001107077276 */ /* 0x000fe40007800004 */
[-C--:B------:R-:W-:Y:S02]  /*1450*/  FSEL R21, R21, R8.reuse, P2 ;  /* 0x0000000815157208 */ /* 0x080fe40001000000 */
[----:B------:R-:W-:Y:S01]  /*1460*/  FMNMX3 R7, R7, R19, R24, !PT ;  /* 0x0000001307077276 */ /* 0x000fe20007800018 */
[----:B------:R-:W-:Y:S01]  /*1470*/  FMUL R27, R6, R9 ;  /* 0x00000009061b7220 */ /* 0x000fe20000400000 */
[----:B------:R-:W-:Y:S02]  /*1480*/  FSEL R23, R23, R8, P4 ;  /* 0x0000000817177208 */ /* 0x000fe40002000000 */
[----:B------:R-:W-:Y:S01]  /*1490*/  FMNMX3 R7, R7, R21, R22, !PT ;  /* 0x0000001507077276 */ /* 0x000fe20007800016 */
[----:B------:R-:W-:Y:S01]  /*14a0*/  FMUL R31, R32, R9 ;  /* 0x00000009201f7220 */ /* 0x000fe20000400000 */
[----:B------:R-:W-:-:S02]  /*14b0*/  PRMT R0, R13, 0x7770, RZ ;  /* 0x000077700d007816 */ /* 0x000fc400000000ff */
[-C--:B------:R-:W-:Y:S02]  /*14c0*/  FSEL R27, R27, R8.reuse, P5 ;  /* 0x000000081b1b7208 */ /* 0x080fe40002800000 */
[----:B------:R-:W-:Y:S01]  /*14d0*/  FMNMX3 R7, R7, R23, R20, !PT ;  /* 0x0000001707077276 */ /* 0x000fe20007800014 */
[----:B------:R-:W-:Y:S01]  /*14e0*/  FMUL R33, R40, R9 ;  /* 0x0000000928217220 */ /* 0x000fe20000400000 */
[----:B------:R-:W-:Y:S02]  /*14f0*/  ISETP.NE.AND P2, PT, R0, RZ, PT ;  /* 0x000000ff0000720c */ /* 0x000fe40003f45270 */
[----:B------:R-:W-:Y:S02]  /*1500*/  PRMT R11, R11, 0x7770, RZ ;  /* 0x000077700b0b7816 */ /* 0x000fe400000000ff */
[----:B------:R-:W-:Y:S02]  /*1510*/  FSEL R31, R31, R8, P3 ;  /* 0x000000081f1f7208 */ /* 0x000fe40001800000 */
[----:B------:R-:W-:Y:S01]  /*1520*/  FMNMX3 R7, R7, R27, R18, !PT ;  /* 0x0000001b07077276 */ /* 0x000fe20007800012 */
[----:B-----5:R-:W-:Y:S01]  /*1530*/  FMUL R3, R44, R9 ;  /* 0x000000092c037220 */ /* 0x020fe20000400000 */
        /* <DEDUP_REMOVED lines=30> */
[--C-:B------:R-:W-:Y:S01]  /*1720*/  FADD R8, R8, -R7.reuse ;  /* 0x8000000708087221 */ /* 0x100fe20000000000 */
[----:B------:R-:W-:Y:S01]  /*1730*/  FADD R26, -R7, R26 ;  /* 0x0000001a071a7221 */ /* 0x000fe20000000100 */
[-C--:B------:R-:W-:Y:S01]  /*1740*/  FFMA.RM R3, R3, R2.reuse, 12582913 ;  /* 0x4b40000103037423 */ /* 0x080fe20000004002 */
        /* <DEDUP_REMOVED lines=16> */
[-C--:B------:R-:W-:Y:S01]  /*1850*/  FFMA.RM R7, R5, R2.reuse, 12582913 ;  /* 0x4b40000105077423 */ /* 0x080fe20000004002 */
[C---:B------:R-:W-:Y:S01]  /*1860*/  FADD R5, R3.reuse, -12583039 ;  /* 0xcb40007f03057421 */ /* 0x040fe20000000000 */
[-C--:B------:R-:W-:Y:S01]  /*1870*/  FFMA.SAT R13, R58, R9.reuse, 0.5 ;  /* 0x3f0000003a0d7423 */ /* 0x080fe20000002009 */
[----:B------:R-:W-:Y:S01]  /*1880*/  SHF.L.U32 R3, R3, 0x17, RZ ;  /* 0x0000001703037819 */ /* 0x000fe200000006ff */
[----:B------:R-:W-:Y:S01]  /*1890*/  FADD R10, R7, -12583039 ;  /* 0xcb40007f070a7421 */ /* 0x000fe20000000000 */
[----:B------:R-:W-:Y:S01]  /*18a0*/  FFMA R5, R60, 1.4426950216293334961, -R5 ;  /* 0x3fb8aa3b3c057823 */ /* 0x000fe20000000805 */
[-C--:B------:R-:W-:Y:S01]  /*18b0*/  FFMA.RM R13, R13, R2.reuse, 12582913 ;  /* 0x4b4000010d0d7423 */ /* 0x080fe20000004002 */
[-C--:B------:R-:W-:Y:S01]  /*18c0*/  FFMA.SAT R17, R26, R9.reuse, 0.5 ;  /* 0x3f0000001a117423 */ /* 0x080fe20000002009 */
[----:B------:R-:W-:Y:S01]  /*18d0*/  FFMA R10, R11, 1.4426950216293334961, -R10 ;  /* 0x3fb8aa3b0b0a7823 */ /* 0x000fe2000000080a */
[----:B------:R-:W-:Y:S01]  /*18e0*/  FFMA R5, R60, 1.925963033500011079e-08, R5 ;  /* 0x32a570603c057823 */ /* 0x000fe20000000005 */
[----:B------:R-:W-:Y:S01]  /*18f0*/  FADD R15, R13, -12583039 ;  /* 0xcb40007f0d0f7421 */ /* 0x000fe20000000000 */
[----:B------:R-:W-:Y:S01]  /*1900*/  FFMA.RM R17, R17, R2, 12582913 ;  /* 0x4b40000111117423 */ /* 0x000fe20000004002 */
[----:B------:R-:W-:Y:S01]  /*1910*/  FFMA R11, R11, 1.925963033500011079e-08, R10 ;  /* 0x32a570600b0b7823 */ /* 0x000fe2000000000a */
[----:B------:R-:W-:Y:S01]  /*1920*/  IMAD.SHL.U32 R7, R7, 0x800000, RZ ;  /* 0x0080000007077824 */ /* 0x000fe200078e00ff */
[----:B------:R0:W1:Y:S01]  /*1930*/  MUFU.EX2 R10, R5 ;  /* 0x00000005000a7308 */ /* 0x0000620000000800 */
[----:B------:R-:W-:Y:S01]  /*1940*/  FFMA R15, R58, 1.4426950216293334961, -R15 ;  /* 0x3fb8aa3b3a0f7823 */ /* 0x000fe2000000080f */
[----:B------:R-:W-:Y:S01]  /*1950*/  SHF.L.U32 R13, R13, 0x17, RZ ;  /* 0x000000170d0d7819 */ /* 0x000fe200000006ff */
[----:B------:R-:W-:-:S02]  /*1960*/  FFMA.SAT R33, R30, R9, 0.5 ;  /* 0x3f0000001e217423 */ /* 0x000fc40000002009 */
[----:B------:R-:W-:-:S03]  /*1970*/  FFMA R15, R58, 1.925963033500011079e-08, R15 ;  /* 0x32a570603a0f7823 */ /* 0x000fc6000000000f */
[----:B------:R2:W3:Y:S01]  /*1980*/  MUFU.EX2 R16, R11 ;  /* 0x0000000b00107308 */ /* 0x0004e20000000800 */
[----:B0-----:R-:W-:-:S04]  /*1990*/  FFMA.SAT R5, R12, R9, 0.5 ;  /* 0x3f0000000c057423 */ /* 0x001fc80000002009 */
[----:B------:R-:W-:Y:S01]  /*19a0*/  FFMA.RM R5, R5, R2, 12582913 ;  /* 0x4b40000105057423 */ /* 0x000fe20000004002 */
[----:B-1----:R-:W-:Y:S01]  /*19b0*/  FMUL R27, R3, R10 ;  /* 0x0000000a031b7220 */ /* 0x002fe20000400000 */
[C---:B------:R-:W-:Y:S01]  /*19c0*/  FADD R3, R17.reuse, -12583039 ;  /* 0xcb40007f11037421 */ /* 0x040fe20000000000 */
[----:B------:R0:W1:Y:S01]  /*19d0*/  MUFU.EX2 R10, R15 ;  /* 0x0000000f000a7308 */ /* 0x0000620000000800 */
[-C--:B--2---:R-:W-:Y:S01]  /*19e0*/  FFMA.SAT R11, R6, R9.reuse, 0.5 ;  /* 0x3f000000060b7423 */ /* 0x084fe20000002009 */
[----:B------:R-:W-:Y:S01]  /*19f0*/  SHF.L.U32 R17, R17, 0x17, RZ ;  /* 0x0000001711117819 */ /* 0x000fe200000006ff */
[C---:B------:R-:W-:Y:S02]  /*1a00*/  FFMA R3, R26.reuse, 1.4426950216293334961, -R3 ;  /* 0x3fb8aa3b1a037823 */ /* 0x040fe40000000803 */
[----:B------:R-:W-:Y:S02]  /*1a10*/  FFMA.RM R11, R11, R2, 12582913 ;  /* 0x4b4000010b0b7423 */ /* 0x000fe40000004002 */
[----:B------:R-:W-:Y:S01]  /*1a20*/  FFMA R3, R26, 1.925963033500011079e-08, R3 ;  /* 0x32a570601a037823 */ /* 0x000fe20000000003 */
[----:B---3--:R-:W-:Y:S01]  /*1a30*/  FMUL R26, R7, R16 ;  /* 0x00000010071a7220 */ /* 0x008fe20000400000 */
[C---:B------:R-:W-:Y:S01]  /*1a40*/  FADD R7, R5.reuse, -12583039 ;  /* 0xcb40007f05077421 */ /* 0x040fe20000000000 */
[----:B0-----:R-:W-:Y:S01]  /*1a50*/  FFMA.SAT R15, R38, R9, 0.5 ;  /* 0x3f000000260f7423 */ /* 0x001fe20000002009 */
[----:B------:R0:W2:Y:S01]  /*1a60*/  MUFU.EX2 R24, R3 ;  /* 0x0000000300187308 */ /* 0x0000a20000000800 */
[----:B------:R-:W-:Y:S01]  /*1a70*/  SHF.L.U32 R5, R5, 0x17, RZ ;  /* 0x0000001705057819 */ /* 0x000fe200000006ff */
[C---:B------:R-:W-:Y:S01]  /*1a80*/  FFMA R7, R12.reuse, 1.4426950216293334961, -R7 ;  /* 0x3fb8aa3b0c077823 */ /* 0x040fe20000000807 */
[----:B------:R-:W-:Y:S01]  /*1a90*/  FFMA.RM R15, R15, R2, 12582913 ;  /* 0x4b4000010f0f7423 */ /* 0x000fe20000004002 */
[----:B-1----:R-:W-:Y:S01]  /*1aa0*/  FMUL R25, R13, R10 ;  /* 0x0000000a0d197220 */ /* 0x002fe20000400000 */
[----:B------:R-:W-:Y:S01]  /*1ab0*/  FADD R13, R11, -12583039 ;  /* 0xcb40007f0b0d7421 */ /* 0x000fe20000000000 */
[----:B------:R-:W-:Y:S01]  /*1ac0*/  FFMA R7, R12, 1.925963033500011079e-08, R7 ;  /* 0x32a570600c077823 */ /* 0x000fe20000000007 */
[----:B0-----:R-:W-:Y:S01]  /*1ad0*/  FADD R3, R15, -12583039 ;  /* 0xcb40007f0f037421 */ /* 0x001fe20000000000 */
[----:B------:R-:W-:Y:S01]  /*1ae0*/  SHF.L.U32 R11, R11, 0x17, RZ ;  /* 0x000000170b0b7819 */ /* 0x000fe200000006ff */
[----:B------:R-:W-:Y:S01]  /*1af0*/  FFMA R13, R6, 1.4426950216293334961, -R13 ;  /* 0x3fb8aa3b060d7823 */ /* 0x000fe2000000080d */
[----:B------:R-:W-:-:S02]  /*1b00*/  IMAD.SHL.U32 R15, R15, 0x800000, RZ ;  /* 0x008000000f0f7824 */ /* 0x000fc400078e00ff */
[----:B------:R-:W-:Y:S01]  /*1b10*/  FFMA R3, R38, 1.4426950216293334961, -R3 ;  /* 0x3fb8aa3b26037823 */ /* 0x000fe20000000803 */
[----:B------:R-:W-:Y:S02]  /*1b20*/  FFMA R13, R6, 1.925963033500011079e-08, R13 ;  /* 0x32a57060060d7823 */ /* 0x000fe4000000000d */
[----:B------:R0:W1:Y:S01]  /*1b30*/  MUFU.EX2 R6, R7 ;  /* 0x0000000700067308 */ /* 0x0000620000000800 */
[----:B--2---:R-:W-:Y:S01]  /*1b40*/  FMUL R24, R17, R24 ;  /* 0x0000001811187220 */ /* 0x004fe20000400000 */
[----:B------:R-:W-:Y:S01]  /*1b50*/  FFMA.SAT R17, R14, R9, 0.5 ;  /* 0x3f0000000e117423 */ /* 0x000fe20000002009 */
[----:B------:R-:W-:-:S03]  /*1b60*/  FFMA R3, R38, 1.925963033500011079e-08, R3 ;  /* 0x32a5706026037823 */ /* 0x000fc60000000003 */
[----:B------:R-:W-:Y:S02]  /*1b70*/  FFMA.RM R17, R17, R2, 12582913 ;  /* 0x4b40000111117423 */ /* 0x000fe40000004002 */
        /* <DEDUP_REMOVED lines=9> */
[----:B------:R-:W-:Y:S01]  /*1c10*/  FFMA.RM R13, R13, R2, 12582913 ;  /* 0x4b4000010d0d7423 */ /* 0x000fe20000004002 */
[----:B---3--:R-:W-:Y:S01]  /*1c20*/  FMUL R22, R11, R22 ;  /* 0x000000160b167220 */ /* 0x008fe20000400000 */
[----:B------:R-:W-:Y:S01]  /*1c30*/  FFMA R5, R14, 1.925963033500011079e-08, R5 ;  /* 0x32a570600e057823 */ /* 0x000fe20000000005 */
[C---:B------:R-:W-:Y:S01]  /*1c40*/  FADD R11, R7.reuse, -12583039 ;  /* 0xcb40007f070b7421 */ /* 0x040fe20000000000 */
[----:B------:R-:W-:Y:S01]  /*1c50*/  SHF.L.U32 R7, R7, 0x17, RZ ;  /* 0x0000001707077819 */ /* 0x000fe200000006ff */
[----:B0-----:R-:W-:Y:S01]  /*1c60*/  FFMA.SAT R3, R46, R9, 0.5 ;  /* 0x3f0000002e037423 */ /* 0x001fe20000002009 */
[----:B------:R0:W2:Y:S01]  /*1c70*/  MUFU.EX2 R20, R5 ;  /* 0x0000000500147308 */ /* 0x0000a20000000800 */
[----:B------:R-:W-:-:S02]  /*1c80*/  FFMA R11, R42, 1.4426950216293334961, -R11 ;  /* 0x3fb8aa3b2a0b7823 */ /* 0x000fc4000000080b */
[----:B------:R-:W-:Y:S02]  /*1c90*/  FFMA.RM R3, R3, R2, 12582913 ;  /* 0x4b40000103037423 */ /* 0x000fe40000004002 */
[----:B------:R-:W-:Y:S01]  /*1ca0*/  FFMA R11, R42, 1.925963033500011079e-08, R11 ;  /* 0x32a570602a0b7823 */ /* 0x000fe2000000000b */
[----:B-1----:R-:W-:Y:S01]  /*1cb0*/  FMUL R21, R15, R6 ;  /* 0x000000060f157220 */ /* 0x002fe20000400000 */
[C---:B------:R-:W-:Y:S01]  /*1cc0*/  FADD R15, R13.reuse, -12583039 ;  /* 0xcb40007f0d0f7421 */ /* 0x040fe20000000000 */
[----:B------:R-:W-:Y:S01]  /*1cd0*/  SHF.L.U32 R13, R13, 0x17, RZ ;  /* 0x000000170d0d7819 */ /* 0x000fe200000006ff */
[----:B------:R1:W3:Y:S01]  /*1ce0*/  MUFU.EX2 R6, R11 ;  /* 0x0000000b00067308 */ /* 0x0002e20000000800 */
[C---:B0-----:R-:W-:Y:S01]  /*1cf0*/  FADD R5, R3.reuse, -12583039 ;  /* 0xcb40007f03057421 */ /* 0x041fe20000000000 */
[----:B------:R-:W-:Y:S01]  /*1d00*/  FFMA R15, R40, 1.4426950216293334961, -R15 ;  /* 0x3fb8aa3b280f7823 */ /* 0x000fe2000000080f */
[----:B------:R-:W-:Y:S02]  /*1d10*/  SHF.L.U32 R3, R3, 0x17, RZ ;  /* 0x0000001703037819 */ /* 0x000fe400000006ff */
[----:B------:R-:W-:Y:S01]  /*1d20*/  FFMA R5, R46, 1.4426950216293334961, -R5 ;  /* 0x3fb8aa3b2e057823 */ /* 0x000fe20000000805 */
[----:B------:R-:W-:Y:S01]  /*1d30*/  FFMA R15, R40, 1.925963033500011079e-08, R15 ;  /* 0x32a57060280f7823 */ /* 0x000fe2000000000f */
[----:B--2---:R-:W-:Y:S01]  /*1d40*/  FMUL R20, R17, R20 ;  /* 0x0000001411147220 */ /* 0x004fe20000400000 */
[----:B------:R-:W-:-:S02]  /*1d50*/  FFMA.SAT R17, R44, R9, 0.5 ;  /* 0x3f0000002c117423 */ /* 0x000fc40000002009 */
[----:B------:R0:W2:Y:S01]  /*1d60*/  MUFU.EX2 R18, R15 ;  /* 0x0000000f00127308 */ /* 0x0000a20000000800 */
[-C--:B-1----:R-:W-:Y:S01]  /*1d70*/  FFMA.SAT R11, R50, R9.reuse, 0.5 ;  /* 0x3f000000320b7423 */ /* 0x082fe20000002009 */
[----:B------:R-:W-:Y:S01]  /*1d80*/  FFMA R5, R46, 1.925963033500011079e-08, R5 ;  /* 0x32a570602e057823 */ /* 0x000fe20000000005 */
[-C--:B------:R-:W-:Y:S02]  /*1d90*/  FFMA.RM R10, R17, R2.reuse, 12582913 ;  /* 0x4b400001110a7423 */ /* 0x080fe40000004002 */
[----:B------:R-:W-:Y:S01]  /*1da0*/  FFMA.RM R11, R11, R2, 12582913 ;  /* 0x4b4000010b0b7423 */ /* 0x000fe20000004002 */
[----:B---3--:R-:W-:Y:S01]  /*1db0*/  FMUL R19, R7, R6 ;  /* 0x0000000607137220 */ /* 0x008fe20000400000 */
[C---:B------:R-:W-:Y:S01]  /*1dc0*/  FADD R7, R10.reuse, -12583039 ;  /* 0xcb40007f0a077421 */ /* 0x040fe20000000000 */
[----:B------:R1:W3:Y:S01]  /*1dd0*/  MUFU.EX2 R6, R5 ;  /* 0x0000000500067308 */ /* 0x0002e20000000800 */
[----:B------:R-:W-:Y:S02]  /*1de0*/  IMAD.SHL.U32 R10, R10, 0x800000, RZ ;  /* 0x008000000a0a7824 */ /* 0x000fe400078e00ff */
[----:B0-----:R-:W-:Y:S01]  /*1df0*/  FFMA.SAT R15, R48, R9, 0.5 ;  /* 0x3f000000300f7423 */ /* 0x001fe20000002009 */
[----:B------:R-:W-:-:S03]  /*1e00*/  FFMA R7, R44, 1.4426950216293334961, -R7 ;  /* 0x3fb8aa3b2c077823 */ /* 0x000fc60000000807 */
[----:B------:R-:W-:Y:S01]  /*1e10*/  FFMA.RM R15, R15, R2, 12582913 ;  /* 0x4b4000010f0f7423 */ /* 0x000fe20000004002 */
[----:B------:R-:W-:Y:S01]  /*1e20*/  FFMA R7, R44, 1.925963033500011079e-08, R7 ;  /* 0x32a570602c077823 */ /* 0x000fe20000000007 */
[----:B--2---:R-:W-:Y:S01]  /*1e30*/  FMUL R18, R13, R18 ;  /* 0x000000120d127220 */ /* 0x004fe20000400000 */
[----:B------:R-:W-:Y:S01]  /*1e40*/  FADD R13, R11, -12583039 ;  /* 0xcb40007f0b0d7421 */ /* 0x000fe20000000000 */
[----:B-1----:R-:W-:-:S03]  /*1e50*/  FFMA.SAT R5, R54, R9, 0.5 ;  /* 0x3f00000036057423 */ /* 0x002fc60000002009 */
[----:B------:R-:W0:Y:S01]  /*1e60*/  MUFU.EX2 R7, R7 ;  /* 0x0000000700077308 */ /* 0x000e220000000800 */
[C---:B------:R-:W-:Y:S01]  /*1e70*/  FFMA R13, R50.reuse, 1.4426950216293334961, -R13 ;  /* 0x3fb8aa3b320d7823 */ /* 0x040fe2000000080d */
[----:B------:R-:W-:Y:S01]  /*1e80*/  FFMA.RM R5, R5, R2, 12582913 ;  /* 0x4b40000105057423 */ /* 0x000fe20000004002 */
[----:B---3--:R-:W-:Y:S02]  /*1e90*/  FMUL R17, R3, R6 ;  /* 0x0000000603117220 */ /* 0x008fe40000400000 */
[----:B------:R-:W-:Y:S01]  /*1ea0*/  FFMA R13, R50, 1.925963033500011079e-08, R13 ;  /* 0x32a57060320d7823 */ /* 0x000fe2000000000d */
[----:B------:R-:W-:-:S04]  /*1eb0*/  FADD R3, R15, -12583039 ;  /* 0xcb40007f0f037421 */ /* 0x000fc80000000000 */
[C---:B------:R-:W-:Y:S01]  /*1ec0*/  FFMA R3, R48.reuse, 1.4426950216293334961, -R3 ;  /* 0x3fb8aa3b30037823 */ /* 0x040fe20000000803 */
[----:B------:R-:W1:Y:S03]  /*1ed0*/  MUFU.EX2 R13, R13 ;  /* 0x0000000d000d7308 */ /* 0x000e660000000800 */
[----:B------:R-:W-:Y:S01]  /*1ee0*/  FFMA R3, R48, 1.925963033500011079e-08, R3 ;  /* 0x32a5706030037823 */ /* 0x000fe20000000003 */
[----:B0-----:R-:W-:Y:S01]  /*1ef0*/  FMUL R16, R10, R7 ;  /* 0x000000070a107220 */ /* 0x001fe20000400000 */
[----:B------:R-:W-:Y:S01]  /*1f00*/  FADD R7, R5, -12583039 ;  /* 0xcb40007f05077421 */ /* 0x000fe20000000000 */
[----:B------:R-:W-:Y:S02]  /*1f10*/  SHF.L.U32 R10, R11, 0x17, RZ ;  /* 0x000000170b0a7819 */ /* 0x000fe400000006ff */
[----:B------:R0:W2:Y:S01]  /*1f20*/  MUFU.EX2 R6, R3 ;  /* 0x0000000300067308 */ /* 0x0000a20000000800 */
[----:B------:R-:W-:Y:S01]  /*1f30*/  SHF.L.U32 R5, R5, 0x17, RZ ;  /* 0x0000001705057819 */ /* 0x000fe200000006ff */
[----:B------:R-:W-:-:S04]  /*1f40*/  FFMA R7, R54, 1.4426950216293334961, -R7 ;  /* 0x3fb8aa3b36077823 */ /* 0x000fc80000000807 */
[----:B------:R-:W-:Y:S01]  /*1f50*/  FFMA R54, R54, 1.925963033500011079e-08, R7 ;  /* 0x32a5706036367823 */ /* 0x000fe20000000007 */
[----:B------:R-:W-:Y:S01]  /*1f60*/  FFMA.SAT R7, R52, R9, 0.5 ;  /* 0x3f00000034077423 */ /* 0x000fe20000002009 */
[----:B-1----:R-:W-:Y:S01]  /*1f70*/  FMUL R10, R10, R13 ;  /* 0x0000000d0a0a7220 */ /* 0x002fe20000400000 */
[----:B------:R-:W-:Y:S02]  /*1f80*/  FFMA.SAT R13, R56, R9, 0.5 ;  /* 0x3f000000380d7423 */ /* 0x000fe40000002009 */
[-C--:B------:R-:W-:Y:S01]  /*1f90*/  FFMA.RM R11, R7, R2.reuse, 12582913 ;  /* 0x4b400001070b7423 */ /* 0x080fe20000004002 */
[----:B------:R-:W1:Y:S01]  /*1fa0*/  MUFU.EX2 R54, R54 ;  /* 0x0000003600367308 */ /* 0x000e620000000800 */
[----:B------:R-:W-:Y:S01]  /*1fb0*/  FFMA.RM R13, R13, R2, 12582913 ;  /* 0x4b4000010d0d7423 */ /* 0x000fe20000004002 */
[----:B------:R-:W-:Y:S01]  /*1fc0*/  SHF.L.U32 R7, R15, 0x17, RZ ;  /* 0x000000170f077819 */ /* 0x000fe200000006ff */
[----:B------:R-:W-:Y:S02]  /*1fd0*/  FADD R31, R11, -12583039 ;  /* 0xcb40007f0b1f7421 */ /* 0x000fe40000000000 */
[----:B0-----:R-:W-:-:S02]  /*1fe0*/  FADD R3, R13, -12583039 ;  /* 0xcb40007f0d037421 */ /* 0x001fc40000000000 */
[----:B------:R-:W-:Y:S01]  /*1ff0*/  FFMA R31, R52, 1.4426950216293334961, -R31 ;  /* 0x3fb8aa3b341f7823 */ /* 0x000fe2000000081f */
[----:B--2---:R-:W-:Y:S01]  /*2000*/  FMUL R7, R7, R6 ;  /* 0x0000000607077220 */ /* 0x004fe20000400000 */
[----:B------:R-:W-:Y:S02]  /*2010*/  FFMA R3, R56, 1.4426950216293334961, -R3 ;  /* 0x3fb8aa3b38037823 */ /* 0x000fe40000000803 */
[----:B------:R-:W-:Y:S02]  /*2020*/  FFMA R31, R52, 1.925963033500011079e-08, R31 ;  /* 0x32a57060341f7823 */ /* 0x000fe4000000001f */
[----:B------:R-:W-:Y:S01]  /*2030*/  FFMA R56, R56, 1.925963033500011079e-08, R3 ;  /* 0x32a5706038387823 */ /* 0x000fe20000000003 */
[-C--:B------:R-:W-:Y:S01]  /*2040*/  FFMA.SAT R3, R4, R9.reuse, 0.5 ;  /* 0x3f00000004037423 */ /* 0x080fe20000002009 */
[----:B------:R0:W2:Y:S01]  /*2050*/  MUFU.EX2 R12, R31 ;  /* 0x0000001f000c7308 */ /* 0x0000a20000000800 */
[----:B-1----:R-:W-:Y:S02]  /*2060*/  FMUL R6, R5, R54 ;  /* 0x0000003605067220 */ /* 0x002fe40000400000 */
[----:B------:R-:W-:Y:S01]  /*2070*/  FFMA.RM R3, R3, R2, 12582913 ;  /* 0x4b40000103037423 */ /* 0x000fe20000004002 */
[----:B------:R-:W-:Y:S01]  /*2080*/  SHF.L.U32 R5, R11, 0x17, RZ ;  /* 0x000000170b057819 */ /* 0x000fe200000006ff */
[----:B------:R-:W-:-:S02]  /*2090*/  FFMA.SAT R11, R32, R9, 0.5 ;  /* 0x3f000000200b7423 */ /* 0x000fc40000002009 */
[C---:B------:R-:W-:Y:S01]  /*20a0*/  FADD R15, R3.reuse, -12583039 ;  /* 0xcb40007f030f7421 */ /* 0x040fe20000000000 */
[----:B------:R-:W-:Y:S01]  /*20b0*/  SHF.L.U32 R3, R3, 0x17, RZ ;  /* 0x0000001703037819 */ /* 0x000fe200000006ff */
[----:B------:R-:W-:Y:S02]  /*20c0*/  FFMA.RM R11, R11, R2, 12582913 ;  /* 0x4b4000010b0b7423 */ /* 0x000fe40000004002 */
[C---:B------:R-:W-:Y:S02]  /*20d0*/  FFMA R15, R4.reuse, 1.4426950216293334961, -R15 ;  /* 0x3fb8aa3b040f7823 */ /* 0x040fe4000000080f */
[----:B0-----:R-:W-:Y:S02]  /*20e0*/  FADD R31, R11, -12583039 ;  /* 0xcb40007f0b1f7421 */ /* 0x001fe40000000000 */
[----:B------:R-:W-:Y:S01]  /*20f0*/  FFMA R14, R4, 1.925963033500011079e-08, R15 ;  /* 0x32a57060040e7823 */ /* 0x000fe2000000000f */
[----:B------:R-:W-:Y:S02]  /*2100*/  IMAD.SHL.U32 R4, R13, 0x800000, RZ ;  /* 0x008000000d047824 */ /* 0x000fe400078e00ff */
[----:B--2---:R-:W-:Y:S01]  /*2110*/  FMUL R5, R5, R12 ;  /* 0x0000000c05057220 */ /* 0x004fe20000400000 */
[----:B------:R-:W-:Y:S01]  /*2120*/  FFMA.RM R12, R33, R2, 12582913 ;  /* 0x4b400001210c7423 */ /* 0x000fe20000004002 */
[----:B------:R-:W0:Y:S01]  /*2130*/  MUFU.EX2 R15, R56 ;  /* 0x00000038000f7308 */ /* 0x000e220000000800 */
[----:B------:R-:W-:-:S02]  /*2140*/  FFMA R31, R32, 1.4426950216293334961, -R31 ;  /* 0x3fb8aa3b201f7823 */ /* 0x000fc4000000081f */
[----:B------:R-:W-:Y:S02]  /*2150*/  FADD R13, R12, -12583039 ;  /* 0xcb40007f0c0d7421 */ /* 0x000fe40000000000 */
[----:B------:R-:W-:Y:S02]  /*2160*/  FFMA R31, R32, 1.925963033500011079e-08, R31 ;  /* 0x32a57060201f7823 */ /* 0x000fe4000000001f */
[C---:B------:R-:W-:Y:S01]  /*2170*/  FFMA R13, R30.reuse, 1.4426950216293334961, -R13 ;  /* 0x3fb8aa3b1e0d7823 */ /* 0x040fe2000000080d */
[----:B------:R-:W1:Y:S03]  /*2180*/  MUFU.EX2 R14, R14 ;  /* 0x0000000e000e7308 */ /* 0x000e660000000800 */
[----:B------:R-:W-:Y:S01]  /*2190*/  FFMA R30, R30, 1.925963033500011079e-08, R13 ;  /* 0x32a570601e1e7823 */ /* 0x000fe2000000000d */
[-C--:B------:R-:W-:Y:S01]  /*21a0*/  FFMA.SAT R13, R8, R9.reuse, 0.5 ;  /* 0x3f000000080d7423 */ /* 0x080fe20000002009 */
[----:B------:R-:W-:-:S03]  /*21b0*/  FFMA.SAT R9, R0, R9, 0.5 ;  /* 0x3f00000000097423 */ /* 0x000fc60000002009 */
[-C--:B------:R-:W-:Y:S01]  /*21c0*/  FFMA.RM R13, R13, R2.reuse, 12582913 ;  /* 0x4b4000010d0d7423 */ /* 0x080fe20000004002 */
[----:B0-----:R-:W-:Y:S01]  /*21d0*/  FMUL R4, R4, R15 ;  /* 0x0000000f04047220 */ /* 0x001fe20000400000 */
[----:B------:R-:W-:Y:S01]  /*21e0*/  FFMA.RM R9, R9, R2, 12582913 ;  /* 0x4b40000109097423 */ /* 0x000fe20000004002 */
[----:B------:R-:W0:Y:S01]  /*21f0*/  MUFU.EX2 R31, R31 ;  /* 0x0000001f001f7308 */ /* 0x000e220000000800 */
[----:B------:R-:W-:Y:S01]  /*2200*/  FADD R15, R13, -12583039 ;  /* 0xcb40007f0d0f7421 */ /* 0x000fe20000000000 */
[----:B------:R-:W-:Y:S02]  /*2210*/  SHF.L.U32 R2, R11, 0x17, RZ ;  /* 0x000000170b027819 */ /* 0x000fe400000006ff */
[----:B------:R-:W-:Y:S01]  /*2220*/  SHF.L.U32 R13, R13, 0x17, RZ ;  /* 0x000000170d0d7819 */ /* 0x000fe200000006ff */
[C---:B------:R-:W-:Y:S01]  /*2230*/  FFMA R15, R8.reuse, 1.4426950216293334961, -R15 ;  /* 0x3fb8aa3b080f7823 */ /* 0x040fe2000000080f */
[----:B-1----:R-:W-:Y:S02]  /*2240*/  FMUL R3, R3, R14 ;  /* 0x0000000e03037220 */ /* 0x002fe40000400000 */
[----:B------:R-:W1:Y:S01]  /*2250*/  MUFU.EX2 R33, R30 ;  /* 0x0000001e00217308 */ /* 0x000e620000000800 */
[----:B------:R-:W-:Y:S01]  /*2260*/  FFMA R32, R8, 1.925963033500011079e-08, R15 ;  /* 0x32a5706008207823 */ /* 0x000fe2000000000f */
[----:B------:R-:W-:-:S04]  /*2270*/  FADD R15, R9, -12583039 ;  /* 0xcb40007f090f7421 */ /* 0x000fc80000000000 */
[----:B------:R-:W-:Y:S02]  /*2280*/  FFMA R15, R0, 1.4426950216293334961, -R15 ;  /* 0x3fb8aa3b000f7823 */ /* 0x000fe4000000080f */
[----:B------:R-:W2:Y:S01]  /*2290*/  MUFU.EX2 R32, R32 ;  /* 0x0000002000207308 */ /* 0x000ea20000000800 */
[----:B0-----:R-:W-:Y:S01]  /*22a0*/  FMUL R2, R2, R31 ;  /* 0x0000001f02027220 */ /* 0x001fe20000400000 */
        /* <DEDUP_REMOVED lines=20> */
[----:B-1----:R-:W-:Y:S02]  /*23f0*/  FMUL R0, R0, R33 ;  /* 0x0000002100007220 */ /* 0x002fe40000400000 */
[----:B------:R-:W-:Y:S01]  /*2400*/  FADD R11, R8, R3 ;  /* 0x00000003080b7221 */ /* 0x000fe20000000000 */
[----:B------:R-:W-:Y:S02]  /*2410*/  IMAD.SHL.U32 R8, R9, 0x800000, RZ ;  /* 0x0080000009087824 */ /* 0x000fe400078e00ff */
[----:B--2---:R-:W-:Y:S01]  /*2420*/  FMUL R9, R13, R32 ;  /* 0x000000200d097220 */ /* 0x004fe20000400000 */
        /* <DEDUP_REMOVED lines=14> */
.L_x_35329:
        /* <DEDUP_REMOVED lines=12> */
[----:B0-----:R-:W-:Y:S05]  /*25d0*/  CALL.REL.NOINC `($__internal_585_$__cuda_sm3x_div_rn_noftz_f32_slowpath) ;  /* 0x0000002c00787944 */ /* 0x001fea0003c00000 */
[----:B------:R-:W-:-:S07]  /*25e0*/  MOV R12, R11 ;  /* 0x0000000b000c7202 */ /* 0x000fce0000000f00 */
.L_x_35274:
[----:B------:R-:W-:Y:S05]  /*25f0*/  BSYNC.RECONVERGENT B2 ;  /* 0x0000000000027941 */ /* 0x000fea0003800200 */
.L_x_35273:
        /* <DEDUP_REMOVED lines=12> */
[----:B0-----:R-:W-:Y:S05]  /*26c0*/  CALL.REL.NOINC `($__internal_585_$__cuda_sm3x_div_rn_noftz_f32_slowpath) ;  /* 0x0000002c003c7944 */ /* 0x001fea0003c00000 */
[----:B------:R-:W-:-:S07]  /*26d0*/  IMAD.MOV.U32 R13, RZ, RZ, R11 ;  /* 0x000000ffff0d7224 */ /* 0x000fce00078e000b */
.L_x_35276:
[----:B------:R-:W-:Y:S05]  /*26e0*/  BSYNC.RECONVERGENT B2 ;  /* 0x0000000000027941 */ /* 0x000fea0003800200 */
.L_x_35275:
        /* <DEDUP_REMOVED lines=13> */
[----:B------:R-:W-:-:S07]  /*27c0*/  MOV R30, R11 ;  /* 0x0000000b001e7202 */ /* 0x000fce0000000f00 */
.L_x_35278:
[----:B------:R-:W-:Y:S05]  /*27d0*/  BSYNC.RECONVERGENT B2 ;  /* 0x0000000000027941 */ /* 0x000fea0003800200 */
.L_x_35277:
        /* <DEDUP_REMOVED lines=12> */
[----:B0-----:R-:W-:Y:S05]  /*28a0*/  CALL.REL.NOINC `($__internal_585_$__cuda_sm3x_div_rn_noftz_f32_slowpath) ;  /* 0x0000002800c47944 */ /* 0x001fea0003c00000 */
[----:B------:R-:W-:-:S07]  /*28b0*/  MOV R31, R11 ;  /* 0x0000000b001f7202 */ /* 0x000fce0000000f00 */
.L_x_35280:
[----:B------:R-:W-:Y:S05]  /*28c0*/  BSYNC.RECONVERGENT B2 ;  /* 0x0000000000027941 */ /* 0x000fea0003800200 */
.L_x_35279:
        /* <DEDUP_REMOVED lines=14> */
.L_x_35282:
[----:B------:R-:W-:Y:S05]  /*29b0*/  BSYNC.RECONVERGENT B2 ;  /* 0x0000000000027941 */ /* 0x000fea0003800200 */
.L_x_35281:
        /* <DEDUP_REMOVED lines=12> */
[----:B0-----:R-:W-:Y:S05]  /*2a80*/  CALL.REL.NOINC `($__internal_585_$__cuda_sm3x_div_rn_noftz_f32_slowpath) ;  /* 0x00000028004c7944 */ /* 0x001fea0003c00000 */
[----:B------:R-:W-:-:S07]  /*2a90*/  MOV R25, R11 ;  /* 0x0000000b00197202 */ /* 0x000fce0000000f00 */
.L_x_35284:
[----:B------:R-:W-:Y:S05]  /*2aa0*/  BSYNC.RECONVERGENT B2 ;  /* 0x0000000000027941 */ /* 0x000fea0003800200 */
.L_x_35283:
        /* <DEDUP_REMOVED lines=14> */
.L_x_35286:
[----:B------:R-:W-:Y:S05]  /*2b90*/  BSYNC.RECONVERGENT B2 ;  /* 0x0000000000027941 */ /* 0x000fea0003800200 */
.L_x_35285:
        /* <DEDUP_REMOVED lines=14> */
.L_x_35288:
[----:B------:R-:W-:Y:S05]  /*2c80*/  BSYNC.RECONVERGENT B2 ;  /* 0x0000000000027941 */ /* 0x000fea0003800200 */
.L_x_35287:
        /* <DEDUP_REMOVED lines=14> */
.L_x_35290:
[----:B------:R-:W-:Y:S05]  /*2d70*/  BSYNC.RECONVERGENT B2 ;  /* 0x0000000000027941 */ /* 0x000fea0003800200 */
.L_x_35289:
        /* <DEDUP_REMOVED lines=14> */
.L_x_35292:
[----:B------:R-:W-:Y:S05]  /*2e60*/  BSYNC.RECONVERGENT B2 ;  /* 0x0000000000027941 */ /* 0x000fea0003800200 */
.L_x_35291:
        /* <DEDUP_REMOVED lines=14> */
.L_x_35294:
[----:B------:R-:W-:Y:S05]  /*2f50*/  BSYNC.RECONVERGENT B2 ;  /* 0x0000000000027941 */ /* 0x000fea0003800200 */
.L_x_35293:
        /* <DEDUP_REMOVED lines=14> */
.L_x_35296:
[----:B------:R-:W-:Y:S05]  /*3040*/  BSYNC.RECONVERGENT B2 ;  /* 0x0000000000027941 */ /* 0x000fea0003800200 */
.L_x_35295:
        /* <DEDUP_REMOVED lines=14> */
.L_x_35298:
[----:B------:R-:W-:Y:S05]  /*3130*/  BSYNC.RECONVERGENT B2 ;  /* 0x0000000000027941 */ /* 0x000fea0003800200 */
.L_x_35297:
        /* <DEDUP_REMOVED lines=14> */
.L_x_35300:
[----:B------:R-:W-:Y:S05]  /*3220*/  BSYNC.RECONVERGENT B2 ;  /* 0x0000000000027941 */ /* 0x000fea0003800200 */
.L_x_35299:
        /* <DEDUP_REMOVED lines=14> */
.L_x_35302:
[----:B------:R-:W-:Y:S05]  /*3310*/  BSYNC.RECONVERGENT B2 ;  /* 0x0000000000027941 */ /* 0x000fea0003800200 */
.L_x_35301:
        /* <DEDUP_REMOVED lines=12> */
[----:B------:R-:W-:Y:S05]  /*33e0*/  CALL.REL.NOINC `($__internal_585_$__cuda_sm3x_div_rn_noftz_f32_slowpath) ;  /* 0x0000001c00f47944 */ /* 0x000fea0003c00000 */
[----:B------:R-:W-:-:S07]  /*33f0*/  MOV R33, R11 ;  /* 0x0000000b00217202 */ /* 0x000fce0000000f00 */
.L_x_35304:
[----:B------:R-:W-:Y:S05]  /*3400*/  BSYNC.RECONVERGENT B2 ;  /* 0x0000000000027941 */ /* 0x000fea0003800200 */
.L_x_35303:
        /* <DEDUP_REMOVED lines=12> */
[----:B------:R-:W-:Y:S05]  /*34d0*/  CALL.REL.NOINC `($__internal_585_$__cuda_sm3x_div_rn_noftz_f32_slowpath) ;  /* 0x0000001c00b87944 */ /* 0x000fea0003c00000 */
[----:B------:R-:W-:-:S07]  /*34e0*/  IMAD.MOV.U32 R6, RZ, RZ, R11 ;  /* 0x000000ffff067224 */ /* 0x000fce00078e000b */
.L_x_35306:
[----:B------:R-:W-:Y:S05]  /*34f0*/  BSYNC.RECONVERGENT B2 ;  /* 0x0000000000027941 */ /* 0x000fea0003800200 */
.L_x_35305:
        /* <DEDUP_REMOVED lines=13> */
[----:B------:R-:W-:-:S07]  /*35d0*/  MOV R7, R11 ;  /* 0x0000000b00077202 */ /* 0x000fce0000000f00 */
.L_x_35308:
[----:B------:R-:W-:Y:S05]  /*35e0*/  BSYNC.RECONVERGENT B2 ;  /* 0x0000000000027941 */ /* 0x000fea0003800200 */
.L_x_35307:
        /* <DEDUP_REMOVED lines=12> */
[----:B------:R-:W-:Y:S05]  /*36b0*/  CALL.REL.NOINC `($__internal_585_$__cuda_sm3x_div_rn_noftz_f32_slowpath) ;  /* 0x0000001c00407944 */ /* 0x000fea0003c00000 */
[----:B------:R-:W-:-:S07]  /*36c0*/  MOV R4, R11 ;  /* 0x0000000b00047202 */ /* 0x000fce0000000f00 */
.L_x_35310:
[----:B------:R-:W-:Y:S05]  /*36d0*/  BSYNC.RECONVERGENT B2 ;  /* 0x0000000000027941 */ /* 0x000fea0003800200 */
.L_x_35309:
        /* <DEDUP_REMOVED lines=14> */
.L_x_35312:
[----:B------:R-:W-:Y:S05]  /*37c0*/  BSYNC.RECONVERGENT B2 ;  /* 0x0000000000027941 */ /* 0x000fea0003800200 */
.L_x_35311:
        /* <DEDUP_REMOVED lines=12> */
[----:B------:R-:W-:Y:S05]  /*3890*/  CALL.REL.NOINC `($__internal_585_$__cuda_sm3x_div_rn_noftz_f32_slowpath) ;  /* 0x0000001800c87944 */ /* 0x000fea0003c00000 */
[----:B------:R-:W-:-:S07]  /*38a0*/  MOV R2, R11 ;  /* 0x0000000b00027202 */ /* 0x000fce0000000f00 */
.L_x_35314:
[----:B------:R-:W-:Y:S05]  /*38b0*/  BSYNC.RECONVERGENT B2 ;  /* 0x0000000000027941 */ /* 0x000fea0003800200 */
.L_x_35313:
        /* <DEDUP_REMOVED lines=14> */
.L_x_35316:
[----:B------:R-:W-:Y:S05]  /*39a0*/  BSYNC.RECONVERGENT B2 ;  /* 0x0000000000027941 */ /* 0x000fea0003800200 */
.L_x_35315:
        /* <DEDUP_REMOVED lines=46> */
[C---:B------:R-:W-:Y:S02]  /*3c90*/  IADD3 R12, P0, PT, R8.reuse, 0x100, RZ ;  /* 0x00000100080c7810 */ /* 0x040fe40007f1e0ff */
[----:B------:R-:W-:Y:S01]  /*3ca0*/  IADD3.X R13, PT, PT, RZ, R13, RZ, P1, !PT ;  /* 0x0000000dff0d7210 */ /* 0x000fe20000ffe4ff */
[----:B------:R1:W-:Y:S01]  /*3cb0*/  STG.E.64 desc[UR4][R10.64], R24 ;  /* 0x000000180a007986 */ /* 0x0003e2000c101b04 */
[----:B0-----:R-:W-:Y:S01]  /*3cc0*/  IADD3 R14, P1, PT, R8, 0x140, RZ ;  /* 0x00000140080e7810 */ /* 0x001fe20007f3e0ff */
[----:B------:R-:W-:Y:S01]  /*3cd0*/  IMAD.X R15, RZ, RZ, R9, P0 ;  /* 0x000000ffff0f7224 */ /* 0x000fe200000e0609 */
[----:B------:R-:W-:-:S02]  /*3ce0*/  SHF.L.U64.HI R26, R0, 0x2, R13 ;  /* 0x00000002001a7819 */ /* 0x000fc4000001020d */
[----:B------:R-:W-:Y:S02]  /*3cf0*/  IADD3.X R13, PT, PT, RZ, R9, RZ, P1, !PT ;  /* 0x00000009ff0d7210 */ /* 0x000fe40000ffe4ff */
[----:B------:R-:W-:Y:S02]  /*3d00*/  SHF.L.U32 R0, R0, 0x2, RZ ;  /* 0x0000000200007819 */ /* 0x000fe400000006ff */
[----:B------:R-:W-:Y:S02]  /*3d10*/  LEA.HI R12, P1, R15, R12, RZ, 0x1 ;  /* 0x0000000c0f0c7211 */ /* 0x000fe400078308ff */
[----:B------:R-:W-:Y:S02]  /*3d20*/  LEA.HI R14, P2, R13, R14, RZ, 0x1 ;  /* 0x0000000e0d0e7211 */ /* 0x000fe400078508ff */
[----:B------:R-:W-:Y:S02]  /*3d30*/  LOP3.LUT R0, R0, 0xfffffff8, RZ, 0xc0, !PT ;  /* 0xfffffff800007812 */ /* 0x000fe400078ec0ff */
[----:B------:R-:W-:-:S02]  /*3d40*/  IADD3.X R15, PT, PT, RZ, R15, RZ, P1, !PT ;  /* 0x0000000fff0f7210 */ /* 0x000fc40000ffe4ff */
[----:B------:R-:W-:Y:S02]  /*3d50*/  IADD3.X R13, PT, PT, RZ, R13, RZ, P2, !PT ;  /* 0x0000000dff0d7210 */ /* 0x000fe400017fe4ff */
[----:B-1----:R-:W-:Y:S02]  /*3d60*/  IADD3 R10, P0, PT, R0, UR40, RZ ;  /* 0x00000028000a7c10 */ /* 0x002fe4000ff1e0ff */
[----:B------:R-:W-:Y:S02]  /*3d70*/  SHF.L.U64.HI R15, R12, 0x2, R15 ;  /* 0x000000020c0f7819 */ /* 0x000fe4000001020f */
[C---:B------:R-:W-:Y:S01]  /*3d80*/  SHF.L.U64.HI R0, R14.reuse, 0x2, R13 ;  /* 0x000000020e007819 */ /* 0x040fe2000001020d */
[----:B------:R-:W-:Y:S01]  /*3d90*/  IMAD.SHL.U32 R14, R14, 0x4, RZ ;  /* 0x000000040e0e7824 */ /* 0x000fe200078e00ff */
[----:B------:R-:W-:Y:S02]  /*3da0*/  SHF.L.U32 R12, R12, 0x2, RZ ;  /* 0x000000020c0c7819 */ /* 0x000fe400000006ff */
[----:B------:R-:W-:-:S02]  /*3db0*/  IADD3.X R11, PT, PT, R26, UR41, RZ, P0, !PT ;  /* 0x000000291a0b7c10 */ /* 0x000fc400087fe4ff */
[----:B------:R-:W-:Y:S02]  /*3dc0*/  LOP3.LUT R12, R12, 0xfffffff8, RZ, 0xc0, !PT ;  /* 0xfffffff80c0c7812 */ /* 0x000fe400078ec0ff */
[----:B------:R-:W-:Y:S01]  /*3dd0*/  LOP3.LUT R14, R14, 0xfffffff8, RZ, 0xc0, !PT ;  /* 0xfffffff80e0e7812 */ /* 0x000fe200078ec0ff */
[----:B------:R0:W-:Y:S01]  /*3de0*/  STG.E.64 desc[UR4][R10.64], R22 ;  /* 0x000000160a007986 */ /* 0x0001e2000c101b04 */
[----:B------:R-:W-:Y:S02]  /*3df0*/  IADD3 R12, P0, PT, R12, UR40, RZ ;  /* 0x000000280c0c7c10 */ /* 0x000fe4000ff1e0ff */
[----:B------:R-:W-:Y:S02]  /*3e00*/  IADD3 R14, P1, PT, R14, UR40, RZ ;  /* 0x000000280e0e7c10 */ /* 0x000fe4000ff3e0ff */
[----:B------:R-:W-:Y:S02]  /*3e10*/  IADD3 R26, P2, PT, R8, 0x180, RZ ;  /* 0x00000180081a7810 */ /* 0x000fe40007f5e0ff */
[----:B------:R-:W-:-:S02]  /*3e20*/  IADD3.X R13, PT, PT, R15, UR41, RZ, P0, !PT ;  /* 0x000000290f0d7c10 */ /* 0x000fc400087fe4ff */
[----:B------:R-:W-:Y:S02]  /*3e30*/  IADD3 R24, P0, PT, R8, 0x200, RZ ;  /* 0x0000020008187810 */ /* 0x000fe40007f1e0ff */
[----:B------:R-:W-:Y:S01]  /*3e40*/  IADD3.X R15, PT, PT, R0, UR41, RZ, P1, !PT ;  /* 0x00000029000f7c10 */ /* 0x000fe20008ffe4ff */
[----:B------:R1:W-:Y:S01]  /*3e50*/  STG.E.64 desc[UR4][R12.64], R20 ;  /* 0x000000140c007986 */ /* 0x0003e2000c101b04 */
[C---:B------:R-:W-:Y:S02]  /*3e60*/  IADD3 R25, P3, PT, R8.reuse, 0x1c0, RZ ;  /* 0x000001c008197810 */ /* 0x040fe40007f7e0ff */
[C---:B------:R-:W-:Y:S01]  /*3e70*/  IADD3 R0, P1, PT, R8.reuse, 0x240, RZ ;  /* 0x0000024008007810 */ /* 0x040fe20007f3e0ff */
[----:B------:R2:W-:Y:S01]  /*3e80*/  STG.E.64 desc[UR6][R14.64], R18 ;  /* 0x000000120e007986 */ /* 0x0005e2000c101b06 */
[----:B------:R-:W-:Y:S02]  /*3e90*/  IADD3.X R27, PT, PT, RZ, R9, RZ, P2, !PT ;  /* 0x00000009ff1b7210 */ /* 0x000fe400017fe4ff */
[----:B------:R-:W-:-:S02]  /*3ea0*/  IADD3 R8, P4, PT, R8, 0x280, RZ ;  /* 0x0000028008087810 */ /* 0x000fc40007f9e0ff */
[-C--:B0-----:R-:W-:Y:S02]  /*3eb0*/  IADD3.X R23, PT, PT, RZ, R9.reuse, RZ, P0, !PT ;  /* 0x00000009ff177210 */ /* 0x081fe400007fe4ff */
[-C--:B------:R-:W-:Y:S02]  /*3ec0*/  IADD3.X R22, PT, PT, RZ, R9.reuse, RZ, P3, !PT ;  /* 0x00000009ff167210 */ /* 0x080fe40001ffe4ff */
[----:B------:R-:W-:Y:S01]  /*3ed0*/  IADD3.X R11, PT, PT, RZ, R9, RZ, P1, !PT ;  /* 0x00000009ff0b7210 */ /* 0x000fe20000ffe4ff */
[----:B------:R-:W-:Y:S01]  /*3ee0*/  IMAD.X R9, RZ, RZ, R9, P4 ;  /* 0x000000ffff097224 */ /* 0x000fe200020e0609 */
[----:B-1----:R-:W-:Y:S02]  /*3ef0*/  LEA.HI R13, P0, R27, R26, RZ, 0x1 ;  /* 0x0000001a1b0d7211 */ /* 0x002fe400078108ff */
[----:B------:R-:W-:Y:S02]  /*3f00*/  LEA.HI R12, P2, R23, R24, RZ, 0x1 ;  /* 0x00000018170c7211 */ /* 0x000fe400078508ff */
[----:B------:R-:W-:-:S02]  /*3f10*/  IADD3.X R20, PT, PT, RZ, R27, RZ, P0, !PT ;  /* 0x0000001bff147210 */ /* 0x000fc400007fe4ff */
[----:B--2---:R-:W-:Y:S02]  /*3f20*/  LEA.HI R18, P3, R9, R8, RZ, 0x1 ;  /* 0x0000000809127211 */ /* 0x004fe400078708ff */
[C---:B------:R-:W-:Y:S02]  /*3f30*/  SHF.L.U64.HI R20, R13.reuse, 0x2, R20 ;  /* 0x000000020d147819 */ /* 0x040fe40000010214 */
[----:B------:R-:W-:Y:S02]  /*3f40*/  SHF.L.U32 R8, R13, 0x2, RZ ;  /* 0x000000020d087819 */ /* 0x000fe400000006ff */
[----:B------:R-:W-:Y:S02]  /*3f50*/  IADD3.X R13, PT, PT, RZ, R23, RZ, P2, !PT ;  /* 0x00000017ff0d7210 */ /* 0x000fe400017fe4ff */
[----:B------:R-:W-:Y:S02]  /*3f60*/  LEA.HI R14, P0, R11, R0, RZ, 0x1 ;  /* 0x000000000b0e7211 */ /* 0x000fe400078108ff */
[----:B------:R-:W-:-:S02]  /*3f70*/  SHF.L.U64.HI R13, R12, 0x2, R13 ;  /* 0x000000020c0d7819 */ /* 0x000fc4000001020d */
[----:B------:R-:W-:Y:S02]  /*3f80*/  LOP3.LUT R8, R8, 0xfffffff8, RZ, 0xc0, !PT ;  /* 0xfffffff808087812 */ /* 0x000fe400078ec0ff */
[----:B------:R-:W-:Y:S02]  /*3f90*/  SHF.L.U32 R12, R12, 0x2, RZ ;  /* 0x000000020c0c7819 */ /* 0x000fe400000006ff */
[----:B------:R-:W-:Y:S02]  /*3fa0*/  IADD3.X R15, PT, PT, RZ, R11, RZ, P0, !PT ;  /* 0x0000000bff0f7210 */ /* 0x000fe400007fe4ff */
[----:B------:R-:W-:Y:S02]  /*3fb0*/  IADD3.X R9, PT, PT, RZ, R9, RZ, P3, !PT ;  /* 0x00000009ff097210 */ /* 0x000fe40001ffe4ff */
[----:B------:R-:W-:Y:S02]  /*3fc0*/  IADD3 R8, P0, PT, R8, UR40, RZ ;  /* 0x0000002808087c10 */ /* 0x000fe4000ff1e0ff */
[----:B------:R-:W-:-:S02]  /*3fd0*/  LEA.HI R10, P1, R22, R25, RZ, 0x1 ;  /* 0x00000019160a7211 */ /* 0x000fc400078308ff */
[----:B------:R-:W-:Y:S02]  /*3fe0*/  LOP3.LUT R12, R12, 0xfffffff8, RZ, 0xc0, !PT ;  /* 0xfffffff80c0c7812 */ /* 0x000fe400078ec0ff */
[C---:B------:R-:W-:Y:S01]  /*3ff0*/  SHF.L.U64.HI R0, R18.reuse, 0x2, R9 ;  /* 0x0000000212007819 */ /* 0x040fe20000010209 */
[----:B------:R-:W-:Y:S01]  /*4000*/  IMAD.SHL.U32 R18, R18, 0x4, RZ ;  /* 0x0000000412127824 */ /* 0x000fe200078e00ff */
[----:B------:R-:W-:Y:S02]  /*4010*/  IADD3.X R9, PT, PT, R20, UR41, RZ, P0, !PT ;  /* 0x0000002914097c10 */ /* 0x000fe400087fe4ff */
[----:B------:R-:W-:Y:S02]  /*4020*/  IADD3.X R19, PT, PT, RZ, R22, RZ, P1, !PT ;  /* 0x00000016ff137210 */ /* 0x000fe40000ffe4ff */
[----:B------:R-:W-:Y:S01]  /*4030*/  IADD3 R12, P0, PT, R12, UR40, RZ ;  /* 0x000000280c0c7c10 */ /* 0x000fe2000ff1e0ff */
[----:B------:R1:W-:Y:S01]  /*4040*/  STG.E.64 desc[UR4][R8.64], R16 ;  /* 0x0000001008007986 */ /* 0x0003e2000c101b04 */
[C---:B------:R-:W-:Y:S01]  /*4050*/  SHF.L.U64.HI R19, R10.reuse, 0x2, R19 ;  /* 0x000000020a137819 */ /* 0x040fe20000010213 */
[----:B------:R-:W-:Y:S01]  /*4060*/  IMAD.SHL.U32 R10, R10, 0x4, RZ ;  /* 0x000000040a0a7824 */ /* 0x000fe200078e00ff */
[----:B------:R-:W-:-:S02]  /*4070*/  IADD3.X R13, PT, PT, R13, UR41, RZ, P0, !PT ;  /* 0x000000290d0d7c10 */ /* 0x000fc400087fe4ff */
[C---:B------:R-:W-:Y:S02]  /*4080*/  IADD3 R36, P0, PT, R37.reuse, R36, RZ ;  /* 0x0000002425247210 */ /* 0x040fe40007f1e0ff */
[C---:B------:R-:W-:Y:S02]  /*4090*/  SHF.L.U64.HI R15, R14.reuse, 0x2, R15 ;  /* 0x000000020e0f7819 */ /* 0x040fe4000001020f */
        /* <DEDUP_REMOVED lines=19> */
.L_x_35272:
[----:B------:R-:W-:Y:S01]  /*41d0*/  BSSY B0, `(.L_x_35318) ;  /* 0x0000007000007945 */ /* 0x000fe20003800000 */
[----:B------:R-:W-:Y:S02]  /*41e0*/  MOV R12, 0x10 ;  /* 0x00000010000c7802 */ /* 0x000fe40000000f00 */
[----:B------:R-:W-:Y:S02]  /*41f0*/  MOV R11, 0x1f ;  /* 0x0000001f000b7802 */ /* 0x000fe40000000f00 */
[----:B------:R-:W-:-:S07]  /*4200*/  MOV R15, 0xffffffff ;  /* 0xffffffff000f7802 */ /* 0x000fce0000000f00 */
[----:B------:R-:W-:Y:S05]  /*4210*/  WARPSYNC.COLLECTIVE R15, `(.L_x_35319) ;  /* 0x000000000f087348 */ /* 0x000fea0003c00000 */
[----:B------:R0:W1:Y:S02]  /*4220*/  SHFL.BFLY P6, R14, R13, R12, R11 ;  /* 0x0c00000c0d0e7389 */ /* 0x00006400000c000b */
[----:B01----:R-:W-:Y:S05]  /*4230*/  ENDCOLLECTIVE ;  /* 0x000000000000791b */ /* 0x003fea0003800000 */
.L_x_35319:
[----:B------:R-:W-:Y:S05]  /*4240*/  BSYNC B0 ;  /* 0x0000000000007941 */ /* 0x000fea0003800000 */
.L_x_35318:
        /* <DEDUP_REMOVED lines=9> */
.L_x_35320:
[----:B------:R-:W-:Y:S01]  /*42e0*/  HFMA2 R12, -RZ, RZ, 0, 2.384185791015625e-07 ;  /* 0x00000004ff0c7431 */ /* 0x000fe200000001ff */
[----:B------:R-:W-:-:S04]  /*42f0*/  FMNMX R0, R13, R14, !PT ;  /* 0x0000000e0d007209 */ /* 0x000fc80007800000 */
[----:B------:R-:W-:-:S07]  /*4300*/  MOV R13, R0 ;  /* 0x00000000000d7202 */ /* 0x000fce0000000f00 */
[----:B------:R-:W-:Y:S05]  /*4310*/  WARPSYNC.COLLECTIVE R15, `(.L_x_35321) ;  /* 0x000000000f087348 */ /* 0x000fea0003c00000 */
[----:B------:R0:W1:Y:S02]  /*4320*/  SHFL.BFLY P6, R14, R13, R12, R11 ;  /* 0x0c00000c0d0e7389 */ /* 0x00006400000c000b */
[----:B01----:R-:W-:Y:S05]  /*4330*/  ENDCOLLECTIVE ;  /* 0x000000000000791b */ /* 0x003fea0003800000 */
.L_x_35321:
[----:B------:R-:W-:Y:S01]  /*4340*/  IMAD.MOV.U32 R12, RZ, RZ, 0x2 ;  /* 0x00000002ff0c7424 */ /* 0x000fe200078e00ff */
[----:B------:R-:W-:-:S04]  /*4350*/  FMNMX R2, R0, R14, !PT ;  /* 0x0000000e00027209 */ /* 0x000fc80007800000 */
[----:B------:R-:W-:-:S07]  /*4360*/  MOV R13, R2 ;  /* 0x00000002000d7202 */ /* 0x000fce0000000f00 */
[----:B------:R-:W-:Y:S05]  /*4370*/  WARPSYNC.COLLECTIVE R15, `(.L_x_35322) ;  /* 0x000000000f087348 */ /* 0x000fea0003c00000 */
[----:B------:R0:W1:Y:S02]  /*4380*/  SHFL.BFLY P6, R14, R13, R12, R11 ;  /* 0x0c00000c0d0e7389 */ /* 0x00006400000c000b */
[----:B01----:R-:W-:Y:S05]  /*4390*/  ENDCOLLECTIVE ;  /* 0x000000000000791b */ /* 0x003fea0003800000 */
.L_x_35322:
[----:B------:R-:W-:Y:S01]  /*43a0*/  HFMA2 R12, -RZ, RZ, 0, 5.9604644775390625e-08 ;  /* 0x00000001ff0c7431 */ /* 0x000fe200000001ff */
[----:B------:R-:W-:-:S04]  /*43b0*/  FMNMX R3, R2, R14, !PT ;  /* 0x0000000e02037209 */ /* 0x000fc80007800000 */
[----:B------:R-:W-:-:S07]  /*43c0*/  MOV R13, R3 ;  /* 0x00000003000d7202 */ /* 0x000fce0000000f00 */
[----:B------:R-:W-:Y:S05]  /*43d0*/  WARPSYNC.COLLECTIVE R15, `(.L_x_35323) ;  /* 0x000000000f087348 */ /* 0x000fea0003c00000 */
[----:B------:R0:W1:Y:S02]  /*43e0*/  SHFL.BFLY P6, R14, R13, R12, R11 ;  /* 0x0c00000c0d0e7389 */ /* 0x00006400000c000b */
[----:B01----:R-:W-:Y:S05]  /*43f0*/  ENDCOLLECTIVE ;  /* 0x000000000000791b */ /* 0x003fea0003800000 */
.L_x_35323:
        /* <DEDUP_REMOVED lines=194> */
[----:B------:R-:W1:Y:S03]  /*5020*/  MUFU.EX2 R14, R14 ;  /* 0x0000000e000e7308 */ /* 0x000e660000000800 */
[----:B------:R-:W-:-:S05]  /*5030*/  FFMA R42, R42, 1.925963033500011079e-08, R11 ;  /* 0x32a570602a2a7823 */ /* 0x000fca000000000b */
[----:B------:R-:W2:Y:S01]  /*5040*/  MUFU.EX2 R11, R42 ;  /* 0x0000002a000b7308 */ /* 0x000ea20000000800 */
[----:B0-----:R-:W-:Y:S01]  /*5050*/  FMUL R0, R0, R13 ;  /* 0x0000000d00007220 */ /* 0x001fe20000400000 */
[----:B-1----:R-:W-:Y:S01]  /*5060*/  FMUL R9, R9, R14 ;  /* 0x0000000e09097220 */ /* 0x002fe20000400000 */
        /* <DEDUP_REMOVED lines=28> */
.L_x_35324:
[----:B------:R-:W-:Y:S02]  /*5230*/  HFMA2 R12, -RZ, RZ, 0, 4.76837158203125e-07 ;  /* 0x00000008ff0c7431 */ /* 0x000fe400000001ff */
[----:B------:R-:W-:-:S04]  /*5240*/  FADD R30, R13, R14 ;  /* 0x0000000e0d1e7221 */ /* 0x000fc80000000000 */
[----:B------:R-:W-:-:S07]  /*5250*/  IMAD.MOV.U32 R13, RZ, RZ, R30 ;  /* 0x000000ffff0d7224 */ /* 0x000fce00078e001e */
[----:B------:R-:W-:Y:S05]  /*5260*/  WARPSYNC.COLLECTIVE R15, `(.L_x_35325) ;  /* 0x000000000f087348 */ /* 0x000fea0003c00000 */
[----:B------:R0:W1:Y:S02]  /*5270*/  SHFL.BFLY P6, R14, R13, R12, R11 ;  /* 0x0c00000c0d0e7389 */ /* 0x00006400000c000b */
[----:B01----:R-:W-:Y:S05]  /*5280*/  ENDCOLLECTIVE ;  /* 0x000000000000791b */ /* 0x003fea0003800000 */
.L_x_35325:
[----:B------:R-:W-:Y:S02]  /*5290*/  HFMA2 R12, -RZ, RZ, 0, 2.384185791015625e-07 ;  /* 0x00000004ff0c7431 */ /* 0x000fe400000001ff */
[----:B------:R-:W-:-:S05]  /*52a0*/  FADD R31, R30, R14 ;  /* 0x0000000e1e1f7221 */ /* 0x000fca0000000000 */
[----:B------:R-:W-:-:S07]  /*52b0*/  MOV R13, R31 ;  /* 0x0000001f000d7202 */ /* 0x000fce0000000f00 */
[----:B------:R-:W-:Y:S05]  /*52c0*/  WARPSYNC.COLLECTIVE R15, `(.L_x_35326) ;  /* 0x000000000f087348 */ /* 0x000fea0003c00000 */
[----:B------:R0:W1:Y:S02]  /*52d0*/  SHFL.BFLY P6, R14, R13, R12, R11 ;  /* 0x0c00000c0d0e7389 */ /* 0x00006400000c000b */
[----:B01----:R-:W-:Y:S05]  /*52e0*/  ENDCOLLECTIVE ;  /* 0x000000000000791b */ /* 0x003fea0003800000 */
.L_x_35326:
[----:B------:R-:W-:Y:S02]  /*52f0*/  IMAD.MOV.U32 R12, RZ, RZ, 0x2 ;  /* 0x00000002ff0c7424 */ /* 0x000fe400078e00ff */
[----:B------:R-:W-:-:S05]  /*5300*/  FADD R32, R31, R14 ;  /* 0x0000000e1f207221 */ /* 0x000fca0000000000 */
[----:B------:R-:W-:-:S07]  /*5310*/  MOV R13, R32 ;  /* 0x00000020000d7202 */ /* 0x000fce0000000f00 */
[----:B------:R-:W-:Y:S05]  /*5320*/  WARPSYNC.COLLECTIVE R15, `(.L_x_35327) ;  /* 0x000000000f087348 */ /* 0x000fea0003c00000 */
[----:B------:R0:W1:Y:S02]  /*5330*/  SHFL.BFLY P6, R14, R13, R12, R11 ;  /* 0x0c00000c0d0e7389 */ /* 0x00006400000c000b */
[----:B01----:R-:W-:Y:S05]  /*5340*/  ENDCOLLECTIVE ;  /* 0x000000000000791b */ /* 0x003fea0003800000 */
.L_x_35327:
[----:B------:R-:W-:Y:S02]  /*5350*/  HFMA2 R12, -RZ, RZ, 0, 5.9604644775390625e-08 ;  /* 0x00000001ff0c7431 */ /* 0x000fe400000001ff */
[----:B------:R-:W-:-:S05]  /*5360*/  FADD R33, R32, R14 ;  /* 0x0000000e20217221 */ /* 0x000fca0000000000 */
[----:B------:R-:W-:-:S07]  /*5370*/  MOV R13, R33 ;  /* 0x00000021000d7202 */ /* 0x000fce0000000f00 */
[----:B------:R-:W-:Y:S05]  /*5380*/  WARPSYNC.COLLECTIVE R15, `(.L_x_35328) ;  /* 0x000000000f087348 */ /* 0x000fea0003c00000 */
[----:B------:R0:W1:Y:S02]  /*5390*/  SHFL.BFLY P6, R14, R13, R12, R11 ;  /* 0x0c00000c0d0e7389 */ /* 0x00006400000c000b */
[----:B01----:R-:W-:Y:S05]  /*53a0*/  ENDCOLLECTIVE ;  /* 0x000000000000791b */ /* 0x003fea0003800000 */
.L_x_35328:
[----:B------:R-:W-:Y:S05]  /*53b0*/  BRA `(.L_x_35329) ;  /* 0xffffffd000547947 */ /* 0x000fea000383ffff */
        .weak           $__internal_585_$__cuda_sm3x_div_rn_noftz_f32_slowpath
        .type           $__internal_585_$__cuda_sm3x_div_rn_noftz_f32_slowpath,@function
        .size           $__internal_585_$__cuda_sm3x_div_rn_noftz_f32_slowpath,(.L_x_37962 - $__internal_585_$__cuda_sm3x_div_rn_noftz_f32_slowpath)
$__internal_585_$__cuda_sm3x_div_rn_noftz_f32_slowpath:
        /* <DEDUP_REMOVED lines=34> */
.L_x_35331:
[----:B------:R-:W-:Y:S01]  /*55e0*/  LEA R41, R40, 0xc0800000, 0x17 ;  /* 0xc080000028297811 */ /* 0x000fe200078eb8ff */
[----:B------:R-:W-:Y:S03]  /*55f0*/  BSSY.RECONVERGENT B1, `(.L_x_35336) ;  /* 0x0000036000017945 */ /* 0x000fe60003800200 */
[----:B------:R-:W-:Y:S01]  /*5600*/  IADD3 R43, PT, PT, -R41, R14, RZ ;  /* 0x0000000e292b7210 */ /* 0x000fe20007ffe1ff */
[----:B------:R-:W-:-:S03]  /*5610*/  VIADD R41, R11, 0xffffff81 ;  /* 0xffffff810b297836 */ /* 0x000fc60000000000 */
        /* <DEDUP_REMOVED lines=47> */
.L_x_35338:
[----:B------:R-:W-:-:S04]  /*5910*/  LOP3.LUT R11, R11, 0x80000000, RZ, 0xc0, !PT ;  /* 0x800000000b0b7812 */ /* 0x000fc800078ec0ff */
[----:B------:R-:W-:Y:S01]  /*5920*/  LOP3.LUT R11, R11, 0x7f800000, RZ, 0xfc, !PT ;  /* 0x7f8000000b0b7812 */ /* 0x000fe200078efcff */
[----:B------:R-:W-:Y:S06]  /*5930*/  BRA `(.L_x_35339) ;  /* 0x0000000000047947 */ /* 0x000fec0003800000 */
.L_x_35337:
[----:B------:R-:W-:-:S07]  /*5940*/  LEA R11, R42, R11, 0x17 ;  /* 0x0000000b2a0b7211 */ /* 0x000fce00078eb8ff */
.L_x_35339:
[----:B------:R-:W-:Y:S05]  /*5950*/  BSYNC.RECONVERGENT B1 ;  /* 0x0000000000017941 */ /* 0x000fea0003800200 */
.L_x_35336:
[----:B------:R-:W-:Y:S05]  /*5960*/  BRA `(.L_x_35340) ;  /* 0x0000000000207947 */ /* 0x000fea0003800000 */
.L_x_35335:
[----:B------:R-:W-:-:S04]  /*5970*/  LOP3.LUT R11, R14, 0x80000000, R27, 0x48, !PT ;  /* 0x800000000e0b7812 */ /* 0x000fc800078e481b */
[----:B------:R-:W-:Y:S01]  /*5980*/  LOP3.LUT R11, R11, 0x7f800000, RZ, 0xfc, !PT ;  /* 0x7f8000000b0b7812 */ /* 0x000fe200078efcff */
[----:B------:R-:W-:Y:S06]  /*5990*/  BRA `(.L_x_35340) ;  /* 0x0000000000147947 */ /* 0x000fec0003800000 */
.L_x_35334:
[----:B------:R-:W-:Y:S01]  /*59a0*/  LOP3.LUT R11, R14, 0x80000000, R27, 0x48, !PT ;  /* 0x800000000e0b7812 */ /* 0x000fe200078e481b */
[----:B------:R-:W-:Y:S06]  /*59b0*/  BRA `(.L_x_35340) ;  /* 0x00000000000c7947 */ /* 0x000fec0003800000 */
.L_x_35333:
[----:B------:R-:W0:Y:S01]  /*59c0*/  MUFU.RSQ R11, -QNAN ;  /* 0xffc00000000b7908 */ /* 0x000e220000001400 */
[----:B------:R-:W-:Y:S05]  /*59d0*/  BRA `(.L_x_35340) ;  /* 0x0000000000047947 */ /* 0x000fea0003800000 */
.L_x_35332:
[----:B------:R-:W-:-:S07]  /*59e0*/  FADD.FTZ R11, R27, R14 ;  /* 0x0000000e1b0b7221 */ /* 0x000fce0000010000 */
.L_x_35340:
[----:B------:R-:W-:Y:S05]  /*59f0*/  BSYNC.RECONVERGENT B0 ;  /* 0x0000000000007941 */ /* 0x000fea0003800200 */
.L_x_35330:
[----:B------:R-:W-:Y:S01]  /*5a00*/  HFMA2 R15, -RZ, RZ, 0, 0 ;  /* 0x00000000ff0f7431 */ /* 0x000fe200000001ff */
[----:B------:R-:W-:-:S04]  /*5a10*/  MOV R14, R38 ;  /* 0x00000026000e7202 */ /* 0x000fc80000000f00 */
[----:B0-----:R-:W-:Y:S05]  /*5a20*/  RET.REL.NODEC R14 `(_Z15SoftmaxWarpImplI24ElementwiseScaleMaskLoadIffbE11DirectStoreIffEfLi2ELi22ELi32ELi1ELb0EL9Algorithm0EEvT_T0_ll) ;  /* 0xffffffa40e747950 */ /* 0x001fea0003c3ffff */
.L_x_35341:
        /* <DEDUP_REMOVED lines=13> */
.L_x_37962:


//--------------------- .text._Z15SoftmaxWarpImplI24ElementwiseScaleMaskLoadIffbE11DirectStoreIffEfLi2ELi20ELi32ELi1ELb1EL9Algorithm0EEvT_T0_ll --------------------------
	.section	.text._Z15SoftmaxWarpImplI24ElementwiseScaleMaskLoadIffbE11DirectStoreIffEfLi2ELi20ELi32ELi1ELb1EL9Algorithm0EEvT_T0_ll,"ax",@progbits
	.align	128
        .global         _Z15SoftmaxWarpImplI24ElementwiseScaleMaskLoadIffbE11DirectStoreIffEfLi2ELi20ELi32ELi1ELb1EL9Algorithm0EEvT_T0_ll
        .type           _Z15SoftmaxWarpImplI24ElementwiseScaleMaskLoadIffbE11DirectStoreIffEfLi2ELi20ELi32ELi1ELb1EL9Algorithm0EEvT_T0_ll,@function
        .size           _Z15SoftmaxWarpImplI24ElementwiseScaleMaskLoadIffbE11DirectStoreIffEfLi2ELi20ELi32ELi1ELb1EL9Algorithm0EEvT_T0_ll,(.L_x_37963 - _Z15SoftmaxWarpImplI24ElementwiseScaleMaskLoadIffbE11DirectStoreIffEfLi2ELi20ELi32ELi1ELb1EL9Algorithm0EEvT_T0_ll)
        .other          _Z15SoftmaxWarpImplI24ElementwiseScaleMaskLoadIffbE11DirectStoreIffEfLi2ELi20ELi32ELi1ELb1EL9Algorithm0EEvT_T0_ll,@"STO_CUDA_ENTRY STV_DEFAULT"
_Z15SoftmaxWarpImplI24ElementwiseScaleMaskLoadIffbE11DirectStoreIffEfLi2ELi20ELi32ELi1ELb1EL9Algorithm0EEvT_T0_ll:
.text._Z15SoftmaxWarpImplI24ElementwiseScaleMaskLoadIffbE11DirectStoreIffEfLi2ELi20ELi32ELi1ELb1EL9Algorithm0EEvT_T0_ll:
        /* <DEDUP_REMOVED lines=26> */
.L_x_35342:
        /* <DEDUP_REMOVED lines=23> */
[----:B------:R-:W-:-:S07]  /*0310*/  IADD3 R31, PT, PT, R42, 0x240, RZ ;  /* 0x000002402a1f7810 */ /* 0x000fce0007ffe0ff */
.L_x_35425:
[----:B0---4-:R-:W0:Y:S01]  /*0320*/  LDC.64 R2, c[0x0][0x3b8] ;  /* 0x0000ee00ff027b82 */ /* 0x011e220000000a00 */
        /* <DEDUP_REMOVED lines=44> */
.L_x_35345:
[----:B------:R-:W-:Y:S05]  /*05f0*/  BSYNC.RECONVERGENT B1 ;  /* 0x0000000000017941 */ /* 0x000fea0003800200 */
.L_x_35344:
        /* <DEDUP_REMOVED lines=40> */
.L_x_35347:
[----:B------:R-:W-:Y:S05]  /*0880*/  BSYNC.RECONVERGENT B1 ;  /* 0x0000000000017941 */ /* 0x000fea0003800200 */
.L_x_35346:
[----:B------:R-:W-:Y:S01]  /*0890*/  BSSY.RECONVERGENT B1, `(.L_x_35348) ;  /* 0x0000026000017945 */ /* 0x000fe20003800200 */
[----:B------:R-:W-:Y:S02]  /*08a0*/  ISETP.GE.U32.AND P1, PT, R34, R2, PT ;  /* 0x000000022200720c */ /* 0x000fe40003f26070 */
[----:B------:R-:W-:Y:S02]  /*08b0*/  MOV R4, 0xff800000 ;  /* 0xff80000000047802 */ /* 0x000fe40000000f00 */
[----:B------:R-:W-:Y:S01]  /*08c0*/  MOV R29, 0xff800000 ;  /* 0xff800000001d7802 */ /* 0x000fe20000000f00 */
[----:B------:R-:W-:Y:S08]  /*08d0*/  @P2 BRA `(.L_x_35349) ;  /* 0x0000000000842947 */ /* 0x000ff00003800000 */
        /* <DEDUP_REMOVED lines=33> */
.L_x_35349:
[----:B------:R-:W-:Y:S05]  /*0af0*/  BSYNC.RECONVERGENT B1 ;  /* 0x0000000000017941 */ /* 0x000fea0003800200 */
.L_x_35348:
        /* <DEDUP_REMOVED lines=40> */
.L_x_35351:
[----:B------:R-:W-:Y:S05]  /*0d80*/  BSYNC.RECONVERGENT B1 ;  /* 0x0000000000017941 */ /* 0x000fea0003800200 */
.L_x_35350:
        /* <DEDUP_REMOVED lines=38> */
.L_x_35353:
[----:B------:R-:W-:Y:S05]  /*0ff0*/  BSYNC.RECONVERGENT B1 ;  /* 0x0000000000017941 */ /* 0x000fea0003800200 */
.L_x_35352:
        /* <DEDUP_REMOVED lines=51> */
.L_x_35355:
[----:B------:R-:W-:Y:S05]  /*1330*/  BSYNC.RECONVERGENT B1 ;  /* 0x0000000000017941 */ /* 0x000fea0003800200 */
.L_x_35354:
        /* <DEDUP_REMOVED lines=35> */
.L_x_35357:
[----:B------:R-:W-:Y:S05]  /*1570*/  BSYNC.RECONVERGENT B1 ;  /* 0x0000000000017941 */ /* 0x000fea0003800200 */
.L_x_35356:
        /* <DEDUP_REMOVED lines=35> */
.L_x_35359:
[----:B------:R-:W-:Y:S05]  /*17b0*/  BSYNC.RECONVERGENT B1 ;  /* 0x0000000000017941 */ /* 0x000fea0003800200 */
.L_x_35358:
        /* <DEDUP_REMOVED lines=35> */
.L_x_35361:
[----:B------:R-:W-:Y:S05]  /*19f0*/  BSYNC.RECONVERGENT B1 ;  /* 0x0000000000017941 */ /* 0x000fea0003800200 */
.L_x_35360:
        /* <DEDUP_REMOVED lines=35> */
.L_x_35363:
[----:B------:R-:W-:Y:S05]  /*1c30*/  BSYNC.RECONVERGENT B1 ;  /* 0x0000000000017941 */ /* 0x000fea0003800200 */
.L_x_35362:
        /* <DEDUP_REMOVED lines=24> */
[----:B------:R-:W-:Y:S01]  /*1dc0*/  FADD R50, -R12, R10 ;  /* 0x0000000a0c327221 */ /* 0x000fe20000000100 */
[-C--:B------:R-:W-:Y:S01]  /*1dd0*/  FFMA.SAT R9, R64, R7.reuse, 0.5 ;  /* 0x3f00000040097423 */ /* 0x080fe20000002007 */
        /* <DEDUP_REMOVED lines=16> */
[----:B------:R-:W-:Y:S01]  /*1ee0*/  FADD R12, -R12, R17 ;  /* 0x000000110c0c7221 */ /* 0x000fe20000000100 */
        /* <DEDUP_REMOVED lines=9> */
[C---:B------:R-:W-:Y:S01]  /*1f80*/  FADD R17, R3.reuse, -12583039 ;  /* 0xcb40007f03117421 */ /* 0x040fe20000000000 */
[----:B------:R-:W-:Y:S01]  /*1f90*/  FFMA R11, R64, 1.4426950216293334961, -R11 ;  /* 0x3fb8aa3b400b7823 */ /* 0x000fe2000000080b */
[----:B------:R-:W-:Y:S01]  /*1fa0*/  SHF.L.U32 R22, R3, 0x17, RZ ;  /* 0x0000001703167819 */ /* 0x000fe200000006ff */
[----:B------:R2:W3:Y:S01]  /*1fb0*/  MUFU.EX2 R16, R15 ;  /* 0x0000000f00107308 */ /* 0x0004e20000000800 */
[----:B------:R-:W-:Y:S01]  /*1fc0*/  FFMA R17, R58, 1.4426950216293334961, -R17 ;  /* 0x3fb8aa3b3a117823 */ /* 0x000fe20000000811 */
[----:B0-----:R-:W-:Y:S01]  /*1fd0*/  FMUL R25, R5, R62 ;  /* 0x0000003e05197220 */ /* 0x001fe20000400000 */
[-C--:B------:R-:W-:Y:S01]  /*1fe0*/  FFMA.SAT R5, R56, R7.reuse, 0.5 ;  /* 0x3f00000038057423 */ /* 0x080fe20000002007 */
[----:B------:R-:W-:Y:S01]  /*1ff0*/  FFMA R11, R64, 1.925963033500011079e-08, R11 ;  /* 0x32a57060400b7823 */ /* 0x000fe2000000000b */
[----:B------:R-:W-:Y:S01]  /*2000*/  FFMA R17, R58, 1.925963033500011079e-08, R17 ;  /* 0x32a570603a117823 */ /* 0x000fe20000000011 */
[----:B------:R-:W-:Y:S01]  /*2010*/  SHF.L.U32 R13, R13, 0x17, RZ ;  /* 0x000000170d0d7819 */ /* 0x000fe200000006ff */
[-C--:B------:R-:W-:Y:S01]  /*2020*/  FFMA.RM R18, R5, R8.reuse, 12582913 ;  /* 0x4b40000105127423 */ /* 0x080fe20000004008 */
[----:B------:R0:W4:Y:S01]  /*2030*/  MUFU.EX2 R24, R11 ;  /* 0x0000000b00187308 */ /* 0x0001220000000800 */
[-C--:B--2---:R-:W-:Y:S01]  /*2040*/  FFMA.SAT R15, R48, R7.reuse, 0.5 ;  /* 0x3f000000300f7423 */ /* 0x084fe20000002007 */
[----:B------:R-:W-:Y:S01]  /*2050*/  FFMA.SAT R29, R2, R7, 0.5 ;  /* 0x3f000000021d7423 */ /* 0x000fe20000002007 */
[C---:B------:R-:W-:Y:S01]  /*2060*/  FADD R5, R18.reuse, -12583039 ;  /* 0xcb40007f12057421 */ /* 0x040fe20000000000 */
[----:B------:R-:W-:Y:S01]  /*2070*/  SHF.L.U32 R18, R18, 0x17, RZ ;  /* 0x0000001712127819 */ /* 0x000fe200000006ff */
[----:B------:R-:W-:-:S02]  /*2080*/  FFMA.RM R3, R15, R8, 12582913 ;  /* 0x4b4000010f037423 */ /* 0x000fc40000004008 */
[----:B------:R-:W-:Y:S01]  /*2090*/  FFMA R5, R56, 1.4426950216293334961, -R5 ;  /* 0x3fb8aa3b38057823 */ /* 0x000fe20000000805 */
[----:B------:R-:W2:Y:S01]  /*20a0*/  MUFU.EX2 R17, R17 ;  /* 0x0000001100117308 */ /* 0x000ea20000000800 */
[-C--:B0-----:R-:W-:Y:S01]  /*20b0*/  FFMA.SAT R11, R54, R7.reuse, 0.5 ;  /* 0x3f000000360b7423 */ /* 0x081fe20000002007 */
[----:B---3--:R-:W-:Y:S01]  /*20c0*/  FMUL R23, R13, R16 ;  /* 0x000000100d177220 */ /* 0x008fe20000400000 */
[----:B------:R-:W-:Y:S01]  /*20d0*/  FFMA R56, R56, 1.925963033500011079e-08, R5 ;  /* 0x32a5706038387823 */ /* 0x000fe20000000005 */
[----:B------:R-:W-:Y:S01]  /*20e0*/  FFMA.SAT R5, R52, R7, 0.5 ;  /* 0x3f00000034057423 */ /* 0x000fe20000002007 */
[-C--:B------:R-:W-:Y:S01]  /*20f0*/  FFMA.RM R11, R11, R8.reuse, 12582913 ;  /* 0x4b4000010b0b7423 */ /* 0x080fe20000004008 */
[----:B------:R-:W-:Y:S02]  /*2100*/  FADD R15, R3, -12583039 ;  /* 0xcb40007f030f7421 */ /* 0x000fe40000000000 */
[----:B------:R-:W-:Y:S01]  /*2110*/  FFMA.RM R5, R5, R8, 12582913 ;  /* 0x4b40000105057423 */ /* 0x000fe20000004008 */
[----:B----4-:R-:W-:Y:S01]  /*2120*/  FMUL R24, R9, R24 ;  /* 0x0000001809187220 */ /* 0x010fe20000400000 */
[----:B------:R-:W-:Y:S01]  /*2130*/  FADD R13, R11, -12583039 ;  /* 0xcb40007f0b0d7421 */ /* 0x000fe20000000000 */
[----:B------:R-:W0:Y:S01]  /*2140*/  MUFU.EX2 R21, R56 ;  /* 0x0000003800157308 */ /* 0x000e220000000800 */
[C---:B------:R-:W-:Y:S01]  /*2150*/  FADD R9, R5.reuse, -12583039 ;  /* 0xcb40007f05097421 */ /* 0x040fe20000000000 */
[----:B------:R-:W-:-:S02]  /*2160*/  IMAD.SHL.U32 R20, R5, 0x800000, RZ ;  /* 0x0080000005147824 */ /* 0x000fc400078e00ff */
[----:B------:R-:W-:Y:S01]  /*2170*/  FFMA R13, R54, 1.4426950216293334961, -R13 ;  /* 0x3fb8aa3b360d7823 */ /* 0x000fe2000000080d */
[----:B------:R-:W-:Y:S01]  /*2180*/  SHF.L.U32 R11, R11, 0x17, RZ ;  /* 0x000000170b0b7819 */ /* 0x000fe200000006ff */
[----:B------:R-:W-:Y:S01]  /*2190*/  FFMA R9, R52, 1.4426950216293334961, -R9 ;  /* 0x3fb8aa3b34097823 */ /* 0x000fe20000000809 */
[----:B--2---:R-:W-:Y:S01]  /*21a0*/  FMUL R22, R22, R17 ;  /* 0x0000001116167220 */ /* 0x004fe20000400000 */
[----:B------:R-:W-:Y:S01]  /*21b0*/  FFMA.SAT R17, R50, R7, 0.5 ;  /* 0x3f00000032117423 */ /* 0x000fe20000002007 */
[----:B------:R-:W-:Y:S01]  /*21c0*/  FFMA R13, R54, 1.925963033500011079e-08, R13 ;  /* 0x32a57060360d7823 */ /* 0x000fe2000000000d */
[----:B------:R-:W-:Y:S01]  /*21d0*/  FFMA R9, R52, 1.925963033500011079e-08, R9 ;  /* 0x32a5706034097823 */ /* 0x000fe20000000009 */
[C---:B------:R-:W-:Y:S01]  /*21e0*/  FFMA R15, R48.reuse, 1.4426950216293334961, -R15 ;  /* 0x3fb8aa3b300f7823 */ /* 0x040fe2000000080f */
[----:B------:R-:W-:Y:S01]  /*21f0*/  FFMA.RM R17, R17, R8, 12582913 ;  /* 0x4b40000111117423 */ /* 0x000fe20000004008 */
[----:B------:R-:W-:Y:S02]  /*2200*/  MUFU.EX2 R16, R13 ;  /* 0x0000000d00107308 */ /* 0x000fe40000000800 */
[----:B------:R-:W-:Y:S01]  /*2210*/  FFMA R15, R48, 1.925963033500011079e-08, R15 ;  /* 0x32a57060300f7823 */ /* 0x000fe2000000000f */
[C---:B------:R-:W-:Y:S01]  /*2220*/  FADD R19, R17.reuse, -12583039 ;  /* 0xcb40007f11137421 */ /* 0x040fe20000000000 */
[----:B------:R-:W-:Y:S01]  /*2230*/  SHF.L.U32 R17, R17, 0x17, RZ ;  /* 0x0000001711117819 */ /* 0x000fe200000006ff */
[----:B0-----:R-:W-:Y:S01]  /*2240*/  FMUL R21, R18, R21 ;  /* 0x0000001512157220 */ /* 0x001fe20000400000 */
[----:B------:R-:W-:Y:S01]  /*2250*/  SHF.L.U32 R18, R3, 0x17, RZ ;  /* 0x0000001703127819 */ /* 0x000fe200000006ff */
[C---:B------:R-:W-:Y:S01]  /*2260*/  FFMA R19, R50.reuse, 1.4426950216293334961, -R19 ;  /* 0x3fb8aa3b32137823 */ /* 0x040fe20000000813 */
[----:B------:R-:W0:Y:S03]  /*2270*/  MUFU.EX2 R9, R9 ;  /* 0x0000000900097308 */ /* 0x000e260000000800 */
[----:B------:R-:W-:Y:S01]  /*2280*/  FFMA R50, R50, 1.925963033500011079e-08, R19 ;  /* 0x32a5706032327823 */ /* 0x000fe20000000013 */
[----:B------:R-:W-:-:S04]  /*2290*/  FFMA.SAT R19, R44, R7, 0.5 ;  /* 0x3f0000002c137423 */ /* 0x000fc80000002007 */
[----:B------:R-:W-:Y:S01]  /*22a0*/  FFMA.RM R5, R19, R8, 12582913 ;  /* 0x4b40000113057423 */ /* 0x000fe20000004008 */
[----:B------:R-:W2:Y:S03]  /*22b0*/  MUFU.EX2 R15, R15 ;  /* 0x0000000f000f7308 */ /* 0x000ea60000000800 */
[C---:B------:R-:W-:Y:S01]  /*22c0*/  FADD R19, R5.reuse, -12583039 ;  /* 0xcb40007f05137421 */ /* 0x040fe20000000000 */
[----:B------:R-:W-:-:S03]  /*22d0*/  IMAD.SHL.U32 R5, R5, 0x800000, RZ ;  /* 0x0080000005057824 */ /* 0x000fc600078e00ff */
[----:B------:R-:W-:Y:S01]  /*22e0*/  FFMA R19, R44, 1.4426950216293334961, -R19 ;  /* 0x3fb8aa3b2c137823 */ /* 0x000fe20000000813 */
[----:B0-----:R-:W-:Y:S01]  /*22f0*/  FMUL R20, R20, R9 ;  /* 0x0000000914147220 */ /* 0x001fe20000400000 */
[----:B------:R-:W-:Y:S01]  /*2300*/  FFMA.SAT R9, R46, R7, 0.5 ;  /* 0x3f0000002e097423 */ /* 0x000fe20000002007 */
[----:B------:R-:W0:Y:S01]  /*2310*/  MUFU.EX2 R50, R50 ;  /* 0x0000003200327308 */ /* 0x000e220000000800 */
[----:B------:R-:W-:Y:S01]  /*2320*/  FFMA R44, R44, 1.925963033500011079e-08, R19 ;  /* 0x32a570602c2c7823 */ /* 0x000fe20000000013 */
[----:B------:R-:W-:Y:S01]  /*2330*/  FMUL R19, R11, R16 ;  /* 0x000000100b137220 */ /* 0x000fe20000400000 */
[----:B------:R-:W-:-:S04]  /*2340*/  FFMA.RM R9, R9, R8, 12582913 ;  /* 0x4b40000109097423 */ /* 0x000fc80000004008 */
[C---:B------:R-:W-:Y:S01]  /*2350*/  FADD R11, R9.reuse, -12583039 ;  /* 0xcb40007f090b7421 */ /* 0x040fe20000000000 */
[----:B------:R-:W3:Y:S01]  /*2360*/  MUFU.EX2 R44, R44 ;  /* 0x0000002c002c7308 */ /* 0x000ee20000000800 */
[----:B--2---:R-:W-:Y:S01]  /*2370*/  FMUL R18, R18, R15 ;  /* 0x0000000f12127220 */ /* 0x004fe20000400000 */
[----:B------:R-:W-:Y:S01]  /*2380*/  SHF.L.U32 R9, R9, 0x17, RZ ;  /* 0x0000001709097819 */ /* 0x000fe200000006ff */
[----:B------:R-:W-:-:S04]  /*2390*/  FFMA R11, R46, 1.4426950216293334961, -R11 ;  /* 0x3fb8aa3b2e0b7823 */ /* 0x000fc8000000080b */
[----:B------:R-:W-:Y:S01]  /*23a0*/  FFMA R46, R46, 1.925963033500011079e-08, R11 ;  /* 0x32a570602e2e7823 */ /* 0x000fe2000000000b */
[----:B------:R-:W-:Y:S01]  /*23b0*/  FFMA.SAT R11, R28, R7, 0.5 ;  /* 0x3f0000001c0b7423 */ /* 0x000fe20000002007 */
[----:B0-----:R-:W-:-:S03]  /*23c0*/  FMUL R17, R17, R50 ;  /* 0x0000003211117220 */ /* 0x001fc60000400000 */
[----:B------:R-:W-:Y:S01]  /*23d0*/  FFMA.RM R3, R11, R8, 12582913 ;  /* 0x4b4000010b037423 */ /* 0x000fe20000004008 */
[----:B------:R-:W0:Y:S03]  /*23e0*/  MUFU.EX2 R46, R46 ;  /* 0x0000002e002e7308 */ /* 0x000e260000000800 */
[----:B------:R-:W-:Y:S01]  /*23f0*/  FADD R11, R3, -12583039 ;  /* 0xcb40007f030b7421 */ /* 0x000fe20000000000 */
[----:B---3--:R-:W-:-:S03]  /*2400*/  FMUL R16, R5, R44 ;  /* 0x0000002c05107220 */ /* 0x008fc60000400000 */
        /* <DEDUP_REMOVED lines=23> */
[----:B------:R-:W-:-:S04]  /*2580*/  FFMA.RM R3, R29, R8, 12582913 ;  /* 0x4b4000011d037423 */ /* 0x000fc80000004008 */
[----:B------:R-:W-:Y:S01]  /*2590*/  FADD R29, R3, -12583039 ;  /* 0xcb40007f031d7421 */ /* 0x000fe20000000000 */
[----:B--2---:R-:W-:Y:S01]  /*25a0*/  FMUL R9, R9, R28 ;  /* 0x0000001c09097220 */ /* 0x004fe20000400000 */
[----:B------:R-:W-:Y:S02]  /*25b0*/  SHF.L.U32 R3, R3, 0x17, RZ ;  /* 0x0000001703037819 */ /* 0x000fe400000006ff */
[----:B------:R-:W-:-:S04]  /*25c0*/  FFMA R29, R2, 1.4426950216293334961, -R29 ;  /* 0x3fb8aa3b021d7823 */ /* 0x000fc8000000081d */
[----:B------:R-:W-:Y:S01]  /*25d0*/  FFMA R28, R2, 1.925963033500011079e-08, R29 ;  /* 0x32a57060021c7823 */ /* 0x000fe2000000001d */
[----:B---3--:R-:W-:Y:S01]  /*25e0*/  FMUL R2, R13, R30 ;  /* 0x0000001e0d027220 */ /* 0x008fe20000400000 */
        /* <DEDUP_REMOVED lines=9> */
[-C--:B------:R-:W-:Y:S01]  /*2680*/  FFMA.RM R11, R29, R8.reuse, 12582913 ;  /* 0x4b4000011d0b7423 */ /* 0x080fe20000004008 */
[----:B0-----:R-:W-:Y:S01]  /*2690*/  FMUL R0, R0, R15 ;  /* 0x0000000f00007220 */ /* 0x001fe20000400000 */
[-C--:B------:R-:W-:Y:S01]  /*26a0*/  FFMA.SAT R15, R6, R7.reuse, 0.5 ;  /* 0x3f000000060f7423 */ /* 0x080fe20000002007 */
[----:B------:R-:W-:Y:S01]  /*26b0*/  FFMA.SAT R7, R12, R7, 0.5 ;  /* 0x3f0000000c077423 */ /* 0x000fe20000002007 */
[----:B------:R-:W-:Y:S02]  /*26c0*/  FADD R29, R11, -12583039 ;  /* 0xcb40007f0b1d7421 */ /* 0x000fe40000000000 */
[----:B------:R-:W-:-:S02]  /*26d0*/  FFMA.RM R15, R15, R8, 12582913 ;  /* 0x4b4000010f0f7423 */ /* 0x000fc40000004008 */
[----:B------:R-:W-:-:S04]  /*26e0*/  FFMA R29, R4, 1.4426950216293334961, -R29 ;  /* 0x3fb8aa3b041d7823 */ /* 0x000fc8000000081d */
[----:B------:R-:W-:Y:S01]  /*26f0*/  FFMA R44, R4, 1.925963033500011079e-08, R29 ;  /* 0x32a57060042c7823 */ /* 0x000fe2000000001d */
[----:B------:R-:W-:Y:S01]  /*2700*/  FFMA.RM R4, R7, R8, 12582913 ;  /* 0x4b40000107047423 */ /* 0x000fe20000004008 */
[----:B------:R-:W-:Y:S01]  /*2710*/  FADD R7, R15, -12583039 ;  /* 0xcb40007f0f077421 */ /* 0x000fe20000000000 */
[----:B------:R-:W-:Y:S01]  /*2720*/  SHF.L.U32 R8, R5, 0x17, RZ ;  /* 0x0000001705087819 */ /* 0x000fe200000006ff */
[----:B------:R-:W0:Y:S01]  /*2730*/  MUFU.EX2 R29, R14 ;  /* 0x0000000e001d7308 */ /* 0x000e220000000800 */
[----:B------:R-:W-:Y:S01]  /*2740*/  SHF.L.U32 R15, R15, 0x17, RZ ;  /* 0x000000170f0f7819 */ /* 0x000fe200000006ff */
[----:B------:R-:W-:-:S04]  /*2750*/  FFMA R7, R6, 1.4426950216293334961, -R7 ;  /* 0x3fb8aa3b06077823 */ /* 0x000fc80000000807 */
[----:B------:R-:W-:Y:S01]  /*2760*/  FFMA R46, R6, 1.925963033500011079e-08, R7 ;  /* 0x32a57060062e7823 */ /* 0x000fe20000000007 */
[----:B------:R-:W-:Y:S01]  /*2770*/  FADD R7, R4, -12583039 ;  /* 0xcb40007f04077421 */ /* 0x000fe20000000000 */
[----:B------:R-:W2:Y:S03]  /*2780*/  MUFU.EX2 R44, R44 ;  /* 0x0000002c002c7308 */ /* 0x000ea60000000800 */
[----:B------:R-:W-:-:S04]  /*2790*/  FFMA R7, R12, 1.4426950216293334961, -R7 ;  /* 0x3fb8aa3b0c077823 */ /* 0x000fc80000000807 */
[----:B------:R-:W-:Y:S01]  /*27a0*/  FFMA R47, R12, 1.925963033500011079e-08, R7 ;  /* 0x32a570600c2f7823 */ /* 0x000fe20000000007 */
[----:B------:R-:W-:Y:S01]  /*27b0*/  FADD R7, RZ, R25 ;  /* 0x00000019ff077221 */ /* 0x000fe20000000000 */
[----:B------:R-:W3:Y:S01]  /*27c0*/  MUFU.EX2 R46, R46 ;  /* 0x0000002e002e7308 */ /* 0x000ee20000000800 */
        /* <DEDUP_REMOVED lines=13> */
[----:B------:R-:W-:-:S03]  /*28a0*/  IMAD.SHL.U32 R5, R11, 0x800000, RZ ;  /* 0x008000000b057824 */ /* 0x000fc600078e00ff */
[----:B------:R-:W-:Y:S01]  /*28b0*/  FADD R3, R6, R9 ;  /* 0x0000000906037221 */ /* 0x000fe20000000000 */
[----:B------:R-:W-:Y:S01]  /*28c0*/  SHF.L.U32 R6, R13, 0x17, RZ ;  /* 0x000000170d067819 */ /* 0x000fe200000006ff */
[----:B--2---:R-:W-:Y:S02]  /*28d0*/  FMUL R5, R5, R44 ;  /* 0x0000002c05057220 */ /* 0x004fe40000400000 */
[----:B------:R-:W-:Y:S02]  /*28e0*/  FADD R3, R3, R2 ;  /* 0x0000000203037221 */ /* 0x000fe40000000000 */
[----:B------:R-:W-:Y:S02]  /*28f0*/  FMUL R6, R6, R45 ;  /* 0x0000002d06067220 */ /* 0x000fe40000400000 */
[----:B------:R-:W-:-:S04]  /*2900*/  FADD R3, R3, R0 ;  /* 0x0000000003037221 */ /* 0x000fc80000000000 */
[----:B------:R-:W-:-:S04]  /*2910*/  FADD R12, R3, R8 ;  /* 0x00000008030c7221 */ /* 0x000fc80000000000 */
[----:B------:R-:W-:-:S04]  /*2920*/  FADD R3, R12, R7 ;  /* 0x000000070c037221 */ /* 0x000fc80000000000 */
        /* <DEDUP_REMOVED lines=16> */
.L_x_35437:
        /* <DEDUP_REMOVED lines=13> */
[----:B01----:R-:W-:Y:S05]  /*2b00*/  CALL.REL.NOINC `($__internal_586_$__cuda_sm3x_div_rn_noftz_f32_slowpath) ;  /* 0x0000003000087944 */ /* 0x003fea0003c00000 */
[----:B------:R-:W-:-:S07]  /*2b10*/  MOV R12, R11 ;  /* 0x0000000b000c7202 */ /* 0x000fce0000000f00 */
.L_x_35366:
[----:B------:R-:W-:Y:S05]  /*2b20*/  BSYNC.RECONVERGENT B3 ;  /* 0x0000000000037941 */ /* 0x000fea0003800200 */
.L_x_35365:
        /* <DEDUP_REMOVED lines=12> */
[----:B01----:R-:W-:Y:S05]  /*2bf0*/  CALL.REL.NOINC `($__internal_586_$__cuda_sm3x_div_rn_noftz_f32_slowpath) ;  /* 0x0000002c00cc7944 */ /* 0x003fea0003c00000 */
[----:B------:R-:W-:-:S07]  /*2c00*/  IMAD.MOV.U32 R13, RZ, RZ, R11 ;  /* 0x000000ffff0d7224 */ /* 0x000fce00078e000b */
.L_x_35368:
[----:B------:R-:W-:Y:S05]  /*2c10*/  BSYNC.RECONVERGENT B3 ;  /* 0x0000000000037941 */ /* 0x000fea0003800200 */
.L_x_35367:
        /* <DEDUP_REMOVED lines=13> */
[----:B------:R-:W-:-:S07]  /*2cf0*/  MOV R24, R11 ;  /* 0x0000000b00187202 */ /* 0x000fce0000000f00 */
.L_x_35370:
[----:B------:R-:W-:Y:S05]  /*2d00*/  BSYNC.RECONVERGENT B3 ;  /* 0x0000000000037941 */ /* 0x000fea0003800200 */
.L_x_35369:
        /* <DEDUP_REMOVED lines=12> */
[----:B01----:R-:W-:Y:S05]  /*2dd0*/  CALL.REL.NOINC `($__internal_586_$__cuda_sm3x_div_rn_noftz_f32_slowpath) ;  /* 0x0000002c00547944 */ /* 0x003fea0003c00000 */
[----:B------:R-:W-:-:S07]  /*2de0*/  MOV R25, R11 ;  /* 0x0000000b00197202 */ /* 0x000fce0000000f00 */
.L_x_35372:
[----:B------:R-:W-:Y:S05]  /*2df0*/  BSYNC.RECONVERGENT B3 ;  /* 0x0000000000037941 */ /* 0x000fea0003800200 */
.L_x_35371:
        /* <DEDUP_REMOVED lines=14> */
.L_x_35374:
[----:B------:R-:W-:Y:S05]  /*2ee0*/  BSYNC.RECONVERGENT B3 ;  /* 0x0000000000037941 */ /* 0x000fea0003800200 */
.L_x_35373:
        /* <DEDUP_REMOVED lines=14> */
.L_x_35376:
[----:B------:R-:W-:Y:S05]  /*2fd0*/  BSYNC.RECONVERGENT B3 ;  /* 0x0000000000037941 */ /* 0x000fea0003800200 */
.L_x_35375:
        /* <DEDUP_REMOVED lines=14> */
.L_x_35378:
[----:B------:R-:W-:Y:S05]  /*30c0*/  BSYNC.RECONVERGENT B3 ;  /* 0x0000000000037941 */ /* 0x000fea0003800200 */
.L_x_35377:
        /* <DEDUP_REMOVED lines=14> */
.L_x_35380:
[----:B------:R-:W-:Y:S05]  /*31b0*/  BSYNC.RECONVERGENT B3 ;  /* 0x0000000000037941 */ /* 0x000fea0003800200 */
.L_x_35379:
        /* <DEDUP_REMOVED lines=14> */
.L_x_35382:
[----:B------:R-:W-:Y:S05]  /*32a0*/  BSYNC.RECONVERGENT B3 ;  /* 0x0000000000037941 */ /* 0x000fea0003800200 */
.L_x_35381:
        /* <DEDUP_REMOVED lines=14> */
.L_x_35384:
[----:B------:R-:W-:Y:S05]  /*3390*/  BSYNC.RECONVERGENT B3 ;  /* 0x0000000000037941 */ /* 0x000fea0003800200 */
.L_x_35383:
        /* <DEDUP_REMOVED lines=14> */
.L_x_35386:
[----:B------:R-:W-:Y:S05]  /*3480*/  BSYNC.RECONVERGENT B3 ;  /* 0x0000000000037941 */ /* 0x000fea0003800200 */
.L_x_35385:
        /* <DEDUP_REMOVED lines=14> */
.L_x_35388:
[----:B------:R-:W-:Y:S05]  /*3570*/  BSYNC.RECONVERGENT B3 ;  /* 0x0000000000037941 */ /* 0x000fea0003800200 */
.L_x_35387:
        /* <DEDUP_REMOVED lines=14> */
.L_x_35390:
[----:B------:R-:W-:Y:S05]  /*3660*/  BSYNC.RECONVERGENT B3 ;  /* 0x0000000000037941 */ /* 0x000fea0003800200 */
.L_x_35389:
        /* <DEDUP_REMOVED lines=14> */
.L_x_35392:
[----:B------:R-:W-:Y:S05]  /*3750*/  BSYNC.RECONVERGENT B3 ;  /* 0x0000000000037941 */ /* 0x000fea0003800200 */
.L_x_35391:
        /* <DEDUP_REMOVED lines=12> */
[----:B-1----:R-:W-:Y:S05]  /*3820*/  CALL.REL.NOINC `($__internal_586_$__cuda_sm3x_div_rn_noftz_f32_slowpath) ;  /* 0x0000002000c07944 */ /* 0x002fea0003c00000 */
[----:B------:R-:W-:-:S07]  /*3830*/  MOV R44, R11 ;  /* 0x0000000b002c7202 */ /* 0x000fce0000000f00 */
.L_x_35394:
[----:B------:R-:W-:Y:S05]  /*3840*/  BSYNC.RECONVERGENT B3 ;  /* 0x0000000000037941 */ /* 0x000fea0003800200 */
.L_x_35393:
        /* <DEDUP_REMOVED lines=12> */
[----:B-1----:R-:W-:Y:S05]  /*3910*/  CALL.REL.NOINC `($__internal_586_$__cuda_sm3x_div_rn_noftz_f32_slowpath) ;  /* 0x0000002000847944 */ /* 0x002fea0003c00000 */
[----:B------:R-:W-:-:S07]  /*3920*/  IMAD.MOV.U32 R45, RZ, RZ, R11 ;  /* 0x000000ffff2d7224 */ /* 0x000fce00078e000b */
.L_x_35396:
[----:B------:R-:W-:Y:S05]  /*3930*/  BSYNC.RECONVERGENT B3 ;  /* 0x0000000000037941 */ /* 0x000fea0003800200 */
.L_x_35395:
        /* <DEDUP_REMOVED lines=13> */
[----:B------:R-:W-:-:S07]  /*3a10*/  MOV R8, R11 ;  /* 0x0000000b00087202 */ /* 0x000fce0000000f00 */
.L_x_35398:
[----:B------:R-:W-:Y:S05]  /*3a20*/  BSYNC.RECONVERGENT B3 ;  /* 0x0000000000037941 */ /* 0x000fea0003800200 */
.L_x_35397:
        /* <DEDUP_REMOVED lines=12> */
[----:B-1----:R-:W-:Y:S05]  /*3af0*/  CALL.REL.NOINC `($__internal_586_$__cuda_sm3x_div_rn_noftz_f32_slowpath) ;  /* 0x00000020000c7944 */ /* 0x002fea0003c00000 */
[----:B------:R-:W-:-:S07]  /*3b00*/  MOV R9, R11 ;  /* 0x0000000b00097202 */ /* 0x000fce0000000f00 */
.L_x_35400:
[----:B------:R-:W-:Y:S05]  /*3b10*/  BSYNC.RECONVERGENT B3 ;  /* 0x0000000000037941 */ /* 0x000fea0003800200 */
.L_x_35399:
        /* <DEDUP_REMOVED lines=14> */
.L_x_35402:
[----:B------:R-:W-:Y:S05]  /*3c00*/  BSYNC.RECONVERGENT B3 ;  /* 0x0000000000037941 */ /* 0x000fea0003800200 */
.L_x_35401:
        /* <DEDUP_REMOVED lines=12> */
[----:B-1----:R-:W-:Y:S05]  /*3cd0*/  CALL.REL.NOINC `($__internal_586_$__cuda_sm3x_div_rn_noftz_f32_slowpath) ;  /* 0x0000001c00947944 */ /* 0x002fea0003c00000 */
[----:B------:R-:W-:-:S07]  /*3ce0*/  MOV R7, R11 ;  /* 0x0000000b00077202 */ /* 0x000fce0000000f00 */
.L_x_35404:
[----:B------:R-:W-:Y:S05]  /*3cf0*/  BSYNC.RECONVERGENT B3 ;  /* 0x0000000000037941 */ /* 0x000fea0003800200 */
.L_x_35403:
        /* <DEDUP_REMOVED lines=25> */
.L_x_35406:
[----:B------:R-:W-:Y:S05]  /*3e90*/  BSYNC.RECONVERGENT B1 ;  /* 0x0000000000017941 */ /* 0x000fea0003800200 */
.L_x_35405:
        /* <DEDUP_REMOVED lines=18> */
.L_x_35408:
[----:B------:R-:W-:Y:S05]  /*3fc0*/  BSYNC.RECONVERGENT B1 ;  /* 0x0000000000017941 */ /* 0x000fea0003800200 */
.L_x_35407:
        /* <DEDUP_REMOVED lines=18> */
.L_x_35410:
[----:B------:R-:W-:Y:S05]  /*40f0*/  BSYNC.RECONVERGENT B1 ;  /* 0x0000000000017941 */ /* 0x000fea0003800200 */
.L_x_35409:
        /* <DEDUP_REMOVED lines=19> */
[C---:B0-23--:R-:W-:Y:S02]  /*4230*/  IMAD R5, R41.reuse, UR43, R0 ;  /* 0x0000002b29057c24 */ /* 0x04dfe4000f8e0200 */
        /* <DEDUP_REMOVED lines=10> */
.L_x_35412:
[----:B------:R-:W-:Y:S05]  /*42e0*/  BSYNC.RECONVERGENT B1 ;  /* 0x0000000000017941 */ /* 0x000fea0003800200 */
.L_x_35411:
[----:B------:R-:W-:Y:S04]  /*42f0*/  BSSY.RECONVERGENT B1, `(.L_x_35413) ;  /* 0x0000012000017945 */ /* 0x000fe80003800200 */
[----:B------:R-:W-:Y:S05]  /*4300*/  @P6 BRA `(.L_x_35414) ;  /* 0x0000000000406947 */ /* 0x000fea0003800000 */
[----:B----4-:R-:W-:Y:S01]  /*4310*/  HFMA2 R3, -RZ, RZ, 0, 0 ;  /* 0x00000000ff037431 */ /* 0x010fe200000001ff */
        /* <DEDUP_REMOVED lines=15> */
.L_x_35414:
[----:B------:R-:W-:Y:S05]  /*4410*/  BSYNC.RECONVERGENT B1 ;  /* 0x0000000000017941 */ /* 0x000fea0003800200 */
.L_x_35413:
[----:B------:R-:W-:Y:S04]  /*4420*/  BSSY.RECONVERGENT B1, `(.L_x_35415) ;  /* 0x0000012000017945 */ /* 0x000fe80003800200 */
[----:B------:R-:W-:Y:S05]  /*4430*/  @P0 BRA `(.L_x_35416) ;  /* 0x0000000000400947 */ /* 0x000fea0003800000 */
[----:B0---4-:R-:W-:Y:S01]  /*4440*/  HFMA2 R3, -RZ, RZ, 0, 0 ;  /* 0x00000000ff037431 */ /* 0x011fe200000001ff */
[----:B------:R-:W-:Y:S01]  /*4450*/  MOV R2, R35 ;  /* 0x0000002300027202 */ /* 0x000fe20000000f00 */
[----:B------:R-:W-:Y:S01]  /*4460*/  IMAD R0, R40, UR42, RZ ;  /* 0x0000002a28007c24 */ /* 0x000fe2000f8e02ff */
[----:B-1----:R-:W-:Y:S02]  /*4470*/  R2UR UR4, R26 ;  /* 0x000000001a0472ca */ /* 0x002fe400000e0000 */
[----:B------:R-:W-:Y:S01]  /*4480*/  R2UR UR5, R27 ;  /* 0x000000001b0572ca */ /* 0x000fe200000e0000 */
[C---:B--23--:R-:W-:Y:S02]  /*4490*/  IMAD R5, R41.reuse, UR43, R0 ;  /* 0x0000002b29057c24 */ /* 0x04cfe4000f8e0200 */
        /* <DEDUP_REMOVED lines=10> */
.L_x_35416:
[----:B------:R-:W-:Y:S05]  /*4540*/  BSYNC.RECONVERGENT B1 ;  /* 0x0000000000017941 */ /* 0x000fea0003800200 */
.L_x_35415:
        /* <DEDUP_REMOVED lines=18> */
.L_x_35418:
[----:B------:R-:W-:Y:S05]  /*4670*/  BSYNC.RECONVERGENT B1 ;  /* 0x0000000000017941 */ /* 0x000fea0003800200 */
.L_x_35417:
        /* <DEDUP_REMOVED lines=18> */
.L_x_35420:
[----:B------:R-:W-:Y:S05]  /*47a0*/  BSYNC.RECONVERGENT B1 ;  /* 0x0000000000017941 */ /* 0x000fea0003800200 */
.L_x_35419:
        /* <DEDUP_REMOVED lines=18> */
.L_x_35422:
[----:B------:R-:W-:Y:S05]  /*48d0*/  BSYNC.RECONVERGENT B1 ;  /* 0x0000000000017941 */ /* 0x000fea0003800200 */
.L_x_35421:
        /* <DEDUP_REMOVED lines=18> */
.L_x_35424:
[----:B------:R-:W-:Y:S05]  /*4a00*/  BSYNC.RECONVERGENT B1 ;  /* 0x0000000000017941 */ /* 0x000fea0003800200 */
.L_x_35423:
[----:B------:R-:W-:-:S04]  /*4a10*/  IADD3 R41, P0, PT, R43, R41, RZ ;  /* 0x000000292b297210 */ /* 0x000fc80007f1e0ff */
[----:B------:R-:W-:Y:S02]  /*4a20*/  LEA.HI.X.SX32 R40, R43, R40, 0x1, P0 ;  /* 0x000000282b287211 */ /* 0x000fe400000f0eff */
[----:B------:R-:W-:-:S04]  /*4a30*/  ISETP.GE.U32.AND P0, PT, R41, UR46, PT ;  /* 0x0000002e29007c0c */ /* 0x000fc8000bf06070 */
[----:B------:R-:W-:-:S13]  /*4a40*/  ISETP.GE.AND.EX P0, PT, R40, UR47, PT, P0 ;  /* 0x0000002f28007c0c */ /* 0x000fda000bf06300 */
[----:B------:R-:W-:Y:S05]  /*4a50*/  @!P0 BRA `(.L_x_35425) ;  /* 0xffffffb800308947 */ /* 0x000fea000383ffff */
[----:B------:R-:W-:Y:S05]  /*4a60*/  BSYNC B0 ;  /* 0x0000000000007941 */ /* 0x000fea0003800000 */
.L_x_35343:
[----:B------:R-:W-:Y:S05]  /*4a70*/  EXIT ;  /* 0x000000000000794d */ /* 0x000fea0003800000 */
.L_x_35364:
[----:B------:R-:W-:Y:S01]  /*4a80*/  HFMA2 R11, -RZ, RZ, 0, 1.847743988037109375e-06 ;  /* 0x0000001fff0b7431 */ /* 0x000fe200000001ff */
[----:B------:R-:W-:Y:S01]  /*4a90*/  BSSY B1, `(.L_x_35426) ;  /* 0x0000006000017945 */ /* 0x000fe20003800000 */
[----:B------:R-:W-:Y:S01]  /*4aa0*/  MOV R12, 0x10 ;  /* 0x00000010000c7802 */ /* 0x000fe20000000f00 */
[----:B------:R-:W-:-:S07]  /*4ab0*/  IMAD.MOV.U32 R15, RZ, RZ, -0x1 ;  /* 0xffffffffff0f7424 */ /* 0x000fce00078e00ff */
[----:B-1----:R-:W-:Y:S05]  /*4ac0*/  WARPSYNC.COLLECTIVE R15, `(.L_x_35427) ;  /* 0x000000000f087348 */ /* 0x002fea0003c00000 */
[----:B------:R0:W2:Y:S02]  /*4ad0*/  SHFL.BFLY P6, R14, R13, R12, R11 ;  /* 0x0c00000c0d0e7389 */ /* 0x0000a400000c000b */
[----:B012---:R-:W-:Y:S05]  /*4ae0*/  ENDCOLLECTIVE ;  /* 0x000000000000791b */ /* 0x007fea0003800000 */
.L_x_35427:
[----:B------:R-:W-:Y:S05]  /*4af0*/  BSYNC B1 ;  /* 0x0000000000017941 */ /* 0x000fea0003800000 */
.L_x_35426:
        /* <DEDUP_REMOVED lines=8> */
.L_x_35428:
[----:B------:R-:W-:Y:S01]  /*4b80*/  IMAD.MOV.U32 R12, RZ, RZ, 0x4 ;  /* 0x00000004ff0c7424 */ /* 0x000fe200078e00ff */
[----:B------:R-:W-:-:S04]  /*4b90*/  FMNMX R0, R13, R14, !PT ;  /* 0x0000000e0d007209 */ /* 0x000fc80007800000 */
[----:B------:R-:W-:-:S07]  /*4ba0*/  MOV R13, R0 ;  /* 0x00000000000d7202 */ /* 0x000fce0000000f00 */
[----:B------:R-:W-:Y:S05]  /*4bb0*/  WARPSYNC.COLLECTIVE R15, `(.L_x_35429) ;  /* 0x000000000f087348 */ /* 0x000fea0003c00000 */
[----:B------:R0:W1:Y:S02]  /*4bc0*/  SHFL.BFLY P6, R14, R13, R12, R11 ;  /* 0x0c00000c0d0e7389 */ /* 0x00006400000c000b */
[----:B01----:R-:W-:Y:S05]  /*4bd0*/  ENDCOLLECTIVE ;  /* 0x000000000000791b */ /* 0x003fea0003800000 */
.L_x_35429:
[----:B------:R-:W-:Y:S01]  /*4be0*/  HFMA2 R12, -RZ, RZ, 0, 1.1920928955078125e-07 ;  /* 0x00000002ff0c7431 */ /* 0x000fe200000001ff */
[----:B------:R-:W-:-:S04]  /*4bf0*/  FMNMX R2, R0, R14, !PT ;  /* 0x0000000e00027209 */ /* 0x000fc80007800000 */
[----:B------:R-:W-:-:S07]  /*4c00*/  MOV R13, R2 ;  /* 0x00000002000d7202 */ /* 0x000fce0000000f00 */
[----:B------:R-:W-:Y:S05]  /*4c10*/  WARPSYNC.COLLECTIVE R15, `(.L_x_35430) ;  /* 0x000000000f087348 */ /* 0x000fea0003c00000 */
[----:B------:R0:W1:Y:S02]  /*4c20*/  SHFL.BFLY P6, R14, R13, R12, R11 ;  /* 0x0c00000c0d0e7389 */ /* 0x00006400000c000b */
[----:B01----:R-:W-:Y:S05]  /*4c30*/  ENDCOLLECTIVE ;  /* 0x000000000000791b */ /* 0x003fea0003800000 */
.L_x_35430:
[----:B------:R-:W-:Y:S01]  /*4c40*/  HFMA2 R12, -RZ, RZ, 0, 5.9604644775390625e-08 ;  /* 0x00000001ff0c7431 */ /* 0x000fe200000001ff */
[----:B------:R-:W-:-:S04]  /*4c50*/  FMNMX R3, R2, R14, !PT ;  /* 0x0000000e02037209 */ /* 0x000fc80007800000 */
[----:B------:R-:W-:-:S07]  /*4c60*/  MOV R13, R3 ;  /* 0x00000003000d7202 */ /* 0x000fce0000000f00 */
[----:B------:R-:W-:Y:S05]  /*4c70*/  WARPSYNC.COLLECTIVE R15, `(.L_x_35431) ;  /* 0x000000000f087348 */ /* 0x000fea0003c00000 */
[----:B------:R0:W1:Y:S02]  /*4c80*/  SHFL.BFLY P6, R14, R13, R12, R11 ;  /* 0x0c00000c0d0e7389 */ /* 0x00006400000c000b */
[----:B01----:R-:W-:Y:S05]  /*4c90*/  ENDCOLLECTIVE ;  /* 0x000000000000791b */ /* 0x003fea0003800000 */
.L_x_35431:
[----:B------:R-:W-:-:S05]  /*4ca0*/  FMNMX R14, R3, R14, !PT ;  /* 0x0000000e030e7209 */ /* 0x000fca0007800000 */
[C---:B------:R-:W-:Y:S01]  /*4cb0*/  FADD R0, -R14.reuse, R47 ;  /* 0x0000002f0e007221 */ /* 0x040fe20000000100 */
[C---:B------:R-:W-:Y:S01]  /*4cc0*/  FADD R7, -R14.reuse, R30 ;  /* 0x0000001e0e077221 */ /* 0x040fe20000000100 */
[----:B------:R-:W-:Y:S02]  /*4cd0*/  IMAD.MOV.U32 R47, RZ, RZ, 0x3bbb989d ;  /* 0x3bbb989dff2f7424 */ /* 0x000fe400078e00ff */
        /* <DEDUP_REMOVED lines=104> */
[----:B------:R-:W-:-:S05]  /*5360*/  FADD R11, RZ, R25 ;  /* 0x00000019ff0b7221 */ /* 0x000fca0000000000 */
        /* <DEDUP_REMOVED lines=8> */
[----:B------:R-:W-:-:S03]  /*53f0*/  FADD R12, R11, R24 ;  /* 0x000000180b0c7221 */ /* 0x000fc60000000000 */
[----:B------:R-:W0:Y:S01]  /*5400*/  MUFU.EX2 R0, R5 ;  /* 0x0000000500007308 */ /* 0x000e220000000800 */
[----:B------:R-:W-:-:S04]  /*5410*/  FADD R11, R12, R23 ;  /* 0x000000170c0b7221 */ /* 0x000fc80000000000 */
[----:B------:R-:W-:-:S04]  /*5420*/  FADD R12, R11, R22 ;  /* 0x000000160b0c7221 */ /* 0x000fc80000000000 */
[----:B------:R-:W-:-:S04]  /*5430*/  FADD R11, R12, R21 ;  /* 0x000000150c0b7221 */ /* 0x000fc80000000000 */
[----:B------:R-:W-:Y:S01]  /*5440*/  FADD R12, R11, R20 ;  /* 0x000000140b0c7221 */ /* 0x000fe20000000000 */
[----:B0-----:R-:W-:Y:S01]  /*5450*/  FMUL R9, R3, R0 ;  /* 0x0000000003097220 */ /* 0x001fe20000400000 */
[-C--:B------:R-:W-:Y:S02]  /*5460*/  FFMA.SAT R3, R13, R47.reuse, 0.5 ;  /* 0x3f0000000d037423 */ /* 0x080fe4000000202f */
[----:B------:R-:W-:Y:S02]  /*5470*/  FADD R11, R12, R19 ;  /* 0x000000130c0b7221 */ /* 0x000fe40000000000 */
[----:B------:R-:W-:Y:S02]  /*5480*/  FFMA.RM R3, R3, R46, 12582913 ;  /* 0x4b40000103037423 */ /* 0x000fe4000000402e */
[----:B------:R-:W-:Y:S02]  /*5490*/  FADD R12, R11, R18 ;  /* 0x000000120b0c7221 */ /* 0x000fe40000000000 */
[C---:B------:R-:W-:Y:S01]  /*54a0*/  FADD R0, R3.reuse, -12583039 ;  /* 0xcb40007f03007421 */ /* 0x040fe20000000000 */
[----:B------:R-:W-:Y:S01]  /*54b0*/  SHF.L.U32 R2, R3, 0x17, RZ ;  /* 0x0000001703027819 */ /* 0x000fe200000006ff */
[----:B------:R-:W-:Y:S01]  /*54c0*/  FFMA.SAT R3, R15, R47, 0.5 ;  /* 0x3f0000000f037423 */ /* 0x000fe2000000202f */
[----:B------:R-:W-:Y:S01]  /*54d0*/  FADD R11, R12, R17 ;  /* 0x000000110c0b7221 */ /* 0x000fe20000000000 */
[----:B------:R-:W-:-:S02]  /*54e0*/  FFMA R0, R13, 1.4426950216293334961, -R0 ;  /* 0x3fb8aa3b0d007823 */ /* 0x000fc40000000800 */
[----:B------:R-:W-:Y:S01]  /*54f0*/  FFMA.RM R3, R3, R46, 12582913 ;  /* 0x4b40000103037423 */ /* 0x000fe2000000402e */
[----:B------:R-:W-:Y:S01]  /*5500*/  FADD R11, R11, R16 ;  /* 0x000000100b0b7221 */ /* 0x000fe20000000000 */
[----:B------:R-:W-:Y:S02]  /*5510*/  FFMA R13, R13, 1.925963033500011079e-08, R0 ;  /* 0x32a570600d0d7823 */ /* 0x000fe40000000000 */
[----:B------:R-:W-:Y:S01]  /*5520*/  FADD R0, R3, -12583039 ;  /* 0xcb40007f03007421 */ /* 0x000fe20000000000 */
[----:B------:R-:W-:-:S03]  /*5530*/  FADD R12, R11, R10 ;  /* 0x0000000a0b0c7221 */ /* 0x000fc60000000000 */
[C---:B------:R-:W-:Y:S01]  /*5540*/  FFMA R0, R15.reuse, 1.4426950216293334961, -R0 ;  /* 0x3fb8aa3b0f007823 */ /* 0x040fe20000000800 */
[----:B------:R-:W0:Y:S01]  /*5550*/  MUFU.EX2 R13, R13 ;  /* 0x0000000d000d7308 */ /* 0x000e220000000800 */
[----:B------:R-:W-:Y:S02]  /*5560*/  FADD R11, R12, R9 ;  /* 0x000000090c0b7221 */ /* 0x000fe40000000000 */
        /* <DEDUP_REMOVED lines=9> */
[----:B------:R-:W-:Y:S01]  /*5600*/  FFMA R5, R28, 1.925963033500011079e-08, R5 ;  /* 0x32a570601c057823 */ /* 0x000fe20000000005 */
[----:B------:R-:W-:-:S03]  /*5610*/  FADD R11, R11, R2 ;  /* 0x000000020b0b7221 */ /* 0x000fc60000000000 */
[----:B------:R-:W0:Y:S01]  /*5620*/  MUFU.EX2 R8, R5 ;  /* 0x0000000500087308 */ /* 0x000e220000000800 */
[----:B-1----:R-:W-:Y:S01]  /*5630*/  FMUL R0, R0, R15 ;  /* 0x0000000f00007220 */ /* 0x002fe20000400000 */
[----:B------:R-:W-:-:S03]  /*5640*/  MOV R15, 0xffffffff ;  /* 0xffffffff000f7802 */ /* 0x000fc60000000f00 */
[----:B------:R-:W-:Y:S01]  /*5650*/  FADD R11, R11, R0 ;  /* 0x000000000b0b7221 */ /* 0x000fe20000000000 */
[----:B0-----:R-:W-:Y:S01]  /*5660*/  FMUL R8, R3, R8 ;  /* 0x0000000803087220 */ /* 0x001fe20000400000 */
[----:B------:R-:W-:-:S03]  /*5670*/  FFMA.SAT R3, R29, R47, 0.5 ;  /* 0x3f0000001d037423 */ /* 0x000fc6000000202f */
[----:B------:R-:W-:Y:S01]  /*5680*/  FADD R12, R11, R8 ;  /* 0x000000080b0c7221 */ /* 0x000fe20000000000 */
        /* <DEDUP_REMOVED lines=26> */
[----:B------:R-:W-:Y:S02]  /*5830*/  FFMA.SAT R47, R14, R47, 0.5 ;  /* 0x3f0000000e2f7423 */ /* 0x000fe4000000202f */
[----:B------:R-:W-:Y:S01]  /*5840*/  FADD R11, R12, R5 ;  /* 0x000000050c0b7221 */ /* 0x000fe20000000000 */
        /* <DEDUP_REMOVED lines=8> */
[----:B------:R-:W-:-:S03]  /*58d0*/  FADD R3, R47, -12583039 ;  /* 0xcb40007f2f037421 */ /* 0x000fc60000000000 */
[----:B------:R-:W-:Y:S01]  /*58e0*/  FADD R12, R11, R4 ;  /* 0x000000040b0c7221 */ /* 0x000fe20000000000 */
[----:B------:R-:W-:Y:S01]  /*58f0*/  FFMA R3, R14, 1.4426950216293334961, -R3 ;  /* 0x3fb8aa3b0e037823 */ /* 0x000fe20000000803 */
[----:B------:R-:W-:-:S03]  /*5900*/  MOV R11, 0x1f ;  /* 0x0000001f000b7802 */ /* 0x000fc60000000f00 */
[----:B------:R-:W-:Y:S01]  /*5910*/  FFMA R14, R14, 1.925963033500011079e-08, R3 ;  /* 0x32a570600e0e7823 */ /* 0x000fe20000000003 */
[----:B------:R-:W-:-:S05]  /*5920*/  SHF.L.U32 R3, R47, 0x17, RZ ;  /* 0x000000172f037819 */ /* 0x000fca00000006ff */
[----:B------:R-:W0:Y:S02]  /*5930*/  MUFU.EX2 R14, R14 ;  /* 0x0000000e000e7308 */ /* 0x000e240000000800 */
[----:B0-----:R-:W-:-:S04]  /*5940*/  FMUL R3, R3, R14 ;  /* 0x0000000e03037220 */ /* 0x001fc80000400000 */
[----:B------:R-:W-:Y:S01]  /*5950*/  FADD R13, R12, R3 ;  /* 0x000000030c0d7221 */ /* 0x000fe20000000000 */
[----:B------:R-:W-:-:S07]  /*5960*/  HFMA2 R12, -RZ, RZ, 0, 9.5367431640625e-07 ;  /* 0x00000010ff0c7431 */ /* 0x000fce00000001ff */
[----:B------:R-:W-:Y:S05]  /*5970*/  WARPSYNC.COLLECTIVE R15, `(.L_x_35432) ;  /* 0x000000000f087348 */ /* 0x000fea0003c00000 */
[----:B------:R0:W1:Y:S02]  /*5980*/  SHFL.BFLY P6, R14, R13, R12, R11 ;  /* 0x0c00000c0d0e7389 */ /* 0x00006400000c000b */
[----:B01----:R-:W-:Y:S05]  /*5990*/  ENDCOLLECTIVE ;  /* 0x000000000000791b */ /* 0x003fea0003800000 */
.L_x_35432:
[----:B------:R-:W-:Y:S02]  /*59a0*/  HFMA2 R12, -RZ, RZ, 0, 4.76837158203125e-07 ;  /* 0x00000008ff0c7431 */ /* 0x000fe400000001ff */
[----:B------:R-:W-:-:S04]  /*59b0*/  FADD R28, R13, R14 ;  /* 0x0000000e0d1c7221 */ /* 0x000fc80000000000 */
[----:B------:R-:W-:-:S07]  /*59c0*/  IMAD.MOV.U32 R13, RZ, RZ, R28 ;  /* 0x000000ffff0d7224 */ /* 0x000fce00078e001c */
[----:B------:R-:W-:Y:S05]  /*59d0*/  WARPSYNC.COLLECTIVE R15, `(.L_x_35433) ;  /* 0x000000000f087348 */ /* 0x000fea0003c00000 */
[----:B------:R0:W1:Y:S02]  /*59e0*/  SHFL.BFLY P6, R14, R13, R12, R11 ;  /* 0x0c00000c0d0e7389 */ /* 0x00006400000c000b */
[----:B01----:R-:W-:Y:S05]  /*59f0*/  ENDCOLLECTIVE ;  /* 0x000000000000791b */ /* 0x003fea0003800000 */
.L_x_35433:
[----:B------:R-:W-:Y:S02]  /*5a00*/  HFMA2 R12, -RZ, RZ, 0, 2.384185791015625e-07 ;  /* 0x00000004ff0c7431 */ /* 0x000fe400000001ff */
[----:B------:R-:W-:-:S05]  /*5a10*/  FADD R29, R28, R14 ;  /* 0x0000000e1c1d7221 */ /* 0x000fca0000000000 */
[----:B------:R-:W-:-:S07]  /*5a20*/  MOV R13, R29 ;  /* 0x0000001d000d7202 */ /* 0x000fce0000000f00 */
[----:B------:R-:W-:Y:S05]  /*5a30*/  WARPSYNC.COLLECTIVE R15, `(.L_x_35434) ;  /* 0x000000000f087348 */ /* 0x000fea0003c00000 */
[----:B------:R0:W1:Y:S02]  /*5a40*/  SHFL.BFLY P6, R14, R13, R12, R11 ;  /* 0x0c00000c0d0e7389 */ /* 0x00006400000c000b */
[----:B01----:R-:W-:Y:S05]  /*5a50*/  ENDCOLLECTIVE ;  /* 0x000000000000791b */ /* 0x003fea0003800000 */
.L_x_35434:
[----:B------:R-:W-:Y:S02]  /*5a60*/  IMAD.MOV.U32 R12, RZ, RZ, 0x2 ;  /* 0x00000002ff0c7424 */ /* 0x000fe400078e00ff */
[----:B------:R-:W-:-:S05]  /*5a70*/  FADD R30, R29, R14 ;  /* 0x0000000e1d1e7221 */ /* 0x000fca0000000000 */
[----:B------:R-:W-:-:S07]  /*5a80*/  MOV R13, R30 ;  /* 0x0000001e000d7202 */ /* 0x000fce0000000f00 */
[----:B------:R-:W-:Y:S05]  /*5a90*/  WARPSYNC.COLLECTIVE R15, `(.L_x_35435) ;  /* 0x000000000f087348 */ /* 0x000fea0003c00000 */
[----:B------:R0:W1:Y:S02]  /*5aa0*/  SHFL.BFLY P6, R14, R13, R12, R11 ;  /* 0x0c00000c0d0e7389 */ /* 0x00006400000c000b */
[----:B01----:R-:W-:Y:S05]  /*5ab0*/  ENDCOLLECTIVE ;  /* 0x000000000000791b */ /* 0x003fea0003800000 */
.L_x_35435:
[----:B------:R-:W-:Y:S02]  /*5ac0*/  HFMA2 R12, -RZ, RZ, 0, 5.9604644775390625e-08 ;  /* 0x00000001ff0c7431 */ /* 0x000fe400000001ff */
[----:B------:R-:W-:-:S05]  /*5ad0*/  FADD R44, R30, R14 ;  /* 0x0000000e1e2c7221 */ /* 0x000fca0000000000 */
[----:B------:R-:W-:-:S07]  /*5ae0*/  MOV R13, R44 ;  /* 0x0000002c000d7202 */ /* 0x000fce0000000f00 */
[----:B------:R-:W-:Y:S05]  /*5af0*/  WARPSYNC.COLLECTIVE R15, `(.L_x_35436) ;  /* 0x000000000f087348 */ /* 0x000fea0003c00000 */
[----:B------:R0:W1:Y:S02]  /*5b00*/  SHFL.BFLY P6, R14, R13, R12, R11 ;  /* 0x0c00000c0d0e7389 */ /* 0x00006400000c000b */
[----:B01----:R-:W-:Y:S05]  /*5b10*/  ENDCOLLECTIVE ;  /* 0x000000000000791b */ /* 0x003fea0003800000 */
.L_x_35436:
[----:B------:R-:W-:Y:S05]  /*5b20*/  BRA `(.L_x_35437) ;  /* 0xffffffcc00c07947 */ /* 0x000fea000383ffff */
        .weak           $__internal_586_$__cuda_sm3x_div_rn_noftz_f32_slowpath
        .type           $__internal_586_$__cuda_sm3x_div_rn_noftz_f32_slowpath,@function
        .size           $__internal_586_$__cuda_sm3x_div_rn_noftz_f32_slowpath,(.L_x_37963 - $__internal_586_$__cuda_sm3x_div_rn_noftz_f32_slowpath)
$__internal_586_$__cuda_sm3x_div_rn_noftz_f32_slowpath:
        /* <DEDUP_REMOVED lines=34> */
.L_x_35439:
        /* <DEDUP_REMOVED lines=51> */
.L_x_35446:
[----:B------:R-:W-:-:S04]  /*6080*/  LOP3.LUT R11, R11, 0x80000000, RZ, 0xc0, !PT ;  /* 0x800000000b0b7812 */ /* 0x000fc800078ec0ff */
[----:B------:R-:W-:Y:S01]  /*6090*/  LOP3.LUT R11, R11, 0x7f800000, RZ, 0xfc, !PT ;  /* 0x7f8000000b0b7812 */ /* 0x000fe200078efcff */
[----:B------:R-:W-:Y:S06]  /*60a0*/  BRA `(.L_x_35447) ;  /* 0x0000000000047947 */ /* 0x000fec0003800000 */
.L_x_35445:
[----:B------:R-:W-:-:S07]  /*60b0*/  LEA R11, R48, R11, 0x17 ;  /* 0x0000000b300b7211 */ /* 0x000fce00078eb8ff */
.L_x_35447:
[----:B------:R-:W-:Y:S05]  /*60c0*/  BSYNC.RECONVERGENT B2 ;  /* 0x0000000000027941 */ /* 0x000fea0003800200 */
.L_x_35444:
[----:B------:R-:W-:Y:S05]  /*60d0*/  BRA `(.L_x_35448) ;  /* 0x0000000000207947 */ /* 0x000fea0003800000 */
.L_x_35443:
[----:B------:R-:W-:-:S04]  /*60e0*/  LOP3.LUT R11, R14, 0x80000000, R11, 0x48, !PT ;  /* 0x800000000e0b7812 */ /* 0x000fc800078e480b */
[----:B------:R-:W-:Y:S01]  /*60f0*/  LOP3.LUT R11, R11, 0x7f800000, RZ, 0xfc, !PT ;  /* 0x7f8000000b0b7812 */ /* 0x000fe200078efcff */
[----:B------:R-:W-:Y:S06]  /*6100*/  BRA `(.L_x_35448) ;  /* 0x0000000000147947 */ /* 0x000fec0003800000 */
.L_x_35442:
[----:B------:R-:W-:Y:S01]  /*6110*/  LOP3.LUT R11, R14, 0x80000000, R11, 0x48, !PT ;  /* 0x800000000e0b7812 */ /* 0x000fe200078e480b */
[----:B------:R-:W-:Y:S06]  /*6120*/  BRA `(.L_x_35448) ;  /* 0x00000000000c7947 */ /* 0x000fec0003800000 */
.L_x_35441:
[----:B------:R-:W0:Y:S01]  /*6130*/  MUFU.RSQ R11, -QNAN ;  /* 0xffc00000000b7908 */ /* 0x000e220000001400 */
[----:B------:R-:W-:Y:S05]  /*6140*/  BRA `(.L_x_35448) ;  /* 0x0000000000047947 */ /* 0x000fea0003800000 */
.L_x_35440:
[----:B------:R-:W-:-:S07]  /*6150*/  FADD.FTZ R11, R11, R14 ;  /* 0x0000000e0b0b7221 */ /* 0x000fce0000010000 */
.L_x_35448:
[----:B------:R-:W-:Y:S05]  /*6160*/  BSYNC.RECONVERGENT B1 ;  /* 0x0000000000017941 */ /* 0x000fea0003800200 */
.L_x_35438:
[----:B------:R-:W-:Y:S01]  /*6170*/  HFMA2 R15, -RZ, RZ, 0, 0 ;  /* 0x00000000ff0f7431 */ /* 0x000fe200000001ff */
[----:B------:R-:W-:-:S04]  /*6180*/  MOV R14, R30 ;  /* 0x0000001e000e7202 */ /* 0x000fc80000000f00 */
[----:B0-----:R-:W-:Y:S05]  /*6190*/  RET.REL.NODEC R14 `(_Z15SoftmaxWarpImplI24ElementwiseScaleMaskLoadIffbE11DirectStoreIffEfLi2ELi20ELi32ELi1ELb1EL9Algorithm0EEvT_T0_ll) ;  /* 0xffffff9c0e987950 */ /* 0x001fea0003c3ffff */
.L_x_35449:
        /* <DEDUP_REMOVED lines=14> */
.L_x_37963:


//--------------------- .text._Z15SoftmaxWarpImplI24ElementwiseScaleMaskLoadIffbE11DirectStoreIffEfLi2ELi20ELi32ELi1ELb0EL9Algorithm0EEvT_T0_ll --------------------------
	.section	.text._Z15SoftmaxWarpImplI24ElementwiseScaleMaskLoadIffbE11DirectStoreIffEfLi2ELi20ELi32ELi1ELb0EL9Algorithm0EEvT_T0_ll,"ax",@progbits
	.align	128
        .global         _Z15SoftmaxWarpImplI24ElementwiseScaleMaskLoadIffbE11DirectStoreIffEfLi2ELi20ELi32ELi1ELb0EL9Algorithm0EEvT_T0_ll
        .type           _Z15SoftmaxWarpImplI24ElementwiseScaleMaskLoadIffbE11DirectStoreIffEfLi2ELi20ELi32ELi1ELb0EL9Algorithm0EEvT_T0_ll,@function
        .size           _Z15SoftmaxWarpImplI24ElementwiseScaleMaskLoadIffbE11DirectStoreIffEfLi2ELi20ELi32ELi1ELb0EL9Algorithm0EEvT_T0_ll,(.L_x_37964 - _Z15SoftmaxWarpImplI24ElementwiseScaleMaskLoadIffbE11DirectStoreIffEfLi2ELi20ELi32ELi1ELb0EL9Algorithm0EEvT_T0_ll)
        .other          _Z15SoftmaxWarpImplI24ElementwiseScaleMaskLoadIffbE11DirectStoreIffEfLi2ELi20ELi32ELi1ELb0EL9Algorithm0EEvT_T0_ll,@"STO_CUDA_ENTRY STV_DEFAULT"
_Z15SoftmaxWarpImplI24ElementwiseScaleMaskLoadIffbE11DirectStoreIffEfLi2ELi20ELi32ELi1ELb0EL9Algorithm0EEvT_T0_ll:
.text._Z15SoftmaxWarpImplI24ElementwiseScaleMaskLoadIffbE11DirectStoreIffEfLi2ELi20ELi32ELi1ELb0EL9Algorithm0EEvT_T0_ll:
        /* <DEDUP_REMOVED lines=24> */
.L_x_35450:
        /* <DEDUP_REMOVED lines=14> */
.L_x_35492:
        /* <DEDUP_REMOVED lines=17> */
[----:B------:R-:W-:Y:S01]  /*0370*/  LOP3.LUT R16, R24, 0xfffffffe, RZ, 0xc0, !PT ;  /* 0xfffffffe18107812 */ /* 0x000fe200078ec0ff */
[----:B------:R-:W-:Y:S01]  /*0380*/  IMAD.X R15, RZ, RZ, R15, P0 ;  /* 0x000000ffff0f7224 */ /* 0x000fe200000e060f */
[----:B------:R-:W-:-:S02]  /*0390*/  LOP3.LUT R6, R12, 0xfffffffe, RZ, 0xc0, !PT ;  /* 0xfffffffe0c067812 */ /* 0x000fc400078ec0ff */
[----:B------:R-:W-:Y:S02]  /*03a0*/  IADD3 R16, P0, PT, R16, UR38, RZ ;  /* 0x0000002610107c10 */ /* 0x000fe4000ff1e0ff */
[----:B------:R-:W-:Y:S02]  /*03b0*/  IADD3.X R13, PT, PT, RZ, R13, RZ, P1, !PT ;  /* 0x0000000dff0d7210 */ /* 0x000fe40000ffe4ff */
[----:B------:R-:W-:Y:S02]  /*03c0*/  IADD3 R6, P1, PT, R6, UR38, RZ ;  /* 0x0000002606067c10 */ /* 0x000fe4000ff3e0ff */
[----:B------:R-:W-:Y:S02]  /*03d0*/  IADD3.X R17, PT, PT, R15, UR39, RZ, P0, !PT ;  /* 0x000000270f117c10 */ /* 0x000fe400087fe4ff */
[----:B------:R-:W-:-:S03]  /*03e0*/  IADD3.X R7, PT, PT, R13, UR39, RZ, P1, !PT ;  /* 0x000000270d077c10 */ /* 0x000fc60008ffe4ff */
[----:B------:R-:W2:Y:S04]  /*03f0*/  LDG.E.U16 R16, desc[UR4][R16.64] ;  /* 0x0000000410107981 */ /* 0x000ea8000c1e1500 */
[----:B------:R1:W3:Y:S01]  /*0400*/  LDG.E.U16 R8, desc[UR6][R6.64] ;  /* 0x0000000606087981 */ /* 0x0002e2000c1e1500 */
[----:B------:R-:W-:-:S04]  /*0410*/  IADD3 R4, P0, PT, R2, 0xc0, RZ ;  /* 0x000000c002047810 */ /* 0x000fc80007f1e0ff */
[----:B------:R-:W-:-:S04]  /*0420*/  IADD3.X R23, PT, PT, RZ, R9, RZ, P0, !PT ;  /* 0x00000009ff177210 */ /* 0x000fc800007fe4ff */
[----:B------:R-:W-:-:S04]  /*0430*/  LEA.HI R4, P0, R23, R4, RZ, 0x1 ;  /* 0x0000000417047211 */ /* 0x000fc800078108ff */
[----:B------:R-:W-:Y:S02]  /*0440*/  LOP3.LUT R10, R4, 0xfffffffe, RZ, 0xc0, !PT ;  /* 0xfffffffe040a7812 */ /* 0x000fe400078ec0ff */
[----:B------:R-:W-:Y:S02]  /*0450*/  IADD3.X R23, PT, PT, RZ, R23, RZ, P0, !PT ;  /* 0x00000017ff177210 */ /* 0x000fe400007fe4ff */
[----:B------:R-:W-:-:S04]  /*0460*/  IADD3 R10, P0, PT, R10, UR38, RZ ;  /* 0x000000260a0a7c10 */ /* 0x000fc8000ff1e0ff */
[----:B------:R-:W-:Y:S02]  /*0470*/  IADD3.X R11, PT, PT, R23, UR39, RZ, P0, !PT ;  /* 0x00000027170b7c10 */ /* 0x000fe400087fe4ff */
[C---:B-1----:R-:W-:Y:S02]  /*0480*/  IADD3 R6, P0, PT, R2.reuse, 0x100, RZ ;  /* 0x0000010002067810 */ /* 0x042fe40007f1e0ff */
[----:B------:R-:W-:Y:S01]  /*0490*/  IADD3 R14, P1, PT, R2, 0x140, RZ ;  /* 0x00000140020e7810 */ /* 0x000fe20007f3e0ff */
[----:B------:R1:W4:Y:S01]  /*04a0*/  LDG.E.U16 R5, desc[UR4][R10.64] ;  /* 0x000000040a057981 */ /* 0x000322000c1e1500 */
[----:B------:R-:W-:Y:S01]  /*04b0*/  R2UR UR8, R26 ;  /* 0x000000001a0872ca */ /* 0x000fe200000e0000 */
[----:B------:R-:W-:Y:S01]  /*04c0*/  IMAD.X R19, RZ, RZ, R9, P0 ;  /* 0x000000ffff137224 */ /* 0x000fe200000e0609 */
[----:B------:R-:W-:Y:S02]  /*04d0*/  IADD3.X R21, PT, PT, RZ, R9, RZ, P1, !PT ;  /* 0x00000009ff157210 */ /* 0x000fe40000ffe4ff */
[----:B------:R-:W-:-:S02]  /*04e0*/  R2UR UR9, R27 ;  /* 0x000000001b0972ca */ /* 0x000fc400000e0000 */
[----:B------:R-:W-:Y:S02]  /*04f0*/  LEA.HI R14, P1, R21, R14, RZ, 0x1 ;  /* 0x0000000e150e7211 */ /* 0x000fe400078308ff */
[----:B------:R-:W-:Y:S02]  /*0500*/  R2UR UR10, R26 ;  /* 0x000000001a0a72ca */ /* 0x000fe400000e0000 */
[----:B-1----:R-:W-:Y:S02]  /*0510*/  LEA.HI R10, P0, R19, R6, RZ, 0x1 ;  /* 0x00000006130a7211 */ /* 0x002fe400078108ff */
[----:B------:R-:W-:Y:S02]  /*0520*/  R2UR UR11, R27 ;  /* 0x000000001b0b72ca */ /* 0x000fe400000e0000 */
[----:B------:R-:W-:Y:S01]  /*0530*/  LOP3.LUT R6, R10, 0xfffffffe, RZ, 0xc0, !PT ;  /* 0xfffffffe0a067812 */ /* 0x000fe200078ec0ff */
[----:B------:R-:W-:Y:S01]  /*0540*/  IMAD.X R19, RZ, RZ, R19, P0 ;  /* 0x000000ffff137224 */ /* 0x000fe200000e0613 */
[----:B------:R-:W-:-:S02]  /*0550*/  LOP3.LUT R28, R14, 0xfffffffe, RZ, 0xc0, !PT ;  /* 0xfffffffe0e1c7812 */ /* 0x000fc400078ec0ff */
[----:B------:R-:W-:Y:S02]  /*0560*/  IADD3 R6, P3, PT, R6, UR38, RZ ;  /* 0x0000002606067c10 */ /* 0x000fe4000ff7e0ff */
[----:B------:R-:W-:Y:S02]  /*0570*/  IADD3.X R21, PT, PT, RZ, R21, RZ, P1, !PT ;  /* 0x00000015ff157210 */ /* 0x000fe40000ffe4ff */
[----:B------:R-:W-:Y:S02]  /*0580*/  IADD3.X R7, PT, PT, R19, UR39, RZ, P3, !PT ;  /* 0x0000002713077c10 */ /* 0x000fe40009ffe4ff */
[----:B------:R-:W-:-:S04]  /*0590*/  IADD3 R28, P5, PT, R28, UR38, RZ ;  /* 0x000000261c1c7c10 */ /* 0x000fc8000ffbe0ff */
[----:B------:R-:W-:-:S05]  /*05a0*/  IADD3.X R29, PT, PT, R21, UR39, RZ, P5, !PT ;  /* 0x00000027151d7c10 */ /* 0x000fca000affe4ff */
[----:B------:R-:W5:Y:S01]  /*05b0*/  LDG.E.U16 R11, desc[UR10][R28.64] ;  /* 0x0000000a1c0b7981 */ /* 0x000f62000c1e1500 */
[----:B--2---:R-:W-:Y:S02]  /*05c0*/  PRMT R0, R16, 0x7771, RZ ;  /* 0x0000777110007816 */ /* 0x004fe400000000ff */
[----:B---3--:R-:W-:Y:S02]  /*05d0*/  PRMT R3, R8, 0x7771, RZ ;  /* 0x0000777108037816 */ /* 0x008fe400000000ff */
[----:B------:R-:W-:Y:S02]  /*05e0*/  ISETP.NE.AND P4, PT, R0, RZ, PT ;  /* 0x000000ff0000720c */ /* 0x000fe40003f85270 */
[----:B------:R-:W-:Y:S02]  /*05f0*/  ISETP.NE.AND P2, PT, R3, RZ, PT ;  /* 0x000000ff0300720c */ /* 0x000fe40003f45270 */
[C---:B------:R-:W-:Y:S02]  /*0600*/  SHF.L.U64.HI R3, R24.reuse, 0x2, R15 ;  /* 0x0000000218037819 */ /* 0x040fe4000001020f */
[----:B------:R1:W2:Y:S01]  /*0610*/  LDG.E.U16 R15, desc[UR8][R6.64] ;  /* 0x00000008060f7981 */ /* 0x0002a2000c1e1500 */
[----:B------:R-:W-:-:S02]  /*0620*/  SHF.L.U32 R24, R24, 0x2, RZ ;  /* 0x0000000218187819 */ /* 0x000fc400000006ff */
[----:B------:R-:W-:Y:S02]  /*0630*/  SHF.L.U64.HI R0, R12, 0x2, R13 ;  /* 0x000000020c007819 */ /* 0x000fe4000001020d */
[----:B------:R-:W-:Y:S02]  /*0640*/  LOP3.LUT R24, R24, 0xfffffff8, RZ, 0xc0, !PT ;  /* 0xfffffff818187812 */ /* 0x000fe400078ec0ff */
[----:B------:R-:W-:Y:S02]  /*0650*/  @P4 R2UR UR4, R26 ;  /* 0x000000001a0442ca */ /* 0x000fe400000e0000 */
[----:B------:R-:W-:Y:S01]  /*0660*/  @P4 R2UR UR5, R27 ;  /* 0x000000001b0542ca */ /* 0x000fe200000e0000 */
[----:B-1----:R-:W1:Y:S01]  /*0670*/  LDC.64 R6, c[0x0][0x398] ;  /* 0x0000e600ff067b82 */ /* 0x002e620000000a00 */
[----:B------:R-:W-:Y:S02]  /*0680*/  SHF.L.U32 R12, R12, 0x2, RZ ;  /* 0x000000020c0c7819 */ /* 0x000fe400000006ff */
[----:B------:R-:W-:-:S02]  /*0690*/  IADD3 R24, P0, PT, R24, UR36, RZ ;  /* 0x0000002418187c10 */ /* 0x000fc4000ff1e0ff */
[----:B------:R-:W-:Y:S02]  /*06a0*/  LOP3.LUT R12, R12, 0xfffffff8, RZ, 0xc0, !PT ;  /* 0xfffffff80c0c7812 */ /* 0x000fe400078ec0ff */
[----:B------:R-:W-:Y:S02]  /*06b0*/  @P2 R2UR UR6, R26 ;  /* 0x000000001a0622ca */ /* 0x000fe400000e0000 */
[----:B------:R-:W-:Y:S02]  /*06c0*/  @P2 R2UR UR7, R27 ;  /* 0x000000001b0722ca */ /* 0x000fe400000e0000 */
[----:B------:R-:W-:Y:S02]  /*06d0*/  IADD3.X R25, PT, PT, R3, UR37, RZ, P0, !PT ;  /* 0x0000002503197c10 */ /* 0x000fe400087fe4ff */
[----:B------:R-:W-:Y:S02]  /*06e0*/  IADD3 R12, P1, PT, R12, UR36, RZ ;  /* 0x000000240c0c7c10 */ /* 0x000fe4000ff3e0ff */
[----:B------:R-:W-:Y:S01]  /*06f0*/  IADD3 R18, P0, PT, R2, 0x180, RZ ;  /* 0x0000018002127810 */ /* 0x000fe20007f1e0ff */
[----:B------:R-:W1:Y:S01]  /*0700*/  @P4 LDG.E R20, desc[UR4][R24.64+0x4] ;  /* 0x0000040418144981 */ /* 0x000e62000c1e1900 */
[----:B------:R-:W-:-:S05]  /*0710*/  IADD3.X R13, PT, PT, R0, UR37, RZ, P1, !PT ;  /* 0x00000025000d7c10 */ /* 0x000fca0008ffe4ff */
[----:B------:R-:W3:Y:S01]  /*0720*/  @P2 LDG.E R38, desc[UR6][R12.64+0x4] ;  /* 0x000004060c262981 */ /* 0x000ee2000c1e1900 */
[----:B------:R-:W-:-:S04]  /*0730*/  IADD3.X R31, PT, PT, RZ, R9, RZ, P0, !PT ;  /* 0x00000009ff1f7210 */ /* 0x000fc800007fe4ff */
[----:B------:R-:W-:-:S04]  /*0740*/  LEA.HI R18, P0, R31, R18, RZ, 0x1 ;  /* 0x000000121f127211 */ /* 0x000fc800078108ff */
[----:B------:R-:W-:Y:S02]  /*0750*/  LOP3.LUT R36, R18, 0xfffffffe, RZ, 0xc0, !PT ;  /* 0xfffffffe12247812 */ /* 0x000fe400078ec0ff */
[----:B------:R-:W-:Y:S02]  /*0760*/  IADD3.X R31, PT, PT, RZ, R31, RZ, P0, !PT ;  /* 0x0000001fff1f7210 */ /* 0x000fe400007fe4ff */
[----:B------:R-:W-:-:S04]  /*0770*/  IADD3 R36, P0, PT, R36, UR38, RZ ;  /* 0x0000002624247c10 */ /* 0x000fc8000ff1e0ff */
[----:B------:R-:W-:Y:S02]  /*0780*/  IADD3.X R37, PT, PT, R31, UR39, RZ, P0, !PT ;  /* 0x000000271f257c10 */ /* 0x000fe400087fe4ff */
[----:B------:R-:W-:-:S05]  /*0790*/  IADD3 R17, P0, PT, R2, 0x1c0, RZ ;  /* 0x000001c002117810 */ /* 0x000fca0007f1e0ff */
[----:B------:R-:W-:-:S05]  /*07a0*/  IMAD.X R30, RZ, RZ, R9, P0 ;  /* 0x000000ffff1e7224 */ /* 0x000fca00000e0609 */
[----:B------:R-:W-:Y:S02]  /*07b0*/  LEA.HI R17, P0, R30, R17, RZ, 0x1 ;  /* 0x000000111e117211 */ /* 0x000fe400078108ff */
[----:B----4-:R-:W-:Y:S02]  /*07c0*/  PRMT R3, R5, 0x7771, RZ ;  /* 0x0000777105037816 */ /* 0x010fe400000000ff */
[----:B------:R-:W-:Y:S02]  /*07d0*/  LOP3.LUT R28, R17, 0xfffffffe, RZ, 0xc0, !PT ;  /* 0xfffffffe111c7812 */ /* 0x000fe400078ec0ff */
[----:B------:R-:W-:Y:S02]  /*07e0*/  R2UR UR4, R26 ;  /* 0x000000001a0472ca */ /* 0x000fe400000e0000 */
[----:B------:R-:W-:Y:S02]  /*07f0*/  R2UR UR5, R27 ;  /* 0x000000001b0572ca */ /* 0x000fe400000e0000 */
[----:B------:R-:W-:-:S02]  /*0800*/  IADD3.X R30, PT, PT, RZ, R30, RZ, P0, !PT ;  /* 0x0000001eff1e7210 */ /* 0x000fc400007fe4ff */
[----:B------:R-:W-:Y:S02]  /*0810*/  IADD3 R28, P0, PT, R28, UR38, RZ ;  /* 0x000000261c1c7c10 */ /* 0x000fe4000ff1e0ff */
[----:B------:R-:W-:Y:S02]  /*0820*/  ISETP.NE.AND P3, PT, R3, RZ, PT ;  /* 0x000000ff0300720c */ /* 0x000fe40003f65270 */
[C---:B------:R-:W-:Y:S02]  /*0830*/  SHF.L.U64.HI R23, R4.reuse, 0x2, R23 ;  /* 0x0000000204177819 */ /* 0x040fe40000010217 */
[----:B------:R-:W-:Y:S02]  /*0840*/  SHF.L.U32 R4, R4, 0x2, RZ ;  /* 0x0000000204047819 */ /* 0x000fe400000006ff */
[----:B------:R-:W-:Y:S01]  /*0850*/  IADD3.X R29, PT, PT, R30, UR39, RZ, P0, !PT ;  /* 0x000000271e1d7c10 */ /* 0x000fe200087fe4ff */
[----:B------:R-:W4:Y:S01]  /*0860*/  LDG.E.U16 R0, desc[UR4][R36.64] ;  /* 0x0000000424007981 */ /* 0x000f22000c1e1500 */
[----:B------:R-:W-:-:S02]  /*0870*/  R2UR UR6, R26 ;  /* 0x000000001a0672ca */ /* 0x000fc400000e0000 */
[----:B------:R-:W-:Y:S01]  /*0880*/  R2UR UR7, R27 ;  /* 0x000000001b0772ca */ /* 0x000fe200000e0000 */
[----:B------:R0:W4:Y:S01]  /*0890*/  LDG.E.U16 R3, desc[UR8][R28.64] ;  /* 0x000000081c037981 */ /* 0x000122000c1e1500 */
[----:B------:R-:W-:Y:S02]  /*08a0*/  PRMT R8, R8, 0x7770, RZ ;  /* 0x0000777008087816 */ /* 0x000fe400000000ff */
[----:B------:R-:W-:Y:S01]  /*08b0*/  LOP3.LUT R4, R4, 0xfffffff8, RZ, 0xc0, !PT ;  /* 0xfffffff804047812 */ /* 0x000fe200078ec0ff */
[----:B------:R-:W4:Y:S01]  /*08c0*/  LDG.E R24, desc[UR4][R24.64] ;  /* 0x0000000418187981 */ /* 0x000f22000c1e1900 */
[----:B------:R-:W-:Y:S01]  /*08d0*/  ISETP.NE.AND P0, PT, R8, RZ, PT ;  /* 0x000000ff0800720c */ /* 0x000fe20003f05270 */
[----:B------:R-:W5:Y:S01]  /*08e0*/  LDCU UR4, c[0x0][0x398] ;  /* 0x00007300ff0477ac */ /* 0x000f620008000800 */
[----:B0-----:R-:W-:Y:S02]  /*08f0*/  IADD3 R28, P5, PT, R4, UR36, RZ ;  /* 0x00000024041c7c10 */ /* 0x001fe4000ffbe0ff */
[----:B------:R-:W-:-:S03]  /*0900*/  @P3 R2UR UR8, R26 ;  /* 0x000000001a0832ca */ /* 0x000fc600000e0000 */
[----:B------:R5:W4:Y:S01]  /*0910*/  LDG.E R12, desc[UR6][R12.64] ;  /* 0x000000060c0c7981 */ /* 0x000b22000c1e1900 */
[----:B------:R-:W-:Y:S02]  /*0920*/  @P3 R2UR UR9, R27 ;  /* 0x000000001b0932ca */ /* 0x000fe400000e0000 */
[----:B------:R-:W-:Y:S02]  /*0930*/  IADD3.X R29, PT, PT, R23, UR37, RZ, P5, !PT ;  /* 0x00000025171d7c10 */ /* 0x000fe4000affe4ff */
[----:B------:R-:W-:Y:S02]  /*0940*/  PRMT R16, R16, 0x7770, RZ ;  /* 0x0000777010107816 */ /* 0x000fe400000000ff */
[----:B-----5:R-:W-:Y:S02]  /*0950*/  PRMT R13, R11, 0x7771, RZ ;  /* 0x000077710b0d7816 */ /* 0x020fe400000000ff */
[----:B------:R-:W-:Y:S02]  /*0960*/  SHF.L.U32 R36, R10, 0x2, RZ ;  /* 0x000000020a247819 */ /* 0x000fe400000006ff */
[----:B------:R-:W-:-:S02]  /*0970*/  ISETP.NE.AND P6, PT, R13, RZ, PT ;  /* 0x000000ff0d00720c */ /* 0x000fc40003fc5270 */
[----:B------:R-:W-:Y:S02]  /*0980*/  ISETP.NE.AND P1, PT, R16, RZ, PT ;  /* 0x000000ff1000720c */ /* 0x000fe40003f25270 */
[----:B------:R-:W5:Y:S01]  /*0990*/  @P3 LDG.E R16, desc[UR8][R28.64+0x4] ;  /* 0x000004081c103981 */ /* 0x000f62000c1e1900 */
[----:B------:R-:W-:Y:S02]  /*09a0*/  LOP3.LUT R36, R36, 0xfffffff8, RZ, 0xc0, !PT ;  /* 0xfffffff824247812 */ /* 0x000fe400078ec0ff */
[----:B------:R-:W-:Y:S02]  /*09b0*/  MOV R22, UR4 ;  /* 0x0000000400167c02 */ /* 0x000fe40008000f00 */
[----:B------:R-:W-:Y:S02]  /*09c0*/  SHF.L.U64.HI R21, R14, 0x2, R21 ;  /* 0x000000020e157819 */ /* 0x000fe40000010215 */
[----:B------:R-:W-:Y:S02]  /*09d0*/  SHF.L.U64.HI R19, R10, 0x2, R19 ;  /* 0x000000020a137819 */ /* 0x000fe40000010213 */
[----:B------:R-:W-:-:S02]  /*09e0*/  SHF.L.U32 R14, R14, 0x2, RZ ;  /* 0x000000020e0e7819 */ /* 0x000fc400000006ff */
[----:B------:R-:W-:Y:S02]  /*09f0*/  SHF.L.U64.HI R31, R18, 0x2, R31 ;  /* 0x00000002121f7819 */ /* 0x000fe4000001021f */
[----:B------:R-:W-:Y:S02]  /*0a00*/  @P6 R2UR UR12, R26 ;  /* 0x000000001a0c62ca */ /* 0x000fe400000e0000 */
[----:B------:R-:W-:Y:S01]  /*0a10*/  @P6 R2UR UR13, R27 ;  /* 0x000000001b0d62ca */ /* 0x000fe200000e0000 */
[----:B------:R-:W-:Y:S01]  /*0a20*/  IMAD.U32 R4, RZ, RZ, UR4 ;  /* 0x00000004ff047e24 */ /* 0x000fe2000f8e00ff */
[----:B--2---:R-:W-:-:S04]  /*0a30*/  PRMT R8, R15, 0x7771, RZ ;  /* 0x000077710f087816 */ /* 0x004fc800000000ff */
[----:B------:R-:W-:Y:S02]  /*0a40*/  ISETP.NE.AND P5, PT, R8, RZ, PT ;  /* 0x000000ff0800720c */ /* 0x000fe40003fa5270 */
[----:B------:R-:W-:Y:S01]  /*0a50*/  PRMT R5, R5, 0x7770, RZ ;  /* 0x0000777005057816 */ /* 0x000fe200000000ff */
[----:B------:R-:W2:Y:S10]  /*0a60*/  LDG.E R8, desc[UR6][R28.64] ;  /* 0x000000061c087981 */ /* 0x000eb4000c1e1900 */
[----:B------:R-:W-:-:S02]  /*0a70*/  @P5 R2UR UR8, R26 ;  /* 0x000000001a0852ca */ /* 0x000fc400000e0000 */
[----:B------:R-:W-:Y:S01]  /*0a80*/  @P5 R2UR UR9, R27 ;  /* 0x000000001b0952ca */ /* 0x000fe200000e0000 */
[-C--:B-1----:R-:W-:Y:S01]  /*0a90*/  @P4 FMUL R22, R20, R7.reuse ;  /* 0x0000000714164220 */ /* 0x082fe20000400000 */
[----:B------:R-:W-:Y:S02]  /*0aa0*/  IADD3 R36, P4, PT, R36, UR36, RZ ;  /* 0x0000002424247c10 */ /* 0x000fe4000ff9e0ff */
[----:B------:R-:W-:Y:S02]  /*0ab0*/  SHF.L.U32 R20, R18, 0x2, RZ ;  /* 0x0000000212147819 */ /* 0x000fe400000006ff */
[----:B------:R-:W-:Y:S02]  /*0ac0*/  LOP3.LUT R18, R14, 0xfffffff8, RZ, 0xc0, !PT ;  /* 0xfffffff80e127812 */ /* 0x000fe400078ec0ff */
[----:B------:R-:W-:Y:S01]  /*0ad0*/  IADD3.X R37, PT, PT, R19, UR37, RZ, P4, !PT ;  /* 0x0000002513257c10 */ /* 0x000fe2000a7fe4ff */
[----:B---3--:R-:W-:Y:S01]  /*0ae0*/  @P2 FMUL R4, R38, R7 ;  /* 0x0000000726042220 */ /* 0x008fe20000400000 */
[----:B------:R-:W-:-:S03]  /*0af0*/  IADD3 R18, P2, PT, R18, UR36, RZ ;  /* 0x0000002412127c10 */ /* 0x000fc6000ff5e0ff */
[----:B------:R-:W3:Y:S01]  /*0b00*/  @P5 LDG.E R40, desc[UR8][R36.64+0x4] ;  /* 0x0000040824285981 */ /* 0x000ee2000c1e1900 */
[----:B------:R-:W-:Y:S02]  /*0b10*/  IADD3.X R19, PT, PT, R21, UR37, RZ, P2, !PT ;  /* 0x0000002515137c10 */ /* 0x000fe400097fe4ff */
[----:B------:R-:W-:Y:S01]  /*0b20*/  LOP3.LUT R20, R20, 0xfffffff8, RZ, 0xc0, !PT ;  /* 0xfffffff814147812 */ /* 0x000fe200078ec0ff */
[----:B------:R-:W2:Y:S04]  /*0b30*/  LDG.E R14, desc[UR6][R36.64] ;  /* 0x00000006240e7981 */ /* 0x000ea8000c1e1900 */
[----:B------:R-:W2:Y:S01]  /*0b40*/  @P6 LDG.E R42, desc[UR12][R18.64+0x4] ;  /* 0x0000040c122a6981 */ /* 0x000ea2000c1e1900 */
[----:B------:R-:W-:-:S03]  /*0b50*/  IADD3 R20, P2, PT, R20, UR36, RZ ;  /* 0x0000002414147c10 */ /* 0x000fc6000ff5e0ff */
[----:B------:R0:W2:Y:S01]  /*0b60*/  LDG.E R28, desc[UR10][R18.64] ;  /* 0x0000000a121c7981 */ /* 0x0000a2000c1e1900 */
[----:B------:R-:W-:Y:S02]  /*0b70*/  IADD3.X R21, PT, PT, R31, UR37, RZ, P2, !PT ;  /* 0x000000251f157c10 */ /* 0x000fe400097fe4ff */
[----:B------:R-:W-:Y:S02]  /*0b80*/  IADD3 R23, P2, PT, R2, 0x200, RZ ;  /* 0x0000020002177810 */ /* 0x000fe40007f5e0ff */
[----:B----4-:R-:W-:-:S03]  /*0b90*/  PRMT R10, R0, 0x7771, RZ ;  /* 0x00007771000a7816 */ /* 0x010fc600000000ff */
[----:B------:R-:W-:Y:S01]  /*0ba0*/  IMAD.X R46, RZ, RZ, R9, P2 ;  /* 0x000000ffff2e7224 */ /* 0x000fe200010e0609 */
[----:B0-----:R-:W-:Y:S02]  /*0bb0*/  SHF.L.U64.HI R19, R17, 0x2, R30 ;  /* 0x0000000211137819 */ /* 0x001fe4000001021e */
[----:B------:R-:W-:Y:S01]  /*0bc0*/  PRMT R15, R15, 0x7770, RZ ;  /* 0x000077700f0f7816 */ /* 0x000fe200000000ff */
[----:B------:R-:W-:Y:S01]  /*0bd0*/  IMAD.U32 R18, RZ, RZ, UR4 ;  /* 0x00000004ff127e24 */ /* 0x000fe2000f8e00ff */
[----:B------:R-:W-:Y:S01]  /*0be0*/  ISETP.NE.AND P4, PT, R10, RZ, PT ;  /* 0x000000ff0a00720c */ /* 0x000fe20003f85270 */
[----:B------:R-:W4:Y:S01]  /*0bf0*/  LDG.E R36, desc[UR6][R20.64] ;  /* 0x0000000614247981 */ /* 0x000f22000c1e1900 */
[----:B------:R-:W-:-:S04]  /*0c00*/  LEA.HI R23, P2, R46, R23, RZ, 0x1 ;  /* 0x000000172e177211 */ /* 0x000fc800078508ff */
[----:B------:R-:W-:Y:S02]  /*0c10*/  LOP3.LUT R38, R23, 0xfffffffe, RZ, 0xc0, !PT ;  /* 0xfffffffe17267812 */ /* 0x000fe400078ec0ff */
[----:B------:R-:W-:Y:S02]  /*0c20*/  IADD3.X R46, PT, PT, RZ, R46, RZ, P2, !PT ;  /* 0x0000002eff2e7210 */ /* 0x000fe400017fe4ff */
[----:B------:R-:W-:-:S03]  /*0c30*/  IADD3 R38, P2, PT, R38, UR38, RZ ;  /* 0x0000002626267c10 */ /* 0x000fc6000ff5e0ff */
[----:B------:R-:W-:Y:S02]  /*0c40*/  @P4 R2UR UR8, R26 ;  /* 0x000000001a0842ca */ /* 0x000fe400000e0000 */
[----:B------:R-:W-:Y:S02]  /*0c50*/  @P4 R2UR UR9, R27 ;  /* 0x000000001b0942ca */ /* 0x000fe400000e0000 */
[----:B------:R-:W-:Y:S02]  /*0c60*/  IADD3.X R39, PT, PT, R46, UR39, RZ, P2, !PT ;  /* 0x000000272e277c10 */ /* 0x000fe400097fe4ff */
[----:B------:R-:W-:Y:S02]  /*0c70*/  ISETP.NE.AND P2, PT, R5, RZ, PT ;  /* 0x000000ff0500720c */ /* 0x000fe40003f45270 */
[----:B------:R-:W-:Y:S01]  /*0c80*/  MOV R10, UR4 ;  /* 0x00000004000a7c02 */ /* 0x000fe20008000f00 */
[----:B------:R-:W4:Y:S01]  /*0c90*/  LDG.E.U16 R13, desc[UR10][R38.64] ;  /* 0x0000000a260d7981 */ /* 0x000f22000c1e1500 */
[----:B------:R-:W-:-:S02]  /*0ca0*/  PRMT R5, R3, 0x7771, RZ ;  /* 0x0000777103057816 */ /* 0x000fc400000000ff */
[----:B------:R-:W-:Y:S02]  /*0cb0*/  SHF.L.U32 R17, R17, 0x2, RZ ;  /* 0x0000000211117819 */ /* 0x000fe400000006ff */
[----:B------:R-:W-:Y:S01]  /*0cc0*/  SHF.L.U32 R30, R23, 0x2, RZ ;  /* 0x00000002171e7819 */ /* 0x000fe200000006ff */
[----:B------:R0:W4:Y:S01]  /*0cd0*/  @P4 LDG.E R44, desc[UR8][R20.64+0x4] ;  /* 0x00000408142c4981 */ /* 0x000122000c1e1900 */
[----:B-----5:R-:W-:Y:S01]  /*0ce0*/  @P3 FMUL R10, R16, R7 ;  /* 0x00000007100a3220 */ /* 0x020fe20000400000 */
[----:B------:R-:W-:Y:S02]  /*0cf0*/  MOV R16, UR4 ;  /* 0x0000000400107c02 */ /* 0x000fe40008000f00 */
[----:B------:R-:W-:Y:S02]  /*0d00*/  LOP3.LUT R30, R30, 0xfffffff8, RZ, 0xc0, !PT ;  /* 0xfffffff81e1e7812 */ /* 0x000fe400078ec0ff */
[----:B------:R-:W-:Y:S02]  /*0d10*/  ISETP.NE.AND P3, PT, R15, RZ, PT ;  /* 0x000000ff0f00720c */ /* 0x000fe40003f65270 */
[----:B------:R-:W-:-:S02]  /*0d20*/  SHF.L.U64.HI R15, R23, 0x2, R46 ;  /* 0x00000002170f7819 */ /* 0x000fc4000001022e */
[----:B------:R-:W-:Y:S01]  /*0d30*/  PRMT R11, R11, 0x7770, RZ ;  /* 0x000077700b0b7816 */ /* 0x000fe200000000ff */
[-C--:B---3--:R-:W-:Y:S01]  /*0d40*/  @P5 FMUL R16, R40, R7.reuse ;  /* 0x0000000728105220 */ /* 0x088fe20000400000 */
[----:B------:R-:W-:Y:S01]  /*0d50*/  ISETP.NE.AND P5, PT, R5, RZ, PT ;  /* 0x000000ff0500720c */ /* 0x000fe20003fa5270 */
[----:B------:R-:W-:Y:S01]  /*0d60*/  FMUL R5, R24, R7 ;  /* 0x0000000718057220 */ /* 0x000fe20000400000 */
[----:B------:R-:W-:-:S04]  /*0d70*/  LOP3.LUT R24, R17, 0xfffffff8, RZ, 0xc0, !PT ;  /* 0xfffffff811187812 */ /* 0x000fc800078ec0ff */
[----:B------:R-:W-:Y:S01]  /*0d80*/  FSEL R5, R5, R6, P1 ;  /* 0x0000000605057208 */ /* 0x000fe20000800000 */
[----:B--2---:R-:W-:Y:S01]  /*0d90*/  @P6 FMUL R18, R42, R7 ;  /* 0x000000072a126220 */ /* 0x004fe20000400000 */
[----:B------:R-:W-:Y:S02]  /*0da0*/  IADD3 R24, P1, PT, R24, UR36, RZ ;  /* 0x0000002418187c10 */ /* 0x000fe4000ff3e0ff */
[----:B------:R-:W-:Y:S02]  /*0db0*/  IADD3 R30, P6, PT, R30, UR36, RZ ;  /* 0x000000241e1e7c10 */ /* 0x000fe4000ffde0ff */
[----:B------:R-:W-:Y:S02]  /*0dc0*/  IADD3.X R25, PT, PT, R19, UR37, RZ, P1, !PT ;  /* 0x0000002513197c10 */ /* 0x000fe40008ffe4ff */
[----:B------:R-:W-:Y:S02]  /*0dd0*/  ISETP.NE.AND P1, PT, R11, RZ, PT ;  /* 0x000000ff0b00720c */ /* 0x000fe40003f25270 */
[----:B------:R-:W-:-:S02]  /*0de0*/  IADD3.X R31, PT, PT, R15, UR37, RZ, P6, !PT ;  /* 0x000000250f1f7c10 */ /* 0x000fc4000b7fe4ff */
[----:B------:R-:W-:Y:S02]  /*0df0*/  LEA.HI R11, P6, R9, R2, RZ, 0x1 ;  /* 0x00000002090b7211 */ /* 0x000fe400078d08ff */
[----:B------:R-:W-:Y:S02]  /*0e00*/  @P5 R2UR UR8, R26 ;  /* 0x000000001a0852ca */ /* 0x000fe400000e0000 */
[----:B------:R-:W-:Y:S02]  /*0e10*/  @P5 R2UR UR9, R27 ;  /* 0x000000001b0952ca */ /* 0x000fe400000e0000 */
[----:B0-----:R-:W-:Y:S01]  /*0e20*/  MOV R20, UR4 ;  /* 0x0000000400147c02 */ /* 0x001fe20008000f00 */
[----:B------:R-:W-:Y:S01]  /*0e30*/  FMUL R17, R12, R7 ;  /* 0x000000070c117220 */ /* 0x000fe20000400000 */
[----:B------:R-:W-:Y:S01]  /*0e40*/  LOP3.LUT R38, R11, 0xfffffffe, RZ, 0xc0, !PT ;  /* 0xfffffffe0b267812 */ /* 0x000fe200078ec0ff */
[----:B------:R-:W-:Y:S01]  /*0e50*/  IMAD.X R48, RZ, RZ, R9, P6 ;  /* 0x000000ffff307224 */ /* 0x000fe200030e0609 */
[----:B------:R-:W2:Y:S02]  /*0e60*/  LDG.E R40, desc[UR10][R30.64] ;  /* 0x0000000a1e287981 */ /* 0x000ea4000c1e1900 */
[----:B------:R-:W-:-:S04]  /*0e70*/  IADD3 R38, P6, PT, R38, UR38, RZ ;  /* 0x0000002626267c10 */ /* 0x000fc8000ffde0ff */
[----:B------:R-:W-:Y:S01]  /*0e80*/  IADD3.X R39, PT, PT, R48, UR39, RZ, P6, !PT ;  /* 0x0000002730277c10 */ /* 0x000fe2000b7fe4ff */
[----:B------:R-:W3:Y:S04]  /*0e90*/  @P5 LDG.E R46, desc[UR8][R24.64+0x4] ;  /* 0x00000408182e5981 */ /* 0x000ee8000c1e1900 */
[----:B------:R-:W5:Y:S01]  /*0ea0*/  LDG.E.U16 R38, desc[UR6][R38.64] ;  /* 0x0000000626267981 */ /* 0x000f62000c1e1500 */
[C---:B------:R-:W-:Y:S02]  /*0eb0*/  SHF.L.U64.HI R15, R11.reuse, 0x2, R48 ;  /* 0x000000020b0f7819 */ /* 0x040fe40000010230 */
[----:B------:R-:W-:Y:S02]  /*0ec0*/  SHF.L.U32 R11, R11, 0x2, RZ ;  /* 0x000000020b0b7819 */ /* 0x000fe400000006ff */
[----:B----4-:R-:W-:Y:S01]  /*0ed0*/  PRMT R21, R13, 0x7771, RZ ;  /* 0x000077710d157816 */ /* 0x010fe200000000ff */
[----:B------:R-:W-:-:S03]  /*0ee0*/  @P4 FMUL R20, R44, R7 ;  /* 0x000000072c144220 */ /* 0x000fc60000400000 */
[----:B------:R-:W-:Y:S01]  /*0ef0*/  ISETP.NE.AND P4, PT, R21, RZ, PT ;  /* 0x000000ff1500720c */ /* 0x000fe20003f85270 */
[----:B------:R0:W4:Y:S02]  /*0f00*/  LDG.E R44, desc[UR6][R24.64] ;  /* 0x00000006182c7981 */ /* 0x000124000c1e1900 */
[----:B0-----:R-:W-:-:S04]  /*0f10*/  LOP3.LUT R24, R11, 0xfffffff8, RZ, 0xc0, !PT ;  /* 0xfffffff80b187812 */ /* 0x001fc800078ec0ff */
[----:B------:R-:W-:-:S06]  /*0f20*/  IADD3 R24, P6, PT, R24, UR36, RZ ;  /* 0x0000002418187c10 */ /* 0x000fcc000ffde0ff */
[----:B------:R-:W-:Y:S02]  /*0f30*/  @P4 R2UR UR12, R26 ;  /* 0x000000001a0c42ca */ /* 0x000fe400000e0000 */
[----:B------:R-:W-:Y:S02]  /*0f40*/  @P4 R2UR UR13, R27 ;  /* 0x000000001b0d42ca */ /* 0x000fe400000e0000 */
[----:B------:R-:W-:Y:S02]  /*0f50*/  IADD3.X R25, PT, PT, R15, UR37, RZ, P6, !PT ;  /* 0x000000250f197c10 */ /* 0x000fe4000b7fe4ff */
[----:B------:R-:W-:-:S04]  /*0f60*/  IADD3 R48, P6, PT, R2, 0x240, RZ ;  /* 0x0000024002307810 */ /* 0x000fc80007fde0ff */
[----:B------:R-:W-:-:S04]  /*0f70*/  IADD3.X R9, PT, PT, RZ, R9, RZ, P6, !PT ;  /* 0x00000009ff097210 */ /* 0x000fc800037fe4ff */
[----:B------:R-:W-:Y:S01]  /*0f80*/  LEA.HI R48, P6, R9, R48, RZ, 0x1 ;  /* 0x0000003009307211 */ /* 0x000fe200078d08ff */
[----:B------:R0:W3:Y:S01]  /*0f90*/  @P4 LDG.E R42, desc[UR12][R30.64+0x4] ;  /* 0x0000040c1e2a4981 */ /* 0x0000e2000c1e1900 */
[----:B------:R-:W-:Y:S02]  /*0fa0*/  R2UR UR8, R26 ;  /* 0x000000001a0872ca */ /* 0x000fe400000e0000 */
[----:B------:R-:W-:Y:S02]  /*0fb0*/  R2UR UR9, R27 ;  /* 0x000000001b0972ca */ /* 0x000fe400000e0000 */
[----:B------:R-:W-:Y:S02]  /*0fc0*/  IADD3.X R11, PT, PT, RZ, R9, RZ, P6, !PT ;  /* 0x00000009ff0b7210 */ /* 0x000fe400037fe4ff */
[----:B------:R-:W-:Y:S02]  /*0fd0*/  FSEL R17, R17, R6, P0 ;  /* 0x0000000611117208 */ /* 0x000fe40000000000 */
[----:B0-----:R-:W-:-:S04]  /*0fe0*/  LOP3.LUT R30, R48, 0xfffffffe, RZ, 0xc0, !PT ;  /* 0xfffffffe301e7812 */ /* 0x001fc800078ec0ff */
[----:B------:R-:W-:-:S04]  /*0ff0*/  IADD3 R30, P0, PT, R30, UR38, RZ ;  /* 0x000000261e1e7c10 */ /* 0x000fc8000ff1e0ff */
[----:B------:R-:W-:-:S05]  /*1000*/  IADD3.X R31, PT, PT, R11, UR39, RZ, P0, !PT ;  /* 0x000000270b1f7c10 */ /* 0x000fca00087fe4ff */
[----:B------:R-:W2:Y:S01]  /*1010*/  LDG.E.U16 R15, desc[UR8][R30.64] ;  /* 0x000000081e0f7981 */ /* 0x000ea2000c1e1500 */
[----:B-----5:R-:W-:-:S04]  /*1020*/  PRMT R2, R38, 0x7771, RZ ;  /* 0x0000777126027816 */ /* 0x020fc800000000ff */
[----:B------:R-:W-:Y:S02]  /*1030*/  ISETP.NE.AND P6, PT, R2, RZ, PT ;  /* 0x000000ff0200720c */ /* 0x000fe40003fc5270 */
[----:B------:R-:W-:-:S04]  /*1040*/  PRMT R2, R38, 0x7770, RZ ;  /* 0x0000777026027816 */ /* 0x000fc800000000ff */
[----:B------:R-:W-:Y:S02]  /*1050*/  ISETP.NE.AND P0, PT, R2, RZ, PT ;  /* 0x000000ff0200720c */ /* 0x000fe40003f05270 */
[----:B------:R-:W5:Y:S05]  /*1060*/  LDG.E R2, desc[UR6][R24.64] ;  /* 0x0000000618027981 */ /* 0x000f6a000c1e1900 */
[----:B------:R-:W-:Y:S02]  /*1070*/  @P6 R2UR UR6, R26 ;  /* 0x000000001a0662ca */ /* 0x000fe400000e0000 */
[----:B------:R-:W-:-:S13]  /*1080*/  @P6 R2UR UR7, R27 ;  /* 0x000000001b0762ca */ /* 0x000fda00000e0000 */
[----:B------:R-:W4:Y:S01]  /*1090*/  @P6 LDG.E R12, desc[UR6][R24.64+0x4] ;  /* 0x00000406180c6981 */ /* 0x000f22000c1e1900 */
[----:B------:R-:W-:Y:S02]  /*10a0*/  R2UR UR6, R26 ;  /* 0x000000001a0672ca */ /* 0x000fe400000e0000 */
[----:B------:R-:W-:Y:S01]  /*10b0*/  R2UR UR7, R27 ;  /* 0x000000001b0772ca */ /* 0x000fe200000e0000 */
[----:B------:R-:W-:Y:S02]  /*10c0*/  IMAD.U32 R38, RZ, RZ, UR4 ;  /* 0x00000004ff267e24 */ /* 0x000fe4000f8e00ff */
[----:B-----5:R-:W-:Y:S01]  /*10d0*/  FMUL R9, R2, R7 ;  /* 0x0000000702097220 */ /* 0x020fe20000400000 */
[----:B--2---:R-:W-:-:S04]  /*10e0*/  PRMT R2, R15, 0x7771, RZ ;  /* 0x000077710f027816 */ /* 0x004fc800000000ff */
[----:B------:R-:W-:Y:S02]  /*10f0*/  FSEL R9, R9, R6, P0 ;  /* 0x0000000609097208 */ /* 0x000fe40000000000 */
[----:B------:R-:W-:Y:S02]  /*1100*/  ISETP.NE.AND P0, PT, R2, RZ, PT ;  /* 0x000000ff0200720c */ /* 0x000fe40003f05270 */
[C---:B------:R-:W-:Y:S02]  /*1110*/  SHF.L.U64.HI R2, R48.reuse, 0x2, R11 ;  /* 0x0000000230027819 */ /* 0x040fe4000001020b */
[----:B------:R-:W-:-:S04]  /*1120*/  SHF.L.U32 R48, R48, 0x2, RZ ;  /* 0x0000000230307819 */ /* 0x000fc800000006ff */
[----:B------:R-:W-:-:S05]  /*1130*/  LOP3.LUT R48, R48, 0xfffffff8, RZ, 0xc0, !PT ;  /* 0xfffffff830307812 */ /* 0x000fca00078ec0ff */
[----:B------:R-:W-:Y:S02]  /*1140*/  @P0 R2UR UR8, R26 ;  /* 0x000000001a0802ca */ /* 0x000fe400000e0000 */
[----:B------:R-:W-:Y:S01]  /*1150*/  @P0 R2UR UR9, R27 ;  /* 0x000000001b0902ca */ /* 0x000fe200000e0000 */
[----:B----4-:R-:W-:Y:S01]  /*1160*/  @P6 FMUL R38, R12, R7 ;  /* 0x000000070c266220 */ /* 0x010fe20000400000 */
[----:B------:R-:W-:-:S04]  /*1170*/  IADD3 R48, P6, PT, R48, UR36, RZ ;  /* 0x0000002430307c10 */ /* 0x000fc8000ffde0ff */
[----:B------:R-:W-:-:S05]  /*1180*/  IADD3.X R49, PT, PT, R2, UR37, RZ, P6, !PT ;  /* 0x0000002502317c10 */ /* 0x000fca000b7fe4ff */
[----:B------:R-:W2:Y:S04]  /*1190*/  LDG.E R2, desc[UR6][R48.64] ;  /* 0x0000000630027981 */ /* 0x000ea8000c1e1900 */
[----:B------:R-:W4:Y:S01]  /*11a0*/  @P0 LDG.E R12, desc[UR8][R48.64+0x4] ;  /* 0x00000408300c0981 */ /* 0x000f22000c1e1900 */
[----:B------:R-:W-:Y:S01]  /*11b0*/  FMUL R11, R8, R7 ;  /* 0x00000007080b7220 */ /* 0x000fe20000400000 */
[----:B------:R-:W-:-:S04]  /*11c0*/  PRMT R0, R0, 0x7770, RZ ;  /* 0x0000777000007816 */ /* 0x000fc800000000ff */
[----:B------:R-:W-:Y:S02]  /*11d0*/  FSEL R30, R11, R6, P2 ;  /* 0x000000060b1e7208 */ /* 0x000fe40001000000 */
[----:B------:R-:W-:Y:S02]  /*11e0*/  ISETP.NE.AND P2, PT, R0, RZ, PT ;  /* 0x000000ff0000720c */ /* 0x000fe40003f45270 */
[----:B------:R-:W-:Y:S02]  /*11f0*/  FMNMX3 R0, R9, -INF , R38, !PT ;  /* 0xff80000009007876 */ /* 0x000fe40007800026 */
[----:B------:R-:W-:Y:S02]  /*1200*/  PRMT R3, R3, 0x7770, RZ ;  /* 0x0000777003037816 */ /* 0x000fe400000000ff */
[----:B------:R-:W-:Y:S01]  /*1210*/  FMNMX3 R0, R0, R5, R22, !PT ;  /* 0x0000000500007276 */ /* 0x000fe20007800016 */
[----:B------:R-:W-:Y:S01]  /*1220*/  FMUL R31, R14, R7 ;  /* 0x000000070e1f7220 */ /* 0x000fe20000400000 */
[----:B------:R-:W-:-:S02]  /*1230*/  ISETP.NE.AND P6, PT, R3, RZ, PT ;  /* 0x000000ff0300720c */ /* 0x000fc40003fc5270 */
[----:B------:R-:W-:Y:S01]  /*1240*/  FMNMX3 R3, R0, R17, R4, !PT ;  /* 0x0000001100037276 */ /* 0x000fe20007800004 */
[-C--:B------:R-:W-:Y:S01]  /*1250*/  FMUL R29, R28, R7.reuse ;  /* 0x000000071c1d7220 */ /* 0x080fe20000400000 */
[----:B------:R-:W-:Y:S02]  /*1260*/  FSEL R31, R31, R6, P3 ;  /* 0x000000061f1f7208 */ /* 0x000fe40001800000 */
[----:B------:R-:W-:Y:S01]  /*1270*/  FMNMX3 R3, R3, R30, R10, !PT ;  /* 0x0000001e03037276 */ /* 0x000fe2000780000a */
[----:B------:R-:W-:Y:S01]  /*1280*/  FMUL R25, R36, R7 ;  /* 0x0000000724197220 */ /* 0x000fe20000400000 */
[----:B------:R-:W-:Y:S02]  /*1290*/  PRMT R0, R15, 0x7770, RZ ;  /* 0x000077700f007816 */ /* 0x000fe400000000ff */
[----:B------:R-:W-:Y:S02]  /*12a0*/  FSEL R29, R29, R6, P1 ;  /* 0x000000061d1d7208 */ /* 0x000fe40000800000 */
[----:B------:R-:W-:Y:S01]  /*12b0*/  FMNMX3 R3, R3, R31, R16, !PT ;  /* 0x0000001f03037276 */ /* 0x000fe20007800010 */
[----:B------:R-:W-:Y:S01]  /*12c0*/  FMUL R23, R44, R7 ;  /* 0x000000072c177220 */ /* 0x000fe20000400000 */
[----:B------:R-:W-:-:S02]  /*12d0*/  ISETP.NE.AND P1, PT, R0, RZ, PT ;  /* 0x000000ff0000720c */ /* 0x000fc40003f25270 */
[----:B------:R-:W-:Y:S02]  /*12e0*/  PRMT R13, R13, 0x7770, RZ ;  /* 0x000077700d0d7816 */ /* 0x000fe400000000ff */
[-C--:B------:R-:W-:Y:S02]  /*12f0*/  FSEL R25, R25, R6.reuse, P2 ;  /* 0x0000000619197208 */ /* 0x080fe40001000000 */
[----:B------:R-:W-:Y:S01]  /*1300*/  FMNMX3 R3, R3, R29, R18, !PT ;  /* 0x0000001d03037276 */ /* 0x000fe20007800012 */
[-C--:B------:R-:W-:Y:S01]  /*1310*/  FMUL R21, R40, R7.reuse ;  /* 0x0000000728157220 */ /* 0x080fe20000400000 */
[----:B------:R-:W-:Y:S01]  /*1320*/  MOV R24, UR4 ;  /* 0x0000000400187c02 */ /* 0x000fe20008000f00 */
[----:B---3--:R-:W-:Y:S01]  /*1330*/  @P5 FMUL R24, R46, R7 ;  /* 0x000000072e185220 */ /* 0x008fe20000400000 */
[----:B------:R-:W-:Y:S02]  /*1340*/  ISETP.NE.AND P3, PT, R13, RZ, PT ;  /* 0x000000ff0d00720c */ /* 0x000fe40003f65270 */
[----:B------:R-:W-:-:S02]  /*1350*/  FSEL R23, R23, R6, P6 ;  /* 0x0000000617177208 */ /* 0x000fc40003000000 */
[----:B------:R-:W-:Y:S02]  /*1360*/  FMNMX3 R3, R3, R25, R20, !PT ;  /* 0x0000001903037276 */ /* 0x000fe40007800014 */
[----:B------:R-:W-:Y:S01]  /*1370*/  MOV R28, UR4 ;  /* 0x00000004001c7c02 */ /* 0x000fe20008000f00 */
[----:B------:R-:W-:Y:S01]  /*1380*/  @P4 FMUL R28, R42, R7 ;  /* 0x000000072a1c4220 */ /* 0x000fe20000400000 */
[----:B------:R-:W-:Y:S02]  /*1390*/  FSEL R21, R21, R6, P3 ;  /* 0x0000000615157208 */ /* 0x000fe40001800000 */
        /* <DEDUP_REMOVED lines=31> */
[----:B------:R-:W-:Y:S01]  /*1590*/  FADD R42, -R11, R4 ;  /* 0x000000040b2a7221 */ /* 0x000fe20000000100 */
[----:B------:R-:W-:Y:S01]  /*15a0*/  FADD R3, R13, -12583039 ;  /* 0xcb40007f0d037421 */ /* 0x000fe20000000000 */
[----:B------:R-:W-:Y:S01]  /*15b0*/  FADD R5, R15, -12583039 ;  /* 0xcb40007f0f057421 */ /* 0x000fe20000000000 */
[----:B------:R-:W-:Y:S01]  /*15c0*/  FADD R22, R30, -R11 ;  /* 0x8000000b1e167221 */ /* 0x000fe20000000000 */
[C---:B------:R-:W-:Y:S01]  /*15d0*/  FADD R40, -R11.reuse, R10 ;  /* 0x0000000a0b287221 */ /* 0x040fe20000000100 */
[----:B------:R-:W-:Y:S01]  /*15e0*/  FFMA R3, R50, 1.4426950216293334961, -R3 ;  /* 0x3fb8aa3b32037823 */ /* 0x000fe20000000803 */
[----:B------:R-:W-:Y:S01]  /*15f0*/  FFMA R5, R52, 1.4426950216293334961, -R5 ;  /* 0x3fb8aa3b34057823 */ /* 0x000fe20000000805 */
[----:B------:R-:W-:Y:S01]  /*1600*/  FADD R36, -R11, R16 ;  /* 0x000000100b247221 */ /* 0x000fe20000000100 */
[----:B------:R-:W-:Y:S01]  /*1610*/  FADD R6, R6, -R11 ;  /* 0x8000000b06067221 */ /* 0x000fe20000000000 */
[----:B------:R-:W-:Y:S01]  /*1620*/  FFMA R50, R50, 1.925963033500011079e-08, R3 ;  /* 0x32a5706032327823 */ /* 0x000fe20000000003 */
[----:B------:R-:W-:Y:S01]  /*1630*/  FFMA R52, R52, 1.925963033500011079e-08, R5 ;  /* 0x32a5706034347823 */ /* 0x000fe20000000005 */
[-C--:B------:R-:W-:Y:S01]  /*1640*/  FFMA.SAT R3, R46, R7.reuse, 0.5 ;  /* 0x3f0000002e037423 */ /* 0x080fe20000002007 */
[----:B------:R-:W-:Y:S01]  /*1650*/  FADD R5, R9, -12583039 ;  /* 0xcb40007f09057421 */ /* 0x000fe20000000000 */
[--C-:B------:R-:W-:Y:S01]  /*1660*/  FADD R38, R31, -R11.reuse ;  /* 0x8000000b1f267221 */ /* 0x100fe20000000000 */
[----:B------:R-:W-:Y:S01]  /*1670*/  FADD R30, R29, -R11 ;  /* 0x8000000b1d1e7221 */ /* 0x000fe20000000000 */
[-C--:B------:R-:W-:Y:S01]  /*1680*/  FFMA.RM R3, R3, R8.reuse, 12582913 ;  /* 0x4b40000103037423 */ /* 0x080fe20000004008 */
[C---:B------:R-:W-:Y:S01]  /*1690*/  FFMA R5, R48.reuse, 1.4426950216293334961, -R5 ;  /* 0x3fb8aa3b30057823 */ /* 0x040fe20000000805 */
        /* <DEDUP_REMOVED lines=9> */
[----:B------:R-:W-:Y:S01]  /*1730*/  FFMA R48, R48, 1.925963033500011079e-08, R5 ;  /* 0x32a5706030307823 */ /* 0x000fe20000000005 */
[-C--:B------:R-:W-:Y:S01]  /*1740*/  FFMA.SAT R5, R44, R7.reuse, 0.5 ;  /* 0x3f0000002c057423 */ /* 0x080fe20000002007 */
[----:B------:R-:W0:Y:S01]  /*1750*/  MUFU.EX2 R50, R50 ;  /* 0x0000003200327308 */ /* 0x000e220000000800 */
[C---:B------:R-:W-:Y:S01]  /*1760*/  FFMA R11, R46.reuse, 1.4426950216293334961, -R11 ;  /* 0x3fb8aa3b2e0b7823 */ /* 0x040fe2000000080b */
[----:B------:R-:W-:Y:S01]  /*1770*/  SHF.L.U32 R13, R13, 0x17, RZ ;  /* 0x000000170d0d7819 */ /* 0x000fe200000006ff */
[----:B------:R-:W-:Y:S01]  /*1780*/  FFMA.RM R5, R5, R8, 12582913 ;  /* 0x4b40000105057423 */ /* 0x000fe20000004008 */
[----:B------:R-:W-:Y:S01]  /*1790*/  SHF.L.U32 R15, R15, 0x17, RZ ;  /* 0x000000170f0f7819 */ /* 0x000fe200000006ff */
[----:B------:R-:W-:Y:S01]  /*17a0*/  FFMA R46, R46, 1.925963033500011079e-08, R11 ;  /* 0x32a570602e2e7823 */ /* 0x000fe2000000000b */
[-C--:B------:R-:W-:Y:S01]  /*17b0*/  FFMA.SAT R19, R40, R7.reuse, 0.5 ;  /* 0x3f00000028137423 */ /* 0x080fe20000002007 */
[----:B------:R-:W-:Y:S01]  /*17c0*/  FADD R11, R5, -12583039 ;  /* 0xcb40007f050b7421 */ /* 0x000fe20000000000 */
[----:B------:R-:W1:Y:S01]  /*17d0*/  MUFU.EX2 R52, R52 ;  /* 0x0000003400347308 */ /* 0x000e620000000800 */
[----:B------:R-:W-:Y:S01]  /*17e0*/  IMAD.SHL.U32 R3, R3, 0x800000, RZ ;  /* 0x0080000003037824 */ /* 0x000fe200078e00ff */
[----:B------:R-:W-:Y:S01]  /*17f0*/  SHF.L.U32 R20, R5, 0x17, RZ ;  /* 0x0000001705147819 */ /* 0x000fe200000006ff */
[----:B------:R-:W-:Y:S01]  /*1800*/  FFMA R11, R44, 1.4426950216293334961, -R11 ;  /* 0x3fb8aa3b2c0b7823 */ /* 0x000fe2000000080b */
[----:B------:R-:W-:-:S03]  /*1810*/  FFMA.SAT R31, R2, R7, 0.5 ;  /* 0x3f000000021f7423 */ /* 0x000fc60000002007 */
[----:B------:R-:W-:Y:S01]  /*1820*/  FFMA R44, R44, 1.925963033500011079e-08, R11 ;  /* 0x32a570602c2c7823 */ /* 0x000fe2000000000b */
[----:B------:R-:W-:Y:S01]  /*1830*/  FFMA.SAT R11, R42, R7, 0.5 ;  /* 0x3f0000002a0b7423 */ /* 0x000fe20000002007 */
[----:B0-----:R-:W-:Y:S01]  /*1840*/  FMUL R24, R13, R50 ;  /* 0x000000320d187220 */ /* 0x001fe20000400000 */
[----:B------:R-:W0:Y:S02]  /*1850*/  MUFU.EX2 R46, R46 ;  /* 0x0000002e002e7308 */ /* 0x000e240000000800 */
[----:B------:R-:W-:-:S04]  /*1860*/  FFMA.RM R11, R11, R8, 12582913 ;  /* 0x4b4000010b0b7423 */ /* 0x000fc80000004008 */
[----:B------:R-:W-:Y:S01]  /*1870*/  FADD R13, R11, -12583039 ;  /* 0xcb40007f0b0d7421 */ /* 0x000fe20000000000 */
[----:B-1----:R-:W-:Y:S01]  /*1880*/  FMUL R23, R15, R52 ;  /* 0x000000340f177220 */ /* 0x002fe20000400000 */
[----:B------:R-:W-:Y:S01]  /*1890*/  SHF.L.U32 R11, R11, 0x17, RZ ;  /* 0x000000170b0b7819 */ /* 0x000fe200000006ff */
[----:B------:R-:W1:Y:S01]  /*18a0*/  MUFU.EX2 R15, R48 ;  /* 0x00000030000f7308 */ /* 0x000e620000000800 */
[----:B------:R-:W-:-:S04]  /*18b0*/  FFMA R13, R42, 1.4426950216293334961, -R13 ;  /* 0x3fb8aa3b2a0d7823 */ /* 0x000fc8000000080d */
[----:B------:R-:W-:Y:S01]  /*18c0*/  FFMA R42, R42, 1.925963033500011079e-08, R13 ;  /* 0x32a570602a2a7823 */ /* 0x000fe2000000000d */
[-C--:B------:R-:W-:Y:S01]  /*18d0*/  FFMA.SAT R13, R22, R7.reuse, 0.5 ;  /* 0x3f000000160d7423 */ /* 0x080fe20000002007 */
[----:B0-----:R-:W-:Y:S01]  /*18e0*/  FMUL R21, R3, R46 ;  /* 0x0000002e03157220 */ /* 0x001fe20000400000 */
        /* <DEDUP_REMOVED lines=8> */
[----:B------:R-:W-:Y:S01]  /*1970*/  SHF.L.U32 R22, R9, 0x17, RZ ;  /* 0x0000001709167819 */ /* 0x000fe200000006ff */
[----:B------:R-:W-:Y:S01]  /*1980*/  FFMA.RM R9, R19, R8, 12582913 ;  /* 0x4b40000113097423 */ /* 0x000fe20000004008 */
[----:B------:R-:W-:-:S03]  /*1990*/  FADD R19, R3, -12583039 ;  /* 0xcb40007f03137421 */ /* 0x000fc60000000000 */
[----:B-1----:R-:W-:Y:S01]  /*19a0*/  FMUL R22, R22, R15 ;  /* 0x0000000f16167220 */ /* 0x002fe20000400000 */
[C---:B------:R-:W-:Y:S01]  /*19b0*/  FADD R15, R9.reuse, -12583039 ;  /* 0xcb40007f090f7421 */ /* 0x040fe20000000000 */
[----:B------:R-:W-:Y:S01]  /*19c0*/  FFMA R19, R38, 1.4426950216293334961, -R19 ;  /* 0x3fb8aa3b26137823 */ /* 0x000fe20000000813 */
[----:B------:R-:W1:Y:S01]  /*19d0*/  MUFU.EX2 R17, R17 ;  /* 0x0000001100117308 */ /* 0x000e620000000800 */
[----:B------:R-:W-:Y:S01]  /*19e0*/  SHF.L.U32 R9, R9, 0x17, RZ ;  /* 0x0000001709097819 */ /* 0x000fe200000006ff */
[----:B------:R-:W-:Y:S01]  /*19f0*/  FFMA R15, R40, 1.4426950216293334961, -R15 ;  /* 0x3fb8aa3b280f7823 */ /* 0x000fe2000000080f */
[----:B------:R-:W-:Y:S01]  /*1a00*/  FFMA R38, R38, 1.925963033500011079e-08, R19 ;  /* 0x32a5706026267823 */ /* 0x000fe20000000013 */
[-C--:B------:R-:W-:Y:S02]  /*1a10*/  FFMA.SAT R19, R36, R7.reuse, 0.5 ;  /* 0x3f00000024137423 */ /* 0x080fe40000002007 */
[----:B------:R-:W-:Y:S02]  /*1a20*/  FFMA R40, R40, 1.925963033500011079e-08, R15 ;  /* 0x32a5706028287823 */ /* 0x000fe4000000000f */
[----:B------:R-:W2:Y:S01]  /*1a30*/  MUFU.EX2 R15, R44 ;  /* 0x0000002c000f7308 */ /* 0x000ea20000000800 */
[----:B------:R-:W-:Y:S01]  /*1a40*/  FFMA.RM R5, R19, R8, 12582913 ;  /* 0x4b40000113057423 */ /* 0x000fe20000004008 */
[----:B0-----:R-:W-:Y:S01]  /*1a50*/  FMUL R19, R11, R42 ;  /* 0x0000002a0b137220 */ /* 0x001fe20000400000 */
[----:B------:R-:W-:-:S04]  /*1a60*/  FFMA.SAT R11, R30, R7, 0.5 ;  /* 0x3f0000001e0b7423 */ /* 0x000fc80000002007 */
[----:B------:R-:W-:Y:S01]  /*1a70*/  FFMA.RM R11, R11, R8, 12582913 ;  /* 0x4b4000010b0b7423 */ /* 0x000fe20000004008 */
[----:B------:R-:W0:Y:S01]  /*1a80*/  MUFU.EX2 R40, R40 ;  /* 0x0000002800287308 */ /* 0x000e220000000800 */
[----:B-1----:R-:W-:Y:S01]  /*1a90*/  FMUL R18, R18, R17 ;  /* 0x0000001112127220 */ /* 0x002fe20000400000 */
[----:B--2---:R-:W-:Y:S01]  /*1aa0*/  FMUL R20, R20, R15 ;  /* 0x0000000f14147220 */ /* 0x004fe20000400000 */
[C---:B------:R-:W-:Y:S01]  /*1ab0*/  FADD R15, R5.reuse, -12583039 ;  /* 0xcb40007f050f7421 */ /* 0x040fe20000000000 */
[----:B------:R-:W-:-:S03]  /*1ac0*/  SHF.L.U32 R5, R5, 0x17, RZ ;  /* 0x0000001705057819 */ /* 0x000fc600000006ff */
[----:B------:R-:W-:Y:S01]  /*1ad0*/  FFMA R15, R36, 1.4426950216293334961, -R15 ;  /* 0x3fb8aa3b240f7823 */ /* 0x000fe2000000080f */
[----:B0-----:R-:W-:-:S03]  /*1ae0*/  FMUL R17, R9, R40 ;  /* 0x0000002809117220 */ /* 0x001fc60000400000 */
        /* <DEDUP_REMOVED lines=26> */
[----:B-1----:R-:W-:Y:S01]  /*1c90*/  FMUL R10, R5, R36 ;  /* 0x00000024050a7220 */ /* 0x002fe20000400000 */
[----:B------:R-:W-:-:S04]  /*1ca0*/  FFMA.SAT R5, R12, R7, 0.5 ;  /* 0x3f0000000c057423 */ /* 0x000fc80000002007 */
[----:B------:R-:W-:-:S04]  /*1cb0*/  FFMA.RM R5, R5, R8, 12582913 ;  /* 0x4b40000105057423 */ /* 0x000fc80000004008 */
[C---:B------:R-:W-:Y:S01]  /*1cc0*/  FADD R9, R5.reuse, -12583039 ;  /* 0xcb40007f05097421 */ /* 0x040fe20000000000 */
[----:B------:R-:W-:-:S03]  /*1cd0*/  SHF.L.U32 R5, R5, 0x17, RZ ;  /* 0x0000001705057819 */ /* 0x000fc600000006ff */
[----:B------:R-:W-:-:S04]  /*1ce0*/  FFMA R9, R12, 1.4426950216293334961, -R9 ;  /* 0x3fb8aa3b0c097823 */ /* 0x000fc80000000809 */
[----:B------:R-:W-:Y:S01]  /*1cf0*/  FFMA R29, R12, 1.925963033500011079e-08, R9 ;  /* 0x32a570600c1d7823 */ /* 0x000fe20000000009 */
[----:B------:R-:W-:Y:S01]  /*1d00*/  SHF.L.U32 R9, R11, 0x17, RZ ;  /* 0x000000170b097819 */ /* 0x000fe200000006ff */
[----:B------:R-:W0:Y:S01]  /*1d10*/  MUFU.EX2 R12, R25 ;  /* 0x00000019000c7308 */ /* 0x000e220000000800 */
[----:B------:R-:W-:-:S03]  /*1d20*/  FFMA.RM R11, R31, R8, 12582913 ;  /* 0x4b4000011f0b7423 */ /* 0x000fc60000004008 */
[----:B--2---:R-:W-:Y:S01]  /*1d30*/  FMUL R9, R9, R30 ;  /* 0x0000001e09097220 */ /* 0x004fe20000400000 */
[----:B------:R-:W-:-:S04]  /*1d40*/  FADD R31, R11, -12583039 ;  /* 0xcb40007f0b1f7421 */ /* 0x000fc80000000000 */
[----:B------:R-:W-:-:S04]  /*1d50*/  FFMA R31, R2, 1.4426950216293334961, -R31 ;  /* 0x3fb8aa3b021f7823 */ /* 0x000fc8000000081f */
[----:B------:R-:W-:Y:S01]  /*1d60*/  FFMA R30, R2, 1.925963033500011079e-08, R31 ;  /* 0x32a57060021e7823 */ /* 0x000fe2000000001f */
[----:B0-----:R-:W-:Y:S01]  /*1d70*/  FMUL R2, R13, R12 ;  /* 0x0000000c0d027220 */ /* 0x001fe20000400000 */
[----:B------:R-:W-:-:S04]  /*1d80*/  FFMA.SAT R13, R0, R7, 0.5 ;  /* 0x3f000000000d7423 */ /* 0x000fc80000002007 */
[----:B------:R-:W-:Y:S01]  /*1d90*/  MUFU.EX2 R30, R30 ;  /* 0x0000001e001e7308 */ /* 0x000fe20000000800 */
        /* <DEDUP_REMOVED lines=30> */
[----:B------:R-:W-:Y:S01]  /*1f80*/  SHF.L.U32 R5, R11, 0x17, RZ ;  /* 0x000000170b057819 */ /* 0x000fe200000006ff */
[----:B------:R-:W0:Y:S01]  /*1f90*/  MUFU.EX2 R38, R38 ;  /* 0x0000002600267308 */ /* 0x000e220000000800 */
[----:B------:R-:W-:-:S03]  /*1fa0*/  FADD R4, R25, R22 ;  /* 0x0000001619047221 */ /* 0x000fc60000000000 */
[----:B------:R-:W-:Y:S01]  /*1fb0*/  FMUL R5, R5, R30 ;  /* 0x0000001e05057220 */ /* 0x000fe20000400000 */
        /* <DEDUP_REMOVED lines=35> */
.L_x_35504:
        /* <DEDUP_REMOVED lines=12> */
[----:B0-----:R-:W-:Y:S05]  /*22b0*/  CALL.REL.NOINC `($__internal_587_$__cuda_sm3x_div_rn_noftz_f32_slowpath) ;  /* 0x0000002800887944 */ /* 0x001fea0003c00000 */
[----:B------:R-:W-:-:S07]  /*22c0*/  MOV R12, R11 ;  /* 0x0000000b000c7202 */ /* 0x000fce0000000f00 */
.L_x_35453:
[----:B------:R-:W-:Y:S05]  /*22d0*/  BSYNC.RECONVERGENT B2 ;  /* 0x0000000000027941 */ /* 0x000fea0003800200 */
.L_x_35452:
        /* <DEDUP_REMOVED lines=12> */
[----:B0-----:R-:W-:Y:S05]  /*23a0*/  CALL.REL.NOINC `($__internal_587_$__cuda_sm3x_div_rn_noftz_f32_slowpath) ;  /* 0x00000028004c7944 */ /* 0x001fea0003c00000 */
[----:B------:R-:W-:-:S07]  /*23b0*/  MOV R13, R11 ;  /* 0x0000000b000d7202 */ /* 0x000fce0000000f00 */
.L_x_35455:
[----:B------:R-:W-:Y:S05]  /*23c0*/  BSYNC.RECONVERGENT B2 ;  /* 0x0000000000027941 */ /* 0x000fea0003800200 */
.L_x_35454:
        /* <DEDUP_REMOVED lines=12> */
[----:B0-----:R-:W-:Y:S05]  /*2490*/  CALL.REL.NOINC `($__internal_587_$__cuda_sm3x_div_rn_noftz_f32_slowpath) ;  /* 0x0000002800107944 */ /* 0x001fea0003c00000 */
[----:B------:R-:W-:-:S07]  /*24a0*/  MOV R14, R11 ;  /* 0x0000000b000e7202 */ /* 0x000fce0000000f00 */
.L_x_35457:
[----:B------:R-:W-:Y:S05]  /*24b0*/  BSYNC.RECONVERGENT B2 ;  /* 0x0000000000027941 */ /* 0x000fea0003800200 */
.L_x_35456:
        /* <DEDUP_REMOVED lines=12> */
[----:B0-----:R-:W-:Y:S05]  /*2580*/  CALL.REL.NOINC `($__internal_587_$__cuda_sm3x_div_rn_noftz_f32_slowpath) ;  /* 0x0000002400d47944 */ /* 0x001fea0003c00000 */
[----:B------:R-:W-:-:S07]  /*2590*/  MOV R15, R11 ;  /* 0x0000000b000f7202 */ /* 0x000fce0000000f00 */
.L_x_35459:
[----:B------:R-:W-:Y:S05]  /*25a0*/  BSYNC.RECONVERGENT B2 ;  /* 0x0000000000027941 */ /* 0x000fea0003800200 */
.L_x_35458:
        /* <DEDUP_REMOVED lines=13> */
[----:B------:R-:W-:-:S07]  /*2680*/  IMAD.MOV.U32 R22, RZ, RZ, R11 ;  /* 0x000000ffff167224 */ /* 0x000fce00078e000b */
.L_x_35461:
[----:B------:R-:W-:Y:S05]  /*2690*/  BSYNC.RECONVERGENT B2 ;  /* 0x0000000000027941 */ /* 0x000fea0003800200 */
.L_x_35460:
        /* <DEDUP_REMOVED lines=14> */
.L_x_35463:
[----:B------:R-:W-:Y:S05]  /*2780*/  BSYNC.RECONVERGENT B2 ;  /* 0x0000000000027941 */ /* 0x000fea0003800200 */
.L_x_35462:
        /* <DEDUP_REMOVED lines=14> */
.L_x_35465:
[----:B------:R-:W-:Y:S05]  /*2870*/  BSYNC.RECONVERGENT B2 ;  /* 0x0000000000027941 */ /* 0x000fea0003800200 */
.L_x_35464:
        /* <DEDUP_REMOVED lines=14> */
.L_x_35467:
[----:B------:R-:W-:Y:S05]  /*2960*/  BSYNC.RECONVERGENT B2 ;  /* 0x0000000000027941 */ /* 0x000fea0003800200 */
.L_x_35466:
        /* <DEDUP_REMOVED lines=14> */
.L_x_35469:
[----:B------:R-:W-:Y:S05]  /*2a50*/  BSYNC.RECONVERGENT B2 ;  /* 0x0000000000027941 */ /* 0x000fea0003800200 */
.L_x_35468:
        /* <DEDUP_REMOVED lines=14> */
.L_x_35471:
[----:B------:R-:W-:Y:S05]  /*2b40*/  BSYNC.RECONVERGENT B2 ;  /* 0x0000000000027941 */ /* 0x000fea0003800200 */
.L_x_35470:
        /* <DEDUP_REMOVED lines=14> */
.L_x_35473:
[----:B------:R-:W-:Y:S05]  /*2c30*/  BSYNC.RECONVERGENT B2 ;  /* 0x0000000000027941 */ /* 0x000fea0003800200 */
.L_x_35472:
        /* <DEDUP_REMOVED lines=14> */
.L_x_35475:
[----:B------:R-:W-:Y:S05]  /*2d20*/  BSYNC.RECONVERGENT B2 ;  /* 0x0000000000027941 */ /* 0x000fea0003800200 */
.L_x_35474:
        /* <DEDUP_REMOVED lines=14> */
.L_x_35477:
[----:B------:R-:W-:Y:S05]  /*2e10*/  BSYNC.RECONVERGENT B2 ;  /* 0x0000000000027941 */ /* 0x000fea0003800200 */
.L_x_35476:
        /* <DEDUP_REMOVED lines=12> */
[----:B------:R-:W-:Y:S05]  /*2ee0*/  CALL.REL.NOINC `($__internal_587_$__cuda_sm3x_div_rn_noftz_f32_slowpath) ;  /* 0x0000001c007c7944 */ /* 0x000fea0003c00000 */
[----:B------:R-:W-:-:S07]  /*2ef0*/  MOV R31, R11 ;  /* 0x0000000b001f7202 */ /* 0x000fce0000000f00 */
.L_x_35479:
[----:B------:R-:W-:Y:S05]  /*2f00*/  BSYNC.RECONVERGENT B2 ;  /* 0x0000000000027941 */ /* 0x000fea0003800200 */
.L_x_35478:
        /* <DEDUP_REMOVED lines=12> */
[----:B------:R-:W-:Y:S05]  /*2fd0*/  CALL.REL.NOINC `($__internal_587_$__cuda_sm3x_div_rn_noftz_f32_slowpath) ;  /* 0x0000001c00407944 */ /* 0x000fea0003c00000 */
[----:B------:R-:W-:-:S07]  /*2fe0*/  IMAD.MOV.U32 R36, RZ, RZ, R11 ;  /* 0x000000ffff247224 */ /* 0x000fce00078e000b */
.L_x_35481:
[----:B------:R-:W-:Y:S05]  /*2ff0*/  BSYNC.RECONVERGENT B2 ;  /* 0x0000000000027941 */ /* 0x000fea0003800200 */
.L_x_35480:
        /* <DEDUP_REMOVED lines=13> */
[----:B------:R-:W-:-:S07]  /*30d0*/  MOV R37, R11 ;  /* 0x0000000b00257202 */ /* 0x000fce0000000f00 */
.L_x_35483:
[----:B------:R-:W-:Y:S05]  /*30e0*/  BSYNC.RECONVERGENT B2 ;  /* 0x0000000000027941 */ /* 0x000fea0003800200 */
.L_x_35482:
        /* <DEDUP_REMOVED lines=12> */
[----:B------:R-:W-:Y:S05]  /*31b0*/  CALL.REL.NOINC `($__internal_587_$__cuda_sm3x_div_rn_noftz_f32_slowpath) ;  /* 0x0000001800c87944 */ /* 0x000fea0003c00000 */
[----:B------:R-:W-:-:S07]  /*31c0*/  MOV R8, R11 ;  /* 0x0000000b00087202 */ /* 0x000fce0000000f00 */
.L_x_35485:
[----:B------:R-:W-:Y:S05]  /*31d0*/  BSYNC.RECONVERGENT B2 ;  /* 0x0000000000027941 */ /* 0x000fea0003800200 */
.L_x_35484:
        /* <DEDUP_REMOVED lines=14> */
.L_x_35487:
[----:B------:R-:W-:Y:S05]  /*32c0*/  BSYNC.RECONVERGENT B2 ;  /* 0x0000000000027941 */ /* 0x000fea0003800200 */
.L_x_35486:
        /* <DEDUP_REMOVED lines=12> */
[----:B------:R-:W-:Y:S05]  /*3390*/  CALL.REL.NOINC `($__internal_587_$__cuda_sm3x_div_rn_noftz_f32_slowpath) ;  /* 0x0000001800507944 */ /* 0x000fea0003c00000 */
[----:B------:R-:W-:-:S07]  /*33a0*/  MOV R2, R11 ;  /* 0x0000000b00027202 */ /* 0x000fce0000000f00 */
.L_x_35489:
[----:B------:R-:W-:Y:S05]  /*33b0*/  BSYNC.RECONVERGENT B2 ;  /* 0x0000000000027941 */ /* 0x000fea0003800200 */
.L_x_35488:
        /* <DEDUP_REMOVED lines=14> */
.L_x_35491:
[----:B------:R-:W-:Y:S05]  /*34a0*/  BSYNC.RECONVERGENT B2 ;  /* 0x0000000000027941 */ /* 0x000fea0003800200 */
.L_x_35490:
        /* <DEDUP_REMOVED lines=120> */
.L_x_35451:
[----:B------:R-:W-:Y:S01]  /*3c30*/  HFMA2 R11, -RZ, RZ, 0, 1.847743988037109375e-06 ;  /* 0x0000001fff0b7431 */ /* 0x000fe200000001ff */
[----:B------:R-:W-:Y:S01]  /*3c40*/  BSSY B0, `(.L_x_35493) ;  /* 0x0000006000007945 */ /* 0x000fe20003800000 */
[----:B------:R-:W-:Y:S01]  /*3c50*/  MOV R12, 0x10 ;  /* 0x00000010000c7802 */ /* 0x000fe20000000f00 */
[----:B------:R-:W-:-:S07]  /*3c60*/  IMAD.MOV.U32 R15, RZ, RZ, -0x1 ;  /* 0xffffffffff0f7424 */ /* 0x000fce00078e00ff */
[----:B------:R-:W-:Y:S05]  /*3c70*/  WARPSYNC.COLLECTIVE R15, `(.L_x_35494) ;  /* 0x000000000f087348 */ /* 0x000fea0003c00000 */
[----:B------:R0:W1:Y:S02]  /*3c80*/  SHFL.BFLY P6, R14, R13, R12, R11 ;  /* 0x0c00000c0d0e7389 */ /* 0x00006400000c000b */
[----:B01----:R-:W-:Y:S05]  /*3c90*/  ENDCOLLECTIVE ;  /* 0x000000000000791b */ /* 0x003fea0003800000 */
.L_x_35494:
[----:B------:R-:W-:Y:S05]  /*3ca0*/  BSYNC B0 ;  /* 0x0000000000007941 */ /* 0x000fea0003800000 */
.L_x_35493:
        /* <DEDUP_REMOVED lines=8> */
.L_x_35495:
[----:B------:R-:W-:Y:S01]  /*3d30*/  IMAD.MOV.U32 R12, RZ, RZ, 0x4 ;  /* 0x00000004ff0c7424 */ /* 0x000fe200078e00ff */
[----:B------:R-:W-:-:S04]  /*3d40*/  FMNMX R0, R13, R14, !PT ;  /* 0x0000000e0d007209 */ /* 0x000fc80007800000 */
[----:B------:R-:W-:-:S07]  /*3d50*/  MOV R13, R0 ;  /* 0x00000000000d7202 */ /* 0x000fce0000000f00 */
[----:B------:R-:W-:Y:S05]  /*3d60*/  WARPSYNC.COLLECTIVE R15, `(.L_x_35496) ;  /* 0x000000000f087348 */ /* 0x000fea0003c00000 */
[----:B------:R0:W1:Y:S02]  /*3d70*/  SHFL.BFLY P6, R14, R13, R12, R11 ;  /* 0x0c00000c0d0e7389 */ /* 0x00006400000c000b */
[----:B01----:R-:W-:Y:S05]  /*3d80*/  ENDCOLLECTIVE ;  /* 0x000000000000791b */ /* 0x003fea0003800000 */
.L_x_35496:
[----:B------:R-:W-:Y:S01]  /*3d90*/  HFMA2 R12, -RZ, RZ, 0, 1.1920928955078125e-07 ;  /* 0x00000002ff0c7431 */ /* 0x000fe200000001ff */
[----:B------:R-:W-:-:S04]  /*3da0*/  FMNMX R2, R0, R14, !PT ;  /* 0x0000000e00027209 */ /* 0x000fc80007800000 */
[----:B------:R-:W-:-:S07]  /*3db0*/  MOV R13, R2 ;  /* 0x00000002000d7202 */ /* 0x000fce0000000f00 */
[----:B------:R-:W-:Y:S05]  /*3dc0*/  WARPSYNC.COLLECTIVE R15, `(.L_x_35497) ;  /* 0x000000000f087348 */ /* 0x000fea0003c00000 */
[----:B------:R0:W1:Y:S02]  /*3dd0*/  SHFL.BFLY P6, R14, R13, R12, R11 ;  /* 0x0c00000c0d0e7389 */ /* 0x00006400000c000b */
[----:B01----:R-:W-:Y:S05]  /*3de0*/  ENDCOLLECTIVE ;  /* 0x000000000000791b */ /* 0x003fea0003800000 */
.L_x_35497:
[----:B------:R-:W-:Y:S01]  /*3df0*/  HFMA2 R12, -RZ, RZ, 0, 5.9604644775390625e-08 ;  /* 0x00000001ff0c7431 */ /* 0x000fe200000001ff */
[----:B------:R-:W-:-:S04]  /*3e00*/  FMNMX R3, R2, R14, !PT ;  /* 0x0000000e02037209 */ /* 0x000fc80007800000 */
[----:B------:R-:W-:-:S07]  /*3e10*/  MOV R13, R3 ;  /* 0x00000003000d7202 */ /* 0x000fce0000000f00 */
[----:B------:R-:W-:Y:S05]  /*3e20*/  WARPSYNC.COLLECTIVE R15, `(.L_x_35498) ;  /* 0x000000000f087348 */ /* 0x000fea0003c00000 */
[----:B------:R0:W1:Y:S02]  /*3e30*/  SHFL.BFLY P6, R14, R13, R12, R11 ;  /* 0x0c00000c0d0e7389 */ /* 0x00006400000c000b */
[----:B01----:R-:W-:Y:S05]  /*3e40*/  ENDCOLLECTIVE ;  /* 0x000000000000791b */ /* 0x003fea0003800000 */
.L_x_35498:
[----:B------:R-:W-:-:S05]  /*3e50*/  FMNMX R7, R3, R14, !PT ;  /* 0x0000000e03077209 */ /* 0x000fca0007800000 */
        /* <DEDUP_REMOVED lines=122> */
[----:B0-----:R-:W-:Y:S01]  /*4600*/  FMUL R2, R0, R3 ;  /* 0x0000000300027220 */ /* 0x001fe20000400000 */
[----:B------:R-:W-:-:S04]  /*4610*/  FFMA.SAT R0, R25, R7, 0.5 ;  /* 0x3f00000019007423 */ /* 0x000fc80000002007 */
[----:B------:R-:W-:-:S04]  /*4620*/  FFMA.RM R0, R0, R37, 12582913 ;  /* 0x4b40000100007423 */ /* 0x000fc80000004025 */
[C---:B------:R-:W-:Y:S01]  /*4630*/  FADD R4, R0.reuse, -12583039 ;  /* 0xcb40007f00047421 */ /* 0x040fe20000000000 */
[----:B------:R-:W-:-:S03]  /*4640*/  SHF.L.U32 R0, R0, 0x17, RZ ;  /* 0x0000001700007819 */ /* 0x000fc600000006ff */
[----:B------:R-:W-:-:S04]  /*4650*/  FFMA R4, R25, 1.4426950216293334961, -R4 ;  /* 0x3fb8aa3b19047823 */ /* 0x000fc80000000804 */
[----:B------:R-:W-:Y:S02]  /*4660*/  FFMA R4, R25, 1.925963033500011079e-08, R4 ;  /* 0x32a5706019047823 */ /* 0x000fe40000000004 */
[----:B------:R-:W0:Y:S08]  /*4670*/  MUFU.EX2 R25, R12 ;  /* 0x0000000c00197308 */ /* 0x000e300000000800 */
[----:B------:R1:W2:Y:S02]  /*4680*/  MUFU.EX2 R5, R4 ;  /* 0x0000000400057308 */ /* 0x0002a40000000800 */
[----:B-1----:R-:W-:Y:S01]  /*4690*/  FFMA.SAT R4, R14, R7, 0.5 ;  /* 0x3f0000000e047423 */ /* 0x002fe20000002007 */
[----:B0-----:R-:W-:-:S03]  /*46a0*/  FMUL R25, R8, R25 ;  /* 0x0000001908197220 */ /* 0x001fc60000400000 */
        /* <DEDUP_REMOVED lines=8> */
[----:B------:R-:W0:Y:S03]  /*4730*/  MUFU.EX2 R3, R3 ;  /* 0x0000000300037308 */ /* 0x000e260000000800 */
[----:B------:R-:W-:-:S04]  /*4740*/  FADD R11, R14, -12583039 ;  /* 0xcb40007f0e0b7421 */ /* 0x000fc80000000000 */
[----:B------:R-:W-:-:S04]  /*4750*/  FFMA R11, R36, 1.4426950216293334961, -R11 ;  /* 0x3fb8aa3b240b7823 */ /* 0x000fc8000000080b */
[----:B------:R-:W-:-:S04]  /*4760*/  FFMA R36, R36, 1.925963033500011079e-08, R11 ;  /* 0x32a5706024247823 */ /* 0x000fc8000000000b */
        /* <DEDUP_REMOVED lines=32> */
[----:B------:R-:W-:Y:S01]  /*4970*/  FADD R12, RZ, R24 ;  /* 0x00000018ff0c7221 */ /* 0x000fe20000000000 */
[----:B------:R-:W1:Y:S01]  /*4980*/  MUFU.EX2 R6, R13 ;  /* 0x0000000d00067308 */ /* 0x000e620000000800 */
[----:B0-----:R-:W-:Y:S01]  /*4990*/  FMUL R3, R3, R28 ;  /* 0x0000001c03037220 */ /* 0x001fe20000400000 */
[----:B-1----:R-:W-:Y:S01]  /*49a0*/  FMUL R7, R7, R6 ;  /* 0x0000000607077220 */ /* 0x002fe20000400000 */
        /* <DEDUP_REMOVED lines=26> */
.L_x_35499:
[----:B------:R-:W-:Y:S02]  /*4b50*/  HFMA2 R12, -RZ, RZ, 0, 4.76837158203125e-07 ;  /* 0x00000008ff0c7431 */ /* 0x000fe400000001ff */
[----:B------:R-:W-:-:S04]  /*4b60*/  FADD R28, R13, R14 ;  /* 0x0000000e0d1c7221 */ /* 0x000fc80000000000 */
[----:B------:R-:W-:-:S07]  /*4b70*/  IMAD.MOV.U32 R13, RZ, RZ, R28 ;  /* 0x000000ffff0d7224 */ /* 0x000fce00078e001c */
[----:B------:R-:W-:Y:S05]  /*4b80*/  WARPSYNC.COLLECTIVE R15, `(.L_x_35500) ;  /* 0x000000000f087348 */ /* 0x000fea0003c00000 */
[----:B------:R0:W1:Y:S02]  /*4b90*/  SHFL.BFLY P6, R14, R13, R12, R11 ;  /* 0x0c00000c0d0e7389 */ /* 0x00006400000c000b */
[----:B01----:R-:W-:Y:S05]  /*4ba0*/  ENDCOLLECTIVE ;  /* 0x000000000000791b */ /* 0x003fea0003800000 */
.L_x_35500:
[----:B------:R-:W-:Y:S02]  /*4bb0*/  HFMA2 R12, -RZ, RZ, 0, 2.384185791015625e-07 ;  /* 0x00000004ff0c7431 */ /* 0x000fe400000001ff */
[----:B------:R-:W-:-:S05]  /*4bc0*/  FADD R29, R28, R14 ;  /* 0x0000000e1c1d7221 */ /* 0x000fca0000000000 */
[----:B------:R-:W-:-:S07]  /*4bd0*/  MOV R13, R29 ;  /* 0x0000001d000d7202 */ /* 0x000fce0000000f00 */
[----:B------:R-:W-:Y:S05]  /*4be0*/  WARPSYNC.COLLECTIVE R15, `(.L_x_35501) ;  /* 0x000000000f087348 */ /* 0x000fea0003c00000 */
[----:B------:R0:W1:Y:S02]  /*4bf0*/  SHFL.BFLY P6, R14, R13, R12, R11 ;  /* 0x0c00000c0d0e7389 */ /* 0x00006400000c000b */
[----:B01----:R-:W-:Y:S05]  /*4c00*/  ENDCOLLECTIVE ;  /* 0x000000000000791b */ /* 0x003fea0003800000 */
.L_x_35501:
[----:B------:R-:W-:Y:S02]  /*4c10*/  IMAD.MOV.U32 R12, RZ, RZ, 0x2 ;  /* 0x00000002ff0c7424 */ /* 0x000fe400078e00ff */
[----:B------:R-:W-:-:S05]  /*4c20*/  FADD R30, R29, R14 ;  /* 0x0000000e1d1e7221 */ /* 0x000fca0000000000 */
[----:B------:R-:W-:-:S07]  /*4c30*/  MOV R13, R30 ;  /* 0x0000001e000d7202 */ /* 0x000fce0000000f00 */
[----:B------:R-:W-:Y:S05]  /*4c40*/  WARPSYNC.COLLECTIVE R15, `(.L_x_35502) ;  /* 0x000000000f087348 */ /* 0x000fea0003c00000 */
[----:B------:R0:W1:Y:S02]  /*4c50*/  SHFL.BFLY P6, R14, R13, R12, R11 ;  /* 0x0c00000c0d0e7389 */ /* 0x00006400000c000b */
[----:B01----:R-:W-:Y:S05]  /*4c60*/  ENDCOLLECTIVE ;  /* 0x000000000000791b */ /* 0x003fea0003800000 */
.L_x_35502:
[----:B------:R-:W-:Y:S02]  /*4c70*/  HFMA2 R12, -RZ, RZ, 0, 5.9604644775390625e-08 ;  /* 0x00000001ff0c7431 */ /* 0x000fe400000001ff */
[----:B------:R-:W-:-:S05]  /*4c80*/  FADD R31, R30, R14 ;  /* 0x0000000e1e1f7221 */ /* 0x000fca0000000000 */
[----:B------:R-:W-:-:S07]  /*4c90*/  MOV R13, R31 ;  /* 0x0000001f000d7202 */ /* 0x000fce0000000f00 */
[----:B------:R-:W-:Y:S05]  /*4ca0*/  WARPSYNC.COLLECTIVE R15, `(.L_x_35503) ;  /* 0x000000000f087348 */ /* 0x000fea0003c00000 */
[----:B------:R0:W1:Y:S02]  /*4cb0*/  SHFL.BFLY P6, R14, R13, R12, R11 ;  /* 0x0c00000c0d0e7389 */ /* 0x00006400000c000b */
[----:B01----:R-:W-:Y:S05]  /*4cc0*/  ENDCOLLECTIVE ;  /* 0x000000000000791b */ /* 0x003fea0003800000 */
.L_x_35503:
[----:B------:R-:W-:Y:S05]  /*4cd0*/  BRA `(.L_x_35504) ;  /* 0xffffffd400447947 */ /* 0x000fea000383ffff */
        .weak           $__internal_587_$__cuda_sm3x_div_rn_noftz_f32_slowpath
        .type           $__internal_587_$__cuda_sm3x_div_rn_noftz_f32_slowpath,@function
        .size           $__internal_587_$__cuda_sm3x_div_rn_noftz_f32_slowpath,(.L_x_37964 - $__internal_587_$__cuda_sm3x_div_rn_noftz_f32_slowpath)
$__internal_587_$__cuda_sm3x_div_rn_noftz_f32_slowpath:
        /* <DEDUP_REMOVED lines=35> */
.L_x_35506:
        /* <DEDUP_REMOVED lines=51> */
.L_x_35513:
[----:B------:R-:W-:-:S04]  /*5240*/  LOP3.LUT R11, R11, 0x80000000, RZ, 0xc0, !PT ;  /* 0x800000000b0b7812 */ /* 0x000fc800078ec0ff */
[----:B------:R-:W-:Y:S01]  /*5250*/  LOP3.LUT R11, R11, 0x7f800000, RZ, 0xfc, !PT ;  /* 0x7f8000000b0b7812 */ /* 0x000fe200078efcff */
[----:B------:R-:W-:Y:S06]  /*5260*/  BRA `(.L_x_35514) ;  /* 0x0000000000047947 */ /* 0x000fec0003800000 */
.L_x_35512:
[----:B------:R-:W-:-:S07]  /*5270*/  LEA R11, R38, R11, 0x17 ;  /* 0x0000000b260b7211 */ /* 0x000fce00078eb8ff */
.L_x_35514:
[----:B------:R-:W-:Y:S05]  /*5280*/  BSYNC.RECONVERGENT B1 ;  /* 0x0000000000017941 */ /* 0x000fea0003800200 */
.L_x_35511:
[----:B------:R-:W-:Y:S05]  /*5290*/  BRA `(.L_x_35515) ;  /* 0x0000000000207947 */ /* 0x000fea0003800000 */
.L_x_35510:
[----:B------:R-:W-:-:S04]  /*52a0*/  LOP3.LUT R11, R11, 0x80000000, R40, 0x48, !PT ;  /* 0x800000000b0b7812 */ /* 0x000fc800078e4828 */
[----:B------:R-:W-:Y:S01]  /*52b0*/  LOP3.LUT R11, R11, 0x7f800000, RZ, 0xfc, !PT ;  /* 0x7f8000000b0b7812 */ /* 0x000fe200078efcff */
[----:B------:R-:W-:Y:S06]  /*52c0*/  BRA `(.L_x_35515) ;  /* 0x0000000000147947 */ /* 0x000fec0003800000 */
.L_x_35509:
[----:B------:R-:W-:Y:S01]  /*52d0*/  LOP3.LUT R11, R11, 0x80000000, R40, 0x48, !PT ;  /* 0x800000000b0b7812 */ /* 0x000fe200078e4828 */
[----:B------:R-:W-:Y:S06]  /*52e0*/  BRA `(.L_x_35515) ;  /* 0x00000000000c7947 */ /* 0x000fec0003800000 */
.L_x_35508:
[----:B------:R-:W0:Y:S01]  /*52f0*/  MUFU.RSQ R11, -QNAN ;  /* 0xffc00000000b7908 */ /* 0x000e220000001400 */
[----:B------:R-:W-:Y:S05]  /*5300*/  BRA `(.L_x_35515) ;  /* 0x0000000000047947 */ /* 0x000fea0003800000 */
.L_x_35507:
[----:B------:R-:W-:-:S07]  /*5310*/  FADD.FTZ R11, R24, R11 ;  /* 0x0000000b180b7221 */ /* 0x000fce0000010000 */
.L_x_35515:
[----:B------:R-:W-:Y:S05]  /*5320*/  BSYNC.RECONVERGENT B0 ;  /* 0x0000000000007941 */ /* 0x000fea0003800200 */
.L_x_35505:
[----:B------:R-:W-:-:S04]  /*5330*/  HFMA2 R29, -RZ, RZ, 0, 0 ;  /* 0x00000000ff1d7431 */ /* 0x000fc800000001ff */
[----:B0-----:R-:W-:Y:S05]  /*5340*/  RET.REL.NODEC R28 `(_Z15SoftmaxWarpImplI24ElementwiseScaleMaskLoadIffbE11DirectStoreIffEfLi2ELi20ELi32ELi1ELb0EL9Algorithm0EEvT_T0_ll) ;  /* 0xffffffac1c2c7950 */ /* 0x001fea0003c3ffff */
.L_x_35516:
        /* <DEDUP_REMOVED lines=11> */
.L_x_37964:


//--------------------- .text._Z15SoftmaxWarpImplI24ElementwiseScaleMaskLoadIffbE11DirectStoreIffEfLi2ELi18ELi32ELi1ELb1EL9Algorithm0EEvT_T0_ll --------------------------
	.section	.text._Z15SoftmaxWarpImplI24ElementwiseScaleMaskLoadIffbE11DirectStoreIffEfLi2ELi18ELi32ELi1ELb1EL9Algorithm0EEvT_T0_ll,"ax",@progbits
	.align	128
        .global         _Z15SoftmaxWarpImplI24ElementwiseScaleMaskLoadIffbE11DirectStoreIffEfLi2ELi18ELi32ELi1ELb1EL9Algorithm0EEvT_T0_ll
        .type           _Z15SoftmaxWarpImplI24ElementwiseScaleMaskLoadIffbE11DirectStoreIffEfLi2ELi18ELi32ELi1ELb1EL9Algorithm0EEvT_T0_ll,@function
        .size           _Z15SoftmaxWarpImplI24ElementwiseScaleMaskLoadIffbE11DirectStoreIffEfLi2ELi18ELi32ELi1ELb1EL9Algorithm0EEvT_T0_ll,(.L_x_37965 - _Z15SoftmaxWarpImplI24ElementwiseScaleMaskLoadIffbE11DirectStoreIffEfLi2ELi18ELi32ELi1ELb1EL9Algorithm0EEvT_T0_ll)
        .other          _Z15SoftmaxWarpImplI24ElementwiseScaleMaskLoadIffbE11DirectStoreIffEfLi2ELi18ELi32ELi1ELb1EL9Algorithm0EEvT_T0_ll,@"STO_CUDA_ENTRY STV_DEFAULT"
_Z15SoftmaxWarpImplI24ElementwiseScaleMaskLoadIffbE11DirectStoreIffEfLi2ELi18ELi32ELi1ELb1EL9Algorithm0EEvT_T0_ll:
.text._Z15SoftmaxWarpImplI24ElementwiseScaleMaskLoadIffbE11DirectStoreIffEfLi2ELi18ELi32ELi1ELb1EL9Algorithm0EEvT_T0_ll:
        /* <DEDUP_REMOVED lines=26> */
.L_x_35517:
        /* <DEDUP_REMOVED lines=22> */
[----:B------:R-:W-:-:S07]  /*0300*/  IADD3 R17, PT, PT, R0, 0x200, RZ ;  /* 0x0000020000117810 */ /* 0x000fce0007ffe0ff */
.L_x_35592:
        /* <DEDUP_REMOVED lines=46> */
.L_x_35520:
[----:B------:R-:W-:Y:S05]  /*05f0*/  BSYNC.RECONVERGENT B1 ;  /* 0x0000000000017941 */ /* 0x000fea0003800200 */
.L_x_35519:
        /* <DEDUP_REMOVED lines=38> */
.L_x_35522:
[----:B------:R-:W-:Y:S05]  /*0860*/  BSYNC.RECONVERGENT B1 ;  /* 0x0000000000017941 */ /* 0x000fea0003800200 */
.L_x_35521:
        /* <DEDUP_REMOVED lines=40> */
.L_x_35524:
[----:B------:R-:W-:Y:S05]  /*0af0*/  BSYNC.RECONVERGENT B1 ;  /* 0x0000000000017941 */ /* 0x000fea0003800200 */
.L_x_35523:
        /* <DEDUP_REMOVED lines=38> */
.L_x_35526:
[----:B------:R-:W-:Y:S05]  /*0d60*/  BSYNC.RECONVERGENT B1 ;  /* 0x0000000000017941 */ /* 0x000fea0003800200 */
.L_x_35525:
        /* <DEDUP_REMOVED lines=16> */
[----:B------:R-:W-:Y:S01]  /*0e70*/  MOV R26, 0xff800000 ;  /* 0xff800000001a7802 */ /* 0x000fe20000000f00 */
[----:B------:R-:W-:Y:S06]  /*0e80*/  @P4 BRA `(.L_x_35528) ;  /* 0x0000000000844947 */ /* 0x000fec0003800000 */
        /* <DEDUP_REMOVED lines=33> */
.L_x_35528:
[----:B------:R-:W-:Y:S05]  /*10a0*/  BSYNC.RECONVERGENT B1 ;  /* 0x0000000000017941 */ /* 0x000fea0003800200 */
.L_x_35527:
        /* <DEDUP_REMOVED lines=35> */
.L_x_35530:
[----:B------:R-:W-:Y:S05]  /*12e0*/  BSYNC.RECONVERGENT B1 ;  /* 0x0000000000017941 */ /* 0x000fea0003800200 */
.L_x_35529:
[----:B------:R-:W-:Y:S04]  /*12f0*/  BSSY.RECONVERGENT B1, `(.L_x_35531) ;  /* 0x0000022000017945 */ /* 0x000fe80003800200 */
[----:B------:R-:W-:Y:S05]  /*1300*/  @P2 BRA `(.L_x_35532) ;  /* 0x0000000000802947 */ /* 0x000fea0003800000 */
        /* <DEDUP_REMOVED lines=32> */
.L_x_35532:
[----:B------:R-:W-:Y:S05]  /*1510*/  BSYNC.RECONVERGENT B1 ;  /* 0x0000000000017941 */ /* 0x000fea0003800200 */
.L_x_35531:
        /* <DEDUP_REMOVED lines=35> */
.L_x_35534:
[----:B------:R-:W-:Y:S05]  /*1750*/  BSYNC.RECONVERGENT B1 ;  /* 0x0000000000017941 */ /* 0x000fea0003800200 */
.L_x_35533:
        /* <DEDUP_REMOVED lines=35> */
.L_x_35536:
[----:B------:R-:W-:Y:S05]  /*1990*/  BSYNC.RECONVERGENT B1 ;  /* 0x0000000000017941 */ /* 0x000fea0003800200 */
.L_x_35535:
        /* <DEDUP_REMOVED lines=41> */
[----:B------:R-:W-:Y:S01]  /*1c30*/  FFMA R58, R58, 1.925963033500011079e-08, R21 ;  /* 0x32a570603a3a7823 */ /* 0x000fe20000000015 */
        /* <DEDUP_REMOVED lines=8> */
[----:B------:R-:W-:Y:S01]  /*1cc0*/  MUFU.EX2 R58, R58 ;  /* 0x0000003a003a7308 */ /* 0x000fe20000000800 */
[----:B------:R-:W-:Y:S01]  /*1cd0*/  FFMA R21, R54, 1.4426950216293334961, -R21 ;  /* 0x3fb8aa3b36157823 */ /* 0x000fe20000000815 */
[----:B------:R-:W-:Y:S01]  /*1ce0*/  FFMA R23, R56, 1.4426950216293334961, -R23 ;  /* 0x3fb8aa3b38177823 */ /* 0x000fe20000000817 */
[----:B------:R-:W-:Y:S01]  /*1cf0*/  SHF.L.U32 R13, R13, 0x17, RZ ;  /* 0x000000170d0d7819 */ /* 0x000fe200000006ff */
[-C--:B------:R-:W-:Y:S01]  /*1d00*/  FFMA.SAT R37, R44, R11.reuse, 0.5 ;  /* 0x3f0000002c257423 */ /* 0x080fe2000000200b */
[----:B------:R-:W-:Y:S01]  /*1d10*/  FFMA R54, R54, 1.925963033500011079e-08, R21 ;  /* 0x32a5706036367823 */ /* 0x000fe20000000015 */
[----:B------:R-:W-:Y:S01]  /*1d20*/  FFMA R56, R56, 1.925963033500011079e-08, R23 ;  /* 0x32a5706038387823 */ /* 0x000fe20000000017 */
[----:B------:R-:W-:Y:S01]  /*1d30*/  FFMA.SAT R23, R48, R11, 0.5 ;  /* 0x3f00000030177423 */ /* 0x000fe2000000200b */
[----:B------:R-:W-:Y:S01]  /*1d40*/  FADD R21, R29, -12583039 ;  /* 0xcb40007f1d157421 */ /* 0x000fe20000000000 */
[-C--:B------:R-:W-:Y:S01]  /*1d50*/  FFMA.RM R37, R37, R12.reuse, 12582913 ;  /* 0x4b40000125257423 */ /* 0x080fe2000000400c */
[----:B------:R-:W0:Y:S01]  /*1d60*/  MUFU.EX2 R52, R52 ;  /* 0x0000003400347308 */ /* 0x000e220000000800 */
[----:B------:R-:W-:Y:S01]  /*1d70*/  FFMA.RM R23, R23, R12, 12582913 ;  /* 0x4b40000117177423 */ /* 0x000fe2000000400c */
[----:B------:R-:W-:Y:S01]  /*1d80*/  FFMA R21, R50, 1.4426950216293334961, -R21 ;  /* 0x3fb8aa3b32157823 */ /* 0x000fe20000000815 */
[----:B------:R-:W-:Y:S01]  /*1d90*/  SHF.L.U32 R19, R19, 0x17, RZ ;  /* 0x0000001713137819 */ /* 0x000fe200000006ff */
[----:B------:R-:W-:-:S02]  /*1da0*/  IMAD.SHL.U32 R15, R15, 0x800000, RZ ;  /* 0x008000000f0f7824 */ /* 0x000fc400078e00ff */
[----:B------:R-:W-:Y:S01]  /*1db0*/  FADD R25, R23, -12583039 ;  /* 0xcb40007f17197421 */ /* 0x000fe20000000000 */
[----:B------:R-:W-:Y:S01]  /*1dc0*/  FFMA R50, R50, 1.925963033500011079e-08, R21 ;  /* 0x32a5706032327823 */ /* 0x000fe20000000015 */
[----:B------:R-:W-:Y:S01]  /*1dd0*/  FFMA.SAT R21, R36, R11, 0.5 ;  /* 0x3f00000024157423 */ /* 0x000fe2000000200b */
[----:B------:R-:W2:Y:S01]  /*1de0*/  MUFU.EX2 R56, R56 ;  /* 0x0000003800387308 */ /* 0x000ea20000000800 */
[----:B------:R-:W-:Y:S01]  /*1df0*/  FFMA R25, R48, 1.4426950216293334961, -R25 ;  /* 0x3fb8aa3b30197823 */ /* 0x000fe20000000819 */
[----:B------:R-:W-:Y:S01]  /*1e00*/  SHF.L.U32 R29, R29, 0x17, RZ ;  /* 0x000000171d1d7819 */ /* 0x000fe200000006ff */
[----:B------:R-:W-:Y:S01]  /*1e10*/  FFMA.RM R21, R21, R12, 12582913 ;  /* 0x4b40000115157423 */ /* 0x000fe2000000400c */
[----:B------:R-:W-:Y:S01]  /*1e20*/  SHF.L.U32 R32, R32, 0x17, RZ ;  /* 0x0000001720207819 */ /* 0x000fe200000006ff */
[----:B------:R-:W-:Y:S01]  /*1e30*/  FFMA R48, R48, 1.925963033500011079e-08, R25 ;  /* 0x32a5706030307823 */ /* 0x000fe20000000019 */
[----:B------:R-:W-:Y:S01]  /*1e40*/  SHF.L.U32 R23, R23, 0x17, RZ ;  /* 0x0000001717177819 */ /* 0x000fe200000006ff */
[----:B------:R-:W-:Y:S01]  /*1e50*/  FADD R25, R21, -12583039 ;  /* 0xcb40007f15197421 */ /* 0x000fe20000000000 */
[----:B------:R-:W3:Y:S01]  /*1e60*/  MUFU.EX2 R50, R50 ;  /* 0x0000003200327308 */ /* 0x000ee20000000800 */
[----:B0-----:R-:W-:Y:S01]  /*1e70*/  FMUL R38, R19, R52 ;  /* 0x0000003413267220 */ /* 0x001fe20000400000 */
[----:B------:R-:W-:Y:S01]  /*1e80*/  SHF.L.U32 R21, R21, 0x17, RZ ;  /* 0x0000001715157819 */ /* 0x000fe200000006ff */
[----:B------:R-:W-:-:S04]  /*1e90*/  FFMA R25, R36, 1.4426950216293334961, -R25 ;  /* 0x3fb8aa3b24197823 */ /* 0x000fc80000000819 */
[----:B------:R-:W-:Y:S01]  /*1ea0*/  FFMA R27, R36, 1.925963033500011079e-08, R25 ;  /* 0x32a57060241b7823 */ /* 0x000fe20000000019 */
[-C--:B------:R-:W-:Y:S01]  /*1eb0*/  FFMA.SAT R25, R46, R11.reuse, 0.5 ;  /* 0x3f0000002e197423 */ /* 0x080fe2000000200b */
[----:B------:R-:W-:Y:S01]  /*1ec0*/  FMUL R36, R13, R58 ;  /* 0x0000003a0d247220 */ /* 0x000fe20000400000 */
[----:B--2---:R-:W-:Y:S01]  /*1ed0*/  FMUL R34, R15, R56 ;  /* 0x000000380f227220 */ /* 0x004fe20000400000 */
[----:B------:R-:W-:Y:S01]  /*1ee0*/  FFMA.SAT R15, R40, R11, 0.5 ;  /* 0x3f000000280f7423 */ /* 0x000fe2000000200b */
[-C--:B------:R-:W-:Y:S01]  /*1ef0*/  FFMA.RM R25, R25, R12.reuse, 12582913 ;  /* 0x4b40000119197423 */ /* 0x080fe2000000400c */
[----:B------:R-:W0:Y:S02]  /*1f00*/  MUFU.EX2 R35, R54 ;  /* 0x0000003600237308 */ /* 0x000e240000000800 */
[----:B------:R-:W-:Y:S01]  /*1f10*/  FFMA.RM R15, R15, R12, 12582913 ;  /* 0x4b4000010f0f7423 */ /* 0x000fe2000000400c */
[----:B------:R-:W-:Y:S01]  /*1f20*/  FADD R13, R25, -12583039 ;  /* 0xcb40007f190d7421 */ /* 0x000fe20000000000 */
[----:B---3--:R-:W-:Y:S01]  /*1f30*/  FMUL R33, R29, R50 ;  /* 0x000000321d217220 */ /* 0x008fe20000400000 */
[----:B------:R-:W-:-:S02]  /*1f40*/  IMAD.SHL.U32 R25, R25, 0x800000, RZ ;  /* 0x0080000019197824 */ /* 0x000fc400078e00ff */
[C---:B------:R-:W-:Y:S01]  /*1f50*/  FFMA R13, R46.reuse, 1.4426950216293334961, -R13 ;  /* 0x3fb8aa3b2e0d7823 */ /* 0x040fe2000000080d */
[----:B------:R-:W2:Y:S03]  /*1f60*/  MUFU.EX2 R48, R48 ;  /* 0x0000003000307308 */ /* 0x000ea60000000800 */
[----:B------:R-:W-:Y:S01]  /*1f70*/  FFMA R46, R46, 1.925963033500011079e-08, R13 ;  /* 0x32a570602e2e7823 */ /* 0x000fe2000000000d */
[----:B------:R-:W-:-:S04]  /*1f80*/  FADD R13, R37, -12583039 ;  /* 0xcb40007f250d7421 */ /* 0x000fc80000000000 */
[----:B------:R-:W-:Y:S01]  /*1f90*/  FFMA R13, R44, 1.4426950216293334961, -R13 ;  /* 0x3fb8aa3b2c0d7823 */ /* 0x000fe2000000080d */
[----:B0-----:R-:W-:Y:S01]  /*1fa0*/  FMUL R35, R32, R35 ;  /* 0x0000002320237220 */ /* 0x001fe20000400000 */
[----:B------:R-:W-:Y:S02]  /*1fb0*/  MUFU.EX2 R46, R46 ;  /* 0x0000002e002e7308 */ /* 0x000fe40000000800 */
[----:B------:R-:W-:Y:S01]  /*1fc0*/  FFMA R44, R44, 1.925963033500011079e-08, R13 ;  /* 0x32a570602c2c7823 */ /* 0x000fe2000000000d */
[----:B------:R-:W-:-:S04]  /*1fd0*/  FFMA.SAT R13, R42, R11, 0.5 ;  /* 0x3f0000002a0d7423 */ /* 0x000fc8000000200b */
[----:B------:R-:W-:Y:S01]  /*1fe0*/  FFMA.RM R13, R13, R12, 12582913 ;  /* 0x4b4000010d0d7423 */ /* 0x000fe2000000400c */
[----:B--2---:R-:W-:Y:S01]  /*1ff0*/  FMUL R32, R23, R48 ;  /* 0x0000003017207220 */ /* 0x004fe20000400000 */
[----:B------:R-:W-:Y:S01]  /*2000*/  FFMA.SAT R23, R20, R11, 0.5 ;  /* 0x3f00000014177423 */ /* 0x000fe2000000200b */
[----:B------:R-:W0:Y:S01]  /*2010*/  MUFU.EX2 R44, R44 ;  /* 0x0000002c002c7308 */ /* 0x000e220000000800 */
[----:B------:R-:W-:Y:S02]  /*2020*/  FADD R19, R13, -12583039 ;  /* 0xcb40007f0d137421 */ /* 0x000fe40000000000 */
[----:B------:R-:W-:Y:S02]  /*2030*/  FFMA.RM R23, R23, R12, 12582913 ;  /* 0x4b40000117177423 */ /* 0x000fe4000000400c */
[----:B------:R-:W-:-:S04]  /*2040*/  FFMA R19, R42, 1.4426950216293334961, -R19 ;  /* 0x3fb8aa3b2a137823 */ /* 0x000fc80000000813 */
[----:B------:R-:W-:Y:S01]  /*2050*/  FFMA R42, R42, 1.925963033500011079e-08, R19 ;  /* 0x32a570602a2a7823 */ /* 0x000fe20000000013 */
[C---:B------:R-:W-:Y:S01]  /*2060*/  FADD R19, R15.reuse, -12583039 ;  /* 0xcb40007f0f137421 */ /* 0x040fe20000000000 */
[----:B------:R-:W-:Y:S02]  /*2070*/  SHF.L.U32 R15, R15, 0x17, RZ ;  /* 0x000000170f0f7819 */ /* 0x000fe400000006ff */
[----:B------:R2:W-:Y:S01]  /*2080*/  MUFU.EX2 R47, R42 ;  /* 0x0000002a002f7308 */ /* 0x0005e20000000800 */
[----:B------:R-:W-:-:S04]  /*2090*/  FFMA R19, R40, 1.4426950216293334961, -R19 ;  /* 0x3fb8aa3b28137823 */ /* 0x000fc80000000813 */
[----:B------:R-:W-:Y:S01]  /*20a0*/  FFMA R40, R40, 1.925963033500011079e-08, R19 ;  /* 0x32a5706028287823 */ /* 0x000fe20000000013 */
[----:B------:R-:W-:Y:S01]  /*20b0*/  FFMA.SAT R19, R28, R11, 0.5 ;  /* 0x3f0000001c137423 */ /* 0x000fe2000000200b */
[----:B--2---:R-:W-:-:S03]  /*20c0*/  SHF.L.U32 R42, R23, 0x17, RZ ;  /* 0x00000017172a7819 */ /* 0x004fc600000006ff */
[----:B------:R-:W-:Y:S01]  /*20d0*/  FFMA.RM R19, R19, R12, 12582913 ;  /* 0x4b40000113137423 */ /* 0x000fe2000000400c */
[----:B------:R-:W-:Y:S03]  /*20e0*/  MUFU.EX2 R40, R40 ;  /* 0x0000002800287308 */ /* 0x000fe60000000800 */
[C---:B------:R-:W-:Y:S01]  /*20f0*/  FADD R29, R19.reuse, -12583039 ;  /* 0xcb40007f131d7421 */ /* 0x040fe20000000000 */
[----:B------:R-:W-:-:S03]  /*2100*/  IMAD.SHL.U32 R19, R19, 0x800000, RZ ;  /* 0x0080000013137824 */ /* 0x000fc600078e00ff */
[----:B------:R-:W-:-:S04]  /*2110*/  FFMA R29, R28, 1.4426950216293334961, -R29 ;  /* 0x3fb8aa3b1c1d7823 */ /* 0x000fc8000000081d */
[----:B------:R-:W-:Y:S01]  /*2120*/  FFMA R39, R28, 1.925963033500011079e-08, R29 ;  /* 0x32a570601c277823 */ /* 0x000fe2000000001d */
[----:B------:R-:W-:Y:S01]  /*2130*/  FADD R29, R23, -12583039 ;  /* 0xcb40007f171d7421 */ /* 0x000fe20000000000 */
[----:B------:R2:W3:Y:S03]  /*2140*/  MUFU.EX2 R28, R27 ;  /* 0x0000001b001c7308 */ /* 0x0004e60000000800 */
[----:B------:R-:W-:-:S04]  /*2150*/  FFMA R29, R20, 1.4426950216293334961, -R29 ;  /* 0x3fb8aa3b141d7823 */ /* 0x000fc8000000081d */
[----:B------:R-:W-:Y:S01]  /*2160*/  FFMA R41, R20, 1.925963033500011079e-08, R29 ;  /* 0x32a5706014297823 */ /* 0x000fe2000000001d */
[-C--:B------:R-:W-:Y:S01]  /*2170*/  FFMA.SAT R29, R14, R11.reuse, 0.5 ;  /* 0x3f0000000e1d7423 */ /* 0x080fe2000000200b */
[----:B--2---:R-:W-:Y:S01]  /*2180*/  SHF.L.U32 R27, R37, 0x17, RZ ;  /* 0x00000017251b7819 */ /* 0x004fe200000006ff */
[----:B------:R-:W-:Y:S02]  /*2190*/  FFMA.SAT R37, R26, R11, 0.5 ;  /* 0x3f0000001a257423 */ /* 0x000fe4000000200b */
[----:B------:R-:W-:Y:S01]  /*21a0*/  FFMA.RM R20, R29, R12, 12582913 ;  /* 0x4b4000011d147423 */ /* 0x000fe2000000400c */
[----:B------:R-:W2:Y:S01]  /*21b0*/  MUFU.EX2 R41, R41 ;  /* 0x0000002900297308 */ /* 0x000ea20000000800 */
[----:B0-----:R-:W-:Y:S01]  /*21c0*/  FMUL R27, R27, R44 ;  /* 0x0000002c1b1b7220 */ /* 0x001fe20000400000 */
[----:B---3--:R-:W-:Y:S01]  /*21d0*/  FMUL R29, R21, R28 ;  /* 0x0000001c151d7220 */ /* 0x008fe20000400000 */
[----:B------:R-:W-:Y:S01]  /*21e0*/  FADD R21, R20, -12583039 ;  /* 0xcb40007f14157421 */ /* 0x000fe20000000000 */
[----:B------:R-:W-:-:S04]  /*21f0*/  FMUL R28, R25, R46 ;  /* 0x0000002e191c7220 */ /* 0x000fc80000400000 */
[----:B------:R-:W-:Y:S01]  /*2200*/  MUFU.EX2 R44, R39 ;  /* 0x00000027002c7308 */ /* 0x000fe20000000800 */
[----:B------:R-:W-:-:S04]  /*2210*/  FFMA R21, R14, 1.4426950216293334961, -R21 ;  /* 0x3fb8aa3b0e157823 */ /* 0x000fc80000000815 */
[----:B------:R-:W-:Y:S01]  /*2220*/  FFMA R45, R14, 1.925963033500011079e-08, R21 ;  /* 0x32a570600e2d7823 */ /* 0x000fe20000000015 */
[----:B------:R-:W-:Y:S01]  /*2230*/  FFMA.SAT R21, R22, R11, 0.5 ;  /* 0x3f00000016157423 */ /* 0x000fe2000000200b */
[----:B--2---:R-:W-:-:S03]  /*2240*/  FMUL R23, R42, R41 ;  /* 0x000000292a177220 */ /* 0x004fc60000400000 */
[----:B------:R-:W-:Y:S01]  /*2250*/  FFMA.RM R14, R21, R12, 12582913 ;  /* 0x4b400001150e7423 */ /* 0x000fe2000000400c */
[----:B------:R-:W0:Y:S03]  /*2260*/  MUFU.EX2 R45, R45 ;  /* 0x0000002d002d7308 */ /* 0x000e260000000800 */
[C---:B------:R-:W-:Y:S01]  /*2270*/  FADD R21, R14.reuse, -12583039 ;  /* 0xcb40007f0e157421 */ /* 0x040fe20000000000 */
[----:B------:R-:W-:-:S03]  /*2280*/  SHF.L.U32 R14, R14, 0x17, RZ ;  /* 0x000000170e0e7819 */ /* 0x000fc600000006ff */
[----:B------:R-:W-:-:S04]  /*2290*/  FFMA R21, R22, 1.4426950216293334961, -R21 ;  /* 0x3fb8aa3b16157823 */ /* 0x000fc80000000815 */
[----:B------:R-:W-:Y:S01]  /*22a0*/  FFMA R22, R22, 1.925963033500011079e-08, R21 ;  /* 0x32a5706016167823 */ /* 0x000fe20000000015 */
[----:B------:R-:W-:-:S03]  /*22b0*/  FFMA.SAT R21, R18, R11, 0.5 ;  /* 0x3f00000012157423 */ /* 0x000fc6000000200b */
[----:B------:R2:W-:Y:S01]  /*22c0*/  MUFU.EX2 R39, R22 ;  /* 0x0000001600277308 */ /* 0x0005e20000000800 */
[----:B------:R-:W-:-:S04]  /*22d0*/  FFMA.RM R21, R21, R12, 12582913 ;  /* 0x4b40000115157423 */ /* 0x000fc8000000400c */
[----:B------:R-:W-:-:S04]  /*22e0*/  FADD R25, R21, -12583039 ;  /* 0xcb40007f15197421 */ /* 0x000fc80000000000 */
[----:B------:R-:W-:Y:S01]  /*22f0*/  FFMA R25, R18, 1.4426950216293334961, -R25 ;  /* 0x3fb8aa3b12197823 */ /* 0x000fe20000000819 */
[----:B--2---:R-:W-:-:S03]  /*2300*/  SHF.L.U32 R22, R20, 0x17, RZ ;  /* 0x0000001714167819 */ /* 0x004fc600000006ff */
[----:B------:R-:W-:Y:S01]  /*2310*/  FFMA R18, R18, 1.925963033500011079e-08, R25 ;  /* 0x32a5706012127823 */ /* 0x000fe20000000019 */
[----:B------:R-:W-:Y:S01]  /*2320*/  FFMA.SAT R25, R24, R11, 0.5 ;  /* 0x3f00000018197423 */ /* 0x000fe2000000200b */
[----:B0-----:R-:W-:-:S03]  /*2330*/  FMUL R22, R22, R45 ;  /* 0x0000002d16167220 */ /* 0x001fc60000400000 */
[-C--:B------:R-:W-:Y:S01]  /*2340*/  FFMA.RM R11, R25, R12.reuse, 12582913 ;  /* 0x4b400001190b7423 */ /* 0x080fe2000000400c */
[----:B------:R-:W-:-:S03]  /*2350*/  FFMA.RM R12, R37, R12, 12582913 ;  /* 0x4b400001250c7423 */ /* 0x000fc6000000400c */
[----:B------:R-:W-:-:S04]  /*2360*/  FADD R25, R11, -12583039 ;  /* 0xcb40007f0b197421 */ /* 0x000fc80000000000 */
[----:B------:R-:W-:-:S04]  /*2370*/  FFMA R25, R24, 1.4426950216293334961, -R25 ;  /* 0x3fb8aa3b18197823 */ /* 0x000fc80000000819 */
[----:B------:R-:W-:Y:S01]  /*2380*/  FFMA R43, R24, 1.925963033500011079e-08, R25 ;  /* 0x32a57060182b7823 */ /* 0x000fe20000000019 */
[----:B------:R-:W-:-:S04]  /*2390*/  FADD R25, R12, -12583039 ;  /* 0xcb40007f0c197421 */ /* 0x000fc80000000000 */
[----:B------:R-:W-:-:S04]  /*23a0*/  FFMA R25, R26, 1.4426950216293334961, -R25 ;  /* 0x3fb8aa3b1a197823 */ /* 0x000fc80000000819 */
[----:B------:R-:W-:Y:S01]  /*23b0*/  FFMA R37, R26, 1.925963033500011079e-08, R25 ;  /* 0x32a570601a257823 */ /* 0x000fe20000000019 */
[----:B------:R-:W-:Y:S01]  /*23c0*/  FADD R25, RZ, R36 ;  /* 0x00000024ff197221 */ /* 0x000fe20000000000 */
[----:B------:R-:W-:-:S03]  /*23d0*/  SHF.L.U32 R26, R13, 0x17, RZ ;  /* 0x000000170d1a7819 */ /* 0x000fc600000006ff */
[----:B------:R-:W-:Y:S01]  /*23e0*/  FADD R24, R25, R38 ;  /* 0x0000002619187221 */ /* 0x000fe20000000000 */
[----:B------:R-:W0:Y:S01]  /*23f0*/  MUFU.EX2 R37, R37 ;  /* 0x0000002500257308 */ /* 0x000e220000000800 */
[----:B------:R-:W-:Y:S02]  /*2400*/  FMUL R26, R26, R47 ;  /* 0x0000002f1a1a7220 */ /* 0x000fe40000400000 */
[----:B------:R-:W-:-:S04]  /*2410*/  FADD R25, R24, R35 ;  /* 0x0000002318197221 */ /* 0x000fc80000000000 */
[----:B------:R-:W-:Y:S01]  /*2420*/  FADD R24, R25, R34 ;  /* 0x0000002219187221 */ /* 0x000fe20000000000 */
[----:B------:R-:W-:Y:S02]  /*2430*/  FMUL R25, R15, R40 ;  /* 0x000000280f197220 */ /* 0x000fe40000400000 */
[----:B------:R2:W3:Y:S01]  /*2440*/  MUFU.EX2 R15, R18 ;  /* 0x00000012000f7308 */ /* 0x0004e20000000800 */
[----:B------:R-:W-:-:S04]  /*2450*/  FADD R13, R24, R33 ;  /* 0x00000021180d7221 */ /* 0x000fc80000000000 */
[----:B------:R-:W-:-:S04]  /*2460*/  FADD R24, R13, R32 ;  /* 0x000000200d187221 */ /* 0x000fc80000000000 */
[----:B------:R-:W-:Y:S01]  /*2470*/  FADD R13, R24, R29 ;  /* 0x0000001d180d7221 */ /* 0x000fe20000000000 */
[----:B--2---:R-:W-:-:S03]  /*2480*/  SHF.L.U32 R18, R12, 0x17, RZ ;  /* 0x000000170c127819 */ /* 0x004fc600000006ff */
[----:B------:R-:W-:Y:S02]  /*2490*/  FADD R24, R13, R28 ;  /* 0x0000001c0d187221 */ /* 0x000fe40000000000 */
[----:B0-----:R-:W-:Y:S02]  /*24a0*/  FMUL R18, R18, R37 ;  /* 0x0000002512127220 */ /* 0x001fe40000400000 */
[----:B------:R-:W-:Y:S01]  /*24b0*/  FADD R13, R24, R27 ;  /* 0x0000001b180d7221 */ /* 0x000fe20000000000 */
[----:B------:R-:W-:Y:S01]  /*24c0*/  FMUL R24, R19, R44 ;  /* 0x0000002c13187220 */ /* 0x000fe20000400000 */
[----:B------:R-:W-:Y:S01]  /*24d0*/  SHF.L.U32 R19, R11, 0x17, RZ ;  /* 0x000000170b137819 */ /* 0x000fe200000006ff */
[----:B------:R-:W0:Y:S01]  /*24e0*/  MUFU.EX2 R44, R43 ;  /* 0x0000002b002c7308 */ /* 0x000e220000000800 */
[----:B------:R-:W-:-:S04]  /*24f0*/  FADD R40, R13, R26 ;  /* 0x0000001a0d287221 */ /* 0x000fc80000000000 */
[----:B------:R-:W-:-:S04]  /*2500*/  FADD R13, R40, R25 ;  /* 0x00000019280d7221 */ /* 0x000fc80000000000 */
[----:B------:R-:W-:-:S04]  /*2510*/  FADD R20, R13, R24 ;  /* 0x000000180d147221 */ /* 0x000fc80000000000 */
[----:B------:R-:W-:Y:S01]  /*2520*/  FADD R13, R20, R23 ;  /* 0x00000017140d7221 */ /* 0x000fe20000000000 */
[----:B------:R-:W-:Y:S02]  /*2530*/  IMAD.SHL.U32 R20, R21, 0x800000, RZ ;  /* 0x0080000015147824 */ /* 0x000fe400078e00ff */
[----:B------:R-:W-:Y:S01]  /*2540*/  FMUL R21, R14, R39 ;  /* 0x000000270e157220 */ /* 0x000fe20000400000 */
[----:B------:R-:W-:Y:S01]  /*2550*/  FADD R14, R13, R22 ;  /* 0x000000160d0e7221 */ /* 0x000fe20000000000 */
[----:B---3--:R-:W-:Y:S01]  /*2560*/  FMUL R20, R20, R15 ;  /* 0x0000000f14147220 */ /* 0x008fe20000400000 */
        /* <DEDUP_REMOVED lines=14> */
.L_x_35604:
        /* <DEDUP_REMOVED lines=12> */
[----:B-1----:R-:W-:Y:S05]  /*2710*/  CALL.REL.NOINC `($__internal_588_$__cuda_sm3x_div_rn_noftz_f32_slowpath) ;  /* 0x0000002800e87944 */ /* 0x002fea0003c00000 */
[----:B------:R-:W-:-:S07]  /*2720*/  IMAD.MOV.U32 R12, RZ, RZ, R11 ;  /* 0x000000ffff0c7224 */ /* 0x000fce00078e000b */
.L_x_35539:
[----:B------:R-:W-:Y:S05]  /*2730*/  BSYNC.RECONVERGENT B3 ;  /* 0x0000000000037941 */ /* 0x000fea0003800200 */
.L_x_35538:
        /* <DEDUP_REMOVED lines=12> */
[----:B-1----:R-:W-:Y:S05]  /*2800*/  CALL.REL.NOINC `($__internal_588_$__cuda_sm3x_div_rn_noftz_f32_slowpath) ;  /* 0x0000002800ac7944 */ /* 0x002fea0003c00000 */
[----:B------:R-:W-:-:S07]  /*2810*/  MOV R13, R11 ;  /* 0x0000000b000d7202 */ /* 0x000fce0000000f00 */
.L_x_35541:
[----:B------:R-:W-:Y:S05]  /*2820*/  BSYNC.RECONVERGENT B3 ;  /* 0x0000000000037941 */ /* 0x000fea0003800200 */
.L_x_35540:
        /* <DEDUP_REMOVED lines=12> */
[----:B-1----:R-:W-:Y:S05]  /*28f0*/  CALL.REL.NOINC `($__internal_588_$__cuda_sm3x_div_rn_noftz_f32_slowpath) ;  /* 0x0000002800707944 */ /* 0x002fea0003c00000 */
[----:B------:R-:W-:-:S07]  /*2900*/  MOV R14, R11 ;  /* 0x0000000b000e7202 */ /* 0x000fce0000000f00 */
.L_x_35543:
[----:B------:R-:W-:Y:S05]  /*2910*/  BSYNC.RECONVERGENT B3 ;  /* 0x0000000000037941 */ /* 0x000fea0003800200 */
.L_x_35542:
        /* <DEDUP_REMOVED lines=12> */
[----:B-1----:R-:W-:Y:S05]  /*29e0*/  CALL.REL.NOINC `($__internal_588_$__cuda_sm3x_div_rn_noftz_f32_slowpath) ;  /* 0x0000002800347944 */ /* 0x002fea0003c00000 */
[----:B------:R-:W-:-:S07]  /*29f0*/  MOV R15, R11 ;  /* 0x0000000b000f7202 */ /* 0x000fce0000000f00 */
.L_x_35545:
[----:B------:R-:W-:Y:S05]  /*2a00*/  BSYNC.RECONVERGENT B3 ;  /* 0x0000000000037941 */ /* 0x000fea0003800200 */
.L_x_35544:
        /* <DEDUP_REMOVED lines=13> */
[----:B------:R-:W-:-:S07]  /*2ae0*/  IMAD.MOV.U32 R34, RZ, RZ, R11 ;  /* 0x000000ffff227224 */ /* 0x000fce00078e000b */
.L_x_35547:
[----:B------:R-:W-:Y:S05]  /*2af0*/  BSYNC.RECONVERGENT B3 ;  /* 0x0000000000037941 */ /* 0x000fea0003800200 */
.L_x_35546:
        /* <DEDUP_REMOVED lines=14> */
.L_x_35549:
[----:B------:R-:W-:Y:S05]  /*2be0*/  BSYNC.RECONVERGENT B3 ;  /* 0x0000000000037941 */ /* 0x000fea0003800200 */
.L_x_35548:
        /* <DEDUP_REMOVED lines=14> */
.L_x_35551:
[----:B------:R-:W-:Y:S05]  /*2cd0*/  BSYNC.RECONVERGENT B3 ;  /* 0x0000000000037941 */ /* 0x000fea0003800200 */
.L_x_35550:
        /* <DEDUP_REMOVED lines=14> */
.L_x_35553:
[----:B------:R-:W-:Y:S05]  /*2dc0*/  BSYNC.RECONVERGENT B3 ;  /* 0x0000000000037941 */ /* 0x000fea0003800200 */
.L_x_35552:
        /* <DEDUP_REMOVED lines=14> */
.L_x_35555:
[----:B------:R-:W-:Y:S05]  /*2eb0*/  BSYNC.RECONVERGENT B3 ;  /* 0x0000000000037941 */ /* 0x000fea0003800200 */
.L_x_35554:
        /* <DEDUP_REMOVED lines=14> */
.L_x_35557:
[----:B------:R-:W-:Y:S05]  /*2fa0*/  BSYNC.RECONVERGENT B3 ;  /* 0x0000000000037941 */ /* 0x000fea0003800200 */
.L_x_35556:
        /* <DEDUP_REMOVED lines=14> */
.L_x_35559:
[----:B------:R-:W-:Y:S05]  /*3090*/  BSYNC.RECONVERGENT B3 ;  /* 0x0000000000037941 */ /* 0x000fea0003800200 */
.L_x_35558:
        /* <DEDUP_REMOVED lines=14> */
.L_x_35561:
[----:B------:R-:W-:Y:S05]  /*3180*/  BSYNC.RECONVERGENT B3 ;  /* 0x0000000000037941 */ /* 0x000fea0003800200 */
.L_x_35560:
        /* <DEDUP_REMOVED lines=14> */
.L_x_35563:
[----:B------:R-:W-:Y:S05]  /*3270*/  BSYNC.RECONVERGENT B3 ;  /* 0x0000000000037941 */ /* 0x000fea0003800200 */
.L_x_35562:
        /* <DEDUP_REMOVED lines=14> */
.L_x_35565:
[----:B------:R-:W-:Y:S05]  /*3360*/  BSYNC.RECONVERGENT B3 ;  /* 0x0000000000037941 */ /* 0x000fea0003800200 */
.L_x_35564:
        /* <DEDUP_REMOVED lines=14> */
.L_x_35567:
[----:B------:R-:W-:Y:S05]  /*3450*/  BSYNC.RECONVERGENT B3 ;  /* 0x0000000000037941 */ /* 0x000fea0003800200 */
.L_x_35566:
        /* <DEDUP_REMOVED lines=14> */
.L_x_35569:
[----:B------:R-:W-:Y:S05]  /*3540*/  BSYNC.RECONVERGENT B3 ;  /* 0x0000000000037941 */ /* 0x000fea0003800200 */
.L_x_35568:
        /* <DEDUP_REMOVED lines=14> */
.L_x_35571:
[----:B------:R-:W-:Y:S05]  /*3630*/  BSYNC.RECONVERGENT B3 ;  /* 0x0000000000037941 */ /* 0x000fea0003800200 */
.L_x_35570:
        /* <DEDUP_REMOVED lines=14> */
.L_x_35573:
[----:B------:R-:W-:Y:S05]  /*3720*/  BSYNC.RECONVERGENT B3 ;  /* 0x0000000000037941 */ /* 0x000fea0003800200 */
.L_x_35572:
[----:B------:R-:W0:Y:S01]  /*3730*/  LDC.64 R18, c[0x0][0x3b8] ;  /* 0x0000ee00ff127b82 */ /* 0x000e220000000a00 */
[----:B------:R-:W-:Y:S01]  /*3740*/  BSSY.RECONVERGENT B1, `(.L_x_35574) ;  /* 0x0000016000017945 */ /* 0x000fe20003800200 */
[-C--:B0-----:R-:W-:Y:S02]  /*3750*/  ISETP.GE.U32.AND P1, PT, R5, R18.reuse, PT ;  /* 0x000000120500720c */ /* 0x081fe40003f26070 */
        /* <DEDUP_REMOVED lines=20> */
.L_x_35575:
[----:B------:R-:W-:Y:S05]  /*38a0*/  BSYNC.RECONVERGENT B1 ;  /* 0x0000000000017941 */ /* 0x000fea0003800200 */
.L_x_35574:
        /* <DEDUP_REMOVED lines=18> */
.L_x_35577:
[----:B------:R-:W-:Y:S05]  /*39d0*/  BSYNC.RECONVERGENT B1 ;  /* 0x0000000000017941 */ /* 0x000fea0003800200 */
.L_x_35576:
        /* <DEDUP_REMOVED lines=30> */
.L_x_35579:
[----:B------:R-:W-:Y:S05]  /*3bc0*/  BSYNC.RECONVERGENT B1 ;  /* 0x0000000000017941 */ /* 0x000fea0003800200 */
.L_x_35578:
        /* <DEDUP_REMOVED lines=18> */
.L_x_35581:
[----:B------:R-:W-:Y:S05]  /*3cf0*/  BSYNC.RECONVERGENT B1 ;  /* 0x0000000000017941 */ /* 0x000fea0003800200 */
.L_x_35580:
        /* <DEDUP_REMOVED lines=18> */
.L_x_35583:
[----:B------:R-:W-:Y:S05]  /*3e20*/  BSYNC.RECONVERGENT B1 ;  /* 0x0000000000017941 */ /* 0x000fea0003800200 */
.L_x_35582:
        /* <DEDUP_REMOVED lines=18> */
.L_x_35585:
[----:B------:R-:W-:Y:S05]  /*3f50*/  BSYNC.RECONVERGENT B1 ;  /* 0x0000000000017941 */ /* 0x000fea0003800200 */
.L_x_35584:
[----:B------:R-:W-:Y:S04]  /*3f60*/  BSSY.RECONVERGENT B1, `(.L_x_35586) ;  /* 0x0000011000017945 */ /* 0x000fe80003800200 */
[----:B------:R-:W-:Y:S05]  /*3f70*/  @P2 BRA `(.L_x_35587) ;  /* 0x00000000003c2947 */ /* 0x000fea0003800000 */
[----:B------:R-:W-:Y:S01]  /*3f80*/  MOV R11, RZ ;  /* 0x000000ff000b7202 */ /* 0x000fe20000000f00 */
        /* <DEDUP_REMOVED lines=14> */
.L_x_35587:
[----:B------:R-:W-:Y:S05]  /*4070*/  BSYNC.RECONVERGENT B1 ;  /* 0x0000000000017941 */ /* 0x000fea0003800200 */
.L_x_35586:
        /* <DEDUP_REMOVED lines=18> */
.L_x_35589:
[----:B------:R-:W-:Y:S05]  /*41a0*/  BSYNC.RECONVERGENT B1 ;  /* 0x0000000000017941 */ /* 0x000fea0003800200 */
.L_x_35588:
        /* <DEDUP_REMOVED lines=18> */
.L_x_35591:
[----:B------:R-:W-:Y:S05]  /*42d0*/  BSYNC.RECONVERGENT B1 ;  /* 0x0000000000017941 */ /* 0x000fea0003800200 */
.L_x_35590:
[----:B------:R-:W-:-:S04]  /*42e0*/  IADD3 R2, P0, PT, R4, R2, RZ ;  /* 0x0000000204027210 */ /* 0x000fc80007f1e0ff */
[----:B------:R-:W-:Y:S02]  /*42f0*/  LEA.HI.X.SX32 R3, R4, R3, 0x1, P0 ;  /* 0x0000000304037211 */ /* 0x000fe400000f0eff */
[----:B------:R-:W-:-:S04]  /*4300*/  ISETP.GE.U32.AND P0, PT, R2, UR46, PT ;  /* 0x0000002e02007c0c */ /* 0x000fc8000bf06070 */
[----:B------:R-:W-:-:S13]  /*4310*/  ISETP.GE.AND.EX P0, PT, R3, UR47, PT, P0 ;  /* 0x0000002f03007c0c */ /* 0x000fda000bf06300 */
[----:B------:R-:W-:Y:S05]  /*4320*/  @!P0 BRA `(.L_x_35592) ;  /* 0xffffffbc00f88947 */ /* 0x000fea000383ffff */
[----:B------:R-:W-:Y:S05]  /*4330*/  BSYNC B0 ;  /* 0x0000000000007941 */ /* 0x000fea0003800000 */
.L_x_35518:
[----:B------:R-:W-:Y:S05]  /*4340*/  EXIT ;  /* 0x000000000000794d */ /* 0x000fea0003800000 */
.L_x_35537:
[----:B------:R-:W-:Y:S01]  /*4350*/  HFMA2 R12, -RZ, RZ, 0, 9.5367431640625e-07 ;  /* 0x00000010ff0c7431 */ /* 0x000fe200000001ff */
[----:B------:R-:W-:Y:S01]  /*4360*/  BSSY B1, `(.L_x_35593) ;  /* 0x0000006000017945 */ /* 0x000fe20003800000 */
[----:B------:R-:W-:Y:S01]  /*4370*/  IMAD.MOV.U32 R11, RZ, RZ, 0x1f ;  /* 0x0000001fff0b7424 */ /* 0x000fe200078e00ff */
[----:B------:R-:W-:-:S07]  /*4380*/  MOV R15, 0xffffffff ;  /* 0xffffffff000f7802 */ /* 0x000fce0000000f00 */
[----:B-1----:R-:W-:Y:S05]  /*4390*/  WARPSYNC.COLLECTIVE R15, `(.L_x_35594) ;  /* 0x000000000f087348 */ /* 0x002fea0003c00000 */
[----:B------:R0:W2:Y:S02]  /*43a0*/  SHFL.BFLY P6, R14, R13, R12, R11 ;  /* 0x0c00000c0d0e7389 */ /* 0x0000a400000c000b */
[----:B012---:R-:W-:Y:S05]  /*43b0*/  ENDCOLLECTIVE ;  /* 0x000000000000791b */ /* 0x007fea0003800000 */
.L_x_35594:
[----:B------:R-:W-:Y:S05]  /*43c0*/  BSYNC B1 ;  /* 0x0000000000017941 */ /* 0x000fea0003800000 */
.L_x_35593:
        /* <DEDUP_REMOVED lines=9> */
.L_x_35595:
[----:B------:R-:W-:Y:S01]  /*4460*/  HFMA2 R12, -RZ, RZ, 0, 2.384185791015625e-07 ;  /* 0x00000004ff0c7431 */ /* 0x000fe200000001ff */
[----:B------:R-:W-:-:S05]  /*4470*/  FMNMX R36, R13, R14, !PT ;  /* 0x0000000e0d247209 */ /* 0x000fca0007800000 */
[----:B------:R-:W-:-:S07]  /*4480*/  IMAD.MOV.U32 R13, RZ, RZ, R36 ;  /* 0x000000ffff0d7224 */ /* 0x000fce00078e0024 */
[----:B------:R-:W-:Y:S05]  /*4490*/  WARPSYNC.COLLECTIVE R15, `(.L_x_35596) ;  /* 0x000000000f087348 */ /* 0x000fea0003c00000 */
[----:B------:R0:W1:Y:S02]  /*44a0*/  SHFL.BFLY P6, R14, R13, R12, R11 ;  /* 0x0c00000c0d0e7389 */ /* 0x00006400000c000b */
[----:B01----:R-:W-:Y:S05]  /*44b0*/  ENDCOLLECTIVE ;  /* 0x000000000000791b */ /* 0x003fea0003800000 */
.L_x_35596:
[----:B------:R-:W-:Y:S01]  /*44c0*/  HFMA2 R12, -RZ, RZ, 0, 1.1920928955078125e-07 ;  /* 0x00000002ff0c7431 */ /* 0x000fe200000001ff */
[----:B------:R-:W-:-:S04]  /*44d0*/  FMNMX R37, R36, R14, !PT ;  /* 0x0000000e24257209 */ /* 0x000fc80007800000 */
[----:B------:R-:W-:-:S07]  /*44e0*/  MOV R13, R37 ;  /* 0x00000025000d7202 */ /* 0x000fce0000000f00 */
[----:B------:R-:W-:Y:S05]  /*44f0*/  WARPSYNC.COLLECTIVE R15, `(.L_x_35597) ;  /* 0x000000000f087348 */ /* 0x000fea0003c00000 */
[----:B------:R0:W1:Y:S02]  /*4500*/  SHFL.BFLY P6, R14, R13, R12, R11 ;  /* 0x0c00000c0d0e7389 */ /* 0x00006400000c000b */
[----:B01----:R-:W-:Y:S05]  /*4510*/  ENDCOLLECTIVE ;  /* 0x000000000000791b */ /* 0x003fea0003800000 */
.L_x_35597:
[----:B------:R-:W-:Y:S01]  /*4520*/  IMAD.MOV.U32 R12, RZ, RZ, 0x1 ;  /* 0x00000001ff0c7424 */ /* 0x000fe200078e00ff */
[----:B------:R-:W-:-:S04]  /*4530*/  FMNMX R40, R37, R14, !PT ;  /* 0x0000000e25287209 */ /* 0x000fc80007800000 */
[----:B------:R-:W-:-:S07]  /*4540*/  MOV R13, R40 ;  /* 0x00000028000d7202 */ /* 0x000fce0000000f00 */
[----:B------:R-:W-:Y:S05]  /*4550*/  WARPSYNC.COLLECTIVE R15, `(.L_x_35598) ;  /* 0x000000000f087348 */ /* 0x000fea0003c00000 */
[----:B------:R0:W1:Y:S02]  /*4560*/  SHFL.BFLY P6, R14, R13, R12, R11 ;  /* 0x0c00000c0d0e7389 */ /* 0x00006400000c000b */
[----:B01----:R-:W-:Y:S05]  /*4570*/  ENDCOLLECTIVE ;  /* 0x000000000000791b */ /* 0x003fea0003800000 */
.L_x_35598:
        /* <DEDUP_REMOVED lines=187> */
.L_x_35599:
[----:B------:R-:W-:Y:S02]  /*5130*/  IMAD.MOV.U32 R12, RZ, RZ, 0x8 ;  /* 0x00000008ff0c7424 */ /* 0x000fe400078e00ff */
[----:B------:R-:W-:-:S05]  /*5140*/  FADD R37, R13, R14 ;  /* 0x0000000e0d257221 */ /* 0x000fca0000000000 */
[----:B------:R-:W-:-:S07]  /*5150*/  MOV R13, R37 ;  /* 0x00000025000d7202 */ /* 0x000fce0000000f00 */
[----:B------:R-:W-:Y:S05]  /*5160*/  WARPSYNC.COLLECTIVE R15, `(.L_x_35600) ;  /* 0x000000000f087348 */ /* 0x000fea0003c00000 */
[----:B------:R0:W1:Y:S02]  /*5170*/  SHFL.BFLY P6, R14, R13, R12, R11 ;  /* 0x0c00000c0d0e7389 */ /* 0x00006400000c000b */
[----:B01----:R-:W-:Y:S05]  /*5180*/  ENDCOLLECTIVE ;  /* 0x000000000000791b */ /* 0x003fea0003800000 */
.L_x_35600:
[----:B------:R-:W-:Y:S02]  /*5190*/  HFMA2 R12, -RZ, RZ, 0, 2.384185791015625e-07 ;  /* 0x00000004ff0c7431 */ /* 0x000fe400000001ff */
[----:B------:R-:W-:-:S05]  /*51a0*/  FADD R39, R37, R14 ;  /* 0x0000000e25277221 */ /* 0x000fca0000000000 */
[----:B------:R-:W-:-:S07]  /*51b0*/  MOV R13, R39 ;  /* 0x00000027000d7202 */ /* 0x000fce0000000f00 */
[----:B------:R-:W-:Y:S05]  /*51c0*/  WARPSYNC.COLLECTIVE R15, `(.L_x_35601) ;  /* 0x000000000f087348 */ /* 0x000fea0003c00000 */
[----:B------:R0:W1:Y:S02]  /*51d0*/  SHFL.BFLY P6, R14, R13, R12, R11 ;  /* 0x0c00000c0d0e7389 */ /* 0x00006400000c000b */
[----:B01----:R-:W-:Y:S05]  /*51e0*/  ENDCOLLECTIVE ;  /* 0x000000000000791b */ /* 0x003fea0003800000 */
.L_x_35601:
[----:B------:R-:W-:Y:S02]  /*51f0*/  HFMA2 R12, -RZ, RZ, 0, 1.1920928955078125e-07 ;  /* 0x00000002ff0c7431 */ /* 0x000fe400000001ff */
[----:B------:R-:W-:-:S05]  /*5200*/  FADD R40, R39, R14 ;  /* 0x0000000e27287221 */ /* 0x000fca0000000000 */
[----:B------:R-:W-:-:S07]  /*5210*/  MOV R13, R40 ;  /* 0x00000028000d7202 */ /* 0x000fce0000000f00 */
[----:B------:R-:W-:Y:S05]  /*5220*/  WARPSYNC.COLLECTIVE R15, `(.L_x_35602) ;  /* 0x000000000f087348 */ /* 0x000fea0003c00000 */
[----:B------:R0:W1:Y:S02]  /*5230*/  SHFL.BFLY P6, R14, R13, R12, R11 ;  /* 0x0c00000c0d0e7389 */ /* 0x00006400000c000b */
[----:B01----:R-:W-:Y:S05]  /*5240*/  ENDCOLLECTIVE ;  /* 0x000000000000791b */ /* 0x003fea0003800000 */
.L_x_35602:
[----:B------:R-:W-:Y:S01]  /*5250*/  MOV R12, 0x1 ;  /* 0x00000001000c7802 */ /* 0x000fe20000000f00 */
[----:B------:R-:W-:-:S04]  /*5260*/  FADD R41, R40, R14 ;  /* 0x0000000e28297221 */ /* 0x000fc80000000000 */
[----:B------:R-:W-:-:S07]  /*5270*/  IMAD.MOV.U32 R13, RZ, RZ, R41 ;  /* 0x000000ffff0d7224 */ /* 0x000fce00078e0029 */
[----:B------:R-:W-:Y:S05]  /*5280*/  WARPSYNC.COLLECTIVE R15, `(.L_x_35603) ;  /* 0x000000000f087348 */ /* 0x000fea0003c00000 */
[----:B------:R0:W1:Y:S02]  /*5290*/  SHFL.BFLY P6, R14, R13, R12, R11 ;  /* 0x0c00000c0d0e7389 */ /* 0x00006400000c000b */
[----:B01----:R-:W-:Y:S05]  /*52a0*/  ENDCOLLECTIVE ;  /* 0x000000000000791b */ /* 0x003fea0003800000 */
.L_x_35603:
[----:B------:R-:W-:Y:S05]  /*52b0*/  BRA `(.L_x_35604) ;  /* 0xffffffd000e47947 */ /* 0x000fea000383ffff */
        .weak           $__internal_588_$__cuda_sm3x_div_rn_noftz_f32_slowpath
        .type           $__internal_588_$__cuda_sm3x_div_rn_noftz_f32_slowpath,@function
        .size           $__internal_588_$__cuda_sm3x_div_rn_noftz_f32_slowpath,(.L_x_37965 - $__internal_588_$__cuda_sm3x_div_rn_noftz_f32_slowpath)
$__internal_588_$__cuda_sm3x_div_rn_noftz_f32_slowpath:
        /* <DEDUP_REMOVED lines=35> */
.L_x_35606:
        /* <DEDUP_REMOVED lines=51> */
.L_x_35613:
[----:B------:R-:W-:-:S04]  /*5820*/  LOP3.LUT R11, R11, 0x80000000, RZ, 0xc0, !PT ;  /* 0x800000000b0b7812 */ /* 0x000fc800078ec0ff */
[----:B------:R-:W-:Y:S01]  /*5830*/  LOP3.LUT R11, R11, 0x7f800000, RZ, 0xfc, !PT ;  /* 0x7f8000000b0b7812 */ /* 0x000fe200078efcff */
[----:B------:R-:W-:Y:S06]  /*5840*/  BRA `(.L_x_35614) ;  /* 0x0000000000047947 */ /* 0x000fec0003800000 */
.L_x_35612:
[----:B------:R-:W-:-:S07]  /*5850*/  LEA R11, R46, R11, 0x17 ;  /* 0x0000000b2e0b7211 */ /* 0x000fce00078eb8ff */
.L_x_35614:
[----:B------:R-:W-:Y:S05]  /*5860*/  BSYNC.RECONVERGENT B2 ;  /* 0x0000000000027941 */ /* 0x000fea0003800200 */
.L_x_35611:
[----:B------:R-:W-:Y:S05]  /*5870*/  BRA `(.L_x_35615) ;  /* 0x0000000000207947 */ /* 0x000fea0003800000 */
.L_x_35610:
[----:B------:R-:W-:-:S04]  /*5880*/  LOP3.LUT R11, R11, 0x80000000, R43, 0x48, !PT ;  /* 0x800000000b0b7812 */ /* 0x000fc800078e482b */
[----:B------:R-:W-:Y:S01]  /*5890*/  LOP3.LUT R11, R11, 0x7f800000, RZ, 0xfc, !PT ;  /* 0x7f8000000b0b7812 */ /* 0x000fe200078efcff */
[----:B------:R-:W-:Y:S06]  /*58a0*/  BRA `(.L_x_35615) ;  /* 0x0000000000147947 */ /* 0x000fec0003800000 */
.L_x_35609:
[----:B------:R-:W-:Y:S01]  /*58b0*/  LOP3.LUT R11, R11, 0x80000000, R43, 0x48, !PT ;  /* 0x800000000b0b7812 */ /* 0x000fe200078e482b */
[----:B------:R-:W-:Y:S06]  /*58c0*/  BRA `(.L_x_35615) ;  /* 0x00000000000c7947 */ /* 0x000fec0003800000 */
.L_x_35608:
[----:B------:R-:W0:Y:S01]  /*58d0*/  MUFU.RSQ R11, -QNAN ;  /* 0xffc00000000b7908 */ /* 0x000e220000001400 */
[----:B------:R-:W-:Y:S05]  /*58e0*/  BRA `(.L_x_35615) ;  /* 0x0000000000047947 */ /* 0x000fea0003800000 */
.L_x_35607:
[----:B------:R-:W-:-:S07]  /*58f0*/  FADD.FTZ R11, R36, R11 ;  /* 0x0000000b240b7221 */ /* 0x000fce0000010000 */
.L_x_35615:
[----:B------:R-:W-:Y:S05]  /*5900*/  BSYNC.RECONVERGENT B1 ;  /* 0x0000000000017941 */ /* 0x000fea0003800200 */
.L_x_35605:
[----:B------:R-:W-:Y:S01]  /*5910*/  HFMA2 R37, -RZ, RZ, 0, 0 ;  /* 0x00000000ff257431 */ /* 0x000fe200000001ff */
[----:B------:R-:W-:-:S04]  /*5920*/  MOV R36, R40 ;  /* 0x0000002800247202 */ /* 0x000fc80000000f00 */
[----:B0-----:R-:W-:Y:S05]  /*5930*/  RET.REL.NODEC R36 `(_Z15SoftmaxWarpImplI24ElementwiseScaleMaskLoadIffbE11DirectStoreIffEfLi2ELi18ELi32ELi1ELb1EL9Algorithm0EEvT_T0_ll) ;  /* 0xffffffa424b07950 */ /* 0x001fea0003c3ffff */
.L_x_35616:
        /* <DEDUP_REMOVED lines=12> */
.L_x_37965:


//--------------------- .text._Z15SoftmaxWarpImplI24ElementwiseScaleMaskLoadIffbE11DirectStoreIffEfLi2ELi18ELi32ELi1ELb0EL9Algorithm0EEvT_T0_ll --------------------------
	.section	.text._Z15SoftmaxWarpImplI24ElementwiseScaleMaskLoadIffbE11DirectStoreIffEfLi2ELi18ELi32ELi1ELb0EL9Algorithm0EEvT_T0_ll,"ax",@progbits
	.align	128
        .global         _Z15SoftmaxWarpImplI24ElementwiseScaleMaskLoadIffbE11DirectStoreIffEfLi2ELi18ELi32ELi1ELb0EL9Algorithm0EEvT_T0_ll
        .type           _Z15SoftmaxWarpImplI24ElementwiseScaleMaskLoadIffbE11DirectStoreIffEfLi2ELi18ELi32ELi1ELb0EL9Algorithm0EEvT_T0_ll,@function
        .size           _Z15SoftmaxWarpImplI24ElementwiseScaleMaskLoadIffbE11DirectStoreIffEfLi2ELi18ELi32ELi1ELb0EL9Algorithm0EEvT_T0_ll,(.L_x_37966 - _Z15SoftmaxWarpImplI24ElementwiseScaleMaskLoadIffbE11DirectStoreIffEfLi2ELi18ELi32ELi1ELb0EL9Algorithm0EEvT_T0_ll)
        .other          _Z15SoftmaxWarpImplI24ElementwiseScaleMaskLoadIffbE11DirectStoreIffEfLi2ELi18ELi32ELi1ELb0EL9Algorithm0EEvT_T0_ll,@"STO_CUDA_ENTRY STV_DEFAULT"
_Z15SoftmaxWarpImplI24ElementwiseScaleMaskLoadIffbE11DirectStoreIffEfLi2ELi18ELi32ELi1ELb0EL9Algorithm0EEvT_T0_ll:
.text._Z15SoftmaxWarpImplI24ElementwiseScaleMaskLoadIffbE11DirectStoreIffEfLi2ELi18ELi32ELi1ELb0EL9Algorithm0EEvT_T0_ll:
        /* <DEDUP_REMOVED lines=24> */
.L_x_35617:
        /* <DEDUP_REMOVED lines=14> */
.L_x_35655:
        /* <DEDUP_REMOVED lines=25> */
[----:B------:R1:W2:Y:S04]  /*03f0*/  LDG.E.U16 R22, desc[UR4][R22.64] ;  /* 0x0000000416167981 */ /* 0x0002a8000c1e1500 */
[----:B------:R-:W3:Y:S01]  /*0400*/  LDG.E.U16 R4, desc[UR6][R4.64] ;  /* 0x0000000604047981 */ /* 0x000ee2000c1e1500 */
[----:B------:R-:W-:-:S04]  /*0410*/  IADD3 R12, P0, PT, R2, 0xc0, RZ ;  /* 0x000000c0020c7810 */ /* 0x000fc80007f1e0ff */
[----:B------:R-:W-:-:S04]  /*0420*/  IADD3.X R17, PT, PT, RZ, R19, RZ, P0, !PT ;  /* 0x00000013ff117210 */ /* 0x000fc800007fe4ff */
[----:B------:R-:W-:-:S04]  /*0430*/  LEA.HI R12, P0, R17, R12, RZ, 0x1 ;  /* 0x0000000c110c7211 */ /* 0x000fc800078108ff */
[----:B------:R-:W-:Y:S02]  /*0440*/  LOP3.LUT R6, R12, 0xfffffffe, RZ, 0xc0, !PT ;  /* 0xfffffffe0c067812 */ /* 0x000fe400078ec0ff */
[----:B------:R-:W-:Y:S02]  /*0450*/  IADD3.X R17, PT, PT, RZ, R17, RZ, P0, !PT ;  /* 0x00000011ff117210 */ /* 0x000fe400007fe4ff */
[----:B------:R-:W-:-:S04]  /*0460*/  IADD3 R6, P0, PT, R6, UR38, RZ ;  /* 0x0000002606067c10 */ /* 0x000fc8000ff1e0ff */
[----:B------:R-:W-:Y:S02]  /*0470*/  IADD3.X R7, PT, PT, R17, UR39, RZ, P0, !PT ;  /* 0x0000002711077c10 */ /* 0x000fe400087fe4ff */
[C---:B------:R-:W-:Y:S02]  /*0480*/  IADD3 R27, P0, PT, R2.reuse, 0x100, RZ ;  /* 0x00000100021b7810 */ /* 0x040fe40007f1e0ff */
[----:B------:R-:W-:Y:S01]  /*0490*/  IADD3 R14, P3, PT, R2, 0x140, RZ ;  /* 0x00000140020e7810 */ /* 0x000fe20007f7e0ff */
[----:B------:R4:W5:Y:S01]  /*04a0*/  LDG.E.U16 R15, desc[UR4][R6.64] ;  /* 0x00000004060f7981 */ /* 0x000962000c1e1500 */
[----:B------:R-:W-:Y:S01]  /*04b0*/  R2UR UR8, R24 ;  /* 0x00000000180872ca */ /* 0x000fe200000e0000 */
[----:B------:R-:W-:Y:S01]  /*04c0*/  IMAD.X R16, RZ, RZ, R19, P0 ;  /* 0x000000ffff107224 */ /* 0x000fe200000e0613 */
[----:B-1----:R-:W-:Y:S02]  /*04d0*/  IADD3.X R23, PT, PT, RZ, R19, RZ, P3, !PT ;  /* 0x00000013ff177210 */ /* 0x002fe40001ffe4ff */
[----:B------:R-:W-:-:S02]  /*04e0*/  R2UR UR9, R25 ;  /* 0x00000000190972ca */ /* 0x000fc400000e0000 */
[----:B------:R-:W-:Y:S02]  /*04f0*/  LEA.HI R27, P0, R16, R27, RZ, 0x1 ;  /* 0x0000001b101b7211 */ /* 0x000fe400078108ff */
[----:B------:R-:W-:Y:S02]  /*0500*/  LEA.HI R14, P5, R23, R14, RZ, 0x1 ;  /* 0x0000000e170e7211 */ /* 0x000fe400078b08ff */
[----:B----4-:R-:W-:Y:S01]  /*0510*/  LOP3.LUT R6, R27, 0xfffffffe, RZ, 0xc0, !PT ;  /* 0xfffffffe1b067812 */ /* 0x010fe200078ec0ff */
[----:B------:R-:W-:Y:S01]  /*0520*/  IMAD.X R16, RZ, RZ, R16, P0 ;  /* 0x000000ffff107224 */ /* 0x000fe200000e0610 */
[----:B------:R-:W-:Y:S02]  /*0530*/  R2UR UR10, R24 ;  /* 0x00000000180a72ca */ /* 0x000fe400000e0000 */
[----:B------:R-:W-:Y:S02]  /*0540*/  R2UR UR11, R25 ;  /* 0x00000000190b72ca */ /* 0x000fe400000e0000 */
[----:B------:R-:W-:-:S02]  /*0550*/  LOP3.LUT R8, R14, 0xfffffffe, RZ, 0xc0, !PT ;  /* 0xfffffffe0e087812 */ /* 0x000fc400078ec0ff */
[----:B------:R-:W-:Y:S02]  /*0560*/  IADD3 R6, P4, PT, R6, UR38, RZ ;  /* 0x0000002606067c10 */ /* 0x000fe4000ff9e0ff */
[----:B------:R-:W-:Y:S02]  /*0570*/  IADD3.X R23, PT, PT, RZ, R23, RZ, P5, !PT ;  /* 0x00000017ff177210 */ /* 0x000fe40002ffe4ff */
[----:B------:R-:W-:-:S05]  /*0580*/  IADD3.X R7, PT, PT, R16, UR39, RZ, P4, !PT ;  /* 0x0000002710077c10 */ /* 0x000fca000a7fe4ff */
[----:B------:R-:W4:Y:S01]  /*0590*/  LDG.E.U16 R6, desc[UR8][R6.64] ;  /* 0x0000000806067981 */ /* 0x000f22000c1e1500 */
[----:B--2---:R-:W-:Y:S02]  /*05a0*/  PRMT R0, R22, 0x7771, RZ ;  /* 0x0000777116007816 */ /* 0x004fe400000000ff */
[----:B---3--:R-:W-:Y:S02]  /*05b0*/  PRMT R3, R4, 0x7771, RZ ;  /* 0x0000777104037816 */ /* 0x008fe400000000ff */
[----:B------:R-:W-:Y:S02]  /*05c0*/  ISETP.NE.AND P2, PT, R0, RZ, PT ;  /* 0x000000ff0000720c */ /* 0x000fe40003f45270 */
[----:B------:R-:W-:Y:S02]  /*05d0*/  ISETP.NE.AND P1, PT, R3, RZ, PT ;  /* 0x000000ff0300720c */ /* 0x000fe40003f25270 */
[C---:B------:R-:W-:Y:S02]  /*05e0*/  SHF.L.U64.HI R3, R36.reuse, 0x2, R11 ;  /* 0x0000000224037819 */ /* 0x040fe4000001020b */
[----:B------:R-:W-:Y:S01]  /*05f0*/  SHF.L.U32 R36, R36, 0x2, RZ ;  /* 0x0000000224247819 */ /* 0x000fe200000006ff */
[----:B------:R-:W1:Y:S01]  /*0600*/  LDC.64 R10, c[0x0][0x398] ;  /* 0x0000e600ff0a7b82 */ /* 0x000e620000000a00 */
[----:B------:R-:W-:-:S02]  /*0610*/  SHF.L.U64.HI R0, R34, 0x2, R9 ;  /* 0x0000000222007819 */ /* 0x000fc40000010209 */
[----:B------:R-:W-:Y:S02]  /*0620*/  LOP3.LUT R36, R36, 0xfffffff8, RZ, 0xc0, !PT ;  /* 0xfffffff824247812 */ /* 0x000fe400078ec0ff */
[----:B------:R-:W-:Y:S02]  /*0630*/  SHF.L.U32 R34, R34, 0x2, RZ ;  /* 0x0000000222227819 */ /* 0x000fe400000006ff */
[----:B------:R-:W-:Y:S02]  /*0640*/  @P2 R2UR UR4, R24 ;  /* 0x00000000180422ca */ /* 0x000fe400000e0000 */
[----:B------:R-:W-:Y:S02]  /*0650*/  @P2 R2UR UR5, R25 ;  /* 0x00000000190522ca */ /* 0x000fe400000e0000 */
[----:B------:R-:W-:Y:S02]  /*0660*/  IADD3 R36, P0, PT, R36, UR36, RZ ;  /* 0x0000002424247c10 */ /* 0x000fe4000ff1e0ff */
[----:B------:R-:W-:-:S02]  /*0670*/  LOP3.LUT R34, R34, 0xfffffff8, RZ, 0xc0, !PT ;  /* 0xfffffff822227812 */ /* 0x000fc400078ec0ff */
[----:B------:R-:W-:Y:S02]  /*0680*/  IADD3.X R37, PT, PT, R3, UR37, RZ, P0, !PT ;  /* 0x0000002503257c10 */ /* 0x000fe400087fe4ff */
[----:B------:R-:W-:Y:S02]  /*0690*/  IADD3 R8, P0, PT, R8, UR38, RZ ;  /* 0x0000002608087c10 */ /* 0x000fe4000ff1e0ff */
[----:B------:R-:W-:Y:S02]  /*06a0*/  @P1 R2UR UR6, R24 ;  /* 0x00000000180612ca */ /* 0x000fe400000e0000 */
[----:B------:R-:W-:Y:S01]  /*06b0*/  @P1 R2UR UR7, R25 ;  /* 0x00000000190712ca */ /* 0x000fe200000e0000 */
[----:B------:R-:W1:Y:S01]  /*06c0*/  @P2 LDG.E R28, desc[UR4][R36.64+0x4] ;  /* 0x00000404241c2981 */ /* 0x000e62000c1e1900 */
[----:B------:R-:W-:Y:S02]  /*06d0*/  IADD3.X R9, PT, PT, R23, UR39, RZ, P0, !PT ;  /* 0x0000002717097c10 */ /* 0x000fe400087fe4ff */
[----:B------:R-:W-:-:S03]  /*06e0*/  IADD3 R34, P3, PT, R34, UR36, RZ ;  /* 0x0000002422227c10 */ /* 0x000fc6000ff7e0ff */
[----:B------:R2:W3:Y:S01]  /*06f0*/  LDG.E.U16 R3, desc[UR10][R8.64] ;  /* 0x0000000a08037981 */ /* 0x0004e2000c1e1500 */
[----:B------:R-:W-:-:S05]  /*0700*/  IADD3.X R35, PT, PT, R0, UR37, RZ, P3, !PT ;  /* 0x0000002500237c10 */ /* 0x000fca0009ffe4ff */
[----:B------:R-:W3:Y:S01]  /*0710*/  @P1 LDG.E R18, desc[UR6][R34.64+0x4] ;  /* 0x0000040622121981 */ /* 0x000ee2000c1e1900 */
[----:B------:R-:W-:-:S04]  /*0720*/  IADD3 R5, P0, PT, R2, 0x180, RZ ;  /* 0x0000018002057810 */ /* 0x000fc80007f1e0ff */
[----:B------:R-:W-:Y:S02]  /*0730*/  IADD3.X R26, PT, PT, RZ, R19, RZ, P0, !PT ;  /* 0x00000013ff1a7210 */ /* 0x000fe400007fe4ff */
[----:B------:R-:W-:Y:S02]  /*0740*/  R2UR UR4, R24 ;  /* 0x00000000180472ca */ /* 0x000fe400000e0000 */
[----:B------:R-:W-:Y:S02]  /*0750*/  LEA.HI R5, P0, R26, R5, RZ, 0x1 ;  /* 0x000000051a057211 */ /* 0x000fe400078108ff */
[----:B------:R-:W-:Y:S02]  /*0760*/  R2UR UR5, R25 ;  /* 0x00000000190572ca */ /* 0x000fe400000e0000 */
[----:B------:R-:W-:Y:S02]  /*0770*/  IADD3 R13, P3, PT, R2, 0x1c0, RZ ;  /* 0x000001c0020d7810 */ /* 0x000fe40007f7e0ff */
[----:B------:R-:W-:-:S02]  /*0780*/  LOP3.LUT R20, R5, 0xfffffffe, RZ, 0xc0, !PT ;  /* 0xfffffffe05147812 */ /* 0x000fc400078ec0ff */
[----:B------:R-:W-:Y:S01]  /*0790*/  IADD3.X R26, PT, PT, RZ, R26, RZ, P0, !PT ;  /* 0x0000001aff1a7210 */ /* 0x000fe200007fe4ff */
[----:B------:R-:W-:Y:S01]  /*07a0*/  IMAD.X R38, RZ, RZ, R19, P3 ;  /* 0x000000ffff267224 */ /* 0x000fe200018e0613 */
[----:B------:R-:W-:-:S04]  /*07b0*/  IADD3 R20, P0, PT, R20, UR38, RZ ;  /* 0x0000002614147c10 */ /* 0x000fc8000ff1e0ff */
[----:B------:R-:W-:Y:S01]  /*07c0*/  IADD3.X R21, PT, PT, R26, UR39, RZ, P0, !PT ;  /* 0x000000271a157c10 */ /* 0x000fe200087fe4ff */
[----:B------:R-:W3:Y:S01]  /*07d0*/  LDG.E R36, desc[UR4][R36.64] ;  /* 0x0000000424247981 */ /* 0x000ee2000c1e1900 */
[----:B------:R-:W-:Y:S01]  /*07e0*/  LEA.HI R13, P0, R38, R13, RZ, 0x1 ;  /* 0x0000000d260d7211 */ /* 0x000fe200078108ff */
[----:B------:R-:W0:Y:S01]  /*07f0*/  LDCU UR4, c[0x0][0x398] ;  /* 0x00007300ff0477ac */ /* 0x000e220008000800 */
[----:B------:R-:W-:Y:S02]  /*0800*/  R2UR UR6, R24 ;  /* 0x00000000180672ca */ /* 0x000fe400000e0000 */
[----:B------:R-:W-:Y:S02]  /*0810*/  R2UR UR7, R25 ;  /* 0x00000000190772ca */ /* 0x000fe400000e0000 */
[----:B--2---:R-:W-:Y:S02]  /*0820*/  LOP3.LUT R8, R13, 0xfffffffe, RZ, 0xc0, !PT ;  /* 0xfffffffe0d087812 */ /* 0x004fe400078ec0ff */
[----:B------:R-:W-:-:S02]  /*0830*/  IADD3.X R38, PT, PT, RZ, R38, RZ, P0, !PT ;  /* 0x00000026ff267210 */ /* 0x000fc400007fe4ff */
[----:B------:R-:W-:-:S04]  /*0840*/  IADD3 R8, P0, PT, R8, UR38, RZ ;  /* 0x0000002608087c10 */ /* 0x000fc8000ff1e0ff */
[----:B------:R-:W-:Y:S02]  /*0850*/  IADD3.X R9, PT, PT, R38, UR39, RZ, P0, !PT ;  /* 0x0000002726097c10 */ /* 0x000fe400087fe4ff */
[----:B------:R-:W-:Y:S01]  /*0860*/  PRMT R22, R22, 0x7770, RZ ;  /* 0x0000777016167816 */ /* 0x000fe200000000ff */
[----:B------:R5:W2:Y:S01]  /*0870*/  LDG.E.U16 R0, desc[UR6][R20.64] ;  /* 0x0000000614007981 */ /* 0x000aa2000c1e1500 */
[----:B------:R-:W-:-:S03]  /*0880*/  IMAD.SHL.U32 R42, R12, 0x4, RZ ;  /* 0x000000040c2a7824 */ /* 0x000fc600078e00ff */
[----:B------:R4:W2:Y:S01]  /*0890*/  LDG.E.U16 R7, desc[UR8][R8.64] ;  /* 0x0000000808077981 */ /* 0x0008a2000c1e1500 */
[----:B------:R-:W-:Y:S02]  /*08a0*/  ISETP.NE.AND P5, PT, R22, RZ, PT ;  /* 0x000000ff1600720c */ /* 0x000fe40003fa5270 */
[----:B0-----:R-:W-:Y:S01]  /*08b0*/  MOV R22, UR4 ;  /* 0x0000000400167c02 */ /* 0x001fe20008000f00 */
[----:B------:R-:W2:Y:S01]  /*08c0*/  LDG.E R34, desc[UR6][R34.64] ;  /* 0x0000000622227981 */ /* 0x000ea2000c1e1900 */
[----:B-----5:R-:W-:Y:S02]  /*08d0*/  PRMT R20, R15, 0x7771, RZ ;  /* 0x000077710f147816 */ /* 0x020fe400000000ff */
[----:B----4-:R-:W-:Y:S02]  /*08e0*/  PRMT R8, R6, 0x7771, RZ ;  /* 0x0000777106087816 */ /* 0x010fe400000000ff */
[----:B------:R-:W-:Y:S02]  /*08f0*/  LOP3.LUT R42, R42, 0xfffffff8, RZ, 0xc0, !PT ;  /* 0xfffffff82a2a7812 */ /* 0x000fe400078ec0ff */
[----:B------:R-:W-:-:S02]  /*0900*/  ISETP.NE.AND P4, PT, R8, RZ, PT ;  /* 0x000000ff0800720c */ /* 0x000fc40003f85270 */
[----:B------:R-:W-:Y:S02]  /*0910*/  SHF.L.U32 R8, R14, 0x2, RZ ;  /* 0x000000020e087819 */ /* 0x000fe400000006ff */
[----:B------:R-:W-:Y:S02]  /*0920*/  PRMT R4, R4, 0x7770, RZ ;  /* 0x0000777004047816 */ /* 0x000fe400000000ff */
[----:B------:R-:W-:Y:S02]  /*0930*/  SHF.L.U64.HI R17, R12, 0x2, R17 ;  /* 0x000000020c117819 */ /* 0x000fe40000010211 */
[----:B------:R-:W-:Y:S02]  /*0940*/  IADD3 R42, P6, PT, R42, UR36, RZ ;  /* 0x000000242a2a7c10 */ /* 0x000fe4000ffde0ff */
[----:B------:R-:W-:Y:S02]  /*0950*/  LOP3.LUT R8, R8, 0xfffffff8, RZ, 0xc0, !PT ;  /* 0xfffffff808087812 */ /* 0x000fe400078ec0ff */
[----:B------:R-:W-:-:S02]  /*0960*/  ISETP.NE.AND P0, PT, R4, RZ, PT ;  /* 0x000000ff0400720c */ /* 0x000fc40003f05270 */
[----:B------:R-:W-:Y:S02]  /*0970*/  MOV R4, UR4 ;  /* 0x0000000400047c02 */ /* 0x000fe40008000f00 */
[----:B------:R-:W-:Y:S02]  /*0980*/  IADD3.X R43, PT, PT, R17, UR37, RZ, P6, !PT ;  /* 0x00000025112b7c10 */ /* 0x000fe4000b7fe4ff */
[----:B------:R-:W-:Y:S02]  /*0990*/  SHF.L.U64.HI R16, R27, 0x2, R16 ;  /* 0x000000021b107819 */ /* 0x000fe40000010210 */
[----:B------:R-:W-:Y:S02]  /*09a0*/  SHF.L.U64.HI R23, R14, 0x2, R23 ;  /* 0x000000020e177819 */ /* 0x000fe40000010217 */
[----:B------:R-:W-:Y:S01]  /*09b0*/  IADD3 R8, P6, PT, R8, UR36, RZ ;  /* 0x0000002408087c10 */ /* 0x000fe2000ffde0ff */
[----:B------:R-:W4:Y:S01]  /*09c0*/  LDG.E R14, desc[UR6][R42.64] ;  /* 0x000000062a0e7981 */ /* 0x000f22000c1e1900 */
[----:B------:R-:W-:-:S02]  /*09d0*/  @P4 R2UR UR12, R24 ;  /* 0x00000000180c42ca */ /* 0x000fc400000e0000 */
[C---:B------:R-:W-:Y:S02]  /*09e0*/  @P4 R2UR UR13, R25.reuse ;  /* 0x00000000190d42ca */ /* 0x040fe400000e0000 */
[----:B------:R-:W-:Y:S02]  /*09f0*/  R2UR UR14, R24 ;  /* 0x00000000180e72ca */ /* 0x000fe400000e0000 */
[----:B------:R-:W-:Y:S01]  /*0a00*/  R2UR UR15, R25 ;  /* 0x00000000190f72ca */ /* 0x000fe200000e0000 */
[----:B-1----:R-:W-:Y:S01]  /*0a10*/  @P2 FMUL R22, R28, R11 ;  /* 0x0000000b1c162220 */ /* 0x002fe20000400000 */
[----:B------:R-:W-:Y:S02]  /*0a20*/  ISETP.NE.AND P2, PT, R20, RZ, PT ;  /* 0x000000ff1400720c */ /* 0x000fe40003f45270 */
[----:B------:R-:W-:Y:S02]  /*0a30*/  SHF.L.U32 R20, R27, 0x2, RZ ;  /* 0x000000021b147819 */ /* 0x000fe400000006ff */
[----:B---3--:R-:W-:-:S02]  /*0a40*/  PRMT R9, R3, 0x7771, RZ ;  /* 0x0000777103097816 */ /* 0x008fc400000000ff */
[----:B------:R-:W-:Y:S02]  /*0a50*/  LOP3.LUT R20, R20, 0xfffffff8, RZ, 0xc0, !PT ;  /* 0xfffffff814147812 */ /* 0x000fe400078ec0ff */
[----:B------:R-:W-:Y:S01]  /*0a60*/  ISETP.NE.AND P3, PT, R9, RZ, PT ;  /* 0x000000ff0900720c */ /* 0x000fe20003f65270 */
[----:B------:R-:W-:Y:S01]  /*0a70*/  @P1 FMUL R4, R18, R11 ;  /* 0x0000000b12041220 */ /* 0x000fe20000400000 */
[----:B------:R-:W-:Y:S02]  /*0a80*/  IADD3 R20, P1, PT, R20, UR36, RZ ;  /* 0x0000002414147c10 */ /* 0x000fe4000ff3e0ff */
[----:B------:R-:W-:Y:S02]  /*0a90*/  IADD3.X R9, PT, PT, R23, UR37, RZ, P6, !PT ;  /* 0x0000002517097c10 */ /* 0x000fe4000b7fe4ff */
[----:B------:R-:W-:Y:S02]  /*0aa0*/  IADD3.X R21, PT, PT, R16, UR37, RZ, P1, !PT ;  /* 0x0000002510157c10 */ /* 0x000fe40008ffe4ff */
[----:B------:R-:W-:Y:S01]  /*0ab0*/  LEA.HI R23, P1, R19, R2, RZ, 0x1 ;  /* 0x0000000213177211 */ /* 0x000fe200078308ff */
[----:B------:R-:W3:Y:S04]  /*0ac0*/  LDG.E R12, desc[UR14][R8.64] ;  /* 0x0000000e080c7981 */ /* 0x000ee8000c1e1900 */
[----:B------:R-:W-:Y:S01]  /*0ad0*/  @P3 R2UR UR16, R24 ;  /* 0x00000000181032ca */ /* 0x000fe200000e0000 */
[----:B------:R-:W5:Y:S01]  /*0ae0*/  @P4 LDG.E R44, desc[UR12][R20.64+0x4] ;  /* 0x0000040c142c4981 */ /* 0x000f62000c1e1900 */
[----:B------:R-:W-:-:S02]  /*0af0*/  @P3 R2UR UR17, R25 ;  /* 0x00000000191132ca */ /* 0x000fc400000e0000 */
[----:B------:R-:W-:Y:S01]  /*0b00*/  LOP3.LUT R16, R23, 0xfffffffe, RZ, 0xc0, !PT ;  /* 0xfffffffe17107812 */ /* 0x000fe200078ec0ff */
[----:B------:R0:W3:Y:S01]  /*0b10*/  LDG.E R28, desc[UR10][R20.64] ;  /* 0x0000000a141c7981 */ /* 0x0000e2000c1e1900 */
[----:B------:R-:W-:Y:S02]  /*0b20*/  @P2 R2UR UR8, R24 ;  /* 0x00000000180822ca */ /* 0x000fe400000e0000 */
[----:B------:R-:W-:Y:S02]  /*0b30*/  @P2 R2UR UR9, R25 ;  /* 0x00000000190922ca */ /* 0x000fe400000e0000 */
[----:B------:R-:W-:Y:S02]  /*0b40*/  IADD3 R16, P6, PT, R16, UR38, RZ ;  /* 0x0000002610107c10 */ /* 0x000fe4000ffde0ff */
[----:B------:R-:W-:-:S03]  /*0b50*/  IADD3.X R40, PT, PT, RZ, R19, RZ, P1, !PT ;  /* 0x00000013ff287210 */ /* 0x000fc60000ffe4ff */
[----:B------:R1:W4:Y:S01]  /*0b60*/  @P3 LDG.E R48, desc[UR16][R8.64+0x4] ;  /* 0x0000041008303981 */ /* 0x000322000c1e1900 */
[----:B------:R-:W-:-:S05]  /*0b70*/  IADD3.X R17, PT, PT, R40, UR39, RZ, P6, !PT ;  /* 0x0000002728117c10 */ /* 0x000fca000b7fe4ff */
[----:B------:R-:W5:Y:S04]  /*0b80*/  @P2 LDG.E R18, desc[UR8][R42.64+0x4] ;  /* 0x000004082a122981 */ /* 0x000f68000c1e1900 */
[----:B------:R2:W3:Y:S01]  /*0b90*/  LDG.E.U16 R17, desc[UR6][R16.64] ;  /* 0x0000000610117981 */ /* 0x0004e2000c1e1500 */
[----:B------:R-:W-:-:S05]  /*0ba0*/  IADD3 R2, P1, PT, R2, 0x200, RZ ;  /* 0x0000020002027810 */ /* 0x000fca0007f3e0ff */
[----:B0-----:R-:W-:-:S05]  /*0bb0*/  IMAD.X R21, RZ, RZ, R19, P1 ;  /* 0x000000ffff157224 */ /* 0x001fca00008e0613 */
[----:B------:R-:W-:-:S04]  /*0bc0*/  LEA.HI R19, P1, R21, R2, RZ, 0x1 ;  /* 0x0000000215137211 */ /* 0x000fc800078308ff */
[----:B-1----:R-:W-:Y:S02]  /*0bd0*/  LOP3.LUT R8, R19, 0xfffffffe, RZ, 0xc0, !PT ;  /* 0xfffffffe13087812 */ /* 0x002fe400078ec0ff */
[----:B------:R-:W-:Y:S02]  /*0be0*/  IADD3.X R46, PT, PT, RZ, R21, RZ, P1, !PT ;  /* 0x00000015ff2e7210 */ /* 0x000fe40000ffe4ff */
[----:B------:R-:W-:-:S04]  /*0bf0*/  IADD3 R8, P1, PT, R8, UR38, RZ ;  /* 0x0000002608087c10 */ /* 0x000fc8000ff3e0ff */
[----:B------:R-:W-:-:S05]  /*0c00*/  IADD3.X R9, PT, PT, R46, UR39, RZ, P1, !PT ;  /* 0x000000272e097c10 */ /* 0x000fca0008ffe4ff */
[----:B------:R0:W3:Y:S01]  /*0c10*/  LDG.E.U16 R2, desc[UR6][R8.64] ;  /* 0x0000000608027981 */ /* 0x0000e2000c1e1500 */
[----:B--2---:R-:W-:Y:S01]  /*0c20*/  IMAD.U32 R16, RZ, RZ, UR4 ;  /* 0x00000004ff107e24 */ /* 0x004fe2000f8e00ff */
[----:B------:R-:W-:Y:S02]  /*0c30*/  MOV R20, UR4 ;  /* 0x0000000400147c02 */ /* 0x000fe40008000f00 */
[----:B0-----:R-:W-:Y:S02]  /*0c40*/  PRMT R8, R7, 0x7771, RZ ;  /* 0x0000777107087816 */ /* 0x001fe400000000ff */
[----:B------:R-:W-:Y:S02]  /*0c50*/  SHF.L.U64.HI R9, R5, 0x2, R26 ;  /* 0x0000000205097819 */ /* 0x000fe4000001021a */
[----:B------:R-:W-:Y:S02]  /*0c60*/  R2UR UR8, R24 ;  /* 0x00000000180872ca */ /* 0x000fe400000e0000 */
[----:B------:R-:W-:-:S02]  /*0c70*/  R2UR UR9, R25 ;  /* 0x00000000190972ca */ /* 0x000fc400000e0000 */
[----:B------:R-:W-:-:S04]  /*0c80*/  SHF.L.U32 R26, R13, 0x2, RZ ;  /* 0x000000020d1a7819 */ /* 0x000fc800000006ff */
[----:B------:R-:W-:Y:S02]  /*0c90*/  LOP3.LUT R26, R26, 0xfffffff8, RZ, 0xc0, !PT ;  /* 0xfffffff81a1a7812 */ /* 0x000fe400078ec0ff */
[----:B------:R-:W-:Y:S02]  /*0ca0*/  PRMT R15, R15, 0x7770, RZ ;  /* 0x000077700f0f7816 */ /* 0x000fe400000000ff */
[----:B------:R-:W-:Y:S02]  /*0cb0*/  SHF.L.U64.HI R40, R23, 0x2, R40 ;  /* 0x0000000217287819 */ /* 0x000fe40000010228 */
[----:B------:R-:W-:Y:S02]  /*0cc0*/  ISETP.NE.AND P1, PT, R15, RZ, PT ;  /* 0x000000ff0f00720c */ /* 0x000fe40003f25270 */
[----:B------:R-:W-:Y:S02]  /*0cd0*/  PRMT R15, R0, 0x7771, RZ ;  /* 0x00007771000f7816 */ /* 0x000fe400000000ff */
[----:B------:R-:W-:-:S02]  /*0ce0*/  R2UR UR12, R24 ;  /* 0x00000000180c72ca */ /* 0x000fc400000e0000 */
[----:B------:R-:W-:Y:S01]  /*0cf0*/  R2UR UR13, R25 ;  /* 0x00000000190d72ca */ /* 0x000fe200000e0000 */
[-C--:B----4-:R-:W-:Y:S01]  /*0d00*/  @P3 FMUL R16, R48, R11.reuse ;  /* 0x0000000b30103220 */ /* 0x090fe20000400000 */
[----:B------:R-:W-:Y:S01]  /*0d10*/  ISETP.NE.AND P3, PT, R8, RZ, PT ;  /* 0x000000ff0800720c */ /* 0x000fe20003f65270 */
[-C--:B-----5:R-:W-:Y:S01]  /*0d20*/  @P2 FMUL R20, R18, R11.reuse ;  /* 0x0000000b12142220 */ /* 0x0a0fe20000400000 */
[----:B------:R-:W-:Y:S02]  /*0d30*/  MOV R18, UR4 ;  /* 0x0000000400127c02 */ /* 0x000fe40008000f00 */
[----:B---3--:R-:W-:Y:S01]  /*0d40*/  PRMT R8, R17, 0x7771, RZ ;  /* 0x0000777111087816 */ /* 0x008fe200000000ff */
[----:B------:R-:W-:-:S03]  /*0d50*/  @P4 FMUL R18, R44, R11 ;  /* 0x0000000b2c124220 */ /* 0x000fc60000400000 */
[----:B------:R-:W-:Y:S02]  /*0d60*/  ISETP.NE.AND P4, PT, R8, RZ, PT ;  /* 0x000000ff0800720c */ /* 0x000fe40003f85270 */
[----:B------:R-:W-:Y:S02]  /*0d70*/  SHF.L.U32 R8, R5, 0x2, RZ ;  /* 0x0000000205087819 */ /* 0x000fe400000006ff */
[----:B------:R-:W-:Y:S02]  /*0d80*/  SHF.L.U64.HI R5, R13, 0x2, R38 ;  /* 0x000000020d057819 */ /* 0x000fe40000010226 */
[----:B------:R-:W-:Y:S02]  /*0d90*/  LOP3.LUT R38, R8, 0xfffffff8, RZ, 0xc0, !PT ;  /* 0xfffffff808267812 */ /* 0x000fe400078ec0ff */
[----:B------:R-:W-:Y:S02]  /*0da0*/  SHF.L.U32 R8, R23, 0x2, RZ ;  /* 0x0000000217087819 */ /* 0x000fe400000006ff */
[----:B------:R-:W-:-:S02]  /*0db0*/  IADD3 R38, P6, PT, R38, UR36, RZ ;  /* 0x0000002426267c10 */ /* 0x000fc4000ffde0ff */
[----:B------:R-:W-:Y:S02]  /*0dc0*/  LOP3.LUT R8, R8, 0xfffffff8, RZ, 0xc0, !PT ;  /* 0xfffffff808087812 */ /* 0x000fe400078ec0ff */
[----:B------:R-:W-:Y:S02]  /*0dd0*/  IADD3.X R39, PT, PT, R9, UR37, RZ, P6, !PT ;  /* 0x0000002509277c10 */ /* 0x000fe4000b7fe4ff */
[----:B------:R-:W-:-:S03]  /*0de0*/  IADD3 R26, P6, PT, R26, UR36, RZ ;  /* 0x000000241a1a7c10 */ /* 0x000fc6000ffde0ff */
[----:B------:R-:W2:Y:S01]  /*0df0*/  LDG.E R44, desc[UR8][R38.64] ;  /* 0x00000008262c7981 */ /* 0x000ea2000c1e1900 */
[----:B------:R-:W-:Y:S02]  /*0e00*/  IADD3.X R27, PT, PT, R5, UR37, RZ, P6, !PT ;  /* 0x00000025051b7c10 */ /* 0x000fe4000b7fe4ff */
[----:B------:R-:W-:Y:S02]  /*0e10*/  IADD3 R8, P6, PT, R8, UR36, RZ ;  /* 0x0000002408087c10 */ /* 0x000fe4000ffde0ff */
[----:B------:R-:W-:Y:S02]  /*0e20*/  @P4 R2UR UR8, R24 ;  /* 0x00000000180842ca */ /* 0x000fe400000e0000 */
[----:B------:R-:W-:Y:S02]  /*0e30*/  @P4 R2UR UR9, R25 ;  /* 0x00000000190942ca */ /* 0x000fe400000e0000 */
[----:B------:R-:W-:Y:S02]  /*0e40*/  IADD3.X R9, PT, PT, R40, UR37, RZ, P6, !PT ;  /* 0x0000002528097c10 */ /* 0x000fe4000b7fe4ff */
[----:B------:R-:W-:Y:S01]  /*0e50*/  ISETP.NE.AND P2, PT, R15, RZ, PT ;  /* 0x000000ff0f00720c */ /* 0x000fe20003f45270 */
[----:B------:R-:W-:Y:S01]  /*0e60*/  FMUL R5, R36, R11 ;  /* 0x0000000b24057220 */ /* 0x000fe20000400000 */
[----:B------:R-:W-:Y:S01]  /*0e70*/  PRMT R13, R2, 0x7771, RZ ;  /* 0x00007771020d7816 */ /* 0x000fe200000000ff */
[----:B------:R-:W3:Y:S01]  /*0e80*/  LDG.E R50, desc[UR6][R8.64] ;  /* 0x0000000608327981 */ /* 0x000ee2000c1e1900 */
[----:B------:R-:W-:-:S02]  /*0e90*/  @P3 R2UR UR14, R24 ;  /* 0x00000000180e32ca */ /* 0x000fc400000e0000 */
[----:B------:R-:W-:Y:S01]  /*0ea0*/  @P3 R2UR UR15, R25 ;  /* 0x00000000190f32ca */ /* 0x000fe200000e0000 */
[----:B------:R-:W4:Y:S04]  /*0eb0*/  LDG.E R40, desc[UR12][R26.64] ;  /* 0x0000000c1a287981 */ /* 0x000f28000c1e1900 */
[----:B------:R-:W5:Y:S01]  /*0ec0*/  @P4 LDG.E R52, desc[UR8][R8.64+0x4] ;  /* 0x0000040808344981 */ /* 0x000f62000c1e1900 */
[----:B------:R-:W-:Y:S02]  /*0ed0*/  FSEL R5, R5, R10, P5 ;  /* 0x0000000a05057208 */ /* 0x000fe40002800000 */
[----:B------:R-:W-:Y:S02]  /*0ee0*/  @P2 R2UR UR10, R24 ;  /* 0x00000000180a22ca */ /* 0x000fe400000e0000 */
[----:B------:R-:W-:-:S02]  /*0ef0*/  @P2 R2UR UR11, R25 ;  /* 0x00000000190b22ca */ /* 0x000fc400000e0000 */
[----:B------:R-:W-:Y:S01]  /*0f00*/  ISETP.NE.AND P5, PT, R13, RZ, PT ;  /* 0x000000ff0d00720c */ /* 0x000fe20003fa5270 */
[----:B------:R-:W-:Y:S01]  /*0f10*/  IMAD.SHL.U32 R13, R19, 0x4, RZ ;  /* 0x00000004130d7824 */ /* 0x000fe200078e00ff */
[----:B------:R0:W4:Y:S04]  /*0f20*/  @P3 LDG.E R42, desc[UR14][R26.64+0x4] ;  /* 0x0000040e1a2a3981 */ /* 0x000128000c1e1900 */
[----:B------:R-:W-:-:S05]  /*0f30*/  LOP3.LUT R13, R13, 0xfffffff8, RZ, 0xc0, !PT ;  /* 0xfffffff80d0d7812 */ /* 0x000fca00078ec0ff */
[----:B------:R-:W2:Y:S02]  /*0f40*/  @P2 LDG.E R48, desc[UR10][R38.64+0x4] ;  /* 0x0000040a26302981 */ /* 0x000ea4000c1e1900 */
[----:B------:R-:W-:Y:S02]  /*0f50*/  @P5 R2UR UR8, R24 ;  /* 0x00000000180852ca */ /* 0x000fe400000e0000 */
[----:B------:R-:W-:Y:S02]  /*0f60*/  @P5 R2UR UR9, R25 ;  /* 0x00000000190952ca */ /* 0x000fe400000e0000 */
[----:B------:R-:W-:Y:S02]  /*0f70*/  SHF.L.U64.HI R19, R19, 0x2, R46 ;  /* 0x0000000213137819 */ /* 0x000fe4000001022e */
[----:B0-----:R-:W-:-:S04]  /*0f80*/  IADD3 R26, P6, PT, R13, UR36, RZ ;  /* 0x000000240d1a7c10 */ /* 0x001fc8000ffde0ff */
[----:B------:R-:W-:-:S05]  /*0f90*/  IADD3.X R27, PT, PT, R19, UR37, RZ, P6, !PT ;  /* 0x00000025131b7c10 */ /* 0x000fca000b7fe4ff */
[----:B------:R-:W4:Y:S04]  /*0fa0*/  @P5 LDG.E R36, desc[UR8][R26.64+0x4] ;  /* 0x000004081a245981 */ /* 0x000f28000c1e1900 */
[----:B------:R0:W4:Y:S01]  /*0fb0*/  LDG.E R38, desc[UR6][R26.64] ;  /* 0x000000061a267981 */ /* 0x000122000c1e1900 */
[----:B------:R-:W-:Y:S02]  /*0fc0*/  PRMT R17, R17, 0x7770, RZ ;  /* 0x0000777011117816 */ /* 0x000fe400000000ff */
[----:B------:R-:W-:Y:S02]  /*0fd0*/  PRMT R13, R6, 0x7770, RZ ;  /* 0x00007770060d7816 */ /* 0x000fe400000000ff */
[----:B------:R-:W-:Y:S02]  /*0fe0*/  ISETP.NE.AND P6, PT, R17, RZ, PT ;  /* 0x000000ff1100720c */ /* 0x000fe40003fc5270 */
[----:B------:R-:W-:-:S02]  /*0ff0*/  MOV R6, UR4 ;  /* 0x0000000400067c02 */ /* 0x000fc40008000f00 */
[----:B------:R-:W-:Y:S01]  /*1000*/  PRMT R0, R0, 0x7770, RZ ;  /* 0x0000777000007816 */ /* 0x000fe200000000ff */
[-C--:B------:R-:W-:Y:S01]  /*1010*/  FMUL R21, R34, R11.reuse ;  /* 0x0000000b22157220 */ /* 0x080fe20000400000 */
[-C--:B------:R-:W-:Y:S01]  /*1020*/  FMUL R23, R14, R11.reuse ;  /* 0x0000000b0e177220 */ /* 0x080fe20000400000 */
[----:B------:R-:W-:-:S03]  /*1030*/  FMUL R33, R28, R11 ;  /* 0x0000000b1c217220 */ /* 0x000fc60000400000 */
[-C--:B------:R-:W-:Y:S02]  /*1040*/  FSEL R21, R21, R10.reuse, P0 ;  /* 0x0000000a15157208 */ /* 0x080fe40000000000 */
[----:B------:R-:W-:Y:S02]  /*1050*/  PRMT R3, R3, 0x7770, RZ ;  /* 0x0000777003037816 */ /* 0x000fe400000000ff */
[----:B------:R-:W-:Y:S01]  /*1060*/  FSEL R23, R23, R10, P1 ;  /* 0x0000000a17177208 */ /* 0x000fe20000800000 */
[----:B0-----:R-:W-:Y:S01]  /*1070*/  FMUL R27, R12, R11 ;  /* 0x0000000b0c1b7220 */ /* 0x001fe20000400000 */
[----:B------:R-:W-:Y:S02]  /*1080*/  PRMT R2, R2, 0x7770, RZ ;  /* 0x0000777002027816 */ /* 0x000fe400000000ff */
[----:B------:R-:W-:Y:S02]  /*1090*/  MOV R26, UR4 ;  /* 0x00000004001a7c02 */ /* 0x000fe40008000f00 */
[----:B------:R-:W-:-:S02]  /*10a0*/  ISETP.NE.AND P0, PT, R3, RZ, PT ;  /* 0x000000ff0300720c */ /* 0x000fc40003f05270 */
[----:B------:R-:W-:Y:S02]  /*10b0*/  PRMT R7, R7, 0x7770, RZ ;  /* 0x0000777007077816 */ /* 0x000fe400000000ff */
[----:B------:R-:W-:Y:S02]  /*10c0*/  FSEL R27, R27, R10, P0 ;  /* 0x0000000a1b1b7208 */ /* 0x000fe40000000000 */
[----:B------:R-:W-:Y:S02]  /*10d0*/  ISETP.NE.AND P1, PT, R7, RZ, PT ;  /* 0x000000ff0700720c */ /* 0x000fe40003f25270 */
[----:B------:R-:W-:Y:S01]  /*10e0*/  MOV R17, UR4 ;  /* 0x0000000400117c02 */ /* 0x000fe20008000f00 */
[----:B---3--:R-:W-:-:S05]  /*10f0*/  FMUL R9, R50, R11 ;  /* 0x0000000b32097220 */ /* 0x008fca0000400000 */
[----:B------:R-:W-:Y:S01]  /*1100*/  FSEL R8, R9, R10, P6 ;  /* 0x0000000a09087208 */ /* 0x000fe20003000000 */
[----:B-----5:R-:W-:Y:S01]  /*1110*/  @P4 FMUL R6, R52, R11 ;  /* 0x0000000b34064220 */ /* 0x020fe20000400000 */
[----:B------:R-:W-:-:S04]  /*1120*/  ISETP.NE.AND P4, PT, R0, RZ, PT ;  /* 0x000000ff0000720c */ /* 0x000fc80003f85270 */
[----:B------:R-:W-:-:S04]  /*1130*/  FMNMX3 R0, R8, -INF , R6, !PT ;  /* 0xff80000008007876 */ /* 0x000fc80007800006 */
[----:B------:R-:W-:Y:S02]  /*1140*/  FMNMX3 R0, R0, R5, R22, !PT ;  /* 0x0000000500007276 */ /* 0x000fe40007800016 */
[----:B------:R-:W-:Y:S02]  /*1150*/  ISETP.NE.AND P6, PT, R13, RZ, PT ;  /* 0x000000ff0d00720c */ /* 0x000fe40003fc5270 */
[----:B------:R-:W-:Y:S02]  /*1160*/  FMNMX3 R0, R0, R21, R4, !PT ;  /* 0x0000001500007276 */ /* 0x000fe40007800004 */
[----:B------:R-:W-:Y:S02]  /*1170*/  FSEL R33, R33, R10, P6 ;  /* 0x0000000a21217208 */ /* 0x000fe40003000000 */
[----:B------:R-:W-:Y:S01]  /*1180*/  FMNMX3 R0, R0, R23, R20, !PT ;  /* 0x0000001700007276 */ /* 0x000fe20007800014 */
[-C--:B--2---:R-:W-:Y:S01]  /*1190*/  @P2 FMUL R26, R48, R11.reuse ;  /* 0x0000000b301a2220 */ /* 0x084fe20000400000 */
[----:B------:R-:W-:Y:S01]  /*11a0*/  ISETP.NE.AND P2, PT, R2, RZ, PT ;  /* 0x000000ff0200720c */ /* 0x000fe20003f45270 */
[----:B------:R-:W-:Y:S01]  /*11b0*/  FMUL R19, R44, R11 ;  /* 0x0000000b2c137220 */ /* 0x000fe20000400000 */
[----:B------:R-:W-:Y:S01]  /*11c0*/  FMNMX3 R0, R0, R33, R18, !PT ;  /* 0x0000002100007276 */ /* 0x000fe20007800012 */
[----:B----4-:R-:W-:-:S03]  /*11d0*/  FMUL R3, R40, R11 ;  /* 0x0000000b28037220 */ /* 0x010fc60000400000 */
[-C--:B------:R-:W-:Y:S02]  /*11e0*/  FSEL R19, R19, R10.reuse, P4 ;  /* 0x0000000a13137208 */ /* 0x080fe40002000000 */
[----:B------:R-:W-:Y:S01]  /*11f0*/  FMNMX3 R0, R0, R27, R16, !PT ;  /* 0x0000001b00007276 */ /* 0x000fe20007800010 */
[----:B------:R-:W-:Y:S01]  /*1200*/  @P3 FMUL R17, R42, R11 ;  /* 0x0000000b2a113220 */ /* 0x000fe20000400000 */
[----:B------:R-:W-:Y:S02]  /*1210*/  FSEL R28, R3, R10, P1 ;  /* 0x0000000a031c7208 */ /* 0x000fe40000800000 */
[----:B------:R-:W-:Y:S01]  /*1220*/  FMNMX3 R0, R0, R19, R26, !PT ;  /* 0x0000001300007276 */ /* 0x000fe2000780001a */
[----:B------:R-:W-:Y:S01]  /*1230*/  IMAD.U32 R9, RZ, RZ, UR4 ;  /* 0x00000004ff097e24 */ /* 0x000fe2000f8e00ff */
[----:B------:R-:W-:Y:S01]  /*1240*/  UMOV UR4, 0xffffffff ;  /* 0xffffffff00047882 */ /* 0x000fe20000000000 */
[-C--:B------:R-:W-:Y:S01]  /*1250*/  @P5 FMUL R9, R36, R11.reuse ;  /* 0x0000000b24095220 */ /* 0x080fe20000400000 */
[----:B------:R-:W-:Y:S01]  /*1260*/  FMNMX3 R0, R0, R28, R17, !PT ;  /* 0x0000001c00007276 */ /* 0x000fe20007800011 */
[----:B------:R-:W-:-:S05]  /*1270*/  @P2 FMUL R10, R38, R11 ;  /* 0x0000000b260a2220 */ /* 0x000fca0000400000 */
        /* <DEDUP_REMOVED lines=17> */
[C---:B------:R-:W-:Y:S01]  /*1390*/  FADD R36, -R35.reuse, R22 ;  /* 0x0000001623247221 */ /* 0x040fe20000000100 */
[-C--:B------:R-:W-:Y:S01]  /*13a0*/  FFMA.SAT R0, R40, R11.reuse, 0.5 ;  /* 0x3f00000028007423 */ /* 0x080fe2000000200b */
[C---:B------:R-:W-:Y:S01]  /*13b0*/  FADD R14, -R35.reuse, R4 ;  /* 0x00000004230e7221 */ /* 0x040fe20000000100 */
[----:B------:R-:W-:Y:S01]  /*13c0*/  FADD R4, -R35, R9 ;  /* 0x0000000923047221 */ /* 0x000fe20000000100 */
[----:B------:R-:W-:Y:S01]  /*13d0*/  FFMA.SAT R44, R36, R11, 0.5 ;  /* 0x3f000000242c7423 */ /* 0x000fe2000000200b */
[----:B------:R-:W-:Y:S01]  /*13e0*/  FFMA.RM R3, R0, R7, 12582913 ;  /* 0x4b40000100037423 */ /* 0x000fe20000004007 */
[-C--:B------:R-:W-:Y:S01]  /*13f0*/  FFMA.SAT R0, R38, R11.reuse, 0.5 ;  /* 0x3f00000026007423 */ /* 0x080fe2000000200b */
[----:B------:R-:W-:Y:S01]  /*1400*/  FFMA.SAT R42, R34, R11, 0.5 ;  /* 0x3f000000222a7423 */ /* 0x000fe2000000200b */
[--C-:B------:R-:W-:Y:S01]  /*1410*/  FADD R2, R19, -R35.reuse ;  /* 0x8000002313027221 */ /* 0x100fe20000000000 */
[----:B------:R-:W-:Y:S01]  /*1420*/  FADD R5, R3, -12583039 ;  /* 0xcb40007f03057421 */ /* 0x000fe20000000000 */
[-C--:B------:R-:W-:Y:S01]  /*1430*/  FFMA.RM R15, R0, R7.reuse, 12582913 ;  /* 0x4b400001000f7423 */ /* 0x080fe20000004007 */
[-C--:B------:R-:W-:Y:S01]  /*1440*/  FFMA.RM R19, R42, R7.reuse, 12582913 ;  /* 0x4b4000012a137423 */ /* 0x080fe20000004007 */
[----:B------:R-:W-:Y:S01]  /*1450*/  FADD R22, R21, -R35 ;  /* 0x8000002315167221 */ /* 0x000fe20000000000 */
[C---:B------:R-:W-:Y:S01]  /*1460*/  FFMA R5, R40.reuse, 1.4426950216293334961, -R5 ;  /* 0x3fb8aa3b28057823 */ /* 0x040fe20000000805 */
[----:B------:R-:W-:Y:S01]  /*1470*/  FADD R12, R23, -R35 ;  /* 0x80000023170c7221 */ /* 0x000fe20000000000 */
[----:B------:R-:W-:Y:S01]  /*1480*/  FADD R0, -R35, R17 ;  /* 0x0000001123007221 */ /* 0x000fe20000000100 */
[----:B------:R-:W-:Y:S01]  /*1490*/  FADD R8, R33, -R35 ;  /* 0x8000002321087221 */ /* 0x000fe20000000000 */
[----:B------:R-:W-:Y:S01]  /*14a0*/  FFMA R40, R40, 1.925963033500011079e-08, R5 ;  /* 0x32a5706028287823 */ /* 0x000fe20000000005 */
[----:B------:R-:W-:Y:S01]  /*14b0*/  FADD R5, R15, -12583039 ;  /* 0xcb40007f0f057421 */ /* 0x000fe20000000000 */
[----:B------:R-:W-:Y:S01]  /*14c0*/  FADD R20, -R35, R20 ;  /* 0x0000001423147221 */ /* 0x000fe20000000100 */
[----:B------:R-:W-:Y:S01]  /*14d0*/  SHF.L.U32 R3, R3, 0x17, RZ ;  /* 0x0000001703037819 */ /* 0x000fe200000006ff */
[----:B------:R-:W-:Y:S01]  /*14e0*/  FADD R6, R27, -R35 ;  /* 0x800000231b067221 */ /* 0x000fe20000000000 */
[----:B------:R-:W-:Y:S01]  /*14f0*/  FFMA R9, R38, 1.4426950216293334961, -R5 ;  /* 0x3fb8aa3b26097823 */ /* 0x000fe20000000805 */
[----:B------:R-:W-:Y:S01]  /*1500*/  FFMA.RM R5, R44, R7, 12582913 ;  /* 0x4b4000012c057423 */ /* 0x000fe20000004007 */
[----:B------:R-:W-:Y:S01]  /*1510*/  MUFU.EX2 R40, R40 ;  /* 0x0000002800287308 */ /* 0x000fe20000000800 */
[----:B------:R-:W-:-:S02]  /*1520*/  IMAD.SHL.U32 R15, R15, 0x800000, RZ ;  /* 0x008000000f0f7824 */ /* 0x000fc400078e00ff */
[----:B------:R-:W-:Y:S01]  /*1530*/  FFMA R21, R38, 1.925963033500011079e-08, R9 ;  /* 0x32a5706026157823 */ /* 0x000fe20000000009 */
[----:B------:R-:W-:Y:S01]  /*1540*/  FADD R13, R5, -12583039 ;  /* 0xcb40007f050d7421 */ /* 0x000fe20000000000 */
[----:B------:R-:W-:Y:S01]  /*1550*/  FADD R9, R19, -12583039 ;  /* 0xcb40007f13097421 */ /* 0x000fe20000000000 */
[C---:B------:R-:W-:Y:S01]  /*1560*/  FADD R18, -R35.reuse, R18 ;  /* 0x0000001223127221 */ /* 0x040fe20000000100 */
[----:B------:R-:W-:Y:S01]  /*1570*/  FADD R10, R10, -R35 ;  /* 0x800000230a0a7221 */ /* 0x000fe20000000000 */
        /* <DEDUP_REMOVED lines=8> */
[----:B------:R-:W-:Y:S01]  /*1600*/  FADD R28, R28, -R35 ;  /* 0x800000231c1c7221 */ /* 0x000fe20000000000 */
[-C--:B------:R-:W-:Y:S01]  /*1610*/  FFMA.RM R13, R36, R7.reuse, 12582913 ;  /* 0x4b400001240d7423 */ /* 0x080fe20000004007 */
[----:B------:R-:W-:Y:S01]  /*1620*/  SHF.L.U32 R19, R19, 0x17, RZ ;  /* 0x0000001713137819 */ /* 0x000fe200000006ff */
[----:B------:R-:W-:Y:S01]  /*1630*/  FFMA.RM R17, R34, R7, 12582913 ;  /* 0x4b40000122117423 */ /* 0x000fe20000004007 */
[----:B------:R-:W0:Y:S01]  /*1640*/  MUFU.EX2 R38, R38 ;  /* 0x0000002600267308 */ /* 0x000e220000000800 */
[----:B------:R-:W-:Y:S01]  /*1650*/  FADD R23, R13, -12583039 ;  /* 0xcb40007f0d177421 */ /* 0x000fe20000000000 */
[----:B------:R-:W-:Y:S01]  /*1660*/  SHF.L.U32 R5, R5, 0x17, RZ ;  /* 0x0000001705057819 */ /* 0x000fe200000006ff */
[C---:B------:R-:W-:Y:S01]  /*1670*/  FADD R9, R17.reuse, -12583039 ;  /* 0xcb40007f11097421 */ /* 0x040fe20000000000 */
[----:B------:R-:W-:Y:S01]  /*1680*/  SHF.L.U32 R17, R17, 0x17, RZ ;  /* 0x0000001711117819 */ /* 0x000fe200000006ff */
[----:B------:R-:W-:Y:S01]  /*1690*/  FFMA R23, R14, 1.4426950216293334961, -R23 ;  /* 0x3fb8aa3b0e177823 */ /* 0x000fe20000000817 */
[----:B------:R-:W-:-:S02]  /*16a0*/  IMAD.SHL.U32 R13, R13, 0x800000, RZ ;  /* 0x008000000d0d7824 */ /* 0x000fc400078e00ff */
[----:B------:R-:W-:Y:S01]  /*16b0*/  FFMA R9, R22, 1.4426950216293334961, -R9 ;  /* 0x3fb8aa3b16097823 */ /* 0x000fe20000000809 */
[----:B------:R-:W-:Y:S01]  /*16c0*/  FFMA R34, R14, 1.925963033500011079e-08, R23 ;  /* 0x32a570600e227823 */ /* 0x000fe20000000017 */
[----:B------:R-:W-:Y:S02]  /*16d0*/  FFMA.SAT R14, R12, R11, 0.5 ;  /* 0x3f0000000c0e7423 */ /* 0x000fe4000000200b */
[----:B------:R-:W-:Y:S02]  /*16e0*/  FFMA R33, R22, 1.925963033500011079e-08, R9 ;  /* 0x32a5706016217823 */ /* 0x000fe40000000009 */
[----:B------:R0:W1:Y:S01]  /*16f0*/  MUFU.EX2 R22, R21 ;  /* 0x0000001500167308 */ /* 0x0000620000000800 */
[----:B------:R-:W-:Y:S01]  /*1700*/  FFMA.RM R9, R14, R7, 12582913 ;  /* 0x4b4000010e097423 */ /* 0x000fe20000004007 */
[----:B------:R-:W-:-:S03]  /*1710*/  FFMA.SAT R14, R20, R11, 0.5 ;  /* 0x3f000000140e7423 */ /* 0x000fc6000000200b */
[C---:B------:R-:W-:Y:S01]  /*1720*/  FADD R23, R9.reuse, -12583039 ;  /* 0xcb40007f09177421 */ /* 0x040fe20000000000 */
[----:B------:R-:W-:Y:S01]  /*1730*/  FFMA.RM R14, R14, R7, 12582913 ;  /* 0x4b4000010e0e7423 */ /* 0x000fe20000004007 */
[----:B------:R-:W-:Y:S01]  /*1740*/  SHF.L.U32 R9, R9, 0x17, RZ ;  /* 0x0000001709097819 */ /* 0x000fe200000006ff */
[----:B------:R-:W-:Y:S01]  /*1750*/  MUFU.EX2 R34, R34 ;  /* 0x0000002200227308 */ /* 0x000fe20000000800 */
[----:B------:R-:W-:Y:S01]  /*1760*/  FFMA R23, R12, 1.4426950216293334961, -R23 ;  /* 0x3fb8aa3b0c177823 */ /* 0x000fe20000000817 */
[----:B0-----:R-:W-:-:S03]  /*1770*/  FMUL R21, R19, R38 ;  /* 0x0000002613157220 */ /* 0x001fc60000400000 */
[----:B------:R-:W-:Y:S01]  /*1780*/  FFMA R27, R12, 1.925963033500011079e-08, R23 ;  /* 0x32a570600c1b7823 */ /* 0x000fe20000000017 */
[----:B------:R-:W-:Y:S01]  /*1790*/  FMUL R23, R3, R40 ;  /* 0x0000002803177220 */ /* 0x000fe20000400000 */
[----:B------:R-:W-:Y:S01]  /*17a0*/  FADD R3, R14, -12583039 ;  /* 0xcb40007f0e037421 */ /* 0x000fe20000000000 */
[----:B------:R-:W-:Y:S01]  /*17b0*/  FFMA.SAT R12, R8, R11, 0.5 ;  /* 0x3f000000080c7423 */ /* 0x000fe2000000200b */
[----:B-1----:R-:W-:Y:S02]  /*17c0*/  FMUL R22, R15, R22 ;  /* 0x000000160f167220 */ /* 0x002fe40000400000 */
[----:B------:R-:W-:Y:S01]  /*17d0*/  FFMA R3, R20, 1.4426950216293334961, -R3 ;  /* 0x3fb8aa3b14037823 */ /* 0x000fe20000000803 */
[----:B------:R-:W-:Y:S01]  /*17e0*/  FFMA.RM R15, R12, R7, 12582913 ;  /* 0x4b4000010c0f7423 */ /* 0x000fe20000004007 */
[----:B------:R-:W-:Y:S02]  /*17f0*/  FFMA.SAT R12, R16, R11, 0.5 ;  /* 0x3f000000100c7423 */ /* 0x000fe4000000200b */
[----:B------:R-:W-:Y:S01]  /*1800*/  FFMA R37, R20, 1.925963033500011079e-08, R3 ;  /* 0x32a5706014257823 */ /* 0x000fe20000000003 */
[----:B------:R-:W-:Y:S01]  /*1810*/  FADD R3, R15, -12583039 ;  /* 0xcb40007f0f037421 */ /* 0x000fe20000000000 */
[----:B------:R-:W0:Y:S01]  /*1820*/  MUFU.EX2 R20, R39 ;  /* 0x0000002700147308 */ /* 0x000e220000000800 */
[----:B------:R-:W-:-:S02]  /*1830*/  FFMA.RM R12, R12, R7, 12582913 ;  /* 0x4b4000010c0c7423 */ /* 0x000fc40000004007 */
[----:B------:R-:W-:-:S04]  /*1840*/  FFMA R3, R8, 1.4426950216293334961, -R3 ;  /* 0x3fb8aa3b08037823 */ /* 0x000fc80000000803 */
[----:B------:R-:W-:Y:S01]  /*1850*/  FFMA R35, R8, 1.925963033500011079e-08, R3 ;  /* 0x32a5706008237823 */ /* 0x000fe20000000003 */
[----:B------:R-:W-:Y:S01]  /*1860*/  FFMA.SAT R8, R18, R11, 0.5 ;  /* 0x3f00000012087423 */ /* 0x000fe2000000200b */
[----:B------:R-:W-:Y:S03]  /*1870*/  MUFU.EX2 R38, R37 ;  /* 0x0000002500267308 */ /* 0x000fe60000000800 */
[----:B------:R-:W-:Y:S01]  /*1880*/  FFMA.RM R3, R8, R7, 12582913 ;  /* 0x4b40000108037423 */ /* 0x000fe20000004007 */
[----:B------:R-:W-:-:S03]  /*1890*/  FFMA.SAT R8, R6, R11, 0.5 ;  /* 0x3f00000006087423 */ /* 0x000fc6000000200b */
[----:B------:R-:W-:Y:S01]  /*18a0*/  FADD R19, R3, -12583039 ;  /* 0xcb40007f03137421 */ /* 0x000fe20000000000 */
[----:B0-----:R-:W-:Y:S01]  /*18b0*/  FMUL R20, R5, R20 ;  /* 0x0000001405147220 */ /* 0x001fe20000400000 */
[----:B------:R-:W-:Y:S01]  /*18c0*/  FFMA.RM R5, R8, R7, 12582913 ;  /* 0x4b40000108057423 */ /* 0x000fe20000004007 */
[----:B------:R-:W-:Y:S01]  /*18d0*/  MUFU.EX2 R35, R35 ;  /* 0x0000002300237308 */ /* 0x000fe20000000800 */
[----:B------:R-:W-:-:S04]  /*18e0*/  FFMA R19, R18, 1.4426950216293334961, -R19 ;  /* 0x3fb8aa3b12137823 */ /* 0x000fc80000000813 */
[----:B------:R-:W-:Y:S01]  /*18f0*/  FFMA R36, R18, 1.925963033500011079e-08, R19 ;  /* 0x32a5706012247823 */ /* 0x000fe20000000013 */
[----:B------:R-:W-:Y:S01]  /*1900*/  FADD R19, R5, -12583039 ;  /* 0xcb40007f05137421 */ /* 0x000fe20000000000 */
[----:B------:R-:W-:Y:S01]  /*1910*/  FMUL R18, R13, R34 ;  /* 0x000000220d127220 */ /* 0x000fe20000400000 */
[----:B------:R-:W0:Y:S01]  /*1920*/  MUFU.EX2 R8, R33 ;  /* 0x0000002100087308 */ /* 0x000e220000000800 */
[----:B------:R-:W-:Y:S01]  /*1930*/  SHF.L.U32 R5, R5, 0x17, RZ ;  /* 0x0000001705057819 */ /* 0x000fe200000006ff */
[----:B------:R-:W-:-:S04]  /*1940*/  FFMA R19, R6, 1.4426950216293334961, -R19 ;  /* 0x3fb8aa3b06137823 */ /* 0x000fc80000000813 */
[----:B------:R-:W-:Y:S02]  /*1950*/  FFMA R6, R6, 1.925963033500011079e-08, R19 ;  /* 0x32a5706006067823 */ /* 0x000fe40000000013 */
[----:B------:R-:W-:Y:S08]  /*1960*/  MUFU.EX2 R36, R36 ;  /* 0x0000002400247308 */ /* 0x000ff00000000800 */
[----:B------:R-:W1:Y:S01]  /*1970*/  MUFU.EX2 R6, R6 ;  /* 0x0000000600067308 */ /* 0x000e620000000800 */
[----:B0-----:R-:W-:Y:S01]  /*1980*/  FMUL R19, R17, R8 ;  /* 0x0000000811137220 */ /* 0x001fe20000400000 */
[----:B------:R-:W-:Y:S01]  /*1990*/  FADD R17, R12, -12583039 ;  /* 0xcb40007f0c117421 */ /* 0x000fe20000000000 */
[----:B------:R-:W-:-:S03]  /*19a0*/  FFMA.SAT R8, R2, R11, 0.5 ;  /* 0x3f00000002087423 */ /* 0x000fc6000000200b */
[----:B------:R-:W-:Y:S01]  /*19b0*/  FFMA R17, R16, 1.4426950216293334961, -R17 ;  /* 0x3fb8aa3b10117823 */ /* 0x000fe20000000811 */
[----:B------:R-:W-:Y:S02]  /*19c0*/  FFMA.RM R13, R8, R7, 12582913 ;  /* 0x4b400001080d7423 */ /* 0x000fe40000004007 */
[----:B------:R-:W0:Y:S01]  /*19d0*/  MUFU.EX2 R8, R27 ;  /* 0x0000001b00087308 */ /* 0x000e220000000800 */
[----:B------:R-:W-:Y:S01]  /*19e0*/  FFMA R16, R16, 1.925963033500011079e-08, R17 ;  /* 0x32a5706010107823 */ /* 0x000fe20000000011 */
[----:B------:R-:W-:-:S04]  /*19f0*/  FADD R17, R13, -12583039 ;  /* 0xcb40007f0d117421 */ /* 0x000fc80000000000 */
[C---:B------:R-:W-:Y:S02]  /*1a00*/  FFMA R17, R2.reuse, 1.4426950216293334961, -R17 ;  /* 0x3fb8aa3b02117823 */ /* 0x040fe40000000811 */
[----:B------:R-:W2:Y:S01]  /*1a10*/  MUFU.EX2 R16, R16 ;  /* 0x0000001000107308 */ /* 0x000ea20000000800 */
[----:B-1----:R-:W-:Y:S01]  /*1a20*/  FMUL R6, R5, R6 ;  /* 0x0000000605067220 */ /* 0x002fe20000400000 */
[----:B------:R-:W-:Y:S01]  /*1a30*/  FFMA R33, R2, 1.925963033500011079e-08, R17 ;  /* 0x32a5706002217823 */ /* 0x000fe20000000011 */
[----:B------:R-:W-:Y:S01]  /*1a40*/  FFMA.SAT R2, R26, R11, 0.5 ;  /* 0x3f0000001a027423 */ /* 0x000fe2000000200b */
[----:B------:R-:W-:-:S03]  /*1a50*/  SHF.L.U32 R5, R12, 0x17, RZ ;  /* 0x000000170c057819 */ /* 0x000fc600000006ff */
[----:B------:R-:W-:Y:S01]  /*1a60*/  FFMA.RM R2, R2, R7, 12582913 ;  /* 0x4b40000102027423 */ /* 0x000fe20000004007 */
[----:B------:R-:W-:Y:S01]  /*1a70*/  MUFU.EX2 R33, R33 ;  /* 0x0000002100217308 */ /* 0x000fe20000000800 */
[----:B0-----:R-:W-:Y:S01]  /*1a80*/  FMUL R17, R9, R8 ;  /* 0x0000000809117220 */ /* 0x001fe20000400000 */
[----:B------:R-:W-:Y:S01]  /*1a90*/  SHF.L.U32 R9, R14, 0x17, RZ ;  /* 0x000000170e097819 */ /* 0x000fe200000006ff */
[----:B------:R-:W-:Y:S01]  /*1aa0*/  FADD R39, R2, -12583039 ;  /* 0xcb40007f02277421 */ /* 0x000fe20000000000 */
[----:B------:R-:W-:Y:S01]  /*1ab0*/  FFMA.SAT R14, R28, R11, 0.5 ;  /* 0x3f0000001c0e7423 */ /* 0x000fe2000000200b */
[----:B------:R-:W-:Y:S02]  /*1ac0*/  SHF.L.U32 R8, R15, 0x17, RZ ;  /* 0x000000170f087819 */ /* 0x000fe400000006ff */
[----:B------:R-:W-:Y:S01]  /*1ad0*/  FFMA R39, R26, 1.4426950216293334961, -R39 ;  /* 0x3fb8aa3b1a277823 */ /* 0x000fe20000000827 */
[----:B------:R-:W-:Y:S01]  /*1ae0*/  FFMA.RM R14, R14, R7, 12582913 ;  /* 0x4b4000010e0e7423 */ /* 0x000fe20000004007 */
[----:B------:R-:W-:Y:S01]  /*1af0*/  FMUL R9, R9, R38 ;  /* 0x0000002609097220 */ /* 0x000fe20000400000 */
[-C--:B------:R-:W-:Y:S01]  /*1b00*/  FFMA.SAT R38, R4, R11.reuse, 0.5 ;  /* 0x3f00000004267423 */ /* 0x080fe2000000200b */
[----:B------:R-:W-:Y:S01]  /*1b10*/  FFMA R34, R26, 1.925963033500011079e-08, R39 ;  /* 0x32a570601a227823 */ /* 0x000fe20000000027 */
[----:B------:R-:W-:Y:S01]  /*1b20*/  FADD R27, R14, -12583039 ;  /* 0xcb40007f0e1b7421 */ /* 0x000fe20000000000 */
[----:B------:R-:W-:Y:S01]  /*1b30*/  FFMA.SAT R26, R0, R11, 0.5 ;  /* 0x3f000000001a7423 */ /* 0x000fe2000000200b */
[----:B------:R-:W-:Y:S01]  /*1b40*/  FMUL R8, R8, R35 ;  /* 0x0000002308087220 */ /* 0x000fe20000400000 */
[----:B--2---:R-:W-:Y:S01]  /*1b50*/  FMUL R5, R5, R16 ;  /* 0x0000001005057220 */ /* 0x004fe20000400000 */
[----:B------:R-:W-:Y:S01]  /*1b60*/  FFMA R27, R28, 1.4426950216293334961, -R27 ;  /* 0x3fb8aa3b1c1b7823 */ /* 0x000fe2000000081b */
[----:B------:R-:W-:Y:S01]  /*1b70*/  FFMA.RM R15, R26, R7, 12582913 ;  /* 0x4b4000011a0f7423 */ /* 0x000fe20000004007 */
[----:B------:R-:W-:Y:S02]  /*1b80*/  MUFU.EX2 R34, R34 ;  /* 0x0000002200227308 */ /* 0x000fe40000000800 */
[----:B------:R-:W-:Y:S01]  /*1b90*/  FFMA R28, R28, 1.925963033500011079e-08, R27 ;  /* 0x32a570601c1c7823 */ /* 0x000fe2000000001b */
[C---:B------:R-:W-:Y:S01]  /*1ba0*/  FADD R27, R15.reuse, -12583039 ;  /* 0xcb40007f0f1b7421 */ /* 0x040fe20000000000 */
[----:B------:R-:W-:-:S03]  /*1bb0*/  SHF.L.U32 R15, R15, 0x17, RZ ;  /* 0x000000170f0f7819 */ /* 0x000fc600000006ff */
[C---:B------:R-:W-:Y:S01]  /*1bc0*/  FFMA R27, R0.reuse, 1.4426950216293334961, -R27 ;  /* 0x3fb8aa3b001b7823 */ /* 0x040fe2000000081b */
[----:B------:R-:W-:Y:S03]  /*1bd0*/  MUFU.EX2 R35, R28 ;  /* 0x0000001c00237308 */ /* 0x000fe60000000800 */
        /* <DEDUP_REMOVED lines=8> */
[C---:B------:R-:W-:Y:S01]  /*1c60*/  FADD R7, R11.reuse, -12583039 ;  /* 0xcb40007f0b077421 */ /* 0x040fe20000000000 */
[----:B------:R-:W-:Y:S02]  /*1c70*/  IMAD.SHL.U32 R11, R11, 0x800000, RZ ;  /* 0x008000000b0b7824 */ /* 0x000fe400078e00ff */
[----:B------:R1:W2:Y:S01]  /*1c80*/  MUFU.EX2 R37, R10 ;  /* 0x0000000a00257308 */ /* 0x0002a20000000800 */
[----:B------:R-:W-:-:S04]  /*1c90*/  FFMA R7, R4, 1.4426950216293334961, -R7 ;  /* 0x3fb8aa3b04077823 */ /* 0x000fc80000000807 */
[----:B------:R-:W-:Y:S01]  /*1ca0*/  FFMA R27, R4, 1.925963033500011079e-08, R7 ;  /* 0x32a57060041b7823 */ /* 0x000fe20000000007 */
[----:B------:R-:W-:-:S03]  /*1cb0*/  FADD R7, RZ, R23 ;  /* 0x00000017ff077221 */ /* 0x000fc60000000000 */
[----:B------:R-:W3:Y:S01]  /*1cc0*/  MUFU.EX2 R16, R27 ;  /* 0x0000001b00107308 */ /* 0x000ee20000000800 */
[----:B------:R-:W-:Y:S01]  /*1cd0*/  FADD R4, R7, R22 ;  /* 0x0000001607047221 */ /* 0x000fe20000000000 */
[----:B-1----:R-:W-:Y:S01]  /*1ce0*/  SHF.L.U32 R10, R0, 0x17, RZ ;  /* 0x00000017000a7819 */ /* 0x002fe200000006ff */
[----:B0-----:R-:W-:Y:S02]  /*1cf0*/  FMUL R0, R15, R26 ;  /* 0x0000001a0f007220 */ /* 0x001fe40000400000 */
[----:B------:R-:W-:Y:S02]  /*1d00*/  FADD R7, R4, R21 ;  /* 0x0000001504077221 */ /* 0x000fe40000000000 */
[----:B--2---:R-:W-:Y:S02]  /*1d10*/  FMUL R10, R10, R37 ;  /* 0x000000250a0a7220 */ /* 0x004fe40000400000 */
[----:B------:R-:W-:Y:S01]  /*1d20*/  FADD R4, R7, R20 ;  /* 0x0000001407047221 */ /* 0x000fe20000000000 */
[----:B------:R-:W-:-:S03]  /*1d30*/  IMAD.SHL.U32 R7, R3, 0x800000, RZ ;  /* 0x0080000003077824 */ /* 0x000fc600078e00ff */
[----:B------:R-:W-:Y:S01]  /*1d40*/  FADD R3, R4, R19 ;  /* 0x0000001304037221 */ /* 0x000fe20000000000 */
[----:B------:R-:W-:-:S03]  /*1d50*/  FMUL R7, R7, R36 ;  /* 0x0000002407077220 */ /* 0x000fc60000400000 */
[----:B------:R-:W-:Y:S01]  /*1d60*/  FADD R4, R3, R18 ;  /* 0x0000001203047221 */ /* 0x000fe20000000000 */
[----:B---3--:R-:W-:-:S03]  /*1d70*/  FMUL R16, R11, R16 ;  /* 0x000000100b107220 */ /* 0x008fc60000400000 */
        /* <DEDUP_REMOVED lines=27> */
.L_x_35667:
        /* <DEDUP_REMOVED lines=12> */
[----:B------:R-:W-:Y:S05]  /*1ff0*/  CALL.REL.NOINC `($__internal_589_$__cuda_sm3x_div_rn_noftz_f32_slowpath) ;  /* 0x0000002400987944 */ /* 0x000fea0003c00000 */
[----:B------:R-:W-:-:S07]  /*2000*/  MOV R12, R11 ;  /* 0x0000000b000c7202 */ /* 0x000fce0000000f00 */
.L_x_35620:
[----:B------:R-:W-:Y:S05]  /*2010*/  BSYNC.RECONVERGENT B2 ;  /* 0x0000000000027941 */ /* 0x000fea0003800200 */
.L_x_35619:
        /* <DEDUP_REMOVED lines=12> */
[----:B------:R-:W-:Y:S05]  /*20e0*/  CALL.REL.NOINC `($__internal_589_$__cuda_sm3x_div_rn_noftz_f32_slowpath) ;  /* 0x00000024005c7944 */ /* 0x000fea0003c00000 */
[----:B------:R-:W-:-:S07]  /*20f0*/  MOV R13, R11 ;  /* 0x0000000b000d7202 */ /* 0x000fce0000000f00 */
.L_x_35622:
[----:B------:R-:W-:Y:S05]  /*2100*/  BSYNC.RECONVERGENT B2 ;  /* 0x0000000000027941 */ /* 0x000fea0003800200 */
.L_x_35621:
        /* <DEDUP_REMOVED lines=12> */
[----:B------:R-:W-:Y:S05]  /*21d0*/  CALL.REL.NOINC `($__internal_589_$__cuda_sm3x_div_rn_noftz_f32_slowpath) ;  /* 0x0000002400207944 */ /* 0x000fea0003c00000 */
[----:B------:R-:W-:-:S07]  /*21e0*/  IMAD.MOV.U32 R26, RZ, RZ, R11 ;  /* 0x000000ffff1a7224 */ /* 0x000fce00078e000b */
.L_x_35624:
[----:B------:R-:W-:Y:S05]  /*21f0*/  BSYNC.RECONVERGENT B2 ;  /* 0x0000000000027941 */ /* 0x000fea0003800200 */
.L_x_35623:
        /* <DEDUP_REMOVED lines=13> */
[----:B------:R-:W-:-:S07]  /*22d0*/  MOV R27, R11 ;  /* 0x0000000b001b7202 */ /* 0x000fce0000000f00 */
.L_x_35626:
[----:B------:R-:W-:Y:S05]  /*22e0*/  BSYNC.RECONVERGENT B2 ;  /* 0x0000000000027941 */ /* 0x000fea0003800200 */
.L_x_35625:
        /* <DEDUP_REMOVED lines=12> */
[----:B------:R-:W-:Y:S05]  /*23b0*/  CALL.REL.NOINC `($__internal_589_$__cuda_sm3x_div_rn_noftz_f32_slowpath) ;  /* 0x0000002000a87944 */ /* 0x000fea0003c00000 */
[----:B------:R-:W-:-:S07]  /*23c0*/  MOV R20, R11 ;  /* 0x0000000b00147202 */ /* 0x000fce0000000f00 */
.L_x_35628:
[----:B------:R-:W-:Y:S05]  /*23d0*/  BSYNC.RECONVERGENT B2 ;  /* 0x0000000000027941 */ /* 0x000fea0003800200 */
.L_x_35627:
        /* <DEDUP_REMOVED lines=14> */
.L_x_35630:
[----:B------:R-:W-:Y:S05]  /*24c0*/  BSYNC.RECONVERGENT B2 ;  /* 0x0000000000027941 */ /* 0x000fea0003800200 */
.L_x_35629:
        /* <DEDUP_REMOVED lines=14> */
.L_x_35632:
[----:B------:R-:W-:Y:S05]  /*25b0*/  BSYNC.RECONVERGENT B2 ;  /* 0x0000000000027941 */ /* 0x000fea0003800200 */
.L_x_35631:
        /* <DEDUP_REMOVED lines=14> */
.L_x_35634:
[----:B------:R-:W-:Y:S05]  /*26a0*/  BSYNC.RECONVERGENT B2 ;  /* 0x0000000000027941 */ /* 0x000fea0003800200 */
.L_x_35633:
        /* <DEDUP_REMOVED lines=14> */
.L_x_35636:
[----:B------:R-:W-:Y:S05]  /*2790*/  BSYNC.RECONVERGENT B2 ;  /* 0x0000000000027941 */ /* 0x000fea0003800200 */
.L_x_35635:
        /* <DEDUP_REMOVED lines=14> */
.L_x_35638:
[----:B------:R-:W-:Y:S05]  /*2880*/  BSYNC.RECONVERGENT B2 ;  /* 0x0000000000027941 */ /* 0x000fea0003800200 */
.L_x_35637:
        /* <DEDUP_REMOVED lines=14> */
.L_x_35640:
[----:B------:R-:W-:Y:S05]  /*2970*/  BSYNC.RECONVERGENT B2 ;  /* 0x0000000000027941 */ /* 0x000fea0003800200 */
.L_x_35639:
        /* <DEDUP_REMOVED lines=14> */
.L_x_35642:
[----:B------:R-:W-:Y:S05]  /*2a60*/  BSYNC.RECONVERGENT B2 ;  /* 0x0000000000027941 */ /* 0x000fea0003800200 */
.L_x_35641:
        /* <DEDUP_REMOVED lines=14> */
.L_x_35644:
[----:B------:R-:W-:Y:S05]  /*2b50*/  BSYNC.RECONVERGENT B2 ;  /* 0x0000000000027941 */ /* 0x000fea0003800200 */
.L_x_35643:
        /* <DEDUP_REMOVED lines=14> */
.L_x_35646:
[----:B------:R-:W-:Y:S05]  /*2c40*/  BSYNC.RECONVERGENT B2 ;  /* 0x0000000000027941 */ /* 0x000fea0003800200 */
.L_x_35645:
        /* <DEDUP_REMOVED lines=14> */
.L_x_35648:
[----:B------:R-:W-:Y:S05]  /*2d30*/  BSYNC.RECONVERGENT B2 ;  /* 0x0000000000027941 */ /* 0x000fea0003800200 */
.L_x_35647:
        /* <DEDUP_REMOVED lines=14> */
.L_x_35650:
[----:B------:R-:W-:Y:S05]  /*2e20*/  BSYNC.RECONVERGENT B2 ;  /* 0x0000000000027941 */ /* 0x000fea0003800200 */
.L_x_35649:
        /* <DEDUP_REMOVED lines=14> */
.L_x_35652:
[----:B------:R-:W-:Y:S05]  /*2f10*/  BSYNC.RECONVERGENT B2 ;  /* 0x0000000000027941 */ /* 0x000fea0003800200 */
.L_x_35651:
        /* <DEDUP_REMOVED lines=14> */
.L_x_35654:
[----:B------:R-:W-:Y:S05]  /*3000*/  BSYNC.RECONVERGENT B2 ;  /* 0x0000000000027941 */ /* 0x000fea0003800200 */
.L_x_35653:
        /* <DEDUP_REMOVED lines=12> */
[C---:B------:R-:W-:Y:S02]  /*30d0*/  R2UR UR10, R24.reuse ;  /* 0x00000000180a72ca */ /* 0x040fe400000e0000 */
[----:B------:R-:W-:Y:S02]  /*30e0*/  R2UR UR11, R25 ;  /* 0x00000000190b72ca */ /* 0x000fe400000e0000 */
[----:B------:R-:W-:Y:S02]  /*30f0*/  LEA.HI R0, P0, R11, R10, RZ, 0x1 ;  /* 0x0000000a0b007211 */ /* 0x000fe400078108ff */
[----:B------:R-:W-:Y:S02]  /*3100*/  R2UR UR12, R24 ;  /* 0x00000000180c72ca */ /* 0x000fe400000e0000 */
[----:B------:R-:W-:-:S02]  /*3110*/  SHF.L.U32 R14, R0, 0x2, RZ ;  /* 0x00000002000e7819 */ /* 0x000fc400000006ff */
[-C--:B------:R-:W-:Y:S02]  /*3120*/  IADD3.X R15, PT, PT, RZ, R11.reuse, RZ, P0, !PT ;  /* 0x0000000bff0f7210 */ /* 0x080fe400007fe4ff */
[----:B------:R-:W-:Y:S02]  /*3130*/  IADD3 R22, P0, PT, R10, 0x40, RZ ;  /* 0x000000400a167810 */ /* 0x000fe40007f1e0ff */
[----:B------:R-:W-:Y:S02]  /*3140*/  LOP3.LUT R14, R14, 0xfffffff8, RZ, 0xc0, !PT ;  /* 0xfffffff80e0e7812 */ /* 0x000fe400078ec0ff */
[----:B------:R-:W-:Y:S02]  /*3150*/  IADD3.X R17, PT, PT, RZ, R11, RZ, P0, !PT ;  /* 0x0000000bff117210 */ /* 0x000fe400007fe4ff */
[----:B------:R-:W-:Y:S02]  /*3160*/  SHF.L.U64.HI R0, R0, 0x2, R15 ;  /* 0x0000000200007819 */ /* 0x000fe4000001020f */
[----:B------:R-:W-:-:S02]  /*3170*/  IADD3 R14, P0, PT, R14, UR40, RZ ;  /* 0x000000280e0e7c10 */ /* 0x000fc4000ff1e0ff */
[----:B------:R-:W-:Y:S02]  /*3180*/  LEA.HI R22, P1, R17, R22, RZ, 0x1 ;  /* 0x0000001611167211 */ /* 0x000fe400078308ff */
[----:B------:R-:W-:Y:S02]  /*3190*/  IADD3.X R15, PT, PT, R0, UR41, RZ, P0, !PT ;  /* 0x00000029000f7c10 */ /* 0x000fe400087fe4ff */
[C---:B------:R-:W-:Y:S01]  /*31a0*/  IADD3 R0, P0, PT, R10.reuse, 0x80, RZ ;  /* 0x000000800a007810 */ /* 0x040fe20007f1e0ff */
[----:B------:R-:W-:Y:S01]  /*31b0*/  IMAD.X R17, RZ, RZ, R17, P1 ;  /* 0x000000ffff117224 */ /* 0x000fe200008e0611 */
[----:B------:R-:W-:Y:S01]  /*31c0*/  IADD3 R16, P1, PT, R10, 0xc0, RZ ;  /* 0x000000c00a107810 */ /* 0x000fe20007f3e0ff */
[----:B------:R0:W-:Y:S01]  /*31d0*/  STG.E.64 desc[UR4][R14.64], R12 ;  /* 0x0000000c0e007986 */ /* 0x0001e2000c101b04 */
[----:B------:R-:W-:Y:S02]  /*31e0*/  IADD3.X R23, PT, PT, RZ, R11, RZ, P0, !PT ;  /* 0x0000000bff177210 */ /* 0x000fe400007fe4ff */
[----:B------:R-:W-:-:S02]  /*31f0*/  SHF.L.U64.HI R28, R22, 0x2, R17 ;  /* 0x00000002161c7819 */ /* 0x000fc40000010211 */
[----:B------:R-:W-:Y:S02]  /*3200*/  IADD3.X R17, PT, PT, RZ, R11, RZ, P1, !PT ;  /* 0x0000000bff117210 */ /* 0x000fe40000ffe4ff */
[----:B------:R-:W-:Y:S02]  /*3210*/  LEA.HI R0, P1, R23, R0, RZ, 0x1 ;  /* 0x0000000017007211 */ /* 0x000fe400078308ff */
[----:B------:R-:W-:Y:S02]  /*3220*/  LEA.HI R16, P2, R17, R16, RZ, 0x1 ;  /* 0x0000001011107211 */ /* 0x000fe400078508ff */
[----:B------:R-:W-:Y:S01]  /*3230*/  SHF.L.U32 R22, R22, 0x2, RZ ;  /* 0x0000000216167819 */ /* 0x000fe200000006ff */
[----:B------:R-:W-:Y:S01]  /*3240*/  IMAD.X R23, RZ, RZ, R23, P1 ;  /* 0x000000ffff177224 */ /* 0x000fe200008e0617 */
[----:B------:R-:W-:Y:S02]  /*3250*/  R2UR UR13, R25 ;  /* 0x00000000190d72ca */ /* 0x000fe400000e0000 */
[----:B0-----:R-:W-:-:S02]  /*3260*/  IADD3.X R15, PT, PT, RZ, R17, RZ, P2, !PT ;  /* 0x00000011ff0f7210 */ /* 0x001fc400017fe4ff */
[----:B------:R-:W-:Y:S02]  /*3270*/  LOP3.LUT R22, R22, 0xfffffff8, RZ, 0xc0, !PT ;  /* 0xfffffff816167812 */ /* 0x000fe400078ec0ff */
[C---:B------:R-:W-:Y:S02]  /*3280*/  SHF.L.U64.HI R17, R0.reuse, 0x2, R23 ;  /* 0x0000000200117819 */ /* 0x040fe40000010217 */
[----:B------:R-:W-:Y:S02]  /*3290*/  SHF.L.U32 R14, R0, 0x2, RZ ;  /* 0x00000002000e7819 */ /* 0x000fe400000006ff */
[C---:B------:R-:W-:Y:S02]  /*32a0*/  SHF.L.U64.HI R0, R16.reuse, 0x2, R15 ;  /* 0x0000000210007819 */ /* 0x040fe4000001020f */
[----:B------:R-:W-:Y:S02]  /*32b0*/  SHF.L.U32 R16, R16, 0x2, RZ ;  /* 0x0000000210107819 */ /* 0x000fe400000006ff */
[----:B------:R-:W-:-:S02]  /*32c0*/  IADD3 R12, P0, PT, R22, UR40, RZ ;  /* 0x00000028160c7c10 */ /* 0x000fc4000ff1e0ff */
[----:B------:R-:W-:Y:S02]  /*32d0*/  LOP3.LUT R14, R14, 0xfffffff8, RZ, 0xc0, !PT ;  /* 0xfffffff80e0e7812 */ /* 0x000fe400078ec0ff */
[----:B------:R-:W-:Y:S02]  /*32e0*/  LOP3.LUT R16, R16, 0xfffffff8, RZ, 0xc0, !PT ;  /* 0xfffffff810107812 */ /* 0x000fe400078ec0ff */
[----:B------:R-:W-:Y:S02]  /*32f0*/  IADD3.X R13, PT, PT, R28, UR41, RZ, P0, !PT ;  /* 0x000000291c0d7c10 */ /* 0x000fe400087fe4ff */
[----:B------:R-:W-:Y:S02]  /*3300*/  IADD3 R14, P0, PT, R14, UR40, RZ ;  /* 0x000000280e0e7c10 */ /* 0x000fe4000ff1e0ff */
[----:B------:R-:W-:Y:S01]  /*3310*/  IADD3 R33, P2, PT, R10, 0x100, RZ ;  /* 0x000001000a217810 */ /* 0x000fe20007f5e0ff */
[----:B------:R0:W-:Y:S01]  /*3320*/  STG.E.64 desc[UR4][R12.64], R26 ;  /* 0x0000001a0c007986 */ /* 0x0001e2000c101b04 */
[----:B------:R-:W-:-:S02]  /*3330*/  IADD3 R16, P1, PT, R16, UR40, RZ ;  /* 0x0000002810107c10 */ /* 0x000fc4000ff3e0ff */
[----:B------:R-:W-:Y:S02]  /*3340*/  IADD3.X R15, PT, PT, R17, UR41, RZ, P0, !PT ;  /* 0x00000029110f7c10 */ /* 0x000fe400087fe4ff */
[----:B------:R-:W-:Y:S02]  /*3350*/  IADD3 R22, P0, PT, R10, 0x180, RZ ;  /* 0x000001800a167810 */ /* 0x000fe40007f1e0ff */
[----:B------:R-:W-:Y:S01]  /*3360*/  IADD3.X R17, PT, PT, R0, UR41, RZ, P1, !PT ;  /* 0x0000002900117c10 */ /* 0x000fe20008ffe4ff */
[----:B------:R1:W-:Y:S01]  /*3370*/  STG.E.64 desc[UR4][R14.64], R20 ;  /* 0x000000140e007986 */ /* 0x0003e2000c101b04 */
[C---:B------:R-:W-:Y:S02]  /*3380*/  IADD3 R28, P3, PT, R10.reuse, 0x140, RZ ;  /* 0x000001400a1c7810 */ /* 0x040fe40007f7e0ff */
[C---:B------:R-:W-:Y:S01]  /*3390*/  IADD3 R0, P1, PT, R10.reuse, 0x1c0, RZ ;  /* 0x000001c00a007810 */ /* 0x040fe20007f3e0ff */
[----:B------:R2:W-:Y:S01]  /*33a0*/  STG.E.64 desc[UR6][R16.64], R18 ;  /* 0x0000001210007986 */ /* 0x0005e2000c101b06 */
[----:B------:R-:W-:Y:S01]  /*33b0*/  IADD3 R10, P4, PT, R10, 0x200, RZ ;  /* 0x000002000a0a7810 */ /* 0x000fe20007f9e0ff */
[----:B0-----:R-:W-:Y:S01]  /*33c0*/  IMAD.X R26, RZ, RZ, R11, P2 ;  /* 0x000000ffff1a7224 */ /* 0x001fe200010e060b */
[----:B------:R-:W-:-:S02]  /*33d0*/  IADD3.X R23, PT, PT, RZ, R11, RZ, P0, !PT ;  /* 0x0000000bff177210 */ /* 0x000fc400007fe4ff */
[-C--:B------:R-:W-:Y:S02]  /*33e0*/  IADD3.X R27, PT, PT, RZ, R11.reuse, RZ, P3, !PT ;  /* 0x0000000bff1b7210 */ /* 0x080fe40001ffe4ff */
[----:B------:R-:W-:Y:S01]  /*33f0*/  IADD3.X R13, PT, PT, RZ, R11, RZ, P1, !PT ;  /* 0x0000000bff0d7210 */ /* 0x000fe20000ffe4ff */
[----:B------:R-:W-:Y:S01]  /*3400*/  IMAD.X R11, RZ, RZ, R11, P4 ;  /* 0x000000ffff0b7224 */ /* 0x000fe200020e060b */
[----:B------:R-:W-:Y:S02]  /*3410*/  LEA.HI R12, P1, R27, R28, RZ, 0x1 ;  /* 0x0000001c1b0c7211 */ /* 0x000fe400078308ff */
[----:B-1----:R-:W-:Y:S02]  /*3420*/  LEA.HI R15, P0, R26, R33, RZ, 0x1 ;  /* 0x000000211a0f7211 */ /* 0x002fe400078108ff */
[----:B------:R-:W-:Y:S02]  /*3430*/  LEA.HI R14, P2, R23, R22, RZ, 0x1 ;  /* 0x00000016170e7211 */ /* 0x000fe400078508ff */
[----:B------:R-:W-:-:S02]  /*3440*/  IADD3.X R20, PT, PT, RZ, R26, RZ, P0, !PT ;  /* 0x0000001aff147210 */ /* 0x000fc400007fe4ff */
[----:B--2---:R-:W-:Y:S02]  /*3450*/  LEA.HI R18, P3, R11, R10, RZ, 0x1 ;  /* 0x0000000a0b127211 */ /* 0x004fe400078708ff */
[C---:B------:R-:W-:Y:S02]  /*3460*/  SHF.L.U64.HI R20, R15.reuse, 0x2, R20 ;  /* 0x000000020f147819 */ /* 0x040fe40000010214 */
[----:B------:R-:W-:Y:S01]  /*3470*/  SHF.L.U32 R10, R15, 0x2, RZ ;  /* 0x000000020f0a7819 */ /* 0x000fe200000006ff */
[----:B------:R-:W-:Y:S01]  /*3480*/  IMAD.X R15, RZ, RZ, R23, P2 ;  /* 0x000000ffff0f7224 */ /* 0x000fe200010e0617 */
[----:B------:R-:W-:Y:S01]  /*3490*/  LEA.HI R16, P0, R13, R0, RZ, 0x1 ;  /* 0x000000000d107211 */ /* 0x000fe200078108ff */
[----:B------:R-:W-:Y:S01]  /*34a0*/  IMAD.X R11, RZ, RZ, R11, P3 ;  /* 0x000000ffff0b7224 */ /* 0x000fe200018e060b */
[----:B------:R-:W-:Y:S02]  /*34b0*/  LOP3.LUT R10, R10, 0xfffffff8, RZ, 0xc0, !PT ;  /* 0xfffffff80a0a7812 */ /* 0x000fe400078ec0ff */
[----:B------:R-:W-:-:S02]  /*34c0*/  SHF.L.U64.HI R15, R14, 0x2, R15 ;  /* 0x000000020e0f7819 */ /* 0x000fc4000001020f */
[----:B------:R-:W-:Y:S02]  /*34d0*/  SHF.L.U32 R14, R14, 0x2, RZ ;  /* 0x000000020e0e7819 */ /* 0x000fe400000006ff */
[----:B------:R-:W-:Y:S02]  /*34e0*/  IADD3.X R17, PT, PT, RZ, R13, RZ, P0, !PT ;  /* 0x0000000dff117210 */ /* 0x000fe400007fe4ff */
[----:B------:R-:W-:Y:S02]  /*34f0*/  IADD3 R10, P0, PT, R10, UR40, RZ ;  /* 0x000000280a0a7c10 */ /* 0x000fe4000ff1e0ff */
[----:B------:R-:W-:Y:S02]  /*3500*/  LOP3.LUT R14, R14, 0xfffffff8, RZ, 0xc0, !PT ;  /* 0xfffffff80e0e7812 */ /* 0x000fe400078ec0ff */
[----:B------:R-:W-:Y:S02]  /*3510*/  SHF.L.U64.HI R0, R18, 0x2, R11 ;  /* 0x0000000212007819 */ /* 0x000fe4000001020b */
[----:B------:R-:W-:-:S02]  /*3520*/  IADD3.X R11, PT, PT, R20, UR41, RZ, P0, !PT ;  /* 0x00000029140b7c10 */ /* 0x000fc400087fe4ff */
[----:B------:R-:W-:Y:S02]  /*3530*/  IADD3 R14, P0, PT, R14, UR40, RZ ;  /* 0x000000280e0e7c10 */ /* 0x000fe4000ff1e0ff */
[----:B------:R-:W-:Y:S01]  /*3540*/  IADD3.X R19, PT, PT, RZ, R27, RZ, P1, !PT ;  /* 0x0000001bff137210 */ /* 0x000fe20000ffe4ff */
[----:B------:R1:W-:Y:S01]  /*3550*/  STG.E.64 desc[UR4][R10.64], R34 ;  /* 0x000000220a007986 */ /* 0x0003e2000c101b04 */
[----:B------:R-:W-:Y:S02]  /*3560*/  IADD3.X R15, PT, PT, R15, UR41, RZ, P0, !PT ;  /* 0x000000290f0f7c10 */ /* 0x000fe400087fe4ff */
[----:B------:R-:W-:Y:S02]  /*3570*/  SHF.L.U64.HI R19, R12, 0x2, R19 ;  /* 0x000000020c137819 */ /* 0x000fe40000010213 */
        /* <DEDUP_REMOVED lines=23> */
.L_x_35618:
[----:B------:R-:W-:Y:S01]  /*36f0*/  BSSY B0, `(.L_x_35656) ;  /* 0x0000007000007945 */ /* 0x000fe20003800000 */
[----:B------:R-:W-:Y:S01]  /*3700*/  MOV R12, 0x10 ;  /* 0x00000010000c7802 */ /* 0x000fe20000000f00 */
[----:B------:R-:W-:Y:S01]  /*3710*/  IMAD.MOV.U32 R11, RZ, RZ, 0x1f ;  /* 0x0000001fff0b7424 */ /* 0x000fe200078e00ff */
[----:B------:R-:W-:-:S07]  /*3720*/  MOV R15, 0xffffffff ;  /* 0xffffffff000f7802 */ /* 0x000fce0000000f00 */
[----:B------:R-:W-:Y:S05]  /*3730*/  WARPSYNC.COLLECTIVE R15, `(.L_x_35657) ;  /* 0x000000000f087348 */ /* 0x000fea0003c00000 */
[----:B------:R0:W1:Y:S02]  /*3740*/  SHFL.BFLY P6, R14, R13, R12, R11 ;  /* 0x0c00000c0d0e7389 */ /* 0x00006400000c000b */
[----:B01----:R-:W-:Y:S05]  /*3750*/  ENDCOLLECTIVE ;  /* 0x000000000000791b */ /* 0x003fea0003800000 */
.L_x_35657:
[----:B------:R-:W-:Y:S05]  /*3760*/  BSYNC B0 ;  /* 0x0000000000007941 */ /* 0x000fea0003800000 */
.L_x_35656:
        /* <DEDUP_REMOVED lines=9> */
.L_x_35658:
[----:B------:R-:W-:Y:S01]  /*3800*/  HFMA2 R12, -RZ, RZ, 0, 2.384185791015625e-07 ;  /* 0x00000004ff0c7431 */ /* 0x000fe200000001ff */
[----:B------:R-:W-:-:S04]  /*3810*/  FMNMX R0, R13, R14, !PT ;  /* 0x0000000e0d007209 */ /* 0x000fc80007800000 */
[----:B------:R-:W-:-:S07]  /*3820*/  MOV R13, R0 ;  /* 0x00000000000d7202 */ /* 0x000fce0000000f00 */
[----:B------:R-:W-:Y:S05]  /*3830*/  WARPSYNC.COLLECTIVE R15, `(.L_x_35659) ;  /* 0x000000000f087348 */ /* 0x000fea0003c00000 */
[----:B------:R0:W1:Y:S02]  /*3840*/  SHFL.BFLY P6, R14, R13, R12, R11 ;  /* 0x0c00000c0d0e7389 */ /* 0x00006400000c000b */
[----:B01----:R-:W-:Y:S05]  /*3850*/  ENDCOLLECTIVE ;  /* 0x000000000000791b */ /* 0x003fea0003800000 */
.L_x_35659:
[----:B------:R-:W-:Y:S01]  /*3860*/  IMAD.MOV.U32 R12, RZ, RZ, 0x2 ;  /* 0x00000002ff0c7424 */ /* 0x000fe200078e00ff */
[----:B------:R-:W-:-:S04]  /*3870*/  FMNMX R2, R0, R14, !PT ;  /* 0x0000000e00027209 */ /* 0x000fc80007800000 */
[----:B------:R-:W-:-:S07]  /*3880*/  MOV R13, R2 ;  /* 0x00000002000d7202 */ /* 0x000fce0000000f00 */
[----:B------:R-:W-:Y:S05]  /*3890*/  WARPSYNC.COLLECTIVE R15, `(.L_x_35660) ;  /* 0x000000000f087348 */ /* 0x000fea0003c00000 */
[----:B------:R0:W1:Y:S02]  /*38a0*/  SHFL.BFLY P6, R14, R13, R12, R11 ;  /* 0x0c00000c0d0e7389 */ /* 0x00006400000c000b */
[----:B01----:R-:W-:Y:S05]  /*38b0*/  ENDCOLLECTIVE ;  /* 0x000000000000791b */ /* 0x003fea0003800000 */
.L_x_35660:
[----:B------:R-:W-:Y:S01]  /*38c0*/  HFMA2 R12, -RZ, RZ, 0, 5.9604644775390625e-08 ;  /* 0x00000001ff0c7431 */ /* 0x000fe200000001ff */
[----:B------:R-:W-:-:S04]  /*38d0*/  FMNMX R3, R2, R14, !PT ;  /* 0x0000000e02037209 */ /* 0x000fc80007800000 */
[----:B------:R-:W-:-:S07]  /*38e0*/  MOV R13, R3 ;  /* 0x00000003000d7202 */ /* 0x000fce0000000f00 */
[----:B------:R-:W-:Y:S05]  /*38f0*/  WARPSYNC.COLLECTIVE R15, `(.L_x_35661) ;  /* 0x000000000f087348 */ /* 0x000fea0003c00000 */
[----:B------:R0:W1:Y:S02]  /*3900*/  SHFL.BFLY P6, R14, R13, R12, R11 ;  /* 0x0c00000c0d0e7389 */ /* 0x00006400000c000b */
[----:B01----:R-:W-:Y:S05]  /*3910*/  ENDCOLLECTIVE ;  /* 0x000000000000791b */ /* 0x003fea0003800000 */
.L_x_35661:
[----:B------:R-:W-:-:S05]  /*3920*/  FMNMX R7, R3, R14, !PT ;  /* 0x0000000e03077209 */ /* 0x000fca0007800000 */
[--C-:B------:R-:W-:Y:S01]  /*3930*/  FADD R8, R8, -R7.reuse ;  /* 0x8000000708087221 */ /* 0x100fe20000000000 */
        /* <DEDUP_REMOVED lines=156> */
[----:B------:R-:W-:-:S03]  /*4300*/  MOV R15, 0xffffffff ;  /* 0xffffffff000f7802 */ /* 0x000fc60000000f00 */
        /* <DEDUP_REMOVED lines=28> */
.L_x_35662:
[----:B------:R-:W-:Y:S02]  /*44d0*/  IMAD.MOV.U32 R12, RZ, RZ, 0x8 ;  /* 0x00000008ff0c7424 */ /* 0x000fe400078e00ff */
[----:B------:R-:W-:-:S05]  /*44e0*/  FADD R26, R13, R14 ;  /* 0x0000000e0d1a7221 */ /* 0x000fca0000000000 */
[----:B------:R-:W-:-:S07]  /*44f0*/  MOV R13, R26 ;  /* 0x0000001a000d7202 */ /* 0x000fce0000000f00 */
[----:B------:R-:W-:Y:S05]  /*4500*/  WARPSYNC.COLLECTIVE R15, `(.L_x_35663) ;  /* 0x000000000f087348 */ /* 0x000fea0003c00000 */
[----:B------:R0:W1:Y:S02]  /*4510*/  SHFL.BFLY P6, R14, R13, R12, R11 ;  /* 0x0c00000c0d0e7389 */ /* 0x00006400000c000b */
[----:B01----:R-:W-:Y:S05]  /*4520*/  ENDCOLLECTIVE ;  /* 0x000000000000791b */ /* 0x003fea0003800000 */
.L_x_35663:
[----:B------:R-:W-:Y:S02]  /*4530*/  HFMA2 R12, -RZ, RZ, 0, 2.384185791015625e-07 ;  /* 0x00000004ff0c7431 */ /* 0x000fe400000001ff */
[----:B------:R-:W-:-:S05]  /*4540*/  FADD R27, R26, R14 ;  /* 0x0000000e1a1b7221 */ /* 0x000fca0000000000 */
[----:B------:R-:W-:-:S07]  /*4550*/  MOV R13, R27 ;  /* 0x0000001b000d7202 */ /* 0x000fce0000000f00 */
[----:B------:R-:W-:Y:S05]  /*4560*/  WARPSYNC.COLLECTIVE R15, `(.L_x_35664) ;  /* 0x000000000f087348 */ /* 0x000fea0003c00000 */
[----:B------:R0:W1:Y:S02]  /*4570*/  SHFL.BFLY P6, R14, R13, R12, R11 ;  /* 0x0c00000c0d0e7389 */ /* 0x00006400000c000b */
[----:B01----:R-:W-:Y:S05]  /*4580*/  ENDCOLLECTIVE ;  /* 0x000000000000791b */ /* 0x003fea0003800000 */
.L_x_35664:
[----:B------:R-:W-:Y:S02]  /*4590*/  HFMA2 R12, -RZ, RZ, 0, 1.1920928955078125e-07 ;  /* 0x00000002ff0c7431 */ /* 0x000fe400000001ff */
[----:B------:R-:W-:-:S05]  /*45a0*/  FADD R28, R27, R14 ;  /* 0x0000000e1b1c7221 */ /* 0x000fca0000000000 */
[----:B------:R-:W-:-:S07]  /*45b0*/  MOV R13, R28 ;  /* 0x0000001c000d7202 */ /* 0x000fce0000000f00 */
[----:B------:R-:W-:Y:S05]  /*45c0*/  WARPSYNC.COLLECTIVE R15, `(.L_x_35665) ;  /* 0x000000000f087348 */ /* 0x000fea0003c00000 */
[----:B------:R0:W1:Y:S02]  /*45d0*/  SHFL.BFLY P6, R14, R13, R12, R11 ;  /* 0x0c00000c0d0e7389 */ /* 0x00006400000c000b */
[----:B01----:R-:W-:Y:S05]  /*45e0*/  ENDCOLLECTIVE ;  /* 0x000000000000791b */ /* 0x003fea0003800000 */
.L_x_35665:
[----:B------:R-:W-:Y:S01]  /*45f0*/  MOV R12, 0x1 ;  /* 0x00000001000c7802 */ /* 0x000fe20000000f00 */
[----:B------:R-:W-:-:S04]  /*4600*/  FADD R33, R28, R14 ;  /* 0x0000000e1c217221 */ /* 0x000fc80000000000 */
[----:B------:R-:W-:-:S07]  /*4610*/  IMAD.MOV.U32 R13, RZ, RZ, R33 ;  /* 0x000000ffff0d7224 */ /* 0x000fce00078e0021 */
[----:B------:R-:W-:Y:S05]  /*4620*/  WARPSYNC.COLLECTIVE R15, `(.L_x_35666) ;  /* 0x000000000f087348 */ /* 0x000fea0003c00000 */
[----:B------:R0:W1:Y:S02]  /*4630*/  SHFL.BFLY P6, R14, R13, R12, R11 ;  /* 0x0c00000c0d0e7389 */ /* 0x00006400000c000b */
[----:B01----:R-:W-:Y:S05]  /*4640*/  ENDCOLLECTIVE ;  /* 0x000000000000791b */ /* 0x003fea0003800000 */
.L_x_35666:
[----:B------:R-:W-:Y:S05]  /*4650*/  BRA `(.L_x_35667) ;  /* 0xffffffd800347947 */ /* 0x000fea000383ffff */
        .weak           $__internal_589_$__cuda_sm3x_div_rn_noftz_f32_slowpath
        .type           $__internal_589_$__cuda_sm3x_div_rn_noftz_f32_slowpath,@function
        .size           $__internal_589_$__cuda_sm3x_div_rn_noftz_f32_slowpath,(.L_x_37966 - $__internal_589_$__cuda_sm3x_div_rn_noftz_f32_slowpath)
$__internal_589_$__cuda_sm3x_div_rn_noftz_f32_slowpath:
        /* <DEDUP_REMOVED lines=35> */
.L_x_35669:
        /* <DEDUP_REMOVED lines=51> */
.L_x_35676:
[----:B------:R-:W-:-:S04]  /*4bc0*/  LOP3.LUT R11, R11, 0x80000000, RZ, 0xc0, !PT ;  /* 0x800000000b0b7812 */ /* 0x000fc800078ec0ff */
[----:B------:R-:W-:Y:S01]  /*4bd0*/  LOP3.LUT R11, R11, 0x7f800000, RZ, 0xfc, !PT ;  /* 0x7f8000000b0b7812 */ /* 0x000fe200078efcff */
[----:B------:R-:W-:Y:S06]  /*4be0*/  BRA `(.L_x_35677) ;  /* 0x0000000000047947 */ /* 0x000fec0003800000 */
.L_x_35675:
[----:B------:R-:W-:-:S07]  /*4bf0*/  LEA R11, R28, R11, 0x17 ;  /* 0x0000000b1c0b7211 */ /* 0x000fce00078eb8ff */
.L_x_35677:
[----:B------:R-:W-:Y:S05]  /*4c00*/  BSYNC.RECONVERGENT B1 ;  /* 0x0000000000017941 */ /* 0x000fea0003800200 */
.L_x_35674:
[----:B------:R-:W-:Y:S05]  /*4c10*/  BRA `(.L_x_35678) ;  /* 0x0000000000207947 */ /* 0x000fea0003800000 */
.L_x_35673:
[----:B------:R-:W-:-:S04]  /*4c20*/  LOP3.LUT R11, R14, 0x80000000, R38, 0x48, !PT ;  /* 0x800000000e0b7812 */ /* 0x000fc800078e4826 */
[----:B------:R-:W-:Y:S01]  /*4c30*/  LOP3.LUT R11, R11, 0x7f800000, RZ, 0xfc, !PT ;  /* 0x7f8000000b0b7812 */ /* 0x000fe200078efcff */
[----:B------:R-:W-:Y:S06]  /*4c40*/  BRA `(.L_x_35678) ;  /* 0x0000000000147947 */ /* 0x000fec0003800000 */
.L_x_35672:
[----:B------:R-:W-:Y:S01]  /*4c50*/  LOP3.LUT R11, R14, 0x80000000, R38, 0x48, !PT ;  /* 0x800000000e0b7812 */ /* 0x000fe200078e4826 */
[----:B------:R-:W-:Y:S06]  /*4c60*/  BRA `(.L_x_35678) ;  /* 0x00000000000c7947 */ /* 0x000fec0003800000 */
.L_x_35671:
[----:B------:R-:W0:Y:S01]  /*4c70*/  MUFU.RSQ R11, -QNAN ;  /* 0xffc00000000b7908 */ /* 0x000e220000001400 */
[----:B------:R-:W-:Y:S05]  /*4c80*/  BRA `(.L_x_35678) ;  /* 0x0000000000047947 */ /* 0x000fea0003800000 */
.L_x_35670:
[----:B------:R-:W-:-:S07]  /*4c90*/  FADD.FTZ R11, R23, R14 ;  /* 0x0000000e170b7221 */ /* 0x000fce0000010000 */
.L_x_35678:
[----:B------:R-:W-:Y:S05]  /*4ca0*/  BSYNC.RECONVERGENT B0 ;  /* 0x0000000000007941 */ /* 0x000fea0003800200 */
.L_x_35668:
[----:B------:R-:W-:Y:S01]  /*4cb0*/  HFMA2 R15, -RZ, RZ, 0, 0 ;  /* 0x00000000ff0f7431 */ /* 0x000fe200000001ff */
[----:B------:R-:W-:-:S04]  /*4cc0*/  MOV R14, R36 ;  /* 0x00000024000e7202 */ /* 0x000fc80000000f00 */
[----:B0-----:R-:W-:Y:S05]  /*4cd0*/  RET.REL.NODEC R14 `(_Z15SoftmaxWarpImplI24ElementwiseScaleMaskLoadIffbE11DirectStoreIffEfLi2ELi18ELi32ELi1ELb0EL9Algorithm0EEvT_T0_ll) ;  /* 0xffffffb00ec87950 */ /* 0x001fea0003c3ffff */
.L_x_35679:
        /* <DEDUP_REMOVED lines=10> */
.L_x_37966:


//--------------------- .text._Z15SoftmaxWarpImplI24ElementwiseScaleMaskLoadIffbE11DirectStoreIffEfLi2ELi16ELi32ELi1ELb1EL9Algorithm0EEvT_T0_ll --------------------------
	.section	.text._Z15SoftmaxWarpImplI24ElementwiseScaleMaskLoadIffbE11DirectStoreIffEfLi2ELi16ELi32ELi1ELb1EL9Algorithm0EEvT_T0_ll,"ax",@progbits
	.align	128
        .global         _Z15SoftmaxWarpImplI24ElementwiseScaleMaskLoadIffbE11DirectStoreIffEfLi2ELi16ELi32ELi1ELb1EL9Algorithm0EEvT_T0_ll
        .type           _Z15SoftmaxWarpImplI24ElementwiseScaleMaskLoadIffbE11DirectStoreIffEfLi2ELi16ELi32ELi1ELb1EL9Algorithm0EEvT_T0_ll,@function
        .size           _Z15SoftmaxWarpImplI24ElementwiseScaleMaskLoadIffbE11DirectStoreIffEfLi2ELi16ELi32ELi1ELb1EL9Algorithm0EEvT_T0_ll,(.L_x_37967 - _Z15SoftmaxWarpImplI24ElementwiseScaleMaskLoadIffbE11DirectStoreIffEfLi2ELi16ELi32ELi1ELb1EL9Algorithm0EEvT_T0_ll)
        .other          _Z15SoftmaxWarpImplI24ElementwiseScaleMaskLoadIffbE11DirectStoreIffEfLi2ELi16ELi32ELi1ELb1EL9Algorithm0EEvT_T0_ll,@"STO_CUDA_ENTRY STV_DEFAULT"
_Z15SoftmaxWarpImplI24ElementwiseScaleMaskLoadIffbE11DirectStoreIffEfLi2ELi16ELi32ELi1ELb1EL9Algorithm0EEvT_T0_ll:
.text._Z15SoftmaxWarpImplI24ElementwiseScaleMaskLoadIffbE11DirectStoreIffEfLi2ELi16ELi32ELi1ELb1EL9Algorithm0EEvT_T0_ll:
        /* <DEDUP_REMOVED lines=26> */
.L_x_35680:
        /* <DEDUP_REMOVED lines=21> */
[----:B------:R-:W-:-:S07]  /*02f0*/  IADD3 R28, PT, PT, R40, 0x1c0, RZ ;  /* 0x000001c0281c7810 */ /* 0x000fce0007ffe0ff */
.L_x_35747:
        /* <DEDUP_REMOVED lines=12> */
[----:B------:R-:W-:Y:S02]  /*03c0*/  HFMA2 R41, -RZ, RZ, 0, 0 ;  /* 0x00000000ff297431 */ /* 0x000fe400000001ff */
        /* <DEDUP_REMOVED lines=31> */
.L_x_35683:
[----:B------:R-:W-:Y:S05]  /*05c0*/  BSYNC.RECONVERGENT B1 ;  /* 0x0000000000017941 */ /* 0x000fea0003800200 */
.L_x_35682:
        /* <DEDUP_REMOVED lines=40> */
.L_x_35685:
[----:B------:R-:W-:Y:S05]  /*0850*/  BSYNC.RECONVERGENT B1 ;  /* 0x0000000000017941 */ /* 0x000fea0003800200 */
.L_x_35684:
        /* <DEDUP_REMOVED lines=38> */
.L_x_35687:
[----:B------:R-:W-:Y:S05]  /*0ac0*/  BSYNC.RECONVERGENT B1 ;  /* 0x0000000000017941 */ /* 0x000fea0003800200 */
.L_x_35686:
        /* <DEDUP_REMOVED lines=51> */
.L_x_35689:
[----:B------:R-:W-:Y:S05]  /*0e00*/  BSYNC.RECONVERGENT B1 ;  /* 0x0000000000017941 */ /* 0x000fea0003800200 */
.L_x_35688:
        /* <DEDUP_REMOVED lines=35> */
.L_x_35691:
[----:B------:R-:W-:Y:S05]  /*1040*/  BSYNC.RECONVERGENT B1 ;  /* 0x0000000000017941 */ /* 0x000fea0003800200 */
.L_x_35690:
        /* <DEDUP_REMOVED lines=35> */
.L_x_35693:
[----:B------:R-:W-:Y:S05]  /*1280*/  BSYNC.RECONVERGENT B1 ;  /* 0x0000000000017941 */ /* 0x000fea0003800200 */
.L_x_35692:
        /* <DEDUP_REMOVED lines=35> */
.L_x_35695:
[----:B------:R-:W-:Y:S05]  /*14c0*/  BSYNC.RECONVERGENT B1 ;  /* 0x0000000000017941 */ /* 0x000fea0003800200 */
.L_x_35694:
        /* <DEDUP_REMOVED lines=35> */
.L_x_35697:
[----:B------:R-:W-:Y:S05]  /*1700*/  BSYNC.RECONVERGENT B1 ;  /* 0x0000000000017941 */ /* 0x000fea0003800200 */
.L_x_35696:
        /* <DEDUP_REMOVED lines=39> */
[-C--:B------:R-:W-:Y:S01]  /*1980*/  FFMA.RM R0, R4, R5.reuse, 12582913 ;  /* 0x4b40000104007423 */ /* 0x080fe20000004005 */
[-C--:B------:R-:W-:Y:S01]  /*1990*/  FFMA.SAT R14, R37, R6.reuse, 0.5 ;  /* 0x3f000000250e7423 */ /* 0x080fe20000002006 */
[----:B------:R-:W-:Y:S01]  /*19a0*/  FADD R4, R18, -12583039 ;  /* 0xcb40007f12047421 */ /* 0x000fe20000000000 */
[----:B------:R-:W-:Y:S01]  /*19b0*/  FADD R8, R2, -12583039 ;  /* 0xcb40007f02087421 */ /* 0x000fe20000000000 */
[----:B------:R-:W-:Y:S01]  /*19c0*/  FADD R12, R0, -12583039 ;  /* 0xcb40007f000c7421 */ /* 0x000fe20000000000 */
[----:B------:R-:W-:Y:S01]  /*19d0*/  FFMA R42, R45, 1.925963033500011079e-08, R42 ;  /* 0x32a570602d2a7823 */ /* 0x000fe2000000002a */
[----:B------:R-:W-:Y:S01]  /*19e0*/  FFMA R4, R39, 1.4426950216293334961, -R4 ;  /* 0x3fb8aa3b27047823 */ /* 0x000fe20000000804 */
[----:B------:R-:W-:Y:S01]  /*19f0*/  FFMA R10, R41, 1.4426950216293334961, -R8 ;  /* 0x3fb8aa3b290a7823 */ /* 0x000fe20000000808 */
[----:B------:R-:W-:Y:S01]  /*1a00*/  FFMA R12, R43, 1.4426950216293334961, -R12 ;  /* 0x3fb8aa3b2b0c7823 */ /* 0x000fe2000000080c */
[-C--:B------:R-:W-:Y:S01]  /*1a10*/  FFMA.RM R8, R14, R5.reuse, 12582913 ;  /* 0x4b4000010e087423 */ /* 0x080fe20000004005 */
[----:B------:R-:W-:Y:S01]  /*1a20*/  FFMA R44, R39, 1.925963033500011079e-08, R4 ;  /* 0x32a57060272c7823 */ /* 0x000fe20000000004 */
[----:B------:R-:W-:Y:S01]  /*1a30*/  FFMA R41, R41, 1.925963033500011079e-08, R10 ;  /* 0x32a5706029297823 */ /* 0x000fe2000000000a */
[----:B------:R-:W-:Y:S01]  /*1a40*/  FFMA R43, R43, 1.925963033500011079e-08, R12 ;  /* 0x32a570602b2b7823 */ /* 0x000fe2000000000c */
[----:B------:R-:W-:Y:S01]  /*1a50*/  FADD R4, R8, -12583039 ;  /* 0xcb40007f08047421 */ /* 0x000fe20000000000 */
[-C--:B------:R-:W-:Y:S01]  /*1a60*/  FFMA.SAT R12, R27, R6.reuse, 0.5 ;  /* 0x3f0000001b0c7423 */ /* 0x080fe20000002006 */
[----:B------:R-:W-:Y:S01]  /*1a70*/  FFMA.SAT R10, R13, R6, 0.5 ;  /* 0x3f0000000d0a7423 */ /* 0x000fe20000002006 */
[----:B------:R-:W-:Y:S01]  /*1a80*/  MUFU.EX2 R45, R44 ;  /* 0x0000002c002d7308 */ /* 0x000fe20000000800 */
[C---:B------:R-:W-:Y:S01]  /*1a90*/  FFMA R4, R37.reuse, 1.4426950216293334961, -R4 ;  /* 0x3fb8aa3b25047823 */ /* 0x040fe20000000804 */
        /* <DEDUP_REMOVED lines=11> */
[-C--:B------:R-:W-:Y:S01]  /*1b50*/  FFMA.SAT R46, R7, R6.reuse, 0.5 ;  /* 0x3f000000072e7423 */ /* 0x080fe20000002006 */
[----:B------:R-:W-:Y:S01]  /*1b60*/  FFMA R27, R27, 1.925963033500011079e-08, R4 ;  /* 0x32a570601b1b7823 */ /* 0x000fe20000000004 */
[-C--:B------:R-:W-:Y:S01]  /*1b70*/  FFMA.SAT R4, R15, R6.reuse, 0.5 ;  /* 0x3f0000000f047423 */ /* 0x080fe20000002006 */
[----:B------:R-:W-:Y:S01]  /*1b80*/  FFMA R26, R13, 1.925963033500011079e-08, R14 ;  /* 0x32a570600d1a7823 */ /* 0x000fe2000000000e */
[----:B------:R-:W-:Y:S01]  /*1b90*/  FFMA.SAT R14, R25, R6, 0.5 ;  /* 0x3f000000190e7423 */ /* 0x000fe20000002006 */
[----:B------:R-:W0:Y:S01]  /*1ba0*/  MUFU.EX2 R41, R41 ;  /* 0x0000002900297308 */ /* 0x000e220000000800 */
[-C--:B------:R-:W-:Y:S02]  /*1bb0*/  FFMA.RM R13, R4, R5.reuse, 12582913 ;  /* 0x4b400001040d7423 */ /* 0x080fe40000004005 */
[----:B------:R-:W-:Y:S02]  /*1bc0*/  FFMA.RM R14, R14, R5, 12582913 ;  /* 0x4b4000010e0e7423 */ /* 0x000fe40000004005 */
[C---:B------:R-:W-:Y:S01]  /*1bd0*/  FADD R4, R13.reuse, -12583039 ;  /* 0xcb40007f0d047421 */ /* 0x040fe20000000000 */
[----:B------:R-:W-:-:S02]  /*1be0*/  IMAD.SHL.U32 R13, R13, 0x800000, RZ ;  /* 0x008000000d0d7824 */ /* 0x000fc400078e00ff */
[----:B------:R-:W-:Y:S01]  /*1bf0*/  FADD R16, R14, -12583039 ;  /* 0xcb40007f0e107421 */ /* 0x000fe20000000000 */
[----:B------:R-:W2:Y:S01]  /*1c00*/  MUFU.EX2 R43, R43 ;  /* 0x0000002b002b7308 */ /* 0x000ea20000000800 */
[----:B------:R-:W-:Y:S02]  /*1c10*/  FFMA R4, R15, 1.4426950216293334961, -R4 ;  /* 0x3fb8aa3b0f047823 */ /* 0x000fe40000000804 */
[----:B------:R-:W-:Y:S02]  /*1c20*/  FFMA R16, R25, 1.4426950216293334961, -R16 ;  /* 0x3fb8aa3b19107823 */ /* 0x000fe40000000810 */
[----:B------:R-:W-:Y:S01]  /*1c30*/  FFMA R24, R15, 1.925963033500011079e-08, R4 ;  /* 0x32a570600f187823 */ /* 0x000fe20000000004 */
[-C--:B------:R-:W-:Y:S01]  /*1c40*/  FFMA.SAT R4, R21, R6.reuse, 0.5 ;  /* 0x3f00000015047423 */ /* 0x080fe20000002006 */
[----:B------:R-:W-:Y:S01]  /*1c50*/  FFMA R25, R25, 1.925963033500011079e-08, R16 ;  /* 0x32a5706019197823 */ /* 0x000fe20000000010 */
[----:B------:R-:W-:Y:S01]  /*1c60*/  FFMA.SAT R16, R3, R6, 0.5 ;  /* 0x3f00000003107423 */ /* 0x000fe20000002006 */
[----:B0-----:R-:W-:Y:S01]  /*1c70*/  FMUL R2, R2, R41 ;  /* 0x0000002902027220 */ /* 0x001fe20000400000 */
[-C--:B------:R-:W-:Y:S01]  /*1c80*/  FFMA.RM R15, R4, R5.reuse, 12582913 ;  /* 0x4b400001040f7423 */ /* 0x080fe20000004005 */
[----:B------:R-:W0:Y:S01]  /*1c90*/  MUFU.EX2 R44, R39 ;  /* 0x00000027002c7308 */ /* 0x000e220000000800 */
[----:B------:R-:W-:-:S02]  /*1ca0*/  FFMA.RM R16, R16, R5, 12582913 ;  /* 0x4b40000110107423 */ /* 0x000fc40000004005 */
[----:B------:R-:W-:Y:S01]  /*1cb0*/  FADD R4, R15, -12583039 ;  /* 0xcb40007f0f047421 */ /* 0x000fe20000000000 */
[----:B--2---:R-:W-:-:S03]  /*1cc0*/  FMUL R0, R0, R43 ;  /* 0x0000002b00007220 */ /* 0x004fc60000400000 */
[C---:B------:R-:W-:Y:S01]  /*1cd0*/  FFMA R4, R21.reuse, 1.4426950216293334961, -R4 ;  /* 0x3fb8aa3b15047823 */ /* 0x040fe20000000804 */
[----:B------:R2:W3:Y:S03]  /*1ce0*/  MUFU.EX2 R43, R27 ;  /* 0x0000001b002b7308 */ /* 0x0004e60000000800 */
[----:B------:R-:W-:Y:S01]  /*1cf0*/  FFMA R21, R21, 1.925963033500011079e-08, R4 ;  /* 0x32a5706015157823 */ /* 0x000fe20000000004 */
[----:B------:R-:W-:Y:S01]  /*1d00*/  SHF.L.U32 R4, R20, 0x17, RZ ;  /* 0x0000001714047819 */ /* 0x000fe200000006ff */
[----:B------:R-:W-:-:S03]  /*1d10*/  FADD R20, R16, -12583039 ;  /* 0xcb40007f10147421 */ /* 0x000fc60000000000 */
[----:B------:R-:W-:Y:S01]  /*1d20*/  MUFU.EX2 R26, R26 ;  /* 0x0000001a001a7308 */ /* 0x000fe20000000800 */
[C---:B------:R-:W-:Y:S01]  /*1d30*/  FFMA R20, R3.reuse, 1.4426950216293334961, -R20 ;  /* 0x3fb8aa3b03147823 */ /* 0x040fe20000000814 */
[----:B------:R-:W-:Y:S01]  /*1d40*/  FMUL R4, R4, R37 ;  /* 0x0000002504047220 */ /* 0x000fe20000400000 */
[----:B--2---:R-:W-:Y:S02]  /*1d50*/  FFMA.RM R27, R46, R5, 12582913 ;  /* 0x4b4000012e1b7423 */ /* 0x004fe40000004005 */
[----:B------:R-:W-:Y:S01]  /*1d60*/  FFMA R20, R3, 1.925963033500011079e-08, R20 ;  /* 0x32a5706003147823 */ /* 0x000fe20000000014 */
[----:B------:R-:W-:Y:S01]  /*1d70*/  FMUL R3, R18, R45 ;  /* 0x0000002d12037220 */ /* 0x000fe20000400000 */
[----:B------:R-:W-:Y:S01]  /*1d80*/  FFMA.SAT R18, R19, R6, 0.5 ;  /* 0x3f00000013127423 */ /* 0x000fe20000002006 */
[----:B------:R-:W2:Y:S03]  /*1d90*/  MUFU.EX2 R24, R24 ;  /* 0x0000001800187308 */ /* 0x000ea60000000800 */
[----:B------:R-:W-:-:S04]  /*1da0*/  FFMA.RM R18, R18, R5, 12582913 ;  /* 0x4b40000112127423 */ /* 0x000fc80000004005 */
[C---:B------:R-:W-:Y:S01]  /*1db0*/  FADD R42, R18.reuse, -12583039 ;  /* 0xcb40007f122a7421 */ /* 0x040fe20000000000 */
[----:B------:R-:W4:Y:S01]  /*1dc0*/  MUFU.EX2 R25, R25 ;  /* 0x0000001900197308 */ /* 0x000f220000000800 */
[----:B------:R-:W-:Y:S02]  /*1dd0*/  IMAD.SHL.U32 R18, R18, 0x800000, RZ ;  /* 0x0080000012127824 */ /* 0x000fe400078e00ff */
[----:B------:R-:W-:-:S04]  /*1de0*/  FFMA R42, R19, 1.4426950216293334961, -R42 ;  /* 0x3fb8aa3b132a7823 */ /* 0x000fc8000000082a */
[----:B------:R-:W-:Y:S01]  /*1df0*/  FFMA R37, R19, 1.925963033500011079e-08, R42 ;  /* 0x32a5706013257823 */ /* 0x000fe2000000002a */
[----:B------:R-:W-:Y:S01]  /*1e00*/  FFMA.SAT R42, R17, R6, 0.5 ;  /* 0x3f000000112a7423 */ /* 0x000fe20000002006 */
[----:B------:R-:W5:Y:S03]  /*1e10*/  MUFU.EX2 R21, R21 ;  /* 0x0000001500157308 */ /* 0x000f660000000800 */
[----:B------:R-:W-:-:S04]  /*1e20*/  FFMA.RM R19, R42, R5, 12582913 ;  /* 0x4b4000012a137423 */ /* 0x000fc80000004005 */
[----:B------:R-:W-:Y:S01]  /*1e30*/  FADD R42, R19, -12583039 ;  /* 0xcb40007f132a7421 */ /* 0x000fe20000000000 */
[----:B------:R-:W1:Y:S03]  /*1e40*/  MUFU.EX2 R20, R20 ;  /* 0x0000001400147308 */ /* 0x000e660000000800 */
[----:B------:R-:W-:-:S04]  /*1e50*/  FFMA R42, R17, 1.4426950216293334961, -R42 ;  /* 0x3fb8aa3b112a7823 */ /* 0x000fc8000000082a */
[----:B------:R-:W-:Y:S01]  /*1e60*/  FFMA R41, R17, 1.925963033500011079e-08, R42 ;  /* 0x32a5706011297823 */ /* 0x000fe2000000002a */
[-C--:B------:R-:W-:Y:S01]  /*1e70*/  FFMA.SAT R42, R9, R6.reuse, 0.5 ;  /* 0x3f000000092a7423 */ /* 0x080fe20000002006 */
[----:B------:R-:W-:Y:S01]  /*1e80*/  FFMA.SAT R6, R11, R6, 0.5 ;  /* 0x3f0000000b067423 */ /* 0x000fe20000002006 */
[----:B------:R-:W1:Y:S02]  /*1e90*/  MUFU.EX2 R37, R37 ;  /* 0x0000002500257308 */ /* 0x000e640000000800 */
[-C--:B------:R-:W-:Y:S01]  /*1ea0*/  FFMA.RM R17, R42, R5.reuse, 12582913 ;  /* 0x4b4000012a117423 */ /* 0x080fe20000004005 */
[----:B------:R-:W-:Y:S01]  /*1eb0*/  FFMA.RM R39, R6, R5, 12582913 ;  /* 0x4b40000106277423 */ /* 0x000fe20000004005 */
[----:B------:R-:W-:Y:S01]  /*1ec0*/  FADD R6, R27, -12583039 ;  /* 0xcb40007f1b067421 */ /* 0x000fe20000000000 */
[----:B------:R-:W-:Y:S01]  /*1ed0*/  SHF.L.U32 R5, R8, 0x17, RZ ;  /* 0x0000001708057819 */ /* 0x000fe200000006ff */
[----:B------:R-:W-:Y:S01]  /*1ee0*/  FADD R42, R17, -12583039 ;  /* 0xcb40007f112a7421 */ /* 0x000fe20000000000 */
[----:B------:R-:W-:Y:S01]  /*1ef0*/  SHF.L.U32 R8, R12, 0x17, RZ ;  /* 0x000000170c087819 */ /* 0x000fe200000006ff */
[----:B------:R-:W-:Y:S01]  /*1f00*/  FFMA R6, R7, 1.4426950216293334961, -R6 ;  /* 0x3fb8aa3b07067823 */ /* 0x000fe20000000806 */
[----:B------:R-:W-:Y:S01]  /*1f10*/  MUFU.EX2 R41, R41 ;  /* 0x0000002900297308 */ /* 0x000fe20000000800 */
[----:B------:R-:W-:Y:S01]  /*1f20*/  FFMA R42, R9, 1.4426950216293334961, -R42 ;  /* 0x3fb8aa3b092a7823 */ /* 0x000fe2000000082a */
[----:B------:R-:W-:Y:S01]  /*1f30*/  SHF.L.U32 R17, R17, 0x17, RZ ;  /* 0x0000001711117819 */ /* 0x000fe200000006ff */
[----:B------:R-:W-:Y:S01]  /*1f40*/  FFMA R12, R7, 1.925963033500011079e-08, R6 ;  /* 0x32a57060070c7823 */ /* 0x000fe20000000006 */
[----:B0-----:R-:W-:Y:S01]  /*1f50*/  FMUL R6, R5, R44 ;  /* 0x0000002c05067220 */ /* 0x001fe20000400000 */
[----:B---3--:R-:W-:Y:S01]  /*1f60*/  FMUL R5, R8, R43 ;  /* 0x0000002b08057220 */ /* 0x008fe20000400000 */
[----:B------:R-:W-:Y:S01]  /*1f70*/  FADD R8, RZ, R4 ;  /* 0x00000004ff087221 */ /* 0x000fe20000000000 */
[----:B------:R-:W-:Y:S01]  /*1f80*/  FFMA R42, R9, 1.925963033500011079e-08, R42 ;  /* 0x32a57060092a7823 */ /* 0x000fe2000000002a */
[----:B------:R-:W-:Y:S01]  /*1f90*/  SHF.L.U32 R43, R10, 0x17, RZ ;  /* 0x000000170a2b7819 */ /* 0x000fe200000006ff */
[----:B--2---:R-:W-:Y:S01]  /*1fa0*/  FMUL R10, R13, R24 ;  /* 0x000000180d0a7220 */ /* 0x004fe20000400000 */
[----:B------:R-:W-:Y:S01]  /*1fb0*/  FADD R7, R8, R3 ;  /* 0x0000000308077221 */ /* 0x000fe20000000000 */
[----:B------:R-:W-:Y:S01]  /*1fc0*/  FADD R24, R39, -12583039 ;  /* 0xcb40007f27187421 */ /* 0x000fe20000000000 */
[----:B------:R-:W-:Y:S01]  /*1fd0*/  SHF.L.U32 R27, R27, 0x17, RZ ;  /* 0x000000171b1b7819 */ /* 0x000fe200000006ff */
[----:B------:R-:W0:Y:S01]  /*1fe0*/  MUFU.EX2 R42, R42 ;  /* 0x0000002a002a7308 */ /* 0x000e220000000800 */
[----:B------:R-:W-:Y:S01]  /*1ff0*/  FADD R9, R7, R2 ;  /* 0x0000000207097221 */ /* 0x000fe20000000000 */
[----:B------:R-:W-:Y:S01]  /*2000*/  FMUL R7, R43, R26 ;  /* 0x0000001a2b077220 */ /* 0x000fe20000400000 */
[----:B------:R-:W-:-:S02]  /*2010*/  SHF.L.U32 R26, R14, 0x17, RZ ;  /* 0x000000170e1a7819 */ /* 0x000fc400000006ff */
[----:B------:R-:W-:-:S04]  /*2020*/  FADD R9, R9, R0 ;  /* 0x0000000009097221 */ /* 0x000fc80000000000 */
[----:B------:R-:W-:-:S04]  /*2030*/  FADD R8, R9, R6 ;  /* 0x0000000609087221 */ /* 0x000fc80000000000 */
[----:B------:R-:W-:Y:S01]  /*2040*/  FADD R14, R8, R5 ;  /* 0x00000005080e7221 */ /* 0x000fe20000000000 */
[----:B----4-:R-:W-:-:S03]  /*2050*/  FMUL R8, R26, R25 ;  /* 0x000000191a087220 */ /* 0x010fc60000400000 */
[----:B------:R-:W-:Y:S01]  /*2060*/  FADD R9, R14, R7 ;  /* 0x000000070e097221 */ /* 0x000fe20000000000 */
[----:B------:R-:W-:Y:S02]  /*2070*/  SHF.L.U32 R14, R15, 0x17, RZ ;  /* 0x000000170f0e7819 */ /* 0x000fe400000006ff */
[----:B------:R-:W-:Y:S01]  /*2080*/  SHF.L.U32 R15, R16, 0x17, RZ ;  /* 0x00000017100f7819 */ /* 0x000fe200000006ff */
[----:B------:R-:W-:Y:S01]  /*2090*/  FADD R13, R9, R10 ;  /* 0x0000000a090d7221 */ /* 0x000fe20000000000 */
[----:B------:R-:W-:Y:S01]  /*20a0*/  FFMA R16, R11, 1.4426950216293334961, -R24 ;  /* 0x3fb8aa3b0b107823 */ /* 0x000fe20000000818 */
[----:B-----5:R-:W-:Y:S01]  /*20b0*/  FMUL R9, R14, R21 ;  /* 0x000000150e097220 */ /* 0x020fe20000400000 */
[----:B------:R2:W3:Y:S01]  /*20c0*/  MUFU.EX2 R24, R12 ;  /* 0x0000000c00187308 */ /* 0x0004e20000000800 */
[----:B------:R-:W-:Y:S01]  /*20d0*/  FADD R14, R13, R8 ;  /* 0x000000080d0e7221 */ /* 0x000fe20000000000 */
[----:B------:R-:W-:Y:S01]  /*20e0*/  FFMA R13, R11, 1.925963033500011079e-08, R16 ;  /* 0x32a570600b0d7823 */ /* 0x000fe20000000010 */
[----:B-1----:R-:W-:Y:S01]  /*20f0*/  FMUL R21, R15, R20 ;  /* 0x000000140f157220 */ /* 0x002fe20000400000 */
[----:B------:R-:W-:Y:S01]  /*2100*/  SHF.L.U32 R16, R19, 0x17, RZ ;  /* 0x0000001713107819 */ /* 0x000fe200000006ff */
[----:B------:R-:W-:Y:S01]  /*2110*/  FADD R14, R14, R9 ;  /* 0x000000090e0e7221 */ /* 0x000fe20000000000 */
[----:B------:R-:W-:Y:S01]  /*2120*/  FMUL R20, R18, R37 ;  /* 0x0000002512147220 */ /* 0x000fe20000400000 */
[----:B0-----:R-:W-:Y:S01]  /*2130*/  FMUL R18, R17, R42 ;  /* 0x0000002a11127220 */ /* 0x001fe20000400000 */
[----:B------:R-:W0:Y:S01]  /*2140*/  MUFU.EX2 R13, R13 ;  /* 0x0000000d000d7308 */ /* 0x000e220000000800 */
[----:B------:R-:W-:Y:S01]  /*2150*/  FADD R11, R14, R21 ;  /* 0x000000150e0b7221 */ /* 0x000fe20000000000 */
[----:B------:R-:W-:Y:S01]  /*2160*/  FMUL R19, R16, R41 ;  /* 0x0000002910137220 */ /* 0x000fe20000400000 */
[----:B------:R-:W-:-:S02]  /*2170*/  IMAD.SHL.U32 R16, R39, 0x800000, RZ ;  /* 0x0080000027107824 */ /* 0x000fc400078e00ff */
[----:B--2---:R-:W-:-:S04]  /*2180*/  FADD R12, R11, R20 ;  /* 0x000000140b0c7221 */ /* 0x004fc80000000000 */
        /* <DEDUP_REMOVED lines=15> */
.L_x_35759:
        /* <DEDUP_REMOVED lines=12> */
[----:B0-----:R-:W-:Y:S05]  /*2340*/  CALL.REL.NOINC `($__internal_590_$__cuda_sm3x_div_rn_noftz_f32_slowpath) ;  /* 0x0000002400cc7944 */ /* 0x001fea0003c00000 */
[----:B------:R-:W-:-:S07]  /*2350*/  MOV R12, R4 ;  /* 0x00000004000c7202 */ /* 0x000fce0000000f00 */
.L_x_35700:
[----:B------:R-:W-:Y:S05]  /*2360*/  BSYNC.RECONVERGENT B3 ;  /* 0x0000000000037941 */ /* 0x000fea0003800200 */
.L_x_35699:
        /* <DEDUP_REMOVED lines=12> */
[----:B0-----:R-:W-:Y:S05]  /*2430*/  CALL.REL.NOINC `($__internal_590_$__cuda_sm3x_div_rn_noftz_f32_slowpath) ;  /* 0x0000002400907944 */ /* 0x001fea0003c00000 */
[----:B------:R-:W-:-:S07]  /*2440*/  MOV R13, R4 ;  /* 0x00000004000d7202 */ /* 0x000fce0000000f00 */
.L_x_35702:
[----:B------:R-:W-:Y:S05]  /*2450*/  BSYNC.RECONVERGENT B3 ;  /* 0x0000000000037941 */ /* 0x000fea0003800200 */
.L_x_35701:
        /* <DEDUP_REMOVED lines=12> */
[----:B0-----:R-:W-:Y:S05]  /*2520*/  CALL.REL.NOINC `($__internal_590_$__cuda_sm3x_div_rn_noftz_f32_slowpath) ;  /* 0x0000002400547944 */ /* 0x001fea0003c00000 */
[----:B------:R-:W-:-:S07]  /*2530*/  IMAD.MOV.U32 R14, RZ, RZ, R4 ;  /* 0x000000ffff0e7224 */ /* 0x000fce00078e0004 */
.L_x_35704:
[----:B------:R-:W-:Y:S05]  /*2540*/  BSYNC.RECONVERGENT B3 ;  /* 0x0000000000037941 */ /* 0x000fea0003800200 */
.L_x_35703:
        /* <DEDUP_REMOVED lines=13> */
[----:B------:R-:W-:-:S07]  /*2620*/  MOV R15, R4 ;  /* 0x00000004000f7202 */ /* 0x000fce0000000f00 */
.L_x_35706:
[----:B------:R-:W-:Y:S05]  /*2630*/  BSYNC.RECONVERGENT B3 ;  /* 0x0000000000037941 */ /* 0x000fea0003800200 */
.L_x_35705:
        /* <DEDUP_REMOVED lines=12> */
[----:B0-----:R-:W-:Y:S05]  /*2700*/  CALL.REL.NOINC `($__internal_590_$__cuda_sm3x_div_rn_noftz_f32_slowpath) ;  /* 0x0000002000dc7944 */ /* 0x001fea0003c00000 */
[----:B------:R-:W-:-:S07]  /*2710*/  MOV R2, R4 ;  /* 0x0000000400027202 */ /* 0x000fce0000000f00 */
.L_x_35708:
[----:B------:R-:W-:Y:S05]  /*2720*/  BSYNC.RECONVERGENT B3 ;  /* 0x0000000000037941 */ /* 0x000fea0003800200 */
.L_x_35707:
        /* <DEDUP_REMOVED lines=14> */
.L_x_35710:
[----:B------:R-:W-:Y:S05]  /*2810*/  BSYNC.RECONVERGENT B3 ;  /* 0x0000000000037941 */ /* 0x000fea0003800200 */
.L_x_35709:
        /* <DEDUP_REMOVED lines=14> */
.L_x_35712:
[----:B------:R-:W-:Y:S05]  /*2900*/  BSYNC.RECONVERGENT B3 ;  /* 0x0000000000037941 */ /* 0x000fea0003800200 */
.L_x_35711:
        /* <DEDUP_REMOVED lines=14> */
.L_x_35714:
[----:B------:R-:W-:Y:S05]  /*29f0*/  BSYNC.RECONVERGENT B3 ;  /* 0x0000000000037941 */ /* 0x000fea0003800200 */
.L_x_35713:
        /* <DEDUP_REMOVED lines=14> */
.L_x_35716:
[----:B------:R-:W-:Y:S05]  /*2ae0*/  BSYNC.RECONVERGENT B3 ;  /* 0x0000000000037941 */ /* 0x000fea0003800200 */
.L_x_35715:
        /* <DEDUP_REMOVED lines=12> */
[----:B------:R-:W-:Y:S05]  /*2bb0*/  CALL.REL.NOINC `($__internal_590_$__cuda_sm3x_div_rn_noftz_f32_slowpath) ;  /* 0x0000001c00b07944 */ /* 0x000fea0003c00000 */
[----:B------:R-:W-:-:S07]  /*2bc0*/  MOV R27, R4 ;  /* 0x00000004001b7202 */ /* 0x000fce0000000f00 */
.L_x_35718:
[----:B------:R-:W-:Y:S05]  /*2bd0*/  BSYNC.RECONVERGENT B3 ;  /* 0x0000000000037941 */ /* 0x000fea0003800200 */
.L_x_35717:
        /* <DEDUP_REMOVED lines=12> */
[----:B------:R-:W-:Y:S05]  /*2ca0*/  CALL.REL.NOINC `($__internal_590_$__cuda_sm3x_div_rn_noftz_f32_slowpath) ;  /* 0x0000001c00747944 */ /* 0x000fea0003c00000 */
[----:B------:R-:W-:-:S07]  /*2cb0*/  IMAD.MOV.U32 R8, RZ, RZ, R4 ;  /* 0x000000ffff087224 */ /* 0x000fce00078e0004 */
.L_x_35720:
[----:B------:R-:W-:Y:S05]  /*2cc0*/  BSYNC.RECONVERGENT B3 ;  /* 0x0000000000037941 */ /* 0x000fea0003800200 */
.L_x_35719:
        /* <DEDUP_REMOVED lines=13> */
[----:B------:R-:W-:-:S07]  /*2da0*/  MOV R9, R4 ;  /* 0x0000000400097202 */ /* 0x000fce0000000f00 */
.L_x_35722:
[----:B------:R-:W-:Y:S05]  /*2db0*/  BSYNC.RECONVERGENT B3 ;  /* 0x0000000000037941 */ /* 0x000fea0003800200 */
.L_x_35721:
        /* <DEDUP_REMOVED lines=12> */
[----:B------:R-:W-:Y:S05]  /*2e80*/  CALL.REL.NOINC `($__internal_590_$__cuda_sm3x_div_rn_noftz_f32_slowpath) ;  /* 0x0000001800fc7944 */ /* 0x000fea0003c00000 */
[----:B------:R-:W-:-:S07]  /*2e90*/  MOV R20, R4 ;  /* 0x0000000400147202 */ /* 0x000fce0000000f00 */
.L_x_35724:
[----:B------:R-:W-:Y:S05]  /*2ea0*/  BSYNC.RECONVERGENT B3 ;  /* 0x0000000000037941 */ /* 0x000fea0003800200 */
.L_x_35723:
        /* <DEDUP_REMOVED lines=12> */
[----:B------:R-:W-:Y:S05]  /*2f70*/  CALL.REL.NOINC `($__internal_590_$__cuda_sm3x_div_rn_noftz_f32_slowpath) ;  /* 0x0000001800c07944 */ /* 0x000fea0003c00000 */
[----:B------:R-:W-:-:S07]  /*2f80*/  MOV R21, R4 ;  /* 0x0000000400157202 */ /* 0x000fce0000000f00 */
.L_x_35726:
[----:B------:R-:W-:Y:S05]  /*2f90*/  BSYNC.RECONVERGENT B3 ;  /* 0x0000000000037941 */ /* 0x000fea0003800200 */
.L_x_35725:
        /* <DEDUP_REMOVED lines=14> */
.L_x_35728:
[----:B------:R-:W-:Y:S05]  /*3080*/  BSYNC.RECONVERGENT B3 ;  /* 0x0000000000037941 */ /* 0x000fea0003800200 */
.L_x_35727:
        /* <DEDUP_REMOVED lines=14> */
.L_x_35730:
[----:B------:R-:W-:Y:S05]  /*3170*/  BSYNC.RECONVERGENT B3 ;  /* 0x0000000000037941 */ /* 0x000fea0003800200 */
.L_x_35729:
[----:B------:R-:W0:Y:S01]  /*3180*/  LDC.64 R4, c[0x0][0x3b8] ;  /* 0x0000ee00ff047b82 */ /* 0x000e220000000a00 */
[----:B------:R-:W-:Y:S01]  /*3190*/  BSSY.RECONVERGENT B1, `(.L_x_35731) ;  /* 0x0000013000017945 */ /* 0x000fe20003800200 */
[-C--:B0-----:R-:W-:Y:S02]  /*31a0*/  ISETP.GE.U32.AND P5, PT, R34, R4.reuse, PT ;  /* 0x000000042200720c */ /* 0x081fe40003fa6070 */
[----:B------:R-:W-:Y:S01]  /*31b0*/  ISETP.GE.U32.AND P6, PT, R33, R4, PT ;  /* 0x000000042100720c */ /* 0x000fe20003fc6070 */
[----:B------:R-:W-:-:S12]  /*31c0*/  @P0 BRA `(.L_x_35732) ;  /* 0x00000000003c0947 */ /* 0x000fd80003800000 */
        /* <DEDUP_REMOVED lines=15> */
.L_x_35732:
[----:B------:R-:W-:Y:S05]  /*32c0*/  BSYNC.RECONVERGENT B1 ;  /* 0x0000000000017941 */ /* 0x000fea0003800200 */
.L_x_35731:
        /* <DEDUP_REMOVED lines=30> */
.L_x_35734:
[----:B------:R-:W-:Y:S05]  /*34b0*/  BSYNC.RECONVERGENT B1 ;  /* 0x0000000000017941 */ /* 0x000fea0003800200 */
.L_x_35733:
[----:B------:R-:W-:Y:S04]  /*34c0*/  BSSY.RECONVERGENT B1, `(.L_x_35735) ;  /* 0x0000012000017945 */ /* 0x000fe80003800200 */
[----:B------:R-:W-:Y:S05]  /*34d0*/  @P6 BRA `(.L_x_35736) ;  /* 0x0000000000406947 */ /* 0x000fea0003800000 */
[----:B-1----:R-:W-:Y:S01]  /*34e0*/  HFMA2 R5, -RZ, RZ, 0, 0 ;  /* 0x00000000ff057431 */ /* 0x002fe200000001ff */
[----:B------:R-:W-:Y:S01]  /*34f0*/  MOV R4, R33 ;  /* 0x0000002100047202 */ /* 0x000fe20000000f00 */
[----:B0-----:R-:W-:Y:S01]  /*3500*/  IMAD R13, R36, UR42, RZ ;  /* 0x0000002a240d7c24 */ /* 0x001fe2000f8e02ff */
        /* <DEDUP_REMOVED lines=13> */
.L_x_35736:
[----:B------:R-:W-:Y:S05]  /*35e0*/  BSYNC.RECONVERGENT B1 ;  /* 0x0000000000017941 */ /* 0x000fea0003800200 */
.L_x_35735:
[----:B------:R-:W-:Y:S04]  /*35f0*/  BSSY.RECONVERGENT B1, `(.L_x_35737) ;  /* 0x0000012000017945 */ /* 0x000fe80003800200 */
[----:B------:R-:W-:Y:S05]  /*3600*/  @P0 BRA `(.L_x_35738) ;  /* 0x0000000000400947 */ /* 0x000fea0003800000 */
[----:B--2---:R-:W-:Y:S01]  /*3610*/  HFMA2 R3, -RZ, RZ, 0, 0 ;  /* 0x00000000ff037431 */ /* 0x004fe200000001ff */
[----:B------:R-:W-:Y:S01]  /*3620*/  MOV R2, R32 ;  /* 0x0000002000027202 */ /* 0x000fe20000000f00 */
[----:B-1----:R-:W-:Y:S01]  /*3630*/  IMAD R5, R36, UR42, RZ ;  /* 0x0000002a24057c24 */ /* 0x002fe2000f8e02ff */
        /* <DEDUP_REMOVED lines=13> */
.L_x_35738:
[----:B------:R-:W-:Y:S05]  /*3710*/  BSYNC.RECONVERGENT B1 ;  /* 0x0000000000017941 */ /* 0x000fea0003800200 */
.L_x_35737:
[----:B------:R-:W-:Y:S04]  /*3720*/  BSSY.RECONVERGENT B1, `(.L_x_35739) ;  /* 0x0000012000017945 */ /* 0x000fe80003800200 */
[----:B------:R-:W-:Y:S05]  /*3730*/  @P1 BRA `(.L_x_35740) ;  /* 0x0000000000401947 */ /* 0x000fea0003800000 */
[----:B--23--:R-:W-:Y:S01]  /*3740*/  MOV R2, R31 ;  /* 0x0000001f00027202 */ /* 0x00cfe20000000f00 */
        /* <DEDUP_REMOVED lines=15> */
.L_x_35740:
[----:B------:R-:W-:Y:S05]  /*3840*/  BSYNC.RECONVERGENT B1 ;  /* 0x0000000000017941 */ /* 0x000fea0003800200 */
.L_x_35739:
[----:B------:R-:W-:Y:S04]  /*3850*/  BSSY.RECONVERGENT B1, `(.L_x_35741) ;  /* 0x0000012000017945 */ /* 0x000fe80003800200 */
[----:B------:R-:W-:Y:S05]  /*3860*/  @P2 BRA `(.L_x_35742) ;  /* 0x0000000000402947 */ /* 0x000fea0003800000 */
[----:B--234-:R-:W-:Y:S02]  /*3870*/  HFMA2 R3, -RZ, RZ, 0, 0 ;  /* 0x00000000ff037431 */ /* 0x01cfe400000001ff */
[----:B-1----:R-:W-:Y:S01]  /*3880*/  IMAD R5, R36, UR42, RZ ;  /* 0x0000002a24057c24 */ /* 0x002fe2000f8e02ff */
        /* <DEDUP_REMOVED lines=14> */
.L_x_35742:
[----:B------:R-:W-:Y:S05]  /*3970*/  BSYNC.RECONVERGENT B1 ;  /* 0x0000000000017941 */ /* 0x000fea0003800200 */
.L_x_35741:
        /* <DEDUP_REMOVED lines=18> */
.L_x_35744:
[----:B------:R-:W-:Y:S05]  /*3aa0*/  BSYNC.RECONVERGENT B1 ;  /* 0x0000000000017941 */ /* 0x000fea0003800200 */
.L_x_35743:
        /* <DEDUP_REMOVED lines=18> */
.L_x_35746:
[----:B------:R-:W-:Y:S05]  /*3bd0*/  BSYNC.RECONVERGENT B1 ;  /* 0x0000000000017941 */ /* 0x000fea0003800200 */
.L_x_35745:
[----:B------:R-:W-:-:S04]  /*3be0*/  IADD3 R38, P0, PT, R35, R38, RZ ;  /* 0x0000002623267210 */ /* 0x000fc80007f1e0ff */
[----:B------:R-:W-:Y:S02]  /*3bf0*/  LEA.HI.X.SX32 R36, R35, R36, 0x1, P0 ;  /* 0x0000002423247211 */ /* 0x000fe400000f0eff */
[----:B------:R-:W-:-:S04]  /*3c00*/  ISETP.GE.U32.AND P0, PT, R38, UR46, PT ;  /* 0x0000002e26007c0c */ /* 0x000fc8000bf06070 */
[----:B------:R-:W-:-:S13]  /*3c10*/  ISETP.GE.AND.EX P0, PT, R36, UR47, PT, P0 ;  /* 0x0000002f24007c0c */ /* 0x000fda000bf06300 */
[----:B------:R-:W-:Y:S05]  /*3c20*/  @!P0 BRA `(.L_x_35747) ;  /* 0xffffffc400b48947 */ /* 0x000fea000383ffff */
[----:B------:R-:W-:Y:S05]  /*3c30*/  BSYNC B0 ;  /* 0x0000000000007941 */ /* 0x000fea0003800000 */
.L_x_35681:
[----:B------:R-:W-:Y:S05]  /*3c40*/  EXIT ;  /* 0x000000000000794d */ /* 0x000fea0003800000 */
.L_x_35698:
[----:B------:R-:W-:Y:S01]  /*3c50*/  BSSY B1, `(.L_x_35748) ;  /* 0x0000007000017945 */ /* 0x000fe20003800000 */
[----:B------:R-:W-:Y:S01]  /*3c60*/  MOV R12, 0x10 ;  /* 0x00000010000c7802 */ /* 0x000fe20000000f00 */
[----:B------:R-:W-:Y:S01]  /*3c70*/  IMAD.MOV.U32 R11, RZ, RZ, 0x1f ;  /* 0x0000001fff0b7424 */ /* 0x000fe200078e00ff */
[----:B------:R-:W-:-:S07]  /*3c80*/  MOV R15, 0xffffffff ;  /* 0xffffffff000f7802 */ /* 0x000fce0000000f00 */
[----:B-1----:R-:W-:Y:S05]  /*3c90*/  WARPSYNC.COLLECTIVE R15, `(.L_x_35749) ;  /* 0x000000000f087348 */ /* 0x002fea0003c00000 */
[----:B------:R0:W2:Y:S02]  /*3ca0*/  SHFL.BFLY P6, R14, R13, R12, R11 ;  /* 0x0c00000c0d0e7389 */ /* 0x0000a400000c000b */
[----:B012---:R-:W-:Y:S05]  /*3cb0*/  ENDCOLLECTIVE ;  /* 0x000000000000791b */ /* 0x007fea0003800000 */
.L_x_35749:
[----:B------:R-:W-:Y:S05]  /*3cc0*/  BSYNC B1 ;  /* 0x0000000000017941 */ /* 0x000fea0003800000 */
.L_x_35748:
[----:B------:R-:W-:Y:S01]  /*3cd0*/  HFMA2 R12, -RZ, RZ, 0, 4.76837158203125e-07 ;  /* 0x00000008ff0c7431 */ /* 0x000fe200000001ff */
[----:B------:R-:W-:Y:S01]  /*3ce0*/  FMNMX R13, R14, R13, !PT ;  /* 0x0000000d0e0d7209 */ /* 0x000fe20007800000 */
[----:B------:R-:W-:Y:S01]  /*3cf0*/  IMAD.MOV.U32 R15, RZ, RZ, -0x1 ;  /* 0xffffffffff0f7424 */ /* 0x000fe200078e00ff */
[----:B------:R-:W-:-:S07]  /*3d00*/  MOV R11, 0x1f ;  /* 0x0000001f000b7802 */ /* 0x000fce0000000f00 */
[----:B------:R-:W-:Y:S05]  /*3d10*/  WARPSYNC.COLLECTIVE R15, `(.L_x_35750) ;  /* 0x000000000f087348 */ /* 0x000fea0003c00000 */
[----:B------:R0:W1:Y:S02]  /*3d20*/  SHFL.BFLY P6, R14, R13, R12, R11 ;  /* 0x0c00000c0d0e7389 */ /* 0x00006400000c000b */
[----:B01----:R-:W-:Y:S05]  /*3d30*/  ENDCOLLECTIVE ;  /* 0x000000000000791b */ /* 0x003fea0003800000 */
.L_x_35750:
[----:B------:R-:W-:Y:S01]  /*3d40*/  HFMA2 R12, -RZ, RZ, 0, 2.384185791015625e-07 ;  /* 0x00000004ff0c7431 */ /* 0x000fe200000001ff */
[----:B------:R-:W-:-:S04]  /*3d50*/  FMNMX R0, R13, R14, !PT ;  /* 0x0000000e0d007209 */ /* 0x000fc80007800000 */
[----:B------:R-:W-:-:S07]  /*3d60*/  MOV R13, R0 ;  /* 0x00000000000d7202 */ /* 0x000fce0000000f00 */
[----:B------:R-:W-:Y:S05]  /*3d70*/  WARPSYNC.COLLECTIVE R15, `(.L_x_35751) ;  /* 0x000000000f087348 */ /* 0x000fea0003c00000 */
[----:B------:R0:W1:Y:S02]  /*3d80*/  SHFL.BFLY P6, R14, R13, R12, R11 ;  /* 0x0c00000c0d0e7389 */ /* 0x00006400000c000b */
[----:B01----:R-:W-:Y:S05]  /*3d90*/  ENDCOLLECTIVE ;  /* 0x000000000000791b */ /* 0x003fea0003800000 */
.L_x_35751:
[----:B------:R-:W-:Y:S01]  /*3da0*/  IMAD.MOV.U32 R12, RZ, RZ, 0x2 ;  /* 0x00000002ff0c7424 */ /* 0x000fe200078e00ff */
[----:B------:R-:W-:-:S04]  /*3db0*/  FMNMX R2, R0, R14, !PT ;  /* 0x0000000e00027209 */ /* 0x000fc80007800000 */
[----:B------:R-:W-:-:S07]  /*3dc0*/  MOV R13, R2 ;  /* 0x00000002000d7202 */ /* 0x000fce0000000f00 */
[----:B------:R-:W-:Y:S05]  /*3dd0*/  WARPSYNC.COLLECTIVE R15, `(.L_x_35752) ;  /* 0x000000000f087348 */ /* 0x000fea0003c00000 */
[----:B------:R0:W1:Y:S02]  /*3de0*/  SHFL.BFLY P6, R14, R13, R12, R11 ;  /* 0x0c00000c0d0e7389 */ /* 0x00006400000c000b */
[----:B01----:R-:W-:Y:S05]  /*3df0*/  ENDCOLLECTIVE ;  /* 0x000000000000791b */ /* 0x003fea0003800000 */
.L_x_35752:
[----:B------:R-:W-:Y:S01]  /*3e00*/  HFMA2 R12, -RZ, RZ, 0, 5.9604644775390625e-08 ;  /* 0x00000001ff0c7431 */ /* 0x000fe200000001ff */
[----:B------:R-:W-:-:S04]  /*3e10*/  FMNMX R3, R2, R14, !PT ;  /* 0x0000000e02037209 */ /* 0x000fc80007800000 */
[----:B------:R-:W-:-:S07]  /*3e20*/  MOV R13, R3 ;  /* 0x00000003000d7202 */ /* 0x000fce0000000f00 */
[----:B------:R-:W-:Y:S05]  /*3e30*/  WARPSYNC.COLLECTIVE R15, `(.L_x_35753) ;  /* 0x000000000f087348 */ /* 0x000fea0003c00000 */
[----:B------:R0:W1:Y:S02]  /*3e40*/  SHFL.BFLY P6, R14, R13, R12, R11 ;  /* 0x0c00000c0d0e7389 */ /* 0x00006400000c000b */
[----:B01----:R-:W-:Y:S05]  /*3e50*/  ENDCOLLECTIVE ;  /* 0x000000000000791b */ /* 0x003fea0003800000 */
.L_x_35753:
[----:B------:R-:W-:Y:S01]  /*3e60*/  MOV R11, 0x3bbb989d ;  /* 0x3bbb989d000b7802 */ /* 0x000fe20000000f00 */
        /* <DEDUP_REMOVED lines=22> */
[C---:B------:R-:W-:Y:S01]  /*3fd0*/  FADD R3, R13.reuse, -12583039 ;  /* 0xcb40007f0d037421 */ /* 0x040fe20000000000 */
[----:B------:R-:W-:Y:S01]  /*3fe0*/  SHF.L.U32 R4, R13, 0x17, RZ ;  /* 0x000000170d047819 */ /* 0x000fe200000006ff */
[-C--:B------:R-:W-:Y:S01]  /*3ff0*/  FFMA.SAT R17, R0, R11.reuse, 0.5 ;  /* 0x3f00000000117423 */ /* 0x080fe2000000200b */
[C---:B------:R-:W-:Y:S01]  /*4000*/  FADD R13, R15.reuse, -12583039 ;  /* 0xcb40007f0f0d7421 */ /* 0x040fe20000000000 */
[----:B------:R-:W-:Y:S01]  /*4010*/  FFMA R3, R2, 1.4426950216293334961, -R3 ;  /* 0x3fb8aa3b02037823 */ /* 0x000fe20000000803 */
[----:B------:R-:W-:Y:S01]  /*4020*/  SHF.L.U32 R15, R15, 0x17, RZ ;  /* 0x000000170f0f7819 */ /* 0x000fe200000006ff */
[----:B------:R-:W-:Y:S01]  /*4030*/  FFMA.RM R17, R17, R12, 12582913 ;  /* 0x4b40000111117423 */ /* 0x000fe2000000400c */
[----:B------:R-:W-:Y:S01]  /*4040*/  FFMA R13, R10, 1.4426950216293334961, -R13 ;  /* 0x3fb8aa3b0a0d7823 */ /* 0x000fe2000000080d */
[----:B------:R-:W-:Y:S01]  /*4050*/  FFMA R3, R2, 1.925963033500011079e-08, R3 ;  /* 0x32a5706002037823 */ /* 0x000fe20000000003 */
[-C--:B------:R-:W-:Y:S01]  /*4060*/  FFMA.SAT R19, R5, R11.reuse, 0.5 ;  /* 0x3f00000005137423 */ /* 0x080fe2000000200b */
[----:B------:R-:W-:Y:S01]  /*4070*/  FFMA.SAT R25, R16, R11, 0.5 ;  /* 0x3f00000010197423 */ /* 0x000fe2000000200b */
[----:B------:R-:W-:-:S02]  /*4080*/  FFMA R13, R10, 1.925963033500011079e-08, R13 ;  /* 0x32a570600a0d7823 */ /* 0x000fc4000000000d */
        /* <DEDUP_REMOVED lines=20> */
[----:B------:R-:W-:Y:S02]  /*41d0*/  IMAD.SHL.U32 R0, R19, 0x800000, RZ ;  /* 0x0080000013007824 */ /* 0x000fe400078e00ff */
[----:B------:R-:W-:Y:S01]  /*41e0*/  FFMA R10, R7, 1.925963033500011079e-08, R10 ;  /* 0x32a57060070a7823 */ /* 0x000fe2000000000a */
[-C--:B------:R-:W-:Y:S01]  /*41f0*/  FFMA.SAT R7, R8, R11.reuse, 0.5 ;  /* 0x3f00000008077423 */ /* 0x080fe2000000200b */
[----:B------:R-:W-:Y:S01]  /*4200*/  FFMA.SAT R19, R24, R11, 0.5 ;  /* 0x3f00000018137423 */ /* 0x000fe2000000200b */
[----:B------:R-:W1:Y:S02]  /*4210*/  MUFU.EX2 R5, R5 ;  /* 0x0000000500057308 */ /* 0x000e640000000800 */
[-C--:B------:R-:W-:Y:S01]  /*4220*/  FFMA.RM R7, R7, R12.reuse, 12582913 ;  /* 0x4b40000107077423 */ /* 0x080fe2000000400c */
[----:B------:R-:W-:Y:S01]  /*4230*/  FFMA.RM R19, R19, R12, 12582913 ;  /* 0x4b40000113137423 */ /* 0x000fe2000000400c */
[----:B0-----:R-:W-:Y:S01]  /*4240*/  FMUL R2, R2, R15 ;  /* 0x0000000f02027220 */ /* 0x001fe20000400000 */
[----:B------:R-:W-:-:S03]  /*4250*/  FADD R15, R13, -12583039 ;  /* 0xcb40007f0d0f7421 */ /* 0x000fc60000000000 */
[----:B------:R-:W0:Y:S01]  /*4260*/  MUFU.EX2 R10, R10 ;  /* 0x0000000a000a7308 */ /* 0x000e220000000800 */
[----:B------:R-:W-:-:S04]  /*4270*/  FFMA R15, R6, 1.4426950216293334961, -R15 ;  /* 0x3fb8aa3b060f7823 */ /* 0x000fc8000000080f */
[----:B------:R-:W-:Y:S01]  /*4280*/  FFMA R15, R6, 1.925963033500011079e-08, R15 ;  /* 0x32a57060060f7823 */ /* 0x000fe2000000000f */
[----:B------:R-:W-:Y:S01]  /*4290*/  SHF.L.U32 R6, R13, 0x17, RZ ;  /* 0x000000170d067819 */ /* 0x000fe200000006ff */
        /* <DEDUP_REMOVED lines=37> */
[----:B------:R-:W-:-:S03]  /*44f0*/  IMAD.SHL.U32 R19, R19, 0x800000, RZ ;  /* 0x0080000013137824 */ /* 0x000fc600078e00ff */
[C---:B------:R-:W-:Y:S01]  /*4500*/  FFMA R15, R24.reuse, 1.4426950216293334961, -R15 ;  /* 0x3fb8aa3b180f7823 */ /* 0x040fe2000000080f */
[----:B-1----:R-:W-:Y:S01]  /*4510*/  FMUL R9, R13, R20 ;  /* 0x000000140d097220 */ /* 0x002fe20000400000 */
[C---:B------:R-:W-:Y:S01]  /*4520*/  FADD R13, R17.reuse, -12583039 ;  /* 0xcb40007f110d7421 */ /* 0x040fe20000000000 */
[----:B------:R-:W-:Y:S01]  /*4530*/  SHF.L.U32 R17, R17, 0x17, RZ ;  /* 0x0000001711117819 */ /* 0x000fe200000006ff */
[----:B------:R-:W-:Y:S02]  /*4540*/  FFMA R15, R24, 1.925963033500011079e-08, R15 ;  /* 0x32a57060180f7823 */ /* 0x000fe4000000000f */
[----:B------:R-:W-:-:S04]  /*4550*/  FFMA R13, R26, 1.4426950216293334961, -R13 ;  /* 0x3fb8aa3b1a0d7823 */ /* 0x000fc8000000080d */
[----:B------:R-:W-:-:S04]  /*4560*/  FFMA R13, R26, 1.925963033500011079e-08, R13 ;  /* 0x32a570601a0d7823 */ /* 0x000fc8000000000d */
[----:B------:R-:W0:Y:S02]  /*4570*/  MUFU.EX2 R20, R13 ;  /* 0x0000000d00147308 */ /* 0x000e240000000800 */
[----:B0-----:R-:W-:Y:S01]  /*4580*/  FMUL R21, R17, R20 ;  /* 0x0000001411157220 */ /* 0x001fe20000400000 */
[----:B------:R-:W-:-:S05]  /*4590*/  FFMA.SAT R17, R14, R11, 0.5 ;  /* 0x3f0000000e117423 */ /* 0x000fca000000200b */
[----:B------:R-:W0:Y:S01]  /*45a0*/  MUFU.EX2 R20, R15 ;  /* 0x0000000f00147308 */ /* 0x000e220000000800 */
[----:B------:R-:W-:-:S04]  /*45b0*/  FFMA.RM R17, R17, R12, 12582913 ;  /* 0x4b40000111117423 */ /* 0x000fc8000000400c */
[C---:B------:R-:W-:Y:S01]  /*45c0*/  FADD R13, R17.reuse, -12583039 ;  /* 0xcb40007f110d7421 */ /* 0x040fe20000000000 */
[----:B------:R-:W-:-:S03]  /*45d0*/  SHF.L.U32 R17, R17, 0x17, RZ ;  /* 0x0000001711117819 */ /* 0x000fc600000006ff */
[----:B------:R-:W-:-:S04]  /*45e0*/  FFMA R13, R14, 1.4426950216293334961, -R13 ;  /* 0x3fb8aa3b0e0d7823 */ /* 0x000fc8000000080d */
[----:B------:R-:W-:Y:S01]  /*45f0*/  FFMA R13, R14, 1.925963033500011079e-08, R13 ;  /* 0x32a570600e0d7823 */ /* 0x000fe2000000000d */
[----:B0-----:R-:W-:Y:S01]  /*4600*/  FMUL R20, R19, R20 ;  /* 0x0000001413147220 */ /* 0x001fe20000400000 */
[-C--:B------:R-:W-:Y:S01]  /*4610*/  FFMA.SAT R19, R18, R11.reuse, 0.5 ;  /* 0x3f00000012137423 */ /* 0x080fe2000000200b */
[----:B------:R-:W-:Y:S01]  /*4620*/  FFMA.SAT R11, R46, R11, 0.5 ;  /* 0x3f0000002e0b7423 */ /* 0x000fe2000000200b */
[----:B------:R0:W1:Y:S02]  /*4630*/  MUFU.EX2 R14, R13 ;  /* 0x0000000d000e7308 */ /* 0x0000640000000800 */
[-C--:B------:R-:W-:Y:S01]  /*4640*/  FFMA.RM R15, R19, R12.reuse, 12582913 ;  /* 0x4b400001130f7423 */ /* 0x080fe2000000400c */
[----:B0-----:R-:W-:Y:S01]  /*4650*/  FFMA.RM R13, R11, R12, 12582913 ;  /* 0x4b4000010b0d7423 */ /* 0x001fe2000000400c */
[----:B------:R-:W-:Y:S01]  /*4660*/  FADD R11, R25, -12583039 ;  /* 0xcb40007f190b7421 */ /* 0x000fe20000000000 */
[----:B------:R-:W-:-:S03]  /*4670*/  FADD R12, RZ, R4 ;  /* 0x00000004ff0c7221 */ /* 0x000fc60000000000 */
[----:B------:R-:W-:Y:S01]  /*4680*/  FFMA R11, R16, 1.4426950216293334961, -R11 ;  /* 0x3fb8aa3b100b7823 */ /* 0x000fe2000000080b */
[----:B-1----:R-:W-:-:S03]  /*4690*/  FMUL R19, R17, R14 ;  /* 0x0000000e11137220 */ /* 0x002fc60000400000 */
[----:B------:R-:W-:Y:S01]  /*46a0*/  FFMA R16, R16, 1.925963033500011079e-08, R11 ;  /* 0x32a5706010107823 */ /* 0x000fe2000000000b */
[----:B------:R-:W-:Y:S01]  /*46b0*/  FADD R11, R13, -12583039 ;  /* 0xcb40007f0d0b7421 */ /* 0x000fe20000000000 */
        /* <DEDUP_REMOVED lines=8> */
[----:B------:R-:W-:-:S03]  /*4740*/  FFMA R17, R18, 1.925963033500011079e-08, R17 ;  /* 0x32a5706012117823 */ /* 0x000fc60000000011 */
[----:B------:R-:W-:Y:S01]  /*4750*/  FADD R11, R11, R2 ;  /* 0x000000020b0b7221 */ /* 0x000fe20000000000 */
[----:B------:R1:W2:Y:S03]  /*4760*/  MUFU.EX2 R18, R17 ;  /* 0x0000001100127308 */ /* 0x0002a60000000800 */
[----:B------:R-:W-:-:S04]  /*4770*/  FADD R11, R11, R0 ;  /* 0x000000000b0b7221 */ /* 0x000fc80000000000 */
[----:B------:R-:W-:Y:S01]  /*4780*/  FADD R12, R11, R6 ;  /* 0x000000060b0c7221 */ /* 0x000fe20000000000 */
[----:B------:R-:W3:Y:S01]  /*4790*/  MUFU.EX2 R46, R46 ;  /* 0x0000002e002e7308 */ /* 0x000ee20000000800 */
[----:B-1----:R-:W-:Y:S02]  /*47a0*/  SHF.L.U32 R17, R25, 0x17, RZ ;  /* 0x0000001719117819 */ /* 0x002fe400000006ff */
[----:B------:R-:W-:-:S03]  /*47b0*/  FADD R12, R12, R5 ;  /* 0x000000050c0c7221 */ /* 0x000fc60000000000 */
[----:B0-----:R-:W-:Y:S01]  /*47c0*/  FMUL R17, R17, R16 ;  /* 0x0000001011117220 */ /* 0x001fe20000400000 */
[----:B------:R-:W-:Y:S01]  /*47d0*/  FADD R11, R12, R7 ;  /* 0x000000070c0b7221 */ /* 0x000fe20000000000 */
[----:B--2---:R-:W-:Y:S01]  /*47e0*/  FMUL R18, R15, R18 ;  /* 0x000000120f127220 */ /* 0x004fe20000400000 */
[----:B------:R-:W-:Y:S02]  /*47f0*/  MOV R15, 0xffffffff ;  /* 0xffffffff000f7802 */ /* 0x000fe40000000f00 */
        /* <DEDUP_REMOVED lines=15> */
.L_x_35754:
[----:B------:R-:W-:Y:S02]  /*48f0*/  HFMA2 R12, -RZ, RZ, 0, 4.76837158203125e-07 ;  /* 0x00000008ff0c7431 */ /* 0x000fe400000001ff */
[----:B------:R-:W-:-:S04]  /*4900*/  FADD R24, R13, R14 ;  /* 0x0000000e0d187221 */ /* 0x000fc80000000000 */
[----:B------:R-:W-:-:S07]  /*4910*/  IMAD.MOV.U32 R13, RZ, RZ, R24 ;  /* 0x000000ffff0d7224 */ /* 0x000fce00078e0018 */
[----:B------:R-:W-:Y:S05]  /*4920*/  WARPSYNC.COLLECTIVE R15, `(.L_x_35755) ;  /* 0x000000000f087348 */ /* 0x000fea0003c00000 */
[----:B------:R0:W1:Y:S02]  /*4930*/  SHFL.BFLY P6, R14, R13, R12, R11 ;  /* 0x0c00000c0d0e7389 */ /* 0x00006400000c000b */
[----:B01----:R-:W-:Y:S05]  /*4940*/  ENDCOLLECTIVE ;  /* 0x000000000000791b */ /* 0x003fea0003800000 */
.L_x_35755:
[----:B------:R-:W-:Y:S02]  /*4950*/  HFMA2 R12, -RZ, RZ, 0, 2.384185791015625e-07 ;  /* 0x00000004ff0c7431 */ /* 0x000fe400000001ff */
[----:B------:R-:W-:-:S05]  /*4960*/  FADD R25, R24, R14 ;  /* 0x0000000e18197221 */ /* 0x000fca0000000000 */
[----:B------:R-:W-:-:S07]  /*4970*/  MOV R13, R25 ;  /* 0x00000019000d7202 */ /* 0x000fce0000000f00 */
[----:B------:R-:W-:Y:S05]  /*4980*/  WARPSYNC.COLLECTIVE R15, `(.L_x_35756) ;  /* 0x000000000f087348 */ /* 0x000fea0003c00000 */
[----:B------:R0:W1:Y:S02]  /*4990*/  SHFL.BFLY P6, R14, R13, R12, R11 ;  /* 0x0c00000c0d0e7389 */ /* 0x00006400000c000b */
[----:B01----:R-:W-:Y:S05]  /*49a0*/  ENDCOLLECTIVE ;  /* 0x000000000000791b */ /* 0x003fea0003800000 */
.L_x_35756:
[----:B------:R-:W-:Y:S01]  /*49b0*/  MOV R12, 0x2 ;  /* 0x00000002000c7802 */ /* 0x000fe20000000f00 */
[----:B------:R-:W-:-:S04]  /*49c0*/  FADD R26, R25, R14 ;  /* 0x0000000e191a7221 */ /* 0x000fc80000000000 */
[----:B------:R-:W-:-:S07]  /*49d0*/  IMAD.MOV.U32 R13, RZ, RZ, R26 ;  /* 0x000000ffff0d7224 */ /* 0x000fce00078e001a */
[----:B------:R-:W-:Y:S05]  /*49e0*/  WARPSYNC.COLLECTIVE R15, `(.L_x_35757) ;  /* 0x000000000f087348 */ /* 0x000fea0003c00000 */
[----:B------:R0:W1:Y:S02]  /*49f0*/  SHFL.BFLY P6, R14, R13, R12, R11 ;  /* 0x0c00000c0d0e7389 */ /* 0x00006400000c000b */
[----:B01----:R-:W-:Y:S05]  /*4a00*/  ENDCOLLECTIVE ;  /* 0x000000000000791b */ /* 0x003fea0003800000 */
.L_x_35757:
[----:B------:R-:W-:Y:S02]  /*4a10*/  HFMA2 R12, -RZ, RZ, 0, 5.9604644775390625e-08 ;  /* 0x00000001ff0c7431 */ /* 0x000fe400000001ff */
[----:B------:R-:W-:-:S05]  /*4a20*/  FADD R27, R26, R14 ;  /* 0x0000000e1a1b7221 */ /* 0x000fca0000000000 */
[----:B------:R-:W-:-:S07]  /*4a30*/  MOV R13, R27 ;  /* 0x0000001b000d7202 */ /* 0x000fce0000000f00 */
[----:B------:R-:W-:Y:S05]  /*4a40*/  WARPSYNC.COLLECTIVE R15, `(.L_x_35758) ;  /* 0x000000000f087348 */ /* 0x000fea0003c00000 */
[----:B------:R0:W1:Y:S02]  /*4a50*/  SHFL.BFLY P6, R14, R13, R12, R11 ;  /* 0x0c00000c0d0e7389 */ /* 0x00006400000c000b */
[----:B01----:R-:W-:Y:S05]  /*4a60*/  ENDCOLLECTIVE ;  /* 0x000000000000791b */ /* 0x003fea0003800000 */
.L_x_35758:
[----:B------:R-:W-:Y:S05]  /*4a70*/  BRA `(.L_x_35759) ;  /* 0xffffffd800007947 */ /* 0x000fea000383ffff */
        .weak           $__internal_590_$__cuda_sm3x_div_rn_noftz_f32_slowpath
        .type           $__internal_590_$__cuda_sm3x_div_rn_noftz_f32_slowpath,@function
        .size           $__internal_590_$__cuda_sm3x_div_rn_noftz_f32_slowpath,(.L_x_37967 - $__internal_590_$__cuda_sm3x_div_rn_noftz_f32_slowpath)
$__internal_590_$__cuda_sm3x_div_rn_noftz_f32_slowpath:
        /* <DEDUP_REMOVED lines=34> */
.L_x_35761:
        /* <DEDUP_REMOVED lines=51> */
.L_x_35768:
[----:B------:R-:W-:-:S04]  /*4fd0*/  LOP3.LUT R4, R4, 0x80000000, RZ, 0xc0, !PT ;  /* 0x8000000004047812 */ /* 0x000fc800078ec0ff */
[----:B------:R-:W-:Y:S01]  /*4fe0*/  LOP3.LUT R4, R4, 0x7f800000, RZ, 0xfc, !PT ;  /* 0x7f80000004047812 */ /* 0x000fe200078efcff */
[----:B------:R-:W-:Y:S06]  /*4ff0*/  BRA `(.L_x_35769) ;  /* 0x0000000000047947 */ /* 0x000fec0003800000 */
.L_x_35767:
[----:B------:R-:W-:-:S07]  /*5000*/  LEA R4, R44, R4, 0x17 ;  /* 0x000000042c047211 */ /* 0x000fce00078eb8ff */
.L_x_35769:
[----:B------:R-:W-:Y:S05]  /*5010*/  BSYNC.RECONVERGENT B2 ;  /* 0x0000000000027941 */ /* 0x000fea0003800200 */
.L_x_35766:
[----:B------:R-:W-:Y:S05]  /*5020*/  BRA `(.L_x_35770) ;  /* 0x0000000000207947 */ /* 0x000fea0003800000 */
.L_x_35765:
[----:B------:R-:W-:-:S04]  /*5030*/  LOP3.LUT R4, R11, 0x80000000, R4, 0x48, !PT ;  /* 0x800000000b047812 */ /* 0x000fc800078e4804 */
[----:B------:R-:W-:Y:S01]  /*5040*/  LOP3.LUT R4, R4, 0x7f800000, RZ, 0xfc, !PT ;  /* 0x7f80000004047812 */ /* 0x000fe200078efcff */
[----:B------:R-:W-:Y:S06]  /*5050*/  BRA `(.L_x_35770) ;  /* 0x0000000000147947 */ /* 0x000fec0003800000 */
.L_x_35764:
[----:B------:R-:W-:Y:S01]  /*5060*/  LOP3.LUT R4, R11, 0x80000000, R4, 0x48, !PT ;  /* 0x800000000b047812 */ /* 0x000fe200078e4804 */
[----:B------:R-:W-:Y:S06]  /*5070*/  BRA `(.L_x_35770) ;  /* 0x00000000000c7947 */ /* 0x000fec0003800000 */
.L_x_35763:
[----:B------:R-:W0:Y:S01]  /*5080*/  MUFU.RSQ R4, -QNAN ;  /* 0xffc0000000047908 */ /* 0x000e220000001400 */
[----:B------:R-:W-:Y:S05]  /*5090*/  BRA `(.L_x_35770) ;  /* 0x0000000000047947 */ /* 0x000fea0003800000 */
.L_x_35762:
[----:B------:R-:W-:-:S07]  /*50a0*/  FADD.FTZ R4, R4, R11 ;  /* 0x0000000b04047221 */ /* 0x000fce0000010000 */
.L_x_35770:
[----:B------:R-:W-:Y:S05]  /*50b0*/  BSYNC.RECONVERGENT B1 ;  /* 0x0000000000017941 */ /* 0x000fea0003800200 */
.L_x_35760:
[----:B------:R-:W-:-:S04]  /*50c0*/  HFMA2 R25, -RZ, RZ, 0, 0 ;  /* 0x00000000ff197431 */ /* 0x000fc800000001ff */
[----:B0-----:R-:W-:Y:S05]  /*50d0*/  RET.REL.NODEC R24 `(_Z15SoftmaxWarpImplI24ElementwiseScaleMaskLoadIffbE11DirectStoreIffEfLi2ELi16ELi32ELi1ELb1EL9Algorithm0EEvT_T0_ll) ;  /* 0xffffffac18c87950 */ /* 0x001fea0003c3ffff */
.L_x_35771:
        /* <DEDUP_REMOVED lines=10> */
.L_x_37967:


//--------------------- .text._Z15SoftmaxWarpImplI24ElementwiseScaleMaskLoadIffbE11DirectStoreIffEfLi2ELi16ELi32ELi1ELb0EL9Algorithm0EEvT_T0_ll --------------------------
	.section	.text._Z15SoftmaxWarpImplI24ElementwiseScaleMaskLoadIffbE11DirectStoreIffEfLi2ELi16ELi32ELi1ELb0EL9Algorithm0EEvT_T0_ll,"ax",@progbits
	.align	128
        .global         _Z15SoftmaxWarpImplI24ElementwiseScaleMaskLoadIffbE11DirectStoreIffEfLi2ELi16ELi32ELi1ELb0EL9Algorithm0EEvT_T0_ll
        .type           _Z15SoftmaxWarpImplI24ElementwiseScaleMaskLoadIffbE11DirectStoreIffEfLi2ELi16ELi32ELi1ELb0EL9Algorithm0EEvT_T0_ll,@function
        .size           _Z15SoftmaxWarpImplI24ElementwiseScaleMaskLoadIffbE11DirectStoreIffEfLi2ELi16ELi32ELi1ELb0EL9Algorithm0EEvT_T0_ll,(.L_x_37968 - _Z15SoftmaxWarpImplI24ElementwiseScaleMaskLoadIffbE11DirectStoreIffEfLi2ELi16ELi32ELi1ELb0EL9Algorithm0EEvT_T0_ll)
        .other          _Z15SoftmaxWarpImplI24ElementwiseScaleMaskLoadIffbE11DirectStoreIffEfLi2ELi16ELi32ELi1ELb0EL9Algorithm0EEvT_T0_ll,@"STO_CUDA_ENTRY STV_DEFAULT"
_Z15SoftmaxWarpImplI24ElementwiseScaleMaskLoadIffbE11DirectStoreIffEfLi2ELi16ELi32ELi1ELb0EL9Algorithm0EEvT_T0_ll:
.text._Z15SoftmaxWarpImplI24ElementwiseScaleMaskLoadIffbE11DirectStoreIffEfLi2ELi16ELi32ELi1ELb0EL9Algorithm0EEvT_T0_ll:
        /* <DEDUP_REMOVED lines=24> */
.L_x_35772:
        /* <DEDUP_REMOVED lines=14> */
.L_x_35806:
        /* <DEDUP_REMOVED lines=20> */
[----:B------:R-:W-:-:S04]  /*03a0*/  IADD3 R16, P0, PT, R16, UR38, RZ ;  /* 0x0000002610107c10 */ /* 0x000fc8000ff1e0ff */
[----:B------:R-:W-:Y:S02]  /*03b0*/  IADD3.X R17, PT, PT, R11, UR39, RZ, P0, !PT ;  /* 0x000000270b117c10 */ /* 0x000fe400087fe4ff */
[----:B------:R-:W-:-:S03]  /*03c0*/  IADD3.X R14, PT, PT, RZ, R14, RZ, P1, !PT ;  /* 0x0000000eff0e7210 */ /* 0x000fc60000ffe4ff */
[----:B------:R-:W2:Y:S01]  /*03d0*/  LDG.E.U16 R16, desc[UR4][R16.64] ;  /* 0x0000000410107981 */ /* 0x000ea2000c1e1500 */
[----:B------:R-:W-:-:S04]  /*03e0*/  IADD3 R2, P0, PT, R2, UR38, RZ ;  /* 0x0000002602027c10 */ /* 0x000fc8000ff1e0ff */
[----:B------:R-:W-:-:S05]  /*03f0*/  IADD3.X R3, PT, PT, R14, UR39, RZ, P0, !PT ;  /* 0x000000270e037c10 */ /* 0x000fca00087fe4ff */
[----:B------:R1:W3:Y:S01]  /*0400*/  LDG.E.U16 R13, desc[UR6][R2.64] ;  /* 0x00000006020d7981 */ /* 0x0002e2000c1e1500 */
[----:B------:R-:W-:-:S04]  /*0410*/  IADD3 R37, P0, PT, R4, 0xc0, RZ ;  /* 0x000000c004257810 */ /* 0x000fc80007f1e0ff */
[----:B------:R-:W-:-:S04]  /*0420*/  IADD3.X R10, PT, PT, RZ, R5, RZ, P0, !PT ;  /* 0x00000005ff0a7210 */ /* 0x000fc800007fe4ff */
[----:B------:R-:W-:Y:S02]  /*0430*/  LEA.HI R37, P0, R10, R37, RZ, 0x1 ;  /* 0x000000250a257211 */ /* 0x000fe400078108ff */
[----:B------:R-:W-:Y:S02]  /*0440*/  IADD3 R40, P3, PT, R4, 0x100, RZ ;  /* 0x0000010004287810 */ /* 0x000fe40007f7e0ff */
[----:B------:R-:W-:Y:S02]  /*0450*/  LOP3.LUT R6, R37, 0xfffffffe, RZ, 0xc0, !PT ;  /* 0xfffffffe25067812 */ /* 0x000fe400078ec0ff */
[----:B------:R-:W-:Y:S02]  /*0460*/  IADD3.X R10, PT, PT, RZ, R10, RZ, P0, !PT ;  /* 0x0000000aff0a7210 */ /* 0x000fe400007fe4ff */
[----:B------:R-:W-:Y:S02]  /*0470*/  IADD3 R6, P0, PT, R6, UR38, RZ ;  /* 0x0000002606067c10 */ /* 0x000fe4000ff1e0ff */
[C---:B-1----:R-:W-:Y:S01]  /*0480*/  SHF.L.U64.HI R3, R8.reuse, 0x2, R11 ;  /* 0x0000000208037819 */ /* 0x042fe2000001020b */
[----:B------:R-:W-:Y:S01]  /*0490*/  IMAD.SHL.U32 R8, R8, 0x4, RZ ;  /* 0x0000000408087824 */ /* 0x000fe200078e00ff */
[----:B------:R-:W-:-:S02]  /*04a0*/  IADD3.X R35, PT, PT, RZ, R5, RZ, P3, !PT ;  /* 0x00000005ff237210 */ /* 0x000fc40001ffe4ff */
[----:B------:R-:W-:Y:S02]  /*04b0*/  IADD3.X R7, PT, PT, R10, UR39, RZ, P0, !PT ;  /* 0x000000270a077c10 */ /* 0x000fe400087fe4ff */
[----:B------:R-:W-:Y:S02]  /*04c0*/  IADD3 R38, P4, PT, R4, 0x140, RZ ;  /* 0x0000014004267810 */ /* 0x000fe40007f9e0ff */
[----:B------:R-:W-:Y:S01]  /*04d0*/  LEA.HI R40, P3, R35, R40, RZ, 0x1 ;  /* 0x0000002823287211 */ /* 0x000fe200078708ff */
[----:B------:R1:W4:Y:S01]  /*04e0*/  LDG.E.U16 R12, desc[UR4][R6.64] ;  /* 0x00000004060c7981 */ /* 0x000322000c1e1500 */
[----:B------:R-:W-:Y:S02]  /*04f0*/  LOP3.LUT R8, R8, 0xfffffff8, RZ, 0xc0, !PT ;  /* 0xfffffff808087812 */ /* 0x000fe400078ec0ff */
[----:B------:R-:W-:Y:S02]  /*0500*/  SHF.L.U32 R2, R9, 0x2, RZ ;  /* 0x0000000209027819 */ /* 0x000fe400000006ff */
[----:B------:R-:W-:Y:S01]  /*0510*/  IADD3.X R33, PT, PT, RZ, R5, RZ, P4, !PT ;  /* 0x00000005ff217210 */ /* 0x000fe200027fe4ff */
[----:B------:R-:W-:Y:S01]  /*0520*/  IMAD.X R35, RZ, RZ, R35, P3 ;  /* 0x000000ffff237224 */ /* 0x000fe200018e0623 */
[----:B------:R-:W-:-:S02]  /*0530*/  IADD3 R8, P2, PT, R8, UR36, RZ ;  /* 0x0000002408087c10 */ /* 0x000fc4000ff5e0ff */
[----:B-1----:R-:W-:Y:S02]  /*0540*/  LOP3.LUT R6, R40, 0xfffffffe, RZ, 0xc0, !PT ;  /* 0xfffffffe28067812 */ /* 0x002fe400078ec0ff */
[----:B------:R-:W-:Y:S02]  /*0550*/  LOP3.LUT R2, R2, 0xfffffff8, RZ, 0xc0, !PT ;  /* 0xfffffff802027812 */ /* 0x000fe400078ec0ff */
[----:B------:R-:W-:Y:S02]  /*0560*/  LEA.HI R38, P4, R33, R38, RZ, 0x1 ;  /* 0x0000002621267211 */ /* 0x000fe400078908ff */
[----:B------:R-:W-:Y:S02]  /*0570*/  IADD3 R6, P3, PT, R6, UR38, RZ ;  /* 0x0000002606067c10 */ /* 0x000fe4000ff7e0ff */
[----:B------:R-:W-:Y:S02]  /*0580*/  R2UR UR8, R22 ;  /* 0x00000000160872ca */ /* 0x000fe400000e0000 */
[----:B------:R-:W-:-:S02]  /*0590*/  IADD3.X R7, PT, PT, R35, UR39, RZ, P3, !PT ;  /* 0x0000002723077c10 */ /* 0x000fc40009ffe4ff */
[----:B------:R-:W-:Y:S02]  /*05a0*/  IADD3 R25, P3, PT, R4, 0x180, RZ ;  /* 0x0000018004197810 */ /* 0x000fe40007f7e0ff */
[----:B------:R-:W-:Y:S02]  /*05b0*/  R2UR UR9, R23 ;  /* 0x00000000170972ca */ /* 0x000fe400000e0000 */
[----:B------:R-:W-:Y:S02]  /*05c0*/  IADD3.X R33, PT, PT, RZ, R33, RZ, P4, !PT ;  /* 0x00000021ff217210 */ /* 0x000fe400027fe4ff */
[----:B------:R-:W-:-:S09]  /*05d0*/  IADD3.X R36, PT, PT, RZ, R5, RZ, P3, !PT ;  /* 0x00000005ff247210 */ /* 0x000fd20001ffe4ff */
[----:B------:R-:W5:Y:S01]  /*05e0*/  LDG.E.U16 R11, desc[UR8][R6.64] ;  /* 0x00000008060b7981 */ /* 0x000f62000c1e1500 */
[----:B--2---:R-:W-:-:S04]  /*05f0*/  PRMT R0, R16, 0x7771, RZ ;  /* 0x0000777110007816 */ /* 0x004fc800000000ff */
[----:B------:R-:W-:Y:S02]  /*0600*/  ISETP.NE.AND P1, PT, R0, RZ, PT ;  /* 0x000000ff0000720c */ /* 0x000fe40003f25270 */
[----:B---3--:R-:W-:-:S04]  /*0610*/  PRMT R0, R13, 0x7771, RZ ;  /* 0x000077710d007816 */ /* 0x008fc800000000ff */
[----:B------:R-:W-:-:S07]  /*0620*/  ISETP.NE.AND P0, PT, R0, RZ, PT ;  /* 0x000000ff0000720c */ /* 0x000fce0003f05270 */
[----:B------:R-:W-:Y:S02]  /*0630*/  @P1 R2UR UR4, R22 ;  /* 0x00000000160412ca */ /* 0x000fe400000e0000 */
[----:B------:R-:W-:Y:S02]  /*0640*/  @P1 R2UR UR5, R23 ;  /* 0x00000000170512ca */ /* 0x000fe400000e0000 */
[----:B------:R-:W-:Y:S02]  /*0650*/  SHF.L.U64.HI R0, R9, 0x2, R14 ;  /* 0x0000000209007819 */ /* 0x000fe4000001020e */
[----:B------:R-:W-:Y:S02]  /*0660*/  IADD3.X R9, PT, PT, R3, UR37, RZ, P2, !PT ;  /* 0x0000002503097c10 */ /* 0x000fe400097fe4ff */
[----:B------:R-:W-:Y:S02]  /*0670*/  IADD3 R2, P2, PT, R2, UR36, RZ ;  /* 0x0000002402027c10 */ /* 0x000fe4000ff5e0ff */
[----:B------:R-:W-:-:S02]  /*0680*/  LOP3.LUT R14, R38, 0xfffffffe, RZ, 0xc0, !PT ;  /* 0xfffffffe260e7812 */ /* 0x000fc400078ec0ff */
[----:B------:R-:W-:Y:S02]  /*0690*/  IADD3.X R3, PT, PT, R0, UR37, RZ, P2, !PT ;  /* 0x0000002500037c10 */ /* 0x000fe400097fe4ff */
[----:B------:R-:W-:Y:S01]  /*06a0*/  IADD3 R14, P2, PT, R14, UR38, RZ ;  /* 0x000000260e0e7c10 */ /* 0x000fe2000ff5e0ff */
[----:B------:R-:W2:Y:S01]  /*06b0*/  @P1 LDG.E R44, desc[UR4][R8.64+0x4] ;  /* 0x00000404082c1981 */ /* 0x000ea2000c1e1900 */
[C---:B------:R-:W-:Y:S02]  /*06c0*/  @P0 R2UR UR6, R22.reuse ;  /* 0x00000000160602ca */ /* 0x040fe400000e0000 */
[C---:B------:R-:W-:Y:S02]  /*06d0*/  @P0 R2UR UR7, R23.reuse ;  /* 0x00000000170702ca */ /* 0x040fe400000e0000 */
[----:B------:R-:W-:Y:S02]  /*06e0*/  R2UR UR4, R22 ;  /* 0x00000000160472ca */ /* 0x000fe400000e0000 */
[----:B------:R-:W-:-:S02]  /*06f0*/  R2UR UR5, R23 ;  /* 0x00000000170572ca */ /* 0x000fc400000e0000 */
[----:B------:R-:W-:Y:S02]  /*0700*/  IADD3.X R15, PT, PT, R33, UR39, RZ, P2, !PT ;  /* 0x00000027210f7c10 */ /* 0x000fe400097fe4ff */
[----:B------:R-:W-:-:S04]  /*0710*/  LEA.HI R25, P2, R36, R25, RZ, 0x1 ;  /* 0x0000001924197211 */ /* 0x000fc800078508ff */
[----:B------:R-:W-:Y:S01]  /*0720*/  LOP3.LUT R20, R25, 0xfffffffe, RZ, 0xc0, !PT ;  /* 0xfffffffe19147812 */ /* 0x000fe200078ec0ff */
[----:B------:R-:W3:Y:S01]  /*0730*/  @P0 LDG.E R42, desc[UR6][R2.64+0x4] ;  /* 0x00000406022a0981 */ /* 0x000ee2000c1e1900 */
[----:B------:R-:W-:Y:S02]  /*0740*/  IADD3.X R36, PT, PT, RZ, R36, RZ, P2, !PT ;  /* 0x00000024ff247210 */ /* 0x000fe400017fe4ff */
[----:B------:R-:W-:Y:S01]  /*0750*/  IADD3 R20, P2, PT, R20, UR38, RZ ;  /* 0x0000002614147c10 */ /* 0x000fe2000ff5e0ff */
[----:B------:R-:W3:Y:S03]  /*0760*/  LDG.E.U16 R0, desc[UR4][R14.64] ;  /* 0x000000040e007981 */ /* 0x000ee6000c1e1500 */
[----:B------:R-:W-:Y:S01]  /*0770*/  IADD3.X R21, PT, PT, R36, UR39, RZ, P2, !PT ;  /* 0x0000002724157c10 */ /* 0x000fe200097fe4ff */
[----:B------:R-:W3:Y:S01]  /*0780*/  LDG.E R24, desc[UR4][R8.64] ;  /* 0x0000000408187981 */ /* 0x000ee2000c1e1900 */
[----:B------:R-:W-:-:S03]  /*0790*/  LEA.HI R34, P2, R5, R4, RZ, 0x1 ;  /* 0x0000000405227211 */ /* 0x000fc600078508ff */
[----:B------:R1:W3:Y:S01]  /*07a0*/  LDG.E.U16 R7, desc[UR4][R20.64] ;  /* 0x0000000414077981 */ /* 0x0002e2000c1e1500 */
[----:B------:R-:W-:Y:S01]  /*07b0*/  LOP3.LUT R26, R34, 0xfffffffe, RZ, 0xc0, !PT ;  /* 0xfffffffe221a7812 */ /* 0x000fe200078ec0ff */
[----:B------:R-:W-:-:S03]  /*07c0*/  IMAD.X R19, RZ, RZ, R5, P2 ;  /* 0x000000ffff137224 */ /* 0x000fc600010e0605 */
[----:B------:R-:W-:-:S04]  /*07d0*/  IADD3 R26, P3, PT, R26, UR38, RZ ;  /* 0x000000261a1a7c10 */ /* 0x000fc8000ff7e0ff */
[----:B------:R-:W-:Y:S02]  /*07e0*/  IADD3.X R27, PT, PT, R19, UR39, RZ, P3, !PT ;  /* 0x00000027131b7c10 */ /* 0x000fe40009ffe4ff */
[----:B------:R-:W-:-:S03]  /*07f0*/  IADD3 R17, P2, PT, R4, 0x1c0, RZ ;  /* 0x000001c004117810 */ /* 0x000fc60007f5e0ff */
[----:B------:R4:W3:Y:S01]  /*0800*/  LDG.E.U16 R14, desc[UR4][R26.64] ;  /* 0x000000041a0e7981 */ /* 0x0008e2000c1e1500 */
[----:B------:R-:W-:-:S04]  /*0810*/  IADD3.X R18, PT, PT, RZ, R5, RZ, P2, !PT ;  /* 0x00000005ff127210 */ /* 0x000fc800017fe4ff */
[----:B------:R-:W-:-:S04]  /*0820*/  LEA.HI R17, P2, R18, R17, RZ, 0x1 ;  /* 0x0000001112117211 */ /* 0x000fc800078508ff */
[----:B------:R-:W-:Y:S02]  /*0830*/  LOP3.LUT R4, R17, 0xfffffffe, RZ, 0xc0, !PT ;  /* 0xfffffffe11047812 */ /* 0x000fe400078ec0ff */
[----:B------:R-:W-:Y:S02]  /*0840*/  IADD3.X R18, PT, PT, RZ, R18, RZ, P2, !PT ;  /* 0x00000012ff127210 */ /* 0x000fe400017fe4ff */
[----:B-1----:R-:W-:Y:S02]  /*0850*/  IADD3 R20, P2, PT, R4, UR38, RZ ;  /* 0x0000002604147c10 */ /* 0x002fe4000ff5e0ff */
[----:B------:R-:W2:Y:S02]  /*0860*/  LDC.64 R4, c[0x0][0x398] ;  /* 0x0000e600ff047b82 */ /* 0x000ea40000000a00 */
[----:B------:R-:W-:-:S05]  /*0870*/  IADD3.X R21, PT, PT, R18, UR39, RZ, P2, !PT ;  /* 0x0000002712157c10 */ /* 0x000fca00097fe4ff */
[----:B------:R1:W3:Y:S01]  /*0880*/  LDG.E.U16 R15, desc[UR4][R20.64] ;  /* 0x00000004140f7981 */ /* 0x0002e2000c1e1500 */
[----:B------:R-:W0:Y:S01]  /*0890*/  LDCU UR4, c[0x0][0x398] ;  /* 0x00007300ff0477ac */ /* 0x000e220008000800 */
[----:B------:R-:W-:Y:S02]  /*08a0*/  R2UR UR6, R22 ;  /* 0x00000000160672ca */ /* 0x000fe400000e0000 */
[----:B------:R-:W-:Y:S02]  /*08b0*/  R2UR UR7, R23 ;  /* 0x00000000170772ca */ /* 0x000fe400000e0000 */
[----:B----4-:R-:W-:Y:S02]  /*08c0*/  PRMT R26, R12, 0x7771, RZ ;  /* 0x000077710c1a7816 */ /* 0x010fe400000000ff */
[----:B------:R-:W-:Y:S02]  /*08d0*/  SHF.L.U32 R8, R37, 0x2, RZ ;  /* 0x0000000225087819 */ /* 0x000fe400000006ff */
[----:B------:R-:W-:-:S02]  /*08e0*/  ISETP.NE.AND P5, PT, R26, RZ, PT ;  /* 0x000000ff1a00720c */ /* 0x000fc40003fa5270 */
[----:B------:R-:W-:Y:S02]  /*08f0*/  LOP3.LUT R8, R8, 0xfffffff8, RZ, 0xc0, !PT ;  /* 0xfffffff808087812 */ /* 0x000fe400078ec0ff */
[----:B-1----:R-:W-:-:S03]  /*0900*/  SHF.L.U64.HI R20, R37, 0x2, R10 ;  /* 0x0000000225147819 */ /* 0x002fc6000001020a */
[----:B------:R5:W4:Y:S01]  /*0910*/  LDG.E R32, desc[UR6][R2.64] ;  /* 0x0000000602207981 */ /* 0x000b22000c1e1900 */
[----:B0-----:R-:W-:Y:S01]  /*0920*/  IMAD.U32 R10, RZ, RZ, UR4 ;  /* 0x00000004ff0a7e24 */ /* 0x001fe2000f8e00ff */
[----:B-----5:R-:W-:-:S04]  /*0930*/  PRMT R2, R11, 0x7771, RZ ;  /* 0x000077710b027816 */ /* 0x020fc800000000ff */
[----:B------:R-:W-:Y:S02]  /*0940*/  ISETP.NE.AND P6, PT, R2, RZ, PT ;  /* 0x000000ff0200720c */ /* 0x000fe40003fc5270 */
[----:B------:R-:W-:Y:S02]  /*0950*/  @P5 R2UR UR8, R22 ;  /* 0x00000000160852ca */ /* 0x000fe400000e0000 */
[----:B------:R-:W-:Y:S02]  /*0960*/  @P5 R2UR UR9, R23 ;  /* 0x00000000170952ca */ /* 0x000fe400000e0000 */
[----:B------:R-:W-:Y:S02]  /*0970*/  SHF.L.U32 R3, R38, 0x2, RZ ;  /* 0x0000000226037819 */ /* 0x000fe400000006ff */
[----:B------:R-:W-:Y:S02]  /*0980*/  MOV R6, UR4 ;  /* 0x0000000400067c02 */ /* 0x000fe40008000f00 */
[----:B------:R-:W-:-:S02]  /*0990*/  LOP3.LUT R3, R3, 0xfffffff8, RZ, 0xc0, !PT ;  /* 0xfffffff803037812 */ /* 0x000fc400078ec0ff */
[----:B------:R-:W-:Y:S02]  /*09a0*/  SHF.L.U64.HI R35, R40, 0x2, R35 ;  /* 0x0000000228237819 */ /* 0x000fe40000010223 */
[----:B------:R-:W-:Y:S02]  /*09b0*/  SHF.L.U64.HI R33, R38, 0x2, R33 ;  /* 0x0000000226217819 */ /* 0x000fe40000010221 */
[----:B------:R-:W-:Y:S02]  /*09c0*/  R2UR UR10, R22 ;  /* 0x00000000160a72ca */ /* 0x000fe400000e0000 */
[----:B------:R-:W-:Y:S02]  /*09d0*/  R2UR UR11, R23 ;  /* 0x00000000170b72ca */ /* 0x000fe400000e0000 */
[C---:B------:R-:W-:Y:S01]  /*09e0*/  SHF.L.U64.HI R36, R25.reuse, 0x2, R36 ;  /* 0x0000000219247819 */ /* 0x040fe20000010224 */
[----:B------:R-:W-:Y:S01]  /*09f0*/  IMAD.SHL.U32 R25, R25, 0x4, RZ ;  /* 0x0000000419197824 */ /* 0x000fe200078e00ff */
[----:B------:R-:W-:-:S02]  /*0a00*/  SHF.L.U64.HI R19, R34, 0x2, R19 ;  /* 0x0000000222137819 */ /* 0x000fc40000010213 */
[----:B------:R-:W-:Y:S01]  /*0a10*/  SHF.L.U32 R34, R34, 0x2, RZ ;  /* 0x0000000222227819 */ /* 0x000fe200000006ff */
[-C--:B--2---:R-:W-:Y:S01]  /*0a20*/  @P1 FMUL R6, R44, R5.reuse ;  /* 0x000000052c061220 */ /* 0x084fe20000400000 */
[----:B---3--:R-:W-:Y:S01]  /*0a30*/  @P0 FMUL R10, R42, R5 ;  /* 0x000000052a0a0220 */ /* 0x008fe20000400000 */
[----:B------:R-:W-:Y:S02]  /*0a40*/  IADD3 R8, P0, PT, R8, UR36, RZ ;  /* 0x0000002408087c10 */ /* 0x000fe4000ff1e0ff */
[----:B------:R-:W-:Y:S02]  /*0a50*/  PRMT R2, R0, 0x7771, RZ ;  /* 0x0000777100027816 */ /* 0x000fe400000000ff */
[----:B------:R-:W-:Y:S02]  /*0a60*/  IADD3.X R9, PT, PT, R20, UR37, RZ, P0, !PT ;  /* 0x0000002514097c10 */ /* 0x000fe400087fe4ff */
[----:B------:R-:W-:Y:S02]  /*0a70*/  ISETP.NE.AND P0, PT, R2, RZ, PT ;  /* 0x000000ff0200720c */ /* 0x000fe40003f05270 */
[----:B------:R-:W-:Y:S01]  /*0a80*/  SHF.L.U32 R2, R40, 0x2, RZ ;  /* 0x0000000228027819 */ /* 0x000fe200000006ff */
[----:B------:R-:W2:Y:S03]  /*0a90*/  LDG.E R26, desc[UR6][R8.64] ;  /* 0x00000006081a7981 */ /* 0x000ea6000c1e1900 */
[----:B------:R-:W-:Y:S01]  /*0aa0*/  LOP3.LUT R2, R2, 0xfffffff8, RZ, 0xc0, !PT ;  /* 0xfffffff802027812 */ /* 0x000fe200078ec0ff */
[----:B------:R0:W3:Y:S01]  /*0ab0*/  @P5 LDG.E R20, desc[UR8][R8.64+0x4] ;  /* 0x0000040808145981 */ /* 0x0000e2000c1e1900 */
[----:B------:R-:W-:-:S02]  /*0ac0*/  PRMT R21, R7, 0x7771, RZ ;  /* 0x0000777107157816 */ /* 0x000fc400000000ff */
[----:B------:R-:W-:Y:S02]  /*0ad0*/  IADD3 R2, P1, PT, R2, UR36, RZ ;  /* 0x0000002402027c10 */ /* 0x000fe4000ff3e0ff */
[----:B------:R-:W-:Y:S02]  /*0ae0*/  @P6 R2UR UR8, R22 ;  /* 0x00000000160862ca */ /* 0x000fe400000e0000 */
[----:B------:R-:W-:Y:S02]  /*0af0*/  @P6 R2UR UR9, R23 ;  /* 0x00000000170962ca */ /* 0x000fe400000e0000 */
[----:B0-----:R-:W-:Y:S02]  /*0b00*/  IADD3 R8, P2, PT, R3, UR36, RZ ;  /* 0x0000002403087c10 */ /* 0x001fe4000ff5e0ff */
[----:B------:R-:W-:Y:S02]  /*0b10*/  IADD3.X R3, PT, PT, R35, UR37, RZ, P1, !PT ;  /* 0x0000002523037c10 */ /* 0x000fe40008ffe4ff */
[----:B------:R-:W-:-:S02]  /*0b20*/  ISETP.NE.AND P1, PT, R21, RZ, PT ;  /* 0x000000ff1500720c */ /* 0x000fc40003f25270 */
[----:B------:R-:W-:Y:S01]  /*0b30*/  PRMT R21, R14, 0x7771, RZ ;  /* 0x000077710e157816 */ /* 0x000fe200000000ff */
[----:B------:R-:W5:Y:S01]  /*0b40*/  LDG.E R38, desc[UR6][R2.64] ;  /* 0x0000000602267981 */ /* 0x000f62000c1e1900 */
[----:B------:R-:W-:Y:S02]  /*0b50*/  @P0 R2UR UR12, R22 ;  /* 0x00000000160c02ca */ /* 0x000fe400000e0000 */
[----:B------:R-:W-:Y:S01]  /*0b60*/  @P0 R2UR UR13, R23 ;  /* 0x00000000170d02ca */ /* 0x000fe200000e0000 */
[----:B------:R0:W5:Y:S01]  /*0b70*/  @P6 LDG.E R46, desc[UR8][R2.64+0x4] ;  /* 0x00000408022e6981 */ /* 0x000162000c1e1900 */
[----:B------:R-:W-:Y:S02]  /*0b80*/  IADD3.X R9, PT, PT, R33, UR37, RZ, P2, !PT ;  /* 0x0000002521097c10 */ /* 0x000fe400097fe4ff */
[----:B------:R-:W-:-:S03]  /*0b90*/  ISETP.NE.AND P2, PT, R21, RZ, PT ;  /* 0x000000ff1500720c */ /* 0x000fc60003f45270 */
[----:B------:R-:W5:Y:S01]  /*0ba0*/  LDG.E R40, desc[UR10][R8.64] ;  /* 0x0000000a08287981 */ /* 0x000f62000c1e1900 */
[----:B0-----:R-:W-:Y:S02]  /*0bb0*/  LOP3.LUT R2, R25, 0xfffffff8, RZ, 0xc0, !PT ;  /* 0xfffffff819027812 */ /* 0x001fe400078ec0ff */
[----:B------:R-:W-:-:S03]  /*0bc0*/  LOP3.LUT R3, R34, 0xfffffff8, RZ, 0xc0, !PT ;  /* 0xfffffff822037812 */ /* 0x000fc600078ec0ff */
[----:B------:R0:W5:Y:S04]  /*0bd0*/  @P0 LDG.E R48, desc[UR12][R8.64+0x4] ;  /* 0x0000040c08300981 */ /* 0x000168000c1e1900 */
[----:B------:R-:W-:Y:S02]  /*0be0*/  @P2 R2UR UR8, R22 ;  /* 0x00000000160822ca */ /* 0x000fe400000e0000 */
[----:B------:R-:W-:Y:S02]  /*0bf0*/  @P2 R2UR UR9, R23 ;  /* 0x00000000170922ca */ /* 0x000fe400000e0000 */
[----:B0-----:R-:W-:Y:S02]  /*0c00*/  IADD3 R8, P4, PT, R2, UR36, RZ ;  /* 0x0000002402087c10 */ /* 0x001fe4000ff9e0ff */
[----:B------:R-:W-:-:S04]  /*0c10*/  IADD3 R2, P3, PT, R3, UR36, RZ ;  /* 0x0000002403027c10 */ /* 0x000fc8000ff7e0ff */
[----:B------:R-:W-:Y:S02]  /*0c20*/  IADD3.X R3, PT, PT, R19, UR37, RZ, P3, !PT ;  /* 0x0000002513037c10 */ /* 0x000fe40009ffe4ff */
[----:B------:R-:W-:-:S03]  /*0c30*/  PRMT R19, R15, 0x7771, RZ ;  /* 0x000077710f137816 */ /* 0x000fc600000000ff */
[----:B------:R-:W5:Y:S01]  /*0c40*/  LDG.E R50, desc[UR6][R2.64] ;  /* 0x0000000602327981 */ /* 0x000f62000c1e1900 */
[----:B------:R-:W-:-:S03]  /*0c50*/  ISETP.NE.AND P3, PT, R19, RZ, PT ;  /* 0x000000ff1300720c */ /* 0x000fc60003f65270 */
[----:B------:R-:W5:Y:S01]  /*0c60*/  @P2 LDG.E R52, desc[UR8][R2.64+0x4] ;  /* 0x0000040802342981 */ /* 0x000f62000c1e1900 */
[----:B------:R-:W-:Y:S02]  /*0c70*/  @P1 R2UR UR12, R22 ;  /* 0x00000000160c12ca */ /* 0x000fe400000e0000 */
[----:B------:R-:W-:Y:S02]  /*0c80*/  @P1 R2UR UR13, R23 ;  /* 0x00000000170d12ca */ /* 0x000fe400000e0000 */
[----:B------:R-:W-:Y:S02]  /*0c90*/  SHF.L.U32 R34, R17, 0x2, RZ ;  /* 0x0000000211227819 */ /* 0x000fe400000006ff */
[----:B------:R-:W-:Y:S02]  /*0ca0*/  IADD3.X R9, PT, PT, R36, UR37, RZ, P4, !PT ;  /* 0x0000002524097c10 */ /* 0x000fe4000a7fe4ff */
[----:B------:R-:W-:Y:S02]  /*0cb0*/  LOP3.LUT R34, R34, 0xfffffff8, RZ, 0xc0, !PT ;  /* 0xfffffff822227812 */ /* 0x000fe400078ec0ff */
[----:B------:R-:W-:Y:S01]  /*0cc0*/  @P3 R2UR UR8, R22 ;  /* 0x00000000160832ca */ /* 0x000fe200000e0000 */
[----:B------:R-:W5:Y:S01]  /*0cd0*/  LDG.E R36, desc[UR10][R8.64] ;  /* 0x0000000a08247981 */ /* 0x000f62000c1e1900 */
[----:B------:R-:W-:-:S02]  /*0ce0*/  @P3 R2UR UR9, R23 ;  /* 0x00000000170932ca */ /* 0x000fc400000e0000 */
[----:B------:R-:W-:Y:S01]  /*0cf0*/  SHF.L.U64.HI R17, R17, 0x2, R18 ;  /* 0x0000000211117819 */ /* 0x000fe20000010212 */
[----:B------:R0:W5:Y:S01]  /*0d00*/  @P1 LDG.E R42, desc[UR12][R8.64+0x4] ;  /* 0x0000040c082a1981 */ /* 0x000162000c1e1900 */
[----:B------:R-:W-:-:S04]  /*0d10*/  IADD3 R34, P4, PT, R34, UR36, RZ ;  /* 0x0000002422227c10 */ /* 0x000fc8000ff9e0ff */
[----:B------:R-:W-:-:S05]  /*0d20*/  IADD3.X R35, PT, PT, R17, UR37, RZ, P4, !PT ;  /* 0x0000002511237c10 */ /* 0x000fca000a7fe4ff */
[----:B------:R-:W5:Y:S04]  /*0d30*/  @P3 LDG.E R44, desc[UR8][R34.64+0x4] ;  /* 0x00000408222c3981 */ /* 0x000f68000c1e1900 */
[----:B------:R-:W5:Y:S01]  /*0d40*/  LDG.E R2, desc[UR6][R34.64] ;  /* 0x0000000622027981 */ /* 0x000f62000c1e1900 */
[----:B------:R-:W-:Y:S02]  /*0d50*/  PRMT R16, R16, 0x7770, RZ ;  /* 0x0000777010107816 */ /* 0x000fe400000000ff */
[----:B------:R-:W-:Y:S02]  /*0d60*/  PRMT R14, R14, 0x7770, RZ ;  /* 0x000077700e0e7816 */ /* 0x000fe400000000ff */
[----:B------:R-:W-:Y:S02]  /*0d70*/  ISETP.NE.AND P4, PT, R16, RZ, PT ;  /* 0x000000ff1000720c */ /* 0x000fe40003f85270 */
[----:B------:R-:W-:Y:S01]  /*0d80*/  MOV R16, UR4 ;  /* 0x0000000400107c02 */ /* 0x000fe20008000f00 */
[----:B------:R-:W-:Y:S01]  /*0d90*/  FMUL R21, R24, R5 ;  /* 0x0000000518157220 */ /* 0x000fe20000400000 */
[----:B0-----:R-:W-:-:S02]  /*0da0*/  MOV R8, UR4 ;  /* 0x0000000400087c02 */ /* 0x001fc40008000f00 */
[----:B------:R-:W-:Y:S02]  /*0db0*/  PRMT R11, R11, 0x7770, RZ ;  /* 0x000077700b0b7816 */ /* 0x000fe400000000ff */
[----:B------:R-:W-:Y:S01]  /*0dc0*/  PRMT R13, R13, 0x7770, RZ ;  /* 0x000077700d0d7816 */ /* 0x000fe200000000ff */
[----:B----4-:R-:W-:Y:S01]  /*0dd0*/  FMUL R3, R32, R5 ;  /* 0x0000000520037220 */ /* 0x010fe20000400000 */
[----:B------:R-:W-:Y:S02]  /*0de0*/  PRMT R0, R0, 0x7770, RZ ;  /* 0x0000777000007816 */ /* 0x000fe400000000ff */
[----:B------:R-:W-:Y:S02]  /*0df0*/  PRMT R12, R12, 0x7770, RZ ;  /* 0x000077700c0c7816 */ /* 0x000fe400000000ff */
[----:B------:R-:W-:Y:S01]  /*0e00*/  FSEL R21, R21, R4, P4 ;  /* 0x0000000415157208 */ /* 0x000fe20002000000 */
[----:B------:R-:W-:Y:S01]  /*0e10*/  IMAD.U32 R18, RZ, RZ, UR4 ;  /* 0x00000004ff127e24 */ /* 0x000fe2000f8e00ff */
[----:B------:R-:W-:-:S02]  /*0e20*/  PRMT R15, R15, 0x7770, RZ ;  /* 0x000077700f0f7816 */ /* 0x000fc400000000ff */
[----:B------:R-:W-:Y:S01]  /*0e30*/  MOV R24, UR4 ;  /* 0x0000000400187c02 */ /* 0x000fe20008000f00 */
[----:B------:R-:W-:Y:S02]  /*0e40*/  IMAD.U32 R17, RZ, RZ, UR4 ;  /* 0x00000004ff117e24 */ /* 0x000fe4000f8e00ff */
[-C--:B---3--:R-:W-:Y:S01]  /*0e50*/  @P5 FMUL R16, R20, R5.reuse ;  /* 0x0000000514105220 */ /* 0x088fe20000400000 */
[----:B------:R-:W-:Y:S02]  /*0e60*/  MOV R20, UR4 ;  /* 0x0000000400147c02 */ /* 0x000fe40008000f00 */
[----:B------:R-:W-:Y:S01]  /*0e70*/  ISETP.NE.AND P5, PT, R13, RZ, PT ;  /* 0x000000ff0d00720c */ /* 0x000fe20003fa5270 */
[-C--:B--2---:R-:W-:Y:S01]  /*0e80*/  FMUL R9, R26, R5.reuse ;  /* 0x000000051a097220 */ /* 0x084fe20000400000 */
[-C--:B-----5:R-:W-:Y:S01]  /*0e90*/  FMUL R19, R38, R5.reuse ;  /* 0x0000000526137220 */ /* 0x0a0fe20000400000 */
[-C--:B------:R-:W-:Y:S01]  /*0ea0*/  @P6 FMUL R18, R46, R5.reuse ;  /* 0x000000052e126220 */ /* 0x080fe20000400000 */
[----:B------:R-:W-:Y:S01]  /*0eb0*/  @P0 FMUL R20, R48, R5 ;  /* 0x0000000530140220 */ /* 0x000fe20000400000 */
[----:B------:R-:W-:-:S02]  /*0ec0*/  ISETP.NE.AND P0, PT, R14, RZ, PT ;  /* 0x000000ff0e00720c */ /* 0x000fc40003f05270 */
[----:B------:R-:W-:Y:S01]  /*0ed0*/  ISETP.NE.AND P6, PT, R12, RZ, PT ;  /* 0x000000ff0c00720c */ /* 0x000fe20003fc5270 */
[-C--:B------:R-:W-:Y:S01]  /*0ee0*/  FMUL R25, R50, R5.reuse ;  /* 0x0000000532197220 */ /* 0x080fe20000400000 */
[----:B------:R-:W-:-:S04]  /*0ef0*/  @P2 FMUL R8, R52, R5 ;  /* 0x0000000534082220 */ /* 0x000fc80000400000 */
[-C--:B------:R-:W-:Y:S02]  /*0f00*/  FSEL R25, R25, R4.reuse, P0 ;  /* 0x0000000419197208 */ /* 0x080fe40000000000 */
[----:B------:R-:W-:Y:S02]  /*0f10*/  ISETP.NE.AND P0, PT, R11, RZ, PT ;  /* 0x000000ff0b00720c */ /* 0x000fe40003f05270 */
[----:B------:R-:W-:Y:S02]  /*0f20*/  FMNMX3 R11, R25, -INF , R8, !PT ;  /* 0xff800000190b7876 */ /* 0x000fe40007800008 */
[----:B------:R-:W-:Y:S02]  /*0f30*/  ISETP.NE.AND P2, PT, R0, RZ, PT ;  /* 0x000000ff0000720c */ /* 0x000fe40003f45270 */
[----:B------:R-:W-:Y:S02]  /*0f40*/  PRMT R0, R7, 0x7770, RZ ;  /* 0x0000777007007816 */ /* 0x000fe400000000ff */
[----:B------:R-:W-:-:S02]  /*0f50*/  FSEL R7, R3, R4, P5 ;  /* 0x0000000403077208 */ /* 0x000fc40002800000 */
[----:B------:R-:W-:Y:S02]  /*0f60*/  FMNMX3 R11, R11, R21, R6, !PT ;  /* 0x000000150b0b7276 */ /* 0x000fe40007800006 */
[-C--:B------:R-:W-:Y:S02]  /*0f70*/  FSEL R9, R9, R4.reuse, P6 ;  /* 0x0000000409097208 */ /* 0x080fe40003000000 */
[----:B------:R-:W-:Y:S01]  /*0f80*/  FMNMX3 R11, R11, R7, R10, !PT ;  /* 0x000000070b0b7276 */ /* 0x000fe2000780000a */
[----:B------:R-:W-:Y:S01]  /*0f90*/  FMUL R27, R40, R5 ;  /* 0x00000005281b7220 */ /* 0x000fe20000400000 */
[----:B------:R-:W-:Y:S02]  /*0fa0*/  ISETP.NE.AND P5, PT, R15, RZ, PT ;  /* 0x000000ff0f00720c */ /* 0x000fe40003fa5270 */
[----:B------:R-:W-:Y:S02]  /*0fb0*/  FSEL R19, R19, R4, P0 ;  /* 0x0000000413137208 */ /* 0x000fe40000000000 */
[----:B------:R-:W-:Y:S01]  /*0fc0*/  FMNMX3 R11, R11, R9, R16, !PT ;  /* 0x000000090b0b7276 */ /* 0x000fe20007800010 */
[----:B------:R-:W-:Y:S01]  /*0fd0*/  FMUL R3, R36, R5 ;  /* 0x0000000524037220 */ /* 0x000fe20000400000 */
[----:B------:R-:W-:-:S02]  /*0fe0*/  ISETP.NE.AND P4, PT, R0, RZ, PT ;  /* 0x000000ff0000720c */ /* 0x000fc40003f85270 */
[-C--:B------:R-:W-:Y:S02]  /*0ff0*/  FSEL R27, R27, R4.reuse, P2 ;  /* 0x000000041b1b7208 */ /* 0x080fe40001000000 */
[----:B------:R-:W-:Y:S01]  /*1000*/  FMNMX3 R11, R11, R19, R18, !PT ;  /* 0x000000130b0b7276 */ /* 0x000fe20007800012 */
[----:B------:R-:W-:Y:S01]  /*1010*/  @P1 FMUL R24, R42, R5 ;  /* 0x000000052a181220 */ /* 0x000fe20000400000 */
[----:B------:R-:W-:Y:S02]  /*1020*/  FSEL R26, R3, R4, P4 ;  /* 0x00000004031a7208 */ /* 0x000fe40002000000 */
[----:B------:R-:W-:Y:S01]  /*1030*/  FMNMX3 R11, R11, R27, R20, !PT ;  /* 0x0000001b0b0b7276 */ /* 0x000fe20007800014 */
[-C--:B------:R-:W-:Y:S01]  /*1040*/  @P3 FMUL R17, R44, R5.reuse ;  /* 0x000000052c113220 */ /* 0x080fe20000400000 */
[----:B------:R-:W-:Y:S01]  /*1050*/  @P5 FMUL R4, R2, R5 ;  /* 0x0000000502045220 */ /* 0x000fe20000400000 */
[----:B------:R-:W-:Y:S01]  /*1060*/  UMOV UR4, 0xffffffff ;  /* 0xffffffff00047882 */ /* 0x000fe20000000000 */
        /* <DEDUP_REMOVED lines=51> */
[--C-:B------:R-:W-:Y:S01]  /*13a0*/  FADD R5, R19, -R39.reuse ;  /* 0x8000002713057221 */ /* 0x100fe20000000000 */
[----:B------:R-:W-:Y:S01]  /*13b0*/  FADD R21, -R39, R20 ;  /* 0x0000001427157221 */ /* 0x000fe20000000100 */
[----:B------:R-:W-:Y:S01]  /*13c0*/  FFMA R34, R33, 1.4426950216293334961, -R6 ;  /* 0x3fb8aa3b21227823 */ /* 0x000fe20000000806 */
[-C--:B------:R-:W-:Y:S01]  /*13d0*/  FFMA.RM R6, R8, R11.reuse, 12582913 ;  /* 0x4b40000108067423 */ /* 0x080fe2000000400b */
[-C--:B------:R-:W-:Y:S01]  /*13e0*/  FFMA.RM R8, R10, R11.reuse, 12582913 ;  /* 0x4b4000010a087423 */ /* 0x080fe2000000400b */
[--C-:B------:R-:W-:Y:S01]  /*13f0*/  FADD R19, R26, -R39.reuse ;  /* 0x800000271a137221 */ /* 0x100fe20000000000 */
[----:B------:R-:W0:Y:S01]  /*1400*/  MUFU.EX2 R41, R41 ;  /* 0x0000002900297308 */ /* 0x000e220000000800 */
[----:B------:R-:W-:Y:S01]  /*1410*/  FADD R10, R6, -12583039 ;  /* 0xcb40007f060a7421 */ /* 0x000fe20000000000 */
[----:B------:R-:W-:Y:S01]  /*1420*/  FADD R14, R8, -12583039 ;  /* 0xcb40007f080e7421 */ /* 0x000fe20000000000 */
[-C--:B------:R-:W-:Y:S01]  /*1430*/  FFMA.SAT R26, R5, R12.reuse, 0.5 ;  /* 0x3f000000051a7423 */ /* 0x080fe2000000200c */
[----:B------:R-:W-:Y:S01]  /*1440*/  SHF.L.U32 R4, R4, 0x17, RZ ;  /* 0x0000001704047819 */ /* 0x000fe200000006ff */
[----:B------:R-:W-:Y:S01]  /*1450*/  FFMA R10, R25, 1.4426950216293334961, -R10 ;  /* 0x3fb8aa3b190a7823 */ /* 0x000fe2000000080a */
[----:B------:R-:W-:Y:S01]  /*1460*/  FFMA R14, R9, 1.4426950216293334961, -R14 ;  /* 0x3fb8aa3b090e7823 */ /* 0x000fe2000000080e */
[----:B------:R-:W-:Y:S01]  /*1470*/  FADD R27, R27, -R39 ;  /* 0x800000271b1b7221 */ /* 0x000fe20000000000 */
[----:B------:R-:W-:Y:S01]  /*1480*/  FADD R17, -R39, R17 ;  /* 0x0000001127117221 */ /* 0x000fe20000000100 */
[----:B------:R-:W-:Y:S01]  /*1490*/  FFMA R25, R25, 1.925963033500011079e-08, R10 ;  /* 0x32a5706019197823 */ /* 0x000fe2000000000a */
[----:B------:R-:W-:Y:S01]  /*14a0*/  FFMA.SAT R10, R13, R12, 0.5 ;  /* 0x3f0000000d0a7423 */ /* 0x000fe2000000200c */
[----:B------:R-:W-:Y:S01]  /*14b0*/  FFMA R20, R9, 1.925963033500011079e-08, R14 ;  /* 0x32a5706009147823 */ /* 0x000fe2000000000e */
[-C--:B------:R-:W-:Y:S01]  /*14c0*/  FFMA.RM R9, R26, R11.reuse, 12582913 ;  /* 0x4b4000011a097423 */ /* 0x080fe2000000400b */
[----:B------:R1:W2:Y:S01]  /*14d0*/  MUFU.EX2 R39, R24 ;  /* 0x0000001800277308 */ /* 0x0002a20000000800 */
[----:B------:R-:W-:Y:S01]  /*14e0*/  FFMA.RM R10, R10, R11, 12582913 ;  /* 0x4b4000010a0a7423 */ /* 0x000fe2000000400b */
[----:B------:R-:W-:-:S02]  /*14f0*/  IMAD.SHL.U32 R2, R2, 0x800000, RZ ;  /* 0x0080000002027824 */ /* 0x000fc400078e00ff */
[----:B------:R-:W-:Y:S01]  /*1500*/  FFMA R34, R33, 1.925963033500011079e-08, R34 ;  /* 0x32a5706021227823 */ /* 0x000fe20000000022 */
[----:B------:R-:W-:Y:S01]  /*1510*/  SHF.L.U32 R0, R0, 0x17, RZ ;  /* 0x0000001700007819 */ /* 0x000fe200000006ff */
[----:B------:R-:W-:Y:S01]  /*1520*/  FADD R14, R10, -12583039 ;  /* 0xcb40007f0a0e7421 */ /* 0x000fe20000000000 */
[----:B------:R-:W-:Y:S02]  /*1530*/  IMAD.SHL.U32 R6, R6, 0x800000, RZ ;  /* 0x0080000006067824 */ /* 0x000fe400078e00ff */
[-C--:B------:R-:W-:Y:S01]  /*1540*/  FFMA.SAT R38, R17, R12.reuse, 0.5 ;  /* 0x3f00000011267423 */ /* 0x080fe2000000200c */
[----:B------:R-:W-:Y:S01]  /*1550*/  MUFU.EX2 R37, R37 ;  /* 0x0000002500257308 */ /* 0x000fe20000000800 */
[----:B------:R-:W-:Y:S01]  /*1560*/  FFMA R14, R13, 1.4426950216293334961, -R14 ;  /* 0x3fb8aa3b0d0e7823 */ /* 0x000fe2000000080e */
[----:B-1----:R-:W-:-:S03]  /*1570*/  FFMA.SAT R24, R19, R12, 0.5 ;  /* 0x3f00000013187423 */ /* 0x002fc6000000200c */
[----:B------:R-:W-:Y:S01]  /*1580*/  FFMA R32, R13, 1.925963033500011079e-08, R14 ;  /* 0x32a570600d207823 */ /* 0x000fe2000000000e */
[C---:B------:R-:W-:Y:S01]  /*1590*/  FADD R14, R9.reuse, -12583039 ;  /* 0xcb40007f090e7421 */ /* 0x040fe20000000000 */
[----:B------:R-:W-:Y:S01]  /*15a0*/  FFMA.RM R24, R24, R11, 12582913 ;  /* 0x4b40000118187423 */ /* 0x000fe2000000400b */
[----:B------:R-:W-:Y:S01]  /*15b0*/  MUFU.EX2 R25, R25 ;  /* 0x0000001900197308 */ /* 0x000fe20000000800 */
[----:B------:R-:W-:Y:S01]  /*15c0*/  SHF.L.U32 R9, R9, 0x17, RZ ;  /* 0x0000001709097819 */ /* 0x000fe200000006ff */
[----:B------:R-:W-:-:S04]  /*15d0*/  FFMA R14, R5, 1.4426950216293334961, -R14 ;  /* 0x3fb8aa3b050e7823 */ /* 0x000fc8000000080e */
[----:B------:R-:W-:Y:S01]  /*15e0*/  FFMA R26, R5, 1.925963033500011079e-08, R14 ;  /* 0x32a57060051a7823 */ /* 0x000fe2000000000e */
[----:B0-----:R-:W-:Y:S01]  /*15f0*/  FMUL R5, R4, R41 ;  /* 0x0000002904057220 */ /* 0x001fe20000400000 */
        /* <DEDUP_REMOVED lines=9> */
[----:B--2---:R-:W-:Y:S01]  /*1690*/  FMUL R4, R2, R39 ;  /* 0x0000002702047220 */ /* 0x004fe20000400000 */
[----:B------:R-:W-:Y:S01]  /*16a0*/  FADD R2, R14, -12583039 ;  /* 0xcb40007f0e027421 */ /* 0x000fe20000000000 */
[----:B------:R-:W-:Y:S01]  /*16b0*/  SHF.L.U32 R3, R16, 0x17, RZ ;  /* 0x0000001710037819 */ /* 0x000fe200000006ff */
[----:B------:R-:W-:Y:S01]  /*16c0*/  FFMA.SAT R16, R21, R12, 0.5 ;  /* 0x3f00000015107423 */ /* 0x000fe2000000200c */
[----:B------:R-:W-:Y:S01]  /*16d0*/  MUFU.EX2 R20, R20 ;  /* 0x0000001400147308 */ /* 0x000fe20000000800 */
[----:B------:R-:W-:Y:S02]  /*16e0*/  FFMA R2, R27, 1.4426950216293334961, -R2 ;  /* 0x3fb8aa3b1b027823 */ /* 0x000fe40000000802 */
[----:B------:R-:W-:Y:S01]  /*16f0*/  FFMA.RM R16, R16, R11, 12582913 ;  /* 0x4b40000110107423 */ /* 0x000fe2000000400b */
[----:B0-----:R-:W-:Y:S01]  /*1700*/  FMUL R3, R3, R36 ;  /* 0x0000002403037220 */ /* 0x001fe20000400000 */
[----:B------:R-:W-:Y:S01]  /*1710*/  FFMA R27, R27, 1.925963033500011079e-08, R2 ;  /* 0x32a570601b1b7823 */ /* 0x000fe20000000002 */
[----:B------:R-:W-:Y:S01]  /*1720*/  FADD R36, R24, -12583039 ;  /* 0xcb40007f18247421 */ /* 0x000fe20000000000 */
[----:B------:R-:W-:Y:S01]  /*1730*/  FADD R2, R16, -12583039 ;  /* 0xcb40007f10027421 */ /* 0x000fe20000000000 */
[----:B------:R-:W-:Y:S02]  /*1740*/  MUFU.EX2 R32, R32 ;  /* 0x0000002000207308 */ /* 0x000fe40000000800 */
[----:B------:R-:W-:Y:S01]  /*1750*/  FFMA R36, R19, 1.4426950216293334961, -R36 ;  /* 0x3fb8aa3b13247823 */ /* 0x000fe20000000824 */
[----:B------:R-:W-:-:S03]  /*1760*/  FFMA R2, R21, 1.4426950216293334961, -R2 ;  /* 0x3fb8aa3b15027823 */ /* 0x000fc60000000802 */
[----:B------:R-:W-:Y:S01]  /*1770*/  FFMA R19, R19, 1.925963033500011079e-08, R36 ;  /* 0x32a5706013137823 */ /* 0x000fe20000000024 */
[----:B------:R-:W-:Y:S01]  /*1780*/  FFMA R21, R21, 1.925963033500011079e-08, R2 ;  /* 0x32a5706015157823 */ /* 0x000fe20000000002 */
[----:B------:R-:W-:Y:S01]  /*1790*/  FMUL R2, R0, R37 ;  /* 0x0000002500027220 */ /* 0x000fe20000400000 */
[----:B------:R-:W-:Y:S01]  /*17a0*/  SHF.L.U32 R0, R18, 0x17, RZ ;  /* 0x0000001712007819 */ /* 0x000fe200000006ff */
[-C--:B------:R-:W-:Y:S01]  /*17b0*/  FFMA.SAT R18, R7, R12.reuse, 0.5 ;  /* 0x3f00000007127423 */ /* 0x080fe2000000200c */
[----:B------:R-:W0:Y:S01]  /*17c0*/  MUFU.EX2 R26, R26 ;  /* 0x0000001a001a7308 */ /* 0x000e220000000800 */
[----:B------:R-:W-:Y:S02]  /*17d0*/  FFMA.SAT R36, R15, R12, 0.5 ;  /* 0x3f0000000f247423 */ /* 0x000fe4000000200c */
[----:B------:R-:W-:Y:S01]  /*17e0*/  FFMA.RM R18, R18, R11, 12582913 ;  /* 0x4b40000112127423 */ /* 0x000fe2000000400b */
[----:B-1----:R-:W-:Y:S01]  /*17f0*/  FMUL R0, R0, R35 ;  /* 0x0000002300007220 */ /* 0x002fe20000400000 */
[-C--:B------:R-:W-:Y:S01]  /*1800*/  FFMA.RM R12, R36, R11.reuse, 12582913 ;  /* 0x4b400001240c7423 */ /* 0x080fe2000000400b */
[----:B------:R-:W-:Y:S01]  /*1810*/  SHF.L.U32 R35, R10, 0x17, RZ ;  /* 0x000000170a237819 */ /* 0x000fe200000006ff */
[----:B------:R-:W-:Y:S01]  /*1820*/  FADD R34, R18, -12583039 ;  /* 0xcb40007f12227421 */ /* 0x000fe20000000000 */
[----:B------:R-:W-:Y:S01]  /*1830*/  MUFU.EX2 R33, R33 ;  /* 0x0000002100217308 */ /* 0x000fe20000000800 */
[----:B------:R-:W-:Y:S01]  /*1840*/  FADD R36, R12, -12583039 ;  /* 0xcb40007f0c247421 */ /* 0x000fe20000000000 */
[----:B------:R-:W-:Y:S01]  /*1850*/  FFMA.RM R11, R38, R11, 12582913 ;  /* 0x4b400001260b7423 */ /* 0x000fe2000000400b */
[----:B------:R-:W-:Y:S01]  /*1860*/  FFMA R34, R7, 1.4426950216293334961, -R34 ;  /* 0x3fb8aa3b07227823 */ /* 0x000fe20000000822 */
[----:B------:R-:W-:-:S02]  /*1870*/  IMAD.SHL.U32 R18, R18, 0x800000, RZ ;  /* 0x0080000012127824 */ /* 0x000fc400078e00ff */
[----:B------:R-:W-:Y:S01]  /*1880*/  FFMA R36, R15, 1.4426950216293334961, -R36 ;  /* 0x3fb8aa3b0f247823 */ /* 0x000fe20000000824 */
[----:B------:R-:W-:Y:S01]  /*1890*/  SHF.L.U32 R12, R12, 0x17, RZ ;  /* 0x000000170c0c7819 */ /* 0x000fe200000006ff */
[----:B------:R-:W-:Y:S01]  /*18a0*/  FFMA R34, R7, 1.925963033500011079e-08, R34 ;  /* 0x32a5706007227823 */ /* 0x000fe20000000022 */
[----:B------:R-:W-:Y:S01]  /*18b0*/  SHF.L.U32 R7, R8, 0x17, RZ ;  /* 0x0000001708077819 */ /* 0x000fe200000006ff */
[----:B------:R-:W-:Y:S01]  /*18c0*/  FMUL R8, R6, R25 ;  /* 0x0000001906087220 */ /* 0x000fe20000400000 */
[----:B------:R-:W-:Y:S01]  /*18d0*/  FADD R25, RZ, R5 ;  /* 0x00000005ff197221 */ /* 0x000fe20000000000 */
[----:B------:R-:W-:Y:S01]  /*18e0*/  MUFU.EX2 R27, R27 ;  /* 0x0000001b001b7308 */ /* 0x000fe20000000800 */
[----:B0-----:R-:W-:Y:S01]  /*18f0*/  FMUL R9, R9, R26 ;  /* 0x0000001a09097220 */ /* 0x001fe20000400000 */
[----:B------:R-:W-:Y:S01]  /*1900*/  FMUL R7, R7, R20 ;  /* 0x0000001407077220 */ /* 0x000fe20000400000 */
[----:B------:R-:W-:Y:S01]  /*1910*/  FADD R6, R25, R4 ;  /* 0x0000000419067221 */ /* 0x000fe20000000000 */
[----:B------:R-:W-:Y:S01]  /*1920*/  SHF.L.U32 R26, R14, 0x17, RZ ;  /* 0x000000170e1a7819 */ /* 0x000fe200000006ff */
[----:B------:R-:W-:-:S02]  /*1930*/  FFMA R15, R15, 1.925963033500011079e-08, R36 ;  /* 0x32a570600f0f7823 */ /* 0x000fc40000000024 */
[----:B------:R-:W-:Y:S01]  /*1940*/  FADD R25, R6, R3 ;  /* 0x0000000306197221 */ /* 0x000fe20000000000 */
[----:B------:R0:W1:Y:S01]  /*1950*/  MUFU.EX2 R20, R21 ;  /* 0x0000001500147308 */ /* 0x0000620000000800 */
[----:B------:R-:W-:Y:S01]  /*1960*/  FMUL R6, R35, R32 ;  /* 0x0000002023067220 */ /* 0x000fe20000400000 */
[----:B------:R-:W-:Y:S01]  /*1970*/  FADD R32, R11, -12583039 ;  /* 0xcb40007f0b207421 */ /* 0x000fe20000000000 */
[----:B------:R-:W-:Y:S01]  /*1980*/  FADD R25, R25, R2 ;  /* 0x0000000219197221 */ /* 0x000fe20000000000 */
[----:B------:R-:W-:Y:S02]  /*1990*/  SHF.L.U32 R11, R11, 0x17, RZ ;  /* 0x000000170b0b7819 */ /* 0x000fe400000006ff */
[----:B------:R-:W-:Y:S01]  /*19a0*/  FFMA R32, R17, 1.4426950216293334961, -R32 ;  /* 0x3fb8aa3b11207823 */ /* 0x000fe20000000820 */
[----:B------:R-:W-:Y:S01]  /*19b0*/  FADD R25, R25, R0 ;  /* 0x0000000019197221 */ /* 0x000fe20000000000 */
[----:B------:R-:W2:Y:S02]  /*19c0*/  MUFU.EX2 R19, R19 ;  /* 0x0000001300137308 */ /* 0x000ea40000000800 */
[----:B------:R-:W-:Y:S01]  /*19d0*/  FFMA R32, R17, 1.925963033500011079e-08, R32 ;  /* 0x32a5706011207823 */ /* 0x000fe20000000020 */
[----:B------:R-:W-:Y:S01]  /*19e0*/  FADD R10, R25, R8 ;  /* 0x00000008190a7221 */ /* 0x000fe20000000000 */
[----:B------:R-:W-:-:S02]  /*19f0*/  SHF.L.U32 R17, R16, 0x17, RZ ;  /* 0x0000001710117819 */ /* 0x000fc400000006ff */
[----:B------:R-:W-:Y:S01]  /*1a00*/  SHF.L.U32 R16, R24, 0x17, RZ ;  /* 0x0000001718107819 */ /* 0x000fe200000006ff */
[----:B0-----:R-:W-:Y:S01]  /*1a10*/  FADD R21, R10, R7 ;  /* 0x000000070a157221 */ /* 0x001fe20000000000 */
[----:B------:R-:W-:Y:S01]  /*1a20*/  IMAD.SHL.U32 R10, R13, 0x800000, RZ ;  /* 0x008000000d0a7824 */ /* 0x000fe200078e00ff */
[----:B------:R-:W0:Y:S01]  /*1a30*/  MUFU.EX2 R25, R34 ;  /* 0x0000002200197308 */ /* 0x000e220000000800 */
[----:B-1----:R-:W-:Y:S01]  /*1a40*/  FMUL R17, R17, R20 ;  /* 0x0000001411117220 */ /* 0x002fe20000400000 */
[----:B------:R-:W-:Y:S01]  /*1a50*/  FADD R14, R21, R6 ;  /* 0x00000006150e7221 */ /* 0x000fe20000000000 */
[----:B------:R-:W-:Y:S01]  /*1a60*/  FMUL R10, R10, R33 ;  /* 0x000000210a0a7220 */ /* 0x000fe20000400000 */
[----:B------:R-:W-:Y:S02]  /*1a70*/  FMUL R21, R26, R27 ;  /* 0x0000001b1a157220 */ /* 0x000fe40000400000 */
[----:B------:R-:W-:Y:S02]  /*1a80*/  FADD R13, R14, R9 ;  /* 0x000000090e0d7221 */ /* 0x000fe40000000000 */
[----:B------:R-:W1:Y:S01]  /*1a90*/  MUFU.EX2 R15, R15 ;  /* 0x0000000f000f7308 */ /* 0x000e620000000800 */
[----:B--2---:R-:W-:Y:S01]  /*1aa0*/  FMUL R16, R16, R19 ;  /* 0x0000001310107220 */ /* 0x004fe20000400000 */
[----:B------:R-:W-:-:S04]  /*1ab0*/  FADD R14, R13, R10 ;  /* 0x0000000a0d0e7221 */ /* 0x000fc80000000000 */
[----:B------:R-:W-:Y:S02]  /*1ac0*/  FADD R14, R14, R21 ;  /* 0x000000150e0e7221 */ /* 0x000fe40000000000 */
[----:B------:R-:W2:Y:S01]  /*1ad0*/  MUFU.EX2 R32, R32 ;  /* 0x0000002000207308 */ /* 0x000ea20000000800 */
[----:B0-----:R-:W-:Y:S01]  /*1ae0*/  FMUL R20, R18, R25 ;  /* 0x0000001912147220 */ /* 0x001fe20000400000 */
[----:B------:R-:W-:-:S04]  /*1af0*/  FADD R13, R14, R17 ;  /* 0x000000110e0d7221 */ /* 0x000fc80000000000 */
[----:B------:R-:W-:Y:S01]  /*1b00*/  FADD R13, R13, R16 ;  /* 0x000000100d0d7221 */ /* 0x000fe20000000000 */
        /* <DEDUP_REMOVED lines=14> */
.L_x_35818:
        /* <DEDUP_REMOVED lines=12> */
[----:B0-----:R-:W-:Y:S05]  /*1cb0*/  CALL.REL.NOINC `($__internal_591_$__cuda_sm3x_div_rn_noftz_f32_slowpath) ;  /* 0x0000002000a47944 */ /* 0x001fea0003c00000 */
[----:B------:R-:W-:-:S07]  /*1cc0*/  IMAD.MOV.U32 R14, RZ, RZ, R5 ;  /* 0x000000ffff0e7224 */ /* 0x000fce00078e0005 */
.L_x_35775:
[----:B------:R-:W-:Y:S05]  /*1cd0*/  BSYNC.RECONVERGENT B2 ;  /* 0x0000000000027941 */ /* 0x000fea0003800200 */
.L_x_35774:
        /* <DEDUP_REMOVED lines=12> */
[----:B0-----:R-:W-:Y:S05]  /*1da0*/  CALL.REL.NOINC `($__internal_591_$__cuda_sm3x_div_rn_noftz_f32_slowpath) ;  /* 0x0000002000687944 */ /* 0x001fea0003c00000 */
[----:B------:R-:W-:-:S07]  /*1db0*/  MOV R15, R5 ;  /* 0x00000005000f7202 */ /* 0x000fce0000000f00 */
.L_x_35777:
[----:B------:R-:W-:Y:S05]  /*1dc0*/  BSYNC.RECONVERGENT B2 ;  /* 0x0000000000027941 */ /* 0x000fea0003800200 */
.L_x_35776:
        /* <DEDUP_REMOVED lines=12> */
[----:B0-----:R-:W-:Y:S05]  /*1e90*/  CALL.REL.NOINC `($__internal_591_$__cuda_sm3x_div_rn_noftz_f32_slowpath) ;  /* 0x00000020002c7944 */ /* 0x001fea0003c00000 */
[----:B------:R-:W-:-:S07]  /*1ea0*/  MOV R24, R5 ;  /* 0x0000000500187202 */ /* 0x000fce0000000f00 */
.L_x_35779:
[----:B------:R-:W-:Y:S05]  /*1eb0*/  BSYNC.RECONVERGENT B2 ;  /* 0x0000000000027941 */ /* 0x000fea0003800200 */
.L_x_35778:
        /* <DEDUP_REMOVED lines=12> */
[----:B0-----:R-:W-:Y:S05]  /*1f80*/  CALL.REL.NOINC `($__internal_591_$__cuda_sm3x_div_rn_noftz_f32_slowpath) ;  /* 0x0000001c00f07944 */ /* 0x001fea0003c00000 */
[----:B------:R-:W-:-:S07]  /*1f90*/  MOV R25, R5 ;  /* 0x0000000500197202 */ /* 0x000fce0000000f00 */
.L_x_35781:
[----:B------:R-:W-:Y:S05]  /*1fa0*/  BSYNC.RECONVERGENT B2 ;  /* 0x0000000000027941 */ /* 0x000fea0003800200 */
.L_x_35780:
        /* <DEDUP_REMOVED lines=13> */
[----:B------:R-:W-:-:S07]  /*2080*/  IMAD.MOV.U32 R2, RZ, RZ, R5 ;  /* 0x000000ffff027224 */ /* 0x000fce00078e0005 */
.L_x_35783:
[----:B------:R-:W-:Y:S05]  /*2090*/  BSYNC.RECONVERGENT B2 ;  /* 0x0000000000027941 */ /* 0x000fea0003800200 */
.L_x_35782:
        /* <DEDUP_REMOVED lines=14> */
.L_x_35785:
[----:B------:R-:W-:Y:S05]  /*2180*/  BSYNC.RECONVERGENT B2 ;  /* 0x0000000000027941 */ /* 0x000fea0003800200 */
.L_x_35784:
        /* <DEDUP_REMOVED lines=14> */
.L_x_35787:
[----:B------:R-:W-:Y:S05]  /*2270*/  BSYNC.RECONVERGENT B2 ;  /* 0x0000000000027941 */ /* 0x000fea0003800200 */
.L_x_35786:
        /* <DEDUP_REMOVED lines=12> */
[----:B------:R-:W-:Y:S05]  /*2340*/  CALL.REL.NOINC `($__internal_591_$__cuda_sm3x_div_rn_noftz_f32_slowpath) ;  /* 0x0000001c00007944 */ /* 0x000fea0003c00000 */
[----:B------:R-:W-:-:S07]  /*2350*/  MOV R27, R5 ;  /* 0x00000005001b7202 */ /* 0x000fce0000000f00 */
.L_x_35789:
[----:B------:R-:W-:Y:S05]  /*2360*/  BSYNC.RECONVERGENT B2 ;  /* 0x0000000000027941 */ /* 0x000fea0003800200 */
.L_x_35788:
        /* <DEDUP_REMOVED lines=12> */
[----:B------:R-:W-:Y:S05]  /*2430*/  CALL.REL.NOINC `($__internal_591_$__cuda_sm3x_div_rn_noftz_f32_slowpath) ;  /* 0x0000001800c47944 */ /* 0x000fea0003c00000 */
[----:B------:R-:W-:-:S07]  /*2440*/  IMAD.MOV.U32 R6, RZ, RZ, R5 ;  /* 0x000000ffff067224 */ /* 0x000fce00078e0005 */
.L_x_35791:
[----:B------:R-:W-:Y:S05]  /*2450*/  BSYNC.RECONVERGENT B2 ;  /* 0x0000000000027941 */ /* 0x000fea0003800200 */
.L_x_35790:
        /* <DEDUP_REMOVED lines=13> */
[----:B------:R-:W-:-:S07]  /*2530*/  MOV R7, R5 ;  /* 0x0000000500077202 */ /* 0x000fce0000000f00 */
.L_x_35793:
[----:B------:R-:W-:Y:S05]  /*2540*/  BSYNC.RECONVERGENT B2 ;  /* 0x0000000000027941 */ /* 0x000fea0003800200 */
.L_x_35792:
        /* <DEDUP_REMOVED lines=12> */
[----:B------:R-:W-:Y:S05]  /*2610*/  CALL.REL.NOINC `($__internal_591_$__cuda_sm3x_div_rn_noftz_f32_slowpath) ;  /* 0x00000018004c7944 */ /* 0x000fea0003c00000 */
[----:B------:R-:W-:-:S07]  /*2620*/  MOV R8, R5 ;  /* 0x0000000500087202 */ /* 0x000fce0000000f00 */
.L_x_35795:
[----:B------:R-:W-:Y:S05]  /*2630*/  BSYNC.RECONVERGENT B2 ;  /* 0x0000000000027941 */ /* 0x000fea0003800200 */
.L_x_35794:
        /* <DEDUP_REMOVED lines=12> */
[----:B------:R-:W-:Y:S05]  /*2700*/  CALL.REL.NOINC `($__internal_591_$__cuda_sm3x_div_rn_noftz_f32_slowpath) ;  /* 0x0000001800107944 */ /* 0x000fea0003c00000 */
[----:B------:R-:W-:-:S07]  /*2710*/  MOV R9, R5 ;  /* 0x0000000500097202 */ /* 0x000fce0000000f00 */
.L_x_35797:
[----:B------:R-:W-:Y:S05]  /*2720*/  BSYNC.RECONVERGENT B2 ;  /* 0x0000000000027941 */ /* 0x000fea0003800200 */
.L_x_35796:
        /* <DEDUP_REMOVED lines=14> */
.L_x_35799:
[----:B------:R-:W-:Y:S05]  /*2810*/  BSYNC.RECONVERGENT B2 ;  /* 0x0000000000027941 */ /* 0x000fea0003800200 */
.L_x_35798:
        /* <DEDUP_REMOVED lines=14> */
.L_x_35801:
[----:B------:R-:W-:Y:S05]  /*2900*/  BSYNC.RECONVERGENT B2 ;  /* 0x0000000000027941 */ /* 0x000fea0003800200 */
.L_x_35800:
        /* <DEDUP_REMOVED lines=14> */
.L_x_35803:
[----:B------:R-:W-:Y:S05]  /*29f0*/  BSYNC.RECONVERGENT B2 ;  /* 0x0000000000027941 */ /* 0x000fea0003800200 */
.L_x_35802:
        /* <DEDUP_REMOVED lines=13> */
.L_x_35805:
[----:B------:R-:W-:Y:S05]  /*2ad0*/  BSYNC.RECONVERGENT B2 ;  /* 0x0000000000027941 */ /* 0x000fea0003800200 */
.L_x_35804:
        /* <DEDUP_REMOVED lines=14> */
[----:B------:R-:W-:Y:S02]  /*2bc0*/  IADD3.X R19, PT, PT, RZ, R13, RZ, P1, !PT ;  /* 0x0000000dff137210 */ /* 0x000fe40000ffe4ff */
[----:B------:R-:W-:Y:S01]  /*2bd0*/  IADD3 R20, P2, PT, R12, 0x80, RZ ;  /* 0x000000800c147810 */ /* 0x000fe20007f5e0ff */
[----:B------:R-:W-:Y:S01]  /*2be0*/  IMAD.SHL.U32 R16, R0, 0x4, RZ ;  /* 0x0000000400107824 */ /* 0x000fe200078e00ff */
[----:B------:R-:W-:-:S02]  /*2bf0*/  LEA.HI R18, P1, R19, R18, RZ, 0x1 ;  /* 0x0000001213127211 */ /* 0x000fc400078308ff */
[-C--:B------:R-:W-:Y:S02]  /*2c00*/  IADD3.X R17, PT, PT, RZ, R13.reuse, RZ, P0, !PT ;  /* 0x0000000dff117210 */ /* 0x080fe400007fe4ff */
[----:B------:R-:W-:Y:S01]  /*2c10*/  LOP3.LUT R16, R16, 0xfffffff8, RZ, 0xc0, !PT ;  /* 0xfffffff810107812 */ /* 0x000fe200078ec0ff */
[----:B------:R-:W-:Y:S01]  /*2c20*/  IMAD.X R19, RZ, RZ, R19, P1 ;  /* 0x000000ffff137224 */ /* 0x000fe200008e0613 */
[----:B------:R-:W-:Y:S02]  /*2c30*/  IADD3.X R21, PT, PT, RZ, R13, RZ, P2, !PT ;  /* 0x0000000dff157210 */ /* 0x000fe400017fe4ff */
[----:B------:R-:W-:Y:S02]  /*2c40*/  SHF.L.U64.HI R0, R0, 0x2, R17 ;  /* 0x0000000200007819 */ /* 0x000fe40000010211 */
[----:B------:R-:W-:Y:S02]  /*2c50*/  IADD3 R16, P0, PT, R16, UR40, RZ ;  /* 0x0000002810107c10 */ /* 0x000fe4000ff1e0ff */
[----:B------:R-:W-:-:S02]  /*2c60*/  LEA.HI R20, P2, R21, R20, RZ, 0x1 ;  /* 0x0000001415147211 */ /* 0x000fc400078508ff */
[----:B------:R-:W-:Y:S02]  /*2c70*/  IADD3.X R17, PT, PT, R0, UR41, RZ, P0, !PT ;  /* 0x0000002900117c10 */ /* 0x000fe400087fe4ff */
[----:B------:R-:W-:Y:S02]  /*2c80*/  IADD3.X R21, PT, PT, RZ, R21, RZ, P2, !PT ;  /* 0x00000015ff157210 */ /* 0x000fe400017fe4ff */
[C---:B------:R-:W-:Y:S01]  /*2c90*/  SHF.L.U64.HI R0, R18.reuse, 0x2, R19 ;  /* 0x0000000212007819 */ /* 0x040fe20000010213 */
[----:B------:R0:W-:Y:S01]  /*2ca0*/  STG.E.64 desc[UR4][R16.64], R14 ;  /* 0x0000000e10007986 */ /* 0x0001e2000c101b04 */
[----:B------:R-:W-:Y:S02]  /*2cb0*/  SHF.L.U32 R18, R18, 0x2, RZ ;  /* 0x0000000212127819 */ /* 0x000fe400000006ff */
[C---:B------:R-:W-:Y:S02]  /*2cc0*/  SHF.L.U64.HI R21, R20.reuse, 0x2, R21 ;  /* 0x0000000214157819 */ /* 0x040fe40000010215 */
[----:B------:R-:W-:-:S02]  /*2cd0*/  SHF.L.U32 R20, R20, 0x2, RZ ;  /* 0x0000000214147819 */ /* 0x000fc400000006ff */
[----:B------:R-:W-:Y:S02]  /*2ce0*/  LOP3.LUT R18, R18, 0xfffffff8, RZ, 0xc0, !PT ;  /* 0xfffffff812127812 */ /* 0x000fe400078ec0ff */
[----:B------:R-:W-:Y:S02]  /*2cf0*/  LOP3.LUT R20, R20, 0xfffffff8, RZ, 0xc0, !PT ;  /* 0xfffffff814147812 */ /* 0x000fe400078ec0ff */
[----:B------:R-:W-:Y:S02]  /*2d00*/  IADD3 R18, P0, PT, R18, UR40, RZ ;  /* 0x0000002812127c10 */ /* 0x000fe4000ff1e0ff */
[----:B------:R-:W-:Y:S02]  /*2d10*/  IADD3 R20, P1, PT, R20, UR40, RZ ;  /* 0x0000002814147c10 */ /* 0x000fe4000ff3e0ff */
[----:B------:R-:W-:Y:S02]  /*2d20*/  IADD3.X R19, PT, PT, R0, UR41, RZ, P0, !PT ;  /* 0x0000002900137c10 */ /* 0x000fe400087fe4ff */
[----:B------:R-:W-:-:S02]  /*2d30*/  IADD3 R34, P2, PT, R12, 0xc0, RZ ;  /* 0x000000c00c227810 */ /* 0x000fc40007f5e0ff */
[C---:B------:R-:W-:Y:S01]  /*2d40*/  IADD3 R0, P0, PT, R12.reuse, 0x140, RZ ;  /* 0x000001400c007810 */ /* 0x040fe20007f1e0ff */
[----:B------:R1:W-:Y:S01]  /*2d50*/  STG.E.64 desc[UR4][R18.64], R24 ;  /* 0x0000001812007986 */ /* 0x0003e2000c101b04 */
[C---:B------:R-:W-:Y:S01]  /*2d60*/  IADD3 R32, P3, PT, R12.reuse, 0x100, RZ ;  /* 0x000001000c207810 */ /* 0x040fe20007f7e0ff */
[----:B------:R-:W-:Y:S01]  /*2d70*/  IMAD.X R35, RZ, RZ, R13, P2 ;  /* 0x000000ffff237224 */ /* 0x000fe200010e060d */
[----:B------:R-:W-:Y:S02]  /*2d80*/  IADD3.X R21, PT, PT, R21, UR41, RZ, P1, !PT ;  /* 0x0000002915157c10 */ /* 0x000fe40008ffe4ff */
[C---:B0-----:R-:W-:Y:S02]  /*2d90*/  IADD3 R16, P1, PT, R12.reuse, 0x180, RZ ;  /* 0x000001800c107810 */ /* 0x041fe40007f3e0ff */
[----:B------:R-:W-:Y:S01]  /*2da0*/  IADD3.X R15, PT, PT, RZ, R13, RZ, P0, !PT ;  /* 0x0000000dff0f7210 */ /* 0x000fe200007fe4ff */
[----:B------:R0:W-:Y:S01]  /*2db0*/  STG.E.64 desc[UR6][R20.64], R2 ;  /* 0x0000000214007986 */ /* 0x0001e2000c101b06 */
[----:B------:R-:W-:-:S02]  /*2dc0*/  IADD3 R12, P4, PT, R12, 0x1c0, RZ ;  /* 0x000001c00c0c7810 */ /* 0x000fc40007f9e0ff */
[-C--:B------:R-:W-:Y:S02]  /*2dd0*/  IADD3.X R33, PT, PT, RZ, R13.reuse, RZ, P3, !PT ;  /* 0x0000000dff217210 */ /* 0x080fe40001ffe4ff */
[----:B------:R-:W-:Y:S02]  /*2de0*/  IADD3.X R17, PT, PT, RZ, R13, RZ, P1, !PT ;  /* 0x0000000dff117210 */ /* 0x000fe40000ffe4ff */
[----:B------:R-:W-:Y:S02]  /*2df0*/  LEA.HI R14, P2, R15, R0, RZ, 0x1 ;  /* 0x000000000f0e7211 */ /* 0x000fe400078508ff */
[----:B-1----:R-:W-:Y:S02]  /*2e00*/  LEA.HI R24, P0, R35, R34, RZ, 0x1 ;  /* 0x0000002223187211 */ /* 0x002fe400078108ff */
[----:B------:R-:W-:Y:S01]  /*2e10*/  R2UR UR10, R22 ;  /* 0x00000000160a72ca */ /* 0x000fe200000e0000 */
[----:B------:R-:W-:Y:S01]  /*2e20*/  IMAD.X R15, RZ, RZ, R15, P2 ;  /* 0x000000ffff0f7224 */ /* 0x000fe200010e060f */
[----:B------:R-:W-:Y:S01]  /*2e30*/  SHF.L.U32 R0, R24, 0x2, RZ ;  /* 0x0000000218007819 */ /* 0x000fe200000006ff */
[----:B0-----:R-:W-:Y:S01]  /*2e40*/  IMAD.X R3, RZ, RZ, R13, P4 ;  /* 0x000000ffff037224 */ /* 0x001fe200020e060d */
[----:B------:R-:W-:-:S02]  /*2e50*/  LEA.HI R2, P1, R33, R32, RZ, 0x1 ;  /* 0x0000002021027211 */ /* 0x000fc400078308ff */
[----:B------:R-:W-:Y:S02]  /*2e60*/  IADD3.X R19, PT, PT, RZ, R35, RZ, P0, !PT ;  /* 0x00000023ff137210 */ /* 0x000fe400007fe4ff */
[----:B------:R-:W-:Y:S02]  /*2e70*/  IADD3.X R13, PT, PT, RZ, R33, RZ, P1, !PT ;  /* 0x00000021ff0d7210 */ /* 0x000fe40000ffe4ff */
[----:B------:R-:W-:Y:S02]  /*2e80*/  LEA.HI R18, P3, R3, R12, RZ, 0x1 ;  /* 0x0000000c03127211 */ /* 0x000fe400078708ff */
[----:B------:R-:W-:Y:S02]  /*2e90*/  LEA.HI R16, P0, R17, R16, RZ, 0x1 ;  /* 0x0000001011107211 */ /* 0x000fe400078108ff */
[C---:B------:R-:W-:Y:S01]  /*2ea0*/  SHF.L.U64.HI R13, R2.reuse, 0x2, R13 ;  /* 0x00000002020d7819 */ /* 0x040fe2000001020d */
[----:B------:R-:W-:Y:S01]  /*2eb0*/  IMAD.X R3, RZ, RZ, R3, P3 ;  /* 0x000000ffff037224 */ /* 0x000fe200018e0603 */
[----:B------:R-:W-:-:S02]  /*2ec0*/  SHF.L.U32 R12, R2, 0x2, RZ ;  /* 0x00000002020c7819 */ /* 0x000fc400000006ff */
[----:B------:R-:W-:Y:S02]  /*2ed0*/  SHF.L.U64.HI R15, R14, 0x2, R15 ;  /* 0x000000020e0f7819 */ /* 0x000fe4000001020f */
[----:B------:R-:W-:Y:S02]  /*2ee0*/  LOP3.LUT R2, R0, 0xfffffff8, RZ, 0xc0, !PT ;  /* 0xfffffff800027812 */ /* 0x000fe400078ec0ff */
[----:B------:R-:W-:Y:S02]  /*2ef0*/  SHF.L.U32 R14, R14, 0x2, RZ ;  /* 0x000000020e0e7819 */ /* 0x000fe400000006ff */
[----:B------:R-:W-:Y:S02]  /*2f00*/  IADD3.X R17, PT, PT, RZ, R17, RZ, P0, !PT ;  /* 0x00000011ff117210 */ /* 0x000fe400007fe4ff */
[----:B------:R-:W-:Y:S02]  /*2f10*/  SHF.L.U64.HI R19, R24, 0x2, R19 ;  /* 0x0000000218137819 */ /* 0x000fe40000010213 */
[----:B------:R-:W-:-:S02]  /*2f20*/  IADD3 R2, P0, PT, R2, UR40, RZ ;  /* 0x0000002802027c10 */ /* 0x000fc4000ff1e0ff */
[----:B------:R-:W-:Y:S02]  /*2f30*/  LOP3.LUT R14, R14, 0xfffffff8, RZ, 0xc0, !PT ;  /* 0xfffffff80e0e7812 */ /* 0x000fe400078ec0ff */
[----:B------:R-:W-:Y:S02]  /*2f40*/  SHF.L.U64.HI R0, R18, 0x2, R3 ;  /* 0x0000000212007819 */ /* 0x000fe40000010203 */
[----:B------:R-:W-:Y:S02]  /*2f50*/  IADD3.X R3, PT, PT, R19, UR41, RZ, P0, !PT ;  /* 0x0000002913037c10 */ /* 0x000fe400087fe4ff */
[----:B------:R-:W-:Y:S02]  /*2f60*/  IADD3 R14, P0, PT, R14, UR40, RZ ;  /* 0x000000280e0e7c10 */ /* 0x000fe4000ff1e0ff */
[----:B------:R-:W-:Y:S01]  /*2f70*/  SHF.L.U64.HI R17, R16, 0x2, R17 ;  /* 0x0000000210117819 */ /* 0x000fe20000010211 */
[----:B------:R1:W-:Y:S01]  /*2f80*/  STG.E.64 desc[UR4][R2.64], R26 ;  /* 0x0000001a02007986 */ /* 0x0003e2000c101b04 */
[----:B------:R-:W-:-:S02]  /*2f90*/  IADD3.X R15, PT, PT, R15, UR41, RZ, P0, !PT ;  /* 0x000000290f0f7c10 */ /* 0x000fc400087fe4ff */
[----:B------:R-:W-:Y:S02]  /*2fa0*/  IADD3 R29, P0, PT, R28, R29, RZ ;  /* 0x0000001d1c1d7210 */ /* 0x000fe40007f1e0ff */
[----:B------:R-:W-:Y:S02]  /*2fb0*/  SHF.L.U32 R16, R16, 0x2, RZ ;  /* 0x0000000210107819 */ /* 0x000fe400000006ff */
[----:B------:R-:W-:Y:S02]  /*2fc0*/  SHF.L.U32 R18, R18, 0x2, RZ ;  /* 0x0000000212127819 */ /* 0x000fe400000006ff */
[----:B------:R-:W-:Y:S02]  /*2fd0*/  LEA.HI.X.SX32 R31, R28, R31, 0x1, P0 ;  /* 0x0000001f1c1f7211 */ /* 0x000fe400000f0eff */
[----:B------:R-:W-:Y:S02]  /*2fe0*/  LOP3.LUT R12, R12, 0xfffffff8, RZ, 0xc0, !PT ;  /* 0xfffffff80c0c7812 */ /* 0x000fe400078ec0ff */
[----:B------:R-:W-:-:S02]  /*2ff0*/  ISETP.GE.U32.AND P0, PT, R29, UR44, PT ;  /* 0x0000002c1d007c0c */ /* 0x000fc4000bf06070 */
[C---:B------:R-:W-:Y:S02]  /*3000*/  R2UR UR11, R23.reuse ;  /* 0x00000000170b72ca */ /* 0x040fe400000e0000 */
[----:B------:R-:W-:Y:S02]  /*3010*/  LOP3.LUT R16, R16, 0xfffffff8, RZ, 0xc0, !PT ;  /* 0xfffffff810107812 */ /* 0x000fe400078ec0ff */
[----:B------:R-:W-:Y:S02]  /*3020*/  R2UR UR12, R22 ;  /* 0x00000000160c72ca */ /* 0x000fe400000e0000 */
        /* <DEDUP_REMOVED lines=15> */
.L_x_35773:
[----:B------:R-:W-:Y:S01]  /*3120*/  BSSY B0, `(.L_x_35807) ;  /* 0x0000007000007945 */ /* 0x000fe20003800000 */
[----:B------:R-:W-:Y:S01]  /*3130*/  MOV R12, 0x10 ;  /* 0x00000010000c7802 */ /* 0x000fe20000000f00 */
[----:B------:R-:W-:Y:S01]  /*3140*/  IMAD.MOV.U32 R11, RZ, RZ, 0x1f ;  /* 0x0000001fff0b7424 */ /* 0x000fe200078e00ff */
[----:B------:R-:W-:-:S07]  /*3150*/  MOV R15, 0xffffffff ;  /* 0xffffffff000f7802 */ /* 0x000fce0000000f00 */
[----:B------:R-:W-:Y:S05]  /*3160*/  WARPSYNC.COLLECTIVE R15, `(.L_x_35808) ;  /* 0x000000000f087348 */ /* 0x000fea0003c00000 */
[----:B------:R0:W1:Y:S02]  /*3170*/  SHFL.BFLY P6, R14, R13, R12, R11 ;  /* 0x0c00000c0d0e7389 */ /* 0x00006400000c000b */
[----:B01----:R-:W-:Y:S05]  /*3180*/  ENDCOLLECTIVE ;  /* 0x000000000000791b */ /* 0x003fea0003800000 */
.L_x_35808:
[----:B------:R-:W-:Y:S05]  /*3190*/  BSYNC B0 ;  /* 0x0000000000007941 */ /* 0x000fea0003800000 */
.L_x_35807:
[----:B------:R-:W-:Y:S01]  /*31a0*/  HFMA2 R12, -RZ, RZ, 0, 4.76837158203125e-07 ;  /* 0x00000008ff0c7431 */ /* 0x000fe200000001ff */
[----:B------:R-:W-:Y:S01]  /*31b0*/  FMNMX R13, R13, R14, !PT ;  /* 0x0000000e0d0d7209 */ /* 0x000fe20007800000 */
[----:B------:R-:W-:Y:S01]  /*31c0*/  IMAD.MOV.U32 R15, RZ, RZ, -0x1 ;  /* 0xffffffffff0f7424 */ /* 0x000fe200078e00ff */
[----:B------:R-:W-:-:S07]  /*31d0*/  MOV R11, 0x1f ;  /* 0x0000001f000b7802 */ /* 0x000fce0000000f00 */
[----:B------:R-:W-:Y:S05]  /*31e0*/  WARPSYNC.COLLECTIVE R15, `(.L_x_35809) ;  /* 0x000000000f087348 */ /* 0x000fea0003c00000 */
[----:B------:R0:W1:Y:S02]  /*31f0*/  SHFL.BFLY P6, R14, R13, R12, R11 ;  /* 0x0c00000c0d0e7389 */ /* 0x00006400000c000b */
[----:B01----:R-:W-:Y:S05]  /*3200*/  ENDCOLLECTIVE ;  /* 0x000000000000791b */ /* 0x003fea0003800000 */
.L_x_35809:
[----:B------:R-:W-:Y:S01]  /*3210*/  HFMA2 R12, -RZ, RZ, 0, 2.384185791015625e-07 ;  /* 0x00000004ff0c7431 */ /* 0x000fe200000001ff */
[----:B------:R-:W-:-:S04]  /*3220*/  FMNMX R0, R13, R14, !PT ;  /* 0x0000000e0d007209 */ /* 0x000fc80007800000 */
[----:B------:R-:W-:-:S07]  /*3230*/  MOV R13, R0 ;  /* 0x00000000000d7202 */ /* 0x000fce0000000f00 */
[----:B------:R-:W-:Y:S05]  /*3240*/  WARPSYNC.COLLECTIVE R15, `(.L_x_35810) ;  /* 0x000000000f087348 */ /* 0x000fea0003c00000 */
[----:B------:R0:W1:Y:S02]  /*3250*/  SHFL.BFLY P6, R14, R13, R12, R11 ;  /* 0x0c00000c0d0e7389 */ /* 0x00006400000c000b */
[----:B01----:R-:W-:Y:S05]  /*3260*/  ENDCOLLECTIVE ;  /* 0x000000000000791b */ /* 0x003fea0003800000 */
.L_x_35810:
[----:B------:R-:W-:Y:S01]  /*3270*/  IMAD.MOV.U32 R12, RZ, RZ, 0x2 ;  /* 0x00000002ff0c7424 */ /* 0x000fe200078e00ff */
[----:B------:R-:W-:-:S04]  /*3280*/  FMNMX R2, R0, R14, !PT ;  /* 0x0000000e00027209 */ /* 0x000fc80007800000 */
[----:B------:R-:W-:-:S07]  /*3290*/  MOV R13, R2 ;  /* 0x00000002000d7202 */ /* 0x000fce0000000f00 */
[----:B------:R-:W-:Y:S05]  /*32a0*/  WARPSYNC.COLLECTIVE R15, `(.L_x_35811) ;  /* 0x000000000f087348 */ /* 0x000fea0003c00000 */
[----:B------:R0:W1:Y:S02]  /*32b0*/  SHFL.BFLY P6, R14, R13, R12, R11 ;  /* 0x0c00000c0d0e7389 */ /* 0x00006400000c000b */
[----:B01----:R-:W-:Y:S05]  /*32c0*/  ENDCOLLECTIVE ;  /* 0x000000000000791b */ /* 0x003fea0003800000 */
.L_x_35811:
[----:B------:R-:W-:Y:S01]  /*32d0*/  HFMA2 R12, -RZ, RZ, 0, 5.9604644775390625e-08 ;  /* 0x00000001ff0c7431 */ /* 0x000fe200000001ff */
[----:B------:R-:W-:-:S04]  /*32e0*/  FMNMX R3, R2, R14, !PT ;  /* 0x0000000e02037209 */ /* 0x000fc80007800000 */
[----:B------:R-:W-:-:S07]  /*32f0*/  MOV R13, R3 ;  /* 0x00000003000d7202 */ /* 0x000fce0000000f00 */
[----:B------:R-:W-:Y:S05]  /*3300*/  WARPSYNC.COLLECTIVE R15, `(.L_x_35812) ;  /* 0x000000000f087348 */ /* 0x000fea0003c00000 */
[----:B------:R0:W1:Y:S02]  /*3310*/  SHFL.BFLY P6, R14, R13, R12, R11 ;  /* 0x0c00000c0d0e7389 */ /* 0x00006400000c000b */
[----:B01----:R-:W-:Y:S05]  /*3320*/  ENDCOLLECTIVE ;  /* 0x000000000000791b */ /* 0x003fea0003800000 */
.L_x_35812:
[----:B------:R-:W-:Y:S01]  /*3330*/  MOV R11, 0x3bbb989d ;  /* 0x3bbb989d000b7802 */ /* 0x000fe20000000f00 */
[----:B------:R-:W-:Y:S01]  /*3340*/  IMAD.MOV.U32 R12, RZ, RZ, 0x437c0000 ;  /* 0x437c0000ff0c7424 */ /* 0x000fe200078e00ff */
[----:B------:R-:W-:-:S05]  /*3350*/  FMNMX R3, R3, R14, !PT ;  /* 0x0000000e03037209 */ /* 0x000fca0007800000 */
[--C-:B------:R-:W-:Y:S01]  /*3360*/  FADD R14, R4, -R3.reuse ;  /* 0x80000003040e7221 */ /* 0x100fe20000000000 */
[--C-:B------:R-:W-:Y:S01]  /*3370*/  FADD R4, R25, -R3.reuse ;  /* 0x8000000319047221 */ /* 0x100fe20000000000 */
[C---:B------:R-:W-:Y:S01]  /*3380*/  FADD R8, -R3.reuse, R8 ;  /* 0x0000000803087221 */ /* 0x040fe20000000100 */
[----:B------:R-:W-:Y:S01]  /*3390*/  FADD R2, -R3, R6 ;  /* 0x0000000603027221 */ /* 0x000fe20000000100 */
[--C-:B------:R-:W-:Y:S01]  /*33a0*/  FADD R6, R7, -R3.reuse ;  /* 0x8000000307067221 */ /* 0x100fe20000000000 */
        /* <DEDUP_REMOVED lines=46> */
[----:B------:R-:W-:Y:S02]  /*3690*/  IMAD.SHL.U32 R2, R13, 0x800000, RZ ;  /* 0x008000000d027824 */ /* 0x000fe400078e00ff */
[----:B------:R-:W-:-:S03]  /*36a0*/  FADD R13, R17, -12583039 ;  /* 0xcb40007f110d7421 */ /* 0x000fc60000000000 */
        /* <DEDUP_REMOVED lines=113> */
.L_x_35813:
[----:B------:R-:W-:Y:S02]  /*3dc0*/  HFMA2 R12, -RZ, RZ, 0, 4.76837158203125e-07 ;  /* 0x00000008ff0c7431 */ /* 0x000fe400000001ff */
[----:B------:R-:W-:-:S04]  /*3dd0*/  FADD R24, R13, R14 ;  /* 0x0000000e0d187221 */ /* 0x000fc80000000000 */
[----:B------:R-:W-:-:S07]  /*3de0*/  IMAD.MOV.U32 R13, RZ, RZ, R24 ;  /* 0x000000ffff0d7224 */ /* 0x000fce00078e0018 */
[----:B------:R-:W-:Y:S05]  /*3df0*/  WARPSYNC.COLLECTIVE R15, `(.L_x_35814) ;  /* 0x000000000f087348 */ /* 0x000fea0003c00000 */
[----:B------:R0:W1:Y:S02]  /*3e00*/  SHFL.BFLY P6, R14, R13, R12, R11 ;  /* 0x0c00000c0d0e7389 */ /* 0x00006400000c000b */
[----:B01----:R-:W-:Y:S05]  /*3e10*/  ENDCOLLECTIVE ;  /* 0x000000000000791b */ /* 0x003fea0003800000 */
.L_x_35814:
[----:B------:R-:W-:Y:S02]  /*3e20*/  HFMA2 R12, -RZ, RZ, 0, 2.384185791015625e-07 ;  /* 0x00000004ff0c7431 */ /* 0x000fe400000001ff */
[----:B------:R-:W-:-:S05]  /*3e30*/  FADD R25, R24, R14 ;  /* 0x0000000e18197221 */ /* 0x000fca0000000000 */
[----:B------:R-:W-:-:S07]  /*3e40*/  MOV R13, R25 ;  /* 0x00000019000d7202 */ /* 0x000fce0000000f00 */
[----:B------:R-:W-:Y:S05]  /*3e50*/  WARPSYNC.COLLECTIVE R15, `(.L_x_35815) ;  /* 0x000000000f087348 */ /* 0x000fea0003c00000 */
[----:B------:R0:W1:Y:S02]  /*3e60*/  SHFL.BFLY P6, R14, R13, R12, R11 ;  /* 0x0c00000c0d0e7389 */ /* 0x00006400000c000b */
[----:B01----:R-:W-:Y:S05]  /*3e70*/  ENDCOLLECTIVE ;  /* 0x000000000000791b */ /* 0x003fea0003800000 */
.L_x_35815:
[----:B------:R-:W-:Y:S01]  /*3e80*/  MOV R12, 0x2 ;  /* 0x00000002000c7802 */ /* 0x000fe20000000f00 */
[----:B------:R-:W-:-:S04]  /*3e90*/  FADD R26, R25, R14 ;  /* 0x0000000e191a7221 */ /* 0x000fc80000000000 */
[----:B------:R-:W-:-:S07]  /*3ea0*/  IMAD.MOV.U32 R13, RZ, RZ, R26 ;  /* 0x000000ffff0d7224 */ /* 0x000fce00078e001a */
[----:B------:R-:W-:Y:S05]  /*3eb0*/  WARPSYNC.COLLECTIVE R15, `(.L_x_35816) ;  /* 0x000000000f087348 */ /* 0x000fea0003c00000 */
[----:B------:R0:W1:Y:S02]  /*3ec0*/  SHFL.BFLY P6, R14, R13, R12, R11 ;  /* 0x0c00000c0d0e7389 */ /* 0x00006400000c000b */
[----:B01----:R-:W-:Y:S05]  /*3ed0*/  ENDCOLLECTIVE ;  /* 0x000000000000791b */ /* 0x003fea0003800000 */
.L_x_35816:
[----:B------:R-:W-:Y:S02]  /*3ee0*/  HFMA2 R12, -RZ, RZ, 0, 5.9604644775390625e-08 ;  /* 0x00000001ff0c7431 */ /* 0x000fe400000001ff */
[----:B------:R-:W-:-:S05]  /*3ef0*/  FADD R27, R26, R14 ;  /* 0x0000000e1a1b7221 */ /* 0x000fca0000000000 */
[----:B------:R-:W-:-:S07]  /*3f00*/  MOV R13, R27 ;  /* 0x0000001b000d7202 */ /* 0x000fce0000000f00 */
[----:B------:R-:W-:Y:S05]  /*3f10*/  WARPSYNC.COLLECTIVE R15, `(.L_x_35817) ;  /* 0x000000000f087348 */ /* 0x000fea0003c00000 */
[----:B------:R0:W1:Y:S02]  /*3f20*/  SHFL.BFLY P6, R14, R13, R12, R11 ;  /* 0x0c00000c0d0e7389 */ /* 0x00006400000c000b */
[----:B01----:R-:W-:Y:S05]  /*3f30*/  ENDCOLLECTIVE ;  /* 0x000000000000791b */ /* 0x003fea0003800000 */
.L_x_35817:
[----:B------:R-:W-:Y:S05]  /*3f40*/  BRA `(.L_x_35818) ;  /* 0xffffffdc00287947 */ /* 0x000fea000383ffff */
        .weak           $__internal_591_$__cuda_sm3x_div_rn_noftz_f32_slowpath
        .type           $__internal_591_$__cuda_sm3x_div_rn_noftz_f32_slowpath,@function
        .size           $__internal_591_$__cuda_sm3x_div_rn_noftz_f32_slowpath,(.L_x_37968 - $__internal_591_$__cuda_sm3x_div_rn_noftz_f32_slowpath)
$__internal_591_$__cuda_sm3x_div_rn_noftz_f32_slowpath:
        /* <DEDUP_REMOVED lines=34> */
.L_x_35820:
        /* <DEDUP_REMOVED lines=51> */
.L_x_35827:
[----:B------:R-:W-:-:S04]  /*44a0*/  LOP3.LUT R5, R5, 0x80000000, RZ, 0xc0, !PT ;  /* 0x8000000005057812 */ /* 0x000fc800078ec0ff */
[----:B------:R-:W-:Y:S01]  /*44b0*/  LOP3.LUT R5, R5, 0x7f800000, RZ, 0xfc, !PT ;  /* 0x7f80000005057812 */ /* 0x000fe200078efcff */
[----:B------:R-:W-:Y:S06]  /*44c0*/  BRA `(.L_x_35828) ;  /* 0x0000000000047947 */ /* 0x000fec0003800000 */
.L_x_35826:
[----:B------:R-:W-:-:S07]  /*44d0*/  LEA R5, R34, R5, 0x17 ;  /* 0x0000000522057211 */ /* 0x000fce00078eb8ff */
.L_x_35828:
[----:B------:R-:W-:Y:S05]  /*44e0*/  BSYNC.RECONVERGENT B1 ;  /* 0x0000000000017941 */ /* 0x000fea0003800200 */
.L_x_35825:
[----:B------:R-:W-:Y:S05]  /*44f0*/  BRA `(.L_x_35829) ;  /* 0x0000000000207947 */ /* 0x000fea0003800000 */
.L_x_35824:
[----:B------:R-:W-:-:S04]  /*4500*/  LOP3.LUT R5, R12, 0x80000000, R5, 0x48, !PT ;  /* 0x800000000c057812 */ /* 0x000fc800078e4805 */
[----:B------:R-:W-:Y:S01]  /*4510*/  LOP3.LUT R5, R5, 0x7f800000, RZ, 0xfc, !PT ;  /* 0x7f80000005057812 */ /* 0x000fe200078efcff */
[----:B------:R-:W-:Y:S06]  /*4520*/  BRA `(.L_x_35829) ;  /* 0x0000000000147947 */ /* 0x000fec0003800000 */
.L_x_35823:
[----:B------:R-:W-:Y:S01]  /*4530*/  LOP3.LUT R5, R12, 0x80000000, R5, 0x48, !PT ;  /* 0x800000000c057812 */ /* 0x000fe200078e4805 */
[----:B------:R-:W-:Y:S06]  /*4540*/  BRA `(.L_x_35829) ;  /* 0x00000000000c7947 */ /* 0x000fec0003800000 */
.L_x_35822:
[----:B------:R-:W0:Y:S01]  /*4550*/  MUFU.RSQ R5, -QNAN ;  /* 0xffc0000000057908 */ /* 0x000e220000001400 */
[----:B------:R-:W-:Y:S05]  /*4560*/  BRA `(.L_x_35829) ;  /* 0x0000000000047947 */ /* 0x000fea0003800000 */
.L_x_35821:
[----:B------:R-:W-:-:S07]  /*4570*/  FADD.FTZ R5, R5, R12 ;  /* 0x0000000c05057221 */ /* 0x000fce0000010000 */
.L_x_35829:
[----:B------:R-:W-:Y:S05]  /*4580*/  BSYNC.RECONVERGENT B0 ;  /* 0x0000000000007941 */ /* 0x000fea0003800200 */
.L_x_35819:
[----:B------:R-:W-:Y:S01]  /*4590*/  HFMA2 R13, -RZ, RZ, 0, 0 ;  /* 0x00000000ff0d7431 */ /* 0x000fe200000001ff */
[----:B------:R-:W-:-:S04]  /*45a0*/  MOV R12, R32 ;  /* 0x00000020000c7202 */ /* 0x000fc80000000f00 */
[----:B0-----:R-:W-:Y:S05]  /*45b0*/  RET.REL.NODEC R12 `(_Z15SoftmaxWarpImplI24ElementwiseScaleMaskLoadIffbE11DirectStoreIffEfLi2ELi16ELi32ELi1ELb0EL9Algorithm0EEvT_T0_ll) ;  /* 0xffffffb80c907950 */ /* 0x001fea0003c3ffff */
.L_x_35830:
        /* <DEDUP_REMOVED lines=12> */
.L_x_37968:


//--------------------- .text._Z15SoftmaxWarpImplI24ElementwiseScaleMaskLoadIffbE11DirectStoreIffEfLi2ELi14ELi32ELi1ELb1EL9Algorithm0EEvT_T0_ll --------------------------
	.section	.text._Z15SoftmaxWarpImplI24ElementwiseScaleMaskLoadIffbE11DirectStoreIffEfLi2ELi14ELi32ELi1ELb1EL9Algorithm0EEvT_T0_ll,"ax",@progbits
	.align	128
        .global         _Z15SoftmaxWarpImplI24ElementwiseScaleMaskLoadIffbE11DirectStoreIffEfLi2ELi14ELi32ELi1ELb1EL9Algorithm0EEvT_T0_ll
        .type           _Z15SoftmaxWarpImplI24ElementwiseScaleMaskLoadIffbE11DirectStoreIffEfLi2ELi14ELi32ELi1ELb1EL9Algorithm0EEvT_T0_ll,@function
        .size           _Z15SoftmaxWarpImplI24ElementwiseScaleMaskLoadIffbE11DirectStoreIffEfLi2ELi14ELi32ELi1ELb1EL9Algorithm0EEvT_T0_ll,(.L_x_37969 - _Z15SoftmaxWarpImplI24ElementwiseScaleMaskLoadIffbE11DirectStoreIffEfLi2ELi14ELi32ELi1ELb1EL9Algorithm0EEvT_T0_ll)
        .other          _Z15SoftmaxWarpImplI24ElementwiseScaleMaskLoadIffbE11DirectStoreIffEfLi2ELi14ELi32ELi1ELb1EL9Algorithm0EEvT_T0_ll,@"STO_CUDA_ENTRY STV_DEFAULT"
_Z15SoftmaxWarpImplI24ElementwiseScaleMaskLoadIffbE11DirectStoreIffEfLi2ELi14ELi32ELi1ELb1EL9Algorithm0EEvT_T0_ll:
.text._Z15SoftmaxWarpImplI24ElementwiseScaleMaskLoadIffbE11DirectStoreIffEfLi2ELi14ELi32ELi1ELb1EL9Algorithm0EEvT_T0_ll:
        /* <DEDUP_REMOVED lines=26> */
.L_x_35831:
        /* <DEDUP_REMOVED lines=20> */
[----:B------:R-:W-:-:S07]  /*02e0*/  IADD3 R24, PT, PT, R32, 0x180, RZ ;  /* 0x0000018020187810 */ /* 0x000fce0007ffe0ff */
.L_x_35890:
[----:B0-234-:R-:W0:Y:S01]  /*02f0*/  LDC.64 R2, c[0x0][0x3b8] ;  /* 0x0000ee00ff027b82 */ /* 0x01de220000000a00 */
        /* <DEDUP_REMOVED lines=45> */
.L_x_35834:
[----:B------:R-:W-:Y:S05]  /*05d0*/  BSYNC.RECONVERGENT B1 ;  /* 0x0000000000017941 */ /* 0x000fea0003800200 */
.L_x_35833:
        /* <DEDUP_REMOVED lines=38> */
.L_x_35836:
[----:B------:R-:W-:Y:S05]  /*0840*/  BSYNC.RECONVERGENT B1 ;  /* 0x0000000000017941 */ /* 0x000fea0003800200 */
.L_x_35835:
        /* <DEDUP_REMOVED lines=51> */
.L_x_35838:
[----:B------:R-:W-:Y:S05]  /*0b80*/  BSYNC.RECONVERGENT B1 ;  /* 0x0000000000017941 */ /* 0x000fea0003800200 */
.L_x_35837:
        /* <DEDUP_REMOVED lines=35> */
.L_x_35840:
[----:B------:R-:W-:Y:S05]  /*0dc0*/  BSYNC.RECONVERGENT B1 ;  /* 0x0000000000017941 */ /* 0x000fea0003800200 */
.L_x_35839:
        /* <DEDUP_REMOVED lines=35> */
.L_x_35842:
[----:B------:R-:W-:Y:S05]  /*1000*/  BSYNC.RECONVERGENT B1 ;  /* 0x0000000000017941 */ /* 0x000fea0003800200 */
.L_x_35841:
        /* <DEDUP_REMOVED lines=35> */
.L_x_35844:
[----:B------:R-:W-:Y:S05]  /*1240*/  BSYNC.RECONVERGENT B1 ;  /* 0x0000000000017941 */ /* 0x000fea0003800200 */
.L_x_35843:
        /* <DEDUP_REMOVED lines=35> */
.L_x_35846:
[----:B------:R-:W-:Y:S05]  /*1480*/  BSYNC.RECONVERGENT B1 ;  /* 0x0000000000017941 */ /* 0x000fea0003800200 */
.L_x_35845:
        /* <DEDUP_REMOVED lines=32> */
[----:B------:R-:W-:Y:S01]  /*1690*/  SHF.L.U32 R19, R7, 0x17, RZ ;  /* 0x0000001707137819 */ /* 0x000fe200000006ff */
[----:B------:R-:W-:Y:S01]  /*16a0*/  FADD R34, -R44, R23 ;  /* 0x000000172c227221 */ /* 0x000fe20000000100 */
[----:B------:R-:W-:Y:S01]  /*16b0*/  FFMA R46, R46, 1.925963033500011079e-08, R5 ;  /* 0x32a570602e2e7823 */ /* 0x000fe20000000005 */
[-C--:B------:R-:W-:Y:S01]  /*16c0*/  FFMA.SAT R5, R40, R11.reuse, 0.5 ;  /* 0x3f00000028057423 */ /* 0x080fe2000000200b */
[----:B------:R-:W-:Y:S01]  /*16d0*/  FFMA R48, R48, 1.925963033500011079e-08, R9 ;  /* 0x32a5706030307823 */ /* 0x000fe20000000009 */
[----:B------:R-:W-:Y:S01]  /*16e0*/  FFMA.SAT R9, R42, R11, 0.5 ;  /* 0x3f0000002a097423 */ /* 0x000fe2000000200b */
[----:B------:R-:W-:Y:S01]  /*16f0*/  SHF.L.U32 R3, R3, 0x17, RZ ;  /* 0x0000001703037819 */ /* 0x000fe200000006ff */
[-C--:B------:R-:W-:Y:S01]  /*1700*/  FFMA.RM R10, R5, R12.reuse, 12582913 ;  /* 0x4b400001050a7423 */ /* 0x080fe2000000400c */
[----:B------:R-:W-:Y:S01]  /*1710*/  FADD R0, -R44, R18 ;  /* 0x000000122c007221 */ /* 0x000fe20000000100 */
[----:B------:R-:W-:Y:S01]  /*1720*/  FFMA.RM R5, R9, R12, 12582913 ;  /* 0x4b40000109057423 */ /* 0x000fe2000000400c */
[----:B------:R-:W0:Y:S01]  /*1730*/  MUFU.EX2 R48, R48 ;  /* 0x0000003000307308 */ /* 0x000e220000000800 */
[----:B------:R-:W-:Y:S01]  /*1740*/  FADD R9, R10, -12583039 ;  /* 0xcb40007f0a097421 */ /* 0x000fe20000000000 */
[----:B------:R-:W-:Y:S01]  /*1750*/  FADD R14, -R44, R17 ;  /* 0x000000112c0e7221 */ /* 0x000fe20000000100 */
[C---:B------:R-:W-:Y:S01]  /*1760*/  FADD R13, R5.reuse, -12583039 ;  /* 0xcb40007f050d7421 */ /* 0x040fe20000000000 */
[----:B------:R-:W-:-:S02]  /*1770*/  IMAD.SHL.U32 R5, R5, 0x800000, RZ ;  /* 0x0080000005057824 */ /* 0x000fc400078e00ff */
[----:B------:R-:W-:Y:S01]  /*1780*/  FFMA R9, R40, 1.4426950216293334961, -R9 ;  /* 0x3fb8aa3b28097823 */ /* 0x000fe20000000809 */
[----:B------:R-:W-:Y:S01]  /*1790*/  FADD R2, -R44, R16 ;  /* 0x000000102c027221 */ /* 0x000fe20000000100 */
[----:B------:R-:W-:Y:S01]  /*17a0*/  FFMA R13, R42, 1.4426950216293334961, -R13 ;  /* 0x3fb8aa3b2a0d7823 */ /* 0x000fe2000000080d */
[----:B------:R-:W-:Y:S01]  /*17b0*/  SHF.L.U32 R10, R10, 0x17, RZ ;  /* 0x000000170a0a7819 */ /* 0x000fe200000006ff */
[----:B------:R-:W-:Y:S01]  /*17c0*/  FFMA R40, R40, 1.925963033500011079e-08, R9 ;  /* 0x32a5706028287823 */ /* 0x000fe20000000009 */
[----:B------:R-:W-:Y:S01]  /*17d0*/  FFMA.SAT R9, R38, R11, 0.5 ;  /* 0x3f00000026097423 */ /* 0x000fe2000000200b */
[----:B------:R-:W-:Y:S01]  /*17e0*/  FFMA R42, R42, 1.925963033500011079e-08, R13 ;  /* 0x32a570602a2a7823 */ /* 0x000fe2000000000d */
[----:B------:R-:W2:Y:S02]  /*17f0*/  MUFU.EX2 R46, R46 ;  /* 0x0000002e002e7308 */ /* 0x000ea40000000800 */
[----:B------:R-:W-:Y:S01]  /*1800*/  FFMA.RM R9, R9, R12, 12582913 ;  /* 0x4b40000109097423 */ /* 0x000fe2000000400c */
[----:B0-----:R-:W-:-:S03]  /*1810*/  FMUL R18, R3, R48 ;  /* 0x0000003003127220 */ /* 0x001fc60000400000 */
[C---:B------:R-:W-:Y:S01]  /*1820*/  FADD R13, R9.reuse, -12583039 ;  /* 0xcb40007f090d7421 */ /* 0x040fe20000000000 */
[----:B------:R-:W-:Y:S01]  /*1830*/  SHF.L.U32 R9, R9, 0x17, RZ ;  /* 0x0000001709097819 */ /* 0x000fe200000006ff */
[----:B------:R-:W0:Y:S02]  /*1840*/  MUFU.EX2 R42, R42 ;  /* 0x0000002a002a7308 */ /* 0x000e240000000800 */
[----:B------:R-:W-:-:S04]  /*1850*/  FFMA R13, R38, 1.4426950216293334961, -R13 ;  /* 0x3fb8aa3b260d7823 */ /* 0x000fc8000000080d */
[----:B------:R-:W-:Y:S01]  /*1860*/  FFMA R38, R38, 1.925963033500011079e-08, R13 ;  /* 0x32a5706026267823 */ /* 0x000fe2000000000d */
[----:B------:R-:W-:Y:S01]  /*1870*/  FFMA.SAT R13, R36, R11, 0.5 ;  /* 0x3f000000240d7423 */ /* 0x000fe2000000200b */
[----:B------:R-:W3:Y:S01]  /*1880*/  MUFU.EX2 R17, R40 ;  /* 0x0000002800117308 */ /* 0x000ee20000000800 */
[----:B--2---:R-:W-:Y:S02]  /*1890*/  FMUL R19, R19, R46 ;  /* 0x0000002e13137220 */ /* 0x004fe40000400000 */
[----:B------:R-:W-:-:S04]  /*18a0*/  FFMA.RM R7, R13, R12, 12582913 ;  /* 0x4b4000010d077423 */ /* 0x000fc8000000400c */
[----:B------:R-:W-:Y:S01]  /*18b0*/  FADD R13, R7, -12583039 ;  /* 0xcb40007f070d7421 */ /* 0x000fe20000000000 */
[----:B------:R-:W2:Y:S01]  /*18c0*/  MUFU.EX2 R38, R38 ;  /* 0x0000002600267308 */ /* 0x000ea20000000800 */
[----:B0-----:R-:W-:Y:S01]  /*18d0*/  FMUL R16, R5, R42 ;  /* 0x0000002a05107220 */ /* 0x001fe20000400000 */
[-C--:B------:R-:W-:Y:S01]  /*18e0*/  FFMA.SAT R5, R14, R11.reuse, 0.5 ;  /* 0x3f0000000e057423 */ /* 0x080fe2000000200b */
[C---:B------:R-:W-:Y:S01]  /*18f0*/  FFMA R13, R36.reuse, 1.4426950216293334961, -R13 ;  /* 0x3fb8aa3b240d7823 */ /* 0x040fe2000000080d */
[----:B------:R-:W-:Y:S02]  /*1900*/  SHF.L.U32 R7, R7, 0x17, RZ ;  /* 0x0000001707077819 */ /* 0x000fe400000006ff */
[----:B------:R-:W-:Y:S01]  /*1910*/  FFMA.RM R5, R5, R12, 12582913 ;  /* 0x4b40000105057423 */ /* 0x000fe2000000400c */
[----:B------:R-:W-:Y:S01]  /*1920*/  FFMA R36, R36, 1.925963033500011079e-08, R13 ;  /* 0x32a5706024247823 */ /* 0x000fe2000000000d */
[----:B------:R-:W-:Y:S01]  /*1930*/  FFMA.SAT R13, R34, R11, 0.5 ;  /* 0x3f000000220d7423 */ /* 0x000fe2000000200b */
[----:B---3--:R-:W-:-:S03]  /*1940*/  FMUL R17, R10, R17 ;  /* 0x000000110a117220 */ /* 0x008fc60000400000 */
[----:B------:R-:W-:Y:S01]  /*1950*/  FFMA.RM R13, R13, R12, 12582913 ;  /* 0x4b4000010d0d7423 */ /* 0x000fe2000000400c */
[----:B------:R-:W0:Y:S03]  /*1960*/  MUFU.EX2 R36, R36 ;  /* 0x0000002400247308 */ /* 0x000e260000000800 */
[----:B------:R-:W-:Y:S01]  /*1970*/  FADD R3, R13, -12583039 ;  /* 0xcb40007f0d037421 */ /* 0x000fe20000000000 */
[----:B--2---:R-:W-:-:S03]  /*1980*/  FMUL R10, R9, R38 ;  /* 0x00000026090a7220 */ /* 0x004fc60000400000 */
[----:B------:R-:W-:-:S04]  /*1990*/  FFMA R3, R34, 1.4426950216293334961, -R3 ;  /* 0x3fb8aa3b22037823 */ /* 0x000fc80000000803 */
[----:B------:R-:W-:Y:S01]  /*19a0*/  FFMA R34, R34, 1.925963033500011079e-08, R3 ;  /* 0x32a5706022227823 */ /* 0x000fe20000000003 */
[----:B------:R-:W-:-:S04]  /*19b0*/  FFMA.SAT R3, R22, R11, 0.5 ;  /* 0x3f00000016037423 */ /* 0x000fc8000000200b */
[----:B------:R-:W-:-:S04]  /*19c0*/  FFMA.RM R3, R3, R12, 12582913 ;  /* 0x4b40000103037423 */ /* 0x000fc8000000400c */
        /* <DEDUP_REMOVED lines=16> */
[----:B0-----:R-:W-:Y:S01]  /*1ad0*/  FMUL R9, R7, R36 ;  /* 0x0000002407097220 */ /* 0x001fe20000400000 */
[C---:B------:R-:W-:Y:S01]  /*1ae0*/  FFMA R37, R6.reuse, 1.4426950216293334961, -R37 ;  /* 0x3fb8aa3b06257823 */ /* 0x040fe20000000825 */
[----:B------:R-:W0:Y:S01]  /*1af0*/  MUFU.EX2 R7, R34 ;  /* 0x0000002200077308 */ /* 0x000e220000000800 */
[----:B------:R-:W-:Y:S02]  /*1b00*/  SHF.L.U32 R8, R13, 0x17, RZ ;  /* 0x000000170d087819 */ /* 0x000fe400000006ff */
[----:B------:R-:W-:Y:S01]  /*1b10*/  FFMA R36, R6, 1.925963033500011079e-08, R37 ;  /* 0x32a5706006247823 */ /* 0x000fe20000000025 */
[----:B------:R-:W-:-:S04]  /*1b20*/  FFMA.SAT R37, R2, R11, 0.5 ;  /* 0x3f00000002257423 */ /* 0x000fc8000000200b */
[----:B------:R-:W-:Y:S01]  /*1b30*/  FFMA.RM R13, R37, R12, 12582913 ;  /* 0x4b400001250d7423 */ /* 0x000fe2000000400c */
[----:B------:R-:W2:Y:S01]  /*1b40*/  MUFU.EX2 R6, R23 ;  /* 0x0000001700067308 */ /* 0x000ea20000000800 */
[----:B0-----:R-:W-:Y:S02]  /*1b50*/  FMUL R8, R8, R7 ;  /* 0x0000000708087220 */ /* 0x001fe40000400000 */
[----:B------:R-:W-:-:S04]  /*1b60*/  FADD R7, R13, -12583039 ;  /* 0xcb40007f0d077421 */ /* 0x000fc80000000000 */
[----:B------:R-:W-:-:S04]  /*1b70*/  FFMA R7, R2, 1.4426950216293334961, -R7 ;  /* 0x3fb8aa3b02077823 */ /* 0x000fc80000000807 */
[----:B------:R-:W-:Y:S01]  /*1b80*/  FFMA R37, R2, 1.925963033500011079e-08, R7 ;  /* 0x32a5706002257823 */ /* 0x000fe20000000007 */
[-C--:B------:R-:W-:Y:S01]  /*1b90*/  FFMA.SAT R7, R0, R11.reuse, 0.5 ;  /* 0x3f00000000077423 */ /* 0x080fe2000000200b */
[----:B------:R-:W-:Y:S01]  /*1ba0*/  FFMA.SAT R11, R4, R11, 0.5 ;  /* 0x3f000000040b7423 */ /* 0x000fe2000000200b */
[----:B--2---:R-:W-:Y:S01]  /*1bb0*/  FMUL R6, R5, R6 ;  /* 0x0000000605067220 */ /* 0x004fe20000400000 */
[----:B------:R-:W-:Y:S01]  /*1bc0*/  SHF.L.U32 R5, R14, 0x17, RZ ;  /* 0x000000170e057819 */ /* 0x000fe200000006ff */
        /* <DEDUP_REMOVED lines=12> */
[----:B------:R-:W-:Y:S02]  /*1c90*/  FADD R7, RZ, R19 ;  /* 0x00000013ff077221 */ /* 0x000fe40000000000 */
[----:B------:R-:W2:Y:S02]  /*1ca0*/  MUFU.EX2 R4, R35 ;  /* 0x0000002300047308 */ /* 0x000ea40000000800 */
[----:B------:R-:W-:Y:S01]  /*1cb0*/  FADD R0, R7, R18 ;  /* 0x0000001207007221 */ /* 0x000fe20000000000 */
[----:B------:R-:W-:-:S03]  /*1cc0*/  IMAD.SHL.U32 R7, R3, 0x800000, RZ ;  /* 0x0080000003077824 */ /* 0x000fc600078e00ff */
[----:B------:R-:W-:Y:S01]  /*1cd0*/  FADD R3, R0, R17 ;  /* 0x0000001100037221 */ /* 0x000fe20000000000 */
[----:B------:R-:W-:Y:S02]  /*1ce0*/  FMUL R7, R7, R22 ;  /* 0x0000001607077220 */ /* 0x000fe40000400000 */
[----:B------:R-:W3:Y:S01]  /*1cf0*/  MUFU.EX2 R22, R37 ;  /* 0x0000002500167308 */ /* 0x000ee20000000800 */
[----:B------:R-:W-:Y:S01]  /*1d00*/  FADD R3, R3, R16 ;  /* 0x0000001003037221 */ /* 0x000fe20000000000 */
[----:B0-----:R-:W-:-:S03]  /*1d10*/  FMUL R2, R2, R23 ;  /* 0x0000001702027220 */ /* 0x001fc60000400000 */
[----:B------:R-:W-:Y:S01]  /*1d20*/  FADD R0, R3, R10 ;  /* 0x0000000a03007221 */ /* 0x000fe20000000000 */
[----:B--2---:R-:W-:-:S03]  /*1d30*/  FMUL R5, R5, R4 ;  /* 0x0000000405057220 */ /* 0x004fc60000400000 */
[----:B------:R-:W-:Y:S01]  /*1d40*/  FADD R3, R0, R9 ;  /* 0x0000000900037221 */ /* 0x000fe20000000000 */
[----:B------:R-:W-:Y:S02]  /*1d50*/  SHF.L.U32 R4, R15, 0x17, RZ ;  /* 0x000000170f047819 */ /* 0x000fe400000006ff */
[----:B------:R-:W0:Y:S01]  /*1d60*/  MUFU.EX2 R15, R38 ;  /* 0x00000026000f7308 */ /* 0x000e220000000800 */
[----:B------:R-:W-:Y:S02]  /*1d70*/  FADD R0, R3, R8 ;  /* 0x0000000803007221 */ /* 0x000fe40000000000 */
[----:B------:R-:W-:Y:S02]  /*1d80*/  FMUL R4, R4, R11 ;  /* 0x0000000b04047220 */ /* 0x000fe40000400000 */
[----:B------:R-:W-:-:S04]  /*1d90*/  FADD R3, R0, R7 ;  /* 0x0000000700037221 */ /* 0x000fc80000000000 */
[----:B------:R-:W-:Y:S01]  /*1da0*/  FADD R0, R3, R6 ;  /* 0x0000000603007221 */ /* 0x000fe20000000000 */
[----:B------:R-:W-:-:S03]  /*1db0*/  IMAD.SHL.U32 R3, R13, 0x800000, RZ ;  /* 0x008000000d037824 */ /* 0x000fc600078e00ff */
[----:B------:R-:W-:Y:S01]  /*1dc0*/  FADD R11, R0, R5 ;  /* 0x00000005000b7221 */ /* 0x000fe20000000000 */
[----:B---3--:R-:W-:-:S03]  /*1dd0*/  FMUL R3, R3, R22 ;  /* 0x0000001603037220 */ /* 0x008fc60000400000 */
        /* <DEDUP_REMOVED lines=14> */
.L_x_35902:
        /* <DEDUP_REMOVED lines=13> */
[----:B-1----:R-:W-:Y:S05]  /*1f90*/  CALL.REL.NOINC `($__internal_592_$__cuda_sm3x_div_rn_noftz_f32_slowpath) ;  /* 0x0000002000b47944 */ /* 0x002fea0003c00000 */
[----:B------:R-:W-:-:S07]  /*1fa0*/  MOV R12, R11 ;  /* 0x0000000b000c7202 */ /* 0x000fce0000000f00 */
.L_x_35849:
[----:B------:R-:W-:Y:S05]  /*1fb0*/  BSYNC.RECONVERGENT B3 ;  /* 0x0000000000037941 */ /* 0x000fea0003800200 */
.L_x_35848:
        /* <DEDUP_REMOVED lines=12> */
[----:B-1----:R-:W-:Y:S05]  /*2080*/  CALL.REL.NOINC `($__internal_592_$__cuda_sm3x_div_rn_noftz_f32_slowpath) ;  /* 0x0000002000787944 */ /* 0x002fea0003c00000 */
[----:B------:R-:W-:-:S07]  /*2090*/  IMAD.MOV.U32 R13, RZ, RZ, R11 ;  /* 0x000000ffff0d7224 */ /* 0x000fce00078e000b */
.L_x_35851:
[----:B------:R-:W-:Y:S05]  /*20a0*/  BSYNC.RECONVERGENT B3 ;  /* 0x0000000000037941 */ /* 0x000fea0003800200 */
.L_x_35850:
        /* <DEDUP_REMOVED lines=13> */
[----:B------:R-:W-:-:S07]  /*2180*/  MOV R18, R11 ;  /* 0x0000000b00127202 */ /* 0x000fce0000000f00 */
.L_x_35853:
[----:B------:R-:W-:Y:S05]  /*2190*/  BSYNC.RECONVERGENT B3 ;  /* 0x0000000000037941 */ /* 0x000fea0003800200 */
.L_x_35852:
        /* <DEDUP_REMOVED lines=12> */
[----:B-1----:R-:W-:Y:S05]  /*2260*/  CALL.REL.NOINC `($__internal_592_$__cuda_sm3x_div_rn_noftz_f32_slowpath) ;  /* 0x0000002000007944 */ /* 0x002fea0003c00000 */
[----:B------:R-:W-:-:S07]  /*2270*/  MOV R19, R11 ;  /* 0x0000000b00137202 */ /* 0x000fce0000000f00 */
.L_x_35855:
[----:B------:R-:W-:Y:S05]  /*2280*/  BSYNC.RECONVERGENT B3 ;  /* 0x0000000000037941 */ /* 0x000fea0003800200 */
.L_x_35854:
        /* <DEDUP_REMOVED lines=14> */
.L_x_35857:
[----:B------:R-:W-:Y:S05]  /*2370*/  BSYNC.RECONVERGENT B3 ;  /* 0x0000000000037941 */ /* 0x000fea0003800200 */
.L_x_35856:
        /* <DEDUP_REMOVED lines=14> */
.L_x_35859:
[----:B------:R-:W-:Y:S05]  /*2460*/  BSYNC.RECONVERGENT B3 ;  /* 0x0000000000037941 */ /* 0x000fea0003800200 */
.L_x_35858:
        /* <DEDUP_REMOVED lines=14> */
.L_x_35861:
[----:B------:R-:W-:Y:S05]  /*2550*/  BSYNC.RECONVERGENT B3 ;  /* 0x0000000000037941 */ /* 0x000fea0003800200 */
.L_x_35860:
        /* <DEDUP_REMOVED lines=14> */
.L_x_35863:
[----:B------:R-:W-:Y:S05]  /*2640*/  BSYNC.RECONVERGENT B3 ;  /* 0x0000000000037941 */ /* 0x000fea0003800200 */
.L_x_35862:
        /* <DEDUP_REMOVED lines=14> */
.L_x_35865:
[----:B------:R-:W-:Y:S05]  /*2730*/  BSYNC.RECONVERGENT B3 ;  /* 0x0000000000037941 */ /* 0x000fea0003800200 */
.L_x_35864:
        /* <DEDUP_REMOVED lines=14> */
.L_x_35867:
[----:B------:R-:W-:Y:S05]  /*2820*/  BSYNC.RECONVERGENT B3 ;  /* 0x0000000000037941 */ /* 0x000fea0003800200 */
.L_x_35866:
        /* <DEDUP_REMOVED lines=14> */
.L_x_35869:
[----:B------:R-:W-:Y:S05]  /*2910*/  BSYNC.RECONVERGENT B3 ;  /* 0x0000000000037941 */ /* 0x000fea0003800200 */
.L_x_35868:
        /* <DEDUP_REMOVED lines=14> */
.L_x_35871:
[----:B------:R-:W-:Y:S05]  /*2a00*/  BSYNC.RECONVERGENT B3 ;  /* 0x0000000000037941 */ /* 0x000fea0003800200 */
.L_x_35870:
        /* <DEDUP_REMOVED lines=14> */
.L_x_35873:
[----:B------:R-:W-:Y:S05]  /*2af0*/  BSYNC.RECONVERGENT B3 ;  /* 0x0000000000037941 */ /* 0x000fea0003800200 */
.L_x_35872:
        /* <DEDUP_REMOVED lines=14> */
.L_x_35875:
[----:B------:R-:W-:Y:S05]  /*2be0*/  BSYNC.RECONVERGENT B3 ;  /* 0x0000000000037941 */ /* 0x000fea0003800200 */
.L_x_35874:
[----:B------:R-:W0:Y:S01]  /*2bf0*/  LDC.64 R2, c[0x0][0x3b8] ;  /* 0x0000ee00ff027b82 */ /* 0x000e220000000a00 */
[----:B------:R-:W-:Y:S01]  /*2c00*/  BSSY.RECONVERGENT B1, `(.L_x_35876) ;  /* 0x000001e000017945 */ /* 0x000fe20003800200 */
[-C--:B0-----:R-:W-:Y:S02]  /*2c10*/  ISETP.GE.U32.AND P3, PT, R29, R2.reuse, PT ;  /* 0x000000021d00720c */ /* 0x081fe40003f66070 */
        /* <DEDUP_REMOVED lines=28> */
.L_x_35877:
[----:B------:R-:W-:Y:S05]  /*2de0*/  BSYNC.RECONVERGENT B1 ;  /* 0x0000000000017941 */ /* 0x000fea0003800200 */
.L_x_35876:
        /* <DEDUP_REMOVED lines=18> */
.L_x_35879:
[----:B------:R-:W-:Y:S05]  /*2f10*/  BSYNC.RECONVERGENT B1 ;  /* 0x0000000000017941 */ /* 0x000fea0003800200 */
.L_x_35878:
        /* <DEDUP_REMOVED lines=18> */
.L_x_35881:
[----:B------:R-:W-:Y:S05]  /*3040*/  BSYNC.RECONVERGENT B1 ;  /* 0x0000000000017941 */ /* 0x000fea0003800200 */
.L_x_35880:
        /* <DEDUP_REMOVED lines=18> */
.L_x_35883:
[----:B------:R-:W-:Y:S05]  /*3170*/  BSYNC.RECONVERGENT B1 ;  /* 0x0000000000017941 */ /* 0x000fea0003800200 */
.L_x_35882:
        /* <DEDUP_REMOVED lines=18> */
.L_x_35885:
[----:B------:R-:W-:Y:S05]  /*32a0*/  BSYNC.RECONVERGENT B1 ;  /* 0x0000000000017941 */ /* 0x000fea0003800200 */
.L_x_35884:
        /* <DEDUP_REMOVED lines=18> */
.L_x_35887:
[----:B------:R-:W-:Y:S05]  /*33d0*/  BSYNC.RECONVERGENT B1 ;  /* 0x0000000000017941 */ /* 0x000fea0003800200 */
.L_x_35886:
        /* <DEDUP_REMOVED lines=18> */
.L_x_35889:
[----:B------:R-:W-:Y:S05]  /*3500*/  BSYNC.RECONVERGENT B1 ;  /* 0x0000000000017941 */ /* 0x000fea0003800200 */
.L_x_35888:
[----:B------:R-:W-:-:S04]  /*3510*/  IADD3 R31, P0, PT, R33, R31, RZ ;  /* 0x0000001f211f7210 */ /* 0x000fc80007f1e0ff */
[----:B------:R-:W-:Y:S02]  /*3520*/  LEA.HI.X.SX32 R30, R33, R30, 0x1, P0 ;  /* 0x0000001e211e7211 */ /* 0x000fe400000f0eff */
[----:B------:R-:W-:-:S04]  /*3530*/  ISETP.GE.U32.AND P0, PT, R31, UR46, PT ;  /* 0x0000002e1f007c0c */ /* 0x000fc8000bf06070 */
[----:B------:R-:W-:-:S13]  /*3540*/  ISETP.GE.AND.EX P0, PT, R30, UR47, PT, P0 ;  /* 0x0000002f1e007c0c */ /* 0x000fda000bf06300 */
[----:B------:R-:W-:Y:S05]  /*3550*/  @!P0 BRA `(.L_x_35890) ;  /* 0xffffffcc00648947 */ /* 0x000fea000383ffff */
[----:B------:R-:W-:Y:S05]  /*3560*/  BSYNC B0 ;  /* 0x0000000000007941 */ /* 0x000fea0003800000 */
.L_x_35832:
[----:B------:R-:W-:Y:S05]  /*3570*/  EXIT ;  /* 0x000000000000794d */ /* 0x000fea0003800000 */
.L_x_35847:
[----:B------:R-:W-:Y:S01]  /*3580*/  HFMA2 R11, -RZ, RZ, 0, 1.847743988037109375e-06 ;  /* 0x0000001fff0b7431 */ /* 0x000fe200000001ff */
[----:B------:R-:W-:Y:S01]  /*3590*/  BSSY B1, `(.L_x_35891) ;  /* 0x0000006000017945 */ /* 0x000fe20003800000 */
[----:B------:R-:W-:Y:S01]  /*35a0*/  IMAD.MOV.U32 R12, RZ, RZ, 0x10 ;  /* 0x00000010ff0c7424 */ /* 0x000fe200078e00ff */
[----:B------:R-:W-:-:S07]  /*35b0*/  MOV R15, 0xffffffff ;  /* 0xffffffff000f7802 */ /* 0x000fce0000000f00 */
[----:B-1----:R-:W-:Y:S05]  /*35c0*/  WARPSYNC.COLLECTIVE R15, `(.L_x_35892) ;  /* 0x000000000f087348 */ /* 0x002fea0003c00000 */
[----:B------:R0:W2:Y:S02]  /*35d0*/  SHFL.BFLY P6, R14, R13, R12, R11 ;  /* 0x0c00000c0d0e7389 */ /* 0x0000a400000c000b */
[----:B012---:R-:W-:Y:S05]  /*35e0*/  ENDCOLLECTIVE ;  /* 0x000000000000791b */ /* 0x007fea0003800000 */
.L_x_35892:
[----:B------:R-:W-:Y:S05]  /*35f0*/  BSYNC B1 ;  /* 0x0000000000017941 */ /* 0x000fea0003800000 */
.L_x_35891:
        /* <DEDUP_REMOVED lines=8> */
.L_x_35893:
[----:B------:R-:W-:Y:S01]  /*3680*/  HFMA2 R12, -RZ, RZ, 0, 2.384185791015625e-07 ;  /* 0x00000004ff0c7431 */ /* 0x000fe200000001ff */
[----:B------:R-:W-:-:S04]  /*3690*/  FMNMX R0, R13, R14, !PT ;  /* 0x0000000e0d007209 */ /* 0x000fc80007800000 */
[----:B------:R-:W-:-:S07]  /*36a0*/  MOV R13, R0 ;  /* 0x00000000000d7202 */ /* 0x000fce0000000f00 */
[----:B------:R-:W-:Y:S05]  /*36b0*/  WARPSYNC.COLLECTIVE R15, `(.L_x_35894) ;  /* 0x000000000f087348 */ /* 0x000fea0003c00000 */
[----:B------:R0:W1:Y:S02]  /*36c0*/  SHFL.BFLY P6, R14, R13, R12, R11 ;  /* 0x0c00000c0d0e7389 */ /* 0x00006400000c000b */
[----:B01----:R-:W-:Y:S05]  /*36d0*/  ENDCOLLECTIVE ;  /* 0x000000000000791b */ /* 0x003fea0003800000 */
.L_x_35894:
[----:B------:R-:W-:Y:S02]  /*36e0*/  MOV R12, 0x2 ;  /* 0x00000002000c7802 */ /* 0x000fe40000000f00 */
[----:B------:R-:W-:-:S05]  /*36f0*/  FMNMX R2, R0, R14, !PT ;  /* 0x0000000e00027209 */ /* 0x000fca0007800000 */
[----:B------:R-:W-:-:S07]  /*3700*/  IMAD.MOV.U32 R13, RZ, RZ, R2 ;  /* 0x000000ffff0d7224 */ /* 0x000fce00078e0002 */
[----:B------:R-:W-:Y:S05]  /*3710*/  WARPSYNC.COLLECTIVE R15, `(.L_x_35895) ;  /* 0x000000000f087348 */ /* 0x000fea0003c00000 */
[----:B------:R0:W1:Y:S02]  /*3720*/  SHFL.BFLY P6, R14, R13, R12, R11 ;  /* 0x0c00000c0d0e7389 */ /* 0x00006400000c000b */
[----:B01----:R-:W-:Y:S05]  /*3730*/  ENDCOLLECTIVE ;  /* 0x000000000000791b */ /* 0x003fea0003800000 */
.L_x_35895:
[----:B------:R-:W-:Y:S01]  /*3740*/  HFMA2 R12, -RZ, RZ, 0, 5.9604644775390625e-08 ;  /* 0x00000001ff0c7431 */ /* 0x000fe200000001ff */
[----:B------:R-:W-:-:S04]  /*3750*/  FMNMX R3, R2, R14, !PT ;  /* 0x0000000e02037209 */ /* 0x000fc80007800000 */
[----:B------:R-:W-:-:S07]  /*3760*/  MOV R13, R3 ;  /* 0x00000003000d7202 */ /* 0x000fce0000000f00 */
[----:B------:R-:W-:Y:S05]  /*3770*/  WARPSYNC.COLLECTIVE R15, `(.L_x_35896) ;  /* 0x000000000f087348 */ /* 0x000fea0003c00000 */
[----:B------:R0:W1:Y:S02]  /*3780*/  SHFL.BFLY P6, R14, R13, R12, R11 ;  /* 0x0c00000c0d0e7389 */ /* 0x00006400000c000b */
[----:B01----:R-:W-:Y:S05]  /*3790*/  ENDCOLLECTIVE ;  /* 0x000000000000791b */ /* 0x003fea0003800000 */
.L_x_35896:
[----:B------:R-:W-:-:S05]  /*37a0*/  FMNMX R14, R3, R14, !PT ;  /* 0x0000000e030e7209 */ /* 0x000fca0007800000 */
[C---:B------:R-:W-:Y:S01]  /*37b0*/  FADD R0, -R14.reuse, R5 ;  /* 0x000000050e007221 */ /* 0x040fe20000000100 */
        /* <DEDUP_REMOVED lines=117> */
[----:B------:R-:W-:-:S05]  /*3f10*/  MOV R15, 0xffffffff ;  /* 0xffffffff000f7802 */ /* 0x000fca0000000f00 */
[----:B------:R-:W0:Y:S02]  /*3f20*/  MUFU.EX2 R2, R2 ;  /* 0x0000000200027308 */ /* 0x000e240000000800 */
[----:B0-----:R-:W-:Y:S01]  /*3f30*/  FMUL R3, R3, R2 ;  /* 0x0000000203037220 */ /* 0x001fe20000400000 */
[----:B------:R-:W-:Y:S01]  /*3f40*/  SHF.L.U32 R2, R11, 0x17, RZ ;  /* 0x000000170b027819 */ /* 0x000fe200000006ff */
[----:B------:R-:W-:-:S04]  /*3f50*/  FADD R11, R23, -12583039 ;  /* 0xcb40007f170b7421 */ /* 0x000fc80000000000 */
[----:B------:R-:W-:Y:S01]  /*3f60*/  FFMA R11, R14, 1.4426950216293334961, -R11 ;  /* 0x3fb8aa3b0e0b7823 */ /* 0x000fe2000000080b */
[----:B------:R-:W-:-:S03]  /*3f70*/  FMUL R2, R2, R13 ;  /* 0x0000000d02027220 */ /* 0x000fc60000400000 */
        /* <DEDUP_REMOVED lines=22> */
.L_x_35897:
[----:B------:R-:W-:Y:S02]  /*40e0*/  IMAD.MOV.U32 R12, RZ, RZ, 0x8 ;  /* 0x00000008ff0c7424 */ /* 0x000fe400078e00ff */
[----:B------:R-:W-:-:S05]  /*40f0*/  FADD R22, R13, R14 ;  /* 0x0000000e0d167221 */ /* 0x000fca0000000000 */
[----:B------:R-:W-:-:S07]  /*4100*/  MOV R13, R22 ;  /* 0x00000016000d7202 */ /* 0x000fce0000000f00 */
[----:B------:R-:W-:Y:S05]  /*4110*/  WARPSYNC.COLLECTIVE R15, `(.L_x_35898) ;  /* 0x000000000f087348 */ /* 0x000fea0003c00000 */
[----:B------:R0:W1:Y:S02]  /*4120*/  SHFL.BFLY P6, R14, R13, R12, R11 ;  /* 0x0c00000c0d0e7389 */ /* 0x00006400000c000b */
[----:B01----:R-:W-:Y:S05]  /*4130*/  ENDCOLLECTIVE ;  /* 0x000000000000791b */ /* 0x003fea0003800000 */
.L_x_35898:
[----:B------:R-:W-:Y:S02]  /*4140*/  HFMA2 R12, -RZ, RZ, 0, 2.384185791015625e-07 ;  /* 0x00000004ff0c7431 */ /* 0x000fe400000001ff */
[----:B------:R-:W-:-:S05]  /*4150*/  FADD R23, R22, R14 ;  /* 0x0000000e16177221 */ /* 0x000fca0000000000 */
[----:B------:R-:W-:-:S07]  /*4160*/  MOV R13, R23 ;  /* 0x00000017000d7202 */ /* 0x000fce0000000f00 */
[----:B------:R-:W-:Y:S05]  /*4170*/  WARPSYNC.COLLECTIVE R15, `(.L_x_35899) ;  /* 0x000000000f087348 */ /* 0x000fea0003c00000 */
[----:B------:R0:W1:Y:S02]  /*4180*/  SHFL.BFLY P6, R14, R13, R12, R11 ;  /* 0x0c00000c0d0e7389 */ /* 0x00006400000c000b */
[----:B01----:R-:W-:Y:S05]  /*4190*/  ENDCOLLECTIVE ;  /* 0x000000000000791b */ /* 0x003fea0003800000 */
.L_x_35899:
[----:B------:R-:W-:Y:S02]  /*41a0*/  IMAD.MOV.U32 R12, RZ, RZ, 0x2 ;  /* 0x00000002ff0c7424 */ /* 0x000fe400078e00ff */
[----:B------:R-:W-:-:S05]  /*41b0*/  FADD R34, R23, R14 ;  /* 0x0000000e17227221 */ /* 0x000fca0000000000 */
[----:B------:R-:W-:-:S07]  /*41c0*/  MOV R13, R34 ;  /* 0x00000022000d7202 */ /* 0x000fce0000000f00 */
[----:B------:R-:W-:Y:S05]  /*41d0*/  WARPSYNC.COLLECTIVE R15, `(.L_x_35900) ;  /* 0x000000000f087348 */ /* 0x000fea0003c00000 */
[----:B------:R0:W1:Y:S02]  /*41e0*/  SHFL.BFLY P6, R14, R13, R12, R11 ;  /* 0x0c00000c0d0e7389 */ /* 0x00006400000c000b */
[----:B01----:R-:W-:Y:S05]  /*41f0*/  ENDCOLLECTIVE ;  /* 0x000000000000791b */ /* 0x003fea0003800000 */
.L_x_35900:
[----:B------:R-:W-:Y:S02]  /*4200*/  HFMA2 R12, -RZ, RZ, 0, 5.9604644775390625e-08 ;  /* 0x00000001ff0c7431 */ /* 0x000fe400000001ff */
[----:B------:R-:W-:-:S05]  /*4210*/  FADD R35, R34, R14 ;  /* 0x0000000e22237221 */ /* 0x000fca0000000000 */
[----:B------:R-:W-:-:S07]  /*4220*/  MOV R13, R35 ;  /* 0x00000023000d7202 */ /* 0x000fce0000000f00 */
[----:B------:R-:W-:Y:S05]  /*4230*/  WARPSYNC.COLLECTIVE R15, `(.L_x_35901) ;  /* 0x000000000f087348 */ /* 0x000fea0003c00000 */
[----:B------:R0:W1:Y:S02]  /*4240*/  SHFL.BFLY P6, R14, R13, R12, R11 ;  /* 0x0c00000c0d0e7389 */ /* 0x00006400000c000b */
[----:B01----:R-:W-:Y:S05]  /*4250*/  ENDCOLLECTIVE ;  /* 0x000000000000791b */ /* 0x003fea0003800000 */
.L_x_35901:
[----:B------:R-:W-:Y:S05]  /*4260*/  BRA `(.L_x_35902) ;  /* 0xffffffdc00147947 */ /* 0x000fea000383ffff */
        .weak           $__internal_592_$__cuda_sm3x_div_rn_noftz_f32_slowpath
        .type           $__internal_592_$__cuda_sm3x_div_rn_noftz_f32_slowpath,@function
        .size           $__internal_592_$__cuda_sm3x_div_rn_noftz_f32_slowpath,(.L_x_37969 - $__internal_592_$__cuda_sm3x_div_rn_noftz_f32_slowpath)
$__internal_592_$__cuda_sm3x_div_rn_noftz_f32_slowpath:
        /* <DEDUP_REMOVED lines=34> */
.L_x_35904:
        /* <DEDUP_REMOVED lines=51> */
.L_x_35911:
[----:B------:R-:W-:-:S04]  /*47c0*/  LOP3.LUT R11, R11, 0x80000000, RZ, 0xc0, !PT ;  /* 0x800000000b0b7812 */ /* 0x000fc800078ec0ff */
[----:B------:R-:W-:Y:S01]  /*47d0*/  LOP3.LUT R11, R11, 0x7f800000, RZ, 0xfc, !PT ;  /* 0x7f8000000b0b7812 */ /* 0x000fe200078efcff */
[----:B------:R-:W-:Y:S06]  /*47e0*/  BRA `(.L_x_35912) ;  /* 0x0000000000047947 */ /* 0x000fec0003800000 */
.L_x_35910:
[----:B------:R-:W-:-:S07]  /*47f0*/  LEA R11, R36, R11, 0x17 ;  /* 0x0000000b240b7211 */ /* 0x000fce00078eb8ff */
.L_x_35912:
[----:B------:R-:W-:Y:S05]  /*4800*/  BSYNC.RECONVERGENT B2 ;  /* 0x0000000000027941 */ /* 0x000fea0003800200 */
.L_x_35909:
[----:B------:R-:W-:Y:S05]  /*4810*/  BRA `(.L_x_35913) ;  /* 0x0000000000207947 */ /* 0x000fea0003800000 */
.L_x_35908:
[----:B------:R-:W-:-:S04]  /*4820*/  LOP3.LUT R11, R14, 0x80000000, R11, 0x48, !PT ;  /* 0x800000000e0b7812 */ /* 0x000fc800078e480b */
[----:B------:R-:W-:Y:S01]  /*4830*/  LOP3.LUT R11, R11, 0x7f800000, RZ, 0xfc, !PT ;  /* 0x7f8000000b0b7812 */ /* 0x000fe200078efcff */
[----:B------:R-:W-:Y:S06]  /*4840*/  BRA `(.L_x_35913) ;  /* 0x0000000000147947 */ /* 0x000fec0003800000 */
.L_x_35907:
[----:B------:R-:W-:Y:S01]  /*4850*/  LOP3.LUT R11, R14, 0x80000000, R11, 0x48, !PT ;  /* 0x800000000e0b7812 */ /* 0x000fe200078e480b */
[----:B------:R-:W-:Y:S06]  /*4860*/  BRA `(.L_x_35913) ;  /* 0x00000000000c7947 */ /* 0x000fec0003800000 */
.L_x_35906:
[----:B------:R-:W0:Y:S01]  /*4870*/  MUFU.RSQ R11, -QNAN ;  /* 0xffc00000000b7908 */ /* 0x000e220000001400 */
[----:B------:R-:W-:Y:S05]  /*4880*/  BRA `(.L_x_35913) ;  /* 0x0000000000047947 */ /* 0x000fea0003800000 */
.L_x_35905:
[----:B------:R-:W-:-:S07]  /*4890*/  FADD.FTZ R11, R11, R14 ;  /* 0x0000000e0b0b7221 */ /* 0x000fce0000010000 */
.L_x_35913:
[----:B------:R-:W-:Y:S05]  /*48a0*/  BSYNC.RECONVERGENT B1 ;  /* 0x0000000000017941 */ /* 0x000fea0003800200 */
.L_x_35903:
[----:B------:R-:W-:Y:S01]  /*48b0*/  HFMA2 R15, -RZ, RZ, 0, 0 ;  /* 0x00000000ff0f7431 */ /* 0x000fe200000001ff */
[----:B------:R-:W-:-:S04]  /*48c0*/  MOV R14, R34 ;  /* 0x00000022000e7202 */ /* 0x000fc80000000f00 */
[----:B0-----:R-:W-:Y:S05]  /*48d0*/  RET.REL.NODEC R14 `(_Z15SoftmaxWarpImplI24ElementwiseScaleMaskLoadIffbE11DirectStoreIffEfLi2ELi14ELi32ELi1ELb1EL9Algorithm0EEvT_T0_ll) ;  /* 0xffffffb40ec87950 */ /* 0x001fea0003c3ffff */
.L_x_35914:
        /* <DEDUP_REMOVED lines=10> */
.L_x_37969:


//--------------------- .text._Z15SoftmaxWarpImplI24ElementwiseScaleMaskLoadIffbE11DirectStoreIffEfLi2ELi14ELi32ELi1ELb0EL9Algorithm0EEvT_T0_ll --------------------------
	.section	.text._Z15SoftmaxWarpImplI24ElementwiseScaleMaskLoadIffbE11DirectStoreIffEfLi2ELi14ELi32ELi1ELb0EL9Algorithm0EEvT_T0_ll,"ax",@progbits
	.align	128
        .global         _Z15SoftmaxWarpImplI24ElementwiseScaleMaskLoadIffbE11DirectStoreIffEfLi2ELi14ELi32ELi1ELb0EL9Algorithm0EEvT_T0_ll
        .type           _Z15SoftmaxWarpImplI24ElementwiseScaleMaskLoadIffbE11DirectStoreIffEfLi2ELi14ELi32ELi1ELb0EL9Algorithm0EEvT_T0_ll,@function
        .size           _Z15SoftmaxWarpImplI24ElementwiseScaleMaskLoadIffbE11DirectStoreIffEfLi2ELi14ELi32ELi1ELb0EL9Algorithm0EEvT_T0_ll,(.L_x_37970 - _Z15SoftmaxWarpImplI24ElementwiseScaleMaskLoadIffbE11DirectStoreIffEfLi2ELi14ELi32ELi1ELb0EL9Algorithm0EEvT_T0_ll)
        .other          _Z15SoftmaxWarpImplI24ElementwiseScaleMaskLoadIffbE11DirectStoreIffEfLi2ELi14ELi32ELi1ELb0EL9Algorithm0EEvT_T0_ll,@"STO_CUDA_ENTRY STV_DEFAULT"
_Z15SoftmaxWarpImplI24ElementwiseScaleMaskLoadIffbE11DirectStoreIffEfLi2ELi14ELi32ELi1ELb0EL9Algorithm0EEvT_T0_ll:
.text._Z15SoftmaxWarpImplI24ElementwiseScaleMaskLoadIffbE11DirectStoreIffEfLi2ELi14ELi32ELi1ELb0EL9Algorithm0EEvT_T0_ll:
        /* <DEDUP_REMOVED lines=24> */
.L_x_35915:
        /* <DEDUP_REMOVED lines=14> */
.L_x_35945:
[----:B-1----:R-:W1:Y:S01]  /*0260*/  LDC.64 R4, c[0x0][0x390] ;  /* 0x0000e400ff047b82 */ /* 0x002e620000000a00 */
[----:B------:R-:W-:Y:S01]  /*0270*/  MOV R2, R22 ;  /* 0x0000001600027202 */ /* 0x000fe20000000f00 */
[----:B------:R-:W-:Y:S01]  /*0280*/  IMAD.MOV.U32 R3, RZ, RZ, RZ ;  /* 0x000000ffff037224 */ /* 0x000fe200078e00ff */
[----:B--2---:R-:W-:Y:S02]  /*0290*/  R2UR UR4, R20 ;  /* 0x00000000140472ca */ /* 0x004fe400000e0000 */
[----:B------:R-:W-:Y:S01]  /*02a0*/  R2UR UR5, R21 ;  /* 0x00000000150572ca */ /* 0x000fe200000e0000 */
[-C--:B-1----:R-:W-:Y:S02]  /*02b0*/  IMAD R0, R23, R4.reuse, RZ ;  /* 0x0000000417007224 */ /* 0x082fe400078e02ff */
[----:B------:R-:W-:-:S04]  /*02c0*/  IMAD.WIDE.U32 R2, R24, R4, R2 ;  /* 0x0000000418027225 */ /* 0x000fc800078e0002 */
[----:B------:R-:W-:Y:S01]  /*02d0*/  IMAD R5, R24, R5, R0 ;  /* 0x0000000518057224 */ /* 0x000fe200078e0200 */
[C---:B------:R-:W-:Y:S02]  /*02e0*/  IADD3 R26, P0, PT, R2.reuse, 0x40, RZ ;  /* 0x00000040021a7810 */ /* 0x040fe40007f1e0ff */
[----:B------:R-:W-:Y:S02]  /*02f0*/  IADD3 R10, P1, PT, R2, 0x80, RZ ;  /* 0x00000080020a7810 */ /* 0x000fe40007f3e0ff */
[----:B------:R-:W-:-:S04]  /*0300*/  IADD3 R3, PT, PT, R3, R5, RZ ;  /* 0x0000000503037210 */ /* 0x000fc80007ffe0ff */
[-C--:B------:R-:W-:Y:S02]  /*0310*/  IADD3.X R27, PT, PT, RZ, R3.reuse, RZ, P0, !PT ;  /* 0x00000003ff1b7210 */ /* 0x080fe400007fe4ff */
[----:B------:R-:W-:Y:S02]  /*0320*/  IADD3 R14, P2, PT, R2, 0x100, RZ ;  /* 0x00000100020e7810 */ /* 0x000fe40007f5e0ff */
[----:B------:R-:W-:Y:S02]  /*0330*/  LEA.HI R26, P0, R27, R26, RZ, 0x1 ;  /* 0x0000001a1b1a7211 */ /* 0x000fe400078108ff */
[----:B------:R-:W-:Y:S02]  /*0340*/  IADD3.X R15, PT, PT, RZ, R3, RZ, P1, !PT ;  /* 0x00000003ff0f7210 */ /* 0x000fe40000ffe4ff */
[----:B------:R-:W-:Y:S01]  /*0350*/  LOP3.LUT R4, R26, 0xfffffffe, RZ, 0xc0, !PT ;  /* 0xfffffffe1a047812 */ /* 0x000fe200078ec0ff */
[----:B------:R-:W-:Y:S01]  /*0360*/  IMAD.X R27, RZ, RZ, R27, P0 ;  /* 0x000000ffff1b7224 */ /* 0x000fe200000e061b */
[----:B------:R-:W-:-:S02]  /*0370*/  IADD3 R11, P1, PT, R2, 0xc0, RZ ;  /* 0x000000c0020b7810 */ /* 0x000fc40007f3e0ff */
[----:B------:R-:W-:Y:S02]  /*0380*/  IADD3 R4, P0, PT, R4, UR38, RZ ;  /* 0x0000002604047c10 */ /* 0x000fe4000ff1e0ff */
[----:B------:R-:W-:Y:S01]  /*0390*/  IADD3.X R17, PT, PT, RZ, R3, RZ, P2, !PT ;  /* 0x00000003ff117210 */ /* 0x000fe200017fe4ff */
[----:B------:R-:W-:Y:S01]  /*03a0*/  IMAD.X R18, RZ, RZ, R3, P1 ;  /* 0x000000ffff127224 */ /* 0x000fe200008e0603 */
[----:B------:R-:W-:Y:S02]  /*03b0*/  IADD3.X R5, PT, PT, R27, UR39, RZ, P0, !PT ;  /* 0x000000271b057c10 */ /* 0x000fe400087fe4ff */
[----:B------:R-:W-:Y:S02]  /*03c0*/  LEA.HI R10, P0, R15, R10, RZ, 0x1 ;  /* 0x0000000a0f0a7211 */ /* 0x000fe400078108ff */
[----:B------:R-:W-:Y:S01]  /*03d0*/  LEA.HI R14, P1, R17, R14, RZ, 0x1 ;  /* 0x0000000e110e7211 */ /* 0x000fe200078308ff */
[----:B------:R1:W2:Y:S01]  /*03e0*/  LDG.E.U16 R13, desc[UR4][R4.64] ;  /* 0x00000004040d7981 */ /* 0x0002a2000c1e1500 */
[----:B------:R-:W-:-:S02]  /*03f0*/  LOP3.LUT R6, R10, 0xfffffffe, RZ, 0xc0, !PT ;  /* 0xfffffffe0a067812 */ /* 0x000fc400078ec0ff */
[----:B------:R-:W-:Y:S02]  /*0400*/  R2UR UR6, R20 ;  /* 0x00000000140672ca */ /* 0x000fe400000e0000 */
[----:B------:R-:W-:Y:S01]  /*0410*/  R2UR UR7, R21 ;  /* 0x00000000150772ca */ /* 0x000fe200000e0000 */
[----:B------:R-:W-:Y:S01]  /*0420*/  IMAD.X R17, RZ, RZ, R17, P1 ;  /* 0x000000ffff117224 */ /* 0x000fe200008e0611 */
[----:B------:R-:W-:Y:S02]  /*0430*/  IADD3.X R15, PT, PT, RZ, R15, RZ, P0, !PT ;  /* 0x0000000fff0f7210 */ /* 0x000fe400007fe4ff */
[----:B------:R-:W-:Y:S02]  /*0440*/  IADD3 R6, P0, PT, R6, UR38, RZ ;  /* 0x0000002606067c10 */ /* 0x000fe4000ff1e0ff */
[----:B-1----:R-:W-:Y:S02]  /*0450*/  LOP3.LUT R4, R14, 0xfffffffe, RZ, 0xc0, !PT ;  /* 0xfffffffe0e047812 */ /* 0x002fe400078ec0ff */
[----:B------:R-:W-:-:S02]  /*0460*/  IADD3.X R7, PT, PT, R15, UR39, RZ, P0, !PT ;  /* 0x000000270f077c10 */ /* 0x000fc400087fe4ff */
[----:B------:R-:W-:Y:S02]  /*0470*/  IADD3 R4, P1, PT, R4, UR38, RZ ;  /* 0x0000002604047c10 */ /* 0x000fe4000ff3e0ff */
[----:B------:R-:W-:Y:S01]  /*0480*/  LEA.HI R11, P0, R18, R11, RZ, 0x1 ;  /* 0x0000000b120b7211 */ /* 0x000fe200078108ff */
[----:B------:R-:W3:Y:S01]  /*0490*/  LDG.E.U16 R6, desc[UR4][R6.64] ;  /* 0x0000000406067981 */ /* 0x000ee2000c1e1500 */
[----:B------:R-:W-:Y:S02]  /*04a0*/  IADD3.X R5, PT, PT, R17, UR39, RZ, P1, !PT ;  /* 0x0000002711057c10 */ /* 0x000fe40008ffe4ff */
[----:B------:R-:W-:Y:S02]  /*04b0*/  LOP3.LUT R8, R11, 0xfffffffe, RZ, 0xc0, !PT ;  /* 0xfffffffe0b087812 */ /* 0x000fe400078ec0ff */
[----:B------:R-:W-:Y:S02]  /*04c0*/  IADD3.X R18, PT, PT, RZ, R18, RZ, P0, !PT ;  /* 0x00000012ff127210 */ /* 0x000fe400007fe4ff */
[----:B------:R-:W-:Y:S01]  /*04d0*/  IADD3 R8, P0, PT, R8, UR38, RZ ;  /* 0x0000002608087c10 */ /* 0x000fe2000ff1e0ff */
[----:B------:R-:W4:Y:S03]  /*04e0*/  LDG.E.U16 R7, desc[UR6][R4.64] ;  /* 0x0000000604077981 */ /* 0x000f26000c1e1500 */
[----:B------:R-:W-:-:S02]  /*04f0*/  IADD3.X R9, PT, PT, R18, UR39, RZ, P0, !PT ;  /* 0x0000002712097c10 */ /* 0x000fc400087fe4ff */
[----:B------:R-:W-:Y:S02]  /*0500*/  IADD3 R16, P0, PT, R2, 0x140, RZ ;  /* 0x0000014002107810 */ /* 0x000fe40007f1e0ff */
[----:B------:R-:W-:Y:S01]  /*0510*/  SHF.L.U64.HI R12, R26, 0x2, R27 ;  /* 0x000000021a0c7819 */ /* 0x000fe2000001021b */
[----:B------:R1:W5:Y:S01]  /*0520*/  LDG.E.U16 R8, desc[UR4][R8.64] ;  /* 0x0000000408087981 */ /* 0x000362000c1e1500 */
[----:B------:R-:W-:-:S04]  /*0530*/  IADD3.X R19, PT, PT, RZ, R3, RZ, P0, !PT ;  /* 0x00000003ff137210 */ /* 0x000fc800007fe4ff */
[----:B------:R-:W-:Y:S02]  /*0540*/  LEA.HI R16, P0, R19, R16, RZ, 0x1 ;  /* 0x0000001013107211 */ /* 0x000fe400078108ff */
[C---:B------:R-:W-:Y:S02]  /*0550*/  SHF.L.U64.HI R28, R10.reuse, 0x2, R15 ;  /* 0x000000020a1c7819 */ /* 0x040fe4000001020f */
[----:B------:R-:W-:Y:S01]  /*0560*/  SHF.L.U32 R15, R10, 0x2, RZ ;  /* 0x000000020a0f7819 */ /* 0x000fe200000006ff */
[----:B-1----:R-:W-:-:S03]  /*0570*/  IMAD.X R9, RZ, RZ, R19, P0 ;  /* 0x000000ffff097224 */ /* 0x002fc600000e0613 */
[----:B------:R-:W-:Y:S02]  /*0580*/  LOP3.LUT R15, R15, 0xfffffff8, RZ, 0xc0, !PT ;  /* 0xfffffff80f0f7812 */ /* 0x000fe400078ec0ff */
[C---:B------:R-:W-:Y:S02]  /*0590*/  SHF.L.U32 R32, R11.reuse, 0x2, RZ ;  /* 0x000000020b207819 */ /* 0x040fe400000006ff */
[----:B------:R-:W-:Y:S02]  /*05a0*/  SHF.L.U64.HI R18, R11, 0x2, R18 ;  /* 0x000000020b127819 */ /* 0x000fe40000010212 */
[----:B------:R-:W-:Y:S02]  /*05b0*/  LOP3.LUT R32, R32, 0xfffffff8, RZ, 0xc0, !PT ;  /* 0xfffffff820207812 */ /* 0x000fe400078ec0ff */
[----:B------:R-:W-:Y:S02]  /*05c0*/  R2UR UR8, R20 ;  /* 0x00000000140872ca */ /* 0x000fe400000e0000 */
[----:B------:R-:W-:-:S02]  /*05d0*/  R2UR UR9, R21 ;  /* 0x00000000150972ca */ /* 0x000fc400000e0000 */
[----:B------:R-:W-:Y:S02]  /*05e0*/  SHF.L.U64.HI R17, R14, 0x2, R17 ;  /* 0x000000020e117819 */ /* 0x000fe40000010211 */
[----:B--2---:R-:W-:-:S04]  /*05f0*/  PRMT R0, R13, 0x7771, RZ ;  /* 0x000077710d007816 */ /* 0x004fc800000000ff */
[----:B------:R-:W-:Y:S02]  /*0600*/  ISETP.NE.AND P2, PT, R0, RZ, PT ;  /* 0x000000ff0000720c */ /* 0x000fe40003f45270 */
[----:B------:R-:W-:Y:S02]  /*0610*/  SHF.L.U32 R0, R26, 0x2, RZ ;  /* 0x000000021a007819 */ /* 0x000fe400000006ff */
[----:B------:R-:W-:Y:S02]  /*0620*/  LOP3.LUT R26, R16, 0xfffffffe, RZ, 0xc0, !PT ;  /* 0xfffffffe101a7812 */ /* 0x000fe400078ec0ff */
[----:B------:R-:W-:Y:S02]  /*0630*/  LOP3.LUT R4, R0, 0xfffffff8, RZ, 0xc0, !PT ;  /* 0xfffffff800047812 */ /* 0x000fe400078ec0ff */
[----:B------:R-:W-:Y:S02]  /*0640*/  IADD3 R26, P1, PT, R26, UR38, RZ ;  /* 0x000000261a1a7c10 */ /* 0x000fe4000ff3e0ff */
[----:B------:R-:W-:-:S02]  /*0650*/  IADD3 R4, P0, PT, R4, UR36, RZ ;  /* 0x0000002404047c10 */ /* 0x000fc4000ff1e0ff */
[----:B------:R-:W-:Y:S02]  /*0660*/  IADD3.X R27, PT, PT, R9, UR39, RZ, P1, !PT ;  /* 0x00000027091b7c10 */ /* 0x000fe40008ffe4ff */
[----:B---3--:R-:W-:Y:S02]  /*0670*/  PRMT R0, R6, 0x7771, RZ ;  /* 0x0000777106007816 */ /* 0x008fe400000000ff */
[----:B----4-:R-:W-:-:S04]  /*0680*/  PRMT R10, R7, 0x7771, RZ ;  /* 0x00007771070a7816 */ /* 0x010fc800000000ff */
[----:B------:R-:W-:Y:S02]  /*0690*/  ISETP.NE.AND P5, PT, R10, RZ, PT ;  /* 0x000000ff0a00720c */ /* 0x000fe40003fa5270 */
[----:B------:R-:W-:Y:S02]  /*06a0*/  IADD3 R10, P1, PT, R15, UR36, RZ ;  /* 0x000000240f0a7c10 */ /* 0x000fe4000ff3e0ff */
[----:B------:R-:W-:Y:S02]  /*06b0*/  @P2 R2UR UR6, R20 ;  /* 0x00000000140622ca */ /* 0x000fe400000e0000 */
[----:B------:R-:W-:Y:S02]  /*06c0*/  @P2 R2UR UR7, R21 ;  /* 0x00000000150722ca */ /* 0x000fe400000e0000 */
[----:B------:R-:W-:Y:S02]  /*06d0*/  IADD3.X R5, PT, PT, R12, UR37, RZ, P0, !PT ;  /* 0x000000250c057c10 */ /* 0x000fe400087fe4ff */
[----:B------:R-:W-:-:S02]  /*06e0*/  ISETP.NE.AND P0, PT, R0, RZ, PT ;  /* 0x000000ff0000720c */ /* 0x000fc40003f05270 */
[----:B------:R-:W-:Y:S01]  /*06f0*/  IADD3.X R11, PT, PT, R28, UR37, RZ, P1, !PT ;  /* 0x000000251c0b7c10 */ /* 0x000fe20008ffe4ff */
[----:B------:R-:W-:Y:S01]  /*0700*/  IMAD.SHL.U32 R28, R14, 0x4, RZ ;  /* 0x000000040e1c7824 */ /* 0x000fe200078e00ff */
[----:B------:R-:W-:Y:S01]  /*0710*/  IADD3 R32, P1, PT, R32, UR36, RZ ;  /* 0x0000002420207c10 */ /* 0x000fe2000ff3e0ff */
[----:B------:R-:W2:Y:S01]  /*0720*/  LDG.E.U16 R0, desc[UR8][R26.64] ;  /* 0x000000081a007981 */ /* 0x000ea2000c1e1500 */
[----:B------:R-:W-:Y:S02]  /*0730*/  @P5 R2UR UR10, R20 ;  /* 0x00000000140a52ca */ /* 0x000fe400000e0000 */
[----:B------:R-:W-:Y:S01]  /*0740*/  LOP3.LUT R28, R28, 0xfffffff8, RZ, 0xc0, !PT ;  /* 0xfffffff81c1c7812 */ /* 0x000fe200078ec0ff */
[----:B------:R-:W3:Y:S01]  /*0750*/  @P2 LDG.E R34, desc[UR6][R4.64+0x4] ;  /* 0x0000040604222981 */ /* 0x000ee2000c1e1900 */
[----:B------:R-:W-:Y:S02]  /*0760*/  @P5 R2UR UR11, R21 ;  /* 0x00000000150b52ca */ /* 0x000fe400000e0000 */
[----:B------:R-:W-:Y:S01]  /*0770*/  IADD3.X R33, PT, PT, R18, UR37, RZ, P1, !PT ;  /* 0x0000002512217c10 */ /* 0x000fe20008ffe4ff */
[----:B------:R1:W4:Y:S01]  /*0780*/  LDG.E R12, desc[UR4][R4.64] ;  /* 0x00000004040c7981 */ /* 0x000322000c1e1900 */
[----:B------:R-:W-:-:S02]  /*0790*/  IADD3 R28, P1, PT, R28, UR36, RZ ;  /* 0x000000241c1c7c10 */ /* 0x000fc4000ff3e0ff */
[----:B------:R-:W-:Y:S01]  /*07a0*/  @P0 R2UR UR6, R20 ;  /* 0x00000000140602ca */ /* 0x000fe200000e0000 */
[----:B------:R-:W4:Y:S01]  /*07b0*/  LDG.E R14, desc[UR4][R10.64] ;  /* 0x000000040a0e7981 */ /* 0x000f22000c1e1900 */
[----:B------:R-:W-:Y:S02]  /*07c0*/  @P0 R2UR UR7, R21 ;  /* 0x00000000150702ca */ /* 0x000fe400000e0000 */
[----:B------:R-:W-:Y:S02]  /*07d0*/  IADD3.X R29, PT, PT, R17, UR37, RZ, P1, !PT ;  /* 0x00000025111d7c10 */ /* 0x000fe40008ffe4ff */
[----:B-----5:R-:W-:Y:S01]  /*07e0*/  PRMT R19, R8, 0x7771, RZ ;  /* 0x0000777108137816 */ /* 0x020fe200000000ff */
[----:B-1----:R-:W3:Y:S02]  /*07f0*/  LDC.64 R4, c[0x0][0x398] ;  /* 0x0000e600ff047b82 */ /* 0x002ee40000000a00 */
[----:B------:R-:W5:Y:S06]  /*0800*/  @P5 LDG.E R40, desc[UR10][R28.64+0x4] ;  /* 0x0000040a1c285981 */ /* 0x000f6c000c1e1900 */
[----:B------:R1:W4:Y:S01]  /*0810*/  @P0 LDG.E R36, desc[UR6][R10.64+0x4] ;  /* 0x000004060a240981 */ /* 0x000322000c1e1900 */
[----:B------:R-:W-:-:S03]  /*0820*/  ISETP.NE.AND P4, PT, R19, RZ, PT ;  /* 0x000000ff1300720c */ /* 0x000fc60003f85270 */
[----:B------:R0:W4:Y:S01]  /*0830*/  LDG.E R30, desc[UR4][R28.64] ;  /* 0x000000041c1e7981 */ /* 0x000122000c1e1900 */
[----:B------:R-:W1:Y:S09]  /*0840*/  LDCU UR4, c[0x0][0x398] ;  /* 0x00007300ff0477ac */ /* 0x000e720008000800 */
[----:B------:R-:W-:-:S02]  /*0850*/  @P4 R2UR UR8, R20 ;  /* 0x00000000140842ca */ /* 0x000fc400000e0000 */
[----:B------:R-:W-:Y:S02]  /*0860*/  @P4 R2UR UR9, R21 ;  /* 0x00000000150942ca */ /* 0x000fe400000e0000 */
[----:B------:R-:W-:Y:S02]  /*0870*/  PRMT R13, R13, 0x7770, RZ ;  /* 0x000077700d0d7816 */ /* 0x000fe400000000ff */
[----:B------:R-:W-:Y:S02]  /*0880*/  PRMT R6, R6, 0x7770, RZ ;  /* 0x0000777006067816 */ /* 0x000fe400000000ff */
[----:B------:R-:W-:Y:S02]  /*0890*/  ISETP.NE.AND P3, PT, R13, RZ, PT ;  /* 0x000000ff0d00720c */ /* 0x000fe40003f65270 */
[----:B-1----:R-:W-:-:S05]  /*08a0*/  MOV R10, UR4 ;  /* 0x00000004000a7c02 */ /* 0x002fca0008000f00 */
[----:B------:R-:W4:Y:S01]  /*08b0*/  @P4 LDG.E R38, desc[UR8][R32.64+0x4] ;  /* 0x0000040820264981 */ /* 0x000f22000c1e1900 */
[----:B------:R-:W-:Y:S02]  /*08c0*/  ISETP.NE.AND P1, PT, R6, RZ, PT ;  /* 0x000000ff0600720c */ /* 0x000fe40003f25270 */
[----:B------:R-:W-:Y:S02]  /*08d0*/  MOV R26, UR4 ;  /* 0x00000004001a7c02 */ /* 0x000fe40008000f00 */
[----:B------:R-:W-:Y:S02]  /*08e0*/  R2UR UR6, R20 ;  /* 0x00000000140672ca */ /* 0x000fe400000e0000 */
[----:B------:R-:W-:Y:S02]  /*08f0*/  R2UR UR7, R21 ;  /* 0x00000000150772ca */ /* 0x000fe400000e0000 */
[----:B------:R-:W-:Y:S02]  /*0900*/  SHF.L.U64.HI R11, R16, 0x2, R9 ;  /* 0x00000002100b7819 */ /* 0x000fe40000010209 */
[----:B--2---:R-:W-:Y:S01]  /*0910*/  PRMT R6, R0, 0x7771, RZ ;  /* 0x0000777100067816 */ /* 0x004fe200000000ff */
[----:B---3--:R-:W-:-:S03]  /*0920*/  @P2 FMUL R26, R34, R5 ;  /* 0x00000005221a2220 */ /* 0x008fc60000400000 */
[----:B------:R-:W-:-:S05]  /*0930*/  ISETP.NE.AND P2, PT, R6, RZ, PT ;  /* 0x000000ff0600720c */ /* 0x000fca0003f45270 */
[----:B------:R-:W2:Y:S01]  /*0940*/  LDG.E R18, desc[UR6][R32.64] ;  /* 0x0000000620127981 */ /* 0x000ea2000c1e1900 */
[----:B------:R-:W-:Y:S01]  /*0950*/  MOV R6, UR4 ;  /* 0x0000000400067c02 */ /* 0x000fe20008000f00 */
[----:B-----5:R-:W-:Y:S01]  /*0960*/  @P5 FMUL R10, R40, R5 ;  /* 0x00000005280a5220 */ /* 0x020fe20000400000 */
[----:B------:R-:W-:-:S04]  /*0970*/  LEA.HI R13, P5, R3, R2, RZ, 0x1 ;  /* 0x00000002030d7211 */ /* 0x000fc800078b08ff */
[----:B0-----:R-:W-:Y:S01]  /*0980*/  LOP3.LUT R28, R13, 0xfffffffe, RZ, 0xc0, !PT ;  /* 0xfffffffe0d1c7812 */ /* 0x001fe200078ec0ff */
[----:B----4-:R-:W-:Y:S01]  /*0990*/  @P0 FMUL R6, R36, R5 ;  /* 0x0000000524060220 */ /* 0x010fe20000400000 */
[----:B------:R-:W-:Y:S02]  /*09a0*/  IMAD.X R36, RZ, RZ, R3, P5 ;  /* 0x000000ffff247224 */ /* 0x000fe400028e0603 */
[----:B------:R-:W-:-:S04]  /*09b0*/  IADD3 R28, P6, PT, R28, UR38, RZ ;  /* 0x000000261c1c7c10 */ /* 0x000fc8000ffde0ff */
[----:B------:R-:W-:-:S05]  /*09c0*/  IADD3.X R29, PT, PT, R36, UR39, RZ, P6, !PT ;  /* 0x00000027241d7c10 */ /* 0x000fca000b7fe4ff */
[----:B------:R-:W3:Y:S01]  /*09d0*/  LDG.E.U16 R28, desc[UR6][R28.64] ;  /* 0x000000061c1c7981 */ /* 0x000ee2000c1e1500 */
[----:B------:R-:W-:Y:S01]  /*09e0*/  PRMT R8, R8, 0x7770, RZ ;  /* 0x0000777008087816 */ /* 0x000fe200000000ff */
[----:B------:R-:W-:-:S03]  /*09f0*/  IMAD.SHL.U32 R9, R16, 0x4, RZ ;  /* 0x0000000410097824 */ /* 0x000fc600078e00ff */
[----:B------:R-:W-:Y:S02]  /*0a00*/  ISETP.NE.AND P0, PT, R8, RZ, PT ;  /* 0x000000ff0800720c */ /* 0x000fe40003f05270 */
[----:B------:R-:W-:Y:S02]  /*0a10*/  LOP3.LUT R8, R9, 0xfffffff8, RZ, 0xc0, !PT ;  /* 0xfffffff809087812 */ /* 0x000fe400078ec0ff */
[----:B------:R-:W-:Y:S02]  /*0a20*/  MOV R16, UR4 ;  /* 0x0000000400107c02 */ /* 0x000fe40008000f00 */
[----:B------:R-:W-:Y:S01]  /*0a30*/  @P2 R2UR UR8, R20 ;  /* 0x00000000140822ca */ /* 0x000fe200000e0000 */
[----:B------:R-:W-:Y:S01]  /*0a40*/  @P4 FMUL R16, R38, R5 ;  /* 0x0000000526104220 */ /* 0x000fe20000400000 */
[----:B------:R-:W-:Y:S02]  /*0a50*/  IADD3 R8, P4, PT, R8, UR36, RZ ;  /* 0x0000002408087c10 */ /* 0x000fe4000ff9e0ff */
[----:B------:R-:W-:-:S02]  /*0a60*/  @P2 R2UR UR9, R21 ;  /* 0x00000000150922ca */ /* 0x000fc400000e0000 */
[----:B------:R-:W-:Y:S02]  /*0a70*/  IADD3.X R9, PT, PT, R11, UR37, RZ, P4, !PT ;  /* 0x000000250b097c10 */ /* 0x000fe4000a7fe4ff */
[----:B------:R-:W-:Y:S02]  /*0a80*/  IADD3 R11, P5, PT, R2, 0x180, RZ ;  /* 0x00000180020b7810 */ /* 0x000fe40007fbe0ff */
[----:B------:R-:W-:Y:S01]  /*0a90*/  SHF.L.U32 R2, R13, 0x2, RZ ;  /* 0x000000020d027819 */ /* 0x000fe200000006ff */
[----:B------:R-:W4:Y:S01]  /*0aa0*/  LDG.E R32, desc[UR6][R8.64] ;  /* 0x0000000608207981 */ /* 0x000f22000c1e1900 */
[----:B------:R-:W-:Y:S02]  /*0ab0*/  IADD3.X R40, PT, PT, RZ, R3, RZ, P5, !PT ;  /* 0x00000003ff287210 */ /* 0x000fe40002ffe4ff */
[----:B------:R-:W-:Y:S02]  /*0ac0*/  PRMT R7, R7, 0x7770, RZ ;  /* 0x0000777007077816 */ /* 0x000fe400000000ff */
[----:B------:R-:W-:Y:S01]  /*0ad0*/  LOP3.LUT R2, R2, 0xfffffff8, RZ, 0xc0, !PT ;  /* 0xfffffff802027812 */ /* 0x000fe200078ec0ff */
[----:B------:R0:W5:Y:S01]  /*0ae0*/  @P2 LDG.E R34, desc[UR8][R8.64+0x4] ;  /* 0x0000040808222981 */ /* 0x000162000c1e1900 */
[----:B------:R-:W-:-:S02]  /*0af0*/  LEA.HI R11, P6, R40, R11, RZ, 0x1 ;  /* 0x0000000b280b7211 */ /* 0x000fc400078d08ff */
[----:B------:R-:W-:Y:S02]  /*0b00*/  ISETP.NE.AND P4, PT, R7, RZ, PT ;  /* 0x000000ff0700720c */ /* 0x000fe40003f85270 */
[----:B------:R-:W-:Y:S02]  /*0b10*/  SHF.L.U64.HI R7, R13, 0x2, R36 ;  /* 0x000000020d077819 */ /* 0x000fe40000010224 */
[----:B------:R-:W-:Y:S02]  /*0b20*/  IADD3 R2, P5, PT, R2, UR36, RZ ;  /* 0x0000002402027c10 */ /* 0x000fe4000ffbe0ff */
[----:B------:R-:W-:Y:S02]  /*0b30*/  LOP3.LUT R36, R11, 0xfffffffe, RZ, 0xc0, !PT ;  /* 0xfffffffe0b247812 */ /* 0x000fe400078ec0ff */
[----:B------:R-:W-:Y:S02]  /*0b40*/  R2UR UR8, R20 ;  /* 0x00000000140872ca */ /* 0x000fe400000e0000 */
[----:B------:R-:W-:Y:S01]  /*0b50*/  R2UR UR9, R21 ;  /* 0x00000000150972ca */ /* 0x000fe200000e0000 */
[----:B------:R-:W-:Y:S01]  /*0b60*/  IMAD.X R40, RZ, RZ, R40, P6 ;  /* 0x000000ffff287224 */ /* 0x000fe200030e0628 */
[----:B------:R-:W-:-:S02]  /*0b70*/  IADD3.X R3, PT, PT, R7, UR37, RZ, P5, !PT ;  /* 0x0000002507037c10 */ /* 0x000fc4000affe4ff */
[----:B------:R-:W-:-:S03]  /*0b80*/  IADD3 R36, P6, PT, R36, UR38, RZ ;  /* 0x0000002624247c10 */ /* 0x000fc6000ffde0ff */
[----:B------:R-:W2:Y:S01]  /*0b90*/  LDG.E R8, desc[UR6][R2.64] ;  /* 0x0000000602087981 */ /* 0x000ea2000c1e1900 */
[----:B------:R-:W-:-:S06]  /*0ba0*/  IADD3.X R37, PT, PT, R40, UR39, RZ, P6, !PT ;  /* 0x0000002728257c10 */ /* 0x000fcc000b7fe4ff */
[----:B------:R-:W0:Y:S01]  /*0bb0*/  LDG.E.U16 R37, desc[UR8][R36.64] ;  /* 0x0000000824257981 */ /* 0x000e22000c1e1500 */
[----:B---3--:R-:W-:-:S04]  /*0bc0*/  PRMT R7, R28, 0x7771, RZ ;  /* 0x000077711c077816 */ /* 0x008fc800000000ff */
[----:B------:R-:W-:-:S13]  /*0bd0*/  ISETP.NE.AND P5, PT, R7, RZ, PT ;  /* 0x000000ff0700720c */ /* 0x000fda0003fa5270 */
[----:B------:R-:W-:Y:S02]  /*0be0*/  @P5 R2UR UR6, R20 ;  /* 0x00000000140652ca */ /* 0x000fe400000e0000 */
[----:B------:R-:W-:-:S13]  /*0bf0*/  @P5 R2UR UR7, R21 ;  /* 0x00000000150752ca */ /* 0x000fda00000e0000 */
[----:B------:R-:W3:Y:S01]  /*0c00*/  @P5 LDG.E R38, desc[UR6][R2.64+0x4] ;  /* 0x0000040602265981 */ /* 0x000ee2000c1e1900 */
[----:B------:R-:W-:-:S04]  /*0c10*/  PRMT R7, R28, 0x7770, RZ ;  /* 0x000077701c077816 */ /* 0x000fc800000000ff */
[----:B------:R-:W-:Y:S01]  /*0c20*/  ISETP.NE.AND P6, PT, R7, RZ, PT ;  /* 0x000000ff0700720c */ /* 0x000fe20003fc5270 */
[----:B--2---:R-:W-:Y:S01]  /*0c30*/  FMUL R7, R8, R5 ;  /* 0x0000000508077220 */ /* 0x004fe20000400000 */
[----:B0-----:R-:W-:-:S04]  /*0c40*/  PRMT R9, R37, 0x7771, RZ ;  /* 0x0000777125097816 */ /* 0x001fc800000000ff */
[----:B------:R-:W-:Y:S02]  /*0c50*/  FSEL R8, R7, R4, P6 ;  /* 0x0000000407087208 */ /* 0x000fe40003000000 */
[----:B------:R-:W-:Y:S02]  /*0c60*/  ISETP.NE.AND P6, PT, R9, RZ, PT ;  /* 0x000000ff0900720c */ /* 0x000fe40003fc5270 */
[----:B------:R-:W-:Y:S02]  /*0c70*/  SHF.L.U32 R7, R11, 0x2, RZ ;  /* 0x000000020b077819 */ /* 0x000fe400000006ff */
[----:B------:R-:W-:Y:S02]  /*0c80*/  R2UR UR6, R20 ;  /* 0x00000000140672ca */ /* 0x000fe400000e0000 */
[----:B------:R-:W-:Y:S02]  /*0c90*/  LOP3.LUT R7, R7, 0xfffffff8, RZ, 0xc0, !PT ;  /* 0xfffffff807077812 */ /* 0x000fe400078ec0ff */
[----:B------:R-:W-:-:S02]  /*0ca0*/  R2UR UR7, R21 ;  /* 0x00000000150772ca */ /* 0x000fc400000e0000 */
[----:B------:R-:W-:-:S03]  /*0cb0*/  MOV R28, UR4 ;  /* 0x00000004001c7c02 */ /* 0x000fc60008000f00 */
[----:B------:R-:W-:Y:S02]  /*0cc0*/  @P6 R2UR UR8, R20 ;  /* 0x00000000140862ca */ /* 0x000fe400000e0000 */
[----:B------:R-:W-:Y:S02]  /*0cd0*/  @P6 R2UR UR9, R21 ;  /* 0x00000000150962ca */ /* 0x000fe400000e0000 */
[----:B------:R-:W-:Y:S01]  /*0ce0*/  SHF.L.U64.HI R9, R11, 0x2, R40 ;  /* 0x000000020b097819 */ /* 0x000fe20000010228 */
[----:B---3--:R-:W-:Y:S01]  /*0cf0*/  @P5 FMUL R28, R38, R5 ;  /* 0x00000005261c5220 */ /* 0x008fe20000400000 */
[----:B------:R-:W-:-:S04]  /*0d00*/  IADD3 R2, P5, PT, R7, UR36, RZ ;  /* 0x0000002407027c10 */ /* 0x000fc8000ffbe0ff */
[----:B------:R-:W-:-:S05]  /*0d10*/  IADD3.X R3, PT, PT, R9, UR37, RZ, P5, !PT ;  /* 0x0000002509037c10 */ /* 0x000fca000affe4ff */
[----:B------:R-:W2:Y:S04]  /*0d20*/  @P6 LDG.E R38, desc[UR8][R2.64+0x4] ;  /* 0x0000040802266981 */ /* 0x000ea8000c1e1900 */
[----:B------:R4:W3:Y:S01]  /*0d30*/  LDG.E R36, desc[UR6][R2.64] ;  /* 0x0000000602247981 */ /* 0x0008e2000c1e1900 */
[-C--:B------:R-:W-:Y:S01]  /*0d40*/  FMUL R29, R12, R5.reuse ;  /* 0x000000050c1d7220 */ /* 0x080fe20000400000 */
[----:B------:R-:W-:Y:S01]  /*0d50*/  PRMT R0, R0, 0x7770, RZ ;  /* 0x0000777000007816 */ /* 0x000fe200000000ff */
[----:B------:R-:W-:Y:S01]  /*0d60*/  FMUL R27, R14, R5 ;  /* 0x000000050e1b7220 */ /* 0x000fe20000400000 */
[----:B------:R-:W-:Y:S02]  /*0d70*/  PRMT R7, R37, 0x7770, RZ ;  /* 0x0000777025077816 */ /* 0x000fe400000000ff */
[----:B------:R-:W-:-:S02]  /*0d80*/  FSEL R29, R29, R4, P3 ;  /* 0x000000041d1d7208 */ /* 0x000fc40001800000 */
[----:B------:R-:W-:Y:S02]  /*0d90*/  ISETP.NE.AND P3, PT, R0, RZ, PT ;  /* 0x000000ff0000720c */ /* 0x000fe40003f65270 */
[----:B------:R-:W-:Y:S02]  /*0da0*/  FMNMX3 R0, R8, -INF , R28, !PT ;  /* 0xff80000008007876 */ /* 0x000fe4000780001c */
[----:B------:R-:W-:Y:S02]  /*0db0*/  FSEL R27, R27, R4, P1 ;  /* 0x000000041b1b7208 */ /* 0x000fe40000800000 */
[----:B------:R-:W-:Y:S01]  /*0dc0*/  ISETP.NE.AND P1, PT, R7, RZ, PT ;  /* 0x000000ff0700720c */ /* 0x000fe20003f25270 */
[----:B------:R-:W-:Y:S01]  /*0dd0*/  FMUL R7, R18, R5 ;  /* 0x0000000512077220 */ /* 0x000fe20000400000 */
[----:B------:R-:W-:Y:S01]  /*0de0*/  FMNMX3 R0, R0, R29, R26, !PT ;  /* 0x0000001d00007276 */ /* 0x000fe2000780001a */
[----:B------:R-:W-:-:S03]  /*0df0*/  FMUL R9, R30, R5 ;  /* 0x000000051e097220 */ /* 0x000fc60000400000 */
[-C--:B------:R-:W-:Y:S02]  /*0e00*/  FSEL R7, R7, R4.reuse, P0 ;  /* 0x0000000407077208 */ /* 0x080fe40000000000 */
[----:B------:R-:W-:Y:S01]  /*0e10*/  FMNMX3 R0, R0, R27, R6, !PT ;  /* 0x0000001b00007276 */ /* 0x000fe20007800006 */
[----:B----4-:R-:W-:Y:S01]  /*0e20*/  FMUL R3, R32, R5 ;  /* 0x0000000520037220 */ /* 0x010fe20000400000 */
[-C--:B------:R-:W-:Y:S02]  /*0e30*/  FSEL R9, R9, R4.reuse, P4 ;  /* 0x0000000409097208 */ /* 0x080fe40002000000 */
[----:B------:R-:W-:Y:S01]  /*0e40*/  FMNMX3 R0, R0, R7, R16, !PT ;  /* 0x0000000700007276 */ /* 0x000fe20007800010 */
[----:B------:R-:W-:Y:S02]  /*0e50*/  IMAD.U32 R19, RZ, RZ, UR4 ;  /* 0x00000004ff137e24 */ /* 0x000fe4000f8e00ff */
[----:B-----5:R-:W-:Y:S01]  /*0e60*/  @P2 FMUL R19, R34, R5 ;  /* 0x0000000522132220 */ /* 0x020fe20000400000 */
[----:B------:R-:W-:-:S02]  /*0e70*/  FSEL R18, R3, R4, P3 ;  /* 0x0000000403127208 */ /* 0x000fc40001800000 */
        /* <DEDUP_REMOVED lines=29> */
[-C--:B------:R-:W-:Y:S01]  /*1050*/  FFMA.SAT R9, R34, R11.reuse, 0.5 ;  /* 0x3f00000022097423 */ /* 0x080fe2000000200b */
[--C-:B------:R-:W-:Y:S01]  /*1060*/  FADD R14, R4, -R5.reuse ;  /* 0x80000005040e7221 */ /* 0x100fe20000000000 */
[----:B------:R-:W-:Y:S01]  /*1070*/  FADD R4, -R5, R16 ;  /* 0x0000001005047221 */ /* 0x000fe20000000100 */
[----:B------:R-:W-:Y:S01]  /*1080*/  FADD R3, R7, -12583039 ;  /* 0xcb40007f07037421 */ /* 0x000fe20000000000 */
[-C--:B------:R-:W-:Y:S01]  /*1090*/  FFMA.RM R9, R9, R12.reuse, 12582913 ;  /* 0x4b40000109097423 */ /* 0x080fe2000000400c */
[----:B------:R-:W-:Y:S01]  /*10a0*/  FADD R8, -R5, R10 ;  /* 0x0000000a05087221 */ /* 0x000fe20000000100 */
[----:B------:R-:W-:Y:S01]  /*10b0*/  FADD R28, R27, -R5 ;  /* 0x800000051b1c7221 */ /* 0x000fe20000000000 */
[----:B------:R-:W-:Y:S01]  /*10c0*/  FFMA R3, R32, 1.4426950216293334961, -R3 ;  /* 0x3fb8aa3b20037823 */ /* 0x000fe20000000803 */
[----:B------:R-:W-:Y:S01]  /*10d0*/  FADD R18, R18, -R5 ;  /* 0x8000000512127221 */ /* 0x000fe20000000000 */
[C---:B------:R-:W-:Y:S01]  /*10e0*/  FADD R16, -R5.reuse, R19 ;  /* 0x0000001305107221 */ /* 0x040fe20000000100 */
[----:B------:R-:W-:Y:S01]  /*10f0*/  FADD R10, -R5, R17 ;  /* 0x00000011050a7221 */ /* 0x000fe20000000100 */
[----:B------:R-:W-:Y:S01]  /*1100*/  FFMA R32, R32, 1.925963033500011079e-08, R3 ;  /* 0x32a5706020207823 */ /* 0x000fe20000000003 */
[-C--:B------:R-:W-:Y:S01]  /*1110*/  FFMA.SAT R3, R30, R11.reuse, 0.5 ;  /* 0x3f0000001e037423 */ /* 0x080fe2000000200b */
[----:B------:R-:W-:Y:S01]  /*1120*/  FADD R5, R9, -12583039 ;  /* 0xcb40007f09057421 */ /* 0x000fe20000000000 */
[-C--:B------:R-:W-:Y:S01]  /*1130*/  FFMA.SAT R15, R0, R11.reuse, 0.5 ;  /* 0x3f000000000f7423 */ /* 0x080fe2000000200b */
[----:B------:R-:W-:Y:S01]  /*1140*/  SHF.L.U32 R7, R7, 0x17, RZ ;  /* 0x0000001707077819 */ /* 0x000fe200000006ff */
[-C--:B------:R-:W-:Y:S01]  /*1150*/  FFMA.RM R3, R3, R12.reuse, 12582913 ;  /* 0x4b40000103037423 */ /* 0x080fe2000000400c */
[----:B------:R-:W0:Y:S01]  /*1160*/  MUFU.EX2 R32, R32 ;  /* 0x0000002000207308 */ /* 0x000e220000000800 */
[C---:B------:R-:W-:Y:S01]  /*1170*/  FFMA R5, R34.reuse, 1.4426950216293334961, -R5 ;  /* 0x3fb8aa3b22057823 */ /* 0x040fe20000000805 */
[----:B------:R-:W-:Y:S01]  /*1180*/  FFMA.RM R15, R15, R12, 12582913 ;  /* 0x4b4000010f0f7423 */ /* 0x000fe2000000400c */
[----:B------:R-:W-:Y:S01]  /*1190*/  FADD R13, R3, -12583039 ;  /* 0xcb40007f030d7421 */ /* 0x000fe20000000000 */
[----:B------:R-:W-:Y:S01]  /*11a0*/  SHF.L.U32 R9, R9, 0x17, RZ ;  /* 0x0000001709097819 */ /* 0x000fe200000006ff */
[----:B------:R-:W-:Y:S01]  /*11b0*/  FFMA R5, R34, 1.925963033500011079e-08, R5 ;  /* 0x32a5706022057823 */ /* 0x000fe20000000005 */
[-C--:B------:R-:W-:Y:S01]  /*11c0*/  FFMA.SAT R17, R2, R11.reuse, 0.5 ;  /* 0x3f00000002117423 */ /* 0x080fe2000000200b */
[----:B------:R-:W-:Y:S01]  /*11d0*/  FFMA R13, R30, 1.4426950216293334961, -R13 ;  /* 0x3fb8aa3b1e0d7823 */ /* 0x000fe2000000080d */
[----:B------:R-:W-:Y:S01]  /*11e0*/  FFMA.SAT R31, R16, R11, 0.5 ;  /* 0x3f000000101f7423 */ /* 0x000fe2000000200b */
[----:B------:R-:W-:-:S02]  /*11f0*/  IMAD.SHL.U32 R3, R3, 0x800000, RZ ;  /* 0x0080000003037824 */ /* 0x000fc400078e00ff */
[----:B------:R-:W-:Y:S01]  /*1200*/  FFMA.RM R17, R17, R12, 12582913 ;  /* 0x4b40000111117423 */ /* 0x000fe2000000400c */
[----:B------:R-:W-:Y:S02]  /*1210*/  FFMA R13, R30, 1.925963033500011079e-08, R13 ;  /* 0x32a570601e0d7823 */ /* 0x000fe4000000000d */
[----:B------:R-:W1:Y:S01]  /*1220*/  MUFU.EX2 R30, R5 ;  /* 0x00000005001e7308 */ /* 0x000e620000000800 */
[C---:B------:R-:W-:Y:S01]  /*1230*/  FADD R27, R17.reuse, -12583039 ;  /* 0xcb40007f111b7421 */ /* 0x040fe20000000000 */
[----:B------:R-:W-:Y:S02]  /*1240*/  IMAD.SHL.U32 R17, R17, 0x800000, RZ ;  /* 0x0080000011117824 */ /* 0x000fe400078e00ff */
[----:B0-----:R-:W-:Y:S01]  /*1250*/  FMUL R19, R7, R32 ;  /* 0x0000002007137220 */ /* 0x001fe20000400000 */
[C---:B------:R-:W-:Y:S01]  /*1260*/  FADD R7, R15.reuse, -12583039 ;  /* 0xcb40007f0f077421 */ /* 0x040fe20000000000 */
[----:B------:R-:W-:Y:S01]  /*1270*/  SHF.L.U32 R15, R15, 0x17, RZ ;  /* 0x000000170f0f7819 */ /* 0x000fe200000006ff */
[----:B------:R-:W-:-:S02]  /*1280*/  FFMA R27, R2, 1.4426950216293334961, -R27 ;  /* 0x3fb8aa3b021b7823 */ /* 0x000fc4000000081b */
[----:B------:R-:W-:Y:S02]  /*1290*/  FFMA R7, R0, 1.4426950216293334961, -R7 ;  /* 0x3fb8aa3b00077823 */ /* 0x000fe40000000807 */
[----:B------:R-:W-:Y:S02]  /*12a0*/  FFMA R27, R2, 1.925963033500011079e-08, R27 ;  /* 0x32a57060021b7823 */ /* 0x000fe4000000001b */
[----:B------:R-:W-:Y:S01]  /*12b0*/  FFMA R7, R0, 1.925963033500011079e-08, R7 ;  /* 0x32a5706000077823 */ /* 0x000fe20000000007 */
[----:B-1----:R-:W-:Y:S01]  /*12c0*/  FMUL R0, R9, R30 ;  /* 0x0000001e09007220 */ /* 0x002fe20000400000 */
[----:B------:R-:W-:Y:S01]  /*12d0*/  FFMA.SAT R9, R28, R11, 0.5 ;  /* 0x3f0000001c097423 */ /* 0x000fe2000000200b */
[----:B------:R0:W1:Y:S03]  /*12e0*/  MUFU.EX2 R30, R13 ;  /* 0x0000000d001e7308 */ /* 0x0000660000000800 */
[----:B------:R-:W-:-:S04]  /*12f0*/  FFMA.RM R5, R9, R12, 12582913 ;  /* 0x4b40000109057423 */ /* 0x000fc8000000400c */
[C---:B------:R-:W-:Y:S01]  /*1300*/  FADD R9, R5.reuse, -12583039 ;  /* 0xcb40007f05097421 */ /* 0x040fe20000000000 */
[----:B------:R-:W-:Y:S01]  /*1310*/  SHF.L.U32 R5, R5, 0x17, RZ ;  /* 0x0000001705057819 */ /* 0x000fe200000006ff */
[----:B0-----:R-:W-:Y:S02]  /*1320*/  FFMA.SAT R13, R26, R11, 0.5 ;  /* 0x3f0000001a0d7423 */ /* 0x001fe4000000200b */
[----:B------:R-:W-:-:S04]  /*1330*/  FFMA R9, R28, 1.4426950216293334961, -R9 ;  /* 0x3fb8aa3b1c097823 */ /* 0x000fc80000000809 */
[----:B------:R-:W-:Y:S02]  /*1340*/  FFMA R9, R28, 1.925963033500011079e-08, R9 ;  /* 0x32a570601c097823 */ /* 0x000fe40000000009 */
[----:B------:R0:W2:Y:S01]  /*1350*/  MUFU.EX2 R28, R7 ;  /* 0x00000007001c7308 */ /* 0x0000a20000000800 */
[----:B-1----:R-:W-:Y:S01]  /*1360*/  FMUL R3, R3, R30 ;  /* 0x0000001e03037220 */ /* 0x002fe20000400000 */
[----:B0-----:R-:W-:-:S04]  /*1370*/  FFMA.RM R7, R13, R12, 12582913 ;  /* 0x4b4000010d077423 */ /* 0x001fc8000000400c */
[----:B------:R-:W-:-:S04]  /*1380*/  FADD R13, R7, -12583039 ;  /* 0xcb40007f070d7421 */ /* 0x000fc80000000000 */
[C---:B------:R-:W-:Y:S01]  /*1390*/  FFMA R13, R26.reuse, 1.4426950216293334961, -R13 ;  /* 0x3fb8aa3b1a0d7823 */ /* 0x040fe2000000080d */
[----:B--2---:R-:W-:Y:S02]  /*13a0*/  FMUL R2, R15, R28 ;  /* 0x0000001c0f027220 */ /* 0x004fe40000400000 */
[----:B------:R-:W0:Y:S01]  /*13b0*/  MUFU.EX2 R28, R9 ;  /* 0x00000009001c7308 */ /* 0x000e220000000800 */
[----:B------:R-:W-:Y:S01]  /*13c0*/  FFMA R15, R26, 1.925963033500011079e-08, R13 ;  /* 0x32a570601a0f7823 */ /* 0x000fe2000000000d */
[----:B------:R-:W-:-:S04]  /*13d0*/  FFMA.SAT R13, R4, R11, 0.5 ;  /* 0x3f000000040d7423 */ /* 0x000fc8000000200b */
[----:B------:R-:W-:Y:S02]  /*13e0*/  FFMA.RM R29, R13, R12, 12582913 ;  /* 0x4b4000010d1d7423 */ /* 0x000fe4000000400c */
[----:B------:R-:W1:Y:S02]  /*13f0*/  MUFU.EX2 R26, R27 ;  /* 0x0000001b001a7308 */ /* 0x000e640000000800 */
[----:B------:R-:W-:-:S04]  /*1400*/  FADD R13, R29, -12583039 ;  /* 0xcb40007f1d0d7421 */ /* 0x000fc80000000000 */
[C---:B------:R-:W-:Y:S02]  /*1410*/  FFMA R13, R4.reuse, 1.4426950216293334961, -R13 ;  /* 0x3fb8aa3b040d7823 */ /* 0x040fe4000000080d */
[----:B------:R-:W2:Y:S01]  /*1420*/  MUFU.EX2 R15, R15 ;  /* 0x0000000f000f7308 */ /* 0x000ea20000000800 */
[----:B0-----:R-:W-:Y:S01]  /*1430*/  FMUL R5, R5, R28 ;  /* 0x0000001c05057220 */ /* 0x001fe20000400000 */
[----:B------:R-:W-:Y:S01]  /*1440*/  FFMA R28, R4, 1.925963033500011079e-08, R13 ;  /* 0x32a57060041c7823 */ /* 0x000fe2000000000d */
[----:B------:R-:W-:-:S04]  /*1450*/  FFMA.SAT R13, R6, R11, 0.5 ;  /* 0x3f000000060d7423 */ /* 0x000fc8000000200b */
[----:B------:R-:W-:Y:S01]  /*1460*/  FFMA.RM R13, R13, R12, 12582913 ;  /* 0x4b4000010d0d7423 */ /* 0x000fe2000000400c */
[----:B------:R-:W0:Y:S01]  /*1470*/  MUFU.EX2 R28, R28 ;  /* 0x0000001c001c7308 */ /* 0x000e220000000800 */
[----:B-1----:R-:W-:Y:S02]  /*1480*/  FMUL R4, R17, R26 ;  /* 0x0000001a11047220 */ /* 0x002fe40000400000 */
[----:B------:R-:W-:-:S04]  /*1490*/  FADD R9, R13, -12583039 ;  /* 0xcb40007f0d097421 */ /* 0x000fc80000000000 */
[----:B------:R-:W-:-:S04]  /*14a0*/  FFMA R9, R6, 1.4426950216293334961, -R9 ;  /* 0x3fb8aa3b06097823 */ /* 0x000fc80000000809 */
[----:B------:R-:W-:Y:S01]  /*14b0*/  FFMA R26, R6, 1.925963033500011079e-08, R9 ;  /* 0x32a57060061a7823 */ /* 0x000fe20000000009 */
[----:B------:R-:W-:Y:S01]  /*14c0*/  FFMA.SAT R9, R8, R11, 0.5 ;  /* 0x3f00000008097423 */ /* 0x000fe2000000200b */
[----:B------:R-:W-:Y:S02]  /*14d0*/  SHF.L.U32 R6, R7, 0x17, RZ ;  /* 0x0000001707067819 */ /* 0x000fe400000006ff */
[----:B------:R-:W1:Y:S01]  /*14e0*/  MUFU.EX2 R27, R26 ;  /* 0x0000001a001b7308 */ /* 0x000e620000000800 */
[----:B------:R-:W-:Y:S01]  /*14f0*/  FFMA.RM R9, R9, R12, 12582913 ;  /* 0x4b40000109097423 */ /* 0x000fe2000000400c */
[----:B------:R-:W-:Y:S01]  /*1500*/  SHF.L.U32 R7, R29, 0x17, RZ ;  /* 0x000000171d077819 */ /* 0x000fe200000006ff */
[----:B--2---:R-:W-:Y:S01]  /*1510*/  FMUL R6, R6, R15 ;  /* 0x0000000f06067220 */ /* 0x004fe20000400000 */
[----:B------:R-:W-:Y:S01]  /*1520*/  FFMA.SAT R15, R18, R11, 0.5 ;  /* 0x3f000000120f7423 */ /* 0x000fe2000000200b */
[C---:B------:R-:W-:Y:S01]  /*1530*/  FADD R17, R9.reuse, -12583039 ;  /* 0xcb40007f09117421 */ /* 0x040fe20000000000 */
[----:B------:R-:W-:-:S02]  /*1540*/  IMAD.SHL.U32 R9, R9, 0x800000, RZ ;  /* 0x0080000009097824 */ /* 0x000fc400078e00ff */
[----:B0-----:R-:W-:Y:S01]  /*1550*/  FMUL R7, R7, R28 ;  /* 0x0000001c07077220 */ /* 0x001fe20000400000 */
[----:B------:R-:W-:Y:S01]  /*1560*/  FFMA.RM R15, R15, R12, 12582913 ;  /* 0x4b4000010f0f7423 */ /* 0x000fe2000000400c */
[----:B------:R-:W-:-:S03]  /*1570*/  FFMA R17, R8, 1.4426950216293334961, -R17 ;  /* 0x3fb8aa3b08117823 */ /* 0x000fc60000000811 */
[----:B------:R-:W-:Y:S01]  /*1580*/  FADD R29, R15, -12583039 ;  /* 0xcb40007f0f1d7421 */ /* 0x000fe20000000000 */
[----:B------:R-:W-:Y:S01]  /*1590*/  FFMA R17, R8, 1.925963033500011079e-08, R17 ;  /* 0x32a5706008117823 */ /* 0x000fe20000000011 */
[----:B------:R-:W-:Y:S01]  /*15a0*/  SHF.L.U32 R8, R13, 0x17, RZ ;  /* 0x000000170d087819 */ /* 0x000fe200000006ff */
[----:B------:R-:W-:Y:S01]  /*15b0*/  FFMA.RM R13, R31, R12, 12582913 ;  /* 0x4b4000011f0d7423 */ /* 0x000fe2000000400c */
[----:B------:R-:W-:Y:S01]  /*15c0*/  FFMA.SAT R31, R10, R11, 0.5 ;  /* 0x3f0000000a1f7423 */ /* 0x000fe2000000200b */
[----:B------:R-:W-:Y:S02]  /*15d0*/  FFMA R29, R18, 1.4426950216293334961, -R29 ;  /* 0x3fb8aa3b121d7823 */ /* 0x000fe4000000081d */
[----:B-1----:R-:W-:Y:S01]  /*15e0*/  FMUL R8, R8, R27 ;  /* 0x0000001b08087220 */ /* 0x002fe20000400000 */
[----:B------:R-:W-:Y:S01]  /*15f0*/  FADD R27, R13, -12583039 ;  /* 0xcb40007f0d1b7421 */ /* 0x000fe20000000000 */
[----:B------:R-:W-:-:S03]  /*1600*/  FFMA R29, R18, 1.925963033500011079e-08, R29 ;  /* 0x32a57060121d7823 */ /* 0x000fc6000000001d */
[----:B------:R-:W-:-:S03]  /*1610*/  FFMA R27, R16, 1.4426950216293334961, -R27 ;  /* 0x3fb8aa3b101b7823 */ /* 0x000fc6000000081b */
[----:B------:R-:W-:Y:S01]  /*1620*/  MUFU.EX2 R29, R29 ;  /* 0x0000001d001d7308 */ /* 0x000fe20000000800 */
[----:B------:R-:W-:Y:S01]  /*1630*/  FFMA R16, R16, 1.925963033500011079e-08, R27 ;  /* 0x32a5706010107823 */ /* 0x000fe2000000001b */
[----:B------:R-:W-:-:S04]  /*1640*/  FFMA.SAT R27, R14, R11, 0.5 ;  /* 0x3f0000000e1b7423 */ /* 0x000fc8000000200b */
[-C--:B------:R-:W-:Y:S01]  /*1650*/  FFMA.RM R11, R27, R12.reuse, 12582913 ;  /* 0x4b4000011b0b7423 */ /* 0x080fe2000000400c */
[----:B------:R-:W-:Y:S02]  /*1660*/  FFMA.RM R12, R31, R12, 12582913 ;  /* 0x4b4000011f0c7423 */ /* 0x000fe4000000400c */
[----:B------:R0:W1:Y:S01]  /*1670*/  MUFU.EX2 R31, R16 ;  /* 0x00000010001f7308 */ /* 0x0000620000000800 */
[C---:B------:R-:W-:Y:S01]  /*1680*/  FADD R27, R11.reuse, -12583039 ;  /* 0xcb40007f0b1b7421 */ /* 0x040fe20000000000 */
[----:B------:R-:W-:-:S03]  /*1690*/  SHF.L.U32 R11, R11, 0x17, RZ ;  /* 0x000000170b0b7819 */ /* 0x000fc600000006ff */
[----:B------:R-:W-:-:S04]  /*16a0*/  FFMA R27, R14, 1.4426950216293334961, -R27 ;  /* 0x3fb8aa3b0e1b7823 */ /* 0x000fc8000000081b */
[----:B------:R-:W-:Y:S01]  /*16b0*/  FFMA R18, R14, 1.925963033500011079e-08, R27 ;  /* 0x32a570600e127823 */ /* 0x000fe2000000001b */
[----:B------:R-:W-:Y:S01]  /*16c0*/  FADD R27, R12, -12583039 ;  /* 0xcb40007f0c1b7421 */ /* 0x000fe20000000000 */
[----:B------:R-:W2:Y:S01]  /*16d0*/  MUFU.EX2 R14, R17 ;  /* 0x00000011000e7308 */ /* 0x000ea20000000800 */
[----:B0-----:R-:W-:Y:S02]  /*16e0*/  SHF.L.U32 R16, R13, 0x17, RZ ;  /* 0x000000170d107819 */ /* 0x001fe400000006ff */
[----:B------:R-:W-:-:S03]  /*16f0*/  FFMA R27, R10, 1.4426950216293334961, -R27 ;  /* 0x3fb8aa3b0a1b7823 */ /* 0x000fc6000000081b */
[----:B-1----:R-:W-:Y:S01]  /*1700*/  FMUL R16, R16, R31 ;  /* 0x0000001f10107220 */ /* 0x002fe20000400000 */
[----:B------:R-:W-:Y:S01]  /*1710*/  FFMA R26, R10, 1.925963033500011079e-08, R27 ;  /* 0x32a570600a1a7823 */ /* 0x000fe2000000001b */
[----:B------:R-:W-:Y:S01]  /*1720*/  FADD R27, RZ, R19 ;  /* 0x00000013ff1b7221 */ /* 0x000fe20000000000 */
[----:B------:R-:W0:Y:S03]  /*1730*/  MUFU.EX2 R18, R18 ;  /* 0x0000001200127308 */ /* 0x000e260000000800 */
[----:B------:R-:W-:-:S04]  /*1740*/  FADD R10, R27, R0 ;  /* 0x000000001b0a7221 */ /* 0x000fc80000000000 */
[----:B------:R-:W-:Y:S01]  /*1750*/  FADD R27, R10, R3 ;  /* 0x000000030a1b7221 */ /* 0x000fe20000000000 */
[----:B--2---:R-:W-:-:S03]  /*1760*/  FMUL R9, R9, R14 ;  /* 0x0000000e09097220 */ /* 0x004fc60000400000 */
[----:B------:R-:W-:-:S04]  /*1770*/  FADD R10, R27, R2 ;  /* 0x000000021b0a7221 */ /* 0x000fc80000000000 */
[----:B------:R-:W-:Y:S01]  /*1780*/  FADD R27, R10, R5 ;  /* 0x000000050a1b7221 */ /* 0x000fe20000000000 */
[----:B------:R-:W-:Y:S01]  /*1790*/  SHF.L.U32 R10, R15, 0x17, RZ ;  /* 0x000000170f0a7819 */ /* 0x000fe200000006ff */
[----:B0-----:R-:W-:Y:S02]  /*17a0*/  FMUL R17, R11, R18 ;  /* 0x000000120b117220 */ /* 0x001fe40000400000 */
[----:B------:R-:W-:Y:S02]  /*17b0*/  FADD R27, R27, R4 ;  /* 0x000000041b1b7221 */ /* 0x000fe40000000000 */
[----:B------:R-:W-:Y:S02]  /*17c0*/  FMUL R10, R10, R29 ;  /* 0x0000001d0a0a7220 */ /* 0x000fe40000400000 */
[----:B------:R-:W-:Y:S02]  /*17d0*/  FADD R14, R27, R6 ;  /* 0x000000061b0e7221 */ /* 0x000fe40000000000 */
[----:B------:R-:W0:Y:S02]  /*17e0*/  MUFU.EX2 R27, R26 ;  /* 0x0000001a001b7308 */ /* 0x000e240000000800 */
[----:B------:R-:W-:-:S04]  /*17f0*/  FADD R15, R14, R7 ;  /* 0x000000070e0f7221 */ /* 0x000fc80000000000 */
        /* <DEDUP_REMOVED lines=17> */
.L_x_35957:
        /* <DEDUP_REMOVED lines=12> */
[----:B------:R-:W-:Y:S05]  /*19d0*/  CALL.REL.NOINC `($__internal_593_$__cuda_sm3x_div_rn_noftz_f32_slowpath) ;  /* 0x0000001c00ac7944 */ /* 0x000fea0003c00000 */
[----:B------:R-:W-:-:S07]  /*19e0*/  MOV R12, R11 ;  /* 0x0000000b000c7202 */ /* 0x000fce0000000f00 */
.L_x_35918:
[----:B------:R-:W-:Y:S05]  /*19f0*/  BSYNC.RECONVERGENT B2 ;  /* 0x0000000000027941 */ /* 0x000fea0003800200 */
.L_x_35917:
        /* <DEDUP_REMOVED lines=12> */
[----:B------:R-:W-:Y:S05]  /*1ac0*/  CALL.REL.NOINC `($__internal_593_$__cuda_sm3x_div_rn_noftz_f32_slowpath) ;  /* 0x0000001c00707944 */ /* 0x000fea0003c00000 */
[----:B------:R-:W-:-:S07]  /*1ad0*/  MOV R13, R11 ;  /* 0x0000000b000d7202 */ /* 0x000fce0000000f00 */
.L_x_35920:
[----:B------:R-:W-:Y:S05]  /*1ae0*/  BSYNC.RECONVERGENT B2 ;  /* 0x0000000000027941 */ /* 0x000fea0003800200 */
.L_x_35919:
        /* <DEDUP_REMOVED lines=12> */
[----:B------:R-:W-:Y:S05]  /*1bb0*/  CALL.REL.NOINC `($__internal_593_$__cuda_sm3x_div_rn_noftz_f32_slowpath) ;  /* 0x0000001c00347944 */ /* 0x000fea0003c00000 */
[----:B------:R-:W-:-:S07]  /*1bc0*/  IMAD.MOV.U32 R26, RZ, RZ, R11 ;  /* 0x000000ffff1a7224 */ /* 0x000fce00078e000b */
.L_x_35922:
[----:B------:R-:W-:Y:S05]  /*1bd0*/  BSYNC.RECONVERGENT B2 ;  /* 0x0000000000027941 */ /* 0x000fea0003800200 */
.L_x_35921:
        /* <DEDUP_REMOVED lines=13> */
[----:B------:R-:W-:-:S07]  /*1cb0*/  MOV R27, R11 ;  /* 0x0000000b001b7202 */ /* 0x000fce0000000f00 */
.L_x_35924:
[----:B------:R-:W-:Y:S05]  /*1cc0*/  BSYNC.RECONVERGENT B2 ;  /* 0x0000000000027941 */ /* 0x000fea0003800200 */
.L_x_35923:
        /* <DEDUP_REMOVED lines=12> */
[----:B------:R-:W-:Y:S05]  /*1d90*/  CALL.REL.NOINC `($__internal_593_$__cuda_sm3x_div_rn_noftz_f32_slowpath) ;  /* 0x0000001800bc7944 */ /* 0x000fea0003c00000 */
[----:B------:R-:W-:-:S07]  /*1da0*/  MOV R2, R11 ;  /* 0x0000000b00027202 */ /* 0x000fce0000000f00 */
.L_x_35926:
[----:B------:R-:W-:Y:S05]  /*1db0*/  BSYNC.RECONVERGENT B2 ;  /* 0x0000000000027941 */ /* 0x000fea0003800200 */
.L_x_35925:
        /* <DEDUP_REMOVED lines=14> */
.L_x_35928:
[----:B------:R-:W-:Y:S05]  /*1ea0*/  BSYNC.RECONVERGENT B2 ;  /* 0x0000000000027941 */ /* 0x000fea0003800200 */
.L_x_35927:
        /* <DEDUP_REMOVED lines=14> */
.L_x_35930:
[----:B------:R-:W-:Y:S05]  /*1f90*/  BSYNC.RECONVERGENT B2 ;  /* 0x0000000000027941 */ /* 0x000fea0003800200 */
.L_x_35929:
        /* <DEDUP_REMOVED lines=14> */
.L_x_35932:
[----:B------:R-:W-:Y:S05]  /*2080*/  BSYNC.RECONVERGENT B2 ;  /* 0x0000000000027941 */ /* 0x000fea0003800200 */
.L_x_35931:
        /* <DEDUP_REMOVED lines=14> */
.L_x_35934:
[----:B------:R-:W-:Y:S05]  /*2170*/  BSYNC.RECONVERGENT B2 ;  /* 0x0000000000027941 */ /* 0x000fea0003800200 */
.L_x_35933:
        /* <DEDUP_REMOVED lines=14> */
.L_x_35936:
[----:B------:R-:W-:Y:S05]  /*2260*/  BSYNC.RECONVERGENT B2 ;  /* 0x0000000000027941 */ /* 0x000fea0003800200 */
.L_x_35935:
        /* <DEDUP_REMOVED lines=14> */
.L_x_35938:
[----:B------:R-:W-:Y:S05]  /*2350*/  BSYNC.RECONVERGENT B2 ;  /* 0x0000000000027941 */ /* 0x000fea0003800200 */
.L_x_35937:
        /* <DEDUP_REMOVED lines=14> */
.L_x_35940:
[----:B------:R-:W-:Y:S05]  /*2440*/  BSYNC.RECONVERGENT B2 ;  /* 0x0000000000027941 */ /* 0x000fea0003800200 */
.L_x_35939:
        /* <DEDUP_REMOVED lines=14> */
.L_x_35942:
[----:B------:R-:W-:Y:S05]  /*2530*/  BSYNC.RECONVERGENT B2 ;  /* 0x0000000000027941 */ /* 0x000fea0003800200 */
.L_x_35941:
        /* <DEDUP_REMOVED lines=13> */
.L_x_35944:
[----:B------:R-:W-:Y:S05]  /*2610*/  BSYNC.RECONVERGENT B2 ;  /* 0x0000000000027941 */ /* 0x000fea0003800200 */
.L_x_35943:
        /* <DEDUP_REMOVED lines=14> */
[-C--:B------:R-:W-:Y:S02]  /*2700*/  IADD3.X R19, PT, PT, RZ, R15.reuse, RZ, P1, !PT ;  /* 0x0000000fff137210 */ /* 0x080fe40000ffe4ff */
        /* <DEDUP_REMOVED lines=11> */
[----:B------:R-:W-:-:S05]  /*27c0*/  LEA.HI R0, P0, R29, R0, RZ, 0x1 ;  /* 0x000000001d007211 */ /* 0x000fca00078108ff */
[----:B------:R-:W-:Y:S01]  /*27d0*/  IMAD.X R29, RZ, RZ, R29, P0 ;  /* 0x000000ffff1d7224 */ /* 0x000fe200000e061d */
[----:B------:R-:W-:-:S04]  /*27e0*/  LEA.HI R18, P0, R19, R18, RZ, 0x1 ;  /* 0x0000001213127211 */ /* 0x000fc800078108ff */
[C---:B------:R-:W-:Y:S02]  /*27f0*/  SHF.L.U64.HI R28, R0.reuse, 0x2, R29 ;  /* 0x00000002001c7819 */ /* 0x040fe4000001021d */
[----:B------:R-:W-:Y:S02]  /*2800*/  SHF.L.U32 R0, R0, 0x2, RZ ;  /* 0x0000000200007819 */ /* 0x000fe400000006ff */
[----:B0-----:R-:W-:Y:S02]  /*2810*/  SHF.L.U32 R16, R18, 0x2, RZ ;  /* 0x0000000212107819 */ /* 0x001fe400000006ff */
[----:B------:R-:W-:Y:S02]  /*2820*/  LOP3.LUT R12, R0, 0xfffffff8, RZ, 0xc0, !PT ;  /* 0xfffffff8000c7812 */ /* 0x000fe400078ec0ff */
[----:B------:R-:W-:Y:S02]  /*2830*/  IADD3.X R19, PT, PT, RZ, R19, RZ, P0, !PT ;  /* 0x00000013ff137210 */ /* 0x000fe400007fe4ff */
        /* <DEDUP_REMOVED lines=9> */
[C---:B------:R-:W-:Y:S01]  /*28d0*/  IADD3 R0, P2, PT, R14.reuse, 0x140, RZ ;  /* 0x000001400e007810 */ /* 0x040fe20007f5e0ff */
[----:B------:R1:W-:Y:S01]  /*28e0*/  STG.E.64 desc[UR6][R16.64], R2 ;  /* 0x0000000210007986 */ /* 0x0003e2000c101b06 */
[----:B------:R-:W-:Y:S01]  /*28f0*/  IADD3 R14, P3, PT, R14, 0x180, RZ ;  /* 0x000001800e0e7810 */ /* 0x000fe20007f7e0ff */
[----:B------:R-:W-:Y:S01]  /*2900*/  IMAD.X R29, RZ, RZ, R15, P0 ;  /* 0x000000ffff1d7224 */ /* 0x000fe200000e060f */
[-C--:B------:R-:W-:Y:S02]  /*2910*/  IADD3.X R19, PT, PT, RZ, R15.reuse, RZ, P1, !PT ;  /* 0x0000000fff137210 */ /* 0x080fe40000ffe4ff */
[----:B0-----:R-:W-:Y:S02]  /*2920*/  IADD3.X R13, PT, PT, RZ, R15, RZ, P2, !PT ;  /* 0x0000000fff0d7210 */ /* 0x001fe400017fe4ff */
[----:B------:R-:W-:-:S02]  /*2930*/  LEA.HI R26, P0, R29, R28, RZ, 0x1 ;  /* 0x0000001c1d1a7211 */ /* 0x000fc400078108ff */
[----:B------:R-:W-:Y:S02]  /*2940*/  IADD3.X R15, PT, PT, RZ, R15, RZ, P3, !PT ;  /* 0x0000000fff0f7210 */ /* 0x000fe40001ffe4ff */
[----:B------:R-:W-:Y:S01]  /*2950*/  LEA.HI R12, P1, R19, R18, RZ, 0x1 ;  /* 0x00000012130c7211 */ /* 0x000fe200078308ff */
[----:B-1----:R-:W-:Y:S01]  /*2960*/  IMAD.X R3, RZ, RZ, R29, P0 ;  /* 0x000000ffff037224 */ /* 0x002fe200000e061d */
[----:B------:R-:W-:Y:S02]  /*2970*/  SHF.L.U32 R2, R26, 0x2, RZ ;  /* 0x000000021a027819 */ /* 0x000fe400000006ff */
[----:B------:R-:W-:Y:S02]  /*2980*/  LEA.HI R16, P2, R15, R14, RZ, 0x1 ;  /* 0x0000000e0f107211 */ /* 0x000fe400078508ff */
[----:B------:R-:W-:Y:S02]  /*2990*/  LEA.HI R0, P0, R13, R0, RZ, 0x1 ;  /* 0x000000000d007211 */ /* 0x000fe400078108ff */
[----:B------:R-:W-:-:S02]  /*29a0*/  LOP3.LUT R2, R2, 0xfffffff8, RZ, 0xc0, !PT ;  /* 0xfffffff802027812 */ /* 0x000fc400078ec0ff */
[----:B------:R-:W-:Y:S01]  /*29b0*/  SHF.L.U64.HI R18, R26, 0x2, R3 ;  /* 0x000000021a127819 */ /* 0x000fe20000010203 */
[----:B------:R-:W-:Y:S01]  /*29c0*/  IMAD.X R3, RZ, RZ, R15, P2 ;  /* 0x000000ffff037224 */ /* 0x000fe200010e060f */
[----:B------:R-:W-:Y:S02]  /*29d0*/  IADD3.X R13, PT, PT, RZ, R13, RZ, P0, !PT ;  /* 0x0000000dff0d7210 */ /* 0x000fe400007fe4ff */
[----:B------:R-:W-:Y:S02]  /*29e0*/  IADD3 R2, P0, PT, R2, UR40, RZ ;  /* 0x0000002802027c10 */ /* 0x000fe4000ff1e0ff */
[----:B------:R-:W-:Y:S02]  /*29f0*/  IADD3.X R17, PT, PT, RZ, R19, RZ, P1, !PT ;  /* 0x00000013ff117210 */ /* 0x000fe40000ffe4ff */
[C---:B------:R-:W-:Y:S02]  /*2a00*/  SHF.L.U64.HI R15, R0.reuse, 0x2, R13 ;  /* 0x00000002000f7819 */ /* 0x040fe4000001020d */
[----:B------:R-:W-:-:S02]  /*2a10*/  SHF.L.U32 R14, R0, 0x2, RZ ;  /* 0x00000002000e7819 */ /* 0x000fc400000006ff */
[----:B------:R-:W-:Y:S02]  /*2a20*/  SHF.L.U64.HI R0, R16, 0x2, R3 ;  /* 0x0000000210007819 */ /* 0x000fe40000010203 */
[----:B------:R-:W-:Y:S02]  /*2a30*/  IADD3.X R3, PT, PT, R18, UR41, RZ, P0, !PT ;  /* 0x0000002912037c10 */ /* 0x000fe400087fe4ff */
[----:B------:R-:W-:Y:S02]  /*2a40*/  IADD3 R24, P0, PT, R25, R24, RZ ;  /* 0x0000001819187210 */ /* 0x000fe40007f1e0ff */
[C---:B------:R-:W-:Y:S01]  /*2a50*/  SHF.L.U64.HI R17, R12.reuse, 0x2, R17 ;  /* 0x000000020c117819 */ /* 0x040fe20000010211 */
[----:B------:R1:W-:Y:S01]  /*2a60*/  STG.E.64 desc[UR4][R2.64], R4 ;  /* 0x0000000402007986 */ /* 0x0003e2000c101b04 */
[----:B------:R-:W-:Y:S02]  /*2a70*/  SHF.L.U32 R12, R12, 0x2, RZ ;  /* 0x000000020c0c7819 */ /* 0x000fe400000006ff */
[----:B------:R-:W-:-:S02]  /*2a80*/  SHF.L.U32 R16, R16, 0x2, RZ ;  /* 0x0000000210107819 */ /* 0x000fc400000006ff */
[----:B------:R-:W-:Y:S02]  /*2a90*/  LEA.HI.X.SX32 R23, R25, R23, 0x1, P0 ;  /* 0x0000001719177211 */ /* 0x000fe400000f0eff */
[----:B------:R-:W-:Y:S02]  /*2aa0*/  ISETP.GE.U32.AND P0, PT, R24, UR44, PT ;  /* 0x0000002c18007c0c */ /* 0x000fe4000bf06070 */
[----:B------:R-:W-:Y:S02]  /*2ab0*/  LOP3.LUT R12, R12, 0xfffffff8, RZ, 0xc0, !PT ;  /* 0xfffffff80c0c7812 */ /* 0x000fe400078ec0ff */
[----:B------:R-:W-:Y:S02]  /*2ac0*/  LOP3.LUT R14, R14, 0xfffffff8, RZ, 0xc0, !PT ;  /* 0xfffffff80e0e7812 */ /* 0x000fe400078ec0ff */
[----:B------:R-:W-:Y:S02]  /*2ad0*/  LOP3.LUT R16, R16, 0xfffffff8, RZ, 0xc0, !PT ;  /* 0xfffffff810107812 */ /* 0x000fe400078ec0ff */
[----:B------:R-:W-:-:S02]  /*2ae0*/  ISETP.GE.AND.EX P0, PT, R23, UR45, PT, P0 ;  /* 0x0000002d17007c0c */ /* 0x000fc4000bf06300 */
[----:B------:R-:W-:Y:S02]  /*2af0*/  IADD3 R12, P1, PT, R12, UR40, RZ ;  /* 0x000000280c0c7c10 */ /* 0x000fe4000ff3e0ff */
        /* <DEDUP_REMOVED lines=10> */
.L_x_35916:
[----:B------:R-:W-:Y:S01]  /*2ba0*/  BSSY B0, `(.L_x_35946) ;  /* 0x0000007000007945 */ /* 0x000fe20003800000 */
[----:B------:R-:W-:Y:S01]  /*2bb0*/  IMAD.MOV.U32 R12, RZ, RZ, 0x10 ;  /* 0x00000010ff0c7424 */ /* 0x000fe200078e00ff */
[----:B------:R-:W-:Y:S02]  /*2bc0*/  MOV R11, 0x1f ;  /* 0x0000001f000b7802 */ /* 0x000fe40000000f00 */
[----:B------:R-:W-:-:S07]  /*2bd0*/  MOV R15, 0xffffffff ;  /* 0xffffffff000f7802 */ /* 0x000fce0000000f00 */
[----:B------:R-:W-:Y:S05]  /*2be0*/  WARPSYNC.COLLECTIVE R15, `(.L_x_35947) ;  /* 0x000000000f087348 */ /* 0x000fea0003c00000 */
[----:B------:R0:W1:Y:S02]  /*2bf0*/  SHFL.BFLY P6, R14, R13, R12, R11 ;  /* 0x0c00000c0d0e7389 */ /* 0x00006400000c000b */
[----:B01----:R-:W-:Y:S05]  /*2c00*/  ENDCOLLECTIVE ;  /* 0x000000000000791b */ /* 0x003fea0003800000 */
.L_x_35947:
[----:B------:R-:W-:Y:S05]  /*2c10*/  BSYNC B0 ;  /* 0x0000000000007941 */ /* 0x000fea0003800000 */
.L_x_35946:
[----:B------:R-:W-:Y:S01]  /*2c20*/  HFMA2 R12, -RZ, RZ, 0, 4.76837158203125e-07 ;  /* 0x00000008ff0c7431 */ /* 0x000fe200000001ff */
[----:B------:R-:W-:Y:S01]  /*2c30*/  FMNMX R13, R13, R14, !PT ;  /* 0x0000000e0d0d7209 */ /* 0x000fe20007800000 */
[----:B------:R-:W-:Y:S01]  /*2c40*/  IMAD.MOV.U32 R11, RZ, RZ, 0x1f ;  /* 0x0000001fff0b7424 */ /* 0x000fe200078e00ff */
[----:B------:R-:W-:-:S07]  /*2c50*/  MOV R15, 0xffffffff ;  /* 0xffffffff000f7802 */ /* 0x000fce0000000f00 */
[----:B------:R-:W-:Y:S05]  /*2c60*/  WARPSYNC.COLLECTIVE R15, `(.L_x_35948) ;  /* 0x000000000f087348 */ /* 0x000fea0003c00000 */
[----:B------:R0:W1:Y:S02]  /*2c70*/  SHFL.BFLY P6, R14, R13, R12, R11 ;  /* 0x0c00000c0d0e7389 */ /* 0x00006400000c000b */
[----:B01----:R-:W-:Y:S05]  /*2c80*/  ENDCOLLECTIVE ;  /* 0x000000000000791b */ /* 0x003fea0003800000 */
.L_x_35948:
[----:B------:R-:W-:Y:S01]  /*2c90*/  HFMA2 R12, -RZ, RZ, 0, 2.384185791015625e-07 ;  /* 0x00000004ff0c7431 */ /* 0x000fe200000001ff */
[----:B------:R-:W-:-:S04]  /*2ca0*/  FMNMX R0, R13, R14, !PT ;  /* 0x0000000e0d007209 */ /* 0x000fc80007800000 */
[----:B------:R-:W-:-:S07]  /*2cb0*/  MOV R13, R0 ;  /* 0x00000000000d7202 */ /* 0x000fce0000000f00 */
[----:B------:R-:W-:Y:S05]  /*2cc0*/  WARPSYNC.COLLECTIVE R15, `(.L_x_35949) ;  /* 0x000000000f087348 */ /* 0x000fea0003c00000 */
[----:B------:R0:W1:Y:S02]  /*2cd0*/  SHFL.BFLY P6, R14, R13, R12, R11 ;  /* 0x0c00000c0d0e7389 */ /* 0x00006400000c000b */
[----:B01----:R-:W-:Y:S05]  /*2ce0*/  ENDCOLLECTIVE ;  /* 0x000000000000791b */ /* 0x003fea0003800000 */
.L_x_35949:
[----:B------:R-:W-:Y:S02]  /*2cf0*/  MOV R12, 0x2 ;  /* 0x00000002000c7802 */ /* 0x000fe40000000f00 */
[----:B------:R-:W-:-:S05]  /*2d00*/  FMNMX R2, R0, R14, !PT ;  /* 0x0000000e00027209 */ /* 0x000fca0007800000 */
[----:B------:R-:W-:-:S07]  /*2d10*/  IMAD.MOV.U32 R13, RZ, RZ, R2 ;  /* 0x000000ffff0d7224 */ /* 0x000fce00078e0002 */
[----:B------:R-:W-:Y:S05]  /*2d20*/  WARPSYNC.COLLECTIVE R15, `(.L_x_35950) ;  /* 0x000000000f087348 */ /* 0x000fea0003c00000 */
[----:B------:R0:W1:Y:S02]  /*2d30*/  SHFL.BFLY P6, R14, R13, R12, R11 ;  /* 0x0c00000c0d0e7389 */ /* 0x00006400000c000b */
[----:B01----:R-:W-:Y:S05]  /*2d40*/  ENDCOLLECTIVE ;  /* 0x000000000000791b */ /* 0x003fea0003800000 */
.L_x_35950:
[----:B------:R-:W-:Y:S01]  /*2d50*/  HFMA2 R12, -RZ, RZ, 0, 5.9604644775390625e-08 ;  /* 0x00000001ff0c7431 */ /* 0x000fe200000001ff */
[----:B------:R-:W-:-:S04]  /*2d60*/  FMNMX R3, R2, R14, !PT ;  /* 0x0000000e02037209 */ /* 0x000fc80007800000 */
[----:B------:R-:W-:-:S07]  /*2d70*/  MOV R13, R3 ;  /* 0x00000003000d7202 */ /* 0x000fce0000000f00 */
[----:B------:R-:W-:Y:S05]  /*2d80*/  WARPSYNC.COLLECTIVE R15, `(.L_x_35951) ;  /* 0x000000000f087348 */ /* 0x000fea0003c00000 */
[----:B------:R0:W1:Y:S02]  /*2d90*/  SHFL.BFLY P6, R14, R13, R12, R11 ;  /* 0x0c00000c0d0e7389 */ /* 0x00006400000c000b */
[----:B01----:R-:W-:Y:S05]  /*2da0*/  ENDCOLLECTIVE ;  /* 0x000000000000791b */ /* 0x003fea0003800000 */
.L_x_35951:
[----:B------:R-:W-:Y:S01]  /*2db0*/  IMAD.MOV.U32 R13, RZ, RZ, 0x3bbb989d ;  /* 0x3bbb989dff0d7424 */ /* 0x000fe200078e00ff */
[----:B------:R-:W-:Y:S02]  /*2dc0*/  MOV R15, 0x437c0000 ;  /* 0x437c0000000f7802 */ /* 0x000fe40000000f00 */
[----:B------:R-:W-:-:S05]  /*2dd0*/  FMNMX R3, R3, R14, !PT ;  /* 0x0000000e03037209 */ /* 0x000fca0007800000 */
        /* <DEDUP_REMOVED lines=12> */
[C---:B------:R-:W-:Y:S01]  /*2ea0*/  FADD R10, -R3.reuse, R10 ;  /* 0x0000000a030a7221 */ /* 0x040fe20000000100 */
[----:B------:R-:W-:Y:S01]  /*2eb0*/  FADD R18, R18, -R3 ;  /* 0x8000000312127221 */ /* 0x000fe20000000000 */
[C---:B------:R-:W-:Y:S01]  /*2ec0*/  FADD R11, -R3.reuse, R19 ;  /* 0x00000013030b7221 */ /* 0x040fe20000000100 */
[----:B------:R-:W-:Y:S01]  /*2ed0*/  FADD R12, -R3, R17 ;  /* 0x00000011030c7221 */ /* 0x000fe20000000100 */
[C---:B------:R-:W-:Y:S01]  /*2ee0*/  FADD R3, R26.reuse, -12583039 ;  /* 0xcb40007f1a037421 */ /* 0x040fe20000000000 */
[----:B------:R-:W-:-:S02]  /*2ef0*/  SHF.L.U32 R19, R26, 0x17, RZ ;  /* 0x000000171a137819 */ /* 0x000fc400000006ff */
        /* <DEDUP_REMOVED lines=78> */
[----:B------:R-:W-:Y:S02]  /*33e0*/  FFMA.SAT R16, R11, R13, 0.5 ;  /* 0x3f0000000b107423 */ /* 0x000fe4000000200d */
[----:B------:R0:W1:Y:S02]  /*33f0*/  MUFU.EX2 R10, R17 ;  /* 0x00000011000a7308 */ /* 0x0000640000000800 */
[----:B------:R-:W-:Y:S01]  /*3400*/  FFMA.RM R16, R16, R15, 12582913 ;  /* 0x4b40000110107423 */ /* 0x000fe2000000400f */
[----:B0-----:R-:W-:Y:S01]  /*3410*/  SHF.L.U32 R17, R26, 0x17, RZ ;  /* 0x000000171a117819 */ /* 0x001fe200000006ff */
[----:B-1----:R-:W-:Y:S01]  /*3420*/  FMUL R9, R9, R10 ;  /* 0x0000000a09097220 */ /* 0x002fe20000400000 */
[----:B------:R-:W-:-:S04]  /*3430*/  FFMA.SAT R10, R18, R13, 0.5 ;  /* 0x3f000000120a7423 */ /* 0x000fc8000000200d */
[----:B------:R-:W-:Y:S01]  /*3440*/  FFMA.RM R10, R10, R15, 12582913 ;  /* 0x4b4000010a0a7423 */ /* 0x000fe2000000400f */
[----:B------:R-:W-:-:S03]  /*3450*/  MOV R15, 0xffffffff ;  /* 0xffffffff000f7802 */ /* 0x000fc60000000f00 */
        /* <DEDUP_REMOVED lines=11> */
[----:B-1----:R-:W-:Y:S01]  /*3510*/  SHF.L.U32 R18, R28, 0x17, RZ ;  /* 0x000000171c127819 */ /* 0x002fe200000006ff */
[----:B--2---:R-:W-:Y:S01]  /*3520*/  FMUL R16, R16, R11 ;  /* 0x0000000b10107220 */ /* 0x004fe20000400000 */
[----:B------:R-:W-:-:S04]  /*3530*/  FADD R11, R26, -12583039 ;  /* 0xcb40007f1a0b7421 */ /* 0x000fc80000000000 */
        /* <DEDUP_REMOVED lines=28> */
.L_x_35952:
[----:B------:R-:W-:Y:S02]  /*3700*/  IMAD.MOV.U32 R12, RZ, RZ, 0x8 ;  /* 0x00000008ff0c7424 */ /* 0x000fe400078e00ff */
[----:B------:R-:W-:-:S05]  /*3710*/  FADD R26, R13, R14 ;  /* 0x0000000e0d1a7221 */ /* 0x000fca0000000000 */
[----:B------:R-:W-:-:S07]  /*3720*/  MOV R13, R26 ;  /* 0x0000001a000d7202 */ /* 0x000fce0000000f00 */
[----:B------:R-:W-:Y:S05]  /*3730*/  WARPSYNC.COLLECTIVE R15, `(.L_x_35953) ;  /* 0x000000000f087348 */ /* 0x000fea0003c00000 */
[----:B------:R0:W1:Y:S02]  /*3740*/  SHFL.BFLY P6, R14, R13, R12, R11 ;  /* 0x0c00000c0d0e7389 */ /* 0x00006400000c000b */
[----:B01----:R-:W-:Y:S05]  /*3750*/  ENDCOLLECTIVE ;  /* 0x000000000000791b */ /* 0x003fea0003800000 */
.L_x_35953:
[----:B------:R-:W-:Y:S02]  /*3760*/  HFMA2 R12, -RZ, RZ, 0, 2.384185791015625e-07 ;  /* 0x00000004ff0c7431 */ /* 0x000fe400000001ff */
[----:B------:R-:W-:-:S05]  /*3770*/  FADD R27, R26, R14 ;  /* 0x0000000e1a1b7221 */ /* 0x000fca0000000000 */
[----:B------:R-:W-:-:S07]  /*3780*/  MOV R13, R27 ;  /* 0x0000001b000d7202 */ /* 0x000fce0000000f00 */
[----:B------:R-:W-:Y:S05]  /*3790*/  WARPSYNC.COLLECTIVE R15, `(.L_x_35954) ;  /* 0x000000000f087348 */ /* 0x000fea0003c00000 */
[----:B------:R0:W1:Y:S02]  /*37a0*/  SHFL.BFLY P6, R14, R13, R12, R11 ;  /* 0x0c00000c0d0e7389 */ /* 0x00006400000c000b */
[----:B01----:R-:W-:Y:S05]  /*37b0*/  ENDCOLLECTIVE ;  /* 0x000000000000791b */ /* 0x003fea0003800000 */
.L_x_35954:
[----:B------:R-:W-:Y:S02]  /*37c0*/  IMAD.MOV.U32 R12, RZ, RZ, 0x2 ;  /* 0x00000002ff0c7424 */ /* 0x000fe400078e00ff */
[----:B------:R-:W-:-:S05]  /*37d0*/  FADD R28, R27, R14 ;  /* 0x0000000e1b1c7221 */ /* 0x000fca0000000000 */
[----:B------:R-:W-:-:S07]  /*37e0*/  MOV R13, R28 ;  /* 0x0000001c000d7202 */ /* 0x000fce0000000f00 */
[----:B------:R-:W-:Y:S05]  /*37f0*/  WARPSYNC.COLLECTIVE R15, `(.L_x_35955) ;  /* 0x000000000f087348 */ /* 0x000fea0003c00000 */
[----:B------:R0:W1:Y:S02]  /*3800*/  SHFL.BFLY P6, R14, R13, R12, R11 ;  /* 0x0c00000c0d0e7389 */ /* 0x00006400000c000b */
[----:B01----:R-:W-:Y:S05]  /*3810*/  ENDCOLLECTIVE ;  /* 0x000000000000791b */ /* 0x003fea0003800000 */
.L_x_35955:
[----:B------:R-:W-:Y:S02]  /*3820*/  HFMA2 R12, -RZ, RZ, 0, 5.9604644775390625e-08 ;  /* 0x00000001ff0c7431 */ /* 0x000fe400000001ff */
[----:B------:R-:W-:-:S05]  /*3830*/  FADD R29, R28, R14 ;  /* 0x0000000e1c1d7221 */ /* 0x000fca0000000000 */
[----:B------:R-:W-:-:S07]  /*3840*/  MOV R13, R29 ;  /* 0x0000001d000d7202 */ /* 0x000fce0000000f00 */
[----:B------:R-:W-:Y:S05]  /*3850*/  WARPSYNC.COLLECTIVE R15, `(.L_x_35956) ;  /* 0x000000000f087348 */ /* 0x000fea0003c00000 */
[----:B------:R0:W1:Y:S02]  /*3860*/  SHFL.BFLY P6, R14, R13, R12, R11 ;  /* 0x0c00000c0d0e7389 */ /* 0x00006400000c000b */
[----:B01----:R-:W-:Y:S05]  /*3870*/  ENDCOLLECTIVE ;  /* 0x000000000000791b */ /* 0x003fea0003800000 */
.L_x_35956:
[----:B------:R-:W-:Y:S05]  /*3880*/  BRA `(.L_x_35957) ;  /* 0xffffffe000207947 */ /* 0x000fea000383ffff */
        .weak           $__internal_593_$__cuda_sm3x_div_rn_noftz_f32_slowpath
        .type           $__internal_593_$__cuda_sm3x_div_rn_noftz_f32_slowpath,@function
        .size           $__internal_593_$__cuda_sm3x_div_rn_noftz_f32_slowpath,(.L_x_37970 - $__internal_593_$__cuda_sm3x_div_rn_noftz_f32_slowpath)
$__internal_593_$__cuda_sm3x_div_rn_noftz_f32_slowpath:
        /* <DEDUP_REMOVED lines=34> */
.L_x_35959:
        /* <DEDUP_REMOVED lines=51> */
.L_x_35966:
[----:B------:R-:W-:-:S04]  /*3de0*/  LOP3.LUT R11, R11, 0x80000000, RZ, 0xc0, !PT ;  /* 0x800000000b0b7812 */ /* 0x000fc800078ec0ff */
[----:B------:R-:W-:Y:S01]  /*3df0*/  LOP3.LUT R11, R11, 0x7f800000, RZ, 0xfc, !PT ;  /* 0x7f8000000b0b7812 */ /* 0x000fe200078efcff */
[----:B------:R-:W-:Y:S06]  /*3e00*/  BRA `(.L_x_35967) ;  /* 0x0000000000047947 */ /* 0x000fec0003800000 */
.L_x_35965:
[----:B------:R-:W-:-:S07]  /*3e10*/  LEA R11, R32, R11, 0x17 ;  /* 0x0000000b200b7211 */ /* 0x000fce00078eb8ff */
.L_x_35967:
[----:B------:R-:W-:Y:S05]  /*3e20*/  BSYNC.RECONVERGENT B1 ;  /* 0x0000000000017941 */ /* 0x000fea0003800200 */
.L_x_35964:
[----:B------:R-:W-:Y:S05]  /*3e30*/  BRA `(.L_x_35968) ;  /* 0x0000000000207947 */ /* 0x000fea0003800000 */
.L_x_35963:
[----:B------:R-:W-:-:S04]  /*3e40*/  LOP3.LUT R11, R14, 0x80000000, R19, 0x48, !PT ;  /* 0x800000000e0b7812 */ /* 0x000fc800078e4813 */
[----:B------:R-:W-:Y:S01]  /*3e50*/  LOP3.LUT R11, R11, 0x7f800000, RZ, 0xfc, !PT ;  /* 0x7f8000000b0b7812 */ /* 0x000fe200078efcff */
[----:B------:R-:W-:Y:S06]  /*3e60*/  BRA `(.L_x_35968) ;  /* 0x0000000000147947 */ /* 0x000fec0003800000 */
.L_x_35962:
[----:B------:R-:W-:Y:S01]  /*3e70*/  LOP3.LUT R11, R14, 0x80000000, R19, 0x48, !PT ;  /* 0x800000000e0b7812 */ /* 0x000fe200078e4813 */
[----:B------:R-:W-:Y:S06]  /*3e80*/  BRA `(.L_x_35968) ;  /* 0x00000000000c7947 */ /* 0x000fec0003800000 */
.L_x_35961:
[----:B------:R-:W0:Y:S01]  /*3e90*/  MUFU.RSQ R11, -QNAN ;  /* 0xffc00000000b7908 */ /* 0x000e220000001400 */
[----:B------:R-:W-:Y:S05]  /*3ea0*/  BRA `(.L_x_35968) ;  /* 0x0000000000047947 */ /* 0x000fea0003800000 */
.L_x_35960:
[----:B------:R-:W-:-:S07]  /*3eb0*/  FADD.FTZ R11, R19, R14 ;  /* 0x0000000e130b7221 */ /* 0x000fce0000010000 */
.L_x_35968:
[----:B------:R-:W-:Y:S05]  /*3ec0*/  BSYNC.RECONVERGENT B0 ;  /* 0x0000000000007941 */ /* 0x000fea0003800200 */
.L_x_35958:
[----:B------:R-:W-:Y:S01]  /*3ed0*/  HFMA2 R15, -RZ, RZ, 0, 0 ;  /* 0x00000000ff0f7431 */ /* 0x000fe200000001ff */
[----:B------:R-:W-:-:S04]  /*3ee0*/  MOV R14, R28 ;  /* 0x0000001c000e7202 */ /* 0x000fc80000000f00 */
[----:B0-----:R-:W-:Y:S05]  /*3ef0*/  RET.REL.NODEC R14 `(_Z15SoftmaxWarpImplI24ElementwiseScaleMaskLoadIffbE11DirectStoreIffEfLi2ELi14ELi32ELi1ELb0EL9Algorithm0EEvT_T0_ll) ;  /* 0xffffffc00e407950 */ /* 0x001fea0003c3ffff */
.L_x_35969:
        /* <DEDUP_REMOVED lines=16> */
.L_x_37970:


//--------------------- .text._Z15SoftmaxWarpImplI24ElementwiseScaleMaskLoadIffbE11DirectStoreIffEfLi2ELi12ELi32ELi1ELb1EL9Algorithm0EEvT_T0_ll --------------------------
	.section	.text._Z15SoftmaxWarpImplI24ElementwiseScaleMaskLoadIffbE11DirectStoreIffEfLi2ELi12ELi32ELi1ELb1EL9Algorithm0EEvT_T0_ll,"ax",@progbits
	.align	128
        .global         _Z15SoftmaxWarpImplI24ElementwiseScaleMaskLoadIffbE11DirectStoreIffEfLi2ELi12ELi32ELi1ELb1EL9Algorithm0EEvT_T0_ll
        .type           _Z15SoftmaxWarpImplI24ElementwiseScaleMaskLoadIffbE11DirectStoreIffEfLi2ELi12ELi32ELi1ELb1EL9Algorithm0EEvT_T0_ll,@function
        .size           _Z15SoftmaxWarpImplI24ElementwiseScaleMaskLoadIffbE11DirectStoreIffEfLi2ELi12ELi32ELi1ELb1EL9Algorithm0EEvT_T0_ll,(.L_x_37971 - _Z15SoftmaxWarpImplI24ElementwiseScaleMaskLoadIffbE11DirectStoreIffEfLi2ELi12ELi32ELi1ELb1EL9Algorithm0EEvT_T0_ll)
        .other          _Z15SoftmaxWarpImplI24ElementwiseScaleMaskLoadIffbE11DirectStoreIffEfLi2ELi12ELi32ELi1ELb1EL9Algorithm0EEvT_T0_ll,@"STO_CUDA_ENTRY STV_DEFAULT"
_Z15SoftmaxWarpImplI24ElementwiseScaleMaskLoadIffbE11DirectStoreIffEfLi2ELi12ELi32ELi1ELb1EL9Algorithm0EEvT_T0_ll:
.text._Z15SoftmaxWarpImplI24ElementwiseScaleMaskLoadIffbE11DirectStoreIffEfLi2ELi12ELi32ELi1ELb1EL9Algorithm0EEvT_T0_ll:
        /* <DEDUP_REMOVED lines=26> */
.L_x_35970:
        /* <DEDUP_REMOVED lines=19> */
[----:B------:R-:W-:-:S07]  /*02d0*/  IADD3 R23, PT, PT, R30, 0x100, RZ ;  /* 0x000001001e177810 */ /* 0x000fce0007ffe0ff */
.L_x_36021:
        /* <DEDUP_REMOVED lines=44> */
.L_x_35973:
[----:B------:R-:W-:Y:S05]  /*05a0*/  BSYNC.RECONVERGENT B1 ;  /* 0x0000000000017941 */ /* 0x000fea0003800200 */
.L_x_35972:
        /* <DEDUP_REMOVED lines=51> */
.L_x_35975:
[----:B------:R-:W-:Y:S05]  /*08e0*/  BSYNC.RECONVERGENT B1 ;  /* 0x0000000000017941 */ /* 0x000fea0003800200 */
.L_x_35974:
        /* <DEDUP_REMOVED lines=35> */
.L_x_35977:
[----:B------:R-:W-:Y:S05]  /*0b20*/  BSYNC.RECONVERGENT B1 ;  /* 0x0000000000017941 */ /* 0x000fea0003800200 */
.L_x_35976:
        /* <DEDUP_REMOVED lines=35> */
.L_x_35979:
[----:B------:R-:W-:Y:S05]  /*0d60*/  BSYNC.RECONVERGENT B1 ;  /* 0x0000000000017941 */ /* 0x000fea0003800200 */
.L_x_35978:
        /* <DEDUP_REMOVED lines=35> */
.L_x_35981:
[----:B------:R-:W-:Y:S05]  /*0fa0*/  BSYNC.RECONVERGENT B1 ;  /* 0x0000000000017941 */ /* 0x000fea0003800200 */
.L_x_35980:
        /* <DEDUP_REMOVED lines=35> */
.L_x_35983:
[----:B------:R-:W-:Y:S05]  /*11e0*/  BSYNC.RECONVERGENT B1 ;  /* 0x0000000000017941 */ /* 0x000fea0003800200 */
.L_x_35982:
        /* <DEDUP_REMOVED lines=23> */
[-C--:B------:R-:W-:Y:S01]  /*1360*/  FFMA.RM R2, R2, R5.reuse, 12582913 ;  /* 0x4b40000102027423 */ /* 0x080fe20000004005 */
[----:B------:R-:W-:Y:S01]  /*1370*/  FFMA.RM R0, R0, R5, 12582913 ;  /* 0x4b40000100007423 */ /* 0x000fe20000004005 */
[C---:B------:R-:W-:Y:S01]  /*1380*/  FADD R40, -R9.reuse, R40 ;  /* 0x0000002809287221 */ /* 0x040fe20000000100 */
[----:B------:R-:W-:Y:S01]  /*1390*/  FADD R3, R8, -12583039 ;  /* 0xcb40007f08037421 */ /* 0x000fe20000000000 */
[----:B------:R-:W-:Y:S01]  /*13a0*/  FADD R11, R2, -12583039 ;  /* 0xcb40007f020b7421 */ /* 0x000fe20000000000 */
[-C--:B------:R-:W-:Y:S01]  /*13b0*/  FFMA.SAT R4, R38, R7.reuse, 0.5 ;  /* 0x3f00000026047423 */ /* 0x080fe20000002007 */
[C---:B------:R-:W-:Y:S01]  /*13c0*/  FADD R14, -R9.reuse, R36 ;  /* 0x00000024090e7221 */ /* 0x040fe20000000100 */
[----:B------:R-:W-:Y:S01]  /*13d0*/  FFMA R3, R44, 1.4426950216293334961, -R3 ;  /* 0x3fb8aa3b2c037823 */ /* 0x000fe20000000803 */
[----:B------:R-:W-:Y:S01]  /*13e0*/  FFMA R11, R6, 1.4426950216293334961, -R11 ;  /* 0x3fb8aa3b060b7823 */ /* 0x000fe2000000080b */
[C---:B------:R-:W-:Y:S01]  /*13f0*/  FADD R34, -R9.reuse, R34 ;  /* 0x0000002209227221 */ /* 0x040fe20000000100 */
[C---:B------:R-:W-:Y:S01]  /*1400*/  FADD R16, -R9.reuse, R16 ;  /* 0x0000001009107221 */ /* 0x040fe20000000100 */
[----:B------:R-:W-:Y:S01]  /*1410*/  FFMA R44, R44, 1.925963033500011079e-08, R3 ;  /* 0x32a570602c2c7823 */ /* 0x000fe20000000003 */
[----:B------:R-:W-:Y:S01]  /*1420*/  FADD R3, R0, -12583039 ;  /* 0xcb40007f00037421 */ /* 0x000fe20000000000 */
[C---:B------:R-:W-:Y:S01]  /*1430*/  FADD R10, -R9.reuse, R10 ;  /* 0x0000000a090a7221 */ /* 0x040fe20000000100 */
[C---:B------:R-:W-:Y:S01]  /*1440*/  FADD R32, -R9.reuse, R32 ;  /* 0x0000002009207221 */ /* 0x040fe20000000100 */
[----:B------:R-:W-:Y:S01]  /*1450*/  FADD R20, -R9, R20 ;  /* 0x0000001409147221 */ /* 0x000fe20000000100 */
[----:B------:R-:W-:Y:S01]  /*1460*/  FFMA R15, R6, 1.925963033500011079e-08, R11 ;  /* 0x32a57060060f7823 */ /* 0x000fe2000000000b */
[----:B------:R-:W-:Y:S01]  /*1470*/  FFMA R9, R42, 1.4426950216293334961, -R3 ;  /* 0x3fb8aa3b2a097823 */ /* 0x000fe20000000803 */
[----:B------:R-:W-:Y:S01]  /*1480*/  FFMA.SAT R6, R40, R7, 0.5 ;  /* 0x3f00000028067423 */ /* 0x000fe20000002007 */
[----:B------:R-:W-:Y:S01]  /*1490*/  FFMA.RM R3, R4, R5, 12582913 ;  /* 0x4b40000104037423 */ /* 0x000fe20000004005 */
[----:B------:R-:W-:Y:S01]  /*14a0*/  FFMA.SAT R4, R12, R7, 0.5 ;  /* 0x3f0000000c047423 */ /* 0x000fe20000002007 */
[----:B------:R-:W-:Y:S01]  /*14b0*/  FFMA R42, R42, 1.925963033500011079e-08, R9 ;  /* 0x32a570602a2a7823 */ /* 0x000fe20000000009 */
[----:B------:R-:W-:Y:S01]  /*14c0*/  FFMA.RM R6, R6, R5, 12582913 ;  /* 0x4b40000106067423 */ /* 0x000fe20000004005 */
[----:B------:R-:W-:Y:S01]  /*14d0*/  FADD R11, R3, -12583039 ;  /* 0xcb40007f030b7421 */ /* 0x000fe20000000000 */
[----:B------:R-:W-:Y:S01]  /*14e0*/  FFMA.SAT R36, R14, R7, 0.5 ;  /* 0x3f0000000e247423 */ /* 0x000fe20000002007 */
[----:B------:R-:W-:Y:S01]  /*14f0*/  MUFU.EX2 R15, R15 ;  /* 0x0000000f000f7308 */ /* 0x000fe20000000800 */
[----:B------:R-:W-:Y:S01]  /*1500*/  FADD R9, R6, -12583039 ;  /* 0xcb40007f06097421 */ /* 0x000fe20000000000 */
[----:B------:R-:W-:Y:S01]  /*1510*/  FFMA R11, R38, 1.4426950216293334961, -R11 ;  /* 0x3fb8aa3b260b7823 */ /* 0x000fe2000000080b */
[----:B------:R-:W-:Y:S01]  /*1520*/  SHF.L.U32 R2, R2, 0x17, RZ ;  /* 0x0000001702027819 */ /* 0x000fe200000006ff */
[----:B------:R-:W-:-:S02]  /*1530*/  IMAD.SHL.U32 R8, R8, 0x800000, RZ ;  /* 0x0080000008087824 */ /* 0x000fc400078e00ff */
[----:B------:R-:W-:Y:S01]  /*1540*/  FFMA R9, R40, 1.4426950216293334961, -R9 ;  /* 0x3fb8aa3b28097823 */ /* 0x000fe20000000809 */
[----:B------:R-:W-:Y:S01]  /*1550*/  FFMA R38, R38, 1.925963033500011079e-08, R11 ;  /* 0x32a5706026267823 */ /* 0x000fe2000000000b */
[-C--:B------:R-:W-:Y:S01]  /*1560*/  FFMA.RM R11, R4, R5.reuse, 12582913 ;  /* 0x4b400001040b7423 */ /* 0x080fe20000004005 */
[----:B------:R-:W-:Y:S01]  /*1570*/  FFMA.RM R4, R36, R5, 12582913 ;  /* 0x4b40000124047423 */ /* 0x000fe20000004005 */
[----:B------:R-:W-:Y:S01]  /*1580*/  FFMA R40, R40, 1.925963033500011079e-08, R9 ;  /* 0x32a5706028287823 */ /* 0x000fe20000000009 */
[----:B------:R-:W-:Y:S01]  /*1590*/  FFMA.SAT R36, R16, R7, 0.5 ;  /* 0x3f00000010247423 */ /* 0x000fe20000002007 */
[----:B------:R-:W-:Y:S01]  /*15a0*/  FADD R9, R11, -12583039 ;  /* 0xcb40007f0b097421 */ /* 0x000fe20000000000 */
[----:B------:R-:W-:Y:S01]  /*15b0*/  FADD R13, R4, -12583039 ;  /* 0xcb40007f040d7421 */ /* 0x000fe20000000000 */
[----:B------:R-:W0:Y:S02]  /*15c0*/  MUFU.EX2 R17, R44 ;  /* 0x0000002c00117308 */ /* 0x000e240000000800 */
[----:B------:R-:W-:Y:S01]  /*15d0*/  FFMA R9, R12, 1.4426950216293334961, -R9 ;  /* 0x3fb8aa3b0c097823 */ /* 0x000fe20000000809 */
[----:B------:R-:W-:-:S03]  /*15e0*/  FFMA R13, R14, 1.4426950216293334961, -R13 ;  /* 0x3fb8aa3b0e0d7823 */ /* 0x000fc6000000080d */
[----:B------:R-:W-:Y:S01]  /*15f0*/  FFMA R9, R12, 1.925963033500011079e-08, R9 ;  /* 0x32a570600c097823 */ /* 0x000fe20000000009 */
[----:B------:R-:W-:Y:S01]  /*1600*/  FFMA.SAT R12, R34, R7, 0.5 ;  /* 0x3f000000220c7423 */ /* 0x000fe20000002007 */
[----:B------:R-:W-:Y:S01]  /*1610*/  FFMA R14, R14, 1.925963033500011079e-08, R13 ;  /* 0x32a570600e0e7823 */ /* 0x000fe2000000000d */
[----:B------:R-:W-:Y:S02]  /*1620*/  MUFU.EX2 R40, R40 ;  /* 0x0000002800287308 */ /* 0x000fe40000000800 */
[----:B------:R-:W-:-:S04]  /*1630*/  FFMA.RM R12, R12, R5, 12582913 ;  /* 0x4b4000010c0c7423 */ /* 0x000fc80000004005 */
[----:B------:R-:W-:Y:S01]  /*1640*/  FADD R13, R12, -12583039 ;  /* 0xcb40007f0c0d7421 */ /* 0x000fe20000000000 */
[----:B0-----:R-:W-:Y:S01]  /*1650*/  FMUL R17, R8, R17 ;  /* 0x0000001108117220 */ /* 0x001fe20000400000 */
[----:B------:R-:W-:Y:S02]  /*1660*/  MUFU.EX2 R38, R38 ;  /* 0x0000002600267308 */ /* 0x000fe40000000800 */
[----:B------:R-:W-:-:S04]  /*1670*/  FFMA R13, R34, 1.4426950216293334961, -R13 ;  /* 0x3fb8aa3b220d7823 */ /* 0x000fc8000000080d */
[----:B------:R-:W-:Y:S01]  /*1680*/  FFMA R34, R34, 1.925963033500011079e-08, R13 ;  /* 0x32a5706022227823 */ /* 0x000fe2000000000d */
[----:B------:R-:W-:Y:S01]  /*1690*/  FFMA.RM R13, R36, R5, 12582913 ;  /* 0x4b400001240d7423 */ /* 0x000fe20000004005 */
[----:B------:R-:W-:Y:S01]  /*16a0*/  FFMA.SAT R36, R20, R7, 0.5 ;  /* 0x3f00000014247423 */ /* 0x000fe20000002007 */
[----:B------:R-:W0:Y:S02]  /*16b0*/  MUFU.EX2 R8, R42 ;  /* 0x0000002a00087308 */ /* 0x000e240000000800 */
[----:B------:R-:W-:-:S04]  /*16c0*/  FADD R21, R13, -12583039 ;  /* 0xcb40007f0d157421 */ /* 0x000fc80000000000 */
[C---:B------:R-:W-:Y:S02]  /*16d0*/  FFMA R21, R16.reuse, 1.4426950216293334961, -R21 ;  /* 0x3fb8aa3b10157823 */ /* 0x040fe40000000815 */
[----:B------:R2:W3:Y:S02]  /*16e0*/  MUFU.EX2 R35, R9 ;  /* 0x0000000900237308 */ /* 0x0004e40000000800 */
[----:B------:R-:W-:Y:S01]  /*16f0*/  FFMA R31, R16, 1.925963033500011079e-08, R21 ;  /* 0x32a57060101f7823 */ /* 0x000fe20000000015 */
[----:B------:R-:W-:Y:S01]  /*1700*/  FMUL R16, R2, R15 ;  /* 0x0000000f02107220 */ /* 0x000fe20000400000 */
[----:B------:R-:W-:Y:S01]  /*1710*/  FFMA.SAT R2, R10, R7, 0.5 ;  /* 0x3f0000000a027423 */ /* 0x000fe20000002007 */
[----:B------:R-:W-:-:S03]  /*1720*/  FFMA.RM R21, R36, R5, 12582913 ;  /* 0x4b40000124157423 */ /* 0x000fc60000004005 */
[----:B------:R-:W-:Y:S01]  /*1730*/  FFMA.RM R2, R2, R5, 12582913 ;  /* 0x4b40000102027423 */ /* 0x000fe20000004005 */
[----:B------:R-:W4:Y:S03]  /*1740*/  MUFU.EX2 R14, R14 ;  /* 0x0000000e000e7308 */ /* 0x000f260000000800 */
[C---:B------:R-:W-:Y:S01]  /*1750*/  FADD R15, R2.reuse, -12583039 ;  /* 0xcb40007f020f7421 */ /* 0x040fe20000000000 */
[----:B------:R-:W-:-:S03]  /*1760*/  IMAD.SHL.U32 R2, R2, 0x800000, RZ ;  /* 0x0080000002027824 */ /* 0x000fc600078e00ff */
[C---:B------:R-:W-:Y:S01]  /*1770*/  FFMA R15, R10.reuse, 1.4426950216293334961, -R15 ;  /* 0x3fb8aa3b0a0f7823 */ /* 0x040fe2000000080f */
[----:B------:R-:W5:Y:S03]  /*1780*/  MUFU.EX2 R34, R34 ;  /* 0x0000002200227308 */ /* 0x000f660000000800 */
[----:B------:R-:W-:Y:S01]  /*1790*/  FFMA R33, R10, 1.925963033500011079e-08, R15 ;  /* 0x32a570600a217823 */ /* 0x000fe2000000000f */
[----:B------:R-:W-:-:S04]  /*17a0*/  FFMA.SAT R10, R32, R7, 0.5 ;  /* 0x3f000000200a7423 */ /* 0x000fc80000002007 */
[----:B------:R-:W-:Y:S01]  /*17b0*/  FFMA.RM R15, R10, R5, 12582913 ;  /* 0x4b4000010a0f7423 */ /* 0x000fe20000004005 */
[----:B------:R-:W-:Y:S01]  /*17c0*/  SHF.L.U32 R5, R0, 0x17, RZ ;  /* 0x0000001700057819 */ /* 0x000fe200000006ff */
[----:B------:R-:W1:Y:S02]  /*17d0*/  MUFU.EX2 R31, R31 ;  /* 0x0000001f001f7308 */ /* 0x000e640000000800 */
[C---:B------:R-:W-:Y:S01]  /*17e0*/  FADD R7, R15.reuse, -12583039 ;  /* 0xcb40007f0f077421 */ /* 0x040fe20000000000 */
[----:B------:R-:W-:Y:S01]  /*17f0*/  SHF.L.U32 R15, R15, 0x17, RZ ;  /* 0x000000170f0f7819 */ /* 0x000fe200000006ff */
[----:B0-----:R-:W-:Y:S01]  /*1800*/  FMUL R10, R5, R8 ;  /* 0x00000008050a7220 */ /* 0x001fe20000400000 */
[----:B------:R-:W-:Y:S01]  /*1810*/  SHF.L.U32 R5, R3, 0x17, RZ ;  /* 0x0000001703057819 */ /* 0x000fe200000006ff */
[----:B------:R-:W-:Y:S01]  /*1820*/  FADD R3, RZ, R17 ;  /* 0x00000011ff037221 */ /* 0x000fe20000000000 */
[----:B------:R-:W-:Y:S01]  /*1830*/  FFMA R37, R32, 1.4426950216293334961, -R7 ;  /* 0x3fb8aa3b20257823 */ /* 0x000fe20000000807 */
[----:B------:R-:W-:Y:S01]  /*1840*/  IMAD.SHL.U32 R7, R6, 0x800000, RZ ;  /* 0x0080000006077824 */ /* 0x000fe200078e00ff */
[----:B------:R-:W-:Y:S01]  /*1850*/  SHF.L.U32 R6, R11, 0x17, RZ ;  /* 0x000000170b067819 */ /* 0x000fe200000006ff */
[----:B------:R-:W-:Y:S01]  /*1860*/  FADD R3, R3, R16 ;  /* 0x0000001003037221 */ /* 0x000fe20000000000 */
[----:B------:R-:W-:Y:S01]  /*1870*/  FMUL R8, R5, R38 ;  /* 0x0000002605087220 */ /* 0x000fe20000400000 */
[----:B--2---:R-:W-:Y:S01]  /*1880*/  FMUL R9, R7, R40 ;  /* 0x0000002807097220 */ /* 0x004fe20000400000 */
[----:B------:R-:W-:Y:S01]  /*1890*/  FADD R5, R21, -12583039 ;  /* 0xcb40007f15057421 */ /* 0x000fe20000000000 */
[----:B------:R-:W-:Y:S01]  /*18a0*/  FADD R0, R3, R10 ;  /* 0x0000000a03007221 */ /* 0x000fe20000000000 */
[----:B------:R-:W-:Y:S01]  /*18b0*/  FFMA R32, R32, 1.925963033500011079e-08, R37 ;  /* 0x32a5706020207823 */ /* 0x000fe20000000025 */
[----:B------:R-:W0:Y:S01]  /*18c0*/  MUFU.EX2 R33, R33 ;  /* 0x0000002100217308 */ /* 0x000e220000000800 */
[----:B------:R-:W-:Y:S01]  /*18d0*/  FFMA R11, R20, 1.4426950216293334961, -R5 ;  /* 0x3fb8aa3b140b7823 */ /* 0x000fe20000000805 */
[----:B------:R-:W-:Y:S01]  /*18e0*/  FADD R3, R0, R9 ;  /* 0x0000000900037221 */ /* 0x000fe20000000000 */
[----:B---3--:R-:W-:Y:S01]  /*18f0*/  FMUL R7, R6, R35 ;  /* 0x0000002306077220 */ /* 0x008fe20000400000 */
[----:B------:R-:W-:-:S02]  /*1900*/  IMAD.SHL.U32 R5, R4, 0x800000, RZ ;  /* 0x0080000004057824 */ /* 0x000fc400078e00ff */
[----:B------:R-:W-:Y:S01]  /*1910*/  FFMA R20, R20, 1.925963033500011079e-08, R11 ;  /* 0x32a5706014147823 */ /* 0x000fe2000000000b */
[----:B------:R-:W-:Y:S01]  /*1920*/  FADD R0, R3, R8 ;  /* 0x0000000803007221 */ /* 0x000fe20000000000 */
[----:B------:R-:W-:Y:S01]  /*1930*/  SHF.L.U32 R11, R12, 0x17, RZ ;  /* 0x000000170c0b7819 */ /* 0x000fe200000006ff */
[----:B------:R-:W2:Y:S01]  /*1940*/  MUFU.EX2 R32, R32 ;  /* 0x0000002000207308 */ /* 0x000ea20000000800 */
[----:B----4-:R-:W-:Y:S01]  /*1950*/  FMUL R6, R5, R14 ;  /* 0x0000000e05067220 */ /* 0x010fe20000400000 */
[----:B------:R-:W-:Y:S01]  /*1960*/  FADD R3, R0, R7 ;  /* 0x0000000700037221 */ /* 0x000fe20000000000 */
[----:B------:R-:W-:Y:S01]  /*1970*/  SHF.L.U32 R4, R13, 0x17, RZ ;  /* 0x000000170d047819 */ /* 0x000fe200000006ff */
[----:B-----5:R-:W-:Y:S01]  /*1980*/  FMUL R5, R11, R34 ;  /* 0x000000220b057220 */ /* 0x020fe20000400000 */
[----:B------:R-:W-:Y:S01]  /*1990*/  SHF.L.U32 R21, R21, 0x17, RZ ;  /* 0x0000001715157819 */ /* 0x000fe200000006ff */
[----:B------:R-:W-:Y:S02]  /*19a0*/  FADD R0, R3, R6 ;  /* 0x0000000603007221 */ /* 0x000fe40000000000 */
[----:B------:R-:W3:Y:S01]  /*19b0*/  MUFU.EX2 R20, R20 ;  /* 0x0000001400147308 */ /* 0x000ee20000000800 */
[----:B-1----:R-:W-:Y:S01]  /*19c0*/  FMUL R4, R4, R31 ;  /* 0x0000001f04047220 */ /* 0x002fe20000400000 */
[----:B------:R-:W-:Y:S01]  /*19d0*/  FADD R11, R0, R5 ;  /* 0x00000005000b7221 */ /* 0x000fe20000000000 */
[----:B0-----:R-:W-:-:S03]  /*19e0*/  FMUL R3, R2, R33 ;  /* 0x0000002102037220 */ /* 0x001fc60000400000 */
        /* <DEDUP_REMOVED lines=15> */
.L_x_36033:
        /* <DEDUP_REMOVED lines=13> */
[----:B------:R-:W-:Y:S05]  /*1bb0*/  CALL.REL.NOINC `($__internal_594_$__cuda_sm3x_div_rn_noftz_f32_slowpath) ;  /* 0x0000001c00947944 */ /* 0x000fea0003c00000 */
[----:B------:R-:W-:-:S07]  /*1bc0*/  MOV R12, R11 ;  /* 0x0000000b000c7202 */ /* 0x000fce0000000f00 */
.L_x_35986:
[----:B------:R-:W-:Y:S05]  /*1bd0*/  BSYNC.RECONVERGENT B3 ;  /* 0x0000000000037941 */ /* 0x000fea0003800200 */
.L_x_35985:
        /* <DEDUP_REMOVED lines=14> */
.L_x_35988:
[----:B------:R-:W-:Y:S05]  /*1cc0*/  BSYNC.RECONVERGENT B3 ;  /* 0x0000000000037941 */ /* 0x000fea0003800200 */
.L_x_35987:
        /* <DEDUP_REMOVED lines=14> */
.L_x_35990:
[----:B------:R-:W-:Y:S05]  /*1db0*/  BSYNC.RECONVERGENT B3 ;  /* 0x0000000000037941 */ /* 0x000fea0003800200 */
.L_x_35989:
        /* <DEDUP_REMOVED lines=14> */
.L_x_35992:
[----:B------:R-:W-:Y:S05]  /*1ea0*/  BSYNC.RECONVERGENT B3 ;  /* 0x0000000000037941 */ /* 0x000fea0003800200 */
.L_x_35991:
        /* <DEDUP_REMOVED lines=14> */
.L_x_35994:
[----:B------:R-:W-:Y:S05]  /*1f90*/  BSYNC.RECONVERGENT B3 ;  /* 0x0000000000037941 */ /* 0x000fea0003800200 */
.L_x_35993:
        /* <DEDUP_REMOVED lines=14> */
.L_x_35996:
[----:B------:R-:W-:Y:S05]  /*2080*/  BSYNC.RECONVERGENT B3 ;  /* 0x0000000000037941 */ /* 0x000fea0003800200 */
.L_x_35995:
        /* <DEDUP_REMOVED lines=14> */
.L_x_35998:
[----:B------:R-:W-:Y:S05]  /*2170*/  BSYNC.RECONVERGENT B3 ;  /* 0x0000000000037941 */ /* 0x000fea0003800200 */
.L_x_35997:
        /* <DEDUP_REMOVED lines=14> */
.L_x_36000:
[----:B------:R-:W-:Y:S05]  /*2260*/  BSYNC.RECONVERGENT B3 ;  /* 0x0000000000037941 */ /* 0x000fea0003800200 */
.L_x_35999:
        /* <DEDUP_REMOVED lines=14> */
.L_x_36002:
[----:B------:R-:W-:Y:S05]  /*2350*/  BSYNC.RECONVERGENT B3 ;  /* 0x0000000000037941 */ /* 0x000fea0003800200 */
.L_x_36001:
        /* <DEDUP_REMOVED lines=14> */
.L_x_36004:
[----:B------:R-:W-:Y:S05]  /*2440*/  BSYNC.RECONVERGENT B3 ;  /* 0x0000000000037941 */ /* 0x000fea0003800200 */
.L_x_36003:
        /* <DEDUP_REMOVED lines=14> */
.L_x_36006:
[----:B------:R-:W-:Y:S05]  /*2530*/  BSYNC.RECONVERGENT B3 ;  /* 0x0000000000037941 */ /* 0x000fea0003800200 */
.L_x_36005:
        /* <DEDUP_REMOVED lines=14> */
.L_x_36008:
[----:B------:R-:W-:Y:S05]  /*2620*/  BSYNC.RECONVERGENT B3 ;  /* 0x0000000000037941 */ /* 0x000fea0003800200 */
.L_x_36007:
[----:B------:R-:W1:Y:S01]  /*2630*/  LDC.64 R2, c[0x0][0x3b8] ;  /* 0x0000ee00ff027b82 */ /* 0x000e620000000a00 */
[----:B------:R-:W-:Y:S01]  /*2640*/  BSSY.RECONVERGENT B1, `(.L_x_36009) ;  /* 0x000001b000017945 */ /* 0x000fe20003800200 */
[-C--:B-1----:R-:W-:Y:S02]  /*2650*/  ISETP.GE.U32.AND P2, PT, R26, R2.reuse, PT ;  /* 0x000000021a00720c */ /* 0x082fe40003f46070 */
        /* <DEDUP_REMOVED lines=25> */
.L_x_36010:
[----:B------:R-:W-:Y:S05]  /*27f0*/  BSYNC.RECONVERGENT B1 ;  /* 0x0000000000017941 */ /* 0x000fea0003800200 */
.L_x_36009:
        /* <DEDUP_REMOVED lines=18> */
.L_x_36012:
[----:B------:R-:W-:Y:S05]  /*2920*/  BSYNC.RECONVERGENT B1 ;  /* 0x0000000000017941 */ /* 0x000fea0003800200 */
.L_x_36011:
        /* <DEDUP_REMOVED lines=18> */
.L_x_36014:
[----:B------:R-:W-:Y:S05]  /*2a50*/  BSYNC.RECONVERGENT B1 ;  /* 0x0000000000017941 */ /* 0x000fea0003800200 */
.L_x_36013:
        /* <DEDUP_REMOVED lines=18> */
.L_x_36016:
[----:B------:R-:W-:Y:S05]  /*2b80*/  BSYNC.RECONVERGENT B1 ;  /* 0x0000000000017941 */ /* 0x000fea0003800200 */
.L_x_36015:
        /* <DEDUP_REMOVED lines=18> */
.L_x_36018:
[----:B------:R-:W-:Y:S05]  /*2cb0*/  BSYNC.RECONVERGENT B1 ;  /* 0x0000000000017941 */ /* 0x000fea0003800200 */
.L_x_36017:
        /* <DEDUP_REMOVED lines=18> */
.L_x_36020:
[----:B------:R-:W-:Y:S05]  /*2de0*/  BSYNC.RECONVERGENT B1 ;  /* 0x0000000000017941 */ /* 0x000fea0003800200 */
.L_x_36019:
[----:B------:R-:W-:-:S04]  /*2df0*/  IADD3 R28, P0, PT, R29, R28, RZ ;  /* 0x0000001c1d1c7210 */ /* 0x000fc80007f1e0ff */
[----:B------:R-:W-:Y:S02]  /*2e00*/  LEA.HI.X.SX32 R27, R29, R27, 0x1, P0 ;  /* 0x0000001b1d1b7211 */ /* 0x000fe400000f0eff */
[----:B------:R-:W-:-:S04]  /*2e10*/  ISETP.GE.U32.AND P0, PT, R28, UR46, PT ;  /* 0x0000002e1c007c0c */ /* 0x000fc8000bf06070 */
[----:B------:R-:W-:-:S13]  /*2e20*/  ISETP.GE.AND.EX P0, PT, R27, UR47, PT, P0 ;  /* 0x0000002f1b007c0c */ /* 0x000fda000bf06300 */
[----:B------:R-:W-:Y:S05]  /*2e30*/  @!P0 BRA `(.L_x_36021) ;  /* 0xffffffd400288947 */ /* 0x000fea000383ffff */
[----:B------:R-:W-:Y:S05]  /*2e40*/  BSYNC B0 ;  /* 0x0000000000007941 */ /* 0x000fea0003800000 */
.L_x_35971:
[----:B------:R-:W-:Y:S05]  /*2e50*/  EXIT ;  /* 0x000000000000794d */ /* 0x000fea0003800000 */
.L_x_35984:
[----:B------:R-:W-:Y:S01]  /*2e60*/  HFMA2 R11, -RZ, RZ, 0, 1.847743988037109375e-06 ;  /* 0x0000001fff0b7431 */ /* 0x000fe200000001ff */
[----:B------:R-:W-:Y:S01]  /*2e70*/  BSSY B1, `(.L_x_36022) ;  /* 0x0000006000017945 */ /* 0x000fe20003800000 */
[----:B------:R-:W-:Y:S02]  /*2e80*/  MOV R12, 0x10 ;  /* 0x00000010000c7802 */ /* 0x000fe40000000f00 */
[----:B------:R-:W-:-:S07]  /*2e90*/  MOV R15, 0xffffffff ;  /* 0xffffffff000f7802 */ /* 0x000fce0000000f00 */
[----:B-1----:R-:W-:Y:S05]  /*2ea0*/  WARPSYNC.COLLECTIVE R15, `(.L_x_36023) ;  /* 0x000000000f087348 */ /* 0x002fea0003c00000 */
[----:B------:R0:W2:Y:S02]  /*2eb0*/  SHFL.BFLY P6, R14, R13, R12, R11 ;  /* 0x0c00000c0d0e7389 */ /* 0x0000a400000c000b */
[----:B012---:R-:W-:Y:S05]  /*2ec0*/  ENDCOLLECTIVE ;  /* 0x000000000000791b */ /* 0x007fea0003800000 */
.L_x_36023:
[----:B------:R-:W-:Y:S05]  /*2ed0*/  BSYNC B1 ;  /* 0x0000000000017941 */ /* 0x000fea0003800000 */
.L_x_36022:
[----:B------:R-:W-:Y:S01]  /*2ee0*/  HFMA2 R11, -RZ, RZ, 0, 1.847743988037109375e-06 ;  /* 0x0000001fff0b7431 */ /* 0x000fe200000001ff */
[----:B------:R-:W-:Y:S01]  /*2ef0*/  FMNMX R13, R14, R13, !PT ;  /* 0x0000000d0e0d7209 */ /* 0x000fe20007800000 */
[----:B------:R-:W-:Y:S01]  /*2f00*/  IMAD.MOV.U32 R12, RZ, RZ, 0x8 ;  /* 0x00000008ff0c7424 */ /* 0x000fe200078e00ff */
[----:B------:R-:W-:-:S07]  /*2f10*/  MOV R15, 0xffffffff ;  /* 0xffffffff000f7802 */ /* 0x000fce0000000f00 */
[----:B------:R-:W-:Y:S05]  /*2f20*/  WARPSYNC.COLLECTIVE R15, `(.L_x_36024) ;  /* 0x000000000f087348 */ /* 0x000fea0003c00000 */
[----:B------:R0:W1:Y:S02]  /*2f30*/  SHFL.BFLY P6, R14, R13, R12, R11 ;  /* 0x0c00000c0d0e7389 */ /* 0x00006400000c000b */
[----:B01----:R-:W-:Y:S05]  /*2f40*/  ENDCOLLECTIVE ;  /* 0x000000000000791b */ /* 0x003fea0003800000 */
.L_x_36024:
[----:B------:R-:W-:Y:S01]  /*2f50*/  IMAD.MOV.U32 R12, RZ, RZ, 0x4 ;  /* 0x00000004ff0c7424 */ /* 0x000fe200078e00ff */
[----:B------:R-:W-:-:S04]  /*2f60*/  FMNMX R0, R13, R14, !PT ;  /* 0x0000000e0d007209 */ /* 0x000fc80007800000 */
[----:B------:R-:W-:-:S07]  /*2f70*/  MOV R13, R0 ;  /* 0x00000000000d7202 */ /* 0x000fce0000000f00 */
[----:B------:R-:W-:Y:S05]  /*2f80*/  WARPSYNC.COLLECTIVE R15, `(.L_x_36025) ;  /* 0x000000000f087348 */ /* 0x000fea0003c00000 */
[----:B------:R0:W1:Y:S02]  /*2f90*/  SHFL.BFLY P6, R14, R13, R12, R11 ;  /* 0x0c00000c0d0e7389 */ /* 0x00006400000c000b */
[----:B01----:R-:W-:Y:S05]  /*2fa0*/  ENDCOLLECTIVE ;  /* 0x000000000000791b */ /* 0x003fea0003800000 */
.L_x_36025:
[----:B------:R-:W-:Y:S01]  /*2fb0*/  HFMA2 R12, -RZ, RZ, 0, 1.1920928955078125e-07 ;  /* 0x00000002ff0c7431 */ /* 0x000fe200000001ff */
[----:B------:R-:W-:-:S04]  /*2fc0*/  FMNMX R2, R0, R14, !PT ;  /* 0x0000000e00027209 */ /* 0x000fc80007800000 */
[----:B------:R-:W-:-:S07]  /*2fd0*/  MOV R13, R2 ;  /* 0x00000002000d7202 */ /* 0x000fce0000000f00 */
[----:B------:R-:W-:Y:S05]  /*2fe0*/  WARPSYNC.COLLECTIVE R15, `(.L_x_36026) ;  /* 0x000000000f087348 */ /* 0x000fea0003c00000 */
[----:B------:R0:W1:Y:S02]  /*2ff0*/  SHFL.BFLY P6, R14, R13, R12, R11 ;  /* 0x0c00000c0d0e7389 */ /* 0x00006400000c000b */
[----:B01----:R-:W-:Y:S05]  /*3000*/  ENDCOLLECTIVE ;  /* 0x000000000000791b */ /* 0x003fea0003800000 */
.L_x_36026:
[----:B------:R-:W-:Y:S01]  /*3010*/  IMAD.MOV.U32 R12, RZ, RZ, 0x1 ;  /* 0x00000001ff0c7424 */ /* 0x000fe200078e00ff */
[----:B------:R-:W-:-:S04]  /*3020*/  FMNMX R3, R2, R14, !PT ;  /* 0x0000000e02037209 */ /* 0x000fc80007800000 */
[----:B------:R-:W-:-:S07]  /*3030*/  MOV R13, R3 ;  /* 0x00000003000d7202 */ /* 0x000fce0000000f00 */
[----:B------:R-:W-:Y:S05]  /*3040*/  WARPSYNC.COLLECTIVE R15, `(.L_x_36027) ;  /* 0x000000000f087348 */ /* 0x000fea0003c00000 */
[----:B------:R0:W1:Y:S02]  /*3050*/  SHFL.BFLY P6, R14, R13, R12, R11 ;  /* 0x0c00000c0d0e7389 */ /* 0x00006400000c000b */
[----:B01----:R-:W-:Y:S05]  /*3060*/  ENDCOLLECTIVE ;  /* 0x000000000000791b */ /* 0x003fea0003800000 */
.L_x_36027:
        /* <DEDUP_REMOVED lines=96> */
[----:B0-----:R-:W-:Y:S02]  /*3670*/  HFMA2 R12, -RZ, RZ, 0, 9.5367431640625e-07 ;  /* 0x00000010ff0c7431 */ /* 0x001fe400000001ff */
[----:B-1----:R-:W-:Y:S01]  /*3680*/  FMUL R3, R0, R3 ;  /* 0x0000000300037220 */ /* 0x002fe20000400000 */
[----:B------:R-:W-:-:S04]  /*3690*/  FFMA.SAT R0, R32, R13, 0.5 ;  /* 0x3f00000020007423 */ /* 0x000fc8000000200d */
[----:B------:R-:W-:-:S04]  /*36a0*/  FFMA.RM R2, R0, R15, 12582913 ;  /* 0x4b40000100027423 */ /* 0x000fc8000000400f */
        /* <DEDUP_REMOVED lines=20> */
[----:B------:R-:W-:Y:S01]  /*37f0*/  FADD R11, R0, R3 ;  /* 0x00000003000b7221 */ /* 0x000fe20000000000 */
[----:B-1----:R-:W-:Y:S01]  /*3800*/  FMUL R0, R14, R15 ;  /* 0x0000000f0e007220 */ /* 0x002fe20000400000 */
[----:B------:R-:W-:Y:S02]  /*3810*/  MOV R15, 0xffffffff ;  /* 0xffffffff000f7802 */ /* 0x000fe40000000f00 */
[----:B------:R-:W-:-:S04]  /*3820*/  FADD R11, R11, R2 ;  /* 0x000000020b0b7221 */ /* 0x000fc80000000000 */
[----:B------:R-:W-:Y:S01]  /*3830*/  FADD R13, R11, R0 ;  /* 0x000000000b0d7221 */ /* 0x000fe20000000000 */
[----:B------:R-:W-:-:S07]  /*3840*/  IMAD.MOV.U32 R11, RZ, RZ, 0x1f ;  /* 0x0000001fff0b7424 */ /* 0x000fce00078e00ff */
[----:B------:R-:W-:Y:S05]  /*3850*/  WARPSYNC.COLLECTIVE R15, `(.L_x_36028) ;  /* 0x000000000f087348 */ /* 0x000fea0003c00000 */
[----:B------:R0:W1:Y:S02]  /*3860*/  SHFL.BFLY P6, R14, R13, R12, R11 ;  /* 0x0c00000c0d0e7389 */ /* 0x00006400000c000b */
[----:B01----:R-:W-:Y:S05]  /*3870*/  ENDCOLLECTIVE ;  /* 0x000000000000791b */ /* 0x003fea0003800000 */
.L_x_36028:
[----:B------:R-:W-:Y:S02]  /*3880*/  HFMA2 R12, -RZ, RZ, 0, 4.76837158203125e-07 ;  /* 0x00000008ff0c7431 */ /* 0x000fe400000001ff */
[----:B------:R-:W-:-:S05]  /*3890*/  FADD R20, R13, R14 ;  /* 0x0000000e0d147221 */ /* 0x000fca0000000000 */
[----:B------:R-:W-:-:S07]  /*38a0*/  MOV R13, R20 ;  /* 0x00000014000d7202 */ /* 0x000fce0000000f00 */
[----:B------:R-:W-:Y:S05]  /*38b0*/  WARPSYNC.COLLECTIVE R15, `(.L_x_36029) ;  /* 0x000000000f087348 */ /* 0x000fea0003c00000 */
[----:B------:R0:W1:Y:S02]  /*38c0*/  SHFL.BFLY P6, R14, R13, R12, R11 ;  /* 0x0c00000c0d0e7389 */ /* 0x00006400000c000b */
[----:B01----:R-:W-:Y:S05]  /*38d0*/  ENDCOLLECTIVE ;  /* 0x000000000000791b */ /* 0x003fea0003800000 */
.L_x_36029:
[----:B------:R-:W-:Y:S01]  /*38e0*/  MOV R12, 0x4 ;  /* 0x00000004000c7802 */ /* 0x000fe20000000f00 */
[----:B------:R-:W-:-:S04]  /*38f0*/  FADD R21, R20, R14 ;  /* 0x0000000e14157221 */ /* 0x000fc80000000000 */
[----:B------:R-:W-:-:S07]  /*3900*/  IMAD.MOV.U32 R13, RZ, RZ, R21 ;  /* 0x000000ffff0d7224 */ /* 0x000fce00078e0015 */
[----:B------:R-:W-:Y:S05]  /*3910*/  WARPSYNC.COLLECTIVE R15, `(.L_x_36030) ;  /* 0x000000000f087348 */ /* 0x000fea0003c00000 */
[----:B------:R0:W1:Y:S02]  /*3920*/  SHFL.BFLY P6, R14, R13, R12, R11 ;  /* 0x0c00000c0d0e7389 */ /* 0x00006400000c000b */
[----:B01----:R-:W-:Y:S05]  /*3930*/  ENDCOLLECTIVE ;  /* 0x000000000000791b */ /* 0x003fea0003800000 */
.L_x_36030:
[----:B------:R-:W-:Y:S02]  /*3940*/  HFMA2 R12, -RZ, RZ, 0, 1.1920928955078125e-07 ;  /* 0x00000002ff0c7431 */ /* 0x000fe400000001ff */
[----:B------:R-:W-:-:S05]  /*3950*/  FADD R31, R21, R14 ;  /* 0x0000000e151f7221 */ /* 0x000fca0000000000 */
[----:B------:R-:W-:-:S07]  /*3960*/  MOV R13, R31 ;  /* 0x0000001f000d7202 */ /* 0x000fce0000000f00 */
[----:B------:R-:W-:Y:S05]  /*3970*/  WARPSYNC.COLLECTIVE R15, `(.L_x_36031) ;  /* 0x000000000f087348 */ /* 0x000fea0003c00000 */
[----:B------:R0:W1:Y:S02]  /*3980*/  SHFL.BFLY P6, R14, R13, R12, R11 ;  /* 0x0c00000c0d0e7389 */ /* 0x00006400000c000b */
[----:B01----:R-:W-:Y:S05]  /*3990*/  ENDCOLLECTIVE ;  /* 0x000000000000791b */ /* 0x003fea0003800000 */
.L_x_36031:
[----:B------:R-:W-:Y:S01]  /*39a0*/  MOV R12, 0x1 ;  /* 0x00000001000c7802 */ /* 0x000fe20000000f00 */
[----:B------:R-:W-:-:S04]  /*39b0*/  FADD R32, R31, R14 ;  /* 0x0000000e1f207221 */ /* 0x000fc80000000000 */
[----:B------:R-:W-:-:S07]  /*39c0*/  IMAD.MOV.U32 R13, RZ, RZ, R32 ;  /* 0x000000ffff0d7224 */ /* 0x000fce00078e0020 */
[----:B------:R-:W-:Y:S05]  /*39d0*/  WARPSYNC.COLLECTIVE R15, `(.L_x_36032) ;  /* 0x000000000f087348 */ /* 0x000fea0003c00000 */
[----:B------:R0:W1:Y:S02]  /*39e0*/  SHFL.BFLY P6, R14, R13, R12, R11 ;  /* 0x0c00000c0d0e7389 */ /* 0x00006400000c000b */
[----:B01----:R-:W-:Y:S05]  /*39f0*/  ENDCOLLECTIVE ;  /* 0x000000000000791b */ /* 0x003fea0003800000 */
.L_x_36032:
[----:B------:R-:W-:Y:S05]  /*3a00*/  BRA `(.L_x_36033) ;  /* 0xffffffe000347947 */ /* 0x000fea000383ffff */
        .weak           $__internal_594_$__cuda_sm3x_div_rn_noftz_f32_slowpath
        .type           $__internal_594_$__cuda_sm3x_div_rn_noftz_f32_slowpath,@function
        .size           $__internal_594_$__cuda_sm3x_div_rn_noftz_f32_slowpath,(.L_x_37971 - $__internal_594_$__cuda_sm3x_div_rn_noftz_f32_slowpath)
$__internal_594_$__cuda_sm3x_div_rn_noftz_f32_slowpath:
        /* <DEDUP_REMOVED lines=35> */
.L_x_36035:
        /* <DEDUP_REMOVED lines=51> */
.L_x_36042:
[----:B------:R-:W-:-:S04]  /*3f70*/  LOP3.LUT R11, R11, 0x80000000, RZ, 0xc0, !PT ;  /* 0x800000000b0b7812 */ /* 0x000fc800078ec0ff */
[----:B------:R-:W-:Y:S01]  /*3f80*/  LOP3.LUT R11, R11, 0x7f800000, RZ, 0xfc, !PT ;  /* 0x7f8000000b0b7812 */ /* 0x000fe200078efcff */
[----:B------:R-:W-:Y:S06]  /*3f90*/  BRA `(.L_x_36043) ;  /* 0x0000000000047947 */ /* 0x000fec0003800000 */
.L_x_36041:
[----:B------:R-:W-:-:S07]  /*3fa0*/  LEA R11, R34, R11, 0x17 ;  /* 0x0000000b220b7211 */ /* 0x000fce00078eb8ff */
.L_x_36043:
[----:B------:R-:W-:Y:S05]  /*3fb0*/  BSYNC.RECONVERGENT B2 ;  /* 0x0000000000027941 */ /* 0x000fea0003800200 */
.L_x_36040:
[----:B------:R-:W-:Y:S05]  /*3fc0*/  BRA `(.L_x_36044) ;  /* 0x0000000000207947 */ /* 0x000fea0003800000 */
.L_x_36039:
[----:B------:R-:W-:-:S04]  /*3fd0*/  LOP3.LUT R11, R20, 0x80000000, R11, 0x48, !PT ;  /* 0x80000000140b7812 */ /* 0x000fc800078e480b */
[----:B------:R-:W-:Y:S01]  /*3fe0*/  LOP3.LUT R11, R11, 0x7f800000, RZ, 0xfc, !PT ;  /* 0x7f8000000b0b7812 */ /* 0x000fe200078efcff */
[----:B------:R-:W-:Y:S06]  /*3ff0*/  BRA `(.L_x_36044) ;  /* 0x0000000000147947 */ /* 0x000fec0003800000 */
.L_x_36038:
[----:B------:R-:W-:Y:S01]  /*4000*/  LOP3.LUT R11, R20, 0x80000000, R11, 0x48, !PT ;  /* 0x80000000140b7812 */ /* 0x000fe200078e480b */
[----:B------:R-:W-:Y:S06]  /*4010*/  BRA `(.L_x_36044) ;  /* 0x00000000000c7947 */ /* 0x000fec0003800000 */
.L_x_36037:
[----:B------:R-:W0:Y:S01]  /*4020*/  MUFU.RSQ R11, -QNAN ;  /* 0xffc00000000b7908 */ /* 0x000e220000001400 */
[----:B------:R-:W-:Y:S05]  /*4030*/  BRA `(.L_x_36044) ;  /* 0x0000000000047947 */ /* 0x000fea0003800000 */
.L_x_36036:
[----:B------:R-:W-:-:S07]  /*4040*/  FADD.FTZ R11, R11, R20 ;  /* 0x000000140b0b7221 */ /* 0x000fce0000010000 */
.L_x_36044:
[----:B------:R-:W-:Y:S05]  /*4050*/  BSYNC.RECONVERGENT B1 ;  /* 0x0000000000017941 */ /* 0x000fea0003800200 */
.L_x_36034:
[----:B------:R-:W-:Y:S01]  /*4060*/  HFMA2 R21, -RZ, RZ, 0, 0 ;  /* 0x00000000ff157431 */ /* 0x000fe200000001ff */
[----:B------:R-:W-:-:S04]  /*4070*/  MOV R20, R32 ;  /* 0x0000002000147202 */ /* 0x000fc80000000f00 */
[----:B0-----:R-:W-:Y:S05]  /*4080*/  RET.REL.NODEC R20 `(_Z15SoftmaxWarpImplI24ElementwiseScaleMaskLoadIffbE11DirectStoreIffEfLi2ELi12ELi32ELi1ELb1EL9Algorithm0EEvT_T0_ll) ;  /* 0xffffffbc14dc7950 */ /* 0x001fea0003c3ffff */
.L_x_36045:
        /* <DEDUP_REMOVED lines=15> */
.L_x_37971:


//--------------------- .text._Z15SoftmaxWarpImplI24ElementwiseScaleMaskLoadIffbE11DirectStoreIffEfLi2ELi12ELi32ELi1ELb0EL9Algorithm0EEvT_T0_ll --------------------------
	.section	.text._Z15SoftmaxWarpImplI24ElementwiseScaleMaskLoadIffbE11DirectStoreIffEfLi2ELi12ELi32ELi1ELb0EL9Algorithm0EEvT_T0_ll,"ax",@progbits
	.align	128
        .global         _Z15SoftmaxWarpImplI24ElementwiseScaleMaskLoadIffbE11DirectStoreIffEfLi2ELi12ELi32ELi1ELb0EL9Algorithm0EEvT_T0_ll
        .type           _Z15SoftmaxWarpImplI24ElementwiseScaleMaskLoadIffbE11DirectStoreIffEfLi2ELi12ELi32ELi1ELb0EL9Algorithm0EEvT_T0_ll,@function
        .size           _Z15SoftmaxWarpImplI24ElementwiseScaleMaskLoadIffbE11DirectStoreIffEfLi2ELi12ELi32ELi1ELb0EL9Algorithm0EEvT_T0_ll,(.L_x_37972 - _Z15SoftmaxWarpImplI24ElementwiseScaleMaskLoadIffbE11DirectStoreIffEfLi2ELi12ELi32ELi1ELb0EL9Algorithm0EEvT_T0_ll)
        .other          _Z15SoftmaxWarpImplI24ElementwiseScaleMaskLoadIffbE11DirectStoreIffEfLi2ELi12ELi32ELi1ELb0EL9Algorithm0EEvT_T0_ll,@"STO_CUDA_ENTRY STV_DEFAULT"
_Z15SoftmaxWarpImplI24ElementwiseScaleMaskLoadIffbE11DirectStoreIffEfLi2ELi12ELi32ELi1ELb0EL9Algorithm0EEvT_T0_ll:
.text._Z15SoftmaxWarpImplI24ElementwiseScaleMaskLoadIffbE11DirectStoreIffEfLi2ELi12ELi32ELi1ELb0EL9Algorithm0EEvT_T0_ll:
        /* <DEDUP_REMOVED lines=24> */
.L_x_36046:
        /* <DEDUP_REMOVED lines=14> */
.L_x_36072:
        /* <DEDUP_REMOVED lines=13> */
[----:B------:R-:W-:Y:S01]  /*0330*/  IADD3.X R9, PT, PT, RZ, R15, RZ, P0, !PT ;  /* 0x0000000fff097210 */ /* 0x000fe200007fe4ff */
[----:B------:R-:W-:-:S03]  /*0340*/  IMAD.X R7, RZ, RZ, R15, P1 ;  /* 0x000000ffff077224 */ /* 0x000fc600008e060f */
[----:B------:R-:W-:Y:S02]  /*0350*/  LEA.HI R28, P0, R9, R28, RZ, 0x1 ;  /* 0x0000001c091c7211 */ /* 0x000fe400078108ff */
[----:B------:R-:W-:Y:S02]  /*0360*/  LEA.HI R8, P1, R7, R8, RZ, 0x1 ;  /* 0x0000000807087211 */ /* 0x000fe400078308ff */
[----:B------:R-:W-:Y:S02]  /*0370*/  LOP3.LUT R4, R28, 0xfffffffe, RZ, 0xc0, !PT ;  /* 0xfffffffe1c047812 */ /* 0x000fe400078ec0ff */
[----:B------:R-:W-:Y:S02]  /*0380*/  IADD3.X R9, PT, PT, RZ, R9, RZ, P0, !PT ;  /* 0x00000009ff097210 */ /* 0x000fe400007fe4ff */
[----:B------:R-:W-:Y:S02]  /*0390*/  IADD3 R4, P0, PT, R4, UR38, RZ ;  /* 0x0000002604047c10 */ /* 0x000fe4000ff1e0ff */
[----:B------:R-:W-:-:S02]  /*03a0*/  LOP3.LUT R10, R8, 0xfffffffe, RZ, 0xc0, !PT ;  /* 0xfffffffe080a7812 */ /* 0x000fc400078ec0ff */
[----:B------:R-:W-:Y:S02]  /*03b0*/  IADD3.X R5, PT, PT, R9, UR39, RZ, P0, !PT ;  /* 0x0000002709057c10 */ /* 0x000fe400087fe4ff */
[----:B------:R-:W-:Y:S02]  /*03c0*/  IADD3.X R7, PT, PT, RZ, R7, RZ, P1, !PT ;  /* 0x00000007ff077210 */ /* 0x000fe40000ffe4ff */
[----:B------:R-:W-:Y:S01]  /*03d0*/  IADD3 R10, P1, PT, R10, UR38, RZ ;  /* 0x000000260a0a7c10 */ /* 0x000fe2000ff3e0ff */
[----:B------:R1:W2:Y:S03]  /*03e0*/  LDG.E.U16 R17, desc[UR4][R4.64] ;  /* 0x0000000404117981 */ /* 0x0002a6000c1e1500 */
[----:B------:R-:W-:-:S05]  /*03f0*/  IADD3.X R11, PT, PT, R7, UR39, RZ, P1, !PT ;  /* 0x00000027070b7c10 */ /* 0x000fca0008ffe4ff */
[----:B------:R-:W3:Y:S01]  /*0400*/  LDG.E.U16 R10, desc[UR6][R10.64] ;  /* 0x000000060a0a7981 */ /* 0x000ee2000c1e1500 */
[----:B------:R-:W-:Y:S02]  /*0410*/  IADD3 R26, P0, PT, R2, 0xc0, RZ ;  /* 0x000000c0021a7810 */ /* 0x000fe40007f1e0ff */
[----:B-1----:R-:W-:-:S03]  /*0420*/  SHF.L.U64.HI R4, R28, 0x2, R9 ;  /* 0x000000021c047819 */ /* 0x002fc60000010209 */
[----:B------:R-:W-:Y:S01]  /*0430*/  IMAD.X R13, RZ, RZ, R15, P0 ;  /* 0x000000ffff0d7224 */ /* 0x000fe200000e060f */
[----:B------:R-:W-:Y:S02]  /*0440*/  SHF.L.U32 R28, R28, 0x2, RZ ;  /* 0x000000021c1c7819 */ /* 0x000fe400000006ff */
[----:B------:R-:W-:Y:S02]  /*0450*/  IADD3 R6, P3, PT, R2, 0x100, RZ ;  /* 0x0000010002067810 */ /* 0x000fe40007f7e0ff */
[----:B------:R-:W-:Y:S02]  /*0460*/  LEA.HI R26, P0, R13, R26, RZ, 0x1 ;  /* 0x0000001a0d1a7211 */ /* 0x000fe400078108ff */
[----:B------:R-:W-:Y:S02]  /*0470*/  LOP3.LUT R28, R28, 0xfffffff8, RZ, 0xc0, !PT ;  /* 0xfffffff81c1c7812 */ /* 0x000fe400078ec0ff */
[----:B------:R-:W-:Y:S02]  /*0480*/  IADD3.X R13, PT, PT, RZ, R13, RZ, P0, !PT ;  /* 0x0000000dff0d7210 */ /* 0x000fe400007fe4ff */
[----:B------:R-:W-:-:S02]  /*0490*/  IADD3 R28, P0, PT, R28, UR36, RZ ;  /* 0x000000241c1c7c10 */ /* 0x000fc4000ff1e0ff */
[----:B------:R-:W-:Y:S02]  /*04a0*/  R2UR UR8, R18 ;  /* 0x00000000120872ca */ /* 0x000fe400000e0000 */
[C---:B------:R-:W-:Y:S02]  /*04b0*/  R2UR UR9, R19.reuse ;  /* 0x00000000130972ca */ /* 0x040fe400000e0000 */
[----:B------:R-:W-:Y:S02]  /*04c0*/  IADD3.X R29, PT, PT, R4, UR37, RZ, P0, !PT ;  /* 0x00000025041d7c10 */ /* 0x000fe400087fe4ff */
[----:B------:R-:W-:Y:S01]  /*04d0*/  R2UR UR10, R18 ;  /* 0x00000000120a72ca */ /* 0x000fe200000e0000 */
[----:B------:R-:W1:Y:S01]  /*04e0*/  LDC.64 R4, c[0x0][0x398] ;  /* 0x0000e600ff047b82 */ /* 0x000e620000000a00 */
[----:B------:R-:W-:Y:S02]  /*04f0*/  R2UR UR11, R19 ;  /* 0x00000000130b72ca */ /* 0x000fe400000e0000 */
[----:B--2---:R-:W-:-:S04]  /*0500*/  PRMT R0, R17, 0x7771, RZ ;  /* 0x0000777111007816 */ /* 0x004fc800000000ff */
[----:B------:R-:W-:Y:S02]  /*0510*/  ISETP.NE.AND P2, PT, R0, RZ, PT ;  /* 0x000000ff0000720c */ /* 0x000fe40003f45270 */
[----:B---3--:R-:W-:-:S04]  /*0520*/  PRMT R3, R10, 0x7771, RZ ;  /* 0x000077710a037816 */ /* 0x008fc800000000ff */
[----:B------:R-:W-:Y:S02]  /*0530*/  ISETP.NE.AND P1, PT, R3, RZ, PT ;  /* 0x000000ff0300720c */ /* 0x000fe40003f25270 */
[----:B------:R-:W-:-:S05]  /*0540*/  IADD3.X R3, PT, PT, RZ, R15, RZ, P3, !PT ;  /* 0x0000000fff037210 */ /* 0x000fca0001ffe4ff */
[----:B------:R-:W-:Y:S02]  /*0550*/  @P2 R2UR UR4, R18 ;  /* 0x00000000120422ca */ /* 0x000fe400000e0000 */
[----:B------:R-:W-:Y:S02]  /*0560*/  @P2 R2UR UR5, R19 ;  /* 0x00000000130522ca */ /* 0x000fe400000e0000 */
[C---:B------:R-:W-:Y:S01]  /*0570*/  SHF.L.U64.HI R0, R8.reuse, 0x2, R7 ;  /* 0x0000000208007819 */ /* 0x040fe20000010207 */
[----:B------:R-:W-:Y:S01]  /*0580*/  IMAD.SHL.U32 R8, R8, 0x4, RZ ;  /* 0x0000000408087824 */ /* 0x000fe200078e00ff */
[----:B------:R-:W-:Y:S02]  /*0590*/  LEA.HI R11, P5, R3, R6, RZ, 0x1 ;  /* 0x00000006030b7211 */ /* 0x000fe400078b08ff */
[----:B------:R-:W-:Y:S02]  /*05a0*/  LOP3.LUT R6, R26, 0xfffffffe, RZ, 0xc0, !PT ;  /* 0xfffffffe1a067812 */ /* 0x000fe400078ec0ff */
[----:B------:R-:W-:-:S02]  /*05b0*/  LOP3.LUT R8, R8, 0xfffffff8, RZ, 0xc0, !PT ;  /* 0xfffffff808087812 */ /* 0x000fc400078ec0ff */
[----:B------:R-:W-:Y:S02]  /*05c0*/  @P1 R2UR UR6, R18 ;  /* 0x00000000120612ca */ /* 0x000fe400000e0000 */
[----:B------:R-:W-:Y:S01]  /*05d0*/  @P1 R2UR UR7, R19 ;  /* 0x00000000130712ca */ /* 0x000fe200000e0000 */
[----:B------:R-:W1:Y:S01]  /*05e0*/  @P2 LDG.E R32, desc[UR4][R28.64+0x4] ;  /* 0x000004041c202981 */ /* 0x000e62000c1e1900 */
[----:B------:R-:W-:Y:S02]  /*05f0*/  IADD3 R6, P4, PT, R6, UR38, RZ ;  /* 0x0000002606067c10 */ /* 0x000fe4000ff9e0ff */
[----:B------:R-:W-:Y:S02]  /*0600*/  LOP3.LUT R30, R11, 0xfffffffe, RZ, 0xc0, !PT ;  /* 0xfffffffe0b1e7812 */ /* 0x000fe400078ec0ff */
[----:B------:R-:W-:Y:S02]  /*0610*/  IADD3 R8, P3, PT, R8, UR36, RZ ;  /* 0x0000002408087c10 */ /* 0x000fe4000ff7e0ff */
[----:B------:R-:W-:-:S02]  /*0620*/  IADD3.X R7, PT, PT, R13, UR39, RZ, P4, !PT ;  /* 0x000000270d077c10 */ /* 0x000fc4000a7fe4ff */
[----:B------:R-:W-:Y:S02]  /*0630*/  IADD3.X R20, PT, PT, RZ, R3, RZ, P5, !PT ;  /* 0x00000003ff147210 */ /* 0x000fe40002ffe4ff */
[----:B------:R-:W-:Y:S01]  /*0640*/  IADD3.X R9, PT, PT, R0, UR37, RZ, P3, !PT ;  /* 0x0000002500097c10 */ /* 0x000fe20009ffe4ff */
[----:B------:R2:W3:Y:S01]  /*0650*/  LDG.E.U16 R3, desc[UR8][R6.64] ;  /* 0x0000000806037981 */ /* 0x0004e2000c1e1500 */
[----:B------:R-:W-:-:S03]  /*0660*/  IADD3 R30, P0, PT, R30, UR38, RZ ;  /* 0x000000261e1e7c10 */ /* 0x000fc6000ff1e0ff */
[----:B------:R-:W4:Y:S01]  /*0670*/  @P1 LDG.E R34, desc[UR6][R8.64+0x4] ;  /* 0x0000040608221981 */ /* 0x000f22000c1e1900 */
[----:B------:R-:W-:Y:S01]  /*0680*/  IADD3.X R31, PT, PT, R20, UR39, RZ, P0, !PT ;  /* 0x00000027141f7c10 */ /* 0x000fe200087fe4ff */
[----:B------:R-:W5:Y:S01]  /*0690*/  LDCU UR4, c[0x0][0x398] ;  /* 0x00007300ff0477ac */ /* 0x000f620008000800 */
[----:B------:R-:W-:Y:S01]  /*06a0*/  PRMT R17, R17, 0x7770, RZ ;  /* 0x0000777011117816 */ /* 0x000fe200000000ff */
[----:B------:R-:W4:Y:S04]  /*06b0*/  LDG.E R14, desc[UR8][R8.64] ;  /* 0x00000008080e7981 */ /* 0x000f28000c1e1900 */
[----:B------:R0:W4:Y:S01]  /*06c0*/  LDG.E.U16 R0, desc[UR10][R30.64] ;  /* 0x0000000a1e007981 */ /* 0x000122000c1e1500 */
[----:B------:R-:W-:Y:S02]  /*06d0*/  R2UR UR6, R18 ;  /* 0x00000000120672ca */ /* 0x000fe400000e0000 */
[----:B------:R-:W-:-:S02]  /*06e0*/  R2UR UR7, R19 ;  /* 0x00000000130772ca */ /* 0x000fc400000e0000 */
[----:B------:R-:W-:Y:S01]  /*06f0*/  ISETP.NE.AND P0, PT, R17, RZ, PT ;  /* 0x000000ff1100720c */ /* 0x000fe20003f05270 */
[----:B-----5:R-:W-:Y:S01]  /*0700*/  IMAD.U32 R16, RZ, RZ, UR4 ;  /* 0x00000004ff107e24 */ /* 0x020fe2000f8e00ff */
[----:B--2---:R-:W-:-:S09]  /*0710*/  MOV R6, UR4 ;  /* 0x0000000400067c02 */ /* 0x004fd20008000f00 */
[----:B------:R2:W5:Y:S01]  /*0720*/  LDG.E R12, desc[UR6][R28.64] ;  /* 0x000000061c0c7981 */ /* 0x000562000c1e1900 */
[----:B-1----:R-:W-:Y:S01]  /*0730*/  @P2 FMUL R16, R32, R5 ;  /* 0x0000000520102220 */ /* 0x002fe20000400000 */
[----:B------:R-:W-:-:S04]  /*0740*/  LEA.HI R17, P2, R15, R2, RZ, 0x1 ;  /* 0x000000020f117211 */ /* 0x000fc800078508ff */
[----:B------:R-:W-:Y:S02]  /*0750*/  LOP3.LUT R21, R17, 0xfffffffe, RZ, 0xc0, !PT ;  /* 0xfffffffe11157812 */ /* 0x000fe400078ec0ff */
[----:B0-----:R-:W-:Y:S02]  /*0760*/  IADD3.X R30, PT, PT, RZ, R15, RZ, P2, !PT ;  /* 0x0000000fff1e7210 */ /* 0x001fe400017fe4ff */
[----:B---3--:R-:W-:Y:S01]  /*0770*/  PRMT R7, R3, 0x7771, RZ ;  /* 0x0000777103077816 */ /* 0x008fe200000000ff */
[----:B----4-:R-:W-:Y:S01]  /*0780*/  @P1 FMUL R6, R34, R5 ;  /* 0x0000000522061220 */ /* 0x010fe20000400000 */
[----:B--2---:R-:W-:Y:S02]  /*0790*/  IADD3 R28, P1, PT, R21, UR38, RZ ;  /* 0x00000026151c7c10 */ /* 0x004fe4000ff3e0ff */
[----:B------:R-:W-:Y:S02]  /*07a0*/  ISETP.NE.AND P6, PT, R7, RZ, PT ;  /* 0x000000ff0700720c */ /* 0x000fe40003fc5270 */
[----:B------:R-:W-:-:S02]  /*07b0*/  IADD3.X R29, PT, PT, R30, UR39, RZ, P1, !PT ;  /* 0x000000271e1d7c10 */ /* 0x000fc40008ffe4ff */
[----:B------:R-:W-:-:S04]  /*07c0*/  PRMT R7, R0, 0x7771, RZ ;  /* 0x0000777100077816 */ /* 0x000fc800000000ff */
[----:B------:R-:W-:Y:S02]  /*07d0*/  ISETP.NE.AND P3, PT, R7, RZ, PT ;  /* 0x000000ff0700720c */ /* 0x000fe40003f65270 */
[----:B------:R-:W2:Y:S01]  /*07e0*/  LDG.E.U16 R7, desc[UR6][R28.64] ;  /* 0x000000061c077981 */ /* 0x000ea2000c1e1500 */
[----:B------:R-:W-:-:S05]  /*07f0*/  IADD3 R2, P1, PT, R2, 0x140, RZ ;  /* 0x0000014002027810 */ /* 0x000fca0007f3e0ff */
[----:B------:R-:W-:-:S05]  /*0800*/  IMAD.X R9, RZ, RZ, R15, P1 ;  /* 0x000000ffff097224 */ /* 0x000fca00008e060f */
[----:B------:R-:W-:-:S04]  /*0810*/  LEA.HI R15, P1, R9, R2, RZ, 0x1 ;  /* 0x00000002090f7211 */ /* 0x000fc800078308ff */
[----:B------:R-:W-:Y:S02]  /*0820*/  LOP3.LUT R8, R15, 0xfffffffe, RZ, 0xc0, !PT ;  /* 0xfffffffe0f087812 */ /* 0x000fe400078ec0ff */
[----:B------:R-:W-:Y:S02]  /*0830*/  IADD3.X R32, PT, PT, RZ, R9, RZ, P1, !PT ;  /* 0x00000009ff207210 */ /* 0x000fe40000ffe4ff */
[----:B------:R-:W-:-:S04]  /*0840*/  IADD3 R8, P1, PT, R8, UR38, RZ ;  /* 0x0000002608087c10 */ /* 0x000fc8000ff3e0ff */
[----:B------:R-:W-:Y:S02]  /*0850*/  IADD3.X R9, PT, PT, R32, UR39, RZ, P1, !PT ;  /* 0x0000002720097c10 */ /* 0x000fe40008ffe4ff */
[----:B--2---:R-:W-:-:S04]  /*0860*/  PRMT R2, R7, 0x7771, RZ ;  /* 0x0000777107027816 */ /* 0x004fc800000000ff */
[----:B------:R-:W-:Y:S02]  /*0870*/  ISETP.NE.AND P5, PT, R2, RZ, PT ;  /* 0x000000ff0200720c */ /* 0x000fe40003fa5270 */
[----:B------:R0:W2:Y:S01]  /*0880*/  LDG.E.U16 R2, desc[UR6][R8.64] ;  /* 0x0000000608027981 */ /* 0x0000a2000c1e1500 */
[----:B------:R-:W-:Y:S02]  /*0890*/  SHF.L.U32 R28, R26, 0x2, RZ ;  /* 0x000000021a1c7819 */ /* 0x000fe400000006ff */
[C---:B------:R-:W-:Y:S01]  /*08a0*/  SHF.L.U64.HI R20, R11.reuse, 0x2, R20 ;  /* 0x000000020b147819 */ /* 0x040fe20000010214 */
[----:B------:R-:W-:Y:S01]  /*08b0*/  IMAD.SHL.U32 R11, R11, 0x4, RZ ;  /* 0x000000040b0b7824 */ /* 0x000fe200078e00ff */
[----:B------:R-:W-:Y:S02]  /*08c0*/  LOP3.LUT R28, R28, 0xfffffff8, RZ, 0xc0, !PT ;  /* 0xfffffff81c1c7812 */ /* 0x000fe400078ec0ff */
[----:B------:R-:W-:Y:S02]  /*08d0*/  @P6 R2UR UR8, R18 ;  /* 0x00000000120862ca */ /* 0x000fe400000e0000 */
[----:B------:R-:W-:-:S02]  /*08e0*/  @P6 R2UR UR9, R19 ;  /* 0x00000000130962ca */ /* 0x000fc400000e0000 */
[----:B------:R-:W-:Y:S02]  /*08f0*/  SHF.L.U64.HI R13, R26, 0x2, R13 ;  /* 0x000000021a0d7819 */ /* 0x000fe4000001020d */
[----:B------:R-:W-:Y:S02]  /*0900*/  IADD3 R28, P1, PT, R28, UR36, RZ ;  /* 0x000000241c1c7c10 */ /* 0x000fe4000ff3e0ff */
[----:B------:R-:W-:Y:S02]  /*0910*/  SHF.L.U64.HI R21, R17, 0x2, R30 ;  /* 0x0000000211157819 */ /* 0x000fe4000001021e */
[----:B------:R-:W-:Y:S02]  /*0920*/  LOP3.LUT R11, R11, 0xfffffff8, RZ, 0xc0, !PT ;  /* 0xfffffff80b0b7812 */ /* 0x000fe400078ec0ff */
[----:B------:R-:W-:Y:S02]  /*0930*/  PRMT R10, R10, 0x7770, RZ ;  /* 0x000077700a0a7816 */ /* 0x000fe400000000ff */
[----:B------:R-:W-:-:S02]  /*0940*/  SHF.L.U32 R17, R17, 0x2, RZ ;  /* 0x0000000211117819 */ /* 0x000fc400000006ff */
[----:B------:R-:W-:Y:S02]  /*0950*/  IADD3.X R29, PT, PT, R13, UR37, RZ, P1, !PT ;  /* 0x000000250d1d7c10 */ /* 0x000fe40008ffe4ff */
[----:B0-----:R-:W-:Y:S02]  /*0960*/  IADD3 R8, P2, PT, R11, UR36, RZ ;  /* 0x000000240b087c10 */ /* 0x001fe4000ff5e0ff */
[----:B------:R-:W-:Y:S01]  /*0970*/  ISETP.NE.AND P1, PT, R10, RZ, PT ;  /* 0x000000ff0a00720c */ /* 0x000fe20003f25270 */
[----:B------:R-:W3:Y:S01]  /*0980*/  @P6 LDG.E R40, desc[UR8][R28.64+0x4] ;  /* 0x000004081c286981 */ /* 0x000ee2000c1e1900 */
[----:B------:R-:W-:Y:S02]  /*0990*/  LOP3.LUT R10, R17, 0xfffffff8, RZ, 0xc0, !PT ;  /* 0xfffffff8110a7812 */ /* 0x000fe400078ec0ff */
[----:B------:R-:W-:Y:S02]  /*09a0*/  IADD3.X R9, PT, PT, R20, UR37, RZ, P2, !PT ;  /* 0x0000002514097c10 */ /* 0x000fe400097fe4ff */
[----:B------:R-:W-:Y:S01]  /*09b0*/  IADD3 R10, P2, PT, R10, UR36, RZ ;  /* 0x000000240a0a7c10 */ /* 0x000fe2000ff5e0ff */
[----:B------:R0:W4:Y:S01]  /*09c0*/  LDG.E R20, desc[UR6][R28.64] ;  /* 0x000000061c147981 */ /* 0x000122000c1e1900 */
[----:B------:R-:W-:-:S02]  /*09d0*/  @P5 R2UR UR8, R18 ;  /* 0x00000000120852ca */ /* 0x000fc400000e0000 */
[----:B------:R-:W-:Y:S01]  /*09e0*/  @P5 R2UR UR9, R19 ;  /* 0x00000000130952ca */ /* 0x000fe200000e0000 */
[----:B------:R-:W4:Y:S01]  /*09f0*/  LDG.E R26, desc[UR10][R8.64] ;  /* 0x0000000a081a7981 */ /* 0x000f22000c1e1900 */
[----:B------:R-:W-:-:S05]  /*0a00*/  IADD3.X R11, PT, PT, R21, UR37, RZ, P2, !PT ;  /* 0x00000025150b7c10 */ /* 0x000fca00097fe4ff */
[----:B------:R-:W4:Y:S01]  /*0a10*/  LDG.E R36, desc[UR6][R10.64] ;  /* 0x000000060a247981 */ /* 0x000f22000c1e1900 */
[----:B------:R-:W-:Y:S02]  /*0a20*/  @P3 R2UR UR12, R18 ;  /* 0x00000000120c32ca */ /* 0x000fe400000e0000 */
[----:B------:R-:W-:-:S03]  /*0a30*/  @P3 R2UR UR13, R19 ;  /* 0x00000000130d32ca */ /* 0x000fc600000e0000 */
[----:B------:R1:W4:Y:S01]  /*0a40*/  @P5 LDG.E R38, desc[UR8][R10.64+0x4] ;  /* 0x000004080a265981 */ /* 0x000322000c1e1900 */
[----:B0-----:R-:W-:-:S04]  /*0a50*/  SHF.L.U32 R28, R15, 0x2, RZ ;  /* 0x000000020f1c7819 */ /* 0x001fc800000006ff */
[----:B------:R-:W-:Y:S02]  /*0a60*/  LOP3.LUT R28, R28, 0xfffffff8, RZ, 0xc0, !PT ;  /* 0xfffffff81c1c7812 */ /* 0x000fe400078ec0ff */
[----:B------:R-:W-:Y:S02]  /*0a70*/  SHF.L.U64.HI R15, R15, 0x2, R32 ;  /* 0x000000020f0f7819 */ /* 0x000fe40000010220 */
[----:B------:R-:W-:Y:S01]  /*0a80*/  IADD3 R28, P4, PT, R28, UR36, RZ ;  /* 0x000000241c1c7c10 */ /* 0x000fe2000ff9e0ff */
[----:B------:R0:W4:Y:S03]  /*0a90*/  @P3 LDG.E R30, desc[UR12][R8.64+0x4] ;  /* 0x0000040c081e3981 */ /* 0x000126000c1e1900 */
[----:B------:R-:W-:-:S05]  /*0aa0*/  IADD3.X R29, PT, PT, R15, UR37, RZ, P4, !PT ;  /* 0x000000250f1d7c10 */ /* 0x000fca000a7fe4ff */
[----:B------:R-:W4:Y:S01]  /*0ab0*/  LDG.E R34, desc[UR6][R28.64] ;  /* 0x000000061c227981 */ /* 0x000f22000c1e1900 */
[----:B--2---:R-:W-:-:S04]  /*0ac0*/  PRMT R13, R2, 0x7771, RZ ;  /* 0x00007771020d7816 */ /* 0x004fc800000000ff */
[----:B------:R-:W-:-:S13]  /*0ad0*/  ISETP.NE.AND P2, PT, R13, RZ, PT ;  /* 0x000000ff0d00720c */ /* 0x000fda0003f45270 */
[----:B------:R-:W-:Y:S02]  /*0ae0*/  @P2 R2UR UR8, R18 ;  /* 0x00000000120822ca */ /* 0x000fe400000e0000 */
[----:B------:R-:W-:-:S13]  /*0af0*/  @P2 R2UR UR9, R19 ;  /* 0x00000000130922ca */ /* 0x000fda00000e0000 */
[----:B------:R2:W2:Y:S01]  /*0b00*/  @P2 LDG.E R32, desc[UR8][R28.64+0x4] ;  /* 0x000004081c202981 */ /* 0x0004a2000c1e1900 */
[----:B------:R-:W-:Y:S02]  /*0b10*/  PRMT R3, R3, 0x7770, RZ ;  /* 0x0000777003037816 */ /* 0x000fe400000000ff */
[----:B------:R-:W-:Y:S01]  /*0b20*/  PRMT R7, R7, 0x7770, RZ ;  /* 0x0000777007077816 */ /* 0x000fe200000000ff */
[----:B-1----:R-:W-:Y:S01]  /*0b30*/  IMAD.U32 R10, RZ, RZ, UR4 ;  /* 0x00000004ff0a7e24 */ /* 0x002fe2000f8e00ff */
[----:B------:R-:W-:Y:S01]  /*0b40*/  ISETP.NE.AND P4, PT, R3, RZ, PT ;  /* 0x000000ff0300720c */ /* 0x000fe20003f85270 */
[-C--:B---3--:R-:W-:Y:S01]  /*0b50*/  @P6 FMUL R10, R40, R5.reuse ;  /* 0x00000005280a6220 */ /* 0x088fe20000400000 */
[----:B------:R-:W-:Y:S01]  /*0b60*/  ISETP.NE.AND P6, PT, R7, RZ, PT ;  /* 0x000000ff0700720c */ /* 0x000fe20003fc5270 */
[-C--:B-----5:R-:W-:Y:S01]  /*0b70*/  FMUL R7, R12, R5.reuse ;  /* 0x000000050c077220 */ /* 0x0a0fe20000400000 */
[----:B0-----:R-:W-:Y:S01]  /*0b80*/  MOV R8, UR4 ;  /* 0x0000000400087c02 */ /* 0x001fe20008000f00 */
[-C--:B----4-:R-:W-:Y:S01]  /*0b90*/  FMUL R3, R36, R5.reuse ;  /* 0x0000000524037220 */ /* 0x090fe20000400000 */
[----:B------:R-:W-:Y:S01]  /*0ba0*/  PRMT R2, R2, 0x7770, RZ ;  /* 0x0000777002027816 */ /* 0x000fe200000000ff */
[----:B------:R-:W-:-:S03]  /*0bb0*/  FMUL R27, R14, R5 ;  /* 0x000000050e1b7220 */ /* 0x000fc60000400000 */
[-C--:B--2---:R-:W-:Y:S01]  /*0bc0*/  FSEL R29, R3, R4.reuse, P6 ;  /* 0x00000004031d7208 */ /* 0x084fe20003000000 */
[-C--:B------:R-:W-:Y:S01]  /*0bd0*/  @P5 FMUL R8, R38, R5.reuse ;  /* 0x0000000526085220 */ /* 0x080fe20000400000 */
[-C--:B------:R-:W-:Y:S01]  /*0be0*/  FSEL R28, R7, R4.reuse, P0 ;  /* 0x00000004071c7208 */ /* 0x080fe20000000000 */
[----:B------:R-:W-:Y:S01]  /*0bf0*/  FMUL R3, R20, R5 ;  /* 0x0000000514037220 */ /* 0x000fe20000400000 */
[----:B------:R-:W-:Y:S02]  /*0c00*/  ISETP.NE.AND P0, PT, R2, RZ, PT ;  /* 0x000000ff0200720c */ /* 0x000fe40003f05270 */
[----:B------:R-:W-:Y:S02]  /*0c10*/  FMNMX3 R7, R29, -INF , R8, !PT ;  /* 0xff8000001d077876 */ /* 0x000fe40007800008 */
[----:B------:R-:W-:Y:S02]  /*0c20*/  PRMT R0, R0, 0x7770, RZ ;  /* 0x0000777000007816 */ /* 0x000fe400000000ff */
[----:B------:R-:W-:-:S02]  /*0c30*/  FSEL R27, R27, R4, P1 ;  /* 0x000000041b1b7208 */ /* 0x000fc40000800000 */
[----:B------:R-:W-:Y:S01]  /*0c40*/  FMNMX3 R7, R7, R28, R16, !PT ;  /* 0x0000001c07077276 */ /* 0x000fe20007800010 */
[----:B------:R-:W-:Y:S01]  /*0c50*/  FMUL R21, R26, R5 ;  /* 0x000000051a157220 */ /* 0x000fe20000400000 */
[----:B------:R-:W-:Y:S02]  /*0c60*/  ISETP.NE.AND P5, PT, R0, RZ, PT ;  /* 0x000000ff0000720c */ /* 0x000fe40003fa5270 */
[-C--:B------:R-:W-:Y:S02]  /*0c70*/  FSEL R26, R3, R4.reuse, P4 ;  /* 0x00000004031a7208 */ /* 0x080fe40002000000 */
[----:B------:R-:W-:Y:S02]  /*0c80*/  FMNMX3 R7, R7, R27, R6, !PT ;  /* 0x0000001b07077276 */ /* 0x000fe40007800006 */
[----:B------:R-:W-:Y:S01]  /*0c90*/  MOV R20, UR4 ;  /* 0x0000000400147c02 */ /* 0x000fe20008000f00 */
[----:B------:R-:W-:Y:S01]  /*0ca0*/  @P3 FMUL R20, R30, R5 ;  /* 0x000000051e143220 */ /* 0x000fe20000400000 */
[----:B------:R-:W-:-:S02]  /*0cb0*/  FSEL R21, R21, R4, P5 ;  /* 0x0000000415157208 */ /* 0x000fc40002800000 */
[----:B------:R-:W-:Y:S01]  /*0cc0*/  FMNMX3 R7, R7, R26, R10, !PT ;  /* 0x0000001a07077276 */ /* 0x000fe2000780000a */
[----:B------:R-:W-:Y:S02]  /*0cd0*/  IMAD.U32 R17, RZ, RZ, UR4 ;  /* 0x00000004ff117e24 */ /* 0x000fe4000f8e00ff */
[----:B------:R-:W-:Y:S01]  /*0ce0*/  @P0 FMUL R4, R34, R5 ;  /* 0x0000000522040220 */ /* 0x000fe20000400000 */
[----:B------:R-:W-:Y:S01]  /*0cf0*/  UMOV UR4, 0xffffffff ;  /* 0xffffffff00047882 */ /* 0x000fe20000000000 */
        /* <DEDUP_REMOVED lines=21> */
[--C-:B------:R-:W-:Y:S01]  /*0e50*/  FADD R28, R28, -R11.reuse ;  /* 0x8000000b1c1c7221 */ /* 0x100fe20000000000 */
[----:B------:R-:W-:Y:S01]  /*0e60*/  FFMA.SAT R6, R30, R5, 0.5 ;  /* 0x3f0000001e067423 */ /* 0x000fe20000002005 */
[----:B------:R-:W-:Y:S01]  /*0e70*/  FADD R16, -R11, R16 ;  /* 0x000000100b107221 */ /* 0x000fe20000000100 */
[-C--:B------:R-:W-:Y:S01]  /*0e80*/  FFMA.RM R2, R4, R7.reuse, 12582913 ;  /* 0x4b40000104027423 */ /* 0x080fe20000004007 */
[--C-:B------:R-:W-:Y:S01]  /*0e90*/  FADD R8, R27, -R11.reuse ;  /* 0x8000000b1b087221 */ /* 0x100fe20000000000 */
[----:B------:R-:W-:Y:S01]  /*0ea0*/  FFMA.RM R9, R6, R7, 12582913 ;  /* 0x4b40000106097423 */ /* 0x000fe20000004007 */
[--C-:B------:R-:W-:Y:S01]  /*0eb0*/  FADD R26, R26, -R11.reuse ;  /* 0x8000000b1a1a7221 */ /* 0x100fe20000000000 */
[----:B------:R-:W-:Y:S01]  /*0ec0*/  FADD R3, R2, -12583039 ;  /* 0xcb40007f02037421 */ /* 0x000fe20000000000 */
[----:B------:R-:W-:Y:S01]  /*0ed0*/  FADD R10, -R11, R10 ;  /* 0x0000000a0b0a7221 */ /* 0x000fe20000000100 */
[----:B------:R-:W-:Y:S01]  /*0ee0*/  FADD R4, R21, -R11 ;  /* 0x8000000b15047221 */ /* 0x000fe20000000000 */
[C---:B------:R-:W-:Y:S01]  /*0ef0*/  FADD R20, -R11.reuse, R20 ;  /* 0x000000140b147221 */ /* 0x040fe20000000100 */
[----:B------:R-:W-:Y:S01]  /*0f00*/  FFMA R3, R14, 1.4426950216293334961, -R3 ;  /* 0x3fb8aa3b0e037823 */ /* 0x000fe20000000803 */
[----:B------:R-:W-:Y:S01]  /*0f10*/  FADD R6, -R11, R17 ;  /* 0x000000110b067221 */ /* 0x000fe20000000100 */
[----:B------:R-:W-:Y:S01]  /*0f20*/  FFMA.SAT R32, R16, R5, 0.5 ;  /* 0x3f00000010207423 */ /* 0x000fe20000002005 */
[----:B------:R-:W-:-:S02]  /*0f30*/  IMAD.SHL.U32 R2, R2, 0x800000, RZ ;  /* 0x0080000002027824 */ /* 0x000fc400078e00ff */
[----:B------:R-:W-:Y:S01]  /*0f40*/  FFMA R15, R14, 1.925963033500011079e-08, R3 ;  /* 0x32a570600e0f7823 */ /* 0x000fe20000000003 */
[C---:B------:R-:W-:Y:S01]  /*0f50*/  FADD R3, R9.reuse, -12583039 ;  /* 0xcb40007f09037421 */ /* 0x040fe20000000000 */
[----:B------:R-:W-:Y:S01]  /*0f60*/  FFMA.SAT R14, R28, R5, 0.5 ;  /* 0x3f0000001c0e7423 */ /* 0x000fe20000002005 */
[----:B------:R-:W-:Y:S02]  /*0f70*/  SHF.L.U32 R9, R9, 0x17, RZ ;  /* 0x0000001709097819 */ /* 0x000fe400000006ff */
[----:B------:R-:W-:Y:S01]  /*0f80*/  FFMA R13, R30, 1.4426950216293334961, -R3 ;  /* 0x3fb8aa3b1e0d7823 */ /* 0x000fe20000000803 */
[-C--:B------:R-:W-:Y:S01]  /*0f90*/  FFMA.RM R11, R14, R7.reuse, 12582913 ;  /* 0x4b4000010e0b7423 */ /* 0x080fe20000004007 */
[----:B------:R-:W-:Y:S01]  /*0fa0*/  FFMA.RM R3, R32, R7, 12582913 ;  /* 0x4b40000120037423 */ /* 0x000fe20000004007 */
[----:B------:R-:W-:Y:S01]  /*0fb0*/  FFMA.SAT R14, R8, R5, 0.5 ;  /* 0x3f000000080e7423 */ /* 0x000fe20000002005 */
[----:B------:R-:W-:Y:S01]  /*0fc0*/  FFMA R30, R30, 1.925963033500011079e-08, R13 ;  /* 0x32a570601e1e7823 */ /* 0x000fe2000000000d */
[----:B------:R-:W-:Y:S01]  /*0fd0*/  FADD R13, R11, -12583039 ;  /* 0xcb40007f0b0d7421 */ /* 0x000fe20000000000 */
[C---:B------:R-:W-:Y:S01]  /*0fe0*/  FADD R17, R3.reuse, -12583039 ;  /* 0xcb40007f03117421 */ /* 0x040fe20000000000 */
[----:B------:R-:W0:Y:S01]  /*0ff0*/  MUFU.EX2 R15, R15 ;  /* 0x0000000f000f7308 */ /* 0x000e220000000800 */
[----:B------:R-:W-:-:S02]  /*1000*/  IMAD.SHL.U32 R3, R3, 0x800000, RZ ;  /* 0x0080000003037824 */ /* 0x000fc400078e00ff */
[----:B------:R-:W-:Y:S01]  /*1010*/  FFMA R13, R28, 1.4426950216293334961, -R13 ;  /* 0x3fb8aa3b1c0d7823 */ /* 0x000fe2000000080d */
[----:B------:R-:W-:-:S03]  /*1020*/  FFMA R17, R16, 1.4426950216293334961, -R17 ;  /* 0x3fb8aa3b10117823 */ /* 0x000fc60000000811 */
[----:B------:R-:W-:Y:S01]  /*1030*/  FFMA R28, R28, 1.925963033500011079e-08, R13 ;  /* 0x32a570601c1c7823 */ /* 0x000fe2000000000d */
[----:B------:R-:W-:Y:S01]  /*1040*/  FFMA.RM R13, R14, R7, 12582913 ;  /* 0x4b4000010e0d7423 */ /* 0x000fe20000004007 */
[----:B------:R-:W-:Y:S01]  /*1050*/  FFMA R16, R16, 1.925963033500011079e-08, R17 ;  /* 0x32a5706010107823 */ /* 0x000fe20000000011 */
[----:B------:R-:W-:Y:S02]  /*1060*/  MUFU.EX2 R30, R30 ;  /* 0x0000001e001e7308 */ /* 0x000fe40000000800 */
[----:B------:R-:W-:-:S04]  /*1070*/  FADD R17, R13, -12583039 ;  /* 0xcb40007f0d117421 */ /* 0x000fc80000000000 */
[C---:B------:R-:W-:Y:S02]  /*1080*/  FFMA R17, R8.reuse, 1.4426950216293334961, -R17 ;  /* 0x3fb8aa3b08117823 */ /* 0x040fe40000000811 */
[----:B------:R-:W1:Y:S02]  /*1090*/  MUFU.EX2 R16, R16 ;  /* 0x0000001000107308 */ /* 0x000e640000000800 */
[----:B------:R-:W-:Y:S01]  /*10a0*/  FFMA R14, R8, 1.925963033500011079e-08, R17 ;  /* 0x32a57060080e7823 */ /* 0x000fe20000000011 */
[----:B------:R-:W-:Y:S01]  /*10b0*/  FFMA.SAT R8, R0, R5, 0.5 ;  /* 0x3f00000000087423 */ /* 0x000fe20000002005 */
[----:B0-----:R-:W-:Y:S01]  /*10c0*/  FMUL R17, R2, R15 ;  /* 0x0000000f02117220 */ /* 0x001fe20000400000 */
[----:B------:R-:W-:Y:S02]  /*10d0*/  FFMA.SAT R2, R26, R5, 0.5 ;  /* 0x3f0000001a027423 */ /* 0x000fe40000002005 */
[----:B------:R-:W-:Y:S01]  /*10e0*/  FFMA.RM R8, R8, R7, 12582913 ;  /* 0x4b40000108087423 */ /* 0x000fe20000004007 */
[----:B------:R0:W-:Y:S03]  /*10f0*/  MUFU.EX2 R29, R14 ;  /* 0x0000000e001d7308 */ /* 0x0001e60000000800 */
[----:B------:R-:W-:-:S04]  /*1100*/  FADD R21, R8, -12583039 ;  /* 0xcb40007f08157421 */ /* 0x000fc80000000000 */
[C---:B------:R-:W-:Y:S02]  /*1110*/  FFMA R15, R0.reuse, 1.4426950216293334961, -R21 ;  /* 0x3fb8aa3b000f7823 */ /* 0x040fe40000000815 */
[----:B------:R-:W2:Y:S01]  /*1120*/  MUFU.EX2 R21, R28 ;  /* 0x0000001c00157308 */ /* 0x000ea20000000800 */
[----:B-1----:R-:W-:Y:S01]  /*1130*/  FMUL R3, R3, R16 ;  /* 0x0000001003037220 */ /* 0x002fe20000400000 */
[----:B------:R-:W-:Y:S01]  /*1140*/  FFMA R15, R0, 1.925963033500011079e-08, R15 ;  /* 0x32a57060000f7823 */ /* 0x000fe2000000000f */
[----:B------:R-:W-:Y:S01]  /*1150*/  FMUL R0, R9, R30 ;  /* 0x0000001e09007220 */ /* 0x000fe20000400000 */
[----:B------:R-:W-:Y:S01]  /*1160*/  FFMA.SAT R30, R10, R5, 0.5 ;  /* 0x3f0000000a1e7423 */ /* 0x000fe20000002005 */
[----:B------:R-:W-:Y:S01]  /*1170*/  FFMA.RM R9, R2, R7, 12582913 ;  /* 0x4b40000102097423 */ /* 0x000fe20000004007 */
[----:B------:R-:W-:Y:S01]  /*1180*/  SHF.L.U32 R2, R11, 0x17, RZ ;  /* 0x000000170b027819 */ /* 0x000fe200000006ff */
[----:B------:R-:W-:Y:S01]  /*1190*/  FFMA.SAT R16, R20, R5, 0.5 ;  /* 0x3f00000014107423 */ /* 0x000fe20000002005 */
[----:B------:R-:W-:Y:S01]  /*11a0*/  FFMA.RM R11, R30, R7, 12582913 ;  /* 0x4b4000011e0b7423 */ /* 0x000fe20000004007 */
[C---:B------:R-:W-:Y:S01]  /*11b0*/  FADD R27, R9.reuse, -12583039 ;  /* 0xcb40007f091b7421 */ /* 0x040fe20000000000 */
[----:B0-----:R-:W-:Y:S01]  /*11c0*/  FFMA.SAT R14, R6, R5, 0.5 ;  /* 0x3f000000060e7423 */ /* 0x001fe20000002005 */
[----:B------:R-:W-:-:S02]  /*11d0*/  IMAD.SHL.U32 R9, R9, 0x800000, RZ ;  /* 0x0080000009097824 */ /* 0x000fc400078e00ff */
[----:B------:R-:W-:Y:S01]  /*11e0*/  FFMA R27, R26, 1.4426950216293334961, -R27 ;  /* 0x3fb8aa3b1a1b7823 */ /* 0x000fe2000000081b */
[----:B------:R-:W-:Y:S01]  /*11f0*/  FFMA.RM R14, R14, R7, 12582913 ;  /* 0x4b4000010e0e7423 */ /* 0x000fe20000004007 */
[----:B--2---:R-:W-:Y:S01]  /*1200*/  FMUL R2, R2, R21 ;  /* 0x0000001502027220 */ /* 0x004fe20000400000 */
[----:B------:R-:W-:Y:S01]  /*1210*/  FADD R21, R11, -12583039 ;  /* 0xcb40007f0b157421 */ /* 0x000fe20000000000 */
[----:B------:R-:W-:-:S03]  /*1220*/  FFMA R26, R26, 1.925963033500011079e-08, R27 ;  /* 0x32a570601a1a7823 */ /* 0x000fc6000000001b */
        /* <DEDUP_REMOVED lines=8> */
[----:B------:R-:W-:-:S04]  /*12b0*/  FFMA R27, R4, 1.4426950216293334961, -R27 ;  /* 0x3fb8aa3b041b7823 */ /* 0x000fc8000000081b */
[----:B------:R-:W-:Y:S01]  /*12c0*/  FFMA R27, R4, 1.925963033500011079e-08, R27 ;  /* 0x32a57060041b7823 */ /* 0x000fe2000000001b */
[----:B------:R-:W-:Y:S01]  /*12d0*/  SHF.L.U32 R4, R13, 0x17, RZ ;  /* 0x000000170d047819 */ /* 0x000fe200000006ff */
[----:B------:R-:W-:Y:S02]  /*12e0*/  FFMA.RM R13, R16, R7, 12582913 ;  /* 0x4b400001100d7423 */ /* 0x000fe40000004007 */
[----:B------:R-:W0:Y:S02]  /*12f0*/  MUFU.EX2 R16, R15 ;  /* 0x0000000f00107308 */ /* 0x000e240000000800 */
[----:B------:R-:W-:Y:S01]  /*1300*/  FMUL R4, R4, R29 ;  /* 0x0000001d04047220 */ /* 0x000fe20000400000 */
        /* <DEDUP_REMOVED lines=48> */
.L_x_36084:
        /* <DEDUP_REMOVED lines=12> */
[----:B0-----:R-:W-:Y:S05]  /*16d0*/  CALL.REL.NOINC `($__internal_595_$__cuda_sm3x_div_rn_noftz_f32_slowpath) ;  /* 0x0000001800c07944 */ /* 0x001fea0003c00000 */
[----:B------:R-:W-:-:S07]  /*16e0*/  MOV R14, R11 ;  /* 0x0000000b000e7202 */ /* 0x000fce0000000f00 */
.L_x_36049:
[----:B------:R-:W-:Y:S05]  /*16f0*/  BSYNC.RECONVERGENT B2 ;  /* 0x0000000000027941 */ /* 0x000fea0003800200 */
.L_x_36048:
        /* <DEDUP_REMOVED lines=12> */
[----:B0-----:R-:W-:Y:S05]  /*17c0*/  CALL.REL.NOINC `($__internal_595_$__cuda_sm3x_div_rn_noftz_f32_slowpath) ;  /* 0x0000001800847944 */ /* 0x001fea0003c00000 */
[----:B------:R-:W-:-:S07]  /*17d0*/  MOV R15, R11 ;  /* 0x0000000b000f7202 */ /* 0x000fce0000000f00 */
.L_x_36051:
[----:B------:R-:W-:Y:S05]  /*17e0*/  BSYNC.RECONVERGENT B2 ;  /* 0x0000000000027941 */ /* 0x000fea0003800200 */
.L_x_36050:
        /* <DEDUP_REMOVED lines=14> */
.L_x_36053:
[----:B------:R-:W-:Y:S05]  /*18d0*/  BSYNC.RECONVERGENT B2 ;  /* 0x0000000000027941 */ /* 0x000fea0003800200 */
.L_x_36052:
        /* <DEDUP_REMOVED lines=14> */
.L_x_36055:
[----:B------:R-:W-:Y:S05]  /*19c0*/  BSYNC.RECONVERGENT B2 ;  /* 0x0000000000027941 */ /* 0x000fea0003800200 */
.L_x_36054:
        /* <DEDUP_REMOVED lines=14> */
.L_x_36057:
[----:B------:R-:W-:Y:S05]  /*1ab0*/  BSYNC.RECONVERGENT B2 ;  /* 0x0000000000027941 */ /* 0x000fea0003800200 */
.L_x_36056:
        /* <DEDUP_REMOVED lines=14> */
.L_x_36059:
[----:B------:R-:W-:Y:S05]  /*1ba0*/  BSYNC.RECONVERGENT B2 ;  /* 0x0000000000027941 */ /* 0x000fea0003800200 */
.L_x_36058:
        /* <DEDUP_REMOVED lines=14> */
.L_x_36061:
[----:B------:R-:W-:Y:S05]  /*1c90*/  BSYNC.RECONVERGENT B2 ;  /* 0x0000000000027941 */ /* 0x000fea0003800200 */
.L_x_36060:
        /* <DEDUP_REMOVED lines=14> */
.L_x_36063:
[----:B------:R-:W-:Y:S05]  /*1d80*/  BSYNC.RECONVERGENT B2 ;  /* 0x0000000000027941 */ /* 0x000fea0003800200 */
.L_x_36062:
        /* <DEDUP_REMOVED lines=14> */
.L_x_36065:
[----:B------:R-:W-:Y:S05]  /*1e70*/  BSYNC.RECONVERGENT B2 ;  /* 0x0000000000027941 */ /* 0x000fea0003800200 */
.L_x_36064:
        /* <DEDUP_REMOVED lines=12> */
[----:B------:R-:W-:Y:S05]  /*1f40*/  CALL.REL.NOINC `($__internal_595_$__cuda_sm3x_div_rn_noftz_f32_slowpath) ;  /* 0x0000001000a47944 */ /* 0x000fea0003c00000 */
[----:B------:R-:W-:-:S07]  /*1f50*/  MOV R27, R11 ;  /* 0x0000000b001b7202 */ /* 0x000fce0000000f00 */
.L_x_36067:
[----:B------:R-:W-:Y:S05]  /*1f60*/  BSYNC.RECONVERGENT B2 ;  /* 0x0000000000027941 */ /* 0x000fea0003800200 */
.L_x_36066:
        /* <DEDUP_REMOVED lines=12> */
[----:B------:R-:W-:Y:S05]  /*2030*/  CALL.REL.NOINC `($__internal_595_$__cuda_sm3x_div_rn_noftz_f32_slowpath) ;  /* 0x0000001000687944 */ /* 0x000fea0003c00000 */
[----:B------:R-:W-:-:S07]  /*2040*/  MOV R6, R11 ;  /* 0x0000000b00067202 */ /* 0x000fce0000000f00 */
.L_x_36069:
[----:B------:R-:W-:Y:S05]  /*2050*/  BSYNC.RECONVERGENT B2 ;  /* 0x0000000000027941 */ /* 0x000fea0003800200 */
.L_x_36068:
        /* <DEDUP_REMOVED lines=14> */
.L_x_36071:
[----:B------:R-:W-:Y:S05]  /*2140*/  BSYNC.RECONVERGENT B2 ;  /* 0x0000000000027941 */ /* 0x000fea0003800200 */
.L_x_36070:
        /* <DEDUP_REMOVED lines=11> */
[C---:B------:R-:W-:Y:S02]  /*2200*/  IADD3 R12, P1, PT, R8.reuse, 0x40, RZ ;  /* 0x00000040080c7810 */ /* 0x040fe40007f3e0ff */
[----:B------:R-:W-:Y:S02]  /*2210*/  LEA.HI R10, P0, R29, R8, RZ, 0x1 ;  /* 0x000000081d0a7211 */ /* 0x000fe400078108ff */
[----:B------:R-:W-:Y:S02]  /*2220*/  IADD3.X R9, PT, PT, RZ, R29, RZ, P1, !PT ;  /* 0x0000001dff097210 */ /* 0x000fe40000ffe4ff */
[----:B------:R-:W-:Y:S01]  /*2230*/  IADD3 R16, P1, PT, R8, 0xc0, RZ ;  /* 0x000000c008107810 */ /* 0x000fe20007f3e0ff */
[----:B------:R-:W-:Y:S01]  /*2240*/  IMAD.X R11, RZ, RZ, R29, P0 ;  /* 0x000000ffff0b7224 */ /* 0x000fe200000e061d */
[----:B------:R-:W-:-:S02]  /*2250*/  LEA.HI R12, P0, R9, R12, RZ, 0x1 ;  /* 0x0000000c090c7211 */ /* 0x000fc400078108ff */
[----:B------:R-:W-:Y:S02]  /*2260*/  R2UR UR9, R19 ;  /* 0x00000000130972ca */ /* 0x000fe400000e0000 */
[C---:B------:R-:W-:Y:S02]  /*2270*/  SHF.L.U64.HI R11, R10.reuse, 0x2, R11 ;  /* 0x000000020a0b7819 */ /* 0x040fe4000001020b */
[----:B------:R-:W-:Y:S02]  /*2280*/  IADD3.X R9, PT, PT, RZ, R9, RZ, P0, !PT ;  /* 0x00000009ff097210 */ /* 0x000fe400007fe4ff */
[----:B------:R-:W-:Y:S02]  /*2290*/  SHF.L.U32 R10, R10, 0x2, RZ ;  /* 0x000000020a0a7819 */ /* 0x000fe400000006ff */
[C---:B------:R-:W-:Y:S01]  /*22a0*/  SHF.L.U64.HI R0, R12.reuse, 0x2, R9 ;  /* 0x000000020c007819 */ /* 0x040fe20000010209 */
[----:B------:R-:W-:Y:S01]  /*22b0*/  IMAD.SHL.U32 R12, R12, 0x4, RZ ;  /* 0x000000040c0c7824 */ /* 0x000fe200078e00ff */
[----:B------:R-:W-:-:S02]  /*22c0*/  LOP3.LUT R10, R10, 0xfffffff8, RZ, 0xc0, !PT ;  /* 0xfffffff80a0a7812 */ /* 0x000fc400078ec0ff */
[----:B------:R-:W-:Y:S02]  /*22d0*/  R2UR UR10, R18 ;  /* 0x00000000120a72ca */ /* 0x000fe400000e0000 */
        /* <DEDUP_REMOVED lines=29> */
[C---:B------:R-:W-:Y:S02]  /*24b0*/  IADD3 R24, P0, PT, R25.reuse, R24, RZ ;  /* 0x0000001819187210 */ /* 0x040fe40007f1e0ff */
        /* <DEDUP_REMOVED lines=23> */
.L_x_36047:
[----:B------:R-:W-:Y:S01]  /*2630*/  HFMA2 R12, -RZ, RZ, 0, 9.5367431640625e-07 ;  /* 0x00000010ff0c7431 */ /* 0x000fe200000001ff */
[----:B------:R-:W-:Y:S01]  /*2640*/  BSSY B0, `(.L_x_36073) ;  /* 0x0000006000007945 */ /* 0x000fe20003800000 */
[----:B------:R-:W-:Y:S01]  /*2650*/  MOV R11, 0x1f ;  /* 0x0000001f000b7802 */ /* 0x000fe20000000f00 */
[----:B------:R-:W-:-:S07]  /*2660*/  IMAD.MOV.U32 R15, RZ, RZ, -0x1 ;  /* 0xffffffffff0f7424 */ /* 0x000fce00078e00ff */
[----:B------:R-:W-:Y:S05]  /*2670*/  WARPSYNC.COLLECTIVE R15, `(.L_x_36074) ;  /* 0x000000000f087348 */ /* 0x000fea0003c00000 */
[----:B------:R0:W1:Y:S02]  /*2680*/  SHFL.BFLY P6, R14, R13, R12, R11 ;  /* 0x0c00000c0d0e7389 */ /* 0x00006400000c000b */
[----:B01----:R-:W-:Y:S05]  /*2690*/  ENDCOLLECTIVE ;  /* 0x000000000000791b */ /* 0x003fea0003800000 */
.L_x_36074:
[----:B------:R-:W-:Y:S05]  /*26a0*/  BSYNC B0 ;  /* 0x0000000000007941 */ /* 0x000fea0003800000 */
.L_x_36073:
[----:B------:R-:W-:Y:S01]  /*26b0*/  HFMA2 R12, -RZ, RZ, 0, 4.76837158203125e-07 ;  /* 0x00000008ff0c7431 */ /* 0x000fe200000001ff */
[----:B------:R-:W-:Y:S02]  /*26c0*/  FMNMX R13, R13, R14, !PT ;  /* 0x0000000e0d0d7209 */ /* 0x000fe40007800000 */
[----:B------:R-:W-:Y:S02]  /*26d0*/  MOV R11, 0x1f ;  /* 0x0000001f000b7802 */ /* 0x000fe40000000f00 */
[----:B------:R-:W-:-:S07]  /*26e0*/  MOV R15, 0xffffffff ;  /* 0xffffffff000f7802 */ /* 0x000fce0000000f00 */
[----:B------:R-:W-:Y:S05]  /*26f0*/  WARPSYNC.COLLECTIVE R15, `(.L_x_36075) ;  /* 0x000000000f087348 */ /* 0x000fea0003c00000 */
[----:B------:R0:W1:Y:S02]  /*2700*/  SHFL.BFLY P6, R14, R13, R12, R11 ;  /* 0x0c00000c0d0e7389 */ /* 0x00006400000c000b */
[----:B01----:R-:W-:Y:S05]  /*2710*/  ENDCOLLECTIVE ;  /* 0x000000000000791b */ /* 0x003fea0003800000 */
.L_x_36075:
[----:B------:R-:W-:Y:S01]  /*2720*/  HFMA2 R12, -RZ, RZ, 0, 2.384185791015625e-07 ;  /* 0x00000004ff0c7431 */ /* 0x000fe200000001ff */
[----:B------:R-:W-:-:S05]  /*2730*/  FMNMX R0, R13, R14, !PT ;  /* 0x0000000e0d007209 */ /* 0x000fca0007800000 */
[----:B------:R-:W-:-:S07]  /*2740*/  IMAD.MOV.U32 R13, RZ, RZ, R0 ;  /* 0x000000ffff0d7224 */ /* 0x000fce00078e0000 */
[----:B------:R-:W-:Y:S05]  /*2750*/  WARPSYNC.COLLECTIVE R15, `(.L_x_36076) ;  /* 0x000000000f087348 */ /* 0x000fea0003c00000 */
[----:B------:R0:W1:Y:S02]  /*2760*/  SHFL.BFLY P6, R14, R13, R12, R11 ;  /* 0x0c00000c0d0e7389 */ /* 0x00006400000c000b */
[----:B01----:R-:W-:Y:S05]  /*2770*/  ENDCOLLECTIVE ;  /* 0x000000000000791b */ /* 0x003fea0003800000 */
.L_x_36076:
[----:B------:R-:W-:Y:S01]  /*2780*/  HFMA2 R12, -RZ, RZ, 0, 1.1920928955078125e-07 ;  /* 0x00000002ff0c7431 */ /* 0x000fe200000001ff */
[----:B------:R-:W-:-:S04]  /*2790*/  FMNMX R2, R0, R14, !PT ;  /* 0x0000000e00027209 */ /* 0x000fc80007800000 */
[----:B------:R-:W-:-:S07]  /*27a0*/  MOV R13, R2 ;  /* 0x00000002000d7202 */ /* 0x000fce0000000f00 */
[----:B------:R-:W-:Y:S05]  /*27b0*/  WARPSYNC.COLLECTIVE R15, `(.L_x_36077) ;  /* 0x000000000f087348 */ /* 0x000fea0003c00000 */
[----:B------:R0:W1:Y:S02]  /*27c0*/  SHFL.BFLY P6, R14, R13, R12, R11 ;  /* 0x0c00000c0d0e7389 */ /* 0x00006400000c000b */
[----:B01----:R-:W-:Y:S05]  /*27d0*/  ENDCOLLECTIVE ;  /* 0x000000000000791b */ /* 0x003fea0003800000 */
.L_x_36077:
[----:B------:R-:W-:Y:S02]  /*27e0*/  MOV R12, 0x1 ;  /* 0x00000001000c7802 */ /* 0x000fe40000000f00 */
[----:B------:R-:W-:-:S05]  /*27f0*/  FMNMX R3, R2, R14, !PT ;  /* 0x0000000e02037209 */ /* 0x000fca0007800000 */
[----:B------:R-:W-:-:S07]  /*2800*/  IMAD.MOV.U32 R13, RZ, RZ, R3 ;  /* 0x000000ffff0d7224 */ /* 0x000fce00078e0003 */
[----:B------:R-:W-:Y:S05]  /*2810*/  WARPSYNC.COLLECTIVE R15, `(.L_x_36078) ;  /* 0x000000000f087348 */ /* 0x000fea0003c00000 */
[----:B------:R0:W1:Y:S02]  /*2820*/  SHFL.BFLY P6, R14, R13, R12, R11 ;  /* 0x0c00000c0d0e7389 */ /* 0x00006400000c000b */
[----:B01----:R-:W-:Y:S05]  /*2830*/  ENDCOLLECTIVE ;  /* 0x000000000000791b */ /* 0x003fea0003800000 */
.L_x_36078:
[----:B------:R-:W-:Y:S01]  /*2840*/  HFMA2 R13, -RZ, RZ, 0.96630859375, -0.0022525787353515625 ;  /* 0x3bbb989dff0d7431 */ /* 0x000fe200000001ff */
[----:B------:R-:W-:Y:S02]  /*2850*/  MOV R12, 0x437c0000 ;  /* 0x437c0000000c7802 */ /* 0x000fe40000000f00 */
[----:B------:R-:W-:-:S05]  /*2860*/  FMNMX R7, R3, R14, !PT ;  /* 0x0000000e03077209 */ /* 0x000fca0007800000 */
[--C-:B------:R-:W-:Y:S01]  /*2870*/  FADD R0, R29, -R7.reuse ;  /* 0x800000071d007221 */ /* 0x100fe20000000000 */
[--C-:B------:R-:W-:Y:S01]  /*2880*/  FADD R9, R4, -R7.reuse ;  /* 0x8000000704097221 */ /* 0x100fe20000000000 */
[C---:B------:R-:W-:Y:S01]  /*2890*/  FADD R5, -R7.reuse, R6 ;  /* 0x0000000607057221 */ /* 0x040fe20000000100 */
[C---:B------:R-:W-:Y:S01]  /*28a0*/  FADD R8, -R7.reuse, R8 ;  /* 0x0000000807087221 */ /* 0x040fe20000000100 */
        /* <DEDUP_REMOVED lines=122> */
.L_x_36079:
[----:B------:R-:W-:Y:S02]  /*3050*/  IMAD.MOV.U32 R12, RZ, RZ, 0x8 ;  /* 0x00000008ff0c7424 */ /* 0x000fe400078e00ff */
[----:B------:R-:W-:-:S05]  /*3060*/  FADD R20, R13, R14 ;  /* 0x0000000e0d147221 */ /* 0x000fca0000000000 */
[----:B------:R-:W-:-:S07]  /*3070*/  MOV R13, R20 ;  /* 0x00000014000d7202 */ /* 0x000fce0000000f00 */
[----:B------:R-:W-:Y:S05]  /*3080*/  WARPSYNC.COLLECTIVE R15, `(.L_x_36080) ;  /* 0x000000000f087348 */ /* 0x000fea0003c00000 */
[----:B------:R0:W1:Y:S02]  /*3090*/  SHFL.BFLY P6, R14, R13, R12, R11 ;  /* 0x0c00000c0d0e7389 */ /* 0x00006400000c000b */
[----:B01----:R-:W-:Y:S05]  /*30a0*/  ENDCOLLECTIVE ;  /* 0x000000000000791b */ /* 0x003fea0003800000 */
.L_x_36080:
[----:B------:R-:W-:Y:S02]  /*30b0*/  HFMA2 R12, -RZ, RZ, 0, 2.384185791015625e-07 ;  /* 0x00000004ff0c7431 */ /* 0x000fe400000001ff */
[----:B------:R-:W-:-:S05]  /*30c0*/  FADD R21, R20, R14 ;  /* 0x0000000e14157221 */ /* 0x000fca0000000000 */
[----:B------:R-:W-:-:S07]  /*30d0*/  MOV R13, R21 ;  /* 0x00000015000d7202 */ /* 0x000fce0000000f00 */
[----:B------:R-:W-:Y:S05]  /*30e0*/  WARPSYNC.COLLECTIVE R15, `(.L_x_36081) ;  /* 0x000000000f087348 */ /* 0x000fea0003c00000 */
[----:B------:R0:W1:Y:S02]  /*30f0*/  SHFL.BFLY P6, R14, R13, R12, R11 ;  /* 0x0c00000c0d0e7389 */ /* 0x00006400000c000b */
[----:B01----:R-:W-:Y:S05]  /*3100*/  ENDCOLLECTIVE ;  /* 0x000000000000791b */ /* 0x003fea0003800000 */
.L_x_36081:
[----:B------:R-:W-:Y:S02]  /*3110*/  IMAD.MOV.U32 R12, RZ, RZ, 0x2 ;  /* 0x00000002ff0c7424 */ /* 0x000fe400078e00ff */
[----:B------:R-:W-:-:S05]  /*3120*/  FADD R26, R21, R14 ;  /* 0x0000000e151a7221 */ /* 0x000fca0000000000 */
[----:B------:R-:W-:-:S07]  /*3130*/  MOV R13, R26 ;  /* 0x0000001a000d7202 */ /* 0x000fce0000000f00 */
[----:B------:R-:W-:Y:S05]  /*3140*/  WARPSYNC.COLLECTIVE R15, `(.L_x_36082) ;  /* 0x000000000f087348 */ /* 0x000fea0003c00000 */
[----:B------:R0:W1:Y:S02]  /*3150*/  SHFL.BFLY P6, R14, R13, R12, R11 ;  /* 0x0c00000c0d0e7389 */ /* 0x00006400000c000b */
[----:B01----:R-:W-:Y:S05]  /*3160*/  ENDCOLLECTIVE ;  /* 0x000000000000791b */ /* 0x003fea0003800000 */
.L_x_36082:
[----:B------:R-:W-:Y:S02]  /*3170*/  HFMA2 R12, -RZ, RZ, 0, 5.9604644775390625e-08 ;  /* 0x00000001ff0c7431 */ /* 0x000fe400000001ff */
[----:B------:R-:W-:-:S05]  /*3180*/  FADD R27, R26, R14 ;  /* 0x0000000e1a1b7221 */ /* 0x000fca0000000000 */
[----:B------:R-:W-:-:S07]  /*3190*/  MOV R13, R27 ;  /* 0x0000001b000d7202 */ /* 0x000fce0000000f00 */
[----:B------:R-:W-:Y:S05]  /*31a0*/  WARPSYNC.COLLECTIVE R15, `(.L_x_36083) ;  /* 0x000000000f087348 */ /* 0x000fea0003c00000 */
[----:B------:R0:W1:Y:S02]  /*31b0*/  SHFL.BFLY P6, R14, R13, R12, R11 ;  /* 0x0c00000c0d0e7389 */ /* 0x00006400000c000b */
[----:B01----:R-:W-:Y:S05]  /*31c0*/  ENDCOLLECTIVE ;  /* 0x000000000000791b */ /* 0x003fea0003800000 */
.L_x_36083:
[----:B------:R-:W-:Y:S05]  /*31d0*/  BRA `(.L_x_36084) ;  /* 0xffffffe4000c7947 */ /* 0x000fea000383ffff */
        .weak           $__internal_595_$__cuda_sm3x_div_rn_noftz_f32_slowpath
        .type           $__internal_595_$__cuda_sm3x_div_rn_noftz_f32_slowpath,@function
        .size           $__internal_595_$__cuda_sm3x_div_rn_noftz_f32_slowpath,(.L_x_37972 - $__internal_595_$__cuda_sm3x_div_rn_noftz_f32_slowpath)
$__internal_595_$__cuda_sm3x_div_rn_noftz_f32_slowpath:
        /* <DEDUP_REMOVED lines=34> */
.L_x_36086:
        /* <DEDUP_REMOVED lines=51> */
.L_x_36093:
[----:B------:R-:W-:-:S04]  /*3730*/  LOP3.LUT R11, R11, 0x80000000, RZ, 0xc0, !PT ;  /* 0x800000000b0b7812 */ /* 0x000fc800078ec0ff */
[----:B------:R-:W-:Y:S01]  /*3740*/  LOP3.LUT R11, R11, 0x7f800000, RZ, 0xfc, !PT ;  /* 0x7f8000000b0b7812 */ /* 0x000fe200078efcff */
[----:B------:R-:W-:Y:S06]  /*3750*/  BRA `(.L_x_36094) ;  /* 0x0000000000047947 */ /* 0x000fec0003800000 */
.L_x_36092:
[----:B------:R-:W-:-:S07]  /*3760*/  LEA R11, R30, R11, 0x17 ;  /* 0x0000000b1e0b7211 */ /* 0x000fce00078eb8ff */
.L_x_36094:
[----:B------:R-:W-:Y:S05]  /*3770*/  BSYNC.RECONVERGENT B1 ;  /* 0x0000000000017941 */ /* 0x000fea0003800200 */
.L_x_36091:
[----:B------:R-:W-:Y:S05]  /*3780*/  BRA `(.L_x_36095) ;  /* 0x0000000000207947 */ /* 0x000fea0003800000 */
.L_x_36090:
[----:B------:R-:W-:-:S04]  /*3790*/  LOP3.LUT R11, R12, 0x80000000, R17, 0x48, !PT ;  /* 0x800000000c0b7812 */ /* 0x000fc800078e4811 */
[----:B------:R-:W-:Y:S01]  /*37a0*/  LOP3.LUT R11, R11, 0x7f800000, RZ, 0xfc, !PT ;  /* 0x7f8000000b0b7812 */ /* 0x000fe200078efcff */
[----:B------:R-:W-:Y:S06]  /*37b0*/  BRA `(.L_x_36095) ;  /* 0x0000000000147947 */ /* 0x000fec0003800000 */
.L_x_36089:
[----:B------:R-:W-:Y:S01]  /*37c0*/  LOP3.LUT R11, R12, 0x80000000, R17, 0x48, !PT ;  /* 0x800000000c0b7812 */ /* 0x000fe200078e4811 */
[----:B------:R-:W-:Y:S06]  /*37d0*/  BRA `(.L_x_36095) ;  /* 0x00000000000c7947 */ /* 0x000fec0003800000 */
.L_x_36088:
[----:B------:R-:W0:Y:S01]  /*37e0*/  MUFU.RSQ R11, -QNAN ;  /* 0xffc00000000b7908 */ /* 0x000e220000001400 */
[----:B------:R-:W-:Y:S05]  /*37f0*/  BRA `(.L_x_36095) ;  /* 0x0000000000047947 */ /* 0x000fea0003800000 */
.L_x_36087:
[----:B------:R-:W-:-:S07]  /*3800*/  FADD.FTZ R11, R17, R12 ;  /* 0x0000000c110b7221 */ /* 0x000fce0000010000 */
.L_x_36095:
[----:B------:R-:W-:Y:S05]  /*3810*/  BSYNC.RECONVERGENT B0 ;  /* 0x0000000000007941 */ /* 0x000fea0003800200 */
.L_x_36085:
[----:B------:R-:W-:Y:S01]  /*3820*/  HFMA2 R13, -RZ, RZ, 0, 0 ;  /* 0x00000000ff0d7431 */ /* 0x000fe200000001ff */
[----:B------:R-:W-:-:S04]  /*3830*/  MOV R12, R28 ;  /* 0x0000001c000c7202 */ /* 0x000fc80000000f00 */
[----:B0-----:R-:W-:Y:S05]  /*3840*/  RET.REL.NODEC R12 `(_Z15SoftmaxWarpImplI24ElementwiseScaleMaskLoadIffbE11DirectStoreIffEfLi2ELi12ELi32ELi1ELb0EL9Algorithm0EEvT_T0_ll) ;  /* 0xffffffc40cec7950 */ /* 0x001fea0003c3ffff */
.L_x_36096:
        /* <DEDUP_REMOVED lines=11> */
.L_x_37972:


//--------------------- .text._Z15SoftmaxWarpImplI24ElementwiseScaleMaskLoadIffbE11DirectStoreIffEfLi2ELi10ELi32ELi1ELb1EL9Algorithm0EEvT_T0_ll --------------------------
	.section	.text._Z15SoftmaxWarpImplI24ElementwiseScaleMaskLoadIffbE11DirectStoreIffEfLi2ELi10ELi32ELi1ELb1EL9Algorithm0EEvT_T0_ll,"ax",@progbits
	.align	128
        .global         _Z15SoftmaxWarpImplI24ElementwiseScaleMaskLoadIffbE11DirectStoreIffEfLi2ELi10ELi32ELi1ELb1EL9Algorithm0EEvT_T0_ll
        .type           _Z15SoftmaxWarpImplI24ElementwiseScaleMaskLoadIffbE11DirectStoreIffEfLi2ELi10ELi32ELi1ELb1EL9Algorithm0EEvT_T0_ll,@function
        .size           _Z15SoftmaxWarpImplI24ElementwiseScaleMaskLoadIffbE11DirectStoreIffEfLi2ELi10ELi32ELi1ELb1EL9Algorithm0EEvT_T0_ll,(.L_x_37973 - _Z15SoftmaxWarpImplI24ElementwiseScaleMaskLoadIffbE11DirectStoreIffEfLi2ELi10ELi32ELi1ELb1EL9Algorithm0EEvT_T0_ll)
        .other          _Z15SoftmaxWarpImplI24ElementwiseScaleMaskLoadIffbE11DirectStoreIffEfLi2ELi10ELi32ELi1ELb1EL9Algorithm0EEvT_T0_ll,@"STO_CUDA_ENTRY STV_DEFAULT"
_Z15SoftmaxWarpImplI24ElementwiseScaleMaskLoadIffbE11DirectStoreIffEfLi2ELi10ELi32ELi1ELb1EL9Algorithm0EEvT_T0_ll:
.text._Z15SoftmaxWarpImplI24ElementwiseScaleMaskLoadIffbE11DirectStoreIffEfLi2ELi10ELi32ELi1ELb1EL9Algorithm0EEvT_T0_ll:
        /* <DEDUP_REMOVED lines=26> */
.L_x_36097:
        /* <DEDUP_REMOVED lines=17> */
[C---:B------:R-:W-:Y:S02]  /*02b0*/  IADD3 R20, PT, PT, R26.reuse, 0xc0, RZ ;  /* 0x000000c01a147810 */ /* 0x040fe40007ffe0ff */
[----:B------:R-:W-:-:S07]  /*02c0*/  IADD3 R19, PT, PT, R26, 0x100, RZ ;  /* 0x000001001a137810 */ /* 0x000fce0007ffe0ff */
.L_x_36140:
[----:B01-34-:R-:W0:Y:S01]  /*02d0*/  LDC.64 R2, c[0x0][0x3b8] ;  /* 0x0000ee00ff027b82 */ /* 0x01be220000000a00 */
[----:B------:R-:W-:Y:S01]  /*02e0*/  BSSY.RECONVERGENT B1, `(.L_x_36099) ;  /* 0x0000037000017945 */ /* 0x000fe20003800200 */
[----:B------:R-:W-:Y:S01]  /*02f0*/  IMAD.MOV.U32 R34, RZ, RZ, -0x800000 ;  /* 0xff800000ff227424 */ /* 0x000fe200078e00ff */
[----:B------:R-:W-:Y:S01]  /*0300*/  MOV R5, 0xff800000 ;  /* 0xff80000000057802 */ /* 0x000fe20000000f00 */
[----:B------:R-:W-:Y:S01]  /*0310*/  IMAD.MOV.U32 R32, RZ, RZ, -0x800000 ;  /* 0xff800000ff207424 */ /* 0x000fe200078e00ff */
[----:B------:R-:W-:Y:S01]  /*0320*/  MOV R4, 0xff800000 ;  /* 0xff80000000047802 */ /* 0x000fe20000000f00 */
[----:B--2---:R-:W-:Y:S01]  /*0330*/  IMAD.MOV.U32 R8, RZ, RZ, -0x800000 ;  /* 0xff800000ff087424 */ /* 0x004fe200078e00ff */
[----:B------:R-:W-:Y:S01]  /*0340*/  MOV R6, 0xff800000 ;  /* 0xff80000000067802 */ /* 0x000fe20000000f00 */
[----:B------:R-:W-:Y:S01]  /*0350*/  IMAD.MOV.U32 R10, RZ, RZ, -0x800000 ;  /* 0xff800000ff0a7424 */ /* 0x000fe200078e00ff */
[----:B------:R-:W-:Y:S02]  /*0360*/  MOV R30, 0xff800000 ;  /* 0xff800000001e7802 */ /* 0x000fe40000000f00 */
[----:B------:R-:W-:-:S02]  /*0370*/  MOV R28, 0xff800000 ;  /* 0xff800000001c7802 */ /* 0x000fc40000000f00 */
[----:B------:R-:W-:Y:S02]  /*0380*/  MOV R18, 0xff800000 ;  /* 0xff80000000127802 */ /* 0x000fe40000000f00 */
[----:B------:R-:W-:Y:S02]  /*0390*/  MOV R13, 0xff800000 ;  /* 0xff800000000d7802 */ /* 0x000fe40000000f00 */
[-C--:B0-----:R-:W-:Y:S02]  /*03a0*/  ISETP.GE.U32.AND P0, PT, R26, R2.reuse, PT ;  /* 0x000000021a00720c */ /* 0x081fe40003f06070 */
        /* <DEDUP_REMOVED lines=42> */
.L_x_36100:
[----:B------:R-:W-:Y:S05]  /*0650*/  BSYNC.RECONVERGENT B1 ;  /* 0x0000000000017941 */ /* 0x000fea0003800200 */
.L_x_36099:
        /* <DEDUP_REMOVED lines=35> */
.L_x_36102:
[----:B------:R-:W-:Y:S05]  /*0890*/  BSYNC.RECONVERGENT B1 ;  /* 0x0000000000017941 */ /* 0x000fea0003800200 */
.L_x_36101:
        /* <DEDUP_REMOVED lines=35> */
.L_x_36104:
[----:B------:R-:W-:Y:S05]  /*0ad0*/  BSYNC.RECONVERGENT B1 ;  /* 0x0000000000017941 */ /* 0x000fea0003800200 */
.L_x_36103:
        /* <DEDUP_REMOVED lines=35> */
.L_x_36106:
[----:B------:R-:W-:Y:S05]  /*0d10*/  BSYNC.RECONVERGENT B1 ;  /* 0x0000000000017941 */ /* 0x000fea0003800200 */
.L_x_36105:
        /* <DEDUP_REMOVED lines=35> */
.L_x_36108:
[----:B------:R-:W-:Y:S05]  /*0f50*/  BSYNC.RECONVERGENT B1 ;  /* 0x0000000000017941 */ /* 0x000fea0003800200 */
.L_x_36107:
        /* <DEDUP_REMOVED lines=31> */
[-C--:B------:R-:W-:Y:S01]  /*1150*/  FFMA.SAT R2, R32, R9.reuse, 0.5 ;  /* 0x3f00000020027423 */ /* 0x080fe20000002009 */
[----:B------:R-:W-:Y:S01]  /*1160*/  FFMA.SAT R14, R0, R9, 0.5 ;  /* 0x3f000000000e7423 */ /* 0x000fe20000002009 */
[----:B------:R-:W-:Y:S01]  /*1170*/  FFMA R11, R34, 1.4426950216293334961, -R11 ;  /* 0x3fb8aa3b220b7823 */ /* 0x000fe2000000080b */
[----:B------:R-:W-:Y:S01]  /*1180*/  FFMA R5, R12, 1.925963033500011079e-08, R5 ;  /* 0x32a570600c057823 */ /* 0x000fe20000000005 */
[----:B------:R-:W-:Y:S01]  /*1190*/  FFMA.RM R2, R2, R7, 12582913 ;  /* 0x4b40000102027423 */ /* 0x000fe20000004007 */
[----:B------:R-:W-:-:S02]  /*11a0*/  IMAD.SHL.U32 R3, R3, 0x800000, RZ ;  /* 0x0080000003037824 */ /* 0x000fc400078e00ff */
[----:B------:R-:W-:Y:S01]  /*11b0*/  FFMA R11, R34, 1.925963033500011079e-08, R11 ;  /* 0x32a57060220b7823 */ /* 0x000fe2000000000b */
[----:B------:R-:W0:Y:S01]  /*11c0*/  MUFU.EX2 R10, R5 ;  /* 0x00000005000a7308 */ /* 0x000e220000000800 */
[----:B------:R-:W-:Y:S01]  /*11d0*/  FADD R15, R2, -12583039 ;  /* 0xcb40007f020f7421 */ /* 0x000fe20000000000 */
[----:B------:R-:W-:Y:S01]  /*11e0*/  FFMA.RM R14, R14, R7, 12582913 ;  /* 0x4b4000010e0e7423 */ /* 0x000fe20000004007 */
[----:B------:R-:W-:Y:S02]  /*11f0*/  SHF.L.U32 R13, R13, 0x17, RZ ;  /* 0x000000170d0d7819 */ /* 0x000fe400000006ff */
[----:B------:R-:W-:Y:S01]  /*1200*/  FFMA R15, R32, 1.4426950216293334961, -R15 ;  /* 0x3fb8aa3b200f7823 */ /* 0x000fe2000000080f */
[----:B------:R-:W-:Y:S02]  /*1210*/  SHF.L.U32 R2, R2, 0x17, RZ ;  /* 0x0000001702027819 */ /* 0x000fe400000006ff */
        /* <DEDUP_REMOVED lines=8> */
[----:B------:R-:W-:-:S04]  /*12a0*/  FFMA.SAT R12, R30, R9, 0.5 ;  /* 0x3f0000001e0c7423 */ /* 0x000fc80000002009 */
[----:B------:R-:W-:Y:S01]  /*12b0*/  FFMA.RM R5, R12, R7, 12582913 ;  /* 0x4b4000010c057423 */ /* 0x000fe20000004007 */
[----:B------:R-:W0:Y:S01]  /*12c0*/  MUFU.EX2 R27, R27 ;  /* 0x0000001b001b7308 */ /* 0x000e220000000800 */
[----:B------:R-:W-:Y:S02]  /*12d0*/  FFMA.SAT R12, R6, R9, 0.5 ;  /* 0x3f000000060c7423 */ /* 0x000fe40000002009 */
[C---:B------:R-:W-:Y:S01]  /*12e0*/  FADD R3, R5.reuse, -12583039 ;  /* 0xcb40007f05037421 */ /* 0x040fe20000000000 */
[----:B------:R-:W-:Y:S01]  /*12f0*/  SHF.L.U32 R5, R5, 0x17, RZ ;  /* 0x0000001705057819 */ /* 0x000fe200000006ff */
[----:B------:R-:W-:Y:S01]  /*1300*/  FFMA.RM R11, R12, R7, 12582913 ;  /* 0x4b4000010c0b7423 */ /* 0x000fe20000004007 */
[----:B------:R-:W-:Y:S01]  /*1310*/  FFMA.SAT R12, R8, R9, 0.5 ;  /* 0x3f000000080c7423 */ /* 0x000fe20000002009 */
[----:B------:R-:W-:Y:S02]  /*1320*/  FFMA R3, R30, 1.4426950216293334961, -R3 ;  /* 0x3fb8aa3b1e037823 */ /* 0x000fe40000000803 */
[----:B------:R-:W-:Y:S01]  /*1330*/  FADD R13, R11, -12583039 ;  /* 0xcb40007f0b0d7421 */ /* 0x000fe20000000000 */
[----:B------:R-:W-:Y:S01]  /*1340*/  FFMA.RM R12, R12, R7, 12582913 ;  /* 0x4b4000010c0c7423 */ /* 0x000fe20000004007 */
[----:B------:R-:W-:Y:S01]  /*1350*/  FFMA R30, R30, 1.925963033500011079e-08, R3 ;  /* 0x32a570601e1e7823 */ /* 0x000fe20000000003 */
[----:B---3--:R-:W-:Y:S01]  /*1360*/  FMUL R3, R2, R15 ;  /* 0x0000000f02037220 */ /* 0x008fe20000400000 */
[----:B------:R-:W-:-:S02]  /*1370*/  IMAD.SHL.U32 R2, R14, 0x800000, RZ ;  /* 0x008000000e027824 */ /* 0x000fc400078e00ff */
[----:B------:R-:W-:Y:S01]  /*1380*/  FFMA R13, R6, 1.4426950216293334961, -R13 ;  /* 0x3fb8aa3b060d7823 */ /* 0x000fe2000000080d */
[----:B------:R-:W-:Y:S01]  /*1390*/  FFMA.SAT R14, R18, R9, 0.5 ;  /* 0x3f000000120e7423 */ /* 0x000fe20000002009 */
[----:B0-----:R-:W-:Y:S01]  /*13a0*/  FMUL R2, R2, R27 ;  /* 0x0000001b02027220 */ /* 0x001fe20000400000 */
[----:B------:R-:W-:Y:S01]  /*13b0*/  FADD R27, R12, -12583039 ;  /* 0xcb40007f0c1b7421 */ /* 0x000fe20000000000 */
[----:B------:R-:W-:Y:S01]  /*13c0*/  FFMA R13, R6, 1.925963033500011079e-08, R13 ;  /* 0x32a57060060d7823 */ /* 0x000fe2000000000d */
        /* <DEDUP_REMOVED lines=8> */
[----:B------:R-:W2:Y:S01]  /*1450*/  MUFU.EX2 R13, R13 ;  /* 0x0000000d000d7308 */ /* 0x000ea20000000800 */
[----:B------:R-:W-:-:S02]  /*1460*/  IMAD.SHL.U32 R6, R6, 0x800000, RZ ;  /* 0x0080000006067824 */ /* 0x000fc400078e00ff */
[-C--:B------:R-:W-:Y:S01]  /*1470*/  FFMA.RM R9, R8, R7.reuse, 12582913 ;  /* 0x4b40000108097423 */ /* 0x080fe20000004007 */
[----:B------:R-:W-:Y:S01]  /*1480*/  FFMA.RM R8, R14, R7, 12582913 ;  /* 0x4b4000010e087423 */ /* 0x000fe20000004007 */
[C---:B------:R-:W-:Y:S02]  /*1490*/  FFMA R15, R28.reuse, 1.4426950216293334961, -R15 ;  /* 0x3fb8aa3b1c0f7823 */ /* 0x040fe4000000080f */
[C---:B------:R-:W-:Y:S01]  /*14a0*/  FADD R7, R9.reuse, -12583039 ;  /* 0xcb40007f09077421 */ /* 0x040fe20000000000 */
[----:B------:R-:W-:Y:S01]  /*14b0*/  SHF.L.U32 R9, R9, 0x17, RZ ;  /* 0x0000001709097819 */ /* 0x000fe200000006ff */
[----:B------:R-:W-:Y:S01]  /*14c0*/  FFMA R15, R28, 1.925963033500011079e-08, R15 ;  /* 0x32a570601c0f7823 */ /* 0x000fe2000000000f */
[----:B------:R-:W-:Y:S01]  /*14d0*/  MUFU.EX2 R27, R27 ;  /* 0x0000001b001b7308 */ /* 0x000fe20000000800 */
[----:B------:R-:W-:Y:S01]  /*14e0*/  FFMA R7, R4, 1.4426950216293334961, -R7 ;  /* 0x3fb8aa3b04077823 */ /* 0x000fe20000000807 */
[----:B0-----:R-:W-:-:S03]  /*14f0*/  FMUL R5, R5, R30 ;  /* 0x0000001e05057220 */ /* 0x001fc60000400000 */
[----:B------:R-:W-:Y:S01]  /*1500*/  FFMA R28, R4, 1.925963033500011079e-08, R7 ;  /* 0x32a57060041c7823 */ /* 0x000fe20000000007 */
[----:B------:R-:W-:Y:S01]  /*1510*/  FADD R7, R8, -12583039 ;  /* 0xcb40007f08077421 */ /* 0x000fe20000000000 */
[----:B------:R-:W-:Y:S01]  /*1520*/  SHF.L.U32 R4, R11, 0x17, RZ ;  /* 0x000000170b047819 */ /* 0x000fe200000006ff */
[----:B------:R-:W0:Y:S02]  /*1530*/  MUFU.EX2 R15, R15 ;  /* 0x0000000f000f7308 */ /* 0x000e240000000800 */
[----:B------:R-:W-:Y:S02]  /*1540*/  FFMA R7, R18, 1.4426950216293334961, -R7 ;  /* 0x3fb8aa3b12077823 */ /* 0x000fe40000000807 */
[----:B--2---:R-:W-:Y:S01]  /*1550*/  FMUL R4, R4, R13 ;  /* 0x0000000d04047220 */ /* 0x004fe20000400000 */
[----:B------:R-:W-:Y:S02]  /*1560*/  IMAD.SHL.U32 R13, R8, 0x800000, RZ ;  /* 0x00800000080d7824 */ /* 0x000fe400078e00ff */
[----:B------:R-:W-:Y:S01]  /*1570*/  FFMA R18, R18, 1.925963033500011079e-08, R7 ;  /* 0x32a5706012127823 */ /* 0x000fe20000000007 */
[----:B------:R-:W-:Y:S01]  /*1580*/  FADD R7, RZ, R10 ;  /* 0x0000000aff077221 */ /* 0x000fe20000000000 */
[----:B------:R-:W2:Y:S03]  /*1590*/  MUFU.EX2 R28, R28 ;  /* 0x0000001c001c7308 */ /* 0x000ea60000000800 */
[----:B------:R-:W-:-:S04]  /*15a0*/  FADD R14, R7, R0 ;  /* 0x00000000070e7221 */ /* 0x000fc80000000000 */
[----:B------:R-:W-:Y:S01]  /*15b0*/  FADD R7, R14, R3 ;  /* 0x000000030e077221 */ /* 0x000fe20000000000 */
[----:B------:R-:W3:Y:S01]  /*15c0*/  MUFU.EX2 R18, R18 ;  /* 0x0000001200127308 */ /* 0x000ee20000000800 */
[----:B0-----:R-:W-:Y:S02]  /*15d0*/  FMUL R6, R6, R15 ;  /* 0x0000000f06067220 */ /* 0x001fe40000400000 */
[----:B------:R-:W-:-:S04]  /*15e0*/  FADD R14, R7, R2 ;  /* 0x00000002070e7221 */ /* 0x000fc80000000000 */
        /* <DEDUP_REMOVED lines=18> */
.L_x_36152:
        /* <DEDUP_REMOVED lines=12> */
[----:B-1----:R-:W-:Y:S05]  /*17d0*/  CALL.REL.NOINC `($__internal_596_$__cuda_sm3x_div_rn_noftz_f32_slowpath) ;  /* 0x0000001800787944 */ /* 0x002fea0003c00000 */
[----:B------:R-:W-:-:S07]  /*17e0*/  MOV R12, R27 ;  /* 0x0000001b000c7202 */ /* 0x000fce0000000f00 */
.L_x_36111:
[----:B------:R-:W-:Y:S05]  /*17f0*/  BSYNC.RECONVERGENT B3 ;  /* 0x0000000000037941 */ /* 0x000fea0003800200 */
.L_x_36110:
        /* <DEDUP_REMOVED lines=12> */
[----:B-1----:R-:W-:Y:S05]  /*18c0*/  CALL.REL.NOINC `($__internal_596_$__cuda_sm3x_div_rn_noftz_f32_slowpath) ;  /* 0x00000018003c7944 */ /* 0x002fea0003c00000 */
[----:B------:R-:W-:-:S07]  /*18d0*/  MOV R13, R27 ;  /* 0x0000001b000d7202 */ /* 0x000fce0000000f00 */
.L_x_36113:
[----:B------:R-:W-:Y:S05]  /*18e0*/  BSYNC.RECONVERGENT B3 ;  /* 0x0000000000037941 */ /* 0x000fea0003800200 */
.L_x_36112:
        /* <DEDUP_REMOVED lines=14> */
.L_x_36115:
[----:B------:R-:W-:Y:S05]  /*19d0*/  BSYNC.RECONVERGENT B3 ;  /* 0x0000000000037941 */ /* 0x000fea0003800200 */
.L_x_36114:
        /* <DEDUP_REMOVED lines=14> */
.L_x_36117:
[----:B------:R-:W-:Y:S05]  /*1ac0*/  BSYNC.RECONVERGENT B3 ;  /* 0x0000000000037941 */ /* 0x000fea0003800200 */
.L_x_36116:
        /* <DEDUP_REMOVED lines=14> */
.L_x_36119:
[----:B------:R-:W-:Y:S05]  /*1bb0*/  BSYNC.RECONVERGENT B3 ;  /* 0x0000000000037941 */ /* 0x000fea0003800200 */
.L_x_36118:
        /* <DEDUP_REMOVED lines=14> */
.L_x_36121:
[----:B------:R-:W-:Y:S05]  /*1ca0*/  BSYNC.RECONVERGENT B3 ;  /* 0x0000000000037941 */ /* 0x000fea0003800200 */
.L_x_36120:
        /* <DEDUP_REMOVED lines=14> */
.L_x_36123:
[----:B------:R-:W-:Y:S05]  /*1d90*/  BSYNC.RECONVERGENT B3 ;  /* 0x0000000000037941 */ /* 0x000fea0003800200 */
.L_x_36122:
        /* <DEDUP_REMOVED lines=14> */
.L_x_36125:
[----:B------:R-:W-:Y:S05]  /*1e80*/  BSYNC.RECONVERGENT B3 ;  /* 0x0000000000037941 */ /* 0x000fea0003800200 */
.L_x_36124:
        /* <DEDUP_REMOVED lines=14> */
.L_x_36127:
[----:B------:R-:W-:Y:S05]  /*1f70*/  BSYNC.RECONVERGENT B3 ;  /* 0x0000000000037941 */ /* 0x000fea0003800200 */
.L_x_36126:
        /* <DEDUP_REMOVED lines=14> */
.L_x_36129:
[----:B------:R-:W-:Y:S05]  /*2060*/  BSYNC.RECONVERGENT B3 ;  /* 0x0000000000037941 */ /* 0x000fea0003800200 */
.L_x_36128:
[----:B------:R-:W0:Y:S01]  /*2070*/  LDC.64 R8, c[0x0][0x3b8] ;  /* 0x0000ee00ff087b82 */ /* 0x000e220000000a00 */
[----:B------:R-:W-:Y:S01]  /*2080*/  BSSY.RECONVERGENT B1, `(.L_x_36130) ;  /* 0x0000019000017945 */ /* 0x000fe20003800200 */
[-C--:B0-----:R-:W-:Y:S02]  /*2090*/  ISETP.GE.U32.AND P1, PT, R22, R8.reuse, PT ;  /* 0x000000081600720c */ /* 0x081fe40003f26070 */
        /* <DEDUP_REMOVED lines=23> */
.L_x_36131:
[----:B------:R-:W-:Y:S05]  /*2210*/  BSYNC.RECONVERGENT B1 ;  /* 0x0000000000017941 */ /* 0x000fea0003800200 */
.L_x_36130:
        /* <DEDUP_REMOVED lines=18> */
.L_x_36133:
[----:B------:R-:W-:Y:S05]  /*2340*/  BSYNC.RECONVERGENT B1 ;  /* 0x0000000000017941 */ /* 0x000fea0003800200 */
.L_x_36132:
        /* <DEDUP_REMOVED lines=18> */
.L_x_36135:
[----:B------:R-:W-:Y:S05]  /*2470*/  BSYNC.RECONVERGENT B1 ;  /* 0x0000000000017941 */ /* 0x000fea0003800200 */
.L_x_36134:
[----:B------:R-:W-:Y:S04]  /*2480*/  BSSY.RECONVERGENT B1, `(.L_x_36136) ;  /* 0x0000012000017945 */ /* 0x000fe80003800200 */
[----:B------:R-:W-:Y:S05]  /*2490*/  @P4 BRA `(.L_x_36137) ;  /* 0x0000000000404947 */ /* 0x000fea0003800000 */
[----:B---3--:R-:W-:Y:S01]  /*24a0*/  MOV R2, R20 ;  /* 0x0000001400027202 */ /* 0x008fe20000000f00 */
[----:B0-2---:R-:W-:Y:S01]  /*24b0*/  IMAD R9, R23, UR42, RZ ;  /* 0x0000002a17097c24 */ /* 0x005fe2000f8e02ff */
        /* <DEDUP_REMOVED lines=14> */
.L_x_36137:
[----:B------:R-:W-:Y:S05]  /*25a0*/  BSYNC.RECONVERGENT B1 ;  /* 0x0000000000017941 */ /* 0x000fea0003800200 */
.L_x_36136:
[----:B------:R-:W-:Y:S04]  /*25b0*/  BSSY.RECONVERGENT B1, `(.L_x_36138) ;  /* 0x0000012000017945 */ /* 0x000fe80003800200 */
[----:B------:R-:W-:Y:S05]  /*25c0*/  @P2 BRA `(.L_x_36139) ;  /* 0x0000000000402947 */ /* 0x000fea0003800000 */
[----:B---34-:R-:W-:Y:S01]  /*25d0*/  HFMA2 R3, -RZ, RZ, 0, 0 ;  /* 0x00000000ff037431 */ /* 0x018fe200000001ff */
        /* <DEDUP_REMOVED lines=15> */
.L_x_36139:
[----:B------:R-:W-:Y:S05]  /*26d0*/  BSYNC.RECONVERGENT B1 ;  /* 0x0000000000017941 */ /* 0x000fea0003800200 */
.L_x_36138:
[----:B------:R-:W-:-:S04]  /*26e0*/  IADD3 R24, P0, PT, R25, R24, RZ ;  /* 0x0000001819187210 */ /* 0x000fc80007f1e0ff */
[----:B------:R-:W-:Y:S02]  /*26f0*/  LEA.HI.X.SX32 R23, R25, R23, 0x1, P0 ;  /* 0x0000001719177211 */ /* 0x000fe400000f0eff */
[----:B------:R-:W-:-:S04]  /*2700*/  ISETP.GE.U32.AND P0, PT, R24, UR46, PT ;  /* 0x0000002e18007c0c */ /* 0x000fc8000bf06070 */
[----:B------:R-:W-:-:S13]  /*2710*/  ISETP.GE.AND.EX P0, PT, R23, UR47, PT, P0 ;  /* 0x0000002f17007c0c */ /* 0x000fda000bf06300 */
[----:B------:R-:W-:Y:S05]  /*2720*/  @!P0 BRA `(.L_x_36140) ;  /* 0xffffffd800e88947 */ /* 0x000fea000383ffff */
[----:B------:R-:W-:Y:S05]  /*2730*/  BSYNC B0 ;  /* 0x0000000000007941 */ /* 0x000fea0003800000 */
.L_x_36098:
[----:B------:R-:W-:Y:S05]  /*2740*/  EXIT ;  /* 0x000000000000794d */ /* 0x000fea0003800000 */
.L_x_36109:
[----:B------:R-:W-:Y:S01]  /*2750*/  BSSY B1, `(.L_x_36141) ;  /* 0x0000007000017945 */ /* 0x000fe20003800000 */
[----:B------:R-:W-:Y:S01]  /*2760*/  IMAD.MOV.U32 R12, RZ, RZ, 0x10 ;  /* 0x00000010ff0c7424 */ /* 0x000fe200078e00ff */
[----:B------:R-:W-:Y:S02]  /*2770*/  MOV R11, 0x1f ;  /* 0x0000001f000b7802 */ /* 0x000fe40000000f00 */
[----:B------:R-:W-:-:S07]  /*2780*/  MOV R15, 0xffffffff ;  /* 0xffffffff000f7802 */ /* 0x000fce0000000f00 */
[----:B-1----:R-:W-:Y:S05]  /*2790*/  WARPSYNC.COLLECTIVE R15, `(.L_x_36142) ;  /* 0x000000000f087348 */ /* 0x002fea0003c00000 */
[----:B------:R0:W2:Y:S02]  /*27a0*/  SHFL.BFLY P6, R14, R13, R12, R11 ;  /* 0x0c00000c0d0e7389 */ /* 0x0000a400000c000b */
[----:B012---:R-:W-:Y:S05]  /*27b0*/  ENDCOLLECTIVE ;  /* 0x000000000000791b */ /* 0x007fea0003800000 */
.L_x_36142:
[----:B------:R-:W-:Y:S05]  /*27c0*/  BSYNC B1 ;  /* 0x0000000000017941 */ /* 0x000fea0003800000 */
.L_x_36141:
[----:B------:R-:W-:Y:S01]  /*27d0*/  HFMA2 R11, -RZ, RZ, 0, 1.847743988037109375e-06 ;  /* 0x0000001fff0b7431 */ /* 0x000fe200000001ff */
[----:B------:R-:W-:Y:S01]  /*27e0*/  FMNMX R13, R14, R13, !PT ;  /* 0x0000000d0e0d7209 */ /* 0x000fe20007800000 */
[----:B------:R-:W-:Y:S01]  /*27f0*/  IMAD.MOV.U32 R12, RZ, RZ, 0x8 ;  /* 0x00000008ff0c7424 */ /* 0x000fe200078e00ff */
[----:B------:R-:W-:-:S07]  /*2800*/  MOV R15, 0xffffffff ;  /* 0xffffffff000f7802 */ /* 0x000fce0000000f00 */
[----:B------:R-:W-:Y:S05]  /*2810*/  WARPSYNC.COLLECTIVE R15, `(.L_x_36143) ;  /* 0x000000000f087348 */ /* 0x000fea0003c00000 */
[----:B------:R0:W1:Y:S02]  /*2820*/  SHFL.BFLY P6, R14, R13, R12, R11 ;  /* 0x0c00000c0d0e7389 */ /* 0x00006400000c000b */
[----:B01----:R-:W-:Y:S05]  /*2830*/  ENDCOLLECTIVE ;  /* 0x000000000000791b */ /* 0x003fea0003800000 */
.L_x_36143:
[----:B------:R-:W-:Y:S01]  /*2840*/  HFMA2 R12, -RZ, RZ, 0, 2.384185791015625e-07 ;  /* 0x00000004ff0c7431 */ /* 0x000fe200000001ff */
[----:B------:R-:W-:-:S05]  /*2850*/  FMNMX R0, R13, R14, !PT ;  /* 0x0000000e0d007209 */ /* 0x000fca0007800000 */
[----:B------:R-:W-:-:S07]  /*2860*/  IMAD.MOV.U32 R13, RZ, RZ, R0 ;  /* 0x000000ffff0d7224 */ /* 0x000fce00078e0000 */
[----:B------:R-:W-:Y:S05]  /*2870*/  WARPSYNC.COLLECTIVE R15, `(.L_x_36144) ;  /* 0x000000000f087348 */ /* 0x000fea0003c00000 */
[----:B------:R0:W1:Y:S02]  /*2880*/  SHFL.BFLY P6, R14, R13, R12, R11 ;  /* 0x0c00000c0d0e7389 */ /* 0x00006400000c000b */
[----:B01----:R-:W-:Y:S05]  /*2890*/  ENDCOLLECTIVE ;  /* 0x000000000000791b */ /* 0x003fea0003800000 */
.L_x_36144:
[----:B------:R-:W-:Y:S01]  /*28a0*/  IMAD.MOV.U32 R12, RZ, RZ, 0x2 ;  /* 0x00000002ff0c7424 */ /* 0x000fe200078e00ff */
[----:B------:R-:W-:-:S04]  /*28b0*/  FMNMX R2, R0, R14, !PT ;  /* 0x0000000e00027209 */ /* 0x000fc80007800000 */
[----:B------:R-:W-:-:S07]  /*28c0*/  MOV R13, R2 ;  /* 0x00000002000d7202 */ /* 0x000fce0000000f00 */
[----:B------:R-:W-:Y:S05]  /*28d0*/  WARPSYNC.COLLECTIVE R15, `(.L_x_36145) ;  /* 0x000000000f087348 */ /* 0x000fea0003c00000 */
[----:B------:R0:W1:Y:S02]  /*28e0*/  SHFL.BFLY P6, R14, R13, R12, R11 ;  /* 0x0c00000c0d0e7389 */ /* 0x00006400000c000b */
[----:B01----:R-:W-:Y:S05]  /*28f0*/  ENDCOLLECTIVE ;  /* 0x000000000000791b */ /* 0x003fea0003800000 */
.L_x_36145:
[----:B------:R-:W-:Y:S01]  /*2900*/  HFMA2 R12, -RZ, RZ, 0, 5.9604644775390625e-08 ;  /* 0x00000001ff0c7431 */ /* 0x000fe200000001ff */
[----:B------:R-:W-:-:S04]  /*2910*/  FMNMX R3, R2, R14, !PT ;  /* 0x0000000e02037209 */ /* 0x000fc80007800000 */
[----:B------:R-:W-:-:S07]  /*2920*/  MOV R13, R3 ;  /* 0x00000003000d7202 */ /* 0x000fce0000000f00 */
[----:B------:R-:W-:Y:S05]  /*2930*/  WARPSYNC.COLLECTIVE R15, `(.L_x_36146) ;  /* 0x000000000f087348 */ /* 0x000fea0003c00000 */
[----:B------:R0:W1:Y:S02]  /*2940*/  SHFL.BFLY P6, R14, R13, R12, R11 ;  /* 0x0c00000c0d0e7389 */ /* 0x00006400000c000b */
[----:B01----:R-:W-:Y:S05]  /*2950*/  ENDCOLLECTIVE ;  /* 0x000000000000791b */ /* 0x003fea0003800000 */
.L_x_36146:
        /* <DEDUP_REMOVED lines=89> */
[----:B------:R-:W-:Y:S01]  /*2ef0*/  FADD R11, RZ, R10 ;  /* 0x0000000aff0b7221 */ /* 0x000fe20000000000 */
[----:B------:R-:W-:Y:S02]  /*2f00*/  SHF.L.U32 R8, R15, 0x17, RZ ;  /* 0x000000170f087819 */ /* 0x000fe400000006ff */
[----:B------:R-:W-:Y:S01]  /*2f10*/  MOV R15, 0xffffffff ;  /* 0xffffffff000f7802 */ /* 0x000fe20000000f00 */
        /* <DEDUP_REMOVED lines=17> */
.L_x_36147:
[----:B------:R-:W-:Y:S02]  /*3030*/  HFMA2 R12, -RZ, RZ, 0, 4.76837158203125e-07 ;  /* 0x00000008ff0c7431 */ /* 0x000fe400000001ff */
[----:B------:R-:W-:-:S04]  /*3040*/  FADD R18, R13, R14 ;  /* 0x0000000e0d127221 */ /* 0x000fc80000000000 */
[----:B------:R-:W-:-:S07]  /*3050*/  IMAD.MOV.U32 R13, RZ, RZ, R18 ;  /* 0x000000ffff0d7224 */ /* 0x000fce00078e0012 */
[----:B------:R-:W-:Y:S05]  /*3060*/  WARPSYNC.COLLECTIVE R15, `(.L_x_36148) ;  /* 0x000000000f087348 */ /* 0x000fea0003c00000 */
[----:B------:R0:W1:Y:S02]  /*3070*/  SHFL.BFLY P6, R14, R13, R12, R11 ;  /* 0x0c00000c0d0e7389 */ /* 0x00006400000c000b */
[----:B01----:R-:W-:Y:S05]  /*3080*/  ENDCOLLECTIVE ;  /* 0x000000000000791b */ /* 0x003fea0003800000 */
.L_x_36148:
[----:B------:R-:W-:Y:S02]  /*3090*/  IMAD.MOV.U32 R12, RZ, RZ, 0x4 ;  /* 0x00000004ff0c7424 */ /* 0x000fe400078e00ff */
[----:B------:R-:W-:-:S05]  /*30a0*/  FADD R27, R18, R14 ;  /* 0x0000000e121b7221 */ /* 0x000fca0000000000 */
[----:B------:R-:W-:-:S07]  /*30b0*/  MOV R13, R27 ;  /* 0x0000001b000d7202 */ /* 0x000fce0000000f00 */
[----:B------:R-:W-:Y:S05]  /*30c0*/  WARPSYNC.COLLECTIVE R15, `(.L_x_36149) ;  /* 0x000000000f087348 */ /* 0x000fea0003c00000 */
[----:B------:R0:W1:Y:S02]  /*30d0*/  SHFL.BFLY P6, R14, R13, R12, R11 ;  /* 0x0c00000c0d0e7389 */ /* 0x00006400000c000b */
[----:B01----:R-:W-:Y:S05]  /*30e0*/  ENDCOLLECTIVE ;  /* 0x000000000000791b */ /* 0x003fea0003800000 */
.L_x_36149:
[----:B------:R-:W-:Y:S02]  /*30f0*/  HFMA2 R12, -RZ, RZ, 0, 1.1920928955078125e-07 ;  /* 0x00000002ff0c7431 */ /* 0x000fe400000001ff */
[----:B------:R-:W-:-:S05]  /*3100*/  FADD R28, R27, R14 ;  /* 0x0000000e1b1c7221 */ /* 0x000fca0000000000 */
[----:B------:R-:W-:-:S07]  /*3110*/  MOV R13, R28 ;  /* 0x0000001c000d7202 */ /* 0x000fce0000000f00 */
[----:B------:R-:W-:Y:S05]  /*3120*/  WARPSYNC.COLLECTIVE R15, `(.L_x_36150) ;  /* 0x000000000f087348 */ /* 0x000fea0003c00000 */
[----:B------:R0:W1:Y:S02]  /*3130*/  SHFL.BFLY P6, R14, R13, R12, R11 ;  /* 0x0c00000c0d0e7389 */ /* 0x00006400000c000b */
[----:B01----:R-:W-:Y:S05]  /*3140*/  ENDCOLLECTIVE ;  /* 0x000000000000791b */ /* 0x003fea0003800000 */
.L_x_36150:
[----:B------:R-:W-:Y:S01]  /*3150*/  MOV R12, 0x1 ;  /* 0x00000001000c7802 */ /* 0x000fe20000000f00 */
[----:B------:R-:W-:-:S04]  /*3160*/  FADD R29, R28, R14 ;  /* 0x0000000e1c1d7221 */ /* 0x000fc80000000000 */
[----:B------:R-:W-:-:S07]  /*3170*/  IMAD.MOV.U32 R13, RZ, RZ, R29 ;  /* 0x000000ffff0d7224 */ /* 0x000fce00078e001d */
[----:B------:R-:W-:Y:S05]  /*3180*/  WARPSYNC.COLLECTIVE R15, `(.L_x_36151) ;  /* 0x000000000f087348 */ /* 0x000fea0003c00000 */
[----:B------:R0:W1:Y:S02]  /*3190*/  SHFL.BFLY P6, R14, R13, R12, R11 ;  /* 0x0c00000c0d0e7389 */ /* 0x00006400000c000b */
[----:B01----:R-:W-:Y:S05]  /*31a0*/  ENDCOLLECTIVE ;  /* 0x000000000000791b */ /* 0x003fea0003800000 */
.L_x_36151:
[----:B------:R-:W-:Y:S05]  /*31b0*/  BRA `(.L_x_36152) ;  /* 0xffffffe400547947 */ /* 0x000fea000383ffff */
        .weak           $__internal_596_$__cuda_sm3x_div_rn_noftz_f32_slowpath
        .type           $__internal_596_$__cuda_sm3x_div_rn_noftz_f32_slowpath,@function
        .size           $__internal_596_$__cuda_sm3x_div_rn_noftz_f32_slowpath,(.L_x_37973 - $__internal_596_$__cuda_sm3x_div_rn_noftz_f32_slowpath)
$__internal_596_$__cuda_sm3x_div_rn_noftz_f32_slowpath:
        /* <DEDUP_REMOVED lines=34> */
.L_x_36154:
[----:B------:R-:W-:Y:S01]  /*33e0*/  LEA R30, R28, 0xc0800000, 0x17 ;  /* 0xc08000001c1e7811 */ /* 0x000fe200078eb8ff */
[----:B------:R-:W-:Y:S04]  /*33f0*/  BSSY.RECONVERGENT B2, `(.L_x_36159) ;  /* 0x0000036000027945 */ /* 0x000fe80003800200 */
[----:B------:R-:W-:Y:S01]  /*3400*/  IMAD.IADD R30, R11, 0x1, -R30 ;  /* 0x000000010b1e7824 */ /* 0x000fe200078e0a1e */
[----:B------:R-:W-:-:S03]  /*3410*/  IADD3 R11, PT, PT, R32, -0x7f, RZ ;  /* 0xffffff81200b7810 */ /* 0x000fc60007ffe0ff */
[----:B------:R-:W0:Y:S01]  /*3420*/  MUFU.RCP R31, R30 ;  /* 0x0000001e001f7308 */ /* 0x000e220000001000 */
[----:B------:R-:W-:Y:S01]  /*3430*/  FADD.FTZ R33, -R30, -RZ ;  /* 0x800000ff1e217221 */ /* 0x000fe20000010100 */
[C---:B------:R-:W-:Y:S01]  /*3440*/  IADD3 R32, PT, PT, R11.reuse, 0x7f, -R28 ;  /* 0x0000007f0b207810 */ /* 0x040fe20007ffe81c */
[----:B------:R-:W-:Y:S02]  /*3450*/  IMAD R10, R11, -0x800000, R10 ;  /* 0xff8000000b0a7824 */ /* 0x000fe400078e020a */
[----:B0-----:R-:W-:-:S04]  /*3460*/  FFMA R28, R31, R33, 1 ;  /* 0x3f8000001f1c7423 */ /* 0x001fc80000000021 */
[----:B------:R-:W-:Y:S01]  /*3470*/  FFMA R11, R31, R28, R31 ;  /* 0x0000001c1f0b7223 */ /* 0x000fe2000000001f */
[----:B------:R-:W-:-:S03]  /*3480*/  IADD3 R31, PT, PT, R32, R27, RZ ;  /* 0x0000001b201f7210 */ /* 0x000fc60007ffe0ff */
        /* <DEDUP_REMOVED lines=24> */
[----:B------:R-:W-:Y:S02]  /*3610*/  FSETP.NEU.FTZ.AND P1, PT, R27, R28, PT ;  /* 0x0000001c1b00720b */ /* 0x000fe40003f3d000 */
[----:B------:R-:W-:-:S02]  /*3620*/  IADD3 R28, PT, PT, R30, 0x20, RZ ;  /* 0x000000201e1c7810 */ /* 0x000fc40007ffe0ff */
[----:B------:R-:W-:Y:S02]  /*3630*/  LOP3.LUT R11, R11, 0x800000, RZ, 0xfc, !PT ;  /* 0x008000000b0b7812 */ /* 0x000fe400078efcff */
        /* <DEDUP_REMOVED lines=13> */
.L_x_36161:
[----:B------:R-:W-:-:S04]  /*3710*/  LOP3.LUT R10, R10, 0x80000000, RZ, 0xc0, !PT ;  /* 0x800000000a0a7812 */ /* 0x000fc800078ec0ff */
[----:B------:R-:W-:Y:S01]  /*3720*/  LOP3.LUT R10, R10, 0x7f800000, RZ, 0xfc, !PT ;  /* 0x7f8000000a0a7812 */ /* 0x000fe200078efcff */
[----:B------:R-:W-:Y:S06]  /*3730*/  BRA `(.L_x_36162) ;  /* 0x0000000000047947 */ /* 0x000fec0003800000 */
.L_x_36160:
[----:B------:R-:W-:-:S07]  /*3740*/  IMAD R10, R31, 0x800000, R10 ;  /* 0x008000001f0a7824 */ /* 0x000fce00078e020a */
.L_x_36162:
[----:B------:R-:W-:Y:S05]  /*3750*/  BSYNC.RECONVERGENT B2 ;  /* 0x0000000000027941 */ /* 0x000fea0003800200 */
.L_x_36159:
[----:B------:R-:W-:Y:S05]  /*3760*/  BRA `(.L_x_36163) ;  /* 0x0000000000207947 */ /* 0x000fea0003800000 */
.L_x_36158:
[----:B------:R-:W-:-:S04]  /*3770*/  LOP3.LUT R10, R11, 0x80000000, R10, 0x48, !PT ;  /* 0x800000000b0a7812 */ /* 0x000fc800078e480a */
[----:B------:R-:W-:Y:S01]  /*3780*/  LOP3.LUT R10, R10, 0x7f800000, RZ, 0xfc, !PT ;  /* 0x7f8000000a0a7812 */ /* 0x000fe200078efcff */
[----:B------:R-:W-:Y:S06]  /*3790*/  BRA `(.L_x_36163) ;  /* 0x0000000000147947 */ /* 0x000fec0003800000 */
.L_x_36157:
[----:B------:R-:W-:Y:S01]  /*37a0*/  LOP3.LUT R10, R11, 0x80000000, R10, 0x48, !PT ;  /* 0x800000000b0a7812 */ /* 0x000fe200078e480a */
[----:B------:R-:W-:Y:S06]  /*37b0*/  BRA `(.L_x_36163) ;  /* 0x00000000000c7947 */ /* 0x000fec0003800000 */
.L_x_36156:
[----:B------:R-:W0:Y:S01]  /*37c0*/  MUFU.RSQ R10, -QNAN ;  /* 0xffc00000000a7908 */ /* 0x000e220000001400 */
[----:B------:R-:W-:Y:S05]  /*37d0*/  BRA `(.L_x_36163) ;  /* 0x0000000000047947 */ /* 0x000fea0003800000 */
.L_x_36155:
[----:B------:R-:W-:-:S07]  /*37e0*/  FADD.FTZ R10, R10, R11 ;  /* 0x0000000b0a0a7221 */ /* 0x000fce0000010000 */
.L_x_36163:
[----:B------:R-:W-:Y:S05]  /*37f0*/  BSYNC.RECONVERGENT B1 ;  /* 0x0000000000017941 */ /* 0x000fea0003800200 */
.L_x_36153:
[----:B------:R-:W-:Y:S01]  /*3800*/  HFMA2 R11, -RZ, RZ, 0, 0 ;  /* 0x00000000ff0b7431 */ /* 0x000fe200000001ff */
[----:B0-----:R-:W-:Y:S02]  /*3810*/  MOV R27, R10 ;  /* 0x0000000a001b7202 */ /* 0x001fe40000000f00 */
[----:B------:R-:W-:-:S04]  /*3820*/  MOV R10, R18 ;  /* 0x00000012000a7202 */ /* 0x000fc80000000f00 */
[----:B------:R-:W-:Y:S05]  /*3830*/  RET.REL.NODEC R10 `(_Z15SoftmaxWarpImplI24ElementwiseScaleMaskLoadIffbE11DirectStoreIffEfLi2ELi10ELi32ELi1ELb1EL9Algorithm0EEvT_T0_ll) ;  /* 0xffffffc40af07950 */ /* 0x000fea0003c3ffff */
.L_x_36164:
        /* <DEDUP_REMOVED lines=12> */
.L_x_37973:


//--------------------- .text._Z15SoftmaxWarpImplI24ElementwiseScaleMaskLoadIffbE11DirectStoreIffEfLi2ELi10ELi32ELi1ELb0EL9Algorithm0EEvT_T0_ll --------------------------
	.section	.text._Z15SoftmaxWarpImplI24ElementwiseScaleMaskLoadIffbE11DirectStoreIffEfLi2ELi10ELi32ELi1ELb0EL9Algorithm0EEvT_T0_ll,"ax",@progbits
	.align	128
        .global         _Z15SoftmaxWarpImplI24ElementwiseScaleMaskLoadIffbE11DirectStoreIffEfLi2ELi10ELi32ELi1ELb0EL9Algorithm0EEvT_T0_ll
        .type           _Z15SoftmaxWarpImplI24ElementwiseScaleMaskLoadIffbE11DirectStoreIffEfLi2ELi10ELi32ELi1ELb0EL9Algorithm0EEvT_T0_ll,@function
        .size           _Z15SoftmaxWarpImplI24ElementwiseScaleMaskLoadIffbE11DirectStoreIffEfLi2ELi10ELi32ELi1ELb0EL9Algorithm0EEvT_T0_ll,(.L_x_37974 - _Z15SoftmaxWarpImplI24ElementwiseScaleMaskLoadIffbE11DirectStoreIffEfLi2ELi10ELi32ELi1ELb0EL9Algorithm0EEvT_T0_ll)
        .other          _Z15SoftmaxWarpImplI24ElementwiseScaleMaskLoadIffbE11DirectStoreIffEfLi2ELi10ELi32ELi1ELb0EL9Algorithm0EEvT_T0_ll,@"STO_CUDA_ENTRY STV_DEFAULT"
_Z15SoftmaxWarpImplI24ElementwiseScaleMaskLoadIffbE11DirectStoreIffEfLi2ELi10ELi32ELi1ELb0EL9Algorithm0EEvT_T0_ll:
.text._Z15SoftmaxWarpImplI24ElementwiseScaleMaskLoadIffbE11DirectStoreIffEfLi2ELi10ELi32ELi1ELb0EL9Algorithm0EEvT_T0_ll:
        /* <DEDUP_REMOVED lines=24> */
.L_x_36165:
        /* <DEDUP_REMOVED lines=14> */
.L_x_36187:
[----:B-1----:R-:W1:Y:S01]  /*0260*/  LDC.64 R4, c[0x0][0x390] ;  /* 0x0000e400ff047b82 */ /* 0x002e620000000a00 */
[----:B------:R-:W-:Y:S01]  /*0270*/  HFMA2 R21, -RZ, RZ, 0, 0 ;  /* 0x00000000ff157431 */ /* 0x000fe200000001ff */
[----:B--2---:R-:W-:Y:S02]  /*0280*/  R2UR UR4, R16 ;  /* 0x00000000100472ca */ /* 0x004fe400000e0000 */
[----:B------:R-:W-:Y:S01]  /*0290*/  R2UR UR5, R17 ;  /* 0x00000000110572ca */ /* 0x000fe200000e0000 */
[-C--:B-1----:R-:W-:Y:S02]  /*02a0*/  IMAD R0, R25, R4.reuse, RZ ;  /* 0x0000000419007224 */ /* 0x082fe400078e02ff */
[----:B------:R-:W-:-:S04]  /*02b0*/  IMAD.WIDE.U32 R2, R23, R4, R20 ;  /* 0x0000000417027225 */ /* 0x000fc800078e0014 */
[----:B------:R-:W-:Y:S01]  /*02c0*/  IMAD R5, R23, R5, R0 ;  /* 0x0000000517057224 */ /* 0x000fe200078e0200 */
[C---:B------:R-:W-:Y:S02]  /*02d0*/  IADD3 R31, P0, PT, R2.reuse, 0x40, RZ ;  /* 0x00000040021f7810 */ /* 0x040fe40007f1e0ff */
[----:B------:R-:W-:Y:S01]  /*02e0*/  IADD3 R24, P2, PT, R2, 0x80, RZ ;  /* 0x0000008002187810 */ /* 0x000fe20007f5e0ff */
[----:B------:R-:W-:Y:S01]  /*02f0*/  IMAD.IADD R5, R3, 0x1, R5 ;  /* 0x0000000103057824 */ /* 0x000fe200078e0205 */
[----:B------:R-:W-:Y:S02]  /*0300*/  R2UR UR6, R16 ;  /* 0x00000000100672ca */ /* 0x000fe400000e0000 */
[----:B------:R-:W-:Y:S01]  /*0310*/  R2UR UR7, R17 ;  /* 0x00000000110772ca */ /* 0x000fe200000e0000 */
[----:B------:R-:W-:Y:S01]  /*0320*/  IMAD.X R29, RZ, RZ, R5, P2 ;  /* 0x000000ffff1d7224 */ /* 0x000fe200010e0605 */
[----:B------:R-:W-:Y:S02]  /*0330*/  IADD3.X R12, PT, PT, RZ, R5, RZ, P0, !PT ;  /* 0x00000005ff0c7210 */ /* 0x000fe400007fe4ff */
[----:B------:R-:W-:-:S02]  /*0340*/  LEA.HI R21, P1, R5, R2, RZ, 0x1 ;  /* 0x0000000205157211 */ /* 0x000fc400078308ff */
[----:B------:R-:W-:Y:S02]  /*0350*/  LEA.HI R31, P0, R12, R31, RZ, 0x1 ;  /* 0x0000001f0c1f7211 */ /* 0x000fe400078108ff */
[----:B------:R-:W-:Y:S02]  /*0360*/  IADD3 R14, P3, PT, R2, 0xc0, RZ ;  /* 0x000000c0020e7810 */ /* 0x000fe40007f7e0ff */
[----:B------:R-:W-:Y:S02]  /*0370*/  LOP3.LUT R6, R31, 0xfffffffe, RZ, 0xc0, !PT ;  /* 0xfffffffe1f067812 */ /* 0x000fe400078ec0ff */
[----:B------:R-:W-:Y:S02]  /*0380*/  IADD3.X R12, PT, PT, RZ, R12, RZ, P0, !PT ;  /* 0x0000000cff0c7210 */ /* 0x000fe400007fe4ff */
[----:B------:R-:W-:-:S04]  /*0390*/  IADD3 R6, P0, PT, R6, UR38, RZ ;  /* 0x0000002606067c10 */ /* 0x000fc8000ff1e0ff */
[----:B------:R-:W-:Y:S02]  /*03a0*/  IADD3.X R7, PT, PT, R12, UR39, RZ, P0, !PT ;  /* 0x000000270c077c10 */ /* 0x000fe400087fe4ff */
[----:B------:R-:W-:Y:S02]  /*03b0*/  LEA.HI R24, P2, R29, R24, RZ, 0x1 ;  /* 0x000000181d187211 */ /* 0x000fe400078508ff */
[----:B------:R-:W-:Y:S01]  /*03c0*/  LOP3.LUT R8, R21, 0xfffffffe, RZ, 0xc0, !PT ;  /* 0xfffffffe15087812 */ /* 0x000fe200078ec0ff */
[----:B------:R-:W2:Y:S01]  /*03d0*/  LDG.E.U16 R6, desc[UR4][R6.64] ;  /* 0x0000000406067981 */ /* 0x000ea2000c1e1500 */
[----:B------:R-:W-:Y:S02]  /*03e0*/  LOP3.LUT R26, R24, 0xfffffffe, RZ, 0xc0, !PT ;  /* 0xfffffffe181a7812 */ /* 0x000fe400078ec0ff */
[----:B------:R-:W-:Y:S01]  /*03f0*/  IADD3.X R29, PT, PT, RZ, R29, RZ, P2, !PT ;  /* 0x0000001dff1d7210 */ /* 0x000fe200017fe4ff */
[----:B------:R-:W-:Y:S01]  /*0400*/  IMAD.X R28, RZ, RZ, R5, P1 ;  /* 0x000000ffff1c7224 */ /* 0x000fe200008e0605 */
[----:B------:R-:W-:-:S02]  /*0410*/  IADD3 R26, P2, PT, R26, UR38, RZ ;  /* 0x000000261a1a7c10 */ /* 0x000fc4000ff5e0ff */
[-C--:B------:R-:W-:Y:S02]  /*0420*/  IADD3.X R19, PT, PT, RZ, R5.reuse, RZ, P3, !PT ;  /* 0x00000005ff137210 */ /* 0x080fe40001ffe4ff */
[----:B------:R-:W-:Y:S02]  /*0430*/  IADD3 R10, P0, PT, R2, 0x100, RZ ;  /* 0x00000100020a7810 */ /* 0x000fe40007f1e0ff */
[----:B------:R-:W-:Y:S02]  /*0440*/  IADD3 R8, P1, PT, R8, UR38, RZ ;  /* 0x0000002608087c10 */ /* 0x000fe4000ff3e0ff */
[----:B------:R-:W-:Y:S02]  /*0450*/  IADD3.X R27, PT, PT, R29, UR39, RZ, P2, !PT ;  /* 0x000000271d1b7c10 */ /* 0x000fe400097fe4ff */
[----:B------:R-:W-:Y:S02]  /*0460*/  LEA.HI R14, P3, R19, R14, RZ, 0x1 ;  /* 0x0000000e130e7211 */ /* 0x000fe400078708ff */
[----:B------:R-:W-:Y:S01]  /*0470*/  IADD3.X R15, PT, PT, RZ, R5, RZ, P0, !PT ;  /* 0x00000005ff0f7210 */ /* 0x000fe200007fe4ff */
[----:B------:R-:W3:Y:S01]  /*0480*/  LDG.E.U16 R0, desc[UR6][R26.64] ;  /* 0x000000061a007981 */ /* 0x000ee2000c1e1500 */
[----:B------:R-:W-:-:S02]  /*0490*/  IADD3.X R9, PT, PT, R28, UR39, RZ, P1, !PT ;  /* 0x000000271c097c10 */ /* 0x000fc40008ffe4ff */
[----:B------:R-:W-:Y:S02]  /*04a0*/  R2UR UR8, R16 ;  /* 0x00000000100872ca */ /* 0x000fe400000e0000 */
[----:B------:R-:W-:Y:S01]  /*04b0*/  R2UR UR9, R17 ;  /* 0x00000000110972ca */ /* 0x000fe200000e0000 */
[----:B------:R1:W4:Y:S01]  /*04c0*/  LDG.E.U16 R7, desc[UR4][R8.64] ;  /* 0x0000000408077981 */ /* 0x000322000c1e1500 */
[----:B------:R-:W-:Y:S02]  /*04d0*/  LOP3.LUT R2, R14, 0xfffffffe, RZ, 0xc0, !PT ;  /* 0xfffffffe0e027812 */ /* 0x000fe400078ec0ff */
[----:B------:R-:W-:Y:S02]  /*04e0*/  LEA.HI R10, P1, R15, R10, RZ, 0x1 ;  /* 0x0000000a0f0a7211 */ /* 0x000fe400078308ff */
[----:B------:R-:W-:Y:S02]  /*04f0*/  IADD3.X R19, PT, PT, RZ, R19, RZ, P3, !PT ;  /* 0x00000013ff137210 */ /* 0x000fe40001ffe4ff */
[----:B------:R-:W-:-:S02]  /*0500*/  IADD3 R2, P0, PT, R2, UR38, RZ ;  /* 0x0000002602027c10 */ /* 0x000fc4000ff1e0ff */
[----:B------:R-:W-:Y:S01]  /*0510*/  LOP3.LUT R4, R10, 0xfffffffe, RZ, 0xc0, !PT ;  /* 0xfffffffe0a047812 */ /* 0x000fe200078ec0ff */
[----:B------:R-:W-:Y:S01]  /*0520*/  IMAD.X R15, RZ, RZ, R15, P1 ;  /* 0x000000ffff0f7224 */ /* 0x000fe200008e060f */
[----:B------:R-:W-:Y:S02]  /*0530*/  IADD3.X R3, PT, PT, R19, UR39, RZ, P0, !PT ;  /* 0x0000002713037c10 */ /* 0x000fe400087fe4ff */
[----:B------:R-:W-:-:S03]  /*0540*/  IADD3 R4, P0, PT, R4, UR38, RZ ;  /* 0x0000002604047c10 */ /* 0x000fc6000ff1e0ff */
[----:B------:R5:W4:Y:S01]  /*0550*/  LDG.E.U16 R11, desc[UR8][R2.64] ;  /* 0x00000008020b7981 */ /* 0x000b22000c1e1500 */
[----:B------:R-:W-:-:S05]  /*0560*/  IADD3.X R5, PT, PT, R15, UR39, RZ, P0, !PT ;  /* 0x000000270f057c10 */ /* 0x000fca00087fe4ff */
[----:B------:R4:W4:Y:S01]  /*0570*/  LDG.E.U16 R13, desc[UR4][R4.64] ;  /* 0x00000004040d7981 */ /* 0x000922000c1e1500 */
[----:B------:R-:W-:Y:S02]  /*0580*/  SHF.L.U64.HI R12, R31, 0x2, R12 ;  /* 0x000000021f0c7819 */ /* 0x000fe4000001020c */
[C---:B------:R-:W-:Y:S01]  /*0590*/  SHF.L.U64.HI R28, R21.reuse, 0x2, R28 ;  /* 0x00000002151c7819 */ /* 0x040fe2000001021c */
[----:B------:R-:W-:Y:S01]  /*05a0*/  IMAD.SHL.U32 R21, R21, 0x4, RZ ;  /* 0x0000000415157824 */ /* 0x000fe200078e00ff */
[----:B------:R-:W-:Y:S02]  /*05b0*/  SHF.L.U64.HI R29, R24, 0x2, R29 ;  /* 0x00000002181d7819 */ /* 0x000fe4000001021d */
[----:B-1----:R-:W-:Y:S02]  /*05c0*/  SHF.L.U64.HI R9, R14, 0x2, R19 ;  /* 0x000000020e097819 */ /* 0x002fe40000010213 */
[----:B--2---:R-:W-:-:S04]  /*05d0*/  PRMT R22, R6, 0x7771, RZ ;  /* 0x0000777106167816 */ /* 0x004fc800000000ff */
[----:B------:R-:W-:Y:S02]  /*05e0*/  ISETP.NE.AND P4, PT, R22, RZ, PT ;  /* 0x000000ff1600720c */ /* 0x000fe40003f85270 */
[----:B------:R-:W-:-:S04]  /*05f0*/  SHF.L.U32 R22, R31, 0x2, RZ ;  /* 0x000000021f167819 */ /* 0x000fc800000006ff */
[----:B------:R-:W-:-:S04]  /*0600*/  LOP3.LUT R8, R22, 0xfffffff8, RZ, 0xc0, !PT ;  /* 0xfffffff816087812 */ /* 0x000fc800078ec0ff */
[----:B-----5:R-:W-:-:S03]  /*0610*/  IADD3 R2, P0, PT, R8, UR36, RZ ;  /* 0x0000002408027c10 */ /* 0x020fc6000ff1e0ff */
[----:B------:R-:W-:Y:S02]  /*0620*/  @P4 R2UR UR6, R16 ;  /* 0x00000000100642ca */ /* 0x000fe400000e0000 */
[----:B---3--:R-:W-:Y:S02]  /*0630*/  PRMT R8, R0, 0x7771, RZ ;  /* 0x0000777100087816 */ /* 0x008fe400000000ff */
[----:B------:R-:W-:Y:S02]  /*0640*/  @P4 R2UR UR7, R17 ;  /* 0x00000000110742ca */ /* 0x000fe400000e0000 */
[----:B----4-:R-:W-:Y:S02]  /*0650*/  PRMT R4, R7, 0x7771, RZ ;  /* 0x0000777107047816 */ /* 0x010fe400000000ff */
[----:B------:R-:W-:Y:S02]  /*0660*/  ISETP.NE.AND P5, PT, R8, RZ, PT ;  /* 0x000000ff0800720c */ /* 0x000fe40003fa5270 */
[----:B------:R-:W-:-:S02]  /*0670*/  ISETP.NE.AND P1, PT, R4, RZ, PT ;  /* 0x000000ff0400720c */ /* 0x000fc40003f25270 */
[----:B------:R-:W-:Y:S02]  /*0680*/  IADD3.X R3, PT, PT, R12, UR37, RZ, P0, !PT ;  /* 0x000000250c037c10 */ /* 0x000fe400087fe4ff */
[----:B------:R-:W-:-:S03]  /*0690*/  SHF.L.U32 R4, R24, 0x2, RZ ;  /* 0x0000000218047819 */ /* 0x000fc600000006ff */
[----:B------:R-:W2:Y:S01]  /*06a0*/  LDG.E R12, desc[UR4][R2.64] ;  /* 0x00000004020c7981 */ /* 0x000ea2000c1e1900 */
[----:B------:R-:W-:-:S03]  /*06b0*/  LOP3.LUT R4, R4, 0xfffffff8, RZ, 0xc0, !PT ;  /* 0xfffffff804047812 */ /* 0x000fc600078ec0ff */
[----:B------:R1:W3:Y:S01]  /*06c0*/  @P4 LDG.E R22, desc[UR6][R2.64+0x4] ;  /* 0x0000040602164981 */ /* 0x0002e2000c1e1900 */
[----:B------:R-:W-:Y:S02]  /*06d0*/  PRMT R5, R11, 0x7771, RZ ;  /* 0x000077710b057816 */ /* 0x000fe400000000ff */
[----:B------:R-:W-:Y:S02]  /*06e0*/  @P5 R2UR UR10, R16 ;  /* 0x00000000100a52ca */ /* 0x000fe400000e0000 */
[----:B------:R-:W-:Y:S02]  /*06f0*/  ISETP.NE.AND P0, PT, R5, RZ, PT ;  /* 0x000000ff0500720c */ /* 0x000fe40003f05270 */
[----:B------:R-:W-:Y:S02]  /*0700*/  @P5 R2UR UR11, R17 ;  /* 0x00000000110b52ca */ /* 0x000fe400000e0000 */
[----:B-1----:R-:W-:Y:S02]  /*0710*/  LOP3.LUT R2, R21, 0xfffffff8, RZ, 0xc0, !PT ;  /* 0xfffffff815027812 */ /* 0x002fe400078ec0ff */
[----:B------:R-:W-:-:S02]  /*0720*/  PRMT R5, R13, 0x7771, RZ ;  /* 0x000077710d057816 */ /* 0x000fc400000000ff */
[----:B------:R-:W-:Y:S02]  /*0730*/  IADD3 R2, P3, PT, R2, UR36, RZ ;  /* 0x0000002402027c10 */ /* 0x000fe4000ff7e0ff */
[----:B------:R-:W-:Y:S02]  /*0740*/  @P1 R2UR UR6, R16 ;  /* 0x00000000100612ca */ /* 0x000fe400000e0000 */
[----:B------:R-:W-:Y:S02]  /*0750*/  @P1 R2UR UR7, R17 ;  /* 0x00000000110712ca */ /* 0x000fe400000e0000 */
[----:B------:R-:W-:Y:S02]  /*0760*/  IADD3 R4, P6, PT, R4, UR36, RZ ;  /* 0x0000002404047c10 */ /* 0x000fe4000ffde0ff */
[----:B------:R-:W-:Y:S02]  /*0770*/  ISETP.NE.AND P2, PT, R5, RZ, PT ;  /* 0x000000ff0500720c */ /* 0x000fe40003f45270 */
[----:B------:R-:W-:-:S02]  /*0780*/  SHF.L.U32 R8, R14, 0x2, RZ ;  /* 0x000000020e087819 */ /* 0x000fc400000006ff */
[----:B------:R-:W-:Y:S02]  /*0790*/  IADD3.X R3, PT, PT, R28, UR37, RZ, P3, !PT ;  /* 0x000000251c037c10 */ /* 0x000fe40009ffe4ff */
[----:B------:R-:W-:Y:S02]  /*07a0*/  IADD3.X R5, PT, PT, R29, UR37, RZ, P6, !PT ;  /* 0x000000251d057c10 */ /* 0x000fe4000b7fe4ff */
[----:B------:R-:W-:Y:S01]  /*07b0*/  LOP3.LUT R8, R8, 0xfffffff8, RZ, 0xc0, !PT ;  /* 0xfffffff808087812 */ /* 0x000fe200078ec0ff */
[----:B------:R-:W4:Y:S01]  /*07c0*/  LDG.E R36, desc[UR4][R2.64] ;  /* 0x0000000402247981 */ /* 0x000f22000c1e1900 */
[----:B------:R-:W-:Y:S02]  /*07d0*/  SHF.L.U32 R14, R10, 0x2, RZ ;  /* 0x000000020a0e7819 */ /* 0x000fe400000006ff */
[----:B------:R-:W-:Y:S01]  /*07e0*/  IADD3 R8, P3, PT, R8, UR36, RZ ;  /* 0x0000002408087c10 */ /* 0x000fe2000ff7e0ff */
[----:B------:R-:W5:Y:S01]  /*07f0*/  @P5 LDG.E R26, desc[UR10][R4.64+0x4] ;  /* 0x0000040a041a5981 */ /* 0x000f62000c1e1900 */
[----:B------:R-:W-:-:S02]  /*0800*/  @P0 R2UR UR4, R16 ;  /* 0x00000000100402ca */ /* 0x000fc400000e0000 */
[----:B------:R-:W-:Y:S01]  /*0810*/  @P0 R2UR UR5, R17 ;  /* 0x00000000110502ca */ /* 0x000fe200000e0000 */
[----:B------:R-:W5:Y:S01]  /*0820*/  @P1 LDG.E R19, desc[UR6][R2.64+0x4] ;  /* 0x0000040602131981 */ /* 0x000f62000c1e1900 */
[----:B------:R-:W-:Y:S02]  /*0830*/  IADD3.X R9, PT, PT, R9, UR37, RZ, P3, !PT ;  /* 0x0000002509097c10 */ /* 0x000fe40009ffe4ff */
[----:B------:R-:W-:Y:S01]  /*0840*/  LOP3.LUT R14, R14, 0xfffffff8, RZ, 0xc0, !PT ;  /* 0xfffffff80e0e7812 */ /* 0x000fe200078ec0ff */
[----:B------:R1:W5:Y:S01]  /*0850*/  LDG.E R28, desc[UR8][R4.64] ;  /* 0x00000008041c7981 */ /* 0x000362000c1e1900 */
[C---:B------:R-:W-:Y:S02]  /*0860*/  @P2 R2UR UR10, R16.reuse ;  /* 0x00000000100a22ca */ /* 0x040fe400000e0000 */
[----:B------:R-:W-:Y:S01]  /*0870*/  @P2 R2UR UR11, R17 ;  /* 0x00000000110b22ca */ /* 0x000fe200000e0000 */
[----:B------:R-:W5:Y:S01]  /*0880*/  LDG.E R32, desc[UR8][R8.64] ;  /* 0x0000000808207981 */ /* 0x000f62000c1e1900 */
[----:B------:R-:W-:-:S02]  /*0890*/  R2UR UR6, R16 ;  /* 0x00000000100672ca */ /* 0x000fc400000e0000 */
[----:B------:R-:W-:Y:S01]  /*08a0*/  R2UR UR7, R17 ;  /* 0x00000000110772ca */ /* 0x000fe200000e0000 */
[----:B------:R0:W5:Y:S01]  /*08b0*/  @P0 LDG.E R34, desc[UR4][R8.64+0x4] ;  /* 0x0000040408220981 */ /* 0x000162000c1e1900 */
[----:B------:R-:W-:Y:S01]  /*08c0*/  SHF.L.U64.HI R10, R10, 0x2, R15 ;  /* 0x000000020a0a7819 */ /* 0x000fe2000001020f */
[----:B-1----:R-:W2:Y:S01]  /*08d0*/  LDC.64 R4, c[0x0][0x398] ;  /* 0x0000e600ff047b82 */ /* 0x002ea20000000a00 */
[----:B------:R-:W-:-:S04]  /*08e0*/  IADD3 R14, P3, PT, R14, UR36, RZ ;  /* 0x000000240e0e7c10 */ /* 0x000fc8000ff7e0ff */
[----:B------:R-:W-:-:S05]  /*08f0*/  IADD3.X R15, PT, PT, R10, UR37, RZ, P3, !PT ;  /* 0x000000250a0f7c10 */ /* 0x000fca0009ffe4ff */
[----:B------:R-:W5:Y:S04]  /*0900*/  @P2 LDG.E R30, desc[UR10][R14.64+0x4] ;  /* 0x0000040a0e1e2981 */ /* 0x000f68000c1e1900 */
[----:B------:R-:W5:Y:S01]  /*0910*/  LDG.E R2, desc[UR6][R14.64] ;  /* 0x000000060e027981 */ /* 0x000f62000c1e1900 */
[----:B------:R-:W1:Y:S01]  /*0920*/  LDCU UR4, c[0x0][0x398] ;  /* 0x00007300ff0477ac */ /* 0x000e620008000800 */
[----:B------:R-:W-:Y:S02]  /*0930*/  PRMT R7, R7, 0x7770, RZ ;  /* 0x0000777007077816 */ /* 0x000fe400000000ff */
[----:B------:R-:W-:Y:S02]  /*0940*/  PRMT R6, R6, 0x7770, RZ ;  /* 0x0000777006067816 */ /* 0x000fe400000000ff */
[----:B------:R-:W-:-:S02]  /*0950*/  ISETP.NE.AND P6, PT, R7, RZ, PT ;  /* 0x000000ff0700720c */ /* 0x000fc40003fc5270 */
[----:B------:R-:W-:Y:S02]  /*0960*/  PRMT R13, R13, 0x7770, RZ ;  /* 0x000077700d0d7816 */ /* 0x000fe400000000ff */
[----:B------:R-:W-:Y:S02]  /*0970*/  PRMT R0, R0, 0x7770, RZ ;  /* 0x0000777000007816 */ /* 0x000fe400000000ff */
[----:B------:R-:W-:Y:S02]  /*0980*/  ISETP.NE.AND P3, PT, R6, RZ, PT ;  /* 0x000000ff0600720c */ /* 0x000fe40003f65270 */
[----:B-1----:R-:W-:Y:S01]  /*0990*/  MOV R10, UR4 ;  /* 0x00000004000a7c02 */ /* 0x002fe20008000f00 */
[----:B------:R-:W-:Y:S01]  /*09a0*/  IMAD.U32 R24, RZ, RZ, UR4 ;  /* 0x00000004ff187e24 */ /* 0x000fe2000f8e00ff */
[----:B------:R-:W-:Y:S01]  /*09b0*/  PRMT R11, R11, 0x7770, RZ ;  /* 0x000077700b0b7816 */ /* 0x000fe200000000ff */
[----:B------:R-:W-:Y:S01]  /*09c0*/  IMAD.U32 R6, RZ, RZ, UR4 ;  /* 0x00000004ff067e24 */ /* 0x000fe2000f8e00ff */
[----:B0-----:R-:W-:Y:S01]  /*09d0*/  MOV R8, UR4 ;  /* 0x0000000400087c02 */ /* 0x001fe20008000f00 */
[-C--:B--2---:R-:W-:Y:S01]  /*09e0*/  FMUL R3, R12, R5.reuse ;  /* 0x000000050c037220 */ /* 0x084fe20000400000 */
[-C--:B---3--:R-:W-:Y:S01]  /*09f0*/  @P4 FMUL R24, R22, R5.reuse ;  /* 0x0000000516184220 */ /* 0x088fe20000400000 */
[----:B------:R-:W-:Y:S01]  /*0a00*/  ISETP.NE.AND P4, PT, R0, RZ, PT ;  /* 0x000000ff0000720c */ /* 0x000fe20003f85270 */
[-C--:B----4-:R-:W-:Y:S01]  /*0a10*/  FMUL R29, R36, R5.reuse ;  /* 0x00000005241d7220 */ /* 0x090fe20000400000 */
[----:B-----5:R-:W-:Y:S01]  /*0a20*/  @P5 FMUL R10, R26, R5 ;  /* 0x000000051a0a5220 */ /* 0x020fe20000400000 */
[----:B------:R-:W-:-:S03]  /*0a30*/  MOV R26, UR4 ;  /* 0x00000004001a7c02 */ /* 0x000fc60008000f00 */
[-C--:B------:R-:W-:Y:S01]  /*0a40*/  FSEL R29, R29, R4.reuse, P6 ;  /* 0x000000041d1d7208 */ /* 0x080fe20003000000 */
[-C--:B------:R-:W-:Y:S01]  /*0a50*/  @P1 FMUL R26, R19, R5.reuse ;  /* 0x00000005131a1220 */ /* 0x080fe20000400000 */
[----:B------:R-:W-:Y:S02]  /*0a60*/  ISETP.NE.AND P1, PT, R13, RZ, PT ;  /* 0x000000ff0d00720c */ /* 0x000fe40003f25270 */
[-C--:B------:R-:W-:Y:S01]  /*0a70*/  FSEL R19, R3, R4.reuse, P3 ;  /* 0x0000000403137208 */ /* 0x080fe20001800000 */
[-C--:B------:R-:W-:Y:S01]  /*0a80*/  FMUL R7, R28, R5.reuse ;  /* 0x000000051c077220 */ /* 0x080fe20000400000 */
[----:B------:R-:W-:Y:S02]  /*0a90*/  FMNMX3 R0, R29, -INF , R26, !PT ;  /* 0xff8000001d007876 */ /* 0x000fe4000780001a */
[----:B------:R-:W-:Y:S01]  /*0aa0*/  ISETP.NE.AND P5, PT, R11, RZ, PT ;  /* 0x000000ff0b00720c */ /* 0x000fe20003fa5270 */
[----:B------:R-:W-:Y:S01]  /*0ab0*/  FMUL R3, R32, R5 ;  /* 0x0000000520037220 */ /* 0x000fe20000400000 */
[----:B------:R-:W-:-:S02]  /*0ac0*/  FSEL R7, R7, R4, P4 ;  /* 0x0000000407077208 */ /* 0x000fc40002000000 */
[----:B------:R-:W-:Y:S01]  /*0ad0*/  FMNMX3 R0, R0, R19, R24, !PT ;  /* 0x0000001300007276 */ /* 0x000fe20007800018 */
[----:B------:R-:W-:Y:S01]  /*0ae0*/  @P0 FMUL R6, R34, R5 ;  /* 0x0000000522060220 */ /* 0x000fe20000400000 */
[----:B------:R-:W-:Y:S02]  /*0af0*/  FSEL R22, R3, R4, P5 ;  /* 0x0000000403167208 */ /* 0x000fe40002800000 */
[----:B------:R-:W-:Y:S01]  /*0b00*/  FMNMX3 R3, R0, R7, R10, !PT ;  /* 0x0000000700037276 */ /* 0x000fe2000780000a */
[----:B------:R-:W-:-:S03]  /*0b10*/  UMOV UR4, 0xffffffff ;  /* 0xffffffff00047882 */ /* 0x000fc60000000000 */
[----:B------:R-:W-:Y:S01]  /*0b20*/  FMNMX3 R3, R3, R22, R6, !PT ;  /* 0x0000001603037276 */ /* 0x000fe20007800006 */
[-C--:B------:R-:W-:Y:S01]  /*0b30*/  @P2 FMUL R8, R30, R5.reuse ;  /* 0x000000051e082220 */ /* 0x080fe20000400000 */
        /* <DEDUP_REMOVED lines=54> */
[----:B------:R-:W-:Y:S01]  /*0ea0*/  SHF.L.U32 R2, R2, 0x17, RZ ;  /* 0x0000001702027819 */ /* 0x000fe200000006ff */
[----:B------:R-:W-:Y:S01]  /*0eb0*/  FFMA R24, R24, 1.925963033500011079e-08, R13 ;  /* 0x32a5706018187823 */ /* 0x000fe2000000000d */
[----:B------:R-:W-:Y:S01]  /*0ec0*/  FADD R19, R11, -12583039 ;  /* 0xcb40007f0b137421 */ /* 0x000fe20000000000 */
[----:B------:R1:W2:Y:S01]  /*0ed0*/  MUFU.EX2 R13, R32 ;  /* 0x00000020000d7308 */ /* 0x0002a20000000800 */
[----:B------:R-:W-:Y:S01]  /*0ee0*/  FFMA.RM R10, R10, R5, 12582913 ;  /* 0x4b4000010a0a7423 */ /* 0x000fe20000004005 */
[----:B------:R-:W-:-:S02]  /*0ef0*/  IMAD.SHL.U32 R3, R3, 0x800000, RZ ;  /* 0x0080000003037824 */ /* 0x000fc400078e00ff */
[----:B------:R-:W-:Y:S01]  /*0f00*/  FFMA R19, R0, 1.4426950216293334961, -R19 ;  /* 0x3fb8aa3b00137823 */ /* 0x000fe20000000813 */
[----:B------:R-:W-:-:S03]  /*0f10*/  FADD R27, R10, -12583039 ;  /* 0xcb40007f0a1b7421 */ /* 0x000fc60000000000 */
        /* <DEDUP_REMOVED lines=24> */
[----:B------:R-:W-:Y:S01]  /*10a0*/  FADD R5, RZ, R0 ;  /* 0x00000000ff057221 */ /* 0x000fe20000000000 */
[----:B------:R-:W-:-:S03]  /*10b0*/  SHF.L.U32 R4, R6, 0x17, RZ ;  /* 0x0000001706047819 */ /* 0x000fc600000006ff */
[----:B------:R-:W-:Y:S01]  /*10c0*/  FADD R6, R5, R2 ;  /* 0x0000000205067221 */ /* 0x000fe20000000000 */
[----:B------:R-:W-:Y:S01]  /*10d0*/  SHF.L.U32 R5, R7, 0x17, RZ ;  /* 0x0000001707057819 */ /* 0x000fe200000006ff */
[----:B------:R-:W2:Y:S01]  /*10e0*/  MUFU.EX2 R22, R22 ;  /* 0x0000001600167308 */ /* 0x000ea20000000800 */
[----:B0-----:R-:W-:Y:S01]  /*10f0*/  FMUL R4, R4, R21 ;  /* 0x0000001504047220 */ /* 0x001fe20000400000 */
[----:B------:R-:W-:Y:S01]  /*1100*/  FFMA R21, R8, 1.4426950216293334961, -R15 ;  /* 0x3fb8aa3b08157823 */ /* 0x000fe2000000080f */
[----:B------:R-:W-:Y:S01]  /*1110*/  FADD R7, R6, R3 ;  /* 0x0000000306077221 */ /* 0x000fe20000000000 */
[----:B---3--:R-:W-:Y:S02]  /*1120*/  FMUL R5, R5, R14 ;  /* 0x0000000e05057220 */ /* 0x008fe40000400000 */
[----:B------:R-:W-:Y:S01]  /*1130*/  FFMA R21, R8, 1.925963033500011079e-08, R21 ;  /* 0x32a5706008157823 */ /* 0x000fe20000000015 */
[----:B------:R-:W-:Y:S01]  /*1140*/  IMAD.SHL.U32 R8, R11, 0x800000, RZ ;  /* 0x008000000b087824 */ /* 0x000fe200078e00ff */
[----:B------:R-:W0:Y:S01]  /*1150*/  MUFU.EX2 R26, R26 ;  /* 0x0000001a001a7308 */ /* 0x000e220000000800 */
[----:B------:R-:W-:Y:S01]  /*1160*/  FADD R6, R7, R4 ;  /* 0x0000000407067221 */ /* 0x000fe20000000000 */
[----:B------:R-:W-:Y:S01]  /*1170*/  SHF.L.U32 R7, R10, 0x17, RZ ;  /* 0x000000170a077819 */ /* 0x000fe200000006ff */
[----:B-1----:R-:W-:Y:S01]  /*1180*/  FMUL R8, R8, R19 ;  /* 0x0000001308087220 */ /* 0x002fe20000400000 */
[----:B------:R-:W-:Y:S01]  /*1190*/  SHF.L.U32 R19, R12, 0x17, RZ ;  /* 0x000000170c137819 */ /* 0x000fe200000006ff */
[----:B------:R-:W-:Y:S01]  /*11a0*/  FADD R11, R6, R5 ;  /* 0x00000005060b7221 */ /* 0x000fe20000000000 */
[----:B------:R-:W-:-:S02]  /*11b0*/  IMAD.SHL.U32 R12, R9, 0x800000, RZ ;  /* 0x00800000090c7824 */ /* 0x000fc400078e00ff */
        /* <DEDUP_REMOVED lines=20> */
.L_x_36199:
        /* <DEDUP_REMOVED lines=11> */
[----:B0-----:R-:W-:Y:S05]  /*13b0*/  CALL.REL.NOINC `($__internal_597_$__cuda_sm3x_div_rn_noftz_f32_slowpath) ;  /* 0x0000001400a87944 */ /* 0x001fea0003c00000 */
[----:B------:R-:W-:-:S07]  /*13c0*/  MOV R12, R0 ;  /* 0x00000000000c7202 */ /* 0x000fce0000000f00 */
.L_x_36168:
[----:B------:R-:W-:Y:S05]  /*13d0*/  BSYNC.RECONVERGENT B0 ;  /* 0x0000000000007941 */ /* 0x000fea0003800200 */
.L_x_36167:
        /* <DEDUP_REMOVED lines=11> */
[----:B0-----:R-:W-:Y:S05]  /*1490*/  CALL.REL.NOINC `($__internal_597_$__cuda_sm3x_div_rn_noftz_f32_slowpath) ;  /* 0x0000001400707944 */ /* 0x001fea0003c00000 */
[----:B------:R-:W-:-:S07]  /*14a0*/  MOV R13, R0 ;  /* 0x00000000000d7202 */ /* 0x000fce0000000f00 */
.L_x_36170:
[----:B------:R-:W-:Y:S05]  /*14b0*/  BSYNC.RECONVERGENT B0 ;  /* 0x0000000000007941 */ /* 0x000fea0003800200 */
.L_x_36169:
        /* <DEDUP_REMOVED lines=11> */
[----:B0-----:R-:W-:Y:S05]  /*1570*/  CALL.REL.NOINC `($__internal_597_$__cuda_sm3x_div_rn_noftz_f32_slowpath) ;  /* 0x0000001400387944 */ /* 0x001fea0003c00000 */
[----:B------:R-:W-:-:S07]  /*1580*/  IMAD.MOV.U32 R2, RZ, RZ, R0 ;  /* 0x000000ffff027224 */ /* 0x000fce00078e0000 */
.L_x_36172:
[----:B------:R-:W-:Y:S05]  /*1590*/  BSYNC.RECONVERGENT B0 ;  /* 0x0000000000007941 */ /* 0x000fea0003800200 */
.L_x_36171:
        /* <DEDUP_REMOVED lines=12> */
[----:B------:R-:W-:-:S07]  /*1660*/  MOV R3, R0 ;  /* 0x0000000000037202 */ /* 0x000fce0000000f00 */
.L_x_36174:
[----:B------:R-:W-:Y:S05]  /*1670*/  BSYNC.RECONVERGENT B0 ;  /* 0x0000000000007941 */ /* 0x000fea0003800200 */
.L_x_36173:
        /* <DEDUP_REMOVED lines=13> */
.L_x_36176:
[----:B------:R-:W-:Y:S05]  /*1750*/  BSYNC.RECONVERGENT B0 ;  /* 0x0000000000007941 */ /* 0x000fea0003800200 */
.L_x_36175:
        /* <DEDUP_REMOVED lines=13> */
.L_x_36178:
[----:B------:R-:W-:Y:S05]  /*1830*/  BSYNC.RECONVERGENT B0 ;  /* 0x0000000000007941 */ /* 0x000fea0003800200 */
.L_x_36177:
        /* <DEDUP_REMOVED lines=13> */
.L_x_36180:
[----:B------:R-:W-:Y:S05]  /*1910*/  BSYNC.RECONVERGENT B0 ;  /* 0x0000000000007941 */ /* 0x000fea0003800200 */
.L_x_36179:
        /* <DEDUP_REMOVED lines=13> */
.L_x_36182:
[----:B------:R-:W-:Y:S05]  /*19f0*/  BSYNC.RECONVERGENT B0 ;  /* 0x0000000000007941 */ /* 0x000fea0003800200 */
.L_x_36181:
        /* <DEDUP_REMOVED lines=13> */
.L_x_36184:
[----:B------:R-:W-:Y:S05]  /*1ad0*/  BSYNC.RECONVERGENT B0 ;  /* 0x0000000000007941 */ /* 0x000fea0003800200 */
.L_x_36183:
        /* <DEDUP_REMOVED lines=13> */
.L_x_36186:
[----:B------:R-:W-:Y:S05]  /*1bb0*/  BSYNC.RECONVERGENT B0 ;  /* 0x0000000000007941 */ /* 0x000fea0003800200 */
.L_x_36185:
        /* <DEDUP_REMOVED lines=10> */
[----:B------:R-:W-:Y:S02]  /*1c60*/  IADD3 R19, P1, PT, R8, 0x80, RZ ;  /* 0x0000008008137810 */ /* 0x000fe40007f3e0ff */
[----:B------:R-:W-:Y:S02]  /*1c70*/  LEA.HI R0, P0, R15, R8, RZ, 0x1 ;  /* 0x000000080f007211 */ /* 0x000fe400078108ff */
[----:B------:R-:W-:Y:S02]  /*1c80*/  IADD3.X R22, PT, PT, RZ, R15, RZ, P1, !PT ;  /* 0x0000000fff167210 */ /* 0x000fe40000ffe4ff */
[----:B------:R-:W-:Y:S01]  /*1c90*/  SHF.L.U32 R10, R0, 0x2, RZ ;  /* 0x00000002000a7819 */ /* 0x000fe200000006ff */
[----:B------:R-:W-:Y:S01]  /*1ca0*/  IMAD.X R9, RZ, RZ, R15, P0 ;  /* 0x000000ffff097224 */ /* 0x000fe200000e060f */
[----:B------:R-:W-:Y:S02]  /*1cb0*/  IADD3 R14, P3, PT, R8, 0x100, RZ ;  /* 0x00000100080e7810 */ /* 0x000fe40007f7e0ff */
[----:B------:R-:W-:-:S02]  /*1cc0*/  LOP3.LUT R10, R10, 0xfffffff8, RZ, 0xc0, !PT ;  /* 0xfffffff80a0a7812 */ /* 0x000fc400078ec0ff */
[----:B------:R-:W-:Y:S02]  /*1cd0*/  SHF.L.U64.HI R0, R0, 0x2, R9 ;  /* 0x0000000200007819 */ /* 0x000fe40000010209 */
[----:B------:R-:W-:Y:S02]  /*1ce0*/  IADD3 R10, P0, PT, R10, UR40, RZ ;  /* 0x000000280a0a7c10 */ /* 0x000fe4000ff1e0ff */
[----:B------:R-:W-:Y:S02]  /*1cf0*/  R2UR UR9, R17 ;  /* 0x00000000110972ca */ /* 0x000fe400000e0000 */
[----:B------:R-:W-:Y:S02]  /*1d00*/  IADD3.X R11, PT, PT, R0, UR41, RZ, P0, !PT ;  /* 0x00000029000b7c10 */ /* 0x000fe400087fe4ff */
[C---:B------:R-:W-:Y:S02]  /*1d10*/  IADD3 R21, P0, PT, R8.reuse, 0x40, RZ ;  /* 0x0000004008157810 */ /* 0x040fe40007f1e0ff */
[----:B------:R-:W-:Y:S01]  /*1d20*/  IADD3 R0, P2, PT, R8, 0xc0, RZ ;  /* 0x000000c008007810 */ /* 0x000fe20007f5e0ff */
[----:B------:R1:W-:Y:S01]  /*1d30*/  STG.E.64 desc[UR4][R10.64], R12 ;  /* 0x0000000c0a007986 */ /* 0x0003e2000c101b04 */
[----:B0-----:R-:W-:-:S02]  /*1d40*/  IADD3.X R24, PT, PT, RZ, R15, RZ, P0, !PT ;  /* 0x0000000fff187210 */ /* 0x001fc400007fe4ff */
[----:B------:R-:W-:Y:S01]  /*1d50*/  LEA.HI R8, P1, R22, R19, RZ, 0x1 ;  /* 0x0000001316087211 */ /* 0x000fe200078308ff */
[----:B------:R-:W-:Y:S01]  /*1d60*/  IMAD.X R9, RZ, RZ, R15, P2 ;  /* 0x000000ffff097224 */ /* 0x000fe200010e060f */
[----:B------:R-:W-:Y:S02]  /*1d70*/  LEA.HI R21, P0, R24, R21, RZ, 0x1 ;  /* 0x0000001518157211 */ /* 0x000fe400078108ff */
[----:B------:R-:W-:Y:S02]  /*1d80*/  IADD3.X R15, PT, PT, RZ, R15, RZ, P3, !PT ;  /* 0x0000000fff0f7210 */ /* 0x000fe40001ffe4ff */
[----:B------:R-:W-:Y:S02]  /*1d90*/  SHF.L.U32 R19, R21, 0x2, RZ ;  /* 0x0000000215137819 */ /* 0x000fe400000006ff */
[----:B------:R-:W-:Y:S02]  /*1da0*/  LEA.HI R14, P2, R15, R14, RZ, 0x1 ;  /* 0x0000000e0f0e7211 */ /* 0x000fe400078508ff */
[----:B------:R-:W-:Y:S01]  /*1db0*/  R2UR UR10, R16 ;  /* 0x00000000100a72ca */ /* 0x000fe200000e0000 */
[----:B-1----:R-:W-:Y:S01]  /*1dc0*/  IMAD.X R11, RZ, RZ, R22, P1 ;  /* 0x000000ffff0b7224 */ /* 0x002fe200008e0616 */
[----:B------:R-:W-:Y:S01]  /*1dd0*/  IADD3.X R10, PT, PT, RZ, R24, RZ, P0, !PT ;  /* 0x00000018ff0a7210 */ /* 0x000fe200007fe4ff */
[----:B------:R-:W-:Y:S01]  /*1de0*/  IMAD.X R15, RZ, RZ, R15, P2 ;  /* 0x000000ffff0f7224 */ /* 0x000fe200010e060f */
[----:B------:R-:W-:-:S02]  /*1df0*/  LEA.HI R12, P0, R9, R0, RZ, 0x1 ;  /* 0x00000000090c7211 */ /* 0x000fc400078108ff */
[----:B------:R-:W-:Y:S02]  /*1e00*/  SHF.L.U64.HI R0, R21, 0x2, R10 ;  /* 0x0000000215007819 */ /* 0x000fe4000001020a */
[C---:B------:R-:W-:Y:S02]  /*1e10*/  SHF.L.U64.HI R11, R8.reuse, 0x2, R11 ;  /* 0x00000002080b7819 */ /* 0x040fe4000001020b */
[----:B------:R-:W-:Y:S02]  /*1e20*/  SHF.L.U32 R10, R8, 0x2, RZ ;  /* 0x00000002080a7819 */ /* 0x000fe400000006ff */
[----:B------:R-:W-:Y:S02]  /*1e30*/  LOP3.LUT R8, R19, 0xfffffff8, RZ, 0xc0, !PT ;  /* 0xfffffff813087812 */ /* 0x000fe400078ec0ff */
[----:B------:R-:W-:Y:S02]  /*1e40*/  IADD3.X R13, PT, PT, RZ, R9, RZ, P0, !PT ;  /* 0x00000009ff0d7210 */ /* 0x000fe400007fe4ff */
[----:B------:R-:W-:-:S02]  /*1e50*/  IADD3 R8, P0, PT, R8, UR40, RZ ;  /* 0x0000002808087c10 */ /* 0x000fc4000ff1e0ff */
[----:B------:R-:W-:Y:S02]  /*1e60*/  SHF.L.U64.HI R13, R12, 0x2, R13 ;  /* 0x000000020c0d7819 */ /* 0x000fe4000001020d */
[----:B------:R-:W-:Y:S02]  /*1e70*/  IADD3.X R9, PT, PT, R0, UR41, RZ, P0, !PT ;  /* 0x0000002900097c10 */ /* 0x000fe400087fe4ff */
[----:B------:R-:W-:Y:S02]  /*1e80*/  IADD3 R23, P0, PT, R18, R23, RZ ;  /* 0x0000001712177210 */ /* 0x000fe40007f1e0ff */
[C---:B------:R-:W-:Y:S01]  /*1e90*/  SHF.L.U64.HI R15, R14.reuse, 0x2, R15 ;  /* 0x000000020e0f7819 */ /* 0x040fe2000001020f */
[----:B------:R-:W-:Y:S01]  /*1ea0*/  IMAD.SHL.U32 R14, R14, 0x4, RZ ;  /* 0x000000040e0e7824 */ /* 0x000fe200078e00ff */
[----:B------:R-:W-:Y:S01]  /*1eb0*/  SHF.L.U32 R12, R12, 0x2, RZ ;  /* 0x000000020c0c7819 */ /* 0x000fe200000006ff */
[----:B------:R1:W-:Y:S01]  /*1ec0*/  STG.E.64 desc[UR4][R8.64], R2 ;  /* 0x0000000208007986 */ /* 0x0003e2000c101b04 */
[----:B------:R-:W-:-:S02]  /*1ed0*/  LEA.HI.X.SX32 R25, R18, R25, 0x1, P0 ;  /* 0x0000001912197211 */ /* 0x000fc400000f0eff */
[----:B------:R-:W-:Y:S02]  /*1ee0*/  ISETP.GE.U32.AND P0, PT, R23, UR44, PT ;  /* 0x0000002c17007c0c */ /* 0x000fe4000bf06070 */
[----:B------:R-:W-:Y:S02]  /*1ef0*/  LOP3.LUT R10, R10, 0xfffffff8, RZ, 0xc0, !PT ;  /* 0xfffffff80a0a7812 */ /* 0x000fe400078ec0ff */
[----:B------:R-:W-:Y:S02]  /*1f00*/  LOP3.LUT R12, R12, 0xfffffff8, RZ, 0xc0, !PT ;  /* 0xfffffff80c0c7812 */ /* 0x000fe400078ec0ff */
[----:B------:R-:W-:Y:S02]  /*1f10*/  R2UR UR11, R17 ;  /* 0x00000000110b72ca */ /* 0x000fe400000e0000 */
        /* <DEDUP_REMOVED lines=13> */
.L_x_36166:
[----:B------:R-:W-:Y:S01]  /*1ff0*/  BSSY B0, `(.L_x_36188) ;  /* 0x0000007000007945 */ /* 0x000fe20003800000 */
[----:B------:R-:W-:Y:S01]  /*2000*/  MOV R12, 0x10 ;  /* 0x00000010000c7802 */ /* 0x000fe20000000f00 */
[----:B------:R-:W-:Y:S01]  /*2010*/  IMAD.MOV.U32 R15, RZ, RZ, -0x1 ;  /* 0xffffffffff0f7424 */ /* 0x000fe200078e00ff */
[----:B------:R-:W-:-:S07]  /*2020*/  MOV R11, 0x1f ;  /* 0x0000001f000b7802 */ /* 0x000fce0000000f00 */
[----:B------:R-:W-:Y:S05]  /*2030*/  WARPSYNC.COLLECTIVE R15, `(.L_x_36189) ;  /* 0x000000000f087348 */ /* 0x000fea0003c00000 */
[----:B------:R0:W1:Y:S02]  /*2040*/  SHFL.BFLY P6, R14, R13, R12, R11 ;  /* 0x0c00000c0d0e7389 */ /* 0x00006400000c000b */
[----:B01----:R-:W-:Y:S05]  /*2050*/  ENDCOLLECTIVE ;  /* 0x000000000000791b */ /* 0x003fea0003800000 */
.L_x_36189:
[----:B------:R-:W-:Y:S05]  /*2060*/  BSYNC B0 ;  /* 0x0000000000007941 */ /* 0x000fea0003800000 */
.L_x_36188:
[----:B------:R-:W-:Y:S01]  /*2070*/  HFMA2 R12, -RZ, RZ, 0, 4.76837158203125e-07 ;  /* 0x00000008ff0c7431 */ /* 0x000fe200000001ff */
[----:B------:R-:W-:Y:S01]  /*2080*/  FMNMX R13, R13, R14, !PT ;  /* 0x0000000e0d0d7209 */ /* 0x000fe20007800000 */
[----:B------:R-:W-:Y:S01]  /*2090*/  IMAD.MOV.U32 R15, RZ, RZ, -0x1 ;  /* 0xffffffffff0f7424 */ /* 0x000fe200078e00ff */
[----:B------:R-:W-:-:S07]  /*20a0*/  MOV R11, 0x1f ;  /* 0x0000001f000b7802 */ /* 0x000fce0000000f00 */
[----:B------:R-:W-:Y:S05]  /*20b0*/  WARPSYNC.COLLECTIVE R15, `(.L_x_36190) ;  /* 0x000000000f087348 */ /* 0x000fea0003c00000 */
[----:B------:R0:W1:Y:S02]  /*20c0*/  SHFL.BFLY P6, R14, R13, R12, R11 ;  /* 0x0c00000c0d0e7389 */ /* 0x00006400000c000b */
[----:B01----:R-:W-:Y:S05]  /*20d0*/  ENDCOLLECTIVE ;  /* 0x000000000000791b */ /* 0x003fea0003800000 */
.L_x_36190:
[----:B------:R-:W-:Y:S01]  /*20e0*/  HFMA2 R12, -RZ, RZ, 0, 2.384185791015625e-07 ;  /* 0x00000004ff0c7431 */ /* 0x000fe200000001ff */
[----:B------:R-:W-:-:S04]  /*20f0*/  FMNMX R0, R13, R14, !PT ;  /* 0x0000000e0d007209 */ /* 0x000fc80007800000 */
[----:B------:R-:W-:-:S07]  /*2100*/  MOV R13, R0 ;  /* 0x00000000000d7202 */ /* 0x000fce0000000f00 */
[----:B------:R-:W-:Y:S05]  /*2110*/  WARPSYNC.COLLECTIVE R15, `(.L_x_36191) ;  /* 0x000000000f087348 */ /* 0x000fea0003c00000 */
[----:B------:R0:W1:Y:S02]  /*2120*/  SHFL.BFLY P6, R14, R13, R12, R11 ;  /* 0x0c00000c0d0e7389 */ /* 0x00006400000c000b */
[----:B01----:R-:W-:Y:S05]  /*2130*/  ENDCOLLECTIVE ;  /* 0x000000000000791b */ /* 0x003fea0003800000 */
.L_x_36191:
[----:B------:R-:W-:Y:S02]  /*2140*/  MOV R12, 0x2 ;  /* 0x00000002000c7802 */ /* 0x000fe40000000f00 */
[----:B------:R-:W-:-:S05]  /*2150*/  FMNMX R2, R0, R14, !PT ;  /* 0x0000000e00027209 */ /* 0x000fca0007800000 */
[----:B------:R-:W-:-:S07]  /*2160*/  IMAD.MOV.U32 R13, RZ, RZ, R2 ;  /* 0x000000ffff0d7224 */ /* 0x000fce00078e0002 */
[----:B------:R-:W-:Y:S05]  /*2170*/  WARPSYNC.COLLECTIVE R15, `(.L_x_36192) ;  /* 0x000000000f087348 */ /* 0x000fea0003c00000 */
[----:B------:R0:W1:Y:S02]  /*2180*/  SHFL.BFLY P6, R14, R13, R12, R11 ;  /* 0x0c00000c0d0e7389 */ /* 0x00006400000c000b */
[----:B01----:R-:W-:Y:S05]  /*2190*/  ENDCOLLECTIVE ;  /* 0x000000000000791b */ /* 0x003fea0003800000 */
.L_x_36192:
[----:B------:R-:W-:Y:S01]  /*21a0*/  IMAD.MOV.U32 R12, RZ, RZ, 0x1 ;  /* 0x00000001ff0c7424 */ /* 0x000fe200078e00ff */
[----:B------:R-:W-:-:S04]  /*21b0*/  FMNMX R3, R2, R14, !PT ;  /* 0x0000000e02037209 */ /* 0x000fc80007800000 */
[----:B------:R-:W-:-:S07]  /*21c0*/  MOV R13, R3 ;  /* 0x00000003000d7202 */ /* 0x000fce0000000f00 */
[----:B------:R-:W-:Y:S05]  /*21d0*/  WARPSYNC.COLLECTIVE R15, `(.L_x_36193) ;  /* 0x000000000f087348 */ /* 0x000fea0003c00000 */
[----:B------:R0:W1:Y:S02]  /*21e0*/  SHFL.BFLY P6, R14, R13, R12, R11 ;  /* 0x0c00000c0d0e7389 */ /* 0x00006400000c000b */
[----:B01----:R-:W-:Y:S05]  /*21f0*/  ENDCOLLECTIVE ;  /* 0x000000000000791b */ /* 0x003fea0003800000 */
.L_x_36193:
[----:B------:R-:W-:Y:S02]  /*2200*/  MOV R12, 0x437c0000 ;  /* 0x437c0000000c7802 */ /* 0x000fe40000000f00 */
        /* <DEDUP_REMOVED lines=41> */
[----:B------:R-:W-:Y:S01]  /*24a0*/  FFMA.SAT R15, R13, R10, 0.5 ;  /* 0x3f0000000d0f7423 */ /* 0x000fe2000000200a */
[----:B------:R-:W1:Y:S01]  /*24b0*/  MUFU.EX2 R5, R8 ;  /* 0x0000000800057308 */ /* 0x000e620000000800 */
[----:B0-----:R-:W-:Y:S02]  /*24c0*/  FMUL R3, R3, R6 ;  /* 0x0000000603037220 */ /* 0x001fe40000400000 */
        /* <DEDUP_REMOVED lines=40> */
[----:B------:R-:W-:Y:S02]  /*2750*/  IMAD.SHL.U32 R15, R15, 0x800000, RZ ;  /* 0x008000000f0f7824 */ /* 0x000fe400078e00ff */
        /* <DEDUP_REMOVED lines=9> */
[----:B------:R-:W-:-:S03]  /*27f0*/  SHF.L.U32 R10, R11, 0x17, RZ ;  /* 0x000000170b0a7819 */ /* 0x000fc600000006ff */
[----:B------:R-:W-:-:S04]  /*2800*/  FADD R12, R9, R8 ;  /* 0x00000008090c7221 */ /* 0x000fc80000000000 */
[----:B------:R-:W-:-:S04]  /*2810*/  FADD R9, R12, R7 ;  /* 0x000000070c097221 */ /* 0x000fc80000000000 */
[----:B------:R-:W-:Y:S01]  /*2820*/  FADD R11, R9, R6 ;  /* 0x00000006090b7221 */ /* 0x000fe20000000000 */
[----:B-1----:R-:W-:Y:S01]  /*2830*/  FMUL R9, R15, R22 ;  /* 0x000000160f097220 */ /* 0x002fe20000400000 */
[----:B------:R-:W-:Y:S02]  /*2840*/  IMAD.MOV.U32 R15, RZ, RZ, -0x1 ;  /* 0xffffffffff0f7424 */ /* 0x000fe400078e00ff */
[----:B0-----:R-:W-:-:S04]  /*2850*/  FMUL R10, R10, R13 ;  /* 0x0000000d0a0a7220 */ /* 0x001fc80000400000 */
[----:B------:R-:W-:Y:S01]  /*2860*/  FADD R12, R11, R10 ;  /* 0x0000000a0b0c7221 */ /* 0x000fe20000000000 */
[----:B------:R-:W-:-:S03]  /*2870*/  MOV R11, 0x1f ;  /* 0x0000001f000b7802 */ /* 0x000fc60000000f00 */
[----:B------:R-:W-:Y:S01]  /*2880*/  FADD R13, R12, R9 ;  /* 0x000000090c0d7221 */ /* 0x000fe20000000000 */
[----:B------:R-:W-:-:S07]  /*2890*/  HFMA2 R12, -RZ, RZ, 0, 9.5367431640625e-07 ;  /* 0x00000010ff0c7431 */ /* 0x000fce00000001ff */
[----:B------:R-:W-:Y:S05]  /*28a0*/  WARPSYNC.COLLECTIVE R15, `(.L_x_36194) ;  /* 0x000000000f087348 */ /* 0x000fea0003c00000 */
[----:B------:R0:W1:Y:S02]  /*28b0*/  SHFL.BFLY P6, R14, R13, R12, R11 ;  /* 0x0c00000c0d0e7389 */ /* 0x00006400000c000b */
[----:B01----:R-:W-:Y:S05]  /*28c0*/  ENDCOLLECTIVE ;  /* 0x000000000000791b */ /* 0x003fea0003800000 */
.L_x_36194:
[----:B------:R-:W-:Y:S02]  /*28d0*/  HFMA2 R12, -RZ, RZ, 0, 4.76837158203125e-07 ;  /* 0x00000008ff0c7431 */ /* 0x000fe400000001ff */
[----:B------:R-:W-:-:S05]  /*28e0*/  FADD R19, R13, R14 ;  /* 0x0000000e0d137221 */ /* 0x000fca0000000000 */
[----:B------:R-:W-:-:S07]  /*28f0*/  MOV R13, R19 ;  /* 0x00000013000d7202 */ /* 0x000fce0000000f00 */
[----:B------:R-:W-:Y:S05]  /*2900*/  WARPSYNC.COLLECTIVE R15, `(.L_x_36195) ;  /* 0x000000000f087348 */ /* 0x000fea0003c00000 */
[----:B------:R0:W1:Y:S02]  /*2910*/  SHFL.BFLY P6, R14, R13, R12, R11 ;  /* 0x0c00000c0d0e7389 */ /* 0x00006400000c000b */
[----:B01----:R-:W-:Y:S05]  /*2920*/  ENDCOLLECTIVE ;  /* 0x000000000000791b */ /* 0x003fea0003800000 */
.L_x_36195:
[----:B------:R-:W-:Y:S01]  /*2930*/  MOV R12, 0x4 ;  /* 0x00000004000c7802 */ /* 0x000fe20000000f00 */
[----:B------:R-:W-:-:S04]  /*2940*/  FADD R21, R19, R14 ;  /* 0x0000000e13157221 */ /* 0x000fc80000000000 */
[----:B------:R-:W-:-:S07]  /*2950*/  IMAD.MOV.U32 R13, RZ, RZ, R21 ;  /* 0x000000ffff0d7224 */ /* 0x000fce00078e0015 */
[----:B------:R-:W-:Y:S05]  /*2960*/  WARPSYNC.COLLECTIVE R15, `(.L_x_36196) ;  /* 0x000000000f087348 */ /* 0x000fea0003c00000 */
[----:B------:R0:W1:Y:S02]  /*2970*/  SHFL.BFLY P6, R14, R13, R12, R11 ;  /* 0x0c00000c0d0e7389 */ /* 0x00006400000c000b */
[----:B01----:R-:W-:Y:S05]  /*2980*/  ENDCOLLECTIVE ;  /* 0x000000000000791b */ /* 0x003fea0003800000 */
.L_x_36196:
[----:B------:R-:W-:Y:S02]  /*2990*/  IMAD.MOV.U32 R12, RZ, RZ, 0x2 ;  /* 0x00000002ff0c7424 */ /* 0x000fe400078e00ff */
[----:B------:R-:W-:-:S05]  /*29a0*/  FADD R22, R21, R14 ;  /* 0x0000000e15167221 */ /* 0x000fca0000000000 */
[----:B------:R-:W-:-:S07]  /*29b0*/  MOV R13, R22 ;  /* 0x00000016000d7202 */ /* 0x000fce0000000f00 */
[----:B------:R-:W-:Y:S05]  /*29c0*/  WARPSYNC.COLLECTIVE R15, `(.L_x_36197) ;  /* 0x000000000f087348 */ /* 0x000fea0003c00000 */
[----:B------:R0:W1:Y:S02]  /*29d0*/  SHFL.BFLY P6, R14, R13, R12, R11 ;  /* 0x0c00000c0d0e7389 */ /* 0x00006400000c000b */
[----:B01----:R-:W-:Y:S05]  /*29e0*/  ENDCOLLECTIVE ;  /* 0x000000000000791b */ /* 0x003fea0003800000 */
.L_x_36197:
[----:B------:R-:W-:Y:S02]  /*29f0*/  HFMA2 R12, -RZ, RZ, 0, 5.9604644775390625e-08 ;  /* 0x00000001ff0c7431 */ /* 0x000fe400000001ff */
[----:B------:R-:W-:-:S05]  /*2a00*/  FADD R24, R22, R14 ;  /* 0x0000000e16187221 */ /* 0x000fca0000000000 */
[----:B------:R-:W-:-:S07]  /*2a10*/  MOV R13, R24 ;  /* 0x00000018000d7202 */ /* 0x000fce0000000f00 */
[----:B------:R-:W-:Y:S05]  /*2a20*/  WARPSYNC.COLLECTIVE R15, `(.L_x_36198) ;  /* 0x000000000f087348 */ /* 0x000fea0003c00000 */
[----:B------:R0:W1:Y:S02]  /*2a30*/  SHFL.BFLY P6, R14, R13, R12, R11 ;  /* 0x0c00000c0d0e7389 */ /* 0x00006400000c000b */
[----:B01----:R-:W-:Y:S05]  /*2a40*/  ENDCOLLECTIVE ;  /* 0x000000000000791b */ /* 0x003fea0003800000 */
.L_x_36198:
[----:B------:R-:W-:Y:S05]  /*2a50*/  BRA `(.L_x_36199) ;  /* 0xffffffe800287947 */ /* 0x000fea000383ffff */
        .weak           $__internal_597_$__cuda_sm3x_div_rn_noftz_f32_slowpath
        .type           $__internal_597_$__cuda_sm3x_div_rn_noftz_f32_slowpath,@function
        .size           $__internal_597_$__cuda_sm3x_div_rn_noftz_f32_slowpath,(.L_x_37974 - $__internal_597_$__cuda_sm3x_div_rn_noftz_f32_slowpath)
$__internal_597_$__cuda_sm3x_div_rn_noftz_f32_slowpath:
        /* <DEDUP_REMOVED lines=35> */
.L_x_36201:
        /* <DEDUP_REMOVED lines=51> */
.L_x_36208:
[----:B------:R-:W-:-:S04]  /*2fc0*/  LOP3.LUT R0, R0, 0x80000000, RZ, 0xc0, !PT ;  /* 0x8000000000007812 */ /* 0x000fc800078ec0ff */
[----:B------:R-:W-:Y:S01]  /*2fd0*/  LOP3.LUT R0, R0, 0x7f800000, RZ, 0xfc, !PT ;  /* 0x7f80000000007812 */ /* 0x000fe200078efcff */
[----:B------:R-:W-:Y:S06]  /*2fe0*/  BRA `(.L_x_36209) ;  /* 0x0000000000047947 */ /* 0x000fec0003800000 */
.L_x_36207:
[----:B------:R-:W-:-:S07]  /*2ff0*/  LEA R0, R31, R0, 0x17 ;  /* 0x000000001f007211 */ /* 0x000fce00078eb8ff */
.L_x_36209:
[----:B------:R-:W-:Y:S05]  /*3000*/  BSYNC.RECONVERGENT B2 ;  /* 0x0000000000027941 */ /* 0x000fea0003800200 */
.L_x_36206:
[----:B------:R-:W-:Y:S05]  /*3010*/  BRA `(.L_x_36210) ;  /* 0x0000000000207947 */ /* 0x000fea0003800000 */
.L_x_36205:
[----:B------:R-:W-:-:S04]  /*3020*/  LOP3.LUT R0, R21, 0x80000000, R0, 0x48, !PT ;  /* 0x8000000015007812 */ /* 0x000fc800078e4800 */
[----:B------:R-:W-:Y:S01]  /*3030*/  LOP3.LUT R0, R0, 0x7f800000, RZ, 0xfc, !PT ;  /* 0x7f80000000007812 */ /* 0x000fe200078efcff */
[----:B------:R-:W-:Y:S06]  /*3040*/  BRA `(.L_x_36210) ;  /* 0x0000000000147947 */ /* 0x000fec0003800000 */
.L_x_36204:
[----:B------:R-:W-:Y:S01]  /*3050*/  LOP3.LUT R0, R21, 0x80000000, R0, 0x48, !PT ;  /* 0x8000000015007812 */ /* 0x000fe200078e4800 */
[----:B------:R-:W-:Y:S06]  /*3060*/  BRA `(.L_x_36210) ;  /* 0x00000000000c7947 */ /* 0x000fec0003800000 */
.L_x_36203:
[----:B------:R-:W0:Y:S01]  /*3070*/  MUFU.RSQ R0, -QNAN ;  /* 0xffc0000000007908 */ /* 0x000e220000001400 */
[----:B------:R-:W-:Y:S05]  /*3080*/  BRA `(.L_x_36210) ;  /* 0x0000000000047947 */ /* 0x000fea0003800000 */
.L_x_36202:
[----:B------:R-:W-:-:S07]  /*3090*/  FADD.FTZ R0, R0, R11 ;  /* 0x0000000b00007221 */ /* 0x000fce0000010000 */
.L_x_36210:
[----:B------:R-:W-:Y:S05]  /*30a0*/  BSYNC.RECONVERGENT B1 ;  /* 0x0000000000017941 */ /* 0x000fea0003800200 */
.L_x_36200:
[----:B------:R-:W-:Y:S01]  /*30b0*/  HFMA2 R15, -RZ, RZ, 0, 0 ;  /* 0x00000000ff0f7431 */ /* 0x000fe200000001ff */
[----:B------:R-:W-:-:S04]  /*30c0*/  MOV R14, R19 ;  /* 0x00000013000e7202 */ /* 0x000fc80000000f00 */
[----:B0-----:R-:W-:Y:S05]  /*30d0*/  RET.REL.NODEC R14 `(_Z15SoftmaxWarpImplI24ElementwiseScaleMaskLoadIffbE11DirectStoreIffEfLi2ELi10ELi32ELi1ELb0EL9Algorithm0EEvT_T0_ll) ;  /* 0xffffffcc0ec87950 */ /* 0x001fea0003c3ffff */
.L_x_36211:
        /* <DEDUP_REMOVED lines=10> */
.L_x_37974:


//--------------------- .text._Z15SoftmaxWarpImplI24ElementwiseScaleMaskLoadIffbE11DirectStoreIffEfLi2ELi8ELi32ELi1ELb1EL9Algorithm0EEvT_T0_ll --------------------------
	.section	.text._Z15SoftmaxWarpImplI24ElementwiseScaleMaskLoadIffbE11DirectStoreIffEfLi2ELi8ELi32ELi1ELb1EL9Algorithm0EEvT_T0_ll,"ax",@progbits
	.align	128
        .global         _Z15SoftmaxWarpImplI24ElementwiseScaleMaskLoadIffbE11DirectStoreIffEfLi2ELi8ELi32ELi1ELb1EL9Algorithm0EEvT_T0_ll
        .type           _Z15SoftmaxWarpImplI24ElementwiseScaleMaskLoadIffbE11DirectStoreIffEfLi2ELi8ELi32ELi1ELb1EL9Algorithm0EEvT_T0_ll,@function
        .size           _Z15SoftmaxWarpImplI24ElementwiseScaleMaskLoadIffbE11DirectStoreIffEfLi2ELi8ELi32ELi1ELb1EL9Algorithm0EEvT_T0_ll,(.L_x_37975 - _Z15SoftmaxWarpImplI24ElementwiseScaleMaskLoadIffbE11DirectStoreIffEfLi2ELi8ELi32ELi1ELb1EL9Algorithm0EEvT_T0_ll)
        .other          _Z15SoftmaxWarpImplI24ElementwiseScaleMaskLoadIffbE11DirectStoreIffEfLi2ELi8ELi32ELi1ELb1EL9Algorithm0EEvT_T0_ll,@"STO_CUDA_ENTRY STV_DEFAULT"
_Z15SoftmaxWarpImplI24ElementwiseScaleMaskLoadIffbE11DirectStoreIffEfLi2ELi8ELi32ELi1ELb1EL9Algorithm0EEvT_T0_ll:
.text._Z15SoftmaxWarpImplI24ElementwiseScaleMaskLoadIffbE11DirectStoreIffEfLi2ELi8ELi32ELi1ELb1EL9Algorithm0EEvT_T0_ll:
        /* <DEDUP_REMOVED lines=26> */
.L_x_36212:
        /* <DEDUP_REMOVED lines=18> */
.L_x_36247:
[----:B01-34-:R-:W0:Y:S01]  /*02c0*/  LDC.64 R2, c[0x0][0x3b8] ;  /* 0x0000ee00ff027b82 */ /* 0x01be220000000a00 */
[----:B------:R-:W-:Y:S01]  /*02d0*/  BSSY.RECONVERGENT B1, `(.L_x_36214) ;  /* 0x0000034000017945 */ /* 0x000fe20003800200 */
[----:B------:R-:W-:Y:S01]  /*02e0*/  IMAD.MOV.U32 R25, RZ, RZ, -0x800000 ;  /* 0xff800000ff197424 */ /* 0x000fe200078e00ff */
[----:B------:R-:W-:Y:S01]  /*02f0*/  MOV R26, 0xff800000 ;  /* 0xff800000001a7802 */ /* 0x000fe20000000f00 */
[----:B------:R-:W-:Y:S01]  /*0300*/  IMAD.MOV.U32 R4, RZ, RZ, -0x800000 ;  /* 0xff800000ff047424 */ /* 0x000fe200078e00ff */
[----:B------:R-:W-:Y:S01]  /*0310*/  MOV R27, 0xff800000 ;  /* 0xff800000001b7802 */ /* 0x000fe20000000f00 */
[----:B------:R-:W-:Y:S01]  /*0320*/  IMAD.MOV.U32 R5, RZ, RZ, -0x800000 ;  /* 0xff800000ff057424 */ /* 0x000fe200078e00ff */
[----:B------:R-:W-:Y:S01]  /*0330*/  MOV R6, 0xff800000 ;  /* 0xff80000000067802 */ /* 0x000fe20000000f00 */
[----:B--2---:R-:W-:Y:S01]  /*0340*/  IMAD.MOV.U32 R13, RZ, RZ, -0x800000 ;  /* 0xff800000ff0d7424 */ /* 0x004fe200078e00ff */
[----:B------:R-:W-:Y:S02]  /*0350*/  MOV R23, 0xff800000 ;  /* 0xff80000000177802 */ /* 0x000fe40000000f00 */
[----:B------:R-:W-:-:S02]  /*0360*/  MOV R24, 0xff800000 ;  /* 0xff80000000187802 */ /* 0x000fc40000000f00 */
[-C--:B0-----:R-:W-:Y:S02]  /*0370*/  ISETP.GE.U32.AND P0, PT, R22, R2.reuse, PT ;  /* 0x000000021600720c */ /* 0x081fe40003f06070 */
[-C--:B------:R-:W-:Y:S02]  /*0380*/  ISETP.GE.U32.AND P2, PT, R18, R2.reuse, PT ;  /* 0x000000021200720c */ /* 0x080fe40003f46070 */
[-C--:B------:R-:W-:Y:S02]  /*0390*/  ISETP.GE.AND.EX P0, PT, RZ, R3.reuse, PT, P0 ;  /* 0x00000003ff00720c */ /* 0x080fe40003f06300 */
[-C--:B------:R-:W-:Y:S02]  /*03a0*/  ISETP.GE.U32.AND P3, PT, R10, R2.reuse, PT ;  /* 0x000000020a00720c */ /* 0x080fe40003f66070 */
[----:B------:R-:W-:Y:S02]  /*03b0*/  ISETP.GE.U32.AND P1, PT, R9, R2, PT ;  /* 0x000000020900720c */ /* 0x000fe40003f26070 */
[----:B------:R-:W-:-:S02]  /*03c0*/  ISETP.GE.AND.EX P2, PT, RZ, R3, PT, P2 ;  /* 0x00000003ff00720c */ /* 0x000fc40003f46320 */
[-C--:B------:R-:W-:Y:S02]  /*03d0*/  ISETP.GE.AND.EX P3, PT, RZ, R3.reuse, PT, P3 ;  /* 0x00000003ff00720c */ /* 0x080fe40003f66330 */
[----:B------:R-:W-:-:S03]  /*03e0*/  ISETP.GE.AND.EX P1, PT, RZ, R3, PT, P1 ;  /* 0x00000003ff00720c */ /* 0x000fc60003f26310 */
        /* <DEDUP_REMOVED lines=34> */
.L_x_36215:
[----:B------:R-:W-:Y:S05]  /*0610*/  BSYNC.RECONVERGENT B1 ;  /* 0x0000000000017941 */ /* 0x000fea0003800200 */
.L_x_36214:
        /* <DEDUP_REMOVED lines=35> */
.L_x_36217:
[----:B------:R-:W-:Y:S05]  /*0850*/  BSYNC.RECONVERGENT B1 ;  /* 0x0000000000017941 */ /* 0x000fea0003800200 */
.L_x_36216:
[----:B------:R-:W-:Y:S04]  /*0860*/  BSSY.RECONVERGENT B1, `(.L_x_36218) ;  /* 0x0000022000017945 */ /* 0x000fe80003800200 */
[----:B------:R-:W-:Y:S05]  /*0870*/  @P3 BRA `(.L_x_36219) ;  /* 0x0000000000803947 */ /* 0x000fea0003800000 */
        /* <DEDUP_REMOVED lines=32> */
.L_x_36219:
[----:B------:R-:W-:Y:S05]  /*0a80*/  BSYNC.RECONVERGENT B1 ;  /* 0x0000000000017941 */ /* 0x000fea0003800200 */
.L_x_36218:
        /* <DEDUP_REMOVED lines=35> */
.L_x_36221:
[----:B------:R-:W-:Y:S05]  /*0cc0*/  BSYNC.RECONVERGENT B1 ;  /* 0x0000000000017941 */ /* 0x000fea0003800200 */
.L_x_36220:
        /* <DEDUP_REMOVED lines=43> */
[----:B------:R-:W-:Y:S01]  /*0f80*/  MUFU.EX2 R24, R24 ;  /* 0x0000001800187308 */ /* 0x000fe20000000800 */
[----:B------:R-:W-:Y:S01]  /*0f90*/  FFMA R12, R27, 1.925963033500011079e-08, R12 ;  /* 0x32a570601b0c7823 */ /* 0x000fe2000000000c */
[----:B------:R-:W-:Y:S01]  /*0fa0*/  FADD R28, R4, -12583039 ;  /* 0xcb40007f041c7421 */ /* 0x000fe20000000000 */
[----:B------:R-:W-:Y:S01]  /*0fb0*/  FFMA R26, R11, 1.4426950216293334961, -R26 ;  /* 0x3fb8aa3b0b1a7823 */ /* 0x000fe2000000081a */
[----:B------:R-:W-:Y:S02]  /*0fc0*/  SHF.L.U32 R29, R6, 0x17, RZ ;  /* 0x00000017061d7819 */ /* 0x000fe400000006ff */
[----:B------:R-:W-:Y:S01]  /*0fd0*/  FFMA R28, R15, 1.4426950216293334961, -R28 ;  /* 0x3fb8aa3b0f1c7823 */ /* 0x000fe2000000081c */
[----:B------:R-:W-:Y:S01]  /*0fe0*/  FFMA R26, R11, 1.925963033500011079e-08, R26 ;  /* 0x32a570600b1a7823 */ /* 0x000fe2000000001a */
[----:B------:R-:W-:Y:S02]  /*0ff0*/  MUFU.EX2 R12, R12 ;  /* 0x0000000c000c7308 */ /* 0x000fe40000000800 */
        /* <DEDUP_REMOVED lines=8> */
[----:B------:R-:W-:Y:S01]  /*1080*/  FFMA.SAT R28, R5, R8, 0.5 ;  /* 0x3f000000051c7423 */ /* 0x000fe20000002008 */
[----:B------:R-:W2:Y:S03]  /*1090*/  MUFU.EX2 R13, R26 ;  /* 0x0000001a000d7308 */ /* 0x000ea60000000800 */
[-C--:B------:R-:W-:Y:S01]  /*10a0*/  FFMA.RM R8, R28, R7.reuse, 12582913 ;  /* 0x4b4000011c087423 */ /* 0x080fe20000004007 */
[----:B------:R-:W-:Y:S01]  /*10b0*/  FFMA.RM R7, R30, R7, 12582913 ;  /* 0x4b4000011e077423 */ /* 0x000fe20000004007 */
[----:B0-----:R-:W-:Y:S02]  /*10c0*/  FMUL R2, R2, R15 ;  /* 0x0000000f02027220 */ /* 0x001fe40000400000 */
[C---:B------:R-:W-:Y:S01]  /*10d0*/  FADD R28, R8.reuse, -12583039 ;  /* 0xcb40007f081c7421 */ /* 0x040fe20000000000 */
[----:B------:R-:W-:Y:S01]  /*10e0*/  FADD R14, R7, -12583039 ;  /* 0xcb40007f070e7421 */ /* 0x000fe20000000000 */
[----:B------:R-:W-:-:S02]  /*10f0*/  SHF.L.U32 R8, R8, 0x17, RZ ;  /* 0x0000001708087819 */ /* 0x000fc400000006ff */
[----:B------:R-:W-:Y:S01]  /*1100*/  FFMA R28, R5, 1.4426950216293334961, -R28 ;  /* 0x3fb8aa3b051c7823 */ /* 0x000fe2000000081c */
[----:B------:R-:W-:-:S03]  /*1110*/  FFMA R14, R23, 1.4426950216293334961, -R14 ;  /* 0x3fb8aa3b170e7823 */ /* 0x000fc6000000080e */
[----:B------:R-:W-:Y:S01]  /*1120*/  FFMA R28, R5, 1.925963033500011079e-08, R28 ;  /* 0x32a57060051c7823 */ /* 0x000fe2000000001c */
[----:B------:R-:W-:Y:S01]  /*1130*/  FFMA R30, R23, 1.925963033500011079e-08, R14 ;  /* 0x32a57060171e7823 */ /* 0x000fe2000000000e */
[----:B------:R-:W-:Y:S01]  /*1140*/  SHF.L.U32 R23, R0, 0x17, RZ ;  /* 0x0000001700177819 */ /* 0x000fe200000006ff */
[----:B------:R-:W0:Y:S04]  /*1150*/  MUFU.EX2 R5, R25 ;  /* 0x0000001900057308 */ /* 0x000e280000000800 */
[----:B------:R-:W-:Y:S01]  /*1160*/  FMUL R0, R23, R24 ;  /* 0x0000001817007220 */ /* 0x000fe20000400000 */
[----:B------:R-:W-:Y:S01]  /*1170*/  SHF.L.U32 R24, R3, 0x17, RZ ;  /* 0x0000001703187819 */ /* 0x000fe200000006ff */
[----:B------:R-:W-:Y:S01]  /*1180*/  FMUL R3, R29, R12 ;  /* 0x0000000c1d037220 */ /* 0x000fe20000400000 */
[----:B------:R-:W-:Y:S01]  /*1190*/  IMAD.SHL.U32 R12, R4, 0x800000, RZ ;  /* 0x00800000040c7824 */ /* 0x000fe200078e00ff */
[----:B------:R-:W3:Y:S01]  /*11a0*/  MUFU.EX2 R14, R27 ;  /* 0x0000001b000e7308 */ /* 0x000ee20000000800 */
[----:B------:R-:W-:Y:S01]  /*11b0*/  FADD R15, RZ, R0 ;  /* 0x00000000ff0f7221 */ /* 0x000fe20000000000 */
[----:B--2---:R-:W-:-:S03]  /*11c0*/  FMUL R4, R24, R13 ;  /* 0x0000000d18047220 */ /* 0x004fc60000400000 */
[----:B------:R-:W-:-:S03]  /*11d0*/  FADD R6, R15, R2 ;  /* 0x000000020f067221 */ /* 0x000fc60000000000 */
[----:B------:R-:W2:Y:S01]  /*11e0*/  MUFU.EX2 R23, R28 ;  /* 0x0000001c00177308 */ /* 0x000ea20000000800 */
[----:B------:R-:W-:Y:S01]  /*11f0*/  FADD R13, R6, R3 ;  /* 0x00000003060d7221 */ /* 0x000fe20000000000 */
[----:B0-----:R-:W-:-:S03]  /*1200*/  FMUL R5, R12, R5 ;  /* 0x000000050c057220 */ /* 0x001fc60000400000 */
[----:B------:R-:W-:Y:S01]  /*1210*/  FADD R12, R13, R4 ;  /* 0x000000040d0c7221 */ /* 0x000fe20000000000 */
[----:B------:R-:W-:Y:S02]  /*1220*/  IMAD.SHL.U32 R13, R7, 0x800000, RZ ;  /* 0x00800000070d7824 */ /* 0x000fe400078e00ff */
[----:B------:R-:W0:Y:S01]  /*1230*/  MUFU.EX2 R30, R30 ;  /* 0x0000001e001e7308 */ /* 0x000e220000000800 */
[----:B---3--:R-:W-:Y:S01]  /*1240*/  FMUL R6, R11, R14 ;  /* 0x0000000e0b067220 */ /* 0x008fe20000400000 */
[----:B------:R-:W-:-:S04]  /*1250*/  FADD R11, R12, R5 ;  /* 0x000000050c0b7221 */ /* 0x000fc80000000000 */
        /* <DEDUP_REMOVED lines=14> */
.L_x_36259:
        /* <DEDUP_REMOVED lines=11> */
[----:B01----:R-:W-:Y:S05]  /*13f0*/  CALL.REL.NOINC `($__internal_598_$__cuda_sm3x_div_rn_noftz_f32_slowpath) ;  /* 0x00000014003c7944 */ /* 0x003fea0003c00000 */
[----:B------:R-:W-:-:S07]  /*1400*/  MOV R12, R0 ;  /* 0x00000000000c7202 */ /* 0x000fce0000000f00 */
.L_x_36224:
[----:B------:R-:W-:Y:S05]  /*1410*/  BSYNC.RECONVERGENT B1 ;  /* 0x0000000000017941 */ /* 0x000fea0003800200 */
.L_x_36223:
        /* <DEDUP_REMOVED lines=11> */
[----:B01----:R-:W-:Y:S05]  /*14d0*/  CALL.REL.NOINC `($__internal_598_$__cuda_sm3x_div_rn_noftz_f32_slowpath) ;  /* 0x0000001400047944 */ /* 0x003fea0003c00000 */
[----:B------:R-:W-:-:S07]  /*14e0*/  IMAD.MOV.U32 R13, RZ, RZ, R0 ;  /* 0x000000ffff0d7224 */ /* 0x000fce00078e0000 */
.L_x_36226:
[----:B------:R-:W-:Y:S05]  /*14f0*/  BSYNC.RECONVERGENT B1 ;  /* 0x0000000000017941 */ /* 0x000fea0003800200 */
.L_x_36225:
        /* <DEDUP_REMOVED lines=12> */
[----:B------:R-:W-:-:S07]  /*15c0*/  MOV R2, R0 ;  /* 0x0000000000027202 */ /* 0x000fce0000000f00 */
.L_x_36228:
[----:B------:R-:W-:Y:S05]  /*15d0*/  BSYNC.RECONVERGENT B1 ;  /* 0x0000000000017941 */ /* 0x000fea0003800200 */
.L_x_36227:
        /* <DEDUP_REMOVED lines=11> */
[----:B01----:R-:W-:Y:S05]  /*1690*/  CALL.REL.NOINC `($__internal_598_$__cuda_sm3x_div_rn_noftz_f32_slowpath) ;  /* 0x0000001000947944 */ /* 0x003fea0003c00000 */
[----:B------:R-:W-:-:S07]  /*16a0*/  MOV R3, R0 ;  /* 0x0000000000037202 */ /* 0x000fce0000000f00 */
.L_x_36230:
[----:B------:R-:W-:Y:S05]  /*16b0*/  BSYNC.RECONVERGENT B1 ;  /* 0x0000000000017941 */ /* 0x000fea0003800200 */
.L_x_36229:
        /* <DEDUP_REMOVED lines=13> */
.L_x_36232:
[----:B------:R-:W-:Y:S05]  /*1790*/  BSYNC.RECONVERGENT B1 ;  /* 0x0000000000017941 */ /* 0x000fea0003800200 */
.L_x_36231:
        /* <DEDUP_REMOVED lines=13> */
.L_x_36234:
[----:B------:R-:W-:Y:S05]  /*1870*/  BSYNC.RECONVERGENT B1 ;  /* 0x0000000000017941 */ /* 0x000fea0003800200 */
.L_x_36233:
        /* <DEDUP_REMOVED lines=13> */
.L_x_36236:
[----:B------:R-:W-:Y:S05]  /*1950*/  BSYNC.RECONVERGENT B1 ;  /* 0x0000000000017941 */ /* 0x000fea0003800200 */
.L_x_36235:
        /* <DEDUP_REMOVED lines=13> */
.L_x_36238:
[----:B------:R-:W-:Y:S05]  /*1a30*/  BSYNC.RECONVERGENT B1 ;  /* 0x0000000000017941 */ /* 0x000fea0003800200 */
.L_x_36237:
        /* <DEDUP_REMOVED lines=24> */
.L_x_36240:
[----:B------:R-:W-:Y:S05]  /*1bc0*/  BSYNC.RECONVERGENT B1 ;  /* 0x0000000000017941 */ /* 0x000fea0003800200 */
.L_x_36239:
        /* <DEDUP_REMOVED lines=18> */
.L_x_36242:
[----:B------:R-:W-:Y:S05]  /*1cf0*/  BSYNC.RECONVERGENT B1 ;  /* 0x0000000000017941 */ /* 0x000fea0003800200 */
.L_x_36241:
[----:B------:R-:W-:Y:S04]  /*1d00*/  BSSY.RECONVERGENT B1, `(.L_x_36243) ;  /* 0x0000011000017945 */ /* 0x000fe80003800200 */
[----:B------:R-:W-:Y:S05]  /*1d10*/  @P2 BRA `(.L_x_36244) ;  /* 0x00000000003c2947 */ /* 0x000fea0003800000 */
[----:B------:R-:W-:Y:S02]  /*1d20*/  HFMA2 R11, -RZ, RZ, 0, 0 ;  /* 0x00000000ff0b7431 */ /* 0x000fe400000001ff */
        /* <DEDUP_REMOVED lines=14> */
.L_x_36244:
[----:B------:R-:W-:Y:S05]  /*1e10*/  BSYNC.RECONVERGENT B1 ;  /* 0x0000000000017941 */ /* 0x000fea0003800200 */
.L_x_36243:
        /* <DEDUP_REMOVED lines=18> */
.L_x_36246:
[----:B------:R-:W-:Y:S05]  /*1f40*/  BSYNC.RECONVERGENT B1 ;  /* 0x0000000000017941 */ /* 0x000fea0003800200 */
.L_x_36245:
[----:B------:R-:W-:-:S04]  /*1f50*/  IADD3 R20, P0, PT, R21, R20, RZ ;  /* 0x0000001415147210 */ /* 0x000fc80007f1e0ff */
[----:B------:R-:W-:Y:S02]  /*1f60*/  LEA.HI.X.SX32 R19, R21, R19, 0x1, P0 ;  /* 0x0000001315137211 */ /* 0x000fe400000f0eff */
[----:B------:R-:W-:-:S04]  /*1f70*/  ISETP.GE.U32.AND P0, PT, R20, UR46, PT ;  /* 0x0000002e14007c0c */ /* 0x000fc8000bf06070 */
[----:B------:R-:W-:-:S13]  /*1f80*/  ISETP.GE.AND.EX P0, PT, R19, UR47, PT, P0 ;  /* 0x0000002f13007c0c */ /* 0x000fda000bf06300 */
[----:B------:R-:W-:Y:S05]  /*1f90*/  @!P0 BRA `(.L_x_36247) ;  /* 0xffffffe000c88947 */ /* 0x000fea000383ffff */
[----:B------:R-:W-:Y:S05]  /*1fa0*/  BSYNC B0 ;  /* 0x0000000000007941 */ /* 0x000fea0003800000 */
.L_x_36213:
[----:B------:R-:W-:Y:S05]  /*1fb0*/  EXIT ;  /* 0x000000000000794d */ /* 0x000fea0003800000 */
.L_x_36222:
[----:B------:R-:W-:Y:S01]  /*1fc0*/  HFMA2 R12, -RZ, RZ, 0, 9.5367431640625e-07 ;  /* 0x00000010ff0c7431 */ /* 0x000fe200000001ff */
[----:B------:R-:W-:Y:S01]  /*1fd0*/  BSSY B1, `(.L_x_36248) ;  /* 0x0000006000017945 */ /* 0x000fe20003800000 */
[----:B------:R-:W-:Y:S01]  /*1fe0*/  MOV R11, 0x1f ;  /* 0x0000001f000b7802 */ /* 0x000fe20000000f00 */
[----:B------:R-:W-:-:S07]  /*1ff0*/  IMAD.MOV.U32 R15, RZ, RZ, -0x1 ;  /* 0xffffffffff0f7424 */ /* 0x000fce00078e00ff */
[----:B-1----:R-:W-:Y:S05]  /*2000*/  WARPSYNC.COLLECTIVE R15, `(.L_x_36249) ;  /* 0x000000000f087348 */ /* 0x002fea0003c00000 */
[----:B------:R0:W2:Y:S02]  /*2010*/  SHFL.BFLY P6, R14, R13, R12, R11 ;  /* 0x0c00000c0d0e7389 */ /* 0x0000a400000c000b */
[----:B012---:R-:W-:Y:S05]  /*2020*/  ENDCOLLECTIVE ;  /* 0x000000000000791b */ /* 0x007fea0003800000 */
.L_x_36249:
[----:B------:R-:W-:Y:S05]  /*2030*/  BSYNC B1 ;  /* 0x0000000000017941 */ /* 0x000fea0003800000 */
.L_x_36248:
[----:B------:R-:W-:Y:S01]  /*2040*/  HFMA2 R12, -RZ, RZ, 0, 4.76837158203125e-07 ;  /* 0x00000008ff0c7431 */ /* 0x000fe200000001ff */
[----:B------:R-:W-:Y:S01]  /*2050*/  FMNMX R13, R14, R13, !PT ;  /* 0x0000000d0e0d7209 */ /* 0x000fe20007800000 */
[----:B------:R-:W-:Y:S01]  /*2060*/  IMAD.MOV.U32 R15, RZ, RZ, -0x1 ;  /* 0xffffffffff0f7424 */ /* 0x000fe200078e00ff */
[----:B------:R-:W-:-:S07]  /*2070*/  MOV R11, 0x1f ;  /* 0x0000001f000b7802 */ /* 0x000fce0000000f00 */
[----:B------:R-:W-:Y:S05]  /*2080*/  WARPSYNC.COLLECTIVE R15, `(.L_x_36250) ;  /* 0x000000000f087348 */ /* 0x000fea0003c00000 */
[----:B------:R0:W1:Y:S02]  /*2090*/  SHFL.BFLY P6, R14, R13, R12, R11 ;  /* 0x0c00000c0d0e7389 */ /* 0x00006400000c000b */
[----:B01----:R-:W-:Y:S05]  /*20a0*/  ENDCOLLECTIVE ;  /* 0x000000000000791b */ /* 0x003fea0003800000 */
.L_x_36250:
[----:B------:R-:W-:Y:S01]  /*20b0*/  HFMA2 R12, -RZ, RZ, 0, 2.384185791015625e-07 ;  /* 0x00000004ff0c7431 */ /* 0x000fe200000001ff */
[----:B------:R-:W-:-:S04]  /*20c0*/  FMNMX R0, R13, R14, !PT ;  /* 0x0000000e0d007209 */ /* 0x000fc80007800000 */
[----:B------:R-:W-:-:S07]  /*20d0*/  MOV R13, R0 ;  /* 0x00000000000d7202 */ /* 0x000fce0000000f00 */
[----:B------:R-:W-:Y:S05]  /*20e0*/  WARPSYNC.COLLECTIVE R15, `(.L_x_36251) ;  /* 0x000000000f087348 */ /* 0x000fea0003c00000 */
[----:B------:R0:W1:Y:S02]  /*20f0*/  SHFL.BFLY P6, R14, R13, R12, R11 ;  /* 0x0c00000c0d0e7389 */ /* 0x00006400000c000b */
[----:B01----:R-:W-:Y:S05]  /*2100*/  ENDCOLLECTIVE ;  /* 0x000000000000791b */ /* 0x003fea0003800000 */
.L_x_36251:
[----:B------:R-:W-:Y:S02]  /*2110*/  MOV R12, 0x2 ;  /* 0x00000002000c7802 */ /* 0x000fe40000000f00 */
[----:B------:R-:W-:-:S05]  /*2120*/  FMNMX R2, R0, R14, !PT ;  /* 0x0000000e00027209 */ /* 0x000fca0007800000 */
[----:B------:R-:W-:-:S07]  /*2130*/  IMAD.MOV.U32 R13, RZ, RZ, R2 ;  /* 0x000000ffff0d7224 */ /* 0x000fce00078e0002 */
[----:B------:R-:W-:Y:S05]  /*2140*/  WARPSYNC.COLLECTIVE R15, `(.L_x_36252) ;  /* 0x000000000f087348 */ /* 0x000fea0003c00000 */
[----:B------:R0:W1:Y:S02]  /*2150*/  SHFL.BFLY P6, R14, R13, R12, R11 ;  /* 0x0c00000c0d0e7389 */ /* 0x00006400000c000b */
[----:B01----:R-:W-:Y:S05]  /*2160*/  ENDCOLLECTIVE ;  /* 0x000000000000791b */ /* 0x003fea0003800000 */
.L_x_36252:
[----:B------:R-:W-:Y:S01]  /*2170*/  IMAD.MOV.U32 R12, RZ, RZ, 0x1 ;  /* 0x00000001ff0c7424 */ /* 0x000fe200078e00ff */
[----:B------:R-:W-:-:S04]  /*2180*/  FMNMX R3, R2, R14, !PT ;  /* 0x0000000e02037209 */ /* 0x000fc80007800000 */
[----:B------:R-:W-:-:S07]  /*2190*/  MOV R13, R3 ;  /* 0x00000003000d7202 */ /* 0x000fce0000000f00 */
[----:B------:R-:W-:Y:S05]  /*21a0*/  WARPSYNC.COLLECTIVE R15, `(.L_x_36253) ;  /* 0x000000000f087348 */ /* 0x000fea0003c00000 */
[----:B------:R0:W1:Y:S02]  /*21b0*/  SHFL.BFLY P6, R14, R13, R12, R11 ;  /* 0x0c00000c0d0e7389 */ /* 0x00006400000c000b */
[----:B01----:R-:W-:Y:S05]  /*21c0*/  ENDCOLLECTIVE ;  /* 0x000000000000791b */ /* 0x003fea0003800000 */
.L_x_36253:
        /* <DEDUP_REMOVED lines=89> */
.L_x_36254:
[----:B------:R-:W-:Y:S02]  /*2760*/  IMAD.MOV.U32 R12, RZ, RZ, 0x8 ;  /* 0x00000008ff0c7424 */ /* 0x000fe400078e00ff */
[----:B------:R-:W-:-:S05]  /*2770*/  FADD R23, R13, R14 ;  /* 0x0000000e0d177221 */ /* 0x000fca0000000000 */
[----:B------:R-:W-:-:S07]  /*2780*/  MOV R13, R23 ;  /* 0x00000017000d7202 */ /* 0x000fce0000000f00 */
[----:B------:R-:W-:Y:S05]  /*2790*/  WARPSYNC.COLLECTIVE R15, `(.L_x_36255) ;  /* 0x000000000f087348 */ /* 0x000fea0003c00000 */
[----:B------:R0:W1:Y:S02]  /*27a0*/  SHFL.BFLY P6, R14, R13, R12, R11 ;  /* 0x0c00000c0d0e7389 */ /* 0x00006400000c000b */
[----:B01----:R-:W-:Y:S05]  /*27b0*/  ENDCOLLECTIVE ;  /* 0x000000000000791b */ /* 0x003fea0003800000 */
.L_x_36255:
[----:B------:R-:W-:Y:S02]  /*27c0*/  HFMA2 R12, -RZ, RZ, 0, 2.384185791015625e-07 ;  /* 0x00000004ff0c7431 */ /* 0x000fe400000001ff */
[----:B------:R-:W-:-:S05]  /*27d0*/  FADD R24, R23, R14 ;  /* 0x0000000e17187221 */ /* 0x000fca0000000000 */
[----:B------:R-:W-:-:S07]  /*27e0*/  MOV R13, R24 ;  /* 0x00000018000d7202 */ /* 0x000fce0000000f00 */
[----:B------:R-:W-:Y:S05]  /*27f0*/  WARPSYNC.COLLECTIVE R15, `(.L_x_36256) ;  /* 0x000000000f087348 */ /* 0x000fea0003c00000 */
[----:B------:R0:W1:Y:S02]  /*2800*/  SHFL.BFLY P6, R14, R13, R12, R11 ;  /* 0x0c00000c0d0e7389 */ /* 0x00006400000c000b */
[----:B01----:R-:W-:Y:S05]  /*2810*/  ENDCOLLECTIVE ;  /* 0x000000000000791b */ /* 0x003fea0003800000 */
.L_x_36256:
[----:B------:R-:W-:Y:S01]  /*2820*/  MOV R12, 0x2 ;  /* 0x00000002000c7802 */ /* 0x000fe20000000f00 */
[----:B------:R-:W-:-:S04]  /*2830*/  FADD R25, R24, R14 ;  /* 0x0000000e18197221 */ /* 0x000fc80000000000 */
[----:B------:R-:W-:-:S07]  /*2840*/  IMAD.MOV.U32 R13, RZ, RZ, R25 ;  /* 0x000000ffff0d7224 */ /* 0x000fce00078e0019 */
[----:B------:R-:W-:Y:S05]  /*2850*/  WARPSYNC.COLLECTIVE R15, `(.L_x_36257) ;  /* 0x000000000f087348 */ /* 0x000fea0003c00000 */
[----:B------:R0:W1:Y:S02]  /*2860*/  SHFL.BFLY P6, R14, R13, R12, R11 ;  /* 0x0c00000c0d0e7389 */ /* 0x00006400000c000b */
[----:B01----:R-:W-:Y:S05]  /*2870*/  ENDCOLLECTIVE ;  /* 0x000000000000791b */ /* 0x003fea0003800000 */
.L_x_36257:
[----:B------:R-:W-:Y:S02]  /*2880*/  IMAD.MOV.U32 R12, RZ, RZ, 0x1 ;  /* 0x00000001ff0c7424 */ /* 0x000fe400078e00ff */
[----:B------:R-:W-:-:S05]  /*2890*/  FADD R26, R25, R14 ;  /* 0x0000000e191a7221 */ /* 0x000fca0000000000 */
[----:B------:R-:W-:-:S07]  /*28a0*/  MOV R13, R26 ;  /* 0x0000001a000d7202 */ /* 0x000fce0000000f00 */
[----:B------:R-:W-:Y:S05]  /*28b0*/  WARPSYNC.COLLECTIVE R15, `(.L_x_36258) ;  /* 0x000000000f087348 */ /* 0x000fea0003c00000 */
[----:B------:R0:W1:Y:S02]  /*28c0*/  SHFL.BFLY P6, R14, R13, R12, R11 ;  /* 0x0c00000c0d0e7389 */ /* 0x00006400000c000b */
[----:B01----:R-:W-:Y:S05]  /*28d0*/  ENDCOLLECTIVE ;  /* 0x000000000000791b */ /* 0x003fea0003800000 */
.L_x_36258:
[----:B------:R-:W-:Y:S05]  /*28e0*/  BRA `(.L_x_36259) ;  /* 0xffffffe800947947 */ /* 0x000fea000383ffff */
        .weak           $__internal_598_$__cuda_sm3x_div_rn_noftz_f32_slowpath
        .type           $__internal_598_$__cuda_sm3x_div_rn_noftz_f32_slowpath,@function
        .size           $__internal_598_$__cuda_sm3x_div_rn_noftz_f32_slowpath,(.L_x_37975 - $__internal_598_$__cuda_sm3x_div_rn_noftz_f32_slowpath)
$__internal_598_$__cuda_sm3x_div_rn_noftz_f32_slowpath:
        /* <DEDUP_REMOVED lines=35> */
.L_x_36261:
        /* <DEDUP_REMOVED lines=51> */
.L_x_36268:
[----:B------:R-:W-:-:S04]  /*2e50*/  LOP3.LUT R0, R0, 0x80000000, RZ, 0xc0, !PT ;  /* 0x8000000000007812 */ /* 0x000fc800078ec0ff */
[----:B------:R-:W-:Y:S01]  /*2e60*/  LOP3.LUT R0, R0, 0x7f800000, RZ, 0xfc, !PT ;  /* 0x7f80000000007812 */ /* 0x000fe200078efcff */
[----:B------:R-:W-:Y:S06]  /*2e70*/  BRA `(.L_x_36269) ;  /* 0x0000000000047947 */ /* 0x000fec0003800000 */
.L_x_36267:
[----:B------:R-:W-:-:S07]  /*2e80*/  LEA R0, R24, R0, 0x17 ;  /* 0x0000000018007211 */ /* 0x000fce00078eb8ff */
.L_x_36269:
[----:B------:R-:W-:Y:S05]  /*2e90*/  BSYNC.RECONVERGENT B3 ;  /* 0x0000000000037941 */ /* 0x000fea0003800200 */
.L_x_36266:
[----:B------:R-:W-:Y:S05]  /*2ea0*/  BRA `(.L_x_36270) ;  /* 0x0000000000207947 */ /* 0x000fea0003800000 */
.L_x_36265:
[----:B------:R-:W-:-:S04]  /*2eb0*/  LOP3.LUT R0, R25, 0x80000000, R0, 0x48, !PT ;  /* 0x8000000019007812 */ /* 0x000fc800078e4800 */
[----:B------:R-:W-:Y:S01]  /*2ec0*/  LOP3.LUT R0, R0, 0x7f800000, RZ, 0xfc, !PT ;  /* 0x7f80000000007812 */ /* 0x000fe200078efcff */
[----:B------:R-:W-:Y:S06]  /*2ed0*/  BRA `(.L_x_36270) ;  /* 0x0000000000147947 */ /* 0x000fec0003800000 */
.L_x_36264:
[----:B------:R-:W-:Y:S01]  /*2ee0*/  LOP3.LUT R0, R25, 0x80000000, R0, 0x48, !PT ;  /* 0x8000000019007812 */ /* 0x000fe200078e4800 */
[----:B------:R-:W-:Y:S06]  /*2ef0*/  BRA `(.L_x_36270) ;  /* 0x00000000000c7947 */ /* 0x000fec0003800000 */
.L_x_36263:
[----:B------:R-:W0:Y:S01]  /*2f00*/  MUFU.RSQ R0, -QNAN ;  /* 0xffc0000000007908 */ /* 0x000e220000001400 */
[----:B------:R-:W-:Y:S05]  /*2f10*/  BRA `(.L_x_36270) ;  /* 0x0000000000047947 */ /* 0x000fea0003800000 */
.L_x_36262:
[----:B------:R-:W-:-:S07]  /*2f20*/  FADD.FTZ R0, R0, R11 ;  /* 0x0000000b00007221 */ /* 0x000fce0000010000 */
.L_x_36270:
[----:B------:R-:W-:Y:S05]  /*2f30*/  BSYNC.RECONVERGENT B2 ;  /* 0x0000000000027941 */ /* 0x000fea0003800200 */
.L_x_36260:
[----:B------:R-:W-:-:S04]  /*2f40*/  HFMA2 R15, -RZ, RZ, 0, 0 ;  /* 0x00000000ff0f7431 */ /* 0x000fc800000001ff */
[----:B0-----:R-:W-:Y:S05]  /*2f50*/  RET.REL.NODEC R14 `(_Z15SoftmaxWarpImplI24ElementwiseScaleMaskLoadIffbE11DirectStoreIffEfLi2ELi8ELi32ELi1ELb1EL9Algorithm0EEvT_T0_ll) ;  /* 0xffffffd00e287950 */ /* 0x001fea0003c3ffff */
.L_x_36271:
        /* <DEDUP_REMOVED lines=10> */
.L_x_37975:


//--------------------- .text._Z15SoftmaxWarpImplI24ElementwiseScaleMaskLoadIffbE11DirectStoreIffEfLi2ELi8ELi32ELi1ELb0EL9Algorithm0EEvT_T0_ll --------------------------
	.section	.text._Z15SoftmaxWarpImplI24ElementwiseScaleMaskLoadIffbE11DirectStoreIffEfLi2ELi8ELi32ELi1ELb0EL9Algorithm0EEvT_T0_ll,"ax",@progbits
	.align	128
        .global         _Z15SoftmaxWarpImplI24ElementwiseScaleMaskLoadIffbE11DirectStoreIffEfLi2ELi8ELi32ELi1ELb0EL9Algorithm0EEvT_T0_ll
        .type           _Z15SoftmaxWarpImplI24ElementwiseScaleMaskLoadIffbE11DirectStoreIffEfLi2ELi8ELi32ELi1ELb0EL9Algorithm0EEvT_T0_ll,@function
        .size           _Z15SoftmaxWarpImplI24ElementwiseScaleMaskLoadIffbE11DirectStoreIffEfLi2ELi8ELi32ELi1ELb0EL9Algorithm0EEvT_T0_ll,(.L_x_37976 - _Z15SoftmaxWarpImplI24ElementwiseScaleMaskLoadIffbE11DirectStoreIffEfLi2ELi8ELi32ELi1ELb0EL9Algorithm0EEvT_T0_ll)
        .other          _Z15SoftmaxWarpImplI24ElementwiseScaleMaskLoadIffbE11DirectStoreIffEfLi2ELi8ELi32ELi1ELb0EL9Algorithm0EEvT_T0_ll,@"STO_CUDA_ENTRY STV_DEFAULT"
_Z15SoftmaxWarpImplI24ElementwiseScaleMaskLoadIffbE11DirectStoreIffEfLi2ELi8ELi32ELi1ELb0EL9Algorithm0EEvT_T0_ll:
.text._Z15SoftmaxWarpImplI24ElementwiseScaleMaskLoadIffbE11DirectStoreIffEfLi2ELi8ELi32ELi1ELb0EL9Algorithm0EEvT_T0_ll:
        /* <DEDUP_REMOVED lines=24> */
.L_x_36272:
        /* <DEDUP_REMOVED lines=14> */
.L_x_36290:
[----:B-1----:R-:W1:Y:S01]  /*0260*/  LDC.64 R4, c[0x0][0x390] ;  /* 0x0000e400ff047b82 */ /* 0x002e620000000a00 */
[----:B------:R-:W-:Y:S01]  /*0270*/  HFMA2 R11, -RZ, RZ, 0, 0 ;  /* 0x00000000ff0b7431 */ /* 0x000fe200000001ff */
        /* <DEDUP_REMOVED lines=8> */
[-C--:B-1----:R-:W-:Y:S02]  /*0300*/  IMAD R0, R19, R4.reuse, RZ ;  /* 0x0000000413007224 */ /* 0x082fe400078e02ff */
[----:B------:R-:W-:-:S04]  /*0310*/  IMAD.WIDE.U32 R2, R18, R4, R10 ;  /* 0x0000000412027225 */ /* 0x000fc800078e000a */
[----:B------:R-:W-:Y:S01]  /*0320*/  IMAD R5, R18, R5, R0 ;  /* 0x0000000512057224 */ /* 0x000fe200078e0200 */
[C---:B------:R-:W-:Y:S02]  /*0330*/  IADD3 R21, P1, PT, R2.reuse, 0x40, RZ ;  /* 0x0000004002157810 */ /* 0x040fe40007f3e0ff */
[C---:B------:R-:W-:Y:S01]  /*0340*/  IADD3 R14, P2, PT, R2.reuse, 0x80, RZ ;  /* 0x00000080020e7810 */ /* 0x040fe20007f5e0ff */
[----:B------:R-:W-:Y:S01]  /*0350*/  IMAD.IADD R5, R3, 0x1, R5 ;  /* 0x0000000103057824 */ /* 0x000fe200078e0205 */
[----:B------:R-:W-:-:S03]  /*0360*/  IADD3 R11, P3, PT, R2, 0xc0, RZ ;  /* 0x000000c0020b7810 */ /* 0x000fc60007f7e0ff */
[--C-:B------:R-:W-:Y:S01]  /*0370*/  IMAD.X R23, RZ, RZ, R5.reuse, P2 ;  /* 0x000000ffff177224 */ /* 0x100fe200010e0605 */
[----:B------:R-:W-:Y:S02]  /*0380*/  IADD3.X R30, PT, PT, RZ, R5, RZ, P1, !PT ;  /* 0x00000005ff1e7210 */ /* 0x000fe40000ffe4ff */
[----:B------:R-:W-:Y:S02]  /*0390*/  LEA.HI R15, P0, R5, R2, RZ, 0x1 ;  /* 0x00000002050f7211 */ /* 0x000fe400078108ff */
[----:B------:R-:W-:Y:S02]  /*03a0*/  LEA.HI R21, P1, R30, R21, RZ, 0x1 ;  /* 0x000000151e157211 */ /* 0x000fe400078308ff */
[----:B------:R-:W-:Y:S01]  /*03b0*/  LOP3.LUT R12, R15, 0xfffffffe, RZ, 0xc0, !PT ;  /* 0xfffffffe0f0c7812 */ /* 0x000fe200078ec0ff */
[----:B------:R-:W-:Y:S01]  /*03c0*/  IMAD.X R24, RZ, RZ, R5, P0 ;  /* 0x000000ffff187224 */ /* 0x000fe200000e0605 */
[----:B------:R-:W-:Y:S02]  /*03d0*/  LOP3.LUT R8, R21, 0xfffffffe, RZ, 0xc0, !PT ;  /* 0xfffffffe15087812 */ /* 0x000fe400078ec0ff */
[----:B------:R-:W-:-:S02]  /*03e0*/  IADD3.X R30, PT, PT, RZ, R30, RZ, P1, !PT ;  /* 0x0000001eff1e7210 */ /* 0x000fc40000ffe4ff */
[----:B------:R-:W-:Y:S02]  /*03f0*/  IADD3 R8, P1, PT, R8, UR38, RZ ;  /* 0x0000002608087c10 */ /* 0x000fe4000ff3e0ff */
[----:B------:R-:W-:Y:S02]  /*0400*/  IADD3.X R22, PT, PT, RZ, R5, RZ, P3, !PT ;  /* 0x00000005ff167210 */ /* 0x000fe40001ffe4ff */
[----:B------:R-:W-:Y:S02]  /*0410*/  LEA.HI R14, P2, R23, R14, RZ, 0x1 ;  /* 0x0000000e170e7211 */ /* 0x000fe400078508ff */
[----:B------:R-:W-:Y:S02]  /*0420*/  IADD3 R12, P0, PT, R12, UR38, RZ ;  /* 0x000000260c0c7c10 */ /* 0x000fe4000ff1e0ff */
[----:B------:R-:W-:Y:S01]  /*0430*/  IADD3.X R9, PT, PT, R30, UR39, RZ, P1, !PT ;  /* 0x000000271e097c10 */ /* 0x000fe20008ffe4ff */
[----:B------:R-:W-:Y:S01]  /*0440*/  IMAD.X R23, RZ, RZ, R23, P2 ;  /* 0x000000ffff177224 */ /* 0x000fe200010e0617 */
[----:B------:R-:W-:-:S02]  /*0450*/  LEA.HI R11, P3, R22, R11, RZ, 0x1 ;  /* 0x0000000b160b7211 */ /* 0x000fc400078708ff */
[----:B------:R-:W-:Y:S01]  /*0460*/  LOP3.LUT R6, R14, 0xfffffffe, RZ, 0xc0, !PT ;  /* 0xfffffffe0e067812 */ /* 0x000fe200078ec0ff */
[----:B------:R1:W2:Y:S01]  /*0470*/  LDG.E.U16 R4, desc[UR6][R8.64] ;  /* 0x0000000608047981 */ /* 0x0002a2000c1e1500 */
[----:B------:R-:W-:Y:S02]  /*0480*/  IADD3.X R13, PT, PT, R24, UR39, RZ, P0, !PT ;  /* 0x00000027180d7c10 */ /* 0x000fe400087fe4ff */
[----:B------:R-:W-:Y:S02]  /*0490*/  LOP3.LUT R2, R11, 0xfffffffe, RZ, 0xc0, !PT ;  /* 0xfffffffe0b027812 */ /* 0x000fe400078ec0ff */
[----:B------:R-:W-:Y:S01]  /*04a0*/  IADD3 R6, P0, PT, R6, UR38, RZ ;  /* 0x0000002606067c10 */ /* 0x000fe2000ff1e0ff */
[----:B------:R-:W3:Y:S01]  /*04b0*/  LDG.E.U16 R0, desc[UR4][R12.64] ;  /* 0x000000040c007981 */ /* 0x000ee2000c1e1500 */
[----:B------:R-:W-:Y:S02]  /*04c0*/  IADD3.X R22, PT, PT, RZ, R22, RZ, P3, !PT ;  /* 0x00000016ff167210 */ /* 0x000fe40001ffe4ff */
[----:B------:R-:W-:-:S02]  /*04d0*/  IADD3 R2, P2, PT, R2, UR38, RZ ;  /* 0x0000002602027c10 */ /* 0x000fc4000ff5e0ff */
[----:B------:R-:W-:Y:S02]  /*04e0*/  IADD3.X R7, PT, PT, R23, UR39, RZ, P0, !PT ;  /* 0x0000002717077c10 */ /* 0x000fe400087fe4ff */
[----:B------:R-:W-:-:S03]  /*04f0*/  IADD3.X R3, PT, PT, R22, UR39, RZ, P2, !PT ;  /* 0x0000002716037c10 */ /* 0x000fc600097fe4ff */
[----:B------:R4:W5:Y:S04]  /*0500*/  LDG.E.U16 R5, desc[UR8][R6.64] ;  /* 0x0000000806057981 */ /* 0x000968000c1e1500 */
[----:B------:R0:W5:Y:S01]  /*0510*/  LDG.E.U16 R2, desc[UR10][R2.64] ;  /* 0x0000000a02027981 */ /* 0x000162000c1e1500 */
[C---:B-1----:R-:W-:Y:S02]  /*0520*/  SHF.L.U64.HI R8, R15.reuse, 0x2, R24 ;  /* 0x000000020f087819 */ /* 0x042fe40000010218 */
[----:B------:R-:W-:Y:S01]  /*0530*/  SHF.L.U32 R15, R15, 0x2, RZ ;  /* 0x000000020f0f7819 */ /* 0x000fe200000006ff */
[----:B----4-:R-:W-:-:S03]  /*0540*/  IMAD.SHL.U32 R6, R21, 0x4, RZ ;  /* 0x0000000415067824 */ /* 0x010fc600078e00ff */
[----:B------:R-:W-:Y:S02]  /*0550*/  LOP3.LUT R15, R15, 0xfffffff8, RZ, 0xc0, !PT ;  /* 0xfffffff80f0f7812 */ /* 0x000fe400078ec0ff */
[----:B------:R-:W-:Y:S01]  /*0560*/  LOP3.LUT R6, R6, 0xfffffff8, RZ, 0xc0, !PT ;  /* 0xfffffff806067812 */ /* 0x000fe200078ec0ff */
[----:B------:R-:W-:Y:S01]  /*0570*/  IMAD.SHL.U32 R24, R14, 0x4, RZ ;  /* 0x000000040e187824 */ /* 0x000fe200078e00ff */
[----:B------:R-:W-:Y:S02]  /*0580*/  SHF.L.U64.HI R7, R21, 0x2, R30 ;  /* 0x0000000215077819 */ /* 0x000fe4000001021e */
[----:B------:R-:W-:Y:S02]  /*0590*/  IADD3 R6, P5, PT, R6, UR36, RZ ;  /* 0x0000002406067c10 */ /* 0x000fe4000ffbe0ff */
[----:B------:R-:W-:Y:S02]  /*05a0*/  SHF.L.U64.HI R23, R14, 0x2, R23 ;  /* 0x000000020e177819 */ /* 0x000fe40000010217 */
[----:B------:R-:W-:-:S02]  /*05b0*/  IADD3 R14, P2, PT, R15, UR36, RZ ;  /* 0x000000240f0e7c10 */ /* 0x000fc4000ff5e0ff */
[----:B------:R-:W-:Y:S02]  /*05c0*/  IADD3.X R7, PT, PT, R7, UR37, RZ, P5, !PT ;  /* 0x0000002507077c10 */ /* 0x000fe4000affe4ff */
[----:B------:R-:W-:Y:S02]  /*05d0*/  R2UR UR12, R16 ;  /* 0x00000000100c72ca */ /* 0x000fe400000e0000 */
[----:B------:R-:W-:Y:S02]  /*05e0*/  R2UR UR13, R17 ;  /* 0x00000000110d72ca */ /* 0x000fe400000e0000 */
[----:B------:R-:W-:Y:S02]  /*05f0*/  LOP3.LUT R24, R24, 0xfffffff8, RZ, 0xc0, !PT ;  /* 0xfffffff818187812 */ /* 0x000fe400078ec0ff */
[----:B------:R-:W-:Y:S02]  /*0600*/  IADD3.X R15, PT, PT, R8, UR37, RZ, P2, !PT ;  /* 0x00000025080f7c10 */ /* 0x000fe400097fe4ff */
[----:B0-----:R-:W-:Y:S01]  /*0610*/  SHF.L.U64.HI R3, R11, 0x2, R22 ;  /* 0x000000020b037819 */ /* 0x001fe20000010216 */
[----:B------:R-:W0:Y:S01]  /*0620*/  LDC.64 R8, c[0x0][0x398] ;  /* 0x0000e600ff087b82 */ /* 0x000e220000000a00 */
[----:B------:R-:W0:Y:S01]  /*0630*/  LDG.E R22, desc[UR8][R6.64] ;  /* 0x0000000806167981 */ /* 0x000e22000c1e1900 */
[----:B------:R-:W-:-:S02]  /*0640*/  IADD3 R24, P2, PT, R24, UR36, RZ ;  /* 0x0000002418187c10 */ /* 0x000fc4000ff5e0ff */
[----:B--2---:R-:W-:-:S04]  /*0650*/  PRMT R26, R4, 0x7771, RZ ;  /* 0x00007771041a7816 */ /* 0x004fc800000000ff */
[----:B------:R-:W-:Y:S02]  /*0660*/  ISETP.NE.AND P4, PT, R26, RZ, PT ;  /* 0x000000ff1a00720c */ /* 0x000fe40003f85270 */
[----:B---3--:R-:W-:-:S04]  /*0670*/  PRMT R25, R0, 0x7771, RZ ;  /* 0x0000777100197816 */ /* 0x008fc800000000ff */
[----:B------:R-:W-:Y:S02]  /*0680*/  ISETP.NE.AND P3, PT, R25, RZ, PT ;  /* 0x000000ff1900720c */ /* 0x000fe40003f65270 */
[----:B-----5:R-:W-:-:S05]  /*0690*/  PRMT R27, R5, 0x7771, RZ ;  /* 0x00007771051b7816 */ /* 0x020fca00000000ff */
[----:B------:R-:W-:Y:S02]  /*06a0*/  @P4 R2UR UR10, R16 ;  /* 0x00000000100a42ca */ /* 0x000fe400000e0000 */
[----:B------:R-:W-:Y:S02]  /*06b0*/  PRMT R28, R2, 0x7771, RZ ;  /* 0x00007771021c7816 */ /* 0x000fe400000000ff */
[----:B------:R-:W-:Y:S02]  /*06c0*/  ISETP.NE.AND P1, PT, R27, RZ, PT ;  /* 0x000000ff1b00720c */ /* 0x000fe40003f25270 */
[C---:B------:R-:W-:Y:S02]  /*06d0*/  @P4 R2UR UR11, R17.reuse ;  /* 0x00000000110b42ca */ /* 0x040fe400000e0000 */
[----:B------:R-:W-:Y:S02]  /*06e0*/  ISETP.NE.AND P0, PT, R28, RZ, PT ;  /* 0x000000ff1c00720c */ /* 0x000fe40003f05270 */
[----:B------:R-:W-:Y:S01]  /*06f0*/  @P3 R2UR UR6, R16 ;  /* 0x00000000100632ca */ /* 0x000fe200000e0000 */
[----:B------:R-:W2:Y:S01]  /*0700*/  LDG.E R28, desc[UR4][R14.64] ;  /* 0x000000040e1c7981 */ /* 0x000ea2000c1e1900 */
[----:B------:R-:W-:-:S02]  /*0710*/  @P3 R2UR UR7, R17 ;  /* 0x00000000110732ca */ /* 0x000fc400000e0000 */
[----:B------:R-:W-:-:S03]  /*0720*/  SHF.L.U32 R26, R11, 0x2, RZ ;  /* 0x000000020b1a7819 */ /* 0x000fc600000006ff */
[----:B------:R-:W-:Y:S02]  /*0730*/  @P1 R2UR UR8, R16 ;  /* 0x00000000100812ca */ /* 0x000fe400000e0000 */
[----:B------:R-:W-:Y:S01]  /*0740*/  @P1 R2UR UR9, R17 ;  /* 0x00000000110912ca */ /* 0x000fe200000e0000 */
[----:B------:R1:W3:Y:S01]  /*0750*/  @P4 LDG.E R32, desc[UR10][R6.64+0x4] ;  /* 0x0000040a06204981 */ /* 0x0002e2000c1e1900 */
[----:B------:R-:W-:Y:S02]  /*0760*/  IADD3.X R25, PT, PT, R23, UR37, RZ, P2, !PT ;  /* 0x0000002517197c10 */ /* 0x000fe400097fe4ff */
[----:B------:R-:W-:Y:S02]  /*0770*/  LOP3.LUT R26, R26, 0xfffffff8, RZ, 0xc0, !PT ;  /* 0xfffffff81a1a7812 */ /* 0x000fe400078ec0ff */
[----:B------:R-:W-:Y:S01]  /*0780*/  @P0 R2UR UR10, R16 ;  /* 0x00000000100a02ca */ /* 0x000fe200000e0000 */
[----:B------:R-:W4:Y:S01]  /*0790*/  @P3 LDG.E R30, desc[UR6][R14.64+0x4] ;  /* 0x000004060e1e3981 */ /* 0x000f22000c1e1900 */
[----:B------:R-:W-:-:S02]  /*07a0*/  @P0 R2UR UR11, R17 ;  /* 0x00000000110b02ca */ /* 0x000fc400000e0000 */
[----:B------:R-:W-:Y:S01]  /*07b0*/  IADD3 R26, P2, PT, R26, UR36, RZ ;  /* 0x000000241a1a7c10 */ /* 0x000fe2000ff5e0ff */
[----:B------:R-:W5:Y:S03]  /*07c0*/  LDG.E R34, desc[UR12][R24.64] ;  /* 0x0000000c18227981 */ /* 0x000f66000c1e1900 */
[----:B------:R-:W-:Y:S01]  /*07d0*/  IADD3.X R27, PT, PT, R3, UR37, RZ, P2, !PT ;  /* 0x00000025031b7c10 */ /* 0x000fe200097fe4ff */
[----:B------:R-:W5:Y:S04]  /*07e0*/  @P1 LDG.E R36, desc[UR8][R24.64+0x4] ;  /* 0x0000040818241981 */ /* 0x000f68000c1e1900 */
[----:B------:R-:W5:Y:S04]  /*07f0*/  LDG.E R7, desc[UR4][R26.64] ;  /* 0x000000041a077981 */ /* 0x000f68000c1e1900 */
[----:B------:R1:W5:Y:S01]  /*0800*/  @P0 LDG.E R12, desc[UR10][R26.64+0x4] ;  /* 0x0000040a1a0c0981 */ /* 0x000362000c1e1900 */
[----:B------:R-:W1:Y:S01]  /*0810*/  LDCU UR4, c[0x0][0x398] ;  /* 0x00007300ff0477ac */ /* 0x000e620008000800 */
[----:B------:R-:W-:-:S02]  /*0820*/  PRMT R0, R0, 0x7770, RZ ;  /* 0x0000777000007816 */ /* 0x000fc400000000ff */
[----:B------:R-:W-:Y:S02]  /*0830*/  PRMT R2, R2, 0x7770, RZ ;  /* 0x0000777002027816 */ /* 0x000fe400000000ff */
[----:B------:R-:W-:Y:S01]  /*0840*/  PRMT R4, R4, 0x7770, RZ ;  /* 0x0000777004047816 */ /* 0x000fe200000000ff */
[----:B0-----:R-:W-:Y:S01]  /*0850*/  FMUL R21, R22, R9 ;  /* 0x0000000916157220 */ /* 0x001fe20000400000 */
[----:B------:R-:W-:Y:S02]  /*0860*/  ISETP.NE.AND P6, PT, R2, RZ, PT ;  /* 0x000000ff0200720c */ /* 0x000fe40003fc5270 */
[----:B------:R-:W-:Y:S02]  /*0870*/  PRMT R5, R5, 0x7770, RZ ;  /* 0x0000777005057816 */ /* 0x000fe400000000ff */
[----:B------:R-:W-:Y:S01]  /*0880*/  ISETP.NE.AND P2, PT, R4, RZ, PT ;  /* 0x000000ff0400720c */ /* 0x000fe20003f45270 */
[----:B-1----:R-:W-:Y:S01]  /*0890*/  IMAD.U32 R6, RZ, RZ, UR4 ;  /* 0x00000004ff067e24 */ /* 0x002fe2000f8e00ff */
[----:B------:R-:W-:-:S02]  /*08a0*/  MOV R26, UR4 ;  /* 0x00000004001a7c02 */ /* 0x000fc40008000f00 */
[----:B------:R-:W-:Y:S02]  /*08b0*/  ISETP.NE.AND P5, PT, R5, RZ, PT ;  /* 0x000000ff0500720c */ /* 0x000fe40003fa5270 */
[----:B------:R-:W-:Y:S01]  /*08c0*/  FSEL R21, R21, R8, P2 ;  /* 0x0000000815157208 */ /* 0x000fe20001000000 */
[----:B------:R-:W-:Y:S01]  /*08d0*/  IMAD.U32 R22, RZ, RZ, UR4 ;  /* 0x00000004ff167e24 */ /* 0x000fe2000f8e00ff */
[----:B------:R-:W-:Y:S01]  /*08e0*/  MOV R23, UR4 ;  /* 0x0000000400177c02 */ /* 0x000fe20008000f00 */
[----:B------:R-:W-:Y:S01]  /*08f0*/  UMOV UR4, 0xffffffff ;  /* 0xffffffff00047882 */ /* 0x000fe20000000000 */
[-C--:B--2---:R-:W-:Y:S01]  /*0900*/  FMUL R3, R28, R9.reuse ;  /* 0x000000091c037220 */ /* 0x084fe20000400000 */
[----:B---3--:R-:W-:Y:S01]  /*0910*/  @P4 FMUL R6, R32, R9 ;  /* 0x0000000920064220 */ /* 0x008fe20000400000 */
[----:B------:R-:W-:-:S04]  /*0920*/  ISETP.NE.AND P4, PT, R0, RZ, PT ;  /* 0x000000ff0000720c */ /* 0x000fc80003f85270 */
[----:B------:R-:W-:Y:S01]  /*0930*/  FSEL R4, R3, R8, P4 ;  /* 0x0000000803047208 */ /* 0x000fe20002000000 */
[-C--:B----4-:R-:W-:Y:S01]  /*0940*/  @P3 FMUL R26, R30, R9.reuse ;  /* 0x000000091e1a3220 */ /* 0x090fe20000400000 */
[----:B-----5:R-:W-:-:S04]  /*0950*/  FMUL R3, R34, R9 ;  /* 0x0000000922037220 */ /* 0x020fc80000400000 */
[----:B------:R-:W-:Y:S01]  /*0960*/  FMNMX3 R0, R4, -INF , R26, !PT ;  /* 0xff80000004007876 */ /* 0x000fe2000780001a */
[----:B------:R-:W-:Y:S01]  /*0970*/  @P1 FMUL R22, R36, R9 ;  /* 0x0000000924161220 */ /* 0x000fe20000400000 */
[----:B------:R-:W-:Y:S02]  /*0980*/  FSEL R24, R3, R8, P5 ;  /* 0x0000000803187208 */ /* 0x000fe40002800000 */
[----:B------:R-:W-:Y:S01]  /*0990*/  FMNMX3 R3, R0, R21, R6, !PT ;  /* 0x0000001500037276 */ /* 0x000fe20007800006 */
[----:B------:R-:W-:-:S03]  /*09a0*/  @P6 FMUL R8, R7, R9 ;  /* 0x0000000907086220 */ /* 0x000fc60000400000 */
        /* <DEDUP_REMOVED lines=17> */
[----:B------:R-:W-:Y:S01]  /*0ac0*/  MOV R4, 0x437c0000 ;  /* 0x437c000000047802 */ /* 0x000fe20000000f00 */
        /* <DEDUP_REMOVED lines=19> */
[-C--:B------:R-:W-:Y:S01]  /*0c00*/  FFMA.RM R3, R15, R4.reuse, 12582913 ;  /* 0x4b4000010f037423 */ /* 0x080fe20000004004 */
[----:B------:R-:W-:Y:S01]  /*0c10*/  FFMA R13, R26, 1.4426950216293334961, -R13 ;  /* 0x3fb8aa3b1a0d7823 */ /* 0x000fe2000000080d */
[----:B------:R-:W-:Y:S01]  /*0c20*/  FADD R28, R8, -R7 ;  /* 0x80000007081c7221 */ /* 0x000fe20000000000 */
[----:B------:R0:W1:Y:S01]  /*0c30*/  MUFU.EX2 R11, R9 ;  /* 0x00000009000b7308 */ /* 0x0000620000000800 */
[----:B------:R-:W-:Y:S01]  /*0c40*/  FADD R15, R3, -12583039 ;  /* 0xcb40007f030f7421 */ /* 0x000fe20000000000 */
[----:B------:R-:W-:Y:S01]  /*0c50*/  FFMA R13, R26, 1.925963033500011079e-08, R13 ;  /* 0x32a570601a0d7823 */ /* 0x000fe2000000000d */
[C---:B------:R-:W-:Y:S01]  /*0c60*/  FADD R26, -R7.reuse, R22 ;  /* 0x00000016071a7221 */ /* 0x040fe20000000100 */
[----:B------:R-:W-:Y:S01]  /*0c70*/  FADD R22, -R7, R23 ;  /* 0x0000001707167221 */ /* 0x000fe20000000100 */
[----:B------:R-:W-:Y:S01]  /*0c80*/  FFMA R15, R14, 1.4426950216293334961, -R15 ;  /* 0x3fb8aa3b0e0f7823 */ /* 0x000fe2000000080f */
[-C--:B------:R-:W-:Y:S01]  /*0c90*/  FFMA.SAT R23, R28, R5.reuse, 0.5 ;  /* 0x3f0000001c177423 */ /* 0x080fe20000002005 */
        /* <DEDUP_REMOVED lines=18> */
[----:B------:R-:W-:Y:S01]  /*0dc0*/  SHF.L.U32 R23, R2, 0x17, RZ ;  /* 0x0000001702177819 */ /* 0x000fe200000006ff */
[----:B------:R-:W3:Y:S01]  /*0dd0*/  MUFU.EX2 R15, R15 ;  /* 0x0000000f000f7308 */ /* 0x000ee20000000800 */
[----:B------:R-:W-:Y:S01]  /*0de0*/  FADD R25, R4, -12583039 ;  /* 0xcb40007f04197421 */ /* 0x000fe20000000000 */
[----:B-1----:R-:W-:Y:S01]  /*0df0*/  FMUL R7, R0, R11 ;  /* 0x0000000b00077220 */ /* 0x002fe20000400000 */
[----:B------:R-:W-:-:S02]  /*0e00*/  IMAD.SHL.U32 R2, R6, 0x800000, RZ ;  /* 0x0080000006027824 */ /* 0x000fc400078e00ff */
        /* <DEDUP_REMOVED lines=35> */
.L_x_36302:
        /* <DEDUP_REMOVED lines=11> */
[----:B0-----:R-:W-:Y:S05]  /*10f0*/  CALL.REL.NOINC `($__internal_599_$__cuda_sm3x_div_rn_noftz_f32_slowpath) ;  /* 0x0000001000bc7944 */ /* 0x001fea0003c00000 */
[----:B------:R-:W-:-:S07]  /*1100*/  IMAD.MOV.U32 R14, RZ, RZ, R7 ;  /* 0x000000ffff0e7224 */ /* 0x000fce00078e0007 */
.L_x_36275:
[----:B------:R-:W-:Y:S05]  /*1110*/  BSYNC.RECONVERGENT B0 ;  /* 0x0000000000007941 */ /* 0x000fea0003800200 */
.L_x_36274:
        /* <DEDUP_REMOVED lines=11> */
[----:B0-----:R-:W-:Y:S05]  /*11d0*/  CALL.REL.NOINC `($__internal_599_$__cuda_sm3x_div_rn_noftz_f32_slowpath) ;  /* 0x0000001000847944 */ /* 0x001fea0003c00000 */
[----:B------:R-:W-:-:S07]  /*11e0*/  IMAD.MOV.U32 R15, RZ, RZ, R7 ;  /* 0x000000ffff0f7224 */ /* 0x000fce00078e0007 */
.L_x_36277:
[----:B------:R-:W-:Y:S05]  /*11f0*/  BSYNC.RECONVERGENT B0 ;  /* 0x0000000000007941 */ /* 0x000fea0003800200 */
.L_x_36276:
        /* <DEDUP_REMOVED lines=12> */
[----:B------:R-:W-:-:S07]  /*12c0*/  MOV R22, R7 ;  /* 0x0000000700167202 */ /* 0x000fce0000000f00 */
.L_x_36279:
[----:B------:R-:W-:Y:S05]  /*12d0*/  BSYNC.RECONVERGENT B0 ;  /* 0x0000000000007941 */ /* 0x000fea0003800200 */
.L_x_36278:
        /* <DEDUP_REMOVED lines=11> */
[----:B------:R-:W-:Y:S05]  /*1390*/  CALL.REL.NOINC `($__internal_599_$__cuda_sm3x_div_rn_noftz_f32_slowpath) ;  /* 0x0000001000147944 */ /* 0x000fea0003c00000 */
[----:B------:R-:W-:-:S07]  /*13a0*/  MOV R23, R7 ;  /* 0x0000000700177202 */ /* 0x000fce0000000f00 */
.L_x_36281:
[----:B------:R-:W-:Y:S05]  /*13b0*/  BSYNC.RECONVERGENT B0 ;  /* 0x0000000000007941 */ /* 0x000fea0003800200 */
.L_x_36280:
        /* <DEDUP_REMOVED lines=11> */
[----:B------:R-:W-:Y:S05]  /*1470*/  CALL.REL.NOINC `($__internal_599_$__cuda_sm3x_div_rn_noftz_f32_slowpath) ;  /* 0x0000000c00dc7944 */ /* 0x000fea0003c00000 */
[----:B------:R-:W-:-:S07]  /*1480*/  IMAD.MOV.U32 R24, RZ, RZ, R7 ;  /* 0x000000ffff187224 */ /* 0x000fce00078e0007 */
.L_x_36283:
[----:B------:R-:W-:Y:S05]  /*1490*/  BSYNC.RECONVERGENT B0 ;  /* 0x0000000000007941 */ /* 0x000fea0003800200 */
.L_x_36282:
        /* <DEDUP_REMOVED lines=12> */
[----:B------:R-:W-:-:S07]  /*1560*/  MOV R25, R7 ;  /* 0x0000000700197202 */ /* 0x000fce0000000f00 */
.L_x_36285:
[----:B------:R-:W-:Y:S05]  /*1570*/  BSYNC.RECONVERGENT B0 ;  /* 0x0000000000007941 */ /* 0x000fea0003800200 */
.L_x_36284:
        /* <DEDUP_REMOVED lines=11> */
[----:B------:R-:W-:Y:S05]  /*1630*/  CALL.REL.NOINC `($__internal_599_$__cuda_sm3x_div_rn_noftz_f32_slowpath) ;  /* 0x0000000c006c7944 */ /* 0x000fea0003c00000 */
[----:B------:R-:W-:-:S07]  /*1640*/  MOV R6, R7 ;  /* 0x0000000700067202 */ /* 0x000fce0000000f00 */
.L_x_36287:
[----:B------:R-:W-:Y:S05]  /*1650*/  BSYNC.RECONVERGENT B0 ;  /* 0x0000000000007941 */ /* 0x000fea0003800200 */
.L_x_36286:
        /* <DEDUP_REMOVED lines=12> */
.L_x_36289:
[----:B------:R-:W-:Y:S05]  /*1720*/  BSYNC.RECONVERGENT B0 ;  /* 0x0000000000007941 */ /* 0x000fea0003800200 */
.L_x_36288:
        /* <DEDUP_REMOVED lines=57> */
.L_x_36273:
[----:B------:R-:W-:Y:S01]  /*1ac0*/  BSSY B0, `(.L_x_36291) ;  /* 0x0000007000007945 */ /* 0x000fe20003800000 */
[----:B------:R-:W-:Y:S01]  /*1ad0*/  MOV R12, 0x10 ;  /* 0x00000010000c7802 */ /* 0x000fe20000000f00 */
[----:B------:R-:W-:Y:S01]  /*1ae0*/  IMAD.MOV.U32 R15, RZ, RZ, -0x1 ;  /* 0xffffffffff0f7424 */ /* 0x000fe200078e00ff */
[----:B------:R-:W-:-:S07]  /*1af0*/  MOV R11, 0x1f ;  /* 0x0000001f000b7802 */ /* 0x000fce0000000f00 */
[----:B------:R-:W-:Y:S05]  /*1b00*/  WARPSYNC.COLLECTIVE R15, `(.L_x_36292) ;  /* 0x000000000f087348 */ /* 0x000fea0003c00000 */
[----:B------:R0:W1:Y:S02]  /*1b10*/  SHFL.BFLY P6, R14, R13, R12, R11 ;  /* 0x0c00000c0d0e7389 */ /* 0x00006400000c000b */
[----:B01----:R-:W-:Y:S05]  /*1b20*/  ENDCOLLECTIVE ;  /* 0x000000000000791b */ /* 0x003fea0003800000 */
.L_x_36292:
[----:B------:R-:W-:Y:S05]  /*1b30*/  BSYNC B0 ;  /* 0x0000000000007941 */ /* 0x000fea0003800000 */
.L_x_36291:
[----:B------:R-:W-:Y:S01]  /*1b40*/  HFMA2 R12, -RZ, RZ, 0, 4.76837158203125e-07 ;  /* 0x00000008ff0c7431 */ /* 0x000fe200000001ff */
[----:B------:R-:W-:Y:S01]  /*1b50*/  FMNMX R13, R13, R14, !PT ;  /* 0x0000000e0d0d7209 */ /* 0x000fe20007800000 */
[----:B------:R-:W-:Y:S01]  /*1b60*/  IMAD.MOV.U32 R15, RZ, RZ, -0x1 ;  /* 0xffffffffff0f7424 */ /* 0x000fe200078e00ff */
[----:B------:R-:W-:-:S07]  /*1b70*/  MOV R11, 0x1f ;  /* 0x0000001f000b7802 */ /* 0x000fce0000000f00 */
[----:B------:R-:W-:Y:S05]  /*1b80*/  WARPSYNC.COLLECTIVE R15, `(.L_x_36293) ;  /* 0x000000000f087348 */ /* 0x000fea0003c00000 */
[----:B------:R0:W1:Y:S02]  /*1b90*/  SHFL.BFLY P6, R14, R13, R12, R11 ;  /* 0x0c00000c0d0e7389 */ /* 0x00006400000c000b */
[----:B01----:R-:W-:Y:S05]  /*1ba0*/  ENDCOLLECTIVE ;  /* 0x000000000000791b */ /* 0x003fea0003800000 */
.L_x_36293:
[----:B------:R-:W-:Y:S01]  /*1bb0*/  HFMA2 R12, -RZ, RZ, 0, 2.384185791015625e-07 ;  /* 0x00000004ff0c7431 */ /* 0x000fe200000001ff */
[----:B------:R-:W-:-:S04]  /*1bc0*/  FMNMX R0, R13, R14, !PT ;  /* 0x0000000e0d007209 */ /* 0x000fc80007800000 */
[----:B------:R-:W-:-:S07]  /*1bd0*/  MOV R13, R0 ;  /* 0x00000000000d7202 */ /* 0x000fce0000000f00 */
[----:B------:R-:W-:Y:S05]  /*1be0*/  WARPSYNC.COLLECTIVE R15, `(.L_x_36294) ;  /* 0x000000000f087348 */ /* 0x000fea0003c00000 */
[----:B------:R0:W1:Y:S02]  /*1bf0*/  SHFL.BFLY P6, R14, R13, R12, R11 ;  /* 0x0c00000c0d0e7389 */ /* 0x00006400000c000b */
[----:B01----:R-:W-:Y:S05]  /*1c00*/  ENDCOLLECTIVE ;  /* 0x000000000000791b */ /* 0x003fea0003800000 */
.L_x_36294:
[----:B------:R-:W-:Y:S02]  /*1c10*/  MOV R12, 0x2 ;  /* 0x00000002000c7802 */ /* 0x000fe40000000f00 */
[----:B------:R-:W-:-:S05]  /*1c20*/  FMNMX R2, R0, R14, !PT ;  /* 0x0000000e00027209 */ /* 0x000fca0007800000 */
[----:B------:R-:W-:-:S07]  /*1c30*/  IMAD.MOV.U32 R13, RZ, RZ, R2 ;  /* 0x000000ffff0d7224 */ /* 0x000fce00078e0002 */
[----:B------:R-:W-:Y:S05]  /*1c40*/  WARPSYNC.COLLECTIVE R15, `(.L_x_36295) ;  /* 0x000000000f087348 */ /* 0x000fea0003c00000 */
[----:B------:R0:W1:Y:S02]  /*1c50*/  SHFL.BFLY P6, R14, R13, R12, R11 ;  /* 0x0c00000c0d0e7389 */ /* 0x00006400000c000b */
[----:B01----:R-:W-:Y:S05]  /*1c60*/  ENDCOLLECTIVE ;  /* 0x000000000000791b */ /* 0x003fea0003800000 */
.L_x_36295:
[----:B------:R-:W-:Y:S01]  /*1c70*/  IMAD.MOV.U32 R12, RZ, RZ, 0x1 ;  /* 0x00000001ff0c7424 */ /* 0x000fe200078e00ff */
[----:B------:R-:W-:-:S04]  /*1c80*/  FMNMX R3, R2, R14, !PT ;  /* 0x0000000e02037209 */ /* 0x000fc80007800000 */
[----:B------:R-:W-:-:S07]  /*1c90*/  MOV R13, R3 ;  /* 0x00000003000d7202 */ /* 0x000fce0000000f00 */
[----:B------:R-:W-:Y:S05]  /*1ca0*/  WARPSYNC.COLLECTIVE R15, `(.L_x_36296) ;  /* 0x000000000f087348 */ /* 0x000fea0003c00000 */
[----:B------:R0:W1:Y:S02]  /*1cb0*/  SHFL.BFLY P6, R14, R13, R12, R11 ;  /* 0x0c00000c0d0e7389 */ /* 0x00006400000c000b */
[----:B01----:R-:W-:Y:S05]  /*1cc0*/  ENDCOLLECTIVE ;  /* 0x000000000000791b */ /* 0x003fea0003800000 */
.L_x_36296:
        /* <DEDUP_REMOVED lines=89> */
.L_x_36297:
[----:B------:R-:W-:Y:S02]  /*2260*/  IMAD.MOV.U32 R12, RZ, RZ, 0x8 ;  /* 0x00000008ff0c7424 */ /* 0x000fe400078e00ff */
[----:B------:R-:W-:-:S05]  /*2270*/  FADD R9, R13, R14 ;  /* 0x0000000e0d097221 */ /* 0x000fca0000000000 */
[----:B------:R-:W-:-:S07]  /*2280*/  MOV R13, R9 ;  /* 0x00000009000d7202 */ /* 0x000fce0000000f00 */
[----:B------:R-:W-:Y:S05]  /*2290*/  WARPSYNC.COLLECTIVE R15, `(.L_x_36298) ;  /* 0x000000000f087348 */ /* 0x000fea0003c00000 */
[----:B------:R0:W1:Y:S02]  /*22a0*/  SHFL.BFLY P6, R14, R13, R12, R11 ;  /* 0x0c00000c0d0e7389 */ /* 0x00006400000c000b */
[----:B01----:R-:W-:Y:S05]  /*22b0*/  ENDCOLLECTIVE ;  /* 0x000000000000791b */ /* 0x003fea0003800000 */
.L_x_36298:
[----:B------:R-:W-:Y:S02]  /*22c0*/  HFMA2 R12, -RZ, RZ, 0, 2.384185791015625e-07 ;  /* 0x00000004ff0c7431 */ /* 0x000fe400000001ff */
[----:B------:R-:W-:-:S05]  /*22d0*/  FADD R21, R9, R14 ;  /* 0x0000000e09157221 */ /* 0x000fca0000000000 */
[----:B------:R-:W-:-:S07]  /*22e0*/  MOV R13, R21 ;  /* 0x00000015000d7202 */ /* 0x000fce0000000f00 */
[----:B------:R-:W-:Y:S05]  /*22f0*/  WARPSYNC.COLLECTIVE R15, `(.L_x_36299) ;  /* 0x000000000f087348 */ /* 0x000fea0003c00000 */
[----:B------:R0:W1:Y:S02]  /*2300*/  SHFL.BFLY P6, R14, R13, R12, R11 ;  /* 0x0c00000c0d0e7389 */ /* 0x00006400000c000b */
[----:B01----:R-:W-:Y:S05]  /*2310*/  ENDCOLLECTIVE ;  /* 0x000000000000791b */ /* 0x003fea0003800000 */
.L_x_36299:
[----:B------:R-:W-:Y:S01]  /*2320*/  MOV R12, 0x2 ;  /* 0x00000002000c7802 */ /* 0x000fe20000000f00 */
[----:B------:R-:W-:-:S04]  /*2330*/  FADD R22, R21, R14 ;  /* 0x0000000e15167221 */ /* 0x000fc80000000000 */
[----:B------:R-:W-:-:S07]  /*2340*/  IMAD.MOV.U32 R13, RZ, RZ, R22 ;  /* 0x000000ffff0d7224 */ /* 0x000fce00078e0016 */
[----:B------:R-:W-:Y:S05]  /*2350*/  WARPSYNC.COLLECTIVE R15, `(.L_x_36300) ;  /* 0x000000000f087348 */ /* 0x000fea0003c00000 */
[----:B------:R0:W1:Y:S02]  /*2360*/  SHFL.BFLY P6, R14, R13, R12, R11 ;  /* 0x0c00000c0d0e7389 */ /* 0x00006400000c000b */
[----:B01----:R-:W-:Y:S05]  /*2370*/  ENDCOLLECTIVE ;  /* 0x000000000000791b */ /* 0x003fea0003800000 */
.L_x_36300:
[----:B------:R-:W-:Y:S02]  /*2380*/  IMAD.MOV.U32 R12, RZ, RZ, 0x1 ;  /* 0x00000001ff0c7424 */ /* 0x000fe400078e00ff */
[----:B------:R-:W-:-:S05]  /*2390*/  FADD R23, R22, R14 ;  /* 0x0000000e16177221 */ /* 0x000fca0000000000 */
[----:B------:R-:W-:-:S07]  /*23a0*/  MOV R13, R23 ;  /* 0x00000017000d7202 */ /* 0x000fce0000000f00 */
[----:B------:R-:W-:Y:S05]  /*23b0*/  WARPSYNC.COLLECTIVE R15, `(.L_x_36301) ;  /* 0x000000000f087348 */ /* 0x000fea0003c00000 */
[----:B------:R0:W1:Y:S02]  /*23c0*/  SHFL.BFLY P6, R14, R13, R12, R11 ;  /* 0x0c00000c0d0e7389 */ /* 0x00006400000c000b */
[----:B01----:R-:W-:Y:S05]  /*23d0*/  ENDCOLLECTIVE ;  /* 0x000000000000791b */ /* 0x003fea0003800000 */
.L_x_36301:
[----:B------:R-:W-:Y:S05]  /*23e0*/  BRA `(.L_x_36302) ;  /* 0xffffffec00147947 */ /* 0x000fea000383ffff */
        .weak           $__internal_599_$__cuda_sm3x_div_rn_noftz_f32_slowpath
        .type           $__internal_599_$__cuda_sm3x_div_rn_noftz_f32_slowpath,@function
        .size           $__internal_599_$__cuda_sm3x_div_rn_noftz_f32_slowpath,(.L_x_37976 - $__internal_599_$__cuda_sm3x_div_rn_noftz_f32_slowpath)
$__internal_599_$__cuda_sm3x_div_rn_noftz_f32_slowpath:
        /* <DEDUP_REMOVED lines=35> */
.L_x_36304:
        /* <DEDUP_REMOVED lines=51> */
.L_x_36311:
[----:B------:R-:W-:-:S04]  /*2950*/  LOP3.LUT R7, R7, 0x80000000, RZ, 0xc0, !PT ;  /* 0x8000000007077812 */ /* 0x000fc800078ec0ff */
[----:B------:R-:W-:Y:S01]  /*2960*/  LOP3.LUT R7, R7, 0x7f800000, RZ, 0xfc, !PT ;  /* 0x7f80000007077812 */ /* 0x000fe200078efcff */
[----:B------:R-:W-:Y:S06]  /*2970*/  BRA `(.L_x_36312) ;  /* 0x0000000000047947 */ /* 0x000fec0003800000 */
.L_x_36310:
[----:B------:R-:W-:-:S07]  /*2980*/  LEA R7, R32, R7, 0x17 ;  /* 0x0000000720077211 */ /* 0x000fce00078eb8ff */
.L_x_36312:
[----:B------:R-:W-:Y:S05]  /*2990*/  BSYNC.RECONVERGENT B2 ;  /* 0x0000000000027941 */ /* 0x000fea0003800200 */
.L_x_36309:
[----:B------:R-:W-:Y:S05]  /*29a0*/  BRA `(.L_x_36313) ;  /* 0x0000000000207947 */ /* 0x000fea0003800000 */
.L_x_36308:
[----:B------:R-:W-:-:S04]  /*29b0*/  LOP3.LUT R7, R28, 0x80000000, R7, 0x48, !PT ;  /* 0x800000001c077812 */ /* 0x000fc800078e4807 */
[----:B------:R-:W-:Y:S01]  /*29c0*/  LOP3.LUT R7, R7, 0x7f800000, RZ, 0xfc, !PT ;  /* 0x7f80000007077812 */ /* 0x000fe200078efcff */
[----:B------:R-:W-:Y:S06]  /*29d0*/  BRA `(.L_x_36313) ;  /* 0x0000000000147947 */ /* 0x000fec0003800000 */
.L_x_36307:
[----:B------:R-:W-:Y:S01]  /*29e0*/  LOP3.LUT R7, R28, 0x80000000, R7, 0x48, !PT ;  /* 0x800000001c077812 */ /* 0x000fe200078e4807 */
[----:B------:R-:W-:Y:S06]  /*29f0*/  BRA `(.L_x_36313) ;  /* 0x00000000000c7947 */ /* 0x000fec0003800000 */
.L_x_36306:
[----:B------:R-:W0:Y:S01]  /*2a00*/  MUFU.RSQ R7, -QNAN ;  /* 0xffc0000000077908 */ /* 0x000e220000001400 */
[----:B------:R-:W-:Y:S05]  /*2a10*/  BRA `(.L_x_36313) ;  /* 0x0000000000047947 */ /* 0x000fea0003800000 */
.L_x_36305:
[----:B------:R-:W-:-:S07]  /*2a20*/  FADD.FTZ R7, R7, R12 ;  /* 0x0000000c07077221 */ /* 0x000fce0000010000 */
.L_x_36313:
[----:B------:R-:W-:Y:S05]  /*2a30*/  BSYNC.RECONVERGENT B1 ;  /* 0x0000000000017941 */ /* 0x000fea0003800200 */
.L_x_36303:
[----:B------:R-:W-:-:S04]  /*2a40*/  HFMA2 R27, -RZ, RZ, 0, 0 ;  /* 0x00000000ff1b7431 */ /* 0x000fc800000001ff */
[----:B0-----:R-:W-:Y:S05]  /*2a50*/  RET.REL.NODEC R26 `(_Z15SoftmaxWarpImplI24ElementwiseScaleMaskLoadIffbE11DirectStoreIffEfLi2ELi8ELi32ELi1ELb0EL9Algorithm0EEvT_T0_ll) ;  /* 0xffffffd41a687950 */ /* 0x001fea0003c3ffff */
.L_x_36314:
        /* <DEDUP_REMOVED lines=10> */
.L_x_37976:


//--------------------- .text._Z15SoftmaxWarpImplI24ElementwiseScaleMaskLoadIffbE11DirectStoreIffEfLi2ELi6ELi32ELi1ELb1EL9Algorithm0EEvT_T0_ll --------------------------
	.section	.text._Z15SoftmaxWarpImplI24ElementwiseScaleMaskLoadIffbE11DirectStoreIffEfLi2ELi6ELi32ELi1ELb1EL9Algorithm0EEvT_T0_ll,"ax",@progbits
	.align	128
        .global         _Z15SoftmaxWarpImplI24ElementwiseScaleMaskLoadIffbE11DirectStoreIffEfLi2ELi6ELi32ELi1ELb1EL9Algorithm0EEvT_T0_ll
        .type           _Z15SoftmaxWarpImplI24ElementwiseScaleMaskLoadIffbE11DirectStoreIffEfLi2ELi6ELi32ELi1ELb1EL9Algorithm0EEvT_T0_ll,@function
        .size           _Z15SoftmaxWarpImplI24ElementwiseScaleMaskLoadIffbE11DirectStoreIffEfLi2ELi6ELi32ELi1ELb1EL9Algorithm0EEvT_T0_ll,(.L_x_37977 - _Z15SoftmaxWarpImplI24ElementwiseScaleMaskLoadIffbE11DirectStoreIffEfLi2ELi6ELi32ELi1ELb1EL9Algorithm0EEvT_T0_ll)
        .other          _Z15SoftmaxWarpImplI24ElementwiseScaleMaskLoadIffbE11DirectStoreIffEfLi2ELi6ELi32ELi1ELb1EL9Algorithm0EEvT_T0_ll,@"STO_CUDA_ENTRY STV_DEFAULT"
_Z15SoftmaxWarpImplI24ElementwiseScaleMaskLoadIffbE11DirectStoreIffEfLi2ELi6ELi32ELi1ELb1EL9Algorithm0EEvT_T0_ll:
.text._Z15SoftmaxWarpImplI24ElementwiseScaleMaskLoadIffbE11DirectStoreIffEfLi2ELi6ELi32ELi1ELb1EL9Algorithm0EEvT_T0_ll:
        /* <DEDUP_REMOVED lines=26> */
.L_x_36315:
        /* <DEDUP_REMOVED lines=13> */
[----:B------:R-:W-:Y:S07]  /*0270*/  BSSY B0, `(.L_x_36316) ;  /* 0x0000165000007945 */ /* 0x000fee0003800000 */
[----:B------:R-:W2:Y:S01]  /*0280*/  LDC.64 R18, c[0x0][0x3b8] ;  /* 0x0000ee00ff127b82 */ /* 0x000ea20000000a00 */
[----:B0-----:R-:W-:-:S04]  /*0290*/  IMAD.SHL.U32 R24, R24, 0x2, RZ ;  /* 0x0000000218187824 */ /* 0x001fc800078e00ff */
[C---:B------:R-:W-:Y:S01]  /*02a0*/  VIADD R9, R24.reuse, 0x80 ;  /* 0x0000008018097836 */ /* 0x040fe20000000000 */
[----:B------:R-:W-:-:S07]  /*02b0*/  IADD3 R20, PT, PT, R24, 0x40, RZ ;  /* 0x0000004018147810 */ /* 0x000fce0007ffe0ff */
.L_x_36342:
[-C--:B--2---:R-:W-:Y:S01]  /*02c0*/  ISETP.GE.U32.AND P0, PT, R24, R18.reuse, PT ;  /* 0x000000121800720c */ /* 0x084fe20003f06070 */
[----:B------:R-:W-:Y:S01]  /*02d0*/  BSSY.RECONVERGENT B1, `(.L_x_36317) ;  /* 0x000002e000017945 */ /* 0x000fe20003800200 */
[-C--:B------:R-:W-:Y:S01]  /*02e0*/  ISETP.GE.U32.AND P1, PT, R20, R18.reuse, PT ;  /* 0x000000121400720c */ /* 0x080fe20003f26070 */
[----:B---34-:R-:W-:Y:S01]  /*02f0*/  IMAD.MOV.U32 R5, RZ, RZ, -0x800000 ;  /* 0xff800000ff057424 */ /* 0x018fe200078e00ff */
[-C--:B------:R-:W-:Y:S01]  /*0300*/  ISETP.GE.AND.EX P0, PT, RZ, R19.reuse, PT, P0 ;  /* 0x00000013ff00720c */ /* 0x080fe20003f06300 */
[----:B------:R-:W-:Y:S01]  /*0310*/  IMAD.MOV.U32 R4, RZ, RZ, -0x800000 ;  /* 0xff800000ff047424 */ /* 0x000fe200078e00ff */
[----:B------:R-:W-:Y:S01]  /*0320*/  ISETP.GE.U32.AND P2, PT, R9, R18, PT ;  /* 0x000000120900720c */ /* 0x000fe20003f46070 */
[----:B------:R-:W-:Y:S01]  /*0330*/  IMAD.MOV.U32 R8, RZ, RZ, -0x800000 ;  /* 0xff800000ff087424 */ /* 0x000fe200078e00ff */
[-C--:B------:R-:W-:Y:S02]  /*0340*/  ISETP.GE.AND.EX P1, PT, RZ, R19.reuse, PT, P1 ;  /* 0x00000013ff00720c */ /* 0x080fe40003f26310 */
[----:B------:R-:W-:-:S02]  /*0350*/  ISETP.GE.AND.EX P2, PT, RZ, R19, PT, P2 ;  /* 0x00000013ff00720c */ /* 0x000fc40003f46320 */
[----:B------:R-:W-:Y:S02]  /*0360*/  MOV R26, 0xff800000 ;  /* 0xff800000001a7802 */ /* 0x000fe40000000f00 */
[----:B------:R-:W-:Y:S02]  /*0370*/  MOV R6, 0xff800000 ;  /* 0xff80000000067802 */ /* 0x000fe40000000f00 */
[----:B------:R-:W-:Y:S02]  /*0380*/  MOV R10, 0xff800000 ;  /* 0xff800000000a7802 */ /* 0x000fe40000000f00 */
[----:B------:R-:W-:Y:S01]  /*0390*/  MOV R13, 0xff800000 ;  /* 0xff800000000d7802 */ /* 0x000fe20000000f00 */
[----:B0-----:R-:W-:Y:S06]  /*03a0*/  @P0 BRA `(.L_x_36318) ;  /* 0x0000000000800947 */ /* 0x001fec0003800000 */
        /* <DEDUP_REMOVED lines=32> */
.L_x_36318:
[----:B------:R-:W-:Y:S05]  /*05b0*/  BSYNC.RECONVERGENT B1 ;  /* 0x0000000000017941 */ /* 0x000fea0003800200 */
.L_x_36317:
        /* <DEDUP_REMOVED lines=35> */
.L_x_36320:
[----:B------:R-:W-:Y:S05]  /*07f0*/  BSYNC.RECONVERGENT B1 ;  /* 0x0000000000017941 */ /* 0x000fea0003800200 */
.L_x_36319:
        /* <DEDUP_REMOVED lines=35> */
.L_x_36322:
[----:B------:R-:W-:Y:S05]  /*0a30*/  BSYNC.RECONVERGENT B1 ;  /* 0x0000000000017941 */ /* 0x000fea0003800200 */
.L_x_36321:
        /* <DEDUP_REMOVED lines=24> */
[----:B------:R-:W-:Y:S01]  /*0bc0*/  FFMA R13, R14, 1.4426950216293334961, -R13 ;  /* 0x3fb8aa3b0e0d7823 */ /* 0x000fe2000000080d */
[----:B------:R-:W-:-:S02]  /*0bd0*/  FFMA.RM R3, R28, R5, 12582913 ;  /* 0x4b4000011c037423 */ /* 0x000fc40000004005 */
[----:B------:R-:W-:Y:S01]  /*0be0*/  FFMA R15, R26, 1.4426950216293334961, -R15 ;  /* 0x3fb8aa3b1a0f7823 */ /* 0x000fe2000000080f */
[----:B------:R-:W-:Y:S01]  /*0bf0*/  FFMA R4, R14, 1.925963033500011079e-08, R13 ;  /* 0x32a570600e047823 */ /* 0x000fe2000000000d */
[----:B------:R-:W-:Y:S01]  /*0c00*/  FADD R14, -R11, R6 ;  /* 0x000000060b0e7221 */ /* 0x000fe20000000100 */
[----:B------:R-:W-:Y:S01]  /*0c10*/  FADD R25, R3, -12583039 ;  /* 0xcb40007f03197421 */ /* 0x000fe20000000000 */
[----:B------:R-:W-:Y:S01]  /*0c20*/  FFMA R13, R26, 1.925963033500011079e-08, R15 ;  /* 0x32a570601a0d7823 */ /* 0x000fe2000000000f */
[C---:B------:R-:W-:Y:S01]  /*0c30*/  FADD R26, -R11.reuse, R8 ;  /* 0x000000080b1a7221 */ /* 0x040fe20000000100 */
[-C--:B------:R-:W-:Y:S01]  /*0c40*/  FFMA.SAT R6, R14, R7.reuse, 0.5 ;  /* 0x3f0000000e067423 */ /* 0x080fe20000002007 */
[----:B------:R-:W-:Y:S01]  /*0c50*/  FFMA R25, R12, 1.4426950216293334961, -R25 ;  /* 0x3fb8aa3b0c197823 */ /* 0x000fe20000000819 */
[----:B------:R-:W0:Y:S01]  /*0c60*/  MUFU.EX2 R4, R4 ;  /* 0x0000000400047308 */ /* 0x000e220000000800 */
[----:B------:R-:W-:Y:S01]  /*0c70*/  FFMA.SAT R8, R26, R7, 0.5 ;  /* 0x3f0000001a087423 */ /* 0x000fe20000002007 */
[-C--:B------:R-:W-:Y:S01]  /*0c80*/  FFMA.RM R6, R6, R5.reuse, 12582913 ;  /* 0x4b40000106067423 */ /* 0x080fe20000004005 */
[----:B------:R-:W-:Y:S01]  /*0c90*/  FFMA R25, R12, 1.925963033500011079e-08, R25 ;  /* 0x32a570600c197823 */ /* 0x000fe20000000019 */
[----:B------:R-:W-:Y:S01]  /*0ca0*/  FADD R12, -R11, R10 ;  /* 0x0000000a0b0c7221 */ /* 0x000fe20000000100 */
[----:B------:R-:W-:Y:S01]  /*0cb0*/  FFMA.RM R8, R8, R5, 12582913 ;  /* 0x4b40000108087423 */ /* 0x000fe20000004005 */
[C---:B------:R-:W-:Y:S01]  /*0cc0*/  FADD R15, R6.reuse, -12583039 ;  /* 0xcb40007f060f7421 */ /* 0x040fe20000000000 */
[----:B------:R-:W-:-:S02]  /*0cd0*/  IMAD.SHL.U32 R6, R6, 0x800000, RZ ;  /* 0x0080000006067824 */ /* 0x000fc400078e00ff */
[----:B------:R-:W-:Y:S01]  /*0ce0*/  FFMA.SAT R28, R12, R7, 0.5 ;  /* 0x3f0000000c1c7423 */ /* 0x000fe20000002007 */
[----:B------:R-:W-:Y:S01]  /*0cf0*/  FADD R11, R8, -12583039 ;  /* 0xcb40007f080b7421 */ /* 0x000fe20000000000 */
[----:B------:R-:W-:Y:S01]  /*0d00*/  FFMA R15, R14, 1.4426950216293334961, -R15 ;  /* 0x3fb8aa3b0e0f7823 */ /* 0x000fe2000000080f */
[----:B------:R-:W2:Y:S01]  /*0d10*/  MUFU.EX2 R13, R13 ;  /* 0x0000000d000d7308 */ /* 0x000ea20000000800 */
[----:B------:R-:W-:Y:S01]  /*0d20*/  FFMA.RM R5, R28, R5, 12582913 ;  /* 0x4b4000011c057423 */ /* 0x000fe20000004005 */
[----:B------:R-:W-:Y:S01]  /*0d30*/  FFMA R11, R26, 1.4426950216293334961, -R11 ;  /* 0x3fb8aa3b1a0b7823 */ /* 0x000fe2000000080b */
[----:B------:R-:W-:Y:S02]  /*0d40*/  FFMA R7, R14, 1.925963033500011079e-08, R15 ;  /* 0x32a570600e077823 */ /* 0x000fe4000000000f */
[C---:B------:R-:W-:Y:S01]  /*0d50*/  FADD R15, R5.reuse, -12583039 ;  /* 0xcb40007f050f7421 */ /* 0x040fe20000000000 */
[----:B------:R-:W-:Y:S01]  /*0d60*/  FFMA R11, R26, 1.925963033500011079e-08, R11 ;  /* 0x32a570601a0b7823 */ /* 0x000fe2000000000b */
[----:B------:R-:W-:Y:S01]  /*0d70*/  IMAD.SHL.U32 R5, R5, 0x800000, RZ ;  /* 0x0080000005057824 */ /* 0x000fe200078e00ff */
[----:B------:R-:W3:Y:S01]  /*0d80*/  MUFU.EX2 R10, R25 ;  /* 0x00000019000a7308 */ /* 0x000ee20000000800 */
[----:B------:R-:W-:Y:S01]  /*0d90*/  FFMA R27, R12, 1.4426950216293334961, -R15 ;  /* 0x3fb8aa3b0c1b7823 */ /* 0x000fe2000000080f */
[----:B------:R-:W-:Y:S01]  /*0da0*/  SHF.L.U32 R15, R0, 0x17, RZ ;  /* 0x00000017000f7819 */ /* 0x000fe200000006ff */
[----:B------:R-:W-:-:S02]  /*0db0*/  IMAD.SHL.U32 R0, R2, 0x800000, RZ ;  /* 0x0080000002007824 */ /* 0x000fc400078e00ff */
[----:B------:R-:W-:Y:S02]  /*0dc0*/  FFMA R27, R12, 1.925963033500011079e-08, R27 ;  /* 0x32a570600c1b7823 */ /* 0x000fe4000000001b */
[----:B0-----:R-:W-:Y:S01]  /*0dd0*/  FMUL R4, R15, R4 ;  /* 0x000000040f047220 */ /* 0x001fe20000400000 */
[----:B------:R-:W0:Y:S01]  /*0de0*/  MUFU.EX2 R7, R7 ;  /* 0x0000000700077308 */ /* 0x000e220000000800 */
[----:B------:R-:W-:Y:S01]  /*0df0*/  SHF.L.U32 R15, R3, 0x17, RZ ;  /* 0x00000017030f7819 */ /* 0x000fe200000006ff */
[----:B--2---:R-:W-:Y:S01]  /*0e00*/  FMUL R0, R0, R13 ;  /* 0x0000000d00007220 */ /* 0x004fe20000400000 */
[----:B------:R-:W-:-:S04]  /*0e10*/  FADD R3, RZ, R4 ;  /* 0x00000004ff037221 */ /* 0x000fc80000000000 */
[----:B------:R-:W-:Y:S01]  /*0e20*/  FADD R13, R3, R0 ;  /* 0x00000000030d7221 */ /* 0x000fe20000000000 */
[----:B------:R-:W2:Y:S01]  /*0e30*/  MUFU.EX2 R11, R11 ;  /* 0x0000000b000b7308 */ /* 0x000ea20000000800 */
[----:B---3--:R-:W-:Y:S01]  /*0e40*/  FMUL R2, R15, R10 ;  /* 0x0000000a0f027220 */ /* 0x008fe20000400000 */
[----:B------:R-:W-:-:S03]  /*0e50*/  SHF.L.U32 R10, R8, 0x17, RZ ;  /* 0x00000017080a7819 */ /* 0x000fc600000006ff */
[----:B------:R-:W-:-:S03]  /*0e60*/  FADD R8, R13, R2 ;  /* 0x000000020d087221 */ /* 0x000fc60000000000 */
        /* <DEDUP_REMOVED lines=16> */
.L_x_36354:
        /* <DEDUP_REMOVED lines=11> */
[----:B01----:R-:W-:Y:S05]  /*1020*/  CALL.REL.NOINC `($__internal_600_$__cuda_sm3x_div_rn_noftz_f32_slowpath) ;  /* 0x0000001000247944 */ /* 0x003fea0003c00000 */
[----:B------:R-:W-:-:S07]  /*1030*/  MOV R10, R4 ;  /* 0x00000004000a7202 */ /* 0x000fce0000000f00 */
.L_x_36325:
[----:B------:R-:W-:Y:S05]  /*1040*/  BSYNC.RECONVERGENT B1 ;  /* 0x0000000000017941 */ /* 0x000fea0003800200 */
.L_x_36324:
        /* <DEDUP_REMOVED lines=11> */
[----:B01----:R-:W-:Y:S05]  /*1100*/  CALL.REL.NOINC `($__internal_600_$__cuda_sm3x_div_rn_noftz_f32_slowpath) ;  /* 0x0000000c00ec7944 */ /* 0x003fea0003c00000 */
[----:B------:R-:W-:-:S07]  /*1110*/  MOV R11, R4 ;  /* 0x00000004000b7202 */ /* 0x000fce0000000f00 */
.L_x_36327:
[----:B------:R-:W-:Y:S05]  /*1120*/  BSYNC.RECONVERGENT B1 ;  /* 0x0000000000017941 */ /* 0x000fea0003800200 */
.L_x_36326:
        /* <DEDUP_REMOVED lines=13> */
.L_x_36329:
[----:B------:R-:W-:Y:S05]  /*1200*/  BSYNC.RECONVERGENT B1 ;  /* 0x0000000000017941 */ /* 0x000fea0003800200 */
.L_x_36328:
        /* <DEDUP_REMOVED lines=13> */
.L_x_36331:
[----:B------:R-:W-:Y:S05]  /*12e0*/  BSYNC.RECONVERGENT B1 ;  /* 0x0000000000017941 */ /* 0x000fea0003800200 */
.L_x_36330:
        /* <DEDUP_REMOVED lines=13> */
.L_x_36333:
[----:B------:R-:W-:Y:S05]  /*13c0*/  BSYNC.RECONVERGENT B1 ;  /* 0x0000000000017941 */ /* 0x000fea0003800200 */
.L_x_36332:
        /* <DEDUP_REMOVED lines=13> */
.L_x_36335:
[----:B------:R-:W-:Y:S05]  /*14a0*/  BSYNC.RECONVERGENT B1 ;  /* 0x0000000000017941 */ /* 0x000fea0003800200 */
.L_x_36334:
[-C--:B------:R-:W-:Y:S01]  /*14b0*/  ISETP.GE.U32.AND P1, PT, R20, R18.reuse, PT ;  /* 0x000000121400720c */ /* 0x080fe20003f26070 */
[----:B------:R-:W-:Y:S01]  /*14c0*/  BSSY.RECONVERGENT B1, `(.L_x_36336) ;  /* 0x0000014000017945 */ /* 0x000fe20003800200 */
[----:B------:R-:W-:Y:S02]  /*14d0*/  ISETP.GE.U32.AND P2, PT, R9, R18, PT ;  /* 0x000000120900720c */ /* 0x000fe40003f46070 */
[-C--:B------:R-:W-:Y:S02]  /*14e0*/  ISETP.GE.AND.EX P1, PT, RZ, R19.reuse, PT, P1 ;  /* 0x00000013ff00720c */ /* 0x080fe40003f26310 */
[----:B------:R-:W-:Y:S01]  /*14f0*/  ISETP.GE.AND.EX P2, PT, RZ, R19, PT, P2 ;  /* 0x00000013ff00720c */ /* 0x000fe20003f46320 */
[----:B------:R-:W-:-:S12]  /*1500*/  @P0 BRA `(.L_x_36337) ;  /* 0x00000000003c0947 */ /* 0x000fd80003800000 */
[----:B------:R-:W-:Y:S01]  /*1510*/  IMAD R7, R21, UR42, RZ ;  /* 0x0000002a15077c24 */ /* 0x000fe2000f8e02ff */
[----:B-1----:R-:W-:Y:S01]  /*1520*/  R2UR UR4, R16 ;  /* 0x00000000100472ca */ /* 0x002fe200000e0000 */
[----:B0-----:R-:W-:Y:S01]  /*1530*/  IMAD.MOV.U32 R25, RZ, RZ, RZ ;  /* 0x000000ffff197224 */ /* 0x001fe200078e00ff */
        /* <DEDUP_REMOVED lines=12> */
.L_x_36337:
[----:B------:R-:W-:Y:S05]  /*1600*/  BSYNC.RECONVERGENT B1 ;  /* 0x0000000000017941 */ /* 0x000fea0003800200 */
.L_x_36336:
        /* <DEDUP_REMOVED lines=18> */
.L_x_36339:
[----:B------:R-:W-:Y:S05]  /*1730*/  BSYNC.RECONVERGENT B1 ;  /* 0x0000000000017941 */ /* 0x000fea0003800200 */
.L_x_36338:
        /* <DEDUP_REMOVED lines=18> */
.L_x_36341:
[----:B------:R-:W-:Y:S05]  /*1860*/  BSYNC.RECONVERGENT B1 ;  /* 0x0000000000017941 */ /* 0x000fea0003800200 */
.L_x_36340:
[----:B------:R-:W-:-:S04]  /*1870*/  IADD3 R22, P0, PT, R23, R22, RZ ;  /* 0x0000001617167210 */ /* 0x000fc80007f1e0ff */
[----:B------:R-:W-:Y:S02]  /*1880*/  LEA.HI.X.SX32 R21, R23, R21, 0x1, P0 ;  /* 0x0000001517157211 */ /* 0x000fe400000f0eff */
[----:B------:R-:W-:-:S04]  /*1890*/  ISETP.GE.U32.AND P0, PT, R22, UR46, PT ;  /* 0x0000002e16007c0c */ /* 0x000fc8000bf06070 */
[----:B------:R-:W-:-:S13]  /*18a0*/  ISETP.GE.AND.EX P0, PT, R21, UR47, PT, P0 ;  /* 0x0000002f15007c0c */ /* 0x000fda000bf06300 */
[----:B------:R-:W-:Y:S05]  /*18b0*/  @!P0 BRA `(.L_x_36342) ;  /* 0xffffffe800808947 */ /* 0x000fea000383ffff */
[----:B------:R-:W-:Y:S05]  /*18c0*/  BSYNC B0 ;  /* 0x0000000000007941 */ /* 0x000fea0003800000 */
.L_x_36316:
[----:B------:R-:W-:Y:S05]  /*18d0*/  EXIT ;  /* 0x000000000000794d */ /* 0x000fea0003800000 */
.L_x_36323:
[----:B------:R-:W-:Y:S01]  /*18e0*/  HFMA2 R12, -RZ, RZ, 0, 9.5367431640625e-07 ;  /* 0x00000010ff0c7431 */ /* 0x000fe200000001ff */
[----:B------:R-:W-:Y:S01]  /*18f0*/  BSSY B1, `(.L_x_36343) ;  /* 0x0000006000017945 */ /* 0x000fe20003800000 */
[----:B------:R-:W-:Y:S01]  /*1900*/  MOV R11, 0x1f ;  /* 0x0000001f000b7802 */ /* 0x000fe20000000f00 */
[----:B------:R-:W-:-:S07]  /*1910*/  IMAD.MOV.U32 R15, RZ, RZ, -0x1 ;  /* 0xffffffffff0f7424 */ /* 0x000fce00078e00ff */
[----:B-1----:R-:W-:Y:S05]  /*1920*/  WARPSYNC.COLLECTIVE R15, `(.L_x_36344) ;  /* 0x000000000f087348 */ /* 0x002fea0003c00000 */
[----:B------:R0:W2:Y:S02]  /*1930*/  SHFL.BFLY P6, R14, R13, R12, R11 ;  /* 0x0c00000c0d0e7389 */ /* 0x0000a400000c000b */
[----:B012---:R-:W-:Y:S05]  /*1940*/  ENDCOLLECTIVE ;  /* 0x000000000000791b */ /* 0x007fea0003800000 */
.L_x_36344:
[----:B------:R-:W-:Y:S05]  /*1950*/  BSYNC B1 ;  /* 0x0000000000017941 */ /* 0x000fea0003800000 */
.L_x_36343:
        /* <DEDUP_REMOVED lines=8> */
.L_x_36345:
[----:B------:R-:W-:Y:S01]  /*19e0*/  HFMA2 R12, -RZ, RZ, 0, 2.384185791015625e-07 ;  /* 0x00000004ff0c7431 */ /* 0x000fe200000001ff */
[----:B------:R-:W-:-:S04]  /*19f0*/  FMNMX R0, R13, R14, !PT ;  /* 0x0000000e0d007209 */ /* 0x000fc80007800000 */
[----:B------:R-:W-:-:S07]  /*1a00*/  MOV R13, R0 ;  /* 0x00000000000d7202 */ /* 0x000fce0000000f00 */
[----:B------:R-:W-:Y:S05]  /*1a10*/  WARPSYNC.COLLECTIVE R15, `(.L_x_36346) ;  /* 0x000000000f087348 */ /* 0x000fea0003c00000 */
[----:B------:R0:W1:Y:S02]  /*1a20*/  SHFL.BFLY P6, R14, R13, R12, R11 ;  /* 0x0c00000c0d0e7389 */ /* 0x00006400000c000b */
[----:B01----:R-:W-:Y:S05]  /*1a30*/  ENDCOLLECTIVE ;  /* 0x000000000000791b */ /* 0x003fea0003800000 */
.L_x_36346:
[----:B------:R-:W-:Y:S02]  /*1a40*/  MOV R12, 0x2 ;  /* 0x00000002000c7802 */ /* 0x000fe40000000f00 */
[----:B------:R-:W-:-:S05]  /*1a50*/  FMNMX R2, R0, R14, !PT ;  /* 0x0000000e00027209 */ /* 0x000fca0007800000 */
[----:B------:R-:W-:-:S07]  /*1a60*/  IMAD.MOV.U32 R13, RZ, RZ, R2 ;  /* 0x000000ffff0d7224 */ /* 0x000fce00078e0002 */
[----:B------:R-:W-:Y:S05]  /*1a70*/  WARPSYNC.COLLECTIVE R15, `(.L_x_36347) ;  /* 0x000000000f087348 */ /* 0x000fea0003c00000 */
[----:B------:R0:W1:Y:S02]  /*1a80*/  SHFL.BFLY P6, R14, R13, R12, R11 ;  /* 0x0c00000c0d0e7389 */ /* 0x00006400000c000b */
[----:B01----:R-:W-:Y:S05]  /*1a90*/  ENDCOLLECTIVE ;  /* 0x000000000000791b */ /* 0x003fea0003800000 */
.L_x_36347:
[----:B------:R-:W-:Y:S01]  /*1aa0*/  IMAD.MOV.U32 R12, RZ, RZ, 0x1 ;  /* 0x00000001ff0c7424 */ /* 0x000fe200078e00ff */
[----:B------:R-:W-:-:S04]  /*1ab0*/  FMNMX R3, R2, R14, !PT ;  /* 0x0000000e02037209 */ /* 0x000fc80007800000 */
[----:B------:R-:W-:-:S07]  /*1ac0*/  MOV R13, R3 ;  /* 0x00000003000d7202 */ /* 0x000fce0000000f00 */
[----:B------:R-:W-:Y:S05]  /*1ad0*/  WARPSYNC.COLLECTIVE R15, `(.L_x_36348) ;  /* 0x000000000f087348 */ /* 0x000fea0003c00000 */
[----:B------:R0:W1:Y:S02]  /*1ae0*/  SHFL.BFLY P6, R14, R13, R12, R11 ;  /* 0x0c00000c0d0e7389 */ /* 0x00006400000c000b */
[----:B01----:R-:W-:Y:S05]  /*1af0*/  ENDCOLLECTIVE ;  /* 0x000000000000791b */ /* 0x003fea0003800000 */
.L_x_36348:
[----:B------:R-:W-:-:S05]  /*1b00*/  FMNMX R3, R3, R14, !PT ;  /* 0x0000000e03037209 */ /* 0x000fca0007800000 */
[C---:B------:R-:W-:Y:S01]  /*1b10*/  FADD R0, -R3.reuse, R5 ;  /* 0x0000000503007221 */ /* 0x040fe20000000100 */
[----:B------:R-:W-:Y:S02]  /*1b20*/  HFMA2 R5, -RZ, RZ, 0.96630859375, -0.0022525787353515625 ;  /* 0x3bbb989dff057431 */ /* 0x000fe400000001ff */
        /* <DEDUP_REMOVED lines=23> */
[----:B------:R-:W-:Y:S01]  /*1ca0*/  FADD R3, R12, -12583039 ;  /* 0xcb40007f0c037421 */ /* 0x000fe20000000000 */
[----:B------:R-:W0:Y:S03]  /*1cb0*/  MUFU.EX2 R11, R11 ;  /* 0x0000000b000b7308 */ /* 0x000e260000000800 */
        /* <DEDUP_REMOVED lines=18> */
[----:B------:R-:W-:-:S04]  /*1de0*/  FADD R5, R14, -12583039 ;  /* 0xcb40007f0e057421 */ /* 0x000fc80000000000 */
[----:B------:R-:W-:Y:S01]  /*1df0*/  FFMA R5, R10, 1.4426950216293334961, -R5 ;  /* 0x3fb8aa3b0a057823 */ /* 0x000fe20000000805 */
[----:B------:R-:W1:Y:S01]  /*1e00*/  MUFU.EX2 R11, R11 ;  /* 0x0000000b000b7308 */ /* 0x000e620000000800 */
[----:B0-----:R-:W-:Y:S01]  /*1e10*/  FMUL R3, R3, R6 ;  /* 0x0000000603037220 */ /* 0x001fe20000400000 */
[----:B------:R-:W-:Y:S01]  /*1e20*/  SHF.L.U32 R6, R12, 0x17, RZ ;  /* 0x000000170c067819 */ /* 0x000fe200000006ff */
[----:B------:R-:W-:Y:S01]  /*1e30*/  FFMA R10, R10, 1.925963033500011079e-08, R5 ;  /* 0x32a570600a0a7823 */ /* 0x000fe20000000005 */
[----:B------:R-:W-:Y:S01]  /*1e40*/  FADD R5, RZ, R4 ;  /* 0x00000004ff057221 */ /* 0x000fe20000000000 */
[----:B------:R-:W-:-:S03]  /*1e50*/  IMAD.MOV.U32 R12, RZ, RZ, 0x10 ;  /* 0x00000010ff0c7424 */ /* 0x000fc600078e00ff */
[----:B------:R-:W-:Y:S01]  /*1e60*/  FADD R5, R5, R0 ;  /* 0x0000000005057221 */ /* 0x000fe20000000000 */
[----:B------:R-:W0:Y:S03]  /*1e70*/  MUFU.EX2 R10, R10 ;  /* 0x0000000a000a7308 */ /* 0x000e260000000800 */
[----:B------:R-:W-:Y:S01]  /*1e80*/  FADD R8, R5, R2 ;  /* 0x0000000205087221 */ /* 0x000fe20000000000 */
[----:B------:R-:W-:-:S03]  /*1e90*/  SHF.L.U32 R5, R14, 0x17, RZ ;  /* 0x000000170e057819 */ /* 0x000fc600000006ff */
[----:B------:R-:W-:Y:S01]  /*1ea0*/  FADD R7, R8, R3 ;  /* 0x0000000308077221 */ /* 0x000fe20000000000 */
[----:B-1----:R-:W-:Y:S01]  /*1eb0*/  FMUL R6, R6, R11 ;  /* 0x0000000b06067220 */ /* 0x002fe20000400000 */
[----:B------:R-:W-:-:S03]  /*1ec0*/  HFMA2 R11, -RZ, RZ, 0, 1.847743988037109375e-06 ;  /* 0x0000001fff0b7431 */ /* 0x000fc600000001ff */
[----:B------:R-:W-:Y:S01]  /*1ed0*/  FADD R8, R7, R6 ;  /* 0x0000000607087221 */ /* 0x000fe20000000000 */
[----:B0-----:R-:W-:-:S04]  /*1ee0*/  FMUL R5, R5, R10 ;  /* 0x0000000a05057220 */ /* 0x001fc80000400000 */
[----:B------:R-:W-:-:S07]  /*1ef0*/  FADD R13, R8, R5 ;  /* 0x00000005080d7221 */ /* 0x000fce0000000000 */
[----:B------:R-:W-:Y:S05]  /*1f00*/  WARPSYNC.COLLECTIVE R15, `(.L_x_36349) ;  /* 0x000000000f087348 */ /* 0x000fea0003c00000 */
[----:B------:R0:W1:Y:S02]  /*1f10*/  SHFL.BFLY P6, R14, R13, R12, R11 ;  /* 0x0c00000c0d0e7389 */ /* 0x00006400000c000b */
[----:B01----:R-:W-:Y:S05]  /*1f20*/  ENDCOLLECTIVE ;  /* 0x000000000000791b */ /* 0x003fea0003800000 */
.L_x_36349:
[----:B------:R-:W-:Y:S02]  /*1f30*/  IMAD.MOV.U32 R12, RZ, RZ, 0x8 ;  /* 0x00000008ff0c7424 */ /* 0x000fe400078e00ff */
[----:B------:R-:W-:-:S05]  /*1f40*/  FADD R7, R13, R14 ;  /* 0x0000000e0d077221 */ /* 0x000fca0000000000 */
[----:B------:R-:W-:-:S07]  /*1f50*/  MOV R13, R7 ;  /* 0x00000007000d7202 */ /* 0x000fce0000000f00 */
[----:B------:R-:W-:Y:S05]  /*1f60*/  WARPSYNC.COLLECTIVE R15, `(.L_x_36350) ;  /* 0x000000000f087348 */ /* 0x000fea0003c00000 */
[----:B------:R0:W1:Y:S02]  /*1f70*/  SHFL.BFLY P6, R14, R13, R12, R11 ;  /* 0x0c00000c0d0e7389 */ /* 0x00006400000c000b */
[----:B01----:R-:W-:Y:S05]  /*1f80*/  ENDCOLLECTIVE ;  /* 0x000000000000791b */ /* 0x003fea0003800000 */
.L_x_36350:
[----:B------:R-:W-:Y:S02]  /*1f90*/  HFMA2 R12, -RZ, RZ, 0, 2.384185791015625e-07 ;  /* 0x00000004ff0c7431 */ /* 0x000fe400000001ff */
[----:B------:R-:W-:-:S05]  /*1fa0*/  FADD R8, R7, R14 ;  /* 0x0000000e07087221 */ /* 0x000fca0000000000 */
[----:B------:R-:W-:-:S07]  /*1fb0*/  MOV R13, R8 ;  /* 0x00000008000d7202 */ /* 0x000fce0000000f00 */
[----:B------:R-:W-:Y:S05]  /*1fc0*/  WARPSYNC.COLLECTIVE R15, `(.L_x_36351) ;  /* 0x000000000f087348 */ /* 0x000fea0003c00000 */
[----:B------:R0:W1:Y:S02]  /*1fd0*/  SHFL.BFLY P6, R14, R13, R12, R11 ;  /* 0x0c00000c0d0e7389 */ /* 0x00006400000c000b */
[----:B01----:R-:W-:Y:S05]  /*1fe0*/  ENDCOLLECTIVE ;  /* 0x000000000000791b */ /* 0x003fea0003800000 */
.L_x_36351:
[----:B------:R-:W-:Y:S01]  /*1ff0*/  MOV R12, 0x2 ;  /* 0x00000002000c7802 */ /* 0x000fe20000000f00 */
[----:B------:R-:W-:-:S04]  /*2000*/  FADD R10, R8, R14 ;  /* 0x0000000e080a7221 */ /* 0x000fc80000000000 */
[----:B------:R-:W-:-:S07]  /*2010*/  IMAD.MOV.U32 R13, RZ, RZ, R10 ;  /* 0x000000ffff0d7224 */ /* 0x000fce00078e000a */
[----:B------:R-:W-:Y:S05]  /*2020*/  WARPSYNC.COLLECTIVE R15, `(.L_x_36352) ;  /* 0x000000000f087348 */ /* 0x000fea0003c00000 */
[----:B------:R0:W1:Y:S02]  /*2030*/  SHFL.BFLY P6, R14, R13, R12, R11 ;  /* 0x0c00000c0d0e7389 */ /* 0x00006400000c000b */
[----:B01----:R-:W-:Y:S05]  /*2040*/  ENDCOLLECTIVE ;  /* 0x000000000000791b */ /* 0x003fea0003800000 */
.L_x_36352:
[----:B------:R-:W-:Y:S02]  /*2050*/  IMAD.MOV.U32 R12, RZ, RZ, 0x1 ;  /* 0x00000001ff0c7424 */ /* 0x000fe400078e00ff */
[----:B------:R-:W-:-:S05]  /*2060*/  FADD R25, R10, R14 ;  /* 0x0000000e0a197221 */ /* 0x000fca0000000000 */
[----:B------:R-:W-:-:S07]  /*2070*/  MOV R13, R25 ;  /* 0x00000019000d7202 */ /* 0x000fce0000000f00 */
[----:B------:R-:W-:Y:S05]  /*2080*/  WARPSYNC.COLLECTIVE R15, `(.L_x_36353) ;  /* 0x000000000f087348 */ /* 0x000fea0003c00000 */
[----:B------:R0:W1:Y:S02]  /*2090*/  SHFL.BFLY P6, R14, R13, R12, R11 ;  /* 0x0c00000c0d0e7389 */ /* 0x00006400000c000b */
[----:B01----:R-:W-:Y:S05]  /*20a0*/  ENDCOLLECTIVE ;  /* 0x000000000000791b */ /* 0x003fea0003800000 */
.L_x_36353:
[----:B------:R-:W-:Y:S05]  /*20b0*/  BRA `(.L_x_36354) ;  /* 0xffffffec00ac7947 */ /* 0x000fea000383ffff */
        .weak           $__internal_600_$__cuda_sm3x_div_rn_noftz_f32_slowpath
        .type           $__internal_600_$__cuda_sm3x_div_rn_noftz_f32_slowpath,@function
        .size           $__internal_600_$__cuda_sm3x_div_rn_noftz_f32_slowpath,(.L_x_37977 - $__internal_600_$__cuda_sm3x_div_rn_noftz_f32_slowpath)
$__internal_600_$__cuda_sm3x_div_rn_noftz_f32_slowpath:
[----:B------:R-:W-:Y:S01]  /*20c0*/  SHF.R.U32.HI R14, RZ, 0x17, R7 ;  /* 0x00000017ff0e7819 */ /* 0x000fe20000011607 */
[----:B------:R-:W-:Y:S01]  /*20d0*/  BSSY.RECONVERGENT B2, `(.L_x_36355) ;  /* 0x0000065000027945 */ /* 0x000fe20003800200 */
[----:B------:R-:W-:Y:S02]  /*20e0*/  SHF.R.U32.HI R15, RZ, 0x17, R4 ;  /* 0x00000017ff0f7819 */ /* 0x000fe40000011604 */
[----:B------:R-:W-:Y:S02]  /*20f0*/  LOP3.LUT R14, R14, 0xff, RZ, 0xc0, !PT ;  /* 0x000000ff0e0e7812 */ /* 0x000fe400078ec0ff */
[----:B------:R-:W-:Y:S02]  /*2100*/  LOP3.LUT R29, R15, 0xff, RZ, 0xc0, !PT ;  /* 0x000000ff0f1d7812 */ /* 0x000fe400078ec0ff */
[----:B------:R-:W-:Y:S02]  /*2110*/  IADD3 R25, PT, PT, R14, -0x1, RZ ;  /* 0xffffffff0e197810 */ /* 0x000fe40007ffe0ff */
[----:B------:R-:W-:-:S02]  /*2120*/  IADD3 R15, PT, PT, R29, -0x1, RZ ;  /* 0xffffffff1d0f7810 */ /* 0x000fc40007ffe0ff */
        /* <DEDUP_REMOVED lines=30> */
.L_x_36356:
        /* <DEDUP_REMOVED lines=51> */
.L_x_36363:
[----:B------:R-:W-:-:S04]  /*2640*/  LOP3.LUT R4, R4, 0x80000000, RZ, 0xc0, !PT ;  /* 0x8000000004047812 */ /* 0x000fc800078ec0ff */
[----:B------:R-:W-:Y:S01]  /*2650*/  LOP3.LUT R4, R4, 0x7f800000, RZ, 0xfc, !PT ;  /* 0x7f80000004047812 */ /* 0x000fe200078efcff */
[----:B------:R-:W-:Y:S06]  /*2660*/  BRA `(.L_x_36364) ;  /* 0x0000000000047947 */ /* 0x000fec0003800000 */
.L_x_36362:
[----:B------:R-:W-:-:S07]  /*2670*/  IMAD R4, R15, 0x800000, R4 ;  /* 0x008000000f047824 */ /* 0x000fce00078e0204 */
.L_x_36364:
[----:B------:R-:W-:Y:S05]  /*2680*/  BSYNC.RECONVERGENT B3 ;  /* 0x0000000000037941 */ /* 0x000fea0003800200 */
.L_x_36361:
[----:B------:R-:W-:Y:S05]  /*2690*/  BRA `(.L_x_36365) ;  /* 0x0000000000207947 */ /* 0x000fea0003800000 */
.L_x_36360:
[----:B------:R-:W-:-:S04]  /*26a0*/  LOP3.LUT R4, R25, 0x80000000, R4, 0x48, !PT ;  /* 0x8000000019047812 */ /* 0x000fc800078e4804 */
[----:B------:R-:W-:Y:S01]  /*26b0*/  LOP3.LUT R4, R4, 0x7f800000, RZ, 0xfc, !PT ;  /* 0x7f80000004047812 */ /* 0x000fe200078efcff */
[----:B------:R-:W-:Y:S06]  /*26c0*/  BRA `(.L_x_36365) ;  /* 0x0000000000147947 */ /* 0x000fec0003800000 */
.L_x_36359:
[----:B------:R-:W-:Y:S01]  /*26d0*/  LOP3.LUT R4, R25, 0x80000000, R4, 0x48, !PT ;  /* 0x8000000019047812 */ /* 0x000fe200078e4804 */
[----:B------:R-:W-:Y:S06]  /*26e0*/  BRA `(.L_x_36365) ;  /* 0x00000000000c7947 */ /* 0x000fec0003800000 */
.L_x_36358:
[----:B------:R-:W0:Y:S01]  /*26f0*/  MUFU.RSQ R4, -QNAN ;  /* 0xffc0000000047908 */ /* 0x000e220000001400 */
[----:B------:R-:W-:Y:S05]  /*2700*/  BRA `(.L_x_36365) ;  /* 0x0000000000047947 */ /* 0x000fea0003800000 */
.L_x_36357:
[----:B------:R-:W-:-:S07]  /*2710*/  FADD.FTZ R4, R4, R7 ;  /* 0x0000000704047221 */ /* 0x000fce0000010000 */
.L_x_36365:
[----:B------:R-:W-:Y:S05]  /*2720*/  BSYNC.RECONVERGENT B2 ;  /* 0x0000000000027941 */ /* 0x000fea0003800200 */
.L_x_36355:
[----:B------:R-:W-:Y:S01]  /*2730*/  HFMA2 R15, -RZ, RZ, 0, 0 ;  /* 0x00000000ff0f7431 */ /* 0x000fe200000001ff */
[----:B------:R-:W-:-:S04]  /*2740*/  MOV R14, R8 ;  /* 0x00000008000e7202 */ /* 0x000fc80000000f00 */
[----:B0-----:R-:W-:Y:S05]  /*2750*/  RET.REL.NODEC R14 `(_Z15SoftmaxWarpImplI24ElementwiseScaleMaskLoadIffbE11DirectStoreIffEfLi2ELi6ELi32ELi1ELb1EL9Algorithm0EEvT_T0_ll) ;  /* 0xffffffd80e287950 */ /* 0x001fea0003c3ffff */
.L_x_36366:
        /* <DEDUP_REMOVED lines=10> */
.L_x_37977:


//--------------------- .text._Z15SoftmaxWarpImplI24ElementwiseScaleMaskLoadIffbE11DirectStoreIffEfLi2ELi6ELi32ELi1ELb0EL9Algorithm0EEvT_T0_ll --------------------------
	.section	.text._Z15SoftmaxWarpImplI24ElementwiseScaleMaskLoadIffbE11DirectStoreIffEfLi2ELi6ELi32ELi1ELb0EL9Algorithm0EEvT_T0_ll,"ax",@progbits
	.align	128
        .global         _Z15SoftmaxWarpImplI24ElementwiseScaleMaskLoadIffbE11DirectStoreIffEfLi2ELi6ELi32ELi1ELb0EL9Algorithm0EEvT_T0_ll
        .type           _Z15SoftmaxWarpImplI24ElementwiseScaleMaskLoadIffbE11DirectStoreIffEfLi2ELi6ELi32ELi1ELb0EL9Algorithm0EEvT_T0_ll,@function
        .size           _Z15SoftmaxWarpImplI24ElementwiseScaleMaskLoadIffbE11DirectStoreIffEfLi2ELi6ELi32ELi1ELb0EL9Algorithm0EEvT_T0_ll,(.L_x_37978 - _Z15SoftmaxWarpImplI24ElementwiseScaleMaskLoadIffbE11DirectStoreIffEfLi2ELi6ELi32ELi1ELb0EL9Algorithm0EEvT_T0_ll)
        .other          _Z15SoftmaxWarpImplI24ElementwiseScaleMaskLoadIffbE11DirectStoreIffEfLi2ELi6ELi32ELi1ELb0EL9Algorithm0EEvT_T0_ll,@"STO_CUDA_ENTRY STV_DEFAULT"
_Z15SoftmaxWarpImplI24ElementwiseScaleMaskLoadIffbE11DirectStoreIffEfLi2ELi6ELi32ELi1ELb0EL9Algorithm0EEvT_T0_ll:
.text._Z15SoftmaxWarpImplI24ElementwiseScaleMaskLoadIffbE11DirectStoreIffEfLi2ELi6ELi32ELi1ELb0EL9Algorithm0EEvT_T0_ll:
        /* <DEDUP_REMOVED lines=24> */
.L_x_36367:
        /* <DEDUP_REMOVED lines=14> */
.L_x_36381:
[----:B-1----:R-:W1:Y:S01]  /*0260*/  LDC.64 R2, c[0x0][0x390] ;  /* 0x0000e400ff027b82 */ /* 0x002e620000000a00 */
[----:B------:R-:W-:Y:S01]  /*0270*/  HFMA2 R11, -RZ, RZ, 0, 0 ;  /* 0x00000000ff0b7431 */ /* 0x000fe200000001ff */
[C---:B--2---:R-:W-:Y:S02]  /*0280*/  R2UR UR4, R8.reuse ;  /* 0x00000000080472ca */ /* 0x044fe400000e0000 */
[C---:B------:R-:W-:Y:S02]  /*0290*/  R2UR UR5, R9.reuse ;  /* 0x00000000090572ca */ /* 0x040fe400000e0000 */
[C---:B------:R-:W-:Y:S02]  /*02a0*/  R2UR UR6, R8.reuse ;  /* 0x00000000080672ca */ /* 0x040fe400000e0000 */
[----:B------:R-:W-:Y:S02]  /*02b0*/  R2UR UR7, R9 ;  /* 0x00000000090772ca */ /* 0x000fe400000e0000 */
[----:B------:R-:W-:-:S02]  /*02c0*/  R2UR UR8, R8 ;  /* 0x00000000080872ca */ /* 0x000fc400000e0000 */
[----:B------:R-:W-:Y:S01]  /*02d0*/  R2UR UR9, R9 ;  /* 0x00000000090972ca */ /* 0x000fe200000e0000 */
[-C--:B-1----:R-:W-:Y:S02]  /*02e0*/  IMAD R0, R7, R2.reuse, RZ ;  /* 0x0000000207007224 */ /* 0x082fe400078e02ff */
[----:B------:R-:W-:-:S04]  /*02f0*/  IMAD.WIDE.U32 R18, R16, R2, R10 ;  /* 0x0000000210127225 */ /* 0x000fc800078e000a */
[----:B------:R-:W-:Y:S01]  /*0300*/  IMAD R3, R16, R3, R0 ;  /* 0x0000000310037224 */ /* 0x000fe200078e0200 */
[----:B------:R-:W-:-:S03]  /*0310*/  IADD3 R14, P2, PT, R18, 0x80, RZ ;  /* 0x00000080120e7810 */ /* 0x000fc60007f5e0ff */
[----:B------:R-:W-:Y:S01]  /*0320*/  IMAD.IADD R3, R19, 0x1, R3 ;  /* 0x0000000113037824 */ /* 0x000fe200078e0203 */
[----:B------:R-:W-:-:S03]  /*0330*/  IADD3 R19, P1, PT, R18, 0x40, RZ ;  /* 0x0000004012137810 */ /* 0x000fc60007f3e0ff */
[----:B------:R-:W-:Y:S01]  /*0340*/  IMAD.X R15, RZ, RZ, R3, P2 ;  /* 0x000000ffff0f7224 */ /* 0x000fe200010e0603 */
[----:B------:R-:W-:Y:S02]  /*0350*/  IADD3.X R24, PT, PT, RZ, R3, RZ, P1, !PT ;  /* 0x00000003ff187210 */ /* 0x000fe40000ffe4ff */
[----:B------:R-:W-:Y:S02]  /*0360*/  LEA.HI R18, P0, R3, R18, RZ, 0x1 ;  /* 0x0000001203127211 */ /* 0x000fe400078108ff */
[----:B------:R-:W-:Y:S02]  /*0370*/  LEA.HI R19, P1, R24, R19, RZ, 0x1 ;  /* 0x0000001318137211 */ /* 0x000fe400078308ff */
[----:B------:R-:W-:Y:S02]  /*0380*/  LOP3.LUT R12, R18, 0xfffffffe, RZ, 0xc0, !PT ;  /* 0xfffffffe120c7812 */ /* 0x000fe400078ec0ff */
[----:B------:R-:W-:Y:S01]  /*0390*/  LOP3.LUT R4, R19, 0xfffffffe, RZ, 0xc0, !PT ;  /* 0xfffffffe13047812 */ /* 0x000fe200078ec0ff */
[----:B------:R-:W-:Y:S01]  /*03a0*/  IMAD.X R24, RZ, RZ, R24, P1 ;  /* 0x000000ffff187224 */ /* 0x000fe200008e0618 */
[----:B------:R-:W-:-:S02]  /*03b0*/  IADD3.X R21, PT, PT, RZ, R3, RZ, P0, !PT ;  /* 0x00000003ff157210 */ /* 0x000fc400007fe4ff */
[----:B------:R-:W-:Y:S02]  /*03c0*/  LEA.HI R14, P2, R15, R14, RZ, 0x1 ;  /* 0x0000000e0f0e7211 */ /* 0x000fe400078508ff */
[----:B------:R-:W-:Y:S02]  /*03d0*/  IADD3 R12, P0, PT, R12, UR38, RZ ;  /* 0x000000260c0c7c10 */ /* 0x000fe4000ff1e0ff */
[----:B------:R-:W-:Y:S02]  /*03e0*/  IADD3 R4, P1, PT, R4, UR38, RZ ;  /* 0x0000002604047c10 */ /* 0x000fe4000ff3e0ff */
[----:B------:R-:W-:Y:S02]  /*03f0*/  LOP3.LUT R2, R14, 0xfffffffe, RZ, 0xc0, !PT ;  /* 0xfffffffe0e027812 */ /* 0x000fe400078ec0ff */
[----:B------:R-:W-:Y:S02]  /*0400*/  IADD3.X R13, PT, PT, R21, UR39, RZ, P0, !PT ;  /* 0x00000027150d7c10 */ /* 0x000fe400087fe4ff */
[----:B------:R-:W-:-:S02]  /*0410*/  IADD3.X R5, PT, PT, R24, UR39, RZ, P1, !PT ;  /* 0x0000002718057c10 */ /* 0x000fc40008ffe4ff */
[----:B------:R-:W-:Y:S01]  /*0420*/  IADD3.X R15, PT, PT, RZ, R15, RZ, P2, !PT ;  /* 0x0000000fff0f7210 */ /* 0x000fe200017fe4ff */
[----:B------:R1:W2:Y:S01]  /*0430*/  LDG.E.U16 R0, desc[UR4][R12.64] ;  /* 0x000000040c007981 */ /* 0x0002a2000c1e1500 */
[----:B------:R-:W-:-:S03]  /*0440*/  IADD3 R2, P0, PT, R2, UR38, RZ ;  /* 0x0000002602027c10 */ /* 0x000fc6000ff1e0ff */
[----:B------:R-:W3:Y:S01]  /*0450*/  LDG.E.U16 R6, desc[UR6][R4.64] ;  /* 0x0000000604067981 */ /* 0x000ee2000c1e1500 */
[----:B------:R-:W-:-:S05]  /*0460*/  IADD3.X R3, PT, PT, R15, UR39, RZ, P0, !PT ;  /* 0x000000270f037c10 */ /* 0x000fca00087fe4ff */
[----:B------:R4:W5:Y:S01]  /*0470*/  LDG.E.U16 R11, desc[UR8][R2.64] ;  /* 0x00000008020b7981 */ /* 0x000962000c1e1500 */
[----:B-1----:R-:W-:Y:S01]  /*0480*/  IMAD.SHL.U32 R12, R14, 0x4, RZ ;  /* 0x000000040e0c7824 */ /* 0x002fe200078e00ff */
[----:B------:R-:W-:Y:S02]  /*0490*/  SHF.L.U64.HI R13, R19, 0x2, R24 ;  /* 0x00000002130d7819 */ /* 0x000fe40000010218 */
[----:B------:R-:W-:Y:S02]  /*04a0*/  R2UR UR12, R8 ;  /* 0x00000000080c72ca */ /* 0x000fe400000e0000 */
[----:B------:R-:W-:Y:S02]  /*04b0*/  R2UR UR13, R9 ;  /* 0x00000000090d72ca */ /* 0x000fe400000e0000 */
[----:B------:R-:W-:Y:S02]  /*04c0*/  LOP3.LUT R12, R12, 0xfffffff8, RZ, 0xc0, !PT ;  /* 0xfffffff80c0c7812 */ /* 0x000fe400078ec0ff */
[----:B------:R-:W-:Y:S01]  /*04d0*/  SHF.L.U64.HI R15, R14, 0x2, R15 ;  /* 0x000000020e0f7819 */ /* 0x000fe2000001020f */
[----:B----4-:R-:W1:Y:S01]  /*04e0*/  LDC.64 R2, c[0x0][0x398] ;  /* 0x0000e600ff027b82 */ /* 0x010e620000000a00 */
[----:B--2---:R-:W-:-:S02]  /*04f0*/  PRMT R20, R0, 0x7771, RZ ;  /* 0x0000777100147816 */ /* 0x004fc400000000ff */
[----:B---3--:R-:W-:Y:S02]  /*0500*/  PRMT R22, R6, 0x7771, RZ ;  /* 0x0000777106167816 */ /* 0x008fe400000000ff */
[----:B------:R-:W-:Y:S02]  /*0510*/  ISETP.NE.AND P0, PT, R20, RZ, PT ;  /* 0x000000ff1400720c */ /* 0x000fe40003f05270 */
[----:B------:R-:W-:Y:S02]  /*0520*/  ISETP.NE.AND P2, PT, R22, RZ, PT ;  /* 0x000000ff1600720c */ /* 0x000fe40003f45270 */
[C---:B------:R-:W-:Y:S01]  /*0530*/  SHF.L.U64.HI R22, R18.reuse, 0x2, R21 ;  /* 0x0000000212167819 */ /* 0x040fe20000010215 */
[----:B------:R-:W-:Y:S01]  /*0540*/  IMAD.SHL.U32 R21, R18, 0x4, RZ ;  /* 0x0000000412157824 */ /* 0x000fe200078e00ff */
[----:B-----5:R-:W-:Y:S02]  /*0550*/  PRMT R20, R11, 0x7771, RZ ;  /* 0x000077710b147816 */ /* 0x020fe400000000ff */
[----:B------:R-:W-:-:S02]  /*0560*/  SHF.L.U32 R18, R19, 0x2, RZ ;  /* 0x0000000213127819 */ /* 0x000fc400000006ff */
[----:B------:R-:W-:Y:S02]  /*0570*/  ISETP.NE.AND P1, PT, R20, RZ, PT ;  /* 0x000000ff1400720c */ /* 0x000fe40003f25270 */
[----:B------:R-:W-:Y:S02]  /*0580*/  LOP3.LUT R4, R21, 0xfffffff8, RZ, 0xc0, !PT ;  /* 0xfffffff815047812 */ /* 0x000fe400078ec0ff */
[----:B------:R-:W-:Y:S02]  /*0590*/  LOP3.LUT R18, R18, 0xfffffff8, RZ, 0xc0, !PT ;  /* 0xfffffff812127812 */ /* 0x000fe400078ec0ff */
[----:B------:R-:W-:Y:S02]  /*05a0*/  IADD3 R4, P3, PT, R4, UR36, RZ ;  /* 0x0000002404047c10 */ /* 0x000fe4000ff7e0ff */
[----:B------:R-:W-:Y:S02]  /*05b0*/  @P0 R2UR UR6, R8 ;  /* 0x00000000080602ca */ /* 0x000fe400000e0000 */
[----:B------:R-:W-:-:S02]  /*05c0*/  @P0 R2UR UR7, R9 ;  /* 0x00000000090702ca */ /* 0x000fc400000e0000 */
[----:B------:R-:W-:Y:S02]  /*05d0*/  IADD3 R18, P4, PT, R18, UR36, RZ ;  /* 0x0000002412127c10 */ /* 0x000fe4000ff9e0ff */
[----:B------:R-:W-:Y:S02]  /*05e0*/  IADD3.X R5, PT, PT, R22, UR37, RZ, P3, !PT ;  /* 0x0000002516057c10 */ /* 0x000fe40009ffe4ff */
[C---:B------:R-:W-:Y:S02]  /*05f0*/  @P2 R2UR UR10, R8.reuse ;  /* 0x00000000080a22ca */ /* 0x040fe400000e0000 */
[----:B------:R-:W-:Y:S01]  /*0600*/  @P2 R2UR UR11, R9 ;  /* 0x00000000090b22ca */ /* 0x000fe200000e0000 */
[----:B------:R-:W1:Y:S01]  /*0610*/  LDG.E R22, desc[UR4][R4.64] ;  /* 0x0000000404167981 */ /* 0x000e62000c1e1900 */
[----:B------:R-:W-:Y:S02]  /*0620*/  IADD3.X R19, PT, PT, R13, UR37, RZ, P4, !PT ;  /* 0x000000250d137c10 */ /* 0x000fe4000a7fe4ff */
[----:B------:R-:W-:Y:S01]  /*0630*/  @P1 R2UR UR14, R8 ;  /* 0x00000000080e12ca */ /* 0x000fe200000e0000 */
[----:B------:R-:W2:Y:S01]  /*0640*/  @P0 LDG.E R24, desc[UR6][R4.64+0x4] ;  /* 0x0000040604180981 */ /* 0x000ea2000c1e1900 */
[----:B------:R-:W-:-:S02]  /*0650*/  @P1 R2UR UR15, R9 ;  /* 0x00000000090f12ca */ /* 0x000fc400000e0000 */
[----:B------:R-:W-:Y:S01]  /*0660*/  IADD3 R12, P3, PT, R12, UR36, RZ ;  /* 0x000000240c0c7c10 */ /* 0x000fe2000ff7e0ff */
[----:B------:R-:W3:Y:S03]  /*0670*/  LDG.E R20, desc[UR8][R18.64] ;  /* 0x0000000812147981 */ /* 0x000ee6000c1e1900 */
[----:B------:R-:W-:Y:S01]  /*0680*/  IADD3.X R13, PT, PT, R15, UR37, RZ, P3, !PT ;  /* 0x000000250f0d7c10 */ /* 0x000fe20009ffe4ff */
[----:B------:R4:W5:Y:S04]  /*0690*/  @P2 LDG.E R26, desc[UR10][R18.64+0x4] ;  /* 0x0000040a121a2981 */ /* 0x000968000c1e1900 */
[----:B------:R-:W5:Y:S04]  /*06a0*/  LDG.E R28, desc[UR12][R12.64] ;  /* 0x0000000c0c1c7981 */ /* 0x000f68000c1e1900 */
[----:B------:R-:W5:Y:S01]  /*06b0*/  @P1 LDG.E R14, desc[UR14][R12.64+0x4] ;  /* 0x0000040e0c0e1981 */ /* 0x000f62000c1e1900 */
[----:B------:R-:W0:Y:S01]  /*06c0*/  LDCU UR4, c[0x0][0x398] ;  /* 0x00007300ff0477ac */ /* 0x000e220008000800 */
[----:B------:R-:W-:-:S02]  /*06d0*/  PRMT R11, R11, 0x7770, RZ ;  /* 0x000077700b0b7816 */ /* 0x000fc400000000ff */
[----:B------:R-:W-:Y:S02]  /*06e0*/  PRMT R0, R0, 0x7770, RZ ;  /* 0x0000777000007816 */ /* 0x000fe400000000ff */
[----:B------:R-:W-:Y:S02]  /*06f0*/  PRMT R6, R6, 0x7770, RZ ;  /* 0x0000777006067816 */ /* 0x000fe400000000ff */
[----:B------:R-:W-:Y:S02]  /*0700*/  ISETP.NE.AND P5, PT, R11, RZ, PT ;  /* 0x000000ff0b00720c */ /* 0x000fe40003fa5270 */
[----:B------:R-:W-:Y:S02]  /*0710*/  ISETP.NE.AND P3, PT, R0, RZ, PT ;  /* 0x000000ff0000720c */ /* 0x000fe40003f65270 */
[----:B------:R-:W-:Y:S02]  /*0720*/  ISETP.NE.AND P4, PT, R6, RZ, PT ;  /* 0x000000ff0600720c */ /* 0x000fe40003f85270 */
[----:B0-----:R-:W-:Y:S01]  /*0730*/  MOV R6, UR4 ;  /* 0x0000000400067c02 */ /* 0x001fe20008000f00 */
[----:B----4-:R-:W-:Y:S01]  /*0740*/  IMAD.U32 R18, RZ, RZ, UR4 ;  /* 0x00000004ff127e24 */ /* 0x010fe2000f8e00ff */
[----:B------:R-:W-:Y:S01]  /*0750*/  MOV R19, UR4 ;  /* 0x0000000400137c02 */ /* 0x000fe20008000f00 */
[----:B------:R-:W-:Y:S01]  /*0760*/  UMOV UR4, 0xffffffff ;  /* 0xffffffff00047882 */ /* 0x000fe20000000000 */
[-C--:B-1----:R-:W-:Y:S01]  /*0770*/  FMUL R23, R22, R3.reuse ;  /* 0x0000000316177220 */ /* 0x082fe20000400000 */
[----:B--2---:R-:W-:-:S04]  /*0780*/  @P0 FMUL R6, R24, R3 ;  /* 0x0000000318060220 */ /* 0x004fc80000400000 */
[----:B------:R-:W-:Y:S01]  /*0790*/  FSEL R23, R23, R2, P3 ;  /* 0x0000000217177208 */ /* 0x000fe20001800000 */
[----:B---3--:R-:W-:-:S03]  /*07a0*/  FMUL R21, R20, R3 ;  /* 0x0000000314157220 */ /* 0x008fc60000400000 */
[----:B------:R-:W-:Y:S01]  /*07b0*/  FMNMX3 R0, R23, -INF , R6, !PT ;  /* 0xff80000017007876 */ /* 0x000fe20007800006 */
[-C--:B-----5:R-:W-:Y:S01]  /*07c0*/  @P2 FMUL R18, R26, R3.reuse ;  /* 0x000000031a122220 */ /* 0x0a0fe20000400000 */
[----:B------:R-:W-:Y:S01]  /*07d0*/  FSEL R21, R21, R2, P4 ;  /* 0x0000000215157208 */ /* 0x000fe20002000000 */
[----:B------:R-:W-:-:S03]  /*07e0*/  @P5 FMUL R2, R28, R3 ;  /* 0x000000031c025220 */ /* 0x000fc60000400000 */
        /* <DEDUP_REMOVED lines=85> */
.L_x_36393:
        /* <DEDUP_REMOVED lines=11> */
[----:B0-----:R-:W-:Y:S05]  /*0df0*/  CALL.REL.NOINC `($__internal_601_$__cuda_sm3x_div_rn_noftz_f32_slowpath) ;  /* 0x0000000c00d07944 */ /* 0x001fea0003c00000 */
[----:B------:R-:W-:-:S07]  /*0e00*/  IMAD.MOV.U32 R12, RZ, RZ, R6 ;  /* 0x000000ffff0c7224 */ /* 0x000fce00078e0006 */
.L_x_36370:
[----:B------:R-:W-:Y:S05]  /*0e10*/  BSYNC.RECONVERGENT B0 ;  /* 0x0000000000007941 */ /* 0x000fea0003800200 */
.L_x_36369:
        /* <DEDUP_REMOVED lines=11> */
[----:B0-----:R-:W-:Y:S05]  /*0ed0*/  CALL.REL.NOINC `($__internal_601_$__cuda_sm3x_div_rn_noftz_f32_slowpath) ;  /* 0x0000000c00987944 */ /* 0x001fea0003c00000 */
[----:B------:R-:W-:-:S07]  /*0ee0*/  IMAD.MOV.U32 R13, RZ, RZ, R6 ;  /* 0x000000ffff0d7224 */ /* 0x000fce00078e0006 */
.L_x_36372:
[----:B------:R-:W-:Y:S05]  /*0ef0*/  BSYNC.RECONVERGENT B0 ;  /* 0x0000000000007941 */ /* 0x000fea0003800200 */
.L_x_36371:
        /* <DEDUP_REMOVED lines=13> */
.L_x_36374:
[----:B------:R-:W-:Y:S05]  /*0fd0*/  BSYNC.RECONVERGENT B0 ;  /* 0x0000000000007941 */ /* 0x000fea0003800200 */
.L_x_36373:
        /* <DEDUP_REMOVED lines=13> */
.L_x_36376:
[----:B------:R-:W-:Y:S05]  /*10b0*/  BSYNC.RECONVERGENT B0 ;  /* 0x0000000000007941 */ /* 0x000fea0003800200 */
.L_x_36375:
        /* <DEDUP_REMOVED lines=13> */
.L_x_36378:
[----:B------:R-:W-:Y:S05]  /*1190*/  BSYNC.RECONVERGENT B0 ;  /* 0x0000000000007941 */ /* 0x000fea0003800200 */
.L_x_36377:
        /* <DEDUP_REMOVED lines=13> */
.L_x_36380:
[----:B------:R-:W-:Y:S05]  /*1270*/  BSYNC.RECONVERGENT B0 ;  /* 0x0000000000007941 */ /* 0x000fea0003800200 */
.L_x_36379:
        /* <DEDUP_REMOVED lines=30> */
[C---:B------:R-:W-:Y:S02]  /*1460*/  IADD3 R16, P0, PT, R17.reuse, R16, RZ ;  /* 0x0000001011107210 */ /* 0x040fe40007f1e0ff */
        /* <DEDUP_REMOVED lines=14> */
.L_x_36368:
[----:B------:R-:W-:Y:S01]  /*1550*/  BSSY B0, `(.L_x_36382) ;  /* 0x0000007000007945 */ /* 0x000fe20003800000 */
[----:B------:R-:W-:Y:S01]  /*1560*/  MOV R12, 0x10 ;  /* 0x00000010000c7802 */ /* 0x000fe20000000f00 */
[----:B------:R-:W-:Y:S01]  /*1570*/  IMAD.MOV.U32 R11, RZ, RZ, 0x1f ;  /* 0x0000001fff0b7424 */ /* 0x000fe200078e00ff */
[----:B------:R-:W-:-:S07]  /*1580*/  MOV R15, 0xffffffff ;  /* 0xffffffff000f7802 */ /* 0x000fce0000000f00 */
[----:B------:R-:W-:Y:S05]  /*1590*/  WARPSYNC.COLLECTIVE R15, `(.L_x_36383) ;  /* 0x000000000f087348 */ /* 0x000fea0003c00000 */
[----:B------:R0:W1:Y:S02]  /*15a0*/  SHFL.BFLY P6, R14, R13, R12, R11 ;  /* 0x0c00000c0d0e7389 */ /* 0x00006400000c000b */
[----:B01----:R-:W-:Y:S05]  /*15b0*/  ENDCOLLECTIVE ;  /* 0x000000000000791b */ /* 0x003fea0003800000 */
.L_x_36383:
[----:B------:R-:W-:Y:S05]  /*15c0*/  BSYNC B0 ;  /* 0x0000000000007941 */ /* 0x000fea0003800000 */
.L_x_36382:
        /* <DEDUP_REMOVED lines=8> */
.L_x_36384:
[----:B------:R-:W-:Y:S01]  /*1650*/  IMAD.MOV.U32 R12, RZ, RZ, 0x4 ;  /* 0x00000004ff0c7424 */ /* 0x000fe200078e00ff */
[----:B------:R-:W-:-:S04]  /*1660*/  FMNMX R0, R13, R14, !PT ;  /* 0x0000000e0d007209 */ /* 0x000fc80007800000 */
[----:B------:R-:W-:-:S07]  /*1670*/  MOV R13, R0 ;  /* 0x00000000000d7202 */ /* 0x000fce0000000f00 */
[----:B------:R-:W-:Y:S05]  /*1680*/  WARPSYNC.COLLECTIVE R15, `(.L_x_36385) ;  /* 0x000000000f087348 */ /* 0x000fea0003c00000 */
[----:B------:R0:W1:Y:S02]  /*1690*/  SHFL.BFLY P6, R14, R13, R12, R11 ;  /* 0x0c00000c0d0e7389 */ /* 0x00006400000c000b */
[----:B01----:R-:W-:Y:S05]  /*16a0*/  ENDCOLLECTIVE ;  /* 0x000000000000791b */ /* 0x003fea0003800000 */
.L_x_36385:
[----:B------:R-:W-:Y:S01]  /*16b0*/  IMAD.MOV.U32 R12, RZ, RZ, 0x2 ;  /* 0x00000002ff0c7424 */ /* 0x000fe200078e00ff */
[----:B------:R-:W-:-:S04]  /*16c0*/  FMNMX R3, R0, R14, !PT ;  /* 0x0000000e00037209 */ /* 0x000fc80007800000 */
[----:B------:R-:W-:-:S07]  /*16d0*/  MOV R13, R3 ;  /* 0x00000003000d7202 */ /* 0x000fce0000000f00 */
[----:B------:R-:W-:Y:S05]  /*16e0*/  WARPSYNC.COLLECTIVE R15, `(.L_x_36386) ;  /* 0x000000000f087348 */ /* 0x000fea0003c00000 */
[----:B------:R0:W1:Y:S02]  /*16f0*/  SHFL.BFLY P6, R14, R13, R12, R11 ;  /* 0x0c00000c0d0e7389 */ /* 0x00006400000c000b */
[----:B01----:R-:W-:Y:S05]  /*1700*/  ENDCOLLECTIVE ;  /* 0x000000000000791b */ /* 0x003fea0003800000 */
.L_x_36386:
[----:B------:R-:W-:Y:S01]  /*1710*/  IMAD.MOV.U32 R12, RZ, RZ, 0x1 ;  /* 0x00000001ff0c7424 */ /* 0x000fe200078e00ff */
[----:B------:R-:W-:Y:S01]  /*1720*/  FMNMX R4, R3, R14, !PT ;  /* 0x0000000e03047209 */ /* 0x000fe20007800000 */
[----:B------:R-:W-:-:S03]  /*1730*/  IMAD.MOV.U32 R3, RZ, RZ, 0x437c0000 ;  /* 0x437c0000ff037424 */ /* 0x000fc600078e00ff */
[----:B------:R-:W-:-:S07]  /*1740*/  MOV R13, R4 ;  /* 0x00000004000d7202 */ /* 0x000fce0000000f00 */
[----:B------:R-:W-:Y:S05]  /*1750*/  WARPSYNC.COLLECTIVE R15, `(.L_x_36387) ;  /* 0x000000000f087348 */ /* 0x000fea0003c00000 */
[----:B------:R0:W1:Y:S02]  /*1760*/  SHFL.BFLY P6, R14, R13, R12, R11 ;  /* 0x0c00000c0d0e7389 */ /* 0x00006400000c000b */
[----:B01----:R-:W-:Y:S05]  /*1770*/  ENDCOLLECTIVE ;  /* 0x000000000000791b */ /* 0x003fea0003800000 */
.L_x_36387:
        /* <DEDUP_REMOVED lines=59> */
[----:B------:R-:W-:-:S03]  /*1b30*/  IMAD.MOV.U32 R15, RZ, RZ, -0x1 ;  /* 0xffffffffff0f7424 */ /* 0x000fc600078e00ff */
[----:B------:R-:W-:Y:S01]  /*1b40*/  FADD R11, R11, R2 ;  /* 0x000000020b0b7221 */ /* 0x000fe20000000000 */
[----:B--2---:R-:W-:-:S04]  /*1b50*/  FMUL R0, R13, R24 ;  /* 0x000000180d007220 */ /* 0x004fc80000400000 */
[----:B------:R-:W-:Y:S01]  /*1b60*/  FADD R13, R11, R0 ;  /* 0x000000000b0d7221 */ /* 0x000fe20000000000 */
[----:B------:R-:W-:-:S07]  /*1b70*/  HFMA2 R11, -RZ, RZ, 0, 1.847743988037109375e-06 ;  /* 0x0000001fff0b7431 */ /* 0x000fce00000001ff */
[----:B------:R-:W-:Y:S05]  /*1b80*/  WARPSYNC.COLLECTIVE R15, `(.L_x_36388) ;  /* 0x000000000f087348 */ /* 0x000fea0003c00000 */
[----:B------:R0:W1:Y:S02]  /*1b90*/  SHFL.BFLY P6, R14, R13, R12, R11 ;  /* 0x0c00000c0d0e7389 */ /* 0x00006400000c000b */
[----:B01----:R-:W-:Y:S05]  /*1ba0*/  ENDCOLLECTIVE ;  /* 0x000000000000791b */ /* 0x003fea0003800000 */
.L_x_36388:
[----:B------:R-:W-:Y:S02]  /*1bb0*/  HFMA2 R12, -RZ, RZ, 0, 4.76837158203125e-07 ;  /* 0x00000008ff0c7431 */ /* 0x000fe400000001ff */
[----:B------:R-:W-:-:S05]  /*1bc0*/  FADD R18, R13, R14 ;  /* 0x0000000e0d127221 */ /* 0x000fca0000000000 */
[----:B------:R-:W-:-:S07]  /*1bd0*/  MOV R13, R18 ;  /* 0x00000012000d7202 */ /* 0x000fce0000000f00 */
[----:B------:R-:W-:Y:S05]  /*1be0*/  WARPSYNC.COLLECTIVE R15, `(.L_x_36389) ;  /* 0x000000000f087348 */ /* 0x000fea0003c00000 */
[----:B------:R0:W1:Y:S02]  /*1bf0*/  SHFL.BFLY P6, R14, R13, R12, R11 ;  /* 0x0c00000c0d0e7389 */ /* 0x00006400000c000b */
[----:B01----:R-:W-:Y:S05]  /*1c00*/  ENDCOLLECTIVE ;  /* 0x000000000000791b */ /* 0x003fea0003800000 */
.L_x_36389:
[----:B------:R-:W-:Y:S01]  /*1c10*/  MOV R12, 0x4 ;  /* 0x00000004000c7802 */ /* 0x000fe20000000f00 */
[----:B------:R-:W-:-:S04]  /*1c20*/  FADD R19, R18, R14 ;  /* 0x0000000e12137221 */ /* 0x000fc80000000000 */
[----:B------:R-:W-:-:S07]  /*1c30*/  IMAD.MOV.U32 R13, RZ, RZ, R19 ;  /* 0x000000ffff0d7224 */ /* 0x000fce00078e0013 */
[----:B------:R-:W-:Y:S05]  /*1c40*/  WARPSYNC.COLLECTIVE R15, `(.L_x_36390) ;  /* 0x000000000f087348 */ /* 0x000fea0003c00000 */
[----:B------:R0:W1:Y:S02]  /*1c50*/  SHFL.BFLY P6, R14, R13, R12, R11 ;  /* 0x0c00000c0d0e7389 */ /* 0x00006400000c000b */
[----:B01----:R-:W-:Y:S05]  /*1c60*/  ENDCOLLECTIVE ;  /* 0x000000000000791b */ /* 0x003fea0003800000 */
.L_x_36390:
[----:B------:R-:W-:Y:S02]  /*1c70*/  IMAD.MOV.U32 R12, RZ, RZ, 0x2 ;  /* 0x00000002ff0c7424 */ /* 0x000fe400078e00ff */
[----:B------:R-:W-:-:S05]  /*1c80*/  FADD R20, R19, R14 ;  /* 0x0000000e13147221 */ /* 0x000fca0000000000 */
[----:B------:R-:W-:-:S07]  /*1c90*/  MOV R13, R20 ;  /* 0x00000014000d7202 */ /* 0x000fce0000000f00 */
[----:B------:R-:W-:Y:S05]  /*1ca0*/  WARPSYNC.COLLECTIVE R15, `(.L_x_36391) ;  /* 0x000000000f087348 */ /* 0x000fea0003c00000 */
[----:B------:R0:W1:Y:S02]  /*1cb0*/  SHFL.BFLY P6, R14, R13, R12, R11 ;  /* 0x0c00000c0d0e7389 */ /* 0x00006400000c000b */
[----:B01----:R-:W-:Y:S05]  /*1cc0*/  ENDCOLLECTIVE ;  /* 0x000000000000791b */ /* 0x003fea0003800000 */
.L_x_36391:
[----:B------:R-:W-:Y:S02]  /*1cd0*/  HFMA2 R12, -RZ, RZ, 0, 5.9604644775390625e-08 ;  /* 0x00000001ff0c7431 */ /* 0x000fe400000001ff */
[----:B------:R-:W-:-:S05]  /*1ce0*/  FADD R21, R20, R14 ;  /* 0x0000000e14157221 */ /* 0x000fca0000000000 */
[----:B------:R-:W-:-:S07]  /*1cf0*/  MOV R13, R21 ;  /* 0x00000015000d7202 */ /* 0x000fce0000000f00 */
[----:B------:R-:W-:Y:S05]  /*1d00*/  WARPSYNC.COLLECTIVE R15, `(.L_x_36392) ;  /* 0x000000000f087348 */ /* 0x000fea0003c00000 */
[----:B------:R0:W1:Y:S02]  /*1d10*/  SHFL.BFLY P6, R14, R13, R12, R11 ;  /* 0x0c00000c0d0e7389 */ /* 0x00006400000c000b */
[----:B01----:R-:W-:Y:S05]  /*1d20*/  ENDCOLLECTIVE ;  /* 0x000000000000791b */ /* 0x003fea0003800000 */
.L_x_36392:
[----:B------:R-:W-:Y:S05]  /*1d30*/  BRA `(.L_x_36393) ;  /* 0xfffffff000007947 */ /* 0x000fea000383ffff */
        .weak           $__internal_601_$__cuda_sm3x_div_rn_noftz_f32_slowpath
        .type           $__internal_601_$__cuda_sm3x_div_rn_noftz_f32_slowpath,@function
        .size           $__internal_601_$__cuda_sm3x_div_rn_noftz_f32_slowpath,(.L_x_37978 - $__internal_601_$__cuda_sm3x_div_rn_noftz_f32_slowpath)
$__internal_601_$__cuda_sm3x_div_rn_noftz_f32_slowpath:
        /* <DEDUP_REMOVED lines=35> */
.L_x_36395:
        /* <DEDUP_REMOVED lines=51> */
.L_x_36402:
[----:B------:R-:W-:-:S04]  /*22a0*/  LOP3.LUT R6, R6, 0x80000000, RZ, 0xc0, !PT ;  /* 0x8000000006067812 */ /* 0x000fc800078ec0ff */
[----:B------:R-:W-:Y:S01]  /*22b0*/  LOP3.LUT R6, R6, 0x7f800000, RZ, 0xfc, !PT ;  /* 0x7f80000006067812 */ /* 0x000fe200078efcff */
[----:B------:R-:W-:Y:S06]  /*22c0*/  BRA `(.L_x_36403) ;  /* 0x0000000000047947 */ /* 0x000fec0003800000 */
.L_x_36401:
[----:B------:R-:W-:-:S07]  /*22d0*/  IMAD R6, R25, 0x800000, R6 ;  /* 0x0080000019067824 */ /* 0x000fce00078e0206 */
.L_x_36403:
[----:B------:R-:W-:Y:S05]  /*22e0*/  BSYNC.RECONVERGENT B2 ;  /* 0x0000000000027941 */ /* 0x000fea0003800200 */
.L_x_36400:
[----:B------:R-:W-:Y:S05]  /*22f0*/  BRA `(.L_x_36404) ;  /* 0x0000000000207947 */ /* 0x000fea0003800000 */
.L_x_36399:
[----:B------:R-:W-:-:S04]  /*2300*/  LOP3.LUT R6, R21, 0x80000000, R6, 0x48, !PT ;  /* 0x8000000015067812 */ /* 0x000fc800078e4806 */
[----:B------:R-:W-:Y:S01]  /*2310*/  LOP3.LUT R6, R6, 0x7f800000, RZ, 0xfc, !PT ;  /* 0x7f80000006067812 */ /* 0x000fe200078efcff */
[----:B------:R-:W-:Y:S06]  /*2320*/  BRA `(.L_x_36404) ;  /* 0x0000000000147947 */ /* 0x000fec0003800000 */
.L_x_36398:
[----:B------:R-:W-:Y:S01]  /*2330*/  LOP3.LUT R6, R21, 0x80000000, R6, 0x48, !PT ;  /* 0x8000000015067812 */ /* 0x000fe200078e4806 */
[----:B------:R-:W-:Y:S06]  /*2340*/  BRA `(.L_x_36404) ;  /* 0x00000000000c7947 */ /* 0x000fec0003800000 */
.L_x_36397:
[----:B------:R-:W0:Y:S01]  /*2350*/  MUFU.RSQ R6, -QNAN ;  /* 0xffc0000000067908 */ /* 0x000e220000001400 */
[----:B------:R-:W-:Y:S05]  /*2360*/  BRA `(.L_x_36404) ;  /* 0x0000000000047947 */ /* 0x000fea0003800000 */
.L_x_36396:
[----:B------:R-:W-:-:S07]  /*2370*/  FADD.FTZ R6, R6, R11 ;  /* 0x0000000b06067221 */ /* 0x000fce0000010000 */
.L_x_36404:
[----:B------:R-:W-:Y:S05]  /*2380*/  BSYNC.RECONVERGENT B1 ;  /* 0x0000000000017941 */ /* 0x000fea0003800200 */
.L_x_36394:
[----:B------:R-:W-:Y:S01]  /*2390*/  HFMA2 R19, -RZ, RZ, 0, 0 ;  /* 0x00000000ff137431 */ /* 0x000fe200000001ff */
[----:B------:R-:W-:-:S04]  /*23a0*/  MOV R18, R20 ;  /* 0x0000001400127202 */ /* 0x000fc80000000f00 */
[----:B0-----:R-:W-:Y:S05]  /*23b0*/  RET.REL.NODEC R18 `(_Z15SoftmaxWarpImplI24ElementwiseScaleMaskLoadIffbE11DirectStoreIffEfLi2ELi6ELi32ELi1ELb0EL9Algorithm0EEvT_T0_ll) ;  /* 0xffffffdc12107950 */ /* 0x001fea0003c3ffff */
.L_x_36405:
        /* <DEDUP_REMOVED lines=12> */
.L_x_37978:


//--------------------- .text._Z15SoftmaxWarpImplI24ElementwiseScaleMaskLoadIffbE11DirectStoreIffEfLi2ELi4ELi32ELi1ELb1EL9Algorithm0EEvT_T0_ll --------------------------
	.section	.text._Z15SoftmaxWarpImplI24ElementwiseScaleMaskLoadIffbE11DirectStoreIffEfLi2ELi4ELi32ELi1ELb1EL9Algorithm0EEvT_T0_ll,"ax",@progbits
	.align	128
        .global         _Z15SoftmaxWarpImplI24ElementwiseScaleMaskLoadIffbE11DirectStoreIffEfLi2ELi4ELi32ELi1ELb1EL9Algorithm0EEvT_T0_ll
        .type           _Z15SoftmaxWarpImplI24ElementwiseScaleMaskLoadIffbE11DirectStoreIffEfLi2ELi4ELi32ELi1ELb1EL9Algorithm0EEvT_T0_ll,@function
        .size           _Z15SoftmaxWarpImplI24ElementwiseScaleMaskLoadIffbE11DirectStoreIffEfLi2ELi4ELi32ELi1ELb1EL9Algorithm0EEvT_T0_ll,(.L_x_37979 - _Z15SoftmaxWarpImplI24ElementwiseScaleMaskLoadIffbE11DirectStoreIffEfLi2ELi4ELi32ELi1ELb1EL9Algorithm0EEvT_T0_ll)
        .other          _Z15SoftmaxWarpImplI24ElementwiseScaleMaskLoadIffbE11DirectStoreIffEfLi2ELi4ELi32ELi1ELb1EL9Algorithm0EEvT_T0_ll,@"STO_CUDA_ENTRY STV_DEFAULT"
_Z15SoftmaxWarpImplI24ElementwiseScaleMaskLoadIffbE11DirectStoreIffEfLi2ELi4ELi32ELi1ELb1EL9Algorithm0EEvT_T0_ll:
.text._Z15SoftmaxWarpImplI24ElementwiseScaleMaskLoadIffbE11DirectStoreIffEfLi2ELi4ELi32ELi1ELb1EL9Algorithm0EEvT_T0_ll:
        /* <DEDUP_REMOVED lines=27> */
.L_x_36406:
        /* <DEDUP_REMOVED lines=15> */
[----:B0-----:R-:W-:-:S05]  /*02a0*/  SHF.L.U32 R18, R18, 0x1, RZ ;  /* 0x0000000112127819 */ /* 0x001fca00000006ff */
[----:B------:R-:W-:-:S07]  /*02b0*/  VIADD R10, R18, 0x40 ;  /* 0x00000040120a7836 */ /* 0x000fce0000000000 */
.L_x_36425:
[-C--:B--2---:R-:W-:Y:S01]  /*02c0*/  ISETP.GE.U32.AND P0, PT, R18, R8.reuse, PT ;  /* 0x000000081200720c */ /* 0x084fe20003f06070 */
[----:B------:R-:W-:Y:S01]  /*02d0*/  BSSY.RECONVERGENT B1, `(.L_x_36408) ;  /* 0x000002b000017945 */ /* 0x000fe20003800200 */
[----:B------:R-:W-:Y:S01]  /*02e0*/  ISETP.GE.U32.AND P1, PT, R10, R8, PT ;  /* 0x000000080a00720c */ /* 0x000fe20003f26070 */
[----:B0-----:R-:W-:Y:S01]  /*02f0*/  IMAD.MOV.U32 R22, RZ, RZ, -0x800000 ;  /* 0xff800000ff167424 */ /* 0x001fe200078e00ff */
[-C--:B------:R-:W-:Y:S01]  /*0300*/  ISETP.GE.AND.EX P0, PT, RZ, R9.reuse, PT, P0 ;  /* 0x00000009ff00720c */ /* 0x080fe20003f06300 */
[----:B------:R-:W-:Y:S01]  /*0310*/  IMAD.MOV.U32 R20, RZ, RZ, -0x800000 ;  /* 0xff800000ff147424 */ /* 0x000fe200078e00ff */
[----:B------:R-:W-:Y:S02]  /*0320*/  ISETP.GE.AND.EX P1, PT, RZ, R9, PT, P1 ;  /* 0x00000009ff00720c */ /* 0x000fe40003f26310 */
[----:B------:R-:W-:Y:S02]  /*0330*/  MOV R5, 0xff800000 ;  /* 0xff80000000057802 */ /* 0x000fe40000000f00 */
[----:B------:R-:W-:-:S02]  /*0340*/  MOV R4, 0xff800000 ;  /* 0xff80000000047802 */ /* 0x000fc40000000f00 */
[----:B------:R-:W-:-:S05]  /*0350*/  MOV R13, 0xff800000 ;  /* 0xff800000000d7802 */ /* 0x000fca0000000f00 */
[----:B---3--:R-:W-:Y:S05]  /*0360*/  @P0 BRA `(.L_x_36409) ;  /* 0x0000000000840947 */ /* 0x008fea0003800000 */
        /* <DEDUP_REMOVED lines=33> */
.L_x_36409:
[----:B------:R-:W-:Y:S05]  /*0580*/  BSYNC.RECONVERGENT B1 ;  /* 0x0000000000017941 */ /* 0x000fea0003800200 */
.L_x_36408:
[----:B------:R-:W-:Y:S04]  /*0590*/  BSSY.RECONVERGENT B1, `(.L_x_36410) ;  /* 0x0000022000017945 */ /* 0x000fe80003800200 */
[----:B------:R-:W-:Y:S05]  /*05a0*/  @P1 BRA `(.L_x_36411) ;  /* 0x0000000000801947 */ /* 0x000fea0003800000 */
[----:B------:R-:W-:Y:S01]  /*05b0*/  IMAD.MOV.U32 R11, RZ, RZ, RZ ;  /* 0x000000ffff0b7224 */ /* 0x000fe200078e00ff */
[----:B-1----:R-:W-:Y:S01]  /*05c0*/  R2UR UR4, R6 ;  /* 0x00000000060472ca */ /* 0x002fe200000e0000 */
[----:B------:R-:W-:Y:S01]  /*05d0*/  IMAD R0, R16, UR46, RZ ;  /* 0x0000002e10007c24 */ /* 0x000fe2000f8e02ff */
        /* <DEDUP_REMOVED lines=29> */
.L_x_36411:
[----:B------:R-:W-:Y:S05]  /*07b0*/  BSYNC.RECONVERGENT B1 ;  /* 0x0000000000017941 */ /* 0x000fea0003800200 */
.L_x_36410:
        /* <DEDUP_REMOVED lines=36> */
[----:B------:R-:W-:Y:S01]  /*0a00*/  SHF.L.U32 R0, R0, 0x17, RZ ;  /* 0x0000001700007819 */ /* 0x000fe200000006ff */
[----:B------:R-:W-:Y:S01]  /*0a10*/  FFMA R13, R14, 1.925963033500011079e-08, R13 ;  /* 0x32a570600e0d7823 */ /* 0x000fe2000000000d */
[----:B------:R-:W0:Y:S01]  /*0a20*/  MUFU.EX2 R5, R5 ;  /* 0x0000000500057308 */ /* 0x000e220000000800 */
[----:B------:R-:W-:Y:S01]  /*0a30*/  FFMA R15, R4, 1.925963033500011079e-08, R15 ;  /* 0x32a57060040f7823 */ /* 0x000fe2000000000f */
[----:B------:R-:W-:-:S02]  /*0a40*/  IMAD.SHL.U32 R2, R2, 0x800000, RZ ;  /* 0x0080000002027824 */ /* 0x000fc400078e00ff */
[----:B------:R-:W-:-:S04]  /*0a50*/  IMAD.SHL.U32 R12, R12, 0x800000, RZ ;  /* 0x008000000c0c7824 */ /* 0x000fc800078e00ff */
[----:B------:R-:W2:Y:S08]  /*0a60*/  MUFU.EX2 R13, R13 ;  /* 0x0000000d000d7308 */ /* 0x000eb00000000800 */
[----:B------:R-:W3:Y:S01]  /*0a70*/  MUFU.EX2 R14, R11 ;  /* 0x0000000b000e7308 */ /* 0x000ee20000000800 */
[----:B0-----:R-:W-:Y:S01]  /*0a80*/  FMUL R4, R0, R5 ;  /* 0x0000000500047220 */ /* 0x001fe20000400000 */
[----:B------:R-:W-:-:S03]  /*0a90*/  SHF.L.U32 R5, R3, 0x17, RZ ;  /* 0x0000001703057819 */ /* 0x000fc600000006ff */
[----:B------:R-:W-:-:S03]  /*0aa0*/  FADD R0, RZ, R4 ;  /* 0x00000004ff007221 */ /* 0x000fc60000000000 */
[----:B------:R-:W0:Y:S01]  /*0ab0*/  MUFU.EX2 R15, R15 ;  /* 0x0000000f000f7308 */ /* 0x000e220000000800 */
[----:B--2---:R-:W-:Y:S01]  /*0ac0*/  FMUL R3, R2, R13 ;  /* 0x0000000d02037220 */ /* 0x004fe20000400000 */
[----:B---3--:R-:W-:-:S03]  /*0ad0*/  FMUL R2, R5, R14 ;  /* 0x0000000e05027220 */ /* 0x008fc60000400000 */
        /* <DEDUP_REMOVED lines=13> */
.L_x_36437:
        /* <DEDUP_REMOVED lines=11> */
[----:B01----:R-:W-:Y:S05]  /*0c60*/  CALL.REL.NOINC `($__internal_602_$__cuda_sm3x_div_rn_noftz_f32_slowpath) ;  /* 0x0000000c00147944 */ /* 0x003fea0003c00000 */
[----:B------:R-:W-:-:S07]  /*0c70*/  MOV R12, R4 ;  /* 0x00000004000c7202 */ /* 0x000fce0000000f00 */
.L_x_36414:
[----:B------:R-:W-:Y:S05]  /*0c80*/  BSYNC.RECONVERGENT B1 ;  /* 0x0000000000017941 */ /* 0x000fea0003800200 */
.L_x_36413:
        /* <DEDUP_REMOVED lines=11> */
[----:B01----:R-:W-:Y:S05]  /*0d40*/  CALL.REL.NOINC `($__internal_602_$__cuda_sm3x_div_rn_noftz_f32_slowpath) ;  /* 0x0000000800dc7944 */ /* 0x003fea0003c00000 */
[----:B------:R-:W-:-:S07]  /*0d50*/  MOV R13, R4 ;  /* 0x00000004000d7202 */ /* 0x000fce0000000f00 */
.L_x_36416:
[----:B------:R-:W-:Y:S05]  /*0d60*/  BSYNC.RECONVERGENT B1 ;  /* 0x0000000000017941 */ /* 0x000fea0003800200 */
.L_x_36415:
        /* <DEDUP_REMOVED lines=13> */
.L_x_36418:
[----:B------:R-:W-:Y:S05]  /*0e40*/  BSYNC.RECONVERGENT B1 ;  /* 0x0000000000017941 */ /* 0x000fea0003800200 */
.L_x_36417:
        /* <DEDUP_REMOVED lines=13> */
.L_x_36420:
[----:B------:R-:W-:Y:S05]  /*0f20*/  BSYNC.RECONVERGENT B1 ;  /* 0x0000000000017941 */ /* 0x000fea0003800200 */
.L_x_36419:
[----:B------:R-:W-:Y:S01]  /*0f30*/  ISETP.GE.U32.AND P1, PT, R10, UR44, PT ;  /* 0x0000002c0a007c0c */ /* 0x000fe2000bf26070 */
[----:B------:R-:W-:Y:S03]  /*0f40*/  BSSY.RECONVERGENT B1, `(.L_x_36421) ;  /* 0x0000013000017945 */ /* 0x000fe60003800200 */
[----:B------:R-:W-:Y:S01]  /*0f50*/  ISETP.GE.AND.EX P1, PT, RZ, UR45, PT, P1 ;  /* 0x0000002dff007c0c */ /* 0x000fe2000bf26310 */
        /* <DEDUP_REMOVED lines=17> */
.L_x_36422:
[----:B------:R-:W-:Y:S05]  /*1070*/  BSYNC.RECONVERGENT B1 ;  /* 0x0000000000017941 */ /* 0x000fea0003800200 */
.L_x_36421:
[----:B------:R-:W-:Y:S04]  /*1080*/  BSSY.RECONVERGENT B1, `(.L_x_36423) ;  /* 0x0000011000017945 */ /* 0x000fe80003800200 */
[----:B------:R-:W-:Y:S05]  /*1090*/  @P1 BRA `(.L_x_36424) ;  /* 0x00000000003c1947 */ /* 0x000fea0003800000 */
[----:B------:R-:W-:Y:S01]  /*10a0*/  MOV R11, RZ ;  /* 0x000000ff000b7202 */ /* 0x000fe20000000f00 */
[----:B------:R-:W-:Y:S01]  /*10b0*/  IMAD R0, R16, UR42, RZ ;  /* 0x0000002a10007c24 */ /* 0x000fe2000f8e02ff */
        /* <DEDUP_REMOVED lines=13> */
.L_x_36424:
[----:B------:R-:W-:Y:S05]  /*1190*/  BSYNC.RECONVERGENT B1 ;  /* 0x0000000000017941 */ /* 0x000fea0003800200 */
.L_x_36423:
[----:B------:R-:W-:-:S04]  /*11a0*/  IADD3 R17, P0, PT, R19, R17, RZ ;  /* 0x0000001113117210 */ /* 0x000fc80007f1e0ff */
[----:B------:R-:W-:Y:S02]  /*11b0*/  LEA.HI.X.SX32 R16, R19, R16, 0x1, P0 ;  /* 0x0000001013107211 */ /* 0x000fe400000f0eff */
[----:B------:R-:W-:-:S04]  /*11c0*/  ISETP.GE.U32.AND P0, PT, R17, UR48, PT ;  /* 0x0000003011007c0c */ /* 0x000fc8000bf06070 */
[----:B------:R-:W-:-:S13]  /*11d0*/  ISETP.GE.AND.EX P0, PT, R16, UR49, PT, P0 ;  /* 0x0000003110007c0c */ /* 0x000fda000bf06300 */
[----:B------:R-:W-:Y:S05]  /*11e0*/  @!P0 BRA `(.L_x_36425) ;  /* 0xfffffff000348947 */ /* 0x000fea000383ffff */
[----:B------:R-:W-:Y:S05]  /*11f0*/  BSYNC B0 ;  /* 0x0000000000007941 */ /* 0x000fea0003800000 */
.L_x_36407:
[----:B------:R-:W-:Y:S05]  /*1200*/  EXIT ;  /* 0x000000000000794d */ /* 0x000fea0003800000 */
.L_x_36412:
[----:B------:R-:W-:Y:S01]  /*1210*/  HFMA2 R12, -RZ, RZ, 0, 9.5367431640625e-07 ;  /* 0x00000010ff0c7431 */ /* 0x000fe200000001ff */
[----:B------:R-:W-:Y:S01]  /*1220*/  BSSY B1, `(.L_x_36426) ;  /* 0x0000006000017945 */ /* 0x000fe20003800000 */
[----:B------:R-:W-:Y:S01]  /*1230*/  IMAD.MOV.U32 R11, RZ, RZ, 0x1f ;  /* 0x0000001fff0b7424 */ /* 0x000fe200078e00ff */
[----:B------:R-:W-:-:S07]  /*1240*/  MOV R15, 0xffffffff ;  /* 0xffffffff000f7802 */ /* 0x000fce0000000f00 */
[----:B-1----:R-:W-:Y:S05]  /*1250*/  WARPSYNC.COLLECTIVE R15, `(.L_x_36427) ;  /* 0x000000000f087348 */ /* 0x002fea0003c00000 */
[----:B------:R0:W2:Y:S02]  /*1260*/  SHFL.BFLY P6, R14, R13, R12, R11 ;  /* 0x0c00000c0d0e7389 */ /* 0x0000a400000c000b */
[----:B012---:R-:W-:Y:S05]  /*1270*/  ENDCOLLECTIVE ;  /* 0x000000000000791b */ /* 0x007fea0003800000 */
.L_x_36427:
[----:B------:R-:W-:Y:S05]  /*1280*/  BSYNC B1 ;  /* 0x0000000000017941 */ /* 0x000fea0003800000 */
.L_x_36426:
        /* <DEDUP_REMOVED lines=8> */
.L_x_36428:
[----:B------:R-:W-:Y:S01]  /*1310*/  IMAD.MOV.U32 R12, RZ, RZ, 0x4 ;  /* 0x00000004ff0c7424 */ /* 0x000fe200078e00ff */
[----:B------:R-:W-:-:S04]  /*1320*/  FMNMX R0, R13, R14, !PT ;  /* 0x0000000e0d007209 */ /* 0x000fc80007800000 */
[----:B------:R-:W-:-:S07]  /*1330*/  MOV R13, R0 ;  /* 0x00000000000d7202 */ /* 0x000fce0000000f00 */
[----:B------:R-:W-:Y:S05]  /*1340*/  WARPSYNC.COLLECTIVE R15, `(.L_x_36429) ;  /* 0x000000000f087348 */ /* 0x000fea0003c00000 */
[----:B------:R0:W1:Y:S02]  /*1350*/  SHFL.BFLY P6, R14, R13, R12, R11 ;  /* 0x0c00000c0d0e7389 */ /* 0x00006400000c000b */
[----:B01----:R-:W-:Y:S05]  /*1360*/  ENDCOLLECTIVE ;  /* 0x000000000000791b */ /* 0x003fea0003800000 */
.L_x_36429:
[----:B------:R-:W-:Y:S01]  /*1370*/  IMAD.MOV.U32 R12, RZ, RZ, 0x2 ;  /* 0x00000002ff0c7424 */ /* 0x000fe200078e00ff */
[----:B------:R-:W-:-:S04]  /*1380*/  FMNMX R2, R0, R14, !PT ;  /* 0x0000000e00027209 */ /* 0x000fc80007800000 */
[----:B------:R-:W-:-:S07]  /*1390*/  MOV R13, R2 ;  /* 0x00000002000d7202 */ /* 0x000fce0000000f00 */
[----:B------:R-:W-:Y:S05]  /*13a0*/  WARPSYNC.COLLECTIVE R15, `(.L_x_36430) ;  /* 0x000000000f087348 */ /* 0x000fea0003c00000 */
[----:B------:R0:W1:Y:S02]  /*13b0*/  SHFL.BFLY P6, R14, R13, R12, R11 ;  /* 0x0c00000c0d0e7389 */ /* 0x00006400000c000b */
[----:B01----:R-:W-:Y:S05]  /*13c0*/  ENDCOLLECTIVE ;  /* 0x000000000000791b */ /* 0x003fea0003800000 */
.L_x_36430:
[----:B------:R-:W-:Y:S01]  /*13d0*/  IMAD.MOV.U32 R12, RZ, RZ, 0x1 ;  /* 0x00000001ff0c7424 */ /* 0x000fe200078e00ff */
[----:B------:R-:W-:Y:S01]  /*13e0*/  FMNMX R3, R2, R14, !PT ;  /* 0x0000000e02037209 */ /* 0x000fe20007800000 */
[----:B------:R-:W-:-:S03]  /*13f0*/  IMAD.MOV.U32 R2, RZ, RZ, 0x437c0000 ;  /* 0x437c0000ff027424 */ /* 0x000fc600078e00ff */
[----:B------:R-:W-:-:S07]  /*1400*/  MOV R13, R3 ;  /* 0x00000003000d7202 */ /* 0x000fce0000000f00 */
[----:B------:R-:W-:Y:S05]  /*1410*/  WARPSYNC.COLLECTIVE R15, `(.L_x_36431) ;  /* 0x000000000f087348 */ /* 0x000fea0003c00000 */
[----:B------:R0:W1:Y:S02]  /*1420*/  SHFL.BFLY P6, R14, R13, R12, R11 ;  /* 0x0c00000c0d0e7389 */ /* 0x00006400000c000b */
[----:B01----:R-:W-:Y:S05]  /*1430*/  ENDCOLLECTIVE ;  /* 0x000000000000791b */ /* 0x003fea0003800000 */
.L_x_36431:
        /* <DEDUP_REMOVED lines=47> */
.L_x_36432:
[----:B------:R-:W-:Y:S02]  /*1730*/  HFMA2 R12, -RZ, RZ, 0, 4.76837158203125e-07 ;  /* 0x00000008ff0c7431 */ /* 0x000fe400000001ff */
[----:B------:R-:W-:-:S04]  /*1740*/  FADD R5, R13, R14 ;  /* 0x0000000e0d057221 */ /* 0x000fc80000000000 */
[----:B------:R-:W-:-:S07]  /*1750*/  IMAD.MOV.U32 R13, RZ, RZ, R5 ;  /* 0x000000ffff0d7224 */ /* 0x000fce00078e0005 */
[----:B------:R-:W-:Y:S05]  /*1760*/  WARPSYNC.COLLECTIVE R15, `(.L_x_36433) ;  /* 0x000000000f087348 */ /* 0x000fea0003c00000 */
[----:B------:R0:W1:Y:S02]  /*1770*/  SHFL.BFLY P6, R14, R13, R12, R11 ;  /* 0x0c00000c0d0e7389 */ /* 0x00006400000c000b */
[----:B01----:R-:W-:Y:S05]  /*1780*/  ENDCOLLECTIVE ;  /* 0x000000000000791b */ /* 0x003fea0003800000 */
.L_x_36433:
[----:B------:R-:W-:Y:S01]  /*1790*/  MOV R12, 0x4 ;  /* 0x00000004000c7802 */ /* 0x000fe20000000f00 */
[----:B------:R-:W-:-:S04]  /*17a0*/  FADD R20, R5, R14 ;  /* 0x0000000e05147221 */ /* 0x000fc80000000000 */
[----:B------:R-:W-:-:S07]  /*17b0*/  IMAD.MOV.U32 R13, RZ, RZ, R20 ;  /* 0x000000ffff0d7224 */ /* 0x000fce00078e0014 */
[----:B------:R-:W-:Y:S05]  /*17c0*/  WARPSYNC.COLLECTIVE R15, `(.L_x_36434) ;  /* 0x000000000f087348 */ /* 0x000fea0003c00000 */
[----:B------:R0:W1:Y:S02]  /*17d0*/  SHFL.BFLY P6, R14, R13, R12, R11 ;  /* 0x0c00000c0d0e7389 */ /* 0x00006400000c000b */
[----:B01----:R-:W-:Y:S05]  /*17e0*/  ENDCOLLECTIVE ;  /* 0x000000000000791b */ /* 0x003fea0003800000 */
.L_x_36434:
[----:B------:R-:W-:Y:S02]  /*17f0*/  HFMA2 R12, -RZ, RZ, 0, 1.1920928955078125e-07 ;  /* 0x00000002ff0c7431 */ /* 0x000fe400000001ff */
[----:B------:R-:W-:-:S04]  /*1800*/  FADD R21, R20, R14 ;  /* 0x0000000e14157221 */ /* 0x000fc80000000000 */
[----:B------:R-:W-:-:S07]  /*1810*/  IMAD.MOV.U32 R13, RZ, RZ, R21 ;  /* 0x000000ffff0d7224 */ /* 0x000fce00078e0015 */
[----:B------:R-:W-:Y:S05]  /*1820*/  WARPSYNC.COLLECTIVE R15, `(.L_x_36435) ;  /* 0x000000000f087348 */ /* 0x000fea0003c00000 */
[----:B------:R0:W1:Y:S02]  /*1830*/  SHFL.BFLY P6, R14, R13, R12, R11 ;  /* 0x0c00000c0d0e7389 */ /* 0x00006400000c000b */
[----:B01----:R-:W-:Y:S05]  /*1840*/  ENDCOLLECTIVE ;  /* 0x000000000000791b */ /* 0x003fea0003800000 */
.L_x_36435:
[----:B------:R-:W-:Y:S01]  /*1850*/  MOV R12, 0x1 ;  /* 0x00000001000c7802 */ /* 0x000fe20000000f00 */
[----:B------:R-:W-:-:S04]  /*1860*/  FADD R22, R21, R14 ;  /* 0x0000000e15167221 */ /* 0x000fc80000000000 */
[----:B------:R-:W-:-:S07]  /*1870*/  IMAD.MOV.U32 R13, RZ, RZ, R22 ;  /* 0x000000ffff0d7224 */ /* 0x000fce00078e0016 */
[----:B------:R-:W-:Y:S05]  /*1880*/  WARPSYNC.COLLECTIVE R15, `(.L_x_36436) ;  /* 0x000000000f087348 */ /* 0x000fea0003c00000 */
[----:B------:R0:W1:Y:S02]  /*1890*/  SHFL.BFLY P6, R14, R13, R12, R11 ;  /* 0x0c00000c0d0e7389 */ /* 0x00006400000c000b */
[----:B01----:R-:W-:Y:S05]  /*18a0*/  ENDCOLLECTIVE ;  /* 0x000000000000791b */ /* 0x003fea0003800000 */
.L_x_36436:
[----:B------:R-:W-:Y:S05]  /*18b0*/  BRA `(.L_x_36437) ;  /* 0xfffffff000bc7947 */ /* 0x000fea000383ffff */
        .weak           $__internal_602_$__cuda_sm3x_div_rn_noftz_f32_slowpath
        .type           $__internal_602_$__cuda_sm3x_div_rn_noftz_f32_slowpath,@function
        .size           $__internal_602_$__cuda_sm3x_div_rn_noftz_f32_slowpath,(.L_x_37979 - $__internal_602_$__cuda_sm3x_div_rn_noftz_f32_slowpath)
$__internal_602_$__cuda_sm3x_div_rn_noftz_f32_slowpath:
        /* <DEDUP_REMOVED lines=35> */
.L_x_36439:
        /* <DEDUP_REMOVED lines=51> */
.L_x_36446:
[----:B------:R-:W-:-:S04]  /*1e20*/  LOP3.LUT R4, R4, 0x80000000, RZ, 0xc0, !PT ;  /* 0x8000000004047812 */ /* 0x000fc800078ec0ff */
[----:B------:R-:W-:Y:S01]  /*1e30*/  LOP3.LUT R4, R4, 0x7f800000, RZ, 0xfc, !PT ;  /* 0x7f80000004047812 */ /* 0x000fe200078efcff */
[----:B------:R-:W-:Y:S06]  /*1e40*/  BRA `(.L_x_36447) ;  /* 0x0000000000047947 */ /* 0x000fec0003800000 */
.L_x_36445:
[----:B------:R-:W-:-:S07]  /*1e50*/  LEA R4, R22, R4, 0x17 ;  /* 0x0000000416047211 */ /* 0x000fce00078eb8ff */
.L_x_36447:
[----:B------:R-:W-:Y:S05]  /*1e60*/  BSYNC.RECONVERGENT B3 ;  /* 0x0000000000037941 */ /* 0x000fea0003800200 */
.L_x_36444:
[----:B------:R-:W-:Y:S05]  /*1e70*/  BRA `(.L_x_36448) ;  /* 0x0000000000207947 */ /* 0x000fea0003800000 */
.L_x_36443:
[----:B------:R-:W-:-:S04]  /*1e80*/  LOP3.LUT R4, R21, 0x80000000, R4, 0x48, !PT ;  /* 0x8000000015047812 */ /* 0x000fc800078e4804 */
[----:B------:R-:W-:Y:S01]  /*1e90*/  LOP3.LUT R4, R4, 0x7f800000, RZ, 0xfc, !PT ;  /* 0x7f80000004047812 */ /* 0x000fe200078efcff */
[----:B------:R-:W-:Y:S06]  /*1ea0*/  BRA `(.L_x_36448) ;  /* 0x0000000000147947 */ /* 0x000fec0003800000 */
.L_x_36442:
[----:B------:R-:W-:Y:S01]  /*1eb0*/  LOP3.LUT R4, R21, 0x80000000, R4, 0x48, !PT ;  /* 0x8000000015047812 */ /* 0x000fe200078e4804 */
[----:B------:R-:W-:Y:S06]  /*1ec0*/  BRA `(.L_x_36448) ;  /* 0x00000000000c7947 */ /* 0x000fec0003800000 */
.L_x_36441:
[----:B------:R-:W0:Y:S01]  /*1ed0*/  MUFU.RSQ R4, -QNAN ;  /* 0xffc0000000047908 */ /* 0x000e220000001400 */
[----:B------:R-:W-:Y:S05]  /*1ee0*/  BRA `(.L_x_36448) ;  /* 0x0000000000047947 */ /* 0x000fea0003800000 */
.L_x_36440:
[----:B------:R-:W-:-:S07]  /*1ef0*/  FADD.FTZ R4, R4, R5 ;  /* 0x0000000504047221 */ /* 0x000fce0000010000 */
.L_x_36448:
[----:B------:R-:W-:Y:S05]  /*1f00*/  BSYNC.RECONVERGENT B2 ;  /* 0x0000000000027941 */ /* 0x000fea0003800200 */
.L_x_36438:
[----:B------:R-:W-:-:S04]  /*1f10*/  IMAD.MOV.U32 R21, RZ, RZ, 0x0 ;  /* 0x00000000ff157424 */ /* 0x000fc800078e00ff */
[----:B0-----:R-:W-:Y:S05]  /*1f20*/  RET.REL.NODEC R20 `(_Z15SoftmaxWarpImplI24ElementwiseScaleMaskLoadIffbE11DirectStoreIffEfLi2ELi4ELi32ELi1ELb1EL9Algorithm0EEvT_T0_ll) ;  /* 0xffffffe014347950 */ /* 0x001fea0003c3ffff */
.L_x_36449:
        /* <DEDUP_REMOVED lines=13> */
.L_x_37979:


//--------------------- .text._Z15SoftmaxWarpImplI24ElementwiseScaleMaskLoadIffbE11DirectStoreIffEfLi2ELi4ELi32ELi1ELb0EL9Algorithm0EEvT_T0_ll --------------------------
	.section	.text._Z15SoftmaxWarpImplI24ElementwiseScaleMaskLoadIffbE11DirectStoreIffEfLi2ELi4ELi32ELi1ELb0EL9Algorithm0EEvT_T0_ll,"ax",@progbits
	.align	128
        .global         _Z15SoftmaxWarpImplI24ElementwiseScaleMaskLoadIffbE11DirectStoreIffEfLi2ELi4ELi32ELi1ELb0EL9Algorithm0EEvT_T0_ll
        .type           _Z15SoftmaxWarpImplI24ElementwiseScaleMaskLoadIffbE11DirectStoreIffEfLi2ELi4ELi32ELi1ELb0EL9Algorithm0EEvT_T0_ll,@function
        .size           _Z15SoftmaxWarpImplI24ElementwiseScaleMaskLoadIffbE11DirectStoreIffEfLi2ELi4ELi32ELi1ELb0EL9Algorithm0EEvT_T0_ll,(.L_x_37980 - _Z15SoftmaxWarpImplI24ElementwiseScaleMaskLoadIffbE11DirectStoreIffEfLi2ELi4ELi32ELi1ELb0EL9Algorithm0EEvT_T0_ll)
        .other          _Z15SoftmaxWarpImplI24ElementwiseScaleMaskLoadIffbE11DirectStoreIffEfLi2ELi4ELi32ELi1ELb0EL9Algorithm0EEvT_T0_ll,@"STO_CUDA_ENTRY STV_DEFAULT"
_Z15SoftmaxWarpImplI24ElementwiseScaleMaskLoadIffbE11DirectStoreIffEfLi2ELi4ELi32ELi1ELb0EL9Algorithm0EEvT_T0_ll:
.text._Z15SoftmaxWarpImplI24ElementwiseScaleMaskLoadIffbE11DirectStoreIffEfLi2ELi4ELi32ELi1ELb0EL9Algorithm0EEvT_T0_ll:
        /* <DEDUP_REMOVED lines=24> */
.L_x_36450:
        /* <DEDUP_REMOVED lines=14> */
.L_x_36460:
[----:B-1----:R-:W1:Y:S01]  /*0260*/  LDC.64 R4, c[0x0][0x390] ;  /* 0x0000e400ff047b82 */ /* 0x002e620000000a00 */
[----:B------:R-:W-:Y:S01]  /*0270*/  MOV R3, RZ ;  /* 0x000000ff00037202 */ /* 0x000fe20000000f00 */
[----:B------:R-:W-:Y:S01]  /*0280*/  IMAD.MOV.U32 R2, RZ, RZ, R8 ;  /* 0x000000ffff027224 */ /* 0x000fe200078e0008 */
[C---:B--2---:R-:W-:Y:S02]  /*0290*/  R2UR UR4, R6.reuse ;  /* 0x00000000060472ca */ /* 0x044fe400000e0000 */
[C---:B------:R-:W-:Y:S02]  /*02a0*/  R2UR UR5, R7.reuse ;  /* 0x00000000070572ca */ /* 0x040fe400000e0000 */
[----:B------:R-:W-:Y:S02]  /*02b0*/  R2UR UR6, R6 ;  /* 0x00000000060672ca */ /* 0x000fe400000e0000 */
[----:B------:R-:W-:Y:S01]  /*02c0*/  R2UR UR7, R7 ;  /* 0x00000000070772ca */ /* 0x000fe200000e0000 */
[----:B-1----:R-:W-:-:S02]  /*02d0*/  IMAD R0, R9, R4, RZ ;  /* 0x0000000409007224 */ /* 0x002fc400078e02ff */
[----:B------:R-:W-:-:S04]  /*02e0*/  IMAD.WIDE.U32 R2, R10, R4, R2 ;  /* 0x000000040a027225 */ /* 0x000fc800078e0002 */
[----:B------:R-:W-:Y:S01]  /*02f0*/  IMAD R5, R10, R5, R0 ;  /* 0x000000050a057224 */ /* 0x000fe200078e0200 */
[----:B------:R-:W-:-:S03]  /*0300*/  IADD3 R13, P1, PT, R2, 0x40, RZ ;  /* 0x00000040020d7810 */ /* 0x000fc60007f3e0ff */
[----:B------:R-:W-:-:S05]  /*0310*/  IMAD.IADD R5, R3, 0x1, R5 ;  /* 0x0000000103057824 */ /* 0x000fca00078e0205 */
[----:B------:R-:W-:Y:S02]  /*0320*/  LEA.HI R17, P0, R5, R2, RZ, 0x1 ;  /* 0x0000000205117211 */ /* 0x000fe400078108ff */
[----:B------:R-:W-:Y:S02]  /*0330*/  IADD3.X R14, PT, PT, RZ, R5, RZ, P1, !PT ;  /* 0x00000005ff0e7210 */ /* 0x000fe40000ffe4ff */
[----:B------:R-:W-:Y:S01]  /*0340*/  LOP3.LUT R2, R17, 0xfffffffe, RZ, 0xc0, !PT ;  /* 0xfffffffe11027812 */ /* 0x000fe200078ec0ff */
[----:B------:R-:W-:Y:S01]  /*0350*/  IMAD.X R18, RZ, RZ, R5, P0 ;  /* 0x000000ffff127224 */ /* 0x000fe200000e0605 */
[----:B------:R-:W-:Y:S02]  /*0360*/  LEA.HI R13, P1, R14, R13, RZ, 0x1 ;  /* 0x0000000d0e0d7211 */ /* 0x000fe400078308ff */
[----:B------:R-:W-:Y:S02]  /*0370*/  IADD3 R2, P0, PT, R2, UR38, RZ ;  /* 0x0000002602027c10 */ /* 0x000fe4000ff1e0ff */
[----:B------:R-:W-:-:S02]  /*0380*/  LOP3.LUT R4, R13, 0xfffffffe, RZ, 0xc0, !PT ;  /* 0xfffffffe0d047812 */ /* 0x000fc400078ec0ff */
[----:B------:R-:W-:Y:S02]  /*0390*/  IADD3.X R3, PT, PT, R18, UR39, RZ, P0, !PT ;  /* 0x0000002712037c10 */ /* 0x000fe400087fe4ff */
[----:B------:R-:W-:Y:S02]  /*03a0*/  IADD3.X R14, PT, PT, RZ, R14, RZ, P1, !PT ;  /* 0x0000000eff0e7210 */ /* 0x000fe40000ffe4ff */
[----:B------:R-:W-:Y:S01]  /*03b0*/  IADD3 R4, P0, PT, R4, UR38, RZ ;  /* 0x0000002604047c10 */ /* 0x000fe2000ff1e0ff */
[----:B------:R1:W2:Y:S03]  /*03c0*/  LDG.E.U16 R0, desc[UR4][R2.64] ;  /* 0x0000000402007981 */ /* 0x0002a6000c1e1500 */
[----:B------:R-:W-:-:S05]  /*03d0*/  IADD3.X R5, PT, PT, R14, UR39, RZ, P0, !PT ;  /* 0x000000270e057c10 */ /* 0x000fca00087fe4ff */
[----:B------:R3:W4:Y:S01]  /*03e0*/  LDG.E.U16 R11, desc[UR6][R4.64] ;  /* 0x00000006040b7981 */ /* 0x000722000c1e1500 */
[C---:B------:R-:W-:Y:S01]  /*03f0*/  IMAD.SHL.U32 R15, R17.reuse, 0x4, RZ ;  /* 0x00000004110f7824 */ /* 0x040fe200078e00ff */
[----:B------:R-:W-:-:S04]  /*0400*/  SHF.L.U64.HI R17, R17, 0x2, R18 ;  /* 0x0000000211117819 */ /* 0x000fc80000010212 */
[----:B------:R-:W-:-:S04]  /*0410*/  LOP3.LUT R15, R15, 0xfffffff8, RZ, 0xc0, !PT ;  /* 0xfffffff80f0f7812 */ /* 0x000fc800078ec0ff */
[----:B-1----:R-:W-:Y:S02]  /*0420*/  IADD3 R2, P2, PT, R15, UR36, RZ ;  /* 0x000000240f027c10 */ /* 0x002fe4000ff5e0ff */
[----:B------:R-:W-:Y:S02]  /*0430*/  R2UR UR8, R6 ;  /* 0x00000000060872ca */ /* 0x000fe400000e0000 */
[----:B------:R-:W-:Y:S02]  /*0440*/  R2UR UR9, R7 ;  /* 0x00000000070972ca */ /* 0x000fe400000e0000 */
[----:B------:R-:W-:Y:S02]  /*0450*/  IADD3.X R3, PT, PT, R17, UR37, RZ, P2, !PT ;  /* 0x0000002511037c10 */ /* 0x000fe400097fe4ff */
[----:B---3--:R-:W-:-:S03]  /*0460*/  SHF.L.U64.HI R4, R13, 0x2, R14 ;  /* 0x000000020d047819 */ /* 0x008fc6000001020e */
[----:B------:R-:W3:Y:S01]  /*0470*/  LDG.E R14, desc[UR4][R2.64] ;  /* 0x00000004020e7981 */ /* 0x000ee2000c1e1900 */
[----:B--2---:R-:W-:-:S04]  /*0480*/  PRMT R12, R0, 0x7771, RZ ;  /* 0x00007771000c7816 */ /* 0x004fc800000000ff */
[----:B------:R-:W-:Y:S02]  /*0490*/  ISETP.NE.AND P1, PT, R12, RZ, PT ;  /* 0x000000ff0c00720c */ /* 0x000fe40003f25270 */
[----:B----4-:R-:W-:-:S04]  /*04a0*/  PRMT R12, R11, 0x7771, RZ ;  /* 0x000077710b0c7816 */ /* 0x010fc800000000ff */
[----:B------:R-:W-:Y:S02]  /*04b0*/  ISETP.NE.AND P0, PT, R12, RZ, PT ;  /* 0x000000ff0c00720c */ /* 0x000fe40003f05270 */
[----:B------:R-:W-:-:S05]  /*04c0*/  SHF.L.U32 R12, R13, 0x2, RZ ;  /* 0x000000020d0c7819 */ /* 0x000fca00000006ff */
[----:B------:R-:W-:Y:S02]  /*04d0*/  @P1 R2UR UR6, R6 ;  /* 0x00000000060612ca */ /* 0x000fe400000e0000 */
[C---:B------:R-:W-:Y:S02]  /*04e0*/  @P1 R2UR UR7, R7.reuse ;  /* 0x00000000070712ca */ /* 0x040fe400000e0000 */
[----:B------:R-:W-:Y:S02]  /*04f0*/  LOP3.LUT R12, R12, 0xfffffff8, RZ, 0xc0, !PT ;  /* 0xfffffff80c0c7812 */ /* 0x000fe400078ec0ff */
[----:B------:R-:W-:Y:S02]  /*0500*/  @P0 R2UR UR10, R6 ;  /* 0x00000000060a02ca */ /* 0x000fe400000e0000 */
[----:B------:R-:W-:Y:S02]  /*0510*/  @P0 R2UR UR11, R7 ;  /* 0x00000000070b02ca */ /* 0x000fe400000e0000 */
[----:B------:R-:W-:-:S05]  /*0520*/  IADD3 R12, P2, PT, R12, UR36, RZ ;  /* 0x000000240c0c7c10 */ /* 0x000fca000ff5e0ff */
[----:B------:R-:W2:Y:S01]  /*0530*/  @P1 LDG.E R20, desc[UR6][R2.64+0x4] ;  /* 0x0000040602141981 */ /* 0x000ea2000c1e1900 */
[----:B------:R-:W-:Y:S02]  /*0540*/  IADD3.X R13, PT, PT, R4, UR37, RZ, P2, !PT ;  /* 0x00000025040d7c10 */ /* 0x000fe400097fe4ff */
[----:B------:R-:W3:Y:S03]  /*0550*/  LDC.64 R4, c[0x0][0x398] ;  /* 0x0000e600ff047b82 */ /* 0x000ee60000000a00 */
[----:B------:R-:W4:Y:S04]  /*0560*/  LDG.E R22, desc[UR8][R12.64] ;  /* 0x000000080c167981 */ /* 0x000f28000c1e1900 */
[----:B------:R1:W5:Y:S01]  /*0570*/  @P0 LDG.E R24, desc[UR10][R12.64+0x4] ;  /* 0x0000040a0c180981 */ /* 0x000362000c1e1900 */
[----:B0-----:R-:W0:Y:S01]  /*0580*/  LDCU UR4, c[0x0][0x398] ;  /* 0x00007300ff0477ac */ /* 0x001e220008000800 */
[----:B------:R-:W-:-:S02]  /*0590*/  PRMT R11, R11, 0x7770, RZ ;  /* 0x000077700b0b7816 */ /* 0x000fc400000000ff */
[----:B------:R-:W-:Y:S02]  /*05a0*/  PRMT R0, R0, 0x7770, RZ ;  /* 0x0000777000007816 */ /* 0x000fe400000000ff */
[----:B------:R-:W-:Y:S02]  /*05b0*/  ISETP.NE.AND P3, PT, R11, RZ, PT ;  /* 0x000000ff0b00720c */ /* 0x000fe40003f65270 */
[----:B------:R-:W-:Y:S01]  /*05c0*/  ISETP.NE.AND P2, PT, R0, RZ, PT ;  /* 0x000000ff0000720c */ /* 0x000fe20003f45270 */
[----:B---3--:R-:W-:Y:S01]  /*05d0*/  FMUL R19, R14, R5 ;  /* 0x000000050e137220 */ /* 0x008fe20000400000 */
[----:B0-----:R-:W-:Y:S01]  /*05e0*/  IMAD.U32 R18, RZ, RZ, UR4 ;  /* 0x00000004ff127e24 */ /* 0x001fe2000f8e00ff */
[----:B------:R-:W-:-:S03]  /*05f0*/  MOV R17, UR4 ;  /* 0x0000000400117c02 */ /* 0x000fc60008000f00 */
[----:B------:R-:W-:Y:S01]  /*0600*/  FSEL R19, R19, R4, P2 ;  /* 0x0000000413137208 */ /* 0x000fe20001000000 */
[----:B------:R-:W-:Y:S01]  /*0610*/  UMOV UR4, 0xffffffff ;  /* 0xffffffff00047882 */ /* 0x000fe20000000000 */
[----:B--2---:R-:W-:-:S05]  /*0620*/  @P1 FMUL R18, R20, R5 ;  /* 0x0000000514121220 */ /* 0x004fca0000400000 */
[----:B-1----:R-:W-:Y:S01]  /*0630*/  FMNMX3 R13, R19, -INF , R18, !PT ;  /* 0xff800000130d7876 */ /* 0x002fe20007800012 */
[-C--:B----4-:R-:W-:Y:S01]  /*0640*/  @P3 FMUL R4, R22, R5.reuse ;  /* 0x0000000516043220 */ /* 0x090fe20000400000 */
        /* <DEDUP_REMOVED lines=27> */
[----:B------:R-:W-:Y:S02]  /*0800*/  IMAD.SHL.U32 R0, R0, 0x800000, RZ ;  /* 0x0080000000007824 */ /* 0x000fe400078e00ff */
[----:B------:R-:W-:Y:S01]  /*0810*/  FFMA R12, R19, 1.4426950216293334961, -R12 ;  /* 0x3fb8aa3b130c7823 */ /* 0x000fe2000000080c */
[----:B------:R-:W-:Y:S01]  /*0820*/  FFMA R13, R18, 1.4426950216293334961, -R13 ;  /* 0x3fb8aa3b120d7823 */ /* 0x000fe2000000080d */
[----:B------:R-:W-:-:S02]  /*0830*/  SHF.L.U32 R2, R2, 0x17, RZ ;  /* 0x0000001702027819 */ /* 0x000fc400000006ff */
[----:B------:R-:W-:Y:S01]  /*0840*/  FFMA R11, R19, 1.925963033500011079e-08, R12 ;  /* 0x32a57060130b7823 */ /* 0x000fe2000000000c */
[----:B------:R-:W-:Y:S01]  /*0850*/  FFMA.SAT R12, R14, R15, 0.5 ;  /* 0x3f0000000e0c7423 */ /* 0x000fe2000000200f */
[----:B------:R-:W-:Y:S01]  /*0860*/  FADD R15, R3, -12583039 ;  /* 0xcb40007f030f7421 */ /* 0x000fe20000000000 */
[----:B------:R-:W-:Y:S02]  /*0870*/  FFMA R13, R18, 1.925963033500011079e-08, R13 ;  /* 0x32a57060120d7823 */ /* 0x000fe4000000000d */
[----:B------:R-:W-:Y:S01]  /*0880*/  FFMA.RM R17, R12, R5, 12582913 ;  /* 0x4b4000010c117423 */ /* 0x000fe20000004005 */
[C---:B------:R-:W-:Y:S01]  /*0890*/  FFMA R15, R4.reuse, 1.4426950216293334961, -R15 ;  /* 0x3fb8aa3b040f7823 */ /* 0x040fe2000000080f */
[----:B------:R-:W0:Y:S02]  /*08a0*/  MUFU.EX2 R11, R11 ;  /* 0x0000000b000b7308 */ /* 0x000e240000000800 */
[C---:B------:R-:W-:Y:S01]  /*08b0*/  FADD R5, R17.reuse, -12583039 ;  /* 0xcb40007f11057421 */ /* 0x040fe20000000000 */
[----:B------:R-:W-:Y:S01]  /*08c0*/  FFMA R15, R4, 1.925963033500011079e-08, R15 ;  /* 0x32a57060040f7823 */ /* 0x000fe2000000000f */
[----:B------:R-:W-:-:S02]  /*08d0*/  SHF.L.U32 R17, R17, 0x17, RZ ;  /* 0x0000001711117819 */ /* 0x000fc400000006ff */
[C---:B------:R-:W-:Y:S02]  /*08e0*/  FFMA R5, R14.reuse, 1.4426950216293334961, -R5 ;  /* 0x3fb8aa3b0e057823 */ /* 0x040fe40000000805 */
[----:B------:R-:W1:Y:S02]  /*08f0*/  MUFU.EX2 R13, R13 ;  /* 0x0000000d000d7308 */ /* 0x000e640000000800 */
[----:B------:R-:W-:Y:S01]  /*0900*/  FFMA R14, R14, 1.925963033500011079e-08, R5 ;  /* 0x32a570600e0e7823 */ /* 0x000fe20000000005 */
[----:B------:R-:W-:-:S05]  /*0910*/  IMAD.SHL.U32 R5, R3, 0x800000, RZ ;  /* 0x0080000003057824 */ /* 0x000fca00078e00ff */
        /* <DEDUP_REMOVED lines=19> */
.L_x_36472:
        /* <DEDUP_REMOVED lines=11> */
[----:B0-----:R-:W-:Y:S05]  /*0b00*/  CALL.REL.NOINC `($__internal_603_$__cuda_sm3x_div_rn_noftz_f32_slowpath) ;  /* 0x0000000800e07944 */ /* 0x001fea0003c00000 */
[----:B------:R-:W-:-:S07]  /*0b10*/  IMAD.MOV.U32 R12, RZ, RZ, R4 ;  /* 0x000000ffff0c7224 */ /* 0x000fce00078e0004 */
.L_x_36453:
[----:B------:R-:W-:Y:S05]  /*0b20*/  BSYNC.RECONVERGENT B0 ;  /* 0x0000000000007941 */ /* 0x000fea0003800200 */
.L_x_36452:
        /* <DEDUP_REMOVED lines=11> */
[----:B0-----:R-:W-:Y:S05]  /*0be0*/  CALL.REL.NOINC `($__internal_603_$__cuda_sm3x_div_rn_noftz_f32_slowpath) ;  /* 0x0000000800a87944 */ /* 0x001fea0003c00000 */
[----:B------:R-:W-:-:S07]  /*0bf0*/  IMAD.MOV.U32 R13, RZ, RZ, R4 ;  /* 0x000000ffff0d7224 */ /* 0x000fce00078e0004 */
.L_x_36455:
[----:B------:R-:W-:Y:S05]  /*0c00*/  BSYNC.RECONVERGENT B0 ;  /* 0x0000000000007941 */ /* 0x000fea0003800200 */
.L_x_36454:
        /* <DEDUP_REMOVED lines=13> */
.L_x_36457:
[----:B------:R-:W-:Y:S05]  /*0ce0*/  BSYNC.RECONVERGENT B0 ;  /* 0x0000000000007941 */ /* 0x000fea0003800200 */
.L_x_36456:
        /* <DEDUP_REMOVED lines=13> */
.L_x_36459:
[----:B------:R-:W-:Y:S05]  /*0dc0*/  BSYNC.RECONVERGENT B0 ;  /* 0x0000000000007941 */ /* 0x000fea0003800200 */
.L_x_36458:
        /* <DEDUP_REMOVED lines=8> */
[----:B------:R-:W-:-:S04]  /*0e50*/  R2UR UR7, R7 ;  /* 0x00000000070772ca */ /* 0x000fc800000e0000 */
        /* <DEDUP_REMOVED lines=24> */
[----:B------:R-:W-:Y:S05]  /*0fe0*/  EXIT ;  /* 0x000000000000794d */ /* 0x000fea0003800000 */
.L_x_36451:
[----:B------:R-:W-:Y:S01]  /*0ff0*/  HFMA2 R12, -RZ, RZ, 0, 9.5367431640625e-07 ;  /* 0x00000010ff0c7431 */ /* 0x000fe200000001ff */
[----:B------:R-:W-:Y:S01]  /*1000*/  BSSY B0, `(.L_x_36461) ;  /* 0x0000006000007945 */ /* 0x000fe20003800000 */
[----:B------:R-:W-:Y:S01]  /*1010*/  IMAD.MOV.U32 R11, RZ, RZ, 0x1f ;  /* 0x0000001fff0b7424 */ /* 0x000fe200078e00ff */
[----:B------:R-:W-:-:S07]  /*1020*/  MOV R15, 0xffffffff ;  /* 0xffffffff000f7802 */ /* 0x000fce0000000f00 */
[----:B------:R-:W-:Y:S05]  /*1030*/  WARPSYNC.COLLECTIVE R15, `(.L_x_36462) ;  /* 0x000000000f087348 */ /* 0x000fea0003c00000 */
[----:B------:R0:W1:Y:S02]  /*1040*/  SHFL.BFLY P6, R14, R13, R12, R11 ;  /* 0x0c00000c0d0e7389 */ /* 0x00006400000c000b */
[----:B01----:R-:W-:Y:S05]  /*1050*/  ENDCOLLECTIVE ;  /* 0x000000000000791b */ /* 0x003fea0003800000 */
.L_x_36462:
[----:B------:R-:W-:Y:S05]  /*1060*/  BSYNC B0 ;  /* 0x0000000000007941 */ /* 0x000fea0003800000 */
.L_x_36461:
[----:B------:R-:W-:Y:S01]  /*1070*/  HFMA2 R11, -RZ, RZ, 0, 1.847743988037109375e-06 ;  /* 0x0000001fff0b7431 */ /* 0x000fe200000001ff */
[----:B------:R-:W-:Y:S01]  /*1080*/  FMNMX R13, R13, R14, !PT ;  /* 0x0000000e0d0d7209 */ /* 0x000fe20007800000 */
[----:B------:R-:W-:Y:S02]  /*1090*/  IMAD.MOV.U32 R12, RZ, RZ, 0x8 ;  /* 0x00000008ff0c7424 */ /* 0x000fe400078e00ff */
[----:B------:R-:W-:-:S07]  /*10a0*/  IMAD.MOV.U32 R15, RZ, RZ, -0x1 ;  /* 0xffffffffff0f7424 */ /* 0x000fce00078e00ff */
[----:B------:R-:W-:Y:S05]  /*10b0*/  WARPSYNC.COLLECTIVE R15, `(.L_x_36463) ;  /* 0x000000000f087348 */ /* 0x000fea0003c00000 */
[----:B------:R0:W1:Y:S02]  /*10c0*/  SHFL.BFLY P6, R14, R13, R12, R11 ;  /* 0x0c00000c0d0e7389 */ /* 0x00006400000c000b */
[----:B01----:R-:W-:Y:S05]  /*10d0*/  ENDCOLLECTIVE ;  /* 0x000000000000791b */ /* 0x003fea0003800000 */
.L_x_36463:
[----:B------:R-:W-:Y:S01]  /*10e0*/  IMAD.MOV.U32 R12, RZ, RZ, 0x4 ;  /* 0x00000004ff0c7424 */ /* 0x000fe200078e00ff */
[----:B------:R-:W-:-:S04]  /*10f0*/  FMNMX R0, R13, R14, !PT ;  /* 0x0000000e0d007209 */ /* 0x000fc80007800000 */
[----:B------:R-:W-:-:S07]  /*1100*/  MOV R13, R0 ;  /* 0x00000000000d7202 */ /* 0x000fce0000000f00 */
[----:B------:R-:W-:Y:S05]  /*1110*/  WARPSYNC.COLLECTIVE R15, `(.L_x_36464) ;  /* 0x000000000f087348 */ /* 0x000fea0003c00000 */
[----:B------:R0:W1:Y:S02]  /*1120*/  SHFL.BFLY P6, R14, R13, R12, R11 ;  /* 0x0c00000c0d0e7389 */ /* 0x00006400000c000b */
[----:B01----:R-:W-:Y:S05]  /*1130*/  ENDCOLLECTIVE ;  /* 0x000000000000791b */ /* 0x003fea0003800000 */
.L_x_36464:
[----:B------:R-:W-:Y:S01]  /*1140*/  IMAD.MOV.U32 R12, RZ, RZ, 0x2 ;  /* 0x00000002ff0c7424 */ /* 0x000fe200078e00ff */
[----:B------:R-:W-:-:S04]  /*1150*/  FMNMX R2, R0, R14, !PT ;  /* 0x0000000e00027209 */ /* 0x000fc80007800000 */
[----:B------:R-:W-:-:S07]  /*1160*/  MOV R13, R2 ;  /* 0x00000002000d7202 */ /* 0x000fce0000000f00 */
[----:B------:R-:W-:Y:S05]  /*1170*/  WARPSYNC.COLLECTIVE R15, `(.L_x_36465) ;  /* 0x000000000f087348 */ /* 0x000fea0003c00000 */
[----:B------:R0:W1:Y:S02]  /*1180*/  SHFL.BFLY P6, R14, R13, R12, R11 ;  /* 0x0c00000c0d0e7389 */ /* 0x00006400000c000b */
[----:B01----:R-:W-:Y:S05]  /*1190*/  ENDCOLLECTIVE ;  /* 0x000000000000791b */ /* 0x003fea0003800000 */
.L_x_36465:
[----:B------:R-:W-:Y:S01]  /*11a0*/  IMAD.MOV.U32 R12, RZ, RZ, 0x1 ;  /* 0x00000001ff0c7424 */ /* 0x000fe200078e00ff */
[----:B------:R-:W-:Y:S01]  /*11b0*/  FMNMX R3, R2, R14, !PT ;  /* 0x0000000e02037209 */ /* 0x000fe20007800000 */
[----:B------:R-:W-:-:S03]  /*11c0*/  IMAD.MOV.U32 R2, RZ, RZ, 0x437c0000 ;  /* 0x437c0000ff027424 */ /* 0x000fc600078e00ff */
[----:B------:R-:W-:-:S07]  /*11d0*/  MOV R13, R3 ;  /* 0x00000003000d7202 */ /* 0x000fce0000000f00 */
[----:B------:R-:W-:Y:S05]  /*11e0*/  WARPSYNC.COLLECTIVE R15, `(.L_x_36466) ;  /* 0x000000000f087348 */ /* 0x000fea0003c00000 */
[----:B------:R0:W1:Y:S02]  /*11f0*/  SHFL.BFLY P6, R14, R13, R12, R11 ;  /* 0x0c00000c0d0e7389 */ /* 0x00006400000c000b */
[----:B01----:R-:W-:Y:S05]  /*1200*/  ENDCOLLECTIVE ;  /* 0x000000000000791b */ /* 0x003fea0003800000 */
.L_x_36466:
[----:B------:R-:W-:Y:S01]  /*1210*/  FMNMX R3, R3, R14, !PT ;  /* 0x0000000e03037209 */ /* 0x000fe20007800000 */
[----:B------:R-:W-:-:S04]  /*1220*/  HFMA2 R14, -RZ, RZ, 0.96630859375, -0.0022525787353515625 ;  /* 0x3bbb989dff0e7431 */ /* 0x000fc800000001ff */
[--C-:B------:R-:W-:Y:S01]  /*1230*/  FADD R5, R19, -R3.reuse ;  /* 0x8000000313057221 */ /* 0x100fe20000000000 */
[----:B------:R-:W-:Y:S01]  /*1240*/  FADD R11, R4, -R3 ;  /* 0x80000003040b7221 */ /* 0x000fe20000000000 */
[----:B------:R-:W-:Y:S02]  /*1250*/  FADD R17, -R3, R17 ;  /* 0x0000001103117221 */ /* 0x000fe40000000100 */
[-C--:B------:R-:W-:Y:S01]  /*1260*/  FFMA.SAT R19, R5, R14.reuse, 0.5 ;  /* 0x3f00000005137423 */ /* 0x080fe2000000200e */
[----:B------:R-:W-:-:S03]  /*1270*/  FFMA.SAT R13, R11, R14, 0.5 ;  /* 0x3f0000000b0d7423 */ /* 0x000fc6000000200e */
[-C--:B------:R-:W-:Y:S01]  /*1280*/  FFMA.RM R0, R19, R2.reuse, 12582913 ;  /* 0x4b40000113007423 */ /* 0x080fe20000004002 */
[----:B------:R-:W-:Y:S01]  /*1290*/  FADD R19, -R3, R18 ;  /* 0x0000001203137221 */ /* 0x000fe20000000100 */
[----:B------:R-:W-:Y:S02]  /*12a0*/  FFMA.RM R3, R13, R2, 12582913 ;  /* 0x4b4000010d037423 */ /* 0x000fe40000004002 */
[----:B------:R-:W-:Y:S01]  /*12b0*/  FADD R18, R0, -12583039 ;  /* 0xcb40007f00127421 */ /* 0x000fe20000000000 */
[----:B------:R-:W-:-:S03]  /*12c0*/  FFMA.SAT R21, R19, R14, 0.5 ;  /* 0x3f00000013157423 */ /* 0x000fc6000000200e */
[----:B------:R-:W-:Y:S01]  /*12d0*/  FFMA R18, R5, 1.4426950216293334961, -R18 ;  /* 0x3fb8aa3b05127823 */ /* 0x000fe20000000812 */
[----:B------:R-:W-:-:S03]  /*12e0*/  FFMA.RM R21, R21, R2, 12582913 ;  /* 0x4b40000115157423 */ /* 0x000fc60000004002 */
[----:B------:R-:W-:Y:S01]  /*12f0*/  FFMA R4, R5, 1.925963033500011079e-08, R18 ;  /* 0x32a5706005047823 */ /* 0x000fe20000000012 */
[----:B------:R-:W-:Y:S01]  /*1300*/  FADD R12, R21, -12583039 ;  /* 0xcb40007f150c7421 */ /* 0x000fe20000000000 */
[----:B------:R-:W-:Y:S01]  /*1310*/  FFMA.SAT R5, R17, R14, 0.5 ;  /* 0x3f00000011057423 */ /* 0x000fe2000000200e */
[----:B------:R-:W-:Y:S01]  /*1320*/  FADD R14, R3, -12583039 ;  /* 0xcb40007f030e7421 */ /* 0x000fe20000000000 */
[----:B------:R-:W-:Y:S02]  /*1330*/  IMAD.SHL.U32 R21, R21, 0x800000, RZ ;  /* 0x0080000015157824 */ /* 0x000fe400078e00ff */
[----:B------:R-:W-:Y:S01]  /*1340*/  FFMA R12, R19, 1.4426950216293334961, -R12 ;  /* 0x3fb8aa3b130c7823 */ /* 0x000fe2000000080c */
[----:B------:R-:W-:Y:S01]  /*1350*/  FFMA.RM R13, R5, R2, 12582913 ;  /* 0x4b400001050d7423 */ /* 0x000fe20000004002 */
[----:B------:R-:W0:Y:S01]  /*1360*/  MUFU.EX2 R4, R4 ;  /* 0x0000000400047308 */ /* 0x000e220000000800 */
        /* <DEDUP_REMOVED lines=9> */
[----:B------:R-:W-:-:S04]  /*1400*/  SHF.L.U32 R2, R3, 0x17, RZ ;  /* 0x0000001703027819 */ /* 0x000fc800000006ff */
[----:B------:R-:W2:Y:S01]  /*1410*/  MUFU.EX2 R11, R14 ;  /* 0x0000000e000b7308 */ /* 0x000ea20000000800 */
[----:B0-----:R-:W-:-:S04]  /*1420*/  FMUL R4, R5, R4 ;  /* 0x0000000405047220 */ /* 0x001fc80000400000 */
[----:B------:R-:W-:-:S03]  /*1430*/  FADD R0, RZ, R4 ;  /* 0x00000004ff007221 */ /* 0x000fc60000000000 */
[----:B------:R-:W0:Y:S01]  /*1440*/  MUFU.EX2 R18, R17 ;  /* 0x0000001100127308 */ /* 0x000e220000000800 */
[----:B-1----:R-:W-:Y:S01]  /*1450*/  FMUL R3, R21, R12 ;  /* 0x0000000c15037220 */ /* 0x002fe20000400000 */
[----:B------:R-:W-:-:S03]  /*1460*/  MOV R12, 0x10 ;  /* 0x00000010000c7802 */ /* 0x000fc60000000f00 */
[----:B------:R-:W-:Y:S01]  /*1470*/  FADD R5, R0, R3 ;  /* 0x0000000300057221 */ /* 0x000fe20000000000 */
[----:B--2---:R-:W-:Y:S01]  /*1480*/  FMUL R2, R2, R11 ;  /* 0x0000000b02027220 */ /* 0x004fe20000400000 */
[----:B------:R-:W-:-:S03]  /*1490*/  IMAD.MOV.U32 R11, RZ, RZ, 0x1f ;  /* 0x0000001fff0b7424 */ /* 0x000fc600078e00ff */
[----:B------:R-:W-:Y:S01]  /*14a0*/  FADD R5, R5, R2 ;  /* 0x0000000205057221 */ /* 0x000fe20000000000 */
[----:B0-----:R-:W-:-:S04]  /*14b0*/  FMUL R0, R13, R18 ;  /* 0x000000120d007220 */ /* 0x001fc80000400000 */
[----:B------:R-:W-:-:S07]  /*14c0*/  FADD R13, R5, R0 ;  /* 0x00000000050d7221 */ /* 0x000fce0000000000 */
[----:B------:R-:W-:Y:S05]  /*14d0*/  WARPSYNC.COLLECTIVE R15, `(.L_x_36467) ;  /* 0x000000000f087348 */ /* 0x000fea0003c00000 */
[----:B------:R0:W1:Y:S02]  /*14e0*/  SHFL.BFLY P6, R14, R13, R12, R11 ;  /* 0x0c00000c0d0e7389 */ /* 0x00006400000c000b */
[----:B01----:R-:W-:Y:S05]  /*14f0*/  ENDCOLLECTIVE ;  /* 0x000000000000791b */ /* 0x003fea0003800000 */
.L_x_36467:
[----:B------:R-:W-:Y:S02]  /*1500*/  IMAD.MOV.U32 R12, RZ, RZ, 0x8 ;  /* 0x00000008ff0c7424 */ /* 0x000fe400078e00ff */
[----:B------:R-:W-:-:S05]  /*1510*/  FADD R5, R13, R14 ;  /* 0x0000000e0d057221 */ /* 0x000fca0000000000 */
[----:B------:R-:W-:-:S07]  /*1520*/  MOV R13, R5 ;  /* 0x00000005000d7202 */ /* 0x000fce0000000f00 */
[----:B------:R-:W-:Y:S05]  /*1530*/  WARPSYNC.COLLECTIVE R15, `(.L_x_36468) ;  /* 0x000000000f087348 */ /* 0x000fea0003c00000 */
[----:B------:R0:W1:Y:S02]  /*1540*/  SHFL.BFLY P6, R14, R13, R12, R11 ;  /* 0x0c00000c0d0e7389 */ /* 0x00006400000c000b */
[----:B01----:R-:W-:Y:S05]  /*1550*/  ENDCOLLECTIVE ;  /* 0x000000000000791b */ /* 0x003fea0003800000 */
.L_x_36468:
[----:B------:R-:W-:Y:S02]  /*1560*/  IMAD.MOV.U32 R12, RZ, RZ, 0x4 ;  /* 0x00000004ff0c7424 */ /* 0x000fe400078e00ff */
[----:B------:R-:W-:-:S05]  /*1570*/  FADD R17, R5, R14 ;  /* 0x0000000e05117221 */ /* 0x000fca0000000000 */
[----:B------:R-:W-:-:S07]  /*1580*/  MOV R13, R17 ;  /* 0x00000011000d7202 */ /* 0x000fce0000000f00 */
[----:B------:R-:W-:Y:S05]  /*1590*/  WARPSYNC.COLLECTIVE R15, `(.L_x_36469) ;  /* 0x000000000f087348 */ /* 0x000fea0003c00000 */
[----:B------:R0:W1:Y:S02]  /*15a0*/  SHFL.BFLY P6, R14, R13, R12, R11 ;  /* 0x0c00000c0d0e7389 */ /* 0x00006400000c000b */
[----:B01----:R-:W-:Y:S05]  /*15b0*/  ENDCOLLECTIVE ;  /* 0x000000000000791b */ /* 0x003fea0003800000 */
.L_x_36469:
[----:B------:R-:W-:Y:S02]  /*15c0*/  IMAD.MOV.U32 R12, RZ, RZ, 0x2 ;  /* 0x00000002ff0c7424 */ /* 0x000fe400078e00ff */
[----:B------:R-:W-:-:S05]  /*15d0*/  FADD R18, R17, R14 ;  /* 0x0000000e11127221 */ /* 0x000fca0000000000 */
[----:B------:R-:W-:-:S07]  /*15e0*/  MOV R13, R18 ;  /* 0x00000012000d7202 */ /* 0x000fce0000000f00 */
[----:B------:R-:W-:Y:S05]  /*15f0*/  WARPSYNC.COLLECTIVE R15, `(.L_x_36470) ;  /* 0x000000000f087348 */ /* 0x000fea0003c00000 */
[----:B------:R0:W1:Y:S02]  /*1600*/  SHFL.BFLY P6, R14, R13, R12, R11 ;  /* 0x0c00000c0d0e7389 */ /* 0x00006400000c000b */
[----:B01----:R-:W-:Y:S05]  /*1610*/  ENDCOLLECTIVE ;  /* 0x000000000000791b */ /* 0x003fea0003800000 */
.L_x_36470:
[----:B------:R-:W-:Y:S02]  /*1620*/  IMAD.MOV.U32 R12, RZ, RZ, 0x1 ;  /* 0x00000001ff0c7424 */ /* 0x000fe400078e00ff */
[----:B------:R-:W-:-:S05]  /*1630*/  FADD R19, R18, R14 ;  /* 0x0000000e12137221 */ /* 0x000fca0000000000 */
[----:B------:R-:W-:-:S07]  /*1640*/  MOV R13, R19 ;  /* 0x00000013000d7202 */ /* 0x000fce0000000f00 */
[----:B------:R-:W-:Y:S05]  /*1650*/  WARPSYNC.COLLECTIVE R15, `(.L_x_36471) ;  /* 0x000000000f087348 */ /* 0x000fea0003c00000 */
[----:B------:R0:W1:Y:S02]  /*1660*/  SHFL.BFLY P6, R14, R13, R12, R11 ;  /* 0x0c00000c0d0e7389 */ /* 0x00006400000c000b */
[----:B01----:R-:W-:Y:S05]  /*1670*/  ENDCOLLECTIVE ;  /* 0x000000000000791b */ /* 0x003fea0003800000 */
.L_x_36471:
[----:B------:R-:W-:Y:S05]  /*1680*/  BRA `(.L_x_36472) ;  /* 0xfffffff000f07947 */ /* 0x000fea000383ffff */
        .weak           $__internal_603_$__cuda_sm3x_div_rn_noftz_f32_slowpath
        .type           $__internal_603_$__cuda_sm3x_div_rn_noftz_f32_slowpath,@function
        .size           $__internal_603_$__cuda_sm3x_div_rn_noftz_f32_slowpath,(.L_x_37980 - $__internal_603_$__cuda_sm3x_div_rn_noftz_f32_slowpath)
$__internal_603_$__cuda_sm3x_div_rn_noftz_f32_slowpath:
        /* <DEDUP_REMOVED lines=35> */
.L_x_36474:
        /* <DEDUP_REMOVED lines=51> */
.L_x_36481:
[----:B------:R-:W-:-:S04]  /*1bf0*/  LOP3.LUT R4, R4, 0x80000000, RZ, 0xc0, !PT ;  /* 0x8000000004047812 */ /* 0x000fc800078ec0ff */
[----:B------:R-:W-:Y:S01]  /*1c00*/  LOP3.LUT R4, R4, 0x7f800000, RZ, 0xfc, !PT ;  /* 0x7f80000004047812 */ /* 0x000fe200078efcff */
[----:B------:R-:W-:Y:S06]  /*1c10*/  BRA `(.L_x_36482) ;  /* 0x0000000000047947 */ /* 0x000fec0003800000 */
.L_x_36480:
[----:B------:R-:W-:-:S07]  /*1c20*/  IMAD R4, R22, 0x800000, R4 ;  /* 0x0080000016047824 */ /* 0x000fce00078e0204 */
.L_x_36482:
[----:B------:R-:W-:Y:S05]  /*1c30*/  BSYNC.RECONVERGENT B2 ;  /* 0x0000000000027941 */ /* 0x000fea0003800200 */
.L_x_36479:
[----:B------:R-:W-:Y:S05]  /*1c40*/  BRA `(.L_x_36483) ;  /* 0x0000000000207947 */ /* 0x000fea0003800000 */
.L_x_36478:
[----:B------:R-:W-:-:S04]  /*1c50*/  LOP3.LUT R4, R17, 0x80000000, R4, 0x48, !PT ;  /* 0x8000000011047812 */ /* 0x000fc800078e4804 */
[----:B------:R-:W-:Y:S01]  /*1c60*/  LOP3.LUT R4, R4, 0x7f800000, RZ, 0xfc, !PT ;  /* 0x7f80000004047812 */ /* 0x000fe200078efcff */
[----:B------:R-:W-:Y:S06]  /*1c70*/  BRA `(.L_x_36483) ;  /* 0x0000000000147947 */ /* 0x000fec0003800000 */
.L_x_36477:
[----:B------:R-:W-:Y:S01]  /*1c80*/  LOP3.LUT R4, R17, 0x80000000, R4, 0x48, !PT ;  /* 0x8000000011047812 */ /* 0x000fe200078e4804 */
[----:B------:R-:W-:Y:S06]  /*1c90*/  BRA `(.L_x_36483) ;  /* 0x00000000000c7947 */ /* 0x000fec0003800000 */
.L_x_36476:
[----:B------:R-:W0:Y:S01]  /*1ca0*/  MUFU.RSQ R4, -QNAN ;  /* 0xffc0000000047908 */ /* 0x000e220000001400 */
[----:B------:R-:W-:Y:S05]  /*1cb0*/  BRA `(.L_x_36483) ;  /* 0x0000000000047947 */ /* 0x000fea0003800000 */
.L_x_36475:
[----:B------:R-:W-:-:S07]  /*1cc0*/  FADD.FTZ R4, R4, R5 ;  /* 0x0000000504047221 */ /* 0x000fce0000010000 */
.L_x_36483:
[----:B------:R-:W-:Y:S05]  /*1cd0*/  BSYNC.RECONVERGENT B1 ;  /* 0x0000000000017941 */ /* 0x000fea0003800200 */
.L_x_36473:
[----:B------:R-:W-:-:S04]  /*1ce0*/  HFMA2 R19, -RZ, RZ, 0, 0 ;  /* 0x00000000ff137431 */ /* 0x000fc800000001ff */
[----:B0-----:R-:W-:Y:S05]  /*1cf0*/  RET.REL.NODEC R18 `(_Z15SoftmaxWarpImplI24ElementwiseScaleMaskLoadIffbE11DirectStoreIffEfLi2ELi4ELi32ELi1ELb0EL9Algorithm0EEvT_T0_ll) ;  /* 0xffffffe012c07950 */ /* 0x001fea0003c3ffff */
.L_x_36484:
        /* <DEDUP_REMOVED lines=16> */
.L_x_37980:


//--------------------- .text._Z15SoftmaxWarpImplI24ElementwiseScaleMaskLoadIffbE11DirectStoreIffEfLi2ELi2ELi32ELi1ELb1EL9Algorithm0EEvT_T0_ll --------------------------
	.section	.text._Z15SoftmaxWarpImplI24ElementwiseScaleMaskLoadIffbE11DirectStoreIffEfLi2ELi2ELi32ELi1ELb1EL9Algorithm0EEvT_T0_ll,"ax",@progbits
	.align	128
        .global         _Z15SoftmaxWarpImplI24ElementwiseScaleMaskLoadIffbE11DirectStoreIffEfLi2ELi2ELi32ELi1ELb1EL9Algorithm0EEvT_T0_ll
        .type           _Z15SoftmaxWarpImplI24ElementwiseScaleMaskLoadIffbE11DirectStoreIffEfLi2ELi2ELi32ELi1ELb1EL9Algorithm0EEvT_T0_ll,@function
        .size           _Z15SoftmaxWarpImplI24ElementwiseScaleMaskLoadIffbE11DirectStoreIffEfLi2ELi2ELi32ELi1ELb1EL9Algorithm0EEvT_T0_ll,(.L_x_37981 - _Z15SoftmaxWarpImplI24ElementwiseScaleMaskLoadIffbE11DirectStoreIffEfLi2ELi2ELi32ELi1ELb1EL9Algorithm0EEvT_T0_ll)
        .other          _Z15SoftmaxWarpImplI24ElementwiseScaleMaskLoadIffbE11DirectStoreIffEfLi2ELi2ELi32ELi1ELb1EL9Algorithm0EEvT_T0_ll,@"STO_CUDA_ENTRY STV_DEFAULT"
_Z15SoftmaxWarpImplI24ElementwiseScaleMaskLoadIffbE11DirectStoreIffEfLi2ELi2ELi32ELi1ELb1EL9Algorithm0EEvT_T0_ll:
.text._Z15SoftmaxWarpImplI24ElementwiseScaleMaskLoadIffbE11DirectStoreIffEfLi2ELi2ELi32ELi1ELb1EL9Algorithm0EEvT_T0_ll:
        /* <DEDUP_REMOVED lines=27> */
.L_x_36485:
        /* <DEDUP_REMOVED lines=15> */
.L_x_36496:
[----:B------:R-:W-:Y:S01]  /*02a0*/  ISETP.GE.U32.AND P0, PT, R8, UR44, PT ;  /* 0x0000002c08007c0c */ /* 0x000fe2000bf06070 */
[----:B------:R-:W-:Y:S01]  /*02b0*/  BSSY.RECONVERGENT B1, `(.L_x_36487) ;  /* 0x0000027000017945 */ /* 0x000fe20003800200 */
[----:B------:R-:W-:Y:S01]  /*02c0*/  IMAD.MOV.U32 R6, RZ, RZ, -0x800000 ;  /* 0xff800000ff067424 */ /* 0x000fe200078e00ff */
[----:B------:R-:W-:Y:S01]  /*02d0*/  MOV R16, 0xff800000 ;  /* 0xff80000000107802 */ /* 0x000fe20000000f00 */
[----:B--2---:R-:W-:Y:S01]  /*02e0*/  IMAD.MOV.U32 R13, RZ, RZ, -0x800000 ;  /* 0xff800000ff0d7424 */ /* 0x004fe200078e00ff */
[----:B------:R-:W-:-:S13]  /*02f0*/  ISETP.GE.AND.EX P0, PT, RZ, UR45, PT, P0 ;  /* 0x0000002dff007c0c */ /* 0x000fda000bf06300 */
[----:B0-----:R-:W-:Y:S05]  /*0300*/  @P0 BRA `(.L_x_36488) ;  /* 0x0000000000840947 */ /* 0x001fea0003800000 */
        /* <DEDUP_REMOVED lines=33> */
.L_x_36488:
[----:B------:R-:W-:Y:S05]  /*0520*/  BSYNC.RECONVERGENT B1 ;  /* 0x0000000000017941 */ /* 0x000fea0003800200 */
.L_x_36487:
        /* <DEDUP_REMOVED lines=29> */
[----:B------:R-:W2:Y:S01]  /*0700*/  MUFU.EX2 R15, R15 ;  /* 0x0000000f000f7308 */ /* 0x000ea20000000800 */
[----:B0-----:R-:W-:-:S04]  /*0710*/  FMUL R2, R2, R11 ;  /* 0x0000000b02027220 */ /* 0x001fc80000400000 */
[----:B------:R-:W-:Y:S01]  /*0720*/  FADD R13, RZ, R2 ;  /* 0x00000002ff0d7221 */ /* 0x000fe20000000000 */
        /* <DEDUP_REMOVED lines=11> */
.L_x_36508:
        /* <DEDUP_REMOVED lines=11> */
[----:B01----:R-:W-:Y:S05]  /*0890*/  CALL.REL.NOINC `($__internal_604_$__cuda_sm3x_div_rn_noftz_f32_slowpath) ;  /* 0x0000000800007944 */ /* 0x003fea0003c00000 */
[----:B------:R-:W-:-:S07]  /*08a0*/  MOV R12, R2 ;  /* 0x00000002000c7202 */ /* 0x000fce0000000f00 */
.L_x_36491:
[----:B------:R-:W-:Y:S05]  /*08b0*/  BSYNC.RECONVERGENT B1 ;  /* 0x0000000000017941 */ /* 0x000fea0003800200 */
.L_x_36490:
        /* <DEDUP_REMOVED lines=11> */
[----:B01----:R-:W-:Y:S05]  /*0970*/  CALL.REL.NOINC `($__internal_604_$__cuda_sm3x_div_rn_noftz_f32_slowpath) ;  /* 0x0000000400c87944 */ /* 0x003fea0003c00000 */
[----:B------:R-:W-:-:S07]  /*0980*/  IMAD.MOV.U32 R13, RZ, RZ, R2 ;  /* 0x000000ffff0d7224 */ /* 0x000fce00078e0002 */
.L_x_36493:
[----:B------:R-:W-:Y:S05]  /*0990*/  BSYNC.RECONVERGENT B1 ;  /* 0x0000000000017941 */ /* 0x000fea0003800200 */
.L_x_36492:
        /* <DEDUP_REMOVED lines=18> */
.L_x_36495:
[----:B------:R-:W-:Y:S05]  /*0ac0*/  BSYNC.RECONVERGENT B1 ;  /* 0x0000000000017941 */ /* 0x000fea0003800200 */
.L_x_36494:
[----:B------:R-:W-:-:S04]  /*0ad0*/  IADD3 R9, P0, PT, R10, R9, RZ ;  /* 0x000000090a097210 */ /* 0x000fc80007f1e0ff */
[----:B------:R-:W-:Y:S02]  /*0ae0*/  LEA.HI.X.SX32 R7, R10, R7, 0x1, P0 ;  /* 0x000000070a077211 */ /* 0x000fe400000f0eff */
[----:B------:R-:W-:-:S04]  /*0af0*/  ISETP.GE.U32.AND P0, PT, R9, UR46, PT ;  /* 0x0000002e09007c0c */ /* 0x000fc8000bf06070 */
[----:B------:R-:W-:-:S13]  /*0b00*/  ISETP.GE.AND.EX P0, PT, R7, UR47, PT, P0 ;  /* 0x0000002f07007c0c */ /* 0x000fda000bf06300 */
[----:B------:R-:W-:Y:S05]  /*0b10*/  @!P0 BRA `(.L_x_36496) ;  /* 0xfffffff400e08947 */ /* 0x000fea000383ffff */
[----:B------:R-:W-:Y:S05]  /*0b20*/  BSYNC B0 ;  /* 0x0000000000007941 */ /* 0x000fea0003800000 */
.L_x_36486:
[----:B------:R-:W-:Y:S05]  /*0b30*/  EXIT ;  /* 0x000000000000794d */ /* 0x000fea0003800000 */
.L_x_36489:
[----:B------:R-:W-:Y:S01]  /*0b40*/  HFMA2 R11, -RZ, RZ, 0, 1.847743988037109375e-06 ;  /* 0x0000001fff0b7431 */ /* 0x000fe200000001ff */
[----:B------:R-:W-:Y:S01]  /*0b50*/  BSSY B1, `(.L_x_36497) ;  /* 0x0000006000017945 */ /* 0x000fe20003800000 */
[----:B------:R-:W-:Y:S02]  /*0b60*/  IMAD.MOV.U32 R12, RZ, RZ, 0x10 ;  /* 0x00000010ff0c7424 */ /* 0x000fe400078e00ff */
[----:B------:R-:W-:-:S07]  /*0b70*/  IMAD.MOV.U32 R15, RZ, RZ, -0x1 ;  /* 0xffffffffff0f7424 */ /* 0x000fce00078e00ff */
[----:B-1----:R-:W-:Y:S05]  /*0b80*/  WARPSYNC.COLLECTIVE R15, `(.L_x_36498) ;  /* 0x000000000f087348 */ /* 0x002fea0003c00000 */
[----:B------:R0:W2:Y:S02]  /*0b90*/  SHFL.BFLY P6, R14, R13, R12, R11 ;  /* 0x0c00000c0d0e7389 */ /* 0x0000a400000c000b */
[----:B012---:R-:W-:Y:S05]  /*0ba0*/  ENDCOLLECTIVE ;  /* 0x000000000000791b */ /* 0x007fea0003800000 */
.L_x_36498:
[----:B------:R-:W-:Y:S05]  /*0bb0*/  BSYNC B1 ;  /* 0x0000000000017941 */ /* 0x000fea0003800000 */
.L_x_36497:
        /* <DEDUP_REMOVED lines=9> */
.L_x_36499:
[----:B------:R-:W-:Y:S01]  /*0c50*/  HFMA2 R12, -RZ, RZ, 0, 2.384185791015625e-07 ;  /* 0x00000004ff0c7431 */ /* 0x000fe200000001ff */
[----:B------:R-:W-:-:S05]  /*0c60*/  FMNMX R0, R13, R14, !PT ;  /* 0x0000000e0d007209 */ /* 0x000fca0007800000 */
[----:B------:R-:W-:-:S07]  /*0c70*/  IMAD.MOV.U32 R13, RZ, RZ, R0 ;  /* 0x000000ffff0d7224 */ /* 0x000fce00078e0000 */
[----:B------:R-:W-:Y:S05]  /*0c80*/  WARPSYNC.COLLECTIVE R15, `(.L_x_36500) ;  /* 0x000000000f087348 */ /* 0x000fea0003c00000 */
[----:B------:R0:W1:Y:S02]  /*0c90*/  SHFL.BFLY P6, R14, R13, R12, R11 ;  /* 0x0c00000c0d0e7389 */ /* 0x00006400000c000b */
[----:B01----:R-:W-:Y:S05]  /*0ca0*/  ENDCOLLECTIVE ;  /* 0x000000000000791b */ /* 0x003fea0003800000 */
.L_x_36500:
[----:B------:R-:W-:Y:S01]  /*0cb0*/  IMAD.MOV.U32 R12, RZ, RZ, 0x2 ;  /* 0x00000002ff0c7424 */ /* 0x000fe200078e00ff */
[----:B------:R-:W-:-:S05]  /*0cc0*/  FMNMX R2, R0, R14, !PT ;  /* 0x0000000e00027209 */ /* 0x000fca0007800000 */
[----:B------:R-:W-:-:S07]  /*0cd0*/  IMAD.MOV.U32 R13, RZ, RZ, R2 ;  /* 0x000000ffff0d7224 */ /* 0x000fce00078e0002 */
[----:B------:R-:W-:Y:S05]  /*0ce0*/  WARPSYNC.COLLECTIVE R15, `(.L_x_36501) ;  /* 0x000000000f087348 */ /* 0x000fea0003c00000 */
[----:B------:R0:W1:Y:S02]  /*0cf0*/  SHFL.BFLY P6, R14, R13, R12, R11 ;  /* 0x0c00000c0d0e7389 */ /* 0x00006400000c000b */
[----:B01----:R-:W-:Y:S05]  /*0d00*/  ENDCOLLECTIVE ;  /* 0x000000000000791b */ /* 0x003fea0003800000 */
.L_x_36501:
[----:B------:R-:W-:Y:S01]  /*0d10*/  IMAD.MOV.U32 R12, RZ, RZ, 0x1 ;  /* 0x00000001ff0c7424 */ /* 0x000fe200078e00ff */
[----:B------:R-:W-:-:S04]  /*0d20*/  FMNMX R3, R2, R14, !PT ;  /* 0x0000000e02037209 */ /* 0x000fc80007800000 */
[----:B------:R-:W-:-:S07]  /*0d30*/  MOV R13, R3 ;  /* 0x00000003000d7202 */ /* 0x000fce0000000f00 */
[----:B------:R-:W-:Y:S05]  /*0d40*/  WARPSYNC.COLLECTIVE R15, `(.L_x_36502) ;  /* 0x000000000f087348 */ /* 0x000fea0003c00000 */
[----:B------:R0:W1:Y:S02]  /*0d50*/  SHFL.BFLY P6, R14, R13, R12, R11 ;  /* 0x0c00000c0d0e7389 */ /* 0x00006400000c000b */
[----:B01----:R-:W-:Y:S05]  /*0d60*/  ENDCOLLECTIVE ;  /* 0x000000000000791b */ /* 0x003fea0003800000 */
.L_x_36502:
        /* <DEDUP_REMOVED lines=26> */
.L_x_36503:
[----:B------:R-:W-:Y:S02]  /*0f10*/  HFMA2 R12, -RZ, RZ, 0, 4.76837158203125e-07 ;  /* 0x00000008ff0c7431 */ /* 0x000fe400000001ff */
[----:B------:R-:W-:-:S04]  /*0f20*/  FADD R3, R13, R14 ;  /* 0x0000000e0d037221 */ /* 0x000fc80000000000 */
[----:B------:R-:W-:-:S07]  /*0f30*/  IMAD.MOV.U32 R13, RZ, RZ, R3 ;  /* 0x000000ffff0d7224 */ /* 0x000fce00078e0003 */
[----:B------:R-:W-:Y:S05]  /*0f40*/  WARPSYNC.COLLECTIVE R15, `(.L_x_36504) ;  /* 0x000000000f087348 */ /* 0x000fea0003c00000 */
[----:B------:R0:W1:Y:S02]  /*0f50*/  SHFL.BFLY P6, R14, R13, R12, R11 ;  /* 0x0c00000c0d0e7389 */ /* 0x00006400000c000b */
[----:B01----:R-:W-:Y:S05]  /*0f60*/  ENDCOLLECTIVE ;  /* 0x000000000000791b */ /* 0x003fea0003800000 */
.L_x_36504:
[----:B------:R-:W-:Y:S01]  /*0f70*/  MOV R12, 0x4 ;  /* 0x00000004000c7802 */ /* 0x000fe20000000f00 */
[----:B------:R-:W-:-:S04]  /*0f80*/  FADD R6, R3, R14 ;  /* 0x0000000e03067221 */ /* 0x000fc80000000000 */
[----:B------:R-:W-:-:S07]  /*0f90*/  IMAD.MOV.U32 R13, RZ, RZ, R6 ;  /* 0x000000ffff0d7224 */ /* 0x000fce00078e0006 */
[----:B------:R-:W-:Y:S05]  /*0fa0*/  WARPSYNC.COLLECTIVE R15, `(.L_x_36505) ;  /* 0x000000000f087348 */ /* 0x000fea0003c00000 */
[----:B------:R0:W1:Y:S02]  /*0fb0*/  SHFL.BFLY P6, R14, R13, R12, R11 ;  /* 0x0c00000c0d0e7389 */ /* 0x00006400000c000b */
[----:B01----:R-:W-:Y:S05]  /*0fc0*/  ENDCOLLECTIVE ;  /* 0x000000000000791b */ /* 0x003fea0003800000 */
.L_x_36505:
[----:B------:R-:W-:Y:S02]  /*0fd0*/  HFMA2 R12, -RZ, RZ, 0, 1.1920928955078125e-07 ;  /* 0x00000002ff0c7431 */ /* 0x000fe400000001ff */
[----:B------:R-:W-:-:S04]  /*0fe0*/  FADD R16, R6, R14 ;  /* 0x0000000e06107221 */ /* 0x000fc80000000000 */
[----:B------:R-:W-:-:S07]  /*0ff0*/  IMAD.MOV.U32 R13, RZ, RZ, R16 ;  /* 0x000000ffff0d7224 */ /* 0x000fce00078e0010 */
[----:B------:R-:W-:Y:S05]  /*1000*/  WARPSYNC.COLLECTIVE R15, `(.L_x_36506) ;  /* 0x000000000f087348 */ /* 0x000fea0003c00000 */
[----:B------:R0:W1:Y:S02]  /*1010*/  SHFL.BFLY P6, R14, R13, R12, R11 ;  /* 0x0c00000c0d0e7389 */ /* 0x00006400000c000b */
[----:B01----:R-:W-:Y:S05]  /*1020*/  ENDCOLLECTIVE ;  /* 0x000000000000791b */ /* 0x003fea0003800000 */
.L_x_36506:
[----:B------:R-:W-:Y:S01]  /*1030*/  MOV R12, 0x1 ;  /* 0x00000001000c7802 */ /* 0x000fe20000000f00 */
[----:B------:R-:W-:-:S04]  /*1040*/  FADD R17, R16, R14 ;  /* 0x0000000e10117221 */ /* 0x000fc80000000000 */
[----:B------:R-:W-:-:S07]  /*1050*/  IMAD.MOV.U32 R13, RZ, RZ, R17 ;  /* 0x000000ffff0d7224 */ /* 0x000fce00078e0011 */
[----:B------:R-:W-:Y:S05]  /*1060*/  WARPSYNC.COLLECTIVE R15, `(.L_x_36507) ;  /* 0x000000000f087348 */ /* 0x000fea0003c00000 */
[----:B------:R0:W1:Y:S02]  /*1070*/  SHFL.BFLY P6, R14, R13, R12, R11 ;  /* 0x0c00000c0d0e7389 */ /* 0x00006400000c000b */
[----:B01----:R-:W-:Y:S05]  /*1080*/  ENDCOLLECTIVE ;  /* 0x000000000000791b */ /* 0x003fea0003800000 */
.L_x_36507:
[----:B------:R-:W-:Y:S05]  /*1090*/  BRA `(.L_x_36508) ;  /* 0xfffffff400d07947 */ /* 0x000fea000383ffff */
        .weak           $__internal_604_$__cuda_sm3x_div_rn_noftz_f32_slowpath
        .type           $__internal_604_$__cuda_sm3x_div_rn_noftz_f32_slowpath,@function
        .size           $__internal_604_$__cuda_sm3x_div_rn_noftz_f32_slowpath,(.L_x_37981 - $__internal_604_$__cuda_sm3x_div_rn_noftz_f32_slowpath)
$__internal_604_$__cuda_sm3x_div_rn_noftz_f32_slowpath:
        /* <DEDUP_REMOVED lines=35> */
.L_x_36510:
        /* <DEDUP_REMOVED lines=51> */
.L_x_36517:
[----:B------:R-:W-:-:S04]  /*1600*/  LOP3.LUT R2, R2, 0x80000000, RZ, 0xc0, !PT ;  /* 0x8000000002027812 */ /* 0x000fc800078ec0ff */
[----:B------:R-:W-:Y:S01]  /*1610*/  LOP3.LUT R2, R2, 0x7f800000, RZ, 0xfc, !PT ;  /* 0x7f80000002027812 */ /* 0x000fe200078efcff */
[----:B------:R-:W-:Y:S06]  /*1620*/  BRA `(.L_x_36518) ;  /* 0x0000000000047947 */ /* 0x000fec0003800000 */
.L_x_36516:
[----:B------:R-:W-:-:S07]  /*1630*/  LEA R2, R14, R2, 0x17 ;  /* 0x000000020e027211 */ /* 0x000fce00078eb8ff */
.L_x_36518:
[----:B------:R-:W-:Y:S05]  /*1640*/  BSYNC.RECONVERGENT B3 ;  /* 0x0000000000037941 */ /* 0x000fea0003800200 */
.L_x_36515:
[----:B------:R-:W-:Y:S05]  /*1650*/  BRA `(.L_x_36519) ;  /* 0x0000000000207947 */ /* 0x000fea0003800000 */
.L_x_36514:
[----:B------:R-:W-:-:S04]  /*1660*/  LOP3.LUT R2, R15, 0x80000000, R2, 0x48, !PT ;  /* 0x800000000f027812 */ /* 0x000fc800078e4802 */
[----:B------:R-:W-:Y:S01]  /*1670*/  LOP3.LUT R2, R2, 0x7f800000, RZ, 0xfc, !PT ;  /* 0x7f80000002027812 */ /* 0x000fe200078efcff */
[----:B------:R-:W-:Y:S06]  /*1680*/  BRA `(.L_x_36519) ;  /* 0x0000000000147947 */ /* 0x000fec0003800000 */
.L_x_36513:
[----:B------:R-:W-:Y:S01]  /*1690*/  LOP3.LUT R2, R15, 0x80000000, R2, 0x48, !PT ;  /* 0x800000000f027812 */ /* 0x000fe200078e4802 */
[----:B------:R-:W-:Y:S06]  /*16a0*/  BRA `(.L_x_36519) ;  /* 0x00000000000c7947 */ /* 0x000fec0003800000 */
.L_x_36512:
[----:B------:R-:W0:Y:S01]  /*16b0*/  MUFU.RSQ R2, -QNAN ;  /* 0xffc0000000027908 */ /* 0x000e220000001400 */
[----:B------:R-:W-:Y:S05]  /*16c0*/  BRA `(.L_x_36519) ;  /* 0x0000000000047947 */ /* 0x000fea0003800000 */
.L_x_36511:
[----:B------:R-:W-:-:S07]  /*16d0*/  FADD.FTZ R2, R2, R3 ;  /* 0x0000000302027221 */ /* 0x000fce0000010000 */
.L_x_36519:
[----:B------:R-:W-:Y:S05]  /*16e0*/  BSYNC.RECONVERGENT B2 ;  /* 0x0000000000027941 */ /* 0x000fea0003800200 */
.L_x_36509:
[----:B------:R-:W-:Y:S02]  /*16f0*/  HFMA2 R15, -RZ, RZ, 0, 0 ;  /* 0x00000000ff0f7431 */ /* 0x000fe400000001ff */
[----:B------:R-:W-:-:S04]  /*1700*/  IMAD.MOV.U32 R14, RZ, RZ, R6 ;  /* 0x000000ffff0e7224 */ /* 0x000fc800078e0006 */
[----:B0-----:R-:W-:Y:S05]  /*1710*/  RET.REL.NODEC R14 `(_Z15SoftmaxWarpImplI24ElementwiseScaleMaskLoadIffbE11DirectStoreIffEfLi2ELi2ELi32ELi1ELb1EL9Algorithm0EEvT_T0_ll) ;  /* 0xffffffe80e387950 */ /* 0x001fea0003c3ffff */
.L_x_36520:
        /* <DEDUP_REMOVED lines=14> */
.L_x_37981:


//--------------------- .text._Z15SoftmaxWarpImplI24ElementwiseScaleMaskLoadIffbE11DirectStoreIffEfLi2ELi2ELi32ELi1ELb0EL9Algorithm0EEvT_T0_ll --------------------------
	.section	.text._Z15SoftmaxWarpImplI24ElementwiseScaleMaskLoadIffbE11DirectStoreIffEfLi2ELi2ELi32ELi1ELb0EL9Algorithm0EEvT_T0_ll,"ax",@progbits
	.align	128
        .global         _Z15SoftmaxWarpImplI24ElementwiseScaleMaskLoadIffbE11DirectStoreIffEfLi2ELi2ELi32ELi1ELb0EL9Algorithm0EEvT_T0_ll
        .type           _Z15SoftmaxWarpImplI24ElementwiseScaleMaskLoadIffbE11DirectStoreIffEfLi2ELi2ELi32ELi1ELb0EL9Algorithm0EEvT_T0_ll,@function
        .size           _Z15SoftmaxWarpImplI24ElementwiseScaleMaskLoadIffbE11DirectStoreIffEfLi2ELi2ELi32ELi1ELb0EL9Algorithm0EEvT_T0_ll,(.L_x_37982 - _Z15SoftmaxWarpImplI24ElementwiseScaleMaskLoadIffbE11DirectStoreIffEfLi2ELi2ELi32ELi1ELb0EL9Algorithm0EEvT_T0_ll)
        .other          _Z15SoftmaxWarpImplI24ElementwiseScaleMaskLoadIffbE11DirectStoreIffEfLi2ELi2ELi32ELi1ELb0EL9Algorithm0EEvT_T0_ll,@"STO_CUDA_ENTRY STV_DEFAULT"
_Z15SoftmaxWarpImplI24ElementwiseScaleMaskLoadIffbE11DirectStoreIffEfLi2ELi2ELi32ELi1ELb0EL9Algorithm0EEvT_T0_ll:
.text._Z15SoftmaxWarpImplI24ElementwiseScaleMaskLoadIffbE11DirectStoreIffEfLi2ELi2ELi32ELi1ELb0EL9Algorithm0EEvT_T0_ll:
        /* <DEDUP_REMOVED lines=26> */
.L_x_36521:
        /* <DEDUP_REMOVED lines=15> */
.L_x_36528:
[----:B------:R-:W-:Y:S01]  /*0290*/  MOV R3, RZ ;  /* 0x000000ff00037202 */ /* 0x000fe20000000f00 */
        /* <DEDUP_REMOVED lines=25> */
[----:B0-----:R-:W0:Y:S03]  /*0430*/  LDCU UR4, c[0x0][0x398] ;  /* 0x00007300ff0477ac */ /* 0x001e260008000800 */
[----:B------:R-:W-:Y:S01]  /*0440*/  ISETP.NE.AND P0, PT, R2, RZ, PT ;  /* 0x000000ff0200720c */ /* 0x000fe20003f05270 */
[----:B0-----:R-:W-:Y:S01]  /*0450*/  IMAD.U32 R6, RZ, RZ, UR4 ;  /* 0x00000004ff067e24 */ /* 0x001fe2000f8e00ff */
[----:B------:R-:W-:Y:S01]  /*0460*/  UMOV UR4, 0xffffffff ;  /* 0xffffffff00047882 */ /* 0x000fe20000000000 */
[----:B--2---:R-:W-:-:S10]  /*0470*/  FMUL R16, R0, UR48 ;  /* 0x0000003000107c20 */ /* 0x004fd40008400000 */
[----:B------:R-:W0:Y:S01]  /*0480*/  @!P0 LDC R16, c[0x0][0x398] ;  /* 0x0000e600ff108b82 */ /* 0x000e220000000800 */
[----:B---3--:R-:W-:-:S05]  /*0490*/  @P1 FMUL R6, R3, UR48 ;  /* 0x0000003003061c20 */ /* 0x008fca0008400000 */
[----:B0-----:R-:W-:Y:S01]  /*04a0*/  FMNMX3 R13, R16, -INF , R6, !PT ;  /* 0xff800000100d7876 */ /* 0x001fe20007800006 */
        /* <DEDUP_REMOVED lines=42> */
.L_x_36540:
        /* <DEDUP_REMOVED lines=11> */
[----:B0-----:R-:W-:Y:S05]  /*0800*/  CALL.REL.NOINC `($__internal_605_$__cuda_sm3x_div_rn_noftz_f32_slowpath) ;  /* 0x0000000400f47944 */ /* 0x001fea0003c00000 */
[----:B------:R-:W-:-:S07]  /*0810*/  MOV R12, R2 ;  /* 0x00000002000c7202 */ /* 0x000fce0000000f00 */
.L_x_36525:
[----:B------:R-:W-:Y:S05]  /*0820*/  BSYNC.RECONVERGENT B1 ;  /* 0x0000000000017941 */ /* 0x000fea0003800200 */
.L_x_36524:
        /* <DEDUP_REMOVED lines=11> */
[----:B0-----:R-:W-:Y:S05]  /*08e0*/  CALL.REL.NOINC `($__internal_605_$__cuda_sm3x_div_rn_noftz_f32_slowpath) ;  /* 0x0000000400bc7944 */ /* 0x001fea0003c00000 */
[----:B------:R-:W-:-:S07]  /*08f0*/  IMAD.MOV.U32 R13, RZ, RZ, R2 ;  /* 0x000000ffff0d7224 */ /* 0x000fce00078e0002 */
.L_x_36527:
[----:B------:R-:W-:Y:S05]  /*0900*/  BSYNC.RECONVERGENT B1 ;  /* 0x0000000000017941 */ /* 0x000fea0003800200 */
.L_x_36526:
        /* <DEDUP_REMOVED lines=20> */
[----:B--2---:R-:W-:Y:S05]  /*0a50*/  @!P0 BRA `(.L_x_36528) ;  /* 0xfffffff8000c8947 */ /* 0x004fea000383ffff */
[----:B------:R-:W-:Y:S05]  /*0a60*/  BSYNC B0 ;  /* 0x0000000000007941 */ /* 0x000fea0003800000 */
.L_x_36522:
[----:B------:R-:W-:Y:S05]  /*0a70*/  EXIT ;  /* 0x000000000000794d */ /* 0x000fea0003800000 */
.L_x_36523:
[----:B------:R-:W-:Y:S01]  /*0a80*/  HFMA2 R11, -RZ, RZ, 0, 1.847743988037109375e-06 ;  /* 0x0000001fff0b7431 */ /* 0x000fe200000001ff */
[----:B------:R-:W-:Y:S01]  /*0a90*/  BSSY B1, `(.L_x_36529) ;  /* 0x0000006000017945 */ /* 0x000fe20003800000 */
[----:B------:R-:W-:Y:S02]  /*0aa0*/  IMAD.MOV.U32 R12, RZ, RZ, 0x10 ;  /* 0x00000010ff0c7424 */ /* 0x000fe400078e00ff */
[----:B------:R-:W-:-:S07]  /*0ab0*/  IMAD.MOV.U32 R15, RZ, RZ, -0x1 ;  /* 0xffffffffff0f7424 */ /* 0x000fce00078e00ff */
[----:B------:R-:W-:Y:S05]  /*0ac0*/  WARPSYNC.COLLECTIVE R15, `(.L_x_36530) ;  /* 0x000000000f087348 */ /* 0x000fea0003c00000 */
[----:B------:R0:W1:Y:S02]  /*0ad0*/  SHFL.BFLY P6, R14, R13, R12, R11 ;  /* 0x0c00000c0d0e7389 */ /* 0x00006400000c000b */
[----:B01----:R-:W-:Y:S05]  /*0ae0*/  ENDCOLLECTIVE ;  /* 0x000000000000791b */ /* 0x003fea0003800000 */
.L_x_36530:
[----:B------:R-:W-:Y:S05]  /*0af0*/  BSYNC B1 ;  /* 0x0000000000017941 */ /* 0x000fea0003800000 */
.L_x_36529:
        /* <DEDUP_REMOVED lines=9> */
.L_x_36531:
[----:B------:R-:W-:Y:S01]  /*0b90*/  HFMA2 R12, -RZ, RZ, 0, 2.384185791015625e-07 ;  /* 0x00000004ff0c7431 */ /* 0x000fe200000001ff */
[----:B------:R-:W-:-:S05]  /*0ba0*/  FMNMX R0, R13, R14, !PT ;  /* 0x0000000e0d007209 */ /* 0x000fca0007800000 */
[----:B------:R-:W-:-:S07]  /*0bb0*/  IMAD.MOV.U32 R13, RZ, RZ, R0 ;  /* 0x000000ffff0d7224 */ /* 0x000fce00078e0000 */
[----:B------:R-:W-:Y:S05]  /*0bc0*/  WARPSYNC.COLLECTIVE R15, `(.L_x_36532) ;  /* 0x000000000f087348 */ /* 0x000fea0003c00000 */
[----:B------:R0:W1:Y:S02]  /*0bd0*/  SHFL.BFLY P6, R14, R13, R12, R11 ;  /* 0x0c00000c0d0e7389 */ /* 0x00006400000c000b */
[----:B01----:R-:W-:Y:S05]  /*0be0*/  ENDCOLLECTIVE ;  /* 0x000000000000791b */ /* 0x003fea0003800000 */
.L_x_36532:
[----:B------:R-:W-:Y:S01]  /*0bf0*/  IMAD.MOV.U32 R12, RZ, RZ, 0x2 ;  /* 0x00000002ff0c7424 */ /* 0x000fe200078e00ff */
[----:B------:R-:W-:-:S05]  /*0c00*/  FMNMX R2, R0, R14, !PT ;  /* 0x0000000e00027209 */ /* 0x000fca0007800000 */
[----:B------:R-:W-:-:S07]  /*0c10*/  IMAD.MOV.U32 R13, RZ, RZ, R2 ;  /* 0x000000ffff0d7224 */ /* 0x000fce00078e0002 */
[----:B------:R-:W-:Y:S05]  /*0c20*/  WARPSYNC.COLLECTIVE R15, `(.L_x_36533) ;  /* 0x000000000f087348 */ /* 0x000fea0003c00000 */
[----:B------:R0:W1:Y:S02]  /*0c30*/  SHFL.BFLY P6, R14, R13, R12, R11 ;  /* 0x0c00000c0d0e7389 */ /* 0x00006400000c000b */
[----:B01----:R-:W-:Y:S05]  /*0c40*/  ENDCOLLECTIVE ;  /* 0x000000000000791b */ /* 0x003fea0003800000 */
.L_x_36533:
[----:B------:R-:W-:Y:S01]  /*0c50*/  IMAD.MOV.U32 R12, RZ, RZ, 0x1 ;  /* 0x00000001ff0c7424 */ /* 0x000fe200078e00ff */
[----:B------:R-:W-:-:S04]  /*0c60*/  FMNMX R3, R2, R14, !PT ;  /* 0x0000000e02037209 */ /* 0x000fc80007800000 */
[----:B------:R-:W-:-:S07]  /*0c70*/  MOV R13, R3 ;  /* 0x00000003000d7202 */ /* 0x000fce0000000f00 */
[----:B------:R-:W-:Y:S05]  /*0c80*/  WARPSYNC.COLLECTIVE R15, `(.L_x_36534) ;  /* 0x000000000f087348 */ /* 0x000fea0003c00000 */
[----:B------:R0:W1:Y:S02]  /*0c90*/  SHFL.BFLY P6, R14, R13, R12, R11 ;  /* 0x0c00000c0d0e7389 */ /* 0x00006400000c000b */
[----:B01----:R-:W-:Y:S05]  /*0ca0*/  ENDCOLLECTIVE ;  /* 0x000000000000791b */ /* 0x003fea0003800000 */
.L_x_36534:
[----:B------:R-:W-:Y:S01]  /*0cb0*/  IMAD.MOV.U32 R12, RZ, RZ, 0x10 ;  /* 0x00000010ff0c7424 */ /* 0x000fe200078e00ff */
[----:B------:R-:W-:-:S05]  /*0cc0*/  FMNMX R3, R3, R14, !PT ;  /* 0x0000000e03037209 */ /* 0x000fca0007800000 */
        /* <DEDUP_REMOVED lines=24> */
.L_x_36535:
[----:B------:R-:W-:Y:S02]  /*0e50*/  HFMA2 R12, -RZ, RZ, 0, 4.76837158203125e-07 ;  /* 0x00000008ff0c7431 */ /* 0x000fe400000001ff */
[----:B------:R-:W-:-:S04]  /*0e60*/  FADD R3, R13, R14 ;  /* 0x0000000e0d037221 */ /* 0x000fc80000000000 */
[----:B------:R-:W-:-:S07]  /*0e70*/  IMAD.MOV.U32 R13, RZ, RZ, R3 ;  /* 0x000000ffff0d7224 */ /* 0x000fce00078e0003 */
[----:B------:R-:W-:Y:S05]  /*0e80*/  WARPSYNC.COLLECTIVE R15, `(.L_x_36536) ;  /* 0x000000000f087348 */ /* 0x000fea0003c00000 */
[----:B------:R0:W1:Y:S02]  /*0e90*/  SHFL.BFLY P6, R14, R13, R12, R11 ;  /* 0x0c00000c0d0e7389 */ /* 0x00006400000c000b */
[----:B01----:R-:W-:Y:S05]  /*0ea0*/  ENDCOLLECTIVE ;  /* 0x000000000000791b */ /* 0x003fea0003800000 */
.L_x_36536:
[----:B------:R-:W-:Y:S01]  /*0eb0*/  MOV R12, 0x4 ;  /* 0x00000004000c7802 */ /* 0x000fe20000000f00 */
[----:B------:R-:W-:-:S04]  /*0ec0*/  FADD R6, R3, R14 ;  /* 0x0000000e03067221 */ /* 0x000fc80000000000 */
[----:B------:R-:W-:-:S07]  /*0ed0*/  IMAD.MOV.U32 R13, RZ, RZ, R6 ;  /* 0x000000ffff0d7224 */ /* 0x000fce00078e0006 */
[----:B------:R-:W-:Y:S05]  /*0ee0*/  WARPSYNC.COLLECTIVE R15, `(.L_x_36537) ;  /* 0x000000000f087348 */ /* 0x000fea0003c00000 */
[----:B------:R0:W1:Y:S02]  /*0ef0*/  SHFL.BFLY P6, R14, R13, R12, R11 ;  /* 0x0c00000c0d0e7389 */ /* 0x00006400000c000b */
[----:B01----:R-:W-:Y:S05]  /*0f00*/  ENDCOLLECTIVE ;  /* 0x000000000000791b */ /* 0x003fea0003800000 */
.L_x_36537:
[----:B------:R-:W-:Y:S02]  /*0f10*/  HFMA2 R12, -RZ, RZ, 0, 1.1920928955078125e-07 ;  /* 0x00000002ff0c7431 */ /* 0x000fe400000001ff */
[----:B------:R-:W-:-:S04]  /*0f20*/  FADD R16, R6, R14 ;  /* 0x0000000e06107221 */ /* 0x000fc80000000000 */
[----:B------:R-:W-:-:S07]  /*0f30*/  IMAD.MOV.U32 R13, RZ, RZ, R16 ;  /* 0x000000ffff0d7224 */ /* 0x000fce00078e0010 */
[----:B------:R-:W-:Y:S05]  /*0f40*/  WARPSYNC.COLLECTIVE R15, `(.L_x_36538) ;  /* 0x000000000f087348 */ /* 0x000fea0003c00000 */
[----:B------:R0:W1:Y:S02]  /*0f50*/  SHFL.BFLY P6, R14, R13, R12, R11 ;  /* 0x0c00000c0d0e7389 */ /* 0x00006400000c000b */
[----:B01----:R-:W-:Y:S05]  /*0f60*/  ENDCOLLECTIVE ;  /* 0x000000000000791b */ /* 0x003fea0003800000 */
.L_x_36538:
[----:B------:R-:W-:Y:S01]  /*0f70*/  MOV R12, 0x1 ;  /* 0x00000001000c7802 */ /* 0x000fe20000000f00 */
[----:B------:R-:W-:-:S04]  /*0f80*/  FADD R17, R16, R14 ;  /* 0x0000000e10117221 */ /* 0x000fc80000000000 */
[----:B------:R-:W-:-:S07]  /*0f90*/  IMAD.MOV.U32 R13, RZ, RZ, R17 ;  /* 0x000000ffff0d7224 */ /* 0x000fce00078e0011 */
[----:B------:R-:W-:Y:S05]  /*0fa0*/  WARPSYNC.COLLECTIVE R15, `(.L_x_36539) ;  /* 0x000000000f087348 */ /* 0x000fea0003c00000 */
[----:B------:R0:W1:Y:S02]  /*0fb0*/  SHFL.BFLY P6, R14, R13, R12, R11 ;  /* 0x0c00000c0d0e7389 */ /* 0x00006400000c000b */
[----:B01----:R-:W-:Y:S05]  /*0fc0*/  ENDCOLLECTIVE ;  /* 0x000000000000791b */ /* 0x003fea0003800000 */
.L_x_36539:
[----:B------:R-:W-:Y:S05]  /*0fd0*/  BRA `(.L_x_36540) ;  /* 0xfffffff400dc7947 */ /* 0x000fea000383ffff */
        .weak           $__internal_605_$__cuda_sm3x_div_rn_noftz_f32_slowpath
        .type           $__internal_605_$__cuda_sm3x_div_rn_noftz_f32_slowpath,@function
        .size           $__internal_605_$__cuda_sm3x_div_rn_noftz_f32_slowpath,(.L_x_37982 - $__internal_605_$__cuda_sm3x_div_rn_noftz_f32_slowpath)
$__internal_605_$__cuda_sm3x_div_rn_noftz_f32_slowpath:
        /* <DEDUP_REMOVED lines=35> */
.L_x_36542:
        /* <DEDUP_REMOVED lines=51> */
.L_x_36549:
[----:B------:R-:W-:-:S04]  /*1540*/  LOP3.LUT R2, R2, 0x80000000, RZ, 0xc0, !PT ;  /* 0x8000000002027812 */ /* 0x000fc800078ec0ff */
[----:B------:R-:W-:Y:S01]  /*1550*/  LOP3.LUT R2, R2, 0x7f800000, RZ, 0xfc, !PT ;  /* 0x7f80000002027812 */ /* 0x000fe200078efcff */
[----:B------:R-:W-:Y:S06]  /*1560*/  BRA `(.L_x_36550) ;  /* 0x0000000000047947 */ /* 0x000fec0003800000 */
.L_x_36548:
[----:B------:R-:W-:-:S07]  /*1570*/  LEA R2, R14, R2, 0x17 ;  /* 0x000000020e027211 */ /* 0x000fce00078eb8ff */
.L_x_36550:
[----:B------:R-:W-:Y:S05]  /*1580*/  BSYNC.RECONVERGENT B3 ;  /* 0x0000000000037941 */ /* 0x000fea0003800200 */
.L_x_36547:
[----:B------:R-:W-:Y:S05]  /*1590*/  BRA `(.L_x_36551) ;  /* 0x0000000000207947 */ /* 0x000fea0003800000 */
.L_x_36546:
[----:B------:R-:W-:-:S04]  /*15a0*/  LOP3.LUT R2, R15, 0x80000000, R2, 0x48, !PT ;  /* 0x800000000f027812 */ /* 0x000fc800078e4802 */
[----:B------:R-:W-:Y:S01]  /*15b0*/  LOP3.LUT R2, R2, 0x7f800000, RZ, 0xfc, !PT ;  /* 0x7f80000002027812 */ /* 0x000fe200078efcff */
[----:B------:R-:W-:Y:S06]  /*15c0*/  BRA `(.L_x_36551) ;  /* 0x0000000000147947 */ /* 0x000fec0003800000 */
.L_x_36545:
[----:B------:R-:W-:Y:S01]  /*15d0*/  LOP3.LUT R2, R15, 0x80000000, R2, 0x48, !PT ;  /* 0x800000000f027812 */ /* 0x000fe200078e4802 */
[----:B------:R-:W-:Y:S06]  /*15e0*/  BRA `(.L_x_36551) ;  /* 0x00000000000c7947 */ /* 0x000fec0003800000 */
.L_x_36544:
[----:B------:R-:W0:Y:S01]  /*15f0*/  MUFU.RSQ R2, -QNAN ;  /* 0xffc0000000027908 */ /* 0x000e220000001400 */
[----:B------:R-:W-:Y:S05]  /*1600*/  BRA `(.L_x_36551) ;  /* 0x0000000000047947 */ /* 0x000fea0003800000 */
.L_x_36543:
[----:B------:R-:W-:-:S07]  /*1610*/  FADD.FTZ R2, R2, R3 ;  /* 0x0000000302027221 */ /* 0x000fce0000010000 */
.L_x_36551:
[----:B------:R-:W-:Y:S05]  /*1620*/  BSYNC.RECONVERGENT B2 ;  /* 0x0000000000027941 */ /* 0x000fea0003800200 */
.L_x_36541:
[----:B------:R-:W-:Y:S02]  /*1630*/  HFMA2 R15, -RZ, RZ, 0, 0 ;  /* 0x00000000ff0f7431 */ /* 0x000fe400000001ff */
[----:B------:R-:W-:-:S04]  /*1640*/  IMAD.MOV.U32 R14, RZ, RZ, R6 ;  /* 0x000000ffff0e7224 */ /* 0x000fc800078e0006 */
[----:B0-----:R-:W-:Y:S05]  /*1650*/  RET.REL.NODEC R14 `(_Z15SoftmaxWarpImplI24ElementwiseScaleMaskLoadIffbE11DirectStoreIffEfLi2ELi2ELi32ELi1ELb0EL9Algorithm0EEvT_T0_ll) ;  /* 0xffffffe80e687950 */ /* 0x001fea0003c3ffff */
.L_x_36552:
        /* <DEDUP_REMOVED lines=10> */
.L_x_37982:


//--------------------- .text._Z15SoftmaxWarpImplI24ElementwiseScaleMaskLoadIffbE11DirectStoreIffEfLi2ELi2ELi32ELi2ELb1EL9Algorithm0EEvT_T0_ll --------------------------
	.section	.text._Z15SoftmaxWarpImplI24ElementwiseScaleMaskLoadIffbE11DirectStoreIffEfLi2ELi2ELi32ELi2ELb1EL9Algorithm0EEvT_T0_ll,"ax",@progbits
	.align	128
        .global         _Z15SoftmaxWarpImplI24ElementwiseScaleMaskLoadIffbE11DirectStoreIffEfLi2ELi2ELi32ELi2ELb1EL9Algorithm0EEvT_T0_ll
        .type           _Z15SoftmaxWarpImplI24ElementwiseScaleMaskLoadIffbE11DirectStoreIffEfLi2ELi2ELi32ELi2ELb1EL9Algorithm0EEvT_T0_ll,@function
        .size           _Z15SoftmaxWarpImplI24ElementwiseScaleMaskLoadIffbE11DirectStoreIffEfLi2ELi2ELi32ELi2ELb1EL9Algorithm0EEvT_T0_ll,(.L_x_37983 - _Z15SoftmaxWarpImplI24ElementwiseScaleMaskLoadIffbE11DirectStoreIffEfLi2ELi2ELi32ELi2ELb1EL9Algorithm0EEvT_T0_ll)
        .other          _Z15SoftmaxWarpImplI24ElementwiseScaleMaskLoadIffbE11DirectStoreIffEfLi2ELi2ELi32ELi2ELb1EL9Algorithm0EEvT_T0_ll,@"STO_CUDA_ENTRY STV_DEFAULT"
_Z15SoftmaxWarpImplI24ElementwiseScaleMaskLoadIffbE11DirectStoreIffEfLi2ELi2ELi32ELi2ELb1EL9Algorithm0EEvT_T0_ll:
.text._Z15SoftmaxWarpImplI24ElementwiseScaleMaskLoadIffbE11DirectStoreIffEfLi2ELi2ELi32ELi2ELb1EL9Algorithm0EEvT_T0_ll:
        /* <DEDUP_REMOVED lines=27> */
.L_x_36553:
        /* <DEDUP_REMOVED lines=15> */
[----:B------:R-:W-:-:S06]  /*02a0*/  SHF.L.U32 R22, R22, 0x1, RZ ;  /* 0x0000000116167819 */ /* 0x000fcc00000006ff */
[----:B------:R-:W2:Y:S08]  /*02b0*/  LDC.64 R8, c[0x0][0x390] ;  /* 0x0000e400ff087b82 */ /* 0x000eb00000000a00 */
[----:B------:R-:W3:Y:S01]  /*02c0*/  LDC.64 R6, c[0x0][0x3a8] ;  /* 0x0000ea00ff067b82 */ /* 0x000ee20000000a00 */
[----:B0-----:R-:W-:-:S07]  /*02d0*/  IMAD.SHL.U32 R18, R18, 0x2, RZ ;  /* 0x0000000212127824 */ /* 0x001fce00078e00ff */
.L_x_36572:
[----:B------:R-:W-:Y:S01]  /*02e0*/  ISETP.GE.U32.AND P0, PT, R18, UR44, PT ;  /* 0x0000002c12007c0c */ /* 0x000fe2000bf06070 */
[----:B------:R-:W-:Y:S01]  /*02f0*/  BSSY.RECONVERGENT B1, `(.L_x_36555) ;  /* 0x0000024000017945 */ /* 0x000fe20003800200 */
[----:B------:R-:W-:Y:S01]  /*0300*/  MOV R24, 0xff800000 ;  /* 0xff80000000187802 */ /* 0x000fe20000000f00 */
[----:B0-----:R-:W-:Y:S01]  /*0310*/  IMAD.MOV.U32 R5, RZ, RZ, -0x800000 ;  /* 0xff800000ff057424 */ /* 0x001fe200078e00ff */
[----:B------:R-:W-:Y:S01]  /*0320*/  ISETP.GE.AND.EX P0, PT, RZ, UR45, PT, P0 ;  /* 0x0000002dff007c0c */ /* 0x000fe2000bf06300 */
[----:B------:R-:W-:Y:S01]  /*0330*/  IMAD.MOV.U32 R19, RZ, RZ, -0x800000 ;  /* 0xff800000ff137424 */ /* 0x000fe200078e00ff */
[----:B------:R-:W-:Y:S01]  /*0340*/  MOV R23, 0xff800000 ;  /* 0xff80000000177802 */ /* 0x000fe20000000f00 */
[----:B------:R-:W-:Y:S01]  /*0350*/  IMAD.MOV.U32 R13, RZ, RZ, -0x800000 ;  /* 0xff800000ff0d7424 */ /* 0x000fe200078e00ff */
[----:B------:R-:W-:-:S09]  /*0360*/  MOV R0, 0xff800000 ;  /* 0xff80000000007802 */ /* 0x000fd20000000f00 */
        /* <DEDUP_REMOVED lines=8> */
[----:B------:R-:W-:Y:S02]  /*03f0*/  IADD3 R11, PT, PT, R3, R11, RZ ;  /* 0x0000000b030b7210 */ /* 0x000fe40007ffe0ff */
[----:B------:R-:W-:-:S04]  /*0400*/  IADD3 R4, P1, PT, R2, UR38, RZ ;  /* 0x0000002602047c10 */ /* 0x000fc8000ff3e0ff */
[----:B------:R-:W-:-:S05]  /*0410*/  IADD3.X R5, PT, PT, R11, UR39, RZ, P1, !PT ;  /* 0x000000270b057c10 */ /* 0x000fca0008ffe4ff */
[----:B------:R-:W4:Y:S01]  /*0420*/  LDG.E.U16 R4, desc[UR4][R4.64] ;  /* 0x0000000404047981 */ /* 0x000f22000c1e1500 */
[----:B------:R-:W-:-:S04]  /*0430*/  LEA R10, P1, R2, UR36, 0x2 ;  /* 0x00000024020a7c11 */ /* 0x000fc8000f8210ff */
[----:B------:R-:W-:-:S05]  /*0440*/  LEA.HI.X R11, R2, UR37, R11, 0x2, P1 ;  /* 0x00000025020b7c11 */ /* 0x000fca00088f140b */
[----:B------:R-:W5:Y:S01]  /*0450*/  LDG.E R2, desc[UR4][R10.64] ;  /* 0x000000040a027981 */ /* 0x000f62000c1e1900 */
[----:B----4-:R-:W-:-:S04]  /*0460*/  PRMT R3, R4, 0x7771, RZ ;  /* 0x0000777104037816 */ /* 0x010fc800000000ff */
[----:B------:R-:W-:-:S13]  /*0470*/  ISETP.NE.AND P2, PT, R3, RZ, PT ;  /* 0x000000ff0300720c */ /* 0x000fda0003f45270 */
[----:B------:R-:W-:Y:S02]  /*0480*/  @P2 R2UR UR4, R16 ;  /* 0x00000000100422ca */ /* 0x000fe400000e0000 */
[----:B------:R-:W-:-:S13]  /*0490*/  @P2 R2UR UR5, R17 ;  /* 0x00000000110522ca */ /* 0x000fda00000e0000 */
[----:B------:R-:W4:Y:S01]  /*04a0*/  @P2 LDG.E R12, desc[UR4][R10.64+0x4] ;  /* 0x000004040a0c2981 */ /* 0x000f22000c1e1900 */
[----:B------:R-:W-:-:S04]  /*04b0*/  PRMT R3, R4, 0x7770, RZ ;  /* 0x0000777004037816 */ /* 0x000fc800000000ff */
[----:B------:R-:W-:Y:S01]  /*04c0*/  ISETP.NE.AND P1, PT, R3, RZ, PT ;  /* 0x000000ff0300720c */ /* 0x000fe20003f25270 */
[----:B-----5:R-:W-:Y:S01]  /*04d0*/  FMUL R5, R2, UR50 ;  /* 0x0000003202057c20 */ /* 0x020fe20008400000 */
[----:B------:R-:W0:Y:S11]  /*04e0*/  LDCU UR4, c[0x0][0x398] ;  /* 0x00007300ff0477ac */ /* 0x000e360008000800 */
[----:B------:R-:W1:Y:S01]  /*04f0*/  @!P1 LDC R5, c[0x0][0x398] ;  /* 0x0000e600ff059b82 */ /* 0x000e620000000800 */
[----:B0-----:R-:W-:-:S02]  /*0500*/  IMAD.U32 R24, RZ, RZ, UR4 ;  /* 0x00000004ff187e24 */ /* 0x001fc4000f8e00ff */
[----:B----4-:R-:W-:-:S05]  /*0510*/  @P2 FMUL R24, R12, UR50 ;  /* 0x000000320c182c20 */ /* 0x010fca0008400000 */
[----:B-1----:R-:W-:-:S07]  /*0520*/  FMNMX3 R13, R5, -INF , R24, !PT ;  /* 0xff800000050d7876 */ /* 0x002fce0007800018 */
.L_x_36556:
[----:B------:R-:W-:Y:S05]  /*0530*/  BSYNC.RECONVERGENT B1 ;  /* 0x0000000000017941 */ /* 0x000fea0003800200 */
.L_x_36555:
[----:B------:R-:W-:Y:S04]  /*0540*/  BSSY.RECONVERGENT B1, `(.L_x_36557) ;  /* 0x0000022000017945 */ /* 0x000fe80003800200 */
[----:B------:R-:W-:Y:S05]  /*0550*/  @P0 BRA `(.L_x_36558) ;  /* 0x0000000000800947 */ /* 0x000fea0003800000 */
[----:B------:R-:W-:Y:S01]  /*0560*/  IMAD R0, R20, UR46, RZ ;  /* 0x0000002e14007c24 */ /* 0x000fe2000f8e02ff */
[----:B-1----:R-:W-:Y:S01]  /*0570*/  R2UR UR4, R16 ;  /* 0x00000000100472ca */ /* 0x002fe200000e0000 */
[----:B--2---:R-:W-:Y:S01]  /*0580*/  IMAD.WIDE.U32 R2, R21, UR46, R8 ;  /* 0x0000002e15027c25 */ /* 0x004fe2000f8e0008 */
[----:B------:R-:W-:-:S03]  /*0590*/  R2UR UR5, R17 ;  /* 0x00000000110572ca */ /* 0x000fc600000e0000 */
[----:B------:R-:W-:Y:S01]  /*05a0*/  IMAD R11, R21, UR47, R0 ;  /* 0x0000002f150b7c24 */ /* 0x000fe2000f8e0200 */
[----:B------:R-:W-:-:S04]  /*05b0*/  IADD3 R0, P1, PT, R18, R2, RZ ;  /* 0x0000000212007210 */ /* 0x000fc80007f3e0ff */
[----:B------:R-:W-:-:S04]  /*05c0*/  IADD3.X R11, PT, PT, R11, R3, RZ, P1, !PT ;  /* 0x000000030b0b7210 */ /* 0x000fc80000ffe4ff */
        /* <DEDUP_REMOVED lines=25> */
.L_x_36558:
[----:B------:R-:W-:Y:S05]  /*0760*/  BSYNC.RECONVERGENT B1 ;  /* 0x0000000000017941 */ /* 0x000fea0003800200 */
.L_x_36557:
[----:B------:R-:W-:-:S03]  /*0770*/  UMOV UR4, 0xffffffff ;  /* 0xffffffff00047882 */ /* 0x000fc60000000000 */
[----:B------:R-:W-:Y:S05]  /*0780*/  BRA.DIV UR4, `(.L_x_36559) ;  /* 0x0000000a04c47947 */ /* 0x000fea000b800000 */
[----:B------:R-:W0:Y:S04]  /*0790*/  SHFL.BFLY PT, R14, R13, 0x10, 0x1f ;  /* 0x0e001f000d0e7f89 */ /* 0x000e2800000e0000 */
[----:B------:R-:W4:Y:S01]  /*07a0*/  SHFL.BFLY PT, R25, R0, 0x10, 0x1f ;  /* 0x0e001f0000197f89 */ /* 0x000f2200000e0000 */
[----:B0-----:R-:W-:Y:S02]  /*07b0*/  FMNMX R13, R14, R13, !PT ;  /* 0x0000000d0e0d7209 */ /* 0x001fe40007800000 */
[----:B----4-:R-:W-:-:S03]  /*07c0*/  FMNMX R10, R25, R0, !PT ;  /* 0x00000000190a7209 */ /* 0x010fc60007800000 */
[----:B------:R-:W0:Y:S04]  /*07d0*/  SHFL.BFLY PT, R14, R13, 0x8, 0x1f ;  /* 0x0d001f000d0e7f89 */ /* 0x000e2800000e0000 */
[----:B------:R-:W4:Y:S01]  /*07e0*/  SHFL.BFLY PT, R25, R10, 0x8, 0x1f ;  /* 0x0d001f000a197f89 */ /* 0x000f2200000e0000 */
[----:B0-----:R-:W-:Y:S02]  /*07f0*/  FMNMX R4, R13, R14, !PT ;  /* 0x0000000e0d047209 */ /* 0x001fe40007800000 */
[----:B----4-:R-:W-:-:S03]  /*0800*/  FMNMX R26, R10, R25, !PT ;  /* 0x000000190a1a7209 */ /* 0x010fc60007800000 */
[----:B------:R-:W0:Y:S04]  /*0810*/  SHFL.BFLY PT, R14, R4, 0x4, 0x1f ;  /* 0x0c801f00040e7f89 */ /* 0x000e2800000e0000 */
[----:B------:R-:W4:Y:S01]  /*0820*/  SHFL.BFLY PT, R27, R26, 0x4, 0x1f ;  /* 0x0c801f001a1b7f89 */ /* 0x000f2200000e0000 */
[----:B0-----:R-:W-:Y:S01]  /*0830*/  FMNMX R25, R4, R14, !PT ;  /* 0x0000000e04197209 */ /* 0x001fe20007800000 */
[----:B------:R-:W-:Y:S01]  /*0840*/  IMAD.MOV.U32 R4, RZ, RZ, 0x437c0000 ;  /* 0x437c0000ff047424 */ /* 0x000fe200078e00ff */
[----:B----4-:R-:W-:-:S03]  /*0850*/  FMNMX R27, R26, R27, !PT ;  /* 0x0000001b1a1b7209 */ /* 0x010fc60007800000 */
[----:B------:R-:W0:Y:S04]  /*0860*/  SHFL.BFLY PT, R14, R25, 0x2, 0x1f ;  /* 0x0c401f00190e7f89 */ /* 0x000e2800000e0000 */
[----:B------:R-:W4:Y:S01]  /*0870*/  SHFL.BFLY PT, R0, R27, 0x2, 0x1f ;  /* 0x0c401f001b007f89 */ /* 0x000f2200000e0000 */
[----:B0-----:R-:W-:Y:S02]  /*0880*/  FMNMX R3, R25, R14, !PT ;  /* 0x0000000e19037209 */ /* 0x001fe40007800000 */
[----:B----4-:R-:W-:-:S03]  /*0890*/  FMNMX R10, R27, R0, !PT ;  /* 0x000000001b0a7209 */ /* 0x010fc60007800000 */
[----:B------:R-:W0:Y:S01]  /*08a0*/  SHFL.BFLY PT, R2, R3, 0x1, 0x1f ;  /* 0x0c201f0003027f89 */ /* 0x000e2200000e0000 */
[----:B------:R-:W-:-:S03]  /*08b0*/  HFMA2 R0, -RZ, RZ, 0.96630859375, -0.0022525787353515625 ;  /* 0x3bbb989dff007431 */ /* 0x000fc600000001ff */
[----:B------:R-:W4:Y:S01]  /*08c0*/  SHFL.BFLY PT, R14, R10, 0x1, 0x1f ;  /* 0x0c201f000a0e7f89 */ /* 0x000f2200000e0000 */
[----:B0-----:R-:W-:Y:S02]  /*08d0*/  FMNMX R2, R3, R2, !PT ;  /* 0x0000000203027209 */ /* 0x001fe40007800000 */
[----:B----4-:R-:W-:-:S03]  /*08e0*/  FMNMX R14, R10, R14, !PT ;  /* 0x0000000e0a0e7209 */ /* 0x010fc60007800000 */
[C---:B------:R-:W-:Y:S01]  /*08f0*/  FADD R11, -R2.reuse, R5 ;  /* 0x00000005020b7221 */ /* 0x040fe20000000100 */
[----:B------:R-:W-:-:S03]  /*0900*/  FADD R5, -R2, R24 ;  /* 0x0000001802057221 */ /* 0x000fc60000000100 */
[-C--:B------:R-:W-:Y:S01]  /*0910*/  FFMA.SAT R13, R11, R0.reuse, 0.5 ;  /* 0x3f0000000b0d7423 */ /* 0x080fe20000002000 */
[C---:B------:R-:W-:Y:S01]  /*0920*/  FADD R19, -R14.reuse, R19 ;  /* 0x000000130e137221 */ /* 0x040fe20000000100 */
[----:B------:R-:W-:Y:S01]  /*0930*/  FADD R23, -R14, R23 ;  /* 0x000000170e177221 */ /* 0x000fe20000000100 */
[----:B------:R-:W-:Y:S01]  /*0940*/  FFMA.SAT R3, R5, R0, 0.5 ;  /* 0x3f00000005037423 */ /* 0x000fe20000002000 */
[----:B------:R-:W-:Y:S01]  /*0950*/  FFMA.RM R2, R13, R4, 12582913 ;  /* 0x4b4000010d027423 */ /* 0x000fe20000004004 */
[----:B------:R-:W-:Y:S02]  /*0960*/  FFMA.SAT R13, R19, R0, 0.5 ;  /* 0x3f000000130d7423 */ /* 0x000fe40000002000 */
[-C--:B------:R-:W-:Y:S01]  /*0970*/  FFMA.RM R3, R3, R4.reuse, 12582913 ;  /* 0x4b40000103037423 */ /* 0x080fe20000004004 */
        /* <DEDUP_REMOVED lines=10> */
[C---:B------:R-:W-:Y:S01]  /*0a20*/  FADD R12, R4.reuse, -12583039 ;  /* 0xcb40007f040c7421 */ /* 0x040fe20000000000 */
[----:B------:R-:W-:Y:S01]  /*0a30*/  FFMA R24, R5, 1.925963033500011079e-08, R24 ;  /* 0x32a5706005187823 */ /* 0x000fe20000000018 */
[----:B------:R-:W-:-:S02]  /*0a40*/  IMAD.SHL.U32 R4, R4, 0x800000, RZ ;  /* 0x0080000004047824 */ /* 0x000fc400078e00ff */
[----:B------:R-:W-:Y:S01]  /*0a50*/  FFMA R19, R19, 1.925963033500011079e-08, R0 ;  /* 0x32a5706013137823 */ /* 0x000fe20000000000 */
[C---:B------:R-:W-:Y:S01]  /*0a60*/  FFMA R0, R23.reuse, 1.4426950216293334961, -R12 ;  /* 0x3fb8aa3b17007823 */ /* 0x040fe2000000080c */
[----:B------:R-:W0:Y:S03]  /*0a70*/  MUFU.EX2 R11, R11 ;  /* 0x0000000b000b7308 */ /* 0x000e260000000800 */
[----:B------:R-:W-:Y:S01]  /*0a80*/  FFMA R23, R23, 1.925963033500011079e-08, R0 ;  /* 0x32a5706017177823 */ /* 0x000fe20000000000 */
[----:B------:R-:W-:Y:S01]  /*0a90*/  SHF.L.U32 R0, R2, 0x17, RZ ;  /* 0x0000001702007819 */ /* 0x000fe200000006ff */
[----:B------:R-:W-:Y:S01]  /*0aa0*/  IMAD.SHL.U32 R2, R3, 0x800000, RZ ;  /* 0x0080000003027824 */ /* 0x000fe200078e00ff */
[----:B------:R-:W-:Y:S02]  /*0ab0*/  SHF.L.U32 R3, R10, 0x17, RZ ;  /* 0x000000170a037819 */ /* 0x000fe400000006ff */
[----:B------:R-:W4:Y:S08]  /*0ac0*/  MUFU.EX2 R5, R24 ;  /* 0x0000001800057308 */ /* 0x000f300000000800 */
[----:B------:R-:W5:Y:S01]  /*0ad0*/  MUFU.EX2 R12, R19 ;  /* 0x00000013000c7308 */ /* 0x000f620000000800 */
[----:B0-----:R-:W-:-:S04]  /*0ae0*/  FMUL R0, R0, R11 ;  /* 0x0000000b00007220 */ /* 0x001fc80000400000 */
[----:B------:R-:W-:-:S03]  /*0af0*/  FADD R13, RZ, R0 ;  /* 0x00000000ff0d7221 */ /* 0x000fc60000000000 */
[----:B------:R-:W0:Y:S01]  /*0b00*/  MUFU.EX2 R23, R23 ;  /* 0x0000001700177308 */ /* 0x000e220000000800 */
[----:B----4-:R-:W-:-:S04]  /*0b10*/  FMUL R2, R2, R5 ;  /* 0x0000000502027220 */ /* 0x010fc80000400000 */
[----:B------:R-:W-:Y:S01]  /*0b20*/  FADD R13, R13, R2 ;  /* 0x000000020d0d7221 */ /* 0x000fe20000000000 */
[----:B-----5:R-:W-:-:S04]  /*0b30*/  FMUL R3, R3, R12 ;  /* 0x0000000c03037220 */ /* 0x020fc80000400000 */
[----:B------:R-:W4:Y:S01]  /*0b40*/  SHFL.BFLY PT, R14, R13, 0x10, 0x1f ;  /* 0x0e001f000d0e7f89 */ /* 0x000f2200000e0000 */
[----:B0-----:R-:W-:Y:S01]  /*0b50*/  FMUL R4, R4, R23 ;  /* 0x0000001704047220 */ /* 0x001fe20000400000 */
[----:B------:R-:W-:-:S04]  /*0b60*/  FADD R23, RZ, R3 ;  /* 0x00000003ff177221 */ /* 0x000fc80000000000 */
[----:B------:R-:W-:-:S05]  /*0b70*/  FADD R23, R23, R4 ;  /* 0x0000000417177221 */ /* 0x000fca0000000000 */
[----:B------:R-:W0:Y:S01]  /*0b80*/  SHFL.BFLY PT, R24, R23, 0x10, 0x1f ;  /* 0x0e001f0017187f89 */ /* 0x000e2200000e0000 */
[----:B----4-:R-:W-:-:S05]  /*0b90*/  FADD R25, R13, R14 ;  /* 0x0000000e0d197221 */ /* 0x010fca0000000000 */
[----:B------:R-:W4:Y:S01]  /*0ba0*/  SHFL.BFLY PT, R14, R25, 0x8, 0x1f ;  /* 0x0d001f00190e7f89 */ /* 0x000f2200000e0000 */
[----:B0-----:R-:W-:-:S05]  /*0bb0*/  FADD R26, R23, R24 ;  /* 0x00000018171a7221 */ /* 0x001fca0000000000 */
        /* <DEDUP_REMOVED lines=12> */
[----:B------:R0:W0:Y:S01]  /*0c80*/  SHFL.BFLY PT, R14, R23, 0x1, 0x1f ;  /* 0x0c201f00170e7f89 */ /* 0x00002200000e0000 */
[----:B----4-:R-:W-:-:S07]  /*0c90*/  FADD R5, R19, R10 ;  /* 0x0000000a13057221 */ /* 0x010fce0000000000 */
.L_x_36594:
[----:B------:R-:W4:Y:S01]  /*0ca0*/  MUFU.RCP R10, R5 ;  /* 0x00000005000a7308 */ /* 0x000f220000001000 */
[----:B------:R-:W-:Y:S01]  /*0cb0*/  BSSY.RECONVERGENT B1, `(.L_x_36560) ;  /* 0x000000c000017945 */ /* 0x000fe20003800200 */
[----:B0-----:R-:W-:-:S06]  /*0cc0*/  FADD R14, R23, R14 ;  /* 0x0000000e170e7221 */ /* 0x001fcc0000000000 */
[----:B------:R-:W0:Y:S01]  /*0cd0*/  FCHK P1, R0, R5 ;  /* 0x0000000500007302 */ /* 0x000e220000020000 */
[----:B----4-:R-:W-:-:S04]  /*0ce0*/  FFMA R11, -R5, R10, 1 ;  /* 0x3f800000050b7423 */ /* 0x010fc8000000010a */
[----:B------:R-:W-:-:S04]  /*0cf0*/  FFMA R11, R10, R11, R10 ;  /* 0x0000000b0a0b7223 */ /* 0x000fc8000000000a */
[----:B------:R-:W-:-:S04]  /*0d00*/  FFMA R10, R0, R11, RZ ;  /* 0x0000000b000a7223 */ /* 0x000fc800000000ff */
[----:B------:R-:W-:-:S04]  /*0d10*/  FFMA R12, -R5, R10, R0 ;  /* 0x0000000a050c7223 */ /* 0x000fc80000000100 */
[----:B------:R-:W-:Y:S01]  /*0d20*/  FFMA R10, R11, R12, R10 ;  /* 0x0000000c0b0a7223 */ /* 0x000fe2000000000a */
[----:B0-----:R-:W-:Y:S06]  /*0d30*/  @!P1 BRA `(.L_x_36561) ;  /* 0x00000000000c9947 */ /* 0x001fec0003800000 */
[----:B------:R-:W-:-:S07]  /*0d40*/  MOV R15, 0xd60 ;  /* 0x00000d60000f7802 */ /* 0x000fce0000000f00 */
[----:B-123--:R-:W-:Y:S05]  /*0d50*/  CALL.REL.NOINC `($__internal_606_$__cuda_sm3x_div_rn_noftz_f32_slowpath) ;  /* 0x00000010000c7944 */ /* 0x00efea0003c00000 */
[----:B------:R-:W-:-:S07]  /*0d60*/  MOV R10, R0 ;  /* 0x00000000000a7202 */ /* 0x000fce0000000f00 */
.L_x_36561:
[----:B------:R-:W-:Y:S05]  /*0d70*/  BSYNC.RECONVERGENT B1 ;  /* 0x0000000000017941 */ /* 0x000fea0003800200 */
.L_x_36560:
        /* <DEDUP_REMOVED lines=10> */
[----:B------:R-:W-:-:S07]  /*0e20*/  MOV R15, 0xe40 ;  /* 0x00000e40000f7802 */ /* 0x000fce0000000f00 */
[----:B-123--:R-:W-:Y:S05]  /*0e30*/  CALL.REL.NOINC `($__internal_606_$__cuda_sm3x_div_rn_noftz_f32_slowpath) ;  /* 0x0000000c00d47944 */ /* 0x00efea0003c00000 */
[----:B------:R-:W-:-:S07]  /*0e40*/  MOV R11, R0 ;  /* 0x00000000000b7202 */ /* 0x000fce0000000f00 */
.L_x_36563:
[----:B------:R-:W-:Y:S05]  /*0e50*/  BSYNC.RECONVERGENT B1 ;  /* 0x0000000000017941 */ /* 0x000fea0003800200 */
.L_x_36562:
[----:B------:R-:W0:Y:S01]  /*0e60*/  MUFU.RCP R5, R14 ;  /* 0x0000000e00057308 */ /* 0x000e220000001000 */
[----:B------:R-:W-:Y:S07]  /*0e70*/  BSSY.RECONVERGENT B1, `(.L_x_36564) ;  /* 0x0000011000017945 */ /* 0x000fee0003800200 */
[----:B------:R4:W1:Y:S01]  /*0e80*/  FCHK P1, R3, R14 ;  /* 0x0000000e03007302 */ /* 0x0008620000020000 */
        /* <DEDUP_REMOVED lines=15> */
.L_x_36565:
[----:B------:R-:W-:Y:S05]  /*0f80*/  BSYNC.RECONVERGENT B1 ;  /* 0x0000000000017941 */ /* 0x000fea0003800200 */
.L_x_36564:
[----:B------:R-:W-:Y:S01]  /*0f90*/  BSSY.RECONVERGENT B1, `(.L_x_36566) ;  /* 0x0000008000017945 */ /* 0x000fe20003800200 */
[----:B------:R-:W-:-:S03]  /*0fa0*/  FFMA R2, R0, R2, R5 ;  /* 0x0000000200027223 */ /* 0x000fc60000000005 */
[----:B------:R-:W-:Y:S05]  /*0fb0*/  @!P1 BRA `(.L_x_36567) ;  /* 0x0000000000149947 */ /* 0x000fea0003800000 */
[----:B------:R-:W-:Y:S01]  /*0fc0*/  IMAD.MOV.U32 R0, RZ, RZ, R3 ;  /* 0x000000ffff007224 */ /* 0x000fe200078e0003 */
[----:B------:R-:W-:Y:S02]  /*0fd0*/  MOV R5, R14 ;  /* 0x0000000e00057202 */ /* 0x000fe40000000f00 */
[----:B------:R-:W-:-:S07]  /*0fe0*/  MOV R15, 0x1000 ;  /* 0x00001000000f7802 */ /* 0x000fce0000000f00 */
[----:B0-23--:R-:W-:Y:S05]  /*0ff0*/  CALL.REL.NOINC `($__internal_606_$__cuda_sm3x_div_rn_noftz_f32_slowpath) ;  /* 0x0000000c00647944 */ /* 0x00dfea0003c00000 */
[----:B------:R-:W-:-:S07]  /*1000*/  IMAD.MOV.U32 R2, RZ, RZ, R0 ;  /* 0x000000ffff027224 */ /* 0x000fce00078e0000 */
.L_x_36567:
[----:B------:R-:W-:Y:S05]  /*1010*/  BSYNC.RECONVERGENT B1 ;  /* 0x0000000000017941 */ /* 0x000fea0003800200 */
.L_x_36566:
[----:B------:R-:W1:Y:S01]  /*1020*/  MUFU.RCP R3, R14 ;  /* 0x0000000e00037308 */ /* 0x000e620000001000 */
[----:B------:R-:W-:Y:S07]  /*1030*/  BSSY.RECONVERGENT B1, `(.L_x_36568) ;  /* 0x000000d000017945 */ /* 0x000fee0003800200 */
[----:B------:R-:W4:Y:S01]  /*1040*/  FCHK P1, R4, R14 ;  /* 0x0000000e04007302 */ /* 0x000f220000020000 */
[----:B-1----:R-:W-:-:S04]  /*1050*/  FFMA R0, -R14, R3, 1 ;  /* 0x3f8000000e007423 */ /* 0x002fc80000000103 */
[----:B0-----:R-:W-:-:S04]  /*1060*/  FFMA R10, R3, R0, R3 ;  /* 0x00000000030a7223 */ /* 0x001fc80000000003 */
[----:B------:R-:W-:-:S04]  /*1070*/  FFMA R3, R4, R10, RZ ;  /* 0x0000000a04037223 */ /* 0x000fc800000000ff */
[----:B------:R-:W-:-:S04]  /*1080*/  FFMA R0, -R14, R3, R4 ;  /* 0x000000030e007223 */ /* 0x000fc80000000104 */
[----:B------:R-:W-:Y:S01]  /*1090*/  FFMA R3, R10, R0, R3 ;  /* 0x000000000a037223 */ /* 0x000fe20000000003 */
[----:B----4-:R-:W-:Y:S06]  /*10a0*/  @!P1 BRA `(.L_x_36569) ;  /* 0x0000000000149947 */ /* 0x010fec0003800000 */
[----:B------:R-:W-:Y:S01]  /*10b0*/  MOV R0, R4 ;  /* 0x0000000400007202 */ /* 0x000fe20000000f00 */
[----:B------:R-:W-:Y:S01]  /*10c0*/  IMAD.MOV.U32 R5, RZ, RZ, R14 ;  /* 0x000000ffff057224 */ /* 0x000fe200078e000e */
[----:B------:R-:W-:-:S07]  /*10d0*/  MOV R15, 0x10f0 ;  /* 0x000010f0000f7802 */ /* 0x000fce0000000f00 */
[----:B--23--:R-:W-:Y:S05]  /*10e0*/  CALL.REL.NOINC `($__internal_606_$__cuda_sm3x_div_rn_noftz_f32_slowpath) ;  /* 0x0000000c00287944 */ /* 0x00cfea0003c00000 */
[----:B------:R-:W-:-:S07]  /*10f0*/  MOV R3, R0 ;  /* 0x0000000000037202 */ /* 0x000fce0000000f00 */
.L_x_36569:
[----:B------:R-:W-:Y:S05]  /*1100*/  BSYNC.RECONVERGENT B1 ;  /* 0x0000000000017941 */ /* 0x000fea0003800200 */
.L_x_36568:
        /* <DEDUP_REMOVED lines=17> */
.L_x_36571:
[----:B------:R-:W-:Y:S05]  /*1220*/  BSYNC.RECONVERGENT B1 ;  /* 0x0000000000017941 */ /* 0x000fea0003800200 */
.L_x_36570:
[----:B------:R-:W-:-:S04]  /*1230*/  IADD3 R21, P0, PT, R22, R21, RZ ;  /* 0x0000001516157210 */ /* 0x000fc80007f1e0ff */
[----:B------:R-:W-:Y:S02]  /*1240*/  LEA.HI.X.SX32 R20, R22, R20, 0x1, P0 ;  /* 0x0000001416147211 */ /* 0x000fe400000f0eff */
[----:B------:R-:W-:-:S04]  /*1250*/  ISETP.GE.U32.AND P0, PT, R21, UR48, PT ;  /* 0x0000003015007c0c */ /* 0x000fc8000bf06070 */
[----:B------:R-:W-:-:S13]  /*1260*/  ISETP.GE.AND.EX P0, PT, R20, UR49, PT, P0 ;  /* 0x0000003114007c0c */ /* 0x000fda000bf06300 */
[----:B------:R-:W-:Y:S05]  /*1270*/  @!P0 BRA `(.L_x_36572) ;  /* 0xfffffff000188947 */ /* 0x000fea000383ffff */
[----:B------:R-:W-:Y:S05]  /*1280*/  BSYNC B0 ;  /* 0x0000000000007941 */ /* 0x000fea0003800000 */
.L_x_36554:
[----:B------:R-:W-:Y:S05]  /*1290*/  EXIT ;  /* 0x000000000000794d */ /* 0x000fea0003800000 */
.L_x_36559:
[----:B------:R-:W-:Y:S01]  /*12a0*/  HFMA2 R12, -RZ, RZ, 0, 9.5367431640625e-07 ;  /* 0x00000010ff0c7431 */ /* 0x000fe200000001ff */
[----:B------:R-:W-:Y:S01]  /*12b0*/  BSSY B1, `(.L_x_36573) ;  /* 0x0000006000017945 */ /* 0x000fe20003800000 */
[----:B------:R-:W-:Y:S01]  /*12c0*/  IMAD.MOV.U32 R11, RZ, RZ, 0x1f ;  /* 0x0000001fff0b7424 */ /* 0x000fe200078e00ff */
[----:B------:R-:W-:-:S07]  /*12d0*/  MOV R15, 0xffffffff ;  /* 0xffffffff000f7802 */ /* 0x000fce0000000f00 */
[----:B-123--:R-:W-:Y:S05]  /*12e0*/  WARPSYNC.COLLECTIVE R15, `(.L_x_36574) ;  /* 0x000000000f087348 */ /* 0x00efea0003c00000 */
[----:B------:R0:W4:Y:S02]  /*12f0*/  SHFL.BFLY P6, R14, R13, R12, R11 ;  /* 0x0c00000c0d0e7389 */ /* 0x00012400000c000b */
[----:B01234-:R-:W-:Y:S05]  /*1300*/  ENDCOLLECTIVE ;  /* 0x000000000000791b */ /* 0x01ffea0003800000 */
.L_x_36574:
[----:B------:R-:W-:Y:S05]  /*1310*/  BSYNC B1 ;  /* 0x0000000000017941 */ /* 0x000fea0003800000 */
.L_x_36573:
[----:B------:R-:W-:Y:S01]  /*1320*/  HFMA2 R11, -RZ, RZ, 0, 1.847743988037109375e-06 ;  /* 0x0000001fff0b7431 */ /* 0x000fe200000001ff */
[----:B------:R-:W-:Y:S01]  /*1330*/  FMNMX R13, R14, R13, !PT ;  /* 0x0000000d0e0d7209 */ /* 0x000fe20007800000 */
[----:B------:R-:W-:Y:S02]  /*1340*/  IMAD.MOV.U32 R12, RZ, RZ, 0x8 ;  /* 0x00000008ff0c7424 */ /* 0x000fe400078e00ff */
[----:B------:R-:W-:-:S07]  /*1350*/  IMAD.MOV.U32 R15, RZ, RZ, -0x1 ;  /* 0xffffffffff0f7424 */ /* 0x000fce00078e00ff */
[----:B------:R-:W-:Y:S05]  /*1360*/  WARPSYNC.COLLECTIVE R15, `(.L_x_36575) ;  /* 0x000000000f087348 */ /* 0x000fea0003c00000 */
[----:B------:R0:W1:Y:S02]  /*1370*/  SHFL.BFLY P6, R14, R13, R12, R11 ;  /* 0x0c00000c0d0e7389 */ /* 0x00006400000c000b */
[----:B01----:R-:W-:Y:S05]  /*1380*/  ENDCOLLECTIVE ;  /* 0x000000000000791b */ /* 0x003fea0003800000 */
.L_x_36575:
[----:B------:R-:W-:Y:S01]  /*1390*/  IMAD.MOV.U32 R12, RZ, RZ, 0x4 ;  /* 0x00000004ff0c7424 */ /* 0x000fe200078e00ff */
[----:B------:R-:W-:-:S04]  /*13a0*/  FMNMX R4, R13, R14, !PT ;  /* 0x0000000e0d047209 */ /* 0x000fc80007800000 */
[----:B------:R-:W-:-:S07]  /*13b0*/  MOV R13, R4 ;  /* 0x00000004000d7202 */ /* 0x000fce0000000f00 */
[----:B------:R-:W-:Y:S05]  /*13c0*/  WARPSYNC.COLLECTIVE R15, `(.L_x_36576) ;  /* 0x000000000f087348 */ /* 0x000fea0003c00000 */
[----:B------:R0:W1:Y:S02]  /*13d0*/  SHFL.BFLY P6, R14, R13, R12, R11 ;  /* 0x0c00000c0d0e7389 */ /* 0x00006400000c000b */
[----:B01----:R-:W-:Y:S05]  /*13e0*/  ENDCOLLECTIVE ;  /* 0x000000000000791b */ /* 0x003fea0003800000 */
.L_x_36576:
[----:B------:R-:W-:Y:S01]  /*13f0*/  IMAD.MOV.U32 R12, RZ, RZ, 0x2 ;  /* 0x00000002ff0c7424 */ /* 0x000fe200078e00ff */
[----:B------:R-:W-:Y:S01]  /*1400*/  FMNMX R25, R4, R14, !PT ;  /* 0x0000000e04197209 */ /* 0x000fe20007800000 */
[----:B------:R-:W-:-:S03]  /*1410*/  IMAD.MOV.U32 R4, RZ, RZ, 0x3bbb989d ;  /* 0x3bbb989dff047424 */ /* 0x000fc600078e00ff */
[----:B------:R-:W-:-:S07]  /*1420*/  MOV R13, R25 ;  /* 0x00000019000d7202 */ /* 0x000fce0000000f00 */
[----:B------:R-:W-:Y:S05]  /*1430*/  WARPSYNC.COLLECTIVE R15, `(.L_x_36577) ;  /* 0x000000000f087348 */ /* 0x000fea0003c00000 */
[----:B------:R0:W1:Y:S02]  /*1440*/  SHFL.BFLY P6, R14, R13, R12, R11 ;  /* 0x0c00000c0d0e7389 */ /* 0x00006400000c000b */
[----:B01----:R-:W-:Y:S05]  /*1450*/  ENDCOLLECTIVE ;  /* 0x000000000000791b */ /* 0x003fea0003800000 */
.L_x_36577:
[----:B------:R-:W-:Y:S01]  /*1460*/  IMAD.MOV.U32 R12, RZ, RZ, 0x1 ;  /* 0x00000001ff0c7424 */ /* 0x000fe200078e00ff */
[----:B------:R-:W-:-:S04]  /*1470*/  FMNMX R3, R25, R14, !PT ;  /* 0x0000000e19037209 */ /* 0x000fc80007800000 */
[----:B------:R-:W-:-:S07]  /*1480*/  MOV R13, R3 ;  /* 0x00000003000d7202 */ /* 0x000fce0000000f00 */
[----:B------:R-:W-:Y:S05]  /*1490*/  WARPSYNC.COLLECTIVE R15, `(.L_x_36578) ;  /* 0x000000000f087348 */ /* 0x000fea0003c00000 */
[----:B------:R0:W1:Y:S02]  /*14a0*/  SHFL.BFLY P6, R14, R13, R12, R11 ;  /* 0x0c00000c0d0e7389 */ /* 0x00006400000c000b */
[----:B01----:R-:W-:Y:S05]  /*14b0*/  ENDCOLLECTIVE ;  /* 0x000000000000791b */ /* 0x003fea0003800000 */
.L_x_36578:
[----:B------:R-:W-:Y:S02]  /*14c0*/  HFMA2 R12, -RZ, RZ, 0, 9.5367431640625e-07 ;  /* 0x00000010ff0c7431 */ /* 0x000fe400000001ff */
[----:B------:R-:W-:Y:S01]  /*14d0*/  IMAD.MOV.U32 R13, RZ, RZ, R0 ;  /* 0x000000ffff0d7224 */ /* 0x000fe200078e0000 */
[----:B------:R-:W-:-:S07]  /*14e0*/  MOV R2, R14 ;  /* 0x0000000e00027202 */ /* 0x000fce0000000f00 */
[----:B------:R-:W-:Y:S05]  /*14f0*/  WARPSYNC.COLLECTIVE R15, `(.L_x_36579) ;  /* 0x000000000f087348 */ /* 0x000fea0003c00000 */
[----:B------:R0:W1:Y:S02]  /*1500*/  SHFL.BFLY P6, R14, R13, R12, R11 ;  /* 0x0c00000c0d0e7389 */ /* 0x00006400000c000b */
[----:B01----:R-:W-:Y:S05]  /*1510*/  ENDCOLLECTIVE ;  /* 0x000000000000791b */ /* 0x003fea0003800000 */
.L_x_36579:
[----:B------:R-:W-:Y:S02]  /*1520*/  FMNMX R2, R3, R2, !PT ;  /* 0x0000000203027209 */ /* 0x000fe40007800000 */
[----:B------:R-:W-:Y:S01]  /*1530*/  MOV R3, 0x437c0000 ;  /* 0x437c000000037802 */ /* 0x000fe20000000f00 */
[----:B------:R-:W-:Y:S02]  /*1540*/  IMAD.MOV.U32 R12, RZ, RZ, 0x8 ;  /* 0x00000008ff0c7424 */ /* 0x000fe400078e00ff */
[----:B------:R-:W-:-:S05]  /*1550*/  IMAD.MOV.U32 R25, RZ, RZ, R14 ;  /* 0x000000ffff197224 */ /* 0x000fca00078e000e */
[----:B------:R-:W-:-:S04]  /*1560*/  FMNMX R10, R25, R0, !PT ;  /* 0x00000000190a7209 */ /* 0x000fc80007800000 */
[----:B------:R-:W-:-:S07]  /*1570*/  MOV R13, R10 ;  /* 0x0000000a000d7202 */ /* 0x000fce0000000f00 */
[----:B------:R-:W-:Y:S05]  /*1580*/  WARPSYNC.COLLECTIVE R15, `(.L_x_36580) ;  /* 0x000000000f087348 */ /* 0x000fea0003c00000 */
[----:B------:R0:W1:Y:S02]  /*1590*/  SHFL.BFLY P6, R14, R13, R12, R11 ;  /* 0x0c00000c0d0e7389 */ /* 0x00006400000c000b */
[----:B01----:R-:W-:Y:S05]  /*15a0*/  ENDCOLLECTIVE ;  /* 0x000000000000791b */ /* 0x003fea0003800000 */
.L_x_36580:
[----:B------:R-:W-:Y:S01]  /*15b0*/  HFMA2 R12, -RZ, RZ, 0, 2.384185791015625e-07 ;  /* 0x00000004ff0c7431 */ /* 0x000fe200000001ff */
[----:B------:R-:W-:-:S04]  /*15c0*/  MOV R25, R14 ;  /* 0x0000000e00197202 */ /* 0x000fc80000000f00 */
[----:B------:R-:W-:Y:S01]  /*15d0*/  FMNMX R26, R10, R25, !PT ;  /* 0x000000190a1a7209 */ /* 0x000fe20007800000 */
[C---:B------:R-:W-:Y:S01]  /*15e0*/  FADD R25, -R2.reuse, R5 ;  /* 0x0000000502197221 */ /* 0x040fe20000000100 */
[----:B------:R-:W-:-:S03]  /*15f0*/  FADD R5, -R2, R24 ;  /* 0x0000001802057221 */ /* 0x000fc60000000100 */
[----:B------:R-:W-:-:S07]  /*1600*/  IMAD.MOV.U32 R13, RZ, RZ, R26 ;  /* 0x000000ffff0d7224 */ /* 0x000fce00078e001a */
[----:B------:R-:W-:Y:S05]  /*1610*/  WARPSYNC.COLLECTIVE R15, `(.L_x_36581) ;  /* 0x000000000f087348 */ /* 0x000fea0003c00000 */
[----:B------:R0:W1:Y:S02]  /*1620*/  SHFL.BFLY P6, R14, R13, R12, R11 ;  /* 0x0c00000c0d0e7389 */ /* 0x00006400000c000b */
[----:B01----:R-:W-:Y:S05]  /*1630*/  ENDCOLLECTIVE ;  /* 0x000000000000791b */ /* 0x003fea0003800000 */
.L_x_36581:
[----:B------:R-:W-:Y:S02]  /*1640*/  IMAD.MOV.U32 R12, RZ, RZ, 0x2 ;  /* 0x00000002ff0c7424 */ /* 0x000fe400078e00ff */
[----:B------:R-:W-:-:S05]  /*1650*/  IMAD.MOV.U32 R27, RZ, RZ, R14 ;  /* 0x000000ffff1b7224 */ /* 0x000fca00078e000e */
[----:B------:R-:W-:-:S04]  /*1660*/  FMNMX R27, R26, R27, !PT ;  /* 0x0000001b1a1b7209 */ /* 0x000fc80007800000 */
[----:B------:R-:W-:-:S07]  /*1670*/  MOV R13, R27 ;  /* 0x0000001b000d7202 */ /* 0x000fce0000000f00 */
[----:B------:R-:W-:Y:S05]  /*1680*/  WARPSYNC.COLLECTIVE R15, `(.L_x_36582) ;  /* 0x000000000f087348 */ /* 0x000fea0003c00000 */
[----:B------:R0:W1:Y:S02]  /*1690*/  SHFL.BFLY P6, R14, R13, R12, R11 ;  /* 0x0c00000c0d0e7389 */ /* 0x00006400000c000b */
[----:B01----:R-:W-:Y:S05]  /*16a0*/  ENDCOLLECTIVE ;  /* 0x000000000000791b */ /* 0x003fea0003800000 */
.L_x_36582:
[----:B------:R-:W-:Y:S01]  /*16b0*/  HFMA2 R12, -RZ, RZ, 0, 5.9604644775390625e-08 ;  /* 0x00000001ff0c7431 */ /* 0x000fe200000001ff */
[----:B------:R-:W-:-:S04]  /*16c0*/  MOV R0, R14 ;  /* 0x0000000e00007202 */ /* 0x000fc80000000f00 */
[----:B------:R-:W-:Y:S01]  /*16d0*/  FMNMX R10, R27, R0, !PT ;  /* 0x000000001b0a7209 */ /* 0x000fe20007800000 */
[----:B------:R-:W-:-:S04]  /*16e0*/  FFMA.SAT R0, R25, R4, 0.5 ;  /* 0x3f00000019007423 */ /* 0x000fc80000002004 */
[----:B------:R-:W-:Y:S01]  /*16f0*/  FFMA.RM R0, R0, R3, 12582913 ;  /* 0x4b40000100007423 */ /* 0x000fe20000004003 */
[----:B------:R-:W-:-:S03]  /*1700*/  IMAD.MOV.U32 R13, RZ, RZ, R10 ;  /* 0x000000ffff0d7224 */ /* 0x000fc600078e000a */
[C---:B------:R-:W-:Y:S01]  /*1710*/  FADD R2, R0.reuse, -12583039 ;  /* 0xcb40007f00027421 */ /* 0x040fe20000000000 */
[----:B------:R-:W-:-:S07]  /*1720*/  IMAD.SHL.U32 R0, R0, 0x800000, RZ ;  /* 0x0080000000007824 */ /* 0x000fce00078e00ff */
[----:B------:R-:W-:Y:S05]  /*1730*/  WARPSYNC.COLLECTIVE R15, `(.L_x_36583) ;  /* 0x000000000f087348 */ /* 0x000fea0003c00000 */
[----:B------:R0:W1:Y:S02]  /*1740*/  SHFL.BFLY P6, R14, R13, R12, R11 ;  /* 0x0c00000c0d0e7389 */ /* 0x00006400000c000b */
[----:B01----:R-:W-:Y:S05]  /*1750*/  ENDCOLLECTIVE ;  /* 0x000000000000791b */ /* 0x003fea0003800000 */
.L_x_36583:
        /* <DEDUP_REMOVED lines=9> */
[----:B------:R-:W-:Y:S01]  /*17f0*/  IMAD.MOV.U32 R12, RZ, RZ, 0x10 ;  /* 0x00000010ff0c7424 */ /* 0x000fe200078e00ff */
[----:B------:R-:W-:-:S04]  /*1800*/  FMNMX R10, R10, R14, !PT ;  /* 0x0000000e0a0a7209 */ /* 0x000fc80007800000 */
[----:B------:R-:W1:Y:S01]  /*1810*/  MUFU.EX2 R5, R5 ;  /* 0x0000000500057308 */ /* 0x000e620000000800 */
[----:B0-----:R-:W-:Y:S01]  /*1820*/  FMUL R0, R0, R25 ;  /* 0x0000001900007220 */ /* 0x001fe20000400000 */
[C---:B------:R-:W-:Y:S01]  /*1830*/  FADD R19, -R10.reuse, R19 ;  /* 0x000000130a137221 */ /* 0x040fe20000000100 */
[----:B------:R-:W-:Y:S02]  /*1840*/  FADD R23, -R10, R23 ;  /* 0x000000170a177221 */ /* 0x000fe40000000100 */
[----:B------:R-:W-:Y:S01]  /*1850*/  FADD R13, RZ, R0 ;  /* 0x00000000ff0d7221 */ /* 0x000fe20000000000 */
[-C--:B------:R-:W-:Y:S01]  /*1860*/  FFMA.SAT R10, R19, R4.reuse, 0.5 ;  /* 0x3f000000130a7423 */ /* 0x080fe20000002004 */
[----:B------:R-:W-:-:S03]  /*1870*/  FFMA.SAT R24, R23, R4, 0.5 ;  /* 0x3f00000017187423 */ /* 0x000fc60000002004 */
[-C--:B------:R-:W-:Y:S01]  /*1880*/  FFMA.RM R4, R10, R3.reuse, 12582913 ;  /* 0x4b4000010a047423 */ /* 0x080fe20000004003 */
[----:B------:R-:W-:-:S03]  /*1890*/  FFMA.RM R3, R24, R3, 12582913 ;  /* 0x4b40000118037423 */ /* 0x000fc60000004003 */
[C---:B------:R-:W-:Y:S01]  /*18a0*/  FADD R10, R4.reuse, -12583039 ;  /* 0xcb40007f040a7421 */ /* 0x040fe20000000000 */
[----:B------:R-:W-:Y:S01]  /*18b0*/  FADD R26, R3, -12583039 ;  /* 0xcb40007f031a7421 */ /* 0x000fe20000000000 */
[----:B------:R-:W-:Y:S01]  /*18c0*/  SHF.L.U32 R4, R4, 0x17, RZ ;  /* 0x0000001704047819 */ /* 0x000fe200000006ff */
[----:B-1----:R-:W-:Y:S01]  /*18d0*/  FMUL R2, R2, R5 ;  /* 0x0000000502027220 */ /* 0x002fe20000400000 */
[----:B------:R-:W-:Y:S01]  /*18e0*/  FFMA R10, R19, 1.4426950216293334961, -R10 ;  /* 0x3fb8aa3b130a7823 */ /* 0x000fe2000000080a */
[----:B------:R-:W-:Y:S02]  /*18f0*/  FFMA R26, R23, 1.4426950216293334961, -R26 ;  /* 0x3fb8aa3b171a7823 */ /* 0x000fe4000000081a */
[----:B------:R-:W-:Y:S01]  /*1900*/  FADD R13, R13, R2 ;  /* 0x000000020d0d7221 */ /* 0x000fe20000000000 */
[----:B------:R-:W-:Y:S01]  /*1910*/  FFMA R10, R19, 1.925963033500011079e-08, R10 ;  /* 0x32a57060130a7823 */ /* 0x000fe2000000000a */
[----:B------:R-:W-:-:S07]  /*1920*/  IMAD.SHL.U32 R19, R3, 0x800000, RZ ;  /* 0x0080000003137824 */ /* 0x000fce00078e00ff */
[----:B------:R-:W-:Y:S05]  /*1930*/  WARPSYNC.COLLECTIVE R15, `(.L_x_36584) ;  /* 0x000000000f087348 */ /* 0x000fea0003c00000 */
[----:B------:R0:W1:Y:S02]  /*1940*/  SHFL.BFLY P6, R14, R13, R12, R11 ;  /* 0x0c00000c0d0e7389 */ /* 0x00006400000c000b */
[----:B01----:R-:W-:Y:S05]  /*1950*/  ENDCOLLECTIVE ;  /* 0x000000000000791b */ /* 0x003fea0003800000 */
.L_x_36584:
[----:B------:R-:W-:Y:S02]  /*1960*/  IMAD.MOV.U32 R12, RZ, RZ, 0x8 ;  /* 0x00000008ff0c7424 */ /* 0x000fe400078e00ff */
[----:B------:R-:W-:-:S05]  /*1970*/  FADD R25, R13, R14 ;  /* 0x0000000e0d197221 */ /* 0x000fca0000000000 */
[----:B------:R-:W-:-:S07]  /*1980*/  MOV R13, R25 ;  /* 0x00000019000d7202 */ /* 0x000fce0000000f00 */
[----:B------:R-:W-:Y:S05]  /*1990*/  WARPSYNC.COLLECTIVE R15, `(.L_x_36585) ;  /* 0x000000000f087348 */ /* 0x000fea0003c00000 */
[----:B------:R0:W1:Y:S02]  /*19a0*/  SHFL.BFLY P6, R14, R13, R12, R11 ;  /* 0x0c00000c0d0e7389 */ /* 0x00006400000c000b */
[----:B01----:R-:W-:Y:S05]  /*19b0*/  ENDCOLLECTIVE ;  /* 0x000000000000791b */ /* 0x003fea0003800000 */
.L_x_36585:
[----:B------:R-:W-:Y:S02]  /*19c0*/  IMAD.MOV.U32 R12, RZ, RZ, 0x4 ;  /* 0x00000004ff0c7424 */ /* 0x000fe400078e00ff */
[----:B------:R-:W-:Y:S02]  /*19d0*/  FADD R5, R25, R14 ;  /* 0x0000000e19057221 */ /* 0x000fe40000000000 */
[----:B------:R0:W1:Y:S03]  /*19e0*/  MUFU.EX2 R25, R10 ;  /* 0x0000000a00197308 */ /* 0x0000660000000800 */
[----:B------:R-:W-:-:S07]  /*19f0*/  MOV R13, R5 ;  /* 0x00000005000d7202 */ /* 0x000fce0000000f00 */
[----:B01----:R-:W-:Y:S05]  /*1a00*/  WARPSYNC.COLLECTIVE R15, `(.L_x_36586) ;  /* 0x000000000f087348 */ /* 0x003fea0003c00000 */
[----:B------:R2:W3:Y:S02]  /*1a10*/  SHFL.BFLY P6, R14, R13, R12, R11 ;  /* 0x0c00000c0d0e7389 */ /* 0x0004e400000c000b */
[----:B0123--:R-:W-:Y:S05]  /*1a20*/  ENDCOLLECTIVE ;  /* 0x000000000000791b */ /* 0x00ffea0003800000 */
.L_x_36586:
[----:B------:R-:W-:Y:S01]  /*1a30*/  FMUL R3, R4, R25 ;  /* 0x0000001904037220 */ /* 0x000fe20000400000 */
[----:B------:R-:W-:Y:S02]  /*1a40*/  IMAD.MOV.U32 R12, RZ, RZ, 0x2 ;  /* 0x00000002ff0c7424 */ /* 0x000fe400078e00ff */
[----:B------:R-:W-:Y:S01]  /*1a50*/  FADD R24, R5, R14 ;  /* 0x0000000e05187221 */ /* 0x000fe20000000000 */
[----:B------:R-:W-:Y:S01]  /*1a60*/  FFMA R5, R23, 1.925963033500011079e-08, R26 ;  /* 0x32a5706017057823 */ /* 0x000fe2000000001a */
[----:B------:R-:W-:-:S03]  /*1a70*/  FADD R23, RZ, R3 ;  /* 0x00000003ff177221 */ /* 0x000fc60000000000 */
[----:B------:R-:W-:Y:S01]  /*1a80*/  MOV R13, R24 ;  /* 0x00000018000d7202 */ /* 0x000fe20000000f00 */
[----:B------:R0:W1:Y:S06]  /*1a90*/  MUFU.EX2 R26, R5 ;  /* 0x00000005001a7308 */ /* 0x00006c0000000800 */
[----:B01----:R-:W-:Y:S05]  /*1aa0*/  WARPSYNC.COLLECTIVE R15, `(.L_x_36587) ;  /* 0x000000000f087348 */ /* 0x003fea0003c00000 */
[----:B------:R2:W3:Y:S02]  /*1ab0*/  SHFL.BFLY P6, R14, R13, R12, R11 ;  /* 0x0c00000c0d0e7389 */ /* 0x0004e400000c000b */
[----:B0123--:R-:W-:Y:S05]  /*1ac0*/  ENDCOLLECTIVE ;  /* 0x000000000000791b */ /* 0x00ffea0003800000 */
.L_x_36587:
[----:B------:R-:W-:Y:S01]  /*1ad0*/  FMUL R4, R19, R26 ;  /* 0x0000001a13047220 */ /* 0x000fe20000400000 */
[----:B------:R-:W-:-:S03]  /*1ae0*/  IMAD.MOV.U32 R12, RZ, RZ, 0x1 ;  /* 0x00000001ff0c7424 */ /* 0x000fc600078e00ff */
[----:B------:R-:W-:Y:S01]  /*1af0*/  FADD R23, R23, R4 ;  /* 0x0000000417177221 */ /* 0x000fe20000000000 */
[----:B------:R-:W-:-:S05]  /*1b00*/  FADD R19, R24, R14 ;  /* 0x0000000e18137221 */ /* 0x000fca0000000000 */
[----:B------:R-:W-:-:S07]  /*1b10*/  MOV R13, R19 ;  /* 0x00000013000d7202 */ /* 0x000fce0000000f00 */
[----:B------:R-:W-:Y:S05]  /*1b20*/  WARPSYNC.COLLECTIVE R15, `(.L_x_36588) ;  /* 0x000000000f087348 */ /* 0x000fea0003c00000 */
[----:B------:R0:W1:Y:S02]  /*1b30*/  SHFL.BFLY P6, R14, R13, R12, R11 ;  /* 0x0c00000c0d0e7389 */ /* 0x00006400000c000b */
[----:B01----:R-:W-:Y:S05]  /*1b40*/  ENDCOLLECTIVE ;  /* 0x000000000000791b */ /* 0x003fea0003800000 */
.L_x_36588:
[----:B------:R-:W-:Y:S02]  /*1b50*/  HFMA2 R12, -RZ, RZ, 0, 9.5367431640625e-07 ;  /* 0x00000010ff0c7431 */ /* 0x000fe400000001ff */
[----:B------:R-:W-:Y:S01]  /*1b60*/  IMAD.MOV.U32 R13, RZ, RZ, R23 ;  /* 0x000000ffff0d7224 */ /* 0x000fe200078e0017 */
[----:B------:R-:W-:-:S07]  /*1b70*/  MOV R10, R14 ;  /* 0x0000000e000a7202 */ /* 0x000fce0000000f00 */
[----:B------:R-:W-:Y:S05]  /*1b80*/  WARPSYNC.COLLECTIVE R15, `(.L_x_36589) ;  /* 0x000000000f087348 */ /* 0x000fea0003c00000 */
[----:B------:R0:W1:Y:S02]  /*1b90*/  SHFL.BFLY P6, R14, R13, R12, R11 ;  /* 0x0c00000c0d0e7389 */ /* 0x00006400000c000b */
[----:B01----:R-:W-:Y:S05]  /*1ba0*/  ENDCOLLECTIVE ;  /* 0x000000000000791b */ /* 0x003fea0003800000 */
.L_x_36589:
[----:B------:R-:W-:Y:S01]  /*1bb0*/  FADD R5, R19, R10 ;  /* 0x0000000a13057221 */ /* 0x000fe20000000000 */
[----:B------:R-:W-:Y:S02]  /*1bc0*/  HFMA2 R12, -RZ, RZ, 0, 4.76837158203125e-07 ;  /* 0x00000008ff0c7431 */ /* 0x000fe400000001ff */
[----:B------:R-:W-:-:S04]  /*1bd0*/  IMAD.MOV.U32 R24, RZ, RZ, R14 ;  /* 0x000000ffff187224 */ /* 0x000fc800078e000e */
[----:B------:R-:W-:-:S05]  /*1be0*/  FADD R26, R23, R24 ;  /* 0x00000018171a7221 */ /* 0x000fca0000000000 */
[----:B------:R-:W-:-:S07]  /*1bf0*/  MOV R13, R26 ;  /* 0x0000001a000d7202 */ /* 0x000fce0000000f00 */
[----:B------:R-:W-:Y:S05]  /*1c00*/  WARPSYNC.COLLECTIVE R15, `(.L_x_36590) ;  /* 0x000000000f087348 */ /* 0x000fea0003c00000 */
[----:B------:R0:W1:Y:S02]  /*1c10*/  SHFL.BFLY P6, R14, R13, R12, R11 ;  /* 0x0c00000c0d0e7389 */ /* 0x00006400000c000b */
[----:B01----:R-:W-:Y:S05]  /*1c20*/  ENDCOLLECTIVE ;  /* 0x000000000000791b */ /* 0x003fea0003800000 */
.L_x_36590:
[----:B------:R-:W-:Y:S02]  /*1c30*/  HFMA2 R12, -RZ, RZ, 0, 2.384185791015625e-07 ;  /* 0x00000004ff0c7431 */ /* 0x000fe400000001ff */
[----:B------:R-:W-:-:S04]  /*1c40*/  IMAD.MOV.U32 R27, RZ, RZ, R14 ;  /* 0x000000ffff1b7224 */ /* 0x000fc800078e000e */
[----:B------:R-:W-:-:S05]  /*1c50*/  FADD R27, R26, R27 ;  /* 0x0000001b1a1b7221 */ /* 0x000fca0000000000 */
[----:B------:R-:W-:-:S07]  /*1c60*/  MOV R13, R27 ;  /* 0x0000001b000d7202 */ /* 0x000fce0000000f00 */
[----:B------:R-:W-:Y:S05]  /*1c70*/  WARPSYNC.COLLECTIVE R15, `(.L_x_36591) ;  /* 0x000000000f087348 */ /* 0x000fea0003c00000 */
[----:B------:R0:W1:Y:S02]  /*1c80*/  SHFL.BFLY P6, R14, R13, R12, R11 ;  /* 0x0c00000c0d0e7389 */ /* 0x00006400000c000b */
[----:B01----:R-:W-:Y:S05]  /*1c90*/  ENDCOLLECTIVE ;  /* 0x000000000000791b */ /* 0x003fea0003800000 */
.L_x_36591:
[----:B------:R-:W-:Y:S02]  /*1ca0*/  HFMA2 R12, -RZ, RZ, 0, 1.1920928955078125e-07 ;  /* 0x00000002ff0c7431 */ /* 0x000fe400000001ff */
[----:B------:R-:W-:-:S04]  /*1cb0*/  IMAD.MOV.U32 R28, RZ, RZ, R14 ;  /* 0x000000ffff1c7224 */ /* 0x000fc800078e000e */
[----:B------:R-:W-:-:S05]  /*1cc0*/  FADD R28, R27, R28 ;  /* 0x0000001c1b1c7221 */ /* 0x000fca0000000000 */
[----:B------:R-:W-:-:S07]  /*1cd0*/  MOV R13, R28 ;  /* 0x0000001c000d7202 */ /* 0x000fce0000000f00 */
[----:B------:R-:W-:Y:S05]  /*1ce0*/  WARPSYNC.COLLECTIVE R15, `(.L_x_36592) ;  /* 0x000000000f087348 */ /* 0x000fea0003c00000 */
[----:B------:R0:W1:Y:S02]  /*1cf0*/  SHFL.BFLY P6, R14, R13, R12, R11 ;  /* 0x0c00000c0d0e7389 */ /* 0x00006400000c000b */
[----:B01----:R-:W-:Y:S05]  /*1d00*/  ENDCOLLECTIVE ;  /* 0x000000000000791b */ /* 0x003fea0003800000 */
.L_x_36592:
[----:B------:R-:W-:Y:S02]  /*1d10*/  HFMA2 R12, -RZ, RZ, 0, 5.9604644775390625e-08 ;  /* 0x00000001ff0c7431 */ /* 0x000fe400000001ff */
[----:B------:R-:W-:-:S04]  /*1d20*/  IMAD.MOV.U32 R23, RZ, RZ, R14 ;  /* 0x000000ffff177224 */ /* 0x000fc800078e000e */
[----:B------:R-:W-:-:S05]  /*1d30*/  FADD R23, R28, R23 ;  /* 0x000000171c177221 */ /* 0x000fca0000000000 */
[----:B------:R-:W-:-:S07]  /*1d40*/  MOV R13, R23 ;  /* 0x00000017000d7202 */ /* 0x000fce0000000f00 */
[----:B------:R-:W-:Y:S05]  /*1d50*/  WARPSYNC.COLLECTIVE R15, `(.L_x_36593) ;  /* 0x000000000f087348 */ /* 0x000fea0003c00000 */
[----:B------:R0:W1:Y:S02]  /*1d60*/  SHFL.BFLY P6, R14, R13, R12, R11 ;  /* 0x0c00000c0d0e7389 */ /* 0x00006400000c000b */
[----:B01----:R-:W-:Y:S05]  /*1d70*/  ENDCOLLECTIVE ;  /* 0x000000000000791b */ /* 0x003fea0003800000 */
.L_x_36593:
[----:B------:R-:W-:Y:S05]  /*1d80*/  BRA `(.L_x_36594) ;  /* 0xffffffec00c47947 */ /* 0x000fea000383ffff */
        .weak           $__internal_606_$__cuda_sm3x_div_rn_noftz_f32_slowpath
        .type           $__internal_606_$__cuda_sm3x_div_rn_noftz_f32_slowpath,@function
        .size           $__internal_606_$__cuda_sm3x_div_rn_noftz_f32_slowpath,(.L_x_37983 - $__internal_606_$__cuda_sm3x_div_rn_noftz_f32_slowpath)
$__internal_606_$__cuda_sm3x_div_rn_noftz_f32_slowpath:
        /* <DEDUP_REMOVED lines=35> */
.L_x_36596:
        /* <DEDUP_REMOVED lines=51> */
.L_x_36603:
[----:B------:R-:W-:-:S04]  /*22f0*/  LOP3.LUT R0, R0, 0x80000000, RZ, 0xc0, !PT ;  /* 0x8000000000007812 */ /* 0x000fc800078ec0ff */
[----:B------:R-:W-:Y:S01]  /*2300*/  LOP3.LUT R0, R0, 0x7f800000, RZ, 0xfc, !PT ;  /* 0x7f80000000007812 */ /* 0x000fe200078efcff */
[----:B------:R-:W-:Y:S06]  /*2310*/  BRA `(.L_x_36604) ;  /* 0x0000000000047947 */ /* 0x000fec0003800000 */
.L_x_36602:
[----:B------:R-:W-:-:S07]  /*2320*/  IMAD R0, R11, 0x800000, R0 ;  /* 0x008000000b007824 */ /* 0x000fce00078e0200 */
.L_x_36604:
[----:B------:R-:W-:Y:S05]  /*2330*/  BSYNC.RECONVERGENT B3 ;  /* 0x0000000000037941 */ /* 0x000fea0003800200 */
.L_x_36601:
[----:B------:R-:W-:Y:S05]  /*2340*/  BRA `(.L_x_36605) ;  /* 0x0000000000207947 */ /* 0x000fea0003800000 */
.L_x_36600:
[----:B------:R-:W-:-:S04]  /*2350*/  LOP3.LUT R0, R19, 0x80000000, R0, 0x48, !PT ;  /* 0x8000000013007812 */ /* 0x000fc800078e4800 */
[----:B------:R-:W-:Y:S01]  /*2360*/  LOP3.LUT R0, R0, 0x7f800000, RZ, 0xfc, !PT ;  /* 0x7f80000000007812 */ /* 0x000fe200078efcff */
[----:B------:R-:W-:Y:S06]  /*2370*/  BRA `(.L_x_36605) ;  /* 0x0000000000147947 */ /* 0x000fec0003800000 */
.L_x_36599:
[----:B------:R-:W-:Y:S01]  /*2380*/  LOP3.LUT R0, R19, 0x80000000, R0, 0x48, !PT ;  /* 0x8000000013007812 */ /* 0x000fe200078e4800 */
[----:B------:R-:W-:Y:S06]  /*2390*/  BRA `(.L_x_36605) ;  /* 0x00000000000c7947 */ /* 0x000fec0003800000 */
.L_x_36598:
[----:B------:R-:W0:Y:S01]  /*23a0*/  MUFU.RSQ R0, -QNAN ;  /* 0xffc0000000007908 */ /* 0x000e220000001400 */
[----:B------:R-:W-:Y:S05]  /*23b0*/  BRA `(.L_x_36605) ;  /* 0x0000000000047947 */ /* 0x000fea0003800000 */
.L_x_36597:
[----:B------:R-:W-:-:S07]  /*23c0*/  FADD.FTZ R0, R0, R5 ;  /* 0x0000000500007221 */ /* 0x000fce0000010000 */
.L_x_36605:
[----:B------:R-:W-:Y:S05]  /*23d0*/  BSYNC.RECONVERGENT B2 ;  /* 0x0000000000027941 */ /* 0x000fea0003800200 */
.L_x_36595:
[----:B------:R-:W-:Y:S01]  /*23e0*/  HFMA2 R13, -RZ, RZ, 0, 0 ;  /* 0x00000000ff0d7431 */ /* 0x000fe200000001ff */
[----:B------:R-:W-:-:S04]  /*23f0*/  MOV R12, R15 ;  /* 0x0000000f000c7202 */ /* 0x000fc80000000f00 */
[----:B0-----:R-:W-:Y:S05]  /*2400*/  RET.REL.NODEC R12 `(_Z15SoftmaxWarpImplI24ElementwiseScaleMaskLoadIffbE11DirectStoreIffEfLi2ELi2ELi32ELi2ELb1EL9Algorithm0EEvT_T0_ll) ;  /* 0xffffffd80cfc7950 */ /* 0x001fea0003c3ffff */
.L_x_36606:
        /* <DEDUP_REMOVED lines=15> */
.L_x_37983:


//--------------------- .text._Z15SoftmaxWarpImplI24ElementwiseScaleMaskLoadIffbE11DirectStoreIffEfLi2ELi2ELi32ELi2ELb0EL9Algorithm0EEvT_T0_ll --------------------------
	.section	.text._Z15SoftmaxWarpImplI24ElementwiseScaleMaskLoadIffbE11DirectStoreIffEfLi2ELi2ELi32ELi2ELb0EL9Algorithm0EEvT_T0_ll,"ax",@progbits
	.align	128
        .global         _Z15SoftmaxWarpImplI24ElementwiseScaleMaskLoadIffbE11DirectStoreIffEfLi2ELi2ELi32ELi2ELb0EL9Algorithm0EEvT_T0_ll
        .type           _Z15SoftmaxWarpImplI24ElementwiseScaleMaskLoadIffbE11DirectStoreIffEfLi2ELi2ELi32ELi2ELb0EL9Algorithm0EEvT_T0_ll,@function
        .size           _Z15SoftmaxWarpImplI24ElementwiseScaleMaskLoadIffbE11DirectStoreIffEfLi2ELi2ELi32ELi2ELb0EL9Algorithm0EEvT_T0_ll,(.L_x_37984 - _Z15SoftmaxWarpImplI24ElementwiseScaleMaskLoadIffbE11DirectStoreIffEfLi2ELi2ELi32ELi2ELb0EL9Algorithm0EEvT_T0_ll)
        .other          _Z15SoftmaxWarpImplI24ElementwiseScaleMaskLoadIffbE11DirectStoreIffEfLi2ELi2ELi32ELi2ELb0EL9Algorithm0EEvT_T0_ll,@"STO_CUDA_ENTRY STV_DEFAULT"
_Z15SoftmaxWarpImplI24ElementwiseScaleMaskLoadIffbE11DirectStoreIffEfLi2ELi2ELi32ELi2ELb0EL9Algorithm0EEvT_T0_ll:
.text._Z15SoftmaxWarpImplI24ElementwiseScaleMaskLoadIffbE11DirectStoreIffEfLi2ELi2ELi32ELi2ELb0EL9Algorithm0EEvT_T0_ll:
        /* <DEDUP_REMOVED lines=24> */
.L_x_36607:
        /* <DEDUP_REMOVED lines=14> */
[----:B------:R-:W-:Y:S01]  /*0260*/  SHF.L.U32 R20, R20, 0x1, RZ ;  /* 0x0000000114147819 */ /* 0x000fe200000006ff */
[----:B-1----:R-:W-:-:S07]  /*0270*/  IMAD.SHL.U32 R18, R18, 0x2, RZ ;  /* 0x0000000212127824 */ /* 0x002fce00078e00ff */
.L_x_36617:
[----:B------:R-:W1:Y:S01]  /*0280*/  LDC.64 R14, c[0x0][0x390] ;  /* 0x0000e400ff0e7b82 */ /* 0x000e620000000a00 */
[----:B------:R-:W-:Y:S01]  /*0290*/  HFMA2 R19, -RZ, RZ, 0, 0 ;  /* 0x00000000ff137431 */ /* 0x000fe200000001ff */
[C---:B--2---:R-:W-:Y:S02]  /*02a0*/  R2UR UR4, R6.reuse ;  /* 0x00000000060472ca */ /* 0x044fe400000e0000 */
[C---:B------:R-:W-:Y:S02]  /*02b0*/  R2UR UR5, R7.reuse ;  /* 0x00000000070572ca */ /* 0x040fe400000e0000 */
[----:B------:R-:W-:Y:S02]  /*02c0*/  R2UR UR6, R6 ;  /* 0x00000000060672ca */ /* 0x000fe400000e0000 */
[----:B------:R-:W-:Y:S01]  /*02d0*/  R2UR UR7, R7 ;  /* 0x00000000070772ca */ /* 0x000fe200000e0000 */
[-C--:B-1----:R-:W-:Y:S02]  /*02e0*/  IMAD R0, R9, R14.reuse, RZ ;  /* 0x0000000e09007224 */ /* 0x082fe400078e02ff */
[----:B------:R-:W-:-:S04]  /*02f0*/  IMAD.WIDE.U32 R2, R17, R14, R18 ;  /* 0x0000000e11027225 */ /* 0x000fc800078e0012 */
[----:B------:R-:W-:Y:S01]  /*0300*/  IMAD R5, R17, R15, R0 ;  /* 0x0000000f11057224 */ /* 0x000fe200078e0200 */
[----:B------:R-:W-:-:S03]  /*0310*/  IADD3 R8, P0, PT, R2, R14, RZ ;  /* 0x0000000e02087210 */ /* 0x000fc60007f1e0ff */
[----:B------:R-:W-:-:S05]  /*0320*/  IMAD.IADD R5, R3, 0x1, R5 ;  /* 0x0000000103057824 */ /* 0x000fca00078e0205 */
[----:B------:R-:W-:Y:S02]  /*0330*/  IADD3.X R15, PT, PT, R5, R15, RZ, P0, !PT ;  /* 0x0000000f050f7210 */ /* 0x000fe400007fe4ff */
[----:B------:R-:W-:Y:S02]  /*0340*/  IADD3 R10, P0, PT, R2, UR42, RZ ;  /* 0x0000002a020a7c10 */ /* 0x000fe4000ff1e0ff */
[----:B------:R-:W-:Y:S02]  /*0350*/  LEA.HI R8, P1, R15, R8, RZ, 0x1 ;  /* 0x000000080f087211 */ /* 0x000fe400078308ff */
[----:B------:R-:W-:Y:S02]  /*0360*/  IADD3.X R11, PT, PT, R5, UR43, RZ, P0, !PT ;  /* 0x0000002b050b7c10 */ /* 0x000fe400087fe4ff */
[----:B------:R-:W-:Y:S01]  /*0370*/  LOP3.LUT R12, R8, 0xfffffffe, RZ, 0xc0, !PT ;  /* 0xfffffffe080c7812 */ /* 0x000fe200078ec0ff */
[----:B------:R-:W-:Y:S02]  /*0380*/  IMAD.X R15, RZ, RZ, R15, P1 ;  /* 0x000000ffff0f7224 */ /* 0x000fe400008e060f */
[----:B------:R1:W2:Y:S01]  /*0390*/  LDG.E.U16 R0, desc[UR4][R10.64] ;  /* 0x000000040a007981 */ /* 0x0002a2000c1e1500 */
[----:B------:R-:W-:-:S04]  /*03a0*/  IADD3 R12, P1, PT, R12, UR42, RZ ;  /* 0x0000002a0c0c7c10 */ /* 0x000fc8000ff3e0ff */
[----:B------:R-:W-:Y:S02]  /*03b0*/  IADD3.X R13, PT, PT, R15, UR43, RZ, P1, !PT ;  /* 0x0000002b0f0d7c10 */ /* 0x000fe40008ffe4ff */
[----:B------:R-:W-:Y:S02]  /*03c0*/  R2UR UR8, R6 ;  /* 0x00000000060872ca */ /* 0x000fe400000e0000 */
[----:B------:R-:W-:Y:S01]  /*03d0*/  R2UR UR9, R7 ;  /* 0x00000000070972ca */ /* 0x000fe200000e0000 */
[----:B-1----:R-:W1:Y:S01]  /*03e0*/  LDC.64 R10, c[0x0][0x398] ;  /* 0x0000e600ff0a7b82 */ /* 0x002e620000000a00 */
[----:B------:R-:W3:Y:S01]  /*03f0*/  LDG.E.U16 R13, desc[UR6][R12.64] ;  /* 0x000000060c0d7981 */ /* 0x000ee2000c1e1500 */
[----:B--2---:R-:W-:-:S04]  /*0400*/  PRMT R3, R0, 0x7771, RZ ;  /* 0x0000777100037816 */ /* 0x004fc800000000ff */
[----:B------:R-:W-:Y:S02]  /*0410*/  ISETP.NE.AND P1, PT, R3, RZ, PT ;  /* 0x000000ff0300720c */ /* 0x000fe40003f25270 */
[----:B---3--:R-:W-:-:S04]  /*0420*/  PRMT R4, R13, 0x7771, RZ ;  /* 0x000077710d047816 */ /* 0x008fc800000000ff */
[----:B------:R-:W-:Y:S02]  /*0430*/  ISETP.NE.AND P0, PT, R4, RZ, PT ;  /* 0x000000ff0400720c */ /* 0x000fe40003f05270 */
[----:B------:R-:W-:Y:S02]  /*0440*/  LEA R4, P2, R2, UR40, 0x2 ;  /* 0x0000002802047c11 */ /* 0x000fe4000f8410ff */
[----:B------:R-:W-:Y:S02]  /*0450*/  SHF.L.U32 R3, R8, 0x2, RZ ;  /* 0x0000000208037819 */ /* 0x000fe400000006ff */
[----:B------:R-:W-:Y:S02]  /*0460*/  LEA.HI.X R5, R2, UR41, R5, 0x2, P2 ;  /* 0x0000002902057c11 */ /* 0x000fe400090f1405 */
[----:B------:R-:W-:Y:S02]  /*0470*/  @P1 R2UR UR6, R6 ;  /* 0x00000000060612ca */ /* 0x000fe400000e0000 */
[----:B------:R-:W-:-:S02]  /*0480*/  @P1 R2UR UR7, R7 ;  /* 0x00000000070712ca */ /* 0x000fc400000e0000 */
[----:B------:R-:W-:Y:S02]  /*0490*/  LOP3.LUT R2, R3, 0xfffffff8, RZ, 0xc0, !PT ;  /* 0xfffffff803027812 */ /* 0x000fe400078ec0ff */
[----:B------:R-:W-:Y:S02]  /*04a0*/  @P0 R2UR UR10, R6 ;  /* 0x00000000060a02ca */ /* 0x000fe400000e0000 */
[----:B------:R-:W-:Y:S02]  /*04b0*/  @P0 R2UR UR11, R7 ;  /* 0x00000000070b02ca */ /* 0x000fe400000e0000 */
[----:B------:R-:W-:Y:S02]  /*04c0*/  SHF.L.U64.HI R3, R8, 0x2, R15 ;  /* 0x0000000208037819 */ /* 0x000fe4000001020f */
[----:B------:R-:W-:Y:S01]  /*04d0*/  IADD3 R2, P2, PT, R2, UR40, RZ ;  /* 0x0000002802027c10 */ /* 0x000fe2000ff5e0ff */
[----:B------:R-:W1:Y:S03]  /*04e0*/  LDG.E R8, desc[UR4][R4.64] ;  /* 0x0000000404087981 */ /* 0x000e66000c1e1900 */
[----:B------:R-:W-:Y:S01]  /*04f0*/  IADD3.X R3, PT, PT, R3, UR41, RZ, P2, !PT ;  /* 0x0000002903037c10 */ /* 0x000fe200097fe4ff */
[----:B------:R-:W2:Y:S04]  /*0500*/  @P1 LDG.E R12, desc[UR6][R4.64+0x4] ;  /* 0x00000406040c1981 */ /* 0x000ea8000c1e1900 */
[----:B------:R-:W3:Y:S04]  /*0510*/  LDG.E R14, desc[UR8][R2.64] ;  /* 0x00000008020e7981 */ /* 0x000ee8000c1e1900 */
[----:B------:R-:W4:Y:S01]  /*0520*/  @P0 LDG.E R16, desc[UR10][R2.64+0x4] ;  /* 0x0000040a02100981 */ /* 0x000f22000c1e1900 */
        /* <DEDUP_REMOVED lines=8> */
[-C--:B-1----:R-:W-:Y:S01]  /*05b0*/  FMUL R13, R8, R11.reuse ;  /* 0x0000000b080d7220 */ /* 0x082fe20000400000 */
[----:B--2---:R-:W-:-:S04]  /*05c0*/  @P1 FMUL R21, R12, R11 ;  /* 0x0000000b0c151220 */ /* 0x004fc80000400000 */
[----:B------:R-:W-:Y:S01]  /*05d0*/  FSEL R22, R13, R10, P2 ;  /* 0x0000000a0d167208 */ /* 0x000fe20001000000 */
[-C--:B---3--:R-:W-:Y:S01]  /*05e0*/  @P3 FMUL R10, R14, R11.reuse ;  /* 0x0000000b0e0a3220 */ /* 0x088fe20000400000 */
[----:B----4-:R-:W-:Y:S02]  /*05f0*/  @P0 FMUL R19, R16, R11 ;  /* 0x0000000b10130220 */ /* 0x010fe40000400000 */
[----:B------:R-:W-:-:S03]  /*0600*/  FMNMX3 R13, R22, -INF , R21, !PT ;  /* 0xff800000160d7876 */ /* 0x000fc60007800015 */
[----:B------:R-:W-:Y:S01]  /*0610*/  FMNMX3 R0, R10, -INF , R19, !PT ;  /* 0xff8000000a007876 */ /* 0x000fe20007800013 */
[----:B------:R-:W-:Y:S06]  /*0620*/  BRA.DIV UR4, `(.L_x_36608) ;  /* 0x0000000a04a07947 */ /* 0x000fec000b800000 */
[----:B------:R-:W1:Y:S04]  /*0630*/  SHFL.BFLY PT, R14, R13, 0x10, 0x1f ;  /* 0x0e001f000d0e7f89 */ /* 0x000e6800000e0000 */
[----:B------:R-:W2:Y:S01]  /*0640*/  SHFL.BFLY PT, R3, R0, 0x10, 0x1f ;  /* 0x0e001f0000037f89 */ /* 0x000ea200000e0000 */
[----:B-1----:R-:W-:Y:S02]  /*0650*/  FMNMX R2, R13, R14, !PT ;  /* 0x0000000e0d027209 */ /* 0x002fe40007800000 */
[----:B--2---:R-:W-:-:S03]  /*0660*/  FMNMX R5, R0, R3, !PT ;  /* 0x0000000300057209 */ /* 0x004fc60007800000 */
[----:B------:R-:W1:Y:S01]  /*0670*/  SHFL.BFLY PT, R14, R2, 0x8, 0x1f ;  /* 0x0d001f00020e7f89 */ /* 0x000e6200000e0000 */
[----:B------:R-:W-:-:S03]  /*0680*/  IMAD.MOV.U32 R0, RZ, RZ, 0x3bbb989d ;  /* 0x3bbb989dff007424 */ /* 0x000fc600078e00ff */
[----:B------:R-:W2:Y:S01]  /*0690*/  SHFL.BFLY PT, R8, R5, 0x8, 0x1f ;  /* 0x0d001f0005087f89 */ /* 0x000ea200000e0000 */
[----:B-1----:R-:W-:Y:S02]  /*06a0*/  FMNMX R4, R2, R14, !PT ;  /* 0x0000000e02047209 */ /* 0x002fe40007800000 */
[----:B--2---:R-:W-:-:S03]  /*06b0*/  FMNMX R3, R5, R8, !PT ;  /* 0x0000000805037209 */ /* 0x004fc60007800000 */
[----:B------:R-:W1:Y:S04]  /*06c0*/  SHFL.BFLY PT, R14, R4, 0x4, 0x1f ;  /* 0x0c801f00040e7f89 */ /* 0x000e6800000e0000 */
[----:B------:R-:W2:Y:S01]  /*06d0*/  SHFL.BFLY PT, R16, R3, 0x4, 0x1f ;  /* 0x0c801f0003107f89 */ /* 0x000ea200000e0000 */
[----:B-1----:R-:W-:Y:S02]  /*06e0*/  FMNMX R8, R4, R14, !PT ;  /* 0x0000000e04087209 */ /* 0x002fe40007800000 */
[----:B--2---:R-:W-:-:S03]  /*06f0*/  FMNMX R13, R3, R16, !PT ;  /* 0x00000010030d7209 */ /* 0x004fc60007800000 */
[----:B------:R-:W1:Y:S01]  /*0700*/  SHFL.BFLY PT, R14, R8, 0x2, 0x1f ;  /* 0x0c401f00080e7f89 */ /* 0x000e6200000e0000 */
[----:B------:R-:W-:-:S03]  /*0710*/  MOV R3, 0x437c0000 ;  /* 0x437c000000037802 */ /* 0x000fc60000000f00 */
[----:B------:R-:W2:Y:S01]  /*0720*/  SHFL.BFLY PT, R16, R13, 0x2, 0x1f ;  /* 0x0c401f000d107f89 */ /* 0x000ea200000e0000 */
[----:B-1----:R-:W-:Y:S02]  /*0730*/  FMNMX R2, R8, R14, !PT ;  /* 0x0000000e08027209 */ /* 0x002fe40007800000 */
[----:B--2---:R-:W-:-:S03]  /*0740*/  FMNMX R5, R13, R16, !PT ;  /* 0x000000100d057209 */ /* 0x004fc60007800000 */
[----:B------:R-:W1:Y:S04]  /*0750*/  SHFL.BFLY PT, R23, R2, 0x1, 0x1f ;  /* 0x0c201f0002177f89 */ /* 0x000e6800000e0000 */
[----:B------:R-:W2:Y:S01]  /*0760*/  SHFL.BFLY PT, R16, R5, 0x1, 0x1f ;  /* 0x0c201f0005107f89 */ /* 0x000ea200000e0000 */
[----:B-1----:R-:W-:Y:S02]  /*0770*/  FMNMX R23, R2, R23, !PT ;  /* 0x0000001702177209 */ /* 0x002fe40007800000 */
[----:B--2---:R-:W-:-:S03]  /*0780*/  FMNMX R16, R5, R16, !PT ;  /* 0x0000001005107209 */ /* 0x004fc60007800000 */
        /* <DEDUP_REMOVED lines=11> */
[----:B------:R-:W-:Y:S01]  /*0840*/  SHF.L.U32 R2, R2, 0x17, RZ ;  /* 0x0000001702027819 */ /* 0x000fe200000006ff */
[----:B------:R-:W-:-:S02]  /*0850*/  FFMA R8, R11, 1.4426950216293334961, -R8 ;  /* 0x3fb8aa3b0b087823 */ /* 0x000fc40000000808 */
[----:B------:R-:W-:Y:S02]  /*0860*/  FFMA R12, R21, 1.4426950216293334961, -R12 ;  /* 0x3fb8aa3b150c7823 */ /* 0x000fe4000000080c */
[----:B------:R-:W-:Y:S01]  /*0870*/  FFMA R10, R11, 1.925963033500011079e-08, R8 ;  /* 0x32a570600b0a7823 */ /* 0x000fe20000000008 */
[-C--:B------:R-:W-:Y:S01]  /*0880*/  FFMA.RM R8, R14, R3.reuse, 12582913 ;  /* 0x4b4000010e087423 */ /* 0x080fe20000004003 */
[----:B------:R-:W-:Y:S01]  /*0890*/  FFMA.SAT R14, R19, R0, 0.5 ;  /* 0x3f000000130e7423 */ /* 0x000fe20000002000 */
[----:B------:R-:W-:Y:S02]  /*08a0*/  FFMA R12, R21, 1.925963033500011079e-08, R12 ;  /* 0x32a57060150c7823 */ /* 0x000fe4000000000c */
[----:B------:R-:W-:Y:S01]  /*08b0*/  FADD R0, R8, -12583039 ;  /* 0xcb40007f08007421 */ /* 0x000fe20000000000 */
[----:B------:R-:W-:Y:S01]  /*08c0*/  FFMA.RM R14, R14, R3, 12582913 ;  /* 0x4b4000010e0e7423 */ /* 0x000fe20000004003 */
[----:B------:R-:W1:Y:S01]  /*08d0*/  MUFU.EX2 R10, R10 ;  /* 0x0000000a000a7308 */ /* 0x000e620000000800 */
[----:B------:R-:W-:-:S02]  /*08e0*/  IMAD.SHL.U32 R3, R4, 0x800000, RZ ;  /* 0x0080000004037824 */ /* 0x000fc400078e00ff */
[C---:B------:R-:W-:Y:S01]  /*08f0*/  FFMA R0, R5.reuse, 1.4426950216293334961, -R0 ;  /* 0x3fb8aa3b05007823 */ /* 0x040fe20000000800 */
[----:B------:R-:W-:Y:S01]  /*0900*/  FADD R16, R14, -12583039 ;  /* 0xcb40007f0e107421 */ /* 0x000fe20000000000 */
[----:B------:R-:W-:Y:S01]  /*0910*/  IMAD.SHL.U32 R8, R8, 0x800000, RZ ;  /* 0x0080000008087824 */ /* 0x000fe200078e00ff */
[----:B------:R-:W-:Y:S01]  /*0920*/  SHF.L.U32 R14, R14, 0x17, RZ ;  /* 0x000000170e0e7819 */ /* 0x000fe200000006ff */
[----:B------:R-:W-:Y:S01]  /*0930*/  FFMA R5, R5, 1.925963033500011079e-08, R0 ;  /* 0x32a5706005057823 */ /* 0x000fe20000000000 */
[C---:B------:R-:W-:Y:S01]  /*0940*/  FFMA R16, R19.reuse, 1.4426950216293334961, -R16 ;  /* 0x3fb8aa3b13107823 */ /* 0x040fe20000000810 */
[----:B------:R-:W2:Y:S03]  /*0950*/  MUFU.EX2 R11, R12 ;  /* 0x0000000c000b7308 */ /* 0x000ea60000000800 */
[----:B------:R-:W-:-:S05]  /*0960*/  FFMA R16, R19, 1.925963033500011079e-08, R16 ;  /* 0x32a5706013107823 */ /* 0x000fca0000000010 */
[----:B------:R-:W3:Y:S01]  /*0970*/  MUFU.EX2 R5, R5 ;  /* 0x0000000500057308 */ /* 0x000ee20000000800 */
[----:B-1----:R-:W-:-:S04]  /*0980*/  FMUL R4, R3, R10 ;  /* 0x0000000a03047220 */ /* 0x002fc80000400000 */
[----:B------:R-:W-:-:S03]  /*0990*/  FADD R0, RZ, R4 ;  /* 0x00000004ff007221 */ /* 0x000fc60000000000 */
[----:B------:R-:W1:Y:S01]  /*09a0*/  MUFU.EX2 R13, R16 ;  /* 0x00000010000d7308 */ /* 0x000e620000000800 */
[----:B--2---:R-:W-:-:S04]  /*09b0*/  FMUL R3, R2, R11 ;  /* 0x0000000b02037220 */ /* 0x004fc80000400000 */
[----:B------:R-:W-:Y:S01]  /*09c0*/  FADD R21, R0, R3 ;  /* 0x0000000300157221 */ /* 0x000fe20000000000 */
[----:B---3--:R-:W-:-:S04]  /*09d0*/  FMUL R2, R8, R5 ;  /* 0x0000000508027220 */ /* 0x008fc80000400000 */
[----:B------:R-:W-:Y:S01]  /*09e0*/  FADD R5, RZ, R2 ;  /* 0x00000002ff057221 */ /* 0x000fe20000000000 */
[----:B-1----:R-:W-:Y:S02]  /*09f0*/  FMUL R0, R14, R13 ;  /* 0x0000000d0e007220 */ /* 0x002fe40000400000 */
[----:B------:R-:W1:Y:S02]  /*0a00*/  SHFL.BFLY PT, R14, R21, 0x10, 0x1f ;  /* 0x0e001f00150e7f89 */ /* 0x000e6400000e0000 */
[----:B------:R-:W-:-:S05]  /*0a10*/  FADD R5, R5, R0 ;  /* 0x0000000005057221 */ /* 0x000fca0000000000 */
        /* <DEDUP_REMOVED lines=18> */
.L_x_36639:
        /* <DEDUP_REMOVED lines=11> */
[----:B0-----:R-:W-:Y:S05]  /*0bf0*/  CALL.REL.NOINC `($__internal_607_$__cuda_sm3x_div_rn_noftz_f32_slowpath) ;  /* 0x0000000c00ec7944 */ /* 0x001fea0003c00000 */
[----:B------:R-:W-:-:S07]  /*0c00*/  IMAD.MOV.U32 R10, RZ, RZ, R4 ;  /* 0x000000ffff0a7224 */ /* 0x000fce00078e0004 */
.L_x_36610:
[----:B------:R-:W-:Y:S05]  /*0c10*/  BSYNC.RECONVERGENT B0 ;  /* 0x0000000000007941 */ /* 0x000fea0003800200 */
.L_x_36609:
        /* <DEDUP_REMOVED lines=11> */
[----:B0-----:R-:W-:Y:S05]  /*0cd0*/  CALL.REL.NOINC `($__internal_607_$__cuda_sm3x_div_rn_noftz_f32_slowpath) ;  /* 0x0000000c00b47944 */ /* 0x001fea0003c00000 */
[----:B------:R-:W-:-:S07]  /*0ce0*/  IMAD.MOV.U32 R11, RZ, RZ, R4 ;  /* 0x000000ffff0b7224 */ /* 0x000fce00078e0004 */
.L_x_36612:
[----:B------:R-:W-:Y:S05]  /*0cf0*/  BSYNC.RECONVERGENT B0 ;  /* 0x0000000000007941 */ /* 0x000fea0003800200 */
.L_x_36611:
[----:B------:R-:W-:Y:S01]  /*0d00*/  MOV R4, R18 ;  /* 0x0000001200047202 */ /* 0x000fe20000000f00 */
[----:B------:R-:W-:Y:S01]  /*0d10*/  IMAD.MOV.U32 R5, RZ, RZ, RZ ;  /* 0x000000ffff057224 */ /* 0x000fe200078e00ff */
[----:B------:R-:W1:Y:S01]  /*0d20*/  MUFU.RCP R8, R19 ;  /* 0x0000001300087308 */ /* 0x000e620000001000 */
        /* <DEDUP_REMOVED lines=12> */
[----:B------:R2:W-:Y:S03]  /*0df0*/  STG.E.64 desc[UR4][R4.64], R10 ;  /* 0x0000000a04007986 */ /* 0x0005e6000c101b04 */
[----:B------:R-:W-:-:S04]  /*0e00*/  FFMA R14, R2, R15, RZ ;  /* 0x0000000f020e7223 */ /* 0x000fc800000000ff */
[----:B------:R-:W-:-:S04]  /*0e10*/  FFMA R8, -R19, R14, R2 ;  /* 0x0000000e13087223 */ /* 0x000fc80000000102 */
[----:B------:R-:W-:Y:S01]  /*0e20*/  FFMA R14, R15, R8, R14 ;  /* 0x000000080f0e7223 */ /* 0x000fe2000000000e */
[----:B-1----:R-:W-:Y:S06]  /*0e30*/  @!P0 BRA `(.L_x_36614) ;  /* 0x0000000000148947 */ /* 0x002fec0003800000 */
[----:B--2---:R-:W-:Y:S01]  /*0e40*/  IMAD.MOV.U32 R4, RZ, RZ, R2 ;  /* 0x000000ffff047224 */ /* 0x004fe200078e0002 */
[----:B------:R-:W-:Y:S02]  /*0e50*/  MOV R5, R19 ;  /* 0x0000001300057202 */ /* 0x000fe40000000f00 */
[----:B------:R-:W-:-:S07]  /*0e60*/  MOV R22, 0xe80 ;  /* 0x00000e8000167802 */ /* 0x000fce0000000f00 */
[----:B0-----:R-:W-:Y:S05]  /*0e70*/  CALL.REL.NOINC `($__internal_607_$__cuda_sm3x_div_rn_noftz_f32_slowpath) ;  /* 0x0000000c004c7944 */ /* 0x001fea0003c00000 */
[----:B------:R-:W-:-:S07]  /*0e80*/  IMAD.MOV.U32 R14, RZ, RZ, R4 ;  /* 0x000000ffff0e7224 */ /* 0x000fce00078e0004 */
.L_x_36614:
[----:B------:R-:W-:Y:S05]  /*0e90*/  BSYNC.RECONVERGENT B0 ;  /* 0x0000000000007941 */ /* 0x000fea0003800200 */
.L_x_36613:
[----:B------:R-:W2:Y:S01]  /*0ea0*/  MUFU.RCP R2, R19 ;  /* 0x0000001300027308 */ /* 0x000ea20000001000 */
[----:B------:R-:W-:Y:S07]  /*0eb0*/  BSSY.RECONVERGENT B0, `(.L_x_36615) ;  /* 0x000000d000007945 */ /* 0x000fee0003800200 */
[----:B------:R-:W1:Y:S01]  /*0ec0*/  FCHK P0, R0, R19 ;  /* 0x0000001300007302 */ /* 0x000e620000000000 */
[----:B--2---:R-:W-:-:S04]  /*0ed0*/  FFMA R5, -R19, R2, 1 ;  /* 0x3f80000013057423 */ /* 0x004fc80000000102 */
        /* <DEDUP_REMOVED lines=8> */
[----:B0-----:R-:W-:Y:S05]  /*0f60*/  CALL.REL.NOINC `($__internal_607_$__cuda_sm3x_div_rn_noftz_f32_slowpath) ;  /* 0x0000000c00107944 */ /* 0x001fea0003c00000 */
[----:B------:R-:W-:-:S07]  /*0f70*/  MOV R15, R4 ;  /* 0x00000004000f7202 */ /* 0x000fce0000000f00 */
.L_x_36616:
[----:B------:R-:W-:Y:S05]  /*0f80*/  BSYNC.RECONVERGENT B0 ;  /* 0x0000000000007941 */ /* 0x000fea0003800200 */
.L_x_36615:
        /* <DEDUP_REMOVED lines=18> */
.L_x_36608:
[----:B------:R-:W-:Y:S01]  /*10b0*/  BSSY B0, `(.L_x_36618) ;  /* 0x0000007000007945 */ /* 0x000fe20003800000 */
[----:B------:R-:W-:Y:S01]  /*10c0*/  IMAD.MOV.U32 R12, RZ, RZ, 0x10 ;  /* 0x00000010ff0c7424 */ /* 0x000fe200078e00ff */
[----:B------:R-:W-:Y:S01]  /*10d0*/  MOV R11, 0x1f ;  /* 0x0000001f000b7802 */ /* 0x000fe20000000f00 */
[----:B------:R-:W-:-:S07]  /*10e0*/  IMAD.MOV.U32 R15, RZ, RZ, -0x1 ;  /* 0xffffffffff0f7424 */ /* 0x000fce00078e00ff */
[----:B0-----:R-:W-:Y:S05]  /*10f0*/  WARPSYNC.COLLECTIVE R15, `(.L_x_36619) ;  /* 0x000000000f087348 */ /* 0x001fea0003c00000 */
[----:B------:R1:W2:Y:S02]  /*1100*/  SHFL.BFLY P6, R14, R13, R12, R11 ;  /* 0x0c00000c0d0e7389 */ /* 0x0002a400000c000b */
[----:B012---:R-:W-:Y:S05]  /*1110*/  ENDCOLLECTIVE ;  /* 0x000000000000791b */ /* 0x007fea0003800000 */
.L_x_36619:
[----:B------:R-:W-:Y:S05]  /*1120*/  BSYNC B0 ;  /* 0x0000000000007941 */ /* 0x000fea0003800000 */
.L_x_36618:
        /* <DEDUP_REMOVED lines=8> */
.L_x_36620:
[----:B------:R-:W-:Y:S01]  /*11b0*/  IMAD.MOV.U32 R12, RZ, RZ, 0x4 ;  /* 0x00000004ff0c7424 */ /* 0x000fe200078e00ff */
[----:B------:R-:W-:-:S04]  /*11c0*/  FMNMX R4, R2, R14, !PT ;  /* 0x0000000e02047209 */ /* 0x000fc80007800000 */
[----:B------:R-:W-:-:S07]  /*11d0*/  MOV R13, R4 ;  /* 0x00000004000d7202 */ /* 0x000fce0000000f00 */
[----:B------:R-:W-:Y:S05]  /*11e0*/  WARPSYNC.COLLECTIVE R15, `(.L_x_36621) ;  /* 0x000000000f087348 */ /* 0x000fea0003c00000 */
[----:B------:R0:W1:Y:S02]  /*11f0*/  SHFL.BFLY P6, R14, R13, R12, R11 ;  /* 0x0c00000c0d0e7389 */ /* 0x00006400000c000b */
[----:B01----:R-:W-:Y:S05]  /*1200*/  ENDCOLLECTIVE ;  /* 0x000000000000791b */ /* 0x003fea0003800000 */
.L_x_36621:
[----:B------:R-:W-:Y:S01]  /*1210*/  IMAD.MOV.U32 R12, RZ, RZ, 0x2 ;  /* 0x00000002ff0c7424 */ /* 0x000fe200078e00ff */
[----:B------:R-:W-:-:S04]  /*1220*/  FMNMX R8, R4, R14, !PT ;  /* 0x0000000e04087209 */ /* 0x000fc80007800000 */
[----:B------:R-:W-:-:S07]  /*1230*/  MOV R13, R8 ;  /* 0x00000008000d7202 */ /* 0x000fce0000000f00 */
[----:B------:R-:W-:Y:S05]  /*1240*/  WARPSYNC.COLLECTIVE R15, `(.L_x_36622) ;  /* 0x000000000f087348 */ /* 0x000fea0003c00000 */
[----:B------:R0:W1:Y:S02]  /*1250*/  SHFL.BFLY P6, R14, R13, R12, R11 ;  /* 0x0c00000c0d0e7389 */ /* 0x00006400000c000b */
[----:B01----:R-:W-:Y:S05]  /*1260*/  ENDCOLLECTIVE ;  /* 0x000000000000791b */ /* 0x003fea0003800000 */
.L_x_36622:
[----:B------:R-:W-:Y:S01]  /*1270*/  IMAD.MOV.U32 R12, RZ, RZ, 0x1 ;  /* 0x00000001ff0c7424 */ /* 0x000fe200078e00ff */
[----:B------:R-:W-:-:S04]  /*1280*/  FMNMX R2, R8, R14, !PT ;  /* 0x0000000e08027209 */ /* 0x000fc80007800000 */
[----:B------:R-:W-:-:S07]  /*1290*/  MOV R13, R2 ;  /* 0x00000002000d7202 */ /* 0x000fce0000000f00 */
[----:B------:R-:W-:Y:S05]  /*12a0*/  WARPSYNC.COLLECTIVE R15, `(.L_x_36623) ;  /* 0x000000000f087348 */ /* 0x000fea0003c00000 */
[----:B------:R0:W1:Y:S02]  /*12b0*/  SHFL.BFLY P6, R14, R13, R12, R11 ;  /* 0x0c00000c0d0e7389 */ /* 0x00006400000c000b */
[----:B01----:R-:W-:Y:S05]  /*12c0*/  ENDCOLLECTIVE ;  /* 0x000000000000791b */ /* 0x003fea0003800000 */
.L_x_36623:
[----:B------:R-:W-:Y:S02]  /*12d0*/  HFMA2 R12, -RZ, RZ, 0, 9.5367431640625e-07 ;  /* 0x00000010ff0c7431 */ /* 0x000fe400000001ff */
[----:B------:R-:W-:Y:S01]  /*12e0*/  IMAD.MOV.U32 R13, RZ, RZ, R0 ;  /* 0x000000ffff0d7224 */ /* 0x000fe200078e0000 */
[----:B------:R-:W-:-:S07]  /*12f0*/  MOV R23, R14 ;  /* 0x0000000e00177202 */ /* 0x000fce0000000f00 */
[----:B------:R-:W-:Y:S05]  /*1300*/  WARPSYNC.COLLECTIVE R15, `(.L_x_36624) ;  /* 0x000000000f087348 */ /* 0x000fea0003c00000 */
[----:B------:R0:W1:Y:S02]  /*1310*/  SHFL.BFLY P6, R14, R13, R12, R11 ;  /* 0x0c00000c0d0e7389 */ /* 0x00006400000c000b */
[----:B01----:R-:W-:Y:S05]  /*1320*/  ENDCOLLECTIVE ;  /* 0x000000000000791b */ /* 0x003fea0003800000 */
.L_x_36624:
[----:B------:R-:W-:Y:S01]  /*1330*/  FMNMX R23, R2, R23, !PT ;  /* 0x0000001702177209 */ /* 0x000fe20007800000 */
[----:B------:R-:W-:-:S04]  /*1340*/  IMAD.MOV.U32 R2, RZ, RZ, 0x437c0000 ;  /* 0x437c0000ff027424 */ /* 0x000fc800078e00ff */
[----:B------:R-:W-:Y:S01]  /*1350*/  FADD R25, R22, -R23 ;  /* 0x8000001716197221 */ /* 0x000fe20000000000 */
[----:B------:R-:W-:Y:S01]  /*1360*/  FADD R21, -R23, R21 ;  /* 0x0000001517157221 */ /* 0x000fe20000000100 */
        /* <DEDUP_REMOVED lines=8> */
.L_x_36625:
[----:B------:R-:W-:Y:S01]  /*13f0*/  HFMA2 R12, -RZ, RZ, 0, 2.384185791015625e-07 ;  /* 0x00000004ff0c7431 */ /* 0x000fe200000001ff */
[----:B------:R-:W-:-:S04]  /*1400*/  MOV R8, R14 ;  /* 0x0000000e00087202 */ /* 0x000fc80000000f00 */
[----:B------:R-:W-:Y:S01]  /*1410*/  FMNMX R3, R5, R8, !PT ;  /* 0x0000000805037209 */ /* 0x000fe20007800000 */
[----:B------:R-:W-:-:S04]  /*1420*/  FFMA.SAT R5, R25, R0, 0.5 ;  /* 0x3f00000019057423 */ /* 0x000fc80000002000 */
[----:B------:R-:W-:Y:S02]  /*1430*/  IMAD.MOV.U32 R13, RZ, RZ, R3 ;  /* 0x000000ffff0d7224 */ /* 0x000fe400078e0003 */
[----:B------:R-:W-:Y:S01]  /*1440*/  FFMA.RM R4, R5, R2, 12582913 ;  /* 0x4b40000105047423 */ /* 0x000fe20000004002 */
[----:B------:R-:W-:-:S07]  /*1450*/  FFMA.SAT R5, R21, R0, 0.5 ;  /* 0x3f00000015057423 */ /* 0x000fce0000002000 */
[----:B------:R-:W-:Y:S05]  /*1460*/  WARPSYNC.COLLECTIVE R15, `(.L_x_36626) ;  /* 0x000000000f087348 */ /* 0x000fea0003c00000 */
[----:B------:R0:W1:Y:S02]  /*1470*/  SHFL.BFLY P6, R14, R13, R12, R11 ;  /* 0x0c00000c0d0e7389 */ /* 0x00006400000c000b */
[----:B01----:R-:W-:Y:S05]  /*1480*/  ENDCOLLECTIVE ;  /* 0x000000000000791b */ /* 0x003fea0003800000 */
.L_x_36626:
[----:B------:R-:W-:Y:S01]  /*1490*/  FFMA.RM R5, R5, R2, 12582913 ;  /* 0x4b40000105057423 */ /* 0x000fe20000004002 */
[C---:B------:R-:W-:Y:S01]  /*14a0*/  FADD R8, R4.reuse, -12583039 ;  /* 0xcb40007f04087421 */ /* 0x040fe20000000000 */
[----:B------:R-:W-:-:S03]  /*14b0*/  SHF.L.U32 R4, R4, 0x17, RZ ;  /* 0x0000001704047819 */ /* 0x000fc600000006ff */
[----:B------:R-:W-:-:S04]  /*14c0*/  FFMA R8, R25, 1.4426950216293334961, -R8 ;  /* 0x3fb8aa3b19087823 */ /* 0x000fc80000000808 */
[----:B------:R-:W-:Y:S01]  /*14d0*/  FFMA R25, R25, 1.925963033500011079e-08, R8 ;  /* 0x32a5706019197823 */ /* 0x000fe20000000008 */
[----:B------:R-:W-:-:S05]  /*14e0*/  FADD R12, R5, -12583039 ;  /* 0xcb40007f050c7421 */ /* 0x000fca0000000000 */
[----:B------:R-:W0:Y:S01]  /*14f0*/  MUFU.EX2 R25, R25 ;  /* 0x0000001900197308 */ /* 0x000e220000000800 */
[----:B------:R-:W-:-:S04]  /*1500*/  FFMA R12, R21, 1.4426950216293334961, -R12 ;  /* 0x3fb8aa3b150c7823 */ /* 0x000fc8000000080c */
[----:B------:R-:W-:Y:S01]  /*1510*/  FFMA R22, R21, 1.925963033500011079e-08, R12 ;  /* 0x32a5706015167823 */ /* 0x000fe2000000000c */
[----:B------:R-:W-:Y:S02]  /*1520*/  HFMA2 R12, -RZ, RZ, 0, 1.1920928955078125e-07 ;  /* 0x00000002ff0c7431 */ /* 0x000fe400000001ff */
[----:B------:R-:W-:-:S03]  /*1530*/  IMAD.MOV.U32 R16, RZ, RZ, R14 ;  /* 0x000000ffff107224 */ /* 0x000fc600078e000e */
[----:B------:R-:W1:Y:S02]  /*1540*/  MUFU.EX2 R22, R22 ;  /* 0x0000001600167308 */ /* 0x000e640000000800 */
[----:B------:R-:W-:Y:S01]  /*1550*/  FMNMX R13, R3, R16, !PT ;  /* 0x00000010030d7209 */ /* 0x000fe20007800000 */
[----:B------:R-:W-:Y:S02]  /*1560*/  IMAD.SHL.U32 R3, R5, 0x800000, RZ ;  /* 0x0080000005037824 */ /* 0x000fe400078e00ff */
[----:B0-----:R-:W-:-:S07]  /*1570*/  FMUL R4, R4, R25 ;  /* 0x0000001904047220 */ /* 0x001fce0000400000 */
[----:B-1----:R-:W-:Y:S05]  /*1580*/  WARPSYNC.COLLECTIVE R15, `(.L_x_36627) ;  /* 0x000000000f087348 */ /* 0x002fea0003c00000 */
[----:B------:R0:W2:Y:S02]  /*1590*/  SHFL.BFLY P6, R14, R13, R12, R11 ;  /* 0x0c00000c0d0e7389 */ /* 0x0000a400000c000b */
[----:B012---:R-:W-:Y:S05]  /*15a0*/  ENDCOLLECTIVE ;  /* 0x000000000000791b */ /* 0x007fea0003800000 */
.L_x_36627:
[----:B------:R-:W-:Y:S01]  /*15b0*/  FADD R8, RZ, R4 ;  /* 0x00000004ff087221 */ /* 0x000fe20000000000 */
[----:B------:R-:W-:Y:S01]  /*15c0*/  FMUL R3, R3, R22 ;  /* 0x0000001603037220 */ /* 0x000fe20000400000 */
[----:B------:R-:W-:-:S03]  /*15d0*/  IMAD.MOV.U32 R12, RZ, RZ, 0x1 ;  /* 0x00000001ff0c7424 */ /* 0x000fc600078e00ff */
[----:B------:R-:W-:Y:S01]  /*15e0*/  FADD R21, R8, R3 ;  /* 0x0000000308157221 */ /* 0x000fe20000000000 */
[----:B------:R-:W-:-:S05]  /*15f0*/  IMAD.MOV.U32 R16, RZ, RZ, R14 ;  /* 0x000000ffff107224 */ /* 0x000fca00078e000e */
[----:B------:R-:W-:-:S04]  /*1600*/  FMNMX R5, R13, R16, !PT ;  /* 0x000000100d057209 */ /* 0x000fc80007800000 */
[----:B------:R-:W-:-:S07]  /*1610*/  MOV R13, R5 ;  /* 0x00000005000d7202 */ /* 0x000fce0000000f00 */
[----:B------:R-:W-:Y:S05]  /*1620*/  WARPSYNC.COLLECTIVE R15, `(.L_x_36628) ;  /* 0x000000000f087348 */ /* 0x000fea0003c00000 */
[----:B------:R0:W1:Y:S02]  /*1630*/  SHFL.BFLY P6, R14, R13, R12, R11 ;  /* 0x0c00000c0d0e7389 */ /* 0x00006400000c000b */
[----:B01----:R-:W-:Y:S05]  /*1640*/  ENDCOLLECTIVE ;  /* 0x000000000000791b */ /* 0x003fea0003800000 */
.L_x_36628:
[----:B------:R-:W-:Y:S02]  /*1650*/  HFMA2 R12, -RZ, RZ, 0, 9.5367431640625e-07 ;  /* 0x00000010ff0c7431 */ /* 0x000fe400000001ff */
[----:B------:R-:W-:Y:S01]  /*1660*/  IMAD.MOV.U32 R13, RZ, RZ, R21 ;  /* 0x000000ffff0d7224 */ /* 0x000fe200078e0015 */
[----:B------:R-:W-:-:S07]  /*1670*/  MOV R16, R14 ;  /* 0x0000000e00107202 */ /* 0x000fce0000000f00 */
[----:B------:R-:W-:Y:S05]  /*1680*/  WARPSYNC.COLLECTIVE R15, `(.L_x_36629) ;  /* 0x000000000f087348 */ /* 0x000fea0003c00000 */
[----:B------:R0:W1:Y:S02]  /*1690*/  SHFL.BFLY P6, R14, R13, R12, R11 ;  /* 0x0c00000c0d0e7389 */ /* 0x00006400000c000b */
[----:B01----:R-:W-:Y:S05]  /*16a0*/  ENDCOLLECTIVE ;  /* 0x000000000000791b */ /* 0x003fea0003800000 */
.L_x_36629:
[----:B------:R-:W-:-:S05]  /*16b0*/  FMNMX R5, R5, R16, !PT ;  /* 0x0000001005057209 */ /* 0x000fca0007800000 */
[----:B------:R-:W-:-:S04]  /*16c0*/  FADD R19, -R5, R19 ;  /* 0x0000001305137221 */ /* 0x000fc80000000100 */
[----:B------:R-:W-:Y:S01]  /*16d0*/  FFMA.SAT R23, R19, R0, 0.5 ;  /* 0x3f00000013177423 */ /* 0x000fe20000002000 */
[----:B------:R-:W-:Y:S01]  /*16e0*/  MOV R12, 0x8 ;  /* 0x00000008000c7802 */ /* 0x000fe20000000f00 */
[----:B------:R-:W-:Y:S01]  /*16f0*/  FADD R22, R21, R14 ;  /* 0x0000000e15167221 */ /* 0x000fe20000000000 */
[----:B------:R-:W-:-:S03]  /*1700*/  FADD R21, R10, -R5 ;  /* 0x800000050a157221 */ /* 0x000fc60000000000 */
[----:B------:R-:W-:Y:S02]  /*1710*/  IMAD.MOV.U32 R13, RZ, RZ, R22 ;  /* 0x000000ffff0d7224 */ /* 0x000fe400078e0016 */
[----:B------:R-:W-:-:S07]  /*1720*/  FFMA.SAT R5, R21, R0, 0.5 ;  /* 0x3f00000015057423 */ /* 0x000fce0000002000 */
[----:B------:R-:W-:Y:S05]  /*1730*/  WARPSYNC.COLLECTIVE R15, `(.L_x_36630) ;  /* 0x000000000f087348 */ /* 0x000fea0003c00000 */
[----:B------:R0:W1:Y:S02]  /*1740*/  SHFL.BFLY P6, R14, R13, R12, R11 ;  /* 0x0c00000c0d0e7389 */ /* 0x00006400000c000b */
[----:B01----:R-:W-:Y:S05]  /*1750*/  ENDCOLLECTIVE ;  /* 0x000000000000791b */ /* 0x003fea0003800000 */
.L_x_36630:
        /* <DEDUP_REMOVED lines=9> */
[----:B------:R-:W-:Y:S02]  /*17f0*/  HFMA2 R12, -RZ, RZ, 0, 2.384185791015625e-07 ;  /* 0x00000004ff0c7431 */ /* 0x000fe400000001ff */
[----:B------:R-:W-:Y:S01]  /*1800*/  FFMA R19, R19, 1.925963033500011079e-08, R16 ;  /* 0x32a5706013137823 */ /* 0x000fe20000000010 */
[----:B------:R0:W1:Y:S01]  /*1810*/  MUFU.EX2 R21, R10 ;  /* 0x0000000a00157308 */ /* 0x0000620000000800 */
[----:B------:R-:W-:-:S04]  /*1820*/  FADD R8, R22, R14 ;  /* 0x0000000e16087221 */ /* 0x000fc80000000000 */
[----:B------:R-:W-:-:S07]  /*1830*/  IMAD.MOV.U32 R13, RZ, RZ, R8 ;  /* 0x000000ffff0d7224 */ /* 0x000fce00078e0008 */
[----:B01----:R-:W-:Y:S05]  /*1840*/  WARPSYNC.COLLECTIVE R15, `(.L_x_36631) ;  /* 0x000000000f087348 */ /* 0x003fea0003c00000 */
[----:B------:R2:W3:Y:S02]  /*1850*/  SHFL.BFLY P6, R14, R13, R12, R11 ;  /* 0x0c00000c0d0e7389 */ /* 0x0004e400000c000b */
[----:B0123--:R-:W-:Y:S05]  /*1860*/  ENDCOLLECTIVE ;  /* 0x000000000000791b */ /* 0x00ffea0003800000 */
.L_x_36631:
[----:B------:R-:W-:Y:S01]  /*1870*/  FMUL R2, R0, R21 ;  /* 0x0000001500027220 */ /* 0x000fe20000400000 */
[----:B------:R-:W-:Y:S02]  /*1880*/  IMAD.MOV.U32 R12, RZ, RZ, 0x2 ;  /* 0x00000002ff0c7424 */ /* 0x000fe400078e00ff */
[----:B------:R-:W-:Y:S02]  /*1890*/  FADD R13, R8, R14 ;  /* 0x0000000e080d7221 */ /* 0x000fe40000000000 */
[----:B------:R0:W1:Y:S05]  /*18a0*/  MUFU.EX2 R8, R19 ;  /* 0x0000001300087308 */ /* 0x00006a0000000800 */
[----:B01----:R-:W-:Y:S05]  /*18b0*/  WARPSYNC.COLLECTIVE R15, `(.L_x_36632) ;  /* 0x000000000f087348 */ /* 0x003fea0003c00000 */
[----:B------:R2:W3:Y:S02]  /*18c0*/  SHFL.BFLY P6, R14, R13, R12, R11 ;  /* 0x0c00000c0d0e7389 */ /* 0x0004e400000c000b */
[----:B0123--:R-:W-:Y:S05]  /*18d0*/  ENDCOLLECTIVE ;  /* 0x000000000000791b */ /* 0x00ffea0003800000 */
.L_x_36632:
        /* <DEDUP_REMOVED lines=9> */
.L_x_36633:
[----:B------:R-:W-:Y:S02]  /*1970*/  HFMA2 R12, -RZ, RZ, 0, 9.5367431640625e-07 ;  /* 0x00000010ff0c7431 */ /* 0x000fe400000001ff */
[----:B------:R-:W-:Y:S01]  /*1980*/  IMAD.MOV.U32 R13, RZ, RZ, R5 ;  /* 0x000000ffff0d7224 */ /* 0x000fe200078e0005 */
[----:B------:R-:W-:-:S07]  /*1990*/  MOV R19, R14 ;  /* 0x0000000e00137202 */ /* 0x000fce0000000f00 */
[----:B------:R-:W-:Y:S05]  /*19a0*/  WARPSYNC.COLLECTIVE R15, `(.L_x_36634) ;  /* 0x000000000f087348 */ /* 0x000fea0003c00000 */
[----:B------:R0:W1:Y:S02]  /*19b0*/  SHFL.BFLY P6, R14, R13, R12, R11 ;  /* 0x0c00000c0d0e7389 */ /* 0x00006400000c000b */
[----:B01----:R-:W-:Y:S05]  /*19c0*/  ENDCOLLECTIVE ;  /* 0x000000000000791b */ /* 0x003fea0003800000 */
.L_x_36634:
[----:B------:R-:W-:Y:S02]  /*19d0*/  IMAD.MOV.U32 R12, RZ, RZ, 0x8 ;  /* 0x00000008ff0c7424 */ /* 0x000fe400078e00ff */
[----:B------:R-:W-:-:S04]  /*19e0*/  IMAD.MOV.U32 R8, RZ, RZ, R14 ;  /* 0x000000ffff087224 */ /* 0x000fc800078e000e */
[----:B------:R-:W-:-:S05]  /*19f0*/  FADD R16, R5, R8 ;  /* 0x0000000805107221 */ /* 0x000fca0000000000 */
[----:B------:R-:W-:-:S07]  /*1a00*/  MOV R13, R16 ;  /* 0x00000010000d7202 */ /* 0x000fce0000000f00 */
[----:B------:R-:W-:Y:S05]  /*1a10*/  WARPSYNC.COLLECTIVE R15, `(.L_x_36635) ;  /* 0x000000000f087348 */ /* 0x000fea0003c00000 */
[----:B------:R0:W1:Y:S02]  /*1a20*/  SHFL.BFLY P6, R14, R13, R12, R11 ;  /* 0x0c00000c0d0e7389 */ /* 0x00006400000c000b */
[----:B01----:R-:W-:Y:S05]  /*1a30*/  ENDCOLLECTIVE ;  /* 0x000000000000791b */ /* 0x003fea0003800000 */
.L_x_36635:
[----:B------:R-:W-:Y:S01]  /*1a40*/  HFMA2 R12, -RZ, RZ, 0, 2.384185791015625e-07 ;  /* 0x00000004ff0c7431 */ /* 0x000fe200000001ff */
[----:B------:R-:W-:-:S05]  /*1a50*/  MOV R23, R14 ;  /* 0x0000000e00177202 */ /* 0x000fca0000000f00 */
[----:B------:R-:W-:-:S04]  /*1a60*/  FADD R23, R16, R23 ;  /* 0x0000001710177221 */ /* 0x000fc80000000000 */
[----:B------:R-:W-:-:S07]  /*1a70*/  IMAD.MOV.U32 R13, RZ, RZ, R23 ;  /* 0x000000ffff0d7224 */ /* 0x000fce00078e0017 */
[----:B------:R-:W-:Y:S05]  /*1a80*/  WARPSYNC.COLLECTIVE R15, `(.L_x_36636) ;  /* 0x000000000f087348 */ /* 0x000fea0003c00000 */
[----:B------:R0:W1:Y:S02]  /*1a90*/  SHFL.BFLY P6, R14, R13, R12, R11 ;  /* 0x0c00000c0d0e7389 */ /* 0x00006400000c000b */
[----:B01----:R-:W-:Y:S05]  /*1aa0*/  ENDCOLLECTIVE ;  /* 0x000000000000791b */ /* 0x003fea0003800000 */
.L_x_36636:
[----:B------:R-:W-:Y:S02]  /*1ab0*/  IMAD.MOV.U32 R12, RZ, RZ, 0x2 ;  /* 0x00000002ff0c7424 */ /* 0x000fe400078e00ff */
[----:B------:R-:W-:-:S04]  /*1ac0*/  IMAD.MOV.U32 R24, RZ, RZ, R14 ;  /* 0x000000ffff187224 */ /* 0x000fc800078e000e */
[----:B------:R-:W-:-:S05]  /*1ad0*/  FADD R24, R23, R24 ;  /* 0x0000001817187221 */ /* 0x000fca0000000000 */
[----:B------:R-:W-:-:S07]  /*1ae0*/  MOV R13, R24 ;  /* 0x00000018000d7202 */ /* 0x000fce0000000f00 */
[----:B------:R-:W-:Y:S05]  /*1af0*/  WARPSYNC.COLLECTIVE R15, `(.L_x_36637) ;  /* 0x000000000f087348 */ /* 0x000fea0003c00000 */
[----:B------:R0:W1:Y:S02]  /*1b00*/  SHFL.BFLY P6, R14, R13, R12, R11 ;  /* 0x0c00000c0d0e7389 */ /* 0x00006400000c000b */
[----:B01----:R-:W-:Y:S05]  /*1b10*/  ENDCOLLECTIVE ;  /* 0x000000000000791b */ /* 0x003fea0003800000 */
.L_x_36637:
[----:B------:R-:W-:Y:S01]  /*1b20*/  HFMA2 R12, -RZ, RZ, 0, 5.9604644775390625e-08 ;  /* 0x00000001ff0c7431 */ /* 0x000fe200000001ff */
[----:B------:R-:W-:-:S05]  /*1b30*/  MOV R5, R14 ;  /* 0x0000000e00057202 */ /* 0x000fca0000000f00 */
[----:B------:R-:W-:Y:S01]  /*1b40*/  FADD R16, R24, R5 ;  /* 0x0000000518107221 */ /* 0x000fe20000000000 */
[----:B------:R-:W-:-:S03]  /*1b50*/  FADD R5, R10, R19 ;  /* 0x000000130a057221 */ /* 0x000fc60000000000 */
[----:B------:R-:W-:-:S07]  /*1b60*/  IMAD.MOV.U32 R13, RZ, RZ, R16 ;  /* 0x000000ffff0d7224 */ /* 0x000fce00078e0010 */
[----:B------:R-:W-:Y:S05]  /*1b70*/  WARPSYNC.COLLECTIVE R15, `(.L_x_36638) ;  /* 0x000000000f087348 */ /* 0x000fea0003c00000 */
[----:B------:R0:W1:Y:S02]  /*1b80*/  SHFL.BFLY P6, R14, R13, R12, R11 ;  /* 0x0c00000c0d0e7389 */ /* 0x00006400000c000b */
[----:B01----:R-:W-:Y:S05]  /*1b90*/  ENDCOLLECTIVE ;  /* 0x000000000000791b */ /* 0x003fea0003800000 */
.L_x_36638:
[----:B------:R-:W-:Y:S05]  /*1ba0*/  BRA `(.L_x_36639) ;  /* 0xffffffec00e47947 */ /* 0x000fea000383ffff */
        .weak           $__internal_607_$__cuda_sm3x_div_rn_noftz_f32_slowpath
        .type           $__internal_607_$__cuda_sm3x_div_rn_noftz_f32_slowpath,@function
        .size           $__internal_607_$__cuda_sm3x_div_rn_noftz_f32_slowpath,(.L_x_37984 - $__internal_607_$__cuda_sm3x_div_rn_noftz_f32_slowpath)
$__internal_607_$__cuda_sm3x_div_rn_noftz_f32_slowpath:
        /* <DEDUP_REMOVED lines=35> */
.L_x_36641:
        /* <DEDUP_REMOVED lines=51> */
.L_x_36648:
[----:B------:R-:W-:-:S04]  /*2110*/  LOP3.LUT R4, R4, 0x80000000, RZ, 0xc0, !PT ;  /* 0x8000000004047812 */ /* 0x000fc800078ec0ff */
[----:B------:R-:W-:Y:S01]  /*2120*/  LOP3.LUT R4, R4, 0x7f800000, RZ, 0xfc, !PT ;  /* 0x7f80000004047812 */ /* 0x000fe200078efcff */
[----:B------:R-:W-:Y:S06]  /*2130*/  BRA `(.L_x_36649) ;  /* 0x0000000000047947 */ /* 0x000fec0003800000 */
.L_x_36647:
[----:B------:R-:W-:-:S07]  /*2140*/  LEA R4, R11, R4, 0x17 ;  /* 0x000000040b047211 */ /* 0x000fce00078eb8ff */
.L_x_36649:
[----:B------:R-:W-:Y:S05]  /*2150*/  BSYNC.RECONVERGENT B2 ;  /* 0x0000000000027941 */ /* 0x000fea0003800200 */
.L_x_36646:
[----:B------:R-:W-:Y:S05]  /*2160*/  BRA `(.L_x_36650) ;  /* 0x0000000000207947 */ /* 0x000fea0003800000 */
.L_x_36645:
[----:B------:R-:W-:-:S04]  /*2170*/  LOP3.LUT R4, R21, 0x80000000, R4, 0x48, !PT ;  /* 0x8000000015047812 */ /* 0x000fc800078e4804 */
[----:B------:R-:W-:Y:S01]  /*2180*/  LOP3.LUT R4, R4, 0x7f800000, RZ, 0xfc, !PT ;  /* 0x7f80000004047812 */ /* 0x000fe200078efcff */
[----:B------:R-:W-:Y:S06]  /*2190*/  BRA `(.L_x_36650) ;  /* 0x0000000000147947 */ /* 0x000fec0003800000 */
.L_x_36644:
[----:B------:R-:W-:Y:S01]  /*21a0*/  LOP3.LUT R4, R21, 0x80000000, R4, 0x48, !PT ;  /* 0x8000000015047812 */ /* 0x000fe200078e4804 */
[----:B------:R-:W-:Y:S06]  /*21b0*/  BRA `(.L_x_36650) ;  /* 0x00000000000c7947 */ /* 0x000fec0003800000 */
.L_x_36643:
[----:B------:R-:W0:Y:S01]  /*21c0*/  MUFU.RSQ R4, -QNAN ;  /* 0xffc0000000047908 */ /* 0x000e220000001400 */
[----:B------:R-:W-:Y:S05]  /*21d0*/  BRA `(.L_x_36650) ;  /* 0x0000000000047947 */ /* 0x000fea0003800000 */
.L_x_36642:
[----:B------:R-:W-:-:S07]  /*21e0*/  FADD.FTZ R4, R4, R5 ;  /* 0x0000000504047221 */ /* 0x000fce0000010000 */
.L_x_36650:
[----:B------:R-:W-:Y:S05]  /*21f0*/  BSYNC.RECONVERGENT B1 ;  /* 0x0000000000017941 */ /* 0x000fea0003800200 */
.L_x_36640:
[----:B------:R-:W-:-:S04]  /*2200*/  HFMA2 R23, -RZ, RZ, 0, 0 ;  /* 0x00000000ff177431 */ /* 0x000fc800000001ff */
[----:B0-----:R-:W-:Y:S05]  /*2210*/  RET.REL.NODEC R22 `(_Z15SoftmaxWarpImplI24ElementwiseScaleMaskLoadIffbE11DirectStoreIffEfLi2ELi2ELi32ELi2ELb0EL9Algorithm0EEvT_T0_ll) ;  /* 0xffffffdc16787950 */ /* 0x001fea0003c3ffff */
.L_x_36651:
        /* <DEDUP_REMOVED lines=14> */
.L_x_37984:


//--------------------- .text._Z15SoftmaxWarpImplI24ElementwiseScaleMaskLoadIffbE11DirectStoreIffEfLi2ELi2ELi16ELi1ELb1EL9Algorithm0EEvT_T0_ll --------------------------
	.section	.text._Z15SoftmaxWarpImplI24ElementwiseScaleMaskLoadIffbE11DirectStoreIffEfLi2ELi2ELi16ELi1ELb1EL9Algorithm0EEvT_T0_ll,"ax",@progbits
	.align	128
        .global         _Z15SoftmaxWarpImplI24ElementwiseScaleMaskLoadIffbE11DirectStoreIffEfLi2ELi2ELi16ELi1ELb1EL9Algorithm0EEvT_T0_ll
        .type           _Z15SoftmaxWarpImplI24ElementwiseScaleMaskLoadIffbE11DirectStoreIffEfLi2ELi2ELi16ELi1ELb1EL9Algorithm0EEvT_T0_ll,@function
        .size           _Z15SoftmaxWarpImplI24ElementwiseScaleMaskLoadIffbE11DirectStoreIffEfLi2ELi2ELi16ELi1ELb1EL9Algorithm0EEvT_T0_ll,(.L_x_37985 - _Z15SoftmaxWarpImplI24ElementwiseScaleMaskLoadIffbE11DirectStoreIffEfLi2ELi2ELi16ELi1ELb1EL9Algorithm0EEvT_T0_ll)
        .other          _Z15SoftmaxWarpImplI24ElementwiseScaleMaskLoadIffbE11DirectStoreIffEfLi2ELi2ELi16ELi1ELb1EL9Algorithm0EEvT_T0_ll,@"STO_CUDA_ENTRY STV_DEFAULT"
_Z15SoftmaxWarpImplI24ElementwiseScaleMaskLoadIffbE11DirectStoreIffEfLi2ELi2ELi16ELi1ELb1EL9Algorithm0EEvT_T0_ll:
.text._Z15SoftmaxWarpImplI24ElementwiseScaleMaskLoadIffbE11DirectStoreIffEfLi2ELi2ELi16ELi1ELb1EL9Algorithm0EEvT_T0_ll:
        /* <DEDUP_REMOVED lines=27> */
.L_x_36652:
        /* <DEDUP_REMOVED lines=15> */
.L_x_36663:
[----:B------:R-:W-:Y:S01]  /*02a0*/  ISETP.GE.U32.AND P0, PT, R10, UR44, PT ;  /* 0x0000002c0a007c0c */ /* 0x000fe2000bf06070 */
[----:B------:R-:W-:Y:S01]  /*02b0*/  BSSY.RECONVERGENT B1, `(.L_x_36654) ;  /* 0x0000026000017945 */ /* 0x000fe20003800200 */
[----:B------:R-:W-:Y:S01]  /*02c0*/  IMAD.MOV.U32 R19, RZ, RZ, -0x800000 ;  /* 0xff800000ff137424 */ /* 0x000fe200078e00ff */
[----:B------:R-:W-:Y:S01]  /*02d0*/  MOV R16, 0xff800000 ;  /* 0xff80000000107802 */ /* 0x000fe20000000f00 */
[----:B------:R-:W-:Y:S01]  /*02e0*/  IMAD.MOV.U32 R13, RZ, RZ, -0x800000 ;  /* 0xff800000ff0d7424 */ /* 0x000fe200078e00ff */
[----:B------:R-:W-:-:S13]  /*02f0*/  ISETP.GE.AND.EX P0, PT, RZ, UR45, PT, P0 ;  /* 0x0000002dff007c0c */ /* 0x000fda000bf06300 */
[----:B0-----:R-:W-:Y:S05]  /*0300*/  @P0 BRA `(.L_x_36655) ;  /* 0x0000000000800947 */ /* 0x001fea0003800000 */
        /* <DEDUP_REMOVED lines=32> */
.L_x_36655:
[----:B------:R-:W-:Y:S05]  /*0510*/  BSYNC.RECONVERGENT B1 ;  /* 0x0000000000017941 */ /* 0x000fea0003800200 */
.L_x_36654:
        /* <DEDUP_REMOVED lines=38> */
[----:B------:R0:W2:Y:S02]  /*0780*/  SHFL.BFLY PT, R14, R7, 0x1, 0x1f ;  /* 0x0c201f00070e7f89 */ /* 0x0000a400000e0000 */
.L_x_36673:
[----:B--2---:R-:W-:Y:S01]  /*0790*/  FADD R3, R7, R14 ;  /* 0x0000000e07037221 */ /* 0x004fe20000000000 */
        /* <DEDUP_REMOVED lines=9> */
[----:B------:R-:W-:-:S07]  /*0830*/  MOV R12, 0x850 ;  /* 0x00000850000c7802 */ /* 0x000fce0000000f00 */
[----:B-1----:R-:W-:Y:S05]  /*0840*/  CALL.REL.NOINC `($__internal_608_$__cuda_sm3x_div_rn_noftz_f32_slowpath) ;  /* 0x0000000400c87944 */ /* 0x002fea0003c00000 */
[----:B------:R-:W-:-:S07]  /*0850*/  IMAD.MOV.U32 R6, RZ, RZ, R2 ;  /* 0x000000ffff067224 */ /* 0x000fce00078e0002 */
.L_x_36658:
[----:B------:R-:W-:Y:S05]  /*0860*/  BSYNC.RECONVERGENT B1 ;  /* 0x0000000000017941 */ /* 0x000fea0003800200 */
.L_x_36657:
        /* <DEDUP_REMOVED lines=11> */
[----:B-1----:R-:W-:Y:S05]  /*0920*/  CALL.REL.NOINC `($__internal_608_$__cuda_sm3x_div_rn_noftz_f32_slowpath) ;  /* 0x0000000400907944 */ /* 0x002fea0003c00000 */
[----:B------:R-:W-:-:S07]  /*0930*/  IMAD.MOV.U32 R7, RZ, RZ, R2 ;  /* 0x000000ffff077224 */ /* 0x000fce00078e0002 */
.L_x_36660:
[----:B------:R-:W-:Y:S05]  /*0940*/  BSYNC.RECONVERGENT B1 ;  /* 0x0000000000017941 */ /* 0x000fea0003800200 */
.L_x_36659:
        /* <DEDUP_REMOVED lines=17> */
.L_x_36662:
[----:B------:R-:W-:Y:S05]  /*0a60*/  BSYNC.RECONVERGENT B1 ;  /* 0x0000000000017941 */ /* 0x000fea0003800200 */
.L_x_36661:
[----:B------:R-:W-:-:S04]  /*0a70*/  IADD3 R9, P0, PT, R8, R9, RZ ;  /* 0x0000000908097210 */ /* 0x000fc80007f1e0ff */
[----:B------:R-:W-:Y:S02]  /*0a80*/  LEA.HI.X.SX32 R17, R8, R17, 0x1, P0 ;  /* 0x0000001108117211 */ /* 0x000fe400000f0eff */
[----:B------:R-:W-:-:S04]  /*0a90*/  ISETP.GE.U32.AND P0, PT, R9, UR46, PT ;  /* 0x0000002e09007c0c */ /* 0x000fc8000bf06070 */
[----:B------:R-:W-:-:S13]  /*0aa0*/  ISETP.GE.AND.EX P0, PT, R17, UR47, PT, P0 ;  /* 0x0000002f11007c0c */ /* 0x000fda000bf06300 */
[----:B------:R-:W-:Y:S05]  /*0ab0*/  @!P0 BRA `(.L_x_36663) ;  /* 0xfffffff400f88947 */ /* 0x000fea000383ffff */
[----:B------:R-:W-:Y:S05]  /*0ac0*/  BSYNC B0 ;  /* 0x0000000000007941 */ /* 0x000fea0003800000 */
.L_x_36653:
[----:B------:R-:W-:Y:S05]  /*0ad0*/  EXIT ;  /* 0x000000000000794d */ /* 0x000fea0003800000 */
.L_x_36656:
[----:B------:R-:W-:Y:S01]  /*0ae0*/  HFMA2 R12, -RZ, RZ, 0, 4.76837158203125e-07 ;  /* 0x00000008ff0c7431 */ /* 0x000fe200000001ff */
[----:B------:R-:W-:Y:S01]  /*0af0*/  BSSY B1, `(.L_x_36664) ;  /* 0x0000006000017945 */ /* 0x000fe20003800000 */
[----:B------:R-:W-:Y:S02]  /*0b00*/  IMAD.MOV.U32 R11, RZ, RZ, 0x1f ;  /* 0x0000001fff0b7424 */ /* 0x000fe400078e00ff */
[----:B------:R-:W-:-:S07]  /*0b10*/  IMAD.MOV.U32 R15, RZ, RZ, -0x1 ;  /* 0xffffffffff0f7424 */ /* 0x000fce00078e00ff */
[----:B-1----:R-:W-:Y:S05]  /*0b20*/  WARPSYNC.COLLECTIVE R15, `(.L_x_36665) ;  /* 0x000000000f087348 */ /* 0x002fea0003c00000 */
[----:B------:R0:W2:Y:S02]  /*0b30*/  SHFL.BFLY P6, R14, R13, R12, R11 ;  /* 0x0c00000c0d0e7389 */ /* 0x0000a400000c000b */
[----:B012---:R-:W-:Y:S05]  /*0b40*/  ENDCOLLECTIVE ;  /* 0x000000000000791b */ /* 0x007fea0003800000 */
.L_x_36665:
[----:B------:R-:W-:Y:S05]  /*0b50*/  BSYNC B1 ;  /* 0x0000000000017941 */ /* 0x000fea0003800000 */
.L_x_36664:
        /* <DEDUP_REMOVED lines=9> */
.L_x_36666:
[----:B------:R-:W-:Y:S01]  /*0bf0*/  IMAD.MOV.U32 R12, RZ, RZ, 0x2 ;  /* 0x00000002ff0c7424 */ /* 0x000fe200078e00ff */
[----:B------:R-:W-:-:S04]  /*0c00*/  FMNMX R0, R13, R14, !PT ;  /* 0x0000000e0d007209 */ /* 0x000fc80007800000 */
[----:B------:R-:W-:-:S07]  /*0c10*/  MOV R13, R0 ;  /* 0x00000000000d7202 */ /* 0x000fce0000000f00 */
[----:B------:R-:W-:Y:S05]  /*0c20*/  WARPSYNC.COLLECTIVE R15, `(.L_x_36667) ;  /* 0x000000000f087348 */ /* 0x000fea0003c00000 */
[----:B------:R0:W1:Y:S02]  /*0c30*/  SHFL.BFLY P6, R14, R13, R12, R11 ;  /* 0x0c00000c0d0e7389 */ /* 0x00006400000c000b */
[----:B01----:R-:W-:Y:S05]  /*0c40*/  ENDCOLLECTIVE ;  /* 0x000000000000791b */ /* 0x003fea0003800000 */
.L_x_36667:
[----:B------:R-:W-:Y:S01]  /*0c50*/  HFMA2 R12, -RZ, RZ, 0, 5.9604644775390625e-08 ;  /* 0x00000001ff0c7431 */ /* 0x000fe200000001ff */
[----:B------:R-:W-:-:S05]  /*0c60*/  FMNMX R2, R0, R14, !PT ;  /* 0x0000000e00027209 */ /* 0x000fca0007800000 */
[----:B------:R-:W-:-:S07]  /*0c70*/  IMAD.MOV.U32 R13, RZ, RZ, R2 ;  /* 0x000000ffff0d7224 */ /* 0x000fce00078e0002 */
[----:B------:R-:W-:Y:S05]  /*0c80*/  WARPSYNC.COLLECTIVE R15, `(.L_x_36668) ;  /* 0x000000000f087348 */ /* 0x000fea0003c00000 */
[----:B------:R0:W1:Y:S02]  /*0c90*/  SHFL.BFLY P6, R14, R13, R12, R11 ;  /* 0x0c00000c0d0e7389 */ /* 0x00006400000c000b */
[----:B01----:R-:W-:Y:S05]  /*0ca0*/  ENDCOLLECTIVE ;  /* 0x000000000000791b */ /* 0x003fea0003800000 */
.L_x_36668:
        /* <DEDUP_REMOVED lines=14> */
[----:B------:R-:W-:Y:S01]  /*0d90*/  SHF.L.U32 R2, R6, 0x17, RZ ;  /* 0x0000001706027819 */ /* 0x000fe200000006ff */
[----:B------:R-:W-:-:S03]  /*0da0*/  IMAD.SHL.U32 R0, R14, 0x800000, RZ ;  /* 0x008000000e007824 */ /* 0x000fc600078e00ff */
        /* <DEDUP_REMOVED lines=9> */
.L_x_36669:
[----:B------:R-:W-:Y:S02]  /*0e40*/  IMAD.MOV.U32 R12, RZ, RZ, 0x4 ;  /* 0x00000004ff0c7424 */ /* 0x000fe400078e00ff */
[----:B------:R-:W-:-:S05]  /*0e50*/  FADD R3, R13, R14 ;  /* 0x0000000e0d037221 */ /* 0x000fca0000000000 */
[----:B------:R-:W-:-:S07]  /*0e60*/  MOV R13, R3 ;  /* 0x00000003000d7202 */ /* 0x000fce0000000f00 */
[----:B------:R-:W-:Y:S05]  /*0e70*/  WARPSYNC.COLLECTIVE R15, `(.L_x_36670) ;  /* 0x000000000f087348 */ /* 0x000fea0003c00000 */
[----:B------:R0:W1:Y:S02]  /*0e80*/  SHFL.BFLY P6, R14, R13, R12, R11 ;  /* 0x0c00000c0d0e7389 */ /* 0x00006400000c000b */
[----:B01----:R-:W-:Y:S05]  /*0e90*/  ENDCOLLECTIVE ;  /* 0x000000000000791b */ /* 0x003fea0003800000 */
.L_x_36670:
[----:B------:R-:W-:Y:S02]  /*0ea0*/  HFMA2 R12, -RZ, RZ, 0, 1.1920928955078125e-07 ;  /* 0x00000002ff0c7431 */ /* 0x000fe400000001ff */
[----:B------:R-:W-:-:S04]  /*0eb0*/  FADD R6, R3, R14 ;  /* 0x0000000e03067221 */ /* 0x000fc80000000000 */
[----:B------:R-:W-:-:S07]  /*0ec0*/  IMAD.MOV.U32 R13, RZ, RZ, R6 ;  /* 0x000000ffff0d7224 */ /* 0x000fce00078e0006 */
[----:B------:R-:W-:Y:S05]  /*0ed0*/  WARPSYNC.COLLECTIVE R15, `(.L_x_36671) ;  /* 0x000000000f087348 */ /* 0x000fea0003c00000 */
[----:B------:R0:W1:Y:S02]  /*0ee0*/  SHFL.BFLY P6, R14, R13, R12, R11 ;  /* 0x0c00000c0d0e7389 */ /* 0x00006400000c000b */
[----:B01----:R-:W-:Y:S05]  /*0ef0*/  ENDCOLLECTIVE ;  /* 0x000000000000791b */ /* 0x003fea0003800000 */
.L_x_36671:
[----:B------:R-:W-:Y:S02]  /*0f00*/  IMAD.MOV.U32 R12, RZ, RZ, 0x1 ;  /* 0x00000001ff0c7424 */ /* 0x000fe400078e00ff */
[----:B------:R-:W-:-:S04]  /*0f10*/  FADD R7, R6, R14 ;  /* 0x0000000e06077221 */ /* 0x000fc80000000000 */
[----:B------:R-:W-:-:S07]  /*0f20*/  IMAD.MOV.U32 R13, RZ, RZ, R7 ;  /* 0x000000ffff0d7224 */ /* 0x000fce00078e0007 */
[----:B------:R-:W-:Y:S05]  /*0f30*/  WARPSYNC.COLLECTIVE R15, `(.L_x_36672) ;  /* 0x000000000f087348 */ /* 0x000fea0003c00000 */
[----:B------:R0:W1:Y:S02]  /*0f40*/  SHFL.BFLY P6, R14, R13, R12, R11 ;  /* 0x0c00000c0d0e7389 */ /* 0x00006400000c000b */
[----:B01----:R-:W-:Y:S05]  /*0f50*/  ENDCOLLECTIVE ;  /* 0x000000000000791b */ /* 0x003fea0003800000 */
.L_x_36672:
[----:B------:R-:W-:Y:S05]  /*0f60*/  BRA `(.L_x_36673) ;  /* 0xfffffff800087947 */ /* 0x000fea000383ffff */
        .weak           $__internal_608_$__cuda_sm3x_div_rn_noftz_f32_slowpath
        .type           $__internal_608_$__cuda_sm3x_div_rn_noftz_f32_slowpath,@function
        .size           $__internal_608_$__cuda_sm3x_div_rn_noftz_f32_slowpath,(.L_x_37985 - $__internal_608_$__cuda_sm3x_div_rn_noftz_f32_slowpath)
$__internal_608_$__cuda_sm3x_div_rn_noftz_f32_slowpath:
        /* <DEDUP_REMOVED lines=35> */
.L_x_36675:
        /* <DEDUP_REMOVED lines=51> */
.L_x_36682:
[----:B------:R-:W-:-:S04]  /*14d0*/  LOP3.LUT R2, R2, 0x80000000, RZ, 0xc0, !PT ;  /* 0x8000000002027812 */ /* 0x000fc800078ec0ff */
[----:B------:R-:W-:Y:S01]  /*14e0*/  LOP3.LUT R2, R2, 0x7f800000, RZ, 0xfc, !PT ;  /* 0x7f80000002027812 */ /* 0x000fe200078efcff */
[----:B------:R-:W-:Y:S06]  /*14f0*/  BRA `(.L_x_36683) ;  /* 0x0000000000047947 */ /* 0x000fec0003800000 */
.L_x_36681:
[----:B------:R-:W-:-:S07]  /*1500*/  IMAD R2, R14, 0x800000, R2 ;  /* 0x008000000e027824 */ /* 0x000fce00078e0202 */
.L_x_36683:
[----:B------:R-:W-:Y:S05]  /*1510*/  BSYNC.RECONVERGENT B3 ;  /* 0x0000000000037941 */ /* 0x000fea0003800200 */
.L_x_36680:
[----:B------:R-:W-:Y:S05]  /*1520*/  BRA `(.L_x_36684) ;  /* 0x0000000000207947 */ /* 0x000fea0003800000 */
.L_x_36679:
[----:B------:R-:W-:-:S04]  /*1530*/  LOP3.LUT R2, R13, 0x80000000, R2, 0x48, !PT ;  /* 0x800000000d027812 */ /* 0x000fc800078e4802 */
[----:B------:R-:W-:Y:S01]  /*1540*/  LOP3.LUT R2, R2, 0x7f800000, RZ, 0xfc, !PT ;  /* 0x7f80000002027812 */ /* 0x000fe200078efcff */
[----:B------:R-:W-:Y:S06]  /*1550*/  BRA `(.L_x_36684) ;  /* 0x0000000000147947 */ /* 0x000fec0003800000 */
.L_x_36678:
[----:B------:R-:W-:Y:S01]  /*1560*/  LOP3.LUT R2, R13, 0x80000000, R2, 0x48, !PT ;  /* 0x800000000d027812 */ /* 0x000fe200078e4802 */
[----:B------:R-:W-:Y:S06]  /*1570*/  BRA `(.L_x_36684) ;  /* 0x00000000000c7947 */ /* 0x000fec0003800000 */
.L_x_36677:
[----:B------:R-:W0:Y:S01]  /*1580*/  MUFU.RSQ R2, -QNAN ;  /* 0xffc0000000027908 */ /* 0x000e220000001400 */
[----:B------:R-:W-:Y:S05]  /*1590*/  BRA `(.L_x_36684) ;  /* 0x0000000000047947 */ /* 0x000fea0003800000 */
.L_x_36676:
[----:B------:R-:W-:-:S07]  /*15a0*/  FADD.FTZ R2, R2, R3 ;  /* 0x0000000302027221 */ /* 0x000fce0000010000 */
.L_x_36684:
[----:B------:R-:W-:Y:S05]  /*15b0*/  BSYNC.RECONVERGENT B2 ;  /* 0x0000000000027941 */ /* 0x000fea0003800200 */
.L_x_36674:
[----:B------:R-:W-:-:S04]  /*15c0*/  HFMA2 R13, -RZ, RZ, 0, 0 ;  /* 0x00000000ff0d7431 */ /* 0x000fc800000001ff */
[----:B0-----:R-:W-:Y:S05]  /*15d0*/  RET.REL.NODEC R12 `(_Z15SoftmaxWarpImplI24ElementwiseScaleMaskLoadIffbE11DirectStoreIffEfLi2ELi2ELi16ELi1ELb1EL9Algorithm0EEvT_T0_ll) ;  /* 0xffffffe80c887950 */ /* 0x001fea0003c3ffff */
.L_x_36685:
        /* <DEDUP_REMOVED lines=10> */
.L_x_37985:


//--------------------- .text._Z15SoftmaxWarpImplI24ElementwiseScaleMaskLoadIffbE11DirectStoreIffEfLi2ELi2ELi16ELi1ELb0EL9Algorithm0EEvT_T0_ll --------------------------
	.section	.text._Z15SoftmaxWarpImplI24ElementwiseScaleMaskLoadIffbE11DirectStoreIffEfLi2ELi2ELi16ELi1ELb0EL9Algorithm0EEvT_T0_ll,"ax",@progbits
	.align	128
        .global         _Z15SoftmaxWarpImplI24ElementwiseScaleMaskLoadIffbE11DirectStoreIffEfLi2ELi2ELi16ELi1ELb0EL9Algorithm0EEvT_T0_ll
        .type           _Z15SoftmaxWarpImplI24ElementwiseScaleMaskLoadIffbE11DirectStoreIffEfLi2ELi2ELi16ELi1ELb0EL9Algorithm0EEvT_T0_ll,@function
        .size           _Z15SoftmaxWarpImplI24ElementwiseScaleMaskLoadIffbE11DirectStoreIffEfLi2ELi2ELi16ELi1ELb0EL9Algorithm0EEvT_T0_ll,(.L_x_37986 - _Z15SoftmaxWarpImplI24ElementwiseScaleMaskLoadIffbE11DirectStoreIffEfLi2ELi2ELi16ELi1ELb0EL9Algorithm0EEvT_T0_ll)
        .other          _Z15SoftmaxWarpImplI24ElementwiseScaleMaskLoadIffbE11DirectStoreIffEfLi2ELi2ELi16ELi1ELb0EL9Algorithm0EEvT_T0_ll,@"STO_CUDA_ENTRY STV_DEFAULT"
_Z15SoftmaxWarpImplI24ElementwiseScaleMaskLoadIffbE11DirectStoreIffEfLi2ELi2ELi16ELi1ELb0EL9Algorithm0EEvT_T0_ll:
.text._Z15SoftmaxWarpImplI24ElementwiseScaleMaskLoadIffbE11DirectStoreIffEfLi2ELi2ELi16ELi1ELb0EL9Algorithm0EEvT_T0_ll:
        /* <DEDUP_REMOVED lines=26> */
.L_x_36686:
        /* <DEDUP_REMOVED lines=15> */
.L_x_36693:
        /* <DEDUP_REMOVED lines=71> */
.L_x_36703:
        /* <DEDUP_REMOVED lines=11> */
[----:B------:R-:W-:Y:S05]  /*07b0*/  CALL.REL.NOINC `($__internal_609_$__cuda_sm3x_div_rn_noftz_f32_slowpath) ;  /* 0x0000000400bc7944 */ /* 0x000fea0003c00000 */
[----:B------:R-:W-:-:S07]  /*07c0*/  IMAD.MOV.U32 R6, RZ, RZ, R2 ;  /* 0x000000ffff067224 */ /* 0x000fce00078e0002 */
.L_x_36690:
[----:B------:R-:W-:Y:S05]  /*07d0*/  BSYNC.RECONVERGENT B1 ;  /* 0x0000000000017941 */ /* 0x000fea0003800200 */
.L_x_36689:
        /* <DEDUP_REMOVED lines=11> */
[----:B------:R-:W-:Y:S05]  /*0890*/  CALL.REL.NOINC `($__internal_609_$__cuda_sm3x_div_rn_noftz_f32_slowpath) ;  /* 0x0000000400847944 */ /* 0x000fea0003c00000 */
[----:B------:R-:W-:-:S07]  /*08a0*/  IMAD.MOV.U32 R7, RZ, RZ, R2 ;  /* 0x000000ffff077224 */ /* 0x000fce00078e0002 */
.L_x_36692:
[----:B------:R-:W-:Y:S05]  /*08b0*/  BSYNC.RECONVERGENT B1 ;  /* 0x0000000000017941 */ /* 0x000fea0003800200 */
.L_x_36691:
        /* <DEDUP_REMOVED lines=21> */
.L_x_36687:
[----:B------:R-:W-:Y:S05]  /*0a10*/  EXIT ;  /* 0x000000000000794d */ /* 0x000fea0003800000 */
.L_x_36688:
[----:B------:R-:W-:Y:S01]  /*0a20*/  HFMA2 R12, -RZ, RZ, 0, 4.76837158203125e-07 ;  /* 0x00000008ff0c7431 */ /* 0x000fe200000001ff */
[----:B------:R-:W-:Y:S01]  /*0a30*/  BSSY B1, `(.L_x_36694) ;  /* 0x0000006000017945 */ /* 0x000fe20003800000 */
[----:B------:R-:W-:Y:S02]  /*0a40*/  IMAD.MOV.U32 R11, RZ, RZ, 0x1f ;  /* 0x0000001fff0b7424 */ /* 0x000fe400078e00ff */
[----:B------:R-:W-:-:S07]  /*0a50*/  IMAD.MOV.U32 R15, RZ, RZ, -0x1 ;  /* 0xffffffffff0f7424 */ /* 0x000fce00078e00ff */
[----:B------:R-:W-:Y:S05]  /*0a60*/  WARPSYNC.COLLECTIVE R15, `(.L_x_36695) ;  /* 0x000000000f087348 */ /* 0x000fea0003c00000 */
[----:B------:R0:W1:Y:S02]  /*0a70*/  SHFL.BFLY P6, R14, R13, R12, R11 ;  /* 0x0c00000c0d0e7389 */ /* 0x00006400000c000b */
[----:B01----:R-:W-:Y:S05]  /*0a80*/  ENDCOLLECTIVE ;  /* 0x000000000000791b */ /* 0x003fea0003800000 */
.L_x_36695:
[----:B------:R-:W-:Y:S05]  /*0a90*/  BSYNC B1 ;  /* 0x0000000000017941 */ /* 0x000fea0003800000 */
.L_x_36694:
        /* <DEDUP_REMOVED lines=9> */
.L_x_36696:
[----:B------:R-:W-:Y:S01]  /*0b30*/  IMAD.MOV.U32 R12, RZ, RZ, 0x2 ;  /* 0x00000002ff0c7424 */ /* 0x000fe200078e00ff */
[----:B------:R-:W-:-:S04]  /*0b40*/  FMNMX R0, R13, R14, !PT ;  /* 0x0000000e0d007209 */ /* 0x000fc80007800000 */
[----:B------:R-:W-:-:S07]  /*0b50*/  MOV R13, R0 ;  /* 0x00000000000d7202 */ /* 0x000fce0000000f00 */
[----:B------:R-:W-:Y:S05]  /*0b60*/  WARPSYNC.COLLECTIVE R15, `(.L_x_36697) ;  /* 0x000000000f087348 */ /* 0x000fea0003c00000 */
[----:B------:R0:W1:Y:S02]  /*0b70*/  SHFL.BFLY P6, R14, R13, R12, R11 ;  /* 0x0c00000c0d0e7389 */ /* 0x00006400000c000b */
[----:B01----:R-:W-:Y:S05]  /*0b80*/  ENDCOLLECTIVE ;  /* 0x000000000000791b */ /* 0x003fea0003800000 */
.L_x_36697:
[----:B------:R-:W-:Y:S01]  /*0b90*/  HFMA2 R12, -RZ, RZ, 0, 5.9604644775390625e-08 ;  /* 0x00000001ff0c7431 */ /* 0x000fe200000001ff */
[----:B------:R-:W-:-:S05]  /*0ba0*/  FMNMX R2, R0, R14, !PT ;  /* 0x0000000e00027209 */ /* 0x000fca0007800000 */
[----:B------:R-:W-:-:S07]  /*0bb0*/  IMAD.MOV.U32 R13, RZ, RZ, R2 ;  /* 0x000000ffff0d7224 */ /* 0x000fce00078e0002 */
[----:B------:R-:W-:Y:S05]  /*0bc0*/  WARPSYNC.COLLECTIVE R15, `(.L_x_36698) ;  /* 0x000000000f087348 */ /* 0x000fea0003c00000 */
[----:B------:R0:W1:Y:S02]  /*0bd0*/  SHFL.BFLY P6, R14, R13, R12, R11 ;  /* 0x0c00000c0d0e7389 */ /* 0x00006400000c000b */
[----:B01----:R-:W-:Y:S05]  /*0be0*/  ENDCOLLECTIVE ;  /* 0x000000000000791b */ /* 0x003fea0003800000 */
.L_x_36698:
        /* <DEDUP_REMOVED lines=25> */
.L_x_36699:
[----:B------:R-:W-:Y:S02]  /*0d80*/  IMAD.MOV.U32 R12, RZ, RZ, 0x4 ;  /* 0x00000004ff0c7424 */ /* 0x000fe400078e00ff */
[----:B------:R-:W-:-:S05]  /*0d90*/  FADD R3, R13, R14 ;  /* 0x0000000e0d037221 */ /* 0x000fca0000000000 */
[----:B------:R-:W-:-:S07]  /*0da0*/  MOV R13, R3 ;  /* 0x00000003000d7202 */ /* 0x000fce0000000f00 */
[----:B------:R-:W-:Y:S05]  /*0db0*/  WARPSYNC.COLLECTIVE R15, `(.L_x_36700) ;  /* 0x000000000f087348 */ /* 0x000fea0003c00000 */
[----:B------:R0:W1:Y:S02]  /*0dc0*/  SHFL.BFLY P6, R14, R13, R12, R11 ;  /* 0x0c00000c0d0e7389 */ /* 0x00006400000c000b */
[----:B01----:R-:W-:Y:S05]  /*0dd0*/  ENDCOLLECTIVE ;  /* 0x000000000000791b */ /* 0x003fea0003800000 */
.L_x_36700:
[----:B------:R-:W-:Y:S02]  /*0de0*/  IMAD.MOV.U32 R12, RZ, RZ, 0x2 ;  /* 0x00000002ff0c7424 */ /* 0x000fe400078e00ff */
[----:B------:R-:W-:-:S05]  /*0df0*/  FADD R6, R3, R14 ;  /* 0x0000000e03067221 */ /* 0x000fca0000000000 */
[----:B------:R-:W-:-:S07]  /*0e00*/  MOV R13, R6 ;  /* 0x00000006000d7202 */ /* 0x000fce0000000f00 */
[----:B------:R-:W-:Y:S05]  /*0e10*/  WARPSYNC.COLLECTIVE R15, `(.L_x_36701) ;  /* 0x000000000f087348 */ /* 0x000fea0003c00000 */
[----:B------:R0:W1:Y:S02]  /*0e20*/  SHFL.BFLY P6, R14, R13, R12, R11 ;  /* 0x0c00000c0d0e7389 */ /* 0x00006400000c000b */
[----:B01----:R-:W-:Y:S05]  /*0e30*/  ENDCOLLECTIVE ;  /* 0x000000000000791b */ /* 0x003fea0003800000 */
.L_x_36701:
[----:B------:R-:W-:Y:S02]  /*0e40*/  IMAD.MOV.U32 R12, RZ, RZ, 0x1 ;  /* 0x00000001ff0c7424 */ /* 0x000fe400078e00ff */
[----:B------:R-:W-:-:S05]  /*0e50*/  FADD R7, R6, R14 ;  /* 0x0000000e06077221 */ /* 0x000fca0000000000 */
[----:B------:R-:W-:-:S07]  /*0e60*/  MOV R13, R7 ;  /* 0x00000007000d7202 */ /* 0x000fce0000000f00 */
[----:B------:R-:W-:Y:S05]  /*0e70*/  WARPSYNC.COLLECTIVE R15, `(.L_x_36702) ;  /* 0x000000000f087348 */ /* 0x000fea0003c00000 */
[----:B------:R0:W1:Y:S02]  /*0e80*/  SHFL.BFLY P6, R14, R13, R12, R11 ;  /* 0x0c00000c0d0e7389 */ /* 0x00006400000c000b */
[----:B01----:R-:W-:Y:S05]  /*0e90*/  ENDCOLLECTIVE ;  /* 0x000000000000791b */ /* 0x003fea0003800000 */
.L_x_36702:
[----:B------:R-:W-:Y:S05]  /*0ea0*/  BRA `(.L_x_36703) ;  /* 0xfffffff800147947 */ /* 0x000fea000383ffff */
        .weak           $__internal_609_$__cuda_sm3x_div_rn_noftz_f32_slowpath
        .type           $__internal_609_$__cuda_sm3x_div_rn_noftz_f32_slowpath,@function
        .size           $__internal_609_$__cuda_sm3x_div_rn_noftz_f32_slowpath,(.L_x_37986 - $__internal_609_$__cuda_sm3x_div_rn_noftz_f32_slowpath)
$__internal_609_$__cuda_sm3x_div_rn_noftz_f32_slowpath:
        /* <DEDUP_REMOVED lines=35> */
.L_x_36705:
        /* <DEDUP_REMOVED lines=51> */
.L_x_36712:
[----:B------:R-:W-:-:S04]  /*1410*/  LOP3.LUT R2, R2, 0x80000000, RZ, 0xc0, !PT ;  /* 0x8000000002027812 */ /* 0x000fc800078ec0ff */
[----:B------:R-:W-:Y:S01]  /*1420*/  LOP3.LUT R2, R2, 0x7f800000, RZ, 0xfc, !PT ;  /* 0x7f80000002027812 */ /* 0x000fe200078efcff */
[----:B------:R-:W-:Y:S06]  /*1430*/  BRA `(.L_x_36713) ;  /* 0x0000000000047947 */ /* 0x000fec0003800000 */
.L_x_36711:
[----:B------:R-:W-:-:S07]  /*1440*/  IMAD R2, R14, 0x800000, R2 ;  /* 0x008000000e027824 */ /* 0x000fce00078e0202 */
.L_x_36713:
[----:B------:R-:W-:Y:S05]  /*1450*/  BSYNC.RECONVERGENT B3 ;  /* 0x0000000000037941 */ /* 0x000fea0003800200 */
.L_x_36710:
[----:B------:R-:W-:Y:S05]  /*1460*/  BRA `(.L_x_36714) ;  /* 0x0000000000207947 */ /* 0x000fea0003800000 */
.L_x_36709:
[----:B------:R-:W-:-:S04]  /*1470*/  LOP3.LUT R2, R13, 0x80000000, R2, 0x48, !PT ;  /* 0x800000000d027812 */ /* 0x000fc800078e4802 */
[----:B------:R-:W-:Y:S01]  /*1480*/  LOP3.LUT R2, R2, 0x7f800000, RZ, 0xfc, !PT ;  /* 0x7f80000002027812 */ /* 0x000fe200078efcff */
[----:B------:R-:W-:Y:S06]  /*1490*/  BRA `(.L_x_36714) ;  /* 0x0000000000147947 */ /* 0x000fec0003800000 */
.L_x_36708:
[----:B------:R-:W-:Y:S01]  /*14a0*/  LOP3.LUT R2, R13, 0x80000000, R2, 0x48, !PT ;  /* 0x800000000d027812 */ /* 0x000fe200078e4802 */
[----:B------:R-:W-:Y:S06]  /*14b0*/  BRA `(.L_x_36714) ;  /* 0x00000000000c7947 */ /* 0x000fec0003800000 */
.L_x_36707:
[----:B------:R-:W0:Y:S01]  /*14c0*/  MUFU.RSQ R2, -QNAN ;  /* 0xffc0000000027908 */ /* 0x000e220000001400 */
[----:B------:R-:W-:Y:S05]  /*14d0*/  BRA `(.L_x_36714) ;  /* 0x0000000000047947 */ /* 0x000fea0003800000 */
.L_x_36706:
[----:B------:R-:W-:-:S07]  /*14e0*/  FADD.FTZ R2, R2, R3 ;  /* 0x0000000302027221 */ /* 0x000fce0000010000 */
.L_x_36714:
[----:B------:R-:W-:Y:S05]  /*14f0*/  BSYNC.RECONVERGENT B2 ;  /* 0x0000000000027941 */ /* 0x000fea0003800200 */
.L_x_36704:
[----:B------:R-:W-:-:S04]  /*1500*/  HFMA2 R13, -RZ, RZ, 0, 0 ;  /* 0x00000000ff0d7431 */ /* 0x000fc800000001ff */
[----:B0-----:R-:W-:Y:S05]  /*1510*/  RET.REL.NODEC R12 `(_Z15SoftmaxWarpImplI24ElementwiseScaleMaskLoadIffbE11DirectStoreIffEfLi2ELi2ELi16ELi1ELb0EL9Algorithm0EEvT_T0_ll) ;  /* 0xffffffe80cb87950 */ /* 0x001fea0003c3ffff */
.L_x_36715:
        /* <DEDUP_REMOVED lines=14> */
.L_x_37986:


//--------------------- .text._Z15SoftmaxWarpImplI24ElementwiseScaleMaskLoadIffbE11DirectStoreIffEfLi2ELi2ELi16ELi2ELb1EL9Algorithm0EEvT_T0_ll --------------------------
	.section	.text._Z15SoftmaxWarpImplI24ElementwiseScaleMaskLoadIffbE11DirectStoreIffEfLi2ELi2ELi16ELi2ELb1EL9Algorithm0EEvT_T0_ll,"ax",@progbits
	.align	128
        .global         _Z15SoftmaxWarpImplI24ElementwiseScaleMaskLoadIffbE11DirectStoreIffEfLi2ELi2ELi16ELi2ELb1EL9Algorithm0EEvT_T0_ll
        .type           _Z15SoftmaxWarpImplI24ElementwiseScaleMaskLoadIffbE11DirectStoreIffEfLi2ELi2ELi16ELi2ELb1EL9Algorithm0EEvT_T0_ll,@function
        .size           _Z15SoftmaxWarpImplI24ElementwiseScaleMaskLoadIffbE11DirectStoreIffEfLi2ELi2ELi16ELi2ELb1EL9Algorithm0EEvT_T0_ll,(.L_x_37987 - _Z15SoftmaxWarpImplI24ElementwiseScaleMaskLoadIffbE11DirectStoreIffEfLi2ELi2ELi16ELi2ELb1EL9Algorithm0EEvT_T0_ll)
        .other          _Z15SoftmaxWarpImplI24ElementwiseScaleMaskLoadIffbE11DirectStoreIffEfLi2ELi2ELi16ELi2ELb1EL9Algorithm0EEvT_T0_ll,@"STO_CUDA_ENTRY STV_DEFAULT"
_Z15SoftmaxWarpImplI24ElementwiseScaleMaskLoadIffbE11DirectStoreIffEfLi2ELi2ELi16ELi2ELb1EL9Algorithm0EEvT_T0_ll:
.text._Z15SoftmaxWarpImplI24ElementwiseScaleMaskLoadIffbE11DirectStoreIffEfLi2ELi2ELi16ELi2ELb1EL9Algorithm0EEvT_T0_ll:
        /* <DEDUP_REMOVED lines=27> */
.L_x_36716:
        /* <DEDUP_REMOVED lines=19> */
.L_x_36735:
        /* <DEDUP_REMOVED lines=22> */
[----:B------:R-:W-:Y:S02]  /*0440*/  LEA.HI.X R5, R2, UR37, R5, 0x2, P1 ;  /* 0x0000002502057c11 */ /* 0x000fe400088f1405 */
[----:B----4-:R-:W-:-:S04]  /*0450*/  PRMT R3, R10, 0x7771, RZ ;  /* 0x000077710a037816 */ /* 0x010fc800000000ff */
[----:B------:R-:W-:Y:S02]  /*0460*/  ISETP.NE.AND P2, PT, R3, RZ, PT ;  /* 0x000000ff0300720c */ /* 0x000fe40003f45270 */
[----:B------:R-:W4:Y:S11]  /*0470*/  LDG.E R3, desc[UR4][R4.64] ;  /* 0x0000000404037981 */ /* 0x000f36000c1e1900 */
[----:B------:R-:W-:-:S02]  /*0480*/  @P2 R2UR UR4, R16 ;  /* 0x00000000100422ca */ /* 0x000fc400000e0000 */
[----:B------:R-:W-:-:S13]  /*0490*/  @P2 R2UR UR5, R17 ;  /* 0x00000000110522ca */ /* 0x000fda00000e0000 */
[----:B------:R-:W5:Y:S01]  /*04a0*/  @P2 LDG.E R12, desc[UR4][R4.64+0x4] ;  /* 0x00000404040c2981 */ /* 0x000f62000c1e1900 */
[----:B------:R-:W-:Y:S01]  /*04b0*/  PRMT R2, R10, 0x7770, RZ ;  /* 0x000077700a027816 */ /* 0x000fe200000000ff */
[----:B------:R-:W0:Y:S03]  /*04c0*/  LDCU UR4, c[0x0][0x398] ;  /* 0x00007300ff0477ac */ /* 0x000e260008000800 */
[----:B------:R-:W-:Y:S01]  /*04d0*/  ISETP.NE.AND P1, PT, R2, RZ, PT ;  /* 0x000000ff0200720c */ /* 0x000fe20003f25270 */
[----:B0-----:R-:W-:Y:S02]  /*04e0*/  IMAD.U32 R18, RZ, RZ, UR4 ;  /* 0x00000004ff127e24 */ /* 0x001fe4000f8e00ff */
[----:B----4-:R-:W-:-:S10]  /*04f0*/  FMUL R3, R3, UR50 ;  /* 0x0000003203037c20 */ /* 0x010fd40008400000 */
[----:B------:R-:W0:Y:S01]  /*0500*/  @!P1 LDC R3, c[0x0][0x398] ;  /* 0x0000e600ff039b82 */ /* 0x000e220000000800 */
[----:B-----5:R-:W-:-:S05]  /*0510*/  @P2 FMUL R18, R12, UR50 ;  /* 0x000000320c122c20 */ /* 0x020fca0008400000 */
[----:B0-----:R-:W-:-:S07]  /*0520*/  FMNMX3 R13, R3, -INF , R18, !PT ;  /* 0xff800000030d7876 */ /* 0x001fce0007800012 */
.L_x_36719:
[----:B------:R-:W-:Y:S05]  /*0530*/  BSYNC.RECONVERGENT B1 ;  /* 0x0000000000017941 */ /* 0x000fea0003800200 */
.L_x_36718:
        /* <DEDUP_REMOVED lines=34> */
.L_x_36721:
[----:B------:R-:W-:Y:S05]  /*0760*/  BSYNC.RECONVERGENT B1 ;  /* 0x0000000000017941 */ /* 0x000fea0003800200 */
.L_x_36720:
[----:B------:R-:W-:-:S03]  /*0770*/  UMOV UR4, 0xffffffff ;  /* 0xffffffff00047882 */ /* 0x000fc60000000000 */
[----:B------:R-:W-:Y:S05]  /*0780*/  BRA.DIV UR4, `(.L_x_36722) ;  /* 0x0000000a04a07947 */ /* 0x000fea000b800000 */
        /* <DEDUP_REMOVED lines=17> */
[C---:B------:R-:W-:Y:S01]  /*08a0*/  FADD R11, -R5.reuse, R3 ;  /* 0x00000003050b7221 */ /* 0x040fe20000000100 */
[----:B------:R-:W-:Y:S02]  /*08b0*/  IMAD.MOV.U32 R3, RZ, RZ, 0x437c0000 ;  /* 0x437c0000ff037424 */ /* 0x000fe400078e00ff */
[----:B------:R-:W-:Y:S01]  /*08c0*/  FADD R5, -R5, R18 ;  /* 0x0000001205057221 */ /* 0x000fe20000000100 */
[-C--:B------:R-:W-:Y:S01]  /*08d0*/  FFMA.SAT R2, R11, R0.reuse, 0.5 ;  /* 0x3f0000000b027423 */ /* 0x080fe20000002000 */
[C---:B------:R-:W-:Y:S01]  /*08e0*/  FADD R19, -R14.reuse, R19 ;  /* 0x000000130e137221 */ /* 0x040fe20000000100 */
[----:B------:R-:W-:Y:S01]  /*08f0*/  FADD R21, -R14, R21 ;  /* 0x000000150e157221 */ /* 0x000fe20000000100 */
[-C--:B------:R-:W-:Y:S01]  /*0900*/  FFMA.SAT R4, R5, R0.reuse, 0.5 ;  /* 0x3f00000005047423 */ /* 0x080fe20000002000 */
[-C--:B------:R-:W-:Y:S01]  /*0910*/  FFMA.RM R2, R2, R3.reuse, 12582913 ;  /* 0x4b40000102027423 */ /* 0x080fe20000004003 */
[----:B------:R-:W-:Y:S02]  /*0920*/  FFMA.SAT R10, R19, R0, 0.5 ;  /* 0x3f000000130a7423 */ /* 0x000fe40000002000 */
[-C--:B------:R-:W-:Y:S01]  /*0930*/  FFMA.RM R4, R4, R3.reuse, 12582913 ;  /* 0x4b40000104047423 */ /* 0x080fe20000004003 */
[----:B------:R-:W-:Y:S01]  /*0940*/  FADD R12, R2, -12583039 ;  /* 0xcb40007f020c7421 */ /* 0x000fe20000000000 */
[----:B------:R-:W-:-:S02]  /*0950*/  FFMA.RM R10, R10, R3, 12582913 ;  /* 0x4b4000010a0a7423 */ /* 0x000fc40000004003 */
[----:B------:R-:W-:Y:S01]  /*0960*/  FADD R18, R4, -12583039 ;  /* 0xcb40007f04127421 */ /* 0x000fe20000000000 */
[----:B------:R-:W-:-:S03]  /*0970*/  FFMA R12, R11, 1.4426950216293334961, -R12 ;  /* 0x3fb8aa3b0b0c7823 */ /* 0x000fc6000000080c */
[----:B------:R-:W-:Y:S01]  /*0980*/  FFMA R18, R5, 1.4426950216293334961, -R18 ;  /* 0x3fb8aa3b05127823 */ /* 0x000fe20000000812 */
[----:B------:R-:W-:Y:S01]  /*0990*/  FFMA R11, R11, 1.925963033500011079e-08, R12 ;  /* 0x32a570600b0b7823 */ /* 0x000fe2000000000c */
[----:B------:R-:W-:Y:S01]  /*09a0*/  FFMA.SAT R12, R21, R0, 0.5 ;  /* 0x3f000000150c7423 */ /* 0x000fe20000002000 */
[----:B------:R-:W-:Y:S01]  /*09b0*/  FADD R0, R10, -12583039 ;  /* 0xcb40007f0a007421 */ /* 0x000fe20000000000 */
[----:B------:R-:W-:Y:S02]  /*09c0*/  FFMA R18, R5, 1.925963033500011079e-08, R18 ;  /* 0x32a5706005127823 */ /* 0x000fe40000000012 */
[----:B------:R-:W-:Y:S01]  /*09d0*/  FFMA.RM R3, R12, R3, 12582913 ;  /* 0x4b4000010c037423 */ /* 0x000fe20000004003 */
[----:B------:R-:W-:Y:S01]  /*09e0*/  FFMA R0, R19, 1.4426950216293334961, -R0 ;  /* 0x3fb8aa3b13007823 */ /* 0x000fe20000000800 */
[----:B------:R-:W0:Y:S02]  /*09f0*/  MUFU.EX2 R11, R11 ;  /* 0x0000000b000b7308 */ /* 0x000e240000000800 */
[----:B------:R-:W-:Y:S01]  /*0a00*/  FADD R12, R3, -12583039 ;  /* 0xcb40007f030c7421 */ /* 0x000fe20000000000 */
[----:B------:R-:W-:Y:S01]  /*0a10*/  FFMA R19, R19, 1.925963033500011079e-08, R0 ;  /* 0x32a5706013137823 */ /* 0x000fe20000000000 */
[----:B------:R-:W-:Y:S01]  /*0a20*/  SHF.L.U32 R0, R2, 0x17, RZ ;  /* 0x0000001702007819 */ /* 0x000fe200000006ff */
[----:B------:R-:W-:-:S02]  /*0a30*/  IMAD.SHL.U32 R2, R4, 0x800000, RZ ;  /* 0x0080000004027824 */ /* 0x000fc400078e00ff */
[----:B------:R-:W-:Y:S01]  /*0a40*/  FFMA R12, R21, 1.4426950216293334961, -R12 ;  /* 0x3fb8aa3b150c7823 */ /* 0x000fe2000000080c */
[----:B------:R-:W-:Y:S01]  /*0a50*/  SHF.L.U32 R4, R10, 0x17, RZ ;  /* 0x000000170a047819 */ /* 0x000fe200000006ff */
[----:B------:R-:W4:Y:S01]  /*0a60*/  MUFU.EX2 R5, R18 ;  /* 0x0000001200057308 */ /* 0x000f220000000800 */
[----:B------:R-:W-:Y:S02]  /*0a70*/  IMAD.SHL.U32 R3, R3, 0x800000, RZ ;  /* 0x0080000003037824 */ /* 0x000fe400078e00ff */
[----:B------:R-:W-:-:S05]  /*0a80*/  FFMA R12, R21, 1.925963033500011079e-08, R12 ;  /* 0x32a57060150c7823 */ /* 0x000fca000000000c */
        /* <DEDUP_REMOVED lines=8> */
[----:B------:R-:W-:Y:S01]  /*0b10*/  FADD R10, RZ, R4 ;  /* 0x00000004ff0a7221 */ /* 0x000fe20000000000 */
[----:B0-----:R-:W-:-:S04]  /*0b20*/  FMUL R3, R3, R12 ;  /* 0x0000000c03037220 */ /* 0x001fc80000400000 */
        /* <DEDUP_REMOVED lines=15> */
.L_x_36753:
        /* <DEDUP_REMOVED lines=11> */
[----:B-123--:R-:W-:Y:S05]  /*0cd0*/  CALL.REL.NOINC `($__internal_610_$__cuda_sm3x_div_rn_noftz_f32_slowpath) ;  /* 0x0000000c00a07944 */ /* 0x00efea0003c00000 */
[----:B------:R-:W-:-:S07]  /*0ce0*/  MOV R10, R11 ;  /* 0x0000000b000a7202 */ /* 0x000fce0000000f00 */
.L_x_36724:
[----:B------:R-:W-:Y:S05]  /*0cf0*/  BSYNC.RECONVERGENT B1 ;  /* 0x0000000000017941 */ /* 0x000fea0003800200 */
.L_x_36723:
        /* <DEDUP_REMOVED lines=11> */
[----:B-123--:R-:W-:Y:S05]  /*0db0*/  CALL.REL.NOINC `($__internal_610_$__cuda_sm3x_div_rn_noftz_f32_slowpath) ;  /* 0x0000000c00687944 */ /* 0x00efea0003c00000 */
.L_x_36726:
[----:B------:R-:W-:Y:S05]  /*0dc0*/  BSYNC.RECONVERGENT B1 ;  /* 0x0000000000017941 */ /* 0x000fea0003800200 */
.L_x_36725:
        /* <DEDUP_REMOVED lines=19> */
.L_x_36728:
[----:B------:R-:W-:Y:S05]  /*0f00*/  BSYNC.RECONVERGENT B1 ;  /* 0x0000000000017941 */ /* 0x000fea0003800200 */
.L_x_36727:
[----:B------:R-:W-:Y:S01]  /*0f10*/  BSSY.RECONVERGENT B1, `(.L_x_36729) ;  /* 0x0000008000017945 */ /* 0x000fe20003800200 */
[----:B0-----:R-:W-:-:S03]  /*0f20*/  FFMA R10, R5, R2, R0 ;  /* 0x00000002050a7223 */ /* 0x001fc60000000000 */
[----:B------:R-:W-:Y:S05]  /*0f30*/  @!P1 BRA `(.L_x_36730) ;  /* 0x0000000000149947 */ /* 0x000fea0003800000 */
[----:B------:R-:W-:Y:S01]  /*0f40*/  IMAD.MOV.U32 R0, RZ, RZ, R4 ;  /* 0x000000ffff007224 */ /* 0x000fe200078e0004 */
[----:B------:R-:W-:Y:S02]  /*0f50*/  MOV R5, R14 ;  /* 0x0000000e00057202 */ /* 0x000fe40000000f00 */
[----:B------:R-:W-:-:S07]  /*0f60*/  MOV R15, 0xf80 ;  /* 0x00000f80000f7802 */ /* 0x000fce0000000f00 */
[----:B--23--:R-:W-:Y:S05]  /*0f70*/  CALL.REL.NOINC `($__internal_610_$__cuda_sm3x_div_rn_noftz_f32_slowpath) ;  /* 0x0000000800f87944 */ /* 0x00cfea0003c00000 */
[----:B------:R-:W-:-:S07]  /*0f80*/  IMAD.MOV.U32 R10, RZ, RZ, R11 ;  /* 0x000000ffff0a7224 */ /* 0x000fce00078e000b */
.L_x_36730:
[----:B------:R-:W-:Y:S05]  /*0f90*/  BSYNC.RECONVERGENT B1 ;  /* 0x0000000000017941 */ /* 0x000fea0003800200 */
.L_x_36729:
        /* <DEDUP_REMOVED lines=12> */
[----:B--23--:R-:W-:Y:S05]  /*1060*/  CALL.REL.NOINC `($__internal_610_$__cuda_sm3x_div_rn_noftz_f32_slowpath) ;  /* 0x0000000800bc7944 */ /* 0x00cfea0003c00000 */
.L_x_36732:
[----:B------:R-:W-:Y:S05]  /*1070*/  BSYNC.RECONVERGENT B1 ;  /* 0x0000000000017941 */ /* 0x000fea0003800200 */
.L_x_36731:
        /* <DEDUP_REMOVED lines=17> */
.L_x_36734:
[----:B------:R-:W-:Y:S05]  /*1190*/  BSYNC.RECONVERGENT B1 ;  /* 0x0000000000017941 */ /* 0x000fea0003800200 */
.L_x_36733:
[----:B------:R-:W-:-:S04]  /*11a0*/  IADD3 R23, P0, PT, R20, R23, RZ ;  /* 0x0000001714177210 */ /* 0x000fc80007f1e0ff */
[----:B------:R-:W-:Y:S02]  /*11b0*/  LEA.HI.X.SX32 R25, R20, R25, 0x1, P0 ;  /* 0x0000001914197211 */ /* 0x000fe400000f0eff */
[----:B------:R-:W-:-:S04]  /*11c0*/  ISETP.GE.U32.AND P0, PT, R23, UR48, PT ;  /* 0x0000003017007c0c */ /* 0x000fc8000bf06070 */
[----:B------:R-:W-:-:S13]  /*11d0*/  ISETP.GE.AND.EX P0, PT, R25, UR49, PT, P0 ;  /* 0x0000003119007c0c */ /* 0x000fda000bf06300 */
[----:B------:R-:W-:Y:S05]  /*11e0*/  @!P0 BRA `(.L_x_36735) ;  /* 0xfffffff0003c8947 */ /* 0x000fea000383ffff */
[----:B------:R-:W-:Y:S05]  /*11f0*/  BSYNC B0 ;  /* 0x0000000000007941 */ /* 0x000fea0003800000 */
.L_x_36717:
[----:B------:R-:W-:Y:S05]  /*1200*/  EXIT ;  /* 0x000000000000794d */ /* 0x000fea0003800000 */
.L_x_36722:
[----:B------:R-:W-:Y:S01]  /*1210*/  HFMA2 R11, -RZ, RZ, 0, 1.847743988037109375e-06 ;  /* 0x0000001fff0b7431 */ /* 0x000fe200000001ff */
[----:B------:R-:W-:Y:S01]  /*1220*/  BSSY B1, `(.L_x_36736) ;  /* 0x0000006000017945 */ /* 0x000fe20003800000 */
[----:B------:R-:W-:Y:S02]  /*1230*/  IMAD.MOV.U32 R12, RZ, RZ, 0x8 ;  /* 0x00000008ff0c7424 */ /* 0x000fe400078e00ff */
[----:B------:R-:W-:-:S07]  /*1240*/  IMAD.MOV.U32 R15, RZ, RZ, -0x1 ;  /* 0xffffffffff0f7424 */ /* 0x000fce00078e00ff */
[----:B-123--:R-:W-:Y:S05]  /*1250*/  WARPSYNC.COLLECTIVE R15, `(.L_x_36737) ;  /* 0x000000000f087348 */ /* 0x00efea0003c00000 */
[----:B------:R0:W4:Y:S02]  /*1260*/  SHFL.BFLY P6, R14, R13, R12, R11 ;  /* 0x0c00000c0d0e7389 */ /* 0x00012400000c000b */
[----:B01234-:R-:W-:Y:S05]  /*1270*/  ENDCOLLECTIVE ;  /* 0x000000000000791b */ /* 0x01ffea0003800000 */
.L_x_36737:
[----:B------:R-:W-:Y:S05]  /*1280*/  BSYNC B1 ;  /* 0x0000000000017941 */ /* 0x000fea0003800000 */
.L_x_36736:
[----:B------:R-:W-:Y:S01]  /*1290*/  FMNMX R13, R14, R13, !PT ;  /* 0x0000000d0e0d7209 */ /* 0x000fe20007800000 */
[----:B------:R-:W-:Y:S01]  /*12a0*/  IMAD.MOV.U32 R11, RZ, RZ, 0x1f ;  /* 0x0000001fff0b7424 */ /* 0x000fe200078e00ff */
[----:B------:R-:W-:Y:S02]  /*12b0*/  MOV R12, 0x4 ;  /* 0x00000004000c7802 */ /* 0x000fe40000000f00 */
[----:B------:R-:W-:-:S07]  /*12c0*/  MOV R15, 0xffffffff ;  /* 0xffffffff000f7802 */ /* 0x000fce0000000f00 */
[----:B------:R-:W-:Y:S05]  /*12d0*/  WARPSYNC.COLLECTIVE R15, `(.L_x_36738) ;  /* 0x000000000f087348 */ /* 0x000fea0003c00000 */
[----:B------:R0:W1:Y:S02]  /*12e0*/  SHFL.BFLY P6, R14, R13, R12, R11 ;  /* 0x0c00000c0d0e7389 */ /* 0x00006400000c000b */
[----:B01----:R-:W-:Y:S05]  /*12f0*/  ENDCOLLECTIVE ;  /* 0x000000000000791b */ /* 0x003fea0003800000 */
.L_x_36738:
[----:B------:R-:W-:Y:S01]  /*1300*/  HFMA2 R12, -RZ, RZ, 0, 1.1920928955078125e-07 ;  /* 0x00000002ff0c7431 */ /* 0x000fe200000001ff */
[----:B------:R-:W-:-:S05]  /*1310*/  FMNMX R2, R13, R14, !PT ;  /* 0x0000000e0d027209 */ /* 0x000fca0007800000 */
[----:B------:R-:W-:-:S07]  /*1320*/  IMAD.MOV.U32 R13, RZ, RZ, R2 ;  /* 0x000000ffff0d7224 */ /* 0x000fce00078e0002 */
[----:B------:R-:W-:Y:S05]  /*1330*/  WARPSYNC.COLLECTIVE R15, `(.L_x_36739) ;  /* 0x000000000f087348 */ /* 0x000fea0003c00000 */
[----:B------:R0:W1:Y:S02]  /*1340*/  SHFL.BFLY P6, R14, R13, R12, R11 ;  /* 0x0c00000c0d0e7389 */ /* 0x00006400000c000b */
[----:B01----:R-:W-:Y:S05]  /*1350*/  ENDCOLLECTIVE ;  /* 0x000000000000791b */ /* 0x003fea0003800000 */
.L_x_36739:
[----:B------:R-:W-:Y:S02]  /*1360*/  MOV R12, 0x1 ;  /* 0x00000001000c7802 */ /* 0x000fe40000000f00 */
[----:B------:R-:W-:-:S05]  /*1370*/  FMNMX R4, R2, R14, !PT ;  /* 0x0000000e02047209 */ /* 0x000fca0007800000 */
[----:B------:R-:W-:-:S07]  /*1380*/  IMAD.MOV.U32 R13, RZ, RZ, R4 ;  /* 0x000000ffff0d7224 */ /* 0x000fce00078e0004 */
[----:B------:R-:W-:Y:S05]  /*1390*/  WARPSYNC.COLLECTIVE R15, `(.L_x_36740) ;  /* 0x000000000f087348 */ /* 0x000fea0003c00000 */
[----:B------:R0:W1:Y:S02]  /*13a0*/  SHFL.BFLY P6, R14, R13, R12, R11 ;  /* 0x0c00000c0d0e7389 */ /* 0x00006400000c000b */
[----:B01----:R-:W-:Y:S05]  /*13b0*/  ENDCOLLECTIVE ;  /* 0x000000000000791b */ /* 0x003fea0003800000 */
.L_x_36740:
[----:B------:R-:W-:Y:S01]  /*13c0*/  MOV R13, R0 ;  /* 0x00000000000d7202 */ /* 0x000fe20000000f00 */
[----:B------:R-:W-:Y:S02]  /*13d0*/  IMAD.MOV.U32 R12, RZ, RZ, 0x8 ;  /* 0x00000008ff0c7424 */ /* 0x000fe400078e00ff */
[----:B------:R-:W-:-:S07]  /*13e0*/  IMAD.MOV.U32 R5, RZ, RZ, R14 ;  /* 0x000000ffff057224 */ /* 0x000fce00078e000e */
[----:B------:R-:W-:Y:S05]  /*13f0*/  WARPSYNC.COLLECTIVE R15, `(.L_x_36741) ;  /* 0x000000000f087348 */ /* 0x000fea0003c00000 */
[----:B------:R0:W1:Y:S02]  /*1400*/  SHFL.BFLY P6, R14, R13, R12, R11 ;  /* 0x0c00000c0d0e7389 */ /* 0x00006400000c000b */
[----:B01----:R-:W-:Y:S05]  /*1410*/  ENDCOLLECTIVE ;  /* 0x000000000000791b */ /* 0x003fea0003800000 */
.L_x_36741:
[----:B------:R-:W-:Y:S01]  /*1420*/  FMNMX R5, R4, R5, !PT ;  /* 0x0000000504057209 */ /* 0x000fe20007800000 */
[----:B------:R-:W-:Y:S02]  /*1430*/  IMAD.MOV.U32 R4, RZ, RZ, 0x3bbb989d ;  /* 0x3bbb989dff047424 */ /* 0x000fe400078e00ff */
[----:B------:R-:W-:Y:S01]  /*1440*/  HFMA2 R12, -RZ, RZ, 0, 2.384185791015625e-07 ;  /* 0x00000004ff0c7431 */ /* 0x000fe200000001ff */
[----:B------:R-:W-:-:S04]  /*1450*/  MOV R27, R14 ;  /* 0x0000000e001b7202 */ /* 0x000fc80000000f00 */
[----:B------:R-:W-:-:S05]  /*1460*/  FMNMX R27, R27, R0, !PT ;  /* 0x000000001b1b7209 */ /* 0x000fca0007800000 */
[----:B------:R-:W-:-:S07]  /*1470*/  IMAD.MOV.U32 R13, RZ, RZ, R27 ;  /* 0x000000ffff0d7224 */ /* 0x000fce00078e001b */
[----:B------:R-:W-:Y:S05]  /*1480*/  WARPSYNC.COLLECTIVE R15, `(.L_x_36742) ;  /* 0x000000000f087348 */ /* 0x000fea0003c00000 */
[----:B------:R0:W1:Y:S02]  /*1490*/  SHFL.BFLY P6, R14, R13, R12, R11 ;  /* 0x0c00000c0d0e7389 */ /* 0x00006400000c000b */
[----:B01----:R-:W-:Y:S05]  /*14a0*/  ENDCOLLECTIVE ;  /* 0x000000000000791b */ /* 0x003fea0003800000 */
.L_x_36742:
[----:B------:R-:W-:Y:S02]  /*14b0*/  IMAD.MOV.U32 R12, RZ, RZ, 0x2 ;  /* 0x00000002ff0c7424 */ /* 0x000fe400078e00ff */
[----:B------:R-:W-:-:S05]  /*14c0*/  IMAD.MOV.U32 R10, RZ, RZ, R14 ;  /* 0x000000ffff0a7224 */ /* 0x000fca00078e000e */
[----:B------:R-:W-:Y:S01]  /*14d0*/  FMNMX R24, R27, R10, !PT ;  /* 0x0000000a1b187209 */ /* 0x000fe20007800000 */
[C---:B------:R-:W-:Y:S01]  /*14e0*/  FADD R27, -R5.reuse, R3 ;  /* 0x00000003051b7221 */ /* 0x040fe20000000100 */
[----:B------:R-:W-:Y:S01]  /*14f0*/  MOV R3, 0x437c0000 ;  /* 0x437c000000037802 */ /* 0x000fe20000000f00 */
[----:B------:R-:W-:Y:S01]  /*1500*/  FADD R5, -R5, R18 ;  /* 0x0000001205057221 */ /* 0x000fe20000000100 */
[----:B------:R-:W-:Y:S01]  /*1510*/  MOV R13, R24 ;  /* 0x00000018000d7202 */ /* 0x000fe20000000f00 */
[----:B------:R-:W-:-:S07]  /*1520*/  FFMA.SAT R0, R27, R4, 0.5 ;  /* 0x3f0000001b007423 */ /* 0x000fce0000002004 */
[----:B------:R-:W-:Y:S05]  /*1530*/  WARPSYNC.COLLECTIVE R15, `(.L_x_36743) ;  /* 0x000000000f087348 */ /* 0x000fea0003c00000 */
[----:B------:R0:W1:Y:S02]  /*1540*/  SHFL.BFLY P6, R14, R13, R12, R11 ;  /* 0x0c00000c0d0e7389 */ /* 0x00006400000c000b */
[----:B01----:R-:W-:Y:S05]  /*1550*/  ENDCOLLECTIVE ;  /* 0x000000000000791b */ /* 0x003fea0003800000 */
.L_x_36743:
[----:B------:R-:W-:-:S04]  /*1560*/  FFMA.RM R0, R0, R3, 12582913 ;  /* 0x4b40000100007423 */ /* 0x000fc80000004003 */
[C---:B------:R-:W-:Y:S01]  /*1570*/  FADD R2, R0.reuse, -12583039 ;  /* 0xcb40007f00027421 */ /* 0x040fe20000000000 */
[----:B------:R-:W-:-:S03]  /*1580*/  IMAD.SHL.U32 R0, R0, 0x800000, RZ ;  /* 0x0080000000007824 */ /* 0x000fc600078e00ff */
[----:B------:R-:W-:-:S04]  /*1590*/  FFMA R2, R27, 1.4426950216293334961, -R2 ;  /* 0x3fb8aa3b1b027823 */ /* 0x000fc80000000802 */
[----:B------:R-:W-:Y:S01]  /*15a0*/  FFMA R27, R27, 1.925963033500011079e-08, R2 ;  /* 0x32a570601b1b7823 */ /* 0x000fe20000000002 */
[----:B------:R-:W-:Y:S02]  /*15b0*/  HFMA2 R12, -RZ, RZ, 0, 5.9604644775390625e-08 ;  /* 0x00000001ff0c7431 */ /* 0x000fe400000001ff */
[----:B------:R-:W-:-:S04]  /*15c0*/  FFMA.SAT R2, R5, R4, 0.5 ;  /* 0x3f00000005027423 */ /* 0x000fc80000002004 */
[----:B------:R-:W-:Y:S01]  /*15d0*/  FFMA.RM R2, R2, R3, 12582913 ;  /* 0x4b40000102027423 */ /* 0x000fe20000004003 */
[----:B------:R-:W0:Y:S01]  /*15e0*/  MUFU.EX2 R27, R27 ;  /* 0x0000001b001b7308 */ /* 0x000e220000000800 */
[----:B------:R-:W-:-:S04]  /*15f0*/  MOV R29, R14 ;  /* 0x0000000e001d7202 */ /* 0x000fc80000000f00 */
[----:B------:R-:W-:-:S05]  /*1600*/  FMNMX R10, R24, R29, !PT ;  /* 0x0000001d180a7209 */ /* 0x000fca0007800000 */
[----:B------:R-:W-:Y:S02]  /*1610*/  IMAD.MOV.U32 R13, RZ, RZ, R10 ;  /* 0x000000ffff0d7224 */ /* 0x000fe400078e000a */
[----:B0-----:R-:W-:-:S07]  /*1620*/  FMUL R0, R0, R27 ;  /* 0x0000001b00007220 */ /* 0x001fce0000400000 */
[----:B------:R-:W-:Y:S05]  /*1630*/  WARPSYNC.COLLECTIVE R15, `(.L_x_36744) ;  /* 0x000000000f087348 */ /* 0x000fea0003c00000 */
[----:B------:R0:W1:Y:S02]  /*1640*/  SHFL.BFLY P6, R14, R13, R12, R11 ;  /* 0x0c00000c0d0e7389 */ /* 0x00006400000c000b */
[----:B01----:R-:W-:Y:S05]  /*1650*/  ENDCOLLECTIVE ;  /* 0x000000000000791b */ /* 0x003fea0003800000 */
.L_x_36744:
[C---:B------:R-:W-:Y:S01]  /*1660*/  FADD R12, R2.reuse, -12583039 ;  /* 0xcb40007f020c7421 */ /* 0x040fe20000000000 */
[----:B------:R-:W-:Y:S01]  /*1670*/  SHF.L.U32 R2, R2, 0x17, RZ ;  /* 0x0000001702027819 */ /* 0x000fe200000006ff */
[----:B------:R-:W-:Y:S02]  /*1680*/  FADD R13, RZ, R0 ;  /* 0x00000000ff0d7221 */ /* 0x000fe40000000000 */
[----:B------:R-:W-:-:S04]  /*1690*/  FFMA R12, R5, 1.4426950216293334961, -R12 ;  /* 0x3fb8aa3b050c7823 */ /* 0x000fc8000000080c */
[----:B------:R-:W-:Y:S01]  /*16a0*/  FFMA R5, R5, 1.925963033500011079e-08, R12 ;  /* 0x32a5706005057823 */ /* 0x000fe2000000000c */
[----:B------:R-:W-:Y:S01]  /*16b0*/  IMAD.MOV.U32 R12, RZ, RZ, 0x8 ;  /* 0x00000008ff0c7424 */ /* 0x000fe200078e00ff */
[----:B------:R-:W-:-:S04]  /*16c0*/  FMNMX R10, R10, R14, !PT ;  /* 0x0000000e0a0a7209 */ /* 0x000fc80007800000 */
[----:B------:R-:W0:Y:S01]  /*16d0*/  MUFU.EX2 R5, R5 ;  /* 0x0000000500057308 */ /* 0x000e220000000800 */
        /* <DEDUP_REMOVED lines=10> */
[----:B0-----:R-:W-:Y:S01]  /*1780*/  FMUL R2, R2, R5 ;  /* 0x0000000502027220 */ /* 0x001fe20000400000 */
[----:B------:R-:W-:Y:S01]  /*1790*/  FFMA R10, R19, 1.4426950216293334961, -R10 ;  /* 0x3fb8aa3b130a7823 */ /* 0x000fe2000000080a */
[----:B------:R-:W-:Y:S02]  /*17a0*/  FFMA R24, R21, 1.4426950216293334961, -R24 ;  /* 0x3fb8aa3b15187823 */ /* 0x000fe40000000818 */
[----:B------:R-:W-:Y:S01]  /*17b0*/  FADD R13, R13, R2 ;  /* 0x000000020d0d7221 */ /* 0x000fe20000000000 */
[----:B------:R-:W-:Y:S01]  /*17c0*/  FFMA R10, R19, 1.925963033500011079e-08, R10 ;  /* 0x32a57060130a7823 */ /* 0x000fe2000000000a */
[----:B------:R-:W-:-:S07]  /*17d0*/  FFMA R21, R21, 1.925963033500011079e-08, R24 ;  /* 0x32a5706015157823 */ /* 0x000fce0000000018 */
[----:B------:R-:W-:Y:S05]  /*17e0*/  WARPSYNC.COLLECTIVE R15, `(.L_x_36745) ;  /* 0x000000000f087348 */ /* 0x000fea0003c00000 */
[----:B------:R0:W1:Y:S02]  /*17f0*/  SHFL.BFLY P6, R14, R13, R12, R11 ;  /* 0x0c00000c0d0e7389 */ /* 0x00006400000c000b */
[----:B01----:R-:W-:Y:S05]  /*1800*/  ENDCOLLECTIVE ;  /* 0x000000000000791b */ /* 0x003fea0003800000 */
.L_x_36745:
[----:B------:R-:W0:Y:S01]  /*1810*/  MUFU.EX2 R24, R21 ;  /* 0x0000001500187308 */ /* 0x000e220000000800 */
[----:B------:R-:W-:Y:S02]  /*1820*/  IMAD.MOV.U32 R12, RZ, RZ, 0x4 ;  /* 0x00000004ff0c7424 */ /* 0x000fe400078e00ff */
[----:B0-----:R-:W-:Y:S01]  /*1830*/  FMUL R3, R3, R24 ;  /* 0x0000001803037220 */ /* 0x001fe20000400000 */
[----:B------:R-:W-:-:S05]  /*1840*/  FADD R5, R13, R14 ;  /* 0x0000000e0d057221 */ /* 0x000fca0000000000 */
[----:B------:R-:W-:-:S07]  /*1850*/  MOV R13, R5 ;  /* 0x00000005000d7202 */ /* 0x000fce0000000f00 */
[----:B------:R-:W-:Y:S05]  /*1860*/  WARPSYNC.COLLECTIVE R15, `(.L_x_36746) ;  /* 0x000000000f087348 */ /* 0x000fea0003c00000 */
[----:B------:R0:W1:Y:S02]  /*1870*/  SHFL.BFLY P6, R14, R13, R12, R11 ;  /* 0x0c00000c0d0e7389 */ /* 0x00006400000c000b */
[----:B01----:R-:W-:Y:S05]  /*1880*/  ENDCOLLECTIVE ;  /* 0x000000000000791b */ /* 0x003fea0003800000 */
.L_x_36746:
[----:B------:R-:W-:Y:S02]  /*1890*/  IMAD.MOV.U32 R12, RZ, RZ, 0x2 ;  /* 0x00000002ff0c7424 */ /* 0x000fe400078e00ff */
[----:B------:R-:W-:Y:S02]  /*18a0*/  FADD R18, R5, R14 ;  /* 0x0000000e05127221 */ /* 0x000fe40000000000 */
[----:B------:R0:W1:Y:S03]  /*18b0*/  MUFU.EX2 R5, R10 ;  /* 0x0000000a00057308 */ /* 0x0000660000000800 */
[----:B------:R-:W-:-:S07]  /*18c0*/  MOV R13, R18 ;  /* 0x00000012000d7202 */ /* 0x000fce0000000f00 */
[----:B01----:R-:W-:Y:S05]  /*18d0*/  WARPSYNC.COLLECTIVE R15, `(.L_x_36747) ;  /* 0x000000000f087348 */ /* 0x003fea0003c00000 */
[----:B------:R2:W3:Y:S02]  /*18e0*/  SHFL.BFLY P6, R14, R13, R12, R11 ;  /* 0x0c00000c0d0e7389 */ /* 0x0004e400000c000b */
[----:B0123--:R-:W-:Y:S05]  /*18f0*/  ENDCOLLECTIVE ;  /* 0x000000000000791b */ /* 0x00ffea0003800000 */
.L_x_36747:
        /* <DEDUP_REMOVED lines=9> */
.L_x_36748:
[----:B------:R-:W-:Y:S02]  /*1990*/  HFMA2 R12, -RZ, RZ, 0, 4.76837158203125e-07 ;  /* 0x00000008ff0c7431 */ /* 0x000fe400000001ff */
[----:B------:R-:W-:Y:S01]  /*19a0*/  IMAD.MOV.U32 R13, RZ, RZ, R19 ;  /* 0x000000ffff0d7224 */ /* 0x000fe200078e0013 */
[----:B------:R-:W-:-:S07]  /*19b0*/  MOV R21, R14 ;  /* 0x0000000e00157202 */ /* 0x000fce0000000f00 */
[----:B------:R-:W-:Y:S05]  /*19c0*/  WARPSYNC.COLLECTIVE R15, `(.L_x_36749) ;  /* 0x000000000f087348 */ /* 0x000fea0003c00000 */
[----:B------:R0:W1:Y:S02]  /*19d0*/  SHFL.BFLY P6, R14, R13, R12, R11 ;  /* 0x0c00000c0d0e7389 */ /* 0x00006400000c000b */
[----:B01----:R-:W-:Y:S05]  /*19e0*/  ENDCOLLECTIVE ;  /* 0x000000000000791b */ /* 0x003fea0003800000 */
.L_x_36749:
[----:B------:R-:W-:Y:S01]  /*19f0*/  FADD R5, R10, R21 ;  /* 0x000000150a057221 */ /* 0x000fe20000000000 */
[----:B------:R-:W-:Y:S01]  /*1a00*/  HFMA2 R12, -RZ, RZ, 0, 2.384185791015625e-07 ;  /* 0x00000004ff0c7431 */ /* 0x000fe200000001ff */
[----:B------:R-:W-:-:S05]  /*1a10*/  MOV R18, R14 ;  /* 0x0000000e00127202 */ /* 0x000fca0000000f00 */
[----:B------:R-:W-:-:S04]  /*1a20*/  FADD R24, R19, R18 ;  /* 0x0000001213187221 */ /* 0x000fc80000000000 */
[----:B------:R-:W-:-:S07]  /*1a30*/  IMAD.MOV.U32 R13, RZ, RZ, R24 ;  /* 0x000000ffff0d7224 */ /* 0x000fce00078e0018 */
[----:B------:R-:W-:Y:S05]  /*1a40*/  WARPSYNC.COLLECTIVE R15, `(.L_x_36750) ;  /* 0x000000000f087348 */ /* 0x000fea0003c00000 */
[----:B------:R0:W1:Y:S02]  /*1a50*/  SHFL.BFLY P6, R14, R13, R12, R11 ;  /* 0x0c00000c0d0e7389 */ /* 0x00006400000c000b */
[----:B01----:R-:W-:Y:S05]  /*1a60*/  ENDCOLLECTIVE ;  /* 0x000000000000791b */ /* 0x003fea0003800000 */
.L_x_36750:
[----:B------:R-:W-:Y:S01]  /*1a70*/  HFMA2 R12, -RZ, RZ, 0, 1.1920928955078125e-07 ;  /* 0x00000002ff0c7431 */ /* 0x000fe200000001ff */
[----:B------:R-:W-:-:S05]  /*1a80*/  MOV R27, R14 ;  /* 0x0000000e001b7202 */ /* 0x000fca0000000f00 */
[----:B------:R-:W-:-:S04]  /*1a90*/  FADD R27, R24, R27 ;  /* 0x0000001b181b7221 */ /* 0x000fc80000000000 */
[----:B------:R-:W-:-:S07]  /*1aa0*/  IMAD.MOV.U32 R13, RZ, RZ, R27 ;  /* 0x000000ffff0d7224 */ /* 0x000fce00078e001b */
[----:B------:R-:W-:Y:S05]  /*1ab0*/  WARPSYNC.COLLECTIVE R15, `(.L_x_36751) ;  /* 0x000000000f087348 */ /* 0x000fea0003c00000 */
[----:B------:R0:W1:Y:S02]  /*1ac0*/  SHFL.BFLY P6, R14, R13, R12, R11 ;  /* 0x0c00000c0d0e7389 */ /* 0x00006400000c000b */
[----:B01----:R-:W-:Y:S05]  /*1ad0*/  ENDCOLLECTIVE ;  /* 0x000000000000791b */ /* 0x003fea0003800000 */
.L_x_36751:
[----:B------:R-:W-:Y:S01]  /*1ae0*/  HFMA2 R12, -RZ, RZ, 0, 5.9604644775390625e-08 ;  /* 0x00000001ff0c7431 */ /* 0x000fe200000001ff */
[----:B------:R-:W-:-:S05]  /*1af0*/  MOV R26, R14 ;  /* 0x0000000e001a7202 */ /* 0x000fca0000000f00 */
[----:B------:R-:W-:-:S04]  /*1b00*/  FADD R26, R27, R26 ;  /* 0x0000001a1b1a7221 */ /* 0x000fc80000000000 */
[----:B------:R-:W-:-:S07]  /*1b10*/  IMAD.MOV.U32 R13, RZ, RZ, R26 ;  /* 0x000000ffff0d7224 */ /* 0x000fce00078e001a */
[----:B------:R-:W-:Y:S05]  /*1b20*/  WARPSYNC.COLLECTIVE R15, `(.L_x_36752) ;  /* 0x000000000f087348 */ /* 0x000fea0003c00000 */
[----:B------:R0:W1:Y:S02]  /*1b30*/  SHFL.BFLY P6, R14, R13, R12, R11 ;  /* 0x0c00000c0d0e7389 */ /* 0x00006400000c000b */
[----:B01----:R-:W-:Y:S05]  /*1b40*/  ENDCOLLECTIVE ;  /* 0x000000000000791b */ /* 0x003fea0003800000 */
.L_x_36752:
[----:B------:R-:W-:Y:S05]  /*1b50*/  BRA `(.L_x_36753) ;  /* 0xfffffff000307947 */ /* 0x000fea000383ffff */
        .weak           $__internal_610_$__cuda_sm3x_div_rn_noftz_f32_slowpath
        .type           $__internal_610_$__cuda_sm3x_div_rn_noftz_f32_slowpath,@function
        .size           $__internal_610_$__cuda_sm3x_div_rn_noftz_f32_slowpath,(.L_x_37987 - $__internal_610_$__cuda_sm3x_div_rn_noftz_f32_slowpath)
$__internal_610_$__cuda_sm3x_div_rn_noftz_f32_slowpath:
        /* <DEDUP_REMOVED lines=35> */
.L_x_36755:
        /* <DEDUP_REMOVED lines=51> */
.L_x_36762:
[----:B------:R-:W-:-:S04]  /*20c0*/  LOP3.LUT R0, R0, 0x80000000, RZ, 0xc0, !PT ;  /* 0x8000000000007812 */ /* 0x000fc800078ec0ff */
[----:B------:R-:W-:Y:S01]  /*20d0*/  LOP3.LUT R0, R0, 0x7f800000, RZ, 0xfc, !PT ;  /* 0x7f80000000007812 */ /* 0x000fe200078efcff */
[----:B------:R-:W-:Y:S06]  /*20e0*/  BRA `(.L_x_36763) ;  /* 0x0000000000047947 */ /* 0x000fec0003800000 */
.L_x_36761:
[----:B------:R-:W-:-:S07]  /*20f0*/  LEA R0, R11, R0, 0x17 ;  /* 0x000000000b007211 */ /* 0x000fce00078eb8ff */
.L_x_36763:
[----:B------:R-:W-:Y:S05]  /*2100*/  BSYNC.RECONVERGENT B3 ;  /* 0x0000000000037941 */ /* 0x000fea0003800200 */
.L_x_36760:
[----:B------:R-:W-:Y:S05]  /*2110*/  BRA `(.L_x_36764) ;  /* 0x0000000000207947 */ /* 0x000fea0003800000 */
.L_x_36759:
[----:B------:R-:W-:-:S04]  /*2120*/  LOP3.LUT R0, R19, 0x80000000, R0, 0x48, !PT ;  /* 0x8000000013007812 */ /* 0x000fc800078e4800 */
[----:B------:R-:W-:Y:S01]  /*2130*/  LOP3.LUT R0, R0, 0x7f800000, RZ, 0xfc, !PT ;  /* 0x7f80000000007812 */ /* 0x000fe200078efcff */
[----:B------:R-:W-:Y:S06]  /*2140*/  BRA `(.L_x_36764) ;  /* 0x0000000000147947 */ /* 0x000fec0003800000 */
.L_x_36758:
[----:B------:R-:W-:Y:S01]  /*2150*/  LOP3.LUT R0, R19, 0x80000000, R0, 0x48, !PT ;  /* 0x8000000013007812 */ /* 0x000fe200078e4800 */
[----:B------:R-:W-:Y:S06]  /*2160*/  BRA `(.L_x_36764) ;  /* 0x00000000000c7947 */ /* 0x000fec0003800000 */
.L_x_36757:
[----:B------:R-:W0:Y:S01]  /*2170*/  MUFU.RSQ R0, -QNAN ;  /* 0xffc0000000007908 */ /* 0x000e220000001400 */
[----:B------:R-:W-:Y:S05]  /*2180*/  BRA `(.L_x_36764) ;  /* 0x0000000000047947 */ /* 0x000fea0003800000 */
.L_x_36756:
[----:B------:R-:W-:-:S07]  /*2190*/  FADD.FTZ R0, R0, R5 ;  /* 0x0000000500007221 */ /* 0x000fce0000010000 */
.L_x_36764:
[----:B------:R-:W-:Y:S05]  /*21a0*/  BSYNC.RECONVERGENT B2 ;  /* 0x0000000000027941 */ /* 0x000fea0003800200 */
.L_x_36754:
[----:B------:R-:W-:Y:S01]  /*21b0*/  HFMA2 R13, -RZ, RZ, 0, 0 ;  /* 0x00000000ff0d7431 */ /* 0x000fe200000001ff */
[----:B------:R-:W-:Y:S01]  /*21c0*/  MOV R12, R15 ;  /* 0x0000000f000c7202 */ /* 0x000fe20000000f00 */
[----:B0-----:R-:W-:-:S03]  /*21d0*/  IMAD.MOV.U32 R11, RZ, RZ, R0 ;  /* 0x000000ffff0b7224 */ /* 0x001fc600078e0000 */
[----:B------:R-:W-:Y:S05]  /*21e0*/  RET.REL.NODEC R12 `(_Z15SoftmaxWarpImplI24ElementwiseScaleMaskLoadIffbE11DirectStoreIffEfLi2ELi2ELi16ELi2ELb1EL9Algorithm0EEvT_T0_ll) ;  /* 0xffffffdc0c847950 */ /* 0x000fea0003c3ffff */
.L_x_36765:
        /* <DEDUP_REMOVED lines=9> */
.L_x_37987:


//--------------------- .text._Z15SoftmaxWarpImplI24ElementwiseScaleMaskLoadIffbE11DirectStoreIffEfLi2ELi2ELi16ELi2ELb0EL9Algorithm0EEvT_T0_ll --------------------------
	.section	.text._Z15SoftmaxWarpImplI24ElementwiseScaleMaskLoadIffbE11DirectStoreIffEfLi2ELi2ELi16ELi2ELb0EL9Algorithm0EEvT_T0_ll,"ax",@progbits
	.align	128
        .global         _Z15SoftmaxWarpImplI24ElementwiseScaleMaskLoadIffbE11DirectStoreIffEfLi2ELi2ELi16ELi2ELb0EL9Algorithm0EEvT_T0_ll
        .type           _Z15SoftmaxWarpImplI24ElementwiseScaleMaskLoadIffbE11DirectStoreIffEfLi2ELi2ELi16ELi2ELb0EL9Algorithm0EEvT_T0_ll,@function
        .size           _Z15SoftmaxWarpImplI24ElementwiseScaleMaskLoadIffbE11DirectStoreIffEfLi2ELi2ELi16ELi2ELb0EL9Algorithm0EEvT_T0_ll,(.L_x_37988 - _Z15SoftmaxWarpImplI24ElementwiseScaleMaskLoadIffbE11DirectStoreIffEfLi2ELi2ELi16ELi2ELb0EL9Algorithm0EEvT_T0_ll)
        .other          _Z15SoftmaxWarpImplI24ElementwiseScaleMaskLoadIffbE11DirectStoreIffEfLi2ELi2ELi16ELi2ELb0EL9Algorithm0EEvT_T0_ll,@"STO_CUDA_ENTRY STV_DEFAULT"
_Z15SoftmaxWarpImplI24ElementwiseScaleMaskLoadIffbE11DirectStoreIffEfLi2ELi2ELi16ELi2ELb0EL9Algorithm0EEvT_T0_ll:
.text._Z15SoftmaxWarpImplI24ElementwiseScaleMaskLoadIffbE11DirectStoreIffEfLi2ELi2ELi16ELi2ELb0EL9Algorithm0EEvT_T0_ll:
        /* <DEDUP_REMOVED lines=24> */
.L_x_36766:
        /* <DEDUP_REMOVED lines=16> */
.L_x_36776:
[----:B------:R-:W1:Y:S01]  /*0280*/  LDC.64 R12, c[0x0][0x390] ;  /* 0x0000e400ff0c7b82 */ /* 0x000e620000000a00 */
        /* <DEDUP_REMOVED lines=9> */
[----:B------:R-:W-:-:S04]  /*0320*/  IADD3 R12, P0, PT, R2, R12, RZ ;  /* 0x0000000c020c7210 */ /* 0x000fc80007f1e0ff */
[----:B------:R-:W-:-:S05]  /*0330*/  IADD3 R5, PT, PT, R3, R5, RZ ;  /* 0x0000000503057210 */ /* 0x000fca0007ffe0ff */
[----:B------:R-:W-:Y:S01]  /*0340*/  IMAD.X R15, R5, 0x1, R13, P0 ;  /* 0x00000001050f7824 */ /* 0x000fe200000e060d */
[----:B------:R-:W-:-:S04]  /*0350*/  IADD3 R8, P0, PT, R2, UR42, RZ ;  /* 0x0000002a02087c10 */ /* 0x000fc8000ff1e0ff */
[----:B------:R-:W-:Y:S02]  /*0360*/  LEA.HI R12, P1, R15, R12, RZ, 0x1 ;  /* 0x0000000c0f0c7211 */ /* 0x000fe400078308ff */
[----:B------:R-:W-:Y:S02]  /*0370*/  IADD3.X R9, PT, PT, R5, UR43, RZ, P0, !PT ;  /* 0x0000002b05097c10 */ /* 0x000fe400087fe4ff */
[----:B------:R-:W-:Y:S02]  /*0380*/  LOP3.LUT R10, R12, 0xfffffffe, RZ, 0xc0, !PT ;  /* 0xfffffffe0c0a7812 */ /* 0x000fe400078ec0ff */
[----:B------:R-:W-:Y:S01]  /*0390*/  IADD3.X R15, PT, PT, RZ, R15, RZ, P1, !PT ;  /* 0x0000000fff0f7210 */ /* 0x000fe20000ffe4ff */
[----:B------:R-:W2:Y:S01]  /*03a0*/  LDG.E.U16 R0, desc[UR4][R8.64] ;  /* 0x0000000408007981 */ /* 0x000ea2000c1e1500 */
[----:B------:R-:W-:-:S04]  /*03b0*/  IADD3 R10, P1, PT, R10, UR42, RZ ;  /* 0x0000002a0a0a7c10 */ /* 0x000fc8000ff3e0ff */
[----:B------:R-:W-:-:S05]  /*03c0*/  IADD3.X R11, PT, PT, R15, UR43, RZ, P1, !PT ;  /* 0x0000002b0f0b7c10 */ /* 0x000fca0008ffe4ff */
[----:B------:R1:W3:Y:S01]  /*03d0*/  LDG.E.U16 R13, desc[UR6][R10.64] ;  /* 0x000000060a0d7981 */ /* 0x0002e2000c1e1500 */
[----:B------:R-:W-:Y:S02]  /*03e0*/  R2UR UR8, R6 ;  /* 0x00000000060872ca */ /* 0x000fe400000e0000 */
[----:B------:R-:W-:Y:S01]  /*03f0*/  R2UR UR9, R7 ;  /* 0x00000000070972ca */ /* 0x000fe200000e0000 */
[----:B-1----:R-:W1:Y:S01]  /*0400*/  LDC.64 R10, c[0x0][0x398] ;  /* 0x0000e600ff0a7b82 */ /* 0x002e620000000a00 */
[----:B--2---:R-:W-:-:S04]  /*0410*/  PRMT R3, R0, 0x7771, RZ ;  /* 0x0000777100037816 */ /* 0x004fc800000000ff */
[----:B------:R-:W-:Y:S02]  /*0420*/  ISETP.NE.AND P1, PT, R3, RZ, PT ;  /* 0x000000ff0300720c */ /* 0x000fe40003f25270 */
[----:B---3--:R-:W-:-:S04]  /*0430*/  PRMT R4, R13, 0x7771, RZ ;  /* 0x000077710d047816 */ /* 0x008fc800000000ff */
[----:B------:R-:W-:Y:S01]  /*0440*/  ISETP.NE.AND P0, PT, R4, RZ, PT ;  /* 0x000000ff0400720c */ /* 0x000fe20003f05270 */
[----:B------:R-:W-:Y:S01]  /*0450*/  IMAD.SHL.U32 R3, R12, 0x4, RZ ;  /* 0x000000040c037824 */ /* 0x000fe200078e00ff */
[----:B------:R-:W-:-:S05]  /*0460*/  LEA R4, P2, R2, UR40, 0x2 ;  /* 0x0000002802047c11 */ /* 0x000fca000f8410ff */
[----:B------:R-:W-:Y:S02]  /*0470*/  @P1 R2UR UR6, R6 ;  /* 0x00000000060612ca */ /* 0x000fe400000e0000 */
[----:B------:R-:W-:Y:S02]  /*0480*/  LEA.HI.X R5, R2, UR41, R5, 0x2, P2 ;  /* 0x0000002902057c11 */ /* 0x000fe400090f1405 */
[----:B------:R-:W-:Y:S02]  /*0490*/  @P1 R2UR UR7, R7 ;  /* 0x00000000070712ca */ /* 0x000fe400000e0000 */
[----:B------:R-:W-:Y:S01]  /*04a0*/  LOP3.LUT R2, R3, 0xfffffff8, RZ, 0xc0, !PT ;  /* 0xfffffff803027812 */ /* 0x000fe200078ec0ff */
[----:B------:R-:W1:Y:S01]  /*04b0*/  LDG.E R8, desc[UR4][R4.64] ;  /* 0x0000000404087981 */ /* 0x000e62000c1e1900 */
[----:B------:R-:W-:Y:S02]  /*04c0*/  @P0 R2UR UR10, R6 ;  /* 0x00000000060a02ca */ /* 0x000fe400000e0000 */
[----:B------:R-:W-:-:S02]  /*04d0*/  @P0 R2UR UR11, R7 ;  /* 0x00000000070b02ca */ /* 0x000fc400000e0000 */
[----:B------:R-:W-:Y:S02]  /*04e0*/  SHF.L.U64.HI R3, R12, 0x2, R15 ;  /* 0x000000020c037819 */ /* 0x000fe4000001020f */
[----:B------:R-:W-:-:S03]  /*04f0*/  IADD3 R2, P2, PT, R2, UR40, RZ ;  /* 0x0000002802027c10 */ /* 0x000fc6000ff5e0ff */
[----:B------:R-:W2:Y:S01]  /*0500*/  @P1 LDG.E R12, desc[UR6][R4.64+0x4] ;  /* 0x00000406040c1981 */ /* 0x000ea2000c1e1900 */
[----:B------:R-:W-:-:S05]  /*0510*/  IADD3.X R3, PT, PT, R3, UR41, RZ, P2, !PT ;  /* 0x0000002903037c10 */ /* 0x000fca00097fe4ff */
[----:B------:R-:W3:Y:S04]  /*0520*/  LDG.E R14, desc[UR8][R2.64] ;  /* 0x00000008020e7981 */ /* 0x000ee8000c1e1900 */
[----:B------:R-:W4:Y:S01]  /*0530*/  @P0 LDG.E R20, desc[UR10][R2.64+0x4] ;  /* 0x0000040a02140981 */ /* 0x000f22000c1e1900 */
[----:B------:R-:W5:Y:S01]  /*0540*/  LDCU UR4, c[0x0][0x398] ;  /* 0x00007300ff0477ac */ /* 0x000f620008000800 */
[----:B------:R-:W-:-:S04]  /*0550*/  PRMT R9, R13, 0x7770, RZ ;  /* 0x000077700d097816 */ /* 0x000fc800000000ff */
[----:B------:R-:W-:Y:S02]  /*0560*/  ISETP.NE.AND P3, PT, R9, RZ, PT ;  /* 0x000000ff0900720c */ /* 0x000fe40003f65270 */
[----:B------:R-:W-:-:S04]  /*0570*/  PRMT R0, R0, 0x7770, RZ ;  /* 0x0000777000007816 */ /* 0x000fc800000000ff */
[----:B------:R-:W-:Y:S02]  /*0580*/  ISETP.NE.AND P2, PT, R0, RZ, PT ;  /* 0x000000ff0000720c */ /* 0x000fe40003f45270 */
[----:B-----5:R-:W-:Y:S01]  /*0590*/  MOV R22, UR4 ;  /* 0x0000000400167c02 */ /* 0x020fe20008000f00 */
[----:B------:R-:W-:Y:S01]  /*05a0*/  IMAD.U32 R21, RZ, RZ, UR4 ;  /* 0x00000004ff157e24 */ /* 0x000fe2000f8e00ff */
[----:B------:R-:W-:Y:S01]  /*05b0*/  UMOV UR4, 0xffffffff ;  /* 0xffffffff00047882 */ /* 0x000fe20000000000 */
[----:B-1----:R-:W-:-:S05]  /*05c0*/  FMUL R23, R8, R11 ;  /* 0x0000000b08177220 */ /* 0x002fca0000400000 */
[----:B------:R-:W-:Y:S01]  /*05d0*/  FSEL R23, R23, R10, P2 ;  /* 0x0000000a17177208 */ /* 0x000fe20001000000 */
[-C--:B--2---:R-:W-:Y:S01]  /*05e0*/  @P1 FMUL R22, R12, R11.reuse ;  /* 0x0000000b0c161220 */ /* 0x084fe20000400000 */
[-C--:B---3--:R-:W-:Y:S01]  /*05f0*/  @P3 FMUL R10, R14, R11.reuse ;  /* 0x0000000b0e0a3220 */ /* 0x088fe20000400000 */
[----:B----4-:R-:W-:-:S03]  /*0600*/  @P0 FMUL R21, R20, R11 ;  /* 0x0000000b14150220 */ /* 0x010fc60000400000 */
[----:B------:R-:W-:Y:S02]  /*0610*/  FMNMX3 R0, R23, -INF , R22, !PT ;  /* 0xff80000017007876 */ /* 0x000fe40007800016 */
[----:B------:R-:W-:Y:S01]  /*0620*/  FMNMX3 R2, R10, -INF , R21, !PT ;  /* 0xff8000000a027876 */ /* 0x000fe20007800015 */
[----:B------:R-:W-:Y:S06]  /*0630*/  BRA.DIV UR4, `(.L_x_36767) ;  /* 0x0000000a04807947 */ /* 0x000fec000b800000 */
[----:B------:R-:W1:Y:S04]  /*0640*/  SHFL.BFLY PT, R14, R0, 0x8, 0x1f ;  /* 0x0d001f00000e7f89 */ /* 0x000e6800000e0000 */
[----:B------:R-:W2:Y:S01]  /*0650*/  SHFL.BFLY PT, R3, R2, 0x8, 0x1f ;  /* 0x0d001f0002037f89 */ /* 0x000ea200000e0000 */
[----:B-1----:R-:W-:Y:S01]  /*0660*/  FMNMX R4, R0, R14, !PT ;  /* 0x0000000e00047209 */ /* 0x002fe20007800000 */
[----:B------:R-:W-:Y:S01]  /*0670*/  HFMA2 R0, -RZ, RZ, 0.96630859375, -0.0022525787353515625 ;  /* 0x3bbb989dff007431 */ /* 0x000fe200000001ff */
        /* <DEDUP_REMOVED lines=37> */
[----:B------:R-:W1:Y:S01]  /*08d0*/  MUFU.EX2 R9, R12 ;  /* 0x0000000c00097308 */ /* 0x000e620000000800 */
[----:B------:R-:W-:Y:S01]  /*08e0*/  SHF.L.U32 R0, R3, 0x17, RZ ;  /* 0x0000001703007819 */ /* 0x000fe200000006ff */
[----:B------:R-:W-:Y:S02]  /*08f0*/  IMAD.SHL.U32 R3, R4, 0x800000, RZ ;  /* 0x0080000004037824 */ /* 0x000fe400078e00ff */
[----:B------:R-:W-:Y:S01]  /*0900*/  FFMA R21, R21, 1.925963033500011079e-08, R2 ;  /* 0x32a5706015157823 */ /* 0x000fe20000000002 */
[----:B------:R-:W-:-:S03]  /*0910*/  SHF.L.U32 R2, R8, 0x17, RZ ;  /* 0x0000001708027819 */ /* 0x000fc600000006ff */
[----:B------:R-:W2:Y:S08]  /*0920*/  MUFU.EX2 R10, R10 ;  /* 0x0000000a000a7308 */ /* 0x000eb00000000800 */
[----:B------:R-:W3:Y:S01]  /*0930*/  MUFU.EX2 R5, R5 ;  /* 0x0000000500057308 */ /* 0x000ee20000000800 */
[----:B-1----:R-:W-:Y:S01]  /*0940*/  FMUL R4, R0, R9 ;  /* 0x0000000900047220 */ /* 0x002fe20000400000 */
[----:B------:R-:W-:-:S03]  /*0950*/  IMAD.SHL.U32 R0, R11, 0x800000, RZ ;  /* 0x008000000b007824 */ /* 0x000fc600078e00ff */
[----:B------:R-:W-:-:S03]  /*0960*/  FADD R20, RZ, R4 ;  /* 0x00000004ff147221 */ /* 0x000fc60000000000 */
[----:B------:R-:W1:Y:S01]  /*0970*/  MUFU.EX2 R21, R21 ;  /* 0x0000001500157308 */ /* 0x000e620000000800 */
[----:B--2---:R-:W-:-:S04]  /*0980*/  FMUL R3, R3, R10 ;  /* 0x0000000a03037220 */ /* 0x004fc80000400000 */
[----:B------:R-:W-:Y:S01]  /*0990*/  FADD R20, R20, R3 ;  /* 0x0000000314147221 */ /* 0x000fe20000000000 */
[----:B---3--:R-:W-:-:S04]  /*09a0*/  FMUL R2, R2, R5 ;  /* 0x0000000502027220 */ /* 0x008fc80000400000 */
[----:B------:R-:W2:Y:S01]  /*09b0*/  SHFL.BFLY PT, R14, R20, 0x8, 0x1f ;  /* 0x0d001f00140e7f89 */ /* 0x000ea200000e0000 */
[----:B------:R-:W-:Y:S01]  /*09c0*/  FADD R5, RZ, R2 ;  /* 0x00000002ff057221 */ /* 0x000fe20000000000 */
[----:B-1----:R-:W-:-:S04]  /*09d0*/  FMUL R0, R0, R21 ;  /* 0x0000001500007220 */ /* 0x002fc80000400000 */
[----:B------:R-:W-:-:S05]  /*09e0*/  FADD R8, R5, R0 ;  /* 0x0000000005087221 */ /* 0x000fca0000000000 */
        /* <DEDUP_REMOVED lines=12> */
[----:B------:R1:W3:Y:S02]  /*0ab0*/  SHFL.BFLY PT, R14, R23, 0x1, 0x1f ;  /* 0x0c201f00170e7f89 */ /* 0x0002e400000e0000 */
[----:B-12---:R-:W-:-:S07]  /*0ac0*/  FADD R5, R9, R10 ;  /* 0x0000000a09057221 */ /* 0x006fce0000000000 */
.L_x_36794:
        /* <DEDUP_REMOVED lines=11> */
[----:B0-----:R-:W-:Y:S05]  /*0b80*/  CALL.REL.NOINC `($__internal_611_$__cuda_sm3x_div_rn_noftz_f32_slowpath) ;  /* 0x0000000c00887944 */ /* 0x001fea0003c00000 */
[----:B------:R-:W-:-:S07]  /*0b90*/  MOV R8, R4 ;  /* 0x0000000400087202 */ /* 0x000fce0000000f00 */
.L_x_36769:
[----:B------:R-:W-:Y:S05]  /*0ba0*/  BSYNC.RECONVERGENT B0 ;  /* 0x0000000000007941 */ /* 0x000fea0003800200 */
.L_x_36768:
        /* <DEDUP_REMOVED lines=11> */
[----:B0-----:R-:W-:Y:S05]  /*0c60*/  CALL.REL.NOINC `($__internal_611_$__cuda_sm3x_div_rn_noftz_f32_slowpath) ;  /* 0x0000000c00507944 */ /* 0x001fea0003c00000 */
[----:B------:R-:W-:-:S07]  /*0c70*/  MOV R9, R4 ;  /* 0x0000000400097202 */ /* 0x000fce0000000f00 */
.L_x_36771:
[----:B------:R-:W-:Y:S05]  /*0c80*/  BSYNC.RECONVERGENT B0 ;  /* 0x0000000000007941 */ /* 0x000fea0003800200 */
.L_x_36770:
        /* <DEDUP_REMOVED lines=23> */
[----:B0-----:R-:W-:Y:S05]  /*0e00*/  CALL.REL.NOINC `($__internal_611_$__cuda_sm3x_div_rn_noftz_f32_slowpath) ;  /* 0x0000000800e87944 */ /* 0x001fea0003c00000 */
[----:B------:R-:W-:-:S07]  /*0e10*/  MOV R12, R4 ;  /* 0x00000004000c7202 */ /* 0x000fce0000000f00 */
.L_x_36773:
[----:B------:R-:W-:Y:S05]  /*0e20*/  BSYNC.RECONVERGENT B0 ;  /* 0x0000000000007941 */ /* 0x000fea0003800200 */
.L_x_36772:
        /* <DEDUP_REMOVED lines=12> */
[----:B0-----:R-:W-:Y:S05]  /*0ef0*/  CALL.REL.NOINC `($__internal_611_$__cuda_sm3x_div_rn_noftz_f32_slowpath) ;  /* 0x0000000800ac7944 */ /* 0x001fea0003c00000 */
[----:B------:R-:W-:-:S07]  /*0f00*/  IMAD.MOV.U32 R13, RZ, RZ, R4 ;  /* 0x000000ffff0d7224 */ /* 0x000fce00078e0004 */
.L_x_36775:
[----:B------:R-:W-:Y:S05]  /*0f10*/  BSYNC.RECONVERGENT B0 ;  /* 0x0000000000007941 */ /* 0x000fea0003800200 */
.L_x_36774:
        /* <DEDUP_REMOVED lines=18> */
.L_x_36767:
[----:B------:R-:W-:Y:S01]  /*1040*/  HFMA2 R11, -RZ, RZ, 0, 1.847743988037109375e-06 ;  /* 0x0000001fff0b7431 */ /* 0x000fe200000001ff */
[----:B------:R-:W-:Y:S01]  /*1050*/  BSSY B0, `(.L_x_36777) ;  /* 0x0000007000007945 */ /* 0x000fe20003800000 */
[----:B------:R-:W-:Y:S01]  /*1060*/  MOV R13, R0 ;  /* 0x00000000000d7202 */ /* 0x000fe20000000f00 */
[----:B------:R-:W-:Y:S02]  /*1070*/  IMAD.MOV.U32 R12, RZ, RZ, 0x8 ;  /* 0x00000008ff0c7424 */ /* 0x000fe400078e00ff */
[----:B------:R-:W-:-:S07]  /*1080*/  IMAD.MOV.U32 R15, RZ, RZ, -0x1 ;  /* 0xffffffffff0f7424 */ /* 0x000fce00078e00ff */
[----:B0-----:R-:W-:Y:S05]  /*1090*/  WARPSYNC.COLLECTIVE R15, `(.L_x_36778) ;  /* 0x000000000f087348 */ /* 0x001fea0003c00000 */
[----:B------:R1:W2:Y:S02]  /*10a0*/  SHFL.BFLY P6, R14, R13, R12, R11 ;  /* 0x0c00000c0d0e7389 */ /* 0x0002a400000c000b */
[----:B012---:R-:W-:Y:S05]  /*10b0*/  ENDCOLLECTIVE ;  /* 0x000000000000791b */ /* 0x007fea0003800000 */
.L_x_36778:
[----:B------:R-:W-:Y:S05]  /*10c0*/  BSYNC B0 ;  /* 0x0000000000007941 */ /* 0x000fea0003800000 */
.L_x_36777:
        /* <DEDUP_REMOVED lines=9> */
.L_x_36779:
[----:B------:R-:W-:Y:S01]  /*1160*/  IMAD.MOV.U32 R12, RZ, RZ, 0x2 ;  /* 0x00000002ff0c7424 */ /* 0x000fe200078e00ff */
[----:B------:R-:W-:-:S04]  /*1170*/  FMNMX R5, R4, R14, !PT ;  /* 0x0000000e04057209 */ /* 0x000fc80007800000 */
[----:B------:R-:W-:-:S07]  /*1180*/  MOV R13, R5 ;  /* 0x00000005000d7202 */ /* 0x000fce0000000f00 */
[----:B------:R-:W-:Y:S05]  /*1190*/  WARPSYNC.COLLECTIVE R15, `(.L_x_36780) ;  /* 0x000000000f087348 */ /* 0x000fea0003c00000 */
[----:B------:R0:W1:Y:S02]  /*11a0*/  SHFL.BFLY P6, R14, R13, R12, R11 ;  /* 0x0c00000c0d0e7389 */ /* 0x00006400000c000b */
[----:B01----:R-:W-:Y:S05]  /*11b0*/  ENDCOLLECTIVE ;  /* 0x000000000000791b */ /* 0x003fea0003800000 */
.L_x_36780:
[----:B------:R-:W-:Y:S01]  /*11c0*/  IMAD.MOV.U32 R12, RZ, RZ, 0x1 ;  /* 0x00000001ff0c7424 */ /* 0x000fe200078e00ff */
[----:B------:R-:W-:-:S04]  /*11d0*/  FMNMX R20, R5, R14, !PT ;  /* 0x0000000e05147209 */ /* 0x000fc80007800000 */
[----:B------:R-:W-:-:S07]  /*11e0*/  MOV R13, R20 ;  /* 0x00000014000d7202 */ /* 0x000fce0000000f00 */
[----:B------:R-:W-:Y:S05]  /*11f0*/  WARPSYNC.COLLECTIVE R15, `(.L_x_36781) ;  /* 0x000000000f087348 */ /* 0x000fea0003c00000 */
[----:B------:R0:W1:Y:S02]  /*1200*/  SHFL.BFLY P6, R14, R13, R12, R11 ;  /* 0x0c00000c0d0e7389 */ /* 0x00006400000c000b */
[----:B01----:R-:W-:Y:S05]  /*1210*/  ENDCOLLECTIVE ;  /* 0x000000000000791b */ /* 0x003fea0003800000 */
.L_x_36781:
[----:B------:R-:W-:Y:S02]  /*1220*/  HFMA2 R12, -RZ, RZ, 0, 4.76837158203125e-07 ;  /* 0x00000008ff0c7431 */ /* 0x000fe400000001ff */
[----:B------:R-:W-:Y:S01]  /*1230*/  IMAD.MOV.U32 R13, RZ, RZ, R2 ;  /* 0x000000ffff0d7224 */ /* 0x000fe200078e0002 */
[----:B------:R-:W-:-:S07]  /*1240*/  MOV R25, R14 ;  /* 0x0000000e00197202 */ /* 0x000fce0000000f00 */
[----:B------:R-:W-:Y:S05]  /*1250*/  WARPSYNC.COLLECTIVE R15, `(.L_x_36782) ;  /* 0x000000000f087348 */ /* 0x000fea0003c00000 */
[----:B------:R0:W1:Y:S02]  /*1260*/  SHFL.BFLY P6, R14, R13, R12, R11 ;  /* 0x0c00000c0d0e7389 */ /* 0x00006400000c000b */
[----:B01----:R-:W-:Y:S05]  /*1270*/  ENDCOLLECTIVE ;  /* 0x000000000000791b */ /* 0x003fea0003800000 */
.L_x_36782:
[----:B------:R-:W-:-:S05]  /*1280*/  FMNMX R25, R20, R25, !PT ;  /* 0x0000001914197209 */ /* 0x000fca0007800000 */
[----:B------:R-:W-:Y:S01]  /*1290*/  FADD R23, R23, -R25 ;  /* 0x8000001917177221 */ /* 0x000fe20000000000 */
[----:B------:R-:W-:-:S03]  /*12a0*/  FADD R25, -R25, R22 ;  /* 0x0000001619197221 */ /* 0x000fc60000000100 */
[----:B------:R-:W-:Y:S01]  /*12b0*/  FFMA.SAT R5, R23, R0, 0.5 ;  /* 0x3f00000017057423 */ /* 0x000fe20000002000 */
        /* <DEDUP_REMOVED lines=8> */
.L_x_36783:
[----:B------:R-:W-:Y:S01]  /*1340*/  FFMA.RM R4, R5, R2, 12582913 ;  /* 0x4b40000105047423 */ /* 0x000fe20000004002 */
[----:B------:R-:W-:-:S04]  /*1350*/  FFMA.SAT R5, R25, R0, 0.5 ;  /* 0x3f00000019057423 */ /* 0x000fc80000002000 */
[----:B------:R-:W-:-:S04]  /*1360*/  FFMA.RM R5, R5, R2, 12582913 ;  /* 0x4b40000105057423 */ /* 0x000fc80000004002 */
[----:B------:R-:W-:-:S04]  /*1370*/  FADD R12, R5, -12583039 ;  /* 0xcb40007f050c7421 */ /* 0x000fc80000000000 */
[----:B------:R-:W-:-:S04]  /*1380*/  FFMA R12, R25, 1.4426950216293334961, -R12 ;  /* 0x3fb8aa3b190c7823 */ /* 0x000fc8000000080c */
[----:B------:R-:W-:Y:S01]  /*1390*/  FFMA R25, R25, 1.925963033500011079e-08, R12 ;  /* 0x32a5706019197823 */ /* 0x000fe2000000000c */
[----:B------:R-:W-:Y:S01]  /*13a0*/  IMAD.MOV.U32 R12, RZ, RZ, 0x2 ;  /* 0x00000002ff0c7424 */ /* 0x000fe200078e00ff */
[----:B------:R-:W-:Y:S01]  /*13b0*/  MOV R8, R14 ;  /* 0x0000000e00087202 */ /* 0x000fe20000000f00 */
[C---:B------:R-:W-:Y:S01]  /*13c0*/  FADD R14, R4.reuse, -12583039 ;  /* 0xcb40007f040e7421 */ /* 0x040fe20000000000 */
[----:B------:R-:W-:Y:S02]  /*13d0*/  IMAD.SHL.U32 R4, R4, 0x800000, RZ ;  /* 0x0080000004047824 */ /* 0x000fe400078e00ff */
[----:B------:R-:W-:Y:S01]  /*13e0*/  FMNMX R13, R3, R8, !PT ;  /* 0x00000008030d7209 */ /* 0x000fe20007800000 */
[----:B------:R-:W-:Y:S01]  /*13f0*/  FFMA R14, R23, 1.4426950216293334961, -R14 ;  /* 0x3fb8aa3b170e7823 */ /* 0x000fe2000000080e */
[----:B------:R-:W-:-:S03]  /*1400*/  SHF.L.U32 R3, R5, 0x17, RZ ;  /* 0x0000001705037819 */ /* 0x000fc600000006ff */
[----:B------:R-:W-:-:S07]  /*1410*/  FFMA R23, R23, 1.925963033500011079e-08, R14 ;  /* 0x32a5706017177823 */ /* 0x000fce000000000e */
[----:B------:R-:W-:Y:S05]  /*1420*/  WARPSYNC.COLLECTIVE R15, `(.L_x_36784) ;  /* 0x000000000f087348 */ /* 0x000fea0003c00000 */
[----:B------:R0:W1:Y:S02]  /*1430*/  SHFL.BFLY P6, R14, R13, R12, R11 ;  /* 0x0c00000c0d0e7389 */ /* 0x00006400000c000b */
[----:B01----:R-:W-:Y:S05]  /*1440*/  ENDCOLLECTIVE ;  /* 0x000000000000791b */ /* 0x003fea0003800000 */
.L_x_36784:
[----:B------:R-:W0:Y:S01]  /*1450*/  MUFU.EX2 R23, R23 ;  /* 0x0000001700177308 */ /* 0x000e220000000800 */
[----:B------:R-:W-:Y:S02]  /*1460*/  HFMA2 R12, -RZ, RZ, 0, 5.9604644775390625e-08 ;  /* 0x00000001ff0c7431 */ /* 0x000fe400000001ff */
[----:B0-----:R-:W-:Y:S01]  /*1470*/  FMUL R4, R4, R23 ;  /* 0x0000001704047220 */ /* 0x001fe20000400000 */
[----:B------:R-:W-:-:S03]  /*1480*/  MOV R8, R14 ;  /* 0x0000000e00087202 */ /* 0x000fc60000000f00 */
[----:B------:R-:W-:Y:S01]  /*1490*/  FADD R20, RZ, R4 ;  /* 0x00000004ff147221 */ /* 0x000fe20000000000 */
[----:B------:R-:W0:Y:S01]  /*14a0*/  MUFU.EX2 R14, R25 ;  /* 0x00000019000e7308 */ /* 0x000e220000000800 */
[----:B------:R-:W-:-:S05]  /*14b0*/  FMNMX R8, R13, R8, !PT ;  /* 0x000000080d087209 */ /* 0x000fca0007800000 */
[----:B------:R-:W-:Y:S02]  /*14c0*/  IMAD.MOV.U32 R13, RZ, RZ, R8 ;  /* 0x000000ffff0d7224 */ /* 0x000fe400078e0008 */
[----:B0-----:R-:W-:-:S07]  /*14d0*/  FMUL R3, R3, R14 ;  /* 0x0000000e03037220 */ /* 0x001fce0000400000 */
[----:B------:R-:W-:Y:S05]  /*14e0*/  WARPSYNC.COLLECTIVE R15, `(.L_x_36785) ;  /* 0x000000000f087348 */ /* 0x000fea0003c00000 */
[----:B------:R0:W1:Y:S02]  /*14f0*/  SHFL.BFLY P6, R14, R13, R12, R11 ;  /* 0x0c00000c0d0e7389 */ /* 0x00006400000c000b */
[----:B01----:R-:W-:Y:S05]  /*1500*/  ENDCOLLECTIVE ;  /* 0x000000000000791b */ /* 0x003fea0003800000 */
.L_x_36785:
[----:B------:R-:W-:-:S05]  /*1510*/  FADD R20, R20, R3 ;  /* 0x0000000314147221 */ /* 0x000fca0000000000 */
[----:B------:R-:W-:Y:S01]  /*1520*/  MOV R13, R20 ;  /* 0x00000014000d7202 */ /* 0x000fe20000000f00 */
[----:B------:R-:W-:Y:S02]  /*1530*/  IMAD.MOV.U32 R12, RZ, RZ, 0x8 ;  /* 0x00000008ff0c7424 */ /* 0x000fe400078e00ff */
[----:B------:R-:W-:-:S07]  /*1540*/  IMAD.MOV.U32 R9, RZ, RZ, R14 ;  /* 0x000000ffff097224 */ /* 0x000fce00078e000e */
[----:B------:R-:W-:Y:S05]  /*1550*/  WARPSYNC.COLLECTIVE R15, `(.L_x_36786) ;  /* 0x000000000f087348 */ /* 0x000fea0003c00000 */
[----:B------:R0:W1:Y:S02]  /*1560*/  SHFL.BFLY P6, R14, R13, R12, R11 ;  /* 0x0c00000c0d0e7389 */ /* 0x00006400000c000b */
[----:B01----:R-:W-:Y:S05]  /*1570*/  ENDCOLLECTIVE ;  /* 0x000000000000791b */ /* 0x003fea0003800000 */
.L_x_36786:
[----:B------:R-:W-:-:S05]  /*1580*/  FMNMX R8, R8, R9, !PT ;  /* 0x0000000908087209 */ /* 0x000fca0007800000 */
[----:B------:R-:W-:Y:S01]  /*1590*/  FADD R9, R10, -R8 ;  /* 0x800000080a097221 */ /* 0x000fe20000000000 */
[----:B------:R-:W-:-:S03]  /*15a0*/  FADD R23, -R8, R21 ;  /* 0x0000001508177221 */ /* 0x000fc60000000100 */
[-C--:B------:R-:W-:Y:S01]  /*15b0*/  FFMA.SAT R21, R9, R0.reuse, 0.5 ;  /* 0x3f00000009157423 */ /* 0x080fe20000002000 */
[----:B------:R-:W-:Y:S01]  /*15c0*/  FFMA.SAT R25, R23, R0, 0.5 ;  /* 0x3f00000017197423 */ /* 0x000fe20000002000 */
[----:B------:R-:W-:Y:S02]  /*15d0*/  IMAD.MOV.U32 R12, RZ, RZ, 0x4 ;  /* 0x00000004ff0c7424 */ /* 0x000fe400078e00ff */
[-C--:B------:R-:W-:Y:S01]  /*15e0*/  FFMA.RM R0, R21, R2.reuse, 12582913 ;  /* 0x4b40000115007423 */ /* 0x080fe20000004002 */
[----:B------:R-:W-:-:S03]  /*15f0*/  FFMA.RM R2, R25, R2, 12582913 ;  /* 0x4b40000119027423 */ /* 0x000fc60000004002 */
[----:B------:R-:W-:Y:S01]  /*1600*/  FADD R8, R0, -12583039 ;  /* 0xcb40007f00087421 */ /* 0x000fe20000000000 */
[----:B------:R-:W-:Y:S01]  /*1610*/  FADD R10, R2, -12583039 ;  /* 0xcb40007f020a7421 */ /* 0x000fe20000000000 */
[----:B------:R-:W-:Y:S02]  /*1620*/  IMAD.SHL.U32 R0, R0, 0x800000, RZ ;  /* 0x0080000000007824 */ /* 0x000fe400078e00ff */
[----:B------:R-:W-:Y:S01]  /*1630*/  FADD R5, R20, R14 ;  /* 0x0000000e14057221 */ /* 0x000fe20000000000 */
[----:B------:R-:W-:Y:S01]  /*1640*/  FFMA R8, R9, 1.4426950216293334961, -R8 ;  /* 0x3fb8aa3b09087823 */ /* 0x000fe20000000808 */
[----:B------:R-:W-:-:S03]  /*1650*/  FFMA R10, R23, 1.4426950216293334961, -R10 ;  /* 0x3fb8aa3b170a7823 */ /* 0x000fc6000000080a */
[----:B------:R-:W-:Y:S01]  /*1660*/  MOV R13, R5 ;  /* 0x00000005000d7202 */ /* 0x000fe20000000f00 */
[----:B------:R-:W-:Y:S01]  /*1670*/  FFMA R8, R9, 1.925963033500011079e-08, R8 ;  /* 0x32a5706009087823 */ /* 0x000fe20000000008 */
[----:B------:R-:W-:-:S07]  /*1680*/  FFMA R23, R23, 1.925963033500011079e-08, R10 ;  /* 0x32a5706017177823 */ /* 0x000fce000000000a */
[----:B------:R-:W-:Y:S05]  /*1690*/  WARPSYNC.COLLECTIVE R15, `(.L_x_36787) ;  /* 0x000000000f087348 */ /* 0x000fea0003c00000 */
[----:B------:R0:W1:Y:S02]  /*16a0*/  SHFL.BFLY P6, R14, R13, R12, R11 ;  /* 0x0c00000c0d0e7389 */ /* 0x00006400000c000b */
[----:B01----:R-:W-:Y:S05]  /*16b0*/  ENDCOLLECTIVE ;  /* 0x000000000000791b */ /* 0x003fea0003800000 */
.L_x_36787:
[----:B------:R-:W0:Y:S08]  /*16c0*/  MUFU.EX2 R9, R8 ;  /* 0x0000000800097308 */ /* 0x000e300000000800 */
[----:B------:R1:W2:Y:S01]  /*16d0*/  MUFU.EX2 R10, R23 ;  /* 0x00000017000a7308 */ /* 0x0002a20000000800 */
[----:B------:R-:W-:Y:S02]  /*16e0*/  HFMA2 R12, -RZ, RZ, 0, 1.1920928955078125e-07 ;  /* 0x00000002ff0c7431 */ /* 0x000fe400000001ff */
[----:B------:R-:W-:Y:S01]  /*16f0*/  FADD R13, R5, R14 ;  /* 0x0000000e050d7221 */ /* 0x000fe20000000000 */
[----:B------:R-:W-:Y:S01]  /*1700*/  SHF.L.U32 R5, R2, 0x17, RZ ;  /* 0x0000001702057819 */ /* 0x000fe200000006ff */
[----:B01----:R-:W-:-:S07]  /*1710*/  FMUL R2, R0, R9 ;  /* 0x0000000900027220 */ /* 0x003fce0000400000 */
[----:B--2---:R-:W-:Y:S05]  /*1720*/  WARPSYNC.COLLECTIVE R15, `(.L_x_36788) ;  /* 0x000000000f087348 */ /* 0x004fea0003c00000 */
[----:B------:R0:W1:Y:S02]  /*1730*/  SHFL.BFLY P6, R14, R13, R12, R11 ;  /* 0x0c00000c0d0e7389 */ /* 0x00006400000c000b */
[----:B012---:R-:W-:Y:S05]  /*1740*/  ENDCOLLECTIVE ;  /* 0x000000000000791b */ /* 0x007fea0003800000 */
.L_x_36788:
[----:B------:R-:W-:Y:S01]  /*1750*/  FMUL R0, R5, R10 ;  /* 0x0000000a05007220 */ /* 0x000fe20000400000 */
[----:B------:R-:W-:-:S04]  /*1760*/  FADD R5, RZ, R2 ;  /* 0x00000002ff057221 */ /* 0x000fc80000000000 */
[----:B------:R-:W-:Y:S01]  /*1770*/  FADD R8, R5, R0 ;  /* 0x0000000005087221 */ /* 0x000fe20000000000 */
[----:B------:R-:W-:Y:S01]  /*1780*/  MOV R12, 0x1 ;  /* 0x00000001000c7802 */ /* 0x000fe20000000f00 */
[----:B------:R-:W-:-:S04]  /*1790*/  FADD R9, R13, R14 ;  /* 0x0000000e0d097221 */ /* 0x000fc80000000000 */
[----:B------:R-:W-:-:S07]  /*17a0*/  IMAD.MOV.U32 R13, RZ, RZ, R9 ;  /* 0x000000ffff0d7224 */ /* 0x000fce00078e0009 */
[----:B------:R-:W-:Y:S05]  /*17b0*/  WARPSYNC.COLLECTIVE R15, `(.L_x_36789) ;  /* 0x000000000f087348 */ /* 0x000fea0003c00000 */
[----:B------:R0:W1:Y:S02]  /*17c0*/  SHFL.BFLY P6, R14, R13, R12, R11 ;  /* 0x0c00000c0d0e7389 */ /* 0x00006400000c000b */
[----:B01----:R-:W-:Y:S05]  /*17d0*/  ENDCOLLECTIVE ;  /* 0x000000000000791b */ /* 0x003fea0003800000 */
.L_x_36789:
[----:B------:R-:W-:Y:S01]  /*17e0*/  MOV R13, R8 ;  /* 0x00000008000d7202 */ /* 0x000fe20000000f00 */
[----:B------:R-:W-:Y:S02]  /*17f0*/  IMAD.MOV.U32 R12, RZ, RZ, 0x8 ;  /* 0x00000008ff0c7424 */ /* 0x000fe400078e00ff */
[----:B------:R-:W-:-:S07]  /*1800*/  IMAD.MOV.U32 R10, RZ, RZ, R14 ;  /* 0x000000ffff0a7224 */ /* 0x000fce00078e000e */
[----:B------:R-:W-:Y:S05]  /*1810*/  WARPSYNC.COLLECTIVE R15, `(.L_x_36790) ;  /* 0x000000000f087348 */ /* 0x000fea0003c00000 */
[----:B------:R0:W1:Y:S02]  /*1820*/  SHFL.BFLY P6, R14, R13, R12, R11 ;  /* 0x0c00000c0d0e7389 */ /* 0x00006400000c000b */
[----:B01----:R-:W-:Y:S05]  /*1830*/  ENDCOLLECTIVE ;  /* 0x000000000000791b */ /* 0x003fea0003800000 */
.L_x_36790:
        /* <DEDUP_REMOVED lines=8> */
.L_x_36791:
[----:B------:R-:W-:Y:S02]  /*18c0*/  IMAD.MOV.U32 R12, RZ, RZ, 0x2 ;  /* 0x00000002ff0c7424 */ /* 0x000fe400078e00ff */
[----:B------:R-:W-:-:S04]  /*18d0*/  IMAD.MOV.U32 R22, RZ, RZ, R14 ;  /* 0x000000ffff167224 */ /* 0x000fc800078e000e */
[----:B------:R-:W-:-:S05]  /*18e0*/  FADD R22, R21, R22 ;  /* 0x0000001615167221 */ /* 0x000fca0000000000 */
[----:B------:R-:W-:-:S07]  /*18f0*/  MOV R13, R22 ;  /* 0x00000016000d7202 */ /* 0x000fce0000000f00 */
[----:B------:R-:W-:Y:S05]  /*1900*/  WARPSYNC.COLLECTIVE R15, `(.L_x_36792) ;  /* 0x000000000f087348 */ /* 0x000fea0003c00000 */
[----:B------:R0:W1:Y:S02]  /*1910*/  SHFL.BFLY P6, R14, R13, R12, R11 ;  /* 0x0c00000c0d0e7389 */ /* 0x00006400000c000b */
[----:B01----:R-:W-:Y:S05]  /*1920*/  ENDCOLLECTIVE ;  /* 0x000000000000791b */ /* 0x003fea0003800000 */
.L_x_36792:
[----:B------:R-:W-:Y:S01]  /*1930*/  HFMA2 R12, -RZ, RZ, 0, 5.9604644775390625e-08 ;  /* 0x00000001ff0c7431 */ /* 0x000fe200000001ff */
[----:B------:R-:W-:-:S05]  /*1940*/  MOV R23, R14 ;  /* 0x0000000e00177202 */ /* 0x000fca0000000f00 */
[----:B------:R-:W-:-:S04]  /*1950*/  FADD R23, R22, R23 ;  /* 0x0000001716177221 */ /* 0x000fc80000000000 */
[----:B------:R-:W-:-:S07]  /*1960*/  IMAD.MOV.U32 R13, RZ, RZ, R23 ;  /* 0x000000ffff0d7224 */ /* 0x000fce00078e0017 */
[----:B------:R-:W-:Y:S05]  /*1970*/  WARPSYNC.COLLECTIVE R15, `(.L_x_36793) ;  /* 0x000000000f087348 */ /* 0x000fea0003c00000 */
[----:B------:R0:W1:Y:S02]  /*1980*/  SHFL.BFLY P6, R14, R13, R12, R11 ;  /* 0x0c00000c0d0e7389 */ /* 0x00006400000c000b */
[----:B01----:R-:W-:Y:S05]  /*1990*/  ENDCOLLECTIVE ;  /* 0x000000000000791b */ /* 0x003fea0003800000 */
.L_x_36793:
[----:B------:R-:W-:Y:S05]  /*19a0*/  BRA `(.L_x_36794) ;  /* 0xfffffff000487947 */ /* 0x000fea000383ffff */
        .weak           $__internal_611_$__cuda_sm3x_div_rn_noftz_f32_slowpath
        .type           $__internal_611_$__cuda_sm3x_div_rn_noftz_f32_slowpath,@function
        .size           $__internal_611_$__cuda_sm3x_div_rn_noftz_f32_slowpath,(.L_x_37988 - $__internal_611_$__cuda_sm3x_div_rn_noftz_f32_slowpath)
$__internal_611_$__cuda_sm3x_div_rn_noftz_f32_slowpath:
        /* <DEDUP_REMOVED lines=35> */
.L_x_36796:
        /* <DEDUP_REMOVED lines=51> */
.L_x_36803:
[----:B------:R-:W-:-:S04]  /*1f10*/  LOP3.LUT R4, R4, 0x80000000, RZ, 0xc0, !PT ;  /* 0x8000000004047812 */ /* 0x000fc800078ec0ff */
[----:B------:R-:W-:Y:S01]  /*1f20*/  LOP3.LUT R4, R4, 0x7f800000, RZ, 0xfc, !PT ;  /* 0x7f80000004047812 */ /* 0x000fe200078efcff */
[----:B------:R-:W-:Y:S06]  /*1f30*/  BRA `(.L_x_36804) ;  /* 0x0000000000047947 */ /* 0x000fec0003800000 */
.L_x_36802:
[----:B------:R-:W-:-:S07]  /*1f40*/  LEA R4, R20, R4, 0x17 ;  /* 0x0000000414047211 */ /* 0x000fce00078eb8ff */
.L_x_36804:
[----:B------:R-:W-:Y:S05]  /*1f50*/  BSYNC.RECONVERGENT B2 ;  /* 0x0000000000027941 */ /* 0x000fea0003800200 */
.L_x_36801:
[----:B------:R-:W-:Y:S05]  /*1f60*/  BRA `(.L_x_36805) ;  /* 0x0000000000207947 */ /* 0x000fea0003800000 */
.L_x_36800:
[----:B------:R-:W-:-:S04]  /*1f70*/  LOP3.LUT R4, R15, 0x80000000, R4, 0x48, !PT ;  /* 0x800000000f047812 */ /* 0x000fc800078e4804 */
[----:B------:R-:W-:Y:S01]  /*1f80*/  LOP3.LUT R4, R4, 0x7f800000, RZ, 0xfc, !PT ;  /* 0x7f80000004047812 */ /* 0x000fe200078efcff */
[----:B------:R-:W-:Y:S06]  /*1f90*/  BRA `(.L_x_36805) ;  /* 0x0000000000147947 */ /* 0x000fec0003800000 */
.L_x_36799:
[----:B------:R-:W-:Y:S01]  /*1fa0*/  LOP3.LUT R4, R15, 0x80000000, R4, 0x48, !PT ;  /* 0x800000000f047812 */ /* 0x000fe200078e4804 */
[----:B------:R-:W-:Y:S06]  /*1fb0*/  BRA `(.L_x_36805) ;  /* 0x00000000000c7947 */ /* 0x000fec0003800000 */
.L_x_36798:
[----:B------:R-:W0:Y:S01]  /*1fc0*/  MUFU.RSQ R4, -QNAN ;  /* 0xffc0000000047908 */ /* 0x000e220000001400 */
[----:B------:R-:W-:Y:S05]  /*1fd0*/  BRA `(.L_x_36805) ;  /* 0x0000000000047947 */ /* 0x000fea0003800000 */
.L_x_36797:
[----:B------:R-:W-:-:S07]  /*1fe0*/  FADD.FTZ R4, R4, R5 ;  /* 0x0000000504047221 */ /* 0x000fce0000010000 */
.L_x_36805:
[----:B------:R-:W-:Y:S05]  /*1ff0*/  BSYNC.RECONVERGENT B1 ;  /* 0x0000000000017941 */ /* 0x000fea0003800200 */
.L_x_36795:
[----:B------:R-:W-:-:S04]  /*2000*/  HFMA2 R15, -RZ, RZ, 0, 0 ;  /* 0x00000000ff0f7431 */ /* 0x000fc800000001ff */
[----:B0-----:R-:W-:Y:S05]  /*2010*/  RET.REL.NODEC R14 `(_Z15SoftmaxWarpImplI24ElementwiseScaleMaskLoadIffbE11DirectStoreIffEfLi2ELi2ELi16ELi2ELb0EL9Algorithm0EEvT_T0_ll) ;  /* 0xffffffdc0ef87950 */ /* 0x001fea0003c3ffff */
.L_x_36806:
        /* <DEDUP_REMOVED lines=14> */
.L_x_37988:


//--------------------- .text._Z15SoftmaxWarpImplI24ElementwiseScaleMaskLoadIffbE11DirectStoreIffEfLi2ELi2ELi8ELi1ELb1EL9Algorithm0EEvT_T0_ll --------------------------
	.section	.text._Z15SoftmaxWarpImplI24ElementwiseScaleMaskLoadIffbE11DirectStoreIffEfLi2ELi2ELi8ELi1ELb1EL9Algorithm0EEvT_T0_ll,"ax",@progbits
	.align	128
        .global         _Z15SoftmaxWarpImplI24ElementwiseScaleMaskLoadIffbE11DirectStoreIffEfLi2ELi2ELi8ELi1ELb1EL9Algorithm0EEvT_T0_ll
        .type           _Z15SoftmaxWarpImplI24ElementwiseScaleMaskLoadIffbE11DirectStoreIffEfLi2ELi2ELi8ELi1ELb1EL9Algorithm0EEvT_T0_ll,@function
        .size           _Z15SoftmaxWarpImplI24ElementwiseScaleMaskLoadIffbE11DirectStoreIffEfLi2ELi2ELi8ELi1ELb1EL9Algorithm0EEvT_T0_ll,(.L_x_37989 - _Z15SoftmaxWarpImplI24ElementwiseScaleMaskLoadIffbE11DirectStoreIffEfLi2ELi2ELi8ELi1ELb1EL9Algorithm0EEvT_T0_ll)
        .other          _Z15SoftmaxWarpImplI24ElementwiseScaleMaskLoadIffbE11DirectStoreIffEfLi2ELi2ELi8ELi1ELb1EL9Algorithm0EEvT_T0_ll,@"STO_CUDA_ENTRY STV_DEFAULT"
_Z15SoftmaxWarpImplI24ElementwiseScaleMaskLoadIffbE11DirectStoreIffEfLi2ELi2ELi8ELi1ELb1EL9Algorithm0EEvT_T0_ll:
.text._Z15SoftmaxWarpImplI24ElementwiseScaleMaskLoadIffbE11DirectStoreIffEfLi2ELi2ELi8ELi1ELb1EL9Algorithm0EEvT_T0_ll:
        /* <DEDUP_REMOVED lines=27> */
.L_x_36807:
        /* <DEDUP_REMOVED lines=15> */
.L_x_36818:
[----:B------:R-:W-:Y:S01]  /*02a0*/  ISETP.GE.U32.AND P0, PT, R16, UR44, PT ;  /* 0x0000002c10007c0c */ /* 0x000fe2000bf06070 */
[----:B------:R-:W-:Y:S01]  /*02b0*/  BSSY.RECONVERGENT B1, `(.L_x_36809) ;  /* 0x0000026000017945 */ /* 0x000fe20003800200 */
[----:B------:R-:W-:Y:S01]  /*02c0*/  IMAD.MOV.U32 R17, RZ, RZ, -0x800000 ;  /* 0xff800000ff117424 */ /* 0x000fe200078e00ff */
[----:B0-----:R-:W-:Y:S01]  /*02d0*/  MOV R2, 0xff800000 ;  /* 0xff80000000027802 */ /* 0x001fe20000000f00 */
[----:B------:R-:W-:Y:S01]  /*02e0*/  IMAD.MOV.U32 R13, RZ, RZ, -0x800000 ;  /* 0xff800000ff0d7424 */ /* 0x000fe200078e00ff */
[----:B------:R-:W-:-:S13]  /*02f0*/  ISETP.GE.AND.EX P0, PT, RZ, UR45, PT, P0 ;  /* 0x0000002dff007c0c */ /* 0x000fda000bf06300 */
[----:B------:R-:W-:Y:S05]  /*0300*/  @P0 BRA `(.L_x_36810) ;  /* 0x0000000000800947 */ /* 0x000fea0003800000 */
        /* <DEDUP_REMOVED lines=32> */
.L_x_36810:
[----:B------:R-:W-:Y:S05]  /*0510*/  BSYNC.RECONVERGENT B1 ;  /* 0x0000000000017941 */ /* 0x000fea0003800200 */
.L_x_36809:
        /* <DEDUP_REMOVED lines=23> */
[----:B------:R-:W-:-:S04]  /*0690*/  SHF.L.U32 R2, R3, 0x17, RZ ;  /* 0x0000001703027819 */ /* 0x000fc800000006ff */
        /* <DEDUP_REMOVED lines=10> */
[----:B------:R0:W2:Y:S02]  /*0740*/  SHFL.BFLY PT, R14, R6, 0x1, 0x1f ;  /* 0x0c201f00060e7f89 */ /* 0x0000a400000e0000 */
.L_x_36826:
        /* <DEDUP_REMOVED lines=11> */
[----:B-1----:R-:W-:Y:S05]  /*0800*/  CALL.REL.NOINC `($__internal_612_$__cuda_sm3x_div_rn_noftz_f32_slowpath) ;  /* 0x0000000400987944 */ /* 0x002fea0003c00000 */
[----:B------:R-:W-:-:S07]  /*0810*/  IMAD.MOV.U32 R12, RZ, RZ, R2 ;  /* 0x000000ffff0c7224 */ /* 0x000fce00078e0002 */
.L_x_36813:
[----:B------:R-:W-:Y:S05]  /*0820*/  BSYNC.RECONVERGENT B1 ;  /* 0x0000000000017941 */ /* 0x000fea0003800200 */
.L_x_36812:
        /* <DEDUP_REMOVED lines=11> */
[----:B-1----:R-:W-:Y:S05]  /*08e0*/  CALL.REL.NOINC `($__internal_612_$__cuda_sm3x_div_rn_noftz_f32_slowpath) ;  /* 0x0000000400607944 */ /* 0x002fea0003c00000 */
[----:B------:R-:W-:-:S07]  /*08f0*/  IMAD.MOV.U32 R13, RZ, RZ, R2 ;  /* 0x000000ffff0d7224 */ /* 0x000fce00078e0002 */
.L_x_36815:
[----:B------:R-:W-:Y:S05]  /*0900*/  BSYNC.RECONVERGENT B1 ;  /* 0x0000000000017941 */ /* 0x000fea0003800200 */
.L_x_36814:
[----:B------:R-:W-:Y:S04]  /*0910*/  BSSY.RECONVERGENT B1, `(.L_x_36816) ;  /* 0x0000011000017945 */ /* 0x000fe80003800200 */
        /* <DEDUP_REMOVED lines=16> */
.L_x_36817:
[----:B------:R-:W-:Y:S05]  /*0a20*/  BSYNC.RECONVERGENT B1 ;  /* 0x0000000000017941 */ /* 0x000fea0003800200 */
.L_x_36816:
[----:B------:R-:W-:-:S04]  /*0a30*/  IADD3 R8, P0, PT, R7, R8, RZ ;  /* 0x0000000807087210 */ /* 0x000fc80007f1e0ff */
[----:B------:R-:W-:Y:S02]  /*0a40*/  LEA.HI.X.SX32 R10, R7, R10, 0x1, P0 ;  /* 0x0000000a070a7211 */ /* 0x000fe400000f0eff */
[----:B------:R-:W-:-:S04]  /*0a50*/  ISETP.GE.U32.AND P0, PT, R8, UR46, PT ;  /* 0x0000002e08007c0c */ /* 0x000fc8000bf06070 */
[----:B------:R-:W-:-:S13]  /*0a60*/  ISETP.GE.AND.EX P0, PT, R10, UR47, PT, P0 ;  /* 0x0000002f0a007c0c */ /* 0x000fda000bf06300 */
[----:B------:R-:W-:Y:S05]  /*0a70*/  @!P0 BRA `(.L_x_36818) ;  /* 0xfffffff800088947 */ /* 0x000fea000383ffff */
[----:B------:R-:W-:Y:S05]  /*0a80*/  BSYNC B0 ;  /* 0x0000000000007941 */ /* 0x000fea0003800000 */
.L_x_36808:
[----:B------:R-:W-:Y:S05]  /*0a90*/  EXIT ;  /* 0x000000000000794d */ /* 0x000fea0003800000 */
.L_x_36811:
[----:B------:R-:W-:Y:S01]  /*0aa0*/  HFMA2 R12, -RZ, RZ, 0, 2.384185791015625e-07 ;  /* 0x00000004ff0c7431 */ /* 0x000fe200000001ff */
[----:B------:R-:W-:Y:S01]  /*0ab0*/  BSSY B1, `(.L_x_36819) ;  /* 0x0000006000017945 */ /* 0x000fe20003800000 */
[----:B------:R-:W-:Y:S02]  /*0ac0*/  IMAD.MOV.U32 R11, RZ, RZ, 0x1f ;  /* 0x0000001fff0b7424 */ /* 0x000fe400078e00ff */
[----:B------:R-:W-:-:S07]  /*0ad0*/  IMAD.MOV.U32 R15, RZ, RZ, -0x1 ;  /* 0xffffffffff0f7424 */ /* 0x000fce00078e00ff */
[----:B-1----:R-:W-:Y:S05]  /*0ae0*/  WARPSYNC.COLLECTIVE R15, `(.L_x_36820) ;  /* 0x000000000f087348 */ /* 0x002fea0003c00000 */
[----:B------:R0:W2:Y:S02]  /*0af0*/  SHFL.BFLY P6, R14, R13, R12, R11 ;  /* 0x0c00000c0d0e7389 */ /* 0x0000a400000c000b */
[----:B012---:R-:W-:Y:S05]  /*0b00*/  ENDCOLLECTIVE ;  /* 0x000000000000791b */ /* 0x007fea0003800000 */
.L_x_36820:
[----:B------:R-:W-:Y:S05]  /*0b10*/  BSYNC B1 ;  /* 0x0000000000017941 */ /* 0x000fea0003800000 */
.L_x_36819:
        /* <DEDUP_REMOVED lines=9> */
.L_x_36821:
[----:B------:R-:W-:Y:S01]  /*0bb0*/  IMAD.MOV.U32 R12, RZ, RZ, 0x1 ;  /* 0x00000001ff0c7424 */ /* 0x000fe200078e00ff */
[----:B------:R-:W-:-:S04]  /*0bc0*/  FMNMX R0, R13, R14, !PT ;  /* 0x0000000e0d007209 */ /* 0x000fc80007800000 */
[----:B------:R-:W-:-:S07]  /*0bd0*/  MOV R13, R0 ;  /* 0x00000000000d7202 */ /* 0x000fce0000000f00 */
[----:B------:R-:W-:Y:S05]  /*0be0*/  WARPSYNC.COLLECTIVE R15, `(.L_x_36822) ;  /* 0x000000000f087348 */ /* 0x000fea0003c00000 */
[----:B------:R0:W1:Y:S02]  /*0bf0*/  SHFL.BFLY P6, R14, R13, R12, R11 ;  /* 0x0c00000c0d0e7389 */ /* 0x00006400000c000b */
[----:B01----:R-:W-:Y:S05]  /*0c00*/  ENDCOLLECTIVE ;  /* 0x000000000000791b */ /* 0x003fea0003800000 */
.L_x_36822:
        /* <DEDUP_REMOVED lines=14> */
[----:B------:R-:W-:Y:S02]  /*0cf0*/  IMAD.SHL.U32 R2, R6, 0x800000, RZ ;  /* 0x0080000006027824 */ /* 0x000fe400078e00ff */
[----:B------:R-:W-:Y:S02]  /*0d00*/  IMAD.SHL.U32 R0, R14, 0x800000, RZ ;  /* 0x008000000e007824 */ /* 0x000fe400078e00ff */
        /* <DEDUP_REMOVED lines=9> */
.L_x_36823:
[----:B------:R-:W-:Y:S02]  /*0da0*/  IMAD.MOV.U32 R12, RZ, RZ, 0x2 ;  /* 0x00000002ff0c7424 */ /* 0x000fe400078e00ff */
[----:B------:R-:W-:-:S04]  /*0db0*/  FADD R3, R13, R14 ;  /* 0x0000000e0d037221 */ /* 0x000fc80000000000 */
[----:B------:R-:W-:-:S07]  /*0dc0*/  IMAD.MOV.U32 R13, RZ, RZ, R3 ;  /* 0x000000ffff0d7224 */ /* 0x000fce00078e0003 */
[----:B------:R-:W-:Y:S05]  /*0dd0*/  WARPSYNC.COLLECTIVE R15, `(.L_x_36824) ;  /* 0x000000000f087348 */ /* 0x000fea0003c00000 */
[----:B------:R0:W1:Y:S02]  /*0de0*/  SHFL.BFLY P6, R14, R13, R12, R11 ;  /* 0x0c00000c0d0e7389 */ /* 0x00006400000c000b */
[----:B01----:R-:W-:Y:S05]  /*0df0*/  ENDCOLLECTIVE ;  /* 0x000000000000791b */ /* 0x003fea0003800000 */
.L_x_36824:
[----:B------:R-:W-:Y:S02]  /*0e00*/  IMAD.MOV.U32 R12, RZ, RZ, 0x1 ;  /* 0x00000001ff0c7424 */ /* 0x000fe400078e00ff */
[----:B------:R-:W-:-:S05]  /*0e10*/  FADD R6, R3, R14 ;  /* 0x0000000e03067221 */ /* 0x000fca0000000000 */
[----:B------:R-:W-:-:S07]  /*0e20*/  MOV R13, R6 ;  /* 0x00000006000d7202 */ /* 0x000fce0000000f00 */
[----:B------:R-:W-:Y:S05]  /*0e30*/  WARPSYNC.COLLECTIVE R15, `(.L_x_36825) ;  /* 0x000000000f087348 */ /* 0x000fea0003c00000 */
[----:B------:R0:W1:Y:S02]  /*0e40*/  SHFL.BFLY P6, R14, R13, R12, R11 ;  /* 0x0c00000c0d0e7389 */ /* 0x00006400000c000b */
[----:B01----:R-:W-:Y:S05]  /*0e50*/  ENDCOLLECTIVE ;  /* 0x000000000000791b */ /* 0x003fea0003800000 */
.L_x_36825:
[----:B------:R-:W-:Y:S05]  /*0e60*/  BRA `(.L_x_36826) ;  /* 0xfffffff800387947 */ /* 0x000fea000383ffff */
        .weak           $__internal_612_$__cuda_sm3x_div_rn_noftz_f32_slowpath
        .type           $__internal_612_$__cuda_sm3x_div_rn_noftz_f32_slowpath,@function
        .size           $__internal_612_$__cuda_sm3x_div_rn_noftz_f32_slowpath,(.L_x_37989 - $__internal_612_$__cuda_sm3x_div_rn_noftz_f32_slowpath)
$__internal_612_$__cuda_sm3x_div_rn_noftz_f32_slowpath:
        /* <DEDUP_REMOVED lines=35> */
.L_x_36828:
        /* <DEDUP_REMOVED lines=51> */
.L_x_36835:
[----:B------:R-:W-:-:S04]  /*13d0*/  LOP3.LUT R2, R2, 0x80000000, RZ, 0xc0, !PT ;  /* 0x8000000002027812 */ /* 0x000fc800078ec0ff */
[----:B------:R-:W-:Y:S01]  /*13e0*/  LOP3.LUT R2, R2, 0x7f800000, RZ, 0xfc, !PT ;  /* 0x7f80000002027812 */ /* 0x000fe200078efcff */
[----:B------:R-:W-:Y:S06]  /*13f0*/  BRA `(.L_x_36836) ;  /* 0x0000000000047947 */ /* 0x000fec0003800000 */
.L_x_36834:
[----:B------:R-:W-:-:S07]  /*1400*/  LEA R2, R14, R2, 0x17 ;  /* 0x000000020e027211 */ /* 0x000fce00078eb8ff */
.L_x_36836:
[----:B------:R-:W-:Y:S05]  /*1410*/  BSYNC.RECONVERGENT B3 ;  /* 0x0000000000037941 */ /* 0x000fea0003800200 */
.L_x_36833:
[----:B------:R-:W-:Y:S05]  /*1420*/  BRA `(.L_x_36837) ;  /* 0x0000000000207947 */ /* 0x000fea0003800000 */
.L_x_36832:
[----:B------:R-:W-:-:S04]  /*1430*/  LOP3.LUT R2, R13, 0x80000000, R2, 0x48, !PT ;  /* 0x800000000d027812 */ /* 0x000fc800078e4802 */
[----:B------:R-:W-:Y:S01]  /*1440*/  LOP3.LUT R2, R2, 0x7f800000, RZ, 0xfc, !PT ;  /* 0x7f80000002027812 */ /* 0x000fe200078efcff */
[----:B------:R-:W-:Y:S06]  /*1450*/  BRA `(.L_x_36837) ;  /* 0x0000000000147947 */ /* 0x000fec0003800000 */
.L_x_36831:
[----:B------:R-:W-:Y:S01]  /*1460*/  LOP3.LUT R2, R13, 0x80000000, R2, 0x48, !PT ;  /* 0x800000000d027812 */ /* 0x000fe200078e4802 */
[----:B------:R-:W-:Y:S06]  /*1470*/  BRA `(.L_x_36837) ;  /* 0x00000000000c7947 */ /* 0x000fec0003800000 */
.L_x_36830:
[----:B------:R-:W0:Y:S01]  /*1480*/  MUFU.RSQ R2, -QNAN ;  /* 0xffc0000000027908 */ /* 0x000e220000001400 */
[----:B------:R-:W-:Y:S05]  /*1490*/  BRA `(.L_x_36837) ;  /* 0x0000000000047947 */ /* 0x000fea0003800000 */
.L_x_36829:
[----:B------:R-:W-:-:S07]  /*14a0*/  FADD.FTZ R2, R2, R3 ;  /* 0x0000000302027221 */ /* 0x000fce0000010000 */
.L_x_36837:
[----:B------:R-:W-:Y:S05]  /*14b0*/  BSYNC.RECONVERGENT B2 ;  /* 0x0000000000027941 */ /* 0x000fea0003800200 */
.L_x_36827:
[----:B------:R-:W-:Y:S02]  /*14c0*/  HFMA2 R15, -RZ, RZ, 0, 0 ;  /* 0x00000000ff0f7431 */ /* 0x000fe400000001ff */
[----:B------:R-:W-:-:S04]  /*14d0*/  IMAD.MOV.U32 R14, RZ, RZ, R6 ;  /* 0x000000ffff0e7224 */ /* 0x000fc800078e0006 */
[----:B0-----:R-:W-:Y:S05]  /*14e0*/  RET.REL.NODEC R14 `(_Z15SoftmaxWarpImplI24ElementwiseScaleMaskLoadIffbE11DirectStoreIffEfLi2ELi2ELi8ELi1ELb1EL9Algorithm0EEvT_T0_ll) ;  /* 0xffffffe80ec47950 */ /* 0x001fea0003c3ffff */
.L_x_36838:
        /* <DEDUP_REMOVED lines=9> */
.L_x_37989:


//--------------------- .text._Z15SoftmaxWarpImplI24ElementwiseScaleMaskLoadIffbE11DirectStoreIffEfLi2ELi2ELi8ELi1ELb0EL9Algorithm0EEvT_T0_ll --------------------------
	.section	.text._Z15SoftmaxWarpImplI24ElementwiseScaleMaskLoadIffbE11DirectStoreIffEfLi2ELi2ELi8ELi1ELb0EL9Algorithm0EEvT_T0_ll,"ax",@progbits
	.align	128
        .global         _Z15SoftmaxWarpImplI24ElementwiseScaleMaskLoadIffbE11DirectStoreIffEfLi2ELi2ELi8ELi1ELb0EL9Algorithm0EEvT_T0_ll
        .type           _Z15SoftmaxWarpImplI24ElementwiseScaleMaskLoadIffbE11DirectStoreIffEfLi2ELi2ELi8ELi1ELb0EL9Algorithm0EEvT_T0_ll,@function
        .size           _Z15SoftmaxWarpImplI24ElementwiseScaleMaskLoadIffbE11DirectStoreIffEfLi2ELi2ELi8ELi1ELb0EL9Algorithm0EEvT_T0_ll,(.L_x_37990 - _Z15SoftmaxWarpImplI24ElementwiseScaleMaskLoadIffbE11DirectStoreIffEfLi2ELi2ELi8ELi1ELb0EL9Algorithm0EEvT_T0_ll)
        .other          _Z15SoftmaxWarpImplI24ElementwiseScaleMaskLoadIffbE11DirectStoreIffEfLi2ELi2ELi8ELi1ELb0EL9Algorithm0EEvT_T0_ll,@"STO_CUDA_ENTRY STV_DEFAULT"
_Z15SoftmaxWarpImplI24ElementwiseScaleMaskLoadIffbE11DirectStoreIffEfLi2ELi2ELi8ELi1ELb0EL9Algorithm0EEvT_T0_ll:
.text._Z15SoftmaxWarpImplI24ElementwiseScaleMaskLoadIffbE11DirectStoreIffEfLi2ELi2ELi8ELi1ELb0EL9Algorithm0EEvT_T0_ll:
        /* <DEDUP_REMOVED lines=26> */
.L_x_36839:
        /* <DEDUP_REMOVED lines=15> */
.L_x_36846:
        /* <DEDUP_REMOVED lines=67> */
.L_x_36854:
        /* <DEDUP_REMOVED lines=11> */
[----:B------:R-:W-:Y:S05]  /*0770*/  CALL.REL.NOINC `($__internal_613_$__cuda_sm3x_div_rn_noftz_f32_slowpath) ;  /* 0x00000004008c7944 */ /* 0x000fea0003c00000 */
[----:B------:R-:W-:-:S07]  /*0780*/  IMAD.MOV.U32 R12, RZ, RZ, R2 ;  /* 0x000000ffff0c7224 */ /* 0x000fce00078e0002 */
.L_x_36843:
[----:B------:R-:W-:Y:S05]  /*0790*/  BSYNC.RECONVERGENT B1 ;  /* 0x0000000000017941 */ /* 0x000fea0003800200 */
.L_x_36842:
        /* <DEDUP_REMOVED lines=11> */
[----:B------:R-:W-:Y:S05]  /*0850*/  CALL.REL.NOINC `($__internal_613_$__cuda_sm3x_div_rn_noftz_f32_slowpath) ;  /* 0x0000000400547944 */ /* 0x000fea0003c00000 */
[----:B------:R-:W-:-:S07]  /*0860*/  IMAD.MOV.U32 R13, RZ, RZ, R2 ;  /* 0x000000ffff0d7224 */ /* 0x000fce00078e0002 */
.L_x_36845:
[----:B------:R-:W-:Y:S05]  /*0870*/  BSYNC.RECONVERGENT B1 ;  /* 0x0000000000017941 */ /* 0x000fea0003800200 */
.L_x_36844:
        /* <DEDUP_REMOVED lines=21> */
.L_x_36840:
[----:B------:R-:W-:Y:S05]  /*09d0*/  EXIT ;  /* 0x000000000000794d */ /* 0x000fea0003800000 */
.L_x_36841:
[----:B------:R-:W-:Y:S01]  /*09e0*/  HFMA2 R12, -RZ, RZ, 0, 2.384185791015625e-07 ;  /* 0x00000004ff0c7431 */ /* 0x000fe200000001ff */
[----:B------:R-:W-:Y:S01]  /*09f0*/  BSSY B1, `(.L_x_36847) ;  /* 0x0000006000017945 */ /* 0x000fe20003800000 */
[----:B------:R-:W-:Y:S02]  /*0a00*/  IMAD.MOV.U32 R11, RZ, RZ, 0x1f ;  /* 0x0000001fff0b7424 */ /* 0x000fe400078e00ff */
[----:B------:R-:W-:-:S07]  /*0a10*/  IMAD.MOV.U32 R15, RZ, RZ, -0x1 ;  /* 0xffffffffff0f7424 */ /* 0x000fce00078e00ff */
[----:B------:R-:W-:Y:S05]  /*0a20*/  WARPSYNC.COLLECTIVE R15, `(.L_x_36848) ;  /* 0x000000000f087348 */ /* 0x000fea0003c00000 */
[----:B------:R0:W1:Y:S02]  /*0a30*/  SHFL.BFLY P6, R14, R13, R12, R11 ;  /* 0x0c00000c0d0e7389 */ /* 0x00006400000c000b */
[----:B01----:R-:W-:Y:S05]  /*0a40*/  ENDCOLLECTIVE ;  /* 0x000000000000791b */ /* 0x003fea0003800000 */
.L_x_36848:
[----:B------:R-:W-:Y:S05]  /*0a50*/  BSYNC B1 ;  /* 0x0000000000017941 */ /* 0x000fea0003800000 */
.L_x_36847:
        /* <DEDUP_REMOVED lines=9> */
.L_x_36849:
[----:B------:R-:W-:Y:S01]  /*0af0*/  IMAD.MOV.U32 R12, RZ, RZ, 0x1 ;  /* 0x00000001ff0c7424 */ /* 0x000fe200078e00ff */
[----:B------:R-:W-:-:S04]  /*0b00*/  FMNMX R0, R13, R14, !PT ;  /* 0x0000000e0d007209 */ /* 0x000fc80007800000 */
[----:B------:R-:W-:-:S07]  /*0b10*/  MOV R13, R0 ;  /* 0x00000000000d7202 */ /* 0x000fce0000000f00 */
[----:B------:R-:W-:Y:S05]  /*0b20*/  WARPSYNC.COLLECTIVE R15, `(.L_x_36850) ;  /* 0x000000000f087348 */ /* 0x000fea0003c00000 */
[----:B------:R0:W1:Y:S02]  /*0b30*/  SHFL.BFLY P6, R14, R13, R12, R11 ;  /* 0x0c00000c0d0e7389 */ /* 0x00006400000c000b */
[----:B01----:R-:W-:Y:S05]  /*0b40*/  ENDCOLLECTIVE ;  /* 0x000000000000791b */ /* 0x003fea0003800000 */
.L_x_36850:
[----:B------:R-:W-:Y:S02]  /*0b50*/  MOV R12, 0x4 ;  /* 0x00000004000c7802 */ /* 0x000fe40000000f00 */
        /* <DEDUP_REMOVED lines=24> */
.L_x_36851:
[----:B------:R-:W-:Y:S02]  /*0ce0*/  IMAD.MOV.U32 R12, RZ, RZ, 0x2 ;  /* 0x00000002ff0c7424 */ /* 0x000fe400078e00ff */
[----:B------:R-:W-:-:S04]  /*0cf0*/  FADD R3, R13, R14 ;  /* 0x0000000e0d037221 */ /* 0x000fc80000000000 */
[----:B------:R-:W-:-:S07]  /*0d00*/  IMAD.MOV.U32 R13, RZ, RZ, R3 ;  /* 0x000000ffff0d7224 */ /* 0x000fce00078e0003 */
[----:B------:R-:W-:Y:S05]  /*0d10*/  WARPSYNC.COLLECTIVE R15, `(.L_x_36852) ;  /* 0x000000000f087348 */ /* 0x000fea0003c00000 */
[----:B------:R0:W1:Y:S02]  /*0d20*/  SHFL.BFLY P6, R14, R13, R12, R11 ;  /* 0x0c00000c0d0e7389 */ /* 0x00006400000c000b */
[----:B01----:R-:W-:Y:S05]  /*0d30*/  ENDCOLLECTIVE ;  /* 0x000000000000791b */ /* 0x003fea0003800000 */
.L_x_36852:
[----:B------:R-:W-:Y:S02]  /*0d40*/  IMAD.MOV.U32 R12, RZ, RZ, 0x1 ;  /* 0x00000001ff0c7424 */ /* 0x000fe400078e00ff */
[----:B------:R-:W-:-:S05]  /*0d50*/  FADD R6, R3, R14 ;  /* 0x0000000e03067221 */ /* 0x000fca0000000000 */
[----:B------:R-:W-:-:S07]  /*0d60*/  MOV R13, R6 ;  /* 0x00000006000d7202 */ /* 0x000fce0000000f00 */
[----:B------:R-:W-:Y:S05]  /*0d70*/  WARPSYNC.COLLECTIVE R15, `(.L_x_36853) ;  /* 0x000000000f087348 */ /* 0x000fea0003c00000 */
[----:B------:R0:W1:Y:S02]  /*0d80*/  SHFL.BFLY P6, R14, R13, R12, R11 ;  /* 0x0c00000c0d0e7389 */ /* 0x00006400000c000b */
[----:B01----:R-:W-:Y:S05]  /*0d90*/  ENDCOLLECTIVE ;  /* 0x000000000000791b */ /* 0x003fea0003800000 */
.L_x_36853:
[----:B------:R-:W-:Y:S05]  /*0da0*/  BRA `(.L_x_36854) ;  /* 0xfffffff800447947 */ /* 0x000fea000383ffff */
        .weak           $__internal_613_$__cuda_sm3x_div_rn_noftz_f32_slowpath
        .type           $__internal_613_$__cuda_sm3x_div_rn_noftz_f32_slowpath,@function
        .size           $__internal_613_$__cuda_sm3x_div_rn_noftz_f32_slowpath,(.L_x_37990 - $__internal_613_$__cuda_sm3x_div_rn_noftz_f32_slowpath)
$__internal_613_$__cuda_sm3x_div_rn_noftz_f32_slowpath:
        /* <DEDUP_REMOVED lines=35> */
.L_x_36856:
        /* <DEDUP_REMOVED lines=51> */
.L_x_36863:
[----:B------:R-:W-:-:S04]  /*1310*/  LOP3.LUT R2, R2, 0x80000000, RZ, 0xc0, !PT ;  /* 0x8000000002027812 */ /* 0x000fc800078ec0ff */
[----:B------:R-:W-:Y:S01]  /*1320*/  LOP3.LUT R2, R2, 0x7f800000, RZ, 0xfc, !PT ;  /* 0x7f80000002027812 */ /* 0x000fe200078efcff */
[----:B------:R-:W-:Y:S06]  /*1330*/  BRA `(.L_x_36864) ;  /* 0x0000000000047947 */ /* 0x000fec0003800000 */
.L_x_36862:
[----:B------:R-:W-:-:S07]  /*1340*/  LEA R2, R14, R2, 0x17 ;  /* 0x000000020e027211 */ /* 0x000fce00078eb8ff */
.L_x_36864:
[----:B------:R-:W-:Y:S05]  /*1350*/  BSYNC.RECONVERGENT B3 ;  /* 0x0000000000037941 */ /* 0x000fea0003800200 */
.L_x_36861:
[----:B------:R-:W-:Y:S05]  /*1360*/  BRA `(.L_x_36865) ;  /* 0x0000000000207947 */ /* 0x000fea0003800000 */
.L_x_36860:
[----:B------:R-:W-:-:S04]  /*1370*/  LOP3.LUT R2, R13, 0x80000000, R2, 0x48, !PT ;  /* 0x800000000d027812 */ /* 0x000fc800078e4802 */
[----:B------:R-:W-:Y:S01]  /*1380*/  LOP3.LUT R2, R2, 0x7f800000, RZ, 0xfc, !PT ;  /* 0x7f80000002027812 */ /* 0x000fe200078efcff */
[----:B------:R-:W-:Y:S06]  /*1390*/  BRA `(.L_x_36865) ;  /* 0x0000000000147947 */ /* 0x000fec0003800000 */
.L_x_36859:
[----:B------:R-:W-:Y:S01]  /*13a0*/  LOP3.LUT R2, R13, 0x80000000, R2, 0x48, !PT ;  /* 0x800000000d027812 */ /* 0x000fe200078e4802 */
[----:B------:R-:W-:Y:S06]  /*13b0*/  BRA `(.L_x_36865) ;  /* 0x00000000000c7947 */ /* 0x000fec0003800000 */
.L_x_36858:
[----:B------:R-:W0:Y:S01]  /*13c0*/  MUFU.RSQ R2, -QNAN ;  /* 0xffc0000000027908 */ /* 0x000e220000001400 */
[----:B------:R-:W-:Y:S05]  /*13d0*/  BRA `(.L_x_36865) ;  /* 0x0000000000047947 */ /* 0x000fea0003800000 */
.L_x_36857:
[----:B------:R-:W-:-:S07]  /*13e0*/  FADD.FTZ R2, R2, R3 ;  /* 0x0000000302027221 */ /* 0x000fce0000010000 */
.L_x_36865:
[----:B------:R-:W-:Y:S05]  /*13f0*/  BSYNC.RECONVERGENT B2 ;  /* 0x0000000000027941 */ /* 0x000fea0003800200 */
.L_x_36855:
[----:B------:R-:W-:Y:S02]  /*1400*/  HFMA2 R15, -RZ, RZ, 0, 0 ;  /* 0x00000000ff0f7431 */ /* 0x000fe400000001ff */
[----:B------:R-:W-:-:S04]  /*1410*/  IMAD.MOV.U32 R14, RZ, RZ, R6 ;  /* 0x000000ffff0e7224 */ /* 0x000fc800078e0006 */
[----:B0-----:R-:W-:Y:S05]  /*1420*/  RET.REL.NODEC R14 `(_Z15SoftmaxWarpImplI24ElementwiseScaleMaskLoadIffbE11DirectStoreIffEfLi2ELi2ELi8ELi1ELb0EL9Algorithm0EEvT_T0_ll) ;  /* 0xffffffe80ef47950 */ /* 0x001fea0003c3ffff */
.L_x_36866:
        /* <DEDUP_REMOVED lines=13> */
.L_x_37990:


//--------------------- .text._Z15SoftmaxWarpImplI24ElementwiseScaleMaskLoadIffbE11DirectStoreIffEfLi2ELi2ELi8ELi2ELb1EL9Algorithm0EEvT_T0_ll --------------------------
	.section	.text._Z15SoftmaxWarpImplI24ElementwiseScaleMaskLoadIffbE11DirectStoreIffEfLi2ELi2ELi8ELi2ELb1EL9Algorithm0EEvT_T0_ll,"ax",@progbits
	.align	128
        .global         _Z15SoftmaxWarpImplI24ElementwiseScaleMaskLoadIffbE11DirectStoreIffEfLi2ELi2ELi8ELi2ELb1EL9Algorithm0EEvT_T0_ll
        .type           _Z15SoftmaxWarpImplI24ElementwiseScaleMaskLoadIffbE11DirectStoreIffEfLi2ELi2ELi8ELi2ELb1EL9Algorithm0EEvT_T0_ll,@function
        .size           _Z15SoftmaxWarpImplI24ElementwiseScaleMaskLoadIffbE11DirectStoreIffEfLi2ELi2ELi8ELi2ELb1EL9Algorithm0EEvT_T0_ll,(.L_x_37991 - _Z15SoftmaxWarpImplI24ElementwiseScaleMaskLoadIffbE11DirectStoreIffEfLi2ELi2ELi8ELi2ELb1EL9Algorithm0EEvT_T0_ll)
        .other          _Z15SoftmaxWarpImplI24ElementwiseScaleMaskLoadIffbE11DirectStoreIffEfLi2ELi2ELi8ELi2ELb1EL9Algorithm0EEvT_T0_ll,@"STO_CUDA_ENTRY STV_DEFAULT"
_Z15SoftmaxWarpImplI24ElementwiseScaleMaskLoadIffbE11DirectStoreIffEfLi2ELi2ELi8ELi2ELb1EL9Algorithm0EEvT_T0_ll:
.text._Z15SoftmaxWarpImplI24ElementwiseScaleMaskLoadIffbE11DirectStoreIffEfLi2ELi2ELi8ELi2ELb1EL9Algorithm0EEvT_T0_ll:
        /* <DEDUP_REMOVED lines=27> */
.L_x_36867:
        /* <DEDUP_REMOVED lines=19> */
.L_x_36886:
[----:B------:R-:W-:Y:S01]  /*02e0*/  ISETP.GE.U32.AND P0, PT, R10, UR44, PT ;  /* 0x0000002c0a007c0c */ /* 0x000fe2000bf06070 */
[----:B------:R-:W-:Y:S01]  /*02f0*/  BSSY.RECONVERGENT B1, `(.L_x_36869) ;  /* 0x0000023000017945 */ /* 0x000fe20003800200 */
[----:B------:R-:W-:Y:S01]  /*0300*/  MOV R23, 0xff800000 ;  /* 0xff80000000177802 */ /* 0x000fe20000000f00 */
[----:B------:R-:W-:Y:S01]  /*0310*/  IMAD.MOV.U32 R22, RZ, RZ, -0x800000 ;  /* 0xff800000ff167424 */ /* 0x000fe200078e00ff */
[----:B------:R-:W-:Y:S01]  /*0320*/  ISETP.GE.AND.EX P0, PT, RZ, UR45, PT, P0 ;  /* 0x0000002dff007c0c */ /* 0x000fe2000bf06300 */
[----:B------:R-:W-:Y:S01]  /*0330*/  IMAD.MOV.U32 R5, RZ, RZ, -0x800000 ;  /* 0xff800000ff057424 */ /* 0x000fe200078e00ff */
[----:B------:R-:W-:Y:S01]  /*0340*/  MOV R19, 0xff800000 ;  /* 0xff80000000137802 */ /* 0x000fe20000000f00 */
[----:B0-----:R-:W-:Y:S01]  /*0350*/  IMAD.MOV.U32 R13, RZ, RZ, -0x800000 ;  /* 0xff800000ff0d7424 */ /* 0x001fe200078e00ff */
[----:B------:R-:W-:-:S09]  /*0360*/  MOV R2, 0xff800000 ;  /* 0xff80000000027802 */ /* 0x000fd20000000f00 */
[----:B------:R-:W-:Y:S05]  /*0370*/  @P0 BRA `(.L_x_36870) ;  /* 0x0000000000680947 */ /* 0x000fea0003800000 */
[----:B------:R-:W-:Y:S02]  /*0380*/  HFMA2 R11, -RZ, RZ, 0, 0 ;  /* 0x00000000ff0b7431 */ /* 0x000fe400000001ff */
[----:B------:R-:W-:Y:S01]  /*0390*/  IMAD R0, R18, UR46, RZ ;  /* 0x0000002e12007c24 */ /* 0x000fe2000f8e02ff */
[----:B-1----:R-:W-:Y:S02]  /*03a0*/  R2UR UR4, R16 ;  /* 0x00000000100472ca */ /* 0x002fe400000e0000 */
[----:B------:R-:W-:Y:S01]  /*03b0*/  R2UR UR5, R17 ;  /* 0x00000000110572ca */ /* 0x000fe200000e0000 */
[C---:B------:R-:W-:Y:S02]  /*03c0*/  IMAD R3, R21.reuse, UR47, R0 ;  /* 0x0000002f15037c24 */ /* 0x040fe4000f8e0200 */
[----:B------:R-:W-:-:S04]  /*03d0*/  IMAD.WIDE.U32 R12, R21, UR46, R10 ;  /* 0x0000002e150c7c25 */ /* 0x000fc8000f8e000a */
[----:B------:R-:W-:Y:S01]  /*03e0*/  IMAD.IADD R3, R13, 0x1, R3 ;  /* 0x000000010d037824 */ /* 0x000fe200078e0203 */
        /* <DEDUP_REMOVED lines=13> */
[----:B------:R-:W-:Y:S02]  /*04c0*/  ISETP.NE.AND P1, PT, R3, RZ, PT ;  /* 0x000000ff0300720c */ /* 0x000fe40003f25270 */
[----:B0-----:R-:W-:Y:S01]  /*04d0*/  MOV R23, UR4 ;  /* 0x0000000400177c02 */ /* 0x001fe20008000f00 */
[----:B----4-:R-:W-:-:S10]  /*04e0*/  FMUL R22, R0, UR50 ;  /* 0x0000003200167c20 */ /* 0x010fd40008400000 */
[----:B------:R-:W0:Y:S01]  /*04f0*/  @!P1 LDC R22, c[0x0][0x398] ;  /* 0x0000e600ff169b82 */ /* 0x000e220000000800 */
[----:B-----5:R-:W-:-:S05]  /*0500*/  @P2 FMUL R23, R4, UR50 ;  /* 0x0000003204172c20 */ /* 0x020fca0008400000 */
[----:B0-----:R-:W-:-:S07]  /*0510*/  FMNMX3 R13, R22, -INF , R23, !PT ;  /* 0xff800000160d7876 */ /* 0x001fce0007800017 */
.L_x_36870:
[----:B------:R-:W-:Y:S05]  /*0520*/  BSYNC.RECONVERGENT B1 ;  /* 0x0000000000017941 */ /* 0x000fea0003800200 */
.L_x_36869:
[----:B------:R-:W-:Y:S04]  /*0530*/  BSSY.RECONVERGENT B1, `(.L_x_36871) ;  /* 0x0000022000017945 */ /* 0x000fe80003800200 */
[----:B------:R-:W-:Y:S05]  /*0540*/  @P0 BRA `(.L_x_36872) ;  /* 0x0000000000800947 */ /* 0x000fea0003800000 */
[----:B--2---:R-:W-:Y:S01]  /*0550*/  IMAD.WIDE.U32 R2, R21, UR46, R8 ;  /* 0x0000002e15027c25 */ /* 0x004fe2000f8e0008 */
[----:B-1----:R-:W-:Y:S02]  /*0560*/  R2UR UR4, R16 ;  /* 0x00000000100472ca */ /* 0x002fe400000e0000 */
[----:B------:R-:W-:Y:S01]  /*0570*/  R2UR UR5, R17 ;  /* 0x00000000110572ca */ /* 0x000fe200000e0000 */
[----:B------:R-:W-:Y:S01]  /*0580*/  IMAD R0, R18, UR46, RZ ;  /* 0x0000002e12007c24 */ /* 0x000fe2000f8e02ff */
[----:B------:R-:W-:-:S03]  /*0590*/  IADD3 R4, P1, PT, R10, R2, RZ ;  /* 0x000000020a047210 */ /* 0x000fc60007f3e0ff */
[----:B------:R-:W-:-:S04]  /*05a0*/  IMAD R5, R21, UR47, R0 ;  /* 0x0000002f15057c24 */ /* 0x000fc8000f8e0200 */
[----:B------:R-:W-:-:S05]  /*05b0*/  IMAD.X R3, R5, 0x1, R3, P1 ;  /* 0x0000000105037824 */ /* 0x000fca00008e0603 */
        /* <DEDUP_REMOVED lines=25> */
.L_x_36872:
[----:B------:R-:W-:Y:S05]  /*0750*/  BSYNC.RECONVERGENT B1 ;  /* 0x0000000000017941 */ /* 0x000fea0003800200 */
.L_x_36871:
[----:B------:R-:W-:-:S03]  /*0760*/  UMOV UR4, 0xffffffff ;  /* 0xffffffff00047882 */ /* 0x000fc60000000000 */
[----:B------:R-:W-:Y:S05]  /*0770*/  BRA.DIV UR4, `(.L_x_36873) ;  /* 0x0000000a047c7947 */ /* 0x000fea000b800000 */
[----:B------:R-:W0:Y:S01]  /*0780*/  SHFL.BFLY PT, R14, R13, 0x4, 0x1f ;  /* 0x0c801f000d0e7f89 */ /* 0x000e2200000e0000 */
[----:B------:R-:W-:-:S03]  /*0790*/  IMAD.MOV.U32 R11, RZ, RZ, 0x3bbb989d ;  /* 0x3bbb989dff0b7424 */ /* 0x000fc600078e00ff */
[----:B------:R-:W4:Y:S01]  /*07a0*/  SHFL.BFLY PT, R25, R2, 0x4, 0x1f ;  /* 0x0c801f0002197f89 */ /* 0x000f2200000e0000 */
[----:B0-----:R-:W-:Y:S02]  /*07b0*/  FMNMX R13, R14, R13, !PT ;  /* 0x0000000d0e0d7209 */ /* 0x001fe40007800000 */
[----:B----4-:R-:W-:-:S03]  /*07c0*/  FMNMX R25, R25, R2, !PT ;  /* 0x0000000219197209 */ /* 0x010fc60007800000 */
[----:B------:R-:W0:Y:S01]  /*07d0*/  SHFL.BFLY PT, R14, R13, 0x2, 0x1f ;  /* 0x0c401f000d0e7f89 */ /* 0x000e2200000e0000 */
[----:B------:R-:W-:-:S03]  /*07e0*/  HFMA2 R2, -RZ, RZ, 3.7421875, 0 ;  /* 0x437c0000ff027431 */ /* 0x000fc600000001ff */
        /* <DEDUP_REMOVED lines=29> */
[----:B------:R-:W-:Y:S01]  /*09c0*/  SHF.L.U32 R2, R3, 0x17, RZ ;  /* 0x0000001703027819 */ /* 0x000fe200000006ff */
[----:B------:R-:W-:Y:S01]  /*09d0*/  FFMA R19, R0, 1.925963033500011079e-08, R19 ;  /* 0x32a5706000137823 */ /* 0x000fe20000000013 */
[----:B------:R-:W0:Y:S01]  /*09e0*/  MUFU.EX2 R13, R13 ;  /* 0x0000000d000d7308 */ /* 0x000e220000000800 */
[----:B------:R-:W-:Y:S01]  /*09f0*/  FFMA R23, R14, 1.925963033500011079e-08, R23 ;  /* 0x32a570600e177823 */ /* 0x000fe20000000017 */
[----:B------:R-:W-:Y:S01]  /*0a00*/  IMAD.SHL.U32 R0, R4, 0x800000, RZ ;  /* 0x0080000004007824 */ /* 0x000fe200078e00ff */
[----:B------:R-:W-:Y:S01]  /*0a10*/  SHF.L.U32 R3, R11, 0x17, RZ ;  /* 0x000000170b037819 */ /* 0x000fe200000006ff */
[----:B------:R-:W-:-:S04]  /*0a20*/  IMAD.SHL.U32 R4, R5, 0x800000, RZ ;  /* 0x0080000005047824 */ /* 0x000fc800078e00ff */
        /* <DEDUP_REMOVED lines=22> */
.L_x_36900:
        /* <DEDUP_REMOVED lines=11> */
[----:B-123--:R-:W-:Y:S05]  /*0c40*/  CALL.REL.NOINC `($__internal_614_$__cuda_sm3x_div_rn_noftz_f32_slowpath) ;  /* 0x0000000c00387944 */ /* 0x00efea0003c00000 */
[----:B------:R-:W-:-:S07]  /*0c50*/  IMAD.MOV.U32 R12, RZ, RZ, R13 ;  /* 0x000000ffff0c7224 */ /* 0x000fce00078e000d */
.L_x_36875:
[----:B------:R-:W-:Y:S05]  /*0c60*/  BSYNC.RECONVERGENT B1 ;  /* 0x0000000000017941 */ /* 0x000fea0003800200 */
.L_x_36874:
        /* <DEDUP_REMOVED lines=9> */
[----:B------:R-:W-:Y:S02]  /*0d00*/  MOV R0, R2 ;  /* 0x0000000200007202 */ /* 0x000fe40000000f00 */
[----:B------:R-:W-:-:S07]  /*0d10*/  MOV R14, 0xd30 ;  /* 0x00000d30000e7802 */ /* 0x000fce0000000f00 */
[----:B-123--:R-:W-:Y:S05]  /*0d20*/  CALL.REL.NOINC `($__internal_614_$__cuda_sm3x_div_rn_noftz_f32_slowpath) ;  /* 0x0000000c00007944 */ /* 0x00efea0003c00000 */
.L_x_36877:
[----:B------:R-:W-:Y:S05]  /*0d30*/  BSYNC.RECONVERGENT B1 ;  /* 0x0000000000017941 */ /* 0x000fea0003800200 */
.L_x_36876:
        /* <DEDUP_REMOVED lines=8> */
[----:B------:R-:W-:Y:S01]  /*0dc0*/  IMAD.MOV.U32 R11, RZ, RZ, RZ ;  /* 0x000000ffff0b7224 */ /* 0x000fe200078e00ff */
[----:B------:R-:W-:Y:S01]  /*0dd0*/  R2UR UR4, R16 ;  /* 0x00000000100472ca */ /* 0x000fe200000e0000 */
[----:B------:R-:W-:Y:S01]  /*0de0*/  IMAD R22, R18, UR42, RZ ;  /* 0x0000002a12167c24 */ /* 0x000fe2000f8e02ff */
[----:B------:R-:W-:Y:S01]  /*0df0*/  R2UR UR5, R17 ;  /* 0x00000000110572ca */ /* 0x000fe200000e0000 */
[----:B------:R-:W-:-:S04]  /*0e00*/  IMAD.WIDE.U32 R14, R21, UR42, R10 ;  /* 0x0000002a150e7c25 */ /* 0x000fc8000f8e000a */
[----:B------:R-:W-:Y:S01]  /*0e10*/  IMAD R11, R21, UR43, R22 ;  /* 0x0000002b150b7c24 */ /* 0x000fe2000f8e0216 */
[----:B------:R-:W-:-:S04]  /*0e20*/  LEA R22, P2, R14, UR40, 0x2 ;  /* 0x000000280e167c11 */ /* 0x000fc8000f8410ff */
[----:B------:R-:W-:-:S04]  /*0e30*/  IADD3 R11, PT, PT, R15, R11, RZ ;  /* 0x0000000b0f0b7210 */ /* 0x000fc80007ffe0ff */
[----:B------:R-:W-:-:S05]  /*0e40*/  LEA.HI.X R23, R14, UR41, R11, 0x2, P2 ;  /* 0x000000290e177c11 */ /* 0x000fca00090f140b */
[----:B------:R0:W-:Y:S02]  /*0e50*/  STG.E.64 desc[UR4][R22.64], R12 ;  /* 0x0000000c16007986 */ /* 0x0001e4000c101b04 */
.L_x_36879:
[----:B------:R-:W-:Y:S05]  /*0e60*/  BSYNC.RECONVERGENT B1 ;  /* 0x0000000000017941 */ /* 0x000fea0003800200 */
.L_x_36878:
[----:B------:R-:W-:Y:S01]  /*0e70*/  BSSY.RECONVERGENT B1, `(.L_x_36880) ;  /* 0x0000008000017945 */ /* 0x000fe20003800200 */
[----:B0-----:R-:W-:-:S03]  /*0e80*/  FFMA R12, R5, R2, R0 ;  /* 0x00000002050c7223 */ /* 0x001fc60000000000 */
[----:B------:R-:W-:Y:S05]  /*0e90*/  @!P1 BRA `(.L_x_36881) ;  /* 0x0000000000149947 */ /* 0x000fea0003800000 */
[----:B------:R-:W-:Y:S01]  /*0ea0*/  IMAD.MOV.U32 R0, RZ, RZ, R4 ;  /* 0x000000ffff007224 */ /* 0x000fe200078e0004 */
[----:B------:R-:W-:Y:S02]  /*0eb0*/  MOV R19, R26 ;  /* 0x0000001a00137202 */ /* 0x000fe40000000f00 */
[----:B------:R-:W-:-:S07]  /*0ec0*/  MOV R14, 0xee0 ;  /* 0x00000ee0000e7802 */ /* 0x000fce0000000f00 */
[----:B--23--:R-:W-:Y:S05]  /*0ed0*/  CALL.REL.NOINC `($__internal_614_$__cuda_sm3x_div_rn_noftz_f32_slowpath) ;  /* 0x0000000800947944 */ /* 0x00cfea0003c00000 */
[----:B------:R-:W-:-:S07]  /*0ee0*/  IMAD.MOV.U32 R12, RZ, RZ, R13 ;  /* 0x000000ffff0c7224 */ /* 0x000fce00078e000d */
.L_x_36881:
[----:B------:R-:W-:Y:S05]  /*0ef0*/  BSYNC.RECONVERGENT B1 ;  /* 0x0000000000017941 */ /* 0x000fea0003800200 */
.L_x_36880:
        /* <DEDUP_REMOVED lines=12> */
[----:B--23--:R-:W-:Y:S05]  /*0fc0*/  CALL.REL.NOINC `($__internal_614_$__cuda_sm3x_div_rn_noftz_f32_slowpath) ;  /* 0x0000000800587944 */ /* 0x00cfea0003c00000 */
.L_x_36883:
[----:B------:R-:W-:Y:S05]  /*0fd0*/  BSYNC.RECONVERGENT B1 ;  /* 0x0000000000017941 */ /* 0x000fea0003800200 */
.L_x_36882:
        /* <DEDUP_REMOVED lines=17> */
.L_x_36885:
[----:B------:R-:W-:Y:S05]  /*10f0*/  BSYNC.RECONVERGENT B1 ;  /* 0x0000000000017941 */ /* 0x000fea0003800200 */
.L_x_36884:
[----:B------:R-:W-:-:S04]  /*1100*/  IADD3 R21, P0, PT, R20, R21, RZ ;  /* 0x0000001514157210 */ /* 0x000fc80007f1e0ff */
[----:B------:R-:W-:Y:S02]  /*1110*/  LEA.HI.X.SX32 R18, R20, R18, 0x1, P0 ;  /* 0x0000001214127211 */ /* 0x000fe400000f0eff */
[----:B------:R-:W-:-:S04]  /*1120*/  ISETP.GE.U32.AND P0, PT, R21, UR48, PT ;  /* 0x0000003015007c0c */ /* 0x000fc8000bf06070 */
[----:B------:R-:W-:-:S13]  /*1130*/  ISETP.GE.AND.EX P0, PT, R18, UR49, PT, P0 ;  /* 0x0000003112007c0c */ /* 0x000fda000bf06300 */
[----:B------:R-:W-:Y:S05]  /*1140*/  @!P0 BRA `(.L_x_36886) ;  /* 0xfffffff000648947 */ /* 0x000fea000383ffff */
[----:B------:R-:W-:Y:S05]  /*1150*/  BSYNC B0 ;  /* 0x0000000000007941 */ /* 0x000fea0003800000 */
.L_x_36868:
[----:B------:R-:W-:Y:S05]  /*1160*/  EXIT ;  /* 0x000000000000794d */ /* 0x000fea0003800000 */
.L_x_36873:
[----:B------:R-:W-:Y:S01]  /*1170*/  HFMA2 R11, -RZ, RZ, 0, 1.847743988037109375e-06 ;  /* 0x0000001fff0b7431 */ /* 0x000fe200000001ff */
[----:B------:R-:W-:Y:S01]  /*1180*/  BSSY B1, `(.L_x_36887) ;  /* 0x0000006000017945 */ /* 0x000fe20003800000 */
[----:B------:R-:W-:Y:S02]  /*1190*/  IMAD.MOV.U32 R12, RZ, RZ, 0x4 ;  /* 0x00000004ff0c7424 */ /* 0x000fe400078e00ff */
[----:B------:R-:W-:-:S07]  /*11a0*/  IMAD.MOV.U32 R15, RZ, RZ, -0x1 ;  /* 0xffffffffff0f7424 */ /* 0x000fce00078e00ff */
[----:B-123--:R-:W-:Y:S05]  /*11b0*/  WARPSYNC.COLLECTIVE R15, `(.L_x_36888) ;  /* 0x000000000f087348 */ /* 0x00efea0003c00000 */
[----:B------:R0:W4:Y:S02]  /*11c0*/  SHFL.BFLY P6, R14, R13, R12, R11 ;  /* 0x0c00000c0d0e7389 */ /* 0x00012400000c000b */
[----:B01234-:R-:W-:Y:S05]  /*11d0*/  ENDCOLLECTIVE ;  /* 0x000000000000791b */ /* 0x01ffea0003800000 */
.L_x_36888:
[----:B------:R-:W-:Y:S05]  /*11e0*/  BSYNC B1 ;  /* 0x0000000000017941 */ /* 0x000fea0003800000 */
.L_x_36887:
[----:B------:R-:W-:Y:S01]  /*11f0*/  FMNMX R13, R14, R13, !PT ;  /* 0x0000000d0e0d7209 */ /* 0x000fe20007800000 */
[----:B------:R-:W-:Y:S01]  /*1200*/  IMAD.MOV.U32 R11, RZ, RZ, 0x1f ;  /* 0x0000001fff0b7424 */ /* 0x000fe200078e00ff */
[----:B------:R-:W-:Y:S02]  /*1210*/  MOV R12, 0x2 ;  /* 0x00000002000c7802 */ /* 0x000fe40000000f00 */
[----:B------:R-:W-:-:S07]  /*1220*/  MOV R15, 0xffffffff ;  /* 0xffffffff000f7802 */ /* 0x000fce0000000f00 */
[----:B------:R-:W-:Y:S05]  /*1230*/  WARPSYNC.COLLECTIVE R15, `(.L_x_36889) ;  /* 0x000000000f087348 */ /* 0x000fea0003c00000 */
[----:B------:R0:W1:Y:S02]  /*1240*/  SHFL.BFLY P6, R14, R13, R12, R11 ;  /* 0x0c00000c0d0e7389 */ /* 0x00006400000c000b */
[----:B01----:R-:W-:Y:S05]  /*1250*/  ENDCOLLECTIVE ;  /* 0x000000000000791b */ /* 0x003fea0003800000 */
.L_x_36889:
[----:B------:R-:W-:Y:S01]  /*1260*/  HFMA2 R12, -RZ, RZ, 0, 5.9604644775390625e-08 ;  /* 0x00000001ff0c7431 */ /* 0x000fe200000001ff */
[----:B------:R-:W-:-:S05]  /*1270*/  FMNMX R3, R13, R14, !PT ;  /* 0x0000000e0d037209 */ /* 0x000fca0007800000 */
[----:B------:R-:W-:-:S07]  /*1280*/  IMAD.MOV.U32 R13, RZ, RZ, R3 ;  /* 0x000000ffff0d7224 */ /* 0x000fce00078e0003 */
[----:B------:R-:W-:Y:S05]  /*1290*/  WARPSYNC.COLLECTIVE R15, `(.L_x_36890) ;  /* 0x000000000f087348 */ /* 0x000fea0003c00000 */
[----:B------:R0:W1:Y:S02]  /*12a0*/  SHFL.BFLY P6, R14, R13, R12, R11 ;  /* 0x0c00000c0d0e7389 */ /* 0x00006400000c000b */
[----:B01----:R-:W-:Y:S05]  /*12b0*/  ENDCOLLECTIVE ;  /* 0x000000000000791b */ /* 0x003fea0003800000 */
.L_x_36890:
[----:B------:R-:W-:Y:S01]  /*12c0*/  MOV R13, R2 ;  /* 0x00000002000d7202 */ /* 0x000fe20000000f00 */
[----:B------:R-:W-:Y:S02]  /*12d0*/  IMAD.MOV.U32 R12, RZ, RZ, 0x4 ;  /* 0x00000004ff0c7424 */ /* 0x000fe400078e00ff */
[----:B------:R-:W-:-:S07]  /*12e0*/  IMAD.MOV.U32 R4, RZ, RZ, R14 ;  /* 0x000000ffff047224 */ /* 0x000fce00078e000e */
[----:B------:R-:W-:Y:S05]  /*12f0*/  WARPSYNC.COLLECTIVE R15, `(.L_x_36891) ;  /* 0x000000000f087348 */ /* 0x000fea0003c00000 */
[----:B------:R0:W1:Y:S02]  /*1300*/  SHFL.BFLY P6, R14, R13, R12, R11 ;  /* 0x0c00000c0d0e7389 */ /* 0x00006400000c000b */
[----:B01----:R-:W-:Y:S05]  /*1310*/  ENDCOLLECTIVE ;  /* 0x000000000000791b */ /* 0x003fea0003800000 */
.L_x_36891:
[----:B------:R-:W-:Y:S01]  /*1320*/  FMNMX R4, R3, R4, !PT ;  /* 0x0000000403047209 */ /* 0x000fe20007800000 */
[----:B------:R-:W-:-:S04]  /*1330*/  HFMA2 R3, -RZ, RZ, 0.96630859375, -0.0022525787353515625 ;  /* 0x3bbb989dff037431 */ /* 0x000fc800000001ff */
[----:B------:R-:W-:Y:S01]  /*1340*/  FADD R22, -R4, R22 ;  /* 0x0000001604167221 */ /* 0x000fe20000000100 */
[----:B------:R-:W-:Y:S01]  /*1350*/  HFMA2 R12, -RZ, RZ, 0, 1.1920928955078125e-07 ;  /* 0x00000002ff0c7431 */ /* 0x000fe200000001ff */
[----:B------:R-:W-:-:S04]  /*1360*/  MOV R25, R14 ;  /* 0x0000000e00197202 */ /* 0x000fc80000000f00 */
[----:B------:R-:W-:Y:S01]  /*1370*/  FMNMX R25, R25, R2, !PT ;  /* 0x0000000219197209 */ /* 0x000fe20007800000 */
[----:B------:R-:W-:Y:S01]  /*1380*/  FADD R2, -R4, R23 ;  /* 0x0000001704027221 */ /* 0x000fe20000000100 */
[----:B------:R-:W-:Y:S02]  /*1390*/  IMAD.MOV.U32 R4, RZ, RZ, 0x437c0000 ;  /* 0x437c0000ff047424 */ /* 0x000fe400078e00ff */
[----:B------:R-:W-:Y:S01]  /*13a0*/  FFMA.SAT R23, R22, R3, 0.5 ;  /* 0x3f00000016177423 */ /* 0x000fe20000002003 */
[----:B------:R-:W-:-:S03]  /*13b0*/  IMAD.MOV.U32 R13, RZ, RZ, R25 ;  /* 0x000000ffff0d7224 */ /* 0x000fc600078e0019 */
[----:B------:R-:W-:-:S07]  /*13c0*/  FFMA.RM R23, R23, R4, 12582913 ;  /* 0x4b40000117177423 */ /* 0x000fce0000004004 */
[----:B------:R-:W-:Y:S05]  /*13d0*/  WARPSYNC.COLLECTIVE R15, `(.L_x_36892) ;  /* 0x000000000f087348 */ /* 0x000fea0003c00000 */
[----:B------:R0:W1:Y:S02]  /*13e0*/  SHFL.BFLY P6, R14, R13, R12, R11 ;  /* 0x0c00000c0d0e7389 */ /* 0x00006400000c000b */
[----:B01----:R-:W-:Y:S05]  /*13f0*/  ENDCOLLECTIVE ;  /* 0x000000000000791b */ /* 0x003fea0003800000 */
.L_x_36892:
[----:B------:R-:W-:Y:S02]  /*1400*/  IMAD.MOV.U32 R12, RZ, RZ, 0x1 ;  /* 0x00000001ff0c7424 */ /* 0x000fe400078e00ff */
[----:B------:R-:W-:-:S05]  /*1410*/  IMAD.MOV.U32 R0, RZ, RZ, R14 ;  /* 0x000000ffff007224 */ /* 0x000fca00078e000e */
[----:B------:R-:W-:Y:S01]  /*1420*/  FMNMX R0, R25, R0, !PT ;  /* 0x0000000019007209 */ /* 0x000fe20007800000 */
[----:B------:R-:W-:-:S03]  /*1430*/  FADD R25, R23, -12583039 ;  /* 0xcb40007f17197421 */ /* 0x000fc60000000000 */
[----:B------:R-:W-:Y:S01]  /*1440*/  MOV R13, R0 ;  /* 0x00000000000d7202 */ /* 0x000fe20000000f00 */
[----:B------:R-:W-:-:S07]  /*1450*/  FFMA R25, R22, 1.4426950216293334961, -R25 ;  /* 0x3fb8aa3b16197823 */ /* 0x000fce0000000819 */
[----:B------:R-:W-:Y:S05]  /*1460*/  WARPSYNC.COLLECTIVE R15, `(.L_x_36893) ;  /* 0x000000000f087348 */ /* 0x000fea0003c00000 */
[----:B------:R0:W1:Y:S02]  /*1470*/  SHFL.BFLY P6, R14, R13, R12, R11 ;  /* 0x0c00000c0d0e7389 */ /* 0x00006400000c000b */
[----:B01----:R-:W-:Y:S05]  /*1480*/  ENDCOLLECTIVE ;  /* 0x000000000000791b */ /* 0x003fea0003800000 */
.L_x_36893:
[----:B------:R-:W-:-:S06]  /*1490*/  FFMA R25, R22, 1.925963033500011079e-08, R25 ;  /* 0x32a5706016197823 */ /* 0x000fcc0000000019 */
[----:B------:R-:W0:Y:S01]  /*14a0*/  MUFU.EX2 R25, R25 ;  /* 0x0000001900197308 */ /* 0x000e220000000800 */
[----:B------:R-:W-:Y:S01]  /*14b0*/  FFMA.SAT R11, R2, R3, 0.5 ;  /* 0x3f000000020b7423 */ /* 0x000fe20000002003 */
[----:B------:R-:W-:-:S03]  /*14c0*/  MOV R12, 0x4 ;  /* 0x00000004000c7802 */ /* 0x000fc60000000f00 */
[----:B------:R-:W-:-:S04]  /*14d0*/  FFMA.RM R11, R11, R4, 12582913 ;  /* 0x4b4000010b0b7423 */ /* 0x000fc80000004004 */
[----:B------:R-:W-:Y:S01]  /*14e0*/  FADD R13, R11, -12583039 ;  /* 0xcb40007f0b0d7421 */ /* 0x000fe20000000000 */
[----:B------:R-:W-:-:S03]  /*14f0*/  FMNMX R14, R0, R14, !PT ;  /* 0x0000000e000e7209 */ /* 0x000fc60007800000 */
[----:B------:R-:W-:Y:S01]  /*1500*/  FFMA R13, R2, 1.4426950216293334961, -R13 ;  /* 0x3fb8aa3b020d7823 */ /* 0x000fe2000000080d */
[----:B------:R-:W-:Y:S01]  /*1510*/  SHF.L.U32 R0, R23, 0x17, RZ ;  /* 0x0000001717007819 */ /* 0x000fe200000006ff */
[----:B------:R-:W-:Y:S02]  /*1520*/  FADD R24, -R14, R5 ;  /* 0x000000050e187221 */ /* 0x000fe40000000100 */
[----:B------:R-:W-:Y:S01]  /*1530*/  FFMA R22, R2, 1.925963033500011079e-08, R13 ;  /* 0x32a5706002167823 */ /* 0x000fe2000000000d */
[----:B------:R-:W-:Y:S02]  /*1540*/  IMAD.SHL.U32 R2, R11, 0x800000, RZ ;  /* 0x008000000b027824 */ /* 0x000fe400078e00ff */
[----:B0-----:R-:W-:Y:S01]  /*1550*/  FMUL R0, R0, R25 ;  /* 0x0000001900007220 */ /* 0x001fe20000400000 */
[----:B------:R-:W-:Y:S01]  /*1560*/  IMAD.MOV.U32 R11, RZ, RZ, 0x1f ;  /* 0x0000001fff0b7424 */ /* 0x000fe200078e00ff */
[----:B------:R-:W0:Y:S01]  /*1570*/  MUFU.EX2 R13, R22 ;  /* 0x00000016000d7308 */ /* 0x000e220000000800 */
[----:B------:R-:W-:Y:S01]  /*1580*/  FADD R26, -R14, R19 ;  /* 0x000000130e1a7221 */ /* 0x000fe20000000100 */
[----:B------:R-:W-:-:S03]  /*1590*/  FFMA.SAT R5, R24, R3, 0.5 ;  /* 0x3f00000018057423 */ /* 0x000fc60000002003 */
[----:B------:R-:W-:Y:S01]  /*15a0*/  FFMA.SAT R19, R26, R3, 0.5 ;  /* 0x3f0000001a137423 */ /* 0x000fe20000002003 */
[----:B------:R-:W-:-:S03]  /*15b0*/  FFMA.RM R3, R5, R4, 12582913 ;  /* 0x4b40000105037423 */ /* 0x000fc60000004004 */
[----:B------:R-:W-:Y:S01]  /*15c0*/  FFMA.RM R4, R19, R4, 12582913 ;  /* 0x4b40000113047423 */ /* 0x000fe20000004004 */
[C---:B------:R-:W-:Y:S01]  /*15d0*/  FADD R5, R3.reuse, -12583039 ;  /* 0xcb40007f03057421 */ /* 0x040fe20000000000 */
[----:B------:R-:W-:Y:S02]  /*15e0*/  SHF.L.U32 R3, R3, 0x17, RZ ;  /* 0x0000001703037819 */ /* 0x000fe400000006ff */
[----:B------:R-:W-:Y:S01]  /*15f0*/  FADD R19, R4, -12583039 ;  /* 0xcb40007f04137421 */ /* 0x000fe20000000000 */
[----:B------:R-:W-:Y:S01]  /*1600*/  FFMA R5, R24, 1.4426950216293334961, -R5 ;  /* 0x3fb8aa3b18057823 */ /* 0x000fe20000000805 */
[----:B0-----:R-:W-:Y:S01]  /*1610*/  FMUL R2, R2, R13 ;  /* 0x0000000d02027220 */ /* 0x001fe20000400000 */
[----:B------:R-:W-:Y:S02]  /*1620*/  FADD R13, RZ, R0 ;  /* 0x00000000ff0d7221 */ /* 0x000fe40000000000 */
[----:B------:R-:W-:Y:S01]  /*1630*/  FFMA R24, R24, 1.925963033500011079e-08, R5 ;  /* 0x32a5706018187823 */ /* 0x000fe20000000005 */
[----:B------:R-:W-:Y:S01]  /*1640*/  FFMA R19, R26, 1.4426950216293334961, -R19 ;  /* 0x3fb8aa3b1a137823 */ /* 0x000fe20000000813 */
[----:B------:R-:W-:-:S03]  /*1650*/  FADD R13, R13, R2 ;  /* 0x000000020d0d7221 */ /* 0x000fc60000000000 */
[----:B------:R-:W-:Y:S01]  /*1660*/  FFMA R26, R26, 1.925963033500011079e-08, R19 ;  /* 0x32a570601a1a7823 */ /* 0x000fe20000000013 */
[----:B------:R-:W0:Y:S01]  /*1670*/  MUFU.EX2 R24, R24 ;  /* 0x0000001800187308 */ /* 0x000e220000000800 */
[----:B------:R-:W-:-:S07]  /*1680*/  IMAD.SHL.U32 R19, R4, 0x800000, RZ ;  /* 0x0080000004137824 */ /* 0x000fce00078e00ff */
[----:B0-----:R-:W-:Y:S05]  /*1690*/  WARPSYNC.COLLECTIVE R15, `(.L_x_36894) ;  /* 0x000000000f087348 */ /* 0x001fea0003c00000 */
[----:B------:R1:W2:Y:S02]  /*16a0*/  SHFL.BFLY P6, R14, R13, R12, R11 ;  /* 0x0c00000c0d0e7389 */ /* 0x0002a400000c000b */
[----:B012---:R-:W-:Y:S05]  /*16b0*/  ENDCOLLECTIVE ;  /* 0x000000000000791b */ /* 0x007fea0003800000 */
.L_x_36894:
[----:B------:R-:W0:Y:S01]  /*16c0*/  MUFU.EX2 R26, R26 ;  /* 0x0000001a001a7308 */ /* 0x000e220000000800 */
[----:B------:R-:W-:Y:S02]  /*16d0*/  IMAD.MOV.U32 R12, RZ, RZ, 0x2 ;  /* 0x00000002ff0c7424 */ /* 0x000fe400078e00ff */
[----:B------:R-:W-:-:S04]  /*16e0*/  FMUL R4, R3, R24 ;  /* 0x0000001803047220 */ /* 0x000fc80000400000 */
[----:B------:R-:W-:Y:S01]  /*16f0*/  FADD R22, RZ, R4 ;  /* 0x00000004ff167221 */ /* 0x000fe20000000000 */
[----:B0-----:R-:W-:Y:S01]  /*1700*/  FMUL R3, R19, R26 ;  /* 0x0000001a13037220 */ /* 0x001fe20000400000 */
[----:B------:R-:W-:-:S03]  /*1710*/  FADD R5, R13, R14 ;  /* 0x0000000e0d057221 */ /* 0x000fc60000000000 */
[----:B------:R-:W-:Y:S02]  /*1720*/  FADD R22, R22, R3 ;  /* 0x0000000316167221 */ /* 0x000fe40000000000 */
[----:B------:R-:W-:-:S07]  /*1730*/  MOV R13, R5 ;  /* 0x00000005000d7202 */ /* 0x000fce0000000f00 */
[----:B------:R-:W-:Y:S05]  /*1740*/  WARPSYNC.COLLECTIVE R15, `(.L_x_36895) ;  /* 0x000000000f087348 */ /* 0x000fea0003c00000 */
[----:B------:R0:W1:Y:S02]  /*1750*/  SHFL.BFLY P6, R14, R13, R12, R11 ;  /* 0x0c00000c0d0e7389 */ /* 0x00006400000c000b */
[----:B01----:R-:W-:Y:S05]  /*1760*/  ENDCOLLECTIVE ;  /* 0x000000000000791b */ /* 0x003fea0003800000 */
.L_x_36895:
[----:B------:R-:W-:Y:S02]  /*1770*/  HFMA2 R12, -RZ, RZ, 0, 5.9604644775390625e-08 ;  /* 0x00000001ff0c7431 */ /* 0x000fe400000001ff */
[----:B------:R-:W-:-:S05]  /*1780*/  FADD R23, R5, R14 ;  /* 0x0000000e05177221 */ /* 0x000fca0000000000 */
[----:B------:R-:W-:-:S07]  /*1790*/  MOV R13, R23 ;  /* 0x00000017000d7202 */ /* 0x000fce0000000f00 */
[----:B------:R-:W-:Y:S05]  /*17a0*/  WARPSYNC.COLLECTIVE R15, `(.L_x_36896) ;  /* 0x000000000f087348 */ /* 0x000fea0003c00000 */
[----:B------:R0:W1:Y:S02]  /*17b0*/  SHFL.BFLY P6, R14, R13, R12, R11 ;  /* 0x0c00000c0d0e7389 */ /* 0x00006400000c000b */
[----:B01----:R-:W-:Y:S05]  /*17c0*/  ENDCOLLECTIVE ;  /* 0x000000000000791b */ /* 0x003fea0003800000 */
.L_x_36896:
[----:B------:R-:W-:Y:S01]  /*17d0*/  HFMA2 R12, -RZ, RZ, 0, 2.384185791015625e-07 ;  /* 0x00000004ff0c7431 */ /* 0x000fe200000001ff */
[----:B------:R-:W-:Y:S01]  /*17e0*/  MOV R13, R22 ;  /* 0x00000016000d7202 */ /* 0x000fe20000000f00 */
[----:B------:R-:W-:-:S07]  /*17f0*/  IMAD.MOV.U32 R24, RZ, RZ, R14 ;  /* 0x000000ffff187224 */ /* 0x000fce00078e000e */
[----:B------:R-:W-:Y:S05]  /*1800*/  WARPSYNC.COLLECTIVE R15, `(.L_x_36897) ;  /* 0x000000000f087348 */ /* 0x000fea0003c00000 */
[----:B------:R0:W1:Y:S02]  /*1810*/  SHFL.BFLY P6, R14, R13, R12, R11 ;  /* 0x0c00000c0d0e7389 */ /* 0x00006400000c000b */
[----:B01----:R-:W-:Y:S05]  /*1820*/  ENDCOLLECTIVE ;  /* 0x000000000000791b */ /* 0x003fea0003800000 */
.L_x_36897:
[----:B------:R-:W-:Y:S02]  /*1830*/  HFMA2 R12, -RZ, RZ, 0, 1.1920928955078125e-07 ;  /* 0x00000002ff0c7431 */ /* 0x000fe400000001ff */
[----:B------:R-:W-:-:S04]  /*1840*/  IMAD.MOV.U32 R19, RZ, RZ, R14 ;  /* 0x000000ffff137224 */ /* 0x000fc800078e000e */
[----:B------:R-:W-:Y:S01]  /*1850*/  FADD R25, R22, R19 ;  /* 0x0000001316197221 */ /* 0x000fe20000000000 */
[----:B------:R-:W-:-:S04]  /*1860*/  FADD R19, R23, R24 ;  /* 0x0000001817137221 */ /* 0x000fc80000000000 */
[----:B------:R-:W-:-:S07]  /*1870*/  MOV R13, R25 ;  /* 0x00000019000d7202 */ /* 0x000fce0000000f00 */
[----:B------:R-:W-:Y:S05]  /*1880*/  WARPSYNC.COLLECTIVE R15, `(.L_x_36898) ;  /* 0x000000000f087348 */ /* 0x000fea0003c00000 */
[----:B------:R0:W1:Y:S02]  /*1890*/  SHFL.BFLY P6, R14, R13, R12, R11 ;  /* 0x0c00000c0d0e7389 */ /* 0x00006400000c000b */
[----:B01----:R-:W-:Y:S05]  /*18a0*/  ENDCOLLECTIVE ;  /* 0x000000000000791b */ /* 0x003fea0003800000 */
.L_x_36898:
[----:B------:R-:W-:Y:S02]  /*18b0*/  HFMA2 R12, -RZ, RZ, 0, 5.9604644775390625e-08 ;  /* 0x00000001ff0c7431 */ /* 0x000fe400000001ff */
[----:B------:R-:W-:-:S04]  /*18c0*/  IMAD.MOV.U32 R26, RZ, RZ, R14 ;  /* 0x000000ffff1a7224 */ /* 0x000fc800078e000e */
[----:B------:R-:W-:-:S05]  /*18d0*/  FADD R26, R25, R26 ;  /* 0x0000001a191a7221 */ /* 0x000fca0000000000 */
[----:B------:R-:W-:-:S07]  /*18e0*/  MOV R13, R26 ;  /* 0x0000001a000d7202 */ /* 0x000fce0000000f00 */
[----:B------:R-:W-:Y:S05]  /*18f0*/  WARPSYNC.COLLECTIVE R15, `(.L_x_36899) ;  /* 0x000000000f087348 */ /* 0x000fea0003c00000 */
[----:B------:R0:W1:Y:S02]  /*1900*/  SHFL.BFLY P6, R14, R13, R12, R11 ;  /* 0x0c00000c0d0e7389 */ /* 0x00006400000c000b */
[----:B01----:R-:W-:Y:S05]  /*1910*/  ENDCOLLECTIVE ;  /* 0x000000000000791b */ /* 0x003fea0003800000 */
.L_x_36899:
[----:B------:R-:W-:Y:S05]  /*1920*/  BRA `(.L_x_36900) ;  /* 0xfffffff000987947 */ /* 0x000fea000383ffff */
        .weak           $__internal_614_$__cuda_sm3x_div_rn_noftz_f32_slowpath
        .type           $__internal_614_$__cuda_sm3x_div_rn_noftz_f32_slowpath,@function
        .size           $__internal_614_$__cuda_sm3x_div_rn_noftz_f32_slowpath,(.L_x_37991 - $__internal_614_$__cuda_sm3x_div_rn_noftz_f32_slowpath)
$__internal_614_$__cuda_sm3x_div_rn_noftz_f32_slowpath:
        /* <DEDUP_REMOVED lines=35> */
.L_x_36902:
        /* <DEDUP_REMOVED lines=51> */
.L_x_36909:
[----:B------:R-:W-:-:S04]  /*1e90*/  LOP3.LUT R0, R0, 0x80000000, RZ, 0xc0, !PT ;  /* 0x8000000000007812 */ /* 0x000fc800078ec0ff */
[----:B------:R-:W-:Y:S01]  /*1ea0*/  LOP3.LUT R0, R0, 0x7f800000, RZ, 0xfc, !PT ;  /* 0x7f80000000007812 */ /* 0x000fe200078efcff */
[----:B------:R-:W-:Y:S06]  /*1eb0*/  BRA `(.L_x_36910) ;  /* 0x0000000000047947 */ /* 0x000fec0003800000 */
.L_x_36908:
[----:B------:R-:W-:-:S07]  /*1ec0*/  IMAD R0, R22, 0x800000, R0 ;  /* 0x0080000016007824 */ /* 0x000fce00078e0200 */
.L_x_36910:
[----:B------:R-:W-:Y:S05]  /*1ed0*/  BSYNC.RECONVERGENT B3 ;  /* 0x0000000000037941 */ /* 0x000fea0003800200 */
.L_x_36907:
[----:B------:R-:W-:Y:S05]  /*1ee0*/  BRA `(.L_x_36911) ;  /* 0x0000000000207947 */ /* 0x000fea0003800000 */
.L_x_36906:
[----:B------:R-:W-:-:S04]  /*1ef0*/  LOP3.LUT R0, R13, 0x80000000, R0, 0x48, !PT ;  /* 0x800000000d007812 */ /* 0x000fc800078e4800 */
[----:B------:R-:W-:Y:S01]  /*1f00*/  LOP3.LUT R0, R0, 0x7f800000, RZ, 0xfc, !PT ;  /* 0x7f80000000007812 */ /* 0x000fe200078efcff */
[----:B------:R-:W-:Y:S06]  /*1f10*/  BRA `(.L_x_36911) ;  /* 0x0000000000147947 */ /* 0x000fec0003800000 */
.L_x_36905:
[----:B------:R-:W-:Y:S01]  /*1f20*/  LOP3.LUT R0, R13, 0x80000000, R0, 0x48, !PT ;  /* 0x800000000d007812 */ /* 0x000fe200078e4800 */
[----:B------:R-:W-:Y:S06]  /*1f30*/  BRA `(.L_x_36911) ;  /* 0x00000000000c7947 */ /* 0x000fec0003800000 */
.L_x_36904:
[----:B------:R-:W0:Y:S01]  /*1f40*/  MUFU.RSQ R0, -QNAN ;  /* 0xffc0000000007908 */ /* 0x000e220000001400 */
[----:B------:R-:W-:Y:S05]  /*1f50*/  BRA `(.L_x_36911) ;  /* 0x0000000000047947 */ /* 0x000fea0003800000 */
.L_x_36903:
[----:B------:R-:W-:-:S07]  /*1f60*/  FADD.FTZ R0, R0, R19 ;  /* 0x0000001300007221 */ /* 0x000fce0000010000 */
.L_x_36911:
[----:B------:R-:W-:Y:S05]  /*1f70*/  BSYNC.RECONVERGENT B2 ;  /* 0x0000000000027941 */ /* 0x000fea0003800200 */
.L_x_36901:
[----:B------:R-:W-:Y:S01]  /*1f80*/  HFMA2 R15, -RZ, RZ, 0, 0 ;  /* 0x00000000ff0f7431 */ /* 0x000fe200000001ff */
[----:B0-----:R-:W-:-:S03]  /*1f90*/  MOV R13, R0 ;  /* 0x00000000000d7202 */ /* 0x001fc60000000f00 */
[----:B------:R-:W-:Y:S05]  /*1fa0*/  RET.REL.NODEC R14 `(_Z15SoftmaxWarpImplI24ElementwiseScaleMaskLoadIffbE11DirectStoreIffEfLi2ELi2ELi8ELi2ELb1EL9Algorithm0EEvT_T0_ll) ;  /* 0xffffffe00e147950 */ /* 0x000fea0003c3ffff */
.L_x_36912:
        /* <DEDUP_REMOVED lines=13> */
.L_x_37991:


//--------------------- .text._Z15SoftmaxWarpImplI24ElementwiseScaleMaskLoadIffbE11DirectStoreIffEfLi2ELi2ELi8ELi2ELb0EL9Algorithm0EEvT_T0_ll --------------------------
	.section	.text._Z15SoftmaxWarpImplI24ElementwiseScaleMaskLoadIffbE11DirectStoreIffEfLi2ELi2ELi8ELi2ELb0EL9Algorithm0EEvT_T0_ll,"ax",@progbits
	.align	128
        .global         _Z15SoftmaxWarpImplI24ElementwiseScaleMaskLoadIffbE11DirectStoreIffEfLi2ELi2ELi8ELi2ELb0EL9Algorithm0EEvT_T0_ll
        .type           _Z15SoftmaxWarpImplI24ElementwiseScaleMaskLoadIffbE11DirectStoreIffEfLi2ELi2ELi8ELi2ELb0EL9Algorithm0EEvT_T0_ll,@function
        .size           _Z15SoftmaxWarpImplI24ElementwiseScaleMaskLoadIffbE11DirectStoreIffEfLi2ELi2ELi8ELi2ELb0EL9Algorithm0EEvT_T0_ll,(.L_x_37992 - _Z15SoftmaxWarpImplI24ElementwiseScaleMaskLoadIffbE11DirectStoreIffEfLi2ELi2ELi8ELi2ELb0EL9Algorithm0EEvT_T0_ll)
        .other          _Z15SoftmaxWarpImplI24ElementwiseScaleMaskLoadIffbE11DirectStoreIffEfLi2ELi2ELi8ELi2ELb0EL9Algorithm0EEvT_T0_ll,@"STO_CUDA_ENTRY STV_DEFAULT"
_Z15SoftmaxWarpImplI24ElementwiseScaleMaskLoadIffbE11DirectStoreIffEfLi2ELi2ELi8ELi2ELb0EL9Algorithm0EEvT_T0_ll:
.text._Z15SoftmaxWarpImplI24ElementwiseScaleMaskLoadIffbE11DirectStoreIffEfLi2ELi2ELi8ELi2ELb0EL9Algorithm0EEvT_T0_ll:
        /* <DEDUP_REMOVED lines=24> */
.L_x_36913:
        /* <DEDUP_REMOVED lines=16> */
.L_x_36923:
        /* <DEDUP_REMOVED lines=94> */
[----:B------:R-:W1:Y:S02]  /*0860*/  MUFU.EX2 R9, R9 ;  /* 0x0000000900097308 */ /* 0x000e640000000800 */
[----:B------:R-:W-:Y:S01]  /*0870*/  FFMA R3, R8, 1.4426950216293334961, -R3 ;  /* 0x3fb8aa3b08037823 */ /* 0x000fe20000000803 */
[----:B------:R-:W-:-:S03]  /*0880*/  FADD R15, R13, -12583039 ;  /* 0xcb40007f0d0f7421 */ /* 0x000fc60000000000 */
[----:B------:R-:W-:Y:S01]  /*0890*/  FFMA R8, R8, 1.925963033500011079e-08, R3 ;  /* 0x32a5706008087823 */ /* 0x000fe20000000003 */
[----:B------:R-:W-:Y:S01]  /*08a0*/  FFMA R15, R14, 1.4426950216293334961, -R15 ;  /* 0x3fb8aa3b0e0f7823 */ /* 0x000fe2000000080f */
[----:B------:R-:W2:Y:S01]  /*08b0*/  MUFU.EX2 R4, R11 ;  /* 0x0000000b00047308 */ /* 0x000ea20000000800 */
[----:B------:R-:W-:Y:S02]  /*08c0*/  IMAD.SHL.U32 R3, R2, 0x800000, RZ ;  /* 0x0080000002037824 */ /* 0x000fe400078e00ff */
[----:B------:R-:W-:-:S05]  /*08d0*/  FFMA R15, R14, 1.925963033500011079e-08, R15 ;  /* 0x32a570600e0f7823 */ /* 0x000fca000000000f */
[----:B------:R-:W3:Y:S01]  /*08e0*/  MUFU.EX2 R8, R8 ;  /* 0x0000000800087308 */ /* 0x000ee20000000800 */
[----:B-1----:R-:W-:Y:S01]  /*08f0*/  FMUL R2, R0, R9 ;  /* 0x0000000900027220 */ /* 0x002fe20000400000 */
[----:B------:R-:W-:-:S03]  /*0900*/  SHF.L.U32 R9, R5, 0x17, RZ ;  /* 0x0000001705097819 */ /* 0x000fc600000006ff */
[----:B------:R-:W-:-:S03]  /*0910*/  FADD R5, RZ, R2 ;  /* 0x00000002ff057221 */ /* 0x000fc60000000000 */
[----:B------:R-:W1:Y:S01]  /*0920*/  MUFU.EX2 R12, R15 ;  /* 0x0000000f000c7308 */ /* 0x000e620000000800 */
[----:B--2---:R-:W-:Y:S01]  /*0930*/  FMUL R0, R3, R4 ;  /* 0x0000000403007220 */ /* 0x004fe20000400000 */
[----:B------:R-:W-:-:S03]  /*0940*/  IMAD.SHL.U32 R3, R13, 0x800000, RZ ;  /* 0x008000000d037824 */ /* 0x000fc600078e00ff */
        /* <DEDUP_REMOVED lines=16> */
.L_x_36937:
        /* <DEDUP_REMOVED lines=11> */
[----:B0-----:R-:W-:Y:S05]  /*0b00*/  CALL.REL.NOINC `($__internal_615_$__cuda_sm3x_div_rn_noftz_f32_slowpath) ;  /* 0x0000000c001c7944 */ /* 0x001fea0003c00000 */
[----:B------:R-:W-:-:S07]  /*0b10*/  MOV R8, R2 ;  /* 0x0000000200087202 */ /* 0x000fce0000000f00 */
.L_x_36916:
[----:B------:R-:W-:Y:S05]  /*0b20*/  BSYNC.RECONVERGENT B0 ;  /* 0x0000000000007941 */ /* 0x000fea0003800200 */
.L_x_36915:
        /* <DEDUP_REMOVED lines=11> */
[----:B0-----:R-:W-:Y:S05]  /*0be0*/  CALL.REL.NOINC `($__internal_615_$__cuda_sm3x_div_rn_noftz_f32_slowpath) ;  /* 0x0000000800e47944 */ /* 0x001fea0003c00000 */
[----:B------:R-:W-:-:S07]  /*0bf0*/  MOV R9, R2 ;  /* 0x0000000200097202 */ /* 0x000fce0000000f00 */
.L_x_36918:
[----:B------:R-:W-:Y:S05]  /*0c00*/  BSYNC.RECONVERGENT B0 ;  /* 0x0000000000007941 */ /* 0x000fea0003800200 */
.L_x_36917:
        /* <DEDUP_REMOVED lines=23> */
[----:B0-----:R-:W-:Y:S05]  /*0d80*/  CALL.REL.NOINC `($__internal_615_$__cuda_sm3x_div_rn_noftz_f32_slowpath) ;  /* 0x00000008007c7944 */ /* 0x001fea0003c00000 */
[----:B------:R-:W-:-:S07]  /*0d90*/  MOV R14, R2 ;  /* 0x00000002000e7202 */ /* 0x000fce0000000f00 */
.L_x_36920:
[----:B------:R-:W-:Y:S05]  /*0da0*/  BSYNC.RECONVERGENT B0 ;  /* 0x0000000000007941 */ /* 0x000fea0003800200 */
.L_x_36919:
        /* <DEDUP_REMOVED lines=12> */
[----:B0-----:R-:W-:Y:S05]  /*0e70*/  CALL.REL.NOINC `($__internal_615_$__cuda_sm3x_div_rn_noftz_f32_slowpath) ;  /* 0x0000000800407944 */ /* 0x001fea0003c00000 */
[----:B------:R-:W-:-:S07]  /*0e80*/  IMAD.MOV.U32 R15, RZ, RZ, R2 ;  /* 0x000000ffff0f7224 */ /* 0x000fce00078e0002 */
.L_x_36922:
[----:B------:R-:W-:Y:S05]  /*0e90*/  BSYNC.RECONVERGENT B0 ;  /* 0x0000000000007941 */ /* 0x000fea0003800200 */
.L_x_36921:
        /* <DEDUP_REMOVED lines=18> */
.L_x_36914:
        /* <DEDUP_REMOVED lines=8> */
.L_x_36925:
[----:B------:R-:W-:Y:S05]  /*1040*/  BSYNC B0 ;  /* 0x0000000000007941 */ /* 0x000fea0003800000 */
.L_x_36924:
        /* <DEDUP_REMOVED lines=9> */
.L_x_36926:
[----:B------:R-:W-:Y:S01]  /*10e0*/  HFMA2 R12, -RZ, RZ, 0, 5.9604644775390625e-08 ;  /* 0x00000001ff0c7431 */ /* 0x000fe200000001ff */
[----:B------:R-:W-:-:S04]  /*10f0*/  MOV R2, R14 ;  /* 0x0000000e00027202 */ /* 0x000fc80000000f00 */
[----:B------:R-:W-:-:S05]  /*1100*/  FMNMX R9, R5, R2, !PT ;  /* 0x0000000205097209 */ /* 0x000fca0007800000 */
[----:B------:R-:W-:-:S07]  /*1110*/  IMAD.MOV.U32 R13, RZ, RZ, R9 ;  /* 0x000000ffff0d7224 */ /* 0x000fce00078e0009 */
[----:B------:R-:W-:Y:S05]  /*1120*/  WARPSYNC.COLLECTIVE R15, `(.L_x_36927) ;  /* 0x000000000f087348 */ /* 0x000fea0003c00000 */
[----:B------:R0:W1:Y:S02]  /*1130*/  SHFL.BFLY P6, R14, R13, R12, R11 ;  /* 0x0c00000c0d0e7389 */ /* 0x00006400000c000b */
[----:B01----:R-:W-:Y:S05]  /*1140*/  ENDCOLLECTIVE ;  /* 0x000000000000791b */ /* 0x003fea0003800000 */
.L_x_36927:
[----:B------:R-:W-:Y:S01]  /*1150*/  MOV R13, R4 ;  /* 0x00000004000d7202 */ /* 0x000fe20000000f00 */
[----:B------:R-:W-:Y:S02]  /*1160*/  IMAD.MOV.U32 R12, RZ, RZ, 0x4 ;  /* 0x00000004ff0c7424 */ /* 0x000fe400078e00ff */
[----:B------:R-:W-:-:S07]  /*1170*/  IMAD.MOV.U32 R2, RZ, RZ, R14 ;  /* 0x000000ffff027224 */ /* 0x000fce00078e000e */
[----:B------:R-:W-:Y:S05]  /*1180*/  WARPSYNC.COLLECTIVE R15, `(.L_x_36928) ;  /* 0x000000000f087348 */ /* 0x000fea0003c00000 */
[----:B------:R0:W1:Y:S02]  /*1190*/  SHFL.BFLY P6, R14, R13, R12, R11 ;  /* 0x0c00000c0d0e7389 */ /* 0x00006400000c000b */
[----:B01----:R-:W-:Y:S05]  /*11a0*/  ENDCOLLECTIVE ;  /* 0x000000000000791b */ /* 0x003fea0003800000 */
.L_x_36928:
        /* <DEDUP_REMOVED lines=13> */
.L_x_36929:
        /* <DEDUP_REMOVED lines=17> */
.L_x_36930:
        /* <DEDUP_REMOVED lines=12> */
.L_x_36931:
        /* <DEDUP_REMOVED lines=18> */
.L_x_36932:
        /* <DEDUP_REMOVED lines=11> */
.L_x_36933:
[----:B------:R-:W-:Y:S01]  /*1620*/  MOV R13, R8 ;  /* 0x00000008000d7202 */ /* 0x000fe20000000f00 */
[----:B------:R-:W-:Y:S02]  /*1630*/  IMAD.MOV.U32 R12, RZ, RZ, 0x4 ;  /* 0x00000004ff0c7424 */ /* 0x000fe400078e00ff */
[----:B------:R-:W-:-:S07]  /*1640*/  IMAD.MOV.U32 R18, RZ, RZ, R14 ;  /* 0x000000ffff127224 */ /* 0x000fce00078e000e */
[----:B------:R-:W-:Y:S05]  /*1650*/  WARPSYNC.COLLECTIVE R15, `(.L_x_36934) ;  /* 0x000000000f087348 */ /* 0x000fea0003c00000 */
[----:B------:R0:W1:Y:S02]  /*1660*/  SHFL.BFLY P6, R14, R13, R12, R11 ;  /* 0x0c00000c0d0e7389 */ /* 0x00006400000c000b */
[----:B01----:R-:W-:Y:S05]  /*1670*/  ENDCOLLECTIVE ;  /* 0x000000000000791b */ /* 0x003fea0003800000 */
.L_x_36934:
        /* <DEDUP_REMOVED lines=8> */
.L_x_36935:
[----:B------:R-:W-:Y:S02]  /*1700*/  IMAD.MOV.U32 R12, RZ, RZ, 0x1 ;  /* 0x00000001ff0c7424 */ /* 0x000fe400078e00ff */
[----:B------:R-:W-:-:S04]  /*1710*/  IMAD.MOV.U32 R20, RZ, RZ, R14 ;  /* 0x000000ffff147224 */ /* 0x000fc800078e000e */
[----:B------:R-:W-:-:S05]  /*1720*/  FADD R20, R21, R20 ;  /* 0x0000001415147221 */ /* 0x000fca0000000000 */
[----:B------:R-:W-:-:S07]  /*1730*/  MOV R13, R20 ;  /* 0x00000014000d7202 */ /* 0x000fce0000000f00 */
[----:B------:R-:W-:Y:S05]  /*1740*/  WARPSYNC.COLLECTIVE R15, `(.L_x_36936) ;  /* 0x000000000f087348 */ /* 0x000fea0003c00000 */
[----:B------:R0:W1:Y:S02]  /*1750*/  SHFL.BFLY P6, R14, R13, R12, R11 ;  /* 0x0c00000c0d0e7389 */ /* 0x00006400000c000b */
[----:B01----:R-:W-:Y:S05]  /*1760*/  ENDCOLLECTIVE ;  /* 0x000000000000791b */ /* 0x003fea0003800000 */
.L_x_36936:
[----:B------:R-:W-:Y:S05]  /*1770*/  BRA `(.L_x_36937) ;  /* 0xfffffff000b47947 */ /* 0x000fea000383ffff */
        .weak           $__internal_615_$__cuda_sm3x_div_rn_noftz_f32_slowpath
        .type           $__internal_615_$__cuda_sm3x_div_rn_noftz_f32_slowpath,@function
        .size           $__internal_615_$__cuda_sm3x_div_rn_noftz_f32_slowpath,(.L_x_37992 - $__internal_615_$__cuda_sm3x_div_rn_noftz_f32_slowpath)
$__internal_615_$__cuda_sm3x_div_rn_noftz_f32_slowpath:
        /* <DEDUP_REMOVED lines=35> */
.L_x_36939:
        /* <DEDUP_REMOVED lines=51> */
.L_x_36946:
[----:B------:R-:W-:-:S04]  /*1ce0*/  LOP3.LUT R2, R2, 0x80000000, RZ, 0xc0, !PT ;  /* 0x8000000002027812 */ /* 0x000fc800078ec0ff */
[----:B------:R-:W-:Y:S01]  /*1cf0*/  LOP3.LUT R2, R2, 0x7f800000, RZ, 0xfc, !PT ;  /* 0x7f80000002027812 */ /* 0x000fe200078efcff */
[----:B------:R-:W-:Y:S06]  /*1d00*/  BRA `(.L_x_36947) ;  /* 0x0000000000047947 */ /* 0x000fec0003800000 */
.L_x_36945:
[----:B------:R-:W-:-:S07]  /*1d10*/  LEA R2, R18, R2, 0x17 ;  /* 0x0000000212027211 */ /* 0x000fce00078eb8ff */
.L_x_36947:
[----:B------:R-:W-:Y:S05]  /*1d20*/  BSYNC.RECONVERGENT B2 ;  /* 0x0000000000027941 */ /* 0x000fea0003800200 */
.L_x_36944:
[----:B------:R-:W-:Y:S05]  /*1d30*/  BRA `(.L_x_36948) ;  /* 0x0000000000207947 */ /* 0x000fea0003800000 */
.L_x_36943:
[----:B------:R-:W-:-:S04]  /*1d40*/  LOP3.LUT R2, R21, 0x80000000, R2, 0x48, !PT ;  /* 0x8000000015027812 */ /* 0x000fc800078e4802 */
[----:B------:R-:W-:Y:S01]  /*1d50*/  LOP3.LUT R2, R2, 0x7f800000, RZ, 0xfc, !PT ;  /* 0x7f80000002027812 */ /* 0x000fe200078efcff */
[----:B------:R-:W-:Y:S06]  /*1d60*/  BRA `(.L_x_36948) ;  /* 0x0000000000147947 */ /* 0x000fec0003800000 */
.L_x_36942:
[----:B------:R-:W-:Y:S01]  /*1d70*/  LOP3.LUT R2, R21, 0x80000000, R2, 0x48, !PT ;  /* 0x8000000015027812 */ /* 0x000fe200078e4802 */
[----:B------:R-:W-:Y:S06]  /*1d80*/  BRA `(.L_x_36948) ;  /* 0x00000000000c7947 */ /* 0x000fec0003800000 */
.L_x_36941:
[----:B------:R-:W0:Y:S01]  /*1d90*/  MUFU.RSQ R2, -QNAN ;  /* 0xffc0000000027908 */ /* 0x000e220000001400 */
[----:B------:R-:W-:Y:S05]  /*1da0*/  BRA `(.L_x_36948) ;  /* 0x0000000000047947 */ /* 0x000fea0003800000 */
.L_x_36940:
[----:B------:R-:W-:-:S07]  /*1db0*/  FADD.FTZ R2, R2, R5 ;  /* 0x0000000502027221 */ /* 0x000fce0000010000 */
.L_x_36948:
[----:B------:R-:W-:Y:S05]  /*1dc0*/  BSYNC.RECONVERGENT B1 ;  /* 0x0000000000017941 */ /* 0x000fea0003800200 */
.L_x_36938:
[----:B------:R-:W-:-:S04]  /*1dd0*/  HFMA2 R21, -RZ, RZ, 0, 0 ;  /* 0x00000000ff157431 */ /* 0x000fc800000001ff */
[----:B0-----:R-:W-:Y:S05]  /*1de0*/  RET.REL.NODEC R20 `(_Z15SoftmaxWarpImplI24ElementwiseScaleMaskLoadIffbE11DirectStoreIffEfLi2ELi2ELi8ELi2ELb0EL9Algorithm0EEvT_T0_ll) ;  /* 0xffffffe014847950 */ /* 0x001fea0003c3ffff */
.L_x_36949:
        /* <DEDUP_REMOVED lines=9> */
.L_x_37992:


//--------------------- .text._Z15SoftmaxWarpImplI24ElementwiseScaleMaskLoadIffbE11DirectStoreIffEfLi2ELi2ELi4ELi1ELb1EL9Algorithm0EEvT_T0_ll --------------------------
	.section	.text._Z15SoftmaxWarpImplI24ElementwiseScaleMaskLoadIffbE11DirectStoreIffEfLi2ELi2ELi4ELi1ELb1EL9Algorithm0EEvT_T0_ll,"ax",@progbits
	.align	128
        .global         _Z15SoftmaxWarpImplI24ElementwiseScaleMaskLoadIffbE11DirectStoreIffEfLi2ELi2ELi4ELi1ELb1EL9Algorithm0EEvT_T0_ll
        .type           _Z15SoftmaxWarpImplI24ElementwiseScaleMaskLoadIffbE11DirectStoreIffEfLi2ELi2ELi4ELi1ELb1EL9Algorithm0EEvT_T0_ll,@function
        .size           _Z15SoftmaxWarpImplI24ElementwiseScaleMaskLoadIffbE11DirectStoreIffEfLi2ELi2ELi4ELi1ELb1EL9Algorithm0EEvT_T0_ll,(.L_x_37993 - _Z15SoftmaxWarpImplI24ElementwiseScaleMaskLoadIffbE11DirectStoreIffEfLi2ELi2ELi4ELi1ELb1EL9Algorithm0EEvT_T0_ll)
        .other          _Z15SoftmaxWarpImplI24ElementwiseScaleMaskLoadIffbE11DirectStoreIffEfLi2ELi2ELi4ELi1ELb1EL9Algorithm0EEvT_T0_ll,@"STO_CUDA_ENTRY STV_DEFAULT"
_Z15SoftmaxWarpImplI24ElementwiseScaleMaskLoadIffbE11DirectStoreIffEfLi2ELi2ELi4ELi1ELb1EL9Algorithm0EEvT_T0_ll:
.text._Z15SoftmaxWarpImplI24ElementwiseScaleMaskLoadIffbE11DirectStoreIffEfLi2ELi2ELi4ELi1ELb1EL9Algorithm0EEvT_T0_ll:
        /* <DEDUP_REMOVED lines=27> */
.L_x_36950:
        /* <DEDUP_REMOVED lines=15> */
.L_x_36961:
[----:B------:R-:W-:Y:S01]  /*02a0*/  ISETP.GE.U32.AND P0, PT, R8, UR44, PT ;  /* 0x0000002c08007c0c */ /* 0x000fe2000bf06070 */
[----:B------:R-:W-:Y:S01]  /*02b0*/  BSSY.RECONVERGENT B1, `(.L_x_36952) ;  /* 0x0000027000017945 */ /* 0x000fe20003800200 */
[----:B------:R-:W-:Y:S01]  /*02c0*/  IMAD.MOV.U32 R19, RZ, RZ, -0x800000 ;  /* 0xff800000ff137424 */ /* 0x000fe200078e00ff */
[----:B------:R-:W-:Y:S01]  /*02d0*/  MOV R0, 0xff800000 ;  /* 0xff80000000007802 */ /* 0x000fe20000000f00 */
[----:B------:R-:W-:Y:S01]  /*02e0*/  IMAD.MOV.U32 R13, RZ, RZ, -0x800000 ;  /* 0xff800000ff0d7424 */ /* 0x000fe200078e00ff */
        /* <DEDUP_REMOVED lines=35> */
.L_x_36953:
[----:B------:R-:W-:Y:S05]  /*0520*/  BSYNC.RECONVERGENT B1 ;  /* 0x0000000000017941 */ /* 0x000fea0003800200 */
.L_x_36952:
        /* <DEDUP_REMOVED lines=30> */
[----:B------:R0:W2:Y:S02]  /*0710*/  SHFL.BFLY PT, R14, R3, 0x1, 0x1f ;  /* 0x0c201f00030e7f89 */ /* 0x0000a400000e0000 */
.L_x_36967:
        /* <DEDUP_REMOVED lines=11> */
[----:B-1----:R-:W-:Y:S05]  /*07d0*/  CALL.REL.NOINC `($__internal_616_$__cuda_sm3x_div_rn_noftz_f32_slowpath) ;  /* 0x00000004006c7944 */ /* 0x002fea0003c00000 */
[----:B------:R-:W-:-:S07]  /*07e0*/  MOV R10, R2 ;  /* 0x00000002000a7202 */ /* 0x000fce0000000f00 */
.L_x_36956:
[----:B------:R-:W-:Y:S05]  /*07f0*/  BSYNC.RECONVERGENT B1 ;  /* 0x0000000000017941 */ /* 0x000fea0003800200 */
.L_x_36955:
        /* <DEDUP_REMOVED lines=11> */
[----:B-1----:R-:W-:Y:S05]  /*08b0*/  CALL.REL.NOINC `($__internal_616_$__cuda_sm3x_div_rn_noftz_f32_slowpath) ;  /* 0x0000000400347944 */ /* 0x002fea0003c00000 */
[----:B------:R-:W-:-:S07]  /*08c0*/  IMAD.MOV.U32 R11, RZ, RZ, R2 ;  /* 0x000000ffff0b7224 */ /* 0x000fce00078e0002 */
.L_x_36958:
[----:B------:R-:W-:Y:S05]  /*08d0*/  BSYNC.RECONVERGENT B1 ;  /* 0x0000000000017941 */ /* 0x000fea0003800200 */
.L_x_36957:
        /* <DEDUP_REMOVED lines=18> */
.L_x_36960:
[----:B------:R-:W-:Y:S05]  /*0a00*/  BSYNC.RECONVERGENT B1 ;  /* 0x0000000000017941 */ /* 0x000fea0003800200 */
.L_x_36959:
[----:B------:R-:W-:-:S04]  /*0a10*/  IADD3 R9, P0, PT, R6, R9, RZ ;  /* 0x0000000906097210 */ /* 0x000fc80007f1e0ff */
[----:B------:R-:W-:Y:S02]  /*0a20*/  LEA.HI.X.SX32 R17, R6, R17, 0x1, P0 ;  /* 0x0000001106117211 */ /* 0x000fe400000f0eff */
[----:B------:R-:W-:-:S04]  /*0a30*/  ISETP.GE.U32.AND P0, PT, R9, UR46, PT ;  /* 0x0000002e09007c0c */ /* 0x000fc8000bf06070 */
[----:B------:R-:W-:-:S13]  /*0a40*/  ISETP.GE.AND.EX P0, PT, R17, UR47, PT, P0 ;  /* 0x0000002f11007c0c */ /* 0x000fda000bf06300 */
[----:B------:R-:W-:Y:S05]  /*0a50*/  @!P0 BRA `(.L_x_36961) ;  /* 0xfffffff800108947 */ /* 0x000fea000383ffff */
[----:B------:R-:W-:Y:S05]  /*0a60*/  BSYNC B0 ;  /* 0x0000000000007941 */ /* 0x000fea0003800000 */
.L_x_36951:
[----:B------:R-:W-:Y:S05]  /*0a70*/  EXIT ;  /* 0x000000000000794d */ /* 0x000fea0003800000 */
.L_x_36954:
[----:B------:R-:W-:Y:S01]  /*0a80*/  HFMA2 R11, -RZ, RZ, 0, 1.847743988037109375e-06 ;  /* 0x0000001fff0b7431 */ /* 0x000fe200000001ff */
[----:B------:R-:W-:Y:S01]  /*0a90*/  BSSY B1, `(.L_x_36962) ;  /* 0x0000006000017945 */ /* 0x000fe20003800000 */
[----:B------:R-:W-:Y:S02]  /*0aa0*/  IMAD.MOV.U32 R12, RZ, RZ, 0x2 ;  /* 0x00000002ff0c7424 */ /* 0x000fe400078e00ff */
[----:B------:R-:W-:-:S07]  /*0ab0*/  IMAD.MOV.U32 R15, RZ, RZ, -0x1 ;  /* 0xffffffffff0f7424 */ /* 0x000fce00078e00ff */
[----:B-1----:R-:W-:Y:S05]  /*0ac0*/  WARPSYNC.COLLECTIVE R15, `(.L_x_36963) ;  /* 0x000000000f087348 */ /* 0x002fea0003c00000 */
[----:B------:R0:W2:Y:S02]  /*0ad0*/  SHFL.BFLY P6, R14, R13, R12, R11 ;  /* 0x0c00000c0d0e7389 */ /* 0x0000a400000c000b */
[----:B012---:R-:W-:Y:S05]  /*0ae0*/  ENDCOLLECTIVE ;  /* 0x000000000000791b */ /* 0x007fea0003800000 */
.L_x_36963:
[----:B------:R-:W-:Y:S05]  /*0af0*/  BSYNC B1 ;  /* 0x0000000000017941 */ /* 0x000fea0003800000 */
.L_x_36962:
        /* <DEDUP_REMOVED lines=9> */
.L_x_36964:
        /* <DEDUP_REMOVED lines=25> */
.L_x_36965:
[----:B------:R-:W-:Y:S02]  /*0d20*/  IMAD.MOV.U32 R12, RZ, RZ, 0x1 ;  /* 0x00000001ff0c7424 */ /* 0x000fe400078e00ff */
[----:B------:R-:W-:-:S04]  /*0d30*/  FADD R3, R13, R14 ;  /* 0x0000000e0d037221 */ /* 0x000fc80000000000 */
[----:B------:R-:W-:-:S07]  /*0d40*/  IMAD.MOV.U32 R13, RZ, RZ, R3 ;  /* 0x000000ffff0d7224 */ /* 0x000fce00078e0003 */
[----:B------:R-:W-:Y:S05]  /*0d50*/  WARPSYNC.COLLECTIVE R15, `(.L_x_36966) ;  /* 0x000000000f087348 */ /* 0x000fea0003c00000 */
[----:B------:R0:W1:Y:S02]  /*0d60*/  SHFL.BFLY P6, R14, R13, R12, R11 ;  /* 0x0c00000c0d0e7389 */ /* 0x00006400000c000b */
[----:B01----:R-:W-:Y:S05]  /*0d70*/  ENDCOLLECTIVE ;  /* 0x000000000000791b */ /* 0x003fea0003800000 */
.L_x_36966:
[----:B------:R-:W-:Y:S05]  /*0d80*/  BRA `(.L_x_36967) ;  /* 0xfffffff800647947 */ /* 0x000fea000383ffff */
        .weak           $__internal_616_$__cuda_sm3x_div_rn_noftz_f32_slowpath
        .type           $__internal_616_$__cuda_sm3x_div_rn_noftz_f32_slowpath,@function
        .size           $__internal_616_$__cuda_sm3x_div_rn_noftz_f32_slowpath,(.L_x_37993 - $__internal_616_$__cuda_sm3x_div_rn_noftz_f32_slowpath)
$__internal_616_$__cuda_sm3x_div_rn_noftz_f32_slowpath:
        /* <DEDUP_REMOVED lines=35> */
.L_x_36969:
        /* <DEDUP_REMOVED lines=51> */
.L_x_36976:
[----:B------:R-:W-:-:S04]  /*12f0*/  LOP3.LUT R2, R2, 0x80000000, RZ, 0xc0, !PT ;  /* 0x8000000002027812 */ /* 0x000fc800078ec0ff */
[----:B------:R-:W-:Y:S01]  /*1300*/  LOP3.LUT R2, R2, 0x7f800000, RZ, 0xfc, !PT ;  /* 0x7f80000002027812 */ /* 0x000fe200078efcff */
[----:B------:R-:W-:Y:S06]  /*1310*/  BRA `(.L_x_36977) ;  /* 0x0000000000047947 */ /* 0x000fec0003800000 */
.L_x_36975:
[----:B------:R-:W-:-:S07]  /*1320*/  IMAD R2, R14, 0x800000, R2 ;  /* 0x008000000e027824 */ /* 0x000fce00078e0202 */
.L_x_36977:
[----:B------:R-:W-:Y:S05]  /*1330*/  BSYNC.RECONVERGENT B3 ;  /* 0x0000000000037941 */ /* 0x000fea0003800200 */
.L_x_36974:
[----:B------:R-:W-:Y:S05]  /*1340*/  BRA `(.L_x_36978) ;  /* 0x0000000000207947 */ /* 0x000fea0003800000 */
.L_x_36973:
[----:B------:R-:W-:-:S04]  /*1350*/  LOP3.LUT R2, R13, 0x80000000, R2, 0x48, !PT ;  /* 0x800000000d027812 */ /* 0x000fc800078e4802 */
[----:B------:R-:W-:Y:S01]  /*1360*/  LOP3.LUT R2, R2, 0x7f800000, RZ, 0xfc, !PT ;  /* 0x7f80000002027812 */ /* 0x000fe200078efcff */
[----:B------:R-:W-:Y:S06]  /*1370*/  BRA `(.L_x_36978) ;  /* 0x0000000000147947 */ /* 0x000fec0003800000 */
.L_x_36972:
[----:B------:R-:W-:Y:S01]  /*1380*/  LOP3.LUT R2, R13, 0x80000000, R2, 0x48, !PT ;  /* 0x800000000d027812 */ /* 0x000fe200078e4802 */
[----:B------:R-:W-:Y:S06]  /*1390*/  BRA `(.L_x_36978) ;  /* 0x00000000000c7947 */ /* 0x000fec0003800000 */
.L_x_36971:
[----:B------:R-:W0:Y:S01]  /*13a0*/  MUFU.RSQ R2, -QNAN ;  /* 0xffc0000000027908 */ /* 0x000e220000001400 */
[----:B------:R-:W-:Y:S05]  /*13b0*/  BRA `(.L_x_36978) ;  /* 0x0000000000047947 */ /* 0x000fea0003800000 */
.L_x_36970:
[----:B------:R-:W-:-:S07]  /*13c0*/  FADD.FTZ R2, R2, R3 ;  /* 0x0000000302027221 */ /* 0x000fce0000010000 */
.L_x_36978:
[----:B------:R-:W-:Y:S05]  /*13d0*/  BSYNC.RECONVERGENT B2 ;  /* 0x0000000000027941 */ /* 0x000fea0003800200 */
.L_x_36968:
[----:B------:R-:W-:-:S04]  /*13e0*/  HFMA2 R13, -RZ, RZ, 0, 0 ;  /* 0x00000000ff0d7431 */ /* 0x000fc800000001ff */
[----:B0-----:R-:W-:Y:S05]  /*13f0*/  RET.REL.NODEC R12 `(_Z15SoftmaxWarpImplI24ElementwiseScaleMaskLoadIffbE11DirectStoreIffEfLi2ELi2ELi4ELi1ELb1EL9Algorithm0EEvT_T0_ll) ;  /* 0xffffffec0c007950 */ /* 0x001fea0003c3ffff */
.L_x_36979:
        /* <DEDUP_REMOVED lines=16> */
.L_x_37993:


//--------------------- .text._Z15SoftmaxWarpImplI24ElementwiseScaleMaskLoadIffbE11DirectStoreIffEfLi2ELi2ELi4ELi1ELb0EL9Algorithm0EEvT_T0_ll --------------------------
	.section	.text._Z15SoftmaxWarpImplI24ElementwiseScaleMaskLoadIffbE11DirectStoreIffEfLi2ELi2ELi4ELi1ELb0EL9Algorithm0EEvT_T0_ll,"ax",@progbits
	.align	128
        .global         _Z15SoftmaxWarpImplI24ElementwiseScaleMaskLoadIffbE11DirectStoreIffEfLi2ELi2ELi4ELi1ELb0EL9Algorithm0EEvT_T0_ll
        .type           _Z15SoftmaxWarpImplI24ElementwiseScaleMaskLoadIffbE11DirectStoreIffEfLi2ELi2ELi4ELi1ELb0EL9Algorithm0EEvT_T0_ll,@function
        .size           _Z15SoftmaxWarpImplI24ElementwiseScaleMaskLoadIffbE11DirectStoreIffEfLi2ELi2ELi4ELi1ELb0EL9Algorithm0EEvT_T0_ll,(.L_x_37994 - _Z15SoftmaxWarpImplI24ElementwiseScaleMaskLoadIffbE11DirectStoreIffEfLi2ELi2ELi4ELi1ELb0EL9Algorithm0EEvT_T0_ll)
        .other          _Z15SoftmaxWarpImplI24ElementwiseScaleMaskLoadIffbE11DirectStoreIffEfLi2ELi2ELi4ELi1ELb0EL9Algorithm0EEvT_T0_ll,@"STO_CUDA_ENTRY STV_DEFAULT"
_Z15SoftmaxWarpImplI24ElementwiseScaleMaskLoadIffbE11DirectStoreIffEfLi2ELi2ELi4ELi1ELb0EL9Algorithm0EEvT_T0_ll:
.text._Z15SoftmaxWarpImplI24ElementwiseScaleMaskLoadIffbE11DirectStoreIffEfLi2ELi2ELi4ELi1ELb0EL9Algorithm0EEvT_T0_ll:
        /* <DEDUP_REMOVED lines=26> */
.L_x_36980:
        /* <DEDUP_REMOVED lines=15> */
.L_x_36987:
        /* <DEDUP_REMOVED lines=36> */
[----:B------:R-:W-:Y:S02]  /*04d0*/  HFMA2 R10, -RZ, RZ, 3.7421875, 0 ;  /* 0x437c0000ff0a7431 */ /* 0x000fe400000001ff */
        /* <DEDUP_REMOVED lines=27> */
.L_x_36993:
        /* <DEDUP_REMOVED lines=11> */
[----:B------:R-:W-:Y:S05]  /*0740*/  CALL.REL.NOINC `($__internal_617_$__cuda_sm3x_div_rn_noftz_f32_slowpath) ;  /* 0x0000000400607944 */ /* 0x000fea0003c00000 */
[----:B------:R-:W-:-:S07]  /*0750*/  MOV R10, R2 ;  /* 0x00000002000a7202 */ /* 0x000fce0000000f00 */
.L_x_36984:
[----:B------:R-:W-:Y:S05]  /*0760*/  BSYNC.RECONVERGENT B1 ;  /* 0x0000000000017941 */ /* 0x000fea0003800200 */
.L_x_36983:
        /* <DEDUP_REMOVED lines=11> */
[----:B------:R-:W-:Y:S05]  /*0820*/  CALL.REL.NOINC `($__internal_617_$__cuda_sm3x_div_rn_noftz_f32_slowpath) ;  /* 0x0000000400287944 */ /* 0x000fea0003c00000 */
[----:B------:R-:W-:-:S07]  /*0830*/  IMAD.MOV.U32 R11, RZ, RZ, R2 ;  /* 0x000000ffff0b7224 */ /* 0x000fce00078e0002 */
.L_x_36986:
[----:B------:R-:W-:Y:S05]  /*0840*/  BSYNC.RECONVERGENT B1 ;  /* 0x0000000000017941 */ /* 0x000fea0003800200 */
.L_x_36985:
        /* <DEDUP_REMOVED lines=22> */
.L_x_36981:
[----:B------:R-:W-:Y:S05]  /*09b0*/  EXIT ;  /* 0x000000000000794d */ /* 0x000fea0003800000 */
.L_x_36982:
[----:B------:R-:W-:Y:S01]  /*09c0*/  HFMA2 R11, -RZ, RZ, 0, 1.847743988037109375e-06 ;  /* 0x0000001fff0b7431 */ /* 0x000fe200000001ff */
[----:B------:R-:W-:Y:S01]  /*09d0*/  BSSY B1, `(.L_x_36988) ;  /* 0x0000006000017945 */ /* 0x000fe20003800000 */
[----:B------:R-:W-:Y:S02]  /*09e0*/  IMAD.MOV.U32 R12, RZ, RZ, 0x2 ;  /* 0x00000002ff0c7424 */ /* 0x000fe400078e00ff */
[----:B------:R-:W-:-:S07]  /*09f0*/  IMAD.MOV.U32 R15, RZ, RZ, -0x1 ;  /* 0xffffffffff0f7424 */ /* 0x000fce00078e00ff */
[----:B------:R-:W-:Y:S05]  /*0a00*/  WARPSYNC.COLLECTIVE R15, `(.L_x_36989) ;  /* 0x000000000f087348 */ /* 0x000fea0003c00000 */
[----:B------:R0:W1:Y:S02]  /*0a10*/  SHFL.BFLY P6, R14, R13, R12, R11 ;  /* 0x0c00000c0d0e7389 */ /* 0x00006400000c000b */
[----:B01----:R-:W-:Y:S05]  /*0a20*/  ENDCOLLECTIVE ;  /* 0x000000000000791b */ /* 0x003fea0003800000 */
.L_x_36989:
[----:B------:R-:W-:Y:S05]  /*0a30*/  BSYNC B1 ;  /* 0x0000000000017941 */ /* 0x000fea0003800000 */
.L_x_36988:
        /* <DEDUP_REMOVED lines=9> */
.L_x_36990:
        /* <DEDUP_REMOVED lines=25> */
.L_x_36991:
[----:B------:R-:W-:Y:S02]  /*0c60*/  IMAD.MOV.U32 R12, RZ, RZ, 0x1 ;  /* 0x00000001ff0c7424 */ /* 0x000fe400078e00ff */
[----:B------:R-:W-:-:S04]  /*0c70*/  FADD R3, R13, R14 ;  /* 0x0000000e0d037221 */ /* 0x000fc80000000000 */
[----:B------:R-:W-:-:S07]  /*0c80*/  IMAD.MOV.U32 R13, RZ, RZ, R3 ;  /* 0x000000ffff0d7224 */ /* 0x000fce00078e0003 */
[----:B------:R-:W-:Y:S05]  /*0c90*/  WARPSYNC.COLLECTIVE R15, `(.L_x_36992) ;  /* 0x000000000f087348 */ /* 0x000fea0003c00000 */
[----:B------:R0:W1:Y:S02]  /*0ca0*/  SHFL.BFLY P6, R14, R13, R12, R11 ;  /* 0x0c00000c0d0e7389 */ /* 0x00006400000c000b */
[----:B01----:R-:W-:Y:S05]  /*0cb0*/  ENDCOLLECTIVE ;  /* 0x000000000000791b */ /* 0x003fea0003800000 */
.L_x_36992:
[----:B------:R-:W-:Y:S05]  /*0cc0*/  BRA `(.L_x_36993) ;  /* 0xfffffff800707947 */ /* 0x000fea000383ffff */
        .weak           $__internal_617_$__cuda_sm3x_div_rn_noftz_f32_slowpath
        .type           $__internal_617_$__cuda_sm3x_div_rn_noftz_f32_slowpath,@function
        .size           $__internal_617_$__cuda_sm3x_div_rn_noftz_f32_slowpath,(.L_x_37994 - $__internal_617_$__cuda_sm3x_div_rn_noftz_f32_slowpath)
$__internal_617_$__cuda_sm3x_div_rn_noftz_f32_slowpath:
        /* <DEDUP_REMOVED lines=35> */
.L_x_36995:
        /* <DEDUP_REMOVED lines=51> */
.L_x_37002:
[----:B------:R-:W-:-:S04]  /*1230*/  LOP3.LUT R2, R2, 0x80000000, RZ, 0xc0, !PT ;  /* 0x8000000002027812 */ /* 0x000fc800078ec0ff */
[----:B------:R-:W-:Y:S01]  /*1240*/  LOP3.LUT R2, R2, 0x7f800000, RZ, 0xfc, !PT ;  /* 0x7f80000002027812 */ /* 0x000fe200078efcff */
[----:B------:R-:W-:Y:S06]  /*1250*/  BRA `(.L_x_37003) ;  /* 0x0000000000047947 */ /* 0x000fec0003800000 */
.L_x_37001:
[----:B------:R-:W-:-:S07]  /*1260*/  IMAD R2, R14, 0x800000, R2 ;  /* 0x008000000e027824 */ /* 0x000fce00078e0202 */
.L_x_37003:
[----:B------:R-:W-:Y:S05]  /*1270*/  BSYNC.RECONVERGENT B3 ;  /* 0x0000000000037941 */ /* 0x000fea0003800200 */
.L_x_37000:
[----:B------:R-:W-:Y:S05]  /*1280*/  BRA `(.L_x_37004) ;  /* 0x0000000000207947 */ /* 0x000fea0003800000 */
.L_x_36999:
[----:B------:R-:W-:-:S04]  /*1290*/  LOP3.LUT R2, R13, 0x80000000, R2, 0x48, !PT ;  /* 0x800000000d027812 */ /* 0x000fc800078e4802 */
[----:B------:R-:W-:Y:S01]  /*12a0*/  LOP3.LUT R2, R2, 0x7f800000, RZ, 0xfc, !PT ;  /* 0x7f80000002027812 */ /* 0x000fe200078efcff */
[----:B------:R-:W-:Y:S06]  /*12b0*/  BRA `(.L_x_37004) ;  /* 0x0000000000147947 */ /* 0x000fec0003800000 */
.L_x_36998:
[----:B------:R-:W-:Y:S01]  /*12c0*/  LOP3.LUT R2, R13, 0x80000000, R2, 0x48, !PT ;  /* 0x800000000d027812 */ /* 0x000fe200078e4802 */
[----:B------:R-:W-:Y:S06]  /*12d0*/  BRA `(.L_x_37004) ;  /* 0x00000000000c7947 */ /* 0x000fec0003800000 */
.L_x_36997:
[----:B------:R-:W0:Y:S01]  /*12e0*/  MUFU.RSQ R2, -QNAN ;  /* 0xffc0000000027908 */ /* 0x000e220000001400 */
[----:B------:R-:W-:Y:S05]  /*12f0*/  BRA `(.L_x_37004) ;  /* 0x0000000000047947 */ /* 0x000fea0003800000 */
.L_x_36996:
[----:B------:R-:W-:-:S07]  /*1300*/  FADD.FTZ R2, R2, R3 ;  /* 0x0000000302027221 */ /* 0x000fce0000010000 */
.L_x_37004:
[----:B------:R-:W-:Y:S05]  /*1310*/  BSYNC.RECONVERGENT B2 ;  /* 0x0000000000027941 */ /* 0x000fea0003800200 */
.L_x_36994:
[----:B------:R-:W-:-:S04]  /*1320*/  HFMA2 R13, -RZ, RZ, 0, 0 ;  /* 0x00000000ff0d7431 */ /* 0x000fc800000001ff */
[----:B0-----:R-:W-:Y:S05]  /*1330*/  RET.REL.NODEC R12 `(_Z15SoftmaxWarpImplI24ElementwiseScaleMaskLoadIffbE11DirectStoreIffEfLi2ELi2ELi4ELi1ELb0EL9Algorithm0EEvT_T0_ll) ;  /* 0xffffffec0c307950 */ /* 0x001fea0003c3ffff */
.L_x_37005:
        /* <DEDUP_REMOVED lines=12> */
.L_x_37994:


//--------------------- .text._Z15SoftmaxWarpImplI24ElementwiseScaleMaskLoadIffbE11DirectStoreIffEfLi2ELi2ELi4ELi2ELb1EL9Algorithm0EEvT_T0_ll --------------------------
	.section	.text._Z15SoftmaxWarpImplI24ElementwiseScaleMaskLoadIffbE11DirectStoreIffEfLi2ELi2ELi4ELi2ELb1EL9Algorithm0EEvT_T0_ll,"ax",@progbits
	.align	128
        .global         _Z15SoftmaxWarpImplI24ElementwiseScaleMaskLoadIffbE11DirectStoreIffEfLi2ELi2ELi4ELi2ELb1EL9Algorithm0EEvT_T0_ll
        .type           _Z15SoftmaxWarpImplI24ElementwiseScaleMaskLoadIffbE11DirectStoreIffEfLi2ELi2ELi4ELi2ELb1EL9Algorithm0EEvT_T0_ll,@function
        .size           _Z15SoftmaxWarpImplI24ElementwiseScaleMaskLoadIffbE11DirectStoreIffEfLi2ELi2ELi4ELi2ELb1EL9Algorithm0EEvT_T0_ll,(.L_x_37995 - _Z15SoftmaxWarpImplI24ElementwiseScaleMaskLoadIffbE11DirectStoreIffEfLi2ELi2ELi4ELi2ELb1EL9Algorithm0EEvT_T0_ll)
        .other          _Z15SoftmaxWarpImplI24ElementwiseScaleMaskLoadIffbE11DirectStoreIffEfLi2ELi2ELi4ELi2ELb1EL9Algorithm0EEvT_T0_ll,@"STO_CUDA_ENTRY STV_DEFAULT"
_Z15SoftmaxWarpImplI24ElementwiseScaleMaskLoadIffbE11DirectStoreIffEfLi2ELi2ELi4ELi2ELb1EL9Algorithm0EEvT_T0_ll:
.text._Z15SoftmaxWarpImplI24ElementwiseScaleMaskLoadIffbE11DirectStoreIffEfLi2ELi2ELi4ELi2ELb1EL9Algorithm0EEvT_T0_ll:
        /* <DEDUP_REMOVED lines=27> */
.L_x_37006:
        /* <DEDUP_REMOVED lines=19> */
.L_x_37025:
        /* <DEDUP_REMOVED lines=33> */
[----:B0-----:R-:W-:Y:S01]  /*04f0*/  MOV R25, UR4 ;  /* 0x0000000400197c02 */ /* 0x001fe20008000f00 */
[----:B----4-:R-:W-:-:S05]  /*0500*/  @P2 FMUL R25, R3, UR50 ;  /* 0x0000003203192c20 */ /* 0x010fca0008400000 */
[----:B-1----:R-:W-:-:S07]  /*0510*/  FMNMX3 R13, R23, -INF , R25, !PT ;  /* 0xff800000170d7876 */ /* 0x002fce0007800019 */
.L_x_37009:
[----:B------:R-:W-:Y:S05]  /*0520*/  BSYNC.RECONVERGENT B1 ;  /* 0x0000000000017941 */ /* 0x000fea0003800200 */
.L_x_37008:
        /* <DEDUP_REMOVED lines=34> */
.L_x_37011:
[----:B------:R-:W-:Y:S05]  /*0750*/  BSYNC.RECONVERGENT B1 ;  /* 0x0000000000017941 */ /* 0x000fea0003800200 */
.L_x_37010:
[----:B------:R-:W-:-:S03]  /*0760*/  UMOV UR4, 0xffffffff ;  /* 0xffffffff00047882 */ /* 0x000fc60000000000 */
[----:B------:R-:W-:Y:S05]  /*0770*/  BRA.DIV UR4, `(.L_x_37012) ;  /* 0x0000000a045c7947 */ /* 0x000fea000b800000 */
[----:B------:R-:W0:Y:S01]  /*0780*/  SHFL.BFLY PT, R14, R13, 0x2, 0x1f ;  /* 0x0c401f000d0e7f89 */ /* 0x000e2200000e0000 */
[----:B------:R-:W-:-:S03]  /*0790*/  HFMA2 R11, -RZ, RZ, 3.7421875, 0 ;  /* 0x437c0000ff0b7431 */ /* 0x000fc600000001ff */
[----:B------:R-:W4:Y:S01]  /*07a0*/  SHFL.BFLY PT, R5, R2, 0x2, 0x1f ;  /* 0x0c401f0002057f89 */ /* 0x000f2200000e0000 */
[----:B0-----:R-:W-:Y:S02]  /*07b0*/  FMNMX R3, R14, R13, !PT ;  /* 0x0000000d0e037209 */ /* 0x001fe40007800000 */
[----:B----4-:R-:W-:-:S03]  /*07c0*/  FMNMX R0, R5, R2, !PT ;  /* 0x0000000205007209 */ /* 0x010fc60007800000 */
[----:B------:R-:W0:Y:S01]  /*07d0*/  SHFL.BFLY PT, R4, R3, 0x1, 0x1f ;  /* 0x0c201f0003047f89 */ /* 0x000e2200000e0000 */
[----:B------:R-:W-:-:S03]  /*07e0*/  IMAD.MOV.U32 R5, RZ, RZ, 0x3bbb989d ;  /* 0x3bbb989dff057424 */ /* 0x000fc600078e00ff */
[----:B------:R-:W4:Y:S01]  /*07f0*/  SHFL.BFLY PT, R14, R0, 0x1, 0x1f ;  /* 0x0c201f00000e7f89 */ /* 0x000f2200000e0000 */
[----:B0-----:R-:W-:Y:S02]  /*0800*/  FMNMX R4, R3, R4, !PT ;  /* 0x0000000403047209 */ /* 0x001fe40007800000 */
[----:B----4-:R-:W-:-:S03]  /*0810*/  FMNMX R14, R0, R14, !PT ;  /* 0x0000000e000e7209 */ /* 0x010fc60007800000 */
        /* <DEDUP_REMOVED lines=8> */
[----:B------:R-:W-:Y:S01]  /*08a0*/  FFMA.SAT R24, R22, R5, 0.5 ;  /* 0x3f00000016187423 */ /* 0x000fe20000002005 */
[----:B------:R-:W-:Y:S02]  /*08b0*/  IMAD.SHL.U32 R2, R2, 0x800000, RZ ;  /* 0x0080000002027824 */ /* 0x000fe400078e00ff */
[----:B------:R-:W-:Y:S01]  /*08c0*/  FFMA R3, R12, 1.4426950216293334961, -R3 ;  /* 0x3fb8aa3b0c037823 */ /* 0x000fe20000000803 */
[C---:B------:R-:W-:Y:S01]  /*08d0*/  FADD R15, R0.reuse, -12583039 ;  /* 0xcb40007f000f7421 */ /* 0x040fe20000000000 */
[----:B------:R-:W-:Y:S02]  /*08e0*/  SHF.L.U32 R0, R0, 0x17, RZ ;  /* 0x0000001700007819 */ /* 0x000fe400000006ff */
        /* <DEDUP_REMOVED lines=10> */
[----:B------:R-:W-:Y:S02]  /*0990*/  IMAD.SHL.U32 R3, R3, 0x800000, RZ ;  /* 0x0080000003037824 */ /* 0x000fe400078e00ff */
[----:B------:R-:W-:Y:S01]  /*09a0*/  FADD R21, R11, -12583039 ;  /* 0xcb40007f0b157421 */ /* 0x000fe20000000000 */
[----:B------:R-:W-:Y:S02]  /*09b0*/  FFMA R5, R22, 1.925963033500011079e-08, R5 ;  /* 0x32a5706016057823 */ /* 0x000fe40000000005 */
[----:B------:R-:W4:Y:S01]  /*09c0*/  MUFU.EX2 R15, R15 ;  /* 0x0000000f000f7308 */ /* 0x000f220000000800 */
[----:B------:R-:W-:-:S04]  /*09d0*/  FFMA R21, R12, 1.4426950216293334961, -R21 ;  /* 0x3fb8aa3b0c157823 */ /* 0x000fc80000000815 */
[----:B------:R-:W-:-:S03]  /*09e0*/  FFMA R21, R12, 1.925963033500011079e-08, R21 ;  /* 0x32a570600c157823 */ /* 0x000fc60000000015 */
[----:B------:R-:W5:Y:S01]  /*09f0*/  MUFU.EX2 R14, R5 ;  /* 0x00000005000e7308 */ /* 0x000f620000000800 */
[----:B0-----:R-:W-:Y:S01]  /*0a00*/  FMUL R4, R2, R13 ;  /* 0x0000000d02047220 */ /* 0x001fe20000400000 */
[----:B------:R-:W-:-:S03]  /*0a10*/  SHF.L.U32 R2, R11, 0x17, RZ ;  /* 0x000000170b027819 */ /* 0x000fc600000006ff */
        /* <DEDUP_REMOVED lines=13> */
[----:B------:R0:W0:Y:S01]  /*0af0*/  SHFL.BFLY PT, R14, R24, 0x1, 0x1f ;  /* 0x0c201f00180e7f89 */ /* 0x00002200000e0000 */
[----:B----4-:R-:W-:-:S07]  /*0b00*/  FADD R5, R22, R5 ;  /* 0x0000000516057221 */ /* 0x010fce0000000000 */
.L_x_37035:
        /* <DEDUP_REMOVED lines=11> */
[----:B-123--:R-:W-:Y:S05]  /*0bc0*/  CALL.REL.NOINC `($__internal_618_$__cuda_sm3x_div_rn_noftz_f32_slowpath) ;  /* 0x0000000800d87944 */ /* 0x00efea0003c00000 */
[----:B------:R-:W-:-:S07]  /*0bd0*/  IMAD.MOV.U32 R12, RZ, RZ, R13 ;  /* 0x000000ffff0c7224 */ /* 0x000fce00078e000d */
.L_x_37014:
[----:B------:R-:W-:Y:S05]  /*0be0*/  BSYNC.RECONVERGENT B1 ;  /* 0x0000000000017941 */ /* 0x000fea0003800200 */
.L_x_37013:
        /* <DEDUP_REMOVED lines=11> */
[----:B-123--:R-:W-:Y:S05]  /*0ca0*/  CALL.REL.NOINC `($__internal_618_$__cuda_sm3x_div_rn_noftz_f32_slowpath) ;  /* 0x0000000800a07944 */ /* 0x00efea0003c00000 */
.L_x_37016:
[----:B------:R-:W-:Y:S05]  /*0cb0*/  BSYNC.RECONVERGENT B1 ;  /* 0x0000000000017941 */ /* 0x000fea0003800200 */
.L_x_37015:
        /* <DEDUP_REMOVED lines=18> */
.L_x_37018:
[----:B------:R-:W-:Y:S05]  /*0de0*/  BSYNC.RECONVERGENT B1 ;  /* 0x0000000000017941 */ /* 0x000fea0003800200 */
.L_x_37017:
[----:B------:R-:W-:Y:S01]  /*0df0*/  BSSY.RECONVERGENT B1, `(.L_x_37019) ;  /* 0x0000008000017945 */ /* 0x000fe20003800200 */
[----:B0-----:R-:W-:-:S03]  /*0e00*/  FFMA R12, R0, R22, R21 ;  /* 0x00000016000c7223 */ /* 0x001fc60000000015 */
[----:B------:R-:W-:Y:S05]  /*0e10*/  @!P1 BRA `(.L_x_37020) ;  /* 0x0000000000149947 */ /* 0x000fea0003800000 */
[----:B------:R-:W-:Y:S01]  /*0e20*/  IMAD.MOV.U32 R4, RZ, RZ, R3 ;  /* 0x000000ffff047224 */ /* 0x000fe200078e0003 */
[----:B------:R-:W-:Y:S02]  /*0e30*/  MOV R5, R24 ;  /* 0x0000001800057202 */ /* 0x000fe40000000f00 */
[----:B------:R-:W-:-:S07]  /*0e40*/  MOV R14, 0xe60 ;  /* 0x00000e60000e7802 */ /* 0x000fce0000000f00 */
[----:B--23--:R-:W-:Y:S05]  /*0e50*/  CALL.REL.NOINC `($__internal_618_$__cuda_sm3x_div_rn_noftz_f32_slowpath) ;  /* 0x0000000800347944 */ /* 0x00cfea0003c00000 */
[----:B------:R-:W-:-:S07]  /*0e60*/  IMAD.MOV.U32 R12, RZ, RZ, R13 ;  /* 0x000000ffff0c7224 */ /* 0x000fce00078e000d */
.L_x_37020:
[----:B------:R-:W-:Y:S05]  /*0e70*/  BSYNC.RECONVERGENT B1 ;  /* 0x0000000000017941 */ /* 0x000fea0003800200 */
.L_x_37019:
        /* <DEDUP_REMOVED lines=12> */
[----:B--23--:R-:W-:Y:S05]  /*0f40*/  CALL.REL.NOINC `($__internal_618_$__cuda_sm3x_div_rn_noftz_f32_slowpath) ;  /* 0x0000000400f87944 */ /* 0x00cfea0003c00000 */
.L_x_37022:
[----:B------:R-:W-:Y:S05]  /*0f50*/  BSYNC.RECONVERGENT B1 ;  /* 0x0000000000017941 */ /* 0x000fea0003800200 */
.L_x_37021:
        /* <DEDUP_REMOVED lines=17> */
.L_x_37024:
[----:B------:R-:W-:Y:S05]  /*1070*/  BSYNC.RECONVERGENT B1 ;  /* 0x0000000000017941 */ /* 0x000fea0003800200 */
.L_x_37023:
[----:B------:R-:W-:-:S04]  /*1080*/  IADD3 R19, P0, PT, R20, R19, RZ ;  /* 0x0000001314137210 */ /* 0x000fc80007f1e0ff */
[----:B------:R-:W-:Y:S02]  /*1090*/  LEA.HI.X.SX32 R18, R20, R18, 0x1, P0 ;  /* 0x0000001214127211 */ /* 0x000fe400000f0eff */
[----:B------:R-:W-:-:S04]  /*10a0*/  ISETP.GE.U32.AND P0, PT, R19, UR48, PT ;  /* 0x0000003013007c0c */ /* 0x000fc8000bf06070 */
[----:B------:R-:W-:-:S13]  /*10b0*/  ISETP.GE.AND.EX P0, PT, R18, UR49, PT, P0 ;  /* 0x0000003112007c0c */ /* 0x000fda000bf06300 */
[----:B------:R-:W-:Y:S05]  /*10c0*/  @!P0 BRA `(.L_x_37025) ;  /* 0xfffffff000848947 */ /* 0x000fea000383ffff */
[----:B------:R-:W-:Y:S05]  /*10d0*/  BSYNC B0 ;  /* 0x0000000000007941 */ /* 0x000fea0003800000 */
.L_x_37007:
[----:B------:R-:W-:Y:S05]  /*10e0*/  EXIT ;  /* 0x000000000000794d */ /* 0x000fea0003800000 */
.L_x_37012:
[----:B------:R-:W-:Y:S01]  /*10f0*/  HFMA2 R11, -RZ, RZ, 0, 1.847743988037109375e-06 ;  /* 0x0000001fff0b7431 */ /* 0x000fe200000001ff */
[----:B------:R-:W-:Y:S01]  /*1100*/  BSSY B1, `(.L_x_37026) ;  /* 0x0000006000017945 */ /* 0x000fe20003800000 */
[----:B------:R-:W-:Y:S02]  /*1110*/  IMAD.MOV.U32 R12, RZ, RZ, 0x2 ;  /* 0x00000002ff0c7424 */ /* 0x000fe400078e00ff */
[----:B------:R-:W-:-:S07]  /*1120*/  IMAD.MOV.U32 R15, RZ, RZ, -0x1 ;  /* 0xffffffffff0f7424 */ /* 0x000fce00078e00ff */
[----:B-123--:R-:W-:Y:S05]  /*1130*/  WARPSYNC.COLLECTIVE R15, `(.L_x_37027) ;  /* 0x000000000f087348 */ /* 0x00efea0003c00000 */
[----:B------:R0:W4:Y:S02]  /*1140*/  SHFL.BFLY P6, R14, R13, R12, R11 ;  /* 0x0c00000c0d0e7389 */ /* 0x00012400000c000b */
[----:B01234-:R-:W-:Y:S05]  /*1150*/  ENDCOLLECTIVE ;  /* 0x000000000000791b */ /* 0x01ffea0003800000 */
.L_x_37027:
[----:B------:R-:W-:Y:S05]  /*1160*/  BSYNC B1 ;  /* 0x0000000000017941 */ /* 0x000fea0003800000 */
.L_x_37026:
        /* <DEDUP_REMOVED lines=8> */
.L_x_37028:
[----:B------:R-:W-:Y:S02]  /*11f0*/  HFMA2 R12, -RZ, RZ, 0, 1.1920928955078125e-07 ;  /* 0x00000002ff0c7431 */ /* 0x000fe400000001ff */
[----:B------:R-:W-:Y:S01]  /*1200*/  IMAD.MOV.U32 R13, RZ, RZ, R2 ;  /* 0x000000ffff0d7224 */ /* 0x000fe200078e0002 */
[----:B------:R-:W-:-:S07]  /*1210*/  MOV R4, R14 ;  /* 0x0000000e00047202 */ /* 0x000fce0000000f00 */
[----:B------:R-:W-:Y:S05]  /*1220*/  WARPSYNC.COLLECTIVE R15, `(.L_x_37029) ;  /* 0x000000000f087348 */ /* 0x000fea0003c00000 */
[----:B------:R0:W1:Y:S02]  /*1230*/  SHFL.BFLY P6, R14, R13, R12, R11 ;  /* 0x0c00000c0d0e7389 */ /* 0x00006400000c000b */
[----:B01----:R-:W-:Y:S05]  /*1240*/  ENDCOLLECTIVE ;  /* 0x000000000000791b */ /* 0x003fea0003800000 */
.L_x_37029:
[----:B------:R-:W-:-:S05]  /*1250*/  FMNMX R4, R3, R4, !PT ;  /* 0x0000000403047209 */ /* 0x000fca0007800000 */
[----:B------:R-:W-:Y:S01]  /*1260*/  FADD R23, -R4, R23 ;  /* 0x0000001704177221 */ /* 0x000fe20000000100 */
[----:B------:R-:W-:Y:S02]  /*1270*/  IMAD.MOV.U32 R12, RZ, RZ, 0x1 ;  /* 0x00000001ff0c7424 */ /* 0x000fe400078e00ff */
[----:B------:R-:W-:-:S05]  /*1280*/  IMAD.MOV.U32 R5, RZ, RZ, R14 ;  /* 0x000000ffff057224 */ /* 0x000fca00078e000e */
[----:B------:R-:W-:Y:S01]  /*1290*/  FMNMX R0, R5, R2, !PT ;  /* 0x0000000205007209 */ /* 0x000fe20007800000 */
[----:B------:R-:W-:Y:S02]  /*12a0*/  HFMA2 R2, -RZ, RZ, 0.96630859375, -0.0022525787353515625 ;  /* 0x3bbb989dff027431 */ /* 0x000fe400000001ff */
[----:B------:R-:W-:Y:S01]  /*12b0*/  FADD R5, -R4, R25 ;  /* 0x0000001904057221 */ /* 0x000fe20000000100 */
[----:B------:R-:W-:-:S07]  /*12c0*/  MOV R13, R0 ;  /* 0x00000000000d7202 */ /* 0x000fce0000000f00 */
[----:B------:R-:W-:Y:S05]  /*12d0*/  WARPSYNC.COLLECTIVE R15, `(.L_x_37030) ;  /* 0x000000000f087348 */ /* 0x000fea0003c00000 */
[----:B------:R0:W1:Y:S02]  /*12e0*/  SHFL.BFLY P6, R14, R13, R12, R11 ;  /* 0x0c00000c0d0e7389 */ /* 0x00006400000c000b */
[----:B01----:R-:W-:Y:S05]  /*12f0*/  ENDCOLLECTIVE ;  /* 0x000000000000791b */ /* 0x003fea0003800000 */
.L_x_37030:
[-C--:B------:R-:W-:Y:S01]  /*1300*/  FFMA.SAT R3, R23, R2.reuse, 0.5 ;  /* 0x3f00000017037423 */ /* 0x080fe20000002002 */
[----:B------:R-:W-:Y:S01]  /*1310*/  FFMA.SAT R13, R5, R2, 0.5 ;  /* 0x3f000000050d7423 */ /* 0x000fe20000002002 */
[----:B------:R-:W-:Y:S01]  /*1320*/  FMNMX R14, R0, R14, !PT ;  /* 0x0000000e000e7209 */ /* 0x000fe20007800000 */
[----:B------:R-:W-:-:S04]  /*1330*/  IMAD.MOV.U32 R0, RZ, RZ, 0x437c0000 ;  /* 0x437c0000ff007424 */ /* 0x000fc800078e00ff */
[----:B------:R-:W-:Y:S01]  /*1340*/  FFMA.RM R4, R3, R0, 12582913 ;  /* 0x4b40000103047423 */ /* 0x000fe20000004000 */
[C---:B------:R-:W-:Y:S01]  /*1350*/  FADD R3, -R14.reuse, R22 ;  /* 0x000000160e037221 */ /* 0x040fe20000000100 */
[----:B------:R-:W-:Y:S02]  /*1360*/  FADD R11, -R14, R21 ;  /* 0x000000150e0b7221 */ /* 0x000fe40000000100 */
[C---:B------:R-:W-:Y:S01]  /*1370*/  FADD R12, R4.reuse, -12583039 ;  /* 0xcb40007f040c7421 */ /* 0x040fe20000000000 */
[-C--:B------:R-:W-:Y:S01]  /*1380*/  FFMA.SAT R15, R3, R2.reuse, 0.5 ;  /* 0x3f000000030f7423 */ /* 0x080fe20000002002 */
[----:B------:R-:W-:Y:S01]  /*1390*/  FFMA.SAT R21, R11, R2, 0.5 ;  /* 0x3f0000000b157423 */ /* 0x000fe20000002002 */
[----:B------:R-:W-:Y:S01]  /*13a0*/  SHF.L.U32 R4, R4, 0x17, RZ ;  /* 0x0000001704047819 */ /* 0x000fe200000006ff */
[----:B------:R-:W-:Y:S01]  /*13b0*/  FFMA R14, R23, 1.4426950216293334961, -R12 ;  /* 0x3fb8aa3b170e7823 */ /* 0x000fe2000000080c */
[-C--:B------:R-:W-:Y:S01]  /*13c0*/  FFMA.RM R12, R13, R0.reuse, 12582913 ;  /* 0x4b4000010d0c7423 */ /* 0x080fe20000004000 */
[-C--:B------:R-:W-:Y:S01]  /*13d0*/  FFMA.RM R21, R21, R0.reuse, 12582913 ;  /* 0x4b40000115157423 */ /* 0x080fe20000004000 */
[----:B------:R-:W-:Y:S01]  /*13e0*/  FFMA.RM R2, R15, R0, 12582913 ;  /* 0x4b4000010f027423 */ /* 0x000fe20000004000 */
[----:B------:R-:W-:Y:S01]  /*13f0*/  FFMA R14, R23, 1.925963033500011079e-08, R14 ;  /* 0x32a57060170e7823 */ /* 0x000fe2000000000e */
[C---:B------:R-:W-:Y:S01]  /*1400*/  FADD R22, R12.reuse, -12583039 ;  /* 0xcb40007f0c167421 */ /* 0x040fe20000000000 */
[----:B------:R-:W-:-:S02]  /*1410*/  IMAD.SHL.U32 R0, R12, 0x800000, RZ ;  /* 0x008000000c007824 */ /* 0x000fc400078e00ff */
[----:B------:R-:W-:Y:S01]  /*1420*/  FADD R12, R21, -12583039 ;  /* 0xcb40007f150c7421 */ /* 0x000fe20000000000 */
[----:B------:R-:W0:Y:S01]  /*1430*/  MUFU.EX2 R13, R14 ;  /* 0x0000000e000d7308 */ /* 0x000e220000000800 */
[----:B------:R-:W-:Y:S01]  /*1440*/  FFMA R22, R5, 1.4426950216293334961, -R22 ;  /* 0x3fb8aa3b05167823 */ /* 0x000fe20000000816 */
[C---:B------:R-:W-:Y:S01]  /*1450*/  FADD R24, R2.reuse, -12583039 ;  /* 0xcb40007f02187421 */ /* 0x040fe20000000000 */
[----:B------:R-:W-:Y:S01]  /*1460*/  FFMA R12, R11, 1.4426950216293334961, -R12 ;  /* 0x3fb8aa3b0b0c7823 */ /* 0x000fe2000000080c */
[----:B------:R-:W-:Y:S01]  /*1470*/  MOV R15, 0xffffffff ;  /* 0xffffffff000f7802 */ /* 0x000fe20000000f00 */
[----:B------:R-:W-:Y:S01]  /*1480*/  FFMA R22, R5, 1.925963033500011079e-08, R22 ;  /* 0x32a5706005167823 */ /* 0x000fe20000000016 */
[----:B------:R-:W-:Y:S01]  /*1490*/  FFMA R24, R3, 1.4426950216293334961, -R24 ;  /* 0x3fb8aa3b03187823 */ /* 0x000fe20000000818 */
[----:B------:R-:W-:Y:S01]  /*14a0*/  SHF.L.U32 R2, R2, 0x17, RZ ;  /* 0x0000001702027819 */ /* 0x000fe200000006ff */
[----:B------:R-:W-:Y:S01]  /*14b0*/  IMAD.SHL.U32 R21, R21, 0x800000, RZ ;  /* 0x0080000015157824 */ /* 0x000fe200078e00ff */
[----:B------:R-:W1:Y:S01]  /*14c0*/  MUFU.EX2 R5, R22 ;  /* 0x0000001600057308 */ /* 0x000e620000000800 */
[----:B------:R-:W-:Y:S01]  /*14d0*/  FFMA R3, R3, 1.925963033500011079e-08, R24 ;  /* 0x32a5706003037823 */ /* 0x000fe20000000018 */
[----:B0-----:R-:W-:-:S06]  /*14e0*/  FMUL R4, R4, R13 ;  /* 0x0000000d04047220 */ /* 0x001fcc0000400000 */
[----:B------:R-:W0:Y:S01]  /*14f0*/  MUFU.EX2 R3, R3 ;  /* 0x0000000300037308 */ /* 0x000e220000000800 */
[----:B------:R-:W-:Y:S01]  /*1500*/  FADD R13, RZ, R4 ;  /* 0x00000004ff0d7221 */ /* 0x000fe20000000000 */
[----:B-1----:R-:W-:Y:S01]  /*1510*/  FMUL R0, R0, R5 ;  /* 0x0000000500007220 */ /* 0x002fe20000400000 */
[----:B------:R-:W-:Y:S01]  /*1520*/  FFMA R5, R11, 1.925963033500011079e-08, R12 ;  /* 0x32a570600b057823 */ /* 0x000fe2000000000c */
[----:B------:R-:W-:Y:S01]  /*1530*/  MOV R12, 0x2 ;  /* 0x00000002000c7802 */ /* 0x000fe20000000f00 */
[----:B------:R-:W-:Y:S02]  /*1540*/  IMAD.MOV.U32 R11, RZ, RZ, 0x1f ;  /* 0x0000001fff0b7424 */ /* 0x000fe400078e00ff */
[----:B------:R-:W-:Y:S01]  /*1550*/  FADD R13, R13, R0 ;  /* 0x000000000d0d7221 */ /* 0x000fe20000000000 */
[----:B------:R1:W2:Y:S06]  /*1560*/  MUFU.EX2 R22, R5 ;  /* 0x0000000500167308 */ /* 0x0002ac0000000800 */
[----:B012---:R-:W-:Y:S05]  /*1570*/  WARPSYNC.COLLECTIVE R15, `(.L_x_37031) ;  /* 0x000000000f087348 */ /* 0x007fea0003c00000 */
[----:B------:R3:W4:Y:S02]  /*1580*/  SHFL.BFLY P6, R14, R13, R12, R11 ;  /* 0x0c00000c0d0e7389 */ /* 0x00072400000c000b */
[----:B01234-:R-:W-:Y:S05]  /*1590*/  ENDCOLLECTIVE ;  /* 0x000000000000791b */ /* 0x01ffea0003800000 */
.L_x_37031:
[----:B------:R-:W-:Y:S01]  /*15a0*/  FMUL R3, R2, R3 ;  /* 0x0000000302037220 */ /* 0x000fe20000400000 */
[----:B------:R-:W-:Y:S01]  /*15b0*/  FMUL R2, R21, R22 ;  /* 0x0000001615027220 */ /* 0x000fe20000400000 */
[----:B------:R-:W-:Y:S02]  /*15c0*/  HFMA2 R12, -RZ, RZ, 0, 5.9604644775390625e-08 ;  /* 0x00000001ff0c7431 */ /* 0x000fe400000001ff */
[----:B------:R-:W-:-:S04]  /*15d0*/  FADD R21, RZ, R3 ;  /* 0x00000003ff157221 */ /* 0x000fc80000000000 */
[----:B------:R-:W-:Y:S01]  /*15e0*/  FADD R21, R21, R2 ;  /* 0x0000000215157221 */ /* 0x000fe20000000000 */
[----:B------:R-:W-:-:S05]  /*15f0*/  FADD R22, R13, R14 ;  /* 0x0000000e0d167221 */ /* 0x000fca0000000000 */
[----:B------:R-:W-:-:S07]  /*1600*/  MOV R13, R22 ;  /* 0x00000016000d7202 */ /* 0x000fce0000000f00 */
[----:B------:R-:W-:Y:S05]  /*1610*/  WARPSYNC.COLLECTIVE R15, `(.L_x_37032) ;  /* 0x000000000f087348 */ /* 0x000fea0003c00000 */
[----:B------:R0:W1:Y:S02]  /*1620*/  SHFL.BFLY P6, R14, R13, R12, R11 ;  /* 0x0c00000c0d0e7389 */ /* 0x00006400000c000b */
[----:B01----:R-:W-:Y:S05]  /*1630*/  ENDCOLLECTIVE ;  /* 0x000000000000791b */ /* 0x003fea0003800000 */
.L_x_37032:
[----:B------:R-:W-:Y:S01]  /*1640*/  HFMA2 R12, -RZ, RZ, 0, 1.1920928955078125e-07 ;  /* 0x00000002ff0c7431 */ /* 0x000fe200000001ff */
[----:B------:R-:W-:Y:S01]  /*1650*/  MOV R13, R21 ;  /* 0x00000015000d7202 */ /* 0x000fe20000000f00 */
[----:B------:R-:W-:-:S07]  /*1660*/  IMAD.MOV.U32 R5, RZ, RZ, R14 ;  /* 0x000000ffff057224 */ /* 0x000fce00078e000e */
[----:B------:R-:W-:Y:S05]  /*1670*/  WARPSYNC.COLLECTIVE R15, `(.L_x_37033) ;  /* 0x000000000f087348 */ /* 0x000fea0003c00000 */
[----:B------:R0:W1:Y:S02]  /*1680*/  SHFL.BFLY P6, R14, R13, R12, R11 ;  /* 0x0c00000c0d0e7389 */ /* 0x00006400000c000b */
[----:B01----:R-:W-:Y:S05]  /*1690*/  ENDCOLLECTIVE ;  /* 0x000000000000791b */ /* 0x003fea0003800000 */
.L_x_37033:
[----:B------:R-:W-:Y:S01]  /*16a0*/  FADD R5, R22, R5 ;  /* 0x0000000516057221 */ /* 0x000fe20000000000 */
[----:B------:R-:W-:Y:S02]  /*16b0*/  HFMA2 R12, -RZ, RZ, 0, 5.9604644775390625e-08 ;  /* 0x00000001ff0c7431 */ /* 0x000fe400000001ff */
[----:B------:R-:W-:-:S04]  /*16c0*/  IMAD.MOV.U32 R24, RZ, RZ, R14 ;  /* 0x000000ffff187224 */ /* 0x000fc800078e000e */
[----:B------:R-:W-:-:S05]  /*16d0*/  FADD R24, R21, R24 ;  /* 0x0000001815187221 */ /* 0x000fca0000000000 */
[----:B------:R-:W-:-:S07]  /*16e0*/  MOV R13, R24 ;  /* 0x00000018000d7202 */ /* 0x000fce0000000f00 */
[----:B------:R-:W-:Y:S05]  /*16f0*/  WARPSYNC.COLLECTIVE R15, `(.L_x_37034) ;  /* 0x000000000f087348 */ /* 0x000fea0003c00000 */
[----:B------:R0:W1:Y:S02]  /*1700*/  SHFL.BFLY P6, R14, R13, R12, R11 ;  /* 0x0c00000c0d0e7389 */ /* 0x00006400000c000b */
[----:B01----:R-:W-:Y:S05]  /*1710*/  ENDCOLLECTIVE ;  /* 0x000000000000791b */ /* 0x003fea0003800000 */
.L_x_37034:
[----:B------:R-:W-:Y:S05]  /*1720*/  BRA `(.L_x_37035) ;  /* 0xfffffff000f87947 */ /* 0x000fea000383ffff */
        .weak           $__internal_618_$__cuda_sm3x_div_rn_noftz_f32_slowpath
        .type           $__internal_618_$__cuda_sm3x_div_rn_noftz_f32_slowpath,@function
        .size           $__internal_618_$__cuda_sm3x_div_rn_noftz_f32_slowpath,(.L_x_37995 - $__internal_618_$__cuda_sm3x_div_rn_noftz_f32_slowpath)
$__internal_618_$__cuda_sm3x_div_rn_noftz_f32_slowpath:
        /* <DEDUP_REMOVED lines=35> */
.L_x_37037:
        /* <DEDUP_REMOVED lines=51> */
.L_x_37044:
[----:B------:R-:W-:-:S04]  /*1c90*/  LOP3.LUT R4, R4, 0x80000000, RZ, 0xc0, !PT ;  /* 0x8000000004047812 */ /* 0x000fc800078ec0ff */
[----:B------:R-:W-:Y:S01]  /*1ca0*/  LOP3.LUT R4, R4, 0x7f800000, RZ, 0xfc, !PT ;  /* 0x7f80000004047812 */ /* 0x000fe200078efcff */
[----:B------:R-:W-:Y:S06]  /*1cb0*/  BRA `(.L_x_37045) ;  /* 0x0000000000047947 */ /* 0x000fec0003800000 */
.L_x_37043:
[----:B------:R-:W-:-:S07]  /*1cc0*/  IMAD R4, R22, 0x800000, R4 ;  /* 0x0080000016047824 */ /* 0x000fce00078e0204 */
.L_x_37045:
[----:B------:R-:W-:Y:S05]  /*1cd0*/  BSYNC.RECONVERGENT B3 ;  /* 0x0000000000037941 */ /* 0x000fea0003800200 */
.L_x_37042:
[----:B------:R-:W-:Y:S05]  /*1ce0*/  BRA `(.L_x_37046) ;  /* 0x0000000000207947 */ /* 0x000fea0003800000 */
.L_x_37041:
[----:B------:R-:W-:-:S04]  /*1cf0*/  LOP3.LUT R4, R15, 0x80000000, R4, 0x48, !PT ;  /* 0x800000000f047812 */ /* 0x000fc800078e4804 */
[----:B------:R-:W-:Y:S01]  /*1d00*/  LOP3.LUT R4, R4, 0x7f800000, RZ, 0xfc, !PT ;  /* 0x7f80000004047812 */ /* 0x000fe200078efcff */
[----:B------:R-:W-:Y:S06]  /*1d10*/  BRA `(.L_x_37046) ;  /* 0x0000000000147947 */ /* 0x000fec0003800000 */
.L_x_37040:
[----:B------:R-:W-:Y:S01]  /*1d20*/  LOP3.LUT R4, R15, 0x80000000, R4, 0x48, !PT ;  /* 0x800000000f047812 */ /* 0x000fe200078e4804 */
[----:B------:R-:W-:Y:S06]  /*1d30*/  BRA `(.L_x_37046) ;  /* 0x00000000000c7947 */ /* 0x000fec0003800000 */
.L_x_37039:
[----:B------:R-:W0:Y:S01]  /*1d40*/  MUFU.RSQ R4, -QNAN ;  /* 0xffc0000000047908 */ /* 0x000e220000001400 */
[----:B------:R-:W-:Y:S05]  /*1d50*/  BRA `(.L_x_37046) ;  /* 0x0000000000047947 */ /* 0x000fea0003800000 */
.L_x_37038:
[----:B------:R-:W-:-:S07]  /*1d60*/  FADD.FTZ R4, R4, R5 ;  /* 0x0000000504047221 */ /* 0x000fce0000010000 */
.L_x_37046:
[----:B------:R-:W-:Y:S05]  /*1d70*/  BSYNC.RECONVERGENT B2 ;  /* 0x0000000000027941 */ /* 0x000fea0003800200 */
.L_x_37036:
[----:B------:R-:W-:Y:S01]  /*1d80*/  HFMA2 R15, -RZ, RZ, 0, 0 ;  /* 0x00000000ff0f7431 */ /* 0x000fe200000001ff */
[----:B0-----:R-:W-:-:S03]  /*1d90*/  MOV R13, R4 ;  /* 0x00000004000d7202 */ /* 0x001fc60000000f00 */
[----:B------:R-:W-:Y:S05]  /*1da0*/  RET.REL.NODEC R14 `(_Z15SoftmaxWarpImplI24ElementwiseScaleMaskLoadIffbE11DirectStoreIffEfLi2ELi2ELi4ELi2ELb1EL9Algorithm0EEvT_T0_ll) ;  /* 0xffffffe00e947950 */ /* 0x000fea0003c3ffff */
.L_x_37047:
        /* <DEDUP_REMOVED lines=13> */
.L_x_37995:


//--------------------- .text._Z15SoftmaxWarpImplI24ElementwiseScaleMaskLoadIffbE11DirectStoreIffEfLi2ELi2ELi4ELi2ELb0EL9Algorithm0EEvT_T0_ll --------------------------
	.section	.text._Z15SoftmaxWarpImplI24ElementwiseScaleMaskLoadIffbE11DirectStoreIffEfLi2ELi2ELi4ELi2ELb0EL9Algorithm0EEvT_T0_ll,"ax",@progbits
	.align	128
        .global         _Z15SoftmaxWarpImplI24ElementwiseScaleMaskLoadIffbE11DirectStoreIffEfLi2ELi2ELi4ELi2ELb0EL9Algorithm0EEvT_T0_ll
        .type           _Z15SoftmaxWarpImplI24ElementwiseScaleMaskLoadIffbE11DirectStoreIffEfLi2ELi2ELi4ELi2ELb0EL9Algorithm0EEvT_T0_ll,@function
        .size           _Z15SoftmaxWarpImplI24ElementwiseScaleMaskLoadIffbE11DirectStoreIffEfLi2ELi2ELi4ELi2ELb0EL9Algorithm0EEvT_T0_ll,(.L_x_37996 - _Z15SoftmaxWarpImplI24ElementwiseScaleMaskLoadIffbE11DirectStoreIffEfLi2ELi2ELi4ELi2ELb0EL9Algorithm0EEvT_T0_ll)
        .other          _Z15SoftmaxWarpImplI24ElementwiseScaleMaskLoadIffbE11DirectStoreIffEfLi2ELi2ELi4ELi2ELb0EL9Algorithm0EEvT_T0_ll,@"STO_CUDA_ENTRY STV_DEFAULT"
_Z15SoftmaxWarpImplI24ElementwiseScaleMaskLoadIffbE11DirectStoreIffEfLi2ELi2ELi4ELi2ELb0EL9Algorithm0EEvT_T0_ll:
.text._Z15SoftmaxWarpImplI24ElementwiseScaleMaskLoadIffbE11DirectStoreIffEfLi2ELi2ELi4ELi2ELb0EL9Algorithm0EEvT_T0_ll:
        /* <DEDUP_REMOVED lines=24> */
.L_x_37048:
        /* <DEDUP_REMOVED lines=16> */
.L_x_37058:
        /* <DEDUP_REMOVED lines=11> */
[C---:B------:R-:W-:Y:S02]  /*0330*/  IADD3.X R14, PT, PT, R5.reuse, R9, RZ, P0, !PT ;  /* 0x00000009050e7210 */ /* 0x040fe400007fe4ff */
        /* <DEDUP_REMOVED lines=16> */
[C---:B------:R-:W-:Y:S02]  /*0440*/  LEA R4, P2, R2.reuse, UR40, 0x2 ;  /* 0x0000002802047c11 */ /* 0x040fe4000f8410ff */
[----:B------:R-:W-:Y:S02]  /*0450*/  SHF.L.U32 R3, R11, 0x2, RZ ;  /* 0x000000020b037819 */ /* 0x000fe400000006ff */
[----:B------:R-:W-:Y:S02]  /*0460*/  LEA.HI.X R5, R2, UR41, R5, 0x2, P2 ;  /* 0x0000002902057c11 */ /* 0x000fe400090f1405 */
[----:B------:R-:W-:Y:S02]  /*0470*/  @P1 R2UR UR6, R6 ;  /* 0x00000000060612ca */ /* 0x000fe400000e0000 */
[----:B------:R-:W-:Y:S01]  /*0480*/  @P1 R2UR UR7, R7 ;  /* 0x00000000070712ca */ /* 0x000fe200000e0000 */
[----:B------:R-:W1:Y:S01]  /*0490*/  LDG.E R12, desc[UR4][R4.64] ;  /* 0x00000004040c7981 */ /* 0x000e62000c1e1900 */
[----:B------:R-:W-:-:S02]  /*04a0*/  LOP3.LUT R2, R3, 0xfffffff8, RZ, 0xc0, !PT ;  /* 0xfffffff803027812 */ /* 0x000fc400078ec0ff */
[----:B------:R-:W-:Y:S02]  /*04b0*/  @P0 R2UR UR10, R6 ;  /* 0x00000000060a02ca */ /* 0x000fe400000e0000 */
[----:B------:R-:W-:Y:S02]  /*04c0*/  @P0 R2UR UR11, R7 ;  /* 0x00000000070b02ca */ /* 0x000fe400000e0000 */
        /* <DEDUP_REMOVED lines=30> */
[----:B------:R-:W-:Y:S02]  /*06b0*/  MOV R4, 0x437c0000 ;  /* 0x437c000000047802 */ /* 0x000fe40000000f00 */
[----:B--2---:R-:W-:Y:S01]  /*06c0*/  FMNMX R14, R0, R14, !PT ;  /* 0x0000000e000e7209 */ /* 0x004fe20007800000 */
        /* <DEDUP_REMOVED lines=22> */
[----:B------:R-:W-:Y:S01]  /*0830*/  IMAD.SHL.U32 R2, R2, 0x800000, RZ ;  /* 0x0080000002027824 */ /* 0x000fe200078e00ff */
[----:B------:R-:W-:Y:S01]  /*0840*/  SHF.L.U32 R0, R0, 0x17, RZ ;  /* 0x0000001700007819 */ /* 0x000fe200000006ff */
[----:B------:R-:W-:Y:S01]  /*0850*/  FFMA R9, R8, 1.925963033500011079e-08, R9 ;  /* 0x32a5706008097823 */ /* 0x000fe20000000009 */
[----:B------:R-:W1:Y:S01]  /*0860*/  MUFU.EX2 R3, R3 ;  /* 0x0000000300037308 */ /* 0x000e620000000800 */
[----:B------:R-:W-:Y:S01]  /*0870*/  FFMA R14, R14, 1.925963033500011079e-08, R13 ;  /* 0x32a570600e0e7823 */ /* 0x000fe2000000000d */
[----:B------:R-:W-:-:S06]  /*0880*/  SHF.L.U32 R4, R4, 0x17, RZ ;  /* 0x0000001704047819 */ /* 0x000fcc00000006ff */
[----:B------:R-:W2:Y:S08]  /*0890*/  MUFU.EX2 R11, R11 ;  /* 0x0000000b000b7308 */ /* 0x000eb00000000800 */
[----:B------:R-:W3:Y:S01]  /*08a0*/  MUFU.EX2 R9, R9 ;  /* 0x0000000900097308 */ /* 0x000ee20000000800 */
[----:B-1----:R-:W-:Y:S01]  /*08b0*/  FMUL R3, R2, R3 ;  /* 0x0000000302037220 */ /* 0x002fe20000400000 */
[----:B------:R-:W-:-:S03]  /*08c0*/  IMAD.SHL.U32 R2, R5, 0x800000, RZ ;  /* 0x0080000005027824 */ /* 0x000fc600078e00ff */
[----:B------:R-:W-:-:S03]  /*08d0*/  FADD R13, RZ, R3 ;  /* 0x00000003ff0d7221 */ /* 0x000fc60000000000 */
[----:B------:R1:W4:Y:S01]  /*08e0*/  MUFU.EX2 R15, R14 ;  /* 0x0000000e000f7308 */ /* 0x0003220000000800 */
[----:B--2---:R-:W-:-:S04]  /*08f0*/  FMUL R0, R0, R11 ;  /* 0x0000000b00007220 */ /* 0x004fc80000400000 */
[----:B------:R-:W-:Y:S01]  /*0900*/  FADD R13, R13, R0 ;  /* 0x000000000d0d7221 */ /* 0x000fe20000000000 */
[----:B---3--:R-:W-:-:S04]  /*0910*/  FMUL R2, R2, R9 ;  /* 0x0000000902027220 */ /* 0x008fc80000400000 */
[----:B-1----:R-:W1:Y:S01]  /*0920*/  SHFL.BFLY PT, R14, R13, 0x2, 0x1f ;  /* 0x0c401f000d0e7f89 */ /* 0x002e6200000e0000 */
[----:B------:R-:W-:Y:S01]  /*0930*/  FADD R5, RZ, R2 ;  /* 0x00000002ff057221 */ /* 0x000fe20000000000 */
[----:B----4-:R-:W-:-:S04]  /*0940*/  FMUL R4, R4, R15 ;  /* 0x0000000f04047220 */ /* 0x010fc80000400000 */
[----:B------:R-:W-:-:S05]  /*0950*/  FADD R8, R5, R4 ;  /* 0x0000000405087221 */ /* 0x000fca0000000000 */
[----:B------:R-:W2:Y:S01]  /*0960*/  SHFL.BFLY PT, R5, R8, 0x2, 0x1f ;  /* 0x0c401f0008057f89 */ /* 0x000ea200000e0000 */
[----:B-1----:R-:W-:-:S05]  /*0970*/  FADD R9, R13, R14 ;  /* 0x0000000e0d097221 */ /* 0x002fca0000000000 */
[----:B------:R-:W1:Y:S01]  /*0980*/  SHFL.BFLY PT, R20, R9, 0x1, 0x1f ;  /* 0x0c201f0009147f89 */ /* 0x000e6200000e0000 */
[----:B--2---:R-:W-:-:S05]  /*0990*/  FADD R19, R8, R5 ;  /* 0x0000000508137221 */ /* 0x004fca0000000000 */
[----:B------:R2:W3:Y:S02]  /*09a0*/  SHFL.BFLY PT, R14, R19, 0x1, 0x1f ;  /* 0x0c201f00130e7f89 */ /* 0x0004e400000e0000 */
[----:B-12---:R-:W-:-:S07]  /*09b0*/  FADD R5, R9, R20 ;  /* 0x0000001409057221 */ /* 0x006fce0000000000 */
.L_x_37068:
        /* <DEDUP_REMOVED lines=11> */
[----:B0-----:R-:W-:Y:S05]  /*0a70*/  CALL.REL.NOINC `($__internal_619_$__cuda_sm3x_div_rn_noftz_f32_slowpath) ;  /* 0x0000000800b47944 */ /* 0x001fea0003c00000 */
[----:B------:R-:W-:-:S07]  /*0a80*/  IMAD.MOV.U32 R8, RZ, RZ, R3 ;  /* 0x000000ffff087224 */ /* 0x000fce00078e0003 */
.L_x_37051:
[----:B------:R-:W-:Y:S05]  /*0a90*/  BSYNC.RECONVERGENT B0 ;  /* 0x0000000000007941 */ /* 0x000fea0003800200 */
.L_x_37050:
        /* <DEDUP_REMOVED lines=11> */
[----:B0-----:R-:W-:Y:S05]  /*0b50*/  CALL.REL.NOINC `($__internal_619_$__cuda_sm3x_div_rn_noftz_f32_slowpath) ;  /* 0x00000008007c7944 */ /* 0x001fea0003c00000 */
[----:B------:R-:W-:-:S07]  /*0b60*/  IMAD.MOV.U32 R9, RZ, RZ, R3 ;  /* 0x000000ffff097224 */ /* 0x000fce00078e0003 */
.L_x_37053:
[----:B------:R-:W-:Y:S05]  /*0b70*/  BSYNC.RECONVERGENT B0 ;  /* 0x0000000000007941 */ /* 0x000fea0003800200 */
.L_x_37052:
[----:B------:R-:W-:Y:S01]  /*0b80*/  HFMA2 R11, -RZ, RZ, 0, 0 ;  /* 0x00000000ff0b7431 */ /* 0x000fe200000001ff */
        /* <DEDUP_REMOVED lines=8> */
[----:B------:R-:W-:Y:S01]  /*0c10*/  LEA R20, P0, R12, UR36, 0x2 ;  /* 0x000000240c147c11 */ /* 0x000fe2000f8010ff */
[----:B-1----:R-:W-:-:S03]  /*0c20*/  FFMA R3, -R19, R0, 1 ;  /* 0x3f80000013037423 */ /* 0x002fc60000000100 */
[----:B------:R-:W-:Y:S01]  /*0c30*/  LEA.HI.X R21, R12, UR37, R11, 0x2, P0 ;  /* 0x000000250c157c11 */ /* 0x000fe200080f140b */
[----:B------:R-:W-:-:S04]  /*0c40*/  FFMA R3, R0, R3, R0 ;  /* 0x0000000300037223 */ /* 0x000fc80000000000 */
[----:B------:R1:W-:Y:S01]  /*0c50*/  STG.E.64 desc[UR4][R20.64], R8 ;  /* 0x0000000814007986 */ /* 0x0003e2000c101b04 */
[----:B------:R-:W-:Y:S02]  /*0c60*/  FFMA R14, R2, R3, RZ ;  /* 0x00000003020e7223 */ /* 0x000fe400000000ff */
[----:B------:R-:W2:Y:S02]  /*0c70*/  FCHK P0, R2, R19 ;  /* 0x0000001302007302 */ /* 0x000ea40000000000 */
[----:B------:R-:W-:-:S04]  /*0c80*/  FFMA R0, -R19, R14, R2 ;  /* 0x0000000e13007223 */ /* 0x000fc80000000102 */
[----:B------:R-:W-:Y:S01]  /*0c90*/  FFMA R14, R3, R0, R14 ;  /* 0x00000000030e7223 */ /* 0x000fe2000000000e */
[----:B-12---:R-:W-:Y:S06]  /*0ca0*/  @!P0 BRA `(.L_x_37055) ;  /* 0x0000000000148947 */ /* 0x006fec0003800000 */
[----:B------:R-:W-:Y:S01]  /*0cb0*/  MOV R3, R2 ;  /* 0x0000000200037202 */ /* 0x000fe20000000f00 */
[----:B------:R-:W-:Y:S01]  /*0cc0*/  IMAD.MOV.U32 R5, RZ, RZ, R19 ;  /* 0x000000ffff057224 */ /* 0x000fe200078e0013 */
[----:B------:R-:W-:-:S07]  /*0cd0*/  MOV R20, 0xcf0 ;  /* 0x00000cf000147802 */ /* 0x000fce0000000f00 */
[----:B0-----:R-:W-:Y:S05]  /*0ce0*/  CALL.REL.NOINC `($__internal_619_$__cuda_sm3x_div_rn_noftz_f32_slowpath) ;  /* 0x0000000800187944 */ /* 0x001fea0003c00000 */
[----:B------:R-:W-:-:S07]  /*0cf0*/  MOV R14, R3 ;  /* 0x00000003000e7202 */ /* 0x000fce0000000f00 */
.L_x_37055:
[----:B------:R-:W-:Y:S05]  /*0d00*/  BSYNC.RECONVERGENT B0 ;  /* 0x0000000000007941 */ /* 0x000fea0003800200 */
.L_x_37054:
        /* <DEDUP_REMOVED lines=12> */
[----:B0-----:R-:W-:Y:S05]  /*0dd0*/  CALL.REL.NOINC `($__internal_619_$__cuda_sm3x_div_rn_noftz_f32_slowpath) ;  /* 0x0000000400dc7944 */ /* 0x001fea0003c00000 */
[----:B------:R-:W-:-:S07]  /*0de0*/  IMAD.MOV.U32 R15, RZ, RZ, R3 ;  /* 0x000000ffff0f7224 */ /* 0x000fce00078e0003 */
.L_x_37057:
[----:B------:R-:W-:Y:S05]  /*0df0*/  BSYNC.RECONVERGENT B0 ;  /* 0x0000000000007941 */ /* 0x000fea0003800200 */
.L_x_37056:
        /* <DEDUP_REMOVED lines=18> */
.L_x_37049:
[----:B------:R-:W-:Y:S01]  /*0f20*/  BSSY B0, `(.L_x_37059) ;  /* 0x0000007000007945 */ /* 0x000fe20003800000 */
[----:B------:R-:W-:Y:S01]  /*0f30*/  MOV R12, 0x2 ;  /* 0x00000002000c7802 */ /* 0x000fe20000000f00 */
[----:B------:R-:W-:Y:S01]  /*0f40*/  IMAD.MOV.U32 R11, RZ, RZ, 0x1f ;  /* 0x0000001fff0b7424 */ /* 0x000fe200078e00ff */
[----:B------:R-:W-:-:S07]  /*0f50*/  MOV R15, 0xffffffff ;  /* 0xffffffff000f7802 */ /* 0x000fce0000000f00 */
[----:B0-----:R-:W-:Y:S05]  /*0f60*/  WARPSYNC.COLLECTIVE R15, `(.L_x_37060) ;  /* 0x000000000f087348 */ /* 0x001fea0003c00000 */
[----:B------:R1:W2:Y:S02]  /*0f70*/  SHFL.BFLY P6, R14, R13, R12, R11 ;  /* 0x0c00000c0d0e7389 */ /* 0x0002a400000c000b */
[----:B012---:R-:W-:Y:S05]  /*0f80*/  ENDCOLLECTIVE ;  /* 0x000000000000791b */ /* 0x007fea0003800000 */
.L_x_37060:
[----:B------:R-:W-:Y:S05]  /*0f90*/  BSYNC B0 ;  /* 0x0000000000007941 */ /* 0x000fea0003800000 */
.L_x_37059:
        /* <DEDUP_REMOVED lines=8> */
.L_x_37061:
[----:B------:R-:W-:Y:S01]  /*1020*/  MOV R13, R2 ;  /* 0x00000002000d7202 */ /* 0x000fe20000000f00 */
[----:B------:R-:W-:Y:S02]  /*1030*/  IMAD.MOV.U32 R12, RZ, RZ, 0x2 ;  /* 0x00000002ff0c7424 */ /* 0x000fe400078e00ff */
[----:B------:R-:W-:-:S07]  /*1040*/  IMAD.MOV.U32 R4, RZ, RZ, R14 ;  /* 0x000000ffff047224 */ /* 0x000fce00078e000e */
[----:B------:R-:W-:Y:S05]  /*1050*/  WARPSYNC.COLLECTIVE R15, `(.L_x_37062) ;  /* 0x000000000f087348 */ /* 0x000fea0003c00000 */
[----:B------:R0:W1:Y:S02]  /*1060*/  SHFL.BFLY P6, R14, R13, R12, R11 ;  /* 0x0c00000c0d0e7389 */ /* 0x00006400000c000b */
[----:B01----:R-:W-:Y:S05]  /*1070*/  ENDCOLLECTIVE ;  /* 0x000000000000791b */ /* 0x003fea0003800000 */
.L_x_37062:
[----:B------:R-:W-:Y:S01]  /*1080*/  FMNMX R5, R3, R4, !PT ;  /* 0x0000000403057209 */ /* 0x000fe20007800000 */
[----:B------:R-:W-:-:S04]  /*1090*/  IMAD.MOV.U32 R3, RZ, RZ, 0x3bbb989d ;  /* 0x3bbb989dff037424 */ /* 0x000fc800078e00ff */
[----:B------:R-:W-:Y:S01]  /*10a0*/  FADD R20, R26, -R5 ;  /* 0x800000051a147221 */ /* 0x000fe20000000000 */
[----:B------:R-:W-:-:S04]  /*10b0*/  FADD R22, -R5, R22 ;  /* 0x0000001605167221 */ /* 0x000fc80000000100 */
[----:B------:R-:W-:Y:S01]  /*10c0*/  FFMA.SAT R21, R22, R3, 0.5 ;  /* 0x3f00000016157423 */ /* 0x000fe20000002003 */
[----:B------:R-:W-:Y:S02]  /*10d0*/  MOV R12, 0x1 ;  /* 0x00000001000c7802 */ /* 0x000fe40000000f00 */
[----:B------:R-:W-:-:S04]  /*10e0*/  MOV R9, R14 ;  /* 0x0000000e00097202 */ /* 0x000fc80000000f00 */
[----:B------:R-:W-:Y:S01]  /*10f0*/  FMNMX R0, R2, R9, !PT ;  /* 0x0000000902007209 */ /* 0x000fe20007800000 */
[----:B------:R-:W-:Y:S02]  /*1100*/  HFMA2 R2, -RZ, RZ, 3.7421875, 0 ;  /* 0x437c0000ff027431 */ /* 0x000fe400000001ff */
[----:B------:R-:W-:Y:S02]  /*1110*/  FFMA.SAT R9, R20, R3, 0.5 ;  /* 0x3f00000014097423 */ /* 0x000fe40000002003 */
[----:B------:R-:W-:-:S07]  /*1120*/  IMAD.MOV.U32 R13, RZ, RZ, R0 ;  /* 0x000000ffff0d7224 */ /* 0x000fce00078e0000 */
[----:B------:R-:W-:Y:S05]  /*1130*/  WARPSYNC.COLLECTIVE R15, `(.L_x_37063) ;  /* 0x000000000f087348 */ /* 0x000fea0003c00000 */
[----:B------:R0:W1:Y:S02]  /*1140*/  SHFL.BFLY P6, R14, R13, R12, R11 ;  /* 0x0c00000c0d0e7389 */ /* 0x00006400000c000b */
[----:B01----:R-:W-:Y:S05]  /*1150*/  ENDCOLLECTIVE ;  /* 0x000000000000791b */ /* 0x003fea0003800000 */
.L_x_37063:
[----:B------:R-:W-:-:S04]  /*1160*/  FFMA.RM R4, R9, R2, 12582913 ;  /* 0x4b40000109047423 */ /* 0x000fc80000004002 */
[C---:B------:R-:W-:Y:S01]  /*1170*/  FADD R5, R4.reuse, -12583039 ;  /* 0xcb40007f04057421 */ /* 0x040fe20000000000 */
[----:B------:R-:W-:-:S03]  /*1180*/  IMAD.SHL.U32 R4, R4, 0x800000, RZ ;  /* 0x0080000004047824 */ /* 0x000fc600078e00ff */
[----:B------:R-:W-:Y:S01]  /*1190*/  FFMA R9, R20, 1.4426950216293334961, -R5 ;  /* 0x3fb8aa3b14097823 */ /* 0x000fe20000000805 */
[----:B------:R-:W-:-:S03]  /*11a0*/  FFMA.RM R5, R21, R2, 12582913 ;  /* 0x4b40000115057423 */ /* 0x000fc60000004002 */
[----:B------:R-:W-:Y:S01]  /*11b0*/  FFMA R9, R20, 1.925963033500011079e-08, R9 ;  /* 0x32a5706014097823 */ /* 0x000fe20000000009 */
[----:B------:R-:W-:-:S04]  /*11c0*/  FADD R21, R5, -12583039 ;  /* 0xcb40007f05157421 */ /* 0x000fc80000000000 */
[C---:B------:R-:W-:Y:S01]  /*11d0*/  FFMA R21, R22.reuse, 1.4426950216293334961, -R21 ;  /* 0x3fb8aa3b16157823 */ /* 0x040fe20000000815 */
[----:B------:R-:W0:Y:S03]  /*11e0*/  MUFU.EX2 R9, R9 ;  /* 0x0000000900097308 */ /* 0x000e260000000800 */
[----:B------:R-:W-:Y:S01]  /*11f0*/  FFMA R21, R22, 1.925963033500011079e-08, R21 ;  /* 0x32a5706016157823 */ /* 0x000fe20000000015 */
[----:B------:R-:W-:-:S05]  /*1200*/  FMNMX R0, R0, R14, !PT ;  /* 0x0000000e00007209 */ /* 0x000fca0007800000 */
[----:B------:R-:W1:Y:S01]  /*1210*/  MUFU.EX2 R21, R21 ;  /* 0x0000001500157308 */ /* 0x000e620000000800 */
[----:B------:R-:W-:Y:S01]  /*1220*/  FADD R12, R8, -R0 ;  /* 0x80000000080c7221 */ /* 0x000fe20000000000 */
[----:B------:R-:W-:Y:S01]  /*1230*/  FADD R8, -R0, R19 ;  /* 0x0000001300087221 */ /* 0x000fe20000000100 */
[----:B------:R-:W-:Y:S02]  /*1240*/  SHF.L.U32 R0, R5, 0x17, RZ ;  /* 0x0000001705007819 */ /* 0x000fe400000006ff */
[----:B------:R-:W-:-:S04]  /*1250*/  FFMA.SAT R11, R12, R3, 0.5 ;  /* 0x3f0000000c0b7423 */ /* 0x000fc80000002003 */
[----:B------:R-:W-:Y:S01]  /*1260*/  FFMA.RM R20, R11, R2, 12582913 ;  /* 0x4b4000010b147423 */ /* 0x000fe20000004002 */
[----:B------:R-:W-:-:S03]  /*1270*/  FFMA.SAT R11, R8, R3, 0.5 ;  /* 0x3f000000080b7423 */ /* 0x000fc60000002003 */
[----:B------:R-:W-:Y:S01]  /*1280*/  FADD R3, R20, -12583039 ;  /* 0xcb40007f14037421 */ /* 0x000fe20000000000 */
[----:B------:R-:W-:-:S03]  /*1290*/  FFMA.RM R5, R11, R2, 12582913 ;  /* 0x4b4000010b057423 */ /* 0x000fc60000004002 */
[----:B------:R-:W-:Y:S01]  /*12a0*/  FFMA R11, R12, 1.4426950216293334961, -R3 ;  /* 0x3fb8aa3b0c0b7823 */ /* 0x000fe20000000803 */
[----:B0-----:R-:W-:Y:S01]  /*12b0*/  FMUL R3, R4, R9 ;  /* 0x0000000904037220 */ /* 0x001fe20000400000 */
[----:B-1----:R-:W-:Y:S01]  /*12c0*/  FMUL R0, R0, R21 ;  /* 0x0000001500007220 */ /* 0x002fe20000400000 */
[----:B------:R-:W-:Y:S01]  /*12d0*/  FADD R9, R5, -12583039 ;  /* 0xcb40007f05097421 */ /* 0x000fe20000000000 */
[----:B------:R-:W-:Y:S01]  /*12e0*/  FFMA R2, R12, 1.925963033500011079e-08, R11 ;  /* 0x32a570600c027823 */ /* 0x000fe2000000000b */
[----:B------:R-:W-:Y:S01]  /*12f0*/  FADD R13, RZ, R3 ;  /* 0x00000003ff0d7221 */ /* 0x000fe20000000000 */
[----:B------:R-:W-:Y:S02]  /*1300*/  HFMA2 R11, -RZ, RZ, 0, 1.847743988037109375e-06 ;  /* 0x0000001fff0b7431 */ /* 0x000fe400000001ff */
[----:B------:R-:W-:Y:S02]  /*1310*/  IMAD.MOV.U32 R12, RZ, RZ, 0x2 ;  /* 0x00000002ff0c7424 */ /* 0x000fe400078e00ff */
[----:B------:R-:W-:Y:S01]  /*1320*/  FFMA R19, R8, 1.4426950216293334961, -R9 ;  /* 0x3fb8aa3b08137823 */ /* 0x000fe20000000809 */
[----:B------:R-:W-:Y:S01]  /*1330*/  FADD R13, R13, R0 ;  /* 0x000000000d0d7221 */ /* 0x000fe20000000000 */
[----:B------:R0:W1:Y:S01]  /*1340*/  MUFU.EX2 R9, R2 ;  /* 0x0000000200097308 */ /* 0x0000620000000800 */
[----:B------:R-:W-:-:S02]  /*1350*/  IMAD.SHL.U32 R4, R20, 0x800000, RZ ;  /* 0x0080000014047824 */ /* 0x000fc400078e00ff */
[----:B------:R-:W-:Y:S01]  /*1360*/  FFMA R19, R8, 1.925963033500011079e-08, R19 ;  /* 0x32a5706008137823 */ /* 0x000fe20000000013 */
[----:B------:R-:W-:-:S07]  /*1370*/  SHF.L.U32 R5, R5, 0x17, RZ ;  /* 0x0000001705057819 */ /* 0x000fce00000006ff */
[----:B01----:R-:W-:Y:S05]  /*1380*/  WARPSYNC.COLLECTIVE R15, `(.L_x_37064) ;  /* 0x000000000f087348 */ /* 0x003fea0003c00000 */
[----:B------:R2:W3:Y:S02]  /*1390*/  SHFL.BFLY P6, R14, R13, R12, R11 ;  /* 0x0c00000c0d0e7389 */ /* 0x0004e400000c000b */
[----:B0123--:R-:W-:Y:S05]  /*13a0*/  ENDCOLLECTIVE ;  /* 0x000000000000791b */ /* 0x00ffea0003800000 */
.L_x_37064:
[----:B------:R-:W0:Y:S01]  /*13b0*/  MUFU.EX2 R8, R19 ;  /* 0x0000001300087308 */ /* 0x000e220000000800 */
[----:B------:R-:W-:Y:S01]  /*13c0*/  FMUL R2, R4, R9 ;  /* 0x0000000904027220 */ /* 0x000fe20000400000 */
[----:B------:R-:W-:Y:S01]  /*13d0*/  MOV R12, 0x1 ;  /* 0x00000001000c7802 */ /* 0x000fe20000000f00 */
[----:B0-----:R-:W-:Y:S02]  /*13e0*/  FMUL R4, R5, R8 ;  /* 0x0000000805047220 */ /* 0x001fe40000400000 */
[----:B------:R-:W-:Y:S01]  /*13f0*/  FADD R5, RZ, R2 ;  /* 0x00000002ff057221 */ /* 0x000fe20000000000 */
[----:B------:R-:W-:-:S03]  /*1400*/  FADD R9, R13, R14 ;  /* 0x0000000e0d097221 */ /* 0x000fc60000000000 */
[----:B------:R-:W-:Y:S01]  /*1410*/  FADD R8, R5, R4 ;  /* 0x0000000405087221 */ /* 0x000fe20000000000 */
[----:B------:R-:W-:-:S07]  /*1420*/  IMAD.MOV.U32 R13, RZ, RZ, R9 ;  /* 0x000000ffff0d7224 */ /* 0x000fce00078e0009 */
[----:B------:R-:W-:Y:S05]  /*1430*/  WARPSYNC.COLLECTIVE R15, `(.L_x_37065) ;  /* 0x000000000f087348 */ /* 0x000fea0003c00000 */
[----:B------:R0:W1:Y:S02]  /*1440*/  SHFL.BFLY P6, R14, R13, R12, R11 ;  /* 0x0c00000c0d0e7389 */ /* 0x00006400000c000b */
[----:B01----:R-:W-:Y:S05]  /*1450*/  ENDCOLLECTIVE ;  /* 0x000000000000791b */ /* 0x003fea0003800000 */
.L_x_37065:
[----:B------:R-:W-:Y:S01]  /*1460*/  MOV R13, R8 ;  /* 0x00000008000d7202 */ /* 0x000fe20000000f00 */
[----:B------:R-:W-:Y:S02]  /*1470*/  IMAD.MOV.U32 R12, RZ, RZ, 0x2 ;  /* 0x00000002ff0c7424 */ /* 0x000fe400078e00ff */
[----:B------:R-:W-:-:S07]  /*1480*/  IMAD.MOV.U32 R20, RZ, RZ, R14 ;  /* 0x000000ffff147224 */ /* 0x000fce00078e000e */
[----:B------:R-:W-:Y:S05]  /*1490*/  WARPSYNC.COLLECTIVE R15, `(.L_x_37066) ;  /* 0x000000000f087348 */ /* 0x000fea0003c00000 */
[----:B------:R0:W1:Y:S02]  /*14a0*/  SHFL.BFLY P6, R14, R13, R12, R11 ;  /* 0x0c00000c0d0e7389 */ /* 0x00006400000c000b */
[----:B01----:R-:W-:Y:S05]  /*14b0*/  ENDCOLLECTIVE ;  /* 0x000000000000791b */ /* 0x003fea0003800000 */
.L_x_37066:
        /* <DEDUP_REMOVED lines=8> */
.L_x_37067:
[----:B------:R-:W-:Y:S05]  /*1540*/  BRA `(.L_x_37068) ;  /* 0xfffffff4001c7947 */ /* 0x000fea000383ffff */
        .weak           $__internal_619_$__cuda_sm3x_div_rn_noftz_f32_slowpath
        .type           $__internal_619_$__cuda_sm3x_div_rn_noftz_f32_slowpath,@function
        .size           $__internal_619_$__cuda_sm3x_div_rn_noftz_f32_slowpath,(.L_x_37996 - $__internal_619_$__cuda_sm3x_div_rn_noftz_f32_slowpath)
$__internal_619_$__cuda_sm3x_div_rn_noftz_f32_slowpath:
        /* <DEDUP_REMOVED lines=35> */
.L_x_37070:
        /* <DEDUP_REMOVED lines=51> */
.L_x_37077:
[----:B------:R-:W-:-:S04]  /*1ab0*/  LOP3.LUT R3, R3, 0x80000000, RZ, 0xc0, !PT ;  /* 0x8000000003037812 */ /* 0x000fc800078ec0ff */
[----:B------:R-:W-:Y:S01]  /*1ac0*/  LOP3.LUT R3, R3, 0x7f800000, RZ, 0xfc, !PT ;  /* 0x7f80000003037812 */ /* 0x000fe200078efcff */
[----:B------:R-:W-:Y:S06]  /*1ad0*/  BRA `(.L_x_37078) ;  /* 0x0000000000047947 */ /* 0x000fec0003800000 */
.L_x_37076:
[----:B------:R-:W-:-:S07]  /*1ae0*/  LEA R3, R22, R3, 0x17 ;  /* 0x0000000316037211 */ /* 0x000fce00078eb8ff */
.L_x_37078:
[----:B------:R-:W-:Y:S05]  /*1af0*/  BSYNC.RECONVERGENT B2 ;  /* 0x0000000000027941 */ /* 0x000fea0003800200 */
.L_x_37075:
[----:B------:R-:W-:Y:S05]  /*1b00*/  BRA `(.L_x_37079) ;  /* 0x0000000000207947 */ /* 0x000fea0003800000 */
.L_x_37074:
[----:B------:R-:W-:-:S04]  /*1b10*/  LOP3.LUT R3, R24, 0x80000000, R3, 0x48, !PT ;  /* 0x8000000018037812 */ /* 0x000fc800078e4803 */
[----:B------:R-:W-:Y:S01]  /*1b20*/  LOP3.LUT R3, R3, 0x7f800000, RZ, 0xfc, !PT ;  /* 0x7f80000003037812 */ /* 0x000fe200078efcff */
[----:B------:R-:W-:Y:S06]  /*1b30*/  BRA `(.L_x_37079) ;  /* 0x0000000000147947 */ /* 0x000fec0003800000 */
.L_x_37073:
[----:B------:R-:W-:Y:S01]  /*1b40*/  LOP3.LUT R3, R24, 0x80000000, R3, 0x48, !PT ;  /* 0x8000000018037812 */ /* 0x000fe200078e4803 */
[----:B------:R-:W-:Y:S06]  /*1b50*/  BRA `(.L_x_37079) ;  /* 0x00000000000c7947 */ /* 0x000fec0003800000 */
.L_x_37072:
[----:B------:R-:W0:Y:S01]  /*1b60*/  MUFU.RSQ R3, -QNAN ;  /* 0xffc0000000037908 */ /* 0x000e220000001400 */
[----:B------:R-:W-:Y:S05]  /*1b70*/  BRA `(.L_x_37079) ;  /* 0x0000000000047947 */ /* 0x000fea0003800000 */
.L_x_37071:
[----:B------:R-:W-:-:S07]  /*1b80*/  FADD.FTZ R3, R3, R5 ;  /* 0x0000000503037221 */ /* 0x000fce0000010000 */
.L_x_37079:
[----:B------:R-:W-:Y:S05]  /*1b90*/  BSYNC.RECONVERGENT B1 ;  /* 0x0000000000017941 */ /* 0x000fea0003800200 */
.L_x_37069:
[----:B------:R-:W-:-:S04]  /*1ba0*/  HFMA2 R21, -RZ, RZ, 0, 0 ;  /* 0x00000000ff157431 */ /* 0x000fc800000001ff */
[----:B0-----:R-:W-:Y:S05]  /*1bb0*/  RET.REL.NODEC R20 `(_Z15SoftmaxWarpImplI24ElementwiseScaleMaskLoadIffbE11DirectStoreIffEfLi2ELi2ELi4ELi2ELb0EL9Algorithm0EEvT_T0_ll) ;  /* 0xffffffe414107950 */ /* 0x001fea0003c3ffff */
.L_x_37080:
        /* <DEDUP_REMOVED lines=12> */
.L_x_37996:


//--------------------- .text._Z15SoftmaxWarpImplI24ElementwiseScaleMaskLoadIffbE11DirectStoreIffEfLi2ELi2ELi2ELi1ELb1EL9Algorithm0EEvT_T0_ll --------------------------
	.section	.text._Z15SoftmaxWarpImplI24ElementwiseScaleMaskLoadIffbE11DirectStoreIffEfLi2ELi2ELi2ELi1ELb1EL9Algorithm0EEvT_T0_ll,"ax",@progbits
	.align	128
        .global         _Z15SoftmaxWarpImplI24ElementwiseScaleMaskLoadIffbE11DirectStoreIffEfLi2ELi2ELi2ELi1ELb1EL9Algorithm0EEvT_T0_ll
        .type           _Z15SoftmaxWarpImplI24ElementwiseScaleMaskLoadIffbE11DirectStoreIffEfLi2ELi2ELi2ELi1ELb1EL9Algorithm0EEvT_T0_ll,@function
        .size           _Z15SoftmaxWarpImplI24ElementwiseScaleMaskLoadIffbE11DirectStoreIffEfLi2ELi2ELi2ELi1ELb1EL9Algorithm0EEvT_T0_ll,(.L_x_37998 - _Z15SoftmaxWarpImplI24ElementwiseScaleMaskLoadIffbE11DirectStoreIffEfLi2ELi2ELi2ELi1ELb1EL9Algorithm0EEvT_T0_ll)
        .other          _Z15SoftmaxWarpImplI24ElementwiseScaleMaskLoadIffbE11DirectStoreIffEfLi2ELi2ELi2ELi1ELb1EL9Algorithm0EEvT_T0_ll,@"STO_CUDA_ENTRY STV_DEFAULT"
_Z15SoftmaxWarpImplI24ElementwiseScaleMaskLoadIffbE11DirectStoreIffEfLi2ELi2ELi2ELi1ELb1EL9Algorithm0EEvT_T0_ll:
.text._Z15SoftmaxWarpImplI24ElementwiseScaleMaskLoadIffbE11DirectStoreIffEfLi2ELi2ELi2ELi1ELb1EL9Algorithm0EEvT_T0_ll:
        /* <DEDUP_REMOVED lines=27> */
.L_x_37081:
        /* <DEDUP_REMOVED lines=33> */
[----:B0-----:R-:W-:Y:S02]  /*03c0*/  HFMA2 R4, -RZ, RZ, 0, 0 ;  /* 0x00000000ff047431 */ /* 0x001fe400000001ff */
        /* <DEDUP_REMOVED lines=8> */
[----:B------:R-:W-:Y:S01]  /*0450*/  ISETP.GE.U32.AND P1, PT, R3, R8, PT ;  /* 0x000000080300720c */ /* 0x000fe20003f26070 */
[----:B------:R-:W-:-:S12]  /*0460*/  IMAD.MOV.U32 R3, RZ, RZ, RZ ;  /* 0x000000ffff037224 */ /* 0x000fd800078e00ff */
[----:B------:R-:W-:Y:S02]  /*0470*/  @P1 IADD3 R2, PT, PT, R2, 0x1, RZ ;  /* 0x0000000102021810 */ /* 0x000fe40007ffe0ff */
[----:B------:R-:W-:Y:S01]  /*0480*/  @!P2 LOP3.LUT R2, RZ, R8, RZ, 0x33, !PT ;  /* 0x00000008ff02a212 */ /* 0x000fe200078e33ff */
[----:B------:R-:W-:Y:S06]  /*0490*/  BRA `(.L_x_37084) ;  /* 0x0000000000107947 */ /* 0x000fec0003800000 */
.L_x_37083:
[----:B------:R-:W-:-:S07]  /*04a0*/  MOV R0, 0x4c0 ;  /* 0x000004c000007802 */ /* 0x000fce0000000f00 */
[----:B------:R-:W-:Y:S05]  /*04b0*/  CALL.REL.NOINC `($__internal_620_$__cuda_sm20_div_u64) ;  /* 0x0000001c00a87944 */ /* 0x000fea0003c00000 */
[----:B------:R-:W-:Y:S01]  /*04c0*/  MOV R2, R4 ;  /* 0x0000000400027202 */ /* 0x000fe20000000f00 */
[----:B------:R-:W-:-:S07]  /*04d0*/  IMAD.MOV.U32 R3, RZ, RZ, R5 ;  /* 0x000000ffff037224 */ /* 0x000fce00078e0005 */
.L_x_37084:
[----:B------:R-:W-:Y:S05]  /*04e0*/  BSYNC.RECONVERGENT B0 ;  /* 0x0000000000007941 */ /* 0x000fea0003800200 */
.L_x_37082:
[----:B------:R-:W0:Y:S01]  /*04f0*/  S2R R0, SR_TID.X ;  /* 0x0000000000007919 */ /* 0x000e220000002100 */
[----:B------:R-:W-:Y:S01]  /*0500*/  IADD3 R18, P1, PT, R2, R18, RZ ;  /* 0x0000001202127210 */ /* 0x000fe20007f3e0ff */
[----:B------:R-:W1:Y:S01]  /*0510*/  LDC.64 R4, c[0x0][0x358] ;  /* 0x0000d600ff047b82 */ /* 0x000e620000000a00 */
[----:B------:R-:W-:Y:S01]  /*0520*/  BSSY B0, `(.L_x_37085) ;  /* 0x0000081000007945 */ /* 0x000fe20003800000 */
[----:B------:R-:W-:Y:S01]  /*0530*/  IMAD.MOV.U32 R23, RZ, RZ, R21 ;  /* 0x000000ffff177224 */ /* 0x000fe200078e0015 */
[----:B------:R-:W-:Y:S02]  /*0540*/  LOP3.LUT R2, R18, 0x1, RZ, 0xc0, !PT ;  /* 0x0000000112027812 */ /* 0x000fe400078ec0ff */
[----:B------:R-:W-:Y:S02]  /*0550*/  IADD3.X R16, PT, PT, RZ, R3, RZ, P1, !PT ;  /* 0x00000003ff107210 */ /* 0x000fe40000ffe4ff */
[----:B------:R-:W-:Y:S02]  /*0560*/  ISETP.NE.U32.AND P0, PT, R2, 0x1, PT ;  /* 0x000000010200780c */ /* 0x000fe40003f05070 */
[----:B------:R-:W-:-:S02]  /*0570*/  MOV R24, R22 ;  /* 0x0000001600187202 */ /* 0x000fc40000000f00 */
[----:B------:R-:W-:Y:S01]  /*0580*/  ISETP.NE.U32.AND.EX P0, PT, RZ, RZ, PT, P0 ;  /* 0x000000ffff00720c */ /* 0x000fe20003f05100 */
[----:B0-----:R-:W-:-:S12]  /*0590*/  IMAD.SHL.U32 R2, R0, 0x2, RZ ;  /* 0x0000000200027824 */ /* 0x001fd800078e00ff */
[----:B------:R-:W-:Y:S05]  /*05a0*/  @!P0 BRA `(.L_x_37086) ;  /* 0x0000000400e08947 */ /* 0x000fea0003800000 */
[----:B------:R-:W0:Y:S01]  /*05b0*/  LDCU.64 UR4, c[0x0][0x3b8] ;  /* 0x00007700ff0477ac */ /* 0x000e220008000a00 */
[----:B------:R-:W-:Y:S01]  /*05c0*/  BSSY.RECONVERGENT B1, `(.L_x_37087) ;  /* 0x000002a000017945 */ /* 0x000fe20003800200 */
[----:B------:R-:W-:Y:S01]  /*05d0*/  MOV R23, 0xff800000 ;  /* 0xff80000000177802 */ /* 0x000fe20000000f00 */
[----:B------:R-:W-:Y:S01]  /*05e0*/  IMAD.MOV.U32 R0, RZ, RZ, -0x800000 ;  /* 0xff800000ff007424 */ /* 0x000fe200078e00ff */
[----:B------:R-:W-:Y:S02]  /*05f0*/  MOV R13, 0xff800000 ;  /* 0xff800000000d7802 */ /* 0x000fe40000000f00 */
[----:B0-----:R-:W-:-:S04]  /*0600*/  ISETP.GE.U32.AND P0, PT, R2, UR4, PT ;  /* 0x0000000402007c0c */ /* 0x001fc8000bf06070 */
[----:B------:R-:W-:-:S13]  /*0610*/  ISETP.GE.AND.EX P0, PT, RZ, UR5, PT, P0 ;  /* 0x00000005ff007c0c */ /* 0x000fda000bf06300 */
[----:B------:R-:W-:Y:S05]  /*0620*/  @P0 BRA `(.L_x_37088) ;  /* 0x00000000008c0947 */ /* 0x000fea0003800000 */
[----:B------:R-:W0:Y:S01]  /*0630*/  LDCU.64 UR4, c[0x0][0x390] ;  /* 0x00007200ff0477ac */ /* 0x000e220008000a00 */
[----:B------:R-:W-:Y:S01]  /*0640*/  IMAD.MOV.U32 R3, RZ, RZ, RZ ;  /* 0x000000ffff037224 */ /* 0x000fe200078e00ff */
[----:B------:R-:W2:Y:S01]  /*0650*/  LDCU.128 UR8, c[0x0][0x380] ;  /* 0x00007000ff0877ac */ /* 0x000ea20008000c00 */
[----:B0-----:R-:W-:Y:S02]  /*0660*/  IMAD R0, R22, UR4, RZ ;  /* 0x0000000416007c24 */ /* 0x001fe4000f8e02ff */
[----:B------:R-:W-:Y:S01]  /*0670*/  IMAD.WIDE.U32 R6, R21, UR4, R2 ;  /* 0x0000000415067c25 */ /* 0x000fe2000f8e0002 */
[----:B-1----:R-:W-:-:S03]  /*0680*/  R2UR UR4, R4 ;  /* 0x00000000040472ca */ /* 0x002fc600000e0000 */
[----:B------:R-:W-:Y:S01]  /*0690*/  IMAD R9, R21, UR5, R0 ;  /* 0x0000000515097c24 */ /* 0x000fe2000f8e0200 */
[----:B------:R-:W-:-:S04]  /*06a0*/  R2UR UR5, R5 ;  /* 0x00000000050572ca */ /* 0x000fc800000e0000 */
[----:B------:R-:W-:-:S04]  /*06b0*/  IADD3 R9, PT, PT, R7, R9, RZ ;  /* 0x0000000907097210 */ /* 0x000fc80007ffe0ff */
[----:B------:R-:W-:-:S04]  /*06c0*/  LEA.HI R7, P1, R9, R6, RZ, 0x1 ;  /* 0x0000000609077211 */ /* 0x000fc800078308ff */
[----:B------:R-:W-:Y:S01]  /*06d0*/  LOP3.LUT R10, R7, 0xfffffffe, RZ, 0xc0, !PT ;  /* 0xfffffffe070a7812 */ /* 0x000fe200078ec0ff */
[----:B------:R-:W-:-:S03]  /*06e0*/  IMAD.X R0, RZ, RZ, R9, P1 ;  /* 0x000000ffff007224 */ /* 0x000fc600008e0609 */
[----:B--2---:R-:W-:-:S04]  /*06f0*/  IADD3 R10, P1, PT, R10, UR10, RZ ;  /* 0x0000000a0a0a7c10 */ /* 0x004fc8000ff3e0ff */
        /* <DEDUP_REMOVED lines=22> */
.L_x_37088:
[----:B------:R-:W-:Y:S05]  /*0860*/  BSYNC.RECONVERGENT B1 ;  /* 0x0000000000017941 */ /* 0x000fea0003800200 */
.L_x_37087:
[----:B------:R-:W-:-:S03]  /*0870*/  UMOV UR4, 0xffffffff ;  /* 0xffffffff00047882 */ /* 0x000fc60000000000 */
[----:B------:R-:W-:Y:S05]  /*0880*/  BRA.DIV UR4, `(.L_x_37089) ;  /* 0x0000001604007947 */ /* 0x000fea000b800000 */
[----:B------:R-:W0:Y:S01]  /*0890*/  SHFL.BFLY PT, R14, R13, 0x1, 0x1f ;  /* 0x0c201f000d0e7f89 */ /* 0x000e2200000e0000 */
[----:B------:R-:W-:Y:S02]  /*08a0*/  HFMA2 R9, -RZ, RZ, 0.96630859375, -0.0022525787353515625 ;  /* 0x3bbb989dff097431 */ /* 0x000fe400000001ff */
[----:B------:R-:W-:Y:S01]  /*08b0*/  IMAD.MOV.U32 R10, RZ, RZ, 0x437c0000 ;  /* 0x437c0000ff0a7424 */ /* 0x000fe200078e00ff */
        /* <DEDUP_REMOVED lines=21> */
[----:B------:R0:W2:Y:S02]  /*0a10*/  SHFL.BFLY PT, R14, R13, 0x1, 0x1f ;  /* 0x0c201f000d0e7f89 */ /* 0x0000a400000e0000 */
.L_x_37116:
        /* <DEDUP_REMOVED lines=12> */
[----:B-1----:R-:W-:Y:S05]  /*0ae0*/  CALL.REL.NOINC `($__internal_621_$__cuda_sm3x_div_rn_noftz_f32_slowpath) ;  /* 0x0000001c00307944 */ /* 0x002fea0003c00000 */
[----:B------:R-:W-:-:S07]  /*0af0*/  IMAD.MOV.U32 R10, RZ, RZ, R11 ;  /* 0x000000ffff0a7224 */ /* 0x000fce00078e000b */
.L_x_37091:
[----:B------:R-:W-:Y:S05]  /*0b00*/  BSYNC.RECONVERGENT B1 ;  /* 0x0000000000017941 */ /* 0x000fea0003800200 */
.L_x_37090:
        /* <DEDUP_REMOVED lines=12> */
[----:B-1----:R-:W-:Y:S05]  /*0bd0*/  CALL.REL.NOINC `($__internal_621_$__cuda_sm3x_div_rn_noftz_f32_slowpath) ;  /* 0x0000001800f47944 */ /* 0x002fea0003c00000 */
.L_x_37093:
[----:B------:R-:W-:Y:S05]  /*0be0*/  BSYNC.RECONVERGENT B1 ;  /* 0x0000000000017941 */ /* 0x000fea0003800200 */
.L_x_37092:
[----:B------:R-:W-:Y:S01]  /*0bf0*/  MOV R23, R19 ;  /* 0x0000001300177202 */ /* 0x000fe20000000f00 */
[----:B------:R-:W-:Y:S01]  /*0c00*/  IMAD.MOV.U32 R24, RZ, RZ, R20 ;  /* 0x000000ffff187224 */ /* 0x000fe200078e0014 */
[----:B------:R-:W-:Y:S06]  /*0c10*/  @P0 BRA `(.L_x_37086) ;  /* 0x0000000000440947 */ /* 0x000fec0003800000 */
[----:B------:R-:W0:Y:S01]  /*0c20*/  LDCU.128 UR4, c[0x0][0x3a0] ;  /* 0x00007400ff0477ac */ /* 0x000e220008000c00 */
[----:B------:R-:W-:Y:S01]  /*0c30*/  MOV R6, R2 ;  /* 0x0000000200067202 */ /* 0x000fe20000000f00 */
[----:B------:R-:W-:Y:S02]  /*0c40*/  IMAD.MOV.U32 R7, RZ, RZ, RZ ;  /* 0x000000ffff077224 */ /* 0x000fe400078e00ff */
[----:B0-----:R-:W-:Y:S02]  /*0c50*/  IMAD R0, R22, UR6, RZ ;  /* 0x0000000616007c24 */ /* 0x001fe4000f8e02ff */
[----:B------:R-:W-:Y:S01]  /*0c60*/  IMAD.WIDE.U32 R6, R21, UR6, R6 ;  /* 0x0000000615067c25 */ /* 0x000fe2000f8e0006 */
[----:B-1----:R-:W-:-:S03]  /*0c70*/  R2UR UR6, R4 ;  /* 0x00000000040672ca */ /* 0x002fc600000e0000 */
[----:B------:R-:W-:Y:S01]  /*0c80*/  IMAD R9, R21, UR7, R0 ;  /* 0x0000000715097c24 */ /* 0x000fe2000f8e0200 */
[----:B------:R-:W-:-:S04]  /*0c90*/  R2UR UR7, R5 ;  /* 0x00000000050772ca */ /* 0x000fc800000e0000 */
        /* <DEDUP_REMOVED lines=9> */
.L_x_37086:
[----:B------:R-:W-:Y:S05]  /*0d30*/  BSYNC B0 ;  /* 0x0000000000007941 */ /* 0x000fea0003800000 */
.L_x_37085:
[----:B------:R-:W-:-:S04]  /*0d40*/  ISETP.NE.U32.AND P0, PT, R18, RZ, PT ;  /* 0x000000ff1200720c */ /* 0x000fc80003f05070 */
[----:B------:R-:W-:-:S13]  /*0d50*/  ISETP.NE.AND.EX P0, PT, R16, RZ, PT, P0 ;  /* 0x000000ff1000720c */ /* 0x000fda0003f05300 */
[----:B------:R-:W-:Y:S05]  /*0d60*/  @!P0 EXIT ;  /* 0x000000000000894d */ /* 0x000fea0003800000 */
[----:B------:R-:W-:Y:S01]  /*0d70*/  BSSY B0, `(.L_x_37094) ;  /* 0x00000f0000007945 */ /* 0x000fe20003800000 */
.L_x_37113:
[----:B------:R-:W-:Y:S01]  /*0d80*/  ISETP.GE.U32.AND P0, PT, R2, UR44, PT ;  /* 0x0000002c02007c0c */ /* 0x000fe2000bf06070 */
[----:B------:R-:W-:Y:S01]  /*0d90*/  BSSY.RECONVERGENT B1, `(.L_x_37095) ;  /* 0x0000027000017945 */ /* 0x000fe20003800200 */
[----:B------:R-:W-:Y:S01]  /*0da0*/  IMAD.MOV.U32 R0, RZ, RZ, -0x800000 ;  /* 0xff800000ff007424 */ /* 0x000fe200078e00ff */
[----:B0-----:R-:W-:Y:S01]  /*0db0*/  MOV R7, 0xff800000 ;  /* 0xff80000000077802 */ /* 0x001fe20000000f00 */
[----:B------:R-:W-:Y:S01]  /*0dc0*/  IMAD.MOV.U32 R13, RZ, RZ, -0x800000 ;  /* 0xff800000ff0d7424 */ /* 0x000fe200078e00ff */
[----:B------:R-:W-:-:S13]  /*0dd0*/  ISETP.GE.AND.EX P0, PT, RZ, UR45, PT, P0 ;  /* 0x0000002dff007c0c */ /* 0x000fda000bf06300 */
        /* <DEDUP_REMOVED lines=34> */
.L_x_37096:
[----:B------:R-:W-:Y:S05]  /*1000*/  BSYNC.RECONVERGENT B1 ;  /* 0x0000000000017941 */ /* 0x000fea0003800200 */
.L_x_37095:
        /* <DEDUP_REMOVED lines=27> */
.L_x_37120:
        /* <DEDUP_REMOVED lines=14> */
.L_x_37099:
[----:B------:R-:W-:Y:S05]  /*12a0*/  BSYNC.RECONVERGENT B1 ;  /* 0x0000000000017941 */ /* 0x000fea0003800200 */
.L_x_37098:
        /* <DEDUP_REMOVED lines=13> */
.L_x_37101:
[----:B------:R-:W-:Y:S05]  /*1380*/  BSYNC.RECONVERGENT B1 ;  /* 0x0000000000017941 */ /* 0x000fea0003800200 */
.L_x_37100:
[----:B------:R-:W-:Y:S01]  /*1390*/  ISETP.GE.U32.AND P1, PT, R2, UR44, PT ;  /* 0x0000002c02007c0c */ /* 0x000fe2000bf26070 */
[----:B------:R-:W-:Y:S01]  /*13a0*/  BSSY.RECONVERGENT B1, `(.L_x_37102) ;  /* 0x0000014000017945 */ /* 0x000fe20003800200 */
[----:B------:R-:W-:Y:S02]  /*13b0*/  IADD3 R19, P2, PT, R8, R23, RZ ;  /* 0x0000001708137210 */ /* 0x000fe40007f5e0ff */
[----:B------:R-:W-:Y:S01]  /*13c0*/  ISETP.GE.AND.EX P1, PT, RZ, UR45, PT, P1 ;  /* 0x0000002dff007c0c */ /* 0x000fe2000bf26310 */
[----:B------:R-:W-:-:S12]  /*13d0*/  @P0 BRA `(.L_x_37103) ;  /* 0x0000000000400947 */ /* 0x000fd80003800000 */
[----:B------:R-:W-:Y:S01]  /*13e0*/  MOV R6, R2 ;  /* 0x0000000200067202 */ /* 0x000fe20000000f00 */
        /* <DEDUP_REMOVED lines=15> */
.L_x_37103:
[----:B------:R-:W-:Y:S05]  /*14e0*/  BSYNC.RECONVERGENT B1 ;  /* 0x0000000000017941 */ /* 0x000fea0003800200 */
.L_x_37102:
[----:B------:R-:W-:Y:S01]  /*14f0*/  BSSY.RECONVERGENT B1, `(.L_x_37104) ;  /* 0x0000027000017945 */ /* 0x000fe20003800200 */
[----:B------:R-:W-:Y:S01]  /*1500*/  IMAD.MOV.U32 R0, RZ, RZ, -0x800000 ;  /* 0xff800000ff007424 */ /* 0x000fe200078e00ff */
[----:B0-----:R-:W-:Y:S01]  /*1510*/  MOV R7, 0xff800000 ;  /* 0xff80000000077802 */ /* 0x001fe20000000f00 */
[----:B------:R-:W-:Y:S01]  /*1520*/  IMAD.MOV.U32 R13, RZ, RZ, -0x800000 ;  /* 0xff800000ff0d7424 */ /* 0x000fe200078e00ff */
[----:B------:R-:W-:Y:S01]  /*1530*/  IADD3.X R24, PT, PT, R17, R24, RZ, P2, !PT ;  /* 0x0000001811187210 */ /* 0x000fe200017fe4ff */
[----:B------:R-:W-:Y:S06]  /*1540*/  @P1 BRA `(.L_x_37105) ;  /* 0x0000000000841947 */ /* 0x000fec0003800000 */
        /* <DEDUP_REMOVED lines=33> */
.L_x_37105:
[----:B------:R-:W-:Y:S05]  /*1760*/  BSYNC.RECONVERGENT B1 ;  /* 0x0000000000017941 */ /* 0x000fea0003800200 */
.L_x_37104:
[----:B------:R-:W-:-:S03]  /*1770*/  UMOV UR4, 0xffffffff ;  /* 0xffffffff00047882 */ /* 0x000fc60000000000 */
[----:B------:R-:W-:Y:S05]  /*1780*/  BRA.DIV UR4, `(.L_x_37106) ;  /* 0x0000000a045c7947 */ /* 0x000fea000b800000 */
[----:B------:R-:W0:Y:S01]  /*1790*/  SHFL.BFLY PT, R14, R13, 0x1, 0x1f ;  /* 0x0c201f000d0e7f89 */ /* 0x000e2200000e0000 */
[----:B------:R-:W-:Y:S02]  /*17a0*/  HFMA2 R10, -RZ, RZ, 3.7421875, 0 ;  /* 0x437c0000ff0a7431 */ /* 0x000fe400000001ff */
        /* <DEDUP_REMOVED lines=22> */
[----:B------:R0:W2:Y:S02]  /*1910*/  SHFL.BFLY PT, R14, R13, 0x1, 0x1f ;  /* 0x0c201f000d0e7f89 */ /* 0x0000a400000e0000 */
.L_x_37124:
        /* <DEDUP_REMOVED lines=12> */
[----:B-1----:R-:W-:Y:S05]  /*19e0*/  CALL.REL.NOINC `($__internal_621_$__cuda_sm3x_div_rn_noftz_f32_slowpath) ;  /* 0x0000000c00707944 */ /* 0x002fea0003c00000 */
[----:B------:R-:W-:-:S07]  /*19f0*/  MOV R10, R11 ;  /* 0x0000000b000a7202 */ /* 0x000fce0000000f00 */
.L_x_37108:
[----:B------:R-:W-:Y:S05]  /*1a00*/  BSYNC.RECONVERGENT B1 ;  /* 0x0000000000017941 */ /* 0x000fea0003800200 */
.L_x_37107:
        /* <DEDUP_REMOVED lines=12> */
[----:B-1----:R-:W-:Y:S05]  /*1ad0*/  CALL.REL.NOINC `($__internal_621_$__cuda_sm3x_div_rn_noftz_f32_slowpath) ;  /* 0x0000000c00347944 */ /* 0x002fea0003c00000 */
.L_x_37110:
[----:B------:R-:W-:Y:S05]  /*1ae0*/  BSYNC.RECONVERGENT B1 ;  /* 0x0000000000017941 */ /* 0x000fea0003800200 */
.L_x_37109:
        /* <DEDUP_REMOVED lines=18> */
.L_x_37112:
[----:B------:R-:W-:Y:S05]  /*1c10*/  BSYNC.RECONVERGENT B1 ;  /* 0x0000000000017941 */ /* 0x000fea0003800200 */
.L_x_37111:
[----:B------:R-:W-:-:S04]  /*1c20*/  IADD3 R23, P0, PT, R8, R19, RZ ;  /* 0x0000001308177210 */ /* 0x000fc80007f1e0ff */
[----:B------:R-:W-:Y:S02]  /*1c30*/  IADD3.X R24, PT, PT, R17, R24, RZ, P0, !PT ;  /* 0x0000001811187210 */ /* 0x000fe400007fe4ff */
[----:B------:R-:W-:-:S04]  /*1c40*/  ISETP.GE.U32.AND P0, PT, R23, UR48, PT ;  /* 0x0000003017007c0c */ /* 0x000fc8000bf06070 */
[----:B------:R-:W-:-:S13]  /*1c50*/  ISETP.GE.AND.EX P0, PT, R24, UR49, PT, P0 ;  /* 0x0000003118007c0c */ /* 0x000fda000bf06300 */
[----:B------:R-:W-:Y:S05]  /*1c60*/  @!P0 BRA `(.L_x_37113) ;  /* 0xfffffff000448947 */ /* 0x000fea000383ffff */
[----:B------:R-:W-:Y:S05]  /*1c70*/  BSYNC B0 ;  /* 0x0000000000007941 */ /* 0x000fea0003800000 */
.L_x_37094:
[----:B------:R-:W-:Y:S05]  /*1c80*/  EXIT ;  /* 0x000000000000794d */ /* 0x000fea0003800000 */
.L_x_37089:
[----:B------:R-:W-:Y:S01]  /*1c90*/  IMAD.MOV.U32 R12, RZ, RZ, 0x1 ;  /* 0x00000001ff0c7424 */ /* 0x000fe200078e00ff */
[----:B------:R-:W-:Y:S01]  /*1ca0*/  MOV R11, 0x1f ;  /* 0x0000001f000b7802 */ /* 0x000fe20000000f00 */
[----:B------:R-:W-:Y:S02]  /*1cb0*/  IMAD.MOV.U32 R15, RZ, RZ, -0x1 ;  /* 0xffffffffff0f7424 */ /* 0x000fe400078e00ff */
[----:B------:R-:W-:Y:S02]  /*1cc0*/  HFMA2 R7, -RZ, RZ, 0.96630859375, -0.0022525787353515625 ;  /* 0x3bbb989dff077431 */ /* 0x000fe400000001ff */
[----:B------:R-:W-:-:S07]  /*1cd0*/  IMAD.MOV.U32 R9, RZ, RZ, 0x437c0000 ;  /* 0x437c0000ff097424 */ /* 0x000fce00078e00ff */
[----:B-1----:R-:W-:Y:S05]  /*1ce0*/  WARPSYNC.COLLECTIVE R15, `(.L_x_37114) ;  /* 0x000000000f087348 */ /* 0x002fea0003c00000 */
[----:B------:R0:W2:Y:S02]  /*1cf0*/  SHFL.BFLY P6, R14, R13, R12, R11 ;  /* 0x0c00000c0d0e7389 */ /* 0x0000a400000c000b */
[----:B012---:R-:W-:Y:S05]  /*1d00*/  ENDCOLLECTIVE ;  /* 0x000000000000791b */ /* 0x007fea0003800000 */
.L_x_37114:
        /* <DEDUP_REMOVED lines=24> */
.L_x_37115:
[----:B------:R-:W-:Y:S05]  /*1e90*/  BRA `(.L_x_37116) ;  /* 0xffffffe800e07947 */ /* 0x000fea000383ffff */
.L_x_37097:
[----:B------:R-:W-:Y:S01]  /*1ea0*/  BSSY B1, `(.L_x_37117) ;  /* 0x0000007000017945 */ /* 0x000fe20003800000 */
[----:B------:R-:W-:Y:S01]  /*1eb0*/  MOV R12, 0x1 ;  /* 0x00000001000c7802 */ /* 0x000fe20000000f00 */
[----:B------:R-:W-:Y:S01]  /*1ec0*/  IMAD.MOV.U32 R11, RZ, RZ, 0x1f ;  /* 0x0000001fff0b7424 */ /* 0x000fe200078e00ff */
[----:B------:R-:W-:-:S07]  /*1ed0*/  MOV R15, 0xffffffff ;  /* 0xffffffff000f7802 */ /* 0x000fce0000000f00 */
[----:B-1----:R-:W-:Y:S05]  /*1ee0*/  WARPSYNC.COLLECTIVE R15, `(.L_x_37118) ;  /* 0x000000000f087348 */ /* 0x002fea0003c00000 */
[----:B------:R0:W2:Y:S02]  /*1ef0*/  SHFL.BFLY P6, R14, R13, R12, R11 ;  /* 0x0c00000c0d0e7389 */ /* 0x0000a400000c000b */
[----:B012---:R-:W-:Y:S05]  /*1f00*/  ENDCOLLECTIVE ;  /* 0x000000000000791b */ /* 0x007fea0003800000 */
.L_x_37118:
[----:B------:R-:W-:Y:S05]  /*1f10*/  BSYNC B1 ;  /* 0x0000000000017941 */ /* 0x000fea0003800000 */
.L_x_37117:
[----:B------:R-:W-:Y:S01]  /*1f20*/  FMNMX R13, R14, R13, !PT ;  /* 0x0000000d0e0d7209 */ /* 0x000fe20007800000 */
[----:B------:R-:W-:Y:S02]  /*1f30*/  HFMA2 R10, -RZ, RZ, 3.7421875, 0 ;  /* 0x437c0000ff0a7431 */ /* 0x000fe400000001ff */
[----:B------:R-:W-:Y:S01]  /*1f40*/  IMAD.MOV.U32 R6, RZ, RZ, 0x3bbb989d ;  /* 0x3bbb989dff067424 */ /* 0x000fe200078e00ff */
[----:B------:R-:W-:Y:S01]  /*1f50*/  MOV R11, 0x1f ;  /* 0x0000001f000b7802 */ /* 0x000fe20000000f00 */
[----:B------:R-:W-:Y:S02]  /*1f60*/  IMAD.MOV.U32 R15, RZ, RZ, -0x1 ;  /* 0xffffffffff0f7424 */ /* 0x000fe400078e00ff */
[C---:B------:R-:W-:Y:S01]  /*1f70*/  FADD R7, -R13.reuse, R7 ;  /* 0x000000070d077221 */ /* 0x040fe20000000100 */
[----:B------:R-:W-:-:S03]  /*1f80*/  FADD R13, -R13, R0 ;  /* 0x000000000d0d7221 */ /* 0x000fc60000000100 */
[----:B------:R-:W-:-:S04]  /*1f90*/  FFMA.SAT R9, R7, R6, 0.5 ;  /* 0x3f00000007097423 */ /* 0x000fc80000002006 */
[----:B------:R-:W-:Y:S01]  /*1fa0*/  FFMA.RM R0, R9, R10, 12582913 ;  /* 0x4b40000109007423 */ /* 0x000fe2000000400a */
[----:B------:R-:W-:-:S03]  /*1fb0*/  FFMA.SAT R9, R13, R6, 0.5 ;  /* 0x3f0000000d097423 */ /* 0x000fc60000002006 */
[C---:B------:R-:W-:Y:S01]  /*1fc0*/  FADD R6, R0.reuse, -12583039 ;  /* 0xcb40007f00067421 */ /* 0x040fe20000000000 */
[----:B------:R-:W-:Y:S01]  /*1fd0*/  FFMA.RM R10, R9, R10, 12582913 ;  /* 0x4b400001090a7423 */ /* 0x000fe2000000400a */
[----:B------:R-:W-:Y:S02]  /*1fe0*/  IMAD.SHL.U32 R0, R0, 0x800000, RZ ;  /* 0x0080000000007824 */ /* 0x000fe400078e00ff */
[C---:B------:R-:W-:Y:S01]  /*1ff0*/  FFMA R6, R7.reuse, 1.4426950216293334961, -R6 ;  /* 0x3fb8aa3b07067823 */ /* 0x040fe20000000806 */
[C---:B------:R-:W-:Y:S01]  /*2000*/  FADD R12, R10.reuse, -12583039 ;  /* 0xcb40007f0a0c7421 */ /* 0x040fe20000000000 */
[----:B------:R-:W-:Y:S02]  /*2010*/  SHF.L.U32 R10, R10, 0x17, RZ ;  /* 0x000000170a0a7819 */ /* 0x000fe400000006ff */
[----:B------:R-:W-:Y:S01]  /*2020*/  FFMA R7, R7, 1.925963033500011079e-08, R6 ;  /* 0x32a5706007077823 */ /* 0x000fe20000000006 */
[----:B------:R-:W-:-:S04]  /*2030*/  FFMA R12, R13, 1.4426950216293334961, -R12 ;  /* 0x3fb8aa3b0d0c7823 */ /* 0x000fc8000000080c */
[----:B------:R-:W-:Y:S01]  /*2040*/  FFMA R9, R13, 1.925963033500011079e-08, R12 ;  /* 0x32a570600d097823 */ /* 0x000fe2000000000c */
[----:B------:R-:W0:Y:S01]  /*2050*/  MUFU.EX2 R7, R7 ;  /* 0x0000000700077308 */ /* 0x000e220000000800 */
[----:B------:R-:W-:-:S07]  /*2060*/  IMAD.MOV.U32 R12, RZ, RZ, 0x1 ;  /* 0x00000001ff0c7424 */ /* 0x000fce00078e00ff */
        /* <DEDUP_REMOVED lines=8> */
.L_x_37119:
[----:B------:R-:W-:Y:S05]  /*20f0*/  BRA `(.L_x_37120) ;  /* 0xfffffff000307947 */ /* 0x000fea000383ffff */
.L_x_37106:
[----:B------:R-:W-:Y:S01]  /*2100*/  HFMA2 R12, -RZ, RZ, 0, 5.9604644775390625e-08 ;  /* 0x00000001ff0c7431 */ /* 0x000fe200000001ff */
[----:B------:R-:W-:Y:S01]  /*2110*/  BSSY B1, `(.L_x_37121) ;  /* 0x0000006000017945 */ /* 0x000fe20003800000 */
[----:B------:R-:W-:Y:S01]  /*2120*/  IMAD.MOV.U32 R11, RZ, RZ, 0x1f ;  /* 0x0000001fff0b7424 */ /* 0x000fe200078e00ff */
[----:B------:R-:W-:-:S07]  /*2130*/  MOV R15, 0xffffffff ;  /* 0xffffffff000f7802 */ /* 0x000fce0000000f00 */
[----:B-1----:R-:W-:Y:S05]  /*2140*/  WARPSYNC.COLLECTIVE R15, `(.L_x_37122) ;  /* 0x000000000f087348 */ /* 0x002fea0003c00000 */
[----:B------:R0:W2:Y:S02]  /*2150*/  SHFL.BFLY P6, R14, R13, R12, R11 ;  /* 0x0c00000c0d0e7389 */ /* 0x0000a400000c000b */
[----:B012---:R-:W-:Y:S05]  /*2160*/  ENDCOLLECTIVE ;  /* 0x000000000000791b */ /* 0x007fea0003800000 */
.L_x_37122:
[----:B------:R-:W-:Y:S05]  /*2170*/  BSYNC B1 ;  /* 0x0000000000017941 */ /* 0x000fea0003800000 */
.L_x_37121:
        /* <DEDUP_REMOVED lines=29> */
.L_x_37123:
[----:B------:R-:W-:Y:S05]  /*2350*/  BRA `(.L_x_37124) ;  /* 0xfffffff400707947 */ /* 0x000fea000383ffff */
        .weak           $__internal_620_$__cuda_sm20_div_u64
        .type           $__internal_620_$__cuda_sm20_div_u64,@function
        .size           $__internal_620_$__cuda_sm20_div_u64,($__internal_621_$__cuda_sm3x_div_rn_noftz_f32_slowpath - $__internal_620_$__cuda_sm20_div_u64)
$__internal_620_$__cuda_sm20_div_u64:
[----:B------:R-:W-:-:S06]  /*2360*/  MOV R9, R17 ;  /* 0x0000001100097202 */ /* 0x000fcc0000000f00 */
        /* <DEDUP_REMOVED lines=52> */
[----:B------:R-:W-:Y:S02]  /*26b0*/  SEL R3, R3, R11, P0 ;  /* 0x0000000b03037207 */ /* 0x000fe40000000000 */
        /* <DEDUP_REMOVED lines=14> */
[----:B------:R-:W-:Y:S06]  /*27a0*/  RET.REL.NODEC R2 `(_Z15SoftmaxWarpImplI24ElementwiseScaleMaskLoadIffbE11DirectStoreIffEfLi2ELi2ELi2ELi1ELb1EL9Algorithm0EEvT_T0_ll) ;  /* 0xffffffd802147950 */ /* 0x000fec0003c3ffff */
        .weak           $__internal_621_$__cuda_sm3x_div_rn_noftz_f32_slowpath
        .type           $__internal_621_$__cuda_sm3x_div_rn_noftz_f32_slowpath,@function
        .size           $__internal_621_$__cuda_sm3x_div_rn_noftz_f32_slowpath,(.L_x_37998 - $__internal_621_$__cuda_sm3x_div_rn_noftz_f32_slowpath)
$__internal_621_$__cuda_sm3x_div_rn_noftz_f32_slowpath:
        /* <DEDUP_REMOVED lines=35> */
.L_x_37126:
        /* <DEDUP_REMOVED lines=51> */
.L_x_37133:
[----:B------:R-:W-:-:S04]  /*2d10*/  LOP3.LUT R6, R6, 0x80000000, RZ, 0xc0, !PT ;  /* 0x8000000006067812 */ /* 0x000fc800078ec0ff */
[----:B------:R-:W-:Y:S01]  /*2d20*/  LOP3.LUT R6, R6, 0x7f800000, RZ, 0xfc, !PT ;  /* 0x7f80000006067812 */ /* 0x000fe200078efcff */
[----:B------:R-:W-:Y:S06]  /*2d30*/  BRA `(.L_x_37134) ;  /* 0x0000000000047947 */ /* 0x000fec0003800000 */
.L_x_37132:
[----:B------:R-:W-:-:S07]  /*2d40*/  LEA R6, R14, R6, 0x17 ;  /* 0x000000060e067211 */ /* 0x000fce00078eb8ff */
.L_x_37134:
[----:B------:R-:W-:Y:S05]  /*2d50*/  BSYNC.RECONVERGENT B3 ;  /* 0x0000000000037941 */ /* 0x000fea0003800200 */
.L_x_37131:
[----:B------:R-:W-:Y:S05]  /*2d60*/  BRA `(.L_x_37135) ;  /* 0x0000000000207947 */ /* 0x000fea0003800000 */
.L_x_37130:
[----:B------:R-:W-:-:S04]  /*2d70*/  LOP3.LUT R6, R7, 0x80000000, R6, 0x48, !PT ;  /* 0x8000000007067812 */ /* 0x000fc800078e4806 */
[----:B------:R-:W-:Y:S01]  /*2d80*/  LOP3.LUT R6, R6, 0x7f800000, RZ, 0xfc, !PT ;  /* 0x7f80000006067812 */ /* 0x000fe200078efcff */
[----:B------:R-:W-:Y:S06]  /*2d90*/  BRA `(.L_x_37135) ;  /* 0x0000000000147947 */ /* 0x000fec0003800000 */
.L_x_37129:
[----:B------:R-:W-:Y:S01]  /*2da0*/  LOP3.LUT R6, R7, 0x80000000, R6, 0x48, !PT ;  /* 0x8000000007067812 */ /* 0x000fe200078e4806 */
[----:B------:R-:W-:Y:S06]  /*2db0*/  BRA `(.L_x_37135) ;  /* 0x00000000000c7947 */ /* 0x000fec0003800000 */
.L_x_37128:
[----:B------:R-:W0:Y:S01]  /*2dc0*/  MUFU.RSQ R6, -QNAN ;  /* 0xffc0000000067908 */ /* 0x000e220000001400 */
[----:B------:R-:W-:Y:S05]  /*2dd0*/  BRA `(.L_x_37135) ;  /* 0x0000000000047947 */ /* 0x000fea0003800000 */
.L_x_37127:
[----:B------:R-:W-:-:S07]  /*2de0*/  FADD.FTZ R6, R6, R7 ;  /* 0x0000000706067221 */ /* 0x000fce0000010000 */
.L_x_37135:
[----:B------:R-:W-:Y:S05]  /*2df0*/  BSYNC.RECONVERGENT B2 ;  /* 0x0000000000027941 */ /* 0x000fea0003800200 */
.L_x_37125:
[----:B------:R-:W-:Y:S02]  /*2e00*/  HFMA2 R7, -RZ, RZ, 0, 0 ;  /* 0x00000000ff077431 */ /* 0x000fe400000001ff */
[----:B0-----:R-:W-:Y:S01]  /*2e10*/  IMAD.MOV.U32 R11, RZ, RZ, R6 ;  /* 0x000000ffff0b7224 */ /* 0x001fe200078e0006 */
[----:B------:R-:W-:-:S04]  /*2e20*/  MOV R6, R12 ;  /* 0x0000000c00067202 */ /* 0x000fc80000000f00 */
[----:B------:R-:W-:Y:S05]  /*2e30*/  RET.REL.NODEC R6 `(_Z15SoftmaxWarpImplI24ElementwiseScaleMaskLoadIffbE11DirectStoreIffEfLi2ELi2ELi2ELi1ELb1EL9Algorithm0EEvT_T0_ll) ;  /* 0xffffffd006707950 */ /* 0x000fea0003c3ffff */
.L_x_37136:
        /* <DEDUP_REMOVED lines=12> */
.L_x_37998:


//--------------------- .text._Z15SoftmaxWarpImplI24ElementwiseScaleMaskLoadIffbE11DirectStoreIffEfLi2ELi2ELi2ELi1ELb0EL9Algorithm0EEvT_T0_ll --------------------------
	.section	.text._Z15SoftmaxWarpImplI24ElementwiseScaleMaskLoadIffbE11DirectStoreIffEfLi2ELi2ELi2ELi1ELb0EL9Algorithm0EEvT_T0_ll,"ax",@progbits
	.align	128
        .global         _Z15SoftmaxWarpImplI24ElementwiseScaleMaskLoadIffbE11DirectStoreIffEfLi2ELi2ELi2ELi1ELb0EL9Algorithm0EEvT_T0_ll
        .type           _Z15SoftmaxWarpImplI24ElementwiseScaleMaskLoadIffbE11DirectStoreIffEfLi2ELi2ELi2ELi1ELb0EL9Algorithm0EEvT_T0_ll,@function
        .size           _Z15SoftmaxWarpImplI24ElementwiseScaleMaskLoadIffbE11DirectStoreIffEfLi2ELi2ELi2ELi1ELb0EL9Algorithm0EEvT_T0_ll,(.L_x_38000 - _Z15SoftmaxWarpImplI24ElementwiseScaleMaskLoadIffbE11DirectStoreIffEfLi2ELi2ELi2ELi1ELb0EL9Algorithm0EEvT_T0_ll)
        .other          _Z15SoftmaxWarpImplI24ElementwiseScaleMaskLoadIffbE11DirectStoreIffEfLi2ELi2ELi2ELi1ELb0EL9Algorithm0EEvT_T0_ll,@"STO_CUDA_ENTRY STV_DEFAULT"
_Z15SoftmaxWarpImplI24ElementwiseScaleMaskLoadIffbE11DirectStoreIffEfLi2ELi2ELi2ELi1ELb0EL9Algorithm0EEvT_T0_ll:
.text._Z15SoftmaxWarpImplI24ElementwiseScaleMaskLoadIffbE11DirectStoreIffEfLi2ELi2ELi2ELi1ELb0EL9Algorithm0EEvT_T0_ll:
        /* <DEDUP_REMOVED lines=26> */
.L_x_37137:
        /* <DEDUP_REMOVED lines=44> */
[----:B------:R-:W-:Y:S02]  /*0460*/  @P1 IADD3 R22, PT, PT, R22, 0x1, RZ ;  /* 0x0000000116161810 */ /* 0x000fe40007ffe0ff */
[----:B------:R-:W-:Y:S01]  /*0470*/  @!P2 LOP3.LUT R22, RZ, R8, RZ, 0x33, !PT ;  /* 0x00000008ff16a212 */ /* 0x000fe200078e33ff */
[----:B------:R-:W-:Y:S06]  /*0480*/  BRA `(.L_x_37140) ;  /* 0x0000000000087947 */ /* 0x000fec0003800000 */
.L_x_37139:
[----:B------:R-:W-:-:S07]  /*0490*/  MOV R0, 0x4b0 ;  /* 0x000004b000007802 */ /* 0x000fce0000000f00 */
[----:B------:R-:W-:Y:S05]  /*04a0*/  CALL.REL.NOINC `($__internal_622_$__cuda_sm20_div_u64) ;  /* 0x0000001c00107944 */ /* 0x000fea0003c00000 */
.L_x_37140:
[----:B------:R-:W-:Y:S05]  /*04b0*/  BSYNC.RECONVERGENT B0 ;  /* 0x0000000000007941 */ /* 0x000fea0003800200 */
.L_x_37138:
[----:B------:R-:W0:Y:S01]  /*04c0*/  S2R R2, SR_TID.X ;  /* 0x0000000000027919 */ /* 0x000e220000002100 */
[----:B------:R-:W-:Y:S01]  /*04d0*/  IADD3 R20, P1, PT, R22, R20, RZ ;  /* 0x0000001416147210 */ /* 0x000fe20007f3e0ff */
[----:B------:R-:W1:Y:S01]  /*04e0*/  LDC.64 R4, c[0x0][0x358] ;  /* 0x0000d600ff047b82 */ /* 0x000e620000000a00 */
[----:B------:R-:W-:Y:S02]  /*04f0*/  BSSY B0, `(.L_x_37141) ;  /* 0x0000075000007945 */ /* 0x000fe40003800000 */
[----:B------:R-:W-:Y:S02]  /*0500*/  LOP3.LUT R0, R20, 0x1, RZ, 0xc0, !PT ;  /* 0x0000000114007812 */ /* 0x000fe400078ec0ff */
[----:B------:R-:W-:Y:S02]  /*0510*/  IADD3.X R22, PT, PT, RZ, R23, RZ, P1, !PT ;  /* 0x00000017ff167210 */ /* 0x000fe40000ffe4ff */
[----:B------:R-:W-:-:S04]  /*0520*/  ISETP.NE.U32.AND P0, PT, R0, 0x1, PT ;  /* 0x000000010000780c */ /* 0x000fc80003f05070 */
[----:B------:R-:W-:Y:S01]  /*0530*/  ISETP.NE.U32.AND.EX P0, PT, RZ, RZ, PT, P0 ;  /* 0x000000ffff00720c */ /* 0x000fe20003f05100 */
[----:B0-----:R-:W-:-:S12]  /*0540*/  IMAD.SHL.U32 R2, R2, 0x2, RZ ;  /* 0x0000000202027824 */ /* 0x001fd800078e00ff */
[----:B------:R-:W-:Y:S05]  /*0550*/  @!P0 BRA `(.L_x_37142) ;  /* 0x0000000400b88947 */ /* 0x000fea0003800000 */
[----:B------:R-:W0:Y:S01]  /*0560*/  LDCU.64 UR4, c[0x0][0x390] ;  /* 0x00007200ff0477ac */ /* 0x000e220008000a00 */
[----:B------:R-:W-:Y:S01]  /*0570*/  MOV R3, RZ ;  /* 0x000000ff00037202 */ /* 0x000fe20000000f00 */
[----:B------:R-:W2:Y:S01]  /*0580*/  LDCU.128 UR8, c[0x0][0x380] ;  /* 0x00007000ff0877ac */ /* 0x000ea20008000c00 */
[----:B0-----:R-:W-:Y:S02]  /*0590*/  IMAD R0, R10, UR4, RZ ;  /* 0x000000040a007c24 */ /* 0x001fe4000f8e02ff */
[----:B------:R-:W-:Y:S01]  /*05a0*/  IMAD.WIDE.U32 R6, R19, UR4, R2 ;  /* 0x0000000413067c25 */ /* 0x000fe2000f8e0002 */
[----:B-1----:R-:W-:-:S03]  /*05b0*/  R2UR UR4, R4 ;  /* 0x00000000040472ca */ /* 0x002fc600000e0000 */
[----:B------:R-:W-:Y:S01]  /*05c0*/  IMAD R9, R19, UR5, R0 ;  /* 0x0000000513097c24 */ /* 0x000fe2000f8e0200 */
[----:B------:R-:W-:-:S03]  /*05d0*/  R2UR UR5, R5 ;  /* 0x00000000050572ca */ /* 0x000fc600000e0000 */
[----:B------:R-:W-:-:S05]  /*05e0*/  IMAD.IADD R7, R7, 0x1, R9 ;  /* 0x0000000107077824 */ /* 0x000fca00078e0209 */
[----:B------:R-:W-:-:S04]  /*05f0*/  LEA.HI R9, P0, R7, R6, RZ, 0x1 ;  /* 0x0000000607097211 */ /* 0x000fc800078108ff */
[----:B------:R-:W-:Y:S02]  /*0600*/  LOP3.LUT R6, R9, 0xfffffffe, RZ, 0xc0, !PT ;  /* 0xfffffffe09067812 */ /* 0x000fe400078ec0ff */
[----:B------:R-:W-:Y:S02]  /*0610*/  IADD3.X R0, PT, PT, RZ, R7, RZ, P0, !PT ;  /* 0x00000007ff007210 */ /* 0x000fe400007fe4ff */
[----:B--2---:R-:W-:-:S04]  /*0620*/  IADD3 R6, P0, PT, R6, UR10, RZ ;  /* 0x0000000a06067c10 */ /* 0x004fc8000ff1e0ff */
        /* <DEDUP_REMOVED lines=16> */
[----:B------:R-:W-:Y:S02]  /*0730*/  ISETP.NE.AND P0, PT, R6, RZ, PT ;  /* 0x000000ff0600720c */ /* 0x000fe40003f05270 */
[----:B0-----:R-:W-:Y:S01]  /*0740*/  MOV R23, UR5 ;  /* 0x0000000500177c02 */ /* 0x001fe20008000f00 */
[----:B--2---:R-:W-:-:S10]  /*0750*/  FMUL R25, R0, UR4 ;  /* 0x0000000400197c20 */ /* 0x004fd40008400000 */
[----:B------:R-:W0:Y:S01]  /*0760*/  @!P0 LDC R25, c[0x0][0x398] ;  /* 0x0000e600ff198b82 */ /* 0x000e220000000800 */
[----:B---3--:R-:W-:Y:S01]  /*0770*/  @P1 FMUL R23, R7, UR4 ;  /* 0x0000000407171c20 */ /* 0x008fe20008400000 */
[----:B------:R-:W-:-:S04]  /*0780*/  UMOV UR4, 0xffffffff ;  /* 0xffffffff00047882 */ /* 0x000fc80000000000 */
[----:B0-----:R-:W-:Y:S01]  /*0790*/  FMNMX3 R13, R25, -INF , R23, !PT ;  /* 0xff800000190d7876 */ /* 0x001fe20007800017 */
[----:B------:R-:W-:Y:S06]  /*07a0*/  BRA.DIV UR4, `(.L_x_37143) ;  /* 0x00000012049c7947 */ /* 0x000fec000b800000 */
[----:B------:R-:W0:Y:S01]  /*07b0*/  SHFL.BFLY PT, R14, R13, 0x1, 0x1f ;  /* 0x0c201f000d0e7f89 */ /* 0x000e2200000e0000 */
[----:B------:R-:W-:Y:S02]  /*07c0*/  HFMA2 R11, -RZ, RZ, 3.7421875, 0 ;  /* 0x437c0000ff0b7431 */ /* 0x000fe400000001ff */
        /* <DEDUP_REMOVED lines=22> */
[----:B------:R0:W1:Y:S02]  /*0930*/  SHFL.BFLY PT, R14, R13, 0x1, 0x1f ;  /* 0x0c201f000d0e7f89 */ /* 0x00006400000e0000 */
.L_x_37162:
        /* <DEDUP_REMOVED lines=12> */
[----:B0-----:R-:W-:Y:S05]  /*0a00*/  CALL.REL.NOINC `($__internal_623_$__cuda_sm3x_div_rn_noftz_f32_slowpath) ;  /* 0x0000001800cc7944 */ /* 0x001fea0003c00000 */
[----:B------:R-:W-:-:S07]  /*0a10*/  MOV R12, R13 ;  /* 0x0000000d000c7202 */ /* 0x000fce0000000f00 */
.L_x_37145:
[----:B------:R-:W-:Y:S05]  /*0a20*/  BSYNC.RECONVERGENT B1 ;  /* 0x0000000000017941 */ /* 0x000fea0003800200 */
.L_x_37144:
        /* <DEDUP_REMOVED lines=12> */
[----:B------:R-:W-:Y:S05]  /*0af0*/  CALL.REL.NOINC `($__internal_623_$__cuda_sm3x_div_rn_noftz_f32_slowpath) ;  /* 0x0000001800907944 */ /* 0x000fea0003c00000 */
.L_x_37147:
[----:B------:R-:W-:Y:S05]  /*0b00*/  BSYNC.RECONVERGENT B1 ;  /* 0x0000000000017941 */ /* 0x000fea0003800200 */
.L_x_37146:
[----:B------:R-:W0:Y:S01]  /*0b10*/  LDCU.128 UR4, c[0x0][0x3a0] ;  /* 0x00007400ff0477ac */ /* 0x000e220008000c00 */
[----:B------:R-:W-:Y:S02]  /*0b20*/  HFMA2 R7, -RZ, RZ, 0, 0 ;  /* 0x00000000ff077431 */ /* 0x000fe400000001ff */
[----:B------:R-:W-:Y:S02]  /*0b30*/  IMAD.MOV.U32 R6, RZ, RZ, R2 ;  /* 0x000000ffff067224 */ /* 0x000fe400078e0002 */
[----:B0-----:R-:W-:Y:S01]  /*0b40*/  IMAD R0, R10, UR6, RZ ;  /* 0x000000060a007c24 */ /* 0x001fe2000f8e02ff */
[----:B------:R-:W-:Y:S01]  /*0b50*/  MOV R10, R18 ;  /* 0x00000012000a7202 */ /* 0x000fe20000000f00 */
[----:B------:R-:W-:Y:S01]  /*0b60*/  IMAD.WIDE.U32 R6, R19, UR6, R6 ;  /* 0x0000000613067c25 */ /* 0x000fe2000f8e0006 */
[----:B------:R-:W-:-:S03]  /*0b70*/  R2UR UR6, R4 ;  /* 0x00000000040672ca */ /* 0x000fc600000e0000 */
[----:B------:R-:W-:Y:S01]  /*0b80*/  IMAD R9, R19, UR7, R0 ;  /* 0x0000000713097c24 */ /* 0x000fe2000f8e0200 */
[----:B------:R-:W-:Y:S01]  /*0b90*/  R2UR UR7, R5 ;  /* 0x00000000050772ca */ /* 0x000fe200000e0000 */
[----:B------:R-:W-:Y:S02]  /*0ba0*/  IMAD.MOV.U32 R19, RZ, RZ, R21 ;  /* 0x000000ffff137224 */ /* 0x000fe400078e0015 */
        /* <DEDUP_REMOVED lines=9> */
.L_x_37142:
[----:B------:R-:W-:Y:S05]  /*0c40*/  BSYNC B0 ;  /* 0x0000000000007941 */ /* 0x000fea0003800000 */
.L_x_37141:
[----:B------:R-:W-:-:S04]  /*0c50*/  ISETP.NE.U32.AND P0, PT, R20, RZ, PT ;  /* 0x000000ff1400720c */ /* 0x000fc80003f05070 */
[----:B------:R-:W-:-:S13]  /*0c60*/  ISETP.NE.AND.EX P0, PT, R22, RZ, PT, P0 ;  /* 0x000000ff1600720c */ /* 0x000fda0003f05300 */
[----:B------:R-:W-:Y:S05]  /*0c70*/  @!P0 EXIT ;  /* 0x000000000000894d */ /* 0x000fea0003800000 */
[----:B------:R-:W-:Y:S01]  /*0c80*/  BSSY B0, `(.L_x_37148) ;  /* 0x00000d8000007945 */ /* 0x000fe20003800000 */
.L_x_37159:
        /* <DEDUP_REMOVED lines=52> */
[----:B------:R-:W-:Y:S02]  /*0fd0*/  IMAD.SHL.U32 R0, R11, 0x800000, RZ ;  /* 0x008000000b007824 */ /* 0x000fe400078e00ff */
[----:B------:R-:W0:Y:S08]  /*0fe0*/  MUFU.EX2 R13, R12 ;  /* 0x0000000c000d7308 */ /* 0x000e300000000800 */
[----:B------:R-:W1:Y:S01]  /*0ff0*/  MUFU.EX2 R7, R7 ;  /* 0x0000000700077308 */ /* 0x000e620000000800 */
[----:B0-----:R-:W-:Y:S01]  /*1000*/  FMUL R0, R0, R13 ;  /* 0x0000000d00007220 */ /* 0x001fe20000400000 */
[----:B-1----:R-:W-:-:S04]  /*1010*/  FMUL R6, R6, R7 ;  /* 0x0000000706067220 */ /* 0x002fc80000400000 */
[----:B------:R-:W-:-:S04]  /*1020*/  FADD R13, RZ, R6 ;  /* 0x00000006ff0d7221 */ /* 0x000fc80000000000 */
[----:B------:R-:W-:-:S05]  /*1030*/  FADD R13, R13, R0 ;  /* 0x000000000d0d7221 */ /* 0x000fca0000000000 */
[----:B------:R0:W1:Y:S02]  /*1040*/  SHFL.BFLY PT, R14, R13, 0x1, 0x1f ;  /* 0x0c201f000d0e7f89 */ /* 0x00006400000e0000 */
.L_x_37166:
        /* <DEDUP_REMOVED lines=12> */
[----:B0-----:R-:W-:Y:S05]  /*1110*/  CALL.REL.NOINC `($__internal_623_$__cuda_sm3x_div_rn_noftz_f32_slowpath) ;  /* 0x0000001400087944 */ /* 0x001fea0003c00000 */
[----:B------:R-:W-:-:S07]  /*1120*/  IMAD.MOV.U32 R12, RZ, RZ, R13 ;  /* 0x000000ffff0c7224 */ /* 0x000fce00078e000d */
.L_x_37151:
[----:B------:R-:W-:Y:S05]  /*1130*/  BSYNC.RECONVERGENT B1 ;  /* 0x0000000000017941 */ /* 0x000fea0003800200 */
.L_x_37150:
        /* <DEDUP_REMOVED lines=12> */
[----:B------:R-:W-:Y:S05]  /*1200*/  CALL.REL.NOINC `($__internal_623_$__cuda_sm3x_div_rn_noftz_f32_slowpath) ;  /* 0x0000001000cc7944 */ /* 0x000fea0003c00000 */
.L_x_37153:
[----:B------:R-:W-:Y:S05]  /*1210*/  BSYNC.RECONVERGENT B1 ;  /* 0x0000000000017941 */ /* 0x000fea0003800200 */
.L_x_37152:
[----:B------:R-:W-:Y:S01]  /*1220*/  IADD3 R21, P0, PT, R8, R19, RZ ;  /* 0x0000001308157210 */ /* 0x000fe20007f1e0ff */
[----:B------:R-:W-:Y:S01]  /*1230*/  IMAD R0, R10, UR42, RZ ;  /* 0x0000002a0a007c24 */ /* 0x000fe2000f8e02ff */
[----:B------:R-:W-:Y:S01]  /*1240*/  MOV R14, R2 ;  /* 0x00000002000e7202 */ /* 0x000fe20000000f00 */
[----:B------:R-:W-:Y:S01]  /*1250*/  IMAD.MOV.U32 R15, RZ, RZ, RZ ;  /* 0x000000ffff0f7224 */ /* 0x000fe200078e00ff */
[----:B------:R-:W-:Y:S01]  /*1260*/  IADD3.X R10, PT, PT, R17, R10, RZ, P0, !PT ;  /* 0x0000000a110a7210 */ /* 0x000fe200007fe4ff */
[C---:B------:R-:W-:Y:S01]  /*1270*/  IMAD R9, R19.reuse, UR43, R0 ;  /* 0x0000002b13097c24 */ /* 0x040fe2000f8e0200 */
[C---:B------:R-:W-:Y:S01]  /*1280*/  R2UR UR4, R4.reuse ;  /* 0x00000000040472ca */ /* 0x040fe200000e0000 */
[----:B------:R-:W-:Y:S01]  /*1290*/  IMAD.WIDE.U32 R6, R19, UR42, R14 ;  /* 0x0000002a13067c25 */ /* 0x000fe2000f8e000e */
[C---:B------:R-:W-:Y:S02]  /*12a0*/  R2UR UR5, R5.reuse ;  /* 0x00000000050572ca */ /* 0x040fe400000e0000 */
[----:B------:R-:W-:Y:S01]  /*12b0*/  R2UR UR6, R4 ;  /* 0x00000000040672ca */ /* 0x000fe200000e0000 */
[----:B------:R-:W-:Y:S01]  /*12c0*/  IMAD R0, R10, UR44, RZ ;  /* 0x0000002c0a007c24 */ /* 0x000fe2000f8e02ff */
[----:B------:R-:W-:Y:S01]  /*12d0*/  R2UR UR7, R5 ;  /* 0x00000000050772ca */ /* 0x000fe200000e0000 */
[----:B------:R-:W-:-:S02]  /*12e0*/  IMAD.IADD R9, R7, 0x1, R9 ;  /* 0x0000000107097824 */ /* 0x000fc400078e0209 */
[----:B------:R-:W-:-:S03]  /*12f0*/  IMAD.WIDE.U32 R14, R21, UR44, R14 ;  /* 0x0000002c150e7c25 */ /* 0x000fc6000f8e000e */
[----:B------:R-:W-:Y:S01]  /*1300*/  LEA.HI R11, P0, R9, R6, RZ, 0x1 ;  /* 0x00000006090b7211 */ /* 0x000fe200078108ff */
[----:B------:R-:W-:-:S03]  /*1310*/  IMAD R7, R21, UR45, R0 ;  /* 0x0000002d15077c24 */ /* 0x000fc6000f8e0200 */
[----:B------:R-:W-:Y:S01]  /*1320*/  SHF.L.U32 R6, R11, 0x2, RZ ;  /* 0x000000020b067819 */ /* 0x000fe200000006ff */
[----:B------:R-:W-:Y:S01]  /*1330*/  IMAD.X R0, RZ, RZ, R9, P0 ;  /* 0x000000ffff007224 */ /* 0x000fe200000e0609 */
[----:B------:R-:W-:Y:S02]  /*1340*/  IADD3 R7, PT, PT, R15, R7, RZ ;  /* 0x000000070f077210 */ /* 0x000fe40007ffe0ff */
[----:B------:R-:W-:Y:S02]  /*1350*/  LOP3.LUT R6, R6, 0xfffffff8, RZ, 0xc0, !PT ;  /* 0xfffffff806067812 */ /* 0x000fe400078ec0ff */
[----:B------:R-:W-:Y:S02]  /*1360*/  LEA.HI R9, P1, R7, R14, RZ, 0x1 ;  /* 0x0000000e07097211 */ /* 0x000fe400078308ff */
[----:B------:R-:W-:Y:S02]  /*1370*/  SHF.L.U64.HI R11, R11, 0x2, R0 ;  /* 0x000000020b0b7819 */ /* 0x000fe40000010200 */
[----:B------:R-:W-:Y:S01]  /*1380*/  LOP3.LUT R14, R9, 0xfffffffe, RZ, 0xc0, !PT ;  /* 0xfffffffe090e7812 */ /* 0x000fe200078ec0ff */
[----:B------:R-:W-:Y:S01]  /*1390*/  IMAD.X R0, RZ, RZ, R7, P1 ;  /* 0x000000ffff007224 */ /* 0x000fe200008e0607 */
[----:B------:R-:W-:-:S02]  /*13a0*/  IADD3 R6, P0, PT, R6, UR40, RZ ;  /* 0x0000002806067c10 */ /* 0x000fc4000ff1e0ff */
[----:B------:R-:W-:Y:S02]  /*13b0*/  IADD3 R14, P1, PT, R14, UR38, RZ ;  /* 0x000000260e0e7c10 */ /* 0x000fe4000ff3e0ff */
[----:B------:R-:W-:Y:S02]  /*13c0*/  IADD3.X R7, PT, PT, R11, UR41, RZ, P0, !PT ;  /* 0x000000290b077c10 */ /* 0x000fe400087fe4ff */
[----:B------:R-:W-:-:S03]  /*13d0*/  IADD3.X R15, PT, PT, R0, UR39, RZ, P1, !PT ;  /* 0x00000027000f7c10 */ /* 0x000fc60008ffe4ff */
[----:B------:R0:W-:Y:S04]  /*13e0*/  STG.E.64 desc[UR4][R6.64], R12 ;  /* 0x0000000c06007986 */ /* 0x0001e8000c101b04 */
        /* <DEDUP_REMOVED lines=11> */
[----:B0-----:R-:W3:Y:S01]  /*14a0*/  @P1 LDG.E R7, desc[UR4][R18.64+0x4] ;  /* 0x0000040412071981 */ /* 0x001ee2000c1e1900 */
        /* <DEDUP_REMOVED lines=35> */
.L_x_37170:
        /* <DEDUP_REMOVED lines=14> */
.L_x_37156:
[----:B------:R-:W-:Y:S05]  /*17c0*/  BSYNC.RECONVERGENT B1 ;  /* 0x0000000000017941 */ /* 0x000fea0003800200 */
.L_x_37155:
        /* <DEDUP_REMOVED lines=13> */
.L_x_37158:
[----:B------:R-:W-:Y:S05]  /*18a0*/  BSYNC.RECONVERGENT B1 ;  /* 0x0000000000017941 */ /* 0x000fea0003800200 */
.L_x_37157:
        /* <DEDUP_REMOVED lines=16> */
[----:B------:R2:W-:Y:S02]  /*19b0*/  STG.E.64 desc[UR4][R6.64], R12 ;  /* 0x0000000c06007986 */ /* 0x0005e4000c101b04 */
[----:B------:R-:W-:Y:S01]  /*19c0*/  IMAD.X R10, R17, 0x1, R10, P0 ;  /* 0x00000001110a7824 */ /* 0x000fe200000e060a */
[----:B------:R-:W-:-:S04]  /*19d0*/  ISETP.GE.U32.AND P0, PT, R19, UR46, PT ;  /* 0x0000002e13007c0c */ /* 0x000fc8000bf06070 */
[----:B------:R-:W-:-:S13]  /*19e0*/  ISETP.GE.AND.EX P0, PT, R10, UR47, PT, P0 ;  /* 0x0000002f0a007c0c */ /* 0x000fda000bf06300 */
[----:B--2---:R-:W-:Y:S05]  /*19f0*/  @!P0 BRA `(.L_x_37159) ;  /* 0xfffffff000a48947 */ /* 0x004fea000383ffff */
[----:B------:R-:W-:Y:S05]  /*1a00*/  BSYNC B0 ;  /* 0x0000000000007941 */ /* 0x000fea0003800000 */
.L_x_37148:
[----:B------:R-:W-:Y:S05]  /*1a10*/  EXIT ;  /* 0x000000000000794d */ /* 0x000fea0003800000 */
.L_x_37143:
[----:B------:R-:W-:Y:S02]  /*1a20*/  HFMA2 R12, -RZ, RZ, 0, 5.9604644775390625e-08 ;  /* 0x00000001ff0c7431 */ /* 0x000fe400000001ff */
[----:B------:R-:W-:Y:S01]  /*1a30*/  IMAD.MOV.U32 R11, RZ, RZ, 0x1f ;  /* 0x0000001fff0b7424 */ /* 0x000fe200078e00ff */
[----:B------:R-:W-:Y:S01]  /*1a40*/  MOV R15, 0xffffffff ;  /* 0xffffffff000f7802 */ /* 0x000fe20000000f00 */
[----:B------:R-:W-:Y:S02]  /*1a50*/  HFMA2 R9, -RZ, RZ, 3.7421875, 0 ;  /* 0x437c0000ff097431 */ /* 0x000fe400000001ff */
[----:B------:R-:W-:-:S07]  /*1a60*/  IMAD.MOV.U32 R7, RZ, RZ, 0x3bbb989d ;  /* 0x3bbb989dff077424 */ /* 0x000fce00078e00ff */
[----:B------:R-:W-:Y:S05]  /*1a70*/  WARPSYNC.COLLECTIVE R15, `(.L_x_37160) ;  /* 0x000000000f087348 */ /* 0x000fea0003c00000 */
[----:B------:R0:W1:Y:S02]  /*1a80*/  SHFL.BFLY P6, R14, R13, R12, R11 ;  /* 0x0c00000c0d0e7389 */ /* 0x00006400000c000b */
[----:B01----:R-:W-:Y:S05]  /*1a90*/  ENDCOLLECTIVE ;  /* 0x000000000000791b */ /* 0x003fea0003800000 */
.L_x_37160:
        /* <DEDUP_REMOVED lines=24> */
.L_x_37161:
[----:B------:R-:W-:Y:S05]  /*1c20*/  BRA `(.L_x_37162) ;  /* 0xffffffec00447947 */ /* 0x000fea000383ffff */
.L_x_37149:
[----:B------:R-:W-:Y:S01]  /*1c30*/  BSSY B1, `(.L_x_37163) ;  /* 0x0000007000017945 */ /* 0x000fe20003800000 */
[----:B------:R-:W-:Y:S01]  /*1c40*/  IMAD.MOV.U32 R12, RZ, RZ, 0x1 ;  /* 0x00000001ff0c7424 */ /* 0x000fe200078e00ff */
[----:B------:R-:W-:Y:S01]  /*1c50*/  MOV R11, 0x1f ;  /* 0x0000001f000b7802 */ /* 0x000fe20000000f00 */
[----:B------:R-:W-:-:S07]  /*1c60*/  IMAD.MOV.U32 R15, RZ, RZ, -0x1 ;  /* 0xffffffffff0f7424 */ /* 0x000fce00078e00ff */
[----:B------:R-:W-:Y:S05]  /*1c70*/  WARPSYNC.COLLECTIVE R15, `(.L_x_37164) ;  /* 0x000000000f087348 */ /* 0x000fea0003c00000 */
[----:B------:R0:W1:Y:S02]  /*1c80*/  SHFL.BFLY P6, R14, R13, R12, R11 ;  /* 0x0c00000c0d0e7389 */ /* 0x00006400000c000b */
[----:B01----:R-:W-:Y:S05]  /*1c90*/  ENDCOLLECTIVE ;  /* 0x000000000000791b */ /* 0x003fea0003800000 */
.L_x_37164:
[----:B------:R-:W-:Y:S05]  /*1ca0*/  BSYNC B1 ;  /* 0x0000000000017941 */ /* 0x000fea0003800000 */
.L_x_37163:
[----:B------:R-:W-:Y:S01]  /*1cb0*/  HFMA2 R7, -RZ, RZ, 0.96630859375, -0.0022525787353515625 ;  /* 0x3bbb989dff077431 */ /* 0x000fe200000001ff */
[----:B------:R-:W-:Y:S01]  /*1cc0*/  FMNMX R13, R13, R14, !PT ;  /* 0x0000000e0d0d7209 */ /* 0x000fe20007800000 */
[----:B------:R-:W-:Y:S01]  /*1cd0*/  IMAD.MOV.U32 R12, RZ, RZ, 0x437c0000 ;  /* 0x437c0000ff0c7424 */ /* 0x000fe200078e00ff */
[----:B------:R-:W-:Y:S01]  /*1ce0*/  MOV R15, 0xffffffff ;  /* 0xffffffff000f7802 */ /* 0x000fe20000000f00 */
[----:B------:R-:W-:Y:S02]  /*1cf0*/  IMAD.MOV.U32 R11, RZ, RZ, 0x1f ;  /* 0x0000001fff0b7424 */ /* 0x000fe400078e00ff */
        /* <DEDUP_REMOVED lines=18> */
[----:B-1----:R-:W-:Y:S01]  /*1e20*/  FMUL R0, R12, R9 ;  /* 0x000000090c007220 */ /* 0x002fe20000400000 */
[----:B------:R-:W-:-:S03]  /*1e30*/  MOV R12, 0x1 ;  /* 0x00000001000c7802 */ /* 0x000fc60000000f00 */
[----:B------:R-:W-:-:S07]  /*1e40*/  FADD R13, R13, R0 ;  /* 0x000000000d0d7221 */ /* 0x000fce0000000000 */
[----:B------:R-:W-:Y:S05]  /*1e50*/  WARPSYNC.COLLECTIVE R15, `(.L_x_37165) ;  /* 0x000000000f087348 */ /* 0x000fea0003c00000 */
[----:B------:R0:W1:Y:S02]  /*1e60*/  SHFL.BFLY P6, R14, R13, R12, R11 ;  /* 0x0c00000c0d0e7389 */ /* 0x00006400000c000b */
[----:B01----:R-:W-:Y:S05]  /*1e70*/  ENDCOLLECTIVE ;  /* 0x000000000000791b */ /* 0x003fea0003800000 */
.L_x_37165:
[----:B------:R-:W-:Y:S05]  /*1e80*/  BRA `(.L_x_37166) ;  /* 0xfffffff000707947 */ /* 0x000fea000383ffff */
.L_x_37154:
[----:B------:R-:W-:Y:S01]  /*1e90*/  HFMA2 R11, -RZ, RZ, 0, 1.847743988037109375e-06 ;  /* 0x0000001fff0b7431 */ /* 0x000fe200000001ff */
[----:B------:R-:W-:Y:S01]  /*1ea0*/  BSSY B1, `(.L_x_37167) ;  /* 0x0000006000017945 */ /* 0x000fe20003800000 */
[----:B------:R-:W-:Y:S02]  /*1eb0*/  IMAD.MOV.U32 R12, RZ, RZ, 0x1 ;  /* 0x00000001ff0c7424 */ /* 0x000fe400078e00ff */
[----:B------:R-:W-:-:S07]  /*1ec0*/  IMAD.MOV.U32 R15, RZ, RZ, -0x1 ;  /* 0xffffffffff0f7424 */ /* 0x000fce00078e00ff */
[----:B------:R-:W-:Y:S05]  /*1ed0*/  WARPSYNC.COLLECTIVE R15, `(.L_x_37168) ;  /* 0x000000000f087348 */ /* 0x000fea0003c00000 */
[----:B------:R0:W1:Y:S02]  /*1ee0*/  SHFL.BFLY P6, R14, R13, R12, R11 ;  /* 0x0c00000c0d0e7389 */ /* 0x00006400000c000b */
[----:B01----:R-:W-:Y:S05]  /*1ef0*/  ENDCOLLECTIVE ;  /* 0x000000000000791b */ /* 0x003fea0003800000 */
.L_x_37168:
[----:B------:R-:W-:Y:S05]  /*1f00*/  BSYNC B1 ;  /* 0x0000000000017941 */ /* 0x000fea0003800000 */
.L_x_37167:
[----:B------:R-:W-:Y:S01]  /*1f10*/  FMNMX R13, R13, R14, !PT ;  /* 0x0000000e0d0d7209 */ /* 0x000fe20007800000 */
[----:B------:R-:W-:Y:S01]  /*1f20*/  IMAD.MOV.U32 R12, RZ, RZ, 0x437c0000 ;  /* 0x437c0000ff0c7424 */ /* 0x000fe200078e00ff */
[----:B------:R-:W-:Y:S01]  /*1f30*/  MOV R7, 0x3bbb989d ;  /* 0x3bbb989d00077802 */ /* 0x000fe20000000f00 */
[----:B------:R-:W-:Y:S01]  /*1f40*/  IMAD.MOV.U32 R11, RZ, RZ, 0x1f ;  /* 0x0000001fff0b7424 */ /* 0x000fe200078e00ff */
[----:B------:R-:W-:Y:S01]  /*1f50*/  MOV R15, 0xffffffff ;  /* 0xffffffff000f7802 */ /* 0x000fe20000000f00 */
        /* <DEDUP_REMOVED lines=19> */
[----:B------:R-:W-:-:S03]  /*2090*/  HFMA2 R12, -RZ, RZ, 0, 5.9604644775390625e-08 ;  /* 0x00000001ff0c7431 */ /* 0x000fc600000001ff */
[----:B------:R-:W-:-:S07]  /*20a0*/  FADD R13, R13, R0 ;  /* 0x000000000d0d7221 */ /* 0x000fce0000000000 */
[----:B------:R-:W-:Y:S05]  /*20b0*/  WARPSYNC.COLLECTIVE R15, `(.L_x_37169) ;  /* 0x000000000f087348 */ /* 0x000fea0003c00000 */
[----:B------:R0:W1:Y:S02]  /*20c0*/  SHFL.BFLY P6, R14, R13, R12, R11 ;  /* 0x0c00000c0d0e7389 */ /* 0x00006400000c000b */
[----:B01----:R-:W-:Y:S05]  /*20d0*/  ENDCOLLECTIVE ;  /* 0x000000000000791b */ /* 0x003fea0003800000 */
.L_x_37169:
[----:B------:R-:W-:Y:S05]  /*20e0*/  BRA `(.L_x_37170) ;  /* 0xfffffff4007c7947 */ /* 0x000fea000383ffff */
        .weak           $__internal_622_$__cuda_sm20_div_u64
        .type           $__internal_622_$__cuda_sm20_div_u64,@function
        .size           $__internal_622_$__cuda_sm20_div_u64,($__internal_623_$__cuda_sm3x_div_rn_noftz_f32_slowpath - $__internal_622_$__cuda_sm20_div_u64)
$__internal_622_$__cuda_sm20_div_u64:
        /* <DEDUP_REMOVED lines=48> */
[----:B------:R-:W-:-:S04]  /*23f0*/  IADD3 R2, P1, PT, R7, 0x1, RZ ;  /* 0x0000000107027810 */ /* 0x000fc80007f3e0ff */
[----:B------:R-:W-:Y:S02]  /*2400*/  ISETP.GE.U32.AND.EX P0, PT, R12, R17, PT, P0 ;  /* 0x000000110c00720c */ /* 0x000fe40003f06100 */
[----:B------:R-:W-:Y:S02]  /*2410*/  IADD3.X R4, PT, PT, RZ, R9, RZ, P1, !PT ;  /* 0x00000009ff047210 */ /* 0x000fe40000ffe4ff */
[----:B------:R-:W-:Y:S02]  /*2420*/  SEL R7, R2, R7, P0 ;  /* 0x0000000702077207 */ /* 0x000fe40000000000 */
[----:B------:R-:W-:Y:S02]  /*2430*/  IADD3.X R6, PT, PT, ~R17, R12, RZ, P2, !PT ;  /* 0x0000000c11067210 */ /* 0x000fe400017fe5ff */
[----:B------:R-:W-:Y:S02]  /*2440*/  SEL R3, R3, R11, P0 ;  /* 0x0000000b03037207 */ /* 0x000fe40000000000 */
[----:B------:R-:W-:-:S02]  /*2450*/  SEL R2, R4, R9, P0 ;  /* 0x0000000904027207 */ /* 0x000fc40000000000 */
[----:B------:R-:W-:Y:S02]  /*2460*/  IADD3 R22, P2, PT, R7, 0x1, RZ ;  /* 0x0000000107167810 */ /* 0x000fe40007f5e0ff */
[----:B------:R-:W-:Y:S02]  /*2470*/  SEL R6, R6, R12, P0 ;  /* 0x0000000c06067207 */ /* 0x000fe40000000000 */
[----:B------:R-:W-:Y:S01]  /*2480*/  ISETP.GE.U32.AND P0, PT, R3, R8, PT ;  /* 0x000000080300720c */ /* 0x000fe20003f06070 */
[----:B------:R-:W-:Y:S01]  /*2490*/  IMAD.X R23, RZ, RZ, R2, P2 ;  /* 0x000000ffff177224 */ /* 0x000fe200010e0602 */
[----:B------:R-:W-:Y:S01]  /*24a0*/  ISETP.NE.U32.AND P1, PT, R8, RZ, PT ;  /* 0x000000ff0800720c */ /* 0x000fe20003f25070 */
[----:B------:R-:W-:Y:S01]  /*24b0*/  HFMA2 R3, -RZ, RZ, 0, 0 ;  /* 0x00000000ff037431 */ /* 0x000fe200000001ff */
[----:B------:R-:W-:Y:S02]  /*24c0*/  ISETP.GE.U32.AND.EX P0, PT, R6, R17, PT, P0 ;  /* 0x000000110600720c */ /* 0x000fe40003f06100 */
[----:B------:R-:W-:-:S02]  /*24d0*/  ISETP.NE.AND.EX P1, PT, R17, RZ, PT, P1 ;  /* 0x000000ff1100720c */ /* 0x000fc40003f25310 */
[----:B------:R-:W-:Y:S02]  /*24e0*/  SEL R23, R23, R2, P0 ;  /* 0x0000000217177207 */ /* 0x000fe40000000000 */
[----:B------:R-:W-:Y:S02]  /*24f0*/  MOV R2, R0 ;  /* 0x0000000000027202 */ /* 0x000fe40000000f00 */
[----:B------:R-:W-:Y:S02]  /*2500*/  SEL R22, R22, R7, P0 ;  /* 0x0000000716167207 */ /* 0x000fe40000000000 */
[----:B------:R-:W-:Y:S02]  /*2510*/  SEL R23, R23, 0xffffffff, P1 ;  /* 0xffffffff17177807 */ /* 0x000fe40000800000 */
[----:B------:R-:W-:Y:S01]  /*2520*/  SEL R22, R22, 0xffffffff, P1 ;  /* 0xffffffff16167807 */ /* 0x000fe20000800000 */
[----:B------:R-:W-:Y:S06]  /*2530*/  RET.REL.NODEC R2 `(_Z15SoftmaxWarpImplI24ElementwiseScaleMaskLoadIffbE11DirectStoreIffEfLi2ELi2ELi2ELi1ELb0EL9Algorithm0EEvT_T0_ll) ;  /* 0xffffffd802b07950 */ /* 0x000fec0003c3ffff */
        .weak           $__internal_623_$__cuda_sm3x_div_rn_noftz_f32_slowpath
        .type           $__internal_623_$__cuda_sm3x_div_rn_noftz_f32_slowpath,@function
        .size           $__internal_623_$__cuda_sm3x_div_rn_noftz_f32_slowpath,(.L_x_38000 - $__internal_623_$__cuda_sm3x_div_rn_noftz_f32_slowpath)
$__internal_623_$__cuda_sm3x_div_rn_noftz_f32_slowpath:
        /* <DEDUP_REMOVED lines=34> */
.L_x_37172:
[----:B------:R-:W-:Y:S01]  /*2760*/  LEA R16, R13, 0xc0800000, 0x17 ;  /* 0xc08000000d107811 */ /* 0x000fe200078eb8ff */
[----:B------:R-:W-:Y:S04]  /*2770*/  BSSY.RECONVERGENT B3, `(.L_x_37177) ;  /* 0x0000036000037945 */ /* 0x000fe80003800200 */
[----:B------:R-:W-:Y:S01]  /*2780*/  IMAD.IADD R23, R7, 0x1, -R16 ;  /* 0x0000000107177824 */ /* 0x000fe200078e0a10 */
[----:B------:R-:W-:-:S03]  /*2790*/  IADD3 R16, PT, PT, R24, -0x7f, RZ ;  /* 0xffffff8118107810 */ /* 0x000fc60007ffe0ff */
        /* <DEDUP_REMOVED lines=47> */
.L_x_37179:
[----:B------:R-:W-:-:S04]  /*2a90*/  LOP3.LUT R6, R6, 0x80000000, RZ, 0xc0, !PT ;  /* 0x8000000006067812 */ /* 0x000fc800078ec0ff */
[----:B------:R-:W-:Y:S01]  /*2aa0*/  LOP3.LUT R6, R6, 0x7f800000, RZ, 0xfc, !PT ;  /* 0x7f80000006067812 */ /* 0x000fe200078efcff */
[----:B------:R-:W-:Y:S06]  /*2ab0*/  BRA `(.L_x_37180) ;  /* 0x0000000000047947 */ /* 0x000fec0003800000 */
.L_x_37178:
[----:B------:R-:W-:-:S07]  /*2ac0*/  LEA R6, R23, R6, 0x17 ;  /* 0x0000000617067211 */ /* 0x000fce00078eb8ff */
.L_x_37180:
[----:B------:R-:W-:Y:S05]  /*2ad0*/  BSYNC.RECONVERGENT B3 ;  /* 0x0000000000037941 */ /* 0x000fea0003800200 */
.L_x_37177:
[----:B------:R-:W-:Y:S05]  /*2ae0*/  BRA `(.L_x_37181) ;  /* 0x0000000000207947 */ /* 0x000fea0003800000 */
.L_x_37176:
[----:B------:R-:W-:-:S04]  /*2af0*/  LOP3.LUT R6, R7, 0x80000000, R6, 0x48, !PT ;  /* 0x8000000007067812 */ /* 0x000fc800078e4806 */
[----:B------:R-:W-:Y:S01]  /*2b00*/  LOP3.LUT R6, R6, 0x7f800000, RZ, 0xfc, !PT ;  /* 0x7f80000006067812 */ /* 0x000fe200078efcff */
[----:B------:R-:W-:Y:S06]  /*2b10*/  BRA `(.L_x_37181) ;  /* 0x0000000000147947 */ /* 0x000fec0003800000 */
.L_x_37175:
[----:B------:R-:W-:Y:S01]  /*2b20*/  LOP3.LUT R6, R7, 0x80000000, R6, 0x48, !PT ;  /* 0x8000000007067812 */ /* 0x000fe200078e4806 */
[----:B------:R-:W-:Y:S06]  /*2b30*/  BRA `(.L_x_37181) ;  /* 0x00000000000c7947 */ /* 0x000fec0003800000 */
.L_x_37174:
[----:B------:R-:W0:Y:S01]  /*2b40*/  MUFU.RSQ R6, -QNAN ;  /* 0xffc0000000067908 */ /* 0x000e220000001400 */
[----:B------:R-:W-:Y:S05]  /*2b50*/  BRA `(.L_x_37181) ;  /* 0x0000000000047947 */ /* 0x000fea0003800000 */
.L_x_37173:
[----:B------:R-:W-:-:S07]  /*2b60*/  FADD.FTZ R6, R6, R7 ;  /* 0x0000000706067221 */ /* 0x000fce0000010000 */
.L_x_37181:
[----:B------:R-:W-:Y:S05]  /*2b70*/  BSYNC.RECONVERGENT B2 ;  /* 0x0000000000027941 */ /* 0x000fea0003800200 */
.L_x_37171:
[----:B------:R-:W-:Y:S02]  /*2b80*/  HFMA2 R7, -RZ, RZ, 0, 0 ;  /* 0x00000000ff077431 */ /* 0x000fe400000001ff */
[----:B0-----:R-:W-:Y:S01]  /*2b90*/  IMAD.MOV.U32 R13, RZ, RZ, R6 ;  /* 0x000000ffff0d7224 */ /* 0x001fe200078e0006 */
[----:B------:R-:W-:-:S04]  /*2ba0*/  MOV R6, R11 ;  /* 0x0000000b00067202 */ /* 0x000fc80000000f00 */
[----:B------:R-:W-:Y:S05]  /*2bb0*/  RET.REL.NODEC R6 `(_Z15SoftmaxWarpImplI24ElementwiseScaleMaskLoadIffbE11DirectStoreIffEfLi2ELi2ELi2ELi1ELb0EL9Algorithm0EEvT_T0_ll) ;  /* 0xffffffd406107950 */ /* 0x000fea0003c3ffff */
.L_x_37182:
        /* <DEDUP_REMOVED lines=12> */
.L_x_38000:


//--------------------- .text._Z15SoftmaxWarpImplI24ElementwiseScaleMaskLoadIffbE11DirectStoreIffEfLi2ELi2ELi2ELi2ELb1EL9Algorithm0EEvT_T0_ll --------------------------
	.section	.text._Z15SoftmaxWarpImplI24ElementwiseScaleMaskLoadIffbE11DirectStoreIffEfLi2ELi2ELi2ELi2ELb1EL9Algorithm0EEvT_T0_ll,"ax",@progbits
	.align	128
        .global         _Z15SoftmaxWarpImplI24ElementwiseScaleMaskLoadIffbE11DirectStoreIffEfLi2ELi2ELi2ELi2ELb1EL9Algorithm0EEvT_T0_ll
        .type           _Z15SoftmaxWarpImplI24ElementwiseScaleMaskLoadIffbE11DirectStoreIffEfLi2ELi2ELi2ELi2ELb1EL9Algorithm0EEvT_T0_ll,@function
        .size           _Z15SoftmaxWarpImplI24ElementwiseScaleMaskLoadIffbE11DirectStoreIffEfLi2ELi2ELi2ELi2ELb1EL9Algorithm0EEvT_T0_ll,(.L_x_38001 - _Z15SoftmaxWarpImplI24ElementwiseScaleMaskLoadIffbE11DirectStoreIffEfLi2ELi2ELi2ELi2ELb1EL9Algorithm0EEvT_T0_ll)
        .other          _Z15SoftmaxWarpImplI24ElementwiseScaleMaskLoadIffbE11DirectStoreIffEfLi2ELi2ELi2ELi2ELb1EL9Algorithm0EEvT_T0_ll,@"STO_CUDA_ENTRY STV_DEFAULT"
_Z15SoftmaxWarpImplI24ElementwiseScaleMaskLoadIffbE11DirectStoreIffEfLi2ELi2ELi2ELi2ELb1EL9Algorithm0EEvT_T0_ll:
.text._Z15SoftmaxWarpImplI24ElementwiseScaleMaskLoadIffbE11DirectStoreIffEfLi2ELi2ELi2ELi2ELb1EL9Algorithm0EEvT_T0_ll:
        /* <DEDUP_REMOVED lines=27> */
.L_x_37183:
        /* <DEDUP_REMOVED lines=19> */
.L_x_37202:
        /* <DEDUP_REMOVED lines=14> */
[----:B------:R-:W-:-:S04]  /*03c0*/  IMAD.WIDE.U32 R2, R19, UR46, R10 ;  /* 0x0000002e13027c25 */ /* 0x000fc8000f8e000a */
[----:B------:R-:W-:Y:S01]  /*03d0*/  IMAD R11, R19, UR47, R4 ;  /* 0x0000002f130b7c24 */ /* 0x000fe2000f8e0204 */
[----:B------:R-:W-:-:S03]  /*03e0*/  IADD3 R4, P1, PT, R2, UR38, RZ ;  /* 0x0000002602047c10 */ /* 0x000fc6000ff3e0ff */
[----:B------:R-:W-:-:S05]  /*03f0*/  IMAD.IADD R11, R3, 0x1, R11 ;  /* 0x00000001030b7824 */ /* 0x000fca00078e020b */
        /* <DEDUP_REMOVED lines=18> */
.L_x_37186:
[----:B------:R-:W-:Y:S05]  /*0520*/  BSYNC.RECONVERGENT B1 ;  /* 0x0000000000017941 */ /* 0x000fea0003800200 */
.L_x_37185:
        /* <DEDUP_REMOVED lines=34> */
.L_x_37188:
[----:B------:R-:W-:Y:S05]  /*0750*/  BSYNC.RECONVERGENT B1 ;  /* 0x0000000000017941 */ /* 0x000fea0003800200 */
.L_x_37187:
[----:B------:R-:W-:-:S03]  /*0760*/  UMOV UR4, 0xffffffff ;  /* 0xffffffff00047882 */ /* 0x000fc60000000000 */
[----:B------:R-:W-:Y:S05]  /*0770*/  BRA.DIV UR4, `(.L_x_37189) ;  /* 0x0000000a04407947 */ /* 0x000fea000b800000 */
[----:B------:R-:W0:Y:S01]  /*0780*/  SHFL.BFLY PT, R3, R2, 0x1, 0x1f ;  /* 0x0c201f0002037f89 */ /* 0x000e2200000e0000 */
[----:B------:R-:W-:Y:S02]  /*0790*/  HFMA2 R11, -RZ, RZ, 3.7421875, 0 ;  /* 0x437c0000ff0b7431 */ /* 0x000fe400000001ff */
[----:B------:R-:W-:Y:S01]  /*07a0*/  IMAD.MOV.U32 R5, RZ, RZ, 0x3bbb989d ;  /* 0x3bbb989dff057424 */ /* 0x000fe200078e00ff */
[----:B------:R-:W4:Y:S01]  /*07b0*/  SHFL.BFLY PT, R14, R0, 0x1, 0x1f ;  /* 0x0c201f00000e7f89 */ /* 0x000f2200000e0000 */
[----:B0-----:R-:W-:-:S05]  /*07c0*/  FMNMX R3, R3, R2, !PT ;  /* 0x0000000203037209 */ /* 0x001fca0007800000 */
[C---:B------:R-:W-:Y:S01]  /*07d0*/  FADD R24, -R3.reuse, R24 ;  /* 0x0000001803187221 */ /* 0x040fe20000000100 */
[----:B------:R-:W-:-:S03]  /*07e0*/  FADD R4, -R3, R4 ;  /* 0x0000000403047221 */ /* 0x000fc60000000100 */
[----:B------:R-:W-:-:S04]  /*07f0*/  FFMA.SAT R12, R24, R5, 0.5 ;  /* 0x3f000000180c7423 */ /* 0x000fc80000002005 */
[----:B------:R-:W-:Y:S01]  /*0800*/  FFMA.RM R3, R12, R11, 12582913 ;  /* 0x4b4000010c037423 */ /* 0x000fe2000000400b */
[----:B----4-:R-:W-:Y:S01]  /*0810*/  FMNMX R12, R14, R0, !PT ;  /* 0x000000000e0c7209 */ /* 0x010fe20007800000 */
[----:B------:R-:W-:Y:S02]  /*0820*/  FFMA.SAT R14, R4, R5, 0.5 ;  /* 0x3f000000040e7423 */ /* 0x000fe40000002005 */
[----:B------:R-:W-:Y:S02]  /*0830*/  FADD R13, R3, -12583039 ;  /* 0xcb40007f030d7421 */ /* 0x000fe40000000000 */
[C---:B------:R-:W-:Y:S01]  /*0840*/  FADD R22, -R12.reuse, R22 ;  /* 0x000000160c167221 */ /* 0x040fe20000000100 */
[----:B------:R-:W-:Y:S01]  /*0850*/  FADD R12, -R12, R23 ;  /* 0x000000170c0c7221 */ /* 0x000fe20000000100 */
[----:B------:R-:W-:Y:S01]  /*0860*/  FFMA.RM R0, R14, R11, 12582913 ;  /* 0x4b4000010e007423 */ /* 0x000fe2000000400b */
[----:B------:R-:W-:Y:S01]  /*0870*/  FFMA R13, R24, 1.4426950216293334961, -R13 ;  /* 0x3fb8aa3b180d7823 */ /* 0x000fe2000000080d */
[-C--:B------:R-:W-:Y:S01]  /*0880*/  FFMA.SAT R2, R22, R5.reuse, 0.5 ;  /* 0x3f00000016027423 */ /* 0x080fe20000002005 */
[----:B------:R-:W-:Y:S01]  /*0890*/  FFMA.SAT R14, R12, R5, 0.5 ;  /* 0x3f0000000c0e7423 */ /* 0x000fe20000002005 */
[----:B------:R-:W-:Y:S01]  /*08a0*/  FADD R15, R0, -12583039 ;  /* 0xcb40007f000f7421 */ /* 0x000fe20000000000 */
[----:B------:R-:W-:Y:S01]  /*08b0*/  FFMA R13, R24, 1.925963033500011079e-08, R13 ;  /* 0x32a57060180d7823 */ /* 0x000fe2000000000d */
[-C--:B------:R-:W-:Y:S01]  /*08c0*/  FFMA.RM R2, R2, R11.reuse, 12582913 ;  /* 0x4b40000102027423 */ /* 0x080fe2000000400b */
[----:B------:R-:W-:Y:S01]  /*08d0*/  FFMA.RM R11, R14, R11, 12582913 ;  /* 0x4b4000010e0b7423 */ /* 0x000fe2000000400b */
[----:B------:R-:W-:Y:S01]  /*08e0*/  FFMA R15, R4, 1.4426950216293334961, -R15 ;  /* 0x3fb8aa3b040f7823 */ /* 0x000fe2000000080f */
[----:B------:R-:W-:Y:S01]  /*08f0*/  SHF.L.U32 R0, R0, 0x17, RZ ;  /* 0x0000001700007819 */ /* 0x000fe200000006ff */
[----:B------:R-:W-:Y:S01]  /*0900*/  FADD R5, R2, -12583039 ;  /* 0xcb40007f02057421 */ /* 0x000fe20000000000 */
[----:B------:R-:W-:Y:S01]  /*0910*/  FADD R21, R11, -12583039 ;  /* 0xcb40007f0b157421 */ /* 0x000fe20000000000 */
[----:B------:R-:W-:Y:S01]  /*0920*/  FFMA R15, R4, 1.925963033500011079e-08, R15 ;  /* 0x32a57060040f7823 */ /* 0x000fe2000000000f */
[----:B------:R-:W0:Y:S01]  /*0930*/  MUFU.EX2 R13, R13 ;  /* 0x0000000d000d7308 */ /* 0x000e220000000800 */
[----:B------:R-:W-:Y:S01]  /*0940*/  FFMA R5, R22, 1.4426950216293334961, -R5 ;  /* 0x3fb8aa3b16057823 */ /* 0x000fe20000000805 */
[----:B------:R-:W-:Y:S01]  /*0950*/  IMAD.SHL.U32 R4, R3, 0x800000, RZ ;  /* 0x0080000003047824 */ /* 0x000fe200078e00ff */
[----:B------:R-:W-:Y:S01]  /*0960*/  SHF.L.U32 R11, R11, 0x17, RZ ;  /* 0x000000170b0b7819 */ /* 0x000fe200000006ff */
[----:B------:R-:W-:-:S02]  /*0970*/  IMAD.SHL.U32 R2, R2, 0x800000, RZ ;  /* 0x0080000002027824 */ /* 0x000fc400078e00ff */
[----:B------:R-:W-:Y:S01]  /*0980*/  FFMA R22, R22, 1.925963033500011079e-08, R5 ;  /* 0x32a5706016167823 */ /* 0x000fe20000000005 */
[C---:B------:R-:W-:Y:S01]  /*0990*/  FFMA R5, R12.reuse, 1.4426950216293334961, -R21 ;  /* 0x3fb8aa3b0c057823 */ /* 0x040fe20000000815 */
[----:B------:R-:W4:Y:S03]  /*09a0*/  MUFU.EX2 R15, R15 ;  /* 0x0000000f000f7308 */ /* 0x000f260000000800 */
[----:B------:R-:W-:-:S05]  /*09b0*/  FFMA R12, R12, 1.925963033500011079e-08, R5 ;  /* 0x32a570600c0c7823 */ /* 0x000fca0000000005 */
[----:B------:R-:W5:Y:S01]  /*09c0*/  MUFU.EX2 R21, R22 ;  /* 0x0000001600157308 */ /* 0x000f620000000800 */
[----:B0-----:R-:W-:-:S07]  /*09d0*/  FMUL R5, R4, R13 ;  /* 0x0000000d04057220 */ /* 0x001fce0000400000 */
[----:B------:R-:W0:Y:S01]  /*09e0*/  MUFU.EX2 R12, R12 ;  /* 0x0000000c000c7308 */ /* 0x000e220000000800 */
[----:B----4-:R-:W-:Y:S01]  /*09f0*/  FMUL R3, R0, R15 ;  /* 0x0000000f00037220 */ /* 0x010fe20000400000 */
[----:B------:R-:W-:Y:S01]  /*0a00*/  FADD R0, RZ, R5 ;  /* 0x00000005ff007221 */ /* 0x000fe20000000000 */
[----:B-----5:R-:W-:-:S03]  /*0a10*/  FMUL R2, R2, R21 ;  /* 0x0000001502027220 */ /* 0x020fc60000400000 */
[----:B------:R-:W-:-:S05]  /*0a20*/  FADD R21, R0, R3 ;  /* 0x0000000300157221 */ /* 0x000fca0000000000 */
[----:B------:R-:W4:Y:S01]  /*0a30*/  SHFL.BFLY PT, R4, R21, 0x1, 0x1f ;  /* 0x0c201f0015047f89 */ /* 0x000f2200000e0000 */
[----:B0-----:R-:W-:Y:S01]  /*0a40*/  FMUL R0, R11, R12 ;  /* 0x0000000c0b007220 */ /* 0x001fe20000400000 */
[----:B------:R-:W-:-:S04]  /*0a50*/  FADD R11, RZ, R2 ;  /* 0x00000002ff0b7221 */ /* 0x000fc80000000000 */
[----:B------:R-:W-:-:S05]  /*0a60*/  FADD R22, R11, R0 ;  /* 0x000000000b167221 */ /* 0x000fca0000000000 */
[----:B------:R0:W0:Y:S01]  /*0a70*/  SHFL.BFLY PT, R14, R22, 0x1, 0x1f ;  /* 0x0c201f00160e7f89 */ /* 0x00002200000e0000 */
[----:B----4-:R-:W-:-:S07]  /*0a80*/  FADD R4, R21, R4 ;  /* 0x0000000415047221 */ /* 0x010fce0000000000 */
.L_x_37208:
[----:B------:R-:W4:Y:S01]  /*0a90*/  MUFU.RCP R11, R4 ;  /* 0x00000004000b7308 */ /* 0x000f220000001000 */
[----:B------:R-:W-:Y:S07]  /*0aa0*/  BSSY.RECONVERGENT B1, `(.L_x_37190) ;  /* 0x000000c000017945 */ /* 0x000fee0003800200 */
[----:B------:R-:W5:Y:S01]  /*0ab0*/  FCHK P1, R5, R4 ;  /* 0x0000000405007302 */ /* 0x000f620000020000 */
[----:B----4-:R-:W-:-:S04]  /*0ac0*/  FFMA R12, -R4, R11, 1 ;  /* 0x3f800000040c7423 */ /* 0x010fc8000000010b */
[----:B------:R-:W-:Y:S01]  /*0ad0*/  FFMA R12, R11, R12, R11 ;  /* 0x0000000c0b0c7223 */ /* 0x000fe2000000000b */
[----:B0-----:R-:W-:-:S03]  /*0ae0*/  FADD R11, R22, R14 ;  /* 0x0000000e160b7221 */ /* 0x001fc60000000000 */
[----:B------:R-:W-:-:S04]  /*0af0*/  FFMA R13, R5, R12, RZ ;  /* 0x0000000c050d7223 */ /* 0x000fc800000000ff */
[----:B------:R-:W-:-:S04]  /*0b00*/  FFMA R15, -R4, R13, R5 ;  /* 0x0000000d040f7223 */ /* 0x000fc80000000105 */
[----:B------:R-:W-:Y:S01]  /*0b10*/  FFMA R12, R12, R15, R13 ;  /* 0x0000000f0c0c7223 */ /* 0x000fe2000000000d */
[----:B-----5:R-:W-:Y:S06]  /*0b20*/  @!P1 BRA `(.L_x_37191) ;  /* 0x00000000000c9947 */ /* 0x020fec0003800000 */
[----:B------:R-:W-:-:S07]  /*0b30*/  MOV R21, 0xb50 ;  /* 0x00000b5000157802 */ /* 0x000fce0000000f00 */
[----:B-123--:R-:W-:Y:S05]  /*0b40*/  CALL.REL.NOINC `($__internal_624_$__cuda_sm3x_div_rn_noftz_f32_slowpath) ;  /* 0x0000000800747944 */ /* 0x00efea0003c00000 */
[----:B------:R-:W-:-:S07]  /*0b50*/  IMAD.MOV.U32 R12, RZ, RZ, R13 ;  /* 0x000000ffff0c7224 */ /* 0x000fce00078e000d */
.L_x_37191:
[----:B------:R-:W-:Y:S05]  /*0b60*/  BSYNC.RECONVERGENT B1 ;  /* 0x0000000000017941 */ /* 0x000fea0003800200 */
.L_x_37190:
        /* <DEDUP_REMOVED lines=11> */
[----:B-123--:R-:W-:Y:S05]  /*0c20*/  CALL.REL.NOINC `($__internal_624_$__cuda_sm3x_div_rn_noftz_f32_slowpath) ;  /* 0x00000008003c7944 */ /* 0x00efea0003c00000 */
.L_x_37193:
[----:B------:R-:W-:Y:S05]  /*0c30*/  BSYNC.RECONVERGENT B1 ;  /* 0x0000000000017941 */ /* 0x000fea0003800200 */
.L_x_37192:
        /* <DEDUP_REMOVED lines=19> */
.L_x_37195:
[----:B------:R-:W-:Y:S05]  /*0d70*/  BSYNC.RECONVERGENT B1 ;  /* 0x0000000000017941 */ /* 0x000fea0003800200 */
.L_x_37194:
[----:B------:R-:W-:Y:S01]  /*0d80*/  BSSY.RECONVERGENT B1, `(.L_x_37196) ;  /* 0x0000008000017945 */ /* 0x000fe20003800200 */
[----:B0-----:R-:W-:-:S03]  /*0d90*/  FFMA R12, R3, R21, R22 ;  /* 0x00000015030c7223 */ /* 0x001fc60000000016 */
[----:B------:R-:W-:Y:S05]  /*0da0*/  @!P1 BRA `(.L_x_37197) ;  /* 0x0000000000149947 */ /* 0x000fea0003800000 */
[----:B------:R-:W-:Y:S01]  /*0db0*/  MOV R5, R2 ;  /* 0x0000000200057202 */ /* 0x000fe20000000f00 */
[----:B------:R-:W-:Y:S01]  /*0dc0*/  IMAD.MOV.U32 R4, RZ, RZ, R11 ;  /* 0x000000ffff047224 */ /* 0x000fe200078e000b */
[----:B------:R-:W-:-:S07]  /*0dd0*/  MOV R21, 0xdf0 ;  /* 0x00000df000157802 */ /* 0x000fce0000000f00 */
[----:B--23--:R-:W-:Y:S05]  /*0de0*/  CALL.REL.NOINC `($__internal_624_$__cuda_sm3x_div_rn_noftz_f32_slowpath) ;  /* 0x0000000400cc7944 */ /* 0x00cfea0003c00000 */
[----:B------:R-:W-:-:S07]  /*0df0*/  MOV R12, R13 ;  /* 0x0000000d000c7202 */ /* 0x000fce0000000f00 */
.L_x_37197:
[----:B------:R-:W-:Y:S05]  /*0e00*/  BSYNC.RECONVERGENT B1 ;  /* 0x0000000000017941 */ /* 0x000fea0003800200 */
.L_x_37196:
        /* <DEDUP_REMOVED lines=12> */
[----:B--23--:R-:W-:Y:S05]  /*0ed0*/  CALL.REL.NOINC `($__internal_624_$__cuda_sm3x_div_rn_noftz_f32_slowpath) ;  /* 0x0000000400907944 */ /* 0x00cfea0003c00000 */
.L_x_37199:
[----:B------:R-:W-:Y:S05]  /*0ee0*/  BSYNC.RECONVERGENT B1 ;  /* 0x0000000000017941 */ /* 0x000fea0003800200 */
.L_x_37198:
        /* <DEDUP_REMOVED lines=17> */
.L_x_37201:
[----:B------:R-:W-:Y:S05]  /*1000*/  BSYNC.RECONVERGENT B1 ;  /* 0x0000000000017941 */ /* 0x000fea0003800200 */
.L_x_37200:
[----:B------:R-:W-:-:S04]  /*1010*/  IADD3 R19, P0, PT, R20, R19, RZ ;  /* 0x0000001314137210 */ /* 0x000fc80007f1e0ff */
[----:B------:R-:W-:Y:S02]  /*1020*/  LEA.HI.X.SX32 R18, R20, R18, 0x1, P0 ;  /* 0x0000001214127211 */ /* 0x000fe400000f0eff */
[----:B------:R-:W-:-:S04]  /*1030*/  ISETP.GE.U32.AND P0, PT, R19, UR48, PT ;  /* 0x0000003013007c0c */ /* 0x000fc8000bf06070 */
[----:B------:R-:W-:-:S13]  /*1040*/  ISETP.GE.AND.EX P0, PT, R18, UR49, PT, P0 ;  /* 0x0000003112007c0c */ /* 0x000fda000bf06300 */
[----:B------:R-:W-:Y:S05]  /*1050*/  @!P0 BRA `(.L_x_37202) ;  /* 0xfffffff000a08947 */ /* 0x000fea000383ffff */
[----:B------:R-:W-:Y:S05]  /*1060*/  BSYNC B0 ;  /* 0x0000000000007941 */ /* 0x000fea0003800000 */
.L_x_37184:
[----:B------:R-:W-:Y:S05]  /*1070*/  EXIT ;  /* 0x000000000000794d */ /* 0x000fea0003800000 */
.L_x_37189:
[----:B------:R-:W-:Y:S01]  /*1080*/  HFMA2 R11, -RZ, RZ, 0, 1.847743988037109375e-06 ;  /* 0x0000001fff0b7431 */ /* 0x000fe200000001ff */
[----:B------:R-:W-:Y:S01]  /*1090*/  BSSY B1, `(.L_x_37203) ;  /* 0x0000007000017945 */ /* 0x000fe20003800000 */
[----:B------:R-:W-:Y:S01]  /*10a0*/  MOV R13, R2 ;  /* 0x00000002000d7202 */ /* 0x000fe20000000f00 */
[----:B------:R-:W-:Y:S02]  /*10b0*/  IMAD.MOV.U32 R12, RZ, RZ, 0x1 ;  /* 0x00000001ff0c7424 */ /* 0x000fe400078e00ff */
[----:B------:R-:W-:-:S07]  /*10c0*/  IMAD.MOV.U32 R15, RZ, RZ, -0x1 ;  /* 0xffffffffff0f7424 */ /* 0x000fce00078e00ff */
[----:B-123--:R-:W-:Y:S05]  /*10d0*/  WARPSYNC.COLLECTIVE R15, `(.L_x_37204) ;  /* 0x000000000f087348 */ /* 0x00efea0003c00000 */
[----:B------:R0:W4:Y:S02]  /*10e0*/  SHFL.BFLY P6, R14, R13, R12, R11 ;  /* 0x0c00000c0d0e7389 */ /* 0x00012400000c000b */
[----:B01234-:R-:W-:Y:S05]  /*10f0*/  ENDCOLLECTIVE ;  /* 0x000000000000791b */ /* 0x01ffea0003800000 */
.L_x_37204:
[----:B------:R-:W-:Y:S05]  /*1100*/  BSYNC B1 ;  /* 0x0000000000017941 */ /* 0x000fea0003800000 */
.L_x_37203:
        /* <DEDUP_REMOVED lines=8> */
.L_x_37205:
[----:B------:R-:W-:Y:S01]  /*1190*/  FMNMX R3, R3, R2, !PT ;  /* 0x0000000203037209 */ /* 0x000fe20007800000 */
[----:B------:R-:W-:-:S04]  /*11a0*/  IMAD.MOV.U32 R2, RZ, RZ, 0x3bbb989d ;  /* 0x3bbb989dff027424 */ /* 0x000fc800078e00ff */
[C---:B------:R-:W-:Y:S01]  /*11b0*/  FADD R21, -R3.reuse, R24 ;  /* 0x0000001803157221 */ /* 0x040fe20000000100 */
[----:B------:R-:W-:Y:S01]  /*11c0*/  FADD R3, -R3, R4 ;  /* 0x0000000403037221 */ /* 0x000fe20000000100 */
[----:B------:R-:W-:Y:S02]  /*11d0*/  HFMA2 R4, -RZ, RZ, 3.7421875, 0 ;  /* 0x437c0000ff047431 */ /* 0x000fe400000001ff */
[-C--:B------:R-:W-:Y:S01]  /*11e0*/  FFMA.SAT R5, R21, R2.reuse, 0.5 ;  /* 0x3f00000015057423 */ /* 0x080fe20000002002 */
[----:B------:R-:W-:-:S04]  /*11f0*/  FFMA.SAT R11, R3, R2, 0.5 ;  /* 0x3f000000030b7423 */ /* 0x000fc80000002002 */
[----:B------:R-:W-:Y:S01]  /*1200*/  FFMA.RM R11, R11, R4, 12582913 ;  /* 0x4b4000010b0b7423 */ /* 0x000fe20000004004 */
[----:B------:R-:W-:Y:S01]  /*1210*/  FMNMX R14, R14, R0, !PT ;  /* 0x000000000e0e7209 */ /* 0x000fe20007800000 */
[----:B------:R-:W-:-:S04]  /*1220*/  FFMA.RM R0, R5, R4, 12582913 ;  /* 0x4b40000105007423 */ /* 0x000fc80000004004 */
[C---:B------:R-:W-:Y:S01]  /*1230*/  FADD R5, -R14.reuse, R22 ;  /* 0x000000160e057221 */ /* 0x040fe20000000100 */
[----:B------:R-:W-:Y:S01]  /*1240*/  FADD R23, -R14, R23 ;  /* 0x000000170e177221 */ /* 0x000fe20000000100 */
[----:B------:R-:W-:Y:S01]  /*1250*/  FADD R14, R11, -12583039 ;  /* 0xcb40007f0b0e7421 */ /* 0x000fe20000000000 */
[C---:B------:R-:W-:Y:S01]  /*1260*/  FADD R12, R0.reuse, -12583039 ;  /* 0xcb40007f000c7421 */ /* 0x040fe20000000000 */
[----:B------:R-:W-:Y:S01]  /*1270*/  SHF.L.U32 R0, R0, 0x17, RZ ;  /* 0x0000001700007819 */ /* 0x000fe200000006ff */
[-C--:B------:R-:W-:Y:S01]  /*1280*/  FFMA.SAT R13, R23, R2.reuse, 0.5 ;  /* 0x3f000000170d7423 */ /* 0x080fe20000002002 */
[----:B------:R-:W-:Y:S01]  /*1290*/  FFMA R14, R3, 1.4426950216293334961, -R14 ;  /* 0x3fb8aa3b030e7823 */ /* 0x000fe2000000080e */
[----:B------:R-:W-:Y:S01]  /*12a0*/  FFMA R12, R21, 1.4426950216293334961, -R12 ;  /* 0x3fb8aa3b150c7823 */ /* 0x000fe2000000080c */
[----:B------:R-:W-:Y:S02]  /*12b0*/  IMAD.SHL.U32 R11, R11, 0x800000, RZ ;  /* 0x008000000b0b7824 */ /* 0x000fe400078e00ff */
[----:B------:R-:W-:Y:S01]  /*12c0*/  FFMA R14, R3, 1.925963033500011079e-08, R14 ;  /* 0x32a57060030e7823 */ /* 0x000fe2000000000e */
[----:B------:R-:W-:Y:S01]  /*12d0*/  FFMA.SAT R3, R5, R2, 0.5 ;  /* 0x3f00000005037423 */ /* 0x000fe20000002002 */
[----:B------:R-:W-:Y:S01]  /*12e0*/  FFMA.RM R2, R13, R4, 12582913 ;  /* 0x4b4000010d027423 */ /* 0x000fe20000004004 */
[----:B------:R-:W-:-:S02]  /*12f0*/  FFMA R12, R21, 1.925963033500011079e-08, R12 ;  /* 0x32a57060150c7823 */ /* 0x000fc4000000000c */
[----:B------:R-:W-:Y:S01]  /*1300*/  FFMA.RM R4, R3, R4, 12582913 ;  /* 0x4b40000103047423 */ /* 0x000fe20000004004 */
[----:B------:R-:W-:Y:S01]  /*1310*/  FADD R22, R2, -12583039 ;  /* 0xcb40007f02167421 */ /* 0x000fe20000000000 */
[----:B------:R0:W1:Y:S03]  /*1320*/  MUFU.EX2 R3, R12 ;  /* 0x0000000c00037308 */ /* 0x0000660000000800 */
[----:B------:R-:W-:-:S04]  /*1330*/  FFMA R22, R23, 1.4426950216293334961, -R22 ;  /* 0x3fb8aa3b17167823 */ /* 0x000fc80000000816 */
[----:B------:R-:W-:Y:S01]  /*1340*/  FFMA R23, R23, 1.925963033500011079e-08, R22 ;  /* 0x32a5706017177823 */ /* 0x000fe20000000016 */
[C---:B------:R-:W-:Y:S01]  /*1350*/  FADD R22, R4.reuse, -12583039 ;  /* 0xcb40007f04167421 */ /* 0x040fe20000000000 */
[----:B------:R-:W2:Y:S01]  /*1360*/  MUFU.EX2 R14, R14 ;  /* 0x0000000e000e7308 */ /* 0x000ea20000000800 */
[----:B------:R-:W-:Y:S02]  /*1370*/  SHF.L.U32 R4, R4, 0x17, RZ ;  /* 0x0000001704047819 */ /* 0x000fe400000006ff */
[----:B------:R-:W-:Y:S01]  /*1380*/  FFMA R22, R5, 1.4426950216293334961, -R22 ;  /* 0x3fb8aa3b05167823 */ /* 0x000fe20000000816 */
[----:B0-----:R-:W-:-:S03]  /*1390*/  MOV R12, 0x1 ;  /* 0x00000001000c7802 */ /* 0x001fc60000000f00 */
[----:B------:R-:W-:Y:S01]  /*13a0*/  FFMA R22, R5, 1.925963033500011079e-08, R22 ;  /* 0x32a5706005167823 */ /* 0x000fe20000000016 */
[----:B------:R-:W0:Y:S01]  /*13b0*/  MUFU.EX2 R24, R23 ;  /* 0x0000001700187308 */ /* 0x000e220000000800 */
[----:B-1----:R-:W-:-:S04]  /*13c0*/  FMUL R5, R0, R3 ;  /* 0x0000000300057220 */ /* 0x002fc80000400000 */
[----:B------:R-:W-:-:S03]  /*13d0*/  FADD R0, RZ, R5 ;  /* 0x00000005ff007221 */ /* 0x000fc60000000000 */
[----:B------:R-:W1:Y:S01]  /*13e0*/  MUFU.EX2 R13, R22 ;  /* 0x00000016000d7308 */ /* 0x000e620000000800 */
[----:B--2---:R-:W-:Y:S01]  /*13f0*/  FMUL R3, R11, R14 ;  /* 0x0000000e0b037220 */ /* 0x004fe20000400000 */
[----:B------:R-:W-:-:S03]  /*1400*/  SHF.L.U32 R11, R2, 0x17, RZ ;  /* 0x00000017020b7819 */ /* 0x000fc600000006ff */
[----:B------:R-:W-:Y:S02]  /*1410*/  FADD R21, R0, R3 ;  /* 0x0000000300157221 */ /* 0x000fe40000000000 */
[----:B0-----:R-:W-:Y:S01]  /*1420*/  FMUL R0, R11, R24 ;  /* 0x000000180b007220 */ /* 0x001fe20000400000 */
[----:B------:R-:W-:Y:S02]  /*1430*/  HFMA2 R11, -RZ, RZ, 0, 1.847743988037109375e-06 ;  /* 0x0000001fff0b7431 */ /* 0x000fe400000001ff */
[----:B-1----:R-:W-:Y:S01]  /*1440*/  FMUL R2, R4, R13 ;  /* 0x0000000d04027220 */ /* 0x002fe20000400000 */
[----:B------:R-:W-:-:S03]  /*1450*/  IMAD.MOV.U32 R13, RZ, RZ, R21 ;  /* 0x000000ffff0d7224 */ /* 0x000fc600078e0015 */
[----:B------:R-:W-:-:S07]  /*1460*/  FADD R23, RZ, R2 ;  /* 0x00000002ff177221 */ /* 0x000fce0000000000 */
[----:B------:R-:W-:Y:S05]  /*1470*/  WARPSYNC.COLLECTIVE R15, `(.L_x_37206) ;  /* 0x000000000f087348 */ /* 0x000fea0003c00000 */
[----:B------:R0:W1:Y:S02]  /*1480*/  SHFL.BFLY P6, R14, R13, R12, R11 ;  /* 0x0c00000c0d0e7389 */ /* 0x00006400000c000b */
[----:B01----:R-:W-:Y:S05]  /*1490*/  ENDCOLLECTIVE ;  /* 0x000000000000791b */ /* 0x003fea0003800000 */
.L_x_37206:
[----:B------:R-:W-:-:S05]  /*14a0*/  FADD R22, R23, R0 ;  /* 0x0000000017167221 */ /* 0x000fca0000000000 */
[----:B------:R-:W-:Y:S01]  /*14b0*/  MOV R13, R22 ;  /* 0x00000016000d7202 */ /* 0x000fe20000000f00 */
[----:B------:R-:W-:-:S07]  /*14c0*/  IMAD.MOV.U32 R4, RZ, RZ, R14 ;  /* 0x000000ffff047224 */ /* 0x000fce00078e000e */
[----:B------:R-:W-:Y:S05]  /*14d0*/  WARPSYNC.COLLECTIVE R15, `(.L_x_37207) ;  /* 0x000000000f087348 */ /* 0x000fea0003c00000 */
[----:B------:R0:W1:Y:S02]  /*14e0*/  SHFL.BFLY P6, R14, R13, R12, R11 ;  /* 0x0c00000c0d0e7389 */ /* 0x00006400000c000b */
[----:B01----:R-:W-:Y:S05]  /*14f0*/  ENDCOLLECTIVE ;  /* 0x000000000000791b */ /* 0x003fea0003800000 */
.L_x_37207:
[----:B------:R-:W-:Y:S01]  /*1500*/  FADD R4, R21, R4 ;  /* 0x0000000415047221 */ /* 0x000fe20000000000 */
[----:B------:R-:W-:Y:S06]  /*1510*/  BRA `(.L_x_37208) ;  /* 0xfffffff4005c7947 */ /* 0x000fec000383ffff */
        .weak           $__internal_624_$__cuda_sm3x_div_rn_noftz_f32_slowpath
        .type           $__internal_624_$__cuda_sm3x_div_rn_noftz_f32_slowpath,@function
        .size           $__internal_624_$__cuda_sm3x_div_rn_noftz_f32_slowpath,(.L_x_38001 - $__internal_624_$__cuda_sm3x_div_rn_noftz_f32_slowpath)
$__internal_624_$__cuda_sm3x_div_rn_noftz_f32_slowpath:
        /* <DEDUP_REMOVED lines=35> */
.L_x_37210:
        /* <DEDUP_REMOVED lines=51> */
.L_x_37217:
[----:B------:R-:W-:-:S04]  /*1a80*/  LOP3.LUT R5, R5, 0x80000000, RZ, 0xc0, !PT ;  /* 0x8000000005057812 */ /* 0x000fc800078ec0ff */
[----:B------:R-:W-:Y:S01]  /*1a90*/  LOP3.LUT R5, R5, 0x7f800000, RZ, 0xfc, !PT ;  /* 0x7f80000005057812 */ /* 0x000fe200078efcff */
[----:B------:R-:W-:Y:S06]  /*1aa0*/  BRA `(.L_x_37218) ;  /* 0x0000000000047947 */ /* 0x000fec0003800000 */
.L_x_37216:
[----:B------:R-:W-:-:S07]  /*1ab0*/  LEA R5, R26, R5, 0x17 ;  /* 0x000000051a057211 */ /* 0x000fce00078eb8ff */
.L_x_37218:
[----:B------:R-:W-:Y:S05]  /*1ac0*/  BSYNC.RECONVERGENT B3 ;  /* 0x0000000000037941 */ /* 0x000fea0003800200 */
.L_x_37215:
[----:B------:R-:W-:Y:S05]  /*1ad0*/  BRA `(.L_x_37219) ;  /* 0x0000000000207947 */ /* 0x000fea0003800000 */
.L_x_37214:
[----:B------:R-:W-:-:S04]  /*1ae0*/  LOP3.LUT R5, R22, 0x80000000, R5, 0x48, !PT ;  /* 0x8000000016057812 */ /* 0x000fc800078e4805 */
[----:B------:R-:W-:Y:S01]  /*1af0*/  LOP3.LUT R5, R5, 0x7f800000, RZ, 0xfc, !PT ;  /* 0x7f80000005057812 */ /* 0x000fe200078efcff */
[----:B------:R-:W-:Y:S06]  /*1b00*/  BRA `(.L_x_37219) ;  /* 0x0000000000147947 */ /* 0x000fec0003800000 */
.L_x_37213:
[----:B------:R-:W-:Y:S01]  /*1b10*/  LOP3.LUT R5, R22, 0x80000000, R5, 0x48, !PT ;  /* 0x8000000016057812 */ /* 0x000fe200078e4805 */
[----:B------:R-:W-:Y:S06]  /*1b20*/  BRA `(.L_x_37219) ;  /* 0x00000000000c7947 */ /* 0x000fec0003800000 */
.L_x_37212:
[----:B------:R-:W0:Y:S01]  /*1b30*/  MUFU.RSQ R5, -QNAN ;  /* 0xffc0000000057908 */ /* 0x000e220000001400 */
[----:B------:R-:W-:Y:S05]  /*1b40*/  BRA `(.L_x_37219) ;  /* 0x0000000000047947 */ /* 0x000fea0003800000 */
.L_x_37211:
[----:B------:R-:W-:-:S07]  /*1b50*/  FADD.FTZ R5, R5, R4 ;  /* 0x0000000405057221 */ /* 0x000fce0000010000 */
.L_x_37219:
[----:B------:R-:W-:Y:S05]  /*1b60*/  BSYNC.RECONVERGENT B2 ;  /* 0x0000000000027941 */ /* 0x000fea0003800200 */
.L_x_37209:
[----:B------:R-:W-:Y:S01]  /*1b70*/  HFMA2 R15, -RZ, RZ, 0, 0 ;  /* 0x00000000ff0f7431 */ /* 0x000fe200000001ff */
[----:B------:R-:W-:Y:S01]  /*1b80*/  MOV R14, R21 ;  /* 0x00000015000e7202 */ /* 0x000fe20000000f00 */
[----:B0-----:R-:W-:-:S03]  /*1b90*/  IMAD.MOV.U32 R13, RZ, RZ, R5 ;  /* 0x000000ffff0d7224 */ /* 0x001fc600078e0005 */
[----:B------:R-:W-:Y:S05]  /*1ba0*/  RET.REL.NODEC R14 `(_Z15SoftmaxWarpImplI24ElementwiseScaleMaskLoadIffbE11DirectStoreIffEfLi2ELi2ELi2ELi2ELb1EL9Algorithm0EEvT_T0_ll) ;  /* 0xffffffe40e147950 */ /* 0x000fea0003c3ffff */
.L_x_37220:
        /* <DEDUP_REMOVED lines=13> */
.L_x_38001:


//--------------------- .text._Z15SoftmaxWarpImplI24ElementwiseScaleMaskLoadIffbE11DirectStoreIffEfLi2ELi2ELi2ELi2ELb0EL9Algorithm0EEvT_T0_ll --------------------------
	.section	.text._Z15SoftmaxWarpImplI24ElementwiseScaleMaskLoadIffbE11DirectStoreIffEfLi2ELi2ELi2ELi2ELb0EL9Algorithm0EEvT_T0_ll,"ax",@progbits
	.align	128
        .global         _Z15SoftmaxWarpImplI24ElementwiseScaleMaskLoadIffbE11DirectStoreIffEfLi2ELi2ELi2ELi2ELb0EL9Algorithm0EEvT_T0_ll
        .type           _Z15SoftmaxWarpImplI24ElementwiseScaleMaskLoadIffbE11DirectStoreIffEfLi2ELi2ELi2ELi2ELb0EL9Algorithm0EEvT_T0_ll,@function
        .size           _Z15SoftmaxWarpImplI24ElementwiseScaleMaskLoadIffbE11DirectStoreIffEfLi2ELi2ELi2ELi2ELb0EL9Algorithm0EEvT_T0_ll,(.L_x_38002 - _Z15SoftmaxWarpImplI24ElementwiseScaleMaskLoadIffbE11DirectStoreIffEfLi2ELi2ELi2ELi2ELb0EL9Algorithm0EEvT_T0_ll)
        .other          _Z15SoftmaxWarpImplI24ElementwiseScaleMaskLoadIffbE11DirectStoreIffEfLi2ELi2ELi2ELi2ELb0EL9Algorithm0EEvT_T0_ll,@"STO_CUDA_ENTRY STV_DEFAULT"
_Z15SoftmaxWarpImplI24ElementwiseScaleMaskLoadIffbE11DirectStoreIffEfLi2ELi2ELi2ELi2ELb0EL9Algorithm0EEvT_T0_ll:
.text._Z15SoftmaxWarpImplI24ElementwiseScaleMaskLoadIffbE11DirectStoreIffEfLi2ELi2ELi2ELi2ELb0EL9Algorithm0EEvT_T0_ll:
        /* <DEDUP_REMOVED lines=24> */
.L_x_37221:
        /* <DEDUP_REMOVED lines=16> */
.L_x_37231:
        /* <DEDUP_REMOVED lines=75> */
[----:B------:R-:W-:-:S02]  /*0730*/  IMAD.SHL.U32 R5, R5, 0x800000, RZ ;  /* 0x0080000005057824 */ /* 0x000fc400078e00ff */
[C---:B------:R-:W-:Y:S01]  /*0740*/  FFMA R2, R15.reuse, 1.4426950216293334961, -R2 ;  /* 0x3fb8aa3b0f027823 */ /* 0x040fe20000000802 */
[C---:B------:R-:W-:Y:S01]  /*0750*/  FADD R12, R0.reuse, -12583039 ;  /* 0xcb40007f000c7421 */ /* 0x040fe20000000000 */
[----:B------:R-:W-:Y:S02]  /*0760*/  SHF.L.U32 R0, R0, 0x17, RZ ;  /* 0x0000001700007819 */ /* 0x000fe400000006ff */
[----:B------:R-:W-:Y:S01]  /*0770*/  FFMA R8, R15, 1.925963033500011079e-08, R2 ;  /* 0x32a570600f087823 */ /* 0x000fe20000000002 */
[-C--:B------:R-:W-:Y:S01]  /*0780*/  FFMA.RM R2, R14, R3.reuse, 12582913 ;  /* 0x4b4000010e027423 */ /* 0x080fe20000004003 */
[----:B------:R-:W-:Y:S01]  /*0790*/  FFMA.SAT R14, R13, R4, 0.5 ;  /* 0x3f0000000d0e7423 */ /* 0x000fe20000002004 */
[C---:B------:R-:W-:Y:S02]  /*07a0*/  FFMA R12, R9.reuse, 1.4426950216293334961, -R12 ;  /* 0x3fb8aa3b090c7823 */ /* 0x040fe4000000080c */
[----:B------:R-:W-:Y:S01]  /*07b0*/  FADD R4, R2, -12583039 ;  /* 0xcb40007f02047421 */ /* 0x000fe20000000000 */
[----:B------:R-:W-:Y:S01]  /*07c0*/  FFMA.RM R14, R14, R3, 12582913 ;  /* 0x4b4000010e0e7423 */ /* 0x000fe20000004003 */
[----:B------:R-:W-:Y:S01]  /*07d0*/  FFMA R12, R9, 1.925963033500011079e-08, R12 ;  /* 0x32a57060090c7823 */ /* 0x000fe2000000000c */
[----:B------:R-:W1:Y:S01]  /*07e0*/  MUFU.EX2 R8, R8 ;  /* 0x0000000800087308 */ /* 0x000e620000000800 */
[C---:B------:R-:W-:Y:S01]  /*07f0*/  FFMA R4, R11.reuse, 1.4426950216293334961, -R4 ;  /* 0x3fb8aa3b0b047823 */ /* 0x040fe20000000804 */
[----:B------:R-:W-:Y:S01]  /*0800*/  FADD R20, R14, -12583039 ;  /* 0xcb40007f0e147421 */ /* 0x000fe20000000000 */
[----:B------:R-:W-:Y:S01]  /*0810*/  IMAD.SHL.U32 R2, R2, 0x800000, RZ ;  /* 0x0080000002027824 */ /* 0x000fe200078e00ff */
[----:B------:R-:W-:Y:S01]  /*0820*/  SHF.L.U32 R14, R14, 0x17, RZ ;  /* 0x000000170e0e7819 */ /* 0x000fe200000006ff */
[----:B------:R-:W-:Y:S01]  /*0830*/  FFMA R4, R11, 1.925963033500011079e-08, R4 ;  /* 0x32a570600b047823 */ /* 0x000fe20000000004 */
[----:B------:R-:W-:-:S02]  /*0840*/  FFMA R20, R13, 1.4426950216293334961, -R20 ;  /* 0x3fb8aa3b0d147823 */ /* 0x000fc40000000814 */
[----:B------:R-:W2:Y:S02]  /*0850*/  MUFU.EX2 R3, R12 ;  /* 0x0000000c00037308 */ /* 0x000ea40000000800 */
[----:B------:R-:W-:-:S06]  /*0860*/  FFMA R20, R13, 1.925963033500011079e-08, R20 ;  /* 0x32a570600d147823 */ /* 0x000fcc0000000014 */
[----:B------:R-:W3:Y:S01]  /*0870*/  MUFU.EX2 R9, R4 ;  /* 0x0000000400097308 */ /* 0x000ee20000000800 */
[----:B-1----:R-:W-:-:S04]  /*0880*/  FMUL R5, R5, R8 ;  /* 0x0000000805057220 */ /* 0x002fc80000400000 */
        /* <DEDUP_REMOVED lines=9> */
[----:B------:R1:W3:Y:S02]  /*0920*/  SHFL.BFLY PT, R14, R9, 0x1, 0x1f ;  /* 0x0c201f00090e7f89 */ /* 0x0002e400000e0000 */
[----:B-12---:R-:W-:-:S07]  /*0930*/  FADD R4, R8, R19 ;  /* 0x0000001308047221 */ /* 0x006fce0000000000 */
.L_x_37237:
[----:B------:R-:W1:Y:S01]  /*0940*/  MUFU.RCP R11, R4 ;  /* 0x00000004000b7308 */ /* 0x000e620000001000 */
[----:B------:R-:W-:Y:S07]  /*0950*/  BSSY.RECONVERGENT B0, `(.L_x_37223) ;  /* 0x000000c000007945 */ /* 0x000fee0003800200 */
[----:B------:R-:W2:Y:S01]  /*0960*/  FCHK P0, R5, R4 ;  /* 0x0000000405007302 */ /* 0x000ea20000000000 */
[----:B-1----:R-:W-:-:S04]  /*0970*/  FFMA R8, -R4, R11, 1 ;  /* 0x3f80000004087423 */ /* 0x002fc8000000010b */
[----:B------:R-:W-:Y:S01]  /*0980*/  FFMA R8, R11, R8, R11 ;  /* 0x000000080b087223 */ /* 0x000fe2000000000b */
[----:B---3--:R-:W-:-:S03]  /*0990*/  FADD R11, R9, R14 ;  /* 0x0000000e090b7221 */ /* 0x008fc60000000000 */
[----:B------:R-:W-:-:S04]  /*09a0*/  FFMA R13, R5, R8, RZ ;  /* 0x00000008050d7223 */ /* 0x000fc800000000ff */
[----:B------:R-:W-:-:S04]  /*09b0*/  FFMA R12, -R4, R13, R5 ;  /* 0x0000000d040c7223 */ /* 0x000fc80000000105 */
[----:B------:R-:W-:Y:S01]  /*09c0*/  FFMA R8, R8, R12, R13 ;  /* 0x0000000c08087223 */ /* 0x000fe2000000000d */
[----:B--2---:R-:W-:Y:S06]  /*09d0*/  @!P0 BRA `(.L_x_37224) ;  /* 0x00000000000c8947 */ /* 0x004fec0003800000 */
[----:B------:R-:W-:-:S07]  /*09e0*/  MOV R20, 0xa00 ;  /* 0x00000a0000147802 */ /* 0x000fce0000000f00 */
[----:B0-----:R-:W-:Y:S05]  /*09f0*/  CALL.REL.NOINC `($__internal_625_$__cuda_sm3x_div_rn_noftz_f32_slowpath) ;  /* 0x0000000800547944 */ /* 0x001fea0003c00000 */
[----:B------:R-:W-:-:S07]  /*0a00*/  IMAD.MOV.U32 R8, RZ, RZ, R5 ;  /* 0x000000ffff087224 */ /* 0x000fce00078e0005 */
.L_x_37224:
[----:B------:R-:W-:Y:S05]  /*0a10*/  BSYNC.RECONVERGENT B0 ;  /* 0x0000000000007941 */ /* 0x000fea0003800200 */
.L_x_37223:
        /* <DEDUP_REMOVED lines=11> */
[----:B0-----:R-:W-:Y:S05]  /*0ad0*/  CALL.REL.NOINC `($__internal_625_$__cuda_sm3x_div_rn_noftz_f32_slowpath) ;  /* 0x00000008001c7944 */ /* 0x001fea0003c00000 */
[----:B------:R-:W-:-:S07]  /*0ae0*/  IMAD.MOV.U32 R9, RZ, RZ, R5 ;  /* 0x000000ffff097224 */ /* 0x000fce00078e0005 */
.L_x_37226:
[----:B------:R-:W-:Y:S05]  /*0af0*/  BSYNC.RECONVERGENT B0 ;  /* 0x0000000000007941 */ /* 0x000fea0003800200 */
.L_x_37225:
        /* <DEDUP_REMOVED lines=23> */
[----:B0-----:R-:W-:Y:S05]  /*0c70*/  CALL.REL.NOINC `($__internal_625_$__cuda_sm3x_div_rn_noftz_f32_slowpath) ;  /* 0x0000000400b47944 */ /* 0x001fea0003c00000 */
[----:B------:R-:W-:-:S07]  /*0c80*/  IMAD.MOV.U32 R14, RZ, RZ, R5 ;  /* 0x000000ffff0e7224 */ /* 0x000fce00078e0005 */
.L_x_37228:
[----:B------:R-:W-:Y:S05]  /*0c90*/  BSYNC.RECONVERGENT B0 ;  /* 0x0000000000007941 */ /* 0x000fea0003800200 */
.L_x_37227:
        /* <DEDUP_REMOVED lines=12> */
[----:B0-----:R-:W-:Y:S05]  /*0d60*/  CALL.REL.NOINC `($__internal_625_$__cuda_sm3x_div_rn_noftz_f32_slowpath) ;  /* 0x0000000400787944 */ /* 0x001fea0003c00000 */
[----:B------:R-:W-:-:S07]  /*0d70*/  MOV R15, R5 ;  /* 0x00000005000f7202 */ /* 0x000fce0000000f00 */
.L_x_37230:
[----:B------:R-:W-:Y:S05]  /*0d80*/  BSYNC.RECONVERGENT B0 ;  /* 0x0000000000007941 */ /* 0x000fea0003800200 */
.L_x_37229:
        /* <DEDUP_REMOVED lines=18> */
.L_x_37222:
[----:B------:R-:W-:Y:S01]  /*0eb0*/  BSSY B0, `(.L_x_37232) ;  /* 0x0000008000007945 */ /* 0x000fe20003800000 */
[----:B------:R-:W-:Y:S01]  /*0ec0*/  IMAD.MOV.U32 R13, RZ, RZ, R2 ;  /* 0x000000ffff0d7224 */ /* 0x000fe200078e0002 */
[----:B------:R-:W-:Y:S01]  /*0ed0*/  MOV R12, 0x1 ;  /* 0x00000001000c7802 */ /* 0x000fe20000000f00 */
[----:B------:R-:W-:Y:S01]  /*0ee0*/  IMAD.MOV.U32 R11, RZ, RZ, 0x1f ;  /* 0x0000001fff0b7424 */ /* 0x000fe200078e00ff */
[----:B------:R-:W-:-:S07]  /*0ef0*/  MOV R15, 0xffffffff ;  /* 0xffffffff000f7802 */ /* 0x000fce0000000f00 */
[----:B0-----:R-:W-:Y:S05]  /*0f00*/  WARPSYNC.COLLECTIVE R15, `(.L_x_37233) ;  /* 0x000000000f087348 */ /* 0x001fea0003c00000 */
[----:B------:R1:W2:Y:S02]  /*0f10*/  SHFL.BFLY P6, R14, R13, R12, R11 ;  /* 0x0c00000c0d0e7389 */ /* 0x0002a400000c000b */
[----:B012---:R-:W-:Y:S05]  /*0f20*/  ENDCOLLECTIVE ;  /* 0x000000000000791b */ /* 0x007fea0003800000 */
.L_x_37233:
[----:B------:R-:W-:Y:S05]  /*0f30*/  BSYNC B0 ;  /* 0x0000000000007941 */ /* 0x000fea0003800000 */
.L_x_37232:
[----:B------:R-:W-:Y:S01]  /*0f40*/  HFMA2 R11, -RZ, RZ, 0, 1.847743988037109375e-06 ;  /* 0x0000001fff0b7431 */ /* 0x000fe200000001ff */
[----:B------:R-:W-:Y:S01]  /*0f50*/  MOV R13, R0 ;  /* 0x00000000000d7202 */ /* 0x000fe20000000f00 */
[----:B------:R-:W-:Y:S02]  /*0f60*/  IMAD.MOV.U32 R12, RZ, RZ, 0x1 ;  /* 0x00000001ff0c7424 */ /* 0x000fe400078e00ff */
[----:B------:R-:W-:Y:S02]  /*0f70*/  IMAD.MOV.U32 R15, RZ, RZ, -0x1 ;  /* 0xffffffffff0f7424 */ /* 0x000fe400078e00ff */
[----:B------:R-:W-:-:S07]  /*0f80*/  IMAD.MOV.U32 R3, RZ, RZ, R14 ;  /* 0x000000ffff037224 */ /* 0x000fce00078e000e */
[----:B------:R-:W-:Y:S05]  /*0f90*/  WARPSYNC.COLLECTIVE R15, `(.L_x_37234) ;  /* 0x000000000f087348 */ /* 0x000fea0003c00000 */
[----:B------:R0:W1:Y:S02]  /*0fa0*/  SHFL.BFLY P6, R14, R13, R12, R11 ;  /* 0x0c00000c0d0e7389 */ /* 0x00006400000c000b */
[----:B01----:R-:W-:Y:S05]  /*0fb0*/  ENDCOLLECTIVE ;  /* 0x000000000000791b */ /* 0x003fea0003800000 */
.L_x_37234:
[----:B------:R-:W-:Y:S01]  /*0fc0*/  FMNMX R5, R2, R3, !PT ;  /* 0x0000000302057209 */ /* 0x000fe20007800000 */
[----:B------:R-:W-:Y:S01]  /*0fd0*/  IMAD.MOV.U32 R3, RZ, RZ, 0x437c0000 ;  /* 0x437c0000ff037424 */ /* 0x000fe200078e00ff */
[----:B------:R-:W-:-:S03]  /*0fe0*/  MOV R2, 0x3bbb989d ;  /* 0x3bbb989d00027802 */ /* 0x000fc60000000f00 */
[----:B------:R-:W-:Y:S01]  /*0ff0*/  FADD R19, R28, -R5 ;  /* 0x800000051c137221 */ /* 0x000fe20000000000 */
[----:B------:R-:W-:-:S03]  /*1000*/  FADD R5, -R5, R22 ;  /* 0x0000001605057221 */ /* 0x000fc60000000100 */
[-C--:B------:R-:W-:Y:S01]  /*1010*/  FFMA.SAT R4, R19, R2.reuse, 0.5 ;  /* 0x3f00000013047423 */ /* 0x080fe20000002002 */
[----:B------:R-:W-:-:S03]  /*1020*/  FFMA.SAT R12, R5, R2, 0.5 ;  /* 0x3f000000050c7423 */ /* 0x000fc60000002002 */
[----:B------:R-:W-:Y:S01]  /*1030*/  FFMA.RM R4, R4, R3, 12582913 ;  /* 0x4b40000104047423 */ /* 0x000fe20000004003 */
[----:B------:R-:W-:-:S03]  /*1040*/  FMNMX R9, R0, R14, !PT ;  /* 0x0000000e00097209 */ /* 0x000fc60007800000 */
[C---:B------:R-:W-:Y:S01]  /*1050*/  FADD R0, R4.reuse, -12583039 ;  /* 0xcb40007f04007421 */ /* 0x040fe20000000000 */
[----:B------:R-:W-:Y:S01]  /*1060*/  SHF.L.U32 R4, R4, 0x17, RZ ;  /* 0x0000001704047819 */ /* 0x000fe200000006ff */
[----:B------:R-:W-:Y:S02]  /*1070*/  FADD R11, R8, -R9 ;  /* 0x80000009080b7221 */ /* 0x000fe40000000000 */
[----:B------:R-:W-:Y:S01]  /*1080*/  FFMA R8, R19, 1.4426950216293334961, -R0 ;  /* 0x3fb8aa3b13087823 */ /* 0x000fe20000000800 */
[----:B------:R-:W-:Y:S01]  /*1090*/  FFMA.RM R0, R12, R3, 12582913 ;  /* 0x4b4000010c007423 */ /* 0x000fe20000004003 */
[----:B------:R-:W-:Y:S01]  /*10a0*/  FADD R13, -R9, R20 ;  /* 0x00000014090d7221 */ /* 0x000fe20000000100 */
[----:B------:R-:W-:Y:S01]  /*10b0*/  FFMA.SAT R14, R11, R2, 0.5 ;  /* 0x3f0000000b0e7423 */ /* 0x000fe20000002002 */
[----:B------:R-:W-:Y:S01]  /*10c0*/  FFMA R19, R19, 1.925963033500011079e-08, R8 ;  /* 0x32a5706013137823 */ /* 0x000fe20000000008 */
[C---:B------:R-:W-:Y:S01]  /*10d0*/  FADD R12, R0.reuse, -12583039 ;  /* 0xcb40007f000c7421 */ /* 0x040fe20000000000 */
[----:B------:R-:W-:-:S02]  /*10e0*/  IMAD.SHL.U32 R0, R0, 0x800000, RZ ;  /* 0x0080000000007824 */ /* 0x000fc400078e00ff */
[-C--:B------:R-:W-:Y:S01]  /*10f0*/  FFMA.RM R8, R14, R3.reuse, 12582913 ;  /* 0x4b4000010e087423 */ /* 0x080fe20000004003 */
[----:B------:R-:W-:Y:S01]  /*1100*/  FFMA.SAT R14, R13, R2, 0.5 ;  /* 0x3f0000000d0e7423 */ /* 0x000fe20000002002 */
[C---:B------:R-:W-:Y:S01]  /*1110*/  FFMA R12, R5.reuse, 1.4426950216293334961, -R12 ;  /* 0x3fb8aa3b050c7823 */ /* 0x040fe2000000080c */
[----:B------:R-:W0:Y:S01]  /*1120*/  MUFU.EX2 R9, R19 ;  /* 0x0000001300097308 */ /* 0x000e220000000800 */
[----:B------:R-:W-:Y:S01]  /*1130*/  FADD R2, R8, -12583039 ;  /* 0xcb40007f08027421 */ /* 0x000fe20000000000 */
[----:B------:R-:W-:Y:S01]  /*1140*/  FFMA.RM R14, R14, R3, 12582913 ;  /* 0x4b4000010e0e7423 */ /* 0x000fe20000004003 */
[----:B------:R-:W-:Y:S02]  /*1150*/  FFMA R12, R5, 1.925963033500011079e-08, R12 ;  /* 0x32a57060050c7823 */ /* 0x000fe4000000000c */
[C---:B------:R-:W-:Y:S01]  /*1160*/  FFMA R2, R11.reuse, 1.4426950216293334961, -R2 ;  /* 0x3fb8aa3b0b027823 */ /* 0x040fe20000000802 */
[C---:B------:R-:W-:Y:S01]  /*1170*/  FADD R20, R14.reuse, -12583039 ;  /* 0xcb40007f0e147421 */ /* 0x040fe20000000000 */
[----:B------:R-:W-:Y:S01]  /*1180*/  IMAD.SHL.U32 R14, R14, 0x800000, RZ ;  /* 0x008000000e0e7824 */ /* 0x000fe200078e00ff */
[----:B------:R1:W2:Y:S01]  /*1190*/  MUFU.EX2 R3, R12 ;  /* 0x0000000c00037308 */ /* 0x0002a20000000800 */
[----:B------:R-:W-:Y:S01]  /*11a0*/  FFMA R2, R11, 1.925963033500011079e-08, R2 ;  /* 0x32a570600b027823 */ /* 0x000fe20000000002 */
[----:B------:R-:W-:-:S04]  /*11b0*/  FFMA R20, R13, 1.4426950216293334961, -R20 ;  /* 0x3fb8aa3b0d147823 */ /* 0x000fc80000000814 */
[----:B------:R-:W-:Y:S02]  /*11c0*/  FFMA R20, R13, 1.925963033500011079e-08, R20 ;  /* 0x32a570600d147823 */ /* 0x000fe40000000014 */
[----:B------:R-:W3:Y:S01]  /*11d0*/  MUFU.EX2 R11, R2 ;  /* 0x00000002000b7308 */ /* 0x000ee20000000800 */
[----:B0-----:R-:W-:Y:S01]  /*11e0*/  FMUL R5, R4, R9 ;  /* 0x0000000904057220 */ /* 0x001fe20000400000 */
[----:B------:R-:W-:Y:S01]  /*11f0*/  SHF.L.U32 R4, R8, 0x17, RZ ;  /* 0x0000001708047819 */ /* 0x000fe200000006ff */
[----:B-1----:R-:W-:Y:S02]  /*1200*/  IMAD.MOV.U32 R12, RZ, RZ, 0x1 ;  /* 0x00000001ff0c7424 */ /* 0x002fe400078e00ff */
[----:B------:R-:W-:-:S03]  /*1210*/  FADD R8, RZ, R5 ;  /* 0x00000005ff087221 */ /* 0x000fc60000000000 */
[----:B------:R-:W0:Y:S01]  /*1220*/  MUFU.EX2 R13, R20 ;  /* 0x00000014000d7308 */ /* 0x000e220000000800 */
[----:B--2---:R-:W-:-:S04]  /*1230*/  FMUL R3, R0, R3 ;  /* 0x0000000300037220 */ /* 0x004fc80000400000 */
[----:B------:R-:W-:Y:S01]  /*1240*/  FADD R8, R8, R3 ;  /* 0x0000000308087221 */ /* 0x000fe20000000000 */
[----:B---3--:R-:W-:Y:S01]  /*1250*/  FMUL R0, R4, R11 ;  /* 0x0000000b04007220 */ /* 0x008fe20000400000 */
[----:B------:R-:W-:-:S03]  /*1260*/  HFMA2 R11, -RZ, RZ, 0, 1.847743988037109375e-06 ;  /* 0x0000001fff0b7431 */ /* 0x000fc600000001ff */
[----:B------:R-:W-:Y:S01]  /*1270*/  FADD R9, RZ, R0 ;  /* 0x00000000ff097221 */ /* 0x000fe20000000000 */
[----:B0-----:R-:W-:Y:S01]  /*1280*/  FMUL R2, R14, R13 ;  /* 0x0000000d0e027220 */ /* 0x001fe20000400000 */
[----:B------:R-:W-:-:S03]  /*1290*/  MOV R13, R8 ;  /* 0x00000008000d7202 */ /* 0x000fc60000000f00 */
[----:B------:R-:W-:-:S07]  /*12a0*/  FADD R9, R9, R2 ;  /* 0x0000000209097221 */ /* 0x000fce0000000000 */
[----:B------:R-:W-:Y:S05]  /*12b0*/  WARPSYNC.COLLECTIVE R15, `(.L_x_37235) ;  /* 0x000000000f087348 */ /* 0x000fea0003c00000 */
[----:B------:R0:W1:Y:S02]  /*12c0*/  SHFL.BFLY P6, R14, R13, R12, R11 ;  /* 0x0c00000c0d0e7389 */ /* 0x00006400000c000b */
[----:B01----:R-:W-:Y:S05]  /*12d0*/  ENDCOLLECTIVE ;  /* 0x000000000000791b */ /* 0x003fea0003800000 */
.L_x_37235:
[----:B------:R-:W-:Y:S01]  /*12e0*/  MOV R13, R9 ;  /* 0x00000009000d7202 */ /* 0x000fe20000000f00 */
[----:B------:R-:W-:-:S07]  /*12f0*/  IMAD.MOV.U32 R19, RZ, RZ, R14 ;  /* 0x000000ffff137224 */ /* 0x000fce00078e000e */
[----:B------:R-:W-:Y:S05]  /*1300*/  WARPSYNC.COLLECTIVE R15, `(.L_x_37236) ;  /* 0x000000000f087348 */ /* 0x000fea0003c00000 */
[----:B------:R0:W1:Y:S02]  /*1310*/  SHFL.BFLY P6, R14, R13, R12, R11 ;  /* 0x0c00000c0d0e7389 */ /* 0x00006400000c000b */
[----:B01----:R-:W-:Y:S05]  /*1320*/  ENDCOLLECTIVE ;  /* 0x000000000000791b */ /* 0x003fea0003800000 */
.L_x_37236:
[----:B------:R-:W-:Y:S01]  /*1330*/  FADD R4, R8, R19 ;  /* 0x0000001308047221 */ /* 0x000fe20000000000 */
[----:B------:R-:W-:Y:S06]  /*1340*/  BRA `(.L_x_37237) ;  /* 0xfffffff4007c7947 */ /* 0x000fec000383ffff */
        .weak           $__internal_625_$__cuda_sm3x_div_rn_noftz_f32_slowpath
        .type           $__internal_625_$__cuda_sm3x_div_rn_noftz_f32_slowpath,@function
        .size           $__internal_625_$__cuda_sm3x_div_rn_noftz_f32_slowpath,(.L_x_38002 - $__internal_625_$__cuda_sm3x_div_rn_noftz_f32_slowpath)
$__internal_625_$__cuda_sm3x_div_rn_noftz_f32_slowpath:
        /* <DEDUP_REMOVED lines=35> */
.L_x_37239:
        /* <DEDUP_REMOVED lines=51> */
.L_x_37246:
[----:B------:R-:W-:-:S04]  /*18b0*/  LOP3.LUT R5, R5, 0x80000000, RZ, 0xc0, !PT ;  /* 0x8000000005057812 */ /* 0x000fc800078ec0ff */
[----:B------:R-:W-:Y:S01]  /*18c0*/  LOP3.LUT R5, R5, 0x7f800000, RZ, 0xfc, !PT ;  /* 0x7f80000005057812 */ /* 0x000fe200078efcff */
[----:B------:R-:W-:Y:S06]  /*18d0*/  BRA `(.L_x_37247) ;  /* 0x0000000000047947 */ /* 0x000fec0003800000 */
.L_x_37245:
[----:B------:R-:W-:-:S07]  /*18e0*/  LEA R5, R22, R5, 0x17 ;  /* 0x0000000516057211 */ /* 0x000fce00078eb8ff */
.L_x_37247:
[----:B------:R-:W-:Y:S05]  /*18f0*/  BSYNC.RECONVERGENT B2 ;  /* 0x0000000000027941 */ /* 0x000fea0003800200 */
.L_x_37244:
[----:B------:R-:W-:Y:S05]  /*1900*/  BRA `(.L_x_37248) ;  /* 0x0000000000207947 */ /* 0x000fea0003800000 */
.L_x_37243:
[----:B------:R-:W-:-:S04]  /*1910*/  LOP3.LUT R5, R24, 0x80000000, R5, 0x48, !PT ;  /* 0x8000000018057812 */ /* 0x000fc800078e4805 */
[----:B------:R-:W-:Y:S01]  /*1920*/  LOP3.LUT R5, R5, 0x7f800000, RZ, 0xfc, !PT ;  /* 0x7f80000005057812 */ /* 0x000fe200078efcff */
[----:B------:R-:W-:Y:S06]  /*1930*/  BRA `(.L_x_37248) ;  /* 0x0000000000147947 */ /* 0x000fec0003800000 */
.L_x_37242:
[----:B------:R-:W-:Y:S01]  /*1940*/  LOP3.LUT R5, R24, 0x80000000, R5, 0x48, !PT ;  /* 0x8000000018057812 */ /* 0x000fe200078e4805 */
[----:B------:R-:W-:Y:S06]  /*1950*/  BRA `(.L_x_37248) ;  /* 0x00000000000c7947 */ /* 0x000fec0003800000 */
.L_x_37241:
[----:B------:R-:W0:Y:S01]  /*1960*/  MUFU.RSQ R5, -QNAN ;  /* 0xffc0000000057908 */ /* 0x000e220000001400 */
[----:B------:R-:W-:Y:S05]  /*1970*/  BRA `(.L_x_37248) ;  /* 0x0000000000047947 */ /* 0x000fea0003800000 */
.L_x_37240:
[----:B------:R-:W-:-:S07]  /*1980*/  FADD.FTZ R5, R5, R4 ;  /* 0x0000000405057221 */ /* 0x000fce0000010000 */
.L_x_37248:
[----:B------:R-:W-:Y:S05]  /*1990*/  BSYNC.RECONVERGENT B1 ;  /* 0x0000000000017941 */ /* 0x000fea0003800200 */
.L_x_37238:
[----:B------:R-:W-:-:S04]  /*19a0*/  HFMA2 R21, -RZ, RZ, 0, 0 ;  /* 0x00000000ff157431 */ /* 0x000fc800000001ff */
[----:B0-----:R-:W-:Y:S05]  /*19b0*/  RET.REL.NODEC R20 `(_Z15SoftmaxWarpImplI24ElementwiseScaleMaskLoadIffbE11DirectStoreIffEfLi2ELi2ELi2ELi2ELb0EL9Algorithm0EEvT_T0_ll) ;  /* 0xffffffe414907950 */ /* 0x001fea0003c3ffff */
.L_x_37249:
        /* <DEDUP_REMOVED lines=12> */
.L_x_38002:


//--------------------- .text._Z15SoftmaxWarpImplI24ElementwiseScaleMaskLoadIffbE11DirectStoreIffEfLi2ELi2ELi1ELi1ELb1EL9Algorithm0EEvT_T0_ll --------------------------
	.section	.text._Z15SoftmaxWarpImplI24ElementwiseScaleMaskLoadIffbE11DirectStoreIffEfLi2ELi2ELi1ELi1ELb1EL9Algorithm0EEvT_T0_ll,"ax",@progbits
	.align	128
        .global         _Z15SoftmaxWarpImplI24ElementwiseScaleMaskLoadIffbE11DirectStoreIffEfLi2ELi2ELi1ELi1ELb1EL9Algorithm0EEvT_T0_ll
        .type           _Z15SoftmaxWarpImplI24ElementwiseScaleMaskLoadIffbE11DirectStoreIffEfLi2ELi2ELi1ELi1ELb1EL9Algorithm0EEvT_T0_ll,@function
        .size           _Z15SoftmaxWarpImplI24ElementwiseScaleMaskLoadIffbE11DirectStoreIffEfLi2ELi2ELi1ELi1ELb1EL9Algorithm0EEvT_T0_ll,(.L_x_38004 - _Z15SoftmaxWarpImplI24ElementwiseScaleMaskLoadIffbE11DirectStoreIffEfLi2ELi2ELi1ELi1ELb1EL9Algorithm0EEvT_T0_ll)
        .other          _Z15SoftmaxWarpImplI24ElementwiseScaleMaskLoadIffbE11DirectStoreIffEfLi2ELi2ELi1ELi1ELb1EL9Algorithm0EEvT_T0_ll,@"STO_CUDA_ENTRY STV_DEFAULT"
_Z15SoftmaxWarpImplI24ElementwiseScaleMaskLoadIffbE11DirectStoreIffEfLi2ELi2ELi1ELi1ELb1EL9Algorithm0EEvT_T0_ll:
.text._Z15SoftmaxWarpImplI24ElementwiseScaleMaskLoadIffbE11DirectStoreIffEfLi2ELi2ELi1ELi1ELb1EL9Algorithm0EEvT_T0_ll:
        /* <DEDUP_REMOVED lines=27> */
.L_x_37250:
        /* <DEDUP_REMOVED lines=42> */
[----:B------:R-:W-:Y:S02]  /*0450*/  ISETP.GE.U32.AND P1, PT, R3, R8, PT ;  /* 0x000000080300720c */ /* 0x000fe40003f26070 */
[----:B------:R-:W-:-:S11]  /*0460*/  MOV R3, RZ ;  /* 0x000000ff00037202 */ /* 0x000fd60000000f00 */
[----:B------:R-:W-:Y:S01]  /*0470*/  @P1 VIADD R2, R2, 0x1 ;  /* 0x0000000102021836 */ /* 0x000fe20000000000 */
[----:B------:R-:W-:Y:S01]  /*0480*/  @!P2 LOP3.LUT R2, RZ, R8, RZ, 0x33, !PT ;  /* 0x00000008ff02a212 */ /* 0x000fe200078e33ff */
[----:B------:R-:W-:Y:S06]  /*0490*/  BRA `(.L_x_37253) ;  /* 0x0000000000107947 */ /* 0x000fec0003800000 */
.L_x_37252:
[----:B------:R-:W-:-:S07]  /*04a0*/  MOV R2, 0x4c0 ;  /* 0x000004c000027802 */ /* 0x000fce0000000f00 */
[----:B------:R-:W-:Y:S05]  /*04b0*/  CALL.REL.NOINC `($__internal_626_$__cuda_sm20_div_u64) ;  /* 0x0000001400ac7944 */ /* 0x000fea0003c00000 */
[----:B------:R-:W-:Y:S02]  /*04c0*/  IMAD.MOV.U32 R2, RZ, RZ, R4 ;  /* 0x000000ffff027224 */ /* 0x000fe400078e0004 */
[----:B------:R-:W-:-:S07]  /*04d0*/  IMAD.MOV.U32 R3, RZ, RZ, R5 ;  /* 0x000000ffff037224 */ /* 0x000fce00078e0005 */
.L_x_37253:
[----:B------:R-:W-:Y:S05]  /*04e0*/  BSYNC.RECONVERGENT B0 ;  /* 0x0000000000007941 */ /* 0x000fea0003800200 */
.L_x_37251:
[----:B------:R-:W0:Y:S01]  /*04f0*/  S2R R4, SR_TID.X ;  /* 0x0000000000047919 */ /* 0x000e220000002100 */
[----:B------:R-:W-:Y:S01]  /*0500*/  IADD3 R21, P1, PT, R2, R0, RZ ;  /* 0x0000000002157210 */ /* 0x000fe20007f3e0ff */
[----:B------:R-:W1:Y:S01]  /*0510*/  LDC.64 R10, c[0x0][0x358] ;  /* 0x0000d600ff0a7b82 */ /* 0x000e620000000a00 */
[----:B------:R-:W-:Y:S01]  /*0520*/  BSSY.RECONVERGENT B0, `(.L_x_37254) ;  /* 0x000007b000007945 */ /* 0x000fe20003800200 */
[----:B------:R-:W-:Y:S01]  /*0530*/  IMAD.MOV.U32 R13, RZ, RZ, R17 ;  /* 0x000000ffff0d7224 */ /* 0x000fe200078e0011 */
[----:B------:R-:W-:Y:S01]  /*0540*/  LOP3.LUT R0, R21, 0x1, RZ, 0xc0, !PT ;  /* 0x0000000115007812 */ /* 0x000fe200078ec0ff */
[----:B------:R-:W-:Y:S01]  /*0550*/  IMAD.MOV.U32 R20, RZ, RZ, R16 ;  /* 0x000000ffff147224 */ /* 0x000fe200078e0010 */
[----:B------:R-:W-:Y:S02]  /*0560*/  IADD3.X R19, PT, PT, RZ, R3, RZ, P1, !PT ;  /* 0x00000003ff137210 */ /* 0x000fe40000ffe4ff */
[----:B------:R-:W-:-:S04]  /*0570*/  ISETP.NE.U32.AND P0, PT, R0, 0x1, PT ;  /* 0x000000010000780c */ /* 0x000fc80003f05070 */
[----:B------:R-:W-:Y:S02]  /*0580*/  ISETP.NE.U32.AND.EX P0, PT, RZ, RZ, PT, P0 ;  /* 0x000000ffff00720c */ /* 0x000fe40003f05100 */
[----:B0-----:R-:W-:-:S11]  /*0590*/  SHF.L.U32 R4, R4, 0x1, RZ ;  /* 0x0000000104047819 */ /* 0x001fd600000006ff */
[----:B------:R-:W-:Y:S05]  /*05a0*/  @!P0 BRA `(.L_x_37255) ;  /* 0x0000000400c88947 */ /* 0x000fea0003800000 */
[----:B------:R-:W0:Y:S01]  /*05b0*/  LDCU.64 UR4, c[0x0][0x3b8] ;  /* 0x00007700ff0477ac */ /* 0x000e220008000a00 */
[----:B------:R-:W-:Y:S01]  /*05c0*/  BSSY.RECONVERGENT B1, `(.L_x_37256) ;  /* 0x000002b000017945 */ /* 0x000fe20003800200 */
[----:B------:R-:W-:Y:S02]  /*05d0*/  HFMA2 R0, -RZ, RZ, 0.96630859375, -0.0022525787353515625 ;  /* 0x3bbb989dff007431 */ /* 0x000fe400000001ff */
[----:B------:R-:W-:Y:S02]  /*05e0*/  IMAD.MOV.U32 R6, RZ, RZ, -0x800000 ;  /* 0xff800000ff067424 */ /* 0x000fe400078e00ff */
[----:B------:R-:W-:Y:S02]  /*05f0*/  IMAD.MOV.U32 R7, RZ, RZ, -0x800000 ;  /* 0xff800000ff077424 */ /* 0x000fe400078e00ff */
[----:B------:R-:W-:Y:S01]  /*0600*/  IMAD.MOV.U32 R12, RZ, RZ, -0x800000 ;  /* 0xff800000ff0c7424 */ /* 0x000fe200078e00ff */
        /* <DEDUP_REMOVED lines=38> */
.L_x_37257:
[----:B------:R-:W-:Y:S05]  /*0870*/  BSYNC.RECONVERGENT B1 ;  /* 0x0000000000017941 */ /* 0x000fea0003800200 */
.L_x_37256:
        /* <DEDUP_REMOVED lines=17> */
[----:B------:R-:W2:Y:S01]  /*0990*/  MUFU.EX2 R3, R12 ;  /* 0x0000000c00037308 */ /* 0x000ea20000000800 */
[----:B0-----:R-:W-:-:S04]  /*09a0*/  FMUL R2, R2, R7 ;  /* 0x0000000702027220 */ /* 0x001fc80000400000 */
[----:B------:R-:W-:Y:S01]  /*09b0*/  FADD R13, RZ, R2 ;  /* 0x00000002ff0d7221 */ /* 0x000fe20000000000 */
[----:B--2---:R-:W-:-:S04]  /*09c0*/  FMUL R0, R0, R3 ;  /* 0x0000000300007220 */ /* 0x004fc80000400000 */
[----:B------:R-:W-:-:S04]  /*09d0*/  FADD R13, R13, R0 ;  /* 0x000000000d0d7221 */ /* 0x000fc80000000000 */
        /* <DEDUP_REMOVED lines=10> */
[----:B-1----:R-:W-:Y:S05]  /*0a80*/  CALL.REL.NOINC `($__internal_627_$__cuda_sm3x_div_rn_noftz_f32_slowpath) ;  /* 0x0000001400447944 */ /* 0x002fea0003c00000 */
[----:B------:R-:W-:-:S07]  /*0a90*/  IMAD.MOV.U32 R6, RZ, RZ, R7 ;  /* 0x000000ffff067224 */ /* 0x000fce00078e0007 */
.L_x_37259:
[----:B------:R-:W-:Y:S05]  /*0aa0*/  BSYNC.RECONVERGENT B1 ;  /* 0x0000000000017941 */ /* 0x000fea0003800200 */
.L_x_37258:
        /* <DEDUP_REMOVED lines=12> */
[----:B-1----:R-:W-:Y:S05]  /*0b70*/  CALL.REL.NOINC `($__internal_627_$__cuda_sm3x_div_rn_noftz_f32_slowpath) ;  /* 0x0000001400087944 */ /* 0x002fea0003c00000 */
.L_x_37261:
[----:B------:R-:W-:Y:S05]  /*0b80*/  BSYNC.RECONVERGENT B1 ;  /* 0x0000000000017941 */ /* 0x000fea0003800200 */
.L_x_37260:
[----:B------:R-:W-:Y:S01]  /*0b90*/  IMAD.MOV.U32 R13, RZ, RZ, R15 ;  /* 0x000000ffff0d7224 */ /* 0x000fe200078e000f */
[----:B------:R-:W-:Y:S01]  /*0ba0*/  MOV R20, R14 ;  /* 0x0000000e00147202 */ /* 0x000fe20000000f00 */
[----:B------:R-:W-:Y:S06]  /*0bb0*/  @P0 BRA `(.L_x_37255) ;  /* 0x0000000000440947 */ /* 0x000fec0003800000 */
[----:B------:R-:W0:Y:S01]  /*0bc0*/  LDCU.128 UR4, c[0x0][0x3a0] ;  /* 0x00007400ff0477ac */ /* 0x000e220008000c00 */
[----:B------:R-:W-:Y:S02]  /*0bd0*/  IMAD.MOV.U32 R2, RZ, RZ, R4 ;  /* 0x000000ffff027224 */ /* 0x000fe400078e0004 */
[----:B------:R-:W-:Y:S02]  /*0be0*/  IMAD.MOV.U32 R3, RZ, RZ, RZ ;  /* 0x000000ffff037224 */ /* 0x000fe400078e00ff */
[----:B0-----:R-:W-:Y:S02]  /*0bf0*/  IMAD R0, R16, UR6, RZ ;  /* 0x0000000610007c24 */ /* 0x001fe4000f8e02ff */
[----:B------:R-:W-:Y:S01]  /*0c00*/  IMAD.WIDE.U32 R2, R17, UR6, R2 ;  /* 0x0000000611027c25 */ /* 0x000fe2000f8e0002 */
[----:B-1----:R-:W-:-:S03]  /*0c10*/  R2UR UR6, R10 ;  /* 0x000000000a0672ca */ /* 0x002fc600000e0000 */
        /* <DEDUP_REMOVED lines=11> */
.L_x_37255:
[----:B------:R-:W-:Y:S05]  /*0cd0*/  BSYNC.RECONVERGENT B0 ;  /* 0x0000000000007941 */ /* 0x000fea0003800200 */
.L_x_37254:
[----:B------:R-:W-:-:S04]  /*0ce0*/  ISETP.NE.U32.AND P0, PT, R21, RZ, PT ;  /* 0x000000ff1500720c */ /* 0x000fc80003f05070 */
[----:B------:R-:W-:-:S13]  /*0cf0*/  ISETP.NE.AND.EX P0, PT, R19, RZ, PT, P0 ;  /* 0x000000ff1300720c */ /* 0x000fda0003f05300 */
[----:B------:R-:W-:Y:S05]  /*0d00*/  @!P0 EXIT ;  /* 0x000000000000894d */ /* 0x000fea0003800000 */
[----:B------:R-:W-:Y:S01]  /*0d10*/  BSSY.RECONVERGENT B0, `(.L_x_37262) ;  /* 0x00000e4000007945 */ /* 0x000fe20003800200 */
.L_x_37279:
[----:B------:R-:W-:Y:S01]  /*0d20*/  ISETP.GE.U32.AND P0, PT, R4, UR44, PT ;  /* 0x0000002c04007c0c */ /* 0x000fe2000bf06070 */
[----:B------:R-:W-:Y:S01]  /*0d30*/  BSSY.RECONVERGENT B1, `(.L_x_37263) ;  /* 0x0000028000017945 */ /* 0x000fe20003800200 */
[----:B0-----:R-:W-:Y:S01]  /*0d40*/  MOV R2, 0xff800000 ;  /* 0xff80000000027802 */ /* 0x001fe20000000f00 */
[----:B------:R-:W-:Y:S01]  /*0d50*/  IMAD.MOV.U32 R3, RZ, RZ, -0x800000 ;  /* 0xff800000ff037424 */ /* 0x000fe200078e00ff */
[----:B------:R-:W-:Y:S01]  /*0d60*/  ISETP.GE.AND.EX P0, PT, RZ, UR45, PT, P0 ;  /* 0x0000002dff007c0c */ /* 0x000fe2000bf06300 */
[----:B------:R-:W-:Y:S01]  /*0d70*/  IMAD.MOV.U32 R0, RZ, RZ, 0x3bbb989d ;  /* 0x3bbb989dff007424 */ /* 0x000fe200078e00ff */
[----:B------:R-:W-:-:S11]  /*0d80*/  MOV R12, 0xff800000 ;  /* 0xff800000000c7802 */ /* 0x000fd60000000f00 */
        /* <DEDUP_REMOVED lines=34> */
.L_x_37264:
[----:B------:R-:W-:Y:S05]  /*0fb0*/  BSYNC.RECONVERGENT B1 ;  /* 0x0000000000017941 */ /* 0x000fea0003800200 */
.L_x_37263:
        /* <DEDUP_REMOVED lines=8> */
[----:B------:R-:W-:Y:S02]  /*1040*/  FADD R0, R6, -12583039 ;  /* 0xcb40007f06007421 */ /* 0x000fe40000000000 */
[C---:B------:R-:W-:Y:S02]  /*1050*/  FADD R2, R12.reuse, -12583039 ;  /* 0xcb40007f0c027421 */ /* 0x040fe40000000000 */
[----:B------:R-:W-:Y:S02]  /*1060*/  FFMA R0, R3, 1.4426950216293334961, -R0 ;  /* 0x3fb8aa3b03007823 */ /* 0x000fe40000000800 */
[----:B------:R-:W-:Y:S02]  /*1070*/  FFMA R2, R7, 1.4426950216293334961, -R2 ;  /* 0x3fb8aa3b07027823 */ /* 0x000fe40000000802 */
[----:B------:R-:W-:Y:S01]  /*1080*/  FFMA R3, R3, 1.925963033500011079e-08, R0 ;  /* 0x32a5706003037823 */ /* 0x000fe20000000000 */
[----:B------:R-:W-:Y:S01]  /*1090*/  SHF.L.U32 R0, R12, 0x17, RZ ;  /* 0x000000170c007819 */ /* 0x000fe200000006ff */
[----:B------:R-:W-:Y:S01]  /*10a0*/  FFMA R7, R7, 1.925963033500011079e-08, R2 ;  /* 0x32a5706007077823 */ /* 0x000fe20000000002 */
[----:B------:R-:W-:-:S03]  /*10b0*/  IMAD.SHL.U32 R2, R6, 0x800000, RZ ;  /* 0x0080000006027824 */ /* 0x000fc600078e00ff */
        /* <DEDUP_REMOVED lines=18> */
.L_x_37266:
[----:B------:R-:W-:Y:S05]  /*11e0*/  BSYNC.RECONVERGENT B1 ;  /* 0x0000000000017941 */ /* 0x000fea0003800200 */
.L_x_37265:
        /* <DEDUP_REMOVED lines=13> */
.L_x_37268:
[----:B------:R-:W-:Y:S05]  /*12c0*/  BSYNC.RECONVERGENT B1 ;  /* 0x0000000000017941 */ /* 0x000fea0003800200 */
.L_x_37267:
        /* <DEDUP_REMOVED lines=21> */
.L_x_37270:
[----:B------:R-:W-:Y:S05]  /*1420*/  BSYNC.RECONVERGENT B1 ;  /* 0x0000000000017941 */ /* 0x000fea0003800200 */
.L_x_37269:
[----:B------:R-:W-:Y:S01]  /*1430*/  BSSY.RECONVERGENT B1, `(.L_x_37271) ;  /* 0x0000028000017945 */ /* 0x000fe20003800200 */
[----:B0-----:R-:W-:Y:S01]  /*1440*/  IMAD.MOV.U32 R2, RZ, RZ, -0x800000 ;  /* 0xff800000ff027424 */ /* 0x001fe200078e00ff */
[----:B------:R-:W-:Y:S01]  /*1450*/  MOV R12, 0xff800000 ;  /* 0xff800000000c7802 */ /* 0x000fe20000000f00 */
[----:B------:R-:W-:Y:S02]  /*1460*/  IMAD.MOV.U32 R3, RZ, RZ, -0x800000 ;  /* 0xff800000ff037424 */ /* 0x000fe400078e00ff */
[----:B------:R-:W-:Y:S02]  /*1470*/  IMAD.MOV.U32 R0, RZ, RZ, 0x3bbb989d ;  /* 0x3bbb989dff007424 */ /* 0x000fe400078e00ff */
[----:B------:R-:W-:Y:S01]  /*1480*/  IMAD.X R20, R9, 0x1, R20, P2 ;  /* 0x0000000109147824 */ /* 0x000fe200010e0614 */
[----:B------:R-:W-:Y:S06]  /*1490*/  @P1 BRA `(.L_x_37272) ;  /* 0x0000000000841947 */ /* 0x000fec0003800000 */
        /* <DEDUP_REMOVED lines=33> */
.L_x_37272:
[----:B------:R-:W-:Y:S05]  /*16b0*/  BSYNC.RECONVERGENT B1 ;  /* 0x0000000000017941 */ /* 0x000fea0003800200 */
.L_x_37271:
[----:B------:R-:W-:Y:S02]  /*16c0*/  HFMA2 R13, -RZ, RZ, 3.7421875, 0 ;  /* 0x437c0000ff0d7431 */ /* 0x000fe400000001ff */
[C---:B------:R-:W-:Y:S01]  /*16d0*/  FADD R3, -R12.reuse, R3 ;  /* 0x000000030c037221 */ /* 0x040fe20000000100 */
[----:B------:R-:W-:Y:S01]  /*16e0*/  FADD R7, -R12, R2 ;  /* 0x000000020c077221 */ /* 0x000fe20000000100 */
[----:B------:R-:W-:Y:S02]  /*16f0*/  BSSY.RECONVERGENT B1, `(.L_x_37273) ;  /* 0x000001f000017945 */ /* 0x000fe40003800200 */
        /* <DEDUP_REMOVED lines=28> */
[----:B-1----:R-:W-:Y:S05]  /*18c0*/  CALL.REL.NOINC `($__internal_627_$__cuda_sm3x_div_rn_noftz_f32_slowpath) ;  /* 0x0000000400b47944 */ /* 0x002fea0003c00000 */
[----:B------:R-:W-:-:S07]  /*18d0*/  IMAD.MOV.U32 R6, RZ, RZ, R7 ;  /* 0x000000ffff067224 */ /* 0x000fce00078e0007 */
.L_x_37274:
[----:B------:R-:W-:Y:S05]  /*18e0*/  BSYNC.RECONVERGENT B1 ;  /* 0x0000000000017941 */ /* 0x000fea0003800200 */
.L_x_37273:
        /* <DEDUP_REMOVED lines=12> */
[----:B-1----:R-:W-:Y:S05]  /*19b0*/  CALL.REL.NOINC `($__internal_627_$__cuda_sm3x_div_rn_noftz_f32_slowpath) ;  /* 0x0000000400787944 */ /* 0x002fea0003c00000 */
.L_x_37276:
[----:B------:R-:W-:Y:S05]  /*19c0*/  BSYNC.RECONVERGENT B1 ;  /* 0x0000000000017941 */ /* 0x000fea0003800200 */
.L_x_37275:
        /* <DEDUP_REMOVED lines=18> */
.L_x_37278:
[----:B------:R-:W-:Y:S05]  /*1af0*/  BSYNC.RECONVERGENT B1 ;  /* 0x0000000000017941 */ /* 0x000fea0003800200 */
.L_x_37277:
[----:B------:R-:W-:-:S04]  /*1b00*/  IADD3 R13, P0, PT, R8, R15, RZ ;  /* 0x0000000f080d7210 */ /* 0x000fc80007f1e0ff */
[----:B------:R-:W-:Y:S02]  /*1b10*/  IADD3.X R20, PT, PT, R9, R20, RZ, P0, !PT ;  /* 0x0000001409147210 */ /* 0x000fe400007fe4ff */
[----:B------:R-:W-:-:S04]  /*1b20*/  ISETP.GE.U32.AND P0, PT, R13, UR48, PT ;  /* 0x000000300d007c0c */ /* 0x000fc8000bf06070 */
[----:B------:R-:W-:-:S13]  /*1b30*/  ISETP.GE.AND.EX P0, PT, R20, UR49, PT, P0 ;  /* 0x0000003114007c0c */ /* 0x000fda000bf06300 */
[----:B------:R-:W-:Y:S05]  /*1b40*/  @!P0 BRA `(.L_x_37279) ;  /* 0xfffffff000748947 */ /* 0x000fea000383ffff */
[----:B------:R-:W-:Y:S05]  /*1b50*/  BSYNC.RECONVERGENT B0 ;  /* 0x0000000000007941 */ /* 0x000fea0003800200 */
.L_x_37262:
[----:B------:R-:W-:Y:S05]  /*1b60*/  EXIT ;  /* 0x000000000000794d */ /* 0x000fea0003800000 */
        .weak           $__internal_626_$__cuda_sm20_div_u64
        .type           $__internal_626_$__cuda_sm20_div_u64,@function
        .size           $__internal_626_$__cuda_sm20_div_u64,($__internal_627_$__cuda_sm3x_div_rn_noftz_f32_slowpath - $__internal_626_$__cuda_sm20_div_u64)
$__internal_626_$__cuda_sm20_div_u64:
        /* <DEDUP_REMOVED lines=66> */
[----:B------:R-:W-:Y:S06]  /*1f90*/  RET.REL.NODEC R2 `(_Z15SoftmaxWarpImplI24ElementwiseScaleMaskLoadIffbE11DirectStoreIffEfLi2ELi2ELi1ELi1ELb1EL9Algorithm0EEvT_T0_ll) ;  /* 0xffffffe002187950 */ /* 0x000fec0003c3ffff */
        .weak           $__internal_627_$__cuda_sm3x_div_rn_noftz_f32_slowpath
        .type           $__internal_627_$__cuda_sm3x_div_rn_noftz_f32_slowpath,@function
        .size           $__internal_627_$__cuda_sm3x_div_rn_noftz_f32_slowpath,(.L_x_38004 - $__internal_627_$__cuda_sm3x_div_rn_noftz_f32_slowpath)
$__internal_627_$__cuda_sm3x_div_rn_noftz_f32_slowpath:
        /* <DEDUP_REMOVED lines=35> */
.L_x_37281:
        /* <DEDUP_REMOVED lines=51> */
.L_x_37288:
[----:B------:R-:W-:-:S04]  /*2500*/  LOP3.LUT R2, R2, 0x80000000, RZ, 0xc0, !PT ;  /* 0x8000000002027812 */ /* 0x000fc800078ec0ff */
[----:B------:R-:W-:Y:S01]  /*2510*/  LOP3.LUT R2, R2, 0x7f800000, RZ, 0xfc, !PT ;  /* 0x7f80000002027812 */ /* 0x000fe200078efcff */
[----:B------:R-:W-:Y:S06]  /*2520*/  BRA `(.L_x_37289) ;  /* 0x0000000000047947 */ /* 0x000fec0003800000 */
.L_x_37287:
[----:B------:R-:W-:-:S07]  /*2530*/  IMAD R2, R12, 0x800000, R2 ;  /* 0x008000000c027824 */ /* 0x000fce00078e0202 */
.L_x_37289:
[----:B------:R-:W-:Y:S05]  /*2540*/  BSYNC.RECONVERGENT B3 ;  /* 0x0000000000037941 */ /* 0x000fea0003800200 */
.L_x_37286:
[----:B------:R-:W-:Y:S05]  /*2550*/  BRA `(.L_x_37290) ;  /* 0x0000000000207947 */ /* 0x000fea0003800000 */
.L_x_37285:
[----:B------:R-:W-:-:S04]  /*2560*/  LOP3.LUT R2, R3, 0x80000000, R2, 0x48, !PT ;  /* 0x8000000003027812 */ /* 0x000fc800078e4802 */
[----:B------:R-:W-:Y:S01]  /*2570*/  LOP3.LUT R2, R2, 0x7f800000, RZ, 0xfc, !PT ;  /* 0x7f80000002027812 */ /* 0x000fe200078efcff */
[----:B------:R-:W-:Y:S06]  /*2580*/  BRA `(.L_x_37290) ;  /* 0x0000000000147947 */ /* 0x000fec0003800000 */
.L_x_37284:
[----:B------:R-:W-:Y:S01]  /*2590*/  LOP3.LUT R2, R3, 0x80000000, R2, 0x48, !PT ;  /* 0x8000000003027812 */ /* 0x000fe200078e4802 */
[----:B------:R-:W-:Y:S06]  /*25a0*/  BRA `(.L_x_37290) ;  /* 0x00000000000c7947 */ /* 0x000fec0003800000 */
.L_x_37283:
[----:B------:R-:W0:Y:S01]  /*25b0*/  MUFU.RSQ R2, -QNAN ;  /* 0xffc0000000027908 */ /* 0x000e220000001400 */
[----:B------:R-:W-:Y:S05]  /*25c0*/  BRA `(.L_x_37290) ;  /* 0x0000000000047947 */ /* 0x000fea0003800000 */
.L_x_37282:
[----:B------:R-:W-:-:S07]  /*25d0*/  FADD.FTZ R2, R2, R3 ;  /* 0x0000000302027221 */ /* 0x000fce0000010000 */
.L_x_37290:
[----:B------:R-:W-:Y:S05]  /*25e0*/  BSYNC.RECONVERGENT B2 ;  /* 0x0000000000027941 */ /* 0x000fea0003800200 */
.L_x_37280:
[----:B------:R-:W-:Y:S01]  /*25f0*/  HFMA2 R3, -RZ, RZ, 0, 0 ;  /* 0x00000000ff037431 */ /* 0x000fe200000001ff */
[----:B0-----:R-:W-:Y:S01]  /*2600*/  MOV R7, R2 ;  /* 0x0000000200077202 */ /* 0x001fe20000000f00 */
[----:B------:R-:W-:-:S04]  /*2610*/  IMAD.MOV.U32 R2, RZ, RZ, R18 ;  /* 0x000000ffff027224 */ /* 0x000fc800078e0012 */
[----:B------:R-:W-:Y:S05]  /*2620*/  RET.REL.NODEC R2 `(_Z15SoftmaxWarpImplI24ElementwiseScaleMaskLoadIffbE11DirectStoreIffEfLi2ELi2ELi1ELi1ELb1EL9Algorithm0EEvT_T0_ll) ;  /* 0xffffffd802747950 */ /* 0x000fea0003c3ffff */
.L_x_37291:
        /* <DEDUP_REMOVED lines=13> */
.L_x_38004:


//--------------------- .text._Z15SoftmaxWarpImplI24ElementwiseScaleMaskLoadIffbE11DirectStoreIffEfLi2ELi2ELi1ELi1ELb0EL9Algorithm0EEvT_T0_ll --------------------------
	.section	.text._Z15SoftmaxWarpImplI24ElementwiseScaleMaskLoadIffbE11DirectStoreIffEfLi2ELi2ELi1ELi1ELb0EL9Algorithm0EEvT_T0_ll,"ax",@progbits
	.align	128
        .global         _Z15SoftmaxWarpImplI24ElementwiseScaleMaskLoadIffbE11DirectStoreIffEfLi2ELi2ELi1ELi1ELb0EL9Algorithm0EEvT_T0_ll
        .type           _Z15SoftmaxWarpImplI24ElementwiseScaleMaskLoadIffbE11DirectStoreIffEfLi2ELi2ELi1ELi1ELb0EL9Algorithm0EEvT_T0_ll,@function
        .size           _Z15SoftmaxWarpImplI24ElementwiseScaleMaskLoadIffbE11DirectStoreIffEfLi2ELi2ELi1ELi1ELb0EL9Algorithm0EEvT_T0_ll,(.L_x_38006 - _Z15SoftmaxWarpImplI24ElementwiseScaleMaskLoadIffbE11DirectStoreIffEfLi2ELi2ELi1ELi1ELb0EL9Algorithm0EEvT_T0_ll)
        .other          _Z15SoftmaxWarpImplI24ElementwiseScaleMaskLoadIffbE11DirectStoreIffEfLi2ELi2ELi1ELi1ELb0EL9Algorithm0EEvT_T0_ll,@"STO_CUDA_ENTRY STV_DEFAULT"
_Z15SoftmaxWarpImplI24ElementwiseScaleMaskLoadIffbE11DirectStoreIffEfLi2ELi2ELi1ELi1ELb0EL9Algorithm0EEvT_T0_ll:
.text._Z15SoftmaxWarpImplI24ElementwiseScaleMaskLoadIffbE11DirectStoreIffEfLi2ELi2ELi1ELi1ELb0EL9Algorithm0EEvT_T0_ll:
        /* <DEDUP_REMOVED lines=26> */
.L_x_37292:
        /* <DEDUP_REMOVED lines=47> */
.L_x_37294:
[----:B------:R-:W-:-:S07]  /*0490*/  MOV R0, 0x4b0 ;  /* 0x000004b000007802 */ /* 0x000fce0000000f00 */
[----:B------:R-:W-:Y:S05]  /*04a0*/  CALL.REL.NOINC `($__internal_628_$__cuda_sm20_div_u64) ;  /* 0x0000001400287944 */ /* 0x000fea0003c00000 */
[----:B------:R-:W-:Y:S02]  /*04b0*/  IMAD.MOV.U32 R2, RZ, RZ, R4 ;  /* 0x000000ffff027224 */ /* 0x000fe400078e0004 */
[----:B------:R-:W-:-:S07]  /*04c0*/  IMAD.MOV.U32 R3, RZ, RZ, R5 ;  /* 0x000000ffff037224 */ /* 0x000fce00078e0005 */
.L_x_37295:
[----:B------:R-:W-:Y:S05]  /*04d0*/  BSYNC.RECONVERGENT B0 ;  /* 0x0000000000007941 */ /* 0x000fea0003800200 */
.L_x_37293:
[----:B------:R-:W0:Y:S01]  /*04e0*/  S2R R4, SR_TID.X ;  /* 0x0000000000047919 */ /* 0x000e220000002100 */
[----:B------:R-:W-:Y:S01]  /*04f0*/  IADD3 R16, P1, PT, R2, R16, RZ ;  /* 0x0000001002107210 */ /* 0x000fe20007f3e0ff */
[----:B------:R-:W1:Y:S01]  /*0500*/  LDC.64 R12, c[0x0][0x358] ;  /* 0x0000d600ff0c7b82 */ /* 0x000e620000000a00 */
[----:B------:R-:W-:Y:S02]  /*0510*/  BSSY.RECONVERGENT B0, `(.L_x_37296) ;  /* 0x0000070000007945 */ /* 0x000fe40003800200 */
[----:B------:R-:W-:Y:S02]  /*0520*/  LOP3.LUT R0, R16, 0x1, RZ, 0xc0, !PT ;  /* 0x0000000110007812 */ /* 0x000fe400078ec0ff */
[----:B------:R-:W-:Y:S02]  /*0530*/  IADD3.X R17, PT, PT, RZ, R3, RZ, P1, !PT ;  /* 0x00000003ff117210 */ /* 0x000fe40000ffe4ff */
[----:B------:R-:W-:-:S04]  /*0540*/  ISETP.NE.U32.AND P0, PT, R0, 0x1, PT ;  /* 0x000000010000780c */ /* 0x000fc80003f05070 */
[----:B------:R-:W-:Y:S01]  /*0550*/  ISETP.NE.U32.AND.EX P0, PT, RZ, RZ, PT, P0 ;  /* 0x000000ffff00720c */ /* 0x000fe20003f05100 */
[----:B0-----:R-:W-:-:S12]  /*0560*/  IMAD.SHL.U32 R4, R4, 0x2, RZ ;  /* 0x0000000204047824 */ /* 0x001fd800078e00ff */
[----:B------:R-:W-:Y:S05]  /*0570*/  @!P0 BRA `(.L_x_37297) ;  /* 0x0000000400a48947 */ /* 0x000fea0003800000 */
        /* <DEDUP_REMOVED lines=28> */
[----:B------:R-:W-:Y:S01]  /*0740*/  IMAD.MOV.U32 R19, RZ, RZ, 0x3bbb989d ;  /* 0x3bbb989dff137424 */ /* 0x000fe200078e00ff */
[----:B------:R-:W-:Y:S01]  /*0750*/  BSSY.RECONVERGENT B1, `(.L_x_37298) ;  /* 0x0000029000017945 */ /* 0x000fe20003800200 */
[----:B------:R-:W0:Y:S01]  /*0760*/  LDCU UR5, c[0x0][0x398] ;  /* 0x00007300ff0577ac */ /* 0x000e220008000800 */
[----:B------:R-:W-:Y:S01]  /*0770*/  ISETP.NE.AND P0, PT, R2, RZ, PT ;  /* 0x000000ff0200720c */ /* 0x000fe20003f05270 */
[----:B------:R-:W-:Y:S02]  /*0780*/  IMAD.MOV.U32 R18, RZ, RZ, 0x437c0000 ;  /* 0x437c0000ff127424 */ /* 0x000fe400078e00ff */
[----:B--2---:R-:W-:Y:S01]  /*0790*/  FMUL R2, R0, UR4 ;  /* 0x0000000400027c20 */ /* 0x004fe20008400000 */
[----:B0-----:R-:W-:-:S09]  /*07a0*/  MOV R0, UR5 ;  /* 0x0000000500007c02 */ /* 0x001fd20008000f00 */
[----:B------:R-:W0:Y:S01]  /*07b0*/  @!P0 LDC R2, c[0x0][0x398] ;  /* 0x0000e600ff028b82 */ /* 0x000e220000000800 */
[----:B---3--:R-:W-:-:S05]  /*07c0*/  @P1 FMUL R0, R3, UR4 ;  /* 0x0000000403001c20 */ /* 0x008fca0008400000 */
[----:B0-----:R-:W-:-:S05]  /*07d0*/  FMNMX3 R3, R2, -INF , R0, !PT ;  /* 0xff80000002037876 */ /* 0x001fca0007800000 */
        /* <DEDUP_REMOVED lines=30> */
[----:B------:R-:W-:Y:S05]  /*09c0*/  CALL.REL.NOINC `($__internal_629_$__cuda_sm3x_div_rn_noftz_f32_slowpath) ;  /* 0x0000001000f07944 */ /* 0x000fea0003c00000 */
[----:B------:R-:W-:-:S07]  /*09d0*/  MOV R6, R18 ;  /* 0x0000001200067202 */ /* 0x000fce0000000f00 */
.L_x_37299:
[----:B------:R-:W-:Y:S05]  /*09e0*/  BSYNC.RECONVERGENT B1 ;  /* 0x0000000000017941 */ /* 0x000fea0003800200 */
.L_x_37298:
        /* <DEDUP_REMOVED lines=12> */
[----:B------:R-:W-:Y:S05]  /*0ab0*/  CALL.REL.NOINC `($__internal_629_$__cuda_sm3x_div_rn_noftz_f32_slowpath) ;  /* 0x0000001000b47944 */ /* 0x000fea0003c00000 */
[----:B------:R-:W-:-:S07]  /*0ac0*/  MOV R7, R18 ;  /* 0x0000001200077202 */ /* 0x000fce0000000f00 */
.L_x_37301:
[----:B------:R-:W-:Y:S05]  /*0ad0*/  BSYNC.RECONVERGENT B1 ;  /* 0x0000000000017941 */ /* 0x000fea0003800200 */
.L_x_37300:
[----:B------:R-:W0:Y:S01]  /*0ae0*/  LDCU.128 UR4, c[0x0][0x3a0] ;  /* 0x00007400ff0477ac */ /* 0x000e220008000c00 */
[----:B------:R-:W-:Y:S02]  /*0af0*/  IMAD.MOV.U32 R2, RZ, RZ, R4 ;  /* 0x000000ffff027224 */ /* 0x000fe400078e0004 */
[----:B------:R-:W-:Y:S02]  /*0b00*/  IMAD.MOV.U32 R3, RZ, RZ, RZ ;  /* 0x000000ffff037224 */ /* 0x000fe400078e00ff */
[----:B0-----:R-:W-:Y:S01]  /*0b10*/  IMAD R0, R10, UR6, RZ ;  /* 0x000000060a007c24 */ /* 0x001fe2000f8e02ff */
[----:B------:R-:W-:Y:S01]  /*0b20*/  MOV R10, R14 ;  /* 0x0000000e000a7202 */ /* 0x000fe20000000f00 */
[----:B------:R-:W-:Y:S01]  /*0b30*/  IMAD.WIDE.U32 R2, R11, UR6, R2 ;  /* 0x000000060b027c25 */ /* 0x000fe2000f8e0002 */
[----:B------:R-:W-:-:S03]  /*0b40*/  R2UR UR6, R12 ;  /* 0x000000000c0672ca */ /* 0x000fc600000e0000 */
[----:B------:R-:W-:Y:S01]  /*0b50*/  IMAD R11, R11, UR7, R0 ;  /* 0x000000070b0b7c24 */ /* 0x000fe2000f8e0200 */
[----:B------:R-:W-:-:S04]  /*0b60*/  R2UR UR7, R13 ;  /* 0x000000000d0772ca */ /* 0x000fc800000e0000 */
[----:B------:R-:W-:Y:S01]  /*0b70*/  IADD3 R3, PT, PT, R3, R11, RZ ;  /* 0x0000000b03037210 */ /* 0x000fe20007ffe0ff */
[----:B------:R-:W-:-:S03]  /*0b80*/  IMAD.MOV.U32 R11, RZ, RZ, R15 ;  /* 0x000000ffff0b7224 */ /* 0x000fc600078e000f */
        /* <DEDUP_REMOVED lines=8> */
.L_x_37297:
[----:B------:R-:W-:Y:S05]  /*0c10*/  BSYNC.RECONVERGENT B0 ;  /* 0x0000000000007941 */ /* 0x000fea0003800200 */
.L_x_37296:
[----:B------:R-:W-:-:S04]  /*0c20*/  ISETP.NE.U32.AND P0, PT, R16, RZ, PT ;  /* 0x000000ff1000720c */ /* 0x000fc80003f05070 */
[----:B------:R-:W-:-:S13]  /*0c30*/  ISETP.NE.AND.EX P0, PT, R17, RZ, PT, P0 ;  /* 0x000000ff1100720c */ /* 0x000fda0003f05300 */
[----:B------:R-:W-:Y:S05]  /*0c40*/  @!P0 EXIT ;  /* 0x000000000000894d */ /* 0x000fea0003800000 */
[----:B------:R-:W-:Y:S01]  /*0c50*/  BSSY.RECONVERGENT B0, `(.L_x_37302) ;  /* 0x00000ce000007945 */ /* 0x000fe20003800200 */
.L_x_37311:
        /* <DEDUP_REMOVED lines=27> */
[----:B------:R-:W-:Y:S02]  /*0e10*/  HFMA2 R14, -RZ, RZ, 3.7421875, 0 ;  /* 0x437c0000ff0e7431 */ /* 0x000fe400000001ff */
[----:B------:R-:W-:Y:S01]  /*0e20*/  IMAD.MOV.U32 R15, RZ, RZ, 0x3bbb989d ;  /* 0x3bbb989dff0f7424 */ /* 0x000fe200078e00ff */
[----:B------:R-:W-:Y:S01]  /*0e30*/  ISETP.NE.AND P0, PT, R2, RZ, PT ;  /* 0x000000ff0200720c */ /* 0x000fe20003f05270 */
[----:B------:R-:W-:Y:S01]  /*0e40*/  BSSY.RECONVERGENT B1, `(.L_x_37303) ;  /* 0x0000026000017945 */ /* 0x000fe20003800200 */
[----:B--2---:R-:W-:Y:S01]  /*0e50*/  FMUL R2, R0, UR48 ;  /* 0x0000003000027c20 */ /* 0x004fe20008400000 */
[----:B0-----:R-:W-:-:S10]  /*0e60*/  IMAD.U32 R0, RZ, RZ, UR4 ;  /* 0x00000004ff007e24 */ /* 0x001fd4000f8e00ff */
        /* <DEDUP_REMOVED lines=16> */
[----:B------:R-:W-:Y:S01]  /*0f70*/  IMAD.SHL.U32 R0, R7, 0x800000, RZ ;  /* 0x0080000007007824 */ /* 0x000fe200078e00ff */
        /* <DEDUP_REMOVED lines=16> */
[----:B------:R-:W-:Y:S05]  /*1080*/  CALL.REL.NOINC `($__internal_629_$__cuda_sm3x_div_rn_noftz_f32_slowpath) ;  /* 0x0000000c00407944 */ /* 0x000fea0003c00000 */
[----:B------:R-:W-:-:S07]  /*1090*/  IMAD.MOV.U32 R6, RZ, RZ, R18 ;  /* 0x000000ffff067224 */ /* 0x000fce00078e0012 */
.L_x_37304:
[----:B------:R-:W-:Y:S05]  /*10a0*/  BSYNC.RECONVERGENT B1 ;  /* 0x0000000000017941 */ /* 0x000fea0003800200 */
.L_x_37303:
        /* <DEDUP_REMOVED lines=12> */
[----:B------:R-:W-:Y:S05]  /*1170*/  CALL.REL.NOINC `($__internal_629_$__cuda_sm3x_div_rn_noftz_f32_slowpath) ;  /* 0x0000000c00047944 */ /* 0x000fea0003c00000 */
[----:B------:R-:W-:-:S07]  /*1180*/  IMAD.MOV.U32 R7, RZ, RZ, R18 ;  /* 0x000000ffff077224 */ /* 0x000fce00078e0012 */
.L_x_37306:
[----:B------:R-:W-:Y:S05]  /*1190*/  BSYNC.RECONVERGENT B1 ;  /* 0x0000000000017941 */ /* 0x000fea0003800200 */
.L_x_37305:
[----:B------:R-:W-:Y:S01]  /*11a0*/  HFMA2 R17, -RZ, RZ, 0, 0 ;  /* 0x00000000ff117431 */ /* 0x000fe200000001ff */
[----:B------:R-:W-:Y:S01]  /*11b0*/  IADD3 R15, P0, PT, R8, R11, RZ ;  /* 0x0000000b080f7210 */ /* 0x000fe20007f1e0ff */
        /* <DEDUP_REMOVED lines=8> */
[----:B------:R-:W-:-:S04]  /*1240*/  IMAD.WIDE.U32 R2, R11, UR42, R16 ;  /* 0x0000002a0b027c25 */ /* 0x000fc8000f8e0010 */
[----:B------:R-:W-:Y:S02]  /*1250*/  IMAD R0, R10, UR44, RZ ;  /* 0x0000002c0a007c24 */ /* 0x000fe4000f8e02ff */
[----:B------:R-:W-:Y:S02]  /*1260*/  IMAD.IADD R11, R3, 0x1, R19 ;  /* 0x00000001030b7824 */ /* 0x000fe400078e0213 */
[----:B------:R-:W-:-:S03]  /*1270*/  IMAD.WIDE.U32 R16, R15, UR44, R16 ;  /* 0x0000002c0f107c25 */ /* 0x000fc6000f8e0010 */
[----:B------:R-:W-:Y:S01]  /*1280*/  LEA.HI R14, P0, R11, R2, RZ, 0x1 ;  /* 0x000000020b0e7211 */ /* 0x000fe200078108ff */
[----:B------:R-:W-:-:S04]  /*1290*/  IMAD R3, R15, UR45, R0 ;  /* 0x0000002d0f037c24 */ /* 0x000fc8000f8e0200 */
[----:B------:R-:W-:Y:S01]  /*12a0*/  IMAD.SHL.U32 R2, R14, 0x4, RZ ;  /* 0x000000040e027824 */ /* 0x000fe200078e00ff */
[----:B------:R-:W-:Y:S01]  /*12b0*/  IADD3 R3, PT, PT, R17, R3, RZ ;  /* 0x0000000311037210 */ /* 0x000fe20007ffe0ff */
[----:B------:R-:W-:-:S03]  /*12c0*/  IMAD.X R17, RZ, RZ, R11, P0 ;  /* 0x000000ffff117224 */ /* 0x000fc600000e060b */
[----:B------:R-:W-:Y:S02]  /*12d0*/  LEA.HI R11, P1, R3, R16, RZ, 0x1 ;  /* 0x00000010030b7211 */ /* 0x000fe400078308ff */
[----:B------:R-:W-:Y:S02]  /*12e0*/  LOP3.LUT R2, R2, 0xfffffff8, RZ, 0xc0, !PT ;  /* 0xfffffff802027812 */ /* 0x000fe400078ec0ff */
[----:B------:R-:W-:Y:S02]  /*12f0*/  LOP3.LUT R16, R11, 0xfffffffe, RZ, 0xc0, !PT ;  /* 0xfffffffe0b107812 */ /* 0x000fe400078ec0ff */
[----:B------:R-:W-:Y:S02]  /*1300*/  SHF.L.U64.HI R14, R14, 0x2, R17 ;  /* 0x000000020e0e7819 */ /* 0x000fe40000010211 */
[----:B------:R-:W-:Y:S02]  /*1310*/  IADD3 R2, P0, PT, R2, UR40, RZ ;  /* 0x0000002802027c10 */ /* 0x000fe4000ff1e0ff */
[----:B------:R-:W-:-:S02]  /*1320*/  IADD3.X R0, PT, PT, RZ, R3, RZ, P1, !PT ;  /* 0x00000003ff007210 */ /* 0x000fc40000ffe4ff */
[----:B------:R-:W-:Y:S02]  /*1330*/  IADD3 R16, P1, PT, R16, UR38, RZ ;  /* 0x0000002610107c10 */ /* 0x000fe4000ff3e0ff */
[----:B------:R-:W-:Y:S02]  /*1340*/  IADD3.X R3, PT, PT, R14, UR41, RZ, P0, !PT ;  /* 0x000000290e037c10 */ /* 0x000fe400087fe4ff */
[----:B------:R-:W-:-:S03]  /*1350*/  IADD3.X R17, PT, PT, R0, UR39, RZ, P1, !PT ;  /* 0x0000002700117c10 */ /* 0x000fc60008ffe4ff */
[----:B------:R0:W-:Y:S04]  /*1360*/  STG.E.64 desc[UR4][R2.64], R6 ;  /* 0x0000000602007986 */ /* 0x0001e8000c101b04 */
        /* <DEDUP_REMOVED lines=13> */
[----:B------:R-:W0:Y:S01]  /*1440*/  LDCU UR4, c[0x0][0x398] ;  /* 0x00007300ff0477ac */ /* 0x000e220008000800 */
[----:B------:R-:W-:Y:S02]  /*1450*/  HFMA2 R7, -RZ, RZ, 0.96630859375, -0.0022525787353515625 ;  /* 0x3bbb989dff077431 */ /* 0x000fe400000001ff */
        /* <DEDUP_REMOVED lines=39> */
[----:B------:R-:W-:-:S07]  /*16d0*/  IMAD.MOV.U32 R6, RZ, RZ, R18 ;  /* 0x000000ffff067224 */ /* 0x000fce00078e0012 */
.L_x_37308:
[----:B------:R-:W-:Y:S05]  /*16e0*/  BSYNC.RECONVERGENT B1 ;  /* 0x0000000000017941 */ /* 0x000fea0003800200 */
.L_x_37307:
        /* <DEDUP_REMOVED lines=12> */
[----:B------:R-:W-:Y:S05]  /*17b0*/  CALL.REL.NOINC `($__internal_629_$__cuda_sm3x_div_rn_noftz_f32_slowpath) ;  /* 0x0000000400747944 */ /* 0x000fea0003c00000 */
[----:B------:R-:W-:-:S07]  /*17c0*/  IMAD.MOV.U32 R7, RZ, RZ, R18 ;  /* 0x000000ffff077224 */ /* 0x000fce00078e0012 */
.L_x_37310:
[----:B------:R-:W-:Y:S05]  /*17d0*/  BSYNC.RECONVERGENT B1 ;  /* 0x0000000000017941 */ /* 0x000fea0003800200 */
.L_x_37309:
        /* <DEDUP_REMOVED lines=21> */
[----:B------:R-:W-:Y:S05]  /*1930*/  BSYNC.RECONVERGENT B0 ;  /* 0x0000000000007941 */ /* 0x000fea0003800200 */
.L_x_37302:
[----:B------:R-:W-:Y:S05]  /*1940*/  EXIT ;  /* 0x000000000000794d */ /* 0x000fea0003800000 */
        .weak           $__internal_628_$__cuda_sm20_div_u64
        .type           $__internal_628_$__cuda_sm20_div_u64,@function
        .size           $__internal_628_$__cuda_sm20_div_u64,($__internal_629_$__cuda_sm3x_div_rn_noftz_f32_slowpath - $__internal_628_$__cuda_sm20_div_u64)
$__internal_628_$__cuda_sm20_div_u64:
        /* <DEDUP_REMOVED lines=49> */
[----:B------:R-:W-:Y:S02]  /*1c60*/  IMAD.X R6, R12, 0x1, ~R9, P2 ;  /* 0x000000010c067824 */ /* 0x000fe400010e0e09 */
        /* <DEDUP_REMOVED lines=10> */
[----:B------:R-:W-:Y:S02]  /*1d10*/  ISETP.NE.U32.AND P1, PT, R8, RZ, PT ;  /* 0x000000ff0800720c */ /* 0x000fe40003f25070 */
[----:B------:R-:W-:Y:S01]  /*1d20*/  SEL R5, R5, R2, P0 ;  /* 0x0000000205057207 */ /* 0x000fe20000000000 */
[----:B------:R-:W-:Y:S01]  /*1d30*/  IMAD.MOV.U32 R2, RZ, RZ, R0 ;  /* 0x000000ffff027224 */ /* 0x000fe200078e0000 */
[----:B------:R-:W-:Y:S02]  /*1d40*/  ISETP.NE.AND.EX P1, PT, R9, RZ, PT, P1 ;  /* 0x000000ff0900720c */ /* 0x000fe40003f25310 */
[----:B------:R-:W-:Y:S02]  /*1d50*/  SEL R4, R4, R7, P0 ;  /* 0x0000000704047207 */ /* 0x000fe40000000000 */
[----:B------:R-:W-:Y:S02]  /*1d60*/  SEL R5, R5, 0xffffffff, P1 ;  /* 0xffffffff05057807 */ /* 0x000fe40000800000 */
[----:B------:R-:W-:Y:S01]  /*1d70*/  SEL R4, R4, 0xffffffff, P1 ;  /* 0xffffffff04047807 */ /* 0x000fe20000800000 */
[----:B------:R-:W-:Y:S06]  /*1d80*/  RET.REL.NODEC R2 `(_Z15SoftmaxWarpImplI24ElementwiseScaleMaskLoadIffbE11DirectStoreIffEfLi2ELi2ELi1ELi1ELb0EL9Algorithm0EEvT_T0_ll) ;  /* 0xffffffe0029c7950 */ /* 0x000fec0003c3ffff */
        .weak           $__internal_629_$__cuda_sm3x_div_rn_noftz_f32_slowpath
        .type           $__internal_629_$__cuda_sm3x_div_rn_noftz_f32_slowpath,@function
        .size           $__internal_629_$__cuda_sm3x_div_rn_noftz_f32_slowpath,(.L_x_38006 - $__internal_629_$__cuda_sm3x_div_rn_noftz_f32_slowpath)
$__internal_629_$__cuda_sm3x_div_rn_noftz_f32_slowpath:
        /* <DEDUP_REMOVED lines=34> */
.L_x_37313:
        /* <DEDUP_REMOVED lines=51> */
.L_x_37320:
[----:B------:R-:W-:-:S04]  /*22e0*/  LOP3.LUT R2, R2, 0x80000000, RZ, 0xc0, !PT ;  /* 0x8000000002027812 */ /* 0x000fc800078ec0ff */
[----:B------:R-:W-:Y:S01]  /*22f0*/  LOP3.LUT R2, R2, 0x7f800000, RZ, 0xfc, !PT ;  /* 0x7f80000002027812 */ /* 0x000fe200078efcff */
[----:B------:R-:W-:Y:S06]  /*2300*/  BRA `(.L_x_37321) ;  /* 0x0000000000047947 */ /* 0x000fec0003800000 */
.L_x_37319:
[----:B------:R-:W-:-:S07]  /*2310*/  IMAD R2, R25, 0x800000, R2 ;  /* 0x0080000019027824 */ /* 0x000fce00078e0202 */
.L_x_37321:
[----:B------:R-:W-:Y:S05]  /*2320*/  BSYNC.RECONVERGENT B3 ;  /* 0x0000000000037941 */ /* 0x000fea0003800200 */
.L_x_37318:
[----:B------:R-:W-:Y:S05]  /*2330*/  BRA `(.L_x_37322) ;  /* 0x0000000000207947 */ /* 0x000fea0003800000 */
.L_x_37317:
[----:B------:R-:W-:-:S04]  /*2340*/  LOP3.LUT R2, R3, 0x80000000, R2, 0x48, !PT ;  /* 0x8000000003027812 */ /* 0x000fc800078e4802 */
[----:B------:R-:W-:Y:S01]  /*2350*/  LOP3.LUT R2, R2, 0x7f800000, RZ, 0xfc, !PT ;  /* 0x7f80000002027812 */ /* 0x000fe200078efcff */
[----:B------:R-:W-:Y:S06]  /*2360*/  BRA `(.L_x_37322) ;  /* 0x0000000000147947 */ /* 0x000fec0003800000 */
.L_x_37316:
[----:B------:R-:W-:Y:S01]  /*2370*/  LOP3.LUT R2, R3, 0x80000000, R2, 0x48, !PT ;  /* 0x8000000003027812 */ /* 0x000fe200078e4802 */
[----:B------:R-:W-:Y:S06]  /*2380*/  BRA `(.L_x_37322) ;  /* 0x00000000000c7947 */ /* 0x000fec0003800000 */
.L_x_37315:
[----:B------:R-:W0:Y:S01]  /*2390*/  MUFU.RSQ R2, -QNAN ;  /* 0xffc0000000027908 */ /* 0x000e220000001400 */
[----:B------:R-:W-:Y:S05]  /*23a0*/  BRA `(.L_x_37322) ;  /* 0x0000000000047947 */ /* 0x000fea0003800000 */
.L_x_37314:
[----:B------:R-:W-:-:S07]  /*23b0*/  FADD.FTZ R2, R2, R3 ;  /* 0x0000000302027221 */ /* 0x000fce0000010000 */
.L_x_37322:
[----:B------:R-:W-:Y:S05]  /*23c0*/  BSYNC.RECONVERGENT B2 ;  /* 0x0000000000027941 */ /* 0x000fea0003800200 */
.L_x_37312:
[----:B------:R-:W-:Y:S01]  /*23d0*/  HFMA2 R3, -RZ, RZ, 0, 0 ;  /* 0x00000000ff037431 */ /* 0x000fe200000001ff */
[----:B0-----:R-:W-:Y:S01]  /*23e0*/  MOV R18, R2 ;  /* 0x0000000200127202 */ /* 0x001fe20000000f00 */
[----:B------:R-:W-:-:S04]  /*23f0*/  IMAD.MOV.U32 R2, RZ, RZ, R7 ;  /* 0x000000ffff027224 */ /* 0x000fc800078e0007 */
[----:B------:R-:W-:Y:S05]  /*2400*/  RET.REL.NODEC R2 `(_Z15SoftmaxWarpImplI24ElementwiseScaleMaskLoadIffbE11DirectStoreIffEfLi2ELi2ELi1ELi1ELb0EL9Algorithm0EEvT_T0_ll) ;  /* 0xffffffd802fc7950 */ /* 0x000fea0003c3ffff */
.L_x_37323:
        /* <DEDUP_REMOVED lines=15> */
.L_x_38006:


//--------------------- .text._Z15SoftmaxWarpImplI24ElementwiseScaleMaskLoadIffbE11DirectStoreIffEfLi2ELi2ELi1ELi2ELb1EL9Algorithm0EEvT_T0_ll --------------------------
	.section	.text._Z15SoftmaxWarpImplI24ElementwiseScaleMaskLoadIffbE11DirectStoreIffEfLi2ELi2ELi1ELi2ELb1EL9Algorithm0EEvT_T0_ll,"ax",@progbits
	.align	128
        .global         _Z15SoftmaxWarpImplI24ElementwiseScaleMaskLoadIffbE11DirectStoreIffEfLi2ELi2ELi1ELi2ELb1EL9Algorithm0EEvT_T0_ll
        .type           _Z15SoftmaxWarpImplI24ElementwiseScaleMaskLoadIffbE11DirectStoreIffEfLi2ELi2ELi1ELi2ELb1EL9Algorithm0EEvT_T0_ll,@function
        .size           _Z15SoftmaxWarpImplI24ElementwiseScaleMaskLoadIffbE11DirectStoreIffEfLi2ELi2ELi1ELi2ELb1EL9Algorithm0EEvT_T0_ll,(.L_x_38007 - _Z15SoftmaxWarpImplI24ElementwiseScaleMaskLoadIffbE11DirectStoreIffEfLi2ELi2ELi1ELi2ELb1EL9Algorithm0EEvT_T0_ll)
        .other          _Z15SoftmaxWarpImplI24ElementwiseScaleMaskLoadIffbE11DirectStoreIffEfLi2ELi2ELi1ELi2ELb1EL9Algorithm0EEvT_T0_ll,@"STO_CUDA_ENTRY STV_DEFAULT"
_Z15SoftmaxWarpImplI24ElementwiseScaleMaskLoadIffbE11DirectStoreIffEfLi2ELi2ELi1ELi2ELb1EL9Algorithm0EEvT_T0_ll:
.text._Z15SoftmaxWarpImplI24ElementwiseScaleMaskLoadIffbE11DirectStoreIffEfLi2ELi2ELi1ELi2ELb1EL9Algorithm0EEvT_T0_ll:
        /* <DEDUP_REMOVED lines=27> */
.L_x_37324:
        /* <DEDUP_REMOVED lines=15> */
[----:B------:R-:W-:-:S06]  /*02a0*/  IMAD.SHL.U32 R16, R16, 0x2, RZ ;  /* 0x0000000210107824 */ /* 0x000fcc00078e00ff */
[----:B------:R-:W2:Y:S08]  /*02b0*/  LDC.64 R8, c[0x0][0x390] ;  /* 0x0000e400ff087b82 */ /* 0x000eb00000000a00 */
[----:B------:R-:W3:Y:S01]  /*02c0*/  LDC.64 R6, c[0x0][0x3a8] ;  /* 0x0000ea00ff067b82 */ /* 0x000ee20000000a00 */
[----:B0-----:R-:W-:-:S07]  /*02d0*/  SHF.L.U32 R12, R12, 0x1, RZ ;  /* 0x000000010c0c7819 */ /* 0x001fce00000006ff */
.L_x_37342:
[----:B------:R-:W-:Y:S01]  /*02e0*/  ISETP.GE.U32.AND P0, PT, R12, UR44, PT ;  /* 0x0000002c0c007c0c */ /* 0x000fe2000bf06070 */
[----:B------:R-:W-:Y:S01]  /*02f0*/  BSSY.RECONVERGENT B1, `(.L_x_37326) ;  /* 0x0000025000017945 */ /* 0x000fe20003800200 */
[----:B0-----:R-:W-:Y:S02]  /*0300*/  HFMA2 R2, -RZ, RZ, 0.96630859375, -0.0022525787353515625 ;  /* 0x3bbb989dff027431 */ /* 0x001fe400000001ff */
[----:B------:R-:W-:Y:S01]  /*0310*/  IMAD.MOV.U32 R10, RZ, RZ, -0x800000 ;  /* 0xff800000ff0a7424 */ /* 0x000fe200078e00ff */
[----:B------:R-:W-:Y:S01]  /*0320*/  ISETP.GE.AND.EX P0, PT, RZ, UR45, PT, P0 ;  /* 0x0000002dff007c0c */ /* 0x000fe2000bf06300 */
[----:B------:R-:W-:Y:S01]  /*0330*/  IMAD.MOV.U32 R19, RZ, RZ, -0x800000 ;  /* 0xff800000ff137424 */ /* 0x000fe200078e00ff */
[----:B------:R-:W-:Y:S01]  /*0340*/  MOV R0, 0xff800000 ;  /* 0xff80000000007802 */ /* 0x000fe20000000f00 */
[----:B------:R-:W-:Y:S02]  /*0350*/  IMAD.MOV.U32 R18, RZ, RZ, -0x800000 ;  /* 0xff800000ff127424 */ /* 0x000fe400078e00ff */
[----:B------:R-:W-:-:S02]  /*0360*/  IMAD.MOV.U32 R3, RZ, RZ, -0x800000 ;  /* 0xff800000ff037424 */ /* 0x000fc400078e00ff */
[----:B------:R-:W-:-:S06]  /*0370*/  IMAD.MOV.U32 R11, RZ, RZ, -0x800000 ;  /* 0xff800000ff0b7424 */ /* 0x000fcc00078e00ff */
[----:B------:R-:W-:Y:S05]  /*0380*/  @P0 BRA `(.L_x_37327) ;  /* 0x00000000006c0947 */ /* 0x000fea0003800000 */
[----:B------:R-:W-:Y:S01]  /*0390*/  MOV R5, RZ ;  /* 0x000000ff00057202 */ /* 0x000fe20000000f00 */
[----:B------:R-:W-:Y:S01]  /*03a0*/  IMAD.MOV.U32 R4, RZ, RZ, R12 ;  /* 0x000000ffff047224 */ /* 0x000fe200078e000c */
[----:B-1----:R-:W-:Y:S01]  /*03b0*/  R2UR UR4, R14 ;  /* 0x000000000e0472ca */ /* 0x002fe200000e0000 */
[----:B------:R-:W-:Y:S01]  /*03c0*/  IMAD R20, R13, UR46, RZ ;  /* 0x0000002e0d147c24 */ /* 0x000fe2000f8e02ff */
        /* <DEDUP_REMOVED lines=23> */
.L_x_37327:
[----:B------:R-:W-:Y:S05]  /*0540*/  BSYNC.RECONVERGENT B1 ;  /* 0x0000000000017941 */ /* 0x000fea0003800200 */
.L_x_37326:
        /* <DEDUP_REMOVED lines=34> */
.L_x_37329:
[----:B------:R-:W-:Y:S05]  /*0770*/  BSYNC.RECONVERGENT B1 ;  /* 0x0000000000017941 */ /* 0x000fea0003800200 */
.L_x_37328:
        /* <DEDUP_REMOVED lines=11> */
[----:B------:R-:W-:Y:S01]  /*0830*/  SHF.L.U32 R20, R20, 0x17, RZ ;  /* 0x0000001714147819 */ /* 0x000fe200000006ff */
[----:B------:R-:W-:Y:S02]  /*0840*/  FFMA R10, R19, 1.4426950216293334961, -R10 ;  /* 0x3fb8aa3b130a7823 */ /* 0x000fe4000000080a */
[----:B------:R-:W-:Y:S02]  /*0850*/  FFMA R22, R11, 1.4426950216293334961, -R22 ;  /* 0x3fb8aa3b0b167823 */ /* 0x000fe40000000816 */
[----:B------:R-:W-:Y:S02]  /*0860*/  FFMA R19, R19, 1.925963033500011079e-08, R10 ;  /* 0x32a5706013137823 */ /* 0x000fe4000000000a */
[----:B------:R-:W-:Y:S01]  /*0870*/  FFMA R22, R11, 1.925963033500011079e-08, R22 ;  /* 0x32a570600b167823 */ /* 0x000fe20000000016 */
[C---:B------:R-:W-:Y:S01]  /*0880*/  FADD R11, -R3.reuse, R18 ;  /* 0x00000012030b7221 */ /* 0x040fe20000000100 */
[----:B------:R-:W-:-:S02]  /*0890*/  FADD R3, -R3, R0 ;  /* 0x0000000003037221 */ /* 0x000fc40000000100 */
[----:B------:R-:W0:Y:S01]  /*08a0*/  MUFU.EX2 R19, R19 ;  /* 0x0000001300137308 */ /* 0x000e220000000800 */
[-C--:B------:R-:W-:Y:S01]  /*08b0*/  FFMA.SAT R10, R11, R2.reuse, 0.5 ;  /* 0x3f0000000b0a7423 */ /* 0x080fe20000002002 */
[----:B------:R-:W-:-:S03]  /*08c0*/  FFMA.SAT R18, R3, R2, 0.5 ;  /* 0x3f00000003127423 */ /* 0x000fc60000002002 */
[-C--:B------:R-:W-:Y:S01]  /*08d0*/  FFMA.RM R10, R10, R5.reuse, 12582913 ;  /* 0x4b4000010a0a7423 */ /* 0x080fe20000004005 */
[----:B------:R-:W-:Y:S02]  /*08e0*/  FFMA.RM R18, R18, R5, 12582913 ;  /* 0x4b40000112127423 */ /* 0x000fe40000004005 */
[----:B------:R-:W4:Y:S01]  /*08f0*/  MUFU.EX2 R21, R22 ;  /* 0x0000001600157308 */ /* 0x000f220000000800 */
[----:B------:R-:W-:-:S04]  /*0900*/  FADD R2, R10, -12583039 ;  /* 0xcb40007f0a027421 */ /* 0x000fc80000000000 */
[----:B------:R-:W-:Y:S01]  /*0910*/  FFMA R2, R11, 1.4426950216293334961, -R2 ;  /* 0x3fb8aa3b0b027823 */ /* 0x000fe20000000802 */
[----:B0-----:R-:W-:-:S03]  /*0920*/  FMUL R4, R4, R19 ;  /* 0x0000001304047220 */ /* 0x001fc60000400000 */
[----:B------:R-:W-:Y:S01]  /*0930*/  FFMA R11, R11, 1.925963033500011079e-08, R2 ;  /* 0x32a570600b0b7823 */ /* 0x000fe20000000002 */
[----:B------:R-:W-:-:S03]  /*0940*/  FADD R19, RZ, R4 ;  /* 0x00000004ff137221 */ /* 0x000fc60000000000 */
[----:B------:R-:W0:Y:S01]  /*0950*/  MUFU.EX2 R2, R11 ;  /* 0x0000000b00027308 */ /* 0x000e220000000800 */
[----:B----4-:R-:W-:Y:S01]  /*0960*/  FMUL R0, R20, R21 ;  /* 0x0000001514007220 */ /* 0x010fe20000400000 */
[C---:B------:R-:W-:Y:S01]  /*0970*/  FADD R20, R18.reuse, -12583039 ;  /* 0xcb40007f12147421 */ /* 0x040fe20000000000 */
[----:B------:R-:W-:Y:S02]  /*0980*/  IMAD.SHL.U32 R18, R18, 0x800000, RZ ;  /* 0x0080000012127824 */ /* 0x000fe400078e00ff */
[----:B------:R-:W-:Y:S01]  /*0990*/  FADD R19, R19, R0 ;  /* 0x0000000013137221 */ /* 0x000fe20000000000 */
[----:B------:R-:W-:-:S03]  /*09a0*/  FFMA R20, R3, 1.4426950216293334961, -R20 ;  /* 0x3fb8aa3b03147823 */ /* 0x000fc60000000814 */
[----:B------:R-:W4:Y:S01]  /*09b0*/  MUFU.RCP R22, R19 ;  /* 0x0000001300167308 */ /* 0x000f220000001000 */
[----:B------:R-:W-:Y:S01]  /*09c0*/  FFMA R20, R3, 1.925963033500011079e-08, R20 ;  /* 0x32a5706003147823 */ /* 0x000fe20000000014 */
[----:B------:R-:W-:-:S04]  /*09d0*/  IMAD.SHL.U32 R3, R10, 0x800000, RZ ;  /* 0x008000000a037824 */ /* 0x000fc800078e00ff */
[----:B0-----:R-:W-:Y:S02]  /*09e0*/  FMUL R3, R3, R2 ;  /* 0x0000000203037220 */ /* 0x001fe40000400000 */
[----:B------:R-:W0:Y:S08]  /*09f0*/  MUFU.EX2 R5, R20 ;  /* 0x0000001400057308 */ /* 0x000e300000000800 */
[----:B------:R-:W5:Y:S01]  /*0a00*/  FCHK P1, R4, R19 ;  /* 0x0000001304007302 */ /* 0x000f620000020000 */
[----:B----4-:R-:W-:-:S04]  /*0a10*/  FFMA R21, -R19, R22, 1 ;  /* 0x3f80000013157423 */ /* 0x010fc80000000116 */
[----:B------:R-:W-:-:S04]  /*0a20*/  FFMA R21, R22, R21, R22 ;  /* 0x0000001516157223 */ /* 0x000fc80000000016 */
[----:B------:R-:W-:Y:S01]  /*0a30*/  FFMA R10, R4, R21, RZ ;  /* 0x00000015040a7223 */ /* 0x000fe200000000ff */
[----:B0-----:R-:W-:Y:S01]  /*0a40*/  FMUL R2, R18, R5 ;  /* 0x0000000512027220 */ /* 0x001fe20000400000 */
[----:B------:R-:W-:Y:S02]  /*0a50*/  FADD R5, RZ, R3 ;  /* 0x00000003ff057221 */ /* 0x000fe40000000000 */
[----:B------:R-:W-:Y:S02]  /*0a60*/  FFMA R11, -R19, R10, R4 ;  /* 0x0000000a130b7223 */ /* 0x000fe40000000104 */
[----:B------:R-:W-:Y:S02]  /*0a70*/  FADD R18, R5, R2 ;  /* 0x0000000205127221 */ /* 0x000fe40000000000 */
[----:B------:R-:W-:Y:S01]  /*0a80*/  FFMA R10, R21, R11, R10 ;  /* 0x0000000b150a7223 */ /* 0x000fe2000000000a */
[----:B-----5:R-:W-:Y:S06]  /*0a90*/  @!P1 BRA `(.L_x_37331) ;  /* 0x0000000000109947 */ /* 0x020fec0003800000 */
[----:B------:R-:W-:Y:S02]  /*0aa0*/  MOV R5, R19 ;  /* 0x0000001300057202 */ /* 0x000fe40000000f00 */
[----:B------:R-:W-:-:S07]  /*0ab0*/  MOV R21, 0xad0 ;  /* 0x00000ad000157802 */ /* 0x000fce0000000f00 */
[----:B-123--:R-:W-:Y:S05]  /*0ac0*/  CALL.REL.NOINC `($__internal_630_$__cuda_sm3x_div_rn_noftz_f32_slowpath) ;  /* 0x0000000400507944 */ /* 0x00efea0003c00000 */
[----:B------:R-:W-:-:S07]  /*0ad0*/  IMAD.MOV.U32 R10, RZ, RZ, R11 ;  /* 0x000000ffff0a7224 */ /* 0x000fce00078e000b */
.L_x_37331:
[----:B------:R-:W-:Y:S05]  /*0ae0*/  BSYNC.RECONVERGENT B1 ;  /* 0x0000000000017941 */ /* 0x000fea0003800200 */
.L_x_37330:
        /* <DEDUP_REMOVED lines=12> */
[----:B-123--:R-:W-:Y:S05]  /*0bb0*/  CALL.REL.NOINC `($__internal_630_$__cuda_sm3x_div_rn_noftz_f32_slowpath) ;  /* 0x0000000400147944 */ /* 0x00efea0003c00000 */
.L_x_37333:
[----:B------:R-:W-:Y:S05]  /*0bc0*/  BSYNC.RECONVERGENT B1 ;  /* 0x0000000000017941 */ /* 0x000fea0003800200 */
.L_x_37332:
        /* <DEDUP_REMOVED lines=18> */
[----:B------:R0:W-:Y:S04]  /*0cf0*/  STG.E.64 desc[UR4][R20.64], R10 ;  /* 0x0000000a14007986 */ /* 0x0001e8000c101b04 */
.L_x_37335:
[----:B------:R-:W-:Y:S05]  /*0d00*/  BSYNC.RECONVERGENT B1 ;  /* 0x0000000000017941 */ /* 0x000fea0003800200 */
.L_x_37334:
[----:B------:R-:W-:Y:S01]  /*0d10*/  BSSY.RECONVERGENT B1, `(.L_x_37336) ;  /* 0x0000008000017945 */ /* 0x000fe20003800200 */
[----:B0-----:R-:W-:-:S03]  /*0d20*/  FFMA R10, R0, R22, R19 ;  /* 0x00000016000a7223 */ /* 0x001fc60000000013 */
[----:B------:R-:W-:Y:S05]  /*0d30*/  @!P1 BRA `(.L_x_37337) ;  /* 0x0000000000149947 */ /* 0x000fea0003800000 */
[----:B------:R-:W-:Y:S01]  /*0d40*/  IMAD.MOV.U32 R4, RZ, RZ, R3 ;  /* 0x000000ffff047224 */ /* 0x000fe200078e0003 */
[----:B------:R-:W-:Y:S01]  /*0d50*/  MOV R21, 0xd80 ;  /* 0x00000d8000157802 */ /* 0x000fe20000000f00 */
[----:B------:R-:W-:-:S07]  /*0d60*/  IMAD.MOV.U32 R5, RZ, RZ, R18 ;  /* 0x000000ffff057224 */ /* 0x000fce00078e0012 */
[----:B--23--:R-:W-:Y:S05]  /*0d70*/  CALL.REL.NOINC `($__internal_630_$__cuda_sm3x_div_rn_noftz_f32_slowpath) ;  /* 0x0000000000a47944 */ /* 0x00cfea0003c00000 */
[----:B------:R-:W-:-:S07]  /*0d80*/  MOV R10, R11 ;  /* 0x0000000b000a7202 */ /* 0x000fce0000000f00 */
.L_x_37337:
[----:B------:R-:W-:Y:S05]  /*0d90*/  BSYNC.RECONVERGENT B1 ;  /* 0x0000000000017941 */ /* 0x000fea0003800200 */
.L_x_37336:
        /* <DEDUP_REMOVED lines=12> */
[----:B--23--:R-:W-:Y:S05]  /*0e60*/  CALL.REL.NOINC `($__internal_630_$__cuda_sm3x_div_rn_noftz_f32_slowpath) ;  /* 0x0000000000687944 */ /* 0x00cfea0003c00000 */
.L_x_37339:
[----:B------:R-:W-:Y:S05]  /*0e70*/  BSYNC.RECONVERGENT B1 ;  /* 0x0000000000017941 */ /* 0x000fea0003800200 */
.L_x_37338:
        /* <DEDUP_REMOVED lines=17> */
.L_x_37341:
[----:B------:R-:W-:Y:S05]  /*0f90*/  BSYNC.RECONVERGENT B1 ;  /* 0x0000000000017941 */ /* 0x000fea0003800200 */
.L_x_37340:
[----:B------:R-:W-:-:S04]  /*0fa0*/  IADD3 R17, P0, PT, R16, R17, RZ ;  /* 0x0000001110117210 */ /* 0x000fc80007f1e0ff */
[----:B------:R-:W-:Y:S02]  /*0fb0*/  LEA.HI.X.SX32 R13, R16, R13, 0x1, P0 ;  /* 0x0000000d100d7211 */ /* 0x000fe400000f0eff */
[----:B------:R-:W-:-:S04]  /*0fc0*/  ISETP.GE.U32.AND P0, PT, R17, UR48, PT ;  /* 0x0000003011007c0c */ /* 0x000fc8000bf06070 */
[----:B------:R-:W-:-:S13]  /*0fd0*/  ISETP.GE.AND.EX P0, PT, R13, UR49, PT, P0 ;  /* 0x000000310d007c0c */ /* 0x000fda000bf06300 */
[----:B------:R-:W-:Y:S05]  /*0fe0*/  @!P0 BRA `(.L_x_37342) ;  /* 0xfffffff000bc8947 */ /* 0x000fea000383ffff */
[----:B------:R-:W-:Y:S05]  /*0ff0*/  BSYNC.RECONVERGENT B0 ;  /* 0x0000000000007941 */ /* 0x000fea0003800200 */
.L_x_37325:
[----:B------:R-:W-:Y:S05]  /*1000*/  EXIT ;  /* 0x000000000000794d */ /* 0x000fea0003800000 */
        .weak           $__internal_630_$__cuda_sm3x_div_rn_noftz_f32_slowpath
        .type           $__internal_630_$__cuda_sm3x_div_rn_noftz_f32_slowpath,@function
        .size           $__internal_630_$__cuda_sm3x_div_rn_noftz_f32_slowpath,(.L_x_38007 - $__internal_630_$__cuda_sm3x_div_rn_noftz_f32_slowpath)
$__internal_630_$__cuda_sm3x_div_rn_noftz_f32_slowpath:
        /* <DEDUP_REMOVED lines=34> */
.L_x_37344:
        /* <DEDUP_REMOVED lines=51> */
.L_x_37351:
[----:B------:R-:W-:-:S04]  /*1560*/  LOP3.LUT R4, R4, 0x80000000, RZ, 0xc0, !PT ;  /* 0x8000000004047812 */ /* 0x000fc800078ec0ff */
[----:B------:R-:W-:Y:S01]  /*1570*/  LOP3.LUT R4, R4, 0x7f800000, RZ, 0xfc, !PT ;  /* 0x7f80000004047812 */ /* 0x000fe200078efcff */
[----:B------:R-:W-:Y:S06]  /*1580*/  BRA `(.L_x_37352) ;  /* 0x0000000000047947 */ /* 0x000fec0003800000 */
.L_x_37350:
[----:B------:R-:W-:-:S07]  /*1590*/  IMAD R4, R20, 0x800000, R4 ;  /* 0x0080000014047824 */ /* 0x000fce00078e0204 */
.L_x_37352:
[----:B------:R-:W-:Y:S05]  /*15a0*/  BSYNC.RECONVERGENT B3 ;  /* 0x0000000000037941 */ /* 0x000fea0003800200 */
.L_x_37349:
[----:B------:R-:W-:Y:S05]  /*15b0*/  BRA `(.L_x_37353) ;  /* 0x0000000000207947 */ /* 0x000fea0003800000 */
.L_x_37348:
[----:B------:R-:W-:-:S04]  /*15c0*/  LOP3.LUT R4, R5, 0x80000000, R4, 0x48, !PT ;  /* 0x8000000005047812 */ /* 0x000fc800078e4804 */
[----:B------:R-:W-:Y:S01]  /*15d0*/  LOP3.LUT R4, R4, 0x7f800000, RZ, 0xfc, !PT ;  /* 0x7f80000004047812 */ /* 0x000fe200078efcff */
[----:B------:R-:W-:Y:S06]  /*15e0*/  BRA `(.L_x_37353) ;  /* 0x0000000000147947 */ /* 0x000fec0003800000 */
.L_x_37347:
[----:B------:R-:W-:Y:S01]  /*15f0*/  LOP3.LUT R4, R5, 0x80000000, R4, 0x48, !PT ;  /* 0x8000000005047812 */ /* 0x000fe200078e4804 */
[----:B------:R-:W-:Y:S06]  /*1600*/  BRA `(.L_x_37353) ;  /* 0x00000000000c7947 */ /* 0x000fec0003800000 */
.L_x_37346:
[----:B------:R-:W0:Y:S01]  /*1610*/  MUFU.RSQ R4, -QNAN ;  /* 0xffc0000000047908 */ /* 0x000e220000001400 */
[----:B------:R-:W-:Y:S05]  /*1620*/  BRA `(.L_x_37353) ;  /* 0x0000000000047947 */ /* 0x000fea0003800000 */
.L_x_37345:
[----:B------:R-:W-:-:S07]  /*1630*/  FADD.FTZ R4, R4, R5 ;  /* 0x0000000504047221 */ /* 0x000fce0000010000 */
.L_x_37353:
[----:B------:R-:W-:Y:S05]  /*1640*/  BSYNC.RECONVERGENT B2 ;  /* 0x0000000000027941 */ /* 0x000fea0003800200 */
.L_x_37343:
[----:B------:R-:W-:Y:S01]  /*1650*/  HFMA2 R5, -RZ, RZ, 0, 0 ;  /* 0x00000000ff057431 */ /* 0x000fe200000001ff */
[----:B0-----:R-:W-:Y:S01]  /*1660*/  MOV R11, R4 ;  /* 0x00000004000b7202 */ /* 0x001fe20000000f00 */
[----:B------:R-:W-:-:S04]  /*1670*/  IMAD.MOV.U32 R4, RZ, RZ, R21 ;  /* 0x000000ffff047224 */ /* 0x000fc800078e0015 */
[----:B------:R-:W-:Y:S05]  /*1680*/  RET.REL.NODEC R4 `(_Z15SoftmaxWarpImplI24ElementwiseScaleMaskLoadIffbE11DirectStoreIffEfLi2ELi2ELi1ELi2ELb1EL9Algorithm0EEvT_T0_ll) ;  /* 0xffffffe8045c7950 */ /* 0x000fea0003c3ffff */
.L_x_37354:
        /* <DEDUP_REMOVED lines=15> */
.L_x_38007:


//--------------------- .text._Z15SoftmaxWarpImplI24ElementwiseScaleMaskLoadIffbE11DirectStoreIffEfLi2ELi2ELi1ELi2ELb0EL9Algorithm0EEvT_T0_ll --------------------------
	.section	.text._Z15SoftmaxWarpImplI24ElementwiseScaleMaskLoadIffbE11DirectStoreIffEfLi2ELi2ELi1ELi2ELb0EL9Algorithm0EEvT_T0_ll,"ax",@progbits
	.align	128
        .global         _Z15SoftmaxWarpImplI24ElementwiseScaleMaskLoadIffbE11DirectStoreIffEfLi2ELi2ELi1ELi2ELb0EL9Algorithm0EEvT_T0_ll
        .type           _Z15SoftmaxWarpImplI24ElementwiseScaleMaskLoadIffbE11DirectStoreIffEfLi2ELi2ELi1ELi2ELb0EL9Algorithm0EEvT_T0_ll,@function
        .size           _Z15SoftmaxWarpImplI24ElementwiseScaleMaskLoadIffbE11DirectStoreIffEfLi2ELi2ELi1ELi2ELb0EL9Algorithm0EEvT_T0_ll,(.L_x_38008 - _Z15SoftmaxWarpImplI24ElementwiseScaleMaskLoadIffbE11DirectStoreIffEfLi2ELi2ELi1ELi2ELb0EL9Algorithm0EEvT_T0_ll)
        .other          _Z15SoftmaxWarpImplI24ElementwiseScaleMaskLoadIffbE11DirectStoreIffEfLi2ELi2ELi1ELi2ELb0EL9Algorithm0EEvT_T0_ll,@"STO_CUDA_ENTRY STV_DEFAULT"
_Z15SoftmaxWarpImplI24ElementwiseScaleMaskLoadIffbE11DirectStoreIffEfLi2ELi2ELi1ELi2ELb0EL9Algorithm0EEvT_T0_ll:
.text._Z15SoftmaxWarpImplI24ElementwiseScaleMaskLoadIffbE11DirectStoreIffEfLi2ELi2ELi1ELi2ELb0EL9Algorithm0EEvT_T0_ll:
        /* <DEDUP_REMOVED lines=24> */
.L_x_37355:
        /* <DEDUP_REMOVED lines=14> */
[----:B------:R-:W-:Y:S01]  /*0260*/  IMAD.SHL.U32 R12, R12, 0x2, RZ ;  /* 0x000000020c0c7824 */ /* 0x000fe200078e00ff */
[----:B-1----:R-:W-:-:S07]  /*0270*/  SHF.L.U32 R16, R16, 0x1, RZ ;  /* 0x0000000110107819 */ /* 0x002fce00000006ff */
.L_x_37364:
[----:B------:R-:W1:Y:S01]  /*0280*/  LDC.64 R6, c[0x0][0x390] ;  /* 0x0000e400ff067b82 */ /* 0x000e620000000a00 */
[----:B------:R-:W-:Y:S01]  /*0290*/  IMAD.MOV.U32 R2, RZ, RZ, R16 ;  /* 0x000000ffff027224 */ /* 0x000fe200078e0010 */
[----:B--2---:R-:W-:Y:S01]  /*02a0*/  R2UR UR4, R14 ;  /* 0x000000000e0472ca */ /* 0x004fe200000e0000 */
[----:B------:R-:W-:Y:S01]  /*02b0*/  IMAD.MOV.U32 R3, RZ, RZ, RZ ;  /* 0x000000ffff037224 */ /* 0x000fe200078e00ff */
[----:B------:R-:W-:Y:S01]  /*02c0*/  R2UR UR5, R15 ;  /* 0x000000000f0572ca */ /* 0x000fe200000e0000 */
[-C--:B-1----:R-:W-:Y:S02]  /*02d0*/  IMAD R0, R17, R6.reuse, RZ ;  /* 0x0000000611007224 */ /* 0x082fe400078e02ff */
[----:B------:R-:W-:-:S04]  /*02e0*/  IMAD.WIDE.U32 R2, R13, R6, R2 ;  /* 0x000000060d027225 */ /* 0x000fc800078e0002 */
[----:B------:R-:W-:Y:S01]  /*02f0*/  IMAD R5, R13, R7, R0 ;  /* 0x000000070d057224 */ /* 0x000fe200078e0200 */
[----:B------:R-:W-:-:S03]  /*0300*/  IADD3 R4, P0, PT, R2, UR42, RZ ;  /* 0x0000002a02047c10 */ /* 0x000fc6000ff1e0ff */
[----:B------:R-:W-:-:S05]  /*0310*/  IMAD.IADD R9, R3, 0x1, R5 ;  /* 0x0000000103097824 */ /* 0x000fca00078e0205 */
[----:B------:R-:W-:-:S06]  /*0320*/  IADD3.X R5, PT, PT, R9, UR43, RZ, P0, !PT ;  /* 0x0000002b09057c10 */ /* 0x000fcc00087fe4ff */
[----:B------:R-:W2:Y:S01]  /*0330*/  LDG.E.U16 R5, desc[UR4][R4.64] ;  /* 0x0000000404057981 */ /* 0x000ea2000c1e1500 */
[----:B------:R-:W-:-:S04]  /*0340*/  IADD3 R11, P0, PT, R2, R6, RZ ;  /* 0x00000006020b7210 */ /* 0x000fc80007f1e0ff */
[----:B------:R-:W-:-:S04]  /*0350*/  IADD3.X R22, PT, PT, R9, R7, RZ, P0, !PT ;  /* 0x0000000709167210 */ /* 0x000fc800007fe4ff */
[----:B------:R-:W-:-:S04]  /*0360*/  LEA.HI R11, P0, R22, R11, RZ, 0x1 ;  /* 0x0000000b160b7211 */ /* 0x000fc800078108ff */
[----:B------:R-:W-:Y:S01]  /*0370*/  LOP3.LUT R6, R11, 0xfffffffe, RZ, 0xc0, !PT ;  /* 0xfffffffe0b067812 */ /* 0x000fe200078ec0ff */
[----:B------:R-:W-:-:S03]  /*0380*/  IMAD.X R22, RZ, RZ, R22, P0 ;  /* 0x000000ffff167224 */ /* 0x000fc600000e0616 */
[----:B------:R-:W-:-:S04]  /*0390*/  IADD3 R6, P0, PT, R6, UR42, RZ ;  /* 0x0000002a06067c10 */ /* 0x000fc8000ff1e0ff */
[----:B------:R-:W-:-:S05]  /*03a0*/  IADD3.X R7, PT, PT, R22, UR43, RZ, P0, !PT ;  /* 0x0000002b16077c10 */ /* 0x000fca00087fe4ff */
[----:B------:R-:W3:Y:S01]  /*03b0*/  LDG.E.U16 R0, desc[UR4][R6.64] ;  /* 0x0000000406007981 */ /* 0x000ee2000c1e1500 */
[----:B------:R-:W-:-:S04]  /*03c0*/  LEA R8, P0, R2, UR40, 0x2 ;  /* 0x0000002802087c11 */ /* 0x000fc8000f8010ff */
[----:B------:R-:W-:-:S05]  /*03d0*/  LEA.HI.X R9, R2, UR41, R9, 0x2, P0 ;  /* 0x0000002902097c11 */ /* 0x000fca00080f1409 */
[----:B------:R-:W4:Y:S01]  /*03e0*/  LDG.E R18, desc[UR4][R8.64] ;  /* 0x0000000408127981 */ /* 0x000f22000c1e1900 */
[----:B------:R-:W-:-:S05]  /*03f0*/  IMAD.SHL.U32 R10, R11, 0x4, RZ ;  /* 0x000000040b0a7824 */ /* 0x000fca00078e00ff */
[----:B------:R-:W-:-:S04]  /*0400*/  LOP3.LUT R10, R10, 0xfffffff8, RZ, 0xc0, !PT ;  /* 0xfffffff80a0a7812 */ /* 0x000fc800078ec0ff */
[----:B------:R-:W-:Y:S02]  /*0410*/  IADD3 R10, P2, PT, R10, UR40, RZ ;  /* 0x000000280a0a7c10 */ /* 0x000fe4000ff5e0ff */
[----:B--2---:R-:W-:-:S04]  /*0420*/  PRMT R3, R5, 0x7771, RZ ;  /* 0x0000777105037816 */ /* 0x004fc800000000ff */
[----:B------:R-:W-:-:S13]  /*0430*/  ISETP.NE.AND P1, PT, R3, RZ, PT ;  /* 0x000000ff0300720c */ /* 0x000fda0003f25270 */
[----:B------:R-:W-:Y:S02]  /*0440*/  @P1 R2UR UR6, R14 ;  /* 0x000000000e0612ca */ /* 0x000fe400000e0000 */
[----:B------:R-:W-:Y:S02]  /*0450*/  @P1 R2UR UR7, R15 ;  /* 0x000000000f0712ca */ /* 0x000fe400000e0000 */
[----:B---3--:R-:W-:-:S11]  /*0460*/  PRMT R2, R0, 0x7771, RZ ;  /* 0x0000777100027816 */ /* 0x008fd600000000ff */
[----:B------:R1:W2:Y:S01]  /*0470*/  @P1 LDG.E R20, desc[UR6][R8.64+0x4] ;  /* 0x0000040608141981 */ /* 0x0002a2000c1e1900 */
[----:B------:R-:W-:Y:S02]  /*0480*/  ISETP.NE.AND P0, PT, R2, RZ, PT ;  /* 0x000000ff0200720c */ /* 0x000fe40003f05270 */
[----:B------:R-:W-:-:S11]  /*0490*/  SHF.L.U64.HI R2, R11, 0x2, R22 ;  /* 0x000000020b027819 */ /* 0x000fd60000010216 */
[----:B------:R-:W-:Y:S02]  /*04a0*/  @P0 R2UR UR6, R14 ;  /* 0x000000000e0602ca */ /* 0x000fe400000e0000 */
[----:B------:R-:W-:Y:S02]  /*04b0*/  @P0 R2UR UR7, R15 ;  /* 0x000000000f0702ca */ /* 0x000fe400000e0000 */
[----:B------:R-:W-:Y:S02]  /*04c0*/  IADD3.X R11, PT, PT, R2, UR41, RZ, P2, !PT ;  /* 0x00000029020b7c10 */ /* 0x000fe400097fe4ff */
[----:B------:R-:W4:Y:S03]  /*04d0*/  LDC.64 R2, c[0x0][0x398] ;  /* 0x0000e600ff027b82 */ /* 0x000f260000000a00 */
[----:B------:R-:W3:Y:S06]  /*04e0*/  LDG.E R8, desc[UR4][R10.64] ;  /* 0x000000040a087981 */ /* 0x000eec000c1e1900 */
[----:B------:R5:W3:Y:S01]  /*04f0*/  @P0 LDG.E R4, desc[UR6][R10.64+0x4] ;  /* 0x000004060a040981 */ /* 0x000ae2000c1e1900 */
[----:B------:R-:W1:Y:S01]  /*0500*/  LDCU UR4, c[0x0][0x398] ;  /* 0x00007300ff0477ac */ /* 0x000e620008000800 */
[----:B------:R-:W-:-:S04]  /*0510*/  PRMT R5, R5, 0x7770, RZ ;  /* 0x0000777005057816 */ /* 0x000fc800000000ff */
[----:B------:R-:W-:Y:S01]  /*0520*/  ISETP.NE.AND P2, PT, R5, RZ, PT ;  /* 0x000000ff0500720c */ /* 0x000fe20003f45270 */
[----:B----4-:R-:W-:Y:S01]  /*0530*/  FMUL R7, R18, R3 ;  /* 0x0000000312077220 */ /* 0x010fe20000400000 */
[----:B-1----:R-:W-:-:S04]  /*0540*/  MOV R9, UR4 ;  /* 0x0000000400097c02 */ /* 0x002fc80008000f00 */
[----:B------:R-:W-:Y:S01]  /*0550*/  FSEL R7, R7, R2, P2 ;  /* 0x0000000207077208 */ /* 0x000fe20001000000 */
[----:B------:R-:W-:Y:S02]  /*0560*/  IMAD.MOV.U32 R6, RZ, RZ, 0x3bbb989d ;  /* 0x3bbb989dff067424 */ /* 0x000fe400078e00ff */
[----:B------:R-:W-:Y:S01]  /*0570*/  IMAD.MOV.U32 R5, RZ, RZ, 0x437c0000 ;  /* 0x437c0000ff057424 */ /* 0x000fe200078e00ff */
[----:B------:R-:W-:Y:S01]  /*0580*/  PRMT R0, R0, 0x7770, RZ ;  /* 0x0000777000007816 */ /* 0x000fe200000000ff */
[----:B------:R-:W-:Y:S01]  /*0590*/  BSSY.RECONVERGENT B0, `(.L_x_37356) ;  /* 0x000003c000007945 */ /* 0x000fe20003800200 */
[----:B--2---:R-:W-:-:S05]  /*05a0*/  @P1 FMUL R9, R20, R3 ;  /* 0x0000000314091220 */ /* 0x004fca0000400000 */
[----:B------:R-:W-:-:S05]  /*05b0*/  FMNMX3 R18, R7, -INF , R9, !PT ;  /* 0xff80000007127876 */ /* 0x000fca0007800009 */
[----:B-----5:R-:W-:Y:S01]  /*05c0*/  FADD R11, R7, -R18 ;  /* 0x80000012070b7221 */ /* 0x020fe20000000000 */
[----:B------:R-:W-:-:S03]  /*05d0*/  FADD R9, -R18, R9 ;  /* 0x0000000912097221 */ /* 0x000fc60000000100 */
[-C--:B------:R-:W-:Y:S01]  /*05e0*/  FFMA.SAT R10, R11, R6.reuse, 0.5 ;  /* 0x3f0000000b0a7423 */ /* 0x080fe20000002006 */
[----:B------:R-:W-:-:S03]  /*05f0*/  FFMA.SAT R18, R9, R6, 0.5 ;  /* 0x3f00000009127423 */ /* 0x000fc60000002006 */
[-C--:B------:R-:W-:Y:S01]  /*0600*/  FFMA.RM R7, R10, R5.reuse, 12582913 ;  /* 0x4b4000010a077423 */ /* 0x080fe20000004005 */
[----:B------:R-:W-:Y:S01]  /*0610*/  FFMA.RM R18, R18, R5, 12582913 ;  /* 0x4b40000112127423 */ /* 0x000fe20000004005 */
[----:B------:R-:W-:Y:S02]  /*0620*/  ISETP.NE.AND P1, PT, R0, RZ, PT ;  /* 0x000000ff0000720c */ /* 0x000fe40003f25270 */
[----:B------:R-:W-:Y:S01]  /*0630*/  FADD R10, R7, -12583039 ;  /* 0xcb40007f070a7421 */ /* 0x000fe20000000000 */
[----:B------:R-:W-:-:S03]  /*0640*/  FADD R0, R18, -12583039 ;  /* 0xcb40007f12007421 */ /* 0x000fc60000000000 */
[----:B------:R-:W-:Y:S01]  /*0650*/  FFMA R10, R11, 1.4426950216293334961, -R10 ;  /* 0x3fb8aa3b0b0a7823 */ /* 0x000fe2000000080a */
[----:B------:R-:W-:-:S03]  /*0660*/  FFMA R0, R9, 1.4426950216293334961, -R0 ;  /* 0x3fb8aa3b09007823 */ /* 0x000fc60000000800 */
[----:B------:R-:W-:Y:S01]  /*0670*/  FFMA R10, R11, 1.925963033500011079e-08, R10 ;  /* 0x32a570600b0a7823 */ /* 0x000fe2000000000a */
[----:B------:R-:W-:Y:S01]  /*0680*/  FFMA R20, R9, 1.925963033500011079e-08, R0 ;  /* 0x32a5706009147823 */ /* 0x000fe20000000000 */
[----:B------:R-:W-:Y:S01]  /*0690*/  MOV R11, UR4 ;  /* 0x00000004000b7c02 */ /* 0x000fe20008000f00 */
[-C--:B---3--:R-:W-:Y:S01]  /*06a0*/  @P0 FMUL R11, R4, R3.reuse ;  /* 0x00000003040b0220 */ /* 0x088fe20000400000 */
[----:B------:R-:W1:Y:S01]  /*06b0*/  MUFU.EX2 R19, R10 ;  /* 0x0000000a00137308 */ /* 0x000e620000000800 */
[----:B------:R-:W-:-:S05]  /*06c0*/  @P1 FMUL R2, R8, R3 ;  /* 0x0000000308021220 */ /* 0x000fca0000400000 */
[C-C-:B------:R-:W-:Y:S02]  /*06d0*/  FMNMX3 R0, R2.reuse, -INF , R11.reuse, !PT ;  /* 0xff80000002007876 */ /* 0x140fe4000780000b */
[----:B------:R-:W2:Y:S01]  /*06e0*/  MUFU.EX2 R20, R20 ;  /* 0x0000001400147308 */ /* 0x000ea20000000800 */
[----:B------:R-:W-:Y:S02]  /*06f0*/  IMAD.SHL.U32 R4, R7, 0x800000, RZ ;  /* 0x0080000007047824 */ /* 0x000fe400078e00ff */
[----:B------:R-:W-:Y:S01]  /*0700*/  FADD R9, R2, -R0 ;  /* 0x8000000002097221 */ /* 0x000fe20000000000 */
[----:B------:R-:W-:Y:S01]  /*0710*/  FADD R11, -R0, R11 ;  /* 0x0000000b000b7221 */ /* 0x000fe20000000100 */
[----:B------:R-:W-:Y:S02]  /*0720*/  IMAD.SHL.U32 R3, R18, 0x800000, RZ ;  /* 0x0080000012037824 */ /* 0x000fe400078e00ff */
[-C--:B------:R-:W-:Y:S01]  /*0730*/  FFMA.SAT R2, R9, R6.reuse, 0.5 ;  /* 0x3f00000009027423 */ /* 0x080fe20000002006 */
[----:B-1----:R-:W-:Y:S01]  /*0740*/  FMUL R4, R4, R19 ;  /* 0x0000001304047220 */ /* 0x002fe20000400000 */
[----:B------:R-:W-:-:S02]  /*0750*/  FFMA.SAT R6, R11, R6, 0.5 ;  /* 0x3f0000000b067423 */ /* 0x000fc40000002006 */
[-C--:B------:R-:W-:Y:S01]  /*0760*/  FFMA.RM R2, R2, R5.reuse, 12582913 ;  /* 0x4b40000102027423 */ /* 0x080fe20000004005 */
[----:B------:R-:W-:Y:S01]  /*0770*/  FADD R8, RZ, R4 ;  /* 0x00000004ff087221 */ /* 0x000fe20000000000 */
[----:B------:R-:W-:Y:S02]  /*0780*/  FFMA.RM R6, R6, R5, 12582913 ;  /* 0x4b40000106067423 */ /* 0x000fe40000004005 */
[----:B------:R-:W-:Y:S01]  /*0790*/  FADD R0, R2, -12583039 ;  /* 0xcb40007f02007421 */ /* 0x000fe20000000000 */
[----:B--2---:R-:W-:Y:S01]  /*07a0*/  FMUL R3, R3, R20 ;  /* 0x0000001403037220 */ /* 0x004fe20000400000 */
[----:B------:R-:W-:Y:S02]  /*07b0*/  FADD R10, R6, -12583039 ;  /* 0xcb40007f060a7421 */ /* 0x000fe40000000000 */
[----:B------:R-:W-:Y:S01]  /*07c0*/  FFMA R0, R9, 1.4426950216293334961, -R0 ;  /* 0x3fb8aa3b09007823 */ /* 0x000fe20000000800 */
[----:B------:R-:W-:Y:S01]  /*07d0*/  FADD R8, R8, R3 ;  /* 0x0000000308087221 */ /* 0x000fe20000000000 */
[----:B------:R-:W-:-:S02]  /*07e0*/  FFMA R10, R11, 1.4426950216293334961, -R10 ;  /* 0x3fb8aa3b0b0a7823 */ /* 0x000fc4000000080a */
[----:B------:R-:W-:Y:S01]  /*07f0*/  FFMA R9, R9, 1.925963033500011079e-08, R0 ;  /* 0x32a5706009097823 */ /* 0x000fe20000000000 */
[----:B------:R-:W1:Y:S01]  /*0800*/  MUFU.RCP R7, R8 ;  /* 0x0000000800077308 */ /* 0x000e620000001000 */
[----:B------:R-:W-:-:S07]  /*0810*/  FFMA R10, R11, 1.925963033500011079e-08, R10 ;  /* 0x32a570600b0a7823 */ /* 0x000fce000000000a */
[----:B------:R-:W2:Y:S08]  /*0820*/  MUFU.EX2 R9, R9 ;  /* 0x0000000900097308 */ /* 0x000eb00000000800 */
[----:B------:R-:W3:Y:S01]  /*0830*/  MUFU.EX2 R5, R10 ;  /* 0x0000000a00057308 */ /* 0x000ee20000000800 */
[----:B-1----:R-:W-:Y:S01]  /*0840*/  FFMA R0, -R8, R7, 1 ;  /* 0x3f80000008007423 */ /* 0x002fe20000000107 */
[----:B------:R-:W-:-:S06]  /*0850*/  SHF.L.U32 R2, R2, 0x17, RZ ;  /* 0x0000001702027819 */ /* 0x000fcc00000006ff */
[----:B------:R-:W1:Y:S01]  /*0860*/  FCHK P0, R4, R8 ;  /* 0x0000000804007302 */ /* 0x000e620000000000 */
[----:B------:R-:W-:Y:S01]  /*0870*/  FFMA R7, R7, R0, R7 ;  /* 0x0000000007077223 */ /* 0x000fe20000000007 */
[----:B------:R-:W-:Y:S02]  /*0880*/  IMAD.SHL.U32 R0, R6, 0x800000, RZ ;  /* 0x0080000006007824 */ /* 0x000fe400078e00ff */
[----:B--2---:R-:W-:Y:S01]  /*0890*/  FMUL R2, R2, R9 ;  /* 0x0000000902027220 */ /* 0x004fe20000400000 */
[----:B------:R-:W-:-:S03]  /*08a0*/  FFMA R6, R4, R7, RZ ;  /* 0x0000000704067223 */ /* 0x000fc600000000ff */
[----:B------:R-:W-:Y:S01]  /*08b0*/  FADD R19, RZ, R2 ;  /* 0x00000002ff137221 */ /* 0x000fe20000000000 */
[----:B---3--:R-:W-:Y:S01]  /*08c0*/  FMUL R0, R0, R5 ;  /* 0x0000000500007220 */ /* 0x008fe20000400000 */
[----:B------:R-:W-:-:S03]  /*08d0*/  FFMA R5, -R8, R6, R4 ;  /* 0x0000000608057223 */ /* 0x000fc60000000104 */
[----:B------:R-:W-:Y:S01]  /*08e0*/  FADD R19, R19, R0 ;  /* 0x0000000013137221 */ /* 0x000fe20000000000 */
[----:B------:R-:W-:Y:S01]  /*08f0*/  FFMA R6, R7, R5, R6 ;  /* 0x0000000507067223 */ /* 0x000fe20000000006 */
[----:B-1----:R-:W-:Y:S06]  /*0900*/  @!P0 BRA `(.L_x_37357) ;  /* 0x0000000000108947 */ /* 0x002fec0003800000 */
[----:B------:R-:W-:Y:S01]  /*0910*/  IMAD.MOV.U32 R5, RZ, RZ, R8 ;  /* 0x000000ffff057224 */ /* 0x000fe200078e0008 */
[----:B------:R-:W-:-:S07]  /*0920*/  MOV R7, 0x940 ;  /* 0x0000094000077802 */ /* 0x000fce0000000f00 */
[----:B0-----:R-:W-:Y:S05]  /*0930*/  CALL.REL.NOINC `($__internal_631_$__cuda_sm3x_div_rn_noftz_f32_slowpath) ;  /* 0x00000004002c7944 */ /* 0x001fea0003c00000 */
[----:B------:R-:W-:-:S07]  /*0940*/  MOV R6, R11 ;  /* 0x0000000b00067202 */ /* 0x000fce0000000f00 */
.L_x_37357:
[----:B------:R-:W-:Y:S05]  /*0950*/  BSYNC.RECONVERGENT B0 ;  /* 0x0000000000007941 */ /* 0x000fea0003800200 */
.L_x_37356:
        /* <DEDUP_REMOVED lines=12> */
[----:B0-----:R-:W-:Y:S05]  /*0a20*/  CALL.REL.NOINC `($__internal_631_$__cuda_sm3x_div_rn_noftz_f32_slowpath) ;  /* 0x0000000000f07944 */ /* 0x001fea0003c00000 */
[----:B------:R-:W-:-:S07]  /*0a30*/  MOV R7, R11 ;  /* 0x0000000b00077202 */ /* 0x000fce0000000f00 */
.L_x_37359:
[----:B------:R-:W-:Y:S05]  /*0a40*/  BSYNC.RECONVERGENT B0 ;  /* 0x0000000000007941 */ /* 0x000fea0003800200 */
.L_x_37358:
[----:B------:R-:W-:Y:S01]  /*0a50*/  IMAD.MOV.U32 R4, RZ, RZ, R16 ;  /* 0x000000ffff047224 */ /* 0x000fe200078e0010 */
[----:B------:R-:W1:Y:S01]  /*0a60*/  MUFU.RCP R10, R19 ;  /* 0x00000013000a7308 */ /* 0x000e620000001000 */
        /* <DEDUP_REMOVED lines=9> */
[----:B-1----:R-:W-:-:S03]  /*0b00*/  FFMA R11, -R19, R10, 1 ;  /* 0x3f800000130b7423 */ /* 0x002fc6000000010a */
[----:B------:R-:W-:Y:S01]  /*0b10*/  LEA.HI.X R5, R8, UR37, R3, 0x2, P0 ;  /* 0x0000002508057c11 */ /* 0x000fe200080f1403 */
[----:B------:R-:W-:-:S03]  /*0b20*/  FFMA R11, R10, R11, R10 ;  /* 0x0000000b0a0b7223 */ /* 0x000fc6000000000a */
[----:B------:R-:W1:Y:S01]  /*0b30*/  FCHK P0, R2, R19 ;  /* 0x0000001302007302 */ /* 0x000e620000000000 */
[----:B------:R2:W-:Y:S01]  /*0b40*/  STG.E.64 desc[UR4][R4.64], R6 ;  /* 0x0000000604007986 */ /* 0x0005e2000c101b04 */
[----:B------:R-:W-:-:S04]  /*0b50*/  FFMA R10, R2, R11, RZ ;  /* 0x0000000b020a7223 */ /* 0x000fc800000000ff */
[----:B------:R-:W-:-:S04]  /*0b60*/  FFMA R18, -R19, R10, R2 ;  /* 0x0000000a13127223 */ /* 0x000fc80000000102 */
[----:B------:R-:W-:Y:S01]  /*0b70*/  FFMA R10, R11, R18, R10 ;  /* 0x000000120b0a7223 */ /* 0x000fe2000000000a */
[----:B-12---:R-:W-:Y:S06]  /*0b80*/  @!P0 BRA `(.L_x_37361) ;  /* 0x0000000000148947 */ /* 0x006fec0003800000 */
[----:B------:R-:W-:Y:S01]  /*0b90*/  IMAD.MOV.U32 R4, RZ, RZ, R2 ;  /* 0x000000ffff047224 */ /* 0x000fe200078e0002 */
[----:B------:R-:W-:Y:S01]  /*0ba0*/  MOV R7, 0xbd0 ;  /* 0x00000bd000077802 */ /* 0x000fe20000000f00 */
[----:B------:R-:W-:-:S07]  /*0bb0*/  IMAD.MOV.U32 R5, RZ, RZ, R19 ;  /* 0x000000ffff057224 */ /* 0x000fce00078e0013 */
[----:B0-----:R-:W-:Y:S05]  /*0bc0*/  CALL.REL.NOINC `($__internal_631_$__cuda_sm3x_div_rn_noftz_f32_slowpath) ;  /* 0x0000000000887944 */ /* 0x001fea0003c00000 */
[----:B------:R-:W-:-:S07]  /*0bd0*/  MOV R10, R11 ;  /* 0x0000000b000a7202 */ /* 0x000fce0000000f00 */
.L_x_37361:
[----:B------:R-:W-:Y:S05]  /*0be0*/  BSYNC.RECONVERGENT B0 ;  /* 0x0000000000007941 */ /* 0x000fea0003800200 */
.L_x_37360:
        /* <DEDUP_REMOVED lines=13> */
.L_x_37363:
[----:B------:R-:W-:Y:S05]  /*0cc0*/  BSYNC.RECONVERGENT B0 ;  /* 0x0000000000007941 */ /* 0x000fea0003800200 */
.L_x_37362:
        /* <DEDUP_REMOVED lines=18> */
        .weak           $__internal_631_$__cuda_sm3x_div_rn_noftz_f32_slowpath
        .type           $__internal_631_$__cuda_sm3x_div_rn_noftz_f32_slowpath,@function
        .size           $__internal_631_$__cuda_sm3x_div_rn_noftz_f32_slowpath,(.L_x_38008 - $__internal_631_$__cuda_sm3x_div_rn_noftz_f32_slowpath)
$__internal_631_$__cuda_sm3x_div_rn_noftz_f32_slowpath:
        /* <DEDUP_REMOVED lines=34> */
.L_x_37366:
        /* <DEDUP_REMOVED lines=51> */
.L_x_37373:
[----:B------:R-:W-:-:S04]  /*1340*/  LOP3.LUT R4, R4, 0x80000000, RZ, 0xc0, !PT ;  /* 0x8000000004047812 */ /* 0x000fc800078ec0ff */
[----:B------:R-:W-:Y:S01]  /*1350*/  LOP3.LUT R4, R4, 0x7f800000, RZ, 0xfc, !PT ;  /* 0x7f80000004047812 */ /* 0x000fe200078efcff */
[----:B------:R-:W-:Y:S06]  /*1360*/  BRA `(.L_x_37374) ;  /* 0x0000000000047947 */ /* 0x000fec0003800000 */
.L_x_37372:
[----:B------:R-:W-:-:S07]  /*1370*/  IMAD R4, R23, 0x800000, R4 ;  /* 0x0080000017047824 */ /* 0x000fce00078e0204 */
.L_x_37374:
[----:B------:R-:W-:Y:S05]  /*1380*/  BSYNC.RECONVERGENT B2 ;  /* 0x0000000000027941 */ /* 0x000fea0003800200 */
.L_x_37371:
[----:B------:R-:W-:Y:S05]  /*1390*/  BRA `(.L_x_37375) ;  /* 0x0000000000207947 */ /* 0x000fea0003800000 */
.L_x_37370:
[----:B------:R-:W-:-:S04]  /*13a0*/  LOP3.LUT R4, R5, 0x80000000, R4, 0x48, !PT ;  /* 0x8000000005047812 */ /* 0x000fc800078e4804 */
[----:B------:R-:W-:Y:S01]  /*13b0*/  LOP3.LUT R4, R4, 0x7f800000, RZ, 0xfc, !PT ;  /* 0x7f80000004047812 */ /* 0x000fe200078efcff */
[----:B------:R-:W-:Y:S06]  /*13c0*/  BRA `(.L_x_37375) ;  /* 0x0000000000147947 */ /* 0x000fec0003800000 */
.L_x_37369:
[----:B------:R-:W-:Y:S01]  /*13d0*/  LOP3.LUT R4, R5, 0x80000000, R4, 0x48, !PT ;  /* 0x8000000005047812 */ /* 0x000fe200078e4804 */
[----:B------:R-:W-:Y:S06]  /*13e0*/  BRA `(.L_x_37375) ;  /* 0x00000000000c7947 */ /* 0x000fec0003800000 */
.L_x_37368:
[----:B------:R-:W0:Y:S01]  /*13f0*/  MUFU.RSQ R4, -QNAN ;  /* 0xffc0000000047908 */ /* 0x000e220000001400 */
[----:B------:R-:W-:Y:S05]  /*1400*/  BRA `(.L_x_37375) ;  /* 0x0000000000047947 */ /* 0x000fea0003800000 */
.L_x_37367:
[----:B------:R-:W-:-:S07]  /*1410*/  FADD.FTZ R4, R4, R5 ;  /* 0x0000000504047221 */ /* 0x000fce0000010000 */
.L_x_37375:
[----:B------:R-:W-:Y:S05]  /*1420*/  BSYNC.RECONVERGENT B1 ;  /* 0x0000000000017941 */ /* 0x000fea0003800200 */
.L_x_37365:
[----:B0-----:R-:W-:Y:S01]  /*1430*/  IMAD.MOV.U32 R11, RZ, RZ, R4 ;  /* 0x000000ffff0b7224 */ /* 0x001fe200078e0004 */
[----:B------:R-:W-:Y:S01]  /*1440*/  MOV R4, R7 ;  /* 0x0000000700047202 */ /* 0x000fe20000000f00 */
[----:B------:R-:W-:-:S04]  /*1450*/  IMAD.MOV.U32 R5, RZ, RZ, 0x0 ;  /* 0x00000000ff057424 */ /* 0x000fc800078e00ff */
[----:B------:R-:W-:Y:S05]  /*1460*/  RET.REL.NODEC R4 `(_Z15SoftmaxWarpImplI24ElementwiseScaleMaskLoadIffbE11DirectStoreIffEfLi2ELi2ELi1ELi2ELb0EL9Algorithm0EEvT_T0_ll) ;  /* 0xffffffe804e47950 */ /* 0x000fea0003c3ffff */
.L_x_37376:
        /* <DEDUP_REMOVED lines=9> */
.L_x_38008:


//--------------------- .nv.global.init           --------------------------
	.section	.nv.global.init,"aw",@progbits
.nv.global.init:
	.type		$str$2,@object
	.size		$str$2,($str$1 - $str$2)
$str$2:
        /*0000*/ 	.byte	0x63, 0x6f, 0x6c, 0x73, 0x20, 0x25, 0x20, 0x70, 0x61, 0x63, 0x6b, 0x5f, 0x73, 0x69, 0x7a, 0x65
        /*0010*/ 	.byte	0x20, 0x3d, 0x3d, 0x20, 0x30, 0x00
	.type		$str$1,@object
	.size		$str$1,($str - $str$1)
$str$1:
        /*0016*/ 	.byte	0x2f, 0x74, 0x6d, 0x70, 0x2f, 0x73, 0x61, 0x73, 0x73, 0x5f, 0x63, 0x75, 0x5f, 0x74, 0x72, 0x72
        /*0026*/ 	.byte	0x32, 0x6b, 0x71, 0x75, 0x70, 0x2f, 0x6b, 0x2e, 0x63, 0x75, 0x00
	.type		$str,@object
	.size		$str,(__unnamed_143 - $str)
$str:
        /*0031*/ 	.byte	0x63, 0x6f, 0x6c, 0x73, 0x20, 0x3c, 0x3d, 0x20, 0x63, 0x6f, 0x6c, 0x73, 0x5f, 0x70, 0x65, 0x72
        /*0041*/ 	.byte	0x5f, 0x74, 0x68, 0x72, 0x65, 0x61, 0x64, 0x20, 0x2a, 0x20, 0x74, 0x68, 0x72, 0x65, 0x61, 0x64
        /*0051*/ 	.byte	0x5f, 0x67, 0x72, 0x6f, 0x75, 0x70, 0x5f, 0x77, 0x69, 0x64, 0x74, 0x68, 0x00
	.type		__unnamed_143,@object
	.size		__unnamed_143,(__unnamed_141 - __unnamed_143)
__unnamed_143:
        /*005e*/ 	.byte	0x76, 0x6f, 0x69, 0x64, 0x20, 0x53, 0x6f, 0x66, 0x74, 0x6d, 0x61, 0x78, 0x42, 0x6c, 0x6f, 0x63
        /* <DEDUP_REMOVED lines=15> */
        /*015e*/ 	.byte	0x6d, 0x3a, 0x3a, 0x6b, 0x53, 0x6f, 0x66, 0x74, 0x6d, 0x61, 0x78, 0x5d, 0x00
	.type		__unnamed_141,@object
	.size		__unnamed_141,(__unnamed_144 - __unnamed_141)
__unnamed_141:
        /* <DEDUP_REMOVED lines=17> */
	.type		__unnamed_144,@object
	.size		__unnamed_144,(__unnamed_142 - __unnamed_144)
__unnamed_144:
        /* <DEDUP_REMOVED lines=17> */
	.type		__unnamed_142,@object
	.size		__unnamed_142,(__unnamed_145 - __unnamed_142)
__unnamed_142:
        /* <DEDUP_REMOVED lines=16> */
        /*0485*/ 	.byte	0x68, 0x6d, 0x3a, 0x3a, 0x6b, 0x53, 0x6f, 0x66, 0x74, 0x6d, 0x61, 0x78, 0x5d, 0x00
	.type		__unnamed_145,@object
	.size		__unnamed_145,(__unnamed_579 - __unnamed_145)
__unnamed_145:
        /* <DEDUP_REMOVED lines=17> */
        /*05a3*/ 	.byte	0x5d, 0x00
	.type		__unnamed_579,@object
	.size		__unnamed_579,(__unnamed_431 - __unnamed_579)
__unnamed_579:
        /* <DEDUP_REMOVED lines=17> */
        /*06b5*/ 	.byte	0x3a, 0x3a, 0x6b, 0x53, 0x6f, 0x66, 0x74, 0x6d, 0x61, 0x78, 0x5d, 0x00
	.type		__unnamed_431,@object
	.size		__unnamed_431,(__unnamed_289 - __unnamed_431)
__unnamed_431:
        /* <DEDUP_REMOVED lines=18> */
	.type		__unnamed_289,@object
	.size		__unnamed_289,(__unnamed_433 - __unnamed_289)
__unnamed_289:
        /* <DEDUP_REMOVED lines=18> */
	.type		__unnamed_433,@object
	.size		__unnamed_433,(__unnamed_578 - __unnamed_433)
__unnamed_433:
        /* <DEDUP_REMOVED lines=18> */
	.type		__unnamed_578,@object
	.size		__unnamed_578,(__unnamed_434 - __unnamed_578)
__unnamed_578:
        /* <DEDUP_REMOVED lines=18> */
	.type		__unnamed_434,@object
	.size		__unnamed_434,(__unnamed_286 - __unnamed_434)
__unnamed_434:
        /* <DEDUP_REMOVED lines=18> */
	.type		__unnamed_286,@object
	.size		__unnamed_286,(__unnamed_576 - __unnamed_286)
__unnamed_286:
        /* <DEDUP_REMOVED lines=18> */
	.type		__unnamed_576,@object
	.size		__unnamed_576,(__unnamed_288 - __unnamed_576)
__unnamed_576:
        /* <DEDUP_REMOVED lines=18> */
	.type		__unnamed_288,@object
	.size		__unnamed_288,(__unnamed_287 - __unnamed_288)
__unnamed_288:
        /* <DEDUP_REMOVED lines=18> */
	.type		__unnamed_287,@object
	.size		__unnamed_287,(__unnamed_577 - __unnamed_287)
__unnamed_287:
        /* <DEDUP_REMOVED lines=18> */
	.type		__unnamed_577,@object
	.size		__unnamed_577,(__unnamed_432 - __unnamed_577)
__unnamed_577:
        /* <DEDUP_REMOVED lines=18> */
	.type		__unnamed_432,@object
	.size		__unnamed_432,(__unnamed_435 - __unnamed_432)
__unnamed_432:
        /* <DEDUP_REMOVED lines=18> */
	.type		__unnamed_435,@object
	.size		__unnamed_435,(__unnamed_290 - __unnamed_435)
__unnamed_435:
        /* <DEDUP_REMOVED lines=18> */
        /*1418*/ 	.byte	0x00
	.type		__unnamed_290,@object
	.size		__unnamed_290,(__unnamed_580 - __unnamed_290)
__unnamed_290:
        /* <DEDUP_REMOVED lines=19> */
	.type		__unnamed_580,@object
	.size		__unnamed_580,(__unnamed_2 - __unnamed_580)
__unnamed_580:
        /* <DEDUP_REMOVED lines=19> */
	.type		__unnamed_2,@object
	.size		__unnamed_2,(__unnamed_66 - __unnamed_2)
__unnamed_2:
        /* <DEDUP_REMOVED lines=21> */
        /*17ab*/ 	.byte	0x6b, 0x53, 0x6f, 0x66, 0x74, 0x6d, 0x61, 0x78, 0x5d, 0x00
	.type		__unnamed_66,@object
	.size		__unnamed_66,(__unnamed_10 - __unnamed_66)
__unnamed_66:
        /* <DEDUP_REMOVED lines=22> */
	.type		__unnamed_10,@object
	.size		__unnamed_10,(__unnamed_58 - __unnamed_10)
__unnamed_10:
        /* <DEDUP_REMOVED lines=22> */
	.type		__unnamed_58,@object
	.size		__unnamed_58,(__unnamed_6 - __unnamed_58)
__unnamed_58:
        /* <DEDUP_REMOVED lines=22> */
	.type		__unnamed_6,@object
	.size		__unnamed_6,(__unnamed_70 - __unnamed_6)
__unnamed_6:
        /* <DEDUP_REMOVED lines=22> */
	.type		__unnamed_70,@object
	.size		__unnamed_70,(__unnamed_14 - __unnamed_70)
__unnamed_70:
        /* <DEDUP_REMOVED lines=22> */
	.type		__unnamed_14,@object
	.size		__unnamed_14,(__unnamed_62 - __unnamed_14)
__unnamed_14:
        /* <DEDUP_REMOVED lines=22> */
	.type		__unnamed_62,@object
	.size		__unnamed_62,(__unnamed_4 - __unnamed_62)
__unnamed_62:
        /* <DEDUP_REMOVED lines=22> */
	.type		__unnamed_4,@object
	.size		__unnamed_4,(__unnamed_68 - __unnamed_4)
__unnamed_4:
        /* <DEDUP_REMOVED lines=22> */
	.type		__unnamed_68,@object
	.size		__unnamed_68,(__unnamed_12 - __unnamed_68)
__unnamed_68:
        /* <DEDUP_REMOVED lines=22> */
	.type		__unnamed_12,@object
	.size		__unnamed_12,(__unnamed_60 - __unnamed_12)
__unnamed_12:
        /* <DEDUP_REMOVED lines=22> */
	.type		__unnamed_60,@object
	.size		__unnamed_60,(__unnamed_16 - __unnamed_60)
__unnamed_60:
        /* <DEDUP_REMOVED lines=22> */
	.type		__unnamed_16,@object
	.size		__unnamed_16,(__unnamed_64 - __unnamed_16)
__unnamed_16:
        /* <DEDUP_REMOVED lines=22> */
	.type		__unnamed_64,@object
	.size		__unnamed_64,(__unnamed_8 - __unnamed_64)
__unnamed_64:
        /* <DEDUP_REMOVED lines=22> */
	.type		__unnamed_8,@object
	.size		__unnamed_8,(__unnamed_56 - __unnamed_8)
__unnamed_8:
        /* <DEDUP_REMOVED lines=22> */
	.type		__unnamed_56,@object
	.size		__unnamed_56,(__unnamed_3 - __unnamed_56)
__unnamed_56:
        /* <DEDUP_REMOVED lines=22> */
	.type		__unnamed_3,@object
	.size		__unnamed_3,(__unnamed_67 - __unnamed_3)
__unnamed_3:
        /* <DEDUP_REMOVED lines=21> */
        /*2d4b*/ 	.byte	0x3a, 0x6b, 0x53, 0x6f, 0x66, 0x74, 0x6d, 0x61, 0x78, 0x5d, 0x00
	.type		__unnamed_67,@object
	.size		__unnamed_67,(__unnamed_11 - __unnamed_67)
__unnamed_67:
        /* <DEDUP_REMOVED lines=22> */
	.type		__unnamed_11,@object
	.size		__unnamed_11,(__unnamed_59 - __unnamed_11)
__unnamed_11:
        /* <DEDUP_REMOVED lines=22> */
	.type		__unnamed_59,@object
	.size		__unnamed_59,(__unnamed_7 - __unnamed_59)
__unnamed_59:
        /* <DEDUP_REMOVED lines=22> */
	.type		__unnamed_7,@object
	.size		__unnamed_7,(__unnamed_55 - __unnamed_7)
__unnamed_7:
        /* <DEDUP_REMOVED lines=22> */
	.type		__unnamed_55,@object
	.size		__unnamed_55,(__unnamed_15 - __unnamed_55)
__unnamed_55:
        /* <DEDUP_REMOVED lines=22> */
	.type		__unnamed_15,@object
	.size		__unnamed_15,(__unnamed_63 - __unnamed_15)
__unnamed_15:
        /* <DEDUP_REMOVED lines=22> */
	.type		__unnamed_63,@object
	.size		__unnamed_63,(__unnamed_1 - __unnamed_63)
__unnamed_63:
        /* <DEDUP_REMOVED lines=22> */
	.type		__unnamed_1,@object
	.size		__unnamed_1,(__unnamed_65 - __unnamed_1)
__unnamed_1:
        /* <DEDUP_REMOVED lines=22> */
	.type		__unnamed_65,@object
	.size		__unnamed_65,(__unnamed_9 - __unnamed_65)
__unnamed_65:
        /* <DEDUP_REMOVED lines=22> */
	.type		__unnamed_9,@object
	.size		__unnamed_9,(__unnamed_57 - __unnamed_9)
__unnamed_9:
        /* <DEDUP_REMOVED lines=22> */
	.type		__unnamed_57,@object
	.size		__unnamed_57,(__unnamed_5 - __unnamed_57)
__unnamed_57:
        /* <DEDUP_REMOVED lines=22> */
	.type		__unnamed_5,@object
	.size		__unnamed_5,(__unnamed_69 - __unnamed_5)
__unnamed_5:
        /* <DEDUP_REMOVED lines=22> */
	.type		__unnamed_69,@object
	.size		__unnamed_69,(__unnamed_13 - __unnamed_69)
__unnamed_69:
        /* <DEDUP_REMOVED lines=22> */
	.type		__unnamed_13,@object
	.size		__unnamed_13,(__unnamed_61 - __unnamed_13)
__unnamed_13:
        /* <DEDUP_REMOVED lines=22> */
	.type		__unnamed_61,@object
	.size		__unnamed_61,(__unnamed_18 - __unnamed_61)
__unnamed_61:
        /* <DEDUP_REMOVED lines=22> */
	.type		__unnamed_18,@object
	.size		__unnamed_18,(__unnamed_82 - __unnamed_18)
__unnamed_18:
        /* <DEDUP_REMOVED lines=22> */
	.type		__unnamed_82,@object
	.size		__unnamed_82,(__unnamed_74 - __unnamed_82)
__unnamed_82:
        /* <DEDUP_REMOVED lines=22> */
	.type		__unnamed_74,@object
	.size		__unnamed_74,(__unnamed_26 - __unnamed_74)
__unnamed_74:
        /* <DEDUP_REMOVED lines=22> */
	.type		__unnamed_26,@object
	.size		__unnamed_26,(__unnamed_90 - __unnamed_26)
__unnamed_26:
        /* <DEDUP_REMOVED lines=22> */
	.type		__unnamed_90,@object
	.size		__unnamed_90,(__unnamed_22 - __unnamed_90)
__unnamed_90:
        /* <DEDUP_REMOVED lines=22> */
	.type		__unnamed_22,@object
	.size		__unnamed_22,(__unnamed_86 - __unnamed_22)
__unnamed_22:
        /* <DEDUP_REMOVED lines=22> */
	.type		__unnamed_86,@object
	.size		__unnamed_86,(__unnamed_78 - __unnamed_86)
__unnamed_86:
        /* <DEDUP_REMOVED lines=22> */
	.type		__unnamed_78,@object
	.size		__unnamed_78,(__unnamed_30 - __unnamed_78)
__unnamed_78:
        /* <DEDUP_REMOVED lines=22> */
	.type		__unnamed_30,@object
	.size		__unnamed_30,(__unnamed_94 - __unnamed_30)
__unnamed_30:
        /* <DEDUP_REMOVED lines=22> */
	.type		__unnamed_94,@object
	.size		__unnamed_94,(__unnamed_20 - __unnamed_94)
__unnamed_94:
        /* <DEDUP_REMOVED lines=22> */
	.type		__unnamed_20,@object
	.size		__unnamed_20,(__unnamed_84 - __unnamed_20)
__unnamed_20:
        /* <DEDUP_REMOVED lines=22> */
	.type		__unnamed_84,@object
	.size		__unnamed_84,(__unnamed_76 - __unnamed_84)
__unnamed_84:
        /* <DEDUP_REMOVED lines=22> */
	.type		__unnamed_76,@object
	.size		__unnamed_76,(__unnamed_28 - __unnamed_76)
__unnamed_76:
        /* <DEDUP_REMOVED lines=22> */
	.type		__unnamed_28,@object
	.size		__unnamed_28,(__unnamed_92 - __unnamed_28)
__unnamed_28:
        /* <DEDUP_REMOVED lines=22> */
	.type		__unnamed_92,@object
	.size		__unnamed_92,(__unnamed_80 - __unnamed_92)
__unnamed_92:
        /* <DEDUP_REMOVED lines=22> */
	.type		__unnamed_80,@object
	.size		__unnamed_80,(__unnamed_72 - __unnamed_80)
__unnamed_80:
        /* <DEDUP_REMOVED lines=22> */
	.type		__unnamed_72,@object
	.size		__unnamed_72,(__unnamed_24 - __unnamed_72)
__unnamed_72:
        /* <DEDUP_REMOVED lines=22> */
	.type		__unnamed_24,@object
	.size		__unnamed_24,(__unnamed_88 - __unnamed_24)
__unnamed_24:
        /* <DEDUP_REMOVED lines=22> */
	.type		__unnamed_88,@object
	.size		__unnamed_88,(__unnamed_19 - __unnamed_88)
__unnamed_88:
        /* <DEDUP_REMOVED lines=22> */
	.type		__unnamed_19,@object
	.size		__unnamed_19,(__unnamed_83 - __unnamed_19)
__unnamed_19:
        /* <DEDUP_REMOVED lines=22> */
	.type		__unnamed_83,@object
	.size		__unnamed_83,(__unnamed_75 - __unnamed_83)
__unnamed_83:
        /* <DEDUP_REMOVED lines=22> */
	.type		__unnamed_75,@object
	.size		__unnamed_75,(__unnamed_27 - __unnamed_75)
__unnamed_75:
        /* <DEDUP_REMOVED lines=22> */
	.type		__unnamed_27,@object
	.size		__unnamed_27,(__unnamed_91 - __unnamed_27)
__unnamed_27:
        /* <DEDUP_REMOVED lines=22> */
	.type		__unnamed_91,@object
	.size		__unnamed_91,(__unnamed_71 - __unnamed_91)
__unnamed_91:
        /* <DEDUP_REMOVED lines=22> */
	.type		__unnamed_71,@object
	.size		__unnamed_71,(__unnamed_23 - __unnamed_71)
__unnamed_71:
        /* <DEDUP_REMOVED lines=22> */
	.type		__unnamed_23,@object
	.size		__unnamed_23,(__unnamed_87 - __unnamed_23)
__unnamed_23:
        /* <DEDUP_REMOVED lines=22> */
	.type		__unnamed_87,@object
	.size		__unnamed_87,(__unnamed_79 - __unnamed_87)
__unnamed_87:
        /* <DEDUP_REMOVED lines=22> */
	.type		__unnamed_79,@object
	.size		__unnamed_79,(__unnamed_17 - __unnamed_79)
__unnamed_79:
        /* <DEDUP_REMOVED lines=22> */
	.type		__unnamed_17,@object
	.size		__unnamed_17,(__unnamed_81 - __unnamed_17)
__unnamed_17:
        /* <DEDUP_REMOVED lines=22> */
	.type		__unnamed_81,@object
	.size		__unnamed_81,(__unnamed_73 - __unnamed_81)
__unnamed_81:
        /* <DEDUP_REMOVED lines=22> */
	.type		__unnamed_73,@object
	.size		__unnamed_73,(__unnamed_25 - __unnamed_73)
__unnamed_73:
        /* <DEDUP_REMOVED lines=22> */
	.type		__unnamed_25,@object
	.size		__unnamed_25,(__unnamed_89 - __unnamed_25)
__unnamed_25:
        /* <DEDUP_REMOVED lines=22> */
	.type		__unnamed_89,@object
	.size		__unnamed_89,(__unnamed_21 - __unnamed_89)
__unnamed_89:
        /* <DEDUP_REMOVED lines=22> */
	.type		__unnamed_21,@object
	.size		__unnamed_21,(__unnamed_85 - __unnamed_21)
__unnamed_21:
        /* <DEDUP_REMOVED lines=22> */
	.type		__unnamed_85,@object
	.size		__unnamed_85,(__unnamed_77 - __unnamed_85)
__unnamed_85:
        /* <DEDUP_REMOVED lines=22> */
	.type		__unnamed_77,@object
	.size		__unnamed_77,(__unnamed_29 - __unnamed_77)
__unnamed_77:
        /* <DEDUP_REMOVED lines=22> */
	.type		__unnamed_29,@object
	.size		__unnamed_29,(__unnamed_93 - __unnamed_29)
__unnamed_29:
        /* <DEDUP_REMOVED lines=22> */
	.type		__unnamed_93,@object
	.size		__unnamed_93,(__unnamed_130 - __unnamed_93)
__unnamed_93:
        /* <DEDUP_REMOVED lines=22> */
	.type		__unnamed_130,@object
	.size		__unnamed_130,(__unnamed_34 - __unnamed_130)
__unnamed_130:
        /* <DEDUP_REMOVED lines=22> */
	.type		__unnamed_34,@object
	.size		__unnamed_34,(__unnamed_98 - __unnamed_34)
__unnamed_34:
        /* <DEDUP_REMOVED lines=22> */
	.type		__unnamed_98,@object
	.size		__unnamed_98,(__unnamed_50 - __unnamed_98)
__unnamed_98:
        /* <DEDUP_REMOVED lines=22> */
	.type		__unnamed_50,@object
	.size		__unnamed_50,(__unnamed_114 - __unnamed_50)
__unnamed_50:
        /* <DEDUP_REMOVED lines=22> */
	.type		__unnamed_114,@object
	.size		__unnamed_114,(__unnamed_42 - __unnamed_114)
__unnamed_114:
        /* <DEDUP_REMOVED lines=22> */
	.type		__unnamed_42,@object
	.size		__unnamed_42,(__unnamed_106 - __unnamed_42)
__unnamed_42:
        /* <DEDUP_REMOVED lines=22> */
	.type		__unnamed_106,@object
	.size		__unnamed_106,(__unnamed_138 - __unnamed_106)
__unnamed_106:
        /* <DEDUP_REMOVED lines=22> */
	.type		__unnamed_138,@object
	.size		__unnamed_138,(__unnamed_122 - __unnamed_138)
__unnamed_138:
        /* <DEDUP_REMOVED lines=22> */
	.type		__unnamed_122,@object
	.size		__unnamed_122,(__unnamed_134 - __unnamed_122)
__unnamed_122:
        /* <DEDUP_REMOVED lines=22> */
	.type		__unnamed_134,@object
	.size		__unnamed_134,(__unnamed_38 - __unnamed_134)
__unnamed_134:
        /* <DEDUP_REMOVED lines=22> */
	.type		__unnamed_38,@object
	.size		__unnamed_38,(__unnamed_102 - __unnamed_38)
__unnamed_38:
        /* <DEDUP_REMOVED lines=22> */
	.type		__unnamed_102,@object
	.size		__unnamed_102,(__unnamed_54 - __unnamed_102)
__unnamed_102:
        /* <DEDUP_REMOVED lines=22> */
	.type		__unnamed_54,@object
	.size		__unnamed_54,(__unnamed_118 - __unnamed_54)
__unnamed_54:
        /* <DEDUP_REMOVED lines=22> */
	.type		__unnamed_118,@object
	.size		__unnamed_118,(__unnamed_46 - __unnamed_118)
__unnamed_118:
        /* <DEDUP_REMOVED lines=22> */
	.type		__unnamed_46,@object
	.size		__unnamed_46,(__unnamed_110 - __unnamed_46)
__unnamed_46:
        /* <DEDUP_REMOVED lines=22> */
	.type		__unnamed_110,@object
	.size		__unnamed_110,(__unnamed_126 - __unnamed_110)
__unnamed_110:
        /* <DEDUP_REMOVED lines=22> */
	.type		__unnamed_126,@object
	.size		__unnamed_126,(__unnamed_132 - __unnamed_126)
__unnamed_126:
        /* <DEDUP_REMOVED lines=22> */
	.type		__unnamed_132,@object
	.size		__unnamed_132,(__unnamed_36 - __unnamed_132)
__unnamed_132:
        /* <DEDUP_REMOVED lines=22> */
	.type		__unnamed_36,@object
	.size		__unnamed_36,(__unnamed_100 - __unnamed_36)
__unnamed_36:
        /* <DEDUP_REMOVED lines=22> */
	.type		__unnamed_100,@object
	.size		__unnamed_100,(__unnamed_52 - __unnamed_100)
__unnamed_100:
        /* <DEDUP_REMOVED lines=22> */
	.type		__unnamed_52,@object
	.size		__unnamed_52,(__unnamed_116 - __unnamed_52)
__unnamed_52:
        /* <DEDUP_REMOVED lines=22> */
	.type		__unnamed_116,@object
	.size		__unnamed_116,(__unnamed_44 - __unnamed_116)
__unnamed_116:
        /* <DEDUP_REMOVED lines=22> */
	.type		__unnamed_44,@object
	.size		__unnamed_44,(__unnamed_108 - __unnamed_44)
__unnamed_44:
        /* <DEDUP_REMOVED lines=22> */
	.type		__unnamed_108,@object
	.size		__unnamed_108,(__unnamed_140 - __unnamed_108)
__unnamed_108:
        /* <DEDUP_REMOVED lines=22> */
	.type		__unnamed_140,@object
	.size		__unnamed_140,(__unnamed_124 - __unnamed_140)
__unnamed_140:
        /* <DEDUP_REMOVED lines=22> */
	.type		__unnamed_124,@object
	.size		__unnamed_124,(__unnamed_48 - __unnamed_124)
__unnamed_124:
        /* <DEDUP_REMOVED lines=22> */
	.type		__unnamed_48,@object
	.size		__unnamed_48,(__unnamed_112 - __unnamed_48)
__unnamed_48:
        /* <DEDUP_REMOVED lines=22> */
	.type		__unnamed_112,@object
	.size		__unnamed_112,(__unnamed_128 - __unnamed_112)
__unnamed_112:
        /* <DEDUP_REMOVED lines=22> */
	.type		__unnamed_128,@object
	.size		__unnamed_128,(__unnamed_32 - __unnamed_128)
__unnamed_128:
        /* <DEDUP_REMOVED lines=22> */
	.type		__unnamed_32,@object
	.size		__unnamed_32,(__unnamed_96 - __unnamed_32)
__unnamed_32:
        /* <DEDUP_REMOVED lines=22> */
	.type		__unnamed_96,@object
	.size		__unnamed_96,(__unnamed_40 - __unnamed_96)
__unnamed_96:
        /* <DEDUP_REMOVED lines=22> */
	.type		__unnamed_40,@object
	.size		__unnamed_40,(__unnamed_104 - __unnamed_40)
__unnamed_40:
        /* <DEDUP_REMOVED lines=22> */
	.type		__unnamed_104,@object
	.size		__unnamed_104,(__unnamed_136 - __unnamed_104)
__unnamed_104:
        /* <DEDUP_REMOVED lines=22> */
	.type		__unnamed_136,@object
	.size		__unnamed_136,(__unnamed_120 - __unnamed_136)
__unnamed_136:
        /* <DEDUP_REMOVED lines=22> */
	.type		__unnamed_120,@object
	.size		__unnamed_120,(__unnamed_131 - __unnamed_120)
__unnamed_120:
        /* <DEDUP_REMOVED lines=22> */
	.type		__unnamed_131,@object
	.size		__unnamed_131,(__unnamed_35 - __unnamed_131)
__unnamed_131:
        /* <DEDUP_REMOVED lines=22> */
	.type		__unnamed_35,@object
	.size		__unnamed_35,(__unnamed_99 - __unnamed_35)
__unnamed_35:
        /* <DEDUP_REMOVED lines=22> */
	.type		__unnamed_99,@object
	.size		__unnamed_99,(__unnamed_51 - __unnamed_99)
__unnamed_99:
        /* <DEDUP_REMOVED lines=22> */
	.type		__unnamed_51,@object
	.size		__unnamed_51,(__unnamed_115 - __unnamed_51)
__unnamed_51:
        /* <DEDUP_REMOVED lines=22> */
	.type		__unnamed_115,@object
	.size		__unnamed_115,(__unnamed_43 - __unnamed_115)
__unnamed_115:
        /* <DEDUP_REMOVED lines=22> */
	.type		__unnamed_43,@object
	.size		__unnamed_43,(__unnamed_107 - __unnamed_43)
__unnamed_43:
        /* <DEDUP_REMOVED lines=22> */
	.type		__unnamed_107,@object
	.size		__unnamed_107,(__unnamed_139 - __unnamed_107)
__unnamed_107:
        /* <DEDUP_REMOVED lines=22> */
	.type		__unnamed_139,@object
	.size		__unnamed_139,(__unnamed_123 - __unnamed_139)
__unnamed_139:
        /* <DEDUP_REMOVED lines=22> */
	.type		__unnamed_123,@object
	.size		__unnamed_123,(__unnamed_135 - __unnamed_123)
__unnamed_123:
        /* <DEDUP_REMOVED lines=22> */
	.type		__unnamed_135,@object
	.size		__unnamed_135,(__unnamed_39 - __unnamed_135)
__unnamed_135:
        /* <DEDUP_REMOVED lines=22> */
	.type		__unnamed_39,@object
	.size		__unnamed_39,(__unnamed_103 - __unnamed_39)
__unnamed_39:
        /* <DEDUP_REMOVED lines=22> */
	.type		__unnamed_103,@object
	.size		__unnamed_103,(__unnamed_119 - __unnamed_103)
__unnamed_103:
        /* <DEDUP_REMOVED lines=22> */
	.type		__unnamed_119,@object
	.size		__unnamed_119,(__unnamed_47 - __unnamed_119)
__unnamed_119:
        /* <DEDUP_REMOVED lines=22> */
	.type		__unnamed_47,@object
	.size		__unnamed_47,(__unnamed_111 - __unnamed_47)
__unnamed_47:
        /* <DEDUP_REMOVED lines=22> */
	.type		__unnamed_111,@object
	.size		__unnamed_111,(__unnamed_127 - __unnamed_111)
__unnamed_111:
        /* <DEDUP_REMOVED lines=22> */
	.type		__unnamed_127,@object
	.size		__unnamed_127,(__unnamed_31 - __unnamed_127)
__unnamed_127:
        /* <DEDUP_REMOVED lines=22> */
	.type		__unnamed_31,@object
	.size		__unnamed_31,(__unnamed_95 - __unnamed_31)
__unnamed_31:
        /* <DEDUP_REMOVED lines=22> */
	.type		__unnamed_95,@object
	.size		__unnamed_95,(__unnamed_129 - __unnamed_95)
__unnamed_95:
        /* <DEDUP_REMOVED lines=22> */
	.type		__unnamed_129,@object
	.size		__unnamed_129,(__unnamed_33 - __unnamed_129)
__unnamed_129:
        /* <DEDUP_REMOVED lines=22> */
	.type		__unnamed_33,@object
	.size		__unnamed_33,(__unnamed_97 - __unnamed_33)
__unnamed_33:
        /* <DEDUP_REMOVED lines=22> */
	.type		__unnamed_97,@object
	.size		__unnamed_97,(__unnamed_49 - __unnamed_97)
__unnamed_97:
        /* <DEDUP_REMOVED lines=22> */
	.type		__unnamed_49,@object
	.size		__unnamed_49,(__unnamed_113 - __unnamed_49)
__unnamed_49:
        /* <DEDUP_REMOVED lines=22> */
	.type		__unnamed_113,@object
	.size		__unnamed_113,(__unnamed_41 - __unnamed_113)
__unnamed_113:
        /* <DEDUP_REMOVED lines=22> */
	.type		__unnamed_41,@object
	.size		__unnamed_41,(__unnamed_105 - __unnamed_41)
__unnamed_41:
        /* <DEDUP_REMOVED lines=22> */
	.type		__unnamed_105,@object
	.size		__unnamed_105,(__unnamed_137 - __unnamed_105)
__unnamed_105:
        /* <DEDUP_REMOVED lines=22> */
	.type		__unnamed_137,@object
	.size		__unnamed_137,(__unnamed_121 - __unnamed_137)
__unnamed_137:
        /* <DEDUP_REMOVED lines=22> */
	.type		__unnamed_121,@object
	.size		__unnamed_121,(__unnamed_133 - __unnamed_121)
__unnamed_121:
        /* <DEDUP_REMOVED lines=22> */
	.type		__unnamed_133,@object
	.size		__unnamed_133,(__unnamed_37 - __unnamed_133)
__unnamed_133:
        /* <DEDUP_REMOVED lines=22> */
	.type		__unnamed_37,@object
	.size		__unnamed_37,(__unnamed_101 - __unnamed_37)
__unnamed_37:
        /* <DEDUP_REMOVED lines=22> */
	.type		__unnamed_101,@object
	.size		__unnamed_101,(__unnamed_53 - __unnamed_101)
__unnamed_101:
        /* <DEDUP_REMOVED lines=22> */
	.type		__unnamed_53,@object
	.size		__unnamed_53,(__unnamed_117 - __unnamed_53)
__unnamed_53:
        /* <DEDUP_REMOVED lines=22> */
	.type		__unnamed_117,@object
	.size		__unnamed_117,(__unnamed_45 - __unnamed_117)
__unnamed_117:
        /* <DEDUP_REMOVED lines=22> */
	.type		__unnamed_45,@object
	.size		__unnamed_45,(__unnamed_109 - __unnamed_45)
__unnamed_45:
        /* <DEDUP_REMOVED lines=22> */
	.type		__unnamed_109,@object
	.size		__unnamed_109,(__unnamed_125 - __unnamed_109)
__unnamed_109:
        /* <DEDUP_REMOVED lines=22> */
	.type		__unnamed_125,@object
	.size		__unnamed_125,(__unnamed_451 - __unnamed_125)
__unnamed_125:
        /* <DEDUP_REMOVED lines=22> */
	.type		__unnamed_451,@object
	.size		__unnamed_451,(__unnamed_499 - __unnamed_451)
__unnamed_451:
        /* <DEDUP_REMOVED lines=22> */
        /*d5eb*/ 	.byte	0x53, 0x6f, 0x66, 0x74, 0x6d, 0x61, 0x78, 0x5d, 0x00
	.type		__unnamed_499,@object
	.size		__unnamed_499,(__unnamed_147 - __unnamed_499)
__unnamed_499:
        /* <DEDUP_REMOVED lines=23> */
	.type		__unnamed_147,@object
	.size		__unnamed_147,(__unnamed_211 - __unnamed_147)
__unnamed_147:
        /* <DEDUP_REMOVED lines=23> */
	.type		__unnamed_211,@object
	.size		__unnamed_211,(__unnamed_491 - __unnamed_211)
__unnamed_211:
        /* <DEDUP_REMOVED lines=23> */
	.type		__unnamed_491,@object
	.size		__unnamed_491,(__unnamed_203 - __unnamed_491)
__unnamed_491:
        /* <DEDUP_REMOVED lines=23> */
	.type		__unnamed_203,@object
	.size		__unnamed_203,(__unnamed_443 - __unnamed_203)
__unnamed_203:
        /* <DEDUP_REMOVED lines=23> */
	.type		__unnamed_443,@object
	.size		__unnamed_443,(__unnamed_155 - __unnamed_443)
__unnamed_443:
        /* <DEDUP_REMOVED lines=23> */
	.type		__unnamed_155,@object
	.size		__unnamed_155,(__unnamed_439 - __unnamed_155)
__unnamed_155:
        /* <DEDUP_REMOVED lines=23> */
	.type		__unnamed_439,@object
	.size		__unnamed_439,(__unnamed_503 - __unnamed_439)
__unnamed_439:
        /* <DEDUP_REMOVED lines=23> */
	.type		__unnamed_503,@object
	.size		__unnamed_503,(__unnamed_151 - __unnamed_503)
__unnamed_503:
        /* <DEDUP_REMOVED lines=23> */
	.type		__unnamed_151,@object
	.size		__unnamed_151,(__unnamed_215 - __unnamed_151)
__unnamed_151:
        /* <DEDUP_REMOVED lines=23> */
	.type		__unnamed_215,@object
	.size		__unnamed_215,(__unnamed_495 - __unnamed_215)
__unnamed_215:
        /* <DEDUP_REMOVED lines=23> */
	.type		__unnamed_495,@object
	.size		__unnamed_495,(__unnamed_207 - __unnamed_495)
__unnamed_495:
        /* <DEDUP_REMOVED lines=23> */
	.type		__unnamed_207,@object
	.size		__unnamed_207,(__unnamed_447 - __unnamed_207)
__unnamed_207:
        /* <DEDUP_REMOVED lines=23> */
	.type		__unnamed_447,@object
	.size		__unnamed_447,(__unnamed_159 - __unnamed_447)
__unnamed_447:
        /* <DEDUP_REMOVED lines=23> */
	.type		__unnamed_159,@object
	.size		__unnamed_159,(__unnamed_449 - __unnamed_159)
__unnamed_159:
        /* <DEDUP_REMOVED lines=23> */
	.type		__unnamed_449,@object
	.size		__unnamed_449,(__unnamed_161 - __unnamed_449)
__unnamed_449:
        /* <DEDUP_REMOVED lines=23> */
	.type		__unnamed_161,@object
	.size		__unnamed_161,(__unnamed_497 - __unnamed_161)
__unnamed_161:
        /* <DEDUP_REMOVED lines=23> */
	.type		__unnamed_497,@object
	.size		__unnamed_497,(__unnamed_209 - __unnamed_497)
__unnamed_497:
        /* <DEDUP_REMOVED lines=23> */
	.type		__unnamed_209,@object
	.size		__unnamed_209,(__unnamed_201 - __unnamed_209)
__unnamed_209:
        /* <DEDUP_REMOVED lines=23> */
	.type		__unnamed_201,@object
	.size		__unnamed_201,(__unnamed_441 - __unnamed_201)
__unnamed_201:
        /* <DEDUP_REMOVED lines=23> */
	.type		__unnamed_441,@object
	.size		__unnamed_441,(__unnamed_505 - __unnamed_441)
__unnamed_441:
        /* <DEDUP_REMOVED lines=23> */
	.type		__unnamed_505,@object
	.size		__unnamed_505,(__unnamed_153 - __unnamed_505)
__unnamed_505:
        /* <DEDUP_REMOVED lines=23> */
	.type		__unnamed_153,@object
	.size		__unnamed_153,(__unnamed_437 - __unnamed_153)
__unnamed_153:
        /* <DEDUP_REMOVED lines=23> */
	.type		__unnamed_437,@object
	.size		__unnamed_437,(__unnamed_501 - __unnamed_437)
__unnamed_437:
        /* <DEDUP_REMOVED lines=23> */
	.type		__unnamed_501,@object
	.size		__unnamed_501,(__unnamed_149 - __unnamed_501)
__unnamed_501:
        /* <DEDUP_REMOVED lines=23> */
	.type		__unnamed_149,@object
	.size		__unnamed_149,(__unnamed_213 - __unnamed_149)
__unnamed_149:
        /* <DEDUP_REMOVED lines=23> */
	.type		__unnamed_213,@object
	.size		__unnamed_213,(__unnamed_493 - __unnamed_213)
__unnamed_213:
        /* <DEDUP_REMOVED lines=23> */
	.type		__unnamed_493,@object
	.size		__unnamed_493,(__unnamed_205 - __unnamed_493)
__unnamed_493:
        /* <DEDUP_REMOVED lines=23> */
	.type		__unnamed_205,@object
	.size		__unnamed_205,(__unnamed_445 - __unnamed_205)
__unnamed_205:
        /* <DEDUP_REMOVED lines=23> */
	.type		__unnamed_445,@object
	.size		__unnamed_445,(__unnamed_157 - __unnamed_445)
__unnamed_445:
        /* <DEDUP_REMOVED lines=23> */
	.type		__unnamed_157,@object
	.size		__unnamed_157,(__unnamed_354 - __unnamed_157)
__unnamed_157:
        /* <DEDUP_REMOVED lines=23> */
	.type		__unnamed_354,@object
	.size		__unnamed_354,(__unnamed_306 - __unnamed_354)
__unnamed_354:
        /* <DEDUP_REMOVED lines=23> */
	.type		__unnamed_306,@object
	.size		__unnamed_306,(__unnamed_298 - __unnamed_306)
__unnamed_306:
        /* <DEDUP_REMOVED lines=23> */
	.type		__unnamed_298,@object
	.size		__unnamed_298,(__unnamed_346 - __unnamed_298)
__unnamed_298:
        /* <DEDUP_REMOVED lines=23> */
	.type		__unnamed_346,@object
	.size		__unnamed_346,(__unnamed_294 - __unnamed_346)
__unnamed_346:
        /* <DEDUP_REMOVED lines=23> */
	.type		__unnamed_294,@object
	.size		__unnamed_294,(__unnamed_358 - __unnamed_294)
__unnamed_294:
        /* <DEDUP_REMOVED lines=23> */
	.type		__unnamed_358,@object
	.size		__unnamed_358,(__unnamed_302 - __unnamed_358)
__unnamed_358:
        /* <DEDUP_REMOVED lines=23> */
	.type		__unnamed_302,@object
	.size		__unnamed_302,(__unnamed_350 - __unnamed_302)
__unnamed_302:
        /* <DEDUP_REMOVED lines=23> */
	.type		__unnamed_350,@object
	.size		__unnamed_350,(__unnamed_292 - __unnamed_350)
__unnamed_350:
        /* <DEDUP_REMOVED lines=23> */
	.type		__unnamed_292,@object
	.size		__unnamed_292,(__unnamed_356 - __unnamed_292)
__unnamed_292:
        /* <DEDUP_REMOVED lines=23> */
	.type		__unnamed_356,@object
	.size		__unnamed_356,(__unnamed_300 - __unnamed_356)
__unnamed_356:
        /* <DEDUP_REMOVED lines=23> */
	.type		__unnamed_300,@object
	.size		__unnamed_300,(__unnamed_348 - __unnamed_300)
__unnamed_300:
        /* <DEDUP_REMOVED lines=23> */
	.type		__unnamed_348,@object
	.size		__unnamed_348,(__unnamed_304 - __unnamed_348)
__unnamed_348:
        /* <DEDUP_REMOVED lines=23> */
	.type		__unnamed_304,@object
	.size		__unnamed_304,(__unnamed_352 - __unnamed_304)
__unnamed_304:
        /* <DEDUP_REMOVED lines=23> */
	.type		__unnamed_352,@object
	.size		__unnamed_352,(__unnamed_296 - __unnamed_352)
__unnamed_352:
        /* <DEDUP_REMOVED lines=23> */
	.type		__unnamed_296,@object
	.size		__unnamed_296,(__unnamed_360 - __unnamed_296)
__unnamed_296:
        /* <DEDUP_REMOVED lines=23> */
	.type		__unnamed_360,@object
	.size		__unnamed_360,(__unnamed_515 - __unnamed_360)
__unnamed_360:
        /* <DEDUP_REMOVED lines=23> */
	.type		__unnamed_515,@object
	.size		__unnamed_515,(__unnamed_291 - __unnamed_515)
__unnamed_515:
        /* <DEDUP_REMOVED lines=23> */
	.type		__unnamed_291,@object
	.size		__unnamed_291,(__unnamed_163 - __unnamed_291)
__unnamed_291:
        /* <DEDUP_REMOVED lines=23> */
	.type		__unnamed_163,@object
	.size		__unnamed_163,(__unnamed_227 - __unnamed_163)
__unnamed_163:
        /* <DEDUP_REMOVED lines=23> */
	.type		__unnamed_227,@object
	.size		__unnamed_227,(__unnamed_355 - __unnamed_227)
__unnamed_227:
        /* <DEDUP_REMOVED lines=23> */
	.type		__unnamed_355,@object
	.size		__unnamed_355,(__unnamed_299 - __unnamed_355)
__unnamed_355:
        /* <DEDUP_REMOVED lines=23> */
	.type		__unnamed_299,@object
	.size		__unnamed_299,(__unnamed_171 - __unnamed_299)
__unnamed_299:
        /* <DEDUP_REMOVED lines=23> */
	.type		__unnamed_171,@object
	.size		__unnamed_171,(__unnamed_235 - __unnamed_171)
__unnamed_171:
        /* <DEDUP_REMOVED lines=23> */
	.type		__unnamed_235,@object
	.size		__unnamed_235,(__unnamed_523 - __unnamed_235)
__unnamed_235:
        /* <DEDUP_REMOVED lines=23> */
	.type		__unnamed_523,@object
	.size		__unnamed_523,(__unnamed_459 - __unnamed_523)
__unnamed_523:
        /* <DEDUP_REMOVED lines=23> */
	.type		__unnamed_459,@object
	.size		__unnamed_459,(__unnamed_507 - __unnamed_459)
__unnamed_459:
        /* <DEDUP_REMOVED lines=23> */
	.type		__unnamed_507,@object
	.size		__unnamed_507,(__unnamed_219 - __unnamed_507)
__unnamed_507:
        /* <DEDUP_REMOVED lines=23> */
	.type		__unnamed_219,@object
	.size		__unnamed_219,(__unnamed_347 - __unnamed_219)
__unnamed_219:
        /* <DEDUP_REMOVED lines=23> */
	.type		__unnamed_347,@object
	.size		__unnamed_347,(__unnamed_519 - __unnamed_347)
__unnamed_347:
        /* <DEDUP_REMOVED lines=23> */
	.type		__unnamed_519,@object
	.size		__unnamed_519,(__unnamed_455 - __unnamed_519)
__unnamed_519:
        /* <DEDUP_REMOVED lines=23> */
	.type		__unnamed_455,@object
	.size		__unnamed_455,(__unnamed_295 - __unnamed_455)
__unnamed_455:
        /* <DEDUP_REMOVED lines=23> */
	.type		__unnamed_295,@object
	.size		__unnamed_295,(__unnamed_167 - __unnamed_295)
__unnamed_295:
        /* <DEDUP_REMOVED lines=23> */
	.type		__unnamed_167,@object
	.size		__unnamed_167,(__unnamed_231 - __unnamed_167)
__unnamed_167:
        /* <DEDUP_REMOVED lines=23> */
	.type		__unnamed_231,@object
	.size		__unnamed_231,(__unnamed_359 - __unnamed_231)
__unnamed_231:
        /* <DEDUP_REMOVED lines=23> */
	.type		__unnamed_359,@object
	.size		__unnamed_359,(__unnamed_303 - __unnamed_359)
__unnamed_359:
        /* <DEDUP_REMOVED lines=23> */
	.type		__unnamed_303,@object
	.size		__unnamed_303,(__unnamed_175 - __unnamed_303)
__unnamed_303:
        /* <DEDUP_REMOVED lines=23> */
	.type		__unnamed_175,@object
	.size		__unnamed_175,(__unnamed_239 - __unnamed_175)
__unnamed_175:
        /* <DEDUP_REMOVED lines=23> */
	.type		__unnamed_239,@object
	.size		__unnamed_239,(__unnamed_527 - __unnamed_239)
__unnamed_239:
        /* <DEDUP_REMOVED lines=23> */
	.type		__unnamed_527,@object
	.size		__unnamed_527,(__unnamed_463 - __unnamed_527)
__unnamed_527:
        /* <DEDUP_REMOVED lines=23> */
	.type		__unnamed_463,@object
	.size		__unnamed_463,(__unnamed_511 - __unnamed_463)
__unnamed_463:
        /* <DEDUP_REMOVED lines=23> */
	.type		__unnamed_511,@object
	.size		__unnamed_511,(__unnamed_223 - __unnamed_511)
__unnamed_511:
        /* <DEDUP_REMOVED lines=23> */
	.type		__unnamed_223,@object
	.size		__unnamed_223,(__unnamed_351 - __unnamed_223)
__unnamed_223:
        /* <DEDUP_REMOVED lines=23> */
	.type		__unnamed_351,@object
	.size		__unnamed_351,(__unnamed_513 - __unnamed_351)
__unnamed_351:
        /* <DEDUP_REMOVED lines=23> */
	.type		__unnamed_513,@object
	.size		__unnamed_513,(__unnamed_225 - __unnamed_513)
__unnamed_513:
        /* <DEDUP_REMOVED lines=23> */
	.type		__unnamed_225,@object
	.size		__unnamed_225,(__unnamed_353 - __unnamed_225)
__unnamed_225:
        /* <DEDUP_REMOVED lines=23> */
	.type		__unnamed_353,@object
	.size		__unnamed_353,(__unnamed_305 - __unnamed_353)
__unnamed_353:
        /* <DEDUP_REMOVED lines=23> */
	.type		__unnamed_305,@object
	.size		__unnamed_305,(__unnamed_529 - __unnamed_305)
__unnamed_305:
        /* <DEDUP_REMOVED lines=23> */
	.type		__unnamed_529,@object
	.size		__unnamed_529,(__unnamed_465 - __unnamed_529)
__unnamed_529:
        /* <DEDUP_REMOVED lines=23> */
	.type		__unnamed_465,@object
	.size		__unnamed_465,(__unnamed_297 - __unnamed_465)
__unnamed_465:
        /* <DEDUP_REMOVED lines=23> */
	.type		__unnamed_297,@object
	.size		__unnamed_297,(__unnamed_169 - __unnamed_297)
__unnamed_297:
        /* <DEDUP_REMOVED lines=23> */
	.type		__unnamed_169,@object
	.size		__unnamed_169,(__unnamed_233 - __unnamed_169)
__unnamed_169:
        /* <DEDUP_REMOVED lines=23> */
	.type		__unnamed_233,@object
	.size		__unnamed_233,(__unnamed_521 - __unnamed_233)
__unnamed_233:
        /* <DEDUP_REMOVED lines=23> */
	.type		__unnamed_521,@object
	.size		__unnamed_521,(__unnamed_457 - __unnamed_521)
__unnamed_521:
        /* <DEDUP_REMOVED lines=23> */
	.type		__unnamed_457,@object
	.size		__unnamed_457,(__unnamed_217 - __unnamed_457)
__unnamed_457:
        /* <DEDUP_REMOVED lines=23> */
	.type		__unnamed_217,@object
	.size		__unnamed_217,(__unnamed_345 - __unnamed_217)
__unnamed_217:
        /* <DEDUP_REMOVED lines=23> */
	.type		__unnamed_345,@object
	.size		__unnamed_345,(__unnamed_517 - __unnamed_345)
__unnamed_345:
        /* <DEDUP_REMOVED lines=23> */
	.type		__unnamed_517,@object
	.size		__unnamed_517,(__unnamed_453 - __unnamed_517)
__unnamed_517:
        /* <DEDUP_REMOVED lines=23> */
	.type		__unnamed_453,@object
	.size		__unnamed_453,(__unnamed_293 - __unnamed_453)
__unnamed_453:
        /* <DEDUP_REMOVED lines=23> */
	.type		__unnamed_293,@object
	.size		__unnamed_293,(__unnamed_165 - __unnamed_293)
__unnamed_293:
        /* <DEDUP_REMOVED lines=23> */
	.type		__unnamed_165,@object
	.size		__unnamed_165,(__unnamed_229 - __unnamed_165)
__unnamed_165:
        /* <DEDUP_REMOVED lines=23> */
	.type		__unnamed_229,@object
	.size		__unnamed_229,(__unnamed_357 - __unnamed_229)
__unnamed_229:
        /* <DEDUP_REMOVED lines=23> */
	.type		__unnamed_357,@object
	.size		__unnamed_357,(__unnamed_301 - __unnamed_357)
__unnamed_357:
        /* <DEDUP_REMOVED lines=23> */
	.type		__unnamed_301,@object
	.size		__unnamed_301,(__unnamed_173 - __unnamed_301)
__unnamed_301:
        /* <DEDUP_REMOVED lines=23> */
	.type		__unnamed_173,@object
	.size		__unnamed_173,(__unnamed_237 - __unnamed_173)
__unnamed_173:
        /* <DEDUP_REMOVED lines=23> */
	.type		__unnamed_237,@object
	.size		__unnamed_237,(__unnamed_525 - __unnamed_237)
__unnamed_237:
        /* <DEDUP_REMOVED lines=23> */
	.type		__unnamed_525,@object
	.size		__unnamed_525,(__unnamed_461 - __unnamed_525)
__unnamed_525:
        /* <DEDUP_REMOVED lines=23> */
	.type		__unnamed_461,@object
	.size		__unnamed_461,(__unnamed_509 - __unnamed_461)
__unnamed_461:
        /* <DEDUP_REMOVED lines=23> */
	.type		__unnamed_509,@object
	.size		__unnamed_509,(__unnamed_221 - __unnamed_509)
__unnamed_509:
        /* <DEDUP_REMOVED lines=23> */
	.type		__unnamed_221,@object
	.size		__unnamed_221,(__unnamed_349 - __unnamed_221)
__unnamed_221:
        /* <DEDUP_REMOVED lines=23> */
	.type		__unnamed_349,@object
	.size		__unnamed_349,(__unnamed_450 - __unnamed_349)
__unnamed_349:
        /* <DEDUP_REMOVED lines=23> */
	.type		__unnamed_450,@object
	.size		__unnamed_450,(__unnamed_498 - __unnamed_450)
__unnamed_450:
        /* <DEDUP_REMOVED lines=23> */
	.type		__unnamed_498,@object
	.size		__unnamed_498,(__unnamed_370 - __unnamed_498)
__unnamed_498:
        /* <DEDUP_REMOVED lines=23> */
	.type		__unnamed_370,@object
	.size		__unnamed_370,(__unnamed_146 - __unnamed_370)
__unnamed_370:
        /* <DEDUP_REMOVED lines=23> */
	.type		__unnamed_146,@object
	.size		__unnamed_146,(__unnamed_210 - __unnamed_146)
__unnamed_146:
        /* <DEDUP_REMOVED lines=23> */
	.type		__unnamed_210,@object
	.size		__unnamed_210,(__unnamed_490 - __unnamed_210)
__unnamed_210:
        /* <DEDUP_REMOVED lines=23> */
	.type		__unnamed_490,@object
	.size		__unnamed_490,(__unnamed_362 - __unnamed_490)
__unnamed_490:
        /* <DEDUP_REMOVED lines=23> */
	.type		__unnamed_362,@object
	.size		__unnamed_362,(__unnamed_202 - __unnamed_362)
__unnamed_362:
        /* <DEDUP_REMOVED lines=23> */
	.type		__unnamed_202,@object
	.size		__unnamed_202,(__unnamed_314 - __unnamed_202)
__unnamed_202:
        /* <DEDUP_REMOVED lines=23> */
	.type		__unnamed_314,@object
	.size		__unnamed_314,(__unnamed_442 - __unnamed_314)
__unnamed_314:
        /* <DEDUP_REMOVED lines=23> */
	.type		__unnamed_442,@object
	.size		__unnamed_442,(__unnamed_378 - __unnamed_442)
__unnamed_442:
        /* <DEDUP_REMOVED lines=23> */
	.type		__unnamed_378,@object
	.size		__unnamed_378,(__unnamed_154 - __unnamed_378)
__unnamed_378:
        /* <DEDUP_REMOVED lines=23> */
	.type		__unnamed_154,@object
	.size		__unnamed_154,(__unnamed_310 - __unnamed_154)
__unnamed_154:
        /* <DEDUP_REMOVED lines=23> */
	.type		__unnamed_310,@object
	.size		__unnamed_310,(__unnamed_438 - __unnamed_310)
__unnamed_310:
        /* <DEDUP_REMOVED lines=23> */
	.type		__unnamed_438,@object
	.size		__unnamed_438,(__unnamed_502 - __unnamed_438)
__unnamed_438:
        /* <DEDUP_REMOVED lines=23> */
	.type		__unnamed_502,@object
	.size		__unnamed_502,(__unnamed_374 - __unnamed_502)
__unnamed_502:
        /* <DEDUP_REMOVED lines=23> */
	.type		__unnamed_374,@object
	.size		__unnamed_374,(__unnamed_150 - __unnamed_374)
__unnamed_374:
        /* <DEDUP_REMOVED lines=23> */
	.type		__unnamed_150,@object
	.size		__unnamed_150,(__unnamed_214 - __unnamed_150)
__unnamed_150:
        /* <DEDUP_REMOVED lines=23> */
	.type		__unnamed_214,@object
	.size		__unnamed_214,(__unnamed_494 - __unnamed_214)
__unnamed_214:
        /* <DEDUP_REMOVED lines=23> */
	.type		__unnamed_494,@object
	.size		__unnamed_494,(__unnamed_366 - __unnamed_494)
__unnamed_494:
        /* <DEDUP_REMOVED lines=23> */
	.type		__unnamed_366,@object
	.size		__unnamed_366,(__unnamed_206 - __unnamed_366)
__unnamed_366:
        /* <DEDUP_REMOVED lines=23> */
	.type		__unnamed_206,@object
	.size		__unnamed_206,(__unnamed_318 - __unnamed_206)
__unnamed_206:
        /* <DEDUP_REMOVED lines=23> */
	.type		__unnamed_318,@object
	.size		__unnamed_318,(__unnamed_446 - __unnamed_318)
__unnamed_318:
        /* <DEDUP_REMOVED lines=23> */
	.type		__unnamed_446,@object
	.size		__unnamed_446,(__unnamed_382 - __unnamed_446)
__unnamed_446:
        /* <DEDUP_REMOVED lines=23> */
	.type		__unnamed_382,@object
	.size		__unnamed_382,(__unnamed_158 - __unnamed_382)
__unnamed_382:
        /* <DEDUP_REMOVED lines=23> */
	.type		__unnamed_158,@object
	.size		__unnamed_158,(__unnamed_308 - __unnamed_158)
__unnamed_158:
        /* <DEDUP_REMOVED lines=23> */
	.type		__unnamed_308,@object
	.size		__unnamed_308,(__unnamed_436 - __unnamed_308)
__unnamed_308:
        /* <DEDUP_REMOVED lines=23> */
	.type		__unnamed_436,@object
	.size		__unnamed_436,(__unnamed_500 - __unnamed_436)
__unnamed_436:
        /* <DEDUP_REMOVED lines=23> */
	.type		__unnamed_500,@object
	.size		__unnamed_500,(__unnamed_372 - __unnamed_500)
__unnamed_500:
        /* <DEDUP_REMOVED lines=23> */
	.type		__unnamed_372,@object
	.size		__unnamed_372,(__unnamed_148 - __unnamed_372)
__unnamed_372:
        /* <DEDUP_REMOVED lines=23> */
	.type		__unnamed_148,@object
	.size		__unnamed_148,(__unnamed_212 - __unnamed_148)
__unnamed_148:
        /* <DEDUP_REMOVED lines=23> */
	.type		__unnamed_212,@object
	.size		__unnamed_212,(__unnamed_492 - __unnamed_212)
__unnamed_212:
        /* <DEDUP_REMOVED lines=23> */
	.type		__unnamed_492,@object
	.size		__unnamed_492,(__unnamed_364 - __unnamed_492)
__unnamed_492:
        /* <DEDUP_REMOVED lines=23> */
	.type		__unnamed_364,@object
	.size		__unnamed_364,(__unnamed_204 - __unnamed_364)
__unnamed_364:
        /* <DEDUP_REMOVED lines=23> */
	.type		__unnamed_204,@object
	.size		__unnamed_204,(__unnamed_316 - __unnamed_204)
__unnamed_204:
        /* <DEDUP_REMOVED lines=23> */
	.type		__unnamed_316,@object
	.size		__unnamed_316,(__unnamed_444 - __unnamed_316)
__unnamed_316:
        /* <DEDUP_REMOVED lines=23> */
	.type		__unnamed_444,@object
	.size		__unnamed_444,(__unnamed_380 - __unnamed_444)
__unnamed_444:
        /* <DEDUP_REMOVED lines=23> */
	.type		__unnamed_380,@object
	.size		__unnamed_380,(__unnamed_156 - __unnamed_380)
__unnamed_380:
        /* <DEDUP_REMOVED lines=23> */
	.type		__unnamed_156,@object
	.size		__unnamed_156,(__unnamed_496 - __unnamed_156)
__unnamed_156:
        /* <DEDUP_REMOVED lines=23> */
	.type		__unnamed_496,@object
	.size		__unnamed_496,(__unnamed_368 - __unnamed_496)
__unnamed_496:
        /* <DEDUP_REMOVED lines=23> */
	.type		__unnamed_368,@object
	.size		__unnamed_368,(__unnamed_208 - __unnamed_368)
__unnamed_368:
        /* <DEDUP_REMOVED lines=23> */
	.type		__unnamed_208,@object
	.size		__unnamed_208,(__unnamed_320 - __unnamed_208)
__unnamed_208:
        /* <DEDUP_REMOVED lines=23> */
	.type		__unnamed_320,@object
	.size		__unnamed_320,(__unnamed_448 - __unnamed_320)
__unnamed_320:
        /* <DEDUP_REMOVED lines=23> */
	.type		__unnamed_448,@object
	.size		__unnamed_448,(__unnamed_384 - __unnamed_448)
__unnamed_448:
        /* <DEDUP_REMOVED lines=23> */
	.type		__unnamed_384,@object
	.size		__unnamed_384,(__unnamed_160 - __unnamed_384)
__unnamed_384:
        /* <DEDUP_REMOVED lines=23> */
	.type		__unnamed_160,@object
	.size		__unnamed_160,(__unnamed_200 - __unnamed_160)
__unnamed_160:
        /* <DEDUP_REMOVED lines=23> */
	.type		__unnamed_200,@object
	.size		__unnamed_200,(__unnamed_312 - __unnamed_200)
__unnamed_200:
        /* <DEDUP_REMOVED lines=23> */
	.type		__unnamed_312,@object
	.size		__unnamed_312,(__unnamed_440 - __unnamed_312)
__unnamed_312:
        /* <DEDUP_REMOVED lines=23> */
	.type		__unnamed_440,@object
	.size		__unnamed_440,(__unnamed_504 - __unnamed_440)
__unnamed_440:
        /* <DEDUP_REMOVED lines=23> */
	.type		__unnamed_504,@object
	.size		__unnamed_504,(__unnamed_376 - __unnamed_504)
__unnamed_504:
        /* <DEDUP_REMOVED lines=23> */
	.type		__unnamed_376,@object
	.size		__unnamed_376,(__unnamed_152 - __unnamed_376)
__unnamed_376:
        /* <DEDUP_REMOVED lines=23> */
	.type		__unnamed_152,@object
	.size		__unnamed_152,(__unnamed_259 - __unnamed_152)
__unnamed_152:
        /* <DEDUP_REMOVED lines=23> */
	.type		__unnamed_259,@object
	.size		__unnamed_259,(__unnamed_195 - __unnamed_259)
__unnamed_259:
        /* <DEDUP_REMOVED lines=23> */
	.type		__unnamed_195,@object
	.size		__unnamed_195,(__unnamed_547 - __unnamed_195)
__unnamed_195:
        /* <DEDUP_REMOVED lines=23> */
	.type		__unnamed_547,@object
	.size		__unnamed_547,(__unnamed_483 - __unnamed_547)
__unnamed_547:
        /* <DEDUP_REMOVED lines=23> */
	.type		__unnamed_483,@object
	.size		__unnamed_483,(__unnamed_563 - __unnamed_483)
__unnamed_483:
        /* <DEDUP_REMOVED lines=23> */
	.type		__unnamed_563,@object
	.size		__unnamed_563,(__unnamed_307 - __unnamed_563)
__unnamed_563:
        /* <DEDUP_REMOVED lines=23> */
	.type		__unnamed_307,@object
	.size		__unnamed_307,(__unnamed_179 - __unnamed_307)
__unnamed_307:
        /* <DEDUP_REMOVED lines=23> */
	.type		__unnamed_179,@object
	.size		__unnamed_179,(__unnamed_243 - __unnamed_179)
__unnamed_179:
        /* <DEDUP_REMOVED lines=23> */
	.type		__unnamed_243,@object
	.size		__unnamed_243,(__unnamed_371 - __unnamed_243)
__unnamed_243:
        /* <DEDUP_REMOVED lines=23> */
	.type		__unnamed_371,@object
	.size		__unnamed_371,(__unnamed_531 - __unnamed_371)
__unnamed_371:
        /* <DEDUP_REMOVED lines=23> */
	.type		__unnamed_531,@object
	.size		__unnamed_531,(__unnamed_275 - __unnamed_531)
__unnamed_531:
        /* <DEDUP_REMOVED lines=23> */
	.type		__unnamed_275,@object
	.size		__unnamed_275,(__unnamed_467 - __unnamed_275)
__unnamed_275:
        /* <DEDUP_REMOVED lines=23> */
	.type		__unnamed_467,@object
	.size		__unnamed_467,(__unnamed_555 - __unnamed_467)
__unnamed_467:
        /* <DEDUP_REMOVED lines=23> */
	.type		__unnamed_555,@object
	.size		__unnamed_555,(__unnamed_363 - __unnamed_555)
__unnamed_555:
        /* <DEDUP_REMOVED lines=23> */
	.type		__unnamed_363,@object
	.size		__unnamed_363,(__unnamed_267 - __unnamed_363)
__unnamed_363:
        /* <DEDUP_REMOVED lines=23> */
	.type		__unnamed_267,@object
	.size		__unnamed_267,(__unnamed_571 - __unnamed_267)
__unnamed_267:
        /* <DEDUP_REMOVED lines=23> */
	.type		__unnamed_571,@object
	.size		__unnamed_571,(__unnamed_315 - __unnamed_571)
__unnamed_571:
        /* <DEDUP_REMOVED lines=23> */
	.type		__unnamed_315,@object
	.size		__unnamed_315,(__unnamed_187 - __unnamed_315)
__unnamed_315:
        /* <DEDUP_REMOVED lines=23> */
	.type		__unnamed_187,@object
	.size		__unnamed_187,(__unnamed_251 - __unnamed_187)
__unnamed_187:
        /* <DEDUP_REMOVED lines=23> */
	.type		__unnamed_251,@object
	.size		__unnamed_251,(__unnamed_379 - __unnamed_251)
__unnamed_251:
        /* <DEDUP_REMOVED lines=23> */
	.type		__unnamed_379,@object
	.size		__unnamed_379,(__unnamed_539 - __unnamed_379)
__unnamed_379:
        /* <DEDUP_REMOVED lines=23> */
	.type		__unnamed_539,@object
	.size		__unnamed_539,(__unnamed_283 - __unnamed_539)
__unnamed_539:
        /* <DEDUP_REMOVED lines=23> */
	.type		__unnamed_283,@object
	.size		__unnamed_283,(__unnamed_475 - __unnamed_283)
__unnamed_283:
        /* <DEDUP_REMOVED lines=23> */
	.type		__unnamed_475,@object
	.size		__unnamed_475,(__unnamed_263 - __unnamed_475)
__unnamed_475:
        /* <DEDUP_REMOVED lines=23> */
	.type		__unnamed_263,@object
	.size		__unnamed_263,(__unnamed_199 - __unnamed_263)
__unnamed_263:
        /* <DEDUP_REMOVED lines=23> */
	.type		__unnamed_199,@object
	.size		__unnamed_199,(__unnamed_551 - __unnamed_199)
__unnamed_199:
        /* <DEDUP_REMOVED lines=23> */
	.type		__unnamed_551,@object
	.size		__unnamed_551,(__unnamed_487 - __unnamed_551)
__unnamed_551:
        /* <DEDUP_REMOVED lines=23> */
	.type		__unnamed_487,@object
	.size		__unnamed_487,(__unnamed_567 - __unnamed_487)
__unnamed_487:
        /* <DEDUP_REMOVED lines=23> */
	.type		__unnamed_567,@object
	.size		__unnamed_567,(__unnamed_311 - __unnamed_567)
__unnamed_567:
        /* <DEDUP_REMOVED lines=23> */
	.type		__unnamed_311,@object
	.size		__unnamed_311,(__unnamed_183 - __unnamed_311)
__unnamed_311:
        /* <DEDUP_REMOVED lines=23> */
	.type		__unnamed_183,@object
	.size		__unnamed_183,(__unnamed_247 - __unnamed_183)
__unnamed_183:
        /* <DEDUP_REMOVED lines=23> */
	.type		__unnamed_247,@object
	.size		__unnamed_247,(__unnamed_375 - __unnamed_247)
__unnamed_247:
        /* <DEDUP_REMOVED lines=23> */
	.type		__unnamed_375,@object
	.size		__unnamed_375,(__unnamed_535 - __unnamed_375)
__unnamed_375:
        /* <DEDUP_REMOVED lines=23> */
	.type		__unnamed_535,@object
	.size		__unnamed_535,(__unnamed_279 - __unnamed_535)
__unnamed_535:
        /* <DEDUP_REMOVED lines=23> */
	.type		__unnamed_279,@object
	.size		__unnamed_279,(__unnamed_471 - __unnamed_279)
__unnamed_279:
        /* <DEDUP_REMOVED lines=23> */
	.type		__unnamed_471,@object
	.size		__unnamed_471,(__unnamed_559 - __unnamed_471)
__unnamed_471:
        /* <DEDUP_REMOVED lines=23> */
	.type		__unnamed_559,@object
	.size		__unnamed_559,(__unnamed_367 - __unnamed_559)
__unnamed_559:
        /* <DEDUP_REMOVED lines=23> */
	.type		__unnamed_367,@object
	.size		__unnamed_367,(__unnamed_271 - __unnamed_367)
__unnamed_367:
        /* <DEDUP_REMOVED lines=23> */
	.type		__unnamed_271,@object
	.size		__unnamed_271,(__unnamed_575 - __unnamed_271)
__unnamed_271:
        /* <DEDUP_REMOVED lines=23> */
	.type		__unnamed_575,@object
	.size		__unnamed_575,(__unnamed_319 - __unnamed_575)
__unnamed_575:
        /* <DEDUP_REMOVED lines=23> */
	.type		__unnamed_319,@object
	.size		__unnamed_319,(__unnamed_191 - __unnamed_319)
__unnamed_319:
        /* <DEDUP_REMOVED lines=23> */
	.type		__unnamed_191,@object
	.size		__unnamed_191,(__unnamed_255 - __unnamed_191)
__unnamed_191:
        /* <DEDUP_REMOVED lines=23> */
	.type		__unnamed_255,@object
	.size		__unnamed_255,(__unnamed_383 - __unnamed_255)
__unnamed_255:
        /* <DEDUP_REMOVED lines=23> */
	.type		__unnamed_383,@object
	.size		__unnamed_383,(__unnamed_543 - __unnamed_383)
__unnamed_383:
        /* <DEDUP_REMOVED lines=23> */
	.type		__unnamed_543,@object
	.size		__unnamed_543,(__unnamed_479 - __unnamed_543)
__unnamed_543:
        /* <DEDUP_REMOVED lines=23> */
	.type		__unnamed_479,@object
	.size		__unnamed_479,(__unnamed_257 - __unnamed_479)
__unnamed_479:
        /* <DEDUP_REMOVED lines=23> */
	.type		__unnamed_257,@object
	.size		__unnamed_257,(__unnamed_193 - __unnamed_257)
__unnamed_257:
        /* <DEDUP_REMOVED lines=23> */
	.type		__unnamed_193,@object
	.size		__unnamed_193,(__unnamed_545 - __unnamed_193)
__unnamed_193:
        /* <DEDUP_REMOVED lines=23> */
	.type		__unnamed_545,@object
	.size		__unnamed_545,(__unnamed_481 - __unnamed_545)
__unnamed_545:
        /* <DEDUP_REMOVED lines=23> */
	.type		__unnamed_481,@object
	.size		__unnamed_481,(__unnamed_561 - __unnamed_481)
__unnamed_481:
        /* <DEDUP_REMOVED lines=23> */
	.type		__unnamed_561,@object
	.size		__unnamed_561,(__unnamed_177 - __unnamed_561)
__unnamed_561:
        /* <DEDUP_REMOVED lines=23> */
	.type		__unnamed_177,@object
	.size		__unnamed_177,(__unnamed_241 - __unnamed_177)
__unnamed_177:
        /* <DEDUP_REMOVED lines=23> */
	.type		__unnamed_241,@object
	.size		__unnamed_241,(__unnamed_369 - __unnamed_241)
__unnamed_241:
        /* <DEDUP_REMOVED lines=23> */
	.type		__unnamed_369,@object
	.size		__unnamed_369,(__unnamed_273 - __unnamed_369)
__unnamed_369:
        /* <DEDUP_REMOVED lines=23> */
	.type		__unnamed_273,@object
	.size		__unnamed_273,(__unnamed_553 - __unnamed_273)
__unnamed_273:
        /* <DEDUP_REMOVED lines=23> */
	.type		__unnamed_553,@object
	.size		__unnamed_553,(__unnamed_489 - __unnamed_553)
__unnamed_553:
        /* <DEDUP_REMOVED lines=23> */
	.type		__unnamed_489,@object
	.size		__unnamed_489,(__unnamed_361 - __unnamed_489)
__unnamed_489:
        /* <DEDUP_REMOVED lines=23> */
	.type		__unnamed_361,@object
	.size		__unnamed_361,(__unnamed_265 - __unnamed_361)
__unnamed_361:
        /* <DEDUP_REMOVED lines=23> */
	.type		__unnamed_265,@object
	.size		__unnamed_265,(__unnamed_569 - __unnamed_265)
__unnamed_265:
        /* <DEDUP_REMOVED lines=23> */
	.type		__unnamed_569,@object
	.size		__unnamed_569,(__unnamed_313 - __unnamed_569)
__unnamed_569:
        /* <DEDUP_REMOVED lines=23> */
	.type		__unnamed_313,@object
	.size		__unnamed_313,(__unnamed_185 - __unnamed_313)
__unnamed_313:
        /* <DEDUP_REMOVED lines=23> */
	.type		__unnamed_185,@object
	.size		__unnamed_185,(__unnamed_249 - __unnamed_185)
__unnamed_185:
        /* <DEDUP_REMOVED lines=23> */
	.type		__unnamed_249,@object
	.size		__unnamed_249,(__unnamed_377 - __unnamed_249)
__unnamed_249:
        /* <DEDUP_REMOVED lines=23> */
	.type		__unnamed_377,@object
	.size		__unnamed_377,(__unnamed_537 - __unnamed_377)
__unnamed_377:
        /* <DEDUP_REMOVED lines=23> */
	.type		__unnamed_537,@object
	.size		__unnamed_537,(__unnamed_281 - __unnamed_537)
__unnamed_537:
        /* <DEDUP_REMOVED lines=23> */
	.type		__unnamed_281,@object
	.size		__unnamed_281,(__unnamed_473 - __unnamed_281)
__unnamed_281:
        /* <DEDUP_REMOVED lines=23> */
	.type		__unnamed_473,@object
	.size		__unnamed_473,(__unnamed_261 - __unnamed_473)
__unnamed_473:
        /* <DEDUP_REMOVED lines=23> */
	.type		__unnamed_261,@object
	.size		__unnamed_261,(__unnamed_197 - __unnamed_261)
__unnamed_261:
        /* <DEDUP_REMOVED lines=23> */
	.type		__unnamed_197,@object
	.size		__unnamed_197,(__unnamed_549 - __unnamed_197)
__unnamed_197:
        /* <DEDUP_REMOVED lines=23> */
	.type		__unnamed_549,@object
	.size		__unnamed_549,(__unnamed_485 - __unnamed_549)
__unnamed_549:
        /* <DEDUP_REMOVED lines=23> */
	.type		__unnamed_485,@object
	.size		__unnamed_485,(__unnamed_565 - __unnamed_485)
__unnamed_485:
        /* <DEDUP_REMOVED lines=23> */
	.type		__unnamed_565,@object
	.size		__unnamed_565,(__unnamed_309 - __unnamed_565)
__unnamed_565:
        /* <DEDUP_REMOVED lines=23> */
	.type		__unnamed_309,@object
	.size		__unnamed_309,(__unnamed_181 - __unnamed_309)
__unnamed_309:
        /* <DEDUP_REMOVED lines=23> */
	.type		__unnamed_181,@object
	.size		__unnamed_181,(__unnamed_245 - __unnamed_181)
__unnamed_181:
        /* <DEDUP_REMOVED lines=23> */
	.type		__unnamed_245,@object
	.size		__unnamed_245,(__unnamed_373 - __unnamed_245)
__unnamed_245:
        /* <DEDUP_REMOVED lines=23> */
	.type		__unnamed_373,@object
	.size		__unnamed_373,(__unnamed_533 - __unnamed_373)
__unnamed_373:
        /* <DEDUP_REMOVED lines=23> */
	.type		__unnamed_533,@object
	.size		__unnamed_533,(__unnamed_277 - __unnamed_533)
__unnamed_533:
        /* <DEDUP_REMOVED lines=23> */
	.type		__unnamed_277,@object
	.size		__unnamed_277,(__unnamed_469 - __unnamed_277)
__unnamed_277:
        /* <DEDUP_REMOVED lines=23> */
	.type		__unnamed_469,@object
	.size		__unnamed_469,(__unnamed_557 - __unnamed_469)
__unnamed_469:
        /* <DEDUP_REMOVED lines=23> */
	.type		__unnamed_557,@object
	.size		__unnamed_557,(__unnamed_365 - __unnamed_557)
__unnamed_557:
        /* <DEDUP_REMOVED lines=23> */
	.type		__unnamed_365,@object
	.size		__unnamed_365,(__unnamed_269 - __unnamed_365)
__unnamed_365:
        /* <DEDUP_REMOVED lines=23> */
	.type		__unnamed_269,@object
	.size		__unnamed_269,(__unnamed_573 - __unnamed_269)
__unnamed_269:
        /* <DEDUP_REMOVED lines=23> */
	.type		__unnamed_573,@object
	.size		__unnamed_573,(__unnamed_317 - __unnamed_573)
__unnamed_573:
        /* <DEDUP_REMOVED lines=23> */
	.type		__unnamed_317,@object
	.size		__unnamed_317,(__unnamed_189 - __unnamed_317)
__unnamed_317:
        /* <DEDUP_REMOVED lines=23> */
	.type		__unnamed_189,@object
	.size		__unnamed_189,(__unnamed_253 - __unnamed_189)
__unnamed_189:
        /* <DEDUP_REMOVED lines=23> */
	.type		__unnamed_253,@object
	.size		__unnamed_253,(__unnamed_381 - __unnamed_253)
__unnamed_253:
        /* <DEDUP_REMOVED lines=23> */
	.type		__unnamed_381,@object
	.size		__unnamed_381,(__unnamed_541 - __unnamed_381)
__unnamed_381:
        /* <DEDUP_REMOVED lines=23> */
	.type		__unnamed_541,@object
	.size		__unnamed_541,(__unnamed_285 - __unnamed_541)
__unnamed_541:
        /* <DEDUP_REMOVED lines=23> */
	.type		__unnamed_285,@object
	.size		__unnamed_285,(__unnamed_477 - __unnamed_285)
__unnamed_285:
        /* <DEDUP_REMOVED lines=23> */
	.type		__unnamed_477,@object
	.size		__unnamed_477,(__unnamed_514 - __unnamed_477)
__unnamed_477:
        /* <DEDUP_REMOVED lines=23> */
	.type		__unnamed_514,@object
	.size		__unnamed_514,(__unnamed_386 - __unnamed_514)
__unnamed_514:
        /* <DEDUP_REMOVED lines=23> */
	.type		__unnamed_386,@object
	.size		__unnamed_386,(__unnamed_322 - __unnamed_386)
__unnamed_386:
        /* <DEDUP_REMOVED lines=23> */
	.type		__unnamed_322,@object
	.size		__unnamed_322,(__unnamed_162 - __unnamed_322)
__unnamed_322:
        /* <DEDUP_REMOVED lines=23> */
	.type		__unnamed_162,@object
	.size		__unnamed_162,(__unnamed_418 - __unnamed_162)
__unnamed_162:
        /* <DEDUP_REMOVED lines=23> */
	.type		__unnamed_418,@object
	.size		__unnamed_418,(__unnamed_226 - __unnamed_418)
__unnamed_418:
        /* <DEDUP_REMOVED lines=23> */
	.type		__unnamed_226,@object
	.size		__unnamed_226,(__unnamed_402 - __unnamed_226)
__unnamed_226:
        /* <DEDUP_REMOVED lines=23> */
	.type		__unnamed_402,@object
	.size		__unnamed_402,(__unnamed_338 - __unnamed_402)
__unnamed_402:
        /* <DEDUP_REMOVED lines=23> */
	.type		__unnamed_338,@object
	.size		__unnamed_338,(__unnamed_170 - __unnamed_338)
__unnamed_338:
        /* <DEDUP_REMOVED lines=23> */
	.type		__unnamed_170,@object
	.size		__unnamed_170,(__unnamed_426 - __unnamed_170)
__unnamed_170:
        /* <DEDUP_REMOVED lines=23> */
	.type		__unnamed_426,@object
	.size		__unnamed_426,(__unnamed_234 - __unnamed_426)
__unnamed_426:
        /* <DEDUP_REMOVED lines=23> */
	.type		__unnamed_234,@object
	.size		__unnamed_234,(__unnamed_522 - __unnamed_234)
__unnamed_234:
        /* <DEDUP_REMOVED lines=23> */
	.type		__unnamed_522,@object
	.size		__unnamed_522,(__unnamed_394 - __unnamed_522)
__unnamed_522:
        /* <DEDUP_REMOVED lines=23> */
	.type		__unnamed_394,@object
	.size		__unnamed_394,(__unnamed_458 - __unnamed_394)
__unnamed_394:
        /* <DEDUP_REMOVED lines=23> */
	.type		__unnamed_458,@object
	.size		__unnamed_458,(__unnamed_330 - __unnamed_458)
__unnamed_458:
        /* <DEDUP_REMOVED lines=23> */
	.type		__unnamed_330,@object
	.size		__unnamed_330,(__unnamed_506 - __unnamed_330)
__unnamed_330:
        /* <DEDUP_REMOVED lines=23> */
	.type		__unnamed_506,@object
	.size		__unnamed_506,(__unnamed_410 - __unnamed_506)
__unnamed_506:
        /* <DEDUP_REMOVED lines=23> */
	.type		__unnamed_410,@object
	.size		__unnamed_410,(__unnamed_218 - __unnamed_410)
__unnamed_410:
        /* <DEDUP_REMOVED lines=23> */
	.type		__unnamed_218,@object
	.size		__unnamed_218,(__unnamed_518 - __unnamed_218)
__unnamed_218:
        /* <DEDUP_REMOVED lines=23> */
	.type		__unnamed_518,@object
	.size		__unnamed_518,(__unnamed_390 - __unnamed_518)
__unnamed_518:
        /* <DEDUP_REMOVED lines=23> */
	.type		__unnamed_390,@object
	.size		__unnamed_390,(__unnamed_326 - __unnamed_390)
__unnamed_390:
        /* <DEDUP_REMOVED lines=23> */
	.type		__unnamed_326,@object
	.size		__unnamed_326,(__unnamed_454 - __unnamed_326)
__unnamed_326:
        /* <DEDUP_REMOVED lines=23> */
	.type		__unnamed_454,@object
	.size		__unnamed_454,(__unnamed_166 - __unnamed_454)
__unnamed_454:
        /* <DEDUP_REMOVED lines=23> */
	.type		__unnamed_166,@object
	.size		__unnamed_166,(__unnamed_422 - __unnamed_166)
__unnamed_166:
        /* <DEDUP_REMOVED lines=23> */
	.type		__unnamed_422,@object
	.size		__unnamed_422,(__unnamed_230 - __unnamed_422)
__unnamed_422:
        /* <DEDUP_REMOVED lines=23> */
	.type		__unnamed_230,@object
	.size		__unnamed_230,(__unnamed_406 - __unnamed_230)
__unnamed_230:
        /* <DEDUP_REMOVED lines=23> */
	.type		__unnamed_406,@object
	.size		__unnamed_406,(__unnamed_342 - __unnamed_406)
__unnamed_406:
        /* <DEDUP_REMOVED lines=23> */
	.type		__unnamed_342,@object
	.size		__unnamed_342,(__unnamed_174 - __unnamed_342)
__unnamed_342:
        /* <DEDUP_REMOVED lines=23> */
	.type		__unnamed_174,@object
	.size		__unnamed_174,(__unnamed_430 - __unnamed_174)
__unnamed_174:
        /* <DEDUP_REMOVED lines=23> */
	.type		__unnamed_430,@object
	.size		__unnamed_430,(__unnamed_238 - __unnamed_430)
__unnamed_430:
        /* <DEDUP_REMOVED lines=23> */
	.type		__unnamed_238,@object
	.size		__unnamed_238,(__unnamed_526 - __unnamed_238)
__unnamed_238:
        /* <DEDUP_REMOVED lines=23> */
	.type		__unnamed_526,@object
	.size		__unnamed_526,(__unnamed_398 - __unnamed_526)
__unnamed_526:
        /* <DEDUP_REMOVED lines=23> */
	.type		__unnamed_398,@object
	.size		__unnamed_398,(__unnamed_462 - __unnamed_398)
__unnamed_398:
        /* <DEDUP_REMOVED lines=23> */
	.type		__unnamed_462,@object
	.size		__unnamed_462,(__unnamed_334 - __unnamed_462)
__unnamed_462:
        /* <DEDUP_REMOVED lines=23> */
	.type		__unnamed_334,@object
	.size		__unnamed_334,(__unnamed_510 - __unnamed_334)
__unnamed_334:
        /* <DEDUP_REMOVED lines=23> */
	.type		__unnamed_510,@object
	.size		__unnamed_510,(__unnamed_414 - __unnamed_510)
__unnamed_510:
        /* <DEDUP_REMOVED lines=23> */
	.type		__unnamed_414,@object
	.size		__unnamed_414,(__unnamed_222 - __unnamed_414)
__unnamed_414:
        /* <DEDUP_REMOVED lines=23> */
	.type		__unnamed_222,@object
	.size		__unnamed_222,(__unnamed_516 - __unnamed_222)
__unnamed_222:
        /* <DEDUP_REMOVED lines=23> */
	.type		__unnamed_516,@object
	.size		__unnamed_516,(__unnamed_388 - __unnamed_516)
__unnamed_516:
        /* <DEDUP_REMOVED lines=23> */
	.type		__unnamed_388,@object
	.size		__unnamed_388,(__unnamed_324 - __unnamed_388)
__unnamed_388:
        /* <DEDUP_REMOVED lines=23> */
	.type		__unnamed_324,@object
	.size		__unnamed_324,(__unnamed_452 - __unnamed_324)
__unnamed_324:
        /* <DEDUP_REMOVED lines=23> */
	.type		__unnamed_452,@object
	.size		__unnamed_452,(__unnamed_164 - __unnamed_452)
__unnamed_452:
        /* <DEDUP_REMOVED lines=23> */
	.type		__unnamed_164,@object
	.size		__unnamed_164,(__unnamed_420 - __unnamed_164)
__unnamed_164:
        /* <DEDUP_REMOVED lines=23> */
	.type		__unnamed_420,@object
	.size		__unnamed_420,(__unnamed_228 - __unnamed_420)
__unnamed_420:
        /* <DEDUP_REMOVED lines=23> */
	.type		__unnamed_228,@object
	.size		__unnamed_228,(__unnamed_404 - __unnamed_228)
__unnamed_228:
        /* <DEDUP_REMOVED lines=23> */
	.type		__unnamed_404,@object
	.size		__unnamed_404,(__unnamed_340 - __unnamed_404)
__unnamed_404:
        /* <DEDUP_REMOVED lines=23> */
	.type		__unnamed_340,@object
	.size		__unnamed_340,(__unnamed_172 - __unnamed_340)
__unnamed_340:
        /* <DEDUP_REMOVED lines=23> */
	.type		__unnamed_172,@object
	.size		__unnamed_172,(__unnamed_428 - __unnamed_172)
__unnamed_172:
        /* <DEDUP_REMOVED lines=23> */
	.type		__unnamed_428,@object
	.size		__unnamed_428,(__unnamed_236 - __unnamed_428)
__unnamed_428:
        /* <DEDUP_REMOVED lines=23> */
	.type		__unnamed_236,@object
	.size		__unnamed_236,(__unnamed_524 - __unnamed_236)
__unnamed_236:
        /* <DEDUP_REMOVED lines=23> */
	.type		__unnamed_524,@object
	.size		__unnamed_524,(__unnamed_396 - __unnamed_524)
__unnamed_524:
        /* <DEDUP_REMOVED lines=23> */
	.type		__unnamed_396,@object
	.size		__unnamed_396,(__unnamed_460 - __unnamed_396)
__unnamed_396:
        /* <DEDUP_REMOVED lines=23> */
	.type		__unnamed_460,@object
	.size		__unnamed_460,(__unnamed_332 - __unnamed_460)
__unnamed_460:
        /* <DEDUP_REMOVED lines=23> */
	.type		__unnamed_332,@object
	.size		__unnamed_332,(__unnamed_508 - __unnamed_332)
__unnamed_332:
        /* <DEDUP_REMOVED lines=23> */
	.type		__unnamed_508,@object
	.size		__unnamed_508,(__unnamed_412 - __unnamed_508)
__unnamed_508:
        /* <DEDUP_REMOVED lines=23> */
	.type		__unnamed_412,@object
	.size		__unnamed_412,(__unnamed_220 - __unnamed_412)
__unnamed_412:
        /* <DEDUP_REMOVED lines=23> */
	.type		__unnamed_220,@object
	.size		__unnamed_220,(__unnamed_528 - __unnamed_220)
__unnamed_220:
        /* <DEDUP_REMOVED lines=23> */
	.type		__unnamed_528,@object
	.size		__unnamed_528,(__unnamed_400 - __unnamed_528)
__unnamed_528:
        /* <DEDUP_REMOVED lines=23> */
	.type		__unnamed_400,@object
	.size		__unnamed_400,(__unnamed_464 - __unnamed_400)
__unnamed_400:
        /* <DEDUP_REMOVED lines=23> */
	.type		__unnamed_464,@object
	.size		__unnamed_464,(__unnamed_336 - __unnamed_464)
__unnamed_464:
        /* <DEDUP_REMOVED lines=23> */
	.type		__unnamed_336,@object
	.size		__unnamed_336,(__unnamed_512 - __unnamed_336)
__unnamed_336:
        /* <DEDUP_REMOVED lines=23> */
	.type		__unnamed_512,@object
	.size		__unnamed_512,(__unnamed_416 - __unnamed_512)
__unnamed_512:
        /* <DEDUP_REMOVED lines=23> */
	.type		__unnamed_416,@object
	.size		__unnamed_416,(__unnamed_224 - __unnamed_416)
__unnamed_416:
        /* <DEDUP_REMOVED lines=23> */
	.type		__unnamed_224,@object
	.size		__unnamed_224,(__unnamed_168 - __unnamed_224)
__unnamed_224:
        /* <DEDUP_REMOVED lines=23> */
	.type		__unnamed_168,@object
	.size		__unnamed_168,(__unnamed_424 - __unnamed_168)
__unnamed_168:
        /* <DEDUP_REMOVED lines=23> */
	.type		__unnamed_424,@object
	.size		__unnamed_424,(__unnamed_232 - __unnamed_424)
__unnamed_424:
        /* <DEDUP_REMOVED lines=23> */
	.type		__unnamed_232,@object
	.size		__unnamed_232,(__unnamed_520 - __unnamed_232)
__unnamed_232:
        /* <DEDUP_REMOVED lines=23> */
	.type		__unnamed_520,@object
	.size		__unnamed_520,(__unnamed_392 - __unnamed_520)
__unnamed_520:
        /* <DEDUP_REMOVED lines=23> */
	.type		__unnamed_392,@object
	.size		__unnamed_392,(__unnamed_456 - __unnamed_392)
__unnamed_392:
        /* <DEDUP_REMOVED lines=23> */
	.type		__unnamed_456,@object
	.size		__unnamed_456,(__unnamed_328 - __unnamed_456)
__unnamed_456:
        /* <DEDUP_REMOVED lines=23> */
	.type		__unnamed_328,@object
	.size		__unnamed_328,(__unnamed_408 - __unnamed_328)
__unnamed_328:
        /* <DEDUP_REMOVED lines=23> */
	.type		__unnamed_408,@object
	.size		__unnamed_408,(__unnamed_216 - __unnamed_408)
__unnamed_408:
        /* <DEDUP_REMOVED lines=23> */
	.type		__unnamed_216,@object
	.size		__unnamed_216,(__unnamed_344 - __unnamed_216)
__unnamed_216:
        /* <DEDUP_REMOVED lines=23> */
	.type		__unnamed_344,@object
	.size		__unnamed_344,(__unnamed_387 - __unnamed_344)
__unnamed_344:
        /* <DEDUP_REMOVED lines=23> */
	.type		__unnamed_387,@object
	.size		__unnamed_387,(__unnamed_323 - __unnamed_387)
__unnamed_387:
        /* <DEDUP_REMOVED lines=23> */
	.type		__unnamed_323,@object
	.size		__unnamed_323,(__unnamed_419 - __unnamed_323)
__unnamed_323:
        /* <DEDUP_REMOVED lines=23> */
	.type		__unnamed_419,@object
	.size		__unnamed_419,(__unnamed_403 - __unnamed_419)
__unnamed_419:
        /* <DEDUP_REMOVED lines=23> */
	.type		__unnamed_403,@object
	.size		__unnamed_403,(__unnamed_339 - __unnamed_403)
__unnamed_403:
        /* <DEDUP_REMOVED lines=23> */
	.type		__unnamed_339,@object
	.size		__unnamed_339,(__unnamed_427 - __unnamed_339)
__unnamed_339:
        /* <DEDUP_REMOVED lines=23> */
	.type		__unnamed_427,@object
	.size		__unnamed_427,(__unnamed_395 - __unnamed_427)
__unnamed_427:
        /* <DEDUP_REMOVED lines=23> */
	.type		__unnamed_395,@object
	.size		__unnamed_395,(__unnamed_331 - __unnamed_395)
__unnamed_395:
        /* <DEDUP_REMOVED lines=23> */
	.type		__unnamed_331,@object
	.size		__unnamed_331,(__unnamed_411 - __unnamed_331)
__unnamed_331:
        /* <DEDUP_REMOVED lines=23> */
	.type		__unnamed_411,@object
	.size		__unnamed_411,(__unnamed_391 - __unnamed_411)
__unnamed_411:
        /* <DEDUP_REMOVED lines=23> */
	.type		__unnamed_391,@object
	.size		__unnamed_391,(__unnamed_327 - __unnamed_391)
__unnamed_391:
        /* <DEDUP_REMOVED lines=23> */
	.type		__unnamed_327,@object
	.size		__unnamed_327,(__unnamed_423 - __unnamed_327)
__unnamed_327:
        /* <DEDUP_REMOVED lines=23> */
	.type		__unnamed_423,@object
	.size		__unnamed_423,(__unnamed_407 - __unnamed_423)
__unnamed_423:
        /* <DEDUP_REMOVED lines=23> */
	.type		__unnamed_407,@object
	.size		__unnamed_407,(__unnamed_343 - __unnamed_407)
__unnamed_407:
        /* <DEDUP_REMOVED lines=23> */
	.type		__unnamed_343,@object
	.size		__unnamed_343,(__unnamed_399 - __unnamed_343)
__unnamed_343:
        /* <DEDUP_REMOVED lines=23> */
	.type		__unnamed_399,@object
	.size		__unnamed_399,(__unnamed_335 - __unnamed_399)
__unnamed_399:
        /* <DEDUP_REMOVED lines=23> */
	.type		__unnamed_335,@object
	.size		__unnamed_335,(__unnamed_415 - __unnamed_335)
__unnamed_335:
        /* <DEDUP_REMOVED lines=23> */
	.type		__unnamed_415,@object
	.size		__unnamed_415,(__unnamed_385 - __unnamed_415)
__unnamed_415:
        /* <DEDUP_REMOVED lines=23> */
	.type		__unnamed_385,@object
	.size		__unnamed_385,(__unnamed_321 - __unnamed_385)
__unnamed_385:
        /* <DEDUP_REMOVED lines=23> */
	.type		__unnamed_321,@object
	.size		__unnamed_321,(__unnamed_417 - __unnamed_321)
__unnamed_321:
        /* <DEDUP_REMOVED lines=23> */
	.type		__unnamed_417,@object
	.size		__unnamed_417,(__unnamed_401 - __unnamed_417)
__unnamed_417:
        /* <DEDUP_REMOVED lines=23> */
	.type		__unnamed_401,@object
	.size		__unnamed_401,(__unnamed_337 - __unnamed_401)
__unnamed_401:
        /* <DEDUP_REMOVED lines=23> */
	.type		__unnamed_337,@object
	.size		__unnamed_337,(__unnamed_425 - __unnamed_337)
__unnamed_337:
        /* <DEDUP_REMOVED lines=23> */
	.type		__unnamed_425,@object
	.size		__unnamed_425,(__unnamed_393 - __unnamed_425)
__unnamed_425:
        /* <DEDUP_REMOVED lines=23> */
	.type		__unnamed_393,@object
	.size		__unnamed_393,(__unnamed_329 - __unnamed_393)
__unnamed_393:
        /* <DEDUP_REMOVED lines=23> */
	.type		__unnamed_329,@object
	.size		__unnamed_329,(__unnamed_409 - __unnamed_329)
__unnamed_329:
        /* <DEDUP_REMOVED lines=23> */
	.type		__unnamed_409,@object
	.size		__unnamed_409,(__unnamed_389 - __unnamed_409)
__unnamed_409:
        /* <DEDUP_REMOVED lines=23> */
	.type		__unnamed_389,@object
	.size		__unnamed_389,(__unnamed_325 - __unnamed_389)
__unnamed_389:
        /* <DEDUP_REMOVED lines=23> */
	.type		__unnamed_325,@object
	.size		__unnamed_325,(__unnamed_421 - __unnamed_325)
__unnamed_325:
        /* <DEDUP_REMOVED lines=23> */
	.type		__unnamed_421,@object
	.size		__unnamed_421,(__unnamed_405 - __unnamed_421)
__unnamed_421:
        /* <DEDUP_REMOVED lines=23> */
	.type		__unnamed_405,@object
	.size		__unnamed_405,(__unnamed_341 - __unnamed_405)
__unnamed_405:
        /* <DEDUP_REMOVED lines=23> */
	.type		__unnamed_341,@object
	.size		__unnamed_341,(__unnamed_429 - __unnamed_341)
__unnamed_341:
        /* <DEDUP_REMOVED lines=23> */
	.type		__unnamed_429,@object
	.size		__unnamed_429,(__unnamed_397 - __unnamed_429)
__unnamed_429:
        /* <DEDUP_REMOVED lines=23> */
	.type		__unnamed_397,@object
	.size		__unnamed_397,(__unnamed_333 - __unnamed_397)
__unnamed_397:
        /* <DEDUP_REMOVED lines=23> */
	.type		__unnamed_333,@object
	.size		__unnamed_333,(__unnamed_413 - __unnamed_333)
__unnamed_333:
        /* <DEDUP_REMOVED lines=23> */
	.type		__unnamed_413,@object
	.size		__unnamed_413,(__unnamed_258 - __unnamed_413)
__unnamed_413:
        /* <DEDUP_REMOVED lines=23> */
	.type		__unnamed_258,@object
	.size		__unnamed_258,(__unnamed_194 - __unnamed_258)
__unnamed_258:
        /* <DEDUP_REMOVED lines=23> */
	.type		__unnamed_194,@object
	.size		__unnamed_194,(__unnamed_546 - __unnamed_194)
__unnamed_194:
        /* <DEDUP_REMOVED lines=23> */
	.type		__unnamed_546,@object
	.size		__unnamed_546,(__unnamed_482 - __unnamed_546)
__unnamed_546:
        /* <DEDUP_REMOVED lines=23> */
	.type		__unnamed_482,@object
	.size		__unnamed_482,(__unnamed_562 - __unnamed_482)
__unnamed_482:
        /* <DEDUP_REMOVED lines=23> */
	.type		__unnamed_562,@object
	.size		__unnamed_562,(__unnamed_178 - __unnamed_562)
__unnamed_562:
        /* <DEDUP_REMOVED lines=23> */
	.type		__unnamed_178,@object
	.size		__unnamed_178,(__unnamed_242 - __unnamed_178)
__unnamed_178:
        /* <DEDUP_REMOVED lines=23> */
	.type		__unnamed_242,@object
	.size		__unnamed_242,(__unnamed_530 - __unnamed_242)
__unnamed_242:
        /* <DEDUP_REMOVED lines=23> */
	.type		__unnamed_530,@object
	.size		__unnamed_530,(__unnamed_274 - __unnamed_530)
__unnamed_530:
        /* <DEDUP_REMOVED lines=23> */
	.type		__unnamed_274,@object
	.size		__unnamed_274,(__unnamed_466 - __unnamed_274)
__unnamed_274:
        /* <DEDUP_REMOVED lines=23> */
	.type		__unnamed_466,@object
	.size		__unnamed_466,(__unnamed_554 - __unnamed_466)
__unnamed_466:
        /* <DEDUP_REMOVED lines=23> */
	.type		__unnamed_554,@object
	.size		__unnamed_554,(__unnamed_266 - __unnamed_554)
__unnamed_554:
        /* <DEDUP_REMOVED lines=23> */
	.type		__unnamed_266,@object
	.size		__unnamed_266,(__unnamed_570 - __unnamed_266)
__unnamed_266:
        /* <DEDUP_REMOVED lines=23> */
	.type		__unnamed_570,@object
	.size		__unnamed_570,(__unnamed_186 - __unnamed_570)
__unnamed_570:
        /* <DEDUP_REMOVED lines=23> */
	.type		__unnamed_186,@object
	.size		__unnamed_186,(__unnamed_250 - __unnamed_186)
__unnamed_186:
        /* <DEDUP_REMOVED lines=23> */
	.type		__unnamed_250,@object
	.size		__unnamed_250,(__unnamed_538 - __unnamed_250)
__unnamed_250:
        /* <DEDUP_REMOVED lines=23> */
	.type		__unnamed_538,@object
	.size		__unnamed_538,(__unnamed_282 - __unnamed_538)
__unnamed_538:
        /* <DEDUP_REMOVED lines=23> */
	.type		__unnamed_282,@object
	.size		__unnamed_282,(__unnamed_474 - __unnamed_282)
__unnamed_282:
        /* <DEDUP_REMOVED lines=23> */
	.type		__unnamed_474,@object
	.size		__unnamed_474,(__unnamed_262 - __unnamed_474)
__unnamed_474:
        /* <DEDUP_REMOVED lines=23> */
	.type		__unnamed_262,@object
	.size		__unnamed_262,(__unnamed_198 - __unnamed_262)
__unnamed_262:
        /* <DEDUP_REMOVED lines=23> */
	.type		__unnamed_198,@object
	.size		__unnamed_198,(__unnamed_550 - __unnamed_198)
__unnamed_198:
        /* <DEDUP_REMOVED lines=23> */
	.type		__unnamed_550,@object
	.size		__unnamed_550,(__unnamed_486 - __unnamed_550)
__unnamed_550:
        /* <DEDUP_REMOVED lines=23> */
	.type		__unnamed_486,@object
	.size		__unnamed_486,(__unnamed_566 - __unnamed_486)
__unnamed_486:
        /* <DEDUP_REMOVED lines=23> */
	.type		__unnamed_566,@object
	.size		__unnamed_566,(__unnamed_182 - __unnamed_566)
__unnamed_566:
        /* <DEDUP_REMOVED lines=23> */
	.type		__unnamed_182,@object
	.size		__unnamed_182,(__unnamed_246 - __unnamed_182)
__unnamed_182:
        /* <DEDUP_REMOVED lines=23> */
	.type		__unnamed_246,@object
	.size		__unnamed_246,(__unnamed_534 - __unnamed_246)
__unnamed_246:
        /* <DEDUP_REMOVED lines=23> */
	.type		__unnamed_534,@object
	.size		__unnamed_534,(__unnamed_278 - __unnamed_534)
__unnamed_534:
        /* <DEDUP_REMOVED lines=23> */
	.type		__unnamed_278,@object
	.size		__unnamed_278,(__unnamed_470 - __unnamed_278)
__unnamed_278:
        /* <DEDUP_REMOVED lines=23> */
	.type		__unnamed_470,@object
	.size		__unnamed_470,(__unnamed_558 - __unnamed_470)
__unnamed_470:
        /* <DEDUP_REMOVED lines=23> */
	.type		__unnamed_558,@object
	.size		__unnamed_558,(__unnamed_270 - __unnamed_558)
__unnamed_558:
        /* <DEDUP_REMOVED lines=23> */
	.type		__unnamed_270,@object
	.size		__unnamed_270,(__unnamed_574 - __unnamed_270)
__unnamed_270:
        /* <DEDUP_REMOVED lines=23> */
	.type		__unnamed_574,@object
	.size		__unnamed_574,(__unnamed_190 - __unnamed_574)
__unnamed_574:
        /* <DEDUP_REMOVED lines=23> */
	.type		__unnamed_190,@object
	.size		__unnamed_190,(__unnamed_254 - __unnamed_190)
__unnamed_190:
        /* <DEDUP_REMOVED lines=23> */
	.type		__unnamed_254,@object
	.size		__unnamed_254,(__unnamed_542 - __unnamed_254)
__unnamed_254:
        /* <DEDUP_REMOVED lines=23> */
	.type		__unnamed_542,@object
	.size		__unnamed_542,(__unnamed_478 - __unnamed_542)
__unnamed_542:
        /* <DEDUP_REMOVED lines=23> */
	.type		__unnamed_478,@object
	.size		__unnamed_478,(__unnamed_260 - __unnamed_478)
__unnamed_478:
        /* <DEDUP_REMOVED lines=23> */
	.type		__unnamed_260,@object
	.size		__unnamed_260,(__unnamed_196 - __unnamed_260)
__unnamed_260:
        /* <DEDUP_REMOVED lines=23> */
	.type		__unnamed_196,@object
	.size		__unnamed_196,(__unnamed_548 - __unnamed_196)
__unnamed_196:
        /* <DEDUP_REMOVED lines=23> */
	.type		__unnamed_548,@object
	.size		__unnamed_548,(__unnamed_484 - __unnamed_548)
__unnamed_548:
        /* <DEDUP_REMOVED lines=23> */
	.type		__unnamed_484,@object
	.size		__unnamed_484,(__unnamed_564 - __unnamed_484)
__unnamed_484:
        /* <DEDUP_REMOVED lines=23> */
	.type		__unnamed_564,@object
	.size		__unnamed_564,(__unnamed_180 - __unnamed_564)
__unnamed_564:
        /* <DEDUP_REMOVED lines=23> */
	.type		__unnamed_180,@object
	.size		__unnamed_180,(__unnamed_244 - __unnamed_180)
__unnamed_180:
        /* <DEDUP_REMOVED lines=23> */
	.type		__unnamed_244,@object
	.size		__unnamed_244,(__unnamed_532 - __unnamed_244)
__unnamed_244:
        /* <DEDUP_REMOVED lines=23> */
	.type		__unnamed_532,@object
	.size		__unnamed_532,(__unnamed_276 - __unnamed_532)
__unnamed_532:
        /* <DEDUP_REMOVED lines=23> */
	.type		__unnamed_276,@object
	.size		__unnamed_276,(__unnamed_468 - __unnamed_276)
__unnamed_276:
        /* <DEDUP_REMOVED lines=23> */
	.type		__unnamed_468,@object
	.size		__unnamed_468,(__unnamed_556 - __unnamed_468)
__unnamed_468:
        /* <DEDUP_REMOVED lines=23> */
	.type		__unnamed_556,@object
	.size		__unnamed_556,(__unnamed_268 - __unnamed_556)
__unnamed_556:
        /* <DEDUP_REMOVED lines=23> */
	.type		__unnamed_268,@object
	.size		__unnamed_268,(__unnamed_572 - __unnamed_268)
__unnamed_268:
        /* <DEDUP_REMOVED lines=23> */
	.type		__unnamed_572,@object
	.size		__unnamed_572,(__unnamed_188 - __unnamed_572)
__unnamed_572:
        /* <DEDUP_REMOVED lines=23> */
	.type		__unnamed_188,@object
	.size		__unnamed_188,(__unnamed_252 - __unnamed_188)
__unnamed_188:
        /* <DEDUP_REMOVED lines=23> */
	.type		__unnamed_252,@object
	.size		__unnamed_252,(__unnamed_540 - __unnamed_252)
__unnamed_252:
        /* <DEDUP_REMOVED lines=23> */
	.type		__unnamed_540,@object
	.size		__unnamed_540,(__unnamed_284 - __unnamed_540)
__unnamed_540:
        /* <DEDUP_REMOVED lines=23> */
	.type		__unnamed_284,@object
	.size		__unnamed_284,(__unnamed_476 - __unnamed_284)
__unnamed_284:
        /* <DEDUP_REMOVED lines=23> */
	.type		__unnamed_476,@object
	.size		__unnamed_476,(__unnamed_560 - __unnamed_476)
__unnamed_476:
        /* <DEDUP_REMOVED lines=23> */
	.type		__unnamed_560,@object
	.size		__unnamed_560,(__unnamed_176 - __unnamed_560)
__unnamed_560:
        /* <DEDUP_REMOVED lines=23> */
	.type		__unnamed_176,@object
	.size		__unnamed_176,(__unnamed_240 - __unnamed_176)
__unnamed_176:
        /* <DEDUP_REMOVED lines=23> */
	.type		__unnamed_240,@object
	.size		__unnamed_240,(__unnamed_272 - __unnamed_240)
__unnamed_240:
        /* <DEDUP_REMOVED lines=23> */
	.type		__unnamed_272,@object
	.size		__unnamed_272,(__unnamed_192 - __unnamed_272)
__unnamed_272:
        /* <DEDUP_REMOVED lines=23> */
	.type		__unnamed_192,@object
	.size		__unnamed_192,(__unnamed_256 - __unnamed_192)
__unnamed_192:
        /* <DEDUP_REMOVED lines=23> */
	.type		__unnamed_256,@object
	.size		__unnamed_256,(__unnamed_544 - __unnamed_256)
__unnamed_256:
        /* <DEDUP_REMOVED lines=23> */
	.type		__unnamed_544,@object
	.size		__unnamed_544,(__unnamed_480 - __unnamed_544)
__unnamed_544:
        /* <DEDUP_REMOVED lines=23> */
	.type		__unnamed_480,@object
	.size		__unnamed_480,(__unnamed_552 - __unnamed_480)
__unnamed_480:
        /* <DEDUP_REMOVED lines=23> */
	.type		__unnamed_552,@object
	.size		__unnamed_552,(__unnamed_488 - __unnamed_552)
__unnamed_552:
        /* <DEDUP_REMOVED lines=23> */
	.type		__unnamed_488,@object
	.size		__unnamed_488,(__unnamed_264 - __unnamed_488)
__unnamed_488:
        /* <DEDUP_REMOVED lines=23> */
	.type		__unnamed_264,@object
	.size		__unnamed_264,(__unnamed_568 - __unnamed_264)
__unnamed_264:
        /* <DEDUP_REMOVED lines=23> */
	.type		__unnamed_568,@object
	.size		__unnamed_568,(__unnamed_184 - __unnamed_568)
__unnamed_568:
        /* <DEDUP_REMOVED lines=23> */
	.type		__unnamed_184,@object
	.size		__unnamed_184,(__unnamed_248 - __unnamed_184)
__unnamed_184:
        /* <DEDUP_REMOVED lines=23> */
	.type		__unnamed_248,@object
	.size		__unnamed_248,(__unnamed_536 - __unnamed_248)
__unnamed_248:
        /* <DEDUP_REMOVED lines=23> */
	.type		__unnamed_536,@object
	.size		__unnamed_536,(__unnamed_280 - __unnamed_536)
__unnamed_536:
        /* <DEDUP_REMOVED lines=23> */
	.type		__unnamed_280,@object
	.size		__unnamed_280,(__unnamed_472 - __unnamed_280)
__unnamed_280:
        /* <DEDUP_REMOVED lines=23> */
	.type		__unnamed_472,@object
	.size		__unnamed_472,(.L_471 - __unnamed_472)
__unnamed_472:
        /* <DEDUP_REMOVED lines=23> */
.L_471:


//--------------------- .nv.shared._ZN3cub18CUB_300001_SM_10006detail11EmptyKernelIvEEvv --------------------------
	.section	.nv.shared._ZN3cub18CUB_300001_SM_10006detail11EmptyKernelIvEEvv,"aw",@nobits
	.sectionflags	@""
	.align	16
	.zero		1024


//--------------------- .nv.shared.reserved.0     --------------------------
	.section	.nv.shared.reserved.0,"aw",@nobits
	.weak		__nv_reservedSMEM_offset_0_alias
	.size		__nv_reservedSMEM_offset_0_alias, 0, 64
	.other		__nv_reservedSMEM_offset_0_alias,@"STO_CUDA_RESERVED_SHARED STV_DEFAULT"
__nv_reservedSMEM_offset_0_alias:
	.zero		0
	.zero		64


//--------------------- .nv.global                --------------------------
	.section	.nv.global,"aw",@nobits
.nv.global:
	.type		_ZN30_INTERNAL_0c8858f4_4_k_cu_main6thrust24THRUST_300001_SM_1000_NS12placeholders2_5E,@object
	.size		_ZN30_INTERNAL_0c8858f4_4_k_cu_main6thrust24THRUST_300001_SM_1000_NS12placeholders2_5E,(_ZN30_INTERNAL_0c8858f4_4_k_cu_main4cuda3std3__45__cpo6cbeginE - _ZN30_INTERNAL_0c8858f4_4_k_cu_main6thrust24THRUST_300001_SM_1000_NS12placeholders2_5E)
_ZN30_INTERNAL_0c8858f4_4_k_cu_main6thrust24THRUST_300001_SM_1000_NS12placeholders2_5E:
	.zero		1
	.type		_ZN30_INTERNAL_0c8858f4_4_k_cu_main4cuda3std3__45__cpo6cbeginE,@object
	.size		_ZN30_INTERNAL_0c8858f4_4_k_cu_main4cuda3std3__45__cpo6cbeginE,(_ZN30_INTERNAL_0c8858f4_4_k_cu_main4cuda3std6ranges3__45__cpo6cbeginE - _ZN30_INTERNAL_0c8858f4_4_k_cu_main4cuda3std3__45__cpo6cbeginE)
_ZN30_INTERNAL_0c8858f4_4_k_cu_main4cuda3std3__45__cpo6cbeginE:
	.zero		1
	.type		_ZN30_INTERNAL_0c8858f4_4_k_cu_main4cuda3std6ranges3__45__cpo6cbeginE,@object
	.size		_ZN30_INTERNAL_0c8858f4_4_k_cu_main4cuda3std6ranges3__45__cpo6cbeginE,(_ZN30_INTERNAL_0c8858f4_4_k_cu_main4cuda3std3__48in_placeE - _ZN30_INTERNAL_0c8858f4_4_k_cu_main4cuda3std6ranges3__45__cpo6cbeginE)
_ZN30_INTERNAL_0c8858f4_4_k_cu_main4cuda3std6ranges3__45__cpo6cbeginE:
	.zero		1
	.type		_ZN30_INTERNAL_0c8858f4_4_k_cu_main4cuda3std3__48in_placeE,@object
	.size		_ZN30_INTERNAL_0c8858f4_4_k_cu_main4cuda3std3__48in_placeE,(_ZN30_INTERNAL_0c8858f4_4_k_cu_main4cuda3std6ranges3__45__cpo4sizeE - _ZN30_INTERNAL_0c8858f4_4_k_cu_main4cuda3std3__48in_placeE)
_ZN30_INTERNAL_0c8858f4_4_k_cu_main4cuda3std3__48in_placeE:
	.zero		1
	.type		_ZN30_INTERNAL_0c8858f4_4_k_cu_main4cuda3std6ranges3__45__cpo4sizeE,@object
	.size		_ZN30_INTERNAL_0c8858f4_4_k_cu_main4cuda3std6ranges3__45__cpo4sizeE,(_ZN30_INTERNAL_0c8858f4_4_k_cu_main6thrust24THRUST_300001_SM_1000_NS12placeholders2_9E - _ZN30_INTERNAL_0c8858f4_4_k_cu_main4cuda3std6ranges3__45__cpo4sizeE)
_ZN30_INTERNAL_0c8858f4_4_k_cu_main4cuda3std6ranges3__45__cpo4sizeE:
	.zero		1
	.type		_ZN30_INTERNAL_0c8858f4_4_k_cu_main6thrust24THRUST_300001_SM_1000_NS12placeholders2_9E,@object
	.size		_ZN30_INTERNAL_0c8858f4_4_k_cu_main6thrust24THRUST_300001_SM_1000_NS12placeholders2_9E,(_ZN30_INTERNAL_0c8858f4_4_k_cu_main4cuda3std3__45__cpo7crbeginE - _ZN30_INTERNAL_0c8858f4_4_k_cu_main6thrust24THRUST_300001_SM_1000_NS12placeholders2_9E)
_ZN30_INTERNAL_0c8858f4_4_k_cu_main6thrust24THRUST_300001_SM_1000_NS12placeholders2_9E:
	.zero		1
	.type		_ZN30_INTERNAL_0c8858f4_4_k_cu_main4cuda3std3__45__cpo7crbeginE,@object
	.size		_ZN30_INTERNAL_0c8858f4_4_k_cu_main4cuda3std3__45__cpo7crbeginE,(_ZN30_INTERNAL_0c8858f4_4_k_cu_main4cuda3std6ranges3__45__cpo4nextE - _ZN30_INTERNAL_0c8858f4_4_k_cu_main4cuda3std3__45__cpo7crbeginE)
_ZN30_INTERNAL_0c8858f4_4_k_cu_main4cuda3std3__45__cpo7crbeginE:
	.zero		1
	.type		_ZN30_INTERNAL_0c8858f4_4_k_cu_main4cuda3std6ranges3__45__cpo4nextE,@object
	.size		_ZN30_INTERNAL_0c8858f4_4_k_cu_main4cuda3std6ranges3__45__cpo4nextE,(_ZN30_INTERNAL_0c8858f4_4_k_cu_main4cuda3std6ranges3__45__cpo4swapE - _ZN30_INTERNAL_0c8858f4_4_k_cu_main4cuda3std6ranges3__45__cpo4nextE)
_ZN30_INTERNAL_0c8858f4_4_k_cu_main4cuda3std6ranges3__45__cpo4nextE:
	.zero		1
	.type		_ZN30_INTERNAL_0c8858f4_4_k_cu_main4cuda3std6ranges3__45__cpo4swapE,@object
	.size		_ZN30_INTERNAL_0c8858f4_4_k_cu_main4cuda3std6ranges3__45__cpo4swapE,(_ZN30_INTERNAL_0c8858f4_4_k_cu_main6thrust24THRUST_300001_SM_1000_NS12placeholders2_1E - _ZN30_INTERNAL_0c8858f4_4_k_cu_main4cuda3std6ranges3__45__cpo4swapE)
_ZN30_INTERNAL_0c8858f4_4_k_cu_main4cuda3std6ranges3__45__cpo4swapE:
	.zero		1
	.type		_ZN30_INTERNAL_0c8858f4_4_k_cu_main6thrust24THRUST_300001_SM_1000_NS12placeholders2_1E,@object
	.size		_ZN30_INTERNAL_0c8858f4_4_k_cu_main6thrust24THRUST_300001_SM_1000_NS12placeholders2_1E,(_ZN30_INTERNAL_0c8858f4_4_k_cu_main6thrust24THRUST_300001_SM_1000_NS12placeholders2_3E - _ZN30_INTERNAL_0c8858f4_4_k_cu_main6thrust24THRUST_300001_SM_1000_NS12placeholders2_1E)
_ZN30_INTERNAL_0c8858f4_4_k_cu_main6thrust24THRUST_300001_SM_1000_NS12placeholders2_1E:
	.zero		1
	.type		_ZN30_INTERNAL_0c8858f4_4_k_cu_main6thrust24THRUST_300001_SM_1000_NS12placeholders2_3E,@object
	.size		_ZN30_INTERNAL_0c8858f4_4_k_cu_main6thrust24THRUST_300001_SM_1000_NS12placeholders2_3E,(_ZN30_INTERNAL_0c8858f4_4_k_cu_main4cuda3std3__45__cpo5beginE - _ZN30_INTERNAL_0c8858f4_4_k_cu_main6thrust24THRUST_300001_SM_1000_NS12placeholders2_3E)
_ZN30_INTERNAL_0c8858f4_4_k_cu_main6thrust24THRUST_300001_SM_1000_NS12placeholders2_3E:
	.zero		1
	.type		_ZN30_INTERNAL_0c8858f4_4_k_cu_main4cuda3std3__45__cpo5beginE,@object
	.size		_ZN30_INTERNAL_0c8858f4_4_k_cu_main4cuda3std3__45__cpo5beginE,(_ZN30_INTERNAL_0c8858f4_4_k_cu_main4cuda3std6ranges3__45__cpo5beginE - _ZN30_INTERNAL_0c8858f4_4_k_cu_main4cuda3std3__45__cpo5beginE)
_ZN30_INTERNAL_0c8858f4_4_k_cu_main4cuda3std3__45__cpo5beginE:
	.zero		1
	.type		_ZN30_INTERNAL_0c8858f4_4_k_cu_main4cuda3std6ranges3__45__cpo5beginE,@object
	.size		_ZN30_INTERNAL_0c8858f4_4_k_cu_main4cuda3std6ranges3__45__cpo5beginE,(_ZN30_INTERNAL_0c8858f4_4_k_cu_main4cuda3std3__432_GLOBAL__N__0c8858f4_4_k_cu_main6ignoreE - _ZN30_INTERNAL_0c8858f4_4_k_cu_main4cuda3std6ranges3__45__cpo5beginE)
_ZN30_INTERNAL_0c8858f4_4_k_cu_main4cuda3std6ranges3__45__cpo5beginE:
	.zero		1
	.type		_ZN30_INTERNAL_0c8858f4_4_k_cu_main4cuda3std3__432_GLOBAL__N__0c8858f4_4_k_cu_main6ignoreE,@object
	.size		_ZN30_INTERNAL_0c8858f4_4_k_cu_main4cuda3std3__432_GLOBAL__N__0c8858f4_4_k_cu_main6ignoreE,(_ZN30_INTERNAL_0c8858f4_4_k_cu_main4cuda3std6ranges3__45__cpo4dataE - _ZN30_INTERNAL_0c8858f4_4_k_cu_main4cuda3std3__432_GLOBAL__N__0c8858f4_4_k_cu_main6ignoreE)
_ZN30_INTERNAL_0c8858f4_4_k_cu_main4cuda3std3__432_GLOBAL__N__0c8858f4_4_k_cu_main6ignoreE:
	.zero		1
	.type		_ZN30_INTERNAL_0c8858f4_4_k_cu_main4cuda3std6ranges3__45__cpo4dataE,@object
	.size		_ZN30_INTERNAL_0c8858f4_4_k_cu_main4cuda3std6ranges3__45__cpo4dataE,(_ZN30_INTERNAL_0c8858f4_4_k_cu_main6thrust24THRUST_300001_SM_1000_NS12placeholders2_7E - _ZN30_INTERNAL_0c8858f4_4_k_cu_main4cuda3std6ranges3__45__cpo4dataE)
_ZN30_INTERNAL_0c8858f4_4_k_cu_main4cuda3std6ranges3__45__cpo4dataE:
	.zero		1
	.type		_ZN30_INTERNAL_0c8858f4_4_k_cu_main6thrust24THRUST_300001_SM_1000_NS12placeholders2_7E,@object
	.size		_ZN30_INTERNAL_0c8858f4_4_k_cu_main6thrust24THRUST_300001_SM_1000_NS12placeholders2_7E,(_ZN30_INTERNAL_0c8858f4_4_k_cu_main4cuda3std3__45__cpo6rbeginE - _ZN30_INTERNAL_0c8858f4_4_k_cu_main6thrust24THRUST_300001_SM_1000_NS12placeholders2_7E)
_ZN30_INTERNAL_0c8858f4_4_k_cu_main6thrust24THRUST_300001_SM_1000_NS12placeholders2_7E:
	.zero		1
	.type		_ZN30_INTERNAL_0c8858f4_4_k_cu_main4cuda3std3__45__cpo6rbeginE,@object
	.size		_ZN30_INTERNAL_0c8858f4_4_k_cu_main4cuda3std3__45__cpo6rbeginE,(_ZN30_INTERNAL_0c8858f4_4_k_cu_main4cuda3std6ranges3__45__cpo7advanceE - _ZN30_INTERNAL_0c8858f4_4_k_cu_main4cuda3std3__45__cpo6rbeginE)
_ZN30_INTERNAL_0c8858f4_4_k_cu_main4cuda3std3__45__cpo6rbeginE:
	.zero		1
	.type		_ZN30_INTERNAL_0c8858f4_4_k_cu_main4cuda3std6ranges3__45__cpo7advanceE,@object
	.size		_ZN30_INTERNAL_0c8858f4_4_k_cu_main4cuda3std6ranges3__45__cpo7advanceE,(_ZN30_INTERNAL_0c8858f4_4_k_cu_main4cuda3std3__47nulloptE - _ZN30_INTERNAL_0c8858f4_4_k_cu_main4cuda3std6ranges3__45__cpo7advanceE)
_ZN30_INTERNAL_0c8858f4_4_k_cu_main4cuda3std6ranges3__45__cpo7advanceE:
	.zero		1
	.type		_ZN30_INTERNAL_0c8858f4_4_k_cu_main4cuda3std3__47nulloptE,@object
	.size		_ZN30_INTERNAL_0c8858f4_4_k_cu_main4cuda3std3__47nulloptE,(_ZN30_INTERNAL_0c8858f4_4_k_cu_main4cuda3std6ranges3__45__cpo8distanceE - _ZN30_INTERNAL_0c8858f4_4_k_cu_main4cuda3std3__47nulloptE)
_ZN30_INTERNAL_0c8858f4_4_k_cu_main4cuda3std3__47nulloptE:
	.zero		1
	.type		_ZN30_INTERNAL_0c8858f4_4_k_cu_main4cuda3std6ranges3__45__cpo8distanceE,@object
	.size		_ZN30_INTERNAL_0c8858f4_4_k_cu_main4cuda3std6ranges3__45__cpo8distanceE,(_ZN30_INTERNAL_0c8858f4_4_k_cu_main6thrust24THRUST_300001_SM_1000_NS12placeholders2_6E - _ZN30_INTERNAL_0c8858f4_4_k_cu_main4cuda3std6ranges3__45__cpo8distanceE)
_ZN30_INTERNAL_0c8858f4_4_k_cu_main4cuda3std6ranges3__45__cpo8distanceE:
	.zero		1
	.type		_ZN30_INTERNAL_0c8858f4_4_k_cu_main6thrust24THRUST_300001_SM_1000_NS12placeholders2_6E,@object
	.size		_ZN30_INTERNAL_0c8858f4_4_k_cu_main6thrust24THRUST_300001_SM_1000_NS12placeholders2_6E,(_ZN30_INTERNAL_0c8858f4_4_k_cu_main4cuda3std3__45__cpo4cendE - _ZN30_INTERNAL_0c8858f4_4_k_cu_main6thrust24THRUST_300001_SM_1000_NS12placeholders2_6E)
_ZN30_INTERNAL_0c8858f4_4_k_cu_main6thrust24THRUST_300001_SM_1000_NS12placeholders2_6E:
	.zero		1
	.type		_ZN30_INTERNAL_0c8858f4_4_k_cu_main4cuda3std3__45__cpo4cendE,@object
	.size		_ZN30_INTERNAL_0c8858f4_4_k_cu_main4cuda3std3__45__cpo4cendE,(_ZN30_INTERNAL_0c8858f4_4_k_cu_main4cuda3std6ranges3__45__cpo4cendE - _ZN30_INTERNAL_0c8858f4_4_k_cu_main4cuda3std3__45__cpo4cendE)
_ZN30_INTERNAL_0c8858f4_4_k_cu_main4cuda3std3__45__cpo4cendE:
	.zero		1
	.type		_ZN30_INTERNAL_0c8858f4_4_k_cu_main4cuda3std6ranges3__45__cpo4cendE,@object
	.size		_ZN30_INTERNAL_0c8858f4_4_k_cu_main4cuda3std6ranges3__45__cpo4cendE,(_ZN30_INTERNAL_0c8858f4_4_k_cu_main4cuda3std3__420unreachable_sentinelE - _ZN30_INTERNAL_0c8858f4_4_k_cu_main4cuda3std6ranges3__45__cpo4cendE)
_ZN30_INTERNAL_0c8858f4_4_k_cu_main4cuda3std6ranges3__45__cpo4cendE:
	.zero		1
	.type		_ZN30_INTERNAL_0c8858f4_4_k_cu_main4cuda3std3__420unreachable_sentinelE,@object
	.size		_ZN30_INTERNAL_0c8858f4_4_k_cu_main4cuda3std3__420unreachable_sentinelE,(_ZN30_INTERNAL_0c8858f4_4_k_cu_main4cuda3std6ranges3__45__cpo5ssizeE - _ZN30_INTERNAL_0c8858f4_4_k_cu_main4cuda3std3__420unreachable_sentinelE)
_ZN30_INTERNAL_0c8858f4_4_k_cu_main4cuda3std3__420unreachable_sentinelE:
	.zero		1
	.type		_ZN30_INTERNAL_0c8858f4_4_k_cu_main4cuda3std6ranges3__45__cpo5ssizeE,@object
	.size		_ZN30_INTERNAL_0c8858f4_4_k_cu_main4cuda3std6ranges3__45__cpo5ssizeE,(_ZN30_INTERNAL_0c8858f4_4_k_cu_main6thrust24THRUST_300001_SM_1000_NS12placeholders3_10E - _ZN30_INTERNAL_0c8858f4_4_k_cu_main4cuda3std6ranges3__45__cpo5ssizeE)
_ZN30_INTERNAL_0c8858f4_4_k_cu_main4cuda3std6ranges3__45__cpo5ssizeE:
	.zero		1
	.type		_ZN30_INTERNAL_0c8858f4_4_k_cu_main6thrust24THRUST_300001_SM_1000_NS12placeholders3_10E,@object
	.size		_ZN30_INTERNAL_0c8858f4_4_k_cu_main6thrust24THRUST_300001_SM_1000_NS12placeholders3_10E,(_ZN30_INTERNAL_0c8858f4_4_k_cu_main4cuda3std3__45__cpo5crendE - _ZN30_INTERNAL_0c8858f4_4_k_cu_main6thrust24THRUST_300001_SM_1000_NS12placeholders3_10E)
_ZN30_INTERNAL_0c8858f4_4_k_cu_main6thrust24THRUST_300001_SM_1000_NS12placeholders3_10E:
	.zero		1
	.type		_ZN30_INTERNAL_0c8858f4_4_k_cu_main4cuda3std3__45__cpo5crendE,@object
	.size		_ZN30_INTERNAL_0c8858f4_4_k_cu_main4cuda3std3__45__cpo5crendE,(_ZN30_INTERNAL_0c8858f4_4_k_cu_main4cuda3std6ranges3__45__cpo4prevE - _ZN30_INTERNAL_0c8858f4_4_k_cu_main4cuda3std3__45__cpo5crendE)
_ZN30_INTERNAL_0c8858f4_4_k_cu_main4cuda3std3__45__cpo5crendE:
	.zero		1
	.type		_ZN30_INTERNAL_0c8858f4_4_k_cu_main4cuda3std6ranges3__45__cpo4prevE,@object
	.size		_ZN30_INTERNAL_0c8858f4_4_k_cu_main4cuda3std6ranges3__45__cpo4prevE,(_ZN30_INTERNAL_0c8858f4_4_k_cu_main4cuda3std6ranges3__45__cpo9iter_moveE - _ZN30_INTERNAL_0c8858f4_4_k_cu_main4cuda3std6ranges3__45__cpo4prevE)
_ZN30_INTERNAL_0c8858f4_4_k_cu_main4cuda3std6ranges3__45__cpo4prevE:
	.zero		1
	.type		_ZN30_INTERNAL_0c8858f4_4_k_cu_main4cuda3std6ranges3__45__cpo9iter_moveE,@object
	.size		_ZN30_INTERNAL_0c8858f4_4_k_cu_main4cuda3std6ranges3__45__cpo9iter_moveE,(_ZN30_INTERNAL_0c8858f4_4_k_cu_main6thrust24THRUST_300001_SM_1000_NS12placeholders2_2E - _ZN30_INTERNAL_0c8858f4_4_k_cu_main4cuda3std6ranges3__45__cpo9iter_moveE)
_ZN30_INTERNAL_0c8858f4_4_k_cu_main4cuda3std6ranges3__45__cpo9iter_moveE:
	.zero		1
	.type		_ZN30_INTERNAL_0c8858f4_4_k_cu_main6thrust24THRUST_300001_SM_1000_NS12placeholders2_2E,@object
	.size		_ZN30_INTERNAL_0c8858f4_4_k_cu_main6thrust24THRUST_300001_SM_1000_NS12placeholders2_2E,(_ZN30_INTERNAL_0c8858f4_4_k_cu_main6thrust24THRUST_300001_SM_1000_NS12placeholders2_4E - _ZN30_INTERNAL_0c8858f4_4_k_cu_main6thrust24THRUST_300001_SM_1000_NS12placeholders2_2E)
_ZN30_INTERNAL_0c8858f4_4_k_cu_main6thrust24THRUST_300001_SM_1000_NS12placeholders2_2E:
	.zero		1
	.type		_ZN30_INTERNAL_0c8858f4_4_k_cu_main6thrust24THRUST_300001_SM_1000_NS12placeholders2_4E,@object
	.size		_ZN30_INTERNAL_0c8858f4_4_k_cu_main6thrust24THRUST_300001_SM_1000_NS12placeholders2_4E,(_ZN30_INTERNAL_0c8858f4_4_k_cu_main4cuda3std3__45__cpo3endE - _ZN30_INTERNAL_0c8858f4_4_k_cu_main6thrust24THRUST_300001_SM_1000_NS12placeholders2_4E)
_ZN30_INTERNAL_0c8858f4_4_k_cu_main6thrust24THRUST_300001_SM_1000_NS12placeholders2_4E:
	.zero		1
	.type		_ZN30_INTERNAL_0c8858f4_4_k_cu_main4cuda3std3__45__cpo3endE,@object
	.size		_ZN30_INTERNAL_0c8858f4_4_k_cu_main4cuda3std3__45__cpo3endE,(_ZN30_INTERNAL_0c8858f4_4_k_cu_main4cuda3std6ranges3__45__cpo3endE - _ZN30_INTERNAL_0c8858f4_4_k_cu_main4cuda3std3__45__cpo3endE)
_ZN30_INTERNAL_0c8858f4_4_k_cu_main4cuda3std3__45__cpo3endE:
	.zero		1
	.type		_ZN30_INTERNAL_0c8858f4_4_k_cu_main4cuda3std6ranges3__45__cpo3endE,@object
	.size		_ZN30_INTERNAL_0c8858f4_4_k_cu_main4cuda3std6ranges3__45__cpo3endE,(_ZN30_INTERNAL_0c8858f4_4_k_cu_main4cuda3std3__419piecewise_constructE - _ZN30_INTERNAL_0c8858f4_4_k_cu_main4cuda3std6ranges3__45__cpo3endE)
_ZN30_INTERNAL_0c8858f4_4_k_cu_main4cuda3std6ranges3__45__cpo3endE:
	.zero		1
	.type		_ZN30_INTERNAL_0c8858f4_4_k_cu_main4cuda3std3__419piecewise_constructE,@object
	.size		_ZN30_INTERNAL_0c8858f4_4_k_cu_main4cuda3std3__419piecewise_constructE,(_ZN30_INTERNAL_0c8858f4_4_k_cu_main4cuda3std6ranges3__45__cpo5cdataE - _ZN30_INTERNAL_0c8858f4_4_k_cu_main4cuda3std3__419piecewise_constructE)
_ZN30_INTERNAL_0c8858f4_4_k_cu_main4cuda3std3__419piecewise_constructE:
	.zero		1
	.type		_ZN30_INTERNAL_0c8858f4_4_k_cu_main4cuda3std6ranges3__45__cpo5cdataE,@object
	.size		_ZN30_INTERNAL_0c8858f4_4_k_cu_main4cuda3std6ranges3__45__cpo5cdataE,(_ZN30_INTERNAL_0c8858f4_4_k_cu_main6thrust24THRUST_300001_SM_1000_NS12placeholders2_8E - _ZN30_INTERNAL_0c8858f4_4_k_cu_main4cuda3std6ranges3__45__cpo5cdataE)
_ZN30_INTERNAL_0c8858f4_4_k_cu_main4cuda3std6ranges3__45__cpo5cdataE:
	.zero		1
	.type		_ZN30_INTERNAL_0c8858f4_4_k_cu_main6thrust24THRUST_300001_SM_1000_NS12placeholders2_8E,@object
	.size		_ZN30_INTERNAL_0c8858f4_4_k_cu_main6thrust24THRUST_300001_SM_1000_NS12placeholders2_8E,(_ZN30_INTERNAL_0c8858f4_4_k_cu_main4cuda3std3__45__cpo4rendE - _ZN30_INTERNAL_0c8858f4_4_k_cu_main6thrust24THRUST_300001_SM_1000_NS12placeholders2_8E)
_ZN30_INTERNAL_0c8858f4_4_k_cu_main6thrust24THRUST_300001_SM_1000_NS12placeholders2_8E:
	.zero		1
	.type		_ZN30_INTERNAL_0c8858f4_4_k_cu_main4cuda3std3__45__cpo4rendE,@object
	.size		_ZN30_INTERNAL_0c8858f4_4_k_cu_main4cuda3std3__45__cpo4rendE,(_ZN30_INTERNAL_0c8858f4_4_k_cu_main4cuda3std6ranges3__45__cpo9iter_swapE - _ZN30_INTERNAL_0c8858f4_4_k_cu_main4cuda3std3__45__cpo4rendE)
_ZN30_INTERNAL_0c8858f4_4_k_cu_main4cuda3std3__45__cpo4rendE:
	.zero		1
	.type		_ZN30_INTERNAL_0c8858f4_4_k_cu_main4cuda3std6ranges3__45__cpo9iter_swapE,@object
	.size		_ZN30_INTERNAL_0c8858f4_4_k_cu_main4cuda3std6ranges3__45__cpo9iter_swapE,(_ZN30_INTERNAL_0c8858f4_4_k_cu_main4cuda3std3__48unexpectE - _ZN30_INTERNAL_0c8858f4_4_k_cu_main4cuda3std6ranges3__45__cpo9iter_swapE)
_ZN30_INTERNAL_0c8858f4_4_k_cu_main4cuda3std6ranges3__45__cpo9iter_swapE:
	.zero		1
	.type		_ZN30_INTERNAL_0c8858f4_4_k_cu_main4cuda3std3__48unexpectE,@object
	.size		_ZN30_INTERNAL_0c8858f4_4_k_cu_main4cuda3std3__48unexpectE,(_ZN30_INTERNAL_0c8858f4_4_k_cu_main6thrust24THRUST_300001_SM_1000_NS6system6detail10sequential3seqE - _ZN30_INTERNAL_0c8858f4_4_k_cu_main4cuda3std3__48unexpectE)
_ZN30_INTERNAL_0c8858f4_4_k_cu_main4cuda3std3__48unexpectE:
	.zero		1
	.type		_ZN30_INTERNAL_0c8858f4_4_k_cu_main6thrust24THRUST_300001_SM_1000_NS6system6detail10sequential3seqE,@object
	.size		_ZN30_INTERNAL_0c8858f4_4_k_cu_main6thrust24THRUST_300001_SM_1000_NS6system6detail10sequential3seqE,(.L_609 - _ZN30_INTERNAL_0c8858f4_4_k_cu_main6thrust24THRUST_300001_SM_1000_NS6system6detail10sequential3seqE)
_ZN30_INTERNAL_0c8858f4_4_k_cu_main6thrust24THRUST_300001_SM_1000_NS6system6detail10sequential3seqE:
	.zero		1
.L_609:


//--------------------- .nv.shared._Z24SoftmaxBlockUncachedImplI22BroadcastScaleMaskLoadIffbLm4EiE11DirectStoreIffEfLi1ELi1024EL9Algorithm0EEvT_T0_ll --------------------------
	.section	.nv.shared._Z24SoftmaxBlockUncachedImplI22BroadcastScaleMaskLoadIffbLm4EiE11DirectStoreIffEfLi1ELi1024EL9Algorithm0EEvT_T0_ll,"aw",@nobits
	.sectionflags	@""
	.align	16
.nv.shared._Z24SoftmaxBlockUncachedImplI22BroadcastScaleMaskLoadIffbLm4EiE11DirectStoreIffEfLi1ELi1024EL9Algorithm0EEvT_T0_ll:
	.zero		1360


//--------------------- .nv.shared._Z24SoftmaxBlockUncachedImplI22BroadcastScaleMaskLoadIffbLm4EiE11DirectStoreIffEfLi2ELi1024EL9Algorithm0EEvT_T0_ll --------------------------
	.section	.nv.shared._Z24SoftmaxBlockUncachedImplI22BroadcastScaleMaskLoadIffbLm4EiE11DirectStoreIffEfLi2ELi1024EL9Algorithm0EEvT_T0_ll,"aw",@nobits
	.sectionflags	@""
	.align	16
.nv.shared._Z24SoftmaxBlockUncachedImplI22BroadcastScaleMaskLoadIffbLm4EiE11DirectStoreIffEfLi2ELi1024EL9Algorithm0EEvT_T0_ll:
	.zero		1360


//--------------------- .nv.shared._Z20SoftmaxBlockSMemImplI22BroadcastScaleMaskLoadIffbLm4EiE11DirectStoreIffEfLi1ELi256EL9Algorithm0EEvT_T0_ll --------------------------
	.section	.nv.shared._Z20SoftmaxBlockSMemImplI22BroadcastScaleMaskLoadIffbLm4EiE11DirectStoreIffEfLi1ELi256EL9Algorithm0EEvT_T0_ll,"aw",@nobits
	.sectionflags	@""
	.align	16
.nv.shared._Z20SoftmaxBlockSMemImplI22BroadcastScaleMaskLoadIffbLm4EiE11DirectStoreIffEfLi1ELi256EL9Algorithm0EEvT_T0_ll:
	.zero		1120


//--------------------- .nv.shared._Z20SoftmaxBlockSMemImplI22BroadcastScaleMaskLoadIffbLm4EiE11DirectStoreIffEfLi1ELi512EL9Algorithm0EEvT_T0_ll --------------------------
	.section	.nv.shared._Z20SoftmaxBlockSMemImplI22BroadcastScaleMaskLoadIffbLm4EiE11DirectStoreIffEfLi1ELi512EL9Algorithm0EEvT_T0_ll,"aw",@nobits
	.sectionflags	@""
	.align	16
.nv.shared._Z20SoftmaxBlockSMemImplI22BroadcastScaleMaskLoadIffbLm4EiE11DirectStoreIffEfLi1ELi512EL9Algorithm0EEvT_T0_ll:
	.zero		1200


//--------------------- .nv.shared._Z20SoftmaxBlockSMemImplI22BroadcastScaleMaskLoadIffbLm4EiE11DirectStoreIffEfLi1ELi1024EL9Algorithm0EEvT_T0_ll --------------------------
	.section	.nv.shared._Z20SoftmaxBlockSMemImplI22BroadcastScaleMaskLoadIffbLm4EiE11DirectStoreIffEfLi1ELi1024EL9Algorithm0EEvT_T0_ll,"aw",@nobits
	.sectionflags	@""
	.align	16
.nv.shared._Z20SoftmaxBlockSMemImplI22BroadcastScaleMaskLoadIffbLm4EiE11DirectStoreIffEfLi1ELi1024EL9Algorithm0EEvT_T0_ll:
	.zero		1360


//--------------------- .nv.shared._Z20SoftmaxBlockSMemImplI22BroadcastScaleMaskLoadIffbLm4EiE11DirectStoreIffEfLi1ELi128EL9Algorithm0EEvT_T0_ll --------------------------
	.section	.nv.shared._Z20SoftmaxBlockSMemImplI22BroadcastScaleMaskLoadIffbLm4EiE11DirectStoreIffEfLi1ELi128EL9Algorithm0EEvT_T0_ll,"aw",@nobits
	.sectionflags	@""
	.align	16
.nv.shared._Z20SoftmaxBlockSMemImplI22BroadcastScaleMaskLoadIffbLm4EiE11DirectStoreIffEfLi1ELi128EL9Algorithm0EEvT_T0_ll:
	.zero		1088


//--------------------- .nv.shared._Z20SoftmaxBlockSMemImplI22BroadcastScaleMaskLoadIffbLm4EiE11DirectStoreIffEfLi2ELi256EL9Algorithm0EEvT_T0_ll --------------------------
	.section	.nv.shared._Z20SoftmaxBlockSMemImplI22BroadcastScaleMaskLoadIffbLm4EiE11DirectStoreIffEfLi2ELi256EL9Algorithm0EEvT_T0_ll,"aw",@nobits
	.sectionflags	@""
	.align	16
.nv.shared._Z20SoftmaxBlockSMemImplI22BroadcastScaleMaskLoadIffbLm4EiE11DirectStoreIffEfLi2ELi256EL9Algorithm0EEvT_T0_ll:
	.zero		1120


//--------------------- .nv.shared._Z20SoftmaxBlockSMemImplI22BroadcastScaleMaskLoadIffbLm4EiE11DirectStoreIffEfLi2ELi512EL9Algorithm0EEvT_T0_ll --------------------------
	.section	.nv.shared._Z20SoftmaxBlockSMemImplI22BroadcastScaleMaskLoadIffbLm4EiE11DirectStoreIffEfLi2ELi512EL9Algorithm0EEvT_T0_ll,"aw",@nobits
	.sectionflags	@""
	.align	16
.nv.shared._Z20SoftmaxBlockSMemImplI22BroadcastScaleMaskLoadIffbLm4EiE11DirectStoreIffEfLi2ELi512EL9Algorithm0EEvT_T0_ll:
	.zero		1200


//--------------------- .nv.shared._Z20SoftmaxBlockSMemImplI22BroadcastScaleMaskLoadIffbLm4EiE11DirectStoreIffEfLi2ELi1024EL9Algorithm0EEvT_T0_ll --------------------------
	.section	.nv.shared._Z20SoftmaxBlockSMemImplI22BroadcastScaleMaskLoadIffbLm4EiE11DirectStoreIffEfLi2ELi1024EL9Algorithm0EEvT_T0_ll,"aw",@nobits
	.sectionflags	@""
	.align	16
.nv.shared._Z20SoftmaxBlockSMemImplI22BroadcastScaleMaskLoadIffbLm4EiE11DirectStoreIffEfLi2ELi1024EL9Algorithm0EEvT_T0_ll:
	.zero		1360


//--------------------- .nv.shared._Z20SoftmaxBlockSMemImplI22BroadcastScaleMaskLoadIffbLm4EiE11DirectStoreIffEfLi2ELi128EL9Algorithm0EEvT_T0_ll --------------------------
	.section	.nv.shared._Z20SoftmaxBlockSMemImplI22BroadcastScaleMaskLoadIffbLm4EiE11DirectStoreIffEfLi2ELi128EL9Algorithm0EEvT_T0_ll,"aw",@nobits
	.sectionflags	@""
	.align	16
.nv.shared._Z20SoftmaxBlockSMemImplI22BroadcastScaleMaskLoadIffbLm4EiE11DirectStoreIffEfLi2ELi128EL9Algorithm0EEvT_T0_ll:
	.zero		1088


//--------------------- .nv.shared._Z15SoftmaxWarpImplI22BroadcastScaleMaskLoadIffbLm4EiE11DirectStoreIffEfLi1ELi32ELi32ELi1ELb1EL9Algorithm0EEvT_T0_ll --------------------------
	.section	.nv.shared._Z15SoftmaxWarpImplI22BroadcastScaleMaskLoadIffbLm4EiE11DirectStoreIffEfLi1ELi32ELi32ELi1ELb1EL9Algorithm0EEvT_T0_ll,"aw",@nobits
	.sectionflags	@""
	.align	16
	.zero		1024


//--------------------- .nv.shared._Z15SoftmaxWarpImplI22BroadcastScaleMaskLoadIffbLm4EiE11DirectStoreIffEfLi1ELi32ELi32ELi1ELb0EL9Algorithm0EEvT_T0_ll --------------------------
	.section	.nv.shared._Z15SoftmaxWarpImplI22BroadcastScaleMaskLoadIffbLm4EiE11DirectStoreIffEfLi1ELi32ELi32ELi1ELb0EL9Algorithm0EEvT_T0_ll,"aw",@nobits
	.sectionflags	@""
	.align	16
	.zero		1024


//--------------------- .nv.shared._Z15SoftmaxWarpImplI22BroadcastScaleMaskLoadIffbLm4EiE11DirectStoreIffEfLi1ELi31ELi32ELi1ELb1EL9Algorithm0EEvT_T0_ll --------------------------
	.section	.nv.shared._Z15SoftmaxWarpImplI22BroadcastScaleMaskLoadIffbLm4EiE11DirectStoreIffEfLi1ELi31ELi32ELi1ELb1EL9Algorithm0EEvT_T0_ll,"aw",@nobits
	.sectionflags	@""
	.align	16
	.zero		1024


//--------------------- .nv.shared._Z15SoftmaxWarpImplI22BroadcastScaleMaskLoadIffbLm4EiE11DirectStoreIffEfLi1ELi31ELi32ELi1ELb0EL9Algorithm0EEvT_T0_ll --------------------------
	.section	.nv.shared._Z15SoftmaxWarpImplI22BroadcastScaleMaskLoadIffbLm4EiE11DirectStoreIffEfLi1ELi31ELi32ELi1ELb0EL9Algorithm0EEvT_T0_ll,"aw",@nobits
	.sectionflags	@""
	.align	16
	.zero		1024


//--------------------- .nv.shared._Z15SoftmaxWarpImplI22BroadcastScaleMaskLoadIffbLm4EiE11DirectStoreIffEfLi1ELi30ELi32ELi1ELb1EL9Algorithm0EEvT_T0_ll --------------------------
	.section	.nv.shared._Z15SoftmaxWarpImplI22BroadcastScaleMaskLoadIffbLm4EiE11DirectStoreIffEfLi1ELi30ELi32ELi1ELb1EL9Algorithm0EEvT_T0_ll,"aw",@nobits
	.sectionflags	@""
	.align	16
	.zero		1024


//--------------------- .nv.shared._Z15SoftmaxWarpImplI22BroadcastScaleMaskLoadIffbLm4EiE11DirectStoreIffEfLi1ELi30ELi32ELi1ELb0EL9Algorithm0EEvT_T0_ll --------------------------
	.section	.nv.shared._Z15SoftmaxWarpImplI22BroadcastScaleMaskLoadIffbLm4EiE11DirectStoreIffEfLi1ELi30ELi32ELi1ELb0EL9Algorithm0EEvT_T0_ll,"aw",@nobits
	.sectionflags	@""
	.align	16
	.zero		1024


//--------------------- .nv.shared._Z15SoftmaxWarpImplI22BroadcastScaleMaskLoadIffbLm4EiE11DirectStoreIffEfLi1ELi29ELi32ELi1ELb1EL9Algorithm0EEvT_T0_ll --------------------------
	.section	.nv.shared._Z15SoftmaxWarpImplI22BroadcastScaleMaskLoadIffbLm4EiE11DirectStoreIffEfLi1ELi29ELi32ELi1ELb1EL9Algorithm0EEvT_T0_ll,"aw",@nobits
	.sectionflags	@""
	.align	16
	.zero		1024


//--------------------- .nv.shared._Z15SoftmaxWarpImplI22BroadcastScaleMaskLoadIffbLm4EiE11DirectStoreIffEfLi1ELi29ELi32ELi1ELb0EL9Algorithm0EEvT_T0_ll --------------------------
	.section	.nv.shared._Z15SoftmaxWarpImplI22BroadcastScaleMaskLoadIffbLm4EiE11DirectStoreIffEfLi1ELi29ELi32ELi1ELb0EL9Algorithm0EEvT_T0_ll,"aw",@nobits
	.sectionflags	@""
	.align	16
	.zero		1024


//--------------------- .nv.shared._Z15SoftmaxWarpImplI22BroadcastScaleMaskLoadIffbLm4EiE11DirectStoreIffEfLi1ELi28ELi32ELi1ELb1EL9Algorithm0EEvT_T0_ll --------------------------
	.section	.nv.shared._Z15SoftmaxWarpImplI22BroadcastScaleMaskLoadIffbLm4EiE11DirectStoreIffEfLi1ELi28ELi32ELi1ELb1EL9Algorithm0EEvT_T0_ll,"aw",@nobits
	.sectionflags	@""
	.align	16
	.zero		1024


//--------------------- .nv.shared._Z15SoftmaxWarpImplI22BroadcastScaleMaskLoadIffbLm4EiE11DirectStoreIffEfLi1ELi28ELi32ELi1ELb0EL9Algorithm0EEvT_T0_ll --------------------------
	.section	.nv.shared._Z15SoftmaxWarpImplI22BroadcastScaleMaskLoadIffbLm4EiE11DirectStoreIffEfLi1ELi28ELi32ELi1ELb0EL9Algorithm0EEvT_T0_ll,"aw",@nobits
	.sectionflags	@""
	.align	16
	.zero		1024


//--------------------- .nv.shared._Z15SoftmaxWarpImplI22BroadcastScaleMaskLoadIffbLm4EiE11DirectStoreIffEfLi1ELi27ELi32ELi1ELb1EL9Algorithm0EEvT_T0_ll --------------------------
	.section	.nv.shared._Z15SoftmaxWarpImplI22BroadcastScaleMaskLoadIffbLm4EiE11DirectStoreIffEfLi1ELi27ELi32ELi1ELb1EL9Algorithm0EEvT_T0_ll,"aw",@nobits
	.sectionflags	@""
	.align	16
	.zero		1024


//--------------------- .nv.shared._Z15SoftmaxWarpImplI22BroadcastScaleMaskLoadIffbLm4EiE11DirectStoreIffEfLi1ELi27ELi32ELi1ELb0EL9Algorithm0EEvT_T0_ll --------------------------
	.section	.nv.shared._Z15SoftmaxWarpImplI22BroadcastScaleMaskLoadIffbLm4EiE11DirectStoreIffEfLi1ELi27ELi32ELi1ELb0EL9Algorithm0EEvT_T0_ll,"aw",@nobits
	.sectionflags	@""
	.align	16
	.zero		1024


//--------------------- .nv.shared._Z15SoftmaxWarpImplI22BroadcastScaleMaskLoadIffbLm4EiE11DirectStoreIffEfLi1ELi26ELi32ELi1ELb1EL9Algorithm0EEvT_T0_ll --------------------------
	.section	.nv.shared._Z15SoftmaxWarpImplI22BroadcastScaleMaskLoadIffbLm4EiE11DirectStoreIffEfLi1ELi26ELi32ELi1ELb1EL9Algorithm0EEvT_T0_ll,"aw",@nobits
	.sectionflags	@""
	.align	16
	.zero		1024


//--------------------- .nv.shared._Z15SoftmaxWarpImplI22BroadcastScaleMaskLoadIffbLm4EiE11DirectStoreIffEfLi1ELi26ELi32ELi1ELb0EL9Algorithm0EEvT_T0_ll --------------------------
	.section	.nv.shared._Z15SoftmaxWarpImplI22BroadcastScaleMaskLoadIffbLm4EiE11DirectStoreIffEfLi1ELi26ELi32ELi1ELb0EL9Algorithm0EEvT_T0_ll,"aw",@nobits
	.sectionflags	@""
	.align	16
	.zero		1024


//--------------------- .nv.shared._Z15SoftmaxWarpImplI22BroadcastScaleMaskLoadIffbLm4EiE11DirectStoreIffEfLi1ELi25ELi32ELi1ELb1EL9Algorithm0EEvT_T0_ll --------------------------
	.section	.nv.shared._Z15SoftmaxWarpImplI22BroadcastScaleMaskLoadIffbLm4EiE11DirectStoreIffEfLi1ELi25ELi32ELi1ELb1EL9Algorithm0EEvT_T0_ll,"aw",@nobits
	.sectionflags	@""
	.align	16
	.zero		1024


//--------------------- .nv.shared._Z15SoftmaxWarpImplI22BroadcastScaleMaskLoadIffbLm4EiE11DirectStoreIffEfLi1ELi25ELi32ELi1ELb0EL9Algorithm0EEvT_T0_ll --------------------------
	.section	.nv.shared._Z15SoftmaxWarpImplI22BroadcastScaleMaskLoadIffbLm4EiE11DirectStoreIffEfLi1ELi25ELi32ELi1ELb0EL9Algorithm0EEvT_T0_ll,"aw",@nobits
	.sectionflags	@""
	.align	16
	.zero		1024


//--------------------- .nv.shared._Z15SoftmaxWarpImplI22BroadcastScaleMaskLoadIffbLm4EiE11DirectStoreIffEfLi1ELi24ELi32ELi1ELb1EL9Algorithm0EEvT_T0_ll --------------------------
	.section	.nv.shared._Z15SoftmaxWarpImplI22BroadcastScaleMaskLoadIffbLm4EiE11DirectStoreIffEfLi1ELi24ELi32ELi1ELb1EL9Algorithm0EEvT_T0_ll,"aw",@nobits
	.sectionflags	@""
	.align	16
	.zero		1024


//--------------------- .nv.shared._Z15SoftmaxWarpImplI22BroadcastScaleMaskLoadIffbLm4EiE11DirectStoreIffEfLi1ELi24ELi32ELi1ELb0EL9Algorithm0EEvT_T0_ll --------------------------
	.section	.nv.shared._Z15SoftmaxWarpImplI22BroadcastScaleMaskLoadIffbLm4EiE11DirectStoreIffEfLi1ELi24ELi32ELi1ELb0EL9Algorithm0EEvT_T0_ll,"aw",@nobits
	.sectionflags	@""
	.align	16
	.zero		1024


//--------------------- .nv.shared._Z15SoftmaxWarpImplI22BroadcastScaleMaskLoadIffbLm4EiE11DirectStoreIffEfLi1ELi23ELi32ELi1ELb1EL9Algorithm0EEvT_T0_ll --------------------------
	.section	.nv.shared._Z15SoftmaxWarpImplI22BroadcastScaleMaskLoadIffbLm4EiE11DirectStoreIffEfLi1ELi23ELi32ELi1ELb1EL9Algorithm0EEvT_T0_ll,"aw",@nobits
	.sectionflags	@""
	.align	16
	.zero		1024


//--------------------- .nv.shared._Z15SoftmaxWarpImplI22BroadcastScaleMaskLoadIffbLm4EiE11DirectStoreIffEfLi1ELi23ELi32ELi1ELb0EL9Algorithm0EEvT_T0_ll --------------------------
	.section	.nv.shared._Z15SoftmaxWarpImplI22BroadcastScaleMaskLoadIffbLm4EiE11DirectStoreIffEfLi1ELi23ELi32ELi1ELb0EL9Algorithm0EEvT_T0_ll,"aw",@nobits
	.sectionflags	@""
	.align	16
	.zero		1024


//--------------------- .nv.shared._Z15SoftmaxWarpImplI22BroadcastScaleMaskLoadIffbLm4EiE11DirectStoreIffEfLi1ELi22ELi32ELi1ELb1EL9Algorithm0EEvT_T0_ll --------------------------
	.section	.nv.shared._Z15SoftmaxWarpImplI22BroadcastScaleMaskLoadIffbLm4EiE11DirectStoreIffEfLi1ELi22ELi32ELi1ELb1EL9Algorithm0EEvT_T0_ll,"aw",@nobits
	.sectionflags	@""
	.align	16
	.zero		1024


//--------------------- .nv.shared._Z15SoftmaxWarpImplI22BroadcastScaleMaskLoadIffbLm4EiE11DirectStoreIffEfLi1ELi22ELi32ELi1ELb0EL9Algorithm0EEvT_T0_ll --------------------------
	.section	.nv.shared._Z15SoftmaxWarpImplI22BroadcastScaleMaskLoadIffbLm4EiE11DirectStoreIffEfLi1ELi22ELi32ELi1ELb0EL9Algorithm0EEvT_T0_ll,"aw",@nobits
	.sectionflags	@""
	.align	16
	.zero		1024


//--------------------- .nv.shared._Z15SoftmaxWarpImplI22BroadcastScaleMaskLoadIffbLm4EiE11DirectStoreIffEfLi1ELi21ELi32ELi1ELb1EL9Algorithm0EEvT_T0_ll --------------------------
	.section	.nv.shared._Z15SoftmaxWarpImplI22BroadcastScaleMaskLoadIffbLm4EiE11DirectStoreIffEfLi1ELi21ELi32ELi1ELb1EL9Algorithm0EEvT_T0_ll,"aw",@nobits
	.sectionflags	@""
	.align	16
	.zero		1024


//--------------------- .nv.shared._Z15SoftmaxWarpImplI22BroadcastScaleMaskLoadIffbLm4EiE11DirectStoreIffEfLi1ELi21ELi32ELi1ELb0EL9Algorithm0EEvT_T0_ll --------------------------
	.section	.nv.shared._Z15SoftmaxWarpImplI22BroadcastScaleMaskLoadIffbLm4EiE11DirectStoreIffEfLi1ELi21ELi32ELi1ELb0EL9Algorithm0EEvT_T0_ll,"aw",@nobits
	.sectionflags	@""
	.align	16
	.zero		1024


//--------------------- .nv.shared._Z15SoftmaxWarpImplI22BroadcastScaleMaskLoadIffbLm4EiE11DirectStoreIffEfLi1ELi20ELi32ELi1ELb1EL9Algorithm0EEvT_T0_ll --------------------------
	.section	.nv.shared._Z15SoftmaxWarpImplI22BroadcastScaleMaskLoadIffbLm4EiE11DirectStoreIffEfLi1ELi20ELi32ELi1ELb1EL9Algorithm0EEvT_T0_ll,"aw",@nobits
	.sectionflags	@""
	.align	16
	.zero		1024


//--------------------- .nv.shared._Z15SoftmaxWarpImplI22BroadcastScaleMaskLoadIffbLm4EiE11DirectStoreIffEfLi1ELi20ELi32ELi1ELb0EL9Algorithm0EEvT_T0_ll --------------------------
	.section	.nv.shared._Z15SoftmaxWarpImplI22BroadcastScaleMaskLoadIffbLm4EiE11DirectStoreIffEfLi1ELi20ELi32ELi1ELb0EL9Algorithm0EEvT_T0_ll,"aw",@nobits
	.sectionflags	@""
	.align	16
	.zero		1024


//--------------------- .nv.shared._Z15SoftmaxWarpImplI22BroadcastScaleMaskLoadIffbLm4EiE11DirectStoreIffEfLi1ELi19ELi32ELi1ELb1EL9Algorithm0EEvT_T0_ll --------------------------
	.section	.nv.shared._Z15SoftmaxWarpImplI22BroadcastScaleMaskLoadIffbLm4EiE11DirectStoreIffEfLi1ELi19ELi32ELi1ELb1EL9Algorithm0EEvT_T0_ll,"aw",@nobits
	.sectionflags	@""
	.align	16
	.zero		1024


//--------------------- .nv.shared._Z15SoftmaxWarpImplI22BroadcastScaleMaskLoadIffbLm4EiE11DirectStoreIffEfLi1ELi19ELi32ELi1ELb0EL9Algorithm0EEvT_T0_ll --------------------------
	.section	.nv.shared._Z15SoftmaxWarpImplI22BroadcastScaleMaskLoadIffbLm4EiE11DirectStoreIffEfLi1ELi19ELi32ELi1ELb0EL9Algorithm0EEvT_T0_ll,"aw",@nobits
	.sectionflags	@""
	.align	16
	.zero		1024


//--------------------- .nv.shared._Z15SoftmaxWarpImplI22BroadcastScaleMaskLoadIffbLm4EiE11DirectStoreIffEfLi1ELi18ELi32ELi1ELb1EL9Algorithm0EEvT_T0_ll --------------------------
	.section	.nv.shared._Z15SoftmaxWarpImplI22BroadcastScaleMaskLoadIffbLm4EiE11DirectStoreIffEfLi1ELi18ELi32ELi1ELb1EL9Algorithm0EEvT_T0_ll,"aw",@nobits
	.sectionflags	@""
	.align	16
	.zero		1024


//--------------------- .nv.shared._Z15SoftmaxWarpImplI22BroadcastScaleMaskLoadIffbLm4EiE11DirectStoreIffEfLi1ELi18ELi32ELi1ELb0EL9Algorithm0EEvT_T0_ll --------------------------
	.section	.nv.shared._Z15SoftmaxWarpImplI22BroadcastScaleMaskLoadIffbLm4EiE11DirectStoreIffEfLi1ELi18ELi32ELi1ELb0EL9Algorithm0EEvT_T0_ll,"aw",@nobits
	.sectionflags	@""
	.align	16
	.zero		1024


//--------------------- .nv.shared._Z15SoftmaxWarpImplI22BroadcastScaleMaskLoadIffbLm4EiE11DirectStoreIffEfLi1ELi17ELi32ELi1ELb1EL9Algorithm0EEvT_T0_ll --------------------------
	.section	.nv.shared._Z15SoftmaxWarpImplI22BroadcastScaleMaskLoadIffbLm4EiE11DirectStoreIffEfLi1ELi17ELi32ELi1ELb1EL9Algorithm0EEvT_T0_ll,"aw",@nobits
	.sectionflags	@""
	.align	16
	.zero		1024


//--------------------- .nv.shared._Z15SoftmaxWarpImplI22BroadcastScaleMaskLoadIffbLm4EiE11DirectStoreIffEfLi1ELi17ELi32ELi1ELb0EL9Algorithm0EEvT_T0_ll --------------------------
	.section	.nv.shared._Z15SoftmaxWarpImplI22BroadcastScaleMaskLoadIffbLm4EiE11DirectStoreIffEfLi1ELi17ELi32ELi1ELb0EL9Algorithm0EEvT_T0_ll,"aw",@nobits
	.sectionflags	@""
	.align	16
	.zero		1024


//--------------------- .nv.shared._Z15SoftmaxWarpImplI22BroadcastScaleMaskLoadIffbLm4EiE11DirectStoreIffEfLi1ELi16ELi32ELi1ELb1EL9Algorithm0EEvT_T0_ll --------------------------
	.section	.nv.shared._Z15SoftmaxWarpImplI22BroadcastScaleMaskLoadIffbLm4EiE11DirectStoreIffEfLi1ELi16ELi32ELi1ELb1EL9Algorithm0EEvT_T0_ll,"aw",@nobits
	.sectionflags	@""
	.align	16
	.zero		1024


//--------------------- .nv.shared._Z15SoftmaxWarpImplI22BroadcastScaleMaskLoadIffbLm4EiE11DirectStoreIffEfLi1ELi16ELi32ELi1ELb0EL9Algorithm0EEvT_T0_ll --------------------------
	.section	.nv.shared._Z15SoftmaxWarpImplI22BroadcastScaleMaskLoadIffbLm4EiE11DirectStoreIffEfLi1ELi16ELi32ELi1ELb0EL9Algorithm0EEvT_T0_ll,"aw",@nobits
	.sectionflags	@""
	.align	16
	.zero		1024


//--------------------- .nv.shared._Z15SoftmaxWarpImplI22BroadcastScaleMaskLoadIffbLm4EiE11DirectStoreIffEfLi1ELi15ELi32ELi1ELb1EL9Algorithm0EEvT_T0_ll --------------------------
	.section	.nv.shared._Z15SoftmaxWarpImplI22BroadcastScaleMaskLoadIffbLm4EiE11DirectStoreIffEfLi1ELi15ELi32ELi1ELb1EL9Algorithm0EEvT_T0_ll,"aw",@nobits
	.sectionflags	@""
	.align	16
	.zero		1024


//--------------------- .nv.shared._Z15SoftmaxWarpImplI22BroadcastScaleMaskLoadIffbLm4EiE11DirectStoreIffEfLi1ELi15ELi32ELi1ELb0EL9Algorithm0EEvT_T0_ll --------------------------
	.section	.nv.shared._Z15SoftmaxWarpImplI22BroadcastScaleMaskLoadIffbLm4EiE11DirectStoreIffEfLi1ELi15ELi32ELi1ELb0EL9Algorithm0EEvT_T0_ll,"aw",@nobits
	.sectionflags	@""
	.align	16
	.zero		1024


//--------------------- .nv.shared._Z15SoftmaxWarpImplI22BroadcastScaleMaskLoadIffbLm4EiE11DirectStoreIffEfLi1ELi14ELi32ELi1ELb1EL9Algorithm0EEvT_T0_ll --------------------------
	.section	.nv.shared._Z15SoftmaxWarpImplI22BroadcastScaleMaskLoadIffbLm4EiE11DirectStoreIffEfLi1ELi14ELi32ELi1ELb1EL9Algorithm0EEvT_T0_ll,"aw",@nobits
	.sectionflags	@""
	.align	16
	.zero		1024


//--------------------- .nv.shared._Z15SoftmaxWarpImplI22BroadcastScaleMaskLoadIffbLm4EiE11DirectStoreIffEfLi1ELi14ELi32ELi1ELb0EL9Algorithm0EEvT_T0_ll --------------------------
	.section	.nv.shared._Z15SoftmaxWarpImplI22BroadcastScaleMaskLoadIffbLm4EiE11DirectStoreIffEfLi1ELi14ELi32ELi1ELb0EL9Algorithm0EEvT_T0_ll,"aw",@nobits
	.sectionflags	@""
	.align	16
	.zero		1024


//--------------------- .nv.shared._Z15SoftmaxWarpImplI22BroadcastScaleMaskLoadIffbLm4EiE11DirectStoreIffEfLi1ELi13ELi32ELi1ELb1EL9Algorithm0EEvT_T0_ll --------------------------
	.section	.nv.shared._Z15SoftmaxWarpImplI22BroadcastScaleMaskLoadIffbLm4EiE11DirectStoreIffEfLi1ELi13ELi32ELi1ELb1EL9Algorithm0EEvT_T0_ll,"aw",@nobits
	.sectionflags	@""
	.align	16
	.zero		1024


//--------------------- .nv.shared._Z15SoftmaxWarpImplI22BroadcastScaleMaskLoadIffbLm4EiE11DirectStoreIffEfLi1ELi13ELi32ELi1ELb0EL9Algorithm0EEvT_T0_ll --------------------------
	.section	.nv.shared._Z15SoftmaxWarpImplI22BroadcastScaleMaskLoadIffbLm4EiE11DirectStoreIffEfLi1ELi13ELi32ELi1ELb0EL9Algorithm0EEvT_T0_ll,"aw",@nobits
	.sectionflags	@""
	.align	16
	.zero		1024


//--------------------- .nv.shared._Z15SoftmaxWarpImplI22BroadcastScaleMaskLoadIffbLm4EiE11DirectStoreIffEfLi1ELi12ELi32ELi1ELb1EL9Algorithm0EEvT_T0_ll --------------------------
	.section	.nv.shared._Z15SoftmaxWarpImplI22BroadcastScaleMaskLoadIffbLm4EiE11DirectStoreIffEfLi1ELi12ELi32ELi1ELb1EL9Algorithm0EEvT_T0_ll,"aw",@nobits
	.sectionflags	@""
	.align	16
	.zero		1024


//--------------------- .nv.shared._Z15SoftmaxWarpImplI22BroadcastScaleMaskLoadIffbLm4EiE11DirectStoreIffEfLi1ELi12ELi32ELi1ELb0EL9Algorithm0EEvT_T0_ll --------------------------
	.section	.nv.shared._Z15SoftmaxWarpImplI22BroadcastScaleMaskLoadIffbLm4EiE11DirectStoreIffEfLi1ELi12ELi32ELi1ELb0EL9Algorithm0EEvT_T0_ll,"aw",@nobits
	.sectionflags	@""
	.align	16
	.zero		1024


//--------------------- .nv.shared._Z15SoftmaxWarpImplI22BroadcastScaleMaskLoadIffbLm4EiE11DirectStoreIffEfLi1ELi11ELi32ELi1ELb1EL9Algorithm0EEvT_T0_ll --------------------------
	.section	.nv.shared._Z15SoftmaxWarpImplI22BroadcastScaleMaskLoadIffbLm4EiE11DirectStoreIffEfLi1ELi11ELi32ELi1ELb1EL9Algorithm0EEvT_T0_ll,"aw",@nobits
	.sectionflags	@""
	.align	16
	.zero		1024


//--------------------- .nv.shared._Z15SoftmaxWarpImplI22BroadcastScaleMaskLoadIffbLm4EiE11DirectStoreIffEfLi1ELi11ELi32ELi1ELb0EL9Algorithm0EEvT_T0_ll --------------------------
	.section	.nv.shared._Z15SoftmaxWarpImplI22BroadcastScaleMaskLoadIffbLm4EiE11DirectStoreIffEfLi1ELi11ELi32ELi1ELb0EL9Algorithm0EEvT_T0_ll,"aw",@nobits
	.sectionflags	@""
	.align	16
	.zero		1024


//--------------------- .nv.shared._Z15SoftmaxWarpImplI22BroadcastScaleMaskLoadIffbLm4EiE11DirectStoreIffEfLi1ELi10ELi32ELi1ELb1EL9Algorithm0EEvT_T0_ll --------------------------
	.section	.nv.shared._Z15SoftmaxWarpImplI22BroadcastScaleMaskLoadIffbLm4EiE11DirectStoreIffEfLi1ELi10ELi32ELi1ELb1EL9Algorithm0EEvT_T0_ll,"aw",@nobits
	.sectionflags	@""
	.align	16
	.zero		1024


//--------------------- .nv.shared._Z15SoftmaxWarpImplI22BroadcastScaleMaskLoadIffbLm4EiE11DirectStoreIffEfLi1ELi10ELi32ELi1ELb0EL9Algorithm0EEvT_T0_ll --------------------------
	.section	.nv.shared._Z15SoftmaxWarpImplI22BroadcastScaleMaskLoadIffbLm4EiE11DirectStoreIffEfLi1ELi10ELi32ELi1ELb0EL9Algorithm0EEvT_T0_ll,"aw",@nobits
	.sectionflags	@""
	.align	16
	.zero		1024


//--------------------- .nv.shared._Z15SoftmaxWarpImplI22BroadcastScaleMaskLoadIffbLm4EiE11DirectStoreIffEfLi1ELi9ELi32ELi1ELb1EL9Algorithm0EEvT_T0_ll --------------------------
	.section	.nv.shared._Z15SoftmaxWarpImplI22BroadcastScaleMaskLoadIffbLm4EiE11DirectStoreIffEfLi1ELi9ELi32ELi1ELb1EL9Algorithm0EEvT_T0_ll,"aw",@nobits
	.sectionflags	@""
	.align	16
	.zero		1024


//--------------------- .nv.shared._Z15SoftmaxWarpImplI22BroadcastScaleMaskLoadIffbLm4EiE11DirectStoreIffEfLi1ELi9ELi32ELi1ELb0EL9Algorithm0EEvT_T0_ll --------------------------
	.section	.nv.shared._Z15SoftmaxWarpImplI22BroadcastScaleMaskLoadIffbLm4EiE11DirectStoreIffEfLi1ELi9ELi32ELi1ELb0EL9Algorithm0EEvT_T0_ll,"aw",@nobits
	.sectionflags	@""
	.align	16
	.zero		1024


//--------------------- .nv.shared._Z15SoftmaxWarpImplI22BroadcastScaleMaskLoadIffbLm4EiE11DirectStoreIffEfLi1ELi8ELi32ELi1ELb1EL9Algorithm0EEvT_T0_ll --------------------------
	.section	.nv.shared._Z15SoftmaxWarpImplI22BroadcastScaleMaskLoadIffbLm4EiE11DirectStoreIffEfLi1ELi8ELi32ELi1ELb1EL9Algorithm0EEvT_T0_ll,"aw",@nobits
	.sectionflags	@""
	.align	16
	.zero		1024


//--------------------- .nv.shared._Z15SoftmaxWarpImplI22BroadcastScaleMaskLoadIffbLm4EiE11DirectStoreIffEfLi1ELi8ELi32ELi1ELb0EL9Algorithm0EEvT_T0_ll --------------------------
	.section	.nv.shared._Z15SoftmaxWarpImplI22BroadcastScaleMaskLoadIffbLm4EiE11DirectStoreIffEfLi1ELi8ELi32ELi1ELb0EL9Algorithm0EEvT_T0_ll,"aw",@nobits
	.sectionflags	@""
	.align	16
	.zero		1024


//--------------------- .nv.shared._Z15SoftmaxWarpImplI22BroadcastScaleMaskLoadIffbLm4EiE11DirectStoreIffEfLi1ELi7ELi32ELi1ELb1EL9Algorithm0EEvT_T0_ll --------------------------
	.section	.nv.shared._Z15SoftmaxWarpImplI22BroadcastScaleMaskLoadIffbLm4EiE11DirectStoreIffEfLi1ELi7ELi32ELi1ELb1EL9Algorithm0EEvT_T0_ll,"aw",@nobits
	.sectionflags	@""
	.align	16
	.zero		1024


//--------------------- .nv.shared._Z15SoftmaxWarpImplI22BroadcastScaleMaskLoadIffbLm4EiE11DirectStoreIffEfLi1ELi7ELi32ELi1ELb0EL9Algorithm0EEvT_T0_ll --------------------------
	.section	.nv.shared._Z15SoftmaxWarpImplI22BroadcastScaleMaskLoadIffbLm4EiE11DirectStoreIffEfLi1ELi7ELi32ELi1ELb0EL9Algorithm0EEvT_T0_ll,"aw",@nobits
	.sectionflags	@""
	.align	16
	.zero		1024


//--------------------- .nv.shared._Z15SoftmaxWarpImplI22BroadcastScaleMaskLoadIffbLm4EiE11DirectStoreIffEfLi1ELi6ELi32ELi1ELb1EL9Algorithm0EEvT_T0_ll --------------------------
	.section	.nv.shared._Z15SoftmaxWarpImplI22BroadcastScaleMaskLoadIffbLm4EiE11DirectStoreIffEfLi1ELi6ELi32ELi1ELb1EL9Algorithm0EEvT_T0_ll,"aw",@nobits
	.sectionflags	@""
	.align	16
	.zero		1024


//--------------------- .nv.shared._Z15SoftmaxWarpImplI22BroadcastScaleMaskLoadIffbLm4EiE11DirectStoreIffEfLi1ELi6ELi32ELi1ELb0EL9Algorithm0EEvT_T0_ll --------------------------
	.section	.nv.shared._Z15SoftmaxWarpImplI22BroadcastScaleMaskLoadIffbLm4EiE11DirectStoreIffEfLi1ELi6ELi32ELi1ELb0EL9Algorithm0EEvT_T0_ll,"aw",@nobits
	.sectionflags	@""
	.align	16
	.zero		1024


//--------------------- .nv.shared._Z15SoftmaxWarpImplI22BroadcastScaleMaskLoadIffbLm4EiE11DirectStoreIffEfLi1ELi5ELi32ELi1ELb1EL9Algorithm0EEvT_T0_ll --------------------------
	.section	.nv.shared._Z15SoftmaxWarpImplI22BroadcastScaleMaskLoadIffbLm4EiE11DirectStoreIffEfLi1ELi5ELi32ELi1ELb1EL9Algorithm0EEvT_T0_ll,"aw",@nobits
	.sectionflags	@""
	.align	16
	.zero		1024


//--------------------- .nv.shared._Z15SoftmaxWarpImplI22BroadcastScaleMaskLoadIffbLm4EiE11DirectStoreIffEfLi1ELi5ELi32ELi1ELb0EL9Algorithm0EEvT_T0_ll --------------------------
	.section	.nv.shared._Z15SoftmaxWarpImplI22BroadcastScaleMaskLoadIffbLm4EiE11DirectStoreIffEfLi1ELi5ELi32ELi1ELb0EL9Algorithm0EEvT_T0_ll,"aw",@nobits
	.sectionflags	@""
	.align	16
	.zero		1024


//--------------------- .nv.shared._Z15SoftmaxWarpImplI22BroadcastScaleMaskLoadIffbLm4EiE11DirectStoreIffEfLi1ELi4ELi32ELi1ELb1EL9Algorithm0EEvT_T0_ll --------------------------
	.section	.nv.shared._Z15SoftmaxWarpImplI22BroadcastScaleMaskLoadIffbLm4EiE11DirectStoreIffEfLi1ELi4ELi32ELi1ELb1EL9Algorithm0EEvT_T0_ll,"aw",@nobits
	.sectionflags	@""
	.align	16
	.zero		1024


//--------------------- .nv.shared._Z15SoftmaxWarpImplI22BroadcastScaleMaskLoadIffbLm4EiE11DirectStoreIffEfLi1ELi4ELi32ELi1ELb0EL9Algorithm0EEvT_T0_ll --------------------------
	.section	.nv.shared._Z15SoftmaxWarpImplI22BroadcastScaleMaskLoadIffbLm4EiE11DirectStoreIffEfLi1ELi4ELi32ELi1ELb0EL9Algorithm0EEvT_T0_ll,"aw",@nobits
	.sectionflags	@""
	.align	16
	.zero		1024


//--------------------- .nv.shared._Z15SoftmaxWarpImplI22BroadcastScaleMaskLoadIffbLm4EiE11DirectStoreIffEfLi1ELi3ELi32ELi1ELb1EL9Algorithm0EEvT_T0_ll --------------------------
	.section	.nv.shared._Z15SoftmaxWarpImplI22BroadcastScaleMaskLoadIffbLm4EiE11DirectStoreIffEfLi1ELi3ELi32ELi1ELb1EL9Algorithm0EEvT_T0_ll,"aw",@nobits
	.sectionflags	@""
	.align	16
	.zero		1024


//--------------------- .nv.shared._Z15SoftmaxWarpImplI22BroadcastScaleMaskLoadIffbLm4EiE11DirectStoreIffEfLi1ELi3ELi32ELi1ELb0EL9Algorithm0EEvT_T0_ll --------------------------
	.section	.nv.shared._Z15SoftmaxWarpImplI22BroadcastScaleMaskLoadIffbLm4EiE11DirectStoreIffEfLi1ELi3ELi32ELi1ELb0EL9Algorithm0EEvT_T0_ll,"aw",@nobits
	.sectionflags	@""
	.align	16
	.zero		1024


//--------------------- .nv.shared._Z15SoftmaxWarpImplI22BroadcastScaleMaskLoadIffbLm4EiE11DirectStoreIffEfLi1ELi2ELi32ELi1ELb1EL9Algorithm0EEvT_T0_ll --------------------------
	.section	.nv.shared._Z15SoftmaxWarpImplI22BroadcastScaleMaskLoadIffbLm4EiE11DirectStoreIffEfLi1ELi2ELi32ELi1ELb1EL9Algorithm0EEvT_T0_ll,"aw",@nobits
	.sectionflags	@""
	.align	16
	.zero		1024


//--------------------- .nv.shared._Z15SoftmaxWarpImplI22BroadcastScaleMaskLoadIffbLm4EiE11DirectStoreIffEfLi1ELi2ELi32ELi1ELb0EL9Algorithm0EEvT_T0_ll --------------------------
	.section	.nv.shared._Z15SoftmaxWarpImplI22BroadcastScaleMaskLoadIffbLm4EiE11DirectStoreIffEfLi1ELi2ELi32ELi1ELb0EL9Algorithm0EEvT_T0_ll,"aw",@nobits
	.sectionflags	@""
	.align	16
	.zero		1024


//--------------------- .nv.shared._Z15SoftmaxWarpImplI22BroadcastScaleMaskLoadIffbLm4EiE11DirectStoreIffEfLi1ELi1ELi32ELi1ELb1EL9Algorithm0EEvT_T0_ll --------------------------
	.section	.nv.shared._Z15SoftmaxWarpImplI22BroadcastScaleMaskLoadIffbLm4EiE11DirectStoreIffEfLi1ELi1ELi32ELi1ELb1EL9Algorithm0EEvT_T0_ll,"aw",@nobits
	.sectionflags	@""
	.align	16
	.zero		1024


//--------------------- .nv.shared._Z15SoftmaxWarpImplI22BroadcastScaleMaskLoadIffbLm4EiE11DirectStoreIffEfLi1ELi1ELi32ELi1ELb0EL9Algorithm0EEvT_T0_ll --------------------------
	.section	.nv.shared._Z15SoftmaxWarpImplI22BroadcastScaleMaskLoadIffbLm4EiE11DirectStoreIffEfLi1ELi1ELi32ELi1ELb0EL9Algorithm0EEvT_T0_ll,"aw",@nobits
	.sectionflags	@""
	.align	16
	.zero		1024


//--------------------- .nv.shared._Z15SoftmaxWarpImplI22BroadcastScaleMaskLoadIffbLm4EiE11DirectStoreIffEfLi1ELi1ELi32ELi2ELb1EL9Algorithm0EEvT_T0_ll --------------------------
	.section	.nv.shared._Z15SoftmaxWarpImplI22BroadcastScaleMaskLoadIffbLm4EiE11DirectStoreIffEfLi1ELi1ELi32ELi2ELb1EL9Algorithm0EEvT_T0_ll,"aw",@nobits
	.sectionflags	@""
	.align	16
	.zero		1024


//--------------------- .nv.shared._Z15SoftmaxWarpImplI22BroadcastScaleMaskLoadIffbLm4EiE11DirectStoreIffEfLi1ELi1ELi32ELi2ELb0EL9Algorithm0EEvT_T0_ll --------------------------
	.section	.nv.shared._Z15SoftmaxWarpImplI22BroadcastScaleMaskLoadIffbLm4EiE11DirectStoreIffEfLi1ELi1ELi32ELi2ELb0EL9Algorithm0EEvT_T0_ll,"aw",@nobits
	.sectionflags	@""
	.align	16
	.zero		1024


//--------------------- .nv.shared._Z15SoftmaxWarpImplI22BroadcastScaleMaskLoadIffbLm4EiE11DirectStoreIffEfLi1ELi1ELi16ELi1ELb1EL9Algorithm0EEvT_T0_ll --------------------------
	.section	.nv.shared._Z15SoftmaxWarpImplI22BroadcastScaleMaskLoadIffbLm4EiE11DirectStoreIffEfLi1ELi1ELi16ELi1ELb1EL9Algorithm0EEvT_T0_ll,"aw",@nobits
	.sectionflags	@""
	.align	16
	.zero		1024


//--------------------- .nv.shared._Z15SoftmaxWarpImplI22BroadcastScaleMaskLoadIffbLm4EiE11DirectStoreIffEfLi1ELi1ELi16ELi1ELb0EL9Algorithm0EEvT_T0_ll --------------------------
	.section	.nv.shared._Z15SoftmaxWarpImplI22BroadcastScaleMaskLoadIffbLm4EiE11DirectStoreIffEfLi1ELi1ELi16ELi1ELb0EL9Algorithm0EEvT_T0_ll,"aw",@nobits
	.sectionflags	@""
	.align	16
	.zero		1024


//--------------------- .nv.shared._Z15SoftmaxWarpImplI22BroadcastScaleMaskLoadIffbLm4EiE11DirectStoreIffEfLi1ELi1ELi16ELi2ELb1EL9Algorithm0EEvT_T0_ll --------------------------
	.section	.nv.shared._Z15SoftmaxWarpImplI22BroadcastScaleMaskLoadIffbLm4EiE11DirectStoreIffEfLi1ELi1ELi16ELi2ELb1EL9Algorithm0EEvT_T0_ll,"aw",@nobits
	.sectionflags	@""
	.align	16
	.zero		1024


//--------------------- .nv.shared._Z15SoftmaxWarpImplI22BroadcastScaleMaskLoadIffbLm4EiE11DirectStoreIffEfLi1ELi1ELi16ELi2ELb0EL9Algorithm0EEvT_T0_ll --------------------------
	.section	.nv.shared._Z15SoftmaxWarpImplI22BroadcastScaleMaskLoadIffbLm4EiE11DirectStoreIffEfLi1ELi1ELi16ELi2ELb0EL9Algorithm0EEvT_T0_ll,"aw",@nobits
	.sectionflags	@""
	.align	16
	.zero		1024


//--------------------- .nv.shared._Z15SoftmaxWarpImplI22BroadcastScaleMaskLoadIffbLm4EiE11DirectStoreIffEfLi1ELi1ELi8ELi1ELb1EL9Algorithm0EEvT_T0_ll --------------------------
	.section	.nv.shared._Z15SoftmaxWarpImplI22BroadcastScaleMaskLoadIffbLm4EiE11DirectStoreIffEfLi1ELi1ELi8ELi1ELb1EL9Algorithm0EEvT_T0_ll,"aw",@nobits
	.sectionflags	@""
	.align	16
	.zero		1024


//--------------------- .nv.shared._Z15SoftmaxWarpImplI22BroadcastScaleMaskLoadIffbLm4EiE11DirectStoreIffEfLi1ELi1ELi8ELi1ELb0EL9Algorithm0EEvT_T0_ll --------------------------
	.section	.nv.shared._Z15SoftmaxWarpImplI22BroadcastScaleMaskLoadIffbLm4EiE11DirectStoreIffEfLi1ELi1ELi8ELi1ELb0EL9Algorithm0EEvT_T0_ll,"aw",@nobits
	.sectionflags	@""
	.align	16
	.zero		1024


//--------------------- .nv.shared._Z15SoftmaxWarpImplI22BroadcastScaleMaskLoadIffbLm4EiE11DirectStoreIffEfLi1ELi1ELi8ELi2ELb1EL9Algorithm0EEvT_T0_ll --------------------------
	.section	.nv.shared._Z15SoftmaxWarpImplI22BroadcastScaleMaskLoadIffbLm4EiE11DirectStoreIffEfLi1ELi1ELi8ELi2ELb1EL9Algorithm0EEvT_T0_ll,"aw",@nobits
	.sectionflags	@""
	.align	16
	.zero		1024


//--------------------- .nv.shared._Z15SoftmaxWarpImplI22BroadcastScaleMaskLoadIffbLm4EiE11DirectStoreIffEfLi1ELi1ELi8ELi2ELb0EL9Algorithm0EEvT_T0_ll --------------------------
	.section	.nv.shared._Z15SoftmaxWarpImplI22BroadcastScaleMaskLoadIffbLm4EiE11DirectStoreIffEfLi1ELi1ELi8ELi2ELb0EL9Algorithm0EEvT_T0_ll,"aw",@nobits
	.sectionflags	@""
	.align	16
	.zero		1024


//--------------------- .nv.shared._Z15SoftmaxWarpImplI22BroadcastScaleMaskLoadIffbLm4EiE11DirectStoreIffEfLi1ELi1ELi4ELi1ELb1EL9Algorithm0EEvT_T0_ll --------------------------
	.section	.nv.shared._Z15SoftmaxWarpImplI22BroadcastScaleMaskLoadIffbLm4EiE11DirectStoreIffEfLi1ELi1ELi4ELi1ELb1EL9Algorithm0EEvT_T0_ll,"aw",@nobits
	.sectionflags	@""
	.align	16
	.zero		1024


//--------------------- .nv.shared._Z15SoftmaxWarpImplI22BroadcastScaleMaskLoadIffbLm4EiE11DirectStoreIffEfLi1ELi1ELi4ELi1ELb0EL9Algorithm0EEvT_T0_ll --------------------------
	.section	.nv.shared._Z15SoftmaxWarpImplI22BroadcastScaleMaskLoadIffbLm4EiE11DirectStoreIffEfLi1ELi1ELi4ELi1ELb0EL9Algorithm0EEvT_T0_ll,"aw",@nobits
	.sectionflags	@""
	.align	16
	.zero		1024


//--------------------- .nv.shared._Z15SoftmaxWarpImplI22BroadcastScaleMaskLoadIffbLm4EiE11DirectStoreIffEfLi1ELi1ELi4ELi2ELb1EL9Algorithm0EEvT_T0_ll --------------------------
	.section	.nv.shared._Z15SoftmaxWarpImplI22BroadcastScaleMaskLoadIffbLm4EiE11DirectStoreIffEfLi1ELi1ELi4ELi2ELb1EL9Algorithm0EEvT_T0_ll,"aw",@nobits
	.sectionflags	@""
	.align	16
	.zero		1024


//--------------------- .nv.shared._Z15SoftmaxWarpImplI22BroadcastScaleMaskLoadIffbLm4EiE11DirectStoreIffEfLi1ELi1ELi4ELi2ELb0EL9Algorithm0EEvT_T0_ll --------------------------
	.section	.nv.shared._Z15SoftmaxWarpImplI22BroadcastScaleMaskLoadIffbLm4EiE11DirectStoreIffEfLi1ELi1ELi4ELi2ELb0EL9Algorithm0EEvT_T0_ll,"aw",@nobits
	.sectionflags	@""
	.align	16
	.zero		1024


//--------------------- .nv.shared._Z15SoftmaxWarpImplI22BroadcastScaleMaskLoadIffbLm4EiE11DirectStoreIffEfLi1ELi1ELi2ELi1ELb1EL9Algorithm0EEvT_T0_ll --------------------------
	.section	.nv.shared._Z15SoftmaxWarpImplI22BroadcastScaleMaskLoadIffbLm4EiE11DirectStoreIffEfLi1ELi1ELi2ELi1ELb1EL9Algorithm0EEvT_T0_ll,"aw",@nobits
	.sectionflags	@""
	.align	16
	.zero		1024


//--------------------- .nv.shared._Z15SoftmaxWarpImplI22BroadcastScaleMaskLoadIffbLm4EiE11DirectStoreIffEfLi1ELi1ELi2ELi1ELb0EL9Algorithm0EEvT_T0_ll --------------------------
	.section	.nv.shared._Z15SoftmaxWarpImplI22BroadcastScaleMaskLoadIffbLm4EiE11DirectStoreIffEfLi1ELi1ELi2ELi1ELb0EL9Algorithm0EEvT_T0_ll,"aw",@nobits
	.sectionflags	@""
	.align	16
	.zero		1024


//--------------------- .nv.shared._Z15SoftmaxWarpImplI22BroadcastScaleMaskLoadIffbLm4EiE11DirectStoreIffEfLi1ELi1ELi2ELi2ELb1EL9Algorithm0EEvT_T0_ll --------------------------
	.section	.nv.shared._Z15SoftmaxWarpImplI22BroadcastScaleMaskLoadIffbLm4EiE11DirectStoreIffEfLi1ELi1ELi2ELi2ELb1EL9Algorithm0EEvT_T0_ll,"aw",@nobits
	.sectionflags	@""
	.align	16
	.zero		1024


//--------------------- .nv.shared._Z15SoftmaxWarpImplI22BroadcastScaleMaskLoadIffbLm4EiE11DirectStoreIffEfLi1ELi1ELi2ELi2ELb0EL9Algorithm0EEvT_T0_ll --------------------------
	.section	.nv.shared._Z15SoftmaxWarpImplI22BroadcastScaleMaskLoadIffbLm4EiE11DirectStoreIffEfLi1ELi1ELi2ELi2ELb0EL9Algorithm0EEvT_T0_ll,"aw",@nobits
	.sectionflags	@""
	.align	16
	.zero		1024


//--------------------- .nv.shared._Z15SoftmaxWarpImplI22BroadcastScaleMaskLoadIffbLm4EiE11DirectStoreIffEfLi1ELi1ELi1ELi1ELb1EL9Algorithm0EEvT_T0_ll --------------------------
	.section	.nv.shared._Z15SoftmaxWarpImplI22BroadcastScaleMaskLoadIffbLm4EiE11DirectStoreIffEfLi1ELi1ELi1ELi1ELb1EL9Algorithm0EEvT_T0_ll,"aw",@nobits
	.sectionflags	@""
	.align	16
	.zero		1024


//--------------------- .nv.shared._Z15SoftmaxWarpImplI22BroadcastScaleMaskLoadIffbLm4EiE11DirectStoreIffEfLi1ELi1ELi1ELi1ELb0EL9Algorithm0EEvT_T0_ll --------------------------
	.section	.nv.shared._Z15SoftmaxWarpImplI22BroadcastScaleMaskLoadIffbLm4EiE11DirectStoreIffEfLi1ELi1ELi1ELi1ELb0EL9Algorithm0EEvT_T0_ll,"aw",@nobits
	.sectionflags	@""
	.align	16
	.zero		1024


//--------------------- .nv.shared._Z15SoftmaxWarpImplI22BroadcastScaleMaskLoadIffbLm4EiE11DirectStoreIffEfLi1ELi1ELi1ELi2ELb1EL9Algorithm0EEvT_T0_ll --------------------------
	.section	.nv.shared._Z15SoftmaxWarpImplI22BroadcastScaleMaskLoadIffbLm4EiE11DirectStoreIffEfLi1ELi1ELi1ELi2ELb1EL9Algorithm0EEvT_T0_ll,"aw",@nobits
	.sectionflags	@""
	.align	16
	.zero		1024


//--------------------- .nv.shared._Z15SoftmaxWarpImplI22BroadcastScaleMaskLoadIffbLm4EiE11DirectStoreIffEfLi1ELi1ELi1ELi2ELb0EL9Algorithm0EEvT_T0_ll --------------------------
	.section	.nv.shared._Z15SoftmaxWarpImplI22BroadcastScaleMaskLoadIffbLm4EiE11DirectStoreIffEfLi1ELi1ELi1ELi2ELb0EL9Algorithm0EEvT_T0_ll,"aw",@nobits
	.sectionflags	@""
	.align	16
	.zero		1024


//--------------------- .nv.shared._Z15SoftmaxWarpImplI22BroadcastScaleMaskLoadIffbLm4EiE11DirectStoreIffEfLi2ELi32ELi32ELi1ELb1EL9Algorithm0EEvT_T0_ll --------------------------
	.section	.nv.shared._Z15SoftmaxWarpImplI22BroadcastScaleMaskLoadIffbLm4EiE11DirectStoreIffEfLi2ELi32ELi32ELi1ELb1EL9Algorithm0EEvT_T0_ll,"aw",@nobits
	.sectionflags	@""
	.align	16
	.zero		1024


//--------------------- .nv.shared._Z15SoftmaxWarpImplI22BroadcastScaleMaskLoadIffbLm4EiE11DirectStoreIffEfLi2ELi32ELi32ELi1ELb0EL9Algorithm0EEvT_T0_ll --------------------------
	.section	.nv.shared._Z15SoftmaxWarpImplI22BroadcastScaleMaskLoadIffbLm4EiE11DirectStoreIffEfLi2ELi32ELi32ELi1ELb0EL9Algorithm0EEvT_T0_ll,"aw",@nobits
	.sectionflags	@""
	.align	16
	.zero		1024


//--------------------- .nv.shared._Z15SoftmaxWarpImplI22BroadcastScaleMaskLoadIffbLm4EiE11DirectStoreIffEfLi2ELi30ELi32ELi1ELb1EL9Algorithm0EEvT_T0_ll --------------------------
	.section	.nv.shared._Z15SoftmaxWarpImplI22BroadcastScaleMaskLoadIffbLm4EiE11DirectStoreIffEfLi2ELi30ELi32ELi1ELb1EL9Algorithm0EEvT_T0_ll,"aw",@nobits
	.sectionflags	@""
	.align	16
	.zero		1024


//--------------------- .nv.shared._Z15SoftmaxWarpImplI22BroadcastScaleMaskLoadIffbLm4EiE11DirectStoreIffEfLi2ELi30ELi32ELi1ELb0EL9Algorithm0EEvT_T0_ll --------------------------
	.section	.nv.shared._Z15SoftmaxWarpImplI22BroadcastScaleMaskLoadIffbLm4EiE11DirectStoreIffEfLi2ELi30ELi32ELi1ELb0EL9Algorithm0EEvT_T0_ll,"aw",@nobits
	.sectionflags	@""
	.align	16
	.zero		1024


//--------------------- .nv.shared._Z15SoftmaxWarpImplI22BroadcastScaleMaskLoadIffbLm4EiE11DirectStoreIffEfLi2ELi28ELi32ELi1ELb1EL9Algorithm0EEvT_T0_ll --------------------------
	.section	.nv.shared._Z15SoftmaxWarpImplI22BroadcastScaleMaskLoadIffbLm4EiE11DirectStoreIffEfLi2ELi28ELi32ELi1ELb1EL9Algorithm0EEvT_T0_ll,"aw",@nobits
	.sectionflags	@""
	.align	16
	.zero		1024


//--------------------- .nv.shared._Z15SoftmaxWarpImplI22BroadcastScaleMaskLoadIffbLm4EiE11DirectStoreIffEfLi2ELi28ELi32ELi1ELb0EL9Algorithm0EEvT_T0_ll --------------------------
	.section	.nv.shared._Z15SoftmaxWarpImplI22BroadcastScaleMaskLoadIffbLm4EiE11DirectStoreIffEfLi2ELi28ELi32ELi1ELb0EL9Algorithm0EEvT_T0_ll,"aw",@nobits
	.sectionflags	@""
	.align	16
	.zero		1024


//--------------------- .nv.shared._Z15SoftmaxWarpImplI22BroadcastScaleMaskLoadIffbLm4EiE11DirectStoreIffEfLi2ELi26ELi32ELi1ELb1EL9Algorithm0EEvT_T0_ll --------------------------
	.section	.nv.shared._Z15SoftmaxWarpImplI22BroadcastScaleMaskLoadIffbLm4EiE11DirectStoreIffEfLi2ELi26ELi32ELi1ELb1EL9Algorithm0EEvT_T0_ll,"aw",@nobits
	.sectionflags	@""
	.align	16
	.zero		1024


//--------------------- .nv.shared._Z15SoftmaxWarpImplI22BroadcastScaleMaskLoadIffbLm4EiE11DirectStoreIffEfLi2ELi26ELi32ELi1ELb0EL9Algorithm0EEvT_T0_ll --------------------------
	.section	.nv.shared._Z15SoftmaxWarpImplI22BroadcastScaleMaskLoadIffbLm4EiE11DirectStoreIffEfLi2ELi26ELi32ELi1ELb0EL9Algorithm0EEvT_T0_ll,"aw",@nobits
	.sectionflags	@""
	.align	16
	.zero		1024


//--------------------- .nv.shared._Z15SoftmaxWarpImplI22BroadcastScaleMaskLoadIffbLm4EiE11DirectStoreIffEfLi2ELi24ELi32ELi1ELb1EL9Algorithm0EEvT_T0_ll --------------------------
	.section	.nv.shared._Z15SoftmaxWarpImplI22BroadcastScaleMaskLoadIffbLm4EiE11DirectStoreIffEfLi2ELi24ELi32ELi1ELb1EL9Algorithm0EEvT_T0_ll,"aw",@nobits
	.sectionflags	@""
	.align	16
	.zero		1024


//--------------------- .nv.shared._Z15SoftmaxWarpImplI22BroadcastScaleMaskLoadIffbLm4EiE11DirectStoreIffEfLi2ELi24ELi32ELi1ELb0EL9Algorithm0EEvT_T0_ll --------------------------
	.section	.nv.shared._Z15SoftmaxWarpImplI22BroadcastScaleMaskLoadIffbLm4EiE11DirectStoreIffEfLi2ELi24ELi32ELi1ELb0EL9Algorithm0EEvT_T0_ll,"aw",@nobits
	.sectionflags	@""
	.align	16
	.zero		1024


//--------------------- .nv.shared._Z15SoftmaxWarpImplI22BroadcastScaleMaskLoadIffbLm4EiE11DirectStoreIffEfLi2ELi22ELi32ELi1ELb1EL9Algorithm0EEvT_T0_ll --------------------------
	.section	.nv.shared._Z15SoftmaxWarpImplI22BroadcastScaleMaskLoadIffbLm4EiE11DirectStoreIffEfLi2ELi22ELi32ELi1ELb1EL9Algorithm0EEvT_T0_ll,"aw",@nobits
	.sectionflags	@""
	.align	16
	.zero		1024


//--------------------- .nv.shared._Z15SoftmaxWarpImplI22BroadcastScaleMaskLoadIffbLm4EiE11DirectStoreIffEfLi2ELi22ELi32ELi1ELb0EL9Algorithm0EEvT_T0_ll --------------------------
	.section	.nv.shared._Z15SoftmaxWarpImplI22BroadcastScaleMaskLoadIffbLm4EiE11DirectStoreIffEfLi2ELi22ELi32ELi1ELb0EL9Algorithm0EEvT_T0_ll,"aw",@nobits
	.sectionflags	@""
	.align	16
	.zero		1024


//--------------------- .nv.shared._Z15SoftmaxWarpImplI22BroadcastScaleMaskLoadIffbLm4EiE11DirectStoreIffEfLi2ELi20ELi32ELi1ELb1EL9Algorithm0EEvT_T0_ll --------------------------
	.section	.nv.shared._Z15SoftmaxWarpImplI22BroadcastScaleMaskLoadIffbLm4EiE11DirectStoreIffEfLi2ELi20ELi32ELi1ELb1EL9Algorithm0EEvT_T0_ll,"aw",@nobits
	.sectionflags	@""
	.align	16
	.zero		1024


//--------------------- .nv.shared._Z15SoftmaxWarpImplI22BroadcastScaleMaskLoadIffbLm4EiE11DirectStoreIffEfLi2ELi20ELi32ELi1ELb0EL9Algorithm0EEvT_T0_ll --------------------------
	.section	.nv.shared._Z15SoftmaxWarpImplI22BroadcastScaleMaskLoadIffbLm4EiE11DirectStoreIffEfLi2ELi20ELi32ELi1ELb0EL9Algorithm0EEvT_T0_ll,"aw",@nobits
	.sectionflags	@""
	.align	16
	.zero		1024


//--------------------- .nv.shared._Z15SoftmaxWarpImplI22BroadcastScaleMaskLoadIffbLm4EiE11DirectStoreIffEfLi2ELi18ELi32ELi1ELb1EL9Algorithm0EEvT_T0_ll --------------------------
	.section	.nv.shared._Z15SoftmaxWarpImplI22BroadcastScaleMaskLoadIffbLm4EiE11DirectStoreIffEfLi2ELi18ELi32ELi1ELb1EL9Algorithm0EEvT_T0_ll,"aw",@nobits
	.sectionflags	@""
	.align	16
	.zero		1024


//--------------------- .nv.shared._Z15SoftmaxWarpImplI22BroadcastScaleMaskLoadIffbLm4EiE11DirectStoreIffEfLi2ELi18ELi32ELi1ELb0EL9Algorithm0EEvT_T0_ll --------------------------
	.section	.nv.shared._Z15SoftmaxWarpImplI22BroadcastScaleMaskLoadIffbLm4EiE11DirectStoreIffEfLi2ELi18ELi32ELi1ELb0EL9Algorithm0EEvT_T0_ll,"aw",@nobits
	.sectionflags	@""
	.align	16
	.zero		1024


//--------------------- .nv.shared._Z15SoftmaxWarpImplI22BroadcastScaleMaskLoadIffbLm4EiE11DirectStoreIffEfLi2ELi16ELi32ELi1ELb1EL9Algorithm0EEvT_T0_ll --------------------------
	.section	.nv.shared._Z15SoftmaxWarpImplI22BroadcastScaleMaskLoadIffbLm4EiE11DirectStoreIffEfLi2ELi16ELi32ELi1ELb1EL9Algorithm0EEvT_T0_ll,"aw",@nobits
	.sectionflags	@""
	.align	16
	.zero		1024


//--------------------- .nv.shared._Z15SoftmaxWarpImplI22BroadcastScaleMaskLoadIffbLm4EiE11DirectStoreIffEfLi2ELi16ELi32ELi1ELb0EL9Algorithm0EEvT_T0_ll --------------------------
	.section	.nv.shared._Z15SoftmaxWarpImplI22BroadcastScaleMaskLoadIffbLm4EiE11DirectStoreIffEfLi2ELi16ELi32ELi1ELb0EL9Algorithm0EEvT_T0_ll,"aw",@nobits
	.sectionflags	@""
	.align	16
	.zero		1024


//--------------------- .nv.shared._Z15SoftmaxWarpImplI22BroadcastScaleMaskLoadIffbLm4EiE11DirectStoreIffEfLi2ELi14ELi32ELi1ELb1EL9Algorithm0EEvT_T0_ll --------------------------
	.section	.nv.shared._Z15SoftmaxWarpImplI22BroadcastScaleMaskLoadIffbLm4EiE11DirectStoreIffEfLi2ELi14ELi32ELi1ELb1EL9Algorithm0EEvT_T0_ll,"aw",@nobits
	.sectionflags	@""
	.align	16
	.zero		1024


//--------------------- .nv.shared._Z15SoftmaxWarpImplI22BroadcastScaleMaskLoadIffbLm4EiE11DirectStoreIffEfLi2ELi14ELi32ELi1ELb0EL9Algorithm0EEvT_T0_ll --------------------------
	.section	.nv.shared._Z15SoftmaxWarpImplI22BroadcastScaleMaskLoadIffbLm4EiE11DirectStoreIffEfLi2ELi14ELi32ELi1ELb0EL9Algorithm0EEvT_T0_ll,"aw",@nobits
	.sectionflags	@""
	.align	16
	.zero		1024


//--------------------- .nv.shared._Z15SoftmaxWarpImplI22BroadcastScaleMaskLoadIffbLm4EiE11DirectStoreIffEfLi2ELi12ELi32ELi1ELb1EL9Algorithm0EEvT_T0_ll --------------------------
	.section	.nv.shared._Z15SoftmaxWarpImplI22BroadcastScaleMaskLoadIffbLm4EiE11DirectStoreIffEfLi2ELi12ELi32ELi1ELb1EL9Algorithm0EEvT_T0_ll,"aw",@nobits
	.sectionflags	@""
	.align	16
	.zero		1024


//--------------------- .nv.shared._Z15SoftmaxWarpImplI22BroadcastScaleMaskLoadIffbLm4EiE11DirectStoreIffEfLi2ELi12ELi32ELi1ELb0EL9Algorithm0EEvT_T0_ll --------------------------
	.section	.nv.shared._Z15SoftmaxWarpImplI22BroadcastScaleMaskLoadIffbLm4EiE11DirectStoreIffEfLi2ELi12ELi32ELi1ELb0EL9Algorithm0EEvT_T0_ll,"aw",@nobits
	.sectionflags	@""
	.align	16
	.zero		1024


//--------------------- .nv.shared._Z15SoftmaxWarpImplI22BroadcastScaleMaskLoadIffbLm4EiE11DirectStoreIffEfLi2ELi10ELi32ELi1ELb1EL9Algorithm0EEvT_T0_ll --------------------------
	.section	.nv.shared._Z15SoftmaxWarpImplI22BroadcastScaleMaskLoadIffbLm4EiE11DirectStoreIffEfLi2ELi10ELi32ELi1ELb1EL9Algorithm0EEvT_T0_ll,"aw",@nobits
	.sectionflags	@""
	.align	16
	.zero		1024


//--------------------- .nv.shared._Z15SoftmaxWarpImplI22BroadcastScaleMaskLoadIffbLm4EiE11DirectStoreIffEfLi2ELi10ELi32ELi1ELb0EL9Algorithm0EEvT_T0_ll --------------------------
	.section	.nv.shared._Z15SoftmaxWarpImplI22BroadcastScaleMaskLoadIffbLm4EiE11DirectStoreIffEfLi2ELi10ELi32ELi1ELb0EL9Algorithm0EEvT_T0_ll,"aw",@nobits
	.sectionflags	@""
	.align	16
	.zero		1024


//--------------------- .nv.shared._Z15SoftmaxWarpImplI22BroadcastScaleMaskLoadIffbLm4EiE11DirectStoreIffEfLi2ELi8ELi32ELi1ELb1EL9Algorithm0EEvT_T0_ll --------------------------
	.section	.nv.shared._Z15SoftmaxWarpImplI22BroadcastScaleMaskLoadIffbLm4EiE11DirectStoreIffEfLi2ELi8ELi32ELi1ELb1EL9Algorithm0EEvT_T0_ll,"aw",@nobits
	.sectionflags	@""
	.align	16
	.zero		1024


//--------------------- .nv.shared._Z15SoftmaxWarpImplI22BroadcastScaleMaskLoadIffbLm4EiE11DirectStoreIffEfLi2ELi8ELi32ELi1ELb0EL9Algorithm0EEvT_T0_ll --------------------------
	.section	.nv.shared._Z15SoftmaxWarpImplI22BroadcastScaleMaskLoadIffbLm4EiE11DirectStoreIffEfLi2ELi8ELi32ELi1ELb0EL9Algorithm0EEvT_T0_ll,"aw",@nobits
	.sectionflags	@""
	.align	16
	.zero		1024


//--------------------- .nv.shared._Z15SoftmaxWarpImplI22BroadcastScaleMaskLoadIffbLm4EiE11DirectStoreIffEfLi2ELi6ELi32ELi1ELb1EL9Algorithm0EEvT_T0_ll --------------------------
	.section	.nv.shared._Z15SoftmaxWarpImplI22BroadcastScaleMaskLoadIffbLm4EiE11DirectStoreIffEfLi2ELi6ELi32ELi1ELb1EL9Algorithm0EEvT_T0_ll,"aw",@nobits
	.sectionflags	@""
	.align	16
	.zero		1024


//--------------------- .nv.shared._Z15SoftmaxWarpImplI22BroadcastScaleMaskLoadIffbLm4EiE11DirectStoreIffEfLi2ELi6ELi32ELi1ELb0EL9Algorithm0EEvT_T0_ll --------------------------
	.section	.nv.shared._Z15SoftmaxWarpImplI22BroadcastScaleMaskLoadIffbLm4EiE11DirectStoreIffEfLi2ELi6ELi32ELi1ELb0EL9Algorithm0EEvT_T0_ll,"aw",@nobits
	.sectionflags	@""
	.align	16
	.zero		1024


//--------------------- .nv.shared._Z15SoftmaxWarpImplI22BroadcastScaleMaskLoadIffbLm4EiE11DirectStoreIffEfLi2ELi4ELi32ELi1ELb1EL9Algorithm0EEvT_T0_ll --------------------------
	.section	.nv.shared._Z15SoftmaxWarpImplI22BroadcastScaleMaskLoadIffbLm4EiE11DirectStoreIffEfLi2ELi4ELi32ELi1ELb1EL9Algorithm0EEvT_T0_ll,"aw",@nobits
	.sectionflags	@""
	.align	16
	.zero		1024


//--------------------- .nv.shared._Z15SoftmaxWarpImplI22BroadcastScaleMaskLoadIffbLm4EiE11DirectStoreIffEfLi2ELi4ELi32ELi1ELb0EL9Algorithm0EEvT_T0_ll --------------------------
	.section	.nv.shared._Z15SoftmaxWarpImplI22BroadcastScaleMaskLoadIffbLm4EiE11DirectStoreIffEfLi2ELi4ELi32ELi1ELb0EL9Algorithm0EEvT_T0_ll,"aw",@nobits
	.sectionflags	@""
	.align	16
	.zero		1024


//--------------------- .nv.shared._Z15SoftmaxWarpImplI22BroadcastScaleMaskLoadIffbLm4EiE11DirectStoreIffEfLi2ELi2ELi32ELi1ELb1EL9Algorithm0EEvT_T0_ll --------------------------
	.section	.nv.shared._Z15SoftmaxWarpImplI22BroadcastScaleMaskLoadIffbLm4EiE11DirectStoreIffEfLi2ELi2ELi32ELi1ELb1EL9Algorithm0EEvT_T0_ll,"aw",@nobits
	.sectionflags	@""
	.align	16
	.zero		1024


//--------------------- .nv.shared._Z15SoftmaxWarpImplI22BroadcastScaleMaskLoadIffbLm4EiE11DirectStoreIffEfLi2ELi2ELi32ELi1ELb0EL9Algorithm0EEvT_T0_ll --------------------------
	.section	.nv.shared._Z15SoftmaxWarpImplI22BroadcastScaleMaskLoadIffbLm4EiE11DirectStoreIffEfLi2ELi2ELi32ELi1ELb0EL9Algorithm0EEvT_T0_ll,"aw",@nobits
	.sectionflags	@""
	.align	16
	.zero		1024


//--------------------- .nv.shared._Z15SoftmaxWarpImplI22BroadcastScaleMaskLoadIffbLm4EiE11DirectStoreIffEfLi2ELi2ELi32ELi2ELb1EL9Algorithm0EEvT_T0_ll --------------------------
	.section	.nv.shared._Z15SoftmaxWarpImplI22BroadcastScaleMaskLoadIffbLm4EiE11DirectStoreIffEfLi2ELi2ELi32ELi2ELb1EL9Algorithm0EEvT_T0_ll,"aw",@nobits
	.sectionflags	@""
	.align	16
	.zero		1024


//--------------------- .nv.shared._Z15SoftmaxWarpImplI22BroadcastScaleMaskLoadIffbLm4EiE11DirectStoreIffEfLi2ELi2ELi32ELi2ELb0EL9Algorithm0EEvT_T0_ll --------------------------
	.section	.nv.shared._Z15SoftmaxWarpImplI22BroadcastScaleMaskLoadIffbLm4EiE11DirectStoreIffEfLi2ELi2ELi32ELi2ELb0EL9Algorithm0EEvT_T0_ll,"aw",@nobits
	.sectionflags	@""
	.align	16
	.zero		1024


//--------------------- .nv.shared._Z15SoftmaxWarpImplI22BroadcastScaleMaskLoadIffbLm4EiE11DirectStoreIffEfLi2ELi2ELi16ELi1ELb1EL9Algorithm0EEvT_T0_ll --------------------------
	.section	.nv.shared._Z15SoftmaxWarpImplI22BroadcastScaleMaskLoadIffbLm4EiE11DirectStoreIffEfLi2ELi2ELi16ELi1ELb1EL9Algorithm0EEvT_T0_ll,"aw",@nobits
	.sectionflags	@""
	.align	16
	.zero		1024


//--------------------- .nv.shared._Z15SoftmaxWarpImplI22BroadcastScaleMaskLoadIffbLm4EiE11DirectStoreIffEfLi2ELi2ELi16ELi1ELb0EL9Algorithm0EEvT_T0_ll --------------------------
	.section	.nv.shared._Z15SoftmaxWarpImplI22BroadcastScaleMaskLoadIffbLm4EiE11DirectStoreIffEfLi2ELi2ELi16ELi1ELb0EL9Algorithm0EEvT_T0_ll,"aw",@nobits
	.sectionflags	@""
	.align	16
	.zero		1024


//--------------------- .nv.shared._Z15SoftmaxWarpImplI22BroadcastScaleMaskLoadIffbLm4EiE11DirectStoreIffEfLi2ELi2ELi16ELi2ELb1EL9Algorithm0EEvT_T0_ll --------------------------
	.section	.nv.shared._Z15SoftmaxWarpImplI22BroadcastScaleMaskLoadIffbLm4EiE11DirectStoreIffEfLi2ELi2ELi16ELi2ELb1EL9Algorithm0EEvT_T0_ll,"aw",@nobits
	.sectionflags	@""
	.align	16
	.zero		1024


//--------------------- .nv.shared._Z15SoftmaxWarpImplI22BroadcastScaleMaskLoadIffbLm4EiE11DirectStoreIffEfLi2ELi2ELi16ELi2ELb0EL9Algorithm0EEvT_T0_ll --------------------------
	.section	.nv.shared._Z15SoftmaxWarpImplI22BroadcastScaleMaskLoadIffbLm4EiE11DirectStoreIffEfLi2ELi2ELi16ELi2ELb0EL9Algorithm0EEvT_T0_ll,"aw",@nobits
	.sectionflags	@""
	.align	16
	.zero		1024


//--------------------- .nv.shared._Z15SoftmaxWarpImplI22BroadcastScaleMaskLoadIffbLm4EiE11DirectStoreIffEfLi2ELi2ELi8ELi1ELb1EL9Algorithm0EEvT_T0_ll --------------------------
	.section	.nv.shared._Z15SoftmaxWarpImplI22BroadcastScaleMaskLoadIffbLm4EiE11DirectStoreIffEfLi2ELi2ELi8ELi1ELb1EL9Algorithm0EEvT_T0_ll,"aw",@nobits
	.sectionflags	@""
	.align	16
	.zero		1024


//--------------------- .nv.shared._Z15SoftmaxWarpImplI22BroadcastScaleMaskLoadIffbLm4EiE11DirectStoreIffEfLi2ELi2ELi8ELi1ELb0EL9Algorithm0EEvT_T0_ll --------------------------
	.section	.nv.shared._Z15SoftmaxWarpImplI22BroadcastScaleMaskLoadIffbLm4EiE11DirectStoreIffEfLi2ELi2ELi8ELi1ELb0EL9Algorithm0EEvT_T0_ll,"aw",@nobits
	.sectionflags	@""
	.align	16
	.zero		1024


//--------------------- .nv.shared._Z15SoftmaxWarpImplI22BroadcastScaleMaskLoadIffbLm4EiE11DirectStoreIffEfLi2ELi2ELi8ELi2ELb1EL9Algorithm0EEvT_T0_ll --------------------------
	.section	.nv.shared._Z15SoftmaxWarpImplI22BroadcastScaleMaskLoadIffbLm4EiE11DirectStoreIffEfLi2ELi2ELi8ELi2ELb1EL9Algorithm0EEvT_T0_ll,"aw",@nobits
	.sectionflags	@""
	.align	16
	.zero		1024


//--------------------- .nv.shared._Z15SoftmaxWarpImplI22BroadcastScaleMaskLoadIffbLm4EiE11DirectStoreIffEfLi2ELi2ELi8ELi2ELb0EL9Algorithm0EEvT_T0_ll --------------------------
	.section	.nv.shared._Z15SoftmaxWarpImplI22BroadcastScaleMaskLoadIffbLm4EiE11DirectStoreIffEfLi2ELi2ELi8ELi2ELb0EL9Algorithm0EEvT_T0_ll,"aw",@nobits
	.sectionflags	@""
	.align	16
	.zero		1024


//--------------------- .nv.shared._Z15SoftmaxWarpImplI22BroadcastScaleMaskLoadIffbLm4EiE11DirectStoreIffEfLi2ELi2ELi4ELi1ELb1EL9Algorithm0EEvT_T0_ll --------------------------
	.section	.nv.shared._Z15SoftmaxWarpImplI22BroadcastScaleMaskLoadIffbLm4EiE11DirectStoreIffEfLi2ELi2ELi4ELi1ELb1EL9Algorithm0EEvT_T0_ll,"aw",@nobits
	.sectionflags	@""
	.align	16
	.zero		1024


//--------------------- .nv.shared._Z15SoftmaxWarpImplI22BroadcastScaleMaskLoadIffbLm4EiE11DirectStoreIffEfLi2ELi2ELi4ELi1ELb0EL9Algorithm0EEvT_T0_ll --------------------------
	.section	.nv.shared._Z15SoftmaxWarpImplI22BroadcastScaleMaskLoadIffbLm4EiE11DirectStoreIffEfLi2ELi2ELi4ELi1ELb0EL9Algorithm0EEvT_T0_ll,"aw",@nobits
	.sectionflags	@""
	.align	16
	.zero		1024


//--------------------- .nv.shared._Z15SoftmaxWarpImplI22BroadcastScaleMaskLoadIffbLm4EiE11DirectStoreIffEfLi2ELi2ELi4ELi2ELb1EL9Algorithm0EEvT_T0_ll --------------------------
	.section	.nv.shared._Z15SoftmaxWarpImplI22BroadcastScaleMaskLoadIffbLm4EiE11DirectStoreIffEfLi2ELi2ELi4ELi2ELb1EL9Algorithm0EEvT_T0_ll,"aw",@nobits
	.sectionflags	@""
	.align	16
	.zero		1024


//--------------------- .nv.shared._Z15SoftmaxWarpImplI22BroadcastScaleMaskLoadIffbLm4EiE11DirectStoreIffEfLi2ELi2ELi4ELi2ELb0EL9Algorithm0EEvT_T0_ll --------------------------
	.section	.nv.shared._Z15SoftmaxWarpImplI22BroadcastScaleMaskLoadIffbLm4EiE11DirectStoreIffEfLi2ELi2ELi4ELi2ELb0EL9Algorithm0EEvT_T0_ll,"aw",@nobits
	.sectionflags	@""
	.align	16
	.zero		1024


//--------------------- .nv.shared._Z15SoftmaxWarpImplI22BroadcastScaleMaskLoadIffbLm4EiE11DirectStoreIffEfLi2ELi2ELi2ELi1ELb1EL9Algorithm0EEvT_T0_ll --------------------------
	.section	.nv.shared._Z15SoftmaxWarpImplI22BroadcastScaleMaskLoadIffbLm4EiE11DirectStoreIffEfLi2ELi2ELi2ELi1ELb1EL9Algorithm0EEvT_T0_ll,"aw",@nobits
	.sectionflags	@""
	.align	16
	.zero		1024


//--------------------- .nv.shared._Z15SoftmaxWarpImplI22BroadcastScaleMaskLoadIffbLm4EiE11DirectStoreIffEfLi2ELi2ELi2ELi1ELb0EL9Algorithm0EEvT_T0_ll --------------------------
	.section	.nv.shared._Z15SoftmaxWarpImplI22BroadcastScaleMaskLoadIffbLm4EiE11DirectStoreIffEfLi2ELi2ELi2ELi1ELb0EL9Algorithm0EEvT_T0_ll,"aw",@nobits
	.sectionflags	@""
	.align	16
	.zero		1024


//--------------------- .nv.shared._Z15SoftmaxWarpImplI22BroadcastScaleMaskLoadIffbLm4EiE11DirectStoreIffEfLi2ELi2ELi2ELi2ELb1EL9Algorithm0EEvT_T0_ll --------------------------
	.section	.nv.shared._Z15SoftmaxWarpImplI22BroadcastScaleMaskLoadIffbLm4EiE11DirectStoreIffEfLi2ELi2ELi2ELi2ELb1EL9Algorithm0EEvT_T0_ll,"aw",@nobits
	.sectionflags	@""
	.align	16
	.zero		1024


//--------------------- .nv.shared._Z15SoftmaxWarpImplI22BroadcastScaleMaskLoadIffbLm4EiE11DirectStoreIffEfLi2ELi2ELi2ELi2ELb0EL9Algorithm0EEvT_T0_ll --------------------------
	.section	.nv.shared._Z15SoftmaxWarpImplI22BroadcastScaleMaskLoadIffbLm4EiE11DirectStoreIffEfLi2ELi2ELi2ELi2ELb0EL9Algorithm0EEvT_T0_ll,"aw",@nobits
	.sectionflags	@""
	.align	16
	.zero		1024


//--------------------- .nv.shared._Z15SoftmaxWarpImplI22BroadcastScaleMaskLoadIffbLm4EiE11DirectStoreIffEfLi2ELi2ELi1ELi1ELb1EL9Algorithm0EEvT_T0_ll --------------------------
	.section	.nv.shared._Z15SoftmaxWarpImplI22BroadcastScaleMaskLoadIffbLm4EiE11DirectStoreIffEfLi2ELi2ELi1ELi1ELb1EL9Algorithm0EEvT_T0_ll,"aw",@nobits
	.sectionflags	@""
	.align	16
	.zero		1024


//--------------------- .nv.shared._Z15SoftmaxWarpImplI22BroadcastScaleMaskLoadIffbLm4EiE11DirectStoreIffEfLi2ELi2ELi1ELi1ELb0EL9Algorithm0EEvT_T0_ll --------------------------
	.section	.nv.shared._Z15SoftmaxWarpImplI22BroadcastScaleMaskLoadIffbLm4EiE11DirectStoreIffEfLi2ELi2ELi1ELi1ELb0EL9Algorithm0EEvT_T0_ll,"aw",@nobits
	.sectionflags	@""
	.align	16
	.zero		1024


//--------------------- .nv.shared._Z15SoftmaxWarpImplI22BroadcastScaleMaskLoadIffbLm4EiE11DirectStoreIffEfLi2ELi2ELi1ELi2ELb1EL9Algorithm0EEvT_T0_ll --------------------------
	.section	.nv.shared._Z15SoftmaxWarpImplI22BroadcastScaleMaskLoadIffbLm4EiE11DirectStoreIffEfLi2ELi2ELi1ELi2ELb1EL9Algorithm0EEvT_T0_ll,"aw",@nobits
	.sectionflags	@""
	.align	16
	.zero		1024


//--------------------- .nv.shared._Z15SoftmaxWarpImplI22BroadcastScaleMaskLoadIffbLm4EiE11DirectStoreIffEfLi2ELi2ELi1ELi2ELb0EL9Algorithm0EEvT_T0_ll --------------------------
	.section	.nv.shared._Z15SoftmaxWarpImplI22BroadcastScaleMaskLoadIffbLm4EiE11DirectStoreIffEfLi2ELi2ELi1ELi2ELb0EL9Algorithm0EEvT_T0_ll,"aw",@nobits
	.sectionflags	@""
	.align	16
	.zero		1024


//--------------------- .nv.shared._Z24SoftmaxBlockUncachedImplI22BroadcastScaleMaskLoadIffbLm3EiE11DirectStoreIffEfLi1ELi1024EL9Algorithm0EEvT_T0_ll --------------------------
	.section	.nv.shared._Z24SoftmaxBlockUncachedImplI22BroadcastScaleMaskLoadIffbLm3EiE11DirectStoreIffEfLi1ELi1024EL9Algorithm0EEvT_T0_ll,"aw",@nobits
	.sectionflags	@""
	.align	16
.nv.shared._Z24SoftmaxBlockUncachedImplI22BroadcastScaleMaskLoadIffbLm3EiE11DirectStoreIffEfLi1ELi1024EL9Algorithm0EEvT_T0_ll:
	.zero		1360


//--------------------- .nv.shared._Z24SoftmaxBlockUncachedImplI22BroadcastScaleMaskLoadIffbLm3EiE11DirectStoreIffEfLi2ELi1024EL9Algorithm0EEvT_T0_ll --------------------------
	.section	.nv.shared._Z24SoftmaxBlockUncachedImplI22BroadcastScaleMaskLoadIffbLm3EiE11DirectStoreIffEfLi2ELi1024EL9Algorithm0EEvT_T0_ll,"aw",@nobits
	.sectionflags	@""
	.align	16
.nv.shared._Z24SoftmaxBlockUncachedImplI22BroadcastScaleMaskLoadIffbLm3EiE11DirectStoreIffEfLi2ELi1024EL9Algorithm0EEvT_T0_ll:
	.zero		1360


//--------------------- .nv.shared._Z20SoftmaxBlockSMemImplI22BroadcastScaleMaskLoadIffbLm3EiE11DirectStoreIffEfLi1ELi256EL9Algorithm0EEvT_T0_ll --------------------------
	.section	.nv.shared._Z20SoftmaxBlockSMemImplI22BroadcastScaleMaskLoadIffbLm3EiE11DirectStoreIffEfLi1ELi256EL9Algorithm0EEvT_T0_ll,"aw",@nobits
	.sectionflags	@""
	.align	16
.nv.shared._Z20SoftmaxBlockSMemImplI22BroadcastScaleMaskLoadIffbLm3EiE11DirectStoreIffEfLi1ELi256EL9Algorithm0EEvT_T0_ll:
	.zero		1120


//--------------------- .nv.shared._Z20SoftmaxBlockSMemImplI22BroadcastScaleMaskLoadIffbLm3EiE11DirectStoreIffEfLi1ELi512EL9Algorithm0EEvT_T0_ll --------------------------
	.section	.nv.shared._Z20SoftmaxBlockSMemImplI22BroadcastScaleMaskLoadIffbLm3EiE11DirectStoreIffEfLi1ELi512EL9Algorithm0EEvT_T0_ll,"aw",@nobits
	.sectionflags	@""
	.align	16
.nv.shared._Z20SoftmaxBlockSMemImplI22BroadcastScaleMaskLoadIffbLm3EiE11DirectStoreIffEfLi1ELi512EL9Algorithm0EEvT_T0_ll:
	.zero		1200


//--------------------- .nv.shared._Z20SoftmaxBlockSMemImplI22BroadcastScaleMaskLoadIffbLm3EiE11DirectStoreIffEfLi1ELi1024EL9Algorithm0EEvT_T0_ll --------------------------
	.section	.nv.shared._Z20SoftmaxBlockSMemImplI22BroadcastScaleMaskLoadIffbLm3EiE11DirectStoreIffEfLi1ELi1024EL9Algorithm0EEvT_T0_ll,"aw",@nobits
	.sectionflags	@""
	.align	16
.nv.shared._Z20SoftmaxBlockSMemImplI22BroadcastScaleMaskLoadIffbLm3EiE11DirectStoreIffEfLi1ELi1024EL9Algorithm0EEvT_T0_ll:
	.zero		1360


//--------------------- .nv.shared._Z20SoftmaxBlockSMemImplI22BroadcastScaleMaskLoadIffbLm3EiE11DirectStoreIffEfLi1ELi128EL9Algorithm0EEvT_T0_ll --------------------------
	.section	.nv.shared._Z20SoftmaxBlockSMemImplI22BroadcastScaleMaskLoadIffbLm3EiE11DirectStoreIffEfLi1ELi128EL9Algorithm0EEvT_T0_ll,"aw",@nobits
	.sectionflags	@""
	.align	16
.nv.shared._Z20SoftmaxBlockSMemImplI22BroadcastScaleMaskLoadIffbLm3EiE11DirectStoreIffEfLi1ELi128EL9Algorithm0EEvT_T0_ll:
	.zero		1088


//--------------------- .nv.shared._Z20SoftmaxBlockSMemImplI22BroadcastScaleMaskLoadIffbLm3EiE11DirectStoreIffEfLi2ELi256EL9Algorithm0EEvT_T0_ll --------------------------
	.section	.nv.shared._Z20SoftmaxBlockSMemImplI22BroadcastScaleMaskLoadIffbLm3EiE11DirectStoreIffEfLi2ELi256EL9Algorithm0EEvT_T0_ll,"aw",@nobits
	.sectionflags	@""
	.align	16
.nv.shared._Z20SoftmaxBlockSMemImplI22BroadcastScaleMaskLoadIffbLm3EiE11DirectStoreIffEfLi2ELi256EL9Algorithm0EEvT_T0_ll:
	.zero		1120


//--------------------- .nv.shared._Z20SoftmaxBlockSMemImplI22BroadcastScaleMaskLoadIffbLm3EiE11DirectStoreIffEfLi2ELi512EL9Algorithm0EEvT_T0_ll --------------------------
	.section	.nv.shared._Z20SoftmaxBlockSMemImplI22BroadcastScaleMaskLoadIffbLm3EiE11DirectStoreIffEfLi2ELi512EL9Algorithm0EEvT_T0_ll,"aw",@nobits
	.sectionflags	@""
	.align	16
.nv.shared._Z20SoftmaxBlockSMemImplI22BroadcastScaleMaskLoadIffbLm3EiE11DirectStoreIffEfLi2ELi512EL9Algorithm0EEvT_T0_ll:
	.zero		1200


//--------------------- .nv.shared._Z20SoftmaxBlockSMemImplI22BroadcastScaleMaskLoadIffbLm3EiE11DirectStoreIffEfLi2ELi1024EL9Algorithm0EEvT_T0_ll --------------------------
	.section	.nv.shared._Z20SoftmaxBlockSMemImplI22BroadcastScaleMaskLoadIffbLm3EiE11DirectStoreIffEfLi2ELi1024EL9Algorithm0EEvT_T0_ll,"aw",@nobits
	.sectionflags	@""
	.align	16
.nv.shared._Z20SoftmaxBlockSMemImplI22BroadcastScaleMaskLoadIffbLm3EiE11DirectStoreIffEfLi2ELi1024EL9Algorithm0EEvT_T0_ll:
	.zero		1360


//--------------------- .nv.shared._Z20SoftmaxBlockSMemImplI22BroadcastScaleMaskLoadIffbLm3EiE11DirectStoreIffEfLi2ELi128EL9Algorithm0EEvT_T0_ll --------------------------
	.section	.nv.shared._Z20SoftmaxBlockSMemImplI22BroadcastScaleMaskLoadIffbLm3EiE11DirectStoreIffEfLi2ELi128EL9Algorithm0EEvT_T0_ll,"aw",@nobits
	.sectionflags	@""
	.align	16
.nv.shared._Z20SoftmaxBlockSMemImplI22BroadcastScaleMaskLoadIffbLm3EiE11DirectStoreIffEfLi2ELi128EL9Algorithm0EEvT_T0_ll:
	.zero		1088


//--------------------- .nv.shared._Z15SoftmaxWarpImplI22BroadcastScaleMaskLoadIffbLm3EiE11DirectStoreIffEfLi1ELi32ELi32ELi1ELb1EL9Algorithm0EEvT_T0_ll --------------------------
	.section	.nv.shared._Z15SoftmaxWarpImplI22BroadcastScaleMaskLoadIffbLm3EiE11DirectStoreIffEfLi1ELi32ELi32ELi1ELb1EL9Algorithm0EEvT_T0_ll,"aw",@nobits
	.sectionflags	@""
	.align	16
	.zero		1024


//--------------------- .nv.shared._Z15SoftmaxWarpImplI22BroadcastScaleMaskLoadIffbLm3EiE11DirectStoreIffEfLi1ELi32ELi32ELi1ELb0EL9Algorithm0EEvT_T0_ll --------------------------
	.section	.nv.shared._Z15SoftmaxWarpImplI22BroadcastScaleMaskLoadIffbLm3EiE11DirectStoreIffEfLi1ELi32ELi32ELi1ELb0EL9Algorithm0EEvT_T0_ll,"aw",@nobits
	.sectionflags	@""
	.align	16
	.zero		1024


//--------------------- .nv.shared._Z15SoftmaxWarpImplI22BroadcastScaleMaskLoadIffbLm3EiE11DirectStoreIffEfLi1ELi31ELi32ELi1ELb1EL9Algorithm0EEvT_T0_ll --------------------------
	.section	.nv.shared._Z15SoftmaxWarpImplI22BroadcastScaleMaskLoadIffbLm3EiE11DirectStoreIffEfLi1ELi31ELi32ELi1ELb1EL9Algorithm0EEvT_T0_ll,"aw",@nobits
	.sectionflags	@""
	.align	16
	.zero		1024


//--------------------- .nv.shared._Z15SoftmaxWarpImplI22BroadcastScaleMaskLoadIffbLm3EiE11DirectStoreIffEfLi1ELi31ELi32ELi1ELb0EL9Algorithm0EEvT_T0_ll --------------------------
	.section	.nv.shared._Z15SoftmaxWarpImplI22BroadcastScaleMaskLoadIffbLm3EiE11DirectStoreIffEfLi1ELi31ELi32ELi1ELb0EL9Algorithm0EEvT_T0_ll,"aw",@nobits
	.sectionflags	@""
	.align	16
	.zero		1024


//--------------------- .nv.shared._Z15SoftmaxWarpImplI22BroadcastScaleMaskLoadIffbLm3EiE11DirectStoreIffEfLi1ELi30ELi32ELi1ELb1EL9Algorithm0EEvT_T0_ll --------------------------
	.section	.nv.shared._Z15SoftmaxWarpImplI22BroadcastScaleMaskLoadIffbLm3EiE11DirectStoreIffEfLi1ELi30ELi32ELi1ELb1EL9Algorithm0EEvT_T0_ll,"aw",@nobits
	.sectionflags	@""
	.align	16
	.zero		1024


//--------------------- .nv.shared._Z15SoftmaxWarpImplI22BroadcastScaleMaskLoadIffbLm3EiE11DirectStoreIffEfLi1ELi30ELi32ELi1ELb0EL9Algorithm0EEvT_T0_ll --------------------------
	.section	.nv.shared._Z15SoftmaxWarpImplI22BroadcastScaleMaskLoadIffbLm3EiE11DirectStoreIffEfLi1ELi30ELi32ELi1ELb0EL9Algorithm0EEvT_T0_ll,"aw",@nobits
	.sectionflags	@""
	.align	16
	.zero		1024


//--------------------- .nv.shared._Z15SoftmaxWarpImplI22BroadcastScaleMaskLoadIffbLm3EiE11DirectStoreIffEfLi1ELi29ELi32ELi1ELb1EL9Algorithm0EEvT_T0_ll --------------------------
	.section	.nv.shared._Z15SoftmaxWarpImplI22BroadcastScaleMaskLoadIffbLm3EiE11DirectStoreIffEfLi1ELi29ELi32ELi1ELb1EL9Algorithm0EEvT_T0_ll,"aw",@nobits
	.sectionflags	@""
	.align	16
	.zero		1024


//--------------------- .nv.shared._Z15SoftmaxWarpImplI22BroadcastScaleMaskLoadIffbLm3EiE11DirectStoreIffEfLi1ELi29ELi32ELi1ELb0EL9Algorithm0EEvT_T0_ll --------------------------
	.section	.nv.shared._Z15SoftmaxWarpImplI22BroadcastScaleMaskLoadIffbLm3EiE11DirectStoreIffEfLi1ELi29ELi32ELi1ELb0EL9Algorithm0EEvT_T0_ll,"aw",@nobits
	.sectionflags	@""
	.align	16
	.zero		1024


//--------------------- .nv.shared._Z15SoftmaxWarpImplI22BroadcastScaleMaskLoadIffbLm3EiE11DirectStoreIffEfLi1ELi28ELi32ELi1ELb1EL9Algorithm0EEvT_T0_ll --------------------------
	.section	.nv.shared._Z15SoftmaxWarpImplI22BroadcastScaleMaskLoadIffbLm3EiE11DirectStoreIffEfLi1ELi28ELi32ELi1ELb1EL9Algorithm0EEvT_T0_ll,"aw",@nobits
	.sectionflags	@""
	.align	16
	.zero		1024


//--------------------- .nv.shared._Z15SoftmaxWarpImplI22BroadcastScaleMaskLoadIffbLm3EiE11DirectStoreIffEfLi1ELi28ELi32ELi1ELb0EL9Algorithm0EEvT_T0_ll --------------------------
	.section	.nv.shared._Z15SoftmaxWarpImplI22BroadcastScaleMaskLoadIffbLm3EiE11DirectStoreIffEfLi1ELi28ELi32ELi1ELb0EL9Algorithm0EEvT_T0_ll,"aw",@nobits
	.sectionflags	@""
	.align	16
	.zero		1024


//--------------------- .nv.shared._Z15SoftmaxWarpImplI22BroadcastScaleMaskLoadIffbLm3EiE11DirectStoreIffEfLi1ELi27ELi32ELi1ELb1EL9Algorithm0EEvT_T0_ll --------------------------
	.section	.nv.shared._Z15SoftmaxWarpImplI22BroadcastScaleMaskLoadIffbLm3EiE11DirectStoreIffEfLi1ELi27ELi32ELi1ELb1EL9Algorithm0EEvT_T0_ll,"aw",@nobits
	.sectionflags	@""
	.align	16
	.zero		1024


//--------------------- .nv.shared._Z15SoftmaxWarpImplI22BroadcastScaleMaskLoadIffbLm3EiE11DirectStoreIffEfLi1ELi27ELi32ELi1ELb0EL9Algorithm0EEvT_T0_ll --------------------------
	.section	.nv.shared._Z15SoftmaxWarpImplI22BroadcastScaleMaskLoadIffbLm3EiE11DirectStoreIffEfLi1ELi27ELi32ELi1ELb0EL9Algorithm0EEvT_T0_ll,"aw",@nobits
	.sectionflags	@""
	.align	16
	.zero		1024


//--------------------- .nv.shared._Z15SoftmaxWarpImplI22BroadcastScaleMaskLoadIffbLm3EiE11DirectStoreIffEfLi1ELi26ELi32ELi1ELb1EL9Algorithm0EEvT_T0_ll --------------------------
	.section	.nv.shared._Z15SoftmaxWarpImplI22BroadcastScaleMaskLoadIffbLm3EiE11DirectStoreIffEfLi1ELi26ELi32ELi1ELb1EL9Algorithm0EEvT_T0_ll,"aw",@nobits
	.sectionflags	@""
	.align	16
	.zero		1024


//--------------------- .nv.shared._Z15SoftmaxWarpImplI22BroadcastScaleMaskLoadIffbLm3EiE11DirectStoreIffEfLi1ELi26ELi32ELi1ELb0EL9Algorithm0EEvT_T0_ll --------------------------
	.section	.nv.shared._Z15SoftmaxWarpImplI22BroadcastScaleMaskLoadIffbLm3EiE11DirectStoreIffEfLi1ELi26ELi32ELi1ELb0EL9Algorithm0EEvT_T0_ll,"aw",@nobits
	.sectionflags	@""
	.align	16
	.zero		1024


//--------------------- .nv.shared._Z15SoftmaxWarpImplI22BroadcastScaleMaskLoadIffbLm3EiE11DirectStoreIffEfLi1ELi25ELi32ELi1ELb1EL9Algorithm0EEvT_T0_ll --------------------------
	.section	.nv.shared._Z15SoftmaxWarpImplI22BroadcastScaleMaskLoadIffbLm3EiE11DirectStoreIffEfLi1ELi25ELi32ELi1ELb1EL9Algorithm0EEvT_T0_ll,"aw",@nobits
	.sectionflags	@""
	.align	16
	.zero		1024


//--------------------- .nv.shared._Z15SoftmaxWarpImplI22BroadcastScaleMaskLoadIffbLm3EiE11DirectStoreIffEfLi1ELi25ELi32ELi1ELb0EL9Algorithm0EEvT_T0_ll --------------------------
	.section	.nv.shared._Z15SoftmaxWarpImplI22BroadcastScaleMaskLoadIffbLm3EiE11DirectStoreIffEfLi1ELi25ELi32ELi1ELb0EL9Algorithm0EEvT_T0_ll,"aw",@nobits
	.sectionflags	@""
	.align	16
	.zero		1024


//--------------------- .nv.shared._Z15SoftmaxWarpImplI22BroadcastScaleMaskLoadIffbLm3EiE11DirectStoreIffEfLi1ELi24ELi32ELi1ELb1EL9Algorithm0EEvT_T0_ll --------------------------
	.section	.nv.shared._Z15SoftmaxWarpImplI22BroadcastScaleMaskLoadIffbLm3EiE11DirectStoreIffEfLi1ELi24ELi32ELi1ELb1EL9Algorithm0EEvT_T0_ll,"aw",@nobits
	.sectionflags	@""
	.align	16
	.zero		1024


//--------------------- .nv.shared._Z15SoftmaxWarpImplI22BroadcastScaleMaskLoadIffbLm3EiE11DirectStoreIffEfLi1ELi24ELi32ELi1ELb0EL9Algorithm0EEvT_T0_ll --------------------------
	.section	.nv.shared._Z15SoftmaxWarpImplI22BroadcastScaleMaskLoadIffbLm3EiE11DirectStoreIffEfLi1ELi24ELi32ELi1ELb0EL9Algorithm0EEvT_T0_ll,"aw",@nobits
	.sectionflags	@""
	.align	16
	.zero		1024


//--------------------- .nv.shared._Z15SoftmaxWarpImplI22BroadcastScaleMaskLoadIffbLm3EiE11DirectStoreIffEfLi1ELi23ELi32ELi1ELb1EL9Algorithm0EEvT_T0_ll --------------------------
	.section	.nv.shared._Z15SoftmaxWarpImplI22BroadcastScaleMaskLoadIffbLm3EiE11DirectStoreIffEfLi1ELi23ELi32ELi1ELb1EL9Algorithm0EEvT_T0_ll,"aw",@nobits
	.sectionflags	@""
	.align	16
	.zero		1024


//--------------------- .nv.shared._Z15SoftmaxWarpImplI22BroadcastScaleMaskLoadIffbLm3EiE11DirectStoreIffEfLi1ELi23ELi32ELi1ELb0EL9Algorithm0EEvT_T0_ll --------------------------
	.section	.nv.shared._Z15SoftmaxWarpImplI22BroadcastScaleMaskLoadIffbLm3EiE11DirectStoreIffEfLi1ELi23ELi32ELi1ELb0EL9Algorithm0EEvT_T0_ll,"aw",@nobits
	.sectionflags	@""
	.align	16
	.zero		1024


//--------------------- .nv.shared._Z15SoftmaxWarpImplI22BroadcastScaleMaskLoadIffbLm3EiE11DirectStoreIffEfLi1ELi22ELi32ELi1ELb1EL9Algorithm0EEvT_T0_ll --------------------------
	.section	.nv.shared._Z15SoftmaxWarpImplI22BroadcastScaleMaskLoadIffbLm3EiE11DirectStoreIffEfLi1ELi22ELi32ELi1ELb1EL9Algorithm0EEvT_T0_ll,"aw",@nobits
	.sectionflags	@""
	.align	16
	.zero		1024


//--------------------- .nv.shared._Z15SoftmaxWarpImplI22BroadcastScaleMaskLoadIffbLm3EiE11DirectStoreIffEfLi1ELi22ELi32ELi1ELb0EL9Algorithm0EEvT_T0_ll --------------------------
	.section	.nv.shared._Z15SoftmaxWarpImplI22BroadcastScaleMaskLoadIffbLm3EiE11DirectStoreIffEfLi1ELi22ELi32ELi1ELb0EL9Algorithm0EEvT_T0_ll,"aw",@nobits
	.sectionflags	@""
	.align	16
	.zero		1024


//--------------------- .nv.shared._Z15SoftmaxWarpImplI22BroadcastScaleMaskLoadIffbLm3EiE11DirectStoreIffEfLi1ELi21ELi32ELi1ELb1EL9Algorithm0EEvT_T0_ll --------------------------
	.section	.nv.shared._Z15SoftmaxWarpImplI22BroadcastScaleMaskLoadIffbLm3EiE11DirectStoreIffEfLi1ELi21ELi32ELi1ELb1EL9Algorithm0EEvT_T0_ll,"aw",@nobits
	.sectionflags	@""
	.align	16
	.zero		1024


//--------------------- .nv.shared._Z15SoftmaxWarpImplI22BroadcastScaleMaskLoadIffbLm3EiE11DirectStoreIffEfLi1ELi21ELi32ELi1ELb0EL9Algorithm0EEvT_T0_ll --------------------------
	.section	.nv.shared._Z15SoftmaxWarpImplI22BroadcastScaleMaskLoadIffbLm3EiE11DirectStoreIffEfLi1ELi21ELi32ELi1ELb0EL9Algorithm0EEvT_T0_ll,"aw",@nobits
	.sectionflags	@""
	.align	16
	.zero		1024


//--------------------- .nv.shared._Z15SoftmaxWarpImplI22BroadcastScaleMaskLoadIffbLm3EiE11DirectStoreIffEfLi1ELi20ELi32ELi1ELb1EL9Algorithm0EEvT_T0_ll --------------------------
	.section	.nv.shared._Z15SoftmaxWarpImplI22BroadcastScaleMaskLoadIffbLm3EiE11DirectStoreIffEfLi1ELi20ELi32ELi1ELb1EL9Algorithm0EEvT_T0_ll,"aw",@nobits
	.sectionflags	@""
	.align	16
	.zero		1024


//--------------------- .nv.shared._Z15SoftmaxWarpImplI22BroadcastScaleMaskLoadIffbLm3EiE11DirectStoreIffEfLi1ELi20ELi32ELi1ELb0EL9Algorithm0EEvT_T0_ll --------------------------
	.section	.nv.shared._Z15SoftmaxWarpImplI22BroadcastScaleMaskLoadIffbLm3EiE11DirectStoreIffEfLi1ELi20ELi32ELi1ELb0EL9Algorithm0EEvT_T0_ll,"aw",@nobits
	.sectionflags	@""
	.align	16
	.zero		1024


//--------------------- .nv.shared._Z15SoftmaxWarpImplI22BroadcastScaleMaskLoadIffbLm3EiE11DirectStoreIffEfLi1ELi19ELi32ELi1ELb1EL9Algorithm0EEvT_T0_ll --------------------------
	.section	.nv.shared._Z15SoftmaxWarpImplI22BroadcastScaleMaskLoadIffbLm3EiE11DirectStoreIffEfLi1ELi19ELi32ELi1ELb1EL9Algorithm0EEvT_T0_ll,"aw",@nobits
	.sectionflags	@""
	.align	16
	.zero		1024


//--------------------- .nv.shared._Z15SoftmaxWarpImplI22BroadcastScaleMaskLoadIffbLm3EiE11DirectStoreIffEfLi1ELi19ELi32ELi1ELb0EL9Algorithm0EEvT_T0_ll --------------------------
	.section	.nv.shared._Z15SoftmaxWarpImplI22BroadcastScaleMaskLoadIffbLm3EiE11DirectStoreIffEfLi1ELi19ELi32ELi1ELb0EL9Algorithm0EEvT_T0_ll,"aw",@nobits
	.sectionflags	@""
	.align	16
	.zero		1024


//--------------------- .nv.shared._Z15SoftmaxWarpImplI22BroadcastScaleMaskLoadIffbLm3EiE11DirectStoreIffEfLi1ELi18ELi32ELi1ELb1EL9Algorithm0EEvT_T0_ll --------------------------
	.section	.nv.shared._Z15SoftmaxWarpImplI22BroadcastScaleMaskLoadIffbLm3EiE11DirectStoreIffEfLi1ELi18ELi32ELi1ELb1EL9Algorithm0EEvT_T0_ll,"aw",@nobits
	.sectionflags	@""
	.align	16
	.zero		1024


//--------------------- .nv.shared._Z15SoftmaxWarpImplI22BroadcastScaleMaskLoadIffbLm3EiE11DirectStoreIffEfLi1ELi18ELi32ELi1ELb0EL9Algorithm0EEvT_T0_ll --------------------------
	.section	.nv.shared._Z15SoftmaxWarpImplI22BroadcastScaleMaskLoadIffbLm3EiE11DirectStoreIffEfLi1ELi18ELi32ELi1ELb0EL9Algorithm0EEvT_T0_ll,"aw",@nobits
	.sectionflags	@""
	.align	16
	.zero		1024


//--------------------- .nv.shared._Z15SoftmaxWarpImplI22BroadcastScaleMaskLoadIffbLm3EiE11DirectStoreIffEfLi1ELi17ELi32ELi1ELb1EL9Algorithm0EEvT_T0_ll --------------------------
	.section	.nv.shared._Z15SoftmaxWarpImplI22BroadcastScaleMaskLoadIffbLm3EiE11DirectStoreIffEfLi1ELi17ELi32ELi1ELb1EL9Algorithm0EEvT_T0_ll,"aw",@nobits
	.sectionflags	@""
	.align	16
	.zero		1024


//--------------------- .nv.shared._Z15SoftmaxWarpImplI22BroadcastScaleMaskLoadIffbLm3EiE11DirectStoreIffEfLi1ELi17ELi32ELi1ELb0EL9Algorithm0EEvT_T0_ll --------------------------
	.section	.nv.shared._Z15SoftmaxWarpImplI22BroadcastScaleMaskLoadIffbLm3EiE11DirectStoreIffEfLi1ELi17ELi32ELi1ELb0EL9Algorithm0EEvT_T0_ll,"aw",@nobits
	.sectionflags	@""
	.align	16
	.zero		1024


//--------------------- .nv.shared._Z15SoftmaxWarpImplI22BroadcastScaleMaskLoadIffbLm3EiE11DirectStoreIffEfLi1ELi16ELi32ELi1ELb1EL9Algorithm0EEvT_T0_ll --------------------------
	.section	.nv.shared._Z15SoftmaxWarpImplI22BroadcastScaleMaskLoadIffbLm3EiE11DirectStoreIffEfLi1ELi16ELi32ELi1ELb1EL9Algorithm0EEvT_T0_ll,"aw",@nobits
	.sectionflags	@""
	.align	16
	.zero		1024


//--------------------- .nv.shared._Z15SoftmaxWarpImplI22BroadcastScaleMaskLoadIffbLm3EiE11DirectStoreIffEfLi1ELi16ELi32ELi1ELb0EL9Algorithm0EEvT_T0_ll --------------------------
	.section	.nv.shared._Z15SoftmaxWarpImplI22BroadcastScaleMaskLoadIffbLm3EiE11DirectStoreIffEfLi1ELi16ELi32ELi1ELb0EL9Algorithm0EEvT_T0_ll,"aw",@nobits
	.sectionflags	@""
	.align	16
	.zero		1024


//--------------------- .nv.shared._Z15SoftmaxWarpImplI22BroadcastScaleMaskLoadIffbLm3EiE11DirectStoreIffEfLi1ELi15ELi32ELi1ELb1EL9Algorithm0EEvT_T0_ll --------------------------
	.section	.nv.shared._Z15SoftmaxWarpImplI22BroadcastScaleMaskLoadIffbLm3EiE11DirectStoreIffEfLi1ELi15ELi32ELi1ELb1EL9Algorithm0EEvT_T0_ll,"aw",@nobits
	.sectionflags	@""
	.align	16
	.zero		1024


//--------------------- .nv.shared._Z15SoftmaxWarpImplI22BroadcastScaleMaskLoadIffbLm3EiE11DirectStoreIffEfLi1ELi15ELi32ELi1ELb0EL9Algorithm0EEvT_T0_ll --------------------------
	.section	.nv.shared._Z15SoftmaxWarpImplI22BroadcastScaleMaskLoadIffbLm3EiE11DirectStoreIffEfLi1ELi15ELi32ELi1ELb0EL9Algorithm0EEvT_T0_ll,"aw",@nobits
	.sectionflags	@""
	.align	16
	.zero		1024


//--------------------- .nv.shared._Z15SoftmaxWarpImplI22BroadcastScaleMaskLoadIffbLm3EiE11DirectStoreIffEfLi1ELi14ELi32ELi1ELb1EL9Algorithm0EEvT_T0_ll --------------------------
	.section	.nv.shared._Z15SoftmaxWarpImplI22BroadcastScaleMaskLoadIffbLm3EiE11DirectStoreIffEfLi1ELi14ELi32ELi1ELb1EL9Algorithm0EEvT_T0_ll,"aw",@nobits
	.sectionflags	@""
	.align	16
	.zero		1024


//--------------------- .nv.shared._Z15SoftmaxWarpImplI22BroadcastScaleMaskLoadIffbLm3EiE11DirectStoreIffEfLi1ELi14ELi32ELi1ELb0EL9Algorithm0EEvT_T0_ll --------------------------
	.section	.nv.shared._Z15SoftmaxWarpImplI22BroadcastScaleMaskLoadIffbLm3EiE11DirectStoreIffEfLi1ELi14ELi32ELi1ELb0EL9Algorithm0EEvT_T0_ll,"aw",@nobits
	.sectionflags	@""
	.align	16
	.zero		1024


//--------------------- .nv.shared._Z15SoftmaxWarpImplI22BroadcastScaleMaskLoadIffbLm3EiE11DirectStoreIffEfLi1ELi13ELi32ELi1ELb1EL9Algorithm0EEvT_T0_ll --------------------------
	.section	.nv.shared._Z15SoftmaxWarpImplI22BroadcastScaleMaskLoadIffbLm3EiE11DirectStoreIffEfLi1ELi13ELi32ELi1ELb1EL9Algorithm0EEvT_T0_ll,"aw",@nobits
	.sectionflags	@""
	.align	16
	.zero		1024


//--------------------- .nv.shared._Z15SoftmaxWarpImplI22BroadcastScaleMaskLoadIffbLm3EiE11DirectStoreIffEfLi1ELi13ELi32ELi1ELb0EL9Algorithm0EEvT_T0_ll --------------------------
	.section	.nv.shared._Z15SoftmaxWarpImplI22BroadcastScaleMaskLoadIffbLm3EiE11DirectStoreIffEfLi1ELi13ELi32ELi1ELb0EL9Algorithm0EEvT_T0_ll,"aw",@nobits
	.sectionflags	@""
	.align	16
	.zero		1024


//--------------------- .nv.shared._Z15SoftmaxWarpImplI22BroadcastScaleMaskLoadIffbLm3EiE11DirectStoreIffEfLi1ELi12ELi32ELi1ELb1EL9Algorithm0EEvT_T0_ll --------------------------
	.section	.nv.shared._Z15SoftmaxWarpImplI22BroadcastScaleMaskLoadIffbLm3EiE11DirectStoreIffEfLi1ELi12ELi32ELi1ELb1EL9Algorithm0EEvT_T0_ll,"aw",@nobits
	.sectionflags	@""
	.align	16
	.zero		1024


//--------------------- .nv.shared._Z15SoftmaxWarpImplI22BroadcastScaleMaskLoadIffbLm3EiE11DirectStoreIffEfLi1ELi12ELi32ELi1ELb0EL9Algorithm0EEvT_T0_ll --------------------------
	.section	.nv.shared._Z15SoftmaxWarpImplI22BroadcastScaleMaskLoadIffbLm3EiE11DirectStoreIffEfLi1ELi12ELi32ELi1ELb0EL9Algorithm0EEvT_T0_ll,"aw",@nobits
	.sectionflags	@""
	.align	16
	.zero		1024


//--------------------- .nv.shared._Z15SoftmaxWarpImplI22BroadcastScaleMaskLoadIffbLm3EiE11DirectStoreIffEfLi1ELi11ELi32ELi1ELb1EL9Algorithm0EEvT_T0_ll --------------------------
	.section	.nv.shared._Z15SoftmaxWarpImplI22BroadcastScaleMaskLoadIffbLm3EiE11DirectStoreIffEfLi1ELi11ELi32ELi1ELb1EL9Algorithm0EEvT_T0_ll,"aw",@nobits
	.sectionflags	@""
	.align	16
	.zero		1024


//--------------------- .nv.shared._Z15SoftmaxWarpImplI22BroadcastScaleMaskLoadIffbLm3EiE11DirectStoreIffEfLi1ELi11ELi32ELi1ELb0EL9Algorithm0EEvT_T0_ll --------------------------
	.section	.nv.shared._Z15SoftmaxWarpImplI22BroadcastScaleMaskLoadIffbLm3EiE11DirectStoreIffEfLi1ELi11ELi32ELi1ELb0EL9Algorithm0EEvT_T0_ll,"aw",@nobits
	.sectionflags	@""
	.align	16
	.zero		1024


//--------------------- .nv.shared._Z15SoftmaxWarpImplI22BroadcastScaleMaskLoadIffbLm3EiE11DirectStoreIffEfLi1ELi10ELi32ELi1ELb1EL9Algorithm0EEvT_T0_ll --------------------------
	.section	.nv.shared._Z15SoftmaxWarpImplI22BroadcastScaleMaskLoadIffbLm3EiE11DirectStoreIffEfLi1ELi10ELi32ELi1ELb1EL9Algorithm0EEvT_T0_ll,"aw",@nobits
	.sectionflags	@""
	.align	16
	.zero		1024


//--------------------- .nv.shared._Z15SoftmaxWarpImplI22BroadcastScaleMaskLoadIffbLm3EiE11DirectStoreIffEfLi1ELi10ELi32ELi1ELb0EL9Algorithm0EEvT_T0_ll --------------------------
	.section	.nv.shared._Z15SoftmaxWarpImplI22BroadcastScaleMaskLoadIffbLm3EiE11DirectStoreIffEfLi1ELi10ELi32ELi1ELb0EL9Algorithm0EEvT_T0_ll,"aw",@nobits
	.sectionflags	@""
	.align	16
	.zero		1024


//--------------------- .nv.shared._Z15SoftmaxWarpImplI22BroadcastScaleMaskLoadIffbLm3EiE11DirectStoreIffEfLi1ELi9ELi32ELi1ELb1EL9Algorithm0EEvT_T0_ll --------------------------
	.section	.nv.shared._Z15SoftmaxWarpImplI22BroadcastScaleMaskLoadIffbLm3EiE11DirectStoreIffEfLi1ELi9ELi32ELi1ELb1EL9Algorithm0EEvT_T0_ll,"aw",@nobits
	.sectionflags	@""
	.align	16
	.zero		1024


//--------------------- .nv.shared._Z15SoftmaxWarpImplI22BroadcastScaleMaskLoadIffbLm3EiE11DirectStoreIffEfLi1ELi9ELi32ELi1ELb0EL9Algorithm0EEvT_T0_ll --------------------------
	.section	.nv.shared._Z15SoftmaxWarpImplI22BroadcastScaleMaskLoadIffbLm3EiE11DirectStoreIffEfLi1ELi9ELi32ELi1ELb0EL9Algorithm0EEvT_T0_ll,"aw",@nobits
	.sectionflags	@""
	.align	16
	.zero		1024


//--------------------- .nv.shared._Z15SoftmaxWarpImplI22BroadcastScaleMaskLoadIffbLm3EiE11DirectStoreIffEfLi1ELi8ELi32ELi1ELb1EL9Algorithm0EEvT_T0_ll --------------------------
	.section	.nv.shared._Z15SoftmaxWarpImplI22BroadcastScaleMaskLoadIffbLm3EiE11DirectStoreIffEfLi1ELi8ELi32ELi1ELb1EL9Algorithm0EEvT_T0_ll,"aw",@nobits
	.sectionflags	@""
	.align	16
	.zero		1024


//--------------------- .nv.shared._Z15SoftmaxWarpImplI22BroadcastScaleMaskLoadIffbLm3EiE11DirectStoreIffEfLi1ELi8ELi32ELi1ELb0EL9Algorithm0EEvT_T0_ll --------------------------
	.section	.nv.shared._Z15SoftmaxWarpImplI22BroadcastScaleMaskLoadIffbLm3EiE11DirectStoreIffEfLi1ELi8ELi32ELi1ELb0EL9Algorithm0EEvT_T0_ll,"aw",@nobits
	.sectionflags	@""
	.align	16
	.zero		1024


//--------------------- .nv.shared._Z15SoftmaxWarpImplI22BroadcastScaleMaskLoadIffbLm3EiE11DirectStoreIffEfLi1ELi7ELi32ELi1ELb1EL9Algorithm0EEvT_T0_ll --------------------------
	.section	.nv.shared._Z15SoftmaxWarpImplI22BroadcastScaleMaskLoadIffbLm3EiE11DirectStoreIffEfLi1ELi7ELi32ELi1ELb1EL9Algorithm0EEvT_T0_ll,"aw",@nobits
	.sectionflags	@""
	.align	16
	.zero		1024


//--------------------- .nv.shared._Z15SoftmaxWarpImplI22BroadcastScaleMaskLoadIffbLm3EiE11DirectStoreIffEfLi1ELi7ELi32ELi1ELb0EL9Algorithm0EEvT_T0_ll --------------------------
	.section	.nv.shared._Z15SoftmaxWarpImplI22BroadcastScaleMaskLoadIffbLm3EiE11DirectStoreIffEfLi1ELi7ELi32ELi1ELb0EL9Algorithm0EEvT_T0_ll,"aw",@nobits
	.sectionflags	@""
	.align	16
	.zero		1024


//--------------------- .nv.shared._Z15SoftmaxWarpImplI22BroadcastScaleMaskLoadIffbLm3EiE11DirectStoreIffEfLi1ELi6ELi32ELi1ELb1EL9Algorithm0EEvT_T0_ll --------------------------
	.section	.nv.shared._Z15SoftmaxWarpImplI22BroadcastScaleMaskLoadIffbLm3EiE11DirectStoreIffEfLi1ELi6ELi32ELi1ELb1EL9Algorithm0EEvT_T0_ll,"aw",@nobits
	.sectionflags	@""
	.align	16
	.zero		1024


//--------------------- .nv.shared._Z15SoftmaxWarpImplI22BroadcastScaleMaskLoadIffbLm3EiE11DirectStoreIffEfLi1ELi6ELi32ELi1ELb0EL9Algorithm0EEvT_T0_ll --------------------------
	.section	.nv.shared._Z15SoftmaxWarpImplI22BroadcastScaleMaskLoadIffbLm3EiE11DirectStoreIffEfLi1ELi6ELi32ELi1ELb0EL9Algorithm0EEvT_T0_ll,"aw",@nobits
	.sectionflags	@""
	.align	16
	.zero		1024


//--------------------- .nv.shared._Z15SoftmaxWarpImplI22BroadcastScaleMaskLoadIffbLm3EiE11DirectStoreIffEfLi1ELi5ELi32ELi1ELb1EL9Algorithm0EEvT_T0_ll --------------------------
	.section	.nv.shared._Z15SoftmaxWarpImplI22BroadcastScaleMaskLoadIffbLm3EiE11DirectStoreIffEfLi1ELi5ELi32ELi1ELb1EL9Algorithm0EEvT_T0_ll,"aw",@nobits
	.sectionflags	@""
	.align	16
	.zero		1024


//--------------------- .nv.shared._Z15SoftmaxWarpImplI22BroadcastScaleMaskLoadIffbLm3EiE11DirectStoreIffEfLi1ELi5ELi32ELi1ELb0EL9Algorithm0EEvT_T0_ll --------------------------
	.section	.nv.shared._Z15SoftmaxWarpImplI22BroadcastScaleMaskLoadIffbLm3EiE11DirectStoreIffEfLi1ELi5ELi32ELi1ELb0EL9Algorithm0EEvT_T0_ll,"aw",@nobits
	.sectionflags	@""
	.align	16
	.zero		1024


//--------------------- .nv.shared._Z15SoftmaxWarpImplI22BroadcastScaleMaskLoadIffbLm3EiE11DirectStoreIffEfLi1ELi4ELi32ELi1ELb1EL9Algorithm0EEvT_T0_ll --------------------------
	.section	.nv.shared._Z15SoftmaxWarpImplI22BroadcastScaleMaskLoadIffbLm3EiE11DirectStoreIffEfLi1ELi4ELi32ELi1ELb1EL9Algorithm0EEvT_T0_ll,"aw",@nobits
	.sectionflags	@""
	.align	16
	.zero		1024


//--------------------- .nv.shared._Z15SoftmaxWarpImplI22BroadcastScaleMaskLoadIffbLm3EiE11DirectStoreIffEfLi1ELi4ELi32ELi1ELb0EL9Algorithm0EEvT_T0_ll --------------------------
	.section	.nv.shared._Z15SoftmaxWarpImplI22BroadcastScaleMaskLoadIffbLm3EiE11DirectStoreIffEfLi1ELi4ELi32ELi1ELb0EL9Algorithm0EEvT_T0_ll,"aw",@nobits
	.sectionflags	@""
	.align	16
	.zero		1024


//--------------------- .nv.shared._Z15SoftmaxWarpImplI22BroadcastScaleMaskLoadIffbLm3EiE11DirectStoreIffEfLi1ELi3ELi32ELi1ELb1EL9Algorithm0EEvT_T0_ll --------------------------
	.section	.nv.shared._Z15SoftmaxWarpImplI22BroadcastScaleMaskLoadIffbLm3EiE11DirectStoreIffEfLi1ELi3ELi32ELi1ELb1EL9Algorithm0EEvT_T0_ll,"aw",@nobits
	.sectionflags	@""
	.align	16
	.zero		1024


//--------------------- .nv.shared._Z15SoftmaxWarpImplI22BroadcastScaleMaskLoadIffbLm3EiE11DirectStoreIffEfLi1ELi3ELi32ELi1ELb0EL9Algorithm0EEvT_T0_ll --------------------------
	.section	.nv.shared._Z15SoftmaxWarpImplI22BroadcastScaleMaskLoadIffbLm3EiE11DirectStoreIffEfLi1ELi3ELi32ELi1ELb0EL9Algorithm0EEvT_T0_ll,"aw",@nobits
	.sectionflags	@""
	.align	16
	.zero		1024


//--------------------- .nv.shared._Z15SoftmaxWarpImplI22BroadcastScaleMaskLoadIffbLm3EiE11DirectStoreIffEfLi1ELi2ELi32ELi1ELb1EL9Algorithm0EEvT_T0_ll --------------------------
	.section	.nv.shared._Z15SoftmaxWarpImplI22BroadcastScaleMaskLoadIffbLm3EiE11DirectStoreIffEfLi1ELi2ELi32ELi1ELb1EL9Algorithm0EEvT_T0_ll,"aw",@nobits
	.sectionflags	@""
	.align	16
	.zero		1024


//--------------------- .nv.shared._Z15SoftmaxWarpImplI22BroadcastScaleMaskLoadIffbLm3EiE11DirectStoreIffEfLi1ELi2ELi32ELi1ELb0EL9Algorithm0EEvT_T0_ll --------------------------
	.section	.nv.shared._Z15SoftmaxWarpImplI22BroadcastScaleMaskLoadIffbLm3EiE11DirectStoreIffEfLi1ELi2ELi32ELi1ELb0EL9Algorithm0EEvT_T0_ll,"aw",@nobits
	.sectionflags	@""
	.align	16
	.zero		1024


//--------------------- .nv.shared._Z15SoftmaxWarpImplI22BroadcastScaleMaskLoadIffbLm3EiE11DirectStoreIffEfLi1ELi1ELi32ELi1ELb1EL9Algorithm0EEvT_T0_ll --------------------------
	.section	.nv.shared._Z15SoftmaxWarpImplI22BroadcastScaleMaskLoadIffbLm3EiE11DirectStoreIffEfLi1ELi1ELi32ELi1ELb1EL9Algorithm0EEvT_T0_ll,"aw",@nobits
	.sectionflags	@""
	.align	16
	.zero		1024


//--------------------- .nv.shared._Z15SoftmaxWarpImplI22BroadcastScaleMaskLoadIffbLm3EiE11DirectStoreIffEfLi1ELi1ELi32ELi1ELb0EL9Algorithm0EEvT_T0_ll --------------------------
	.section	.nv.shared._Z15SoftmaxWarpImplI22BroadcastScaleMaskLoadIffbLm3EiE11DirectStoreIffEfLi1ELi1ELi32ELi1ELb0EL9Algorithm0EEvT_T0_ll,"aw",@nobits
	.sectionflags	@""
	.align	16
	.zero		1024


//--------------------- .nv.shared._Z15SoftmaxWarpImplI22BroadcastScaleMaskLoadIffbLm3EiE11DirectStoreIffEfLi1ELi1ELi32ELi2ELb1EL9Algorithm0EEvT_T0_ll --------------------------
	.section	.nv.shared._Z15SoftmaxWarpImplI22BroadcastScaleMaskLoadIffbLm3EiE11DirectStoreIffEfLi1ELi1ELi32ELi2ELb1EL9Algorithm0EEvT_T0_ll,"aw",@nobits
	.sectionflags	@""
	.align	16
	.zero		1024


//--------------------- .nv.shared._Z15SoftmaxWarpImplI22BroadcastScaleMaskLoadIffbLm3EiE11DirectStoreIffEfLi1ELi1ELi32ELi2ELb0EL9Algorithm0EEvT_T0_ll --------------------------
	.section	.nv.shared._Z15SoftmaxWarpImplI22BroadcastScaleMaskLoadIffbLm3EiE11DirectStoreIffEfLi1ELi1ELi32ELi2ELb0EL9Algorithm0EEvT_T0_ll,"aw",@nobits
	.sectionflags	@""
	.align	16
	.zero		1024


//--------------------- .nv.shared._Z15SoftmaxWarpImplI22BroadcastScaleMaskLoadIffbLm3EiE11DirectStoreIffEfLi1ELi1ELi16ELi1ELb1EL9Algorithm0EEvT_T0_ll --------------------------
	.section	.nv.shared._Z15SoftmaxWarpImplI22BroadcastScaleMaskLoadIffbLm3EiE11DirectStoreIffEfLi1ELi1ELi16ELi1ELb1EL9Algorithm0EEvT_T0_ll,"aw",@nobits
	.sectionflags	@""
	.align	16
	.zero		1024


//--------------------- .nv.shared._Z15SoftmaxWarpImplI22BroadcastScaleMaskLoadIffbLm3EiE11DirectStoreIffEfLi1ELi1ELi16ELi1ELb0EL9Algorithm0EEvT_T0_ll --------------------------
	.section	.nv.shared._Z15SoftmaxWarpImplI22BroadcastScaleMaskLoadIffbLm3EiE11DirectStoreIffEfLi1ELi1ELi16ELi1ELb0EL9Algorithm0EEvT_T0_ll,"aw",@nobits
	.sectionflags	@""
	.align	16
	.zero		1024


//--------------------- .nv.shared._Z15SoftmaxWarpImplI22BroadcastScaleMaskLoadIffbLm3EiE11DirectStoreIffEfLi1ELi1ELi16ELi2ELb1EL9Algorithm0EEvT_T0_ll --------------------------
	.section	.nv.shared._Z15SoftmaxWarpImplI22BroadcastScaleMaskLoadIffbLm3EiE11DirectStoreIffEfLi1ELi1ELi16ELi2ELb1EL9Algorithm0EEvT_T0_ll,"aw",@nobits
	.sectionflags	@""
	.align	16
	.zero		1024


//--------------------- .nv.shared._Z15SoftmaxWarpImplI22BroadcastScaleMaskLoadIffbLm3EiE11DirectStoreIffEfLi1ELi1ELi16ELi2ELb0EL9Algorithm0EEvT_T0_ll --------------------------
	.section	.nv.shared._Z15SoftmaxWarpImplI22BroadcastScaleMaskLoadIffbLm3EiE11DirectStoreIffEfLi1ELi1ELi16ELi2ELb0EL9Algorithm0EEvT_T0_ll,"aw",@nobits
	.sectionflags	@""
	.align	16
	.zero		1024


//--------------------- .nv.shared._Z15SoftmaxWarpImplI22BroadcastScaleMaskLoadIffbLm3EiE11DirectStoreIffEfLi1ELi1ELi8ELi1ELb1EL9Algorithm0EEvT_T0_ll --------------------------
	.section	.nv.shared._Z15SoftmaxWarpImplI22BroadcastScaleMaskLoadIffbLm3EiE11DirectStoreIffEfLi1ELi1ELi8ELi1ELb1EL9Algorithm0EEvT_T0_ll,"aw",@nobits
	.sectionflags	@""
	.align	16
	.zero		1024


//--------------------- .nv.shared._Z15SoftmaxWarpImplI22BroadcastScaleMaskLoadIffbLm3EiE11DirectStoreIffEfLi1ELi1ELi8ELi1ELb0EL9Algorithm0EEvT_T0_ll --------------------------
	.section	.nv.shared._Z15SoftmaxWarpImplI22BroadcastScaleMaskLoadIffbLm3EiE11DirectStoreIffEfLi1ELi1ELi8ELi1ELb0EL9Algorithm0EEvT_T0_ll,"aw",@nobits
	.sectionflags	@""
	.align	16
	.zero		1024


//--------------------- .nv.shared._Z15SoftmaxWarpImplI22BroadcastScaleMaskLoadIffbLm3EiE11DirectStoreIffEfLi1ELi1ELi8ELi2ELb1EL9Algorithm0EEvT_T0_ll --------------------------
	.section	.nv.shared._Z15SoftmaxWarpImplI22BroadcastScaleMaskLoadIffbLm3EiE11DirectStoreIffEfLi1ELi1ELi8ELi2ELb1EL9Algorithm0EEvT_T0_ll,"aw",@nobits
	.sectionflags	@""
	.align	16
	.zero		1024


//--------------------- .nv.shared._Z15SoftmaxWarpImplI22BroadcastScaleMaskLoadIffbLm3EiE11DirectStoreIffEfLi1ELi1ELi8ELi2ELb0EL9Algorithm0EEvT_T0_ll --------------------------
	.section	.nv.shared._Z15SoftmaxWarpImplI22BroadcastScaleMaskLoadIffbLm3EiE11DirectStoreIffEfLi1ELi1ELi8ELi2ELb0EL9Algorithm0EEvT_T0_ll,"aw",@nobits
	.sectionflags	@""
	.align	16
	.zero		1024


//--------------------- .nv.shared._Z15SoftmaxWarpImplI22BroadcastScaleMaskLoadIffbLm3EiE11DirectStoreIffEfLi1ELi1ELi4ELi1ELb1EL9Algorithm0EEvT_T0_ll --------------------------
	.section	.nv.shared._Z15SoftmaxWarpImplI22BroadcastScaleMaskLoadIffbLm3EiE11DirectStoreIffEfLi1ELi1ELi4ELi1ELb1EL9Algorithm0EEvT_T0_ll,"aw",@nobits
	.sectionflags	@""
	.align	16
	.zero		1024


//--------------------- .nv.shared._Z15SoftmaxWarpImplI22BroadcastScaleMaskLoadIffbLm3EiE11DirectStoreIffEfLi1ELi1ELi4ELi1ELb0EL9Algorithm0EEvT_T0_ll --------------------------
	.section	.nv.shared._Z15SoftmaxWarpImplI22BroadcastScaleMaskLoadIffbLm3EiE11DirectStoreIffEfLi1ELi1ELi4ELi1ELb0EL9Algorithm0EEvT_T0_ll,"aw",@nobits
	.sectionflags	@""
	.align	16
	.zero		1024


//--------------------- .nv.shared._Z15SoftmaxWarpImplI22BroadcastScaleMaskLoadIffbLm3EiE11DirectStoreIffEfLi1ELi1ELi4ELi2ELb1EL9Algorithm0EEvT_T0_ll --------------------------
	.section	.nv.shared._Z15SoftmaxWarpImplI22BroadcastScaleMaskLoadIffbLm3EiE11DirectStoreIffEfLi1ELi1ELi4ELi2ELb1EL9Algorithm0EEvT_T0_ll,"aw",@nobits
	.sectionflags	@""
	.align	16
	.zero		1024


//--------------------- .nv.shared._Z15SoftmaxWarpImplI22BroadcastScaleMaskLoadIffbLm3EiE11DirectStoreIffEfLi1ELi1ELi4ELi2ELb0EL9Algorithm0EEvT_T0_ll --------------------------
	.section	.nv.shared._Z15SoftmaxWarpImplI22BroadcastScaleMaskLoadIffbLm3EiE11DirectStoreIffEfLi1ELi1ELi4ELi2ELb0EL9Algorithm0EEvT_T0_ll,"aw",@nobits
	.sectionflags	@""
	.align	16
	.zero		1024


//--------------------- .nv.shared._Z15SoftmaxWarpImplI22BroadcastScaleMaskLoadIffbLm3EiE11DirectStoreIffEfLi1ELi1ELi2ELi1ELb1EL9Algorithm0EEvT_T0_ll --------------------------
	.section	.nv.shared._Z15SoftmaxWarpImplI22BroadcastScaleMaskLoadIffbLm3EiE11DirectStoreIffEfLi1ELi1ELi2ELi1ELb1EL9Algorithm0EEvT_T0_ll,"aw",@nobits
	.sectionflags	@""
	.align	16
	.zero		1024


//--------------------- .nv.shared._Z15SoftmaxWarpImplI22BroadcastScaleMaskLoadIffbLm3EiE11DirectStoreIffEfLi1ELi1ELi2ELi1ELb0EL9Algorithm0EEvT_T0_ll --------------------------
	.section	.nv.shared._Z15SoftmaxWarpImplI22BroadcastScaleMaskLoadIffbLm3EiE11DirectStoreIffEfLi1ELi1ELi2ELi1ELb0EL9Algorithm0EEvT_T0_ll,"aw",@nobits
	.sectionflags	@""
	.align	16
	.zero		1024


//--------------------- .nv.shared._Z15SoftmaxWarpImplI22BroadcastScaleMaskLoadIffbLm3EiE11DirectStoreIffEfLi1ELi1ELi2ELi2ELb1EL9Algorithm0EEvT_T0_ll --------------------------
	.section	.nv.shared._Z15SoftmaxWarpImplI22BroadcastScaleMaskLoadIffbLm3EiE11DirectStoreIffEfLi1ELi1ELi2ELi2ELb1EL9Algorithm0EEvT_T0_ll,"aw",@nobits
	.sectionflags	@""
	.align	16
	.zero		1024


//--------------------- .nv.shared._Z15SoftmaxWarpImplI22BroadcastScaleMaskLoadIffbLm3EiE11DirectStoreIffEfLi1ELi1ELi2ELi2ELb0EL9Algorithm0EEvT_T0_ll --------------------------
	.section	.nv.shared._Z15SoftmaxWarpImplI22BroadcastScaleMaskLoadIffbLm3EiE11DirectStoreIffEfLi1ELi1ELi2ELi2ELb0EL9Algorithm0EEvT_T0_ll,"aw",@nobits
	.sectionflags	@""
	.align	16
	.zero		1024


//--------------------- .nv.shared._Z15SoftmaxWarpImplI22BroadcastScaleMaskLoadIffbLm3EiE11DirectStoreIffEfLi1ELi1ELi1ELi1ELb1EL9Algorithm0EEvT_T0_ll --------------------------
	.section	.nv.shared._Z15SoftmaxWarpImplI22BroadcastScaleMaskLoadIffbLm3EiE11DirectStoreIffEfLi1ELi1ELi1ELi1ELb1EL9Algorithm0EEvT_T0_ll,"aw",@nobits
	.sectionflags	@""
	.align	16
	.zero		1024


//--------------------- .nv.shared._Z15SoftmaxWarpImplI22BroadcastScaleMaskLoadIffbLm3EiE11DirectStoreIffEfLi1ELi1ELi1ELi1ELb0EL9Algorithm0EEvT_T0_ll --------------------------
	.section	.nv.shared._Z15SoftmaxWarpImplI22BroadcastScaleMaskLoadIffbLm3EiE11DirectStoreIffEfLi1ELi1ELi1ELi1ELb0EL9Algorithm0EEvT_T0_ll,"aw",@nobits
	.sectionflags	@""
	.align	16
	.zero		1024


//--------------------- .nv.shared._Z15SoftmaxWarpImplI22BroadcastScaleMaskLoadIffbLm3EiE11DirectStoreIffEfLi1ELi1ELi1ELi2ELb1EL9Algorithm0EEvT_T0_ll --------------------------
	.section	.nv.shared._Z15SoftmaxWarpImplI22BroadcastScaleMaskLoadIffbLm3EiE11DirectStoreIffEfLi1ELi1ELi1ELi2ELb1EL9Algorithm0EEvT_T0_ll,"aw",@nobits
	.sectionflags	@""
	.align	16
	.zero		1024


//--------------------- .nv.shared._Z15SoftmaxWarpImplI22BroadcastScaleMaskLoadIffbLm3EiE11DirectStoreIffEfLi1ELi1ELi1ELi2ELb0EL9Algorithm0EEvT_T0_ll --------------------------
	.section	.nv.shared._Z15SoftmaxWarpImplI22BroadcastScaleMaskLoadIffbLm3EiE11DirectStoreIffEfLi1ELi1ELi1ELi2ELb0EL9Algorithm0EEvT_T0_ll,"aw",@nobits
	.sectionflags	@""
	.align	16
	.zero		1024


//--------------------- .nv.shared._Z15SoftmaxWarpImplI22BroadcastScaleMaskLoadIffbLm3EiE11DirectStoreIffEfLi2ELi32ELi32ELi1ELb1EL9Algorithm0EEvT_T0_ll --------------------------
	.section	.nv.shared._Z15SoftmaxWarpImplI22BroadcastScaleMaskLoadIffbLm3EiE11DirectStoreIffEfLi2ELi32ELi32ELi1ELb1EL9Algorithm0EEvT_T0_ll,"aw",@nobits
	.sectionflags	@""
	.align	16
	.zero		1024


//--------------------- .nv.shared._Z15SoftmaxWarpImplI22BroadcastScaleMaskLoadIffbLm3EiE11DirectStoreIffEfLi2ELi32ELi32ELi1ELb0EL9Algorithm0EEvT_T0_ll --------------------------
	.section	.nv.shared._Z15SoftmaxWarpImplI22BroadcastScaleMaskLoadIffbLm3EiE11DirectStoreIffEfLi2ELi32ELi32ELi1ELb0EL9Algorithm0EEvT_T0_ll,"aw",@nobits
	.sectionflags	@""
	.align	16
	.zero		1024


//--------------------- .nv.shared._Z15SoftmaxWarpImplI22BroadcastScaleMaskLoadIffbLm3EiE11DirectStoreIffEfLi2ELi30ELi32ELi1ELb1EL9Algorithm0EEvT_T0_ll --------------------------
	.section	.nv.shared._Z15SoftmaxWarpImplI22BroadcastScaleMaskLoadIffbLm3EiE11DirectStoreIffEfLi2ELi30ELi32ELi1ELb1EL9Algorithm0EEvT_T0_ll,"aw",@nobits
	.sectionflags	@""
	.align	16
	.zero		1024


//--------------------- .nv.shared._Z15SoftmaxWarpImplI22BroadcastScaleMaskLoadIffbLm3EiE11DirectStoreIffEfLi2ELi30ELi32ELi1ELb0EL9Algorithm0EEvT_T0_ll --------------------------
	.section	.nv.shared._Z15SoftmaxWarpImplI22BroadcastScaleMaskLoadIffbLm3EiE11DirectStoreIffEfLi2ELi30ELi32ELi1ELb0EL9Algorithm0EEvT_T0_ll,"aw",@nobits
	.sectionflags	@""
	.align	16
	.zero		1024


//--------------------- .nv.shared._Z15SoftmaxWarpImplI22BroadcastScaleMaskLoadIffbLm3EiE11DirectStoreIffEfLi2ELi28ELi32ELi1ELb1EL9Algorithm0EEvT_T0_ll --------------------------
	.section	.nv.shared._Z15SoftmaxWarpImplI22BroadcastScaleMaskLoadIffbLm3EiE11DirectStoreIffEfLi2ELi28ELi32ELi1ELb1EL9Algorithm0EEvT_T0_ll,"aw",@nobits
	.sectionflags	@""
	.align	16
	.zero		1024


//--------------------- .nv.shared._Z15SoftmaxWarpImplI22BroadcastScaleMaskLoadIffbLm3EiE11DirectStoreIffEfLi2ELi28ELi32ELi1ELb0EL9Algorithm0EEvT_T0_ll --------------------------
	.section	.nv.shared._Z15SoftmaxWarpImplI22BroadcastScaleMaskLoadIffbLm3EiE11DirectStoreIffEfLi2ELi28ELi32ELi1ELb0EL9Algorithm0EEvT_T0_ll,"aw",@nobits
	.sectionflags	@""
	.align	16
	.zero		1024


//--------------------- .nv.shared._Z15SoftmaxWarpImplI22BroadcastScaleMaskLoadIffbLm3EiE11DirectStoreIffEfLi2ELi26ELi32ELi1ELb1EL9Algorithm0EEvT_T0_ll --------------------------
	.section	.nv.shared._Z15SoftmaxWarpImplI22BroadcastScaleMaskLoadIffbLm3EiE11DirectStoreIffEfLi2ELi26ELi32ELi1ELb1EL9Algorithm0EEvT_T0_ll,"aw",@nobits
	.sectionflags	@""
	.align	16
	.zero		1024


//--------------------- .nv.shared._Z15SoftmaxWarpImplI22BroadcastScaleMaskLoadIffbLm3EiE11DirectStoreIffEfLi2ELi26ELi32ELi1ELb0EL9Algorithm0EEvT_T0_ll --------------------------
	.section	.nv.shared._Z15SoftmaxWarpImplI22BroadcastScaleMaskLoadIffbLm3EiE11DirectStoreIffEfLi2ELi26ELi32ELi1ELb0EL9Algorithm0EEvT_T0_ll,"aw",@nobits
	.sectionflags	@""
	.align	16
	.zero		1024


//--------------------- .nv.shared._Z15SoftmaxWarpImplI22BroadcastScaleMaskLoadIffbLm3EiE11DirectStoreIffEfLi2ELi24ELi32ELi1ELb1EL9Algorithm0EEvT_T0_ll --------------------------
	.section	.nv.shared._Z15SoftmaxWarpImplI22BroadcastScaleMaskLoadIffbLm3EiE11DirectStoreIffEfLi2ELi24ELi32ELi1ELb1EL9Algorithm0EEvT_T0_ll,"aw",@nobits
	.sectionflags	@""
	.align	16
	.zero		1024


//--------------------- .nv.shared._Z15SoftmaxWarpImplI22BroadcastScaleMaskLoadIffbLm3EiE11DirectStoreIffEfLi2ELi24ELi32ELi1ELb0EL9Algorithm0EEvT_T0_ll --------------------------
	.section	.nv.shared._Z15SoftmaxWarpImplI22BroadcastScaleMaskLoadIffbLm3EiE11DirectStoreIffEfLi2ELi24ELi32ELi1ELb0EL9Algorithm0EEvT_T0_ll,"aw",@nobits
	.sectionflags	@""
	.align	16
	.zero		1024


//--------------------- .nv.shared._Z15SoftmaxWarpImplI22BroadcastScaleMaskLoadIffbLm3EiE11DirectStoreIffEfLi2ELi22ELi32ELi1ELb1EL9Algorithm0EEvT_T0_ll --------------------------
	.section	.nv.shared._Z15SoftmaxWarpImplI22BroadcastScaleMaskLoadIffbLm3EiE11DirectStoreIffEfLi2ELi22ELi32ELi1ELb1EL9Algorithm0EEvT_T0_ll,"aw",@nobits
	.sectionflags	@""
	.align	16
	.zero		1024


//--------------------- .nv.shared._Z15SoftmaxWarpImplI22BroadcastScaleMaskLoadIffbLm3EiE11DirectStoreIffEfLi2ELi22ELi32ELi1ELb0EL9Algorithm0EEvT_T0_ll --------------------------
	.section	.nv.shared._Z15SoftmaxWarpImplI22BroadcastScaleMaskLoadIffbLm3EiE11DirectStoreIffEfLi2ELi22ELi32ELi1ELb0EL9Algorithm0EEvT_T0_ll,"aw",@nobits
	.sectionflags	@""
	.align	16
	.zero		1024


//--------------------- .nv.shared._Z15SoftmaxWarpImplI22BroadcastScaleMaskLoadIffbLm3EiE11DirectStoreIffEfLi2ELi20ELi32ELi1ELb1EL9Algorithm0EEvT_T0_ll --------------------------
	.section	.nv.shared._Z15SoftmaxWarpImplI22BroadcastScaleMaskLoadIffbLm3EiE11DirectStoreIffEfLi2ELi20ELi32ELi1ELb1EL9Algorithm0EEvT_T0_ll,"aw",@nobits
	.sectionflags	@""
	.align	16
	.zero		1024


//--------------------- .nv.shared._Z15SoftmaxWarpImplI22BroadcastScaleMaskLoadIffbLm3EiE11DirectStoreIffEfLi2ELi20ELi32ELi1ELb0EL9Algorithm0EEvT_T0_ll --------------------------
	.section	.nv.shared._Z15SoftmaxWarpImplI22BroadcastScaleMaskLoadIffbLm3EiE11DirectStoreIffEfLi2ELi20ELi32ELi1ELb0EL9Algorithm0EEvT_T0_ll,"aw",@nobits
	.sectionflags	@""
	.align	16
	.zero		1024


//--------------------- .nv.shared._Z15SoftmaxWarpImplI22BroadcastScaleMaskLoadIffbLm3EiE11DirectStoreIffEfLi2ELi18ELi32ELi1ELb1EL9Algorithm0EEvT_T0_ll --------------------------
	.section	.nv.shared._Z15SoftmaxWarpImplI22BroadcastScaleMaskLoadIffbLm3EiE11DirectStoreIffEfLi2ELi18ELi32ELi1ELb1EL9Algorithm0EEvT_T0_ll,"aw",@nobits
	.sectionflags	@""
	.align	16
	.zero		1024


//--------------------- .nv.shared._Z15SoftmaxWarpImplI22BroadcastScaleMaskLoadIffbLm3EiE11DirectStoreIffEfLi2ELi18ELi32ELi1ELb0EL9Algorithm0EEvT_T0_ll --------------------------
	.section	.nv.shared._Z15SoftmaxWarpImplI22BroadcastScaleMaskLoadIffbLm3EiE11DirectStoreIffEfLi2ELi18ELi32ELi1ELb0EL9Algorithm0EEvT_T0_ll,"aw",@nobits
	.sectionflags	@""
	.align	16
	.zero		1024


//--------------------- .nv.shared._Z15SoftmaxWarpImplI22BroadcastScaleMaskLoadIffbLm3EiE11DirectStoreIffEfLi2ELi16ELi32ELi1ELb1EL9Algorithm0EEvT_T0_ll --------------------------
	.section	.nv.shared._Z15SoftmaxWarpImplI22BroadcastScaleMaskLoadIffbLm3EiE11DirectStoreIffEfLi2ELi16ELi32ELi1ELb1EL9Algorithm0EEvT_T0_ll,"aw",@nobits
	.sectionflags	@""
	.align	16
	.zero		1024


//--------------------- .nv.shared._Z15SoftmaxWarpImplI22BroadcastScaleMaskLoadIffbLm3EiE11DirectStoreIffEfLi2ELi16ELi32ELi1ELb0EL9Algorithm0EEvT_T0_ll --------------------------
	.section	.nv.shared._Z15SoftmaxWarpImplI22BroadcastScaleMaskLoadIffbLm3EiE11DirectStoreIffEfLi2ELi16ELi32ELi1ELb0EL9Algorithm0EEvT_T0_ll,"aw",@nobits
	.sectionflags	@""
	.align	16
	.zero		1024


//--------------------- .nv.shared._Z15SoftmaxWarpImplI22BroadcastScaleMaskLoadIffbLm3EiE11DirectStoreIffEfLi2ELi14ELi32ELi1ELb1EL9Algorithm0EEvT_T0_ll --------------------------
	.section	.nv.shared._Z15SoftmaxWarpImplI22BroadcastScaleMaskLoadIffbLm3EiE11DirectStoreIffEfLi2ELi14ELi32ELi1ELb1EL9Algorithm0EEvT_T0_ll,"aw",@nobits
	.sectionflags	@""
	.align	16
	.zero		1024


//--------------------- .nv.shared._Z15SoftmaxWarpImplI22BroadcastScaleMaskLoadIffbLm3EiE11DirectStoreIffEfLi2ELi14ELi32ELi1ELb0EL9Algorithm0EEvT_T0_ll --------------------------
	.section	.nv.shared._Z15SoftmaxWarpImplI22BroadcastScaleMaskLoadIffbLm3EiE11DirectStoreIffEfLi2ELi14ELi32ELi1ELb0EL9Algorithm0EEvT_T0_ll,"aw",@nobits
	.sectionflags	@""
	.align	16
	.zero		1024


//--------------------- .nv.shared._Z15SoftmaxWarpImplI22BroadcastScaleMaskLoadIffbLm3EiE11DirectStoreIffEfLi2ELi12ELi32ELi1ELb1EL9Algorithm0EEvT_T0_ll --------------------------
	.section	.nv.shared._Z15SoftmaxWarpImplI22BroadcastScaleMaskLoadIffbLm3EiE11DirectStoreIffEfLi2ELi12ELi32ELi1ELb1EL9Algorithm0EEvT_T0_ll,"aw",@nobits
	.sectionflags	@""
	.align	16
	.zero		1024


//--------------------- .nv.shared._Z15SoftmaxWarpImplI22BroadcastScaleMaskLoadIffbLm3EiE11DirectStoreIffEfLi2ELi12ELi32ELi1ELb0EL9Algorithm0EEvT_T0_ll --------------------------
	.section	.nv.shared._Z15SoftmaxWarpImplI22BroadcastScaleMaskLoadIffbLm3EiE11DirectStoreIffEfLi2ELi12ELi32ELi1ELb0EL9Algorithm0EEvT_T0_ll,"aw",@nobits
	.sectionflags	@""
	.align	16
	.zero		1024


//--------------------- .nv.shared._Z15SoftmaxWarpImplI22BroadcastScaleMaskLoadIffbLm3EiE11DirectStoreIffEfLi2ELi10ELi32ELi1ELb1EL9Algorithm0EEvT_T0_ll --------------------------
	.section	.nv.shared._Z15SoftmaxWarpImplI22BroadcastScaleMaskLoadIffbLm3EiE11DirectStoreIffEfLi2ELi10ELi32ELi1ELb1EL9Algorithm0EEvT_T0_ll,"aw",@nobits
	.sectionflags	@""
	.align	16
	.zero		1024


//--------------------- .nv.shared._Z15SoftmaxWarpImplI22BroadcastScaleMaskLoadIffbLm3EiE11DirectStoreIffEfLi2ELi10ELi32ELi1ELb0EL9Algorithm0EEvT_T0_ll --------------------------
	.section	.nv.shared._Z15SoftmaxWarpImplI22BroadcastScaleMaskLoadIffbLm3EiE11DirectStoreIffEfLi2ELi10ELi32ELi1ELb0EL9Algorithm0EEvT_T0_ll,"aw",@nobits
	.sectionflags	@""
	.align	16
	.zero		1024


//--------------------- .nv.shared._Z15SoftmaxWarpImplI22BroadcastScaleMaskLoadIffbLm3EiE11DirectStoreIffEfLi2ELi8ELi32ELi1ELb1EL9Algorithm0EEvT_T0_ll --------------------------
	.section	.nv.shared._Z15SoftmaxWarpImplI22BroadcastScaleMaskLoadIffbLm3EiE11DirectStoreIffEfLi2ELi8ELi32ELi1ELb1EL9Algorithm0EEvT_T0_ll,"aw",@nobits
	.sectionflags	@""
	.align	16
	.zero		1024


//--------------------- .nv.shared._Z15SoftmaxWarpImplI22BroadcastScaleMaskLoadIffbLm3EiE11DirectStoreIffEfLi2ELi8ELi32ELi1ELb0EL9Algorithm0EEvT_T0_ll --------------------------
	.section	.nv.shared._Z15SoftmaxWarpImplI22BroadcastScaleMaskLoadIffbLm3EiE11DirectStoreIffEfLi2ELi8ELi32ELi1ELb0EL9Algorithm0EEvT_T0_ll,"aw",@nobits
	.sectionflags	@""
	.align	16
	.zero		1024


//--------------------- .nv.shared._Z15SoftmaxWarpImplI22BroadcastScaleMaskLoadIffbLm3EiE11DirectStoreIffEfLi2ELi6ELi32ELi1ELb1EL9Algorithm0EEvT_T0_ll --------------------------
	.section	.nv.shared._Z15SoftmaxWarpImplI22BroadcastScaleMaskLoadIffbLm3EiE11DirectStoreIffEfLi2ELi6ELi32ELi1ELb1EL9Algorithm0EEvT_T0_ll,"aw",@nobits
	.sectionflags	@""
	.align	16
	.zero		1024


//--------------------- .nv.shared._Z15SoftmaxWarpImplI22BroadcastScaleMaskLoadIffbLm3EiE11DirectStoreIffEfLi2ELi6ELi32ELi1ELb0EL9Algorithm0EEvT_T0_ll --------------------------
	.section	.nv.shared._Z15SoftmaxWarpImplI22BroadcastScaleMaskLoadIffbLm3EiE11DirectStoreIffEfLi2ELi6ELi32ELi1ELb0EL9Algorithm0EEvT_T0_ll,"aw",@nobits
	.sectionflags	@""
	.align	16
	.zero		1024


//--------------------- .nv.shared._Z15SoftmaxWarpImplI22BroadcastScaleMaskLoadIffbLm3EiE11DirectStoreIffEfLi2ELi4ELi32ELi1ELb1EL9Algorithm0EEvT_T0_ll --------------------------
	.section	.nv.shared._Z15SoftmaxWarpImplI22BroadcastScaleMaskLoadIffbLm3EiE11DirectStoreIffEfLi2ELi4ELi32ELi1ELb1EL9Algorithm0EEvT_T0_ll,"aw",@nobits
	.sectionflags	@""
	.align	16
	.zero		1024


//--------------------- .nv.shared._Z15SoftmaxWarpImplI22BroadcastScaleMaskLoadIffbLm3EiE11DirectStoreIffEfLi2ELi4ELi32ELi1ELb0EL9Algorithm0EEvT_T0_ll --------------------------
	.section	.nv.shared._Z15SoftmaxWarpImplI22BroadcastScaleMaskLoadIffbLm3EiE11DirectStoreIffEfLi2ELi4ELi32ELi1ELb0EL9Algorithm0EEvT_T0_ll,"aw",@nobits
	.sectionflags	@""
	.align	16
	.zero		1024


//--------------------- .nv.shared._Z15SoftmaxWarpImplI22BroadcastScaleMaskLoadIffbLm3EiE11DirectStoreIffEfLi2ELi2ELi32ELi1ELb1EL9Algorithm0EEvT_T0_ll --------------------------
	.section	.nv.shared._Z15SoftmaxWarpImplI22BroadcastScaleMaskLoadIffbLm3EiE11DirectStoreIffEfLi2ELi2ELi32ELi1ELb1EL9Algorithm0EEvT_T0_ll,"aw",@nobits
	.sectionflags	@""
	.align	16
	.zero		1024


//--------------------- .nv.shared._Z15SoftmaxWarpImplI22BroadcastScaleMaskLoadIffbLm3EiE11DirectStoreIffEfLi2ELi2ELi32ELi1ELb0EL9Algorithm0EEvT_T0_ll --------------------------
	.section	.nv.shared._Z15SoftmaxWarpImplI22BroadcastScaleMaskLoadIffbLm3EiE11DirectStoreIffEfLi2ELi2ELi32ELi1ELb0EL9Algorithm0EEvT_T0_ll,"aw",@nobits
	.sectionflags	@""
	.align	16
	.zero		1024


//--------------------- .nv.shared._Z15SoftmaxWarpImplI22BroadcastScaleMaskLoadIffbLm3EiE11DirectStoreIffEfLi2ELi2ELi32ELi2ELb1EL9Algorithm0EEvT_T0_ll --------------------------
	.section	.nv.shared._Z15SoftmaxWarpImplI22BroadcastScaleMaskLoadIffbLm3EiE11DirectStoreIffEfLi2ELi2ELi32ELi2ELb1EL9Algorithm0EEvT_T0_ll,"aw",@nobits
	.sectionflags	@""
	.align	16
	.zero		1024


//--------------------- .nv.shared._Z15SoftmaxWarpImplI22BroadcastScaleMaskLoadIffbLm3EiE11DirectStoreIffEfLi2ELi2ELi32ELi2ELb0EL9Algorithm0EEvT_T0_ll --------------------------
	.section	.nv.shared._Z15SoftmaxWarpImplI22BroadcastScaleMaskLoadIffbLm3EiE11DirectStoreIffEfLi2ELi2ELi32ELi2ELb0EL9Algorithm0EEvT_T0_ll,"aw",@nobits
	.sectionflags	@""
	.align	16
	.zero		1024


//--------------------- .nv.shared._Z15SoftmaxWarpImplI22BroadcastScaleMaskLoadIffbLm3EiE11DirectStoreIffEfLi2ELi2ELi16ELi1ELb1EL9Algorithm0EEvT_T0_ll --------------------------
	.section	.nv.shared._Z15SoftmaxWarpImplI22BroadcastScaleMaskLoadIffbLm3EiE11DirectStoreIffEfLi2ELi2ELi16ELi1ELb1EL9Algorithm0EEvT_T0_ll,"aw",@nobits
	.sectionflags	@""
	.align	16
	.zero		1024


//--------------------- .nv.shared._Z15SoftmaxWarpImplI22BroadcastScaleMaskLoadIffbLm3EiE11DirectStoreIffEfLi2ELi2ELi16ELi1ELb0EL9Algorithm0EEvT_T0_ll --------------------------
	.section	.nv.shared._Z15SoftmaxWarpImplI22BroadcastScaleMaskLoadIffbLm3EiE11DirectStoreIffEfLi2ELi2ELi16ELi1ELb0EL9Algorithm0EEvT_T0_ll,"aw",@nobits
	.sectionflags	@""
	.align	16
	.zero		1024


//--------------------- .nv.shared._Z15SoftmaxWarpImplI22BroadcastScaleMaskLoadIffbLm3EiE11DirectStoreIffEfLi2ELi2ELi16ELi2ELb1EL9Algorithm0EEvT_T0_ll --------------------------
	.section	.nv.shared._Z15SoftmaxWarpImplI22BroadcastScaleMaskLoadIffbLm3EiE11DirectStoreIffEfLi2ELi2ELi16ELi2ELb1EL9Algorithm0EEvT_T0_ll,"aw",@nobits
	.sectionflags	@""
	.align	16
	.zero		1024


//--------------------- .nv.shared._Z15SoftmaxWarpImplI22BroadcastScaleMaskLoadIffbLm3EiE11DirectStoreIffEfLi2ELi2ELi16ELi2ELb0EL9Algorithm0EEvT_T0_ll --------------------------
	.section	.nv.shared._Z15SoftmaxWarpImplI22BroadcastScaleMaskLoadIffbLm3EiE11DirectStoreIffEfLi2ELi2ELi16ELi2ELb0EL9Algorithm0EEvT_T0_ll,"aw",@nobits
	.sectionflags	@""
	.align	16
	.zero		1024


//--------------------- .nv.shared._Z15SoftmaxWarpImplI22BroadcastScaleMaskLoadIffbLm3EiE11DirectStoreIffEfLi2ELi2ELi8ELi1ELb1EL9Algorithm0EEvT_T0_ll --------------------------
	.section	.nv.shared._Z15SoftmaxWarpImplI22BroadcastScaleMaskLoadIffbLm3EiE11DirectStoreIffEfLi2ELi2ELi8ELi1ELb1EL9Algorithm0EEvT_T0_ll,"aw",@nobits
	.sectionflags	@""
	.align	16
	.zero		1024


//--------------------- .nv.shared._Z15SoftmaxWarpImplI22BroadcastScaleMaskLoadIffbLm3EiE11DirectStoreIffEfLi2ELi2ELi8ELi1ELb0EL9Algorithm0EEvT_T0_ll --------------------------
	.section	.nv.shared._Z15SoftmaxWarpImplI22BroadcastScaleMaskLoadIffbLm3EiE11DirectStoreIffEfLi2ELi2ELi8ELi1ELb0EL9Algorithm0EEvT_T0_ll,"aw",@nobits
	.sectionflags	@""
	.align	16
	.zero		1024


//--------------------- .nv.shared._Z15SoftmaxWarpImplI22BroadcastScaleMaskLoadIffbLm3EiE11DirectStoreIffEfLi2ELi2ELi8ELi2ELb1EL9Algorithm0EEvT_T0_ll --------------------------
	.section	.nv.shared._Z15SoftmaxWarpImplI22BroadcastScaleMaskLoadIffbLm3EiE11DirectStoreIffEfLi2ELi2ELi8ELi2ELb1EL9Algorithm0EEvT_T0_ll,"aw",@nobits
	.sectionflags	@""
	.align	16
	.zero		1024


//--------------------- .nv.shared._Z15SoftmaxWarpImplI22BroadcastScaleMaskLoadIffbLm3EiE11DirectStoreIffEfLi2ELi2ELi8ELi2ELb0EL9Algorithm0EEvT_T0_ll --------------------------
	.section	.nv.shared._Z15SoftmaxWarpImplI22BroadcastScaleMaskLoadIffbLm3EiE11DirectStoreIffEfLi2ELi2ELi8ELi2ELb0EL9Algorithm0EEvT_T0_ll,"aw",@nobits
	.sectionflags	@""
	.align	16
	.zero		1024


//--------------------- .nv.shared._Z15SoftmaxWarpImplI22BroadcastScaleMaskLoadIffbLm3EiE11DirectStoreIffEfLi2ELi2ELi4ELi1ELb1EL9Algorithm0EEvT_T0_ll --------------------------
	.section	.nv.shared._Z15SoftmaxWarpImplI22BroadcastScaleMaskLoadIffbLm3EiE11DirectStoreIffEfLi2ELi2ELi4ELi1ELb1EL9Algorithm0EEvT_T0_ll,"aw",@nobits
	.sectionflags	@""
	.align	16
	.zero		1024


//--------------------- .nv.shared._Z15SoftmaxWarpImplI22BroadcastScaleMaskLoadIffbLm3EiE11DirectStoreIffEfLi2ELi2ELi4ELi1ELb0EL9Algorithm0EEvT_T0_ll --------------------------
	.section	.nv.shared._Z15SoftmaxWarpImplI22BroadcastScaleMaskLoadIffbLm3EiE11DirectStoreIffEfLi2ELi2ELi4ELi1ELb0EL9Algorithm0EEvT_T0_ll,"aw",@nobits
	.sectionflags	@""
	.align	16
	.zero		1024


//--------------------- .nv.shared._Z15SoftmaxWarpImplI22BroadcastScaleMaskLoadIffbLm3EiE11DirectStoreIffEfLi2ELi2ELi4ELi2ELb1EL9Algorithm0EEvT_T0_ll --------------------------
	.section	.nv.shared._Z15SoftmaxWarpImplI22BroadcastScaleMaskLoadIffbLm3EiE11DirectStoreIffEfLi2ELi2ELi4ELi2ELb1EL9Algorithm0EEvT_T0_ll,"aw",@nobits
	.sectionflags	@""
	.align	16
	.zero		1024


//--------------------- .nv.shared._Z15SoftmaxWarpImplI22BroadcastScaleMaskLoadIffbLm3EiE11DirectStoreIffEfLi2ELi2ELi4ELi2ELb0EL9Algorithm0EEvT_T0_ll --------------------------
	.section	.nv.shared._Z15SoftmaxWarpImplI22BroadcastScaleMaskLoadIffbLm3EiE11DirectStoreIffEfLi2ELi2ELi4ELi2ELb0EL9Algorithm0EEvT_T0_ll,"aw",@nobits
	.sectionflags	@""
	.align	16
	.zero		1024


//--------------------- .nv.shared._Z15SoftmaxWarpImplI22BroadcastScaleMaskLoadIffbLm3EiE11DirectStoreIffEfLi2ELi2ELi2ELi1ELb1EL9Algorithm0EEvT_T0_ll --------------------------
	.section	.nv.shared._Z15SoftmaxWarpImplI22BroadcastScaleMaskLoadIffbLm3EiE11DirectStoreIffEfLi2ELi2ELi2ELi1ELb1EL9Algorithm0EEvT_T0_ll,"aw",@nobits
	.sectionflags	@""
	.align	16
	.zero		1024


//--------------------- .nv.shared._Z15SoftmaxWarpImplI22BroadcastScaleMaskLoadIffbLm3EiE11DirectStoreIffEfLi2ELi2ELi2ELi1ELb0EL9Algorithm0EEvT_T0_ll --------------------------
	.section	.nv.shared._Z15SoftmaxWarpImplI22BroadcastScaleMaskLoadIffbLm3EiE11DirectStoreIffEfLi2ELi2ELi2ELi1ELb0EL9Algorithm0EEvT_T0_ll,"aw",@nobits
	.sectionflags	@""
	.align	16
	.zero		1024


//--------------------- .nv.shared._Z15SoftmaxWarpImplI22BroadcastScaleMaskLoadIffbLm3EiE11DirectStoreIffEfLi2ELi2ELi2ELi2ELb1EL9Algorithm0EEvT_T0_ll --------------------------
	.section	.nv.shared._Z15SoftmaxWarpImplI22BroadcastScaleMaskLoadIffbLm3EiE11DirectStoreIffEfLi2ELi2ELi2ELi2ELb1EL9Algorithm0EEvT_T0_ll,"aw",@nobits
	.sectionflags	@""
	.align	16
	.zero		1024


//--------------------- .nv.shared._Z15SoftmaxWarpImplI22BroadcastScaleMaskLoadIffbLm3EiE11DirectStoreIffEfLi2ELi2ELi2ELi2ELb0EL9Algorithm0EEvT_T0_ll --------------------------
	.section	.nv.shared._Z15SoftmaxWarpImplI22BroadcastScaleMaskLoadIffbLm3EiE11DirectStoreIffEfLi2ELi2ELi2ELi2ELb0EL9Algorithm0EEvT_T0_ll,"aw",@nobits
	.sectionflags	@""
	.align	16
	.zero		1024


//--------------------- .nv.shared._Z15SoftmaxWarpImplI22BroadcastScaleMaskLoadIffbLm3EiE11DirectStoreIffEfLi2ELi2ELi1ELi1ELb1EL9Algorithm0EEvT_T0_ll --------------------------
	.section	.nv.shared._Z15SoftmaxWarpImplI22BroadcastScaleMaskLoadIffbLm3EiE11DirectStoreIffEfLi2ELi2ELi1ELi1ELb1EL9Algorithm0EEvT_T0_ll,"aw",@nobits
	.sectionflags	@""
	.align	16
	.zero		1024


//--------------------- .nv.shared._Z15SoftmaxWarpImplI22BroadcastScaleMaskLoadIffbLm3EiE11DirectStoreIffEfLi2ELi2ELi1ELi1ELb0EL9Algorithm0EEvT_T0_ll --------------------------
	.section	.nv.shared._Z15SoftmaxWarpImplI22BroadcastScaleMaskLoadIffbLm3EiE11DirectStoreIffEfLi2ELi2ELi1ELi1ELb0EL9Algorithm0EEvT_T0_ll,"aw",@nobits
	.sectionflags	@""
	.align	16
	.zero		1024


//--------------------- .nv.shared._Z15SoftmaxWarpImplI22BroadcastScaleMaskLoadIffbLm3EiE11DirectStoreIffEfLi2ELi2ELi1ELi2ELb1EL9Algorithm0EEvT_T0_ll --------------------------
	.section	.nv.shared._Z15SoftmaxWarpImplI22BroadcastScaleMaskLoadIffbLm3EiE11DirectStoreIffEfLi2ELi2ELi1ELi2ELb1EL9Algorithm0EEvT_T0_ll,"aw",@nobits
	.sectionflags	@""
	.align	16
	.zero		1024


//--------------------- .nv.shared._Z15SoftmaxWarpImplI22BroadcastScaleMaskLoadIffbLm3EiE11DirectStoreIffEfLi2ELi2ELi1ELi2ELb0EL9Algorithm0EEvT_T0_ll --------------------------
	.section	.nv.shared._Z15SoftmaxWarpImplI22BroadcastScaleMaskLoadIffbLm3EiE11DirectStoreIffEfLi2ELi2ELi1ELi2ELb0EL9Algorithm0EEvT_T0_ll,"aw",@nobits
	.sectionflags	@""
	.align	16
	.zero		1024


//--------------------- .nv.shared._Z24SoftmaxBlockUncachedImplI22BroadcastScaleMaskLoadIffbLm2EiE11DirectStoreIffEfLi1ELi1024EL9Algorithm0EEvT_T0_ll --------------------------
	.section	.nv.shared._Z24SoftmaxBlockUncachedImplI22BroadcastScaleMaskLoadIffbLm2EiE11DirectStoreIffEfLi1ELi1024EL9Algorithm0EEvT_T0_ll,"aw",@nobits
	.sectionflags	@""
	.align	16
.nv.shared._Z24SoftmaxBlockUncachedImplI22BroadcastScaleMaskLoadIffbLm2EiE11DirectStoreIffEfLi1ELi1024EL9Algorithm0EEvT_T0_ll:
	.zero		1360


//--------------------- .nv.shared._Z24SoftmaxBlockUncachedImplI22BroadcastScaleMaskLoadIffbLm2EiE11DirectStoreIffEfLi2ELi1024EL9Algorithm0EEvT_T0_ll --------------------------
	.section	.nv.shared._Z24SoftmaxBlockUncachedImplI22BroadcastScaleMaskLoadIffbLm2EiE11DirectStoreIffEfLi2ELi1024EL9Algorithm0EEvT_T0_ll,"aw",@nobits
	.sectionflags	@""
	.align	16
.nv.shared._Z24SoftmaxBlockUncachedImplI22BroadcastScaleMaskLoadIffbLm2EiE11DirectStoreIffEfLi2ELi1024EL9Algorithm0EEvT_T0_ll:
	.zero		1360


//--------------------- .nv.shared._Z20SoftmaxBlockSMemImplI22BroadcastScaleMaskLoadIffbLm2EiE11DirectStoreIffEfLi1ELi256EL9Algorithm0EEvT_T0_ll --------------------------
	.section	.nv.shared._Z20SoftmaxBlockSMemImplI22BroadcastScaleMaskLoadIffbLm2EiE11DirectStoreIffEfLi1ELi256EL9Algorithm0EEvT_T0_ll,"aw",@nobits
	.sectionflags	@""
	.align	16
.nv.shared._Z20SoftmaxBlockSMemImplI22BroadcastScaleMaskLoadIffbLm2EiE11DirectStoreIffEfLi1ELi256EL9Algorithm0EEvT_T0_ll:
	.zero		1120


//--------------------- .nv.shared._Z20SoftmaxBlockSMemImplI22BroadcastScaleMaskLoadIffbLm2EiE11DirectStoreIffEfLi1ELi512EL9Algorithm0EEvT_T0_ll --------------------------
	.section	.nv.shared._Z20SoftmaxBlockSMemImplI22BroadcastScaleMaskLoadIffbLm2EiE11DirectStoreIffEfLi1ELi512EL9Algorithm0EEvT_T0_ll,"aw",@nobits
	.sectionflags	@""
	.align	16
.nv.shared._Z20SoftmaxBlockSMemImplI22BroadcastScaleMaskLoadIffbLm2EiE11DirectStoreIffEfLi1ELi512EL9Algorithm0EEvT_T0_ll:
	.zero		1200


//--------------------- .nv.shared._Z20SoftmaxBlockSMemImplI22BroadcastScaleMaskLoadIffbLm2EiE11DirectStoreIffEfLi1ELi1024EL9Algorithm0EEvT_T0_ll --------------------------
	.section	.nv.shared._Z20SoftmaxBlockSMemImplI22BroadcastScaleMaskLoadIffbLm2EiE11DirectStoreIffEfLi1ELi1024EL9Algorithm0EEvT_T0_ll,"aw",@nobits
	.sectionflags	@""
	.align	16
.nv.shared._Z20SoftmaxBlockSMemImplI22BroadcastScaleMaskLoadIffbLm2EiE11DirectStoreIffEfLi1ELi1024EL9Algorithm0EEvT_T0_ll:
	.zero		1360


//--------------------- .nv.shared._Z20SoftmaxBlockSMemImplI22BroadcastScaleMaskLoadIffbLm2EiE11DirectStoreIffEfLi1ELi128EL9Algorithm0EEvT_T0_ll --------------------------
	.section	.nv.shared._Z20SoftmaxBlockSMemImplI22BroadcastScaleMaskLoadIffbLm2EiE11DirectStoreIffEfLi1ELi128EL9Algorithm0EEvT_T0_ll,"aw",@nobits
	.sectionflags	@""
	.align	16
.nv.shared._Z20SoftmaxBlockSMemImplI22BroadcastScaleMaskLoadIffbLm2EiE11DirectStoreIffEfLi1ELi128EL9Algorithm0EEvT_T0_ll:
	.zero		1088


//--------------------- .nv.shared._Z20SoftmaxBlockSMemImplI22BroadcastScaleMaskLoadIffbLm2EiE11DirectStoreIffEfLi2ELi256EL9Algorithm0EEvT_T0_ll --------------------------
	.section	.nv.shared._Z20SoftmaxBlockSMemImplI22BroadcastScaleMaskLoadIffbLm2EiE11DirectStoreIffEfLi2ELi256EL9Algorithm0EEvT_T0_ll,"aw",@nobits
	.sectionflags	@""
	.align	16
.nv.shared._Z20SoftmaxBlockSMemImplI22BroadcastScaleMaskLoadIffbLm2EiE11DirectStoreIffEfLi2ELi256EL9Algorithm0EEvT_T0_ll:
	.zero		1120


//--------------------- .nv.shared._Z20SoftmaxBlockSMemImplI22BroadcastScaleMaskLoadIffbLm2EiE11DirectStoreIffEfLi2ELi512EL9Algorithm0EEvT_T0_ll --------------------------
	.section	.nv.shared._Z20SoftmaxBlockSMemImplI22BroadcastScaleMaskLoadIffbLm2EiE11DirectStoreIffEfLi2ELi512EL9Algorithm0EEvT_T0_ll,"aw",@nobits
	.sectionflags	@""
	.align	16
.nv.shared._Z20SoftmaxBlockSMemImplI22BroadcastScaleMaskLoadIffbLm2EiE11DirectStoreIffEfLi2ELi512EL9Algorithm0EEvT_T0_ll:
	.zero		1200


//--------------------- .nv.shared._Z20SoftmaxBlockSMemImplI22BroadcastScaleMaskLoadIffbLm2EiE11DirectStoreIffEfLi2ELi1024EL9Algorithm0EEvT_T0_ll --------------------------
	.section	.nv.shared._Z20SoftmaxBlockSMemImplI22BroadcastScaleMaskLoadIffbLm2EiE11DirectStoreIffEfLi2ELi1024EL9Algorithm0EEvT_T0_ll,"aw",@nobits
	.sectionflags	@""
	.align	16
.nv.shared._Z20SoftmaxBlockSMemImplI22BroadcastScaleMaskLoadIffbLm2EiE11DirectStoreIffEfLi2ELi1024EL9Algorithm0EEvT_T0_ll:
	.zero		1360


//--------------------- .nv.shared._Z20SoftmaxBlockSMemImplI22BroadcastScaleMaskLoadIffbLm2EiE11DirectStoreIffEfLi2ELi128EL9Algorithm0EEvT_T0_ll --------------------------
	.section	.nv.shared._Z20SoftmaxBlockSMemImplI22BroadcastScaleMaskLoadIffbLm2EiE11DirectStoreIffEfLi2ELi128EL9Algorithm0EEvT_T0_ll,"aw",@nobits
	.sectionflags	@""
	.align	16
.nv.shared._Z20SoftmaxBlockSMemImplI22BroadcastScaleMaskLoadIffbLm2EiE11DirectStoreIffEfLi2ELi128EL9Algorithm0EEvT_T0_ll:
	.zero		1088


//--------------------- .nv.shared._Z15SoftmaxWarpImplI22BroadcastScaleMaskLoadIffbLm2EiE11DirectStoreIffEfLi1ELi32ELi32ELi1ELb1EL9Algorithm0EEvT_T0_ll --------------------------
	.section	.nv.shared._Z15SoftmaxWarpImplI22BroadcastScaleMaskLoadIffbLm2EiE11DirectStoreIffEfLi1ELi32ELi32ELi1ELb1EL9Algorithm0EEvT_T0_ll,"aw",@nobits
	.sectionflags	@""
	.align	16
	.zero		1024


//--------------------- .nv.shared._Z15SoftmaxWarpImplI22BroadcastScaleMaskLoadIffbLm2EiE11DirectStoreIffEfLi1ELi32ELi32ELi1ELb0EL9Algorithm0EEvT_T0_ll --------------------------
	.section	.nv.shared._Z15SoftmaxWarpImplI22BroadcastScaleMaskLoadIffbLm2EiE11DirectStoreIffEfLi1ELi32ELi32ELi1ELb0EL9Algorithm0EEvT_T0_ll,"aw",@nobits
	.sectionflags	@""
	.align	16
	.zero		1024


//--------------------- .nv.shared._Z15SoftmaxWarpImplI22BroadcastScaleMaskLoadIffbLm2EiE11DirectStoreIffEfLi1ELi31ELi32ELi1ELb1EL9Algorithm0EEvT_T0_ll --------------------------
	.section	.nv.shared._Z15SoftmaxWarpImplI22BroadcastScaleMaskLoadIffbLm2EiE11DirectStoreIffEfLi1ELi31ELi32ELi1ELb1EL9Algorithm0EEvT_T0_ll,"aw",@nobits
	.sectionflags	@""
	.align	16
	.zero		1024


//--------------------- .nv.shared._Z15SoftmaxWarpImplI22BroadcastScaleMaskLoadIffbLm2EiE11DirectStoreIffEfLi1ELi31ELi32ELi1ELb0EL9Algorithm0EEvT_T0_ll --------------------------
	.section	.nv.shared._Z15SoftmaxWarpImplI22BroadcastScaleMaskLoadIffbLm2EiE11DirectStoreIffEfLi1ELi31ELi32ELi1ELb0EL9Algorithm0EEvT_T0_ll,"aw",@nobits
	.sectionflags	@""
	.align	16
	.zero		1024


//--------------------- .nv.shared._Z15SoftmaxWarpImplI22BroadcastScaleMaskLoadIffbLm2EiE11DirectStoreIffEfLi1ELi30ELi32ELi1ELb1EL9Algorithm0EEvT_T0_ll --------------------------
	.section	.nv.shared._Z15SoftmaxWarpImplI22BroadcastScaleMaskLoadIffbLm2EiE11DirectStoreIffEfLi1ELi30ELi32ELi1ELb1EL9Algorithm0EEvT_T0_ll,"aw",@nobits
	.sectionflags	@""
	.align	16
	.zero		1024


//--------------------- .nv.shared._Z15SoftmaxWarpImplI22BroadcastScaleMaskLoadIffbLm2EiE11DirectStoreIffEfLi1ELi30ELi32ELi1ELb0EL9Algorithm0EEvT_T0_ll --------------------------
	.section	.nv.shared._Z15SoftmaxWarpImplI22BroadcastScaleMaskLoadIffbLm2EiE11DirectStoreIffEfLi1ELi30ELi32ELi1ELb0EL9Algorithm0EEvT_T0_ll,"aw",@nobits
	.sectionflags	@""
	.align	16
	.zero		1024


//--------------------- .nv.shared._Z15SoftmaxWarpImplI22BroadcastScaleMaskLoadIffbLm2EiE11DirectStoreIffEfLi1ELi29ELi32ELi1ELb1EL9Algorithm0EEvT_T0_ll --------------------------
	.section	.nv.shared._Z15SoftmaxWarpImplI22BroadcastScaleMaskLoadIffbLm2EiE11DirectStoreIffEfLi1ELi29ELi32ELi1ELb1EL9Algorithm0EEvT_T0_ll,"aw",@nobits
	.sectionflags	@""
	.align	16
	.zero		1024


//--------------------- .nv.shared._Z15SoftmaxWarpImplI22BroadcastScaleMaskLoadIffbLm2EiE11DirectStoreIffEfLi1ELi29ELi32ELi1ELb0EL9Algorithm0EEvT_T0_ll --------------------------
	.section	.nv.shared._Z15SoftmaxWarpImplI22BroadcastScaleMaskLoadIffbLm2EiE11DirectStoreIffEfLi1ELi29ELi32ELi1ELb0EL9Algorithm0EEvT_T0_ll,"aw",@nobits
	.sectionflags	@""
	.align	16
	.zero		1024


//--------------------- .nv.shared._Z15SoftmaxWarpImplI22BroadcastScaleMaskLoadIffbLm2EiE11DirectStoreIffEfLi1ELi28ELi32ELi1ELb1EL9Algorithm0EEvT_T0_ll --------------------------
	.section	.nv.shared._Z15SoftmaxWarpImplI22BroadcastScaleMaskLoadIffbLm2EiE11DirectStoreIffEfLi1ELi28ELi32ELi1ELb1EL9Algorithm0EEvT_T0_ll,"aw",@nobits
	.sectionflags	@""
	.align	16
	.zero		1024


//--------------------- .nv.shared._Z15SoftmaxWarpImplI22BroadcastScaleMaskLoadIffbLm2EiE11DirectStoreIffEfLi1ELi28ELi32ELi1ELb0EL9Algorithm0EEvT_T0_ll --------------------------
	.section	.nv.shared._Z15SoftmaxWarpImplI22BroadcastScaleMaskLoadIffbLm2EiE11DirectStoreIffEfLi1ELi28ELi32ELi1ELb0EL9Algorithm0EEvT_T0_ll,"aw",@nobits
	.sectionflags	@""
	.align	16
	.zero		1024


//--------------------- .nv.shared._Z15SoftmaxWarpImplI22BroadcastScaleMaskLoadIffbLm2EiE11DirectStoreIffEfLi1ELi27ELi32ELi1ELb1EL9Algorithm0EEvT_T0_ll --------------------------
	.section	.nv.shared._Z15SoftmaxWarpImplI22BroadcastScaleMaskLoadIffbLm2EiE11DirectStoreIffEfLi1ELi27ELi32ELi1ELb1EL9Algorithm0EEvT_T0_ll,"aw",@nobits
	.sectionflags	@""
	.align	16
	.zero		1024


//--------------------- .nv.shared._Z15SoftmaxWarpImplI22BroadcastScaleMaskLoadIffbLm2EiE11DirectStoreIffEfLi1ELi27ELi32ELi1ELb0EL9Algorithm0EEvT_T0_ll --------------------------
	.section	.nv.shared._Z15SoftmaxWarpImplI22BroadcastScaleMaskLoadIffbLm2EiE11DirectStoreIffEfLi1ELi27ELi32ELi1ELb0EL9Algorithm0EEvT_T0_ll,"aw",@nobits
	.sectionflags	@""
	.align	16
	.zero		1024


//--------------------- .nv.shared._Z15SoftmaxWarpImplI22BroadcastScaleMaskLoadIffbLm2EiE11DirectStoreIffEfLi1ELi26ELi32ELi1ELb1EL9Algorithm0EEvT_T0_ll --------------------------
	.section	.nv.shared._Z15SoftmaxWarpImplI22BroadcastScaleMaskLoadIffbLm2EiE11DirectStoreIffEfLi1ELi26ELi32ELi1ELb1EL9Algorithm0EEvT_T0_ll,"aw",@nobits
	.sectionflags	@""
	.align	16
	.zero		1024


//--------------------- .nv.shared._Z15SoftmaxWarpImplI22BroadcastScaleMaskLoadIffbLm2EiE11DirectStoreIffEfLi1ELi26ELi32ELi1ELb0EL9Algorithm0EEvT_T0_ll --------------------------
	.section	.nv.shared._Z15SoftmaxWarpImplI22BroadcastScaleMaskLoadIffbLm2EiE11DirectStoreIffEfLi1ELi26ELi32ELi1ELb0EL9Algorithm0EEvT_T0_ll,"aw",@nobits
	.sectionflags	@""
	.align	16
	.zero		1024


//--------------------- .nv.shared._Z15SoftmaxWarpImplI22BroadcastScaleMaskLoadIffbLm2EiE11DirectStoreIffEfLi1ELi25ELi32ELi1ELb1EL9Algorithm0EEvT_T0_ll --------------------------
	.section	.nv.shared._Z15SoftmaxWarpImplI22BroadcastScaleMaskLoadIffbLm2EiE11DirectStoreIffEfLi1ELi25ELi32ELi1ELb1EL9Algorithm0EEvT_T0_ll,"aw",@nobits
	.sectionflags	@""
	.align	16
	.zero		1024


//--------------------- .nv.shared._Z15SoftmaxWarpImplI22BroadcastScaleMaskLoadIffbLm2EiE11DirectStoreIffEfLi1ELi25ELi32ELi1ELb0EL9Algorithm0EEvT_T0_ll --------------------------
	.section	.nv.shared._Z15SoftmaxWarpImplI22BroadcastScaleMaskLoadIffbLm2EiE11DirectStoreIffEfLi1ELi25ELi32ELi1ELb0EL9Algorithm0EEvT_T0_ll,"aw",@nobits
	.sectionflags	@""
	.align	16
	.zero		1024


//--------------------- .nv.shared._Z15SoftmaxWarpImplI22BroadcastScaleMaskLoadIffbLm2EiE11DirectStoreIffEfLi1ELi24ELi32ELi1ELb1EL9Algorithm0EEvT_T0_ll --------------------------
	.section	.nv.shared._Z15SoftmaxWarpImplI22BroadcastScaleMaskLoadIffbLm2EiE11DirectStoreIffEfLi1ELi24ELi32ELi1ELb1EL9Algorithm0EEvT_T0_ll,"aw",@nobits
	.sectionflags	@""
	.align	16
	.zero		1024


//--------------------- .nv.shared._Z15SoftmaxWarpImplI22BroadcastScaleMaskLoadIffbLm2EiE11DirectStoreIffEfLi1ELi24ELi32ELi1ELb0EL9Algorithm0EEvT_T0_ll --------------------------
	.section	.nv.shared._Z15SoftmaxWarpImplI22BroadcastScaleMaskLoadIffbLm2EiE11DirectStoreIffEfLi1ELi24ELi32ELi1ELb0EL9Algorithm0EEvT_T0_ll,"aw",@nobits
	.sectionflags	@""
	.align	16
	.zero		1024


//--------------------- .nv.shared._Z15SoftmaxWarpImplI22BroadcastScaleMaskLoadIffbLm2EiE11DirectStoreIffEfLi1ELi23ELi32ELi1ELb1EL9Algorithm0EEvT_T0_ll --------------------------
	.section	.nv.shared._Z15SoftmaxWarpImplI22BroadcastScaleMaskLoadIffbLm2EiE11DirectStoreIffEfLi1ELi23ELi32ELi1ELb1EL9Algorithm0EEvT_T0_ll,"aw",@nobits
	.sectionflags	@""
	.align	16
	.zero		1024


//--------------------- .nv.shared._Z15SoftmaxWarpImplI22BroadcastScaleMaskLoadIffbLm2EiE11DirectStoreIffEfLi1ELi23ELi32ELi1ELb0EL9Algorithm0EEvT_T0_ll --------------------------
	.section	.nv.shared._Z15SoftmaxWarpImplI22BroadcastScaleMaskLoadIffbLm2EiE11DirectStoreIffEfLi1ELi23ELi32ELi1ELb0EL9Algorithm0EEvT_T0_ll,"aw",@nobits
	.sectionflags	@""
	.align	16
	.zero		1024


//--------------------- .nv.shared._Z15SoftmaxWarpImplI22BroadcastScaleMaskLoadIffbLm2EiE11DirectStoreIffEfLi1ELi22ELi32ELi1ELb1EL9Algorithm0EEvT_T0_ll --------------------------
	.section	.nv.shared._Z15SoftmaxWarpImplI22BroadcastScaleMaskLoadIffbLm2EiE11DirectStoreIffEfLi1ELi22ELi32ELi1ELb1EL9Algorithm0EEvT_T0_ll,"aw",@nobits
	.sectionflags	@""
	.align	16
	.zero		1024


//--------------------- .nv.shared._Z15SoftmaxWarpImplI22BroadcastScaleMaskLoadIffbLm2EiE11DirectStoreIffEfLi1ELi22ELi32ELi1ELb0EL9Algorithm0EEvT_T0_ll --------------------------
	.section	.nv.shared._Z15SoftmaxWarpImplI22BroadcastScaleMaskLoadIffbLm2EiE11DirectStoreIffEfLi1ELi22ELi32ELi1ELb0EL9Algorithm0EEvT_T0_ll,"aw",@nobits
	.sectionflags	@""
	.align	16
	.zero		1024


//--------------------- .nv.shared._Z15SoftmaxWarpImplI22BroadcastScaleMaskLoadIffbLm2EiE11DirectStoreIffEfLi1ELi21ELi32ELi1ELb1EL9Algorithm0EEvT_T0_ll --------------------------
	.section	.nv.shared._Z15SoftmaxWarpImplI22BroadcastScaleMaskLoadIffbLm2EiE11DirectStoreIffEfLi1ELi21ELi32ELi1ELb1EL9Algorithm0EEvT_T0_ll,"aw",@nobits
	.sectionflags	@""
	.align	16
	.zero		1024


//--------------------- .nv.shared._Z15SoftmaxWarpImplI22BroadcastScaleMaskLoadIffbLm2EiE11DirectStoreIffEfLi1ELi21ELi32ELi1ELb0EL9Algorithm0EEvT_T0_ll --------------------------
	.section	.nv.shared._Z15SoftmaxWarpImplI22BroadcastScaleMaskLoadIffbLm2EiE11DirectStoreIffEfLi1ELi21ELi32ELi1ELb0EL9Algorithm0EEvT_T0_ll,"aw",@nobits
	.sectionflags	@""
	.align	16
	.zero		1024


//--------------------- .nv.shared._Z15SoftmaxWarpImplI22BroadcastScaleMaskLoadIffbLm2EiE11DirectStoreIffEfLi1ELi20ELi32ELi1ELb1EL9Algorithm0EEvT_T0_ll --------------------------
	.section	.nv.shared._Z15SoftmaxWarpImplI22BroadcastScaleMaskLoadIffbLm2EiE11DirectStoreIffEfLi1ELi20ELi32ELi1ELb1EL9Algorithm0EEvT_T0_ll,"aw",@nobits
	.sectionflags	@""
	.align	16
	.zero		1024


//--------------------- .nv.shared._Z15SoftmaxWarpImplI22BroadcastScaleMaskLoadIffbLm2EiE11DirectStoreIffEfLi1ELi20ELi32ELi1ELb0EL9Algorithm0EEvT_T0_ll --------------------------
	.section	.nv.shared._Z15SoftmaxWarpImplI22BroadcastScaleMaskLoadIffbLm2EiE11DirectStoreIffEfLi1ELi20ELi32ELi1ELb0EL9Algorithm0EEvT_T0_ll,"aw",@nobits
	.sectionflags	@""
	.align	16
	.zero		1024


//--------------------- .nv.shared._Z15SoftmaxWarpImplI22BroadcastScaleMaskLoadIffbLm2EiE11DirectStoreIffEfLi1ELi19ELi32ELi1ELb1EL9Algorithm0EEvT_T0_ll --------------------------
	.section	.nv.shared._Z15SoftmaxWarpImplI22BroadcastScaleMaskLoadIffbLm2EiE11DirectStoreIffEfLi1ELi19ELi32ELi1ELb1EL9Algorithm0EEvT_T0_ll,"aw",@nobits
	.sectionflags	@""
	.align	16
	.zero		1024


//--------------------- .nv.shared._Z15SoftmaxWarpImplI22BroadcastScaleMaskLoadIffbLm2EiE11DirectStoreIffEfLi1ELi19ELi32ELi1ELb0EL9Algorithm0EEvT_T0_ll --------------------------
	.section	.nv.shared._Z15SoftmaxWarpImplI22BroadcastScaleMaskLoadIffbLm2EiE11DirectStoreIffEfLi1ELi19ELi32ELi1ELb0EL9Algorithm0EEvT_T0_ll,"aw",@nobits
	.sectionflags	@""
	.align	16
	.zero		1024


//--------------------- .nv.shared._Z15SoftmaxWarpImplI22BroadcastScaleMaskLoadIffbLm2EiE11DirectStoreIffEfLi1ELi18ELi32ELi1ELb1EL9Algorithm0EEvT_T0_ll --------------------------
	.section	.nv.shared._Z15SoftmaxWarpImplI22BroadcastScaleMaskLoadIffbLm2EiE11DirectStoreIffEfLi1ELi18ELi32ELi1ELb1EL9Algorithm0EEvT_T0_ll,"aw",@nobits
	.sectionflags	@""
	.align	16
	.zero		1024


//--------------------- .nv.shared._Z15SoftmaxWarpImplI22BroadcastScaleMaskLoadIffbLm2EiE11DirectStoreIffEfLi1ELi18ELi32ELi1ELb0EL9Algorithm0EEvT_T0_ll --------------------------
	.section	.nv.shared._Z15SoftmaxWarpImplI22BroadcastScaleMaskLoadIffbLm2EiE11DirectStoreIffEfLi1ELi18ELi32ELi1ELb0EL9Algorithm0EEvT_T0_ll,"aw",@nobits
	.sectionflags	@""
	.align	16
	.zero		1024


//--------------------- .nv.shared._Z15SoftmaxWarpImplI22BroadcastScaleMaskLoadIffbLm2EiE11DirectStoreIffEfLi1ELi17ELi32ELi1ELb1EL9Algorithm0EEvT_T0_ll --------------------------
	.section	.nv.shared._Z15SoftmaxWarpImplI22BroadcastScaleMaskLoadIffbLm2EiE11DirectStoreIffEfLi1ELi17ELi32ELi1ELb1EL9Algorithm0EEvT_T0_ll,"aw",@nobits
	.sectionflags	@""
	.align	16
	.zero		1024


//--------------------- .nv.shared._Z15SoftmaxWarpImplI22BroadcastScaleMaskLoadIffbLm2EiE11DirectStoreIffEfLi1ELi17ELi32ELi1ELb0EL9Algorithm0EEvT_T0_ll --------------------------
	.section	.nv.shared._Z15SoftmaxWarpImplI22BroadcastScaleMaskLoadIffbLm2EiE11DirectStoreIffEfLi1ELi17ELi32ELi1ELb0EL9Algorithm0EEvT_T0_ll,"aw",@nobits
	.sectionflags	@""
	.align	16
	.zero		1024


//--------------------- .nv.shared._Z15SoftmaxWarpImplI22BroadcastScaleMaskLoadIffbLm2EiE11DirectStoreIffEfLi1ELi16ELi32ELi1ELb1EL9Algorithm0EEvT_T0_ll --------------------------
	.section	.nv.shared._Z15SoftmaxWarpImplI22BroadcastScaleMaskLoadIffbLm2EiE11DirectStoreIffEfLi1ELi16ELi32ELi1ELb1EL9Algorithm0EEvT_T0_ll,"aw",@nobits
	.sectionflags	@""
	.align	16
	.zero		1024


//--------------------- .nv.shared._Z15SoftmaxWarpImplI22BroadcastScaleMaskLoadIffbLm2EiE11DirectStoreIffEfLi1ELi16ELi32ELi1ELb0EL9Algorithm0EEvT_T0_ll --------------------------
	.section	.nv.shared._Z15SoftmaxWarpImplI22BroadcastScaleMaskLoadIffbLm2EiE11DirectStoreIffEfLi1ELi16ELi32ELi1ELb0EL9Algorithm0EEvT_T0_ll,"aw",@nobits
	.sectionflags	@""
	.align	16
	.zero		1024


//--------------------- .nv.shared._Z15SoftmaxWarpImplI22BroadcastScaleMaskLoadIffbLm2EiE11DirectStoreIffEfLi1ELi15ELi32ELi1ELb1EL9Algorithm0EEvT_T0_ll --------------------------
	.section	.nv.shared._Z15SoftmaxWarpImplI22BroadcastScaleMaskLoadIffbLm2EiE11DirectStoreIffEfLi1ELi15ELi32ELi1ELb1EL9Algorithm0EEvT_T0_ll,"aw",@nobits
	.sectionflags	@""
	.align	16
	.zero		1024


//--------------------- .nv.shared._Z15SoftmaxWarpImplI22BroadcastScaleMaskLoadIffbLm2EiE11DirectStoreIffEfLi1ELi15ELi32ELi1ELb0EL9Algorithm0EEvT_T0_ll --------------------------
	.section	.nv.shared._Z15SoftmaxWarpImplI22BroadcastScaleMaskLoadIffbLm2EiE11DirectStoreIffEfLi1ELi15ELi32ELi1ELb0EL9Algorithm0EEvT_T0_ll,"aw",@nobits
	.sectionflags	@""
	.align	16
	.zero		1024


//--------------------- .nv.shared._Z15SoftmaxWarpImplI22BroadcastScaleMaskLoadIffbLm2EiE11DirectStoreIffEfLi1ELi14ELi32ELi1ELb1EL9Algorithm0EEvT_T0_ll --------------------------
	.section	.nv.shared._Z15SoftmaxWarpImplI22BroadcastScaleMaskLoadIffbLm2EiE11DirectStoreIffEfLi1ELi14ELi32ELi1ELb1EL9Algorithm0EEvT_T0_ll,"aw",@nobits
	.sectionflags	@""
	.align	16
	.zero		1024


//--------------------- .nv.shared._Z15SoftmaxWarpImplI22BroadcastScaleMaskLoadIffbLm2EiE11DirectStoreIffEfLi1ELi14ELi32ELi1ELb0EL9Algorithm0EEvT_T0_ll --------------------------
	.section	.nv.shared._Z15SoftmaxWarpImplI22BroadcastScaleMaskLoadIffbLm2EiE11DirectStoreIffEfLi1ELi14ELi32ELi1ELb0EL9Algorithm0EEvT_T0_ll,"aw",@nobits
	.sectionflags	@""
	.align	16
	.zero		1024


//--------------------- .nv.shared._Z15SoftmaxWarpImplI22BroadcastScaleMaskLoadIffbLm2EiE11DirectStoreIffEfLi1ELi13ELi32ELi1ELb1EL9Algorithm0EEvT_T0_ll --------------------------
	.section	.nv.shared._Z15SoftmaxWarpImplI22BroadcastScaleMaskLoadIffbLm2EiE11DirectStoreIffEfLi1ELi13ELi32ELi1ELb1EL9Algorithm0EEvT_T0_ll,"aw",@nobits
	.sectionflags	@""
	.align	16
	.zero		1024


//--------------------- .nv.shared._Z15SoftmaxWarpImplI22BroadcastScaleMaskLoadIffbLm2EiE11DirectStoreIffEfLi1ELi13ELi32ELi1ELb0EL9Algorithm0EEvT_T0_ll --------------------------
	.section	.nv.shared._Z15SoftmaxWarpImplI22BroadcastScaleMaskLoadIffbLm2EiE11DirectStoreIffEfLi1ELi13ELi32ELi1ELb0EL9Algorithm0EEvT_T0_ll,"aw",@nobits
	.sectionflags	@""
	.align	16
	.zero		1024


//--------------------- .nv.shared._Z15SoftmaxWarpImplI22BroadcastScaleMaskLoadIffbLm2EiE11DirectStoreIffEfLi1ELi12ELi32ELi1ELb1EL9Algorithm0EEvT_T0_ll --------------------------
	.section	.nv.shared._Z15SoftmaxWarpImplI22BroadcastScaleMaskLoadIffbLm2EiE11DirectStoreIffEfLi1ELi12ELi32ELi1ELb1EL9Algorithm0EEvT_T0_ll,"aw",@nobits
	.sectionflags	@""
	.align	16
	.zero		1024


//--------------------- .nv.shared._Z15SoftmaxWarpImplI22BroadcastScaleMaskLoadIffbLm2EiE11DirectStoreIffEfLi1ELi12ELi32ELi1ELb0EL9Algorithm0EEvT_T0_ll --------------------------
	.section	.nv.shared._Z15SoftmaxWarpImplI22BroadcastScaleMaskLoadIffbLm2EiE11DirectStoreIffEfLi1ELi12ELi32ELi1ELb0EL9Algorithm0EEvT_T0_ll,"aw",@nobits
	.sectionflags	@""
	.align	16
	.zero		1024


//--------------------- .nv.shared._Z15SoftmaxWarpImplI22BroadcastScaleMaskLoadIffbLm2EiE11DirectStoreIffEfLi1ELi11ELi32ELi1ELb1EL9Algorithm0EEvT_T0_ll --------------------------
	.section	.nv.shared._Z15SoftmaxWarpImplI22BroadcastScaleMaskLoadIffbLm2EiE11DirectStoreIffEfLi1ELi11ELi32ELi1ELb1EL9Algorithm0EEvT_T0_ll,"aw",@nobits
	.sectionflags	@""
	.align	16
	.zero		1024


//--------------------- .nv.shared._Z15SoftmaxWarpImplI22BroadcastScaleMaskLoadIffbLm2EiE11DirectStoreIffEfLi1ELi11ELi32ELi1ELb0EL9Algorithm0EEvT_T0_ll --------------------------
	.section	.nv.shared._Z15SoftmaxWarpImplI22BroadcastScaleMaskLoadIffbLm2EiE11DirectStoreIffEfLi1ELi11ELi32ELi1ELb0EL9Algorithm0EEvT_T0_ll,"aw",@nobits
	.sectionflags	@""
	.align	16
	.zero		1024


//--------------------- .nv.shared._Z15SoftmaxWarpImplI22BroadcastScaleMaskLoadIffbLm2EiE11DirectStoreIffEfLi1ELi10ELi32ELi1ELb1EL9Algorithm0EEvT_T0_ll --------------------------
	.section	.nv.shared._Z15SoftmaxWarpImplI22BroadcastScaleMaskLoadIffbLm2EiE11DirectStoreIffEfLi1ELi10ELi32ELi1ELb1EL9Algorithm0EEvT_T0_ll,"aw",@nobits
	.sectionflags	@""
	.align	16
	.zero		1024


//--------------------- .nv.shared._Z15SoftmaxWarpImplI22BroadcastScaleMaskLoadIffbLm2EiE11DirectStoreIffEfLi1ELi10ELi32ELi1ELb0EL9Algorithm0EEvT_T0_ll --------------------------
	.section	.nv.shared._Z15SoftmaxWarpImplI22BroadcastScaleMaskLoadIffbLm2EiE11DirectStoreIffEfLi1ELi10ELi32ELi1ELb0EL9Algorithm0EEvT_T0_ll,"aw",@nobits
	.sectionflags	@""
	.align	16
	.zero		1024


//--------------------- .nv.shared._Z15SoftmaxWarpImplI22BroadcastScaleMaskLoadIffbLm2EiE11DirectStoreIffEfLi1ELi9ELi32ELi1ELb1EL9Algorithm0EEvT_T0_ll --------------------------
	.section	.nv.shared._Z15SoftmaxWarpImplI22BroadcastScaleMaskLoadIffbLm2EiE11DirectStoreIffEfLi1ELi9ELi32ELi1ELb1EL9Algorithm0EEvT_T0_ll,"aw",@nobits
	.sectionflags	@""
	.align	16
	.zero		1024


//--------------------- .nv.shared._Z15SoftmaxWarpImplI22BroadcastScaleMaskLoadIffbLm2EiE11DirectStoreIffEfLi1ELi9ELi32ELi1ELb0EL9Algorithm0EEvT_T0_ll --------------------------
	.section	.nv.shared._Z15SoftmaxWarpImplI22BroadcastScaleMaskLoadIffbLm2EiE11DirectStoreIffEfLi1ELi9ELi32ELi1ELb0EL9Algorithm0EEvT_T0_ll,"aw",@nobits
	.sectionflags	@""
	.align	16
	.zero		1024


//--------------------- .nv.shared._Z15SoftmaxWarpImplI22BroadcastScaleMaskLoadIffbLm2EiE11DirectStoreIffEfLi1ELi8ELi32ELi1ELb1EL9Algorithm0EEvT_T0_ll --------------------------
	.section	.nv.shared._Z15SoftmaxWarpImplI22BroadcastScaleMaskLoadIffbLm2EiE11DirectStoreIffEfLi1ELi8ELi32ELi1ELb1EL9Algorithm0EEvT_T0_ll,"aw",@nobits
	.sectionflags	@""
	.align	16
	.zero		1024


//--------------------- .nv.shared._Z15SoftmaxWarpImplI22BroadcastScaleMaskLoadIffbLm2EiE11DirectStoreIffEfLi1ELi8ELi32ELi1ELb0EL9Algorithm0EEvT_T0_ll --------------------------
	.section	.nv.shared._Z15SoftmaxWarpImplI22BroadcastScaleMaskLoadIffbLm2EiE11DirectStoreIffEfLi1ELi8ELi32ELi1ELb0EL9Algorithm0EEvT_T0_ll,"aw",@nobits
	.sectionflags	@""
	.align	16
	.zero		1024


//--------------------- .nv.shared._Z15SoftmaxWarpImplI22BroadcastScaleMaskLoadIffbLm2EiE11DirectStoreIffEfLi1ELi7ELi32ELi1ELb1EL9Algorithm0EEvT_T0_ll --------------------------
	.section	.nv.shared._Z15SoftmaxWarpImplI22BroadcastScaleMaskLoadIffbLm2EiE11DirectStoreIffEfLi1ELi7ELi32ELi1ELb1EL9Algorithm0EEvT_T0_ll,"aw",@nobits
	.sectionflags	@""
	.align	16
	.zero		1024


//--------------------- .nv.shared._Z15SoftmaxWarpImplI22BroadcastScaleMaskLoadIffbLm2EiE11DirectStoreIffEfLi1ELi7ELi32ELi1ELb0EL9Algorithm0EEvT_T0_ll --------------------------
	.section	.nv.shared._Z15SoftmaxWarpImplI22BroadcastScaleMaskLoadIffbLm2EiE11DirectStoreIffEfLi1ELi7ELi32ELi1ELb0EL9Algorithm0EEvT_T0_ll,"aw",@nobits
	.sectionflags	@""
	.align	16
	.zero		1024


//--------------------- .nv.shared._Z15SoftmaxWarpImplI22BroadcastScaleMaskLoadIffbLm2EiE11DirectStoreIffEfLi1ELi6ELi32ELi1ELb1EL9Algorithm0EEvT_T0_ll --------------------------
	.section	.nv.shared._Z15SoftmaxWarpImplI22BroadcastScaleMaskLoadIffbLm2EiE11DirectStoreIffEfLi1ELi6ELi32ELi1ELb1EL9Algorithm0EEvT_T0_ll,"aw",@nobits
	.sectionflags	@""
	.align	16
	.zero		1024


//--------------------- .nv.shared._Z15SoftmaxWarpImplI22BroadcastScaleMaskLoadIffbLm2EiE11DirectStoreIffEfLi1ELi6ELi32ELi1ELb0EL9Algorithm0EEvT_T0_ll --------------------------
	.section	.nv.shared._Z15SoftmaxWarpImplI22BroadcastScaleMaskLoadIffbLm2EiE11DirectStoreIffEfLi1ELi6ELi32ELi1ELb0EL9Algorithm0EEvT_T0_ll,"aw",@nobits
	.sectionflags	@""
	.align	16
	.zero		1024


//--------------------- .nv.shared._Z15SoftmaxWarpImplI22BroadcastScaleMaskLoadIffbLm2EiE11DirectStoreIffEfLi1ELi5ELi32ELi1ELb1EL9Algorithm0EEvT_T0_ll --------------------------
	.section	.nv.shared._Z15SoftmaxWarpImplI22BroadcastScaleMaskLoadIffbLm2EiE11DirectStoreIffEfLi1ELi5ELi32ELi1ELb1EL9Algorithm0EEvT_T0_ll,"aw",@nobits
	.sectionflags	@""
	.align	16
	.zero		1024


//--------------------- .nv.shared._Z15SoftmaxWarpImplI22BroadcastScaleMaskLoadIffbLm2EiE11DirectStoreIffEfLi1ELi5ELi32ELi1ELb0EL9Algorithm0EEvT_T0_ll --------------------------
	.section	.nv.shared._Z15SoftmaxWarpImplI22BroadcastScaleMaskLoadIffbLm2EiE11DirectStoreIffEfLi1ELi5ELi32ELi1ELb0EL9Algorithm0EEvT_T0_ll,"aw",@nobits
	.sectionflags	@""
	.align	16
	.zero		1024


//--------------------- .nv.shared._Z15SoftmaxWarpImplI22BroadcastScaleMaskLoadIffbLm2EiE11DirectStoreIffEfLi1ELi4ELi32ELi1ELb1EL9Algorithm0EEvT_T0_ll --------------------------
	.section	.nv.shared._Z15SoftmaxWarpImplI22BroadcastScaleMaskLoadIffbLm2EiE11DirectStoreIffEfLi1ELi4ELi32ELi1ELb1EL9Algorithm0EEvT_T0_ll,"aw",@nobits
	.sectionflags	@""
	.align	16
	.zero		1024


//--------------------- .nv.shared._Z15SoftmaxWarpImplI22BroadcastScaleMaskLoadIffbLm2EiE11DirectStoreIffEfLi1ELi4ELi32ELi1ELb0EL9Algorithm0EEvT_T0_ll --------------------------
	.section	.nv.shared._Z15SoftmaxWarpImplI22BroadcastScaleMaskLoadIffbLm2EiE11DirectStoreIffEfLi1ELi4ELi32ELi1ELb0EL9Algorithm0EEvT_T0_ll,"aw",@nobits
	.sectionflags	@""
	.align	16
	.zero		1024


//--------------------- .nv.shared._Z15SoftmaxWarpImplI22BroadcastScaleMaskLoadIffbLm2EiE11DirectStoreIffEfLi1ELi3ELi32ELi1ELb1EL9Algorithm0EEvT_T0_ll --------------------------
	.section	.nv.shared._Z15SoftmaxWarpImplI22BroadcastScaleMaskLoadIffbLm2EiE11DirectStoreIffEfLi1ELi3ELi32ELi1ELb1EL9Algorithm0EEvT_T0_ll,"aw",@nobits
	.sectionflags	@""
	.align	16
	.zero		1024


//--------------------- .nv.shared._Z15SoftmaxWarpImplI22BroadcastScaleMaskLoadIffbLm2EiE11DirectStoreIffEfLi1ELi3ELi32ELi1ELb0EL9Algorithm0EEvT_T0_ll --------------------------
	.section	.nv.shared._Z15SoftmaxWarpImplI22BroadcastScaleMaskLoadIffbLm2EiE11DirectStoreIffEfLi1ELi3ELi32ELi1ELb0EL9Algorithm0EEvT_T0_ll,"aw",@nobits
	.sectionflags	@""
	.align	16
	.zero		1024


//--------------------- .nv.shared._Z15SoftmaxWarpImplI22BroadcastScaleMaskLoadIffbLm2EiE11DirectStoreIffEfLi1ELi2ELi32ELi1ELb1EL9Algorithm0EEvT_T0_ll --------------------------
	.section	.nv.shared._Z15SoftmaxWarpImplI22BroadcastScaleMaskLoadIffbLm2EiE11DirectStoreIffEfLi1ELi2ELi32ELi1ELb1EL9Algorithm0EEvT_T0_ll,"aw",@nobits
	.sectionflags	@""
	.align	16
	.zero		1024


//--------------------- .nv.shared._Z15SoftmaxWarpImplI22BroadcastScaleMaskLoadIffbLm2EiE11DirectStoreIffEfLi1ELi2ELi32ELi1ELb0EL9Algorithm0EEvT_T0_ll --------------------------
	.section	.nv.shared._Z15SoftmaxWarpImplI22BroadcastScaleMaskLoadIffbLm2EiE11DirectStoreIffEfLi1ELi2ELi32ELi1ELb0EL9Algorithm0EEvT_T0_ll,"aw",@nobits
	.sectionflags	@""
	.align	16
	.zero		1024


//--------------------- .nv.shared._Z15SoftmaxWarpImplI22BroadcastScaleMaskLoadIffbLm2EiE11DirectStoreIffEfLi1ELi1ELi32ELi1ELb1EL9Algorithm0EEvT_T0_ll --------------------------
	.section	.nv.shared._Z15SoftmaxWarpImplI22BroadcastScaleMaskLoadIffbLm2EiE11DirectStoreIffEfLi1ELi1ELi32ELi1ELb1EL9Algorithm0EEvT_T0_ll,"aw",@nobits
	.sectionflags	@""
	.align	16
	.zero		1024


//--------------------- .nv.shared._Z15SoftmaxWarpImplI22BroadcastScaleMaskLoadIffbLm2EiE11DirectStoreIffEfLi1ELi1ELi32ELi1ELb0EL9Algorithm0EEvT_T0_ll --------------------------
	.section	.nv.shared._Z15SoftmaxWarpImplI22BroadcastScaleMaskLoadIffbLm2EiE11DirectStoreIffEfLi1ELi1ELi32ELi1ELb0EL9Algorithm0EEvT_T0_ll,"aw",@nobits
	.sectionflags	@""
	.align	16
	.zero		1024


//--------------------- .nv.shared._Z15SoftmaxWarpImplI22BroadcastScaleMaskLoadIffbLm2EiE11DirectStoreIffEfLi1ELi1ELi32ELi2ELb1EL9Algorithm0EEvT_T0_ll --------------------------
	.section	.nv.shared._Z15SoftmaxWarpImplI22BroadcastScaleMaskLoadIffbLm2EiE11DirectStoreIffEfLi1ELi1ELi32ELi2ELb1EL9Algorithm0EEvT_T0_ll,"aw",@nobits
	.sectionflags	@""
	.align	16
	.zero		1024


//--------------------- .nv.shared._Z15SoftmaxWarpImplI22BroadcastScaleMaskLoadIffbLm2EiE11DirectStoreIffEfLi1ELi1ELi32ELi2ELb0EL9Algorithm0EEvT_T0_ll --------------------------
	.section	.nv.shared._Z15SoftmaxWarpImplI22BroadcastScaleMaskLoadIffbLm2EiE11DirectStoreIffEfLi1ELi1ELi32ELi2ELb0EL9Algorithm0EEvT_T0_ll,"aw",@nobits
	.sectionflags	@""
	.align	16
	.zero		1024


//--------------------- .nv.shared._Z15SoftmaxWarpImplI22BroadcastScaleMaskLoadIffbLm2EiE11DirectStoreIffEfLi1ELi1ELi16ELi1ELb1EL9Algorithm0EEvT_T0_ll --------------------------
	.section	.nv.shared._Z15SoftmaxWarpImplI22BroadcastScaleMaskLoadIffbLm2EiE11DirectStoreIffEfLi1ELi1ELi16ELi1ELb1EL9Algorithm0EEvT_T0_ll,"aw",@nobits
	.sectionflags	@""
	.align	16
	.zero		1024


//--------------------- .nv.shared._Z15SoftmaxWarpImplI22BroadcastScaleMaskLoadIffbLm2EiE11DirectStoreIffEfLi1ELi1ELi16ELi1ELb0EL9Algorithm0EEvT_T0_ll --------------------------
	.section	.nv.shared._Z15SoftmaxWarpImplI22BroadcastScaleMaskLoadIffbLm2EiE11DirectStoreIffEfLi1ELi1ELi16ELi1ELb0EL9Algorithm0EEvT_T0_ll,"aw",@nobits
	.sectionflags	@""
	.align	16
	.zero		1024


//--------------------- .nv.shared._Z15SoftmaxWarpImplI22BroadcastScaleMaskLoadIffbLm2EiE11DirectStoreIffEfLi1ELi1ELi16ELi2ELb1EL9Algorithm0EEvT_T0_ll --------------------------
	.section	.nv.shared._Z15SoftmaxWarpImplI22BroadcastScaleMaskLoadIffbLm2EiE11DirectStoreIffEfLi1ELi1ELi16ELi2ELb1EL9Algorithm0EEvT_T0_ll,"aw",@nobits
	.sectionflags	@""
	.align	16
	.zero		1024


//--------------------- .nv.shared._Z15SoftmaxWarpImplI22BroadcastScaleMaskLoadIffbLm2EiE11DirectStoreIffEfLi1ELi1ELi16ELi2ELb0EL9Algorithm0EEvT_T0_ll --------------------------
	.section	.nv.shared._Z15SoftmaxWarpImplI22BroadcastScaleMaskLoadIffbLm2EiE11DirectStoreIffEfLi1ELi1ELi16ELi2ELb0EL9Algorithm0EEvT_T0_ll,"aw",@nobits
	.sectionflags	@""
	.align	16
	.zero		1024


//--------------------- .nv.shared._Z15SoftmaxWarpImplI22BroadcastScaleMaskLoadIffbLm2EiE11DirectStoreIffEfLi1ELi1ELi8ELi1ELb1EL9Algorithm0EEvT_T0_ll --------------------------
	.section	.nv.shared._Z15SoftmaxWarpImplI22BroadcastScaleMaskLoadIffbLm2EiE11DirectStoreIffEfLi1ELi1ELi8ELi1ELb1EL9Algorithm0EEvT_T0_ll,"aw",@nobits
	.sectionflags	@""
	.align	16
	.zero		1024


//--------------------- .nv.shared._Z15SoftmaxWarpImplI22BroadcastScaleMaskLoadIffbLm2EiE11DirectStoreIffEfLi1ELi1ELi8ELi1ELb0EL9Algorithm0EEvT_T0_ll --------------------------
	.section	.nv.shared._Z15SoftmaxWarpImplI22BroadcastScaleMaskLoadIffbLm2EiE11DirectStoreIffEfLi1ELi1ELi8ELi1ELb0EL9Algorithm0EEvT_T0_ll,"aw",@nobits
	.sectionflags	@""
	.align	16
	.zero		1024


//--------------------- .nv.shared._Z15SoftmaxWarpImplI22BroadcastScaleMaskLoadIffbLm2EiE11DirectStoreIffEfLi1ELi1ELi8ELi2ELb1EL9Algorithm0EEvT_T0_ll --------------------------
	.section	.nv.shared._Z15SoftmaxWarpImplI22BroadcastScaleMaskLoadIffbLm2EiE11DirectStoreIffEfLi1ELi1ELi8ELi2ELb1EL9Algorithm0EEvT_T0_ll,"aw",@nobits
	.sectionflags	@""
	.align	16
	.zero		1024


//--------------------- .nv.shared._Z15SoftmaxWarpImplI22BroadcastScaleMaskLoadIffbLm2EiE11DirectStoreIffEfLi1ELi1ELi8ELi2ELb0EL9Algorithm0EEvT_T0_ll --------------------------
	.section	.nv.shared._Z15SoftmaxWarpImplI22BroadcastScaleMaskLoadIffbLm2EiE11DirectStoreIffEfLi1ELi1ELi8ELi2ELb0EL9Algorithm0EEvT_T0_ll,"aw",@nobits
	.sectionflags	@""
	.align	16
	.zero		1024


//--------------------- .nv.shared._Z15SoftmaxWarpImplI22BroadcastScaleMaskLoadIffbLm2EiE11DirectStoreIffEfLi1ELi1ELi4ELi1ELb1EL9Algorithm0EEvT_T0_ll --------------------------
	.section	.nv.shared._Z15SoftmaxWarpImplI22BroadcastScaleMaskLoadIffbLm2EiE11DirectStoreIffEfLi1ELi1ELi4ELi1ELb1EL9Algorithm0EEvT_T0_ll,"aw",@nobits
	.sectionflags	@""
	.align	16
	.zero		1024


//--------------------- .nv.shared._Z15SoftmaxWarpImplI22BroadcastScaleMaskLoadIffbLm2EiE11DirectStoreIffEfLi1ELi1ELi4ELi1ELb0EL9Algorithm0EEvT_T0_ll --------------------------
	.section	.nv.shared._Z15SoftmaxWarpImplI22BroadcastScaleMaskLoadIffbLm2EiE11DirectStoreIffEfLi1ELi1ELi4ELi1ELb0EL9Algorithm0EEvT_T0_ll,"aw",@nobits
	.sectionflags	@""
	.align	16
	.zero		1024


//--------------------- .nv.shared._Z15SoftmaxWarpImplI22BroadcastScaleMaskLoadIffbLm2EiE11DirectStoreIffEfLi1ELi1ELi4ELi2ELb1EL9Algorithm0EEvT_T0_ll --------------------------
	.section	.nv.shared._Z15SoftmaxWarpImplI22BroadcastScaleMaskLoadIffbLm2EiE11DirectStoreIffEfLi1ELi1ELi4ELi2ELb1EL9Algorithm0EEvT_T0_ll,"aw",@nobits
	.sectionflags	@""
	.align	16
	.zero		1024


//--------------------- .nv.shared._Z15SoftmaxWarpImplI22BroadcastScaleMaskLoadIffbLm2EiE11DirectStoreIffEfLi1ELi1ELi4ELi2ELb0EL9Algorithm0EEvT_T0_ll --------------------------
	.section	.nv.shared._Z15SoftmaxWarpImplI22BroadcastScaleMaskLoadIffbLm2EiE11DirectStoreIffEfLi1ELi1ELi4ELi2ELb0EL9Algorithm0EEvT_T0_ll,"aw",@nobits
	.sectionflags	@""
	.align	16
	.zero		1024


//--------------------- .nv.shared._Z15SoftmaxWarpImplI22BroadcastScaleMaskLoadIffbLm2EiE11DirectStoreIffEfLi1ELi1ELi2ELi1ELb1EL9Algorithm0EEvT_T0_ll --------------------------
	.section	.nv.shared._Z15SoftmaxWarpImplI22BroadcastScaleMaskLoadIffbLm2EiE11DirectStoreIffEfLi1ELi1ELi2ELi1ELb1EL9Algorithm0EEvT_T0_ll,"aw",@nobits
	.sectionflags	@""
	.align	16
	.zero		1024


//--------------------- .nv.shared._Z15SoftmaxWarpImplI22BroadcastScaleMaskLoadIffbLm2EiE11DirectStoreIffEfLi1ELi1ELi2ELi1ELb0EL9Algorithm0EEvT_T0_ll --------------------------
	.section	.nv.shared._Z15SoftmaxWarpImplI22BroadcastScaleMaskLoadIffbLm2EiE11DirectStoreIffEfLi1ELi1ELi2ELi1ELb0EL9Algorithm0EEvT_T0_ll,"aw",@nobits
	.sectionflags	@""
	.align	16
	.zero		1024


//--------------------- .nv.shared._Z15SoftmaxWarpImplI22BroadcastScaleMaskLoadIffbLm2EiE11DirectStoreIffEfLi1ELi1ELi2ELi2ELb1EL9Algorithm0EEvT_T0_ll --------------------------
	.section	.nv.shared._Z15SoftmaxWarpImplI22BroadcastScaleMaskLoadIffbLm2EiE11DirectStoreIffEfLi1ELi1ELi2ELi2ELb1EL9Algorithm0EEvT_T0_ll,"aw",@nobits
	.sectionflags	@""
	.align	16
	.zero		1024


//--------------------- .nv.shared._Z15SoftmaxWarpImplI22BroadcastScaleMaskLoadIffbLm2EiE11DirectStoreIffEfLi1ELi1ELi2ELi2ELb0EL9Algorithm0EEvT_T0_ll --------------------------
	.section	.nv.shared._Z15SoftmaxWarpImplI22BroadcastScaleMaskLoadIffbLm2EiE11DirectStoreIffEfLi1ELi1ELi2ELi2ELb0EL9Algorithm0EEvT_T0_ll,"aw",@nobits
	.sectionflags	@""
	.align	16
	.zero		1024


//--------------------- .nv.shared._Z15SoftmaxWarpImplI22BroadcastScaleMaskLoadIffbLm2EiE11DirectStoreIffEfLi1ELi1ELi1ELi1ELb1EL9Algorithm0EEvT_T0_ll --------------------------
	.section	.nv.shared._Z15SoftmaxWarpImplI22BroadcastScaleMaskLoadIffbLm2EiE11DirectStoreIffEfLi1ELi1ELi1ELi1ELb1EL9Algorithm0EEvT_T0_ll,"aw",@nobits
	.sectionflags	@""
	.align	16
	.zero		1024


//--------------------- .nv.shared._Z15SoftmaxWarpImplI22BroadcastScaleMaskLoadIffbLm2EiE11DirectStoreIffEfLi1ELi1ELi1ELi1ELb0EL9Algorithm0EEvT_T0_ll --------------------------
	.section	.nv.shared._Z15SoftmaxWarpImplI22BroadcastScaleMaskLoadIffbLm2EiE11DirectStoreIffEfLi1ELi1ELi1ELi1ELb0EL9Algorithm0EEvT_T0_ll,"aw",@nobits
	.sectionflags	@""
	.align	16
	.zero		1024


//--------------------- .nv.shared._Z15SoftmaxWarpImplI22BroadcastScaleMaskLoadIffbLm2EiE11DirectStoreIffEfLi1ELi1ELi1ELi2ELb1EL9Algorithm0EEvT_T0_ll --------------------------
	.section	.nv.shared._Z15SoftmaxWarpImplI22BroadcastScaleMaskLoadIffbLm2EiE11DirectStoreIffEfLi1ELi1ELi1ELi2ELb1EL9Algorithm0EEvT_T0_ll,"aw",@nobits
	.sectionflags	@""
	.align	16
	.zero		1024


//--------------------- .nv.shared._Z15SoftmaxWarpImplI22BroadcastScaleMaskLoadIffbLm2EiE11DirectStoreIffEfLi1ELi1ELi1ELi2ELb0EL9Algorithm0EEvT_T0_ll --------------------------
	.section	.nv.shared._Z15SoftmaxWarpImplI22BroadcastScaleMaskLoadIffbLm2EiE11DirectStoreIffEfLi1ELi1ELi1ELi2ELb0EL9Algorithm0EEvT_T0_ll,"aw",@nobits
	.sectionflags	@""
	.align	16
	.zero		1024


//--------------------- .nv.shared._Z15SoftmaxWarpImplI22BroadcastScaleMaskLoadIffbLm2EiE11DirectStoreIffEfLi2ELi32ELi32ELi1ELb1EL9Algorithm0EEvT_T0_ll --------------------------
	.section	.nv.shared._Z15SoftmaxWarpImplI22BroadcastScaleMaskLoadIffbLm2EiE11DirectStoreIffEfLi2ELi32ELi32ELi1ELb1EL9Algorithm0EEvT_T0_ll,"aw",@nobits
	.sectionflags	@""
	.align	16
	.zero		1024


//--------------------- .nv.shared._Z15SoftmaxWarpImplI22BroadcastScaleMaskLoadIffbLm2EiE11DirectStoreIffEfLi2ELi32ELi32ELi1ELb0EL9Algorithm0EEvT_T0_ll --------------------------
	.section	.nv.shared._Z15SoftmaxWarpImplI22BroadcastScaleMaskLoadIffbLm2EiE11DirectStoreIffEfLi2ELi32ELi32ELi1ELb0EL9Algorithm0EEvT_T0_ll,"aw",@nobits
	.sectionflags	@""
	.align	16
	.zero		1024


//--------------------- .nv.shared._Z15SoftmaxWarpImplI22BroadcastScaleMaskLoadIffbLm2EiE11DirectStoreIffEfLi2ELi30ELi32ELi1ELb1EL9Algorithm0EEvT_T0_ll --------------------------
	.section	.nv.shared._Z15SoftmaxWarpImplI22BroadcastScaleMaskLoadIffbLm2EiE11DirectStoreIffEfLi2ELi30ELi32ELi1ELb1EL9Algorithm0EEvT_T0_ll,"aw",@nobits
	.sectionflags	@""
	.align	16
	.zero		1024


//--------------------- .nv.shared._Z15SoftmaxWarpImplI22BroadcastScaleMaskLoadIffbLm2EiE11DirectStoreIffEfLi2ELi30ELi32ELi1ELb0EL9Algorithm0EEvT_T0_ll --------------------------
	.section	.nv.shared._Z15SoftmaxWarpImplI22BroadcastScaleMaskLoadIffbLm2EiE11DirectStoreIffEfLi2ELi30ELi32ELi1ELb0EL9Algorithm0EEvT_T0_ll,"aw",@nobits
	.sectionflags	@""
	.align	16
	.zero		1024


//--------------------- .nv.shared._Z15SoftmaxWarpImplI22BroadcastScaleMaskLoadIffbLm2EiE11DirectStoreIffEfLi2ELi28ELi32ELi1ELb1EL9Algorithm0EEvT_T0_ll --------------------------
	.section	.nv.shared._Z15SoftmaxWarpImplI22BroadcastScaleMaskLoadIffbLm2EiE11DirectStoreIffEfLi2ELi28ELi32ELi1ELb1EL9Algorithm0EEvT_T0_ll,"aw",@nobits
	.sectionflags	@""
	.align	16
	.zero		1024


//--------------------- .nv.shared._Z15SoftmaxWarpImplI22BroadcastScaleMaskLoadIffbLm2EiE11DirectStoreIffEfLi2ELi28ELi32ELi1ELb0EL9Algorithm0EEvT_T0_ll --------------------------
	.section	.nv.shared._Z15SoftmaxWarpImplI22BroadcastScaleMaskLoadIffbLm2EiE11DirectStoreIffEfLi2ELi28ELi32ELi1ELb0EL9Algorithm0EEvT_T0_ll,"aw",@nobits
	.sectionflags	@""
	.align	16
	.zero		1024


//--------------------- .nv.shared._Z15SoftmaxWarpImplI22BroadcastScaleMaskLoadIffbLm2EiE11DirectStoreIffEfLi2ELi26ELi32ELi1ELb1EL9Algorithm0EEvT_T0_ll --------------------------
	.section	.nv.shared._Z15SoftmaxWarpImplI22BroadcastScaleMaskLoadIffbLm2EiE11DirectStoreIffEfLi2ELi26ELi32ELi1ELb1EL9Algorithm0EEvT_T0_ll,"aw",@nobits
	.sectionflags	@""
	.align	16
	.zero		1024


//--------------------- .nv.shared._Z15SoftmaxWarpImplI22BroadcastScaleMaskLoadIffbLm2EiE11DirectStoreIffEfLi2ELi26ELi32ELi1ELb0EL9Algorithm0EEvT_T0_ll --------------------------
	.section	.nv.shared._Z15SoftmaxWarpImplI22BroadcastScaleMaskLoadIffbLm2EiE11DirectStoreIffEfLi2ELi26ELi32ELi1ELb0EL9Algorithm0EEvT_T0_ll,"aw",@nobits
	.sectionflags	@""
	.align	16
	.zero		1024


//--------------------- .nv.shared._Z15SoftmaxWarpImplI22BroadcastScaleMaskLoadIffbLm2EiE11DirectStoreIffEfLi2ELi24ELi32ELi1ELb1EL9Algorithm0EEvT_T0_ll --------------------------
	.section	.nv.shared._Z15SoftmaxWarpImplI22BroadcastScaleMaskLoadIffbLm2EiE11DirectStoreIffEfLi2ELi24ELi32ELi1ELb1EL9Algorithm0EEvT_T0_ll,"aw",@nobits
	.sectionflags	@""
	.align	16
	.zero		1024


//--------------------- .nv.shared._Z15SoftmaxWarpImplI22BroadcastScaleMaskLoadIffbLm2EiE11DirectStoreIffEfLi2ELi24ELi32ELi1ELb0EL9Algorithm0EEvT_T0_ll --------------------------
	.section	.nv.shared._Z15SoftmaxWarpImplI22BroadcastScaleMaskLoadIffbLm2EiE11DirectStoreIffEfLi2ELi24ELi32ELi1ELb0EL9Algorithm0EEvT_T0_ll,"aw",@nobits
	.sectionflags	@""
	.align	16
	.zero		1024


//--------------------- .nv.shared._Z15SoftmaxWarpImplI22BroadcastScaleMaskLoadIffbLm2EiE11DirectStoreIffEfLi2ELi22ELi32ELi1ELb1EL9Algorithm0EEvT_T0_ll --------------------------
	.section	.nv.shared._Z15SoftmaxWarpImplI22BroadcastScaleMaskLoadIffbLm2EiE11DirectStoreIffEfLi2ELi22ELi32ELi1ELb1EL9Algorithm0EEvT_T0_ll,"aw",@nobits
	.sectionflags	@""
	.align	16
	.zero		1024


//--------------------- .nv.shared._Z15SoftmaxWarpImplI22BroadcastScaleMaskLoadIffbLm2EiE11DirectStoreIffEfLi2ELi22ELi32ELi1ELb0EL9Algorithm0EEvT_T0_ll --------------------------
	.section	.nv.shared._Z15SoftmaxWarpImplI22BroadcastScaleMaskLoadIffbLm2EiE11DirectStoreIffEfLi2ELi22ELi32ELi1ELb0EL9Algorithm0EEvT_T0_ll,"aw",@nobits
	.sectionflags	@""
	.align	16
	.zero		1024


//--------------------- .nv.shared._Z15SoftmaxWarpImplI22BroadcastScaleMaskLoadIffbLm2EiE11DirectStoreIffEfLi2ELi20ELi32ELi1ELb1EL9Algorithm0EEvT_T0_ll --------------------------
	.section	.nv.shared._Z15SoftmaxWarpImplI22BroadcastScaleMaskLoadIffbLm2EiE11DirectStoreIffEfLi2ELi20ELi32ELi1ELb1EL9Algorithm0EEvT_T0_ll,"aw",@nobits
	.sectionflags	@""
	.align	16
	.zero		1024


//--------------------- .nv.shared._Z15SoftmaxWarpImplI22BroadcastScaleMaskLoadIffbLm2EiE11DirectStoreIffEfLi2ELi20ELi32ELi1ELb0EL9Algorithm0EEvT_T0_ll --------------------------
	.section	.nv.shared._Z15SoftmaxWarpImplI22BroadcastScaleMaskLoadIffbLm2EiE11DirectStoreIffEfLi2ELi20ELi32ELi1ELb0EL9Algorithm0EEvT_T0_ll,"aw",@nobits
	.sectionflags	@""
	.align	16
	.zero		1024


//--------------------- .nv.shared._Z15SoftmaxWarpImplI22BroadcastScaleMaskLoadIffbLm2EiE11DirectStoreIffEfLi2ELi18ELi32ELi1ELb1EL9Algorithm0EEvT_T0_ll --------------------------
	.section	.nv.shared._Z15SoftmaxWarpImplI22BroadcastScaleMaskLoadIffbLm2EiE11DirectStoreIffEfLi2ELi18ELi32ELi1ELb1EL9Algorithm0EEvT_T0_ll,"aw",@nobits
	.sectionflags	@""
	.align	16
	.zero		1024


//--------------------- .nv.shared._Z15SoftmaxWarpImplI22BroadcastScaleMaskLoadIffbLm2EiE11DirectStoreIffEfLi2ELi18ELi32ELi1ELb0EL9Algorithm0EEvT_T0_ll --------------------------
	.section	.nv.shared._Z15SoftmaxWarpImplI22BroadcastScaleMaskLoadIffbLm2EiE11DirectStoreIffEfLi2ELi18ELi32ELi1ELb0EL9Algorithm0EEvT_T0_ll,"aw",@nobits
	.sectionflags	@""
	.align	16
	.zero		1024


//--------------------- .nv.shared._Z15SoftmaxWarpImplI22BroadcastScaleMaskLoadIffbLm2EiE11DirectStoreIffEfLi2ELi16ELi32ELi1ELb1EL9Algorithm0EEvT_T0_ll --------------------------
	.section	.nv.shared._Z15SoftmaxWarpImplI22BroadcastScaleMaskLoadIffbLm2EiE11DirectStoreIffEfLi2ELi16ELi32ELi1ELb1EL9Algorithm0EEvT_T0_ll,"aw",@nobits
	.sectionflags	@""
	.align	16
	.zero		1024


//--------------------- .nv.shared._Z15SoftmaxWarpImplI22BroadcastScaleMaskLoadIffbLm2EiE11DirectStoreIffEfLi2ELi16ELi32ELi1ELb0EL9Algorithm0EEvT_T0_ll --------------------------
	.section	.nv.shared._Z15SoftmaxWarpImplI22BroadcastScaleMaskLoadIffbLm2EiE11DirectStoreIffEfLi2ELi16ELi32ELi1ELb0EL9Algorithm0EEvT_T0_ll,"aw",@nobits
	.sectionflags	@""
	.align	16
	.zero		1024


//--------------------- .nv.shared._Z15SoftmaxWarpImplI22BroadcastScaleMaskLoadIffbLm2EiE11DirectStoreIffEfLi2ELi14ELi32ELi1ELb1EL9Algorithm0EEvT_T0_ll --------------------------
	.section	.nv.shared._Z15SoftmaxWarpImplI22BroadcastScaleMaskLoadIffbLm2EiE11DirectStoreIffEfLi2ELi14ELi32ELi1ELb1EL9Algorithm0EEvT_T0_ll,"aw",@nobits
	.sectionflags	@""
	.align	16
	.zero		1024


//--------------------- .nv.shared._Z15SoftmaxWarpImplI22BroadcastScaleMaskLoadIffbLm2EiE11DirectStoreIffEfLi2ELi14ELi32ELi1ELb0EL9Algorithm0EEvT_T0_ll --------------------------
	.section	.nv.shared._Z15SoftmaxWarpImplI22BroadcastScaleMaskLoadIffbLm2EiE11DirectStoreIffEfLi2ELi14ELi32ELi1ELb0EL9Algorithm0EEvT_T0_ll,"aw",@nobits
	.sectionflags	@""
	.align	16
	.zero		1024


//--------------------- .nv.shared._Z15SoftmaxWarpImplI22BroadcastScaleMaskLoadIffbLm2EiE11DirectStoreIffEfLi2ELi12ELi32ELi1ELb1EL9Algorithm0EEvT_T0_ll --------------------------
	.section	.nv.shared._Z15SoftmaxWarpImplI22BroadcastScaleMaskLoadIffbLm2EiE11DirectStoreIffEfLi2ELi12ELi32ELi1ELb1EL9Algorithm0EEvT_T0_ll,"aw",@nobits
	.sectionflags	@""
	.align	16
	.zero		1024


//--------------------- .nv.shared._Z15SoftmaxWarpImplI22BroadcastScaleMaskLoadIffbLm2EiE11DirectStoreIffEfLi2ELi12ELi32ELi1ELb0EL9Algorithm0EEvT_T0_ll --------------------------
	.section	.nv.shared._Z15SoftmaxWarpImplI22BroadcastScaleMaskLoadIffbLm2EiE11DirectStoreIffEfLi2ELi12ELi32ELi1ELb0EL9Algorithm0EEvT_T0_ll,"aw",@nobits
	.sectionflags	@""
	.align	16
	.zero		1024


//--------------------- .nv.shared._Z15SoftmaxWarpImplI22BroadcastScaleMaskLoadIffbLm2EiE11DirectStoreIffEfLi2ELi10ELi32ELi1ELb1EL9Algorithm0EEvT_T0_ll --------------------------
	.section	.nv.shared._Z15SoftmaxWarpImplI22BroadcastScaleMaskLoadIffbLm2EiE11DirectStoreIffEfLi2ELi10ELi32ELi1ELb1EL9Algorithm0EEvT_T0_ll,"aw",@nobits
	.sectionflags	@""
	.align	16
	.zero		1024


//--------------------- .nv.shared._Z15SoftmaxWarpImplI22BroadcastScaleMaskLoadIffbLm2EiE11DirectStoreIffEfLi2ELi10ELi32ELi1ELb0EL9Algorithm0EEvT_T0_ll --------------------------
	.section	.nv.shared._Z15SoftmaxWarpImplI22BroadcastScaleMaskLoadIffbLm2EiE11DirectStoreIffEfLi2ELi10ELi32ELi1ELb0EL9Algorithm0EEvT_T0_ll,"aw",@nobits
	.sectionflags	@""
	.align	16
	.zero		1024


//--------------------- .nv.shared._Z15SoftmaxWarpImplI22BroadcastScaleMaskLoadIffbLm2EiE11DirectStoreIffEfLi2ELi8ELi32ELi1ELb1EL9Algorithm0EEvT_T0_ll --------------------------
	.section	.nv.shared._Z15SoftmaxWarpImplI22BroadcastScaleMaskLoadIffbLm2EiE11DirectStoreIffEfLi2ELi8ELi32ELi1ELb1EL9Algorithm0EEvT_T0_ll,"aw",@nobits
	.sectionflags	@""
	.align	16
	.zero		1024


//--------------------- .nv.shared._Z15SoftmaxWarpImplI22BroadcastScaleMaskLoadIffbLm2EiE11DirectStoreIffEfLi2ELi8ELi32ELi1ELb0EL9Algorithm0EEvT_T0_ll --------------------------
	.section	.nv.shared._Z15SoftmaxWarpImplI22BroadcastScaleMaskLoadIffbLm2EiE11DirectStoreIffEfLi2ELi8ELi32ELi1ELb0EL9Algorithm0EEvT_T0_ll,"aw",@nobits
	.sectionflags	@""
	.align	16
	.zero		1024


//--------------------- .nv.shared._Z15SoftmaxWarpImplI22BroadcastScaleMaskLoadIffbLm2EiE11DirectStoreIffEfLi2ELi6ELi32ELi1ELb1EL9Algorithm0EEvT_T0_ll --------------------------
	.section	.nv.shared._Z15SoftmaxWarpImplI22BroadcastScaleMaskLoadIffbLm2EiE11DirectStoreIffEfLi2ELi6ELi32ELi1ELb1EL9Algorithm0EEvT_T0_ll,"aw",@nobits
	.sectionflags	@""
	.align	16
	.zero		1024


//--------------------- .nv.shared._Z15SoftmaxWarpImplI22BroadcastScaleMaskLoadIffbLm2EiE11DirectStoreIffEfLi2ELi6ELi32ELi1ELb0EL9Algorithm0EEvT_T0_ll --------------------------
	.section	.nv.shared._Z15SoftmaxWarpImplI22BroadcastScaleMaskLoadIffbLm2EiE11DirectStoreIffEfLi2ELi6ELi32ELi1ELb0EL9Algorithm0EEvT_T0_ll,"aw",@nobits
	.sectionflags	@""
	.align	16
	.zero		1024


//--------------------- .nv.shared._Z15SoftmaxWarpImplI22BroadcastScaleMaskLoadIffbLm2EiE11DirectStoreIffEfLi2ELi4ELi32ELi1ELb1EL9Algorithm0EEvT_T0_ll --------------------------
	.section	.nv.shared._Z15SoftmaxWarpImplI22BroadcastScaleMaskLoadIffbLm2EiE11DirectStoreIffEfLi2ELi4ELi32ELi1ELb1EL9Algorithm0EEvT_T0_ll,"aw",@nobits
	.sectionflags	@""
	.align	16
	.zero		1024


//--------------------- .nv.shared._Z15SoftmaxWarpImplI22BroadcastScaleMaskLoadIffbLm2EiE11DirectStoreIffEfLi2ELi4ELi32ELi1ELb0EL9Algorithm0EEvT_T0_ll --------------------------
	.section	.nv.shared._Z15SoftmaxWarpImplI22BroadcastScaleMaskLoadIffbLm2EiE11DirectStoreIffEfLi2ELi4ELi32ELi1ELb0EL9Algorithm0EEvT_T0_ll,"aw",@nobits
	.sectionflags	@""
	.align	16
	.zero		1024


//--------------------- .nv.shared._Z15SoftmaxWarpImplI22BroadcastScaleMaskLoadIffbLm2EiE11DirectStoreIffEfLi2ELi2ELi32ELi1ELb1EL9Algorithm0EEvT_T0_ll --------------------------
	.section	.nv.shared._Z15SoftmaxWarpImplI22BroadcastScaleMaskLoadIffbLm2EiE11DirectStoreIffEfLi2ELi2ELi32ELi1ELb1EL9Algorithm0EEvT_T0_ll,"aw",@nobits
	.sectionflags	@""
	.align	16
	.zero		1024


//--------------------- .nv.shared._Z15SoftmaxWarpImplI22BroadcastScaleMaskLoadIffbLm2EiE11DirectStoreIffEfLi2ELi2ELi32ELi1ELb0EL9Algorithm0EEvT_T0_ll --------------------------
	.section	.nv.shared._Z15SoftmaxWarpImplI22BroadcastScaleMaskLoadIffbLm2EiE11DirectStoreIffEfLi2ELi2ELi32ELi1ELb0EL9Algorithm0EEvT_T0_ll,"aw",@nobits
	.sectionflags	@""
	.align	16
	.zero		1024


//--------------------- .nv.shared._Z15SoftmaxWarpImplI22BroadcastScaleMaskLoadIffbLm2EiE11DirectStoreIffEfLi2ELi2ELi32ELi2ELb1EL9Algorithm0EEvT_T0_ll --------------------------
	.section	.nv.shared._Z15SoftmaxWarpImplI22BroadcastScaleMaskLoadIffbLm2EiE11DirectStoreIffEfLi2ELi2ELi32ELi2ELb1EL9Algorithm0EEvT_T0_ll,"aw",@nobits
	.sectionflags	@""
	.align	16
	.zero		1024


//--------------------- .nv.shared._Z15SoftmaxWarpImplI22BroadcastScaleMaskLoadIffbLm2EiE11DirectStoreIffEfLi2ELi2ELi32ELi2ELb0EL9Algorithm0EEvT_T0_ll --------------------------
	.section	.nv.shared._Z15SoftmaxWarpImplI22BroadcastScaleMaskLoadIffbLm2EiE11DirectStoreIffEfLi2ELi2ELi32ELi2ELb0EL9Algorithm0EEvT_T0_ll,"aw",@nobits
	.sectionflags	@""
	.align	16
	.zero		1024


//--------------------- .nv.shared._Z15SoftmaxWarpImplI22BroadcastScaleMaskLoadIffbLm2EiE11DirectStoreIffEfLi2ELi2ELi16ELi1ELb1EL9Algorithm0EEvT_T0_ll --------------------------
	.section	.nv.shared._Z15SoftmaxWarpImplI22BroadcastScaleMaskLoadIffbLm2EiE11DirectStoreIffEfLi2ELi2ELi16ELi1ELb1EL9Algorithm0EEvT_T0_ll,"aw",@nobits
	.sectionflags	@""
	.align	16
	.zero		1024


//--------------------- .nv.shared._Z15SoftmaxWarpImplI22BroadcastScaleMaskLoadIffbLm2EiE11DirectStoreIffEfLi2ELi2ELi16ELi1ELb0EL9Algorithm0EEvT_T0_ll --------------------------
	.section	.nv.shared._Z15SoftmaxWarpImplI22BroadcastScaleMaskLoadIffbLm2EiE11DirectStoreIffEfLi2ELi2ELi16ELi1ELb0EL9Algorithm0EEvT_T0_ll,"aw",@nobits
	.sectionflags	@""
	.align	16
	.zero		1024


//--------------------- .nv.shared._Z15SoftmaxWarpImplI22BroadcastScaleMaskLoadIffbLm2EiE11DirectStoreIffEfLi2ELi2ELi16ELi2ELb1EL9Algorithm0EEvT_T0_ll --------------------------
	.section	.nv.shared._Z15SoftmaxWarpImplI22BroadcastScaleMaskLoadIffbLm2EiE11DirectStoreIffEfLi2ELi2ELi16ELi2ELb1EL9Algorithm0EEvT_T0_ll,"aw",@nobits
	.sectionflags	@""
	.align	16
	.zero		1024


//--------------------- .nv.shared._Z15SoftmaxWarpImplI22BroadcastScaleMaskLoadIffbLm2EiE11DirectStoreIffEfLi2ELi2ELi16ELi2ELb0EL9Algorithm0EEvT_T0_ll --------------------------
	.section	.nv.shared._Z15SoftmaxWarpImplI22BroadcastScaleMaskLoadIffbLm2EiE11DirectStoreIffEfLi2ELi2ELi16ELi2ELb0EL9Algorithm0EEvT_T0_ll,"aw",@nobits
	.sectionflags	@""
	.align	16
	.zero		1024


//--------------------- .nv.shared._Z15SoftmaxWarpImplI22BroadcastScaleMaskLoadIffbLm2EiE11DirectStoreIffEfLi2ELi2ELi8ELi1ELb1EL9Algorithm0EEvT_T0_ll --------------------------
	.section	.nv.shared._Z15SoftmaxWarpImplI22BroadcastScaleMaskLoadIffbLm2EiE11DirectStoreIffEfLi2ELi2ELi8ELi1ELb1EL9Algorithm0EEvT_T0_ll,"aw",@nobits
	.sectionflags	@""
	.align	16
	.zero		1024


//--------------------- .nv.shared._Z15SoftmaxWarpImplI22BroadcastScaleMaskLoadIffbLm2EiE11DirectStoreIffEfLi2ELi2ELi8ELi1ELb0EL9Algorithm0EEvT_T0_ll --------------------------
	.section	.nv.shared._Z15SoftmaxWarpImplI22BroadcastScaleMaskLoadIffbLm2EiE11DirectStoreIffEfLi2ELi2ELi8ELi1ELb0EL9Algorithm0EEvT_T0_ll,"aw",@nobits
	.sectionflags	@""
	.align	16
	.zero		1024


//--------------------- .nv.shared._Z15SoftmaxWarpImplI22BroadcastScaleMaskLoadIffbLm2EiE11DirectStoreIffEfLi2ELi2ELi8ELi2ELb1EL9Algorithm0EEvT_T0_ll --------------------------
	.section	.nv.shared._Z15SoftmaxWarpImplI22BroadcastScaleMaskLoadIffbLm2EiE11DirectStoreIffEfLi2ELi2ELi8ELi2ELb1EL9Algorithm0EEvT_T0_ll,"aw",@nobits
	.sectionflags	@""
	.align	16
	.zero		1024


//--------------------- .nv.shared._Z15SoftmaxWarpImplI22BroadcastScaleMaskLoadIffbLm2EiE11DirectStoreIffEfLi2ELi2ELi8ELi2ELb0EL9Algorithm0EEvT_T0_ll --------------------------
	.section	.nv.shared._Z15SoftmaxWarpImplI22BroadcastScaleMaskLoadIffbLm2EiE11DirectStoreIffEfLi2ELi2ELi8ELi2ELb0EL9Algorithm0EEvT_T0_ll,"aw",@nobits
	.sectionflags	@""
	.align	16
	.zero		1024


//--------------------- .nv.shared._Z15SoftmaxWarpImplI22BroadcastScaleMaskLoadIffbLm2EiE11DirectStoreIffEfLi2ELi2ELi4ELi1ELb1EL9Algorithm0EEvT_T0_ll --------------------------
	.section	.nv.shared._Z15SoftmaxWarpImplI22BroadcastScaleMaskLoadIffbLm2EiE11DirectStoreIffEfLi2ELi2ELi4ELi1ELb1EL9Algorithm0EEvT_T0_ll,"aw",@nobits
	.sectionflags	@""
	.align	16
	.zero		1024


//--------------------- .nv.shared._Z15SoftmaxWarpImplI22BroadcastScaleMaskLoadIffbLm2EiE11DirectStoreIffEfLi2ELi2ELi4ELi1ELb0EL9Algorithm0EEvT_T0_ll --------------------------
	.section	.nv.shared._Z15SoftmaxWarpImplI22BroadcastScaleMaskLoadIffbLm2EiE11DirectStoreIffEfLi2ELi2ELi4ELi1ELb0EL9Algorithm0EEvT_T0_ll,"aw",@nobits
	.sectionflags	@""
	.align	16
	.zero		1024


//--------------------- .nv.shared._Z15SoftmaxWarpImplI22BroadcastScaleMaskLoadIffbLm2EiE11DirectStoreIffEfLi2ELi2ELi4ELi2ELb1EL9Algorithm0EEvT_T0_ll --------------------------
	.section	.nv.shared._Z15SoftmaxWarpImplI22BroadcastScaleMaskLoadIffbLm2EiE11DirectStoreIffEfLi2ELi2ELi4ELi2ELb1EL9Algorithm0EEvT_T0_ll,"aw",@nobits
	.sectionflags	@""
	.align	16
	.zero		1024


//--------------------- .nv.shared._Z15SoftmaxWarpImplI22BroadcastScaleMaskLoadIffbLm2EiE11DirectStoreIffEfLi2ELi2ELi4ELi2ELb0EL9Algorithm0EEvT_T0_ll --------------------------
	.section	.nv.shared._Z15SoftmaxWarpImplI22BroadcastScaleMaskLoadIffbLm2EiE11DirectStoreIffEfLi2ELi2ELi4ELi2ELb0EL9Algorithm0EEvT_T0_ll,"aw",@nobits
	.sectionflags	@""
	.align	16
	.zero		1024


//--------------------- .nv.shared._Z15SoftmaxWarpImplI22BroadcastScaleMaskLoadIffbLm2EiE11DirectStoreIffEfLi2ELi2ELi2ELi1ELb1EL9Algorithm0EEvT_T0_ll --------------------------
	.section	.nv.shared._Z15SoftmaxWarpImplI22BroadcastScaleMaskLoadIffbLm2EiE11DirectStoreIffEfLi2ELi2ELi2ELi1ELb1EL9Algorithm0EEvT_T0_ll,"aw",@nobits
	.sectionflags	@""
	.align	16
	.zero		1024


//--------------------- .nv.shared._Z15SoftmaxWarpImplI22BroadcastScaleMaskLoadIffbLm2EiE11DirectStoreIffEfLi2ELi2ELi2ELi1ELb0EL9Algorithm0EEvT_T0_ll --------------------------
	.section	.nv.shared._Z15SoftmaxWarpImplI22BroadcastScaleMaskLoadIffbLm2EiE11DirectStoreIffEfLi2ELi2ELi2ELi1ELb0EL9Algorithm0EEvT_T0_ll,"aw",@nobits
	.sectionflags	@""
	.align	16
	.zero		1024


//--------------------- .nv.shared._Z15SoftmaxWarpImplI22BroadcastScaleMaskLoadIffbLm2EiE11DirectStoreIffEfLi2ELi2ELi2ELi2ELb1EL9Algorithm0EEvT_T0_ll --------------------------
	.section	.nv.shared._Z15SoftmaxWarpImplI22BroadcastScaleMaskLoadIffbLm2EiE11DirectStoreIffEfLi2ELi2ELi2ELi2ELb1EL9Algorithm0EEvT_T0_ll,"aw",@nobits
	.sectionflags	@""
	.align	16
	.zero		1024


//--------------------- .nv.shared._Z15SoftmaxWarpImplI22BroadcastScaleMaskLoadIffbLm2EiE11DirectStoreIffEfLi2ELi2ELi2ELi2ELb0EL9Algorithm0EEvT_T0_ll --------------------------
	.section	.nv.shared._Z15SoftmaxWarpImplI22BroadcastScaleMaskLoadIffbLm2EiE11DirectStoreIffEfLi2ELi2ELi2ELi2ELb0EL9Algorithm0EEvT_T0_ll,"aw",@nobits
	.sectionflags	@""
	.align	16
	.zero		1024


//--------------------- .nv.shared._Z15SoftmaxWarpImplI22BroadcastScaleMaskLoadIffbLm2EiE11DirectStoreIffEfLi2ELi2ELi1ELi1ELb1EL9Algorithm0EEvT_T0_ll --------------------------
	.section	.nv.shared._Z15SoftmaxWarpImplI22BroadcastScaleMaskLoadIffbLm2EiE11DirectStoreIffEfLi2ELi2ELi1ELi1ELb1EL9Algorithm0EEvT_T0_ll,"aw",@nobits
	.sectionflags	@""
	.align	16
	.zero		1024


//--------------------- .nv.shared._Z15SoftmaxWarpImplI22BroadcastScaleMaskLoadIffbLm2EiE11DirectStoreIffEfLi2ELi2ELi1ELi1ELb0EL9Algorithm0EEvT_T0_ll --------------------------
	.section	.nv.shared._Z15SoftmaxWarpImplI22BroadcastScaleMaskLoadIffbLm2EiE11DirectStoreIffEfLi2ELi2ELi1ELi1ELb0EL9Algorithm0EEvT_T0_ll,"aw",@nobits
	.sectionflags	@""
	.align	16
	.zero		1024


//--------------------- .nv.shared._Z15SoftmaxWarpImplI22BroadcastScaleMaskLoadIffbLm2EiE11DirectStoreIffEfLi2ELi2ELi1ELi2ELb1EL9Algorithm0EEvT_T0_ll --------------------------
	.section	.nv.shared._Z15SoftmaxWarpImplI22BroadcastScaleMaskLoadIffbLm2EiE11DirectStoreIffEfLi2ELi2ELi1ELi2ELb1EL9Algorithm0EEvT_T0_ll,"aw",@nobits
	.sectionflags	@""
	.align	16
	.zero		1024


//--------------------- .nv.shared._Z15SoftmaxWarpImplI22BroadcastScaleMaskLoadIffbLm2EiE11DirectStoreIffEfLi2ELi2ELi1ELi2ELb0EL9Algorithm0EEvT_T0_ll --------------------------
	.section	.nv.shared._Z15SoftmaxWarpImplI22BroadcastScaleMaskLoadIffbLm2EiE11DirectStoreIffEfLi2ELi2ELi1ELi2ELb0EL9Algorithm0EEvT_T0_ll,"aw",@nobits
	.sectionflags	@""
	.align	16
	.zero		1024


//--------------------- .nv.shared._Z24SoftmaxBlockUncachedImplI24ElementwiseScaleMaskLoadIffbE11DirectStoreIffEfLi1ELi1024EL9Algorithm0EEvT_T0_ll --------------------------
	.section	.nv.shared._Z24SoftmaxBlockUncachedImplI24ElementwiseScaleMaskLoadIffbE11DirectStoreIffEfLi1ELi1024EL9Algorithm0EEvT_T0_ll,"aw",@nobits
	.sectionflags	@""
	.align	16
.nv.shared._Z24SoftmaxBlockUncachedImplI24ElementwiseScaleMaskLoadIffbE11DirectStoreIffEfLi1ELi1024EL9Algorithm0EEvT_T0_ll:
	.zero		1360


//--------------------- .nv.shared._Z24SoftmaxBlockUncachedImplI24ElementwiseScaleMaskLoadIffbE11DirectStoreIffEfLi2ELi1024EL9Algorithm0EEvT_T0_ll --------------------------
	.section	.nv.shared._Z24SoftmaxBlockUncachedImplI24ElementwiseScaleMaskLoadIffbE11DirectStoreIffEfLi2ELi1024EL9Algorithm0EEvT_T0_ll,"aw",@nobits
	.sectionflags	@""
	.align	16
.nv.shared._Z24SoftmaxBlockUncachedImplI24ElementwiseScaleMaskLoadIffbE11DirectStoreIffEfLi2ELi1024EL9Algorithm0EEvT_T0_ll:
	.zero		1360


//--------------------- .nv.shared._Z20SoftmaxBlockSMemImplI24ElementwiseScaleMaskLoadIffbE11DirectStoreIffEfLi1ELi256EL9Algorithm0EEvT_T0_ll --------------------------
	.section	.nv.shared._Z20SoftmaxBlockSMemImplI24ElementwiseScaleMaskLoadIffbE11DirectStoreIffEfLi1ELi256EL9Algorithm0EEvT_T0_ll,"aw",@nobits
	.sectionflags	@""
	.align	16
.nv.shared._Z20SoftmaxBlockSMemImplI24ElementwiseScaleMaskLoadIffbE11DirectStoreIffEfLi1ELi256EL9Algorithm0EEvT_T0_ll:
	.zero		1120


//--------------------- .nv.shared._Z20SoftmaxBlockSMemImplI24ElementwiseScaleMaskLoadIffbE11DirectStoreIffEfLi1ELi512EL9Algorithm0EEvT_T0_ll --------------------------
	.section	.nv.shared._Z20SoftmaxBlockSMemImplI24ElementwiseScaleMaskLoadIffbE11DirectStoreIffEfLi1ELi512EL9Algorithm0EEvT_T0_ll,"aw",@nobits
	.sectionflags	@""
	.align	16
.nv.shared._Z20SoftmaxBlockSMemImplI24ElementwiseScaleMaskLoadIffbE11DirectStoreIffEfLi1ELi512EL9Algorithm0EEvT_T0_ll:
	.zero		1200


//--------------------- .nv.shared._Z20SoftmaxBlockSMemImplI24ElementwiseScaleMaskLoadIffbE11DirectStoreIffEfLi1ELi1024EL9Algorithm0EEvT_T0_ll --------------------------
	.section	.nv.shared._Z20SoftmaxBlockSMemImplI24ElementwiseScaleMaskLoadIffbE11DirectStoreIffEfLi1ELi1024EL9Algorithm0EEvT_T0_ll,"aw",@nobits
	.sectionflags	@""
	.align	16
.nv.shared._Z20SoftmaxBlockSMemImplI24ElementwiseScaleMaskLoadIffbE11DirectStoreIffEfLi1ELi1024EL9Algorithm0EEvT_T0_ll:
	.zero		1360


//--------------------- .nv.shared._Z20SoftmaxBlockSMemImplI24ElementwiseScaleMaskLoadIffbE11DirectStoreIffEfLi1ELi128EL9Algorithm0EEvT_T0_ll --------------------------
	.section	.nv.shared._Z20SoftmaxBlockSMemImplI24ElementwiseScaleMaskLoadIffbE11DirectStoreIffEfLi1ELi128EL9Algorithm0EEvT_T0_ll,"aw",@nobits
	.sectionflags	@""
	.align	16
.nv.shared._Z20SoftmaxBlockSMemImplI24ElementwiseScaleMaskLoadIffbE11DirectStoreIffEfLi1ELi128EL9Algorithm0EEvT_T0_ll:
	.zero		1088


//--------------------- .nv.shared._Z20SoftmaxBlockSMemImplI24ElementwiseScaleMaskLoadIffbE11DirectStoreIffEfLi2ELi256EL9Algorithm0EEvT_T0_ll --------------------------
	.section	.nv.shared._Z20SoftmaxBlockSMemImplI24ElementwiseScaleMaskLoadIffbE11DirectStoreIffEfLi2ELi256EL9Algorithm0EEvT_T0_ll,"aw",@nobits
	.sectionflags	@""
	.align	16
.nv.shared._Z20SoftmaxBlockSMemImplI24ElementwiseScaleMaskLoadIffbE11DirectStoreIffEfLi2ELi256EL9Algorithm0EEvT_T0_ll:
	.zero		1120


//--------------------- .nv.shared._Z20SoftmaxBlockSMemImplI24ElementwiseScaleMaskLoadIffbE11DirectStoreIffEfLi2ELi512EL9Algorithm0EEvT_T0_ll --------------------------
	.section	.nv.shared._Z20SoftmaxBlockSMemImplI24ElementwiseScaleMaskLoadIffbE11DirectStoreIffEfLi2ELi512EL9Algorithm0EEvT_T0_ll,"aw",@nobits
	.sectionflags	@""
	.align	16
.nv.shared._Z20SoftmaxBlockSMemImplI24ElementwiseScaleMaskLoadIffbE11DirectStoreIffEfLi2ELi512EL9Algorithm0EEvT_T0_ll:
	.zero		1200


//--------------------- .nv.shared._Z20SoftmaxBlockSMemImplI24ElementwiseScaleMaskLoadIffbE11DirectStoreIffEfLi2ELi1024EL9Algorithm0EEvT_T0_ll --------------------------
	.section	.nv.shared._Z20SoftmaxBlockSMemImplI24ElementwiseScaleMaskLoadIffbE11DirectStoreIffEfLi2ELi1024EL9Algorithm0EEvT_T0_ll,"aw",@nobits
	.sectionflags	@""
	.align	16
.nv.shared._Z20SoftmaxBlockSMemImplI24ElementwiseScaleMaskLoadIffbE11DirectStoreIffEfLi2ELi1024EL9Algorithm0EEvT_T0_ll:
	.zero		1360


//--------------------- .nv.shared._Z20SoftmaxBlockSMemImplI24ElementwiseScaleMaskLoadIffbE11DirectStoreIffEfLi2ELi128EL9Algorithm0EEvT_T0_ll --------------------------
	.section	.nv.shared._Z20SoftmaxBlockSMemImplI24ElementwiseScaleMaskLoadIffbE11DirectStoreIffEfLi2ELi128EL9Algorithm0EEvT_T0_ll,"aw",@nobits
	.sectionflags	@""
	.align	16
.nv.shared._Z20SoftmaxBlockSMemImplI24ElementwiseScaleMaskLoadIffbE11DirectStoreIffEfLi2ELi128EL9Algorithm0EEvT_T0_ll:
	.zero		1088


//--------------------- .nv.shared._Z15SoftmaxWarpImplI24ElementwiseScaleMaskLoadIffbE11DirectStoreIffEfLi1ELi32ELi32ELi1ELb1EL9Algorithm0EEvT_T0_ll --------------------------
	.section	.nv.shared._Z15SoftmaxWarpImplI24ElementwiseScaleMaskLoadIffbE11DirectStoreIffEfLi1ELi32ELi32ELi1ELb1EL9Algorithm0EEvT_T0_ll,"aw",@nobits
	.sectionflags	@""
	.align	16
	.zero		1024


//--------------------- .nv.shared._Z15SoftmaxWarpImplI24ElementwiseScaleMaskLoadIffbE11DirectStoreIffEfLi1ELi32ELi32ELi1ELb0EL9Algorithm0EEvT_T0_ll --------------------------
	.section	.nv.shared._Z15SoftmaxWarpImplI24ElementwiseScaleMaskLoadIffbE11DirectStoreIffEfLi1ELi32ELi32ELi1ELb0EL9Algorithm0EEvT_T0_ll,"aw",@nobits
	.sectionflags	@""
	.align	16
	.zero		1024


//--------------------- .nv.shared._Z15SoftmaxWarpImplI24ElementwiseScaleMaskLoadIffbE11DirectStoreIffEfLi1ELi31ELi32ELi1ELb1EL9Algorithm0EEvT_T0_ll --------------------------
	.section	.nv.shared._Z15SoftmaxWarpImplI24ElementwiseScaleMaskLoadIffbE11DirectStoreIffEfLi1ELi31ELi32ELi1ELb1EL9Algorithm0EEvT_T0_ll,"aw",@nobits
	.sectionflags	@""
	.align	16
	.zero		1024


//--------------------- .nv.shared._Z15SoftmaxWarpImplI24ElementwiseScaleMaskLoadIffbE11DirectStoreIffEfLi1ELi31ELi32ELi1ELb0EL9Algorithm0EEvT_T0_ll --------------------------
	.section	.nv.shared._Z15SoftmaxWarpImplI24ElementwiseScaleMaskLoadIffbE11DirectStoreIffEfLi1ELi31ELi32ELi1ELb0EL9Algorithm0EEvT_T0_ll,"aw",@nobits
	.sectionflags	@""
	.align	16
	.zero		1024


//--------------------- .nv.shared._Z15SoftmaxWarpImplI24ElementwiseScaleMaskLoadIffbE11DirectStoreIffEfLi1ELi30ELi32ELi1ELb1EL9Algorithm0EEvT_T0_ll --------------------------
	.section	.nv.shared._Z15SoftmaxWarpImplI24ElementwiseScaleMaskLoadIffbE11DirectStoreIffEfLi1ELi30ELi32ELi1ELb1EL9Algorithm0EEvT_T0_ll,"aw",@nobits
	.sectionflags	@""
	.align	16
	.zero		1024


//--------------------- .nv.shared._Z15SoftmaxWarpImplI24ElementwiseScaleMaskLoadIffbE11DirectStoreIffEfLi1ELi30ELi32ELi1ELb0EL9Algorithm0EEvT_T0_ll --------------------------
	.section	.nv.shared._Z15SoftmaxWarpImplI24ElementwiseScaleMaskLoadIffbE11DirectStoreIffEfLi1ELi30ELi32ELi1ELb0EL9Algorithm0EEvT_T0_ll,"aw",@nobits
	.sectionflags	@""
	.align	16
	.zero		1024


//--------------------- .nv.shared._Z15SoftmaxWarpImplI24ElementwiseScaleMaskLoadIffbE11DirectStoreIffEfLi1ELi29ELi32ELi1ELb1EL9Algorithm0EEvT_T0_ll --------------------------
	.section	.nv.shared._Z15SoftmaxWarpImplI24ElementwiseScaleMaskLoadIffbE11DirectStoreIffEfLi1ELi29ELi32ELi1ELb1EL9Algorithm0EEvT_T0_ll,"aw",@nobits
	.sectionflags	@""
	.align	16
	.zero		1024


//--------------------- .nv.shared._Z15SoftmaxWarpImplI24ElementwiseScaleMaskLoadIffbE11DirectStoreIffEfLi1ELi29ELi32ELi1ELb0EL9Algorithm0EEvT_T0_ll --------------------------
	.section	.nv.shared._Z15SoftmaxWarpImplI24ElementwiseScaleMaskLoadIffbE11DirectStoreIffEfLi1ELi29ELi32ELi1ELb0EL9Algorithm0EEvT_T0_ll,"aw",@nobits
	.sectionflags	@""
	.align	16
	.zero		1024


//--------------------- .nv.shared._Z15SoftmaxWarpImplI24ElementwiseScaleMaskLoadIffbE11DirectStoreIffEfLi1ELi28ELi32ELi1ELb1EL9Algorithm0EEvT_T0_ll --------------------------
	.section	.nv.shared._Z15SoftmaxWarpImplI24ElementwiseScaleMaskLoadIffbE11DirectStoreIffEfLi1ELi28ELi32ELi1ELb1EL9Algorithm0EEvT_T0_ll,"aw",@nobits
	.sectionflags	@""
	.align	16
	.zero		1024


//--------------------- .nv.shared._Z15SoftmaxWarpImplI24ElementwiseScaleMaskLoadIffbE11DirectStoreIffEfLi1ELi28ELi32ELi1ELb0EL9Algorithm0EEvT_T0_ll --------------------------
	.section	.nv.shared._Z15SoftmaxWarpImplI24ElementwiseScaleMaskLoadIffbE11DirectStoreIffEfLi1ELi28ELi32ELi1ELb0EL9Algorithm0EEvT_T0_ll,"aw",@nobits
	.sectionflags	@""
	.align	16
	.zero		1024


//--------------------- .nv.shared._Z15SoftmaxWarpImplI24ElementwiseScaleMaskLoadIffbE11DirectStoreIffEfLi1ELi27ELi32ELi1ELb1EL9Algorithm0EEvT_T0_ll --------------------------
	.section	.nv.shared._Z15SoftmaxWarpImplI24ElementwiseScaleMaskLoadIffbE11DirectStoreIffEfLi1ELi27ELi32ELi1ELb1EL9Algorithm0EEvT_T0_ll,"aw",@nobits
	.sectionflags	@""
	.align	16
	.zero		1024


//--------------------- .nv.shared._Z15SoftmaxWarpImplI24ElementwiseScaleMaskLoadIffbE11DirectStoreIffEfLi1ELi27ELi32ELi1ELb0EL9Algorithm0EEvT_T0_ll --------------------------
	.section	.nv.shared._Z15SoftmaxWarpImplI24ElementwiseScaleMaskLoadIffbE11DirectStoreIffEfLi1ELi27ELi32ELi1ELb0EL9Algorithm0EEvT_T0_ll,"aw",@nobits
	.sectionflags	@""
	.align	16
	.zero		1024


//--------------------- .nv.shared._Z15SoftmaxWarpImplI24ElementwiseScaleMaskLoadIffbE11DirectStoreIffEfLi1ELi26ELi32ELi1ELb1EL9Algorithm0EEvT_T0_ll --------------------------
	.section	.nv.shared._Z15SoftmaxWarpImplI24ElementwiseScaleMaskLoadIffbE11DirectStoreIffEfLi1ELi26ELi32ELi1ELb1EL9Algorithm0EEvT_T0_ll,"aw",@nobits
	.sectionflags	@""
	.align	16
	.zero		1024


//--------------------- .nv.shared._Z15SoftmaxWarpImplI24ElementwiseScaleMaskLoadIffbE11DirectStoreIffEfLi1ELi26ELi32ELi1ELb0EL9Algorithm0EEvT_T0_ll --------------------------
	.section	.nv.shared._Z15SoftmaxWarpImplI24ElementwiseScaleMaskLoadIffbE11DirectStoreIffEfLi1ELi26ELi32ELi1ELb0EL9Algorithm0EEvT_T0_ll,"aw",@nobits
	.sectionflags	@""
	.align	16
	.zero		1024


//--------------------- .nv.shared._Z15SoftmaxWarpImplI24ElementwiseScaleMaskLoadIffbE11DirectStoreIffEfLi1ELi25ELi32ELi1ELb1EL9Algorithm0EEvT_T0_ll --------------------------
	.section	.nv.shared._Z15SoftmaxWarpImplI24ElementwiseScaleMaskLoadIffbE11DirectStoreIffEfLi1ELi25ELi32ELi1ELb1EL9Algorithm0EEvT_T0_ll,"aw",@nobits
	.sectionflags	@""
	.align	16
	.zero		1024


//--------------------- .nv.shared._Z15SoftmaxWarpImplI24ElementwiseScaleMaskLoadIffbE11DirectStoreIffEfLi1ELi25ELi32ELi1ELb0EL9Algorithm0EEvT_T0_ll --------------------------
	.section	.nv.shared._Z15SoftmaxWarpImplI24ElementwiseScaleMaskLoadIffbE11DirectStoreIffEfLi1ELi25ELi32ELi1ELb0EL9Algorithm0EEvT_T0_ll,"aw",@nobits
	.sectionflags	@""
	.align	16
	.zero		1024


//--------------------- .nv.shared._Z15SoftmaxWarpImplI24ElementwiseScaleMaskLoadIffbE11DirectStoreIffEfLi1ELi24ELi32ELi1ELb1EL9Algorithm0EEvT_T0_ll --------------------------
	.section	.nv.shared._Z15SoftmaxWarpImplI24ElementwiseScaleMaskLoadIffbE11DirectStoreIffEfLi1ELi24ELi32ELi1ELb1EL9Algorithm0EEvT_T0_ll,"aw",@nobits
	.sectionflags	@""
	.align	16
	.zero		1024


//--------------------- .nv.shared._Z15SoftmaxWarpImplI24ElementwiseScaleMaskLoadIffbE11DirectStoreIffEfLi1ELi24ELi32ELi1ELb0EL9Algorithm0EEvT_T0_ll --------------------------
	.section	.nv.shared._Z15SoftmaxWarpImplI24ElementwiseScaleMaskLoadIffbE11DirectStoreIffEfLi1ELi24ELi32ELi1ELb0EL9Algorithm0EEvT_T0_ll,"aw",@nobits
	.sectionflags	@""
	.align	16
	.zero		1024


//--------------------- .nv.shared._Z15SoftmaxWarpImplI24ElementwiseScaleMaskLoadIffbE11DirectStoreIffEfLi1ELi23ELi32ELi1ELb1EL9Algorithm0EEvT_T0_ll --------------------------
	.section	.nv.shared._Z15SoftmaxWarpImplI24ElementwiseScaleMaskLoadIffbE11DirectStoreIffEfLi1ELi23ELi32ELi1ELb1EL9Algorithm0EEvT_T0_ll,"aw",@nobits
	.sectionflags	@""
	.align	16
	.zero		1024


//--------------------- .nv.shared._Z15SoftmaxWarpImplI24ElementwiseScaleMaskLoadIffbE11DirectStoreIffEfLi1ELi23ELi32ELi1ELb0EL9Algorithm0EEvT_T0_ll --------------------------
	.section	.nv.shared._Z15SoftmaxWarpImplI24ElementwiseScaleMaskLoadIffbE11DirectStoreIffEfLi1ELi23ELi32ELi1ELb0EL9Algorithm0EEvT_T0_ll,"aw",@nobits
	.sectionflags	@""
	.align	16
	.zero		1024


//--------------------- .nv.shared._Z15SoftmaxWarpImplI24ElementwiseScaleMaskLoadIffbE11DirectStoreIffEfLi1ELi22ELi32ELi1ELb1EL9Algorithm0EEvT_T0_ll --------------------------
	.section	.nv.shared._Z15SoftmaxWarpImplI24ElementwiseScaleMaskLoadIffbE11DirectStoreIffEfLi1ELi22ELi32ELi1ELb1EL9Algorithm0EEvT_T0_ll,"aw",@nobits
	.sectionflags	@""
	.align	16
	.zero		1024


//--------------------- .nv.shared._Z15SoftmaxWarpImplI24ElementwiseScaleMaskLoadIffbE11DirectStoreIffEfLi1ELi22ELi32ELi1ELb0EL9Algorithm0EEvT_T0_ll --------------------------
	.section	.nv.shared._Z15SoftmaxWarpImplI24ElementwiseScaleMaskLoadIffbE11DirectStoreIffEfLi1ELi22ELi32ELi1ELb0EL9Algorithm0EEvT_T0_ll,"aw",@nobits
	.sectionflags	@""
	.align	16
	.zero		1024


//--------------------- .nv.shared._Z15SoftmaxWarpImplI24ElementwiseScaleMaskLoadIffbE11DirectStoreIffEfLi1ELi21ELi32ELi1ELb1EL9Algorithm0EEvT_T0_ll --------------------------
	.section	.nv.shared._Z15SoftmaxWarpImplI24ElementwiseScaleMaskLoadIffbE11DirectStoreIffEfLi1ELi21ELi32ELi1ELb1EL9Algorithm0EEvT_T0_ll,"aw",@nobits
	.sectionflags	@""
	.align	16
	.zero		1024


//--------------------- .nv.shared._Z15SoftmaxWarpImplI24ElementwiseScaleMaskLoadIffbE11DirectStoreIffEfLi1ELi21ELi32ELi1ELb0EL9Algorithm0EEvT_T0_ll --------------------------
	.section	.nv.shared._Z15SoftmaxWarpImplI24ElementwiseScaleMaskLoadIffbE11DirectStoreIffEfLi1ELi21ELi32ELi1ELb0EL9Algorithm0EEvT_T0_ll,"aw",@nobits
	.sectionflags	@""
	.align	16
	.zero		1024


//--------------------- .nv.shared._Z15SoftmaxWarpImplI24ElementwiseScaleMaskLoadIffbE11DirectStoreIffEfLi1ELi20ELi32ELi1ELb1EL9Algorithm0EEvT_T0_ll --------------------------
	.section	.nv.shared._Z15SoftmaxWarpImplI24ElementwiseScaleMaskLoadIffbE11DirectStoreIffEfLi1ELi20ELi32ELi1ELb1EL9Algorithm0EEvT_T0_ll,"aw",@nobits
	.sectionflags	@""
	.align	16
	.zero		1024


//--------------------- .nv.shared._Z15SoftmaxWarpImplI24ElementwiseScaleMaskLoadIffbE11DirectStoreIffEfLi1ELi20ELi32ELi1ELb0EL9Algorithm0EEvT_T0_ll --------------------------
	.section	.nv.shared._Z15SoftmaxWarpImplI24ElementwiseScaleMaskLoadIffbE11DirectStoreIffEfLi1ELi20ELi32ELi1ELb0EL9Algorithm0EEvT_T0_ll,"aw",@nobits
	.sectionflags	@""
	.align	16
	.zero		1024


//--------------------- .nv.shared._Z15SoftmaxWarpImplI24ElementwiseScaleMaskLoadIffbE11DirectStoreIffEfLi1ELi19ELi32ELi1ELb1EL9Algorithm0EEvT_T0_ll --------------------------
	.section	.nv.shared._Z15SoftmaxWarpImplI24ElementwiseScaleMaskLoadIffbE11DirectStoreIffEfLi1ELi19ELi32ELi1ELb1EL9Algorithm0EEvT_T0_ll,"aw",@nobits
	.sectionflags	@""
	.align	16
	.zero		1024


//--------------------- .nv.shared._Z15SoftmaxWarpImplI24ElementwiseScaleMaskLoadIffbE11DirectStoreIffEfLi1ELi19ELi32ELi1ELb0EL9Algorithm0EEvT_T0_ll --------------------------
	.section	.nv.shared._Z15SoftmaxWarpImplI24ElementwiseScaleMaskLoadIffbE11DirectStoreIffEfLi1ELi19ELi32ELi1ELb0EL9Algorithm0EEvT_T0_ll,"aw",@nobits
	.sectionflags	@""
	.align	16
	.zero		1024


//--------------------- .nv.shared._Z15SoftmaxWarpImplI24ElementwiseScaleMaskLoadIffbE11DirectStoreIffEfLi1ELi18ELi32ELi1ELb1EL9Algorithm0EEvT_T0_ll --------------------------
	.section	.nv.shared._Z15SoftmaxWarpImplI24ElementwiseScaleMaskLoadIffbE11DirectStoreIffEfLi1ELi18ELi32ELi1ELb1EL9Algorithm0EEvT_T0_ll,"aw",@nobits
	.sectionflags	@""
	.align	16
	.zero		1024


//--------------------- .nv.shared._Z15SoftmaxWarpImplI24ElementwiseScaleMaskLoadIffbE11DirectStoreIffEfLi1ELi18ELi32ELi1ELb0EL9Algorithm0EEvT_T0_ll --------------------------
	.section	.nv.shared._Z15SoftmaxWarpImplI24ElementwiseScaleMaskLoadIffbE11DirectStoreIffEfLi1ELi18ELi32ELi1ELb0EL9Algorithm0EEvT_T0_ll,"aw",@nobits
	.sectionflags	@""
	.align	16
	.zero		1024


//--------------------- .nv.shared._Z15SoftmaxWarpImplI24ElementwiseScaleMaskLoadIffbE11DirectStoreIffEfLi1ELi17ELi32ELi1ELb1EL9Algorithm0EEvT_T0_ll --------------------------
	.section	.nv.shared._Z15SoftmaxWarpImplI24ElementwiseScaleMaskLoadIffbE11DirectStoreIffEfLi1ELi17ELi32ELi1ELb1EL9Algorithm0EEvT_T0_ll,"aw",@nobits
	.sectionflags	@""
	.align	16
	.zero		1024


//--------------------- .nv.shared._Z15SoftmaxWarpImplI24ElementwiseScaleMaskLoadIffbE11DirectStoreIffEfLi1ELi17ELi32ELi1ELb0EL9Algorithm0EEvT_T0_ll --------------------------
	.section	.nv.shared._Z15SoftmaxWarpImplI24ElementwiseScaleMaskLoadIffbE11DirectStoreIffEfLi1ELi17ELi32ELi1ELb0EL9Algorithm0EEvT_T0_ll,"aw",@nobits
	.sectionflags	@""
	.align	16
	.zero		1024


//--------------------- .nv.shared._Z15SoftmaxWarpImplI24ElementwiseScaleMaskLoadIffbE11DirectStoreIffEfLi1ELi16ELi32ELi1ELb1EL9Algorithm0EEvT_T0_ll --------------------------
	.section	.nv.shared._Z15SoftmaxWarpImplI24ElementwiseScaleMaskLoadIffbE11DirectStoreIffEfLi1ELi16ELi32ELi1ELb1EL9Algorithm0EEvT_T0_ll,"aw",@nobits
	.sectionflags	@""
	.align	16
	.zero		1024


//--------------------- .nv.shared._Z15SoftmaxWarpImplI24ElementwiseScaleMaskLoadIffbE11DirectStoreIffEfLi1ELi16ELi32ELi1ELb0EL9Algorithm0EEvT_T0_ll --------------------------
	.section	.nv.shared._Z15SoftmaxWarpImplI24ElementwiseScaleMaskLoadIffbE11DirectStoreIffEfLi1ELi16ELi32ELi1ELb0EL9Algorithm0EEvT_T0_ll,"aw",@nobits
	.sectionflags	@""
	.align	16
	.zero		1024


//--------------------- .nv.shared._Z15SoftmaxWarpImplI24ElementwiseScaleMaskLoadIffbE11DirectStoreIffEfLi1ELi15ELi32ELi1ELb1EL9Algorithm0EEvT_T0_ll --------------------------
	.section	.nv.shared._Z15SoftmaxWarpImplI24ElementwiseScaleMaskLoadIffbE11DirectStoreIffEfLi1ELi15ELi32ELi1ELb1EL9Algorithm0EEvT_T0_ll,"aw",@nobits
	.sectionflags	@""
	.align	16
	.zero		1024


//--------------------- .nv.shared._Z15SoftmaxWarpImplI24ElementwiseScaleMaskLoadIffbE11DirectStoreIffEfLi1ELi15ELi32ELi1ELb0EL9Algorithm0EEvT_T0_ll --------------------------
	.section	.nv.shared._Z15SoftmaxWarpImplI24ElementwiseScaleMaskLoadIffbE11DirectStoreIffEfLi1ELi15ELi32ELi1ELb0EL9Algorithm0EEvT_T0_ll,"aw",@nobits
	.sectionflags	@""
	.align	16
	.zero		1024


//--------------------- .nv.shared._Z15SoftmaxWarpImplI24ElementwiseScaleMaskLoadIffbE11DirectStoreIffEfLi1ELi14ELi32ELi1ELb1EL9Algorithm0EEvT_T0_ll --------------------------
	.section	.nv.shared._Z15SoftmaxWarpImplI24ElementwiseScaleMaskLoadIffbE11DirectStoreIffEfLi1ELi14ELi32ELi1ELb1EL9Algorithm0EEvT_T0_ll,"aw",@nobits
	.sectionflags	@""
	.align	16
	.zero		1024


//--------------------- .nv.shared._Z15SoftmaxWarpImplI24ElementwiseScaleMaskLoadIffbE11DirectStoreIffEfLi1ELi14ELi32ELi1ELb0EL9Algorithm0EEvT_T0_ll --------------------------
	.section	.nv.shared._Z15SoftmaxWarpImplI24ElementwiseScaleMaskLoadIffbE11DirectStoreIffEfLi1ELi14ELi32ELi1ELb0EL9Algorithm0EEvT_T0_ll,"aw",@nobits
	.sectionflags	@""
	.align	16
	.zero		1024


//--------------------- .nv.shared._Z15SoftmaxWarpImplI24ElementwiseScaleMaskLoadIffbE11DirectStoreIffEfLi1ELi13ELi32ELi1ELb1EL9Algorithm0EEvT_T0_ll --------------------------
	.section	.nv.shared._Z15SoftmaxWarpImplI24ElementwiseScaleMaskLoadIffbE11DirectStoreIffEfLi1ELi13ELi32ELi1ELb1EL9Algorithm0EEvT_T0_ll,"aw",@nobits
	.sectionflags	@""
	.align	16
	.zero		1024


//--------------------- .nv.shared._Z15SoftmaxWarpImplI24ElementwiseScaleMaskLoadIffbE11DirectStoreIffEfLi1ELi13ELi32ELi1ELb0EL9Algorithm0EEvT_T0_ll --------------------------
	.section	.nv.shared._Z15SoftmaxWarpImplI24ElementwiseScaleMaskLoadIffbE11DirectStoreIffEfLi1ELi13ELi32ELi1ELb0EL9Algorithm0EEvT_T0_ll,"aw",@nobits
	.sectionflags	@""
	.align	16
	.zero		1024


//--------------------- .nv.shared._Z15SoftmaxWarpImplI24ElementwiseScaleMaskLoadIffbE11DirectStoreIffEfLi1ELi12ELi32ELi1ELb1EL9Algorithm0EEvT_T0_ll --------------------------
	.section	.nv.shared._Z15SoftmaxWarpImplI24ElementwiseScaleMaskLoadIffbE11DirectStoreIffEfLi1ELi12ELi32ELi1ELb1EL9Algorithm0EEvT_T0_ll,"aw",@nobits
	.sectionflags	@""
	.align	16
	.zero		1024


//--------------------- .nv.shared._Z15SoftmaxWarpImplI24ElementwiseScaleMaskLoadIffbE11DirectStoreIffEfLi1ELi12ELi32ELi1ELb0EL9Algorithm0EEvT_T0_ll --------------------------
	.section	.nv.shared._Z15SoftmaxWarpImplI24ElementwiseScaleMaskLoadIffbE11DirectStoreIffEfLi1ELi12ELi32ELi1ELb0EL9Algorithm0EEvT_T0_ll,"aw",@nobits
	.sectionflags	@""
	.align	16
	.zero		1024


//--------------------- .nv.shared._Z15SoftmaxWarpImplI24ElementwiseScaleMaskLoadIffbE11DirectStoreIffEfLi1ELi11ELi32ELi1ELb1EL9Algorithm0EEvT_T0_ll --------------------------
	.section	.nv.shared._Z15SoftmaxWarpImplI24ElementwiseScaleMaskLoadIffbE11DirectStoreIffEfLi1ELi11ELi32ELi1ELb1EL9Algorithm0EEvT_T0_ll,"aw",@nobits
	.sectionflags	@""
	.align	16
	.zero		1024


//--------------------- .nv.shared._Z15SoftmaxWarpImplI24ElementwiseScaleMaskLoadIffbE11DirectStoreIffEfLi1ELi11ELi32ELi1ELb0EL9Algorithm0EEvT_T0_ll --------------------------
	.section	.nv.shared._Z15SoftmaxWarpImplI24ElementwiseScaleMaskLoadIffbE11DirectStoreIffEfLi1ELi11ELi32ELi1ELb0EL9Algorithm0EEvT_T0_ll,"aw",@nobits
	.sectionflags	@""
	.align	16
	.zero		1024


//--------------------- .nv.shared._Z15SoftmaxWarpImplI24ElementwiseScaleMaskLoadIffbE11DirectStoreIffEfLi1ELi10ELi32ELi1ELb1EL9Algorithm0EEvT_T0_ll --------------------------
	.section	.nv.shared._Z15SoftmaxWarpImplI24ElementwiseScaleMaskLoadIffbE11DirectStoreIffEfLi1ELi10ELi32ELi1ELb1EL9Algorithm0EEvT_T0_ll,"aw",@nobits
	.sectionflags	@""
	.align	16
	.zero		1024


//--------------------- .nv.shared._Z15SoftmaxWarpImplI24ElementwiseScaleMaskLoadIffbE11DirectStoreIffEfLi1ELi10ELi32ELi1ELb0EL9Algorithm0EEvT_T0_ll --------------------------
	.section	.nv.shared._Z15SoftmaxWarpImplI24ElementwiseScaleMaskLoadIffbE11DirectStoreIffEfLi1ELi10ELi32ELi1ELb0EL9Algorithm0EEvT_T0_ll,"aw",@nobits
	.sectionflags	@""
	.align	16
	.zero		1024


//--------------------- .nv.shared._Z15SoftmaxWarpImplI24ElementwiseScaleMaskLoadIffbE11DirectStoreIffEfLi1ELi9ELi32ELi1ELb1EL9Algorithm0EEvT_T0_ll --------------------------
	.section	.nv.shared._Z15SoftmaxWarpImplI24ElementwiseScaleMaskLoadIffbE11DirectStoreIffEfLi1ELi9ELi32ELi1ELb1EL9Algorithm0EEvT_T0_ll,"aw",@nobits
	.sectionflags	@""
	.align	16
	.zero		1024


//--------------------- .nv.shared._Z15SoftmaxWarpImplI24ElementwiseScaleMaskLoadIffbE11DirectStoreIffEfLi1ELi9ELi32ELi1ELb0EL9Algorithm0EEvT_T0_ll --------------------------
	.section	.nv.shared._Z15SoftmaxWarpImplI24ElementwiseScaleMaskLoadIffbE11DirectStoreIffEfLi1ELi9ELi32ELi1ELb0EL9Algorithm0EEvT_T0_ll,"aw",@nobits
	.sectionflags	@""
	.align	16
	.zero		1024


//--------------------- .nv.shared._Z15SoftmaxWarpImplI24ElementwiseScaleMaskLoadIffbE11DirectStoreIffEfLi1ELi8ELi32ELi1ELb1EL9Algorithm0EEvT_T0_ll --------------------------
	.section	.nv.shared._Z15SoftmaxWarpImplI24ElementwiseScaleMaskLoadIffbE11DirectStoreIffEfLi1ELi8ELi32ELi1ELb1EL9Algorithm0EEvT_T0_ll,"aw",@nobits
	.sectionflags	@""
	.align	16
	.zero		1024


//--------------------- .nv.shared._Z15SoftmaxWarpImplI24ElementwiseScaleMaskLoadIffbE11DirectStoreIffEfLi1ELi8ELi32ELi1ELb0EL9Algorithm0EEvT_T0_ll --------------------------
	.section	.nv.shared._Z15SoftmaxWarpImplI24ElementwiseScaleMaskLoadIffbE11DirectStoreIffEfLi1ELi8ELi32ELi1ELb0EL9Algorithm0EEvT_T0_ll,"aw",@nobits
	.sectionflags	@""
	.align	16
	.zero		1024


//--------------------- .nv.shared._Z15SoftmaxWarpImplI24ElementwiseScaleMaskLoadIffbE11DirectStoreIffEfLi1ELi7ELi32ELi1ELb1EL9Algorithm0EEvT_T0_ll --------------------------
	.section	.nv.shared._Z15SoftmaxWarpImplI24ElementwiseScaleMaskLoadIffbE11DirectStoreIffEfLi1ELi7ELi32ELi1ELb1EL9Algorithm0EEvT_T0_ll,"aw",@nobits
	.sectionflags	@""
	.align	16
	.zero		1024


//--------------------- .nv.shared._Z15SoftmaxWarpImplI24ElementwiseScaleMaskLoadIffbE11DirectStoreIffEfLi1ELi7ELi32ELi1ELb0EL9Algorithm0EEvT_T0_ll --------------------------
	.section	.nv.shared._Z15SoftmaxWarpImplI24ElementwiseScaleMaskLoadIffbE11DirectStoreIffEfLi1ELi7ELi32ELi1ELb0EL9Algorithm0EEvT_T0_ll,"aw",@nobits
	.sectionflags	@""
	.align	16
	.zero		1024


//--------------------- .nv.shared._Z15SoftmaxWarpImplI24ElementwiseScaleMaskLoadIffbE11DirectStoreIffEfLi1ELi6ELi32ELi1ELb1EL9Algorithm0EEvT_T0_ll --------------------------
	.section	.nv.shared._Z15SoftmaxWarpImplI24ElementwiseScaleMaskLoadIffbE11DirectStoreIffEfLi1ELi6ELi32ELi1ELb1EL9Algorithm0EEvT_T0_ll,"aw",@nobits
	.sectionflags	@""
	.align	16
	.zero		1024


//--------------------- .nv.shared._Z15SoftmaxWarpImplI24ElementwiseScaleMaskLoadIffbE11DirectStoreIffEfLi1ELi6ELi32ELi1ELb0EL9Algorithm0EEvT_T0_ll --------------------------
	.section	.nv.shared._Z15SoftmaxWarpImplI24ElementwiseScaleMaskLoadIffbE11DirectStoreIffEfLi1ELi6ELi32ELi1ELb0EL9Algorithm0EEvT_T0_ll,"aw",@nobits
	.sectionflags	@""
	.align	16
	.zero		1024


//--------------------- .nv.shared._Z15SoftmaxWarpImplI24ElementwiseScaleMaskLoadIffbE11DirectStoreIffEfLi1ELi5ELi32ELi1ELb1EL9Algorithm0EEvT_T0_ll --------------------------
	.section	.nv.shared._Z15SoftmaxWarpImplI24ElementwiseScaleMaskLoadIffbE11DirectStoreIffEfLi1ELi5ELi32ELi1ELb1EL9Algorithm0EEvT_T0_ll,"aw",@nobits
	.sectionflags	@""
	.align	16
	.zero		1024


//--------------------- .nv.shared._Z15SoftmaxWarpImplI24ElementwiseScaleMaskLoadIffbE11DirectStoreIffEfLi1ELi5ELi32ELi1ELb0EL9Algorithm0EEvT_T0_ll --------------------------
	.section	.nv.shared._Z15SoftmaxWarpImplI24ElementwiseScaleMaskLoadIffbE11DirectStoreIffEfLi1ELi5ELi32ELi1ELb0EL9Algorithm0EEvT_T0_ll,"aw",@nobits
	.sectionflags	@""
	.align	16
	.zero		1024


//--------------------- .nv.shared._Z15SoftmaxWarpImplI24ElementwiseScaleMaskLoadIffbE11DirectStoreIffEfLi1ELi4ELi32ELi1ELb1EL9Algorithm0EEvT_T0_ll --------------------------
	.section	.nv.shared._Z15SoftmaxWarpImplI24ElementwiseScaleMaskLoadIffbE11DirectStoreIffEfLi1ELi4ELi32ELi1ELb1EL9Algorithm0EEvT_T0_ll,"aw",@nobits
	.sectionflags	@""
	.align	16
	.zero		1024


//--------------------- .nv.shared._Z15SoftmaxWarpImplI24ElementwiseScaleMaskLoadIffbE11DirectStoreIffEfLi1ELi4ELi32ELi1ELb0EL9Algorithm0EEvT_T0_ll --------------------------
	.section	.nv.shared._Z15SoftmaxWarpImplI24ElementwiseScaleMaskLoadIffbE11DirectStoreIffEfLi1ELi4ELi32ELi1ELb0EL9Algorithm0EEvT_T0_ll,"aw",@nobits
	.sectionflags	@""
	.align	16
	.zero		1024


//--------------------- .nv.shared._Z15SoftmaxWarpImplI24ElementwiseScaleMaskLoadIffbE11DirectStoreIffEfLi1ELi3ELi32ELi1ELb1EL9Algorithm0EEvT_T0_ll --------------------------
	.section	.nv.shared._Z15SoftmaxWarpImplI24ElementwiseScaleMaskLoadIffbE11DirectStoreIffEfLi1ELi3ELi32ELi1ELb1EL9Algorithm0EEvT_T0_ll,"aw",@nobits
	.sectionflags	@""
	.align	16
	.zero		1024


//--------------------- .nv.shared._Z15SoftmaxWarpImplI24ElementwiseScaleMaskLoadIffbE11DirectStoreIffEfLi1ELi3ELi32ELi1ELb0EL9Algorithm0EEvT_T0_ll --------------------------
	.section	.nv.shared._Z15SoftmaxWarpImplI24ElementwiseScaleMaskLoadIffbE11DirectStoreIffEfLi1ELi3ELi32ELi1ELb0EL9Algorithm0EEvT_T0_ll,"aw",@nobits
	.sectionflags	@""
	.align	16
	.zero		1024


//--------------------- .nv.shared._Z15SoftmaxWarpImplI24ElementwiseScaleMaskLoadIffbE11DirectStoreIffEfLi1ELi2ELi32ELi1ELb1EL9Algorithm0EEvT_T0_ll --------------------------
	.section	.nv.shared._Z15SoftmaxWarpImplI24ElementwiseScaleMaskLoadIffbE11DirectStoreIffEfLi1ELi2ELi32ELi1ELb1EL9Algorithm0EEvT_T0_ll,"aw",@nobits
	.sectionflags	@""
	.align	16
	.zero		1024


//--------------------- .nv.shared._Z15SoftmaxWarpImplI24ElementwiseScaleMaskLoadIffbE11DirectStoreIffEfLi1ELi2ELi32ELi1ELb0EL9Algorithm0EEvT_T0_ll --------------------------
	.section	.nv.shared._Z15SoftmaxWarpImplI24ElementwiseScaleMaskLoadIffbE11DirectStoreIffEfLi1ELi2ELi32ELi1ELb0EL9Algorithm0EEvT_T0_ll,"aw",@nobits
	.sectionflags	@""
	.align	16
	.zero		1024


//--------------------- .nv.shared._Z15SoftmaxWarpImplI24ElementwiseScaleMaskLoadIffbE11DirectStoreIffEfLi1ELi1ELi32ELi1ELb1EL9Algorithm0EEvT_T0_ll --------------------------
	.section	.nv.shared._Z15SoftmaxWarpImplI24ElementwiseScaleMaskLoadIffbE11DirectStoreIffEfLi1ELi1ELi32ELi1ELb1EL9Algorithm0EEvT_T0_ll,"aw",@nobits
	.sectionflags	@""
	.align	16
	.zero		1024


//--------------------- .nv.shared._Z15SoftmaxWarpImplI24ElementwiseScaleMaskLoadIffbE11DirectStoreIffEfLi1ELi1ELi32ELi1ELb0EL9Algorithm0EEvT_T0_ll --------------------------
	.section	.nv.shared._Z15SoftmaxWarpImplI24ElementwiseScaleMaskLoadIffbE11DirectStoreIffEfLi1ELi1ELi32ELi1ELb0EL9Algorithm0EEvT_T0_ll,"aw",@nobits
	.sectionflags	@""
	.align	16
	.zero		1024


//--------------------- .nv.shared._Z15SoftmaxWarpImplI24ElementwiseScaleMaskLoadIffbE11DirectStoreIffEfLi1ELi1ELi32ELi2ELb1EL9Algorithm0EEvT_T0_ll --------------------------
	.section	.nv.shared._Z15SoftmaxWarpImplI24ElementwiseScaleMaskLoadIffbE11DirectStoreIffEfLi1ELi1ELi32ELi2ELb1EL9Algorithm0EEvT_T0_ll,"aw",@nobits
	.sectionflags	@""
	.align	16
	.zero		1024


//--------------------- .nv.shared._Z15SoftmaxWarpImplI24ElementwiseScaleMaskLoadIffbE11DirectStoreIffEfLi1ELi1ELi32ELi2ELb0EL9Algorithm0EEvT_T0_ll --------------------------
	.section	.nv.shared._Z15SoftmaxWarpImplI24ElementwiseScaleMaskLoadIffbE11DirectStoreIffEfLi1ELi1ELi32ELi2ELb0EL9Algorithm0EEvT_T0_ll,"aw",@nobits
	.sectionflags	@""
	.align	16
	.zero		1024


//--------------------- .nv.shared._Z15SoftmaxWarpImplI24ElementwiseScaleMaskLoadIffbE11DirectStoreIffEfLi1ELi1ELi16ELi1ELb1EL9Algorithm0EEvT_T0_ll --------------------------
	.section	.nv.shared._Z15SoftmaxWarpImplI24ElementwiseScaleMaskLoadIffbE11DirectStoreIffEfLi1ELi1ELi16ELi1ELb1EL9Algorithm0EEvT_T0_ll,"aw",@nobits
	.sectionflags	@""
	.align	16
	.zero		1024


//--------------------- .nv.shared._Z15SoftmaxWarpImplI24ElementwiseScaleMaskLoadIffbE11DirectStoreIffEfLi1ELi1ELi16ELi1ELb0EL9Algorithm0EEvT_T0_ll --------------------------
	.section	.nv.shared._Z15SoftmaxWarpImplI24ElementwiseScaleMaskLoadIffbE11DirectStoreIffEfLi1ELi1ELi16ELi1ELb0EL9Algorithm0EEvT_T0_ll,"aw",@nobits
	.sectionflags	@""
	.align	16
	.zero		1024


//--------------------- .nv.shared._Z15SoftmaxWarpImplI24ElementwiseScaleMaskLoadIffbE11DirectStoreIffEfLi1ELi1ELi16ELi2ELb1EL9Algorithm0EEvT_T0_ll --------------------------
	.section	.nv.shared._Z15SoftmaxWarpImplI24ElementwiseScaleMaskLoadIffbE11DirectStoreIffEfLi1ELi1ELi16ELi2ELb1EL9Algorithm0EEvT_T0_ll,"aw",@nobits
	.sectionflags	@""
	.align	16
	.zero		1024


//--------------------- .nv.shared._Z15SoftmaxWarpImplI24ElementwiseScaleMaskLoadIffbE11DirectStoreIffEfLi1ELi1ELi16ELi2ELb0EL9Algorithm0EEvT_T0_ll --------------------------
	.section	.nv.shared._Z15SoftmaxWarpImplI24ElementwiseScaleMaskLoadIffbE11DirectStoreIffEfLi1ELi1ELi16ELi2ELb0EL9Algorithm0EEvT_T0_ll,"aw",@nobits
	.sectionflags	@""
	.align	16
	.zero		1024


//--------------------- .nv.shared._Z15SoftmaxWarpImplI24ElementwiseScaleMaskLoadIffbE11DirectStoreIffEfLi1ELi1ELi8ELi1ELb1EL9Algorithm0EEvT_T0_ll --------------------------
	.section	.nv.shared._Z15SoftmaxWarpImplI24ElementwiseScaleMaskLoadIffbE11DirectStoreIffEfLi1ELi1ELi8ELi1ELb1EL9Algorithm0EEvT_T0_ll,"aw",@nobits
	.sectionflags	@""
	.align	16
	.zero		1024


//--------------------- .nv.shared._Z15SoftmaxWarpImplI24ElementwiseScaleMaskLoadIffbE11DirectStoreIffEfLi1ELi1ELi8ELi1ELb0EL9Algorithm0EEvT_T0_ll --------------------------
	.section	.nv.shared._Z15SoftmaxWarpImplI24ElementwiseScaleMaskLoadIffbE11DirectStoreIffEfLi1ELi1ELi8ELi1ELb0EL9Algorithm0EEvT_T0_ll,"aw",@nobits
	.sectionflags	@""
	.align	16
	.zero		1024


//--------------------- .nv.shared._Z15SoftmaxWarpImplI24ElementwiseScaleMaskLoadIffbE11DirectStoreIffEfLi1ELi1ELi8ELi2ELb1EL9Algorithm0EEvT_T0_ll --------------------------
	.section	.nv.shared._Z15SoftmaxWarpImplI24ElementwiseScaleMaskLoadIffbE11DirectStoreIffEfLi1ELi1ELi8ELi2ELb1EL9Algorithm0EEvT_T0_ll,"aw",@nobits
	.sectionflags	@""
	.align	16
	.zero		1024


//--------------------- .nv.shared._Z15SoftmaxWarpImplI24ElementwiseScaleMaskLoadIffbE11DirectStoreIffEfLi1ELi1ELi8ELi2ELb0EL9Algorithm0EEvT_T0_ll --------------------------
	.section	.nv.shared._Z15SoftmaxWarpImplI24ElementwiseScaleMaskLoadIffbE11DirectStoreIffEfLi1ELi1ELi8ELi2ELb0EL9Algorithm0EEvT_T0_ll,"aw",@nobits
	.sectionflags	@""
	.align	16
	.zero		1024


//--------------------- .nv.shared._Z15SoftmaxWarpImplI24ElementwiseScaleMaskLoadIffbE11DirectStoreIffEfLi1ELi1ELi4ELi1ELb1EL9Algorithm0EEvT_T0_ll --------------------------
	.section	.nv.shared._Z15SoftmaxWarpImplI24ElementwiseScaleMaskLoadIffbE11DirectStoreIffEfLi1ELi1ELi4ELi1ELb1EL9Algorithm0EEvT_T0_ll,"aw",@nobits
	.sectionflags	@""
	.align	16
	.zero		1024


//--------------------- .nv.shared._Z15SoftmaxWarpImplI24ElementwiseScaleMaskLoadIffbE11DirectStoreIffEfLi1ELi1ELi4ELi1ELb0EL9Algorithm0EEvT_T0_ll --------------------------
	.section	.nv.shared._Z15SoftmaxWarpImplI24ElementwiseScaleMaskLoadIffbE11DirectStoreIffEfLi1ELi1ELi4ELi1ELb0EL9Algorithm0EEvT_T0_ll,"aw",@nobits
	.sectionflags	@""
	.align	16
	.zero		1024


//--------------------- .nv.shared._Z15SoftmaxWarpImplI24ElementwiseScaleMaskLoadIffbE11DirectStoreIffEfLi1ELi1ELi4ELi2ELb1EL9Algorithm0EEvT_T0_ll --------------------------
	.section	.nv.shared._Z15SoftmaxWarpImplI24ElementwiseScaleMaskLoadIffbE11DirectStoreIffEfLi1ELi1ELi4ELi2ELb1EL9Algorithm0EEvT_T0_ll,"aw",@nobits
	.sectionflags	@""
	.align	16
	.zero		1024


//--------------------- .nv.shared._Z15SoftmaxWarpImplI24ElementwiseScaleMaskLoadIffbE11DirectStoreIffEfLi1ELi1ELi4ELi2ELb0EL9Algorithm0EEvT_T0_ll --------------------------
	.section	.nv.shared._Z15SoftmaxWarpImplI24ElementwiseScaleMaskLoadIffbE11DirectStoreIffEfLi1ELi1ELi4ELi2ELb0EL9Algorithm0EEvT_T0_ll,"aw",@nobits
	.sectionflags	@""
	.align	16
	.zero		1024


//--------------------- .nv.shared._Z15SoftmaxWarpImplI24ElementwiseScaleMaskLoadIffbE11DirectStoreIffEfLi1ELi1ELi2ELi1ELb1EL9Algorithm0EEvT_T0_ll --------------------------
	.section	.nv.shared._Z15SoftmaxWarpImplI24ElementwiseScaleMaskLoadIffbE11DirectStoreIffEfLi1ELi1ELi2ELi1ELb1EL9Algorithm0EEvT_T0_ll,"aw",@nobits
	.sectionflags	@""
	.align	16
	.zero		1024


//--------------------- .nv.shared._Z15SoftmaxWarpImplI24ElementwiseScaleMaskLoadIffbE11DirectStoreIffEfLi1ELi1ELi2ELi1ELb0EL9Algorithm0EEvT_T0_ll --------------------------
	.section	.nv.shared._Z15SoftmaxWarpImplI24ElementwiseScaleMaskLoadIffbE11DirectStoreIffEfLi1ELi1ELi2ELi1ELb0EL9Algorithm0EEvT_T0_ll,"aw",@nobits
	.sectionflags	@""
	.align	16
	.zero		1024


//--------------------- .nv.shared._Z15SoftmaxWarpImplI24ElementwiseScaleMaskLoadIffbE11DirectStoreIffEfLi1ELi1ELi2ELi2ELb1EL9Algorithm0EEvT_T0_ll --------------------------
	.section	.nv.shared._Z15SoftmaxWarpImplI24ElementwiseScaleMaskLoadIffbE11DirectStoreIffEfLi1ELi1ELi2ELi2ELb1EL9Algorithm0EEvT_T0_ll,"aw",@nobits
	.sectionflags	@""
	.align	16
	.zero		1024


//--------------------- .nv.shared._Z15SoftmaxWarpImplI24ElementwiseScaleMaskLoadIffbE11DirectStoreIffEfLi1ELi1ELi2ELi2ELb0EL9Algorithm0EEvT_T0_ll --------------------------
	.section	.nv.shared._Z15SoftmaxWarpImplI24ElementwiseScaleMaskLoadIffbE11DirectStoreIffEfLi1ELi1ELi2ELi2ELb0EL9Algorithm0EEvT_T0_ll,"aw",@nobits
	.sectionflags	@""
	.align	16
	.zero		1024


//--------------------- .nv.shared._Z15SoftmaxWarpImplI24ElementwiseScaleMaskLoadIffbE11DirectStoreIffEfLi1ELi1ELi1ELi1ELb1EL9Algorithm0EEvT_T0_ll --------------------------
	.section	.nv.shared._Z15SoftmaxWarpImplI24ElementwiseScaleMaskLoadIffbE11DirectStoreIffEfLi1ELi1ELi1ELi1ELb1EL9Algorithm0EEvT_T0_ll,"aw",@nobits
	.sectionflags	@""
	.align	16
	.zero		1024


//--------------------- .nv.shared._Z15SoftmaxWarpImplI24ElementwiseScaleMaskLoadIffbE11DirectStoreIffEfLi1ELi1ELi1ELi1ELb0EL9Algorithm0EEvT_T0_ll --------------------------
	.section	.nv.shared._Z15SoftmaxWarpImplI24ElementwiseScaleMaskLoadIffbE11DirectStoreIffEfLi1ELi1ELi1ELi1ELb0EL9Algorithm0EEvT_T0_ll,"aw",@nobits
	.sectionflags	@""
	.align	16
	.zero		1024


//--------------------- .nv.shared._Z15SoftmaxWarpImplI24ElementwiseScaleMaskLoadIffbE11DirectStoreIffEfLi1ELi1ELi1ELi2ELb1EL9Algorithm0EEvT_T0_ll --------------------------
	.section	.nv.shared._Z15SoftmaxWarpImplI24ElementwiseScaleMaskLoadIffbE11DirectStoreIffEfLi1ELi1ELi1ELi2ELb1EL9Algorithm0EEvT_T0_ll,"aw",@nobits
	.sectionflags	@""
	.align	16
	.zero		1024


//--------------------- .nv.shared._Z15SoftmaxWarpImplI24ElementwiseScaleMaskLoadIffbE11DirectStoreIffEfLi1ELi1ELi1ELi2ELb0EL9Algorithm0EEvT_T0_ll --------------------------
	.section	.nv.shared._Z15SoftmaxWarpImplI24ElementwiseScaleMaskLoadIffbE11DirectStoreIffEfLi1ELi1ELi1ELi2ELb0EL9Algorithm0EEvT_T0_ll,"aw",@nobits
	.sectionflags	@""
	.align	16
	.zero		1024


//--------------------- .nv.shared._Z15SoftmaxWarpImplI24ElementwiseScaleMaskLoadIffbE11DirectStoreIffEfLi2ELi32ELi32ELi1ELb1EL9Algorithm0EEvT_T0_ll --------------------------
	.section	.nv.shared._Z15SoftmaxWarpImplI24ElementwiseScaleMaskLoadIffbE11DirectStoreIffEfLi2ELi32ELi32ELi1ELb1EL9Algorithm0EEvT_T0_ll,"aw",@nobits
	.sectionflags	@""
	.align	16
	.zero		1024


//--------------------- .nv.shared._Z15SoftmaxWarpImplI24ElementwiseScaleMaskLoadIffbE11DirectStoreIffEfLi2ELi32ELi32ELi1ELb0EL9Algorithm0EEvT_T0_ll --------------------------
	.section	.nv.shared._Z15SoftmaxWarpImplI24ElementwiseScaleMaskLoadIffbE11DirectStoreIffEfLi2ELi32ELi32ELi1ELb0EL9Algorithm0EEvT_T0_ll,"aw",@nobits
	.sectionflags	@""
	.align	16
	.zero		1024


//--------------------- .nv.shared._Z15SoftmaxWarpImplI24ElementwiseScaleMaskLoadIffbE11DirectStoreIffEfLi2ELi30ELi32ELi1ELb1EL9Algorithm0EEvT_T0_ll --------------------------
	.section	.nv.shared._Z15SoftmaxWarpImplI24ElementwiseScaleMaskLoadIffbE11DirectStoreIffEfLi2ELi30ELi32ELi1ELb1EL9Algorithm0EEvT_T0_ll,"aw",@nobits
	.sectionflags	@""
	.align	16
	.zero		1024


//--------------------- .nv.shared._Z15SoftmaxWarpImplI24ElementwiseScaleMaskLoadIffbE11DirectStoreIffEfLi2ELi30ELi32ELi1ELb0EL9Algorithm0EEvT_T0_ll --------------------------
	.section	.nv.shared._Z15SoftmaxWarpImplI24ElementwiseScaleMaskLoadIffbE11DirectStoreIffEfLi2ELi30ELi32ELi1ELb0EL9Algorithm0EEvT_T0_ll,"aw",@nobits
	.sectionflags	@""
	.align	16
	.zero		1024


//--------------------- .nv.shared._Z15SoftmaxWarpImplI24ElementwiseScaleMaskLoadIffbE11DirectStoreIffEfLi2ELi28ELi32ELi1ELb1EL9Algorithm0EEvT_T0_ll --------------------------
	.section	.nv.shared._Z15SoftmaxWarpImplI24ElementwiseScaleMaskLoadIffbE11DirectStoreIffEfLi2ELi28ELi32ELi1ELb1EL9Algorithm0EEvT_T0_ll,"aw",@nobits
	.sectionflags	@""
	.align	16
	.zero		1024


//--------------------- .nv.shared._Z15SoftmaxWarpImplI24ElementwiseScaleMaskLoadIffbE11DirectStoreIffEfLi2ELi28ELi32ELi1ELb0EL9Algorithm0EEvT_T0_ll --------------------------
	.section	.nv.shared._Z15SoftmaxWarpImplI24ElementwiseScaleMaskLoadIffbE11DirectStoreIffEfLi2ELi28ELi32ELi1ELb0EL9Algorithm0EEvT_T0_ll,"aw",@nobits
	.sectionflags	@""
	.align	16
	.zero		1024


//--------------------- .nv.shared._Z15SoftmaxWarpImplI24ElementwiseScaleMaskLoadIffbE11DirectStoreIffEfLi2ELi26ELi32ELi1ELb1EL9Algorithm0EEvT_T0_ll --------------------------
	.section	.nv.shared._Z15SoftmaxWarpImplI24ElementwiseScaleMaskLoadIffbE11DirectStoreIffEfLi2ELi26ELi32ELi1ELb1EL9Algorithm0EEvT_T0_ll,"aw",@nobits
	.sectionflags	@""
	.align	16
	.zero		1024


//--------------------- .nv.shared._Z15SoftmaxWarpImplI24ElementwiseScaleMaskLoadIffbE11DirectStoreIffEfLi2ELi26ELi32ELi1ELb0EL9Algorithm0EEvT_T0_ll --------------------------
	.section	.nv.shared._Z15SoftmaxWarpImplI24ElementwiseScaleMaskLoadIffbE11DirectStoreIffEfLi2ELi26ELi32ELi1ELb0EL9Algorithm0EEvT_T0_ll,"aw",@nobits
	.sectionflags	@""
	.align	16
	.zero		1024


//--------------------- .nv.shared._Z15SoftmaxWarpImplI24ElementwiseScaleMaskLoadIffbE11DirectStoreIffEfLi2ELi24ELi32ELi1ELb1EL9Algorithm0EEvT_T0_ll --------------------------
	.section	.nv.shared._Z15SoftmaxWarpImplI24ElementwiseScaleMaskLoadIffbE11DirectStoreIffEfLi2ELi24ELi32ELi1ELb1EL9Algorithm0EEvT_T0_ll,"aw",@nobits
	.sectionflags	@""
	.align	16
	.zero		1024


//--------------------- .nv.shared._Z15SoftmaxWarpImplI24ElementwiseScaleMaskLoadIffbE11DirectStoreIffEfLi2ELi24ELi32ELi1ELb0EL9Algorithm0EEvT_T0_ll --------------------------
	.section	.nv.shared._Z15SoftmaxWarpImplI24ElementwiseScaleMaskLoadIffbE11DirectStoreIffEfLi2ELi24ELi32ELi1ELb0EL9Algorithm0EEvT_T0_ll,"aw",@nobits
	.sectionflags	@""
	.align	16
	.zero		1024


//--------------------- .nv.shared._Z15SoftmaxWarpImplI24ElementwiseScaleMaskLoadIffbE11DirectStoreIffEfLi2ELi22ELi32ELi1ELb1EL9Algorithm0EEvT_T0_ll --------------------------
	.section	.nv.shared._Z15SoftmaxWarpImplI24ElementwiseScaleMaskLoadIffbE11DirectStoreIffEfLi2ELi22ELi32ELi1ELb1EL9Algorithm0EEvT_T0_ll,"aw",@nobits
	.sectionflags	@""
	.align	16
	.zero		1024


//--------------------- .nv.shared._Z15SoftmaxWarpImplI24ElementwiseScaleMaskLoadIffbE11DirectStoreIffEfLi2ELi22ELi32ELi1ELb0EL9Algorithm0EEvT_T0_ll --------------------------
	.section	.nv.shared._Z15SoftmaxWarpImplI24ElementwiseScaleMaskLoadIffbE11DirectStoreIffEfLi2ELi22ELi32ELi1ELb0EL9Algorithm0EEvT_T0_ll,"aw",@nobits
	.sectionflags	@""
	.align	16
	.zero		1024


//--------------------- .nv.shared._Z15SoftmaxWarpImplI24ElementwiseScaleMaskLoadIffbE11DirectStoreIffEfLi2ELi20ELi32ELi1ELb1EL9Algorithm0EEvT_T0_ll --------------------------
	.section	.nv.shared._Z15SoftmaxWarpImplI24ElementwiseScaleMaskLoadIffbE11DirectStoreIffEfLi2ELi20ELi32ELi1ELb1EL9Algorithm0EEvT_T0_ll,"aw",@nobits
	.sectionflags	@""
	.align	16
	.zero		1024


//--------------------- .nv.shared._Z15SoftmaxWarpImplI24ElementwiseScaleMaskLoadIffbE11DirectStoreIffEfLi2ELi20ELi32ELi1ELb0EL9Algorithm0EEvT_T0_ll --------------------------
	.section	.nv.shared._Z15SoftmaxWarpImplI24ElementwiseScaleMaskLoadIffbE11DirectStoreIffEfLi2ELi20ELi32ELi1ELb0EL9Algorithm0EEvT_T0_ll,"aw",@nobits
	.sectionflags	@""
	.align	16
	.zero		1024


//--------------------- .nv.shared._Z15SoftmaxWarpImplI24ElementwiseScaleMaskLoadIffbE11DirectStoreIffEfLi2ELi18ELi32ELi1ELb1EL9Algorithm0EEvT_T0_ll --------------------------
	.section	.nv.shared._Z15SoftmaxWarpImplI24ElementwiseScaleMaskLoadIffbE11DirectStoreIffEfLi2ELi18ELi32ELi1ELb1EL9Algorithm0EEvT_T0_ll,"aw",@nobits
	.sectionflags	@""
	.align	16
	.zero		1024


//--------------------- .nv.shared._Z15SoftmaxWarpImplI24ElementwiseScaleMaskLoadIffbE11DirectStoreIffEfLi2ELi18ELi32ELi1ELb0EL9Algorithm0EEvT_T0_ll --------------------------
	.section	.nv.shared._Z15SoftmaxWarpImplI24ElementwiseScaleMaskLoadIffbE11DirectStoreIffEfLi2ELi18ELi32ELi1ELb0EL9Algorithm0EEvT_T0_ll,"aw",@nobits
	.sectionflags	@""
	.align	16
	.zero		1024


//--------------------- .nv.shared._Z15SoftmaxWarpImplI24ElementwiseScaleMaskLoadIffbE11DirectStoreIffEfLi2ELi16ELi32ELi1ELb1EL9Algorithm0EEvT_T0_ll --------------------------
	.section	.nv.shared._Z15SoftmaxWarpImplI24ElementwiseScaleMaskLoadIffbE11DirectStoreIffEfLi2ELi16ELi32ELi1ELb1EL9Algorithm0EEvT_T0_ll,"aw",@nobits
	.sectionflags	@""
	.align	16
	.zero		1024


//--------------------- .nv.shared._Z15SoftmaxWarpImplI24ElementwiseScaleMaskLoadIffbE11DirectStoreIffEfLi2ELi16ELi32ELi1ELb0EL9Algorithm0EEvT_T0_ll --------------------------
	.section	.nv.shared._Z15SoftmaxWarpImplI24ElementwiseScaleMaskLoadIffbE11DirectStoreIffEfLi2ELi16ELi32ELi1ELb0EL9Algorithm0EEvT_T0_ll,"aw",@nobits
	.sectionflags	@""
	.align	16
	.zero		1024


//--------------------- .nv.shared._Z15SoftmaxWarpImplI24ElementwiseScaleMaskLoadIffbE11DirectStoreIffEfLi2ELi14ELi32ELi1ELb1EL9Algorithm0EEvT_T0_ll --------------------------
	.section	.nv.shared._Z15SoftmaxWarpImplI24ElementwiseScaleMaskLoadIffbE11DirectStoreIffEfLi2ELi14ELi32ELi1ELb1EL9Algorithm0EEvT_T0_ll,"aw",@nobits
	.sectionflags	@""
	.align	16
	.zero		1024


//--------------------- .nv.shared._Z15SoftmaxWarpImplI24ElementwiseScaleMaskLoadIffbE11DirectStoreIffEfLi2ELi14ELi32ELi1ELb0EL9Algorithm0EEvT_T0_ll --------------------------
	.section	.nv.shared._Z15SoftmaxWarpImplI24ElementwiseScaleMaskLoadIffbE11DirectStoreIffEfLi2ELi14ELi32ELi1ELb0EL9Algorithm0EEvT_T0_ll,"aw",@nobits
	.sectionflags	@""
	.align	16
	.zero		1024


//--------------------- .nv.shared._Z15SoftmaxWarpImplI24ElementwiseScaleMaskLoadIffbE11DirectStoreIffEfLi2ELi12ELi32ELi1ELb1EL9Algorithm0EEvT_T0_ll --------------------------
	.section	.nv.shared._Z15SoftmaxWarpImplI24ElementwiseScaleMaskLoadIffbE11DirectStoreIffEfLi2ELi12ELi32ELi1ELb1EL9Algorithm0EEvT_T0_ll,"aw",@nobits
	.sectionflags	@""
	.align	16
	.zero		1024


//--------------------- .nv.shared._Z15SoftmaxWarpImplI24ElementwiseScaleMaskLoadIffbE11DirectStoreIffEfLi2ELi12ELi32ELi1ELb0EL9Algorithm0EEvT_T0_ll --------------------------
	.section	.nv.shared._Z15SoftmaxWarpImplI24ElementwiseScaleMaskLoadIffbE11DirectStoreIffEfLi2ELi12ELi32ELi1ELb0EL9Algorithm0EEvT_T0_ll,"aw",@nobits
	.sectionflags	@""
	.align	16
	.zero		1024


//--------------------- .nv.shared._Z15SoftmaxWarpImplI24ElementwiseScaleMaskLoadIffbE11DirectStoreIffEfLi2ELi10ELi32ELi1ELb1EL9Algorithm0EEvT_T0_ll --------------------------
	.section	.nv.shared._Z15SoftmaxWarpImplI24ElementwiseScaleMaskLoadIffbE11DirectStoreIffEfLi2ELi10ELi32ELi1ELb1EL9Algorithm0EEvT_T0_ll,"aw",@nobits
	.sectionflags	@""
	.align	16
	.zero		1024


//--------------------- .nv.shared._Z15SoftmaxWarpImplI24ElementwiseScaleMaskLoadIffbE11DirectStoreIffEfLi2ELi10ELi32ELi1ELb0EL9Algorithm0EEvT_T0_ll --------------------------
	.section	.nv.shared._Z15SoftmaxWarpImplI24ElementwiseScaleMaskLoadIffbE11DirectStoreIffEfLi2ELi10ELi32ELi1ELb0EL9Algorithm0EEvT_T0_ll,"aw",@nobits
	.sectionflags	@""
	.align	16
	.zero		1024


//--------------------- .nv.shared._Z15SoftmaxWarpImplI24ElementwiseScaleMaskLoadIffbE11DirectStoreIffEfLi2ELi8ELi32ELi1ELb1EL9Algorithm0EEvT_T0_ll --------------------------
	.section	.nv.shared._Z15SoftmaxWarpImplI24ElementwiseScaleMaskLoadIffbE11DirectStoreIffEfLi2ELi8ELi32ELi1ELb1EL9Algorithm0EEvT_T0_ll,"aw",@nobits
	.sectionflags	@""
	.align	16
	.zero		1024


//--------------------- .nv.shared._Z15SoftmaxWarpImplI24ElementwiseScaleMaskLoadIffbE11DirectStoreIffEfLi2ELi8ELi32ELi1ELb0EL9Algorithm0EEvT_T0_ll --------------------------
	.section	.nv.shared._Z15SoftmaxWarpImplI24ElementwiseScaleMaskLoadIffbE11DirectStoreIffEfLi2ELi8ELi32ELi1ELb0EL9Algorithm0EEvT_T0_ll,"aw",@nobits
	.sectionflags	@""
	.align	16
	.zero		1024


//--------------------- .nv.shared._Z15SoftmaxWarpImplI24ElementwiseScaleMaskLoadIffbE11DirectStoreIffEfLi2ELi6ELi32ELi1ELb1EL9Algorithm0EEvT_T0_ll --------------------------
	.section	.nv.shared._Z15SoftmaxWarpImplI24ElementwiseScaleMaskLoadIffbE11DirectStoreIffEfLi2ELi6ELi32ELi1ELb1EL9Algorithm0EEvT_T0_ll,"aw",@nobits
	.sectionflags	@""
	.align	16
	.zero		1024


//--------------------- .nv.shared._Z15SoftmaxWarpImplI24ElementwiseScaleMaskLoadIffbE11DirectStoreIffEfLi2ELi6ELi32ELi1ELb0EL9Algorithm0EEvT_T0_ll --------------------------
	.section	.nv.shared._Z15SoftmaxWarpImplI24ElementwiseScaleMaskLoadIffbE11DirectStoreIffEfLi2ELi6ELi32ELi1ELb0EL9Algorithm0EEvT_T0_ll,"aw",@nobits
	.sectionflags	@""
	.align	16
	.zero		1024


//--------------------- .nv.shared._Z15SoftmaxWarpImplI24ElementwiseScaleMaskLoadIffbE11DirectStoreIffEfLi2ELi4ELi32ELi1ELb1EL9Algorithm0EEvT_T0_ll --------------------------
	.section	.nv.shared._Z15SoftmaxWarpImplI24ElementwiseScaleMaskLoadIffbE11DirectStoreIffEfLi2ELi4ELi32ELi1ELb1EL9Algorithm0EEvT_T0_ll,"aw",@nobits
	.sectionflags	@""
	.align	16
	.zero		1024


//--------------------- .nv.shared._Z15SoftmaxWarpImplI24ElementwiseScaleMaskLoadIffbE11DirectStoreIffEfLi2ELi4ELi32ELi1ELb0EL9Algorithm0EEvT_T0_ll --------------------------
	.section	.nv.shared._Z15SoftmaxWarpImplI24ElementwiseScaleMaskLoadIffbE11DirectStoreIffEfLi2ELi4ELi32ELi1ELb0EL9Algorithm0EEvT_T0_ll,"aw",@nobits
	.sectionflags	@""
	.align	16
	.zero		1024


//--------------------- .nv.shared._Z15SoftmaxWarpImplI24ElementwiseScaleMaskLoadIffbE11DirectStoreIffEfLi2ELi2ELi32ELi1ELb1EL9Algorithm0EEvT_T0_ll --------------------------
	.section	.nv.shared._Z15SoftmaxWarpImplI24ElementwiseScaleMaskLoadIffbE11DirectStoreIffEfLi2ELi2ELi32ELi1ELb1EL9Algorithm0EEvT_T0_ll,"aw",@nobits
	.sectionflags	@""
	.align	16
	.zero		1024


//--------------------- .nv.shared._Z15SoftmaxWarpImplI24ElementwiseScaleMaskLoadIffbE11DirectStoreIffEfLi2ELi2ELi32ELi1ELb0EL9Algorithm0EEvT_T0_ll --------------------------
	.section	.nv.shared._Z15SoftmaxWarpImplI24ElementwiseScaleMaskLoadIffbE11DirectStoreIffEfLi2ELi2ELi32ELi1ELb0EL9Algorithm0EEvT_T0_ll,"aw",@nobits
	.sectionflags	@""
	.align	16
	.zero		1024


//--------------------- .nv.shared._Z15SoftmaxWarpImplI24ElementwiseScaleMaskLoadIffbE11DirectStoreIffEfLi2ELi2ELi32ELi2ELb1EL9Algorithm0EEvT_T0_ll --------------------------
	.section	.nv.shared._Z15SoftmaxWarpImplI24ElementwiseScaleMaskLoadIffbE11DirectStoreIffEfLi2ELi2ELi32ELi2ELb1EL9Algorithm0EEvT_T0_ll,"aw",@nobits
	.sectionflags	@""
	.align	16
	.zero		1024


//--------------------- .nv.shared._Z15SoftmaxWarpImplI24ElementwiseScaleMaskLoadIffbE11DirectStoreIffEfLi2ELi2ELi32ELi2ELb0EL9Algorithm0EEvT_T0_ll --------------------------
	.section	.nv.shared._Z15SoftmaxWarpImplI24ElementwiseScaleMaskLoadIffbE11DirectStoreIffEfLi2ELi2ELi32ELi2ELb0EL9Algorithm0EEvT_T0_ll,"aw",@nobits
	.sectionflags	@""
	.align	16
	.zero		1024


//--------------------- .nv.shared._Z15SoftmaxWarpImplI24ElementwiseScaleMaskLoadIffbE11DirectStoreIffEfLi2ELi2ELi16ELi1ELb1EL9Algorithm0EEvT_T0_ll --------------------------
	.section	.nv.shared._Z15SoftmaxWarpImplI24ElementwiseScaleMaskLoadIffbE11DirectStoreIffEfLi2ELi2ELi16ELi1ELb1EL9Algorithm0EEvT_T0_ll,"aw",@nobits
	.sectionflags	@""
	.align	16
	.zero		1024


//--------------------- .nv.shared._Z15SoftmaxWarpImplI24ElementwiseScaleMaskLoadIffbE11DirectStoreIffEfLi2ELi2ELi16ELi1ELb0EL9Algorithm0EEvT_T0_ll --------------------------
	.section	.nv.shared._Z15SoftmaxWarpImplI24ElementwiseScaleMaskLoadIffbE11DirectStoreIffEfLi2ELi2ELi16ELi1ELb0EL9Algorithm0EEvT_T0_ll,"aw",@nobits
	.sectionflags	@""
	.align	16
	.zero		1024


//--------------------- .nv.shared._Z15SoftmaxWarpImplI24ElementwiseScaleMaskLoadIffbE11DirectStoreIffEfLi2ELi2ELi16ELi2ELb1EL9Algorithm0EEvT_T0_ll --------------------------
	.section	.nv.shared._Z15SoftmaxWarpImplI24ElementwiseScaleMaskLoadIffbE11DirectStoreIffEfLi2ELi2ELi16ELi2ELb1EL9Algorithm0EEvT_T0_ll,"aw",@nobits
	.sectionflags	@""
	.align	16
	.zero		1024


//--------------------- .nv.shared._Z15SoftmaxWarpImplI24ElementwiseScaleMaskLoadIffbE11DirectStoreIffEfLi2ELi2ELi16ELi2ELb0EL9Algorithm0EEvT_T0_ll --------------------------
	.section	.nv.shared._Z15SoftmaxWarpImplI24ElementwiseScaleMaskLoadIffbE11DirectStoreIffEfLi2ELi2ELi16ELi2ELb0EL9Algorithm0EEvT_T0_ll,"aw",@nobits
	.sectionflags	@""
	.align	16
	.zero		1024


//--------------------- .nv.shared._Z15SoftmaxWarpImplI24ElementwiseScaleMaskLoadIffbE11DirectStoreIffEfLi2ELi2ELi8ELi1ELb1EL9Algorithm0EEvT_T0_ll --------------------------
	.section	.nv.shared._Z15SoftmaxWarpImplI24ElementwiseScaleMaskLoadIffbE11DirectStoreIffEfLi2ELi2ELi8ELi1ELb1EL9Algorithm0EEvT_T0_ll,"aw",@nobits
	.sectionflags	@""
	.align	16
	.zero		1024


//--------------------- .nv.shared._Z15SoftmaxWarpImplI24ElementwiseScaleMaskLoadIffbE11DirectStoreIffEfLi2ELi2ELi8ELi1ELb0EL9Algorithm0EEvT_T0_ll --------------------------
	.section	.nv.shared._Z15SoftmaxWarpImplI24ElementwiseScaleMaskLoadIffbE11DirectStoreIffEfLi2ELi2ELi8ELi1ELb0EL9Algorithm0EEvT_T0_ll,"aw",@nobits
	.sectionflags	@""
	.align	16
	.zero		1024


//--------------------- .nv.shared._Z15SoftmaxWarpImplI24ElementwiseScaleMaskLoadIffbE11DirectStoreIffEfLi2ELi2ELi8ELi2ELb1EL9Algorithm0EEvT_T0_ll --------------------------
	.section	.nv.shared._Z15SoftmaxWarpImplI24ElementwiseScaleMaskLoadIffbE11DirectStoreIffEfLi2ELi2ELi8ELi2ELb1EL9Algorithm0EEvT_T0_ll,"aw",@nobits
	.sectionflags	@""
	.align	16
	.zero		1024


//--------------------- .nv.shared._Z15SoftmaxWarpImplI24ElementwiseScaleMaskLoadIffbE11DirectStoreIffEfLi2ELi2ELi8ELi2ELb0EL9Algorithm0EEvT_T0_ll --------------------------
	.section	.nv.shared._Z15SoftmaxWarpImplI24ElementwiseScaleMaskLoadIffbE11DirectStoreIffEfLi2ELi2ELi8ELi2ELb0EL9Algorithm0EEvT_T0_ll,"aw",@nobits
	.sectionflags	@""
	.align	16
	.zero		1024


//--------------------- .nv.shared._Z15SoftmaxWarpImplI24ElementwiseScaleMaskLoadIffbE11DirectStoreIffEfLi2ELi2ELi4ELi1ELb1EL9Algorithm0EEvT_T0_ll --------------------------
	.section	.nv.shared._Z15SoftmaxWarpImplI24ElementwiseScaleMaskLoadIffbE11DirectStoreIffEfLi2ELi2ELi4ELi1ELb1EL9Algorithm0EEvT_T0_ll,"aw",@nobits
	.sectionflags	@""
	.align	16
	.zero		1024


//--------------------- .nv.shared._Z15SoftmaxWarpImplI24ElementwiseScaleMaskLoadIffbE11DirectStoreIffEfLi2ELi2ELi4ELi1ELb0EL9Algorithm0EEvT_T0_ll --------------------------
	.section	.nv.shared._Z15SoftmaxWarpImplI24ElementwiseScaleMaskLoadIffbE11DirectStoreIffEfLi2ELi2ELi4ELi1ELb0EL9Algorithm0EEvT_T0_ll,"aw",@nobits
	.sectionflags	@""
	.align	16
	.zero		1024


//--------------------- .nv.shared._Z15SoftmaxWarpImplI24ElementwiseScaleMaskLoadIffbE11DirectStoreIffEfLi2ELi2ELi4ELi2ELb1EL9Algorithm0EEvT_T0_ll --------------------------
	.section	.nv.shared._Z15SoftmaxWarpImplI24ElementwiseScaleMaskLoadIffbE11DirectStoreIffEfLi2ELi2ELi4ELi2ELb1EL9Algorithm0EEvT_T0_ll,"aw",@nobits
	.sectionflags	@""
	.align	16
	.zero		1024


//--------------------- .nv.shared._Z15SoftmaxWarpImplI24ElementwiseScaleMaskLoadIffbE11DirectStoreIffEfLi2ELi2ELi4ELi2ELb0EL9Algorithm0EEvT_T0_ll --------------------------
	.section	.nv.shared._Z15SoftmaxWarpImplI24ElementwiseScaleMaskLoadIffbE11DirectStoreIffEfLi2ELi2ELi4ELi2ELb0EL9Algorithm0EEvT_T0_ll,"aw",@nobits
	.sectionflags	@""
	.align	16
	.zero		1024


//--------------------- .nv.shared._Z15SoftmaxWarpImplI24ElementwiseScaleMaskLoadIffbE11DirectStoreIffEfLi2ELi2ELi2ELi1ELb1EL9Algorithm0EEvT_T0_ll --------------------------
	.section	.nv.shared._Z15SoftmaxWarpImplI24ElementwiseScaleMaskLoadIffbE11DirectStoreIffEfLi2ELi2ELi2ELi1ELb1EL9Algorithm0EEvT_T0_ll,"aw",@nobits
	.sectionflags	@""
	.align	16
	.zero		1024


//--------------------- .nv.shared._Z15SoftmaxWarpImplI24ElementwiseScaleMaskLoadIffbE11DirectStoreIffEfLi2ELi2ELi2ELi1ELb0EL9Algorithm0EEvT_T0_ll --------------------------
	.section	.nv.shared._Z15SoftmaxWarpImplI24ElementwiseScaleMaskLoadIffbE11DirectStoreIffEfLi2ELi2ELi2ELi1ELb0EL9Algorithm0EEvT_T0_ll,"aw",@nobits
	.sectionflags	@""
	.align	16
	.zero		1024


//--------------------- .nv.shared._Z15SoftmaxWarpImplI24ElementwiseScaleMaskLoadIffbE11DirectStoreIffEfLi2ELi2ELi2ELi2ELb1EL9Algorithm0EEvT_T0_ll --------------------------
	.section	.nv.shared._Z15SoftmaxWarpImplI24ElementwiseScaleMaskLoadIffbE11DirectStoreIffEfLi2ELi2ELi2ELi2ELb1EL9Algorithm0EEvT_T0_ll,"aw",@nobits
	.sectionflags	@""
	.align	16
	.zero		1024


//--------------------- .nv.shared._Z15SoftmaxWarpImplI24ElementwiseScaleMaskLoadIffbE11DirectStoreIffEfLi2ELi2ELi2ELi2ELb0EL9Algorithm0EEvT_T0_ll --------------------------
	.section	.nv.shared._Z15SoftmaxWarpImplI24ElementwiseScaleMaskLoadIffbE11DirectStoreIffEfLi2ELi2ELi2ELi2ELb0EL9Algorithm0EEvT_T0_ll,"aw",@nobits
	.sectionflags	@""
	.align	16
	.zero		1024


//--------------------- .nv.shared._Z15SoftmaxWarpImplI24ElementwiseScaleMaskLoadIffbE11DirectStoreIffEfLi2ELi2ELi1ELi1ELb1EL9Algorithm0EEvT_T0_ll --------------------------
	.section	.nv.shared._Z15SoftmaxWarpImplI24ElementwiseScaleMaskLoadIffbE11DirectStoreIffEfLi2ELi2ELi1ELi1ELb1EL9Algorithm0EEvT_T0_ll,"aw",@nobits
	.sectionflags	@""
	.align	16
	.zero		1024


//--------------------- .nv.shared._Z15SoftmaxWarpImplI24ElementwiseScaleMaskLoadIffbE11DirectStoreIffEfLi2ELi2ELi1ELi1ELb0EL9Algorithm0EEvT_T0_ll --------------------------
	.section	.nv.shared._Z15SoftmaxWarpImplI24ElementwiseScaleMaskLoadIffbE11DirectStoreIffEfLi2ELi2ELi1ELi1ELb0EL9Algorithm0EEvT_T0_ll,"aw",@nobits
	.sectionflags	@""
	.align	16
	.zero		1024


//--------------------- .nv.shared._Z15SoftmaxWarpImplI24ElementwiseScaleMaskLoadIffbE11DirectStoreIffEfLi2ELi2ELi1ELi2ELb1EL9Algorithm0EEvT_T0_ll --------------------------
	.section	.nv.shared._Z15SoftmaxWarpImplI24ElementwiseScaleMaskLoadIffbE11DirectStoreIffEfLi2ELi2ELi1ELi2ELb1EL9Algorithm0EEvT_T0_ll,"aw",@nobits
	.sectionflags	@""
	.align	16
	.zero		1024


//--------------------- .nv.shared._Z15SoftmaxWarpImplI24ElementwiseScaleMaskLoadIffbE11DirectStoreIffEfLi2ELi2ELi1ELi2ELb0EL9Algorithm0EEvT_T0_ll --------------------------
	.section	.nv.shared._Z15SoftmaxWarpImplI24ElementwiseScaleMaskLoadIffbE11DirectStoreIffEfLi2ELi2ELi1ELi2ELb0EL9Algorithm0EEvT_T0_ll,"aw",@nobits
	.sectionflags	@""
	.align	16
	.zero		1024


//--------------------- .nv.constant0._ZN3cub18CUB_300001_SM_10006detail11EmptyKernelIvEEvv --------------------------
	.section	.nv.constant0._ZN3cub18CUB_300001_SM_10006detail11EmptyKernelIvEEvv,"a",@progbits
	.sectionflags	@""
	.align	4
.nv.constant0._ZN3cub18CUB_300001_SM_10006detail11EmptyKernelIvEEvv:
	.zero		896


//--------------------- .nv.constant0._Z24SoftmaxBlockUncachedImplI22BroadcastScaleMaskLoadIffbLm4EiE11DirectStoreIffEfLi1ELi1024EL9Algorithm0EEvT_T0_ll --------------------------
	.section	.nv.constant0._Z24SoftmaxBlockUncachedImplI22BroadcastScaleMaskLoadIffbLm4EiE11DirectStoreIffEfLi1ELi1024EL9Algorithm0EEvT_T0_ll,"a",@progbits
	.sectionflags	@""
	.align	4
.nv.constant0._Z24SoftmaxBlockUncachedImplI22BroadcastScaleMaskLoadIffbLm4EiE11DirectStoreIffEfLi1ELi1024EL9Algorithm0EEvT_T0_ll:
	.zero		1048


//--------------------- .nv.constant0._Z24SoftmaxBlockUncachedImplI22BroadcastScaleMaskLoadIffbLm4EiE11DirectStoreIffEfLi2ELi1024EL9Algorithm0EEvT_T0_ll --------------------------
	.section	.nv.constant0._Z24SoftmaxBlockUncachedImplI22BroadcastScaleMaskLoadIffbLm4EiE11DirectStoreIffEfLi2ELi1024EL9Algorithm0EEvT_T0_ll,"a",@progbits
	.sectionflags	@""
	.align	4
.nv.constant0._Z24SoftmaxBlockUncachedImplI22BroadcastScaleMaskLoadIffbLm4EiE11DirectStoreIffEfLi2ELi1024EL9Algorithm0EEvT_T0_ll:
	.zero		1048


//--------------------- .nv.constant0._Z20SoftmaxBlockSMemImplI22BroadcastScaleMaskLoadIffbLm4EiE11DirectStoreIffEfLi1ELi256EL9Algorithm0EEvT_T0_ll --------------------------
	.section	.nv.constant0._Z20SoftmaxBlockSMemImplI22BroadcastScaleMaskLoadIffbLm4EiE11DirectStoreIffEfLi1ELi256EL9Algorithm0EEvT_T0_ll,"a",@progbits
	.sectionflags	@""
	.align	4
.nv.constant0._Z20SoftmaxBlockSMemImplI22BroadcastScaleMaskLoadIffbLm4EiE11DirectStoreIffEfLi1ELi256EL9Algorithm0EEvT_T0_ll:
	.zero		1048


//--------------------- .nv.constant0._Z20SoftmaxBlockSMemImplI22BroadcastScaleMaskLoadIffbLm4EiE11DirectStoreIffEfLi1ELi512EL9Algorithm0EEvT_T0_ll --------------------------
	.section	.nv.constant0._Z20SoftmaxBlockSMemImplI22BroadcastScaleMaskLoadIffbLm4EiE11DirectStoreIffEfLi1ELi512EL9Algorithm0EEvT_T0_ll,"a",@progbits
	.sectionflags	@""
	.align	4
.nv.constant0._Z20SoftmaxBlockSMemImplI22BroadcastScaleMaskLoadIffbLm4EiE11DirectStoreIffEfLi1ELi512EL9Algorithm0EEvT_T0_ll:
	.zero		1048


//--------------------- .nv.constant0._Z20SoftmaxBlockSMemImplI22BroadcastScaleMaskLoadIffbLm4EiE11DirectStoreIffEfLi1ELi1024EL9Algorithm0EEvT_T0_ll --------------------------
	.section	.nv.constant0._Z20SoftmaxBlockSMemImplI22BroadcastScaleMaskLoadIffbLm4EiE11DirectStoreIffEfLi1ELi1024EL9Algorithm0EEvT_T0_ll,"a",@progbits
	.sectionflags	@""
	.align	4
.nv.constant0._Z20SoftmaxBlockSMemImplI22BroadcastScaleMaskLoadIffbLm4EiE11DirectStoreIffEfLi1ELi1024EL9Algorithm0EEvT_T0_ll:
	.zero		1048


//--------------------- .nv.constant0._Z20SoftmaxBlockSMemImplI22BroadcastScaleMaskLoadIffbLm4EiE11DirectStoreIffEfLi1ELi128EL9Algorithm0EEvT_T0_ll --------------------------
	.section	.nv.constant0._Z20SoftmaxBlockSMemImplI22BroadcastScaleMaskLoadIffbLm4EiE11DirectStoreIffEfLi1ELi128EL9Algorithm0EEvT_T0_ll,"a",@progbits
	.sectionflags	@""
	.align	4
.nv.constant0._Z20SoftmaxBlockSMemImplI22BroadcastScaleMaskLoadIffbLm4EiE11DirectStoreIffEfLi1ELi128EL9Algorithm0EEvT_T0_ll:
	.zero		1048


//--------------------- .nv.constant0._Z20SoftmaxBlockSMemImplI22BroadcastScaleMaskLoadIffbLm4EiE11DirectStoreIffEfLi2ELi256EL9Algorithm0EEvT_T0_ll --------------------------
	.section	.nv.constant0._Z20SoftmaxBlockSMemImplI22BroadcastScaleMaskLoadIffbLm4EiE11DirectStoreIffEfLi2ELi256EL9Algorithm0EEvT_T0_ll,"a",@progbits
	.sectionflags	@""
	.align	4
.nv.constant0._Z20SoftmaxBlockSMemImplI22BroadcastScaleMaskLoadIffbLm4EiE11DirectStoreIffEfLi2ELi256EL9Algorithm0EEvT_T0_ll:
	.zero		1048


//--------------------- .nv.constant0._Z20SoftmaxBlockSMemImplI22BroadcastScaleMaskLoadIffbLm4EiE11DirectStoreIffEfLi2ELi512EL9Algorithm0EEvT_T0_ll --------------------------
	.section	.nv.constant0._Z20SoftmaxBlockSMemImplI22BroadcastScaleMaskLoadIffbLm4EiE11DirectStoreIffEfLi2ELi512EL9Algorithm0EEvT_T0_ll,"a",@progbits
	.sectionflags	@""
	.align	4
.nv.constant0._Z20SoftmaxBlockSMemImplI22BroadcastScaleMaskLoadIffbLm4EiE11DirectStoreIffEfLi2ELi512EL9Algorithm0EEvT_T0_ll:
	.zero		1048


//--------------------- .nv.constant0._Z20SoftmaxBlockSMemImplI22BroadcastScaleMaskLoadIffbLm4EiE11DirectStoreIffEfLi2ELi1024EL9Algorithm0EEvT_T0_ll --------------------------
	.section	.nv.constant0._Z20SoftmaxBlockSMemImplI22BroadcastScaleMaskLoadIffbLm4EiE11DirectStoreIffEfLi2ELi1024EL9Algorithm0EEvT_T0_ll,"a",@progbits
	.sectionflags	@""
	.align	4
.nv.constant0._Z20SoftmaxBlockSMemImplI22BroadcastScaleMaskLoadIffbLm4EiE11DirectStoreIffEfLi2ELi1024EL9Algorithm0EEvT_T0_ll:
	.zero		1048


//--------------------- .nv.constant0._Z20SoftmaxBlockSMemImplI22BroadcastScaleMaskLoadIffbLm4EiE11DirectStoreIffEfLi2ELi128EL9Algorithm0EEvT_T0_ll --------------------------
	.section	.nv.constant0._Z20SoftmaxBlockSMemImplI22BroadcastScaleMaskLoadIffbLm4EiE11DirectStoreIffEfLi2ELi128EL9Algorithm0EEvT_T0_ll,"a",@progbits
	.sectionflags	@""
	.align	4
.nv.constant0._Z20SoftmaxBlockSMemImplI22BroadcastScaleMaskLoadIffbLm4EiE11DirectStoreIffEfLi2ELi128EL9Algorithm0EEvT_T0_ll:
	.zero		1048


//--------------------- .nv.constant0._Z15SoftmaxWarpImplI22BroadcastScaleMaskLoadIffbLm4EiE11DirectStoreIffEfLi1ELi32ELi32ELi1ELb1EL9Algorithm0EEvT_T0_ll --------------------------
	.section	.nv.constant0._Z15SoftmaxWarpImplI22BroadcastScaleMaskLoadIffbLm4EiE11DirectStoreIffEfLi1ELi32ELi32ELi1ELb1EL9Algorithm0EEvT_T0_ll,"a",@progbits
	.sectionflags	@""
	.align	4
.nv.constant0._Z15SoftmaxWarpImplI22BroadcastScaleMaskLoadIffbLm4EiE11DirectStoreIffEfLi1ELi32ELi32ELi1ELb1EL9Algorithm0EEvT_T0_ll:
	.zero		1048


//--------------------- .nv.constant0._Z15SoftmaxWarpImplI22BroadcastScaleMaskLoadIffbLm4EiE11DirectStoreIffEfLi1ELi32ELi32ELi1ELb0EL9Algorithm0EEvT_T0_ll --------------------------
	.section	.nv.constant0._Z15SoftmaxWarpImplI22BroadcastScaleMaskLoadIffbLm4EiE11DirectStoreIffEfLi1ELi32ELi32ELi1ELb0EL9Algorithm0EEvT_T0_ll,"a",@progbits
	.sectionflags	@""
	.align	4
.nv.constant0._Z15SoftmaxWarpImplI22BroadcastScaleMaskLoadIffbLm4EiE11DirectStoreIffEfLi1ELi32ELi32ELi1ELb0EL9Algorithm0EEvT_T0_ll:
	.zero		1048


//--------------------- .nv.constant0._Z15SoftmaxWarpImplI22BroadcastScaleMaskLoadIffbLm4EiE11DirectStoreIffEfLi1ELi31ELi32ELi1ELb1EL9Algorithm0EEvT_T0_ll --------------------------
	.section	.nv.constant0._Z15SoftmaxWarpImplI22BroadcastScaleMaskLoadIffbLm4EiE11DirectStoreIffEfLi1ELi31ELi32ELi1ELb1EL9Algorithm0EEvT_T0_ll,"a",@progbits
	.sectionflags	@""
	.align	4
.nv.constant0._Z15SoftmaxWarpImplI22BroadcastScaleMaskLoadIffbLm4EiE11DirectStoreIffEfLi1ELi31ELi32ELi1ELb1EL9Algorithm0EEvT_T0_ll:
	.zero		1048


//--------------------- .nv.constant0._Z15SoftmaxWarpImplI22BroadcastScaleMaskLoadIffbLm4EiE11DirectStoreIffEfLi1ELi31ELi32ELi1ELb0EL9Algorithm0EEvT_T0_ll --------------------------
	.section	.nv.constant0._Z15SoftmaxWarpImplI22BroadcastScaleMaskLoadIffbLm4EiE11DirectStoreIffEfLi1ELi31ELi32ELi1ELb0EL9Algorithm0EEvT_T0_ll,"a",@progbits
	.sectionflags	@""
	.align	4
.nv.constant0._Z15SoftmaxWarpImplI22BroadcastScaleMaskLoadIffbLm4EiE11DirectStoreIffEfLi1ELi31ELi32ELi1ELb0EL9Algorithm0EEvT_T0_ll:
	.zero		1048


//--------------------- .nv.constant0._Z15SoftmaxWarpImplI22BroadcastScaleMaskLoadIffbLm4EiE11DirectStoreIffEfLi1ELi30ELi32ELi1ELb1EL9Algorithm0EEvT_T0_ll --------------------------
	.section	.nv.constant0._Z15SoftmaxWarpImplI22BroadcastScaleMaskLoadIffbLm4EiE11DirectStoreIffEfLi1ELi30ELi32ELi1ELb1EL9Algorithm0EEvT_T0_ll,"a",@progbits
	.sectionflags	@""
	.align	4
.nv.constant0._Z15SoftmaxWarpImplI22BroadcastScaleMaskLoadIffbLm4EiE11DirectStoreIffEfLi1ELi30ELi32ELi1ELb1EL9Algorithm0EEvT_T0_ll:
	.zero		1048


//--------------------- .nv.constant0._Z15SoftmaxWarpImplI22BroadcastScaleMaskLoadIffbLm4EiE11DirectStoreIffEfLi1ELi30ELi32ELi1ELb0EL9Algorithm0EEvT_T0_ll --------------------------
	.section	.nv.constant0._Z15SoftmaxWarpImplI22BroadcastScaleMaskLoadIffbLm4EiE11DirectStoreIffEfLi1ELi30ELi32ELi1ELb0EL9Algorithm0EEvT_T0_ll,"a",@progbits
	.sectionflags	@""
	.align	4
.nv.constant0._Z15SoftmaxWarpImplI22BroadcastScaleMaskLoadIffbLm4EiE11DirectStoreIffEfLi1ELi30ELi32ELi1ELb0EL9Algorithm0EEvT_T0_ll:
	.zero		1048


//--------------------- .nv.constant0._Z15SoftmaxWarpImplI22BroadcastScaleMaskLoadIffbLm4EiE11DirectStoreIffEfLi1ELi29ELi32ELi1ELb1EL9Algorithm0EEvT_T0_ll --------------------------
	.section	.nv.constant0._Z15SoftmaxWarpImplI22BroadcastScaleMaskLoadIffbLm4EiE11DirectStoreIffEfLi1ELi29ELi32ELi1ELb1EL9Algorithm0EEvT_T0_ll,"a",@progbits
	.sectionflags	@""
	.align	4
.nv.constant0._Z15SoftmaxWarpImplI22BroadcastScaleMaskLoadIffbLm4EiE11DirectStoreIffEfLi1ELi29ELi32ELi1ELb1EL9Algorithm0EEvT_T0_ll:
	.zero		1048


//--------------------- .nv.constant0._Z15SoftmaxWarpImplI22BroadcastScaleMaskLoadIffbLm4EiE11DirectStoreIffEfLi1ELi29ELi32ELi1ELb0EL9Algorithm0EEvT_T0_ll --------------------------
	.section	.nv.constant0._Z15SoftmaxWarpImplI22BroadcastScaleMaskLoadIffbLm4EiE11DirectStoreIffEfLi1ELi29ELi32ELi1ELb0EL9Algorithm0EEvT_T0_ll,"a",@progbits
	.sectionflags	@""
	.align	4
.nv.constant0._Z15SoftmaxWarpImplI22BroadcastScaleMaskLoadIffbLm4EiE11DirectStoreIffEfLi1ELi29ELi32ELi1ELb0EL9Algorithm0EEvT_T0_ll:
	.zero		1048


//--------------------- .nv.constant0._Z15SoftmaxWarpImplI22BroadcastScaleMaskLoadIffbLm4EiE11DirectStoreIffEfLi1ELi28ELi32ELi1ELb1EL9Algorithm0EEvT_T0_ll --------------------------
	.section	.nv.constant0._Z15SoftmaxWarpImplI22BroadcastScaleMaskLoadIffbLm4EiE11DirectStoreIffEfLi1ELi28ELi32ELi1ELb1EL9Algorithm0EEvT_T0_ll,"a",@progbits
	.sectionflags	@""
	.align	4
.nv.constant0._Z15SoftmaxWarpImplI22BroadcastScaleMaskLoadIffbLm4EiE11DirectStoreIffEfLi1ELi28ELi32ELi1ELb1EL9Algorithm0EEvT_T0_ll:
	.zero		1048


//--------------------- .nv.constant0._Z15SoftmaxWarpImplI22BroadcastScaleMaskLoadIffbLm4EiE11DirectStoreIffEfLi1ELi28ELi32ELi1ELb0EL9Algorithm0EEvT_T0_ll --------------------------
	.section	.nv.constant0._Z15SoftmaxWarpImplI22BroadcastScaleMaskLoadIffbLm4EiE11DirectStoreIffEfLi1ELi28ELi32ELi1ELb0EL9Algorithm0EEvT_T0_ll,"a",@progbits
	.sectionflags	@""
	.align	4
.nv.constant0._Z15SoftmaxWarpImplI22BroadcastScaleMaskLoadIffbLm4EiE11DirectStoreIffEfLi1ELi28ELi32ELi1ELb0EL9Algorithm0EEvT_T0_ll:
	.zero		1048


//--------------------- .nv.constant0._Z15SoftmaxWarpImplI22BroadcastScaleMaskLoadIffbLm4EiE11DirectStoreIffEfLi1ELi27ELi32ELi1ELb1EL9Algorithm0EEvT_T0_ll --------------------------
	.section	.nv.constant0._Z15SoftmaxWarpImplI22BroadcastScaleMaskLoadIffbLm4EiE11DirectStoreIffEfLi1ELi27ELi32ELi1ELb1EL9Algorithm0EEvT_T0_ll,"a",@progbits
	.sectionflags	@""
	.align	4
.nv.constant0._Z15SoftmaxWarpImplI22BroadcastScaleMaskLoadIffbLm4EiE11DirectStoreIffEfLi1ELi27ELi32ELi1ELb1EL9Algorithm0EEvT_T0_ll:
	.zero		1048


//--------------------- .nv.constant0._Z15SoftmaxWarpImplI22BroadcastScaleMaskLoadIffbLm4EiE11DirectStoreIffEfLi1ELi27ELi32ELi1ELb0EL9Algorithm0EEvT_T0_ll --------------------------
	.section	.nv.constant0._Z15SoftmaxWarpImplI22BroadcastScaleMaskLoadIffbLm4EiE11DirectStoreIffEfLi1ELi27ELi32ELi1ELb0EL9Algorithm0EEvT_T0_ll,"a",@progbits
	.sectionflags	@""
	.align	4
.nv.constant0._Z15SoftmaxWarpImplI22BroadcastScaleMaskLoadIffbLm4EiE11DirectStoreIffEfLi1ELi27ELi32ELi1ELb0EL9Algorithm0EEvT_T0_ll:
	.zero		1048


//--------------------- .nv.constant0._Z15SoftmaxWarpImplI22BroadcastScaleMaskLoadIffbLm4EiE11DirectStoreIffEfLi1ELi26ELi32ELi1ELb1EL9Algorithm0EEvT_T0_ll --------------------------
	.section	.nv.constant0._Z15SoftmaxWarpImplI22BroadcastScaleMaskLoadIffbLm4EiE11DirectStoreIffEfLi1ELi26ELi32ELi1ELb1EL9Algorithm0EEvT_T0_ll,"a",@progbits
	.sectionflags	@""
	.align	4
.nv.constant0._Z15SoftmaxWarpImplI22BroadcastScaleMaskLoadIffbLm4EiE11DirectStoreIffEfLi1ELi26ELi32ELi1ELb1EL9Algorithm0EEvT_T0_ll:
	.zero		1048


//--------------------- .nv.constant0._Z15SoftmaxWarpImplI22BroadcastScaleMaskLoadIffbLm4EiE11DirectStoreIffEfLi1ELi26ELi32ELi1ELb0EL9Algorithm0EEvT_T0_ll --------------------------
	.section	.nv.constant0._Z15SoftmaxWarpImplI22BroadcastScaleMaskLoadIffbLm4EiE11DirectStoreIffEfLi1ELi26ELi32ELi1ELb0EL9Algorithm0EEvT_T0_ll,"a",@progbits
	.sectionflags	@""
	.align	4
.nv.constant0._Z15SoftmaxWarpImplI22BroadcastScaleMaskLoadIffbLm4EiE11DirectStoreIffEfLi1ELi26ELi32ELi1ELb0EL9Algorithm0EEvT_T0_ll:
	.zero		1048


//--------------------- .nv.constant0._Z15SoftmaxWarpImplI22BroadcastScaleMaskLoadIffbLm4EiE11DirectStoreIffEfLi1ELi25ELi32ELi1ELb1EL9Algorithm0EEvT_T0_ll --------------------------
	.section	.nv.constant0._Z15SoftmaxWarpImplI22BroadcastScaleMaskLoadIffbLm4EiE11DirectStoreIffEfLi1ELi25ELi32ELi1ELb1EL9Algorithm0EEvT_T0_ll,"a",@progbits
	.sectionflags	@""
	.align	4
.nv.constant0._Z15SoftmaxWarpImplI22BroadcastScaleMaskLoadIffbLm4EiE11DirectStoreIffEfLi1ELi25ELi32ELi1ELb1EL9Algorithm0EEvT_T0_ll:
	.zero		1048


//--------------------- .nv.constant0._Z15SoftmaxWarpImplI22BroadcastScaleMaskLoadIffbLm4EiE11DirectStoreIffEfLi1ELi25ELi32ELi1ELb0EL9Algorithm0EEvT_T0_ll --------------------------
	.section	.nv.constant0._Z15SoftmaxWarpImplI22BroadcastScaleMaskLoadIffbLm4EiE11DirectStoreIffEfLi1ELi25ELi32ELi1ELb0EL9Algorithm0EEvT_T0_ll,"a",@progbits
	.sectionflags	@""
	.align	4
.nv.constant0._Z15SoftmaxWarpImplI22BroadcastScaleMaskLoadIffbLm4EiE11DirectStoreIffEfLi1ELi25ELi32ELi1ELb0EL9Algorithm0EEvT_T0_ll:
	.zero		1048


//--------------------- .nv.constant0._Z15SoftmaxWarpImplI22BroadcastScaleMaskLoadIffbLm4EiE11DirectStoreIffEfLi1ELi24ELi32ELi1ELb1EL9Algorithm0EEvT_T0_ll --------------------------
	.section	.nv.constant0._Z15SoftmaxWarpImplI22BroadcastScaleMaskLoadIffbLm4EiE11DirectStoreIffEfLi1ELi24ELi32ELi1ELb1EL9Algorithm0EEvT_T0_ll,"a",@progbits
	.sectionflags	@""
	.align	4
.nv.constant0._Z15SoftmaxWarpImplI22BroadcastScaleMaskLoadIffbLm4EiE11DirectStoreIffEfLi1ELi24ELi32ELi1ELb1EL9Algorithm0EEvT_T0_ll:
	.zero		1048


//--------------------- .nv.constant0._Z15SoftmaxWarpImplI22BroadcastScaleMaskLoadIffbLm4EiE11DirectStoreIffEfLi1ELi24ELi32ELi1ELb0EL9Algorithm0EEvT_T0_ll --------------------------
	.section	.nv.constant0._Z15SoftmaxWarpImplI22BroadcastScaleMaskLoadIffbLm4EiE11DirectStoreIffEfLi1ELi24ELi32ELi1ELb0EL9Algorithm0EEvT_T0_ll,"a",@progbits
	.sectionflags	@""
	.align	4
.nv.constant0._Z15SoftmaxWarpImplI22BroadcastScaleMaskLoadIffbLm4EiE11DirectStoreIffEfLi1ELi24ELi32ELi1ELb0EL9Algorithm0EEvT_T0_ll:
	.zero		1048


//--------------------- .nv.constant0._Z15SoftmaxWarpImplI22BroadcastScaleMaskLoadIffbLm4EiE11DirectStoreIffEfLi1ELi23ELi32ELi1ELb1EL9Algorithm0EEvT_T0_ll --------------------------
	.section	.nv.constant0._Z15SoftmaxWarpImplI22BroadcastScaleMaskLoadIffbLm4EiE11DirectStoreIffEfLi1ELi23ELi32ELi1ELb1EL9Algorithm0EEvT_T0_ll,"a",@progbits
	.sectionflags	@""
	.align	4
.nv.constant0._Z15SoftmaxWarpImplI22BroadcastScaleMaskLoadIffbLm4EiE11DirectStoreIffEfLi1ELi23ELi32ELi1ELb1EL9Algorithm0EEvT_T0_ll:
	.zero		1048


//--------------------- .nv.constant0._Z15SoftmaxWarpImplI22BroadcastScaleMaskLoadIffbLm4EiE11DirectStoreIffEfLi1ELi23ELi32ELi1ELb0EL9Algorithm0EEvT_T0_ll --------------------------
	.section	.nv.constant0._Z15SoftmaxWarpImplI22BroadcastScaleMaskLoadIffbLm4EiE11DirectStoreIffEfLi1ELi23ELi32ELi1ELb0EL9Algorithm0EEvT_T0_ll,"a",@progbits
	.sectionflags	@""
	.align	4
.nv.constant0._Z15SoftmaxWarpImplI22BroadcastScaleMaskLoadIffbLm4EiE11DirectStoreIffEfLi1ELi23ELi32ELi1ELb0EL9Algorithm0EEvT_T0_ll:
	.zero		1048


//--------------------- .nv.constant0._Z15SoftmaxWarpImplI22BroadcastScaleMaskLoadIffbLm4EiE11DirectStoreIffEfLi1ELi22ELi32ELi1ELb1EL9Algorithm0EEvT_T0_ll --------------------------
	.section	.nv.constant0._Z15SoftmaxWarpImplI22BroadcastScaleMaskLoadIffbLm4EiE11DirectStoreIffEfLi1ELi22ELi32ELi1ELb1EL9Algorithm0EEvT_T0_ll,"a",@progbits
	.sectionflags	@""
	.align	4
.nv.constant0._Z15SoftmaxWarpImplI22BroadcastScaleMaskLoadIffbLm4EiE11DirectStoreIffEfLi1ELi22ELi32ELi1ELb1EL9Algorithm0EEvT_T0_ll:
	.zero		1048


//--------------------- .nv.constant0._Z15SoftmaxWarpImplI22BroadcastScaleMaskLoadIffbLm4EiE11DirectStoreIffEfLi1ELi22ELi32ELi1ELb0EL9Algorithm0EEvT_T0_ll --------------------------
	.section	.nv.constant0._Z15SoftmaxWarpImplI22BroadcastScaleMaskLoadIffbLm4EiE11DirectStoreIffEfLi1ELi22ELi32ELi1ELb0EL9Algorithm0EEvT_T0_ll,"a",@progbits
	.sectionflags	@""
	.align	4
.nv.constant0._Z15SoftmaxWarpImplI22BroadcastScaleMaskLoadIffbLm4EiE11DirectStoreIffEfLi1ELi22ELi32ELi1ELb0EL9Algorithm0EEvT_T0_ll:
	.zero		1048


//--------------------- .nv.constant0._Z15SoftmaxWarpImplI22BroadcastScaleMaskLoadIffbLm4EiE11DirectStoreIffEfLi1ELi21ELi32ELi1ELb1EL9Algorithm0EEvT_T0_ll --------------------------
	.section	.nv.constant0._Z15SoftmaxWarpImplI22BroadcastScaleMaskLoadIffbLm4EiE11DirectStoreIffEfLi1ELi21ELi32ELi1ELb1EL9Algorithm0EEvT_T0_ll,"a",@progbits
	.sectionflags	@""
	.align	4
.nv.constant0._Z15SoftmaxWarpImplI22BroadcastScaleMaskLoadIffbLm4EiE11DirectStoreIffEfLi1ELi21ELi32ELi1ELb1EL9Algorithm0EEvT_T0_ll:
	.zero		1048


//--------------------- .nv.constant0._Z15SoftmaxWarpImplI22BroadcastScaleMaskLoadIffbLm4EiE11DirectStoreIffEfLi1ELi21ELi32ELi1ELb0EL9Algorithm0EEvT_T0_ll --------------------------
	.section	.nv.constant0._Z15SoftmaxWarpImplI22BroadcastScaleMaskLoadIffbLm4EiE11DirectStoreIffEfLi1ELi21ELi32ELi1ELb0EL9Algorithm0EEvT_T0_ll,"a",@progbits
	.sectionflags	@""
	.align	4
.nv.constant0._Z15SoftmaxWarpImplI22BroadcastScaleMaskLoadIffbLm4EiE11DirectStoreIffEfLi1ELi21ELi32ELi1ELb0EL9Algorithm0EEvT_T0_ll:
	.zero		1048


//--------------------- .nv.constant0._Z15SoftmaxWarpImplI22BroadcastScaleMaskLoadIffbLm4EiE11DirectStoreIffEfLi1ELi20ELi32ELi1ELb1EL9Algorithm0EEvT_T0_ll --------------------------
	.section	.nv.constant0._Z15SoftmaxWarpImplI22BroadcastScaleMaskLoadIffbLm4EiE11DirectStoreIffEfLi1ELi20ELi32ELi1ELb1EL9Algorithm0EEvT_T0_ll,"a",@progbits
	.sectionflags	@""
	.align	4
.nv.constant0._Z15SoftmaxWarpImplI22BroadcastScaleMaskLoadIffbLm4EiE11DirectStoreIffEfLi1ELi20ELi32ELi1ELb1EL9Algorithm0EEvT_T0_ll:
	.zero		1048


//--------------------- .nv.constant0._Z15SoftmaxWarpImplI22BroadcastScaleMaskLoadIffbLm4EiE11DirectStoreIffEfLi1ELi20ELi32ELi1ELb0EL9Algorithm0EEvT_T0_ll --------------------------
	.section	.nv.constant0._Z15SoftmaxWarpImplI22BroadcastScaleMaskLoadIffbLm4EiE11DirectStoreIffEfLi1ELi20ELi32ELi1ELb0EL9Algorithm0EEvT_T0_ll,"a",@progbits
	.sectionflags	@""
	.align	4
.nv.constant0._Z15SoftmaxWarpImplI22BroadcastScaleMaskLoadIffbLm4EiE11DirectStoreIffEfLi1ELi20ELi32ELi1ELb0EL9Algorithm0EEvT_T0_ll:
	.zero		1048


//--------------------- .nv.constant0._Z15SoftmaxWarpImplI22BroadcastScaleMaskLoadIffbLm4EiE11DirectStoreIffEfLi1ELi19ELi32ELi1ELb1EL9Algorithm0EEvT_T0_ll --------------------------
	.section	.nv.constant0._Z15SoftmaxWarpImplI22BroadcastScaleMaskLoadIffbLm4EiE11DirectStoreIffEfLi1ELi19ELi32ELi1ELb1EL9Algorithm0EEvT_T0_ll,"a",@progbits
	.sectionflags	@""
	.align	4
.nv.constant0._Z15SoftmaxWarpImplI22BroadcastScaleMaskLoadIffbLm4EiE11DirectStoreIffEfLi1ELi19ELi32ELi1ELb1EL9Algorithm0EEvT_T0_ll:
	.zero		1048


//--------------------- .nv.constant0._Z15SoftmaxWarpImplI22BroadcastScaleMaskLoadIffbLm4EiE11DirectStoreIffEfLi1ELi19ELi32ELi1ELb0EL9Algorithm0EEvT_T0_ll --------------------------
	.section	.nv.constant0._Z15SoftmaxWarpImplI22BroadcastScaleMaskLoadIffbLm4EiE11DirectStoreIffEfLi1ELi19ELi32ELi1ELb0EL9Algorithm0EEvT_T0_ll,"a",@progbits
	.sectionflags	@""
	.align	4
.nv.constant0._Z15SoftmaxWarpImplI22BroadcastScaleMaskLoadIffbLm4EiE11DirectStoreIffEfLi1ELi19ELi32ELi1ELb0EL9Algorithm0EEvT_T0_ll:
	.zero		1048


//--------------------- .nv.constant0._Z15SoftmaxWarpImplI22BroadcastScaleMaskLoadIffbLm4EiE11DirectStoreIffEfLi1ELi18ELi32ELi1ELb1EL9Algorithm0EEvT_T0_ll --------------------------
	.section	.nv.constant0._Z15SoftmaxWarpImplI22BroadcastScaleMaskLoadIffbLm4EiE11DirectStoreIffEfLi1ELi18ELi32ELi1ELb1EL9Algorithm0EEvT_T0_ll,"a",@progbits
	.sectionflags	@""
	.align	4
.nv.constant0._Z15SoftmaxWarpImplI22BroadcastScaleMaskLoadIffbLm4EiE11DirectStoreIffEfLi1ELi18ELi32ELi1ELb1EL9Algorithm0EEvT_T0_ll:
	.zero		1048


//--------------------- .nv.constant0._Z15SoftmaxWarpImplI22BroadcastScaleMaskLoadIffbLm4EiE11DirectStoreIffEfLi1ELi18ELi32ELi1ELb0EL9Algorithm0EEvT_T0_ll --------------------------
	.section	.nv.constant0._Z15SoftmaxWarpImplI22BroadcastScaleMaskLoadIffbLm4EiE11DirectStoreIffEfLi1ELi18ELi32ELi1ELb0EL9Algorithm0EEvT_T0_ll,"a",@progbits
	.sectionflags	@""
	.align	4
.nv.constant0._Z15SoftmaxWarpImplI22BroadcastScaleMaskLoadIffbLm4EiE11DirectStoreIffEfLi1ELi18ELi32ELi1ELb0EL9Algorithm0EEvT_T0_ll:
	.zero		1048


//--------------------- .nv.constant0._Z15SoftmaxWarpImplI22BroadcastScaleMaskLoadIffbLm4EiE11DirectStoreIffEfLi1ELi17ELi32ELi1ELb1EL9Algorithm0EEvT_T0_ll --------------------------
	.section	.nv.constant0._Z15SoftmaxWarpImplI22BroadcastScaleMaskLoadIffbLm4EiE11DirectStoreIffEfLi1ELi17ELi32ELi1ELb1EL9Algorithm0EEvT_T0_ll,"a",@progbits
	.sectionflags	@""
	.align	4
.nv.constant0._Z15SoftmaxWarpImplI22BroadcastScaleMaskLoadIffbLm4EiE11DirectStoreIffEfLi1ELi17ELi32ELi1ELb1EL9Algorithm0EEvT_T0_ll:
	.zero		1048


//--------------------- .nv.constant0._Z15SoftmaxWarpImplI22BroadcastScaleMaskLoadIffbLm4EiE11DirectStoreIffEfLi1ELi17ELi32ELi1ELb0EL9Algorithm0EEvT_T0_ll --------------------------
	.section	.nv.constant0._Z15SoftmaxWarpImplI22BroadcastScaleMaskLoadIffbLm4EiE11DirectStoreIffEfLi1ELi17ELi32ELi1ELb0EL9Algorithm0EEvT_T0_ll,"a",@progbits
	.sectionflags	@""
	.align	4
.nv.constant0._Z15SoftmaxWarpImplI22BroadcastScaleMaskLoadIffbLm4EiE11DirectStoreIffEfLi1ELi17ELi32ELi1ELb0EL9Algorithm0EEvT_T0_ll:
	.zero		1048


//--------------------- .nv.constant0._Z15SoftmaxWarpImplI22BroadcastScaleMaskLoadIffbLm4EiE11DirectStoreIffEfLi1ELi16ELi32ELi1ELb1EL9Algorithm0EEvT_T0_ll --------------------------
	.section	.nv.constant0._Z15SoftmaxWarpImplI22BroadcastScaleMaskLoadIffbLm4EiE11DirectStoreIffEfLi1ELi16ELi32ELi1ELb1EL9Algorithm0EEvT_T0_ll,"a",@progbits
	.sectionflags	@""
	.align	4
.nv.constant0._Z15SoftmaxWarpImplI22BroadcastScaleMaskLoadIffbLm4EiE11DirectStoreIffEfLi1ELi16ELi32ELi1ELb1EL9Algorithm0EEvT_T0_ll:
	.zero		1048


//--------------------- .nv.constant0._Z15SoftmaxWarpImplI22BroadcastScaleMaskLoadIffbLm4EiE11DirectStoreIffEfLi1ELi16ELi32ELi1ELb0EL9Algorithm0EEvT_T0_ll --------------------------
	.section	.nv.constant0._Z15SoftmaxWarpImplI22BroadcastScaleMaskLoadIffbLm4EiE11DirectStoreIffEfLi1ELi16ELi32ELi1ELb0EL9Algorithm0EEvT_T0_ll,"a",@progbits
	.sectionflags	@""
	.align	4
.nv.constant0._Z15SoftmaxWarpImplI22BroadcastScaleMaskLoadIffbLm4EiE11DirectStoreIffEfLi1ELi16ELi32ELi1ELb0EL9Algorithm0EEvT_T0_ll:
	.zero		1048


//--------------------- .nv.constant0._Z15SoftmaxWarpImplI22BroadcastScaleMaskLoadIffbLm4EiE11DirectStoreIffEfLi1ELi15ELi32ELi1ELb1EL9Algorithm0EEvT_T0_ll --------------------------
	.section	.nv.constant0._Z15SoftmaxWarpImplI22BroadcastScaleMaskLoadIffbLm4EiE11DirectStoreIffEfLi1ELi15ELi32ELi1ELb1EL9Algorithm0EEvT_T0_ll,"a",@progbits
	.sectionflags	@""
	.align	4
.nv.constant0._Z15SoftmaxWarpImplI22BroadcastScaleMaskLoadIffbLm4EiE11DirectStoreIffEfLi1ELi15ELi32ELi1ELb1EL9Algorithm0EEvT_T0_ll:
	.zero		1048


//--------------------- .nv.constant0._Z15SoftmaxWarpImplI22BroadcastScaleMaskLoadIffbLm4EiE11DirectStoreIffEfLi1ELi15ELi32ELi1ELb0EL9Algorithm0EEvT_T0_ll --------------------------
	.section	.nv.constant0._Z15SoftmaxWarpImplI22BroadcastScaleMaskLoadIffbLm4EiE11DirectStoreIffEfLi1ELi15ELi32ELi1ELb0EL9Algorithm0EEvT_T0_ll,"a",@progbits
	.sectionflags	@""
	.align	4
.nv.constant0._Z15SoftmaxWarpImplI22BroadcastScaleMaskLoadIffbLm4EiE11DirectStoreIffEfLi1ELi15ELi32ELi1ELb0EL9Algorithm0EEvT_T0_ll:
	.zero		1048


//--------------------- .nv.constant0._Z15SoftmaxWarpImplI22BroadcastScaleMaskLoadIffbLm4EiE11DirectStoreIffEfLi1ELi14ELi32ELi1ELb1EL9Algorithm0EEvT_T0_ll --------------------------
	.section	.nv.constant0._Z15SoftmaxWarpImplI22BroadcastScaleMaskLoadIffbLm4EiE11DirectStoreIffEfLi1ELi14ELi32ELi1ELb1EL9Algorithm0EEvT_T0_ll,"a",@progbits
	.sectionflags	@""
	.align	4
.nv.constant0._Z15SoftmaxWarpImplI22BroadcastScaleMaskLoadIffbLm4EiE11DirectStoreIffEfLi1ELi14ELi32ELi1ELb1EL9Algorithm0EEvT_T0_ll:
	.zero		1048


//--------------------- .nv.constant0._Z15SoftmaxWarpImplI22BroadcastScaleMaskLoadIffbLm4EiE11DirectStoreIffEfLi1ELi14ELi32ELi1ELb0EL9Algorithm0EEvT_T0_ll --------------------------
	.section	.nv.constant0._Z15SoftmaxWarpImplI22BroadcastScaleMaskLoadIffbLm4EiE11DirectStoreIffEfLi1ELi14ELi32ELi1ELb0EL9Algorithm0EEvT_T0_ll,"a",@progbits
	.sectionflags	@""
	.align	4
.nv.constant0._Z15SoftmaxWarpImplI22BroadcastScaleMaskLoadIffbLm4EiE11DirectStoreIffEfLi1ELi14ELi32ELi1ELb0EL9Algorithm0EEvT_T0_ll:
	.zero		1048


//--------------------- .nv.constant0._Z15SoftmaxWarpImplI22BroadcastScaleMaskLoadIffbLm4EiE11DirectStoreIffEfLi1ELi13ELi32ELi1ELb1EL9Algorithm0EEvT_T0_ll --------------------------
	.section	.nv.constant0._Z15SoftmaxWarpImplI22BroadcastScaleMaskLoadIffbLm4EiE11DirectStoreIffEfLi1ELi13ELi32ELi1ELb1EL9Algorithm0EEvT_T0_ll,"a",@progbits
	.sectionflags	@""
	.align	4
.nv.constant0._Z15SoftmaxWarpImplI22BroadcastScaleMaskLoadIffbLm4EiE11DirectStoreIffEfLi1ELi13ELi32ELi1ELb1EL9Algorithm0EEvT_T0_ll:
	.zero		1048


//--------------------- .nv.constant0._Z15SoftmaxWarpImplI22BroadcastScaleMaskLoadIffbLm4EiE11DirectStoreIffEfLi1ELi13ELi32ELi1ELb0EL9Algorithm0EEvT_T0_ll --------------------------
	.section	.nv.constant0._Z15SoftmaxWarpImplI22BroadcastScaleMaskLoadIffbLm4EiE11DirectStoreIffEfLi1ELi13ELi32ELi1ELb0EL9Algorithm0EEvT_T0_ll,"a",@progbits
	.sectionflags	@""
	.align	4
.nv.constant0._Z15SoftmaxWarpImplI22BroadcastScaleMaskLoadIffbLm4EiE11DirectStoreIffEfLi1ELi13ELi32ELi1ELb0EL9Algorithm0EEvT_T0_ll:
	.zero		1048


//--------------------- .nv.constant0._Z15SoftmaxWarpImplI22BroadcastScaleMaskLoadIffbLm4EiE11DirectStoreIffEfLi1ELi12ELi32ELi1ELb1EL9Algorithm0EEvT_T0_ll --------------------------
	.section	.nv.constant0._Z15SoftmaxWarpImplI22BroadcastScaleMaskLoadIffbLm4EiE11DirectStoreIffEfLi1ELi12ELi32ELi1ELb1EL9Algorithm0EEvT_T0_ll,"a",@progbits
	.sectionflags	@""
	.align	4
.nv.constant0._Z15SoftmaxWarpImplI22BroadcastScaleMaskLoadIffbLm4EiE11DirectStoreIffEfLi1ELi12ELi32ELi1ELb1EL9Algorithm0EEvT_T0_ll:
	.zero		1048


//--------------------- .nv.constant0._Z15SoftmaxWarpImplI22BroadcastScaleMaskLoadIffbLm4EiE11DirectStoreIffEfLi1ELi12ELi32ELi1ELb0EL9Algorithm0EEvT_T0_ll --------------------------
	.section	.nv.constant0._Z15SoftmaxWarpImplI22BroadcastScaleMaskLoadIffbLm4EiE11DirectStoreIffEfLi1ELi12ELi32ELi1ELb0EL9Algorithm0EEvT_T0_ll,"a",@progbits
	.sectionflags	@""
	.align	4
.nv.constant0._Z15SoftmaxWarpImplI22BroadcastScaleMaskLoadIffbLm4EiE11DirectStoreIffEfLi1ELi12ELi32ELi1ELb0EL9Algorithm0EEvT_T0_ll:
	.zero		1048


//--------------------- .nv.constant0._Z15SoftmaxWarpImplI22BroadcastScaleMaskLoadIffbLm4EiE11DirectStoreIffEfLi1ELi11ELi32ELi1ELb1EL9Algorithm0EEvT_T0_ll --------------------------
	.section	.nv.constant0._Z15SoftmaxWarpImplI22BroadcastScaleMaskLoadIffbLm4EiE11DirectStoreIffEfLi1ELi11ELi32ELi1ELb1EL9Algorithm0EEvT_T0_ll,"a",@progbits
	.sectionflags	@""
	.align	4
.nv.constant0._Z15SoftmaxWarpImplI22BroadcastScaleMaskLoadIffbLm4EiE11DirectStoreIffEfLi1ELi11ELi32ELi1ELb1EL9Algorithm0EEvT_T0_ll:
	.zero		1048


//--------------------- .nv.constant0._Z15SoftmaxWarpImplI22BroadcastScaleMaskLoadIffbLm4EiE11DirectStoreIffEfLi1ELi11ELi32ELi1ELb0EL9Algorithm0EEvT_T0_ll --------------------------
	.section	.nv.constant0._Z15SoftmaxWarpImplI22BroadcastScaleMaskLoadIffbLm4EiE11DirectStoreIffEfLi1ELi11ELi32ELi1ELb0EL9Algorithm0EEvT_T0_ll,"a",@progbits
	.sectionflags	@""
	.align	4
.nv.constant0._Z15SoftmaxWarpImplI22BroadcastScaleMaskLoadIffbLm4EiE11DirectStoreIffEfLi1ELi11ELi32ELi1ELb0EL9Algorithm0EEvT_T0_ll:
	.zero		1048


//--------------------- .nv.constant0._Z15SoftmaxWarpImplI22BroadcastScaleMaskLoadIffbLm4EiE11DirectStoreIffEfLi1ELi10ELi32ELi1ELb1EL9Algorithm0EEvT_T0_ll --------------------------
	.section	.nv.constant0._Z15SoftmaxWarpImplI22BroadcastScaleMaskLoadIffbLm4EiE11DirectStoreIffEfLi1ELi10ELi32ELi1ELb1EL9Algorithm0EEvT_T0_ll,"a",@progbits
	.sectionflags	@""
	.align	4
.nv.constant0._Z15SoftmaxWarpImplI22BroadcastScaleMaskLoadIffbLm4EiE11DirectStoreIffEfLi1ELi10ELi32ELi1ELb1EL9Algorithm0EEvT_T0_ll:
	.zero		1048


//--------------------- .nv.constant0._Z15SoftmaxWarpImplI22BroadcastScaleMaskLoadIffbLm4EiE11DirectStoreIffEfLi1ELi10ELi32ELi1ELb0EL9Algorithm0EEvT_T0_ll --------------------------
	.section	.nv.constant0._Z15SoftmaxWarpImplI22BroadcastScaleMaskLoadIffbLm4EiE11DirectStoreIffEfLi1ELi10ELi32ELi1ELb0EL9Algorithm0EEvT_T0_ll,"a",@progbits
	.sectionflags	@""
	.align	4
.nv.constant0._Z15SoftmaxWarpImplI22BroadcastScaleMaskLoadIffbLm4EiE11DirectStoreIffEfLi1ELi10ELi32ELi1ELb0EL9Algorithm0EEvT_T0_ll:
	.zero		1048


//--------------------- .nv.constant0._Z15SoftmaxWarpImplI22BroadcastScaleMaskLoadIffbLm4EiE11DirectStoreIffEfLi1ELi9ELi32ELi1ELb1EL9Algorithm0EEvT_T0_ll --------------------------
	.section	.nv.constant0._Z15SoftmaxWarpImplI22BroadcastScaleMaskLoadIffbLm4EiE11DirectStoreIffEfLi1ELi9ELi32ELi1ELb1EL9Algorithm0EEvT_T0_ll,"a",@progbits
	.sectionflags	@""
	.align	4
.nv.constant0._Z15SoftmaxWarpImplI22BroadcastScaleMaskLoadIffbLm4EiE11DirectStoreIffEfLi1ELi9ELi32ELi1ELb1EL9Algorithm0EEvT_T0_ll:
	.zero		1048


//--------------------- .nv.constant0._Z15SoftmaxWarpImplI22BroadcastScaleMaskLoadIffbLm4EiE11DirectStoreIffEfLi1ELi9ELi32ELi1ELb0EL9Algorithm0EEvT_T0_ll --------------------------
	.section	.nv.constant0._Z15SoftmaxWarpImplI22BroadcastScaleMaskLoadIffbLm4EiE11DirectStoreIffEfLi1ELi9ELi32ELi1ELb0EL9Algorithm0EEvT_T0_ll,"a",@progbits
	.sectionflags	@""
	.align	4
.nv.constant0._Z15SoftmaxWarpImplI22BroadcastScaleMaskLoadIffbLm4EiE11DirectStoreIffEfLi1ELi9ELi32ELi1ELb0EL9Algorithm0EEvT_T0_ll:
	.zero		1048


//--------------------- .nv.constant0._Z15SoftmaxWarpImplI22BroadcastScaleMaskLoadIffbLm4EiE11DirectStoreIffEfLi1ELi8ELi32ELi1ELb1EL9Algorithm0EEvT_T0_ll --------------------------
	.section	.nv.constant0._Z15SoftmaxWarpImplI22BroadcastScaleMaskLoadIffbLm4EiE11DirectStoreIffEfLi1ELi8ELi32ELi1ELb1EL9Algorithm0EEvT_T0_ll,"a",@progbits
	.sectionflags	@""
	.align	4
.nv.constant0._Z15SoftmaxWarpImplI22BroadcastScaleMaskLoadIffbLm4EiE11DirectStoreIffEfLi1ELi8ELi32ELi1ELb1EL9Algorithm0EEvT_T0_ll:
	.zero		1048


//--------------------- .nv.constant0._Z15SoftmaxWarpImplI22BroadcastScaleMaskLoadIffbLm4EiE11DirectStoreIffEfLi1ELi8ELi32ELi1ELb0EL9Algorithm0EEvT_T0_ll --------------------------
	.section	.nv.constant0._Z15SoftmaxWarpImplI22BroadcastScaleMaskLoadIffbLm4EiE11DirectStoreIffEfLi1ELi8ELi32ELi1ELb0EL9Algorithm0EEvT_T0_ll,"a",@progbits
	.sectionflags	@""
	.align	4
.nv.constant0._Z15SoftmaxWarpImplI22BroadcastScaleMaskLoadIffbLm4EiE11DirectStoreIffEfLi1ELi8ELi32ELi1ELb0EL9Algorithm0EEvT_T0_ll:
	.zero		1048


//--------------------- .nv.constant0._Z15SoftmaxWarpImplI22BroadcastScaleMaskLoadIffbLm4EiE11DirectStoreIffEfLi1ELi7ELi32ELi1ELb1EL9Algorithm0EEvT_T0_ll --------------------------
	.section	.nv.constant0._Z15SoftmaxWarpImplI22BroadcastScaleMaskLoadIffbLm4EiE11DirectStoreIffEfLi1ELi7ELi32ELi1ELb1EL9Algorithm0EEvT_T0_ll,"a",@progbits
	.sectionflags	@""
	.align	4
.nv.constant0._Z15SoftmaxWarpImplI22BroadcastScaleMaskLoadIffbLm4EiE11DirectStoreIffEfLi1ELi7ELi32ELi1ELb1EL9Algorithm0EEvT_T0_ll:
	.zero		1048


//--------------------- .nv.constant0._Z15SoftmaxWarpImplI22BroadcastScaleMaskLoadIffbLm4EiE11DirectStoreIffEfLi1ELi7ELi32ELi1ELb0EL9Algorithm0EEvT_T0_ll --------------------------
	.section	.nv.constant0._Z15SoftmaxWarpImplI22BroadcastScaleMaskLoadIffbLm4EiE11DirectStoreIffEfLi1ELi7ELi32ELi1ELb0EL9Algorithm0EEvT_T0_ll,"a",@progbits
	.sectionflags	@""
	.align	4
.nv.constant0._Z15SoftmaxWarpImplI22BroadcastScaleMaskLoadIffbLm4EiE11DirectStoreIffEfLi1ELi7ELi32ELi1ELb0EL9Algorithm0EEvT_T0_ll:
	.zero		1048


//--------------------- .nv.constant0._Z15SoftmaxWarpImplI22BroadcastScaleMaskLoadIffbLm4EiE11DirectStoreIffEfLi1ELi6ELi32ELi1ELb1EL9Algorithm0EEvT_T0_ll --------------------------
	.section	.nv.constant0._Z15SoftmaxWarpImplI22BroadcastScaleMaskLoadIffbLm4EiE11DirectStoreIffEfLi1ELi6ELi32ELi1ELb1EL9Algorithm0EEvT_T0_ll,"a",@progbits
	.sectionflags	@""
	.align	4
.nv.constant0._Z15SoftmaxWarpImplI22BroadcastScaleMaskLoadIffbLm4EiE11DirectStoreIffEfLi1ELi6ELi32ELi1ELb1EL9Algorithm0EEvT_T0_ll:
	.zero		1048


//--------------------- .nv.constant0._Z15SoftmaxWarpImplI22BroadcastScaleMaskLoadIffbLm4EiE11DirectStoreIffEfLi1ELi6ELi32ELi1ELb0EL9Algorithm0EEvT_T0_ll --------------------------
	.section	.nv.constant0._Z15SoftmaxWarpImplI22BroadcastScaleMaskLoadIffbLm4EiE11DirectStoreIffEfLi1ELi6ELi32ELi1ELb0EL9Algorithm0EEvT_T0_ll,"a",@progbits
	.sectionflags	@""
	.align	4
.nv.constant0._Z15SoftmaxWarpImplI22BroadcastScaleMaskLoadIffbLm4EiE11DirectStoreIffEfLi1ELi6ELi32ELi1ELb0EL9Algorithm0EEvT_T0_ll:
	.zero		1048


//--------------------- .nv.constant0._Z15SoftmaxWarpImplI22BroadcastScaleMaskLoadIffbLm4EiE11DirectStoreIffEfLi1ELi5ELi32ELi1ELb1EL9Algorithm0EEvT_T0_ll --------------------------
	.section	.nv.constant0._Z15SoftmaxWarpImplI22BroadcastScaleMaskLoadIffbLm4EiE11DirectStoreIffEfLi1ELi5ELi32ELi1ELb1EL9Algorithm0EEvT_T0_ll,"a",@progbits
	.sectionflags	@""
	.align	4
.nv.constant0._Z15SoftmaxWarpImplI22BroadcastScaleMaskLoadIffbLm4EiE11DirectStoreIffEfLi1ELi5ELi32ELi1ELb1EL9Algorithm0EEvT_T0_ll:
	.zero		1048


//--------------------- .nv.constant0._Z15SoftmaxWarpImplI22BroadcastScaleMaskLoadIffbLm4EiE11DirectStoreIffEfLi1ELi5ELi32ELi1ELb0EL9Algorithm0EEvT_T0_ll --------------------------
	.section	.nv.constant0._Z15SoftmaxWarpImplI22BroadcastScaleMaskLoadIffbLm4EiE11DirectStoreIffEfLi1ELi5ELi32ELi1ELb0EL9Algorithm0EEvT_T0_ll,"a",@progbits
	.sectionflags	@""
	.align	4
.nv.constant0._Z15SoftmaxWarpImplI22BroadcastScaleMaskLoadIffbLm4EiE11DirectStoreIffEfLi1ELi5ELi32ELi1ELb0EL9Algorithm0EEvT_T0_ll:
	.zero		1048


//--------------------- .nv.constant0._Z15SoftmaxWarpImplI22BroadcastScaleMaskLoadIffbLm4EiE11DirectStoreIffEfLi1ELi4ELi32ELi1ELb1EL9Algorithm0EEvT_T0_ll --------------------------
	.section	.nv.constant0._Z15SoftmaxWarpImplI22BroadcastScaleMaskLoadIffbLm4EiE11DirectStoreIffEfLi1ELi4ELi32ELi1ELb1EL9Algorithm0EEvT_T0_ll,"a",@progbits
	.sectionflags	@""
	.align	4
.nv.constant0._Z15SoftmaxWarpImplI22BroadcastScaleMaskLoadIffbLm4EiE11DirectStoreIffEfLi1ELi4ELi32ELi1ELb1EL9Algorithm0EEvT_T0_ll:
	.zero		1048


//--------------------- .nv.constant0._Z15SoftmaxWarpImplI22BroadcastScaleMaskLoadIffbLm4EiE11DirectStoreIffEfLi1ELi4ELi32ELi1ELb0EL9Algorithm0EEvT_T0_ll --------------------------
	.section	.nv.constant0._Z15SoftmaxWarpImplI22BroadcastScaleMaskLoadIffbLm4EiE11DirectStoreIffEfLi1ELi4ELi32ELi1ELb0EL9Algorithm0EEvT_T0_ll,"a",@progbits
	.sectionflags	@""
	.align	4
.nv.constant0._Z15SoftmaxWarpImplI22BroadcastScaleMaskLoadIffbLm4EiE11DirectStoreIffEfLi1ELi4ELi32ELi1ELb0EL9Algorithm0EEvT_T0_ll:
	.zero		1048


//--------------------- .nv.constant0._Z15SoftmaxWarpImplI22BroadcastScaleMaskLoadIffbLm4EiE11DirectStoreIffEfLi1ELi3ELi32ELi1ELb1EL9Algorithm0EEvT_T0_ll --------------------------
	.section	.nv.constant0._Z15SoftmaxWarpImplI22BroadcastScaleMaskLoadIffbLm4EiE11DirectStoreIffEfLi1ELi3ELi32ELi1ELb1EL9Algorithm0EEvT_T0_ll,"a",@progbits
	.sectionflags	@""
	.align	4
.nv.constant0._Z15SoftmaxWarpImplI22BroadcastScaleMaskLoadIffbLm4EiE11DirectStoreIffEfLi1ELi3ELi32ELi1ELb1EL9Algorithm0EEvT_T0_ll:
	.zero		1048


//--------------------- .nv.constant0._Z15SoftmaxWarpImplI22BroadcastScaleMaskLoadIffbLm4EiE11DirectStoreIffEfLi1ELi3ELi32ELi1ELb0EL9Algorithm0EEvT_T0_ll --------------------------
	.section	.nv.constant0._Z15SoftmaxWarpImplI22BroadcastScaleMaskLoadIffbLm4EiE11DirectStoreIffEfLi1ELi3ELi32ELi1ELb0EL9Algorithm0EEvT_T0_ll,"a",@progbits
	.sectionflags	@""
	.align	4
.nv.constant0._Z15SoftmaxWarpImplI22BroadcastScaleMaskLoadIffbLm4EiE11DirectStoreIffEfLi1ELi3ELi32ELi1ELb0EL9Algorithm0EEvT_T0_ll:
	.zero		1048


//--------------------- .nv.constant0._Z15SoftmaxWarpImplI22BroadcastScaleMaskLoadIffbLm4EiE11DirectStoreIffEfLi1ELi2ELi32ELi1ELb1EL9Algorithm0EEvT_T0_ll --------------------------
	.section	.nv.constant0._Z15SoftmaxWarpImplI22BroadcastScaleMaskLoadIffbLm4EiE11DirectStoreIffEfLi1ELi2ELi32ELi1ELb1EL9Algorithm0EEvT_T0_ll,"a",@progbits
	.sectionflags	@""
	.align	4
.nv.constant0._Z15SoftmaxWarpImplI22BroadcastScaleMaskLoadIffbLm4EiE11DirectStoreIffEfLi1ELi2ELi32ELi1ELb1EL9Algorithm0EEvT_T0_ll:
	.zero		1048


//--------------------- .nv.constant0._Z15SoftmaxWarpImplI22BroadcastScaleMaskLoadIffbLm4EiE11DirectStoreIffEfLi1ELi2ELi32ELi1ELb0EL9Algorithm0EEvT_T0_ll --------------------------
	.section	.nv.constant0._Z15SoftmaxWarpImplI22BroadcastScaleMaskLoadIffbLm4EiE11DirectStoreIffEfLi1ELi2ELi32ELi1ELb0EL9Algorithm0EEvT_T0_ll,"a",@progbits
	.sectionflags	@""
	.align	4
.nv.constant0._Z15SoftmaxWarpImplI22BroadcastScaleMaskLoadIffbLm4EiE11DirectStoreIffEfLi1ELi2ELi32ELi1ELb0EL9Algorithm0EEvT_T0_ll:
	.zero		1048


//--------------------- .nv.constant0._Z15SoftmaxWarpImplI22BroadcastScaleMaskLoadIffbLm4EiE11DirectStoreIffEfLi1ELi1ELi32ELi1ELb1EL9Algorithm0EEvT_T0_ll --------------------------
	.section	.nv.constant0._Z15SoftmaxWarpImplI22BroadcastScaleMaskLoadIffbLm4EiE11DirectStoreIffEfLi1ELi1ELi32ELi1ELb1EL9Algorithm0EEvT_T0_ll,"a",@progbits
	.sectionflags	@""
	.align	4
.nv.constant0._Z15SoftmaxWarpImplI22BroadcastScaleMaskLoadIffbLm4EiE11DirectStoreIffEfLi1ELi1ELi32ELi1ELb1EL9Algorithm0EEvT_T0_ll:
	.zero		1048


//--------------------- .nv.constant0._Z15SoftmaxWarpImplI22BroadcastScaleMaskLoadIffbLm4EiE11DirectStoreIffEfLi1ELi1ELi32ELi1ELb0EL9Algorithm0EEvT_T0_ll --------------------------
	.section	.nv.constant0._Z15SoftmaxWarpImplI22BroadcastScaleMaskLoadIffbLm4EiE11DirectStoreIffEfLi1ELi1ELi32ELi1ELb0EL9Algorithm0EEvT_T0_ll,"a",@progbits
	.sectionflags	@""
	.align	4
.nv.constant0._Z15SoftmaxWarpImplI22BroadcastScaleMaskLoadIffbLm4EiE11DirectStoreIffEfLi1ELi1ELi32ELi1ELb0EL9Algorithm0EEvT_T0_ll:
	.zero		1048


//--------------------- .nv.constant0._Z15SoftmaxWarpImplI22BroadcastScaleMaskLoadIffbLm4EiE11DirectStoreIffEfLi1ELi1ELi32ELi2ELb1EL9Algorithm0EEvT_T0_ll --------------------------
	.section	.nv.constant0._Z15SoftmaxWarpImplI22BroadcastScaleMaskLoadIffbLm4EiE11DirectStoreIffEfLi1ELi1ELi32ELi2ELb1EL9Algorithm0EEvT_T0_ll,"a",@progbits
	.sectionflags	@""
	.align	4
.nv.constant0._Z15SoftmaxWarpImplI22BroadcastScaleMaskLoadIffbLm4EiE11DirectStoreIffEfLi1ELi1ELi32ELi2ELb1EL9Algorithm0EEvT_T0_ll:
	.zero		1048


//--------------------- .nv.constant0._Z15SoftmaxWarpImplI22BroadcastScaleMaskLoadIffbLm4EiE11DirectStoreIffEfLi1ELi1ELi32ELi2ELb0EL9Algorithm0EEvT_T0_ll --------------------------
	.section	.nv.constant0._Z15SoftmaxWarpImplI22BroadcastScaleMaskLoadIffbLm4EiE11DirectStoreIffEfLi1ELi1ELi32ELi2ELb0EL9Algorithm0EEvT_T0_ll,"a",@progbits
	.sectionflags	@""
	.align	4
.nv.constant0._Z15SoftmaxWarpImplI22BroadcastScaleMaskLoadIffbLm4EiE11DirectStoreIffEfLi1ELi1ELi32ELi2ELb0EL9Algorithm0EEvT_T0_ll:
	.zero		1048


//--------------------- .nv.constant0._Z15SoftmaxWarpImplI22BroadcastScaleMaskLoadIffbLm4EiE11DirectStoreIffEfLi1ELi1ELi16ELi1ELb1EL9Algorithm0EEvT_T0_ll --------------------------
	.section	.nv.constant0._Z15SoftmaxWarpImplI22BroadcastScaleMaskLoadIffbLm4EiE11DirectStoreIffEfLi1ELi1ELi16ELi1ELb1EL9Algorithm0EEvT_T0_ll,"a",@progbits
	.sectionflags	@""
	.align	4
.nv.constant0._Z15SoftmaxWarpImplI22BroadcastScaleMaskLoadIffbLm4EiE11DirectStoreIffEfLi1ELi1ELi16ELi1ELb1EL9Algorithm0EEvT_T0_ll:
	.zero		1048


//--------------------- .nv.constant0._Z15SoftmaxWarpImplI22BroadcastScaleMaskLoadIffbLm4EiE11DirectStoreIffEfLi1ELi1ELi16ELi1ELb0EL9Algorithm0EEvT_T0_ll --------------------------
	.section	.nv.constant0._Z15SoftmaxWarpImplI22BroadcastScaleMaskLoadIffbLm4EiE11DirectStoreIffEfLi1ELi1ELi16ELi1ELb0EL9Algorithm0EEvT_T0_ll,"a",@progbits
	.sectionflags	@""
	.align	4
.nv.constant0._Z15SoftmaxWarpImplI22BroadcastScaleMaskLoadIffbLm4EiE11DirectStoreIffEfLi1ELi1ELi16ELi1ELb0EL9Algorithm0EEvT_T0_ll:
	.zero		1048


//--------------------- .nv.constant0._Z15SoftmaxWarpImplI22BroadcastScaleMaskLoadIffbLm4EiE11DirectStoreIffEfLi1ELi1ELi16ELi2ELb1EL9Algorithm0EEvT_T0_ll --------------------------
	.section	.nv.constant0._Z15SoftmaxWarpImplI22BroadcastScaleMaskLoadIffbLm4EiE11DirectStoreIffEfLi1ELi1ELi16ELi2ELb1EL9Algorithm0EEvT_T0_ll,"a",@progbits
	.sectionflags	@""
	.align	4
.nv.constant0._Z15SoftmaxWarpImplI22BroadcastScaleMaskLoadIffbLm4EiE11DirectStoreIffEfLi1ELi1ELi16ELi2ELb1EL9Algorithm0EEvT_T0_ll:
	.zero		1048


//--------------------- .nv.constant0._Z15SoftmaxWarpImplI22BroadcastScaleMaskLoadIffbLm4EiE11DirectStoreIffEfLi1ELi1ELi16ELi2ELb0EL9Algorithm0EEvT_T0_ll --------------------------
	.section	.nv.constant0._Z15SoftmaxWarpImplI22BroadcastScaleMaskLoadIffbLm4EiE11DirectStoreIffEfLi1ELi1ELi16ELi2ELb0EL9Algorithm0EEvT_T0_ll,"a",@progbits
	.sectionflags	@""
	.align	4
.nv.constant0._Z15SoftmaxWarpImplI22BroadcastScaleMaskLoadIffbLm4EiE11DirectStoreIffEfLi1ELi1ELi16ELi2ELb0EL9Algorithm0EEvT_T0_ll:
	.zero		1048


//--------------------- .nv.constant0._Z15SoftmaxWarpImplI22BroadcastScaleMaskLoadIffbLm4EiE11DirectStoreIffEfLi1ELi1ELi8ELi1ELb1EL9Algorithm0EEvT_T0_ll --------------------------
	.section	.nv.constant0._Z15SoftmaxWarpImplI22BroadcastScaleMaskLoadIffbLm4EiE11DirectStoreIffEfLi1ELi1ELi8ELi1ELb1EL9Algorithm0EEvT_T0_ll,"a",@progbits
	.sectionflags	@""
	.align	4
.nv.constant0._Z15SoftmaxWarpImplI22BroadcastScaleMaskLoadIffbLm4EiE11DirectStoreIffEfLi1ELi1ELi8ELi1ELb1EL9Algorithm0EEvT_T0_ll:
	.zero		1048


//--------------------- .nv.constant0._Z15SoftmaxWarpImplI22BroadcastScaleMaskLoadIffbLm4EiE11DirectStoreIffEfLi1ELi1ELi8ELi1ELb0EL9Algorithm0EEvT_T0_ll --------------------------
	.section	.nv.constant0._Z15SoftmaxWarpImplI22BroadcastScaleMaskLoadIffbLm4EiE11DirectStoreIffEfLi1ELi1ELi8ELi1ELb0EL9Algorithm0EEvT_T0_ll,"a",@progbits
	.sectionflags	@""
	.align	4
.nv.constant0._Z15SoftmaxWarpImplI22BroadcastScaleMaskLoadIffbLm4EiE11DirectStoreIffEfLi1ELi1ELi8ELi1ELb0EL9Algorithm0EEvT_T0_ll:
	.zero		1048


//--------------------- .nv.constant0._Z15SoftmaxWarpImplI22BroadcastScaleMaskLoadIffbLm4EiE11DirectStoreIffEfLi1ELi1ELi8ELi2ELb1EL9Algorithm0EEvT_T0_ll --------------------------
	.section	.nv.constant0._Z15SoftmaxWarpImplI22BroadcastScaleMaskLoadIffbLm4EiE11DirectStoreIffEfLi1ELi1ELi8ELi2ELb1EL9Algorithm0EEvT_T0_ll,"a",@progbits
	.sectionflags	@""
	.align	4
.nv.constant0._Z15SoftmaxWarpImplI22BroadcastScaleMaskLoadIffbLm4EiE11DirectStoreIffEfLi1ELi1ELi8ELi2ELb1EL9Algorithm0EEvT_T0_ll:
	.zero		1048


//--------------------- .nv.constant0._Z15SoftmaxWarpImplI22BroadcastScaleMaskLoadIffbLm4EiE11DirectStoreIffEfLi1ELi1ELi8ELi2ELb0EL9Algorithm0EEvT_T0_ll --------------------------
	.section	.nv.constant0._Z15SoftmaxWarpImplI22BroadcastScaleMaskLoadIffbLm4EiE11DirectStoreIffEfLi1ELi1ELi8ELi2ELb0EL9Algorithm0EEvT_T0_ll,"a",@progbits
	.sectionflags	@""
	.align	4
.nv.constant0._Z15SoftmaxWarpImplI22BroadcastScaleMaskLoadIffbLm4EiE11DirectStoreIffEfLi1ELi1ELi8ELi2ELb0EL9Algorithm0EEvT_T0_ll:
	.zero		1048


//--------------------- .nv.constant0._Z15SoftmaxWarpImplI22BroadcastScaleMaskLoadIffbLm4EiE11DirectStoreIffEfLi1ELi1ELi4ELi1ELb1EL9Algorithm0EEvT_T0_ll --------------------------
	.section	.nv.constant0._Z15SoftmaxWarpImplI22BroadcastScaleMaskLoadIffbLm4EiE11DirectStoreIffEfLi1ELi1ELi4ELi1ELb1EL9Algorithm0EEvT_T0_ll,"a",@progbits
	.sectionflags	@""
	.align	4
.nv.constant0._Z15SoftmaxWarpImplI22BroadcastScaleMaskLoadIffbLm4EiE11DirectStoreIffEfLi1ELi1ELi4ELi1ELb1EL9Algorithm0EEvT_T0_ll:
	.zero		1048


//--------------------- .nv.constant0._Z15SoftmaxWarpImplI22BroadcastScaleMaskLoadIffbLm4EiE11DirectStoreIffEfLi1ELi1ELi4ELi1ELb0EL9Algorithm0EEvT_T0_ll --------------------------
	.section	.nv.constant0._Z15SoftmaxWarpImplI22BroadcastScaleMaskLoadIffbLm4EiE11DirectStoreIffEfLi1ELi1ELi4ELi1ELb0EL9Algorithm0EEvT_T0_ll,"a",@progbits
	.sectionflags	@""
	.align	4
.nv.constant0._Z15SoftmaxWarpImplI22BroadcastScaleMaskLoadIffbLm4EiE11DirectStoreIffEfLi1ELi1ELi4ELi1ELb0EL9Algorithm0EEvT_T0_ll:
	.zero		1048


//--------------------- .nv.constant0._Z15SoftmaxWarpImplI22BroadcastScaleMaskLoadIffbLm4EiE11DirectStoreIffEfLi1ELi1ELi4ELi2ELb1EL9Algorithm0EEvT_T0_ll --------------------------
	.section	.nv.constant0._Z15SoftmaxWarpImplI22BroadcastScaleMaskLoadIffbLm4EiE11DirectStoreIffEfLi1ELi1ELi4ELi2ELb1EL9Algorithm0EEvT_T0_ll,"a",@progbits
	.sectionflags	@""
	.align	4
.nv.constant0._Z15SoftmaxWarpImplI22BroadcastScaleMaskLoadIffbLm4EiE11DirectStoreIffEfLi1ELi1ELi4ELi2ELb1EL9Algorithm0EEvT_T0_ll:
	.zero		1048


//--------------------- .nv.constant0._Z15SoftmaxWarpImplI22BroadcastScaleMaskLoadIffbLm4EiE11DirectStoreIffEfLi1ELi1ELi4ELi2ELb0EL9Algorithm0EEvT_T0_ll --------------------------
	.section	.nv.constant0._Z15SoftmaxWarpImplI22BroadcastScaleMaskLoadIffbLm4EiE11DirectStoreIffEfLi1ELi1ELi4ELi2ELb0EL9Algorithm0EEvT_T0_ll,"a",@progbits
	.sectionflags	@""
	.align	4
.nv.constant0._Z15SoftmaxWarpImplI22BroadcastScaleMaskLoadIffbLm4EiE11DirectStoreIffEfLi1ELi1ELi4ELi2ELb0EL9Algorithm0EEvT_T0_ll:
	.zero		1048


//--------------------- .nv.constant0._Z15SoftmaxWarpImplI22BroadcastScaleMaskLoadIffbLm4EiE11DirectStoreIffEfLi1ELi1ELi2ELi1ELb1EL9Algorithm0EEvT_T0_ll --------------------------
	.section	.nv.constant0._Z15SoftmaxWarpImplI22BroadcastScaleMaskLoadIffbLm4EiE11DirectStoreIffEfLi1ELi1ELi2ELi1ELb1EL9Algorithm0EEvT_T0_ll,"a",@progbits
	.sectionflags	@""
	.align	4
.nv.constant0._Z15SoftmaxWarpImplI22BroadcastScaleMaskLoadIffbLm4EiE11DirectStoreIffEfLi1ELi1ELi2ELi1ELb1EL9Algorithm0EEvT_T0_ll:
	.zero		1048


//--------------------- .nv.constant0._Z15SoftmaxWarpImplI22BroadcastScaleMaskLoadIffbLm4EiE11DirectStoreIffEfLi1ELi1ELi2ELi1ELb0EL9Algorithm0EEvT_T0_ll --------------------------
	.section	.nv.constant0._Z15SoftmaxWarpImplI22BroadcastScaleMaskLoadIffbLm4EiE11DirectStoreIffEfLi1ELi1ELi2ELi1ELb0EL9Algorithm0EEvT_T0_ll,"a",@progbits
	.sectionflags	@""
	.align	4
.nv.constant0._Z15SoftmaxWarpImplI22BroadcastScaleMaskLoadIffbLm4EiE11DirectStoreIffEfLi1ELi1ELi2ELi1ELb0EL9Algorithm0EEvT_T0_ll:
	.zero		1048


//--------------------- .nv.constant0._Z15SoftmaxWarpImplI22BroadcastScaleMaskLoadIffbLm4EiE11DirectStoreIffEfLi1ELi1ELi2ELi2ELb1EL9Algorithm0EEvT_T0_ll --------------------------
	.section	.nv.constant0._Z15SoftmaxWarpImplI22BroadcastScaleMaskLoadIffbLm4EiE11DirectStoreIffEfLi1ELi1ELi2ELi2ELb1EL9Algorithm0EEvT_T0_ll,"a",@progbits
	.sectionflags	@""
	.align	4
.nv.constant0._Z15SoftmaxWarpImplI22BroadcastScaleMaskLoadIffbLm4EiE11DirectStoreIffEfLi1ELi1ELi2ELi2ELb1EL9Algorithm0EEvT_T0_ll:
	.zero		1048


//--------------------- .nv.constant0._Z15SoftmaxWarpImplI22BroadcastScaleMaskLoadIffbLm4EiE11DirectStoreIffEfLi1ELi1ELi2ELi2ELb0EL9Algorithm0EEvT_T0_ll --------------------------
	.section	.nv.constant0._Z15SoftmaxWarpImplI22BroadcastScaleMaskLoadIffbLm4EiE11DirectStoreIffEfLi1ELi1ELi2ELi2ELb0EL9Algorithm0EEvT_T0_ll,"a",@progbits
	.sectionflags	@""
	.align	4
.nv.constant0._Z15SoftmaxWarpImplI22BroadcastScaleMaskLoadIffbLm4EiE11DirectStoreIffEfLi1ELi1ELi2ELi2ELb0EL9Algorithm0EEvT_T0_ll:
	.zero		1048


//--------------------- .nv.constant0._Z15SoftmaxWarpImplI22BroadcastScaleMaskLoadIffbLm4EiE11DirectStoreIffEfLi1ELi1ELi1ELi1ELb1EL9Algorithm0EEvT_T0_ll --------------------------
	.section	.nv.constant0._Z15SoftmaxWarpImplI22BroadcastScaleMaskLoadIffbLm4EiE11DirectStoreIffEfLi1ELi1ELi1ELi1ELb1EL9Algorithm0EEvT_T0_ll,"a",@progbits
	.sectionflags	@""
	.align	4
.nv.constant0._Z15SoftmaxWarpImplI22BroadcastScaleMaskLoadIffbLm4EiE11DirectStoreIffEfLi1ELi1ELi1ELi1ELb1EL9Algorithm0EEvT_T0_ll:
	.zero		1048


//--------------------- .nv.constant0._Z15SoftmaxWarpImplI22BroadcastScaleMaskLoadIffbLm4EiE11DirectStoreIffEfLi1ELi1ELi1ELi1ELb0EL9Algorithm0EEvT_T0_ll --------------------------
	.section	.nv.constant0._Z15SoftmaxWarpImplI22BroadcastScaleMaskLoadIffbLm4EiE11DirectStoreIffEfLi1ELi1ELi1ELi1ELb0EL9Algorithm0EEvT_T0_ll,"a",@progbits
	.sectionflags	@""
	.align	4
.nv.constant0._Z15SoftmaxWarpImplI22BroadcastScaleMaskLoadIffbLm4EiE11DirectStoreIffEfLi1ELi1ELi1ELi1ELb0EL9Algorithm0EEvT_T0_ll:
	.zero		1048


//--------------------- .nv.constant0._Z15SoftmaxWarpImplI22BroadcastScaleMaskLoadIffbLm4EiE11DirectStoreIffEfLi1ELi1ELi1ELi2ELb1EL9Algorithm0EEvT_T0_ll --------------------------
	.section	.nv.constant0._Z15SoftmaxWarpImplI22BroadcastScaleMaskLoadIffbLm4EiE11DirectStoreIffEfLi1ELi1ELi1ELi2ELb1EL9Algorithm0EEvT_T0_ll,"a",@progbits
	.sectionflags	@""
	.align	4
.nv.constant0._Z15SoftmaxWarpImplI22BroadcastScaleMaskLoadIffbLm4EiE11DirectStoreIffEfLi1ELi1ELi1ELi2ELb1EL9Algorithm0EEvT_T0_ll:
	.zero		1048


//--------------------- .nv.constant0._Z15SoftmaxWarpImplI22BroadcastScaleMaskLoadIffbLm4EiE11DirectStoreIffEfLi1ELi1ELi1ELi2ELb0EL9Algorithm0EEvT_T0_ll --------------------------
	.section	.nv.constant0._Z15SoftmaxWarpImplI22BroadcastScaleMaskLoadIffbLm4EiE11DirectStoreIffEfLi1ELi1ELi1ELi2ELb0EL9Algorithm0EEvT_T0_ll,"a",@progbits
	.sectionflags	@""
	.align	4
.nv.constant0._Z15SoftmaxWarpImplI22BroadcastScaleMaskLoadIffbLm4EiE11DirectStoreIffEfLi1ELi1ELi1ELi2ELb0EL9Algorithm0EEvT_T0_ll:
	.zero		1048


//--------------------- .nv.constant0._Z15SoftmaxWarpImplI22BroadcastScaleMaskLoadIffbLm4EiE11DirectStoreIffEfLi2ELi32ELi32ELi1ELb1EL9Algorithm0EEvT_T0_ll --------------------------
	.section	.nv.constant0._Z15SoftmaxWarpImplI22BroadcastScaleMaskLoadIffbLm4EiE11DirectStoreIffEfLi2ELi32ELi32ELi1ELb1EL9Algorithm0EEvT_T0_ll,"a",@progbits
	.sectionflags	@""
	.align	4
.nv.constant0._Z15SoftmaxWarpImplI22BroadcastScaleMaskLoadIffbLm4EiE11DirectStoreIffEfLi2ELi32ELi32ELi1ELb1EL9Algorithm0EEvT_T0_ll:
	.zero		1048


//--------------------- .nv.constant0._Z15SoftmaxWarpImplI22BroadcastScaleMaskLoadIffbLm4EiE11DirectStoreIffEfLi2ELi32ELi32ELi1ELb0EL9Algorithm0EEvT_T0_ll --------------------------
	.section	.nv.constant0._Z15SoftmaxWarpImplI22BroadcastScaleMaskLoadIffbLm4EiE11DirectStoreIffEfLi2ELi32ELi32ELi1ELb0EL9Algorithm0EEvT_T0_ll,"a",@progbits
	.sectionflags	@""
	.align	4
.nv.constant0._Z15SoftmaxWarpImplI22BroadcastScaleMaskLoadIffbLm4EiE11DirectStoreIffEfLi2ELi32ELi32ELi1ELb0EL9Algorithm0EEvT_T0_ll:
	.zero		1048


//--------------------- .nv.constant0._Z15SoftmaxWarpImplI22BroadcastScaleMaskLoadIffbLm4EiE11DirectStoreIffEfLi2ELi30ELi32ELi1ELb1EL9Algorithm0EEvT_T0_ll --------------------------
	.section	.nv.constant0._Z15SoftmaxWarpImplI22BroadcastScaleMaskLoadIffbLm4EiE11DirectStoreIffEfLi2ELi30ELi32ELi1ELb1EL9Algorithm0EEvT_T0_ll,"a",@progbits
	.sectionflags	@""
	.align	4
.nv.constant0._Z15SoftmaxWarpImplI22BroadcastScaleMaskLoadIffbLm4EiE11DirectStoreIffEfLi2ELi30ELi32ELi1ELb1EL9Algorithm0EEvT_T0_ll:
	.zero		1048


//--------------------- .nv.constant0._Z15SoftmaxWarpImplI22BroadcastScaleMaskLoadIffbLm4EiE11DirectStoreIffEfLi2ELi30ELi32ELi1ELb0EL9Algorithm0EEvT_T0_ll --------------------------
	.section	.nv.constant0._Z15SoftmaxWarpImplI22BroadcastScaleMaskLoadIffbLm4EiE11DirectStoreIffEfLi2ELi30ELi32ELi1ELb0EL9Algorithm0EEvT_T0_ll,"a",@progbits
	.sectionflags	@""
	.align	4
.nv.constant0._Z15SoftmaxWarpImplI22BroadcastScaleMaskLoadIffbLm4EiE11DirectStoreIffEfLi2ELi30ELi32ELi1ELb0EL9Algorithm0EEvT_T0_ll:
	.zero		1048


//--------------------- .nv.constant0._Z15SoftmaxWarpImplI22BroadcastScaleMaskLoadIffbLm4EiE11DirectStoreIffEfLi2ELi28ELi32ELi1ELb1EL9Algorithm0EEvT_T0_ll --------------------------
	.section	.nv.constant0._Z15SoftmaxWarpImplI22BroadcastScaleMaskLoadIffbLm4EiE11DirectStoreIffEfLi2ELi28ELi32ELi1ELb1EL9Algorithm0EEvT_T0_ll,"a",@progbits
	.sectionflags	@""
	.align	4
.nv.constant0._Z15SoftmaxWarpImplI22BroadcastScaleMaskLoadIffbLm4EiE11DirectStoreIffEfLi2ELi28ELi32ELi1ELb1EL9Algorithm0EEvT_T0_ll:
	.zero		1048


//--------------------- .nv.constant0._Z15SoftmaxWarpImplI22BroadcastScaleMaskLoadIffbLm4EiE11DirectStoreIffEfLi2ELi28ELi32ELi1ELb0EL9Algorithm0EEvT_T0_ll --------------------------
	.section	.nv.constant0._Z15SoftmaxWarpImplI22BroadcastScaleMaskLoadIffbLm4EiE11DirectStoreIffEfLi2ELi28ELi32ELi1ELb0EL9Algorithm0EEvT_T0_ll,"a",@progbits
	.sectionflags	@""
	.align	4
.nv.constant0._Z15SoftmaxWarpImplI22BroadcastScaleMaskLoadIffbLm4EiE11DirectStoreIffEfLi2ELi28ELi32ELi1ELb0EL9Algorithm0EEvT_T0_ll:
	.zero		1048


//--------------------- .nv.constant0._Z15SoftmaxWarpImplI22BroadcastScaleMaskLoadIffbLm4EiE11DirectStoreIffEfLi2ELi26ELi32ELi1ELb1EL9Algorithm0EEvT_T0_ll --------------------------
	.section	.nv.constant0._Z15SoftmaxWarpImplI22BroadcastScaleMaskLoadIffbLm4EiE11DirectStoreIffEfLi2ELi26ELi32ELi1ELb1EL9Algorithm0EEvT_T0_ll,"a",@progbits
	.sectionflags	@""
	.align	4
.nv.constant0._Z15SoftmaxWarpImplI22BroadcastScaleMaskLoadIffbLm4EiE11DirectStoreIffEfLi2ELi26ELi32ELi1ELb1EL9Algorithm0EEvT_T0_ll:
	.zero		1048


//--------------------- .nv.constant0._Z15SoftmaxWarpImplI22BroadcastScaleMaskLoadIffbLm4EiE11DirectStoreIffEfLi2ELi26ELi32ELi1ELb0EL9Algorithm0EEvT_T0_ll --------------------------
	.section	.nv.constant0._Z15SoftmaxWarpImplI22BroadcastScaleMaskLoadIffbLm4EiE11DirectStoreIffEfLi2ELi26ELi32ELi1ELb0EL9Algorithm0EEvT_T0_ll,"a",@progbits
	.sectionflags	@""
	.align	4
.nv.constant0._Z15SoftmaxWarpImplI22BroadcastScaleMaskLoadIffbLm4EiE11DirectStoreIffEfLi2ELi26ELi32ELi1ELb0EL9Algorithm0EEvT_T0_ll:
	.zero		1048


//--------------------- .nv.constant0._Z15SoftmaxWarpImplI22BroadcastScaleMaskLoadIffbLm4EiE11DirectStoreIffEfLi2ELi24ELi32ELi1ELb1EL9Algorithm0EEvT_T0_ll --------------------------
	.section	.nv.constant0._Z15SoftmaxWarpImplI22BroadcastScaleMaskLoadIffbLm4EiE11DirectStoreIffEfLi2ELi24ELi32ELi1ELb1EL9Algorithm0EEvT_T0_ll,"a",@progbits
	.sectionflags	@""
	.align	4
.nv.constant0._Z15SoftmaxWarpImplI22BroadcastScaleMaskLoadIffbLm4EiE11DirectStoreIffEfLi2ELi24ELi32ELi1ELb1EL9Algorithm0EEvT_T0_ll:
	.zero		1048


//--------------------- .nv.constant0._Z15SoftmaxWarpImplI22BroadcastScaleMaskLoadIffbLm4EiE11DirectStoreIffEfLi2ELi24ELi32ELi1ELb0EL9Algorithm0EEvT_T0_ll --------------------------
	.section	.nv.constant0._Z15SoftmaxWarpImplI22BroadcastScaleMaskLoadIffbLm4EiE11DirectStoreIffEfLi2ELi24ELi32ELi1ELb0EL9Algorithm0EEvT_T0_ll,"a",@progbits
	.sectionflags	@""
	.align	4
.nv.constant0._Z15SoftmaxWarpImplI22BroadcastScaleMaskLoadIffbLm4EiE11DirectStoreIffEfLi2ELi24ELi32ELi1ELb0EL9Algorithm0EEvT_T0_ll:
	.zero		1048


//--------------------- .nv.constant0._Z15SoftmaxWarpImplI22BroadcastScaleMaskLoadIffbLm4EiE11DirectStoreIffEfLi2ELi22ELi32ELi1ELb1EL9Algorithm0EEvT_T0_ll --------------------------
	.section	.nv.constant0._Z15SoftmaxWarpImplI22BroadcastScaleMaskLoadIffbLm4EiE11DirectStoreIffEfLi2ELi22ELi32ELi1ELb1EL9Algorithm0EEvT_T0_ll,"a",@progbits
	.sectionflags	@""
	.align	4
.nv.constant0._Z15SoftmaxWarpImplI22BroadcastScaleMaskLoadIffbLm4EiE11DirectStoreIffEfLi2ELi22ELi32ELi1ELb1EL9Algorithm0EEvT_T0_ll:
	.zero		1048


//--------------------- .nv.constant0._Z15SoftmaxWarpImplI22BroadcastScaleMaskLoadIffbLm4EiE11DirectStoreIffEfLi2ELi22ELi32ELi1ELb0EL9Algorithm0EEvT_T0_ll --------------------------
	.section	.nv.constant0._Z15SoftmaxWarpImplI22BroadcastScaleMaskLoadIffbLm4EiE11DirectStoreIffEfLi2ELi22ELi32ELi1ELb0EL9Algorithm0EEvT_T0_ll,"a",@progbits
	.sectionflags	@""
	.align	4
.nv.constant0._Z15SoftmaxWarpImplI22BroadcastScaleMaskLoadIffbLm4EiE11DirectStoreIffEfLi2ELi22ELi32ELi1ELb0EL9Algorithm0EEvT_T0_ll:
	.zero		1048


//--------------------- .nv.constant0._Z15SoftmaxWarpImplI22BroadcastScaleMaskLoadIffbLm4EiE11DirectStoreIffEfLi2ELi20ELi32ELi1ELb1EL9Algorithm0EEvT_T0_ll --------------------------
	.section	.nv.constant0._Z15SoftmaxWarpImplI22BroadcastScaleMaskLoadIffbLm4EiE11DirectStoreIffEfLi2ELi20ELi32ELi1ELb1EL9Algorithm0EEvT_T0_ll,"a",@progbits
	.sectionflags	@""
	.align	4
.nv.constant0._Z15SoftmaxWarpImplI22BroadcastScaleMaskLoadIffbLm4EiE11DirectStoreIffEfLi2ELi20ELi32ELi1ELb1EL9Algorithm0EEvT_T0_ll:
	.zero		1048


//--------------------- .nv.constant0._Z15SoftmaxWarpImplI22BroadcastScaleMaskLoadIffbLm4EiE11DirectStoreIffEfLi2ELi20ELi32ELi1ELb0EL9Algorithm0EEvT_T0_ll --------------------------
	.section	.nv.constant0._Z15SoftmaxWarpImplI22BroadcastScaleMaskLoadIffbLm4EiE11DirectStoreIffEfLi2ELi20ELi32ELi1ELb0EL9Algorithm0EEvT_T0_ll,"a",@progbits
	.sectionflags	@""
	.align	4
.nv.constant0._Z15SoftmaxWarpImplI22BroadcastScaleMaskLoadIffbLm4EiE11DirectStoreIffEfLi2ELi20ELi32ELi1ELb0EL9Algorithm0EEvT_T0_ll:
	.zero		1048


//--------------------- .nv.constant0._Z15SoftmaxWarpImplI22BroadcastScaleMaskLoadIffbLm4EiE11DirectStoreIffEfLi2ELi18ELi32ELi1ELb1EL9Algorithm0EEvT_T0_ll --------------------------
	.section	.nv.constant0._Z15SoftmaxWarpImplI22BroadcastScaleMaskLoadIffbLm4EiE11DirectStoreIffEfLi2ELi18ELi32ELi1ELb1EL9Algorithm0EEvT_T0_ll,"a",@progbits
	.sectionflags	@""
	.align	4
.nv.constant0._Z15SoftmaxWarpImplI22BroadcastScaleMaskLoadIffbLm4EiE11DirectStoreIffEfLi2ELi18ELi32ELi1ELb1EL9Algorithm0EEvT_T0_ll:
	.zero		1048


//--------------------- .nv.constant0._Z15SoftmaxWarpImplI22BroadcastScaleMaskLoadIffbLm4EiE11DirectStoreIffEfLi2ELi18ELi32ELi1ELb0EL9Algorithm0EEvT_T0_ll --------------------------
	.section	.nv.constant0._Z15SoftmaxWarpImplI22BroadcastScaleMaskLoadIffbLm4EiE11DirectStoreIffEfLi2ELi18ELi32ELi1ELb0EL9Algorithm0EEvT_T0_ll,"a",@progbits
	.sectionflags	@""
	.align	4
.nv.constant0._Z15SoftmaxWarpImplI22BroadcastScaleMaskLoadIffbLm4EiE11DirectStoreIffEfLi2ELi18ELi32ELi1ELb0EL9Algorithm0EEvT_T0_ll:
	.zero		1048


//--------------------- .nv.constant0._Z15SoftmaxWarpImplI22BroadcastScaleMaskLoadIffbLm4EiE11DirectStoreIffEfLi2ELi16ELi32ELi1ELb1EL9Algorithm0EEvT_T0_ll --------------------------
	.section	.nv.constant0._Z15SoftmaxWarpImplI22BroadcastScaleMaskLoadIffbLm4EiE11DirectStoreIffEfLi2ELi16ELi32ELi1ELb1EL9Algorithm0EEvT_T0_ll,"a",@progbits
	.sectionflags	@""
	.align	4
.nv.constant0._Z15SoftmaxWarpImplI22BroadcastScaleMaskLoadIffbLm4EiE11DirectStoreIffEfLi2ELi16ELi32ELi1ELb1EL9Algorithm0EEvT_T0_ll:
	.zero		1048


//--------------------- .nv.constant0._Z15SoftmaxWarpImplI22BroadcastScaleMaskLoadIffbLm4EiE11DirectStoreIffEfLi2ELi16ELi32ELi1ELb0EL9Algorithm0EEvT_T0_ll --------------------------
	.section	.nv.constant0._Z15SoftmaxWarpImplI22BroadcastScaleMaskLoadIffbLm4EiE11DirectStoreIffEfLi2ELi16ELi32ELi1ELb0EL9Algorithm0EEvT_T0_ll,"a",@progbits
	.sectionflags	@""
	.align	4
.nv.constant0._Z15SoftmaxWarpImplI22BroadcastScaleMaskLoadIffbLm4EiE11DirectStoreIffEfLi2ELi16ELi32ELi1ELb0EL9Algorithm0EEvT_T0_ll:
	.zero		1048


//--------------------- .nv.constant0._Z15SoftmaxWarpImplI22BroadcastScaleMaskLoadIffbLm4EiE11DirectStoreIffEfLi2ELi14ELi32ELi1ELb1EL9Algorithm0EEvT_T0_ll --------------------------
	.section	.nv.constant0._Z15SoftmaxWarpImplI22BroadcastScaleMaskLoadIffbLm4EiE11DirectStoreIffEfLi2ELi14ELi32ELi1ELb1EL9Algorithm0EEvT_T0_ll,"a",@progbits
	.sectionflags	@""
	.align	4
.nv.constant0._Z15SoftmaxWarpImplI22BroadcastScaleMaskLoadIffbLm4EiE11DirectStoreIffEfLi2ELi14ELi32ELi1ELb1EL9Algorithm0EEvT_T0_ll:
	.zero		1048


//--------------------- .nv.constant0._Z15SoftmaxWarpImplI22BroadcastScaleMaskLoadIffbLm4EiE11DirectStoreIffEfLi2ELi14ELi32ELi1ELb0EL9Algorithm0EEvT_T0_ll --------------------------
	.section	.nv.constant0._Z15SoftmaxWarpImplI22BroadcastScaleMaskLoadIffbLm4EiE11DirectStoreIffEfLi2ELi14ELi32ELi1ELb0EL9Algorithm0EEvT_T0_ll,"a",@progbits
	.sectionflags	@""
	.align	4
.nv.constant0._Z15SoftmaxWarpImplI22BroadcastScaleMaskLoadIffbLm4EiE11DirectStoreIffEfLi2ELi14ELi32ELi1ELb0EL9Algorithm0EEvT_T0_ll:
	.zero		1048


//--------------------- .nv.constant0._Z15SoftmaxWarpImplI22BroadcastScaleMaskLoadIffbLm4EiE11DirectStoreIffEfLi2ELi12ELi32ELi1ELb1EL9Algorithm0EEvT_T0_ll --------------------------
	.section	.nv.constant0._Z15SoftmaxWarpImplI22BroadcastScaleMaskLoadIffbLm4EiE11DirectStoreIffEfLi2ELi12ELi32ELi1ELb1EL9Algorithm0EEvT_T0_ll,"a",@progbits
	.sectionflags	@""
	.align	4
.nv.constant0._Z15SoftmaxWarpImplI22BroadcastScaleMaskLoadIffbLm4EiE11DirectStoreIffEfLi2ELi12ELi32ELi1ELb1EL9Algorithm0EEvT_T0_ll:
	.zero		1048


//--------------------- .nv.constant0._Z15SoftmaxWarpImplI22BroadcastScaleMaskLoadIffbLm4EiE11DirectStoreIffEfLi2ELi12ELi32ELi1ELb0EL9Algorithm0EEvT_T0_ll --------------------------
	.section	.nv.constant0._Z15SoftmaxWarpImplI22BroadcastScaleMaskLoadIffbLm4EiE11DirectStoreIffEfLi2ELi12ELi32ELi1ELb0EL9Algorithm0EEvT_T0_ll,"a",@progbits
	.sectionflags	@""
	.align	4
.nv.constant0._Z15SoftmaxWarpImplI22BroadcastScaleMaskLoadIffbLm4EiE11DirectStoreIffEfLi2ELi12ELi32ELi1ELb0EL9Algorithm0EEvT_T0_ll:
	.zero		1048


//--------------------- .nv.constant0._Z15SoftmaxWarpImplI22BroadcastScaleMaskLoadIffbLm4EiE11DirectStoreIffEfLi2ELi10ELi32ELi1ELb1EL9Algorithm0EEvT_T0_ll --------------------------
	.section	.nv.constant0._Z15SoftmaxWarpImplI22BroadcastScaleMaskLoadIffbLm4EiE11DirectStoreIffEfLi2ELi10ELi32ELi1ELb1EL9Algorithm0EEvT_T0_ll,"a",@progbits
	.sectionflags	@""
	.align	4
.nv.constant0._Z15SoftmaxWarpImplI22BroadcastScaleMaskLoadIffbLm4EiE11DirectStoreIffEfLi2ELi10ELi32ELi1ELb1EL9Algorithm0EEvT_T0_ll:
	.zero		1048


//--------------------- .nv.constant0._Z15SoftmaxWarpImplI22BroadcastScaleMaskLoadIffbLm4EiE11DirectStoreIffEfLi2ELi10ELi32ELi1ELb0EL9Algorithm0EEvT_T0_ll --------------------------
	.section	.nv.constant0._Z15SoftmaxWarpImplI22BroadcastScaleMaskLoadIffbLm4EiE11DirectStoreIffEfLi2ELi10ELi32ELi1ELb0EL9Algorithm0EEvT_T0_ll,"a",@progbits
	.sectionflags	@""
	.align	4
.nv.constant0._Z15SoftmaxWarpImplI22BroadcastScaleMaskLoadIffbLm4EiE11DirectStoreIffEfLi2ELi10ELi32ELi1ELb0EL9Algorithm0EEvT_T0_ll:
	.zero		1048


//--------------------- .nv.constant0._Z15SoftmaxWarpImplI22BroadcastScaleMaskLoadIffbLm4EiE11DirectStoreIffEfLi2ELi8ELi32ELi1ELb1EL9Algorithm0EEvT_T0_ll --------------------------
	.section	.nv.constant0._Z15SoftmaxWarpImplI22BroadcastScaleMaskLoadIffbLm4EiE11DirectStoreIffEfLi2ELi8ELi32ELi1ELb1EL9Algorithm0EEvT_T0_ll,"a",@progbits
	.sectionflags	@""
	.align	4
.nv.constant0._Z15SoftmaxWarpImplI22BroadcastScaleMaskLoadIffbLm4EiE11DirectStoreIffEfLi2ELi8ELi32ELi1ELb1EL9Algorithm0EEvT_T0_ll:
	.zero		1048


//--------------------- .nv.constant0._Z15SoftmaxWarpImplI22BroadcastScaleMaskLoadIffbLm4EiE11DirectStoreIffEfLi2ELi8ELi32ELi1ELb0EL9Algorithm0EEvT_T0_ll --------------------------
	.section	.nv.constant0._Z15SoftmaxWarpImplI22BroadcastScaleMaskLoadIffbLm4EiE11DirectStoreIffEfLi2ELi8ELi32ELi1ELb0EL9Algorithm0EEvT_T0_ll,"a",@progbits
	.sectionflags	@""
	.align	4
.nv.constant0._Z15SoftmaxWarpImplI22BroadcastScaleMaskLoadIffbLm4EiE11DirectStoreIffEfLi2ELi8ELi32ELi1ELb0EL9Algorithm0EEvT_T0_ll:
	.zero		1048


//--------------------- .nv.constant0._Z15SoftmaxWarpImplI22BroadcastScaleMaskLoadIffbLm4EiE11DirectStoreIffEfLi2ELi6ELi32ELi1ELb1EL9Algorithm0EEvT_T0_ll --------------------------
	.section	.nv.constant0._Z15SoftmaxWarpImplI22BroadcastScaleMaskLoadIffbLm4EiE11DirectStoreIffEfLi2ELi6ELi32ELi1ELb1EL9Algorithm0EEvT_T0_ll,"a",@progbits
	.sectionflags	@""
	.align	4
.nv.constant0._Z15SoftmaxWarpImplI22BroadcastScaleMaskLoadIffbLm4EiE11DirectStoreIffEfLi2ELi6ELi32ELi1ELb1EL9Algorithm0EEvT_T0_ll:
	.zero		1048


//--------------------- .nv.constant0._Z15SoftmaxWarpImplI22BroadcastScaleMaskLoadIffbLm4EiE11DirectStoreIffEfLi2ELi6ELi32ELi1ELb0EL9Algorithm0EEvT_T0_ll --------------------------
	.section	.nv.constant0._Z15SoftmaxWarpImplI22BroadcastScaleMaskLoadIffbLm4EiE11DirectStoreIffEfLi2ELi6ELi32ELi1ELb0EL9Algorithm0EEvT_T0_ll,"a",@progbits
	.sectionflags	@""
	.align	4
.nv.constant0._Z15SoftmaxWarpImplI22BroadcastScaleMaskLoadIffbLm4EiE11DirectStoreIffEfLi2ELi6ELi32ELi1ELb0EL9Algorithm0EEvT_T0_ll:
	.zero		1048


//--------------------- .nv.constant0._Z15SoftmaxWarpImplI22BroadcastScaleMaskLoadIffbLm4EiE11DirectStoreIffEfLi2ELi4ELi32ELi1ELb1EL9Algorithm0EEvT_T0_ll --------------------------
	.section	.nv.constant0._Z15SoftmaxWarpImplI22BroadcastScaleMaskLoadIffbLm4EiE11DirectStoreIffEfLi2ELi4ELi32ELi1ELb1EL9Algorithm0EEvT_T0_ll,"a",@progbits
	.sectionflags	@""
	.align	4
.nv.constant0._Z15SoftmaxWarpImplI22BroadcastScaleMaskLoadIffbLm4EiE11DirectStoreIffEfLi2ELi4ELi32ELi1ELb1EL9Algorithm0EEvT_T0_ll:
	.zero		1048


//--------------------- .nv.constant0._Z15SoftmaxWarpImplI22BroadcastScaleMaskLoadIffbLm4EiE11DirectStoreIffEfLi2ELi4ELi32ELi1ELb0EL9Algorithm0EEvT_T0_ll --------------------------
	.section	.nv.constant0._Z15SoftmaxWarpImplI22BroadcastScaleMaskLoadIffbLm4EiE11DirectStoreIffEfLi2ELi4ELi32ELi1ELb0EL9Algorithm0EEvT_T0_ll,"a",@progbits
	.sectionflags	@""
	.align	4
.nv.constant0._Z15SoftmaxWarpImplI22BroadcastScaleMaskLoadIffbLm4EiE11DirectStoreIffEfLi2ELi4ELi32ELi1ELb0EL9Algorithm0EEvT_T0_ll:
	.zero		1048


//--------------------- .nv.constant0._Z15SoftmaxWarpImplI22BroadcastScaleMaskLoadIffbLm4EiE11DirectStoreIffEfLi2ELi2ELi32ELi1ELb1EL9Algorithm0EEvT_T0_ll --------------------------
	.section	.nv.constant0._Z15SoftmaxWarpImplI22BroadcastScaleMaskLoadIffbLm4EiE11DirectStoreIffEfLi2ELi2ELi32ELi1ELb1EL9Algorithm0EEvT_T0_ll,"a",@progbits
	.sectionflags	@""
	.align	4
.nv.constant0._Z15SoftmaxWarpImplI22BroadcastScaleMaskLoadIffbLm4EiE11DirectStoreIffEfLi2ELi2ELi32ELi1ELb1EL9Algorithm0EEvT_T0_ll:
	.zero		1048


//--------------------- .nv.constant0._Z15SoftmaxWarpImplI22BroadcastScaleMaskLoadIffbLm4EiE11DirectStoreIffEfLi2ELi2ELi32ELi1ELb0EL9Algorithm0EEvT_T0_ll --------------------------
	.section	.nv.constant0._Z15SoftmaxWarpImplI22BroadcastScaleMaskLoadIffbLm4EiE11DirectStoreIffEfLi2ELi2ELi32ELi1ELb0EL9Algorithm0EEvT_T0_ll,"a",@progbits
	.sectionflags	@""
	.align	4
.nv.constant0._Z15SoftmaxWarpImplI22BroadcastScaleMaskLoadIffbLm4EiE11DirectStoreIffEfLi2ELi2ELi32ELi1ELb0EL9Algorithm0EEvT_T0_ll:
	.zero		1048


//--------------------- .nv.constant0._Z15SoftmaxWarpImplI22BroadcastScaleMaskLoadIffbLm4EiE11DirectStoreIffEfLi2ELi2ELi32ELi2ELb1EL9Algorithm0EEvT_T0_ll --------------------------
	.section	.nv.constant0._Z15SoftmaxWarpImplI22BroadcastScaleMaskLoadIffbLm4EiE11DirectStoreIffEfLi2ELi2ELi32ELi2ELb1EL9Algorithm0EEvT_T0_ll,"a",@progbits
	.sectionflags	@""
	.align	4
.nv.constant0._Z15SoftmaxWarpImplI22BroadcastScaleMaskLoadIffbLm4EiE11DirectStoreIffEfLi2ELi2ELi32ELi2ELb1EL9Algorithm0EEvT_T0_ll:
	.zero		1048


//--------------------- .nv.constant0._Z15SoftmaxWarpImplI22BroadcastScaleMaskLoadIffbLm4EiE11DirectStoreIffEfLi2ELi2ELi32ELi2ELb0EL9Algorithm0EEvT_T0_ll --------------------------
	.section	.nv.constant0._Z15SoftmaxWarpImplI22BroadcastScaleMaskLoadIffbLm4EiE11DirectStoreIffEfLi2ELi2ELi32ELi2ELb0EL9Algorithm0EEvT_T0_ll,"a",@progbits
	.sectionflags	@""
	.align	4
.nv.constant0._Z15SoftmaxWarpImplI22BroadcastScaleMaskLoadIffbLm4EiE11DirectStoreIffEfLi2ELi2ELi32ELi2ELb0EL9Algorithm0EEvT_T0_ll:
	.zero		1048


//--------------------- .nv.constant0._Z15SoftmaxWarpImplI22BroadcastScaleMaskLoadIffbLm4EiE11DirectStoreIffEfLi2ELi2ELi16ELi1ELb1EL9Algorithm0EEvT_T0_ll --------------------------
	.section	.nv.constant0._Z15SoftmaxWarpImplI22BroadcastScaleMaskLoadIffbLm4EiE11DirectStoreIffEfLi2ELi2ELi16ELi1ELb1EL9Algorithm0EEvT_T0_ll,"a",@progbits
	.sectionflags	@""
	.align	4
.nv.constant0._Z15SoftmaxWarpImplI22BroadcastScaleMaskLoadIffbLm4EiE11DirectStoreIffEfLi2ELi2ELi16ELi1ELb1EL9Algorithm0EEvT_T0_ll:
	.zero		1048


//--------------------- .nv.constant0._Z15SoftmaxWarpImplI22BroadcastScaleMaskLoadIffbLm4EiE11DirectStoreIffEfLi2ELi2ELi16ELi1ELb0EL9Algorithm0EEvT_T0_ll --------------------------
	.section	.nv.constant0._Z15SoftmaxWarpImplI22BroadcastScaleMaskLoadIffbLm4EiE11DirectStoreIffEfLi2ELi2ELi16ELi1ELb0EL9Algorithm0EEvT_T0_ll,"a",@progbits
	.sectionflags	@""
	.align	4
.nv.constant0._Z15SoftmaxWarpImplI22BroadcastScaleMaskLoadIffbLm4EiE11DirectStoreIffEfLi2ELi2ELi16ELi1ELb0EL9Algorithm0EEvT_T0_ll:
	.zero		1048


//--------------------- .nv.constant0._Z15SoftmaxWarpImplI22BroadcastScaleMaskLoadIffbLm4EiE11DirectStoreIffEfLi2ELi2ELi16ELi2ELb1EL9Algorithm0EEvT_T0_ll --------------------------
	.section	.nv.constant0._Z15SoftmaxWarpImplI22BroadcastScaleMaskLoadIffbLm4EiE11DirectStoreIffEfLi2ELi2ELi16ELi2ELb1EL9Algorithm0EEvT_T0_ll,"a",@progbits
	.sectionflags	@""
	.align	4
.nv.constant0._Z15SoftmaxWarpImplI22BroadcastScaleMaskLoadIffbLm4EiE11DirectStoreIffEfLi2ELi2ELi16ELi2ELb1EL9Algorithm0EEvT_T0_ll:
	.zero		1048


//--------------------- .nv.constant0._Z15SoftmaxWarpImplI22BroadcastScaleMaskLoadIffbLm4EiE11DirectStoreIffEfLi2ELi2ELi16ELi2ELb0EL9Algorithm0EEvT_T0_ll --------------------------
	.section	.nv.constant0._Z15SoftmaxWarpImplI22BroadcastScaleMaskLoadIffbLm4EiE11DirectStoreIffEfLi2ELi2ELi16ELi2ELb0EL9Algorithm0EEvT_T0_ll,"a",@progbits
	.sectionflags	@""
	.align	4
.nv.constant0._Z15SoftmaxWarpImplI22BroadcastScaleMaskLoadIffbLm4EiE11DirectStoreIffEfLi2ELi2ELi16ELi2ELb0EL9Algorithm0EEvT_T0_ll:
	.zero		1048


//--------------------- .nv.constant0._Z15SoftmaxWarpImplI22BroadcastScaleMaskLoadIffbLm4EiE11DirectStoreIffEfLi2ELi2ELi8ELi1ELb1EL9Algorithm0EEvT_T0_ll --------------------------
	.section	.nv.constant0._Z15SoftmaxWarpImplI22BroadcastScaleMaskLoadIffbLm4EiE11DirectStoreIffEfLi2ELi2ELi8ELi1ELb1EL9Algorithm0EEvT_T0_ll,"a",@progbits
	.sectionflags	@""
	.align	4
.nv.constant0._Z15SoftmaxWarpImplI22BroadcastScaleMaskLoadIffbLm4EiE11DirectStoreIffEfLi2ELi2ELi8ELi1ELb1EL9Algorithm0EEvT_T0_ll:
	.zero		1048


//--------------------- .nv.constant0._Z15SoftmaxWarpImplI22BroadcastScaleMaskLoadIffbLm4EiE11DirectStoreIffEfLi2ELi2ELi8ELi1ELb0EL9Algorithm0EEvT_T0_ll --------------------------
	.section	.nv.constant0._Z15SoftmaxWarpImplI22BroadcastScaleMaskLoadIffbLm4EiE11DirectStoreIffEfLi2ELi2ELi8ELi1ELb0EL9Algorithm0EEvT_T0_ll,"a",@progbits
	.sectionflags	@""
	.align	4
.nv.constant0._Z15SoftmaxWarpImplI22BroadcastScaleMaskLoadIffbLm4EiE11DirectStoreIffEfLi2ELi2ELi8ELi1ELb0EL9Algorithm0EEvT_T0_ll:
	.zero		1048


//--------------------- .nv.constant0._Z15SoftmaxWarpImplI22BroadcastScaleMaskLoadIffbLm4EiE11DirectStoreIffEfLi2ELi2ELi8ELi2ELb1EL9Algorithm0EEvT_T0_ll --------------------------
	.section	.nv.constant0._Z15SoftmaxWarpImplI22BroadcastScaleMaskLoadIffbLm4EiE11DirectStoreIffEfLi2ELi2ELi8ELi2ELb1EL9Algorithm0EEvT_T0_ll,"a",@progbits
	.sectionflags	@""
	.align	4
.nv.constant0._Z15SoftmaxWarpImplI22BroadcastScaleMaskLoadIffbLm4EiE11DirectStoreIffEfLi2ELi2ELi8ELi2ELb1EL9Algorithm0EEvT_T0_ll:
	.zero		1048


//--------------------- .nv.constant0._Z15SoftmaxWarpImplI22BroadcastScaleMaskLoadIffbLm4EiE11DirectStoreIffEfLi2ELi2ELi8ELi2ELb0EL9Algorithm0EEvT_T0_ll --------------------------
	.section	.nv.constant0._Z15SoftmaxWarpImplI22BroadcastScaleMaskLoadIffbLm4EiE11DirectStoreIffEfLi2ELi2ELi8ELi2ELb0EL9Algorithm0EEvT_T0_ll,"a",@progbits
	.sectionflags	@""
	.align	4
.nv.constant0._Z15SoftmaxWarpImplI22BroadcastScaleMaskLoadIffbLm4EiE11DirectStoreIffEfLi2ELi2ELi8ELi2ELb0EL9Algorithm0EEvT_T0_ll:
	.zero		1048


//--------------------- .nv.constant0._Z15SoftmaxWarpImplI22BroadcastScaleMaskLoadIffbLm4EiE11DirectStoreIffEfLi2ELi2ELi4ELi1ELb1EL9Algorithm0EEvT_T0_ll --------------------------
	.section	.nv.constant0._Z15SoftmaxWarpImplI22BroadcastScaleMaskLoadIffbLm4EiE11DirectStoreIffEfLi2ELi2ELi4ELi1ELb1EL9Algorithm0EEvT_T0_ll,"a",@progbits
	.sectionflags	@""
	.align	4
.nv.constant0._Z15SoftmaxWarpImplI22BroadcastScaleMaskLoadIffbLm4EiE11DirectStoreIffEfLi2ELi2ELi4ELi1ELb1EL9Algorithm0EEvT_T0_ll:
	.zero		1048


//--------------------- .nv.constant0._Z15SoftmaxWarpImplI22BroadcastScaleMaskLoadIffbLm4EiE11DirectStoreIffEfLi2ELi2ELi4ELi1ELb0EL9Algorithm0EEvT_T0_ll --------------------------
	.section	.nv.constant0._Z15SoftmaxWarpImplI22BroadcastScaleMaskLoadIffbLm4EiE11DirectStoreIffEfLi2ELi2ELi4ELi1ELb0EL9Algorithm0EEvT_T0_ll,"a",@progbits
	.sectionflags	@""
	.align	4
.nv.constant0._Z15SoftmaxWarpImplI22BroadcastScaleMaskLoadIffbLm4EiE11DirectStoreIffEfLi2ELi2ELi4ELi1ELb0EL9Algorithm0EEvT_T0_ll:
	.zero		1048


//--------------------- .nv.constant0._Z15SoftmaxWarpImplI22BroadcastScaleMaskLoadIffbLm4EiE11DirectStoreIffEfLi2ELi2ELi4ELi2ELb1EL9Algorithm0EEvT_T0_ll --------------------------
	.section	.nv.constant0._Z15SoftmaxWarpImplI22BroadcastScaleMaskLoadIffbLm4EiE11DirectStoreIffEfLi2ELi2ELi4ELi2ELb1EL9Algorithm0EEvT_T0_ll,"a",@progbits
	.sectionflags	@""
	.align	4
.nv.constant0._Z15SoftmaxWarpImplI22BroadcastScaleMaskLoadIffbLm4EiE11DirectStoreIffEfLi2ELi2ELi4ELi2ELb1EL9Algorithm0EEvT_T0_ll:
	.zero		1048


//--------------------- .nv.constant0._Z15SoftmaxWarpImplI22BroadcastScaleMaskLoadIffbLm4EiE11DirectStoreIffEfLi2ELi2ELi4ELi2ELb0EL9Algorithm0EEvT_T0_ll --------------------------
	.section	.nv.constant0._Z15SoftmaxWarpImplI22BroadcastScaleMaskLoadIffbLm4EiE11DirectStoreIffEfLi2ELi2ELi4ELi2ELb0EL9Algorithm0EEvT_T0_ll,"a",@progbits
	.sectionflags	@""
	.align	4
.nv.constant0._Z15SoftmaxWarpImplI22BroadcastScaleMaskLoadIffbLm4EiE11DirectStoreIffEfLi2ELi2ELi4ELi2ELb0EL9Algorithm0EEvT_T0_ll:
	.zero		1048


//--------------------- .nv.constant0._Z15SoftmaxWarpImplI22BroadcastScaleMaskLoadIffbLm4EiE11DirectStoreIffEfLi2ELi2ELi2ELi1ELb1EL9Algorithm0EEvT_T0_ll --------------------------
	.section	.nv.constant0._Z15SoftmaxWarpImplI22BroadcastScaleMaskLoadIffbLm4EiE11DirectStoreIffEfLi2ELi2ELi2ELi1ELb1EL9Algorithm0EEvT_T0_ll,"a",@progbits
	.sectionflags	@""
	.align	4
.nv.constant0._Z15SoftmaxWarpImplI22BroadcastScaleMaskLoadIffbLm4EiE11DirectStoreIffEfLi2ELi2ELi2ELi1ELb1EL9Algorithm0EEvT_T0_ll:
	.zero		1048


//--------------------- .nv.constant0._Z15SoftmaxWarpImplI22BroadcastScaleMaskLoadIffbLm4EiE11DirectStoreIffEfLi2ELi2ELi2ELi1ELb0EL9Algorithm0EEvT_T0_ll --------------------------
	.section	.nv.constant0._Z15SoftmaxWarpImplI22BroadcastScaleMaskLoadIffbLm4EiE11DirectStoreIffEfLi2ELi2ELi2ELi1ELb0EL9Algorithm0EEvT_T0_ll,"a",@progbits
	.sectionflags	@""
	.align	4
.nv.constant0._Z15SoftmaxWarpImplI22BroadcastScaleMaskLoadIffbLm4EiE11DirectStoreIffEfLi2ELi2ELi2ELi1ELb0EL9Algorithm0EEvT_T0_ll:
	.zero		1048


//--------------------- .nv.constant0._Z15SoftmaxWarpImplI22BroadcastScaleMaskLoadIffbLm4EiE11DirectStoreIffEfLi2ELi2ELi2ELi2ELb1EL9Algorithm0EEvT_T0_ll --------------------------
	.section	.nv.constant0._Z15SoftmaxWarpImplI22BroadcastScaleMaskLoadIffbLm4EiE11DirectStoreIffEfLi2ELi2ELi2ELi2ELb1EL9Algorithm0EEvT_T0_ll,"a",@progbits
	.sectionflags	@""
	.align	4
.nv.constant0._Z15SoftmaxWarpImplI22BroadcastScaleMaskLoadIffbLm4EiE11DirectStoreIffEfLi2ELi2ELi2ELi2ELb1EL9Algorithm0EEvT_T0_ll:
	.zero		1048


//--------------------- .nv.constant0._Z15SoftmaxWarpImplI22BroadcastScaleMaskLoadIffbLm4EiE11DirectStoreIffEfLi2ELi2ELi2ELi2ELb0EL9Algorithm0EEvT_T0_ll --------------------------
	.section	.nv.constant0._Z15SoftmaxWarpImplI22BroadcastScaleMaskLoadIffbLm4EiE11DirectStoreIffEfLi2ELi2ELi2ELi2ELb0EL9Algorithm0EEvT_T0_ll,"a",@progbits
	.sectionflags	@""
	.align	4
.nv.constant0._Z15SoftmaxWarpImplI22BroadcastScaleMaskLoadIffbLm4EiE11DirectStoreIffEfLi2ELi2ELi2ELi2ELb0EL9Algorithm0EEvT_T0_ll:
	.zero		1048


//--------------------- .nv.constant0._Z15SoftmaxWarpImplI22BroadcastScaleMaskLoadIffbLm4EiE11DirectStoreIffEfLi2ELi2ELi1ELi1ELb1EL9Algorithm0EEvT_T0_ll --------------------------
	.section	.nv.constant0._Z15SoftmaxWarpImplI22BroadcastScaleMaskLoadIffbLm4EiE11DirectStoreIffEfLi2ELi2ELi1ELi1ELb1EL9Algorithm0EEvT_T0_ll,"a",@progbits
	.sectionflags	@""
	.align	4
.nv.constant0._Z15SoftmaxWarpImplI22BroadcastScaleMaskLoadIffbLm4EiE11DirectStoreIffEfLi2ELi2ELi1ELi1ELb1EL9Algorithm0EEvT_T0_ll:
	.zero		1048


//--------------------- .nv.constant0._Z15SoftmaxWarpImplI22BroadcastScaleMaskLoadIffbLm4EiE11DirectStoreIffEfLi2ELi2ELi1ELi1ELb0EL9Algorithm0EEvT_T0_ll --------------------------
	.section	.nv.constant0._Z15SoftmaxWarpImplI22BroadcastScaleMaskLoadIffbLm4EiE11DirectStoreIffEfLi2ELi2ELi1ELi1ELb0EL9Algorithm0EEvT_T0_ll,"a",@progbits
	.sectionflags	@""
	.align	4
.nv.constant0._Z15SoftmaxWarpImplI22BroadcastScaleMaskLoadIffbLm4EiE11DirectStoreIffEfLi2ELi2ELi1ELi1ELb0EL9Algorithm0EEvT_T0_ll:
	.zero		1048


//--------------------- .nv.constant0._Z15SoftmaxWarpImplI22BroadcastScaleMaskLoadIffbLm4EiE11DirectStoreIffEfLi2ELi2ELi1ELi2ELb1EL9Algorithm0EEvT_T0_ll --------------------------
	.section	.nv.constant0._Z15SoftmaxWarpImplI22BroadcastScaleMaskLoadIffbLm4EiE11DirectStoreIffEfLi2ELi2ELi1ELi2ELb1EL9Algorithm0EEvT_T0_ll,"a",@progbits
	.sectionflags	@""
	.align	4
.nv.constant0._Z15SoftmaxWarpImplI22BroadcastScaleMaskLoadIffbLm4EiE11DirectStoreIffEfLi2ELi2ELi1ELi2ELb1EL9Algorithm0EEvT_T0_ll:
	.zero		1048


//--------------------- .nv.constant0._Z15SoftmaxWarpImplI22BroadcastScaleMaskLoadIffbLm4EiE11DirectStoreIffEfLi2ELi2ELi1ELi2ELb0EL9Algorithm0EEvT_T0_ll --------------------------
	.section	.nv.constant0._Z15SoftmaxWarpImplI22BroadcastScaleMaskLoadIffbLm4EiE11DirectStoreIffEfLi2ELi2ELi1ELi2ELb0EL9Algorithm0EEvT_T0_ll,"a",@progbits
	.sectionflags	@""
	.align	4
.nv.constant0._Z15SoftmaxWarpImplI22BroadcastScaleMaskLoadIffbLm4EiE11DirectStoreIffEfLi2ELi2ELi1ELi2ELb0EL9Algorithm0EEvT_T0_ll:
	.zero		1048


//--------------------- .nv.constant0._Z24SoftmaxBlockUncachedImplI22BroadcastScaleMaskLoadIffbLm3EiE11DirectStoreIffEfLi1ELi1024EL9Algorithm0EEvT_T0_ll --------------------------
	.section	.nv.constant0._Z24SoftmaxBlockUncachedImplI22BroadcastScaleMaskLoadIffbLm3EiE11DirectStoreIffEfLi1ELi1024EL9Algorithm0EEvT_T0_ll,"a",@progbits
	.sectionflags	@""
	.align	4
.nv.constant0._Z24SoftmaxBlockUncachedImplI22BroadcastScaleMaskLoadIffbLm3EiE11DirectStoreIffEfLi1ELi1024EL9Algorithm0EEvT_T0_ll:
	.zero		1040


//--------------------- .nv.constant0._Z24SoftmaxBlockUncachedImplI22BroadcastScaleMaskLoadIffbLm3EiE11DirectStoreIffEfLi2ELi1024EL9Algorithm0EEvT_T0_ll --------------------------
	.section	.nv.constant0._Z24SoftmaxBlockUncachedImplI22BroadcastScaleMaskLoadIffbLm3EiE11DirectStoreIffEfLi2ELi1024EL9Algorithm0EEvT_T0_ll,"a",@progbits
	.sectionflags	@""
	.align	4
.nv.constant0._Z24SoftmaxBlockUncachedImplI22BroadcastScaleMaskLoadIffbLm3EiE11DirectStoreIffEfLi2ELi1024EL9Algorithm0EEvT_T0_ll:
	.zero		1040


//--------------------- .nv.constant0._Z20SoftmaxBlockSMemImplI22BroadcastScaleMaskLoadIffbLm3EiE11DirectStoreIffEfLi1ELi256EL9Algorithm0EEvT_T0_ll --------------------------
	.section	.nv.constant0._Z20SoftmaxBlockSMemImplI22BroadcastScaleMaskLoadIffbLm3EiE11DirectStoreIffEfLi1ELi256EL9Algorithm0EEvT_T0_ll,"a",@progbits
	.sectionflags	@""
	.align	4
.nv.constant0._Z20SoftmaxBlockSMemImplI22BroadcastScaleMaskLoadIffbLm3EiE11DirectStoreIffEfLi1ELi256EL9Algorithm0EEvT_T0_ll:
	.zero		1040


//--------------------- .nv.constant0._Z20SoftmaxBlockSMemImplI22BroadcastScaleMaskLoadIffbLm3EiE11DirectStoreIffEfLi1ELi512EL9Algorithm0EEvT_T0_ll --------------------------
	.section	.nv.constant0._Z20SoftmaxBlockSMemImplI22BroadcastScaleMaskLoadIffbLm3EiE11DirectStoreIffEfLi1ELi512EL9Algorithm0EEvT_T0_ll,"a",@progbits
	.sectionflags	@""
	.align	4
.nv.constant0._Z20SoftmaxBlockSMemImplI22BroadcastScaleMaskLoadIffbLm3EiE11DirectStoreIffEfLi1ELi512EL9Algorithm0EEvT_T0_ll:
	.zero		1040


//--------------------- .nv.constant0._Z20SoftmaxBlockSMemImplI22BroadcastScaleMaskLoadIffbLm3EiE11DirectStoreIffEfLi1ELi1024EL9Algorithm0EEvT_T0_ll --------------------------
	.section	.nv.constant0._Z20SoftmaxBlockSMemImplI22BroadcastScaleMaskLoadIffbLm3EiE11DirectStoreIffEfLi1ELi1024EL9Algorithm0EEvT_T0_ll,"a",@progbits
	.sectionflags	@""
	.align	4
.nv.constant0._Z20SoftmaxBlockSMemImplI22BroadcastScaleMaskLoadIffbLm3EiE11DirectStoreIffEfLi1ELi1024EL9Algorithm0EEvT_T0_ll:
	.zero		1040


//--------------------- .nv.constant0._Z20SoftmaxBlockSMemImplI22BroadcastScaleMaskLoadIffbLm3EiE11DirectStoreIffEfLi1ELi128EL9Algorithm0EEvT_T0_ll --------------------------
	.section	.nv.constant0._Z20SoftmaxBlockSMemImplI22BroadcastScaleMaskLoadIffbLm3EiE11DirectStoreIffEfLi1ELi128EL9Algorithm0EEvT_T0_ll,"a",@progbits
	.sectionflags	@""
	.align	4
.nv.constant0._Z20SoftmaxBlockSMemImplI22BroadcastScaleMaskLoadIffbLm3EiE11DirectStoreIffEfLi1ELi128EL9Algorithm0EEvT_T0_ll:
	.zero		1040


//--------------------- .nv.constant0._Z20SoftmaxBlockSMemImplI22BroadcastScaleMaskLoadIffbLm3EiE11DirectStoreIffEfLi2ELi256EL9Algorithm0EEvT_T0_ll --------------------------
	.section	.nv.constant0._Z20SoftmaxBlockSMemImplI22BroadcastScaleMaskLoadIffbLm3EiE11DirectStoreIffEfLi2ELi256EL9Algorithm0EEvT_T0_ll,"a",@progbits
	.sectionflags	@""
	.align	4
.nv.constant0._Z20SoftmaxBlockSMemImplI22BroadcastScaleMaskLoadIffbLm3EiE11DirectStoreIffEfLi2ELi256EL9Algorithm0EEvT_T0_ll:
	.zero		1040


//--------------------- .nv.constant0._Z20SoftmaxBlockSMemImplI22BroadcastScaleMaskLoadIffbLm3EiE11DirectStoreIffEfLi2ELi512EL9Algorithm0EEvT_T0_ll --------------------------
	.section	.nv.constant0._Z20SoftmaxBlockSMemImplI22BroadcastScaleMaskLoadIffbLm3EiE11DirectStoreIffEfLi2ELi512EL9Algorithm0EEvT_T0_ll,"a",@progbits
	.sectionflags	@""
	.align	4
.nv.constant0._Z20SoftmaxBlockSMemImplI22BroadcastScaleMaskLoadIffbLm3EiE11DirectStoreIffEfLi2ELi512EL9Algorithm0EEvT_T0_ll:
	.zero		1040


//--------------------- .nv.constant0._Z20SoftmaxBlockSMemImplI22BroadcastScaleMaskLoadIffbLm3EiE11DirectStoreIffEfLi2ELi1024EL9Algorithm0EEvT_T0_ll --------------------------
	.section	.nv.constant0._Z20SoftmaxBlockSMemImplI22BroadcastScaleMaskLoadIffbLm3EiE11DirectStoreIffEfLi2ELi1024EL9Algorithm0EEvT_T0_ll,"a",@progbits
	.sectionflags	@""
	.align	4
.nv.constant0._Z20SoftmaxBlockSMemImplI22BroadcastScaleMaskLoadIffbLm3EiE11DirectStoreIffEfLi2ELi1024EL9Algorithm0EEvT_T0_ll:
	.zero		1040


//--------------------- .nv.constant0._Z20SoftmaxBlockSMemImplI22BroadcastScaleMaskLoadIffbLm3EiE11DirectStoreIffEfLi2ELi128EL9Algorithm0EEvT_T0_ll --------------------------
	.section	.nv.constant0._Z20SoftmaxBlockSMemImplI22BroadcastScaleMaskLoadIffbLm3EiE11DirectStoreIffEfLi2ELi128EL9Algorithm0EEvT_T0_ll,"a",@progbits
	.sectionflags	@""
	.align	4
.nv.constant0._Z20SoftmaxBlockSMemImplI22BroadcastScaleMaskLoadIffbLm3EiE11DirectStoreIffEfLi2ELi128EL9Algorithm0EEvT_T0_ll:
	.zero		1040


//--------------------- .nv.constant0._Z15SoftmaxWarpImplI22BroadcastScaleMaskLoadIffbLm3EiE11DirectStoreIffEfLi1ELi32ELi32ELi1ELb1EL9Algorithm0EEvT_T0_ll --------------------------
	.section	.nv.constant0._Z15SoftmaxWarpImplI22BroadcastScaleMaskLoadIffbLm3EiE11DirectStoreIffEfLi1ELi32ELi32ELi1ELb1EL9Algorithm0EEvT_T0_ll,"a",@progbits
	.sectionflags	@""
	.align	4
.nv.constant0._Z15SoftmaxWarpImplI22BroadcastScaleMaskLoadIffbLm3EiE11DirectStoreIffEfLi1ELi32ELi32ELi1ELb1EL9Algorithm0EEvT_T0_ll:
	.zero		1040


//--------------------- .nv.constant0._Z15SoftmaxWarpImplI22BroadcastScaleMaskLoadIffbLm3EiE11DirectStoreIffEfLi1ELi32ELi32ELi1ELb0EL9Algorithm0EEvT_T0_ll --------------------------
	.section	.nv.constant0._Z15SoftmaxWarpImplI22BroadcastScaleMaskLoadIffbLm3EiE11DirectStoreIffEfLi1ELi32ELi32ELi1ELb0EL9Algorithm0EEvT_T0_ll,"a",@progbits
	.sectionflags	@""
	.align	4
.nv.constant0._Z15SoftmaxWarpImplI22BroadcastScaleMaskLoadIffbLm3EiE11DirectStoreIffEfLi1ELi32ELi32ELi1ELb0EL9Algorithm0EEvT_T0_ll:
	.zero		1040


//--------------------- .nv.constant0._Z15SoftmaxWarpImplI22BroadcastScaleMaskLoadIffbLm3EiE11DirectStoreIffEfLi1ELi31ELi32ELi1ELb1EL9Algorithm0EEvT_T0_ll --------------------------
	.section	.nv.constant0._Z15SoftmaxWarpImplI22BroadcastScaleMaskLoadIffbLm3EiE11DirectStoreIffEfLi1ELi31ELi32ELi1ELb1EL9Algorithm0EEvT_T0_ll,"a",@progbits
	.sectionflags	@""
	.align	4
.nv.constant0._Z15SoftmaxWarpImplI22BroadcastScaleMaskLoadIffbLm3EiE11DirectStoreIffEfLi1ELi31ELi32ELi1ELb1EL9Algorithm0EEvT_T0_ll:
	.zero		1040


//--------------------- .nv.constant0._Z15SoftmaxWarpImplI22BroadcastScaleMaskLoadIffbLm3EiE11DirectStoreIffEfLi1ELi31ELi32ELi1ELb0EL9Algorithm0EEvT_T0_ll --------------------------
	.section	.nv.constant0._Z15SoftmaxWarpImplI22BroadcastScaleMaskLoadIffbLm3EiE11DirectStoreIffEfLi1ELi31ELi32ELi1ELb0EL9Algorithm0EEvT_T0_ll,"a",@progbits
	.sectionflags	@""
	.align	4
.nv.constant0._Z15SoftmaxWarpImplI22BroadcastScaleMaskLoadIffbLm3EiE11DirectStoreIffEfLi1ELi31ELi32ELi1ELb0EL9Algorithm0EEvT_T0_ll:
	.zero		1040


//--------------------- .nv.constant0._Z15SoftmaxWarpImplI22BroadcastScaleMaskLoadIffbLm3EiE11DirectStoreIffEfLi1ELi30ELi32ELi1ELb1EL9Algorithm0EEvT_T0_ll --------------------------
	.section	.nv.constant0._Z15SoftmaxWarpImplI22BroadcastScaleMaskLoadIffbLm3EiE11DirectStoreIffEfLi1ELi30ELi32ELi1ELb1EL9Algorithm0EEvT_T0_ll,"a",@progbits
	.sectionflags	@""
	.align	4
.nv.constant0._Z15SoftmaxWarpImplI22BroadcastScaleMaskLoadIffbLm3EiE11DirectStoreIffEfLi1ELi30ELi32ELi1ELb1EL9Algorithm0EEvT_T0_ll:
	.zero		1040


//--------------------- .nv.constant0._Z15SoftmaxWarpImplI22BroadcastScaleMaskLoadIffbLm3EiE11DirectStoreIffEfLi1ELi30ELi32ELi1ELb0EL9Algorithm0EEvT_T0_ll --------------------------
	.section	.nv.constant0._Z15SoftmaxWarpImplI22BroadcastScaleMaskLoadIffbLm3EiE11DirectStoreIffEfLi1ELi30ELi32ELi1ELb0EL9Algorithm0EEvT_T0_ll,"a",@progbits
	.sectionflags	@""
	.align	4
.nv.constant0._Z15SoftmaxWarpImplI22BroadcastScaleMaskLoadIffbLm3EiE11DirectStoreIffEfLi1ELi30ELi32ELi1ELb0EL9Algorithm0EEvT_T0_ll:
	.zero		1040


//--------------------- .nv.constant0._Z15SoftmaxWarpImplI22BroadcastScaleMaskLoadIffbLm3EiE11DirectStoreIffEfLi1ELi29ELi32ELi1ELb1EL9Algorithm0EEvT_T0_ll --------------------------
	.section	.nv.constant0._Z15SoftmaxWarpImplI22BroadcastScaleMaskLoadIffbLm3EiE11DirectStoreIffEfLi1ELi29ELi32ELi1ELb1EL9Algorithm0EEvT_T0_ll,"a",@progbits
	.sectionflags	@""
	.align	4
.nv.constant0._Z15SoftmaxWarpImplI22BroadcastScaleMaskLoadIffbLm3EiE11DirectStoreIffEfLi1ELi29ELi32ELi1ELb1EL9Algorithm0EEvT_T0_ll:
	.zero		1040


//--------------------- .nv.constant0._Z15SoftmaxWarpImplI22BroadcastScaleMaskLoadIffbLm3EiE11DirectStoreIffEfLi1ELi29ELi32ELi1ELb0EL9Algorithm0EEvT_T0_ll --------------------------
	.section	.nv.constant0._Z15SoftmaxWarpImplI22BroadcastScaleMaskLoadIffbLm3EiE11DirectStoreIffEfLi1ELi29ELi32ELi1ELb0EL9Algorithm0EEvT_T0_ll,"a",@progbits
	.sectionflags	@""
	.align	4
.nv.constant0._Z15SoftmaxWarpImplI22BroadcastScaleMaskLoadIffbLm3EiE11DirectStoreIffEfLi1ELi29ELi32ELi1ELb0EL9Algorithm0EEvT_T0_ll:
	.zero		1040


//--------------------- .nv.constant0._Z15SoftmaxWarpImplI22BroadcastScaleMaskLoadIffbLm3EiE11DirectStoreIffEfLi1ELi28ELi32ELi1ELb1EL9Algorithm0EEvT_T0_ll --------------------------
	.section	.nv.constant0._Z15SoftmaxWarpImplI22BroadcastScaleMaskLoadIffbLm3EiE11DirectStoreIffEfLi1ELi28ELi32ELi1ELb1EL9Algorithm0EEvT_T0_ll,"a",@progbits
	.sectionflags	@""
	.align	4
.nv.constant0._Z15SoftmaxWarpImplI22BroadcastScaleMaskLoadIffbLm3EiE11DirectStoreIffEfLi1ELi28ELi32ELi1ELb1EL9Algorithm0EEvT_T0_ll:
	.zero		1040


//--------------------- .nv.constant0._Z15SoftmaxWarpImplI22BroadcastScaleMaskLoadIffbLm3EiE11DirectStoreIffEfLi1ELi28ELi32ELi1ELb0EL9Algorithm0EEvT_T0_ll --------------------------
	.section	.nv.constant0._Z15SoftmaxWarpImplI22BroadcastScaleMaskLoadIffbLm3EiE11DirectStoreIffEfLi1ELi28ELi32ELi1ELb0EL9Algorithm0EEvT_T0_ll,"a",@progbits
	.sectionflags	@""
	.align	4
.nv.constant0._Z15SoftmaxWarpImplI22BroadcastScaleMaskLoadIffbLm3EiE11DirectStoreIffEfLi1ELi28ELi32ELi1ELb0EL9Algorithm0EEvT_T0_ll:
	.zero		1040


//--------------------- .nv.constant0._Z15SoftmaxWarpImplI22BroadcastScaleMaskLoadIffbLm3EiE11DirectStoreIffEfLi1ELi27ELi32ELi1ELb1EL9Algorithm0EEvT_T0_ll --------------------------
	.section	.nv.constant0._Z15SoftmaxWarpImplI22BroadcastScaleMaskLoadIffbLm3EiE11DirectStoreIffEfLi1ELi27ELi32ELi1ELb1EL9Algorithm0EEvT_T0_ll,"a",@progbits
	.sectionflags	@""
	.align	4
.nv.constant0._Z15SoftmaxWarpImplI22BroadcastScaleMaskLoadIffbLm3EiE11DirectStoreIffEfLi1ELi27ELi32ELi1ELb1EL9Algorithm0EEvT_T0_ll:
	.zero		1040


//--------------------- .nv.constant0._Z15SoftmaxWarpImplI22BroadcastScaleMaskLoadIffbLm3EiE11DirectStoreIffEfLi1ELi27ELi32ELi1ELb0EL9Algorithm0EEvT_T0_ll --------------------------
	.section	.nv.constant0._Z15SoftmaxWarpImplI22BroadcastScaleMaskLoadIffbLm3EiE11DirectStoreIffEfLi1ELi27ELi32ELi1ELb0EL9Algorithm0EEvT_T0_ll,"a",@progbits
	.sectionflags	@""
	.align	4
.nv.constant0._Z15SoftmaxWarpImplI22BroadcastScaleMaskLoadIffbLm3EiE11DirectStoreIffEfLi1ELi27ELi32ELi1ELb0EL9Algorithm0EEvT_T0_ll:
	.zero		1040


//--------------------- .nv.constant0._Z15SoftmaxWarpImplI22BroadcastScaleMaskLoadIffbLm3EiE11DirectStoreIffEfLi1ELi26ELi32ELi1ELb1EL9Algorithm0EEvT_T0_ll --------------------------
	.section	.nv.constant0._Z15SoftmaxWarpImplI22BroadcastScaleMaskLoadIffbLm3EiE11DirectStoreIffEfLi1ELi26ELi32ELi1ELb1EL9Algorithm0EEvT_T0_ll,"a",@progbits
	.sectionflags	@""
	.align	4
.nv.constant0._Z15SoftmaxWarpImplI22BroadcastScaleMaskLoadIffbLm3EiE11DirectStoreIffEfLi1ELi26ELi32ELi1ELb1EL9Algorithm0EEvT_T0_ll:
	.zero		1040


//--------------------- .nv.constant0._Z15SoftmaxWarpImplI22BroadcastScaleMaskLoadIffbLm3EiE11DirectStoreIffEfLi1ELi26ELi32ELi1ELb0EL9Algorithm0EEvT_T0_ll --------------------------
	.section	.nv.constant0._Z15SoftmaxWarpImplI22BroadcastScaleMaskLoadIffbLm3EiE11DirectStoreIffEfLi1ELi26ELi32ELi1ELb0EL9Algorithm0EEvT_T0_ll,"a",@progbits
	.sectionflags	@""
	.align	4
.nv.constant0._Z15SoftmaxWarpImplI22BroadcastScaleMaskLoadIffbLm3EiE11DirectStoreIffEfLi1ELi26ELi32ELi1ELb0EL9Algorithm0EEvT_T0_ll:
	.zero		1040


//--------------------- .nv.constant0._Z15SoftmaxWarpImplI22BroadcastScaleMaskLoadIffbLm3EiE11DirectStoreIffEfLi1ELi25ELi32ELi1ELb1EL9Algorithm0EEvT_T0_ll --------------------------
	.section	.nv.constant0._Z15SoftmaxWarpImplI22BroadcastScaleMaskLoadIffbLm3EiE11DirectStoreIffEfLi1ELi25ELi32ELi1ELb1EL9Algorithm0EEvT_T0_ll,"a",@progbits
	.sectionflags	@""
	.align	4
.nv.constant0._Z15SoftmaxWarpImplI22BroadcastScaleMaskLoadIffbLm3EiE11DirectStoreIffEfLi1ELi25ELi32ELi1ELb1EL9Algorithm0EEvT_T0_ll:
	.zero		1040


//--------------------- .nv.constant0._Z15SoftmaxWarpImplI22BroadcastScaleMaskLoadIffbLm3EiE11DirectStoreIffEfLi1ELi25ELi32ELi1ELb0EL9Algorithm0EEvT_T0_ll --------------------------
	.section	.nv.constant0._Z15SoftmaxWarpImplI22BroadcastScaleMaskLoadIffbLm3EiE11DirectStoreIffEfLi1ELi25ELi32ELi1ELb0EL9Algorithm0EEvT_T0_ll,"a",@progbits
	.sectionflags	@""
	.align	4
.nv.constant0._Z15SoftmaxWarpImplI22BroadcastScaleMaskLoadIffbLm3EiE11DirectStoreIffEfLi1ELi25ELi32ELi1ELb0EL9Algorithm0EEvT_T0_ll:
	.zero		1040


//--------------------- .nv.constant0._Z15SoftmaxWarpImplI22BroadcastScaleMaskLoadIffbLm3EiE11DirectStoreIffEfLi1ELi24ELi32ELi1ELb1EL9Algorithm0EEvT_T0_ll --------------------------
	.section	.nv.constant0._Z15SoftmaxWarpImplI22BroadcastScaleMaskLoadIffbLm3EiE11DirectStoreIffEfLi1ELi24ELi32ELi1ELb1EL9Algorithm0EEvT_T0_ll,"a",@progbits
	.sectionflags	@""
	.align	4
.nv.constant0._Z15SoftmaxWarpImplI22BroadcastScaleMaskLoadIffbLm3EiE11DirectStoreIffEfLi1ELi24ELi32ELi1ELb1EL9Algorithm0EEvT_T0_ll:
	.zero		1040


//--------------------- .nv.constant0._Z15SoftmaxWarpImplI22BroadcastScaleMaskLoadIffbLm3EiE11DirectStoreIffEfLi1ELi24ELi32ELi1ELb0EL9Algorithm0EEvT_T0_ll --------------------------
	.section	.nv.constant0._Z15SoftmaxWarpImplI22BroadcastScaleMaskLoadIffbLm3EiE11DirectStoreIffEfLi1ELi24ELi32ELi1ELb0EL9Algorithm0EEvT_T0_ll,"a",@progbits
	.sectionflags	@""
	.align	4
.nv.constant0._Z15SoftmaxWarpImplI22BroadcastScaleMaskLoadIffbLm3EiE11DirectStoreIffEfLi1ELi24ELi32ELi1ELb0EL9Algorithm0EEvT_T0_ll:
	.zero		1040


//--------------------- .nv.constant0._Z15SoftmaxWarpImplI22BroadcastScaleMaskLoadIffbLm3EiE11DirectStoreIffEfLi1ELi23ELi32ELi1ELb1EL9Algorithm0EEvT_T0_ll --------------------------
	.section	.nv.constant0._Z15SoftmaxWarpImplI22BroadcastScaleMaskLoadIffbLm3EiE11DirectStoreIffEfLi1ELi23ELi32ELi1ELb1EL9Algorithm0EEvT_T0_ll,"a",@progbits
	.sectionflags	@""
	.align	4
.nv.constant0._Z15SoftmaxWarpImplI22BroadcastScaleMaskLoadIffbLm3EiE11DirectStoreIffEfLi1ELi23ELi32ELi1ELb1EL9Algorithm0EEvT_T0_ll:
	.zero		1040


//--------------------- .nv.constant0._Z15SoftmaxWarpImplI22BroadcastScaleMaskLoadIffbLm3EiE11DirectStoreIffEfLi1ELi23ELi32ELi1ELb0EL9Algorithm0EEvT_T0_ll --------------------------
	.section	.nv.constant0._Z15SoftmaxWarpImplI22BroadcastScaleMaskLoadIffbLm3EiE11DirectStoreIffEfLi1ELi23ELi32ELi1ELb0EL9Algorithm0EEvT_T0_ll,"a",@progbits
	.sectionflags	@""
	.align	4
.nv.constant0._Z15SoftmaxWarpImplI22BroadcastScaleMaskLoadIffbLm3EiE11DirectStoreIffEfLi1ELi23ELi32ELi1ELb0EL9Algorithm0EEvT_T0_ll:
	.zero		1040


//--------------------- .nv.constant0._Z15SoftmaxWarpImplI22BroadcastScaleMaskLoadIffbLm3EiE11DirectStoreIffEfLi1ELi22ELi32ELi1ELb1EL9Algorithm0EEvT_T0_ll --------------------------
	.section	.nv.constant0._Z15SoftmaxWarpImplI22BroadcastScaleMaskLoadIffbLm3EiE11DirectStoreIffEfLi1ELi22ELi32ELi1ELb1EL9Algorithm0EEvT_T0_ll,"a",@progbits
	.sectionflags	@""
	.align	4
.nv.constant0._Z15SoftmaxWarpImplI22BroadcastScaleMaskLoadIffbLm3EiE11DirectStoreIffEfLi1ELi22ELi32ELi1ELb1EL9Algorithm0EEvT_T0_ll:
	.zero		1040


//--------------------- .nv.constant0._Z15SoftmaxWarpImplI22BroadcastScaleMaskLoadIffbLm3EiE11DirectStoreIffEfLi1ELi22ELi32ELi1ELb0EL9Algorithm0EEvT_T0_ll --------------------------
	.section	.nv.constant0._Z15SoftmaxWarpImplI22BroadcastScaleMaskLoadIffbLm3EiE11DirectStoreIffEfLi1ELi22ELi32ELi1ELb0EL9Algorithm0EEvT_T0_ll,"a",@progbits
	.sectionflags	@""
	.align	4
.nv.constant0._Z15SoftmaxWarpImplI22BroadcastScaleMaskLoadIffbLm3EiE11DirectStoreIffEfLi1ELi22ELi32ELi1ELb0EL9Algorithm0EEvT_T0_ll:
	.zero		1040


//--------------------- .nv.constant0._Z15SoftmaxWarpImplI22BroadcastScaleMaskLoadIffbLm3EiE11DirectStoreIffEfLi1ELi21ELi32ELi1ELb1EL9Algorithm0EEvT_T0_ll --------------------------
	.section	.nv.constant0._Z15SoftmaxWarpImplI22BroadcastScaleMaskLoadIffbLm3EiE11DirectStoreIffEfLi1ELi21ELi32ELi1ELb1EL9Algorithm0EEvT_T0_ll,"a",@progbits
	.sectionflags	@""
	.align	4
.nv.constant0._Z15SoftmaxWarpImplI22BroadcastScaleMaskLoadIffbLm3EiE11DirectStoreIffEfLi1ELi21ELi32ELi1ELb1EL9Algorithm0EEvT_T0_ll:
	.zero		1040


//--------------------- .nv.constant0._Z15SoftmaxWarpImplI22BroadcastScaleMaskLoadIffbLm3EiE11DirectStoreIffEfLi1ELi21ELi32ELi1ELb0EL9Algorithm0EEvT_T0_ll --------------------------
	.section	.nv.constant0._Z15SoftmaxWarpImplI22BroadcastScaleMaskLoadIffbLm3EiE11DirectStoreIffEfLi1ELi21ELi32ELi1ELb0EL9Algorithm0EEvT_T0_ll,"a",@progbits
	.sectionflags	@""
	.align	4
.nv.constant0._Z15SoftmaxWarpImplI22BroadcastScaleMaskLoadIffbLm3EiE11DirectStoreIffEfLi1ELi21ELi32ELi1ELb0EL9Algorithm0EEvT_T0_ll:
	.zero		1040


//--------------------- .nv.constant0._Z15SoftmaxWarpImplI22BroadcastScaleMaskLoadIffbLm3EiE11DirectStoreIffEfLi1ELi20ELi32ELi1ELb1EL9Algorithm0EEvT_T0_ll --------------------------
	.section	.nv.constant0._Z15SoftmaxWarpImplI22BroadcastScaleMaskLoadIffbLm3EiE11DirectStoreIffEfLi1ELi20ELi32ELi1ELb1EL9Algorithm0EEvT_T0_ll,"a",@progbits
	.sectionflags	@""
	.align	4
.nv.constant0._Z15SoftmaxWarpImplI22BroadcastScaleMaskLoadIffbLm3EiE11DirectStoreIffEfLi1ELi20ELi32ELi1ELb1EL9Algorithm0EEvT_T0_ll:
	.zero		1040


//--------------------- .nv.constant0._Z15SoftmaxWarpImplI22BroadcastScaleMaskLoadIffbLm3EiE11DirectStoreIffEfLi1ELi20ELi32ELi1ELb0EL9Algorithm0EEvT_T0_ll --------------------------
	.section	.nv.constant0._Z15SoftmaxWarpImplI22BroadcastScaleMaskLoadIffbLm3EiE11DirectStoreIffEfLi1ELi20ELi32ELi1ELb0EL9Algorithm0EEvT_T0_ll,"a",@progbits
	.sectionflags	@""
	.align	4
.nv.constant0._Z15SoftmaxWarpImplI22BroadcastScaleMaskLoadIffbLm3EiE11DirectStoreIffEfLi1ELi20ELi32ELi1ELb0EL9Algorithm0EEvT_T0_ll:
	.zero		1040


//--------------------- .nv.constant0._Z15SoftmaxWarpImplI22BroadcastScaleMaskLoadIffbLm3EiE11DirectStoreIffEfLi1ELi19ELi32ELi1ELb1EL9Algorithm0EEvT_T0_ll --------------------------
	.section	.nv.constant0._Z15SoftmaxWarpImplI22BroadcastScaleMaskLoadIffbLm3EiE11DirectStoreIffEfLi1ELi19ELi32ELi1ELb1EL9Algorithm0EEvT_T0_ll,"a",@progbits
	.sectionflags	@""
	.align	4
.nv.constant0._Z15SoftmaxWarpImplI22BroadcastScaleMaskLoadIffbLm3EiE11DirectStoreIffEfLi1ELi19ELi32ELi1ELb1EL9Algorithm0EEvT_T0_ll:
	.zero		1040


//--------------------- .nv.constant0._Z15SoftmaxWarpImplI22BroadcastScaleMaskLoadIffbLm3EiE11DirectStoreIffEfLi1ELi19ELi32ELi1ELb0EL9Algorithm0EEvT_T0_ll --------------------------
	.section	.nv.constant0._Z15SoftmaxWarpImplI22BroadcastScaleMaskLoadIffbLm3EiE11DirectStoreIffEfLi1ELi19ELi32ELi1ELb0EL9Algorithm0EEvT_T0_ll,"a",@progbits
	.sectionflags	@""
	.align	4
.nv.constant0._Z15SoftmaxWarpImplI22BroadcastScaleMaskLoadIffbLm3EiE11DirectStoreIffEfLi1ELi19ELi32ELi1ELb0EL9Algorithm0EEvT_T0_ll:
	.zero		1040


//--------------------- .nv.constant0._Z15SoftmaxWarpImplI22BroadcastScaleMaskLoadIffbLm3EiE11DirectStoreIffEfLi1ELi18ELi32ELi1ELb1EL9Algorithm0EEvT_T0_ll --------------------------
	.section	.nv.constant0._Z15SoftmaxWarpImplI22BroadcastScaleMaskLoadIffbLm3EiE11DirectStoreIffEfLi1ELi18ELi32ELi1ELb1EL9Algorithm0EEvT_T0_ll,"a",@progbits
	.sectionflags	@""
	.align	4
.nv.constant0._Z15SoftmaxWarpImplI22BroadcastScaleMaskLoadIffbLm3EiE11DirectStoreIffEfLi1ELi18ELi32ELi1ELb1EL9Algorithm0EEvT_T0_ll:
	.zero		1040


//--------------------- .nv.constant0._Z15SoftmaxWarpImplI22BroadcastScaleMaskLoadIffbLm3EiE11DirectStoreIffEfLi1ELi18ELi32ELi1ELb0EL9Algorithm0EEvT_T0_ll --------------------------
	.section	.nv.constant0._Z15SoftmaxWarpImplI22BroadcastScaleMaskLoadIffbLm3EiE11DirectStoreIffEfLi1ELi18ELi32ELi1ELb0EL9Algorithm0EEvT_T0_ll,"a",@progbits
	.sectionflags	@""
	.align	4
.nv.constant0._Z15SoftmaxWarpImplI22BroadcastScaleMaskLoadIffbLm3EiE11DirectStoreIffEfLi1ELi18ELi32ELi1ELb0EL9Algorithm0EEvT_T0_ll:
	.zero		1040


//--------------------- .nv.constant0._Z15SoftmaxWarpImplI22BroadcastScaleMaskLoadIffbLm3EiE11DirectStoreIffEfLi1ELi17ELi32ELi1ELb1EL9Algorithm0EEvT_T0_ll --------------------------
	.section	.nv.constant0._Z15SoftmaxWarpImplI22BroadcastScaleMaskLoadIffbLm3EiE11DirectStoreIffEfLi1ELi17ELi32ELi1ELb1EL9Algorithm0EEvT_T0_ll,"a",@progbits
	.sectionflags	@""
	.align	4
.nv.constant0._Z15SoftmaxWarpImplI22BroadcastScaleMaskLoadIffbLm3EiE11DirectStoreIffEfLi1ELi17ELi32ELi1ELb1EL9Algorithm0EEvT_T0_ll:
	.zero		1040


//--------------------- .nv.constant0._Z15SoftmaxWarpImplI22BroadcastScaleMaskLoadIffbLm3EiE11DirectStoreIffEfLi1ELi17ELi32ELi1ELb0EL9Algorithm0EEvT_T0_ll --------------------------
	.section	.nv.constant0._Z15SoftmaxWarpImplI22BroadcastScaleMaskLoadIffbLm3EiE11DirectStoreIffEfLi1ELi17ELi32ELi1ELb0EL9Algorithm0EEvT_T0_ll,"a",@progbits
	.sectionflags	@""
	.align	4
.nv.constant0._Z15SoftmaxWarpImplI22BroadcastScaleMaskLoadIffbLm3EiE11DirectStoreIffEfLi1ELi17ELi32ELi1ELb0EL9Algorithm0EEvT_T0_ll:
	.zero		1040


//--------------------- .nv.constant0._Z15SoftmaxWarpImplI22BroadcastScaleMaskLoadIffbLm3EiE11DirectStoreIffEfLi1ELi16ELi32ELi1ELb1EL9Algorithm0EEvT_T0_ll --------------------------
	.section	.nv.constant0._Z15SoftmaxWarpImplI22BroadcastScaleMaskLoadIffbLm3EiE11DirectStoreIffEfLi1ELi16ELi32ELi1ELb1EL9Algorithm0EEvT_T0_ll,"a",@progbits
	.sectionflags	@""
	.align	4
.nv.constant0._Z15SoftmaxWarpImplI22BroadcastScaleMaskLoadIffbLm3EiE11DirectStoreIffEfLi1ELi16ELi32ELi1ELb1EL9Algorithm0EEvT_T0_ll:
	.zero		1040


//--------------------- .nv.constant0._Z15SoftmaxWarpImplI22BroadcastScaleMaskLoadIffbLm3EiE11DirectStoreIffEfLi1ELi16ELi32ELi1ELb0EL9Algorithm0EEvT_T0_ll --------------------------
	.section	.nv.constant0._Z15SoftmaxWarpImplI22BroadcastScaleMaskLoadIffbLm3EiE11DirectStoreIffEfLi1ELi16ELi32ELi1ELb0EL9Algorithm0EEvT_T0_ll,"a",@progbits
	.sectionflags	@""
	.align	4
.nv.constant0._Z15SoftmaxWarpImplI22BroadcastScaleMaskLoadIffbLm3EiE11DirectStoreIffEfLi1ELi16ELi32ELi1ELb0EL9Algorithm0EEvT_T0_ll:
	.zero		1040


//--------------------- .nv.constant0._Z15SoftmaxWarpImplI22BroadcastScaleMaskLoadIffbLm3EiE11DirectStoreIffEfLi1ELi15ELi32ELi1ELb1EL9Algorithm0EEvT_T0_ll --------------------------
	.section	.nv.constant0._Z15SoftmaxWarpImplI22BroadcastScaleMaskLoadIffbLm3EiE11DirectStoreIffEfLi1ELi15ELi32ELi1ELb1EL9Algorithm0EEvT_T0_ll,"a",@progbits
	.sectionflags	@""
	.align	4
.nv.constant0._Z15SoftmaxWarpImplI22BroadcastScaleMaskLoadIffbLm3EiE11DirectStoreIffEfLi1ELi15ELi32ELi1ELb1EL9Algorithm0EEvT_T0_ll:
	.zero		1040


//--------------------- .nv.constant0._Z15SoftmaxWarpImplI22BroadcastScaleMaskLoadIffbLm3EiE11DirectStoreIffEfLi1ELi15ELi32ELi1ELb0EL9Algorithm0EEvT_T0_ll --------------------------
	.section	.nv.constant0._Z15SoftmaxWarpImplI22BroadcastScaleMaskLoadIffbLm3EiE11DirectStoreIffEfLi1ELi15ELi32ELi1ELb0EL9Algorithm0EEvT_T0_ll,"a",@progbits
	.sectionflags	@""
	.align	4
.nv.constant0._Z15SoftmaxWarpImplI22BroadcastScaleMaskLoadIffbLm3EiE11DirectStoreIffEfLi1ELi15ELi32ELi1ELb0EL9Algorithm0EEvT_T0_ll:
	.zero		1040


//--------------------- .nv.constant0._Z15SoftmaxWarpImplI22BroadcastScaleMaskLoadIffbLm3EiE11DirectStoreIffEfLi1ELi14ELi32ELi1ELb1EL9Algorithm0EEvT_T0_ll --------------------------
	.section	.nv.constant0._Z15SoftmaxWarpImplI22BroadcastScaleMaskLoadIffbLm3EiE11DirectStoreIffEfLi1ELi14ELi32ELi1ELb1EL9Algorithm0EEvT_T0_ll,"a",@progbits
	.sectionflags	@""
	.align	4
.nv.constant0._Z15SoftmaxWarpImplI22BroadcastScaleMaskLoadIffbLm3EiE11DirectStoreIffEfLi1ELi14ELi32ELi1ELb1EL9Algorithm0EEvT_T0_ll:
	.zero		1040


//--------------------- .nv.constant0._Z15SoftmaxWarpImplI22BroadcastScaleMaskLoadIffbLm3EiE11DirectStoreIffEfLi1ELi14ELi32ELi1ELb0EL9Algorithm0EEvT_T0_ll --------------------------
	.section	.nv.constant0._Z15SoftmaxWarpImplI22BroadcastScaleMaskLoadIffbLm3EiE11DirectStoreIffEfLi1ELi14ELi32ELi1ELb0EL9Algorithm0EEvT_T0_ll,"a",@progbits
	.sectionflags	@""
	.align	4
.nv.constant0._Z15SoftmaxWarpImplI22BroadcastScaleMaskLoadIffbLm3EiE11DirectStoreIffEfLi1ELi14ELi32ELi1ELb0EL9Algorithm0EEvT_T0_ll:
	.zero		1040


//--------------------- .nv.constant0._Z15SoftmaxWarpImplI22BroadcastScaleMaskLoadIffbLm3EiE11DirectStoreIffEfLi1ELi13ELi32ELi1ELb1EL9Algorithm0EEvT_T0_ll --------------------------
	.section	.nv.constant0._Z15SoftmaxWarpImplI22BroadcastScaleMaskLoadIffbLm3EiE11DirectStoreIffEfLi1ELi13ELi32ELi1ELb1EL9Algorithm0EEvT_T0_ll,"a",@progbits
	.sectionflags	@""
	.align	4
.nv.constant0._Z15SoftmaxWarpImplI22BroadcastScaleMaskLoadIffbLm3EiE11DirectStoreIffEfLi1ELi13ELi32ELi1ELb1EL9Algorithm0EEvT_T0_ll:
	.zero		1040


//--------------------- .nv.constant0._Z15SoftmaxWarpImplI22BroadcastScaleMaskLoadIffbLm3EiE11DirectStoreIffEfLi1ELi13ELi32ELi1ELb0EL9Algorithm0EEvT_T0_ll --------------------------
	.section	.nv.constant0._Z15SoftmaxWarpImplI22BroadcastScaleMaskLoadIffbLm3EiE11DirectStoreIffEfLi1ELi13ELi32ELi1ELb0EL9Algorithm0EEvT_T0_ll,"a",@progbits
	.sectionflags	@""
	.align	4
.nv.constant0._Z15SoftmaxWarpImplI22BroadcastScaleMaskLoadIffbLm3EiE11DirectStoreIffEfLi1ELi13ELi32ELi1ELb0EL9Algorithm0EEvT_T0_ll:
	.zero		1040


//--------------------- .nv.constant0._Z15SoftmaxWarpImplI22BroadcastScaleMaskLoadIffbLm3EiE11DirectStoreIffEfLi1ELi12ELi32ELi1ELb1EL9Algorithm0EEvT_T0_ll --------------------------
	.section	.nv.constant0._Z15SoftmaxWarpImplI22BroadcastScaleMaskLoadIffbLm3EiE11DirectStoreIffEfLi1ELi12ELi32ELi1ELb1EL9Algorithm0EEvT_T0_ll,"a",@progbits
	.sectionflags	@""
	.align	4
.nv.constant0._Z15SoftmaxWarpImplI22BroadcastScaleMaskLoadIffbLm3EiE11DirectStoreIffEfLi1ELi12ELi32ELi1ELb1EL9Algorithm0EEvT_T0_ll:
	.zero		1040


//--------------------- .nv.constant0._Z15SoftmaxWarpImplI22BroadcastScaleMaskLoadIffbLm3EiE11DirectStoreIffEfLi1ELi12ELi32ELi1ELb0EL9Algorithm0EEvT_T0_ll --------------------------
	.section	.nv.constant0._Z15SoftmaxWarpImplI22BroadcastScaleMaskLoadIffbLm3EiE11DirectStoreIffEfLi1ELi12ELi32ELi1ELb0EL9Algorithm0EEvT_T0_ll,"a",@progbits
	.sectionflags	@""
	.align	4
.nv.constant0._Z15SoftmaxWarpImplI22BroadcastScaleMaskLoadIffbLm3EiE11DirectStoreIffEfLi1ELi12ELi32ELi1ELb0EL9Algorithm0EEvT_T0_ll:
	.zero		1040


//--------------------- .nv.constant0._Z15SoftmaxWarpImplI22BroadcastScaleMaskLoadIffbLm3EiE11DirectStoreIffEfLi1ELi11ELi32ELi1ELb1EL9Algorithm0EEvT_T0_ll --------------------------
	.section	.nv.constant0._Z15SoftmaxWarpImplI22BroadcastScaleMaskLoadIffbLm3EiE11DirectStoreIffEfLi1ELi11ELi32ELi1ELb1EL9Algorithm0EEvT_T0_ll,"a",@progbits
	.sectionflags	@""
	.align	4
.nv.constant0._Z15SoftmaxWarpImplI22BroadcastScaleMaskLoadIffbLm3EiE11DirectStoreIffEfLi1ELi11ELi32ELi1ELb1EL9Algorithm0EEvT_T0_ll:
	.zero		1040


//--------------------- .nv.constant0._Z15SoftmaxWarpImplI22BroadcastScaleMaskLoadIffbLm3EiE11DirectStoreIffEfLi1ELi11ELi32ELi1ELb0EL9Algorithm0EEvT_T0_ll --------------------------
	.section	.nv.constant0._Z15SoftmaxWarpImplI22BroadcastScaleMaskLoadIffbLm3EiE11DirectStoreIffEfLi1ELi11ELi32ELi1ELb0EL9Algorithm0EEvT_T0_ll,"a",@progbits
	.sectionflags	@""
	.align	4
.nv.constant0._Z15SoftmaxWarpImplI22BroadcastScaleMaskLoadIffbLm3EiE11DirectStoreIffEfLi1ELi11ELi32ELi1ELb0EL9Algorithm0EEvT_T0_ll:
	.zero		1040


//--------------------- .nv.constant0._Z15SoftmaxWarpImplI22BroadcastScaleMaskLoadIffbLm3EiE11DirectStoreIffEfLi1ELi10ELi32ELi1ELb1EL9Algorithm0EEvT_T0_ll --------------------------
	.section	.nv.constant0._Z15SoftmaxWarpImplI22BroadcastScaleMaskLoadIffbLm3EiE11DirectStoreIffEfLi1ELi10ELi32ELi1ELb1EL9Algorithm0EEvT_T0_ll,"a",@progbits
	.sectionflags	@""
	.align	4
.nv.constant0._Z15SoftmaxWarpImplI22BroadcastScaleMaskLoadIffbLm3EiE11DirectStoreIffEfLi1ELi10ELi32ELi1ELb1EL9Algorithm0EEvT_T0_ll:
	.zero		1040


//--------------------- .nv.constant0._Z15SoftmaxWarpImplI22BroadcastScaleMaskLoadIffbLm3EiE11DirectStoreIffEfLi1ELi10ELi32ELi1ELb0EL9Algorithm0EEvT_T0_ll --------------------------
	.section	.nv.constant0._Z15SoftmaxWarpImplI22BroadcastScaleMaskLoadIffbLm3EiE11DirectStoreIffEfLi1ELi10ELi32ELi1ELb0EL9Algorithm0EEvT_T0_ll,"a",@progbits
	.sectionflags	@""
	.align	4
.nv.constant0._Z15SoftmaxWarpImplI22BroadcastScaleMaskLoadIffbLm3EiE11DirectStoreIffEfLi1ELi10ELi32ELi1ELb0EL9Algorithm0EEvT_T0_ll:
	.zero		1040


//--------------------- .nv.constant0._Z15SoftmaxWarpImplI22BroadcastScaleMaskLoadIffbLm3EiE11DirectStoreIffEfLi1ELi9ELi32ELi1ELb1EL9Algorithm0EEvT_T0_ll --------------------------
	.section	.nv.constant0._Z15SoftmaxWarpImplI22BroadcastScaleMaskLoadIffbLm3EiE11DirectStoreIffEfLi1ELi9ELi32ELi1ELb1EL9Algorithm0EEvT_T0_ll,"a",@progbits
	.sectionflags	@""
	.align	4
.nv.constant0._Z15SoftmaxWarpImplI22BroadcastScaleMaskLoadIffbLm3EiE11DirectStoreIffEfLi1ELi9ELi32ELi1ELb1EL9Algorithm0EEvT_T0_ll:
	.zero		1040


//--------------------- .nv.constant0._Z15SoftmaxWarpImplI22BroadcastScaleMaskLoadIffbLm3EiE11DirectStoreIffEfLi1ELi9ELi32ELi1ELb0EL9Algorithm0EEvT_T0_ll --------------------------
	.section	.nv.constant0._Z15SoftmaxWarpImplI22BroadcastScaleMaskLoadIffbLm3EiE11DirectStoreIffEfLi1ELi9ELi32ELi1ELb0EL9Algorithm0EEvT_T0_ll,"a",@progbits
	.sectionflags	@""
	.align	4
.nv.constant0._Z15SoftmaxWarpImplI22BroadcastScaleMaskLoadIffbLm3EiE11DirectStoreIffEfLi1ELi9ELi32ELi1ELb0EL9Algorithm0EEvT_T0_ll:
	.zero		1040


//--------------------- .nv.constant0._Z15SoftmaxWarpImplI22BroadcastScaleMaskLoadIffbLm3EiE11DirectStoreIffEfLi1ELi8ELi32ELi1ELb1EL9Algorithm0EEvT_T0_ll --------------------------
	.section	.nv.constant0._Z15SoftmaxWarpImplI22BroadcastScaleMaskLoadIffbLm3EiE11DirectStoreIffEfLi1ELi8ELi32ELi1ELb1EL9Algorithm0EEvT_T0_ll,"a",@progbits
	.sectionflags	@""
	.align	4
.nv.constant0._Z15SoftmaxWarpImplI22BroadcastScaleMaskLoadIffbLm3EiE11DirectStoreIffEfLi1ELi8ELi32ELi1ELb1EL9Algorithm0EEvT_T0_ll:
	.zero		1040


//--------------------- .nv.constant0._Z15SoftmaxWarpImplI22BroadcastScaleMaskLoadIffbLm3EiE11DirectStoreIffEfLi1ELi8ELi32ELi1ELb0EL9Algorithm0EEvT_T0_ll --------------------------
	.section	.nv.constant0._Z15SoftmaxWarpImplI22BroadcastScaleMaskLoadIffbLm3EiE11DirectStoreIffEfLi1ELi8ELi32ELi1ELb0EL9Algorithm0EEvT_T0_ll,"a",@progbits
	.sectionflags	@""
	.align	4
.nv.constant0._Z15SoftmaxWarpImplI22BroadcastScaleMaskLoadIffbLm3EiE11DirectStoreIffEfLi1ELi8ELi32ELi1ELb0EL9Algorithm0EEvT_T0_ll:
	.zero		1040


//--------------------- .nv.constant0._Z15SoftmaxWarpImplI22BroadcastScaleMaskLoadIffbLm3EiE11DirectStoreIffEfLi1ELi7ELi32ELi1ELb1EL9Algorithm0EEvT_T0_ll --------------------------
	.section	.nv.constant0._Z15SoftmaxWarpImplI22BroadcastScaleMaskLoadIffbLm3EiE11DirectStoreIffEfLi1ELi7ELi32ELi1ELb1EL9Algorithm0EEvT_T0_ll,"a",@progbits
	.sectionflags	@""
	.align	4
.nv.constant0._Z15SoftmaxWarpImplI22BroadcastScaleMaskLoadIffbLm3EiE11DirectStoreIffEfLi1ELi7ELi32ELi1ELb1EL9Algorithm0EEvT_T0_ll:
	.zero		1040


//--------------------- .nv.constant0._Z15SoftmaxWarpImplI22BroadcastScaleMaskLoadIffbLm3EiE11DirectStoreIffEfLi1ELi7ELi32ELi1ELb0EL9Algorithm0EEvT_T0_ll --------------------------
	.section	.nv.constant0._Z15SoftmaxWarpImplI22BroadcastScaleMaskLoadIffbLm3EiE11DirectStoreIffEfLi1ELi7ELi32ELi1ELb0EL9Algorithm0EEvT_T0_ll,"a",@progbits
	.sectionflags	@""
	.align	4
.nv.constant0._Z15SoftmaxWarpImplI22BroadcastScaleMaskLoadIffbLm3EiE11DirectStoreIffEfLi1ELi7ELi32ELi1ELb0EL9Algorithm0EEvT_T0_ll:
	.zero		1040


//--------------------- .nv.constant0._Z15SoftmaxWarpImplI22BroadcastScaleMaskLoadIffbLm3EiE11DirectStoreIffEfLi1ELi6ELi32ELi1ELb1EL9Algorithm0EEvT_T0_ll --------------------------
	.section	.nv.constant0._Z15SoftmaxWarpImplI22BroadcastScaleMaskLoadIffbLm3EiE11DirectStoreIffEfLi1ELi6ELi32ELi1ELb1EL9Algorithm0EEvT_T0_ll,"a",@progbits
	.sectionflags	@""
	.align	4
.nv.constant0._Z15SoftmaxWarpImplI22BroadcastScaleMaskLoadIffbLm3EiE11DirectStoreIffEfLi1ELi6ELi32ELi1ELb1EL9Algorithm0EEvT_T0_ll:
	.zero		1040


//--------------------- .nv.constant0._Z15SoftmaxWarpImplI22BroadcastScaleMaskLoadIffbLm3EiE11DirectStoreIffEfLi1ELi6ELi32ELi1ELb0EL9Algorithm0EEvT_T0_ll --------------------------
	.section	.nv.constant0._Z15SoftmaxWarpImplI22BroadcastScaleMaskLoadIffbLm3EiE11DirectStoreIffEfLi1ELi6ELi32ELi1ELb0EL9Algorithm0EEvT_T0_ll,"a",@progbits
	.sectionflags	@""
	.align	4
.nv.constant0._Z15SoftmaxWarpImplI22BroadcastScaleMaskLoadIffbLm3EiE11DirectStoreIffEfLi1ELi6ELi32ELi1ELb0EL9Algorithm0EEvT_T0_ll:
	.zero		1040


//--------------------- .nv.constant0._Z15SoftmaxWarpImplI22BroadcastScaleMaskLoadIffbLm3EiE11DirectStoreIffEfLi1ELi5ELi32ELi1ELb1EL9Algorithm0EEvT_T0_ll --------------------------
	.section	.nv.constant0._Z15SoftmaxWarpImplI22BroadcastScaleMaskLoadIffbLm3EiE11DirectStoreIffEfLi1ELi5ELi32ELi1ELb1EL9Algorithm0EEvT_T0_ll,"a",@progbits
	.sectionflags	@""
	.align	4
.nv.constant0._Z15SoftmaxWarpImplI22BroadcastScaleMaskLoadIffbLm3EiE11DirectStoreIffEfLi1ELi5ELi32ELi1ELb1EL9Algorithm0EEvT_T0_ll:
	.zero		1040


//--------------------- .nv.constant0._Z15SoftmaxWarpImplI22BroadcastScaleMaskLoadIffbLm3EiE11DirectStoreIffEfLi1ELi5ELi32ELi1ELb0EL9Algorithm0EEvT_T0_ll --------------------------
	.section	.nv.constant0._Z15SoftmaxWarpImplI22BroadcastScaleMaskLoadIffbLm3EiE11DirectStoreIffEfLi1ELi5ELi32ELi1ELb0EL9Algorithm0EEvT_T0_ll,"a",@progbits
	.sectionflags	@""
	.align	4
.nv.constant0._Z15SoftmaxWarpImplI22BroadcastScaleMaskLoadIffbLm3EiE11DirectStoreIffEfLi1ELi5ELi32ELi1ELb0EL9Algorithm0EEvT_T0_ll:
	.zero		1040


//--------------------- .nv.constant0._Z15SoftmaxWarpImplI22BroadcastScaleMaskLoadIffbLm3EiE11DirectStoreIffEfLi1ELi4ELi32ELi1ELb1EL9Algorithm0EEvT_T0_ll --------------------------
	.section	.nv.constant0._Z15SoftmaxWarpImplI22BroadcastScaleMaskLoadIffbLm3EiE11DirectStoreIffEfLi1ELi4ELi32ELi1ELb1EL9Algorithm0EEvT_T0_ll,"a",@progbits
	.sectionflags	@""
	.align	4
.nv.constant0._Z15SoftmaxWarpImplI22BroadcastScaleMaskLoadIffbLm3EiE11DirectStoreIffEfLi1ELi4ELi32ELi1ELb1EL9Algorithm0EEvT_T0_ll:
	.zero		1040


//--------------------- .nv.constant0._Z15SoftmaxWarpImplI22BroadcastScaleMaskLoadIffbLm3EiE11DirectStoreIffEfLi1ELi4ELi32ELi1ELb0EL9Algorithm0EEvT_T0_ll --------------------------
	.section	.nv.constant0._Z15SoftmaxWarpImplI22BroadcastScaleMaskLoadIffbLm3EiE11DirectStoreIffEfLi1ELi4ELi32ELi1ELb0EL9Algorithm0EEvT_T0_ll,"a",@progbits
	.sectionflags	@""
	.align	4
.nv.constant0._Z15SoftmaxWarpImplI22BroadcastScaleMaskLoadIffbLm3EiE11DirectStoreIffEfLi1ELi4ELi32ELi1ELb0EL9Algorithm0EEvT_T0_ll:
	.zero		1040


//--------------------- .nv.constant0._Z15SoftmaxWarpImplI22BroadcastScaleMaskLoadIffbLm3EiE11DirectStoreIffEfLi1ELi3ELi32ELi1ELb1EL9Algorithm0EEvT_T0_ll --------------------------
	.section	.nv.constant0._Z15SoftmaxWarpImplI22BroadcastScaleMaskLoadIffbLm3EiE11DirectStoreIffEfLi1ELi3ELi32ELi1ELb1EL9Algorithm0EEvT_T0_ll,"a",@progbits
	.sectionflags	@""
	.align	4
.nv.constant0._Z15SoftmaxWarpImplI22BroadcastScaleMaskLoadIffbLm3EiE11DirectStoreIffEfLi1ELi3ELi32ELi1ELb1EL9Algorithm0EEvT_T0_ll:
	.zero		1040


//--------------------- .nv.constant0._Z15SoftmaxWarpImplI22BroadcastScaleMaskLoadIffbLm3EiE11DirectStoreIffEfLi1ELi3ELi32ELi1ELb0EL9Algorithm0EEvT_T0_ll --------------------------
	.section	.nv.constant0._Z15SoftmaxWarpImplI22BroadcastScaleMaskLoadIffbLm3EiE11DirectStoreIffEfLi1ELi3ELi32ELi1ELb0EL9Algorithm0EEvT_T0_ll,"a",@progbits
	.sectionflags	@""
	.align	4
.nv.constant0._Z15SoftmaxWarpImplI22BroadcastScaleMaskLoadIffbLm3EiE11DirectStoreIffEfLi1ELi3ELi32ELi1ELb0EL9Algorithm0EEvT_T0_ll:
	.zero		1040


//--------------------- .nv.constant0._Z15SoftmaxWarpImplI22BroadcastScaleMaskLoadIffbLm3EiE11DirectStoreIffEfLi1ELi2ELi32ELi1ELb1EL9Algorithm0EEvT_T0_ll --------------------------
	.section	.nv.constant0._Z15SoftmaxWarpImplI22BroadcastScaleMaskLoadIffbLm3EiE11DirectStoreIffEfLi1ELi2ELi32ELi1ELb1EL9Algorithm0EEvT_T0_ll,"a",@progbits
	.sectionflags	@""
	.align	4
.nv.constant0._Z15SoftmaxWarpImplI22BroadcastScaleMaskLoadIffbLm3EiE11DirectStoreIffEfLi1ELi2ELi32ELi1ELb1EL9Algorithm0EEvT_T0_ll:
	.zero		1040


//--------------------- .nv.constant0._Z15SoftmaxWarpImplI22BroadcastScaleMaskLoadIffbLm3EiE11DirectStoreIffEfLi1ELi2ELi32ELi1ELb0EL9Algorithm0EEvT_T0_ll --------------------------
	.section	.nv.constant0._Z15SoftmaxWarpImplI22BroadcastScaleMaskLoadIffbLm3EiE11DirectStoreIffEfLi1ELi2ELi32ELi1ELb0EL9Algorithm0EEvT_T0_ll,"a",@progbits
	.sectionflags	@""
	.align	4
.nv.constant0._Z15SoftmaxWarpImplI22BroadcastScaleMaskLoadIffbLm3EiE11DirectStoreIffEfLi1ELi2ELi32ELi1ELb0EL9Algorithm0EEvT_T0_ll:
	.zero		1040


//--------------------- .nv.constant0._Z15SoftmaxWarpImplI22BroadcastScaleMaskLoadIffbLm3EiE11DirectStoreIffEfLi1ELi1ELi32ELi1ELb1EL9Algorithm0EEvT_T0_ll --------------------------
	.section	.nv.constant0._Z15SoftmaxWarpImplI22BroadcastScaleMaskLoadIffbLm3EiE11DirectStoreIffEfLi1ELi1ELi32ELi1ELb1EL9Algorithm0EEvT_T0_ll,"a",@progbits
	.sectionflags	@""
	.align	4
.nv.constant0._Z15SoftmaxWarpImplI22BroadcastScaleMaskLoadIffbLm3EiE11DirectStoreIffEfLi1ELi1ELi32ELi1ELb1EL9Algorithm0EEvT_T0_ll:
	.zero		1040


//--------------------- .nv.constant0._Z15SoftmaxWarpImplI22BroadcastScaleMaskLoadIffbLm3EiE11DirectStoreIffEfLi1ELi1ELi32ELi1ELb0EL9Algorithm0EEvT_T0_ll --------------------------
	.section	.nv.constant0._Z15SoftmaxWarpImplI22BroadcastScaleMaskLoadIffbLm3EiE11DirectStoreIffEfLi1ELi1ELi32ELi1ELb0EL9Algorithm0EEvT_T0_ll,"a",@progbits
	.sectionflags	@""
	.align	4
.nv.constant0._Z15SoftmaxWarpImplI22BroadcastScaleMaskLoadIffbLm3EiE11DirectStoreIffEfLi1ELi1ELi32ELi1ELb0EL9Algorithm0EEvT_T0_ll:
	.zero		1040


//--------------------- .nv.constant0._Z15SoftmaxWarpImplI22BroadcastScaleMaskLoadIffbLm3EiE11DirectStoreIffEfLi1ELi1ELi32ELi2ELb1EL9Algorithm0EEvT_T0_ll --------------------------
	.section	.nv.constant0._Z15SoftmaxWarpImplI22BroadcastScaleMaskLoadIffbLm3EiE11DirectStoreIffEfLi1ELi1ELi32ELi2ELb1EL9Algorithm0EEvT_T0_ll,"a",@progbits
	.sectionflags	@""
	.align	4
.nv.constant0._Z15SoftmaxWarpImplI22BroadcastScaleMaskLoadIffbLm3EiE11DirectStoreIffEfLi1ELi1ELi32ELi2ELb1EL9Algorithm0EEvT_T0_ll:
	.zero		1040


//--------------------- .nv.constant0._Z15SoftmaxWarpImplI22BroadcastScaleMaskLoadIffbLm3EiE11DirectStoreIffEfLi1ELi1ELi32ELi2ELb0EL9Algorithm0EEvT_T0_ll --------------------------
	.section	.nv.constant0._Z15SoftmaxWarpImplI22BroadcastScaleMaskLoadIffbLm3EiE11DirectStoreIffEfLi1ELi1ELi32ELi2ELb0EL9Algorithm0EEvT_T0_ll,"a",@progbits
	.sectionflags	@""
	.align	4
.nv.constant0._Z15SoftmaxWarpImplI22BroadcastScaleMaskLoadIffbLm3EiE11DirectStoreIffEfLi1ELi1ELi32ELi2ELb0EL9Algorithm0EEvT_T0_ll:
	.zero		1040


//--------------------- .nv.constant0._Z15SoftmaxWarpImplI22BroadcastScaleMaskLoadIffbLm3EiE11DirectStoreIffEfLi1ELi1ELi16ELi1ELb1EL9Algorithm0EEvT_T0_ll --------------------------
	.section	.nv.constant0._Z15SoftmaxWarpImplI22BroadcastScaleMaskLoadIffbLm3EiE11DirectStoreIffEfLi1ELi1ELi16ELi1ELb1EL9Algorithm0EEvT_T0_ll,"a",@progbits
	.sectionflags	@""
	.align	4
.nv.constant0._Z15SoftmaxWarpImplI22BroadcastScaleMaskLoadIffbLm3EiE11DirectStoreIffEfLi1ELi1ELi16ELi1ELb1EL9Algorithm0EEvT_T0_ll:
	.zero		1040


//--------------------- .nv.constant0._Z15SoftmaxWarpImplI22BroadcastScaleMaskLoadIffbLm3EiE11DirectStoreIffEfLi1ELi1ELi16ELi1ELb0EL9Algorithm0EEvT_T0_ll --------------------------
	.section	.nv.constant0._Z15SoftmaxWarpImplI22BroadcastScaleMaskLoadIffbLm3EiE11DirectStoreIffEfLi1ELi1ELi16ELi1ELb0EL9Algorithm0EEvT_T0_ll,"a",@progbits
	.sectionflags	@""
	.align	4
.nv.constant0._Z15SoftmaxWarpImplI22BroadcastScaleMaskLoadIffbLm3EiE11DirectStoreIffEfLi1ELi1ELi16ELi1ELb0EL9Algorithm0EEvT_T0_ll:
	.zero		1040


//--------------------- .nv.constant0._Z15SoftmaxWarpImplI22BroadcastScaleMaskLoadIffbLm3EiE11DirectStoreIffEfLi1ELi1ELi16ELi2ELb1EL9Algorithm0EEvT_T0_ll --------------------------
	.section	.nv.constant0._Z15SoftmaxWarpImplI22BroadcastScaleMaskLoadIffbLm3EiE11DirectStoreIffEfLi1ELi1ELi16ELi2ELb1EL9Algorithm0EEvT_T0_ll,"a",@progbits
	.sectionflags	@""
	.align	4
.nv.constant0._Z15SoftmaxWarpImplI22BroadcastScaleMaskLoadIffbLm3EiE11DirectStoreIffEfLi1ELi1ELi16ELi2ELb1EL9Algorithm0EEvT_T0_ll:
	.zero		1040


//--------------------- .nv.constant0._Z15SoftmaxWarpImplI22BroadcastScaleMaskLoadIffbLm3EiE11DirectStoreIffEfLi1ELi1ELi16ELi2ELb0EL9Algorithm0EEvT_T0_ll --------------------------
	.section	.nv.constant0._Z15SoftmaxWarpImplI22BroadcastScaleMaskLoadIffbLm3EiE11DirectStoreIffEfLi1ELi1ELi16ELi2ELb0EL9Algorithm0EEvT_T0_ll,"a",@progbits
	.sectionflags	@""
	.align	4
.nv.constant0._Z15SoftmaxWarpImplI22BroadcastScaleMaskLoadIffbLm3EiE11DirectStoreIffEfLi1ELi1ELi16ELi2ELb0EL9Algorithm0EEvT_T0_ll:
	.zero		1040


//--------------------- .nv.constant0._Z15SoftmaxWarpImplI22BroadcastScaleMaskLoadIffbLm3EiE11DirectStoreIffEfLi1ELi1ELi8ELi1ELb1EL9Algorithm0EEvT_T0_ll --------------------------
	.section	.nv.constant0._Z15SoftmaxWarpImplI22BroadcastScaleMaskLoadIffbLm3EiE11DirectStoreIffEfLi1ELi1ELi8ELi1ELb1EL9Algorithm0EEvT_T0_ll,"a",@progbits
	.sectionflags	@""
	.align	4
.nv.constant0._Z15SoftmaxWarpImplI22BroadcastScaleMaskLoadIffbLm3EiE11DirectStoreIffEfLi1ELi1ELi8ELi1ELb1EL9Algorithm0EEvT_T0_ll:
	.zero		1040


//--------------------- .nv.constant0._Z15SoftmaxWarpImplI22BroadcastScaleMaskLoadIffbLm3EiE11DirectStoreIffEfLi1ELi1ELi8ELi1ELb0EL9Algorithm0EEvT_T0_ll --------------------------
	.section	.nv.constant0._Z15SoftmaxWarpImplI22BroadcastScaleMaskLoadIffbLm3EiE11DirectStoreIffEfLi1ELi1ELi8ELi1ELb0EL9Algorithm0EEvT_T0_ll,"a",@progbits
	.sectionflags	@""
	.align	4
.nv.constant0._Z15SoftmaxWarpImplI22BroadcastScaleMaskLoadIffbLm3EiE11DirectStoreIffEfLi1ELi1ELi8ELi1ELb0EL9Algorithm0EEvT_T0_ll:
	.zero		1040


//--------------------- .nv.constant0._Z15SoftmaxWarpImplI22BroadcastScaleMaskLoadIffbLm3EiE11DirectStoreIffEfLi1ELi1ELi8ELi2ELb1EL9Algorithm0EEvT_T0_ll --------------------------
	.section	.nv.constant0._Z15SoftmaxWarpImplI22BroadcastScaleMaskLoadIffbLm3EiE11DirectStoreIffEfLi1ELi1ELi8ELi2ELb1EL9Algorithm0EEvT_T0_ll,"a",@progbits
	.sectionflags	@""
	.align	4
.nv.constant0._Z15SoftmaxWarpImplI22BroadcastScaleMaskLoadIffbLm3EiE11DirectStoreIffEfLi1ELi1ELi8ELi2ELb1EL9Algorithm0EEvT_T0_ll:
	.zero		1040


//--------------------- .nv.constant0._Z15SoftmaxWarpImplI22BroadcastScaleMaskLoadIffbLm3EiE11DirectStoreIffEfLi1ELi1ELi8ELi2ELb0EL9Algorithm0EEvT_T0_ll --------------------------
	.section	.nv.constant0._Z15SoftmaxWarpImplI22BroadcastScaleMaskLoadIffbLm3EiE11DirectStoreIffEfLi1ELi1ELi8ELi2ELb0EL9Algorithm0EEvT_T0_ll,"a",@progbits
	.sectionflags	@""
	.align	4
.nv.constant0._Z15SoftmaxWarpImplI22BroadcastScaleMaskLoadIffbLm3EiE11DirectStoreIffEfLi1ELi1ELi8ELi2ELb0EL9Algorithm0EEvT_T0_ll:
	.zero		1040


//--------------------- .nv.constant0._Z15SoftmaxWarpImplI22BroadcastScaleMaskLoadIffbLm3EiE11DirectStoreIffEfLi1ELi1ELi4ELi1ELb1EL9Algorithm0EEvT_T0_ll --------------------------
	.section	.nv.constant0._Z15SoftmaxWarpImplI22BroadcastScaleMaskLoadIffbLm3EiE11DirectStoreIffEfLi1ELi1ELi4ELi1ELb1EL9Algorithm0EEvT_T0_ll,"a",@progbits
	.sectionflags	@""
	.align	4
.nv.constant0._Z15SoftmaxWarpImplI22BroadcastScaleMaskLoadIffbLm3EiE11DirectStoreIffEfLi1ELi1ELi4ELi1ELb1EL9Algorithm0EEvT_T0_ll:
	.zero		1040


//--------------------- .nv.constant0._Z15SoftmaxWarpImplI22BroadcastScaleMaskLoadIffbLm3EiE11DirectStoreIffEfLi1ELi1ELi4ELi1ELb0EL9Algorithm0EEvT_T0_ll --------------------------
	.section	.nv.constant0._Z15SoftmaxWarpImplI22BroadcastScaleMaskLoadIffbLm3EiE11DirectStoreIffEfLi1ELi1ELi4ELi1ELb0EL9Algorithm0EEvT_T0_ll,"a",@progbits
	.sectionflags	@""
	.align	4
.nv.constant0._Z15SoftmaxWarpImplI22BroadcastScaleMaskLoadIffbLm3EiE11DirectStoreIffEfLi1ELi1ELi4ELi1ELb0EL9Algorithm0EEvT_T0_ll:
	.zero		1040


//--------------------- .nv.constant0._Z15SoftmaxWarpImplI22BroadcastScaleMaskLoadIffbLm3EiE11DirectStoreIffEfLi1ELi1ELi4ELi2ELb1EL9Algorithm0EEvT_T0_ll --------------------------
	.section	.nv.constant0._Z15SoftmaxWarpImplI22BroadcastScaleMaskLoadIffbLm3EiE11DirectStoreIffEfLi1ELi1ELi4ELi2ELb1EL9Algorithm0EEvT_T0_ll,"a",@progbits
	.sectionflags	@""
	.align	4
.nv.constant0._Z15SoftmaxWarpImplI22BroadcastScaleMaskLoadIffbLm3EiE11DirectStoreIffEfLi1ELi1ELi4ELi2ELb1EL9Algorithm0EEvT_T0_ll:
	.zero		1040


//--------------------- .nv.constant0._Z15SoftmaxWarpImplI22BroadcastScaleMaskLoadIffbLm3EiE11DirectStoreIffEfLi1ELi1ELi4ELi2ELb0EL9Algorithm0EEvT_T0_ll --------------------------
	.section	.nv.constant0._Z15SoftmaxWarpImplI22BroadcastScaleMaskLoadIffbLm3EiE11DirectStoreIffEfLi1ELi1ELi4ELi2ELb0EL9Algorithm0EEvT_T0_ll,"a",@progbits
	.sectionflags	@""
	.align	4
.nv.constant0._Z15SoftmaxWarpImplI22BroadcastScaleMaskLoadIffbLm3EiE11DirectStoreIffEfLi1ELi1ELi4ELi2ELb0EL9Algorithm0EEvT_T0_ll:
	.zero		1040


//--------------------- .nv.constant0._Z15SoftmaxWarpImplI22BroadcastScaleMaskLoadIffbLm3EiE11DirectStoreIffEfLi1ELi1ELi2ELi1ELb1EL9Algorithm0EEvT_T0_ll --------------------------
	.section	.nv.constant0._Z15SoftmaxWarpImplI22BroadcastScaleMaskLoadIffbLm3EiE11DirectStoreIffEfLi1ELi1ELi2ELi1ELb1EL9Algorithm0EEvT_T0_ll,"a",@progbits
	.sectionflags	@""
	.align	4
.nv.constant0._Z15SoftmaxWarpImplI22BroadcastScaleMaskLoadIffbLm3EiE11DirectStoreIffEfLi1ELi1ELi2ELi1ELb1EL9Algorithm0EEvT_T0_ll:
	.zero		1040


//--------------------- .nv.constant0._Z15SoftmaxWarpImplI22BroadcastScaleMaskLoadIffbLm3EiE11DirectStoreIffEfLi1ELi1ELi2ELi1ELb0EL9Algorithm0EEvT_T0_ll --------------------------
	.section	.nv.constant0._Z15SoftmaxWarpImplI22BroadcastScaleMaskLoadIffbLm3EiE11DirectStoreIffEfLi1ELi1ELi2ELi1ELb0EL9Algorithm0EEvT_T0_ll,"a",@progbits
	.sectionflags	@""
	.align	4
.nv.constant0._Z15SoftmaxWarpImplI22BroadcastScaleMaskLoadIffbLm3EiE11DirectStoreIffEfLi1ELi1ELi2ELi1ELb0EL9Algorithm0EEvT_T0_ll:
	.zero		1040


//--------------------- .nv.constant0._Z15SoftmaxWarpImplI22BroadcastScaleMaskLoadIffbLm3EiE11DirectStoreIffEfLi1ELi1ELi2ELi2ELb1EL9Algorithm0EEvT_T0_ll --------------------------
	.section	.nv.constant0._Z15SoftmaxWarpImplI22BroadcastScaleMaskLoadIffbLm3EiE11DirectStoreIffEfLi1ELi1ELi2ELi2ELb1EL9Algorithm0EEvT_T0_ll,"a",@progbits
	.sectionflags	@""
	.align	4
.nv.constant0._Z15SoftmaxWarpImplI22BroadcastScaleMaskLoadIffbLm3EiE11DirectStoreIffEfLi1ELi1ELi2ELi2ELb1EL9Algorithm0EEvT_T0_ll:
	.zero		1040


//--------------------- .nv.constant0._Z15SoftmaxWarpImplI22BroadcastScaleMaskLoadIffbLm3EiE11DirectStoreIffEfLi1ELi1ELi2ELi2ELb0EL9Algorithm0EEvT_T0_ll --------------------------
	.section	.nv.constant0._Z15SoftmaxWarpImplI22BroadcastScaleMaskLoadIffbLm3EiE11DirectStoreIffEfLi1ELi1ELi2ELi2ELb0EL9Algorithm0EEvT_T0_ll,"a",@progbits
	.sectionflags	@""
	.align	4
.nv.constant0._Z15SoftmaxWarpImplI22BroadcastScaleMaskLoadIffbLm3EiE11DirectStoreIffEfLi1ELi1ELi2ELi2ELb0EL9Algorithm0EEvT_T0_ll:
	.zero		1040


//--------------------- .nv.constant0._Z15SoftmaxWarpImplI22BroadcastScaleMaskLoadIffbLm3EiE11DirectStoreIffEfLi1ELi1ELi1ELi1ELb1EL9Algorithm0EEvT_T0_ll --------------------------
	.section	.nv.constant0._Z15SoftmaxWarpImplI22BroadcastScaleMaskLoadIffbLm3EiE11DirectStoreIffEfLi1ELi1ELi1ELi1ELb1EL9Algorithm0EEvT_T0_ll,"a",@progbits
	.sectionflags	@""
	.align	4
.nv.constant0._Z15SoftmaxWarpImplI22BroadcastScaleMaskLoadIffbLm3EiE11DirectStoreIffEfLi1ELi1ELi1ELi1ELb1EL9Algorithm0EEvT_T0_ll:
	.zero		1040


//--------------------- .nv.constant0._Z15SoftmaxWarpImplI22BroadcastScaleMaskLoadIffbLm3EiE11DirectStoreIffEfLi1ELi1ELi1ELi1ELb0EL9Algorithm0EEvT_T0_ll --------------------------
	.section	.nv.constant0._Z15SoftmaxWarpImplI22BroadcastScaleMaskLoadIffbLm3EiE11DirectStoreIffEfLi1ELi1ELi1ELi1ELb0EL9Algorithm0EEvT_T0_ll,"a",@progbits
	.sectionflags	@""
	.align	4
.nv.constant0._Z15SoftmaxWarpImplI22BroadcastScaleMaskLoadIffbLm3EiE11DirectStoreIffEfLi1ELi1ELi1ELi1ELb0EL9Algorithm0EEvT_T0_ll:
	.zero		1040


//--------------------- .nv.constant0._Z15SoftmaxWarpImplI22BroadcastScaleMaskLoadIffbLm3EiE11DirectStoreIffEfLi1ELi1ELi1ELi2ELb1EL9Algorithm0EEvT_T0_ll --------------------------
	.section	.nv.constant0._Z15SoftmaxWarpImplI22BroadcastScaleMaskLoadIffbLm3EiE11DirectStoreIffEfLi1ELi1ELi1ELi2ELb1EL9Algorithm0EEvT_T0_ll,"a",@progbits
	.sectionflags	@""
	.align	4
.nv.constant0._Z15SoftmaxWarpImplI22BroadcastScaleMaskLoadIffbLm3EiE11DirectStoreIffEfLi1ELi1ELi1ELi2ELb1EL9Algorithm0EEvT_T0_ll:
	.zero		1040


//--------------------- .nv.constant0._Z15SoftmaxWarpImplI22BroadcastScaleMaskLoadIffbLm3EiE11DirectStoreIffEfLi1ELi1ELi1ELi2ELb0EL9Algorithm0EEvT_T0_ll --------------------------
	.section	.nv.constant0._Z15SoftmaxWarpImplI22BroadcastScaleMaskLoadIffbLm3EiE11DirectStoreIffEfLi1ELi1ELi1ELi2ELb0EL9Algorithm0EEvT_T0_ll,"a",@progbits
	.sectionflags	@""
	.align	4
.nv.constant0._Z15SoftmaxWarpImplI22BroadcastScaleMaskLoadIffbLm3EiE11DirectStoreIffEfLi1ELi1ELi1ELi2ELb0EL9Algorithm0EEvT_T0_ll:
	.zero		1040


//--------------------- .nv.constant0._Z15SoftmaxWarpImplI22BroadcastScaleMaskLoadIffbLm3EiE11DirectStoreIffEfLi2ELi32ELi32ELi1ELb1EL9Algorithm0EEvT_T0_ll --------------------------
	.section	.nv.constant0._Z15SoftmaxWarpImplI22BroadcastScaleMaskLoadIffbLm3EiE11DirectStoreIffEfLi2ELi32ELi32ELi1ELb1EL9Algorithm0EEvT_T0_ll,"a",@progbits
	.sectionflags	@""
	.align	4
.nv.constant0._Z15SoftmaxWarpImplI22BroadcastScaleMaskLoadIffbLm3EiE11DirectStoreIffEfLi2ELi32ELi32ELi1ELb1EL9Algorithm0EEvT_T0_ll:
	.zero		1040


//--------------------- .nv.constant0._Z15SoftmaxWarpImplI22BroadcastScaleMaskLoadIffbLm3EiE11DirectStoreIffEfLi2ELi32ELi32ELi1ELb0EL9Algorithm0EEvT_T0_ll --------------------------
	.section	.nv.constant0._Z15SoftmaxWarpImplI22BroadcastScaleMaskLoadIffbLm3EiE11DirectStoreIffEfLi2ELi32ELi32ELi1ELb0EL9Algorithm0EEvT_T0_ll,"a",@progbits
	.sectionflags	@""
	.align	4
.nv.constant0._Z15SoftmaxWarpImplI22BroadcastScaleMaskLoadIffbLm3EiE11DirectStoreIffEfLi2ELi32ELi32ELi1ELb0EL9Algorithm0EEvT_T0_ll:
	.zero		1040


//--------------------- .nv.constant0._Z15SoftmaxWarpImplI22BroadcastScaleMaskLoadIffbLm3EiE11DirectStoreIffEfLi2ELi30ELi32ELi1ELb1EL9Algorithm0EEvT_T0_ll --------------------------
	.section	.nv.constant0._Z15SoftmaxWarpImplI22BroadcastScaleMaskLoadIffbLm3EiE11DirectStoreIffEfLi2ELi30ELi32ELi1ELb1EL9Algorithm0EEvT_T0_ll,"a",@progbits
	.sectionflags	@""
	.align	4
.nv.constant0._Z15SoftmaxWarpImplI22BroadcastScaleMaskLoadIffbLm3EiE11DirectStoreIffEfLi2ELi30ELi32ELi1ELb1EL9Algorithm0EEvT_T0_ll:
	.zero		1040


//--------------------- .nv.constant0._Z15SoftmaxWarpImplI22BroadcastScaleMaskLoadIffbLm3EiE11DirectStoreIffEfLi2ELi30ELi32ELi1ELb0EL9Algorithm0EEvT_T0_ll --------------------------
	.section	.nv.constant0._Z15SoftmaxWarpImplI22BroadcastScaleMaskLoadIffbLm3EiE11DirectStoreIffEfLi2ELi30ELi32ELi1ELb0EL9Algorithm0EEvT_T0_ll,"a",@progbits
	.sectionflags	@""
	.align	4
.nv.constant0._Z15SoftmaxWarpImplI22BroadcastScaleMaskLoadIffbLm3EiE11DirectStoreIffEfLi2ELi30ELi32ELi1ELb0EL9Algorithm0EEvT_T0_ll:
	.zero		1040


//--------------------- .nv.constant0._Z15SoftmaxWarpImplI22BroadcastScaleMaskLoadIffbLm3EiE11DirectStoreIffEfLi2ELi28ELi32ELi1ELb1EL9Algorithm0EEvT_T0_ll --------------------------
	.section	.nv.constant0._Z15SoftmaxWarpImplI22BroadcastScaleMaskLoadIffbLm3EiE11DirectStoreIffEfLi2ELi28ELi32ELi1ELb1EL9Algorithm0EEvT_T0_ll,"a",@progbits
	.sectionflags	@""
	.align	4
.nv.constant0._Z15SoftmaxWarpImplI22BroadcastScaleMaskLoadIffbLm3EiE11DirectStoreIffEfLi2ELi28ELi32ELi1ELb1EL9Algorithm0EEvT_T0_ll:
	.zero		1040


//--------------------- .nv.constant0._Z15SoftmaxWarpImplI22BroadcastScaleMaskLoadIffbLm3EiE11DirectStoreIffEfLi2ELi28ELi32ELi1ELb0EL9Algorithm0EEvT_T0_ll --------------------------
	.section	.nv.constant0._Z15SoftmaxWarpImplI22BroadcastScaleMaskLoadIffbLm3EiE11DirectStoreIffEfLi2ELi28ELi32ELi1ELb0EL9Algorithm0EEvT_T0_ll,"a",@progbits
	.sectionflags	@""
	.align	4
.nv.constant0._Z15SoftmaxWarpImplI22BroadcastScaleMaskLoadIffbLm3EiE11DirectStoreIffEfLi2ELi28ELi32ELi1ELb0EL9Algorithm0EEvT_T0_ll:
	.zero		1040


//--------------------- .nv.constant0._Z15SoftmaxWarpImplI22BroadcastScaleMaskLoadIffbLm3EiE11DirectStoreIffEfLi2ELi26ELi32ELi1ELb1EL9Algorithm0EEvT_T0_ll --------------------------
	.section	.nv.constant0._Z15SoftmaxWarpImplI22BroadcastScaleMaskLoadIffbLm3EiE11DirectStoreIffEfLi2ELi26ELi32ELi1ELb1EL9Algorithm0EEvT_T0_ll,"a",@progbits
	.sectionflags	@""
	.align	4
.nv.constant0._Z15SoftmaxWarpImplI22BroadcastScaleMaskLoadIffbLm3EiE11DirectStoreIffEfLi2ELi26ELi32ELi1ELb1EL9Algorithm0EEvT_T0_ll:
	.zero		1040


//--------------------- .nv.constant0._Z15SoftmaxWarpImplI22BroadcastScaleMaskLoadIffbLm3EiE11DirectStoreIffEfLi2ELi26ELi32ELi1ELb0EL9Algorithm0EEvT_T0_ll --------------------------
	.section	.nv.constant0._Z15SoftmaxWarpImplI22BroadcastScaleMaskLoadIffbLm3EiE11DirectStoreIffEfLi2ELi26ELi32ELi1ELb0EL9Algorithm0EEvT_T0_ll,"a",@progbits
	.sectionflags	@""
	.align	4
.nv.constant0._Z15SoftmaxWarpImplI22BroadcastScaleMaskLoadIffbLm3EiE11DirectStoreIffEfLi2ELi26ELi32ELi1ELb0EL9Algorithm0EEvT_T0_ll:
	.zero		1040


//--------------------- .nv.constant0._Z15SoftmaxWarpImplI22BroadcastScaleMaskLoadIffbLm3EiE11DirectStoreIffEfLi2ELi24ELi32ELi1ELb1EL9Algorithm0EEvT_T0_ll --------------------------
	.section	.nv.constant0._Z15SoftmaxWarpImplI22BroadcastScaleMaskLoadIffbLm3EiE11DirectStoreIffEfLi2ELi24ELi32ELi1ELb1EL9Algorithm0EEvT_T0_ll,"a",@progbits
	.sectionflags	@""
	.align	4
.nv.constant0._Z15SoftmaxWarpImplI22BroadcastScaleMaskLoadIffbLm3EiE11DirectStoreIffEfLi2ELi24ELi32ELi1ELb1EL9Algorithm0EEvT_T0_ll:
	.zero		1040


//--------------------- .nv.constant0._Z15SoftmaxWarpImplI22BroadcastScaleMaskLoadIffbLm3EiE11DirectStoreIffEfLi2ELi24ELi32ELi1ELb0EL9Algorithm0EEvT_T0_ll --------------------------
	.section	.nv.constant0._Z15SoftmaxWarpImplI22BroadcastScaleMaskLoadIffbLm3EiE11DirectStoreIffEfLi2ELi24ELi32ELi1ELb0EL9Algorithm0EEvT_T0_ll,"a",@progbits
	.sectionflags	@""
	.align	4
.nv.constant0._Z15SoftmaxWarpImplI22BroadcastScaleMaskLoadIffbLm3EiE11DirectStoreIffEfLi2ELi24ELi32ELi1ELb0EL9Algorithm0EEvT_T0_ll:
	.zero		1040


//--------------------- .nv.constant0._Z15SoftmaxWarpImplI22BroadcastScaleMaskLoadIffbLm3EiE11DirectStoreIffEfLi2ELi22ELi32ELi1ELb1EL9Algorithm0EEvT_T0_ll --------------------------
	.section	.nv.constant0._Z15SoftmaxWarpImplI22BroadcastScaleMaskLoadIffbLm3EiE11DirectStoreIffEfLi2ELi22ELi32ELi1ELb1EL9Algorithm0EEvT_T0_ll,"a",@progbits
	.sectionflags	@""
	.align	4
.nv.constant0._Z15SoftmaxWarpImplI22BroadcastScaleMaskLoadIffbLm3EiE11DirectStoreIffEfLi2ELi22ELi32ELi1ELb1EL9Algorithm0EEvT_T0_ll:
	.zero		1040


//--------------------- .nv.constant0._Z15SoftmaxWarpImplI22BroadcastScaleMaskLoadIffbLm3EiE11DirectStoreIffEfLi2ELi22ELi32ELi1ELb0EL9Algorithm0EEvT_T0_ll --------------------------
	.section	.nv.constant0._Z15SoftmaxWarpImplI22BroadcastScaleMaskLoadIffbLm3EiE11DirectStoreIffEfLi2ELi22ELi32ELi1ELb0EL9Algorithm0EEvT_T0_ll,"a",@progbits
	.sectionflags	@""
	.align	4
.nv.constant0._Z15SoftmaxWarpImplI22BroadcastScaleMaskLoadIffbLm3EiE11DirectStoreIffEfLi2ELi22ELi32ELi1ELb0EL9Algorithm0EEvT_T0_ll:
	.zero		1040


//--------------------- .nv.constant0._Z15SoftmaxWarpImplI22BroadcastScaleMaskLoadIffbLm3EiE11DirectStoreIffEfLi2ELi20ELi32ELi1ELb1EL9Algorithm0EEvT_T0_ll --------------------------
	.section	.nv.constant0._Z15SoftmaxWarpImplI22BroadcastScaleMaskLoadIffbLm3EiE11DirectStoreIffEfLi2ELi20ELi32ELi1ELb1EL9Algorithm0EEvT_T0_ll,"a",@progbits
	.sectionflags	@""
	.align	4
.nv.constant0._Z15SoftmaxWarpImplI22BroadcastScaleMaskLoadIffbLm3EiE11DirectStoreIffEfLi2ELi20ELi32ELi1ELb1EL9Algorithm0EEvT_T0_ll:
	.zero		1040


//--------------------- .nv.constant0._Z15SoftmaxWarpImplI22BroadcastScaleMaskLoadIffbLm3EiE11DirectStoreIffEfLi2ELi20ELi32ELi1ELb0EL9Algorithm0EEvT_T0_ll --------------------------
	.section	.nv.constant0._Z15SoftmaxWarpImplI22BroadcastScaleMaskLoadIffbLm3EiE11DirectStoreIffEfLi2ELi20ELi32ELi1ELb0EL9Algorithm0EEvT_T0_ll,"a",@progbits
	.sectionflags	@""
	.align	4
.nv.constant0._Z15SoftmaxWarpImplI22BroadcastScaleMaskLoadIffbLm3EiE11DirectStoreIffEfLi2ELi20ELi32ELi1ELb0EL9Algorithm0EEvT_T0_ll:
	.zero		1040


//--------------------- .nv.constant0._Z15SoftmaxWarpImplI22BroadcastScaleMaskLoadIffbLm3EiE11DirectStoreIffEfLi2ELi18ELi32ELi1ELb1EL9Algorithm0EEvT_T0_ll --------------------------
	.section	.nv.constant0._Z15SoftmaxWarpImplI22BroadcastScaleMaskLoadIffbLm3EiE11DirectStoreIffEfLi2ELi18ELi32ELi1ELb1EL9Algorithm0EEvT_T0_ll,"a",@progbits
	.sectionflags	@""
	.align	4
.nv.constant0._Z15SoftmaxWarpImplI22BroadcastScaleMaskLoadIffbLm3EiE11DirectStoreIffEfLi2ELi18ELi32ELi1ELb1EL9Algorithm0EEvT_T0_ll:
	.zero		1040


//--------------------- .nv.constant0._Z15SoftmaxWarpImplI22BroadcastScaleMaskLoadIffbLm3EiE11DirectStoreIffEfLi2ELi18ELi32ELi1ELb0EL9Algorithm0EEvT_T0_ll --------------------------
	.section	.nv.constant0._Z15SoftmaxWarpImplI22BroadcastScaleMaskLoadIffbLm3EiE11DirectStoreIffEfLi2ELi18ELi32ELi1ELb0EL9Algorithm0EEvT_T0_ll,"a",@progbits
	.sectionflags	@""
	.align	4
.nv.constant0._Z15SoftmaxWarpImplI22BroadcastScaleMaskLoadIffbLm3EiE11DirectStoreIffEfLi2ELi18ELi32ELi1ELb0EL9Algorithm0EEvT_T0_ll:
	.zero		1040


//--------------------- .nv.constant0._Z15SoftmaxWarpImplI22BroadcastScaleMaskLoadIffbLm3EiE11DirectStoreIffEfLi2ELi16ELi32ELi1ELb1EL9Algorithm0EEvT_T0_ll --------------------------
	.section	.nv.constant0._Z15SoftmaxWarpImplI22BroadcastScaleMaskLoadIffbLm3EiE11DirectStoreIffEfLi2ELi16ELi32ELi1ELb1EL9Algorithm0EEvT_T0_ll,"a",@progbits
	.sectionflags	@""
	.align	4
.nv.constant0._Z15SoftmaxWarpImplI22BroadcastScaleMaskLoadIffbLm3EiE11DirectStoreIffEfLi2ELi16ELi32ELi1ELb1EL9Algorithm0EEvT_T0_ll:
	.zero		1040


//--------------------- .nv.constant0._Z15SoftmaxWarpImplI22BroadcastScaleMaskLoadIffbLm3EiE11DirectStoreIffEfLi2ELi16ELi32ELi1ELb0EL9Algorithm0EEvT_T0_ll --------------------------
	.section	.nv.constant0._Z15SoftmaxWarpImplI22BroadcastScaleMaskLoadIffbLm3EiE11DirectStoreIffEfLi2ELi16ELi32ELi1ELb0EL9Algorithm0EEvT_T0_ll,"a",@progbits
	.sectionflags	@""
	.align	4
.nv.constant0._Z15SoftmaxWarpImplI22BroadcastScaleMaskLoadIffbLm3EiE11DirectStoreIffEfLi2ELi16ELi32ELi1ELb0EL9Algorithm0EEvT_T0_ll:
	.zero		1040


//--------------------- .nv.constant0._Z15SoftmaxWarpImplI22BroadcastScaleMaskLoadIffbLm3EiE11DirectStoreIffEfLi2ELi14ELi32ELi1ELb1EL9Algorithm0EEvT_T0_ll --------------------------
	.section	.nv.constant0._Z15SoftmaxWarpImplI22BroadcastScaleMaskLoadIffbLm3EiE11DirectStoreIffEfLi2ELi14ELi32ELi1ELb1EL9Algorithm0EEvT_T0_ll,"a",@progbits
	.sectionflags	@""
	.align	4
.nv.constant0._Z15SoftmaxWarpImplI22BroadcastScaleMaskLoadIffbLm3EiE11DirectStoreIffEfLi2ELi14ELi32ELi1ELb1EL9Algorithm0EEvT_T0_ll:
	.zero		1040


//--------------------- .nv.constant0._Z15SoftmaxWarpImplI22BroadcastScaleMaskLoadIffbLm3EiE11DirectStoreIffEfLi2ELi14ELi32ELi1ELb0EL9Algorithm0EEvT_T0_ll --------------------------
	.section	.nv.constant0._Z15SoftmaxWarpImplI22BroadcastScaleMaskLoadIffbLm3EiE11DirectStoreIffEfLi2ELi14ELi32ELi1ELb0EL9Algorithm0EEvT_T0_ll,"a",@progbits
	.sectionflags	@""
	.align	4
.nv.constant0._Z15SoftmaxWarpImplI22BroadcastScaleMaskLoadIffbLm3EiE11DirectStoreIffEfLi2ELi14ELi32ELi1ELb0EL9Algorithm0EEvT_T0_ll:
	.zero		1040


//--------------------- .nv.constant0._Z15SoftmaxWarpImplI22BroadcastScaleMaskLoadIffbLm3EiE11DirectStoreIffEfLi2ELi12ELi32ELi1ELb1EL9Algorithm0EEvT_T0_ll --------------------------
	.section	.nv.constant0._Z15SoftmaxWarpImplI22BroadcastScaleMaskLoadIffbLm3EiE11DirectStoreIffEfLi2ELi12ELi32ELi1ELb1EL9Algorithm0EEvT_T0_ll,"a",@progbits
	.sectionflags	@""
	.align	4
.nv.constant0._Z15SoftmaxWarpImplI22BroadcastScaleMaskLoadIffbLm3EiE11DirectStoreIffEfLi2ELi12ELi32ELi1ELb1EL9Algorithm0EEvT_T0_ll:
	.zero		1040


//--------------------- .nv.constant0._Z15SoftmaxWarpImplI22BroadcastScaleMaskLoadIffbLm3EiE11DirectStoreIffEfLi2ELi12ELi32ELi1ELb0EL9Algorithm0EEvT_T0_ll --------------------------
	.section	.nv.constant0._Z15SoftmaxWarpImplI22BroadcastScaleMaskLoadIffbLm3EiE11DirectStoreIffEfLi2ELi12ELi32ELi1ELb0EL9Algorithm0EEvT_T0_ll,"a",@progbits
	.sectionflags	@""
	.align	4
.nv.constant0._Z15SoftmaxWarpImplI22BroadcastScaleMaskLoadIffbLm3EiE11DirectStoreIffEfLi2ELi12ELi32ELi1ELb0EL9Algorithm0EEvT_T0_ll:
	.zero		1040


//--------------------- .nv.constant0._Z15SoftmaxWarpImplI22BroadcastScaleMaskLoadIffbLm3EiE11DirectStoreIffEfLi2ELi10ELi32ELi1ELb1EL9Algorithm0EEvT_T0_ll --------------------------
	.section	.nv.constant0._Z15SoftmaxWarpImplI22BroadcastScaleMaskLoadIffbLm3EiE11DirectStoreIffEfLi2ELi10ELi32ELi1ELb1EL9Algorithm0EEvT_T0_ll,"a",@progbits
	.sectionflags	@""
	.align	4
.nv.constant0._Z15SoftmaxWarpImplI22BroadcastScaleMaskLoadIffbLm3EiE11DirectStoreIffEfLi2ELi10ELi32ELi1ELb1EL9Algorithm0EEvT_T0_ll:
	.zero		1040


//--------------------- .nv.constant0._Z15SoftmaxWarpImplI22BroadcastScaleMaskLoadIffbLm3EiE11DirectStoreIffEfLi2ELi10ELi32ELi1ELb0EL9Algorithm0EEvT_T0_ll --------------------------
	.section	.nv.constant0._Z15SoftmaxWarpImplI22BroadcastScaleMaskLoadIffbLm3EiE11DirectStoreIffEfLi2ELi10ELi32ELi1ELb0EL9Algorithm0EEvT_T0_ll,"a",@progbits
	.sectionflags	@""
	.align	4
.nv.constant0._Z15SoftmaxWarpImplI22BroadcastScaleMaskLoadIffbLm3EiE11DirectStoreIffEfLi2ELi10ELi32ELi1ELb0EL9Algorithm0EEvT_T0_ll:
	.zero		1040


//--------------------- .nv.constant0._Z15SoftmaxWarpImplI22BroadcastScaleMaskLoadIffbLm3EiE11DirectStoreIffEfLi2ELi8ELi32ELi1ELb1EL9Algorithm0EEvT_T0_ll --------------------------
	.section	.nv.constant0._Z15SoftmaxWarpImplI22BroadcastScaleMaskLoadIffbLm3EiE11DirectStoreIffEfLi2ELi8ELi32ELi1ELb1EL9Algorithm0EEvT_T0_ll,"a",@progbits
	.sectionflags	@""
	.align	4
.nv.constant0._Z15SoftmaxWarpImplI22BroadcastScaleMaskLoadIffbLm3EiE11DirectStoreIffEfLi2ELi8ELi32ELi1ELb1EL9Algorithm0EEvT_T0_ll:
	.zero		1040


//--------------------- .nv.constant0._Z15SoftmaxWarpImplI22BroadcastScaleMaskLoadIffbLm3EiE11DirectStoreIffEfLi2ELi8ELi32ELi1ELb0EL9Algorithm0EEvT_T0_ll --------------------------
	.section	.nv.constant0._Z15SoftmaxWarpImplI22BroadcastScaleMaskLoadIffbLm3EiE11DirectStoreIffEfLi2ELi8ELi32ELi1ELb0EL9Algorithm0EEvT_T0_ll,"a",@progbits
	.sectionflags	@""
	.align	4
.nv.constant0._Z15SoftmaxWarpImplI22BroadcastScaleMaskLoadIffbLm3EiE11DirectStoreIffEfLi2ELi8ELi32ELi1ELb0EL9Algorithm0EEvT_T0_ll:
	.zero		1040


//--------------------- .nv.constant0._Z15SoftmaxWarpImplI22BroadcastScaleMaskLoadIffbLm3EiE11DirectStoreIffEfLi2ELi6ELi32ELi1ELb1EL9Algorithm0EEvT_T0_ll --------------------------
	.section	.nv.constant0._Z15SoftmaxWarpImplI22BroadcastScaleMaskLoadIffbLm3EiE11DirectStoreIffEfLi2ELi6ELi32ELi1ELb1EL9Algorithm0EEvT_T0_ll,"a",@progbits
	.sectionflags	@""
	.align	4
.nv.constant0._Z15SoftmaxWarpImplI22BroadcastScaleMaskLoadIffbLm3EiE11DirectStoreIffEfLi2ELi6ELi32ELi1ELb1EL9Algorithm0EEvT_T0_ll:
	.zero		1040


//--------------------- .nv.constant0._Z15SoftmaxWarpImplI22BroadcastScaleMaskLoadIffbLm3EiE11DirectStoreIffEfLi2ELi6ELi32ELi1ELb0EL9Algorithm0EEvT_T0_ll --------------------------
	.section	.nv.constant0._Z15SoftmaxWarpImplI22BroadcastScaleMaskLoadIffbLm3EiE11DirectStoreIffEfLi2ELi6ELi32ELi1ELb0EL9Algorithm0EEvT_T0_ll,"a",@progbits
	.sectionflags	@""
	.align	4
.nv.constant0._Z15SoftmaxWarpImplI22BroadcastScaleMaskLoadIffbLm3EiE11DirectStoreIffEfLi2ELi6ELi32ELi1ELb0EL9Algorithm0EEvT_T0_ll:
	.zero		1040


//--------------------- .nv.constant0._Z15SoftmaxWarpImplI22BroadcastScaleMaskLoadIffbLm3EiE11DirectStoreIffEfLi2ELi4ELi32ELi1ELb1EL9Algorithm0EEvT_T0_ll --------------------------
	.section	.nv.constant0._Z15SoftmaxWarpImplI22BroadcastScaleMaskLoadIffbLm3EiE11DirectStoreIffEfLi2ELi4ELi32ELi1ELb1EL9Algorithm0EEvT_T0_ll,"a",@progbits
	.sectionflags	@""
	.align	4
.nv.constant0._Z15SoftmaxWarpImplI22BroadcastScaleMaskLoadIffbLm3EiE11DirectStoreIffEfLi2ELi4ELi32ELi1ELb1EL9Algorithm0EEvT_T0_ll:
	.zero		1040


//--------------------- .nv.constant0._Z15SoftmaxWarpImplI22BroadcastScaleMaskLoadIffbLm3EiE11DirectStoreIffEfLi2ELi4ELi32ELi1ELb0EL9Algorithm0EEvT_T0_ll --------------------------
	.section	.nv.constant0._Z15SoftmaxWarpImplI22BroadcastScaleMaskLoadIffbLm3EiE11DirectStoreIffEfLi2ELi4ELi32ELi1ELb0EL9Algorithm0EEvT_T0_ll,"a",@progbits
	.sectionflags	@""
	.align	4
.nv.constant0._Z15SoftmaxWarpImplI22BroadcastScaleMaskLoadIffbLm3EiE11DirectStoreIffEfLi2ELi4ELi32ELi1ELb0EL9Algorithm0EEvT_T0_ll:
	.zero		1040


//--------------------- .nv.constant0._Z15SoftmaxWarpImplI22BroadcastScaleMaskLoadIffbLm3EiE11DirectStoreIffEfLi2ELi2ELi32ELi1ELb1EL9Algorithm0EEvT_T0_ll --------------------------
	.section	.nv.constant0._Z15SoftmaxWarpImplI22BroadcastScaleMaskLoadIffbLm3EiE11DirectStoreIffEfLi2ELi2ELi32ELi1ELb1EL9Algorithm0EEvT_T0_ll,"a",@progbits
	.sectionflags	@""
	.align	4
.nv.constant0._Z15SoftmaxWarpImplI22BroadcastScaleMaskLoadIffbLm3EiE11DirectStoreIffEfLi2ELi2ELi32ELi1ELb1EL9Algorithm0EEvT_T0_ll:
	.zero		1040


//--------------------- .nv.constant0._Z15SoftmaxWarpImplI22BroadcastScaleMaskLoadIffbLm3EiE11DirectStoreIffEfLi2ELi2ELi32ELi1ELb0EL9Algorithm0EEvT_T0_ll --------------------------
	.section	.nv.constant0._Z15SoftmaxWarpImplI22BroadcastScaleMaskLoadIffbLm3EiE11DirectStoreIffEfLi2ELi2ELi32ELi1ELb0EL9Algorithm0EEvT_T0_ll,"a",@progbits
	.sectionflags	@""
	.align	4
.nv.constant0._Z15SoftmaxWarpImplI22BroadcastScaleMaskLoadIffbLm3EiE11DirectStoreIffEfLi2ELi2ELi32ELi1ELb0EL9Algorithm0EEvT_T0_ll:
	.zero		1040


//--------------------- .nv.constant0._Z15SoftmaxWarpImplI22BroadcastScaleMaskLoadIffbLm3EiE11DirectStoreIffEfLi2ELi2ELi32ELi2ELb1EL9Algorithm0EEvT_T0_ll --------------------------
	.section	.nv.constant0._Z15SoftmaxWarpImplI22BroadcastScaleMaskLoadIffbLm3EiE11DirectStoreIffEfLi2ELi2ELi32ELi2ELb1EL9Algorithm0EEvT_T0_ll,"a",@progbits
	.sectionflags	@""
	.align	4
.nv.constant0._Z15SoftmaxWarpImplI22BroadcastScaleMaskLoadIffbLm3EiE11DirectStoreIffEfLi2ELi2ELi32ELi2ELb1EL9Algorithm0EEvT_T0_ll:
	.zero		1040


//--------------------- .nv.constant0._Z15SoftmaxWarpImplI22BroadcastScaleMaskLoadIffbLm3EiE11DirectStoreIffEfLi2ELi2ELi32ELi2ELb0EL9Algorithm0EEvT_T0_ll --------------------------
	.section	.nv.constant0._Z15SoftmaxWarpImplI22BroadcastScaleMaskLoadIffbLm3EiE11DirectStoreIffEfLi2ELi2ELi32ELi2ELb0EL9Algorithm0EEvT_T0_ll,"a",@progbits
	.sectionflags	@""
	.align	4
.nv.constant0._Z15SoftmaxWarpImplI22BroadcastScaleMaskLoadIffbLm3EiE11DirectStoreIffEfLi2ELi2ELi32ELi2ELb0EL9Algorithm0EEvT_T0_ll:
	.zero		1040


//--------------------- .nv.constant0._Z15SoftmaxWarpImplI22BroadcastScaleMaskLoadIffbLm3EiE11DirectStoreIffEfLi2ELi2ELi16ELi1ELb1EL9Algorithm0EEvT_T0_ll --------------------------
	.section	.nv.constant0._Z15SoftmaxWarpImplI22BroadcastScaleMaskLoadIffbLm3EiE11DirectStoreIffEfLi2ELi2ELi16ELi1ELb1EL9Algorithm0EEvT_T0_ll,"a",@progbits
	.sectionflags	@""
	.align	4
.nv.constant0._Z15SoftmaxWarpImplI22BroadcastScaleMaskLoadIffbLm3EiE11DirectStoreIffEfLi2ELi2ELi16ELi1ELb1EL9Algorithm0EEvT_T0_ll:
	.zero		1040


//--------------------- .nv.constant0._Z15SoftmaxWarpImplI22BroadcastScaleMaskLoadIffbLm3EiE11DirectStoreIffEfLi2ELi2ELi16ELi1ELb0EL9Algorithm0EEvT_T0_ll --------------------------
	.section	.nv.constant0._Z15SoftmaxWarpImplI22BroadcastScaleMaskLoadIffbLm3EiE11DirectStoreIffEfLi2ELi2ELi16ELi1ELb0EL9Algorithm0EEvT_T0_ll,"a",@progbits
	.sectionflags	@""
	.align	4
.nv.constant0._Z15SoftmaxWarpImplI22BroadcastScaleMaskLoadIffbLm3EiE11DirectStoreIffEfLi2ELi2ELi16ELi1ELb0EL9Algorithm0EEvT_T0_ll:
	.zero		1040


//--------------------- .nv.constant0._Z15SoftmaxWarpImplI22BroadcastScaleMaskLoadIffbLm3EiE11DirectStoreIffEfLi2ELi2ELi16ELi2ELb1EL9Algorithm0EEvT_T0_ll --------------------------
	.section	.nv.constant0._Z15SoftmaxWarpImplI22BroadcastScaleMaskLoadIffbLm3EiE11DirectStoreIffEfLi2ELi2ELi16ELi2ELb1EL9Algorithm0EEvT_T0_ll,"a",@progbits
	.sectionflags	@""
	.align	4
.nv.constant0._Z15SoftmaxWarpImplI22BroadcastScaleMaskLoadIffbLm3EiE11DirectStoreIffEfLi2ELi2ELi16ELi2ELb1EL9Algorithm0EEvT_T0_ll:
	.zero		1040


//--------------------- .nv.constant0._Z15SoftmaxWarpImplI22BroadcastScaleMaskLoadIffbLm3EiE11DirectStoreIffEfLi2ELi2ELi16ELi2ELb0EL9Algorithm0EEvT_T0_ll --------------------------
	.section	.nv.constant0._Z15SoftmaxWarpImplI22BroadcastScaleMaskLoadIffbLm3EiE11DirectStoreIffEfLi2ELi2ELi16ELi2ELb0EL9Algorithm0EEvT_T0_ll,"a",@progbits
	.sectionflags	@""
	.align	4
.nv.constant0._Z15SoftmaxWarpImplI22BroadcastScaleMaskLoadIffbLm3EiE11DirectStoreIffEfLi2ELi2ELi16ELi2ELb0EL9Algorithm0EEvT_T0_ll:
	.zero		1040


//--------------------- .nv.constant0._Z15SoftmaxWarpImplI22BroadcastScaleMaskLoadIffbLm3EiE11DirectStoreIffEfLi2ELi2ELi8ELi1ELb1EL9Algorithm0EEvT_T0_ll --------------------------
	.section	.nv.constant0._Z15SoftmaxWarpImplI22BroadcastScaleMaskLoadIffbLm3EiE11DirectStoreIffEfLi2ELi2ELi8ELi1ELb1EL9Algorithm0EEvT_T0_ll,"a",@progbits
	.sectionflags	@""
	.align	4
.nv.constant0._Z15SoftmaxWarpImplI22BroadcastScaleMaskLoadIffbLm3EiE11DirectStoreIffEfLi2ELi2ELi8ELi1ELb1EL9Algorithm0EEvT_T0_ll:
	.zero		1040


//--------------------- .nv.constant0._Z15SoftmaxWarpImplI22BroadcastScaleMaskLoadIffbLm3EiE11DirectStoreIffEfLi2ELi2ELi8ELi1ELb0EL9Algorithm0EEvT_T0_ll --------------------------
	.section	.nv.constant0._Z15SoftmaxWarpImplI22BroadcastScaleMaskLoadIffbLm3EiE11DirectStoreIffEfLi2ELi2ELi8ELi1ELb0EL9Algorithm0EEvT_T0_ll,"a",@progbits
	.sectionflags	@""
	.align	4
.nv.constant0._Z15SoftmaxWarpImplI22BroadcastScaleMaskLoadIffbLm3EiE11DirectStoreIffEfLi2ELi2ELi8ELi1ELb0EL9Algorithm0EEvT_T0_ll:
	.zero		1040


//--------------------- .nv.constant0._Z15SoftmaxWarpImplI22BroadcastScaleMaskLoadIffbLm3EiE11DirectStoreIffEfLi2ELi2ELi8ELi2ELb1EL9Algorithm0EEvT_T0_ll --------------------------
	.section	.nv.constant0._Z15SoftmaxWarpImplI22BroadcastScaleMaskLoadIffbLm3EiE11DirectStoreIffEfLi2ELi2ELi8ELi2ELb1EL9Algorithm0EEvT_T0_ll,"a",@progbits
	.sectionflags	@""
	.align	4
.nv.constant0._Z15SoftmaxWarpImplI22BroadcastScaleMaskLoadIffbLm3EiE11DirectStoreIffEfLi2ELi2ELi8ELi2ELb1EL9Algorithm0EEvT_T0_ll:
	.zero		1040


//--------------------- .nv.constant0._Z15SoftmaxWarpImplI22BroadcastScaleMaskLoadIffbLm3EiE11DirectStoreIffEfLi2ELi2ELi8ELi2ELb0EL9Algorithm0EEvT_T0_ll --------------------------
	.section	.nv.constant0._Z15SoftmaxWarpImplI22BroadcastScaleMaskLoadIffbLm3EiE11DirectStoreIffEfLi2ELi2ELi8ELi2ELb0EL9Algorithm0EEvT_T0_ll,"a",@progbits
	.sectionflags	@""
	.align	4
.nv.constant0._Z15SoftmaxWarpImplI22BroadcastScaleMaskLoadIffbLm3EiE11DirectStoreIffEfLi2ELi2ELi8ELi2ELb0EL9Algorithm0EEvT_T0_ll:
	.zero		1040


//--------------------- .nv.constant0._Z15SoftmaxWarpImplI22BroadcastScaleMaskLoadIffbLm3EiE11DirectStoreIffEfLi2ELi2ELi4ELi1ELb1EL9Algorithm0EEvT_T0_ll --------------------------
	.section	.nv.constant0._Z15SoftmaxWarpImplI22BroadcastScaleMaskLoadIffbLm3EiE11DirectStoreIffEfLi2ELi2ELi4ELi1ELb1EL9Algorithm0EEvT_T0_ll,"a",@progbits
	.sectionflags	@""
	.align	4
.nv.constant0._Z15SoftmaxWarpImplI22BroadcastScaleMaskLoadIffbLm3EiE11DirectStoreIffEfLi2ELi2ELi4ELi1ELb1EL9Algorithm0EEvT_T0_ll:
	.zero		1040


//--------------------- .nv.constant0._Z15SoftmaxWarpImplI22BroadcastScaleMaskLoadIffbLm3EiE11DirectStoreIffEfLi2ELi2ELi4ELi1ELb0EL9Algorithm0EEvT_T0_ll --------------------------
	.section	.nv.constant0._Z15SoftmaxWarpImplI22BroadcastScaleMaskLoadIffbLm3EiE11DirectStoreIffEfLi2ELi2ELi4ELi1ELb0EL9Algorithm0EEvT_T0_ll,"a",@progbits
	.sectionflags	@""
	.align	4
.nv.constant0._Z15SoftmaxWarpImplI22BroadcastScaleMaskLoadIffbLm3EiE11DirectStoreIffEfLi2ELi2ELi4ELi1ELb0EL9Algorithm0EEvT_T0_ll:
	.zero		1040


//--------------------- .nv.constant0._Z15SoftmaxWarpImplI22BroadcastScaleMaskLoadIffbLm3EiE11DirectStoreIffEfLi2ELi2ELi4ELi2ELb1EL9Algorithm0EEvT_T0_ll --------------------------
	.section	.nv.constant0._Z15SoftmaxWarpImplI22BroadcastScaleMaskLoadIffbLm3EiE11DirectStoreIffEfLi2ELi2ELi4ELi2ELb1EL9Algorithm0EEvT_T0_ll,"a",@progbits
	.sectionflags	@""
	.align	4
.nv.constant0._Z15SoftmaxWarpImplI22BroadcastScaleMaskLoadIffbLm3EiE11DirectStoreIffEfLi2ELi2ELi4ELi2ELb1EL9Algorithm0EEvT_T0_ll:
	.zero		1040


//--------------------- .nv.constant0._Z15SoftmaxWarpImplI22BroadcastScaleMaskLoadIffbLm3EiE11DirectStoreIffEfLi2ELi2ELi4ELi2ELb0EL9Algorithm0EEvT_T0_ll --------------------------
	.section	.nv.constant0._Z15SoftmaxWarpImplI22BroadcastScaleMaskLoadIffbLm3EiE11DirectStoreIffEfLi2ELi2ELi4ELi2ELb0EL9Algorithm0EEvT_T0_ll,"a",@progbits
	.sectionflags	@""
	.align	4
.nv.constant0._Z15SoftmaxWarpImplI22BroadcastScaleMaskLoadIffbLm3EiE11DirectStoreIffEfLi2ELi2ELi4ELi2ELb0EL9Algorithm0EEvT_T0_ll:
	.zero		1040


//--------------------- .nv.constant0._Z15SoftmaxWarpImplI22BroadcastScaleMaskLoadIffbLm3EiE11DirectStoreIffEfLi2ELi2ELi2ELi1ELb1EL9Algorithm0EEvT_T0_ll --------------------------
	.section	.nv.constant0._Z15SoftmaxWarpImplI22BroadcastScaleMaskLoadIffbLm3EiE11DirectStoreIffEfLi2ELi2ELi2ELi1ELb1EL9Algorithm0EEvT_T0_ll,"a",@progbits
	.sectionflags	@""
	.align	4
.nv.constant0._Z15SoftmaxWarpImplI22BroadcastScaleMaskLoadIffbLm3EiE11DirectStoreIffEfLi2ELi2ELi2ELi1ELb1EL9Algorithm0EEvT_T0_ll:
	.zero		1040


//--------------------- .nv.constant0._Z15SoftmaxWarpImplI22BroadcastScaleMaskLoadIffbLm3EiE11DirectStoreIffEfLi2ELi2ELi2ELi1ELb0EL9Algorithm0EEvT_T0_ll --------------------------
	.section	.nv.constant0._Z15SoftmaxWarpImplI22BroadcastScaleMaskLoadIffbLm3EiE11DirectStoreIffEfLi2ELi2ELi2ELi1ELb0EL9Algorithm0EEvT_T0_ll,"a",@progbits
	.sectionflags	@""
	.align	4
.nv.constant0._Z15SoftmaxWarpImplI22BroadcastScaleMaskLoadIffbLm3EiE11DirectStoreIffEfLi2ELi2ELi2ELi1ELb0EL9Algorithm0EEvT_T0_ll:
	.zero		1040


//--------------------- .nv.constant0._Z15SoftmaxWarpImplI22BroadcastScaleMaskLoadIffbLm3EiE11DirectStoreIffEfLi2ELi2ELi2ELi2ELb1EL9Algorithm0EEvT_T0_ll --------------------------
	.section	.nv.constant0._Z15SoftmaxWarpImplI22BroadcastScaleMaskLoadIffbLm3EiE11DirectStoreIffEfLi2ELi2ELi2ELi2ELb1EL9Algorithm0EEvT_T0_ll,"a",@progbits
	.sectionflags	@""
	.align	4
.nv.constant0._Z15SoftmaxWarpImplI22BroadcastScaleMaskLoadIffbLm3EiE11DirectStoreIffEfLi2ELi2ELi2ELi2ELb1EL9Algorithm0EEvT_T0_ll:
	.zero		1040


//--------------------- .nv.constant0._Z15SoftmaxWarpImplI22BroadcastScaleMaskLoadIffbLm3EiE11DirectStoreIffEfLi2ELi2ELi2ELi2ELb0EL9Algorithm0EEvT_T0_ll --------------------------
	.section	.nv.constant0._Z15SoftmaxWarpImplI22BroadcastScaleMaskLoadIffbLm3EiE11DirectStoreIffEfLi2ELi2ELi2ELi2ELb0EL9Algorithm0EEvT_T0_ll,"a",@progbits
	.sectionflags	@""
	.align	4
.nv.constant0._Z15SoftmaxWarpImplI22BroadcastScaleMaskLoadIffbLm3EiE11DirectStoreIffEfLi2ELi2ELi2ELi2ELb0EL9Algorithm0EEvT_T0_ll:
	.zero		1040


//--------------------- .nv.constant0._Z15SoftmaxWarpImplI22BroadcastScaleMaskLoadIffbLm3EiE11DirectStoreIffEfLi2ELi2ELi1ELi1ELb1EL9Algorithm0EEvT_T0_ll --------------------------
	.section	.nv.constant0._Z15SoftmaxWarpImplI22BroadcastScaleMaskLoadIffbLm3EiE11DirectStoreIffEfLi2ELi2ELi1ELi1ELb1EL9Algorithm0EEvT_T0_ll,"a",@progbits
	.sectionflags	@""
	.align	4
.nv.constant0._Z15SoftmaxWarpImplI22BroadcastScaleMaskLoadIffbLm3EiE11DirectStoreIffEfLi2ELi2ELi1ELi1ELb1EL9Algorithm0EEvT_T0_ll:
	.zero		1040


//--------------------- .nv.constant0._Z15SoftmaxWarpImplI22BroadcastScaleMaskLoadIffbLm3EiE11DirectStoreIffEfLi2ELi2ELi1ELi1ELb0EL9Algorithm0EEvT_T0_ll --------------------------
	.section	.nv.constant0._Z15SoftmaxWarpImplI22BroadcastScaleMaskLoadIffbLm3EiE11DirectStoreIffEfLi2ELi2ELi1ELi1ELb0EL9Algorithm0EEvT_T0_ll,"a",@progbits
	.sectionflags	@""
	.align	4
.nv.constant0._Z15SoftmaxWarpImplI22BroadcastScaleMaskLoadIffbLm3EiE11DirectStoreIffEfLi2ELi2ELi1ELi1ELb0EL9Algorithm0EEvT_T0_ll:
	.zero		1040


//--------------------- .nv.constant0._Z15SoftmaxWarpImplI22BroadcastScaleMaskLoadIffbLm3EiE11DirectStoreIffEfLi2ELi2ELi1ELi2ELb1EL9Algorithm0EEvT_T0_ll --------------------------
	.section	.nv.constant0._Z15SoftmaxWarpImplI22BroadcastScaleMaskLoadIffbLm3EiE11DirectStoreIffEfLi2ELi2ELi1ELi2ELb1EL9Algorithm0EEvT_T0_ll,"a",@progbits
	.sectionflags	@""
	.align	4
.nv.constant0._Z15SoftmaxWarpImplI22BroadcastScaleMaskLoadIffbLm3EiE11DirectStoreIffEfLi2ELi2ELi1ELi2ELb1EL9Algorithm0EEvT_T0_ll:
	.zero		1040


//--------------------- .nv.constant0._Z15SoftmaxWarpImplI22BroadcastScaleMaskLoadIffbLm3EiE11DirectStoreIffEfLi2ELi2ELi1ELi2ELb0EL9Algorithm0EEvT_T0_ll --------------------------
	.section	.nv.constant0._Z15SoftmaxWarpImplI22BroadcastScaleMaskLoadIffbLm3EiE11DirectStoreIffEfLi2ELi2ELi1ELi2ELb0EL9Algorithm0EEvT_T0_ll,"a",@progbits
	.sectionflags	@""
	.align	4
.nv.constant0._Z15SoftmaxWarpImplI22BroadcastScaleMaskLoadIffbLm3EiE11DirectStoreIffEfLi2ELi2ELi1ELi2ELb0EL9Algorithm0EEvT_T0_ll:
	.zero		1040


//--------------------- .nv.constant0._Z24SoftmaxBlockUncachedImplI22BroadcastScaleMaskLoadIffbLm2EiE11DirectStoreIffEfLi1ELi1024EL9Algorithm0EEvT_T0_ll --------------------------
	.section	.nv.constant0._Z24SoftmaxBlockUncachedImplI22BroadcastScaleMaskLoadIffbLm2EiE11DirectStoreIffEfLi1ELi1024EL9Algorithm0EEvT_T0_ll,"a",@progbits
	.sectionflags	@""
	.align	4
.nv.constant0._Z24SoftmaxBlockUncachedImplI22BroadcastScaleMaskLoadIffbLm2EiE11DirectStoreIffEfLi1ELi1024EL9Algorithm0EEvT_T0_ll:
	.zero		1016


//--------------------- .nv.constant0._Z24SoftmaxBlockUncachedImplI22BroadcastScaleMaskLoadIffbLm2EiE11DirectStoreIffEfLi2ELi1024EL9Algorithm0EEvT_T0_ll --------------------------
	.section	.nv.constant0._Z24SoftmaxBlockUncachedImplI22BroadcastScaleMaskLoadIffbLm2EiE11DirectStoreIffEfLi2ELi1024EL9Algorithm0EEvT_T0_ll,"a",@progbits
	.sectionflags	@""
	.align	4
.nv.constant0._Z24SoftmaxBlockUncachedImplI22BroadcastScaleMaskLoadIffbLm2EiE11DirectStoreIffEfLi2ELi1024EL9Algorithm0EEvT_T0_ll:
	.zero		1016


//--------------------- .nv.constant0._Z20SoftmaxBlockSMemImplI22BroadcastScaleMaskLoadIffbLm2EiE11DirectStoreIffEfLi1ELi256EL9Algorithm0EEvT_T0_ll --------------------------
	.section	.nv.constant0._Z20SoftmaxBlockSMemImplI22BroadcastScaleMaskLoadIffbLm2EiE11DirectStoreIffEfLi1ELi256EL9Algorithm0EEvT_T0_ll,"a",@progbits
	.sectionflags	@""
	.align	4
.nv.constant0._Z20SoftmaxBlockSMemImplI22BroadcastScaleMaskLoadIffbLm2EiE11DirectStoreIffEfLi1ELi256EL9Algorithm0EEvT_T0_ll:
	.zero		1016


//--------------------- .nv.constant0._Z20SoftmaxBlockSMemImplI22BroadcastScaleMaskLoadIffbLm2EiE11DirectStoreIffEfLi1ELi512EL9Algorithm0EEvT_T0_ll --------------------------
	.section	.nv.constant0._Z20SoftmaxBlockSMemImplI22BroadcastScaleMaskLoadIffbLm2EiE11DirectStoreIffEfLi1ELi512EL9Algorithm0EEvT_T0_ll,"a",@progbits
	.sectionflags	@""
	.align	4
.nv.constant0._Z20SoftmaxBlockSMemImplI22BroadcastScaleMaskLoadIffbLm2EiE11DirectStoreIffEfLi1ELi512EL9Algorithm0EEvT_T0_ll:
	.zero		1016


//--------------------- .nv.constant0._Z20SoftmaxBlockSMemImplI22BroadcastScaleMaskLoadIffbLm2EiE11DirectStoreIffEfLi1ELi1024EL9Algorithm0EEvT_T0_ll --------------------------
	.section	.nv.constant0._Z20SoftmaxBlockSMemImplI22BroadcastScaleMaskLoadIffbLm2EiE11DirectStoreIffEfLi1ELi1024EL9Algorithm0EEvT_T0_ll,"a",@progbits
	.sectionflags	@""
	.align	4
.nv.constant0._Z20SoftmaxBlockSMemImplI22BroadcastScaleMaskLoadIffbLm2EiE11DirectStoreIffEfLi1ELi1024EL9Algorithm0EEvT_T0_ll:
	.zero		1016


//--------------------- .nv.constant0._Z20SoftmaxBlockSMemImplI22BroadcastScaleMaskLoadIffbLm2EiE11DirectStoreIffEfLi1ELi128EL9Algorithm0EEvT_T0_ll --------------------------
	.section	.nv.constant0._Z20SoftmaxBlockSMemImplI22BroadcastScaleMaskLoadIffbLm2EiE11DirectStoreIffEfLi1ELi128EL9Algorithm0EEvT_T0_ll,"a",@progbits
	.sectionflags	@""
	.align	4
.nv.constant0._Z20SoftmaxBlockSMemImplI22BroadcastScaleMaskLoadIffbLm2EiE11DirectStoreIffEfLi1ELi128EL9Algorithm0EEvT_T0_ll:
	.zero		1016


//--------------------- .nv.constant0._Z20SoftmaxBlockSMemImplI22BroadcastScaleMaskLoadIffbLm2EiE11DirectStoreIffEfLi2ELi256EL9Algorithm0EEvT_T0_ll --------------------------
	.section	.nv.constant0._Z20SoftmaxBlockSMemImplI22BroadcastScaleMaskLoadIffbLm2EiE11DirectStoreIffEfLi2ELi256EL9Algorithm0EEvT_T0_ll,"a",@progbits
	.sectionflags	@""
	.align	4
.nv.constant0._Z20SoftmaxBlockSMemImplI22BroadcastScaleMaskLoadIffbLm2EiE11DirectStoreIffEfLi2ELi256EL9Algorithm0EEvT_T0_ll:
	.zero		1016


//--------------------- .nv.constant0._Z20SoftmaxBlockSMemImplI22BroadcastScaleMaskLoadIffbLm2EiE11DirectStoreIffEfLi2ELi512EL9Algorithm0EEvT_T0_ll --------------------------
	.section	.nv.constant0._Z20SoftmaxBlockSMemImplI22BroadcastScaleMaskLoadIffbLm2EiE11DirectStoreIffEfLi2ELi512EL9Algorithm0EEvT_T0_ll,"a",@progbits
	.sectionflags	@""
	.align	4
.nv.constant0._Z20SoftmaxBlockSMemImplI22BroadcastScaleMaskLoadIffbLm2EiE11DirectStoreIffEfLi2ELi512EL9Algorithm0EEvT_T0_ll:
	.zero		1016


//--------------------- .nv.constant0._Z20SoftmaxBlockSMemImplI22BroadcastScaleMaskLoadIffbLm2EiE11DirectStoreIffEfLi2ELi1024EL9Algorithm0EEvT_T0_ll --------------------------
	.section	.nv.constant0._Z20SoftmaxBlockSMemImplI22BroadcastScaleMaskLoadIffbLm2EiE11DirectStoreIffEfLi2ELi1024EL9Algorithm0EEvT_T0_ll,"a",@progbits
	.sectionflags	@""
	.align	4
.nv.constant0._Z20SoftmaxBlockSMemImplI22BroadcastScaleMaskLoadIffbLm2EiE11DirectStoreIffEfLi2ELi1024EL9Algorithm0EEvT_T0_ll:
	.zero		1016


//--------------------- .nv.constant0._Z20SoftmaxBlockSMemImplI22BroadcastScaleMaskLoadIffbLm2EiE11DirectStoreIffEfLi2ELi128EL9Algorithm0EEvT_T0_ll --------------------------
	.section	.nv.constant0._Z20SoftmaxBlockSMemImplI22BroadcastScaleMaskLoadIffbLm2EiE11DirectStoreIffEfLi2ELi128EL9Algorithm0EEvT_T0_ll,"a",@progbits
	.sectionflags	@""
	.align	4
.nv.constant0._Z20SoftmaxBlockSMemImplI22BroadcastScaleMaskLoadIffbLm2EiE11DirectStoreIffEfLi2ELi128EL9Algorithm0EEvT_T0_ll:
	.zero		1016


//--------------------- .nv.constant0._Z15SoftmaxWarpImplI22BroadcastScaleMaskLoadIffbLm2EiE11DirectStoreIffEfLi1ELi32ELi32ELi1ELb1EL9Algorithm0EEvT_T0_ll --------------------------
	.section	.nv.constant0._Z15SoftmaxWarpImplI22BroadcastScaleMaskLoadIffbLm2EiE11DirectStoreIffEfLi1ELi32ELi32ELi1ELb1EL9Algorithm0EEvT_T0_ll,"a",@progbits
	.sectionflags	@""
	.align	4
.nv.constant0._Z15SoftmaxWarpImplI22BroadcastScaleMaskLoadIffbLm2EiE11DirectStoreIffEfLi1ELi32ELi32ELi1ELb1EL9Algorithm0EEvT_T0_ll:
	.zero		1016


//--------------------- .nv.constant0._Z15SoftmaxWarpImplI22BroadcastScaleMaskLoadIffbLm2EiE11DirectStoreIffEfLi1ELi32ELi32ELi1ELb0EL9Algorithm0EEvT_T0_ll --------------------------
	.section	.nv.constant0._Z15SoftmaxWarpImplI22BroadcastScaleMaskLoadIffbLm2EiE11DirectStoreIffEfLi1ELi32ELi32ELi1ELb0EL9Algorithm0EEvT_T0_ll,"a",@progbits
	.sectionflags	@""
	.align	4
.nv.constant0._Z15SoftmaxWarpImplI22BroadcastScaleMaskLoadIffbLm2EiE11DirectStoreIffEfLi1ELi32ELi32ELi1ELb0EL9Algorithm0EEvT_T0_ll:
	.zero		1016


//--------------------- .nv.constant0._Z15SoftmaxWarpImplI22BroadcastScaleMaskLoadIffbLm2EiE11DirectStoreIffEfLi1ELi31ELi32ELi1ELb1EL9Algorithm0EEvT_T0_ll --------------------------
	.section	.nv.constant0._Z15SoftmaxWarpImplI22BroadcastScaleMaskLoadIffbLm2EiE11DirectStoreIffEfLi1ELi31ELi32ELi1ELb1EL9Algorithm0EEvT_T0_ll,"a",@progbits
	.sectionflags	@""
	.align	4
.nv.constant0._Z15SoftmaxWarpImplI22BroadcastScaleMaskLoadIffbLm2EiE11DirectStoreIffEfLi1ELi31ELi32ELi1ELb1EL9Algorithm0EEvT_T0_ll:
	.zero		1016


//--------------------- .nv.constant0._Z15SoftmaxWarpImplI22BroadcastScaleMaskLoadIffbLm2EiE11DirectStoreIffEfLi1ELi31ELi32ELi1ELb0EL9Algorithm0EEvT_T0_ll --------------------------
	.section	.nv.constant0._Z15SoftmaxWarpImplI22BroadcastScaleMaskLoadIffbLm2EiE11DirectStoreIffEfLi1ELi31ELi32ELi1ELb0EL9Algorithm0EEvT_T0_ll,"a",@progbits
	.sectionflags	@""
	.align	4
.nv.constant0._Z15SoftmaxWarpImplI22BroadcastScaleMaskLoadIffbLm2EiE11DirectStoreIffEfLi1ELi31ELi32ELi1ELb0EL9Algorithm0EEvT_T0_ll:
	.zero		1016


//--------------------- .nv.constant0._Z15SoftmaxWarpImplI22BroadcastScaleMaskLoadIffbLm2EiE11DirectStoreIffEfLi1ELi30ELi32ELi1ELb1EL9Algorithm0EEvT_T0_ll --------------------------
	.section	.nv.constant0._Z15SoftmaxWarpImplI22BroadcastScaleMaskLoadIffbLm2EiE11DirectStoreIffEfLi1ELi30ELi32ELi1ELb1EL9Algorithm0EEvT_T0_ll,"a",@progbits
	.sectionflags	@""
	.align	4
.nv.constant0._Z15SoftmaxWarpImplI22BroadcastScaleMaskLoadIffbLm2EiE11DirectStoreIffEfLi1ELi30ELi32ELi1ELb1EL9Algorithm0EEvT_T0_ll:
	.zero		1016


//--------------------- .nv.constant0._Z15SoftmaxWarpImplI22BroadcastScaleMaskLoadIffbLm2EiE11DirectStoreIffEfLi1ELi30ELi32ELi1ELb0EL9Algorithm0EEvT_T0_ll --------------------------
	.section	.nv.constant0._Z15SoftmaxWarpImplI22BroadcastScaleMaskLoadIffbLm2EiE11DirectStoreIffEfLi1ELi30ELi32ELi1ELb0EL9Algorithm0EEvT_T0_ll,"a",@progbits
	.sectionflags	@""
	.align	4
.nv.constant0._Z15SoftmaxWarpImplI22BroadcastScaleMaskLoadIffbLm2EiE11DirectStoreIffEfLi1ELi30ELi32ELi1ELb0EL9Algorithm0EEvT_T0_ll:
	.zero		1016


//--------------------- .nv.constant0._Z15SoftmaxWarpImplI22BroadcastScaleMaskLoadIffbLm2EiE11DirectStoreIffEfLi1ELi29ELi32ELi1ELb1EL9Algorithm0EEvT_T0_ll --------------------------
	.section	.nv.constant0._Z15SoftmaxWarpImplI22BroadcastScaleMaskLoadIffbLm2EiE11DirectStoreIffEfLi1ELi29ELi32ELi1ELb1EL9Algorithm0EEvT_T0_ll,"a",@progbits
	.sectionflags	@""
	.align	4
.nv.constant0._Z15SoftmaxWarpImplI22BroadcastScaleMaskLoadIffbLm2EiE11DirectStoreIffEfLi1ELi29ELi32ELi1ELb1EL9Algorithm0EEvT_T0_ll:
	.zero		1016


//--------------------- .nv.constant0._Z15SoftmaxWarpImplI22BroadcastScaleMaskLoadIffbLm2EiE11DirectStoreIffEfLi1ELi29ELi32ELi1ELb0EL9Algorithm0EEvT_T0_ll --------------------------
	.section	.nv.constant0._Z15SoftmaxWarpImplI22BroadcastScaleMaskLoadIffbLm2EiE11DirectStoreIffEfLi1ELi29ELi32ELi1ELb0EL9Algorithm0EEvT_T0_ll,"a",@progbits
	.sectionflags	@""
	.align	4
.nv.constant0._Z15SoftmaxWarpImplI22BroadcastScaleMaskLoadIffbLm2EiE11DirectStoreIffEfLi1ELi29ELi32ELi1ELb0EL9Algorithm0EEvT_T0_ll:
	.zero		1016


//--------------------- .nv.constant0._Z15SoftmaxWarpImplI22BroadcastScaleMaskLoadIffbLm2EiE11DirectStoreIffEfLi1ELi28ELi32ELi1ELb1EL9Algorithm0EEvT_T0_ll --------------------------
	.section	.nv.constant0._Z15SoftmaxWarpImplI22BroadcastScaleMaskLoadIffbLm2EiE11DirectStoreIffEfLi1ELi28ELi32ELi1ELb1EL9Algorithm0EEvT_T0_ll,"a",@progbits
	.sectionflags	@""
	.align	4
.nv.constant0._Z15SoftmaxWarpImplI22BroadcastScaleMaskLoadIffbLm2EiE11DirectStoreIffEfLi1ELi28ELi32ELi1ELb1EL9Algorithm0EEvT_T0_ll:
	.zero		1016


//--------------------- .nv.constant0._Z15SoftmaxWarpImplI22BroadcastScaleMaskLoadIffbLm2EiE11DirectStoreIffEfLi1ELi28ELi32ELi1ELb0EL9Algorithm0EEvT_T0_ll --------------------------
	.section	.nv.constant0._Z15SoftmaxWarpImplI22BroadcastScaleMaskLoadIffbLm2EiE11DirectStoreIffEfLi1ELi28ELi32ELi1ELb0EL9Algorithm0EEvT_T0_ll,"a",@progbits
	.sectionflags	@""
	.align	4
.nv.constant0._Z15SoftmaxWarpImplI22BroadcastScaleMaskLoadIffbLm2EiE11DirectStoreIffEfLi1ELi28ELi32ELi1ELb0EL9Algorithm0EEvT_T0_ll:
	.zero		1016


//--------------------- .nv.constant0._Z15SoftmaxWarpImplI22BroadcastScaleMaskLoadIffbLm2EiE11DirectStoreIffEfLi1ELi27ELi32ELi1ELb1EL9Algorithm0EEvT_T0_ll --------------------------
	.section	.nv.constant0._Z15SoftmaxWarpImplI22BroadcastScaleMaskLoadIffbLm2EiE11DirectStoreIffEfLi1ELi27ELi32ELi1ELb1EL9Algorithm0EEvT_T0_ll,"a",@progbits
	.sectionflags	@""
	.align	4
.nv.constant0._Z15SoftmaxWarpImplI22BroadcastScaleMaskLoadIffbLm2EiE11DirectStoreIffEfLi1ELi27ELi32ELi1ELb1EL9Algorithm0EEvT_T0_ll:
	.zero		1016


//--------------------- .nv.constant0._Z15SoftmaxWarpImplI22BroadcastScaleMaskLoadIffbLm2EiE11DirectStoreIffEfLi1ELi27ELi32ELi1ELb0EL9Algorithm0EEvT_T0_ll --------------------------
	.section	.nv.constant0._Z15SoftmaxWarpImplI22BroadcastScaleMaskLoadIffbLm2EiE11DirectStoreIffEfLi1ELi27ELi32ELi1ELb0EL9Algorithm0EEvT_T0_ll,"a",@progbits
	.sectionflags	@""
	.align	4
.nv.constant0._Z15SoftmaxWarpImplI22BroadcastScaleMaskLoadIffbLm2EiE11DirectStoreIffEfLi1ELi27ELi32ELi1ELb0EL9Algorithm0EEvT_T0_ll:
	.zero		1016


//--------------------- .nv.constant0._Z15SoftmaxWarpImplI22BroadcastScaleMaskLoadIffbLm2EiE11DirectStoreIffEfLi1ELi26ELi32ELi1ELb1EL9Algorithm0EEvT_T0_ll --------------------------
	.section	.nv.constant0._Z15SoftmaxWarpImplI22BroadcastScaleMaskLoadIffbLm2EiE11DirectStoreIffEfLi1ELi26ELi32ELi1ELb1EL9Algorithm0EEvT_T0_ll,"a",@progbits
	.sectionflags	@""
	.align	4
.nv.constant0._Z15SoftmaxWarpImplI22BroadcastScaleMaskLoadIffbLm2EiE11DirectStoreIffEfLi1ELi26ELi32ELi1ELb1EL9Algorithm0EEvT_T0_ll:
	.zero		1016


//--------------------- .nv.constant0._Z15SoftmaxWarpImplI22BroadcastScaleMaskLoadIffbLm2EiE11DirectStoreIffEfLi1ELi26ELi32ELi1ELb0EL9Algorithm0EEvT_T0_ll --------------------------
	.section	.nv.constant0._Z15SoftmaxWarpImplI22BroadcastScaleMaskLoadIffbLm2EiE11DirectStoreIffEfLi1ELi26ELi32ELi1ELb0EL9Algorithm0EEvT_T0_ll,"a",@progbits
	.sectionflags	@""
	.align	4
.nv.constant0._Z15SoftmaxWarpImplI22BroadcastScaleMaskLoadIffbLm2EiE11DirectStoreIffEfLi1ELi26ELi32ELi1ELb0EL9Algorithm0EEvT_T0_ll:
	.zero		1016


//--------------------- .nv.constant0._Z15SoftmaxWarpImplI22BroadcastScaleMaskLoadIffbLm2EiE11DirectStoreIffEfLi1ELi25ELi32ELi1ELb1EL9Algorithm0EEvT_T0_ll --------------------------
	.section	.nv.constant0._Z15SoftmaxWarpImplI22BroadcastScaleMaskLoadIffbLm2EiE11DirectStoreIffEfLi1ELi25ELi32ELi1ELb1EL9Algorithm0EEvT_T0_ll,"a",@progbits
	.sectionflags	@""
	.align	4
.nv.constant0._Z15SoftmaxWarpImplI22BroadcastScaleMaskLoadIffbLm2EiE11DirectStoreIffEfLi1ELi25ELi32ELi1ELb1EL9Algorithm0EEvT_T0_ll:
	.zero		1016


//--------------------- .nv.constant0._Z15SoftmaxWarpImplI22BroadcastScaleMaskLoadIffbLm2EiE11DirectStoreIffEfLi1ELi25ELi32ELi1ELb0EL9Algorithm0EEvT_T0_ll --------------------------
	.section	.nv.constant0._Z15SoftmaxWarpImplI22BroadcastScaleMaskLoadIffbLm2EiE11DirectStoreIffEfLi1ELi25ELi32ELi1ELb0EL9Algorithm0EEvT_T0_ll,"a",@progbits
	.sectionflags	@""
	.align	4
.nv.constant0._Z15SoftmaxWarpImplI22BroadcastScaleMaskLoadIffbLm2EiE11DirectStoreIffEfLi1ELi25ELi32ELi1ELb0EL9Algorithm0EEvT_T0_ll:
	.zero		1016


//--------------------- .nv.constant0._Z15SoftmaxWarpImplI22BroadcastScaleMaskLoadIffbLm2EiE11DirectStoreIffEfLi1ELi24ELi32ELi1ELb1EL9Algorithm0EEvT_T0_ll --------------------------
	.section	.nv.constant0._Z15SoftmaxWarpImplI22BroadcastScaleMaskLoadIffbLm2EiE11DirectStoreIffEfLi1ELi24ELi32ELi1ELb1EL9Algorithm0EEvT_T0_ll,"a",@progbits
	.sectionflags	@""
	.align	4
.nv.constant0._Z15SoftmaxWarpImplI22BroadcastScaleMaskLoadIffbLm2EiE11DirectStoreIffEfLi1ELi24ELi32ELi1ELb1EL9Algorithm0EEvT_T0_ll:
	.zero		1016


//--------------------- .nv.constant0._Z15SoftmaxWarpImplI22BroadcastScaleMaskLoadIffbLm2EiE11DirectStoreIffEfLi1ELi24ELi32ELi1ELb0EL9Algorithm0EEvT_T0_ll --------------------------
	.section	.nv.constant0._Z15SoftmaxWarpImplI22BroadcastScaleMaskLoadIffbLm2EiE11DirectStoreIffEfLi1ELi24ELi32ELi1ELb0EL9Algorithm0EEvT_T0_ll,"a",@progbits
	.sectionflags	@""
	.align	4
.nv.constant0._Z15SoftmaxWarpImplI22BroadcastScaleMaskLoadIffbLm2EiE11DirectStoreIffEfLi1ELi24ELi32ELi1ELb0EL9Algorithm0EEvT_T0_ll:
	.zero		1016


//--------------------- .nv.constant0._Z15SoftmaxWarpImplI22BroadcastScaleMaskLoadIffbLm2EiE11DirectStoreIffEfLi1ELi23ELi32ELi1ELb1EL9Algorithm0EEvT_T0_ll --------------------------
	.section	.nv.constant0._Z15SoftmaxWarpImplI22BroadcastScaleMaskLoadIffbLm2EiE11DirectStoreIffEfLi1ELi23ELi32ELi1ELb1EL9Algorithm0EEvT_T0_ll,"a",@progbits
	.sectionflags	@""
	.align	4
.nv.constant0._Z15SoftmaxWarpImplI22BroadcastScaleMaskLoadIffbLm2EiE11DirectStoreIffEfLi1ELi23ELi32ELi1ELb1EL9Algorithm0EEvT_T0_ll:
	.zero		1016


//--------------------- .nv.constant0._Z15SoftmaxWarpImplI22BroadcastScaleMaskLoadIffbLm2EiE11DirectStoreIffEfLi1ELi23ELi32ELi1ELb0EL9Algorithm0EEvT_T0_ll --------------------------
	.section	.nv.constant0._Z15SoftmaxWarpImplI22BroadcastScaleMaskLoadIffbLm2EiE11DirectStoreIffEfLi1ELi23ELi32ELi1ELb0EL9Algorithm0EEvT_T0_ll,"a",@progbits
	.sectionflags	@""
	.align	4
.nv.constant0._Z15SoftmaxWarpImplI22BroadcastScaleMaskLoadIffbLm2EiE11DirectStoreIffEfLi1ELi23ELi32ELi1ELb0EL9Algorithm0EEvT_T0_ll:
	.zero		1016


//--------------------- .nv.constant0._Z15SoftmaxWarpImplI22BroadcastScaleMaskLoadIffbLm2EiE11DirectStoreIffEfLi1ELi22ELi32ELi1ELb1EL9Algorithm0EEvT_T0_ll --------------------------
	.section	.nv.constant0._Z15SoftmaxWarpImplI22BroadcastScaleMaskLoadIffbLm2EiE11DirectStoreIffEfLi1ELi22ELi32ELi1ELb1EL9Algorithm0EEvT_T0_ll,"a",@progbits
	.sectionflags	@""
	.align	4
.nv.constant0._Z15SoftmaxWarpImplI22BroadcastScaleMaskLoadIffbLm2EiE11DirectStoreIffEfLi1ELi22ELi32ELi1ELb1EL9Algorithm0EEvT_T0_ll:
	.zero		1016


//--------------------- .nv.constant0._Z15SoftmaxWarpImplI22BroadcastScaleMaskLoadIffbLm2EiE11DirectStoreIffEfLi1ELi22ELi32ELi1ELb0EL9Algorithm0EEvT_T0_ll --------------------------
	.section	.nv.constant0._Z15SoftmaxWarpImplI22BroadcastScaleMaskLoadIffbLm2EiE11DirectStoreIffEfLi1ELi22ELi32ELi1ELb0EL9Algorithm0EEvT_T0_ll,"a",@progbits
	.sectionflags	@""
	.align	4
.nv.constant0._Z15SoftmaxWarpImplI22BroadcastScaleMaskLoadIffbLm2EiE11DirectStoreIffEfLi1ELi22ELi32ELi1ELb0EL9Algorithm0EEvT_T0_ll:
	.zero		1016


//--------------------- .nv.constant0._Z15SoftmaxWarpImplI22BroadcastScaleMaskLoadIffbLm2EiE11DirectStoreIffEfLi1ELi21ELi32ELi1ELb1EL9Algorithm0EEvT_T0_ll --------------------------
	.section	.nv.constant0._Z15SoftmaxWarpImplI22BroadcastScaleMaskLoadIffbLm2EiE11DirectStoreIffEfLi1ELi21ELi32ELi1ELb1EL9Algorithm0EEvT_T0_ll,"a",@progbits
	.sectionflags	@""
	.align	4
.nv.constant0._Z15SoftmaxWarpImplI22BroadcastScaleMaskLoadIffbLm2EiE11DirectStoreIffEfLi1ELi21ELi32ELi1ELb1EL9Algorithm0EEvT_T0_ll:
	.zero		1016


//--------------------- .nv.constant0._Z15SoftmaxWarpImplI22BroadcastScaleMaskLoadIffbLm2EiE11DirectStoreIffEfLi1ELi21ELi32ELi1ELb0EL9Algorithm0EEvT_T0_ll --------------------------
	.section	.nv.constant0._Z15SoftmaxWarpImplI22BroadcastScaleMaskLoadIffbLm2EiE11DirectStoreIffEfLi1ELi21ELi32ELi1ELb0EL9Algorithm0EEvT_T0_ll,"a",@progbits
	.sectionflags	@""
	.align	4
.nv.constant0._Z15SoftmaxWarpImplI22BroadcastScaleMaskLoadIffbLm2EiE11DirectStoreIffEfLi1ELi21ELi32ELi1ELb0EL9Algorithm0EEvT_T0_ll:
	.zero		1016


//--------------------- .nv.constant0._Z15SoftmaxWarpImplI22BroadcastScaleMaskLoadIffbLm2EiE11DirectStoreIffEfLi1ELi20ELi32ELi1ELb1EL9Algorithm0EEvT_T0_ll --------------------------
	.section	.nv.constant0._Z15SoftmaxWarpImplI22BroadcastScaleMaskLoadIffbLm2EiE11DirectStoreIffEfLi1ELi20ELi32ELi1ELb1EL9Algorithm0EEvT_T0_ll,"a",@progbits
	.sectionflags	@""
	.align	4
.nv.constant0._Z15SoftmaxWarpImplI22BroadcastScaleMaskLoadIffbLm2EiE11DirectStoreIffEfLi1ELi20ELi32ELi1ELb1EL9Algorithm0EEvT_T0_ll:
	.zero		1016


//--------------------- .nv.constant0._Z15SoftmaxWarpImplI22BroadcastScaleMaskLoadIffbLm2EiE11DirectStoreIffEfLi1ELi20ELi32ELi1ELb0EL9Algorithm0EEvT_T0_ll --------------------------
	.section	.nv.constant0._Z15SoftmaxWarpImplI22BroadcastScaleMaskLoadIffbLm2EiE11DirectStoreIffEfLi1ELi20ELi32ELi1ELb0EL9Algorithm0EEvT_T0_ll,"a",@progbits
	.sectionflags	@""
	.align	4
.nv.constant0._Z15SoftmaxWarpImplI22BroadcastScaleMaskLoadIffbLm2EiE11DirectStoreIffEfLi1ELi20ELi32ELi1ELb0EL9Algorithm0EEvT_T0_ll:
	.zero		1016


//--------------------- .nv.constant0._Z15SoftmaxWarpImplI22BroadcastScaleMaskLoadIffbLm2EiE11DirectStoreIffEfLi1ELi19ELi32ELi1ELb1EL9Algorithm0EEvT_T0_ll --------------------------
	.section	.nv.constant0._Z15SoftmaxWarpImplI22BroadcastScaleMaskLoadIffbLm2EiE11DirectStoreIffEfLi1ELi19ELi32ELi1ELb1EL9Algorithm0EEvT_T0_ll,"a",@progbits
	.sectionflags	@""
	.align	4
.nv.constant0._Z15SoftmaxWarpImplI22BroadcastScaleMaskLoadIffbLm2EiE11DirectStoreIffEfLi1ELi19ELi32ELi1ELb1EL9Algorithm0EEvT_T0_ll:
	.zero		1016


//--------------------- .nv.constant0._Z15SoftmaxWarpImplI22BroadcastScaleMaskLoadIffbLm2EiE11DirectStoreIffEfLi1ELi19ELi32ELi1ELb0EL9Algorithm0EEvT_T0_ll --------------------------
	.section	.nv.constant0._Z15SoftmaxWarpImplI22BroadcastScaleMaskLoadIffbLm2EiE11DirectStoreIffEfLi1ELi19ELi32ELi1ELb0EL9Algorithm0EEvT_T0_ll,"a",@progbits
	.sectionflags	@""
	.align	4
.nv.constant0._Z15SoftmaxWarpImplI22BroadcastScaleMaskLoadIffbLm2EiE11DirectStoreIffEfLi1ELi19ELi32ELi1ELb0EL9Algorithm0EEvT_T0_ll:
	.zero		1016


//--------------------- .nv.constant0._Z15SoftmaxWarpImplI22BroadcastScaleMaskLoadIffbLm2EiE11DirectStoreIffEfLi1ELi18ELi32ELi1ELb1EL9Algorithm0EEvT_T0_ll --------------------------
	.section	.nv.constant0._Z15SoftmaxWarpImplI22BroadcastScaleMaskLoadIffbLm2EiE11DirectStoreIffEfLi1ELi18ELi32ELi1ELb1EL9Algorithm0EEvT_T0_ll,"a",@progbits
	.sectionflags	@""
	.align	4
.nv.constant0._Z15SoftmaxWarpImplI22BroadcastScaleMaskLoadIffbLm2EiE11DirectStoreIffEfLi1ELi18ELi32ELi1ELb1EL9Algorithm0EEvT_T0_ll:
	.zero		1016


//--------------------- .nv.constant0._Z15SoftmaxWarpImplI22BroadcastScaleMaskLoadIffbLm2EiE11DirectStoreIffEfLi1ELi18ELi32ELi1ELb0EL9Algorithm0EEvT_T0_ll --------------------------
	.section	.nv.constant0._Z15SoftmaxWarpImplI22BroadcastScaleMaskLoadIffbLm2EiE11DirectStoreIffEfLi1ELi18ELi32ELi1ELb0EL9Algorithm0EEvT_T0_ll,"a",@progbits
	.sectionflags	@""
	.align	4
.nv.constant0._Z15SoftmaxWarpImplI22BroadcastScaleMaskLoadIffbLm2EiE11DirectStoreIffEfLi1ELi18ELi32ELi1ELb0EL9Algorithm0EEvT_T0_ll:
	.zero		1016


//--------------------- .nv.constant0._Z15SoftmaxWarpImplI22BroadcastScaleMaskLoadIffbLm2EiE11DirectStoreIffEfLi1ELi17ELi32ELi1ELb1EL9Algorithm0EEvT_T0_ll --------------------------
	.section	.nv.constant0._Z15SoftmaxWarpImplI22BroadcastScaleMaskLoadIffbLm2EiE11DirectStoreIffEfLi1ELi17ELi32ELi1ELb1EL9Algorithm0EEvT_T0_ll,"a",@progbits
	.sectionflags	@""
	.align	4
.nv.constant0._Z15SoftmaxWarpImplI22BroadcastScaleMaskLoadIffbLm2EiE11DirectStoreIffEfLi1ELi17ELi32ELi1ELb1EL9Algorithm0EEvT_T0_ll:
	.zero		1016


//--------------------- .nv.constant0._Z15SoftmaxWarpImplI22BroadcastScaleMaskLoadIffbLm2EiE11DirectStoreIffEfLi1ELi17ELi32ELi1ELb0EL9Algorithm0EEvT_T0_ll --------------------------
	.section	.nv.constant0._Z15SoftmaxWarpImplI22BroadcastScaleMaskLoadIffbLm2EiE11DirectStoreIffEfLi1ELi17ELi32ELi1ELb0EL9Algorithm0EEvT_T0_ll,"a",@progbits
	.sectionflags	@""
	.align	4
.nv.constant0._Z15SoftmaxWarpImplI22BroadcastScaleMaskLoadIffbLm2EiE11DirectStoreIffEfLi1ELi17ELi32ELi1ELb0EL9Algorithm0EEvT_T0_ll:
	.zero		1016


//--------------------- .nv.constant0._Z15SoftmaxWarpImplI22BroadcastScaleMaskLoadIffbLm2EiE11DirectStoreIffEfLi1ELi16ELi32ELi1ELb1EL9Algorithm0EEvT_T0_ll --------------------------
	.section	.nv.constant0._Z15SoftmaxWarpImplI22BroadcastScaleMaskLoadIffbLm2EiE11DirectStoreIffEfLi1ELi16ELi32ELi1ELb1EL9Algorithm0EEvT_T0_ll,"a",@progbits
	.sectionflags	@""
	.align	4
.nv.constant0._Z15SoftmaxWarpImplI22BroadcastScaleMaskLoadIffbLm2EiE11DirectStoreIffEfLi1ELi16ELi32ELi1ELb1EL9Algorithm0EEvT_T0_ll:
	.zero		1016


//--------------------- .nv.constant0._Z15SoftmaxWarpImplI22BroadcastScaleMaskLoadIffbLm2EiE11DirectStoreIffEfLi1ELi16ELi32ELi1ELb0EL9Algorithm0EEvT_T0_ll --------------------------
	.section	.nv.constant0._Z15SoftmaxWarpImplI22BroadcastScaleMaskLoadIffbLm2EiE11DirectStoreIffEfLi1ELi16ELi32ELi1ELb0EL9Algorithm0EEvT_T0_ll,"a",@progbits
	.sectionflags	@""
	.align	4
.nv.constant0._Z15SoftmaxWarpImplI22BroadcastScaleMaskLoadIffbLm2EiE11DirectStoreIffEfLi1ELi16ELi32ELi1ELb0EL9Algorithm0EEvT_T0_ll:
	.zero		1016


//--------------------- .nv.constant0._Z15SoftmaxWarpImplI22BroadcastScaleMaskLoadIffbLm2EiE11DirectStoreIffEfLi1ELi15ELi32ELi1ELb1EL9Algorithm0EEvT_T0_ll --------------------------
	.section	.nv.constant0._Z15SoftmaxWarpImplI22BroadcastScaleMaskLoadIffbLm2EiE11DirectStoreIffEfLi1ELi15ELi32ELi1ELb1EL9Algorithm0EEvT_T0_ll,"a",@progbits
	.sectionflags	@""
	.align	4
.nv.constant0._Z15SoftmaxWarpImplI22BroadcastScaleMaskLoadIffbLm2EiE11DirectStoreIffEfLi1ELi15ELi32ELi1ELb1EL9Algorithm0EEvT_T0_ll:
	.zero		1016


//--------------------- .nv.constant0._Z15SoftmaxWarpImplI22BroadcastScaleMaskLoadIffbLm2EiE11DirectStoreIffEfLi1ELi15ELi32ELi1ELb0EL9Algorithm0EEvT_T0_ll --------------------------
	.section	.nv.constant0._Z15SoftmaxWarpImplI22BroadcastScaleMaskLoadIffbLm2EiE11DirectStoreIffEfLi1ELi15ELi32ELi1ELb0EL9Algorithm0EEvT_T0_ll,"a",@progbits
	.sectionflags	@""
	.align	4
.nv.constant0._Z15SoftmaxWarpImplI22BroadcastScaleMaskLoadIffbLm2EiE11DirectStoreIffEfLi1ELi15ELi32ELi1ELb0EL9Algorithm0EEvT_T0_ll:
	.zero		1016


//--------------------- .nv.constant0._Z15SoftmaxWarpImplI22BroadcastScaleMaskLoadIffbLm2EiE11DirectStoreIffEfLi1ELi14ELi32ELi1ELb1EL9Algorithm0EEvT_T0_ll --------------------------
	.section	.nv.constant0._Z15SoftmaxWarpImplI22BroadcastScaleMaskLoadIffbLm2EiE11DirectStoreIffEfLi1ELi14ELi32ELi1ELb1EL9Algorithm0EEvT_T0_ll,"a",@progbits
	.sectionflags	@""
	.align	4
.nv.constant0._Z15SoftmaxWarpImplI22BroadcastScaleMaskLoadIffbLm2EiE11DirectStoreIffEfLi1ELi14ELi32ELi1ELb1EL9Algorithm0EEvT_T0_ll:
	.zero		1016


//--------------------- .nv.constant0._Z15SoftmaxWarpImplI22BroadcastScaleMaskLoadIffbLm2EiE11DirectStoreIffEfLi1ELi14ELi32ELi1ELb0EL9Algorithm0EEvT_T0_ll --------------------------
	.section	.nv.constant0._Z15SoftmaxWarpImplI22BroadcastScaleMaskLoadIffbLm2EiE11DirectStoreIffEfLi1ELi14ELi32ELi1ELb0EL9Algorithm0EEvT_T0_ll,"a",@progbits
	.sectionflags	@""
	.align	4
.nv.constant0._Z15SoftmaxWarpImplI22BroadcastScaleMaskLoadIffbLm2EiE11DirectStoreIffEfLi1ELi14ELi32ELi1ELb0EL9Algorithm0EEvT_T0_ll:
	.zero		1016


//--------------------- .nv.constant0._Z15SoftmaxWarpImplI22BroadcastScaleMaskLoadIffbLm2EiE11DirectStoreIffEfLi1ELi13ELi32ELi1ELb1EL9Algorithm0EEvT_T0_ll --------------------------
	.section	.nv.constant0._Z15SoftmaxWarpImplI22BroadcastScaleMaskLoadIffbLm2EiE11DirectStoreIffEfLi1ELi13ELi32ELi1ELb1EL9Algorithm0EEvT_T0_ll,"a",@progbits
	.sectionflags	@""
	.align	4
.nv.constant0._Z15SoftmaxWarpImplI22BroadcastScaleMaskLoadIffbLm2EiE11DirectStoreIffEfLi1ELi13ELi32ELi1ELb1EL9Algorithm0EEvT_T0_ll:
	.zero		1016


//--------------------- .nv.constant0._Z15SoftmaxWarpImplI22BroadcastScaleMaskLoadIffbLm2EiE11DirectStoreIffEfLi1ELi13ELi32ELi1ELb0EL9Algorithm0EEvT_T0_ll --------------------------
	.section	.nv.constant0._Z15SoftmaxWarpImplI22BroadcastScaleMaskLoadIffbLm2EiE11DirectStoreIffEfLi1ELi13ELi32ELi1ELb0EL9Algorithm0EEvT_T0_ll,"a",@progbits
	.sectionflags	@""
	.align	4
.nv.constant0._Z15SoftmaxWarpImplI22BroadcastScaleMaskLoadIffbLm2EiE11DirectStoreIffEfLi1ELi13ELi32ELi1ELb0EL9Algorithm0EEvT_T0_ll:
	.zero		1016


//--------------------- .nv.constant0._Z15SoftmaxWarpImplI22BroadcastScaleMaskLoadIffbLm2EiE11DirectStoreIffEfLi1ELi12ELi32ELi1ELb1EL9Algorithm0EEvT_T0_ll --------------------------
	.section	.nv.constant0._Z15SoftmaxWarpImplI22BroadcastScaleMaskLoadIffbLm2EiE11DirectStoreIffEfLi1ELi12ELi32ELi1ELb1EL9Algorithm0EEvT_T0_ll,"a",@progbits
	.sectionflags	@""
	.align	4
.nv.constant0._Z15SoftmaxWarpImplI22BroadcastScaleMaskLoadIffbLm2EiE11DirectStoreIffEfLi1ELi12ELi32ELi1ELb1EL9Algorithm0EEvT_T0_ll:
	.zero		1016


//--------------------- .nv.constant0._Z15SoftmaxWarpImplI22BroadcastScaleMaskLoadIffbLm2EiE11DirectStoreIffEfLi1ELi12ELi32ELi1ELb0EL9Algorithm0EEvT_T0_ll --------------------------
	.section	.nv.constant0._Z15SoftmaxWarpImplI22BroadcastScaleMaskLoadIffbLm2EiE11DirectStoreIffEfLi1ELi12ELi32ELi1ELb0EL9Algorithm0EEvT_T0_ll,"a",@progbits
	.sectionflags	@""
	.align	4
.nv.constant0._Z15SoftmaxWarpImplI22BroadcastScaleMaskLoadIffbLm2EiE11DirectStoreIffEfLi1ELi12ELi32ELi1ELb0EL9Algorithm0EEvT_T0_ll:
	.zero		1016


//--------------------- .nv.constant0._Z15SoftmaxWarpImplI22BroadcastScaleMaskLoadIffbLm2EiE11DirectStoreIffEfLi1ELi11ELi32ELi1ELb1EL9Algorithm0EEvT_T0_ll --------------------------
	.section	.nv.constant0._Z15SoftmaxWarpImplI22BroadcastScaleMaskLoadIffbLm2EiE11DirectStoreIffEfLi1ELi11ELi32ELi1ELb1EL9Algorithm0EEvT_T0_ll,"a",@progbits
	.sectionflags	@""
	.align	4
.nv.constant0._Z15SoftmaxWarpImplI22BroadcastScaleMaskLoadIffbLm2EiE11DirectStoreIffEfLi1ELi11ELi32ELi1ELb1EL9Algorithm0EEvT_T0_ll:
	.zero		1016


//--------------------- .nv.constant0._Z15SoftmaxWarpImplI22BroadcastScaleMaskLoadIffbLm2EiE11DirectStoreIffEfLi1ELi11ELi32ELi1ELb0EL9Algorithm0EEvT_T0_ll --------------------------
	.section	.nv.constant0._Z15SoftmaxWarpImplI22BroadcastScaleMaskLoadIffbLm2EiE11DirectStoreIffEfLi1ELi11ELi32ELi1ELb0EL9Algorithm0EEvT_T0_ll,"a",@progbits
	.sectionflags	@""
	.align	4
.nv.constant0._Z15SoftmaxWarpImplI22BroadcastScaleMaskLoadIffbLm2EiE11DirectStoreIffEfLi1ELi11ELi32ELi1ELb0EL9Algorithm0EEvT_T0_ll:
	.zero		1016


//--------------------- .nv.constant0._Z15SoftmaxWarpImplI22BroadcastScaleMaskLoadIffbLm2EiE11DirectStoreIffEfLi1ELi10ELi32ELi1ELb1EL9Algorithm0EEvT_T0_ll --------------------------
	.section	.nv.constant0._Z15SoftmaxWarpImplI22BroadcastScaleMaskLoadIffbLm2EiE11DirectStoreIffEfLi1ELi10ELi32ELi1ELb1EL9Algorithm0EEvT_T0_ll,"a",@progbits
	.sectionflags	@""
	.align	4
.nv.constant0._Z15SoftmaxWarpImplI22BroadcastScaleMaskLoadIffbLm2EiE11DirectStoreIffEfLi1ELi10ELi32ELi1ELb1EL9Algorithm0EEvT_T0_ll:
	.zero		1016


//--------------------- .nv.constant0._Z15SoftmaxWarpImplI22BroadcastScaleMaskLoadIffbLm2EiE11DirectStoreIffEfLi1ELi10ELi32ELi1ELb0EL9Algorithm0EEvT_T0_ll --------------------------
	.section	.nv.constant0._Z15SoftmaxWarpImplI22BroadcastScaleMaskLoadIffbLm2EiE11DirectStoreIffEfLi1ELi10ELi32ELi1ELb0EL9Algorithm0EEvT_T0_ll,"a",@progbits
	.sectionflags	@""
	.align	4
.nv.constant0._Z15SoftmaxWarpImplI22BroadcastScaleMaskLoadIffbLm2EiE11DirectStoreIffEfLi1ELi10ELi32ELi1ELb0EL9Algorithm0EEvT_T0_ll:
	.zero		1016


//--------------------- .nv.constant0._Z15SoftmaxWarpImplI22BroadcastScaleMaskLoadIffbLm2EiE11DirectStoreIffEfLi1ELi9ELi32ELi1ELb1EL9Algorithm0EEvT_T0_ll --------------------------
	.section	.nv.constant0._Z15SoftmaxWarpImplI22BroadcastScaleMaskLoadIffbLm2EiE11DirectStoreIffEfLi1ELi9ELi32ELi1ELb1EL9Algorithm0EEvT_T0_ll,"a",@progbits
	.sectionflags	@""
	.align	4
.nv.constant0._Z15SoftmaxWarpImplI22BroadcastScaleMaskLoadIffbLm2EiE11DirectStoreIffEfLi1ELi9ELi32ELi1ELb1EL9Algorithm0EEvT_T0_ll:
	.zero		1016


//--------------------- .nv.constant0._Z15SoftmaxWarpImplI22BroadcastScaleMaskLoadIffbLm2EiE11DirectStoreIffEfLi1ELi9ELi32ELi1ELb0EL9Algorithm0EEvT_T0_ll --------------------------
	.section	.nv.constant0._Z15SoftmaxWarpImplI22BroadcastScaleMaskLoadIffbLm2EiE11DirectStoreIffEfLi1ELi9ELi32ELi1ELb0EL9Algorithm0EEvT_T0_ll,"a",@progbits
	.sectionflags	@""
	.align	4
.nv.constant0._Z15SoftmaxWarpImplI22BroadcastScaleMaskLoadIffbLm2EiE11DirectStoreIffEfLi1ELi9ELi32ELi1ELb0EL9Algorithm0EEvT_T0_ll:
	.zero		1016


//--------------------- .nv.constant0._Z15SoftmaxWarpImplI22BroadcastScaleMaskLoadIffbLm2EiE11DirectStoreIffEfLi1ELi8ELi32ELi1ELb1EL9Algorithm0EEvT_T0_ll --------------------------
	.section	.nv.constant0._Z15SoftmaxWarpImplI22BroadcastScaleMaskLoadIffbLm2EiE11DirectStoreIffEfLi1ELi8ELi32ELi1ELb1EL9Algorithm0EEvT_T0_ll,"a",@progbits
	.sectionflags	@""
	.align	4
.nv.constant0._Z15SoftmaxWarpImplI22BroadcastScaleMaskLoadIffbLm2EiE11DirectStoreIffEfLi1ELi8ELi32ELi1ELb1EL9Algorithm0EEvT_T0_ll:
	.zero		1016


//--------------------- .nv.constant0._Z15SoftmaxWarpImplI22BroadcastScaleMaskLoadIffbLm2EiE11DirectStoreIffEfLi1ELi8ELi32ELi1ELb0EL9Algorithm0EEvT_T0_ll --------------------------
	.section	.nv.constant0._Z15SoftmaxWarpImplI22BroadcastScaleMaskLoadIffbLm2EiE11DirectStoreIffEfLi1ELi8ELi32ELi1ELb0EL9Algorithm0EEvT_T0_ll,"a",@progbits
	.sectionflags	@""
	.align	4
.nv.constant0._Z15SoftmaxWarpImplI22BroadcastScaleMaskLoadIffbLm2EiE11DirectStoreIffEfLi1ELi8ELi32ELi1ELb0EL9Algorithm0EEvT_T0_ll:
	.zero		1016


//--------------------- .nv.constant0._Z15SoftmaxWarpImplI22BroadcastScaleMaskLoadIffbLm2EiE11DirectStoreIffEfLi1ELi7ELi32ELi1ELb1EL9Algorithm0EEvT_T0_ll --------------------------
	.section	.nv.constant0._Z15SoftmaxWarpImplI22BroadcastScaleMaskLoadIffbLm2EiE11DirectStoreIffEfLi1ELi7ELi32ELi1ELb1EL9Algorithm0EEvT_T0_ll,"a",@progbits
	.sectionflags	@""
	.align	4
.nv.constant0._Z15SoftmaxWarpImplI22BroadcastScaleMaskLoadIffbLm2EiE11DirectStoreIffEfLi1ELi7ELi32ELi1ELb1EL9Algorithm0EEvT_T0_ll:
	.zero		1016


//--------------------- .nv.constant0._Z15SoftmaxWarpImplI22BroadcastScaleMaskLoadIffbLm2EiE11DirectStoreIffEfLi1ELi7ELi32ELi1ELb0EL9Algorithm0EEvT_T0_ll --------------------------
	.section	.nv.constant0._Z15SoftmaxWarpImplI22BroadcastScaleMaskLoadIffbLm2EiE11DirectStoreIffEfLi1ELi7ELi32ELi1ELb0EL9Algorithm0EEvT_T0_ll,"a",@progbits
	.sectionflags	@""
	.align	4
.nv.constant0._Z15SoftmaxWarpImplI22BroadcastScaleMaskLoadIffbLm2EiE11DirectStoreIffEfLi1ELi7ELi32ELi1ELb0EL9Algorithm0EEvT_T0_ll:
	.zero		1016


//--------------------- .nv.constant0._Z15SoftmaxWarpImplI22BroadcastScaleMaskLoadIffbLm2EiE11DirectStoreIffEfLi1ELi6ELi32ELi1ELb1EL9Algorithm0EEvT_T0_ll --------------------------
	.section	.nv.constant0._Z15SoftmaxWarpImplI22BroadcastScaleMaskLoadIffbLm2EiE11DirectStoreIffEfLi1ELi6ELi32ELi1ELb1EL9Algorithm0EEvT_T0_ll,"a",@progbits
	.sectionflags	@""
	.align	4
.nv.constant0._Z15SoftmaxWarpImplI22BroadcastScaleMaskLoadIffbLm2EiE11DirectStoreIffEfLi1ELi6ELi32ELi1ELb1EL9Algorithm0EEvT_T0_ll:
	.zero		1016


//--------------------- .nv.constant0._Z15SoftmaxWarpImplI22BroadcastScaleMaskLoadIffbLm2EiE11DirectStoreIffEfLi1ELi6ELi32ELi1ELb0EL9Algorithm0EEvT_T0_ll --------------------------
	.section	.nv.constant0._Z15SoftmaxWarpImplI22BroadcastScaleMaskLoadIffbLm2EiE11DirectStoreIffEfLi1ELi6ELi32ELi1ELb0EL9Algorithm0EEvT_T0_ll,"a",@progbits
	.sectionflags	@""
	.align	4
.nv.constant0._Z15SoftmaxWarpImplI22BroadcastScaleMaskLoadIffbLm2EiE11DirectStoreIffEfLi1ELi6ELi32ELi1ELb0EL9Algorithm0EEvT_T0_ll:
	.zero		1016


//--------------------- .nv.constant0._Z15SoftmaxWarpImplI22BroadcastScaleMaskLoadIffbLm2EiE11DirectStoreIffEfLi1ELi5ELi32ELi1ELb1EL9Algorithm0EEvT_T0_ll --------------------------
	.section	.nv.constant0._Z15SoftmaxWarpImplI22BroadcastScaleMaskLoadIffbLm2EiE11DirectStoreIffEfLi1ELi5ELi32ELi1ELb1EL9Algorithm0EEvT_T0_ll,"a",@progbits
	.sectionflags	@""
	.align	4
.nv.constant0._Z15SoftmaxWarpImplI22BroadcastScaleMaskLoadIffbLm2EiE11DirectStoreIffEfLi1ELi5ELi32ELi1ELb1EL9Algorithm0EEvT_T0_ll:
	.zero		1016


//--------------------- .nv.constant0._Z15SoftmaxWarpImplI22BroadcastScaleMaskLoadIffbLm2EiE11DirectStoreIffEfLi1ELi5ELi32ELi1ELb0EL9Algorithm0EEvT_T0_ll --------------------------
	.section	.nv.constant0._Z15SoftmaxWarpImplI22BroadcastScaleMaskLoadIffbLm2EiE11DirectStoreIffEfLi1ELi5ELi32ELi1ELb0EL9Algorithm0EEvT_T0_ll,"a",@progbits
	.sectionflags	@""
	.align	4
.nv.constant0._Z15SoftmaxWarpImplI22BroadcastScaleMaskLoadIffbLm2EiE11DirectStoreIffEfLi1ELi5ELi32ELi1ELb0EL9Algorithm0EEvT_T0_ll:
	.zero		1016


//--------------------- .nv.constant0._Z15SoftmaxWarpImplI22BroadcastScaleMaskLoadIffbLm2EiE11DirectStoreIffEfLi1ELi4ELi32ELi1ELb1EL9Algorithm0EEvT_T0_ll --------------------------
	.section	.nv.constant0._Z15SoftmaxWarpImplI22BroadcastScaleMaskLoadIffbLm2EiE11DirectStoreIffEfLi1ELi4ELi32ELi1ELb1EL9Algorithm0EEvT_T0_ll,"a",@progbits
	.sectionflags	@""
	.align	4
.nv.constant0._Z15SoftmaxWarpImplI22BroadcastScaleMaskLoadIffbLm2EiE11DirectStoreIffEfLi1ELi4ELi32ELi1ELb1EL9Algorithm0EEvT_T0_ll:
	.zero		1016


//--------------------- .nv.constant0._Z15SoftmaxWarpImplI22BroadcastScaleMaskLoadIffbLm2EiE11DirectStoreIffEfLi1ELi4ELi32ELi1ELb0EL9Algorithm0EEvT_T0_ll --------------------------
	.section	.nv.constant0._Z15SoftmaxWarpImplI22BroadcastScaleMaskLoadIffbLm2EiE11DirectStoreIffEfLi1ELi4ELi32ELi1ELb0EL9Algorithm0EEvT_T0_ll,"a",@progbits
	.sectionflags	@""
	.align	4
.nv.constant0._Z15SoftmaxWarpImplI22BroadcastScaleMaskLoadIffbLm2EiE11DirectStoreIffEfLi1ELi4ELi32ELi1ELb0EL9Algorithm0EEvT_T0_ll:
	.zero		1016


//--------------------- .nv.constant0._Z15SoftmaxWarpImplI22BroadcastScaleMaskLoadIffbLm2EiE11DirectStoreIffEfLi1ELi3ELi32ELi1ELb1EL9Algorithm0EEvT_T0_ll --------------------------
	.section	.nv.constant0._Z15SoftmaxWarpImplI22BroadcastScaleMaskLoadIffbLm2EiE11DirectStoreIffEfLi1ELi3ELi32ELi1ELb1EL9Algorithm0EEvT_T0_ll,"a",@progbits
	.sectionflags	@""
	.align	4
.nv.constant0._Z15SoftmaxWarpImplI22BroadcastScaleMaskLoadIffbLm2EiE11DirectStoreIffEfLi1ELi3ELi32ELi1ELb1EL9Algorithm0EEvT_T0_ll:
	.zero		1016


//--------------------- .nv.constant0._Z15SoftmaxWarpImplI22BroadcastScaleMaskLoadIffbLm2EiE11DirectStoreIffEfLi1ELi3ELi32ELi1ELb0EL9Algorithm0EEvT_T0_ll --------------------------
	.section	.nv.constant0._Z15SoftmaxWarpImplI22BroadcastScaleMaskLoadIffbLm2EiE11DirectStoreIffEfLi1ELi3ELi32ELi1ELb0EL9Algorithm0EEvT_T0_ll,"a",@progbits
	.sectionflags	@""
	.align	4
.nv.constant0._Z15SoftmaxWarpImplI22BroadcastScaleMaskLoadIffbLm2EiE11DirectStoreIffEfLi1ELi3ELi32ELi1ELb0EL9Algorithm0EEvT_T0_ll:
	.zero		1016


//--------------------- .nv.constant0._Z15SoftmaxWarpImplI22BroadcastScaleMaskLoadIffbLm2EiE11DirectStoreIffEfLi1ELi2ELi32ELi1ELb1EL9Algorithm0EEvT_T0_ll --------------------------
	.section	.nv.constant0._Z15SoftmaxWarpImplI22BroadcastScaleMaskLoadIffbLm2EiE11DirectStoreIffEfLi1ELi2ELi32ELi1ELb1EL9Algorithm0EEvT_T0_ll,"a",@progbits
	.sectionflags	@""
	.align	4
.nv.constant0._Z15SoftmaxWarpImplI22BroadcastScaleMaskLoadIffbLm2EiE11DirectStoreIffEfLi1ELi2ELi32ELi1ELb1EL9Algorithm0EEvT_T0_ll:
	.zero		1016


//--------------------- .nv.constant0._Z15SoftmaxWarpImplI22BroadcastScaleMaskLoadIffbLm2EiE11DirectStoreIffEfLi1ELi2ELi32ELi1ELb0EL9Algorithm0EEvT_T0_ll --------------------------
	.section	.nv.constant0._Z15SoftmaxWarpImplI22BroadcastScaleMaskLoadIffbLm2EiE11DirectStoreIffEfLi1ELi2ELi32ELi1ELb0EL9Algorithm0EEvT_T0_ll,"a",@progbits
	.sectionflags	@""
	.align	4
.nv.constant0._Z15SoftmaxWarpImplI22BroadcastScaleMaskLoadIffbLm2EiE11DirectStoreIffEfLi1ELi2ELi32ELi1ELb0EL9Algorithm0EEvT_T0_ll:
	.zero		1016


//--------------------- .nv.constant0._Z15SoftmaxWarpImplI22BroadcastScaleMaskLoadIffbLm2EiE11DirectStoreIffEfLi1ELi1ELi32ELi1ELb1EL9Algorithm0EEvT_T0_ll --------------------------
	.section	.nv.constant0._Z15SoftmaxWarpImplI22BroadcastScaleMaskLoadIffbLm2EiE11DirectStoreIffEfLi1ELi1ELi32ELi1ELb1EL9Algorithm0EEvT_T0_ll,"a",@progbits
	.sectionflags	@""
	.align	4
.nv.constant0._Z15SoftmaxWarpImplI22BroadcastScaleMaskLoadIffbLm2EiE11DirectStoreIffEfLi1ELi1ELi32ELi1ELb1EL9Algorithm0EEvT_T0_ll:
	.zero		1016


//--------------------- .nv.constant0._Z15SoftmaxWarpImplI22BroadcastScaleMaskLoadIffbLm2EiE11DirectStoreIffEfLi1ELi1ELi32ELi1ELb0EL9Algorithm0EEvT_T0_ll --------------------------
	.section	.nv.constant0._Z15SoftmaxWarpImplI22BroadcastScaleMaskLoadIffbLm2EiE11DirectStoreIffEfLi1ELi1ELi32ELi1ELb0EL9Algorithm0EEvT_T0_ll,"a",@progbits
	.sectionflags	@""
	.align	4
.nv.constant0._Z15SoftmaxWarpImplI22BroadcastScaleMaskLoadIffbLm2EiE11DirectStoreIffEfLi1ELi1ELi32ELi1ELb0EL9Algorithm0EEvT_T0_ll:
	.zero		1016


//--------------------- .nv.constant0._Z15SoftmaxWarpImplI22BroadcastScaleMaskLoadIffbLm2EiE11DirectStoreIffEfLi1ELi1ELi32ELi2ELb1EL9Algorithm0EEvT_T0_ll --------------------------
	.section	.nv.constant0._Z15SoftmaxWarpImplI22BroadcastScaleMaskLoadIffbLm2EiE11DirectStoreIffEfLi1ELi1ELi32ELi2ELb1EL9Algorithm0EEvT_T0_ll,"a",@progbits
	.sectionflags	@""
	.align	4
.nv.constant0._Z15SoftmaxWarpImplI22BroadcastScaleMaskLoadIffbLm2EiE11DirectStoreIffEfLi1ELi1ELi32ELi2ELb1EL9Algorithm0EEvT_T0_ll:
	.zero		1016


//--------------------- .nv.constant0._Z15SoftmaxWarpImplI22BroadcastScaleMaskLoadIffbLm2EiE11DirectStoreIffEfLi1ELi1ELi32ELi2ELb0EL9Algorithm0EEvT_T0_ll --------------------------
	.section	.nv.constant0._Z15SoftmaxWarpImplI22BroadcastScaleMaskLoadIffbLm2EiE11DirectStoreIffEfLi1ELi1ELi32ELi2ELb0EL9Algorithm0EEvT_T0_ll,"a",@progbits
	.sectionflags	@""
	.align	4
.nv.constant0._Z15SoftmaxWarpImplI22BroadcastScaleMaskLoadIffbLm2EiE11DirectStoreIffEfLi1ELi1ELi32ELi2ELb0EL9Algorithm0EEvT_T0_ll:
	.zero		1016


//--------------------- .nv.constant0._Z15SoftmaxWarpImplI22BroadcastScaleMaskLoadIffbLm2EiE11DirectStoreIffEfLi1ELi1ELi16ELi1ELb1EL9Algorithm0EEvT_T0_ll --------------------------
	.section	.nv.constant0._Z15SoftmaxWarpImplI22BroadcastScaleMaskLoadIffbLm2EiE11DirectStoreIffEfLi1ELi1ELi16ELi1ELb1EL9Algorithm0EEvT_T0_ll,"a",@progbits
	.sectionflags	@""
	.align	4
.nv.constant0._Z15SoftmaxWarpImplI22BroadcastScaleMaskLoadIffbLm2EiE11DirectStoreIffEfLi1ELi1ELi16ELi1ELb1EL9Algorithm0EEvT_T0_ll:
	.zero		1016


//--------------------- .nv.constant0._Z15SoftmaxWarpImplI22BroadcastScaleMaskLoadIffbLm2EiE11DirectStoreIffEfLi1ELi1ELi16ELi1ELb0EL9Algorithm0EEvT_T0_ll --------------------------
	.section	.nv.constant0._Z15SoftmaxWarpImplI22BroadcastScaleMaskLoadIffbLm2EiE11DirectStoreIffEfLi1ELi1ELi16ELi1ELb0EL9Algorithm0EEvT_T0_ll,"a",@progbits
	.sectionflags	@""
	.align	4
.nv.constant0._Z15SoftmaxWarpImplI22BroadcastScaleMaskLoadIffbLm2EiE11DirectStoreIffEfLi1ELi1ELi16ELi1ELb0EL9Algorithm0EEvT_T0_ll:
	.zero		1016


//--------------------- .nv.constant0._Z15SoftmaxWarpImplI22BroadcastScaleMaskLoadIffbLm2EiE11DirectStoreIffEfLi1ELi1ELi16ELi2ELb1EL9Algorithm0EEvT_T0_ll --------------------------
	.section	.nv.constant0._Z15SoftmaxWarpImplI22BroadcastScaleMaskLoadIffbLm2EiE11DirectStoreIffEfLi1ELi1ELi16ELi2ELb1EL9Algorithm0EEvT_T0_ll,"a",@progbits
	.sectionflags	@""
	.align	4
.nv.constant0._Z15SoftmaxWarpImplI22BroadcastScaleMaskLoadIffbLm2EiE11DirectStoreIffEfLi1ELi1ELi16ELi2ELb1EL9Algorithm0EEvT_T0_ll:
	.zero		1016


//--------------------- .nv.constant0._Z15SoftmaxWarpImplI22BroadcastScaleMaskLoadIffbLm2EiE11DirectStoreIffEfLi1ELi1ELi16ELi2ELb0EL9Algorithm0EEvT_T0_ll --------------------------
	.section	.nv.constant0._Z15SoftmaxWarpImplI22BroadcastScaleMaskLoadIffbLm2EiE11DirectStoreIffEfLi1ELi1ELi16ELi2ELb0EL9Algorithm0EEvT_T0_ll,"a",@progbits
	.sectionflags	@""
	.align	4
.nv.constant0._Z15SoftmaxWarpImplI22BroadcastScaleMaskLoadIffbLm2EiE11DirectStoreIffEfLi1ELi1ELi16ELi2ELb0EL9Algorithm0EEvT_T0_ll:
	.zero		1016


//--------------------- .nv.constant0._Z15SoftmaxWarpImplI22BroadcastScaleMaskLoadIffbLm2EiE11DirectStoreIffEfLi1ELi1ELi8ELi1ELb1EL9Algorithm0EEvT_T0_ll --------------------------
	.section	.nv.constant0._Z15SoftmaxWarpImplI22BroadcastScaleMaskLoadIffbLm2EiE11DirectStoreIffEfLi1ELi1ELi8ELi1ELb1EL9Algorithm0EEvT_T0_ll,"a",@progbits
	.sectionflags	@""
	.align	4
.nv.constant0._Z15SoftmaxWarpImplI22BroadcastScaleMaskLoadIffbLm2EiE11DirectStoreIffEfLi1ELi1ELi8ELi1ELb1EL9Algorithm0EEvT_T0_ll:
	.zero		1016


//--------------------- .nv.constant0._Z15SoftmaxWarpImplI22BroadcastScaleMaskLoadIffbLm2EiE11DirectStoreIffEfLi1ELi1ELi8ELi1ELb0EL9Algorithm0EEvT_T0_ll --------------------------
	.section	.nv.constant0._Z15SoftmaxWarpImplI22BroadcastScaleMaskLoadIffbLm2EiE11DirectStoreIffEfLi1ELi1ELi8ELi1ELb0EL9Algorithm0EEvT_T0_ll,"a",@progbits
	.sectionflags	@""
	.align	4
.nv.constant0._Z15SoftmaxWarpImplI22BroadcastScaleMaskLoadIffbLm2EiE11DirectStoreIffEfLi1ELi1ELi8ELi1ELb0EL9Algorithm0EEvT_T0_ll:
	.zero		1016


//--------------------- .nv.constant0._Z15SoftmaxWarpImplI22BroadcastScaleMaskLoadIffbLm2EiE11DirectStoreIffEfLi1ELi1ELi8ELi2ELb1EL9Algorithm0EEvT_T0_ll --------------------------
	.section	.nv.constant0._Z15SoftmaxWarpImplI22BroadcastScaleMaskLoadIffbLm2EiE11DirectStoreIffEfLi1ELi1ELi8ELi2ELb1EL9Algorithm0EEvT_T0_ll,"a",@progbits
	.sectionflags	@""
	.align	4
.nv.constant0._Z15SoftmaxWarpImplI22BroadcastScaleMaskLoadIffbLm2EiE11DirectStoreIffEfLi1ELi1ELi8ELi2ELb1EL9Algorithm0EEvT_T0_ll:
	.zero		1016


//--------------------- .nv.constant0._Z15SoftmaxWarpImplI22BroadcastScaleMaskLoadIffbLm2EiE11DirectStoreIffEfLi1ELi1ELi8ELi2ELb0EL9Algorithm0EEvT_T0_ll --------------------------
	.section	.nv.constant0._Z15SoftmaxWarpImplI22BroadcastScaleMaskLoadIffbLm2EiE11DirectStoreIffEfLi1ELi1ELi8ELi2ELb0EL9Algorithm0EEvT_T0_ll,"a",@progbits
	.sectionflags	@""
	.align	4
.nv.constant0._Z15SoftmaxWarpImplI22BroadcastScaleMaskLoadIffbLm2EiE11DirectStoreIffEfLi1ELi1ELi8ELi2ELb0EL9Algorithm0EEvT_T0_ll:
	.zero		1016


//--------------------- .nv.constant0._Z15SoftmaxWarpImplI22BroadcastScaleMaskLoadIffbLm2EiE11DirectStoreIffEfLi1ELi1ELi4ELi1ELb1EL9Algorithm0EEvT_T0_ll --------------------------
	.section	.nv.constant0._Z15SoftmaxWarpImplI22BroadcastScaleMaskLoadIffbLm2EiE11DirectStoreIffEfLi1ELi1ELi4ELi1ELb1EL9Algorithm0EEvT_T0_ll,"a",@progbits
	.sectionflags	@""
	.align	4
.nv.constant0._Z15SoftmaxWarpImplI22BroadcastScaleMaskLoadIffbLm2EiE11DirectStoreIffEfLi1ELi1ELi4ELi1ELb1EL9Algorithm0EEvT_T0_ll:
	.zero		1016


//--------------------- .nv.constant0._Z15SoftmaxWarpImplI22BroadcastScaleMaskLoadIffbLm2EiE11DirectStoreIffEfLi1ELi1ELi4ELi1ELb0EL9Algorithm0EEvT_T0_ll --------------------------
	.section	.nv.constant0._Z15SoftmaxWarpImplI22BroadcastScaleMaskLoadIffbLm2EiE11DirectStoreIffEfLi1ELi1ELi4ELi1ELb0EL9Algorithm0EEvT_T0_ll,"a",@progbits
	.sectionflags	@""
	.align	4
.nv.constant0._Z15SoftmaxWarpImplI22BroadcastScaleMaskLoadIffbLm2EiE11DirectStoreIffEfLi1ELi1ELi4ELi1ELb0EL9Algorithm0EEvT_T0_ll:
	.zero		1016


//--------------------- .nv.constant0._Z15SoftmaxWarpImplI22BroadcastScaleMaskLoadIffbLm2EiE11DirectStoreIffEfLi1ELi1ELi4ELi2ELb1EL9Algorithm0EEvT_T0_ll --------------------------
	.section	.nv.constant0._Z15SoftmaxWarpImplI22BroadcastScaleMaskLoadIffbLm2EiE11DirectStoreIffEfLi1ELi1ELi4ELi2ELb1EL9Algorithm0EEvT_T0_ll,"a",@progbits
	.sectionflags	@""
	.align	4
.nv.constant0._Z15SoftmaxWarpImplI22BroadcastScaleMaskLoadIffbLm2EiE11DirectStoreIffEfLi1ELi1ELi4ELi2ELb1EL9Algorithm0EEvT_T0_ll:
	.zero		1016


//--------------------- .nv.constant0._Z15SoftmaxWarpImplI22BroadcastScaleMaskLoadIffbLm2EiE11DirectStoreIffEfLi1ELi1ELi4ELi2ELb0EL9Algorithm0EEvT_T0_ll --------------------------
	.section	.nv.constant0._Z15SoftmaxWarpImplI22BroadcastScaleMaskLoadIffbLm2EiE11DirectStoreIffEfLi1ELi1ELi4ELi2ELb0EL9Algorithm0EEvT_T0_ll,"a",@progbits
	.sectionflags	@""
	.align	4
.nv.constant0._Z15SoftmaxWarpImplI22BroadcastScaleMaskLoadIffbLm2EiE11DirectStoreIffEfLi1ELi1ELi4ELi2ELb0EL9Algorithm0EEvT_T0_ll:
	.zero		1016


//--------------------- .nv.constant0._Z15SoftmaxWarpImplI22BroadcastScaleMaskLoadIffbLm2EiE11DirectStoreIffEfLi1ELi1ELi2ELi1ELb1EL9Algorithm0EEvT_T0_ll --------------------------
	.section	.nv.constant0._Z15SoftmaxWarpImplI22BroadcastScaleMaskLoadIffbLm2EiE11DirectStoreIffEfLi1ELi1ELi2ELi1ELb1EL9Algorithm0EEvT_T0_ll,"a",@progbits
	.sectionflags	@""
	.align	4
.nv.constant0._Z15SoftmaxWarpImplI22BroadcastScaleMaskLoadIffbLm2EiE11DirectStoreIffEfLi1ELi1ELi2ELi1ELb1EL9Algorithm0EEvT_T0_ll:
	.zero		1016


//--------------------- .nv.constant0._Z15SoftmaxWarpImplI22BroadcastScaleMaskLoadIffbLm2EiE11DirectStoreIffEfLi1ELi1ELi2ELi1ELb0EL9Algorithm0EEvT_T0_ll --------------------------
	.section	.nv.constant0._Z15SoftmaxWarpImplI22BroadcastScaleMaskLoadIffbLm2EiE11DirectStoreIffEfLi1ELi1ELi2ELi1ELb0EL9Algorithm0EEvT_T0_ll,"a",@progbits
	.sectionflags	@""
	.align	4
.nv.constant0._Z15SoftmaxWarpImplI22BroadcastScaleMaskLoadIffbLm2EiE11DirectStoreIffEfLi1ELi1ELi2ELi1ELb0EL9Algorithm0EEvT_T0_ll:
	.zero		1016


//--------------------- .nv.constant0._Z15SoftmaxWarpImplI22BroadcastScaleMaskLoadIffbLm2EiE11DirectStoreIffEfLi1ELi1ELi2ELi2ELb1EL9Algorithm0EEvT_T0_ll --------------------------
	.section	.nv.constant0._Z15SoftmaxWarpImplI22BroadcastScaleMaskLoadIffbLm2EiE11DirectStoreIffEfLi1ELi1ELi2ELi2ELb1EL9Algorithm0EEvT_T0_ll,"a",@progbits
	.sectionflags	@""
	.align	4
.nv.constant0._Z15SoftmaxWarpImplI22BroadcastScaleMaskLoadIffbLm2EiE11DirectStoreIffEfLi1ELi1ELi2ELi2ELb1EL9Algorithm0EEvT_T0_ll:
	.zero		1016


//--------------------- .nv.constant0._Z15SoftmaxWarpImplI22BroadcastScaleMaskLoadIffbLm2EiE11DirectStoreIffEfLi1ELi1ELi2ELi2ELb0EL9Algorithm0EEvT_T0_ll --------------------------
	.section	.nv.constant0._Z15SoftmaxWarpImplI22BroadcastScaleMaskLoadIffbLm2EiE11DirectStoreIffEfLi1ELi1ELi2ELi2ELb0EL9Algorithm0EEvT_T0_ll,"a",@progbits
	.sectionflags	@""
	.align	4
.nv.constant0._Z15SoftmaxWarpImplI22BroadcastScaleMaskLoadIffbLm2EiE11DirectStoreIffEfLi1ELi1ELi2ELi2ELb0EL9Algorithm0EEvT_T0_ll:
	.zero		1016


//--------------------- .nv.constant0._Z15SoftmaxWarpImplI22BroadcastScaleMaskLoadIffbLm2EiE11DirectStoreIffEfLi1ELi1ELi1ELi1ELb1EL9Algorithm0EEvT_T0_ll --------------------------
	.section	.nv.constant0._Z15SoftmaxWarpImplI22BroadcastScaleMaskLoadIffbLm2EiE11DirectStoreIffEfLi1ELi1ELi1ELi1ELb1EL9Algorithm0EEvT_T0_ll,"a",@progbits
	.sectionflags	@""
	.align	4
.nv.constant0._Z15SoftmaxWarpImplI22BroadcastScaleMaskLoadIffbLm2EiE11DirectStoreIffEfLi1ELi1ELi1ELi1ELb1EL9Algorithm0EEvT_T0_ll:
	.zero		1016


//--------------------- .nv.constant0._Z15SoftmaxWarpImplI22BroadcastScaleMaskLoadIffbLm2EiE11DirectStoreIffEfLi1ELi1ELi1ELi1ELb0EL9Algorithm0EEvT_T0_ll --------------------------
	.section	.nv.constant0._Z15SoftmaxWarpImplI22BroadcastScaleMaskLoadIffbLm2EiE11DirectStoreIffEfLi1ELi1ELi1ELi1ELb0EL9Algorithm0EEvT_T0_ll,"a",@progbits
	.sectionflags	@""
	.align	4
.nv.constant0._Z15SoftmaxWarpImplI22BroadcastScaleMaskLoadIffbLm2EiE11DirectStoreIffEfLi1ELi1ELi1ELi1ELb0EL9Algorithm0EEvT_T0_ll:
	.zero		1016


//--------------------- .nv.constant0._Z15SoftmaxWarpImplI22BroadcastScaleMaskLoadIffbLm2EiE11DirectStoreIffEfLi1ELi1ELi1ELi2ELb1EL9Algorithm0EEvT_T0_ll --------------------------
	.section	.nv.constant0._Z15SoftmaxWarpImplI22BroadcastScaleMaskLoadIffbLm2EiE11DirectStoreIffEfLi1ELi1ELi1ELi2ELb1EL9Algorithm0EEvT_T0_ll,"a",@progbits
	.sectionflags	@""
	.align	4
.nv.constant0._Z15SoftmaxWarpImplI22BroadcastScaleMaskLoadIffbLm2EiE11DirectStoreIffEfLi1ELi1ELi1ELi2ELb1EL9Algorithm0EEvT_T0_ll:
	.zero		1016


//--------------------- .nv.constant0._Z15SoftmaxWarpImplI22BroadcastScaleMaskLoadIffbLm2EiE11DirectStoreIffEfLi1ELi1ELi1ELi2ELb0EL9Algorithm0EEvT_T0_ll --------------------------
	.section	.nv.constant0._Z15SoftmaxWarpImplI22BroadcastScaleMaskLoadIffbLm2EiE11DirectStoreIffEfLi1ELi1ELi1ELi2ELb0EL9Algorithm0EEvT_T0_ll,"a",@progbits
	.sectionflags	@""
	.align	4
.nv.constant0._Z15SoftmaxWarpImplI22BroadcastScaleMaskLoadIffbLm2EiE11DirectStoreIffEfLi1ELi1ELi1ELi2ELb0EL9Algorithm0EEvT_T0_ll:
	.zero		1016


//--------------------- .nv.constant0._Z15SoftmaxWarpImplI22BroadcastScaleMaskLoadIffbLm2EiE11DirectStoreIffEfLi2ELi32ELi32ELi1ELb1EL9Algorithm0EEvT_T0_ll --------------------------
	.section	.nv.constant0._Z15SoftmaxWarpImplI22BroadcastScaleMaskLoadIffbLm2EiE11DirectStoreIffEfLi2ELi32ELi32ELi1ELb1EL9Algorithm0EEvT_T0_ll,"a",@progbits
	.sectionflags	@""
	.align	4
.nv.constant0._Z15SoftmaxWarpImplI22BroadcastScaleMaskLoadIffbLm2EiE11DirectStoreIffEfLi2ELi32ELi32ELi1ELb1EL9Algorithm0EEvT_T0_ll:
	.zero		1016


//--------------------- .nv.constant0._Z15SoftmaxWarpImplI22BroadcastScaleMaskLoadIffbLm2EiE11DirectStoreIffEfLi2ELi32ELi32ELi1ELb0EL9Algorithm0EEvT_T0_ll --------------------------
	.section	.nv.constant0._Z15SoftmaxWarpImplI22BroadcastScaleMaskLoadIffbLm2EiE11DirectStoreIffEfLi2ELi32ELi32ELi1ELb0EL9Algorithm0EEvT_T0_ll,"a",@progbits
	.sectionflags	@""
	.align	4
.nv.constant0._Z15SoftmaxWarpImplI22BroadcastScaleMaskLoadIffbLm2EiE11DirectStoreIffEfLi2ELi32ELi32ELi1ELb0EL9Algorithm0EEvT_T0_ll:
	.zero		1016


//--------------------- .nv.constant0._Z15SoftmaxWarpImplI22BroadcastScaleMaskLoadIffbLm2EiE11DirectStoreIffEfLi2ELi30ELi32ELi1ELb1EL9Algorithm0EEvT_T0_ll --------------------------
	.section	.nv.constant0._Z15SoftmaxWarpImplI22BroadcastScaleMaskLoadIffbLm2EiE11DirectStoreIffEfLi2ELi30ELi32ELi1ELb1EL9Algorithm0EEvT_T0_ll,"a",@progbits
	.sectionflags	@""
	.align	4
.nv.constant0._Z15SoftmaxWarpImplI22BroadcastScaleMaskLoadIffbLm2EiE11DirectStoreIffEfLi2ELi30ELi32ELi1ELb1EL9Algorithm0EEvT_T0_ll:
	.zero		1016


//--------------------- .nv.constant0._Z15SoftmaxWarpImplI22BroadcastScaleMaskLoadIffbLm2EiE11DirectStoreIffEfLi2ELi30ELi32ELi1ELb0EL9Algorithm0EEvT_T0_ll --------------------------
	.section	.nv.constant0._Z15SoftmaxWarpImplI22BroadcastScaleMaskLoadIffbLm2EiE11DirectStoreIffEfLi2ELi30ELi32ELi1ELb0EL9Algorithm0EEvT_T0_ll,"a",@progbits
	.sectionflags	@""
	.align	4
.nv.constant0._Z15SoftmaxWarpImplI22BroadcastScaleMaskLoadIffbLm2EiE11DirectStoreIffEfLi2ELi30ELi32ELi1ELb0EL9Algorithm0EEvT_T0_ll:
	.zero		1016


//--------------------- .nv.constant0._Z15SoftmaxWarpImplI22BroadcastScaleMaskLoadIffbLm2EiE11DirectStoreIffEfLi2ELi28ELi32ELi1ELb1EL9Algorithm0EEvT_T0_ll --------------------------
	.section	.nv.constant0._Z15SoftmaxWarpImplI22BroadcastScaleMaskLoadIffbLm2EiE11DirectStoreIffEfLi2ELi28ELi32ELi1ELb1EL9Algorithm0EEvT_T0_ll,"a",@progbits
	.sectionflags	@""
	.align	4
.nv.constant0._Z15SoftmaxWarpImplI22BroadcastScaleMaskLoadIffbLm2EiE11DirectStoreIffEfLi2ELi28ELi32ELi1ELb1EL9Algorithm0EEvT_T0_ll:
	.zero		1016


//--------------------- .nv.constant0._Z15SoftmaxWarpImplI22BroadcastScaleMaskLoadIffbLm2EiE11DirectStoreIffEfLi2ELi28ELi32ELi1ELb0EL9Algorithm0EEvT_T0_ll --------------------------
	.section	.nv.constant0._Z15SoftmaxWarpImplI22BroadcastScaleMaskLoadIffbLm2EiE11DirectStoreIffEfLi2ELi28ELi32ELi1ELb0EL9Algorithm0EEvT_T0_ll,"a",@progbits
	.sectionflags	@""
	.align	4
.nv.constant0._Z15SoftmaxWarpImplI22BroadcastScaleMaskLoadIffbLm2EiE11DirectStoreIffEfLi2ELi28ELi32ELi1ELb0EL9Algorithm0EEvT_T0_ll:
	.zero		1016


//--------------------- .nv.constant0._Z15SoftmaxWarpImplI22BroadcastScaleMaskLoadIffbLm2EiE11DirectStoreIffEfLi2ELi26ELi32ELi1ELb1EL9Algorithm0EEvT_T0_ll --------------------------
	.section	.nv.constant0._Z15SoftmaxWarpImplI22BroadcastScaleMaskLoadIffbLm2EiE11DirectStoreIffEfLi2ELi26ELi32ELi1ELb1EL9Algorithm0EEvT_T0_ll,"a",@progbits
	.sectionflags	@""
	.align	4
.nv.constant0._Z15SoftmaxWarpImplI22BroadcastScaleMaskLoadIffbLm2EiE11DirectStoreIffEfLi2ELi26ELi32ELi1ELb1EL9Algorithm0EEvT_T0_ll:
	.zero		1016


//--------------------- .nv.constant0._Z15SoftmaxWarpImplI22BroadcastScaleMaskLoadIffbLm2EiE11DirectStoreIffEfLi2ELi26ELi32ELi1ELb0EL9Algorithm0EEvT_T0_ll --------------------------
	.section	.nv.constant0._Z15SoftmaxWarpImplI22BroadcastScaleMaskLoadIffbLm2EiE11DirectStoreIffEfLi2ELi26ELi32ELi1ELb0EL9Algorithm0EEvT_T0_ll,"a",@progbits
	.sectionflags	@""
	.align	4
.nv.constant0._Z15SoftmaxWarpImplI22BroadcastScaleMaskLoadIffbLm2EiE11DirectStoreIffEfLi2ELi26ELi32ELi1ELb0EL9Algorithm0EEvT_T0_ll:
	.zero		1016


//--------------------- .nv.constant0._Z15SoftmaxWarpImplI22BroadcastScaleMaskLoadIffbLm2EiE11DirectStoreIffEfLi2ELi24ELi32ELi1ELb1EL9Algorithm0EEvT_T0_ll --------------------------
	.section	.nv.constant0._Z15SoftmaxWarpImplI22BroadcastScaleMaskLoadIffbLm2EiE11DirectStoreIffEfLi2ELi24ELi32ELi1ELb1EL9Algorithm0EEvT_T0_ll,"a",@progbits
	.sectionflags	@""
	.align	4
.nv.constant0._Z15SoftmaxWarpImplI22BroadcastScaleMaskLoadIffbLm2EiE11DirectStoreIffEfLi2ELi24ELi32ELi1ELb1EL9Algorithm0EEvT_T0_ll:
	.zero		1016


//--------------------- .nv.constant0._Z15SoftmaxWarpImplI22BroadcastScaleMaskLoadIffbLm2EiE11DirectStoreIffEfLi2ELi24ELi32ELi1ELb0EL9Algorithm0EEvT_T0_ll --------------------------
	.section	.nv.constant0._Z15SoftmaxWarpImplI22BroadcastScaleMaskLoadIffbLm2EiE11DirectStoreIffEfLi2ELi24ELi32ELi1ELb0EL9Algorithm0EEvT_T0_ll,"a",@progbits
	.sectionflags	@""
	.align	4
.nv.constant0._Z15SoftmaxWarpImplI22BroadcastScaleMaskLoadIffbLm2EiE11DirectStoreIffEfLi2ELi24ELi32ELi1ELb0EL9Algorithm0EEvT_T0_ll:
	.zero		1016


//--------------------- .nv.constant0._Z15SoftmaxWarpImplI22BroadcastScaleMaskLoadIffbLm2EiE11DirectStoreIffEfLi2ELi22ELi32ELi1ELb1EL9Algorithm0EEvT_T0_ll --------------------------
	.section	.nv.constant0._Z15SoftmaxWarpImplI22BroadcastScaleMaskLoadIffbLm2EiE11DirectStoreIffEfLi2ELi22ELi32ELi1ELb1EL9Algorithm0EEvT_T0_ll,"a",@progbits
	.sectionflags	@""
	.align	4
.nv.constant0._Z15SoftmaxWarpImplI22BroadcastScaleMaskLoadIffbLm2EiE11DirectStoreIffEfLi2ELi22ELi32ELi1ELb1EL9Algorithm0EEvT_T0_ll:
	.zero		1016


//--------------------- .nv.constant0._Z15SoftmaxWarpImplI22BroadcastScaleMaskLoadIffbLm2EiE11DirectStoreIffEfLi2ELi22ELi32ELi1ELb0EL9Algorithm0EEvT_T0_ll --------------------------
	.section	.nv.constant0._Z15SoftmaxWarpImplI22BroadcastScaleMaskLoadIffbLm2EiE11DirectStoreIffEfLi2ELi22ELi32ELi1ELb0EL9Algorithm0EEvT_T0_ll,"a",@progbits
	.sectionflags	@""
	.align	4
.nv.constant0._Z15SoftmaxWarpImplI22BroadcastScaleMaskLoadIffbLm2EiE11DirectStoreIffEfLi2ELi22ELi32ELi1ELb0EL9Algorithm0EEvT_T0_ll:
	.zero		1016


//--------------------- .nv.constant0._Z15SoftmaxWarpImplI22BroadcastScaleMaskLoadIffbLm2EiE11DirectStoreIffEfLi2ELi20ELi32ELi1ELb1EL9Algorithm0EEvT_T0_ll --------------------------
	.section	.nv.constant0._Z15SoftmaxWarpImplI22BroadcastScaleMaskLoadIffbLm2EiE11DirectStoreIffEfLi2ELi20ELi32ELi1ELb1EL9Algorithm0EEvT_T0_ll,"a",@progbits
	.sectionflags	@""
	.align	4
.nv.constant0._Z15SoftmaxWarpImplI22BroadcastScaleMaskLoadIffbLm2EiE11DirectStoreIffEfLi2ELi20ELi32ELi1ELb1EL9Algorithm0EEvT_T0_ll:
	.zero		1016


//--------------------- .nv.constant0._Z15SoftmaxWarpImplI22BroadcastScaleMaskLoadIffbLm2EiE11DirectStoreIffEfLi2ELi20ELi32ELi1ELb0EL9Algorithm0EEvT_T0_ll --------------------------
	.section	.nv.constant0._Z15SoftmaxWarpImplI22BroadcastScaleMaskLoadIffbLm2EiE11DirectStoreIffEfLi2ELi20ELi32ELi1ELb0EL9Algorithm0EEvT_T0_ll,"a",@progbits
	.sectionflags	@""
	.align	4
.nv.constant0._Z15SoftmaxWarpImplI22BroadcastScaleMaskLoadIffbLm2EiE11DirectStoreIffEfLi2ELi20ELi32ELi1ELb0EL9Algorithm0EEvT_T0_ll:
	.zero		1016


//--------------------- .nv.constant0._Z15SoftmaxWarpImplI22BroadcastScaleMaskLoadIffbLm2EiE11DirectStoreIffEfLi2ELi18ELi32ELi1ELb1EL9Algorithm0EEvT_T0_ll --------------------------
	.section	.nv.constant0._Z15SoftmaxWarpImplI22BroadcastScaleMaskLoadIffbLm2EiE11DirectStoreIffEfLi2ELi18ELi32ELi1ELb1EL9Algorithm0EEvT_T0_ll,"a",@progbits
	.sectionflags	@""
	.align	4
.nv.constant0._Z15SoftmaxWarpImplI22BroadcastScaleMaskLoadIffbLm2EiE11DirectStoreIffEfLi2ELi18ELi32ELi1ELb1EL9Algorithm0EEvT_T0_ll:
	.zero		1016


//--------------------- .nv.constant0._Z15SoftmaxWarpImplI22BroadcastScaleMaskLoadIffbLm2EiE11DirectStoreIffEfLi2ELi18ELi32ELi1ELb0EL9Algorithm0EEvT_T0_ll --------------------------
	.section	.nv.constant0._Z15SoftmaxWarpImplI22BroadcastScaleMaskLoadIffbLm2EiE11DirectStoreIffEfLi2ELi18ELi32ELi1ELb0EL9Algorithm0EEvT_T0_ll,"a",@progbits
	.sectionflags	@""
	.align	4
.nv.constant0._Z15SoftmaxWarpImplI22BroadcastScaleMaskLoadIffbLm2EiE11DirectStoreIffEfLi2ELi18ELi32ELi1ELb0EL9Algorithm0EEvT_T0_ll:
	.zero		1016


//--------------------- .nv.constant0._Z15SoftmaxWarpImplI22BroadcastScaleMaskLoadIffbLm2EiE11DirectStoreIffEfLi2ELi16ELi32ELi1ELb1EL9Algorithm0EEvT_T0_ll --------------------------
	.section	.nv.constant0._Z15SoftmaxWarpImplI22BroadcastScaleMaskLoadIffbLm2EiE11DirectStoreIffEfLi2ELi16ELi32ELi1ELb1EL9Algorithm0EEvT_T0_ll,"a",@progbits
	.sectionflags	@""
	.align	4
.nv.constant0._Z15SoftmaxWarpImplI22BroadcastScaleMaskLoadIffbLm2EiE11DirectStoreIffEfLi2ELi16ELi32ELi1ELb1EL9Algorithm0EEvT_T0_ll:
	.zero		1016


//--------------------- .nv.constant0._Z15SoftmaxWarpImplI22BroadcastScaleMaskLoadIffbLm2EiE11DirectStoreIffEfLi2ELi16ELi32ELi1ELb0EL9Algorithm0EEvT_T0_ll --------------------------
	.section	.nv.constant0._Z15SoftmaxWarpImplI22BroadcastScaleMaskLoadIffbLm2EiE11DirectStoreIffEfLi2ELi16ELi32ELi1ELb0EL9Algorithm0EEvT_T0_ll,"a",@progbits
	.sectionflags	@""
	.align	4
.nv.constant0._Z15SoftmaxWarpImplI22BroadcastScaleMaskLoadIffbLm2EiE11DirectStoreIffEfLi2ELi16ELi32ELi1ELb0EL9Algorithm0EEvT_T0_ll:
	.zero		1016


//--------------------- .nv.constant0._Z15SoftmaxWarpImplI22BroadcastScaleMaskLoadIffbLm2EiE11DirectStoreIffEfLi2ELi14ELi32ELi1ELb1EL9Algorithm0EEvT_T0_ll --------------------------
	.section	.nv.constant0._Z15SoftmaxWarpImplI22BroadcastScaleMaskLoadIffbLm2EiE11DirectStoreIffEfLi2ELi14ELi32ELi1ELb1EL9Algorithm0EEvT_T0_ll,"a",@progbits
	.sectionflags	@""
	.align	4
.nv.constant0._Z15SoftmaxWarpImplI22BroadcastScaleMaskLoadIffbLm2EiE11DirectStoreIffEfLi2ELi14ELi32ELi1ELb1EL9Algorithm0EEvT_T0_ll:
	.zero		1016


//--------------------- .nv.constant0._Z15SoftmaxWarpImplI22BroadcastScaleMaskLoadIffbLm2EiE11DirectStoreIffEfLi2ELi14ELi32ELi1ELb0EL9Algorithm0EEvT_T0_ll --------------------------
	.section	.nv.constant0._Z15SoftmaxWarpImplI22BroadcastScaleMaskLoadIffbLm2EiE11DirectStoreIffEfLi2ELi14ELi32ELi1ELb0EL9Algorithm0EEvT_T0_ll,"a",@progbits
	.sectionflags	@""
	.align	4
.nv.constant0._Z15SoftmaxWarpImplI22BroadcastScaleMaskLoadIffbLm2EiE11DirectStoreIffEfLi2ELi14ELi32ELi1ELb0EL9Algorithm0EEvT_T0_ll:
	.zero		1016


//--------------------- .nv.constant0._Z15SoftmaxWarpImplI22BroadcastScaleMaskLoadIffbLm2EiE11DirectStoreIffEfLi2ELi12ELi32ELi1ELb1EL9Algorithm0EEvT_T0_ll --------------------------
	.section	.nv.constant0._Z15SoftmaxWarpImplI22BroadcastScaleMaskLoadIffbLm2EiE11DirectStoreIffEfLi2ELi12ELi32ELi1ELb1EL9Algorithm0EEvT_T0_ll,"a",@progbits
	.sectionflags	@""
	.align	4
.nv.constant0._Z15SoftmaxWarpImplI22BroadcastScaleMaskLoadIffbLm2EiE11DirectStoreIffEfLi2ELi12ELi32ELi1ELb1EL9Algorithm0EEvT_T0_ll:
	.zero		1016


//--------------------- .nv.constant0._Z15SoftmaxWarpImplI22BroadcastScaleMaskLoadIffbLm2EiE11DirectStoreIffEfLi2ELi12ELi32ELi1ELb0EL9Algorithm0EEvT_T0_ll --------------------------
	.section	.nv.constant0._Z15SoftmaxWarpImplI22BroadcastScaleMaskLoadIffbLm2EiE11DirectStoreIffEfLi2ELi12ELi32ELi1ELb0EL9Algorithm0EEvT_T0_ll,"a",@progbits
	.sectionflags	@""
	.align	4
.nv.constant0._Z15SoftmaxWarpImplI22BroadcastScaleMaskLoadIffbLm2EiE11DirectStoreIffEfLi2ELi12ELi32ELi1ELb0EL9Algorithm0EEvT_T0_ll:
	.zero		1016


//--------------------- .nv.constant0._Z15SoftmaxWarpImplI22BroadcastScaleMaskLoadIffbLm2EiE11DirectStoreIffEfLi2ELi10ELi32ELi1ELb1EL9Algorithm0EEvT_T0_ll --------------------------
	.section	.nv.constant0._Z15SoftmaxWarpImplI22BroadcastScaleMaskLoadIffbLm2EiE11DirectStoreIffEfLi2ELi10ELi32ELi1ELb1EL9Algorithm0EEvT_T0_ll,"a",@progbits
	.sectionflags	@""
	.align	4
.nv.constant0._Z15SoftmaxWarpImplI22BroadcastScaleMaskLoadIffbLm2EiE11DirectStoreIffEfLi2ELi10ELi32ELi1ELb1EL9Algorithm0EEvT_T0_ll:
	.zero		1016


//--------------------- .nv.constant0._Z15SoftmaxWarpImplI22BroadcastScaleMaskLoadIffbLm2EiE11DirectStoreIffEfLi2ELi10ELi32ELi1ELb0EL9Algorithm0EEvT_T0_ll --------------------------
	.section	.nv.constant0._Z15SoftmaxWarpImplI22BroadcastScaleMaskLoadIffbLm2EiE11DirectStoreIffEfLi2ELi10ELi32ELi1ELb0EL9Algorithm0EEvT_T0_ll,"a",@progbits
	.sectionflags	@""
	.align	4
.nv.constant0._Z15SoftmaxWarpImplI22BroadcastScaleMaskLoadIffbLm2EiE11DirectStoreIffEfLi2ELi10ELi32ELi1ELb0EL9Algorithm0EEvT_T0_ll:
	.zero		1016


//--------------------- .nv.constant0._Z15SoftmaxWarpImplI22BroadcastScaleMaskLoadIffbLm2EiE11DirectStoreIffEfLi2ELi8ELi32ELi1ELb1EL9Algorithm0EEvT_T0_ll --------------------------
	.section	.nv.constant0._Z15SoftmaxWarpImplI22BroadcastScaleMaskLoadIffbLm2EiE11DirectStoreIffEfLi2ELi8ELi32ELi1ELb1EL9Algorithm0EEvT_T0_ll,"a",@progbits
	.sectionflags	@""
	.align	4
.nv.constant0._Z15SoftmaxWarpImplI22BroadcastScaleMaskLoadIffbLm2EiE11DirectStoreIffEfLi2ELi8ELi32ELi1ELb1EL9Algorithm0EEvT_T0_ll:
	.zero		1016


//--------------------- .nv.constant0._Z15SoftmaxWarpImplI22BroadcastScaleMaskLoadIffbLm2EiE11DirectStoreIffEfLi2ELi8ELi32ELi1ELb0EL9Algorithm0EEvT_T0_ll --------------------------
	.section	.nv.constant0._Z15SoftmaxWarpImplI22BroadcastScaleMaskLoadIffbLm2EiE11DirectStoreIffEfLi2ELi8ELi32ELi1ELb0EL9Algorithm0EEvT_T0_ll,"a",@progbits
	.sectionflags	@""
	.align	4
.nv.constant0._Z15SoftmaxWarpImplI22BroadcastScaleMaskLoadIffbLm2EiE11DirectStoreIffEfLi2ELi8ELi32ELi1ELb0EL9Algorithm0EEvT_T0_ll:
	.zero		1016


//--------------------- .nv.constant0._Z15SoftmaxWarpImplI22BroadcastScaleMaskLoadIffbLm2EiE11DirectStoreIffEfLi2ELi6ELi32ELi1ELb1EL9Algorithm0EEvT_T0_ll --------------------------
	.section	.nv.constant0._Z15SoftmaxWarpImplI22BroadcastScaleMaskLoadIffbLm2EiE11DirectStoreIffEfLi2ELi6ELi32ELi1ELb1EL9Algorithm0EEvT_T0_ll,"a",@progbits
	.sectionflags	@""
	.align	4
.nv.constant0._Z15SoftmaxWarpImplI22BroadcastScaleMaskLoadIffbLm2EiE11DirectStoreIffEfLi2ELi6ELi32ELi1ELb1EL9Algorithm0EEvT_T0_ll:
	.zero		1016


//--------------------- .nv.constant0._Z15SoftmaxWarpImplI22BroadcastScaleMaskLoadIffbLm2EiE11DirectStoreIffEfLi2ELi6ELi32ELi1ELb0EL9Algorithm0EEvT_T0_ll --------------------------
	.section	.nv.constant0._Z15SoftmaxWarpImplI22BroadcastScaleMaskLoadIffbLm2EiE11DirectStoreIffEfLi2ELi6ELi32ELi1ELb0EL9Algorithm0EEvT_T0_ll,"a",@progbits
	.sectionflags	@""
	.align	4
.nv.constant0._Z15SoftmaxWarpImplI22BroadcastScaleMaskLoadIffbLm2EiE11DirectStoreIffEfLi2ELi6ELi32ELi1ELb0EL9Algorithm0EEvT_T0_ll:
	.zero		1016


//--------------------- .nv.constant0._Z15SoftmaxWarpImplI22BroadcastScaleMaskLoadIffbLm2EiE11DirectStoreIffEfLi2ELi4ELi32ELi1ELb1EL9Algorithm0EEvT_T0_ll --------------------------
	.section	.nv.constant0._Z15SoftmaxWarpImplI22BroadcastScaleMaskLoadIffbLm2EiE11DirectStoreIffEfLi2ELi4ELi32ELi1ELb1EL9Algorithm0EEvT_T0_ll,"a",@progbits
	.sectionflags	@""
	.align	4
.nv.constant0._Z15SoftmaxWarpImplI22BroadcastScaleMaskLoadIffbLm2EiE11DirectStoreIffEfLi2ELi4ELi32ELi1ELb1EL9Algorithm0EEvT_T0_ll:
	.zero		1016


//--------------------- .nv.constant0._Z15SoftmaxWarpImplI22BroadcastScaleMaskLoadIffbLm2EiE11DirectStoreIffEfLi2ELi4ELi32ELi1ELb0EL9Algorithm0EEvT_T0_ll --------------------------
	.section	.nv.constant0._Z15SoftmaxWarpImplI22BroadcastScaleMaskLoadIffbLm2EiE11DirectStoreIffEfLi2ELi4ELi32ELi1ELb0EL9Algorithm0EEvT_T0_ll,"a",@progbits
	.sectionflags	@""
	.align	4
.nv.constant0._Z15SoftmaxWarpImplI22BroadcastScaleMaskLoadIffbLm2EiE11DirectStoreIffEfLi2ELi4ELi32ELi1ELb0EL9Algorithm0EEvT_T0_ll:
	.zero		1016


//--------------------- .nv.constant0._Z15SoftmaxWarpImplI22BroadcastScaleMaskLoadIffbLm2EiE11DirectStoreIffEfLi2ELi2ELi32ELi1ELb1EL9Algorithm0EEvT_T0_ll --------------------------
	.section	.nv.constant0._Z15SoftmaxWarpImplI22BroadcastScaleMaskLoadIffbLm2EiE11DirectStoreIffEfLi2ELi2ELi32ELi1ELb1EL9Algorithm0EEvT_T0_ll,"a",@progbits
	.sectionflags	@""
	.align	4
.nv.constant0._Z15SoftmaxWarpImplI22BroadcastScaleMaskLoadIffbLm2EiE11DirectStoreIffEfLi2ELi2ELi32ELi1ELb1EL9Algorithm0EEvT_T0_ll:
	.zero		1016


//--------------------- .nv.constant0._Z15SoftmaxWarpImplI22BroadcastScaleMaskLoadIffbLm2EiE11DirectStoreIffEfLi2ELi2ELi32ELi1ELb0EL9Algorithm0EEvT_T0_ll --------------------------
	.section	.nv.constant0._Z15SoftmaxWarpImplI22BroadcastScaleMaskLoadIffbLm2EiE11DirectStoreIffEfLi2ELi2ELi32ELi1ELb0EL9Algorithm0EEvT_T0_ll,"a",@progbits
	.sectionflags	@""
	.align	4
.nv.constant0._Z15SoftmaxWarpImplI22BroadcastScaleMaskLoadIffbLm2EiE11DirectStoreIffEfLi2ELi2ELi32ELi1ELb0EL9Algorithm0EEvT_T0_ll:
	.zero		1016


//--------------------- .nv.constant0._Z15SoftmaxWarpImplI22BroadcastScaleMaskLoadIffbLm2EiE11DirectStoreIffEfLi2ELi2ELi32ELi2ELb1EL9Algorithm0EEvT_T0_ll --------------------------
	.section	.nv.constant0._Z15SoftmaxWarpImplI22BroadcastScaleMaskLoadIffbLm2EiE11DirectStoreIffEfLi2ELi2ELi32ELi2ELb1EL9Algorithm0EEvT_T0_ll,"a",@progbits
	.sectionflags	@""
	.align	4
.nv.constant0._Z15SoftmaxWarpImplI22BroadcastScaleMaskLoadIffbLm2EiE11DirectStoreIffEfLi2ELi2ELi32ELi2ELb1EL9Algorithm0EEvT_T0_ll:
	.zero		1016


//--------------------- .nv.constant0._Z15SoftmaxWarpImplI22BroadcastScaleMaskLoadIffbLm2EiE11DirectStoreIffEfLi2ELi2ELi32ELi2ELb0EL9Algorithm0EEvT_T0_ll --------------------------
	.section	.nv.constant0._Z15SoftmaxWarpImplI22BroadcastScaleMaskLoadIffbLm2EiE11DirectStoreIffEfLi2ELi2ELi32ELi2ELb0EL9Algorithm0EEvT_T0_ll,"a",@progbits
	.sectionflags	@""
	.align	4
.nv.constant0._Z15SoftmaxWarpImplI22BroadcastScaleMaskLoadIffbLm2EiE11DirectStoreIffEfLi2ELi2ELi32ELi2ELb0EL9Algorithm0EEvT_T0_ll:
	.zero		1016


//--------------------- .nv.constant0._Z15SoftmaxWarpImplI22BroadcastScaleMaskLoadIffbLm2EiE11DirectStoreIffEfLi2ELi2ELi16ELi1ELb1EL9Algorithm0EEvT_T0_ll --------------------------
	.section	.nv.constant0._Z15SoftmaxWarpImplI22BroadcastScaleMaskLoadIffbLm2EiE11DirectStoreIffEfLi2ELi2ELi16ELi1ELb1EL9Algorithm0EEvT_T0_ll,"a",@progbits
	.sectionflags	@""
	.align	4
.nv.constant0._Z15SoftmaxWarpImplI22BroadcastScaleMaskLoadIffbLm2EiE11DirectStoreIffEfLi2ELi2ELi16ELi1ELb1EL9Algorithm0EEvT_T0_ll:
	.zero		1016


//--------------------- .nv.constant0._Z15SoftmaxWarpImplI22BroadcastScaleMaskLoadIffbLm2EiE11DirectStoreIffEfLi2ELi2ELi16ELi1ELb0EL9Algorithm0EEvT_T0_ll --------------------------
	.section	.nv.constant0._Z15SoftmaxWarpImplI22BroadcastScaleMaskLoadIffbLm2EiE11DirectStoreIffEfLi2ELi2ELi16ELi1ELb0EL9Algorithm0EEvT_T0_ll,"a",@progbits
	.sectionflags	@""
	.align	4
.nv.constant0._Z15SoftmaxWarpImplI22BroadcastScaleMaskLoadIffbLm2EiE11DirectStoreIffEfLi2ELi2ELi16ELi1ELb0EL9Algorithm0EEvT_T0_ll:
	.zero		1016


//--------------------- .nv.constant0._Z15SoftmaxWarpImplI22BroadcastScaleMaskLoadIffbLm2EiE11DirectStoreIffEfLi2ELi2ELi16ELi2ELb1EL9Algorithm0EEvT_T0_ll --------------------------
	.section	.nv.constant0._Z15SoftmaxWarpImplI22BroadcastScaleMaskLoadIffbLm2EiE11DirectStoreIffEfLi2ELi2ELi16ELi2ELb1EL9Algorithm0EEvT_T0_ll,"a",@progbits
	.sectionflags	@""
	.align	4
.nv.constant0._Z15SoftmaxWarpImplI22BroadcastScaleMaskLoadIffbLm2EiE11DirectStoreIffEfLi2ELi2ELi16ELi2ELb1EL9Algorithm0EEvT_T0_ll:
	.zero		1016


//--------------------- .nv.constant0._Z15SoftmaxWarpImplI22BroadcastScaleMaskLoadIffbLm2EiE11DirectStoreIffEfLi2ELi2ELi16ELi2ELb0EL9Algorithm0EEvT_T0_ll --------------------------
	.section	.nv.constant0._Z15SoftmaxWarpImplI22BroadcastScaleMaskLoadIffbLm2EiE11DirectStoreIffEfLi2ELi2ELi16ELi2ELb0EL9Algorithm0EEvT_T0_ll,"a",@progbits
	.sectionflags	@""
	.align	4
.nv.constant0._Z15SoftmaxWarpImplI22BroadcastScaleMaskLoadIffbLm2EiE11DirectStoreIffEfLi2ELi2ELi16ELi2ELb0EL9Algorithm0EEvT_T0_ll:
	.zero		1016


//--------------------- .nv.constant0._Z15SoftmaxWarpImplI22BroadcastScaleMaskLoadIffbLm2EiE11DirectStoreIffEfLi2ELi2ELi8ELi1ELb1EL9Algorithm0EEvT_T0_ll --------------------------
	.section	.nv.constant0._Z15SoftmaxWarpImplI22BroadcastScaleMaskLoadIffbLm2EiE11DirectStoreIffEfLi2ELi2ELi8ELi1ELb1EL9Algorithm0EEvT_T0_ll,"a",@progbits
	.sectionflags	@""
	.align	4
.nv.constant0._Z15SoftmaxWarpImplI22BroadcastScaleMaskLoadIffbLm2EiE11DirectStoreIffEfLi2ELi2ELi8ELi1ELb1EL9Algorithm0EEvT_T0_ll:
	.zero		1016


//--------------------- .nv.constant0._Z15SoftmaxWarpImplI22BroadcastScaleMaskLoadIffbLm2EiE11DirectStoreIffEfLi2ELi2ELi8ELi1ELb0EL9Algorithm0EEvT_T0_ll --------------------------
	.section	.nv.constant0._Z15SoftmaxWarpImplI22BroadcastScaleMaskLoadIffbLm2EiE11DirectStoreIffEfLi2ELi2ELi8ELi1ELb0EL9Algorithm0EEvT_T0_ll,"a",@progbits
	.sectionflags	@""
	.align	4
.nv.constant0._Z15SoftmaxWarpImplI22BroadcastScaleMaskLoadIffbLm2EiE11DirectStoreIffEfLi2ELi2ELi8ELi1ELb0EL9Algorithm0EEvT_T0_ll:
	.zero		1016


//--------------------- .nv.constant0._Z15SoftmaxWarpImplI22BroadcastScaleMaskLoadIffbLm2EiE11DirectStoreIffEfLi2ELi2ELi8ELi2ELb1EL9Algorithm0EEvT_T0_ll --------------------------
	.section	.nv.constant0._Z15SoftmaxWarpImplI22BroadcastScaleMaskLoadIffbLm2EiE11DirectStoreIffEfLi2ELi2ELi8ELi2ELb1EL9Algorithm0EEvT_T0_ll,"a",@progbits
	.sectionflags	@""
	.align	4
.nv.constant0._Z15SoftmaxWarpImplI22BroadcastScaleMaskLoadIffbLm2EiE11DirectStoreIffEfLi2ELi2ELi8ELi2ELb1EL9Algorithm0EEvT_T0_ll:
	.zero		1016


//--------------------- .nv.constant0._Z15SoftmaxWarpImplI22BroadcastScaleMaskLoadIffbLm2EiE11DirectStoreIffEfLi2ELi2ELi8ELi2ELb0EL9Algorithm0EEvT_T0_ll --------------------------
	.section	.nv.constant0._Z15SoftmaxWarpImplI22BroadcastScaleMaskLoadIffbLm2EiE11DirectStoreIffEfLi2ELi2ELi8ELi2ELb0EL9Algorithm0EEvT_T0_ll,"a",@progbits
	.sectionflags	@""
	.align	4
.nv.constant0._Z15SoftmaxWarpImplI22BroadcastScaleMaskLoadIffbLm2EiE11DirectStoreIffEfLi2ELi2ELi8ELi2ELb0EL9Algorithm0EEvT_T0_ll:
	.zero		1016


//--------------------- .nv.constant0._Z15SoftmaxWarpImplI22BroadcastScaleMaskLoadIffbLm2EiE11DirectStoreIffEfLi2ELi2ELi4ELi1ELb1EL9Algorithm0EEvT_T0_ll --------------------------
	.section	.nv.constant0._Z15SoftmaxWarpImplI22BroadcastScaleMaskLoadIffbLm2EiE11DirectStoreIffEfLi2ELi2ELi4ELi1ELb1EL9Algorithm0EEvT_T0_ll,"a",@progbits
	.sectionflags	@""
	.align	4
.nv.constant0._Z15SoftmaxWarpImplI22BroadcastScaleMaskLoadIffbLm2EiE11DirectStoreIffEfLi2ELi2ELi4ELi1ELb1EL9Algorithm0EEvT_T0_ll:
	.zero		1016


//--------------------- .nv.constant0._Z15SoftmaxWarpImplI22BroadcastScaleMaskLoadIffbLm2EiE11DirectStoreIffEfLi2ELi2ELi4ELi1ELb0EL9Algorithm0EEvT_T0_ll --------------------------
	.section	.nv.constant0._Z15SoftmaxWarpImplI22BroadcastScaleMaskLoadIffbLm2EiE11DirectStoreIffEfLi2ELi2ELi4ELi1ELb0EL9Algorithm0EEvT_T0_ll,"a",@progbits
	.sectionflags	@""
	.align	4
.nv.constant0._Z15SoftmaxWarpImplI22BroadcastScaleMaskLoadIffbLm2EiE11DirectStoreIffEfLi2ELi2ELi4ELi1ELb0EL9Algorithm0EEvT_T0_ll:
	.zero		1016


//--------------------- .nv.constant0._Z15SoftmaxWarpImplI22BroadcastScaleMaskLoadIffbLm2EiE11DirectStoreIffEfLi2ELi2ELi4ELi2ELb1EL9Algorithm0EEvT_T0_ll --------------------------
	.section	.nv.constant0._Z15SoftmaxWarpImplI22BroadcastScaleMaskLoadIffbLm2EiE11DirectStoreIffEfLi2ELi2ELi4ELi2ELb1EL9Algorithm0EEvT_T0_ll,"a",@progbits
	.sectionflags	@""
	.align	4
.nv.constant0._Z15SoftmaxWarpImplI22BroadcastScaleMaskLoadIffbLm2EiE11DirectStoreIffEfLi2ELi2ELi4ELi2ELb1EL9Algorithm0EEvT_T0_ll:
	.zero		1016


//--------------------- .nv.constant0._Z15SoftmaxWarpImplI22BroadcastScaleMaskLoadIffbLm2EiE11DirectStoreIffEfLi2ELi2ELi4ELi2ELb0EL9Algorithm0EEvT_T0_ll --------------------------
	.section	.nv.constant0._Z15SoftmaxWarpImplI22BroadcastScaleMaskLoadIffbLm2EiE11DirectStoreIffEfLi2ELi2ELi4ELi2ELb0EL9Algorithm0EEvT_T0_ll,"a",@progbits
	.sectionflags	@""
	.align	4
.nv.constant0._Z15SoftmaxWarpImplI22BroadcastScaleMaskLoadIffbLm2EiE11DirectStoreIffEfLi2ELi2ELi4ELi2ELb0EL9Algorithm0EEvT_T0_ll:
	.zero		1016


//--------------------- .nv.constant0._Z15SoftmaxWarpImplI22BroadcastScaleMaskLoadIffbLm2EiE11DirectStoreIffEfLi2ELi2ELi2ELi1ELb1EL9Algorithm0EEvT_T0_ll --------------------------
	.section	.nv.constant0._Z15SoftmaxWarpImplI22BroadcastScaleMaskLoadIffbLm2EiE11DirectStoreIffEfLi2ELi2ELi2ELi1ELb1EL9Algorithm0EEvT_T0_ll,"a",@progbits
	.sectionflags	@""
	.align	4
.nv.constant0._Z15SoftmaxWarpImplI22BroadcastScaleMaskLoadIffbLm2EiE11DirectStoreIffEfLi2ELi2ELi2ELi1ELb1EL9Algorithm0EEvT_T0_ll:
	.zero		1016


//--------------------- .nv.constant0._Z15SoftmaxWarpImplI22BroadcastScaleMaskLoadIffbLm2EiE11DirectStoreIffEfLi2ELi2ELi2ELi1ELb0EL9Algorithm0EEvT_T0_ll --------------------------
	.section	.nv.constant0._Z15SoftmaxWarpImplI22BroadcastScaleMaskLoadIffbLm2EiE11DirectStoreIffEfLi2ELi2ELi2ELi1ELb0EL9Algorithm0EEvT_T0_ll,"a",@progbits
	.sectionflags	@""
	.align	4
.nv.constant0._Z15SoftmaxWarpImplI22BroadcastScaleMaskLoadIffbLm2EiE11DirectStoreIffEfLi2ELi2ELi2ELi1ELb0EL9Algorithm0EEvT_T0_ll:
	.zero		1016


//--------------------- .nv.constant0._Z15SoftmaxWarpImplI22BroadcastScaleMaskLoadIffbLm2EiE11DirectStoreIffEfLi2ELi2ELi2ELi2ELb1EL9Algorithm0EEvT_T0_ll --------------------------
	.section	.nv.constant0._Z15SoftmaxWarpImplI22BroadcastScaleMaskLoadIffbLm2EiE11DirectStoreIffEfLi2ELi2ELi2ELi2ELb1EL9Algorithm0EEvT_T0_ll,"a",@progbits
	.sectionflags	@""
	.align	4
.nv.constant0._Z15SoftmaxWarpImplI22BroadcastScaleMaskLoadIffbLm2EiE11DirectStoreIffEfLi2ELi2ELi2ELi2ELb1EL9Algorithm0EEvT_T0_ll:
	.zero		1016


//--------------------- .nv.constant0._Z15SoftmaxWarpImplI22BroadcastScaleMaskLoadIffbLm2EiE11DirectStoreIffEfLi2ELi2ELi2ELi2ELb0EL9Algorithm0EEvT_T0_ll --------------------------
	.section	.nv.constant0._Z15SoftmaxWarpImplI22BroadcastScaleMaskLoadIffbLm2EiE11DirectStoreIffEfLi2ELi2ELi2ELi2ELb0EL9Algorithm0EEvT_T0_ll,"a",@progbits
	.sectionflags	@""
	.align	4
.nv.constant0._Z15SoftmaxWarpImplI22BroadcastScaleMaskLoadIffbLm2EiE11DirectStoreIffEfLi2ELi2ELi2ELi2ELb0EL9Algorithm0EEvT_T0_ll:
	.zero		1016


//--------------------- .nv.constant0._Z15SoftmaxWarpImplI22BroadcastScaleMaskLoadIffbLm2EiE11DirectStoreIffEfLi2ELi2ELi1ELi1ELb1EL9Algorithm0EEvT_T0_ll --------------------------
	.section	.nv.constant0._Z15SoftmaxWarpImplI22BroadcastScaleMaskLoadIffbLm2EiE11DirectStoreIffEfLi2ELi2ELi1ELi1ELb1EL9Algorithm0EEvT_T0_ll,"a",@progbits
	.sectionflags	@""
	.align	4
.nv.constant0._Z15SoftmaxWarpImplI22BroadcastScaleMaskLoadIffbLm2EiE11DirectStoreIffEfLi2ELi2ELi1ELi1ELb1EL9Algorithm0EEvT_T0_ll:
	.zero		1016


//--------------------- .nv.constant0._Z15SoftmaxWarpImplI22BroadcastScaleMaskLoadIffbLm2EiE11DirectStoreIffEfLi2ELi2ELi1ELi1ELb0EL9Algorithm0EEvT_T0_ll --------------------------
	.section	.nv.constant0._Z15SoftmaxWarpImplI22BroadcastScaleMaskLoadIffbLm2EiE11DirectStoreIffEfLi2ELi2ELi1ELi1ELb0EL9Algorithm0EEvT_T0_ll,"a",@progbits
	.sectionflags	@""
	.align	4
.nv.constant0._Z15SoftmaxWarpImplI22BroadcastScaleMaskLoadIffbLm2EiE11DirectStoreIffEfLi2ELi2ELi1ELi1ELb0EL9Algorithm0EEvT_T0_ll:
	.zero		1016


//--------------------- .nv.constant0._Z15SoftmaxWarpImplI22BroadcastScaleMaskLoadIffbLm2EiE11DirectStoreIffEfLi2ELi2ELi1ELi2ELb1EL9Algorithm0EEvT_T0_ll --------------------------
	.section	.nv.constant0._Z15SoftmaxWarpImplI22BroadcastScaleMaskLoadIffbLm2EiE11DirectStoreIffEfLi2ELi2ELi1ELi2ELb1EL9Algorithm0EEvT_T0_ll,"a",@progbits
	.sectionflags	@""
	.align	4
.nv.constant0._Z15SoftmaxWarpImplI22BroadcastScaleMaskLoadIffbLm2EiE11DirectStoreIffEfLi2ELi2ELi1ELi2ELb1EL9Algorithm0EEvT_T0_ll:
	.zero		1016


//--------------------- .nv.constant0._Z15SoftmaxWarpImplI22BroadcastScaleMaskLoadIffbLm2EiE11DirectStoreIffEfLi2ELi2ELi1ELi2ELb0EL9Algorithm0EEvT_T0_ll --------------------------
	.section	.nv.constant0._Z15SoftmaxWarpImplI22BroadcastScaleMaskLoadIffbLm2EiE11DirectStoreIffEfLi2ELi2ELi1ELi2ELb0EL9Algorithm0EEvT_T0_ll,"a",@progbits
	.sectionflags	@""
	.align	4
.nv.constant0._Z15SoftmaxWarpImplI22BroadcastScaleMaskLoadIffbLm2EiE11DirectStoreIffEfLi2ELi2ELi1ELi2ELb0EL9Algorithm0EEvT_T0_ll:
	.zero		1016


//--------------------- .nv.constant0._Z24SoftmaxBlockUncachedImplI24ElementwiseScaleMaskLoadIffbE11DirectStoreIffEfLi1ELi1024EL9Algorithm0EEvT_T0_ll --------------------------
	.section	.nv.constant0._Z24SoftmaxBlockUncachedImplI24ElementwiseScaleMaskLoadIffbE11DirectStoreIffEfLi1ELi1024EL9Algorithm0EEvT_T0_ll,"a",@progbits
	.sectionflags	@""
	.align	4
.nv.constant0._Z24SoftmaxBlockUncachedImplI24ElementwiseScaleMaskLoadIffbE11DirectStoreIffEfLi1ELi1024EL9Algorithm0EEvT_T0_ll:
	.zero		960


//--------------------- .nv.constant0._Z24SoftmaxBlockUncachedImplI24ElementwiseScaleMaskLoadIffbE11DirectStoreIffEfLi2ELi1024EL9Algorithm0EEvT_T0_ll --------------------------
	.section	.nv.constant0._Z24SoftmaxBlockUncachedImplI24ElementwiseScaleMaskLoadIffbE11DirectStoreIffEfLi2ELi1024EL9Algorithm0EEvT_T0_ll,"a",@progbits
	.sectionflags	@""
	.align	4
.nv.constant0._Z24SoftmaxBlockUncachedImplI24ElementwiseScaleMaskLoadIffbE11DirectStoreIffEfLi2ELi1024EL9Algorithm0EEvT_T0_ll:
	.zero		960


//--------------------- .nv.constant0._Z20SoftmaxBlockSMemImplI24ElementwiseScaleMaskLoadIffbE11DirectStoreIffEfLi1ELi256EL9Algorithm0EEvT_T0_ll --------------------------
	.section	.nv.constant0._Z20SoftmaxBlockSMemImplI24ElementwiseScaleMaskLoadIffbE11DirectStoreIffEfLi1ELi256EL9Algorithm0EEvT_T0_ll,"a",@progbits
	.sectionflags	@""
	.align	4
.nv.constant0._Z20SoftmaxBlockSMemImplI24ElementwiseScaleMaskLoadIffbE11DirectStoreIffEfLi1ELi256EL9Algorithm0EEvT_T0_ll:
	.zero		960


//--------------------- .nv.constant0._Z20SoftmaxBlockSMemImplI24ElementwiseScaleMaskLoadIffbE11DirectStoreIffEfLi1ELi512EL9Algorithm0EEvT_T0_ll --------------------------
	.section	.nv.constant0._Z20SoftmaxBlockSMemImplI24ElementwiseScaleMaskLoadIffbE11DirectStoreIffEfLi1ELi512EL9Algorithm0EEvT_T0_ll,"a",@progbits
	.sectionflags	@""
	.align	4
.nv.constant0._Z20SoftmaxBlockSMemImplI24ElementwiseScaleMaskLoadIffbE11DirectStoreIffEfLi1ELi512EL9Algorithm0EEvT_T0_ll:
	.zero		960


//--------------------- .nv.constant0._Z20SoftmaxBlockSMemImplI24ElementwiseScaleMaskLoadIffbE11DirectStoreIffEfLi1ELi1024EL9Algorithm0EEvT_T0_ll --------------------------
	.section	.nv.constant0._Z20SoftmaxBlockSMemImplI24ElementwiseScaleMaskLoadIffbE11DirectStoreIffEfLi1ELi1024EL9Algorithm0EEvT_T0_ll,"a",@progbits
	.sectionflags	@""
	.align	4
.nv.constant0._Z20SoftmaxBlockSMemImplI24ElementwiseScaleMaskLoadIffbE11DirectStoreIffEfLi1ELi1024EL9Algorithm0EEvT_T0_ll:
	.zero		960


//--------------------- .nv.constant0._Z20SoftmaxBlockSMemImplI24ElementwiseScaleMaskLoadIffbE11DirectStoreIffEfLi1ELi128EL9Algorithm0EEvT_T0_ll --------------------------
	.section	.nv.constant0._Z20SoftmaxBlockSMemImplI24ElementwiseScaleMaskLoadIffbE11DirectStoreIffEfLi1ELi128EL9Algorithm0EEvT_T0_ll,"a",@progbits
	.sectionflags	@""
	.align	4
.nv.constant0._Z20SoftmaxBlockSMemImplI24ElementwiseScaleMaskLoadIffbE11DirectStoreIffEfLi1ELi128EL9Algorithm0EEvT_T0_ll:
	.zero		960


//--------------------- .nv.constant0._Z20SoftmaxBlockSMemImplI24ElementwiseScaleMaskLoadIffbE11DirectStoreIffEfLi2ELi256EL9Algorithm0EEvT_T0_ll --------------------------
	.section	.nv.constant0._Z20SoftmaxBlockSMemImplI24ElementwiseScaleMaskLoadIffbE11DirectStoreIffEfLi2ELi256EL9Algorithm0EEvT_T0_ll,"a",@progbits
	.sectionflags	@""
	.align	4
.nv.constant0._Z20SoftmaxBlockSMemImplI24ElementwiseScaleMaskLoadIffbE11DirectStoreIffEfLi2ELi256EL9Algorithm0EEvT_T0_ll:
	.zero		960


//--------------------- .nv.constant0._Z20SoftmaxBlockSMemImplI24ElementwiseScaleMaskLoadIffbE11DirectStoreIffEfLi2ELi512EL9Algorithm0EEvT_T0_ll --------------------------
	.section	.nv.constant0._Z20SoftmaxBlockSMemImplI24ElementwiseScaleMaskLoadIffbE11DirectStoreIffEfLi2ELi512EL9Algorithm0EEvT_T0_ll,"a",@progbits
	.sectionflags	@""
	.align	4
.nv.constant0._Z20SoftmaxBlockSMemImplI24ElementwiseScaleMaskLoadIffbE11DirectStoreIffEfLi2ELi512EL9Algorithm0EEvT_T0_ll:
	.zero		960


//--------------------- .nv.constant0._Z20SoftmaxBlockSMemImplI24ElementwiseScaleMaskLoadIffbE11DirectStoreIffEfLi2ELi1024EL9Algorithm0EEvT_T0_ll --------------------------
	.section	.nv.constant0._Z20SoftmaxBlockSMemImplI24ElementwiseScaleMaskLoadIffbE11DirectStoreIffEfLi2ELi1024EL9Algorithm0EEvT_T0_ll,"a",@progbits
	.sectionflags	@""
	.align	4
.nv.constant0._Z20SoftmaxBlockSMemImplI24ElementwiseScaleMaskLoadIffbE11DirectStoreIffEfLi2ELi1024EL9Algorithm0EEvT_T0_ll:
	.zero		960


//--------------------- .nv.constant0._Z20SoftmaxBlockSMemImplI24ElementwiseScaleMaskLoadIffbE11DirectStoreIffEfLi2ELi128EL9Algorithm0EEvT_T0_ll --------------------------
	.section	.nv.constant0._Z20SoftmaxBlockSMemImplI24ElementwiseScaleMaskLoadIffbE11DirectStoreIffEfLi2ELi128EL9Algorithm0EEvT_T0_ll,"a",@progbits
	.sectionflags	@""
	.align	4
.nv.constant0._Z20SoftmaxBlockSMemImplI24ElementwiseScaleMaskLoadIffbE11DirectStoreIffEfLi2ELi128EL9Algorithm0EEvT_T0_ll:
	.zero		960


//--------------------- .nv.constant0._Z15SoftmaxWarpImplI24ElementwiseScaleMaskLoadIffbE11DirectStoreIffEfLi1ELi32ELi32ELi1ELb1EL9Algorithm0EEvT_T0_ll --------------------------
	.section	.nv.constant0._Z15SoftmaxWarpImplI24ElementwiseScaleMaskLoadIffbE11DirectStoreIffEfLi1ELi32ELi32ELi1ELb1EL9Algorithm0EEvT_T0_ll,"a",@progbits
	.sectionflags	@""
	.align	4
.nv.constant0._Z15SoftmaxWarpImplI24ElementwiseScaleMaskLoadIffbE11DirectStoreIffEfLi1ELi32ELi32ELi1ELb1EL9Algorithm0EEvT_T0_ll:
	.zero		960


//--------------------- .nv.constant0._Z15SoftmaxWarpImplI24ElementwiseScaleMaskLoadIffbE11DirectStoreIffEfLi1ELi32ELi32ELi1ELb0EL9Algorithm0EEvT_T0_ll --------------------------
	.section	.nv.constant0._Z15SoftmaxWarpImplI24ElementwiseScaleMaskLoadIffbE11DirectStoreIffEfLi1ELi32ELi32ELi1ELb0EL9Algorithm0EEvT_T0_ll,"a",@progbits
	.sectionflags	@""
	.align	4
.nv.constant0._Z15SoftmaxWarpImplI24ElementwiseScaleMaskLoadIffbE11DirectStoreIffEfLi1ELi32ELi32ELi1ELb0EL9Algorithm0EEvT_T0_ll:
	.zero		960


//--------------------- .nv.constant0._Z15SoftmaxWarpImplI24ElementwiseScaleMaskLoadIffbE11DirectStoreIffEfLi1ELi31ELi32ELi1ELb1EL9Algorithm0EEvT_T0_ll --------------------------
	.section	.nv.constant0._Z15SoftmaxWarpImplI24ElementwiseScaleMaskLoadIffbE11DirectStoreIffEfLi1ELi31ELi32ELi1ELb1EL9Algorithm0EEvT_T0_ll,"a",@progbits
	.sectionflags	@""
	.align	4
.nv.constant0._Z15SoftmaxWarpImplI24ElementwiseScaleMaskLoadIffbE11DirectStoreIffEfLi1ELi31ELi32ELi1ELb1EL9Algorithm0EEvT_T0_ll:
	.zero		960


//--------------------- .nv.constant0._Z15SoftmaxWarpImplI24ElementwiseScaleMaskLoadIffbE11DirectStoreIffEfLi1ELi31ELi32ELi1ELb0EL9Algorithm0EEvT_T0_ll --------------------------
	.section	.nv.constant0._Z15SoftmaxWarpImplI24ElementwiseScaleMaskLoadIffbE11DirectStoreIffEfLi1ELi31ELi32ELi1ELb0EL9Algorithm0EEvT_T0_ll,"a",@progbits
	.sectionflags	@""
	.align	4
.nv.constant0._Z15SoftmaxWarpImplI24ElementwiseScaleMaskLoadIffbE11DirectStoreIffEfLi1ELi31ELi32ELi1ELb0EL9Algorithm0EEvT_T0_ll:
	.zero		960


//--------------------- .nv.constant0._Z15SoftmaxWarpImplI24ElementwiseScaleMaskLoadIffbE11DirectStoreIffEfLi1ELi30ELi32ELi1ELb1EL9Algorithm0EEvT_T0_ll --------------------------
	.section	.nv.constant0._Z15SoftmaxWarpImplI24ElementwiseScaleMaskLoadIffbE11DirectStoreIffEfLi1ELi30ELi32ELi1ELb1EL9Algorithm0EEvT_T0_ll,"a",@progbits
	.sectionflags	@""
	.align	4
.nv.constant0._Z15SoftmaxWarpImplI24ElementwiseScaleMaskLoadIffbE11DirectStoreIffEfLi1ELi30ELi32ELi1ELb1EL9Algorithm0EEvT_T0_ll:
	.zero		960


//--------------------- .nv.constant0._Z15SoftmaxWarpImplI24ElementwiseScaleMaskLoadIffbE11DirectStoreIffEfLi1ELi30ELi32ELi1ELb0EL9Algorithm0EEvT_T0_ll --------------------------
	.section	.nv.constant0._Z15SoftmaxWarpImplI24ElementwiseScaleMaskLoadIffbE11DirectStoreIffEfLi1ELi30ELi32ELi1ELb0EL9Algorithm0EEvT_T0_ll,"a",@progbits
	.sectionflags	@""
	.align	4
.nv.constant0._Z15SoftmaxWarpImplI24ElementwiseScaleMaskLoadIffbE11DirectStoreIffEfLi1ELi30ELi32ELi1ELb0EL9Algorithm0EEvT_T0_ll:
	.zero		960


//--------------------- .nv.constant0._Z15SoftmaxWarpImplI24ElementwiseScaleMaskLoadIffbE11DirectStoreIffEfLi1ELi29ELi32ELi1ELb1EL9Algorithm0EEvT_T0_ll --------------------------
	.section	.nv.constant0._Z15SoftmaxWarpImplI24ElementwiseScaleMaskLoadIffbE11DirectStoreIffEfLi1ELi29ELi32ELi1ELb1EL9Algorithm0EEvT_T0_ll,"a",@progbits
	.sectionflags	@""
	.align	4
.nv.constant0._Z15SoftmaxWarpImplI24ElementwiseScaleMaskLoadIffbE11DirectStoreIffEfLi1ELi29ELi32ELi1ELb1EL9Algorithm0EEvT_T0_ll:
	.zero		960


//--------------------- .nv.constant0._Z15SoftmaxWarpImplI24ElementwiseScaleMaskLoadIffbE11DirectStoreIffEfLi1ELi29ELi32ELi1ELb0EL9Algorithm0EEvT_T0_ll --------------------------
	.section	.nv.constant0._Z15SoftmaxWarpImplI24ElementwiseScaleMaskLoadIffbE11DirectStoreIffEfLi1ELi29ELi32ELi1ELb0EL9Algorithm0EEvT_T0_ll,"a",@progbits
	.sectionflags	@""
	.align	4
.nv.constant0._Z15SoftmaxWarpImplI24ElementwiseScaleMaskLoadIffbE11DirectStoreIffEfLi1ELi29ELi32ELi1ELb0EL9Algorithm0EEvT_T0_ll:
	.zero		960


//--------------------- .nv.constant0._Z15SoftmaxWarpImplI24ElementwiseScaleMaskLoadIffbE11DirectStoreIffEfLi1ELi28ELi32ELi1ELb1EL9Algorithm0EEvT_T0_ll --------------------------
	.section	.nv.constant0._Z15SoftmaxWarpImplI24ElementwiseScaleMaskLoadIffbE11DirectStoreIffEfLi1ELi28ELi32ELi1ELb1EL9Algorithm0EEvT_T0_ll,"a",@progbits
	.sectionflags	@""
	.align	4
.nv.constant0._Z15SoftmaxWarpImplI24ElementwiseScaleMaskLoadIffbE11DirectStoreIffEfLi1ELi28ELi32ELi1ELb1EL9Algorithm0EEvT_T0_ll:
	.zero		960


//--------------------- .nv.constant0._Z15SoftmaxWarpImplI24ElementwiseScaleMaskLoadIffbE11DirectStoreIffEfLi1ELi28ELi32ELi1ELb0EL9Algorithm0EEvT_T0_ll --------------------------
	.section	.nv.constant0._Z15SoftmaxWarpImplI24ElementwiseScaleMaskLoadIffbE11DirectStoreIffEfLi1ELi28ELi32ELi1ELb0EL9Algorithm0EEvT_T0_ll,"a",@progbits
	.sectionflags	@""
	.align	4
.nv.constant0._Z15SoftmaxWarpImplI24ElementwiseScaleMaskLoadIffbE11DirectStoreIffEfLi1ELi28ELi32ELi1ELb0EL9Algorithm0EEvT_T0_ll:
	.zero		960


//--------------------- .nv.constant0._Z15SoftmaxWarpImplI24ElementwiseScaleMaskLoadIffbE11DirectStoreIffEfLi1ELi27ELi32ELi1ELb1EL9Algorithm0EEvT_T0_ll --------------------------
	.section	.nv.constant0._Z15SoftmaxWarpImplI24ElementwiseScaleMaskLoadIffbE11DirectStoreIffEfLi1ELi27ELi32ELi1ELb1EL9Algorithm0EEvT_T0_ll,"a",@progbits
	.sectionflags	@""
	.align	4
.nv.constant0._Z15SoftmaxWarpImplI24ElementwiseScaleMaskLoadIffbE11DirectStoreIffEfLi1ELi27ELi32ELi1ELb1EL9Algorithm0EEvT_T0_ll:
	.zero		960


//--------------------- .nv.constant0._Z15SoftmaxWarpImplI24ElementwiseScaleMaskLoadIffbE11DirectStoreIffEfLi1ELi27ELi32ELi1ELb0EL9Algorithm0EEvT_T0_ll --------------------------
	.section	.nv.constant0._Z15SoftmaxWarpImplI24ElementwiseScaleMaskLoadIffbE11DirectStoreIffEfLi1ELi27ELi32ELi1ELb0EL9Algorithm0EEvT_T0_ll,"a",@progbits
	.sectionflags	@""
	.align	4
.nv.constant0._Z15SoftmaxWarpImplI24ElementwiseScaleMaskLoadIffbE11DirectStoreIffEfLi1ELi27ELi32ELi1ELb0EL9Algorithm0EEvT_T0_ll:
	.zero		960


//--------------------- .nv.constant0._Z15SoftmaxWarpImplI24ElementwiseScaleMaskLoadIffbE11DirectStoreIffEfLi1ELi26ELi32ELi1ELb1EL9Algorithm0EEvT_T0_ll --------------------------
	.section	.nv.constant0._Z15SoftmaxWarpImplI24ElementwiseScaleMaskLoadIffbE11DirectStoreIffEfLi1ELi26ELi32ELi1ELb1EL9Algorithm0EEvT_T0_ll,"a",@progbits
	.sectionflags	@""
	.align	4
.nv.constant0._Z15SoftmaxWarpImplI24ElementwiseScaleMaskLoadIffbE11DirectStoreIffEfLi1ELi26ELi32ELi1ELb1EL9Algorithm0EEvT_T0_ll:
	.zero		960


//--------------------- .nv.constant0._Z15SoftmaxWarpImplI24ElementwiseScaleMaskLoadIffbE11DirectStoreIffEfLi1ELi26ELi32ELi1ELb0EL9Algorithm0EEvT_T0_ll --------------------------
	.section	.nv.constant0._Z15SoftmaxWarpImplI24ElementwiseScaleMaskLoadIffbE11DirectStoreIffEfLi1ELi26ELi32ELi1ELb0EL9Algorithm0EEvT_T0_ll,"a",@progbits
	.sectionflags	@""
	.align	4
.nv.constant0._Z15SoftmaxWarpImplI24ElementwiseScaleMaskLoadIffbE11DirectStoreIffEfLi1ELi26ELi32ELi1ELb0EL9Algorithm0EEvT_T0_ll:
	.zero		960


//--------------------- .nv.constant0._Z15SoftmaxWarpImplI24ElementwiseScaleMaskLoadIffbE11DirectStoreIffEfLi1ELi25ELi32ELi1ELb1EL9Algorithm0EEvT_T0_ll --------------------------
	.section	.nv.constant0._Z15SoftmaxWarpImplI24ElementwiseScaleMaskLoadIffbE11DirectStoreIffEfLi1ELi25ELi32ELi1ELb1EL9Algorithm0EEvT_T0_ll,"a",@progbits
	.sectionflags	@""
	.align	4
.nv.constant0._Z15SoftmaxWarpImplI24ElementwiseScaleMaskLoadIffbE11DirectStoreIffEfLi1ELi25ELi32ELi1ELb1EL9Algorithm0EEvT_T0_ll:
	.zero		960


//--------------------- .nv.constant0._Z15SoftmaxWarpImplI24ElementwiseScaleMaskLoadIffbE11DirectStoreIffEfLi1ELi25ELi32ELi1ELb0EL9Algorithm0EEvT_T0_ll --------------------------
	.section	.nv.constant0._Z15SoftmaxWarpImplI24ElementwiseScaleMaskLoadIffbE11DirectStoreIffEfLi1ELi25ELi32ELi1ELb0EL9Algorithm0EEvT_T0_ll,"a",@progbits
	.sectionflags	@""
	.align	4
.nv.constant0._Z15SoftmaxWarpImplI24ElementwiseScaleMaskLoadIffbE11DirectStoreIffEfLi1ELi25ELi32ELi1ELb0EL9Algorithm0EEvT_T0_ll:
	.zero		960


//--------------------- .nv.constant0._Z15SoftmaxWarpImplI24ElementwiseScaleMaskLoadIffbE11DirectStoreIffEfLi1ELi24ELi32ELi1ELb1EL9Algorithm0EEvT_T0_ll --------------------------
	.section	.nv.constant0._Z15SoftmaxWarpImplI24ElementwiseScaleMaskLoadIffbE11DirectStoreIffEfLi1ELi24ELi32ELi1ELb1EL9Algorithm0EEvT_T0_ll,"a",@progbits
	.sectionflags	@""
	.align	4
.nv.constant0._Z15SoftmaxWarpImplI24ElementwiseScaleMaskLoadIffbE11DirectStoreIffEfLi1ELi24ELi32ELi1ELb1EL9Algorithm0EEvT_T0_ll:
	.zero		960


//--------------------- .nv.constant0._Z15SoftmaxWarpImplI24ElementwiseScaleMaskLoadIffbE11DirectStoreIffEfLi1ELi24ELi32ELi1ELb0EL9Algorithm0EEvT_T0_ll --------------------------
	.section	.nv.constant0._Z15SoftmaxWarpImplI24ElementwiseScaleMaskLoadIffbE11DirectStoreIffEfLi1ELi24ELi32ELi1ELb0EL9Algorithm0EEvT_T0_ll,"a",@progbits
	.sectionflags	@""
	.align	4
.nv.constant0._Z15SoftmaxWarpImplI24ElementwiseScaleMaskLoadIffbE11DirectStoreIffEfLi1ELi24ELi32ELi1ELb0EL9Algorithm0EEvT_T0_ll:
	.zero		960


//--------------------- .nv.constant0._Z15SoftmaxWarpImplI24ElementwiseScaleMaskLoadIffbE11DirectStoreIffEfLi1ELi23ELi32ELi1ELb1EL9Algorithm0EEvT_T0_ll --------------------------
	.section	.nv.constant0._Z15SoftmaxWarpImplI24ElementwiseScaleMaskLoadIffbE11DirectStoreIffEfLi1ELi23ELi32ELi1ELb1EL9Algorithm0EEvT_T0_ll,"a",@progbits
	.sectionflags	@""
	.align	4
.nv.constant0._Z15SoftmaxWarpImplI24ElementwiseScaleMaskLoadIffbE11DirectStoreIffEfLi1ELi23ELi32ELi1ELb1EL9Algorithm0EEvT_T0_ll:
	.zero		960


//--------------------- .nv.constant0._Z15SoftmaxWarpImplI24ElementwiseScaleMaskLoadIffbE11DirectStoreIffEfLi1ELi23ELi32ELi1ELb0EL9Algorithm0EEvT_T0_ll --------------------------
	.section	.nv.constant0._Z15SoftmaxWarpImplI24ElementwiseScaleMaskLoadIffbE11DirectStoreIffEfLi1ELi23ELi32ELi1ELb0EL9Algorithm0EEvT_T0_ll,"a",@progbits
	.sectionflags	@""
	.align	4
.nv.constant0._Z15SoftmaxWarpImplI24ElementwiseScaleMaskLoadIffbE11DirectStoreIffEfLi1ELi23ELi32ELi1ELb0EL9Algorithm0EEvT_T0_ll:
	.zero		960


//--------------------- .nv.constant0._Z15SoftmaxWarpImplI24ElementwiseScaleMaskLoadIffbE11DirectStoreIffEfLi1ELi22ELi32ELi1ELb1EL9Algorithm0EEvT_T0_ll --------------------------
	.section	.nv.constant0._Z15SoftmaxWarpImplI24ElementwiseScaleMaskLoadIffbE11DirectStoreIffEfLi1ELi22ELi32ELi1ELb1EL9Algorithm0EEvT_T0_ll,"a",@progbits
	.sectionflags	@""
	.align	4
.nv.constant0._Z15SoftmaxWarpImplI24ElementwiseScaleMaskLoadIffbE11DirectStoreIffEfLi1ELi22ELi32ELi1ELb1EL9Algorithm0EEvT_T0_ll:
	.zero		960


//--------------------- .nv.constant0._Z15SoftmaxWarpImplI24ElementwiseScaleMaskLoadIffbE11DirectStoreIffEfLi1ELi22ELi32ELi1ELb0EL9Algorithm0EEvT_T0_ll --------------------------
	.section	.nv.constant0._Z15SoftmaxWarpImplI24ElementwiseScaleMaskLoadIffbE11DirectStoreIffEfLi1ELi22ELi32ELi1ELb0EL9Algorithm0EEvT_T0_ll,"a",@progbits
	.sectionflags	@""
	.align	4
.nv.constant0._Z15SoftmaxWarpImplI24ElementwiseScaleMaskLoadIffbE11DirectStoreIffEfLi1ELi22ELi32ELi1ELb0EL9Algorithm0EEvT_T0_ll:
	.zero		960


//--------------------- .nv.constant0._Z15SoftmaxWarpImplI24ElementwiseScaleMaskLoadIffbE11DirectStoreIffEfLi1ELi21ELi32ELi1ELb1EL9Algorithm0EEvT_T0_ll --------------------------
	.section	.nv.constant0._Z15SoftmaxWarpImplI24ElementwiseScaleMaskLoadIffbE11DirectStoreIffEfLi1ELi21ELi32ELi1ELb1EL9Algorithm0EEvT_T0_ll,"a",@progbits
	.sectionflags	@""
	.align	4
.nv.constant0._Z15SoftmaxWarpImplI24ElementwiseScaleMaskLoadIffbE11DirectStoreIffEfLi1ELi21ELi32ELi1ELb1EL9Algorithm0EEvT_T0_ll:
	.zero		960


//--------------------- .nv.constant0._Z15SoftmaxWarpImplI24ElementwiseScaleMaskLoadIffbE11DirectStoreIffEfLi1ELi21ELi32ELi1ELb0EL9Algorithm0EEvT_T0_ll --------------------------
	.section	.nv.constant0._Z15SoftmaxWarpImplI24ElementwiseScaleMaskLoadIffbE11DirectStoreIffEfLi1ELi21ELi32ELi1ELb0EL9Algorithm0EEvT_T0_ll,"a",@progbits
	.sectionflags	@""
	.align	4
.nv.constant0._Z15SoftmaxWarpImplI24ElementwiseScaleMaskLoadIffbE11DirectStoreIffEfLi1ELi21ELi32ELi1ELb0EL9Algorithm0EEvT_T0_ll:
	.zero		960


//--------------------- .nv.constant0._Z15SoftmaxWarpImplI24ElementwiseScaleMaskLoadIffbE11DirectStoreIffEfLi1ELi20ELi32ELi1ELb1EL9Algorithm0EEvT_T0_ll --------------------------
	.section	.nv.constant0._Z15SoftmaxWarpImplI24ElementwiseScaleMaskLoadIffbE11DirectStoreIffEfLi1ELi20ELi32ELi1ELb1EL9Algorithm0EEvT_T0_ll,"a",@progbits
	.sectionflags	@""
	.align	4
.nv.constant0._Z15SoftmaxWarpImplI24ElementwiseScaleMaskLoadIffbE11DirectStoreIffEfLi1ELi20ELi32ELi1ELb1EL9Algorithm0EEvT_T0_ll:
	.zero		960


//--------------------- .nv.constant0._Z15SoftmaxWarpImplI24ElementwiseScaleMaskLoadIffbE11DirectStoreIffEfLi1ELi20ELi32ELi1ELb0EL9Algorithm0EEvT_T0_ll --------------------------
	.section	.nv.constant0._Z15SoftmaxWarpImplI24ElementwiseScaleMaskLoadIffbE11DirectStoreIffEfLi1ELi20ELi32ELi1ELb0EL9Algorithm0EEvT_T0_ll,"a",@progbits
	.sectionflags	@""
	.align	4
.nv.constant0._Z15SoftmaxWarpImplI24ElementwiseScaleMaskLoadIffbE11DirectStoreIffEfLi1ELi20ELi32ELi1ELb0EL9Algorithm0EEvT_T0_ll:
	.zero		960


//--------------------- .nv.constant0._Z15SoftmaxWarpImplI24ElementwiseScaleMaskLoadIffbE11DirectStoreIffEfLi1ELi19ELi32ELi1ELb1EL9Algorithm0EEvT_T0_ll --------------------------
	.section	.nv.constant0._Z15SoftmaxWarpImplI24ElementwiseScaleMaskLoadIffbE11DirectStoreIffEfLi1ELi19ELi32ELi1ELb1EL9Algorithm0EEvT_T0_ll,"a",@progbits
	.sectionflags	@""
	.align	4
.nv.constant0._Z15SoftmaxWarpImplI24ElementwiseScaleMaskLoadIffbE11DirectStoreIffEfLi1ELi19ELi32ELi1ELb1EL9Algorithm0EEvT_T0_ll:
	.zero		960


//--------------------- .nv.constant0._Z15SoftmaxWarpImplI24ElementwiseScaleMaskLoadIffbE11DirectStoreIffEfLi1ELi19ELi32ELi1ELb0EL9Algorithm0EEvT_T0_ll --------------------------
	.section	.nv.constant0._Z15SoftmaxWarpImplI24ElementwiseScaleMaskLoadIffbE11DirectStoreIffEfLi1ELi19ELi32ELi1ELb0EL9Algorithm0EEvT_T0_ll,"a",@progbits
	.sectionflags	@""
	.align	4
.nv.constant0._Z15SoftmaxWarpImplI24ElementwiseScaleMaskLoadIffbE11DirectStoreIffEfLi1ELi19ELi32ELi1ELb0EL9Algorithm0EEvT_T0_ll:
	.zero		960


//--------------------- .nv.constant0._Z15SoftmaxWarpImplI24ElementwiseScaleMaskLoadIffbE11DirectStoreIffEfLi1ELi18ELi32ELi1ELb1EL9Algorithm0EEvT_T0_ll --------------------------
	.section	.nv.constant0._Z15SoftmaxWarpImplI24ElementwiseScaleMaskLoadIffbE11DirectStoreIffEfLi1ELi18ELi32ELi1ELb1EL9Algorithm0EEvT_T0_ll,"a",@progbits
	.sectionflags	@""
	.align	4
.nv.constant0._Z15SoftmaxWarpImplI24ElementwiseScaleMaskLoadIffbE11DirectStoreIffEfLi1ELi18ELi32ELi1ELb1EL9Algorithm0EEvT_T0_ll:
	.zero		960


//--------------------- .nv.constant0._Z15SoftmaxWarpImplI24ElementwiseScaleMaskLoadIffbE11DirectStoreIffEfLi1ELi18ELi32ELi1ELb0EL9Algorithm0EEvT_T0_ll --------------------------
	.section	.nv.constant0._Z15SoftmaxWarpImplI24ElementwiseScaleMaskLoadIffbE11DirectStoreIffEfLi1ELi18ELi32ELi1ELb0EL9Algorithm0EEvT_T0_ll,"a",@progbits
	.sectionflags	@""
	.align	4
.nv.constant0._Z15SoftmaxWarpImplI24ElementwiseScaleMaskLoadIffbE11DirectStoreIffEfLi1ELi18ELi32ELi1ELb0EL9Algorithm0EEvT_T0_ll:
	.zero		960


//--------------------- .nv.constant0._Z15SoftmaxWarpImplI24ElementwiseScaleMaskLoadIffbE11DirectStoreIffEfLi1ELi17ELi32ELi1ELb1EL9Algorithm0EEvT_T0_ll --------------------------
	.section	.nv.constant0._Z15SoftmaxWarpImplI24ElementwiseScaleMaskLoadIffbE11DirectStoreIffEfLi1ELi17ELi32ELi1ELb1EL9Algorithm0EEvT_T0_ll,"a",@progbits
	.sectionflags	@""
	.align	4
.nv.constant0._Z15SoftmaxWarpImplI24ElementwiseScaleMaskLoadIffbE11DirectStoreIffEfLi1ELi17ELi32ELi1ELb1EL9Algorithm0EEvT_T0_ll:
	.zero		960


//--------------------- .nv.constant0._Z15SoftmaxWarpImplI24ElementwiseScaleMaskLoadIffbE11DirectStoreIffEfLi1ELi17ELi32ELi1ELb0EL9Algorithm0EEvT_T0_ll --------------------------
	.section	.nv.constant0._Z15SoftmaxWarpImplI24ElementwiseScaleMaskLoadIffbE11DirectStoreIffEfLi1ELi17ELi32ELi1ELb0EL9Algorithm0EEvT_T0_ll,"a",@progbits
	.sectionflags	@""
	.align	4
.nv.constant0._Z15SoftmaxWarpImplI24ElementwiseScaleMaskLoadIffbE11DirectStoreIffEfLi1ELi17ELi32ELi1ELb0EL9Algorithm0EEvT_T0_ll:
	.zero		960


//--------------------- .nv.constant0._Z15SoftmaxWarpImplI24ElementwiseScaleMaskLoadIffbE11DirectStoreIffEfLi1ELi16ELi32ELi1ELb1EL9Algorithm0EEvT_T0_ll --------------------------
	.section	.nv.constant0._Z15SoftmaxWarpImplI24ElementwiseScaleMaskLoadIffbE11DirectStoreIffEfLi1ELi16ELi32ELi1ELb1EL9Algorithm0EEvT_T0_ll,"a",@progbits
	.sectionflags	@""
	.align	4
.nv.constant0._Z15SoftmaxWarpImplI24ElementwiseScaleMaskLoadIffbE11DirectStoreIffEfLi1ELi16ELi32ELi1ELb1EL9Algorithm0EEvT_T0_ll:
	.zero		960


//--------------------- .nv.constant0._Z15SoftmaxWarpImplI24ElementwiseScaleMaskLoadIffbE11DirectStoreIffEfLi1ELi16ELi32ELi1ELb0EL9Algorithm0EEvT_T0_ll --------------------------
	.section	.nv.constant0._Z15SoftmaxWarpImplI24ElementwiseScaleMaskLoadIffbE11DirectStoreIffEfLi1ELi16ELi32ELi1ELb0EL9Algorithm0EEvT_T0_ll,"a",@progbits
	.sectionflags	@""
	.align	4
.nv.constant0._Z15SoftmaxWarpImplI24ElementwiseScaleMaskLoadIffbE11DirectStoreIffEfLi1ELi16ELi32ELi1ELb0EL9Algorithm0EEvT_T0_ll:
	.zero		960


//--------------------- .nv.constant0._Z15SoftmaxWarpImplI24ElementwiseScaleMaskLoadIffbE11DirectStoreIffEfLi1ELi15ELi32ELi1ELb1EL9Algorithm0EEvT_T0_ll --------------------------
	.section	.nv.constant0._Z15SoftmaxWarpImplI24ElementwiseScaleMaskLoadIffbE11DirectStoreIffEfLi1ELi15ELi32ELi1ELb1EL9Algorithm0EEvT_T0_ll,"a",@progbits
	.sectionflags	@""
	.align	4
.nv.constant0._Z15SoftmaxWarpImplI24ElementwiseScaleMaskLoadIffbE11DirectStoreIffEfLi1ELi15ELi32ELi1ELb1EL9Algorithm0EEvT_T0_ll:
	.zero		960


//--------------------- .nv.constant0._Z15SoftmaxWarpImplI24ElementwiseScaleMaskLoadIffbE11DirectStoreIffEfLi1ELi15ELi32ELi1ELb0EL9Algorithm0EEvT_T0_ll --------------------------
	.section	.nv.constant0._Z15SoftmaxWarpImplI24ElementwiseScaleMaskLoadIffbE11DirectStoreIffEfLi1ELi15ELi32ELi1ELb0EL9Algorithm0EEvT_T0_ll,"a",@progbits
	.sectionflags	@""
	.align	4
.nv.constant0._Z15SoftmaxWarpImplI24ElementwiseScaleMaskLoadIffbE11DirectStoreIffEfLi1ELi15ELi32ELi1ELb0EL9Algorithm0EEvT_T0_ll:
	.zero		960


//--------------------- .nv.constant0._Z15SoftmaxWarpImplI24ElementwiseScaleMaskLoadIffbE11DirectStoreIffEfLi1ELi14ELi32ELi1ELb1EL9Algorithm0EEvT_T0_ll --------------------------
	.section	.nv.constant0._Z15SoftmaxWarpImplI24ElementwiseScaleMaskLoadIffbE11DirectStoreIffEfLi1ELi14ELi32ELi1ELb1EL9Algorithm0EEvT_T0_ll,"a",@progbits
	.sectionflags	@""
	.align	4
.nv.constant0._Z15SoftmaxWarpImplI24ElementwiseScaleMaskLoadIffbE11DirectStoreIffEfLi1ELi14ELi32ELi1ELb1EL9Algorithm0EEvT_T0_ll:
	.zero		960


//--------------------- .nv.constant0._Z15SoftmaxWarpImplI24ElementwiseScaleMaskLoadIffbE11DirectStoreIffEfLi1ELi14ELi32ELi1ELb0EL9Algorithm0EEvT_T0_ll --------------------------
	.section	.nv.constant0._Z15SoftmaxWarpImplI24ElementwiseScaleMaskLoadIffbE11DirectStoreIffEfLi1ELi14ELi32ELi1ELb0EL9Algorithm0EEvT_T0_ll,"a",@progbits
	.sectionflags	@""
	.align	4
.nv.constant0._Z15SoftmaxWarpImplI24ElementwiseScaleMaskLoadIffbE11DirectStoreIffEfLi1ELi14ELi32ELi1ELb0EL9Algorithm0EEvT_T0_ll:
	.zero		960


//--------------------- .nv.constant0._Z15SoftmaxWarpImplI24ElementwiseScaleMaskLoadIffbE11DirectStoreIffEfLi1ELi13ELi32ELi1ELb1EL9Algorithm0EEvT_T0_ll --------------------------
	.section	.nv.constant0._Z15SoftmaxWarpImplI24ElementwiseScaleMaskLoadIffbE11DirectStoreIffEfLi1ELi13ELi32ELi1ELb1EL9Algorithm0EEvT_T0_ll,"a",@progbits
	.sectionflags	@""
	.align	4
.nv.constant0._Z15SoftmaxWarpImplI24ElementwiseScaleMaskLoadIffbE11DirectStoreIffEfLi1ELi13ELi32ELi1ELb1EL9Algorithm0EEvT_T0_ll:
	.zero		960


//--------------------- .nv.constant0._Z15SoftmaxWarpImplI24ElementwiseScaleMaskLoadIffbE11DirectStoreIffEfLi1ELi13ELi32ELi1ELb0EL9Algorithm0EEvT_T0_ll --------------------------
	.section	.nv.constant0._Z15SoftmaxWarpImplI24ElementwiseScaleMaskLoadIffbE11DirectStoreIffEfLi1ELi13ELi32ELi1ELb0EL9Algorithm0EEvT_T0_ll,"a",@progbits
	.sectionflags	@""
	.align	4
.nv.constant0._Z15SoftmaxWarpImplI24ElementwiseScaleMaskLoadIffbE11DirectStoreIffEfLi1ELi13ELi32ELi1ELb0EL9Algorithm0EEvT_T0_ll:
	.zero		960


//--------------------- .nv.constant0._Z15SoftmaxWarpImplI24ElementwiseScaleMaskLoadIffbE11DirectStoreIffEfLi1ELi12ELi32ELi1ELb1EL9Algorithm0EEvT_T0_ll --------------------------
	.section	.nv.constant0._Z15SoftmaxWarpImplI24ElementwiseScaleMaskLoadIffbE11DirectStoreIffEfLi1ELi12ELi32ELi1ELb1EL9Algorithm0EEvT_T0_ll,"a",@progbits
	.sectionflags	@""
	.align	4
.nv.constant0._Z15SoftmaxWarpImplI24ElementwiseScaleMaskLoadIffbE11DirectStoreIffEfLi1ELi12ELi32ELi1ELb1EL9Algorithm0EEvT_T0_ll:
	.zero		960


//--------------------- .nv.constant0._Z15SoftmaxWarpImplI24ElementwiseScaleMaskLoadIffbE11DirectStoreIffEfLi1ELi12ELi32ELi1ELb0EL9Algorithm0EEvT_T0_ll --------------------------
	.section	.nv.constant0._Z15SoftmaxWarpImplI24ElementwiseScaleMaskLoadIffbE11DirectStoreIffEfLi1ELi12ELi32ELi1ELb0EL9Algorithm0EEvT_T0_ll,"a",@progbits
	.sectionflags	@""
	.align	4
.nv.constant0._Z15SoftmaxWarpImplI24ElementwiseScaleMaskLoadIffbE11DirectStoreIffEfLi1ELi12ELi32ELi1ELb0EL9Algorithm0EEvT_T0_ll:
	.zero		960


//--------------------- .nv.constant0._Z15SoftmaxWarpImplI24ElementwiseScaleMaskLoadIffbE11DirectStoreIffEfLi1ELi11ELi32ELi1ELb1EL9Algorithm0EEvT_T0_ll --------------------------
	.section	.nv.constant0._Z15SoftmaxWarpImplI24ElementwiseScaleMaskLoadIffbE11DirectStoreIffEfLi1ELi11ELi32ELi1ELb1EL9Algorithm0EEvT_T0_ll,"a",@progbits
	.sectionflags	@""
	.align	4
.nv.constant0._Z15SoftmaxWarpImplI24ElementwiseScaleMaskLoadIffbE11DirectStoreIffEfLi1ELi11ELi32ELi1ELb1EL9Algorithm0EEvT_T0_ll:
	.zero		960


//--------------------- .nv.constant0._Z15SoftmaxWarpImplI24ElementwiseScaleMaskLoadIffbE11DirectStoreIffEfLi1ELi11ELi32ELi1ELb0EL9Algorithm0EEvT_T0_ll --------------------------
	.section	.nv.constant0._Z15SoftmaxWarpImplI24ElementwiseScaleMaskLoadIffbE11DirectStoreIffEfLi1ELi11ELi32ELi1ELb0EL9Algorithm0EEvT_T0_ll,"a",@progbits
	.sectionflags	@""
	.align	4
.nv.constant0._Z15SoftmaxWarpImplI24ElementwiseScaleMaskLoadIffbE11DirectStoreIffEfLi1ELi11ELi32ELi1ELb0EL9Algorithm0EEvT_T0_ll:
	.zero		960


//--------------------- .nv.constant0._Z15SoftmaxWarpImplI24ElementwiseScaleMaskLoadIffbE11DirectStoreIffEfLi1ELi10ELi32ELi1ELb1EL9Algorithm0EEvT_T0_ll --------------------------
	.section	.nv.constant0._Z15SoftmaxWarpImplI24ElementwiseScaleMaskLoadIffbE11DirectStoreIffEfLi1ELi10ELi32ELi1ELb1EL9Algorithm0EEvT_T0_ll,"a",@progbits
	.sectionflags	@""
	.align	4
.nv.constant0._Z15SoftmaxWarpImplI24ElementwiseScaleMaskLoadIffbE11DirectStoreIffEfLi1ELi10ELi32ELi1ELb1EL9Algorithm0EEvT_T0_ll:
	.zero		960


//--------------------- .nv.constant0._Z15SoftmaxWarpImplI24ElementwiseScaleMaskLoadIffbE11DirectStoreIffEfLi1ELi10ELi32ELi1ELb0EL9Algorithm0EEvT_T0_ll --------------------------
	.section	.nv.constant0._Z15SoftmaxWarpImplI24ElementwiseScaleMaskLoadIffbE11DirectStoreIffEfLi1ELi10ELi32ELi1ELb0EL9Algorithm0EEvT_T0_ll,"a",@progbits
	.sectionflags	@""
	.align	4
.nv.constant0._Z15SoftmaxWarpImplI24ElementwiseScaleMaskLoadIffbE11DirectStoreIffEfLi1ELi10ELi32ELi1ELb0EL9Algorithm0EEvT_T0_ll:
	.zero		960


//--------------------- .nv.constant0._Z15SoftmaxWarpImplI24ElementwiseScaleMaskLoadIffbE11DirectStoreIffEfLi1ELi9ELi32ELi1ELb1EL9Algorithm0EEvT_T0_ll --------------------------
	.section	.nv.constant0._Z15SoftmaxWarpImplI24ElementwiseScaleMaskLoadIffbE11DirectStoreIffEfLi1ELi9ELi32ELi1ELb1EL9Algorithm0EEvT_T0_ll,"a",@progbits
	.sectionflags	@""
	.align	4
.nv.constant0._Z15SoftmaxWarpImplI24ElementwiseScaleMaskLoadIffbE11DirectStoreIffEfLi1ELi9ELi32ELi1ELb1EL9Algorithm0EEvT_T0_ll:
	.zero		960


//--------------------- .nv.constant0._Z15SoftmaxWarpImplI24ElementwiseScaleMaskLoadIffbE11DirectStoreIffEfLi1ELi9ELi32ELi1ELb0EL9Algorithm0EEvT_T0_ll --------------------------
	.section	.nv.constant0._Z15SoftmaxWarpImplI24ElementwiseScaleMaskLoadIffbE11DirectStoreIffEfLi1ELi9ELi32ELi1ELb0EL9Algorithm0EEvT_T0_ll,"a",@progbits
	.sectionflags	@""
	.align	4
.nv.constant0._Z15SoftmaxWarpImplI24ElementwiseScaleMaskLoadIffbE11DirectStoreIffEfLi1ELi9ELi32ELi1ELb0EL9Algorithm0EEvT_T0_ll:
	.zero		960


//--------------------- .nv.constant0._Z15SoftmaxWarpImplI24ElementwiseScaleMaskLoadIffbE11DirectStoreIffEfLi1ELi8ELi32ELi1ELb1EL9Algorithm0EEvT_T0_ll --------------------------
	.section	.nv.constant0._Z15SoftmaxWarpImplI24ElementwiseScaleMaskLoadIffbE11DirectStoreIffEfLi1ELi8ELi32ELi1ELb1EL9Algorithm0EEvT_T0_ll,"a",@progbits
	.sectionflags	@""
	.align	4
.nv.constant0._Z15SoftmaxWarpImplI24ElementwiseScaleMaskLoadIffbE11DirectStoreIffEfLi1ELi8ELi32ELi1ELb1EL9Algorithm0EEvT_T0_ll:
	.zero		960


//--------------------- .nv.constant0._Z15SoftmaxWarpImplI24ElementwiseScaleMaskLoadIffbE11DirectStoreIffEfLi1ELi8ELi32ELi1ELb0EL9Algorithm0EEvT_T0_ll --------------------------
	.section	.nv.constant0._Z15SoftmaxWarpImplI24ElementwiseScaleMaskLoadIffbE11DirectStoreIffEfLi1ELi8ELi32ELi1ELb0EL9Algorithm0EEvT_T0_ll,"a",@progbits
	.sectionflags	@""
	.align	4
.nv.constant0._Z15SoftmaxWarpImplI24ElementwiseScaleMaskLoadIffbE11DirectStoreIffEfLi1ELi8ELi32ELi1ELb0EL9Algorithm0EEvT_T0_ll:
	.zero		960


//--------------------- .nv.constant0._Z15SoftmaxWarpImplI24ElementwiseScaleMaskLoadIffbE11DirectStoreIffEfLi1ELi7ELi32ELi1ELb1EL9Algorithm0EEvT_T0_ll --------------------------
	.section	.nv.constant0._Z15SoftmaxWarpImplI24ElementwiseScaleMaskLoadIffbE11DirectStoreIffEfLi1ELi7ELi32ELi1ELb1EL9Algorithm0EEvT_T0_ll,"a",@progbits
	.sectionflags	@""
	.align	4
.nv.constant0._Z15SoftmaxWarpImplI24ElementwiseScaleMaskLoadIffbE11DirectStoreIffEfLi1ELi7ELi32ELi1ELb1EL9Algorithm0EEvT_T0_ll:
	.zero		960


//--------------------- .nv.constant0._Z15SoftmaxWarpImplI24ElementwiseScaleMaskLoadIffbE11DirectStoreIffEfLi1ELi7ELi32ELi1ELb0EL9Algorithm0EEvT_T0_ll --------------------------
	.section	.nv.constant0._Z15SoftmaxWarpImplI24ElementwiseScaleMaskLoadIffbE11DirectStoreIffEfLi1ELi7ELi32ELi1ELb0EL9Algorithm0EEvT_T0_ll,"a",@progbits
	.sectionflags	@""
	.align	4
.nv.constant0._Z15SoftmaxWarpImplI24ElementwiseScaleMaskLoadIffbE11DirectStoreIffEfLi1ELi7ELi32ELi1ELb0EL9Algorithm0EEvT_T0_ll:
	.zero		960


//--------------------- .nv.constant0._Z15SoftmaxWarpImplI24ElementwiseScaleMaskLoadIffbE11DirectStoreIffEfLi1ELi6ELi32ELi1ELb1EL9Algorithm0EEvT_T0_ll --------------------------
	.section	.nv.constant0._Z15SoftmaxWarpImplI24ElementwiseScaleMaskLoadIffbE11DirectStoreIffEfLi1ELi6ELi32ELi1ELb1EL9Algorithm0EEvT_T0_ll,"a",@progbits
	.sectionflags	@""
	.align	4
.nv.constant0._Z15SoftmaxWarpImplI24ElementwiseScaleMaskLoadIffbE11DirectStoreIffEfLi1ELi6ELi32ELi1ELb1EL9Algorithm0EEvT_T0_ll:
	.zero		960


//--------------------- .nv.constant0._Z15SoftmaxWarpImplI24ElementwiseScaleMaskLoadIffbE11DirectStoreIffEfLi1ELi6ELi32ELi1ELb0EL9Algorithm0EEvT_T0_ll --------------------------
	.section	.nv.constant0._Z15SoftmaxWarpImplI24ElementwiseScaleMaskLoadIffbE11DirectStoreIffEfLi1ELi6ELi32ELi1ELb0EL9Algorithm0EEvT_T0_ll,"a",@progbits
	.sectionflags	@""
	.align	4
.nv.constant0._Z15SoftmaxWarpImplI24ElementwiseScaleMaskLoadIffbE11DirectStoreIffEfLi1ELi6ELi32ELi1ELb0EL9Algorithm0EEvT_T0_ll:
	.zero		960


//--------------------- .nv.constant0._Z15SoftmaxWarpImplI24ElementwiseScaleMaskLoadIffbE11DirectStoreIffEfLi1ELi5ELi32ELi1ELb1EL9Algorithm0EEvT_T0_ll --------------------------
	.section	.nv.constant0._Z15SoftmaxWarpImplI24ElementwiseScaleMaskLoadIffbE11DirectStoreIffEfLi1ELi5ELi32ELi1ELb1EL9Algorithm0EEvT_T0_ll,"a",@progbits
	.sectionflags	@""
	.align	4
.nv.constant0._Z15SoftmaxWarpImplI24ElementwiseScaleMaskLoadIffbE11DirectStoreIffEfLi1ELi5ELi32ELi1ELb1EL9Algorithm0EEvT_T0_ll:
	.zero		960


//--------------------- .nv.constant0._Z15SoftmaxWarpImplI24ElementwiseScaleMaskLoadIffbE11DirectStoreIffEfLi1ELi5ELi32ELi1ELb0EL9Algorithm0EEvT_T0_ll --------------------------
	.section	.nv.constant0._Z15SoftmaxWarpImplI24ElementwiseScaleMaskLoadIffbE11DirectStoreIffEfLi1ELi5ELi32ELi1ELb0EL9Algorithm0EEvT_T0_ll,"a",@progbits
	.sectionflags	@""
	.align	4
.nv.constant0._Z15SoftmaxWarpImplI24ElementwiseScaleMaskLoadIffbE11DirectStoreIffEfLi1ELi5ELi32ELi1ELb0EL9Algorithm0EEvT_T0_ll:
	.zero		960


//--------------------- .nv.constant0._Z15SoftmaxWarpImplI24ElementwiseScaleMaskLoadIffbE11DirectStoreIffEfLi1ELi4ELi32ELi1ELb1EL9Algorithm0EEvT_T0_ll --------------------------
	.section	.nv.constant0._Z15SoftmaxWarpImplI24ElementwiseScaleMaskLoadIffbE11DirectStoreIffEfLi1ELi4ELi32ELi1ELb1EL9Algorithm0EEvT_T0_ll,"a",@progbits
	.sectionflags	@""
	.align	4
.nv.constant0._Z15SoftmaxWarpImplI24ElementwiseScaleMaskLoadIffbE11DirectStoreIffEfLi1ELi4ELi32ELi1ELb1EL9Algorithm0EEvT_T0_ll:
	.zero		960


//--------------------- .nv.constant0._Z15SoftmaxWarpImplI24ElementwiseScaleMaskLoadIffbE11DirectStoreIffEfLi1ELi4ELi32ELi1ELb0EL9Algorithm0EEvT_T0_ll --------------------------
	.section	.nv.constant0._Z15SoftmaxWarpImplI24ElementwiseScaleMaskLoadIffbE11DirectStoreIffEfLi1ELi4ELi32ELi1ELb0EL9Algorithm0EEvT_T0_ll,"a",@progbits
	.sectionflags	@""
	.align	4
.nv.constant0._Z15SoftmaxWarpImplI24ElementwiseScaleMaskLoadIffbE11DirectStoreIffEfLi1ELi4ELi32ELi1ELb0EL9Algorithm0EEvT_T0_ll:
	.zero		960


//--------------------- .nv.constant0._Z15SoftmaxWarpImplI24ElementwiseScaleMaskLoadIffbE11DirectStoreIffEfLi1ELi3ELi32ELi1ELb1EL9Algorithm0EEvT_T0_ll --------------------------
	.section	.nv.constant0._Z15SoftmaxWarpImplI24ElementwiseScaleMaskLoadIffbE11DirectStoreIffEfLi1ELi3ELi32ELi1ELb1EL9Algorithm0EEvT_T0_ll,"a",@progbits
	.sectionflags	@""
	.align	4
.nv.constant0._Z15SoftmaxWarpImplI24ElementwiseScaleMaskLoadIffbE11DirectStoreIffEfLi1ELi3ELi32ELi1ELb1EL9Algorithm0EEvT_T0_ll:
	.zero		960


//--------------------- .nv.constant0._Z15SoftmaxWarpImplI24ElementwiseScaleMaskLoadIffbE11DirectStoreIffEfLi1ELi3ELi32ELi1ELb0EL9Algorithm0EEvT_T0_ll --------------------------
	.section	.nv.constant0._Z15SoftmaxWarpImplI24ElementwiseScaleMaskLoadIffbE11DirectStoreIffEfLi1ELi3ELi32ELi1ELb0EL9Algorithm0EEvT_T0_ll,"a",@progbits
	.sectionflags	@""
	.align	4
.nv.constant0._Z15SoftmaxWarpImplI24ElementwiseScaleMaskLoadIffbE11DirectStoreIffEfLi1ELi3ELi32ELi1ELb0EL9Algorithm0EEvT_T0_ll:
	.zero		960


//--------------------- .nv.constant0._Z15SoftmaxWarpImplI24ElementwiseScaleMaskLoadIffbE11DirectStoreIffEfLi1ELi2ELi32ELi1ELb1EL9Algorithm0EEvT_T0_ll --------------------------
	.section	.nv.constant0._Z15SoftmaxWarpImplI24ElementwiseScaleMaskLoadIffbE11DirectStoreIffEfLi1ELi2ELi32ELi1ELb1EL9Algorithm0EEvT_T0_ll,"a",@progbits
	.sectionflags	@""
	.align	4
.nv.constant0._Z15SoftmaxWarpImplI24ElementwiseScaleMaskLoadIffbE11DirectStoreIffEfLi1ELi2ELi32ELi1ELb1EL9Algorithm0EEvT_T0_ll:
	.zero		960


//--------------------- .nv.constant0._Z15SoftmaxWarpImplI24ElementwiseScaleMaskLoadIffbE11DirectStoreIffEfLi1ELi2ELi32ELi1ELb0EL9Algorithm0EEvT_T0_ll --------------------------
	.section	.nv.constant0._Z15SoftmaxWarpImplI24ElementwiseScaleMaskLoadIffbE11DirectStoreIffEfLi1ELi2ELi32ELi1ELb0EL9Algorithm0EEvT_T0_ll,"a",@progbits
	.sectionflags	@""
	.align	4
.nv.constant0._Z15SoftmaxWarpImplI24ElementwiseScaleMaskLoadIffbE11DirectStoreIffEfLi1ELi2ELi32ELi1ELb0EL9Algorithm0EEvT_T0_ll:
	.zero		960


//--------------------- .nv.constant0._Z15SoftmaxWarpImplI24ElementwiseScaleMaskLoadIffbE11DirectStoreIffEfLi1ELi1ELi32ELi1ELb1EL9Algorithm0EEvT_T0_ll --------------------------
	.section	.nv.constant0._Z15SoftmaxWarpImplI24ElementwiseScaleMaskLoadIffbE11DirectStoreIffEfLi1ELi1ELi32ELi1ELb1EL9Algorithm0EEvT_T0_ll,"a",@progbits
	.sectionflags	@""
	.align	4
.nv.constant0._Z15SoftmaxWarpImplI24ElementwiseScaleMaskLoadIffbE11DirectStoreIffEfLi1ELi1ELi32ELi1ELb1EL9Algorithm0EEvT_T0_ll:
	.zero		960


//--------------------- .nv.constant0._Z15SoftmaxWarpImplI24ElementwiseScaleMaskLoadIffbE11DirectStoreIffEfLi1ELi1ELi32ELi1ELb0EL9Algorithm0EEvT_T0_ll --------------------------
	.section	.nv.constant0._Z15SoftmaxWarpImplI24ElementwiseScaleMaskLoadIffbE11DirectStoreIffEfLi1ELi1ELi32ELi1ELb0EL9Algorithm0EEvT_T0_ll,"a",@progbits
	.sectionflags	@""
	.align	4
.nv.constant0._Z15SoftmaxWarpImplI24ElementwiseScaleMaskLoadIffbE11DirectStoreIffEfLi1ELi1ELi32ELi1ELb0EL9Algorithm0EEvT_T0_ll:
	.zero		960


//--------------------- .nv.constant0._Z15SoftmaxWarpImplI24ElementwiseScaleMaskLoadIffbE11DirectStoreIffEfLi1ELi1ELi32ELi2ELb1EL9Algorithm0EEvT_T0_ll --------------------------
	.section	.nv.constant0._Z15SoftmaxWarpImplI24ElementwiseScaleMaskLoadIffbE11DirectStoreIffEfLi1ELi1ELi32ELi2ELb1EL9Algorithm0EEvT_T0_ll,"a",@progbits
	.sectionflags	@""
	.align	4
.nv.constant0._Z15SoftmaxWarpImplI24ElementwiseScaleMaskLoadIffbE11DirectStoreIffEfLi1ELi1ELi32ELi2ELb1EL9Algorithm0EEvT_T0_ll:
	.zero		960


//--------------------- .nv.constant0._Z15SoftmaxWarpImplI24ElementwiseScaleMaskLoadIffbE11DirectStoreIffEfLi1ELi1ELi32ELi2ELb0EL9Algorithm0EEvT_T0_ll --------------------------
	.section	.nv.constant0._Z15SoftmaxWarpImplI24ElementwiseScaleMaskLoadIffbE11DirectStoreIffEfLi1ELi1ELi32ELi2ELb0EL9Algorithm0EEvT_T0_ll,"a",@progbits
	.sectionflags	@""
	.align	4
.nv.constant0._Z15SoftmaxWarpImplI24ElementwiseScaleMaskLoadIffbE11DirectStoreIffEfLi1ELi1ELi32ELi2ELb0EL9Algorithm0EEvT_T0_ll:
	.zero		960


//--------------------- .nv.constant0._Z15SoftmaxWarpImplI24ElementwiseScaleMaskLoadIffbE11DirectStoreIffEfLi1ELi1ELi16ELi1ELb1EL9Algorithm0EEvT_T0_ll --------------------------
	.section	.nv.constant0._Z15SoftmaxWarpImplI24ElementwiseScaleMaskLoadIffbE11DirectStoreIffEfLi1ELi1ELi16ELi1ELb1EL9Algorithm0EEvT_T0_ll,"a",@progbits
	.sectionflags	@""
	.align	4
.nv.constant0._Z15SoftmaxWarpImplI24ElementwiseScaleMaskLoadIffbE11DirectStoreIffEfLi1ELi1ELi16ELi1ELb1EL9Algorithm0EEvT_T0_ll:
	.zero		960


//--------------------- .nv.constant0._Z15SoftmaxWarpImplI24ElementwiseScaleMaskLoadIffbE11DirectStoreIffEfLi1ELi1ELi16ELi1ELb0EL9Algorithm0EEvT_T0_ll --------------------------
	.section	.nv.constant0._Z15SoftmaxWarpImplI24ElementwiseScaleMaskLoadIffbE11DirectStoreIffEfLi1ELi1ELi16ELi1ELb0EL9Algorithm0EEvT_T0_ll,"a",@progbits
	.sectionflags	@""
	.align	4
.nv.constant0._Z15SoftmaxWarpImplI24ElementwiseScaleMaskLoadIffbE11DirectStoreIffEfLi1ELi1ELi16ELi1ELb0EL9Algorithm0EEvT_T0_ll:
	.zero		960


//--------------------- .nv.constant0._Z15SoftmaxWarpImplI24ElementwiseScaleMaskLoadIffbE11DirectStoreIffEfLi1ELi1ELi16ELi2ELb1EL9Algorithm0EEvT_T0_ll --------------------------
	.section	.nv.constant0._Z15SoftmaxWarpImplI24ElementwiseScaleMaskLoadIffbE11DirectStoreIffEfLi1ELi1ELi16ELi2ELb1EL9Algorithm0EEvT_T0_ll,"a",@progbits
	.sectionflags	@""
	.align	4
.nv.constant0._Z15SoftmaxWarpImplI24ElementwiseScaleMaskLoadIffbE11DirectStoreIffEfLi1ELi1ELi16ELi2ELb1EL9Algorithm0EEvT_T0_ll:
	.zero		960


//--------------------- .nv.constant0._Z15SoftmaxWarpImplI24ElementwiseScaleMaskLoadIffbE11DirectStoreIffEfLi1ELi1ELi16ELi2ELb0EL9Algorithm0EEvT_T0_ll --------------------------
	.section	.nv.constant0._Z15SoftmaxWarpImplI24ElementwiseScaleMaskLoadIffbE11DirectStoreIffEfLi1ELi1ELi16ELi2ELb0EL9Algorithm0EEvT_T0_ll,"a",@progbits
	.sectionflags	@""
	.align	4
.nv.constant0._Z15SoftmaxWarpImplI24ElementwiseScaleMaskLoadIffbE11DirectStoreIffEfLi1ELi1ELi16ELi2ELb0EL9Algorithm0EEvT_T0_ll:
	.zero		960


//--------------------- .nv.constant0._Z15SoftmaxWarpImplI24ElementwiseScaleMaskLoadIffbE11DirectStoreIffEfLi1ELi1ELi8ELi1ELb1EL9Algorithm0EEvT_T0_ll --------------------------
	.section	.nv.constant0._Z15SoftmaxWarpImplI24ElementwiseScaleMaskLoadIffbE11DirectStoreIffEfLi1ELi1ELi8ELi1ELb1EL9Algorithm0EEvT_T0_ll,"a",@progbits
	.sectionflags	@""
	.align	4
.nv.constant0._Z15SoftmaxWarpImplI24ElementwiseScaleMaskLoadIffbE11DirectStoreIffEfLi1ELi1ELi8ELi1ELb1EL9Algorithm0EEvT_T0_ll:
	.zero		960


//--------------------- .nv.constant0._Z15SoftmaxWarpImplI24ElementwiseScaleMaskLoadIffbE11DirectStoreIffEfLi1ELi1ELi8ELi1ELb0EL9Algorithm0EEvT_T0_ll --------------------------
	.section	.nv.constant0._Z15SoftmaxWarpImplI24ElementwiseScaleMaskLoadIffbE11DirectStoreIffEfLi1ELi1ELi8ELi1ELb0EL9Algorithm0EEvT_T0_ll,"a",@progbits
	.sectionflags	@""
	.align	4
.nv.constant0._Z15SoftmaxWarpImplI24ElementwiseScaleMaskLoadIffbE11DirectStoreIffEfLi1ELi1ELi8ELi1ELb0EL9Algorithm0EEvT_T0_ll:
	.zero		960


//--------------------- .nv.constant0._Z15SoftmaxWarpImplI24ElementwiseScaleMaskLoadIffbE11DirectStoreIffEfLi1ELi1ELi8ELi2ELb1EL9Algorithm0EEvT_T0_ll --------------------------
	.section	.nv.constant0._Z15SoftmaxWarpImplI24ElementwiseScaleMaskLoadIffbE11DirectStoreIffEfLi1ELi1ELi8ELi2ELb1EL9Algorithm0EEvT_T0_ll,"a",@progbits
	.sectionflags	@""
	.align	4
.nv.constant0._Z15SoftmaxWarpImplI24ElementwiseScaleMaskLoadIffbE11DirectStoreIffEfLi1ELi1ELi8ELi2ELb1EL9Algorithm0EEvT_T0_ll:
	.zero		960


//--------------------- .nv.constant0._Z15SoftmaxWarpImplI24ElementwiseScaleMaskLoadIffbE11DirectStoreIffEfLi1ELi1ELi8ELi2ELb0EL9Algorithm0EEvT_T0_ll --------------------------
	.section	.nv.constant0._Z15SoftmaxWarpImplI24ElementwiseScaleMaskLoadIffbE11DirectStoreIffEfLi1ELi1ELi8ELi2ELb0EL9Algorithm0EEvT_T0_ll,"a",@progbits
	.sectionflags	@""
	.align	4
.nv.constant0._Z15SoftmaxWarpImplI24ElementwiseScaleMaskLoadIffbE11DirectStoreIffEfLi1ELi1ELi8ELi2ELb0EL9Algorithm0EEvT_T0_ll:
	.zero		960


//--------------------- .nv.constant0._Z15SoftmaxWarpImplI24ElementwiseScaleMaskLoadIffbE11DirectStoreIffEfLi1ELi1ELi4ELi1ELb1EL9Algorithm0EEvT_T0_ll --------------------------
	.section	.nv.constant0._Z15SoftmaxWarpImplI24ElementwiseScaleMaskLoadIffbE11DirectStoreIffEfLi1ELi1ELi4ELi1ELb1EL9Algorithm0EEvT_T0_ll,"a",@progbits
	.sectionflags	@""
	.align	4
.nv.constant0._Z15SoftmaxWarpImplI24ElementwiseScaleMaskLoadIffbE11DirectStoreIffEfLi1ELi1ELi4ELi1ELb1EL9Algorithm0EEvT_T0_ll:
	.zero		960


//--------------------- .nv.constant0._Z15SoftmaxWarpImplI24ElementwiseScaleMaskLoadIffbE11DirectStoreIffEfLi1ELi1ELi4ELi1ELb0EL9Algorithm0EEvT_T0_ll --------------------------
	.section	.nv.constant0._Z15SoftmaxWarpImplI24ElementwiseScaleMaskLoadIffbE11DirectStoreIffEfLi1ELi1ELi4ELi1ELb0EL9Algorithm0EEvT_T0_ll,"a",@progbits
	.sectionflags	@""
	.align	4
.nv.constant0._Z15SoftmaxWarpImplI24ElementwiseScaleMaskLoadIffbE11DirectStoreIffEfLi1ELi1ELi4ELi1ELb0EL9Algorithm0EEvT_T0_ll:
	.zero		960


//--------------------- .nv.constant0._Z15SoftmaxWarpImplI24ElementwiseScaleMaskLoadIffbE11DirectStoreIffEfLi1ELi1ELi4ELi2ELb1EL9Algorithm0EEvT_T0_ll --------------------------
	.section	.nv.constant0._Z15SoftmaxWarpImplI24ElementwiseScaleMaskLoadIffbE11DirectStoreIffEfLi1ELi1ELi4ELi2ELb1EL9Algorithm0EEvT_T0_ll,"a",@progbits
	.sectionflags	@""
	.align	4
.nv.constant0._Z15SoftmaxWarpImplI24ElementwiseScaleMaskLoadIffbE11DirectStoreIffEfLi1ELi1ELi4ELi2ELb1EL9Algorithm0EEvT_T0_ll:
	.zero		960


//--------------------- .nv.constant0._Z15SoftmaxWarpImplI24ElementwiseScaleMaskLoadIffbE11DirectStoreIffEfLi1ELi1ELi4ELi2ELb0EL9Algorithm0EEvT_T0_ll --------------------------
	.section	.nv.constant0._Z15SoftmaxWarpImplI24ElementwiseScaleMaskLoadIffbE11DirectStoreIffEfLi1ELi1ELi4ELi2ELb0EL9Algorithm0EEvT_T0_ll,"a",@progbits
	.sectionflags	@""
	.align	4
.nv.constant0._Z15SoftmaxWarpImplI24ElementwiseScaleMaskLoadIffbE11DirectStoreIffEfLi1ELi1ELi4ELi2ELb0EL9Algorithm0EEvT_T0_ll:
	.zero		960


//--------------------- .nv.constant0._Z15SoftmaxWarpImplI24ElementwiseScaleMaskLoadIffbE11DirectStoreIffEfLi1ELi1ELi2ELi1ELb1EL9Algorithm0EEvT_T0_ll --------------------------
	.section	.nv.constant0._Z15SoftmaxWarpImplI24ElementwiseScaleMaskLoadIffbE11DirectStoreIffEfLi1ELi1ELi2ELi1ELb1EL9Algorithm0EEvT_T0_ll,"a",@progbits
	.sectionflags	@""
	.align	4
.nv.constant0._Z15SoftmaxWarpImplI24ElementwiseScaleMaskLoadIffbE11DirectStoreIffEfLi1ELi1ELi2ELi1ELb1EL9Algorithm0EEvT_T0_ll:
	.zero		960


//--------------------- .nv.constant0._Z15SoftmaxWarpImplI24ElementwiseScaleMaskLoadIffbE11DirectStoreIffEfLi1ELi1ELi2ELi1ELb0EL9Algorithm0EEvT_T0_ll --------------------------
	.section	.nv.constant0._Z15SoftmaxWarpImplI24ElementwiseScaleMaskLoadIffbE11DirectStoreIffEfLi1ELi1ELi2ELi1ELb0EL9Algorithm0EEvT_T0_ll,"a",@progbits
	.sectionflags	@""
	.align	4
.nv.constant0._Z15SoftmaxWarpImplI24ElementwiseScaleMaskLoadIffbE11DirectStoreIffEfLi1ELi1ELi2ELi1ELb0EL9Algorithm0EEvT_T0_ll:
	.zero		960


//--------------------- .nv.constant0._Z15SoftmaxWarpImplI24ElementwiseScaleMaskLoadIffbE11DirectStoreIffEfLi1ELi1ELi2ELi2ELb1EL9Algorithm0EEvT_T0_ll --------------------------
	.section	.nv.constant0._Z15SoftmaxWarpImplI24ElementwiseScaleMaskLoadIffbE11DirectStoreIffEfLi1ELi1ELi2ELi2ELb1EL9Algorithm0EEvT_T0_ll,"a",@progbits
	.sectionflags	@""
	.align	4
.nv.constant0._Z15SoftmaxWarpImplI24ElementwiseScaleMaskLoadIffbE11DirectStoreIffEfLi1ELi1ELi2ELi2ELb1EL9Algorithm0EEvT_T0_ll:
	.zero		960


//--------------------- .nv.constant0._Z15SoftmaxWarpImplI24ElementwiseScaleMaskLoadIffbE11DirectStoreIffEfLi1ELi1ELi2ELi2ELb0EL9Algorithm0EEvT_T0_ll --------------------------
	.section	.nv.constant0._Z15SoftmaxWarpImplI24ElementwiseScaleMaskLoadIffbE11DirectStoreIffEfLi1ELi1ELi2ELi2ELb0EL9Algorithm0EEvT_T0_ll,"a",@progbits
	.sectionflags	@""
	.align	4
.nv.constant0._Z15SoftmaxWarpImplI24ElementwiseScaleMaskLoadIffbE11DirectStoreIffEfLi1ELi1ELi2ELi2ELb0EL9Algorithm0EEvT_T0_ll:
	.zero		960


//--------------------- .nv.constant0._Z15SoftmaxWarpImplI24ElementwiseScaleMaskLoadIffbE11DirectStoreIffEfLi1ELi1ELi1ELi1ELb1EL9Algorithm0EEvT_T0_ll --------------------------
	.section	.nv.constant0._Z15SoftmaxWarpImplI24ElementwiseScaleMaskLoadIffbE11DirectStoreIffEfLi1ELi1ELi1ELi1ELb1EL9Algorithm0EEvT_T0_ll,"a",@progbits
	.sectionflags	@""
	.align	4
.nv.constant0._Z15SoftmaxWarpImplI24ElementwiseScaleMaskLoadIffbE11DirectStoreIffEfLi1ELi1ELi1ELi1ELb1EL9Algorithm0EEvT_T0_ll:
	.zero		960


//--------------------- .nv.constant0._Z15SoftmaxWarpImplI24ElementwiseScaleMaskLoadIffbE11DirectStoreIffEfLi1ELi1ELi1ELi1ELb0EL9Algorithm0EEvT_T0_ll --------------------------
	.section	.nv.constant0._Z15SoftmaxWarpImplI24ElementwiseScaleMaskLoadIffbE11DirectStoreIffEfLi1ELi1ELi1ELi1ELb0EL9Algorithm0EEvT_T0_ll,"a",@progbits
	.sectionflags	@""
	.align	4
.nv.constant0._Z15SoftmaxWarpImplI24ElementwiseScaleMaskLoadIffbE11DirectStoreIffEfLi1ELi1ELi1ELi1ELb0EL9Algorithm0EEvT_T0_ll:
	.zero		960


//--------------------- .nv.constant0._Z15SoftmaxWarpImplI24ElementwiseScaleMaskLoadIffbE11DirectStoreIffEfLi1ELi1ELi1ELi2ELb1EL9Algorithm0EEvT_T0_ll --------------------------
	.section	.nv.constant0._Z15SoftmaxWarpImplI24ElementwiseScaleMaskLoadIffbE11DirectStoreIffEfLi1ELi1ELi1ELi2ELb1EL9Algorithm0EEvT_T0_ll,"a",@progbits
	.sectionflags	@""
	.align	4
.nv.constant0._Z15SoftmaxWarpImplI24ElementwiseScaleMaskLoadIffbE11DirectStoreIffEfLi1ELi1ELi1ELi2ELb1EL9Algorithm0EEvT_T0_ll:
	.zero		960


//--------------------- .nv.constant0._Z15SoftmaxWarpImplI24ElementwiseScaleMaskLoadIffbE11DirectStoreIffEfLi1ELi1ELi1ELi2ELb0EL9Algorithm0EEvT_T0_ll --------------------------
	.section	.nv.constant0._Z15SoftmaxWarpImplI24ElementwiseScaleMaskLoadIffbE11DirectStoreIffEfLi1ELi1ELi1ELi2ELb0EL9Algorithm0EEvT_T0_ll,"a",@progbits
	.sectionflags	@""
	.align	4
.nv.constant0._Z15SoftmaxWarpImplI24ElementwiseScaleMaskLoadIffbE11DirectStoreIffEfLi1ELi1ELi1ELi2ELb0EL9Algorithm0EEvT_T0_ll:
	.zero		960


//--------------------- .nv.constant0._Z15SoftmaxWarpImplI24ElementwiseScaleMaskLoadIffbE11DirectStoreIffEfLi2ELi32ELi32ELi1ELb1EL9Algorithm0EEvT_T0_ll --------------------------
	.section	.nv.constant0._Z15SoftmaxWarpImplI24ElementwiseScaleMaskLoadIffbE11DirectStoreIffEfLi2ELi32ELi32ELi1ELb1EL9Algorithm0EEvT_T0_ll,"a",@progbits
	.sectionflags	@""
	.align	4
.nv.constant0._Z15SoftmaxWarpImplI24ElementwiseScaleMaskLoadIffbE11DirectStoreIffEfLi2ELi32ELi32ELi1ELb1EL9Algorithm0EEvT_T0_ll:
	.zero		960


//--------------------- .nv.constant0._Z15SoftmaxWarpImplI24ElementwiseScaleMaskLoadIffbE11DirectStoreIffEfLi2ELi32ELi32ELi1ELb0EL9Algorithm0EEvT_T0_ll --------------------------
	.section	.nv.constant0._Z15SoftmaxWarpImplI24ElementwiseScaleMaskLoadIffbE11DirectStoreIffEfLi2ELi32ELi32ELi1ELb0EL9Algorithm0EEvT_T0_ll,"a",@progbits
	.sectionflags	@""
	.align	4
.nv.constant0._Z15SoftmaxWarpImplI24ElementwiseScaleMaskLoadIffbE11DirectStoreIffEfLi2ELi32ELi32ELi1ELb0EL9Algorithm0EEvT_T0_ll:
	.zero		960


//--------------------- .nv.constant0._Z15SoftmaxWarpImplI24ElementwiseScaleMaskLoadIffbE11DirectStoreIffEfLi2ELi30ELi32ELi1ELb1EL9Algorithm0EEvT_T0_ll --------------------------
	.section	.nv.constant0._Z15SoftmaxWarpImplI24ElementwiseScaleMaskLoadIffbE11DirectStoreIffEfLi2ELi30ELi32ELi1ELb1EL9Algorithm0EEvT_T0_ll,"a",@progbits
	.sectionflags	@""
	.align	4
.nv.constant0._Z15SoftmaxWarpImplI24ElementwiseScaleMaskLoadIffbE11DirectStoreIffEfLi2ELi30ELi32ELi1ELb1EL9Algorithm0EEvT_T0_ll:
	.zero		960


//--------------------- .nv.constant0._Z15SoftmaxWarpImplI24ElementwiseScaleMaskLoadIffbE11DirectStoreIffEfLi2ELi30ELi32ELi1ELb0EL9Algorithm0EEvT_T0_ll --------------------------
	.section	.nv.constant0._Z15SoftmaxWarpImplI24ElementwiseScaleMaskLoadIffbE11DirectStoreIffEfLi2ELi30ELi32ELi1ELb0EL9Algorithm0EEvT_T0_ll,"a",@progbits
	.sectionflags	@""
	.align	4
.nv.constant0._Z15SoftmaxWarpImplI24ElementwiseScaleMaskLoadIffbE11DirectStoreIffEfLi2ELi30ELi32ELi1ELb0EL9Algorithm0EEvT_T0_ll:
	.zero		960


//--------------------- .nv.constant0._Z15SoftmaxWarpImplI24ElementwiseScaleMaskLoadIffbE11DirectStoreIffEfLi2ELi28ELi32ELi1ELb1EL9Algorithm0EEvT_T0_ll --------------------------
	.section	.nv.constant0._Z15SoftmaxWarpImplI24ElementwiseScaleMaskLoadIffbE11DirectStoreIffEfLi2ELi28ELi32ELi1ELb1EL9Algorithm0EEvT_T0_ll,"a",@progbits
	.sectionflags	@""
	.align	4
.nv.constant0._Z15SoftmaxWarpImplI24ElementwiseScaleMaskLoadIffbE11DirectStoreIffEfLi2ELi28ELi32ELi1ELb1EL9Algorithm0EEvT_T0_ll:
	.zero		960


//--------------------- .nv.constant0._Z15SoftmaxWarpImplI24ElementwiseScaleMaskLoadIffbE11DirectStoreIffEfLi2ELi28ELi32ELi1ELb0EL9Algorithm0EEvT_T0_ll --------------------------
	.section	.nv.constant0._Z15SoftmaxWarpImplI24ElementwiseScaleMaskLoadIffbE11DirectStoreIffEfLi2ELi28ELi32ELi1ELb0EL9Algorithm0EEvT_T0_ll,"a",@progbits
	.sectionflags	@""
	.align	4
.nv.constant0._Z15SoftmaxWarpImplI24ElementwiseScaleMaskLoadIffbE11DirectStoreIffEfLi2ELi28ELi32ELi1ELb0EL9Algorithm0EEvT_T0_ll:
	.zero		960


//--------------------- .nv.constant0._Z15SoftmaxWarpImplI24ElementwiseScaleMaskLoadIffbE11DirectStoreIffEfLi2ELi26ELi32ELi1ELb1EL9Algorithm0EEvT_T0_ll --------------------------
	.section	.nv.constant0._Z15SoftmaxWarpImplI24ElementwiseScaleMaskLoadIffbE11DirectStoreIffEfLi2ELi26ELi32ELi1ELb1EL9Algorithm0EEvT_T0_ll,"a",@progbits
	.sectionflags	@""
	.align	4
.nv.constant0._Z15SoftmaxWarpImplI24ElementwiseScaleMaskLoadIffbE11DirectStoreIffEfLi2ELi26ELi32ELi1ELb1EL9Algorithm0EEvT_T0_ll:
	.zero		960


//--------------------- .nv.constant0._Z15SoftmaxWarpImplI24ElementwiseScaleMaskLoadIffbE11DirectStoreIffEfLi2ELi26ELi32ELi1ELb0EL9Algorithm0EEvT_T0_ll --------------------------
	.section	.nv.constant0._Z15SoftmaxWarpImplI24ElementwiseScaleMaskLoadIffbE11DirectStoreIffEfLi2ELi26ELi32ELi1ELb0EL9Algorithm0EEvT_T0_ll,"a",@progbits
	.sectionflags	@""
	.align	4
.nv.constant0._Z15SoftmaxWarpImplI24ElementwiseScaleMaskLoadIffbE11DirectStoreIffEfLi2ELi26ELi32ELi1ELb0EL9Algorithm0EEvT_T0_ll:
	.zero		960


//--------------------- .nv.constant0._Z15SoftmaxWarpImplI24ElementwiseScaleMaskLoadIffbE11DirectStoreIffEfLi2ELi24ELi32ELi1ELb1EL9Algorithm0EEvT_T0_ll --------------------------
	.section	.nv.constant0._Z15SoftmaxWarpImplI24ElementwiseScaleMaskLoadIffbE11DirectStoreIffEfLi2ELi24ELi32ELi1ELb1EL9Algorithm0EEvT_T0_ll,"a",@progbits
	.sectionflags	@""
	.align	4
.nv.constant0._Z15SoftmaxWarpImplI24ElementwiseScaleMaskLoadIffbE11DirectStoreIffEfLi2ELi24ELi32ELi1ELb1EL9Algorithm0EEvT_T0_ll:
	.zero		960


//--------------------- .nv.constant0._Z15SoftmaxWarpImplI24ElementwiseScaleMaskLoadIffbE11DirectStoreIffEfLi2ELi24ELi32ELi1ELb0EL9Algorithm0EEvT_T0_ll --------------------------
	.section	.nv.constant0._Z15SoftmaxWarpImplI24ElementwiseScaleMaskLoadIffbE11DirectStoreIffEfLi2ELi24ELi32ELi1ELb0EL9Algorithm0EEvT_T0_ll,"a",@progbits
	.sectionflags	@""
	.align	4
.nv.constant0._Z15SoftmaxWarpImplI24ElementwiseScaleMaskLoadIffbE11DirectStoreIffEfLi2ELi24ELi32ELi1ELb0EL9Algorithm0EEvT_T0_ll:
	.zero		960


//--------------------- .nv.constant0._Z15SoftmaxWarpImplI24ElementwiseScaleMaskLoadIffbE11DirectStoreIffEfLi2ELi22ELi32ELi1ELb1EL9Algorithm0EEvT_T0_ll --------------------------
	.section	.nv.constant0._Z15SoftmaxWarpImplI24ElementwiseScaleMaskLoadIffbE11DirectStoreIffEfLi2ELi22ELi32ELi1ELb1EL9Algorithm0EEvT_T0_ll,"a",@progbits
	.sectionflags	@""
	.align	4
.nv.constant0._Z15SoftmaxWarpImplI24ElementwiseScaleMaskLoadIffbE11DirectStoreIffEfLi2ELi22ELi32ELi1ELb1EL9Algorithm0EEvT_T0_ll:
	.zero		960


//--------------------- .nv.constant0._Z15SoftmaxWarpImplI24ElementwiseScaleMaskLoadIffbE11DirectStoreIffEfLi2ELi22ELi32ELi1ELb0EL9Algorithm0EEvT_T0_ll --------------------------
	.section	.nv.constant0._Z15SoftmaxWarpImplI24ElementwiseScaleMaskLoadIffbE11DirectStoreIffEfLi2ELi22ELi32ELi1ELb0EL9Algorithm0EEvT_T0_ll,"a",@progbits
	.sectionflags	@""
	.align	4
.nv.constant0._Z15SoftmaxWarpImplI24ElementwiseScaleMaskLoadIffbE11DirectStoreIffEfLi2ELi22ELi32ELi1ELb0EL9Algorithm0EEvT_T0_ll:
	.zero		960


//--------------------- .nv.constant0._Z15SoftmaxWarpImplI24ElementwiseScaleMaskLoadIffbE11DirectStoreIffEfLi2ELi20ELi32ELi1ELb1EL9Algorithm0EEvT_T0_ll --------------------------
	.section	.nv.constant0._Z15SoftmaxWarpImplI24ElementwiseScaleMaskLoadIffbE11DirectStoreIffEfLi2ELi20ELi32ELi1ELb1EL9Algorithm0EEvT_T0_ll,"a",@progbits
	.sectionflags	@""
	.align	4
.nv.constant0._Z15SoftmaxWarpImplI24ElementwiseScaleMaskLoadIffbE11DirectStoreIffEfLi2ELi20ELi32ELi1ELb1EL9Algorithm0EEvT_T0_ll:
	.zero		960


//--------------------- .nv.constant0._Z15SoftmaxWarpImplI24ElementwiseScaleMaskLoadIffbE11DirectStoreIffEfLi2ELi20ELi32ELi1ELb0EL9Algorithm0EEvT_T0_ll --------------------------
	.section	.nv.constant0._Z15SoftmaxWarpImplI24ElementwiseScaleMaskLoadIffbE11DirectStoreIffEfLi2ELi20ELi32ELi1ELb0EL9Algorithm0EEvT_T0_ll,"a",@progbits
	.sectionflags	@""
	.align	4
.nv.constant0._Z15SoftmaxWarpImplI24ElementwiseScaleMaskLoadIffbE11DirectStoreIffEfLi2ELi20ELi32ELi1ELb0EL9Algorithm0EEvT_T0_ll:
	.zero		960


//--------------------- .nv.constant0._Z15SoftmaxWarpImplI24ElementwiseScaleMaskLoadIffbE11DirectStoreIffEfLi2ELi18ELi32ELi1ELb1EL9Algorithm0EEvT_T0_ll --------------------------
	.section	.nv.constant0._Z15SoftmaxWarpImplI24ElementwiseScaleMaskLoadIffbE11DirectStoreIffEfLi2ELi18ELi32ELi1ELb1EL9Algorithm0EEvT_T0_ll,"a",@progbits
	.sectionflags	@""
	.align	4
.nv.constant0._Z15SoftmaxWarpImplI24ElementwiseScaleMaskLoadIffbE11DirectStoreIffEfLi2ELi18ELi32ELi1ELb1EL9Algorithm0EEvT_T0_ll:
	.zero		960


//--------------------- .nv.constant0._Z15SoftmaxWarpImplI24ElementwiseScaleMaskLoadIffbE11DirectStoreIffEfLi2ELi18ELi32ELi1ELb0EL9Algorithm0EEvT_T0_ll --------------------------
	.section	.nv.constant0._Z15SoftmaxWarpImplI24ElementwiseScaleMaskLoadIffbE11DirectStoreIffEfLi2ELi18ELi32ELi1ELb0EL9Algorithm0EEvT_T0_ll,"a",@progbits
	.sectionflags	@""
	.align	4
.nv.constant0._Z15SoftmaxWarpImplI24ElementwiseScaleMaskLoadIffbE11DirectStoreIffEfLi2ELi18ELi32ELi1ELb0EL9Algorithm0EEvT_T0_ll:
	.zero		960


//--------------------- .nv.constant0._Z15SoftmaxWarpImplI24ElementwiseScaleMaskLoadIffbE11DirectStoreIffEfLi2ELi16ELi32ELi1ELb1EL9Algorithm0EEvT_T0_ll --------------------------
	.section	.nv.constant0._Z15SoftmaxWarpImplI24ElementwiseScaleMaskLoadIffbE11DirectStoreIffEfLi2ELi16ELi32ELi1ELb1EL9Algorithm0EEvT_T0_ll,"a",@progbits
	.sectionflags	@""
	.align	4
.nv.constant0._Z15SoftmaxWarpImplI24ElementwiseScaleMaskLoadIffbE11DirectStoreIffEfLi2ELi16ELi32ELi1ELb1EL9Algorithm0EEvT_T0_ll:
	.zero		960


//--------------------- .nv.constant0._Z15SoftmaxWarpImplI24ElementwiseScaleMaskLoadIffbE11DirectStoreIffEfLi2ELi16ELi32ELi1ELb0EL9Algorithm0EEvT_T0_ll --------------------------
	.section	.nv.constant0._Z15SoftmaxWarpImplI24ElementwiseScaleMaskLoadIffbE11DirectStoreIffEfLi2ELi16ELi32ELi1ELb0EL9Algorithm0EEvT_T0_ll,"a",@progbits
	.sectionflags	@""
	.align	4
.nv.constant0._Z15SoftmaxWarpImplI24ElementwiseScaleMaskLoadIffbE11DirectStoreIffEfLi2ELi16ELi32ELi1ELb0EL9Algorithm0EEvT_T0_ll:
	.zero		960


//--------------------- .nv.constant0._Z15SoftmaxWarpImplI24ElementwiseScaleMaskLoadIffbE11DirectStoreIffEfLi2ELi14ELi32ELi1ELb1EL9Algorithm0EEvT_T0_ll --------------------------
	.section	.nv.constant0._Z15SoftmaxWarpImplI24ElementwiseScaleMaskLoadIffbE11DirectStoreIffEfLi2ELi14ELi32ELi1ELb1EL9Algorithm0EEvT_T0_ll,"a",@progbits
	.sectionflags	@""
	.align	4
.nv.constant0._Z15SoftmaxWarpImplI24ElementwiseScaleMaskLoadIffbE11DirectStoreIffEfLi2ELi14ELi32ELi1ELb1EL9Algorithm0EEvT_T0_ll:
	.zero		960


//--------------------- .nv.constant0._Z15SoftmaxWarpImplI24ElementwiseScaleMaskLoadIffbE11DirectStoreIffEfLi2ELi14ELi32ELi1ELb0EL9Algorithm0EEvT_T0_ll --------------------------
	.section	.nv.constant0._Z15SoftmaxWarpImplI24ElementwiseScaleMaskLoadIffbE11DirectStoreIffEfLi2ELi14ELi32ELi1ELb0EL9Algorithm0EEvT_T0_ll,"a",@progbits
	.sectionflags	@""
	.align	4
.nv.constant0._Z15SoftmaxWarpImplI24ElementwiseScaleMaskLoadIffbE11DirectStoreIffEfLi2ELi14ELi32ELi1ELb0EL9Algorithm0EEvT_T0_ll:
	.zero		960


//--------------------- .nv.constant0._Z15SoftmaxWarpImplI24ElementwiseScaleMaskLoadIffbE11DirectStoreIffEfLi2ELi12ELi32ELi1ELb1EL9Algorithm0EEvT_T0_ll --------------------------
	.section	.nv.constant0._Z15SoftmaxWarpImplI24ElementwiseScaleMaskLoadIffbE11DirectStoreIffEfLi2ELi12ELi32ELi1ELb1EL9Algorithm0EEvT_T0_ll,"a",@progbits
	.sectionflags	@""
	.align	4
.nv.constant0._Z15SoftmaxWarpImplI24ElementwiseScaleMaskLoadIffbE11DirectStoreIffEfLi2ELi12ELi32ELi1ELb1EL9Algorithm0EEvT_T0_ll:
	.zero		960


//--------------------- .nv.constant0._Z15SoftmaxWarpImplI24ElementwiseScaleMaskLoadIffbE11DirectStoreIffEfLi2ELi12ELi32ELi1ELb0EL9Algorithm0EEvT_T0_ll --------------------------
	.section	.nv.constant0._Z15SoftmaxWarpImplI24ElementwiseScaleMaskLoadIffbE11DirectStoreIffEfLi2ELi12ELi32ELi1ELb0EL9Algorithm0EEvT_T0_ll,"a",@progbits
	.sectionflags	@""
	.align	4
.nv.constant0._Z15SoftmaxWarpImplI24ElementwiseScaleMaskLoadIffbE11DirectStoreIffEfLi2ELi12ELi32ELi1ELb0EL9Algorithm0EEvT_T0_ll:
	.zero		960


//--------------------- .nv.constant0._Z15SoftmaxWarpImplI24ElementwiseScaleMaskLoadIffbE11DirectStoreIffEfLi2ELi10ELi32ELi1ELb1EL9Algorithm0EEvT_T0_ll --------------------------
	.section	.nv.constant0._Z15SoftmaxWarpImplI24ElementwiseScaleMaskLoadIffbE11DirectStoreIffEfLi2ELi10ELi32ELi1ELb1EL9Algorithm0EEvT_T0_ll,"a",@progbits
	.sectionflags	@""
	.align	4
.nv.constant0._Z15SoftmaxWarpImplI24ElementwiseScaleMaskLoadIffbE11DirectStoreIffEfLi2ELi10ELi32ELi1ELb1EL9Algorithm0EEvT_T0_ll:
	.zero		960


//--------------------- .nv.constant0._Z15SoftmaxWarpImplI24ElementwiseScaleMaskLoadIffbE11DirectStoreIffEfLi2ELi10ELi32ELi1ELb0EL9Algorithm0EEvT_T0_ll --------------------------
	.section	.nv.constant0._Z15SoftmaxWarpImplI24ElementwiseScaleMaskLoadIffbE11DirectStoreIffEfLi2ELi10ELi32ELi1ELb0EL9Algorithm0EEvT_T0_ll,"a",@progbits
	.sectionflags	@""
	.align	4
.nv.constant0._Z15SoftmaxWarpImplI24ElementwiseScaleMaskLoadIffbE11DirectStoreIffEfLi2ELi10ELi32ELi1ELb0EL9Algorithm0EEvT_T0_ll:
	.zero		960


//--------------------- .nv.constant0._Z15SoftmaxWarpImplI24ElementwiseScaleMaskLoadIffbE11DirectStoreIffEfLi2ELi8ELi32ELi1ELb1EL9Algorithm0EEvT_T0_ll --------------------------
	.section	.nv.constant0._Z15SoftmaxWarpImplI24ElementwiseScaleMaskLoadIffbE11DirectStoreIffEfLi2ELi8ELi32ELi1ELb1EL9Algorithm0EEvT_T0_ll,"a",@progbits
	.sectionflags	@""
	.align	4
.nv.constant0._Z15SoftmaxWarpImplI24ElementwiseScaleMaskLoadIffbE11DirectStoreIffEfLi2ELi8ELi32ELi1ELb1EL9Algorithm0EEvT_T0_ll:
	.zero		960


//--------------------- .nv.constant0._Z15SoftmaxWarpImplI24ElementwiseScaleMaskLoadIffbE11DirectStoreIffEfLi2ELi8ELi32ELi1ELb0EL9Algorithm0EEvT_T0_ll --------------------------
	.section	.nv.constant0._Z15SoftmaxWarpImplI24ElementwiseScaleMaskLoadIffbE11DirectStoreIffEfLi2ELi8ELi32ELi1ELb0EL9Algorithm0EEvT_T0_ll,"a",@progbits
	.sectionflags	@""
	.align	4
.nv.constant0._Z15SoftmaxWarpImplI24ElementwiseScaleMaskLoadIffbE11DirectStoreIffEfLi2ELi8ELi32ELi1ELb0EL9Algorithm0EEvT_T0_ll:
	.zero		960


//--------------------- .nv.constant0._Z15SoftmaxWarpImplI24ElementwiseScaleMaskLoadIffbE11DirectStoreIffEfLi2ELi6ELi32ELi1ELb1EL9Algorithm0EEvT_T0_ll --------------------------
	.section	.nv.constant0._Z15SoftmaxWarpImplI24ElementwiseScaleMaskLoadIffbE11DirectStoreIffEfLi2ELi6ELi32ELi1ELb1EL9Algorithm0EEvT_T0_ll,"a",@progbits
	.sectionflags	@""
	.align	4
.nv.constant0._Z15SoftmaxWarpImplI24ElementwiseScaleMaskLoadIffbE11DirectStoreIffEfLi2ELi6ELi32ELi1ELb1EL9Algorithm0EEvT_T0_ll:
	.zero		960


//--------------------- .nv.constant0._Z15SoftmaxWarpImplI24ElementwiseScaleMaskLoadIffbE11DirectStoreIffEfLi2ELi6ELi32ELi1ELb0EL9Algorithm0EEvT_T0_ll --------------------------
	.section	.nv.constant0._Z15SoftmaxWarpImplI24ElementwiseScaleMaskLoadIffbE11DirectStoreIffEfLi2ELi6ELi32ELi1ELb0EL9Algorithm0EEvT_T0_ll,"a",@progbits
	.sectionflags	@""
	.align	4
.nv.constant0._Z15SoftmaxWarpImplI24ElementwiseScaleMaskLoadIffbE11DirectStoreIffEfLi2ELi6ELi32ELi1ELb0EL9Algorithm0EEvT_T0_ll:
	.zero		960


//--------------------- .nv.constant0._Z15SoftmaxWarpImplI24ElementwiseScaleMaskLoadIffbE11DirectStoreIffEfLi2ELi4ELi32ELi1ELb1EL9Algorithm0EEvT_T0_ll --------------------------
	.section	.nv.constant0._Z15SoftmaxWarpImplI24ElementwiseScaleMaskLoadIffbE11DirectStoreIffEfLi2ELi4ELi32ELi1ELb1EL9Algorithm0EEvT_T0_ll,"a",@progbits
	.sectionflags	@""
	.align	4
.nv.constant0._Z15SoftmaxWarpImplI24ElementwiseScaleMaskLoadIffbE11DirectStoreIffEfLi2ELi4ELi32ELi1ELb1EL9Algorithm0EEvT_T0_ll:
	.zero		960


//--------------------- .nv.constant0._Z15SoftmaxWarpImplI24ElementwiseScaleMaskLoadIffbE11DirectStoreIffEfLi2ELi4ELi32ELi1ELb0EL9Algorithm0EEvT_T0_ll --------------------------
	.section	.nv.constant0._Z15SoftmaxWarpImplI24ElementwiseScaleMaskLoadIffbE11DirectStoreIffEfLi2ELi4ELi32ELi1ELb0EL9Algorithm0EEvT_T0_ll,"a",@progbits
	.sectionflags	@""
	.align	4
.nv.constant0._Z15SoftmaxWarpImplI24ElementwiseScaleMaskLoadIffbE11DirectStoreIffEfLi2ELi4ELi32ELi1ELb0EL9Algorithm0EEvT_T0_ll:
	.zero		960


//--------------------- .nv.constant0._Z15SoftmaxWarpImplI24ElementwiseScaleMaskLoadIffbE11DirectStoreIffEfLi2ELi2ELi32ELi1ELb1EL9Algorithm0EEvT_T0_ll --------------------------
	.section	.nv.constant0._Z15SoftmaxWarpImplI24ElementwiseScaleMaskLoadIffbE11DirectStoreIffEfLi2ELi2ELi32ELi1ELb1EL9Algorithm0EEvT_T0_ll,"a",@progbits
	.sectionflags	@""
	.align	4
.nv.constant0._Z15SoftmaxWarpImplI24ElementwiseScaleMaskLoadIffbE11DirectStoreIffEfLi2ELi2ELi32ELi1ELb1EL9Algorithm0EEvT_T0_ll:
	.zero		960


//--------------------- .nv.constant0._Z15SoftmaxWarpImplI24ElementwiseScaleMaskLoadIffbE11DirectStoreIffEfLi2ELi2ELi32ELi1ELb0EL9Algorithm0EEvT_T0_ll --------------------------
	.section	.nv.constant0._Z15SoftmaxWarpImplI24ElementwiseScaleMaskLoadIffbE11DirectStoreIffEfLi2ELi2ELi32ELi1ELb0EL9Algorithm0EEvT_T0_ll,"a",@progbits
	.sectionflags	@""
	.align	4
.nv.constant0._Z15SoftmaxWarpImplI24ElementwiseScaleMaskLoadIffbE11DirectStoreIffEfLi2ELi2ELi32ELi1ELb0EL9Algorithm0EEvT_T0_ll:
	.zero		960


//--------------------- .nv.constant0._Z15SoftmaxWarpImplI24ElementwiseScaleMaskLoadIffbE11DirectStoreIffEfLi2ELi2ELi32ELi2ELb1EL9Algorithm0EEvT_T0_ll --------------------------
	.section	.nv.constant0._Z15SoftmaxWarpImplI24ElementwiseScaleMaskLoadIffbE11DirectStoreIffEfLi2ELi2ELi32ELi2ELb1EL9Algorithm0EEvT_T0_ll,"a",@progbits
	.sectionflags	@""
	.align	4
.nv.constant0._Z15SoftmaxWarpImplI24ElementwiseScaleMaskLoadIffbE11DirectStoreIffEfLi2ELi2ELi32ELi2ELb1EL9Algorithm0EEvT_T0_ll:
	.zero		960


//--------------------- .nv.constant0._Z15SoftmaxWarpImplI24ElementwiseScaleMaskLoadIffbE11DirectStoreIffEfLi2ELi2ELi32ELi2ELb0EL9Algorithm0EEvT_T0_ll --------------------------
	.section	.nv.constant0._Z15SoftmaxWarpImplI24ElementwiseScaleMaskLoadIffbE11DirectStoreIffEfLi2ELi2ELi32ELi2ELb0EL9Algorithm0EEvT_T0_ll,"a",@progbits
	.sectionflags	@""
	.align	4
.nv.constant0._Z15SoftmaxWarpImplI24ElementwiseScaleMaskLoadIffbE11DirectStoreIffEfLi2ELi2ELi32ELi2ELb0EL9Algorithm0EEvT_T0_ll:
	.zero		960


//--------------------- .nv.constant0._Z15SoftmaxWarpImplI24ElementwiseScaleMaskLoadIffbE11DirectStoreIffEfLi2ELi2ELi16ELi1ELb1EL9Algorithm0EEvT_T0_ll --------------------------
	.section	.nv.constant0._Z15SoftmaxWarpImplI24ElementwiseScaleMaskLoadIffbE11DirectStoreIffEfLi2ELi2ELi16ELi1ELb1EL9Algorithm0EEvT_T0_ll,"a",@progbits
	.sectionflags	@""
	.align	4
.nv.constant0._Z15SoftmaxWarpImplI24ElementwiseScaleMaskLoadIffbE11DirectStoreIffEfLi2ELi2ELi16ELi1ELb1EL9Algorithm0EEvT_T0_ll:
	.zero		960


//--------------------- .nv.constant0._Z15SoftmaxWarpImplI24ElementwiseScaleMaskLoadIffbE11DirectStoreIffEfLi2ELi2ELi16ELi1ELb0EL9Algorithm0EEvT_T0_ll --------------------------
	.section	.nv.constant0._Z15SoftmaxWarpImplI24ElementwiseScaleMaskLoadIffbE11DirectStoreIffEfLi2ELi2ELi16ELi1ELb0EL9Algorithm0EEvT_T0_ll,"a",@progbits
	.sectionflags	@""
	.align	4
.nv.constant0._Z15SoftmaxWarpImplI24ElementwiseScaleMaskLoadIffbE11DirectStoreIffEfLi2ELi2ELi16ELi1ELb0EL9Algorithm0EEvT_T0_ll:
	.zero		960


//--------------------- .nv.constant0._Z15SoftmaxWarpImplI24ElementwiseScaleMaskLoadIffbE11DirectStoreIffEfLi2ELi2ELi16ELi2ELb1EL9Algorithm0EEvT_T0_ll --------------------------
	.section	.nv.constant0._Z15SoftmaxWarpImplI24ElementwiseScaleMaskLoadIffbE11DirectStoreIffEfLi2ELi2ELi16ELi2ELb1EL9Algorithm0EEvT_T0_ll,"a",@progbits
	.sectionflags	@""
	.align	4
.nv.constant0._Z15SoftmaxWarpImplI24ElementwiseScaleMaskLoadIffbE11DirectStoreIffEfLi2ELi2ELi16ELi2ELb1EL9Algorithm0EEvT_T0_ll:
	.zero		960


//--------------------- .nv.constant0._Z15SoftmaxWarpImplI24ElementwiseScaleMaskLoadIffbE11DirectStoreIffEfLi2ELi2ELi16ELi2ELb0EL9Algorithm0EEvT_T0_ll --------------------------
	.section	.nv.constant0._Z15SoftmaxWarpImplI24ElementwiseScaleMaskLoadIffbE11DirectStoreIffEfLi2ELi2ELi16ELi2ELb0EL9Algorithm0EEvT_T0_ll,"a",@progbits
	.sectionflags	@""
	.align	4
.nv.constant0._Z15SoftmaxWarpImplI24ElementwiseScaleMaskLoadIffbE11DirectStoreIffEfLi2ELi2ELi16ELi2ELb0EL9Algorithm0EEvT_T0_ll:
	.zero		960


//--------------------- .nv.constant0._Z15SoftmaxWarpImplI24ElementwiseScaleMaskLoadIffbE11DirectStoreIffEfLi2ELi2ELi8ELi1ELb1EL9Algorithm0EEvT_T0_ll --------------------------
	.section	.nv.constant0._Z15SoftmaxWarpImplI24ElementwiseScaleMaskLoadIffbE11DirectStoreIffEfLi2ELi2ELi8ELi1ELb1EL9Algorithm0EEvT_T0_ll,"a",@progbits
	.sectionflags	@""
	.align	4
.nv.constant0._Z15SoftmaxWarpImplI24ElementwiseScaleMaskLoadIffbE11DirectStoreIffEfLi2ELi2ELi8ELi1ELb1EL9Algorithm0EEvT_T0_ll:
	.zero		960


//--------------------- .nv.constant0._Z15SoftmaxWarpImplI24ElementwiseScaleMaskLoadIffbE11DirectStoreIffEfLi2ELi2ELi8ELi1ELb0EL9Algorithm0EEvT_T0_ll --------------------------
	.section	.nv.constant0._Z15SoftmaxWarpImplI24ElementwiseScaleMaskLoadIffbE11DirectStoreIffEfLi2ELi2ELi8ELi1ELb0EL9Algorithm0EEvT_T0_ll,"a",@progbits
	.sectionflags	@""
	.align	4
.nv.constant0._Z15SoftmaxWarpImplI24ElementwiseScaleMaskLoadIffbE11DirectStoreIffEfLi2ELi2ELi8ELi1ELb0EL9Algorithm0EEvT_T0_ll:
	.zero		960


//--------------------- .nv.constant0._Z15SoftmaxWarpImplI24ElementwiseScaleMaskLoadIffbE11DirectStoreIffEfLi2ELi2ELi8ELi2ELb1EL9Algorithm0EEvT_T0_ll --------------------------
	.section	.nv.constant0._Z15SoftmaxWarpImplI24ElementwiseScaleMaskLoadIffbE11DirectStoreIffEfLi2ELi2ELi8ELi2ELb1EL9Algorithm0EEvT_T0_ll,"a",@progbits
	.sectionflags	@""
	.align	4
.nv.constant0._Z15SoftmaxWarpImplI24ElementwiseScaleMaskLoadIffbE11DirectStoreIffEfLi2ELi2ELi8ELi2ELb1EL9Algorithm0EEvT_T0_ll:
	.zero		960


//--------------------- .nv.constant0._Z15SoftmaxWarpImplI24ElementwiseScaleMaskLoadIffbE11DirectStoreIffEfLi2ELi2ELi8ELi2ELb0EL9Algorithm0EEvT_T0_ll --------------------------
	.section	.nv.constant0._Z15SoftmaxWarpImplI24ElementwiseScaleMaskLoadIffbE11DirectStoreIffEfLi2ELi2ELi8ELi2ELb0EL9Algorithm0EEvT_T0_ll,"a",@progbits
	.sectionflags	@""
	.align	4
.nv.constant0._Z15SoftmaxWarpImplI24ElementwiseScaleMaskLoadIffbE11DirectStoreIffEfLi2ELi2ELi8ELi2ELb0EL9Algorithm0EEvT_T0_ll:
	.zero		960


//--------------------- .nv.constant0._Z15SoftmaxWarpImplI24ElementwiseScaleMaskLoadIffbE11DirectStoreIffEfLi2ELi2ELi4ELi1ELb1EL9Algorithm0EEvT_T0_ll --------------------------
	.section	.nv.constant0._Z15SoftmaxWarpImplI24ElementwiseScaleMaskLoadIffbE11DirectStoreIffEfLi2ELi2ELi4ELi1ELb1EL9Algorithm0EEvT_T0_ll,"a",@progbits
	.sectionflags	@""
	.align	4
.nv.constant0._Z15SoftmaxWarpImplI24ElementwiseScaleMaskLoadIffbE11DirectStoreIffEfLi2ELi2ELi4ELi1ELb1EL9Algorithm0EEvT_T0_ll:
	.zero		960


//--------------------- .nv.constant0._Z15SoftmaxWarpImplI24ElementwiseScaleMaskLoadIffbE11DirectStoreIffEfLi2ELi2ELi4ELi1ELb0EL9Algorithm0EEvT_T0_ll --------------------------
	.section	.nv.constant0._Z15SoftmaxWarpImplI24ElementwiseScaleMaskLoadIffbE11DirectStoreIffEfLi2ELi2ELi4ELi1ELb0EL9Algorithm0EEvT_T0_ll,"a",@progbits
	.sectionflags	@""
	.align	4
.nv.constant0._Z15SoftmaxWarpImplI24ElementwiseScaleMaskLoadIffbE11DirectStoreIffEfLi2ELi2ELi4ELi1ELb0EL9Algorithm0EEvT_T0_ll:
	.zero		960


//--------------------- .nv.constant0._Z15SoftmaxWarpImplI24ElementwiseScaleMaskLoadIffbE11DirectStoreIffEfLi2ELi2ELi4ELi2ELb1EL9Algorithm0EEvT_T0_ll --------------------------
	.section	.nv.constant0._Z15SoftmaxWarpImplI24ElementwiseScaleMaskLoadIffbE11DirectStoreIffEfLi2ELi2ELi4ELi2ELb1EL9Algorithm0EEvT_T0_ll,"a",@progbits
	.sectionflags	@""
	.align	4
.nv.constant0._Z15SoftmaxWarpImplI24ElementwiseScaleMaskLoadIffbE11DirectStoreIffEfLi2ELi2ELi4ELi2ELb1EL9Algorithm0EEvT_T0_ll:
	.zero		960


//--------------------- .nv.constant0._Z15SoftmaxWarpImplI24ElementwiseScaleMaskLoadIffbE11DirectStoreIffEfLi2ELi2ELi4ELi2ELb0EL9Algorithm0EEvT_T0_ll --------------------------
	.section	.nv.constant0._Z15SoftmaxWarpImplI24ElementwiseScaleMaskLoadIffbE11DirectStoreIffEfLi2ELi2ELi4ELi2ELb0EL9Algorithm0EEvT_T0_ll,"a",@progbits
	.sectionflags	@""
	.align	4
.nv.constant0._Z15SoftmaxWarpImplI24ElementwiseScaleMaskLoadIffbE11DirectStoreIffEfLi2ELi2ELi4ELi2ELb0EL9Algorithm0EEvT_T0_ll:
	.zero		960


//--------------------- .nv.constant0._Z15SoftmaxWarpImplI24ElementwiseScaleMaskLoadIffbE11DirectStoreIffEfLi2ELi2ELi2ELi1ELb1EL9Algorithm0EEvT_T0_ll --------------------------
	.section	.nv.constant0._Z15SoftmaxWarpImplI24ElementwiseScaleMaskLoadIffbE11DirectStoreIffEfLi2ELi2ELi2ELi1ELb1EL9Algorithm0EEvT_T0_ll,"a",@progbits
	.sectionflags	@""
	.align	4
.nv.constant0._Z15SoftmaxWarpImplI24ElementwiseScaleMaskLoadIffbE11DirectStoreIffEfLi2ELi2ELi2ELi1ELb1EL9Algorithm0EEvT_T0_ll:
	.zero		960


//--------------------- .nv.constant0._Z15SoftmaxWarpImplI24ElementwiseScaleMaskLoadIffbE11DirectStoreIffEfLi2ELi2ELi2ELi1ELb0EL9Algorithm0EEvT_T0_ll --------------------------
	.section	.nv.constant0._Z15SoftmaxWarpImplI24ElementwiseScaleMaskLoadIffbE11DirectStoreIffEfLi2ELi2ELi2ELi1ELb0EL9Algorithm0EEvT_T0_ll,"a",@progbits
	.sectionflags	@""
	.align	4
.nv.constant0._Z15SoftmaxWarpImplI24ElementwiseScaleMaskLoadIffbE11DirectStoreIffEfLi2ELi2ELi2ELi1ELb0EL9Algorithm0EEvT_T0_ll:
	.zero		960


//--------------------- .nv.constant0._Z15SoftmaxWarpImplI24ElementwiseScaleMaskLoadIffbE11DirectStoreIffEfLi2ELi2ELi2ELi2ELb1EL9Algorithm0EEvT_T0_ll --------------------------
	.section	.nv.constant0._Z15SoftmaxWarpImplI24ElementwiseScaleMaskLoadIffbE11DirectStoreIffEfLi2ELi2ELi2ELi2ELb1EL9Algorithm0EEvT_T0_ll,"a",@progbits
	.sectionflags	@""
	.align	4
.nv.constant0._Z15SoftmaxWarpImplI24ElementwiseScaleMaskLoadIffbE11DirectStoreIffEfLi2ELi2ELi2ELi2ELb1EL9Algorithm0EEvT_T0_ll:
	.zero		960


//--------------------- .nv.constant0._Z15SoftmaxWarpImplI24ElementwiseScaleMaskLoadIffbE11DirectStoreIffEfLi2ELi2ELi2ELi2ELb0EL9Algorithm0EEvT_T0_ll --------------------------
	.section	.nv.constant0._Z15SoftmaxWarpImplI24ElementwiseScaleMaskLoadIffbE11DirectStoreIffEfLi2ELi2ELi2ELi2ELb0EL9Algorithm0EEvT_T0_ll,"a",@progbits
	.sectionflags	@""
	.align	4
.nv.constant0._Z15SoftmaxWarpImplI24ElementwiseScaleMaskLoadIffbE11DirectStoreIffEfLi2ELi2ELi2ELi2ELb0EL9Algorithm0EEvT_T0_ll:
	.zero		960


//--------------------- .nv.constant0._Z15SoftmaxWarpImplI24ElementwiseScaleMaskLoadIffbE11DirectStoreIffEfLi2ELi2ELi1ELi1ELb1EL9Algorithm0EEvT_T0_ll --------------------------
	.section	.nv.constant0._Z15SoftmaxWarpImplI24ElementwiseScaleMaskLoadIffbE11DirectStoreIffEfLi2ELi2ELi1ELi1ELb1EL9Algorithm0EEvT_T0_ll,"a",@progbits
	.sectionflags	@""
	.align	4
.nv.constant0._Z15SoftmaxWarpImplI24ElementwiseScaleMaskLoadIffbE11DirectStoreIffEfLi2ELi2ELi1ELi1ELb1EL9Algorithm0EEvT_T0_ll:
	.zero		960


//--------------------- .nv.constant0._Z15SoftmaxWarpImplI24ElementwiseScaleMaskLoadIffbE11DirectStoreIffEfLi2ELi2ELi1ELi1ELb0EL9Algorithm0EEvT_T0_ll --------------------------
	.section	.nv.constant0._Z15SoftmaxWarpImplI24ElementwiseScaleMaskLoadIffbE11DirectStoreIffEfLi2ELi2ELi1ELi1ELb0EL9Algorithm0EEvT_T0_ll,"a",@progbits
	.sectionflags	@""
	.align	4
.nv.constant0._Z15SoftmaxWarpImplI24ElementwiseScaleMaskLoadIffbE11DirectStoreIffEfLi2ELi2ELi1ELi1ELb0EL9Algorithm0EEvT_T0_ll:
	.zero		960


//--------------------- .nv.constant0._Z15SoftmaxWarpImplI24ElementwiseScaleMaskLoadIffbE11DirectStoreIffEfLi2ELi2ELi1ELi2ELb1EL9Algorithm0EEvT_T0_ll --------------------------
	.section	.nv.constant0._Z15SoftmaxWarpImplI24ElementwiseScaleMaskLoadIffbE11DirectStoreIffEfLi2ELi2ELi1ELi2ELb1EL9Algorithm0EEvT_T0_ll,"a",@progbits
	.sectionflags	@""
	.align	4
.nv.constant0._Z15SoftmaxWarpImplI24ElementwiseScaleMaskLoadIffbE11DirectStoreIffEfLi2ELi2ELi1ELi2ELb1EL9Algorithm0EEvT_T0_ll:
	.zero		960


//--------------------- .nv.constant0._Z15SoftmaxWarpImplI24ElementwiseScaleMaskLoadIffbE11DirectStoreIffEfLi2ELi2ELi1ELi2ELb0EL9Algorithm0EEvT_T0_ll --------------------------
	.section	.nv.constant0._Z15SoftmaxWarpImplI24ElementwiseScaleMaskLoadIffbE11DirectStoreIffEfLi2ELi2ELi1ELi2ELb0EL9Algorithm0EEvT_T0_ll,"a",@progbits
	.sectionflags	@""
	.align	4
.nv.constant0._Z15SoftmaxWarpImplI24ElementwiseScaleMaskLoadIffbE11DirectStoreIffEfLi2ELi2ELi1ELi2ELb0EL9Algorithm0EEvT_T0_ll:
	.zero		960


//--------------------- SYMBOLS --------------------------

	.type		.nv.reservedSmem.offset0,@object
	.size		.nv.reservedSmem.offset0,0x4
	.type		.nv.reservedSmem.cap,@object
	.size		.nv.reservedSmem.cap,0x4
	.type		__assertfail,@function
